	.target	sm_80

	.elftype	@"ET_EXEC"


//--------------------- .note.nv.tkinfo           --------------------------
	.section	.note.nv.tkinfo,"",@"SHT_NOTE"
	.sectionflags	@"SHF_NOTE_NV_TKINFO"
	.tkinfo
        /*0018*/ 	.word	0x00000002
        /*0030*/ 	.string	""
        /*0030*/ 	.string	"ptxas"
        /*0030*/ 	.string	"Cuda compilation tools, release 13.0, V13.0.88"
        /*0030*/ 	.string	"Build cuda_13.0.r13.0/compiler.36424714_0"
        /*0030*/ 	.string	"-arch sm_80 -m 64 "



//--------------------- .note.nv.cuinfo           --------------------------
	.section	.note.nv.cuinfo,"",@"SHT_NOTE"
	.sectionflags	@"SHF_NOTE_NV_CUINFO"
        /*0018*/ 	.short	0x0002
        /*001a*/ 	.short	0x0050
        /*001c*/ 	.short	0x0082
	.zero		2


//--------------------- .nv.info                  --------------------------
	.section	.nv.info,"",@"SHT_CUDA_INFO"
	.align	4


	//----- nvinfo : EIATTR_REGCOUNT
	.align		4
        /*0000*/ 	.byte	0x04, 0x2f
        /*0002*/ 	.short	(.L_29 - .L_28)
	.align		4
.L_28:
        /*0004*/ 	.word	index@(_Z25selective_scan_bwd_kernelI32Selective_Scan_bwd_kernel_traitsILi32ELi4ELb1ELb1ELb1ELb1ELb1EN3c108BFloat16ENS1_7complexIfEEEEv12SSMParamsBwd)
        /*0008*/ 	.word	0x0000009e


	//----- nvinfo : EIATTR_FRAME_SIZE
	.align		4
.L_29:
        /*000c*/ 	.byte	0x04, 0x11
        /*000e*/ 	.short	(.L_31 - .L_30)
	.align		4
.L_30:
        /*0010*/ 	.word	index@(_Z25selective_scan_bwd_kernelI32Selective_Scan_bwd_kernel_traitsILi32ELi4ELb1ELb1ELb1ELb1ELb1EN3c108BFloat16ENS1_7complexIfEEEEv12SSMParamsBwd)
        /*0014*/ 	.word	0x00000000


	//----- nvinfo : EIATTR_REGCOUNT
	.align		4
.L_31:
        /*0018*/ 	.byte	0x04, 0x2f
        /*001a*/ 	.short	(.L_33 - .L_32)
	.align		4
.L_32:
        /*001c*/ 	.word	index@(_Z25selective_scan_bwd_kernelI32Selective_Scan_bwd_kernel_traitsILi32ELi4ELb1ELb1ELb1ELb1ELb0EN3c108BFloat16ENS1_7complexIfEEEEv12SSMParamsBwd)
        /*0020*/ 	.word	0x0000009e


	//----- nvinfo : EIATTR_FRAME_SIZE
	.align		4
.L_33:
        /*0024*/ 	.byte	0x04, 0x11
        /*0026*/ 	.short	(.L_35 - .L_34)
	.align		4
.L_34:
        /*0028*/ 	.word	index@(_Z25selective_scan_bwd_kernelI32Selective_Scan_bwd_kernel_traitsILi32ELi4ELb1ELb1ELb1ELb1ELb0EN3c108BFloat16ENS1_7complexIfEEEEv12SSMParamsBwd)
        /*002c*/ 	.word	0x00000000


	//----- nvinfo : EIATTR_REGCOUNT
	.align		4
.L_35:
        /*0030*/ 	.byte	0x04, 0x2f
        /*0032*/ 	.short	(.L_37 - .L_36)
	.align		4
.L_36:
        /*0034*/ 	.word	index@(_Z25selective_scan_bwd_kernelI32Selective_Scan_bwd_kernel_traitsILi32ELi4ELb1ELb1ELb1ELb0ELb1EN3c108BFloat16ENS1_7complexIfEEEEv12SSMParamsBwd)
        /*0038*/ 	.word	0x000000a0


	//----- nvinfo : EIATTR_FRAME_SIZE
	.align		4
.L_37:
        /*003c*/ 	.byte	0x04, 0x11
        /*003e*/ 	.short	(.L_39 - .L_38)
	.align		4
.L_38:
        /*0040*/ 	.word	index@(_Z25selective_scan_bwd_kernelI32Selective_Scan_bwd_kernel_traitsILi32ELi4ELb1ELb1ELb1ELb0ELb1EN3c108BFloat16ENS1_7complexIfEEEEv12SSMParamsBwd)
        /*0044*/ 	.word	0x00000000


	//----- nvinfo : EIATTR_REGCOUNT
	.align		4
.L_39:
        /*0048*/ 	.byte	0x04, 0x2f
        /*004a*/ 	.short	(.L_41 - .L_40)
	.align		4
.L_40:
        /*004c*/ 	.word	index@(_Z25selective_scan_bwd_kernelI32Selective_Scan_bwd_kernel_traitsILi32ELi4ELb1ELb1ELb1ELb0ELb0EN3c108BFloat16ENS1_7complexIfEEEEv12SSMParamsBwd)
        /*0050*/ 	.word	0x000000a0


	//----- nvinfo : EIATTR_FRAME_SIZE
	.align		4
.L_41:
        /*0054*/ 	.byte	0x04, 0x11
        /*0056*/ 	.short	(.L_43 - .L_42)
	.align		4
.L_42:
        /*0058*/ 	.word	index@(_Z25selective_scan_bwd_kernelI32Selective_Scan_bwd_kernel_traitsILi32ELi4ELb1ELb1ELb1ELb0ELb0EN3c108BFloat16ENS1_7complexIfEEEEv12SSMParamsBwd)
        /*005c*/ 	.word	0x00000000


	//----- nvinfo : EIATTR_REGCOUNT
	.align		4
.L_43:
        /*0060*/ 	.byte	0x04, 0x2f
        /*0062*/ 	.short	(.L_45 - .L_44)
	.align		4
.L_44:
        /*0064*/ 	.word	index@(_Z25selective_scan_bwd_kernelI32Selective_Scan_bwd_kernel_traitsILi32ELi4ELb1ELb1ELb0ELb1ELb1EN3c108BFloat16ENS1_7complexIfEEEEv12SSMParamsBwd)
        /*0068*/ 	.word	0x00000099


	//----- nvinfo : EIATTR_FRAME_SIZE
	.align		4
.L_45:
        /*006c*/ 	.byte	0x04, 0x11
        /*006e*/ 	.short	(.L_47 - .L_46)
	.align		4
.L_46:
        /*0070*/ 	.word	index@(_Z25selective_scan_bwd_kernelI32Selective_Scan_bwd_kernel_traitsILi32ELi4ELb1ELb1ELb0ELb1ELb1EN3c108BFloat16ENS1_7complexIfEEEEv12SSMParamsBwd)
        /*0074*/ 	.word	0x00000000


	//----- nvinfo : EIATTR_REGCOUNT
	.align		4
.L_47:
        /*0078*/ 	.byte	0x04, 0x2f
        /*007a*/ 	.short	(.L_49 - .L_48)
	.align		4
.L_48:
        /*007c*/ 	.word	index@(_Z25selective_scan_bwd_kernelI32Selective_Scan_bwd_kernel_traitsILi32ELi4ELb1ELb1ELb0ELb1ELb0EN3c108BFloat16ENS1_7complexIfEEEEv12SSMParamsBwd)
        /*0080*/ 	.word	0x0000009a


	//----- nvinfo : EIATTR_FRAME_SIZE
	.align		4
.L_49:
        /*0084*/ 	.byte	0x04, 0x11
        /*0086*/ 	.short	(.L_51 - .L_50)
	.align		4
.L_50:
        /*0088*/ 	.word	index@(_Z25selective_scan_bwd_kernelI32Selective_Scan_bwd_kernel_traitsILi32ELi4ELb1ELb1ELb0ELb1ELb0EN3c108BFloat16ENS1_7complexIfEEEEv12SSMParamsBwd)
        /*008c*/ 	.word	0x00000000


	//----- nvinfo : EIATTR_REGCOUNT
	.align		4
.L_51:
        /*0090*/ 	.byte	0x04, 0x2f
        /*0092*/ 	.short	(.L_53 - .L_52)
	.align		4
.L_52:
        /*0094*/ 	.word	index@(_Z25selective_scan_bwd_kernelI32Selective_Scan_bwd_kernel_traitsILi32ELi4ELb1ELb1ELb0ELb0ELb1EN3c108BFloat16ENS1_7complexIfEEEEv12SSMParamsBwd)
        /*0098*/ 	.word	0x0000009a


	//----- nvinfo : EIATTR_FRAME_SIZE
	.align		4
.L_53:
        /*009c*/ 	.byte	0x04, 0x11
        /*009e*/ 	.short	(.L_55 - .L_54)
	.align		4
.L_54:
        /*00a0*/ 	.word	index@(_Z25selective_scan_bwd_kernelI32Selective_Scan_bwd_kernel_traitsILi32ELi4ELb1ELb1ELb0ELb0ELb1EN3c108BFloat16ENS1_7complexIfEEEEv12SSMParamsBwd)
        /*00a4*/ 	.word	0x00000000


	//----- nvinfo : EIATTR_REGCOUNT
	.align		4
.L_55:
        /*00a8*/ 	.byte	0x04, 0x2f
        /*00aa*/ 	.short	(.L_57 - .L_56)
	.align		4
.L_56:
        /*00ac*/ 	.word	index@(_Z25selective_scan_bwd_kernelI32Selective_Scan_bwd_kernel_traitsILi32ELi4ELb1ELb1ELb0ELb0ELb0EN3c108BFloat16ENS1_7complexIfEEEEv12SSMParamsBwd)
        /*00b0*/ 	.word	0x0000009b


	//----- nvinfo : EIATTR_FRAME_SIZE
	.align		4
.L_57:
        /*00b4*/ 	.byte	0x04, 0x11
        /*00b6*/ 	.short	(.L_59 - .L_58)
	.align		4
.L_58:
        /*00b8*/ 	.word	index@(_Z25selective_scan_bwd_kernelI32Selective_Scan_bwd_kernel_traitsILi32ELi4ELb1ELb1ELb0ELb0ELb0EN3c108BFloat16ENS1_7complexIfEEEEv12SSMParamsBwd)
        /*00bc*/ 	.word	0x00000000


	//----- nvinfo : EIATTR_REGCOUNT
	.align		4
.L_59:
        /*00c0*/ 	.byte	0x04, 0x2f
        /*00c2*/ 	.short	(.L_61 - .L_60)
	.align		4
.L_60:
        /*00c4*/ 	.word	index@(_Z25selective_scan_bwd_kernelI32Selective_Scan_bwd_kernel_traitsILi32ELi4ELb1ELb0ELb1ELb1ELb1EN3c108BFloat16ENS1_7complexIfEEEEv12SSMParamsBwd)
        /*00c8*/ 	.word	0x0000009b


	//----- nvinfo : EIATTR_FRAME_SIZE
	.align		4
.L_61:
        /*00cc*/ 	.byte	0x04, 0x11
        /*00ce*/ 	.short	(.L_63 - .L_62)
	.align		4
.L_62:
        /*00d0*/ 	.word	index@(_Z25selective_scan_bwd_kernelI32Selective_Scan_bwd_kernel_traitsILi32ELi4ELb1ELb0ELb1ELb1ELb1EN3c108BFloat16ENS1_7complexIfEEEEv12SSMParamsBwd)
        /*00d4*/ 	.word	0x00000000


	//----- nvinfo : EIATTR_REGCOUNT
	.align		4
.L_63:
        /*00d8*/ 	.byte	0x04, 0x2f
        /*00da*/ 	.short	(.L_65 - .L_64)
	.align		4
.L_64:
        /*00dc*/ 	.word	index@(_Z25selective_scan_bwd_kernelI32Selective_Scan_bwd_kernel_traitsILi32ELi4ELb1ELb0ELb1ELb1ELb0EN3c108BFloat16ENS1_7complexIfEEEEv12SSMParamsBwd)
        /*00e0*/ 	.word	0x00000094


	//----- nvinfo : EIATTR_FRAME_SIZE
	.align		4
.L_65:
        /*00e4*/ 	.byte	0x04, 0x11
        /*00e6*/ 	.short	(.L_67 - .L_66)
	.align		4
.L_66:
        /*00e8*/ 	.word	index@(_Z25selective_scan_bwd_kernelI32Selective_Scan_bwd_kernel_traitsILi32ELi4ELb1ELb0ELb1ELb1ELb0EN3c108BFloat16ENS1_7complexIfEEEEv12SSMParamsBwd)
        /*00ec*/ 	.word	0x00000000


	//----- nvinfo : EIATTR_REGCOUNT
	.align		4
.L_67:
        /*00f0*/ 	.byte	0x04, 0x2f
        /*00f2*/ 	.short	(.L_69 - .L_68)
	.align		4
.L_68:
        /*00f4*/ 	.word	index@(_Z25selective_scan_bwd_kernelI32Selective_Scan_bwd_kernel_traitsILi32ELi4ELb1ELb0ELb1ELb0ELb1EN3c108BFloat16ENS1_7complexIfEEEEv12SSMParamsBwd)
        /*00f8*/ 	.word	0x00000098


	//----- nvinfo : EIATTR_FRAME_SIZE
	.align		4
.L_69:
        /*00fc*/ 	.byte	0x04, 0x11
        /*00fe*/ 	.short	(.L_71 - .L_70)
	.align		4
.L_70:
        /*0100*/ 	.word	index@(_Z25selective_scan_bwd_kernelI32Selective_Scan_bwd_kernel_traitsILi32ELi4ELb1ELb0ELb1ELb0ELb1EN3c108BFloat16ENS1_7complexIfEEEEv12SSMParamsBwd)
        /*0104*/ 	.word	0x00000000


	//----- nvinfo : EIATTR_REGCOUNT
	.align		4
.L_71:
        /*0108*/ 	.byte	0x04, 0x2f
        /*010a*/ 	.short	(.L_73 - .L_72)
	.align		4
.L_72:
        /*010c*/ 	.word	index@(_Z25selective_scan_bwd_kernelI32Selective_Scan_bwd_kernel_traitsILi32ELi4ELb1ELb0ELb1ELb0ELb0EN3c108BFloat16ENS1_7complexIfEEEEv12SSMParamsBwd)
        /*0110*/ 	.word	0x00000097


	//----- nvinfo : EIATTR_FRAME_SIZE
	.align		4
.L_73:
        /*0114*/ 	.byte	0x04, 0x11
        /*0116*/ 	.short	(.L_75 - .L_74)
	.align		4
.L_74:
        /*0118*/ 	.word	index@(_Z25selective_scan_bwd_kernelI32Selective_Scan_bwd_kernel_traitsILi32ELi4ELb1ELb0ELb1ELb0ELb0EN3c108BFloat16ENS1_7complexIfEEEEv12SSMParamsBwd)
        /*011c*/ 	.word	0x00000000


	//----- nvinfo : EIATTR_REGCOUNT
	.align		4
.L_75:
        /*0120*/ 	.byte	0x04, 0x2f
        /*0122*/ 	.short	(.L_77 - .L_76)
	.align		4
.L_76:
        /*0124*/ 	.word	index@(_Z25selective_scan_bwd_kernelI32Selective_Scan_bwd_kernel_traitsILi32ELi4ELb1ELb0ELb0ELb1ELb1EN3c108BFloat16ENS1_7complexIfEEEEv12SSMParamsBwd)
        /*0128*/ 	.word	0x00000070


	//----- nvinfo : EIATTR_FRAME_SIZE
	.align		4
.L_77:
        /*012c*/ 	.byte	0x04, 0x11
        /*012e*/ 	.short	(.L_79 - .L_78)
	.align		4
.L_78:
        /*0130*/ 	.word	index@(_Z25selective_scan_bwd_kernelI32Selective_Scan_bwd_kernel_traitsILi32ELi4ELb1ELb0ELb0ELb1ELb1EN3c108BFloat16ENS1_7complexIfEEEEv12SSMParamsBwd)
        /*0134*/ 	.word	0x00000000


	//----- nvinfo : EIATTR_REGCOUNT
	.align		4
.L_79:
        /*0138*/ 	.byte	0x04, 0x2f
        /*013a*/ 	.short	(.L_81 - .L_80)
	.align		4
.L_80:
        /*013c*/ 	.word	index@(_Z25selective_scan_bwd_kernelI32Selective_Scan_bwd_kernel_traitsILi32ELi4ELb1ELb0ELb0ELb1ELb0EN3c108BFloat16ENS1_7complexIfEEEEv12SSMParamsBwd)
        /*0140*/ 	.word	0x00000078


	//----- nvinfo : EIATTR_FRAME_SIZE
	.align		4
.L_81:
        /*0144*/ 	.byte	0x04, 0x11
        /*0146*/ 	.short	(.L_83 - .L_82)
	.align		4
.L_82:
        /*0148*/ 	.word	index@(_Z25selective_scan_bwd_kernelI32Selective_Scan_bwd_kernel_traitsILi32ELi4ELb1ELb0ELb0ELb1ELb0EN3c108BFloat16ENS1_7complexIfEEEEv12SSMParamsBwd)
        /*014c*/ 	.word	0x00000000


	//----- nvinfo : EIATTR_REGCOUNT
	.align		4
.L_83:
        /*0150*/ 	.byte	0x04, 0x2f
        /*0152*/ 	.short	(.L_85 - .L_84)
	.align		4
.L_84:
        /*0154*/ 	.word	index@(_Z25selective_scan_bwd_kernelI32Selective_Scan_bwd_kernel_traitsILi32ELi4ELb1ELb0ELb0ELb0ELb1EN3c108BFloat16ENS1_7complexIfEEEEv12SSMParamsBwd)
        /*0158*/ 	.word	0x00000070


	//----- nvinfo : EIATTR_FRAME_SIZE
	.align		4
.L_85:
        /*015c*/ 	.byte	0x04, 0x11
        /*015e*/ 	.short	(.L_87 - .L_86)
	.align		4
.L_86:
        /*0160*/ 	.word	index@(_Z25selective_scan_bwd_kernelI32Selective_Scan_bwd_kernel_traitsILi32ELi4ELb1ELb0ELb0ELb0ELb1EN3c108BFloat16ENS1_7complexIfEEEEv12SSMParamsBwd)
        /*0164*/ 	.word	0x00000000


	//----- nvinfo : EIATTR_REGCOUNT
	.align		4
.L_87:
        /*0168*/ 	.byte	0x04, 0x2f
        /*016a*/ 	.short	(.L_89 - .L_88)
	.align		4
.L_88:
        /*016c*/ 	.word	index@(_Z25selective_scan_bwd_kernelI32Selective_Scan_bwd_kernel_traitsILi32ELi4ELb1ELb0ELb0ELb0ELb0EN3c108BFloat16ENS1_7complexIfEEEEv12SSMParamsBwd)
        /*0170*/ 	.word	0x0000006e


	//----- nvinfo : EIATTR_FRAME_SIZE
	.align		4
.L_89:
        /*0174*/ 	.byte	0x04, 0x11
        /*0176*/ 	.short	(.L_91 - .L_90)
	.align		4
.L_90:
        /*0178*/ 	.word	index@(_Z25selective_scan_bwd_kernelI32Selective_Scan_bwd_kernel_traitsILi32ELi4ELb1ELb0ELb0ELb0ELb0EN3c108BFloat16ENS1_7complexIfEEEEv12SSMParamsBwd)
        /*017c*/ 	.word	0x00000000


	//----- nvinfo : EIATTR_REGCOUNT
	.align		4
.L_91:
        /*0180*/ 	.byte	0x04, 0x2f
        /*0182*/ 	.short	(.L_93 - .L_92)
	.align		4
.L_92:
        /*0184*/ 	.word	index@(_Z25selective_scan_bwd_kernelI32Selective_Scan_bwd_kernel_traitsILi32ELi4ELb0ELb1ELb1ELb1ELb1EN3c108BFloat16ENS1_7complexIfEEEEv12SSMParamsBwd)
        /*0188*/ 	.word	0x000000b6


	//----- nvinfo : EIATTR_FRAME_SIZE
	.align		4
.L_93:
        /*018c*/ 	.byte	0x04, 0x11
        /*018e*/ 	.short	(.L_95 - .L_94)
	.align		4
.L_94:
        /*0190*/ 	.word	index@(_Z25selective_scan_bwd_kernelI32Selective_Scan_bwd_kernel_traitsILi32ELi4ELb0ELb1ELb1ELb1ELb1EN3c108BFloat16ENS1_7complexIfEEEEv12SSMParamsBwd)
        /*0194*/ 	.word	0x00000000


	//----- nvinfo : EIATTR_REGCOUNT
	.align		4
.L_95:
        /*0198*/ 	.byte	0x04, 0x2f
        /*019a*/ 	.short	(.L_97 - .L_96)
	.align		4
.L_96:
        /*019c*/ 	.word	index@(_Z25selective_scan_bwd_kernelI32Selective_Scan_bwd_kernel_traitsILi32ELi4ELb0ELb1ELb1ELb1ELb0EN3c108BFloat16ENS1_7complexIfEEEEv12SSMParamsBwd)
        /*01a0*/ 	.word	0x000000a8


	//----- nvinfo : EIATTR_FRAME_SIZE
	.align		4
.L_97:
        /*01a4*/ 	.byte	0x04, 0x11
        /*01a6*/ 	.short	(.L_99 - .L_98)
	.align		4
.L_98:
        /*01a8*/ 	.word	index@(_Z25selective_scan_bwd_kernelI32Selective_Scan_bwd_kernel_traitsILi32ELi4ELb0ELb1ELb1ELb1ELb0EN3c108BFloat16ENS1_7complexIfEEEEv12SSMParamsBwd)
        /*01ac*/ 	.word	0x00000000


	//----- nvinfo : EIATTR_REGCOUNT
	.align		4
.L_99:
        /*01b0*/ 	.byte	0x04, 0x2f
        /*01b2*/ 	.short	(.L_101 - .L_100)
	.align		4
.L_100:
        /*01b4*/ 	.word	index@(_Z25selective_scan_bwd_kernelI32Selective_Scan_bwd_kernel_traitsILi32ELi4ELb0ELb1ELb1ELb0ELb1EN3c108BFloat16ENS1_7complexIfEEEEv12SSMParamsBwd)
        /*01b8*/ 	.word	0x000000b4


	//----- nvinfo : EIATTR_FRAME_SIZE
	.align		4
.L_101:
        /*01bc*/ 	.byte	0x04, 0x11
        /*01be*/ 	.short	(.L_103 - .L_102)
	.align		4
.L_102:
        /*01c0*/ 	.word	index@(_Z25selective_scan_bwd_kernelI32Selective_Scan_bwd_kernel_traitsILi32ELi4ELb0ELb1ELb1ELb0ELb1EN3c108BFloat16ENS1_7complexIfEEEEv12SSMParamsBwd)
        /*01c4*/ 	.word	0x00000000


	//----- nvinfo : EIATTR_REGCOUNT
	.align		4
.L_103:
        /*01c8*/ 	.byte	0x04, 0x2f
        /*01ca*/ 	.short	(.L_105 - .L_104)
	.align		4
.L_104:
        /*01cc*/ 	.word	index@(_Z25selective_scan_bwd_kernelI32Selective_Scan_bwd_kernel_traitsILi32ELi4ELb0ELb1ELb1ELb0ELb0EN3c108BFloat16ENS1_7complexIfEEEEv12SSMParamsBwd)
        /*01d0*/ 	.word	0x000000a8


	//----- nvinfo : EIATTR_FRAME_SIZE
	.align		4
.L_105:
        /*01d4*/ 	.byte	0x04, 0x11
        /*01d6*/ 	.short	(.L_107 - .L_106)
	.align		4
.L_106:
        /*01d8*/ 	.word	index@(_Z25selective_scan_bwd_kernelI32Selective_Scan_bwd_kernel_traitsILi32ELi4ELb0ELb1ELb1ELb0ELb0EN3c108BFloat16ENS1_7complexIfEEEEv12SSMParamsBwd)
        /*01dc*/ 	.word	0x00000000


	//----- nvinfo : EIATTR_REGCOUNT
	.align		4
.L_107:
        /*01e0*/ 	.byte	0x04, 0x2f
        /*01e2*/ 	.short	(.L_109 - .L_108)
	.align		4
.L_108:
        /*01e4*/ 	.word	index@(_Z25selective_scan_bwd_kernelI32Selective_Scan_bwd_kernel_traitsILi32ELi4ELb0ELb1ELb0ELb1ELb1EN3c108BFloat16ENS1_7complexIfEEEEv12SSMParamsBwd)
        /*01e8*/ 	.word	0x000000a3


	//----- nvinfo : EIATTR_FRAME_SIZE
	.align		4
.L_109:
        /*01ec*/ 	.byte	0x04, 0x11
        /*01ee*/ 	.short	(.L_111 - .L_110)
	.align		4
.L_110:
        /*01f0*/ 	.word	index@(_Z25selective_scan_bwd_kernelI32Selective_Scan_bwd_kernel_traitsILi32ELi4ELb0ELb1ELb0ELb1ELb1EN3c108BFloat16ENS1_7complexIfEEEEv12SSMParamsBwd)
        /*01f4*/ 	.word	0x00000000


	//----- nvinfo : EIATTR_REGCOUNT
	.align		4
.L_111:
        /*01f8*/ 	.byte	0x04, 0x2f
        /*01fa*/ 	.short	(.L_113 - .L_112)
	.align		4
.L_112:
        /*01fc*/ 	.word	index@(_Z25selective_scan_bwd_kernelI32Selective_Scan_bwd_kernel_traitsILi32ELi4ELb0ELb1ELb0ELb1ELb0EN3c108BFloat16ENS1_7complexIfEEEEv12SSMParamsBwd)
        /*0200*/ 	.word	0x0000009d


	//----- nvinfo : EIATTR_FRAME_SIZE
	.align		4
.L_113:
        /*0204*/ 	.byte	0x04, 0x11
        /*0206*/ 	.short	(.L_115 - .L_114)
	.align		4
.L_114:
        /*0208*/ 	.word	index@(_Z25selective_scan_bwd_kernelI32Selective_Scan_bwd_kernel_traitsILi32ELi4ELb0ELb1ELb0ELb1ELb0EN3c108BFloat16ENS1_7complexIfEEEEv12SSMParamsBwd)
        /*020c*/ 	.word	0x00000000


	//----- nvinfo : EIATTR_REGCOUNT
	.align		4
.L_115:
        /*0210*/ 	.byte	0x04, 0x2f
        /*0212*/ 	.short	(.L_117 - .L_116)
	.align		4
.L_116:
        /*0214*/ 	.word	index@(_Z25selective_scan_bwd_kernelI32Selective_Scan_bwd_kernel_traitsILi32ELi4ELb0ELb1ELb0ELb0ELb1EN3c108BFloat16ENS1_7complexIfEEEEv12SSMParamsBwd)
        /*0218*/ 	.word	0x000000a3


	//----- nvinfo : EIATTR_FRAME_SIZE
	.align		4
.L_117:
        /*021c*/ 	.byte	0x04, 0x11
        /*021e*/ 	.short	(.L_119 - .L_118)
	.align		4
.L_118:
        /*0220*/ 	.word	index@(_Z25selective_scan_bwd_kernelI32Selective_Scan_bwd_kernel_traitsILi32ELi4ELb0ELb1ELb0ELb0ELb1EN3c108BFloat16ENS1_7complexIfEEEEv12SSMParamsBwd)
        /*0224*/ 	.word	0x00000000


	//----- nvinfo : EIATTR_REGCOUNT
	.align		4
.L_119:
        /*0228*/ 	.byte	0x04, 0x2f
        /*022a*/ 	.short	(.L_121 - .L_120)
	.align		4
.L_120:
        /*022c*/ 	.word	index@(_Z25selective_scan_bwd_kernelI32Selective_Scan_bwd_kernel_traitsILi32ELi4ELb0ELb1ELb0ELb0ELb0EN3c108BFloat16ENS1_7complexIfEEEEv12SSMParamsBwd)
        /*0230*/ 	.word	0x000000a3


	//----- nvinfo : EIATTR_FRAME_SIZE
	.align		4
.L_121:
        /*0234*/ 	.byte	0x04, 0x11
        /*0236*/ 	.short	(.L_123 - .L_122)
	.align		4
.L_122:
        /*0238*/ 	.word	index@(_Z25selective_scan_bwd_kernelI32Selective_Scan_bwd_kernel_traitsILi32ELi4ELb0ELb1ELb0ELb0ELb0EN3c108BFloat16ENS1_7complexIfEEEEv12SSMParamsBwd)
        /*023c*/ 	.word	0x00000000


	//----- nvinfo : EIATTR_REGCOUNT
	.align		4
.L_123:
        /*0240*/ 	.byte	0x04, 0x2f
        /*0242*/ 	.short	(.L_125 - .L_124)
	.align		4
.L_124:
        /*0244*/ 	.word	index@(_Z25selective_scan_bwd_kernelI32Selective_Scan_bwd_kernel_traitsILi32ELi4ELb0ELb0ELb1ELb1ELb1EN3c108BFloat16ENS1_7complexIfEEEEv12SSMParamsBwd)
        /*0248*/ 	.word	0x0000009f


	//----- nvinfo : EIATTR_FRAME_SIZE
	.align		4
.L_125:
        /*024c*/ 	.byte	0x04, 0x11
        /*024e*/ 	.short	(.L_127 - .L_126)
	.align		4
.L_126:
        /*0250*/ 	.word	index@(_Z25selective_scan_bwd_kernelI32Selective_Scan_bwd_kernel_traitsILi32ELi4ELb0ELb0ELb1ELb1ELb1EN3c108BFloat16ENS1_7complexIfEEEEv12SSMParamsBwd)
        /*0254*/ 	.word	0x00000000


	//----- nvinfo : EIATTR_REGCOUNT
	.align		4
.L_127:
        /*0258*/ 	.byte	0x04, 0x2f
        /*025a*/ 	.short	(.L_129 - .L_128)
	.align		4
.L_128:
        /*025c*/ 	.word	index@(_Z25selective_scan_bwd_kernelI32Selective_Scan_bwd_kernel_traitsILi32ELi4ELb0ELb0ELb1ELb1ELb0EN3c108BFloat16ENS1_7complexIfEEEEv12SSMParamsBwd)
        /*0260*/ 	.word	0x00000097


	//----- nvinfo : EIATTR_FRAME_SIZE
	.align		4
.L_129:
        /*0264*/ 	.byte	0x04, 0x11
        /*0266*/ 	.short	(.L_131 - .L_130)
	.align		4
.L_130:
        /*0268*/ 	.word	index@(_Z25selective_scan_bwd_kernelI32Selective_Scan_bwd_kernel_traitsILi32ELi4ELb0ELb0ELb1ELb1ELb0EN3c108BFloat16ENS1_7complexIfEEEEv12SSMParamsBwd)
        /*026c*/ 	.word	0x00000000


	//----- nvinfo : EIATTR_REGCOUNT
	.align		4
.L_131:
        /*0270*/ 	.byte	0x04, 0x2f
        /*0272*/ 	.short	(.L_133 - .L_132)
	.align		4
.L_132:
        /*0274*/ 	.word	index@(_Z25selective_scan_bwd_kernelI32Selective_Scan_bwd_kernel_traitsILi32ELi4ELb0ELb0ELb1ELb0ELb1EN3c108BFloat16ENS1_7complexIfEEEEv12SSMParamsBwd)
        /*0278*/ 	.word	0x0000009f


	//----- nvinfo : EIATTR_FRAME_SIZE
	.align		4
.L_133:
        /*027c*/ 	.byte	0x04, 0x11
        /*027e*/ 	.short	(.L_135 - .L_134)
	.align		4
.L_134:
        /*0280*/ 	.word	index@(_Z25selective_scan_bwd_kernelI32Selective_Scan_bwd_kernel_traitsILi32ELi4ELb0ELb0ELb1ELb0ELb1EN3c108BFloat16ENS1_7complexIfEEEEv12SSMParamsBwd)
        /*0284*/ 	.word	0x00000000


	//----- nvinfo : EIATTR_REGCOUNT
	.align		4
.L_135:
        /*0288*/ 	.byte	0x04, 0x2f
        /*028a*/ 	.short	(.L_137 - .L_136)
	.align		4
.L_136:
        /*028c*/ 	.word	index@(_Z25selective_scan_bwd_kernelI32Selective_Scan_bwd_kernel_traitsILi32ELi4ELb0ELb0ELb1ELb0ELb0EN3c108BFloat16ENS1_7complexIfEEEEv12SSMParamsBwd)
        /*0290*/ 	.word	0x00000097


	//----- nvinfo : EIATTR_FRAME_SIZE
	.align		4
.L_137:
        /*0294*/ 	.byte	0x04, 0x11
        /*0296*/ 	.short	(.L_139 - .L_138)
	.align		4
.L_138:
        /*0298*/ 	.word	index@(_Z25selective_scan_bwd_kernelI32Selective_Scan_bwd_kernel_traitsILi32ELi4ELb0ELb0ELb1ELb0ELb0EN3c108BFloat16ENS1_7complexIfEEEEv12SSMParamsBwd)
        /*029c*/ 	.word	0x00000000


	//----- nvinfo : EIATTR_REGCOUNT
	.align		4
.L_139:
        /*02a0*/ 	.byte	0x04, 0x2f
        /*02a2*/ 	.short	(.L_141 - .L_140)
	.align		4
.L_140:
        /*02a4*/ 	.word	index@(_Z25selective_scan_bwd_kernelI32Selective_Scan_bwd_kernel_traitsILi32ELi4ELb0ELb0ELb0ELb1ELb1EN3c108BFloat16ENS1_7complexIfEEEEv12SSMParamsBwd)
        /*02a8*/ 	.word	0x0000007a


	//----- nvinfo : EIATTR_FRAME_SIZE
	.align		4
.L_141:
        /*02ac*/ 	.byte	0x04, 0x11
        /*02ae*/ 	.short	(.L_143 - .L_142)
	.align		4
.L_142:
        /*02b0*/ 	.word	index@(_Z25selective_scan_bwd_kernelI32Selective_Scan_bwd_kernel_traitsILi32ELi4ELb0ELb0ELb0ELb1ELb1EN3c108BFloat16ENS1_7complexIfEEEEv12SSMParamsBwd)
        /*02b4*/ 	.word	0x00000000


	//----- nvinfo : EIATTR_REGCOUNT
	.align		4
.L_143:
        /*02b8*/ 	.byte	0x04, 0x2f
        /*02ba*/ 	.short	(.L_145 - .L_144)
	.align		4
.L_144:
        /*02bc*/ 	.word	index@(_Z25selective_scan_bwd_kernelI32Selective_Scan_bwd_kernel_traitsILi32ELi4ELb0ELb0ELb0ELb1ELb0EN3c108BFloat16ENS1_7complexIfEEEEv12SSMParamsBwd)
        /*02c0*/ 	.word	0x00000076


	//----- nvinfo : EIATTR_FRAME_SIZE
	.align		4
.L_145:
        /*02c4*/ 	.byte	0x04, 0x11
        /*02c6*/ 	.short	(.L_147 - .L_146)
	.align		4
.L_146:
        /*02c8*/ 	.word	index@(_Z25selective_scan_bwd_kernelI32Selective_Scan_bwd_kernel_traitsILi32ELi4ELb0ELb0ELb0ELb1ELb0EN3c108BFloat16ENS1_7complexIfEEEEv12SSMParamsBwd)
        /*02cc*/ 	.word	0x00000000


	//----- nvinfo : EIATTR_REGCOUNT
	.align		4
.L_147:
        /*02d0*/ 	.byte	0x04, 0x2f
        /*02d2*/ 	.short	(.L_149 - .L_148)
	.align		4
.L_148:
        /*02d4*/ 	.word	index@(_Z25selective_scan_bwd_kernelI32Selective_Scan_bwd_kernel_traitsILi32ELi4ELb0ELb0ELb0ELb0ELb1EN3c108BFloat16ENS1_7complexIfEEEEv12SSMParamsBwd)
        /*02d8*/ 	.word	0x00000078


	//----- nvinfo : EIATTR_FRAME_SIZE
	.align		4
.L_149:
        /*02dc*/ 	.byte	0x04, 0x11
        /*02de*/ 	.short	(.L_151 - .L_150)
	.align		4
.L_150:
        /*02e0*/ 	.word	index@(_Z25selective_scan_bwd_kernelI32Selective_Scan_bwd_kernel_traitsILi32ELi4ELb0ELb0ELb0ELb0ELb1EN3c108BFloat16ENS1_7complexIfEEEEv12SSMParamsBwd)
        /*02e4*/ 	.word	0x00000000


	//----- nvinfo : EIATTR_REGCOUNT
	.align		4
.L_151:
        /*02e8*/ 	.byte	0x04, 0x2f
        /*02ea*/ 	.short	(.L_153 - .L_152)
	.align		4
.L_152:
        /*02ec*/ 	.word	index@(_Z25selective_scan_bwd_kernelI32Selective_Scan_bwd_kernel_traitsILi32ELi4ELb0ELb0ELb0ELb0ELb0EN3c108BFloat16ENS1_7complexIfEEEEv12SSMParamsBwd)
        /*02f0*/ 	.word	0x00000076


	//----- nvinfo : EIATTR_FRAME_SIZE
	.align		4
.L_153:
        /*02f4*/ 	.byte	0x04, 0x11
        /*02f6*/ 	.short	(.L_155 - .L_154)
	.align		4
.L_154:
        /*02f8*/ 	.word	index@(_Z25selective_scan_bwd_kernelI32Selective_Scan_bwd_kernel_traitsILi32ELi4ELb0ELb0ELb0ELb0ELb0EN3c108BFloat16ENS1_7complexIfEEEEv12SSMParamsBwd)
        /*02fc*/ 	.word	0x00000000


	//----- nvinfo : EIATTR_REGCOUNT
	.align		4
.L_155:
        /*0300*/ 	.byte	0x04, 0x2f
        /*0302*/ 	.short	(.L_157 - .L_156)
	.align		4
.L_156:
        /*0304*/ 	.word	index@(_Z25selective_scan_bwd_kernelI32Selective_Scan_bwd_kernel_traitsILi32ELi8ELb1ELb1ELb1ELb1ELb1EN3c108BFloat16ENS1_7complexIfEEEEv12SSMParamsBwd)
        /*0308*/ 	.word	0x000000d4


	//----- nvinfo : EIATTR_FRAME_SIZE
	.align		4
.L_157:
        /*030c*/ 	.byte	0x04, 0x11
        /*030e*/ 	.short	(.L_159 - .L_158)
	.align		4
.L_158:
        /*0310*/ 	.word	index@(_Z25selective_scan_bwd_kernelI32Selective_Scan_bwd_kernel_traitsILi32ELi8ELb1ELb1ELb1ELb1ELb1EN3c108BFloat16ENS1_7complexIfEEEEv12SSMParamsBwd)
        /*0314*/ 	.word	0x00000000


	//----- nvinfo : EIATTR_REGCOUNT
	.align		4
.L_159:
        /*0318*/ 	.byte	0x04, 0x2f
        /*031a*/ 	.short	(.L_161 - .L_160)
	.align		4
.L_160:
        /*031c*/ 	.word	index@(_Z25selective_scan_bwd_kernelI32Selective_Scan_bwd_kernel_traitsILi32ELi8ELb1ELb1ELb1ELb1ELb0EN3c108BFloat16ENS1_7complexIfEEEEv12SSMParamsBwd)
        /*0320*/ 	.word	0x000000d4


	//----- nvinfo : EIATTR_FRAME_SIZE
	.align		4
.L_161:
        /*0324*/ 	.byte	0x04, 0x11
        /*0326*/ 	.short	(.L_163 - .L_162)
	.align		4
.L_162:
        /*0328*/ 	.word	index@(_Z25selective_scan_bwd_kernelI32Selective_Scan_bwd_kernel_traitsILi32ELi8ELb1ELb1ELb1ELb1ELb0EN3c108BFloat16ENS1_7complexIfEEEEv12SSMParamsBwd)
        /*032c*/ 	.word	0x00000000


	//----- nvinfo : EIATTR_REGCOUNT
	.align		4
.L_163:
        /*0330*/ 	.byte	0x04, 0x2f
        /*0332*/ 	.short	(.L_165 - .L_164)
	.align		4
.L_164:
        /*0334*/ 	.word	index@(_Z25selective_scan_bwd_kernelI32Selective_Scan_bwd_kernel_traitsILi32ELi8ELb1ELb1ELb1ELb0ELb1EN3c108BFloat16ENS1_7complexIfEEEEv12SSMParamsBwd)
        /*0338*/ 	.word	0x000000d0


	//----- nvinfo : EIATTR_FRAME_SIZE
	.align		4
.L_165:
        /*033c*/ 	.byte	0x04, 0x11
        /*033e*/ 	.short	(.L_167 - .L_166)
	.align		4
.L_166:
        /*0340*/ 	.word	index@(_Z25selective_scan_bwd_kernelI32Selective_Scan_bwd_kernel_traitsILi32ELi8ELb1ELb1ELb1ELb0ELb1EN3c108BFloat16ENS1_7complexIfEEEEv12SSMParamsBwd)
        /*0344*/ 	.word	0x00000000


	//----- nvinfo : EIATTR_REGCOUNT
	.align		4
.L_167:
        /*0348*/ 	.byte	0x04, 0x2f
        /*034a*/ 	.short	(.L_169 - .L_168)
	.align		4
.L_168:
        /*034c*/ 	.word	index@(_Z25selective_scan_bwd_kernelI32Selective_Scan_bwd_kernel_traitsILi32ELi8ELb1ELb1ELb1ELb0ELb0EN3c108BFloat16ENS1_7complexIfEEEEv12SSMParamsBwd)
        /*0350*/ 	.word	0x000000d4


	//----- nvinfo : EIATTR_FRAME_SIZE
	.align		4
.L_169:
        /*0354*/ 	.byte	0x04, 0x11
        /*0356*/ 	.short	(.L_171 - .L_170)
	.align		4
.L_170:
        /*0358*/ 	.word	index@(_Z25selective_scan_bwd_kernelI32Selective_Scan_bwd_kernel_traitsILi32ELi8ELb1ELb1ELb1ELb0ELb0EN3c108BFloat16ENS1_7complexIfEEEEv12SSMParamsBwd)
        /*035c*/ 	.word	0x00000000


	//----- nvinfo : EIATTR_REGCOUNT
	.align		4
.L_171:
        /*0360*/ 	.byte	0x04, 0x2f
        /*0362*/ 	.short	(.L_173 - .L_172)
	.align		4
.L_172:
        /*0364*/ 	.word	index@(_Z25selective_scan_bwd_kernelI32Selective_Scan_bwd_kernel_traitsILi32ELi8ELb1ELb1ELb0ELb1ELb1EN3c108BFloat16ENS1_7complexIfEEEEv12SSMParamsBwd)
        /*0368*/ 	.word	0x000000a8


	//----- nvinfo : EIATTR_FRAME_SIZE
	.align		4
.L_173:
        /*036c*/ 	.byte	0x04, 0x11
        /*036e*/ 	.short	(.L_175 - .L_174)
	.align		4
.L_174:
        /*0370*/ 	.word	index@(_Z25selective_scan_bwd_kernelI32Selective_Scan_bwd_kernel_traitsILi32ELi8ELb1ELb1ELb0ELb1ELb1EN3c108BFloat16ENS1_7complexIfEEEEv12SSMParamsBwd)
        /*0374*/ 	.word	0x00000000


	//----- nvinfo : EIATTR_REGCOUNT
	.align		4
.L_175:
        /*0378*/ 	.byte	0x04, 0x2f
        /*037a*/ 	.short	(.L_177 - .L_176)
	.align		4
.L_176:
        /*037c*/ 	.word	index@(_Z25selective_scan_bwd_kernelI32Selective_Scan_bwd_kernel_traitsILi32ELi8ELb1ELb1ELb0ELb1ELb0EN3c108BFloat16ENS1_7complexIfEEEEv12SSMParamsBwd)
        /*0380*/ 	.word	0x000000a8


	//----- nvinfo : EIATTR_FRAME_SIZE
	.align		4
.L_177:
        /*0384*/ 	.byte	0x04, 0x11
        /*0386*/ 	.short	(.L_179 - .L_178)
	.align		4
.L_178:
        /*0388*/ 	.word	index@(_Z25selective_scan_bwd_kernelI32Selective_Scan_bwd_kernel_traitsILi32ELi8ELb1ELb1ELb0ELb1ELb0EN3c108BFloat16ENS1_7complexIfEEEEv12SSMParamsBwd)
        /*038c*/ 	.word	0x00000000


	//----- nvinfo : EIATTR_REGCOUNT
	.align		4
.L_179:
        /*0390*/ 	.byte	0x04, 0x2f
        /*0392*/ 	.short	(.L_181 - .L_180)
	.align		4
.L_180:
        /*0394*/ 	.word	index@(_Z25selective_scan_bwd_kernelI32Selective_Scan_bwd_kernel_traitsILi32ELi8ELb1ELb1ELb0ELb0ELb1EN3c108BFloat16ENS1_7complexIfEEEEv12SSMParamsBwd)
        /*0398*/ 	.word	0x000000a8


	//----- nvinfo : EIATTR_FRAME_SIZE
	.align		4
.L_181:
        /*039c*/ 	.byte	0x04, 0x11
        /*039e*/ 	.short	(.L_183 - .L_182)
	.align		4
.L_182:
        /*03a0*/ 	.word	index@(_Z25selective_scan_bwd_kernelI32Selective_Scan_bwd_kernel_traitsILi32ELi8ELb1ELb1ELb0ELb0ELb1EN3c108BFloat16ENS1_7complexIfEEEEv12SSMParamsBwd)
        /*03a4*/ 	.word	0x00000000


	//----- nvinfo : EIATTR_REGCOUNT
	.align		4
.L_183:
        /*03a8*/ 	.byte	0x04, 0x2f
        /*03aa*/ 	.short	(.L_185 - .L_184)
	.align		4
.L_184:
        /*03ac*/ 	.word	index@(_Z25selective_scan_bwd_kernelI32Selective_Scan_bwd_kernel_traitsILi32ELi8ELb1ELb1ELb0ELb0ELb0EN3c108BFloat16ENS1_7complexIfEEEEv12SSMParamsBwd)
        /*03b0*/ 	.word	0x000000a8


	//----- nvinfo : EIATTR_FRAME_SIZE
	.align		4
.L_185:
        /*03b4*/ 	.byte	0x04, 0x11
        /*03b6*/ 	.short	(.L_187 - .L_186)
	.align		4
.L_186:
        /*03b8*/ 	.word	index@(_Z25selective_scan_bwd_kernelI32Selective_Scan_bwd_kernel_traitsILi32ELi8ELb1ELb1ELb0ELb0ELb0EN3c108BFloat16ENS1_7complexIfEEEEv12SSMParamsBwd)
        /*03bc*/ 	.word	0x00000000


	//----- nvinfo : EIATTR_REGCOUNT
	.align		4
.L_187:
        /*03c0*/ 	.byte	0x04, 0x2f
        /*03c2*/ 	.short	(.L_189 - .L_188)
	.align		4
.L_188:
        /*03c4*/ 	.word	index@(_Z25selective_scan_bwd_kernelI32Selective_Scan_bwd_kernel_traitsILi32ELi8ELb1ELb0ELb1ELb1ELb1EN3c108BFloat16ENS1_7complexIfEEEEv12SSMParamsBwd)
        /*03c8*/ 	.word	0x000000aa


	//----- nvinfo : EIATTR_FRAME_SIZE
	.align		4
.L_189:
        /*03cc*/ 	.byte	0x04, 0x11
        /*03ce*/ 	.short	(.L_191 - .L_190)
	.align		4
.L_190:
        /*03d0*/ 	.word	index@(_Z25selective_scan_bwd_kernelI32Selective_Scan_bwd_kernel_traitsILi32ELi8ELb1ELb0ELb1ELb1ELb1EN3c108BFloat16ENS1_7complexIfEEEEv12SSMParamsBwd)
        /*03d4*/ 	.word	0x00000000


	//----- nvinfo : EIATTR_REGCOUNT
	.align		4
.L_191:
        /*03d8*/ 	.byte	0x04, 0x2f
        /*03da*/ 	.short	(.L_193 - .L_192)
	.align		4
.L_192:
        /*03dc*/ 	.word	index@(_Z25selective_scan_bwd_kernelI32Selective_Scan_bwd_kernel_traitsILi32ELi8ELb1ELb0ELb1ELb1ELb0EN3c108BFloat16ENS1_7complexIfEEEEv12SSMParamsBwd)
        /*03e0*/ 	.word	0x000000ac


	//----- nvinfo : EIATTR_FRAME_SIZE
	.align		4
.L_193:
        /*03e4*/ 	.byte	0x04, 0x11
        /*03e6*/ 	.short	(.L_195 - .L_194)
	.align		4
.L_194:
        /*03e8*/ 	.word	index@(_Z25selective_scan_bwd_kernelI32Selective_Scan_bwd_kernel_traitsILi32ELi8ELb1ELb0ELb1ELb1ELb0EN3c108BFloat16ENS1_7complexIfEEEEv12SSMParamsBwd)
        /*03ec*/ 	.word	0x00000000


	//----- nvinfo : EIATTR_REGCOUNT
	.align		4
.L_195:
        /*03f0*/ 	.byte	0x04, 0x2f
        /*03f2*/ 	.short	(.L_197 - .L_196)
	.align		4
.L_196:
        /*03f4*/ 	.word	index@(_Z25selective_scan_bwd_kernelI32Selective_Scan_bwd_kernel_traitsILi32ELi8ELb1ELb0ELb1ELb0ELb1EN3c108BFloat16ENS1_7complexIfEEEEv12SSMParamsBwd)
        /*03f8*/ 	.word	0x000000ac


	//----- nvinfo : EIATTR_FRAME_SIZE
	.align		4
.L_197:
        /*03fc*/ 	.byte	0x04, 0x11
        /*03fe*/ 	.short	(.L_199 - .L_198)
	.align		4
.L_198:
        /*0400*/ 	.word	index@(_Z25selective_scan_bwd_kernelI32Selective_Scan_bwd_kernel_traitsILi32ELi8ELb1ELb0ELb1ELb0ELb1EN3c108BFloat16ENS1_7complexIfEEEEv12SSMParamsBwd)
        /*0404*/ 	.word	0x00000000


	//----- nvinfo : EIATTR_REGCOUNT
	.align		4
.L_199:
        /*0408*/ 	.byte	0x04, 0x2f
        /*040a*/ 	.short	(.L_201 - .L_200)
	.align		4
.L_200:
        /*040c*/ 	.word	index@(_Z25selective_scan_bwd_kernelI32Selective_Scan_bwd_kernel_traitsILi32ELi8ELb1ELb0ELb1ELb0ELb0EN3c108BFloat16ENS1_7complexIfEEEEv12SSMParamsBwd)
        /*0410*/ 	.word	0x000000ac


	//----- nvinfo : EIATTR_FRAME_SIZE
	.align		4
.L_201:
        /*0414*/ 	.byte	0x04, 0x11
        /*0416*/ 	.short	(.L_203 - .L_202)
	.align		4
.L_202:
        /*0418*/ 	.word	index@(_Z25selective_scan_bwd_kernelI32Selective_Scan_bwd_kernel_traitsILi32ELi8ELb1ELb0ELb1ELb0ELb0EN3c108BFloat16ENS1_7complexIfEEEEv12SSMParamsBwd)
        /*041c*/ 	.word	0x00000000


	//----- nvinfo : EIATTR_REGCOUNT
	.align		4
.L_203:
        /*0420*/ 	.byte	0x04, 0x2f
        /*0422*/ 	.short	(.L_205 - .L_204)
	.align		4
.L_204:
        /*0424*/ 	.word	index@(_Z25selective_scan_bwd_kernelI32Selective_Scan_bwd_kernel_traitsILi32ELi8ELb1ELb0ELb0ELb1ELb1EN3c108BFloat16ENS1_7complexIfEEEEv12SSMParamsBwd)
        /*0428*/ 	.word	0x0000008f


	//----- nvinfo : EIATTR_FRAME_SIZE
	.align		4
.L_205:
        /*042c*/ 	.byte	0x04, 0x11
        /*042e*/ 	.short	(.L_207 - .L_206)
	.align		4
.L_206:
        /*0430*/ 	.word	index@(_Z25selective_scan_bwd_kernelI32Selective_Scan_bwd_kernel_traitsILi32ELi8ELb1ELb0ELb0ELb1ELb1EN3c108BFloat16ENS1_7complexIfEEEEv12SSMParamsBwd)
        /*0434*/ 	.word	0x00000000


	//----- nvinfo : EIATTR_REGCOUNT
	.align		4
.L_207:
        /*0438*/ 	.byte	0x04, 0x2f
        /*043a*/ 	.short	(.L_209 - .L_208)
	.align		4
.L_208:
        /*043c*/ 	.word	index@(_Z25selective_scan_bwd_kernelI32Selective_Scan_bwd_kernel_traitsILi32ELi8ELb1ELb0ELb0ELb1ELb0EN3c108BFloat16ENS1_7complexIfEEEEv12SSMParamsBwd)
        /*0440*/ 	.word	0x00000092


	//----- nvinfo : EIATTR_FRAME_SIZE
	.align		4
.L_209:
        /*0444*/ 	.byte	0x04, 0x11
        /*0446*/ 	.short	(.L_211 - .L_210)
	.align		4
.L_210:
        /*0448*/ 	.word	index@(_Z25selective_scan_bwd_kernelI32Selective_Scan_bwd_kernel_traitsILi32ELi8ELb1ELb0ELb0ELb1ELb0EN3c108BFloat16ENS1_7complexIfEEEEv12SSMParamsBwd)
        /*044c*/ 	.word	0x00000000


	//----- nvinfo : EIATTR_REGCOUNT
	.align		4
.L_211:
        /*0450*/ 	.byte	0x04, 0x2f
        /*0452*/ 	.short	(.L_213 - .L_212)
	.align		4
.L_212:
        /*0454*/ 	.word	index@(_Z25selective_scan_bwd_kernelI32Selective_Scan_bwd_kernel_traitsILi32ELi8ELb1ELb0ELb0ELb0ELb1EN3c108BFloat16ENS1_7complexIfEEEEv12SSMParamsBwd)
        /*0458*/ 	.word	0x00000098


	//----- nvinfo : EIATTR_FRAME_SIZE
	.align		4
.L_213:
        /*045c*/ 	.byte	0x04, 0x11
        /*045e*/ 	.short	(.L_215 - .L_214)
	.align		4
.L_214:
        /*0460*/ 	.word	index@(_Z25selective_scan_bwd_kernelI32Selective_Scan_bwd_kernel_traitsILi32ELi8ELb1ELb0ELb0ELb0ELb1EN3c108BFloat16ENS1_7complexIfEEEEv12SSMParamsBwd)
        /*0464*/ 	.word	0x00000000


	//----- nvinfo : EIATTR_REGCOUNT
	.align		4
.L_215:
        /*0468*/ 	.byte	0x04, 0x2f
        /*046a*/ 	.short	(.L_217 - .L_216)
	.align		4
.L_216:
        /*046c*/ 	.word	index@(_Z25selective_scan_bwd_kernelI32Selective_Scan_bwd_kernel_traitsILi32ELi8ELb1ELb0ELb0ELb0ELb0EN3c108BFloat16ENS1_7complexIfEEEEv12SSMParamsBwd)
        /*0470*/ 	.word	0x00000090


	//----- nvinfo : EIATTR_FRAME_SIZE
	.align		4
.L_217:
        /*0474*/ 	.byte	0x04, 0x11
        /*0476*/ 	.short	(.L_219 - .L_218)
	.align		4
.L_218:
        /*0478*/ 	.word	index@(_Z25selective_scan_bwd_kernelI32Selective_Scan_bwd_kernel_traitsILi32ELi8ELb1ELb0ELb0ELb0ELb0EN3c108BFloat16ENS1_7complexIfEEEEv12SSMParamsBwd)
        /*047c*/ 	.word	0x00000000


	//----- nvinfo : EIATTR_REGCOUNT
	.align		4
.L_219:
        /*0480*/ 	.byte	0x04, 0x2f
        /*0482*/ 	.short	(.L_221 - .L_220)
	.align		4
.L_220:
        /*0484*/ 	.word	index@(_Z25selective_scan_bwd_kernelI32Selective_Scan_bwd_kernel_traitsILi32ELi8ELb0ELb1ELb1ELb1ELb1EN3c108BFloat16ENS1_7complexIfEEEEv12SSMParamsBwd)
        /*0488*/ 	.word	0x000000f6


	//----- nvinfo : EIATTR_FRAME_SIZE
	.align		4
.L_221:
        /*048c*/ 	.byte	0x04, 0x11
        /*048e*/ 	.short	(.L_223 - .L_222)
	.align		4
.L_222:
        /*0490*/ 	.word	index@(_Z25selective_scan_bwd_kernelI32Selective_Scan_bwd_kernel_traitsILi32ELi8ELb0ELb1ELb1ELb1ELb1EN3c108BFloat16ENS1_7complexIfEEEEv12SSMParamsBwd)
        /*0494*/ 	.word	0x00000000


	//----- nvinfo : EIATTR_REGCOUNT
	.align		4
.L_223:
        /*0498*/ 	.byte	0x04, 0x2f
        /*049a*/ 	.short	(.L_225 - .L_224)
	.align		4
.L_224:
        /*049c*/ 	.word	index@(_Z25selective_scan_bwd_kernelI32Selective_Scan_bwd_kernel_traitsILi32ELi8ELb0ELb1ELb1ELb1ELb0EN3c108BFloat16ENS1_7complexIfEEEEv12SSMParamsBwd)
        /*04a0*/ 	.word	0x000000e6


	//----- nvinfo : EIATTR_FRAME_SIZE
	.align		4
.L_225:
        /*04a4*/ 	.byte	0x04, 0x11
        /*04a6*/ 	.short	(.L_227 - .L_226)
	.align		4
.L_226:
        /*04a8*/ 	.word	index@(_Z25selective_scan_bwd_kernelI32Selective_Scan_bwd_kernel_traitsILi32ELi8ELb0ELb1ELb1ELb1ELb0EN3c108BFloat16ENS1_7complexIfEEEEv12SSMParamsBwd)
        /*04ac*/ 	.word	0x00000000


	//----- nvinfo : EIATTR_REGCOUNT
	.align		4
.L_227:
        /*04b0*/ 	.byte	0x04, 0x2f
        /*04b2*/ 	.short	(.L_229 - .L_228)
	.align		4
.L_228:
        /*04b4*/ 	.word	index@(_Z25selective_scan_bwd_kernelI32Selective_Scan_bwd_kernel_traitsILi32ELi8ELb0ELb1ELb1ELb0ELb1EN3c108BFloat16ENS1_7complexIfEEEEv12SSMParamsBwd)
        /*04b8*/ 	.word	0x000000f4


	//----- nvinfo : EIATTR_FRAME_SIZE
	.align		4
.L_229:
        /*04bc*/ 	.byte	0x04, 0x11
        /*04be*/ 	.short	(.L_231 - .L_230)
	.align		4
.L_230:
        /*04c0*/ 	.word	index@(_Z25selective_scan_bwd_kernelI32Selective_Scan_bwd_kernel_traitsILi32ELi8ELb0ELb1ELb1ELb0ELb1EN3c108BFloat16ENS1_7complexIfEEEEv12SSMParamsBwd)
        /*04c4*/ 	.word	0x00000000


	//----- nvinfo : EIATTR_REGCOUNT
	.align		4
.L_231:
        /*04c8*/ 	.byte	0x04, 0x2f
        /*04ca*/ 	.short	(.L_233 - .L_232)
	.align		4
.L_232:
        /*04cc*/ 	.word	index@(_Z25selective_scan_bwd_kernelI32Selective_Scan_bwd_kernel_traitsILi32ELi8ELb0ELb1ELb1ELb0ELb0EN3c108BFloat16ENS1_7complexIfEEEEv12SSMParamsBwd)
        /*04d0*/ 	.word	0x000000e6


	//----- nvinfo : EIATTR_FRAME_SIZE
	.align		4
.L_233:
        /*04d4*/ 	.byte	0x04, 0x11
        /*04d6*/ 	.short	(.L_235 - .L_234)
	.align		4
.L_234:
        /*04d8*/ 	.word	index@(_Z25selective_scan_bwd_kernelI32Selective_Scan_bwd_kernel_traitsILi32ELi8ELb0ELb1ELb1ELb0ELb0EN3c108BFloat16ENS1_7complexIfEEEEv12SSMParamsBwd)
        /*04dc*/ 	.word	0x00000000


	//----- nvinfo : EIATTR_REGCOUNT
	.align		4
.L_235:
        /*04e0*/ 	.byte	0x04, 0x2f
        /*04e2*/ 	.short	(.L_237 - .L_236)
	.align		4
.L_236:
        /*04e4*/ 	.word	index@(_Z25selective_scan_bwd_kernelI32Selective_Scan_bwd_kernel_traitsILi32ELi8ELb0ELb1ELb0ELb1ELb1EN3c108BFloat16ENS1_7complexIfEEEEv12SSMParamsBwd)
        /*04e8*/ 	.word	0x000000d2


	//----- nvinfo : EIATTR_FRAME_SIZE
	.align		4
.L_237:
        /*04ec*/ 	.byte	0x04, 0x11
        /*04ee*/ 	.short	(.L_239 - .L_238)
	.align		4
.L_238:
        /*04f0*/ 	.word	index@(_Z25selective_scan_bwd_kernelI32Selective_Scan_bwd_kernel_traitsILi32ELi8ELb0ELb1ELb0ELb1ELb1EN3c108BFloat16ENS1_7complexIfEEEEv12SSMParamsBwd)
        /*04f4*/ 	.word	0x00000000


	//----- nvinfo : EIATTR_REGCOUNT
	.align		4
.L_239:
        /*04f8*/ 	.byte	0x04, 0x2f
        /*04fa*/ 	.short	(.L_241 - .L_240)
	.align		4
.L_240:
        /*04fc*/ 	.word	index@(_Z25selective_scan_bwd_kernelI32Selective_Scan_bwd_kernel_traitsILi32ELi8ELb0ELb1ELb0ELb1ELb0EN3c108BFloat16ENS1_7complexIfEEEEv12SSMParamsBwd)
        /*0500*/ 	.word	0x000000bc


	//----- nvinfo : EIATTR_FRAME_SIZE
	.align		4
.L_241:
        /*0504*/ 	.byte	0x04, 0x11
        /*0506*/ 	.short	(.L_243 - .L_242)
	.align		4
.L_242:
        /*0508*/ 	.word	index@(_Z25selective_scan_bwd_kernelI32Selective_Scan_bwd_kernel_traitsILi32ELi8ELb0ELb1ELb0ELb1ELb0EN3c108BFloat16ENS1_7complexIfEEEEv12SSMParamsBwd)
        /*050c*/ 	.word	0x00000000


	//----- nvinfo : EIATTR_REGCOUNT
	.align		4
.L_243:
        /*0510*/ 	.byte	0x04, 0x2f
        /*0512*/ 	.short	(.L_245 - .L_244)
	.align		4
.L_244:
        /*0514*/ 	.word	index@(_Z25selective_scan_bwd_kernelI32Selective_Scan_bwd_kernel_traitsILi32ELi8ELb0ELb1ELb0ELb0ELb1EN3c108BFloat16ENS1_7complexIfEEEEv12SSMParamsBwd)
        /*0518*/ 	.word	0x000000d0


	//----- nvinfo : EIATTR_FRAME_SIZE
	.align		4
.L_245:
        /*051c*/ 	.byte	0x04, 0x11
        /*051e*/ 	.short	(.L_247 - .L_246)
	.align		4
.L_246:
        /*0520*/ 	.word	index@(_Z25selective_scan_bwd_kernelI32Selective_Scan_bwd_kernel_traitsILi32ELi8ELb0ELb1ELb0ELb0ELb1EN3c108BFloat16ENS1_7complexIfEEEEv12SSMParamsBwd)
        /*0524*/ 	.word	0x00000000


	//----- nvinfo : EIATTR_REGCOUNT
	.align		4
.L_247:
        /*0528*/ 	.byte	0x04, 0x2f
        /*052a*/ 	.short	(.L_249 - .L_248)
	.align		4
.L_248:
        /*052c*/ 	.word	index@(_Z25selective_scan_bwd_kernelI32Selective_Scan_bwd_kernel_traitsILi32ELi8ELb0ELb1ELb0ELb0ELb0EN3c108BFloat16ENS1_7complexIfEEEEv12SSMParamsBwd)
        /*0530*/ 	.word	0x000000c6


	//----- nvinfo : EIATTR_FRAME_SIZE
	.align		4
.L_249:
        /*0534*/ 	.byte	0x04, 0x11
        /*0536*/ 	.short	(.L_251 - .L_250)
	.align		4
.L_250:
        /*0538*/ 	.word	index@(_Z25selective_scan_bwd_kernelI32Selective_Scan_bwd_kernel_traitsILi32ELi8ELb0ELb1ELb0ELb0ELb0EN3c108BFloat16ENS1_7complexIfEEEEv12SSMParamsBwd)
        /*053c*/ 	.word	0x00000000


	//----- nvinfo : EIATTR_REGCOUNT
	.align		4
.L_251:
        /*0540*/ 	.byte	0x04, 0x2f
        /*0542*/ 	.short	(.L_253 - .L_252)
	.align		4
.L_252:
        /*0544*/ 	.word	index@(_Z25selective_scan_bwd_kernelI32Selective_Scan_bwd_kernel_traitsILi32ELi8ELb0ELb0ELb1ELb1ELb1EN3c108BFloat16ENS1_7complexIfEEEEv12SSMParamsBwd)
        /*0548*/ 	.word	0x000000c8


	//----- nvinfo : EIATTR_FRAME_SIZE
	.align		4
.L_253:
        /*054c*/ 	.byte	0x04, 0x11
        /*054e*/ 	.short	(.L_255 - .L_254)
	.align		4
.L_254:
        /*0550*/ 	.word	index@(_Z25selective_scan_bwd_kernelI32Selective_Scan_bwd_kernel_traitsILi32ELi8ELb0ELb0ELb1ELb1ELb1EN3c108BFloat16ENS1_7complexIfEEEEv12SSMParamsBwd)
        /*0554*/ 	.word	0x00000000


	//----- nvinfo : EIATTR_REGCOUNT
	.align		4
.L_255:
        /*0558*/ 	.byte	0x04, 0x2f
        /*055a*/ 	.short	(.L_257 - .L_256)
	.align		4
.L_256:
        /*055c*/ 	.word	index@(_Z25selective_scan_bwd_kernelI32Selective_Scan_bwd_kernel_traitsILi32ELi8ELb0ELb0ELb1ELb1ELb0EN3c108BFloat16ENS1_7complexIfEEEEv12SSMParamsBwd)
        /*0560*/ 	.word	0x000000c0


	//----- nvinfo : EIATTR_FRAME_SIZE
	.align		4
.L_257:
        /*0564*/ 	.byte	0x04, 0x11
        /*0566*/ 	.short	(.L_259 - .L_258)
	.align		4
.L_258:
        /*0568*/ 	.word	index@(_Z25selective_scan_bwd_kernelI32Selective_Scan_bwd_kernel_traitsILi32ELi8ELb0ELb0ELb1ELb1ELb0EN3c108BFloat16ENS1_7complexIfEEEEv12SSMParamsBwd)
        /*056c*/ 	.word	0x00000000


	//----- nvinfo : EIATTR_REGCOUNT
	.align		4
.L_259:
        /*0570*/ 	.byte	0x04, 0x2f
        /*0572*/ 	.short	(.L_261 - .L_260)
	.align		4
.L_260:
        /*0574*/ 	.word	index@(_Z25selective_scan_bwd_kernelI32Selective_Scan_bwd_kernel_traitsILi32ELi8ELb0ELb0ELb1ELb0ELb1EN3c108BFloat16ENS1_7complexIfEEEEv12SSMParamsBwd)
        /*0578*/ 	.word	0x000000c6


	//----- nvinfo : EIATTR_FRAME_SIZE
	.align		4
.L_261:
        /*057c*/ 	.byte	0x04, 0x11
        /*057e*/ 	.short	(.L_263 - .L_262)
	.align		4
.L_262:
        /*0580*/ 	.word	index@(_Z25selective_scan_bwd_kernelI32Selective_Scan_bwd_kernel_traitsILi32ELi8ELb0ELb0ELb1ELb0ELb1EN3c108BFloat16ENS1_7complexIfEEEEv12SSMParamsBwd)
        /*0584*/ 	.word	0x00000000


	//----- nvinfo : EIATTR_REGCOUNT
	.align		4
.L_263:
        /*0588*/ 	.byte	0x04, 0x2f
        /*058a*/ 	.short	(.L_265 - .L_264)
	.align		4
.L_264:
        /*058c*/ 	.word	index@(_Z25selective_scan_bwd_kernelI32Selective_Scan_bwd_kernel_traitsILi32ELi8ELb0ELb0ELb1ELb0ELb0EN3c108BFloat16ENS1_7complexIfEEEEv12SSMParamsBwd)
        /*0590*/ 	.word	0x000000bf


	//----- nvinfo : EIATTR_FRAME_SIZE
	.align		4
.L_265:
        /*0594*/ 	.byte	0x04, 0x11
        /*0596*/ 	.short	(.L_267 - .L_266)
	.align		4
.L_266:
        /*0598*/ 	.word	index@(_Z25selective_scan_bwd_kernelI32Selective_Scan_bwd_kernel_traitsILi32ELi8ELb0ELb0ELb1ELb0ELb0EN3c108BFloat16ENS1_7complexIfEEEEv12SSMParamsBwd)
        /*059c*/ 	.word	0x00000000


	//----- nvinfo : EIATTR_REGCOUNT
	.align		4
.L_267:
        /*05a0*/ 	.byte	0x04, 0x2f
        /*05a2*/ 	.short	(.L_269 - .L_268)
	.align		4
.L_268:
        /*05a4*/ 	.word	index@(_Z25selective_scan_bwd_kernelI32Selective_Scan_bwd_kernel_traitsILi32ELi8ELb0ELb0ELb0ELb1ELb1EN3c108BFloat16ENS1_7complexIfEEEEv12SSMParamsBwd)
        /*05a8*/ 	.word	0x000000b8


	//----- nvinfo : EIATTR_FRAME_SIZE
	.align		4
.L_269:
        /*05ac*/ 	.byte	0x04, 0x11
        /*05ae*/ 	.short	(.L_271 - .L_270)
	.align		4
.L_270:
        /*05b0*/ 	.word	index@(_Z25selective_scan_bwd_kernelI32Selective_Scan_bwd_kernel_traitsILi32ELi8ELb0ELb0ELb0ELb1ELb1EN3c108BFloat16ENS1_7complexIfEEEEv12SSMParamsBwd)
        /*05b4*/ 	.word	0x00000000


	//----- nvinfo : EIATTR_REGCOUNT
	.align		4
.L_271:
        /*05b8*/ 	.byte	0x04, 0x2f
        /*05ba*/ 	.short	(.L_273 - .L_272)
	.align		4
.L_272:
        /*05bc*/ 	.word	index@(_Z25selective_scan_bwd_kernelI32Selective_Scan_bwd_kernel_traitsILi32ELi8ELb0ELb0ELb0ELb1ELb0EN3c108BFloat16ENS1_7complexIfEEEEv12SSMParamsBwd)
        /*05c0*/ 	.word	0x000000b4


	//----- nvinfo : EIATTR_FRAME_SIZE
	.align		4
.L_273:
        /*05c4*/ 	.byte	0x04, 0x11
        /*05c6*/ 	.short	(.L_275 - .L_274)
	.align		4
.L_274:
        /*05c8*/ 	.word	index@(_Z25selective_scan_bwd_kernelI32Selective_Scan_bwd_kernel_traitsILi32ELi8ELb0ELb0ELb0ELb1ELb0EN3c108BFloat16ENS1_7complexIfEEEEv12SSMParamsBwd)
        /*05cc*/ 	.word	0x00000000


	//----- nvinfo : EIATTR_REGCOUNT
	.align		4
.L_275:
        /*05d0*/ 	.byte	0x04, 0x2f
        /*05d2*/ 	.short	(.L_277 - .L_276)
	.align		4
.L_276:
        /*05d4*/ 	.word	index@(_Z25selective_scan_bwd_kernelI32Selective_Scan_bwd_kernel_traitsILi32ELi8ELb0ELb0ELb0ELb0ELb1EN3c108BFloat16ENS1_7complexIfEEEEv12SSMParamsBwd)
        /*05d8*/ 	.word	0x000000a8


	//----- nvinfo : EIATTR_FRAME_SIZE
	.align		4
.L_277:
        /*05dc*/ 	.byte	0x04, 0x11
        /*05de*/ 	.short	(.L_279 - .L_278)
	.align		4
.L_278:
        /*05e0*/ 	.word	index@(_Z25selective_scan_bwd_kernelI32Selective_Scan_bwd_kernel_traitsILi32ELi8ELb0ELb0ELb0ELb0ELb1EN3c108BFloat16ENS1_7complexIfEEEEv12SSMParamsBwd)
        /*05e4*/ 	.word	0x00000000


	//----- nvinfo : EIATTR_REGCOUNT
	.align		4
.L_279:
        /*05e8*/ 	.byte	0x04, 0x2f
        /*05ea*/ 	.short	(.L_281 - .L_280)
	.align		4
.L_280:
        /*05ec*/ 	.word	index@(_Z25selective_scan_bwd_kernelI32Selective_Scan_bwd_kernel_traitsILi32ELi8ELb0ELb0ELb0ELb0ELb0EN3c108BFloat16ENS1_7complexIfEEEEv12SSMParamsBwd)
        /*05f0*/ 	.word	0x000000a8


	//----- nvinfo : EIATTR_FRAME_SIZE
	.align		4
.L_281:
        /*05f4*/ 	.byte	0x04, 0x11
        /*05f6*/ 	.short	(.L_283 - .L_282)
	.align		4
.L_282:
        /*05f8*/ 	.word	index@(_Z25selective_scan_bwd_kernelI32Selective_Scan_bwd_kernel_traitsILi32ELi8ELb0ELb0ELb0ELb0ELb0EN3c108BFloat16ENS1_7complexIfEEEEv12SSMParamsBwd)
        /*05fc*/ 	.word	0x00000000


	//----- nvinfo : EIATTR_REGCOUNT
	.align		4
.L_283:
        /*0600*/ 	.byte	0x04, 0x2f
        /*0602*/ 	.short	(.L_285 - .L_284)
	.align		4
.L_284:
        /*0604*/ 	.word	index@(_Z25selective_scan_bwd_kernelI32Selective_Scan_bwd_kernel_traitsILi32ELi16ELb1ELb1ELb1ELb1ELb1EN3c108BFloat16ENS1_7complexIfEEEEv12SSMParamsBwd)
        /*0608*/ 	.word	0x000000fe


	//----- nvinfo : EIATTR_FRAME_SIZE
	.align		4
.L_285:
        /*060c*/ 	.byte	0x04, 0x11
        /*060e*/ 	.short	(.L_287 - .L_286)
	.align		4
.L_286:
        /*0610*/ 	.word	index@(_Z25selective_scan_bwd_kernelI32Selective_Scan_bwd_kernel_traitsILi32ELi16ELb1ELb1ELb1ELb1ELb1EN3c108BFloat16ENS1_7complexIfEEEEv12SSMParamsBwd)
        /*0614*/ 	.word	0x00000000


	//----- nvinfo : EIATTR_REGCOUNT
	.align		4
.L_287:
        /*0618*/ 	.byte	0x04, 0x2f
        /*061a*/ 	.short	(.L_289 - .L_288)
	.align		4
.L_288:
        /*061c*/ 	.word	index@(_Z25selective_scan_bwd_kernelI32Selective_Scan_bwd_kernel_traitsILi32ELi16ELb1ELb1ELb1ELb1ELb0EN3c108BFloat16ENS1_7complexIfEEEEv12SSMParamsBwd)
        /*0620*/ 	.word	0x000000fe


	//----- nvinfo : EIATTR_FRAME_SIZE
	.align		4
.L_289:
        /*0624*/ 	.byte	0x04, 0x11
        /*0626*/ 	.short	(.L_291 - .L_290)
	.align		4
.L_290:
        /*0628*/ 	.word	index@(_Z25selective_scan_bwd_kernelI32Selective_Scan_bwd_kernel_traitsILi32ELi16ELb1ELb1ELb1ELb1ELb0EN3c108BFloat16ENS1_7complexIfEEEEv12SSMParamsBwd)
        /*062c*/ 	.word	0x00000000


	//----- nvinfo : EIATTR_REGCOUNT
	.align		4
.L_291:
        /*0630*/ 	.byte	0x04, 0x2f
        /*0632*/ 	.short	(.L_293 - .L_292)
	.align		4
.L_292:
        /*0634*/ 	.word	index@(_Z25selective_scan_bwd_kernelI32Selective_Scan_bwd_kernel_traitsILi32ELi16ELb1ELb1ELb1ELb0ELb1EN3c108BFloat16ENS1_7complexIfEEEEv12SSMParamsBwd)
        /*0638*/ 	.word	0x000000fe


	//----- nvinfo : EIATTR_FRAME_SIZE
	.align		4
.L_293:
        /*063c*/ 	.byte	0x04, 0x11
        /*063e*/ 	.short	(.L_295 - .L_294)
	.align		4
.L_294:
        /*0640*/ 	.word	index@(_Z25selective_scan_bwd_kernelI32Selective_Scan_bwd_kernel_traitsILi32ELi16ELb1ELb1ELb1ELb0ELb1EN3c108BFloat16ENS1_7complexIfEEEEv12SSMParamsBwd)
        /*0644*/ 	.word	0x00000000


	//----- nvinfo : EIATTR_REGCOUNT
	.align		4
.L_295:
        /*0648*/ 	.byte	0x04, 0x2f
        /*064a*/ 	.short	(.L_297 - .L_296)
	.align		4
.L_296:
        /*064c*/ 	.word	index@(_Z25selective_scan_bwd_kernelI32Selective_Scan_bwd_kernel_traitsILi32ELi16ELb1ELb1ELb1ELb0ELb0EN3c108BFloat16ENS1_7complexIfEEEEv12SSMParamsBwd)
        /*0650*/ 	.word	0x000000fe


	//----- nvinfo : EIATTR_FRAME_SIZE
	.align		4
.L_297:
        /*0654*/ 	.byte	0x04, 0x11
        /*0656*/ 	.short	(.L_299 - .L_298)
	.align		4
.L_298:
        /*0658*/ 	.word	index@(_Z25selective_scan_bwd_kernelI32Selective_Scan_bwd_kernel_traitsILi32ELi16ELb1ELb1ELb1ELb0ELb0EN3c108BFloat16ENS1_7complexIfEEEEv12SSMParamsBwd)
        /*065c*/ 	.word	0x00000000


	//----- nvinfo : EIATTR_REGCOUNT
	.align		4
.L_299:
        /*0660*/ 	.byte	0x04, 0x2f
        /*0662*/ 	.short	(.L_301 - .L_300)
	.align		4
.L_300:
        /*0664*/ 	.word	index@(_Z25selective_scan_bwd_kernelI32Selective_Scan_bwd_kernel_traitsILi32ELi16ELb1ELb1ELb0ELb1ELb1EN3c108BFloat16ENS1_7complexIfEEEEv12SSMParamsBwd)
        /*0668*/ 	.word	0x000000fb


	//----- nvinfo : EIATTR_FRAME_SIZE
	.align		4
.L_301:
        /*066c*/ 	.byte	0x04, 0x11
        /*066e*/ 	.short	(.L_303 - .L_302)
	.align		4
.L_302:
        /*0670*/ 	.word	index@(_Z25selective_scan_bwd_kernelI32Selective_Scan_bwd_kernel_traitsILi32ELi16ELb1ELb1ELb0ELb1ELb1EN3c108BFloat16ENS1_7complexIfEEEEv12SSMParamsBwd)
        /*0674*/ 	.word	0x00000000


	//----- nvinfo : EIATTR_REGCOUNT
	.align		4
.L_303:
        /*0678*/ 	.byte	0x04, 0x2f
        /*067a*/ 	.short	(.L_305 - .L_304)
	.align		4
.L_304:
        /*067c*/ 	.word	index@(_Z25selective_scan_bwd_kernelI32Selective_Scan_bwd_kernel_traitsILi32ELi16ELb1ELb1ELb0ELb1ELb0EN3c108BFloat16ENS1_7complexIfEEEEv12SSMParamsBwd)
        /*0680*/ 	.word	0x000000fb


	//----- nvinfo : EIATTR_FRAME_SIZE
	.align		4
.L_305:
        /*0684*/ 	.byte	0x04, 0x11
        /*0686*/ 	.short	(.L_307 - .L_306)
	.align		4
.L_306:
        /*0688*/ 	.word	index@(_Z25selective_scan_bwd_kernelI32Selective_Scan_bwd_kernel_traitsILi32ELi16ELb1ELb1ELb0ELb1ELb0EN3c108BFloat16ENS1_7complexIfEEEEv12SSMParamsBwd)
        /*068c*/ 	.word	0x00000000


	//----- nvinfo : EIATTR_REGCOUNT
	.align		4
.L_307:
        /*0690*/ 	.byte	0x04, 0x2f
        /*0692*/ 	.short	(.L_309 - .L_308)
	.align		4
.L_308:
        /*0694*/ 	.word	index@(_Z25selective_scan_bwd_kernelI32Selective_Scan_bwd_kernel_traitsILi32ELi16ELb1ELb1ELb0ELb0ELb1EN3c108BFloat16ENS1_7complexIfEEEEv12SSMParamsBwd)
        /*0698*/ 	.word	0x000000fb


	//----- nvinfo : EIATTR_FRAME_SIZE
	.align		4
.L_309:
        /*069c*/ 	.byte	0x04, 0x11
        /*069e*/ 	.short	(.L_311 - .L_310)
	.align		4
.L_310:
        /*06a0*/ 	.word	index@(_Z25selective_scan_bwd_kernelI32Selective_Scan_bwd_kernel_traitsILi32ELi16ELb1ELb1ELb0ELb0ELb1EN3c108BFloat16ENS1_7complexIfEEEEv12SSMParamsBwd)
        /*06a4*/ 	.word	0x00000000


	//----- nvinfo : EIATTR_REGCOUNT
	.align		4
.L_311:
        /*06a8*/ 	.byte	0x04, 0x2f
        /*06aa*/ 	.short	(.L_313 - .L_312)
	.align		4
.L_312:
        /*06ac*/ 	.word	index@(_Z25selective_scan_bwd_kernelI32Selective_Scan_bwd_kernel_traitsILi32ELi16ELb1ELb1ELb0ELb0ELb0EN3c108BFloat16ENS1_7complexIfEEEEv12SSMParamsBwd)
        /*06b0*/ 	.word	0x000000fb


	//----- nvinfo : EIATTR_FRAME_SIZE
	.align		4
.L_313:
        /*06b4*/ 	.byte	0x04, 0x11
        /*06b6*/ 	.short	(.L_315 - .L_314)
	.align		4
.L_314:
        /*06b8*/ 	.word	index@(_Z25selective_scan_bwd_kernelI32Selective_Scan_bwd_kernel_traitsILi32ELi16ELb1ELb1ELb0ELb0ELb0EN3c108BFloat16ENS1_7complexIfEEEEv12SSMParamsBwd)
        /*06bc*/ 	.word	0x00000000


	//----- nvinfo : EIATTR_REGCOUNT
	.align		4
.L_315:
        /*06c0*/ 	.byte	0x04, 0x2f
        /*06c2*/ 	.short	(.L_317 - .L_316)
	.align		4
.L_316:
        /*06c4*/ 	.word	index@(_Z25selective_scan_bwd_kernelI32Selective_Scan_bwd_kernel_traitsILi32ELi16ELb1ELb0ELb1ELb1ELb1EN3c108BFloat16ENS1_7complexIfEEEEv12SSMParamsBwd)
        /*06c8*/ 	.word	0x000000f4


	//----- nvinfo : EIATTR_FRAME_SIZE
	.align		4
.L_317:
        /*06cc*/ 	.byte	0x04, 0x11
        /*06ce*/ 	.short	(.L_319 - .L_318)
	.align		4
.L_318:
        /*06d0*/ 	.word	index@(_Z25selective_scan_bwd_kernelI32Selective_Scan_bwd_kernel_traitsILi32ELi16ELb1ELb0ELb1ELb1ELb1EN3c108BFloat16ENS1_7complexIfEEEEv12SSMParamsBwd)
        /*06d4*/ 	.word	0x00000000


	//----- nvinfo : EIATTR_REGCOUNT
	.align		4
.L_319:
        /*06d8*/ 	.byte	0x04, 0x2f
        /*06da*/ 	.short	(.L_321 - .L_320)
	.align		4
.L_320:
        /*06dc*/ 	.word	index@(_Z25selective_scan_bwd_kernelI32Selective_Scan_bwd_kernel_traitsILi32ELi16ELb1ELb0ELb1ELb1ELb0EN3c108BFloat16ENS1_7complexIfEEEEv12SSMParamsBwd)
        /*06e0*/ 	.word	0x000000f4


	//----- nvinfo : EIATTR_FRAME_SIZE
	.align		4
.L_321:
        /*06e4*/ 	.byte	0x04, 0x11
        /*06e6*/ 	.short	(.L_323 - .L_322)
	.align		4
.L_322:
        /*06e8*/ 	.word	index@(_Z25selective_scan_bwd_kernelI32Selective_Scan_bwd_kernel_traitsILi32ELi16ELb1ELb0ELb1ELb1ELb0EN3c108BFloat16ENS1_7complexIfEEEEv12SSMParamsBwd)
        /*06ec*/ 	.word	0x00000000


	//----- nvinfo : EIATTR_REGCOUNT
	.align		4
.L_323:
        /*06f0*/ 	.byte	0x04, 0x2f
        /*06f2*/ 	.short	(.L_325 - .L_324)
	.align		4
.L_324:
        /*06f4*/ 	.word	index@(_Z25selective_scan_bwd_kernelI32Selective_Scan_bwd_kernel_traitsILi32ELi16ELb1ELb0ELb1ELb0ELb1EN3c108BFloat16ENS1_7complexIfEEEEv12SSMParamsBwd)
        /*06f8*/ 	.word	0x000000f4


	//----- nvinfo : EIATTR_FRAME_SIZE
	.align		4
.L_325:
        /*06fc*/ 	.byte	0x04, 0x11
        /*06fe*/ 	.short	(.L_327 - .L_326)
	.align		4
.L_326:
        /*0700*/ 	.word	index@(_Z25selective_scan_bwd_kernelI32Selective_Scan_bwd_kernel_traitsILi32ELi16ELb1ELb0ELb1ELb0ELb1EN3c108BFloat16ENS1_7complexIfEEEEv12SSMParamsBwd)
        /*0704*/ 	.word	0x00000000


	//----- nvinfo : EIATTR_REGCOUNT
	.align		4
.L_327:
        /*0708*/ 	.byte	0x04, 0x2f
        /*070a*/ 	.short	(.L_329 - .L_328)
	.align		4
.L_328:
        /*070c*/ 	.word	index@(_Z25selective_scan_bwd_kernelI32Selective_Scan_bwd_kernel_traitsILi32ELi16ELb1ELb0ELb1ELb0ELb0EN3c108BFloat16ENS1_7complexIfEEEEv12SSMParamsBwd)
        /*0710*/ 	.word	0x000000f6


	//----- nvinfo : EIATTR_FRAME_SIZE
	.align		4
.L_329:
        /*0714*/ 	.byte	0x04, 0x11
        /*0716*/ 	.short	(.L_331 - .L_330)
	.align		4
.L_330:
        /*0718*/ 	.word	index@(_Z25selective_scan_bwd_kernelI32Selective_Scan_bwd_kernel_traitsILi32ELi16ELb1ELb0ELb1ELb0ELb0EN3c108BFloat16ENS1_7complexIfEEEEv12SSMParamsBwd)
        /*071c*/ 	.word	0x00000000


	//----- nvinfo : EIATTR_REGCOUNT
	.align		4
.L_331:
        /*0720*/ 	.byte	0x04, 0x2f
        /*0722*/ 	.short	(.L_333 - .L_332)
	.align		4
.L_332:
        /*0724*/ 	.word	index@(_Z25selective_scan_bwd_kernelI32Selective_Scan_bwd_kernel_traitsILi32ELi16ELb1ELb0ELb0ELb1ELb1EN3c108BFloat16ENS1_7complexIfEEEEv12SSMParamsBwd)
        /*0728*/ 	.word	0x000000e6


	//----- nvinfo : EIATTR_FRAME_SIZE
	.align		4
.L_333:
        /*072c*/ 	.byte	0x04, 0x11
        /*072e*/ 	.short	(.L_335 - .L_334)
	.align		4
.L_334:
        /*0730*/ 	.word	index@(_Z25selective_scan_bwd_kernelI32Selective_Scan_bwd_kernel_traitsILi32ELi16ELb1ELb0ELb0ELb1ELb1EN3c108BFloat16ENS1_7complexIfEEEEv12SSMParamsBwd)
        /*0734*/ 	.word	0x00000000


	//----- nvinfo : EIATTR_REGCOUNT
	.align		4
.L_335:
        /*0738*/ 	.byte	0x04, 0x2f
        /*073a*/ 	.short	(.L_337 - .L_336)
	.align		4
.L_336:
        /*073c*/ 	.word	index@(_Z25selective_scan_bwd_kernelI32Selective_Scan_bwd_kernel_traitsILi32ELi16ELb1ELb0ELb0ELb1ELb0EN3c108BFloat16ENS1_7complexIfEEEEv12SSMParamsBwd)
        /*0740*/ 	.word	0x000000e4


	//----- nvinfo : EIATTR_FRAME_SIZE
	.align		4
.L_337:
        /*0744*/ 	.byte	0x04, 0x11
        /*0746*/ 	.short	(.L_339 - .L_338)
	.align		4
.L_338:
        /*0748*/ 	.word	index@(_Z25selective_scan_bwd_kernelI32Selective_Scan_bwd_kernel_traitsILi32ELi16ELb1ELb0ELb0ELb1ELb0EN3c108BFloat16ENS1_7complexIfEEEEv12SSMParamsBwd)
        /*074c*/ 	.word	0x00000000


	//----- nvinfo : EIATTR_REGCOUNT
	.align		4
.L_339:
        /*0750*/ 	.byte	0x04, 0x2f
        /*0752*/ 	.short	(.L_341 - .L_340)
	.align		4
.L_340:
        /*0754*/ 	.word	index@(_Z25selective_scan_bwd_kernelI32Selective_Scan_bwd_kernel_traitsILi32ELi16ELb1ELb0ELb0ELb0ELb1EN3c108BFloat16ENS1_7complexIfEEEEv12SSMParamsBwd)
        /*0758*/ 	.word	0x000000e4


	//----- nvinfo : EIATTR_FRAME_SIZE
	.align		4
.L_341:
        /*075c*/ 	.byte	0x04, 0x11
        /*075e*/ 	.short	(.L_343 - .L_342)
	.align		4
.L_342:
        /*0760*/ 	.word	index@(_Z25selective_scan_bwd_kernelI32Selective_Scan_bwd_kernel_traitsILi32ELi16ELb1ELb0ELb0ELb0ELb1EN3c108BFloat16ENS1_7complexIfEEEEv12SSMParamsBwd)
        /*0764*/ 	.word	0x00000000


	//----- nvinfo : EIATTR_REGCOUNT
	.align		4
.L_343:
        /*0768*/ 	.byte	0x04, 0x2f
        /*076a*/ 	.short	(.L_345 - .L_344)
	.align		4
.L_344:
        /*076c*/ 	.word	index@(_Z25selective_scan_bwd_kernelI32Selective_Scan_bwd_kernel_traitsILi32ELi16ELb1ELb0ELb0ELb0ELb0EN3c108BFloat16ENS1_7complexIfEEEEv12SSMParamsBwd)
        /*0770*/ 	.word	0x000000e0


	//----- nvinfo : EIATTR_FRAME_SIZE
	.align		4
.L_345:
        /*0774*/ 	.byte	0x04, 0x11
        /*0776*/ 	.short	(.L_347 - .L_346)
	.align		4
.L_346:
        /*0778*/ 	.word	index@(_Z25selective_scan_bwd_kernelI32Selective_Scan_bwd_kernel_traitsILi32ELi16ELb1ELb0ELb0ELb0ELb0EN3c108BFloat16ENS1_7complexIfEEEEv12SSMParamsBwd)
        /*077c*/ 	.word	0x00000000


	//----- nvinfo : EIATTR_REGCOUNT
	.align		4
.L_347:
        /*0780*/ 	.byte	0x04, 0x2f
        /*0782*/ 	.short	(.L_349 - .L_348)
	.align		4
.L_348:
        /*0784*/ 	.word	index@(_Z25selective_scan_bwd_kernelI32Selective_Scan_bwd_kernel_traitsILi32ELi16ELb0ELb1ELb1ELb1ELb1EN3c108BFloat16ENS1_7complexIfEEEEv12SSMParamsBwd)
        /*0788*/ 	.word	0x000000ff


	//----- nvinfo : EIATTR_FRAME_SIZE
	.align		4
.L_349:
        /*078c*/ 	.byte	0x04, 0x11
        /*078e*/ 	.short	(.L_351 - .L_350)
	.align		4
.L_350:
        /*0790*/ 	.word	index@(_Z25selective_scan_bwd_kernelI32Selective_Scan_bwd_kernel_traitsILi32ELi16ELb0ELb1ELb1ELb1ELb1EN3c108BFloat16ENS1_7complexIfEEEEv12SSMParamsBwd)
        /*0794*/ 	.word	0x00000030


	//----- nvinfo : EIATTR_REGCOUNT
	.align		4
.L_351:
        /*0798*/ 	.byte	0x04, 0x2f
        /*079a*/ 	.short	(.L_353 - .L_352)
	.align		4
.L_352:
        /*079c*/ 	.word	index@(_Z25selective_scan_bwd_kernelI32Selective_Scan_bwd_kernel_traitsILi32ELi16ELb0ELb1ELb1ELb1ELb0EN3c108BFloat16ENS1_7complexIfEEEEv12SSMParamsBwd)
        /*07a0*/ 	.word	0x000000ff


	//----- nvinfo : EIATTR_FRAME_SIZE
	.align		4
.L_353:
        /*07a4*/ 	.byte	0x04, 0x11
        /*07a6*/ 	.short	(.L_355 - .L_354)
	.align		4
.L_354:
        /*07a8*/ 	.word	index@(_Z25selective_scan_bwd_kernelI32Selective_Scan_bwd_kernel_traitsILi32ELi16ELb0ELb1ELb1ELb1ELb0EN3c108BFloat16ENS1_7complexIfEEEEv12SSMParamsBwd)
        /*07ac*/ 	.word	0x00000028


	//----- nvinfo : EIATTR_REGCOUNT
	.align		4
.L_355:
        /*07b0*/ 	.byte	0x04, 0x2f
        /*07b2*/ 	.short	(.L_357 - .L_356)
	.align		4
.L_356:
        /*07b4*/ 	.word	index@(_Z25selective_scan_bwd_kernelI32Selective_Scan_bwd_kernel_traitsILi32ELi16ELb0ELb1ELb1ELb0ELb1EN3c108BFloat16ENS1_7complexIfEEEEv12SSMParamsBwd)
        /*07b8*/ 	.word	0x000000ff


	//----- nvinfo : EIATTR_FRAME_SIZE
	.align		4
.L_357:
        /*07bc*/ 	.byte	0x04, 0x11
        /*07be*/ 	.short	(.L_359 - .L_358)
	.align		4
.L_358:
        /*07c0*/ 	.word	index@(_Z25selective_scan_bwd_kernelI32Selective_Scan_bwd_kernel_traitsILi32ELi16ELb0ELb1ELb1ELb0ELb1EN3c108BFloat16ENS1_7complexIfEEEEv12SSMParamsBwd)
        /*07c4*/ 	.word	0x00000028


	//----- nvinfo : EIATTR_REGCOUNT
	.align		4
.L_359:
        /*07c8*/ 	.byte	0x04, 0x2f
        /*07ca*/ 	.short	(.L_361 - .L_360)
	.align		4
.L_360:
        /*07cc*/ 	.word	index@(_Z25selective_scan_bwd_kernelI32Selective_Scan_bwd_kernel_traitsILi32ELi16ELb0ELb1ELb1ELb0ELb0EN3c108BFloat16ENS1_7complexIfEEEEv12SSMParamsBwd)
        /*07d0*/ 	.word	0x000000ff


	//----- nvinfo : EIATTR_FRAME_SIZE
	.align		4
.L_361:
        /*07d4*/ 	.byte	0x04, 0x11
        /*07d6*/ 	.short	(.L_363 - .L_362)
	.align		4
.L_362:
        /*07d8*/ 	.word	index@(_Z25selective_scan_bwd_kernelI32Selective_Scan_bwd_kernel_traitsILi32ELi16ELb0ELb1ELb1ELb0ELb0EN3c108BFloat16ENS1_7complexIfEEEEv12SSMParamsBwd)
        /*07dc*/ 	.word	0x00000020


	//----- nvinfo : EIATTR_REGCOUNT
	.align		4
.L_363:
        /*07e0*/ 	.byte	0x04, 0x2f
        /*07e2*/ 	.short	(.L_365 - .L_364)
	.align		4
.L_364:
        /*07e4*/ 	.word	index@(_Z25selective_scan_bwd_kernelI32Selective_Scan_bwd_kernel_traitsILi32ELi16ELb0ELb1ELb0ELb1ELb1EN3c108BFloat16ENS1_7complexIfEEEEv12SSMParamsBwd)
        /*07e8*/ 	.word	0x000000ff


	//----- nvinfo : EIATTR_FRAME_SIZE
	.align		4
.L_365:
        /*07ec*/ 	.byte	0x04, 0x11
        /*07ee*/ 	.short	(.L_367 - .L_366)
	.align		4
.L_366:
        /*07f0*/ 	.word	index@(_Z25selective_scan_bwd_kernelI32Selective_Scan_bwd_kernel_traitsILi32ELi16ELb0ELb1ELb0ELb1ELb1EN3c108BFloat16ENS1_7complexIfEEEEv12SSMParamsBwd)
        /*07f4*/ 	.word	0x00000030


	//----- nvinfo : EIATTR_REGCOUNT
	.align		4
.L_367:
        /*07f8*/ 	.byte	0x04, 0x2f
        /*07fa*/ 	.short	(.L_369 - .L_368)
	.align		4
.L_368:
        /*07fc*/ 	.word	index@(_Z25selective_scan_bwd_kernelI32Selective_Scan_bwd_kernel_traitsILi32ELi16ELb0ELb1ELb0ELb1ELb0EN3c108BFloat16ENS1_7complexIfEEEEv12SSMParamsBwd)
        /*0800*/ 	.word	0x000000ff


	//----- nvinfo : EIATTR_FRAME_SIZE
	.align		4
.L_369:
        /*0804*/ 	.byte	0x04, 0x11
        /*0806*/ 	.short	(.L_371 - .L_370)
	.align		4
.L_370:
        /*0808*/ 	.word	index@(_Z25selective_scan_bwd_kernelI32Selective_Scan_bwd_kernel_traitsILi32ELi16ELb0ELb1ELb0ELb1ELb0EN3c108BFloat16ENS1_7complexIfEEEEv12SSMParamsBwd)
        /*080c*/ 	.word	0x00000028


	//----- nvinfo : EIATTR_REGCOUNT
	.align		4
.L_371:
        /*0810*/ 	.byte	0x04, 0x2f
        /*0812*/ 	.short	(.L_373 - .L_372)
	.align		4
.L_372:
        /*0814*/ 	.word	index@(_Z25selective_scan_bwd_kernelI32Selective_Scan_bwd_kernel_traitsILi32ELi16ELb0ELb1ELb0ELb0ELb1EN3c108BFloat16ENS1_7complexIfEEEEv12SSMParamsBwd)
        /*0818*/ 	.word	0x000000ff


	//----- nvinfo : EIATTR_FRAME_SIZE
	.align		4
.L_373:
        /*081c*/ 	.byte	0x04, 0x11
        /*081e*/ 	.short	(.L_375 - .L_374)
	.align		4
.L_374:
        /*0820*/ 	.word	index@(_Z25selective_scan_bwd_kernelI32Selective_Scan_bwd_kernel_traitsILi32ELi16ELb0ELb1ELb0ELb0ELb1EN3c108BFloat16ENS1_7complexIfEEEEv12SSMParamsBwd)
        /*0824*/ 	.word	0x00000028


	//----- nvinfo : EIATTR_REGCOUNT
	.align		4
.L_375:
        /*0828*/ 	.byte	0x04, 0x2f
        /*082a*/ 	.short	(.L_377 - .L_376)
	.align		4
.L_376:
        /*082c*/ 	.word	index@(_Z25selective_scan_bwd_kernelI32Selective_Scan_bwd_kernel_traitsILi32ELi16ELb0ELb1ELb0ELb0ELb0EN3c108BFloat16ENS1_7complexIfEEEEv12SSMParamsBwd)
        /*0830*/ 	.word	0x000000ff


	//----- nvinfo : EIATTR_FRAME_SIZE
	.align		4
.L_377:
        /*0834*/ 	.byte	0x04, 0x11
        /*0836*/ 	.short	(.L_379 - .L_378)
	.align		4
.L_378:
        /*0838*/ 	.word	index@(_Z25selective_scan_bwd_kernelI32Selective_Scan_bwd_kernel_traitsILi32ELi16ELb0ELb1ELb0ELb0ELb0EN3c108BFloat16ENS1_7complexIfEEEEv12SSMParamsBwd)
        /*083c*/ 	.word	0x00000020


	//----- nvinfo : EIATTR_REGCOUNT
	.align		4
.L_379:
        /*0840*/ 	.byte	0x04, 0x2f
        /*0842*/ 	.short	(.L_381 - .L_380)
	.align		4
.L_380:
        /*0844*/ 	.word	index@(_Z25selective_scan_bwd_kernelI32Selective_Scan_bwd_kernel_traitsILi32ELi16ELb0ELb0ELb1ELb1ELb1EN3c108BFloat16ENS1_7complexIfEEEEv12SSMParamsBwd)
        /*0848*/ 	.word	0x000000ff


	//----- nvinfo : EIATTR_FRAME_SIZE
	.align		4
.L_381:
        /*084c*/ 	.byte	0x04, 0x11
        /*084e*/ 	.short	(.L_383 - .L_382)
	.align		4
.L_382:
        /*0850*/ 	.word	index@(_Z25selective_scan_bwd_kernelI32Selective_Scan_bwd_kernel_traitsILi32ELi16ELb0ELb0ELb1ELb1ELb1EN3c108BFloat16ENS1_7complexIfEEEEv12SSMParamsBwd)
        /*0854*/ 	.word	0x00000030


	//----- nvinfo : EIATTR_REGCOUNT
	.align		4
.L_383:
        /*0858*/ 	.byte	0x04, 0x2f
        /*085a*/ 	.short	(.L_385 - .L_384)
	.align		4
.L_384:
        /*085c*/ 	.word	index@(_Z25selective_scan_bwd_kernelI32Selective_Scan_bwd_kernel_traitsILi32ELi16ELb0ELb0ELb1ELb1ELb0EN3c108BFloat16ENS1_7complexIfEEEEv12SSMParamsBwd)
        /*0860*/ 	.word	0x000000ff


	//----- nvinfo : EIATTR_FRAME_SIZE
	.align		4
.L_385:
        /*0864*/ 	.byte	0x04, 0x11
        /*0866*/ 	.short	(.L_387 - .L_386)
	.align		4
.L_386:
        /*0868*/ 	.word	index@(_Z25selective_scan_bwd_kernelI32Selective_Scan_bwd_kernel_traitsILi32ELi16ELb0ELb0ELb1ELb1ELb0EN3c108BFloat16ENS1_7complexIfEEEEv12SSMParamsBwd)
        /*086c*/ 	.word	0x00000020


	//----- nvinfo : EIATTR_REGCOUNT
	.align		4
.L_387:
        /*0870*/ 	.byte	0x04, 0x2f
        /*0872*/ 	.short	(.L_389 - .L_388)
	.align		4
.L_388:
        /*0874*/ 	.word	index@(_Z25selective_scan_bwd_kernelI32Selective_Scan_bwd_kernel_traitsILi32ELi16ELb0ELb0ELb1ELb0ELb1EN3c108BFloat16ENS1_7complexIfEEEEv12SSMParamsBwd)
        /*0878*/ 	.word	0x000000ff


	//----- nvinfo : EIATTR_FRAME_SIZE
	.align		4
.L_389:
        /*087c*/ 	.byte	0x04, 0x11
        /*087e*/ 	.short	(.L_391 - .L_390)
	.align		4
.L_390:
        /*0880*/ 	.word	index@(_Z25selective_scan_bwd_kernelI32Selective_Scan_bwd_kernel_traitsILi32ELi16ELb0ELb0ELb1ELb0ELb1EN3c108BFloat16ENS1_7complexIfEEEEv12SSMParamsBwd)
        /*0884*/ 	.word	0x00000028


	//----- nvinfo : EIATTR_REGCOUNT
	.align		4
.L_391:
        /*0888*/ 	.byte	0x04, 0x2f
        /*088a*/ 	.short	(.L_393 - .L_392)
	.align		4
.L_392:
        /*088c*/ 	.word	index@(_Z25selective_scan_bwd_kernelI32Selective_Scan_bwd_kernel_traitsILi32ELi16ELb0ELb0ELb1ELb0ELb0EN3c108BFloat16ENS1_7complexIfEEEEv12SSMParamsBwd)
        /*0890*/ 	.word	0x000000ff


	//----- nvinfo : EIATTR_FRAME_SIZE
	.align		4
.L_393:
        /*0894*/ 	.byte	0x04, 0x11
        /*0896*/ 	.short	(.L_395 - .L_394)
	.align		4
.L_394:
        /*0898*/ 	.word	index@(_Z25selective_scan_bwd_kernelI32Selective_Scan_bwd_kernel_traitsILi32ELi16ELb0ELb0ELb1ELb0ELb0EN3c108BFloat16ENS1_7complexIfEEEEv12SSMParamsBwd)
        /*089c*/ 	.word	0x00000018


	//----- nvinfo : EIATTR_REGCOUNT
	.align		4
.L_395:
        /*08a0*/ 	.byte	0x04, 0x2f
        /*08a2*/ 	.short	(.L_397 - .L_396)
	.align		4
.L_396:
        /*08a4*/ 	.word	index@(_Z25selective_scan_bwd_kernelI32Selective_Scan_bwd_kernel_traitsILi32ELi16ELb0ELb0ELb0ELb1ELb1EN3c108BFloat16ENS1_7complexIfEEEEv12SSMParamsBwd)
        /*08a8*/ 	.word	0x000000e3


	//----- nvinfo : EIATTR_FRAME_SIZE
	.align		4
.L_397:
        /*08ac*/ 	.byte	0x04, 0x11
        /*08ae*/ 	.short	(.L_399 - .L_398)
	.align		4
.L_398:
        /*08b0*/ 	.word	index@(_Z25selective_scan_bwd_kernelI32Selective_Scan_bwd_kernel_traitsILi32ELi16ELb0ELb0ELb0ELb1ELb1EN3c108BFloat16ENS1_7complexIfEEEEv12SSMParamsBwd)
        /*08b4*/ 	.word	0x00000000


	//----- nvinfo : EIATTR_REGCOUNT
	.align		4
.L_399:
        /*08b8*/ 	.byte	0x04, 0x2f
        /*08ba*/ 	.short	(.L_401 - .L_400)
	.align		4
.L_400:
        /*08bc*/ 	.word	index@(_Z25selective_scan_bwd_kernelI32Selective_Scan_bwd_kernel_traitsILi32ELi16ELb0ELb0ELb0ELb1ELb0EN3c108BFloat16ENS1_7complexIfEEEEv12SSMParamsBwd)
        /*08c0*/ 	.word	0x000000de


	//----- nvinfo : EIATTR_FRAME_SIZE
	.align		4
.L_401:
        /*08c4*/ 	.byte	0x04, 0x11
        /*08c6*/ 	.short	(.L_403 - .L_402)
	.align		4
.L_402:
        /*08c8*/ 	.word	index@(_Z25selective_scan_bwd_kernelI32Selective_Scan_bwd_kernel_traitsILi32ELi16ELb0ELb0ELb0ELb1ELb0EN3c108BFloat16ENS1_7complexIfEEEEv12SSMParamsBwd)
        /*08cc*/ 	.word	0x00000000


	//----- nvinfo : EIATTR_REGCOUNT
	.align		4
.L_403:
        /*08d0*/ 	.byte	0x04, 0x2f
        /*08d2*/ 	.short	(.L_405 - .L_404)
	.align		4
.L_404:
        /*08d4*/ 	.word	index@(_Z25selective_scan_bwd_kernelI32Selective_Scan_bwd_kernel_traitsILi32ELi16ELb0ELb0ELb0ELb0ELb1EN3c108BFloat16ENS1_7complexIfEEEEv12SSMParamsBwd)
        /*08d8*/ 	.word	0x000000e0


	//----- nvinfo : EIATTR_FRAME_SIZE
	.align		4
.L_405:
        /*08dc*/ 	.byte	0x04, 0x11
        /*08de*/ 	.short	(.L_407 - .L_406)
	.align		4
.L_406:
        /*08e0*/ 	.word	index@(_Z25selective_scan_bwd_kernelI32Selective_Scan_bwd_kernel_traitsILi32ELi16ELb0ELb0ELb0ELb0ELb1EN3c108BFloat16ENS1_7complexIfEEEEv12SSMParamsBwd)
        /*08e4*/ 	.word	0x00000000


	//----- nvinfo : EIATTR_REGCOUNT
	.align		4
.L_407:
        /*08e8*/ 	.byte	0x04, 0x2f
        /*08ea*/ 	.short	(.L_409 - .L_408)
	.align		4
.L_408:
        /*08ec*/ 	.word	index@(_Z25selective_scan_bwd_kernelI32Selective_Scan_bwd_kernel_traitsILi32ELi16ELb0ELb0ELb0ELb0ELb0EN3c108BFloat16ENS1_7complexIfEEEEv12SSMParamsBwd)
        /*08f0*/ 	.word	0x000000dc


	//----- nvinfo : EIATTR_FRAME_SIZE
	.align		4
.L_409:
        /*08f4*/ 	.byte	0x04, 0x11
        /*08f6*/ 	.short	(.L_411 - .L_410)
	.align		4
.L_410:
        /*08f8*/ 	.word	index@(_Z25selective_scan_bwd_kernelI32Selective_Scan_bwd_kernel_traitsILi32ELi16ELb0ELb0ELb0ELb0ELb0EN3c108BFloat16ENS1_7complexIfEEEEv12SSMParamsBwd)
        /*08fc*/ 	.word	0x00000000


	//----- nvinfo : EIATTR_REGCOUNT
	.align		4
.L_411:
        /*0900*/ 	.byte	0x04, 0x2f
        /*0902*/ 	.short	(.L_413 - .L_412)
	.align		4
.L_412:
        /*0904*/ 	.word	index@(_Z25selective_scan_bwd_kernelI32Selective_Scan_bwd_kernel_traitsILi64ELi16ELb1ELb1ELb1ELb1ELb1EN3c108BFloat16ENS1_7complexIfEEEEv12SSMParamsBwd)
        /*0908*/ 	.word	0x000000fe


	//----- nvinfo : EIATTR_FRAME_SIZE
	.align		4
.L_413:
        /*090c*/ 	.byte	0x04, 0x11
        /*090e*/ 	.short	(.L_415 - .L_414)
	.align		4
.L_414:
        /*0910*/ 	.word	index@($__internal_191_$__cuda_sm70_shflsync_up)
        /*0914*/ 	.word	0x00000000


	//----- nvinfo : EIATTR_FRAME_SIZE
	.align		4
.L_415:
        /*0918*/ 	.byte	0x04, 0x11
        /*091a*/ 	.short	(.L_417 - .L_416)
	.align		4
.L_416:
        /*091c*/ 	.word	index@($__internal_190_$__cuda_sm70_shflsync_idx_p)
        /*0920*/ 	.word	0x00000000


	//----- nvinfo : EIATTR_FRAME_SIZE
	.align		4
.L_417:
        /*0924*/ 	.byte	0x04, 0x11
        /*0926*/ 	.short	(.L_419 - .L_418)
	.align		4
.L_418:
        /*0928*/ 	.word	index@($__internal_189_$__cuda_sm70_shflsync_down)
        /*092c*/ 	.word	0x00000000


	//----- nvinfo : EIATTR_FRAME_SIZE
	.align		4
.L_419:
        /*0930*/ 	.byte	0x04, 0x11
        /*0932*/ 	.short	(.L_421 - .L_420)
	.align		4
.L_420:
        /*0934*/ 	.word	index@(_Z25selective_scan_bwd_kernelI32Selective_Scan_bwd_kernel_traitsILi64ELi16ELb1ELb1ELb1ELb1ELb1EN3c108BFloat16ENS1_7complexIfEEEEv12SSMParamsBwd)
        /*0938*/ 	.word	0x00000000


	//----- nvinfo : EIATTR_REGCOUNT
	.align		4
.L_421:
        /*093c*/ 	.byte	0x04, 0x2f
        /*093e*/ 	.short	(.L_423 - .L_422)
	.align		4
.L_422:
        /*0940*/ 	.word	index@(_Z25selective_scan_bwd_kernelI32Selective_Scan_bwd_kernel_traitsILi64ELi16ELb1ELb1ELb1ELb1ELb0EN3c108BFloat16ENS1_7complexIfEEEEv12SSMParamsBwd)
        /*0944*/ 	.word	0x000000fe


	//----- nvinfo : EIATTR_FRAME_SIZE
	.align		4
.L_423:
        /*0948*/ 	.byte	0x04, 0x11
        /*094a*/ 	.short	(.L_425 - .L_424)
	.align		4
.L_424:
        /*094c*/ 	.word	index@($__internal_188_$__cuda_sm70_shflsync_up)
        /*0950*/ 	.word	0x00000000


	//----- nvinfo : EIATTR_FRAME_SIZE
	.align		4
.L_425:
        /*0954*/ 	.byte	0x04, 0x11
        /*0956*/ 	.short	(.L_427 - .L_426)
	.align		4
.L_426:
        /*0958*/ 	.word	index@($__internal_187_$__cuda_sm70_shflsync_idx_p)
        /*095c*/ 	.word	0x00000000


	//----- nvinfo : EIATTR_FRAME_SIZE
	.align		4
.L_427:
        /*0960*/ 	.byte	0x04, 0x11
        /*0962*/ 	.short	(.L_429 - .L_428)
	.align		4
.L_428:
        /*0964*/ 	.word	index@($__internal_186_$__cuda_sm70_shflsync_down)
        /*0968*/ 	.word	0x00000000


	//----- nvinfo : EIATTR_FRAME_SIZE
	.align		4
.L_429:
        /*096c*/ 	.byte	0x04, 0x11
        /*096e*/ 	.short	(.L_431 - .L_430)
	.align		4
.L_430:
        /*0970*/ 	.word	index@(_Z25selective_scan_bwd_kernelI32Selective_Scan_bwd_kernel_traitsILi64ELi16ELb1ELb1ELb1ELb1ELb0EN3c108BFloat16ENS1_7complexIfEEEEv12SSMParamsBwd)
        /*0974*/ 	.word	0x00000000


	//----- nvinfo : EIATTR_REGCOUNT
	.align		4
.L_431:
        /*0978*/ 	.byte	0x04, 0x2f
        /*097a*/ 	.short	(.L_433 - .L_432)
	.align		4
.L_432:
        /*097c*/ 	.word	index@(_Z25selective_scan_bwd_kernelI32Selective_Scan_bwd_kernel_traitsILi64ELi16ELb1ELb1ELb1ELb0ELb1EN3c108BFloat16ENS1_7complexIfEEEEv12SSMParamsBwd)
        /*0980*/ 	.word	0x000000fe


	//----- nvinfo : EIATTR_FRAME_SIZE
	.align		4
.L_433:
        /*0984*/ 	.byte	0x04, 0x11
        /*0986*/ 	.short	(.L_435 - .L_434)
	.align		4
.L_434:
        /*0988*/ 	.word	index@($__internal_185_$__cuda_sm70_shflsync_up)
        /*098c*/ 	.word	0x00000000


	//----- nvinfo : EIATTR_FRAME_SIZE
	.align		4
.L_435:
        /*0990*/ 	.byte	0x04, 0x11
        /*0992*/ 	.short	(.L_437 - .L_436)
	.align		4
.L_436:
        /*0994*/ 	.word	index@($__internal_184_$__cuda_sm70_shflsync_idx_p)
        /*0998*/ 	.word	0x00000000


	//----- nvinfo : EIATTR_FRAME_SIZE
	.align		4
.L_437:
        /*099c*/ 	.byte	0x04, 0x11
        /*099e*/ 	.short	(.L_439 - .L_438)
	.align		4
.L_438:
        /*09a0*/ 	.word	index@($__internal_183_$__cuda_sm70_shflsync_down)
        /*09a4*/ 	.word	0x00000000


	//----- nvinfo : EIATTR_FRAME_SIZE
	.align		4
.L_439:
        /*09a8*/ 	.byte	0x04, 0x11
        /*09aa*/ 	.short	(.L_441 - .L_440)
	.align		4
.L_440:
        /*09ac*/ 	.word	index@(_Z25selective_scan_bwd_kernelI32Selective_Scan_bwd_kernel_traitsILi64ELi16ELb1ELb1ELb1ELb0ELb1EN3c108BFloat16ENS1_7complexIfEEEEv12SSMParamsBwd)
        /*09b0*/ 	.word	0x00000000


	//----- nvinfo : EIATTR_REGCOUNT
	.align		4
.L_441:
        /*09b4*/ 	.byte	0x04, 0x2f
        /*09b6*/ 	.short	(.L_443 - .L_442)
	.align		4
.L_442:
        /*09b8*/ 	.word	index@(_Z25selective_scan_bwd_kernelI32Selective_Scan_bwd_kernel_traitsILi64ELi16ELb1ELb1ELb1ELb0ELb0EN3c108BFloat16ENS1_7complexIfEEEEv12SSMParamsBwd)
        /*09bc*/ 	.word	0x000000ff


	//----- nvinfo : EIATTR_FRAME_SIZE
	.align		4
.L_443:
        /*09c0*/ 	.byte	0x04, 0x11
        /*09c2*/ 	.short	(.L_445 - .L_444)
	.align		4
.L_444:
        /*09c4*/ 	.word	index@($__internal_182_$__cuda_sm70_shflsync_up)
        /*09c8*/ 	.word	0x00000000


	//----- nvinfo : EIATTR_FRAME_SIZE
	.align		4
.L_445:
        /*09cc*/ 	.byte	0x04, 0x11
        /*09ce*/ 	.short	(.L_447 - .L_446)
	.align		4
.L_446:
        /*09d0*/ 	.word	index@($__internal_181_$__cuda_sm70_shflsync_idx_p)
        /*09d4*/ 	.word	0x00000000


	//----- nvinfo : EIATTR_FRAME_SIZE
	.align		4
.L_447:
        /*09d8*/ 	.byte	0x04, 0x11
        /*09da*/ 	.short	(.L_449 - .L_448)
	.align		4
.L_448:
        /*09dc*/ 	.word	index@($__internal_180_$__cuda_sm70_shflsync_down)
        /*09e0*/ 	.word	0x00000000


	//----- nvinfo : EIATTR_FRAME_SIZE
	.align		4
.L_449:
        /*09e4*/ 	.byte	0x04, 0x11
        /*09e6*/ 	.short	(.L_451 - .L_450)
	.align		4
.L_450:
        /*09e8*/ 	.word	index@(_Z25selective_scan_bwd_kernelI32Selective_Scan_bwd_kernel_traitsILi64ELi16ELb1ELb1ELb1ELb0ELb0EN3c108BFloat16ENS1_7complexIfEEEEv12SSMParamsBwd)
        /*09ec*/ 	.word	0x00000000


	//----- nvinfo : EIATTR_REGCOUNT
	.align		4
.L_451:
        /*09f0*/ 	.byte	0x04, 0x2f
        /*09f2*/ 	.short	(.L_453 - .L_452)
	.align		4
.L_452:
        /*09f4*/ 	.word	index@(_Z25selective_scan_bwd_kernelI32Selective_Scan_bwd_kernel_traitsILi64ELi16ELb1ELb1ELb0ELb1ELb1EN3c108BFloat16ENS1_7complexIfEEEEv12SSMParamsBwd)
        /*09f8*/ 	.word	0x000000f1


	//----- nvinfo : EIATTR_FRAME_SIZE
	.align		4
.L_453:
        /*09fc*/ 	.byte	0x04, 0x11
        /*09fe*/ 	.short	(.L_455 - .L_454)
	.align		4
.L_454:
        /*0a00*/ 	.word	index@($__internal_179_$__cuda_sm70_shflsync_up)
        /*0a04*/ 	.word	0x00000000


	//----- nvinfo : EIATTR_FRAME_SIZE
	.align		4
.L_455:
        /*0a08*/ 	.byte	0x04, 0x11
        /*0a0a*/ 	.short	(.L_457 - .L_456)
	.align		4
.L_456:
        /*0a0c*/ 	.word	index@($__internal_178_$__cuda_sm70_shflsync_idx_p)
        /*0a10*/ 	.word	0x00000000


	//----- nvinfo : EIATTR_FRAME_SIZE
	.align		4
.L_457:
        /*0a14*/ 	.byte	0x04, 0x11
        /*0a16*/ 	.short	(.L_459 - .L_458)
	.align		4
.L_458:
        /*0a18*/ 	.word	index@($__internal_177_$__cuda_sm70_shflsync_down)
        /*0a1c*/ 	.word	0x00000000


	//----- nvinfo : EIATTR_FRAME_SIZE
	.align		4
.L_459:
        /*0a20*/ 	.byte	0x04, 0x11
        /*0a22*/ 	.short	(.L_461 - .L_460)
	.align		4
.L_460:
        /*0a24*/ 	.word	index@(_Z25selective_scan_bwd_kernelI32Selective_Scan_bwd_kernel_traitsILi64ELi16ELb1ELb1ELb0ELb1ELb1EN3c108BFloat16ENS1_7complexIfEEEEv12SSMParamsBwd)
        /*0a28*/ 	.word	0x00000000


	//----- nvinfo : EIATTR_REGCOUNT
	.align		4
.L_461:
        /*0a2c*/ 	.byte	0x04, 0x2f
        /*0a2e*/ 	.short	(.L_463 - .L_462)
	.align		4
.L_462:
        /*0a30*/ 	.word	index@(_Z25selective_scan_bwd_kernelI32Selective_Scan_bwd_kernel_traitsILi64ELi16ELb1ELb1ELb0ELb1ELb0EN3c108BFloat16ENS1_7complexIfEEEEv12SSMParamsBwd)
        /*0a34*/ 	.word	0x000000ff


	//----- nvinfo : EIATTR_FRAME_SIZE
	.align		4
.L_463:
        /*0a38*/ 	.byte	0x04, 0x11
        /*0a3a*/ 	.short	(.L_465 - .L_464)
	.align		4
.L_464:
        /*0a3c*/ 	.word	index@($__internal_176_$__cuda_sm70_shflsync_up)
        /*0a40*/ 	.word	0x00000000


	//----- nvinfo : EIATTR_FRAME_SIZE
	.align		4
.L_465:
        /*0a44*/ 	.byte	0x04, 0x11
        /*0a46*/ 	.short	(.L_467 - .L_466)
	.align		4
.L_466:
        /*0a48*/ 	.word	index@($__internal_175_$__cuda_sm70_shflsync_idx_p)
        /*0a4c*/ 	.word	0x00000000


	//----- nvinfo : EIATTR_FRAME_SIZE
	.align		4
.L_467:
        /*0a50*/ 	.byte	0x04, 0x11
        /*0a52*/ 	.short	(.L_469 - .L_468)
	.align		4
.L_468:
        /*0a54*/ 	.word	index@($__internal_174_$__cuda_sm70_shflsync_down)
        /*0a58*/ 	.word	0x00000000


	//----- nvinfo : EIATTR_FRAME_SIZE
	.align		4
.L_469:
        /*0a5c*/ 	.byte	0x04, 0x11
        /*0a5e*/ 	.short	(.L_471 - .L_470)
	.align		4
.L_470:
        /*0a60*/ 	.word	index@(_Z25selective_scan_bwd_kernelI32Selective_Scan_bwd_kernel_traitsILi64ELi16ELb1ELb1ELb0ELb1ELb0EN3c108BFloat16ENS1_7complexIfEEEEv12SSMParamsBwd)
        /*0a64*/ 	.word	0x00000000


	//----- nvinfo : EIATTR_REGCOUNT
	.align		4
.L_471:
        /*0a68*/ 	.byte	0x04, 0x2f
        /*0a6a*/ 	.short	(.L_473 - .L_472)
	.align		4
.L_472:
        /*0a6c*/ 	.word	index@(_Z25selective_scan_bwd_kernelI32Selective_Scan_bwd_kernel_traitsILi64ELi16ELb1ELb1ELb0ELb0ELb1EN3c108BFloat16ENS1_7complexIfEEEEv12SSMParamsBwd)
        /*0a70*/ 	.word	0x000000f1


	//----- nvinfo : EIATTR_FRAME_SIZE
	.align		4
.L_473:
        /*0a74*/ 	.byte	0x04, 0x11
        /*0a76*/ 	.short	(.L_475 - .L_474)
	.align		4
.L_474:
        /*0a78*/ 	.word	index@($__internal_173_$__cuda_sm70_shflsync_up)
        /*0a7c*/ 	.word	0x00000000


	//----- nvinfo : EIATTR_FRAME_SIZE
	.align		4
.L_475:
        /*0a80*/ 	.byte	0x04, 0x11
        /*0a82*/ 	.short	(.L_477 - .L_476)
	.align		4
.L_476:
        /*0a84*/ 	.word	index@($__internal_172_$__cuda_sm70_shflsync_idx_p)
        /*0a88*/ 	.word	0x00000000


	//----- nvinfo : EIATTR_FRAME_SIZE
	.align		4
.L_477:
        /*0a8c*/ 	.byte	0x04, 0x11
        /*0a8e*/ 	.short	(.L_479 - .L_478)
	.align		4
.L_478:
        /*0a90*/ 	.word	index@($__internal_171_$__cuda_sm70_shflsync_down)
        /*0a94*/ 	.word	0x00000000


	//----- nvinfo : EIATTR_FRAME_SIZE
	.align		4
.L_479:
        /*0a98*/ 	.byte	0x04, 0x11
        /*0a9a*/ 	.short	(.L_481 - .L_480)
	.align		4
.L_480:
        /*0a9c*/ 	.word	index@(_Z25selective_scan_bwd_kernelI32Selective_Scan_bwd_kernel_traitsILi64ELi16ELb1ELb1ELb0ELb0ELb1EN3c108BFloat16ENS1_7complexIfEEEEv12SSMParamsBwd)
        /*0aa0*/ 	.word	0x00000000


	//----- nvinfo : EIATTR_REGCOUNT
	.align		4
.L_481:
        /*0aa4*/ 	.byte	0x04, 0x2f
        /*0aa6*/ 	.short	(.L_483 - .L_482)
	.align		4
.L_482:
        /*0aa8*/ 	.word	index@(_Z25selective_scan_bwd_kernelI32Selective_Scan_bwd_kernel_traitsILi64ELi16ELb1ELb1ELb0ELb0ELb0EN3c108BFloat16ENS1_7complexIfEEEEv12SSMParamsBwd)
        /*0aac*/ 	.word	0x000000fe


	//----- nvinfo : EIATTR_FRAME_SIZE
	.align		4
.L_483:
        /*0ab0*/ 	.byte	0x04, 0x11
        /*0ab2*/ 	.short	(.L_485 - .L_484)
	.align		4
.L_484:
        /*0ab4*/ 	.word	index@($__internal_170_$__cuda_sm70_shflsync_up)
        /*0ab8*/ 	.word	0x00000000


	//----- nvinfo : EIATTR_FRAME_SIZE
	.align		4
.L_485:
        /*0abc*/ 	.byte	0x04, 0x11
        /*0abe*/ 	.short	(.L_487 - .L_486)
	.align		4
.L_486:
        /*0ac0*/ 	.word	index@($__internal_169_$__cuda_sm70_shflsync_idx_p)
        /*0ac4*/ 	.word	0x00000000


	//----- nvinfo : EIATTR_FRAME_SIZE
	.align		4
.L_487:
        /*0ac8*/ 	.byte	0x04, 0x11
        /*0aca*/ 	.short	(.L_489 - .L_488)
	.align		4
.L_488:
        /*0acc*/ 	.word	index@($__internal_168_$__cuda_sm70_shflsync_down)
        /*0ad0*/ 	.word	0x00000000


	//----- nvinfo : EIATTR_FRAME_SIZE
	.align		4
.L_489:
        /*0ad4*/ 	.byte	0x04, 0x11
        /*0ad6*/ 	.short	(.L_491 - .L_490)
	.align		4
.L_490:
        /*0ad8*/ 	.word	index@(_Z25selective_scan_bwd_kernelI32Selective_Scan_bwd_kernel_traitsILi64ELi16ELb1ELb1ELb0ELb0ELb0EN3c108BFloat16ENS1_7complexIfEEEEv12SSMParamsBwd)
        /*0adc*/ 	.word	0x00000000


	//----- nvinfo : EIATTR_REGCOUNT
	.align		4
.L_491:
        /*0ae0*/ 	.byte	0x04, 0x2f
        /*0ae2*/ 	.short	(.L_493 - .L_492)
	.align		4
.L_492:
        /*0ae4*/ 	.word	index@(_Z25selective_scan_bwd_kernelI32Selective_Scan_bwd_kernel_traitsILi64ELi16ELb1ELb0ELb1ELb1ELb1EN3c108BFloat16ENS1_7complexIfEEEEv12SSMParamsBwd)
        /*0ae8*/ 	.word	0x000000f0


	//----- nvinfo : EIATTR_FRAME_SIZE
	.align		4
.L_493:
        /*0aec*/ 	.byte	0x04, 0x11
        /*0aee*/ 	.short	(.L_495 - .L_494)
	.align		4
.L_494:
        /*0af0*/ 	.word	index@($__internal_167_$__cuda_sm70_shflsync_up)
        /*0af4*/ 	.word	0x00000000


	//----- nvinfo : EIATTR_FRAME_SIZE
	.align		4
.L_495:
        /*0af8*/ 	.byte	0x04, 0x11
        /*0afa*/ 	.short	(.L_497 - .L_496)
	.align		4
.L_496:
        /*0afc*/ 	.word	index@($__internal_166_$__cuda_sm70_shflsync_idx_p)
        /*0b00*/ 	.word	0x00000000


	//----- nvinfo : EIATTR_FRAME_SIZE
	.align		4
.L_497:
        /*0b04*/ 	.byte	0x04, 0x11
        /*0b06*/ 	.short	(.L_499 - .L_498)
	.align		4
.L_498:
        /*0b08*/ 	.word	index@($__internal_165_$__cuda_sm70_shflsync_down)
        /*0b0c*/ 	.word	0x00000000


	//----- nvinfo : EIATTR_FRAME_SIZE
	.align		4
.L_499:
        /*0b10*/ 	.byte	0x04, 0x11
        /*0b12*/ 	.short	(.L_501 - .L_500)
	.align		4
.L_500:
        /*0b14*/ 	.word	index@(_Z25selective_scan_bwd_kernelI32Selective_Scan_bwd_kernel_traitsILi64ELi16ELb1ELb0ELb1ELb1ELb1EN3c108BFloat16ENS1_7complexIfEEEEv12SSMParamsBwd)
        /*0b18*/ 	.word	0x00000000


	//----- nvinfo : EIATTR_REGCOUNT
	.align		4
.L_501:
        /*0b1c*/ 	.byte	0x04, 0x2f
        /*0b1e*/ 	.short	(.L_503 - .L_502)
	.align		4
.L_502:
        /*0b20*/ 	.word	index@(_Z25selective_scan_bwd_kernelI32Selective_Scan_bwd_kernel_traitsILi64ELi16ELb1ELb0ELb1ELb1ELb0EN3c108BFloat16ENS1_7complexIfEEEEv12SSMParamsBwd)
        /*0b24*/ 	.word	0x000000fe


	//----- nvinfo : EIATTR_FRAME_SIZE
	.align		4
.L_503:
        /*0b28*/ 	.byte	0x04, 0x11
        /*0b2a*/ 	.short	(.L_505 - .L_504)
	.align		4
.L_504:
        /*0b2c*/ 	.word	index@($__internal_164_$__cuda_sm70_shflsync_up)
        /*0b30*/ 	.word	0x00000000


	//----- nvinfo : EIATTR_FRAME_SIZE
	.align		4
.L_505:
        /*0b34*/ 	.byte	0x04, 0x11
        /*0b36*/ 	.short	(.L_507 - .L_506)
	.align		4
.L_506:
        /*0b38*/ 	.word	index@($__internal_163_$__cuda_sm70_shflsync_idx_p)
        /*0b3c*/ 	.word	0x00000000


	//----- nvinfo : EIATTR_FRAME_SIZE
	.align		4
.L_507:
        /*0b40*/ 	.byte	0x04, 0x11
        /*0b42*/ 	.short	(.L_509 - .L_508)
	.align		4
.L_508:
        /*0b44*/ 	.word	index@($__internal_162_$__cuda_sm70_shflsync_down)
        /*0b48*/ 	.word	0x00000000


	//----- nvinfo : EIATTR_FRAME_SIZE
	.align		4
.L_509:
        /*0b4c*/ 	.byte	0x04, 0x11
        /*0b4e*/ 	.short	(.L_511 - .L_510)
	.align		4
.L_510:
        /*0b50*/ 	.word	index@(_Z25selective_scan_bwd_kernelI32Selective_Scan_bwd_kernel_traitsILi64ELi16ELb1ELb0ELb1ELb1ELb0EN3c108BFloat16ENS1_7complexIfEEEEv12SSMParamsBwd)
        /*0b54*/ 	.word	0x00000000


	//----- nvinfo : EIATTR_REGCOUNT
	.align		4
.L_511:
        /*0b58*/ 	.byte	0x04, 0x2f
        /*0b5a*/ 	.short	(.L_513 - .L_512)
	.align		4
.L_512:
        /*0b5c*/ 	.word	index@(_Z25selective_scan_bwd_kernelI32Selective_Scan_bwd_kernel_traitsILi64ELi16ELb1ELb0ELb1ELb0ELb1EN3c108BFloat16ENS1_7complexIfEEEEv12SSMParamsBwd)
        /*0b60*/ 	.word	0x000000f0


	//----- nvinfo : EIATTR_FRAME_SIZE
	.align		4
.L_513:
        /*0b64*/ 	.byte	0x04, 0x11
        /*0b66*/ 	.short	(.L_515 - .L_514)
	.align		4
.L_514:
        /*0b68*/ 	.word	index@($__internal_161_$__cuda_sm70_shflsync_up)
        /*0b6c*/ 	.word	0x00000000


	//----- nvinfo : EIATTR_FRAME_SIZE
	.align		4
.L_515:
        /*0b70*/ 	.byte	0x04, 0x11
        /*0b72*/ 	.short	(.L_517 - .L_516)
	.align		4
.L_516:
        /*0b74*/ 	.word	index@($__internal_160_$__cuda_sm70_shflsync_idx_p)
        /*0b78*/ 	.word	0x00000000


	//----- nvinfo : EIATTR_FRAME_SIZE
	.align		4
.L_517:
        /*0b7c*/ 	.byte	0x04, 0x11
        /*0b7e*/ 	.short	(.L_519 - .L_518)
	.align		4
.L_518:
        /*0b80*/ 	.word	index@($__internal_159_$__cuda_sm70_shflsync_down)
        /*0b84*/ 	.word	0x00000000


	//----- nvinfo : EIATTR_FRAME_SIZE
	.align		4
.L_519:
        /*0b88*/ 	.byte	0x04, 0x11
        /*0b8a*/ 	.short	(.L_521 - .L_520)
	.align		4
.L_520:
        /*0b8c*/ 	.word	index@(_Z25selective_scan_bwd_kernelI32Selective_Scan_bwd_kernel_traitsILi64ELi16ELb1ELb0ELb1ELb0ELb1EN3c108BFloat16ENS1_7complexIfEEEEv12SSMParamsBwd)
        /*0b90*/ 	.word	0x00000000


	//----- nvinfo : EIATTR_REGCOUNT
	.align		4
.L_521:
        /*0b94*/ 	.byte	0x04, 0x2f
        /*0b96*/ 	.short	(.L_523 - .L_522)
	.align		4
.L_522:
        /*0b98*/ 	.word	index@(_Z25selective_scan_bwd_kernelI32Selective_Scan_bwd_kernel_traitsILi64ELi16ELb1ELb0ELb1ELb0ELb0EN3c108BFloat16ENS1_7complexIfEEEEv12SSMParamsBwd)
        /*0b9c*/ 	.word	0x000000fc


	//----- nvinfo : EIATTR_FRAME_SIZE
	.align		4
.L_523:
        /*0ba0*/ 	.byte	0x04, 0x11
        /*0ba2*/ 	.short	(.L_525 - .L_524)
	.align		4
.L_524:
        /*0ba4*/ 	.word	index@($__internal_158_$__cuda_sm70_shflsync_up)
        /*0ba8*/ 	.word	0x00000000


	//----- nvinfo : EIATTR_FRAME_SIZE
	.align		4
.L_525:
        /*0bac*/ 	.byte	0x04, 0x11
        /*0bae*/ 	.short	(.L_527 - .L_526)
	.align		4
.L_526:
        /*0bb0*/ 	.word	index@($__internal_157_$__cuda_sm70_shflsync_idx_p)
        /*0bb4*/ 	.word	0x00000000


	//----- nvinfo : EIATTR_FRAME_SIZE
	.align		4
.L_527:
        /*0bb8*/ 	.byte	0x04, 0x11
        /*0bba*/ 	.short	(.L_529 - .L_528)
	.align		4
.L_528:
        /*0bbc*/ 	.word	index@($__internal_156_$__cuda_sm70_shflsync_down)
        /*0bc0*/ 	.word	0x00000000


	//----- nvinfo : EIATTR_FRAME_SIZE
	.align		4
.L_529:
        /*0bc4*/ 	.byte	0x04, 0x11
        /*0bc6*/ 	.short	(.L_531 - .L_530)
	.align		4
.L_530:
        /*0bc8*/ 	.word	index@(_Z25selective_scan_bwd_kernelI32Selective_Scan_bwd_kernel_traitsILi64ELi16ELb1ELb0ELb1ELb0ELb0EN3c108BFloat16ENS1_7complexIfEEEEv12SSMParamsBwd)
        /*0bcc*/ 	.word	0x00000000


	//----- nvinfo : EIATTR_REGCOUNT
	.align		4
.L_531:
        /*0bd0*/ 	.byte	0x04, 0x2f
        /*0bd2*/ 	.short	(.L_533 - .L_532)
	.align		4
.L_532:
        /*0bd4*/ 	.word	index@(_Z25selective_scan_bwd_kernelI32Selective_Scan_bwd_kernel_traitsILi64ELi16ELb1ELb0ELb0ELb1ELb1EN3c108BFloat16ENS1_7complexIfEEEEv12SSMParamsBwd)
        /*0bd8*/ 	.word	0x000000e7


	//----- nvinfo : EIATTR_FRAME_SIZE
	.align		4
.L_533:
        /*0bdc*/ 	.byte	0x04, 0x11
        /*0bde*/ 	.short	(.L_535 - .L_534)
	.align		4
.L_534:
        /*0be0*/ 	.word	index@($__internal_155_$__cuda_sm70_shflsync_up)
        /*0be4*/ 	.word	0x00000000


	//----- nvinfo : EIATTR_FRAME_SIZE
	.align		4
.L_535:
        /*0be8*/ 	.byte	0x04, 0x11
        /*0bea*/ 	.short	(.L_537 - .L_536)
	.align		4
.L_536:
        /*0bec*/ 	.word	index@($__internal_154_$__cuda_sm70_shflsync_idx_p)
        /*0bf0*/ 	.word	0x00000000


	//----- nvinfo : EIATTR_FRAME_SIZE
	.align		4
.L_537:
        /*0bf4*/ 	.byte	0x04, 0x11
        /*0bf6*/ 	.short	(.L_539 - .L_538)
	.align		4
.L_538:
        /*0bf8*/ 	.word	index@($__internal_153_$__cuda_sm70_shflsync_down)
        /*0bfc*/ 	.word	0x00000000


	//----- nvinfo : EIATTR_FRAME_SIZE
	.align		4
.L_539:
        /*0c00*/ 	.byte	0x04, 0x11
        /*0c02*/ 	.short	(.L_541 - .L_540)
	.align		4
.L_540:
        /*0c04*/ 	.word	index@(_Z25selective_scan_bwd_kernelI32Selective_Scan_bwd_kernel_traitsILi64ELi16ELb1ELb0ELb0ELb1ELb1EN3c108BFloat16ENS1_7complexIfEEEEv12SSMParamsBwd)
        /*0c08*/ 	.word	0x00000000


	//----- nvinfo : EIATTR_REGCOUNT
	.align		4
.L_541:
        /*0c0c*/ 	.byte	0x04, 0x2f
        /*0c0e*/ 	.short	(.L_543 - .L_542)
	.align		4
.L_542:
        /*0c10*/ 	.word	index@(_Z25selective_scan_bwd_kernelI32Selective_Scan_bwd_kernel_traitsILi64ELi16ELb1ELb0ELb0ELb1ELb0EN3c108BFloat16ENS1_7complexIfEEEEv12SSMParamsBwd)
        /*0c14*/ 	.word	0x000000e6


	//----- nvinfo : EIATTR_FRAME_SIZE
	.align		4
.L_543:
        /*0c18*/ 	.byte	0x04, 0x11
        /*0c1a*/ 	.short	(.L_545 - .L_544)
	.align		4
.L_544:
        /*0c1c*/ 	.word	index@($__internal_152_$__cuda_sm70_shflsync_up)
        /*0c20*/ 	.word	0x00000000


	//----- nvinfo : EIATTR_FRAME_SIZE
	.align		4
.L_545:
        /*0c24*/ 	.byte	0x04, 0x11
        /*0c26*/ 	.short	(.L_547 - .L_546)
	.align		4
.L_546:
        /*0c28*/ 	.word	index@($__internal_151_$__cuda_sm70_shflsync_idx_p)
        /*0c2c*/ 	.word	0x00000000


	//----- nvinfo : EIATTR_FRAME_SIZE
	.align		4
.L_547:
        /*0c30*/ 	.byte	0x04, 0x11
        /*0c32*/ 	.short	(.L_549 - .L_548)
	.align		4
.L_548:
        /*0c34*/ 	.word	index@($__internal_150_$__cuda_sm70_shflsync_down)
        /*0c38*/ 	.word	0x00000000


	//----- nvinfo : EIATTR_FRAME_SIZE
	.align		4
.L_549:
        /*0c3c*/ 	.byte	0x04, 0x11
        /*0c3e*/ 	.short	(.L_551 - .L_550)
	.align		4
.L_550:
        /*0c40*/ 	.word	index@(_Z25selective_scan_bwd_kernelI32Selective_Scan_bwd_kernel_traitsILi64ELi16ELb1ELb0ELb0ELb1ELb0EN3c108BFloat16ENS1_7complexIfEEEEv12SSMParamsBwd)
        /*0c44*/ 	.word	0x00000000


	//----- nvinfo : EIATTR_REGCOUNT
	.align		4
.L_551:
        /*0c48*/ 	.byte	0x04, 0x2f
        /*0c4a*/ 	.short	(.L_553 - .L_552)
	.align		4
.L_552:
        /*0c4c*/ 	.word	index@(_Z25selective_scan_bwd_kernelI32Selective_Scan_bwd_kernel_traitsILi64ELi16ELb1ELb0ELb0ELb0ELb1EN3c108BFloat16ENS1_7complexIfEEEEv12SSMParamsBwd)
        /*0c50*/ 	.word	0x000000e8


	//----- nvinfo : EIATTR_FRAME_SIZE
	.align		4
.L_553:
        /*0c54*/ 	.byte	0x04, 0x11
        /*0c56*/ 	.short	(.L_555 - .L_554)
	.align		4
.L_554:
        /*0c58*/ 	.word	index@($__internal_149_$__cuda_sm70_shflsync_up)
        /*0c5c*/ 	.word	0x00000000


	//----- nvinfo : EIATTR_FRAME_SIZE
	.align		4
.L_555:
        /*0c60*/ 	.byte	0x04, 0x11
        /*0c62*/ 	.short	(.L_557 - .L_556)
	.align		4
.L_556:
        /*0c64*/ 	.word	index@($__internal_148_$__cuda_sm70_shflsync_idx_p)
        /*0c68*/ 	.word	0x00000000


	//----- nvinfo : EIATTR_FRAME_SIZE
	.align		4
.L_557:
        /*0c6c*/ 	.byte	0x04, 0x11
        /*0c6e*/ 	.short	(.L_559 - .L_558)
	.align		4
.L_558:
        /*0c70*/ 	.word	index@($__internal_147_$__cuda_sm70_shflsync_down)
        /*0c74*/ 	.word	0x00000000


	//----- nvinfo : EIATTR_FRAME_SIZE
	.align		4
.L_559:
        /*0c78*/ 	.byte	0x04, 0x11
        /*0c7a*/ 	.short	(.L_561 - .L_560)
	.align		4
.L_560:
        /*0c7c*/ 	.word	index@(_Z25selective_scan_bwd_kernelI32Selective_Scan_bwd_kernel_traitsILi64ELi16ELb1ELb0ELb0ELb0ELb1EN3c108BFloat16ENS1_7complexIfEEEEv12SSMParamsBwd)
        /*0c80*/ 	.word	0x00000000


	//----- nvinfo : EIATTR_REGCOUNT
	.align		4
.L_561:
        /*0c84*/ 	.byte	0x04, 0x2f
        /*0c86*/ 	.short	(.L_563 - .L_562)
	.align		4
.L_562:
        /*0c88*/ 	.word	index@(_Z25selective_scan_bwd_kernelI32Selective_Scan_bwd_kernel_traitsILi64ELi16ELb1ELb0ELb0ELb0ELb0EN3c108BFloat16ENS1_7complexIfEEEEv12SSMParamsBwd)
        /*0c8c*/ 	.word	0x000000e7


	//----- nvinfo : EIATTR_FRAME_SIZE
	.align		4
.L_563:
        /*0c90*/ 	.byte	0x04, 0x11
        /*0c92*/ 	.short	(.L_565 - .L_564)
	.align		4
.L_564:
        /*0c94*/ 	.word	index@($__internal_146_$__cuda_sm70_shflsync_up)
        /*0c98*/ 	.word	0x00000000


	//----- nvinfo : EIATTR_FRAME_SIZE
	.align		4
.L_565:
        /*0c9c*/ 	.byte	0x04, 0x11
        /*0c9e*/ 	.short	(.L_567 - .L_566)
	.align		4
.L_566:
        /*0ca0*/ 	.word	index@($__internal_145_$__cuda_sm70_shflsync_idx_p)
        /*0ca4*/ 	.word	0x00000000


	//----- nvinfo : EIATTR_FRAME_SIZE
	.align		4
.L_567:
        /*0ca8*/ 	.byte	0x04, 0x11
        /*0caa*/ 	.short	(.L_569 - .L_568)
	.align		4
.L_568:
        /*0cac*/ 	.word	index@($__internal_144_$__cuda_sm70_shflsync_down)
        /*0cb0*/ 	.word	0x00000000


	//----- nvinfo : EIATTR_FRAME_SIZE
	.align		4
.L_569:
        /*0cb4*/ 	.byte	0x04, 0x11
        /*0cb6*/ 	.short	(.L_571 - .L_570)
	.align		4
.L_570:
        /*0cb8*/ 	.word	index@(_Z25selective_scan_bwd_kernelI32Selective_Scan_bwd_kernel_traitsILi64ELi16ELb1ELb0ELb0ELb0ELb0EN3c108BFloat16ENS1_7complexIfEEEEv12SSMParamsBwd)
        /*0cbc*/ 	.word	0x00000000


	//----- nvinfo : EIATTR_REGCOUNT
	.align		4
.L_571:
        /*0cc0*/ 	.byte	0x04, 0x2f
        /*0cc2*/ 	.short	(.L_573 - .L_572)
	.align		4
.L_572:
        /*0cc4*/ 	.word	index@(_Z25selective_scan_bwd_kernelI32Selective_Scan_bwd_kernel_traitsILi64ELi16ELb0ELb1ELb1ELb1ELb1EN3c108BFloat16ENS1_7complexIfEEEEv12SSMParamsBwd)
        /*0cc8*/ 	.word	0x000000ff


	//----- nvinfo : EIATTR_FRAME_SIZE
	.align		4
.L_573:
        /*0ccc*/ 	.byte	0x04, 0x11
        /*0cce*/ 	.short	(.L_575 - .L_574)
	.align		4
.L_574:
        /*0cd0*/ 	.word	index@($__internal_143_$__cuda_sm70_shflsync_up)
        /*0cd4*/ 	.word	0x00000000


	//----- nvinfo : EIATTR_FRAME_SIZE
	.align		4
.L_575:
        /*0cd8*/ 	.byte	0x04, 0x11
        /*0cda*/ 	.short	(.L_577 - .L_576)
	.align		4
.L_576:
        /*0cdc*/ 	.word	index@($__internal_142_$__cuda_sm70_shflsync_idx_p)
        /*0ce0*/ 	.word	0x00000000


	//----- nvinfo : EIATTR_FRAME_SIZE
	.align		4
.L_577:
        /*0ce4*/ 	.byte	0x04, 0x11
        /*0ce6*/ 	.short	(.L_579 - .L_578)
	.align		4
.L_578:
        /*0ce8*/ 	.word	index@($__internal_141_$__cuda_sm70_shflsync_down)
        /*0cec*/ 	.word	0x00000000


	//----- nvinfo : EIATTR_FRAME_SIZE
	.align		4
.L_579:
        /*0cf0*/ 	.byte	0x04, 0x11
        /*0cf2*/ 	.short	(.L_581 - .L_580)
	.align		4
.L_580:
        /*0cf4*/ 	.word	index@(_Z25selective_scan_bwd_kernelI32Selective_Scan_bwd_kernel_traitsILi64ELi16ELb0ELb1ELb1ELb1ELb1EN3c108BFloat16ENS1_7complexIfEEEEv12SSMParamsBwd)
        /*0cf8*/ 	.word	0x00000020


	//----- nvinfo : EIATTR_REGCOUNT
	.align		4
.L_581:
        /*0cfc*/ 	.byte	0x04, 0x2f
        /*0cfe*/ 	.short	(.L_583 - .L_582)
	.align		4
.L_582:
        /*0d00*/ 	.word	index@(_Z25selective_scan_bwd_kernelI32Selective_Scan_bwd_kernel_traitsILi64ELi16ELb0ELb1ELb1ELb1ELb0EN3c108BFloat16ENS1_7complexIfEEEEv12SSMParamsBwd)
        /*0d04*/ 	.word	0x000000ff


	//----- nvinfo : EIATTR_FRAME_SIZE
	.align		4
.L_583:
        /*0d08*/ 	.byte	0x04, 0x11
        /*0d0a*/ 	.short	(.L_585 - .L_584)
	.align		4
.L_584:
        /*0d0c*/ 	.word	index@($__internal_140_$__cuda_sm70_shflsync_up)
        /*0d10*/ 	.word	0x00000000


	//----- nvinfo : EIATTR_FRAME_SIZE
	.align		4
.L_585:
        /*0d14*/ 	.byte	0x04, 0x11
        /*0d16*/ 	.short	(.L_587 - .L_586)
	.align		4
.L_586:
        /*0d18*/ 	.word	index@($__internal_139_$__cuda_sm70_shflsync_idx_p)
        /*0d1c*/ 	.word	0x00000000


	//----- nvinfo : EIATTR_FRAME_SIZE
	.align		4
.L_587:
        /*0d20*/ 	.byte	0x04, 0x11
        /*0d22*/ 	.short	(.L_589 - .L_588)
	.align		4
.L_588:
        /*0d24*/ 	.word	index@($__internal_138_$__cuda_sm70_shflsync_down)
        /*0d28*/ 	.word	0x00000000


	//----- nvinfo : EIATTR_FRAME_SIZE
	.align		4
.L_589:
        /*0d2c*/ 	.byte	0x04, 0x11
        /*0d2e*/ 	.short	(.L_591 - .L_590)
	.align		4
.L_590:
        /*0d30*/ 	.word	index@(_Z25selective_scan_bwd_kernelI32Selective_Scan_bwd_kernel_traitsILi64ELi16ELb0ELb1ELb1ELb1ELb0EN3c108BFloat16ENS1_7complexIfEEEEv12SSMParamsBwd)
        /*0d34*/ 	.word	0x00000018


	//----- nvinfo : EIATTR_REGCOUNT
	.align		4
.L_591:
        /*0d38*/ 	.byte	0x04, 0x2f
        /*0d3a*/ 	.short	(.L_593 - .L_592)
	.align		4
.L_592:
        /*0d3c*/ 	.word	index@(_Z25selective_scan_bwd_kernelI32Selective_Scan_bwd_kernel_traitsILi64ELi16ELb0ELb1ELb1ELb0ELb1EN3c108BFloat16ENS1_7complexIfEEEEv12SSMParamsBwd)
        /*0d40*/ 	.word	0x000000ff


	//----- nvinfo : EIATTR_FRAME_SIZE
	.align		4
.L_593:
        /*0d44*/ 	.byte	0x04, 0x11
        /*0d46*/ 	.short	(.L_595 - .L_594)
	.align		4
.L_594:
        /*0d48*/ 	.word	index@($__internal_137_$__cuda_sm70_shflsync_up)
        /*0d4c*/ 	.word	0x00000000


	//----- nvinfo : EIATTR_FRAME_SIZE
	.align		4
.L_595:
        /*0d50*/ 	.byte	0x04, 0x11
        /*0d52*/ 	.short	(.L_597 - .L_596)
	.align		4
.L_596:
        /*0d54*/ 	.word	index@($__internal_136_$__cuda_sm70_shflsync_idx_p)
        /*0d58*/ 	.word	0x00000000


	//----- nvinfo : EIATTR_FRAME_SIZE
	.align		4
.L_597:
        /*0d5c*/ 	.byte	0x04, 0x11
        /*0d5e*/ 	.short	(.L_599 - .L_598)
	.align		4
.L_598:
        /*0d60*/ 	.word	index@($__internal_135_$__cuda_sm70_shflsync_down)
        /*0d64*/ 	.word	0x00000000


	//----- nvinfo : EIATTR_FRAME_SIZE
	.align		4
.L_599:
        /*0d68*/ 	.byte	0x04, 0x11
        /*0d6a*/ 	.short	(.L_601 - .L_600)
	.align		4
.L_600:
        /*0d6c*/ 	.word	index@(_Z25selective_scan_bwd_kernelI32Selective_Scan_bwd_kernel_traitsILi64ELi16ELb0ELb1ELb1ELb0ELb1EN3c108BFloat16ENS1_7complexIfEEEEv12SSMParamsBwd)
        /*0d70*/ 	.word	0x00000018


	//----- nvinfo : EIATTR_REGCOUNT
	.align		4
.L_601:
        /*0d74*/ 	.byte	0x04, 0x2f
        /*0d76*/ 	.short	(.L_603 - .L_602)
	.align		4
.L_602:
        /*0d78*/ 	.word	index@(_Z25selective_scan_bwd_kernelI32Selective_Scan_bwd_kernel_traitsILi64ELi16ELb0ELb1ELb1ELb0ELb0EN3c108BFloat16ENS1_7complexIfEEEEv12SSMParamsBwd)
        /*0d7c*/ 	.word	0x000000ff


	//----- nvinfo : EIATTR_FRAME_SIZE
	.align		4
.L_603:
        /*0d80*/ 	.byte	0x04, 0x11
        /*0d82*/ 	.short	(.L_605 - .L_604)
	.align		4
.L_604:
        /*0d84*/ 	.word	index@($__internal_134_$__cuda_sm70_shflsync_up)
        /*0d88*/ 	.word	0x00000000


	//----- nvinfo : EIATTR_FRAME_SIZE
	.align		4
.L_605:
        /*0d8c*/ 	.byte	0x04, 0x11
        /*0d8e*/ 	.short	(.L_607 - .L_606)
	.align		4
.L_606:
        /*0d90*/ 	.word	index@($__internal_133_$__cuda_sm70_shflsync_idx_p)
        /*0d94*/ 	.word	0x00000000


	//----- nvinfo : EIATTR_FRAME_SIZE
	.align		4
.L_607:
        /*0d98*/ 	.byte	0x04, 0x11
        /*0d9a*/ 	.short	(.L_609 - .L_608)
	.align		4
.L_608:
        /*0d9c*/ 	.word	index@($__internal_132_$__cuda_sm70_shflsync_down)
        /*0da0*/ 	.word	0x00000000


	//----- nvinfo : EIATTR_FRAME_SIZE
	.align		4
.L_609:
        /*0da4*/ 	.byte	0x04, 0x11
        /*0da6*/ 	.short	(.L_611 - .L_610)
	.align		4
.L_610:
        /*0da8*/ 	.word	index@(_Z25selective_scan_bwd_kernelI32Selective_Scan_bwd_kernel_traitsILi64ELi16ELb0ELb1ELb1ELb0ELb0EN3c108BFloat16ENS1_7complexIfEEEEv12SSMParamsBwd)
        /*0dac*/ 	.word	0x00000008


	//----- nvinfo : EIATTR_REGCOUNT
	.align		4
.L_611:
        /*0db0*/ 	.byte	0x04, 0x2f
        /*0db2*/ 	.short	(.L_613 - .L_612)
	.align		4
.L_612:
        /*0db4*/ 	.word	index@(_Z25selective_scan_bwd_kernelI32Selective_Scan_bwd_kernel_traitsILi64ELi16ELb0ELb1ELb0ELb1ELb1EN3c108BFloat16ENS1_7complexIfEEEEv12SSMParamsBwd)
        /*0db8*/ 	.word	0x000000ff


	//----- nvinfo : EIATTR_FRAME_SIZE
	.align		4
.L_613:
        /*0dbc*/ 	.byte	0x04, 0x11
        /*0dbe*/ 	.short	(.L_615 - .L_614)
	.align		4
.L_614:
        /*0dc0*/ 	.word	index@($__internal_131_$__cuda_sm70_shflsync_up)
        /*0dc4*/ 	.word	0x00000000


	//----- nvinfo : EIATTR_FRAME_SIZE
	.align		4
.L_615:
        /*0dc8*/ 	.byte	0x04, 0x11
        /*0dca*/ 	.short	(.L_617 - .L_616)
	.align		4
.L_616:
        /*0dcc*/ 	.word	index@($__internal_130_$__cuda_sm70_shflsync_idx_p)
        /*0dd0*/ 	.word	0x00000000


	//----- nvinfo : EIATTR_FRAME_SIZE
	.align		4
.L_617:
        /*0dd4*/ 	.byte	0x04, 0x11
        /*0dd6*/ 	.short	(.L_619 - .L_618)
	.align		4
.L_618:
        /*0dd8*/ 	.word	index@($__internal_129_$__cuda_sm70_shflsync_down)
        /*0ddc*/ 	.word	0x00000000


	//----- nvinfo : EIATTR_FRAME_SIZE
	.align		4
.L_619:
        /*0de0*/ 	.byte	0x04, 0x11
        /*0de2*/ 	.short	(.L_621 - .L_620)
	.align		4
.L_620:
        /*0de4*/ 	.word	index@(_Z25selective_scan_bwd_kernelI32Selective_Scan_bwd_kernel_traitsILi64ELi16ELb0ELb1ELb0ELb1ELb1EN3c108BFloat16ENS1_7complexIfEEEEv12SSMParamsBwd)
        /*0de8*/ 	.word	0x00000020


	//----- nvinfo : EIATTR_REGCOUNT
	.align		4
.L_621:
        /*0dec*/ 	.byte	0x04, 0x2f
        /*0dee*/ 	.short	(.L_623 - .L_622)
	.align		4
.L_622:
        /*0df0*/ 	.word	index@(_Z25selective_scan_bwd_kernelI32Selective_Scan_bwd_kernel_traitsILi64ELi16ELb0ELb1ELb0ELb1ELb0EN3c108BFloat16ENS1_7complexIfEEEEv12SSMParamsBwd)
        /*0df4*/ 	.word	0x000000ff


	//----- nvinfo : EIATTR_FRAME_SIZE
	.align		4
.L_623:
        /*0df8*/ 	.byte	0x04, 0x11
        /*0dfa*/ 	.short	(.L_625 - .L_624)
	.align		4
.L_624:
        /*0dfc*/ 	.word	index@($__internal_128_$__cuda_sm70_shflsync_up)
        /*0e00*/ 	.word	0x00000000


	//----- nvinfo : EIATTR_FRAME_SIZE
	.align		4
.L_625:
        /*0e04*/ 	.byte	0x04, 0x11
        /*0e06*/ 	.short	(.L_627 - .L_626)
	.align		4
.L_626:
        /*0e08*/ 	.word	index@($__internal_127_$__cuda_sm70_shflsync_idx_p)
        /*0e0c*/ 	.word	0x00000000


	//----- nvinfo : EIATTR_FRAME_SIZE
	.align		4
.L_627:
        /*0e10*/ 	.byte	0x04, 0x11
        /*0e12*/ 	.short	(.L_629 - .L_628)
	.align		4
.L_628:
        /*0e14*/ 	.word	index@($__internal_126_$__cuda_sm70_shflsync_down)
        /*0e18*/ 	.word	0x00000000


	//----- nvinfo : EIATTR_FRAME_SIZE
	.align		4
.L_629:
        /*0e1c*/ 	.byte	0x04, 0x11
        /*0e1e*/ 	.short	(.L_631 - .L_630)
	.align		4
.L_630:
        /*0e20*/ 	.word	index@(_Z25selective_scan_bwd_kernelI32Selective_Scan_bwd_kernel_traitsILi64ELi16ELb0ELb1ELb0ELb1ELb0EN3c108BFloat16ENS1_7complexIfEEEEv12SSMParamsBwd)
        /*0e24*/ 	.word	0x00000018


	//----- nvinfo : EIATTR_REGCOUNT
	.align		4
.L_631:
        /*0e28*/ 	.byte	0x04, 0x2f
        /*0e2a*/ 	.short	(.L_633 - .L_632)
	.align		4
.L_632:
        /*0e2c*/ 	.word	index@(_Z25selective_scan_bwd_kernelI32Selective_Scan_bwd_kernel_traitsILi64ELi16ELb0ELb1ELb0ELb0ELb1EN3c108BFloat16ENS1_7complexIfEEEEv12SSMParamsBwd)
        /*0e30*/ 	.word	0x000000ff


	//----- nvinfo : EIATTR_FRAME_SIZE
	.align		4
.L_633:
        /*0e34*/ 	.byte	0x04, 0x11
        /*0e36*/ 	.short	(.L_635 - .L_634)
	.align		4
.L_634:
        /*0e38*/ 	.word	index@($__internal_125_$__cuda_sm70_shflsync_up)
        /*0e3c*/ 	.word	0x00000000


	//----- nvinfo : EIATTR_FRAME_SIZE
	.align		4
.L_635:
        /*0e40*/ 	.byte	0x04, 0x11
        /*0e42*/ 	.short	(.L_637 - .L_636)
	.align		4
.L_636:
        /*0e44*/ 	.word	index@($__internal_124_$__cuda_sm70_shflsync_idx_p)
        /*0e48*/ 	.word	0x00000000


	//----- nvinfo : EIATTR_FRAME_SIZE
	.align		4
.L_637:
        /*0e4c*/ 	.byte	0x04, 0x11
        /*0e4e*/ 	.short	(.L_639 - .L_638)
	.align		4
.L_638:
        /*0e50*/ 	.word	index@($__internal_123_$__cuda_sm70_shflsync_down)
        /*0e54*/ 	.word	0x00000000


	//----- nvinfo : EIATTR_FRAME_SIZE
	.align		4
.L_639:
        /*0e58*/ 	.byte	0x04, 0x11
        /*0e5a*/ 	.short	(.L_641 - .L_640)
	.align		4
.L_640:
        /*0e5c*/ 	.word	index@(_Z25selective_scan_bwd_kernelI32Selective_Scan_bwd_kernel_traitsILi64ELi16ELb0ELb1ELb0ELb0ELb1EN3c108BFloat16ENS1_7complexIfEEEEv12SSMParamsBwd)
        /*0e60*/ 	.word	0x00000018


	//----- nvinfo : EIATTR_REGCOUNT
	.align		4
.L_641:
        /*0e64*/ 	.byte	0x04, 0x2f
        /*0e66*/ 	.short	(.L_643 - .L_642)
	.align		4
.L_642:
        /*0e68*/ 	.word	index@(_Z25selective_scan_bwd_kernelI32Selective_Scan_bwd_kernel_traitsILi64ELi16ELb0ELb1ELb0ELb0ELb0EN3c108BFloat16ENS1_7complexIfEEEEv12SSMParamsBwd)
        /*0e6c*/ 	.word	0x000000ff


	//----- nvinfo : EIATTR_FRAME_SIZE
	.align		4
.L_643:
        /*0e70*/ 	.byte	0x04, 0x11
        /*0e72*/ 	.short	(.L_645 - .L_644)
	.align		4
.L_644:
        /*0e74*/ 	.word	index@($__internal_122_$__cuda_sm70_shflsync_up)
        /*0e78*/ 	.word	0x00000000


	//----- nvinfo : EIATTR_FRAME_SIZE
	.align		4
.L_645:
        /*0e7c*/ 	.byte	0x04, 0x11
        /*0e7e*/ 	.short	(.L_647 - .L_646)
	.align		4
.L_646:
        /*0e80*/ 	.word	index@($__internal_121_$__cuda_sm70_shflsync_idx_p)
        /*0e84*/ 	.word	0x00000000


	//----- nvinfo : EIATTR_FRAME_SIZE
	.align		4
.L_647:
        /*0e88*/ 	.byte	0x04, 0x11
        /*0e8a*/ 	.short	(.L_649 - .L_648)
	.align		4
.L_648:
        /*0e8c*/ 	.word	index@($__internal_120_$__cuda_sm70_shflsync_down)
        /*0e90*/ 	.word	0x00000000


	//----- nvinfo : EIATTR_FRAME_SIZE
	.align		4
.L_649:
        /*0e94*/ 	.byte	0x04, 0x11
        /*0e96*/ 	.short	(.L_651 - .L_650)
	.align		4
.L_650:
        /*0e98*/ 	.word	index@(_Z25selective_scan_bwd_kernelI32Selective_Scan_bwd_kernel_traitsILi64ELi16ELb0ELb1ELb0ELb0ELb0EN3c108BFloat16ENS1_7complexIfEEEEv12SSMParamsBwd)
        /*0e9c*/ 	.word	0x00000008


	//----- nvinfo : EIATTR_REGCOUNT
	.align		4
.L_651:
        /*0ea0*/ 	.byte	0x04, 0x2f
        /*0ea2*/ 	.short	(.L_653 - .L_652)
	.align		4
.L_652:
        /*0ea4*/ 	.word	index@(_Z25selective_scan_bwd_kernelI32Selective_Scan_bwd_kernel_traitsILi64ELi16ELb0ELb0ELb1ELb1ELb1EN3c108BFloat16ENS1_7complexIfEEEEv12SSMParamsBwd)
        /*0ea8*/ 	.word	0x000000ff


	//----- nvinfo : EIATTR_FRAME_SIZE
	.align		4
.L_653:
        /*0eac*/ 	.byte	0x04, 0x11
        /*0eae*/ 	.short	(.L_655 - .L_654)
	.align		4
.L_654:
        /*0eb0*/ 	.word	index@($__internal_119_$__cuda_sm70_shflsync_up)
        /*0eb4*/ 	.word	0x00000000


	//----- nvinfo : EIATTR_FRAME_SIZE
	.align		4
.L_655:
        /*0eb8*/ 	.byte	0x04, 0x11
        /*0eba*/ 	.short	(.L_657 - .L_656)
	.align		4
.L_656:
        /*0ebc*/ 	.word	index@($__internal_118_$__cuda_sm70_shflsync_idx_p)
        /*0ec0*/ 	.word	0x00000000


	//----- nvinfo : EIATTR_FRAME_SIZE
	.align		4
.L_657:
        /*0ec4*/ 	.byte	0x04, 0x11
        /*0ec6*/ 	.short	(.L_659 - .L_658)
	.align		4
.L_658:
        /*0ec8*/ 	.word	index@($__internal_117_$__cuda_sm70_shflsync_down)
        /*0ecc*/ 	.word	0x00000000


	//----- nvinfo : EIATTR_FRAME_SIZE
	.align		4
.L_659:
        /*0ed0*/ 	.byte	0x04, 0x11
        /*0ed2*/ 	.short	(.L_661 - .L_660)
	.align		4
.L_660:
        /*0ed4*/ 	.word	index@(_Z25selective_scan_bwd_kernelI32Selective_Scan_bwd_kernel_traitsILi64ELi16ELb0ELb0ELb1ELb1ELb1EN3c108BFloat16ENS1_7complexIfEEEEv12SSMParamsBwd)
        /*0ed8*/ 	.word	0x00000018


	//----- nvinfo : EIATTR_REGCOUNT
	.align		4
.L_661:
        /*0edc*/ 	.byte	0x04, 0x2f
        /*0ede*/ 	.short	(.L_663 - .L_662)
	.align		4
.L_662:
        /*0ee0*/ 	.word	index@(_Z25selective_scan_bwd_kernelI32Selective_Scan_bwd_kernel_traitsILi64ELi16ELb0ELb0ELb1ELb1ELb0EN3c108BFloat16ENS1_7complexIfEEEEv12SSMParamsBwd)
        /*0ee4*/ 	.word	0x000000ff


	//----- nvinfo : EIATTR_FRAME_SIZE
	.align		4
.L_663:
        /*0ee8*/ 	.byte	0x04, 0x11
        /*0eea*/ 	.short	(.L_665 - .L_664)
	.align		4
.L_664:
        /*0eec*/ 	.word	index@($__internal_116_$__cuda_sm70_shflsync_up)
        /*0ef0*/ 	.word	0x00000000


	//----- nvinfo : EIATTR_FRAME_SIZE
	.align		4
.L_665:
        /*0ef4*/ 	.byte	0x04, 0x11
        /*0ef6*/ 	.short	(.L_667 - .L_666)
	.align		4
.L_666:
        /*0ef8*/ 	.word	index@($__internal_115_$__cuda_sm70_shflsync_idx_p)
        /*0efc*/ 	.word	0x00000000


	//----- nvinfo : EIATTR_FRAME_SIZE
	.align		4
.L_667:
        /*0f00*/ 	.byte	0x04, 0x11
        /*0f02*/ 	.short	(.L_669 - .L_668)
	.align		4
.L_668:
        /*0f04*/ 	.word	index@($__internal_114_$__cuda_sm70_shflsync_down)
        /*0f08*/ 	.word	0x00000000


	//----- nvinfo : EIATTR_FRAME_SIZE
	.align		4
.L_669:
        /*0f0c*/ 	.byte	0x04, 0x11
        /*0f0e*/ 	.short	(.L_671 - .L_670)
	.align		4
.L_670:
        /*0f10*/ 	.word	index@(_Z25selective_scan_bwd_kernelI32Selective_Scan_bwd_kernel_traitsILi64ELi16ELb0ELb0ELb1ELb1ELb0EN3c108BFloat16ENS1_7complexIfEEEEv12SSMParamsBwd)
        /*0f14*/ 	.word	0x00000010


	//----- nvinfo : EIATTR_REGCOUNT
	.align		4
.L_671:
        /*0f18*/ 	.byte	0x04, 0x2f
        /*0f1a*/ 	.short	(.L_673 - .L_672)
	.align		4
.L_672:
        /*0f1c*/ 	.word	index@(_Z25selective_scan_bwd_kernelI32Selective_Scan_bwd_kernel_traitsILi64ELi16ELb0ELb0ELb1ELb0ELb1EN3c108BFloat16ENS1_7complexIfEEEEv12SSMParamsBwd)
        /*0f20*/ 	.word	0x000000ff


	//----- nvinfo : EIATTR_FRAME_SIZE
	.align		4
.L_673:
        /*0f24*/ 	.byte	0x04, 0x11
        /*0f26*/ 	.short	(.L_675 - .L_674)
	.align		4
.L_674:
        /*0f28*/ 	.word	index@($__internal_113_$__cuda_sm70_shflsync_up)
        /*0f2c*/ 	.word	0x00000000


	//----- nvinfo : EIATTR_FRAME_SIZE
	.align		4
.L_675:
        /*0f30*/ 	.byte	0x04, 0x11
        /*0f32*/ 	.short	(.L_677 - .L_676)
	.align		4
.L_676:
        /*0f34*/ 	.word	index@($__internal_112_$__cuda_sm70_shflsync_idx_p)
        /*0f38*/ 	.word	0x00000000


	//----- nvinfo : EIATTR_FRAME_SIZE
	.align		4
.L_677:
        /*0f3c*/ 	.byte	0x04, 0x11
        /*0f3e*/ 	.short	(.L_679 - .L_678)
	.align		4
.L_678:
        /*0f40*/ 	.word	index@($__internal_111_$__cuda_sm70_shflsync_down)
        /*0f44*/ 	.word	0x00000000


	//----- nvinfo : EIATTR_FRAME_SIZE
	.align		4
.L_679:
        /*0f48*/ 	.byte	0x04, 0x11
        /*0f4a*/ 	.short	(.L_681 - .L_680)
	.align		4
.L_680:
        /*0f4c*/ 	.word	index@(_Z25selective_scan_bwd_kernelI32Selective_Scan_bwd_kernel_traitsILi64ELi16ELb0ELb0ELb1ELb0ELb1EN3c108BFloat16ENS1_7complexIfEEEEv12SSMParamsBwd)
        /*0f50*/ 	.word	0x00000010


	//----- nvinfo : EIATTR_REGCOUNT
	.align		4
.L_681:
        /*0f54*/ 	.byte	0x04, 0x2f
        /*0f56*/ 	.short	(.L_683 - .L_682)
	.align		4
.L_682:
        /*0f58*/ 	.word	index@(_Z25selective_scan_bwd_kernelI32Selective_Scan_bwd_kernel_traitsILi64ELi16ELb0ELb0ELb1ELb0ELb0EN3c108BFloat16ENS1_7complexIfEEEEv12SSMParamsBwd)
        /*0f5c*/ 	.word	0x000000ff


	//----- nvinfo : EIATTR_FRAME_SIZE
	.align		4
.L_683:
        /*0f60*/ 	.byte	0x04, 0x11
        /*0f62*/ 	.short	(.L_685 - .L_684)
	.align		4
.L_684:
        /*0f64*/ 	.word	index@($__internal_110_$__cuda_sm70_shflsync_up)
        /*0f68*/ 	.word	0x00000000


	//----- nvinfo : EIATTR_FRAME_SIZE
	.align		4
.L_685:
        /*0f6c*/ 	.byte	0x04, 0x11
        /*0f6e*/ 	.short	(.L_687 - .L_686)
	.align		4
.L_686:
        /*0f70*/ 	.word	index@($__internal_109_$__cuda_sm70_shflsync_idx_p)
        /*0f74*/ 	.word	0x00000000


	//----- nvinfo : EIATTR_FRAME_SIZE
	.align		4
.L_687:
        /*0f78*/ 	.byte	0x04, 0x11
        /*0f7a*/ 	.short	(.L_689 - .L_688)
	.align		4
.L_688:
        /*0f7c*/ 	.word	index@($__internal_108_$__cuda_sm70_shflsync_down)
        /*0f80*/ 	.word	0x00000000


	//----- nvinfo : EIATTR_FRAME_SIZE
	.align		4
.L_689:
        /*0f84*/ 	.byte	0x04, 0x11
        /*0f86*/ 	.short	(.L_691 - .L_690)
	.align		4
.L_690:
        /*0f88*/ 	.word	index@(_Z25selective_scan_bwd_kernelI32Selective_Scan_bwd_kernel_traitsILi64ELi16ELb0ELb0ELb1ELb0ELb0EN3c108BFloat16ENS1_7complexIfEEEEv12SSMParamsBwd)
        /*0f8c*/ 	.word	0x00000008


	//----- nvinfo : EIATTR_REGCOUNT
	.align		4
.L_691:
        /*0f90*/ 	.byte	0x04, 0x2f
        /*0f92*/ 	.short	(.L_693 - .L_692)
	.align		4
.L_692:
        /*0f94*/ 	.word	index@(_Z25selective_scan_bwd_kernelI32Selective_Scan_bwd_kernel_traitsILi64ELi16ELb0ELb0ELb0ELb1ELb1EN3c108BFloat16ENS1_7complexIfEEEEv12SSMParamsBwd)
        /*0f98*/ 	.word	0x000000ff


	//----- nvinfo : EIATTR_FRAME_SIZE
	.align		4
.L_693:
        /*0f9c*/ 	.byte	0x04, 0x11
        /*0f9e*/ 	.short	(.L_695 - .L_694)
	.align		4
.L_694:
        /*0fa0*/ 	.word	index@($__internal_107_$__cuda_sm70_shflsync_up)
        /*0fa4*/ 	.word	0x00000000


	//----- nvinfo : EIATTR_FRAME_SIZE
	.align		4
.L_695:
        /*0fa8*/ 	.byte	0x04, 0x11
        /*0faa*/ 	.short	(.L_697 - .L_696)
	.align		4
.L_696:
        /*0fac*/ 	.word	index@($__internal_106_$__cuda_sm70_shflsync_idx_p)
        /*0fb0*/ 	.word	0x00000000


	//----- nvinfo : EIATTR_FRAME_SIZE
	.align		4
.L_697:
        /*0fb4*/ 	.byte	0x04, 0x11
        /*0fb6*/ 	.short	(.L_699 - .L_698)
	.align		4
.L_698:
        /*0fb8*/ 	.word	index@($__internal_105_$__cuda_sm70_shflsync_down)
        /*0fbc*/ 	.word	0x00000000


	//----- nvinfo : EIATTR_FRAME_SIZE
	.align		4
.L_699:
        /*0fc0*/ 	.byte	0x04, 0x11
        /*0fc2*/ 	.short	(.L_701 - .L_700)
	.align		4
.L_700:
        /*0fc4*/ 	.word	index@(_Z25selective_scan_bwd_kernelI32Selective_Scan_bwd_kernel_traitsILi64ELi16ELb0ELb0ELb0ELb1ELb1EN3c108BFloat16ENS1_7complexIfEEEEv12SSMParamsBwd)
        /*0fc8*/ 	.word	0x00000000


	//----- nvinfo : EIATTR_REGCOUNT
	.align		4
.L_701:
        /*0fcc*/ 	.byte	0x04, 0x2f
        /*0fce*/ 	.short	(.L_703 - .L_702)
	.align		4
.L_702:
        /*0fd0*/ 	.word	index@(_Z25selective_scan_bwd_kernelI32Selective_Scan_bwd_kernel_traitsILi64ELi16ELb0ELb0ELb0ELb1ELb0EN3c108BFloat16ENS1_7complexIfEEEEv12SSMParamsBwd)
        /*0fd4*/ 	.word	0x000000f9


	//----- nvinfo : EIATTR_FRAME_SIZE
	.align		4
.L_703:
        /*0fd8*/ 	.byte	0x04, 0x11
        /*0fda*/ 	.short	(.L_705 - .L_704)
	.align		4
.L_704:
        /*0fdc*/ 	.word	index@($__internal_104_$__cuda_sm70_shflsync_up)
        /*0fe0*/ 	.word	0x00000000


	//----- nvinfo : EIATTR_FRAME_SIZE
	.align		4
.L_705:
        /*0fe4*/ 	.byte	0x04, 0x11
        /*0fe6*/ 	.short	(.L_707 - .L_706)
	.align		4
.L_706:
        /*0fe8*/ 	.word	index@($__internal_103_$__cuda_sm70_shflsync_idx_p)
        /*0fec*/ 	.word	0x00000000


	//----- nvinfo : EIATTR_FRAME_SIZE
	.align		4
.L_707:
        /*0ff0*/ 	.byte	0x04, 0x11
        /*0ff2*/ 	.short	(.L_709 - .L_708)
	.align		4
.L_708:
        /*0ff4*/ 	.word	index@($__internal_102_$__cuda_sm70_shflsync_down)
        /*0ff8*/ 	.word	0x00000000


	//----- nvinfo : EIATTR_FRAME_SIZE
	.align		4
.L_709:
        /*0ffc*/ 	.byte	0x04, 0x11
        /*0ffe*/ 	.short	(.L_711 - .L_710)
	.align		4
.L_710:
        /*1000*/ 	.word	index@(_Z25selective_scan_bwd_kernelI32Selective_Scan_bwd_kernel_traitsILi64ELi16ELb0ELb0ELb0ELb1ELb0EN3c108BFloat16ENS1_7complexIfEEEEv12SSMParamsBwd)
        /*1004*/ 	.word	0x00000000


	//----- nvinfo : EIATTR_REGCOUNT
	.align		4
.L_711:
        /*1008*/ 	.byte	0x04, 0x2f
        /*100a*/ 	.short	(.L_713 - .L_712)
	.align		4
.L_712:
        /*100c*/ 	.word	index@(_Z25selective_scan_bwd_kernelI32Selective_Scan_bwd_kernel_traitsILi64ELi16ELb0ELb0ELb0ELb0ELb1EN3c108BFloat16ENS1_7complexIfEEEEv12SSMParamsBwd)
        /*1010*/ 	.word	0x000000fe


	//----- nvinfo : EIATTR_FRAME_SIZE
	.align		4
.L_713:
        /*1014*/ 	.byte	0x04, 0x11
        /*1016*/ 	.short	(.L_715 - .L_714)
	.align		4
.L_714:
        /*1018*/ 	.word	index@($__internal_101_$__cuda_sm70_shflsync_up)
        /*101c*/ 	.word	0x00000000


	//----- nvinfo : EIATTR_FRAME_SIZE
	.align		4
.L_715:
        /*1020*/ 	.byte	0x04, 0x11
        /*1022*/ 	.short	(.L_717 - .L_716)
	.align		4
.L_716:
        /*1024*/ 	.word	index@($__internal_100_$__cuda_sm70_shflsync_idx_p)
        /*1028*/ 	.word	0x00000000


	//----- nvinfo : EIATTR_FRAME_SIZE
	.align		4
.L_717:
        /*102c*/ 	.byte	0x04, 0x11
        /*102e*/ 	.short	(.L_719 - .L_718)
	.align		4
.L_718:
        /*1030*/ 	.word	index@($__internal_99_$__cuda_sm70_shflsync_down)
        /*1034*/ 	.word	0x00000000


	//----- nvinfo : EIATTR_FRAME_SIZE
	.align		4
.L_719:
        /*1038*/ 	.byte	0x04, 0x11
        /*103a*/ 	.short	(.L_721 - .L_720)
	.align		4
.L_720:
        /*103c*/ 	.word	index@(_Z25selective_scan_bwd_kernelI32Selective_Scan_bwd_kernel_traitsILi64ELi16ELb0ELb0ELb0ELb0ELb1EN3c108BFloat16ENS1_7complexIfEEEEv12SSMParamsBwd)
        /*1040*/ 	.word	0x00000000


	//----- nvinfo : EIATTR_REGCOUNT
	.align		4
.L_721:
        /*1044*/ 	.byte	0x04, 0x2f
        /*1046*/ 	.short	(.L_723 - .L_722)
	.align		4
.L_722:
        /*1048*/ 	.word	index@(_Z25selective_scan_bwd_kernelI32Selective_Scan_bwd_kernel_traitsILi64ELi16ELb0ELb0ELb0ELb0ELb0EN3c108BFloat16ENS1_7complexIfEEEEv12SSMParamsBwd)
        /*104c*/ 	.word	0x000000f8


	//----- nvinfo : EIATTR_FRAME_SIZE
	.align		4
.L_723:
        /*1050*/ 	.byte	0x04, 0x11
        /*1052*/ 	.short	(.L_725 - .L_724)
	.align		4
.L_724:
        /*1054*/ 	.word	index@($__internal_98_$__cuda_sm70_shflsync_up)
        /*1058*/ 	.word	0x00000000


	//----- nvinfo : EIATTR_FRAME_SIZE
	.align		4
.L_725:
        /*105c*/ 	.byte	0x04, 0x11
        /*105e*/ 	.short	(.L_727 - .L_726)
	.align		4
.L_726:
        /*1060*/ 	.word	index@($__internal_97_$__cuda_sm70_shflsync_idx_p)
        /*1064*/ 	.word	0x00000000


	//----- nvinfo : EIATTR_FRAME_SIZE
	.align		4
.L_727:
        /*1068*/ 	.byte	0x04, 0x11
        /*106a*/ 	.short	(.L_729 - .L_728)
	.align		4
.L_728:
        /*106c*/ 	.word	index@($__internal_96_$__cuda_sm70_shflsync_down)
        /*1070*/ 	.word	0x00000000


	//----- nvinfo : EIATTR_FRAME_SIZE
	.align		4
.L_729:
        /*1074*/ 	.byte	0x04, 0x11
        /*1076*/ 	.short	(.L_731 - .L_730)
	.align		4
.L_730:
        /*1078*/ 	.word	index@(_Z25selective_scan_bwd_kernelI32Selective_Scan_bwd_kernel_traitsILi64ELi16ELb0ELb0ELb0ELb0ELb0EN3c108BFloat16ENS1_7complexIfEEEEv12SSMParamsBwd)
        /*107c*/ 	.word	0x00000000


	//----- nvinfo : EIATTR_REGCOUNT
	.align		4
.L_731:
        /*1080*/ 	.byte	0x04, 0x2f
        /*1082*/ 	.short	(.L_733 - .L_732)
	.align		4
.L_732:
        /*1084*/ 	.word	index@(_Z25selective_scan_bwd_kernelI32Selective_Scan_bwd_kernel_traitsILi128ELi16ELb1ELb1ELb1ELb1ELb1EN3c108BFloat16ENS1_7complexIfEEEEv12SSMParamsBwd)
        /*1088*/ 	.word	0x000000ff


	//----- nvinfo : EIATTR_FRAME_SIZE
	.align		4
.L_733:
        /*108c*/ 	.byte	0x04, 0x11
        /*108e*/ 	.short	(.L_735 - .L_734)
	.align		4
.L_734:
        /*1090*/ 	.word	index@($__internal_95_$__cuda_sm70_shflsync_up)
        /*1094*/ 	.word	0x00000000


	//----- nvinfo : EIATTR_FRAME_SIZE
	.align		4
.L_735:
        /*1098*/ 	.byte	0x04, 0x11
        /*109a*/ 	.short	(.L_737 - .L_736)
	.align		4
.L_736:
        /*109c*/ 	.word	index@($__internal_94_$__cuda_sm70_shflsync_idx_p)
        /*10a0*/ 	.word	0x00000000


	//----- nvinfo : EIATTR_FRAME_SIZE
	.align		4
.L_737:
        /*10a4*/ 	.byte	0x04, 0x11
        /*10a6*/ 	.short	(.L_739 - .L_738)
	.align		4
.L_738:
        /*10a8*/ 	.word	index@($__internal_93_$__cuda_sm70_shflsync_down)
        /*10ac*/ 	.word	0x00000000


	//----- nvinfo : EIATTR_FRAME_SIZE
	.align		4
.L_739:
        /*10b0*/ 	.byte	0x04, 0x11
        /*10b2*/ 	.short	(.L_741 - .L_740)
	.align		4
.L_740:
        /*10b4*/ 	.word	index@(_Z25selective_scan_bwd_kernelI32Selective_Scan_bwd_kernel_traitsILi128ELi16ELb1ELb1ELb1ELb1ELb1EN3c108BFloat16ENS1_7complexIfEEEEv12SSMParamsBwd)
        /*10b8*/ 	.word	0x00000000


	//----- nvinfo : EIATTR_REGCOUNT
	.align		4
.L_741:
        /*10bc*/ 	.byte	0x04, 0x2f
        /*10be*/ 	.short	(.L_743 - .L_742)
	.align		4
.L_742:
        /*10c0*/ 	.word	index@(_Z25selective_scan_bwd_kernelI32Selective_Scan_bwd_kernel_traitsILi128ELi16ELb1ELb1ELb1ELb1ELb0EN3c108BFloat16ENS1_7complexIfEEEEv12SSMParamsBwd)
        /*10c4*/ 	.word	0x000000ff


	//----- nvinfo : EIATTR_FRAME_SIZE
	.align		4
.L_743:
        /*10c8*/ 	.byte	0x04, 0x11
        /*10ca*/ 	.short	(.L_745 - .L_744)
	.align		4
.L_744:
        /*10cc*/ 	.word	index@($__internal_92_$__cuda_sm70_shflsync_up)
        /*10d0*/ 	.word	0x00000000


	//----- nvinfo : EIATTR_FRAME_SIZE
	.align		4
.L_745:
        /*10d4*/ 	.byte	0x04, 0x11
        /*10d6*/ 	.short	(.L_747 - .L_746)
	.align		4
.L_746:
        /*10d8*/ 	.word	index@($__internal_91_$__cuda_sm70_shflsync_idx_p)
        /*10dc*/ 	.word	0x00000000


	//----- nvinfo : EIATTR_FRAME_SIZE
	.align		4
.L_747:
        /*10e0*/ 	.byte	0x04, 0x11
        /*10e2*/ 	.short	(.L_749 - .L_748)
	.align		4
.L_748:
        /*10e4*/ 	.word	index@($__internal_90_$__cuda_sm70_shflsync_down)
        /*10e8*/ 	.word	0x00000000


	//----- nvinfo : EIATTR_FRAME_SIZE
	.align		4
.L_749:
        /*10ec*/ 	.byte	0x04, 0x11
        /*10ee*/ 	.short	(.L_751 - .L_750)
	.align		4
.L_750:
        /*10f0*/ 	.word	index@(_Z25selective_scan_bwd_kernelI32Selective_Scan_bwd_kernel_traitsILi128ELi16ELb1ELb1ELb1ELb1ELb0EN3c108BFloat16ENS1_7complexIfEEEEv12SSMParamsBwd)
        /*10f4*/ 	.word	0x00000000


	//----- nvinfo : EIATTR_REGCOUNT
	.align		4
.L_751:
        /*10f8*/ 	.byte	0x04, 0x2f
        /*10fa*/ 	.short	(.L_753 - .L_752)
	.align		4
.L_752:
        /*10fc*/ 	.word	index@(_Z25selective_scan_bwd_kernelI32Selective_Scan_bwd_kernel_traitsILi128ELi16ELb1ELb1ELb1ELb0ELb1EN3c108BFloat16ENS1_7complexIfEEEEv12SSMParamsBwd)
        /*1100*/ 	.word	0x000000fe


	//----- nvinfo : EIATTR_FRAME_SIZE
	.align		4
.L_753:
        /*1104*/ 	.byte	0x04, 0x11
        /*1106*/ 	.short	(.L_755 - .L_754)
	.align		4
.L_754:
        /*1108*/ 	.word	index@($__internal_89_$__cuda_sm70_shflsync_up)
        /*110c*/ 	.word	0x00000000


	//----- nvinfo : EIATTR_FRAME_SIZE
	.align		4
.L_755:
        /*1110*/ 	.byte	0x04, 0x11
        /*1112*/ 	.short	(.L_757 - .L_756)
	.align		4
.L_756:
        /*1114*/ 	.word	index@($__internal_88_$__cuda_sm70_shflsync_idx_p)
        /*1118*/ 	.word	0x00000000


	//----- nvinfo : EIATTR_FRAME_SIZE
	.align		4
.L_757:
        /*111c*/ 	.byte	0x04, 0x11
        /*111e*/ 	.short	(.L_759 - .L_758)
	.align		4
.L_758:
        /*1120*/ 	.word	index@($__internal_87_$__cuda_sm70_shflsync_down)
        /*1124*/ 	.word	0x00000000


	//----- nvinfo : EIATTR_FRAME_SIZE
	.align		4
.L_759:
        /*1128*/ 	.byte	0x04, 0x11
        /*112a*/ 	.short	(.L_761 - .L_760)
	.align		4
.L_760:
        /*112c*/ 	.word	index@(_Z25selective_scan_bwd_kernelI32Selective_Scan_bwd_kernel_traitsILi128ELi16ELb1ELb1ELb1ELb0ELb1EN3c108BFloat16ENS1_7complexIfEEEEv12SSMParamsBwd)
        /*1130*/ 	.word	0x00000000


	//----- nvinfo : EIATTR_REGCOUNT
	.align		4
.L_761:
        /*1134*/ 	.byte	0x04, 0x2f
        /*1136*/ 	.short	(.L_763 - .L_762)
	.align		4
.L_762:
        /*1138*/ 	.word	index@(_Z25selective_scan_bwd_kernelI32Selective_Scan_bwd_kernel_traitsILi128ELi16ELb1ELb1ELb1ELb0ELb0EN3c108BFloat16ENS1_7complexIfEEEEv12SSMParamsBwd)
        /*113c*/ 	.word	0x000000ff


	//----- nvinfo : EIATTR_FRAME_SIZE
	.align		4
.L_763:
        /*1140*/ 	.byte	0x04, 0x11
        /*1142*/ 	.short	(.L_765 - .L_764)
	.align		4
.L_764:
        /*1144*/ 	.word	index@($__internal_86_$__cuda_sm70_shflsync_up)
        /*1148*/ 	.word	0x00000000


	//----- nvinfo : EIATTR_FRAME_SIZE
	.align		4
.L_765:
        /*114c*/ 	.byte	0x04, 0x11
        /*114e*/ 	.short	(.L_767 - .L_766)
	.align		4
.L_766:
        /*1150*/ 	.word	index@($__internal_85_$__cuda_sm70_shflsync_idx_p)
        /*1154*/ 	.word	0x00000000


	//----- nvinfo : EIATTR_FRAME_SIZE
	.align		4
.L_767:
        /*1158*/ 	.byte	0x04, 0x11
        /*115a*/ 	.short	(.L_769 - .L_768)
	.align		4
.L_768:
        /*115c*/ 	.word	index@($__internal_84_$__cuda_sm70_shflsync_down)
        /*1160*/ 	.word	0x00000000


	//----- nvinfo : EIATTR_FRAME_SIZE
	.align		4
.L_769:
        /*1164*/ 	.byte	0x04, 0x11
        /*1166*/ 	.short	(.L_771 - .L_770)
	.align		4
.L_770:
        /*1168*/ 	.word	index@(_Z25selective_scan_bwd_kernelI32Selective_Scan_bwd_kernel_traitsILi128ELi16ELb1ELb1ELb1ELb0ELb0EN3c108BFloat16ENS1_7complexIfEEEEv12SSMParamsBwd)
        /*116c*/ 	.word	0x00000000


	//----- nvinfo : EIATTR_REGCOUNT
	.align		4
.L_771:
        /*1170*/ 	.byte	0x04, 0x2f
        /*1172*/ 	.short	(.L_773 - .L_772)
	.align		4
.L_772:
        /*1174*/ 	.word	index@(_Z25selective_scan_bwd_kernelI32Selective_Scan_bwd_kernel_traitsILi128ELi16ELb1ELb1ELb0ELb1ELb1EN3c108BFloat16ENS1_7complexIfEEEEv12SSMParamsBwd)
        /*1178*/ 	.word	0x000000f5


	//----- nvinfo : EIATTR_FRAME_SIZE
	.align		4
.L_773:
        /*117c*/ 	.byte	0x04, 0x11
        /*117e*/ 	.short	(.L_775 - .L_774)
	.align		4
.L_774:
        /*1180*/ 	.word	index@($__internal_83_$__cuda_sm70_shflsync_up)
        /*1184*/ 	.word	0x00000000


	//----- nvinfo : EIATTR_FRAME_SIZE
	.align		4
.L_775:
        /*1188*/ 	.byte	0x04, 0x11
        /*118a*/ 	.short	(.L_777 - .L_776)
	.align		4
.L_776:
        /*118c*/ 	.word	index@($__internal_82_$__cuda_sm70_shflsync_idx_p)
        /*1190*/ 	.word	0x00000000


	//----- nvinfo : EIATTR_FRAME_SIZE
	.align		4
.L_777:
        /*1194*/ 	.byte	0x04, 0x11
        /*1196*/ 	.short	(.L_779 - .L_778)
	.align		4
.L_778:
        /*1198*/ 	.word	index@($__internal_81_$__cuda_sm70_shflsync_down)
        /*119c*/ 	.word	0x00000000


	//----- nvinfo : EIATTR_FRAME_SIZE
	.align		4
.L_779:
        /*11a0*/ 	.byte	0x04, 0x11
        /*11a2*/ 	.short	(.L_781 - .L_780)
	.align		4
.L_780:
        /*11a4*/ 	.word	index@(_Z25selective_scan_bwd_kernelI32Selective_Scan_bwd_kernel_traitsILi128ELi16ELb1ELb1ELb0ELb1ELb1EN3c108BFloat16ENS1_7complexIfEEEEv12SSMParamsBwd)
        /*11a8*/ 	.word	0x00000000


	//----- nvinfo : EIATTR_REGCOUNT
	.align		4
.L_781:
        /*11ac*/ 	.byte	0x04, 0x2f
        /*11ae*/ 	.short	(.L_783 - .L_782)
	.align		4
.L_782:
        /*11b0*/ 	.word	index@(_Z25selective_scan_bwd_kernelI32Selective_Scan_bwd_kernel_traitsILi128ELi16ELb1ELb1ELb0ELb1ELb0EN3c108BFloat16ENS1_7complexIfEEEEv12SSMParamsBwd)
        /*11b4*/ 	.word	0x000000f9


	//----- nvinfo : EIATTR_FRAME_SIZE
	.align		4
.L_783:
        /*11b8*/ 	.byte	0x04, 0x11
        /*11ba*/ 	.short	(.L_785 - .L_784)
	.align		4
.L_784:
        /*11bc*/ 	.word	index@($__internal_80_$__cuda_sm70_shflsync_up)
        /*11c0*/ 	.word	0x00000000


	//----- nvinfo : EIATTR_FRAME_SIZE
	.align		4
.L_785:
        /*11c4*/ 	.byte	0x04, 0x11
        /*11c6*/ 	.short	(.L_787 - .L_786)
	.align		4
.L_786:
        /*11c8*/ 	.word	index@($__internal_79_$__cuda_sm70_shflsync_idx_p)
        /*11cc*/ 	.word	0x00000000


	//----- nvinfo : EIATTR_FRAME_SIZE
	.align		4
.L_787:
        /*11d0*/ 	.byte	0x04, 0x11
        /*11d2*/ 	.short	(.L_789 - .L_788)
	.align		4
.L_788:
        /*11d4*/ 	.word	index@($__internal_78_$__cuda_sm70_shflsync_down)
        /*11d8*/ 	.word	0x00000000


	//----- nvinfo : EIATTR_FRAME_SIZE
	.align		4
.L_789:
        /*11dc*/ 	.byte	0x04, 0x11
        /*11de*/ 	.short	(.L_791 - .L_790)
	.align		4
.L_790:
        /*11e0*/ 	.word	index@(_Z25selective_scan_bwd_kernelI32Selective_Scan_bwd_kernel_traitsILi128ELi16ELb1ELb1ELb0ELb1ELb0EN3c108BFloat16ENS1_7complexIfEEEEv12SSMParamsBwd)
        /*11e4*/ 	.word	0x00000000


	//----- nvinfo : EIATTR_REGCOUNT
	.align		4
.L_791:
        /*11e8*/ 	.byte	0x04, 0x2f
        /*11ea*/ 	.short	(.L_793 - .L_792)
	.align		4
.L_792:
        /*11ec*/ 	.word	index@(_Z25selective_scan_bwd_kernelI32Selective_Scan_bwd_kernel_traitsILi128ELi16ELb1ELb1ELb0ELb0ELb1EN3c108BFloat16ENS1_7complexIfEEEEv12SSMParamsBwd)
        /*11f0*/ 	.word	0x000000f5


	//----- nvinfo : EIATTR_FRAME_SIZE
	.align		4
.L_793:
        /*11f4*/ 	.byte	0x04, 0x11
        /*11f6*/ 	.short	(.L_795 - .L_794)
	.align		4
.L_794:
        /*11f8*/ 	.word	index@($__internal_77_$__cuda_sm70_shflsync_up)
        /*11fc*/ 	.word	0x00000000


	//----- nvinfo : EIATTR_FRAME_SIZE
	.align		4
.L_795:
        /*1200*/ 	.byte	0x04, 0x11
        /*1202*/ 	.short	(.L_797 - .L_796)
	.align		4
.L_796:
        /*1204*/ 	.word	index@($__internal_76_$__cuda_sm70_shflsync_idx_p)
        /*1208*/ 	.word	0x00000000


	//----- nvinfo : EIATTR_FRAME_SIZE
	.align		4
.L_797:
        /*120c*/ 	.byte	0x04, 0x11
        /*120e*/ 	.short	(.L_799 - .L_798)
	.align		4
.L_798:
        /*1210*/ 	.word	index@($__internal_75_$__cuda_sm70_shflsync_down)
        /*1214*/ 	.word	0x00000000


	//----- nvinfo : EIATTR_FRAME_SIZE
	.align		4
.L_799:
        /*1218*/ 	.byte	0x04, 0x11
        /*121a*/ 	.short	(.L_801 - .L_800)
	.align		4
.L_800:
        /*121c*/ 	.word	index@(_Z25selective_scan_bwd_kernelI32Selective_Scan_bwd_kernel_traitsILi128ELi16ELb1ELb1ELb0ELb0ELb1EN3c108BFloat16ENS1_7complexIfEEEEv12SSMParamsBwd)
        /*1220*/ 	.word	0x00000000


	//----- nvinfo : EIATTR_REGCOUNT
	.align		4
.L_801:
        /*1224*/ 	.byte	0x04, 0x2f
        /*1226*/ 	.short	(.L_803 - .L_802)
	.align		4
.L_802:
        /*1228*/ 	.word	index@(_Z25selective_scan_bwd_kernelI32Selective_Scan_bwd_kernel_traitsILi128ELi16ELb1ELb1ELb0ELb0ELb0EN3c108BFloat16ENS1_7complexIfEEEEv12SSMParamsBwd)
        /*122c*/ 	.word	0x000000f8


	//----- nvinfo : EIATTR_FRAME_SIZE
	.align		4
.L_803:
        /*1230*/ 	.byte	0x04, 0x11
        /*1232*/ 	.short	(.L_805 - .L_804)
	.align		4
.L_804:
        /*1234*/ 	.word	index@($__internal_74_$__cuda_sm70_shflsync_up)
        /*1238*/ 	.word	0x00000000


	//----- nvinfo : EIATTR_FRAME_SIZE
	.align		4
.L_805:
        /*123c*/ 	.byte	0x04, 0x11
        /*123e*/ 	.short	(.L_807 - .L_806)
	.align		4
.L_806:
        /*1240*/ 	.word	index@($__internal_73_$__cuda_sm70_shflsync_idx_p)
        /*1244*/ 	.word	0x00000000


	//----- nvinfo : EIATTR_FRAME_SIZE
	.align		4
.L_807:
        /*1248*/ 	.byte	0x04, 0x11
        /*124a*/ 	.short	(.L_809 - .L_808)
	.align		4
.L_808:
        /*124c*/ 	.word	index@($__internal_72_$__cuda_sm70_shflsync_down)
        /*1250*/ 	.word	0x00000000


	//----- nvinfo : EIATTR_FRAME_SIZE
	.align		4
.L_809:
        /*1254*/ 	.byte	0x04, 0x11
        /*1256*/ 	.short	(.L_811 - .L_810)
	.align		4
.L_810:
        /*1258*/ 	.word	index@(_Z25selective_scan_bwd_kernelI32Selective_Scan_bwd_kernel_traitsILi128ELi16ELb1ELb1ELb0ELb0ELb0EN3c108BFloat16ENS1_7complexIfEEEEv12SSMParamsBwd)
        /*125c*/ 	.word	0x00000000


	//----- nvinfo : EIATTR_REGCOUNT
	.align		4
.L_811:
        /*1260*/ 	.byte	0x04, 0x2f
        /*1262*/ 	.short	(.L_813 - .L_812)
	.align		4
.L_812:
        /*1264*/ 	.word	index@(_Z25selective_scan_bwd_kernelI32Selective_Scan_bwd_kernel_traitsILi128ELi16ELb1ELb0ELb1ELb1ELb1EN3c108BFloat16ENS1_7complexIfEEEEv12SSMParamsBwd)
        /*1268*/ 	.word	0x000000f5


	//----- nvinfo : EIATTR_FRAME_SIZE
	.align		4
.L_813:
        /*126c*/ 	.byte	0x04, 0x11
        /*126e*/ 	.short	(.L_815 - .L_814)
	.align		4
.L_814:
        /*1270*/ 	.word	index@($__internal_71_$__cuda_sm70_shflsync_up)
        /*1274*/ 	.word	0x00000000


	//----- nvinfo : EIATTR_FRAME_SIZE
	.align		4
.L_815:
        /*1278*/ 	.byte	0x04, 0x11
        /*127a*/ 	.short	(.L_817 - .L_816)
	.align		4
.L_816:
        /*127c*/ 	.word	index@($__internal_70_$__cuda_sm70_shflsync_idx_p)
        /*1280*/ 	.word	0x00000000


	//----- nvinfo : EIATTR_FRAME_SIZE
	.align		4
.L_817:
        /*1284*/ 	.byte	0x04, 0x11
        /*1286*/ 	.short	(.L_819 - .L_818)
	.align		4
.L_818:
        /*1288*/ 	.word	index@($__internal_69_$__cuda_sm70_shflsync_down)
        /*128c*/ 	.word	0x00000000


	//----- nvinfo : EIATTR_FRAME_SIZE
	.align		4
.L_819:
        /*1290*/ 	.byte	0x04, 0x11
        /*1292*/ 	.short	(.L_821 - .L_820)
	.align		4
.L_820:
        /*1294*/ 	.word	index@(_Z25selective_scan_bwd_kernelI32Selective_Scan_bwd_kernel_traitsILi128ELi16ELb1ELb0ELb1ELb1ELb1EN3c108BFloat16ENS1_7complexIfEEEEv12SSMParamsBwd)
        /*1298*/ 	.word	0x00000000


	//----- nvinfo : EIATTR_REGCOUNT
	.align		4
.L_821:
        /*129c*/ 	.byte	0x04, 0x2f
        /*129e*/ 	.short	(.L_823 - .L_822)
	.align		4
.L_822:
        /*12a0*/ 	.word	index@(_Z25selective_scan_bwd_kernelI32Selective_Scan_bwd_kernel_traitsILi128ELi16ELb1ELb0ELb1ELb1ELb0EN3c108BFloat16ENS1_7complexIfEEEEv12SSMParamsBwd)
        /*12a4*/ 	.word	0x000000f7


	//----- nvinfo : EIATTR_FRAME_SIZE
	.align		4
.L_823:
        /*12a8*/ 	.byte	0x04, 0x11
        /*12aa*/ 	.short	(.L_825 - .L_824)
	.align		4
.L_824:
        /*12ac*/ 	.word	index@($__internal_68_$__cuda_sm70_shflsync_up)
        /*12b0*/ 	.word	0x00000000


	//----- nvinfo : EIATTR_FRAME_SIZE
	.align		4
.L_825:
        /*12b4*/ 	.byte	0x04, 0x11
        /*12b6*/ 	.short	(.L_827 - .L_826)
	.align		4
.L_826:
        /*12b8*/ 	.word	index@($__internal_67_$__cuda_sm70_shflsync_idx_p)
        /*12bc*/ 	.word	0x00000000


	//----- nvinfo : EIATTR_FRAME_SIZE
	.align		4
.L_827:
        /*12c0*/ 	.byte	0x04, 0x11
        /*12c2*/ 	.short	(.L_829 - .L_828)
	.align		4
.L_828:
        /*12c4*/ 	.word	index@($__internal_66_$__cuda_sm70_shflsync_down)
        /*12c8*/ 	.word	0x00000000


	//----- nvinfo : EIATTR_FRAME_SIZE
	.align		4
.L_829:
        /*12cc*/ 	.byte	0x04, 0x11
        /*12ce*/ 	.short	(.L_831 - .L_830)
	.align		4
.L_830:
        /*12d0*/ 	.word	index@(_Z25selective_scan_bwd_kernelI32Selective_Scan_bwd_kernel_traitsILi128ELi16ELb1ELb0ELb1ELb1ELb0EN3c108BFloat16ENS1_7complexIfEEEEv12SSMParamsBwd)
        /*12d4*/ 	.word	0x00000000


	//----- nvinfo : EIATTR_REGCOUNT
	.align		4
.L_831:
        /*12d8*/ 	.byte	0x04, 0x2f
        /*12da*/ 	.short	(.L_833 - .L_832)
	.align		4
.L_832:
        /*12dc*/ 	.word	index@(_Z25selective_scan_bwd_kernelI32Selective_Scan_bwd_kernel_traitsILi128ELi16ELb1ELb0ELb1ELb0ELb1EN3c108BFloat16ENS1_7complexIfEEEEv12SSMParamsBwd)
        /*12e0*/ 	.word	0x000000f5


	//----- nvinfo : EIATTR_FRAME_SIZE
	.align		4
.L_833:
        /*12e4*/ 	.byte	0x04, 0x11
        /*12e6*/ 	.short	(.L_835 - .L_834)
	.align		4
.L_834:
        /*12e8*/ 	.word	index@($__internal_65_$__cuda_sm70_shflsync_up)
        /*12ec*/ 	.word	0x00000000


	//----- nvinfo : EIATTR_FRAME_SIZE
	.align		4
.L_835:
        /*12f0*/ 	.byte	0x04, 0x11
        /*12f2*/ 	.short	(.L_837 - .L_836)
	.align		4
.L_836:
        /*12f4*/ 	.word	index@($__internal_64_$__cuda_sm70_shflsync_idx_p)
        /*12f8*/ 	.word	0x00000000


	//----- nvinfo : EIATTR_FRAME_SIZE
	.align		4
.L_837:
        /*12fc*/ 	.byte	0x04, 0x11
        /*12fe*/ 	.short	(.L_839 - .L_838)
	.align		4
.L_838:
        /*1300*/ 	.word	index@($__internal_63_$__cuda_sm70_shflsync_down)
        /*1304*/ 	.word	0x00000000


	//----- nvinfo : EIATTR_FRAME_SIZE
	.align		4
.L_839:
        /*1308*/ 	.byte	0x04, 0x11
        /*130a*/ 	.short	(.L_841 - .L_840)
	.align		4
.L_840:
        /*130c*/ 	.word	index@(_Z25selective_scan_bwd_kernelI32Selective_Scan_bwd_kernel_traitsILi128ELi16ELb1ELb0ELb1ELb0ELb1EN3c108BFloat16ENS1_7complexIfEEEEv12SSMParamsBwd)
        /*1310*/ 	.word	0x00000000


	//----- nvinfo : EIATTR_REGCOUNT
	.align		4
.L_841:
        /*1314*/ 	.byte	0x04, 0x2f
        /*1316*/ 	.short	(.L_843 - .L_842)
	.align		4
.L_842:
        /*1318*/ 	.word	index@(_Z25selective_scan_bwd_kernelI32Selective_Scan_bwd_kernel_traitsILi128ELi16ELb1ELb0ELb1ELb0ELb0EN3c108BFloat16ENS1_7complexIfEEEEv12SSMParamsBwd)
        /*131c*/ 	.word	0x000000f7


	//----- nvinfo : EIATTR_FRAME_SIZE
	.align		4
.L_843:
        /*1320*/ 	.byte	0x04, 0x11
        /*1322*/ 	.short	(.L_845 - .L_844)
	.align		4
.L_844:
        /*1324*/ 	.word	index@($__internal_62_$__cuda_sm70_shflsync_up)
        /*1328*/ 	.word	0x00000000


	//----- nvinfo : EIATTR_FRAME_SIZE
	.align		4
.L_845:
        /*132c*/ 	.byte	0x04, 0x11
        /*132e*/ 	.short	(.L_847 - .L_846)
	.align		4
.L_846:
        /*1330*/ 	.word	index@($__internal_61_$__cuda_sm70_shflsync_idx_p)
        /*1334*/ 	.word	0x00000000


	//----- nvinfo : EIATTR_FRAME_SIZE
	.align		4
.L_847:
        /*1338*/ 	.byte	0x04, 0x11
        /*133a*/ 	.short	(.L_849 - .L_848)
	.align		4
.L_848:
        /*133c*/ 	.word	index@($__internal_60_$__cuda_sm70_shflsync_down)
        /*1340*/ 	.word	0x00000000


	//----- nvinfo : EIATTR_FRAME_SIZE
	.align		4
.L_849:
        /*1344*/ 	.byte	0x04, 0x11
        /*1346*/ 	.short	(.L_851 - .L_850)
	.align		4
.L_850:
        /*1348*/ 	.word	index@(_Z25selective_scan_bwd_kernelI32Selective_Scan_bwd_kernel_traitsILi128ELi16ELb1ELb0ELb1ELb0ELb0EN3c108BFloat16ENS1_7complexIfEEEEv12SSMParamsBwd)
        /*134c*/ 	.word	0x00000000


	//----- nvinfo : EIATTR_REGCOUNT
	.align		4
.L_851:
        /*1350*/ 	.byte	0x04, 0x2f
        /*1352*/ 	.short	(.L_853 - .L_852)
	.align		4
.L_852:
        /*1354*/ 	.word	index@(_Z25selective_scan_bwd_kernelI32Selective_Scan_bwd_kernel_traitsILi128ELi16ELb1ELb0ELb0ELb1ELb1EN3c108BFloat16ENS1_7complexIfEEEEv12SSMParamsBwd)
        /*1358*/ 	.word	0x000000ee


	//----- nvinfo : EIATTR_FRAME_SIZE
	.align		4
.L_853:
        /*135c*/ 	.byte	0x04, 0x11
        /*135e*/ 	.short	(.L_855 - .L_854)
	.align		4
.L_854:
        /*1360*/ 	.word	index@($__internal_59_$__cuda_sm70_shflsync_up)
        /*1364*/ 	.word	0x00000000


	//----- nvinfo : EIATTR_FRAME_SIZE
	.align		4
.L_855:
        /*1368*/ 	.byte	0x04, 0x11
        /*136a*/ 	.short	(.L_857 - .L_856)
	.align		4
.L_856:
        /*136c*/ 	.word	index@($__internal_58_$__cuda_sm70_shflsync_idx_p)
        /*1370*/ 	.word	0x00000000


	//----- nvinfo : EIATTR_FRAME_SIZE
	.align		4
.L_857:
        /*1374*/ 	.byte	0x04, 0x11
        /*1376*/ 	.short	(.L_859 - .L_858)
	.align		4
.L_858:
        /*1378*/ 	.word	index@($__internal_57_$__cuda_sm70_shflsync_down)
        /*137c*/ 	.word	0x00000000


	//----- nvinfo : EIATTR_FRAME_SIZE
	.align		4
.L_859:
        /*1380*/ 	.byte	0x04, 0x11
        /*1382*/ 	.short	(.L_861 - .L_860)
	.align		4
.L_860:
        /*1384*/ 	.word	index@(_Z25selective_scan_bwd_kernelI32Selective_Scan_bwd_kernel_traitsILi128ELi16ELb1ELb0ELb0ELb1ELb1EN3c108BFloat16ENS1_7complexIfEEEEv12SSMParamsBwd)
        /*1388*/ 	.word	0x00000000


	//----- nvinfo : EIATTR_REGCOUNT
	.align		4
.L_861:
        /*138c*/ 	.byte	0x04, 0x2f
        /*138e*/ 	.short	(.L_863 - .L_862)
	.align		4
.L_862:
        /*1390*/ 	.word	index@(_Z25selective_scan_bwd_kernelI32Selective_Scan_bwd_kernel_traitsILi128ELi16ELb1ELb0ELb0ELb1ELb0EN3c108BFloat16ENS1_7complexIfEEEEv12SSMParamsBwd)
        /*1394*/ 	.word	0x000000ed


	//----- nvinfo : EIATTR_FRAME_SIZE
	.align		4
.L_863:
        /*1398*/ 	.byte	0x04, 0x11
        /*139a*/ 	.short	(.L_865 - .L_864)
	.align		4
.L_864:
        /*139c*/ 	.word	index@($__internal_56_$__cuda_sm70_shflsync_up)
        /*13a0*/ 	.word	0x00000000


	//----- nvinfo : EIATTR_FRAME_SIZE
	.align		4
.L_865:
        /*13a4*/ 	.byte	0x04, 0x11
        /*13a6*/ 	.short	(.L_867 - .L_866)
	.align		4
.L_866:
        /*13a8*/ 	.word	index@($__internal_55_$__cuda_sm70_shflsync_idx_p)
        /*13ac*/ 	.word	0x00000000


	//----- nvinfo : EIATTR_FRAME_SIZE
	.align		4
.L_867:
        /*13b0*/ 	.byte	0x04, 0x11
        /*13b2*/ 	.short	(.L_869 - .L_868)
	.align		4
.L_868:
        /*13b4*/ 	.word	index@($__internal_54_$__cuda_sm70_shflsync_down)
        /*13b8*/ 	.word	0x00000000


	//----- nvinfo : EIATTR_FRAME_SIZE
	.align		4
.L_869:
        /*13bc*/ 	.byte	0x04, 0x11
        /*13be*/ 	.short	(.L_871 - .L_870)
	.align		4
.L_870:
        /*13c0*/ 	.word	index@(_Z25selective_scan_bwd_kernelI32Selective_Scan_bwd_kernel_traitsILi128ELi16ELb1ELb0ELb0ELb1ELb0EN3c108BFloat16ENS1_7complexIfEEEEv12SSMParamsBwd)
        /*13c4*/ 	.word	0x00000000


	//----- nvinfo : EIATTR_REGCOUNT
	.align		4
.L_871:
        /*13c8*/ 	.byte	0x04, 0x2f
        /*13ca*/ 	.short	(.L_873 - .L_872)
	.align		4
.L_872:
        /*13cc*/ 	.word	index@(_Z25selective_scan_bwd_kernelI32Selective_Scan_bwd_kernel_traitsILi128ELi16ELb1ELb0ELb0ELb0ELb1EN3c108BFloat16ENS1_7complexIfEEEEv12SSMParamsBwd)
        /*13d0*/ 	.word	0x000000f0


	//----- nvinfo : EIATTR_FRAME_SIZE
	.align		4
.L_873:
        /*13d4*/ 	.byte	0x04, 0x11
        /*13d6*/ 	.short	(.L_875 - .L_874)
	.align		4
.L_874:
        /*13d8*/ 	.word	index@($__internal_53_$__cuda_sm70_shflsync_up)
        /*13dc*/ 	.word	0x00000000


	//----- nvinfo : EIATTR_FRAME_SIZE
	.align		4
.L_875:
        /*13e0*/ 	.byte	0x04, 0x11
        /*13e2*/ 	.short	(.L_877 - .L_876)
	.align		4
.L_876:
        /*13e4*/ 	.word	index@($__internal_52_$__cuda_sm70_shflsync_idx_p)
        /*13e8*/ 	.word	0x00000000


	//----- nvinfo : EIATTR_FRAME_SIZE
	.align		4
.L_877:
        /*13ec*/ 	.byte	0x04, 0x11
        /*13ee*/ 	.short	(.L_879 - .L_878)
	.align		4
.L_878:
        /*13f0*/ 	.word	index@($__internal_51_$__cuda_sm70_shflsync_down)
        /*13f4*/ 	.word	0x00000000


	//----- nvinfo : EIATTR_FRAME_SIZE
	.align		4
.L_879:
        /*13f8*/ 	.byte	0x04, 0x11
        /*13fa*/ 	.short	(.L_881 - .L_880)
	.align		4
.L_880:
        /*13fc*/ 	.word	index@(_Z25selective_scan_bwd_kernelI32Selective_Scan_bwd_kernel_traitsILi128ELi16ELb1ELb0ELb0ELb0ELb1EN3c108BFloat16ENS1_7complexIfEEEEv12SSMParamsBwd)
        /*1400*/ 	.word	0x00000000


	//----- nvinfo : EIATTR_REGCOUNT
	.align		4
.L_881:
        /*1404*/ 	.byte	0x04, 0x2f
        /*1406*/ 	.short	(.L_883 - .L_882)
	.align		4
.L_882:
        /*1408*/ 	.word	index@(_Z25selective_scan_bwd_kernelI32Selective_Scan_bwd_kernel_traitsILi128ELi16ELb1ELb0ELb0ELb0ELb0EN3c108BFloat16ENS1_7complexIfEEEEv12SSMParamsBwd)
        /*140c*/ 	.word	0x000000ed


	//----- nvinfo : EIATTR_FRAME_SIZE
	.align		4
.L_883:
        /*1410*/ 	.byte	0x04, 0x11
        /*1412*/ 	.short	(.L_885 - .L_884)
	.align		4
.L_884:
        /*1414*/ 	.word	index@($__internal_50_$__cuda_sm70_shflsync_up)
        /*1418*/ 	.word	0x00000000


	//----- nvinfo : EIATTR_FRAME_SIZE
	.align		4
.L_885:
        /*141c*/ 	.byte	0x04, 0x11
        /*141e*/ 	.short	(.L_887 - .L_886)
	.align		4
.L_886:
        /*1420*/ 	.word	index@($__internal_49_$__cuda_sm70_shflsync_idx_p)
        /*1424*/ 	.word	0x00000000


	//----- nvinfo : EIATTR_FRAME_SIZE
	.align		4
.L_887:
        /*1428*/ 	.byte	0x04, 0x11
        /*142a*/ 	.short	(.L_889 - .L_888)
	.align		4
.L_888:
        /*142c*/ 	.word	index@($__internal_48_$__cuda_sm70_shflsync_down)
        /*1430*/ 	.word	0x00000000


	//----- nvinfo : EIATTR_FRAME_SIZE
	.align		4
.L_889:
        /*1434*/ 	.byte	0x04, 0x11
        /*1436*/ 	.short	(.L_891 - .L_890)
	.align		4
.L_890:
        /*1438*/ 	.word	index@(_Z25selective_scan_bwd_kernelI32Selective_Scan_bwd_kernel_traitsILi128ELi16ELb1ELb0ELb0ELb0ELb0EN3c108BFloat16ENS1_7complexIfEEEEv12SSMParamsBwd)
        /*143c*/ 	.word	0x00000000


	//----- nvinfo : EIATTR_REGCOUNT
	.align		4
.L_891:
        /*1440*/ 	.byte	0x04, 0x2f
        /*1442*/ 	.short	(.L_893 - .L_892)
	.align		4
.L_892:
        /*1444*/ 	.word	index@(_Z25selective_scan_bwd_kernelI32Selective_Scan_bwd_kernel_traitsILi128ELi16ELb0ELb1ELb1ELb1ELb1EN3c108BFloat16ENS1_7complexIfEEEEv12SSMParamsBwd)
        /*1448*/ 	.word	0x000000ff


	//----- nvinfo : EIATTR_FRAME_SIZE
	.align		4
.L_893:
        /*144c*/ 	.byte	0x04, 0x11
        /*144e*/ 	.short	(.L_895 - .L_894)
	.align		4
.L_894:
        /*1450*/ 	.word	index@($__internal_47_$__cuda_sm70_shflsync_up)
        /*1454*/ 	.word	0x00000000


	//----- nvinfo : EIATTR_FRAME_SIZE
	.align		4
.L_895:
        /*1458*/ 	.byte	0x04, 0x11
        /*145a*/ 	.short	(.L_897 - .L_896)
	.align		4
.L_896:
        /*145c*/ 	.word	index@($__internal_46_$__cuda_sm70_shflsync_idx_p)
        /*1460*/ 	.word	0x00000000


	//----- nvinfo : EIATTR_FRAME_SIZE
	.align		4
.L_897:
        /*1464*/ 	.byte	0x04, 0x11
        /*1466*/ 	.short	(.L_899 - .L_898)
	.align		4
.L_898:
        /*1468*/ 	.word	index@($__internal_45_$__cuda_sm70_shflsync_down)
        /*146c*/ 	.word	0x00000000


	//----- nvinfo : EIATTR_FRAME_SIZE
	.align		4
.L_899:
        /*1470*/ 	.byte	0x04, 0x11
        /*1472*/ 	.short	(.L_901 - .L_900)
	.align		4
.L_900:
        /*1474*/ 	.word	index@(_Z25selective_scan_bwd_kernelI32Selective_Scan_bwd_kernel_traitsILi128ELi16ELb0ELb1ELb1ELb1ELb1EN3c108BFloat16ENS1_7complexIfEEEEv12SSMParamsBwd)
        /*1478*/ 	.word	0x00000020


	//----- nvinfo : EIATTR_REGCOUNT
	.align		4
.L_901:
        /*147c*/ 	.byte	0x04, 0x2f
        /*147e*/ 	.short	(.L_903 - .L_902)
	.align		4
.L_902:
        /*1480*/ 	.word	index@(_Z25selective_scan_bwd_kernelI32Selective_Scan_bwd_kernel_traitsILi128ELi16ELb0ELb1ELb1ELb1ELb0EN3c108BFloat16ENS1_7complexIfEEEEv12SSMParamsBwd)
        /*1484*/ 	.word	0x000000ff


	//----- nvinfo : EIATTR_FRAME_SIZE
	.align		4
.L_903:
        /*1488*/ 	.byte	0x04, 0x11
        /*148a*/ 	.short	(.L_905 - .L_904)
	.align		4
.L_904:
        /*148c*/ 	.word	index@($__internal_44_$__cuda_sm70_shflsync_up)
        /*1490*/ 	.word	0x00000000


	//----- nvinfo : EIATTR_FRAME_SIZE
	.align		4
.L_905:
        /*1494*/ 	.byte	0x04, 0x11
        /*1496*/ 	.short	(.L_907 - .L_906)
	.align		4
.L_906:
        /*1498*/ 	.word	index@($__internal_43_$__cuda_sm70_shflsync_idx_p)
        /*149c*/ 	.word	0x00000000


	//----- nvinfo : EIATTR_FRAME_SIZE
	.align		4
.L_907:
        /*14a0*/ 	.byte	0x04, 0x11
        /*14a2*/ 	.short	(.L_909 - .L_908)
	.align		4
.L_908:
        /*14a4*/ 	.word	index@($__internal_42_$__cuda_sm70_shflsync_down)
        /*14a8*/ 	.word	0x00000000


	//----- nvinfo : EIATTR_FRAME_SIZE
	.align		4
.L_909:
        /*14ac*/ 	.byte	0x04, 0x11
        /*14ae*/ 	.short	(.L_911 - .L_910)
	.align		4
.L_910:
        /*14b0*/ 	.word	index@(_Z25selective_scan_bwd_kernelI32Selective_Scan_bwd_kernel_traitsILi128ELi16ELb0ELb1ELb1ELb1ELb0EN3c108BFloat16ENS1_7complexIfEEEEv12SSMParamsBwd)
        /*14b4*/ 	.word	0x00000018


	//----- nvinfo : EIATTR_REGCOUNT
	.align		4
.L_911:
        /*14b8*/ 	.byte	0x04, 0x2f
        /*14ba*/ 	.short	(.L_913 - .L_912)
	.align		4
.L_912:
        /*14bc*/ 	.word	index@(_Z25selective_scan_bwd_kernelI32Selective_Scan_bwd_kernel_traitsILi128ELi16ELb0ELb1ELb1ELb0ELb1EN3c108BFloat16ENS1_7complexIfEEEEv12SSMParamsBwd)
        /*14c0*/ 	.word	0x000000ff


	//----- nvinfo : EIATTR_FRAME_SIZE
	.align		4
.L_913:
        /*14c4*/ 	.byte	0x04, 0x11
        /*14c6*/ 	.short	(.L_915 - .L_914)
	.align		4
.L_914:
        /*14c8*/ 	.word	index@($__internal_41_$__cuda_sm70_shflsync_up)
        /*14cc*/ 	.word	0x00000000


	//----- nvinfo : EIATTR_FRAME_SIZE
	.align		4
.L_915:
        /*14d0*/ 	.byte	0x04, 0x11
        /*14d2*/ 	.short	(.L_917 - .L_916)
	.align		4
.L_916:
        /*14d4*/ 	.word	index@($__internal_40_$__cuda_sm70_shflsync_idx_p)
        /*14d8*/ 	.word	0x00000000


	//----- nvinfo : EIATTR_FRAME_SIZE
	.align		4
.L_917:
        /*14dc*/ 	.byte	0x04, 0x11
        /*14de*/ 	.short	(.L_919 - .L_918)
	.align		4
.L_918:
        /*14e0*/ 	.word	index@($__internal_39_$__cuda_sm70_shflsync_down)
        /*14e4*/ 	.word	0x00000000


	//----- nvinfo : EIATTR_FRAME_SIZE
	.align		4
.L_919:
        /*14e8*/ 	.byte	0x04, 0x11
        /*14ea*/ 	.short	(.L_921 - .L_920)
	.align		4
.L_920:
        /*14ec*/ 	.word	index@(_Z25selective_scan_bwd_kernelI32Selective_Scan_bwd_kernel_traitsILi128ELi16ELb0ELb1ELb1ELb0ELb1EN3c108BFloat16ENS1_7complexIfEEEEv12SSMParamsBwd)
        /*14f0*/ 	.word	0x00000018


	//----- nvinfo : EIATTR_REGCOUNT
	.align		4
.L_921:
        /*14f4*/ 	.byte	0x04, 0x2f
        /*14f6*/ 	.short	(.L_923 - .L_922)
	.align		4
.L_922:
        /*14f8*/ 	.word	index@(_Z25selective_scan_bwd_kernelI32Selective_Scan_bwd_kernel_traitsILi128ELi16ELb0ELb1ELb1ELb0ELb0EN3c108BFloat16ENS1_7complexIfEEEEv12SSMParamsBwd)
        /*14fc*/ 	.word	0x000000ff


	//----- nvinfo : EIATTR_FRAME_SIZE
	.align		4
.L_923:
        /*1500*/ 	.byte	0x04, 0x11
        /*1502*/ 	.short	(.L_925 - .L_924)
	.align		4
.L_924:
        /*1504*/ 	.word	index@($__internal_38_$__cuda_sm70_shflsync_up)
        /*1508*/ 	.word	0x00000000


	//----- nvinfo : EIATTR_FRAME_SIZE
	.align		4
.L_925:
        /*150c*/ 	.byte	0x04, 0x11
        /*150e*/ 	.short	(.L_927 - .L_926)
	.align		4
.L_926:
        /*1510*/ 	.word	index@($__internal_37_$__cuda_sm70_shflsync_idx_p)
        /*1514*/ 	.word	0x00000000


	//----- nvinfo : EIATTR_FRAME_SIZE
	.align		4
.L_927:
        /*1518*/ 	.byte	0x04, 0x11
        /*151a*/ 	.short	(.L_929 - .L_928)
	.align		4
.L_928:
        /*151c*/ 	.word	index@($__internal_36_$__cuda_sm70_shflsync_down)
        /*1520*/ 	.word	0x00000000


	//----- nvinfo : EIATTR_FRAME_SIZE
	.align		4
.L_929:
        /*1524*/ 	.byte	0x04, 0x11
        /*1526*/ 	.short	(.L_931 - .L_930)
	.align		4
.L_930:
        /*1528*/ 	.word	index@(_Z25selective_scan_bwd_kernelI32Selective_Scan_bwd_kernel_traitsILi128ELi16ELb0ELb1ELb1ELb0ELb0EN3c108BFloat16ENS1_7complexIfEEEEv12SSMParamsBwd)
        /*152c*/ 	.word	0x00000010


	//----- nvinfo : EIATTR_REGCOUNT
	.align		4
.L_931:
        /*1530*/ 	.byte	0x04, 0x2f
        /*1532*/ 	.short	(.L_933 - .L_932)
	.align		4
.L_932:
        /*1534*/ 	.word	index@(_Z25selective_scan_bwd_kernelI32Selective_Scan_bwd_kernel_traitsILi128ELi16ELb0ELb1ELb0ELb1ELb1EN3c108BFloat16ENS1_7complexIfEEEEv12SSMParamsBwd)
        /*1538*/ 	.word	0x000000ff


	//----- nvinfo : EIATTR_FRAME_SIZE
	.align		4
.L_933:
        /*153c*/ 	.byte	0x04, 0x11
        /*153e*/ 	.short	(.L_935 - .L_934)
	.align		4
.L_934:
        /*1540*/ 	.word	index@($__internal_35_$__cuda_sm70_shflsync_up)
        /*1544*/ 	.word	0x00000000


	//----- nvinfo : EIATTR_FRAME_SIZE
	.align		4
.L_935:
        /*1548*/ 	.byte	0x04, 0x11
        /*154a*/ 	.short	(.L_937 - .L_936)
	.align		4
.L_936:
        /*154c*/ 	.word	index@($__internal_34_$__cuda_sm70_shflsync_idx_p)
        /*1550*/ 	.word	0x00000000


	//----- nvinfo : EIATTR_FRAME_SIZE
	.align		4
.L_937:
        /*1554*/ 	.byte	0x04, 0x11
        /*1556*/ 	.short	(.L_939 - .L_938)
	.align		4
.L_938:
        /*1558*/ 	.word	index@($__internal_33_$__cuda_sm70_shflsync_down)
        /*155c*/ 	.word	0x00000000


	//----- nvinfo : EIATTR_FRAME_SIZE
	.align		4
.L_939:
        /*1560*/ 	.byte	0x04, 0x11
        /*1562*/ 	.short	(.L_941 - .L_940)
	.align		4
.L_940:
        /*1564*/ 	.word	index@(_Z25selective_scan_bwd_kernelI32Selective_Scan_bwd_kernel_traitsILi128ELi16ELb0ELb1ELb0ELb1ELb1EN3c108BFloat16ENS1_7complexIfEEEEv12SSMParamsBwd)
        /*1568*/ 	.word	0x00000020


	//----- nvinfo : EIATTR_REGCOUNT
	.align		4
.L_941:
        /*156c*/ 	.byte	0x04, 0x2f
        /*156e*/ 	.short	(.L_943 - .L_942)
	.align		4
.L_942:
        /*1570*/ 	.word	index@(_Z25selective_scan_bwd_kernelI32Selective_Scan_bwd_kernel_traitsILi128ELi16ELb0ELb1ELb0ELb1ELb0EN3c108BFloat16ENS1_7complexIfEEEEv12SSMParamsBwd)
        /*1574*/ 	.word	0x000000ff


	//----- nvinfo : EIATTR_FRAME_SIZE
	.align		4
.L_943:
        /*1578*/ 	.byte	0x04, 0x11
        /*157a*/ 	.short	(.L_945 - .L_944)
	.align		4
.L_944:
        /*157c*/ 	.word	index@($__internal_32_$__cuda_sm70_shflsync_up)
        /*1580*/ 	.word	0x00000000


	//----- nvinfo : EIATTR_FRAME_SIZE
	.align		4
.L_945:
        /*1584*/ 	.byte	0x04, 0x11
        /*1586*/ 	.short	(.L_947 - .L_946)
	.align		4
.L_946:
        /*1588*/ 	.word	index@($__internal_31_$__cuda_sm70_shflsync_idx_p)
        /*158c*/ 	.word	0x00000000


	//----- nvinfo : EIATTR_FRAME_SIZE
	.align		4
.L_947:
        /*1590*/ 	.byte	0x04, 0x11
        /*1592*/ 	.short	(.L_949 - .L_948)
	.align		4
.L_948:
        /*1594*/ 	.word	index@($__internal_30_$__cuda_sm70_shflsync_down)
        /*1598*/ 	.word	0x00000000


	//----- nvinfo : EIATTR_FRAME_SIZE
	.align		4
.L_949:
        /*159c*/ 	.byte	0x04, 0x11
        /*159e*/ 	.short	(.L_951 - .L_950)
	.align		4
.L_950:
        /*15a0*/ 	.word	index@(_Z25selective_scan_bwd_kernelI32Selective_Scan_bwd_kernel_traitsILi128ELi16ELb0ELb1ELb0ELb1ELb0EN3c108BFloat16ENS1_7complexIfEEEEv12SSMParamsBwd)
        /*15a4*/ 	.word	0x00000018


	//----- nvinfo : EIATTR_REGCOUNT
	.align		4
.L_951:
        /*15a8*/ 	.byte	0x04, 0x2f
        /*15aa*/ 	.short	(.L_953 - .L_952)
	.align		4
.L_952:
        /*15ac*/ 	.word	index@(_Z25selective_scan_bwd_kernelI32Selective_Scan_bwd_kernel_traitsILi128ELi16ELb0ELb1ELb0ELb0ELb1EN3c108BFloat16ENS1_7complexIfEEEEv12SSMParamsBwd)
        /*15b0*/ 	.word	0x000000ff


	//----- nvinfo : EIATTR_FRAME_SIZE
	.align		4
.L_953:
        /*15b4*/ 	.byte	0x04, 0x11
        /*15b6*/ 	.short	(.L_955 - .L_954)
	.align		4
.L_954:
        /*15b8*/ 	.word	index@($__internal_29_$__cuda_sm70_shflsync_up)
        /*15bc*/ 	.word	0x00000000


	//----- nvinfo : EIATTR_FRAME_SIZE
	.align		4
.L_955:
        /*15c0*/ 	.byte	0x04, 0x11
        /*15c2*/ 	.short	(.L_957 - .L_956)
	.align		4
.L_956:
        /*15c4*/ 	.word	index@($__internal_28_$__cuda_sm70_shflsync_idx_p)
        /*15c8*/ 	.word	0x00000000


	//----- nvinfo : EIATTR_FRAME_SIZE
	.align		4
.L_957:
        /*15cc*/ 	.byte	0x04, 0x11
        /*15ce*/ 	.short	(.L_959 - .L_958)
	.align		4
.L_958:
        /*15d0*/ 	.word	index@($__internal_27_$__cuda_sm70_shflsync_down)
        /*15d4*/ 	.word	0x00000000


	//----- nvinfo : EIATTR_FRAME_SIZE
	.align		4
.L_959:
        /*15d8*/ 	.byte	0x04, 0x11
        /*15da*/ 	.short	(.L_961 - .L_960)
	.align		4
.L_960:
        /*15dc*/ 	.word	index@(_Z25selective_scan_bwd_kernelI32Selective_Scan_bwd_kernel_traitsILi128ELi16ELb0ELb1ELb0ELb0ELb1EN3c108BFloat16ENS1_7complexIfEEEEv12SSMParamsBwd)
        /*15e0*/ 	.word	0x00000018


	//----- nvinfo : EIATTR_REGCOUNT
	.align		4
.L_961:
        /*15e4*/ 	.byte	0x04, 0x2f
        /*15e6*/ 	.short	(.L_963 - .L_962)
	.align		4
.L_962:
        /*15e8*/ 	.word	index@(_Z25selective_scan_bwd_kernelI32Selective_Scan_bwd_kernel_traitsILi128ELi16ELb0ELb1ELb0ELb0ELb0EN3c108BFloat16ENS1_7complexIfEEEEv12SSMParamsBwd)
        /*15ec*/ 	.word	0x000000ff


	//----- nvinfo : EIATTR_FRAME_SIZE
	.align		4
.L_963:
        /*15f0*/ 	.byte	0x04, 0x11
        /*15f2*/ 	.short	(.L_965 - .L_964)
	.align		4
.L_964:
        /*15f4*/ 	.word	index@($__internal_26_$__cuda_sm70_shflsync_up)
        /*15f8*/ 	.word	0x00000000


	//----- nvinfo : EIATTR_FRAME_SIZE
	.align		4
.L_965:
        /*15fc*/ 	.byte	0x04, 0x11
        /*15fe*/ 	.short	(.L_967 - .L_966)
	.align		4
.L_966:
        /*1600*/ 	.word	index@($__internal_25_$__cuda_sm70_shflsync_idx_p)
        /*1604*/ 	.word	0x00000000


	//----- nvinfo : EIATTR_FRAME_SIZE
	.align		4
.L_967:
        /*1608*/ 	.byte	0x04, 0x11
        /*160a*/ 	.short	(.L_969 - .L_968)
	.align		4
.L_968:
        /*160c*/ 	.word	index@($__internal_24_$__cuda_sm70_shflsync_down)
        /*1610*/ 	.word	0x00000000


	//----- nvinfo : EIATTR_FRAME_SIZE
	.align		4
.L_969:
        /*1614*/ 	.byte	0x04, 0x11
        /*1616*/ 	.short	(.L_971 - .L_970)
	.align		4
.L_970:
        /*1618*/ 	.word	index@(_Z25selective_scan_bwd_kernelI32Selective_Scan_bwd_kernel_traitsILi128ELi16ELb0ELb1ELb0ELb0ELb0EN3c108BFloat16ENS1_7complexIfEEEEv12SSMParamsBwd)
        /*161c*/ 	.word	0x00000008


	//----- nvinfo : EIATTR_REGCOUNT
	.align		4
.L_971:
        /*1620*/ 	.byte	0x04, 0x2f
        /*1622*/ 	.short	(.L_973 - .L_972)
	.align		4
.L_972:
        /*1624*/ 	.word	index@(_Z25selective_scan_bwd_kernelI32Selective_Scan_bwd_kernel_traitsILi128ELi16ELb0ELb0ELb1ELb1ELb1EN3c108BFloat16ENS1_7complexIfEEEEv12SSMParamsBwd)
        /*1628*/ 	.word	0x000000ff


	//----- nvinfo : EIATTR_FRAME_SIZE
	.align		4
.L_973:
        /*162c*/ 	.byte	0x04, 0x11
        /*162e*/ 	.short	(.L_975 - .L_974)
	.align		4
.L_974:
        /*1630*/ 	.word	index@($__internal_23_$__cuda_sm70_shflsync_up)
        /*1634*/ 	.word	0x00000000


	//----- nvinfo : EIATTR_FRAME_SIZE
	.align		4
.L_975:
        /*1638*/ 	.byte	0x04, 0x11
        /*163a*/ 	.short	(.L_977 - .L_976)
	.align		4
.L_976:
        /*163c*/ 	.word	index@($__internal_22_$__cuda_sm70_shflsync_idx_p)
        /*1640*/ 	.word	0x00000000


	//----- nvinfo : EIATTR_FRAME_SIZE
	.align		4
.L_977:
        /*1644*/ 	.byte	0x04, 0x11
        /*1646*/ 	.short	(.L_979 - .L_978)
	.align		4
.L_978:
        /*1648*/ 	.word	index@($__internal_21_$__cuda_sm70_shflsync_down)
        /*164c*/ 	.word	0x00000000


	//----- nvinfo : EIATTR_FRAME_SIZE
	.align		4
.L_979:
        /*1650*/ 	.byte	0x04, 0x11
        /*1652*/ 	.short	(.L_981 - .L_980)
	.align		4
.L_980:
        /*1654*/ 	.word	index@(_Z25selective_scan_bwd_kernelI32Selective_Scan_bwd_kernel_traitsILi128ELi16ELb0ELb0ELb1ELb1ELb1EN3c108BFloat16ENS1_7complexIfEEEEv12SSMParamsBwd)
        /*1658*/ 	.word	0x00000020


	//----- nvinfo : EIATTR_REGCOUNT
	.align		4
.L_981:
        /*165c*/ 	.byte	0x04, 0x2f
        /*165e*/ 	.short	(.L_983 - .L_982)
	.align		4
.L_982:
        /*1660*/ 	.word	index@(_Z25selective_scan_bwd_kernelI32Selective_Scan_bwd_kernel_traitsILi128ELi16ELb0ELb0ELb1ELb1ELb0EN3c108BFloat16ENS1_7complexIfEEEEv12SSMParamsBwd)
        /*1664*/ 	.word	0x000000ff


	//----- nvinfo : EIATTR_FRAME_SIZE
	.align		4
.L_983:
        /*1668*/ 	.byte	0x04, 0x11
        /*166a*/ 	.short	(.L_985 - .L_984)
	.align		4
.L_984:
        /*166c*/ 	.word	index@($__internal_20_$__cuda_sm70_shflsync_up)
        /*1670*/ 	.word	0x00000000


	//----- nvinfo : EIATTR_FRAME_SIZE
	.align		4
.L_985:
        /*1674*/ 	.byte	0x04, 0x11
        /*1676*/ 	.short	(.L_987 - .L_986)
	.align		4
.L_986:
        /*1678*/ 	.word	index@($__internal_19_$__cuda_sm70_shflsync_idx_p)
        /*167c*/ 	.word	0x00000000


	//----- nvinfo : EIATTR_FRAME_SIZE
	.align		4
.L_987:
        /*1680*/ 	.byte	0x04, 0x11
        /*1682*/ 	.short	(.L_989 - .L_988)
	.align		4
.L_988:
        /*1684*/ 	.word	index@($__internal_18_$__cuda_sm70_shflsync_down)
        /*1688*/ 	.word	0x00000000


	//----- nvinfo : EIATTR_FRAME_SIZE
	.align		4
.L_989:
        /*168c*/ 	.byte	0x04, 0x11
        /*168e*/ 	.short	(.L_991 - .L_990)
	.align		4
.L_990:
        /*1690*/ 	.word	index@(_Z25selective_scan_bwd_kernelI32Selective_Scan_bwd_kernel_traitsILi128ELi16ELb0ELb0ELb1ELb1ELb0EN3c108BFloat16ENS1_7complexIfEEEEv12SSMParamsBwd)
        /*1694*/ 	.word	0x00000018


	//----- nvinfo : EIATTR_REGCOUNT
	.align		4
.L_991:
        /*1698*/ 	.byte	0x04, 0x2f
        /*169a*/ 	.short	(.L_993 - .L_992)
	.align		4
.L_992:
        /*169c*/ 	.word	index@(_Z25selective_scan_bwd_kernelI32Selective_Scan_bwd_kernel_traitsILi128ELi16ELb0ELb0ELb1ELb0ELb1EN3c108BFloat16ENS1_7complexIfEEEEv12SSMParamsBwd)
        /*16a0*/ 	.word	0x000000ff


	//----- nvinfo : EIATTR_FRAME_SIZE
	.align		4
.L_993:
        /*16a4*/ 	.byte	0x04, 0x11
        /*16a6*/ 	.short	(.L_995 - .L_994)
	.align		4
.L_994:
        /*16a8*/ 	.word	index@($__internal_17_$__cuda_sm70_shflsync_up)
        /*16ac*/ 	.word	0x00000000


	//----- nvinfo : EIATTR_FRAME_SIZE
	.align		4
.L_995:
        /*16b0*/ 	.byte	0x04, 0x11
        /*16b2*/ 	.short	(.L_997 - .L_996)
	.align		4
.L_996:
        /*16b4*/ 	.word	index@($__internal_16_$__cuda_sm70_shflsync_idx_p)
        /*16b8*/ 	.word	0x00000000


	//----- nvinfo : EIATTR_FRAME_SIZE
	.align		4
.L_997:
        /*16bc*/ 	.byte	0x04, 0x11
        /*16be*/ 	.short	(.L_999 - .L_998)
	.align		4
.L_998:
        /*16c0*/ 	.word	index@($__internal_15_$__cuda_sm70_shflsync_down)
        /*16c4*/ 	.word	0x00000000


	//----- nvinfo : EIATTR_FRAME_SIZE
	.align		4
.L_999:
        /*16c8*/ 	.byte	0x04, 0x11
        /*16ca*/ 	.short	(.L_1001 - .L_1000)
	.align		4
.L_1000:
        /*16cc*/ 	.word	index@(_Z25selective_scan_bwd_kernelI32Selective_Scan_bwd_kernel_traitsILi128ELi16ELb0ELb0ELb1ELb0ELb1EN3c108BFloat16ENS1_7complexIfEEEEv12SSMParamsBwd)
        /*16d0*/ 	.word	0x00000018


	//----- nvinfo : EIATTR_REGCOUNT
	.align		4
.L_1001:
        /*16d4*/ 	.byte	0x04, 0x2f
        /*16d6*/ 	.short	(.L_1003 - .L_1002)
	.align		4
.L_1002:
        /*16d8*/ 	.word	index@(_Z25selective_scan_bwd_kernelI32Selective_Scan_bwd_kernel_traitsILi128ELi16ELb0ELb0ELb1ELb0ELb0EN3c108BFloat16ENS1_7complexIfEEEEv12SSMParamsBwd)
        /*16dc*/ 	.word	0x000000ff


	//----- nvinfo : EIATTR_FRAME_SIZE
	.align		4
.L_1003:
        /*16e0*/ 	.byte	0x04, 0x11
        /*16e2*/ 	.short	(.L_1005 - .L_1004)
	.align		4
.L_1004:
        /*16e4*/ 	.word	index@($__internal_14_$__cuda_sm70_shflsync_up)
        /*16e8*/ 	.word	0x00000000


	//----- nvinfo : EIATTR_FRAME_SIZE
	.align		4
.L_1005:
        /*16ec*/ 	.byte	0x04, 0x11
        /*16ee*/ 	.short	(.L_1007 - .L_1006)
	.align		4
.L_1006:
        /*16f0*/ 	.word	index@($__internal_13_$__cuda_sm70_shflsync_idx_p)
        /*16f4*/ 	.word	0x00000000


	//----- nvinfo : EIATTR_FRAME_SIZE
	.align		4
.L_1007:
        /*16f8*/ 	.byte	0x04, 0x11
        /*16fa*/ 	.short	(.L_1009 - .L_1008)
	.align		4
.L_1008:
        /*16fc*/ 	.word	index@($__internal_12_$__cuda_sm70_shflsync_down)
        /*1700*/ 	.word	0x00000000


	//----- nvinfo : EIATTR_FRAME_SIZE
	.align		4
.L_1009:
        /*1704*/ 	.byte	0x04, 0x11
        /*1706*/ 	.short	(.L_1011 - .L_1010)
	.align		4
.L_1010:
        /*1708*/ 	.word	index@(_Z25selective_scan_bwd_kernelI32Selective_Scan_bwd_kernel_traitsILi128ELi16ELb0ELb0ELb1ELb0ELb0EN3c108BFloat16ENS1_7complexIfEEEEv12SSMParamsBwd)
        /*170c*/ 	.word	0x00000008


	//----- nvinfo : EIATTR_REGCOUNT
	.align		4
.L_1011:
        /*1710*/ 	.byte	0x04, 0x2f
        /*1712*/ 	.short	(.L_1013 - .L_1012)
	.align		4
.L_1012:
        /*1714*/ 	.word	index@(_Z25selective_scan_bwd_kernelI32Selective_Scan_bwd_kernel_traitsILi128ELi16ELb0ELb0ELb0ELb1ELb1EN3c108BFloat16ENS1_7complexIfEEEEv12SSMParamsBwd)
        /*1718*/ 	.word	0x000000fd


	//----- nvinfo : EIATTR_FRAME_SIZE
	.align		4
.L_1013:
        /*171c*/ 	.byte	0x04, 0x11
        /*171e*/ 	.short	(.L_1015 - .L_1014)
	.align		4
.L_1014:
        /*1720*/ 	.word	index@($__internal_11_$__cuda_sm70_shflsync_up)
        /*1724*/ 	.word	0x00000000


	//----- nvinfo : EIATTR_FRAME_SIZE
	.align		4
.L_1015:
        /*1728*/ 	.byte	0x04, 0x11
        /*172a*/ 	.short	(.L_1017 - .L_1016)
	.align		4
.L_1016:
        /*172c*/ 	.word	index@($__internal_10_$__cuda_sm70_shflsync_idx_p)
        /*1730*/ 	.word	0x00000000


	//----- nvinfo : EIATTR_FRAME_SIZE
	.align		4
.L_1017:
        /*1734*/ 	.byte	0x04, 0x11
        /*1736*/ 	.short	(.L_1019 - .L_1018)
	.align		4
.L_1018:
        /*1738*/ 	.word	index@($__internal_9_$__cuda_sm70_shflsync_down)
        /*173c*/ 	.word	0x00000000


	//----- nvinfo : EIATTR_FRAME_SIZE
	.align		4
.L_1019:
        /*1740*/ 	.byte	0x04, 0x11
        /*1742*/ 	.short	(.L_1021 - .L_1020)
	.align		4
.L_1020:
        /*1744*/ 	.word	index@(_Z25selective_scan_bwd_kernelI32Selective_Scan_bwd_kernel_traitsILi128ELi16ELb0ELb0ELb0ELb1ELb1EN3c108BFloat16ENS1_7complexIfEEEEv12SSMParamsBwd)
        /*1748*/ 	.word	0x00000010


	//----- nvinfo : EIATTR_REGCOUNT
	.align		4
.L_1021:
        /*174c*/ 	.byte	0x04, 0x2f
        /*174e*/ 	.short	(.L_1023 - .L_1022)
	.align		4
.L_1022:
        /*1750*/ 	.word	index@(_Z25selective_scan_bwd_kernelI32Selective_Scan_bwd_kernel_traitsILi128ELi16ELb0ELb0ELb0ELb1ELb0EN3c108BFloat16ENS1_7complexIfEEEEv12SSMParamsBwd)
        /*1754*/ 	.word	0x000000ff


	//----- nvinfo : EIATTR_FRAME_SIZE
	.align		4
.L_1023:
        /*1758*/ 	.byte	0x04, 0x11
        /*175a*/ 	.short	(.L_1025 - .L_1024)
	.align		4
.L_1024:
        /*175c*/ 	.word	index@($__internal_8_$__cuda_sm70_shflsync_up)
        /*1760*/ 	.word	0x00000000


	//----- nvinfo : EIATTR_FRAME_SIZE
	.align		4
.L_1025:
        /*1764*/ 	.byte	0x04, 0x11
        /*1766*/ 	.short	(.L_1027 - .L_1026)
	.align		4
.L_1026:
        /*1768*/ 	.word	index@($__internal_7_$__cuda_sm70_shflsync_idx_p)
        /*176c*/ 	.word	0x00000000


	//----- nvinfo : EIATTR_FRAME_SIZE
	.align		4
.L_1027:
        /*1770*/ 	.byte	0x04, 0x11
        /*1772*/ 	.short	(.L_1029 - .L_1028)
	.align		4
.L_1028:
        /*1774*/ 	.word	index@($__internal_6_$__cuda_sm70_shflsync_down)
        /*1778*/ 	.word	0x00000000


	//----- nvinfo : EIATTR_FRAME_SIZE
	.align		4
.L_1029:
        /*177c*/ 	.byte	0x04, 0x11
        /*177e*/ 	.short	(.L_1031 - .L_1030)
	.align		4
.L_1030:
        /*1780*/ 	.word	index@(_Z25selective_scan_bwd_kernelI32Selective_Scan_bwd_kernel_traitsILi128ELi16ELb0ELb0ELb0ELb1ELb0EN3c108BFloat16ENS1_7complexIfEEEEv12SSMParamsBwd)
        /*1784*/ 	.word	0x00000000


	//----- nvinfo : EIATTR_REGCOUNT
	.align		4
.L_1031:
        /*1788*/ 	.byte	0x04, 0x2f
        /*178a*/ 	.short	(.L_1033 - .L_1032)
	.align		4
.L_1032:
        /*178c*/ 	.word	index@(_Z25selective_scan_bwd_kernelI32Selective_Scan_bwd_kernel_traitsILi128ELi16ELb0ELb0ELb0ELb0ELb1EN3c108BFloat16ENS1_7complexIfEEEEv12SSMParamsBwd)
        /*1790*/ 	.word	0x000000ff


	//----- nvinfo : EIATTR_FRAME_SIZE
	.align		4
.L_1033:
        /*1794*/ 	.byte	0x04, 0x11
        /*1796*/ 	.short	(.L_1035 - .L_1034)
	.align		4
.L_1034:
        /*1798*/ 	.word	index@($__internal_5_$__cuda_sm70_shflsync_up)
        /*179c*/ 	.word	0x00000000


	//----- nvinfo : EIATTR_FRAME_SIZE
	.align		4
.L_1035:
        /*17a0*/ 	.byte	0x04, 0x11
        /*17a2*/ 	.short	(.L_1037 - .L_1036)
	.align		4
.L_1036:
        /*17a4*/ 	.word	index@($__internal_4_$__cuda_sm70_shflsync_idx_p)
        /*17a8*/ 	.word	0x00000000


	//----- nvinfo : EIATTR_FRAME_SIZE
	.align		4
.L_1037:
        /*17ac*/ 	.byte	0x04, 0x11
        /*17ae*/ 	.short	(.L_1039 - .L_1038)
	.align		4
.L_1038:
        /*17b0*/ 	.word	index@($__internal_3_$__cuda_sm70_shflsync_down)
        /*17b4*/ 	.word	0x00000000


	//----- nvinfo : EIATTR_FRAME_SIZE
	.align		4
.L_1039:
        /*17b8*/ 	.byte	0x04, 0x11
        /*17ba*/ 	.short	(.L_1041 - .L_1040)
	.align		4
.L_1040:
        /*17bc*/ 	.word	index@(_Z25selective_scan_bwd_kernelI32Selective_Scan_bwd_kernel_traitsILi128ELi16ELb0ELb0ELb0ELb0ELb1EN3c108BFloat16ENS1_7complexIfEEEEv12SSMParamsBwd)
        /*17c0*/ 	.word	0x00000000


	//----- nvinfo : EIATTR_REGCOUNT
	.align		4
.L_1041:
        /*17c4*/ 	.byte	0x04, 0x2f
        /*17c6*/ 	.short	(.L_1043 - .L_1042)
	.align		4
.L_1042:
        /*17c8*/ 	.word	index@(_Z25selective_scan_bwd_kernelI32Selective_Scan_bwd_kernel_traitsILi128ELi16ELb0ELb0ELb0ELb0ELb0EN3c108BFloat16ENS1_7complexIfEEEEv12SSMParamsBwd)
        /*17cc*/ 	.word	0x000000fd


	//----- nvinfo : EIATTR_FRAME_SIZE
	.align		4
.L_1043:
        /*17d0*/ 	.byte	0x04, 0x11
        /*17d2*/ 	.short	(.L_1045 - .L_1044)
	.align		4
.L_1044:
        /*17d4*/ 	.word	index@($__internal_2_$__cuda_sm70_shflsync_up)
        /*17d8*/ 	.word	0x00000000


	//----- nvinfo : EIATTR_FRAME_SIZE
	.align		4
.L_1045:
        /*17dc*/ 	.byte	0x04, 0x11
        /*17de*/ 	.short	(.L_1047 - .L_1046)
	.align		4
.L_1046:
        /*17e0*/ 	.word	index@($__internal_1_$__cuda_sm70_shflsync_idx_p)
        /*17e4*/ 	.word	0x00000000


	//----- nvinfo : EIATTR_FRAME_SIZE
	.align		4
.L_1047:
        /*17e8*/ 	.byte	0x04, 0x11
        /*17ea*/ 	.short	(.L_1049 - .L_1048)
	.align		4
.L_1048:
        /*17ec*/ 	.word	index@($__internal_0_$__cuda_sm70_shflsync_down)
        /*17f0*/ 	.word	0x00000000


	//----- nvinfo : EIATTR_FRAME_SIZE
	.align		4
.L_1049:
        /*17f4*/ 	.byte	0x04, 0x11
        /*17f6*/ 	.short	(.L_1051 - .L_1050)
	.align		4
.L_1050:
        /*17f8*/ 	.word	index@(_Z25selective_scan_bwd_kernelI32Selective_Scan_bwd_kernel_traitsILi128ELi16ELb0ELb0ELb0ELb0ELb0EN3c108BFloat16ENS1_7complexIfEEEEv12SSMParamsBwd)
        /*17fc*/ 	.word	0x00000000


	//----- nvinfo : EIATTR_MIN_STACK_SIZE
	.align		4
.L_1051:
        /*1800*/ 	.byte	0x04, 0x12
        /*1802*/ 	.short	(.L_1053 - .L_1052)
	.align		4
.L_1052:
        /*1804*/ 	.word	index@(_Z25selective_scan_bwd_kernelI32Selective_Scan_bwd_kernel_traitsILi128ELi16ELb0ELb0ELb0ELb0ELb0EN3c108BFloat16ENS1_7complexIfEEEEv12SSMParamsBwd)
        /*1808*/ 	.word	0x00000000


	//----- nvinfo : EIATTR_MIN_STACK_SIZE
	.align		4
.L_1053:
        /*180c*/ 	.byte	0x04, 0x12
        /*180e*/ 	.short	(.L_1055 - .L_1054)
	.align		4
.L_1054:
        /*1810*/ 	.word	index@(_Z25selective_scan_bwd_kernelI32Selective_Scan_bwd_kernel_traitsILi128ELi16ELb0ELb0ELb0ELb0ELb1EN3c108BFloat16ENS1_7complexIfEEEEv12SSMParamsBwd)
        /*1814*/ 	.word	0x00000000


	//----- nvinfo : EIATTR_MIN_STACK_SIZE
	.align		4
.L_1055:
        /*1818*/ 	.byte	0x04, 0x12
        /*181a*/ 	.short	(.L_1057 - .L_1056)
	.align		4
.L_1056:
        /*181c*/ 	.word	index@(_Z25selective_scan_bwd_kernelI32Selective_Scan_bwd_kernel_traitsILi128ELi16ELb0ELb0ELb0ELb1ELb0EN3c108BFloat16ENS1_7complexIfEEEEv12SSMParamsBwd)
        /*1820*/ 	.word	0x00000000


	//----- nvinfo : EIATTR_MIN_STACK_SIZE
	.align		4
.L_1057:
        /*1824*/ 	.byte	0x04, 0x12
        /*1826*/ 	.short	(.L_1059 - .L_1058)
	.align		4
.L_1058:
        /*1828*/ 	.word	index@(_Z25selective_scan_bwd_kernelI32Selective_Scan_bwd_kernel_traitsILi128ELi16ELb0ELb0ELb0ELb1ELb1EN3c108BFloat16ENS1_7complexIfEEEEv12SSMParamsBwd)
        /*182c*/ 	.word	0x00000010


	//----- nvinfo : EIATTR_MIN_STACK_SIZE
	.align		4
.L_1059:
        /*1830*/ 	.byte	0x04, 0x12
        /*1832*/ 	.short	(.L_1061 - .L_1060)
	.align		4
.L_1060:
        /*1834*/ 	.word	index@(_Z25selective_scan_bwd_kernelI32Selective_Scan_bwd_kernel_traitsILi128ELi16ELb0ELb0ELb1ELb0ELb0EN3c108BFloat16ENS1_7complexIfEEEEv12SSMParamsBwd)
        /*1838*/ 	.word	0x00000008


	//----- nvinfo : EIATTR_MIN_STACK_SIZE
	.align		4
.L_1061:
        /*183c*/ 	.byte	0x04, 0x12
        /*183e*/ 	.short	(.L_1063 - .L_1062)
	.align		4
.L_1062:
        /*1840*/ 	.word	index@(_Z25selective_scan_bwd_kernelI32Selective_Scan_bwd_kernel_traitsILi128ELi16ELb0ELb0ELb1ELb0ELb1EN3c108BFloat16ENS1_7complexIfEEEEv12SSMParamsBwd)
        /*1844*/ 	.word	0x00000018


	//----- nvinfo : EIATTR_MIN_STACK_SIZE
	.align		4
.L_1063:
        /*1848*/ 	.byte	0x04, 0x12
        /*184a*/ 	.short	(.L_1065 - .L_1064)
	.align		4
.L_1064:
        /*184c*/ 	.word	index@(_Z25selective_scan_bwd_kernelI32Selective_Scan_bwd_kernel_traitsILi128ELi16ELb0ELb0ELb1ELb1ELb0EN3c108BFloat16ENS1_7complexIfEEEEv12SSMParamsBwd)
        /*1850*/ 	.word	0x00000018


	//----- nvinfo : EIATTR_MIN_STACK_SIZE
	.align		4
.L_1065:
        /*1854*/ 	.byte	0x04, 0x12
        /*1856*/ 	.short	(.L_1067 - .L_1066)
	.align		4
.L_1066:
        /*1858*/ 	.word	index@(_Z25selective_scan_bwd_kernelI32Selective_Scan_bwd_kernel_traitsILi128ELi16ELb0ELb0ELb1ELb1ELb1EN3c108BFloat16ENS1_7complexIfEEEEv12SSMParamsBwd)
        /*185c*/ 	.word	0x00000020


	//----- nvinfo : EIATTR_MIN_STACK_SIZE
	.align		4
.L_1067:
        /*1860*/ 	.byte	0x04, 0x12
        /*1862*/ 	.short	(.L_1069 - .L_1068)
	.align		4
.L_1068:
        /*1864*/ 	.word	index@(_Z25selective_scan_bwd_kernelI32Selective_Scan_bwd_kernel_traitsILi128ELi16ELb0ELb1ELb0ELb0ELb0EN3c108BFloat16ENS1_7complexIfEEEEv12SSMParamsBwd)
        /*1868*/ 	.word	0x00000008


	//----- nvinfo : EIATTR_MIN_STACK_SIZE
	.align		4
.L_1069:
        /*186c*/ 	.byte	0x04, 0x12
        /*186e*/ 	.short	(.L_1071 - .L_1070)
	.align		4
.L_1070:
        /*1870*/ 	.word	index@(_Z25selective_scan_bwd_kernelI32Selective_Scan_bwd_kernel_traitsILi128ELi16ELb0ELb1ELb0ELb0ELb1EN3c108BFloat16ENS1_7complexIfEEEEv12SSMParamsBwd)
        /*1874*/ 	.word	0x00000018


	//----- nvinfo : EIATTR_MIN_STACK_SIZE
	.align		4
.L_1071:
        /*1878*/ 	.byte	0x04, 0x12
        /*187a*/ 	.short	(.L_1073 - .L_1072)
	.align		4
.L_1072:
        /*187c*/ 	.word	index@(_Z25selective_scan_bwd_kernelI32Selective_Scan_bwd_kernel_traitsILi128ELi16ELb0ELb1ELb0ELb1ELb0EN3c108BFloat16ENS1_7complexIfEEEEv12SSMParamsBwd)
        /*1880*/ 	.word	0x00000018


	//----- nvinfo : EIATTR_MIN_STACK_SIZE
	.align		4
.L_1073:
        /*1884*/ 	.byte	0x04, 0x12
        /*1886*/ 	.short	(.L_1075 - .L_1074)
	.align		4
.L_1074:
        /*1888*/ 	.word	index@(_Z25selective_scan_bwd_kernelI32Selective_Scan_bwd_kernel_traitsILi128ELi16ELb0ELb1ELb0ELb1ELb1EN3c108BFloat16ENS1_7complexIfEEEEv12SSMParamsBwd)
        /*188c*/ 	.word	0x00000020


	//----- nvinfo : EIATTR_MIN_STACK_SIZE
	.align		4
.L_1075:
        /*1890*/ 	.byte	0x04, 0x12
        /*1892*/ 	.short	(.L_1077 - .L_1076)
	.align		4
.L_1076:
        /*1894*/ 	.word	index@(_Z25selective_scan_bwd_kernelI32Selective_Scan_bwd_kernel_traitsILi128ELi16ELb0ELb1ELb1ELb0ELb0EN3c108BFloat16ENS1_7complexIfEEEEv12SSMParamsBwd)
        /*1898*/ 	.word	0x00000010


	//----- nvinfo : EIATTR_MIN_STACK_SIZE
	.align		4
.L_1077:
        /*189c*/ 	.byte	0x04, 0x12
        /*189e*/ 	.short	(.L_1079 - .L_1078)
	.align		4
.L_1078:
        /*18a0*/ 	.word	index@(_Z25selective_scan_bwd_kernelI32Selective_Scan_bwd_kernel_traitsILi128ELi16ELb0ELb1ELb1ELb0ELb1EN3c108BFloat16ENS1_7complexIfEEEEv12SSMParamsBwd)
        /*18a4*/ 	.word	0x00000018


	//----- nvinfo : EIATTR_MIN_STACK_SIZE
	.align		4
.L_1079:
        /*18a8*/ 	.byte	0x04, 0x12
        /*18aa*/ 	.short	(.L_1081 - .L_1080)
	.align		4
.L_1080:
        /*18ac*/ 	.word	index@(_Z25selective_scan_bwd_kernelI32Selective_Scan_bwd_kernel_traitsILi128ELi16ELb0ELb1ELb1ELb1ELb0EN3c108BFloat16ENS1_7complexIfEEEEv12SSMParamsBwd)
        /*18b0*/ 	.word	0x00000018


	//----- nvinfo : EIATTR_MIN_STACK_SIZE
	.align		4
.L_1081:
        /*18b4*/ 	.byte	0x04, 0x12
        /*18b6*/ 	.short	(.L_1083 - .L_1082)
	.align		4
.L_1082:
        /*18b8*/ 	.word	index@(_Z25selective_scan_bwd_kernelI32Selective_Scan_bwd_kernel_traitsILi128ELi16ELb0ELb1ELb1ELb1ELb1EN3c108BFloat16ENS1_7complexIfEEEEv12SSMParamsBwd)
        /*18bc*/ 	.word	0x00000020


	//----- nvinfo : EIATTR_MIN_STACK_SIZE
	.align		4
.L_1083:
        /*18c0*/ 	.byte	0x04, 0x12
        /*18c2*/ 	.short	(.L_1085 - .L_1084)
	.align		4
.L_1084:
        /*18c4*/ 	.word	index@(_Z25selective_scan_bwd_kernelI32Selective_Scan_bwd_kernel_traitsILi128ELi16ELb1ELb0ELb0ELb0ELb0EN3c108BFloat16ENS1_7complexIfEEEEv12SSMParamsBwd)
        /*18c8*/ 	.word	0x00000000


	//----- nvinfo : EIATTR_MIN_STACK_SIZE
	.align		4
.L_1085:
        /*18cc*/ 	.byte	0x04, 0x12
        /*18ce*/ 	.short	(.L_1087 - .L_1086)
	.align		4
.L_1086:
        /*18d0*/ 	.word	index@(_Z25selective_scan_bwd_kernelI32Selective_Scan_bwd_kernel_traitsILi128ELi16ELb1ELb0ELb0ELb0ELb1EN3c108BFloat16ENS1_7complexIfEEEEv12SSMParamsBwd)
        /*18d4*/ 	.word	0x00000000


	//----- nvinfo : EIATTR_MIN_STACK_SIZE
	.align		4
.L_1087:
        /*18d8*/ 	.byte	0x04, 0x12
        /*18da*/ 	.short	(.L_1089 - .L_1088)
	.align		4
.L_1088:
        /*18dc*/ 	.word	index@(_Z25selective_scan_bwd_kernelI32Selective_Scan_bwd_kernel_traitsILi128ELi16ELb1ELb0ELb0ELb1ELb0EN3c108BFloat16ENS1_7complexIfEEEEv12SSMParamsBwd)
        /*18e0*/ 	.word	0x00000000


	//----- nvinfo : EIATTR_MIN_STACK_SIZE
	.align		4
.L_1089:
        /*18e4*/ 	.byte	0x04, 0x12
        /*18e6*/ 	.short	(.L_1091 - .L_1090)
	.align		4
.L_1090:
        /*18e8*/ 	.word	index@(_Z25selective_scan_bwd_kernelI32Selective_Scan_bwd_kernel_traitsILi128ELi16ELb1ELb0ELb0ELb1ELb1EN3c108BFloat16ENS1_7complexIfEEEEv12SSMParamsBwd)
        /*18ec*/ 	.word	0x00000000


	//----- nvinfo : EIATTR_MIN_STACK_SIZE
	.align		4
.L_1091:
        /*18f0*/ 	.byte	0x04, 0x12
        /*18f2*/ 	.short	(.L_1093 - .L_1092)
	.align		4
.L_1092:
        /*18f4*/ 	.word	index@(_Z25selective_scan_bwd_kernelI32Selective_Scan_bwd_kernel_traitsILi128ELi16ELb1ELb0ELb1ELb0ELb0EN3c108BFloat16ENS1_7complexIfEEEEv12SSMParamsBwd)
        /*18f8*/ 	.word	0x00000000


	//----- nvinfo : EIATTR_MIN_STACK_SIZE
	.align		4
.L_1093:
        /*18fc*/ 	.byte	0x04, 0x12
        /*18fe*/ 	.short	(.L_1095 - .L_1094)
	.align		4
.L_1094:
        /*1900*/ 	.word	index@(_Z25selective_scan_bwd_kernelI32Selective_Scan_bwd_kernel_traitsILi128ELi16ELb1ELb0ELb1ELb0ELb1EN3c108BFloat16ENS1_7complexIfEEEEv12SSMParamsBwd)
        /*1904*/ 	.word	0x00000000


	//----- nvinfo : EIATTR_MIN_STACK_SIZE
	.align		4
.L_1095:
        /*1908*/ 	.byte	0x04, 0x12
        /*190a*/ 	.short	(.L_1097 - .L_1096)
	.align		4
.L_1096:
        /*190c*/ 	.word	index@(_Z25selective_scan_bwd_kernelI32Selective_Scan_bwd_kernel_traitsILi128ELi16ELb1ELb0ELb1ELb1ELb0EN3c108BFloat16ENS1_7complexIfEEEEv12SSMParamsBwd)
        /*1910*/ 	.word	0x00000000


	//----- nvinfo : EIATTR_MIN_STACK_SIZE
	.align		4
.L_1097:
        /*1914*/ 	.byte	0x04, 0x12
        /*1916*/ 	.short	(.L_1099 - .L_1098)
	.align		4
.L_1098:
        /*1918*/ 	.word	index@(_Z25selective_scan_bwd_kernelI32Selective_Scan_bwd_kernel_traitsILi128ELi16ELb1ELb0ELb1ELb1ELb1EN3c108BFloat16ENS1_7complexIfEEEEv12SSMParamsBwd)
        /*191c*/ 	.word	0x00000000


	//----- nvinfo : EIATTR_MIN_STACK_SIZE
	.align		4
.L_1099:
        /*1920*/ 	.byte	0x04, 0x12
        /*1922*/ 	.short	(.L_1101 - .L_1100)
	.align		4
.L_1100:
        /*1924*/ 	.word	index@(_Z25selective_scan_bwd_kernelI32Selective_Scan_bwd_kernel_traitsILi128ELi16ELb1ELb1ELb0ELb0ELb0EN3c108BFloat16ENS1_7complexIfEEEEv12SSMParamsBwd)
        /*1928*/ 	.word	0x00000000


	//----- nvinfo : EIATTR_MIN_STACK_SIZE
	.align		4
.L_1101:
        /*192c*/ 	.byte	0x04, 0x12
        /*192e*/ 	.short	(.L_1103 - .L_1102)
	.align		4
.L_1102:
        /*1930*/ 	.word	index@(_Z25selective_scan_bwd_kernelI32Selective_Scan_bwd_kernel_traitsILi128ELi16ELb1ELb1ELb0ELb0ELb1EN3c108BFloat16ENS1_7complexIfEEEEv12SSMParamsBwd)
        /*1934*/ 	.word	0x00000000


	//----- nvinfo : EIATTR_MIN_STACK_SIZE
	.align		4
.L_1103:
        /*1938*/ 	.byte	0x04, 0x12
        /*193a*/ 	.short	(.L_1105 - .L_1104)
	.align		4
.L_1104:
        /*193c*/ 	.word	index@(_Z25selective_scan_bwd_kernelI32Selective_Scan_bwd_kernel_traitsILi128ELi16ELb1ELb1ELb0ELb1ELb0EN3c108BFloat16ENS1_7complexIfEEEEv12SSMParamsBwd)
        /*1940*/ 	.word	0x00000000


	//----- nvinfo : EIATTR_MIN_STACK_SIZE
	.align		4
.L_1105:
        /*1944*/ 	.byte	0x04, 0x12
        /*1946*/ 	.short	(.L_1107 - .L_1106)
	.align		4
.L_1106:
        /*1948*/ 	.word	index@(_Z25selective_scan_bwd_kernelI32Selective_Scan_bwd_kernel_traitsILi128ELi16ELb1ELb1ELb0ELb1ELb1EN3c108BFloat16ENS1_7complexIfEEEEv12SSMParamsBwd)
        /*194c*/ 	.word	0x00000000


	//----- nvinfo : EIATTR_MIN_STACK_SIZE
	.align		4
.L_1107:
        /*1950*/ 	.byte	0x04, 0x12
        /*1952*/ 	.short	(.L_1109 - .L_1108)
	.align		4
.L_1108:
        /*1954*/ 	.word	index@(_Z25selective_scan_bwd_kernelI32Selective_Scan_bwd_kernel_traitsILi128ELi16ELb1ELb1ELb1ELb0ELb0EN3c108BFloat16ENS1_7complexIfEEEEv12SSMParamsBwd)
        /*1958*/ 	.word	0x00000000


	//----- nvinfo : EIATTR_MIN_STACK_SIZE
	.align		4
.L_1109:
        /*195c*/ 	.byte	0x04, 0x12
        /*195e*/ 	.short	(.L_1111 - .L_1110)
	.align		4
.L_1110:
        /*1960*/ 	.word	index@(_Z25selective_scan_bwd_kernelI32Selective_Scan_bwd_kernel_traitsILi128ELi16ELb1ELb1ELb1ELb0ELb1EN3c108BFloat16ENS1_7complexIfEEEEv12SSMParamsBwd)
        /*1964*/ 	.word	0x00000000


	//----- nvinfo : EIATTR_MIN_STACK_SIZE
	.align		4
.L_1111:
        /*1968*/ 	.byte	0x04, 0x12
        /*196a*/ 	.short	(.L_1113 - .L_1112)
	.align		4
.L_1112:
        /*196c*/ 	.word	index@(_Z25selective_scan_bwd_kernelI32Selective_Scan_bwd_kernel_traitsILi128ELi16ELb1ELb1ELb1ELb1ELb0EN3c108BFloat16ENS1_7complexIfEEEEv12SSMParamsBwd)
        /*1970*/ 	.word	0x00000000


	//----- nvinfo : EIATTR_MIN_STACK_SIZE
	.align		4
.L_1113:
        /*1974*/ 	.byte	0x04, 0x12
        /*1976*/ 	.short	(.L_1115 - .L_1114)
	.align		4
.L_1114:
        /*1978*/ 	.word	index@(_Z25selective_scan_bwd_kernelI32Selective_Scan_bwd_kernel_traitsILi128ELi16ELb1ELb1ELb1ELb1ELb1EN3c108BFloat16ENS1_7complexIfEEEEv12SSMParamsBwd)
        /*197c*/ 	.word	0x00000000


	//----- nvinfo : EIATTR_MIN_STACK_SIZE
	.align		4
.L_1115:
        /*1980*/ 	.byte	0x04, 0x12
        /*1982*/ 	.short	(.L_1117 - .L_1116)
	.align		4
.L_1116:
        /*1984*/ 	.word	index@(_Z25selective_scan_bwd_kernelI32Selective_Scan_bwd_kernel_traitsILi64ELi16ELb0ELb0ELb0ELb0ELb0EN3c108BFloat16ENS1_7complexIfEEEEv12SSMParamsBwd)
        /*1988*/ 	.word	0x00000000


	//----- nvinfo : EIATTR_MIN_STACK_SIZE
	.align		4
.L_1117:
        /*198c*/ 	.byte	0x04, 0x12
        /*198e*/ 	.short	(.L_1119 - .L_1118)
	.align		4
.L_1118:
        /*1990*/ 	.word	index@(_Z25selective_scan_bwd_kernelI32Selective_Scan_bwd_kernel_traitsILi64ELi16ELb0ELb0ELb0ELb0ELb1EN3c108BFloat16ENS1_7complexIfEEEEv12SSMParamsBwd)
        /*1994*/ 	.word	0x00000000


	//----- nvinfo : EIATTR_MIN_STACK_SIZE
	.align		4
.L_1119:
        /*1998*/ 	.byte	0x04, 0x12
        /*199a*/ 	.short	(.L_1121 - .L_1120)
	.align		4
.L_1120:
        /*199c*/ 	.word	index@(_Z25selective_scan_bwd_kernelI32Selective_Scan_bwd_kernel_traitsILi64ELi16ELb0ELb0ELb0ELb1ELb0EN3c108BFloat16ENS1_7complexIfEEEEv12SSMParamsBwd)
        /*19a0*/ 	.word	0x00000000


	//----- nvinfo : EIATTR_MIN_STACK_SIZE
	.align		4
.L_1121:
        /*19a4*/ 	.byte	0x04, 0x12
        /*19a6*/ 	.short	(.L_1123 - .L_1122)
	.align		4
.L_1122:
        /*19a8*/ 	.word	index@(_Z25selective_scan_bwd_kernelI32Selective_Scan_bwd_kernel_traitsILi64ELi16ELb0ELb0ELb0ELb1ELb1EN3c108BFloat16ENS1_7complexIfEEEEv12SSMParamsBwd)
        /*19ac*/ 	.word	0x00000000


	//----- nvinfo : EIATTR_MIN_STACK_SIZE
	.align		4
.L_1123:
        /*19b0*/ 	.byte	0x04, 0x12
        /*19b2*/ 	.short	(.L_1125 - .L_1124)
	.align		4
.L_1124:
        /*19b4*/ 	.word	index@(_Z25selective_scan_bwd_kernelI32Selective_Scan_bwd_kernel_traitsILi64ELi16ELb0ELb0ELb1ELb0ELb0EN3c108BFloat16ENS1_7complexIfEEEEv12SSMParamsBwd)
        /*19b8*/ 	.word	0x00000008


	//----- nvinfo : EIATTR_MIN_STACK_SIZE
	.align		4
.L_1125:
        /*19bc*/ 	.byte	0x04, 0x12
        /*19be*/ 	.short	(.L_1127 - .L_1126)
	.align		4
.L_1126:
        /*19c0*/ 	.word	index@(_Z25selective_scan_bwd_kernelI32Selective_Scan_bwd_kernel_traitsILi64ELi16ELb0ELb0ELb1ELb0ELb1EN3c108BFloat16ENS1_7complexIfEEEEv12SSMParamsBwd)
        /*19c4*/ 	.word	0x00000010


	//----- nvinfo : EIATTR_MIN_STACK_SIZE
	.align		4
.L_1127:
        /*19c8*/ 	.byte	0x04, 0x12
        /*19ca*/ 	.short	(.L_1129 - .L_1128)
	.align		4
.L_1128:
        /*19cc*/ 	.word	index@(_Z25selective_scan_bwd_kernelI32Selective_Scan_bwd_kernel_traitsILi64ELi16ELb0ELb0ELb1ELb1ELb0EN3c108BFloat16ENS1_7complexIfEEEEv12SSMParamsBwd)
        /*19d0*/ 	.word	0x00000010


	//----- nvinfo : EIATTR_MIN_STACK_SIZE
	.align		4
.L_1129:
        /*19d4*/ 	.byte	0x04, 0x12
        /*19d6*/ 	.short	(.L_1131 - .L_1130)
	.align		4
.L_1130:
        /*19d8*/ 	.word	index@(_Z25selective_scan_bwd_kernelI32Selective_Scan_bwd_kernel_traitsILi64ELi16ELb0ELb0ELb1ELb1ELb1EN3c108BFloat16ENS1_7complexIfEEEEv12SSMParamsBwd)
        /*19dc*/ 	.word	0x00000018


	//----- nvinfo : EIATTR_MIN_STACK_SIZE
	.align		4
.L_1131:
        /*19e0*/ 	.byte	0x04, 0x12
        /*19e2*/ 	.short	(.L_1133 - .L_1132)
	.align		4
.L_1132:
        /*19e4*/ 	.word	index@(_Z25selective_scan_bwd_kernelI32Selective_Scan_bwd_kernel_traitsILi64ELi16ELb0ELb1ELb0ELb0ELb0EN3c108BFloat16ENS1_7complexIfEEEEv12SSMParamsBwd)
        /*19e8*/ 	.word	0x00000008


	//----- nvinfo : EIATTR_MIN_STACK_SIZE
	.align		4
.L_1133:
        /*19ec*/ 	.byte	0x04, 0x12
        /*19ee*/ 	.short	(.L_1135 - .L_1134)
	.align		4
.L_1134:
        /*19f0*/ 	.word	index@(_Z25selective_scan_bwd_kernelI32Selective_Scan_bwd_kernel_traitsILi64ELi16ELb0ELb1ELb0ELb0ELb1EN3c108BFloat16ENS1_7complexIfEEEEv12SSMParamsBwd)
        /*19f4*/ 	.word	0x00000018


	//----- nvinfo : EIATTR_MIN_STACK_SIZE
	.align		4
.L_1135:
        /*19f8*/ 	.byte	0x04, 0x12
        /*19fa*/ 	.short	(.L_1137 - .L_1136)
	.align		4
.L_1136:
        /*19fc*/ 	.word	index@(_Z25selective_scan_bwd_kernelI32Selective_Scan_bwd_kernel_traitsILi64ELi16ELb0ELb1ELb0ELb1ELb0EN3c108BFloat16ENS1_7complexIfEEEEv12SSMParamsBwd)
        /*1a00*/ 	.word	0x00000018


	//----- nvinfo : EIATTR_MIN_STACK_SIZE
	.align		4
.L_1137:
        /*1a04*/ 	.byte	0x04, 0x12
        /*1a06*/ 	.short	(.L_1139 - .L_1138)
	.align		4
.L_1138:
        /*1a08*/ 	.word	index@(_Z25selective_scan_bwd_kernelI32Selective_Scan_bwd_kernel_traitsILi64ELi16ELb0ELb1ELb0ELb1ELb1EN3c108BFloat16ENS1_7complexIfEEEEv12SSMParamsBwd)
        /*1a0c*/ 	.word	0x00000020


	//----- nvinfo : EIATTR_MIN_STACK_SIZE
	.align		4
.L_1139:
        /*1a10*/ 	.byte	0x04, 0x12
        /*1a12*/ 	.short	(.L_1141 - .L_1140)
	.align		4
.L_1140:
        /*1a14*/ 	.word	index@(_Z25selective_scan_bwd_kernelI32Selective_Scan_bwd_kernel_traitsILi64ELi16ELb0ELb1ELb1ELb0ELb0EN3c108BFloat16ENS1_7complexIfEEEEv12SSMParamsBwd)
        /*1a18*/ 	.word	0x00000008


	//----- nvinfo : EIATTR_MIN_STACK_SIZE
	.align		4
.L_1141:
        /*1a1c*/ 	.byte	0x04, 0x12
        /*1a1e*/ 	.short	(.L_1143 - .L_1142)
	.align		4
.L_1142:
        /*1a20*/ 	.word	index@(_Z25selective_scan_bwd_kernelI32Selective_Scan_bwd_kernel_traitsILi64ELi16ELb0ELb1ELb1ELb0ELb1EN3c108BFloat16ENS1_7complexIfEEEEv12SSMParamsBwd)
        /*1a24*/ 	.word	0x00000018


	//----- nvinfo : EIATTR_MIN_STACK_SIZE
	.align		4
.L_1143:
        /*1a28*/ 	.byte	0x04, 0x12
        /*1a2a*/ 	.short	(.L_1145 - .L_1144)
	.align		4
.L_1144:
        /*1a2c*/ 	.word	index@(_Z25selective_scan_bwd_kernelI32Selective_Scan_bwd_kernel_traitsILi64ELi16ELb0ELb1ELb1ELb1ELb0EN3c108BFloat16ENS1_7complexIfEEEEv12SSMParamsBwd)
        /*1a30*/ 	.word	0x00000018


	//----- nvinfo : EIATTR_MIN_STACK_SIZE
	.align		4
.L_1145:
        /*1a34*/ 	.byte	0x04, 0x12
        /*1a36*/ 	.short	(.L_1147 - .L_1146)
	.align		4
.L_1146:
        /*1a38*/ 	.word	index@(_Z25selective_scan_bwd_kernelI32Selective_Scan_bwd_kernel_traitsILi64ELi16ELb0ELb1ELb1ELb1ELb1EN3c108BFloat16ENS1_7complexIfEEEEv12SSMParamsBwd)
        /*1a3c*/ 	.word	0x00000020


	//----- nvinfo : EIATTR_MIN_STACK_SIZE
	.align		4
.L_1147:
        /*1a40*/ 	.byte	0x04, 0x12
        /*1a42*/ 	.short	(.L_1149 - .L_1148)
	.align		4
.L_1148:
        /*1a44*/ 	.word	index@(_Z25selective_scan_bwd_kernelI32Selective_Scan_bwd_kernel_traitsILi64ELi16ELb1ELb0ELb0ELb0ELb0EN3c108BFloat16ENS1_7complexIfEEEEv12SSMParamsBwd)
        /*1a48*/ 	.word	0x00000000


	//----- nvinfo : EIATTR_MIN_STACK_SIZE
	.align		4
.L_1149:
        /*1a4c*/ 	.byte	0x04, 0x12
        /*1a4e*/ 	.short	(.L_1151 - .L_1150)
	.align		4
.L_1150:
        /*1a50*/ 	.word	index@(_Z25selective_scan_bwd_kernelI32Selective_Scan_bwd_kernel_traitsILi64ELi16ELb1ELb0ELb0ELb0ELb1EN3c108BFloat16ENS1_7complexIfEEEEv12SSMParamsBwd)
        /*1a54*/ 	.word	0x00000000


	//----- nvinfo : EIATTR_MIN_STACK_SIZE
	.align		4
.L_1151:
        /*1a58*/ 	.byte	0x04, 0x12
        /*1a5a*/ 	.short	(.L_1153 - .L_1152)
	.align		4
.L_1152:
        /*1a5c*/ 	.word	index@(_Z25selective_scan_bwd_kernelI32Selective_Scan_bwd_kernel_traitsILi64ELi16ELb1ELb0ELb0ELb1ELb0EN3c108BFloat16ENS1_7complexIfEEEEv12SSMParamsBwd)
        /*1a60*/ 	.word	0x00000000


	//----- nvinfo : EIATTR_MIN_STACK_SIZE
	.align		4
.L_1153:
        /*1a64*/ 	.byte	0x04, 0x12
        /*1a66*/ 	.short	(.L_1155 - .L_1154)
	.align		4
.L_1154:
        /*1a68*/ 	.word	index@(_Z25selective_scan_bwd_kernelI32Selective_Scan_bwd_kernel_traitsILi64ELi16ELb1ELb0ELb0ELb1ELb1EN3c108BFloat16ENS1_7complexIfEEEEv12SSMParamsBwd)
        /*1a6c*/ 	.word	0x00000000


	//----- nvinfo : EIATTR_MIN_STACK_SIZE
	.align		4
.L_1155:
        /*1a70*/ 	.byte	0x04, 0x12
        /*1a72*/ 	.short	(.L_1157 - .L_1156)
	.align		4
.L_1156:
        /*1a74*/ 	.word	index@(_Z25selective_scan_bwd_kernelI32Selective_Scan_bwd_kernel_traitsILi64ELi16ELb1ELb0ELb1ELb0ELb0EN3c108BFloat16ENS1_7complexIfEEEEv12SSMParamsBwd)
        /*1a78*/ 	.word	0x00000000


	//----- nvinfo : EIATTR_MIN_STACK_SIZE
	.align		4
.L_1157:
        /*1a7c*/ 	.byte	0x04, 0x12
        /*1a7e*/ 	.short	(.L_1159 - .L_1158)
	.align		4
.L_1158:
        /*1a80*/ 	.word	index@(_Z25selective_scan_bwd_kernelI32Selective_Scan_bwd_kernel_traitsILi64ELi16ELb1ELb0ELb1ELb0ELb1EN3c108BFloat16ENS1_7complexIfEEEEv12SSMParamsBwd)
        /*1a84*/ 	.word	0x00000000


	//----- nvinfo : EIATTR_MIN_STACK_SIZE
	.align		4
.L_1159:
        /*1a88*/ 	.byte	0x04, 0x12
        /*1a8a*/ 	.short	(.L_1161 - .L_1160)
	.align		4
.L_1160:
        /*1a8c*/ 	.word	index@(_Z25selective_scan_bwd_kernelI32Selective_Scan_bwd_kernel_traitsILi64ELi16ELb1ELb0ELb1ELb1ELb0EN3c108BFloat16ENS1_7complexIfEEEEv12SSMParamsBwd)
        /*1a90*/ 	.word	0x00000000


	//----- nvinfo : EIATTR_MIN_STACK_SIZE
	.align		4
.L_1161:
        /*1a94*/ 	.byte	0x04, 0x12
        /*1a96*/ 	.short	(.L_1163 - .L_1162)
	.align		4
.L_1162:
        /*1a98*/ 	.word	index@(_Z25selective_scan_bwd_kernelI32Selective_Scan_bwd_kernel_traitsILi64ELi16ELb1ELb0ELb1ELb1ELb1EN3c108BFloat16ENS1_7complexIfEEEEv12SSMParamsBwd)
        /*1a9c*/ 	.word	0x00000000


	//----- nvinfo : EIATTR_MIN_STACK_SIZE
	.align		4
.L_1163:
        /*1aa0*/ 	.byte	0x04, 0x12
        /*1aa2*/ 	.short	(.L_1165 - .L_1164)
	.align		4
.L_1164:
        /*1aa4*/ 	.word	index@(_Z25selective_scan_bwd_kernelI32Selective_Scan_bwd_kernel_traitsILi64ELi16ELb1ELb1ELb0ELb0ELb0EN3c108BFloat16ENS1_7complexIfEEEEv12SSMParamsBwd)
        /*1aa8*/ 	.word	0x00000000


	//----- nvinfo : EIATTR_MIN_STACK_SIZE
	.align		4
.L_1165:
        /*1aac*/ 	.byte	0x04, 0x12
        /*1aae*/ 	.short	(.L_1167 - .L_1166)
	.align		4
.L_1166:
        /*1ab0*/ 	.word	index@(_Z25selective_scan_bwd_kernelI32Selective_Scan_bwd_kernel_traitsILi64ELi16ELb1ELb1ELb0ELb0ELb1EN3c108BFloat16ENS1_7complexIfEEEEv12SSMParamsBwd)
        /*1ab4*/ 	.word	0x00000000


	//----- nvinfo : EIATTR_MIN_STACK_SIZE
	.align		4
.L_1167:
        /*1ab8*/ 	.byte	0x04, 0x12
        /*1aba*/ 	.short	(.L_1169 - .L_1168)
	.align		4
.L_1168:
        /*1abc*/ 	.word	index@(_Z25selective_scan_bwd_kernelI32Selective_Scan_bwd_kernel_traitsILi64ELi16ELb1ELb1ELb0ELb1ELb0EN3c108BFloat16ENS1_7complexIfEEEEv12SSMParamsBwd)
        /*1ac0*/ 	.word	0x00000000


	//----- nvinfo : EIATTR_MIN_STACK_SIZE
	.align		4
.L_1169:
        /*1ac4*/ 	.byte	0x04, 0x12
        /*1ac6*/ 	.short	(.L_1171 - .L_1170)
	.align		4
.L_1170:
        /*1ac8*/ 	.word	index@(_Z25selective_scan_bwd_kernelI32Selective_Scan_bwd_kernel_traitsILi64ELi16ELb1ELb1ELb0ELb1ELb1EN3c108BFloat16ENS1_7complexIfEEEEv12SSMParamsBwd)
        /*1acc*/ 	.word	0x00000000


	//----- nvinfo : EIATTR_MIN_STACK_SIZE
	.align		4
.L_1171:
        /*1ad0*/ 	.byte	0x04, 0x12
        /*1ad2*/ 	.short	(.L_1173 - .L_1172)
	.align		4
.L_1172:
        /*1ad4*/ 	.word	index@(_Z25selective_scan_bwd_kernelI32Selective_Scan_bwd_kernel_traitsILi64ELi16ELb1ELb1ELb1ELb0ELb0EN3c108BFloat16ENS1_7complexIfEEEEv12SSMParamsBwd)
        /*1ad8*/ 	.word	0x00000000


	//----- nvinfo : EIATTR_MIN_STACK_SIZE
	.align		4
.L_1173:
        /*1adc*/ 	.byte	0x04, 0x12
        /*1ade*/ 	.short	(.L_1175 - .L_1174)
	.align		4
.L_1174:
        /*1ae0*/ 	.word	index@(_Z25selective_scan_bwd_kernelI32Selective_Scan_bwd_kernel_traitsILi64ELi16ELb1ELb1ELb1ELb0ELb1EN3c108BFloat16ENS1_7complexIfEEEEv12SSMParamsBwd)
        /*1ae4*/ 	.word	0x00000000


	//----- nvinfo : EIATTR_MIN_STACK_SIZE
	.align		4
.L_1175:
        /*1ae8*/ 	.byte	0x04, 0x12
        /*1aea*/ 	.short	(.L_1177 - .L_1176)
	.align		4
.L_1176:
        /*1aec*/ 	.word	index@(_Z25selective_scan_bwd_kernelI32Selective_Scan_bwd_kernel_traitsILi64ELi16ELb1ELb1ELb1ELb1ELb0EN3c108BFloat16ENS1_7complexIfEEEEv12SSMParamsBwd)
        /*1af0*/ 	.word	0x00000000


	//----- nvinfo : EIATTR_MIN_STACK_SIZE
	.align		4
.L_1177:
        /*1af4*/ 	.byte	0x04, 0x12
        /*1af6*/ 	.short	(.L_1179 - .L_1178)
	.align		4
.L_1178:
        /*1af8*/ 	.word	index@(_Z25selective_scan_bwd_kernelI32Selective_Scan_bwd_kernel_traitsILi64ELi16ELb1ELb1ELb1ELb1ELb1EN3c108BFloat16ENS1_7complexIfEEEEv12SSMParamsBwd)
        /*1afc*/ 	.word	0x00000000


	//----- nvinfo : EIATTR_MIN_STACK_SIZE
	.align		4
.L_1179:
        /*1b00*/ 	.byte	0x04, 0x12
        /*1b02*/ 	.short	(.L_1181 - .L_1180)
	.align		4
.L_1180:
        /*1b04*/ 	.word	index@(_Z25selective_scan_bwd_kernelI32Selective_Scan_bwd_kernel_traitsILi32ELi16ELb0ELb0ELb0ELb0ELb0EN3c108BFloat16ENS1_7complexIfEEEEv12SSMParamsBwd)
        /*1b08*/ 	.word	0x00000000


	//----- nvinfo : EIATTR_MIN_STACK_SIZE
	.align		4
.L_1181:
        /*1b0c*/ 	.byte	0x04, 0x12
        /*1b0e*/ 	.short	(.L_1183 - .L_1182)
	.align		4
.L_1182:
        /*1b10*/ 	.word	index@(_Z25selective_scan_bwd_kernelI32Selective_Scan_bwd_kernel_traitsILi32ELi16ELb0ELb0ELb0ELb0ELb1EN3c108BFloat16ENS1_7complexIfEEEEv12SSMParamsBwd)
        /*1b14*/ 	.word	0x00000000


	//----- nvinfo : EIATTR_MIN_STACK_SIZE
	.align		4
.L_1183:
        /*1b18*/ 	.byte	0x04, 0x12
        /*1b1a*/ 	.short	(.L_1185 - .L_1184)
	.align		4
.L_1184:
        /*1b1c*/ 	.word	index@(_Z25selective_scan_bwd_kernelI32Selective_Scan_bwd_kernel_traitsILi32ELi16ELb0ELb0ELb0ELb1ELb0EN3c108BFloat16ENS1_7complexIfEEEEv12SSMParamsBwd)
        /*1b20*/ 	.word	0x00000000


	//----- nvinfo : EIATTR_MIN_STACK_SIZE
	.align		4
.L_1185:
        /*1b24*/ 	.byte	0x04, 0x12
        /*1b26*/ 	.short	(.L_1187 - .L_1186)
	.align		4
.L_1186:
        /*1b28*/ 	.word	index@(_Z25selective_scan_bwd_kernelI32Selective_Scan_bwd_kernel_traitsILi32ELi16ELb0ELb0ELb0ELb1ELb1EN3c108BFloat16ENS1_7complexIfEEEEv12SSMParamsBwd)
        /*1b2c*/ 	.word	0x00000000


	//----- nvinfo : EIATTR_MIN_STACK_SIZE
	.align		4
.L_1187:
        /*1b30*/ 	.byte	0x04, 0x12
        /*1b32*/ 	.short	(.L_1189 - .L_1188)
	.align		4
.L_1188:
        /*1b34*/ 	.word	index@(_Z25selective_scan_bwd_kernelI32Selective_Scan_bwd_kernel_traitsILi32ELi16ELb0ELb0ELb1ELb0ELb0EN3c108BFloat16ENS1_7complexIfEEEEv12SSMParamsBwd)
        /*1b38*/ 	.word	0x00000018


	//----- nvinfo : EIATTR_MIN_STACK_SIZE
	.align		4
.L_1189:
        /*1b3c*/ 	.byte	0x04, 0x12
        /*1b3e*/ 	.short	(.L_1191 - .L_1190)
	.align		4
.L_1190:
        /*1b40*/ 	.word	index@(_Z25selective_scan_bwd_kernelI32Selective_Scan_bwd_kernel_traitsILi32ELi16ELb0ELb0ELb1ELb0ELb1EN3c108BFloat16ENS1_7complexIfEEEEv12SSMParamsBwd)
        /*1b44*/ 	.word	0x00000028


	//----- nvinfo : EIATTR_MIN_STACK_SIZE
	.align		4
.L_1191:
        /*1b48*/ 	.byte	0x04, 0x12
        /*1b4a*/ 	.short	(.L_1193 - .L_1192)
	.align		4
.L_1192:
        /*1b4c*/ 	.word	index@(_Z25selective_scan_bwd_kernelI32Selective_Scan_bwd_kernel_traitsILi32ELi16ELb0ELb0ELb1ELb1ELb0EN3c108BFloat16ENS1_7complexIfEEEEv12SSMParamsBwd)
        /*1b50*/ 	.word	0x00000020


	//----- nvinfo : EIATTR_MIN_STACK_SIZE
	.align		4
.L_1193:
        /*1b54*/ 	.byte	0x04, 0x12
        /*1b56*/ 	.short	(.L_1195 - .L_1194)
	.align		4
.L_1194:
        /*1b58*/ 	.word	index@(_Z25selective_scan_bwd_kernelI32Selective_Scan_bwd_kernel_traitsILi32ELi16ELb0ELb0ELb1ELb1ELb1EN3c108BFloat16ENS1_7complexIfEEEEv12SSMParamsBwd)
        /*1b5c*/ 	.word	0x00000030


	//----- nvinfo : EIATTR_MIN_STACK_SIZE
	.align		4
.L_1195:
        /*1b60*/ 	.byte	0x04, 0x12
        /*1b62*/ 	.short	(.L_1197 - .L_1196)
	.align		4
.L_1196:
        /*1b64*/ 	.word	index@(_Z25selective_scan_bwd_kernelI32Selective_Scan_bwd_kernel_traitsILi32ELi16ELb0ELb1ELb0ELb0ELb0EN3c108BFloat16ENS1_7complexIfEEEEv12SSMParamsBwd)
        /*1b68*/ 	.word	0x00000020


	//----- nvinfo : EIATTR_MIN_STACK_SIZE
	.align		4
.L_1197:
        /*1b6c*/ 	.byte	0x04, 0x12
        /*1b6e*/ 	.short	(.L_1199 - .L_1198)
	.align		4
.L_1198:
        /*1b70*/ 	.word	index@(_Z25selective_scan_bwd_kernelI32Selective_Scan_bwd_kernel_traitsILi32ELi16ELb0ELb1ELb0ELb0ELb1EN3c108BFloat16ENS1_7complexIfEEEEv12SSMParamsBwd)
        /*1b74*/ 	.word	0x00000028


	//----- nvinfo : EIATTR_MIN_STACK_SIZE
	.align		4
.L_1199:
        /*1b78*/ 	.byte	0x04, 0x12
        /*1b7a*/ 	.short	(.L_1201 - .L_1200)
	.align		4
.L_1200:
        /*1b7c*/ 	.word	index@(_Z25selective_scan_bwd_kernelI32Selective_Scan_bwd_kernel_traitsILi32ELi16ELb0ELb1ELb0ELb1ELb0EN3c108BFloat16ENS1_7complexIfEEEEv12SSMParamsBwd)
        /*1b80*/ 	.word	0x00000028


	//----- nvinfo : EIATTR_MIN_STACK_SIZE
	.align		4
.L_1201:
        /*1b84*/ 	.byte	0x04, 0x12
        /*1b86*/ 	.short	(.L_1203 - .L_1202)
	.align		4
.L_1202:
        /*1b88*/ 	.word	index@(_Z25selective_scan_bwd_kernelI32Selective_Scan_bwd_kernel_traitsILi32ELi16ELb0ELb1ELb0ELb1ELb1EN3c108BFloat16ENS1_7complexIfEEEEv12SSMParamsBwd)
        /*1b8c*/ 	.word	0x00000030


	//----- nvinfo : EIATTR_MIN_STACK_SIZE
	.align		4
.L_1203:
        /*1b90*/ 	.byte	0x04, 0x12
        /*1b92*/ 	.short	(.L_1205 - .L_1204)
	.align		4
.L_1204:
        /*1b94*/ 	.word	index@(_Z25selective_scan_bwd_kernelI32Selective_Scan_bwd_kernel_traitsILi32ELi16ELb0ELb1ELb1ELb0ELb0EN3c108BFloat16ENS1_7complexIfEEEEv12SSMParamsBwd)
        /*1b98*/ 	.word	0x00000020


	//----- nvinfo : EIATTR_MIN_STACK_SIZE
	.align		4
.L_1205:
        /*1b9c*/ 	.byte	0x04, 0x12
        /*1b9e*/ 	.short	(.L_1207 - .L_1206)
	.align		4
.L_1206:
        /*1ba0*/ 	.word	index@(_Z25selective_scan_bwd_kernelI32Selective_Scan_bwd_kernel_traitsILi32ELi16ELb0ELb1ELb1ELb0ELb1EN3c108BFloat16ENS1_7complexIfEEEEv12SSMParamsBwd)
        /*1ba4*/ 	.word	0x00000028


	//----- nvinfo : EIATTR_MIN_STACK_SIZE
	.align		4
.L_1207:
        /*1ba8*/ 	.byte	0x04, 0x12
        /*1baa*/ 	.short	(.L_1209 - .L_1208)
	.align		4
.L_1208:
        /*1bac*/ 	.word	index@(_Z25selective_scan_bwd_kernelI32Selective_Scan_bwd_kernel_traitsILi32ELi16ELb0ELb1ELb1ELb1ELb0EN3c108BFloat16ENS1_7complexIfEEEEv12SSMParamsBwd)
        /*1bb0*/ 	.word	0x00000028


	//----- nvinfo : EIATTR_MIN_STACK_SIZE
	.align		4
.L_1209:
        /*1bb4*/ 	.byte	0x04, 0x12
        /*1bb6*/ 	.short	(.L_1211 - .L_1210)
	.align		4
.L_1210:
        /*1bb8*/ 	.word	index@(_Z25selective_scan_bwd_kernelI32Selective_Scan_bwd_kernel_traitsILi32ELi16ELb0ELb1ELb1ELb1ELb1EN3c108BFloat16ENS1_7complexIfEEEEv12SSMParamsBwd)
        /*1bbc*/ 	.word	0x00000030


	//----- nvinfo : EIATTR_MIN_STACK_SIZE
	.align		4
.L_1211:
        /*1bc0*/ 	.byte	0x04, 0x12
        /*1bc2*/ 	.short	(.L_1213 - .L_1212)
	.align		4
.L_1212:
        /*1bc4*/ 	.word	index@(_Z25selective_scan_bwd_kernelI32Selective_Scan_bwd_kernel_traitsILi32ELi16ELb1ELb0ELb0ELb0ELb0EN3c108BFloat16ENS1_7complexIfEEEEv12SSMParamsBwd)
        /*1bc8*/ 	.word	0x00000000


	//----- nvinfo : EIATTR_MIN_STACK_SIZE
	.align		4
.L_1213:
        /*1bcc*/ 	.byte	0x04, 0x12
        /*1bce*/ 	.short	(.L_1215 - .L_1214)
	.align		4
.L_1214:
        /*1bd0*/ 	.word	index@(_Z25selective_scan_bwd_kernelI32Selective_Scan_bwd_kernel_traitsILi32ELi16ELb1ELb0ELb0ELb0ELb1EN3c108BFloat16ENS1_7complexIfEEEEv12SSMParamsBwd)
        /*1bd4*/ 	.word	0x00000000


	//----- nvinfo : EIATTR_MIN_STACK_SIZE
	.align		4
.L_1215:
        /*1bd8*/ 	.byte	0x04, 0x12
        /*1bda*/ 	.short	(.L_1217 - .L_1216)
	.align		4
.L_1216:
        /*1bdc*/ 	.word	index@(_Z25selective_scan_bwd_kernelI32Selective_Scan_bwd_kernel_traitsILi32ELi16ELb1ELb0ELb0ELb1ELb0EN3c108BFloat16ENS1_7complexIfEEEEv12SSMParamsBwd)
        /*1be0*/ 	.word	0x00000000


	//----- nvinfo : EIATTR_MIN_STACK_SIZE
	.align		4
.L_1217:
        /*1be4*/ 	.byte	0x04, 0x12
        /*1be6*/ 	.short	(.L_1219 - .L_1218)
	.align		4
.L_1218:
        /*1be8*/ 	.word	index@(_Z25selective_scan_bwd_kernelI32Selective_Scan_bwd_kernel_traitsILi32ELi16ELb1ELb0ELb0ELb1ELb1EN3c108BFloat16ENS1_7complexIfEEEEv12SSMParamsBwd)
        /*1bec*/ 	.word	0x00000000


	//----- nvinfo : EIATTR_MIN_STACK_SIZE
	.align		4
.L_1219:
        /*1bf0*/ 	.byte	0x04, 0x12
        /*1bf2*/ 	.short	(.L_1221 - .L_1220)
	.align		4
.L_1220:
        /*1bf4*/ 	.word	index@(_Z25selective_scan_bwd_kernelI32Selective_Scan_bwd_kernel_traitsILi32ELi16ELb1ELb0ELb1ELb0ELb0EN3c108BFloat16ENS1_7complexIfEEEEv12SSMParamsBwd)
        /*1bf8*/ 	.word	0x00000000


	//----- nvinfo : EIATTR_MIN_STACK_SIZE
	.align		4
.L_1221:
        /*1bfc*/ 	.byte	0x04, 0x12
        /*1bfe*/ 	.short	(.L_1223 - .L_1222)
	.align		4
.L_1222:
        /*1c00*/ 	.word	index@(_Z25selective_scan_bwd_kernelI32Selective_Scan_bwd_kernel_traitsILi32ELi16ELb1ELb0ELb1ELb0ELb1EN3c108BFloat16ENS1_7complexIfEEEEv12SSMParamsBwd)
        /*1c04*/ 	.word	0x00000000


	//----- nvinfo : EIATTR_MIN_STACK_SIZE
	.align		4
.L_1223:
        /*1c08*/ 	.byte	0x04, 0x12
        /*1c0a*/ 	.short	(.L_1225 - .L_1224)
	.align		4
.L_1224:
        /*1c0c*/ 	.word	index@(_Z25selective_scan_bwd_kernelI32Selective_Scan_bwd_kernel_traitsILi32ELi16ELb1ELb0ELb1ELb1ELb0EN3c108BFloat16ENS1_7complexIfEEEEv12SSMParamsBwd)
        /*1c10*/ 	.word	0x00000000


	//----- nvinfo : EIATTR_MIN_STACK_SIZE
	.align		4
.L_1225:
        /*1c14*/ 	.byte	0x04, 0x12
        /*1c16*/ 	.short	(.L_1227 - .L_1226)
	.align		4
.L_1226:
        /*1c18*/ 	.word	index@(_Z25selective_scan_bwd_kernelI32Selective_Scan_bwd_kernel_traitsILi32ELi16ELb1ELb0ELb1ELb1ELb1EN3c108BFloat16ENS1_7complexIfEEEEv12SSMParamsBwd)
        /*1c1c*/ 	.word	0x00000000


	//----- nvinfo : EIATTR_MIN_STACK_SIZE
	.align		4
.L_1227:
        /*1c20*/ 	.byte	0x04, 0x12
        /*1c22*/ 	.short	(.L_1229 - .L_1228)
	.align		4
.L_1228:
        /*1c24*/ 	.word	index@(_Z25selective_scan_bwd_kernelI32Selective_Scan_bwd_kernel_traitsILi32ELi16ELb1ELb1ELb0ELb0ELb0EN3c108BFloat16ENS1_7complexIfEEEEv12SSMParamsBwd)
        /*1c28*/ 	.word	0x00000000


	//----- nvinfo : EIATTR_MIN_STACK_SIZE
	.align		4
.L_1229:
        /*1c2c*/ 	.byte	0x04, 0x12
        /*1c2e*/ 	.short	(.L_1231 - .L_1230)
	.align		4
.L_1230:
        /*1c30*/ 	.word	index@(_Z25selective_scan_bwd_kernelI32Selective_Scan_bwd_kernel_traitsILi32ELi16ELb1ELb1ELb0ELb0ELb1EN3c108BFloat16ENS1_7complexIfEEEEv12SSMParamsBwd)
        /*1c34*/ 	.word	0x00000000


	//----- nvinfo : EIATTR_MIN_STACK_SIZE
	.align		4
.L_1231:
        /*1c38*/ 	.byte	0x04, 0x12
        /*1c3a*/ 	.short	(.L_1233 - .L_1232)
	.align		4
.L_1232:
        /*1c3c*/ 	.word	index@(_Z25selective_scan_bwd_kernelI32Selective_Scan_bwd_kernel_traitsILi32ELi16ELb1ELb1ELb0ELb1ELb0EN3c108BFloat16ENS1_7complexIfEEEEv12SSMParamsBwd)
        /*1c40*/ 	.word	0x00000000


	//----- nvinfo : EIATTR_MIN_STACK_SIZE
	.align		4
.L_1233:
        /*1c44*/ 	.byte	0x04, 0x12
        /*1c46*/ 	.short	(.L_1235 - .L_1234)
	.align		4
.L_1234:
        /*1c48*/ 	.word	index@(_Z25selective_scan_bwd_kernelI32Selective_Scan_bwd_kernel_traitsILi32ELi16ELb1ELb1ELb0ELb1ELb1EN3c108BFloat16ENS1_7complexIfEEEEv12SSMParamsBwd)
        /*1c4c*/ 	.word	0x00000000


	//----- nvinfo : EIATTR_MIN_STACK_SIZE
	.align		4
.L_1235:
        /*1c50*/ 	.byte	0x04, 0x12
        /*1c52*/ 	.short	(.L_1237 - .L_1236)
	.align		4
.L_1236:
        /*1c54*/ 	.word	index@(_Z25selective_scan_bwd_kernelI32Selective_Scan_bwd_kernel_traitsILi32ELi16ELb1ELb1ELb1ELb0ELb0EN3c108BFloat16ENS1_7complexIfEEEEv12SSMParamsBwd)
        /*1c58*/ 	.word	0x00000000


	//----- nvinfo : EIATTR_MIN_STACK_SIZE
	.align		4
.L_1237:
        /*1c5c*/ 	.byte	0x04, 0x12
        /*1c5e*/ 	.short	(.L_1239 - .L_1238)
	.align		4
.L_1238:
        /*1c60*/ 	.word	index@(_Z25selective_scan_bwd_kernelI32Selective_Scan_bwd_kernel_traitsILi32ELi16ELb1ELb1ELb1ELb0ELb1EN3c108BFloat16ENS1_7complexIfEEEEv12SSMParamsBwd)
        /*1c64*/ 	.word	0x00000000


	//----- nvinfo : EIATTR_MIN_STACK_SIZE
	.align		4
.L_1239:
        /*1c68*/ 	.byte	0x04, 0x12
        /*1c6a*/ 	.short	(.L_1241 - .L_1240)
	.align		4
.L_1240:
        /*1c6c*/ 	.word	index@(_Z25selective_scan_bwd_kernelI32Selective_Scan_bwd_kernel_traitsILi32ELi16ELb1ELb1ELb1ELb1ELb0EN3c108BFloat16ENS1_7complexIfEEEEv12SSMParamsBwd)
        /*1c70*/ 	.word	0x00000000


	//----- nvinfo : EIATTR_MIN_STACK_SIZE
	.align		4
.L_1241:
        /*1c74*/ 	.byte	0x04, 0x12
        /*1c76*/ 	.short	(.L_1243 - .L_1242)
	.align		4
.L_1242:
        /*1c78*/ 	.word	index@(_Z25selective_scan_bwd_kernelI32Selective_Scan_bwd_kernel_traitsILi32ELi16ELb1ELb1ELb1ELb1ELb1EN3c108BFloat16ENS1_7complexIfEEEEv12SSMParamsBwd)
        /*1c7c*/ 	.word	0x00000000


	//----- nvinfo : EIATTR_MIN_STACK_SIZE
	.align		4
.L_1243:
        /*1c80*/ 	.byte	0x04, 0x12
        /*1c82*/ 	.short	(.L_1245 - .L_1244)
	.align		4
.L_1244:
        /*1c84*/ 	.word	index@(_Z25selective_scan_bwd_kernelI32Selective_Scan_bwd_kernel_traitsILi32ELi8ELb0ELb0ELb0ELb0ELb0EN3c108BFloat16ENS1_7complexIfEEEEv12SSMParamsBwd)
        /*1c88*/ 	.word	0x00000000


	//----- nvinfo : EIATTR_MIN_STACK_SIZE
	.align		4
.L_1245:
        /*1c8c*/ 	.byte	0x04, 0x12
        /*1c8e*/ 	.short	(.L_1247 - .L_1246)
	.align		4
.L_1246:
        /*1c90*/ 	.word	index@(_Z25selective_scan_bwd_kernelI32Selective_Scan_bwd_kernel_traitsILi32ELi8ELb0ELb0ELb0ELb0ELb1EN3c108BFloat16ENS1_7complexIfEEEEv12SSMParamsBwd)
        /*1c94*/ 	.word	0x00000000


	//----- nvinfo : EIATTR_MIN_STACK_SIZE
	.align		4
.L_1247:
        /*1c98*/ 	.byte	0x04, 0x12
        /*1c9a*/ 	.short	(.L_1249 - .L_1248)
	.align		4
.L_1248:
        /*1c9c*/ 	.word	index@(_Z25selective_scan_bwd_kernelI32Selective_Scan_bwd_kernel_traitsILi32ELi8ELb0ELb0ELb0ELb1ELb0EN3c108BFloat16ENS1_7complexIfEEEEv12SSMParamsBwd)
        /*1ca0*/ 	.word	0x00000000


	//----- nvinfo : EIATTR_MIN_STACK_SIZE
	.align		4
.L_1249:
        /*1ca4*/ 	.byte	0x04, 0x12
        /*1ca6*/ 	.short	(.L_1251 - .L_1250)
	.align		4
.L_1250:
        /*1ca8*/ 	.word	index@(_Z25selective_scan_bwd_kernelI32Selective_Scan_bwd_kernel_traitsILi32ELi8ELb0ELb0ELb0ELb1ELb1EN3c108BFloat16ENS1_7complexIfEEEEv12SSMParamsBwd)
        /*1cac*/ 	.word	0x00000000


	//----- nvinfo : EIATTR_MIN_STACK_SIZE
	.align		4
.L_1251:
        /*1cb0*/ 	.byte	0x04, 0x12
        /*1cb2*/ 	.short	(.L_1253 - .L_1252)
	.align		4
.L_1252:
        /*1cb4*/ 	.word	index@(_Z25selective_scan_bwd_kernelI32Selective_Scan_bwd_kernel_traitsILi32ELi8ELb0ELb0ELb1ELb0ELb0EN3c108BFloat16ENS1_7complexIfEEEEv12SSMParamsBwd)
        /*1cb8*/ 	.word	0x00000000


	//----- nvinfo : EIATTR_MIN_STACK_SIZE
	.align		4
.L_1253:
        /*1cbc*/ 	.byte	0x04, 0x12
        /*1cbe*/ 	.short	(.L_1255 - .L_1254)
	.align		4
.L_1254:
        /*1cc0*/ 	.word	index@(_Z25selective_scan_bwd_kernelI32Selective_Scan_bwd_kernel_traitsILi32ELi8ELb0ELb0ELb1ELb0ELb1EN3c108BFloat16ENS1_7complexIfEEEEv12SSMParamsBwd)
        /*1cc4*/ 	.word	0x00000000


	//----- nvinfo : EIATTR_MIN_STACK_SIZE
	.align		4
.L_1255:
        /*1cc8*/ 	.byte	0x04, 0x12
        /*1cca*/ 	.short	(.L_1257 - .L_1256)
	.align		4
.L_1256:
        /*1ccc*/ 	.word	index@(_Z25selective_scan_bwd_kernelI32Selective_Scan_bwd_kernel_traitsILi32ELi8ELb0ELb0ELb1ELb1ELb0EN3c108BFloat16ENS1_7complexIfEEEEv12SSMParamsBwd)
        /*1cd0*/ 	.word	0x00000000


	//----- nvinfo : EIATTR_MIN_STACK_SIZE
	.align		4
.L_1257:
        /*1cd4*/ 	.byte	0x04, 0x12
        /*1cd6*/ 	.short	(.L_1259 - .L_1258)
	.align		4
.L_1258:
        /*1cd8*/ 	.word	index@(_Z25selective_scan_bwd_kernelI32Selective_Scan_bwd_kernel_traitsILi32ELi8ELb0ELb0ELb1ELb1ELb1EN3c108BFloat16ENS1_7complexIfEEEEv12SSMParamsBwd)
        /*1cdc*/ 	.word	0x00000000


	//----- nvinfo : EIATTR_MIN_STACK_SIZE
	.align		4
.L_1259:
        /*1ce0*/ 	.byte	0x04, 0x12
        /*1ce2*/ 	.short	(.L_1261 - .L_1260)
	.align		4
.L_1260:
        /*1ce4*/ 	.word	index@(_Z25selective_scan_bwd_kernelI32Selective_Scan_bwd_kernel_traitsILi32ELi8ELb0ELb1ELb0ELb0ELb0EN3c108BFloat16ENS1_7complexIfEEEEv12SSMParamsBwd)
        /*1ce8*/ 	.word	0x00000000


	//----- nvinfo : EIATTR_MIN_STACK_SIZE
	.align		4
.L_1261:
        /*1cec*/ 	.byte	0x04, 0x12
        /*1cee*/ 	.short	(.L_1263 - .L_1262)
	.align		4
.L_1262:
        /*1cf0*/ 	.word	index@(_Z25selective_scan_bwd_kernelI32Selective_Scan_bwd_kernel_traitsILi32ELi8ELb0ELb1ELb0ELb0ELb1EN3c108BFloat16ENS1_7complexIfEEEEv12SSMParamsBwd)
        /*1cf4*/ 	.word	0x00000000


	//----- nvinfo : EIATTR_MIN_STACK_SIZE
	.align		4
.L_1263:
        /*1cf8*/ 	.byte	0x04, 0x12
        /*1cfa*/ 	.short	(.L_1265 - .L_1264)
	.align		4
.L_1264:
        /*1cfc*/ 	.word	index@(_Z25selective_scan_bwd_kernelI32Selective_Scan_bwd_kernel_traitsILi32ELi8ELb0ELb1ELb0ELb1ELb0EN3c108BFloat16ENS1_7complexIfEEEEv12SSMParamsBwd)
        /*1d00*/ 	.word	0x00000000


	//----- nvinfo : EIATTR_MIN_STACK_SIZE
	.align		4
.L_1265:
        /*1d04*/ 	.byte	0x04, 0x12
        /*1d06*/ 	.short	(.L_1267 - .L_1266)
	.align		4
.L_1266:
        /*1d08*/ 	.word	index@(_Z25selective_scan_bwd_kernelI32Selective_Scan_bwd_kernel_traitsILi32ELi8ELb0ELb1ELb0ELb1ELb1EN3c108BFloat16ENS1_7complexIfEEEEv12SSMParamsBwd)
        /*1d0c*/ 	.word	0x00000000


	//----- nvinfo : EIATTR_MIN_STACK_SIZE
	.align		4
.L_1267:
        /*1d10*/ 	.byte	0x04, 0x12
        /*1d12*/ 	.short	(.L_1269 - .L_1268)
	.align		4
.L_1268:
        /*1d14*/ 	.word	index@(_Z25selective_scan_bwd_kernelI32Selective_Scan_bwd_kernel_traitsILi32ELi8ELb0ELb1ELb1ELb0ELb0EN3c108BFloat16ENS1_7complexIfEEEEv12SSMParamsBwd)
        /*1d18*/ 	.word	0x00000000


	//----- nvinfo : EIATTR_MIN_STACK_SIZE
	.align		4
.L_1269:
        /*1d1c*/ 	.byte	0x04, 0x12
        /*1d1e*/ 	.short	(.L_1271 - .L_1270)
	.align		4
.L_1270:
        /*1d20*/ 	.word	index@(_Z25selective_scan_bwd_kernelI32Selective_Scan_bwd_kernel_traitsILi32ELi8ELb0ELb1ELb1ELb0ELb1EN3c108BFloat16ENS1_7complexIfEEEEv12SSMParamsBwd)
        /*1d24*/ 	.word	0x00000000


	//----- nvinfo : EIATTR_MIN_STACK_SIZE
	.align		4
.L_1271:
        /*1d28*/ 	.byte	0x04, 0x12
        /*1d2a*/ 	.short	(.L_1273 - .L_1272)
	.align		4
.L_1272:
        /*1d2c*/ 	.word	index@(_Z25selective_scan_bwd_kernelI32Selective_Scan_bwd_kernel_traitsILi32ELi8ELb0ELb1ELb1ELb1ELb0EN3c108BFloat16ENS1_7complexIfEEEEv12SSMParamsBwd)
        /*1d30*/ 	.word	0x00000000


	//----- nvinfo : EIATTR_MIN_STACK_SIZE
	.align		4
.L_1273:
        /*1d34*/ 	.byte	0x04, 0x12
        /*1d36*/ 	.short	(.L_1275 - .L_1274)
	.align		4
.L_1274:
        /*1d38*/ 	.word	index@(_Z25selective_scan_bwd_kernelI32Selective_Scan_bwd_kernel_traitsILi32ELi8ELb0ELb1ELb1ELb1ELb1EN3c108BFloat16ENS1_7complexIfEEEEv12SSMParamsBwd)
        /*1d3c*/ 	.word	0x00000000


	//----- nvinfo : EIATTR_MIN_STACK_SIZE
	.align		4
.L_1275:
        /*1d40*/ 	.byte	0x04, 0x12
        /*1d42*/ 	.short	(.L_1277 - .L_1276)
	.align		4
.L_1276:
        /*1d44*/ 	.word	index@(_Z25selective_scan_bwd_kernelI32Selective_Scan_bwd_kernel_traitsILi32ELi8ELb1ELb0ELb0ELb0ELb0EN3c108BFloat16ENS1_7complexIfEEEEv12SSMParamsBwd)
        /*1d48*/ 	.word	0x00000000


	//----- nvinfo : EIATTR_MIN_STACK_SIZE
	.align		4
.L_1277:
        /*1d4c*/ 	.byte	0x04, 0x12
        /*1d4e*/ 	.short	(.L_1279 - .L_1278)
	.align		4
.L_1278:
        /*1d50*/ 	.word	index@(_Z25selective_scan_bwd_kernelI32Selective_Scan_bwd_kernel_traitsILi32ELi8ELb1ELb0ELb0ELb0ELb1EN3c108BFloat16ENS1_7complexIfEEEEv12SSMParamsBwd)
        /*1d54*/ 	.word	0x00000000


	//----- nvinfo : EIATTR_MIN_STACK_SIZE
	.align		4
.L_1279:
        /*1d58*/ 	.byte	0x04, 0x12
        /*1d5a*/ 	.short	(.L_1281 - .L_1280)
	.align		4
.L_1280:
        /*1d5c*/ 	.word	index@(_Z25selective_scan_bwd_kernelI32Selective_Scan_bwd_kernel_traitsILi32ELi8ELb1ELb0ELb0ELb1ELb0EN3c108BFloat16ENS1_7complexIfEEEEv12SSMParamsBwd)
        /*1d60*/ 	.word	0x00000000


	//----- nvinfo : EIATTR_MIN_STACK_SIZE
	.align		4
.L_1281:
        /*1d64*/ 	.byte	0x04, 0x12
        /*1d66*/ 	.short	(.L_1283 - .L_1282)
	.align		4
.L_1282:
        /*1d68*/ 	.word	index@(_Z25selective_scan_bwd_kernelI32Selective_Scan_bwd_kernel_traitsILi32ELi8ELb1ELb0ELb0ELb1ELb1EN3c108BFloat16ENS1_7complexIfEEEEv12SSMParamsBwd)
        /*1d6c*/ 	.word	0x00000000


	//----- nvinfo : EIATTR_MIN_STACK_SIZE
	.align		4
.L_1283:
        /*1d70*/ 	.byte	0x04, 0x12
        /*1d72*/ 	.short	(.L_1285 - .L_1284)
	.align		4
.L_1284:
        /*1d74*/ 	.word	index@(_Z25selective_scan_bwd_kernelI32Selective_Scan_bwd_kernel_traitsILi32ELi8ELb1ELb0ELb1ELb0ELb0EN3c108BFloat16ENS1_7complexIfEEEEv12SSMParamsBwd)
        /*1d78*/ 	.word	0x00000000


	//----- nvinfo : EIATTR_MIN_STACK_SIZE
	.align		4
.L_1285:
        /*1d7c*/ 	.byte	0x04, 0x12
        /*1d7e*/ 	.short	(.L_1287 - .L_1286)
	.align		4
.L_1286:
        /*1d80*/ 	.word	index@(_Z25selective_scan_bwd_kernelI32Selective_Scan_bwd_kernel_traitsILi32ELi8ELb1ELb0ELb1ELb0ELb1EN3c108BFloat16ENS1_7complexIfEEEEv12SSMParamsBwd)
        /*1d84*/ 	.word	0x00000000


	//----- nvinfo : EIATTR_MIN_STACK_SIZE
	.align		4
.L_1287:
        /*1d88*/ 	.byte	0x04, 0x12
        /*1d8a*/ 	.short	(.L_1289 - .L_1288)
	.align		4
.L_1288:
        /*1d8c*/ 	.word	index@(_Z25selective_scan_bwd_kernelI32Selective_Scan_bwd_kernel_traitsILi32ELi8ELb1ELb0ELb1ELb1ELb0EN3c108BFloat16ENS1_7complexIfEEEEv12SSMParamsBwd)
        /*1d90*/ 	.word	0x00000000


	//----- nvinfo : EIATTR_MIN_STACK_SIZE
	.align		4
.L_1289:
        /*1d94*/ 	.byte	0x04, 0x12
        /*1d96*/ 	.short	(.L_1291 - .L_1290)
	.align		4
.L_1290:
        /*1d98*/ 	.word	index@(_Z25selective_scan_bwd_kernelI32Selective_Scan_bwd_kernel_traitsILi32ELi8ELb1ELb0ELb1ELb1ELb1EN3c108BFloat16ENS1_7complexIfEEEEv12SSMParamsBwd)
        /*1d9c*/ 	.word	0x00000000


	//----- nvinfo : EIATTR_MIN_STACK_SIZE
	.align		4
.L_1291:
        /*1da0*/ 	.byte	0x04, 0x12
        /*1da2*/ 	.short	(.L_1293 - .L_1292)
	.align		4
.L_1292:
        /*1da4*/ 	.word	index@(_Z25selective_scan_bwd_kernelI32Selective_Scan_bwd_kernel_traitsILi32ELi8ELb1ELb1ELb0ELb0ELb0EN3c108BFloat16ENS1_7complexIfEEEEv12SSMParamsBwd)
        /*1da8*/ 	.word	0x00000000


	//----- nvinfo : EIATTR_MIN_STACK_SIZE
	.align		4
.L_1293:
        /*1dac*/ 	.byte	0x04, 0x12
        /*1dae*/ 	.short	(.L_1295 - .L_1294)
	.align		4
.L_1294:
        /*1db0*/ 	.word	index@(_Z25selective_scan_bwd_kernelI32Selective_Scan_bwd_kernel_traitsILi32ELi8ELb1ELb1ELb0ELb0ELb1EN3c108BFloat16ENS1_7complexIfEEEEv12SSMParamsBwd)
        /*1db4*/ 	.word	0x00000000


	//----- nvinfo : EIATTR_MIN_STACK_SIZE
	.align		4
.L_1295:
        /*1db8*/ 	.byte	0x04, 0x12
        /*1dba*/ 	.short	(.L_1297 - .L_1296)
	.align		4
.L_1296:
        /*1dbc*/ 	.word	index@(_Z25selective_scan_bwd_kernelI32Selective_Scan_bwd_kernel_traitsILi32ELi8ELb1ELb1ELb0ELb1ELb0EN3c108BFloat16ENS1_7complexIfEEEEv12SSMParamsBwd)
        /*1dc0*/ 	.word	0x00000000


	//----- nvinfo : EIATTR_MIN_STACK_SIZE
	.align		4
.L_1297:
        /*1dc4*/ 	.byte	0x04, 0x12
        /*1dc6*/ 	.short	(.L_1299 - .L_1298)
	.align		4
.L_1298:
        /*1dc8*/ 	.word	index@(_Z25selective_scan_bwd_kernelI32Selective_Scan_bwd_kernel_traitsILi32ELi8ELb1ELb1ELb0ELb1ELb1EN3c108BFloat16ENS1_7complexIfEEEEv12SSMParamsBwd)
        /*1dcc*/ 	.word	0x00000000


	//----- nvinfo : EIATTR_MIN_STACK_SIZE
	.align		4
.L_1299:
        /*1dd0*/ 	.byte	0x04, 0x12
        /*1dd2*/ 	.short	(.L_1301 - .L_1300)
	.align		4
.L_1300:
        /*1dd4*/ 	.word	index@(_Z25selective_scan_bwd_kernelI32Selective_Scan_bwd_kernel_traitsILi32ELi8ELb1ELb1ELb1ELb0ELb0EN3c108BFloat16ENS1_7complexIfEEEEv12SSMParamsBwd)
        /*1dd8*/ 	.word	0x00000000


	//----- nvinfo : EIATTR_MIN_STACK_SIZE
	.align		4
.L_1301:
        /*1ddc*/ 	.byte	0x04, 0x12
        /*1dde*/ 	.short	(.L_1303 - .L_1302)
	.align		4
.L_1302:
        /*1de0*/ 	.word	index@(_Z25selective_scan_bwd_kernelI32Selective_Scan_bwd_kernel_traitsILi32ELi8ELb1ELb1ELb1ELb0ELb1EN3c108BFloat16ENS1_7complexIfEEEEv12SSMParamsBwd)
        /*1de4*/ 	.word	0x00000000


	//----- nvinfo : EIATTR_MIN_STACK_SIZE
	.align		4
.L_1303:
        /*1de8*/ 	.byte	0x04, 0x12
        /*1dea*/ 	.short	(.L_1305 - .L_1304)
	.align		4
.L_1304:
        /*1dec*/ 	.word	index@(_Z25selective_scan_bwd_kernelI32Selective_Scan_bwd_kernel_traitsILi32ELi8ELb1ELb1ELb1ELb1ELb0EN3c108BFloat16ENS1_7complexIfEEEEv12SSMParamsBwd)
        /*1df0*/ 	.word	0x00000000


	//----- nvinfo : EIATTR_MIN_STACK_SIZE
	.align		4
.L_1305:
        /*1df4*/ 	.byte	0x04, 0x12
        /*1df6*/ 	.short	(.L_1307 - .L_1306)
	.align		4
.L_1306:
        /*1df8*/ 	.word	index@(_Z25selective_scan_bwd_kernelI32Selective_Scan_bwd_kernel_traitsILi32ELi8ELb1ELb1ELb1ELb1ELb1EN3c108BFloat16ENS1_7complexIfEEEEv12SSMParamsBwd)
        /*1dfc*/ 	.word	0x00000000


	//----- nvinfo : EIATTR_MIN_STACK_SIZE
	.align		4
.L_1307:
        /*1e00*/ 	.byte	0x04, 0x12
        /*1e02*/ 	.short	(.L_1309 - .L_1308)
	.align		4
.L_1308:
        /*1e04*/ 	.word	index@(_Z25selective_scan_bwd_kernelI32Selective_Scan_bwd_kernel_traitsILi32ELi4ELb0ELb0ELb0ELb0ELb0EN3c108BFloat16ENS1_7complexIfEEEEv12SSMParamsBwd)
        /*1e08*/ 	.word	0x00000000


	//----- nvinfo : EIATTR_MIN_STACK_SIZE
	.align		4
.L_1309:
        /*1e0c*/ 	.byte	0x04, 0x12
        /*1e0e*/ 	.short	(.L_1311 - .L_1310)
	.align		4
.L_1310:
        /*1e10*/ 	.word	index@(_Z25selective_scan_bwd_kernelI32Selective_Scan_bwd_kernel_traitsILi32ELi4ELb0ELb0ELb0ELb0ELb1EN3c108BFloat16ENS1_7complexIfEEEEv12SSMParamsBwd)
        /*1e14*/ 	.word	0x00000000


	//----- nvinfo : EIATTR_MIN_STACK_SIZE
	.align		4
.L_1311:
        /*1e18*/ 	.byte	0x04, 0x12
        /*1e1a*/ 	.short	(.L_1313 - .L_1312)
	.align		4
.L_1312:
        /*1e1c*/ 	.word	index@(_Z25selective_scan_bwd_kernelI32Selective_Scan_bwd_kernel_traitsILi32ELi4ELb0ELb0ELb0ELb1ELb0EN3c108BFloat16ENS1_7complexIfEEEEv12SSMParamsBwd)
        /*1e20*/ 	.word	0x00000000


	//----- nvinfo : EIATTR_MIN_STACK_SIZE
	.align		4
.L_1313:
        /*1e24*/ 	.byte	0x04, 0x12
        /*1e26*/ 	.short	(.L_1315 - .L_1314)
	.align		4
.L_1314:
        /*1e28*/ 	.word	index@(_Z25selective_scan_bwd_kernelI32Selective_Scan_bwd_kernel_traitsILi32ELi4ELb0ELb0ELb0ELb1ELb1EN3c108BFloat16ENS1_7complexIfEEEEv12SSMParamsBwd)
        /*1e2c*/ 	.word	0x00000000


	//----- nvinfo : EIATTR_MIN_STACK_SIZE
	.align		4
.L_1315:
        /*1e30*/ 	.byte	0x04, 0x12
        /*1e32*/ 	.short	(.L_1317 - .L_1316)
	.align		4
.L_1316:
        /*1e34*/ 	.word	index@(_Z25selective_scan_bwd_kernelI32Selective_Scan_bwd_kernel_traitsILi32ELi4ELb0ELb0ELb1ELb0ELb0EN3c108BFloat16ENS1_7complexIfEEEEv12SSMParamsBwd)
        /*1e38*/ 	.word	0x00000000


	//----- nvinfo : EIATTR_MIN_STACK_SIZE
	.align		4
.L_1317:
        /*1e3c*/ 	.byte	0x04, 0x12
        /*1e3e*/ 	.short	(.L_1319 - .L_1318)
	.align		4
.L_1318:
        /*1e40*/ 	.word	index@(_Z25selective_scan_bwd_kernelI32Selective_Scan_bwd_kernel_traitsILi32ELi4ELb0ELb0ELb1ELb0ELb1EN3c108BFloat16ENS1_7complexIfEEEEv12SSMParamsBwd)
        /*1e44*/ 	.word	0x00000000


	//----- nvinfo : EIATTR_MIN_STACK_SIZE
	.align		4
.L_1319:
        /*1e48*/ 	.byte	0x04, 0x12
        /*1e4a*/ 	.short	(.L_1321 - .L_1320)
	.align		4
.L_1320:
        /*1e4c*/ 	.word	index@(_Z25selective_scan_bwd_kernelI32Selective_Scan_bwd_kernel_traitsILi32ELi4ELb0ELb0ELb1ELb1ELb0EN3c108BFloat16ENS1_7complexIfEEEEv12SSMParamsBwd)
        /*1e50*/ 	.word	0x00000000


	//----- nvinfo : EIATTR_MIN_STACK_SIZE
	.align		4
.L_1321:
        /*1e54*/ 	.byte	0x04, 0x12
        /*1e56*/ 	.short	(.L_1323 - .L_1322)
	.align		4
.L_1322:
        /*1e58*/ 	.word	index@(_Z25selective_scan_bwd_kernelI32Selective_Scan_bwd_kernel_traitsILi32ELi4ELb0ELb0ELb1ELb1ELb1EN3c108BFloat16ENS1_7complexIfEEEEv12SSMParamsBwd)
        /*1e5c*/ 	.word	0x00000000


	//----- nvinfo : EIATTR_MIN_STACK_SIZE
	.align		4
.L_1323:
        /*1e60*/ 	.byte	0x04, 0x12
        /*1e62*/ 	.short	(.L_1325 - .L_1324)
	.align		4
.L_1324:
        /*1e64*/ 	.word	index@(_Z25selective_scan_bwd_kernelI32Selective_Scan_bwd_kernel_traitsILi32ELi4ELb0ELb1ELb0ELb0ELb0EN3c108BFloat16ENS1_7complexIfEEEEv12SSMParamsBwd)
        /*1e68*/ 	.word	0x00000000


	//----- nvinfo : EIATTR_MIN_STACK_SIZE
	.align		4
.L_1325:
        /*1e6c*/ 	.byte	0x04, 0x12
        /*1e6e*/ 	.short	(.L_1327 - .L_1326)
	.align		4
.L_1326:
        /*1e70*/ 	.word	index@(_Z25selective_scan_bwd_kernelI32Selective_Scan_bwd_kernel_traitsILi32ELi4ELb0ELb1ELb0ELb0ELb1EN3c108BFloat16ENS1_7complexIfEEEEv12SSMParamsBwd)
        /*1e74*/ 	.word	0x00000000


	//----- nvinfo : EIATTR_MIN_STACK_SIZE
	.align		4
.L_1327:
        /*1e78*/ 	.byte	0x04, 0x12
        /*1e7a*/ 	.short	(.L_1329 - .L_1328)
	.align		4
.L_1328:
        /*1e7c*/ 	.word	index@(_Z25selective_scan_bwd_kernelI32Selective_Scan_bwd_kernel_traitsILi32ELi4ELb0ELb1ELb0ELb1ELb0EN3c108BFloat16ENS1_7complexIfEEEEv12SSMParamsBwd)
        /*1e80*/ 	.word	0x00000000


	//----- nvinfo : EIATTR_MIN_STACK_SIZE
	.align		4
.L_1329:
        /*1e84*/ 	.byte	0x04, 0x12
        /*1e86*/ 	.short	(.L_1331 - .L_1330)
	.align		4
.L_1330:
        /*1e88*/ 	.word	index@(_Z25selective_scan_bwd_kernelI32Selective_Scan_bwd_kernel_traitsILi32ELi4ELb0ELb1ELb0ELb1ELb1EN3c108BFloat16ENS1_7complexIfEEEEv12SSMParamsBwd)
        /*1e8c*/ 	.word	0x00000000


	//----- nvinfo : EIATTR_MIN_STACK_SIZE
	.align		4
.L_1331:
        /*1e90*/ 	.byte	0x04, 0x12
        /*1e92*/ 	.short	(.L_1333 - .L_1332)
	.align		4
.L_1332:
        /*1e94*/ 	.word	index@(_Z25selective_scan_bwd_kernelI32Selective_Scan_bwd_kernel_traitsILi32ELi4ELb0ELb1ELb1ELb0ELb0EN3c108BFloat16ENS1_7complexIfEEEEv12SSMParamsBwd)
        /*1e98*/ 	.word	0x00000000


	//----- nvinfo : EIATTR_MIN_STACK_SIZE
	.align		4
.L_1333:
        /*1e9c*/ 	.byte	0x04, 0x12
        /*1e9e*/ 	.short	(.L_1335 - .L_1334)
	.align		4
.L_1334:
        /*1ea0*/ 	.word	index@(_Z25selective_scan_bwd_kernelI32Selective_Scan_bwd_kernel_traitsILi32ELi4ELb0ELb1ELb1ELb0ELb1EN3c108BFloat16ENS1_7complexIfEEEEv12SSMParamsBwd)
        /*1ea4*/ 	.word	0x00000000


	//----- nvinfo : EIATTR_MIN_STACK_SIZE
	.align		4
.L_1335:
        /*1ea8*/ 	.byte	0x04, 0x12
        /*1eaa*/ 	.short	(.L_1337 - .L_1336)
	.align		4
.L_1336:
        /*1eac*/ 	.word	index@(_Z25selective_scan_bwd_kernelI32Selective_Scan_bwd_kernel_traitsILi32ELi4ELb0ELb1ELb1ELb1ELb0EN3c108BFloat16ENS1_7complexIfEEEEv12SSMParamsBwd)
        /*1eb0*/ 	.word	0x00000000


	//----- nvinfo : EIATTR_MIN_STACK_SIZE
	.align		4
.L_1337:
        /*1eb4*/ 	.byte	0x04, 0x12
        /*1eb6*/ 	.short	(.L_1339 - .L_1338)
	.align		4
.L_1338:
        /*1eb8*/ 	.word	index@(_Z25selective_scan_bwd_kernelI32Selective_Scan_bwd_kernel_traitsILi32ELi4ELb0ELb1ELb1ELb1ELb1EN3c108BFloat16ENS1_7complexIfEEEEv12SSMParamsBwd)
        /*1ebc*/ 	.word	0x00000000


	//----- nvinfo : EIATTR_MIN_STACK_SIZE
	.align		4
.L_1339:
        /*1ec0*/ 	.byte	0x04, 0x12
        /*1ec2*/ 	.short	(.L_1341 - .L_1340)
	.align		4
.L_1340:
        /*1ec4*/ 	.word	index@(_Z25selective_scan_bwd_kernelI32Selective_Scan_bwd_kernel_traitsILi32ELi4ELb1ELb0ELb0ELb0ELb0EN3c108BFloat16ENS1_7complexIfEEEEv12SSMParamsBwd)
        /*1ec8*/ 	.word	0x00000000


	//----- nvinfo : EIATTR_MIN_STACK_SIZE
	.align		4
.L_1341:
        /*1ecc*/ 	.byte	0x04, 0x12
        /*1ece*/ 	.short	(.L_1343 - .L_1342)
	.align		4
.L_1342:
        /*1ed0*/ 	.word	index@(_Z25selective_scan_bwd_kernelI32Selective_Scan_bwd_kernel_traitsILi32ELi4ELb1ELb0ELb0ELb0ELb1EN3c108BFloat16ENS1_7complexIfEEEEv12SSMParamsBwd)
        /*1ed4*/ 	.word	0x00000000


	//----- nvinfo : EIATTR_MIN_STACK_SIZE
	.align		4
.L_1343:
        /*1ed8*/ 	.byte	0x04, 0x12
        /*1eda*/ 	.short	(.L_1345 - .L_1344)
	.align		4
.L_1344:
        /*1edc*/ 	.word	index@(_Z25selective_scan_bwd_kernelI32Selective_Scan_bwd_kernel_traitsILi32ELi4ELb1ELb0ELb0ELb1ELb0EN3c108BFloat16ENS1_7complexIfEEEEv12SSMParamsBwd)
        /*1ee0*/ 	.word	0x00000000


	//----- nvinfo : EIATTR_MIN_STACK_SIZE
	.align		4
.L_1345:
        /*1ee4*/ 	.byte	0x04, 0x12
        /*1ee6*/ 	.short	(.L_1347 - .L_1346)
	.align		4
.L_1346:
        /*1ee8*/ 	.word	index@(_Z25selective_scan_bwd_kernelI32Selective_Scan_bwd_kernel_traitsILi32ELi4ELb1ELb0ELb0ELb1ELb1EN3c108BFloat16ENS1_7complexIfEEEEv12SSMParamsBwd)
        /*1eec*/ 	.word	0x00000000


	//----- nvinfo : EIATTR_MIN_STACK_SIZE
	.align		4
.L_1347:
        /*1ef0*/ 	.byte	0x04, 0x12
        /*1ef2*/ 	.short	(.L_1349 - .L_1348)
	.align		4
.L_1348:
        /*1ef4*/ 	.word	index@(_Z25selective_scan_bwd_kernelI32Selective_Scan_bwd_kernel_traitsILi32ELi4ELb1ELb0ELb1ELb0ELb0EN3c108BFloat16ENS1_7complexIfEEEEv12SSMParamsBwd)
        /*1ef8*/ 	.word	0x00000000


	//----- nvinfo : EIATTR_MIN_STACK_SIZE
	.align		4
.L_1349:
        /*1efc*/ 	.byte	0x04, 0x12
        /*1efe*/ 	.short	(.L_1351 - .L_1350)
	.align		4
.L_1350:
        /*1f00*/ 	.word	index@(_Z25selective_scan_bwd_kernelI32Selective_Scan_bwd_kernel_traitsILi32ELi4ELb1ELb0ELb1ELb0ELb1EN3c108BFloat16ENS1_7complexIfEEEEv12SSMParamsBwd)
        /*1f04*/ 	.word	0x00000000


	//----- nvinfo : EIATTR_MIN_STACK_SIZE
	.align		4
.L_1351:
        /*1f08*/ 	.byte	0x04, 0x12
        /*1f0a*/ 	.short	(.L_1353 - .L_1352)
	.align		4
.L_1352:
        /*1f0c*/ 	.word	index@(_Z25selective_scan_bwd_kernelI32Selective_Scan_bwd_kernel_traitsILi32ELi4ELb1ELb0ELb1ELb1ELb0EN3c108BFloat16ENS1_7complexIfEEEEv12SSMParamsBwd)
        /*1f10*/ 	.word	0x00000000


	//----- nvinfo : EIATTR_MIN_STACK_SIZE
	.align		4
.L_1353:
        /*1f14*/ 	.byte	0x04, 0x12
        /*1f16*/ 	.short	(.L_1355 - .L_1354)
	.align		4
.L_1354:
        /*1f18*/ 	.word	index@(_Z25selective_scan_bwd_kernelI32Selective_Scan_bwd_kernel_traitsILi32ELi4ELb1ELb0ELb1ELb1ELb1EN3c108BFloat16ENS1_7complexIfEEEEv12SSMParamsBwd)
        /*1f1c*/ 	.word	0x00000000


	//----- nvinfo : EIATTR_MIN_STACK_SIZE
	.align		4
.L_1355:
        /*1f20*/ 	.byte	0x04, 0x12
        /*1f22*/ 	.short	(.L_1357 - .L_1356)
	.align		4
.L_1356:
        /*1f24*/ 	.word	index@(_Z25selective_scan_bwd_kernelI32Selective_Scan_bwd_kernel_traitsILi32ELi4ELb1ELb1ELb0ELb0ELb0EN3c108BFloat16ENS1_7complexIfEEEEv12SSMParamsBwd)
        /*1f28*/ 	.word	0x00000000


	//----- nvinfo : EIATTR_MIN_STACK_SIZE
	.align		4
.L_1357:
        /*1f2c*/ 	.byte	0x04, 0x12
        /*1f2e*/ 	.short	(.L_1359 - .L_1358)
	.align		4
.L_1358:
        /*1f30*/ 	.word	index@(_Z25selective_scan_bwd_kernelI32Selective_Scan_bwd_kernel_traitsILi32ELi4ELb1ELb1ELb0ELb0ELb1EN3c108BFloat16ENS1_7complexIfEEEEv12SSMParamsBwd)
        /*1f34*/ 	.word	0x00000000


	//----- nvinfo : EIATTR_MIN_STACK_SIZE
	.align		4
.L_1359:
        /*1f38*/ 	.byte	0x04, 0x12
        /*1f3a*/ 	.short	(.L_1361 - .L_1360)
	.align		4
.L_1360:
        /*1f3c*/ 	.word	index@(_Z25selective_scan_bwd_kernelI32Selective_Scan_bwd_kernel_traitsILi32ELi4ELb1ELb1ELb0ELb1ELb0EN3c108BFloat16ENS1_7complexIfEEEEv12SSMParamsBwd)
        /*1f40*/ 	.word	0x00000000


	//----- nvinfo : EIATTR_MIN_STACK_SIZE
	.align		4
.L_1361:
        /*1f44*/ 	.byte	0x04, 0x12
        /*1f46*/ 	.short	(.L_1363 - .L_1362)
	.align		4
.L_1362:
        /*1f48*/ 	.word	index@(_Z25selective_scan_bwd_kernelI32Selective_Scan_bwd_kernel_traitsILi32ELi4ELb1ELb1ELb0ELb1ELb1EN3c108BFloat16ENS1_7complexIfEEEEv12SSMParamsBwd)
        /*1f4c*/ 	.word	0x00000000


	//----- nvinfo : EIATTR_MIN_STACK_SIZE
	.align		4
.L_1363:
        /*1f50*/ 	.byte	0x04, 0x12
        /*1f52*/ 	.short	(.L_1365 - .L_1364)
	.align		4
.L_1364:
        /*1f54*/ 	.word	index@(_Z25selective_scan_bwd_kernelI32Selective_Scan_bwd_kernel_traitsILi32ELi4ELb1ELb1ELb1ELb0ELb0EN3c108BFloat16ENS1_7complexIfEEEEv12SSMParamsBwd)
        /*1f58*/ 	.word	0x00000000


	//----- nvinfo : EIATTR_MIN_STACK_SIZE
	.align		4
.L_1365:
        /*1f5c*/ 	.byte	0x04, 0x12
        /*1f5e*/ 	.short	(.L_1367 - .L_1366)
	.align		4
.L_1366:
        /*1f60*/ 	.word	index@(_Z25selective_scan_bwd_kernelI32Selective_Scan_bwd_kernel_traitsILi32ELi4ELb1ELb1ELb1ELb0ELb1EN3c108BFloat16ENS1_7complexIfEEEEv12SSMParamsBwd)
        /*1f64*/ 	.word	0x00000000


	//----- nvinfo : EIATTR_MIN_STACK_SIZE
	.align		4
.L_1367:
        /*1f68*/ 	.byte	0x04, 0x12
        /*1f6a*/ 	.short	(.L_1369 - .L_1368)
	.align		4
.L_1368:
        /*1f6c*/ 	.word	index@(_Z25selective_scan_bwd_kernelI32Selective_Scan_bwd_kernel_traitsILi32ELi4ELb1ELb1ELb1ELb1ELb0EN3c108BFloat16ENS1_7complexIfEEEEv12SSMParamsBwd)
        /*1f70*/ 	.word	0x00000000


	//----- nvinfo : EIATTR_MIN_STACK_SIZE
	.align		4
.L_1369:
        /*1f74*/ 	.byte	0x04, 0x12
        /*1f76*/ 	.short	(.L_1371 - .L_1370)
	.align		4
.L_1370:
        /*1f78*/ 	.word	index@(_Z25selective_scan_bwd_kernelI32Selective_Scan_bwd_kernel_traitsILi32ELi4ELb1ELb1ELb1ELb1ELb1EN3c108BFloat16ENS1_7complexIfEEEEv12SSMParamsBwd)
        /*1f7c*/ 	.word	0x00000000
.L_1371:


//--------------------- .nv.info._Z25selective_scan_bwd_kernelI32Selective_Scan_bwd_kernel_traitsILi128ELi16ELb0ELb0ELb0ELb0ELb0EN3c108BFloat16ENS1_7complexIfEEEEv12SSMParamsBwd --------------------------
	.section	.nv.info._Z25selective_scan_bwd_kernelI32Selective_Scan_bwd_kernel_traitsILi128ELi16ELb0ELb0ELb0ELb0ELb0EN3c108BFloat16ENS1_7complexIfEEEEv12SSMParamsBwd,"",@"SHT_CUDA_INFO"
	.sectionflags	@""
	.align	4


	//----- nvinfo : EIATTR_CUDA_API_VERSION
	.align		4
        /*0000*/ 	.byte	0x04, 0x37
        /*0002*/ 	.short	(.L_1373 - .L_1372)
.L_1372:
        /*0004*/ 	.word	0x00000082


	//----- nvinfo : EIATTR_SW2861232_WAR
	.align		4
.L_1373:
        /*0008*/ 	.byte	0x01, 0x35
	.zero		2


	//----- nvinfo : EIATTR_PARAM_CBANK
	.align		4
        /*000c*/ 	.byte	0x04, 0x0a
        /*000e*/ 	.short	(.L_1375 - .L_1374)
	.align		4
.L_1374:
        /*0010*/ 	.word	index@(.nv.constant0._Z25selective_scan_bwd_kernelI32Selective_Scan_bwd_kernel_traitsILi128ELi16ELb0ELb0ELb0ELb0ELb0EN3c108BFloat16ENS1_7complexIfEEEEv12SSMParamsBwd)
        /*0014*/ 	.short	0x0160
        /*0016*/ 	.short	0x01f0


	//----- nvinfo : EIATTR_CBANK_PARAM_SIZE
	.align		4
.L_1375:
        /*0018*/ 	.byte	0x03, 0x19
        /*001a*/ 	.short	0x01f0


	//----- nvinfo : EIATTR_KPARAM_INFO
	.align		4
        /*001c*/ 	.byte	0x04, 0x17
        /*001e*/ 	.short	(.L_1377 - .L_1376)
.L_1376:
        /*0020*/ 	.word	0x00000000
        /*0024*/ 	.short	0x0000
        /*0026*/ 	.short	0x0000
        /*0028*/ 	.byte	0x00, 0xf0, 0xc1, 0x07


	//----- nvinfo : EIATTR_MAXREG_COUNT
	.align		4
.L_1377:
        /*002c*/ 	.byte	0x03, 0x1b
        /*002e*/ 	.short	0x00ff


	//----- nvinfo : EIATTR_NUM_BARRIERS
	.align		4
        /*0030*/ 	.byte	0x02, 0x4c
        /*0032*/ 	.byte	0x01
	.zero		1


	//----- nvinfo : EIATTR_MERCURY_ISA_VERSION
	.align		4
        /*0034*/ 	.byte	0x03, 0x5f
        /*0036*/ 	.short	0x0000


	//----- nvinfo : EIATTR_COOP_GROUP_MASK_REGIDS
	.align		4
        /*0038*/ 	.byte	0x04, 0x29
        /*003a*/ 	.short	(.L_1379 - .L_1378)


	//   ....[0]....
.L_1378:
        /*003c*/ 	.word	0xffffffff


	//   ....[1]....
        /*0040*/ 	.word	0xffffffff


	//   ....[2]....
        /*0044*/ 	.word	0xffffffff


	//   ....[3]....
        /*0048*/ 	.word	0xffffffff


	//   ....[4]....
        /*004c*/ 	.word	0xffffffff


	//   ....[5]....
        /*0050*/ 	.word	0xffffffff


	//   ....[6]....
        /*0054*/ 	.word	0xffffffff


	//   ....[7]....
        /*0058*/ 	.word	0xffffffff


	//   ....[8]....
        /*005c*/ 	.word	0xffffffff


	//   ....[9]....
        /*0060*/ 	.word	0xffffffff


	//   ....[10]....
        /*0064*/ 	.word	0xffffffff


	//   ....[11]....
        /*0068*/ 	.word	0xffffffff


	//   ....[12]....
        /*006c*/ 	.word	0xffffffff


	//   ....[13]....
        /*0070*/ 	.word	0xffffffff


	//   ....[14]....
        /*0074*/ 	.word	0xffffffff


	//   ....[15]....
        /*0078*/ 	.word	0xffffffff


	//   ....[16]....
        /*007c*/ 	.word	0xffffffff


	//   ....[17]....
        /*0080*/ 	.word	0xffffffff


	//   ....[18]....
        /*0084*/ 	.word	0xffffffff


	//   ....[19]....
        /*0088*/ 	.word	0xffffffff


	//   ....[20]....
        /*008c*/ 	.word	0xffffffff


	//   ....[21]....
        /*0090*/ 	.word	0xffffffff


	//   ....[22]....
        /*0094*/ 	.word	0xffffffff


	//   ....[23]....
        /*0098*/ 	.word	0xffffffff


	//   ....[24]....
        /*009c*/ 	.word	0xffffffff


	//   ....[25]....
        /*00a0*/ 	.word	0xffffffff


	//   ....[26]....
        /*00a4*/ 	.word	0xffffffff


	//   ....[27]....
        /*00a8*/ 	.word	0xffffffff


	//   ....[28]....
        /*00ac*/ 	.word	0xffffffff


	//   ....[29]....
        /*00b0*/ 	.word	0xffffffff


	//   ....[30]....
        /*00b4*/ 	.word	0xffffffff


	//   ....[31]....
        /*00b8*/ 	.word	0xffffffff


	//   ....[32]....
        /*00bc*/ 	.word	0xffffffff


	//   ....[33]....
        /*00c0*/ 	.word	0xffffffff


	//   ....[34]....
        /*00c4*/ 	.word	0xffffffff


	//   ....[35]....
        /*00c8*/ 	.word	0xffffffff


	//   ....[36]....
        /*00cc*/ 	.word	0xffffffff


	//   ....[37]....
        /*00d0*/ 	.word	0xffffffff


	//   ....[38]....
        /*00d4*/ 	.word	0xffffffff


	//   ....[39]....
        /*00d8*/ 	.word	0xffffffff


	//   ....[40]....
        /*00dc*/ 	.word	0xffffffff


	//   ....[41]....
        /*00e0*/ 	.word	0xffffffff


	//   ....[42]....
        /*00e4*/ 	.word	0xffffffff


	//   ....[43]....
        /*00e8*/ 	.word	0xffffffff


	//   ....[44]....
        /*00ec*/ 	.word	0xffffffff


	//   ....[45]....
        /*00f0*/ 	.word	0xffffffff


	//   ....[46]....
        /*00f4*/ 	.word	0xffffffff


	//   ....[47]....
        /*00f8*/ 	.word	0xffffffff


	//   ....[48]....
        /*00fc*/ 	.word	0xffffffff


	//   ....[49]....
        /*0100*/ 	.word	0xffffffff


	//   ....[50]....
        /*0104*/ 	.word	0xffffffff


	//   ....[51]....
        /*0108*/ 	.word	0xffffffff


	//   ....[52]....
        /*010c*/ 	.word	0xffffffff


	//   ....[53]....
        /*0110*/ 	.word	0xffffffff


	//   ....[54]....
        /*0114*/ 	.word	0xffffffff


	//   ....[55]....
        /*0118*/ 	.word	0xffffffff


	//   ....[56]....
        /*011c*/ 	.word	0xffffffff


	//   ....[57]....
        /*0120*/ 	.word	0xffffffff


	//   ....[58]....
        /*0124*/ 	.word	0xffffffff


	//   ....[59]....
        /*0128*/ 	.word	0xffffffff


	//   ....[60]....
        /*012c*/ 	.word	0xffffffff


	//   ....[61]....
        /*0130*/ 	.word	0xffffffff


	//   ....[62]....
        /*0134*/ 	.word	0xffffffff


	//   ....[63]....
        /*0138*/ 	.word	0xffffffff


	//   ....[64]....
        /*013c*/ 	.word	0xffffffff


	//   ....[65]....
        /*0140*/ 	.word	0xffffffff


	//   ....[66]....
        /*0144*/ 	.word	0xffffffff


	//   ....[67]....
        /*0148*/ 	.word	0xffffffff


	//   ....[68]....
        /*014c*/ 	.word	0xffffffff


	//   ....[69]....
        /*0150*/ 	.word	0xffffffff


	//   ....[70]....
        /*0154*/ 	.word	0xffffffff


	//   ....[71]....
        /*0158*/ 	.word	0xffffffff


	//   ....[72]....
        /*015c*/ 	.word	0xffffffff


	//   ....[73]....
        /*0160*/ 	.word	0xffffffff


	//   ....[74]....
        /*0164*/ 	.word	0xffffffff


	//   ....[75]....
        /*0168*/ 	.word	0xffffffff


	//   ....[76]....
        /*016c*/ 	.word	0xffffffff


	//   ....[77]....
        /*0170*/ 	.word	0xffffffff


	//   ....[78]....
        /*0174*/ 	.word	0xffffffff


	//   ....[79]....
        /*0178*/ 	.word	0xffffffff


	//   ....[80]....
        /*017c*/ 	.word	0xffffffff


	//   ....[81]....
        /*0180*/ 	.word	0xffffffff


	//   ....[82]....
        /*0184*/ 	.word	0xffffffff


	//   ....[83]....
        /*0188*/ 	.word	0xffffffff


	//   ....[84]....
        /*018c*/ 	.word	0xffffffff


	//   ....[85]....
        /*0190*/ 	.word	0xffffffff


	//   ....[86]....
        /*0194*/ 	.word	0xffffffff


	//   ....[87]....
        /*0198*/ 	.word	0xffffffff


	//   ....[88]....
        /*019c*/ 	.word	0xffffffff


	//   ....[89]....
        /*01a0*/ 	.word	0xffffffff


	//   ....[90]....
        /*01a4*/ 	.word	0xffffffff


	//   ....[91]....
        /*01a8*/ 	.word	0xffffffff


	//   ....[92]....
        /*01ac*/ 	.word	0xffffffff


	//   ....[93]....
        /*01b0*/ 	.word	0xffffffff


	//   ....[94]....
        /*01b4*/ 	.word	0xffffffff


	//   ....[95]....
        /*01b8*/ 	.word	0xffffffff


	//   ....[96]....
        /*01bc*/ 	.word	0xffffffff


	//   ....[97]....
        /*01c0*/ 	.word	0xffffffff


	//   ....[98]....
        /*01c4*/ 	.word	0xffffffff


	//   ....[99]....
        /*01c8*/ 	.word	0xffffffff


	//   ....[100]....
        /*01cc*/ 	.word	0xffffffff


	//   ....[101]....
        /*01d0*/ 	.word	0xffffffff


	//   ....[102]....
        /*01d4*/ 	.word	0xffffffff


	//   ....[103]....
        /*01d8*/ 	.word	0xffffffff


	//   ....[104]....
        /*01dc*/ 	.word	0xffffffff


	//   ....[105]....
        /*01e0*/ 	.word	0xffffffff


	//   ....[106]....
        /*01e4*/ 	.word	0xffffffff


	//   ....[107]....
        /*01e8*/ 	.word	0xffffffff


	//   ....[108]....
        /*01ec*/ 	.word	0xffffffff


	//   ....[109]....
        /*01f0*/ 	.word	0xffffffff


	//   ....[110]....
        /*01f4*/ 	.word	0xffffffff


	//   ....[111]....
        /*01f8*/ 	.word	0xffffffff


	//   ....[112]....
        /*01fc*/ 	.word	0xffffffff


	//   ....[113]....
        /*0200*/ 	.word	0xffffffff


	//   ....[114]....
        /*0204*/ 	.word	0xffffffff


	//   ....[115]....
        /*0208*/ 	.word	0xffffffff


	//   ....[116]....
        /*020c*/ 	.word	0xffffffff


	//   ....[117]....
        /*0210*/ 	.word	0xffffffff


	//   ....[118]....
        /*0214*/ 	.word	0xffffffff


	//   ....[119]....
        /*0218*/ 	.word	0xffffffff


	//   ....[120]....
        /*021c*/ 	.word	0xffffffff


	//   ....[121]....
        /*0220*/ 	.word	0xffffffff


	//   ....[122]....
        /*0224*/ 	.word	0xffffffff


	//   ....[123]....
        /*0228*/ 	.word	0xffffffff


	//   ....[124]....
        /*022c*/ 	.word	0xffffffff


	//   ....[125]....
        /*0230*/ 	.word	0xffffffff


	//   ....[126]....
        /*0234*/ 	.word	0xffffffff


	//   ....[127]....
        /*0238*/ 	.word	0xffffffff


	//   ....[128]....
        /*023c*/ 	.word	0xffffffff


	//   ....[129]....
        /*0240*/ 	.word	0xffffffff


	//   ....[130]....
        /*0244*/ 	.word	0xffffffff


	//   ....[131]....
        /*0248*/ 	.word	0xffffffff


	//   ....[132]....
        /*024c*/ 	.word	0xffffffff


	//   ....[133]....
        /*0250*/ 	.word	0xffffffff


	//   ....[134]....
        /*0254*/ 	.word	0xffffffff


	//   ....[135]....
        /*0258*/ 	.word	0xffffffff


	//   ....[136]....
        /*025c*/ 	.word	0xffffffff


	//   ....[137]....
        /*0260*/ 	.word	0xffffffff


	//   ....[138]....
        /*0264*/ 	.word	0xffffffff


	//   ....[139]....
        /*0268*/ 	.word	0xffffffff


	//   ....[140]....
        /*026c*/ 	.word	0xffffffff


	//   ....[141]....
        /*0270*/ 	.word	0xffffffff


	//   ....[142]....
        /*0274*/ 	.word	0xffffffff


	//   ....[143]....
        /*0278*/ 	.word	0xffffffff


	//   ....[144]....
        /*027c*/ 	.word	0xffffffff


	//   ....[145]....
        /*0280*/ 	.word	0xffffffff


	//   ....[146]....
        /*0284*/ 	.word	0xffffffff


	//   ....[147]....
        /*0288*/ 	.word	0xffffffff


	//   ....[148]....
        /*028c*/ 	.word	0xffffffff


	//   ....[149]....
        /*0290*/ 	.word	0xffffffff


	//   ....[150]....
        /*0294*/ 	.word	0xffffffff


	//   ....[151]....
        /*0298*/ 	.word	0xffffffff


	//   ....[152]....
        /*029c*/ 	.word	0xffffffff


	//   ....[153]....
        /*02a0*/ 	.word	0xffffffff


	//   ....[154]....
        /*02a4*/ 	.word	0xffffffff


	//   ....[155]....
        /*02a8*/ 	.word	0xffffffff


	//   ....[156]....
        /*02ac*/ 	.word	0xffffffff


	//   ....[157]....
        /*02b0*/ 	.word	0xffffffff


	//   ....[158]....
        /*02b4*/ 	.word	0xffffffff


	//----- nvinfo : EIATTR_COOP_GROUP_INSTR_OFFSETS
	.align		4
.L_1379:
        /*02b8*/ 	.byte	0x04, 0x28
        /*02ba*/ 	.short	(.L_1381 - .L_1380)


	//   ....[0]....
.L_1380:
        /*02bc*/ 	.word	0x00000fa0


	//   ....[1]....
        /*02c0*/ 	.word	0x000014c0


	//   ....[2]....
        /*02c4*/ 	.word	0x00001a30


	//   ....[3]....
        /*02c8*/ 	.word	0x00003ea0


	//   ....[4]....
        /*02cc*/ 	.word	0x00003ec0


	//   ....[5]....
        /*02d0*/ 	.word	0x00003ef0


	//   ....[6]....
        /*02d4*/ 	.word	0x00003f00


	//   ....[7]....
        /*02d8*/ 	.word	0x00003fb0


	//   ....[8]....
        /*02dc*/ 	.word	0x00003fd0


	//   ....[9]....
        /*02e0*/ 	.word	0x00003fe0


	//   ....[10]....
        /*02e4*/ 	.word	0x00003ff0


	//   ....[11]....
        /*02e8*/ 	.word	0x000040b0


	//   ....[12]....
        /*02ec*/ 	.word	0x000040d0


	//   ....[13]....
        /*02f0*/ 	.word	0x000040e0


	//   ....[14]....
        /*02f4*/ 	.word	0x000040f0


	//   ....[15]....
        /*02f8*/ 	.word	0x000041b0


	//   ....[16]....
        /*02fc*/ 	.word	0x000041d0


	//   ....[17]....
        /*0300*/ 	.word	0x000041e0


	//   ....[18]....
        /*0304*/ 	.word	0x000041f0


	//   ....[19]....
        /*0308*/ 	.word	0x000042b0


	//   ....[20]....
        /*030c*/ 	.word	0x000042c0


	//   ....[21]....
        /*0310*/ 	.word	0x000042e0


	//   ....[22]....
        /*0314*/ 	.word	0x000042f0


	//   ....[23]....
        /*0318*/ 	.word	0x00004440


	//   ....[24]....
        /*031c*/ 	.word	0x000044b0


	//   ....[25]....
        /*0320*/ 	.word	0x00004520


	//   ....[26]....
        /*0324*/ 	.word	0x00004590


	//   ....[27]....
        /*0328*/ 	.word	0x000045b0


	//   ....[28]....
        /*032c*/ 	.word	0x000045c0


	//   ....[29]....
        /*0330*/ 	.word	0x000045d0


	//   ....[30]....
        /*0334*/ 	.word	0x000045e0


	//   ....[31]....
        /*0338*/ 	.word	0x000045f0


	//   ....[32]....
        /*033c*/ 	.word	0x00004600


	//   ....[33]....
        /*0340*/ 	.word	0x00004610


	//   ....[34]....
        /*0344*/ 	.word	0x00004620


	//   ....[35]....
        /*0348*/ 	.word	0x00005c10


	//   ....[36]....
        /*034c*/ 	.word	0x00005c30


	//   ....[37]....
        /*0350*/ 	.word	0x00005c40


	//   ....[38]....
        /*0354*/ 	.word	0x00005c50


	//   ....[39]....
        /*0358*/ 	.word	0x00005d70


	//   ....[40]....
        /*035c*/ 	.word	0x00005d80


	//   ....[41]....
        /*0360*/ 	.word	0x00005d90


	//   ....[42]....
        /*0364*/ 	.word	0x00005da0


	//   ....[43]....
        /*0368*/ 	.word	0x00005ec0


	//   ....[44]....
        /*036c*/ 	.word	0x00005ee0


	//   ....[45]....
        /*0370*/ 	.word	0x00005ef0


	//   ....[46]....
        /*0374*/ 	.word	0x00005f00


	//   ....[47]....
        /*0378*/ 	.word	0x00006020


	//   ....[48]....
        /*037c*/ 	.word	0x00006030


	//   ....[49]....
        /*0380*/ 	.word	0x00006040


	//   ....[50]....
        /*0384*/ 	.word	0x00006050


	//   ....[51]....
        /*0388*/ 	.word	0x00006170


	//   ....[52]....
        /*038c*/ 	.word	0x00006190


	//   ....[53]....
        /*0390*/ 	.word	0x000061a0


	//   ....[54]....
        /*0394*/ 	.word	0x000061b0


	//   ....[55]....
        /*0398*/ 	.word	0x000062b0


	//   ....[56]....
        /*039c*/ 	.word	0x000062c0


	//   ....[57]....
        /*03a0*/ 	.word	0x000062d0


	//   ....[58]....
        /*03a4*/ 	.word	0x000062e0


	//   ....[59]....
        /*03a8*/ 	.word	0x000062f0


	//   ....[60]....
        /*03ac*/ 	.word	0x00006300


	//   ....[61]....
        /*03b0*/ 	.word	0x00006310


	//   ....[62]....
        /*03b4*/ 	.word	0x00006340


	//   ....[63]....
        /*03b8*/ 	.word	0x00006370


	//   ....[64]....
        /*03bc*/ 	.word	0x000063a0


	//   ....[65]....
        /*03c0*/ 	.word	0x000063c0


	//   ....[66]....
        /*03c4*/ 	.word	0x000063d0


	//   ....[67]....
        /*03c8*/ 	.word	0x00007a10


	//   ....[68]....
        /*03cc*/ 	.word	0x00007ab0


	//   ....[69]....
        /*03d0*/ 	.word	0x00007b00


	//   ....[70]....
        /*03d4*/ 	.word	0x00007b30


	//   ....[71]....
        /*03d8*/ 	.word	0x00007c40


	//   ....[72]....
        /*03dc*/ 	.word	0x00007c80


	//   ....[73]....
        /*03e0*/ 	.word	0x00007cc0


	//   ....[74]....
        /*03e4*/ 	.word	0x00007cf0


	//   ....[75]....
        /*03e8*/ 	.word	0x00007d80


	//   ....[76]....
        /*03ec*/ 	.word	0x00007dc0


	//   ....[77]....
        /*03f0*/ 	.word	0x00007df0


	//   ....[78]....
        /*03f4*/ 	.word	0x00007e30


	//   ....[79]....
        /*03f8*/ 	.word	0x00007f10


	//   ....[80]....
        /*03fc*/ 	.word	0x00007fa0


	//   ....[81]....
        /*0400*/ 	.word	0x00008000


	//   ....[82]....
        /*0404*/ 	.word	0x00008030


	//   ....[83]....
        /*0408*/ 	.word	0x00008130


	//   ....[84]....
        /*040c*/ 	.word	0x000081b0


	//   ....[85]....
        /*0410*/ 	.word	0x000081f0


	//   ....[86]....
        /*0414*/ 	.word	0x00008220


	//   ....[87]....
        /*0418*/ 	.word	0x00008a90


	//   ....[88]....
        /*041c*/ 	.word	0x00009650


	//   ....[89]....
        /*0420*/ 	.word	0x00009c40


	//   ....[90]....
        /*0424*/ 	.word	0x00009ca0


	//   ....[91]....
        /*0428*/ 	.word	0x00009cf0


	//   ....[92]....
        /*042c*/ 	.word	0x00009d10


	//   ....[93]....
        /*0430*/ 	.word	0x00009d30


	//   ....[94]....
        /*0434*/ 	.word	0x00009e30


	//   ....[95]....
        /*0438*/ 	.word	0x00009e80


	//   ....[96]....
        /*043c*/ 	.word	0x00009ed0


	//   ....[97]....
        /*0440*/ 	.word	0x00009ef0


	//   ....[98]....
        /*0444*/ 	.word	0x00009f10


	//   ....[99]....
        /*0448*/ 	.word	0x0000a5c0


	//   ....[100]....
        /*044c*/ 	.word	0x0000a640


	//   ....[101]....
        /*0450*/ 	.word	0x0000a6b0


	//   ....[102]....
        /*0454*/ 	.word	0x0000a720


	//   ....[103]....
        /*0458*/ 	.word	0x0000a870


	//   ....[104]....
        /*045c*/ 	.word	0x0000a8e0


	//   ....[105]....
        /*0460*/ 	.word	0x0000a950


	//   ....[106]....
        /*0464*/ 	.word	0x0000a9c0


	//   ....[107]....
        /*0468*/ 	.word	0x0000aae0


	//   ....[108]....
        /*046c*/ 	.word	0x0000ab50


	//   ....[109]....
        /*0470*/ 	.word	0x0000abc0


	//   ....[110]....
        /*0474*/ 	.word	0x0000ac30


	//   ....[111]....
        /*0478*/ 	.word	0x0000ad50


	//   ....[112]....
        /*047c*/ 	.word	0x0000adc0


	//   ....[113]....
        /*0480*/ 	.word	0x0000ae30


	//   ....[114]....
        /*0484*/ 	.word	0x0000aea0


	//   ....[115]....
        /*0488*/ 	.word	0x0000afe0


	//   ....[116]....
        /*048c*/ 	.word	0x0000b050


	//   ....[117]....
        /*0490*/ 	.word	0x0000b0c0


	//   ....[118]....
        /*0494*/ 	.word	0x0000b130


	//   ....[119]....
        /*0498*/ 	.word	0x0000b1a0


	//   ....[120]....
        /*049c*/ 	.word	0x0000b210


	//   ....[121]....
        /*04a0*/ 	.word	0x0000b280


	//   ....[122]....
        /*04a4*/ 	.word	0x0000b2f0


	//   ....[123]....
        /*04a8*/ 	.word	0x0000b380


	//   ....[124]....
        /*04ac*/ 	.word	0x0000b3f0


	//   ....[125]....
        /*04b0*/ 	.word	0x0000b460


	//   ....[126]....
        /*04b4*/ 	.word	0x0000b4d0


	//   ....[127]....
        /*04b8*/ 	.word	0x0000b540


	//   ....[128]....
        /*04bc*/ 	.word	0x0000b5c0


	//   ....[129]....
        /*04c0*/ 	.word	0x0000b630


	//   ....[130]....
        /*04c4*/ 	.word	0x0000b6a0


	//   ....[131]....
        /*04c8*/ 	.word	0x0000b710


	//   ....[132]....
        /*04cc*/ 	.word	0x0000b780


	//   ....[133]....
        /*04d0*/ 	.word	0x0000b7f0


	//   ....[134]....
        /*04d4*/ 	.word	0x0000b860


	//   ....[135]....
        /*04d8*/ 	.word	0x0000b8d0


	//   ....[136]....
        /*04dc*/ 	.word	0x0000b950


	//   ....[137]....
        /*04e0*/ 	.word	0x0000b9c0


	//   ....[138]....
        /*04e4*/ 	.word	0x0000ba30


	//   ....[139]....
        /*04e8*/ 	.word	0x0000baa0


	//   ....[140]....
        /*04ec*/ 	.word	0x0000bb10


	//   ....[141]....
        /*04f0*/ 	.word	0x0000bb80


	//   ....[142]....
        /*04f4*/ 	.word	0x0000bbf0


	//   ....[143]....
        /*04f8*/ 	.word	0x0000bc60


	//   ....[144]....
        /*04fc*/ 	.word	0x0000bce0


	//   ....[145]....
        /*0500*/ 	.word	0x0000bd50


	//   ....[146]....
        /*0504*/ 	.word	0x0000bdc0


	//   ....[147]....
        /*0508*/ 	.word	0x0000be30


	//   ....[148]....
        /*050c*/ 	.word	0x0000bea0


	//   ....[149]....
        /*0510*/ 	.word	0x0000bf10


	//   ....[150]....
        /*0514*/ 	.word	0x0000bf80


	//   ....[151]....
        /*0518*/ 	.word	0x0000bff0


	//   ....[152]....
        /*051c*/ 	.word	0x0000c060


	//   ....[153]....
        /*0520*/ 	.word	0x0000c0d0


	//   ....[154]....
        /*0524*/ 	.word	0x0000c140


	//   ....[155]....
        /*0528*/ 	.word	0x0000c210


	//   ....[156]....
        /*052c*/ 	.word	0x0000c280


	//   ....[157]....
        /*0530*/ 	.word	0x0000c2f0


	//   ....[158]....
        /*0534*/ 	.word	0x0000c360


	//----- nvinfo : EIATTR_EXIT_INSTR_OFFSETS
	.align		4
.L_1381:
        /*0538*/ 	.byte	0x04, 0x1c
        /*053a*/ 	.short	(.L_1383 - .L_1382)


	//   ....[0]....
.L_1382:
        /*053c*/ 	.word	0x0000a020


	//   ....[1]....
        /*0540*/ 	.word	0x0000a560


	//----- nvinfo : EIATTR_MAX_THREADS
	.align		4
.L_1383:
        /*0544*/ 	.byte	0x04, 0x05
        /*0546*/ 	.short	(.L_1385 - .L_1384)
.L_1384:
        /*0548*/ 	.word	0x00000080
        /*054c*/ 	.word	0x00000001
        /*0550*/ 	.word	0x00000001


	//----- nvinfo : EIATTR_CRS_STACK_SIZE
	.align		4
.L_1385:
        /*0554*/ 	.byte	0x04, 0x1e
        /*0556*/ 	.short	(.L_1387 - .L_1386)
.L_1386:
        /*0558*/ 	.word	0x00000000
.L_1387:


//--------------------- .nv.info._Z25selective_scan_bwd_kernelI32Selective_Scan_bwd_kernel_traitsILi128ELi16ELb0ELb0ELb0ELb0ELb1EN3c108BFloat16ENS1_7complexIfEEEEv12SSMParamsBwd --------------------------
	.section	.nv.info._Z25selective_scan_bwd_kernelI32Selective_Scan_bwd_kernel_traitsILi128ELi16ELb0ELb0ELb0ELb0ELb1EN3c108BFloat16ENS1_7complexIfEEEEv12SSMParamsBwd,"",@"SHT_CUDA_INFO"
	.sectionflags	@""
	.align	4


	//----- nvinfo : EIATTR_CUDA_API_VERSION
	.align		4
        /*0000*/ 	.byte	0x04, 0x37
        /*0002*/ 	.short	(.L_1389 - .L_1388)
.L_1388:
        /*0004*/ 	.word	0x00000082


	//----- nvinfo : EIATTR_SW2861232_WAR
	.align		4
.L_1389:
        /*0008*/ 	.byte	0x01, 0x35
	.zero		2


	//----- nvinfo : EIATTR_PARAM_CBANK
	.align		4
        /*000c*/ 	.byte	0x04, 0x0a
        /*000e*/ 	.short	(.L_1391 - .L_1390)
	.align		4
.L_1390:
        /*0010*/ 	.word	index@(.nv.constant0._Z25selective_scan_bwd_kernelI32Selective_Scan_bwd_kernel_traitsILi128ELi16ELb0ELb0ELb0ELb0ELb1EN3c108BFloat16ENS1_7complexIfEEEEv12SSMParamsBwd)
        /*0014*/ 	.short	0x0160
        /*0016*/ 	.short	0x01f0


	//----- nvinfo : EIATTR_CBANK_PARAM_SIZE
	.align		4
.L_1391:
        /*0018*/ 	.byte	0x03, 0x19
        /*001a*/ 	.short	0x01f0


	//----- nvinfo : EIATTR_KPARAM_INFO
	.align		4
        /*001c*/ 	.byte	0x04, 0x17
        /*001e*/ 	.short	(.L_1393 - .L_1392)
.L_1392:
        /*0020*/ 	.word	0x00000000
        /*0024*/ 	.short	0x0000
        /*0026*/ 	.short	0x0000
        /*0028*/ 	.byte	0x00, 0xf0, 0xc1, 0x07


	//----- nvinfo : EIATTR_MAXREG_COUNT
	.align		4
.L_1393:
        /*002c*/ 	.byte	0x03, 0x1b
        /*002e*/ 	.short	0x00ff


	//----- nvinfo : EIATTR_NUM_BARRIERS
	.align		4
        /*0030*/ 	.byte	0x02, 0x4c
        /*0032*/ 	.byte	0x01
	.zero		1


	//----- nvinfo : EIATTR_MERCURY_ISA_VERSION
	.align		4
        /*0034*/ 	.byte	0x03, 0x5f
        /*0036*/ 	.short	0x0000


	//----- nvinfo : EIATTR_COOP_GROUP_MASK_REGIDS
	.align		4
        /*0038*/ 	.byte	0x04, 0x29
        /*003a*/ 	.short	(.L_1395 - .L_1394)


	//   ....[0]....
.L_1394:
        /*003c*/ 	.word	0xffffffff


	//   ....[1]....
        /*0040*/ 	.word	0xffffffff


	//   ....[2]....
        /*0044*/ 	.word	0xffffffff


	//   ....[3]....
        /*0048*/ 	.word	0xffffffff


	//   ....[4]....
        /*004c*/ 	.word	0xffffffff


	//   ....[5]....
        /*0050*/ 	.word	0xffffffff


	//   ....[6]....
        /*0054*/ 	.word	0xffffffff


	//   ....[7]....
        /*0058*/ 	.word	0xffffffff


	//   ....[8]....
        /*005c*/ 	.word	0xffffffff


	//   ....[9]....
        /*0060*/ 	.word	0xffffffff


	//   ....[10]....
        /*0064*/ 	.word	0xffffffff


	//   ....[11]....
        /*0068*/ 	.word	0xffffffff


	//   ....[12]....
        /*006c*/ 	.word	0xffffffff


	//   ....[13]....
        /*0070*/ 	.word	0xffffffff


	//   ....[14]....
        /*0074*/ 	.word	0xffffffff


	//   ....[15]....
        /*0078*/ 	.word	0xffffffff


	//   ....[16]....
        /*007c*/ 	.word	0xffffffff


	//   ....[17]....
        /*0080*/ 	.word	0xffffffff


	//   ....[18]....
        /*0084*/ 	.word	0xffffffff


	//   ....[19]....
        /*0088*/ 	.word	0xffffffff


	//   ....[20]....
        /*008c*/ 	.word	0xffffffff


	//   ....[21]....
        /*0090*/ 	.word	0xffffffff


	//   ....[22]....
        /*0094*/ 	.word	0xffffffff


	//   ....[23]....
        /*0098*/ 	.word	0xffffffff


	//   ....[24]....
        /*009c*/ 	.word	0xffffffff


	//   ....[25]....
        /*00a0*/ 	.word	0xffffffff


	//   ....[26]....
        /*00a4*/ 	.word	0xffffffff


	//   ....[27]....
        /*00a8*/ 	.word	0xffffffff


	//   ....[28]....
        /*00ac*/ 	.word	0xffffffff


	//   ....[29]....
        /*00b0*/ 	.word	0xffffffff


	//   ....[30]....
        /*00b4*/ 	.word	0xffffffff


	//   ....[31]....
        /*00b8*/ 	.word	0xffffffff


	//   ....[32]....
        /*00bc*/ 	.word	0xffffffff


	//   ....[33]....
        /*00c0*/ 	.word	0xffffffff


	//   ....[34]....
        /*00c4*/ 	.word	0xffffffff


	//   ....[35]....
        /*00c8*/ 	.word	0xffffffff


	//   ....[36]....
        /*00cc*/ 	.word	0xffffffff


	//   ....[37]....
        /*00d0*/ 	.word	0xffffffff


	//   ....[38]....
        /*00d4*/ 	.word	0xffffffff


	//   ....[39]....
        /*00d8*/ 	.word	0xffffffff


	//   ....[40]....
        /*00dc*/ 	.word	0xffffffff


	//   ....[41]....
        /*00e0*/ 	.word	0xffffffff


	//   ....[42]....
        /*00e4*/ 	.word	0xffffffff


	//   ....[43]....
        /*00e8*/ 	.word	0xffffffff


	//   ....[44]....
        /*00ec*/ 	.word	0xffffffff


	//   ....[45]....
        /*00f0*/ 	.word	0xffffffff


	//   ....[46]....
        /*00f4*/ 	.word	0xffffffff


	//   ....[47]....
        /*00f8*/ 	.word	0xffffffff


	//   ....[48]....
        /*00fc*/ 	.word	0xffffffff


	//   ....[49]....
        /*0100*/ 	.word	0xffffffff


	//   ....[50]....
        /*0104*/ 	.word	0xffffffff


	//   ....[51]....
        /*0108*/ 	.word	0xffffffff


	//   ....[52]....
        /*010c*/ 	.word	0xffffffff


	//   ....[53]....
        /*0110*/ 	.word	0xffffffff


	//   ....[54]....
        /*0114*/ 	.word	0xffffffff


	//   ....[55]....
        /*0118*/ 	.word	0xffffffff


	//   ....[56]....
        /*011c*/ 	.word	0xffffffff


	//   ....[57]....
        /*0120*/ 	.word	0xffffffff


	//   ....[58]....
        /*0124*/ 	.word	0xffffffff


	//   ....[59]....
        /*0128*/ 	.word	0xffffffff


	//   ....[60]....
        /*012c*/ 	.word	0xffffffff


	//   ....[61]....
        /*0130*/ 	.word	0xffffffff


	//   ....[62]....
        /*0134*/ 	.word	0xffffffff


	//   ....[63]....
        /*0138*/ 	.word	0xffffffff


	//   ....[64]....
        /*013c*/ 	.word	0xffffffff


	//   ....[65]....
        /*0140*/ 	.word	0xffffffff


	//   ....[66]....
        /*0144*/ 	.word	0xffffffff


	//   ....[67]....
        /*0148*/ 	.word	0xffffffff


	//   ....[68]....
        /*014c*/ 	.word	0xffffffff


	//   ....[69]....
        /*0150*/ 	.word	0xffffffff


	//   ....[70]....
        /*0154*/ 	.word	0xffffffff


	//   ....[71]....
        /*0158*/ 	.word	0xffffffff


	//   ....[72]....
        /*015c*/ 	.word	0xffffffff


	//   ....[73]....
        /*0160*/ 	.word	0xffffffff


	//   ....[74]....
        /*0164*/ 	.word	0xffffffff


	//   ....[75]....
        /*0168*/ 	.word	0xffffffff


	//   ....[76]....
        /*016c*/ 	.word	0xffffffff


	//   ....[77]....
        /*0170*/ 	.word	0xffffffff


	//   ....[78]....
        /*0174*/ 	.word	0xffffffff


	//   ....[79]....
        /*0178*/ 	.word	0xffffffff


	//   ....[80]....
        /*017c*/ 	.word	0xffffffff


	//   ....[81]....
        /*0180*/ 	.word	0xffffffff


	//   ....[82]....
        /*0184*/ 	.word	0xffffffff


	//   ....[83]....
        /*0188*/ 	.word	0xffffffff


	//   ....[84]....
        /*018c*/ 	.word	0xffffffff


	//   ....[85]....
        /*0190*/ 	.word	0xffffffff


	//   ....[86]....
        /*0194*/ 	.word	0xffffffff


	//   ....[87]....
        /*0198*/ 	.word	0xffffffff


	//   ....[88]....
        /*019c*/ 	.word	0xffffffff


	//   ....[89]....
        /*01a0*/ 	.word	0xffffffff


	//   ....[90]....
        /*01a4*/ 	.word	0xffffffff


	//   ....[91]....
        /*01a8*/ 	.word	0xffffffff


	//   ....[92]....
        /*01ac*/ 	.word	0xffffffff


	//   ....[93]....
        /*01b0*/ 	.word	0xffffffff


	//   ....[94]....
        /*01b4*/ 	.word	0xffffffff


	//   ....[95]....
        /*01b8*/ 	.word	0xffffffff


	//   ....[96]....
        /*01bc*/ 	.word	0xffffffff


	//   ....[97]....
        /*01c0*/ 	.word	0xffffffff


	//   ....[98]....
        /*01c4*/ 	.word	0xffffffff


	//   ....[99]....
        /*01c8*/ 	.word	0xffffffff


	//   ....[100]....
        /*01cc*/ 	.word	0xffffffff


	//   ....[101]....
        /*01d0*/ 	.word	0xffffffff


	//   ....[102]....
        /*01d4*/ 	.word	0xffffffff


	//   ....[103]....
        /*01d8*/ 	.word	0xffffffff


	//   ....[104]....
        /*01dc*/ 	.word	0xffffffff


	//   ....[105]....
        /*01e0*/ 	.word	0xffffffff


	//   ....[106]....
        /*01e4*/ 	.word	0xffffffff


	//   ....[107]....
        /*01e8*/ 	.word	0xffffffff


	//   ....[108]....
        /*01ec*/ 	.word	0xffffffff


	//   ....[109]....
        /*01f0*/ 	.word	0xffffffff


	//   ....[110]....
        /*01f4*/ 	.word	0xffffffff


	//   ....[111]....
        /*01f8*/ 	.word	0xffffffff


	//   ....[112]....
        /*01fc*/ 	.word	0xffffffff


	//   ....[113]....
        /*0200*/ 	.word	0xffffffff


	//   ....[114]....
        /*0204*/ 	.word	0xffffffff


	//   ....[115]....
        /*0208*/ 	.word	0xffffffff


	//   ....[116]....
        /*020c*/ 	.word	0xffffffff


	//   ....[117]....
        /*0210*/ 	.word	0xffffffff


	//   ....[118]....
        /*0214*/ 	.word	0xffffffff


	//   ....[119]....
        /*0218*/ 	.word	0xffffffff


	//   ....[120]....
        /*021c*/ 	.word	0xffffffff


	//   ....[121]....
        /*0220*/ 	.word	0xffffffff


	//   ....[122]....
        /*0224*/ 	.word	0xffffffff


	//   ....[123]....
        /*0228*/ 	.word	0xffffffff


	//   ....[124]....
        /*022c*/ 	.word	0xffffffff


	//   ....[125]....
        /*0230*/ 	.word	0xffffffff


	//   ....[126]....
        /*0234*/ 	.word	0xffffffff


	//   ....[127]....
        /*0238*/ 	.word	0xffffffff


	//   ....[128]....
        /*023c*/ 	.word	0xffffffff


	//   ....[129]....
        /*0240*/ 	.word	0xffffffff


	//   ....[130]....
        /*0244*/ 	.word	0xffffffff


	//   ....[131]....
        /*0248*/ 	.word	0xffffffff


	//   ....[132]....
        /*024c*/ 	.word	0xffffffff


	//   ....[133]....
        /*0250*/ 	.word	0xffffffff


	//   ....[134]....
        /*0254*/ 	.word	0xffffffff


	//   ....[135]....
        /*0258*/ 	.word	0xffffffff


	//   ....[136]....
        /*025c*/ 	.word	0xffffffff


	//   ....[137]....
        /*0260*/ 	.word	0xffffffff


	//   ....[138]....
        /*0264*/ 	.word	0xffffffff


	//   ....[139]....
        /*0268*/ 	.word	0xffffffff


	//   ....[140]....
        /*026c*/ 	.word	0xffffffff


	//   ....[141]....
        /*0270*/ 	.word	0xffffffff


	//   ....[142]....
        /*0274*/ 	.word	0xffffffff


	//   ....[143]....
        /*0278*/ 	.word	0xffffffff


	//   ....[144]....
        /*027c*/ 	.word	0xffffffff


	//   ....[145]....
        /*0280*/ 	.word	0xffffffff


	//   ....[146]....
        /*0284*/ 	.word	0xffffffff


	//   ....[147]....
        /*0288*/ 	.word	0xffffffff


	//   ....[148]....
        /*028c*/ 	.word	0xffffffff


	//   ....[149]....
        /*0290*/ 	.word	0xffffffff


	//   ....[150]....
        /*0294*/ 	.word	0xffffffff


	//   ....[151]....
        /*0298*/ 	.word	0xffffffff


	//   ....[152]....
        /*029c*/ 	.word	0xffffffff


	//   ....[153]....
        /*02a0*/ 	.word	0xffffffff


	//   ....[154]....
        /*02a4*/ 	.word	0xffffffff


	//   ....[155]....
        /*02a8*/ 	.word	0xffffffff


	//   ....[156]....
        /*02ac*/ 	.word	0xffffffff


	//   ....[157]....
        /*02b0*/ 	.word	0xffffffff


	//   ....[158]....
        /*02b4*/ 	.word	0xffffffff


	//   ....[159]....
        /*02b8*/ 	.word	0xffffffff


	//   ....[160]....
        /*02bc*/ 	.word	0xffffffff


	//   ....[161]....
        /*02c0*/ 	.word	0xffffffff


	//   ....[162]....
        /*02c4*/ 	.word	0xffffffff


	//----- nvinfo : EIATTR_COOP_GROUP_INSTR_OFFSETS
	.align		4
.L_1395:
        /*02c8*/ 	.byte	0x04, 0x28
        /*02ca*/ 	.short	(.L_1397 - .L_1396)


	//   ....[0]....
.L_1396:
        /*02cc*/ 	.word	0x00000f40


	//   ....[1]....
        /*02d0*/ 	.word	0x00001580


	//   ....[2]....
        /*02d4*/ 	.word	0x00001ce0


	//   ....[3]....
        /*02d8*/ 	.word	0x00002210


	//   ....[4]....
        /*02dc*/ 	.word	0x000029a0


	//   ....[5]....
        /*02e0*/ 	.word	0x00003540


	//   ....[6]....
        /*02e4*/ 	.word	0x000041b0


	//   ....[7]....
        /*02e8*/ 	.word	0x000067e0


	//   ....[8]....
        /*02ec*/ 	.word	0x00006800


	//   ....[9]....
        /*02f0*/ 	.word	0x00006830


	//   ....[10]....
        /*02f4*/ 	.word	0x00006840


	//   ....[11]....
        /*02f8*/ 	.word	0x000068f0


	//   ....[12]....
        /*02fc*/ 	.word	0x00006910


	//   ....[13]....
        /*0300*/ 	.word	0x00006920


	//   ....[14]....
        /*0304*/ 	.word	0x00006930


	//   ....[15]....
        /*0308*/ 	.word	0x000069f0


	//   ....[16]....
        /*030c*/ 	.word	0x00006a10


	//   ....[17]....
        /*0310*/ 	.word	0x00006a20


	//   ....[18]....
        /*0314*/ 	.word	0x00006a30


	//   ....[19]....
        /*0318*/ 	.word	0x00006af0


	//   ....[20]....
        /*031c*/ 	.word	0x00006b10


	//   ....[21]....
        /*0320*/ 	.word	0x00006b20


	//   ....[22]....
        /*0324*/ 	.word	0x00006b30


	//   ....[23]....
        /*0328*/ 	.word	0x00006bf0


	//   ....[24]....
        /*032c*/ 	.word	0x00006c10


	//   ....[25]....
        /*0330*/ 	.word	0x00006c30


	//   ....[26]....
        /*0334*/ 	.word	0x00006c40


	//   ....[27]....
        /*0338*/ 	.word	0x00006d80


	//   ....[28]....
        /*033c*/ 	.word	0x00006df0


	//   ....[29]....
        /*0340*/ 	.word	0x00006e60


	//   ....[30]....
        /*0344*/ 	.word	0x00006ed0


	//   ....[31]....
        /*0348*/ 	.word	0x00006ef0


	//   ....[32]....
        /*034c*/ 	.word	0x00006f00


	//   ....[33]....
        /*0350*/ 	.word	0x00006f10


	//   ....[34]....
        /*0354*/ 	.word	0x00006f20


	//   ....[35]....
        /*0358*/ 	.word	0x00006f30


	//   ....[36]....
        /*035c*/ 	.word	0x00006f40


	//   ....[37]....
        /*0360*/ 	.word	0x00006f50


	//   ....[38]....
        /*0364*/ 	.word	0x00006f60


	//   ....[39]....
        /*0368*/ 	.word	0x00008540


	//   ....[40]....
        /*036c*/ 	.word	0x00008560


	//   ....[41]....
        /*0370*/ 	.word	0x00008570


	//   ....[42]....
        /*0374*/ 	.word	0x00008580


	//   ....[43]....
        /*0378*/ 	.word	0x00008690


	//   ....[44]....
        /*037c*/ 	.word	0x000086a0


	//   ....[45]....
        /*0380*/ 	.word	0x000086b0


	//   ....[46]....
        /*0384*/ 	.word	0x000086c0


	//   ....[47]....
        /*0388*/ 	.word	0x000087d0


	//   ....[48]....
        /*038c*/ 	.word	0x000087f0


	//   ....[49]....
        /*0390*/ 	.word	0x00008800


	//   ....[50]....
        /*0394*/ 	.word	0x00008810


	//   ....[51]....
        /*0398*/ 	.word	0x00008920


	//   ....[52]....
        /*039c*/ 	.word	0x00008930


	//   ....[53]....
        /*03a0*/ 	.word	0x00008940


	//   ....[54]....
        /*03a4*/ 	.word	0x00008950


	//   ....[55]....
        /*03a8*/ 	.word	0x00008a60


	//   ....[56]....
        /*03ac*/ 	.word	0x00008a80


	//   ....[57]....
        /*03b0*/ 	.word	0x00008a90


	//   ....[58]....
        /*03b4*/ 	.word	0x00008aa0


	//   ....[59]....
        /*03b8*/ 	.word	0x00008ba0


	//   ....[60]....
        /*03bc*/ 	.word	0x00008bb0


	//   ....[61]....
        /*03c0*/ 	.word	0x00008bc0


	//   ....[62]....
        /*03c4*/ 	.word	0x00008bd0


	//   ....[63]....
        /*03c8*/ 	.word	0x00008be0


	//   ....[64]....
        /*03cc*/ 	.word	0x00008bf0


	//   ....[65]....
        /*03d0*/ 	.word	0x00008c00


	//   ....[66]....
        /*03d4*/ 	.word	0x00008c30


	//   ....[67]....
        /*03d8*/ 	.word	0x00008c60


	//   ....[68]....
        /*03dc*/ 	.word	0x00008c90


	//   ....[69]....
        /*03e0*/ 	.word	0x00008ca0


	//   ....[70]....
        /*03e4*/ 	.word	0x00008cb0


	//   ....[71]....
        /*03e8*/ 	.word	0x0000a3e0


	//   ....[72]....
        /*03ec*/ 	.word	0x0000a410


	//   ....[73]....
        /*03f0*/ 	.word	0x0000a440


	//   ....[74]....
        /*03f4*/ 	.word	0x0000a4b0


	//   ....[75]....
        /*03f8*/ 	.word	0x0000a590


	//   ....[76]....
        /*03fc*/ 	.word	0x0000a5c0


	//   ....[77]....
        /*0400*/ 	.word	0x0000a600


	//   ....[78]....
        /*0404*/ 	.word	0x0000a630


	//   ....[79]....
        /*0408*/ 	.word	0x0000a6d0


	//   ....[80]....
        /*040c*/ 	.word	0x0000a700


	//   ....[81]....
        /*0410*/ 	.word	0x0000a730


	//   ....[82]....
        /*0414*/ 	.word	0x0000a760


	//   ....[83]....
        /*0418*/ 	.word	0x0000a840


	//   ....[84]....
        /*041c*/ 	.word	0x0000a870


	//   ....[85]....
        /*0420*/ 	.word	0x0000a8f0


	//   ....[86]....
        /*0424*/ 	.word	0x0000a920


	//   ....[87]....
        /*0428*/ 	.word	0x0000aa10


	//   ....[88]....
        /*042c*/ 	.word	0x0000aa40


	//   ....[89]....
        /*0430*/ 	.word	0x0000aad0


	//   ....[90]....
        /*0434*/ 	.word	0x0000ab10


	//   ....[91]....
        /*0438*/ 	.word	0x0000b3a0


	//   ....[92]....
        /*043c*/ 	.word	0x0000bf50


	//   ....[93]....
        /*0440*/ 	.word	0x0000c520


	//   ....[94]....
        /*0444*/ 	.word	0x0000c580


	//   ....[95]....
        /*0448*/ 	.word	0x0000c5d0


	//   ....[96]....
        /*044c*/ 	.word	0x0000c5f0


	//   ....[97]....
        /*0450*/ 	.word	0x0000c610


	//   ....[98]....
        /*0454*/ 	.word	0x0000c710


	//   ....[99]....
        /*0458*/ 	.word	0x0000c760


	//   ....[100]....
        /*045c*/ 	.word	0x0000c7b0


	//   ....[101]....
        /*0460*/ 	.word	0x0000c7d0


	//   ....[102]....
        /*0464*/ 	.word	0x0000c7f0


	//   ....[103]....
        /*0468*/ 	.word	0x0000cea0


	//   ....[104]....
        /*046c*/ 	.word	0x0000cf20


	//   ....[105]....
        /*0470*/ 	.word	0x0000cf90


	//   ....[106]....
        /*0474*/ 	.word	0x0000d000


	//   ....[107]....
        /*0478*/ 	.word	0x0000d150


	//   ....[108]....
        /*047c*/ 	.word	0x0000d1c0


	//   ....[109]....
        /*0480*/ 	.word	0x0000d230


	//   ....[110]....
        /*0484*/ 	.word	0x0000d2a0


	//   ....[111]....
        /*0488*/ 	.word	0x0000d3c0


	//   ....[112]....
        /*048c*/ 	.word	0x0000d430


	//   ....[113]....
        /*0490*/ 	.word	0x0000d4a0


	//   ....[114]....
        /*0494*/ 	.word	0x0000d510


	//   ....[115]....
        /*0498*/ 	.word	0x0000d630


	//   ....[116]....
        /*049c*/ 	.word	0x0000d6a0


	//   ....[117]....
        /*04a0*/ 	.word	0x0000d710


	//   ....[118]....
        /*04a4*/ 	.word	0x0000d780


	//   ....[119]....
        /*04a8*/ 	.word	0x0000d8e0


	//   ....[120]....
        /*04ac*/ 	.word	0x0000d950


	//   ....[121]....
        /*04b0*/ 	.word	0x0000d9c0


	//   ....[122]....
        /*04b4*/ 	.word	0x0000da30


	//   ....[123]....
        /*04b8*/ 	.word	0x0000da90


	//   ....[124]....
        /*04bc*/ 	.word	0x0000db00


	//   ....[125]....
        /*04c0*/ 	.word	0x0000db70


	//   ....[126]....
        /*04c4*/ 	.word	0x0000dbe0


	//   ....[127]....
        /*04c8*/ 	.word	0x0000dc60


	//   ....[128]....
        /*04cc*/ 	.word	0x0000dcd0


	//   ....[129]....
        /*04d0*/ 	.word	0x0000dd40


	//   ....[130]....
        /*04d4*/ 	.word	0x0000ddb0


	//   ....[131]....
        /*04d8*/ 	.word	0x0000de20


	//   ....[132]....
        /*04dc*/ 	.word	0x0000dea0


	//   ....[133]....
        /*04e0*/ 	.word	0x0000df10


	//   ....[134]....
        /*04e4*/ 	.word	0x0000df80


	//   ....[135]....
        /*04e8*/ 	.word	0x0000dff0


	//   ....[136]....
        /*04ec*/ 	.word	0x0000e060


	//   ....[137]....
        /*04f0*/ 	.word	0x0000e0d0


	//   ....[138]....
        /*04f4*/ 	.word	0x0000e140


	//   ....[139]....
        /*04f8*/ 	.word	0x0000e1b0


	//   ....[140]....
        /*04fc*/ 	.word	0x0000e230


	//   ....[141]....
        /*0500*/ 	.word	0x0000e2a0


	//   ....[142]....
        /*0504*/ 	.word	0x0000e310


	//   ....[143]....
        /*0508*/ 	.word	0x0000e380


	//   ....[144]....
        /*050c*/ 	.word	0x0000e3f0


	//   ....[145]....
        /*0510*/ 	.word	0x0000e460


	//   ....[146]....
        /*0514*/ 	.word	0x0000e4d0


	//   ....[147]....
        /*0518*/ 	.word	0x0000e540


	//   ....[148]....
        /*051c*/ 	.word	0x0000e5c0


	//   ....[149]....
        /*0520*/ 	.word	0x0000e630


	//   ....[150]....
        /*0524*/ 	.word	0x0000e6a0


	//   ....[151]....
        /*0528*/ 	.word	0x0000e710


	//   ....[152]....
        /*052c*/ 	.word	0x0000e780


	//   ....[153]....
        /*0530*/ 	.word	0x0000e7f0


	//   ....[154]....
        /*0534*/ 	.word	0x0000e860


	//   ....[155]....
        /*0538*/ 	.word	0x0000e8d0


	//   ....[156]....
        /*053c*/ 	.word	0x0000e940


	//   ....[157]....
        /*0540*/ 	.word	0x0000e9b0


	//   ....[158]....
        /*0544*/ 	.word	0x0000ea20


	//   ....[159]....
        /*0548*/ 	.word	0x0000eaf0


	//   ....[160]....
        /*054c*/ 	.word	0x0000eb60


	//   ....[161]....
        /*0550*/ 	.word	0x0000ebd0


	//   ....[162]....
        /*0554*/ 	.word	0x0000ec40


	//----- nvinfo : EIATTR_EXIT_INSTR_OFFSETS
	.align		4
.L_1397:
        /*0558*/ 	.byte	0x04, 0x1c
        /*055a*/ 	.short	(.L_1399 - .L_1398)


	//   ....[0]....
.L_1398:
        /*055c*/ 	.word	0x0000c900


	//   ....[1]....
        /*0560*/ 	.word	0x0000ce40


	//----- nvinfo : EIATTR_MAX_THREADS
	.align		4
.L_1399:
        /*0564*/ 	.byte	0x04, 0x05
        /*0566*/ 	.short	(.L_1401 - .L_1400)
.L_1400:
        /*0568*/ 	.word	0x00000080
        /*056c*/ 	.word	0x00000001
        /*0570*/ 	.word	0x00000001


	//----- nvinfo : EIATTR_CRS_STACK_SIZE
	.align		4
.L_1401:
        /*0574*/ 	.byte	0x04, 0x1e
        /*0576*/ 	.short	(.L_1403 - .L_1402)
.L_1402:
        /*0578*/ 	.word	0x00000000
.L_1403:


//--------------------- .nv.info._Z25selective_scan_bwd_kernelI32Selective_Scan_bwd_kernel_traitsILi128ELi16ELb0ELb0ELb0ELb1ELb0EN3c108BFloat16ENS1_7complexIfEEEEv12SSMParamsBwd --------------------------
	.section	.nv.info._Z25selective_scan_bwd_kernelI32Selective_Scan_bwd_kernel_traitsILi128ELi16ELb0ELb0ELb0ELb1ELb0EN3c108BFloat16ENS1_7complexIfEEEEv12SSMParamsBwd,"",@"SHT_CUDA_INFO"
	.sectionflags	@""
	.align	4


	//----- nvinfo : EIATTR_CUDA_API_VERSION
	.align		4
        /*0000*/ 	.byte	0x04, 0x37
        /*0002*/ 	.short	(.L_1405 - .L_1404)
.L_1404:
        /*0004*/ 	.word	0x00000082


	//----- nvinfo : EIATTR_SW2861232_WAR
	.align		4
.L_1405:
        /*0008*/ 	.byte	0x01, 0x35
	.zero		2


	//----- nvinfo : EIATTR_PARAM_CBANK
	.align		4
        /*000c*/ 	.byte	0x04, 0x0a
        /*000e*/ 	.short	(.L_1407 - .L_1406)
	.align		4
.L_1406:
        /*0010*/ 	.word	index@(.nv.constant0._Z25selective_scan_bwd_kernelI32Selective_Scan_bwd_kernel_traitsILi128ELi16ELb0ELb0ELb0ELb1ELb0EN3c108BFloat16ENS1_7complexIfEEEEv12SSMParamsBwd)
        /*0014*/ 	.short	0x0160
        /*0016*/ 	.short	0x01f0


	//----- nvinfo : EIATTR_CBANK_PARAM_SIZE
	.align		4
.L_1407:
        /*0018*/ 	.byte	0x03, 0x19
        /*001a*/ 	.short	0x01f0


	//----- nvinfo : EIATTR_KPARAM_INFO
	.align		4
        /*001c*/ 	.byte	0x04, 0x17
        /*001e*/ 	.short	(.L_1409 - .L_1408)
.L_1408:
        /*0020*/ 	.word	0x00000000
        /*0024*/ 	.short	0x0000
        /*0026*/ 	.short	0x0000
        /*0028*/ 	.byte	0x00, 0xf0, 0xc1, 0x07


	//----- nvinfo : EIATTR_MAXREG_COUNT
	.align		4
.L_1409:
        /*002c*/ 	.byte	0x03, 0x1b
        /*002e*/ 	.short	0x00ff


	//----- nvinfo : EIATTR_NUM_BARRIERS
	.align		4
        /*0030*/ 	.byte	0x02, 0x4c
        /*0032*/ 	.byte	0x01
	.zero		1


	//----- nvinfo : EIATTR_MERCURY_ISA_VERSION
	.align		4
        /*0034*/ 	.byte	0x03, 0x5f
        /*0036*/ 	.short	0x0000


	//----- nvinfo : EIATTR_COOP_GROUP_MASK_REGIDS
	.align		4
        /*0038*/ 	.byte	0x04, 0x29
        /*003a*/ 	.short	(.L_1411 - .L_1410)


	//   ....[0]....
.L_1410:
        /*003c*/ 	.word	0xffffffff


	//   ....[1]....
        /*0040*/ 	.word	0xffffffff


	//   ....[2]....
        /*0044*/ 	.word	0xffffffff


	//   ....[3]....
        /*0048*/ 	.word	0xffffffff


	//   ....[4]....
        /*004c*/ 	.word	0xffffffff


	//   ....[5]....
        /*0050*/ 	.word	0xffffffff


	//   ....[6]....
        /*0054*/ 	.word	0xffffffff


	//   ....[7]....
        /*0058*/ 	.word	0xffffffff


	//   ....[8]....
        /*005c*/ 	.word	0xffffffff


	//   ....[9]....
        /*0060*/ 	.word	0xffffffff


	//   ....[10]....
        /*0064*/ 	.word	0xffffffff


	//   ....[11]....
        /*0068*/ 	.word	0xffffffff


	//   ....[12]....
        /*006c*/ 	.word	0xffffffff


	//   ....[13]....
        /*0070*/ 	.word	0xffffffff


	//   ....[14]....
        /*0074*/ 	.word	0xffffffff


	//   ....[15]....
        /*0078*/ 	.word	0xffffffff


	//   ....[16]....
        /*007c*/ 	.word	0xffffffff


	//   ....[17]....
        /*0080*/ 	.word	0xffffffff


	//   ....[18]....
        /*0084*/ 	.word	0xffffffff


	//   ....[19]....
        /*0088*/ 	.word	0xffffffff


	//   ....[20]....
        /*008c*/ 	.word	0xffffffff


	//   ....[21]....
        /*0090*/ 	.word	0xffffffff


	//   ....[22]....
        /*0094*/ 	.word	0xffffffff


	//   ....[23]....
        /*0098*/ 	.word	0xffffffff


	//   ....[24]....
        /*009c*/ 	.word	0xffffffff


	//   ....[25]....
        /*00a0*/ 	.word	0xffffffff


	//   ....[26]....
        /*00a4*/ 	.word	0xffffffff


	//   ....[27]....
        /*00a8*/ 	.word	0xffffffff


	//   ....[28]....
        /*00ac*/ 	.word	0xffffffff


	//   ....[29]....
        /*00b0*/ 	.word	0xffffffff


	//   ....[30]....
        /*00b4*/ 	.word	0xffffffff


	//   ....[31]....
        /*00b8*/ 	.word	0xffffffff


	//   ....[32]....
        /*00bc*/ 	.word	0xffffffff


	//   ....[33]....
        /*00c0*/ 	.word	0xffffffff


	//   ....[34]....
        /*00c4*/ 	.word	0xffffffff


	//   ....[35]....
        /*00c8*/ 	.word	0xffffffff


	//   ....[36]....
        /*00cc*/ 	.word	0xffffffff


	//   ....[37]....
        /*00d0*/ 	.word	0xffffffff


	//   ....[38]....
        /*00d4*/ 	.word	0xffffffff


	//   ....[39]....
        /*00d8*/ 	.word	0xffffffff


	//   ....[40]....
        /*00dc*/ 	.word	0xffffffff


	//   ....[41]....
        /*00e0*/ 	.word	0xffffffff


	//   ....[42]....
        /*00e4*/ 	.word	0xffffffff


	//   ....[43]....
        /*00e8*/ 	.word	0xffffffff


	//   ....[44]....
        /*00ec*/ 	.word	0xffffffff


	//   ....[45]....
        /*00f0*/ 	.word	0xffffffff


	//   ....[46]....
        /*00f4*/ 	.word	0xffffffff


	//   ....[47]....
        /*00f8*/ 	.word	0xffffffff


	//   ....[48]....
        /*00fc*/ 	.word	0xffffffff


	//   ....[49]....
        /*0100*/ 	.word	0xffffffff


	//   ....[50]....
        /*0104*/ 	.word	0xffffffff


	//   ....[51]....
        /*0108*/ 	.word	0xffffffff


	//   ....[52]....
        /*010c*/ 	.word	0xffffffff


	//   ....[53]....
        /*0110*/ 	.word	0xffffffff


	//   ....[54]....
        /*0114*/ 	.word	0xffffffff


	//   ....[55]....
        /*0118*/ 	.word	0xffffffff


	//   ....[56]....
        /*011c*/ 	.word	0xffffffff


	//   ....[57]....
        /*0120*/ 	.word	0xffffffff


	//   ....[58]....
        /*0124*/ 	.word	0xffffffff


	//   ....[59]....
        /*0128*/ 	.word	0xffffffff


	//   ....[60]....
        /*012c*/ 	.word	0xffffffff


	//   ....[61]....
        /*0130*/ 	.word	0xffffffff


	//   ....[62]....
        /*0134*/ 	.word	0xffffffff


	//   ....[63]....
        /*0138*/ 	.word	0xffffffff


	//   ....[64]....
        /*013c*/ 	.word	0xffffffff


	//   ....[65]....
        /*0140*/ 	.word	0xffffffff


	//   ....[66]....
        /*0144*/ 	.word	0xffffffff


	//   ....[67]....
        /*0148*/ 	.word	0xffffffff


	//   ....[68]....
        /*014c*/ 	.word	0xffffffff


	//   ....[69]....
        /*0150*/ 	.word	0xffffffff


	//   ....[70]....
        /*0154*/ 	.word	0xffffffff


	//   ....[71]....
        /*0158*/ 	.word	0xffffffff


	//   ....[72]....
        /*015c*/ 	.word	0xffffffff


	//   ....[73]....
        /*0160*/ 	.word	0xffffffff


	//   ....[74]....
        /*0164*/ 	.word	0xffffffff


	//   ....[75]....
        /*0168*/ 	.word	0xffffffff


	//   ....[76]....
        /*016c*/ 	.word	0xffffffff


	//   ....[77]....
        /*0170*/ 	.word	0xffffffff


	//   ....[78]....
        /*0174*/ 	.word	0xffffffff


	//   ....[79]....
        /*0178*/ 	.word	0xffffffff


	//   ....[80]....
        /*017c*/ 	.word	0xffffffff


	//   ....[81]....
        /*0180*/ 	.word	0xffffffff


	//   ....[82]....
        /*0184*/ 	.word	0xffffffff


	//   ....[83]....
        /*0188*/ 	.word	0xffffffff


	//   ....[84]....
        /*018c*/ 	.word	0xffffffff


	//   ....[85]....
        /*0190*/ 	.word	0xffffffff


	//   ....[86]....
        /*0194*/ 	.word	0xffffffff


	//   ....[87]....
        /*0198*/ 	.word	0xffffffff


	//   ....[88]....
        /*019c*/ 	.word	0xffffffff


	//   ....[89]....
        /*01a0*/ 	.word	0xffffffff


	//   ....[90]....
        /*01a4*/ 	.word	0xffffffff


	//   ....[91]....
        /*01a8*/ 	.word	0xffffffff


	//   ....[92]....
        /*01ac*/ 	.word	0xffffffff


	//   ....[93]....
        /*01b0*/ 	.word	0xffffffff


	//   ....[94]....
        /*01b4*/ 	.word	0xffffffff


	//   ....[95]....
        /*01b8*/ 	.word	0xffffffff


	//   ....[96]....
        /*01bc*/ 	.word	0xffffffff


	//   ....[97]....
        /*01c0*/ 	.word	0xffffffff


	//   ....[98]....
        /*01c4*/ 	.word	0xffffffff


	//   ....[99]....
        /*01c8*/ 	.word	0xffffffff


	//   ....[100]....
        /*01cc*/ 	.word	0xffffffff


	//   ....[101]....
        /*01d0*/ 	.word	0xffffffff


	//   ....[102]....
        /*01d4*/ 	.word	0xffffffff


	//   ....[103]....
        /*01d8*/ 	.word	0xffffffff


	//   ....[104]....
        /*01dc*/ 	.word	0xffffffff


	//   ....[105]....
        /*01e0*/ 	.word	0xffffffff


	//   ....[106]....
        /*01e4*/ 	.word	0xffffffff


	//   ....[107]....
        /*01e8*/ 	.word	0xffffffff


	//   ....[108]....
        /*01ec*/ 	.word	0xffffffff


	//   ....[109]....
        /*01f0*/ 	.word	0xffffffff


	//   ....[110]....
        /*01f4*/ 	.word	0xffffffff


	//   ....[111]....
        /*01f8*/ 	.word	0xffffffff


	//   ....[112]....
        /*01fc*/ 	.word	0xffffffff


	//   ....[113]....
        /*0200*/ 	.word	0xffffffff


	//   ....[114]....
        /*0204*/ 	.word	0xffffffff


	//   ....[115]....
        /*0208*/ 	.word	0xffffffff


	//   ....[116]....
        /*020c*/ 	.word	0xffffffff


	//   ....[117]....
        /*0210*/ 	.word	0xffffffff


	//   ....[118]....
        /*0214*/ 	.word	0xffffffff


	//   ....[119]....
        /*0218*/ 	.word	0xffffffff


	//   ....[120]....
        /*021c*/ 	.word	0xffffffff


	//   ....[121]....
        /*0220*/ 	.word	0xffffffff


	//   ....[122]....
        /*0224*/ 	.word	0xffffffff


	//   ....[123]....
        /*0228*/ 	.word	0xffffffff


	//   ....[124]....
        /*022c*/ 	.word	0xffffffff


	//   ....[125]....
        /*0230*/ 	.word	0xffffffff


	//   ....[126]....
        /*0234*/ 	.word	0xffffffff


	//   ....[127]....
        /*0238*/ 	.word	0xffffffff


	//   ....[128]....
        /*023c*/ 	.word	0xffffffff


	//   ....[129]....
        /*0240*/ 	.word	0xffffffff


	//   ....[130]....
        /*0244*/ 	.word	0xffffffff


	//   ....[131]....
        /*0248*/ 	.word	0xffffffff


	//   ....[132]....
        /*024c*/ 	.word	0xffffffff


	//   ....[133]....
        /*0250*/ 	.word	0xffffffff


	//   ....[134]....
        /*0254*/ 	.word	0xffffffff


	//   ....[135]....
        /*0258*/ 	.word	0xffffffff


	//   ....[136]....
        /*025c*/ 	.word	0xffffffff


	//   ....[137]....
        /*0260*/ 	.word	0xffffffff


	//   ....[138]....
        /*0264*/ 	.word	0xffffffff


	//   ....[139]....
        /*0268*/ 	.word	0xffffffff


	//   ....[140]....
        /*026c*/ 	.word	0xffffffff


	//   ....[141]....
        /*0270*/ 	.word	0xffffffff


	//   ....[142]....
        /*0274*/ 	.word	0xffffffff


	//   ....[143]....
        /*0278*/ 	.word	0xffffffff


	//   ....[144]....
        /*027c*/ 	.word	0xffffffff


	//   ....[145]....
        /*0280*/ 	.word	0xffffffff


	//   ....[146]....
        /*0284*/ 	.word	0xffffffff


	//   ....[147]....
        /*0288*/ 	.word	0xffffffff


	//   ....[148]....
        /*028c*/ 	.word	0xffffffff


	//   ....[149]....
        /*0290*/ 	.word	0xffffffff


	//   ....[150]....
        /*0294*/ 	.word	0xffffffff


	//   ....[151]....
        /*0298*/ 	.word	0xffffffff


	//   ....[152]....
        /*029c*/ 	.word	0xffffffff


	//   ....[153]....
        /*02a0*/ 	.word	0xffffffff


	//   ....[154]....
        /*02a4*/ 	.word	0xffffffff


	//   ....[155]....
        /*02a8*/ 	.word	0xffffffff


	//   ....[156]....
        /*02ac*/ 	.word	0xffffffff


	//   ....[157]....
        /*02b0*/ 	.word	0xffffffff


	//   ....[158]....
        /*02b4*/ 	.word	0xffffffff


	//   ....[159]....
        /*02b8*/ 	.word	0xffffffff


	//----- nvinfo : EIATTR_COOP_GROUP_INSTR_OFFSETS
	.align		4
.L_1411:
        /*02bc*/ 	.byte	0x04, 0x28
        /*02be*/ 	.short	(.L_1413 - .L_1412)


	//   ....[0]....
.L_1412:
        /*02c0*/ 	.word	0x00000fd0


	//   ....[1]....
        /*02c4*/ 	.word	0x000015b0


	//   ....[2]....
        /*02c8*/ 	.word	0x00001ad0


	//   ....[3]....
        /*02cc*/ 	.word	0x00006390


	//   ....[4]....
        /*02d0*/ 	.word	0x000063b0


	//   ....[5]....
        /*02d4*/ 	.word	0x000063e0


	//   ....[6]....
        /*02d8*/ 	.word	0x000063f0


	//   ....[7]....
        /*02dc*/ 	.word	0x000064a0


	//   ....[8]....
        /*02e0*/ 	.word	0x000064c0


	//   ....[9]....
        /*02e4*/ 	.word	0x000064d0


	//   ....[10]....
        /*02e8*/ 	.word	0x000064e0


	//   ....[11]....
        /*02ec*/ 	.word	0x000065a0


	//   ....[12]....
        /*02f0*/ 	.word	0x000065c0


	//   ....[13]....
        /*02f4*/ 	.word	0x000065d0


	//   ....[14]....
        /*02f8*/ 	.word	0x000065e0


	//   ....[15]....
        /*02fc*/ 	.word	0x000066a0


	//   ....[16]....
        /*0300*/ 	.word	0x000066c0


	//   ....[17]....
        /*0304*/ 	.word	0x000066d0


	//   ....[18]....
        /*0308*/ 	.word	0x000066e0


	//   ....[19]....
        /*030c*/ 	.word	0x000067a0


	//   ....[20]....
        /*0310*/ 	.word	0x000067c0


	//   ....[21]....
        /*0314*/ 	.word	0x000067e0


	//   ....[22]....
        /*0318*/ 	.word	0x000067f0


	//   ....[23]....
        /*031c*/ 	.word	0x00006930


	//   ....[24]....
        /*0320*/ 	.word	0x000069a0


	//   ....[25]....
        /*0324*/ 	.word	0x00006a10


	//   ....[26]....
        /*0328*/ 	.word	0x00006a80


	//   ....[27]....
        /*032c*/ 	.word	0x00006aa0


	//   ....[28]....
        /*0330*/ 	.word	0x00006ab0


	//   ....[29]....
        /*0334*/ 	.word	0x00006ac0


	//   ....[30]....
        /*0338*/ 	.word	0x00006ad0


	//   ....[31]....
        /*033c*/ 	.word	0x00006ae0


	//   ....[32]....
        /*0340*/ 	.word	0x00006af0


	//   ....[33]....
        /*0344*/ 	.word	0x00006b00


	//   ....[34]....
        /*0348*/ 	.word	0x00006b10


	//   ....[35]....
        /*034c*/ 	.word	0x000080f0


	//   ....[36]....
        /*0350*/ 	.word	0x00008110


	//   ....[37]....
        /*0354*/ 	.word	0x00008120


	//   ....[38]....
        /*0358*/ 	.word	0x00008130


	//   ....[39]....
        /*035c*/ 	.word	0x00008240


	//   ....[40]....
        /*0360*/ 	.word	0x00008250


	//   ....[41]....
        /*0364*/ 	.word	0x00008260


	//   ....[42]....
        /*0368*/ 	.word	0x00008270


	//   ....[43]....
        /*036c*/ 	.word	0x00008380


	//   ....[44]....
        /*0370*/ 	.word	0x000083a0


	//   ....[45]....
        /*0374*/ 	.word	0x000083b0


	//   ....[46]....
        /*0378*/ 	.word	0x000083c0


	//   ....[47]....
        /*037c*/ 	.word	0x000084d0


	//   ....[48]....
        /*0380*/ 	.word	0x000084e0


	//   ....[49]....
        /*0384*/ 	.word	0x000084f0


	//   ....[50]....
        /*0388*/ 	.word	0x00008500


	//   ....[51]....
        /*038c*/ 	.word	0x00008610


	//   ....[52]....
        /*0390*/ 	.word	0x00008630


	//   ....[53]....
        /*0394*/ 	.word	0x00008640


	//   ....[54]....
        /*0398*/ 	.word	0x00008650


	//   ....[55]....
        /*039c*/ 	.word	0x00008750


	//   ....[56]....
        /*03a0*/ 	.word	0x00008760


	//   ....[57]....
        /*03a4*/ 	.word	0x00008770


	//   ....[58]....
        /*03a8*/ 	.word	0x00008780


	//   ....[59]....
        /*03ac*/ 	.word	0x00008790


	//   ....[60]....
        /*03b0*/ 	.word	0x000087a0


	//   ....[61]....
        /*03b4*/ 	.word	0x000087b0


	//   ....[62]....
        /*03b8*/ 	.word	0x000087e0


	//   ....[63]....
        /*03bc*/ 	.word	0x00008810


	//   ....[64]....
        /*03c0*/ 	.word	0x00008840


	//   ....[65]....
        /*03c4*/ 	.word	0x00008850


	//   ....[66]....
        /*03c8*/ 	.word	0x00008860


	//   ....[67]....
        /*03cc*/ 	.word	0x00009e90


	//   ....[68]....
        /*03d0*/ 	.word	0x00009f90


	//   ....[69]....
        /*03d4*/ 	.word	0x00009fc0


	//   ....[70]....
        /*03d8*/ 	.word	0x0000a020


	//   ....[71]....
        /*03dc*/ 	.word	0x0000a0f0


	//   ....[72]....
        /*03e0*/ 	.word	0x0000a120


	//   ....[73]....
        /*03e4*/ 	.word	0x0000a1b0


	//   ....[74]....
        /*03e8*/ 	.word	0x0000a1e0


	//   ....[75]....
        /*03ec*/ 	.word	0x0000a250


	//   ....[76]....
        /*03f0*/ 	.word	0x0000a2b0


	//   ....[77]....
        /*03f4*/ 	.word	0x0000a320


	//   ....[78]....
        /*03f8*/ 	.word	0x0000a350


	//   ....[79]....
        /*03fc*/ 	.word	0x0000a420


	//   ....[80]....
        /*0400*/ 	.word	0x0000a480


	//   ....[81]....
        /*0404*/ 	.word	0x0000a510


	//   ....[82]....
        /*0408*/ 	.word	0x0000a550


	//   ....[83]....
        /*040c*/ 	.word	0x0000a640


	//   ....[84]....
        /*0410*/ 	.word	0x0000a6b0


	//   ....[85]....
        /*0414*/ 	.word	0x0000a720


	//   ....[86]....
        /*0418*/ 	.word	0x0000a750


	//   ....[87]....
        /*041c*/ 	.word	0x0000b1e0


	//   ....[88]....
        /*0420*/ 	.word	0x0000bcf0


	//   ....[89]....
        /*0424*/ 	.word	0x0000c850


	//   ....[90]....
        /*0428*/ 	.word	0x0000ce40


	//   ....[91]....
        /*042c*/ 	.word	0x0000cea0


	//   ....[92]....
        /*0430*/ 	.word	0x0000cef0


	//   ....[93]....
        /*0434*/ 	.word	0x0000cf10


	//   ....[94]....
        /*0438*/ 	.word	0x0000cf30


	//   ....[95]....
        /*043c*/ 	.word	0x0000d030


	//   ....[96]....
        /*0440*/ 	.word	0x0000d080


	//   ....[97]....
        /*0444*/ 	.word	0x0000d0d0


	//   ....[98]....
        /*0448*/ 	.word	0x0000d0f0


	//   ....[99]....
        /*044c*/ 	.word	0x0000d110


	//   ....[100]....
        /*0450*/ 	.word	0x0000d7c0


	//   ....[101]....
        /*0454*/ 	.word	0x0000d840


	//   ....[102]....
        /*0458*/ 	.word	0x0000d8b0


	//   ....[103]....
        /*045c*/ 	.word	0x0000d920


	//   ....[104]....
        /*0460*/ 	.word	0x0000da70


	//   ....[105]....
        /*0464*/ 	.word	0x0000dae0


	//   ....[106]....
        /*0468*/ 	.word	0x0000db50


	//   ....[107]....
        /*046c*/ 	.word	0x0000dbc0


	//   ....[108]....
        /*0470*/ 	.word	0x0000dce0


	//   ....[109]....
        /*0474*/ 	.word	0x0000dd50


	//   ....[110]....
        /*0478*/ 	.word	0x0000ddc0


	//   ....[111]....
        /*047c*/ 	.word	0x0000de30


	//   ....[112]....
        /*0480*/ 	.word	0x0000df50


	//   ....[113]....
        /*0484*/ 	.word	0x0000dfc0


	//   ....[114]....
        /*0488*/ 	.word	0x0000e030


	//   ....[115]....
        /*048c*/ 	.word	0x0000e0a0


	//   ....[116]....
        /*0490*/ 	.word	0x0000e200


	//   ....[117]....
        /*0494*/ 	.word	0x0000e270


	//   ....[118]....
        /*0498*/ 	.word	0x0000e2e0


	//   ....[119]....
        /*049c*/ 	.word	0x0000e350


	//   ....[120]....
        /*04a0*/ 	.word	0x0000e3c0


	//   ....[121]....
        /*04a4*/ 	.word	0x0000e430


	//   ....[122]....
        /*04a8*/ 	.word	0x0000e4a0


	//   ....[123]....
        /*04ac*/ 	.word	0x0000e510


	//   ....[124]....
        /*04b0*/ 	.word	0x0000e590


	//   ....[125]....
        /*04b4*/ 	.word	0x0000e600


	//   ....[126]....
        /*04b8*/ 	.word	0x0000e670


	//   ....[127]....
        /*04bc*/ 	.word	0x0000e6e0


	//   ....[128]....
        /*04c0*/ 	.word	0x0000e750


	//   ....[129]....
        /*04c4*/ 	.word	0x0000e7d0


	//   ....[130]....
        /*04c8*/ 	.word	0x0000e840


	//   ....[131]....
        /*04cc*/ 	.word	0x0000e8b0


	//   ....[132]....
        /*04d0*/ 	.word	0x0000e920


	//   ....[133]....
        /*04d4*/ 	.word	0x0000e990


	//   ....[134]....
        /*04d8*/ 	.word	0x0000ea00


	//   ....[135]....
        /*04dc*/ 	.word	0x0000ea70


	//   ....[136]....
        /*04e0*/ 	.word	0x0000eae0


	//   ....[137]....
        /*04e4*/ 	.word	0x0000eb60


	//   ....[138]....
        /*04e8*/ 	.word	0x0000ebd0


	//   ....[139]....
        /*04ec*/ 	.word	0x0000ec40


	//   ....[140]....
        /*04f0*/ 	.word	0x0000ecb0


	//   ....[141]....
        /*04f4*/ 	.word	0x0000ed20


	//   ....[142]....
        /*04f8*/ 	.word	0x0000ed90


	//   ....[143]....
        /*04fc*/ 	.word	0x0000ee00


	//   ....[144]....
        /*0500*/ 	.word	0x0000ee70


	//   ....[145]....
        /*0504*/ 	.word	0x0000eef0


	//   ....[146]....
        /*0508*/ 	.word	0x0000ef60


	//   ....[147]....
        /*050c*/ 	.word	0x0000efd0


	//   ....[148]....
        /*0510*/ 	.word	0x0000f040


	//   ....[149]....
        /*0514*/ 	.word	0x0000f0b0


	//   ....[150]....
        /*0518*/ 	.word	0x0000f120


	//   ....[151]....
        /*051c*/ 	.word	0x0000f190


	//   ....[152]....
        /*0520*/ 	.word	0x0000f200


	//   ....[153]....
        /*0524*/ 	.word	0x0000f270


	//   ....[154]....
        /*0528*/ 	.word	0x0000f2e0


	//   ....[155]....
        /*052c*/ 	.word	0x0000f350


	//   ....[156]....
        /*0530*/ 	.word	0x0000f420


	//   ....[157]....
        /*0534*/ 	.word	0x0000f490


	//   ....[158]....
        /*0538*/ 	.word	0x0000f500


	//   ....[159]....
        /*053c*/ 	.word	0x0000f570


	//----- nvinfo : EIATTR_EXIT_INSTR_OFFSETS
	.align		4
.L_1413:
        /*0540*/ 	.byte	0x04, 0x1c
        /*0542*/ 	.short	(.L_1415 - .L_1414)


	//   ....[0]....
.L_1414:
        /*0544*/ 	.word	0x0000d220


	//   ....[1]....
        /*0548*/ 	.word	0x0000d760


	//----- nvinfo : EIATTR_MAX_THREADS
	.align		4
.L_1415:
        /*054c*/ 	.byte	0x04, 0x05
        /*054e*/ 	.short	(.L_1417 - .L_1416)
.L_1416:
        /*0550*/ 	.word	0x00000080
        /*0554*/ 	.word	0x00000001
        /*0558*/ 	.word	0x00000001


	//----- nvinfo : EIATTR_CRS_STACK_SIZE
	.align		4
.L_1417:
        /*055c*/ 	.byte	0x04, 0x1e
        /*055e*/ 	.short	(.L_1419 - .L_1418)
.L_1418:
        /*0560*/ 	.word	0x00000000
.L_1419:


//--------------------- .nv.info._Z25selective_scan_bwd_kernelI32Selective_Scan_bwd_kernel_traitsILi128ELi16ELb0ELb0ELb0ELb1ELb1EN3c108BFloat16ENS1_7complexIfEEEEv12SSMParamsBwd --------------------------
	.section	.nv.info._Z25selective_scan_bwd_kernelI32Selective_Scan_bwd_kernel_traitsILi128ELi16ELb0ELb0ELb0ELb1ELb1EN3c108BFloat16ENS1_7complexIfEEEEv12SSMParamsBwd,"",@"SHT_CUDA_INFO"
	.sectionflags	@""
	.align	4


	//----- nvinfo : EIATTR_CUDA_API_VERSION
	.align		4
        /*0000*/ 	.byte	0x04, 0x37
        /*0002*/ 	.short	(.L_1421 - .L_1420)
.L_1420:
        /*0004*/ 	.word	0x00000082


	//----- nvinfo : EIATTR_SW2861232_WAR
	.align		4
.L_1421:
        /*0008*/ 	.byte	0x01, 0x35
	.zero		2


	//----- nvinfo : EIATTR_PARAM_CBANK
	.align		4
        /*000c*/ 	.byte	0x04, 0x0a
        /*000e*/ 	.short	(.L_1423 - .L_1422)
	.align		4
.L_1422:
        /*0010*/ 	.word	index@(.nv.constant0._Z25selective_scan_bwd_kernelI32Selective_Scan_bwd_kernel_traitsILi128ELi16ELb0ELb0ELb0ELb1ELb1EN3c108BFloat16ENS1_7complexIfEEEEv12SSMParamsBwd)
        /*0014*/ 	.short	0x0160
        /*0016*/ 	.short	0x01f0


	//----- nvinfo : EIATTR_CBANK_PARAM_SIZE
	.align		4
.L_1423:
        /*0018*/ 	.byte	0x03, 0x19
        /*001a*/ 	.short	0x01f0


	//----- nvinfo : EIATTR_KPARAM_INFO
	.align		4
        /*001c*/ 	.byte	0x04, 0x17
        /*001e*/ 	.short	(.L_1425 - .L_1424)
.L_1424:
        /*0020*/ 	.word	0x00000000
        /*0024*/ 	.short	0x0000
        /*0026*/ 	.short	0x0000
        /*0028*/ 	.byte	0x00, 0xf0, 0xc1, 0x07


	//----- nvinfo : EIATTR_MAXREG_COUNT
	.align		4
.L_1425:
        /*002c*/ 	.byte	0x03, 0x1b
        /*002e*/ 	.short	0x00ff


	//----- nvinfo : EIATTR_NUM_BARRIERS
	.align		4
        /*0030*/ 	.byte	0x02, 0x4c
        /*0032*/ 	.byte	0x01
	.zero		1


	//----- nvinfo : EIATTR_ANNOTATIONS
	.align		4
        /*0034*/ 	.byte	0x04, 0x55
        /*0036*/ 	.short	(.L_1427 - .L_1426)


	//   ....[0]....
.L_1426:
        /*0038*/ 	.word	0x00000001
        /*003c*/ 	.byte	0x20, 0x05, 0x00, 0x00, 0x01, 0x00, 0x00, 0x00, 0x30, 0x05, 0x00, 0x00, 0x01, 0x00, 0x00, 0x00
        /*004c*/ 	.byte	0x40, 0xf7, 0x00, 0x00, 0x01, 0x00, 0x00, 0x00, 0x30, 0xf9, 0x00, 0x00


	//----- nvinfo : EIATTR_MERCURY_ISA_VERSION
	.align		4
.L_1427:
        /*0058*/ 	.byte	0x03, 0x5f
        /*005a*/ 	.short	0x0000


	//----- nvinfo : EIATTR_COOP_GROUP_MASK_REGIDS
	.align		4
        /*005c*/ 	.byte	0x04, 0x29
        /*005e*/ 	.short	(.L_1429 - .L_1428)


	//   ....[0]....
.L_1428:
        /*0060*/ 	.word	0xffffffff


	//   ....[1]....
        /*0064*/ 	.word	0xffffffff


	//   ....[2]....
        /*0068*/ 	.word	0xffffffff


	//   ....[3]....
        /*006c*/ 	.word	0xffffffff


	//   ....[4]....
        /*0070*/ 	.word	0xffffffff


	//   ....[5]....
        /*0074*/ 	.word	0xffffffff


	//   ....[6]....
        /*0078*/ 	.word	0xffffffff


	//   ....[7]....
        /*007c*/ 	.word	0xffffffff


	//   ....[8]....
        /*0080*/ 	.word	0xffffffff


	//   ....[9]....
        /*0084*/ 	.word	0xffffffff


	//   ....[10]....
        /*0088*/ 	.word	0xffffffff


	//   ....[11]....
        /*008c*/ 	.word	0xffffffff


	//   ....[12]....
        /*0090*/ 	.word	0xffffffff


	//   ....[13]....
        /*0094*/ 	.word	0xffffffff


	//   ....[14]....
        /*0098*/ 	.word	0xffffffff


	//   ....[15]....
        /*009c*/ 	.word	0xffffffff


	//   ....[16]....
        /*00a0*/ 	.word	0xffffffff


	//   ....[17]....
        /*00a4*/ 	.word	0xffffffff


	//   ....[18]....
        /*00a8*/ 	.word	0xffffffff


	//   ....[19]....
        /*00ac*/ 	.word	0xffffffff


	//   ....[20]....
        /*00b0*/ 	.word	0xffffffff


	//   ....[21]....
        /*00b4*/ 	.word	0xffffffff


	//   ....[22]....
        /*00b8*/ 	.word	0xffffffff


	//   ....[23]....
        /*00bc*/ 	.word	0xffffffff


	//   ....[24]....
        /*00c0*/ 	.word	0xffffffff


	//   ....[25]....
        /*00c4*/ 	.word	0xffffffff


	//   ....[26]....
        /*00c8*/ 	.word	0xffffffff


	//   ....[27]....
        /*00cc*/ 	.word	0xffffffff


	//   ....[28]....
        /*00d0*/ 	.word	0xffffffff


	//   ....[29]....
        /*00d4*/ 	.word	0xffffffff


	//   ....[30]....
        /*00d8*/ 	.word	0xffffffff


	//   ....[31]....
        /*00dc*/ 	.word	0xffffffff


	//   ....[32]....
        /*00e0*/ 	.word	0xffffffff


	//   ....[33]....
        /*00e4*/ 	.word	0xffffffff


	//   ....[34]....
        /*00e8*/ 	.word	0xffffffff


	//   ....[35]....
        /*00ec*/ 	.word	0xffffffff


	//   ....[36]....
        /*00f0*/ 	.word	0xffffffff


	//   ....[37]....
        /*00f4*/ 	.word	0xffffffff


	//   ....[38]....
        /*00f8*/ 	.word	0xffffffff


	//   ....[39]....
        /*00fc*/ 	.word	0xffffffff


	//   ....[40]....
        /*0100*/ 	.word	0xffffffff


	//   ....[41]....
        /*0104*/ 	.word	0xffffffff


	//   ....[42]....
        /*0108*/ 	.word	0xffffffff


	//   ....[43]....
        /*010c*/ 	.word	0xffffffff


	//   ....[44]....
        /*0110*/ 	.word	0xffffffff


	//   ....[45]....
        /*0114*/ 	.word	0xffffffff


	//   ....[46]....
        /*0118*/ 	.word	0xffffffff


	//   ....[47]....
        /*011c*/ 	.word	0xffffffff


	//   ....[48]....
        /*0120*/ 	.word	0xffffffff


	//   ....[49]....
        /*0124*/ 	.word	0xffffffff


	//   ....[50]....
        /*0128*/ 	.word	0xffffffff


	//   ....[51]....
        /*012c*/ 	.word	0xffffffff


	//   ....[52]....
        /*0130*/ 	.word	0xffffffff


	//   ....[53]....
        /*0134*/ 	.word	0xffffffff


	//   ....[54]....
        /*0138*/ 	.word	0xffffffff


	//   ....[55]....
        /*013c*/ 	.word	0xffffffff


	//   ....[56]....
        /*0140*/ 	.word	0xffffffff


	//   ....[57]....
        /*0144*/ 	.word	0xffffffff


	//   ....[58]....
        /*0148*/ 	.word	0xffffffff


	//   ....[59]....
        /*014c*/ 	.word	0xffffffff


	//   ....[60]....
        /*0150*/ 	.word	0xffffffff


	//   ....[61]....
        /*0154*/ 	.word	0xffffffff


	//   ....[62]....
        /*0158*/ 	.word	0xffffffff


	//   ....[63]....
        /*015c*/ 	.word	0xffffffff


	//   ....[64]....
        /*0160*/ 	.word	0xffffffff


	//   ....[65]....
        /*0164*/ 	.word	0xffffffff


	//   ....[66]....
        /*0168*/ 	.word	0xffffffff


	//   ....[67]....
        /*016c*/ 	.word	0xffffffff


	//   ....[68]....
        /*0170*/ 	.word	0xffffffff


	//   ....[69]....
        /*0174*/ 	.word	0xffffffff


	//   ....[70]....
        /*0178*/ 	.word	0xffffffff


	//   ....[71]....
        /*017c*/ 	.word	0xffffffff


	//   ....[72]....
        /*0180*/ 	.word	0xffffffff


	//   ....[73]....
        /*0184*/ 	.word	0xffffffff


	//   ....[74]....
        /*0188*/ 	.word	0xffffffff


	//   ....[75]....
        /*018c*/ 	.word	0xffffffff


	//   ....[76]....
        /*0190*/ 	.word	0xffffffff


	//   ....[77]....
        /*0194*/ 	.word	0xffffffff


	//   ....[78]....
        /*0198*/ 	.word	0xffffffff


	//   ....[79]....
        /*019c*/ 	.word	0xffffffff


	//   ....[80]....
        /*01a0*/ 	.word	0xffffffff


	//   ....[81]....
        /*01a4*/ 	.word	0xffffffff


	//   ....[82]....
        /*01a8*/ 	.word	0xffffffff


	//   ....[83]....
        /*01ac*/ 	.word	0xffffffff


	//   ....[84]....
        /*01b0*/ 	.word	0xffffffff


	//   ....[85]....
        /*01b4*/ 	.word	0xffffffff


	//   ....[86]....
        /*01b8*/ 	.word	0xffffffff


	//   ....[87]....
        /*01bc*/ 	.word	0xffffffff


	//   ....[88]....
        /*01c0*/ 	.word	0xffffffff


	//   ....[89]....
        /*01c4*/ 	.word	0xffffffff


	//   ....[90]....
        /*01c8*/ 	.word	0xffffffff


	//   ....[91]....
        /*01cc*/ 	.word	0xffffffff


	//   ....[92]....
        /*01d0*/ 	.word	0xffffffff


	//   ....[93]....
        /*01d4*/ 	.word	0xffffffff


	//   ....[94]....
        /*01d8*/ 	.word	0xffffffff


	//   ....[95]....
        /*01dc*/ 	.word	0xffffffff


	//   ....[96]....
        /*01e0*/ 	.word	0xffffffff


	//   ....[97]....
        /*01e4*/ 	.word	0xffffffff


	//   ....[98]....
        /*01e8*/ 	.word	0xffffffff


	//   ....[99]....
        /*01ec*/ 	.word	0xffffffff


	//   ....[100]....
        /*01f0*/ 	.word	0xffffffff


	//   ....[101]....
        /*01f4*/ 	.word	0xffffffff


	//   ....[102]....
        /*01f8*/ 	.word	0xffffffff


	//   ....[103]....
        /*01fc*/ 	.word	0xffffffff


	//   ....[104]....
        /*0200*/ 	.word	0xffffffff


	//   ....[105]....
        /*0204*/ 	.word	0xffffffff


	//   ....[106]....
        /*0208*/ 	.word	0xffffffff


	//   ....[107]....
        /*020c*/ 	.word	0xffffffff


	//   ....[108]....
        /*0210*/ 	.word	0xffffffff


	//   ....[109]....
        /*0214*/ 	.word	0xffffffff


	//   ....[110]....
        /*0218*/ 	.word	0xffffffff


	//   ....[111]....
        /*021c*/ 	.word	0xffffffff


	//   ....[112]....
        /*0220*/ 	.word	0xffffffff


	//   ....[113]....
        /*0224*/ 	.word	0xffffffff


	//   ....[114]....
        /*0228*/ 	.word	0xffffffff


	//   ....[115]....
        /*022c*/ 	.word	0xffffffff


	//   ....[116]....
        /*0230*/ 	.word	0xffffffff


	//   ....[117]....
        /*0234*/ 	.word	0xffffffff


	//   ....[118]....
        /*0238*/ 	.word	0xffffffff


	//   ....[119]....
        /*023c*/ 	.word	0xffffffff


	//   ....[120]....
        /*0240*/ 	.word	0xffffffff


	//   ....[121]....
        /*0244*/ 	.word	0xffffffff


	//   ....[122]....
        /*0248*/ 	.word	0xffffffff


	//   ....[123]....
        /*024c*/ 	.word	0xffffffff


	//   ....[124]....
        /*0250*/ 	.word	0xffffffff


	//   ....[125]....
        /*0254*/ 	.word	0xffffffff


	//   ....[126]....
        /*0258*/ 	.word	0xffffffff


	//   ....[127]....
        /*025c*/ 	.word	0xffffffff


	//   ....[128]....
        /*0260*/ 	.word	0xffffffff


	//   ....[129]....
        /*0264*/ 	.word	0xffffffff


	//   ....[130]....
        /*0268*/ 	.word	0xffffffff


	//   ....[131]....
        /*026c*/ 	.word	0xffffffff


	//   ....[132]....
        /*0270*/ 	.word	0xffffffff


	//   ....[133]....
        /*0274*/ 	.word	0xffffffff


	//   ....[134]....
        /*0278*/ 	.word	0xffffffff


	//   ....[135]....
        /*027c*/ 	.word	0xffffffff


	//   ....[136]....
        /*0280*/ 	.word	0xffffffff


	//   ....[137]....
        /*0284*/ 	.word	0xffffffff


	//   ....[138]....
        /*0288*/ 	.word	0xffffffff


	//   ....[139]....
        /*028c*/ 	.word	0xffffffff


	//   ....[140]....
        /*0290*/ 	.word	0xffffffff


	//   ....[141]....
        /*0294*/ 	.word	0xffffffff


	//   ....[142]....
        /*0298*/ 	.word	0xffffffff


	//   ....[143]....
        /*029c*/ 	.word	0xffffffff


	//   ....[144]....
        /*02a0*/ 	.word	0xffffffff


	//   ....[145]....
        /*02a4*/ 	.word	0xffffffff


	//   ....[146]....
        /*02a8*/ 	.word	0xffffffff


	//   ....[147]....
        /*02ac*/ 	.word	0xffffffff


	//   ....[148]....
        /*02b0*/ 	.word	0xffffffff


	//   ....[149]....
        /*02b4*/ 	.word	0xffffffff


	//   ....[150]....
        /*02b8*/ 	.word	0xffffffff


	//   ....[151]....
        /*02bc*/ 	.word	0xffffffff


	//   ....[152]....
        /*02c0*/ 	.word	0xffffffff


	//   ....[153]....
        /*02c4*/ 	.word	0xffffffff


	//   ....[154]....
        /*02c8*/ 	.word	0xffffffff


	//   ....[155]....
        /*02cc*/ 	.word	0xffffffff


	//   ....[156]....
        /*02d0*/ 	.word	0xffffffff


	//   ....[157]....
        /*02d4*/ 	.word	0xffffffff


	//   ....[158]....
        /*02d8*/ 	.word	0xffffffff


	//   ....[159]....
        /*02dc*/ 	.word	0xffffffff


	//   ....[160]....
        /*02e0*/ 	.word	0xffffffff


	//   ....[161]....
        /*02e4*/ 	.word	0xffffffff


	//   ....[162]....
        /*02e8*/ 	.word	0xffffffff


	//   ....[163]....
        /*02ec*/ 	.word	0xffffffff


	//----- nvinfo : EIATTR_COOP_GROUP_INSTR_OFFSETS
	.align		4
.L_1429:
        /*02f0*/ 	.byte	0x04, 0x28
        /*02f2*/ 	.short	(.L_1431 - .L_1430)


	//   ....[0]....
.L_1430:
        /*02f4*/ 	.word	0x00001020


	//   ....[1]....
        /*02f8*/ 	.word	0x000015b0


	//   ....[2]....
        /*02fc*/ 	.word	0x00001c60


	//   ....[3]....
        /*0300*/ 	.word	0x00004790


	//   ....[4]....
        /*0304*/ 	.word	0x00004eb0


	//   ....[5]....
        /*0308*/ 	.word	0x00005aa0


	//   ....[6]....
        /*030c*/ 	.word	0x00006540


	//   ....[7]....
        /*0310*/ 	.word	0x00008ba0


	//   ....[8]....
        /*0314*/ 	.word	0x00008bc0


	//   ....[9]....
        /*0318*/ 	.word	0x00008bf0


	//   ....[10]....
        /*031c*/ 	.word	0x00008c00


	//   ....[11]....
        /*0320*/ 	.word	0x00008cb0


	//   ....[12]....
        /*0324*/ 	.word	0x00008cd0


	//   ....[13]....
        /*0328*/ 	.word	0x00008ce0


	//   ....[14]....
        /*032c*/ 	.word	0x00008cf0


	//   ....[15]....
        /*0330*/ 	.word	0x00008db0


	//   ....[16]....
        /*0334*/ 	.word	0x00008dd0


	//   ....[17]....
        /*0338*/ 	.word	0x00008de0


	//   ....[18]....
        /*033c*/ 	.word	0x00008df0


	//   ....[19]....
        /*0340*/ 	.word	0x00008eb0


	//   ....[20]....
        /*0344*/ 	.word	0x00008ed0


	//   ....[21]....
        /*0348*/ 	.word	0x00008ee0


	//   ....[22]....
        /*034c*/ 	.word	0x00008ef0


	//   ....[23]....
        /*0350*/ 	.word	0x00008fb0


	//   ....[24]....
        /*0354*/ 	.word	0x00008fd0


	//   ....[25]....
        /*0358*/ 	.word	0x00008ff0


	//   ....[26]....
        /*035c*/ 	.word	0x00009000


	//   ....[27]....
        /*0360*/ 	.word	0x00009140


	//   ....[28]....
        /*0364*/ 	.word	0x000091b0


	//   ....[29]....
        /*0368*/ 	.word	0x00009220


	//   ....[30]....
        /*036c*/ 	.word	0x00009290


	//   ....[31]....
        /*0370*/ 	.word	0x000092b0


	//   ....[32]....
        /*0374*/ 	.word	0x000092c0


	//   ....[33]....
        /*0378*/ 	.word	0x000092d0


	//   ....[34]....
        /*037c*/ 	.word	0x000092e0


	//   ....[35]....
        /*0380*/ 	.word	0x000092f0


	//   ....[36]....
        /*0384*/ 	.word	0x00009300


	//   ....[37]....
        /*0388*/ 	.word	0x00009310


	//   ....[38]....
        /*038c*/ 	.word	0x00009320


	//   ....[39]....
        /*0390*/ 	.word	0x0000a8e0


	//   ....[40]....
        /*0394*/ 	.word	0x0000a900


	//   ....[41]....
        /*0398*/ 	.word	0x0000a910


	//   ....[42]....
        /*039c*/ 	.word	0x0000a920


	//   ....[43]....
        /*03a0*/ 	.word	0x0000aa30


	//   ....[44]....
        /*03a4*/ 	.word	0x0000aa40


	//   ....[45]....
        /*03a8*/ 	.word	0x0000aa50


	//   ....[46]....
        /*03ac*/ 	.word	0x0000aa60


	//   ....[47]....
        /*03b0*/ 	.word	0x0000ab70


	//   ....[48]....
        /*03b4*/ 	.word	0x0000ab90


	//   ....[49]....
        /*03b8*/ 	.word	0x0000aba0


	//   ....[50]....
        /*03bc*/ 	.word	0x0000abb0


	//   ....[51]....
        /*03c0*/ 	.word	0x0000acc0


	//   ....[52]....
        /*03c4*/ 	.word	0x0000acd0


	//   ....[53]....
        /*03c8*/ 	.word	0x0000ace0


	//   ....[54]....
        /*03cc*/ 	.word	0x0000acf0


	//   ....[55]....
        /*03d0*/ 	.word	0x0000ae00


	//   ....[56]....
        /*03d4*/ 	.word	0x0000ae20


	//   ....[57]....
        /*03d8*/ 	.word	0x0000ae30


	//   ....[58]....
        /*03dc*/ 	.word	0x0000ae40


	//   ....[59]....
        /*03e0*/ 	.word	0x0000af40


	//   ....[60]....
        /*03e4*/ 	.word	0x0000af50


	//   ....[61]....
        /*03e8*/ 	.word	0x0000af60


	//   ....[62]....
        /*03ec*/ 	.word	0x0000af70


	//   ....[63]....
        /*03f0*/ 	.word	0x0000af80


	//   ....[64]....
        /*03f4*/ 	.word	0x0000af90


	//   ....[65]....
        /*03f8*/ 	.word	0x0000afa0


	//   ....[66]....
        /*03fc*/ 	.word	0x0000afd0


	//   ....[67]....
        /*0400*/ 	.word	0x0000b000


	//   ....[68]....
        /*0404*/ 	.word	0x0000b030


	//   ....[69]....
        /*0408*/ 	.word	0x0000b040


	//   ....[70]....
        /*040c*/ 	.word	0x0000b050


	//   ....[71]....
        /*0410*/ 	.word	0x0000c610


	//   ....[72]....
        /*0414*/ 	.word	0x0000c790


	//   ....[73]....
        /*0418*/ 	.word	0x0000c7e0


	//   ....[74]....
        /*041c*/ 	.word	0x0000c810


	//   ....[75]....
        /*0420*/ 	.word	0x0000c920


	//   ....[76]....
        /*0424*/ 	.word	0x0000c950


	//   ....[77]....
        /*0428*/ 	.word	0x0000c990


	//   ....[78]....
        /*042c*/ 	.word	0x0000c9c0


	//   ....[79]....
        /*0430*/ 	.word	0x0000ca80


	//   ....[80]....
        /*0434*/ 	.word	0x0000cab0


	//   ....[81]....
        /*0438*/ 	.word	0x0000cb10


	//   ....[82]....
        /*043c*/ 	.word	0x0000cb40


	//   ....[83]....
        /*0440*/ 	.word	0x0000cc30


	//   ....[84]....
        /*0444*/ 	.word	0x0000ccb0


	//   ....[85]....
        /*0448*/ 	.word	0x0000ccf0


	//   ....[86]....
        /*044c*/ 	.word	0x0000cd20


	//   ....[87]....
        /*0450*/ 	.word	0x0000ce30


	//   ....[88]....
        /*0454*/ 	.word	0x0000ceb0


	//   ....[89]....
        /*0458*/ 	.word	0x0000cee0


	//   ....[90]....
        /*045c*/ 	.word	0x0000cf10


	//   ....[91]....
        /*0460*/ 	.word	0x0000d9b0


	//   ....[92]....
        /*0464*/ 	.word	0x0000e4c0


	//   ....[93]....
        /*0468*/ 	.word	0x0000f020


	//   ....[94]....
        /*046c*/ 	.word	0x0000f5f0


	//   ....[95]....
        /*0470*/ 	.word	0x0000f650


	//   ....[96]....
        /*0474*/ 	.word	0x0000f6a0


	//   ....[97]....
        /*0478*/ 	.word	0x0000f6c0


	//   ....[98]....
        /*047c*/ 	.word	0x0000f6e0


	//   ....[99]....
        /*0480*/ 	.word	0x0000f7f0


	//   ....[100]....
        /*0484*/ 	.word	0x0000f840


	//   ....[101]....
        /*0488*/ 	.word	0x0000f890


	//   ....[102]....
        /*048c*/ 	.word	0x0000f8b0


	//   ....[103]....
        /*0490*/ 	.word	0x0000f8d0


	//   ....[104]....
        /*0494*/ 	.word	0x0000ff90


	//   ....[105]....
        /*0498*/ 	.word	0x00010010


	//   ....[106]....
        /*049c*/ 	.word	0x00010080


	//   ....[107]....
        /*04a0*/ 	.word	0x000100f0


	//   ....[108]....
        /*04a4*/ 	.word	0x00010240


	//   ....[109]....
        /*04a8*/ 	.word	0x000102b0


	//   ....[110]....
        /*04ac*/ 	.word	0x00010320


	//   ....[111]....
        /*04b0*/ 	.word	0x00010390


	//   ....[112]....
        /*04b4*/ 	.word	0x000104b0


	//   ....[113]....
        /*04b8*/ 	.word	0x00010520


	//   ....[114]....
        /*04bc*/ 	.word	0x00010590


	//   ....[115]....
        /*04c0*/ 	.word	0x00010600


	//   ....[116]....
        /*04c4*/ 	.word	0x00010720


	//   ....[117]....
        /*04c8*/ 	.word	0x00010790


	//   ....[118]....
        /*04cc*/ 	.word	0x00010800


	//   ....[119]....
        /*04d0*/ 	.word	0x00010870


	//   ....[120]....
        /*04d4*/ 	.word	0x000109d0


	//   ....[121]....
        /*04d8*/ 	.word	0x00010a40


	//   ....[122]....
        /*04dc*/ 	.word	0x00010ab0


	//   ....[123]....
        /*04e0*/ 	.word	0x00010b20


	//   ....[124]....
        /*04e4*/ 	.word	0x00010b80


	//   ....[125]....
        /*04e8*/ 	.word	0x00010bf0


	//   ....[126]....
        /*04ec*/ 	.word	0x00010c60


	//   ....[127]....
        /*04f0*/ 	.word	0x00010cd0


	//   ....[128]....
        /*04f4*/ 	.word	0x00010d40


	//   ....[129]....
        /*04f8*/ 	.word	0x00010db0


	//   ....[130]....
        /*04fc*/ 	.word	0x00010e20


	//   ....[131]....
        /*0500*/ 	.word	0x00010e90


	//   ....[132]....
        /*0504*/ 	.word	0x00010f10


	//   ....[133]....
        /*0508*/ 	.word	0x00010f90


	//   ....[134]....
        /*050c*/ 	.word	0x00011000


	//   ....[135]....
        /*0510*/ 	.word	0x00011070


	//   ....[136]....
        /*0514*/ 	.word	0x000110e0


	//   ....[137]....
        /*0518*/ 	.word	0x00011150


	//   ....[138]....
        /*051c*/ 	.word	0x000111c0


	//   ....[139]....
        /*0520*/ 	.word	0x00011230


	//   ....[140]....
        /*0524*/ 	.word	0x000112a0


	//   ....[141]....
        /*0528*/ 	.word	0x00011320


	//   ....[142]....
        /*052c*/ 	.word	0x00011390


	//   ....[143]....
        /*0530*/ 	.word	0x00011400


	//   ....[144]....
        /*0534*/ 	.word	0x00011470


	//   ....[145]....
        /*0538*/ 	.word	0x000114e0


	//   ....[146]....
        /*053c*/ 	.word	0x00011550


	//   ....[147]....
        /*0540*/ 	.word	0x000115c0


	//   ....[148]....
        /*0544*/ 	.word	0x00011630


	//   ....[149]....
        /*0548*/ 	.word	0x000116b0


	//   ....[150]....
        /*054c*/ 	.word	0x00011720


	//   ....[151]....
        /*0550*/ 	.word	0x00011790


	//   ....[152]....
        /*0554*/ 	.word	0x00011800


	//   ....[153]....
        /*0558*/ 	.word	0x00011870


	//   ....[154]....
        /*055c*/ 	.word	0x000118e0


	//   ....[155]....
        /*0560*/ 	.word	0x00011950


	//   ....[156]....
        /*0564*/ 	.word	0x000119c0


	//   ....[157]....
        /*0568*/ 	.word	0x00011a30


	//   ....[158]....
        /*056c*/ 	.word	0x00011aa0


	//   ....[159]....
        /*0570*/ 	.word	0x00011b10


	//   ....[160]....
        /*0574*/ 	.word	0x00011bf0


	//   ....[161]....
        /*0578*/ 	.word	0x00011c60


	//   ....[162]....
        /*057c*/ 	.word	0x00011cd0


	//   ....[163]....
        /*0580*/ 	.word	0x00011d40


	//----- nvinfo : EIATTR_EXIT_INSTR_OFFSETS
	.align		4
.L_1431:
        /*0584*/ 	.byte	0x04, 0x1c
        /*0586*/ 	.short	(.L_1433 - .L_1432)


	//   ....[0]....
.L_1432:
        /*0588*/ 	.word	0x0000f9f0


	//   ....[1]....
        /*058c*/ 	.word	0x0000ff30


	//----- nvinfo : EIATTR_MAX_THREADS
	.align		4
.L_1433:
        /*0590*/ 	.byte	0x04, 0x05
        /*0592*/ 	.short	(.L_1435 - .L_1434)
.L_1434:
        /*0594*/ 	.word	0x00000080
        /*0598*/ 	.word	0x00000001
        /*059c*/ 	.word	0x00000001


	//----- nvinfo : EIATTR_CRS_STACK_SIZE
	.align		4
.L_1435:
        /*05a0*/ 	.byte	0x04, 0x1e
        /*05a2*/ 	.short	(.L_1437 - .L_1436)
.L_1436:
        /*05a4*/ 	.word	0x00000000
.L_1437:


//--------------------- .nv.info._Z25selective_scan_bwd_kernelI32Selective_Scan_bwd_kernel_traitsILi128ELi16ELb0ELb0ELb1ELb0ELb0EN3c108BFloat16ENS1_7complexIfEEEEv12SSMParamsBwd --------------------------
	.section	.nv.info._Z25selective_scan_bwd_kernelI32Selective_Scan_bwd_kernel_traitsILi128ELi16ELb0ELb0ELb1ELb0ELb0EN3c108BFloat16ENS1_7complexIfEEEEv12SSMParamsBwd,"",@"SHT_CUDA_INFO"
	.sectionflags	@""
	.align	4


	//----- nvinfo : EIATTR_CUDA_API_VERSION
	.align		4
        /*0000*/ 	.byte	0x04, 0x37
        /*0002*/ 	.short	(.L_1439 - .L_1438)
.L_1438:
        /*0004*/ 	.word	0x00000082


	//----- nvinfo : EIATTR_SW2861232_WAR
	.align		4
.L_1439:
        /*0008*/ 	.byte	0x01, 0x35
	.zero		2


	//----- nvinfo : EIATTR_PARAM_CBANK
	.align		4
        /*000c*/ 	.byte	0x04, 0x0a
        /*000e*/ 	.short	(.L_1441 - .L_1440)
	.align		4
.L_1440:
        /*0010*/ 	.word	index@(.nv.constant0._Z25selective_scan_bwd_kernelI32Selective_Scan_bwd_kernel_traitsILi128ELi16ELb0ELb0ELb1ELb0ELb0EN3c108BFloat16ENS1_7complexIfEEEEv12SSMParamsBwd)
        /*0014*/ 	.short	0x0160
        /*0016*/ 	.short	0x01f0


	//----- nvinfo : EIATTR_CBANK_PARAM_SIZE
	.align		4
.L_1441:
        /*0018*/ 	.byte	0x03, 0x19
        /*001a*/ 	.short	0x01f0


	//----- nvinfo : EIATTR_KPARAM_INFO
	.align		4
        /*001c*/ 	.byte	0x04, 0x17
        /*001e*/ 	.short	(.L_1443 - .L_1442)
.L_1442:
        /*0020*/ 	.word	0x00000000
        /*0024*/ 	.short	0x0000
        /*0026*/ 	.short	0x0000
        /*0028*/ 	.byte	0x00, 0xf0, 0xc1, 0x07


	//----- nvinfo : EIATTR_MAXREG_COUNT
	.align		4
.L_1443:
        /*002c*/ 	.byte	0x03, 0x1b
        /*002e*/ 	.short	0x00ff


	//----- nvinfo : EIATTR_NUM_BARRIERS
	.align		4
        /*0030*/ 	.byte	0x02, 0x4c
        /*0032*/ 	.byte	0x01
	.zero		1


	//----- nvinfo : EIATTR_ANNOTATIONS
	.align		4
        /*0034*/ 	.byte	0x04, 0x55
        /*0036*/ 	.short	(.L_1445 - .L_1444)


	//   ....[0]....
.L_1444:
        /*0038*/ 	.word	0x00000001
        /*003c*/ 	.byte	0x30, 0x02, 0x00, 0x00, 0x01, 0x00, 0x00, 0x00, 0x60, 0x02, 0x00, 0x00, 0x01, 0x00, 0x00, 0x00
        /*004c*/ 	.byte	0xf0, 0x09, 0x00, 0x00, 0x01, 0x00, 0x00, 0x00, 0x10, 0x0a, 0x00, 0x00, 0x01, 0x00, 0x00, 0x00
        /*005c*/ 	.byte	0xc0, 0x0a, 0x00, 0x00, 0x01, 0x00, 0x00, 0x00, 0xa0, 0x23, 0x00, 0x00, 0x01, 0x00, 0x00, 0x00
        /*006c*/ 	.byte	0xf0, 0xcd, 0x00, 0x00, 0x01, 0x00, 0x00, 0x00, 0x70, 0xd9, 0x00, 0x00, 0x01, 0x00, 0x00, 0x00
        /*007c*/ 	.byte	0x50, 0xde, 0x00, 0x00, 0x01, 0x00, 0x00, 0x00, 0x60, 0xe0, 0x00, 0x00


	//----- nvinfo : EIATTR_MERCURY_ISA_VERSION
	.align		4
.L_1445:
        /*0088*/ 	.byte	0x03, 0x5f
        /*008a*/ 	.short	0x0000


	//----- nvinfo : EIATTR_COOP_GROUP_MASK_REGIDS
	.align		4
        /*008c*/ 	.byte	0x04, 0x29
        /*008e*/ 	.short	(.L_1447 - .L_1446)


	//   ....[0]....
.L_1446:
        /*0090*/ 	.word	0xffffffff


	//   ....[1]....
        /*0094*/ 	.word	0xffffffff


	//   ....[2]....
        /*0098*/ 	.word	0xffffffff


	//   ....[3]....
        /*009c*/ 	.word	0xffffffff


	//   ....[4]....
        /*00a0*/ 	.word	0xffffffff


	//   ....[5]....
        /*00a4*/ 	.word	0xffffffff


	//   ....[6]....
        /*00a8*/ 	.word	0xffffffff


	//   ....[7]....
        /*00ac*/ 	.word	0xffffffff


	//   ....[8]....
        /*00b0*/ 	.word	0xffffffff


	//   ....[9]....
        /*00b4*/ 	.word	0xffffffff


	//   ....[10]....
        /*00b8*/ 	.word	0xffffffff


	//   ....[11]....
        /*00bc*/ 	.word	0xffffffff


	//   ....[12]....
        /*00c0*/ 	.word	0xffffffff


	//   ....[13]....
        /*00c4*/ 	.word	0xffffffff


	//   ....[14]....
        /*00c8*/ 	.word	0xffffffff


	//   ....[15]....
        /*00cc*/ 	.word	0xffffffff


	//   ....[16]....
        /*00d0*/ 	.word	0xffffffff


	//   ....[17]....
        /*00d4*/ 	.word	0xffffffff


	//   ....[18]....
        /*00d8*/ 	.word	0xffffffff


	//   ....[19]....
        /*00dc*/ 	.word	0xffffffff


	//   ....[20]....
        /*00e0*/ 	.word	0xffffffff


	//   ....[21]....
        /*00e4*/ 	.word	0xffffffff


	//   ....[22]....
        /*00e8*/ 	.word	0xffffffff


	//   ....[23]....
        /*00ec*/ 	.word	0xffffffff


	//   ....[24]....
        /*00f0*/ 	.word	0xffffffff


	//   ....[25]....
        /*00f4*/ 	.word	0xffffffff


	//   ....[26]....
        /*00f8*/ 	.word	0xffffffff


	//   ....[27]....
        /*00fc*/ 	.word	0xffffffff


	//   ....[28]....
        /*0100*/ 	.word	0xffffffff


	//   ....[29]....
        /*0104*/ 	.word	0xffffffff


	//   ....[30]....
        /*0108*/ 	.word	0xffffffff


	//   ....[31]....
        /*010c*/ 	.word	0xffffffff


	//   ....[32]....
        /*0110*/ 	.word	0xffffffff


	//   ....[33]....
        /*0114*/ 	.word	0xffffffff


	//   ....[34]....
        /*0118*/ 	.word	0xffffffff


	//   ....[35]....
        /*011c*/ 	.word	0xffffffff


	//   ....[36]....
        /*0120*/ 	.word	0xffffffff


	//   ....[37]....
        /*0124*/ 	.word	0xffffffff


	//   ....[38]....
        /*0128*/ 	.word	0xffffffff


	//   ....[39]....
        /*012c*/ 	.word	0xffffffff


	//   ....[40]....
        /*0130*/ 	.word	0xffffffff


	//   ....[41]....
        /*0134*/ 	.word	0xffffffff


	//   ....[42]....
        /*0138*/ 	.word	0xffffffff


	//   ....[43]....
        /*013c*/ 	.word	0xffffffff


	//   ....[44]....
        /*0140*/ 	.word	0xffffffff


	//   ....[45]....
        /*0144*/ 	.word	0xffffffff


	//   ....[46]....
        /*0148*/ 	.word	0xffffffff


	//   ....[47]....
        /*014c*/ 	.word	0xffffffff


	//   ....[48]....
        /*0150*/ 	.word	0xffffffff


	//   ....[49]....
        /*0154*/ 	.word	0xffffffff


	//   ....[50]....
        /*0158*/ 	.word	0xffffffff


	//   ....[51]....
        /*015c*/ 	.word	0xffffffff


	//   ....[52]....
        /*0160*/ 	.word	0xffffffff


	//   ....[53]....
        /*0164*/ 	.word	0xffffffff


	//   ....[54]....
        /*0168*/ 	.word	0xffffffff


	//   ....[55]....
        /*016c*/ 	.word	0xffffffff


	//   ....[56]....
        /*0170*/ 	.word	0xffffffff


	//   ....[57]....
        /*0174*/ 	.word	0xffffffff


	//   ....[58]....
        /*0178*/ 	.word	0xffffffff


	//   ....[59]....
        /*017c*/ 	.word	0xffffffff


	//   ....[60]....
        /*0180*/ 	.word	0xffffffff


	//   ....[61]....
        /*0184*/ 	.word	0xffffffff


	//   ....[62]....
        /*0188*/ 	.word	0xffffffff


	//   ....[63]....
        /*018c*/ 	.word	0xffffffff


	//   ....[64]....
        /*0190*/ 	.word	0xffffffff


	//   ....[65]....
        /*0194*/ 	.word	0xffffffff


	//   ....[66]....
        /*0198*/ 	.word	0xffffffff


	//   ....[67]....
        /*019c*/ 	.word	0xffffffff


	//   ....[68]....
        /*01a0*/ 	.word	0xffffffff


	//   ....[69]....
        /*01a4*/ 	.word	0xffffffff


	//   ....[70]....
        /*01a8*/ 	.word	0xffffffff


	//   ....[71]....
        /*01ac*/ 	.word	0xffffffff


	//   ....[72]....
        /*01b0*/ 	.word	0xffffffff


	//   ....[73]....
        /*01b4*/ 	.word	0xffffffff


	//   ....[74]....
        /*01b8*/ 	.word	0xffffffff


	//   ....[75]....
        /*01bc*/ 	.word	0xffffffff


	//   ....[76]....
        /*01c0*/ 	.word	0xffffffff


	//   ....[77]....
        /*01c4*/ 	.word	0xffffffff


	//   ....[78]....
        /*01c8*/ 	.word	0xffffffff


	//   ....[79]....
        /*01cc*/ 	.word	0xffffffff


	//   ....[80]....
        /*01d0*/ 	.word	0xffffffff


	//   ....[81]....
        /*01d4*/ 	.word	0xffffffff


	//   ....[82]....
        /*01d8*/ 	.word	0xffffffff


	//   ....[83]....
        /*01dc*/ 	.word	0xffffffff


	//   ....[84]....
        /*01e0*/ 	.word	0xffffffff


	//   ....[85]....
        /*01e4*/ 	.word	0xffffffff


	//   ....[86]....
        /*01e8*/ 	.word	0xffffffff


	//   ....[87]....
        /*01ec*/ 	.word	0xffffffff


	//   ....[88]....
        /*01f0*/ 	.word	0xffffffff


	//   ....[89]....
        /*01f4*/ 	.word	0xffffffff


	//   ....[90]....
        /*01f8*/ 	.word	0xffffffff


	//   ....[91]....
        /*01fc*/ 	.word	0xffffffff


	//   ....[92]....
        /*0200*/ 	.word	0xffffffff


	//   ....[93]....
        /*0204*/ 	.word	0xffffffff


	//   ....[94]....
        /*0208*/ 	.word	0xffffffff


	//   ....[95]....
        /*020c*/ 	.word	0xffffffff


	//   ....[96]....
        /*0210*/ 	.word	0xffffffff


	//   ....[97]....
        /*0214*/ 	.word	0xffffffff


	//   ....[98]....
        /*0218*/ 	.word	0xffffffff


	//   ....[99]....
        /*021c*/ 	.word	0xffffffff


	//   ....[100]....
        /*0220*/ 	.word	0xffffffff


	//   ....[101]....
        /*0224*/ 	.word	0xffffffff


	//   ....[102]....
        /*0228*/ 	.word	0xffffffff


	//   ....[103]....
        /*022c*/ 	.word	0xffffffff


	//   ....[104]....
        /*0230*/ 	.word	0xffffffff


	//   ....[105]....
        /*0234*/ 	.word	0xffffffff


	//   ....[106]....
        /*0238*/ 	.word	0xffffffff


	//   ....[107]....
        /*023c*/ 	.word	0xffffffff


	//   ....[108]....
        /*0240*/ 	.word	0xffffffff


	//   ....[109]....
        /*0244*/ 	.word	0xffffffff


	//   ....[110]....
        /*0248*/ 	.word	0xffffffff


	//   ....[111]....
        /*024c*/ 	.word	0xffffffff


	//   ....[112]....
        /*0250*/ 	.word	0xffffffff


	//   ....[113]....
        /*0254*/ 	.word	0xffffffff


	//   ....[114]....
        /*0258*/ 	.word	0xffffffff


	//   ....[115]....
        /*025c*/ 	.word	0xffffffff


	//   ....[116]....
        /*0260*/ 	.word	0xffffffff


	//   ....[117]....
        /*0264*/ 	.word	0xffffffff


	//   ....[118]....
        /*0268*/ 	.word	0xffffffff


	//   ....[119]....
        /*026c*/ 	.word	0xffffffff


	//   ....[120]....
        /*0270*/ 	.word	0xffffffff


	//   ....[121]....
        /*0274*/ 	.word	0xffffffff


	//   ....[122]....
        /*0278*/ 	.word	0xffffffff


	//   ....[123]....
        /*027c*/ 	.word	0xffffffff


	//   ....[124]....
        /*0280*/ 	.word	0xffffffff


	//   ....[125]....
        /*0284*/ 	.word	0xffffffff


	//   ....[126]....
        /*0288*/ 	.word	0xffffffff


	//   ....[127]....
        /*028c*/ 	.word	0xffffffff


	//   ....[128]....
        /*0290*/ 	.word	0xffffffff


	//   ....[129]....
        /*0294*/ 	.word	0xffffffff


	//   ....[130]....
        /*0298*/ 	.word	0xffffffff


	//   ....[131]....
        /*029c*/ 	.word	0xffffffff


	//   ....[132]....
        /*02a0*/ 	.word	0xffffffff


	//   ....[133]....
        /*02a4*/ 	.word	0xffffffff


	//   ....[134]....
        /*02a8*/ 	.word	0xffffffff


	//   ....[135]....
        /*02ac*/ 	.word	0xffffffff


	//   ....[136]....
        /*02b0*/ 	.word	0xffffffff


	//   ....[137]....
        /*02b4*/ 	.word	0xffffffff


	//   ....[138]....
        /*02b8*/ 	.word	0xffffffff


	//   ....[139]....
        /*02bc*/ 	.word	0xffffffff


	//   ....[140]....
        /*02c0*/ 	.word	0xffffffff


	//   ....[141]....
        /*02c4*/ 	.word	0xffffffff


	//   ....[142]....
        /*02c8*/ 	.word	0xffffffff


	//   ....[143]....
        /*02cc*/ 	.word	0xffffffff


	//   ....[144]....
        /*02d0*/ 	.word	0xffffffff


	//   ....[145]....
        /*02d4*/ 	.word	0xffffffff


	//   ....[146]....
        /*02d8*/ 	.word	0xffffffff


	//   ....[147]....
        /*02dc*/ 	.word	0xffffffff


	//   ....[148]....
        /*02e0*/ 	.word	0xffffffff


	//   ....[149]....
        /*02e4*/ 	.word	0xffffffff


	//   ....[150]....
        /*02e8*/ 	.word	0xffffffff


	//   ....[151]....
        /*02ec*/ 	.word	0xffffffff


	//   ....[152]....
        /*02f0*/ 	.word	0xffffffff


	//   ....[153]....
        /*02f4*/ 	.word	0xffffffff


	//   ....[154]....
        /*02f8*/ 	.word	0xffffffff


	//   ....[155]....
        /*02fc*/ 	.word	0xffffffff


	//   ....[156]....
        /*0300*/ 	.word	0xffffffff


	//   ....[157]....
        /*0304*/ 	.word	0xffffffff


	//   ....[158]....
        /*0308*/ 	.word	0xffffffff


	//   ....[159]....
        /*030c*/ 	.word	0xffffffff


	//----- nvinfo : EIATTR_COOP_GROUP_INSTR_OFFSETS
	.align		4
.L_1447:
        /*0310*/ 	.byte	0x04, 0x28
        /*0312*/ 	.short	(.L_1449 - .L_1448)


	//   ....[0]....
.L_1448:
        /*0314*/ 	.word	0x00001400


	//   ....[1]....
        /*0318*/ 	.word	0x00001a10


	//   ....[2]....
        /*031c*/ 	.word	0x00001f90


	//   ....[3]....
        /*0320*/ 	.word	0x00004370


	//   ....[4]....
        /*0324*/ 	.word	0x00005d60


	//   ....[5]....
        /*0328*/ 	.word	0x00005d80


	//   ....[6]....
        /*032c*/ 	.word	0x00005da0


	//   ....[7]....
        /*0330*/ 	.word	0x00005db0


	//   ....[8]....
        /*0334*/ 	.word	0x00005e30


	//   ....[9]....
        /*0338*/ 	.word	0x00005e70


	//   ....[10]....
        /*033c*/ 	.word	0x00005e90


	//   ....[11]....
        /*0340*/ 	.word	0x00005eb0


	//   ....[12]....
        /*0344*/ 	.word	0x00005f30


	//   ....[13]....
        /*0348*/ 	.word	0x00005f70


	//   ....[14]....
        /*034c*/ 	.word	0x00005fa0


	//   ....[15]....
        /*0350*/ 	.word	0x00005fb0


	//   ....[16]....
        /*0354*/ 	.word	0x00006040


	//   ....[17]....
        /*0358*/ 	.word	0x00006080


	//   ....[18]....
        /*035c*/ 	.word	0x000060a0


	//   ....[19]....
        /*0360*/ 	.word	0x000060b0


	//   ....[20]....
        /*0364*/ 	.word	0x00006170


	//   ....[21]....
        /*0368*/ 	.word	0x00006190


	//   ....[22]....
        /*036c*/ 	.word	0x000061a0


	//   ....[23]....
        /*0370*/ 	.word	0x000061b0


	//   ....[24]....
        /*0374*/ 	.word	0x000062f0


	//   ....[25]....
        /*0378*/ 	.word	0x00006340


	//   ....[26]....
        /*037c*/ 	.word	0x00006390


	//   ....[27]....
        /*0380*/ 	.word	0x000063e0


	//   ....[28]....
        /*0384*/ 	.word	0x00006400


	//   ....[29]....
        /*0388*/ 	.word	0x00006410


	//   ....[30]....
        /*038c*/ 	.word	0x00006420


	//   ....[31]....
        /*0390*/ 	.word	0x00006430


	//   ....[32]....
        /*0394*/ 	.word	0x00006440


	//   ....[33]....
        /*0398*/ 	.word	0x00006450


	//   ....[34]....
        /*039c*/ 	.word	0x00006460


	//   ....[35]....
        /*03a0*/ 	.word	0x00006470


	//   ....[36]....
        /*03a4*/ 	.word	0x00007a80


	//   ....[37]....
        /*03a8*/ 	.word	0x00007aa0


	//   ....[38]....
        /*03ac*/ 	.word	0x00007ab0


	//   ....[39]....
        /*03b0*/ 	.word	0x00007ac0


	//   ....[40]....
        /*03b4*/ 	.word	0x00007be0


	//   ....[41]....
        /*03b8*/ 	.word	0x00007bf0


	//   ....[42]....
        /*03bc*/ 	.word	0x00007c00


	//   ....[43]....
        /*03c0*/ 	.word	0x00007c10


	//   ....[44]....
        /*03c4*/ 	.word	0x00007d30


	//   ....[45]....
        /*03c8*/ 	.word	0x00007d50


	//   ....[46]....
        /*03cc*/ 	.word	0x00007d60


	//   ....[47]....
        /*03d0*/ 	.word	0x00007d70


	//   ....[48]....
        /*03d4*/ 	.word	0x00007e90


	//   ....[49]....
        /*03d8*/ 	.word	0x00007ea0


	//   ....[50]....
        /*03dc*/ 	.word	0x00007eb0


	//   ....[51]....
        /*03e0*/ 	.word	0x00007ec0


	//   ....[52]....
        /*03e4*/ 	.word	0x00007fe0


	//   ....[53]....
        /*03e8*/ 	.word	0x00008000


	//   ....[54]....
        /*03ec*/ 	.word	0x00008010


	//   ....[55]....
        /*03f0*/ 	.word	0x00008020


	//   ....[56]....
        /*03f4*/ 	.word	0x00008120


	//   ....[57]....
        /*03f8*/ 	.word	0x00008130


	//   ....[58]....
        /*03fc*/ 	.word	0x00008140


	//   ....[59]....
        /*0400*/ 	.word	0x00008150


	//   ....[60]....
        /*0404*/ 	.word	0x00008160


	//   ....[61]....
        /*0408*/ 	.word	0x00008170


	//   ....[62]....
        /*040c*/ 	.word	0x00008190


	//   ....[63]....
        /*0410*/ 	.word	0x000081c0


	//   ....[64]....
        /*0414*/ 	.word	0x000081f0


	//   ....[65]....
        /*0418*/ 	.word	0x00008200


	//   ....[66]....
        /*041c*/ 	.word	0x00008210


	//   ....[67]....
        /*0420*/ 	.word	0x00008220


	//   ....[68]....
        /*0424*/ 	.word	0x0000be80


	//   ....[69]....
        /*0428*/ 	.word	0x0000bec0


	//   ....[70]....
        /*042c*/ 	.word	0x0000bf00


	//   ....[71]....
        /*0430*/ 	.word	0x0000bf40


	//   ....[72]....
        /*0434*/ 	.word	0x0000c000


	//   ....[73]....
        /*0438*/ 	.word	0x0000c030


	//   ....[74]....
        /*043c*/ 	.word	0x0000c060


	//   ....[75]....
        /*0440*/ 	.word	0x0000c090


	//   ....[76]....
        /*0444*/ 	.word	0x0000c130


	//   ....[77]....
        /*0448*/ 	.word	0x0000c160


	//   ....[78]....
        /*044c*/ 	.word	0x0000c190


	//   ....[79]....
        /*0450*/ 	.word	0x0000c1c0


	//   ....[80]....
        /*0454*/ 	.word	0x0000c260


	//   ....[81]....
        /*0458*/ 	.word	0x0000c290


	//   ....[82]....
        /*045c*/ 	.word	0x0000c2c0


	//   ....[83]....
        /*0460*/ 	.word	0x0000c2f0


	//   ....[84]....
        /*0464*/ 	.word	0x0000c390


	//   ....[85]....
        /*0468*/ 	.word	0x0000c3c0


	//   ....[86]....
        /*046c*/ 	.word	0x0000c3f0


	//   ....[87]....
        /*0470*/ 	.word	0x0000c420


	//   ....[88]....
        /*0474*/ 	.word	0x0000cbb0


	//   ....[89]....
        /*0478*/ 	.word	0x0000d840


	//   ....[90]....
        /*047c*/ 	.word	0x0000ded0


	//   ....[91]....
        /*0480*/ 	.word	0x0000def0


	//   ....[92]....
        /*0484*/ 	.word	0x0000df10


	//   ....[93]....
        /*0488*/ 	.word	0x0000df30


	//   ....[94]....
        /*048c*/ 	.word	0x0000df50


	//   ....[95]....
        /*0490*/ 	.word	0x0000e0e0


	//   ....[96]....
        /*0494*/ 	.word	0x0000e100


	//   ....[97]....
        /*0498*/ 	.word	0x0000e120


	//   ....[98]....
        /*049c*/ 	.word	0x0000e140


	//   ....[99]....
        /*04a0*/ 	.word	0x0000e160


	//   ....[100]....
        /*04a4*/ 	.word	0x0000e590


	//   ....[101]....
        /*04a8*/ 	.word	0x0000e610


	//   ....[102]....
        /*04ac*/ 	.word	0x0000e680


	//   ....[103]....
        /*04b0*/ 	.word	0x0000e6f0


	//   ....[104]....
        /*04b4*/ 	.word	0x0000e840


	//   ....[105]....
        /*04b8*/ 	.word	0x0000e8b0


	//   ....[106]....
        /*04bc*/ 	.word	0x0000e920


	//   ....[107]....
        /*04c0*/ 	.word	0x0000e990


	//   ....[108]....
        /*04c4*/ 	.word	0x0000eac0


	//   ....[109]....
        /*04c8*/ 	.word	0x0000eb30


	//   ....[110]....
        /*04cc*/ 	.word	0x0000eba0


	//   ....[111]....
        /*04d0*/ 	.word	0x0000ec10


	//   ....[112]....
        /*04d4*/ 	.word	0x0000ed60


	//   ....[113]....
        /*04d8*/ 	.word	0x0000edd0


	//   ....[114]....
        /*04dc*/ 	.word	0x0000ee40


	//   ....[115]....
        /*04e0*/ 	.word	0x0000eeb0


	//   ....[116]....
        /*04e4*/ 	.word	0x0000eff0


	//   ....[117]....
        /*04e8*/ 	.word	0x0000f060


	//   ....[118]....
        /*04ec*/ 	.word	0x0000f0d0


	//   ....[119]....
        /*04f0*/ 	.word	0x0000f140


	//   ....[120]....
        /*04f4*/ 	.word	0x0000f1a0


	//   ....[121]....
        /*04f8*/ 	.word	0x0000f210


	//   ....[122]....
        /*04fc*/ 	.word	0x0000f280


	//   ....[123]....
        /*0500*/ 	.word	0x0000f2f0


	//   ....[124]....
        /*0504*/ 	.word	0x0000f360


	//   ....[125]....
        /*0508*/ 	.word	0x0000f3b0


	//   ....[126]....
        /*050c*/ 	.word	0x0000f400


	//   ....[127]....
        /*0510*/ 	.word	0x0000f450


	//   ....[128]....
        /*0514*/ 	.word	0x0000f4c0


	//   ....[129]....
        /*0518*/ 	.word	0x0000f540


	//   ....[130]....
        /*051c*/ 	.word	0x0000f5b0


	//   ....[131]....
        /*0520*/ 	.word	0x0000f620


	//   ....[132]....
        /*0524*/ 	.word	0x0000f690


	//   ....[133]....
        /*0528*/ 	.word	0x0000f700


	//   ....[134]....
        /*052c*/ 	.word	0x0000f770


	//   ....[135]....
        /*0530*/ 	.word	0x0000f7e0


	//   ....[136]....
        /*0534*/ 	.word	0x0000f850


	//   ....[137]....
        /*0538*/ 	.word	0x0000f8d0


	//   ....[138]....
        /*053c*/ 	.word	0x0000f940


	//   ....[139]....
        /*0540*/ 	.word	0x0000f9b0


	//   ....[140]....
        /*0544*/ 	.word	0x0000fa20


	//   ....[141]....
        /*0548*/ 	.word	0x0000fa90


	//   ....[142]....
        /*054c*/ 	.word	0x0000fb00


	//   ....[143]....
        /*0550*/ 	.word	0x0000fb70


	//   ....[144]....
        /*0554*/ 	.word	0x0000fbe0


	//   ....[145]....
        /*0558*/ 	.word	0x0000fc60


	//   ....[146]....
        /*055c*/ 	.word	0x0000fcd0


	//   ....[147]....
        /*0560*/ 	.word	0x0000fd40


	//   ....[148]....
        /*0564*/ 	.word	0x0000fd90


	//   ....[149]....
        /*0568*/ 	.word	0x0000fde0


	//   ....[150]....
        /*056c*/ 	.word	0x0000fe30


	//   ....[151]....
        /*0570*/ 	.word	0x0000fe80


	//   ....[152]....
        /*0574*/ 	.word	0x0000ff00


	//   ....[153]....
        /*0578*/ 	.word	0x0000ff70


	//   ....[154]....
        /*057c*/ 	.word	0x0000ffe0


	//   ....[155]....
        /*0580*/ 	.word	0x00010050


	//   ....[156]....
        /*0584*/ 	.word	0x00010110


	//   ....[157]....
        /*0588*/ 	.word	0x00010160


	//   ....[158]....
        /*058c*/ 	.word	0x000101b0


	//   ....[159]....
        /*0590*/ 	.word	0x00010200


	//----- nvinfo : EIATTR_EXIT_INSTR_OFFSETS
	.align		4
.L_1449:
        /*0594*/ 	.byte	0x04, 0x1c
        /*0596*/ 	.short	(.L_1451 - .L_1450)


	//   ....[0]....
.L_1450:
        /*0598*/ 	.word	0x0000e290


	//   ....[1]....
        /*059c*/ 	.word	0x0000e530


	//----- nvinfo : EIATTR_MAX_THREADS
	.align		4
.L_1451:
        /*05a0*/ 	.byte	0x04, 0x05
        /*05a2*/ 	.short	(.L_1453 - .L_1452)
.L_1452:
        /*05a4*/ 	.word	0x00000080
        /*05a8*/ 	.word	0x00000001
        /*05ac*/ 	.word	0x00000001


	//----- nvinfo : EIATTR_CRS_STACK_SIZE
	.align		4
.L_1453:
        /*05b0*/ 	.byte	0x04, 0x1e
        /*05b2*/ 	.short	(.L_1455 - .L_1454)
.L_1454:
        /*05b4*/ 	.word	0x00000000
.L_1455:


//--------------------- .nv.info._Z25selective_scan_bwd_kernelI32Selective_Scan_bwd_kernel_traitsILi128ELi16ELb0ELb0ELb1ELb0ELb1EN3c108BFloat16ENS1_7complexIfEEEEv12SSMParamsBwd --------------------------
	.section	.nv.info._Z25selective_scan_bwd_kernelI32Selective_Scan_bwd_kernel_traitsILi128ELi16ELb0ELb0ELb1ELb0ELb1EN3c108BFloat16ENS1_7complexIfEEEEv12SSMParamsBwd,"",@"SHT_CUDA_INFO"
	.sectionflags	@""
	.align	4


	//----- nvinfo : EIATTR_CUDA_API_VERSION
	.align		4
        /*0000*/ 	.byte	0x04, 0x37
        /*0002*/ 	.short	(.L_1457 - .L_1456)
.L_1456:
        /*0004*/ 	.word	0x00000082


	//----- nvinfo : EIATTR_SW2861232_WAR
	.align		4
.L_1457:
        /*0008*/ 	.byte	0x01, 0x35
	.zero		2


	//----- nvinfo : EIATTR_PARAM_CBANK
	.align		4
        /*000c*/ 	.byte	0x04, 0x0a
        /*000e*/ 	.short	(.L_1459 - .L_1458)
	.align		4
.L_1458:
        /*0010*/ 	.word	index@(.nv.constant0._Z25selective_scan_bwd_kernelI32Selective_Scan_bwd_kernel_traitsILi128ELi16ELb0ELb0ELb1ELb0ELb1EN3c108BFloat16ENS1_7complexIfEEEEv12SSMParamsBwd)
        /*0014*/ 	.short	0x0160
        /*0016*/ 	.short	0x01f0


	//----- nvinfo : EIATTR_CBANK_PARAM_SIZE
	.align		4
.L_1459:
        /*0018*/ 	.byte	0x03, 0x19
        /*001a*/ 	.short	0x01f0


	//----- nvinfo : EIATTR_KPARAM_INFO
	.align		4
        /*001c*/ 	.byte	0x04, 0x17
        /*001e*/ 	.short	(.L_1461 - .L_1460)
.L_1460:
        /*0020*/ 	.word	0x00000000
        /*0024*/ 	.short	0x0000
        /*0026*/ 	.short	0x0000
        /*0028*/ 	.byte	0x00, 0xf0, 0xc1, 0x07


	//----- nvinfo : EIATTR_MAXREG_COUNT
	.align		4
.L_1461:
        /*002c*/ 	.byte	0x03, 0x1b
        /*002e*/ 	.short	0x00ff


	//----- nvinfo : EIATTR_NUM_BARRIERS
	.align		4
        /*0030*/ 	.byte	0x02, 0x4c
        /*0032*/ 	.byte	0x01
	.zero		1


	//----- nvinfo : EIATTR_ANNOTATIONS
	.align		4
        /*0034*/ 	.byte	0x04, 0x55
        /*0036*/ 	.short	(.L_1463 - .L_1462)


	//   ....[0]....
.L_1462:
        /*0038*/ 	.word	0x00000001
        /*003c*/ 	.byte	0x40, 0x02, 0x00, 0x00, 0x01, 0x00, 0x00, 0x00, 0x70, 0x02, 0x00, 0x00, 0x01, 0x00, 0x00, 0x00
        /*004c*/ 	.byte	0xc0, 0x09, 0x00, 0x00, 0x01, 0x00, 0x00, 0x00, 0xe0, 0x09, 0x00, 0x00, 0x01, 0x00, 0x00, 0x00
        /*005c*/ 	.byte	0x90, 0x20, 0x00, 0x00, 0x01, 0x00, 0x00, 0x00, 0x70, 0x3c, 0x00, 0x00, 0x01, 0x00, 0x00, 0x00
        /*006c*/ 	.byte	0x80, 0x3c, 0x00, 0x00, 0x01, 0x00, 0x00, 0x00, 0x20, 0x4d, 0x00, 0x00, 0x01, 0x00, 0x00, 0x00
        /*007c*/ 	.byte	0xf0, 0x50, 0x00, 0x00, 0x01, 0x00, 0x00, 0x00, 0xd0, 0xf3, 0x00, 0x00, 0x01, 0x00, 0x00, 0x00
        /*008c*/ 	.byte	0xe0, 0xf3, 0x00, 0x00, 0x01, 0x00, 0x00, 0x00, 0xf0, 0xf3, 0x00, 0x00, 0x01, 0x00, 0x00, 0x00
        /*009c*/ 	.byte	0x10, 0xf9, 0x00, 0x00, 0x01, 0x00, 0x00, 0x00, 0x40, 0x04, 0x01, 0x00, 0x01, 0x00, 0x00, 0x00
        /*00ac*/ 	.byte	0xa0, 0x09, 0x01, 0x00, 0x01, 0x00, 0x00, 0x00, 0xb0, 0x0b, 0x01, 0x00


	//----- nvinfo : EIATTR_MERCURY_ISA_VERSION
	.align		4
.L_1463:
        /*00b8*/ 	.byte	0x03, 0x5f
        /*00ba*/ 	.short	0x0000


	//----- nvinfo : EIATTR_COOP_GROUP_MASK_REGIDS
	.align		4
        /*00bc*/ 	.byte	0x04, 0x29
        /*00be*/ 	.short	(.L_1465 - .L_1464)


	//   ....[0]....
.L_1464:
        /*00c0*/ 	.word	0xffffffff


	//   ....[1]....
        /*00c4*/ 	.word	0xffffffff


	//   ....[2]....
        /*00c8*/ 	.word	0xffffffff


	//   ....[3]....
        /*00cc*/ 	.word	0xffffffff


	//   ....[4]....
        /*00d0*/ 	.word	0xffffffff


	//   ....[5]....
        /*00d4*/ 	.word	0xffffffff


	//   ....[6]....
        /*00d8*/ 	.word	0xffffffff


	//   ....[7]....
        /*00dc*/ 	.word	0xffffffff


	//   ....[8]....
        /*00e0*/ 	.word	0xffffffff


	//   ....[9]....
        /*00e4*/ 	.word	0xffffffff


	//   ....[10]....
        /*00e8*/ 	.word	0xffffffff


	//   ....[11]....
        /*00ec*/ 	.word	0xffffffff


	//   ....[12]....
        /*00f0*/ 	.word	0xffffffff


	//   ....[13]....
        /*00f4*/ 	.word	0xffffffff


	//   ....[14]....
        /*00f8*/ 	.word	0xffffffff


	//   ....[15]....
        /*00fc*/ 	.word	0xffffffff


	//   ....[16]....
        /*0100*/ 	.word	0xffffffff


	//   ....[17]....
        /*0104*/ 	.word	0xffffffff


	//   ....[18]....
        /*0108*/ 	.word	0xffffffff


	//   ....[19]....
        /*010c*/ 	.word	0xffffffff


	//   ....[20]....
        /*0110*/ 	.word	0xffffffff


	//   ....[21]....
        /*0114*/ 	.word	0xffffffff


	//   ....[22]....
        /*0118*/ 	.word	0xffffffff


	//   ....[23]....
        /*011c*/ 	.word	0xffffffff


	//   ....[24]....
        /*0120*/ 	.word	0xffffffff


	//   ....[25]....
        /*0124*/ 	.word	0xffffffff


	//   ....[26]....
        /*0128*/ 	.word	0xffffffff


	//   ....[27]....
        /*012c*/ 	.word	0xffffffff


	//   ....[28]....
        /*0130*/ 	.word	0xffffffff


	//   ....[29]....
        /*0134*/ 	.word	0xffffffff


	//   ....[30]....
        /*0138*/ 	.word	0xffffffff


	//   ....[31]....
        /*013c*/ 	.word	0xffffffff


	//   ....[32]....
        /*0140*/ 	.word	0xffffffff


	//   ....[33]....
        /*0144*/ 	.word	0xffffffff


	//   ....[34]....
        /*0148*/ 	.word	0xffffffff


	//   ....[35]....
        /*014c*/ 	.word	0xffffffff


	//   ....[36]....
        /*0150*/ 	.word	0xffffffff


	//   ....[37]....
        /*0154*/ 	.word	0xffffffff


	//   ....[38]....
        /*0158*/ 	.word	0xffffffff


	//   ....[39]....
        /*015c*/ 	.word	0xffffffff


	//   ....[40]....
        /*0160*/ 	.word	0xffffffff


	//   ....[41]....
        /*0164*/ 	.word	0xffffffff


	//   ....[42]....
        /*0168*/ 	.word	0xffffffff


	//   ....[43]....
        /*016c*/ 	.word	0xffffffff


	//   ....[44]....
        /*0170*/ 	.word	0xffffffff


	//   ....[45]....
        /*0174*/ 	.word	0xffffffff


	//   ....[46]....
        /*0178*/ 	.word	0xffffffff


	//   ....[47]....
        /*017c*/ 	.word	0xffffffff


	//   ....[48]....
        /*0180*/ 	.word	0xffffffff


	//   ....[49]....
        /*0184*/ 	.word	0xffffffff


	//   ....[50]....
        /*0188*/ 	.word	0xffffffff


	//   ....[51]....
        /*018c*/ 	.word	0xffffffff


	//   ....[52]....
        /*0190*/ 	.word	0xffffffff


	//   ....[53]....
        /*0194*/ 	.word	0xffffffff


	//   ....[54]....
        /*0198*/ 	.word	0xffffffff


	//   ....[55]....
        /*019c*/ 	.word	0xffffffff


	//   ....[56]....
        /*01a0*/ 	.word	0xffffffff


	//   ....[57]....
        /*01a4*/ 	.word	0xffffffff


	//   ....[58]....
        /*01a8*/ 	.word	0xffffffff


	//   ....[59]....
        /*01ac*/ 	.word	0xffffffff


	//   ....[60]....
        /*01b0*/ 	.word	0xffffffff


	//   ....[61]....
        /*01b4*/ 	.word	0xffffffff


	//   ....[62]....
        /*01b8*/ 	.word	0xffffffff


	//   ....[63]....
        /*01bc*/ 	.word	0xffffffff


	//   ....[64]....
        /*01c0*/ 	.word	0xffffffff


	//   ....[65]....
        /*01c4*/ 	.word	0xffffffff


	//   ....[66]....
        /*01c8*/ 	.word	0xffffffff


	//   ....[67]....
        /*01cc*/ 	.word	0xffffffff


	//   ....[68]....
        /*01d0*/ 	.word	0xffffffff


	//   ....[69]....
        /*01d4*/ 	.word	0xffffffff


	//   ....[70]....
        /*01d8*/ 	.word	0xffffffff


	//   ....[71]....
        /*01dc*/ 	.word	0xffffffff


	//   ....[72]....
        /*01e0*/ 	.word	0xffffffff


	//   ....[73]....
        /*01e4*/ 	.word	0xffffffff


	//   ....[74]....
        /*01e8*/ 	.word	0xffffffff


	//   ....[75]....
        /*01ec*/ 	.word	0xffffffff


	//   ....[76]....
        /*01f0*/ 	.word	0xffffffff


	//   ....[77]....
        /*01f4*/ 	.word	0xffffffff


	//   ....[78]....
        /*01f8*/ 	.word	0xffffffff


	//   ....[79]....
        /*01fc*/ 	.word	0xffffffff


	//   ....[80]....
        /*0200*/ 	.word	0xffffffff


	//   ....[81]....
        /*0204*/ 	.word	0xffffffff


	//   ....[82]....
        /*0208*/ 	.word	0xffffffff


	//   ....[83]....
        /*020c*/ 	.word	0xffffffff


	//   ....[84]....
        /*0210*/ 	.word	0xffffffff


	//   ....[85]....
        /*0214*/ 	.word	0xffffffff


	//   ....[86]....
        /*0218*/ 	.word	0xffffffff


	//   ....[87]....
        /*021c*/ 	.word	0xffffffff


	//   ....[88]....
        /*0220*/ 	.word	0xffffffff


	//   ....[89]....
        /*0224*/ 	.word	0xffffffff


	//   ....[90]....
        /*0228*/ 	.word	0xffffffff


	//   ....[91]....
        /*022c*/ 	.word	0xffffffff


	//   ....[92]....
        /*0230*/ 	.word	0xffffffff


	//   ....[93]....
        /*0234*/ 	.word	0xffffffff


	//   ....[94]....
        /*0238*/ 	.word	0xffffffff


	//   ....[95]....
        /*023c*/ 	.word	0xffffffff


	//   ....[96]....
        /*0240*/ 	.word	0xffffffff


	//   ....[97]....
        /*0244*/ 	.word	0xffffffff


	//   ....[98]....
        /*0248*/ 	.word	0xffffffff


	//   ....[99]....
        /*024c*/ 	.word	0xffffffff


	//   ....[100]....
        /*0250*/ 	.word	0xffffffff


	//   ....[101]....
        /*0254*/ 	.word	0xffffffff


	//   ....[102]....
        /*0258*/ 	.word	0xffffffff


	//   ....[103]....
        /*025c*/ 	.word	0xffffffff


	//   ....[104]....
        /*0260*/ 	.word	0xffffffff


	//   ....[105]....
        /*0264*/ 	.word	0xffffffff


	//   ....[106]....
        /*0268*/ 	.word	0xffffffff


	//   ....[107]....
        /*026c*/ 	.word	0xffffffff


	//   ....[108]....
        /*0270*/ 	.word	0xffffffff


	//   ....[109]....
        /*0274*/ 	.word	0xffffffff


	//   ....[110]....
        /*0278*/ 	.word	0xffffffff


	//   ....[111]....
        /*027c*/ 	.word	0xffffffff


	//   ....[112]....
        /*0280*/ 	.word	0xffffffff


	//   ....[113]....
        /*0284*/ 	.word	0xffffffff


	//   ....[114]....
        /*0288*/ 	.word	0xffffffff


	//   ....[115]....
        /*028c*/ 	.word	0xffffffff


	//   ....[116]....
        /*0290*/ 	.word	0xffffffff


	//   ....[117]....
        /*0294*/ 	.word	0xffffffff


	//   ....[118]....
        /*0298*/ 	.word	0xffffffff


	//   ....[119]....
        /*029c*/ 	.word	0xffffffff


	//   ....[120]....
        /*02a0*/ 	.word	0xffffffff


	//   ....[121]....
        /*02a4*/ 	.word	0xffffffff


	//   ....[122]....
        /*02a8*/ 	.word	0xffffffff


	//   ....[123]....
        /*02ac*/ 	.word	0xffffffff


	//   ....[124]....
        /*02b0*/ 	.word	0xffffffff


	//   ....[125]....
        /*02b4*/ 	.word	0xffffffff


	//   ....[126]....
        /*02b8*/ 	.word	0xffffffff


	//   ....[127]....
        /*02bc*/ 	.word	0xffffffff


	//   ....[128]....
        /*02c0*/ 	.word	0xffffffff


	//   ....[129]....
        /*02c4*/ 	.word	0xffffffff


	//   ....[130]....
        /*02c8*/ 	.word	0xffffffff


	//   ....[131]....
        /*02cc*/ 	.word	0xffffffff


	//   ....[132]....
        /*02d0*/ 	.word	0xffffffff


	//   ....[133]....
        /*02d4*/ 	.word	0xffffffff


	//   ....[134]....
        /*02d8*/ 	.word	0xffffffff


	//   ....[135]....
        /*02dc*/ 	.word	0xffffffff


	//   ....[136]....
        /*02e0*/ 	.word	0xffffffff


	//   ....[137]....
        /*02e4*/ 	.word	0xffffffff


	//   ....[138]....
        /*02e8*/ 	.word	0xffffffff


	//   ....[139]....
        /*02ec*/ 	.word	0xffffffff


	//   ....[140]....
        /*02f0*/ 	.word	0xffffffff


	//   ....[141]....
        /*02f4*/ 	.word	0xffffffff


	//   ....[142]....
        /*02f8*/ 	.word	0xffffffff


	//   ....[143]....
        /*02fc*/ 	.word	0xffffffff


	//   ....[144]....
        /*0300*/ 	.word	0xffffffff


	//   ....[145]....
        /*0304*/ 	.word	0xffffffff


	//   ....[146]....
        /*0308*/ 	.word	0xffffffff


	//   ....[147]....
        /*030c*/ 	.word	0xffffffff


	//   ....[148]....
        /*0310*/ 	.word	0xffffffff


	//   ....[149]....
        /*0314*/ 	.word	0xffffffff


	//   ....[150]....
        /*0318*/ 	.word	0xffffffff


	//   ....[151]....
        /*031c*/ 	.word	0xffffffff


	//   ....[152]....
        /*0320*/ 	.word	0xffffffff


	//   ....[153]....
        /*0324*/ 	.word	0xffffffff


	//   ....[154]....
        /*0328*/ 	.word	0xffffffff


	//   ....[155]....
        /*032c*/ 	.word	0xffffffff


	//   ....[156]....
        /*0330*/ 	.word	0xffffffff


	//   ....[157]....
        /*0334*/ 	.word	0xffffffff


	//   ....[158]....
        /*0338*/ 	.word	0xffffffff


	//   ....[159]....
        /*033c*/ 	.word	0xffffffff


	//   ....[160]....
        /*0340*/ 	.word	0xffffffff


	//   ....[161]....
        /*0344*/ 	.word	0xffffffff


	//   ....[162]....
        /*0348*/ 	.word	0xffffffff


	//   ....[163]....
        /*034c*/ 	.word	0xffffffff


	//----- nvinfo : EIATTR_COOP_GROUP_INSTR_OFFSETS
	.align		4
.L_1465:
        /*0350*/ 	.byte	0x04, 0x28
        /*0352*/ 	.short	(.L_1467 - .L_1466)


	//   ....[0]....
.L_1466:
        /*0354*/ 	.word	0x00001440


	//   ....[1]....
        /*0358*/ 	.word	0x00001a50


	//   ....[2]....
        /*035c*/ 	.word	0x00002320


	//   ....[3]....
        /*0360*/ 	.word	0x000027e0


	//   ....[4]....
        /*0364*/ 	.word	0x00002f00


	//   ....[5]....
        /*0368*/ 	.word	0x00003b10


	//   ....[6]....
        /*036c*/ 	.word	0x00004820


	//   ....[7]....
        /*0370*/ 	.word	0x00006d10


	//   ....[8]....
        /*0374*/ 	.word	0x000088b0


	//   ....[9]....
        /*0378*/ 	.word	0x000088d0


	//   ....[10]....
        /*037c*/ 	.word	0x000088f0


	//   ....[11]....
        /*0380*/ 	.word	0x00008900


	//   ....[12]....
        /*0384*/ 	.word	0x00008980


	//   ....[13]....
        /*0388*/ 	.word	0x000089b0


	//   ....[14]....
        /*038c*/ 	.word	0x000089e0


	//   ....[15]....
        /*0390*/ 	.word	0x00008a00


	//   ....[16]....
        /*0394*/ 	.word	0x00008a80


	//   ....[17]....
        /*0398*/ 	.word	0x00008ac0


	//   ....[18]....
        /*039c*/ 	.word	0x00008af0


	//   ....[19]....
        /*03a0*/ 	.word	0x00008b00


	//   ....[20]....
        /*03a4*/ 	.word	0x00008ba0


	//   ....[21]....
        /*03a8*/ 	.word	0x00008bd0


	//   ....[22]....
        /*03ac*/ 	.word	0x00008bf0


	//   ....[23]....
        /*03b0*/ 	.word	0x00008c00


	//   ....[24]....
        /*03b4*/ 	.word	0x00008cc0


	//   ....[25]....
        /*03b8*/ 	.word	0x00008ce0


	//   ....[26]....
        /*03bc*/ 	.word	0x00008d00


	//   ....[27]....
        /*03c0*/ 	.word	0x00008d10


	//   ....[28]....
        /*03c4*/ 	.word	0x00008e40


	//   ....[29]....
        /*03c8*/ 	.word	0x00008ea0


	//   ....[30]....
        /*03cc*/ 	.word	0x00008f00


	//   ....[31]....
        /*03d0*/ 	.word	0x00008f60


	//   ....[32]....
        /*03d4*/ 	.word	0x00008f80


	//   ....[33]....
        /*03d8*/ 	.word	0x00008f90


	//   ....[34]....
        /*03dc*/ 	.word	0x00008fa0


	//   ....[35]....
        /*03e0*/ 	.word	0x00008fb0


	//   ....[36]....
        /*03e4*/ 	.word	0x00008fc0


	//   ....[37]....
        /*03e8*/ 	.word	0x00008fd0


	//   ....[38]....
        /*03ec*/ 	.word	0x00008fe0


	//   ....[39]....
        /*03f0*/ 	.word	0x00008ff0


	//   ....[40]....
        /*03f4*/ 	.word	0x0000a5d0


	//   ....[41]....
        /*03f8*/ 	.word	0x0000a5f0


	//   ....[42]....
        /*03fc*/ 	.word	0x0000a600


	//   ....[43]....
        /*0400*/ 	.word	0x0000a610


	//   ....[44]....
        /*0404*/ 	.word	0x0000a720


	//   ....[45]....
        /*0408*/ 	.word	0x0000a730


	//   ....[46]....
        /*040c*/ 	.word	0x0000a740


	//   ....[47]....
        /*0410*/ 	.word	0x0000a750


	//   ....[48]....
        /*0414*/ 	.word	0x0000a860


	//   ....[49]....
        /*0418*/ 	.word	0x0000a880


	//   ....[50]....
        /*041c*/ 	.word	0x0000a890


	//   ....[51]....
        /*0420*/ 	.word	0x0000a8a0


	//   ....[52]....
        /*0424*/ 	.word	0x0000a9b0


	//   ....[53]....
        /*0428*/ 	.word	0x0000a9c0


	//   ....[54]....
        /*042c*/ 	.word	0x0000a9d0


	//   ....[55]....
        /*0430*/ 	.word	0x0000a9e0


	//   ....[56]....
        /*0434*/ 	.word	0x0000aaf0


	//   ....[57]....
        /*0438*/ 	.word	0x0000ab10


	//   ....[58]....
        /*043c*/ 	.word	0x0000ab20


	//   ....[59]....
        /*0440*/ 	.word	0x0000ab30


	//   ....[60]....
        /*0444*/ 	.word	0x0000ac30


	//   ....[61]....
        /*0448*/ 	.word	0x0000ac40


	//   ....[62]....
        /*044c*/ 	.word	0x0000ac50


	//   ....[63]....
        /*0450*/ 	.word	0x0000ac60


	//   ....[64]....
        /*0454*/ 	.word	0x0000ac70


	//   ....[65]....
        /*0458*/ 	.word	0x0000ac80


	//   ....[66]....
        /*045c*/ 	.word	0x0000ac90


	//   ....[67]....
        /*0460*/ 	.word	0x0000acc0


	//   ....[68]....
        /*0464*/ 	.word	0x0000acf0


	//   ....[69]....
        /*0468*/ 	.word	0x0000ad20


	//   ....[70]....
        /*046c*/ 	.word	0x0000ad30


	//   ....[71]....
        /*0470*/ 	.word	0x0000ad40


	//   ....[72]....
        /*0474*/ 	.word	0x0000e9d0


	//   ....[73]....
        /*0478*/ 	.word	0x0000ea10


	//   ....[74]....
        /*047c*/ 	.word	0x0000ea50


	//   ....[75]....
        /*0480*/ 	.word	0x0000ea90


	//   ....[76]....
        /*0484*/ 	.word	0x0000eb40


	//   ....[77]....
        /*0488*/ 	.word	0x0000eb70


	//   ....[78]....
        /*048c*/ 	.word	0x0000eba0


	//   ....[79]....
        /*0490*/ 	.word	0x0000ebd0


	//   ....[80]....
        /*0494*/ 	.word	0x0000ec70


	//   ....[81]....
        /*0498*/ 	.word	0x0000eca0


	//   ....[82]....
        /*049c*/ 	.word	0x0000ecd0


	//   ....[83]....
        /*04a0*/ 	.word	0x0000ed00


	//   ....[84]....
        /*04a4*/ 	.word	0x0000eda0


	//   ....[85]....
        /*04a8*/ 	.word	0x0000edd0


	//   ....[86]....
        /*04ac*/ 	.word	0x0000ee00


	//   ....[87]....
        /*04b0*/ 	.word	0x0000ee30


	//   ....[88]....
        /*04b4*/ 	.word	0x0000eed0


	//   ....[89]....
        /*04b8*/ 	.word	0x0000ef00


	//   ....[90]....
        /*04bc*/ 	.word	0x0000ef30


	//   ....[91]....
        /*04c0*/ 	.word	0x0000ef60


	//   ....[92]....
        /*04c4*/ 	.word	0x0000f6c0


	//   ....[93]....
        /*04c8*/ 	.word	0x00010240


	//   ....[94]....
        /*04cc*/ 	.word	0x00010a20


	//   ....[95]....
        /*04d0*/ 	.word	0x00010a40


	//   ....[96]....
        /*04d4*/ 	.word	0x00010a60


	//   ....[97]....
        /*04d8*/ 	.word	0x00010a80


	//   ....[98]....
        /*04dc*/ 	.word	0x00010aa0


	//   ....[99]....
        /*04e0*/ 	.word	0x00010c30


	//   ....[100]....
        /*04e4*/ 	.word	0x00010c50


	//   ....[101]....
        /*04e8*/ 	.word	0x00010c70


	//   ....[102]....
        /*04ec*/ 	.word	0x00010c90


	//   ....[103]....
        /*04f0*/ 	.word	0x00010cb0


	//   ....[104]....
        /*04f4*/ 	.word	0x000110e0


	//   ....[105]....
        /*04f8*/ 	.word	0x00011160


	//   ....[106]....
        /*04fc*/ 	.word	0x000111d0


	//   ....[107]....
        /*0500*/ 	.word	0x00011240


	//   ....[108]....
        /*0504*/ 	.word	0x00011390


	//   ....[109]....
        /*0508*/ 	.word	0x00011400


	//   ....[110]....
        /*050c*/ 	.word	0x00011470


	//   ....[111]....
        /*0510*/ 	.word	0x000114e0


	//   ....[112]....
        /*0514*/ 	.word	0x00011600


	//   ....[113]....
        /*0518*/ 	.word	0x00011670


	//   ....[114]....
        /*051c*/ 	.word	0x000116e0


	//   ....[115]....
        /*0520*/ 	.word	0x00011750


	//   ....[116]....
        /*0524*/ 	.word	0x00011870


	//   ....[117]....
        /*0528*/ 	.word	0x000118e0


	//   ....[118]....
        /*052c*/ 	.word	0x00011950


	//   ....[119]....
        /*0530*/ 	.word	0x000119c0


	//   ....[120]....
        /*0534*/ 	.word	0x00011b00


	//   ....[121]....
        /*0538*/ 	.word	0x00011b70


	//   ....[122]....
        /*053c*/ 	.word	0x00011be0


	//   ....[123]....
        /*0540*/ 	.word	0x00011c50


	//   ....[124]....
        /*0544*/ 	.word	0x00011cb0


	//   ....[125]....
        /*0548*/ 	.word	0x00011d20


	//   ....[126]....
        /*054c*/ 	.word	0x00011d90


	//   ....[127]....
        /*0550*/ 	.word	0x00011e00


	//   ....[128]....
        /*0554*/ 	.word	0x00011e70


	//   ....[129]....
        /*0558*/ 	.word	0x00011ed0


	//   ....[130]....
        /*055c*/ 	.word	0x00011f30


	//   ....[131]....
        /*0560*/ 	.word	0x00011f90


	//   ....[132]....
        /*0564*/ 	.word	0x00012010


	//   ....[133]....
        /*0568*/ 	.word	0x00012090


	//   ....[134]....
        /*056c*/ 	.word	0x00012100


	//   ....[135]....
        /*0570*/ 	.word	0x00012170


	//   ....[136]....
        /*0574*/ 	.word	0x000121e0


	//   ....[137]....
        /*0578*/ 	.word	0x00012250


	//   ....[138]....
        /*057c*/ 	.word	0x000122c0


	//   ....[139]....
        /*0580*/ 	.word	0x00012330


	//   ....[140]....
        /*0584*/ 	.word	0x000123a0


	//   ....[141]....
        /*0588*/ 	.word	0x00012420


	//   ....[142]....
        /*058c*/ 	.word	0x00012490


	//   ....[143]....
        /*0590*/ 	.word	0x00012500


	//   ....[144]....
        /*0594*/ 	.word	0x00012570


	//   ....[145]....
        /*0598*/ 	.word	0x000125e0


	//   ....[146]....
        /*059c*/ 	.word	0x00012650


	//   ....[147]....
        /*05a0*/ 	.word	0x000126c0


	//   ....[148]....
        /*05a4*/ 	.word	0x00012730


	//   ....[149]....
        /*05a8*/ 	.word	0x000127b0


	//   ....[150]....
        /*05ac*/ 	.word	0x00012820


	//   ....[151]....
        /*05b0*/ 	.word	0x00012890


	//   ....[152]....
        /*05b4*/ 	.word	0x000128f0


	//   ....[153]....
        /*05b8*/ 	.word	0x00012950


	//   ....[154]....
        /*05bc*/ 	.word	0x000129b0


	//   ....[155]....
        /*05c0*/ 	.word	0x00012a10


	//   ....[156]....
        /*05c4*/ 	.word	0x00012aa0


	//   ....[157]....
        /*05c8*/ 	.word	0x00012b10


	//   ....[158]....
        /*05cc*/ 	.word	0x00012b80


	//   ....[159]....
        /*05d0*/ 	.word	0x00012bf0


	//   ....[160]....
        /*05d4*/ 	.word	0x00012cc0


	//   ....[161]....
        /*05d8*/ 	.word	0x00012d20


	//   ....[162]....
        /*05dc*/ 	.word	0x00012d80


	//   ....[163]....
        /*05e0*/ 	.word	0x00012de0


	//----- nvinfo : EIATTR_EXIT_INSTR_OFFSETS
	.align		4
.L_1467:
        /*05e4*/ 	.byte	0x04, 0x1c
        /*05e6*/ 	.short	(.L_1469 - .L_1468)


	//   ....[0]....
.L_1468:
        /*05e8*/ 	.word	0x00010de0


	//   ....[1]....
        /*05ec*/ 	.word	0x00011080


	//----- nvinfo : EIATTR_MAX_THREADS
	.align		4
.L_1469:
        /*05f0*/ 	.byte	0x04, 0x05
        /*05f2*/ 	.short	(.L_1471 - .L_1470)
.L_1470:
        /*05f4*/ 	.word	0x00000080
        /*05f8*/ 	.word	0x00000001
        /*05fc*/ 	.word	0x00000001


	//----- nvinfo : EIATTR_CRS_STACK_SIZE
	.align		4
.L_1471:
        /*0600*/ 	.byte	0x04, 0x1e
        /*0602*/ 	.short	(.L_1473 - .L_1472)
.L_1472:
        /*0604*/ 	.word	0x00000000
.L_1473:


//--------------------- .nv.info._Z25selective_scan_bwd_kernelI32Selective_Scan_bwd_kernel_traitsILi128ELi16ELb0ELb0ELb1ELb1ELb0EN3c108BFloat16ENS1_7complexIfEEEEv12SSMParamsBwd --------------------------
	.section	.nv.info._Z25selective_scan_bwd_kernelI32Selective_Scan_bwd_kernel_traitsILi128ELi16ELb0ELb0ELb1ELb1ELb0EN3c108BFloat16ENS1_7complexIfEEEEv12SSMParamsBwd,"",@"SHT_CUDA_INFO"
	.sectionflags	@""
	.align	4


	//----- nvinfo : EIATTR_CUDA_API_VERSION
	.align		4
        /*0000*/ 	.byte	0x04, 0x37
        /*0002*/ 	.short	(.L_1475 - .L_1474)
.L_1474:
        /*0004*/ 	.word	0x00000082


	//----- nvinfo : EIATTR_SW2861232_WAR
	.align		4
.L_1475:
        /*0008*/ 	.byte	0x01, 0x35
	.zero		2


	//----- nvinfo : EIATTR_PARAM_CBANK
	.align		4
        /*000c*/ 	.byte	0x04, 0x0a
        /*000e*/ 	.short	(.L_1477 - .L_1476)
	.align		4
.L_1476:
        /*0010*/ 	.word	index@(.nv.constant0._Z25selective_scan_bwd_kernelI32Selective_Scan_bwd_kernel_traitsILi128ELi16ELb0ELb0ELb1ELb1ELb0EN3c108BFloat16ENS1_7complexIfEEEEv12SSMParamsBwd)
        /*0014*/ 	.short	0x0160
        /*0016*/ 	.short	0x01f0


	//----- nvinfo : EIATTR_CBANK_PARAM_SIZE
	.align		4
.L_1477:
        /*0018*/ 	.byte	0x03, 0x19
        /*001a*/ 	.short	0x01f0


	//----- nvinfo : EIATTR_KPARAM_INFO
	.align		4
        /*001c*/ 	.byte	0x04, 0x17
        /*001e*/ 	.short	(.L_1479 - .L_1478)
.L_1478:
        /*0020*/ 	.word	0x00000000
        /*0024*/ 	.short	0x0000
        /*0026*/ 	.short	0x0000
        /*0028*/ 	.byte	0x00, 0xf0, 0xc1, 0x07


	//----- nvinfo : EIATTR_MAXREG_COUNT
	.align		4
.L_1479:
        /*002c*/ 	.byte	0x03, 0x1b
        /*002e*/ 	.short	0x00ff


	//----- nvinfo : EIATTR_NUM_BARRIERS
	.align		4
        /*0030*/ 	.byte	0x02, 0x4c
        /*0032*/ 	.byte	0x01
	.zero		1


	//----- nvinfo : EIATTR_ANNOTATIONS
	.align		4
        /*0034*/ 	.byte	0x04, 0x55
        /*0036*/ 	.short	(.L_1481 - .L_1480)


	//   ....[0]....
.L_1480:
        /* <DEDUP_REMOVED lines=9> */


	//----- nvinfo : EIATTR_MERCURY_ISA_VERSION
	.align		4
.L_1481:
        /*00b8*/ 	.byte	0x03, 0x5f
        /*00ba*/ 	.short	0x0000


	//----- nvinfo : EIATTR_COOP_GROUP_MASK_REGIDS
	.align		4
        /*00bc*/ 	.byte	0x04, 0x29
        /*00be*/ 	.short	(.L_1483 - .L_1482)


	//   ....[0]....
.L_1482:
        /*00c0*/ 	.word	0xffffffff


	//   ....[1]....
        /*00c4*/ 	.word	0xffffffff


	//   ....[2]....
        /*00c8*/ 	.word	0xffffffff


	//   ....[3]....
        /*00cc*/ 	.word	0xffffffff


	//   ....[4]....
        /*00d0*/ 	.word	0xffffffff


	//   ....[5]....
        /*00d4*/ 	.word	0xffffffff


	//   ....[6]....
        /*00d8*/ 	.word	0xffffffff


	//   ....[7]....
        /*00dc*/ 	.word	0xffffffff


	//   ....[8]....
        /*00e0*/ 	.word	0xffffffff


	//   ....[9]....
        /*00e4*/ 	.word	0xffffffff


	//   ....[10]....
        /*00e8*/ 	.word	0xffffffff


	//   ....[11]....
        /*00ec*/ 	.word	0xffffffff


	//   ....[12]....
        /*00f0*/ 	.word	0xffffffff


	//   ....[13]....
        /*00f4*/ 	.word	0xffffffff


	//   ....[14]....
        /*00f8*/ 	.word	0xffffffff


	//   ....[15]....
        /*00fc*/ 	.word	0xffffffff


	//   ....[16]....
        /*0100*/ 	.word	0xffffffff


	//   ....[17]....
        /*0104*/ 	.word	0xffffffff


	//   ....[18]....
        /*0108*/ 	.word	0xffffffff


	//   ....[19]....
        /*010c*/ 	.word	0xffffffff


	//   ....[20]....
        /*0110*/ 	.word	0xffffffff


	//   ....[21]....
        /*0114*/ 	.word	0xffffffff


	//   ....[22]....
        /*0118*/ 	.word	0xffffffff


	//   ....[23]....
        /*011c*/ 	.word	0xffffffff


	//   ....[24]....
        /*0120*/ 	.word	0xffffffff


	//   ....[25]....
        /*0124*/ 	.word	0xffffffff


	//   ....[26]....
        /*0128*/ 	.word	0xffffffff


	//   ....[27]....
        /*012c*/ 	.word	0xffffffff


	//   ....[28]....
        /*0130*/ 	.word	0xffffffff


	//   ....[29]....
        /*0134*/ 	.word	0xffffffff


	//   ....[30]....
        /*0138*/ 	.word	0xffffffff


	//   ....[31]....
        /*013c*/ 	.word	0xffffffff


	//   ....[32]....
        /*0140*/ 	.word	0xffffffff


	//   ....[33]....
        /*0144*/ 	.word	0xffffffff


	//   ....[34]....
        /*0148*/ 	.word	0xffffffff


	//   ....[35]....
        /*014c*/ 	.word	0xffffffff


	//   ....[36]....
        /*0150*/ 	.word	0xffffffff


	//   ....[37]....
        /*0154*/ 	.word	0xffffffff


	//   ....[38]....
        /*0158*/ 	.word	0xffffffff


	//   ....[39]....
        /*015c*/ 	.word	0xffffffff


	//   ....[40]....
        /*0160*/ 	.word	0xffffffff


	//   ....[41]....
        /*0164*/ 	.word	0xffffffff


	//   ....[42]....
        /*0168*/ 	.word	0xffffffff


	//   ....[43]....
        /*016c*/ 	.word	0xffffffff


	//   ....[44]....
        /*0170*/ 	.word	0xffffffff


	//   ....[45]....
        /*0174*/ 	.word	0xffffffff


	//   ....[46]....
        /*0178*/ 	.word	0xffffffff


	//   ....[47]....
        /*017c*/ 	.word	0xffffffff


	//   ....[48]....
        /*0180*/ 	.word	0xffffffff


	//   ....[49]....
        /*0184*/ 	.word	0xffffffff


	//   ....[50]....
        /*0188*/ 	.word	0xffffffff


	//   ....[51]....
        /*018c*/ 	.word	0xffffffff


	//   ....[52]....
        /*0190*/ 	.word	0xffffffff


	//   ....[53]....
        /*0194*/ 	.word	0xffffffff


	//   ....[54]....
        /*0198*/ 	.word	0xffffffff


	//   ....[55]....
        /*019c*/ 	.word	0xffffffff


	//   ....[56]....
        /*01a0*/ 	.word	0xffffffff


	//   ....[57]....
        /*01a4*/ 	.word	0xffffffff


	//   ....[58]....
        /*01a8*/ 	.word	0xffffffff


	//   ....[59]....
        /*01ac*/ 	.word	0xffffffff


	//   ....[60]....
        /*01b0*/ 	.word	0xffffffff


	//   ....[61]....
        /*01b4*/ 	.word	0xffffffff


	//   ....[62]....
        /*01b8*/ 	.word	0xffffffff


	//   ....[63]....
        /*01bc*/ 	.word	0xffffffff


	//   ....[64]....
        /*01c0*/ 	.word	0xffffffff


	//   ....[65]....
        /*01c4*/ 	.word	0xffffffff


	//   ....[66]....
        /*01c8*/ 	.word	0xffffffff


	//   ....[67]....
        /*01cc*/ 	.word	0xffffffff


	//   ....[68]....
        /*01d0*/ 	.word	0xffffffff


	//   ....[69]....
        /*01d4*/ 	.word	0xffffffff


	//   ....[70]....
        /*01d8*/ 	.word	0xffffffff


	//   ....[71]....
        /*01dc*/ 	.word	0xffffffff


	//   ....[72]....
        /*01e0*/ 	.word	0xffffffff


	//   ....[73]....
        /*01e4*/ 	.word	0xffffffff


	//   ....[74]....
        /*01e8*/ 	.word	0xffffffff


	//   ....[75]....
        /*01ec*/ 	.word	0xffffffff


	//   ....[76]....
        /*01f0*/ 	.word	0xffffffff


	//   ....[77]....
        /*01f4*/ 	.word	0xffffffff


	//   ....[78]....
        /*01f8*/ 	.word	0xffffffff


	//   ....[79]....
        /*01fc*/ 	.word	0xffffffff


	//   ....[80]....
        /*0200*/ 	.word	0xffffffff


	//   ....[81]....
        /*0204*/ 	.word	0xffffffff


	//   ....[82]....
        /*0208*/ 	.word	0xffffffff


	//   ....[83]....
        /*020c*/ 	.word	0xffffffff


	//   ....[84]....
        /*0210*/ 	.word	0xffffffff


	//   ....[85]....
        /*0214*/ 	.word	0xffffffff


	//   ....[86]....
        /*0218*/ 	.word	0xffffffff


	//   ....[87]....
        /*021c*/ 	.word	0xffffffff


	//   ....[88]....
        /*0220*/ 	.word	0xffffffff


	//   ....[89]....
        /*0224*/ 	.word	0xffffffff


	//   ....[90]....
        /*0228*/ 	.word	0xffffffff


	//   ....[91]....
        /*022c*/ 	.word	0xffffffff


	//   ....[92]....
        /*0230*/ 	.word	0xffffffff


	//   ....[93]....
        /*0234*/ 	.word	0xffffffff


	//   ....[94]....
        /*0238*/ 	.word	0xffffffff


	//   ....[95]....
        /*023c*/ 	.word	0xffffffff


	//   ....[96]....
        /*0240*/ 	.word	0xffffffff


	//   ....[97]....
        /*0244*/ 	.word	0xffffffff


	//   ....[98]....
        /*0248*/ 	.word	0xffffffff


	//   ....[99]....
        /*024c*/ 	.word	0xffffffff


	//   ....[100]....
        /*0250*/ 	.word	0xffffffff


	//   ....[101]....
        /*0254*/ 	.word	0xffffffff


	//   ....[102]....
        /*0258*/ 	.word	0xffffffff


	//   ....[103]....
        /*025c*/ 	.word	0xffffffff


	//   ....[104]....
        /*0260*/ 	.word	0xffffffff


	//   ....[105]....
        /*0264*/ 	.word	0xffffffff


	//   ....[106]....
        /*0268*/ 	.word	0xffffffff


	//   ....[107]....
        /*026c*/ 	.word	0xffffffff


	//   ....[108]....
        /*0270*/ 	.word	0xffffffff


	//   ....[109]....
        /*0274*/ 	.word	0xffffffff


	//   ....[110]....
        /*0278*/ 	.word	0xffffffff


	//   ....[111]....
        /*027c*/ 	.word	0xffffffff


	//   ....[112]....
        /*0280*/ 	.word	0xffffffff


	//   ....[113]....
        /*0284*/ 	.word	0xffffffff


	//   ....[114]....
        /*0288*/ 	.word	0xffffffff


	//   ....[115]....
        /*028c*/ 	.word	0xffffffff


	//   ....[116]....
        /*0290*/ 	.word	0xffffffff


	//   ....[117]....
        /*0294*/ 	.word	0xffffffff


	//   ....[118]....
        /*0298*/ 	.word	0xffffffff


	//   ....[119]....
        /*029c*/ 	.word	0xffffffff


	//   ....[120]....
        /*02a0*/ 	.word	0xffffffff


	//   ....[121]....
        /*02a4*/ 	.word	0xffffffff


	//   ....[122]....
        /*02a8*/ 	.word	0xffffffff


	//   ....[123]....
        /*02ac*/ 	.word	0xffffffff


	//   ....[124]....
        /*02b0*/ 	.word	0xffffffff


	//   ....[125]....
        /*02b4*/ 	.word	0xffffffff


	//   ....[126]....
        /*02b8*/ 	.word	0xffffffff


	//   ....[127]....
        /*02bc*/ 	.word	0xffffffff


	//   ....[128]....
        /*02c0*/ 	.word	0xffffffff


	//   ....[129]....
        /*02c4*/ 	.word	0xffffffff


	//   ....[130]....
        /*02c8*/ 	.word	0xffffffff


	//   ....[131]....
        /*02cc*/ 	.word	0xffffffff


	//   ....[132]....
        /*02d0*/ 	.word	0xffffffff


	//   ....[133]....
        /*02d4*/ 	.word	0xffffffff


	//   ....[134]....
        /*02d8*/ 	.word	0xffffffff


	//   ....[135]....
        /*02dc*/ 	.word	0xffffffff


	//   ....[136]....
        /*02e0*/ 	.word	0xffffffff


	//   ....[137]....
        /*02e4*/ 	.word	0xffffffff


	//   ....[138]....
        /*02e8*/ 	.word	0xffffffff


	//   ....[139]....
        /*02ec*/ 	.word	0xffffffff


	//   ....[140]....
        /*02f0*/ 	.word	0xffffffff


	//   ....[141]....
        /*02f4*/ 	.word	0xffffffff


	//   ....[142]....
        /*02f8*/ 	.word	0xffffffff


	//   ....[143]....
        /*02fc*/ 	.word	0xffffffff


	//   ....[144]....
        /*0300*/ 	.word	0xffffffff


	//   ....[145]....
        /*0304*/ 	.word	0xffffffff


	//   ....[146]....
        /*0308*/ 	.word	0xffffffff


	//   ....[147]....
        /*030c*/ 	.word	0xffffffff


	//   ....[148]....
        /*0310*/ 	.word	0xffffffff


	//   ....[149]....
        /*0314*/ 	.word	0xffffffff


	//   ....[150]....
        /*0318*/ 	.word	0xffffffff


	//   ....[151]....
        /*031c*/ 	.word	0xffffffff


	//   ....[152]....
        /*0320*/ 	.word	0xffffffff


	//   ....[153]....
        /*0324*/ 	.word	0xffffffff


	//   ....[154]....
        /*0328*/ 	.word	0xffffffff


	//   ....[155]....
        /*032c*/ 	.word	0xffffffff


	//   ....[156]....
        /*0330*/ 	.word	0xffffffff


	//   ....[157]....
        /*0334*/ 	.word	0xffffffff


	//   ....[158]....
        /*0338*/ 	.word	0xffffffff


	//   ....[159]....
        /*033c*/ 	.word	0xffffffff


	//   ....[160]....
        /*0340*/ 	.word	0xffffffff


	//----- nvinfo : EIATTR_COOP_GROUP_INSTR_OFFSETS
	.align		4
.L_1483:
        /*0344*/ 	.byte	0x04, 0x28
        /*0346*/ 	.short	(.L_1485 - .L_1484)


	//   ....[0]....
.L_1484:
        /*0348*/ 	.word	0x00001410


	//   ....[1]....
        /*034c*/ 	.word	0x00001980


	//   ....[2]....
        /*0350*/ 	.word	0x00001f60


	//   ....[3]....
        /*0354*/ 	.word	0x00006680


	//   ....[4]....
        /*0358*/ 	.word	0x000080e0


	//   ....[5]....
        /*035c*/ 	.word	0x00008100


	//   ....[6]....
        /*0360*/ 	.word	0x00008120


	//   ....[7]....
        /*0364*/ 	.word	0x00008130


	//   ....[8]....
        /*0368*/ 	.word	0x000081a0


	//   ....[9]....
        /*036c*/ 	.word	0x000081d0


	//   ....[10]....
        /*0370*/ 	.word	0x00008210


	//   ....[11]....
        /*0374*/ 	.word	0x00008230


	//   ....[12]....
        /*0378*/ 	.word	0x000082a0


	//   ....[13]....
        /*037c*/ 	.word	0x000082e0


	//   ....[14]....
        /*0380*/ 	.word	0x00008320


	//   ....[15]....
        /*0384*/ 	.word	0x00008330


	//   ....[16]....
        /*0388*/ 	.word	0x000083c0


	//   ....[17]....
        /*038c*/ 	.word	0x000083f0


	//   ....[18]....
        /*0390*/ 	.word	0x00008410


	//   ....[19]....
        /*0394*/ 	.word	0x00008430


	//   ....[20]....
        /*0398*/ 	.word	0x000084f0


	//   ....[21]....
        /*039c*/ 	.word	0x00008500


	//   ....[22]....
        /*03a0*/ 	.word	0x00008520


	//   ....[23]....
        /*03a4*/ 	.word	0x00008530


	//   ....[24]....
        /*03a8*/ 	.word	0x00008680


	//   ....[25]....
        /*03ac*/ 	.word	0x000086e0


	//   ....[26]....
        /*03b0*/ 	.word	0x00008740


	//   ....[27]....
        /*03b4*/ 	.word	0x000087a0


	//   ....[28]....
        /*03b8*/ 	.word	0x000087c0


	//   ....[29]....
        /*03bc*/ 	.word	0x000087d0


	//   ....[30]....
        /*03c0*/ 	.word	0x000087e0


	//   ....[31]....
        /*03c4*/ 	.word	0x000087f0


	//   ....[32]....
        /*03c8*/ 	.word	0x00008800


	//   ....[33]....
        /*03cc*/ 	.word	0x00008810


	//   ....[34]....
        /*03d0*/ 	.word	0x00008820


	//   ....[35]....
        /*03d4*/ 	.word	0x00008830


	//   ....[36]....
        /*03d8*/ 	.word	0x00009e50


	//   ....[37]....
        /*03dc*/ 	.word	0x00009e70


	//   ....[38]....
        /*03e0*/ 	.word	0x00009e80


	//   ....[39]....
        /*03e4*/ 	.word	0x00009e90


	//   ....[40]....
        /*03e8*/ 	.word	0x00009fb0


	//   ....[41]....
        /*03ec*/ 	.word	0x00009fc0


	//   ....[42]....
        /*03f0*/ 	.word	0x00009fd0


	//   ....[43]....
        /*03f4*/ 	.word	0x00009fe0


	//   ....[44]....
        /*03f8*/ 	.word	0x0000a100


	//   ....[45]....
        /*03fc*/ 	.word	0x0000a120


	//   ....[46]....
        /*0400*/ 	.word	0x0000a130


	//   ....[47]....
        /*0404*/ 	.word	0x0000a140


	//   ....[48]....
        /*0408*/ 	.word	0x0000a260


	//   ....[49]....
        /*040c*/ 	.word	0x0000a270


	//   ....[50]....
        /*0410*/ 	.word	0x0000a280


	//   ....[51]....
        /*0414*/ 	.word	0x0000a290


	//   ....[52]....
        /*0418*/ 	.word	0x0000a3b0


	//   ....[53]....
        /*041c*/ 	.word	0x0000a3d0


	//   ....[54]....
        /*0420*/ 	.word	0x0000a3e0


	//   ....[55]....
        /*0424*/ 	.word	0x0000a3f0


	//   ....[56]....
        /*0428*/ 	.word	0x0000a4f0


	//   ....[57]....
        /*042c*/ 	.word	0x0000a500


	//   ....[58]....
        /*0430*/ 	.word	0x0000a510


	//   ....[59]....
        /*0434*/ 	.word	0x0000a520


	//   ....[60]....
        /*0438*/ 	.word	0x0000a530


	//   ....[61]....
        /*043c*/ 	.word	0x0000a540


	//   ....[62]....
        /*0440*/ 	.word	0x0000a550


	//   ....[63]....
        /*0444*/ 	.word	0x0000a580


	//   ....[64]....
        /*0448*/ 	.word	0x0000a5b0


	//   ....[65]....
        /*044c*/ 	.word	0x0000a5e0


	//   ....[66]....
        /*0450*/ 	.word	0x0000a5f0


	//   ....[67]....
        /*0454*/ 	.word	0x0000a600


	//   ....[68]....
        /*0458*/ 	.word	0x0000e260


	//   ....[69]....
        /*045c*/ 	.word	0x0000e2a0


	//   ....[70]....
        /*0460*/ 	.word	0x0000e2e0


	//   ....[71]....
        /*0464*/ 	.word	0x0000e320


	//   ....[72]....
        /*0468*/ 	.word	0x0000e3e0


	//   ....[73]....
        /*046c*/ 	.word	0x0000e410


	//   ....[74]....
        /*0470*/ 	.word	0x0000e440


	//   ....[75]....
        /*0474*/ 	.word	0x0000e470


	//   ....[76]....
        /*0478*/ 	.word	0x0000e510


	//   ....[77]....
        /*047c*/ 	.word	0x0000e540


	//   ....[78]....
        /*0480*/ 	.word	0x0000e570


	//   ....[79]....
        /*0484*/ 	.word	0x0000e5a0


	//   ....[80]....
        /*0488*/ 	.word	0x0000e640


	//   ....[81]....
        /*048c*/ 	.word	0x0000e670


	//   ....[82]....
        /*0490*/ 	.word	0x0000e6a0


	//   ....[83]....
        /*0494*/ 	.word	0x0000e6d0


	//   ....[84]....
        /*0498*/ 	.word	0x0000e770


	//   ....[85]....
        /*049c*/ 	.word	0x0000e7a0


	//   ....[86]....
        /*04a0*/ 	.word	0x0000e7d0


	//   ....[87]....
        /*04a4*/ 	.word	0x0000e800


	//   ....[88]....
        /*04a8*/ 	.word	0x0000f220


	//   ....[89]....
        /*04ac*/ 	.word	0x0000fd00


	//   ....[90]....
        /*04b0*/ 	.word	0x00010980


	//   ....[91]....
        /*04b4*/ 	.word	0x00011030


	//   ....[92]....
        /*04b8*/ 	.word	0x00011050


	//   ....[93]....
        /*04bc*/ 	.word	0x00011070


	//   ....[94]....
        /*04c0*/ 	.word	0x00011090


	//   ....[95]....
        /*04c4*/ 	.word	0x000110b0


	//   ....[96]....
        /*04c8*/ 	.word	0x00011240


	//   ....[97]....
        /*04cc*/ 	.word	0x00011260


	//   ....[98]....
        /*04d0*/ 	.word	0x00011280


	//   ....[99]....
        /*04d4*/ 	.word	0x000112a0


	//   ....[100]....
        /*04d8*/ 	.word	0x000112c0


	//   ....[101]....
        /*04dc*/ 	.word	0x000116f0


	//   ....[102]....
        /*04e0*/ 	.word	0x00011770


	//   ....[103]....
        /*04e4*/ 	.word	0x000117e0


	//   ....[104]....
        /*04e8*/ 	.word	0x00011850


	//   ....[105]....
        /*04ec*/ 	.word	0x000119a0


	//   ....[106]....
        /*04f0*/ 	.word	0x00011a10


	//   ....[107]....
        /*04f4*/ 	.word	0x00011a80


	//   ....[108]....
        /*04f8*/ 	.word	0x00011af0


	//   ....[109]....
        /*04fc*/ 	.word	0x00011c20


	//   ....[110]....
        /*0500*/ 	.word	0x00011c90


	//   ....[111]....
        /*0504*/ 	.word	0x00011d00


	//   ....[112]....
        /*0508*/ 	.word	0x00011d70


	//   ....[113]....
        /*050c*/ 	.word	0x00011eb0


	//   ....[114]....
        /*0510*/ 	.word	0x00011f20


	//   ....[115]....
        /*0514*/ 	.word	0x00011f90


	//   ....[116]....
        /*0518*/ 	.word	0x00012000


	//   ....[117]....
        /*051c*/ 	.word	0x00012120


	//   ....[118]....
        /*0520*/ 	.word	0x00012190


	//   ....[119]....
        /*0524*/ 	.word	0x00012200


	//   ....[120]....
        /*0528*/ 	.word	0x00012270


	//   ....[121]....
        /*052c*/ 	.word	0x000122d0


	//   ....[122]....
        /*0530*/ 	.word	0x00012340


	//   ....[123]....
        /*0534*/ 	.word	0x000123b0


	//   ....[124]....
        /*0538*/ 	.word	0x00012420


	//   ....[125]....
        /*053c*/ 	.word	0x000124a0


	//   ....[126]....
        /*0540*/ 	.word	0x00012500


	//   ....[127]....
        /*0544*/ 	.word	0x00012560


	//   ....[128]....
        /*0548*/ 	.word	0x000125c0


	//   ....[129]....
        /*054c*/ 	.word	0x00012630


	//   ....[130]....
        /*0550*/ 	.word	0x000126b0


	//   ....[131]....
        /*0554*/ 	.word	0x00012720


	//   ....[132]....
        /*0558*/ 	.word	0x00012790


	//   ....[133]....
        /*055c*/ 	.word	0x00012800


	//   ....[134]....
        /*0560*/ 	.word	0x00012870


	//   ....[135]....
        /*0564*/ 	.word	0x000128e0


	//   ....[136]....
        /*0568*/ 	.word	0x00012950


	//   ....[137]....
        /*056c*/ 	.word	0x000129c0


	//   ....[138]....
        /*0570*/ 	.word	0x00012a40


	//   ....[139]....
        /*0574*/ 	.word	0x00012ab0


	//   ....[140]....
        /*0578*/ 	.word	0x00012b20


	//   ....[141]....
        /*057c*/ 	.word	0x00012b90


	//   ....[142]....
        /*0580*/ 	.word	0x00012c00


	//   ....[143]....
        /*0584*/ 	.word	0x00012c70


	//   ....[144]....
        /*0588*/ 	.word	0x00012ce0


	//   ....[145]....
        /*058c*/ 	.word	0x00012d50


	//   ....[146]....
        /*0590*/ 	.word	0x00012dd0


	//   ....[147]....
        /*0594*/ 	.word	0x00012e40


	//   ....[148]....
        /*0598*/ 	.word	0x00012eb0


	//   ....[149]....
        /*059c*/ 	.word	0x00012f10


	//   ....[150]....
        /*05a0*/ 	.word	0x00012f70


	//   ....[151]....
        /*05a4*/ 	.word	0x00012fd0


	//   ....[152]....
        /*05a8*/ 	.word	0x00013030


	//   ....[153]....
        /*05ac*/ 	.word	0x000130c0


	//   ....[154]....
        /*05b0*/ 	.word	0x00013130


	//   ....[155]....
        /*05b4*/ 	.word	0x000131a0


	//   ....[156]....
        /*05b8*/ 	.word	0x00013210


	//   ....[157]....
        /*05bc*/ 	.word	0x000132e0


	//   ....[158]....
        /*05c0*/ 	.word	0x00013340


	//   ....[159]....
        /*05c4*/ 	.word	0x000133a0


	//   ....[160]....
        /*05c8*/ 	.word	0x00013400


	//----- nvinfo : EIATTR_EXIT_INSTR_OFFSETS
	.align		4
.L_1485:
        /*05cc*/ 	.byte	0x04, 0x1c
        /*05ce*/ 	.short	(.L_1487 - .L_1486)


	//   ....[0]....
.L_1486:
        /*05d0*/ 	.word	0x000113f0


	//   ....[1]....
        /*05d4*/ 	.word	0x00011690


	//----- nvinfo : EIATTR_MAX_THREADS
	.align		4
.L_1487:
        /*05d8*/ 	.byte	0x04, 0x05
        /*05da*/ 	.short	(.L_1489 - .L_1488)
.L_1488:
        /*05dc*/ 	.word	0x00000080
        /*05e0*/ 	.word	0x00000001
        /*05e4*/ 	.word	0x00000001


	//----- nvinfo : EIATTR_CRS_STACK_SIZE
	.align		4
.L_1489:
        /*05e8*/ 	.byte	0x04, 0x1e
        /*05ea*/ 	.short	(.L_1491 - .L_1490)
.L_1490:
        /*05ec*/ 	.word	0x00000000
.L_1491:


//--------------------- .nv.info._Z25selective_scan_bwd_kernelI32Selective_Scan_bwd_kernel_traitsILi128ELi16ELb0ELb0ELb1ELb1ELb1EN3c108BFloat16ENS1_7complexIfEEEEv12SSMParamsBwd --------------------------
	.section	.nv.info._Z25selective_scan_bwd_kernelI32Selective_Scan_bwd_kernel_traitsILi128ELi16ELb0ELb0ELb1ELb1ELb1EN3c108BFloat16ENS1_7complexIfEEEEv12SSMParamsBwd,"",@"SHT_CUDA_INFO"
	.sectionflags	@""
	.align	4


	//----- nvinfo : EIATTR_CUDA_API_VERSION
	.align		4
        /*0000*/ 	.byte	0x04, 0x37
        /*0002*/ 	.short	(.L_1493 - .L_1492)
.L_1492:
        /*0004*/ 	.word	0x00000082


	//----- nvinfo : EIATTR_SW2861232_WAR
	.align		4
.L_1493:
        /*0008*/ 	.byte	0x01, 0x35
	.zero		2


	//----- nvinfo : EIATTR_PARAM_CBANK
	.align		4
        /*000c*/ 	.byte	0x04, 0x0a
        /*000e*/ 	.short	(.L_1495 - .L_1494)
	.align		4
.L_1494:
        /*0010*/ 	.word	index@(.nv.constant0._Z25selective_scan_bwd_kernelI32Selective_Scan_bwd_kernel_traitsILi128ELi16ELb0ELb0ELb1ELb1ELb1EN3c108BFloat16ENS1_7complexIfEEEEv12SSMParamsBwd)
        /*0014*/ 	.short	0x0160
        /*0016*/ 	.short	0x01f0


	//----- nvinfo : EIATTR_CBANK_PARAM_SIZE
	.align		4
.L_1495:
        /*0018*/ 	.byte	0x03, 0x19
        /*001a*/ 	.short	0x01f0


	//----- nvinfo : EIATTR_KPARAM_INFO
	.align		4
        /*001c*/ 	.byte	0x04, 0x17
        /*001e*/ 	.short	(.L_1497 - .L_1496)
.L_1496:
        /*0020*/ 	.word	0x00000000
        /*0024*/ 	.short	0x0000
        /*0026*/ 	.short	0x0000
        /*0028*/ 	.byte	0x00, 0xf0, 0xc1, 0x07


	//----- nvinfo : EIATTR_MAXREG_COUNT
	.align		4
.L_1497:
        /*002c*/ 	.byte	0x03, 0x1b
        /*002e*/ 	.short	0x00ff


	//----- nvinfo : EIATTR_NUM_BARRIERS
	.align		4
        /*0030*/ 	.byte	0x02, 0x4c
        /*0032*/ 	.byte	0x01
	.zero		1


	//----- nvinfo : EIATTR_ANNOTATIONS
	.align		4
        /*0034*/ 	.byte	0x04, 0x55
        /*0036*/ 	.short	(.L_1499 - .L_1498)


	//   ....[0]....
.L_1498:
        /* <DEDUP_REMOVED lines=11> */


	//----- nvinfo : EIATTR_MERCURY_ISA_VERSION
	.align		4
.L_1499:
        /*00d8*/ 	.byte	0x03, 0x5f
        /*00da*/ 	.short	0x0000


	//----- nvinfo : EIATTR_COOP_GROUP_MASK_REGIDS
	.align		4
        /*00dc*/ 	.byte	0x04, 0x29
        /*00de*/ 	.short	(.L_1501 - .L_1500)


	//   ....[0]....
.L_1500:
        /*00e0*/ 	.word	0xffffffff


	//   ....[1]....
        /*00e4*/ 	.word	0xffffffff


	//   ....[2]....
        /*00e8*/ 	.word	0xffffffff


	//   ....[3]....
        /*00ec*/ 	.word	0xffffffff


	//   ....[4]....
        /*00f0*/ 	.word	0xffffffff


	//   ....[5]....
        /*00f4*/ 	.word	0xffffffff


	//   ....[6]....
        /*00f8*/ 	.word	0xffffffff


	//   ....[7]....
        /*00fc*/ 	.word	0xffffffff


	//   ....[8]....
        /*0100*/ 	.word	0xffffffff


	//   ....[9]....
        /*0104*/ 	.word	0xffffffff


	//   ....[10]....
        /*0108*/ 	.word	0xffffffff


	//   ....[11]....
        /*010c*/ 	.word	0xffffffff


	//   ....[12]....
        /*0110*/ 	.word	0xffffffff


	//   ....[13]....
        /*0114*/ 	.word	0xffffffff


	//   ....[14]....
        /*0118*/ 	.word	0xffffffff


	//   ....[15]....
        /*011c*/ 	.word	0xffffffff


	//   ....[16]....
        /*0120*/ 	.word	0xffffffff


	//   ....[17]....
        /*0124*/ 	.word	0xffffffff


	//   ....[18]....
        /*0128*/ 	.word	0xffffffff


	//   ....[19]....
        /*012c*/ 	.word	0xffffffff


	//   ....[20]....
        /*0130*/ 	.word	0xffffffff


	//   ....[21]....
        /*0134*/ 	.word	0xffffffff


	//   ....[22]....
        /*0138*/ 	.word	0xffffffff


	//   ....[23]....
        /*013c*/ 	.word	0xffffffff


	//   ....[24]....
        /*0140*/ 	.word	0xffffffff


	//   ....[25]....
        /*0144*/ 	.word	0xffffffff


	//   ....[26]....
        /*0148*/ 	.word	0xffffffff


	//   ....[27]....
        /*014c*/ 	.word	0xffffffff


	//   ....[28]....
        /*0150*/ 	.word	0xffffffff


	//   ....[29]....
        /*0154*/ 	.word	0xffffffff


	//   ....[30]....
        /*0158*/ 	.word	0xffffffff


	//   ....[31]....
        /*015c*/ 	.word	0xffffffff


	//   ....[32]....
        /*0160*/ 	.word	0xffffffff


	//   ....[33]....
        /*0164*/ 	.word	0xffffffff


	//   ....[34]....
        /*0168*/ 	.word	0xffffffff


	//   ....[35]....
        /*016c*/ 	.word	0xffffffff


	//   ....[36]....
        /*0170*/ 	.word	0xffffffff


	//   ....[37]....
        /*0174*/ 	.word	0xffffffff


	//   ....[38]....
        /*0178*/ 	.word	0xffffffff


	//   ....[39]....
        /*017c*/ 	.word	0xffffffff


	//   ....[40]....
        /*0180*/ 	.word	0xffffffff


	//   ....[41]....
        /*0184*/ 	.word	0xffffffff


	//   ....[42]....
        /*0188*/ 	.word	0xffffffff


	//   ....[43]....
        /*018c*/ 	.word	0xffffffff


	//   ....[44]....
        /*0190*/ 	.word	0xffffffff


	//   ....[45]....
        /*0194*/ 	.word	0xffffffff


	//   ....[46]....
        /*0198*/ 	.word	0xffffffff


	//   ....[47]....
        /*019c*/ 	.word	0xffffffff


	//   ....[48]....
        /*01a0*/ 	.word	0xffffffff


	//   ....[49]....
        /*01a4*/ 	.word	0xffffffff


	//   ....[50]....
        /*01a8*/ 	.word	0xffffffff


	//   ....[51]....
        /*01ac*/ 	.word	0xffffffff


	//   ....[52]....
        /*01b0*/ 	.word	0xffffffff


	//   ....[53]....
        /*01b4*/ 	.word	0xffffffff


	//   ....[54]....
        /*01b8*/ 	.word	0xffffffff


	//   ....[55]....
        /*01bc*/ 	.word	0xffffffff


	//   ....[56]....
        /*01c0*/ 	.word	0xffffffff


	//   ....[57]....
        /*01c4*/ 	.word	0xffffffff


	//   ....[58]....
        /*01c8*/ 	.word	0xffffffff


	//   ....[59]....
        /*01cc*/ 	.word	0xffffffff


	//   ....[60]....
        /*01d0*/ 	.word	0xffffffff


	//   ....[61]....
        /*01d4*/ 	.word	0xffffffff


	//   ....[62]....
        /*01d8*/ 	.word	0xffffffff


	//   ....[63]....
        /*01dc*/ 	.word	0xffffffff


	//   ....[64]....
        /*01e0*/ 	.word	0xffffffff


	//   ....[65]....
        /*01e4*/ 	.word	0xffffffff


	//   ....[66]....
        /*01e8*/ 	.word	0xffffffff


	//   ....[67]....
        /*01ec*/ 	.word	0xffffffff


	//   ....[68]....
        /*01f0*/ 	.word	0xffffffff


	//   ....[69]....
        /*01f4*/ 	.word	0xffffffff


	//   ....[70]....
        /*01f8*/ 	.word	0xffffffff


	//   ....[71]....
        /*01fc*/ 	.word	0xffffffff


	//   ....[72]....
        /*0200*/ 	.word	0xffffffff


	//   ....[73]....
        /*0204*/ 	.word	0xffffffff


	//   ....[74]....
        /*0208*/ 	.word	0xffffffff


	//   ....[75]....
        /*020c*/ 	.word	0xffffffff


	//   ....[76]....
        /*0210*/ 	.word	0xffffffff


	//   ....[77]....
        /*0214*/ 	.word	0xffffffff


	//   ....[78]....
        /*0218*/ 	.word	0xffffffff


	//   ....[79]....
        /*021c*/ 	.word	0xffffffff


	//   ....[80]....
        /*0220*/ 	.word	0xffffffff


	//   ....[81]....
        /*0224*/ 	.word	0xffffffff


	//   ....[82]....
        /*0228*/ 	.word	0xffffffff


	//   ....[83]....
        /*022c*/ 	.word	0xffffffff


	//   ....[84]....
        /*0230*/ 	.word	0xffffffff


	//   ....[85]....
        /*0234*/ 	.word	0xffffffff


	//   ....[86]....
        /*0238*/ 	.word	0xffffffff


	//   ....[87]....
        /*023c*/ 	.word	0xffffffff


	//   ....[88]....
        /*0240*/ 	.word	0xffffffff


	//   ....[89]....
        /*0244*/ 	.word	0xffffffff


	//   ....[90]....
        /*0248*/ 	.word	0xffffffff


	//   ....[91]....
        /*024c*/ 	.word	0xffffffff


	//   ....[92]....
        /*0250*/ 	.word	0xffffffff


	//   ....[93]....
        /*0254*/ 	.word	0xffffffff


	//   ....[94]....
        /*0258*/ 	.word	0xffffffff


	//   ....[95]....
        /*025c*/ 	.word	0xffffffff


	//   ....[96]....
        /*0260*/ 	.word	0xffffffff


	//   ....[97]....
        /*0264*/ 	.word	0xffffffff


	//   ....[98]....
        /*0268*/ 	.word	0xffffffff


	//   ....[99]....
        /*026c*/ 	.word	0xffffffff


	//   ....[100]....
        /*0270*/ 	.word	0xffffffff


	//   ....[101]....
        /*0274*/ 	.word	0xffffffff


	//   ....[102]....
        /*0278*/ 	.word	0xffffffff


	//   ....[103]....
        /*027c*/ 	.word	0xffffffff


	//   ....[104]....
        /*0280*/ 	.word	0xffffffff


	//   ....[105]....
        /*0284*/ 	.word	0xffffffff


	//   ....[106]....
        /*0288*/ 	.word	0xffffffff


	//   ....[107]....
        /*028c*/ 	.word	0xffffffff


	//   ....[108]....
        /*0290*/ 	.word	0xffffffff


	//   ....[109]....
        /*0294*/ 	.word	0xffffffff


	//   ....[110]....
        /*0298*/ 	.word	0xffffffff


	//   ....[111]....
        /*029c*/ 	.word	0xffffffff


	//   ....[112]....
        /*02a0*/ 	.word	0xffffffff


	//   ....[113]....
        /*02a4*/ 	.word	0xffffffff


	//   ....[114]....
        /*02a8*/ 	.word	0xffffffff


	//   ....[115]....
        /*02ac*/ 	.word	0xffffffff


	//   ....[116]....
        /*02b0*/ 	.word	0xffffffff


	//   ....[117]....
        /*02b4*/ 	.word	0xffffffff


	//   ....[118]....
        /*02b8*/ 	.word	0xffffffff


	//   ....[119]....
        /*02bc*/ 	.word	0xffffffff


	//   ....[120]....
        /*02c0*/ 	.word	0xffffffff


	//   ....[121]....
        /*02c4*/ 	.word	0xffffffff


	//   ....[122]....
        /*02c8*/ 	.word	0xffffffff


	//   ....[123]....
        /*02cc*/ 	.word	0xffffffff


	//   ....[124]....
        /*02d0*/ 	.word	0xffffffff


	//   ....[125]....
        /*02d4*/ 	.word	0xffffffff


	//   ....[126]....
        /*02d8*/ 	.word	0xffffffff


	//   ....[127]....
        /*02dc*/ 	.word	0xffffffff


	//   ....[128]....
        /*02e0*/ 	.word	0xffffffff


	//   ....[129]....
        /*02e4*/ 	.word	0xffffffff


	//   ....[130]....
        /*02e8*/ 	.word	0xffffffff


	//   ....[131]....
        /*02ec*/ 	.word	0xffffffff


	//   ....[132]....
        /*02f0*/ 	.word	0xffffffff


	//   ....[133]....
        /*02f4*/ 	.word	0xffffffff


	//   ....[134]....
        /*02f8*/ 	.word	0xffffffff


	//   ....[135]....
        /*02fc*/ 	.word	0xffffffff


	//   ....[136]....
        /*0300*/ 	.word	0xffffffff


	//   ....[137]....
        /*0304*/ 	.word	0xffffffff


	//   ....[138]....
        /*0308*/ 	.word	0xffffffff


	//   ....[139]....
        /*030c*/ 	.word	0xffffffff


	//   ....[140]....
        /*0310*/ 	.word	0xffffffff


	//   ....[141]....
        /*0314*/ 	.word	0xffffffff


	//   ....[142]....
        /*0318*/ 	.word	0xffffffff


	//   ....[143]....
        /*031c*/ 	.word	0xffffffff


	//   ....[144]....
        /*0320*/ 	.word	0xffffffff


	//   ....[145]....
        /*0324*/ 	.word	0xffffffff


	//   ....[146]....
        /*0328*/ 	.word	0xffffffff


	//   ....[147]....
        /*032c*/ 	.word	0xffffffff


	//   ....[148]....
        /*0330*/ 	.word	0xffffffff


	//   ....[149]....
        /*0334*/ 	.word	0xffffffff


	//   ....[150]....
        /*0338*/ 	.word	0xffffffff


	//   ....[151]....
        /*033c*/ 	.word	0xffffffff


	//   ....[152]....
        /*0340*/ 	.word	0xffffffff


	//   ....[153]....
        /*0344*/ 	.word	0xffffffff


	//   ....[154]....
        /*0348*/ 	.word	0xffffffff


	//   ....[155]....
        /*034c*/ 	.word	0xffffffff


	//   ....[156]....
        /*0350*/ 	.word	0xffffffff


	//   ....[157]....
        /*0354*/ 	.word	0xffffffff


	//   ....[158]....
        /*0358*/ 	.word	0xffffffff


	//   ....[159]....
        /*035c*/ 	.word	0xffffffff


	//   ....[160]....
        /*0360*/ 	.word	0xffffffff


	//   ....[161]....
        /*0364*/ 	.word	0xffffffff


	//   ....[162]....
        /*0368*/ 	.word	0xffffffff


	//   ....[163]....
        /*036c*/ 	.word	0xffffffff


	//   ....[164]....
        /*0370*/ 	.word	0xffffffff


	//----- nvinfo : EIATTR_COOP_GROUP_INSTR_OFFSETS
	.align		4
.L_1501:
        /*0374*/ 	.byte	0x04, 0x28
        /*0376*/ 	.short	(.L_1503 - .L_1502)


	//   ....[0]....
.L_1502:
        /*0378*/ 	.word	0x00001400


	//   ....[1]....
        /*037c*/ 	.word	0x000019a0


	//   ....[2]....
        /*0380*/ 	.word	0x00001f80


	//   ....[3]....
        /*0384*/ 	.word	0x00004cd0


	//   ....[4]....
        /*0388*/ 	.word	0x00005450


	//   ....[5]....
        /*038c*/ 	.word	0x00006000


	//   ....[6]....
        /*0390*/ 	.word	0x00006b10


	//   ....[7]....
        /*0394*/ 	.word	0x00009080


	//   ....[8]....
        /*0398*/ 	.word	0x0000ac20


	//   ....[9]....
        /*039c*/ 	.word	0x0000ac40


	//   ....[10]....
        /*03a0*/ 	.word	0x0000ac60


	//   ....[11]....
        /*03a4*/ 	.word	0x0000ac70


	//   ....[12]....
        /*03a8*/ 	.word	0x0000ad20


	//   ....[13]....
        /*03ac*/ 	.word	0x0000ad40


	//   ....[14]....
        /*03b0*/ 	.word	0x0000ad60


	//   ....[15]....
        /*03b4*/ 	.word	0x0000ad70


	//   ....[16]....
        /*03b8*/ 	.word	0x0000ae00


	//   ....[17]....
        /*03bc*/ 	.word	0x0000ae30


	//   ....[18]....
        /*03c0*/ 	.word	0x0000ae60


	//   ....[19]....
        /*03c4*/ 	.word	0x0000ae70


	//   ....[20]....
        /*03c8*/ 	.word	0x0000af20


	//   ....[21]....
        /*03cc*/ 	.word	0x0000af50


	//   ....[22]....
        /*03d0*/ 	.word	0x0000af60


	//   ....[23]....
        /*03d4*/ 	.word	0x0000af70


	//   ....[24]....
        /*03d8*/ 	.word	0x0000b040


	//   ....[25]....
        /*03dc*/ 	.word	0x0000b060


	//   ....[26]....
        /*03e0*/ 	.word	0x0000b070


	//   ....[27]....
        /*03e4*/ 	.word	0x0000b080


	//   ....[28]....
        /*03e8*/ 	.word	0x0000b1b0


	//   ....[29]....
        /*03ec*/ 	.word	0x0000b210


	//   ....[30]....
        /*03f0*/ 	.word	0x0000b270


	//   ....[31]....
        /*03f4*/ 	.word	0x0000b2d0


	//   ....[32]....
        /*03f8*/ 	.word	0x0000b2f0


	//   ....[33]....
        /*03fc*/ 	.word	0x0000b300


	//   ....[34]....
        /*0400*/ 	.word	0x0000b310


	//   ....[35]....
        /*0404*/ 	.word	0x0000b320


	//   ....[36]....
        /*0408*/ 	.word	0x0000b330


	//   ....[37]....
        /*040c*/ 	.word	0x0000b340


	//   ....[38]....
        /*0410*/ 	.word	0x0000b350


	//   ....[39]....
        /*0414*/ 	.word	0x0000b360


	//   ....[40]....
        /*0418*/ 	.word	0x0000c950


	//   ....[41]....
        /*041c*/ 	.word	0x0000c970


	//   ....[42]....
        /*0420*/ 	.word	0x0000c980


	//   ....[43]....
        /*0424*/ 	.word	0x0000c990


	//   ....[44]....
        /*0428*/ 	.word	0x0000caa0


	//   ....[45]....
        /*042c*/ 	.word	0x0000cab0


	//   ....[46]....
        /*0430*/ 	.word	0x0000cac0


	//   ....[47]....
        /*0434*/ 	.word	0x0000cad0


	//   ....[48]....
        /*0438*/ 	.word	0x0000cbe0


	//   ....[49]....
        /*043c*/ 	.word	0x0000cc00


	//   ....[50]....
        /*0440*/ 	.word	0x0000cc10


	//   ....[51]....
        /*0444*/ 	.word	0x0000cc20


	//   ....[52]....
        /*0448*/ 	.word	0x0000cd30


	//   ....[53]....
        /*044c*/ 	.word	0x0000cd40


	//   ....[54]....
        /*0450*/ 	.word	0x0000cd50


	//   ....[55]....
        /*0454*/ 	.word	0x0000cd60


	//   ....[56]....
        /*0458*/ 	.word	0x0000ce70


	//   ....[57]....
        /*045c*/ 	.word	0x0000ce90


	//   ....[58]....
        /*0460*/ 	.word	0x0000cea0


	//   ....[59]....
        /*0464*/ 	.word	0x0000ceb0


	//   ....[60]....
        /*0468*/ 	.word	0x0000cfb0


	//   ....[61]....
        /*046c*/ 	.word	0x0000cfc0


	//   ....[62]....
        /*0470*/ 	.word	0x0000cfd0


	//   ....[63]....
        /*0474*/ 	.word	0x0000cfe0


	//   ....[64]....
        /*0478*/ 	.word	0x0000cff0


	//   ....[65]....
        /*047c*/ 	.word	0x0000d000


	//   ....[66]....
        /*0480*/ 	.word	0x0000d010


	//   ....[67]....
        /*0484*/ 	.word	0x0000d040


	//   ....[68]....
        /*0488*/ 	.word	0x0000d070


	//   ....[69]....
        /*048c*/ 	.word	0x0000d0a0


	//   ....[70]....
        /*0490*/ 	.word	0x0000d0b0


	//   ....[71]....
        /*0494*/ 	.word	0x0000d0c0


	//   ....[72]....
        /*0498*/ 	.word	0x00010d60


	//   ....[73]....
        /*049c*/ 	.word	0x00010da0


	//   ....[74]....
        /*04a0*/ 	.word	0x00010de0


	//   ....[75]....
        /*04a4*/ 	.word	0x00010e20


	//   ....[76]....
        /*04a8*/ 	.word	0x00010ee0


	//   ....[77]....
        /*04ac*/ 	.word	0x00010f10


	//   ....[78]....
        /*04b0*/ 	.word	0x00010f40


	//   ....[79]....
        /*04b4*/ 	.word	0x00010f70


	//   ....[80]....
        /*04b8*/ 	.word	0x00011010


	//   ....[81]....
        /*04bc*/ 	.word	0x00011040


	//   ....[82]....
        /*04c0*/ 	.word	0x00011070


	//   ....[83]....
        /*04c4*/ 	.word	0x000110a0


	//   ....[84]....
        /*04c8*/ 	.word	0x00011140


	//   ....[85]....
        /*04cc*/ 	.word	0x00011170


	//   ....[86]....
        /*04d0*/ 	.word	0x000111a0


	//   ....[87]....
        /*04d4*/ 	.word	0x000111d0


	//   ....[88]....
        /*04d8*/ 	.word	0x00011270


	//   ....[89]....
        /*04dc*/ 	.word	0x000112a0


	//   ....[90]....
        /*04e0*/ 	.word	0x000112d0


	//   ....[91]....
        /*04e4*/ 	.word	0x00011300


	//   ....[92]....
        /*04e8*/ 	.word	0x00011ce0


	//   ....[93]....
        /*04ec*/ 	.word	0x000127e0


	//   ....[94]....
        /*04f0*/ 	.word	0x00013350


	//   ....[95]....
        /*04f4*/ 	.word	0x00013b10


	//   ....[96]....
        /*04f8*/ 	.word	0x00013b30


	//   ....[97]....
        /*04fc*/ 	.word	0x00013b50


	//   ....[98]....
        /*0500*/ 	.word	0x00013b70


	//   ....[99]....
        /*0504*/ 	.word	0x00013b90


	//   ....[100]....
        /*0508*/ 	.word	0x00013d20


	//   ....[101]....
        /*050c*/ 	.word	0x00013d40


	//   ....[102]....
        /*0510*/ 	.word	0x00013d60


	//   ....[103]....
        /*0514*/ 	.word	0x00013d80


	//   ....[104]....
        /*0518*/ 	.word	0x00013da0


	//   ....[105]....
        /*051c*/ 	.word	0x000141d0


	//   ....[106]....
        /*0520*/ 	.word	0x00014250


	//   ....[107]....
        /*0524*/ 	.word	0x000142c0


	//   ....[108]....
        /*0528*/ 	.word	0x00014330


	//   ....[109]....
        /*052c*/ 	.word	0x00014480


	//   ....[110]....
        /*0530*/ 	.word	0x000144f0


	//   ....[111]....
        /*0534*/ 	.word	0x00014560


	//   ....[112]....
        /*0538*/ 	.word	0x000145d0


	//   ....[113]....
        /*053c*/ 	.word	0x00014720


	//   ....[114]....
        /*0540*/ 	.word	0x00014790


	//   ....[115]....
        /*0544*/ 	.word	0x00014800


	//   ....[116]....
        /*0548*/ 	.word	0x00014870


	//   ....[117]....
        /*054c*/ 	.word	0x00014990


	//   ....[118]....
        /*0550*/ 	.word	0x00014a00


	//   ....[119]....
        /*0554*/ 	.word	0x00014a70


	//   ....[120]....
        /*0558*/ 	.word	0x00014ae0


	//   ....[121]....
        /*055c*/ 	.word	0x00014c30


	//   ....[122]....
        /*0560*/ 	.word	0x00014ca0


	//   ....[123]....
        /*0564*/ 	.word	0x00014d10


	//   ....[124]....
        /*0568*/ 	.word	0x00014d80


	//   ....[125]....
        /*056c*/ 	.word	0x00014df0


	//   ....[126]....
        /*0570*/ 	.word	0x00014e60


	//   ....[127]....
        /*0574*/ 	.word	0x00014ed0


	//   ....[128]....
        /*0578*/ 	.word	0x00014f40


	//   ....[129]....
        /*057c*/ 	.word	0x00014fb0


	//   ....[130]....
        /*0580*/ 	.word	0x00015010


	//   ....[131]....
        /*0584*/ 	.word	0x00015070


	//   ....[132]....
        /*0588*/ 	.word	0x000150d0


	//   ....[133]....
        /*058c*/ 	.word	0x00015150


	//   ....[134]....
        /*0590*/ 	.word	0x000151d0


	//   ....[135]....
        /*0594*/ 	.word	0x00015240


	//   ....[136]....
        /*0598*/ 	.word	0x000152b0


	//   ....[137]....
        /*059c*/ 	.word	0x00015330


	//   ....[138]....
        /*05a0*/ 	.word	0x000153a0


	//   ....[139]....
        /*05a4*/ 	.word	0x00015410


	//   ....[140]....
        /*05a8*/ 	.word	0x00015480


	//   ....[141]....
        /*05ac*/ 	.word	0x00015500


	//   ....[142]....
        /*05b0*/ 	.word	0x00015580


	//   ....[143]....
        /*05b4*/ 	.word	0x000155f0


	//   ....[144]....
        /*05b8*/ 	.word	0x00015660


	//   ....[145]....
        /*05bc*/ 	.word	0x000156e0


	//   ....[146]....
        /*05c0*/ 	.word	0x00015750


	//   ....[147]....
        /*05c4*/ 	.word	0x000157c0


	//   ....[148]....
        /*05c8*/ 	.word	0x00015830


	//   ....[149]....
        /*05cc*/ 	.word	0x000158b0


	//   ....[150]....
        /*05d0*/ 	.word	0x00015930


	//   ....[151]....
        /*05d4*/ 	.word	0x000159a0


	//   ....[152]....
        /*05d8*/ 	.word	0x00015a10


	//   ....[153]....
        /*05dc*/ 	.word	0x00015a80


	//   ....[154]....
        /*05e0*/ 	.word	0x00015ae0


	//   ....[155]....
        /*05e4*/ 	.word	0x00015b40


	//   ....[156]....
        /*05e8*/ 	.word	0x00015ba0


	//   ....[157]....
        /*05ec*/ 	.word	0x00015c30


	//   ....[158]....
        /*05f0*/ 	.word	0x00015ca0


	//   ....[159]....
        /*05f4*/ 	.word	0x00015d10


	//   ....[160]....
        /*05f8*/ 	.word	0x00015d80


	//   ....[161]....
        /*05fc*/ 	.word	0x00015e50


	//   ....[162]....
        /*0600*/ 	.word	0x00015eb0


	//   ....[163]....
        /*0604*/ 	.word	0x00015f10


	//   ....[164]....
        /*0608*/ 	.word	0x00015f70


	//----- nvinfo : EIATTR_EXIT_INSTR_OFFSETS
	.align		4
.L_1503:
        /*060c*/ 	.byte	0x04, 0x1c
        /*060e*/ 	.short	(.L_1505 - .L_1504)


	//   ....[0]....
.L_1504:
        /*0610*/ 	.word	0x00013ed0


	//   ....[1]....
        /*0614*/ 	.word	0x00014170


	//----- nvinfo : EIATTR_MAX_THREADS
	.align		4
.L_1505:
        /*0618*/ 	.byte	0x04, 0x05
        /*061a*/ 	.short	(.L_1507 - .L_1506)
.L_1506:
        /*061c*/ 	.word	0x00000080
        /*0620*/ 	.word	0x00000001
        /*0624*/ 	.word	0x00000001


	//----- nvinfo : EIATTR_CRS_STACK_SIZE
	.align		4
.L_1507:
        /*0628*/ 	.byte	0x04, 0x1e
        /*062a*/ 	.short	(.L_1509 - .L_1508)
.L_1508:
        /*062c*/ 	.word	0x00000000
.L_1509:


//--------------------- .nv.info._Z25selective_scan_bwd_kernelI32Selective_Scan_bwd_kernel_traitsILi128ELi16ELb0ELb1ELb0ELb0ELb0EN3c108BFloat16ENS1_7complexIfEEEEv12SSMParamsBwd --------------------------
	.section	.nv.info._Z25selective_scan_bwd_kernelI32Selective_Scan_bwd_kernel_traitsILi128ELi16ELb0ELb1ELb0ELb0ELb0EN3c108BFloat16ENS1_7complexIfEEEEv12SSMParamsBwd,"",@"SHT_CUDA_INFO"
	.sectionflags	@""
	.align	4


	//----- nvinfo : EIATTR_CUDA_API_VERSION
	.align		4
        /*0000*/ 	.byte	0x04, 0x37
        /*0002*/ 	.short	(.L_1511 - .L_1510)
.L_1510:
        /*0004*/ 	.word	0x00000082


	//----- nvinfo : EIATTR_SW2861232_WAR
	.align		4
.L_1511:
        /*0008*/ 	.byte	0x01, 0x35
	.zero		2


	//----- nvinfo : EIATTR_PARAM_CBANK
	.align		4
        /*000c*/ 	.byte	0x04, 0x0a
        /*000e*/ 	.short	(.L_1513 - .L_1512)
	.align		4
.L_1512:
        /*0010*/ 	.word	index@(.nv.constant0._Z25selective_scan_bwd_kernelI32Selective_Scan_bwd_kernel_traitsILi128ELi16ELb0ELb1ELb0ELb0ELb0EN3c108BFloat16ENS1_7complexIfEEEEv12SSMParamsBwd)
        /*0014*/ 	.short	0x0160
        /*0016*/ 	.short	0x01f0


	//----- nvinfo : EIATTR_CBANK_PARAM_SIZE
	.align		4
.L_1513:
        /*0018*/ 	.byte	0x03, 0x19
        /*001a*/ 	.short	0x01f0


	//----- nvinfo : EIATTR_KPARAM_INFO
	.align		4
        /*001c*/ 	.byte	0x04, 0x17
        /*001e*/ 	.short	(.L_1515 - .L_1514)
.L_1514:
        /*0020*/ 	.word	0x00000000
        /*0024*/ 	.short	0x0000
        /*0026*/ 	.short	0x0000
        /*0028*/ 	.byte	0x00, 0xf0, 0xc1, 0x07


	//----- nvinfo : EIATTR_MAXREG_COUNT
	.align		4
.L_1515:
        /*002c*/ 	.byte	0x03, 0x1b
        /*002e*/ 	.short	0x00ff


	//----- nvinfo : EIATTR_NUM_BARRIERS
	.align		4
        /*0030*/ 	.byte	0x02, 0x4c
        /*0032*/ 	.byte	0x01
	.zero		1


	//----- nvinfo : EIATTR_ANNOTATIONS
	.align		4
        /*0034*/ 	.byte	0x04, 0x55
        /*0036*/ 	.short	(.L_1517 - .L_1516)


	//   ....[0]....
.L_1516:
        /*0038*/ 	.word	0x00000001
        /*003c*/ 	.byte	0x30, 0x02, 0x00, 0x00, 0x01, 0x00, 0x00, 0x00, 0x60, 0x02, 0x00, 0x00, 0x01, 0x00, 0x00, 0x00
        /*004c*/ 	.byte	0xf0, 0x09, 0x00, 0x00, 0x01, 0x00, 0x00, 0x00, 0x10, 0x0a, 0x00, 0x00, 0x01, 0x00, 0x00, 0x00
        /*005c*/ 	.byte	0xc0, 0x0a, 0x00, 0x00, 0x01, 0x00, 0x00, 0x00, 0xb0, 0x23, 0x00, 0x00, 0x01, 0x00, 0x00, 0x00
        /*006c*/ 	.byte	0xa0, 0xc7, 0x00, 0x00, 0x01, 0x00, 0x00, 0x00, 0x20, 0xd3, 0x00, 0x00, 0x01, 0x00, 0x00, 0x00
        /*007c*/ 	.byte	0x00, 0xd8, 0x00, 0x00, 0x01, 0x00, 0x00, 0x00, 0x10, 0xda, 0x00, 0x00


	//----- nvinfo : EIATTR_MERCURY_ISA_VERSION
	.align		4
.L_1517:
        /*0088*/ 	.byte	0x03, 0x5f
        /*008a*/ 	.short	0x0000


	//----- nvinfo : EIATTR_COOP_GROUP_MASK_REGIDS
	.align		4
        /*008c*/ 	.byte	0x04, 0x29
        /*008e*/ 	.short	(.L_1519 - .L_1518)


	//   ....[0]....
.L_1518:
        /*0090*/ 	.word	0xffffffff


	//   ....[1]....
        /*0094*/ 	.word	0xffffffff


	//   ....[2]....
        /*0098*/ 	.word	0xffffffff


	//   ....[3]....
        /*009c*/ 	.word	0xffffffff


	//   ....[4]....
        /*00a0*/ 	.word	0xffffffff


	//   ....[5]....
        /*00a4*/ 	.word	0xffffffff


	//   ....[6]....
        /*00a8*/ 	.word	0xffffffff


	//   ....[7]....
        /*00ac*/ 	.word	0xffffffff


	//   ....[8]....
        /*00b0*/ 	.word	0xffffffff


	//   ....[9]....
        /*00b4*/ 	.word	0xffffffff


	//   ....[10]....
        /*00b8*/ 	.word	0xffffffff


	//   ....[11]....
        /*00bc*/ 	.word	0xffffffff


	//   ....[12]....
        /*00c0*/ 	.word	0xffffffff


	//   ....[13]....
        /*00c4*/ 	.word	0xffffffff


	//   ....[14]....
        /*00c8*/ 	.word	0xffffffff


	//   ....[15]....
        /*00cc*/ 	.word	0xffffffff


	//   ....[16]....
        /*00d0*/ 	.word	0xffffffff


	//   ....[17]....
        /*00d4*/ 	.word	0xffffffff


	//   ....[18]....
        /*00d8*/ 	.word	0xffffffff


	//   ....[19]....
        /*00dc*/ 	.word	0xffffffff


	//   ....[20]....
        /*00e0*/ 	.word	0xffffffff


	//   ....[21]....
        /*00e4*/ 	.word	0xffffffff


	//   ....[22]....
        /*00e8*/ 	.word	0xffffffff


	//   ....[23]....
        /*00ec*/ 	.word	0xffffffff


	//   ....[24]....
        /*00f0*/ 	.word	0xffffffff


	//   ....[25]....
        /*00f4*/ 	.word	0xffffffff


	//   ....[26]....
        /*00f8*/ 	.word	0xffffffff


	//   ....[27]....
        /*00fc*/ 	.word	0xffffffff


	//   ....[28]....
        /*0100*/ 	.word	0xffffffff


	//   ....[29]....
        /*0104*/ 	.word	0xffffffff


	//   ....[30]....
        /*0108*/ 	.word	0xffffffff


	//   ....[31]....
        /*010c*/ 	.word	0xffffffff


	//   ....[32]....
        /*0110*/ 	.word	0xffffffff


	//   ....[33]....
        /*0114*/ 	.word	0xffffffff


	//   ....[34]....
        /*0118*/ 	.word	0xffffffff


	//   ....[35]....
        /*011c*/ 	.word	0xffffffff


	//   ....[36]....
        /*0120*/ 	.word	0xffffffff


	//   ....[37]....
        /*0124*/ 	.word	0xffffffff


	//   ....[38]....
        /*0128*/ 	.word	0xffffffff


	//   ....[39]....
        /*012c*/ 	.word	0xffffffff


	//   ....[40]....
        /*0130*/ 	.word	0xffffffff


	//   ....[41]....
        /*0134*/ 	.word	0xffffffff


	//   ....[42]....
        /*0138*/ 	.word	0xffffffff


	//   ....[43]....
        /*013c*/ 	.word	0xffffffff


	//   ....[44]....
        /*0140*/ 	.word	0xffffffff


	//   ....[45]....
        /*0144*/ 	.word	0xffffffff


	//   ....[46]....
        /*0148*/ 	.word	0xffffffff


	//   ....[47]....
        /*014c*/ 	.word	0xffffffff


	//   ....[48]....
        /*0150*/ 	.word	0xffffffff


	//   ....[49]....
        /*0154*/ 	.word	0xffffffff


	//   ....[50]....
        /*0158*/ 	.word	0xffffffff


	//   ....[51]....
        /*015c*/ 	.word	0xffffffff


	//   ....[52]....
        /*0160*/ 	.word	0xffffffff


	//   ....[53]....
        /*0164*/ 	.word	0xffffffff


	//   ....[54]....
        /*0168*/ 	.word	0xffffffff


	//   ....[55]....
        /*016c*/ 	.word	0xffffffff


	//   ....[56]....
        /*0170*/ 	.word	0xffffffff


	//   ....[57]....
        /*0174*/ 	.word	0xffffffff


	//   ....[58]....
        /*0178*/ 	.word	0xffffffff


	//   ....[59]....
        /*017c*/ 	.word	0xffffffff


	//   ....[60]....
        /*0180*/ 	.word	0xffffffff


	//   ....[61]....
        /*0184*/ 	.word	0xffffffff


	//   ....[62]....
        /*0188*/ 	.word	0xffffffff


	//   ....[63]....
        /*018c*/ 	.word	0xffffffff


	//   ....[64]....
        /*0190*/ 	.word	0xffffffff


	//   ....[65]....
        /*0194*/ 	.word	0xffffffff


	//   ....[66]....
        /*0198*/ 	.word	0xffffffff


	//   ....[67]....
        /*019c*/ 	.word	0xffffffff


	//   ....[68]....
        /*01a0*/ 	.word	0xffffffff


	//   ....[69]....
        /*01a4*/ 	.word	0xffffffff


	//   ....[70]....
        /*01a8*/ 	.word	0xffffffff


	//   ....[71]....
        /*01ac*/ 	.word	0xffffffff


	//   ....[72]....
        /*01b0*/ 	.word	0xffffffff


	//   ....[73]....
        /*01b4*/ 	.word	0xffffffff


	//   ....[74]....
        /*01b8*/ 	.word	0xffffffff


	//   ....[75]....
        /*01bc*/ 	.word	0xffffffff


	//   ....[76]....
        /*01c0*/ 	.word	0xffffffff


	//   ....[77]....
        /*01c4*/ 	.word	0xffffffff


	//   ....[78]....
        /*01c8*/ 	.word	0xffffffff


	//   ....[79]....
        /*01cc*/ 	.word	0xffffffff


	//   ....[80]....
        /*01d0*/ 	.word	0xffffffff


	//   ....[81]....
        /*01d4*/ 	.word	0xffffffff


	//   ....[82]....
        /*01d8*/ 	.word	0xffffffff


	//   ....[83]....
        /*01dc*/ 	.word	0xffffffff


	//   ....[84]....
        /*01e0*/ 	.word	0xffffffff


	//   ....[85]....
        /*01e4*/ 	.word	0xffffffff


	//   ....[86]....
        /*01e8*/ 	.word	0xffffffff


	//   ....[87]....
        /*01ec*/ 	.word	0xffffffff


	//   ....[88]....
        /*01f0*/ 	.word	0xffffffff


	//   ....[89]....
        /*01f4*/ 	.word	0xffffffff


	//   ....[90]....
        /*01f8*/ 	.word	0xffffffff


	//   ....[91]....
        /*01fc*/ 	.word	0xffffffff


	//   ....[92]....
        /*0200*/ 	.word	0xffffffff


	//   ....[93]....
        /*0204*/ 	.word	0xffffffff


	//   ....[94]....
        /*0208*/ 	.word	0xffffffff


	//   ....[95]....
        /*020c*/ 	.word	0xffffffff


	//   ....[96]....
        /*0210*/ 	.word	0xffffffff


	//   ....[97]....
        /*0214*/ 	.word	0xffffffff


	//   ....[98]....
        /*0218*/ 	.word	0xffffffff


	//   ....[99]....
        /*021c*/ 	.word	0xffffffff


	//   ....[100]....
        /*0220*/ 	.word	0xffffffff


	//   ....[101]....
        /*0224*/ 	.word	0xffffffff


	//   ....[102]....
        /*0228*/ 	.word	0xffffffff


	//   ....[103]....
        /*022c*/ 	.word	0xffffffff


	//   ....[104]....
        /*0230*/ 	.word	0xffffffff


	//   ....[105]....
        /*0234*/ 	.word	0xffffffff


	//   ....[106]....
        /*0238*/ 	.word	0xffffffff


	//   ....[107]....
        /*023c*/ 	.word	0xffffffff


	//   ....[108]....
        /*0240*/ 	.word	0xffffffff


	//   ....[109]....
        /*0244*/ 	.word	0xffffffff


	//   ....[110]....
        /*0248*/ 	.word	0xffffffff


	//   ....[111]....
        /*024c*/ 	.word	0xffffffff


	//   ....[112]....
        /*0250*/ 	.word	0xffffffff


	//   ....[113]....
        /*0254*/ 	.word	0xffffffff


	//   ....[114]....
        /*0258*/ 	.word	0xffffffff


	//   ....[115]....
        /*025c*/ 	.word	0xffffffff


	//   ....[116]....
        /*0260*/ 	.word	0xffffffff


	//   ....[117]....
        /*0264*/ 	.word	0xffffffff


	//   ....[118]....
        /*0268*/ 	.word	0xffffffff


	//   ....[119]....
        /*026c*/ 	.word	0xffffffff


	//   ....[120]....
        /*0270*/ 	.word	0xffffffff


	//   ....[121]....
        /*0274*/ 	.word	0xffffffff


	//   ....[122]....
        /*0278*/ 	.word	0xffffffff


	//   ....[123]....
        /*027c*/ 	.word	0xffffffff


	//   ....[124]....
        /*0280*/ 	.word	0xffffffff


	//   ....[125]....
        /*0284*/ 	.word	0xffffffff


	//   ....[126]....
        /*0288*/ 	.word	0xffffffff


	//   ....[127]....
        /*028c*/ 	.word	0xffffffff


	//   ....[128]....
        /*0290*/ 	.word	0xffffffff


	//   ....[129]....
        /*0294*/ 	.word	0xffffffff


	//   ....[130]....
        /*0298*/ 	.word	0xffffffff


	//   ....[131]....
        /*029c*/ 	.word	0xffffffff


	//   ....[132]....
        /*02a0*/ 	.word	0xffffffff


	//   ....[133]....
        /*02a4*/ 	.word	0xffffffff


	//   ....[134]....
        /*02a8*/ 	.word	0xffffffff


	//   ....[135]....
        /*02ac*/ 	.word	0xffffffff


	//   ....[136]....
        /*02b0*/ 	.word	0xffffffff


	//   ....[137]....
        /*02b4*/ 	.word	0xffffffff


	//   ....[138]....
        /*02b8*/ 	.word	0xffffffff


	//   ....[139]....
        /*02bc*/ 	.word	0xffffffff


	//   ....[140]....
        /*02c0*/ 	.word	0xffffffff


	//   ....[141]....
        /*02c4*/ 	.word	0xffffffff


	//   ....[142]....
        /*02c8*/ 	.word	0xffffffff


	//   ....[143]....
        /*02cc*/ 	.word	0xffffffff


	//   ....[144]....
        /*02d0*/ 	.word	0xffffffff


	//   ....[145]....
        /*02d4*/ 	.word	0xffffffff


	//   ....[146]....
        /*02d8*/ 	.word	0xffffffff


	//   ....[147]....
        /*02dc*/ 	.word	0xffffffff


	//   ....[148]....
        /*02e0*/ 	.word	0xffffffff


	//   ....[149]....
        /*02e4*/ 	.word	0xffffffff


	//   ....[150]....
        /*02e8*/ 	.word	0xffffffff


	//   ....[151]....
        /*02ec*/ 	.word	0xffffffff


	//   ....[152]....
        /*02f0*/ 	.word	0xffffffff


	//   ....[153]....
        /*02f4*/ 	.word	0xffffffff


	//   ....[154]....
        /*02f8*/ 	.word	0xffffffff


	//   ....[155]....
        /*02fc*/ 	.word	0xffffffff


	//   ....[156]....
        /*0300*/ 	.word	0xffffffff


	//   ....[157]....
        /*0304*/ 	.word	0xffffffff


	//   ....[158]....
        /*0308*/ 	.word	0xffffffff


	//   ....[159]....
        /*030c*/ 	.word	0xffffffff


	//----- nvinfo : EIATTR_COOP_GROUP_INSTR_OFFSETS
	.align		4
.L_1519:
        /*0310*/ 	.byte	0x04, 0x28
        /*0312*/ 	.short	(.L_1521 - .L_1520)


	//   ....[0]....
.L_1520:
        /*0314*/ 	.word	0x00001400


	//   ....[1]....
        /*0318*/ 	.word	0x00001a10


	//   ....[2]....
        /*031c*/ 	.word	0x00001f90


	//   ....[3]....
        /*0320*/ 	.word	0x00003b40


	//   ....[4]....
        /*0324*/ 	.word	0x00005c50


	//   ....[5]....
        /*0328*/ 	.word	0x00005c70


	//   ....[6]....
        /*032c*/ 	.word	0x00005c90


	//   ....[7]....
        /*0330*/ 	.word	0x00005ca0


	//   ....[8]....
        /*0334*/ 	.word	0x00005d20


	//   ....[9]....
        /*0338*/ 	.word	0x00005d50


	//   ....[10]....
        /*033c*/ 	.word	0x00005d90


	//   ....[11]....
        /*0340*/ 	.word	0x00005da0


	//   ....[12]....
        /*0344*/ 	.word	0x00005e20


	//   ....[13]....
        /*0348*/ 	.word	0x00005e40


	//   ....[14]....
        /*034c*/ 	.word	0x00005e80


	//   ....[15]....
        /*0350*/ 	.word	0x00005ea0


	//   ....[16]....
        /*0354*/ 	.word	0x00005f40


	//   ....[17]....
        /*0358*/ 	.word	0x00005f70


	//   ....[18]....
        /*035c*/ 	.word	0x00005f90


	//   ....[19]....
        /*0360*/ 	.word	0x00005fa0


	//   ....[20]....
        /*0364*/ 	.word	0x00006060


	//   ....[21]....
        /*0368*/ 	.word	0x00006070


	//   ....[22]....
        /*036c*/ 	.word	0x00006090


	//   ....[23]....
        /*0370*/ 	.word	0x000060a0


	//   ....[24]....
        /*0374*/ 	.word	0x000061f0


	//   ....[25]....
        /*0378*/ 	.word	0x00006240


	//   ....[26]....
        /*037c*/ 	.word	0x00006290


	//   ....[27]....
        /*0380*/ 	.word	0x000062e0


	//   ....[28]....
        /*0384*/ 	.word	0x00006300


	//   ....[29]....
        /*0388*/ 	.word	0x00006310


	//   ....[30]....
        /*038c*/ 	.word	0x00006320


	//   ....[31]....
        /*0390*/ 	.word	0x00006330


	//   ....[32]....
        /*0394*/ 	.word	0x00006340


	//   ....[33]....
        /*0398*/ 	.word	0x00006350


	//   ....[34]....
        /*039c*/ 	.word	0x00006360


	//   ....[35]....
        /*03a0*/ 	.word	0x00006370


	//   ....[36]....
        /*03a4*/ 	.word	0x00007950


	//   ....[37]....
        /*03a8*/ 	.word	0x00007970


	//   ....[38]....
        /*03ac*/ 	.word	0x00007980


	//   ....[39]....
        /*03b0*/ 	.word	0x00007990


	//   ....[40]....
        /*03b4*/ 	.word	0x00007ab0


	//   ....[41]....
        /*03b8*/ 	.word	0x00007ac0


	//   ....[42]....
        /*03bc*/ 	.word	0x00007ad0


	//   ....[43]....
        /*03c0*/ 	.word	0x00007ae0


	//   ....[44]....
        /*03c4*/ 	.word	0x00007c00


	//   ....[45]....
        /*03c8*/ 	.word	0x00007c20


	//   ....[46]....
        /*03cc*/ 	.word	0x00007c30


	//   ....[47]....
        /*03d0*/ 	.word	0x00007c40


	//   ....[48]....
        /*03d4*/ 	.word	0x00007d60


	//   ....[49]....
        /*03d8*/ 	.word	0x00007d70


	//   ....[50]....
        /*03dc*/ 	.word	0x00007d80


	//   ....[51]....
        /*03e0*/ 	.word	0x00007d90


	//   ....[52]....
        /*03e4*/ 	.word	0x00007eb0


	//   ....[53]....
        /*03e8*/ 	.word	0x00007ed0


	//   ....[54]....
        /*03ec*/ 	.word	0x00007ee0


	//   ....[55]....
        /*03f0*/ 	.word	0x00007ef0


	//   ....[56]....
        /*03f4*/ 	.word	0x00007ff0


	//   ....[57]....
        /*03f8*/ 	.word	0x00008000


	//   ....[58]....
        /*03fc*/ 	.word	0x00008010


	//   ....[59]....
        /*0400*/ 	.word	0x00008020


	//   ....[60]....
        /*0404*/ 	.word	0x00008030


	//   ....[61]....
        /*0408*/ 	.word	0x00008040


	//   ....[62]....
        /*040c*/ 	.word	0x00008060


	//   ....[63]....
        /*0410*/ 	.word	0x00008090


	//   ....[64]....
        /*0414*/ 	.word	0x000080c0


	//   ....[65]....
        /*0418*/ 	.word	0x000080d0


	//   ....[66]....
        /*041c*/ 	.word	0x000080e0


	//   ....[67]....
        /*0420*/ 	.word	0x000080f0


	//   ....[68]....
        /*0424*/ 	.word	0x0000b7a0


	//   ....[69]....
        /*0428*/ 	.word	0x0000b7e0


	//   ....[70]....
        /*042c*/ 	.word	0x0000b820


	//   ....[71]....
        /*0430*/ 	.word	0x0000b860


	//   ....[72]....
        /*0434*/ 	.word	0x0000b920


	//   ....[73]....
        /*0438*/ 	.word	0x0000b950


	//   ....[74]....
        /*043c*/ 	.word	0x0000b980


	//   ....[75]....
        /*0440*/ 	.word	0x0000b9b0


	//   ....[76]....
        /*0444*/ 	.word	0x0000ba50


	//   ....[77]....
        /*0448*/ 	.word	0x0000ba80


	//   ....[78]....
        /*044c*/ 	.word	0x0000bab0


	//   ....[79]....
        /*0450*/ 	.word	0x0000bae0


	//   ....[80]....
        /*0454*/ 	.word	0x0000bb80


	//   ....[81]....
        /*0458*/ 	.word	0x0000bbb0


	//   ....[82]....
        /*045c*/ 	.word	0x0000bbe0


	//   ....[83]....
        /*0460*/ 	.word	0x0000bc10


	//   ....[84]....
        /*0464*/ 	.word	0x0000bcb0


	//   ....[85]....
        /*0468*/ 	.word	0x0000bce0


	//   ....[86]....
        /*046c*/ 	.word	0x0000bd10


	//   ....[87]....
        /*0470*/ 	.word	0x0000bd40


	//   ....[88]....
        /*0474*/ 	.word	0x0000c560


	//   ....[89]....
        /*0478*/ 	.word	0x0000d1f0


	//   ....[90]....
        /*047c*/ 	.word	0x0000d880


	//   ....[91]....
        /*0480*/ 	.word	0x0000d8a0


	//   ....[92]....
        /*0484*/ 	.word	0x0000d8c0


	//   ....[93]....
        /*0488*/ 	.word	0x0000d8e0


	//   ....[94]....
        /*048c*/ 	.word	0x0000d900


	//   ....[95]....
        /*0490*/ 	.word	0x0000da90


	//   ....[96]....
        /*0494*/ 	.word	0x0000dab0


	//   ....[97]....
        /*0498*/ 	.word	0x0000dad0


	//   ....[98]....
        /*049c*/ 	.word	0x0000daf0


	//   ....[99]....
        /*04a0*/ 	.word	0x0000db10


	//   ....[100]....
        /*04a4*/ 	.word	0x0000df40


	//   ....[101]....
        /*04a8*/ 	.word	0x0000dfc0


	//   ....[102]....
        /*04ac*/ 	.word	0x0000e030


	//   ....[103]....
        /*04b0*/ 	.word	0x0000e0a0


	//   ....[104]....
        /*04b4*/ 	.word	0x0000e1f0


	//   ....[105]....
        /*04b8*/ 	.word	0x0000e260


	//   ....[106]....
        /*04bc*/ 	.word	0x0000e2d0


	//   ....[107]....
        /*04c0*/ 	.word	0x0000e340


	//   ....[108]....
        /*04c4*/ 	.word	0x0000e490


	//   ....[109]....
        /*04c8*/ 	.word	0x0000e500


	//   ....[110]....
        /*04cc*/ 	.word	0x0000e570


	//   ....[111]....
        /*04d0*/ 	.word	0x0000e5e0


	//   ....[112]....
        /*04d4*/ 	.word	0x0000e700


	//   ....[113]....
        /*04d8*/ 	.word	0x0000e770


	//   ....[114]....
        /*04dc*/ 	.word	0x0000e7e0


	//   ....[115]....
        /*04e0*/ 	.word	0x0000e850


	//   ....[116]....
        /*04e4*/ 	.word	0x0000e9a0


	//   ....[117]....
        /*04e8*/ 	.word	0x0000ea10


	//   ....[118]....
        /*04ec*/ 	.word	0x0000ea80


	//   ....[119]....
        /*04f0*/ 	.word	0x0000eaf0


	//   ....[120]....
        /*04f4*/ 	.word	0x0000eb60


	//   ....[121]....
        /*04f8*/ 	.word	0x0000ebd0


	//   ....[122]....
        /*04fc*/ 	.word	0x0000ec40


	//   ....[123]....
        /*0500*/ 	.word	0x0000ecb0


	//   ....[124]....
        /*0504*/ 	.word	0x0000ed00


	//   ....[125]....
        /*0508*/ 	.word	0x0000ed50


	//   ....[126]....
        /*050c*/ 	.word	0x0000eda0


	//   ....[127]....
        /*0510*/ 	.word	0x0000edf0


	//   ....[128]....
        /*0514*/ 	.word	0x0000ee70


	//   ....[129]....
        /*0518*/ 	.word	0x0000eef0


	//   ....[130]....
        /*051c*/ 	.word	0x0000ef60


	//   ....[131]....
        /*0520*/ 	.word	0x0000efd0


	//   ....[132]....
        /*0524*/ 	.word	0x0000f040


	//   ....[133]....
        /*0528*/ 	.word	0x0000f0b0


	//   ....[134]....
        /*052c*/ 	.word	0x0000f120


	//   ....[135]....
        /*0530*/ 	.word	0x0000f190


	//   ....[136]....
        /*0534*/ 	.word	0x0000f200


	//   ....[137]....
        /*0538*/ 	.word	0x0000f280


	//   ....[138]....
        /*053c*/ 	.word	0x0000f2f0


	//   ....[139]....
        /*0540*/ 	.word	0x0000f360


	//   ....[140]....
        /*0544*/ 	.word	0x0000f3d0


	//   ....[141]....
        /*0548*/ 	.word	0x0000f440


	//   ....[142]....
        /*054c*/ 	.word	0x0000f4b0


	//   ....[143]....
        /*0550*/ 	.word	0x0000f520


	//   ....[144]....
        /*0554*/ 	.word	0x0000f590


	//   ....[145]....
        /*0558*/ 	.word	0x0000f610


	//   ....[146]....
        /*055c*/ 	.word	0x0000f680


	//   ....[147]....
        /*0560*/ 	.word	0x0000f6f0


	//   ....[148]....
        /*0564*/ 	.word	0x0000f740


	//   ....[149]....
        /*0568*/ 	.word	0x0000f790


	//   ....[150]....
        /*056c*/ 	.word	0x0000f7e0


	//   ....[151]....
        /*0570*/ 	.word	0x0000f830


	//   ....[152]....
        /*0574*/ 	.word	0x0000f8b0


	//   ....[153]....
        /*0578*/ 	.word	0x0000f920


	//   ....[154]....
        /*057c*/ 	.word	0x0000f990


	//   ....[155]....
        /*0580*/ 	.word	0x0000fa00


	//   ....[156]....
        /*0584*/ 	.word	0x0000fac0


	//   ....[157]....
        /*0588*/ 	.word	0x0000fb10


	//   ....[158]....
        /*058c*/ 	.word	0x0000fb60


	//   ....[159]....
        /*0590*/ 	.word	0x0000fbb0


	//----- nvinfo : EIATTR_EXIT_INSTR_OFFSETS
	.align		4
.L_1521:
        /*0594*/ 	.byte	0x04, 0x1c
        /*0596*/ 	.short	(.L_1523 - .L_1522)


	//   ....[0]....
.L_1522:
        /*0598*/ 	.word	0x0000dc40


	//   ....[1]....
        /*059c*/ 	.word	0x0000dee0


	//----- nvinfo : EIATTR_MAX_THREADS
	.align		4
.L_1523:
        /*05a0*/ 	.byte	0x04, 0x05
        /*05a2*/ 	.short	(.L_1525 - .L_1524)
.L_1524:
        /*05a4*/ 	.word	0x00000080
        /*05a8*/ 	.word	0x00000001
        /*05ac*/ 	.word	0x00000001


	//----- nvinfo : EIATTR_CRS_STACK_SIZE
	.align		4
.L_1525:
        /*05b0*/ 	.byte	0x04, 0x1e
        /*05b2*/ 	.short	(.L_1527 - .L_1526)
.L_1526:
        /*05b4*/ 	.word	0x00000000
.L_1527:


//--------------------- .nv.info._Z25selective_scan_bwd_kernelI32Selective_Scan_bwd_kernel_traitsILi128ELi16ELb0ELb1ELb0ELb0ELb1EN3c108BFloat16ENS1_7complexIfEEEEv12SSMParamsBwd --------------------------
	.section	.nv.info._Z25selective_scan_bwd_kernelI32Selective_Scan_bwd_kernel_traitsILi128ELi16ELb0ELb1ELb0ELb0ELb1EN3c108BFloat16ENS1_7complexIfEEEEv12SSMParamsBwd,"",@"SHT_CUDA_INFO"
	.sectionflags	@""
	.align	4


	//----- nvinfo : EIATTR_CUDA_API_VERSION
	.align		4
        /*0000*/ 	.byte	0x04, 0x37
        /*0002*/ 	.short	(.L_1529 - .L_1528)
.L_1528:
        /*0004*/ 	.word	0x00000082


	//----- nvinfo : EIATTR_SW2861232_WAR
	.align		4
.L_1529:
        /*0008*/ 	.byte	0x01, 0x35
	.zero		2


	//----- nvinfo : EIATTR_PARAM_CBANK
	.align		4
        /*000c*/ 	.byte	0x04, 0x0a
        /*000e*/ 	.short	(.L_1531 - .L_1530)
	.align		4
.L_1530:
        /*0010*/ 	.word	index@(.nv.constant0._Z25selective_scan_bwd_kernelI32Selective_Scan_bwd_kernel_traitsILi128ELi16ELb0ELb1ELb0ELb0ELb1EN3c108BFloat16ENS1_7complexIfEEEEv12SSMParamsBwd)
        /*0014*/ 	.short	0x0160
        /*0016*/ 	.short	0x01f0


	//----- nvinfo : EIATTR_CBANK_PARAM_SIZE
	.align		4
.L_1531:
        /*0018*/ 	.byte	0x03, 0x19
        /*001a*/ 	.short	0x01f0


	//----- nvinfo : EIATTR_KPARAM_INFO
	.align		4
        /*001c*/ 	.byte	0x04, 0x17
        /*001e*/ 	.short	(.L_1533 - .L_1532)
.L_1532:
        /*0020*/ 	.word	0x00000000
        /*0024*/ 	.short	0x0000
        /*0026*/ 	.short	0x0000
        /*0028*/ 	.byte	0x00, 0xf0, 0xc1, 0x07


	//----- nvinfo : EIATTR_MAXREG_COUNT
	.align		4
.L_1533:
        /*002c*/ 	.byte	0x03, 0x1b
        /*002e*/ 	.short	0x00ff


	//----- nvinfo : EIATTR_NUM_BARRIERS
	.align		4
        /*0030*/ 	.byte	0x02, 0x4c
        /*0032*/ 	.byte	0x01
	.zero		1


	//----- nvinfo : EIATTR_ANNOTATIONS
	.align		4
        /*0034*/ 	.byte	0x04, 0x55
        /*0036*/ 	.short	(.L_1535 - .L_1534)


	//   ....[0]....
.L_1534:
        /* <DEDUP_REMOVED lines=9> */


	//----- nvinfo : EIATTR_MERCURY_ISA_VERSION
	.align		4
.L_1535:
        /*00b8*/ 	.byte	0x03, 0x5f
        /*00ba*/ 	.short	0x0000


	//----- nvinfo : EIATTR_COOP_GROUP_MASK_REGIDS
	.align		4
        /*00bc*/ 	.byte	0x04, 0x29
        /*00be*/ 	.short	(.L_1537 - .L_1536)


	//   ....[0]....
.L_1536:
        /*00c0*/ 	.word	0xffffffff


	//   ....[1]....
        /*00c4*/ 	.word	0xffffffff


	//   ....[2]....
        /*00c8*/ 	.word	0xffffffff


	//   ....[3]....
        /*00cc*/ 	.word	0xffffffff


	//   ....[4]....
        /*00d0*/ 	.word	0xffffffff


	//   ....[5]....
        /*00d4*/ 	.word	0xffffffff


	//   ....[6]....
        /*00d8*/ 	.word	0xffffffff


	//   ....[7]....
        /*00dc*/ 	.word	0xffffffff


	//   ....[8]....
        /*00e0*/ 	.word	0xffffffff


	//   ....[9]....
        /*00e4*/ 	.word	0xffffffff


	//   ....[10]....
        /*00e8*/ 	.word	0xffffffff


	//   ....[11]....
        /*00ec*/ 	.word	0xffffffff


	//   ....[12]....
        /*00f0*/ 	.word	0xffffffff


	//   ....[13]....
        /*00f4*/ 	.word	0xffffffff


	//   ....[14]....
        /*00f8*/ 	.word	0xffffffff


	//   ....[15]....
        /*00fc*/ 	.word	0xffffffff


	//   ....[16]....
        /*0100*/ 	.word	0xffffffff


	//   ....[17]....
        /*0104*/ 	.word	0xffffffff


	//   ....[18]....
        /*0108*/ 	.word	0xffffffff


	//   ....[19]....
        /*010c*/ 	.word	0xffffffff


	//   ....[20]....
        /*0110*/ 	.word	0xffffffff


	//   ....[21]....
        /*0114*/ 	.word	0xffffffff


	//   ....[22]....
        /*0118*/ 	.word	0xffffffff


	//   ....[23]....
        /*011c*/ 	.word	0xffffffff


	//   ....[24]....
        /*0120*/ 	.word	0xffffffff


	//   ....[25]....
        /*0124*/ 	.word	0xffffffff


	//   ....[26]....
        /*0128*/ 	.word	0xffffffff


	//   ....[27]....
        /*012c*/ 	.word	0xffffffff


	//   ....[28]....
        /*0130*/ 	.word	0xffffffff


	//   ....[29]....
        /*0134*/ 	.word	0xffffffff


	//   ....[30]....
        /*0138*/ 	.word	0xffffffff


	//   ....[31]....
        /*013c*/ 	.word	0xffffffff


	//   ....[32]....
        /*0140*/ 	.word	0xffffffff


	//   ....[33]....
        /*0144*/ 	.word	0xffffffff


	//   ....[34]....
        /*0148*/ 	.word	0xffffffff


	//   ....[35]....
        /*014c*/ 	.word	0xffffffff


	//   ....[36]....
        /*0150*/ 	.word	0xffffffff


	//   ....[37]....
        /*0154*/ 	.word	0xffffffff


	//   ....[38]....
        /*0158*/ 	.word	0xffffffff


	//   ....[39]....
        /*015c*/ 	.word	0xffffffff


	//   ....[40]....
        /*0160*/ 	.word	0xffffffff


	//   ....[41]....
        /*0164*/ 	.word	0xffffffff


	//   ....[42]....
        /*0168*/ 	.word	0xffffffff


	//   ....[43]....
        /*016c*/ 	.word	0xffffffff


	//   ....[44]....
        /*0170*/ 	.word	0xffffffff


	//   ....[45]....
        /*0174*/ 	.word	0xffffffff


	//   ....[46]....
        /*0178*/ 	.word	0xffffffff


	//   ....[47]....
        /*017c*/ 	.word	0xffffffff


	//   ....[48]....
        /*0180*/ 	.word	0xffffffff


	//   ....[49]....
        /*0184*/ 	.word	0xffffffff


	//   ....[50]....
        /*0188*/ 	.word	0xffffffff


	//   ....[51]....
        /*018c*/ 	.word	0xffffffff


	//   ....[52]....
        /*0190*/ 	.word	0xffffffff


	//   ....[53]....
        /*0194*/ 	.word	0xffffffff


	//   ....[54]....
        /*0198*/ 	.word	0xffffffff


	//   ....[55]....
        /*019c*/ 	.word	0xffffffff


	//   ....[56]....
        /*01a0*/ 	.word	0xffffffff


	//   ....[57]....
        /*01a4*/ 	.word	0xffffffff


	//   ....[58]....
        /*01a8*/ 	.word	0xffffffff


	//   ....[59]....
        /*01ac*/ 	.word	0xffffffff


	//   ....[60]....
        /*01b0*/ 	.word	0xffffffff


	//   ....[61]....
        /*01b4*/ 	.word	0xffffffff


	//   ....[62]....
        /*01b8*/ 	.word	0xffffffff


	//   ....[63]....
        /*01bc*/ 	.word	0xffffffff


	//   ....[64]....
        /*01c0*/ 	.word	0xffffffff


	//   ....[65]....
        /*01c4*/ 	.word	0xffffffff


	//   ....[66]....
        /*01c8*/ 	.word	0xffffffff


	//   ....[67]....
        /*01cc*/ 	.word	0xffffffff


	//   ....[68]....
        /*01d0*/ 	.word	0xffffffff


	//   ....[69]....
        /*01d4*/ 	.word	0xffffffff


	//   ....[70]....
        /*01d8*/ 	.word	0xffffffff


	//   ....[71]....
        /*01dc*/ 	.word	0xffffffff


	//   ....[72]....
        /*01e0*/ 	.word	0xffffffff


	//   ....[73]....
        /*01e4*/ 	.word	0xffffffff


	//   ....[74]....
        /*01e8*/ 	.word	0xffffffff


	//   ....[75]....
        /*01ec*/ 	.word	0xffffffff


	//   ....[76]....
        /*01f0*/ 	.word	0xffffffff


	//   ....[77]....
        /*01f4*/ 	.word	0xffffffff


	//   ....[78]....
        /*01f8*/ 	.word	0xffffffff


	//   ....[79]....
        /*01fc*/ 	.word	0xffffffff


	//   ....[80]....
        /*0200*/ 	.word	0xffffffff


	//   ....[81]....
        /*0204*/ 	.word	0xffffffff


	//   ....[82]....
        /*0208*/ 	.word	0xffffffff


	//   ....[83]....
        /*020c*/ 	.word	0xffffffff


	//   ....[84]....
        /*0210*/ 	.word	0xffffffff


	//   ....[85]....
        /*0214*/ 	.word	0xffffffff


	//   ....[86]....
        /*0218*/ 	.word	0xffffffff


	//   ....[87]....
        /*021c*/ 	.word	0xffffffff


	//   ....[88]....
        /*0220*/ 	.word	0xffffffff


	//   ....[89]....
        /*0224*/ 	.word	0xffffffff


	//   ....[90]....
        /*0228*/ 	.word	0xffffffff


	//   ....[91]....
        /*022c*/ 	.word	0xffffffff


	//   ....[92]....
        /*0230*/ 	.word	0xffffffff


	//   ....[93]....
        /*0234*/ 	.word	0xffffffff


	//   ....[94]....
        /*0238*/ 	.word	0xffffffff


	//   ....[95]....
        /*023c*/ 	.word	0xffffffff


	//   ....[96]....
        /*0240*/ 	.word	0xffffffff


	//   ....[97]....
        /*0244*/ 	.word	0xffffffff


	//   ....[98]....
        /*0248*/ 	.word	0xffffffff


	//   ....[99]....
        /*024c*/ 	.word	0xffffffff


	//   ....[100]....
        /*0250*/ 	.word	0xffffffff


	//   ....[101]....
        /*0254*/ 	.word	0xffffffff


	//   ....[102]....
        /*0258*/ 	.word	0xffffffff


	//   ....[103]....
        /*025c*/ 	.word	0xffffffff


	//   ....[104]....
        /*0260*/ 	.word	0xffffffff


	//   ....[105]....
        /*0264*/ 	.word	0xffffffff


	//   ....[106]....
        /*0268*/ 	.word	0xffffffff


	//   ....[107]....
        /*026c*/ 	.word	0xffffffff


	//   ....[108]....
        /*0270*/ 	.word	0xffffffff


	//   ....[109]....
        /*0274*/ 	.word	0xffffffff


	//   ....[110]....
        /*0278*/ 	.word	0xffffffff


	//   ....[111]....
        /*027c*/ 	.word	0xffffffff


	//   ....[112]....
        /*0280*/ 	.word	0xffffffff


	//   ....[113]....
        /*0284*/ 	.word	0xffffffff


	//   ....[114]....
        /*0288*/ 	.word	0xffffffff


	//   ....[115]....
        /*028c*/ 	.word	0xffffffff


	//   ....[116]....
        /*0290*/ 	.word	0xffffffff


	//   ....[117]....
        /*0294*/ 	.word	0xffffffff


	//   ....[118]....
        /*0298*/ 	.word	0xffffffff


	//   ....[119]....
        /*029c*/ 	.word	0xffffffff


	//   ....[120]....
        /*02a0*/ 	.word	0xffffffff


	//   ....[121]....
        /*02a4*/ 	.word	0xffffffff


	//   ....[122]....
        /*02a8*/ 	.word	0xffffffff


	//   ....[123]....
        /*02ac*/ 	.word	0xffffffff


	//   ....[124]....
        /*02b0*/ 	.word	0xffffffff


	//   ....[125]....
        /*02b4*/ 	.word	0xffffffff


	//   ....[126]....
        /*02b8*/ 	.word	0xffffffff


	//   ....[127]....
        /*02bc*/ 	.word	0xffffffff


	//   ....[128]....
        /*02c0*/ 	.word	0xffffffff


	//   ....[129]....
        /*02c4*/ 	.word	0xffffffff


	//   ....[130]....
        /*02c8*/ 	.word	0xffffffff


	//   ....[131]....
        /*02cc*/ 	.word	0xffffffff


	//   ....[132]....
        /*02d0*/ 	.word	0xffffffff


	//   ....[133]....
        /*02d4*/ 	.word	0xffffffff


	//   ....[134]....
        /*02d8*/ 	.word	0xffffffff


	//   ....[135]....
        /*02dc*/ 	.word	0xffffffff


	//   ....[136]....
        /*02e0*/ 	.word	0xffffffff


	//   ....[137]....
        /*02e4*/ 	.word	0xffffffff


	//   ....[138]....
        /*02e8*/ 	.word	0xffffffff


	//   ....[139]....
        /*02ec*/ 	.word	0xffffffff


	//   ....[140]....
        /*02f0*/ 	.word	0xffffffff


	//   ....[141]....
        /*02f4*/ 	.word	0xffffffff


	//   ....[142]....
        /*02f8*/ 	.word	0xffffffff


	//   ....[143]....
        /*02fc*/ 	.word	0xffffffff


	//   ....[144]....
        /*0300*/ 	.word	0xffffffff


	//   ....[145]....
        /*0304*/ 	.word	0xffffffff


	//   ....[146]....
        /*0308*/ 	.word	0xffffffff


	//   ....[147]....
        /*030c*/ 	.word	0xffffffff


	//   ....[148]....
        /*0310*/ 	.word	0xffffffff


	//   ....[149]....
        /*0314*/ 	.word	0xffffffff


	//   ....[150]....
        /*0318*/ 	.word	0xffffffff


	//   ....[151]....
        /*031c*/ 	.word	0xffffffff


	//   ....[152]....
        /*0320*/ 	.word	0xffffffff


	//   ....[153]....
        /*0324*/ 	.word	0xffffffff


	//   ....[154]....
        /*0328*/ 	.word	0xffffffff


	//   ....[155]....
        /*032c*/ 	.word	0xffffffff


	//   ....[156]....
        /*0330*/ 	.word	0xffffffff


	//   ....[157]....
        /*0334*/ 	.word	0xffffffff


	//   ....[158]....
        /*0338*/ 	.word	0xffffffff


	//   ....[159]....
        /*033c*/ 	.word	0xffffffff


	//   ....[160]....
        /*0340*/ 	.word	0xffffffff


	//   ....[161]....
        /*0344*/ 	.word	0xffffffff


	//   ....[162]....
        /*0348*/ 	.word	0xffffffff


	//   ....[163]....
        /*034c*/ 	.word	0xffffffff


	//----- nvinfo : EIATTR_COOP_GROUP_INSTR_OFFSETS
	.align		4
.L_1537:
        /*0350*/ 	.byte	0x04, 0x28
        /*0352*/ 	.short	(.L_1539 - .L_1538)


	//   ....[0]....
.L_1538:
        /*0354*/ 	.word	0x00001440


	//   ....[1]....
        /*0358*/ 	.word	0x00001a50


	//   ....[2]....
        /*035c*/ 	.word	0x00002330


	//   ....[3]....
        /*0360*/ 	.word	0x000027e0


	//   ....[4]....
        /*0364*/ 	.word	0x00002f00


	//   ....[5]....
        /*0368*/ 	.word	0x00003b10


	//   ....[6]....
        /*036c*/ 	.word	0x00004820


	//   ....[7]....
        /*0370*/ 	.word	0x00006770


	//   ....[8]....
        /*0374*/ 	.word	0x000087a0


	//   ....[9]....
        /*0378*/ 	.word	0x000087c0


	//   ....[10]....
        /*037c*/ 	.word	0x000087e0


	//   ....[11]....
        /*0380*/ 	.word	0x000087f0


	//   ....[12]....
        /*0384*/ 	.word	0x00008860


	//   ....[13]....
        /*0388*/ 	.word	0x000088d0


	//   ....[14]....
        /*038c*/ 	.word	0x000088e0


	//   ....[15]....
        /*0390*/ 	.word	0x00008960


	//   ....[16]....
        /*0394*/ 	.word	0x000089a0


	//   ....[17]....
        /*0398*/ 	.word	0x000089d0


	//   ....[18]....
        /*039c*/ 	.word	0x000089e0


	//   ....[19]....
        /*03a0*/ 	.word	0x00008a40


	//   ....[20]....
        /*03a4*/ 	.word	0x00008aa0


	//   ....[21]....
        /*03a8*/ 	.word	0x00008ad0


	//   ....[22]....
        /*03ac*/ 	.word	0x00008b30


	//   ....[23]....
        /*03b0*/ 	.word	0x00008b50


	//   ....[24]....
        /*03b4*/ 	.word	0x00008b60


	//   ....[25]....
        /*03b8*/ 	.word	0x00008bc0


	//   ....[26]....
        /*03bc*/ 	.word	0x00008bd0


	//   ....[27]....
        /*03c0*/ 	.word	0x00008be0


	//   ....[28]....
        /*03c4*/ 	.word	0x00008d30


	//   ....[29]....
        /*03c8*/ 	.word	0x00008d90


	//   ....[30]....
        /*03cc*/ 	.word	0x00008df0


	//   ....[31]....
        /*03d0*/ 	.word	0x00008e50


	//   ....[32]....
        /*03d4*/ 	.word	0x00008e70


	//   ....[33]....
        /*03d8*/ 	.word	0x00008e80


	//   ....[34]....
        /*03dc*/ 	.word	0x00008e90


	//   ....[35]....
        /*03e0*/ 	.word	0x00008ea0


	//   ....[36]....
        /*03e4*/ 	.word	0x00008eb0


	//   ....[37]....
        /*03e8*/ 	.word	0x00008ec0


	//   ....[38]....
        /*03ec*/ 	.word	0x00008ed0


	//   ....[39]....
        /*03f0*/ 	.word	0x00008ee0


	//   ....[40]....
        /*03f4*/ 	.word	0x0000a510


	//   ....[41]....
        /*03f8*/ 	.word	0x0000a530


	//   ....[42]....
        /*03fc*/ 	.word	0x0000a540


	//   ....[43]....
        /*0400*/ 	.word	0x0000a550


	//   ....[44]....
        /*0404*/ 	.word	0x0000a660


	//   ....[45]....
        /*0408*/ 	.word	0x0000a670


	//   ....[46]....
        /*040c*/ 	.word	0x0000a680


	//   ....[47]....
        /*0410*/ 	.word	0x0000a690


	//   ....[48]....
        /*0414*/ 	.word	0x0000a7a0


	//   ....[49]....
        /*0418*/ 	.word	0x0000a7c0


	//   ....[50]....
        /*041c*/ 	.word	0x0000a7d0


	//   ....[51]....
        /*0420*/ 	.word	0x0000a7e0


	//   ....[52]....
        /*0424*/ 	.word	0x0000a8f0


	//   ....[53]....
        /*0428*/ 	.word	0x0000a900


	//   ....[54]....
        /*042c*/ 	.word	0x0000a910


	//   ....[55]....
        /*0430*/ 	.word	0x0000a920


	//   ....[56]....
        /*0434*/ 	.word	0x0000aa30


	//   ....[57]....
        /*0438*/ 	.word	0x0000aa50


	//   ....[58]....
        /*043c*/ 	.word	0x0000aa60


	//   ....[59]....
        /*0440*/ 	.word	0x0000aa70


	//   ....[60]....
        /*0444*/ 	.word	0x0000ab70


	//   ....[61]....
        /*0448*/ 	.word	0x0000ab80


	//   ....[62]....
        /*044c*/ 	.word	0x0000ab90


	//   ....[63]....
        /*0450*/ 	.word	0x0000aba0


	//   ....[64]....
        /*0454*/ 	.word	0x0000abb0


	//   ....[65]....
        /*0458*/ 	.word	0x0000abc0


	//   ....[66]....
        /*045c*/ 	.word	0x0000abd0


	//   ....[67]....
        /*0460*/ 	.word	0x0000ac00


	//   ....[68]....
        /*0464*/ 	.word	0x0000ac30


	//   ....[69]....
        /*0468*/ 	.word	0x0000ac60


	//   ....[70]....
        /*046c*/ 	.word	0x0000ac70


	//   ....[71]....
        /*0470*/ 	.word	0x0000ac80


	//   ....[72]....
        /*0474*/ 	.word	0x0000e350


	//   ....[73]....
        /*0478*/ 	.word	0x0000e390


	//   ....[74]....
        /*047c*/ 	.word	0x0000e3d0


	//   ....[75]....
        /*0480*/ 	.word	0x0000e410


	//   ....[76]....
        /*0484*/ 	.word	0x0000e4d0


	//   ....[77]....
        /*0488*/ 	.word	0x0000e500


	//   ....[78]....
        /*048c*/ 	.word	0x0000e530


	//   ....[79]....
        /*0490*/ 	.word	0x0000e560


	//   ....[80]....
        /*0494*/ 	.word	0x0000e600


	//   ....[81]....
        /*0498*/ 	.word	0x0000e630


	//   ....[82]....
        /*049c*/ 	.word	0x0000e660


	//   ....[83]....
        /*04a0*/ 	.word	0x0000e690


	//   ....[84]....
        /*04a4*/ 	.word	0x0000e730


	//   ....[85]....
        /*04a8*/ 	.word	0x0000e760


	//   ....[86]....
        /*04ac*/ 	.word	0x0000e790


	//   ....[87]....
        /*04b0*/ 	.word	0x0000e7c0


	//   ....[88]....
        /*04b4*/ 	.word	0x0000e860


	//   ....[89]....
        /*04b8*/ 	.word	0x0000e890


	//   ....[90]....
        /*04bc*/ 	.word	0x0000e8c0


	//   ....[91]....
        /*04c0*/ 	.word	0x0000e8f0


	//   ....[92]....
        /*04c4*/ 	.word	0x0000f0e0


	//   ....[93]....
        /*04c8*/ 	.word	0x0000fc60


	//   ....[94]....
        /*04cc*/ 	.word	0x00010440


	//   ....[95]....
        /*04d0*/ 	.word	0x00010460


	//   ....[96]....
        /*04d4*/ 	.word	0x00010480


	//   ....[97]....
        /*04d8*/ 	.word	0x000104a0


	//   ....[98]....
        /*04dc*/ 	.word	0x000104c0


	//   ....[99]....
        /*04e0*/ 	.word	0x00010650


	//   ....[100]....
        /*04e4*/ 	.word	0x00010670


	//   ....[101]....
        /*04e8*/ 	.word	0x00010690


	//   ....[102]....
        /*04ec*/ 	.word	0x000106b0


	//   ....[103]....
        /*04f0*/ 	.word	0x000106d0


	//   ....[104]....
        /*04f4*/ 	.word	0x00010b00


	//   ....[105]....
        /*04f8*/ 	.word	0x00010b80


	//   ....[106]....
        /*04fc*/ 	.word	0x00010bf0


	//   ....[107]....
        /*0500*/ 	.word	0x00010c60


	//   ....[108]....
        /*0504*/ 	.word	0x00010db0


	//   ....[109]....
        /*0508*/ 	.word	0x00010e20


	//   ....[110]....
        /*050c*/ 	.word	0x00010e90


	//   ....[111]....
        /*0510*/ 	.word	0x00010f00


	//   ....[112]....
        /*0514*/ 	.word	0x00011030


	//   ....[113]....
        /*0518*/ 	.word	0x000110a0


	//   ....[114]....
        /*051c*/ 	.word	0x00011110


	//   ....[115]....
        /*0520*/ 	.word	0x00011180


	//   ....[116]....
        /*0524*/ 	.word	0x000112a0


	//   ....[117]....
        /*0528*/ 	.word	0x00011310


	//   ....[118]....
        /*052c*/ 	.word	0x00011380


	//   ....[119]....
        /*0530*/ 	.word	0x000113f0


	//   ....[120]....
        /*0534*/ 	.word	0x00011530


	//   ....[121]....
        /*0538*/ 	.word	0x000115a0


	//   ....[122]....
        /*053c*/ 	.word	0x00011610


	//   ....[123]....
        /*0540*/ 	.word	0x00011680


	//   ....[124]....
        /*0544*/ 	.word	0x000116f0


	//   ....[125]....
        /*0548*/ 	.word	0x00011760


	//   ....[126]....
        /*054c*/ 	.word	0x000117d0


	//   ....[127]....
        /*0550*/ 	.word	0x00011840


	//   ....[128]....
        /*0554*/ 	.word	0x000118a0


	//   ....[129]....
        /*0558*/ 	.word	0x00011900


	//   ....[130]....
        /*055c*/ 	.word	0x00011960


	//   ....[131]....
        /*0560*/ 	.word	0x000119c0


	//   ....[132]....
        /*0564*/ 	.word	0x00011a40


	//   ....[133]....
        /*0568*/ 	.word	0x00011ac0


	//   ....[134]....
        /*056c*/ 	.word	0x00011b30


	//   ....[135]....
        /*0570*/ 	.word	0x00011ba0


	//   ....[136]....
        /*0574*/ 	.word	0x00011c10


	//   ....[137]....
        /*0578*/ 	.word	0x00011c80


	//   ....[138]....
        /*057c*/ 	.word	0x00011cf0


	//   ....[139]....
        /*0580*/ 	.word	0x00011d60


	//   ....[140]....
        /*0584*/ 	.word	0x00011dd0


	//   ....[141]....
        /*0588*/ 	.word	0x00011e50


	//   ....[142]....
        /*058c*/ 	.word	0x00011ec0


	//   ....[143]....
        /*0590*/ 	.word	0x00011f30


	//   ....[144]....
        /*0594*/ 	.word	0x00011fa0


	//   ....[145]....
        /*0598*/ 	.word	0x00012010


	//   ....[146]....
        /*059c*/ 	.word	0x00012080


	//   ....[147]....
        /*05a0*/ 	.word	0x000120f0


	//   ....[148]....
        /*05a4*/ 	.word	0x00012160


	//   ....[149]....
        /*05a8*/ 	.word	0x000121e0


	//   ....[150]....
        /*05ac*/ 	.word	0x00012250


	//   ....[151]....
        /*05b0*/ 	.word	0x000122c0


	//   ....[152]....
        /*05b4*/ 	.word	0x00012320


	//   ....[153]....
        /*05b8*/ 	.word	0x00012380


	//   ....[154]....
        /*05bc*/ 	.word	0x000123e0


	//   ....[155]....
        /*05c0*/ 	.word	0x00012440


	//   ....[156]....
        /*05c4*/ 	.word	0x000124d0


	//   ....[157]....
        /*05c8*/ 	.word	0x00012540


	//   ....[158]....
        /*05cc*/ 	.word	0x000125b0


	//   ....[159]....
        /*05d0*/ 	.word	0x00012620


	//   ....[160]....
        /*05d4*/ 	.word	0x000126f0


	//   ....[161]....
        /*05d8*/ 	.word	0x00012750


	//   ....[162]....
        /*05dc*/ 	.word	0x000127b0


	//   ....[163]....
        /*05e0*/ 	.word	0x00012810


	//----- nvinfo : EIATTR_EXIT_INSTR_OFFSETS
	.align		4
.L_1539:
        /*05e4*/ 	.byte	0x04, 0x1c
        /*05e6*/ 	.short	(.L_1541 - .L_1540)


	//   ....[0]....
.L_1540:
        /*05e8*/ 	.word	0x00010800


	//   ....[1]....
        /*05ec*/ 	.word	0x00010aa0


	//----- nvinfo : EIATTR_MAX_THREADS
	.align		4
.L_1541:
        /*05f0*/ 	.byte	0x04, 0x05
        /*05f2*/ 	.short	(.L_1543 - .L_1542)
.L_1542:
        /*05f4*/ 	.word	0x00000080
        /*05f8*/ 	.word	0x00000001
        /*05fc*/ 	.word	0x00000001


	//----- nvinfo : EIATTR_CRS_STACK_SIZE
	.align		4
.L_1543:
        /*0600*/ 	.byte	0x04, 0x1e
        /*0602*/ 	.short	(.L_1545 - .L_1544)
.L_1544:
        /*0604*/ 	.word	0x00000000
.L_1545:


//--------------------- .nv.info._Z25selective_scan_bwd_kernelI32Selective_Scan_bwd_kernel_traitsILi128ELi16ELb0ELb1ELb0ELb1ELb0EN3c108BFloat16ENS1_7complexIfEEEEv12SSMParamsBwd --------------------------
	.section	.nv.info._Z25selective_scan_bwd_kernelI32Selective_Scan_bwd_kernel_traitsILi128ELi16ELb0ELb1ELb0ELb1ELb0EN3c108BFloat16ENS1_7complexIfEEEEv12SSMParamsBwd,"",@"SHT_CUDA_INFO"
	.sectionflags	@""
	.align	4


	//----- nvinfo : EIATTR_CUDA_API_VERSION
	.align		4
        /*0000*/ 	.byte	0x04, 0x37
        /*0002*/ 	.short	(.L_1547 - .L_1546)
.L_1546:
        /*0004*/ 	.word	0x00000082


	//----- nvinfo : EIATTR_SW2861232_WAR
	.align		4
.L_1547:
        /*0008*/ 	.byte	0x01, 0x35
	.zero		2


	//----- nvinfo : EIATTR_PARAM_CBANK
	.align		4
        /*000c*/ 	.byte	0x04, 0x0a
        /*000e*/ 	.short	(.L_1549 - .L_1548)
	.align		4
.L_1548:
        /*0010*/ 	.word	index@(.nv.constant0._Z25selective_scan_bwd_kernelI32Selective_Scan_bwd_kernel_traitsILi128ELi16ELb0ELb1ELb0ELb1ELb0EN3c108BFloat16ENS1_7complexIfEEEEv12SSMParamsBwd)
        /*0014*/ 	.short	0x0160
        /*0016*/ 	.short	0x01f0


	//----- nvinfo : EIATTR_CBANK_PARAM_SIZE
	.align		4
.L_1549:
        /*0018*/ 	.byte	0x03, 0x19
        /*001a*/ 	.short	0x01f0


	//----- nvinfo : EIATTR_KPARAM_INFO
	.align		4
        /*001c*/ 	.byte	0x04, 0x17
        /*001e*/ 	.short	(.L_1551 - .L_1550)
.L_1550:
        /*0020*/ 	.word	0x00000000
        /*0024*/ 	.short	0x0000
        /*0026*/ 	.short	0x0000
        /*0028*/ 	.byte	0x00, 0xf0, 0xc1, 0x07


	//----- nvinfo : EIATTR_MAXREG_COUNT
	.align		4
.L_1551:
        /*002c*/ 	.byte	0x03, 0x1b
        /*002e*/ 	.short	0x00ff


	//----- nvinfo : EIATTR_NUM_BARRIERS
	.align		4
        /*0030*/ 	.byte	0x02, 0x4c
        /*0032*/ 	.byte	0x01
	.zero		1


	//----- nvinfo : EIATTR_ANNOTATIONS
	.align		4
        /*0034*/ 	.byte	0x04, 0x55
        /*0036*/ 	.short	(.L_1553 - .L_1552)


	//   ....[0]....
.L_1552:
        /* <DEDUP_REMOVED lines=9> */


	//----- nvinfo : EIATTR_MERCURY_ISA_VERSION
	.align		4
.L_1553:
        /*00b8*/ 	.byte	0x03, 0x5f
        /*00ba*/ 	.short	0x0000


	//----- nvinfo : EIATTR_COOP_GROUP_MASK_REGIDS
	.align		4
        /*00bc*/ 	.byte	0x04, 0x29
        /*00be*/ 	.short	(.L_1555 - .L_1554)


	//   ....[0]....
.L_1554:
        /*00c0*/ 	.word	0xffffffff


	//   ....[1]....
        /*00c4*/ 	.word	0xffffffff


	//   ....[2]....
        /*00c8*/ 	.word	0xffffffff


	//   ....[3]....
        /*00cc*/ 	.word	0xffffffff


	//   ....[4]....
        /*00d0*/ 	.word	0xffffffff


	//   ....[5]....
        /*00d4*/ 	.word	0xffffffff


	//   ....[6]....
        /*00d8*/ 	.word	0xffffffff


	//   ....[7]....
        /*00dc*/ 	.word	0xffffffff


	//   ....[8]....
        /*00e0*/ 	.word	0xffffffff


	//   ....[9]....
        /*00e4*/ 	.word	0xffffffff


	//   ....[10]....
        /*00e8*/ 	.word	0xffffffff


	//   ....[11]....
        /*00ec*/ 	.word	0xffffffff


	//   ....[12]....
        /*00f0*/ 	.word	0xffffffff


	//   ....[13]....
        /*00f4*/ 	.word	0xffffffff


	//   ....[14]....
        /*00f8*/ 	.word	0xffffffff


	//   ....[15]....
        /*00fc*/ 	.word	0xffffffff


	//   ....[16]....
        /*0100*/ 	.word	0xffffffff


	//   ....[17]....
        /*0104*/ 	.word	0xffffffff


	//   ....[18]....
        /*0108*/ 	.word	0xffffffff


	//   ....[19]....
        /*010c*/ 	.word	0xffffffff


	//   ....[20]....
        /*0110*/ 	.word	0xffffffff


	//   ....[21]....
        /*0114*/ 	.word	0xffffffff


	//   ....[22]....
        /*0118*/ 	.word	0xffffffff


	//   ....[23]....
        /*011c*/ 	.word	0xffffffff


	//   ....[24]....
        /*0120*/ 	.word	0xffffffff


	//   ....[25]....
        /*0124*/ 	.word	0xffffffff


	//   ....[26]....
        /*0128*/ 	.word	0xffffffff


	//   ....[27]....
        /*012c*/ 	.word	0xffffffff


	//   ....[28]....
        /*0130*/ 	.word	0xffffffff


	//   ....[29]....
        /*0134*/ 	.word	0xffffffff


	//   ....[30]....
        /*0138*/ 	.word	0xffffffff


	//   ....[31]....
        /*013c*/ 	.word	0xffffffff


	//   ....[32]....
        /*0140*/ 	.word	0xffffffff


	//   ....[33]....
        /*0144*/ 	.word	0xffffffff


	//   ....[34]....
        /*0148*/ 	.word	0xffffffff


	//   ....[35]....
        /*014c*/ 	.word	0xffffffff


	//   ....[36]....
        /*0150*/ 	.word	0xffffffff


	//   ....[37]....
        /*0154*/ 	.word	0xffffffff


	//   ....[38]....
        /*0158*/ 	.word	0xffffffff


	//   ....[39]....
        /*015c*/ 	.word	0xffffffff


	//   ....[40]....
        /*0160*/ 	.word	0xffffffff


	//   ....[41]....
        /*0164*/ 	.word	0xffffffff


	//   ....[42]....
        /*0168*/ 	.word	0xffffffff


	//   ....[43]....
        /*016c*/ 	.word	0xffffffff


	//   ....[44]....
        /*0170*/ 	.word	0xffffffff


	//   ....[45]....
        /*0174*/ 	.word	0xffffffff


	//   ....[46]....
        /*0178*/ 	.word	0xffffffff


	//   ....[47]....
        /*017c*/ 	.word	0xffffffff


	//   ....[48]....
        /*0180*/ 	.word	0xffffffff


	//   ....[49]....
        /*0184*/ 	.word	0xffffffff


	//   ....[50]....
        /*0188*/ 	.word	0xffffffff


	//   ....[51]....
        /*018c*/ 	.word	0xffffffff


	//   ....[52]....
        /*0190*/ 	.word	0xffffffff


	//   ....[53]....
        /*0194*/ 	.word	0xffffffff


	//   ....[54]....
        /*0198*/ 	.word	0xffffffff


	//   ....[55]....
        /*019c*/ 	.word	0xffffffff


	//   ....[56]....
        /*01a0*/ 	.word	0xffffffff


	//   ....[57]....
        /*01a4*/ 	.word	0xffffffff


	//   ....[58]....
        /*01a8*/ 	.word	0xffffffff


	//   ....[59]....
        /*01ac*/ 	.word	0xffffffff


	//   ....[60]....
        /*01b0*/ 	.word	0xffffffff


	//   ....[61]....
        /*01b4*/ 	.word	0xffffffff


	//   ....[62]....
        /*01b8*/ 	.word	0xffffffff


	//   ....[63]....
        /*01bc*/ 	.word	0xffffffff


	//   ....[64]....
        /*01c0*/ 	.word	0xffffffff


	//   ....[65]....
        /*01c4*/ 	.word	0xffffffff


	//   ....[66]....
        /*01c8*/ 	.word	0xffffffff


	//   ....[67]....
        /*01cc*/ 	.word	0xffffffff


	//   ....[68]....
        /*01d0*/ 	.word	0xffffffff


	//   ....[69]....
        /*01d4*/ 	.word	0xffffffff


	//   ....[70]....
        /*01d8*/ 	.word	0xffffffff


	//   ....[71]....
        /*01dc*/ 	.word	0xffffffff


	//   ....[72]....
        /*01e0*/ 	.word	0xffffffff


	//   ....[73]....
        /*01e4*/ 	.word	0xffffffff


	//   ....[74]....
        /*01e8*/ 	.word	0xffffffff


	//   ....[75]....
        /*01ec*/ 	.word	0xffffffff


	//   ....[76]....
        /*01f0*/ 	.word	0xffffffff


	//   ....[77]....
        /*01f4*/ 	.word	0xffffffff


	//   ....[78]....
        /*01f8*/ 	.word	0xffffffff


	//   ....[79]....
        /*01fc*/ 	.word	0xffffffff


	//   ....[80]....
        /*0200*/ 	.word	0xffffffff


	//   ....[81]....
        /*0204*/ 	.word	0xffffffff


	//   ....[82]....
        /*0208*/ 	.word	0xffffffff


	//   ....[83]....
        /*020c*/ 	.word	0xffffffff


	//   ....[84]....
        /*0210*/ 	.word	0xffffffff


	//   ....[85]....
        /*0214*/ 	.word	0xffffffff


	//   ....[86]....
        /*0218*/ 	.word	0xffffffff


	//   ....[87]....
        /*021c*/ 	.word	0xffffffff


	//   ....[88]....
        /*0220*/ 	.word	0xffffffff


	//   ....[89]....
        /*0224*/ 	.word	0xffffffff


	//   ....[90]....
        /*0228*/ 	.word	0xffffffff


	//   ....[91]....
        /*022c*/ 	.word	0xffffffff


	//   ....[92]....
        /*0230*/ 	.word	0xffffffff


	//   ....[93]....
        /*0234*/ 	.word	0xffffffff


	//   ....[94]....
        /*0238*/ 	.word	0xffffffff


	//   ....[95]....
        /*023c*/ 	.word	0xffffffff


	//   ....[96]....
        /*0240*/ 	.word	0xffffffff


	//   ....[97]....
        /*0244*/ 	.word	0xffffffff


	//   ....[98]....
        /*0248*/ 	.word	0xffffffff


	//   ....[99]....
        /*024c*/ 	.word	0xffffffff


	//   ....[100]....
        /*0250*/ 	.word	0xffffffff


	//   ....[101]....
        /*0254*/ 	.word	0xffffffff


	//   ....[102]....
        /*0258*/ 	.word	0xffffffff


	//   ....[103]....
        /*025c*/ 	.word	0xffffffff


	//   ....[104]....
        /*0260*/ 	.word	0xffffffff


	//   ....[105]....
        /*0264*/ 	.word	0xffffffff


	//   ....[106]....
        /*0268*/ 	.word	0xffffffff


	//   ....[107]....
        /*026c*/ 	.word	0xffffffff


	//   ....[108]....
        /*0270*/ 	.word	0xffffffff


	//   ....[109]....
        /*0274*/ 	.word	0xffffffff


	//   ....[110]....
        /*0278*/ 	.word	0xffffffff


	//   ....[111]....
        /*027c*/ 	.word	0xffffffff


	//   ....[112]....
        /*0280*/ 	.word	0xffffffff


	//   ....[113]....
        /*0284*/ 	.word	0xffffffff


	//   ....[114]....
        /*0288*/ 	.word	0xffffffff


	//   ....[115]....
        /*028c*/ 	.word	0xffffffff


	//   ....[116]....
        /*0290*/ 	.word	0xffffffff


	//   ....[117]....
        /*0294*/ 	.word	0xffffffff


	//   ....[118]....
        /*0298*/ 	.word	0xffffffff


	//   ....[119]....
        /*029c*/ 	.word	0xffffffff


	//   ....[120]....
        /*02a0*/ 	.word	0xffffffff


	//   ....[121]....
        /*02a4*/ 	.word	0xffffffff


	//   ....[122]....
        /*02a8*/ 	.word	0xffffffff


	//   ....[123]....
        /*02ac*/ 	.word	0xffffffff


	//   ....[124]....
        /*02b0*/ 	.word	0xffffffff


	//   ....[125]....
        /*02b4*/ 	.word	0xffffffff


	//   ....[126]....
        /*02b8*/ 	.word	0xffffffff


	//   ....[127]....
        /*02bc*/ 	.word	0xffffffff


	//   ....[128]....
        /*02c0*/ 	.word	0xffffffff


	//   ....[129]....
        /*02c4*/ 	.word	0xffffffff


	//   ....[130]....
        /*02c8*/ 	.word	0xffffffff


	//   ....[131]....
        /*02cc*/ 	.word	0xffffffff


	//   ....[132]....
        /*02d0*/ 	.word	0xffffffff


	//   ....[133]....
        /*02d4*/ 	.word	0xffffffff


	//   ....[134]....
        /*02d8*/ 	.word	0xffffffff


	//   ....[135]....
        /*02dc*/ 	.word	0xffffffff


	//   ....[136]....
        /*02e0*/ 	.word	0xffffffff


	//   ....[137]....
        /*02e4*/ 	.word	0xffffffff


	//   ....[138]....
        /*02e8*/ 	.word	0xffffffff


	//   ....[139]....
        /*02ec*/ 	.word	0xffffffff


	//   ....[140]....
        /*02f0*/ 	.word	0xffffffff


	//   ....[141]....
        /*02f4*/ 	.word	0xffffffff


	//   ....[142]....
        /*02f8*/ 	.word	0xffffffff


	//   ....[143]....
        /*02fc*/ 	.word	0xffffffff


	//   ....[144]....
        /*0300*/ 	.word	0xffffffff


	//   ....[145]....
        /*0304*/ 	.word	0xffffffff


	//   ....[146]....
        /*0308*/ 	.word	0xffffffff


	//   ....[147]....
        /*030c*/ 	.word	0xffffffff


	//   ....[148]....
        /*0310*/ 	.word	0xffffffff


	//   ....[149]....
        /*0314*/ 	.word	0xffffffff


	//   ....[150]....
        /*0318*/ 	.word	0xffffffff


	//   ....[151]....
        /*031c*/ 	.word	0xffffffff


	//   ....[152]....
        /*0320*/ 	.word	0xffffffff


	//   ....[153]....
        /*0324*/ 	.word	0xffffffff


	//   ....[154]....
        /*0328*/ 	.word	0xffffffff


	//   ....[155]....
        /*032c*/ 	.word	0xffffffff


	//   ....[156]....
        /*0330*/ 	.word	0xffffffff


	//   ....[157]....
        /*0334*/ 	.word	0xffffffff


	//   ....[158]....
        /*0338*/ 	.word	0xffffffff


	//   ....[159]....
        /*033c*/ 	.word	0xffffffff


	//   ....[160]....
        /*0340*/ 	.word	0xffffffff


	//----- nvinfo : EIATTR_COOP_GROUP_INSTR_OFFSETS
	.align		4
.L_1555:
        /*0344*/ 	.byte	0x04, 0x28
        /*0346*/ 	.short	(.L_1557 - .L_1556)


	//   ....[0]....
.L_1556:
        /*0348*/ 	.word	0x00001410


	//   ....[1]....
        /*034c*/ 	.word	0x00001990


	//   ....[2]....
        /*0350*/ 	.word	0x00001f60


	//   ....[3]....
        /*0354*/ 	.word	0x00005ee0


	//   ....[4]....
        /*0358*/ 	.word	0x00007ff0


	//   ....[5]....
        /*035c*/ 	.word	0x00008010


	//   ....[6]....
        /*0360*/ 	.word	0x00008030


	//   ....[7]....
        /*0364*/ 	.word	0x00008040


	//   ....[8]....
        /*0368*/ 	.word	0x000080e0


	//   ....[9]....
        /*036c*/ 	.word	0x00008120


	//   ....[10]....
        /*0370*/ 	.word	0x00008170


	//   ....[11]....
        /*0374*/ 	.word	0x000081a0


	//   ....[12]....
        /*0378*/ 	.word	0x000081b0


	//   ....[13]....
        /*037c*/ 	.word	0x00008210


	//   ....[14]....
        /*0380*/ 	.word	0x00008240


	//   ....[15]....
        /*0384*/ 	.word	0x00008270


	//   ....[16]....
        /*0388*/ 	.word	0x000082e0


	//   ....[17]....
        /*038c*/ 	.word	0x00008320


	//   ....[18]....
        /*0390*/ 	.word	0x00008330


	//   ....[19]....
        /*0394*/ 	.word	0x00008380


	//   ....[20]....
        /*0398*/ 	.word	0x000083c0


	//   ....[21]....
        /*039c*/ 	.word	0x00008410


	//   ....[22]....
        /*03a0*/ 	.word	0x00008430


	//   ....[23]....
        /*03a4*/ 	.word	0x00008440


	//   ....[24]....
        /*03a8*/ 	.word	0x00008590


	//   ....[25]....
        /*03ac*/ 	.word	0x000085f0


	//   ....[26]....
        /*03b0*/ 	.word	0x00008650


	//   ....[27]....
        /*03b4*/ 	.word	0x000086b0


	//   ....[28]....
        /*03b8*/ 	.word	0x000086d0


	//   ....[29]....
        /*03bc*/ 	.word	0x000086e0


	//   ....[30]....
        /*03c0*/ 	.word	0x000086f0


	//   ....[31]....
        /*03c4*/ 	.word	0x00008700


	//   ....[32]....
        /*03c8*/ 	.word	0x00008710


	//   ....[33]....
        /*03cc*/ 	.word	0x00008720


	//   ....[34]....
        /*03d0*/ 	.word	0x00008730


	//   ....[35]....
        /*03d4*/ 	.word	0x00008740


	//   ....[36]....
        /*03d8*/ 	.word	0x00009d30


	//   ....[37]....
        /*03dc*/ 	.word	0x00009d50


	//   ....[38]....
        /*03e0*/ 	.word	0x00009d60


	//   ....[39]....
        /*03e4*/ 	.word	0x00009d70


	//   ....[40]....
        /*03e8*/ 	.word	0x00009e90


	//   ....[41]....
        /*03ec*/ 	.word	0x00009ea0


	//   ....[42]....
        /*03f0*/ 	.word	0x00009eb0


	//   ....[43]....
        /*03f4*/ 	.word	0x00009ec0


	//   ....[44]....
        /*03f8*/ 	.word	0x00009fe0


	//   ....[45]....
        /*03fc*/ 	.word	0x0000a000


	//   ....[46]....
        /*0400*/ 	.word	0x0000a010


	//   ....[47]....
        /*0404*/ 	.word	0x0000a020


	//   ....[48]....
        /*0408*/ 	.word	0x0000a140


	//   ....[49]....
        /*040c*/ 	.word	0x0000a150


	//   ....[50]....
        /*0410*/ 	.word	0x0000a160


	//   ....[51]....
        /*0414*/ 	.word	0x0000a170


	//   ....[52]....
        /*0418*/ 	.word	0x0000a290


	//   ....[53]....
        /*041c*/ 	.word	0x0000a2b0


	//   ....[54]....
        /*0420*/ 	.word	0x0000a2c0


	//   ....[55]....
        /*0424*/ 	.word	0x0000a2d0


	//   ....[56]....
        /*0428*/ 	.word	0x0000a3d0


	//   ....[57]....
        /*042c*/ 	.word	0x0000a3e0


	//   ....[58]....
        /*0430*/ 	.word	0x0000a3f0


	//   ....[59]....
        /*0434*/ 	.word	0x0000a400


	//   ....[60]....
        /*0438*/ 	.word	0x0000a410


	//   ....[61]....
        /*043c*/ 	.word	0x0000a420


	//   ....[62]....
        /*0440*/ 	.word	0x0000a430


	//   ....[63]....
        /*0444*/ 	.word	0x0000a460


	//   ....[64]....
        /*0448*/ 	.word	0x0000a490


	//   ....[65]....
        /*044c*/ 	.word	0x0000a4c0


	//   ....[66]....
        /*0450*/ 	.word	0x0000a4d0


	//   ....[67]....
        /*0454*/ 	.word	0x0000a4e0


	//   ....[68]....
        /*0458*/ 	.word	0x0000db90


	//   ....[69]....
        /*045c*/ 	.word	0x0000dbd0


	//   ....[70]....
        /*0460*/ 	.word	0x0000dc10


	//   ....[71]....
        /*0464*/ 	.word	0x0000dc50


	//   ....[72]....
        /*0468*/ 	.word	0x0000dd00


	//   ....[73]....
        /*046c*/ 	.word	0x0000dd30


	//   ....[74]....
        /*0470*/ 	.word	0x0000dd60


	//   ....[75]....
        /*0474*/ 	.word	0x0000dd90


	//   ....[76]....
        /*0478*/ 	.word	0x0000de50


	//   ....[77]....
        /*047c*/ 	.word	0x0000de80


	//   ....[78]....
        /*0480*/ 	.word	0x0000deb0


	//   ....[79]....
        /*0484*/ 	.word	0x0000dee0


	//   ....[80]....
        /*0488*/ 	.word	0x0000df80


	//   ....[81]....
        /*048c*/ 	.word	0x0000dfb0


	//   ....[82]....
        /*0490*/ 	.word	0x0000dfe0


	//   ....[83]....
        /*0494*/ 	.word	0x0000e010


	//   ....[84]....
        /*0498*/ 	.word	0x0000e0b0


	//   ....[85]....
        /*049c*/ 	.word	0x0000e0e0


	//   ....[86]....
        /*04a0*/ 	.word	0x0000e110


	//   ....[87]....
        /*04a4*/ 	.word	0x0000e140


	//   ....[88]....
        /*04a8*/ 	.word	0x0000eba0


	//   ....[89]....
        /*04ac*/ 	.word	0x0000f6b0


	//   ....[90]....
        /*04b0*/ 	.word	0x00010360


	//   ....[91]....
        /*04b4*/ 	.word	0x000109f0


	//   ....[92]....
        /*04b8*/ 	.word	0x00010a10


	//   ....[93]....
        /*04bc*/ 	.word	0x00010a30


	//   ....[94]....
        /*04c0*/ 	.word	0x00010a50


	//   ....[95]....
        /*04c4*/ 	.word	0x00010a70


	//   ....[96]....
        /*04c8*/ 	.word	0x00010c00


	//   ....[97]....
        /*04cc*/ 	.word	0x00010c20


	//   ....[98]....
        /*04d0*/ 	.word	0x00010c40


	//   ....[99]....
        /*04d4*/ 	.word	0x00010c60


	//   ....[100]....
        /*04d8*/ 	.word	0x00010c80


	//   ....[101]....
        /*04dc*/ 	.word	0x000110b0


	//   ....[102]....
        /*04e0*/ 	.word	0x00011130


	//   ....[103]....
        /*04e4*/ 	.word	0x000111a0


	//   ....[104]....
        /*04e8*/ 	.word	0x00011210


	//   ....[105]....
        /*04ec*/ 	.word	0x00011360


	//   ....[106]....
        /*04f0*/ 	.word	0x000113d0


	//   ....[107]....
        /*04f4*/ 	.word	0x00011440


	//   ....[108]....
        /*04f8*/ 	.word	0x000114b0


	//   ....[109]....
        /*04fc*/ 	.word	0x000115e0


	//   ....[110]....
        /*0500*/ 	.word	0x00011650


	//   ....[111]....
        /*0504*/ 	.word	0x000116c0


	//   ....[112]....
        /*0508*/ 	.word	0x00011730


	//   ....[113]....
        /*050c*/ 	.word	0x00011850


	//   ....[114]....
        /*0510*/ 	.word	0x000118c0


	//   ....[115]....
        /*0514*/ 	.word	0x00011930


	//   ....[116]....
        /*0518*/ 	.word	0x000119a0


	//   ....[117]....
        /*051c*/ 	.word	0x00011b00


	//   ....[118]....
        /*0520*/ 	.word	0x00011b70


	//   ....[119]....
        /*0524*/ 	.word	0x00011be0


	//   ....[120]....
        /*0528*/ 	.word	0x00011c50


	//   ....[121]....
        /*052c*/ 	.word	0x00011cd0


	//   ....[122]....
        /*0530*/ 	.word	0x00011d40


	//   ....[123]....
        /*0534*/ 	.word	0x00011db0


	//   ....[124]....
        /*0538*/ 	.word	0x00011e20


	//   ....[125]....
        /*053c*/ 	.word	0x00011e90


	//   ....[126]....
        /*0540*/ 	.word	0x00011ef0


	//   ....[127]....
        /*0544*/ 	.word	0x00011f50


	//   ....[128]....
        /*0548*/ 	.word	0x00011fb0


	//   ....[129]....
        /*054c*/ 	.word	0x00012030


	//   ....[130]....
        /*0550*/ 	.word	0x000120b0


	//   ....[131]....
        /*0554*/ 	.word	0x00012120


	//   ....[132]....
        /*0558*/ 	.word	0x00012190


	//   ....[133]....
        /*055c*/ 	.word	0x00012200


	//   ....[134]....
        /*0560*/ 	.word	0x00012270


	//   ....[135]....
        /*0564*/ 	.word	0x000122e0


	//   ....[136]....
        /*0568*/ 	.word	0x00012350


	//   ....[137]....
        /*056c*/ 	.word	0x000123c0


	//   ....[138]....
        /*0570*/ 	.word	0x00012440


	//   ....[139]....
        /*0574*/ 	.word	0x000124b0


	//   ....[140]....
        /*0578*/ 	.word	0x00012520


	//   ....[141]....
        /*057c*/ 	.word	0x00012590


	//   ....[142]....
        /*0580*/ 	.word	0x00012600


	//   ....[143]....
        /*0584*/ 	.word	0x00012670


	//   ....[144]....
        /*0588*/ 	.word	0x000126e0


	//   ....[145]....
        /*058c*/ 	.word	0x00012750


	//   ....[146]....
        /*0590*/ 	.word	0x000127d0


	//   ....[147]....
        /*0594*/ 	.word	0x00012840


	//   ....[148]....
        /*0598*/ 	.word	0x000128b0


	//   ....[149]....
        /*059c*/ 	.word	0x00012910


	//   ....[150]....
        /*05a0*/ 	.word	0x00012970


	//   ....[151]....
        /*05a4*/ 	.word	0x000129d0


	//   ....[152]....
        /*05a8*/ 	.word	0x00012a30


	//   ....[153]....
        /*05ac*/ 	.word	0x00012ac0


	//   ....[154]....
        /*05b0*/ 	.word	0x00012b30


	//   ....[155]....
        /*05b4*/ 	.word	0x00012ba0


	//   ....[156]....
        /*05b8*/ 	.word	0x00012c10


	//   ....[157]....
        /*05bc*/ 	.word	0x00012ce0


	//   ....[158]....
        /*05c0*/ 	.word	0x00012d40


	//   ....[159]....
        /*05c4*/ 	.word	0x00012da0


	//   ....[160]....
        /*05c8*/ 	.word	0x00012e00


	//----- nvinfo : EIATTR_EXIT_INSTR_OFFSETS
	.align		4
.L_1557:
        /*05cc*/ 	.byte	0x04, 0x1c
        /*05ce*/ 	.short	(.L_1559 - .L_1558)


	//   ....[0]....
.L_1558:
        /*05d0*/ 	.word	0x00010db0


	//   ....[1]....
        /*05d4*/ 	.word	0x00011050


	//----- nvinfo : EIATTR_MAX_THREADS
	.align		4
.L_1559:
        /*05d8*/ 	.byte	0x04, 0x05
        /*05da*/ 	.short	(.L_1561 - .L_1560)
.L_1560:
        /*05dc*/ 	.word	0x00000080
        /*05e0*/ 	.word	0x00000001
        /*05e4*/ 	.word	0x00000001


	//----- nvinfo : EIATTR_CRS_STACK_SIZE
	.align		4
.L_1561:
        /*05e8*/ 	.byte	0x04, 0x1e
        /*05ea*/ 	.short	(.L_1563 - .L_1562)
.L_1562:
        /*05ec*/ 	.word	0x00000000
.L_1563:


//--------------------- .nv.info._Z25selective_scan_bwd_kernelI32Selective_Scan_bwd_kernel_traitsILi128ELi16ELb0ELb1ELb0ELb1ELb1EN3c108BFloat16ENS1_7complexIfEEEEv12SSMParamsBwd --------------------------
	.section	.nv.info._Z25selective_scan_bwd_kernelI32Selective_Scan_bwd_kernel_traitsILi128ELi16ELb0ELb1ELb0ELb1ELb1EN3c108BFloat16ENS1_7complexIfEEEEv12SSMParamsBwd,"",@"SHT_CUDA_INFO"
	.sectionflags	@""
	.align	4


	//----- nvinfo : EIATTR_CUDA_API_VERSION
	.align		4
        /*0000*/ 	.byte	0x04, 0x37
        /*0002*/ 	.short	(.L_1565 - .L_1564)
.L_1564:
        /*0004*/ 	.word	0x00000082


	//----- nvinfo : EIATTR_SW2861232_WAR
	.align		4
.L_1565:
        /*0008*/ 	.byte	0x01, 0x35
	.zero		2


	//----- nvinfo : EIATTR_PARAM_CBANK
	.align		4
        /*000c*/ 	.byte	0x04, 0x0a
        /*000e*/ 	.short	(.L_1567 - .L_1566)
	.align		4
.L_1566:
        /*0010*/ 	.word	index@(.nv.constant0._Z25selective_scan_bwd_kernelI32Selective_Scan_bwd_kernel_traitsILi128ELi16ELb0ELb1ELb0ELb1ELb1EN3c108BFloat16ENS1_7complexIfEEEEv12SSMParamsBwd)
        /*0014*/ 	.short	0x0160
        /*0016*/ 	.short	0x01f0


	//----- nvinfo : EIATTR_CBANK_PARAM_SIZE
	.align		4
.L_1567:
        /*0018*/ 	.byte	0x03, 0x19
        /*001a*/ 	.short	0x01f0


	//----- nvinfo : EIATTR_KPARAM_INFO
	.align		4
        /*001c*/ 	.byte	0x04, 0x17
        /*001e*/ 	.short	(.L_1569 - .L_1568)
.L_1568:
        /*0020*/ 	.word	0x00000000
        /*0024*/ 	.short	0x0000
        /*0026*/ 	.short	0x0000
        /*0028*/ 	.byte	0x00, 0xf0, 0xc1, 0x07


	//----- nvinfo : EIATTR_MAXREG_COUNT
	.align		4
.L_1569:
        /*002c*/ 	.byte	0x03, 0x1b
        /*002e*/ 	.short	0x00ff


	//----- nvinfo : EIATTR_NUM_BARRIERS
	.align		4
        /*0030*/ 	.byte	0x02, 0x4c
        /*0032*/ 	.byte	0x01
	.zero		1


	//----- nvinfo : EIATTR_ANNOTATIONS
	.align		4
        /*0034*/ 	.byte	0x04, 0x55
        /*0036*/ 	.short	(.L_1571 - .L_1570)


	//   ....[0]....
.L_1570:
        /* <DEDUP_REMOVED lines=11> */


	//----- nvinfo : EIATTR_MERCURY_ISA_VERSION
	.align		4
.L_1571:
        /*00d8*/ 	.byte	0x03, 0x5f
        /*00da*/ 	.short	0x0000


	//----- nvinfo : EIATTR_COOP_GROUP_MASK_REGIDS
	.align		4
        /*00dc*/ 	.byte	0x04, 0x29
        /*00de*/ 	.short	(.L_1573 - .L_1572)


	//   ....[0]....
.L_1572:
        /*00e0*/ 	.word	0xffffffff


	//   ....[1]....
        /*00e4*/ 	.word	0xffffffff


	//   ....[2]....
        /*00e8*/ 	.word	0xffffffff


	//   ....[3]....
        /*00ec*/ 	.word	0xffffffff


	//   ....[4]....
        /*00f0*/ 	.word	0xffffffff


	//   ....[5]....
        /*00f4*/ 	.word	0xffffffff


	//   ....[6]....
        /*00f8*/ 	.word	0xffffffff


	//   ....[7]....
        /*00fc*/ 	.word	0xffffffff


	//   ....[8]....
        /*0100*/ 	.word	0xffffffff


	//   ....[9]....
        /*0104*/ 	.word	0xffffffff


	//   ....[10]....
        /*0108*/ 	.word	0xffffffff


	//   ....[11]....
        /*010c*/ 	.word	0xffffffff


	//   ....[12]....
        /*0110*/ 	.word	0xffffffff


	//   ....[13]....
        /*0114*/ 	.word	0xffffffff


	//   ....[14]....
        /*0118*/ 	.word	0xffffffff


	//   ....[15]....
        /*011c*/ 	.word	0xffffffff


	//   ....[16]....
        /*0120*/ 	.word	0xffffffff


	//   ....[17]....
        /*0124*/ 	.word	0xffffffff


	//   ....[18]....
        /*0128*/ 	.word	0xffffffff


	//   ....[19]....
        /*012c*/ 	.word	0xffffffff


	//   ....[20]....
        /*0130*/ 	.word	0xffffffff


	//   ....[21]....
        /*0134*/ 	.word	0xffffffff


	//   ....[22]....
        /*0138*/ 	.word	0xffffffff


	//   ....[23]....
        /*013c*/ 	.word	0xffffffff


	//   ....[24]....
        /*0140*/ 	.word	0xffffffff


	//   ....[25]....
        /*0144*/ 	.word	0xffffffff


	//   ....[26]....
        /*0148*/ 	.word	0xffffffff


	//   ....[27]....
        /*014c*/ 	.word	0xffffffff


	//   ....[28]....
        /*0150*/ 	.word	0xffffffff


	//   ....[29]....
        /*0154*/ 	.word	0xffffffff


	//   ....[30]....
        /*0158*/ 	.word	0xffffffff


	//   ....[31]....
        /*015c*/ 	.word	0xffffffff


	//   ....[32]....
        /*0160*/ 	.word	0xffffffff


	//   ....[33]....
        /*0164*/ 	.word	0xffffffff


	//   ....[34]....
        /*0168*/ 	.word	0xffffffff


	//   ....[35]....
        /*016c*/ 	.word	0xffffffff


	//   ....[36]....
        /*0170*/ 	.word	0xffffffff


	//   ....[37]....
        /*0174*/ 	.word	0xffffffff


	//   ....[38]....
        /*0178*/ 	.word	0xffffffff


	//   ....[39]....
        /*017c*/ 	.word	0xffffffff


	//   ....[40]....
        /*0180*/ 	.word	0xffffffff


	//   ....[41]....
        /*0184*/ 	.word	0xffffffff


	//   ....[42]....
        /*0188*/ 	.word	0xffffffff


	//   ....[43]....
        /*018c*/ 	.word	0xffffffff


	//   ....[44]....
        /*0190*/ 	.word	0xffffffff


	//   ....[45]....
        /*0194*/ 	.word	0xffffffff


	//   ....[46]....
        /*0198*/ 	.word	0xffffffff


	//   ....[47]....
        /*019c*/ 	.word	0xffffffff


	//   ....[48]....
        /*01a0*/ 	.word	0xffffffff


	//   ....[49]....
        /*01a4*/ 	.word	0xffffffff


	//   ....[50]....
        /*01a8*/ 	.word	0xffffffff


	//   ....[51]....
        /*01ac*/ 	.word	0xffffffff


	//   ....[52]....
        /*01b0*/ 	.word	0xffffffff


	//   ....[53]....
        /*01b4*/ 	.word	0xffffffff


	//   ....[54]....
        /*01b8*/ 	.word	0xffffffff


	//   ....[55]....
        /*01bc*/ 	.word	0xffffffff


	//   ....[56]....
        /*01c0*/ 	.word	0xffffffff


	//   ....[57]....
        /*01c4*/ 	.word	0xffffffff


	//   ....[58]....
        /*01c8*/ 	.word	0xffffffff


	//   ....[59]....
        /*01cc*/ 	.word	0xffffffff


	//   ....[60]....
        /*01d0*/ 	.word	0xffffffff


	//   ....[61]....
        /*01d4*/ 	.word	0xffffffff


	//   ....[62]....
        /*01d8*/ 	.word	0xffffffff


	//   ....[63]....
        /*01dc*/ 	.word	0xffffffff


	//   ....[64]....
        /*01e0*/ 	.word	0xffffffff


	//   ....[65]....
        /*01e4*/ 	.word	0xffffffff


	//   ....[66]....
        /*01e8*/ 	.word	0xffffffff


	//   ....[67]....
        /*01ec*/ 	.word	0xffffffff


	//   ....[68]....
        /*01f0*/ 	.word	0xffffffff


	//   ....[69]....
        /*01f4*/ 	.word	0xffffffff


	//   ....[70]....
        /*01f8*/ 	.word	0xffffffff


	//   ....[71]....
        /*01fc*/ 	.word	0xffffffff


	//   ....[72]....
        /*0200*/ 	.word	0xffffffff


	//   ....[73]....
        /*0204*/ 	.word	0xffffffff


	//   ....[74]....
        /*0208*/ 	.word	0xffffffff


	//   ....[75]....
        /*020c*/ 	.word	0xffffffff


	//   ....[76]....
        /*0210*/ 	.word	0xffffffff


	//   ....[77]....
        /*0214*/ 	.word	0xffffffff


	//   ....[78]....
        /*0218*/ 	.word	0xffffffff


	//   ....[79]....
        /*021c*/ 	.word	0xffffffff


	//   ....[80]....
        /*0220*/ 	.word	0xffffffff


	//   ....[81]....
        /*0224*/ 	.word	0xffffffff


	//   ....[82]....
        /*0228*/ 	.word	0xffffffff


	//   ....[83]....
        /*022c*/ 	.word	0xffffffff


	//   ....[84]....
        /*0230*/ 	.word	0xffffffff


	//   ....[85]....
        /*0234*/ 	.word	0xffffffff


	//   ....[86]....
        /*0238*/ 	.word	0xffffffff


	//   ....[87]....
        /*023c*/ 	.word	0xffffffff


	//   ....[88]....
        /*0240*/ 	.word	0xffffffff


	//   ....[89]....
        /*0244*/ 	.word	0xffffffff


	//   ....[90]....
        /*0248*/ 	.word	0xffffffff


	//   ....[91]....
        /*024c*/ 	.word	0xffffffff


	//   ....[92]....
        /*0250*/ 	.word	0xffffffff


	//   ....[93]....
        /*0254*/ 	.word	0xffffffff


	//   ....[94]....
        /*0258*/ 	.word	0xffffffff


	//   ....[95]....
        /*025c*/ 	.word	0xffffffff


	//   ....[96]....
        /*0260*/ 	.word	0xffffffff


	//   ....[97]....
        /*0264*/ 	.word	0xffffffff


	//   ....[98]....
        /*0268*/ 	.word	0xffffffff


	//   ....[99]....
        /*026c*/ 	.word	0xffffffff


	//   ....[100]....
        /*0270*/ 	.word	0xffffffff


	//   ....[101]....
        /*0274*/ 	.word	0xffffffff


	//   ....[102]....
        /*0278*/ 	.word	0xffffffff


	//   ....[103]....
        /*027c*/ 	.word	0xffffffff


	//   ....[104]....
        /*0280*/ 	.word	0xffffffff


	//   ....[105]....
        /*0284*/ 	.word	0xffffffff


	//   ....[106]....
        /*0288*/ 	.word	0xffffffff


	//   ....[107]....
        /*028c*/ 	.word	0xffffffff


	//   ....[108]....
        /*0290*/ 	.word	0xffffffff


	//   ....[109]....
        /*0294*/ 	.word	0xffffffff


	//   ....[110]....
        /*0298*/ 	.word	0xffffffff


	//   ....[111]....
        /*029c*/ 	.word	0xffffffff


	//   ....[112]....
        /*02a0*/ 	.word	0xffffffff


	//   ....[113]....
        /*02a4*/ 	.word	0xffffffff


	//   ....[114]....
        /*02a8*/ 	.word	0xffffffff


	//   ....[115]....
        /*02ac*/ 	.word	0xffffffff


	//   ....[116]....
        /*02b0*/ 	.word	0xffffffff


	//   ....[117]....
        /*02b4*/ 	.word	0xffffffff


	//   ....[118]....
        /*02b8*/ 	.word	0xffffffff


	//   ....[119]....
        /*02bc*/ 	.word	0xffffffff


	//   ....[120]....
        /*02c0*/ 	.word	0xffffffff


	//   ....[121]....
        /*02c4*/ 	.word	0xffffffff


	//   ....[122]....
        /*02c8*/ 	.word	0xffffffff


	//   ....[123]....
        /*02cc*/ 	.word	0xffffffff


	//   ....[124]....
        /*02d0*/ 	.word	0xffffffff


	//   ....[125]....
        /*02d4*/ 	.word	0xffffffff


	//   ....[126]....
        /*02d8*/ 	.word	0xffffffff


	//   ....[127]....
        /*02dc*/ 	.word	0xffffffff


	//   ....[128]....
        /*02e0*/ 	.word	0xffffffff


	//   ....[129]....
        /*02e4*/ 	.word	0xffffffff


	//   ....[130]....
        /*02e8*/ 	.word	0xffffffff


	//   ....[131]....
        /*02ec*/ 	.word	0xffffffff


	//   ....[132]....
        /*02f0*/ 	.word	0xffffffff


	//   ....[133]....
        /*02f4*/ 	.word	0xffffffff


	//   ....[134]....
        /*02f8*/ 	.word	0xffffffff


	//   ....[135]....
        /*02fc*/ 	.word	0xffffffff


	//   ....[136]....
        /*0300*/ 	.word	0xffffffff


	//   ....[137]....
        /*0304*/ 	.word	0xffffffff


	//   ....[138]....
        /*0308*/ 	.word	0xffffffff


	//   ....[139]....
        /*030c*/ 	.word	0xffffffff


	//   ....[140]....
        /*0310*/ 	.word	0xffffffff


	//   ....[141]....
        /*0314*/ 	.word	0xffffffff


	//   ....[142]....
        /*0318*/ 	.word	0xffffffff


	//   ....[143]....
        /*031c*/ 	.word	0xffffffff


	//   ....[144]....
        /*0320*/ 	.word	0xffffffff


	//   ....[145]....
        /*0324*/ 	.word	0xffffffff


	//   ....[146]....
        /*0328*/ 	.word	0xffffffff


	//   ....[147]....
        /*032c*/ 	.word	0xffffffff


	//   ....[148]....
        /*0330*/ 	.word	0xffffffff


	//   ....[149]....
        /*0334*/ 	.word	0xffffffff


	//   ....[150]....
        /*0338*/ 	.word	0xffffffff


	//   ....[151]....
        /*033c*/ 	.word	0xffffffff


	//   ....[152]....
        /*0340*/ 	.word	0xffffffff


	//   ....[153]....
        /*0344*/ 	.word	0xffffffff


	//   ....[154]....
        /*0348*/ 	.word	0xffffffff


	//   ....[155]....
        /*034c*/ 	.word	0xffffffff


	//   ....[156]....
        /*0350*/ 	.word	0xffffffff


	//   ....[157]....
        /*0354*/ 	.word	0xffffffff


	//   ....[158]....
        /*0358*/ 	.word	0xffffffff


	//   ....[159]....
        /*035c*/ 	.word	0xffffffff


	//   ....[160]....
        /*0360*/ 	.word	0xffffffff


	//   ....[161]....
        /*0364*/ 	.word	0xffffffff


	//   ....[162]....
        /*0368*/ 	.word	0xffffffff


	//   ....[163]....
        /*036c*/ 	.word	0xffffffff


	//   ....[164]....
        /*0370*/ 	.word	0xffffffff


	//----- nvinfo : EIATTR_COOP_GROUP_INSTR_OFFSETS
	.align		4
.L_1573:
        /*0374*/ 	.byte	0x04, 0x28
        /*0376*/ 	.short	(.L_1575 - .L_1574)


	//   ....[0]....
.L_1574:
        /*0378*/ 	.word	0x00001400


	//   ....[1]....
        /*037c*/ 	.word	0x000019a0


	//   ....[2]....
        /*0380*/ 	.word	0x00001f80


	//   ....[3]....
        /*0384*/ 	.word	0x00004cd0


	//   ....[4]....
        /*0388*/ 	.word	0x00005440


	//   ....[5]....
        /*038c*/ 	.word	0x00006000


	//   ....[6]....
        /*0390*/ 	.word	0x00006b10


	//   ....[7]....
        /*0394*/ 	.word	0x00008ad0


	//   ....[8]....
        /*0398*/ 	.word	0x0000ab00


	//   ....[9]....
        /*039c*/ 	.word	0x0000ab20


	//   ....[10]....
        /*03a0*/ 	.word	0x0000ab40


	//   ....[11]....
        /*03a4*/ 	.word	0x0000ab50


	//   ....[12]....
        /*03a8*/ 	.word	0x0000abc0


	//   ....[13]....
        /*03ac*/ 	.word	0x0000ac30


	//   ....[14]....
        /*03b0*/ 	.word	0x0000ac90


	//   ....[15]....
        /*03b4*/ 	.word	0x0000acb0


	//   ....[16]....
        /*03b8*/ 	.word	0x0000ad00


	//   ....[17]....
        /*03bc*/ 	.word	0x0000ad20


	//   ....[18]....
        /*03c0*/ 	.word	0x0000ad90


	//   ....[19]....
        /*03c4*/ 	.word	0x0000adb0


	//   ....[20]....
        /*03c8*/ 	.word	0x0000ae00


	//   ....[21]....
        /*03cc*/ 	.word	0x0000ae30


	//   ....[22]....
        /*03d0*/ 	.word	0x0000ae90


	//   ....[23]....
        /*03d4*/ 	.word	0x0000aeb0


	//   ....[24]....
        /*03d8*/ 	.word	0x0000aec0


	//   ....[25]....
        /*03dc*/ 	.word	0x0000af10


	//   ....[26]....
        /*03e0*/ 	.word	0x0000af30


	//   ....[27]....
        /*03e4*/ 	.word	0x0000af40


	//   ....[28]....
        /*03e8*/ 	.word	0x0000b090


	//   ....[29]....
        /*03ec*/ 	.word	0x0000b0f0


	//   ....[30]....
        /*03f0*/ 	.word	0x0000b150


	//   ....[31]....
        /*03f4*/ 	.word	0x0000b1b0


	//   ....[32]....
        /*03f8*/ 	.word	0x0000b1d0


	//   ....[33]....
        /*03fc*/ 	.word	0x0000b1e0


	//   ....[34]....
        /*0400*/ 	.word	0x0000b1f0


	//   ....[35]....
        /*0404*/ 	.word	0x0000b200


	//   ....[36]....
        /*0408*/ 	.word	0x0000b210


	//   ....[37]....
        /*040c*/ 	.word	0x0000b220


	//   ....[38]....
        /*0410*/ 	.word	0x0000b230


	//   ....[39]....
        /*0414*/ 	.word	0x0000b240


	//   ....[40]....
        /*0418*/ 	.word	0x0000c870


	//   ....[41]....
        /*041c*/ 	.word	0x0000c890


	//   ....[42]....
        /*0420*/ 	.word	0x0000c8a0


	//   ....[43]....
        /*0424*/ 	.word	0x0000c8b0


	//   ....[44]....
        /*0428*/ 	.word	0x0000c9c0


	//   ....[45]....
        /*042c*/ 	.word	0x0000c9d0


	//   ....[46]....
        /*0430*/ 	.word	0x0000c9e0


	//   ....[47]....
        /*0434*/ 	.word	0x0000c9f0


	//   ....[48]....
        /*0438*/ 	.word	0x0000cb00


	//   ....[49]....
        /*043c*/ 	.word	0x0000cb20


	//   ....[50]....
        /*0440*/ 	.word	0x0000cb30


	//   ....[51]....
        /*0444*/ 	.word	0x0000cb40


	//   ....[52]....
        /*0448*/ 	.word	0x0000cc50


	//   ....[53]....
        /*044c*/ 	.word	0x0000cc60


	//   ....[54]....
        /*0450*/ 	.word	0x0000cc70


	//   ....[55]....
        /*0454*/ 	.word	0x0000cc80


	//   ....[56]....
        /*0458*/ 	.word	0x0000cd90


	//   ....[57]....
        /*045c*/ 	.word	0x0000cdb0


	//   ....[58]....
        /*0460*/ 	.word	0x0000cdc0


	//   ....[59]....
        /*0464*/ 	.word	0x0000cdd0


	//   ....[60]....
        /*0468*/ 	.word	0x0000ced0


	//   ....[61]....
        /*046c*/ 	.word	0x0000cee0


	//   ....[62]....
        /*0470*/ 	.word	0x0000cef0


	//   ....[63]....
        /*0474*/ 	.word	0x0000cf00


	//   ....[64]....
        /*0478*/ 	.word	0x0000cf10


	//   ....[65]....
        /*047c*/ 	.word	0x0000cf20


	//   ....[66]....
        /*0480*/ 	.word	0x0000cf30


	//   ....[67]....
        /*0484*/ 	.word	0x0000cf60


	//   ....[68]....
        /*0488*/ 	.word	0x0000cf90


	//   ....[69]....
        /*048c*/ 	.word	0x0000cfc0


	//   ....[70]....
        /*0490*/ 	.word	0x0000cfd0


	//   ....[71]....
        /*0494*/ 	.word	0x0000cfe0


	//   ....[72]....
        /*0498*/ 	.word	0x000106d0


	//   ....[73]....
        /*049c*/ 	.word	0x00010710


	//   ....[74]....
        /*04a0*/ 	.word	0x00010750


	//   ....[75]....
        /*04a4*/ 	.word	0x00010790


	//   ....[76]....
        /*04a8*/ 	.word	0x00010840


	//   ....[77]....
        /*04ac*/ 	.word	0x00010870


	//   ....[78]....
        /*04b0*/ 	.word	0x000108a0


	//   ....[79]....
        /*04b4*/ 	.word	0x000108d0


	//   ....[80]....
        /*04b8*/ 	.word	0x00010970


	//   ....[81]....
        /*04bc*/ 	.word	0x000109a0


	//   ....[82]....
        /*04c0*/ 	.word	0x000109d0


	//   ....[83]....
        /*04c4*/ 	.word	0x00010a00


	//   ....[84]....
        /*04c8*/ 	.word	0x00010aa0


	//   ....[85]....
        /*04cc*/ 	.word	0x00010ad0


	//   ....[86]....
        /*04d0*/ 	.word	0x00010b00


	//   ....[87]....
        /*04d4*/ 	.word	0x00010b30


	//   ....[88]....
        /*04d8*/ 	.word	0x00010bd0


	//   ....[89]....
        /*04dc*/ 	.word	0x00010c00


	//   ....[90]....
        /*04e0*/ 	.word	0x00010c30


	//   ....[91]....
        /*04e4*/ 	.word	0x00010c60


	//   ....[92]....
        /*04e8*/ 	.word	0x000116c0


	//   ....[93]....
        /*04ec*/ 	.word	0x000121e0


	//   ....[94]....
        /*04f0*/ 	.word	0x00012d50


	//   ....[95]....
        /*04f4*/ 	.word	0x00013510


	//   ....[96]....
        /*04f8*/ 	.word	0x00013530


	//   ....[97]....
        /*04fc*/ 	.word	0x00013550


	//   ....[98]....
        /*0500*/ 	.word	0x00013570


	//   ....[99]....
        /*0504*/ 	.word	0x00013590


	//   ....[100]....
        /*0508*/ 	.word	0x00013720


	//   ....[101]....
        /*050c*/ 	.word	0x00013740


	//   ....[102]....
        /*0510*/ 	.word	0x00013760


	//   ....[103]....
        /*0514*/ 	.word	0x00013780


	//   ....[104]....
        /*0518*/ 	.word	0x000137a0


	//   ....[105]....
        /*051c*/ 	.word	0x00013bd0


	//   ....[106]....
        /*0520*/ 	.word	0x00013c50


	//   ....[107]....
        /*0524*/ 	.word	0x00013cc0


	//   ....[108]....
        /*0528*/ 	.word	0x00013d30


	//   ....[109]....
        /*052c*/ 	.word	0x00013e80


	//   ....[110]....
        /*0530*/ 	.word	0x00013ef0


	//   ....[111]....
        /*0534*/ 	.word	0x00013f60


	//   ....[112]....
        /*0538*/ 	.word	0x00013fd0


	//   ....[113]....
        /*053c*/ 	.word	0x00014100


	//   ....[114]....
        /*0540*/ 	.word	0x00014170


	//   ....[115]....
        /*0544*/ 	.word	0x000141e0


	//   ....[116]....
        /*0548*/ 	.word	0x00014250


	//   ....[117]....
        /*054c*/ 	.word	0x00014370


	//   ....[118]....
        /*0550*/ 	.word	0x000143e0


	//   ....[119]....
        /*0554*/ 	.word	0x00014450


	//   ....[120]....
        /*0558*/ 	.word	0x000144c0


	//   ....[121]....
        /*055c*/ 	.word	0x00014600


	//   ....[122]....
        /*0560*/ 	.word	0x00014670


	//   ....[123]....
        /*0564*/ 	.word	0x000146e0


	//   ....[124]....
        /*0568*/ 	.word	0x00014750


	//   ....[125]....
        /*056c*/ 	.word	0x000147c0


	//   ....[126]....
        /*0570*/ 	.word	0x00014830


	//   ....[127]....
        /*0574*/ 	.word	0x000148a0


	//   ....[128]....
        /*0578*/ 	.word	0x00014910


	//   ....[129]....
        /*057c*/ 	.word	0x00014970


	//   ....[130]....
        /*0580*/ 	.word	0x000149d0


	//   ....[131]....
        /*0584*/ 	.word	0x00014a30


	//   ....[132]....
        /*0588*/ 	.word	0x00014a90


	//   ....[133]....
        /*058c*/ 	.word	0x00014b10


	//   ....[134]....
        /*0590*/ 	.word	0x00014b90


	//   ....[135]....
        /*0594*/ 	.word	0x00014c00


	//   ....[136]....
        /*0598*/ 	.word	0x00014c70


	//   ....[137]....
        /*059c*/ 	.word	0x00014cf0


	//   ....[138]....
        /*05a0*/ 	.word	0x00014d60


	//   ....[139]....
        /*05a4*/ 	.word	0x00014dd0


	//   ....[140]....
        /*05a8*/ 	.word	0x00014e40


	//   ....[141]....
        /*05ac*/ 	.word	0x00014ec0


	//   ....[142]....
        /*05b0*/ 	.word	0x00014f40


	//   ....[143]....
        /*05b4*/ 	.word	0x00014fb0


	//   ....[144]....
        /*05b8*/ 	.word	0x00015020


	//   ....[145]....
        /*05bc*/ 	.word	0x000150a0


	//   ....[146]....
        /*05c0*/ 	.word	0x00015110


	//   ....[147]....
        /*05c4*/ 	.word	0x00015180


	//   ....[148]....
        /*05c8*/ 	.word	0x000151f0


	//   ....[149]....
        /*05cc*/ 	.word	0x00015270


	//   ....[150]....
        /*05d0*/ 	.word	0x000152f0


	//   ....[151]....
        /*05d4*/ 	.word	0x00015360


	//   ....[152]....
        /*05d8*/ 	.word	0x000153d0


	//   ....[153]....
        /*05dc*/ 	.word	0x00015440


	//   ....[154]....
        /*05e0*/ 	.word	0x000154a0


	//   ....[155]....
        /*05e4*/ 	.word	0x00015500


	//   ....[156]....
        /*05e8*/ 	.word	0x00015560


	//   ....[157]....
        /*05ec*/ 	.word	0x000155f0


	//   ....[158]....
        /*05f0*/ 	.word	0x00015660


	//   ....[159]....
        /*05f4*/ 	.word	0x000156d0


	//   ....[160]....
        /*05f8*/ 	.word	0x00015740


	//   ....[161]....
        /*05fc*/ 	.word	0x00015810


	//   ....[162]....
        /*0600*/ 	.word	0x00015870


	//   ....[163]....
        /*0604*/ 	.word	0x000158d0


	//   ....[164]....
        /*0608*/ 	.word	0x00015930


	//----- nvinfo : EIATTR_EXIT_INSTR_OFFSETS
	.align		4
.L_1575:
        /*060c*/ 	.byte	0x04, 0x1c
        /*060e*/ 	.short	(.L_1577 - .L_1576)


	//   ....[0]....
.L_1576:
        /*0610*/ 	.word	0x000138d0


	//   ....[1]....
        /*0614*/ 	.word	0x00013b70


	//----- nvinfo : EIATTR_MAX_THREADS
	.align		4
.L_1577:
        /*0618*/ 	.byte	0x04, 0x05
        /*061a*/ 	.short	(.L_1579 - .L_1578)
.L_1578:
        /*061c*/ 	.word	0x00000080
        /*0620*/ 	.word	0x00000001
        /*0624*/ 	.word	0x00000001


	//----- nvinfo : EIATTR_CRS_STACK_SIZE
	.align		4
.L_1579:
        /*0628*/ 	.byte	0x04, 0x1e
        /*062a*/ 	.short	(.L_1581 - .L_1580)
.L_1580:
        /*062c*/ 	.word	0x00000000
.L_1581:


//--------------------- .nv.info._Z25selective_scan_bwd_kernelI32Selective_Scan_bwd_kernel_traitsILi128ELi16ELb0ELb1ELb1ELb0ELb0EN3c108BFloat16ENS1_7complexIfEEEEv12SSMParamsBwd --------------------------
	.section	.nv.info._Z25selective_scan_bwd_kernelI32Selective_Scan_bwd_kernel_traitsILi128ELi16ELb0ELb1ELb1ELb0ELb0EN3c108BFloat16ENS1_7complexIfEEEEv12SSMParamsBwd,"",@"SHT_CUDA_INFO"
	.sectionflags	@""
	.align	4


	//----- nvinfo : EIATTR_CUDA_API_VERSION
	.align		4
        /*0000*/ 	.byte	0x04, 0x37
        /*0002*/ 	.short	(.L_1583 - .L_1582)
.L_1582:
        /*0004*/ 	.word	0x00000082


	//----- nvinfo : EIATTR_SW2861232_WAR
	.align		4
.L_1583:
        /*0008*/ 	.byte	0x01, 0x35
	.zero		2


	//----- nvinfo : EIATTR_PARAM_CBANK
	.align		4
        /*000c*/ 	.byte	0x04, 0x0a
        /*000e*/ 	.short	(.L_1585 - .L_1584)
	.align		4
.L_1584:
        /*0010*/ 	.word	index@(.nv.constant0._Z25selective_scan_bwd_kernelI32Selective_Scan_bwd_kernel_traitsILi128ELi16ELb0ELb1ELb1ELb0ELb0EN3c108BFloat16ENS1_7complexIfEEEEv12SSMParamsBwd)
        /*0014*/ 	.short	0x0160
        /*0016*/ 	.short	0x01f0


	//----- nvinfo : EIATTR_CBANK_PARAM_SIZE
	.align		4
.L_1585:
        /*0018*/ 	.byte	0x03, 0x19
        /*001a*/ 	.short	0x01f0


	//----- nvinfo : EIATTR_KPARAM_INFO
	.align		4
        /*001c*/ 	.byte	0x04, 0x17
        /*001e*/ 	.short	(.L_1587 - .L_1586)
.L_1586:
        /*0020*/ 	.word	0x00000000
        /*0024*/ 	.short	0x0000
        /*0026*/ 	.short	0x0000
        /*0028*/ 	.byte	0x00, 0xf0, 0xc1, 0x07


	//----- nvinfo : EIATTR_MAXREG_COUNT
	.align		4
.L_1587:
        /*002c*/ 	.byte	0x03, 0x1b
        /*002e*/ 	.short	0x00ff


	//----- nvinfo : EIATTR_NUM_BARRIERS
	.align		4
        /*0030*/ 	.byte	0x02, 0x4c
        /*0032*/ 	.byte	0x01
	.zero		1


	//----- nvinfo : EIATTR_ANNOTATIONS
	.align		4
        /*0034*/ 	.byte	0x04, 0x55
        /*0036*/ 	.short	(.L_1589 - .L_1588)


	//   ....[0]....
.L_1588:
        /*0038*/ 	.word	0x00000001
        /*003c*/ 	.byte	0x20, 0x02, 0x00, 0x00, 0x01, 0x00, 0x00, 0x00, 0x50, 0x02, 0x00, 0x00, 0x01, 0x00, 0x00, 0x00
        /*004c*/ 	.byte	0x80, 0x0a, 0x00, 0x00, 0x01, 0x00, 0x00, 0x00, 0xa0, 0x0a, 0x00, 0x00, 0x01, 0x00, 0x00, 0x00
        /*005c*/ 	.byte	0x70, 0x0b, 0x00, 0x00, 0x01, 0x00, 0x00, 0x00, 0x70, 0x1d, 0x00, 0x00, 0x01, 0x00, 0x00, 0x00
        /*006c*/ 	.byte	0x80, 0x1d, 0x00, 0x00, 0x01, 0x00, 0x00, 0x00, 0x50, 0x24, 0x00, 0x00, 0x01, 0x00, 0x00, 0x00
        /*007c*/ 	.byte	0xc0, 0xd5, 0x00, 0x00, 0x01, 0x00, 0x00, 0x00, 0xd0, 0xd5, 0x00, 0x00, 0x01, 0x00, 0x00, 0x00
        /*008c*/ 	.byte	0x20, 0xdb, 0x00, 0x00, 0x01, 0x00, 0x00, 0x00, 0xe0, 0xe6, 0x00, 0x00, 0x01, 0x00, 0x00, 0x00
        /*009c*/ 	.byte	0xe0, 0xeb, 0x00, 0x00, 0x01, 0x00, 0x00, 0x00, 0xf0, 0xed, 0x00, 0x00


	//----- nvinfo : EIATTR_MERCURY_ISA_VERSION
	.align		4
.L_1589:
        /*00a8*/ 	.byte	0x03, 0x5f
        /*00aa*/ 	.short	0x0000


	//----- nvinfo : EIATTR_COOP_GROUP_MASK_REGIDS
	.align		4
        /*00ac*/ 	.byte	0x04, 0x29
        /*00ae*/ 	.short	(.L_1591 - .L_1590)


	//   ....[0]....
.L_1590:
        /*00b0*/ 	.word	0xffffffff


	//   ....[1]....
        /*00b4*/ 	.word	0xffffffff


	//   ....[2]....
        /*00b8*/ 	.word	0xffffffff


	//   ....[3]....
        /*00bc*/ 	.word	0xffffffff


	//   ....[4]....
        /*00c0*/ 	.word	0xffffffff


	//   ....[5]....
        /*00c4*/ 	.word	0xffffffff


	//   ....[6]....
        /*00c8*/ 	.word	0xffffffff


	//   ....[7]....
        /*00cc*/ 	.word	0xffffffff


	//   ....[8]....
        /*00d0*/ 	.word	0xffffffff


	//   ....[9]....
        /*00d4*/ 	.word	0xffffffff


	//   ....[10]....
        /*00d8*/ 	.word	0xffffffff


	//   ....[11]....
        /*00dc*/ 	.word	0xffffffff


	//   ....[12]....
        /*00e0*/ 	.word	0xffffffff


	//   ....[13]....
        /*00e4*/ 	.word	0xffffffff


	//   ....[14]....
        /*00e8*/ 	.word	0xffffffff


	//   ....[15]....
        /*00ec*/ 	.word	0xffffffff


	//   ....[16]....
        /*00f0*/ 	.word	0xffffffff


	//   ....[17]....
        /*00f4*/ 	.word	0xffffffff


	//   ....[18]....
        /*00f8*/ 	.word	0xffffffff


	//   ....[19]....
        /*00fc*/ 	.word	0xffffffff


	//   ....[20]....
        /*0100*/ 	.word	0xffffffff


	//   ....[21]....
        /*0104*/ 	.word	0xffffffff


	//   ....[22]....
        /*0108*/ 	.word	0xffffffff


	//   ....[23]....
        /*010c*/ 	.word	0xffffffff


	//   ....[24]....
        /*0110*/ 	.word	0xffffffff


	//   ....[25]....
        /*0114*/ 	.word	0xffffffff


	//   ....[26]....
        /*0118*/ 	.word	0xffffffff


	//   ....[27]....
        /*011c*/ 	.word	0xffffffff


	//   ....[28]....
        /*0120*/ 	.word	0xffffffff


	//   ....[29]....
        /*0124*/ 	.word	0xffffffff


	//   ....[30]....
        /*0128*/ 	.word	0xffffffff


	//   ....[31]....
        /*012c*/ 	.word	0xffffffff


	//   ....[32]....
        /*0130*/ 	.word	0xffffffff


	//   ....[33]....
        /*0134*/ 	.word	0xffffffff


	//   ....[34]....
        /*0138*/ 	.word	0xffffffff


	//   ....[35]....
        /*013c*/ 	.word	0xffffffff


	//   ....[36]....
        /*0140*/ 	.word	0xffffffff


	//   ....[37]....
        /*0144*/ 	.word	0xffffffff


	//   ....[38]....
        /*0148*/ 	.word	0xffffffff


	//   ....[39]....
        /*014c*/ 	.word	0xffffffff


	//   ....[40]....
        /*0150*/ 	.word	0xffffffff


	//   ....[41]....
        /*0154*/ 	.word	0xffffffff


	//   ....[42]....
        /*0158*/ 	.word	0xffffffff


	//   ....[43]....
        /*015c*/ 	.word	0xffffffff


	//   ....[44]....
        /*0160*/ 	.word	0xffffffff


	//   ....[45]....
        /*0164*/ 	.word	0xffffffff


	//   ....[46]....
        /*0168*/ 	.word	0xffffffff


	//   ....[47]....
        /*016c*/ 	.word	0xffffffff


	//   ....[48]....
        /*0170*/ 	.word	0xffffffff


	//   ....[49]....
        /*0174*/ 	.word	0xffffffff


	//   ....[50]....
        /*0178*/ 	.word	0xffffffff


	//   ....[51]....
        /*017c*/ 	.word	0xffffffff


	//   ....[52]....
        /*0180*/ 	.word	0xffffffff


	//   ....[53]....
        /*0184*/ 	.word	0xffffffff


	//   ....[54]....
        /*0188*/ 	.word	0xffffffff


	//   ....[55]....
        /*018c*/ 	.word	0xffffffff


	//   ....[56]....
        /*0190*/ 	.word	0xffffffff


	//   ....[57]....
        /*0194*/ 	.word	0xffffffff


	//   ....[58]....
        /*0198*/ 	.word	0xffffffff


	//   ....[59]....
        /*019c*/ 	.word	0xffffffff


	//   ....[60]....
        /*01a0*/ 	.word	0xffffffff


	//   ....[61]....
        /*01a4*/ 	.word	0xffffffff


	//   ....[62]....
        /*01a8*/ 	.word	0xffffffff


	//   ....[63]....
        /*01ac*/ 	.word	0xffffffff


	//   ....[64]....
        /*01b0*/ 	.word	0xffffffff


	//   ....[65]....
        /*01b4*/ 	.word	0xffffffff


	//   ....[66]....
        /*01b8*/ 	.word	0xffffffff


	//   ....[67]....
        /*01bc*/ 	.word	0xffffffff


	//   ....[68]....
        /*01c0*/ 	.word	0xffffffff


	//   ....[69]....
        /*01c4*/ 	.word	0xffffffff


	//   ....[70]....
        /*01c8*/ 	.word	0xffffffff


	//   ....[71]....
        /*01cc*/ 	.word	0xffffffff


	//   ....[72]....
        /*01d0*/ 	.word	0xffffffff


	//   ....[73]....
        /*01d4*/ 	.word	0xffffffff


	//   ....[74]....
        /*01d8*/ 	.word	0xffffffff


	//   ....[75]....
        /*01dc*/ 	.word	0xffffffff


	//   ....[76]....
        /*01e0*/ 	.word	0xffffffff


	//   ....[77]....
        /*01e4*/ 	.word	0xffffffff


	//   ....[78]....
        /*01e8*/ 	.word	0xffffffff


	//   ....[79]....
        /*01ec*/ 	.word	0xffffffff


	//   ....[80]....
        /*01f0*/ 	.word	0xffffffff


	//   ....[81]....
        /*01f4*/ 	.word	0xffffffff


	//   ....[82]....
        /*01f8*/ 	.word	0xffffffff


	//   ....[83]....
        /*01fc*/ 	.word	0xffffffff


	//   ....[84]....
        /*0200*/ 	.word	0xffffffff


	//   ....[85]....
        /*0204*/ 	.word	0xffffffff


	//   ....[86]....
        /*0208*/ 	.word	0xffffffff


	//   ....[87]....
        /*020c*/ 	.word	0xffffffff


	//   ....[88]....
        /*0210*/ 	.word	0xffffffff


	//   ....[89]....
        /*0214*/ 	.word	0xffffffff


	//   ....[90]....
        /*0218*/ 	.word	0xffffffff


	//   ....[91]....
        /*021c*/ 	.word	0xffffffff


	//   ....[92]....
        /*0220*/ 	.word	0xffffffff


	//   ....[93]....
        /*0224*/ 	.word	0xffffffff


	//   ....[94]....
        /*0228*/ 	.word	0xffffffff


	//   ....[95]....
        /*022c*/ 	.word	0xffffffff


	//   ....[96]....
        /*0230*/ 	.word	0xffffffff


	//   ....[97]....
        /*0234*/ 	.word	0xffffffff


	//   ....[98]....
        /*0238*/ 	.word	0xffffffff


	//   ....[99]....
        /*023c*/ 	.word	0xffffffff


	//   ....[100]....
        /*0240*/ 	.word	0xffffffff


	//   ....[101]....
        /*0244*/ 	.word	0xffffffff


	//   ....[102]....
        /*0248*/ 	.word	0xffffffff


	//   ....[103]....
        /*024c*/ 	.word	0xffffffff


	//   ....[104]....
        /*0250*/ 	.word	0xffffffff


	//   ....[105]....
        /*0254*/ 	.word	0xffffffff


	//   ....[106]....
        /*0258*/ 	.word	0xffffffff


	//   ....[107]....
        /*025c*/ 	.word	0xffffffff


	//   ....[108]....
        /*0260*/ 	.word	0xffffffff


	//   ....[109]....
        /*0264*/ 	.word	0xffffffff


	//   ....[110]....
        /*0268*/ 	.word	0xffffffff


	//   ....[111]....
        /*026c*/ 	.word	0xffffffff


	//   ....[112]....
        /*0270*/ 	.word	0xffffffff


	//   ....[113]....
        /*0274*/ 	.word	0xffffffff


	//   ....[114]....
        /*0278*/ 	.word	0xffffffff


	//   ....[115]....
        /*027c*/ 	.word	0xffffffff


	//   ....[116]....
        /*0280*/ 	.word	0xffffffff


	//   ....[117]....
        /*0284*/ 	.word	0xffffffff


	//   ....[118]....
        /*0288*/ 	.word	0xffffffff


	//   ....[119]....
        /*028c*/ 	.word	0xffffffff


	//   ....[120]....
        /*0290*/ 	.word	0xffffffff


	//   ....[121]....
        /*0294*/ 	.word	0xffffffff


	//   ....[122]....
        /*0298*/ 	.word	0xffffffff


	//   ....[123]....
        /*029c*/ 	.word	0xffffffff


	//   ....[124]....
        /*02a0*/ 	.word	0xffffffff


	//   ....[125]....
        /*02a4*/ 	.word	0xffffffff


	//   ....[126]....
        /*02a8*/ 	.word	0xffffffff


	//   ....[127]....
        /*02ac*/ 	.word	0xffffffff


	//   ....[128]....
        /*02b0*/ 	.word	0xffffffff


	//   ....[129]....
        /*02b4*/ 	.word	0xffffffff


	//   ....[130]....
        /*02b8*/ 	.word	0xffffffff


	//   ....[131]....
        /*02bc*/ 	.word	0xffffffff


	//   ....[132]....
        /*02c0*/ 	.word	0xffffffff


	//   ....[133]....
        /*02c4*/ 	.word	0xffffffff


	//   ....[134]....
        /*02c8*/ 	.word	0xffffffff


	//   ....[135]....
        /*02cc*/ 	.word	0xffffffff


	//   ....[136]....
        /*02d0*/ 	.word	0xffffffff


	//   ....[137]....
        /*02d4*/ 	.word	0xffffffff


	//   ....[138]....
        /*02d8*/ 	.word	0xffffffff


	//   ....[139]....
        /*02dc*/ 	.word	0xffffffff


	//   ....[140]....
        /*02e0*/ 	.word	0xffffffff


	//   ....[141]....
        /*02e4*/ 	.word	0xffffffff


	//   ....[142]....
        /*02e8*/ 	.word	0xffffffff


	//   ....[143]....
        /*02ec*/ 	.word	0xffffffff


	//   ....[144]....
        /*02f0*/ 	.word	0xffffffff


	//   ....[145]....
        /*02f4*/ 	.word	0xffffffff


	//   ....[146]....
        /*02f8*/ 	.word	0xffffffff


	//   ....[147]....
        /*02fc*/ 	.word	0xffffffff


	//   ....[148]....
        /*0300*/ 	.word	0xffffffff


	//   ....[149]....
        /*0304*/ 	.word	0xffffffff


	//   ....[150]....
        /*0308*/ 	.word	0xffffffff


	//----- nvinfo : EIATTR_COOP_GROUP_INSTR_OFFSETS
	.align		4
.L_1591:
        /*030c*/ 	.byte	0x04, 0x28
        /*030e*/ 	.short	(.L_1593 - .L_1592)


	//   ....[0]....
.L_1592:
        /*0310*/ 	.word	0x00001480


	//   ....[1]....
        /*0314*/ 	.word	0x00001ab0


	//   ....[2]....
        /*0318*/ 	.word	0x00002030


	//   ....[3]....
        /*031c*/ 	.word	0x00003b70


	//   ....[4]....
        /*0320*/ 	.word	0x00004cb0


	//   ....[5]....
        /*0324*/ 	.word	0x000068b0


	//   ....[6]....
        /*0328*/ 	.word	0x000068d0


	//   ....[7]....
        /*032c*/ 	.word	0x000068f0


	//   ....[8]....
        /*0330*/ 	.word	0x00006900


	//   ....[9]....
        /*0334*/ 	.word	0x000069a0


	//   ....[10]....
        /*0338*/ 	.word	0x000069d0


	//   ....[11]....
        /*033c*/ 	.word	0x000069f0


	//   ....[12]....
        /*0340*/ 	.word	0x00006a00


	//   ....[13]....
        /*0344*/ 	.word	0x00006ab0


	//   ....[14]....
        /*0348*/ 	.word	0x00006ae0


	//   ....[15]....
        /*034c*/ 	.word	0x00006af0


	//   ....[16]....
        /*0350*/ 	.word	0x00006b00


	//   ....[17]....
        /*0354*/ 	.word	0x00006bd0


	//   ....[18]....
        /*0358*/ 	.word	0x00006be0


	//   ....[19]....
        /*035c*/ 	.word	0x00006bf0


	//   ....[20]....
        /*0360*/ 	.word	0x00006c00


	//   ....[21]....
        /*0364*/ 	.word	0x00006c90


	//   ....[22]....
        /*0368*/ 	.word	0x00006cd0


	//   ....[23]....
        /*036c*/ 	.word	0x00006cf0


	//   ....[24]....
        /*0370*/ 	.word	0x00006d00


	//   ....[25]....
        /*0374*/ 	.word	0x00006e60


	//   ....[26]....
        /*0378*/ 	.word	0x00006ec0


	//   ....[27]....
        /*037c*/ 	.word	0x00006f20


	//   ....[28]....
        /*0380*/ 	.word	0x00006f80


	//   ....[29]....
        /*0384*/ 	.word	0x00006fa0


	//   ....[30]....
        /*0388*/ 	.word	0x00006fb0


	//   ....[31]....
        /*038c*/ 	.word	0x00006fc0


	//   ....[32]....
        /*0390*/ 	.word	0x00006fd0


	//   ....[33]....
        /*0394*/ 	.word	0x00006fe0


	//   ....[34]....
        /*0398*/ 	.word	0x00006ff0


	//   ....[35]....
        /*039c*/ 	.word	0x00007000


	//   ....[36]....
        /*03a0*/ 	.word	0x00007010


	//   ....[37]....
        /*03a4*/ 	.word	0x00008600


	//   ....[38]....
        /*03a8*/ 	.word	0x00008620


	//   ....[39]....
        /*03ac*/ 	.word	0x00008630


	//   ....[40]....
        /*03b0*/ 	.word	0x00008640


	//   ....[41]....
        /*03b4*/ 	.word	0x00008750


	//   ....[42]....
        /*03b8*/ 	.word	0x00008760


	//   ....[43]....
        /*03bc*/ 	.word	0x00008770


	//   ....[44]....
        /*03c0*/ 	.word	0x00008780


	//   ....[45]....
        /*03c4*/ 	.word	0x00008890


	//   ....[46]....
        /*03c8*/ 	.word	0x000088b0


	//   ....[47]....
        /*03cc*/ 	.word	0x000088c0


	//   ....[48]....
        /*03d0*/ 	.word	0x000088d0


	//   ....[49]....
        /*03d4*/ 	.word	0x000089e0


	//   ....[50]....
        /*03d8*/ 	.word	0x000089f0


	//   ....[51]....
        /*03dc*/ 	.word	0x00008a00


	//   ....[52]....
        /*03e0*/ 	.word	0x00008a10


	//   ....[53]....
        /*03e4*/ 	.word	0x00008b20


	//   ....[54]....
        /*03e8*/ 	.word	0x00008b40


	//   ....[55]....
        /*03ec*/ 	.word	0x00008b50


	//   ....[56]....
        /*03f0*/ 	.word	0x00008b60


	//   ....[57]....
        /*03f4*/ 	.word	0x00008c60


	//   ....[58]....
        /*03f8*/ 	.word	0x00008c70


	//   ....[59]....
        /*03fc*/ 	.word	0x00008c80


	//   ....[60]....
        /*0400*/ 	.word	0x00008c90


	//   ....[61]....
        /*0404*/ 	.word	0x00008ca0


	//   ....[62]....
        /*0408*/ 	.word	0x00008cb0


	//   ....[63]....
        /*040c*/ 	.word	0x00008cc0


	//   ....[64]....
        /*0410*/ 	.word	0x00008cf0


	//   ....[65]....
        /*0414*/ 	.word	0x00008d20


	//   ....[66]....
        /*0418*/ 	.word	0x00008d50


	//   ....[67]....
        /*041c*/ 	.word	0x00008d60


	//   ....[68]....
        /*0420*/ 	.word	0x00008d70


	//   ....[69]....
        /*0424*/ 	.word	0x0000d030


	//   ....[70]....
        /*0428*/ 	.word	0x0000d070


	//   ....[71]....
        /*042c*/ 	.word	0x0000d160


	//   ....[72]....
        /*0430*/ 	.word	0x0000d190


	//   ....[73]....
        /*0434*/ 	.word	0x0000d270


	//   ....[74]....
        /*0438*/ 	.word	0x0000d2a0


	//   ....[75]....
        /*043c*/ 	.word	0x0000d330


	//   ....[76]....
        /*0440*/ 	.word	0x0000d350


	//   ....[77]....
        /*0444*/ 	.word	0x0000d380


	//   ....[78]....
        /*0448*/ 	.word	0x0000d3a0


	//   ....[79]....
        /*044c*/ 	.word	0x0000d8d0


	//   ....[80]....
        /*0450*/ 	.word	0x0000e5a0


	//   ....[81]....
        /*0454*/ 	.word	0x0000ec60


	//   ....[82]....
        /*0458*/ 	.word	0x0000ec80


	//   ....[83]....
        /*045c*/ 	.word	0x0000eca0


	//   ....[84]....
        /*0460*/ 	.word	0x0000ecc0


	//   ....[85]....
        /*0464*/ 	.word	0x0000ece0


	//   ....[86]....
        /*0468*/ 	.word	0x0000ee70


	//   ....[87]....
        /*046c*/ 	.word	0x0000ee90


	//   ....[88]....
        /*0470*/ 	.word	0x0000eeb0


	//   ....[89]....
        /*0474*/ 	.word	0x0000eed0


	//   ....[90]....
        /*0478*/ 	.word	0x0000eef0


	//   ....[91]....
        /*047c*/ 	.word	0x0000f200


	//   ....[92]....
        /*0480*/ 	.word	0x0000f280


	//   ....[93]....
        /*0484*/ 	.word	0x0000f2f0


	//   ....[94]....
        /*0488*/ 	.word	0x0000f360


	//   ....[95]....
        /*048c*/ 	.word	0x0000f4b0


	//   ....[96]....
        /*0490*/ 	.word	0x0000f520


	//   ....[97]....
        /*0494*/ 	.word	0x0000f590


	//   ....[98]....
        /*0498*/ 	.word	0x0000f600


	//   ....[99]....
        /*049c*/ 	.word	0x0000f750


	//   ....[100]....
        /*04a0*/ 	.word	0x0000f7c0


	//   ....[101]....
        /*04a4*/ 	.word	0x0000f830


	//   ....[102]....
        /*04a8*/ 	.word	0x0000f8a0


	//   ....[103]....
        /*04ac*/ 	.word	0x0000f9c0


	//   ....[104]....
        /*04b0*/ 	.word	0x0000fa30


	//   ....[105]....
        /*04b4*/ 	.word	0x0000faa0


	//   ....[106]....
        /*04b8*/ 	.word	0x0000fb10


	//   ....[107]....
        /*04bc*/ 	.word	0x0000fc60


	//   ....[108]....
        /*04c0*/ 	.word	0x0000fcd0


	//   ....[109]....
        /*04c4*/ 	.word	0x0000fd40


	//   ....[110]....
        /*04c8*/ 	.word	0x0000fdb0


	//   ....[111]....
        /*04cc*/ 	.word	0x0000fe20


	//   ....[112]....
        /*04d0*/ 	.word	0x0000fe90


	//   ....[113]....
        /*04d4*/ 	.word	0x0000ff00


	//   ....[114]....
        /*04d8*/ 	.word	0x0000ff70


	//   ....[115]....
        /*04dc*/ 	.word	0x0000ffd0


	//   ....[116]....
        /*04e0*/ 	.word	0x00010030


	//   ....[117]....
        /*04e4*/ 	.word	0x00010090


	//   ....[118]....
        /*04e8*/ 	.word	0x000100f0


	//   ....[119]....
        /*04ec*/ 	.word	0x00010170


	//   ....[120]....
        /*04f0*/ 	.word	0x000101f0


	//   ....[121]....
        /*04f4*/ 	.word	0x00010260


	//   ....[122]....
        /*04f8*/ 	.word	0x000102d0


	//   ....[123]....
        /*04fc*/ 	.word	0x00010340


	//   ....[124]....
        /*0500*/ 	.word	0x000103b0


	//   ....[125]....
        /*0504*/ 	.word	0x00010420


	//   ....[126]....
        /*0508*/ 	.word	0x00010490


	//   ....[127]....
        /*050c*/ 	.word	0x00010500


	//   ....[128]....
        /*0510*/ 	.word	0x00010580


	//   ....[129]....
        /*0514*/ 	.word	0x000105f0


	//   ....[130]....
        /*0518*/ 	.word	0x00010660


	//   ....[131]....
        /*051c*/ 	.word	0x000106d0


	//   ....[132]....
        /*0520*/ 	.word	0x00010740


	//   ....[133]....
        /*0524*/ 	.word	0x000107b0


	//   ....[134]....
        /*0528*/ 	.word	0x00010820


	//   ....[135]....
        /*052c*/ 	.word	0x00010890


	//   ....[136]....
        /*0530*/ 	.word	0x00010910


	//   ....[137]....
        /*0534*/ 	.word	0x00010980


	//   ....[138]....
        /*0538*/ 	.word	0x000109f0


	//   ....[139]....
        /*053c*/ 	.word	0x00010a50


	//   ....[140]....
        /*0540*/ 	.word	0x00010ab0


	//   ....[141]....
        /*0544*/ 	.word	0x00010b10


	//   ....[142]....
        /*0548*/ 	.word	0x00010b70


	//   ....[143]....
        /*054c*/ 	.word	0x00010c00


	//   ....[144]....
        /*0550*/ 	.word	0x00010c70


	//   ....[145]....
        /*0554*/ 	.word	0x00010ce0


	//   ....[146]....
        /*0558*/ 	.word	0x00010d50


	//   ....[147]....
        /*055c*/ 	.word	0x00010e20


	//   ....[148]....
        /*0560*/ 	.word	0x00010e80


	//   ....[149]....
        /*0564*/ 	.word	0x00010ee0


	//   ....[150]....
        /*0568*/ 	.word	0x00010f40


	//----- nvinfo : EIATTR_EXIT_INSTR_OFFSETS
	.align		4
.L_1593:
        /*056c*/ 	.byte	0x04, 0x1c
        /*056e*/ 	.short	(.L_1595 - .L_1594)


	//   ....[0]....
.L_1594:
        /*0570*/ 	.word	0x0000f020


	//   ....[1]....
        /*0574*/ 	.word	0x0000f1a0


	//----- nvinfo : EIATTR_MAX_THREADS
	.align		4
.L_1595:
        /*0578*/ 	.byte	0x04, 0x05
        /*057a*/ 	.short	(.L_1597 - .L_1596)
.L_1596:
        /*057c*/ 	.word	0x00000080
        /*0580*/ 	.word	0x00000001
        /*0584*/ 	.word	0x00000001


	//----- nvinfo : EIATTR_CRS_STACK_SIZE
	.align		4
.L_1597:
        /*0588*/ 	.byte	0x04, 0x1e
        /*058a*/ 	.short	(.L_1599 - .L_1598)
.L_1598:
        /*058c*/ 	.word	0x00000000
.L_1599:


//--------------------- .nv.info._Z25selective_scan_bwd_kernelI32Selective_Scan_bwd_kernel_traitsILi128ELi16ELb0ELb1ELb1ELb0ELb1EN3c108BFloat16ENS1_7complexIfEEEEv12SSMParamsBwd --------------------------
	.section	.nv.info._Z25selective_scan_bwd_kernelI32Selective_Scan_bwd_kernel_traitsILi128ELi16ELb0ELb1ELb1ELb0ELb1EN3c108BFloat16ENS1_7complexIfEEEEv12SSMParamsBwd,"",@"SHT_CUDA_INFO"
	.sectionflags	@""
	.align	4


	//----- nvinfo : EIATTR_CUDA_API_VERSION
	.align		4
        /*0000*/ 	.byte	0x04, 0x37
        /*0002*/ 	.short	(.L_1601 - .L_1600)
.L_1600:
        /*0004*/ 	.word	0x00000082


	//----- nvinfo : EIATTR_SW2861232_WAR
	.align		4
.L_1601:
        /*0008*/ 	.byte	0x01, 0x35
	.zero		2


	//----- nvinfo : EIATTR_PARAM_CBANK
	.align		4
        /*000c*/ 	.byte	0x04, 0x0a
        /*000e*/ 	.short	(.L_1603 - .L_1602)
	.align		4
.L_1602:
        /*0010*/ 	.word	index@(.nv.constant0._Z25selective_scan_bwd_kernelI32Selective_Scan_bwd_kernel_traitsILi128ELi16ELb0ELb1ELb1ELb0ELb1EN3c108BFloat16ENS1_7complexIfEEEEv12SSMParamsBwd)
        /*0014*/ 	.short	0x0160
        /*0016*/ 	.short	0x01f0


	//----- nvinfo : EIATTR_CBANK_PARAM_SIZE
	.align		4
.L_1603:
        /*0018*/ 	.byte	0x03, 0x19
        /*001a*/ 	.short	0x01f0


	//----- nvinfo : EIATTR_KPARAM_INFO
	.align		4
        /*001c*/ 	.byte	0x04, 0x17
        /*001e*/ 	.short	(.L_1605 - .L_1604)
.L_1604:
        /*0020*/ 	.word	0x00000000
        /*0024*/ 	.short	0x0000
        /*0026*/ 	.short	0x0000
        /*0028*/ 	.byte	0x00, 0xf0, 0xc1, 0x07


	//----- nvinfo : EIATTR_MAXREG_COUNT
	.align		4
.L_1605:
        /*002c*/ 	.byte	0x03, 0x1b
        /*002e*/ 	.short	0x00ff


	//----- nvinfo : EIATTR_NUM_BARRIERS
	.align		4
        /*0030*/ 	.byte	0x02, 0x4c
        /*0032*/ 	.byte	0x01
	.zero		1


	//----- nvinfo : EIATTR_ANNOTATIONS
	.align		4
        /*0034*/ 	.byte	0x04, 0x55
        /*0036*/ 	.short	(.L_1607 - .L_1606)


	//   ....[0]....
.L_1606:
        /* <DEDUP_REMOVED lines=9> */


	//----- nvinfo : EIATTR_MERCURY_ISA_VERSION
	.align		4
.L_1607:
        /*00b8*/ 	.byte	0x03, 0x5f
        /*00ba*/ 	.short	0x0000


	//----- nvinfo : EIATTR_COOP_GROUP_MASK_REGIDS
	.align		4
        /*00bc*/ 	.byte	0x04, 0x29
        /*00be*/ 	.short	(.L_1609 - .L_1608)


	//   ....[0]....
.L_1608:
        /*00c0*/ 	.word	0xffffffff


	//   ....[1]....
        /*00c4*/ 	.word	0xffffffff


	//   ....[2]....
        /*00c8*/ 	.word	0xffffffff


	//   ....[3]....
        /*00cc*/ 	.word	0xffffffff


	//   ....[4]....
        /*00d0*/ 	.word	0xffffffff


	//   ....[5]....
        /*00d4*/ 	.word	0xffffffff


	//   ....[6]....
        /*00d8*/ 	.word	0xffffffff


	//   ....[7]....
        /*00dc*/ 	.word	0xffffffff


	//   ....[8]....
        /*00e0*/ 	.word	0xffffffff


	//   ....[9]....
        /*00e4*/ 	.word	0xffffffff


	//   ....[10]....
        /*00e8*/ 	.word	0xffffffff


	//   ....[11]....
        /*00ec*/ 	.word	0xffffffff


	//   ....[12]....
        /*00f0*/ 	.word	0xffffffff


	//   ....[13]....
        /*00f4*/ 	.word	0xffffffff


	//   ....[14]....
        /*00f8*/ 	.word	0xffffffff


	//   ....[15]....
        /*00fc*/ 	.word	0xffffffff


	//   ....[16]....
        /*0100*/ 	.word	0xffffffff


	//   ....[17]....
        /*0104*/ 	.word	0xffffffff


	//   ....[18]....
        /*0108*/ 	.word	0xffffffff


	//   ....[19]....
        /*010c*/ 	.word	0xffffffff


	//   ....[20]....
        /*0110*/ 	.word	0xffffffff


	//   ....[21]....
        /*0114*/ 	.word	0xffffffff


	//   ....[22]....
        /*0118*/ 	.word	0xffffffff


	//   ....[23]....
        /*011c*/ 	.word	0xffffffff


	//   ....[24]....
        /*0120*/ 	.word	0xffffffff


	//   ....[25]....
        /*0124*/ 	.word	0xffffffff


	//   ....[26]....
        /*0128*/ 	.word	0xffffffff


	//   ....[27]....
        /*012c*/ 	.word	0xffffffff


	//   ....[28]....
        /*0130*/ 	.word	0xffffffff


	//   ....[29]....
        /*0134*/ 	.word	0xffffffff


	//   ....[30]....
        /*0138*/ 	.word	0xffffffff


	//   ....[31]....
        /*013c*/ 	.word	0xffffffff


	//   ....[32]....
        /*0140*/ 	.word	0xffffffff


	//   ....[33]....
        /*0144*/ 	.word	0xffffffff


	//   ....[34]....
        /*0148*/ 	.word	0xffffffff


	//   ....[35]....
        /*014c*/ 	.word	0xffffffff


	//   ....[36]....
        /*0150*/ 	.word	0xffffffff


	//   ....[37]....
        /*0154*/ 	.word	0xffffffff


	//   ....[38]....
        /*0158*/ 	.word	0xffffffff


	//   ....[39]....
        /*015c*/ 	.word	0xffffffff


	//   ....[40]....
        /*0160*/ 	.word	0xffffffff


	//   ....[41]....
        /*0164*/ 	.word	0xffffffff


	//   ....[42]....
        /*0168*/ 	.word	0xffffffff


	//   ....[43]....
        /*016c*/ 	.word	0xffffffff


	//   ....[44]....
        /*0170*/ 	.word	0xffffffff


	//   ....[45]....
        /*0174*/ 	.word	0xffffffff


	//   ....[46]....
        /*0178*/ 	.word	0xffffffff


	//   ....[47]....
        /*017c*/ 	.word	0xffffffff


	//   ....[48]....
        /*0180*/ 	.word	0xffffffff


	//   ....[49]....
        /*0184*/ 	.word	0xffffffff


	//   ....[50]....
        /*0188*/ 	.word	0xffffffff


	//   ....[51]....
        /*018c*/ 	.word	0xffffffff


	//   ....[52]....
        /*0190*/ 	.word	0xffffffff


	//   ....[53]....
        /*0194*/ 	.word	0xffffffff


	//   ....[54]....
        /*0198*/ 	.word	0xffffffff


	//   ....[55]....
        /*019c*/ 	.word	0xffffffff


	//   ....[56]....
        /*01a0*/ 	.word	0xffffffff


	//   ....[57]....
        /*01a4*/ 	.word	0xffffffff


	//   ....[58]....
        /*01a8*/ 	.word	0xffffffff


	//   ....[59]....
        /*01ac*/ 	.word	0xffffffff


	//   ....[60]....
        /*01b0*/ 	.word	0xffffffff


	//   ....[61]....
        /*01b4*/ 	.word	0xffffffff


	//   ....[62]....
        /*01b8*/ 	.word	0xffffffff


	//   ....[63]....
        /*01bc*/ 	.word	0xffffffff


	//   ....[64]....
        /*01c0*/ 	.word	0xffffffff


	//   ....[65]....
        /*01c4*/ 	.word	0xffffffff


	//   ....[66]....
        /*01c8*/ 	.word	0xffffffff


	//   ....[67]....
        /*01cc*/ 	.word	0xffffffff


	//   ....[68]....
        /*01d0*/ 	.word	0xffffffff


	//   ....[69]....
        /*01d4*/ 	.word	0xffffffff


	//   ....[70]....
        /*01d8*/ 	.word	0xffffffff


	//   ....[71]....
        /*01dc*/ 	.word	0xffffffff


	//   ....[72]....
        /*01e0*/ 	.word	0xffffffff


	//   ....[73]....
        /*01e4*/ 	.word	0xffffffff


	//   ....[74]....
        /*01e8*/ 	.word	0xffffffff


	//   ....[75]....
        /*01ec*/ 	.word	0xffffffff


	//   ....[76]....
        /*01f0*/ 	.word	0xffffffff


	//   ....[77]....
        /*01f4*/ 	.word	0xffffffff


	//   ....[78]....
        /*01f8*/ 	.word	0xffffffff


	//   ....[79]....
        /*01fc*/ 	.word	0xffffffff


	//   ....[80]....
        /*0200*/ 	.word	0xffffffff


	//   ....[81]....
        /*0204*/ 	.word	0xffffffff


	//   ....[82]....
        /*0208*/ 	.word	0xffffffff


	//   ....[83]....
        /*020c*/ 	.word	0xffffffff


	//   ....[84]....
        /*0210*/ 	.word	0xffffffff


	//   ....[85]....
        /*0214*/ 	.word	0xffffffff


	//   ....[86]....
        /*0218*/ 	.word	0xffffffff


	//   ....[87]....
        /*021c*/ 	.word	0xffffffff


	//   ....[88]....
        /*0220*/ 	.word	0xffffffff


	//   ....[89]....
        /*0224*/ 	.word	0xffffffff


	//   ....[90]....
        /*0228*/ 	.word	0xffffffff


	//   ....[91]....
        /*022c*/ 	.word	0xffffffff


	//   ....[92]....
        /*0230*/ 	.word	0xffffffff


	//   ....[93]....
        /*0234*/ 	.word	0xffffffff


	//   ....[94]....
        /*0238*/ 	.word	0xffffffff


	//   ....[95]....
        /*023c*/ 	.word	0xffffffff


	//   ....[96]....
        /*0240*/ 	.word	0xffffffff


	//   ....[97]....
        /*0244*/ 	.word	0xffffffff


	//   ....[98]....
        /*0248*/ 	.word	0xffffffff


	//   ....[99]....
        /*024c*/ 	.word	0xffffffff


	//   ....[100]....
        /*0250*/ 	.word	0xffffffff


	//   ....[101]....
        /*0254*/ 	.word	0xffffffff


	//   ....[102]....
        /*0258*/ 	.word	0xffffffff


	//   ....[103]....
        /*025c*/ 	.word	0xffffffff


	//   ....[104]....
        /*0260*/ 	.word	0xffffffff


	//   ....[105]....
        /*0264*/ 	.word	0xffffffff


	//   ....[106]....
        /*0268*/ 	.word	0xffffffff


	//   ....[107]....
        /*026c*/ 	.word	0xffffffff


	//   ....[108]....
        /*0270*/ 	.word	0xffffffff


	//   ....[109]....
        /*0274*/ 	.word	0xffffffff


	//   ....[110]....
        /*0278*/ 	.word	0xffffffff


	//   ....[111]....
        /*027c*/ 	.word	0xffffffff


	//   ....[112]....
        /*0280*/ 	.word	0xffffffff


	//   ....[113]....
        /*0284*/ 	.word	0xffffffff


	//   ....[114]....
        /*0288*/ 	.word	0xffffffff


	//   ....[115]....
        /*028c*/ 	.word	0xffffffff


	//   ....[116]....
        /*0290*/ 	.word	0xffffffff


	//   ....[117]....
        /*0294*/ 	.word	0xffffffff


	//   ....[118]....
        /*0298*/ 	.word	0xffffffff


	//   ....[119]....
        /*029c*/ 	.word	0xffffffff


	//   ....[120]....
        /*02a0*/ 	.word	0xffffffff


	//   ....[121]....
        /*02a4*/ 	.word	0xffffffff


	//   ....[122]....
        /*02a8*/ 	.word	0xffffffff


	//   ....[123]....
        /*02ac*/ 	.word	0xffffffff


	//   ....[124]....
        /*02b0*/ 	.word	0xffffffff


	//   ....[125]....
        /*02b4*/ 	.word	0xffffffff


	//   ....[126]....
        /*02b8*/ 	.word	0xffffffff


	//   ....[127]....
        /*02bc*/ 	.word	0xffffffff


	//   ....[128]....
        /*02c0*/ 	.word	0xffffffff


	//   ....[129]....
        /*02c4*/ 	.word	0xffffffff


	//   ....[130]....
        /*02c8*/ 	.word	0xffffffff


	//   ....[131]....
        /*02cc*/ 	.word	0xffffffff


	//   ....[132]....
        /*02d0*/ 	.word	0xffffffff


	//   ....[133]....
        /*02d4*/ 	.word	0xffffffff


	//   ....[134]....
        /*02d8*/ 	.word	0xffffffff


	//   ....[135]....
        /*02dc*/ 	.word	0xffffffff


	//   ....[136]....
        /*02e0*/ 	.word	0xffffffff


	//   ....[137]....
        /*02e4*/ 	.word	0xffffffff


	//   ....[138]....
        /*02e8*/ 	.word	0xffffffff


	//   ....[139]....
        /*02ec*/ 	.word	0xffffffff


	//   ....[140]....
        /*02f0*/ 	.word	0xffffffff


	//   ....[141]....
        /*02f4*/ 	.word	0xffffffff


	//   ....[142]....
        /*02f8*/ 	.word	0xffffffff


	//   ....[143]....
        /*02fc*/ 	.word	0xffffffff


	//   ....[144]....
        /*0300*/ 	.word	0xffffffff


	//   ....[145]....
        /*0304*/ 	.word	0xffffffff


	//   ....[146]....
        /*0308*/ 	.word	0xffffffff


	//   ....[147]....
        /*030c*/ 	.word	0xffffffff


	//   ....[148]....
        /*0310*/ 	.word	0xffffffff


	//   ....[149]....
        /*0314*/ 	.word	0xffffffff


	//   ....[150]....
        /*0318*/ 	.word	0xffffffff


	//   ....[151]....
        /*031c*/ 	.word	0xffffffff


	//   ....[152]....
        /*0320*/ 	.word	0xffffffff


	//   ....[153]....
        /*0324*/ 	.word	0xffffffff


	//   ....[154]....
        /*0328*/ 	.word	0xffffffff


	//----- nvinfo : EIATTR_COOP_GROUP_INSTR_OFFSETS
	.align		4
.L_1609:
        /*032c*/ 	.byte	0x04, 0x28
        /*032e*/ 	.short	(.L_1611 - .L_1610)


	//   ....[0]....
.L_1610:
        /*0330*/ 	.word	0x00001570


	//   ....[1]....
        /*0334*/ 	.word	0x00001bb0


	//   ....[2]....
        /*0338*/ 	.word	0x000024a0


	//   ....[3]....
        /*033c*/ 	.word	0x00002920


	//   ....[4]....
        /*0340*/ 	.word	0x00002ff0


	//   ....[5]....
        /*0344*/ 	.word	0x00003c60


	//   ....[6]....
        /*0348*/ 	.word	0x00004980


	//   ....[7]....
        /*034c*/ 	.word	0x000066e0


	//   ....[8]....
        /*0350*/ 	.word	0x00008910


	//   ....[9]....
        /*0354*/ 	.word	0x00009490


	//   ....[10]....
        /*0358*/ 	.word	0x000094b0


	//   ....[11]....
        /*035c*/ 	.word	0x000094d0


	//   ....[12]....
        /*0360*/ 	.word	0x000094e0


	//   ....[13]....
        /*0364*/ 	.word	0x00009550


	//   ....[14]....
        /*0368*/ 	.word	0x000095c0


	//   ....[15]....
        /*036c*/ 	.word	0x000095d0


	//   ....[16]....
        /*0370*/ 	.word	0x00009650


	//   ....[17]....
        /*0374*/ 	.word	0x00009690


	//   ....[18]....
        /*0378*/ 	.word	0x000096c0


	//   ....[19]....
        /*037c*/ 	.word	0x000096d0


	//   ....[20]....
        /*0380*/ 	.word	0x00009730


	//   ....[21]....
        /*0384*/ 	.word	0x00009790


	//   ....[22]....
        /*0388*/ 	.word	0x000097c0


	//   ....[23]....
        /*038c*/ 	.word	0x00009820


	//   ....[24]....
        /*0390*/ 	.word	0x00009840


	//   ....[25]....
        /*0394*/ 	.word	0x00009850


	//   ....[26]....
        /*0398*/ 	.word	0x000098b0


	//   ....[27]....
        /*039c*/ 	.word	0x000098c0


	//   ....[28]....
        /*03a0*/ 	.word	0x000098d0


	//   ....[29]....
        /*03a4*/ 	.word	0x00009a20


	//   ....[30]....
        /*03a8*/ 	.word	0x00009a80


	//   ....[31]....
        /*03ac*/ 	.word	0x00009ae0


	//   ....[32]....
        /*03b0*/ 	.word	0x00009b40


	//   ....[33]....
        /*03b4*/ 	.word	0x00009b60


	//   ....[34]....
        /*03b8*/ 	.word	0x00009b70


	//   ....[35]....
        /*03bc*/ 	.word	0x00009b80


	//   ....[36]....
        /*03c0*/ 	.word	0x00009b90


	//   ....[37]....
        /*03c4*/ 	.word	0x00009ba0


	//   ....[38]....
        /*03c8*/ 	.word	0x00009bb0


	//   ....[39]....
        /*03cc*/ 	.word	0x00009bc0


	//   ....[40]....
        /*03d0*/ 	.word	0x00009bd0


	//   ....[41]....
        /*03d4*/ 	.word	0x0000b200


	//   ....[42]....
        /*03d8*/ 	.word	0x0000b220


	//   ....[43]....
        /*03dc*/ 	.word	0x0000b230


	//   ....[44]....
        /*03e0*/ 	.word	0x0000b240


	//   ....[45]....
        /*03e4*/ 	.word	0x0000b350


	//   ....[46]....
        /*03e8*/ 	.word	0x0000b360


	//   ....[47]....
        /*03ec*/ 	.word	0x0000b370


	//   ....[48]....
        /*03f0*/ 	.word	0x0000b380


	//   ....[49]....
        /*03f4*/ 	.word	0x0000b490


	//   ....[50]....
        /*03f8*/ 	.word	0x0000b4b0


	//   ....[51]....
        /*03fc*/ 	.word	0x0000b4c0


	//   ....[52]....
        /*0400*/ 	.word	0x0000b4d0


	//   ....[53]....
        /*0404*/ 	.word	0x0000b5e0


	//   ....[54]....
        /*0408*/ 	.word	0x0000b5f0


	//   ....[55]....
        /*040c*/ 	.word	0x0000b600


	//   ....[56]....
        /*0410*/ 	.word	0x0000b610


	//   ....[57]....
        /*0414*/ 	.word	0x0000b720


	//   ....[58]....
        /*0418*/ 	.word	0x0000b740


	//   ....[59]....
        /*041c*/ 	.word	0x0000b750


	//   ....[60]....
        /*0420*/ 	.word	0x0000b760


	//   ....[61]....
        /*0424*/ 	.word	0x0000b860


	//   ....[62]....
        /*0428*/ 	.word	0x0000b870


	//   ....[63]....
        /*042c*/ 	.word	0x0000b880


	//   ....[64]....
        /*0430*/ 	.word	0x0000b890


	//   ....[65]....
        /*0434*/ 	.word	0x0000b8a0


	//   ....[66]....
        /*0438*/ 	.word	0x0000b8b0


	//   ....[67]....
        /*043c*/ 	.word	0x0000b8c0


	//   ....[68]....
        /*0440*/ 	.word	0x0000b8f0


	//   ....[69]....
        /*0444*/ 	.word	0x0000b920


	//   ....[70]....
        /*0448*/ 	.word	0x0000b950


	//   ....[71]....
        /*044c*/ 	.word	0x0000b960


	//   ....[72]....
        /*0450*/ 	.word	0x0000b970


	//   ....[73]....
        /*0454*/ 	.word	0x0000fc60


	//   ....[74]....
        /*0458*/ 	.word	0x0000fca0


	//   ....[75]....
        /*045c*/ 	.word	0x0000fd90


	//   ....[76]....
        /*0460*/ 	.word	0x0000fdc0


	//   ....[77]....
        /*0464*/ 	.word	0x0000fea0


	//   ....[78]....
        /*0468*/ 	.word	0x0000fed0


	//   ....[79]....
        /*046c*/ 	.word	0x0000ff50


	//   ....[80]....
        /*0470*/ 	.word	0x0000ff70


	//   ....[81]....
        /*0474*/ 	.word	0x0000ffa0


	//   ....[82]....
        /*0478*/ 	.word	0x0000ffc0


	//   ....[83]....
        /*047c*/ 	.word	0x000104c0


	//   ....[84]....
        /*0480*/ 	.word	0x00011050


	//   ....[85]....
        /*0484*/ 	.word	0x00011850


	//   ....[86]....
        /*0488*/ 	.word	0x00011870


	//   ....[87]....
        /*048c*/ 	.word	0x00011890


	//   ....[88]....
        /*0490*/ 	.word	0x000118b0


	//   ....[89]....
        /*0494*/ 	.word	0x000118d0


	//   ....[90]....
        /*0498*/ 	.word	0x00011a60


	//   ....[91]....
        /*049c*/ 	.word	0x00011a80


	//   ....[92]....
        /*04a0*/ 	.word	0x00011aa0


	//   ....[93]....
        /*04a4*/ 	.word	0x00011ac0


	//   ....[94]....
        /*04a8*/ 	.word	0x00011ae0


	//   ....[95]....
        /*04ac*/ 	.word	0x00011df0


	//   ....[96]....
        /*04b0*/ 	.word	0x00011e70


	//   ....[97]....
        /*04b4*/ 	.word	0x00011ee0


	//   ....[98]....
        /*04b8*/ 	.word	0x00011f50


	//   ....[99]....
        /*04bc*/ 	.word	0x000120a0


	//   ....[100]....
        /*04c0*/ 	.word	0x00012110


	//   ....[101]....
        /*04c4*/ 	.word	0x00012180


	//   ....[102]....
        /*04c8*/ 	.word	0x000121f0


	//   ....[103]....
        /*04cc*/ 	.word	0x00012320


	//   ....[104]....
        /*04d0*/ 	.word	0x00012390


	//   ....[105]....
        /*04d4*/ 	.word	0x00012400


	//   ....[106]....
        /*04d8*/ 	.word	0x00012470


	//   ....[107]....
        /*04dc*/ 	.word	0x00012590


	//   ....[108]....
        /*04e0*/ 	.word	0x00012600


	//   ....[109]....
        /*04e4*/ 	.word	0x00012670


	//   ....[110]....
        /*04e8*/ 	.word	0x000126e0


	//   ....[111]....
        /*04ec*/ 	.word	0x00012820


	//   ....[112]....
        /*04f0*/ 	.word	0x00012890


	//   ....[113]....
        /*04f4*/ 	.word	0x00012900


	//   ....[114]....
        /*04f8*/ 	.word	0x00012970


	//   ....[115]....
        /*04fc*/ 	.word	0x000129e0


	//   ....[116]....
        /*0500*/ 	.word	0x00012a50


	//   ....[117]....
        /*0504*/ 	.word	0x00012ac0


	//   ....[118]....
        /*0508*/ 	.word	0x00012b30


	//   ....[119]....
        /*050c*/ 	.word	0x00012b90


	//   ....[120]....
        /*0510*/ 	.word	0x00012bf0


	//   ....[121]....
        /*0514*/ 	.word	0x00012c50


	//   ....[122]....
        /*0518*/ 	.word	0x00012cb0


	//   ....[123]....
        /*051c*/ 	.word	0x00012d30


	//   ....[124]....
        /*0520*/ 	.word	0x00012db0


	//   ....[125]....
        /*0524*/ 	.word	0x00012e20


	//   ....[126]....
        /*0528*/ 	.word	0x00012e90


	//   ....[127]....
        /*052c*/ 	.word	0x00012f00


	//   ....[128]....
        /*0530*/ 	.word	0x00012f70


	//   ....[129]....
        /*0534*/ 	.word	0x00012fe0


	//   ....[130]....
        /*0538*/ 	.word	0x00013050


	//   ....[131]....
        /*053c*/ 	.word	0x000130c0


	//   ....[132]....
        /*0540*/ 	.word	0x00013140


	//   ....[133]....
        /*0544*/ 	.word	0x000131b0


	//   ....[134]....
        /*0548*/ 	.word	0x00013220


	//   ....[135]....
        /*054c*/ 	.word	0x00013290


	//   ....[136]....
        /*0550*/ 	.word	0x00013300


	//   ....[137]....
        /*0554*/ 	.word	0x00013370


	//   ....[138]....
        /*0558*/ 	.word	0x000133e0


	//   ....[139]....
        /*055c*/ 	.word	0x00013450


	//   ....[140]....
        /*0560*/ 	.word	0x000134d0


	//   ....[141]....
        /*0564*/ 	.word	0x00013540


	//   ....[142]....
        /*0568*/ 	.word	0x000135b0


	//   ....[143]....
        /*056c*/ 	.word	0x00013610


	//   ....[144]....
        /*0570*/ 	.word	0x00013670


	//   ....[145]....
        /*0574*/ 	.word	0x000136d0


	//   ....[146]....
        /*0578*/ 	.word	0x00013730


	//   ....[147]....
        /*057c*/ 	.word	0x000137c0


	//   ....[148]....
        /*0580*/ 	.word	0x00013830


	//   ....[149]....
        /*0584*/ 	.word	0x000138a0


	//   ....[150]....
        /*0588*/ 	.word	0x00013910


	//   ....[151]....
        /*058c*/ 	.word	0x000139e0


	//   ....[152]....
        /*0590*/ 	.word	0x00013a40


	//   ....[153]....
        /*0594*/ 	.word	0x00013aa0


	//   ....[154]....
        /*0598*/ 	.word	0x00013b00


	//----- nvinfo : EIATTR_EXIT_INSTR_OFFSETS
	.align		4
.L_1611:
        /*059c*/ 	.byte	0x04, 0x1c
        /*059e*/ 	.short	(.L_1613 - .L_1612)


	//   ....[0]....
.L_1612:
        /*05a0*/ 	.word	0x00011c10


	//   ....[1]....
        /*05a4*/ 	.word	0x00011d90


	//----- nvinfo : EIATTR_MAX_THREADS
	.align		4
.L_1613:
        /*05a8*/ 	.byte	0x04, 0x05
        /*05aa*/ 	.short	(.L_1615 - .L_1614)
.L_1614:
        /*05ac*/ 	.word	0x00000080
        /*05b0*/ 	.word	0x00000001
        /*05b4*/ 	.word	0x00000001


	//----- nvinfo : EIATTR_CRS_STACK_SIZE
	.align		4
.L_1615:
        /*05b8*/ 	.byte	0x04, 0x1e
        /*05ba*/ 	.short	(.L_1617 - .L_1616)
.L_1616:
        /*05bc*/ 	.word	0x00000000
.L_1617:


//--------------------- .nv.info._Z25selective_scan_bwd_kernelI32Selective_Scan_bwd_kernel_traitsILi128ELi16ELb0ELb1ELb1ELb1ELb0EN3c108BFloat16ENS1_7complexIfEEEEv12SSMParamsBwd --------------------------
	.section	.nv.info._Z25selective_scan_bwd_kernelI32Selective_Scan_bwd_kernel_traitsILi128ELi16ELb0ELb1ELb1ELb1ELb0EN3c108BFloat16ENS1_7complexIfEEEEv12SSMParamsBwd,"",@"SHT_CUDA_INFO"
	.sectionflags	@""
	.align	4


	//----- nvinfo : EIATTR_CUDA_API_VERSION
	.align		4
        /*0000*/ 	.byte	0x04, 0x37
        /*0002*/ 	.short	(.L_1619 - .L_1618)
.L_1618:
        /*0004*/ 	.word	0x00000082


	//----- nvinfo : EIATTR_SW2861232_WAR
	.align		4
.L_1619:
        /*0008*/ 	.byte	0x01, 0x35
	.zero		2


	//----- nvinfo : EIATTR_PARAM_CBANK
	.align		4
        /*000c*/ 	.byte	0x04, 0x0a
        /*000e*/ 	.short	(.L_1621 - .L_1620)
	.align		4
.L_1620:
        /*0010*/ 	.word	index@(.nv.constant0._Z25selective_scan_bwd_kernelI32Selective_Scan_bwd_kernel_traitsILi128ELi16ELb0ELb1ELb1ELb1ELb0EN3c108BFloat16ENS1_7complexIfEEEEv12SSMParamsBwd)
        /*0014*/ 	.short	0x0160
        /*0016*/ 	.short	0x01f0


	//----- nvinfo : EIATTR_CBANK_PARAM_SIZE
	.align		4
.L_1621:
        /*0018*/ 	.byte	0x03, 0x19
        /*001a*/ 	.short	0x01f0


	//----- nvinfo : EIATTR_KPARAM_INFO
	.align		4
        /*001c*/ 	.byte	0x04, 0x17
        /*001e*/ 	.short	(.L_1623 - .L_1622)
.L_1622:
        /*0020*/ 	.word	0x00000000
        /*0024*/ 	.short	0x0000
        /*0026*/ 	.short	0x0000
        /*0028*/ 	.byte	0x00, 0xf0, 0xc1, 0x07


	//----- nvinfo : EIATTR_MAXREG_COUNT
	.align		4
.L_1623:
        /*002c*/ 	.byte	0x03, 0x1b
        /*002e*/ 	.short	0x00ff


	//----- nvinfo : EIATTR_NUM_BARRIERS
	.align		4
        /*0030*/ 	.byte	0x02, 0x4c
        /*0032*/ 	.byte	0x01
	.zero		1


	//----- nvinfo : EIATTR_ANNOTATIONS
	.align		4
        /*0034*/ 	.byte	0x04, 0x55
        /*0036*/ 	.short	(.L_1625 - .L_1624)


	//   ....[0]....
.L_1624:
        /* <DEDUP_REMOVED lines=10> */


	//----- nvinfo : EIATTR_MERCURY_ISA_VERSION
	.align		4
.L_1625:
        /*00c8*/ 	.byte	0x03, 0x5f
        /*00ca*/ 	.short	0x0000


	//----- nvinfo : EIATTR_COOP_GROUP_MASK_REGIDS
	.align		4
        /*00cc*/ 	.byte	0x04, 0x29
        /*00ce*/ 	.short	(.L_1627 - .L_1626)


	//   ....[0]....
.L_1626:
        /*00d0*/ 	.word	0xffffffff


	//   ....[1]....
        /*00d4*/ 	.word	0xffffffff


	//   ....[2]....
        /*00d8*/ 	.word	0xffffffff


	//   ....[3]....
        /*00dc*/ 	.word	0xffffffff


	//   ....[4]....
        /*00e0*/ 	.word	0xffffffff


	//   ....[5]....
        /*00e4*/ 	.word	0xffffffff


	//   ....[6]....
        /*00e8*/ 	.word	0xffffffff


	//   ....[7]....
        /*00ec*/ 	.word	0xffffffff


	//   ....[8]....
        /*00f0*/ 	.word	0xffffffff


	//   ....[9]....
        /*00f4*/ 	.word	0xffffffff


	//   ....[10]....
        /*00f8*/ 	.word	0xffffffff


	//   ....[11]....
        /*00fc*/ 	.word	0xffffffff


	//   ....[12]....
        /*0100*/ 	.word	0xffffffff


	//   ....[13]....
        /*0104*/ 	.word	0xffffffff


	//   ....[14]....
        /*0108*/ 	.word	0xffffffff


	//   ....[15]....
        /*010c*/ 	.word	0xffffffff


	//   ....[16]....
        /*0110*/ 	.word	0xffffffff


	//   ....[17]....
        /*0114*/ 	.word	0xffffffff


	//   ....[18]....
        /*0118*/ 	.word	0xffffffff


	//   ....[19]....
        /*011c*/ 	.word	0xffffffff


	//   ....[20]....
        /*0120*/ 	.word	0xffffffff


	//   ....[21]....
        /*0124*/ 	.word	0xffffffff


	//   ....[22]....
        /*0128*/ 	.word	0xffffffff


	//   ....[23]....
        /*012c*/ 	.word	0xffffffff


	//   ....[24]....
        /*0130*/ 	.word	0xffffffff


	//   ....[25]....
        /*0134*/ 	.word	0xffffffff


	//   ....[26]....
        /*0138*/ 	.word	0xffffffff


	//   ....[27]....
        /*013c*/ 	.word	0xffffffff


	//   ....[28]....
        /*0140*/ 	.word	0xffffffff


	//   ....[29]....
        /*0144*/ 	.word	0xffffffff


	//   ....[30]....
        /*0148*/ 	.word	0xffffffff


	//   ....[31]....
        /*014c*/ 	.word	0xffffffff


	//   ....[32]....
        /*0150*/ 	.word	0xffffffff


	//   ....[33]....
        /*0154*/ 	.word	0xffffffff


	//   ....[34]....
        /*0158*/ 	.word	0xffffffff


	//   ....[35]....
        /*015c*/ 	.word	0xffffffff


	//   ....[36]....
        /*0160*/ 	.word	0xffffffff


	//   ....[37]....
        /*0164*/ 	.word	0xffffffff


	//   ....[38]....
        /*0168*/ 	.word	0xffffffff


	//   ....[39]....
        /*016c*/ 	.word	0xffffffff


	//   ....[40]....
        /*0170*/ 	.word	0xffffffff


	//   ....[41]....
        /*0174*/ 	.word	0xffffffff


	//   ....[42]....
        /*0178*/ 	.word	0xffffffff


	//   ....[43]....
        /*017c*/ 	.word	0xffffffff


	//   ....[44]....
        /*0180*/ 	.word	0xffffffff


	//   ....[45]....
        /*0184*/ 	.word	0xffffffff


	//   ....[46]....
        /*0188*/ 	.word	0xffffffff


	//   ....[47]....
        /*018c*/ 	.word	0xffffffff


	//   ....[48]....
        /*0190*/ 	.word	0xffffffff


	//   ....[49]....
        /*0194*/ 	.word	0xffffffff


	//   ....[50]....
        /*0198*/ 	.word	0xffffffff


	//   ....[51]....
        /*019c*/ 	.word	0xffffffff


	//   ....[52]....
        /*01a0*/ 	.word	0xffffffff


	//   ....[53]....
        /*01a4*/ 	.word	0xffffffff


	//   ....[54]....
        /*01a8*/ 	.word	0xffffffff


	//   ....[55]....
        /*01ac*/ 	.word	0xffffffff


	//   ....[56]....
        /*01b0*/ 	.word	0xffffffff


	//   ....[57]....
        /*01b4*/ 	.word	0xffffffff


	//   ....[58]....
        /*01b8*/ 	.word	0xffffffff


	//   ....[59]....
        /*01bc*/ 	.word	0xffffffff


	//   ....[60]....
        /*01c0*/ 	.word	0xffffffff


	//   ....[61]....
        /*01c4*/ 	.word	0xffffffff


	//   ....[62]....
        /*01c8*/ 	.word	0xffffffff


	//   ....[63]....
        /*01cc*/ 	.word	0xffffffff


	//   ....[64]....
        /*01d0*/ 	.word	0xffffffff


	//   ....[65]....
        /*01d4*/ 	.word	0xffffffff


	//   ....[66]....
        /*01d8*/ 	.word	0xffffffff


	//   ....[67]....
        /*01dc*/ 	.word	0xffffffff


	//   ....[68]....
        /*01e0*/ 	.word	0xffffffff


	//   ....[69]....
        /*01e4*/ 	.word	0xffffffff


	//   ....[70]....
        /*01e8*/ 	.word	0xffffffff


	//   ....[71]....
        /*01ec*/ 	.word	0xffffffff


	//   ....[72]....
        /*01f0*/ 	.word	0xffffffff


	//   ....[73]....
        /*01f4*/ 	.word	0xffffffff


	//   ....[74]....
        /*01f8*/ 	.word	0xffffffff


	//   ....[75]....
        /*01fc*/ 	.word	0xffffffff


	//   ....[76]....
        /*0200*/ 	.word	0xffffffff


	//   ....[77]....
        /*0204*/ 	.word	0xffffffff


	//   ....[78]....
        /*0208*/ 	.word	0xffffffff


	//   ....[79]....
        /*020c*/ 	.word	0xffffffff


	//   ....[80]....
        /*0210*/ 	.word	0xffffffff


	//   ....[81]....
        /*0214*/ 	.word	0xffffffff


	//   ....[82]....
        /*0218*/ 	.word	0xffffffff


	//   ....[83]....
        /*021c*/ 	.word	0xffffffff


	//   ....[84]....
        /*0220*/ 	.word	0xffffffff


	//   ....[85]....
        /*0224*/ 	.word	0xffffffff


	//   ....[86]....
        /*0228*/ 	.word	0xffffffff


	//   ....[87]....
        /*022c*/ 	.word	0xffffffff


	//   ....[88]....
        /*0230*/ 	.word	0xffffffff


	//   ....[89]....
        /*0234*/ 	.word	0xffffffff


	//   ....[90]....
        /*0238*/ 	.word	0xffffffff


	//   ....[91]....
        /*023c*/ 	.word	0xffffffff


	//   ....[92]....
        /*0240*/ 	.word	0xffffffff


	//   ....[93]....
        /*0244*/ 	.word	0xffffffff


	//   ....[94]....
        /*0248*/ 	.word	0xffffffff


	//   ....[95]....
        /*024c*/ 	.word	0xffffffff


	//   ....[96]....
        /*0250*/ 	.word	0xffffffff


	//   ....[97]....
        /*0254*/ 	.word	0xffffffff


	//   ....[98]....
        /*0258*/ 	.word	0xffffffff


	//   ....[99]....
        /*025c*/ 	.word	0xffffffff


	//   ....[100]....
        /*0260*/ 	.word	0xffffffff


	//   ....[101]....
        /*0264*/ 	.word	0xffffffff


	//   ....[102]....
        /*0268*/ 	.word	0xffffffff


	//   ....[103]....
        /*026c*/ 	.word	0xffffffff


	//   ....[104]....
        /*0270*/ 	.word	0xffffffff


	//   ....[105]....
        /*0274*/ 	.word	0xffffffff


	//   ....[106]....
        /*0278*/ 	.word	0xffffffff


	//   ....[107]....
        /*027c*/ 	.word	0xffffffff


	//   ....[108]....
        /*0280*/ 	.word	0xffffffff


	//   ....[109]....
        /*0284*/ 	.word	0xffffffff


	//   ....[110]....
        /*0288*/ 	.word	0xffffffff


	//   ....[111]....
        /*028c*/ 	.word	0xffffffff


	//   ....[112]....
        /*0290*/ 	.word	0xffffffff


	//   ....[113]....
        /*0294*/ 	.word	0xffffffff


	//   ....[114]....
        /*0298*/ 	.word	0xffffffff


	//   ....[115]....
        /*029c*/ 	.word	0xffffffff


	//   ....[116]....
        /*02a0*/ 	.word	0xffffffff


	//   ....[117]....
        /*02a4*/ 	.word	0xffffffff


	//   ....[118]....
        /*02a8*/ 	.word	0xffffffff


	//   ....[119]....
        /*02ac*/ 	.word	0xffffffff


	//   ....[120]....
        /*02b0*/ 	.word	0xffffffff


	//   ....[121]....
        /*02b4*/ 	.word	0xffffffff


	//   ....[122]....
        /*02b8*/ 	.word	0xffffffff


	//   ....[123]....
        /*02bc*/ 	.word	0xffffffff


	//   ....[124]....
        /*02c0*/ 	.word	0xffffffff


	//   ....[125]....
        /*02c4*/ 	.word	0xffffffff


	//   ....[126]....
        /*02c8*/ 	.word	0xffffffff


	//   ....[127]....
        /*02cc*/ 	.word	0xffffffff


	//   ....[128]....
        /*02d0*/ 	.word	0xffffffff


	//   ....[129]....
        /*02d4*/ 	.word	0xffffffff


	//   ....[130]....
        /*02d8*/ 	.word	0xffffffff


	//   ....[131]....
        /*02dc*/ 	.word	0xffffffff


	//   ....[132]....
        /*02e0*/ 	.word	0xffffffff


	//   ....[133]....
        /*02e4*/ 	.word	0xffffffff


	//   ....[134]....
        /*02e8*/ 	.word	0xffffffff


	//   ....[135]....
        /*02ec*/ 	.word	0xffffffff


	//   ....[136]....
        /*02f0*/ 	.word	0xffffffff


	//   ....[137]....
        /*02f4*/ 	.word	0xffffffff


	//   ....[138]....
        /*02f8*/ 	.word	0xffffffff


	//   ....[139]....
        /*02fc*/ 	.word	0xffffffff


	//   ....[140]....
        /*0300*/ 	.word	0xffffffff


	//   ....[141]....
        /*0304*/ 	.word	0xffffffff


	//   ....[142]....
        /*0308*/ 	.word	0xffffffff


	//   ....[143]....
        /*030c*/ 	.word	0xffffffff


	//   ....[144]....
        /*0310*/ 	.word	0xffffffff


	//   ....[145]....
        /*0314*/ 	.word	0xffffffff


	//   ....[146]....
        /*0318*/ 	.word	0xffffffff


	//   ....[147]....
        /*031c*/ 	.word	0xffffffff


	//   ....[148]....
        /*0320*/ 	.word	0xffffffff


	//   ....[149]....
        /*0324*/ 	.word	0xffffffff


	//   ....[150]....
        /*0328*/ 	.word	0xffffffff


	//   ....[151]....
        /*032c*/ 	.word	0xffffffff


	//----- nvinfo : EIATTR_COOP_GROUP_INSTR_OFFSETS
	.align		4
.L_1627:
        /*0330*/ 	.byte	0x04, 0x28
        /*0332*/ 	.short	(.L_1629 - .L_1628)


	//   ....[0]....
.L_1628:
        /*0334*/ 	.word	0x00001490


	//   ....[1]....
        /*0338*/ 	.word	0x00001a20


	//   ....[2]....
        /*033c*/ 	.word	0x00001ff0


	//   ....[3]....
        /*0340*/ 	.word	0x00005f10


	//   ....[4]....
        /*0344*/ 	.word	0x00006fc0


	//   ....[5]....
        /*0348*/ 	.word	0x00008c50


	//   ....[6]....
        /*034c*/ 	.word	0x00008c70


	//   ....[7]....
        /*0350*/ 	.word	0x00008c90


	//   ....[8]....
        /*0354*/ 	.word	0x00008ca0


	//   ....[9]....
        /*0358*/ 	.word	0x00008d50


	//   ....[10]....
        /*035c*/ 	.word	0x00008d80


	//   ....[11]....
        /*0360*/ 	.word	0x00008de0


	//   ....[12]....
        /*0364*/ 	.word	0x00008e00


	//   ....[13]....
        /*0368*/ 	.word	0x00008e40


	//   ....[14]....
        /*036c*/ 	.word	0x00008e70


	//   ....[15]....
        /*0370*/ 	.word	0x00008ee0


	//   ....[16]....
        /*0374*/ 	.word	0x00008f00


	//   ....[17]....
        /*0378*/ 	.word	0x00008f50


	//   ....[18]....
        /*037c*/ 	.word	0x00008f70


	//   ....[19]....
        /*0380*/ 	.word	0x00008fe0


	//   ....[20]....
        /*0384*/ 	.word	0x00009000


	//   ....[21]....
        /*0388*/ 	.word	0x00009010


	//   ....[22]....
        /*038c*/ 	.word	0x00009070


	//   ....[23]....
        /*0390*/ 	.word	0x00009090


	//   ....[24]....
        /*0394*/ 	.word	0x000090a0


	//   ....[25]....
        /*0398*/ 	.word	0x00009200


	//   ....[26]....
        /*039c*/ 	.word	0x00009260


	//   ....[27]....
        /*03a0*/ 	.word	0x000092c0


	//   ....[28]....
        /*03a4*/ 	.word	0x00009320


	//   ....[29]....
        /*03a8*/ 	.word	0x00009340


	//   ....[30]....
        /*03ac*/ 	.word	0x00009350


	//   ....[31]....
        /*03b0*/ 	.word	0x00009360


	//   ....[32]....
        /*03b4*/ 	.word	0x00009370


	//   ....[33]....
        /*03b8*/ 	.word	0x00009380


	//   ....[34]....
        /*03bc*/ 	.word	0x00009390


	//   ....[35]....
        /*03c0*/ 	.word	0x000093a0


	//   ....[36]....
        /*03c4*/ 	.word	0x000093b0


	//   ....[37]....
        /*03c8*/ 	.word	0x0000a9c0


	//   ....[38]....
        /*03cc*/ 	.word	0x0000a9e0


	//   ....[39]....
        /*03d0*/ 	.word	0x0000a9f0


	//   ....[40]....
        /*03d4*/ 	.word	0x0000aa00


	//   ....[41]....
        /*03d8*/ 	.word	0x0000ab10


	//   ....[42]....
        /*03dc*/ 	.word	0x0000ab20


	//   ....[43]....
        /*03e0*/ 	.word	0x0000ab30


	//   ....[44]....
        /*03e4*/ 	.word	0x0000ab40


	//   ....[45]....
        /*03e8*/ 	.word	0x0000ac50


	//   ....[46]....
        /*03ec*/ 	.word	0x0000ac70


	//   ....[47]....
        /*03f0*/ 	.word	0x0000ac80


	//   ....[48]....
        /*03f4*/ 	.word	0x0000ac90


	//   ....[49]....
        /*03f8*/ 	.word	0x0000ada0


	//   ....[50]....
        /*03fc*/ 	.word	0x0000adb0


	//   ....[51]....
        /*0400*/ 	.word	0x0000adc0


	//   ....[52]....
        /*0404*/ 	.word	0x0000add0


	//   ....[53]....
        /*0408*/ 	.word	0x0000aee0


	//   ....[54]....
        /*040c*/ 	.word	0x0000af00


	//   ....[55]....
        /*0410*/ 	.word	0x0000af10


	//   ....[56]....
        /*0414*/ 	.word	0x0000af20


	//   ....[57]....
        /*0418*/ 	.word	0x0000b020


	//   ....[58]....
        /*041c*/ 	.word	0x0000b030


	//   ....[59]....
        /*0420*/ 	.word	0x0000b040


	//   ....[60]....
        /*0424*/ 	.word	0x0000b050


	//   ....[61]....
        /*0428*/ 	.word	0x0000b060


	//   ....[62]....
        /*042c*/ 	.word	0x0000b070


	//   ....[63]....
        /*0430*/ 	.word	0x0000b080


	//   ....[64]....
        /*0434*/ 	.word	0x0000b0b0


	//   ....[65]....
        /*0438*/ 	.word	0x0000b0e0


	//   ....[66]....
        /*043c*/ 	.word	0x0000b110


	//   ....[67]....
        /*0440*/ 	.word	0x0000b120


	//   ....[68]....
        /*0444*/ 	.word	0x0000b130


	//   ....[69]....
        /*0448*/ 	.word	0x0000f400


	//   ....[70]....
        /*044c*/ 	.word	0x0000f440


	//   ....[71]....
        /*0450*/ 	.word	0x0000f530


	//   ....[72]....
        /*0454*/ 	.word	0x0000f560


	//   ....[73]....
        /*0458*/ 	.word	0x0000f640


	//   ....[74]....
        /*045c*/ 	.word	0x0000f670


	//   ....[75]....
        /*0460*/ 	.word	0x0000f710


	//   ....[76]....
        /*0464*/ 	.word	0x0000f730


	//   ....[77]....
        /*0468*/ 	.word	0x0000f760


	//   ....[78]....
        /*046c*/ 	.word	0x0000f780


	//   ....[79]....
        /*0470*/ 	.word	0x0000ff10


	//   ....[80]....
        /*0474*/ 	.word	0x00010a00


	//   ....[81]....
        /*0478*/ 	.word	0x000116b0


	//   ....[82]....
        /*047c*/ 	.word	0x00011d70


	//   ....[83]....
        /*0480*/ 	.word	0x00011d90


	//   ....[84]....
        /*0484*/ 	.word	0x00011db0


	//   ....[85]....
        /*0488*/ 	.word	0x00011dd0


	//   ....[86]....
        /*048c*/ 	.word	0x00011df0


	//   ....[87]....
        /*0490*/ 	.word	0x00011f80


	//   ....[88]....
        /*0494*/ 	.word	0x00011fa0


	//   ....[89]....
        /*0498*/ 	.word	0x00011fc0


	//   ....[90]....
        /*049c*/ 	.word	0x00011fe0


	//   ....[91]....
        /*04a0*/ 	.word	0x00012000


	//   ....[92]....
        /*04a4*/ 	.word	0x00012310


	//   ....[93]....
        /*04a8*/ 	.word	0x00012390


	//   ....[94]....
        /*04ac*/ 	.word	0x00012400


	//   ....[95]....
        /*04b0*/ 	.word	0x00012470


	//   ....[96]....
        /*04b4*/ 	.word	0x000125c0


	//   ....[97]....
        /*04b8*/ 	.word	0x00012630


	//   ....[98]....
        /*04bc*/ 	.word	0x000126a0


	//   ....[99]....
        /*04c0*/ 	.word	0x00012710


	//   ....[100]....
        /*04c4*/ 	.word	0x00012860


	//   ....[101]....
        /*04c8*/ 	.word	0x000128d0


	//   ....[102]....
        /*04cc*/ 	.word	0x00012940


	//   ....[103]....
        /*04d0*/ 	.word	0x000129b0


	//   ....[104]....
        /*04d4*/ 	.word	0x00012ad0


	//   ....[105]....
        /*04d8*/ 	.word	0x00012b40


	//   ....[106]....
        /*04dc*/ 	.word	0x00012bb0


	//   ....[107]....
        /*04e0*/ 	.word	0x00012c20


	//   ....[108]....
        /*04e4*/ 	.word	0x00012d60


	//   ....[109]....
        /*04e8*/ 	.word	0x00012dd0


	//   ....[110]....
        /*04ec*/ 	.word	0x00012e40


	//   ....[111]....
        /*04f0*/ 	.word	0x00012eb0


	//   ....[112]....
        /*04f4*/ 	.word	0x00012f30


	//   ....[113]....
        /*04f8*/ 	.word	0x00012fa0


	//   ....[114]....
        /*04fc*/ 	.word	0x00013010


	//   ....[115]....
        /*0500*/ 	.word	0x00013080


	//   ....[116]....
        /*0504*/ 	.word	0x00013110


	//   ....[117]....
        /*0508*/ 	.word	0x00013170


	//   ....[118]....
        /*050c*/ 	.word	0x000131d0


	//   ....[119]....
        /*0510*/ 	.word	0x00013230


	//   ....[120]....
        /*0514*/ 	.word	0x000132b0


	//   ....[121]....
        /*0518*/ 	.word	0x00013330


	//   ....[122]....
        /*051c*/ 	.word	0x000133a0


	//   ....[123]....
        /*0520*/ 	.word	0x00013410


	//   ....[124]....
        /*0524*/ 	.word	0x00013480


	//   ....[125]....
        /*0528*/ 	.word	0x000134f0


	//   ....[126]....
        /*052c*/ 	.word	0x00013560


	//   ....[127]....
        /*0530*/ 	.word	0x000135d0


	//   ....[128]....
        /*0534*/ 	.word	0x00013640


	//   ....[129]....
        /*0538*/ 	.word	0x000136c0


	//   ....[130]....
        /*053c*/ 	.word	0x00013730


	//   ....[131]....
        /*0540*/ 	.word	0x000137a0


	//   ....[132]....
        /*0544*/ 	.word	0x00013810


	//   ....[133]....
        /*0548*/ 	.word	0x00013880


	//   ....[134]....
        /*054c*/ 	.word	0x000138f0


	//   ....[135]....
        /*0550*/ 	.word	0x00013960


	//   ....[136]....
        /*0554*/ 	.word	0x000139d0


	//   ....[137]....
        /*0558*/ 	.word	0x00013a50


	//   ....[138]....
        /*055c*/ 	.word	0x00013ac0


	//   ....[139]....
        /*0560*/ 	.word	0x00013b30


	//   ....[140]....
        /*0564*/ 	.word	0x00013b90


	//   ....[141]....
        /*0568*/ 	.word	0x00013bf0


	//   ....[142]....
        /*056c*/ 	.word	0x00013c50


	//   ....[143]....
        /*0570*/ 	.word	0x00013cb0


	//   ....[144]....
        /*0574*/ 	.word	0x00013d40


	//   ....[145]....
        /*0578*/ 	.word	0x00013db0


	//   ....[146]....
        /*057c*/ 	.word	0x00013e20


	//   ....[147]....
        /*0580*/ 	.word	0x00013e90


	//   ....[148]....
        /*0584*/ 	.word	0x00013f60


	//   ....[149]....
        /*0588*/ 	.word	0x00013fc0


	//   ....[150]....
        /*058c*/ 	.word	0x00014020


	//   ....[151]....
        /*0590*/ 	.word	0x00014080


	//----- nvinfo : EIATTR_EXIT_INSTR_OFFSETS
	.align		4
.L_1629:
        /*0594*/ 	.byte	0x04, 0x1c
        /*0596*/ 	.short	(.L_1631 - .L_1630)


	//   ....[0]....
.L_1630:
        /*0598*/ 	.word	0x00012130


	//   ....[1]....
        /*059c*/ 	.word	0x000122b0


	//----- nvinfo : EIATTR_MAX_THREADS
	.align		4
.L_1631:
        /*05a0*/ 	.byte	0x04, 0x05
        /*05a2*/ 	.short	(.L_1633 - .L_1632)
.L_1632:
        /*05a4*/ 	.word	0x00000080
        /*05a8*/ 	.word	0x00000001
        /*05ac*/ 	.word	0x00000001


	//----- nvinfo : EIATTR_CRS_STACK_SIZE
	.align		4
.L_1633:
        /*05b0*/ 	.byte	0x04, 0x1e
        /*05b2*/ 	.short	(.L_1635 - .L_1634)
.L_1634:
        /*05b4*/ 	.word	0x00000000
.L_1635:


//--------------------- .nv.info._Z25selective_scan_bwd_kernelI32Selective_Scan_bwd_kernel_traitsILi128ELi16ELb0ELb1ELb1ELb1ELb1EN3c108BFloat16ENS1_7complexIfEEEEv12SSMParamsBwd --------------------------
	.section	.nv.info._Z25selective_scan_bwd_kernelI32Selective_Scan_bwd_kernel_traitsILi128ELi16ELb0ELb1ELb1ELb1ELb1EN3c108BFloat16ENS1_7complexIfEEEEv12SSMParamsBwd,"",@"SHT_CUDA_INFO"
	.sectionflags	@""
	.align	4


	//----- nvinfo : EIATTR_CUDA_API_VERSION
	.align		4
        /*0000*/ 	.byte	0x04, 0x37
        /*0002*/ 	.short	(.L_1637 - .L_1636)
.L_1636:
        /*0004*/ 	.word	0x00000082


	//----- nvinfo : EIATTR_SW2861232_WAR
	.align		4
.L_1637:
        /*0008*/ 	.byte	0x01, 0x35
	.zero		2


	//----- nvinfo : EIATTR_PARAM_CBANK
	.align		4
        /*000c*/ 	.byte	0x04, 0x0a
        /*000e*/ 	.short	(.L_1639 - .L_1638)
	.align		4
.L_1638:
        /*0010*/ 	.word	index@(.nv.constant0._Z25selective_scan_bwd_kernelI32Selective_Scan_bwd_kernel_traitsILi128ELi16ELb0ELb1ELb1ELb1ELb1EN3c108BFloat16ENS1_7complexIfEEEEv12SSMParamsBwd)
        /*0014*/ 	.short	0x0160
        /*0016*/ 	.short	0x01f0


	//----- nvinfo : EIATTR_CBANK_PARAM_SIZE
	.align		4
.L_1639:
        /*0018*/ 	.byte	0x03, 0x19
        /*001a*/ 	.short	0x01f0


	//----- nvinfo : EIATTR_KPARAM_INFO
	.align		4
        /*001c*/ 	.byte	0x04, 0x17
        /*001e*/ 	.short	(.L_1641 - .L_1640)
.L_1640:
        /*0020*/ 	.word	0x00000000
        /*0024*/ 	.short	0x0000
        /*0026*/ 	.short	0x0000
        /*0028*/ 	.byte	0x00, 0xf0, 0xc1, 0x07


	//----- nvinfo : EIATTR_MAXREG_COUNT
	.align		4
.L_1641:
        /*002c*/ 	.byte	0x03, 0x1b
        /*002e*/ 	.short	0x00ff


	//----- nvinfo : EIATTR_NUM_BARRIERS
	.align		4
        /*0030*/ 	.byte	0x02, 0x4c
        /*0032*/ 	.byte	0x01
	.zero		1


	//----- nvinfo : EIATTR_ANNOTATIONS
	.align		4
        /*0034*/ 	.byte	0x04, 0x55
        /*0036*/ 	.short	(.L_1643 - .L_1642)


	//   ....[0]....
.L_1642:
        /* <DEDUP_REMOVED lines=11> */


	//----- nvinfo : EIATTR_MERCURY_ISA_VERSION
	.align		4
.L_1643:
        /*00d8*/ 	.byte	0x03, 0x5f
        /*00da*/ 	.short	0x0000


	//----- nvinfo : EIATTR_COOP_GROUP_MASK_REGIDS
	.align		4
        /*00dc*/ 	.byte	0x04, 0x29
        /*00de*/ 	.short	(.L_1645 - .L_1644)


	//   ....[0]....
.L_1644:
        /*00e0*/ 	.word	0xffffffff


	//   ....[1]....
        /*00e4*/ 	.word	0xffffffff


	//   ....[2]....
        /*00e8*/ 	.word	0xffffffff


	//   ....[3]....
        /*00ec*/ 	.word	0xffffffff


	//   ....[4]....
        /*00f0*/ 	.word	0xffffffff


	//   ....[5]....
        /*00f4*/ 	.word	0xffffffff


	//   ....[6]....
        /*00f8*/ 	.word	0xffffffff


	//   ....[7]....
        /*00fc*/ 	.word	0xffffffff


	//   ....[8]....
        /*0100*/ 	.word	0xffffffff


	//   ....[9]....
        /*0104*/ 	.word	0xffffffff


	//   ....[10]....
        /*0108*/ 	.word	0xffffffff


	//   ....[11]....
        /*010c*/ 	.word	0xffffffff


	//   ....[12]....
        /*0110*/ 	.word	0xffffffff


	//   ....[13]....
        /*0114*/ 	.word	0xffffffff


	//   ....[14]....
        /*0118*/ 	.word	0xffffffff


	//   ....[15]....
        /*011c*/ 	.word	0xffffffff


	//   ....[16]....
        /*0120*/ 	.word	0xffffffff


	//   ....[17]....
        /*0124*/ 	.word	0xffffffff


	//   ....[18]....
        /*0128*/ 	.word	0xffffffff


	//   ....[19]....
        /*012c*/ 	.word	0xffffffff


	//   ....[20]....
        /*0130*/ 	.word	0xffffffff


	//   ....[21]....
        /*0134*/ 	.word	0xffffffff


	//   ....[22]....
        /*0138*/ 	.word	0xffffffff


	//   ....[23]....
        /*013c*/ 	.word	0xffffffff


	//   ....[24]....
        /*0140*/ 	.word	0xffffffff


	//   ....[25]....
        /*0144*/ 	.word	0xffffffff


	//   ....[26]....
        /*0148*/ 	.word	0xffffffff


	//   ....[27]....
        /*014c*/ 	.word	0xffffffff


	//   ....[28]....
        /*0150*/ 	.word	0xffffffff


	//   ....[29]....
        /*0154*/ 	.word	0xffffffff


	//   ....[30]....
        /*0158*/ 	.word	0xffffffff


	//   ....[31]....
        /*015c*/ 	.word	0xffffffff


	//   ....[32]....
        /*0160*/ 	.word	0xffffffff


	//   ....[33]....
        /*0164*/ 	.word	0xffffffff


	//   ....[34]....
        /*0168*/ 	.word	0xffffffff


	//   ....[35]....
        /*016c*/ 	.word	0xffffffff


	//   ....[36]....
        /*0170*/ 	.word	0xffffffff


	//   ....[37]....
        /*0174*/ 	.word	0xffffffff


	//   ....[38]....
        /*0178*/ 	.word	0xffffffff


	//   ....[39]....
        /*017c*/ 	.word	0xffffffff


	//   ....[40]....
        /*0180*/ 	.word	0xffffffff


	//   ....[41]....
        /*0184*/ 	.word	0xffffffff


	//   ....[42]....
        /*0188*/ 	.word	0xffffffff


	//   ....[43]....
        /*018c*/ 	.word	0xffffffff


	//   ....[44]....
        /*0190*/ 	.word	0xffffffff


	//   ....[45]....
        /*0194*/ 	.word	0xffffffff


	//   ....[46]....
        /*0198*/ 	.word	0xffffffff


	//   ....[47]....
        /*019c*/ 	.word	0xffffffff


	//   ....[48]....
        /*01a0*/ 	.word	0xffffffff


	//   ....[49]....
        /*01a4*/ 	.word	0xffffffff


	//   ....[50]....
        /*01a8*/ 	.word	0xffffffff


	//   ....[51]....
        /*01ac*/ 	.word	0xffffffff


	//   ....[52]....
        /*01b0*/ 	.word	0xffffffff


	//   ....[53]....
        /*01b4*/ 	.word	0xffffffff


	//   ....[54]....
        /*01b8*/ 	.word	0xffffffff


	//   ....[55]....
        /*01bc*/ 	.word	0xffffffff


	//   ....[56]....
        /*01c0*/ 	.word	0xffffffff


	//   ....[57]....
        /*01c4*/ 	.word	0xffffffff


	//   ....[58]....
        /*01c8*/ 	.word	0xffffffff


	//   ....[59]....
        /*01cc*/ 	.word	0xffffffff


	//   ....[60]....
        /*01d0*/ 	.word	0xffffffff


	//   ....[61]....
        /*01d4*/ 	.word	0xffffffff


	//   ....[62]....
        /*01d8*/ 	.word	0xffffffff


	//   ....[63]....
        /*01dc*/ 	.word	0xffffffff


	//   ....[64]....
        /*01e0*/ 	.word	0xffffffff


	//   ....[65]....
        /*01e4*/ 	.word	0xffffffff


	//   ....[66]....
        /*01e8*/ 	.word	0xffffffff


	//   ....[67]....
        /*01ec*/ 	.word	0xffffffff


	//   ....[68]....
        /*01f0*/ 	.word	0xffffffff


	//   ....[69]....
        /*01f4*/ 	.word	0xffffffff


	//   ....[70]....
        /*01f8*/ 	.word	0xffffffff


	//   ....[71]....
        /*01fc*/ 	.word	0xffffffff


	//   ....[72]....
        /*0200*/ 	.word	0xffffffff


	//   ....[73]....
        /*0204*/ 	.word	0xffffffff


	//   ....[74]....
        /*0208*/ 	.word	0xffffffff


	//   ....[75]....
        /*020c*/ 	.word	0xffffffff


	//   ....[76]....
        /*0210*/ 	.word	0xffffffff


	//   ....[77]....
        /*0214*/ 	.word	0xffffffff


	//   ....[78]....
        /*0218*/ 	.word	0xffffffff


	//   ....[79]....
        /*021c*/ 	.word	0xffffffff


	//   ....[80]....
        /*0220*/ 	.word	0xffffffff


	//   ....[81]....
        /*0224*/ 	.word	0xffffffff


	//   ....[82]....
        /*0228*/ 	.word	0xffffffff


	//   ....[83]....
        /*022c*/ 	.word	0xffffffff


	//   ....[84]....
        /*0230*/ 	.word	0xffffffff


	//   ....[85]....
        /*0234*/ 	.word	0xffffffff


	//   ....[86]....
        /*0238*/ 	.word	0xffffffff


	//   ....[87]....
        /*023c*/ 	.word	0xffffffff


	//   ....[88]....
        /*0240*/ 	.word	0xffffffff


	//   ....[89]....
        /*0244*/ 	.word	0xffffffff


	//   ....[90]....
        /*0248*/ 	.word	0xffffffff


	//   ....[91]....
        /*024c*/ 	.word	0xffffffff


	//   ....[92]....
        /*0250*/ 	.word	0xffffffff


	//   ....[93]....
        /*0254*/ 	.word	0xffffffff


	//   ....[94]....
        /*0258*/ 	.word	0xffffffff


	//   ....[95]....
        /*025c*/ 	.word	0xffffffff


	//   ....[96]....
        /*0260*/ 	.word	0xffffffff


	//   ....[97]....
        /*0264*/ 	.word	0xffffffff


	//   ....[98]....
        /*0268*/ 	.word	0xffffffff


	//   ....[99]....
        /*026c*/ 	.word	0xffffffff


	//   ....[100]....
        /*0270*/ 	.word	0xffffffff


	//   ....[101]....
        /*0274*/ 	.word	0xffffffff


	//   ....[102]....
        /*0278*/ 	.word	0xffffffff


	//   ....[103]....
        /*027c*/ 	.word	0xffffffff


	//   ....[104]....
        /*0280*/ 	.word	0xffffffff


	//   ....[105]....
        /*0284*/ 	.word	0xffffffff


	//   ....[106]....
        /*0288*/ 	.word	0xffffffff


	//   ....[107]....
        /*028c*/ 	.word	0xffffffff


	//   ....[108]....
        /*0290*/ 	.word	0xffffffff


	//   ....[109]....
        /*0294*/ 	.word	0xffffffff


	//   ....[110]....
        /*0298*/ 	.word	0xffffffff


	//   ....[111]....
        /*029c*/ 	.word	0xffffffff


	//   ....[112]....
        /*02a0*/ 	.word	0xffffffff


	//   ....[113]....
        /*02a4*/ 	.word	0xffffffff


	//   ....[114]....
        /*02a8*/ 	.word	0xffffffff


	//   ....[115]....
        /*02ac*/ 	.word	0xffffffff


	//   ....[116]....
        /*02b0*/ 	.word	0xffffffff


	//   ....[117]....
        /*02b4*/ 	.word	0xffffffff


	//   ....[118]....
        /*02b8*/ 	.word	0xffffffff


	//   ....[119]....
        /*02bc*/ 	.word	0xffffffff


	//   ....[120]....
        /*02c0*/ 	.word	0xffffffff


	//   ....[121]....
        /*02c4*/ 	.word	0xffffffff


	//   ....[122]....
        /*02c8*/ 	.word	0xffffffff


	//   ....[123]....
        /*02cc*/ 	.word	0xffffffff


	//   ....[124]....
        /*02d0*/ 	.word	0xffffffff


	//   ....[125]....
        /*02d4*/ 	.word	0xffffffff


	//   ....[126]....
        /*02d8*/ 	.word	0xffffffff


	//   ....[127]....
        /*02dc*/ 	.word	0xffffffff


	//   ....[128]....
        /*02e0*/ 	.word	0xffffffff


	//   ....[129]....
        /*02e4*/ 	.word	0xffffffff


	//   ....[130]....
        /*02e8*/ 	.word	0xffffffff


	//   ....[131]....
        /*02ec*/ 	.word	0xffffffff


	//   ....[132]....
        /*02f0*/ 	.word	0xffffffff


	//   ....[133]....
        /*02f4*/ 	.word	0xffffffff


	//   ....[134]....
        /*02f8*/ 	.word	0xffffffff


	//   ....[135]....
        /*02fc*/ 	.word	0xffffffff


	//   ....[136]....
        /*0300*/ 	.word	0xffffffff


	//   ....[137]....
        /*0304*/ 	.word	0xffffffff


	//   ....[138]....
        /*0308*/ 	.word	0xffffffff


	//   ....[139]....
        /*030c*/ 	.word	0xffffffff


	//   ....[140]....
        /*0310*/ 	.word	0xffffffff


	//   ....[141]....
        /*0314*/ 	.word	0xffffffff


	//   ....[142]....
        /*0318*/ 	.word	0xffffffff


	//   ....[143]....
        /*031c*/ 	.word	0xffffffff


	//   ....[144]....
        /*0320*/ 	.word	0xffffffff


	//   ....[145]....
        /*0324*/ 	.word	0xffffffff


	//   ....[146]....
        /*0328*/ 	.word	0xffffffff


	//   ....[147]....
        /*032c*/ 	.word	0xffffffff


	//   ....[148]....
        /*0330*/ 	.word	0xffffffff


	//   ....[149]....
        /*0334*/ 	.word	0xffffffff


	//   ....[150]....
        /*0338*/ 	.word	0xffffffff


	//   ....[151]....
        /*033c*/ 	.word	0xffffffff


	//   ....[152]....
        /*0340*/ 	.word	0xffffffff


	//   ....[153]....
        /*0344*/ 	.word	0xffffffff


	//   ....[154]....
        /*0348*/ 	.word	0xffffffff


	//   ....[155]....
        /*034c*/ 	.word	0xffffffff


	//----- nvinfo : EIATTR_COOP_GROUP_INSTR_OFFSETS
	.align		4
.L_1645:
        /*0350*/ 	.byte	0x04, 0x28
        /*0352*/ 	.short	(.L_1647 - .L_1646)


	//   ....[0]....
.L_1646:
        /*0354*/ 	.word	0x00001550


	//   ....[1]....
        /*0358*/ 	.word	0x00001b40


	//   ....[2]....
        /*035c*/ 	.word	0x000020d0


	//   ....[3]....
        /*0360*/ 	.word	0x00004e40


	//   ....[4]....
        /*0364*/ 	.word	0x000054e0


	//   ....[5]....
        /*0368*/ 	.word	0x00006170


	//   ....[6]....
        /*036c*/ 	.word	0x00006c90


	//   ....[7]....
        /*0370*/ 	.word	0x00008a90


	//   ....[8]....
        /*0374*/ 	.word	0x0000acb0


	//   ....[9]....
        /*0378*/ 	.word	0x0000b830


	//   ....[10]....
        /*037c*/ 	.word	0x0000b850


	//   ....[11]....
        /*0380*/ 	.word	0x0000b870


	//   ....[12]....
        /*0384*/ 	.word	0x0000b880


	//   ....[13]....
        /*0388*/ 	.word	0x0000b8f0


	//   ....[14]....
        /*038c*/ 	.word	0x0000b960


	//   ....[15]....
        /*0390*/ 	.word	0x0000b9c0


	//   ....[16]....
        /*0394*/ 	.word	0x0000b9e0


	//   ....[17]....
        /*0398*/ 	.word	0x0000ba30


	//   ....[18]....
        /*039c*/ 	.word	0x0000ba50


	//   ....[19]....
        /*03a0*/ 	.word	0x0000bac0


	//   ....[20]....
        /*03a4*/ 	.word	0x0000bae0


	//   ....[21]....
        /*03a8*/ 	.word	0x0000bb30


	//   ....[22]....
        /*03ac*/ 	.word	0x0000bb60


	//   ....[23]....
        /*03b0*/ 	.word	0x0000bbc0


	//   ....[24]....
        /*03b4*/ 	.word	0x0000bbe0


	//   ....[25]....
        /*03b8*/ 	.word	0x0000bbf0


	//   ....[26]....
        /*03bc*/ 	.word	0x0000bc40


	//   ....[27]....
        /*03c0*/ 	.word	0x0000bc60


	//   ....[28]....
        /*03c4*/ 	.word	0x0000bc70


	//   ....[29]....
        /*03c8*/ 	.word	0x0000bdc0


	//   ....[30]....
        /*03cc*/ 	.word	0x0000be20


	//   ....[31]....
        /*03d0*/ 	.word	0x0000be80


	//   ....[32]....
        /*03d4*/ 	.word	0x0000bee0


	//   ....[33]....
        /*03d8*/ 	.word	0x0000bf00


	//   ....[34]....
        /*03dc*/ 	.word	0x0000bf10


	//   ....[35]....
        /*03e0*/ 	.word	0x0000bf20


	//   ....[36]....
        /*03e4*/ 	.word	0x0000bf30


	//   ....[37]....
        /*03e8*/ 	.word	0x0000bf40


	//   ....[38]....
        /*03ec*/ 	.word	0x0000bf50


	//   ....[39]....
        /*03f0*/ 	.word	0x0000bf60


	//   ....[40]....
        /*03f4*/ 	.word	0x0000bf70


	//   ....[41]....
        /*03f8*/ 	.word	0x0000d5a0


	//   ....[42]....
        /*03fc*/ 	.word	0x0000d5c0


	//   ....[43]....
        /*0400*/ 	.word	0x0000d5d0


	//   ....[44]....
        /*0404*/ 	.word	0x0000d5e0


	//   ....[45]....
        /*0408*/ 	.word	0x0000d6f0


	//   ....[46]....
        /*040c*/ 	.word	0x0000d700


	//   ....[47]....
        /*0410*/ 	.word	0x0000d710


	//   ....[48]....
        /*0414*/ 	.word	0x0000d720


	//   ....[49]....
        /*0418*/ 	.word	0x0000d830


	//   ....[50]....
        /*041c*/ 	.word	0x0000d850


	//   ....[51]....
        /*0420*/ 	.word	0x0000d860


	//   ....[52]....
        /*0424*/ 	.word	0x0000d870


	//   ....[53]....
        /*0428*/ 	.word	0x0000d980


	//   ....[54]....
        /*042c*/ 	.word	0x0000d990


	//   ....[55]....
        /*0430*/ 	.word	0x0000d9a0


	//   ....[56]....
        /*0434*/ 	.word	0x0000d9b0


	//   ....[57]....
        /*0438*/ 	.word	0x0000dac0


	//   ....[58]....
        /*043c*/ 	.word	0x0000dae0


	//   ....[59]....
        /*0440*/ 	.word	0x0000daf0


	//   ....[60]....
        /*0444*/ 	.word	0x0000db00


	//   ....[61]....
        /*0448*/ 	.word	0x0000dc00


	//   ....[62]....
        /*044c*/ 	.word	0x0000dc10


	//   ....[63]....
        /*0450*/ 	.word	0x0000dc20


	//   ....[64]....
        /*0454*/ 	.word	0x0000dc30


	//   ....[65]....
        /*0458*/ 	.word	0x0000dc40


	//   ....[66]....
        /*045c*/ 	.word	0x0000dc50


	//   ....[67]....
        /*0460*/ 	.word	0x0000dc60


	//   ....[68]....
        /*0464*/ 	.word	0x0000dc90


	//   ....[69]....
        /*0468*/ 	.word	0x0000dcc0


	//   ....[70]....
        /*046c*/ 	.word	0x0000dcf0


	//   ....[71]....
        /*0470*/ 	.word	0x0000dd00


	//   ....[72]....
        /*0474*/ 	.word	0x0000dd10


	//   ....[73]....
        /*0478*/ 	.word	0x00012020


	//   ....[74]....
        /*047c*/ 	.word	0x00012060


	//   ....[75]....
        /*0480*/ 	.word	0x00012150


	//   ....[76]....
        /*0484*/ 	.word	0x00012180


	//   ....[77]....
        /*0488*/ 	.word	0x00012260


	//   ....[78]....
        /*048c*/ 	.word	0x00012290


	//   ....[79]....
        /*0490*/ 	.word	0x000122f0


	//   ....[80]....
        /*0494*/ 	.word	0x00012310


	//   ....[81]....
        /*0498*/ 	.word	0x00012340


	//   ....[82]....
        /*049c*/ 	.word	0x00012360


	//   ....[83]....
        /*04a0*/ 	.word	0x00012ad0


	//   ....[84]....
        /*04a4*/ 	.word	0x00013610


	//   ....[85]....
        /*04a8*/ 	.word	0x00014230


	//   ....[86]....
        /*04ac*/ 	.word	0x00014960


	//   ....[87]....
        /*04b0*/ 	.word	0x00014980


	//   ....[88]....
        /*04b4*/ 	.word	0x000149a0


	//   ....[89]....
        /*04b8*/ 	.word	0x000149c0


	//   ....[90]....
        /*04bc*/ 	.word	0x000149e0


	//   ....[91]....
        /*04c0*/ 	.word	0x00014b70


	//   ....[92]....
        /*04c4*/ 	.word	0x00014b90


	//   ....[93]....
        /*04c8*/ 	.word	0x00014bb0


	//   ....[94]....
        /*04cc*/ 	.word	0x00014bd0


	//   ....[95]....
        /*04d0*/ 	.word	0x00014bf0


	//   ....[96]....
        /*04d4*/ 	.word	0x00014f00


	//   ....[97]....
        /*04d8*/ 	.word	0x00014f80


	//   ....[98]....
        /*04dc*/ 	.word	0x00014ff0


	//   ....[99]....
        /*04e0*/ 	.word	0x00015060


	//   ....[100]....
        /*04e4*/ 	.word	0x000151b0


	//   ....[101]....
        /*04e8*/ 	.word	0x00015220


	//   ....[102]....
        /*04ec*/ 	.word	0x00015290


	//   ....[103]....
        /*04f0*/ 	.word	0x00015300


	//   ....[104]....
        /*04f4*/ 	.word	0x00015430


	//   ....[105]....
        /*04f8*/ 	.word	0x000154a0


	//   ....[106]....
        /*04fc*/ 	.word	0x00015510


	//   ....[107]....
        /*0500*/ 	.word	0x00015580


	//   ....[108]....
        /*0504*/ 	.word	0x000156a0


	//   ....[109]....
        /*0508*/ 	.word	0x00015710


	//   ....[110]....
        /*050c*/ 	.word	0x00015780


	//   ....[111]....
        /*0510*/ 	.word	0x000157f0


	//   ....[112]....
        /*0514*/ 	.word	0x00015930


	//   ....[113]....
        /*0518*/ 	.word	0x000159a0


	//   ....[114]....
        /*051c*/ 	.word	0x00015a10


	//   ....[115]....
        /*0520*/ 	.word	0x00015a80


	//   ....[116]....
        /*0524*/ 	.word	0x00015af0


	//   ....[117]....
        /*0528*/ 	.word	0x00015b60


	//   ....[118]....
        /*052c*/ 	.word	0x00015bd0


	//   ....[119]....
        /*0530*/ 	.word	0x00015c40


	//   ....[120]....
        /*0534*/ 	.word	0x00015ca0


	//   ....[121]....
        /*0538*/ 	.word	0x00015d00


	//   ....[122]....
        /*053c*/ 	.word	0x00015d60


	//   ....[123]....
        /*0540*/ 	.word	0x00015dc0


	//   ....[124]....
        /*0544*/ 	.word	0x00015e40


	//   ....[125]....
        /*0548*/ 	.word	0x00015ec0


	//   ....[126]....
        /*054c*/ 	.word	0x00015f30


	//   ....[127]....
        /*0550*/ 	.word	0x00015fa0


	//   ....[128]....
        /*0554*/ 	.word	0x00016020


	//   ....[129]....
        /*0558*/ 	.word	0x00016090


	//   ....[130]....
        /*055c*/ 	.word	0x00016100


	//   ....[131]....
        /*0560*/ 	.word	0x00016170


	//   ....[132]....
        /*0564*/ 	.word	0x000161f0


	//   ....[133]....
        /*0568*/ 	.word	0x00016270


	//   ....[134]....
        /*056c*/ 	.word	0x000162e0


	//   ....[135]....
        /*0570*/ 	.word	0x00016350


	//   ....[136]....
        /*0574*/ 	.word	0x000163d0


	//   ....[137]....
        /*0578*/ 	.word	0x00016440


	//   ....[138]....
        /*057c*/ 	.word	0x000164b0


	//   ....[139]....
        /*0580*/ 	.word	0x00016520


	//   ....[140]....
        /*0584*/ 	.word	0x000165a0


	//   ....[141]....
        /*0588*/ 	.word	0x00016620


	//   ....[142]....
        /*058c*/ 	.word	0x00016690


	//   ....[143]....
        /*0590*/ 	.word	0x00016700


	//   ....[144]....
        /*0594*/ 	.word	0x00016770


	//   ....[145]....
        /*0598*/ 	.word	0x000167d0


	//   ....[146]....
        /*059c*/ 	.word	0x00016830


	//   ....[147]....
        /*05a0*/ 	.word	0x00016890


	//   ....[148]....
        /*05a4*/ 	.word	0x00016920


	//   ....[149]....
        /*05a8*/ 	.word	0x00016990


	//   ....[150]....
        /*05ac*/ 	.word	0x00016a00


	//   ....[151]....
        /*05b0*/ 	.word	0x00016a70


	//   ....[152]....
        /*05b4*/ 	.word	0x00016b40


	//   ....[153]....
        /*05b8*/ 	.word	0x00016ba0


	//   ....[154]....
        /*05bc*/ 	.word	0x00016c00


	//   ....[155]....
        /*05c0*/ 	.word	0x00016c60


	//----- nvinfo : EIATTR_EXIT_INSTR_OFFSETS
	.align		4
.L_1647:
        /*05c4*/ 	.byte	0x04, 0x1c
        /*05c6*/ 	.short	(.L_1649 - .L_1648)


	//   ....[0]....
.L_1648:
        /*05c8*/ 	.word	0x00014d20


	//   ....[1]....
        /*05cc*/ 	.word	0x00014ea0


	//----- nvinfo : EIATTR_MAX_THREADS
	.align		4
.L_1649:
        /*05d0*/ 	.byte	0x04, 0x05
        /*05d2*/ 	.short	(.L_1651 - .L_1650)
.L_1650:
        /*05d4*/ 	.word	0x00000080
        /*05d8*/ 	.word	0x00000001
        /*05dc*/ 	.word	0x00000001


	//----- nvinfo : EIATTR_CRS_STACK_SIZE
	.align		4
.L_1651:
        /*05e0*/ 	.byte	0x04, 0x1e
        /*05e2*/ 	.short	(.L_1653 - .L_1652)
.L_1652:
        /*05e4*/ 	.word	0x00000000
.L_1653:


//--------------------- .nv.info._Z25selective_scan_bwd_kernelI32Selective_Scan_bwd_kernel_traitsILi128ELi16ELb1ELb0ELb0ELb0ELb0EN3c108BFloat16ENS1_7complexIfEEEEv12SSMParamsBwd --------------------------
	.section	.nv.info._Z25selective_scan_bwd_kernelI32Selective_Scan_bwd_kernel_traitsILi128ELi16ELb1ELb0ELb0ELb0ELb0EN3c108BFloat16ENS1_7complexIfEEEEv12SSMParamsBwd,"",@"SHT_CUDA_INFO"
	.sectionflags	@""
	.align	4


	//----- nvinfo : EIATTR_CUDA_API_VERSION
	.align		4
        /*0000*/ 	.byte	0x04, 0x37
        /*0002*/ 	.short	(.L_1655 - .L_1654)
.L_1654:
        /*0004*/ 	.word	0x00000082


	//----- nvinfo : EIATTR_SW2861232_WAR
	.align		4
.L_1655:
        /*0008*/ 	.byte	0x01, 0x35
	.zero		2


	//----- nvinfo : EIATTR_PARAM_CBANK
	.align		4
        /*000c*/ 	.byte	0x04, 0x0a
        /*000e*/ 	.short	(.L_1657 - .L_1656)
	.align		4
.L_1656:
        /*0010*/ 	.word	index@(.nv.constant0._Z25selective_scan_bwd_kernelI32Selective_Scan_bwd_kernel_traitsILi128ELi16ELb1ELb0ELb0ELb0ELb0EN3c108BFloat16ENS1_7complexIfEEEEv12SSMParamsBwd)
        /*0014*/ 	.short	0x0160
        /*0016*/ 	.short	0x01f0


	//----- nvinfo : EIATTR_CBANK_PARAM_SIZE
	.align		4
.L_1657:
        /*0018*/ 	.byte	0x03, 0x19
        /*001a*/ 	.short	0x01f0


	//----- nvinfo : EIATTR_KPARAM_INFO
	.align		4
        /*001c*/ 	.byte	0x04, 0x17
        /*001e*/ 	.short	(.L_1659 - .L_1658)
.L_1658:
        /*0020*/ 	.word	0x00000000
        /*0024*/ 	.short	0x0000
        /*0026*/ 	.short	0x0000
        /*0028*/ 	.byte	0x00, 0xf0, 0xc1, 0x07


	//----- nvinfo : EIATTR_MAXREG_COUNT
	.align		4
.L_1659:
        /*002c*/ 	.byte	0x03, 0x1b
        /*002e*/ 	.short	0x00ff


	//----- nvinfo : EIATTR_NUM_BARRIERS
	.align		4
        /*0030*/ 	.byte	0x02, 0x4c
        /*0032*/ 	.byte	0x01
	.zero		1


	//----- nvinfo : EIATTR_MERCURY_ISA_VERSION
	.align		4
        /*0034*/ 	.byte	0x03, 0x5f
        /*0036*/ 	.short	0x0000


	//----- nvinfo : EIATTR_COOP_GROUP_MASK_REGIDS
	.align		4
        /*0038*/ 	.byte	0x04, 0x29
        /*003a*/ 	.short	(.L_1661 - .L_1660)


	//   ....[0]....
.L_1660:
        /*003c*/ 	.word	0xffffffff


	//   ....[1]....
        /*0040*/ 	.word	0xffffffff


	//   ....[2]....
        /*0044*/ 	.word	0xffffffff


	//   ....[3]....
        /*0048*/ 	.word	0xffffffff


	//   ....[4]....
        /*004c*/ 	.word	0xffffffff


	//   ....[5]....
        /*0050*/ 	.word	0xffffffff


	//   ....[6]....
        /*0054*/ 	.word	0xffffffff


	//   ....[7]....
        /*0058*/ 	.word	0xffffffff


	//   ....[8]....
        /*005c*/ 	.word	0xffffffff


	//   ....[9]....
        /*0060*/ 	.word	0xffffffff


	//   ....[10]....
        /*0064*/ 	.word	0xffffffff


	//   ....[11]....
        /*0068*/ 	.word	0xffffffff


	//   ....[12]....
        /*006c*/ 	.word	0xffffffff


	//   ....[13]....
        /*0070*/ 	.word	0xffffffff


	//   ....[14]....
        /*0074*/ 	.word	0xffffffff


	//   ....[15]....
        /*0078*/ 	.word	0xffffffff


	//   ....[16]....
        /*007c*/ 	.word	0xffffffff


	//   ....[17]....
        /*0080*/ 	.word	0xffffffff


	//   ....[18]....
        /*0084*/ 	.word	0xffffffff


	//   ....[19]....
        /*0088*/ 	.word	0xffffffff


	//   ....[20]....
        /*008c*/ 	.word	0xffffffff


	//   ....[21]....
        /*0090*/ 	.word	0xffffffff


	//   ....[22]....
        /*0094*/ 	.word	0xffffffff


	//   ....[23]....
        /*0098*/ 	.word	0xffffffff


	//   ....[24]....
        /*009c*/ 	.word	0xffffffff


	//   ....[25]....
        /*00a0*/ 	.word	0xffffffff


	//   ....[26]....
        /*00a4*/ 	.word	0xffffffff


	//   ....[27]....
        /*00a8*/ 	.word	0xffffffff


	//   ....[28]....
        /*00ac*/ 	.word	0xffffffff


	//   ....[29]....
        /*00b0*/ 	.word	0xffffffff


	//   ....[30]....
        /*00b4*/ 	.word	0xffffffff


	//   ....[31]....
        /*00b8*/ 	.word	0xffffffff


	//   ....[32]....
        /*00bc*/ 	.word	0xffffffff


	//   ....[33]....
        /*00c0*/ 	.word	0xffffffff


	//   ....[34]....
        /*00c4*/ 	.word	0xffffffff


	//   ....[35]....
        /*00c8*/ 	.word	0xffffffff


	//   ....[36]....
        /*00cc*/ 	.word	0xffffffff


	//   ....[37]....
        /*00d0*/ 	.word	0xffffffff


	//   ....[38]....
        /*00d4*/ 	.word	0xffffffff


	//   ....[39]....
        /*00d8*/ 	.word	0xffffffff


	//   ....[40]....
        /*00dc*/ 	.word	0xffffffff


	//   ....[41]....
        /*00e0*/ 	.word	0xffffffff


	//   ....[42]....
        /*00e4*/ 	.word	0xffffffff


	//   ....[43]....
        /*00e8*/ 	.word	0xffffffff


	//   ....[44]....
        /*00ec*/ 	.word	0xffffffff


	//   ....[45]....
        /*00f0*/ 	.word	0xffffffff


	//   ....[46]....
        /*00f4*/ 	.word	0xffffffff


	//   ....[47]....
        /*00f8*/ 	.word	0xffffffff


	//   ....[48]....
        /*00fc*/ 	.word	0xffffffff


	//   ....[49]....
        /*0100*/ 	.word	0xffffffff


	//   ....[50]....
        /*0104*/ 	.word	0xffffffff


	//   ....[51]....
        /*0108*/ 	.word	0xffffffff


	//   ....[52]....
        /*010c*/ 	.word	0xffffffff


	//   ....[53]....
        /*0110*/ 	.word	0xffffffff


	//   ....[54]....
        /*0114*/ 	.word	0xffffffff


	//   ....[55]....
        /*0118*/ 	.word	0xffffffff


	//   ....[56]....
        /*011c*/ 	.word	0xffffffff


	//   ....[57]....
        /*0120*/ 	.word	0xffffffff


	//   ....[58]....
        /*0124*/ 	.word	0xffffffff


	//   ....[59]....
        /*0128*/ 	.word	0xffffffff


	//   ....[60]....
        /*012c*/ 	.word	0xffffffff


	//   ....[61]....
        /*0130*/ 	.word	0xffffffff


	//   ....[62]....
        /*0134*/ 	.word	0xffffffff


	//   ....[63]....
        /*0138*/ 	.word	0xffffffff


	//   ....[64]....
        /*013c*/ 	.word	0xffffffff


	//   ....[65]....
        /*0140*/ 	.word	0xffffffff


	//   ....[66]....
        /*0144*/ 	.word	0xffffffff


	//   ....[67]....
        /*0148*/ 	.word	0xffffffff


	//   ....[68]....
        /*014c*/ 	.word	0xffffffff


	//   ....[69]....
        /*0150*/ 	.word	0xffffffff


	//   ....[70]....
        /*0154*/ 	.word	0xffffffff


	//   ....[71]....
        /*0158*/ 	.word	0xffffffff


	//   ....[72]....
        /*015c*/ 	.word	0xffffffff


	//   ....[73]....
        /*0160*/ 	.word	0xffffffff


	//   ....[74]....
        /*0164*/ 	.word	0xffffffff


	//   ....[75]....
        /*0168*/ 	.word	0xffffffff


	//   ....[76]....
        /*016c*/ 	.word	0xffffffff


	//   ....[77]....
        /*0170*/ 	.word	0xffffffff


	//   ....[78]....
        /*0174*/ 	.word	0xffffffff


	//   ....[79]....
        /*0178*/ 	.word	0xffffffff


	//   ....[80]....
        /*017c*/ 	.word	0xffffffff


	//   ....[81]....
        /*0180*/ 	.word	0xffffffff


	//   ....[82]....
        /*0184*/ 	.word	0xffffffff


	//   ....[83]....
        /*0188*/ 	.word	0xffffffff


	//   ....[84]....
        /*018c*/ 	.word	0xffffffff


	//   ....[85]....
        /*0190*/ 	.word	0xffffffff


	//   ....[86]....
        /*0194*/ 	.word	0xffffffff


	//   ....[87]....
        /*0198*/ 	.word	0xffffffff


	//   ....[88]....
        /*019c*/ 	.word	0xffffffff


	//   ....[89]....
        /*01a0*/ 	.word	0xffffffff


	//   ....[90]....
        /*01a4*/ 	.word	0xffffffff


	//   ....[91]....
        /*01a8*/ 	.word	0xffffffff


	//   ....[92]....
        /*01ac*/ 	.word	0xffffffff


	//   ....[93]....
        /*01b0*/ 	.word	0xffffffff


	//   ....[94]....
        /*01b4*/ 	.word	0xffffffff


	//   ....[95]....
        /*01b8*/ 	.word	0xffffffff


	//   ....[96]....
        /*01bc*/ 	.word	0xffffffff


	//   ....[97]....
        /*01c0*/ 	.word	0xffffffff


	//   ....[98]....
        /*01c4*/ 	.word	0xffffffff


	//   ....[99]....
        /*01c8*/ 	.word	0xffffffff


	//   ....[100]....
        /*01cc*/ 	.word	0xffffffff


	//   ....[101]....
        /*01d0*/ 	.word	0xffffffff


	//   ....[102]....
        /*01d4*/ 	.word	0xffffffff


	//   ....[103]....
        /*01d8*/ 	.word	0xffffffff


	//   ....[104]....
        /*01dc*/ 	.word	0xffffffff


	//   ....[105]....
        /*01e0*/ 	.word	0xffffffff


	//   ....[106]....
        /*01e4*/ 	.word	0xffffffff


	//   ....[107]....
        /*01e8*/ 	.word	0xffffffff


	//   ....[108]....
        /*01ec*/ 	.word	0xffffffff


	//   ....[109]....
        /*01f0*/ 	.word	0xffffffff


	//   ....[110]....
        /*01f4*/ 	.word	0xffffffff


	//   ....[111]....
        /*01f8*/ 	.word	0xffffffff


	//   ....[112]....
        /*01fc*/ 	.word	0xffffffff


	//   ....[113]....
        /*0200*/ 	.word	0xffffffff


	//   ....[114]....
        /*0204*/ 	.word	0xffffffff


	//   ....[115]....
        /*0208*/ 	.word	0xffffffff


	//   ....[116]....
        /*020c*/ 	.word	0xffffffff


	//   ....[117]....
        /*0210*/ 	.word	0xffffffff


	//   ....[118]....
        /*0214*/ 	.word	0xffffffff


	//   ....[119]....
        /*0218*/ 	.word	0xffffffff


	//   ....[120]....
        /*021c*/ 	.word	0xffffffff


	//   ....[121]....
        /*0220*/ 	.word	0xffffffff


	//   ....[122]....
        /*0224*/ 	.word	0xffffffff


	//   ....[123]....
        /*0228*/ 	.word	0xffffffff


	//   ....[124]....
        /*022c*/ 	.word	0xffffffff


	//   ....[125]....
        /*0230*/ 	.word	0xffffffff


	//   ....[126]....
        /*0234*/ 	.word	0xffffffff


	//   ....[127]....
        /*0238*/ 	.word	0xffffffff


	//   ....[128]....
        /*023c*/ 	.word	0xffffffff


	//   ....[129]....
        /*0240*/ 	.word	0xffffffff


	//   ....[130]....
        /*0244*/ 	.word	0xffffffff


	//   ....[131]....
        /*0248*/ 	.word	0xffffffff


	//   ....[132]....
        /*024c*/ 	.word	0xffffffff


	//   ....[133]....
        /*0250*/ 	.word	0xffffffff


	//   ....[134]....
        /*0254*/ 	.word	0xffffffff


	//   ....[135]....
        /*0258*/ 	.word	0xffffffff


	//   ....[136]....
        /*025c*/ 	.word	0xffffffff


	//   ....[137]....
        /*0260*/ 	.word	0xffffffff


	//   ....[138]....
        /*0264*/ 	.word	0xffffffff


	//   ....[139]....
        /*0268*/ 	.word	0xffffffff


	//   ....[140]....
        /*026c*/ 	.word	0xffffffff


	//   ....[141]....
        /*0270*/ 	.word	0xffffffff


	//   ....[142]....
        /*0274*/ 	.word	0xffffffff


	//   ....[143]....
        /*0278*/ 	.word	0xffffffff


	//   ....[144]....
        /*027c*/ 	.word	0xffffffff


	//   ....[145]....
        /*0280*/ 	.word	0xffffffff


	//   ....[146]....
        /*0284*/ 	.word	0xffffffff


	//   ....[147]....
        /*0288*/ 	.word	0xffffffff


	//   ....[148]....
        /*028c*/ 	.word	0xffffffff


	//   ....[149]....
        /*0290*/ 	.word	0xffffffff


	//   ....[150]....
        /*0294*/ 	.word	0xffffffff


	//   ....[151]....
        /*0298*/ 	.word	0xffffffff


	//   ....[152]....
        /*029c*/ 	.word	0xffffffff


	//   ....[153]....
        /*02a0*/ 	.word	0xffffffff


	//   ....[154]....
        /*02a4*/ 	.word	0xffffffff


	//   ....[155]....
        /*02a8*/ 	.word	0xffffffff


	//   ....[156]....
        /*02ac*/ 	.word	0xffffffff


	//   ....[157]....
        /*02b0*/ 	.word	0xffffffff


	//   ....[158]....
        /*02b4*/ 	.word	0xffffffff


	//----- nvinfo : EIATTR_COOP_GROUP_INSTR_OFFSETS
	.align		4
.L_1661:
        /*02b8*/ 	.byte	0x04, 0x28
        /*02ba*/ 	.short	(.L_1663 - .L_1662)


	//   ....[0]....
.L_1662:
        /*02bc*/ 	.word	0x00000620


	//   ....[1]....
        /*02c0*/ 	.word	0x000006b0


	//   ....[2]....
        /*02c4*/ 	.word	0x00000860


	//   ....[3]....
        /*02c8*/ 	.word	0x00002c20


	//   ....[4]....
        /*02cc*/ 	.word	0x00002c40


	//   ....[5]....
        /*02d0*/ 	.word	0x00002c70


	//   ....[6]....
        /*02d4*/ 	.word	0x00002c80


	//   ....[7]....
        /*02d8*/ 	.word	0x00002d30


	//   ....[8]....
        /*02dc*/ 	.word	0x00002d50


	//   ....[9]....
        /*02e0*/ 	.word	0x00002d60


	//   ....[10]....
        /*02e4*/ 	.word	0x00002d70


	//   ....[11]....
        /*02e8*/ 	.word	0x00002e30


	//   ....[12]....
        /*02ec*/ 	.word	0x00002e50


	//   ....[13]....
        /*02f0*/ 	.word	0x00002e60


	//   ....[14]....
        /*02f4*/ 	.word	0x00002e70


	//   ....[15]....
        /*02f8*/ 	.word	0x00002f30


	//   ....[16]....
        /*02fc*/ 	.word	0x00002f50


	//   ....[17]....
        /*0300*/ 	.word	0x00002f60


	//   ....[18]....
        /*0304*/ 	.word	0x00002f70


	//   ....[19]....
        /*0308*/ 	.word	0x00003030


	//   ....[20]....
        /*030c*/ 	.word	0x00003040


	//   ....[21]....
        /*0310*/ 	.word	0x00003050


	//   ....[22]....
        /*0314*/ 	.word	0x00003060


	//   ....[23]....
        /*0318*/ 	.word	0x000031a0


	//   ....[24]....
        /*031c*/ 	.word	0x00003210


	//   ....[25]....
        /*0320*/ 	.word	0x00003280


	//   ....[26]....
        /*0324*/ 	.word	0x000032f0


	//   ....[27]....
        /*0328*/ 	.word	0x00003310


	//   ....[28]....
        /*032c*/ 	.word	0x00003320


	//   ....[29]....
        /*0330*/ 	.word	0x00003330


	//   ....[30]....
        /*0334*/ 	.word	0x00003340


	//   ....[31]....
        /*0338*/ 	.word	0x00003350


	//   ....[32]....
        /*033c*/ 	.word	0x00003360


	//   ....[33]....
        /*0340*/ 	.word	0x00003370


	//   ....[34]....
        /*0344*/ 	.word	0x00003380


	//   ....[35]....
        /*0348*/ 	.word	0x00004950


	//   ....[36]....
        /*034c*/ 	.word	0x00004970


	//   ....[37]....
        /*0350*/ 	.word	0x00004980


	//   ....[38]....
        /*0354*/ 	.word	0x00004990


	//   ....[39]....
        /*0358*/ 	.word	0x00004ab0


	//   ....[40]....
        /*035c*/ 	.word	0x00004ac0


	//   ....[41]....
        /*0360*/ 	.word	0x00004ad0


	//   ....[42]....
        /*0364*/ 	.word	0x00004ae0


	//   ....[43]....
        /*0368*/ 	.word	0x00004c00


	//   ....[44]....
        /*036c*/ 	.word	0x00004c20


	//   ....[45]....
        /*0370*/ 	.word	0x00004c30


	//   ....[46]....
        /*0374*/ 	.word	0x00004c40


	//   ....[47]....
        /*0378*/ 	.word	0x00004d60


	//   ....[48]....
        /*037c*/ 	.word	0x00004d70


	//   ....[49]....
        /*0380*/ 	.word	0x00004d80


	//   ....[50]....
        /*0384*/ 	.word	0x00004d90


	//   ....[51]....
        /*0388*/ 	.word	0x00004eb0


	//   ....[52]....
        /*038c*/ 	.word	0x00004ed0


	//   ....[53]....
        /*0390*/ 	.word	0x00004ee0


	//   ....[54]....
        /*0394*/ 	.word	0x00004ef0


	//   ....[55]....
        /*0398*/ 	.word	0x00004ff0


	//   ....[56]....
        /*039c*/ 	.word	0x00005000


	//   ....[57]....
        /*03a0*/ 	.word	0x00005010


	//   ....[58]....
        /*03a4*/ 	.word	0x00005020


	//   ....[59]....
        /*03a8*/ 	.word	0x00005030


	//   ....[60]....
        /*03ac*/ 	.word	0x00005040


	//   ....[61]....
        /*03b0*/ 	.word	0x00005050


	//   ....[62]....
        /*03b4*/ 	.word	0x00005080


	//   ....[63]....
        /*03b8*/ 	.word	0x000050b0


	//   ....[64]....
        /*03bc*/ 	.word	0x000050e0


	//   ....[65]....
        /*03c0*/ 	.word	0x00005100


	//   ....[66]....
        /*03c4*/ 	.word	0x00005110


	//   ....[67]....
        /*03c8*/ 	.word	0x00006810


	//   ....[68]....
        /*03cc*/ 	.word	0x000068b0


	//   ....[69]....
        /*03d0*/ 	.word	0x00006900


	//   ....[70]....
        /*03d4*/ 	.word	0x00006930


	//   ....[71]....
        /*03d8*/ 	.word	0x00006a10


	//   ....[72]....
        /*03dc*/ 	.word	0x00006a40


	//   ....[73]....
        /*03e0*/ 	.word	0x00006a80


	//   ....[74]....
        /*03e4*/ 	.word	0x00006ab0


	//   ....[75]....
        /*03e8*/ 	.word	0x00006b90


	//   ....[76]....
        /*03ec*/ 	.word	0x00006be0


	//   ....[77]....
        /*03f0*/ 	.word	0x00006c10


	//   ....[78]....
        /*03f4*/ 	.word	0x00006c40


	//   ....[79]....
        /*03f8*/ 	.word	0x00006ce0


	//   ....[80]....
        /*03fc*/ 	.word	0x00006d30


	//   ....[81]....
        /*0400*/ 	.word	0x00006d70


	//   ....[82]....
        /*0404*/ 	.word	0x00006da0


	//   ....[83]....
        /*0408*/ 	.word	0x00006eb0


	//   ....[84]....
        /*040c*/ 	.word	0x00006f00


	//   ....[85]....
        /*0410*/ 	.word	0x00006f40


	//   ....[86]....
        /*0414*/ 	.word	0x00006f70


	//   ....[87]....
        /*0418*/ 	.word	0x00007690


	//   ....[88]....
        /*041c*/ 	.word	0x000079a0


	//   ....[89]....
        /*0420*/ 	.word	0x00007ad0


	//   ....[90]....
        /*0424*/ 	.word	0x00007b30


	//   ....[91]....
        /*0428*/ 	.word	0x00007b80


	//   ....[92]....
        /*042c*/ 	.word	0x00007ba0


	//   ....[93]....
        /*0430*/ 	.word	0x00007bc0


	//   ....[94]....
        /*0434*/ 	.word	0x00007cc0


	//   ....[95]....
        /*0438*/ 	.word	0x00007d10


	//   ....[96]....
        /*043c*/ 	.word	0x00007d60


	//   ....[97]....
        /*0440*/ 	.word	0x00007d80


	//   ....[98]....
        /*0444*/ 	.word	0x00007da0


	//   ....[99]....
        /*0448*/ 	.word	0x00008450


	//   ....[100]....
        /*044c*/ 	.word	0x000084d0


	//   ....[101]....
        /*0450*/ 	.word	0x00008540


	//   ....[102]....
        /*0454*/ 	.word	0x000085b0


	//   ....[103]....
        /*0458*/ 	.word	0x00008700


	//   ....[104]....
        /*045c*/ 	.word	0x00008770


	//   ....[105]....
        /*0460*/ 	.word	0x000087e0


	//   ....[106]....
        /*0464*/ 	.word	0x00008850


	//   ....[107]....
        /*0468*/ 	.word	0x00008970


	//   ....[108]....
        /*046c*/ 	.word	0x000089e0


	//   ....[109]....
        /*0470*/ 	.word	0x00008a50


	//   ....[110]....
        /*0474*/ 	.word	0x00008ac0


	//   ....[111]....
        /*0478*/ 	.word	0x00008bf0


	//   ....[112]....
        /*047c*/ 	.word	0x00008c60


	//   ....[113]....
        /*0480*/ 	.word	0x00008cd0


	//   ....[114]....
        /*0484*/ 	.word	0x00008d40


	//   ....[115]....
        /*0488*/ 	.word	0x00008e70


	//   ....[116]....
        /*048c*/ 	.word	0x00008ee0


	//   ....[117]....
        /*0490*/ 	.word	0x00008f50


	//   ....[118]....
        /*0494*/ 	.word	0x00008fc0


	//   ....[119]....
        /*0498*/ 	.word	0x00009030


	//   ....[120]....
        /*049c*/ 	.word	0x000090a0


	//   ....[121]....
        /*04a0*/ 	.word	0x00009110


	//   ....[122]....
        /*04a4*/ 	.word	0x00009180


	//   ....[123]....
        /*04a8*/ 	.word	0x00009220


	//   ....[124]....
        /*04ac*/ 	.word	0x00009290


	//   ....[125]....
        /*04b0*/ 	.word	0x00009300


	//   ....[126]....
        /*04b4*/ 	.word	0x00009370


	//   ....[127]....
        /*04b8*/ 	.word	0x000093f0


	//   ....[128]....
        /*04bc*/ 	.word	0x00009470


	//   ....[129]....
        /*04c0*/ 	.word	0x000094e0


	//   ....[130]....
        /*04c4*/ 	.word	0x00009550


	//   ....[131]....
        /*04c8*/ 	.word	0x000095d0


	//   ....[132]....
        /*04cc*/ 	.word	0x00009640


	//   ....[133]....
        /*04d0*/ 	.word	0x000096b0


	//   ....[134]....
        /*04d4*/ 	.word	0x00009720


	//   ....[135]....
        /*04d8*/ 	.word	0x000097a0


	//   ....[136]....
        /*04dc*/ 	.word	0x00009820


	//   ....[137]....
        /*04e0*/ 	.word	0x00009890


	//   ....[138]....
        /*04e4*/ 	.word	0x00009900


	//   ....[139]....
        /*04e8*/ 	.word	0x00009980


	//   ....[140]....
        /*04ec*/ 	.word	0x000099f0


	//   ....[141]....
        /*04f0*/ 	.word	0x00009a60


	//   ....[142]....
        /*04f4*/ 	.word	0x00009ad0


	//   ....[143]....
        /*04f8*/ 	.word	0x00009b50


	//   ....[144]....
        /*04fc*/ 	.word	0x00009bd0


	//   ....[145]....
        /*0500*/ 	.word	0x00009c40


	//   ....[146]....
        /*0504*/ 	.word	0x00009cb0


	//   ....[147]....
        /*0508*/ 	.word	0x00009d30


	//   ....[148]....
        /*050c*/ 	.word	0x00009da0


	//   ....[149]....
        /*0510*/ 	.word	0x00009e10


	//   ....[150]....
        /*0514*/ 	.word	0x00009e80


	//   ....[151]....
        /*0518*/ 	.word	0x00009ef0


	//   ....[152]....
        /*051c*/ 	.word	0x00009f60


	//   ....[153]....
        /*0520*/ 	.word	0x00009fd0


	//   ....[154]....
        /*0524*/ 	.word	0x0000a040


	//   ....[155]....
        /*0528*/ 	.word	0x0000a110


	//   ....[156]....
        /*052c*/ 	.word	0x0000a180


	//   ....[157]....
        /*0530*/ 	.word	0x0000a1f0


	//   ....[158]....
        /*0534*/ 	.word	0x0000a260


	//----- nvinfo : EIATTR_EXIT_INSTR_OFFSETS
	.align		4
.L_1663:
        /*0538*/ 	.byte	0x04, 0x1c
        /*053a*/ 	.short	(.L_1665 - .L_1664)


	//   ....[0]....
.L_1664:
        /*053c*/ 	.word	0x00007eb0


	//   ....[1]....
        /*0540*/ 	.word	0x000083f0


	//----- nvinfo : EIATTR_MAX_THREADS
	.align		4
.L_1665:
        /*0544*/ 	.byte	0x04, 0x05
        /*0546*/ 	.short	(.L_1667 - .L_1666)
.L_1666:
        /*0548*/ 	.word	0x00000080
        /*054c*/ 	.word	0x00000001
        /*0550*/ 	.word	0x00000001


	//----- nvinfo : EIATTR_CRS_STACK_SIZE
	.align		4
.L_1667:
        /*0554*/ 	.byte	0x04, 0x1e
        /*0556*/ 	.short	(.L_1669 - .L_1668)
.L_1668:
        /*0558*/ 	.word	0x00000000
.L_1669:


//--------------------- .nv.info._Z25selective_scan_bwd_kernelI32Selective_Scan_bwd_kernel_traitsILi128ELi16ELb1ELb0ELb0ELb0ELb1EN3c108BFloat16ENS1_7complexIfEEEEv12SSMParamsBwd --------------------------
	.section	.nv.info._Z25selective_scan_bwd_kernelI32Selective_Scan_bwd_kernel_traitsILi128ELi16ELb1ELb0ELb0ELb0ELb1EN3c108BFloat16ENS1_7complexIfEEEEv12SSMParamsBwd,"",@"SHT_CUDA_INFO"
	.sectionflags	@""
	.align	4


	//----- nvinfo : EIATTR_CUDA_API_VERSION
	.align		4
        /*0000*/ 	.byte	0x04, 0x37
        /*0002*/ 	.short	(.L_1671 - .L_1670)
.L_1670:
        /*0004*/ 	.word	0x00000082


	//----- nvinfo : EIATTR_SW2861232_WAR
	.align		4
.L_1671:
        /*0008*/ 	.byte	0x01, 0x35
	.zero		2


	//----- nvinfo : EIATTR_PARAM_CBANK
	.align		4
        /*000c*/ 	.byte	0x04, 0x0a
        /*000e*/ 	.short	(.L_1673 - .L_1672)
	.align		4
.L_1672:
        /*0010*/ 	.word	index@(.nv.constant0._Z25selective_scan_bwd_kernelI32Selective_Scan_bwd_kernel_traitsILi128ELi16ELb1ELb0ELb0ELb0ELb1EN3c108BFloat16ENS1_7complexIfEEEEv12SSMParamsBwd)
        /*0014*/ 	.short	0x0160
        /*0016*/ 	.short	0x01f0


	//----- nvinfo : EIATTR_CBANK_PARAM_SIZE
	.align		4
.L_1673:
        /*0018*/ 	.byte	0x03, 0x19
        /*001a*/ 	.short	0x01f0


	//----- nvinfo : EIATTR_KPARAM_INFO
	.align		4
        /*001c*/ 	.byte	0x04, 0x17
        /*001e*/ 	.short	(.L_1675 - .L_1674)
.L_1674:
        /*0020*/ 	.word	0x00000000
        /*0024*/ 	.short	0x0000
        /*0026*/ 	.short	0x0000
        /*0028*/ 	.byte	0x00, 0xf0, 0xc1, 0x07


	//----- nvinfo : EIATTR_MAXREG_COUNT
	.align		4
.L_1675:
        /*002c*/ 	.byte	0x03, 0x1b
        /*002e*/ 	.short	0x00ff


	//----- nvinfo : EIATTR_NUM_BARRIERS
	.align		4
        /*0030*/ 	.byte	0x02, 0x4c
        /*0032*/ 	.byte	0x01
	.zero		1


	//----- nvinfo : EIATTR_MERCURY_ISA_VERSION
	.align		4
        /*0034*/ 	.byte	0x03, 0x5f
        /*0036*/ 	.short	0x0000


	//----- nvinfo : EIATTR_COOP_GROUP_MASK_REGIDS
	.align		4
        /*0038*/ 	.byte	0x04, 0x29
        /*003a*/ 	.short	(.L_1677 - .L_1676)


	//   ....[0]....
.L_1676:
        /*003c*/ 	.word	0xffffffff


	//   ....[1]....
        /*0040*/ 	.word	0xffffffff


	//   ....[2]....
        /*0044*/ 	.word	0xffffffff


	//   ....[3]....
        /*0048*/ 	.word	0xffffffff


	//   ....[4]....
        /*004c*/ 	.word	0xffffffff


	//   ....[5]....
        /*0050*/ 	.word	0xffffffff


	//   ....[6]....
        /*0054*/ 	.word	0xffffffff


	//   ....[7]....
        /*0058*/ 	.word	0xffffffff


	//   ....[8]....
        /*005c*/ 	.word	0xffffffff


	//   ....[9]....
        /*0060*/ 	.word	0xffffffff


	//   ....[10]....
        /*0064*/ 	.word	0xffffffff


	//   ....[11]....
        /*0068*/ 	.word	0xffffffff


	//   ....[12]....
        /*006c*/ 	.word	0xffffffff


	//   ....[13]....
        /*0070*/ 	.word	0xffffffff


	//   ....[14]....
        /*0074*/ 	.word	0xffffffff


	//   ....[15]....
        /*0078*/ 	.word	0xffffffff


	//   ....[16]....
        /*007c*/ 	.word	0xffffffff


	//   ....[17]....
        /*0080*/ 	.word	0xffffffff


	//   ....[18]....
        /*0084*/ 	.word	0xffffffff


	//   ....[19]....
        /*0088*/ 	.word	0xffffffff


	//   ....[20]....
        /*008c*/ 	.word	0xffffffff


	//   ....[21]....
        /*0090*/ 	.word	0xffffffff


	//   ....[22]....
        /*0094*/ 	.word	0xffffffff


	//   ....[23]....
        /*0098*/ 	.word	0xffffffff


	//   ....[24]....
        /*009c*/ 	.word	0xffffffff


	//   ....[25]....
        /*00a0*/ 	.word	0xffffffff


	//   ....[26]....
        /*00a4*/ 	.word	0xffffffff


	//   ....[27]....
        /*00a8*/ 	.word	0xffffffff


	//   ....[28]....
        /*00ac*/ 	.word	0xffffffff


	//   ....[29]....
        /*00b0*/ 	.word	0xffffffff


	//   ....[30]....
        /*00b4*/ 	.word	0xffffffff


	//   ....[31]....
        /*00b8*/ 	.word	0xffffffff


	//   ....[32]....
        /*00bc*/ 	.word	0xffffffff


	//   ....[33]....
        /*00c0*/ 	.word	0xffffffff


	//   ....[34]....
        /*00c4*/ 	.word	0xffffffff


	//   ....[35]....
        /*00c8*/ 	.word	0xffffffff


	//   ....[36]....
        /*00cc*/ 	.word	0xffffffff


	//   ....[37]....
        /*00d0*/ 	.word	0xffffffff


	//   ....[38]....
        /*00d4*/ 	.word	0xffffffff


	//   ....[39]....
        /*00d8*/ 	.word	0xffffffff


	//   ....[40]....
        /*00dc*/ 	.word	0xffffffff


	//   ....[41]....
        /*00e0*/ 	.word	0xffffffff


	//   ....[42]....
        /*00e4*/ 	.word	0xffffffff


	//   ....[43]....
        /*00e8*/ 	.word	0xffffffff


	//   ....[44]....
        /*00ec*/ 	.word	0xffffffff


	//   ....[45]....
        /*00f0*/ 	.word	0xffffffff


	//   ....[46]....
        /*00f4*/ 	.word	0xffffffff


	//   ....[47]....
        /*00f8*/ 	.word	0xffffffff


	//   ....[48]....
        /*00fc*/ 	.word	0xffffffff


	//   ....[49]....
        /*0100*/ 	.word	0xffffffff


	//   ....[50]....
        /*0104*/ 	.word	0xffffffff


	//   ....[51]....
        /*0108*/ 	.word	0xffffffff


	//   ....[52]....
        /*010c*/ 	.word	0xffffffff


	//   ....[53]....
        /*0110*/ 	.word	0xffffffff


	//   ....[54]....
        /*0114*/ 	.word	0xffffffff


	//   ....[55]....
        /*0118*/ 	.word	0xffffffff


	//   ....[56]....
        /*011c*/ 	.word	0xffffffff


	//   ....[57]....
        /*0120*/ 	.word	0xffffffff


	//   ....[58]....
        /*0124*/ 	.word	0xffffffff


	//   ....[59]....
        /*0128*/ 	.word	0xffffffff


	//   ....[60]....
        /*012c*/ 	.word	0xffffffff


	//   ....[61]....
        /*0130*/ 	.word	0xffffffff


	//   ....[62]....
        /*0134*/ 	.word	0xffffffff


	//   ....[63]....
        /*0138*/ 	.word	0xffffffff


	//   ....[64]....
        /*013c*/ 	.word	0xffffffff


	//   ....[65]....
        /*0140*/ 	.word	0xffffffff


	//   ....[66]....
        /*0144*/ 	.word	0xffffffff


	//   ....[67]....
        /*0148*/ 	.word	0xffffffff


	//   ....[68]....
        /*014c*/ 	.word	0xffffffff


	//   ....[69]....
        /*0150*/ 	.word	0xffffffff


	//   ....[70]....
        /*0154*/ 	.word	0xffffffff


	//   ....[71]....
        /*0158*/ 	.word	0xffffffff


	//   ....[72]....
        /*015c*/ 	.word	0xffffffff


	//   ....[73]....
        /*0160*/ 	.word	0xffffffff


	//   ....[74]....
        /*0164*/ 	.word	0xffffffff


	//   ....[75]....
        /*0168*/ 	.word	0xffffffff


	//   ....[76]....
        /*016c*/ 	.word	0xffffffff


	//   ....[77]....
        /*0170*/ 	.word	0xffffffff


	//   ....[78]....
        /*0174*/ 	.word	0xffffffff


	//   ....[79]....
        /*0178*/ 	.word	0xffffffff


	//   ....[80]....
        /*017c*/ 	.word	0xffffffff


	//   ....[81]....
        /*0180*/ 	.word	0xffffffff


	//   ....[82]....
        /*0184*/ 	.word	0xffffffff


	//   ....[83]....
        /*0188*/ 	.word	0xffffffff


	//   ....[84]....
        /*018c*/ 	.word	0xffffffff


	//   ....[85]....
        /*0190*/ 	.word	0xffffffff


	//   ....[86]....
        /*0194*/ 	.word	0xffffffff


	//   ....[87]....
        /*0198*/ 	.word	0xffffffff


	//   ....[88]....
        /*019c*/ 	.word	0xffffffff


	//   ....[89]....
        /*01a0*/ 	.word	0xffffffff


	//   ....[90]....
        /*01a4*/ 	.word	0xffffffff


	//   ....[91]....
        /*01a8*/ 	.word	0xffffffff


	//   ....[92]....
        /*01ac*/ 	.word	0xffffffff


	//   ....[93]....
        /*01b0*/ 	.word	0xffffffff


	//   ....[94]....
        /*01b4*/ 	.word	0xffffffff


	//   ....[95]....
        /*01b8*/ 	.word	0xffffffff


	//   ....[96]....
        /*01bc*/ 	.word	0xffffffff


	//   ....[97]....
        /*01c0*/ 	.word	0xffffffff


	//   ....[98]....
        /*01c4*/ 	.word	0xffffffff


	//   ....[99]....
        /*01c8*/ 	.word	0xffffffff


	//   ....[100]....
        /*01cc*/ 	.word	0xffffffff


	//   ....[101]....
        /*01d0*/ 	.word	0xffffffff


	//   ....[102]....
        /*01d4*/ 	.word	0xffffffff


	//   ....[103]....
        /*01d8*/ 	.word	0xffffffff


	//   ....[104]....
        /*01dc*/ 	.word	0xffffffff


	//   ....[105]....
        /*01e0*/ 	.word	0xffffffff


	//   ....[106]....
        /*01e4*/ 	.word	0xffffffff


	//   ....[107]....
        /*01e8*/ 	.word	0xffffffff


	//   ....[108]....
        /*01ec*/ 	.word	0xffffffff


	//   ....[109]....
        /*01f0*/ 	.word	0xffffffff


	//   ....[110]....
        /*01f4*/ 	.word	0xffffffff


	//   ....[111]....
        /*01f8*/ 	.word	0xffffffff


	//   ....[112]....
        /*01fc*/ 	.word	0xffffffff


	//   ....[113]....
        /*0200*/ 	.word	0xffffffff


	//   ....[114]....
        /*0204*/ 	.word	0xffffffff


	//   ....[115]....
        /*0208*/ 	.word	0xffffffff


	//   ....[116]....
        /*020c*/ 	.word	0xffffffff


	//   ....[117]....
        /*0210*/ 	.word	0xffffffff


	//   ....[118]....
        /*0214*/ 	.word	0xffffffff


	//   ....[119]....
        /*0218*/ 	.word	0xffffffff


	//   ....[120]....
        /*021c*/ 	.word	0xffffffff


	//   ....[121]....
        /*0220*/ 	.word	0xffffffff


	//   ....[122]....
        /*0224*/ 	.word	0xffffffff


	//   ....[123]....
        /*0228*/ 	.word	0xffffffff


	//   ....[124]....
        /*022c*/ 	.word	0xffffffff


	//   ....[125]....
        /*0230*/ 	.word	0xffffffff


	//   ....[126]....
        /*0234*/ 	.word	0xffffffff


	//   ....[127]....
        /*0238*/ 	.word	0xffffffff


	//   ....[128]....
        /*023c*/ 	.word	0xffffffff


	//   ....[129]....
        /*0240*/ 	.word	0xffffffff


	//   ....[130]....
        /*0244*/ 	.word	0xffffffff


	//   ....[131]....
        /*0248*/ 	.word	0xffffffff


	//   ....[132]....
        /*024c*/ 	.word	0xffffffff


	//   ....[133]....
        /*0250*/ 	.word	0xffffffff


	//   ....[134]....
        /*0254*/ 	.word	0xffffffff


	//   ....[135]....
        /*0258*/ 	.word	0xffffffff


	//   ....[136]....
        /*025c*/ 	.word	0xffffffff


	//   ....[137]....
        /*0260*/ 	.word	0xffffffff


	//   ....[138]....
        /*0264*/ 	.word	0xffffffff


	//   ....[139]....
        /*0268*/ 	.word	0xffffffff


	//   ....[140]....
        /*026c*/ 	.word	0xffffffff


	//   ....[141]....
        /*0270*/ 	.word	0xffffffff


	//   ....[142]....
        /*0274*/ 	.word	0xffffffff


	//   ....[143]....
        /*0278*/ 	.word	0xffffffff


	//   ....[144]....
        /*027c*/ 	.word	0xffffffff


	//   ....[145]....
        /*0280*/ 	.word	0xffffffff


	//   ....[146]....
        /*0284*/ 	.word	0xffffffff


	//   ....[147]....
        /*0288*/ 	.word	0xffffffff


	//   ....[148]....
        /*028c*/ 	.word	0xffffffff


	//   ....[149]....
        /*0290*/ 	.word	0xffffffff


	//   ....[150]....
        /*0294*/ 	.word	0xffffffff


	//   ....[151]....
        /*0298*/ 	.word	0xffffffff


	//   ....[152]....
        /*029c*/ 	.word	0xffffffff


	//   ....[153]....
        /*02a0*/ 	.word	0xffffffff


	//   ....[154]....
        /*02a4*/ 	.word	0xffffffff


	//   ....[155]....
        /*02a8*/ 	.word	0xffffffff


	//   ....[156]....
        /*02ac*/ 	.word	0xffffffff


	//   ....[157]....
        /*02b0*/ 	.word	0xffffffff


	//   ....[158]....
        /*02b4*/ 	.word	0xffffffff


	//   ....[159]....
        /*02b8*/ 	.word	0xffffffff


	//   ....[160]....
        /*02bc*/ 	.word	0xffffffff


	//   ....[161]....
        /*02c0*/ 	.word	0xffffffff


	//   ....[162]....
        /*02c4*/ 	.word	0xffffffff


	//----- nvinfo : EIATTR_COOP_GROUP_INSTR_OFFSETS
	.align		4
.L_1677:
        /*02c8*/ 	.byte	0x04, 0x28
        /*02ca*/ 	.short	(.L_1679 - .L_1678)


	//   ....[0]....
.L_1678:
        /*02cc*/ 	.word	0x000005f0


	//   ....[1]....
        /*02d0*/ 	.word	0x00000680


	//   ....[2]....
        /*02d4*/ 	.word	0x000007d0


	//   ....[3]....
        /*02d8*/ 	.word	0x00000900


	//   ....[4]....
        /*02dc*/ 	.word	0x00001150


	//   ....[5]....
        /*02e0*/ 	.word	0x00001b40


	//   ....[6]....
        /*02e4*/ 	.word	0x00001e90


	//   ....[7]....
        /*02e8*/ 	.word	0x00003fa0


	//   ....[8]....
        /*02ec*/ 	.word	0x00003fc0


	//   ....[9]....
        /*02f0*/ 	.word	0x00003ff0


	//   ....[10]....
        /*02f4*/ 	.word	0x00004000


	//   ....[11]....
        /*02f8*/ 	.word	0x000040b0


	//   ....[12]....
        /*02fc*/ 	.word	0x000040d0


	//   ....[13]....
        /*0300*/ 	.word	0x000040e0


	//   ....[14]....
        /*0304*/ 	.word	0x000040f0


	//   ....[15]....
        /*0308*/ 	.word	0x000041b0


	//   ....[16]....
        /*030c*/ 	.word	0x000041d0


	//   ....[17]....
        /*0310*/ 	.word	0x000041e0


	//   ....[18]....
        /*0314*/ 	.word	0x000041f0


	//   ....[19]....
        /*0318*/ 	.word	0x000042b0


	//   ....[20]....
        /*031c*/ 	.word	0x000042d0


	//   ....[21]....
        /*0320*/ 	.word	0x000042e0


	//   ....[22]....
        /*0324*/ 	.word	0x000042f0


	//   ....[23]....
        /*0328*/ 	.word	0x000043b0


	//   ....[24]....
        /*032c*/ 	.word	0x000043c0


	//   ....[25]....
        /*0330*/ 	.word	0x000043d0


	//   ....[26]....
        /*0334*/ 	.word	0x000043e0


	//   ....[27]....
        /*0338*/ 	.word	0x00004520


	//   ....[28]....
        /*033c*/ 	.word	0x00004590


	//   ....[29]....
        /*0340*/ 	.word	0x00004600


	//   ....[30]....
        /*0344*/ 	.word	0x00004670


	//   ....[31]....
        /*0348*/ 	.word	0x00004690


	//   ....[32]....
        /*034c*/ 	.word	0x000046a0


	//   ....[33]....
        /*0350*/ 	.word	0x000046b0


	//   ....[34]....
        /*0354*/ 	.word	0x000046c0


	//   ....[35]....
        /*0358*/ 	.word	0x000046d0


	//   ....[36]....
        /*035c*/ 	.word	0x000046e0


	//   ....[37]....
        /*0360*/ 	.word	0x000046f0


	//   ....[38]....
        /*0364*/ 	.word	0x00004700


	//   ....[39]....
        /*0368*/ 	.word	0x00005cd0


	//   ....[40]....
        /*036c*/ 	.word	0x00005cf0


	//   ....[41]....
        /*0370*/ 	.word	0x00005d00


	//   ....[42]....
        /*0374*/ 	.word	0x00005d10


	//   ....[43]....
        /*0378*/ 	.word	0x00005e30


	//   ....[44]....
        /*037c*/ 	.word	0x00005e40


	//   ....[45]....
        /*0380*/ 	.word	0x00005e50


	//   ....[46]....
        /*0384*/ 	.word	0x00005e60


	//   ....[47]....
        /*0388*/ 	.word	0x00005f80


	//   ....[48]....
        /*038c*/ 	.word	0x00005fa0


	//   ....[49]....
        /*0390*/ 	.word	0x00005fb0


	//   ....[50]....
        /*0394*/ 	.word	0x00005fc0


	//   ....[51]....
        /*0398*/ 	.word	0x000060e0


	//   ....[52]....
        /*039c*/ 	.word	0x000060f0


	//   ....[53]....
        /*03a0*/ 	.word	0x00006100


	//   ....[54]....
        /*03a4*/ 	.word	0x00006110


	//   ....[55]....
        /*03a8*/ 	.word	0x00006230


	//   ....[56]....
        /*03ac*/ 	.word	0x00006250


	//   ....[57]....
        /*03b0*/ 	.word	0x00006260


	//   ....[58]....
        /*03b4*/ 	.word	0x00006270


	//   ....[59]....
        /*03b8*/ 	.word	0x00006370


	//   ....[60]....
        /*03bc*/ 	.word	0x00006380


	//   ....[61]....
        /*03c0*/ 	.word	0x00006390


	//   ....[62]....
        /*03c4*/ 	.word	0x000063a0


	//   ....[63]....
        /*03c8*/ 	.word	0x000063b0


	//   ....[64]....
        /*03cc*/ 	.word	0x000063c0


	//   ....[65]....
        /*03d0*/ 	.word	0x000063d0


	//   ....[66]....
        /*03d4*/ 	.word	0x00006400


	//   ....[67]....
        /*03d8*/ 	.word	0x00006430


	//   ....[68]....
        /*03dc*/ 	.word	0x00006460


	//   ....[69]....
        /*03e0*/ 	.word	0x00006480


	//   ....[70]....
        /*03e4*/ 	.word	0x00006490


	//   ....[71]....
        /*03e8*/ 	.word	0x00007bc0


	//   ....[72]....
        /*03ec*/ 	.word	0x00007bf0


	//   ....[73]....
        /*03f0*/ 	.word	0x00007c30


	//   ....[74]....
        /*03f4*/ 	.word	0x00007c90


	//   ....[75]....
        /*03f8*/ 	.word	0x00007d80


	//   ....[76]....
        /*03fc*/ 	.word	0x00007dd0


	//   ....[77]....
        /*0400*/ 	.word	0x00007e10


	//   ....[78]....
        /*0404*/ 	.word	0x00007e40


	//   ....[79]....
        /*0408*/ 	.word	0x00007ec0


	//   ....[80]....
        /*040c*/ 	.word	0x00007f30


	//   ....[81]....
        /*0410*/ 	.word	0x00007f90


	//   ....[82]....
        /*0414*/ 	.word	0x00007fc0


	//   ....[83]....
        /*0418*/ 	.word	0x000080c0


	//   ....[84]....
        /*041c*/ 	.word	0x00008160


	//   ....[85]....
        /*0420*/ 	.word	0x00008190


	//   ....[86]....
        /*0424*/ 	.word	0x000081c0


	//   ....[87]....
        /*0428*/ 	.word	0x00008290


	//   ....[88]....
        /*042c*/ 	.word	0x000082f0


	//   ....[89]....
        /*0430*/ 	.word	0x00008330


	//   ....[90]....
        /*0434*/ 	.word	0x00008360


	//   ....[91]....
        /*0438*/ 	.word	0x00008a40


	//   ....[92]....
        /*043c*/ 	.word	0x00008d30


	//   ....[93]....
        /*0440*/ 	.word	0x00008e10


	//   ....[94]....
        /*0444*/ 	.word	0x00008e70


	//   ....[95]....
        /*0448*/ 	.word	0x00008ec0


	//   ....[96]....
        /*044c*/ 	.word	0x00008ee0


	//   ....[97]....
        /*0450*/ 	.word	0x00008f00


	//   ....[98]....
        /*0454*/ 	.word	0x00009000


	//   ....[99]....
        /*0458*/ 	.word	0x00009050


	//   ....[100]....
        /*045c*/ 	.word	0x000090a0


	//   ....[101]....
        /*0460*/ 	.word	0x000090c0


	//   ....[102]....
        /*0464*/ 	.word	0x000090e0


	//   ....[103]....
        /*0468*/ 	.word	0x00009790


	//   ....[104]....
        /*046c*/ 	.word	0x00009810


	//   ....[105]....
        /*0470*/ 	.word	0x00009880


	//   ....[106]....
        /*0474*/ 	.word	0x000098f0


	//   ....[107]....
        /*0478*/ 	.word	0x00009a40


	//   ....[108]....
        /*047c*/ 	.word	0x00009ab0


	//   ....[109]....
        /*0480*/ 	.word	0x00009b20


	//   ....[110]....
        /*0484*/ 	.word	0x00009b90


	//   ....[111]....
        /*0488*/ 	.word	0x00009cb0


	//   ....[112]....
        /*048c*/ 	.word	0x00009d20


	//   ....[113]....
        /*0490*/ 	.word	0x00009d90


	//   ....[114]....
        /*0494*/ 	.word	0x00009e00


	//   ....[115]....
        /*0498*/ 	.word	0x00009f30


	//   ....[116]....
        /*049c*/ 	.word	0x00009fa0


	//   ....[117]....
        /*04a0*/ 	.word	0x0000a010


	//   ....[118]....
        /*04a4*/ 	.word	0x0000a080


	//   ....[119]....
        /*04a8*/ 	.word	0x0000a1b0


	//   ....[120]....
        /*04ac*/ 	.word	0x0000a220


	//   ....[121]....
        /*04b0*/ 	.word	0x0000a290


	//   ....[122]....
        /*04b4*/ 	.word	0x0000a300


	//   ....[123]....
        /*04b8*/ 	.word	0x0000a370


	//   ....[124]....
        /*04bc*/ 	.word	0x0000a3e0


	//   ....[125]....
        /*04c0*/ 	.word	0x0000a450


	//   ....[126]....
        /*04c4*/ 	.word	0x0000a4c0


	//   ....[127]....
        /*04c8*/ 	.word	0x0000a560


	//   ....[128]....
        /*04cc*/ 	.word	0x0000a5d0


	//   ....[129]....
        /*04d0*/ 	.word	0x0000a640


	//   ....[130]....
        /*04d4*/ 	.word	0x0000a6b0


	//   ....[131]....
        /*04d8*/ 	.word	0x0000a730


	//   ....[132]....
        /*04dc*/ 	.word	0x0000a7b0


	//   ....[133]....
        /*04e0*/ 	.word	0x0000a820


	//   ....[134]....
        /*04e4*/ 	.word	0x0000a890


	//   ....[135]....
        /*04e8*/ 	.word	0x0000a910


	//   ....[136]....
        /*04ec*/ 	.word	0x0000a980


	//   ....[137]....
        /*04f0*/ 	.word	0x0000a9f0


	//   ....[138]....
        /*04f4*/ 	.word	0x0000aa60


	//   ....[139]....
        /*04f8*/ 	.word	0x0000aae0


	//   ....[140]....
        /*04fc*/ 	.word	0x0000ab60


	//   ....[141]....
        /*0500*/ 	.word	0x0000abd0


	//   ....[142]....
        /*0504*/ 	.word	0x0000ac40


	//   ....[143]....
        /*0508*/ 	.word	0x0000acc0


	//   ....[144]....
        /*050c*/ 	.word	0x0000ad30


	//   ....[145]....
        /*0510*/ 	.word	0x0000ada0


	//   ....[146]....
        /*0514*/ 	.word	0x0000ae10


	//   ....[147]....
        /*0518*/ 	.word	0x0000ae90


	//   ....[148]....
        /*051c*/ 	.word	0x0000af10


	//   ....[149]....
        /*0520*/ 	.word	0x0000af80


	//   ....[150]....
        /*0524*/ 	.word	0x0000aff0


	//   ....[151]....
        /*0528*/ 	.word	0x0000b070


	//   ....[152]....
        /*052c*/ 	.word	0x0000b0e0


	//   ....[153]....
        /*0530*/ 	.word	0x0000b150


	//   ....[154]....
        /*0534*/ 	.word	0x0000b1c0


	//   ....[155]....
        /*0538*/ 	.word	0x0000b230


	//   ....[156]....
        /*053c*/ 	.word	0x0000b2a0


	//   ....[157]....
        /*0540*/ 	.word	0x0000b310


	//   ....[158]....
        /*0544*/ 	.word	0x0000b380


	//   ....[159]....
        /*0548*/ 	.word	0x0000b450


	//   ....[160]....
        /*054c*/ 	.word	0x0000b4c0


	//   ....[161]....
        /*0550*/ 	.word	0x0000b530


	//   ....[162]....
        /*0554*/ 	.word	0x0000b5a0


	//----- nvinfo : EIATTR_EXIT_INSTR_OFFSETS
	.align		4
.L_1679:
        /*0558*/ 	.byte	0x04, 0x1c
        /*055a*/ 	.short	(.L_1681 - .L_1680)


	//   ....[0]....
.L_1680:
        /*055c*/ 	.word	0x000091f0


	//   ....[1]....
        /*0560*/ 	.word	0x00009730


	//----- nvinfo : EIATTR_MAX_THREADS
	.align		4
.L_1681:
        /*0564*/ 	.byte	0x04, 0x05
        /*0566*/ 	.short	(.L_1683 - .L_1682)
.L_1682:
        /*0568*/ 	.word	0x00000080
        /*056c*/ 	.word	0x00000001
        /*0570*/ 	.word	0x00000001


	//----- nvinfo : EIATTR_CRS_STACK_SIZE
	.align		4
.L_1683:
        /*0574*/ 	.byte	0x04, 0x1e
        /*0576*/ 	.short	(.L_1685 - .L_1684)
.L_1684:
        /*0578*/ 	.word	0x00000000
.L_1685:


//--------------------- .nv.info._Z25selective_scan_bwd_kernelI32Selective_Scan_bwd_kernel_traitsILi128ELi16ELb1ELb0ELb0ELb1ELb0EN3c108BFloat16ENS1_7complexIfEEEEv12SSMParamsBwd --------------------------
	.section	.nv.info._Z25selective_scan_bwd_kernelI32Selective_Scan_bwd_kernel_traitsILi128ELi16ELb1ELb0ELb0ELb1ELb0EN3c108BFloat16ENS1_7complexIfEEEEv12SSMParamsBwd,"",@"SHT_CUDA_INFO"
	.sectionflags	@""
	.align	4


	//----- nvinfo : EIATTR_CUDA_API_VERSION
	.align		4
        /*0000*/ 	.byte	0x04, 0x37
        /*0002*/ 	.short	(.L_1687 - .L_1686)
.L_1686:
        /*0004*/ 	.word	0x00000082


	//----- nvinfo : EIATTR_SW2861232_WAR
	.align		4
.L_1687:
        /*0008*/ 	.byte	0x01, 0x35
	.zero		2


	//----- nvinfo : EIATTR_PARAM_CBANK
	.align		4
        /*000c*/ 	.byte	0x04, 0x0a
        /*000e*/ 	.short	(.L_1689 - .L_1688)
	.align		4
.L_1688:
        /*0010*/ 	.word	index@(.nv.constant0._Z25selective_scan_bwd_kernelI32Selective_Scan_bwd_kernel_traitsILi128ELi16ELb1ELb0ELb0ELb1ELb0EN3c108BFloat16ENS1_7complexIfEEEEv12SSMParamsBwd)
        /*0014*/ 	.short	0x0160
        /*0016*/ 	.short	0x01f0


	//----- nvinfo : EIATTR_CBANK_PARAM_SIZE
	.align		4
.L_1689:
        /*0018*/ 	.byte	0x03, 0x19
        /*001a*/ 	.short	0x01f0


	//----- nvinfo : EIATTR_KPARAM_INFO
	.align		4
        /*001c*/ 	.byte	0x04, 0x17
        /*001e*/ 	.short	(.L_1691 - .L_1690)
.L_1690:
        /*0020*/ 	.word	0x00000000
        /*0024*/ 	.short	0x0000
        /*0026*/ 	.short	0x0000
        /*0028*/ 	.byte	0x00, 0xf0, 0xc1, 0x07


	//----- nvinfo : EIATTR_MAXREG_COUNT
	.align		4
.L_1691:
        /*002c*/ 	.byte	0x03, 0x1b
        /*002e*/ 	.short	0x00ff


	//----- nvinfo : EIATTR_NUM_BARRIERS
	.align		4
        /*0030*/ 	.byte	0x02, 0x4c
        /*0032*/ 	.byte	0x01
	.zero		1


	//----- nvinfo : EIATTR_MERCURY_ISA_VERSION
	.align		4
        /*0034*/ 	.byte	0x03, 0x5f
        /*0036*/ 	.short	0x0000


	//----- nvinfo : EIATTR_COOP_GROUP_MASK_REGIDS
	.align		4
        /*0038*/ 	.byte	0x04, 0x29
        /*003a*/ 	.short	(.L_1693 - .L_1692)


	//   ....[0]....
.L_1692:
        /*003c*/ 	.word	0xffffffff


	//   ....[1]....
        /*0040*/ 	.word	0xffffffff


	//   ....[2]....
        /*0044*/ 	.word	0xffffffff


	//   ....[3]....
        /*0048*/ 	.word	0xffffffff


	//   ....[4]....
        /*004c*/ 	.word	0xffffffff


	//   ....[5]....
        /*0050*/ 	.word	0xffffffff


	//   ....[6]....
        /*0054*/ 	.word	0xffffffff


	//   ....[7]....
        /*0058*/ 	.word	0xffffffff


	//   ....[8]....
        /*005c*/ 	.word	0xffffffff


	//   ....[9]....
        /*0060*/ 	.word	0xffffffff


	//   ....[10]....
        /*0064*/ 	.word	0xffffffff


	//   ....[11]....
        /*0068*/ 	.word	0xffffffff


	//   ....[12]....
        /*006c*/ 	.word	0xffffffff


	//   ....[13]....
        /*0070*/ 	.word	0xffffffff


	//   ....[14]....
        /*0074*/ 	.word	0xffffffff


	//   ....[15]....
        /*0078*/ 	.word	0xffffffff


	//   ....[16]....
        /*007c*/ 	.word	0xffffffff


	//   ....[17]....
        /*0080*/ 	.word	0xffffffff


	//   ....[18]....
        /*0084*/ 	.word	0xffffffff


	//   ....[19]....
        /*0088*/ 	.word	0xffffffff


	//   ....[20]....
        /*008c*/ 	.word	0xffffffff


	//   ....[21]....
        /*0090*/ 	.word	0xffffffff


	//   ....[22]....
        /*0094*/ 	.word	0xffffffff


	//   ....[23]....
        /*0098*/ 	.word	0xffffffff


	//   ....[24]....
        /*009c*/ 	.word	0xffffffff


	//   ....[25]....
        /*00a0*/ 	.word	0xffffffff


	//   ....[26]....
        /*00a4*/ 	.word	0xffffffff


	//   ....[27]....
        /*00a8*/ 	.word	0xffffffff


	//   ....[28]....
        /*00ac*/ 	.word	0xffffffff


	//   ....[29]....
        /*00b0*/ 	.word	0xffffffff


	//   ....[30]....
        /*00b4*/ 	.word	0xffffffff


	//   ....[31]....
        /*00b8*/ 	.word	0xffffffff


	//   ....[32]....
        /*00bc*/ 	.word	0xffffffff


	//   ....[33]....
        /*00c0*/ 	.word	0xffffffff


	//   ....[34]....
        /*00c4*/ 	.word	0xffffffff


	//   ....[35]....
        /*00c8*/ 	.word	0xffffffff


	//   ....[36]....
        /*00cc*/ 	.word	0xffffffff


	//   ....[37]....
        /*00d0*/ 	.word	0xffffffff


	//   ....[38]....
        /*00d4*/ 	.word	0xffffffff


	//   ....[39]....
        /*00d8*/ 	.word	0xffffffff


	//   ....[40]....
        /*00dc*/ 	.word	0xffffffff


	//   ....[41]....
        /*00e0*/ 	.word	0xffffffff


	//   ....[42]....
        /*00e4*/ 	.word	0xffffffff


	//   ....[43]....
        /*00e8*/ 	.word	0xffffffff


	//   ....[44]....
        /*00ec*/ 	.word	0xffffffff


	//   ....[45]....
        /*00f0*/ 	.word	0xffffffff


	//   ....[46]....
        /*00f4*/ 	.word	0xffffffff


	//   ....[47]....
        /*00f8*/ 	.word	0xffffffff


	//   ....[48]....
        /*00fc*/ 	.word	0xffffffff


	//   ....[49]....
        /*0100*/ 	.word	0xffffffff


	//   ....[50]....
        /*0104*/ 	.word	0xffffffff


	//   ....[51]....
        /*0108*/ 	.word	0xffffffff


	//   ....[52]....
        /*010c*/ 	.word	0xffffffff


	//   ....[53]....
        /*0110*/ 	.word	0xffffffff


	//   ....[54]....
        /*0114*/ 	.word	0xffffffff


	//   ....[55]....
        /*0118*/ 	.word	0xffffffff


	//   ....[56]....
        /*011c*/ 	.word	0xffffffff


	//   ....[57]....
        /*0120*/ 	.word	0xffffffff


	//   ....[58]....
        /*0124*/ 	.word	0xffffffff


	//   ....[59]....
        /*0128*/ 	.word	0xffffffff


	//   ....[60]....
        /*012c*/ 	.word	0xffffffff


	//   ....[61]....
        /*0130*/ 	.word	0xffffffff


	//   ....[62]....
        /*0134*/ 	.word	0xffffffff


	//   ....[63]....
        /*0138*/ 	.word	0xffffffff


	//   ....[64]....
        /*013c*/ 	.word	0xffffffff


	//   ....[65]....
        /*0140*/ 	.word	0xffffffff


	//   ....[66]....
        /*0144*/ 	.word	0xffffffff


	//   ....[67]....
        /*0148*/ 	.word	0xffffffff


	//   ....[68]....
        /*014c*/ 	.word	0xffffffff


	//   ....[69]....
        /*0150*/ 	.word	0xffffffff


	//   ....[70]....
        /*0154*/ 	.word	0xffffffff


	//   ....[71]....
        /*0158*/ 	.word	0xffffffff


	//   ....[72]....
        /*015c*/ 	.word	0xffffffff


	//   ....[73]....
        /*0160*/ 	.word	0xffffffff


	//   ....[74]....
        /*0164*/ 	.word	0xffffffff


	//   ....[75]....
        /*0168*/ 	.word	0xffffffff


	//   ....[76]....
        /*016c*/ 	.word	0xffffffff


	//   ....[77]....
        /*0170*/ 	.word	0xffffffff


	//   ....[78]....
        /*0174*/ 	.word	0xffffffff


	//   ....[79]....
        /*0178*/ 	.word	0xffffffff


	//   ....[80]....
        /*017c*/ 	.word	0xffffffff


	//   ....[81]....
        /*0180*/ 	.word	0xffffffff


	//   ....[82]....
        /*0184*/ 	.word	0xffffffff


	//   ....[83]....
        /*0188*/ 	.word	0xffffffff


	//   ....[84]....
        /*018c*/ 	.word	0xffffffff


	//   ....[85]....
        /*0190*/ 	.word	0xffffffff


	//   ....[86]....
        /*0194*/ 	.word	0xffffffff


	//   ....[87]....
        /*0198*/ 	.word	0xffffffff


	//   ....[88]....
        /*019c*/ 	.word	0xffffffff


	//   ....[89]....
        /*01a0*/ 	.word	0xffffffff


	//   ....[90]....
        /*01a4*/ 	.word	0xffffffff


	//   ....[91]....
        /*01a8*/ 	.word	0xffffffff


	//   ....[92]....
        /*01ac*/ 	.word	0xffffffff


	//   ....[93]....
        /*01b0*/ 	.word	0xffffffff


	//   ....[94]....
        /*01b4*/ 	.word	0xffffffff


	//   ....[95]....
        /*01b8*/ 	.word	0xffffffff


	//   ....[96]....
        /*01bc*/ 	.word	0xffffffff


	//   ....[97]....
        /*01c0*/ 	.word	0xffffffff


	//   ....[98]....
        /*01c4*/ 	.word	0xffffffff


	//   ....[99]....
        /*01c8*/ 	.word	0xffffffff


	//   ....[100]....
        /*01cc*/ 	.word	0xffffffff


	//   ....[101]....
        /*01d0*/ 	.word	0xffffffff


	//   ....[102]....
        /*01d4*/ 	.word	0xffffffff


	//   ....[103]....
        /*01d8*/ 	.word	0xffffffff


	//   ....[104]....
        /*01dc*/ 	.word	0xffffffff


	//   ....[105]....
        /*01e0*/ 	.word	0xffffffff


	//   ....[106]....
        /*01e4*/ 	.word	0xffffffff


	//   ....[107]....
        /*01e8*/ 	.word	0xffffffff


	//   ....[108]....
        /*01ec*/ 	.word	0xffffffff


	//   ....[109]....
        /*01f0*/ 	.word	0xffffffff


	//   ....[110]....
        /*01f4*/ 	.word	0xffffffff


	//   ....[111]....
        /*01f8*/ 	.word	0xffffffff


	//   ....[112]....
        /*01fc*/ 	.word	0xffffffff


	//   ....[113]....
        /*0200*/ 	.word	0xffffffff


	//   ....[114]....
        /*0204*/ 	.word	0xffffffff


	//   ....[115]....
        /*0208*/ 	.word	0xffffffff


	//   ....[116]....
        /*020c*/ 	.word	0xffffffff


	//   ....[117]....
        /*0210*/ 	.word	0xffffffff


	//   ....[118]....
        /*0214*/ 	.word	0xffffffff


	//   ....[119]....
        /*0218*/ 	.word	0xffffffff


	//   ....[120]....
        /*021c*/ 	.word	0xffffffff


	//   ....[121]....
        /*0220*/ 	.word	0xffffffff


	//   ....[122]....
        /*0224*/ 	.word	0xffffffff


	//   ....[123]....
        /*0228*/ 	.word	0xffffffff


	//   ....[124]....
        /*022c*/ 	.word	0xffffffff


	//   ....[125]....
        /*0230*/ 	.word	0xffffffff


	//   ....[126]....
        /*0234*/ 	.word	0xffffffff


	//   ....[127]....
        /*0238*/ 	.word	0xffffffff


	//   ....[128]....
        /*023c*/ 	.word	0xffffffff


	//   ....[129]....
        /*0240*/ 	.word	0xffffffff


	//   ....[130]....
        /*0244*/ 	.word	0xffffffff


	//   ....[131]....
        /*0248*/ 	.word	0xffffffff


	//   ....[132]....
        /*024c*/ 	.word	0xffffffff


	//   ....[133]....
        /*0250*/ 	.word	0xffffffff


	//   ....[134]....
        /*0254*/ 	.word	0xffffffff


	//   ....[135]....
        /*0258*/ 	.word	0xffffffff


	//   ....[136]....
        /*025c*/ 	.word	0xffffffff


	//   ....[137]....
        /*0260*/ 	.word	0xffffffff


	//   ....[138]....
        /*0264*/ 	.word	0xffffffff


	//   ....[139]....
        /*0268*/ 	.word	0xffffffff


	//   ....[140]....
        /*026c*/ 	.word	0xffffffff


	//   ....[141]....
        /*0270*/ 	.word	0xffffffff


	//   ....[142]....
        /*0274*/ 	.word	0xffffffff


	//   ....[143]....
        /*0278*/ 	.word	0xffffffff


	//   ....[144]....
        /*027c*/ 	.word	0xffffffff


	//   ....[145]....
        /*0280*/ 	.word	0xffffffff


	//   ....[146]....
        /*0284*/ 	.word	0xffffffff


	//   ....[147]....
        /*0288*/ 	.word	0xffffffff


	//   ....[148]....
        /*028c*/ 	.word	0xffffffff


	//   ....[149]....
        /*0290*/ 	.word	0xffffffff


	//   ....[150]....
        /*0294*/ 	.word	0xffffffff


	//   ....[151]....
        /*0298*/ 	.word	0xffffffff


	//   ....[152]....
        /*029c*/ 	.word	0xffffffff


	//   ....[153]....
        /*02a0*/ 	.word	0xffffffff


	//   ....[154]....
        /*02a4*/ 	.word	0xffffffff


	//   ....[155]....
        /*02a8*/ 	.word	0xffffffff


	//   ....[156]....
        /*02ac*/ 	.word	0xffffffff


	//   ....[157]....
        /*02b0*/ 	.word	0xffffffff


	//   ....[158]....
        /*02b4*/ 	.word	0xffffffff


	//   ....[159]....
        /*02b8*/ 	.word	0xffffffff


	//----- nvinfo : EIATTR_COOP_GROUP_INSTR_OFFSETS
	.align		4
.L_1693:
        /*02bc*/ 	.byte	0x04, 0x28
        /*02be*/ 	.short	(.L_1695 - .L_1694)


	//   ....[0]....
.L_1694:
        /*02c0*/ 	.word	0x00000600


	//   ....[1]....
        /*02c4*/ 	.word	0x00000690


	//   ....[2]....
        /*02c8*/ 	.word	0x00000780


	//   ....[3]....
        /*02cc*/ 	.word	0x00004eb0


	//   ....[4]....
        /*02d0*/ 	.word	0x00004ed0


	//   ....[5]....
        /*02d4*/ 	.word	0x00004f00


	//   ....[6]....
        /*02d8*/ 	.word	0x00004f10


	//   ....[7]....
        /*02dc*/ 	.word	0x00004fc0


	//   ....[8]....
        /*02e0*/ 	.word	0x00004fe0


	//   ....[9]....
        /*02e4*/ 	.word	0x00004ff0


	//   ....[10]....
        /*02e8*/ 	.word	0x00005000


	//   ....[11]....
        /*02ec*/ 	.word	0x000050c0


	//   ....[12]....
        /*02f0*/ 	.word	0x000050e0


	//   ....[13]....
        /*02f4*/ 	.word	0x000050f0


	//   ....[14]....
        /*02f8*/ 	.word	0x00005100


	//   ....[15]....
        /*02fc*/ 	.word	0x000051c0


	//   ....[16]....
        /*0300*/ 	.word	0x000051e0


	//   ....[17]....
        /*0304*/ 	.word	0x000051f0


	//   ....[18]....
        /*0308*/ 	.word	0x00005200


	//   ....[19]....
        /*030c*/ 	.word	0x000052c0


	//   ....[20]....
        /*0310*/ 	.word	0x000052d0


	//   ....[21]....
        /*0314*/ 	.word	0x000052e0


	//   ....[22]....
        /*0318*/ 	.word	0x000052f0


	//   ....[23]....
        /*031c*/ 	.word	0x00005430


	//   ....[24]....
        /*0320*/ 	.word	0x000054a0


	//   ....[25]....
        /*0324*/ 	.word	0x00005510


	//   ....[26]....
        /*0328*/ 	.word	0x00005580


	//   ....[27]....
        /*032c*/ 	.word	0x000055a0


	//   ....[28]....
        /*0330*/ 	.word	0x000055b0


	//   ....[29]....
        /*0334*/ 	.word	0x000055c0


	//   ....[30]....
        /*0338*/ 	.word	0x000055d0


	//   ....[31]....
        /*033c*/ 	.word	0x000055e0


	//   ....[32]....
        /*0340*/ 	.word	0x000055f0


	//   ....[33]....
        /*0344*/ 	.word	0x00005600


	//   ....[34]....
        /*0348*/ 	.word	0x00005610


	//   ....[35]....
        /*034c*/ 	.word	0x00006be0


	//   ....[36]....
        /*0350*/ 	.word	0x00006c00


	//   ....[37]....
        /*0354*/ 	.word	0x00006c10


	//   ....[38]....
        /*0358*/ 	.word	0x00006c20


	//   ....[39]....
        /*035c*/ 	.word	0x00006d40


	//   ....[40]....
        /*0360*/ 	.word	0x00006d50


	//   ....[41]....
        /*0364*/ 	.word	0x00006d60


	//   ....[42]....
        /*0368*/ 	.word	0x00006d70


	//   ....[43]....
        /*036c*/ 	.word	0x00006e90


	//   ....[44]....
        /*0370*/ 	.word	0x00006eb0


	//   ....[45]....
        /*0374*/ 	.word	0x00006ec0


	//   ....[46]....
        /*0378*/ 	.word	0x00006ed0


	//   ....[47]....
        /*037c*/ 	.word	0x00006ff0


	//   ....[48]....
        /*0380*/ 	.word	0x00007000


	//   ....[49]....
        /*0384*/ 	.word	0x00007010


	//   ....[50]....
        /*0388*/ 	.word	0x00007020


	//   ....[51]....
        /*038c*/ 	.word	0x00007140


	//   ....[52]....
        /*0390*/ 	.word	0x00007160


	//   ....[53]....
        /*0394*/ 	.word	0x00007170


	//   ....[54]....
        /*0398*/ 	.word	0x00007180


	//   ....[55]....
        /*039c*/ 	.word	0x00007280


	//   ....[56]....
        /*03a0*/ 	.word	0x00007290


	//   ....[57]....
        /*03a4*/ 	.word	0x000072a0


	//   ....[58]....
        /*03a8*/ 	.word	0x000072b0


	//   ....[59]....
        /*03ac*/ 	.word	0x000072c0


	//   ....[60]....
        /*03b0*/ 	.word	0x000072d0


	//   ....[61]....
        /*03b4*/ 	.word	0x000072e0


	//   ....[62]....
        /*03b8*/ 	.word	0x00007310


	//   ....[63]....
        /*03bc*/ 	.word	0x00007340


	//   ....[64]....
        /*03c0*/ 	.word	0x00007370


	//   ....[65]....
        /*03c4*/ 	.word	0x00007390


	//   ....[66]....
        /*03c8*/ 	.word	0x000073a0


	//   ....[67]....
        /*03cc*/ 	.word	0x00008aa0


	//   ....[68]....
        /*03d0*/ 	.word	0x00008b90


	//   ....[69]....
        /*03d4*/ 	.word	0x00008bc0


	//   ....[70]....
        /*03d8*/ 	.word	0x00008bf0


	//   ....[71]....
        /*03dc*/ 	.word	0x00008cd0


	//   ....[72]....
        /*03e0*/ 	.word	0x00008d00


	//   ....[73]....
        /*03e4*/ 	.word	0x00008d30


	//   ....[74]....
        /*03e8*/ 	.word	0x00008d60


	//   ....[75]....
        /*03ec*/ 	.word	0x00008e00


	//   ....[76]....
        /*03f0*/ 	.word	0x00008e30


	//   ....[77]....
        /*03f4*/ 	.word	0x00008e60


	//   ....[78]....
        /*03f8*/ 	.word	0x00008ea0


	//   ....[79]....
        /*03fc*/ 	.word	0x00008ff0


	//   ....[80]....
        /*0400*/ 	.word	0x00009020


	//   ....[81]....
        /*0404*/ 	.word	0x00009050


	//   ....[82]....
        /*0408*/ 	.word	0x00009080


	//   ....[83]....
        /*040c*/ 	.word	0x000091b0


	//   ....[84]....
        /*0410*/ 	.word	0x000091f0


	//   ....[85]....
        /*0414*/ 	.word	0x00009220


	//   ....[86]....
        /*0418*/ 	.word	0x00009250


	//   ....[87]....
        /*041c*/ 	.word	0x00009900


	//   ....[88]....
        /*0420*/ 	.word	0x0000a050


	//   ....[89]....
        /*0424*/ 	.word	0x0000a400


	//   ....[90]....
        /*0428*/ 	.word	0x0000a600


	//   ....[91]....
        /*042c*/ 	.word	0x0000a660


	//   ....[92]....
        /*0430*/ 	.word	0x0000a6b0


	//   ....[93]....
        /*0434*/ 	.word	0x0000a6d0


	//   ....[94]....
        /*0438*/ 	.word	0x0000a6f0


	//   ....[95]....
        /*043c*/ 	.word	0x0000a7f0


	//   ....[96]....
        /*0440*/ 	.word	0x0000a840


	//   ....[97]....
        /*0444*/ 	.word	0x0000a890


	//   ....[98]....
        /*0448*/ 	.word	0x0000a8b0


	//   ....[99]....
        /*044c*/ 	.word	0x0000a8d0


	//   ....[100]....
        /*0450*/ 	.word	0x0000af80


	//   ....[101]....
        /*0454*/ 	.word	0x0000b000


	//   ....[102]....
        /*0458*/ 	.word	0x0000b070


	//   ....[103]....
        /*045c*/ 	.word	0x0000b0e0


	//   ....[104]....
        /*0460*/ 	.word	0x0000b230


	//   ....[105]....
        /*0464*/ 	.word	0x0000b2a0


	//   ....[106]....
        /*0468*/ 	.word	0x0000b310


	//   ....[107]....
        /*046c*/ 	.word	0x0000b380


	//   ....[108]....
        /*0470*/ 	.word	0x0000b4a0


	//   ....[109]....
        /*0474*/ 	.word	0x0000b510


	//   ....[110]....
        /*0478*/ 	.word	0x0000b580


	//   ....[111]....
        /*047c*/ 	.word	0x0000b5f0


	//   ....[112]....
        /*0480*/ 	.word	0x0000b720


	//   ....[113]....
        /*0484*/ 	.word	0x0000b790


	//   ....[114]....
        /*0488*/ 	.word	0x0000b800


	//   ....[115]....
        /*048c*/ 	.word	0x0000b870


	//   ....[116]....
        /*0490*/ 	.word	0x0000b9a0


	//   ....[117]....
        /*0494*/ 	.word	0x0000ba10


	//   ....[118]....
        /*0498*/ 	.word	0x0000ba80


	//   ....[119]....
        /*049c*/ 	.word	0x0000baf0


	//   ....[120]....
        /*04a0*/ 	.word	0x0000bb60


	//   ....[121]....
        /*04a4*/ 	.word	0x0000bbd0


	//   ....[122]....
        /*04a8*/ 	.word	0x0000bc40


	//   ....[123]....
        /*04ac*/ 	.word	0x0000bcb0


	//   ....[124]....
        /*04b0*/ 	.word	0x0000bd50


	//   ....[125]....
        /*04b4*/ 	.word	0x0000bdc0


	//   ....[126]....
        /*04b8*/ 	.word	0x0000be30


	//   ....[127]....
        /*04bc*/ 	.word	0x0000bea0


	//   ....[128]....
        /*04c0*/ 	.word	0x0000bf20


	//   ....[129]....
        /*04c4*/ 	.word	0x0000bfa0


	//   ....[130]....
        /*04c8*/ 	.word	0x0000c010


	//   ....[131]....
        /*04cc*/ 	.word	0x0000c080


	//   ....[132]....
        /*04d0*/ 	.word	0x0000c100


	//   ....[133]....
        /*04d4*/ 	.word	0x0000c170


	//   ....[134]....
        /*04d8*/ 	.word	0x0000c1e0


	//   ....[135]....
        /*04dc*/ 	.word	0x0000c250


	//   ....[136]....
        /*04e0*/ 	.word	0x0000c2d0


	//   ....[137]....
        /*04e4*/ 	.word	0x0000c350


	//   ....[138]....
        /*04e8*/ 	.word	0x0000c3c0


	//   ....[139]....
        /*04ec*/ 	.word	0x0000c430


	//   ....[140]....
        /*04f0*/ 	.word	0x0000c4b0


	//   ....[141]....
        /*04f4*/ 	.word	0x0000c520


	//   ....[142]....
        /*04f8*/ 	.word	0x0000c590


	//   ....[143]....
        /*04fc*/ 	.word	0x0000c600


	//   ....[144]....
        /*0500*/ 	.word	0x0000c680


	//   ....[145]....
        /*0504*/ 	.word	0x0000c700


	//   ....[146]....
        /*0508*/ 	.word	0x0000c770


	//   ....[147]....
        /*050c*/ 	.word	0x0000c7e0


	//   ....[148]....
        /*0510*/ 	.word	0x0000c860


	//   ....[149]....
        /*0514*/ 	.word	0x0000c8d0


	//   ....[150]....
        /*0518*/ 	.word	0x0000c940


	//   ....[151]....
        /*051c*/ 	.word	0x0000c9b0


	//   ....[152]....
        /*0520*/ 	.word	0x0000ca20


	//   ....[153]....
        /*0524*/ 	.word	0x0000ca90


	//   ....[154]....
        /*0528*/ 	.word	0x0000cb00


	//   ....[155]....
        /*052c*/ 	.word	0x0000cb70


	//   ....[156]....
        /*0530*/ 	.word	0x0000cc40


	//   ....[157]....
        /*0534*/ 	.word	0x0000ccb0


	//   ....[158]....
        /*0538*/ 	.word	0x0000cd20


	//   ....[159]....
        /*053c*/ 	.word	0x0000cd90


	//----- nvinfo : EIATTR_EXIT_INSTR_OFFSETS
	.align		4
.L_1695:
        /*0540*/ 	.byte	0x04, 0x1c
        /*0542*/ 	.short	(.L_1697 - .L_1696)


	//   ....[0]....
.L_1696:
        /*0544*/ 	.word	0x0000a9e0


	//   ....[1]....
        /*0548*/ 	.word	0x0000af20


	//----- nvinfo : EIATTR_MAX_THREADS
	.align		4
.L_1697:
        /*054c*/ 	.byte	0x04, 0x05
        /*054e*/ 	.short	(.L_1699 - .L_1698)
.L_1698:
        /*0550*/ 	.word	0x00000080
        /*0554*/ 	.word	0x00000001
        /*0558*/ 	.word	0x00000001


	//----- nvinfo : EIATTR_CRS_STACK_SIZE
	.align		4
.L_1699:
        /*055c*/ 	.byte	0x04, 0x1e
        /*055e*/ 	.short	(.L_1701 - .L_1700)
.L_1700:
        /*0560*/ 	.word	0x00000000
.L_1701:


//--------------------- .nv.info._Z25selective_scan_bwd_kernelI32Selective_Scan_bwd_kernel_traitsILi128ELi16ELb1ELb0ELb0ELb1ELb1EN3c108BFloat16ENS1_7complexIfEEEEv12SSMParamsBwd --------------------------
	.section	.nv.info._Z25selective_scan_bwd_kernelI32Selective_Scan_bwd_kernel_traitsILi128ELi16ELb1ELb0ELb0ELb1ELb1EN3c108BFloat16ENS1_7complexIfEEEEv12SSMParamsBwd,"",@"SHT_CUDA_INFO"
	.sectionflags	@""
	.align	4


	//----- nvinfo : EIATTR_CUDA_API_VERSION
	.align		4
        /*0000*/ 	.byte	0x04, 0x37
        /*0002*/ 	.short	(.L_1703 - .L_1702)
.L_1702:
        /*0004*/ 	.word	0x00000082


	//----- nvinfo : EIATTR_SW2861232_WAR
	.align		4
.L_1703:
        /*0008*/ 	.byte	0x01, 0x35
	.zero		2


	//----- nvinfo : EIATTR_PARAM_CBANK
	.align		4
        /*000c*/ 	.byte	0x04, 0x0a
        /*000e*/ 	.short	(.L_1705 - .L_1704)
	.align		4
.L_1704:
        /*0010*/ 	.word	index@(.nv.constant0._Z25selective_scan_bwd_kernelI32Selective_Scan_bwd_kernel_traitsILi128ELi16ELb1ELb0ELb0ELb1ELb1EN3c108BFloat16ENS1_7complexIfEEEEv12SSMParamsBwd)
        /*0014*/ 	.short	0x0160
        /*0016*/ 	.short	0x01f0


	//----- nvinfo : EIATTR_CBANK_PARAM_SIZE
	.align		4
.L_1705:
        /*0018*/ 	.byte	0x03, 0x19
        /*001a*/ 	.short	0x01f0


	//----- nvinfo : EIATTR_KPARAM_INFO
	.align		4
        /*001c*/ 	.byte	0x04, 0x17
        /*001e*/ 	.short	(.L_1707 - .L_1706)
.L_1706:
        /*0020*/ 	.word	0x00000000
        /*0024*/ 	.short	0x0000
        /*0026*/ 	.short	0x0000
        /*0028*/ 	.byte	0x00, 0xf0, 0xc1, 0x07


	//----- nvinfo : EIATTR_MAXREG_COUNT
	.align		4
.L_1707:
        /*002c*/ 	.byte	0x03, 0x1b
        /*002e*/ 	.short	0x00ff


	//----- nvinfo : EIATTR_NUM_BARRIERS
	.align		4
        /*0030*/ 	.byte	0x02, 0x4c
        /*0032*/ 	.byte	0x01
	.zero		1


	//----- nvinfo : EIATTR_MERCURY_ISA_VERSION
	.align		4
        /*0034*/ 	.byte	0x03, 0x5f
        /*0036*/ 	.short	0x0000


	//----- nvinfo : EIATTR_COOP_GROUP_MASK_REGIDS
	.align		4
        /*0038*/ 	.byte	0x04, 0x29
        /*003a*/ 	.short	(.L_1709 - .L_1708)


	//   ....[0]....
.L_1708:
        /*003c*/ 	.word	0xffffffff


	//   ....[1]....
        /*0040*/ 	.word	0xffffffff


	//   ....[2]....
        /*0044*/ 	.word	0xffffffff


	//   ....[3]....
        /*0048*/ 	.word	0xffffffff


	//   ....[4]....
        /*004c*/ 	.word	0xffffffff


	//   ....[5]....
        /*0050*/ 	.word	0xffffffff


	//   ....[6]....
        /*0054*/ 	.word	0xffffffff


	//   ....[7]....
        /*0058*/ 	.word	0xffffffff


	//   ....[8]....
        /*005c*/ 	.word	0xffffffff


	//   ....[9]....
        /*0060*/ 	.word	0xffffffff


	//   ....[10]....
        /*0064*/ 	.word	0xffffffff


	//   ....[11]....
        /*0068*/ 	.word	0xffffffff


	//   ....[12]....
        /*006c*/ 	.word	0xffffffff


	//   ....[13]....
        /*0070*/ 	.word	0xffffffff


	//   ....[14]....
        /*0074*/ 	.word	0xffffffff


	//   ....[15]....
        /*0078*/ 	.word	0xffffffff


	//   ....[16]....
        /*007c*/ 	.word	0xffffffff


	//   ....[17]....
        /*0080*/ 	.word	0xffffffff


	//   ....[18]....
        /*0084*/ 	.word	0xffffffff


	//   ....[19]....
        /*0088*/ 	.word	0xffffffff


	//   ....[20]....
        /*008c*/ 	.word	0xffffffff


	//   ....[21]....
        /*0090*/ 	.word	0xffffffff


	//   ....[22]....
        /*0094*/ 	.word	0xffffffff


	//   ....[23]....
        /*0098*/ 	.word	0xffffffff


	//   ....[24]....
        /*009c*/ 	.word	0xffffffff


	//   ....[25]....
        /*00a0*/ 	.word	0xffffffff


	//   ....[26]....
        /*00a4*/ 	.word	0xffffffff


	//   ....[27]....
        /*00a8*/ 	.word	0xffffffff


	//   ....[28]....
        /*00ac*/ 	.word	0xffffffff


	//   ....[29]....
        /*00b0*/ 	.word	0xffffffff


	//   ....[30]....
        /*00b4*/ 	.word	0xffffffff


	//   ....[31]....
        /*00b8*/ 	.word	0xffffffff


	//   ....[32]....
        /*00bc*/ 	.word	0xffffffff


	//   ....[33]....
        /*00c0*/ 	.word	0xffffffff


	//   ....[34]....
        /*00c4*/ 	.word	0xffffffff


	//   ....[35]....
        /*00c8*/ 	.word	0xffffffff


	//   ....[36]....
        /*00cc*/ 	.word	0xffffffff


	//   ....[37]....
        /*00d0*/ 	.word	0xffffffff


	//   ....[38]....
        /*00d4*/ 	.word	0xffffffff


	//   ....[39]....
        /*00d8*/ 	.word	0xffffffff


	//   ....[40]....
        /*00dc*/ 	.word	0xffffffff


	//   ....[41]....
        /*00e0*/ 	.word	0xffffffff


	//   ....[42]....
        /*00e4*/ 	.word	0xffffffff


	//   ....[43]....
        /*00e8*/ 	.word	0xffffffff


	//   ....[44]....
        /*00ec*/ 	.word	0xffffffff


	//   ....[45]....
        /*00f0*/ 	.word	0xffffffff


	//   ....[46]....
        /*00f4*/ 	.word	0xffffffff


	//   ....[47]....
        /*00f8*/ 	.word	0xffffffff


	//   ....[48]....
        /*00fc*/ 	.word	0xffffffff


	//   ....[49]....
        /*0100*/ 	.word	0xffffffff


	//   ....[50]....
        /*0104*/ 	.word	0xffffffff


	//   ....[51]....
        /*0108*/ 	.word	0xffffffff


	//   ....[52]....
        /*010c*/ 	.word	0xffffffff


	//   ....[53]....
        /*0110*/ 	.word	0xffffffff


	//   ....[54]....
        /*0114*/ 	.word	0xffffffff


	//   ....[55]....
        /*0118*/ 	.word	0xffffffff


	//   ....[56]....
        /*011c*/ 	.word	0xffffffff


	//   ....[57]....
        /*0120*/ 	.word	0xffffffff


	//   ....[58]....
        /*0124*/ 	.word	0xffffffff


	//   ....[59]....
        /*0128*/ 	.word	0xffffffff


	//   ....[60]....
        /*012c*/ 	.word	0xffffffff


	//   ....[61]....
        /*0130*/ 	.word	0xffffffff


	//   ....[62]....
        /*0134*/ 	.word	0xffffffff


	//   ....[63]....
        /*0138*/ 	.word	0xffffffff


	//   ....[64]....
        /*013c*/ 	.word	0xffffffff


	//   ....[65]....
        /*0140*/ 	.word	0xffffffff


	//   ....[66]....
        /*0144*/ 	.word	0xffffffff


	//   ....[67]....
        /*0148*/ 	.word	0xffffffff


	//   ....[68]....
        /*014c*/ 	.word	0xffffffff


	//   ....[69]....
        /*0150*/ 	.word	0xffffffff


	//   ....[70]....
        /*0154*/ 	.word	0xffffffff


	//   ....[71]....
        /*0158*/ 	.word	0xffffffff


	//   ....[72]....
        /*015c*/ 	.word	0xffffffff


	//   ....[73]....
        /*0160*/ 	.word	0xffffffff


	//   ....[74]....
        /*0164*/ 	.word	0xffffffff


	//   ....[75]....
        /*0168*/ 	.word	0xffffffff


	//   ....[76]....
        /*016c*/ 	.word	0xffffffff


	//   ....[77]....
        /*0170*/ 	.word	0xffffffff


	//   ....[78]....
        /*0174*/ 	.word	0xffffffff


	//   ....[79]....
        /*0178*/ 	.word	0xffffffff


	//   ....[80]....
        /*017c*/ 	.word	0xffffffff


	//   ....[81]....
        /*0180*/ 	.word	0xffffffff


	//   ....[82]....
        /*0184*/ 	.word	0xffffffff


	//   ....[83]....
        /*0188*/ 	.word	0xffffffff


	//   ....[84]....
        /*018c*/ 	.word	0xffffffff


	//   ....[85]....
        /*0190*/ 	.word	0xffffffff


	//   ....[86]....
        /*0194*/ 	.word	0xffffffff


	//   ....[87]....
        /*0198*/ 	.word	0xffffffff


	//   ....[88]....
        /*019c*/ 	.word	0xffffffff


	//   ....[89]....
        /*01a0*/ 	.word	0xffffffff


	//   ....[90]....
        /*01a4*/ 	.word	0xffffffff


	//   ....[91]....
        /*01a8*/ 	.word	0xffffffff


	//   ....[92]....
        /*01ac*/ 	.word	0xffffffff


	//   ....[93]....
        /*01b0*/ 	.word	0xffffffff


	//   ....[94]....
        /*01b4*/ 	.word	0xffffffff


	//   ....[95]....
        /*01b8*/ 	.word	0xffffffff


	//   ....[96]....
        /*01bc*/ 	.word	0xffffffff


	//   ....[97]....
        /*01c0*/ 	.word	0xffffffff


	//   ....[98]....
        /*01c4*/ 	.word	0xffffffff


	//   ....[99]....
        /*01c8*/ 	.word	0xffffffff


	//   ....[100]....
        /*01cc*/ 	.word	0xffffffff


	//   ....[101]....
        /*01d0*/ 	.word	0xffffffff


	//   ....[102]....
        /*01d4*/ 	.word	0xffffffff


	//   ....[103]....
        /*01d8*/ 	.word	0xffffffff


	//   ....[104]....
        /*01dc*/ 	.word	0xffffffff


	//   ....[105]....
        /*01e0*/ 	.word	0xffffffff


	//   ....[106]....
        /*01e4*/ 	.word	0xffffffff


	//   ....[107]....
        /*01e8*/ 	.word	0xffffffff


	//   ....[108]....
        /*01ec*/ 	.word	0xffffffff


	//   ....[109]....
        /*01f0*/ 	.word	0xffffffff


	//   ....[110]....
        /*01f4*/ 	.word	0xffffffff


	//   ....[111]....
        /*01f8*/ 	.word	0xffffffff


	//   ....[112]....
        /*01fc*/ 	.word	0xffffffff


	//   ....[113]....
        /*0200*/ 	.word	0xffffffff


	//   ....[114]....
        /*0204*/ 	.word	0xffffffff


	//   ....[115]....
        /*0208*/ 	.word	0xffffffff


	//   ....[116]....
        /*020c*/ 	.word	0xffffffff


	//   ....[117]....
        /*0210*/ 	.word	0xffffffff


	//   ....[118]....
        /*0214*/ 	.word	0xffffffff


	//   ....[119]....
        /*0218*/ 	.word	0xffffffff


	//   ....[120]....
        /*021c*/ 	.word	0xffffffff


	//   ....[121]....
        /*0220*/ 	.word	0xffffffff


	//   ....[122]....
        /*0224*/ 	.word	0xffffffff


	//   ....[123]....
        /*0228*/ 	.word	0xffffffff


	//   ....[124]....
        /*022c*/ 	.word	0xffffffff


	//   ....[125]....
        /*0230*/ 	.word	0xffffffff


	//   ....[126]....
        /*0234*/ 	.word	0xffffffff


	//   ....[127]....
        /*0238*/ 	.word	0xffffffff


	//   ....[128]....
        /*023c*/ 	.word	0xffffffff


	//   ....[129]....
        /*0240*/ 	.word	0xffffffff


	//   ....[130]....
        /*0244*/ 	.word	0xffffffff


	//   ....[131]....
        /*0248*/ 	.word	0xffffffff


	//   ....[132]....
        /*024c*/ 	.word	0xffffffff


	//   ....[133]....
        /*0250*/ 	.word	0xffffffff


	//   ....[134]....
        /*0254*/ 	.word	0xffffffff


	//   ....[135]....
        /*0258*/ 	.word	0xffffffff


	//   ....[136]....
        /*025c*/ 	.word	0xffffffff


	//   ....[137]....
        /*0260*/ 	.word	0xffffffff


	//   ....[138]....
        /*0264*/ 	.word	0xffffffff


	//   ....[139]....
        /*0268*/ 	.word	0xffffffff


	//   ....[140]....
        /*026c*/ 	.word	0xffffffff


	//   ....[141]....
        /*0270*/ 	.word	0xffffffff


	//   ....[142]....
        /*0274*/ 	.word	0xffffffff


	//   ....[143]....
        /*0278*/ 	.word	0xffffffff


	//   ....[144]....
        /*027c*/ 	.word	0xffffffff


	//   ....[145]....
        /*0280*/ 	.word	0xffffffff


	//   ....[146]....
        /*0284*/ 	.word	0xffffffff


	//   ....[147]....
        /*0288*/ 	.word	0xffffffff


	//   ....[148]....
        /*028c*/ 	.word	0xffffffff


	//   ....[149]....
        /*0290*/ 	.word	0xffffffff


	//   ....[150]....
        /*0294*/ 	.word	0xffffffff


	//   ....[151]....
        /*0298*/ 	.word	0xffffffff


	//   ....[152]....
        /*029c*/ 	.word	0xffffffff


	//   ....[153]....
        /*02a0*/ 	.word	0xffffffff


	//   ....[154]....
        /*02a4*/ 	.word	0xffffffff


	//   ....[155]....
        /*02a8*/ 	.word	0xffffffff


	//   ....[156]....
        /*02ac*/ 	.word	0xffffffff


	//   ....[157]....
        /*02b0*/ 	.word	0xffffffff


	//   ....[158]....
        /*02b4*/ 	.word	0xffffffff


	//   ....[159]....
        /*02b8*/ 	.word	0xffffffff


	//   ....[160]....
        /*02bc*/ 	.word	0xffffffff


	//   ....[161]....
        /*02c0*/ 	.word	0xffffffff


	//   ....[162]....
        /*02c4*/ 	.word	0xffffffff


	//   ....[163]....
        /*02c8*/ 	.word	0xffffffff


	//----- nvinfo : EIATTR_COOP_GROUP_INSTR_OFFSETS
	.align		4
.L_1709:
        /*02cc*/ 	.byte	0x04, 0x28
        /*02ce*/ 	.short	(.L_1711 - .L_1710)


	//   ....[0]....
.L_1710:
        /*02d0*/ 	.word	0x00000600


	//   ....[1]....
        /*02d4*/ 	.word	0x00000690


	//   ....[2]....
        /*02d8*/ 	.word	0x00000850


	//   ....[3]....
        /*02dc*/ 	.word	0x00002e10


	//   ....[4]....
        /*02e0*/ 	.word	0x00003650


	//   ....[5]....
        /*02e4*/ 	.word	0x00003f00


	//   ....[6]....
        /*02e8*/ 	.word	0x00004290


	//   ....[7]....
        /*02ec*/ 	.word	0x000062c0


	//   ....[8]....
        /*02f0*/ 	.word	0x000062e0


	//   ....[9]....
        /*02f4*/ 	.word	0x00006310


	//   ....[10]....
        /*02f8*/ 	.word	0x00006320


	//   ....[11]....
        /*02fc*/ 	.word	0x000063d0


	//   ....[12]....
        /*0300*/ 	.word	0x000063f0


	//   ....[13]....
        /*0304*/ 	.word	0x00006400


	//   ....[14]....
        /*0308*/ 	.word	0x00006410


	//   ....[15]....
        /*030c*/ 	.word	0x000064d0


	//   ....[16]....
        /*0310*/ 	.word	0x000064f0


	//   ....[17]....
        /*0314*/ 	.word	0x00006500


	//   ....[18]....
        /*0318*/ 	.word	0x00006510


	//   ....[19]....
        /*031c*/ 	.word	0x000065d0


	//   ....[20]....
        /*0320*/ 	.word	0x000065f0


	//   ....[21]....
        /*0324*/ 	.word	0x00006600


	//   ....[22]....
        /*0328*/ 	.word	0x00006610


	//   ....[23]....
        /*032c*/ 	.word	0x000066d0


	//   ....[24]....
        /*0330*/ 	.word	0x000066e0


	//   ....[25]....
        /*0334*/ 	.word	0x000066f0


	//   ....[26]....
        /*0338*/ 	.word	0x00006700


	//   ....[27]....
        /*033c*/ 	.word	0x00006840


	//   ....[28]....
        /*0340*/ 	.word	0x000068b0


	//   ....[29]....
        /*0344*/ 	.word	0x00006920


	//   ....[30]....
        /*0348*/ 	.word	0x00006990


	//   ....[31]....
        /*034c*/ 	.word	0x000069b0


	//   ....[32]....
        /*0350*/ 	.word	0x000069c0


	//   ....[33]....
        /*0354*/ 	.word	0x000069d0


	//   ....[34]....
        /*0358*/ 	.word	0x000069e0


	//   ....[35]....
        /*035c*/ 	.word	0x000069f0


	//   ....[36]....
        /*0360*/ 	.word	0x00006a00


	//   ....[37]....
        /*0364*/ 	.word	0x00006a10


	//   ....[38]....
        /*0368*/ 	.word	0x00006a20


	//   ....[39]....
        /*036c*/ 	.word	0x00007ff0


	//   ....[40]....
        /*0370*/ 	.word	0x00008010


	//   ....[41]....
        /*0374*/ 	.word	0x00008020


	//   ....[42]....
        /*0378*/ 	.word	0x00008030


	//   ....[43]....
        /*037c*/ 	.word	0x00008150


	//   ....[44]....
        /*0380*/ 	.word	0x00008160


	//   ....[45]....
        /*0384*/ 	.word	0x00008170


	//   ....[46]....
        /*0388*/ 	.word	0x00008180


	//   ....[47]....
        /*038c*/ 	.word	0x000082a0


	//   ....[48]....
        /*0390*/ 	.word	0x000082c0


	//   ....[49]....
        /*0394*/ 	.word	0x000082d0


	//   ....[50]....
        /*0398*/ 	.word	0x000082e0


	//   ....[51]....
        /*039c*/ 	.word	0x00008400


	//   ....[52]....
        /*03a0*/ 	.word	0x00008410


	//   ....[53]....
        /*03a4*/ 	.word	0x00008420


	//   ....[54]....
        /*03a8*/ 	.word	0x00008430


	//   ....[55]....
        /*03ac*/ 	.word	0x00008550


	//   ....[56]....
        /*03b0*/ 	.word	0x00008570


	//   ....[57]....
        /*03b4*/ 	.word	0x00008580


	//   ....[58]....
        /*03b8*/ 	.word	0x00008590


	//   ....[59]....
        /*03bc*/ 	.word	0x00008690


	//   ....[60]....
        /*03c0*/ 	.word	0x000086a0


	//   ....[61]....
        /*03c4*/ 	.word	0x000086b0


	//   ....[62]....
        /*03c8*/ 	.word	0x000086c0


	//   ....[63]....
        /*03cc*/ 	.word	0x000086d0


	//   ....[64]....
        /*03d0*/ 	.word	0x000086e0


	//   ....[65]....
        /*03d4*/ 	.word	0x000086f0


	//   ....[66]....
        /*03d8*/ 	.word	0x00008720


	//   ....[67]....
        /*03dc*/ 	.word	0x00008750


	//   ....[68]....
        /*03e0*/ 	.word	0x00008780


	//   ....[69]....
        /*03e4*/ 	.word	0x000087a0


	//   ....[70]....
        /*03e8*/ 	.word	0x000087b0


	//   ....[71]....
        /*03ec*/ 	.word	0x00009e90


	//   ....[72]....
        /*03f0*/ 	.word	0x00009f80


	//   ....[73]....
        /*03f4*/ 	.word	0x00009fb0


	//   ....[74]....
        /*03f8*/ 	.word	0x00009ff0


	//   ....[75]....
        /*03fc*/ 	.word	0x0000a0b0


	//   ....[76]....
        /*0400*/ 	.word	0x0000a0e0


	//   ....[77]....
        /*0404*/ 	.word	0x0000a120


	//   ....[78]....
        /*0408*/ 	.word	0x0000a150


	//   ....[79]....
        /*040c*/ 	.word	0x0000a240


	//   ....[80]....
        /*0410*/ 	.word	0x0000a280


	//   ....[81]....
        /*0414*/ 	.word	0x0000a2b0


	//   ....[82]....
        /*0418*/ 	.word	0x0000a2e0


	//   ....[83]....
        /*041c*/ 	.word	0x0000a440


	//   ....[84]....
        /*0420*/ 	.word	0x0000a490


	//   ....[85]....
        /*0424*/ 	.word	0x0000a4c0


	//   ....[86]....
        /*0428*/ 	.word	0x0000a4f0


	//   ....[87]....
        /*042c*/ 	.word	0x0000a5f0


	//   ....[88]....
        /*0430*/ 	.word	0x0000a630


	//   ....[89]....
        /*0434*/ 	.word	0x0000a660


	//   ....[90]....
        /*0438*/ 	.word	0x0000a690


	//   ....[91]....
        /*043c*/ 	.word	0x0000ad00


	//   ....[92]....
        /*0440*/ 	.word	0x0000b3a0


	//   ....[93]....
        /*0444*/ 	.word	0x0000b820


	//   ....[94]....
        /*0448*/ 	.word	0x0000ba00


	//   ....[95]....
        /*044c*/ 	.word	0x0000ba60


	//   ....[96]....
        /*0450*/ 	.word	0x0000bab0


	//   ....[97]....
        /*0454*/ 	.word	0x0000bad0


	//   ....[98]....
        /*0458*/ 	.word	0x0000baf0


	//   ....[99]....
        /*045c*/ 	.word	0x0000bbf0


	//   ....[100]....
        /*0460*/ 	.word	0x0000bc40


	//   ....[101]....
        /*0464*/ 	.word	0x0000bc90


	//   ....[102]....
        /*0468*/ 	.word	0x0000bcb0


	//   ....[103]....
        /*046c*/ 	.word	0x0000bcd0


	//   ....[104]....
        /*0470*/ 	.word	0x0000c380


	//   ....[105]....
        /*0474*/ 	.word	0x0000c400


	//   ....[106]....
        /*0478*/ 	.word	0x0000c470


	//   ....[107]....
        /*047c*/ 	.word	0x0000c4e0


	//   ....[108]....
        /*0480*/ 	.word	0x0000c630


	//   ....[109]....
        /*0484*/ 	.word	0x0000c6a0


	//   ....[110]....
        /*0488*/ 	.word	0x0000c710


	//   ....[111]....
        /*048c*/ 	.word	0x0000c780


	//   ....[112]....
        /*0490*/ 	.word	0x0000c8a0


	//   ....[113]....
        /*0494*/ 	.word	0x0000c910


	//   ....[114]....
        /*0498*/ 	.word	0x0000c980


	//   ....[115]....
        /*049c*/ 	.word	0x0000c9f0


	//   ....[116]....
        /*04a0*/ 	.word	0x0000cb20


	//   ....[117]....
        /*04a4*/ 	.word	0x0000cb90


	//   ....[118]....
        /*04a8*/ 	.word	0x0000cc00


	//   ....[119]....
        /*04ac*/ 	.word	0x0000cc70


	//   ....[120]....
        /*04b0*/ 	.word	0x0000cda0


	//   ....[121]....
        /*04b4*/ 	.word	0x0000ce10


	//   ....[122]....
        /*04b8*/ 	.word	0x0000ce80


	//   ....[123]....
        /*04bc*/ 	.word	0x0000cef0


	//   ....[124]....
        /*04c0*/ 	.word	0x0000cf60


	//   ....[125]....
        /*04c4*/ 	.word	0x0000cfd0


	//   ....[126]....
        /*04c8*/ 	.word	0x0000d040


	//   ....[127]....
        /*04cc*/ 	.word	0x0000d0b0


	//   ....[128]....
        /*04d0*/ 	.word	0x0000d150


	//   ....[129]....
        /*04d4*/ 	.word	0x0000d1c0


	//   ....[130]....
        /*04d8*/ 	.word	0x0000d230


	//   ....[131]....
        /*04dc*/ 	.word	0x0000d2a0


	//   ....[132]....
        /*04e0*/ 	.word	0x0000d320


	//   ....[133]....
        /*04e4*/ 	.word	0x0000d3a0


	//   ....[134]....
        /*04e8*/ 	.word	0x0000d410


	//   ....[135]....
        /*04ec*/ 	.word	0x0000d480


	//   ....[136]....
        /*04f0*/ 	.word	0x0000d500


	//   ....[137]....
        /*04f4*/ 	.word	0x0000d570


	//   ....[138]....
        /*04f8*/ 	.word	0x0000d5e0


	//   ....[139]....
        /*04fc*/ 	.word	0x0000d650


	//   ....[140]....
        /*0500*/ 	.word	0x0000d6d0


	//   ....[141]....
        /*0504*/ 	.word	0x0000d750


	//   ....[142]....
        /*0508*/ 	.word	0x0000d7c0


	//   ....[143]....
        /*050c*/ 	.word	0x0000d830


	//   ....[144]....
        /*0510*/ 	.word	0x0000d8b0


	//   ....[145]....
        /*0514*/ 	.word	0x0000d920


	//   ....[146]....
        /*0518*/ 	.word	0x0000d990


	//   ....[147]....
        /*051c*/ 	.word	0x0000da00


	//   ....[148]....
        /*0520*/ 	.word	0x0000da80


	//   ....[149]....
        /*0524*/ 	.word	0x0000db00


	//   ....[150]....
        /*0528*/ 	.word	0x0000db70


	//   ....[151]....
        /*052c*/ 	.word	0x0000dbe0


	//   ....[152]....
        /*0530*/ 	.word	0x0000dc60


	//   ....[153]....
        /*0534*/ 	.word	0x0000dcd0


	//   ....[154]....
        /*0538*/ 	.word	0x0000dd40


	//   ....[155]....
        /*053c*/ 	.word	0x0000ddb0


	//   ....[156]....
        /*0540*/ 	.word	0x0000de20


	//   ....[157]....
        /*0544*/ 	.word	0x0000de90


	//   ....[158]....
        /*0548*/ 	.word	0x0000df00


	//   ....[159]....
        /*054c*/ 	.word	0x0000df70


	//   ....[160]....
        /*0550*/ 	.word	0x0000e040


	//   ....[161]....
        /*0554*/ 	.word	0x0000e0b0


	//   ....[162]....
        /*0558*/ 	.word	0x0000e120


	//   ....[163]....
        /*055c*/ 	.word	0x0000e190


	//----- nvinfo : EIATTR_EXIT_INSTR_OFFSETS
	.align		4
.L_1711:
        /*0560*/ 	.byte	0x04, 0x1c
        /*0562*/ 	.short	(.L_1713 - .L_1712)


	//   ....[0]....
.L_1712:
        /*0564*/ 	.word	0x0000bde0


	//   ....[1]....
        /*0568*/ 	.word	0x0000c320


	//----- nvinfo : EIATTR_MAX_THREADS
	.align		4
.L_1713:
        /*056c*/ 	.byte	0x04, 0x05
        /*056e*/ 	.short	(.L_1715 - .L_1714)
.L_1714:
        /*0570*/ 	.word	0x00000080
        /*0574*/ 	.word	0x00000001
        /*0578*/ 	.word	0x00000001


	//----- nvinfo : EIATTR_CRS_STACK_SIZE
	.align		4
.L_1715:
        /*057c*/ 	.byte	0x04, 0x1e
        /*057e*/ 	.short	(.L_1717 - .L_1716)
.L_1716:
        /*0580*/ 	.word	0x00000000
.L_1717:


//--------------------- .nv.info._Z25selective_scan_bwd_kernelI32Selective_Scan_bwd_kernel_traitsILi128ELi16ELb1ELb0ELb1ELb0ELb0EN3c108BFloat16ENS1_7complexIfEEEEv12SSMParamsBwd --------------------------
	.section	.nv.info._Z25selective_scan_bwd_kernelI32Selective_Scan_bwd_kernel_traitsILi128ELi16ELb1ELb0ELb1ELb0ELb0EN3c108BFloat16ENS1_7complexIfEEEEv12SSMParamsBwd,"",@"SHT_CUDA_INFO"
	.sectionflags	@""
	.align	4


	//----- nvinfo : EIATTR_CUDA_API_VERSION
	.align		4
        /*0000*/ 	.byte	0x04, 0x37
        /*0002*/ 	.short	(.L_1719 - .L_1718)
.L_1718:
        /*0004*/ 	.word	0x00000082


	//----- nvinfo : EIATTR_SW2861232_WAR
	.align		4
.L_1719:
        /*0008*/ 	.byte	0x01, 0x35
	.zero		2


	//----- nvinfo : EIATTR_PARAM_CBANK
	.align		4
        /*000c*/ 	.byte	0x04, 0x0a
        /*000e*/ 	.short	(.L_1721 - .L_1720)
	.align		4
.L_1720:
        /*0010*/ 	.word	index@(.nv.constant0._Z25selective_scan_bwd_kernelI32Selective_Scan_bwd_kernel_traitsILi128ELi16ELb1ELb0ELb1ELb0ELb0EN3c108BFloat16ENS1_7complexIfEEEEv12SSMParamsBwd)
        /*0014*/ 	.short	0x0160
        /*0016*/ 	.short	0x01f0


	//----- nvinfo : EIATTR_CBANK_PARAM_SIZE
	.align		4
.L_1721:
        /*0018*/ 	.byte	0x03, 0x19
        /*001a*/ 	.short	0x01f0


	//----- nvinfo : EIATTR_KPARAM_INFO
	.align		4
        /*001c*/ 	.byte	0x04, 0x17
        /*001e*/ 	.short	(.L_1723 - .L_1722)
.L_1722:
        /*0020*/ 	.word	0x00000000
        /*0024*/ 	.short	0x0000
        /*0026*/ 	.short	0x0000
        /*0028*/ 	.byte	0x00, 0xf0, 0xc1, 0x07


	//----- nvinfo : EIATTR_MAXREG_COUNT
	.align		4
.L_1723:
        /*002c*/ 	.byte	0x03, 0x1b
        /*002e*/ 	.short	0x00ff


	//----- nvinfo : EIATTR_NUM_BARRIERS
	.align		4
        /*0030*/ 	.byte	0x02, 0x4c
        /*0032*/ 	.byte	0x01
	.zero		1


	//----- nvinfo : EIATTR_MERCURY_ISA_VERSION
	.align		4
        /*0034*/ 	.byte	0x03, 0x5f
        /*0036*/ 	.short	0x0000


	//----- nvinfo : EIATTR_COOP_GROUP_MASK_REGIDS
	.align		4
        /*0038*/ 	.byte	0x04, 0x29
        /*003a*/ 	.short	(.L_1725 - .L_1724)


	//   ....[0]....
.L_1724:
        /*003c*/ 	.word	0xffffffff


	//   ....[1]....
        /*0040*/ 	.word	0xffffffff


	//   ....[2]....
        /*0044*/ 	.word	0xffffffff


	//   ....[3]....
        /*0048*/ 	.word	0xffffffff


	//   ....[4]....
        /*004c*/ 	.word	0xffffffff


	//   ....[5]....
        /*0050*/ 	.word	0xffffffff


	//   ....[6]....
        /*0054*/ 	.word	0xffffffff


	//   ....[7]....
        /*0058*/ 	.word	0xffffffff


	//   ....[8]....
        /*005c*/ 	.word	0xffffffff


	//   ....[9]....
        /*0060*/ 	.word	0xffffffff


	//   ....[10]....
        /*0064*/ 	.word	0xffffffff


	//   ....[11]....
        /*0068*/ 	.word	0xffffffff


	//   ....[12]....
        /*006c*/ 	.word	0xffffffff


	//   ....[13]....
        /*0070*/ 	.word	0xffffffff


	//   ....[14]....
        /*0074*/ 	.word	0xffffffff


	//   ....[15]....
        /*0078*/ 	.word	0xffffffff


	//   ....[16]....
        /*007c*/ 	.word	0xffffffff


	//   ....[17]....
        /*0080*/ 	.word	0xffffffff


	//   ....[18]....
        /*0084*/ 	.word	0xffffffff


	//   ....[19]....
        /*0088*/ 	.word	0xffffffff


	//   ....[20]....
        /*008c*/ 	.word	0xffffffff


	//   ....[21]....
        /*0090*/ 	.word	0xffffffff


	//   ....[22]....
        /*0094*/ 	.word	0xffffffff


	//   ....[23]....
        /*0098*/ 	.word	0xffffffff


	//   ....[24]....
        /*009c*/ 	.word	0xffffffff


	//   ....[25]....
        /*00a0*/ 	.word	0xffffffff


	//   ....[26]....
        /*00a4*/ 	.word	0xffffffff


	//   ....[27]....
        /*00a8*/ 	.word	0xffffffff


	//   ....[28]....
        /*00ac*/ 	.word	0xffffffff


	//   ....[29]....
        /*00b0*/ 	.word	0xffffffff


	//   ....[30]....
        /*00b4*/ 	.word	0xffffffff


	//   ....[31]....
        /*00b8*/ 	.word	0xffffffff


	//   ....[32]....
        /*00bc*/ 	.word	0xffffffff


	//   ....[33]....
        /*00c0*/ 	.word	0xffffffff


	//   ....[34]....
        /*00c4*/ 	.word	0xffffffff


	//   ....[35]....
        /*00c8*/ 	.word	0xffffffff


	//   ....[36]....
        /*00cc*/ 	.word	0xffffffff


	//   ....[37]....
        /*00d0*/ 	.word	0xffffffff


	//   ....[38]....
        /*00d4*/ 	.word	0xffffffff


	//   ....[39]....
        /*00d8*/ 	.word	0xffffffff


	//   ....[40]....
        /*00dc*/ 	.word	0xffffffff


	//   ....[41]....
        /*00e0*/ 	.word	0xffffffff


	//   ....[42]....
        /*00e4*/ 	.word	0xffffffff


	//   ....[43]....
        /*00e8*/ 	.word	0xffffffff


	//   ....[44]....
        /*00ec*/ 	.word	0xffffffff


	//   ....[45]....
        /*00f0*/ 	.word	0xffffffff


	//   ....[46]....
        /*00f4*/ 	.word	0xffffffff


	//   ....[47]....
        /*00f8*/ 	.word	0xffffffff


	//   ....[48]....
        /*00fc*/ 	.word	0xffffffff


	//   ....[49]....
        /*0100*/ 	.word	0xffffffff


	//   ....[50]....
        /*0104*/ 	.word	0xffffffff


	//   ....[51]....
        /*0108*/ 	.word	0xffffffff


	//   ....[52]....
        /*010c*/ 	.word	0xffffffff


	//   ....[53]....
        /*0110*/ 	.word	0xffffffff


	//   ....[54]....
        /*0114*/ 	.word	0xffffffff


	//   ....[55]....
        /*0118*/ 	.word	0xffffffff


	//   ....[56]....
        /*011c*/ 	.word	0xffffffff


	//   ....[57]....
        /*0120*/ 	.word	0xffffffff


	//   ....[58]....
        /*0124*/ 	.word	0xffffffff


	//   ....[59]....
        /*0128*/ 	.word	0xffffffff


	//   ....[60]....
        /*012c*/ 	.word	0xffffffff


	//   ....[61]....
        /*0130*/ 	.word	0xffffffff


	//   ....[62]....
        /*0134*/ 	.word	0xffffffff


	//   ....[63]....
        /*0138*/ 	.word	0xffffffff


	//   ....[64]....
        /*013c*/ 	.word	0xffffffff


	//   ....[65]....
        /*0140*/ 	.word	0xffffffff


	//   ....[66]....
        /*0144*/ 	.word	0xffffffff


	//   ....[67]....
        /*0148*/ 	.word	0xffffffff


	//   ....[68]....
        /*014c*/ 	.word	0xffffffff


	//   ....[69]....
        /*0150*/ 	.word	0xffffffff


	//   ....[70]....
        /*0154*/ 	.word	0xffffffff


	//   ....[71]....
        /*0158*/ 	.word	0xffffffff


	//   ....[72]....
        /*015c*/ 	.word	0xffffffff


	//   ....[73]....
        /*0160*/ 	.word	0xffffffff


	//   ....[74]....
        /*0164*/ 	.word	0xffffffff


	//   ....[75]....
        /*0168*/ 	.word	0xffffffff


	//   ....[76]....
        /*016c*/ 	.word	0xffffffff


	//   ....[77]....
        /*0170*/ 	.word	0xffffffff


	//   ....[78]....
        /*0174*/ 	.word	0xffffffff


	//   ....[79]....
        /*0178*/ 	.word	0xffffffff


	//   ....[80]....
        /*017c*/ 	.word	0xffffffff


	//   ....[81]....
        /*0180*/ 	.word	0xffffffff


	//   ....[82]....
        /*0184*/ 	.word	0xffffffff


	//   ....[83]....
        /*0188*/ 	.word	0xffffffff


	//   ....[84]....
        /*018c*/ 	.word	0xffffffff


	//   ....[85]....
        /*0190*/ 	.word	0xffffffff


	//   ....[86]....
        /*0194*/ 	.word	0xffffffff


	//   ....[87]....
        /*0198*/ 	.word	0xffffffff


	//   ....[88]....
        /*019c*/ 	.word	0xffffffff


	//   ....[89]....
        /*01a0*/ 	.word	0xffffffff


	//   ....[90]....
        /*01a4*/ 	.word	0xffffffff


	//   ....[91]....
        /*01a8*/ 	.word	0xffffffff


	//   ....[92]....
        /*01ac*/ 	.word	0xffffffff


	//   ....[93]....
        /*01b0*/ 	.word	0xffffffff


	//   ....[94]....
        /*01b4*/ 	.word	0xffffffff


	//   ....[95]....
        /*01b8*/ 	.word	0xffffffff


	//   ....[96]....
        /*01bc*/ 	.word	0xffffffff


	//   ....[97]....
        /*01c0*/ 	.word	0xffffffff


	//   ....[98]....
        /*01c4*/ 	.word	0xffffffff


	//   ....[99]....
        /*01c8*/ 	.word	0xffffffff


	//   ....[100]....
        /*01cc*/ 	.word	0xffffffff


	//   ....[101]....
        /*01d0*/ 	.word	0xffffffff


	//   ....[102]....
        /*01d4*/ 	.word	0xffffffff


	//   ....[103]....
        /*01d8*/ 	.word	0xffffffff


	//   ....[104]....
        /*01dc*/ 	.word	0xffffffff


	//   ....[105]....
        /*01e0*/ 	.word	0xffffffff


	//   ....[106]....
        /*01e4*/ 	.word	0xffffffff


	//   ....[107]....
        /*01e8*/ 	.word	0xffffffff


	//   ....[108]....
        /*01ec*/ 	.word	0xffffffff


	//   ....[109]....
        /*01f0*/ 	.word	0xffffffff


	//   ....[110]....
        /*01f4*/ 	.word	0xffffffff


	//   ....[111]....
        /*01f8*/ 	.word	0xffffffff


	//   ....[112]....
        /*01fc*/ 	.word	0xffffffff


	//   ....[113]....
        /*0200*/ 	.word	0xffffffff


	//   ....[114]....
        /*0204*/ 	.word	0xffffffff


	//   ....[115]....
        /*0208*/ 	.word	0xffffffff


	//   ....[116]....
        /*020c*/ 	.word	0xffffffff


	//   ....[117]....
        /*0210*/ 	.word	0xffffffff


	//   ....[118]....
        /*0214*/ 	.word	0xffffffff


	//   ....[119]....
        /*0218*/ 	.word	0xffffffff


	//   ....[120]....
        /*021c*/ 	.word	0xffffffff


	//   ....[121]....
        /*0220*/ 	.word	0xffffffff


	//   ....[122]....
        /*0224*/ 	.word	0xffffffff


	//   ....[123]....
        /*0228*/ 	.word	0xffffffff


	//   ....[124]....
        /*022c*/ 	.word	0xffffffff


	//   ....[125]....
        /*0230*/ 	.word	0xffffffff


	//   ....[126]....
        /*0234*/ 	.word	0xffffffff


	//   ....[127]....
        /*0238*/ 	.word	0xffffffff


	//   ....[128]....
        /*023c*/ 	.word	0xffffffff


	//   ....[129]....
        /*0240*/ 	.word	0xffffffff


	//   ....[130]....
        /*0244*/ 	.word	0xffffffff


	//   ....[131]....
        /*0248*/ 	.word	0xffffffff


	//   ....[132]....
        /*024c*/ 	.word	0xffffffff


	//   ....[133]....
        /*0250*/ 	.word	0xffffffff


	//   ....[134]....
        /*0254*/ 	.word	0xffffffff


	//   ....[135]....
        /*0258*/ 	.word	0xffffffff


	//   ....[136]....
        /*025c*/ 	.word	0xffffffff


	//   ....[137]....
        /*0260*/ 	.word	0xffffffff


	//   ....[138]....
        /*0264*/ 	.word	0xffffffff


	//   ....[139]....
        /*0268*/ 	.word	0xffffffff


	//   ....[140]....
        /*026c*/ 	.word	0xffffffff


	//   ....[141]....
        /*0270*/ 	.word	0xffffffff


	//   ....[142]....
        /*0274*/ 	.word	0xffffffff


	//   ....[143]....
        /*0278*/ 	.word	0xffffffff


	//   ....[144]....
        /*027c*/ 	.word	0xffffffff


	//   ....[145]....
        /*0280*/ 	.word	0xffffffff


	//   ....[146]....
        /*0284*/ 	.word	0xffffffff


	//   ....[147]....
        /*0288*/ 	.word	0xffffffff


	//   ....[148]....
        /*028c*/ 	.word	0xffffffff


	//   ....[149]....
        /*0290*/ 	.word	0xffffffff


	//   ....[150]....
        /*0294*/ 	.word	0xffffffff


	//   ....[151]....
        /*0298*/ 	.word	0xffffffff


	//   ....[152]....
        /*029c*/ 	.word	0xffffffff


	//   ....[153]....
        /*02a0*/ 	.word	0xffffffff


	//   ....[154]....
        /*02a4*/ 	.word	0xffffffff


	//   ....[155]....
        /*02a8*/ 	.word	0xffffffff


	//   ....[156]....
        /*02ac*/ 	.word	0xffffffff


	//   ....[157]....
        /*02b0*/ 	.word	0xffffffff


	//   ....[158]....
        /*02b4*/ 	.word	0xffffffff


	//   ....[159]....
        /*02b8*/ 	.word	0xffffffff


	//----- nvinfo : EIATTR_COOP_GROUP_INSTR_OFFSETS
	.align		4
.L_1725:
        /*02bc*/ 	.byte	0x04, 0x28
        /*02be*/ 	.short	(.L_1727 - .L_1726)


	//   ....[0]....
.L_1726:
        /*02c0*/ 	.word	0x00000b50


	//   ....[1]....
        /*02c4*/ 	.word	0x00000c00


	//   ....[2]....
        /*02c8*/ 	.word	0x00000e30


	//   ....[3]....
        /*02cc*/ 	.word	0x00002170


	//   ....[4]....
        /*02d0*/ 	.word	0x00003a30


	//   ....[5]....
        /*02d4*/ 	.word	0x00003a50


	//   ....[6]....
        /*02d8*/ 	.word	0x00003a80


	//   ....[7]....
        /*02dc*/ 	.word	0x00003a90


	//   ....[8]....
        /*02e0*/ 	.word	0x00003b40


	//   ....[9]....
        /*02e4*/ 	.word	0x00003b60


	//   ....[10]....
        /*02e8*/ 	.word	0x00003b70


	//   ....[11]....
        /*02ec*/ 	.word	0x00003b80


	//   ....[12]....
        /*02f0*/ 	.word	0x00003c40


	//   ....[13]....
        /*02f4*/ 	.word	0x00003c60


	//   ....[14]....
        /*02f8*/ 	.word	0x00003c70


	//   ....[15]....
        /*02fc*/ 	.word	0x00003c80


	//   ....[16]....
        /*0300*/ 	.word	0x00003d40


	//   ....[17]....
        /*0304*/ 	.word	0x00003d60


	//   ....[18]....
        /*0308*/ 	.word	0x00003d70


	//   ....[19]....
        /*030c*/ 	.word	0x00003d80


	//   ....[20]....
        /*0310*/ 	.word	0x00003e40


	//   ....[21]....
        /*0314*/ 	.word	0x00003e50


	//   ....[22]....
        /*0318*/ 	.word	0x00003e60


	//   ....[23]....
        /*031c*/ 	.word	0x00003e70


	//   ....[24]....
        /*0320*/ 	.word	0x00003fd0


	//   ....[25]....
        /*0324*/ 	.word	0x00004040


	//   ....[26]....
        /*0328*/ 	.word	0x000040b0


	//   ....[27]....
        /*032c*/ 	.word	0x00004120


	//   ....[28]....
        /*0330*/ 	.word	0x00004140


	//   ....[29]....
        /*0334*/ 	.word	0x00004150


	//   ....[30]....
        /*0338*/ 	.word	0x00004160


	//   ....[31]....
        /*033c*/ 	.word	0x00004170


	//   ....[32]....
        /*0340*/ 	.word	0x00004180


	//   ....[33]....
        /*0344*/ 	.word	0x00004190


	//   ....[34]....
        /*0348*/ 	.word	0x000041a0


	//   ....[35]....
        /*034c*/ 	.word	0x000041b0


	//   ....[36]....
        /*0350*/ 	.word	0x000057a0


	//   ....[37]....
        /*0354*/ 	.word	0x000057c0


	//   ....[38]....
        /*0358*/ 	.word	0x000057d0


	//   ....[39]....
        /*035c*/ 	.word	0x000057e0


	//   ....[40]....
        /*0360*/ 	.word	0x00005900


	//   ....[41]....
        /*0364*/ 	.word	0x00005910


	//   ....[42]....
        /*0368*/ 	.word	0x00005920


	//   ....[43]....
        /*036c*/ 	.word	0x00005930


	//   ....[44]....
        /*0370*/ 	.word	0x00005a50


	//   ....[45]....
        /*0374*/ 	.word	0x00005a70


	//   ....[46]....
        /*0378*/ 	.word	0x00005a80


	//   ....[47]....
        /*037c*/ 	.word	0x00005a90


	//   ....[48]....
        /*0380*/ 	.word	0x00005bb0


	//   ....[49]....
        /*0384*/ 	.word	0x00005bc0


	//   ....[50]....
        /*0388*/ 	.word	0x00005bd0


	//   ....[51]....
        /*038c*/ 	.word	0x00005be0


	//   ....[52]....
        /*0390*/ 	.word	0x00005d00


	//   ....[53]....
        /*0394*/ 	.word	0x00005d20


	//   ....[54]....
        /*0398*/ 	.word	0x00005d30


	//   ....[55]....
        /*039c*/ 	.word	0x00005d40


	//   ....[56]....
        /*03a0*/ 	.word	0x00005e40


	//   ....[57]....
        /*03a4*/ 	.word	0x00005e50


	//   ....[58]....
        /*03a8*/ 	.word	0x00005e60


	//   ....[59]....
        /*03ac*/ 	.word	0x00005e70


	//   ....[60]....
        /*03b0*/ 	.word	0x00005e80


	//   ....[61]....
        /*03b4*/ 	.word	0x00005e90


	//   ....[62]....
        /*03b8*/ 	.word	0x00005ea0


	//   ....[63]....
        /*03bc*/ 	.word	0x00005ed0


	//   ....[64]....
        /*03c0*/ 	.word	0x00005f00


	//   ....[65]....
        /*03c4*/ 	.word	0x00005f30


	//   ....[66]....
        /*03c8*/ 	.word	0x00005f50


	//   ....[67]....
        /*03cc*/ 	.word	0x00005f60


	//   ....[68]....
        /*03d0*/ 	.word	0x00009b50


	//   ....[69]....
        /*03d4*/ 	.word	0x00009b90


	//   ....[70]....
        /*03d8*/ 	.word	0x00009bd0


	//   ....[71]....
        /*03dc*/ 	.word	0x00009c10


	//   ....[72]....
        /*03e0*/ 	.word	0x00009cd0


	//   ....[73]....
        /*03e4*/ 	.word	0x00009d00


	//   ....[74]....
        /*03e8*/ 	.word	0x00009d30


	//   ....[75]....
        /*03ec*/ 	.word	0x00009d60


	//   ....[76]....
        /*03f0*/ 	.word	0x00009e00


	//   ....[77]....
        /*03f4*/ 	.word	0x00009e50


	//   ....[78]....
        /*03f8*/ 	.word	0x00009e80


	//   ....[79]....
        /*03fc*/ 	.word	0x00009eb0


	//   ....[80]....
        /*0400*/ 	.word	0x00009f30


	//   ....[81]....
        /*0404*/ 	.word	0x00009f80


	//   ....[82]....
        /*0408*/ 	.word	0x00009fc0


	//   ....[83]....
        /*040c*/ 	.word	0x00009ff0


	//   ....[84]....
        /*0410*/ 	.word	0x0000a070


	//   ....[85]....
        /*0414*/ 	.word	0x0000a0b0


	//   ....[86]....
        /*0418*/ 	.word	0x0000a0f0


	//   ....[87]....
        /*041c*/ 	.word	0x0000a120


	//   ....[88]....
        /*0420*/ 	.word	0x0000a7d0


	//   ....[89]....
        /*0424*/ 	.word	0x0000abe0


	//   ....[90]....
        /*0428*/ 	.word	0x0000acb0


	//   ....[91]....
        /*042c*/ 	.word	0x0000ad10


	//   ....[92]....
        /*0430*/ 	.word	0x0000ad60


	//   ....[93]....
        /*0434*/ 	.word	0x0000ad80


	//   ....[94]....
        /*0438*/ 	.word	0x0000ada0


	//   ....[95]....
        /*043c*/ 	.word	0x0000aec0


	//   ....[96]....
        /*0440*/ 	.word	0x0000af10


	//   ....[97]....
        /*0444*/ 	.word	0x0000af60


	//   ....[98]....
        /*0448*/ 	.word	0x0000af80


	//   ....[99]....
        /*044c*/ 	.word	0x0000afa0


	//   ....[100]....
        /*0450*/ 	.word	0x0000b3d0


	//   ....[101]....
        /*0454*/ 	.word	0x0000b450


	//   ....[102]....
        /*0458*/ 	.word	0x0000b4c0


	//   ....[103]....
        /*045c*/ 	.word	0x0000b530


	//   ....[104]....
        /*0460*/ 	.word	0x0000b680


	//   ....[105]....
        /*0464*/ 	.word	0x0000b6f0


	//   ....[106]....
        /*0468*/ 	.word	0x0000b760


	//   ....[107]....
        /*046c*/ 	.word	0x0000b7d0


	//   ....[108]....
        /*0470*/ 	.word	0x0000b8f0


	//   ....[109]....
        /*0474*/ 	.word	0x0000b960


	//   ....[110]....
        /*0478*/ 	.word	0x0000b9d0


	//   ....[111]....
        /*047c*/ 	.word	0x0000ba40


	//   ....[112]....
        /*0480*/ 	.word	0x0000bb70


	//   ....[113]....
        /*0484*/ 	.word	0x0000bbe0


	//   ....[114]....
        /*0488*/ 	.word	0x0000bc50


	//   ....[115]....
        /*048c*/ 	.word	0x0000bcc0


	//   ....[116]....
        /*0490*/ 	.word	0x0000bdf0


	//   ....[117]....
        /*0494*/ 	.word	0x0000be60


	//   ....[118]....
        /*0498*/ 	.word	0x0000bed0


	//   ....[119]....
        /*049c*/ 	.word	0x0000bf40


	//   ....[120]....
        /*04a0*/ 	.word	0x0000bfb0


	//   ....[121]....
        /*04a4*/ 	.word	0x0000c020


	//   ....[122]....
        /*04a8*/ 	.word	0x0000c090


	//   ....[123]....
        /*04ac*/ 	.word	0x0000c100


	//   ....[124]....
        /*04b0*/ 	.word	0x0000c1a0


	//   ....[125]....
        /*04b4*/ 	.word	0x0000c210


	//   ....[126]....
        /*04b8*/ 	.word	0x0000c280


	//   ....[127]....
        /*04bc*/ 	.word	0x0000c2f0


	//   ....[128]....
        /*04c0*/ 	.word	0x0000c370


	//   ....[129]....
        /*04c4*/ 	.word	0x0000c3f0


	//   ....[130]....
        /*04c8*/ 	.word	0x0000c460


	//   ....[131]....
        /*04cc*/ 	.word	0x0000c4d0


	//   ....[132]....
        /*04d0*/ 	.word	0x0000c550


	//   ....[133]....
        /*04d4*/ 	.word	0x0000c5c0


	//   ....[134]....
        /*04d8*/ 	.word	0x0000c630


	//   ....[135]....
        /*04dc*/ 	.word	0x0000c6a0


	//   ....[136]....
        /*04e0*/ 	.word	0x0000c720


	//   ....[137]....
        /*04e4*/ 	.word	0x0000c7a0


	//   ....[138]....
        /*04e8*/ 	.word	0x0000c810


	//   ....[139]....
        /*04ec*/ 	.word	0x0000c880


	//   ....[140]....
        /*04f0*/ 	.word	0x0000c900


	//   ....[141]....
        /*04f4*/ 	.word	0x0000c970


	//   ....[142]....
        /*04f8*/ 	.word	0x0000c9e0


	//   ....[143]....
        /*04fc*/ 	.word	0x0000ca50


	//   ....[144]....
        /*0500*/ 	.word	0x0000cad0


	//   ....[145]....
        /*0504*/ 	.word	0x0000cb50


	//   ....[146]....
        /*0508*/ 	.word	0x0000cbc0


	//   ....[147]....
        /*050c*/ 	.word	0x0000cc30


	//   ....[148]....
        /*0510*/ 	.word	0x0000ccb0


	//   ....[149]....
        /*0514*/ 	.word	0x0000cd20


	//   ....[150]....
        /*0518*/ 	.word	0x0000cd90


	//   ....[151]....
        /*051c*/ 	.word	0x0000ce00


	//   ....[152]....
        /*0520*/ 	.word	0x0000ce70


	//   ....[153]....
        /*0524*/ 	.word	0x0000cee0


	//   ....[154]....
        /*0528*/ 	.word	0x0000cf50


	//   ....[155]....
        /*052c*/ 	.word	0x0000cfc0


	//   ....[156]....
        /*0530*/ 	.word	0x0000d090


	//   ....[157]....
        /*0534*/ 	.word	0x0000d100


	//   ....[158]....
        /*0538*/ 	.word	0x0000d170


	//   ....[159]....
        /*053c*/ 	.word	0x0000d1e0


	//----- nvinfo : EIATTR_EXIT_INSTR_OFFSETS
	.align		4
.L_1727:
        /*0540*/ 	.byte	0x04, 0x1c
        /*0542*/ 	.short	(.L_1729 - .L_1728)


	//   ....[0]....
.L_1728:
        /*0544*/ 	.word	0x0000b0d0


	//   ....[1]....
        /*0548*/ 	.word	0x0000b370


	//----- nvinfo : EIATTR_MAX_THREADS
	.align		4
.L_1729:
        /*054c*/ 	.byte	0x04, 0x05
        /*054e*/ 	.short	(.L_1731 - .L_1730)
.L_1730:
        /*0550*/ 	.word	0x00000080
        /*0554*/ 	.word	0x00000001
        /*0558*/ 	.word	0x00000001


	//----- nvinfo : EIATTR_CRS_STACK_SIZE
	.align		4
.L_1731:
        /*055c*/ 	.byte	0x04, 0x1e
        /*055e*/ 	.short	(.L_1733 - .L_1732)
.L_1732:
        /*0560*/ 	.word	0x00000000
.L_1733:


//--------------------- .nv.info._Z25selective_scan_bwd_kernelI32Selective_Scan_bwd_kernel_traitsILi128ELi16ELb1ELb0ELb1ELb0ELb1EN3c108BFloat16ENS1_7complexIfEEEEv12SSMParamsBwd --------------------------
	.section	.nv.info._Z25selective_scan_bwd_kernelI32Selective_Scan_bwd_kernel_traitsILi128ELi16ELb1ELb0ELb1ELb0ELb1EN3c108BFloat16ENS1_7complexIfEEEEv12SSMParamsBwd,"",@"SHT_CUDA_INFO"
	.sectionflags	@""
	.align	4


	//----- nvinfo : EIATTR_CUDA_API_VERSION
	.align		4
        /*0000*/ 	.byte	0x04, 0x37
        /*0002*/ 	.short	(.L_1735 - .L_1734)
.L_1734:
        /*0004*/ 	.word	0x00000082


	//----- nvinfo : EIATTR_SW2861232_WAR
	.align		4
.L_1735:
        /*0008*/ 	.byte	0x01, 0x35
	.zero		2


	//----- nvinfo : EIATTR_PARAM_CBANK
	.align		4
        /*000c*/ 	.byte	0x04, 0x0a
        /*000e*/ 	.short	(.L_1737 - .L_1736)
	.align		4
.L_1736:
        /*0010*/ 	.word	index@(.nv.constant0._Z25selective_scan_bwd_kernelI32Selective_Scan_bwd_kernel_traitsILi128ELi16ELb1ELb0ELb1ELb0ELb1EN3c108BFloat16ENS1_7complexIfEEEEv12SSMParamsBwd)
        /*0014*/ 	.short	0x0160
        /*0016*/ 	.short	0x01f0


	//----- nvinfo : EIATTR_CBANK_PARAM_SIZE
	.align		4
.L_1737:
        /*0018*/ 	.byte	0x03, 0x19
        /*001a*/ 	.short	0x01f0


	//----- nvinfo : EIATTR_KPARAM_INFO
	.align		4
        /*001c*/ 	.byte	0x04, 0x17
        /*001e*/ 	.short	(.L_1739 - .L_1738)
.L_1738:
        /*0020*/ 	.word	0x00000000
        /*0024*/ 	.short	0x0000
        /*0026*/ 	.short	0x0000
        /*0028*/ 	.byte	0x00, 0xf0, 0xc1, 0x07


	//----- nvinfo : EIATTR_MAXREG_COUNT
	.align		4
.L_1739:
        /*002c*/ 	.byte	0x03, 0x1b
        /*002e*/ 	.short	0x00ff


	//----- nvinfo : EIATTR_NUM_BARRIERS
	.align		4
        /*0030*/ 	.byte	0x02, 0x4c
        /*0032*/ 	.byte	0x01
	.zero		1


	//----- nvinfo : EIATTR_MERCURY_ISA_VERSION
	.align		4
        /*0034*/ 	.byte	0x03, 0x5f
        /*0036*/ 	.short	0x0000


	//----- nvinfo : EIATTR_COOP_GROUP_MASK_REGIDS
	.align		4
        /*0038*/ 	.byte	0x04, 0x29
        /*003a*/ 	.short	(.L_1741 - .L_1740)


	//   ....[0]....
.L_1740:
        /*003c*/ 	.word	0xffffffff


	//   ....[1]....
        /*0040*/ 	.word	0xffffffff


	//   ....[2]....
        /*0044*/ 	.word	0xffffffff


	//   ....[3]....
        /*0048*/ 	.word	0xffffffff


	//   ....[4]....
        /*004c*/ 	.word	0xffffffff


	//   ....[5]....
        /*0050*/ 	.word	0xffffffff


	//   ....[6]....
        /*0054*/ 	.word	0xffffffff


	//   ....[7]....
        /*0058*/ 	.word	0xffffffff


	//   ....[8]....
        /*005c*/ 	.word	0xffffffff


	//   ....[9]....
        /*0060*/ 	.word	0xffffffff


	//   ....[10]....
        /*0064*/ 	.word	0xffffffff


	//   ....[11]....
        /*0068*/ 	.word	0xffffffff


	//   ....[12]....
        /*006c*/ 	.word	0xffffffff


	//   ....[13]....
        /*0070*/ 	.word	0xffffffff


	//   ....[14]....
        /*0074*/ 	.word	0xffffffff


	//   ....[15]....
        /*0078*/ 	.word	0xffffffff


	//   ....[16]....
        /*007c*/ 	.word	0xffffffff


	//   ....[17]....
        /*0080*/ 	.word	0xffffffff


	//   ....[18]....
        /*0084*/ 	.word	0xffffffff


	//   ....[19]....
        /*0088*/ 	.word	0xffffffff


	//   ....[20]....
        /*008c*/ 	.word	0xffffffff


	//   ....[21]....
        /*0090*/ 	.word	0xffffffff


	//   ....[22]....
        /*0094*/ 	.word	0xffffffff


	//   ....[23]....
        /*0098*/ 	.word	0xffffffff


	//   ....[24]....
        /*009c*/ 	.word	0xffffffff


	//   ....[25]....
        /*00a0*/ 	.word	0xffffffff


	//   ....[26]....
        /*00a4*/ 	.word	0xffffffff


	//   ....[27]....
        /*00a8*/ 	.word	0xffffffff


	//   ....[28]....
        /*00ac*/ 	.word	0xffffffff


	//   ....[29]....
        /*00b0*/ 	.word	0xffffffff


	//   ....[30]....
        /*00b4*/ 	.word	0xffffffff


	//   ....[31]....
        /*00b8*/ 	.word	0xffffffff


	//   ....[32]....
        /*00bc*/ 	.word	0xffffffff


	//   ....[33]....
        /*00c0*/ 	.word	0xffffffff


	//   ....[34]....
        /*00c4*/ 	.word	0xffffffff


	//   ....[35]....
        /*00c8*/ 	.word	0xffffffff


	//   ....[36]....
        /*00cc*/ 	.word	0xffffffff


	//   ....[37]....
        /*00d0*/ 	.word	0xffffffff


	//   ....[38]....
        /*00d4*/ 	.word	0xffffffff


	//   ....[39]....
        /*00d8*/ 	.word	0xffffffff


	//   ....[40]....
        /*00dc*/ 	.word	0xffffffff


	//   ....[41]....
        /*00e0*/ 	.word	0xffffffff


	//   ....[42]....
        /*00e4*/ 	.word	0xffffffff


	//   ....[43]....
        /*00e8*/ 	.word	0xffffffff


	//   ....[44]....
        /*00ec*/ 	.word	0xffffffff


	//   ....[45]....
        /*00f0*/ 	.word	0xffffffff


	//   ....[46]....
        /*00f4*/ 	.word	0xffffffff


	//   ....[47]....
        /*00f8*/ 	.word	0xffffffff


	//   ....[48]....
        /*00fc*/ 	.word	0xffffffff


	//   ....[49]....
        /*0100*/ 	.word	0xffffffff


	//   ....[50]....
        /*0104*/ 	.word	0xffffffff


	//   ....[51]....
        /*0108*/ 	.word	0xffffffff


	//   ....[52]....
        /*010c*/ 	.word	0xffffffff


	//   ....[53]....
        /*0110*/ 	.word	0xffffffff


	//   ....[54]....
        /*0114*/ 	.word	0xffffffff


	//   ....[55]....
        /*0118*/ 	.word	0xffffffff


	//   ....[56]....
        /*011c*/ 	.word	0xffffffff


	//   ....[57]....
        /*0120*/ 	.word	0xffffffff


	//   ....[58]....
        /*0124*/ 	.word	0xffffffff


	//   ....[59]....
        /*0128*/ 	.word	0xffffffff


	//   ....[60]....
        /*012c*/ 	.word	0xffffffff


	//   ....[61]....
        /*0130*/ 	.word	0xffffffff


	//   ....[62]....
        /*0134*/ 	.word	0xffffffff


	//   ....[63]....
        /*0138*/ 	.word	0xffffffff


	//   ....[64]....
        /*013c*/ 	.word	0xffffffff


	//   ....[65]....
        /*0140*/ 	.word	0xffffffff


	//   ....[66]....
        /*0144*/ 	.word	0xffffffff


	//   ....[67]....
        /*0148*/ 	.word	0xffffffff


	//   ....[68]....
        /*014c*/ 	.word	0xffffffff


	//   ....[69]....
        /*0150*/ 	.word	0xffffffff


	//   ....[70]....
        /*0154*/ 	.word	0xffffffff


	//   ....[71]....
        /*0158*/ 	.word	0xffffffff


	//   ....[72]....
        /*015c*/ 	.word	0xffffffff


	//   ....[73]....
        /*0160*/ 	.word	0xffffffff


	//   ....[74]....
        /*0164*/ 	.word	0xffffffff


	//   ....[75]....
        /*0168*/ 	.word	0xffffffff


	//   ....[76]....
        /*016c*/ 	.word	0xffffffff


	//   ....[77]....
        /*0170*/ 	.word	0xffffffff


	//   ....[78]....
        /*0174*/ 	.word	0xffffffff


	//   ....[79]....
        /*0178*/ 	.word	0xffffffff


	//   ....[80]....
        /*017c*/ 	.word	0xffffffff


	//   ....[81]....
        /*0180*/ 	.word	0xffffffff


	//   ....[82]....
        /*0184*/ 	.word	0xffffffff


	//   ....[83]....
        /*0188*/ 	.word	0xffffffff


	//   ....[84]....
        /*018c*/ 	.word	0xffffffff


	//   ....[85]....
        /*0190*/ 	.word	0xffffffff


	//   ....[86]....
        /*0194*/ 	.word	0xffffffff


	//   ....[87]....
        /*0198*/ 	.word	0xffffffff


	//   ....[88]....
        /*019c*/ 	.word	0xffffffff


	//   ....[89]....
        /*01a0*/ 	.word	0xffffffff


	//   ....[90]....
        /*01a4*/ 	.word	0xffffffff


	//   ....[91]....
        /*01a8*/ 	.word	0xffffffff


	//   ....[92]....
        /*01ac*/ 	.word	0xffffffff


	//   ....[93]....
        /*01b0*/ 	.word	0xffffffff


	//   ....[94]....
        /*01b4*/ 	.word	0xffffffff


	//   ....[95]....
        /*01b8*/ 	.word	0xffffffff


	//   ....[96]....
        /*01bc*/ 	.word	0xffffffff


	//   ....[97]....
        /*01c0*/ 	.word	0xffffffff


	//   ....[98]....
        /*01c4*/ 	.word	0xffffffff


	//   ....[99]....
        /*01c8*/ 	.word	0xffffffff


	//   ....[100]....
        /*01cc*/ 	.word	0xffffffff


	//   ....[101]....
        /*01d0*/ 	.word	0xffffffff


	//   ....[102]....
        /*01d4*/ 	.word	0xffffffff


	//   ....[103]....
        /*01d8*/ 	.word	0xffffffff


	//   ....[104]....
        /*01dc*/ 	.word	0xffffffff


	//   ....[105]....
        /*01e0*/ 	.word	0xffffffff


	//   ....[106]....
        /*01e4*/ 	.word	0xffffffff


	//   ....[107]....
        /*01e8*/ 	.word	0xffffffff


	//   ....[108]....
        /*01ec*/ 	.word	0xffffffff


	//   ....[109]....
        /*01f0*/ 	.word	0xffffffff


	//   ....[110]....
        /*01f4*/ 	.word	0xffffffff


	//   ....[111]....
        /*01f8*/ 	.word	0xffffffff


	//   ....[112]....
        /*01fc*/ 	.word	0xffffffff


	//   ....[113]....
        /*0200*/ 	.word	0xffffffff


	//   ....[114]....
        /*0204*/ 	.word	0xffffffff


	//   ....[115]....
        /*0208*/ 	.word	0xffffffff


	//   ....[116]....
        /*020c*/ 	.word	0xffffffff


	//   ....[117]....
        /*0210*/ 	.word	0xffffffff


	//   ....[118]....
        /*0214*/ 	.word	0xffffffff


	//   ....[119]....
        /*0218*/ 	.word	0xffffffff


	//   ....[120]....
        /*021c*/ 	.word	0xffffffff


	//   ....[121]....
        /*0220*/ 	.word	0xffffffff


	//   ....[122]....
        /*0224*/ 	.word	0xffffffff


	//   ....[123]....
        /*0228*/ 	.word	0xffffffff


	//   ....[124]....
        /*022c*/ 	.word	0xffffffff


	//   ....[125]....
        /*0230*/ 	.word	0xffffffff


	//   ....[126]....
        /*0234*/ 	.word	0xffffffff


	//   ....[127]....
        /*0238*/ 	.word	0xffffffff


	//   ....[128]....
        /*023c*/ 	.word	0xffffffff


	//   ....[129]....
        /*0240*/ 	.word	0xffffffff


	//   ....[130]....
        /*0244*/ 	.word	0xffffffff


	//   ....[131]....
        /*0248*/ 	.word	0xffffffff


	//   ....[132]....
        /*024c*/ 	.word	0xffffffff


	//   ....[133]....
        /*0250*/ 	.word	0xffffffff


	//   ....[134]....
        /*0254*/ 	.word	0xffffffff


	//   ....[135]....
        /*0258*/ 	.word	0xffffffff


	//   ....[136]....
        /*025c*/ 	.word	0xffffffff


	//   ....[137]....
        /*0260*/ 	.word	0xffffffff


	//   ....[138]....
        /*0264*/ 	.word	0xffffffff


	//   ....[139]....
        /*0268*/ 	.word	0xffffffff


	//   ....[140]....
        /*026c*/ 	.word	0xffffffff


	//   ....[141]....
        /*0270*/ 	.word	0xffffffff


	//   ....[142]....
        /*0274*/ 	.word	0xffffffff


	//   ....[143]....
        /*0278*/ 	.word	0xffffffff


	//   ....[144]....
        /*027c*/ 	.word	0xffffffff


	//   ....[145]....
        /*0280*/ 	.word	0xffffffff


	//   ....[146]....
        /*0284*/ 	.word	0xffffffff


	//   ....[147]....
        /*0288*/ 	.word	0xffffffff


	//   ....[148]....
        /*028c*/ 	.word	0xffffffff


	//   ....[149]....
        /*0290*/ 	.word	0xffffffff


	//   ....[150]....
        /*0294*/ 	.word	0xffffffff


	//   ....[151]....
        /*0298*/ 	.word	0xffffffff


	//   ....[152]....
        /*029c*/ 	.word	0xffffffff


	//   ....[153]....
        /*02a0*/ 	.word	0xffffffff


	//   ....[154]....
        /*02a4*/ 	.word	0xffffffff


	//   ....[155]....
        /*02a8*/ 	.word	0xffffffff


	//   ....[156]....
        /*02ac*/ 	.word	0xffffffff


	//   ....[157]....
        /*02b0*/ 	.word	0xffffffff


	//   ....[158]....
        /*02b4*/ 	.word	0xffffffff


	//   ....[159]....
        /*02b8*/ 	.word	0xffffffff


	//   ....[160]....
        /*02bc*/ 	.word	0xffffffff


	//   ....[161]....
        /*02c0*/ 	.word	0xffffffff


	//   ....[162]....
        /*02c4*/ 	.word	0xffffffff


	//   ....[163]....
        /*02c8*/ 	.word	0xffffffff


	//----- nvinfo : EIATTR_COOP_GROUP_INSTR_OFFSETS
	.align		4
.L_1741:
        /*02cc*/ 	.byte	0x04, 0x28
        /*02ce*/ 	.short	(.L_1743 - .L_1742)


	//   ....[0]....
.L_1742:
        /*02d0*/ 	.word	0x00000b80


	//   ....[1]....
        /*02d4*/ 	.word	0x00000c30


	//   ....[2]....
        /*02d8*/ 	.word	0x00000de0


	//   ....[3]....
        /*02dc*/ 	.word	0x00000f50


	//   ....[4]....
        /*02e0*/ 	.word	0x00001950


	//   ....[5]....
        /*02e4*/ 	.word	0x00002190


	//   ....[6]....
        /*02e8*/ 	.word	0x00002590


	//   ....[7]....
        /*02ec*/ 	.word	0x000036b0


	//   ....[8]....
        /*02f0*/ 	.word	0x00004f30


	//   ....[9]....
        /*02f4*/ 	.word	0x00004f50


	//   ....[10]....
        /*02f8*/ 	.word	0x00004f80


	//   ....[11]....
        /*02fc*/ 	.word	0x00004f90


	//   ....[12]....
        /*0300*/ 	.word	0x00005040


	//   ....[13]....
        /*0304*/ 	.word	0x00005060


	//   ....[14]....
        /*0308*/ 	.word	0x00005070


	//   ....[15]....
        /*030c*/ 	.word	0x00005080


	//   ....[16]....
        /*0310*/ 	.word	0x00005140


	//   ....[17]....
        /*0314*/ 	.word	0x00005160


	//   ....[18]....
        /*0318*/ 	.word	0x00005170


	//   ....[19]....
        /*031c*/ 	.word	0x00005180


	//   ....[20]....
        /*0320*/ 	.word	0x00005240


	//   ....[21]....
        /*0324*/ 	.word	0x00005260


	//   ....[22]....
        /*0328*/ 	.word	0x00005270


	//   ....[23]....
        /*032c*/ 	.word	0x00005280


	//   ....[24]....
        /*0330*/ 	.word	0x00005340


	//   ....[25]....
        /*0334*/ 	.word	0x00005350


	//   ....[26]....
        /*0338*/ 	.word	0x00005360


	//   ....[27]....
        /*033c*/ 	.word	0x00005370


	//   ....[28]....
        /*0340*/ 	.word	0x000054b0


	//   ....[29]....
        /*0344*/ 	.word	0x00005520


	//   ....[30]....
        /*0348*/ 	.word	0x00005590


	//   ....[31]....
        /*034c*/ 	.word	0x00005600


	//   ....[32]....
        /*0350*/ 	.word	0x00005620


	//   ....[33]....
        /*0354*/ 	.word	0x00005630


	//   ....[34]....
        /*0358*/ 	.word	0x00005640


	//   ....[35]....
        /*035c*/ 	.word	0x00005650


	//   ....[36]....
        /*0360*/ 	.word	0x00005660


	//   ....[37]....
        /*0364*/ 	.word	0x00005670


	//   ....[38]....
        /*0368*/ 	.word	0x00005680


	//   ....[39]....
        /*036c*/ 	.word	0x00005690


	//   ....[40]....
        /*0370*/ 	.word	0x00006c70


	//   ....[41]....
        /*0374*/ 	.word	0x00006c90


	//   ....[42]....
        /*0378*/ 	.word	0x00006ca0


	//   ....[43]....
        /*037c*/ 	.word	0x00006cb0


	//   ....[44]....
        /*0380*/ 	.word	0x00006dd0


	//   ....[45]....
        /*0384*/ 	.word	0x00006de0


	//   ....[46]....
        /*0388*/ 	.word	0x00006df0


	//   ....[47]....
        /*038c*/ 	.word	0x00006e00


	//   ....[48]....
        /*0390*/ 	.word	0x00006f20


	//   ....[49]....
        /*0394*/ 	.word	0x00006f40


	//   ....[50]....
        /*0398*/ 	.word	0x00006f50


	//   ....[51]....
        /*039c*/ 	.word	0x00006f60


	//   ....[52]....
        /*03a0*/ 	.word	0x00007080


	//   ....[53]....
        /*03a4*/ 	.word	0x00007090


	//   ....[54]....
        /*03a8*/ 	.word	0x000070a0


	//   ....[55]....
        /*03ac*/ 	.word	0x000070b0


	//   ....[56]....
        /*03b0*/ 	.word	0x000071d0


	//   ....[57]....
        /*03b4*/ 	.word	0x000071f0


	//   ....[58]....
        /*03b8*/ 	.word	0x00007200


	//   ....[59]....
        /*03bc*/ 	.word	0x00007210


	//   ....[60]....
        /*03c0*/ 	.word	0x00007310


	//   ....[61]....
        /*03c4*/ 	.word	0x00007320


	//   ....[62]....
        /*03c8*/ 	.word	0x00007330


	//   ....[63]....
        /*03cc*/ 	.word	0x00007340


	//   ....[64]....
        /*03d0*/ 	.word	0x00007350


	//   ....[65]....
        /*03d4*/ 	.word	0x00007360


	//   ....[66]....
        /*03d8*/ 	.word	0x00007370


	//   ....[67]....
        /*03dc*/ 	.word	0x000073a0


	//   ....[68]....
        /*03e0*/ 	.word	0x000073d0


	//   ....[69]....
        /*03e4*/ 	.word	0x00007400


	//   ....[70]....
        /*03e8*/ 	.word	0x00007420


	//   ....[71]....
        /*03ec*/ 	.word	0x00007430


	//   ....[72]....
        /*03f0*/ 	.word	0x0000afd0


	//   ....[73]....
        /*03f4*/ 	.word	0x0000b010


	//   ....[74]....
        /*03f8*/ 	.word	0x0000b050


	//   ....[75]....
        /*03fc*/ 	.word	0x0000b090


	//   ....[76]....
        /*0400*/ 	.word	0x0000b140


	//   ....[77]....
        /*0404*/ 	.word	0x0000b190


	//   ....[78]....
        /*0408*/ 	.word	0x0000b1c0


	//   ....[79]....
        /*040c*/ 	.word	0x0000b1f0


	//   ....[80]....
        /*0410*/ 	.word	0x0000b270


	//   ....[81]....
        /*0414*/ 	.word	0x0000b2c0


	//   ....[82]....
        /*0418*/ 	.word	0x0000b2f0


	//   ....[83]....
        /*041c*/ 	.word	0x0000b320


	//   ....[84]....
        /*0420*/ 	.word	0x0000b3b0


	//   ....[85]....
        /*0424*/ 	.word	0x0000b3f0


	//   ....[86]....
        /*0428*/ 	.word	0x0000b420


	//   ....[87]....
        /*042c*/ 	.word	0x0000b450


	//   ....[88]....
        /*0430*/ 	.word	0x0000b4e0


	//   ....[89]....
        /*0434*/ 	.word	0x0000b520


	//   ....[90]....
        /*0438*/ 	.word	0x0000b550


	//   ....[91]....
        /*043c*/ 	.word	0x0000b580


	//   ....[92]....
        /*0440*/ 	.word	0x0000bc50


	//   ....[93]....
        /*0444*/ 	.word	0x0000bff0


	//   ....[94]....
        /*0448*/ 	.word	0x0000c0b0


	//   ....[95]....
        /*044c*/ 	.word	0x0000c110


	//   ....[96]....
        /*0450*/ 	.word	0x0000c160


	//   ....[97]....
        /*0454*/ 	.word	0x0000c180


	//   ....[98]....
        /*0458*/ 	.word	0x0000c1a0


	//   ....[99]....
        /*045c*/ 	.word	0x0000c2c0


	//   ....[100]....
        /*0460*/ 	.word	0x0000c310


	//   ....[101]....
        /*0464*/ 	.word	0x0000c360


	//   ....[102]....
        /*0468*/ 	.word	0x0000c380


	//   ....[103]....
        /*046c*/ 	.word	0x0000c3a0


	//   ....[104]....
        /*0470*/ 	.word	0x0000c7d0


	//   ....[105]....
        /*0474*/ 	.word	0x0000c850


	//   ....[106]....
        /*0478*/ 	.word	0x0000c8c0


	//   ....[107]....
        /*047c*/ 	.word	0x0000c930


	//   ....[108]....
        /*0480*/ 	.word	0x0000ca80


	//   ....[109]....
        /*0484*/ 	.word	0x0000caf0


	//   ....[110]....
        /*0488*/ 	.word	0x0000cb60


	//   ....[111]....
        /*048c*/ 	.word	0x0000cbd0


	//   ....[112]....
        /*0490*/ 	.word	0x0000ccf0


	//   ....[113]....
        /*0494*/ 	.word	0x0000cd60


	//   ....[114]....
        /*0498*/ 	.word	0x0000cdd0


	//   ....[115]....
        /*049c*/ 	.word	0x0000ce40


	//   ....[116]....
        /*04a0*/ 	.word	0x0000cf70


	//   ....[117]....
        /*04a4*/ 	.word	0x0000cfe0


	//   ....[118]....
        /*04a8*/ 	.word	0x0000d050


	//   ....[119]....
        /*04ac*/ 	.word	0x0000d0c0


	//   ....[120]....
        /*04b0*/ 	.word	0x0000d1f0


	//   ....[121]....
        /*04b4*/ 	.word	0x0000d260


	//   ....[122]....
        /*04b8*/ 	.word	0x0000d2d0


	//   ....[123]....
        /*04bc*/ 	.word	0x0000d340


	//   ....[124]....
        /*04c0*/ 	.word	0x0000d3b0


	//   ....[125]....
        /*04c4*/ 	.word	0x0000d420


	//   ....[126]....
        /*04c8*/ 	.word	0x0000d490


	//   ....[127]....
        /*04cc*/ 	.word	0x0000d500


	//   ....[128]....
        /*04d0*/ 	.word	0x0000d5a0


	//   ....[129]....
        /*04d4*/ 	.word	0x0000d610


	//   ....[130]....
        /*04d8*/ 	.word	0x0000d680


	//   ....[131]....
        /*04dc*/ 	.word	0x0000d6f0


	//   ....[132]....
        /*04e0*/ 	.word	0x0000d770


	//   ....[133]....
        /*04e4*/ 	.word	0x0000d7f0


	//   ....[134]....
        /*04e8*/ 	.word	0x0000d860


	//   ....[135]....
        /*04ec*/ 	.word	0x0000d8d0


	//   ....[136]....
        /*04f0*/ 	.word	0x0000d950


	//   ....[137]....
        /*04f4*/ 	.word	0x0000d9c0


	//   ....[138]....
        /*04f8*/ 	.word	0x0000da30


	//   ....[139]....
        /*04fc*/ 	.word	0x0000daa0


	//   ....[140]....
        /*0500*/ 	.word	0x0000db20


	//   ....[141]....
        /*0504*/ 	.word	0x0000dba0


	//   ....[142]....
        /*0508*/ 	.word	0x0000dc10


	//   ....[143]....
        /*050c*/ 	.word	0x0000dc80


	//   ....[144]....
        /*0510*/ 	.word	0x0000dd00


	//   ....[145]....
        /*0514*/ 	.word	0x0000dd70


	//   ....[146]....
        /*0518*/ 	.word	0x0000dde0


	//   ....[147]....
        /*051c*/ 	.word	0x0000de50


	//   ....[148]....
        /*0520*/ 	.word	0x0000ded0


	//   ....[149]....
        /*0524*/ 	.word	0x0000df50


	//   ....[150]....
        /*0528*/ 	.word	0x0000dfc0


	//   ....[151]....
        /*052c*/ 	.word	0x0000e030


	//   ....[152]....
        /*0530*/ 	.word	0x0000e0b0


	//   ....[153]....
        /*0534*/ 	.word	0x0000e120


	//   ....[154]....
        /*0538*/ 	.word	0x0000e190


	//   ....[155]....
        /*053c*/ 	.word	0x0000e200


	//   ....[156]....
        /*0540*/ 	.word	0x0000e270


	//   ....[157]....
        /*0544*/ 	.word	0x0000e2e0


	//   ....[158]....
        /*0548*/ 	.word	0x0000e350


	//   ....[159]....
        /*054c*/ 	.word	0x0000e3c0


	//   ....[160]....
        /*0550*/ 	.word	0x0000e490


	//   ....[161]....
        /*0554*/ 	.word	0x0000e500


	//   ....[162]....
        /*0558*/ 	.word	0x0000e570


	//   ....[163]....
        /*055c*/ 	.word	0x0000e5e0


	//----- nvinfo : EIATTR_EXIT_INSTR_OFFSETS
	.align		4
.L_1743:
        /*0560*/ 	.byte	0x04, 0x1c
        /*0562*/ 	.short	(.L_1745 - .L_1744)


	//   ....[0]....
.L_1744:
        /*0564*/ 	.word	0x0000c4d0


	//   ....[1]....
        /*0568*/ 	.word	0x0000c770


	//----- nvinfo : EIATTR_MAX_THREADS
	.align		4
.L_1745:
        /*056c*/ 	.byte	0x04, 0x05
        /*056e*/ 	.short	(.L_1747 - .L_1746)
.L_1746:
        /*0570*/ 	.word	0x00000080
        /*0574*/ 	.word	0x00000001
        /*0578*/ 	.word	0x00000001


	//----- nvinfo : EIATTR_CRS_STACK_SIZE
	.align		4
.L_1747:
        /*057c*/ 	.byte	0x04, 0x1e
        /*057e*/ 	.short	(.L_1749 - .L_1748)
.L_1748:
        /*0580*/ 	.word	0x00000000
.L_1749:


//--------------------- .nv.info._Z25selective_scan_bwd_kernelI32Selective_Scan_bwd_kernel_traitsILi128ELi16ELb1ELb0ELb1ELb1ELb0EN3c108BFloat16ENS1_7complexIfEEEEv12SSMParamsBwd --------------------------
	.section	.nv.info._Z25selective_scan_bwd_kernelI32Selective_Scan_bwd_kernel_traitsILi128ELi16ELb1ELb0ELb1ELb1ELb0EN3c108BFloat16ENS1_7complexIfEEEEv12SSMParamsBwd,"",@"SHT_CUDA_INFO"
	.sectionflags	@""
	.align	4


	//----- nvinfo : EIATTR_CUDA_API_VERSION
	.align		4
        /*0000*/ 	.byte	0x04, 0x37
        /*0002*/ 	.short	(.L_1751 - .L_1750)
.L_1750:
        /*0004*/ 	.word	0x00000082


	//----- nvinfo : EIATTR_SW2861232_WAR
	.align		4
.L_1751:
        /*0008*/ 	.byte	0x01, 0x35
	.zero		2


	//----- nvinfo : EIATTR_PARAM_CBANK
	.align		4
        /*000c*/ 	.byte	0x04, 0x0a
        /*000e*/ 	.short	(.L_1753 - .L_1752)
	.align		4
.L_1752:
        /*0010*/ 	.word	index@(.nv.constant0._Z25selective_scan_bwd_kernelI32Selective_Scan_bwd_kernel_traitsILi128ELi16ELb1ELb0ELb1ELb1ELb0EN3c108BFloat16ENS1_7complexIfEEEEv12SSMParamsBwd)
        /*0014*/ 	.short	0x0160
        /*0016*/ 	.short	0x01f0


	//----- nvinfo : EIATTR_CBANK_PARAM_SIZE
	.align		4
.L_1753:
        /*0018*/ 	.byte	0x03, 0x19
        /*001a*/ 	.short	0x01f0


	//----- nvinfo : EIATTR_KPARAM_INFO
	.align		4
        /*001c*/ 	.byte	0x04, 0x17
        /*001e*/ 	.short	(.L_1755 - .L_1754)
.L_1754:
        /*0020*/ 	.word	0x00000000
        /*0024*/ 	.short	0x0000
        /*0026*/ 	.short	0x0000
        /*0028*/ 	.byte	0x00, 0xf0, 0xc1, 0x07


	//----- nvinfo : EIATTR_MAXREG_COUNT
	.align		4
.L_1755:
        /*002c*/ 	.byte	0x03, 0x1b
        /*002e*/ 	.short	0x00ff


	//----- nvinfo : EIATTR_NUM_BARRIERS
	.align		4
        /*0030*/ 	.byte	0x02, 0x4c
        /*0032*/ 	.byte	0x01
	.zero		1


	//----- nvinfo : EIATTR_MERCURY_ISA_VERSION
	.align		4
        /*0034*/ 	.byte	0x03, 0x5f
        /*0036*/ 	.short	0x0000


	//----- nvinfo : EIATTR_COOP_GROUP_MASK_REGIDS
	.align		4
        /*0038*/ 	.byte	0x04, 0x29
        /*003a*/ 	.short	(.L_1757 - .L_1756)


	//   ....[0]....
.L_1756:
        /*003c*/ 	.word	0xffffffff


	//   ....[1]....
        /*0040*/ 	.word	0xffffffff


	//   ....[2]....
        /*0044*/ 	.word	0xffffffff


	//   ....[3]....
        /*0048*/ 	.word	0xffffffff


	//   ....[4]....
        /*004c*/ 	.word	0xffffffff


	//   ....[5]....
        /*0050*/ 	.word	0xffffffff


	//   ....[6]....
        /*0054*/ 	.word	0xffffffff


	//   ....[7]....
        /*0058*/ 	.word	0xffffffff


	//   ....[8]....
        /*005c*/ 	.word	0xffffffff


	//   ....[9]....
        /*0060*/ 	.word	0xffffffff


	//   ....[10]....
        /*0064*/ 	.word	0xffffffff


	//   ....[11]....
        /*0068*/ 	.word	0xffffffff


	//   ....[12]....
        /*006c*/ 	.word	0xffffffff


	//   ....[13]....
        /*0070*/ 	.word	0xffffffff


	//   ....[14]....
        /*0074*/ 	.word	0xffffffff


	//   ....[15]....
        /*0078*/ 	.word	0xffffffff


	//   ....[16]....
        /*007c*/ 	.word	0xffffffff


	//   ....[17]....
        /*0080*/ 	.word	0xffffffff


	//   ....[18]....
        /*0084*/ 	.word	0xffffffff


	//   ....[19]....
        /*0088*/ 	.word	0xffffffff


	//   ....[20]....
        /*008c*/ 	.word	0xffffffff


	//   ....[21]....
        /*0090*/ 	.word	0xffffffff


	//   ....[22]....
        /*0094*/ 	.word	0xffffffff


	//   ....[23]....
        /*0098*/ 	.word	0xffffffff


	//   ....[24]....
        /*009c*/ 	.word	0xffffffff


	//   ....[25]....
        /*00a0*/ 	.word	0xffffffff


	//   ....[26]....
        /*00a4*/ 	.word	0xffffffff


	//   ....[27]....
        /*00a8*/ 	.word	0xffffffff


	//   ....[28]....
        /*00ac*/ 	.word	0xffffffff


	//   ....[29]....
        /*00b0*/ 	.word	0xffffffff


	//   ....[30]....
        /*00b4*/ 	.word	0xffffffff


	//   ....[31]....
        /*00b8*/ 	.word	0xffffffff


	//   ....[32]....
        /*00bc*/ 	.word	0xffffffff


	//   ....[33]....
        /*00c0*/ 	.word	0xffffffff


	//   ....[34]....
        /*00c4*/ 	.word	0xffffffff


	//   ....[35]....
        /*00c8*/ 	.word	0xffffffff


	//   ....[36]....
        /*00cc*/ 	.word	0xffffffff


	//   ....[37]....
        /*00d0*/ 	.word	0xffffffff


	//   ....[38]....
        /*00d4*/ 	.word	0xffffffff


	//   ....[39]....
        /*00d8*/ 	.word	0xffffffff


	//   ....[40]....
        /*00dc*/ 	.word	0xffffffff


	//   ....[41]....
        /*00e0*/ 	.word	0xffffffff


	//   ....[42]....
        /*00e4*/ 	.word	0xffffffff


	//   ....[43]....
        /*00e8*/ 	.word	0xffffffff


	//   ....[44]....
        /*00ec*/ 	.word	0xffffffff


	//   ....[45]....
        /*00f0*/ 	.word	0xffffffff


	//   ....[46]....
        /*00f4*/ 	.word	0xffffffff


	//   ....[47]....
        /*00f8*/ 	.word	0xffffffff


	//   ....[48]....
        /*00fc*/ 	.word	0xffffffff


	//   ....[49]....
        /*0100*/ 	.word	0xffffffff


	//   ....[50]....
        /*0104*/ 	.word	0xffffffff


	//   ....[51]....
        /*0108*/ 	.word	0xffffffff


	//   ....[52]....
        /*010c*/ 	.word	0xffffffff


	//   ....[53]....
        /*0110*/ 	.word	0xffffffff


	//   ....[54]....
        /*0114*/ 	.word	0xffffffff


	//   ....[55]....
        /*0118*/ 	.word	0xffffffff


	//   ....[56]....
        /*011c*/ 	.word	0xffffffff


	//   ....[57]....
        /*0120*/ 	.word	0xffffffff


	//   ....[58]....
        /*0124*/ 	.word	0xffffffff


	//   ....[59]....
        /*0128*/ 	.word	0xffffffff


	//   ....[60]....
        /*012c*/ 	.word	0xffffffff


	//   ....[61]....
        /*0130*/ 	.word	0xffffffff


	//   ....[62]....
        /*0134*/ 	.word	0xffffffff


	//   ....[63]....
        /*0138*/ 	.word	0xffffffff


	//   ....[64]....
        /*013c*/ 	.word	0xffffffff


	//   ....[65]....
        /*0140*/ 	.word	0xffffffff


	//   ....[66]....
        /*0144*/ 	.word	0xffffffff


	//   ....[67]....
        /*0148*/ 	.word	0xffffffff


	//   ....[68]....
        /*014c*/ 	.word	0xffffffff


	//   ....[69]....
        /*0150*/ 	.word	0xffffffff


	//   ....[70]....
        /*0154*/ 	.word	0xffffffff


	//   ....[71]....
        /*0158*/ 	.word	0xffffffff


	//   ....[72]....
        /*015c*/ 	.word	0xffffffff


	//   ....[73]....
        /*0160*/ 	.word	0xffffffff


	//   ....[74]....
        /*0164*/ 	.word	0xffffffff


	//   ....[75]....
        /*0168*/ 	.word	0xffffffff


	//   ....[76]....
        /*016c*/ 	.word	0xffffffff


	//   ....[77]....
        /*0170*/ 	.word	0xffffffff


	//   ....[78]....
        /*0174*/ 	.word	0xffffffff


	//   ....[79]....
        /*0178*/ 	.word	0xffffffff


	//   ....[80]....
        /*017c*/ 	.word	0xffffffff


	//   ....[81]....
        /*0180*/ 	.word	0xffffffff


	//   ....[82]....
        /*0184*/ 	.word	0xffffffff


	//   ....[83]....
        /*0188*/ 	.word	0xffffffff


	//   ....[84]....
        /*018c*/ 	.word	0xffffffff


	//   ....[85]....
        /*0190*/ 	.word	0xffffffff


	//   ....[86]....
        /*0194*/ 	.word	0xffffffff


	//   ....[87]....
        /*0198*/ 	.word	0xffffffff


	//   ....[88]....
        /*019c*/ 	.word	0xffffffff


	//   ....[89]....
        /*01a0*/ 	.word	0xffffffff


	//   ....[90]....
        /*01a4*/ 	.word	0xffffffff


	//   ....[91]....
        /*01a8*/ 	.word	0xffffffff


	//   ....[92]....
        /*01ac*/ 	.word	0xffffffff


	//   ....[93]....
        /*01b0*/ 	.word	0xffffffff


	//   ....[94]....
        /*01b4*/ 	.word	0xffffffff


	//   ....[95]....
        /*01b8*/ 	.word	0xffffffff


	//   ....[96]....
        /*01bc*/ 	.word	0xffffffff


	//   ....[97]....
        /*01c0*/ 	.word	0xffffffff


	//   ....[98]....
        /*01c4*/ 	.word	0xffffffff


	//   ....[99]....
        /*01c8*/ 	.word	0xffffffff


	//   ....[100]....
        /*01cc*/ 	.word	0xffffffff


	//   ....[101]....
        /*01d0*/ 	.word	0xffffffff


	//   ....[102]....
        /*01d4*/ 	.word	0xffffffff


	//   ....[103]....
        /*01d8*/ 	.word	0xffffffff


	//   ....[104]....
        /*01dc*/ 	.word	0xffffffff


	//   ....[105]....
        /*01e0*/ 	.word	0xffffffff


	//   ....[106]....
        /*01e4*/ 	.word	0xffffffff


	//   ....[107]....
        /*01e8*/ 	.word	0xffffffff


	//   ....[108]....
        /*01ec*/ 	.word	0xffffffff


	//   ....[109]....
        /*01f0*/ 	.word	0xffffffff


	//   ....[110]....
        /*01f4*/ 	.word	0xffffffff


	//   ....[111]....
        /*01f8*/ 	.word	0xffffffff


	//   ....[112]....
        /*01fc*/ 	.word	0xffffffff


	//   ....[113]....
        /*0200*/ 	.word	0xffffffff


	//   ....[114]....
        /*0204*/ 	.word	0xffffffff


	//   ....[115]....
        /*0208*/ 	.word	0xffffffff


	//   ....[116]....
        /*020c*/ 	.word	0xffffffff


	//   ....[117]....
        /*0210*/ 	.word	0xffffffff


	//   ....[118]....
        /*0214*/ 	.word	0xffffffff


	//   ....[119]....
        /*0218*/ 	.word	0xffffffff


	//   ....[120]....
        /*021c*/ 	.word	0xffffffff


	//   ....[121]....
        /*0220*/ 	.word	0xffffffff


	//   ....[122]....
        /*0224*/ 	.word	0xffffffff


	//   ....[123]....
        /*0228*/ 	.word	0xffffffff


	//   ....[124]....
        /*022c*/ 	.word	0xffffffff


	//   ....[125]....
        /*0230*/ 	.word	0xffffffff


	//   ....[126]....
        /*0234*/ 	.word	0xffffffff


	//   ....[127]....
        /*0238*/ 	.word	0xffffffff


	//   ....[128]....
        /*023c*/ 	.word	0xffffffff


	//   ....[129]....
        /*0240*/ 	.word	0xffffffff


	//   ....[130]....
        /*0244*/ 	.word	0xffffffff


	//   ....[131]....
        /*0248*/ 	.word	0xffffffff


	//   ....[132]....
        /*024c*/ 	.word	0xffffffff


	//   ....[133]....
        /*0250*/ 	.word	0xffffffff


	//   ....[134]....
        /*0254*/ 	.word	0xffffffff


	//   ....[135]....
        /*0258*/ 	.word	0xffffffff


	//   ....[136]....
        /*025c*/ 	.word	0xffffffff


	//   ....[137]....
        /*0260*/ 	.word	0xffffffff


	//   ....[138]....
        /*0264*/ 	.word	0xffffffff


	//   ....[139]....
        /*0268*/ 	.word	0xffffffff


	//   ....[140]....
        /*026c*/ 	.word	0xffffffff


	//   ....[141]....
        /*0270*/ 	.word	0xffffffff


	//   ....[142]....
        /*0274*/ 	.word	0xffffffff


	//   ....[143]....
        /*0278*/ 	.word	0xffffffff


	//   ....[144]....
        /*027c*/ 	.word	0xffffffff


	//   ....[145]....
        /*0280*/ 	.word	0xffffffff


	//   ....[146]....
        /*0284*/ 	.word	0xffffffff


	//   ....[147]....
        /*0288*/ 	.word	0xffffffff


	//   ....[148]....
        /*028c*/ 	.word	0xffffffff


	//   ....[149]....
        /*0290*/ 	.word	0xffffffff


	//   ....[150]....
        /*0294*/ 	.word	0xffffffff


	//   ....[151]....
        /*0298*/ 	.word	0xffffffff


	//   ....[152]....
        /*029c*/ 	.word	0xffffffff


	//   ....[153]....
        /*02a0*/ 	.word	0xffffffff


	//   ....[154]....
        /*02a4*/ 	.word	0xffffffff


	//   ....[155]....
        /*02a8*/ 	.word	0xffffffff


	//   ....[156]....
        /*02ac*/ 	.word	0xffffffff


	//   ....[157]....
        /*02b0*/ 	.word	0xffffffff


	//   ....[158]....
        /*02b4*/ 	.word	0xffffffff


	//   ....[159]....
        /*02b8*/ 	.word	0xffffffff


	//   ....[160]....
        /*02bc*/ 	.word	0xffffffff


	//----- nvinfo : EIATTR_COOP_GROUP_INSTR_OFFSETS
	.align		4
.L_1757:
        /*02c0*/ 	.byte	0x04, 0x28
        /*02c2*/ 	.short	(.L_1759 - .L_1758)


	//   ....[0]....
.L_1758:
        /*02c4*/ 	.word	0x00000b70


	//   ....[1]....
        /*02c8*/ 	.word	0x00000c20


	//   ....[2]....
        /*02cc*/ 	.word	0x00000e00


	//   ....[3]....
        /*02d0*/ 	.word	0x00004470


	//   ....[4]....
        /*02d4*/ 	.word	0x00005ce0


	//   ....[5]....
        /*02d8*/ 	.word	0x00005d00


	//   ....[6]....
        /*02dc*/ 	.word	0x00005d30


	//   ....[7]....
        /*02e0*/ 	.word	0x00005d40


	//   ....[8]....
        /*02e4*/ 	.word	0x00005df0


	//   ....[9]....
        /*02e8*/ 	.word	0x00005e10


	//   ....[10]....
        /*02ec*/ 	.word	0x00005e20


	//   ....[11]....
        /*02f0*/ 	.word	0x00005e30


	//   ....[12]....
        /*02f4*/ 	.word	0x00005ef0


	//   ....[13]....
        /*02f8*/ 	.word	0x00005f10


	//   ....[14]....
        /*02fc*/ 	.word	0x00005f20


	//   ....[15]....
        /*0300*/ 	.word	0x00005f30


	//   ....[16]....
        /*0304*/ 	.word	0x00005ff0


	//   ....[17]....
        /*0308*/ 	.word	0x00006010


	//   ....[18]....
        /*030c*/ 	.word	0x00006020


	//   ....[19]....
        /*0310*/ 	.word	0x00006030


	//   ....[20]....
        /*0314*/ 	.word	0x000060f0


	//   ....[21]....
        /*0318*/ 	.word	0x00006100


	//   ....[22]....
        /*031c*/ 	.word	0x00006110


	//   ....[23]....
        /*0320*/ 	.word	0x00006120


	//   ....[24]....
        /*0324*/ 	.word	0x00006260


	//   ....[25]....
        /*0328*/ 	.word	0x000062d0


	//   ....[26]....
        /*032c*/ 	.word	0x00006340


	//   ....[27]....
        /*0330*/ 	.word	0x000063b0


	//   ....[28]....
        /*0334*/ 	.word	0x000063d0


	//   ....[29]....
        /*0338*/ 	.word	0x000063e0


	//   ....[30]....
        /*033c*/ 	.word	0x000063f0


	//   ....[31]....
        /*0340*/ 	.word	0x00006400


	//   ....[32]....
        /*0344*/ 	.word	0x00006410


	//   ....[33]....
        /*0348*/ 	.word	0x00006420


	//   ....[34]....
        /*034c*/ 	.word	0x00006430


	//   ....[35]....
        /*0350*/ 	.word	0x00006440


	//   ....[36]....
        /*0354*/ 	.word	0x00007a20


	//   ....[37]....
        /*0358*/ 	.word	0x00007a40


	//   ....[38]....
        /*035c*/ 	.word	0x00007a50


	//   ....[39]....
        /*0360*/ 	.word	0x00007a60


	//   ....[40]....
        /*0364*/ 	.word	0x00007b80


	//   ....[41]....
        /*0368*/ 	.word	0x00007b90


	//   ....[42]....
        /*036c*/ 	.word	0x00007ba0


	//   ....[43]....
        /*0370*/ 	.word	0x00007bb0


	//   ....[44]....
        /*0374*/ 	.word	0x00007cd0


	//   ....[45]....
        /*0378*/ 	.word	0x00007cf0


	//   ....[46]....
        /*037c*/ 	.word	0x00007d00


	//   ....[47]....
        /*0380*/ 	.word	0x00007d10


	//   ....[48]....
        /*0384*/ 	.word	0x00007e30


	//   ....[49]....
        /*0388*/ 	.word	0x00007e40


	//   ....[50]....
        /*038c*/ 	.word	0x00007e50


	//   ....[51]....
        /*0390*/ 	.word	0x00007e60


	//   ....[52]....
        /*0394*/ 	.word	0x00007f80


	//   ....[53]....
        /*0398*/ 	.word	0x00007fa0


	//   ....[54]....
        /*039c*/ 	.word	0x00007fb0


	//   ....[55]....
        /*03a0*/ 	.word	0x00007fc0


	//   ....[56]....
        /*03a4*/ 	.word	0x000080c0


	//   ....[57]....
        /*03a8*/ 	.word	0x000080d0


	//   ....[58]....
        /*03ac*/ 	.word	0x000080e0


	//   ....[59]....
        /*03b0*/ 	.word	0x000080f0


	//   ....[60]....
        /*03b4*/ 	.word	0x00008100


	//   ....[61]....
        /*03b8*/ 	.word	0x00008110


	//   ....[62]....
        /*03bc*/ 	.word	0x00008120


	//   ....[63]....
        /*03c0*/ 	.word	0x00008150


	//   ....[64]....
        /*03c4*/ 	.word	0x00008180


	//   ....[65]....
        /*03c8*/ 	.word	0x000081b0


	//   ....[66]....
        /*03cc*/ 	.word	0x000081d0


	//   ....[67]....
        /*03d0*/ 	.word	0x000081e0


	//   ....[68]....
        /*03d4*/ 	.word	0x0000bdc0


	//   ....[69]....
        /*03d8*/ 	.word	0x0000be00


	//   ....[70]....
        /*03dc*/ 	.word	0x0000be40


	//   ....[71]....
        /*03e0*/ 	.word	0x0000be80


	//   ....[72]....
        /*03e4*/ 	.word	0x0000bf30


	//   ....[73]....
        /*03e8*/ 	.word	0x0000bf60


	//   ....[74]....
        /*03ec*/ 	.word	0x0000bf90


	//   ....[75]....
        /*03f0*/ 	.word	0x0000bfc0


	//   ....[76]....
        /*03f4*/ 	.word	0x0000c060


	//   ....[77]....
        /*03f8*/ 	.word	0x0000c090


	//   ....[78]....
        /*03fc*/ 	.word	0x0000c0c0


	//   ....[79]....
        /*0400*/ 	.word	0x0000c0f0


	//   ....[80]....
        /*0404*/ 	.word	0x0000c190


	//   ....[81]....
        /*0408*/ 	.word	0x0000c1c0


	//   ....[82]....
        /*040c*/ 	.word	0x0000c1f0


	//   ....[83]....
        /*0410*/ 	.word	0x0000c220


	//   ....[84]....
        /*0414*/ 	.word	0x0000c2c0


	//   ....[85]....
        /*0418*/ 	.word	0x0000c2f0


	//   ....[86]....
        /*041c*/ 	.word	0x0000c320


	//   ....[87]....
        /*0420*/ 	.word	0x0000c350


	//   ....[88]....
        /*0424*/ 	.word	0x0000cab0


	//   ....[89]....
        /*0428*/ 	.word	0x0000d160


	//   ....[90]....
        /*042c*/ 	.word	0x0000d6b0


	//   ....[91]....
        /*0430*/ 	.word	0x0000d7c0


	//   ....[92]....
        /*0434*/ 	.word	0x0000d820


	//   ....[93]....
        /*0438*/ 	.word	0x0000d870


	//   ....[94]....
        /*043c*/ 	.word	0x0000d890


	//   ....[95]....
        /*0440*/ 	.word	0x0000d8b0


	//   ....[96]....
        /*0444*/ 	.word	0x0000d9d0


	//   ....[97]....
        /*0448*/ 	.word	0x0000da20


	//   ....[98]....
        /*044c*/ 	.word	0x0000da70


	//   ....[99]....
        /*0450*/ 	.word	0x0000da90


	//   ....[100]....
        /*0454*/ 	.word	0x0000dab0


	//   ....[101]....
        /*0458*/ 	.word	0x0000dee0


	//   ....[102]....
        /*045c*/ 	.word	0x0000df60


	//   ....[103]....
        /*0460*/ 	.word	0x0000dfd0


	//   ....[104]....
        /*0464*/ 	.word	0x0000e040


	//   ....[105]....
        /*0468*/ 	.word	0x0000e190


	//   ....[106]....
        /*046c*/ 	.word	0x0000e200


	//   ....[107]....
        /*0470*/ 	.word	0x0000e270


	//   ....[108]....
        /*0474*/ 	.word	0x0000e2e0


	//   ....[109]....
        /*0478*/ 	.word	0x0000e400


	//   ....[110]....
        /*047c*/ 	.word	0x0000e470


	//   ....[111]....
        /*0480*/ 	.word	0x0000e4e0


	//   ....[112]....
        /*0484*/ 	.word	0x0000e550


	//   ....[113]....
        /*0488*/ 	.word	0x0000e680


	//   ....[114]....
        /*048c*/ 	.word	0x0000e6f0


	//   ....[115]....
        /*0490*/ 	.word	0x0000e760


	//   ....[116]....
        /*0494*/ 	.word	0x0000e7d0


	//   ....[117]....
        /*0498*/ 	.word	0x0000e900


	//   ....[118]....
        /*049c*/ 	.word	0x0000e970


	//   ....[119]....
        /*04a0*/ 	.word	0x0000e9e0


	//   ....[120]....
        /*04a4*/ 	.word	0x0000ea50


	//   ....[121]....
        /*04a8*/ 	.word	0x0000eac0


	//   ....[122]....
        /*04ac*/ 	.word	0x0000eb30


	//   ....[123]....
        /*04b0*/ 	.word	0x0000eba0


	//   ....[124]....
        /*04b4*/ 	.word	0x0000ec10


	//   ....[125]....
        /*04b8*/ 	.word	0x0000ecb0


	//   ....[126]....
        /*04bc*/ 	.word	0x0000ed20


	//   ....[127]....
        /*04c0*/ 	.word	0x0000ed90


	//   ....[128]....
        /*04c4*/ 	.word	0x0000ee00


	//   ....[129]....
        /*04c8*/ 	.word	0x0000ee80


	//   ....[130]....
        /*04cc*/ 	.word	0x0000ef00


	//   ....[131]....
        /*04d0*/ 	.word	0x0000ef70


	//   ....[132]....
        /*04d4*/ 	.word	0x0000efe0


	//   ....[133]....
        /*04d8*/ 	.word	0x0000f060


	//   ....[134]....
        /*04dc*/ 	.word	0x0000f0d0


	//   ....[135]....
        /*04e0*/ 	.word	0x0000f140


	//   ....[136]....
        /*04e4*/ 	.word	0x0000f1b0


	//   ....[137]....
        /*04e8*/ 	.word	0x0000f230


	//   ....[138]....
        /*04ec*/ 	.word	0x0000f2b0


	//   ....[139]....
        /*04f0*/ 	.word	0x0000f320


	//   ....[140]....
        /*04f4*/ 	.word	0x0000f390


	//   ....[141]....
        /*04f8*/ 	.word	0x0000f410


	//   ....[142]....
        /*04fc*/ 	.word	0x0000f480


	//   ....[143]....
        /*0500*/ 	.word	0x0000f4f0


	//   ....[144]....
        /*0504*/ 	.word	0x0000f560


	//   ....[145]....
        /*0508*/ 	.word	0x0000f5e0


	//   ....[146]....
        /*050c*/ 	.word	0x0000f660


	//   ....[147]....
        /*0510*/ 	.word	0x0000f6d0


	//   ....[148]....
        /*0514*/ 	.word	0x0000f740


	//   ....[149]....
        /*0518*/ 	.word	0x0000f7c0


	//   ....[150]....
        /*051c*/ 	.word	0x0000f830


	//   ....[151]....
        /*0520*/ 	.word	0x0000f8a0


	//   ....[152]....
        /*0524*/ 	.word	0x0000f910


	//   ....[153]....
        /*0528*/ 	.word	0x0000f980


	//   ....[154]....
        /*052c*/ 	.word	0x0000f9f0


	//   ....[155]....
        /*0530*/ 	.word	0x0000fa60


	//   ....[156]....
        /*0534*/ 	.word	0x0000fad0


	//   ....[157]....
        /*0538*/ 	.word	0x0000fba0


	//   ....[158]....
        /*053c*/ 	.word	0x0000fc10


	//   ....[159]....
        /*0540*/ 	.word	0x0000fc80


	//   ....[160]....
        /*0544*/ 	.word	0x0000fcf0


	//----- nvinfo : EIATTR_EXIT_INSTR_OFFSETS
	.align		4
.L_1759:
        /*0548*/ 	.byte	0x04, 0x1c
        /*054a*/ 	.short	(.L_1761 - .L_1760)


	//   ....[0]....
.L_1760:
        /*054c*/ 	.word	0x0000dbe0


	//   ....[1]....
        /*0550*/ 	.word	0x0000de80


	//----- nvinfo : EIATTR_MAX_THREADS
	.align		4
.L_1761:
        /*0554*/ 	.byte	0x04, 0x05
        /*0556*/ 	.short	(.L_1763 - .L_1762)
.L_1762:
        /*0558*/ 	.word	0x00000080
        /*055c*/ 	.word	0x00000001
        /*0560*/ 	.word	0x00000001


	//----- nvinfo : EIATTR_CRS_STACK_SIZE
	.align		4
.L_1763:
        /*0564*/ 	.byte	0x04, 0x1e
        /*0566*/ 	.short	(.L_1765 - .L_1764)
.L_1764:
        /*0568*/ 	.word	0x00000000
.L_1765:


//--------------------- .nv.info._Z25selective_scan_bwd_kernelI32Selective_Scan_bwd_kernel_traitsILi128ELi16ELb1ELb0ELb1ELb1ELb1EN3c108BFloat16ENS1_7complexIfEEEEv12SSMParamsBwd --------------------------
	.section	.nv.info._Z25selective_scan_bwd_kernelI32Selective_Scan_bwd_kernel_traitsILi128ELi16ELb1ELb0ELb1ELb1ELb1EN3c108BFloat16ENS1_7complexIfEEEEv12SSMParamsBwd,"",@"SHT_CUDA_INFO"
	.sectionflags	@""
	.align	4


	//----- nvinfo : EIATTR_CUDA_API_VERSION
	.align		4
        /*0000*/ 	.byte	0x04, 0x37
        /*0002*/ 	.short	(.L_1767 - .L_1766)
.L_1766:
        /*0004*/ 	.word	0x00000082


	//----- nvinfo : EIATTR_SW2861232_WAR
	.align		4
.L_1767:
        /*0008*/ 	.byte	0x01, 0x35
	.zero		2


	//----- nvinfo : EIATTR_PARAM_CBANK
	.align		4
        /*000c*/ 	.byte	0x04, 0x0a
        /*000e*/ 	.short	(.L_1769 - .L_1768)
	.align		4
.L_1768:
        /*0010*/ 	.word	index@(.nv.constant0._Z25selective_scan_bwd_kernelI32Selective_Scan_bwd_kernel_traitsILi128ELi16ELb1ELb0ELb1ELb1ELb1EN3c108BFloat16ENS1_7complexIfEEEEv12SSMParamsBwd)
        /*0014*/ 	.short	0x0160
        /*0016*/ 	.short	0x01f0


	//----- nvinfo : EIATTR_CBANK_PARAM_SIZE
	.align		4
.L_1769:
        /*0018*/ 	.byte	0x03, 0x19
        /*001a*/ 	.short	0x01f0


	//----- nvinfo : EIATTR_KPARAM_INFO
	.align		4
        /*001c*/ 	.byte	0x04, 0x17
        /*001e*/ 	.short	(.L_1771 - .L_1770)
.L_1770:
        /*0020*/ 	.word	0x00000000
        /*0024*/ 	.short	0x0000
        /*0026*/ 	.short	0x0000
        /*0028*/ 	.byte	0x00, 0xf0, 0xc1, 0x07


	//----- nvinfo : EIATTR_MAXREG_COUNT
	.align		4
.L_1771:
        /*002c*/ 	.byte	0x03, 0x1b
        /*002e*/ 	.short	0x00ff


	//----- nvinfo : EIATTR_NUM_BARRIERS
	.align		4
        /*0030*/ 	.byte	0x02, 0x4c
        /*0032*/ 	.byte	0x01
	.zero		1


	//----- nvinfo : EIATTR_MERCURY_ISA_VERSION
	.align		4
        /*0034*/ 	.byte	0x03, 0x5f
        /*0036*/ 	.short	0x0000


	//----- nvinfo : EIATTR_COOP_GROUP_MASK_REGIDS
	.align		4
        /*0038*/ 	.byte	0x04, 0x29
        /*003a*/ 	.short	(.L_1773 - .L_1772)


	//   ....[0]....
.L_1772:
        /*003c*/ 	.word	0xffffffff


	//   ....[1]....
        /*0040*/ 	.word	0xffffffff


	//   ....[2]....
        /*0044*/ 	.word	0xffffffff


	//   ....[3]....
        /*0048*/ 	.word	0xffffffff


	//   ....[4]....
        /*004c*/ 	.word	0xffffffff


	//   ....[5]....
        /*0050*/ 	.word	0xffffffff


	//   ....[6]....
        /*0054*/ 	.word	0xffffffff


	//   ....[7]....
        /*0058*/ 	.word	0xffffffff


	//   ....[8]....
        /*005c*/ 	.word	0xffffffff


	//   ....[9]....
        /*0060*/ 	.word	0xffffffff


	//   ....[10]....
        /*0064*/ 	.word	0xffffffff


	//   ....[11]....
        /*0068*/ 	.word	0xffffffff


	//   ....[12]....
        /*006c*/ 	.word	0xffffffff


	//   ....[13]....
        /*0070*/ 	.word	0xffffffff


	//   ....[14]....
        /*0074*/ 	.word	0xffffffff


	//   ....[15]....
        /*0078*/ 	.word	0xffffffff


	//   ....[16]....
        /*007c*/ 	.word	0xffffffff


	//   ....[17]....
        /*0080*/ 	.word	0xffffffff


	//   ....[18]....
        /*0084*/ 	.word	0xffffffff


	//   ....[19]....
        /*0088*/ 	.word	0xffffffff


	//   ....[20]....
        /*008c*/ 	.word	0xffffffff


	//   ....[21]....
        /*0090*/ 	.word	0xffffffff


	//   ....[22]....
        /*0094*/ 	.word	0xffffffff


	//   ....[23]....
        /*0098*/ 	.word	0xffffffff


	//   ....[24]....
        /*009c*/ 	.word	0xffffffff


	//   ....[25]....
        /*00a0*/ 	.word	0xffffffff


	//   ....[26]....
        /*00a4*/ 	.word	0xffffffff


	//   ....[27]....
        /*00a8*/ 	.word	0xffffffff


	//   ....[28]....
        /*00ac*/ 	.word	0xffffffff


	//   ....[29]....
        /*00b0*/ 	.word	0xffffffff


	//   ....[30]....
        /*00b4*/ 	.word	0xffffffff


	//   ....[31]....
        /*00b8*/ 	.word	0xffffffff


	//   ....[32]....
        /*00bc*/ 	.word	0xffffffff


	//   ....[33]....
        /*00c0*/ 	.word	0xffffffff


	//   ....[34]....
        /*00c4*/ 	.word	0xffffffff


	//   ....[35]....
        /*00c8*/ 	.word	0xffffffff


	//   ....[36]....
        /*00cc*/ 	.word	0xffffffff


	//   ....[37]....
        /*00d0*/ 	.word	0xffffffff


	//   ....[38]....
        /*00d4*/ 	.word	0xffffffff


	//   ....[39]....
        /*00d8*/ 	.word	0xffffffff


	//   ....[40]....
        /*00dc*/ 	.word	0xffffffff


	//   ....[41]....
        /*00e0*/ 	.word	0xffffffff


	//   ....[42]....
        /*00e4*/ 	.word	0xffffffff


	//   ....[43]....
        /*00e8*/ 	.word	0xffffffff


	//   ....[44]....
        /*00ec*/ 	.word	0xffffffff


	//   ....[45]....
        /*00f0*/ 	.word	0xffffffff


	//   ....[46]....
        /*00f4*/ 	.word	0xffffffff


	//   ....[47]....
        /*00f8*/ 	.word	0xffffffff


	//   ....[48]....
        /*00fc*/ 	.word	0xffffffff


	//   ....[49]....
        /*0100*/ 	.word	0xffffffff


	//   ....[50]....
        /*0104*/ 	.word	0xffffffff


	//   ....[51]....
        /*0108*/ 	.word	0xffffffff


	//   ....[52]....
        /*010c*/ 	.word	0xffffffff


	//   ....[53]....
        /*0110*/ 	.word	0xffffffff


	//   ....[54]....
        /*0114*/ 	.word	0xffffffff


	//   ....[55]....
        /*0118*/ 	.word	0xffffffff


	//   ....[56]....
        /*011c*/ 	.word	0xffffffff


	//   ....[57]....
        /*0120*/ 	.word	0xffffffff


	//   ....[58]....
        /*0124*/ 	.word	0xffffffff


	//   ....[59]....
        /*0128*/ 	.word	0xffffffff


	//   ....[60]....
        /*012c*/ 	.word	0xffffffff


	//   ....[61]....
        /*0130*/ 	.word	0xffffffff


	//   ....[62]....
        /*0134*/ 	.word	0xffffffff


	//   ....[63]....
        /*0138*/ 	.word	0xffffffff


	//   ....[64]....
        /*013c*/ 	.word	0xffffffff


	//   ....[65]....
        /*0140*/ 	.word	0xffffffff


	//   ....[66]....
        /*0144*/ 	.word	0xffffffff


	//   ....[67]....
        /*0148*/ 	.word	0xffffffff


	//   ....[68]....
        /*014c*/ 	.word	0xffffffff


	//   ....[69]....
        /*0150*/ 	.word	0xffffffff


	//   ....[70]....
        /*0154*/ 	.word	0xffffffff


	//   ....[71]....
        /*0158*/ 	.word	0xffffffff


	//   ....[72]....
        /*015c*/ 	.word	0xffffffff


	//   ....[73]....
        /*0160*/ 	.word	0xffffffff


	//   ....[74]....
        /*0164*/ 	.word	0xffffffff


	//   ....[75]....
        /*0168*/ 	.word	0xffffffff


	//   ....[76]....
        /*016c*/ 	.word	0xffffffff


	//   ....[77]....
        /*0170*/ 	.word	0xffffffff


	//   ....[78]....
        /*0174*/ 	.word	0xffffffff


	//   ....[79]....
        /*0178*/ 	.word	0xffffffff


	//   ....[80]....
        /*017c*/ 	.word	0xffffffff


	//   ....[81]....
        /*0180*/ 	.word	0xffffffff


	//   ....[82]....
        /*0184*/ 	.word	0xffffffff


	//   ....[83]....
        /*0188*/ 	.word	0xffffffff


	//   ....[84]....
        /*018c*/ 	.word	0xffffffff


	//   ....[85]....
        /*0190*/ 	.word	0xffffffff


	//   ....[86]....
        /*0194*/ 	.word	0xffffffff


	//   ....[87]....
        /*0198*/ 	.word	0xffffffff


	//   ....[88]....
        /*019c*/ 	.word	0xffffffff


	//   ....[89]....
        /*01a0*/ 	.word	0xffffffff


	//   ....[90]....
        /*01a4*/ 	.word	0xffffffff


	//   ....[91]....
        /*01a8*/ 	.word	0xffffffff


	//   ....[92]....
        /*01ac*/ 	.word	0xffffffff


	//   ....[93]....
        /*01b0*/ 	.word	0xffffffff


	//   ....[94]....
        /*01b4*/ 	.word	0xffffffff


	//   ....[95]....
        /*01b8*/ 	.word	0xffffffff


	//   ....[96]....
        /*01bc*/ 	.word	0xffffffff


	//   ....[97]....
        /*01c0*/ 	.word	0xffffffff


	//   ....[98]....
        /*01c4*/ 	.word	0xffffffff


	//   ....[99]....
        /*01c8*/ 	.word	0xffffffff


	//   ....[100]....
        /*01cc*/ 	.word	0xffffffff


	//   ....[101]....
        /*01d0*/ 	.word	0xffffffff


	//   ....[102]....
        /*01d4*/ 	.word	0xffffffff


	//   ....[103]....
        /*01d8*/ 	.word	0xffffffff


	//   ....[104]....
        /*01dc*/ 	.word	0xffffffff


	//   ....[105]....
        /*01e0*/ 	.word	0xffffffff


	//   ....[106]....
        /*01e4*/ 	.word	0xffffffff


	//   ....[107]....
        /*01e8*/ 	.word	0xffffffff


	//   ....[108]....
        /*01ec*/ 	.word	0xffffffff


	//   ....[109]....
        /*01f0*/ 	.word	0xffffffff


	//   ....[110]....
        /*01f4*/ 	.word	0xffffffff


	//   ....[111]....
        /*01f8*/ 	.word	0xffffffff


	//   ....[112]....
        /*01fc*/ 	.word	0xffffffff


	//   ....[113]....
        /*0200*/ 	.word	0xffffffff


	//   ....[114]....
        /*0204*/ 	.word	0xffffffff


	//   ....[115]....
        /*0208*/ 	.word	0xffffffff


	//   ....[116]....
        /*020c*/ 	.word	0xffffffff


	//   ....[117]....
        /*0210*/ 	.word	0xffffffff


	//   ....[118]....
        /*0214*/ 	.word	0xffffffff


	//   ....[119]....
        /*0218*/ 	.word	0xffffffff


	//   ....[120]....
        /*021c*/ 	.word	0xffffffff


	//   ....[121]....
        /*0220*/ 	.word	0xffffffff


	//   ....[122]....
        /*0224*/ 	.word	0xffffffff


	//   ....[123]....
        /*0228*/ 	.word	0xffffffff


	//   ....[124]....
        /*022c*/ 	.word	0xffffffff


	//   ....[125]....
        /*0230*/ 	.word	0xffffffff


	//   ....[126]....
        /*0234*/ 	.word	0xffffffff


	//   ....[127]....
        /*0238*/ 	.word	0xffffffff


	//   ....[128]....
        /*023c*/ 	.word	0xffffffff


	//   ....[129]....
        /*0240*/ 	.word	0xffffffff


	//   ....[130]....
        /*0244*/ 	.word	0xffffffff


	//   ....[131]....
        /*0248*/ 	.word	0xffffffff


	//   ....[132]....
        /*024c*/ 	.word	0xffffffff


	//   ....[133]....
        /*0250*/ 	.word	0xffffffff


	//   ....[134]....
        /*0254*/ 	.word	0xffffffff


	//   ....[135]....
        /*0258*/ 	.word	0xffffffff


	//   ....[136]....
        /*025c*/ 	.word	0xffffffff


	//   ....[137]....
        /*0260*/ 	.word	0xffffffff


	//   ....[138]....
        /*0264*/ 	.word	0xffffffff


	//   ....[139]....
        /*0268*/ 	.word	0xffffffff


	//   ....[140]....
        /*026c*/ 	.word	0xffffffff


	//   ....[141]....
        /*0270*/ 	.word	0xffffffff


	//   ....[142]....
        /*0274*/ 	.word	0xffffffff


	//   ....[143]....
        /*0278*/ 	.word	0xffffffff


	//   ....[144]....
        /*027c*/ 	.word	0xffffffff


	//   ....[145]....
        /*0280*/ 	.word	0xffffffff


	//   ....[146]....
        /*0284*/ 	.word	0xffffffff


	//   ....[147]....
        /*0288*/ 	.word	0xffffffff


	//   ....[148]....
        /*028c*/ 	.word	0xffffffff


	//   ....[149]....
        /*0290*/ 	.word	0xffffffff


	//   ....[150]....
        /*0294*/ 	.word	0xffffffff


	//   ....[151]....
        /*0298*/ 	.word	0xffffffff


	//   ....[152]....
        /*029c*/ 	.word	0xffffffff


	//   ....[153]....
        /*02a0*/ 	.word	0xffffffff


	//   ....[154]....
        /*02a4*/ 	.word	0xffffffff


	//   ....[155]....
        /*02a8*/ 	.word	0xffffffff


	//   ....[156]....
        /*02ac*/ 	.word	0xffffffff


	//   ....[157]....
        /*02b0*/ 	.word	0xffffffff


	//   ....[158]....
        /*02b4*/ 	.word	0xffffffff


	//   ....[159]....
        /*02b8*/ 	.word	0xffffffff


	//   ....[160]....
        /*02bc*/ 	.word	0xffffffff


	//   ....[161]....
        /*02c0*/ 	.word	0xffffffff


	//   ....[162]....
        /*02c4*/ 	.word	0xffffffff


	//   ....[163]....
        /*02c8*/ 	.word	0xffffffff


	//   ....[164]....
        /*02cc*/ 	.word	0xffffffff


	//----- nvinfo : EIATTR_COOP_GROUP_INSTR_OFFSETS
	.align		4
.L_1773:
        /*02d0*/ 	.byte	0x04, 0x28
        /*02d2*/ 	.short	(.L_1775 - .L_1774)


	//   ....[0]....
.L_1774:
        /*02d4*/ 	.word	0x00000b30


	//   ....[1]....
        /*02d8*/ 	.word	0x00000be0


	//   ....[2]....
        /*02dc*/ 	.word	0x00000e00


	//   ....[3]....
        /*02e0*/ 	.word	0x00003440


	//   ....[4]....
        /*02e4*/ 	.word	0x00003cf0


	//   ....[5]....
        /*02e8*/ 	.word	0x000045f0


	//   ....[6]....
        /*02ec*/ 	.word	0x00004960


	//   ....[7]....
        /*02f0*/ 	.word	0x00005980


	//   ....[8]....
        /*02f4*/ 	.word	0x00007220


	//   ....[9]....
        /*02f8*/ 	.word	0x00007240


	//   ....[10]....
        /*02fc*/ 	.word	0x00007270


	//   ....[11]....
        /*0300*/ 	.word	0x00007280


	//   ....[12]....
        /*0304*/ 	.word	0x00007330


	//   ....[13]....
        /*0308*/ 	.word	0x00007350


	//   ....[14]....
        /*030c*/ 	.word	0x00007360


	//   ....[15]....
        /*0310*/ 	.word	0x00007370


	//   ....[16]....
        /*0314*/ 	.word	0x00007430


	//   ....[17]....
        /*0318*/ 	.word	0x00007450


	//   ....[18]....
        /*031c*/ 	.word	0x00007460


	//   ....[19]....
        /*0320*/ 	.word	0x00007470


	//   ....[20]....
        /*0324*/ 	.word	0x00007530


	//   ....[21]....
        /*0328*/ 	.word	0x00007550


	//   ....[22]....
        /*032c*/ 	.word	0x00007560


	//   ....[23]....
        /*0330*/ 	.word	0x00007570


	//   ....[24]....
        /*0334*/ 	.word	0x00007630


	//   ....[25]....
        /*0338*/ 	.word	0x00007640


	//   ....[26]....
        /*033c*/ 	.word	0x00007650


	//   ....[27]....
        /*0340*/ 	.word	0x00007660


	//   ....[28]....
        /*0344*/ 	.word	0x000077a0


	//   ....[29]....
        /*0348*/ 	.word	0x00007810


	//   ....[30]....
        /*034c*/ 	.word	0x00007880


	//   ....[31]....
        /*0350*/ 	.word	0x000078f0


	//   ....[32]....
        /*0354*/ 	.word	0x00007910


	//   ....[33]....
        /*0358*/ 	.word	0x00007920


	//   ....[34]....
        /*035c*/ 	.word	0x00007930


	//   ....[35]....
        /*0360*/ 	.word	0x00007940


	//   ....[36]....
        /*0364*/ 	.word	0x00007950


	//   ....[37]....
        /*0368*/ 	.word	0x00007960


	//   ....[38]....
        /*036c*/ 	.word	0x00007970


	//   ....[39]....
        /*0370*/ 	.word	0x00007980


	//   ....[40]....
        /*0374*/ 	.word	0x00008f60


	//   ....[41]....
        /*0378*/ 	.word	0x00008f80


	//   ....[42]....
        /*037c*/ 	.word	0x00008f90


	//   ....[43]....
        /*0380*/ 	.word	0x00008fa0


	//   ....[44]....
        /*0384*/ 	.word	0x000090c0


	//   ....[45]....
        /*0388*/ 	.word	0x000090d0


	//   ....[46]....
        /*038c*/ 	.word	0x000090e0


	//   ....[47]....
        /*0390*/ 	.word	0x000090f0


	//   ....[48]....
        /*0394*/ 	.word	0x00009210


	//   ....[49]....
        /*0398*/ 	.word	0x00009230


	//   ....[50]....
        /*039c*/ 	.word	0x00009240


	//   ....[51]....
        /*03a0*/ 	.word	0x00009250


	//   ....[52]....
        /*03a4*/ 	.word	0x00009370


	//   ....[53]....
        /*03a8*/ 	.word	0x00009380


	//   ....[54]....
        /*03ac*/ 	.word	0x00009390


	//   ....[55]....
        /*03b0*/ 	.word	0x000093a0


	//   ....[56]....
        /*03b4*/ 	.word	0x000094c0


	//   ....[57]....
        /*03b8*/ 	.word	0x000094e0


	//   ....[58]....
        /*03bc*/ 	.word	0x000094f0


	//   ....[59]....
        /*03c0*/ 	.word	0x00009500


	//   ....[60]....
        /*03c4*/ 	.word	0x00009600


	//   ....[61]....
        /*03c8*/ 	.word	0x00009610


	//   ....[62]....
        /*03cc*/ 	.word	0x00009620


	//   ....[63]....
        /*03d0*/ 	.word	0x00009630


	//   ....[64]....
        /*03d4*/ 	.word	0x00009640


	//   ....[65]....
        /*03d8*/ 	.word	0x00009650


	//   ....[66]....
        /*03dc*/ 	.word	0x00009660


	//   ....[67]....
        /*03e0*/ 	.word	0x00009690


	//   ....[68]....
        /*03e4*/ 	.word	0x000096c0


	//   ....[69]....
        /*03e8*/ 	.word	0x000096f0


	//   ....[70]....
        /*03ec*/ 	.word	0x00009710


	//   ....[71]....
        /*03f0*/ 	.word	0x00009720


	//   ....[72]....
        /*03f4*/ 	.word	0x0000d2f0


	//   ....[73]....
        /*03f8*/ 	.word	0x0000d330


	//   ....[74]....
        /*03fc*/ 	.word	0x0000d370


	//   ....[75]....
        /*0400*/ 	.word	0x0000d3b0


	//   ....[76]....
        /*0404*/ 	.word	0x0000d470


	//   ....[77]....
        /*0408*/ 	.word	0x0000d4a0


	//   ....[78]....
        /*040c*/ 	.word	0x0000d4d0


	//   ....[79]....
        /*0410*/ 	.word	0x0000d500


	//   ....[80]....
        /*0414*/ 	.word	0x0000d5a0


	//   ....[81]....
        /*0418*/ 	.word	0x0000d5d0


	//   ....[82]....
        /*041c*/ 	.word	0x0000d600


	//   ....[83]....
        /*0420*/ 	.word	0x0000d630


	//   ....[84]....
        /*0424*/ 	.word	0x0000d6d0


	//   ....[85]....
        /*0428*/ 	.word	0x0000d700


	//   ....[86]....
        /*042c*/ 	.word	0x0000d730


	//   ....[87]....
        /*0430*/ 	.word	0x0000d760


	//   ....[88]....
        /*0434*/ 	.word	0x0000d800


	//   ....[89]....
        /*0438*/ 	.word	0x0000d830


	//   ....[90]....
        /*043c*/ 	.word	0x0000d860


	//   ....[91]....
        /*0440*/ 	.word	0x0000d890


	//   ....[92]....
        /*0444*/ 	.word	0x0000dfb0


	//   ....[93]....
        /*0448*/ 	.word	0x0000e670


	//   ....[94]....
        /*044c*/ 	.word	0x0000eb20


	//   ....[95]....
        /*0450*/ 	.word	0x0000eca0


	//   ....[96]....
        /*0454*/ 	.word	0x0000ed00


	//   ....[97]....
        /*0458*/ 	.word	0x0000ed50


	//   ....[98]....
        /*045c*/ 	.word	0x0000ed70


	//   ....[99]....
        /*0460*/ 	.word	0x0000ed90


	//   ....[100]....
        /*0464*/ 	.word	0x0000eeb0


	//   ....[101]....
        /*0468*/ 	.word	0x0000ef00


	//   ....[102]....
        /*046c*/ 	.word	0x0000ef50


	//   ....[103]....
        /*0470*/ 	.word	0x0000ef70


	//   ....[104]....
        /*0474*/ 	.word	0x0000ef90


	//   ....[105]....
        /*0478*/ 	.word	0x0000f3c0


	//   ....[106]....
        /*047c*/ 	.word	0x0000f440


	//   ....[107]....
        /*0480*/ 	.word	0x0000f4b0


	//   ....[108]....
        /*0484*/ 	.word	0x0000f520


	//   ....[109]....
        /*0488*/ 	.word	0x0000f670


	//   ....[110]....
        /*048c*/ 	.word	0x0000f6e0


	//   ....[111]....
        /*0490*/ 	.word	0x0000f750


	//   ....[112]....
        /*0494*/ 	.word	0x0000f7c0


	//   ....[113]....
        /*0498*/ 	.word	0x0000f8e0


	//   ....[114]....
        /*049c*/ 	.word	0x0000f950


	//   ....[115]....
        /*04a0*/ 	.word	0x0000f9c0


	//   ....[116]....
        /*04a4*/ 	.word	0x0000fa30


	//   ....[117]....
        /*04a8*/ 	.word	0x0000fb60


	//   ....[118]....
        /*04ac*/ 	.word	0x0000fbd0


	//   ....[119]....
        /*04b0*/ 	.word	0x0000fc40


	//   ....[120]....
        /*04b4*/ 	.word	0x0000fcb0


	//   ....[121]....
        /*04b8*/ 	.word	0x0000fde0


	//   ....[122]....
        /*04bc*/ 	.word	0x0000fe50


	//   ....[123]....
        /*04c0*/ 	.word	0x0000fec0


	//   ....[124]....
        /*04c4*/ 	.word	0x0000ff30


	//   ....[125]....
        /*04c8*/ 	.word	0x0000ffa0


	//   ....[126]....
        /*04cc*/ 	.word	0x00010010


	//   ....[127]....
        /*04d0*/ 	.word	0x00010080


	//   ....[128]....
        /*04d4*/ 	.word	0x000100f0


	//   ....[129]....
        /*04d8*/ 	.word	0x00010190


	//   ....[130]....
        /*04dc*/ 	.word	0x00010200


	//   ....[131]....
        /*04e0*/ 	.word	0x00010270


	//   ....[132]....
        /*04e4*/ 	.word	0x000102e0


	//   ....[133]....
        /*04e8*/ 	.word	0x00010360


	//   ....[134]....
        /*04ec*/ 	.word	0x000103e0


	//   ....[135]....
        /*04f0*/ 	.word	0x00010450


	//   ....[136]....
        /*04f4*/ 	.word	0x000104c0


	//   ....[137]....
        /*04f8*/ 	.word	0x00010540


	//   ....[138]....
        /*04fc*/ 	.word	0x000105b0


	//   ....[139]....
        /*0500*/ 	.word	0x00010620


	//   ....[140]....
        /*0504*/ 	.word	0x00010690


	//   ....[141]....
        /*0508*/ 	.word	0x00010710


	//   ....[142]....
        /*050c*/ 	.word	0x00010790


	//   ....[143]....
        /*0510*/ 	.word	0x00010800


	//   ....[144]....
        /*0514*/ 	.word	0x00010870


	//   ....[145]....
        /*0518*/ 	.word	0x000108f0


	//   ....[146]....
        /*051c*/ 	.word	0x00010960


	//   ....[147]....
        /*0520*/ 	.word	0x000109d0


	//   ....[148]....
        /*0524*/ 	.word	0x00010a40


	//   ....[149]....
        /*0528*/ 	.word	0x00010ac0


	//   ....[150]....
        /*052c*/ 	.word	0x00010b40


	//   ....[151]....
        /*0530*/ 	.word	0x00010bb0


	//   ....[152]....
        /*0534*/ 	.word	0x00010c20


	//   ....[153]....
        /*0538*/ 	.word	0x00010ca0


	//   ....[154]....
        /*053c*/ 	.word	0x00010d10


	//   ....[155]....
        /*0540*/ 	.word	0x00010d80


	//   ....[156]....
        /*0544*/ 	.word	0x00010df0


	//   ....[157]....
        /*0548*/ 	.word	0x00010e60


	//   ....[158]....
        /*054c*/ 	.word	0x00010ed0


	//   ....[159]....
        /*0550*/ 	.word	0x00010f40


	//   ....[160]....
        /*0554*/ 	.word	0x00010fb0


	//   ....[161]....
        /*0558*/ 	.word	0x00011080


	//   ....[162]....
        /*055c*/ 	.word	0x000110f0


	//   ....[163]....
        /*0560*/ 	.word	0x00011160


	//   ....[164]....
        /*0564*/ 	.word	0x000111d0


	//----- nvinfo : EIATTR_EXIT_INSTR_OFFSETS
	.align		4
.L_1775:
        /*0568*/ 	.byte	0x04, 0x1c
        /*056a*/ 	.short	(.L_1777 - .L_1776)


	//   ....[0]....
.L_1776:
        /*056c*/ 	.word	0x0000f0c0


	//   ....[1]....
        /*0570*/ 	.word	0x0000f360


	//----- nvinfo : EIATTR_MAX_THREADS
	.align		4
.L_1777:
        /*0574*/ 	.byte	0x04, 0x05
        /*0576*/ 	.short	(.L_1779 - .L_1778)
.L_1778:
        /*0578*/ 	.word	0x00000080
        /*057c*/ 	.word	0x00000001
        /*0580*/ 	.word	0x00000001


	//----- nvinfo : EIATTR_CRS_STACK_SIZE
	.align		4
.L_1779:
        /*0584*/ 	.byte	0x04, 0x1e
        /*0586*/ 	.short	(.L_1781 - .L_1780)
.L_1780:
        /*0588*/ 	.word	0x00000000
.L_1781:


//--------------------- .nv.info._Z25selective_scan_bwd_kernelI32Selective_Scan_bwd_kernel_traitsILi128ELi16ELb1ELb1ELb0ELb0ELb0EN3c108BFloat16ENS1_7complexIfEEEEv12SSMParamsBwd --------------------------
	.section	.nv.info._Z25selective_scan_bwd_kernelI32Selective_Scan_bwd_kernel_traitsILi128ELi16ELb1ELb1ELb0ELb0ELb0EN3c108BFloat16ENS1_7complexIfEEEEv12SSMParamsBwd,"",@"SHT_CUDA_INFO"
	.sectionflags	@""
	.align	4


	//----- nvinfo : EIATTR_CUDA_API_VERSION
	.align		4
        /*0000*/ 	.byte	0x04, 0x37
        /*0002*/ 	.short	(.L_1783 - .L_1782)
.L_1782:
        /*0004*/ 	.word	0x00000082


	//----- nvinfo : EIATTR_SW2861232_WAR
	.align		4
.L_1783:
        /*0008*/ 	.byte	0x01, 0x35
	.zero		2


	//----- nvinfo : EIATTR_PARAM_CBANK
	.align		4
        /*000c*/ 	.byte	0x04, 0x0a
        /*000e*/ 	.short	(.L_1785 - .L_1784)
	.align		4
.L_1784:
        /*0010*/ 	.word	index@(.nv.constant0._Z25selective_scan_bwd_kernelI32Selective_Scan_bwd_kernel_traitsILi128ELi16ELb1ELb1ELb0ELb0ELb0EN3c108BFloat16ENS1_7complexIfEEEEv12SSMParamsBwd)
        /*0014*/ 	.short	0x0160
        /*0016*/ 	.short	0x01f0


	//----- nvinfo : EIATTR_CBANK_PARAM_SIZE
	.align		4
.L_1785:
        /*0018*/ 	.byte	0x03, 0x19
        /*001a*/ 	.short	0x01f0


	//----- nvinfo : EIATTR_KPARAM_INFO
	.align		4
        /*001c*/ 	.byte	0x04, 0x17
        /*001e*/ 	.short	(.L_1787 - .L_1786)
.L_1786:
        /*0020*/ 	.word	0x00000000
        /*0024*/ 	.short	0x0000
        /*0026*/ 	.short	0x0000
        /*0028*/ 	.byte	0x00, 0xf0, 0xc1, 0x07


	//----- nvinfo : EIATTR_MAXREG_COUNT
	.align		4
.L_1787:
        /*002c*/ 	.byte	0x03, 0x1b
        /*002e*/ 	.short	0x00ff


	//----- nvinfo : EIATTR_NUM_BARRIERS
	.align		4
        /*0030*/ 	.byte	0x02, 0x4c
        /*0032*/ 	.byte	0x01
	.zero		1


	//----- nvinfo : EIATTR_MERCURY_ISA_VERSION
	.align		4
        /*0034*/ 	.byte	0x03, 0x5f
        /*0036*/ 	.short	0x0000


	//----- nvinfo : EIATTR_COOP_GROUP_MASK_REGIDS
	.align		4
        /*0038*/ 	.byte	0x04, 0x29
        /*003a*/ 	.short	(.L_1789 - .L_1788)


	//   ....[0]....
.L_1788:
        /*003c*/ 	.word	0xffffffff


	//   ....[1]....
        /*0040*/ 	.word	0xffffffff


	//   ....[2]....
        /*0044*/ 	.word	0xffffffff


	//   ....[3]....
        /*0048*/ 	.word	0xffffffff


	//   ....[4]....
        /*004c*/ 	.word	0xffffffff


	//   ....[5]....
        /*0050*/ 	.word	0xffffffff


	//   ....[6]....
        /*0054*/ 	.word	0xffffffff


	//   ....[7]....
        /*0058*/ 	.word	0xffffffff


	//   ....[8]....
        /*005c*/ 	.word	0xffffffff


	//   ....[9]....
        /*0060*/ 	.word	0xffffffff


	//   ....[10]....
        /*0064*/ 	.word	0xffffffff


	//   ....[11]....
        /*0068*/ 	.word	0xffffffff


	//   ....[12]....
        /*006c*/ 	.word	0xffffffff


	//   ....[13]....
        /*0070*/ 	.word	0xffffffff


	//   ....[14]....
        /*0074*/ 	.word	0xffffffff


	//   ....[15]....
        /*0078*/ 	.word	0xffffffff


	//   ....[16]....
        /*007c*/ 	.word	0xffffffff


	//   ....[17]....
        /*0080*/ 	.word	0xffffffff


	//   ....[18]....
        /*0084*/ 	.word	0xffffffff


	//   ....[19]....
        /*0088*/ 	.word	0xffffffff


	//   ....[20]....
        /*008c*/ 	.word	0xffffffff


	//   ....[21]....
        /*0090*/ 	.word	0xffffffff


	//   ....[22]....
        /*0094*/ 	.word	0xffffffff


	//   ....[23]....
        /*0098*/ 	.word	0xffffffff


	//   ....[24]....
        /*009c*/ 	.word	0xffffffff


	//   ....[25]....
        /*00a0*/ 	.word	0xffffffff


	//   ....[26]....
        /*00a4*/ 	.word	0xffffffff


	//   ....[27]....
        /*00a8*/ 	.word	0xffffffff


	//   ....[28]....
        /*00ac*/ 	.word	0xffffffff


	//   ....[29]....
        /*00b0*/ 	.word	0xffffffff


	//   ....[30]....
        /*00b4*/ 	.word	0xffffffff


	//   ....[31]....
        /*00b8*/ 	.word	0xffffffff


	//   ....[32]....
        /*00bc*/ 	.word	0xffffffff


	//   ....[33]....
        /*00c0*/ 	.word	0xffffffff


	//   ....[34]....
        /*00c4*/ 	.word	0xffffffff


	//   ....[35]....
        /*00c8*/ 	.word	0xffffffff


	//   ....[36]....
        /*00cc*/ 	.word	0xffffffff


	//   ....[37]....
        /*00d0*/ 	.word	0xffffffff


	//   ....[38]....
        /*00d4*/ 	.word	0xffffffff


	//   ....[39]....
        /*00d8*/ 	.word	0xffffffff


	//   ....[40]....
        /*00dc*/ 	.word	0xffffffff


	//   ....[41]....
        /*00e0*/ 	.word	0xffffffff


	//   ....[42]....
        /*00e4*/ 	.word	0xffffffff


	//   ....[43]....
        /*00e8*/ 	.word	0xffffffff


	//   ....[44]....
        /*00ec*/ 	.word	0xffffffff


	//   ....[45]....
        /*00f0*/ 	.word	0xffffffff


	//   ....[46]....
        /*00f4*/ 	.word	0xffffffff


	//   ....[47]....
        /*00f8*/ 	.word	0xffffffff


	//   ....[48]....
        /*00fc*/ 	.word	0xffffffff


	//   ....[49]....
        /*0100*/ 	.word	0xffffffff


	//   ....[50]....
        /*0104*/ 	.word	0xffffffff


	//   ....[51]....
        /*0108*/ 	.word	0xffffffff


	//   ....[52]....
        /*010c*/ 	.word	0xffffffff


	//   ....[53]....
        /*0110*/ 	.word	0xffffffff


	//   ....[54]....
        /*0114*/ 	.word	0xffffffff


	//   ....[55]....
        /*0118*/ 	.word	0xffffffff


	//   ....[56]....
        /*011c*/ 	.word	0xffffffff


	//   ....[57]....
        /*0120*/ 	.word	0xffffffff


	//   ....[58]....
        /*0124*/ 	.word	0xffffffff


	//   ....[59]....
        /*0128*/ 	.word	0xffffffff


	//   ....[60]....
        /*012c*/ 	.word	0xffffffff


	//   ....[61]....
        /*0130*/ 	.word	0xffffffff


	//   ....[62]....
        /*0134*/ 	.word	0xffffffff


	//   ....[63]....
        /*0138*/ 	.word	0xffffffff


	//   ....[64]....
        /*013c*/ 	.word	0xffffffff


	//   ....[65]....
        /*0140*/ 	.word	0xffffffff


	//   ....[66]....
        /*0144*/ 	.word	0xffffffff


	//   ....[67]....
        /*0148*/ 	.word	0xffffffff


	//   ....[68]....
        /*014c*/ 	.word	0xffffffff


	//   ....[69]....
        /*0150*/ 	.word	0xffffffff


	//   ....[70]....
        /*0154*/ 	.word	0xffffffff


	//   ....[71]....
        /*0158*/ 	.word	0xffffffff


	//   ....[72]....
        /*015c*/ 	.word	0xffffffff


	//   ....[73]....
        /*0160*/ 	.word	0xffffffff


	//   ....[74]....
        /*0164*/ 	.word	0xffffffff


	//   ....[75]....
        /*0168*/ 	.word	0xffffffff


	//   ....[76]....
        /*016c*/ 	.word	0xffffffff


	//   ....[77]....
        /*0170*/ 	.word	0xffffffff


	//   ....[78]....
        /*0174*/ 	.word	0xffffffff


	//   ....[79]....
        /*0178*/ 	.word	0xffffffff


	//   ....[80]....
        /*017c*/ 	.word	0xffffffff


	//   ....[81]....
        /*0180*/ 	.word	0xffffffff


	//   ....[82]....
        /*0184*/ 	.word	0xffffffff


	//   ....[83]....
        /*0188*/ 	.word	0xffffffff


	//   ....[84]....
        /*018c*/ 	.word	0xffffffff


	//   ....[85]....
        /*0190*/ 	.word	0xffffffff


	//   ....[86]....
        /*0194*/ 	.word	0xffffffff


	//   ....[87]....
        /*0198*/ 	.word	0xffffffff


	//   ....[88]....
        /*019c*/ 	.word	0xffffffff


	//   ....[89]....
        /*01a0*/ 	.word	0xffffffff


	//   ....[90]....
        /*01a4*/ 	.word	0xffffffff


	//   ....[91]....
        /*01a8*/ 	.word	0xffffffff


	//   ....[92]....
        /*01ac*/ 	.word	0xffffffff


	//   ....[93]....
        /*01b0*/ 	.word	0xffffffff


	//   ....[94]....
        /*01b4*/ 	.word	0xffffffff


	//   ....[95]....
        /*01b8*/ 	.word	0xffffffff


	//   ....[96]....
        /*01bc*/ 	.word	0xffffffff


	//   ....[97]....
        /*01c0*/ 	.word	0xffffffff


	//   ....[98]....
        /*01c4*/ 	.word	0xffffffff


	//   ....[99]....
        /*01c8*/ 	.word	0xffffffff


	//   ....[100]....
        /*01cc*/ 	.word	0xffffffff


	//   ....[101]....
        /*01d0*/ 	.word	0xffffffff


	//   ....[102]....
        /*01d4*/ 	.word	0xffffffff


	//   ....[103]....
        /*01d8*/ 	.word	0xffffffff


	//   ....[104]....
        /*01dc*/ 	.word	0xffffffff


	//   ....[105]....
        /*01e0*/ 	.word	0xffffffff


	//   ....[106]....
        /*01e4*/ 	.word	0xffffffff


	//   ....[107]....
        /*01e8*/ 	.word	0xffffffff


	//   ....[108]....
        /*01ec*/ 	.word	0xffffffff


	//   ....[109]....
        /*01f0*/ 	.word	0xffffffff


	//   ....[110]....
        /*01f4*/ 	.word	0xffffffff


	//   ....[111]....
        /*01f8*/ 	.word	0xffffffff


	//   ....[112]....
        /*01fc*/ 	.word	0xffffffff


	//   ....[113]....
        /*0200*/ 	.word	0xffffffff


	//   ....[114]....
        /*0204*/ 	.word	0xffffffff


	//   ....[115]....
        /*0208*/ 	.word	0xffffffff


	//   ....[116]....
        /*020c*/ 	.word	0xffffffff


	//   ....[117]....
        /*0210*/ 	.word	0xffffffff


	//   ....[118]....
        /*0214*/ 	.word	0xffffffff


	//   ....[119]....
        /*0218*/ 	.word	0xffffffff


	//   ....[120]....
        /*021c*/ 	.word	0xffffffff


	//   ....[121]....
        /*0220*/ 	.word	0xffffffff


	//   ....[122]....
        /*0224*/ 	.word	0xffffffff


	//   ....[123]....
        /*0228*/ 	.word	0xffffffff


	//   ....[124]....
        /*022c*/ 	.word	0xffffffff


	//   ....[125]....
        /*0230*/ 	.word	0xffffffff


	//   ....[126]....
        /*0234*/ 	.word	0xffffffff


	//   ....[127]....
        /*0238*/ 	.word	0xffffffff


	//   ....[128]....
        /*023c*/ 	.word	0xffffffff


	//   ....[129]....
        /*0240*/ 	.word	0xffffffff


	//   ....[130]....
        /*0244*/ 	.word	0xffffffff


	//   ....[131]....
        /*0248*/ 	.word	0xffffffff


	//   ....[132]....
        /*024c*/ 	.word	0xffffffff


	//   ....[133]....
        /*0250*/ 	.word	0xffffffff


	//   ....[134]....
        /*0254*/ 	.word	0xffffffff


	//   ....[135]....
        /*0258*/ 	.word	0xffffffff


	//   ....[136]....
        /*025c*/ 	.word	0xffffffff


	//   ....[137]....
        /*0260*/ 	.word	0xffffffff


	//   ....[138]....
        /*0264*/ 	.word	0xffffffff


	//   ....[139]....
        /*0268*/ 	.word	0xffffffff


	//   ....[140]....
        /*026c*/ 	.word	0xffffffff


	//   ....[141]....
        /*0270*/ 	.word	0xffffffff


	//   ....[142]....
        /*0274*/ 	.word	0xffffffff


	//   ....[143]....
        /*0278*/ 	.word	0xffffffff


	//   ....[144]....
        /*027c*/ 	.word	0xffffffff


	//   ....[145]....
        /*0280*/ 	.word	0xffffffff


	//   ....[146]....
        /*0284*/ 	.word	0xffffffff


	//   ....[147]....
        /*0288*/ 	.word	0xffffffff


	//   ....[148]....
        /*028c*/ 	.word	0xffffffff


	//   ....[149]....
        /*0290*/ 	.word	0xffffffff


	//   ....[150]....
        /*0294*/ 	.word	0xffffffff


	//   ....[151]....
        /*0298*/ 	.word	0xffffffff


	//   ....[152]....
        /*029c*/ 	.word	0xffffffff


	//   ....[153]....
        /*02a0*/ 	.word	0xffffffff


	//   ....[154]....
        /*02a4*/ 	.word	0xffffffff


	//   ....[155]....
        /*02a8*/ 	.word	0xffffffff


	//   ....[156]....
        /*02ac*/ 	.word	0xffffffff


	//   ....[157]....
        /*02b0*/ 	.word	0xffffffff


	//   ....[158]....
        /*02b4*/ 	.word	0xffffffff


	//   ....[159]....
        /*02b8*/ 	.word	0xffffffff


	//----- nvinfo : EIATTR_COOP_GROUP_INSTR_OFFSETS
	.align		4
.L_1789:
        /*02bc*/ 	.byte	0x04, 0x28
        /*02be*/ 	.short	(.L_1791 - .L_1790)


	//   ....[0]....
.L_1790:
        /*02c0*/ 	.word	0x00000b30


	//   ....[1]....
        /*02c4*/ 	.word	0x00000be0


	//   ....[2]....
        /*02c8*/ 	.word	0x00000eb0


	//   ....[3]....
        /*02cc*/ 	.word	0x00001de0


	//   ....[4]....
        /*02d0*/ 	.word	0x000038f0


	//   ....[5]....
        /*02d4*/ 	.word	0x00003910


	//   ....[6]....
        /*02d8*/ 	.word	0x00003940


	//   ....[7]....
        /*02dc*/ 	.word	0x00003950


	//   ....[8]....
        /*02e0*/ 	.word	0x00003a00


	//   ....[9]....
        /*02e4*/ 	.word	0x00003a20


	//   ....[10]....
        /*02e8*/ 	.word	0x00003a30


	//   ....[11]....
        /*02ec*/ 	.word	0x00003a40


	//   ....[12]....
        /*02f0*/ 	.word	0x00003b00


	//   ....[13]....
        /*02f4*/ 	.word	0x00003b20


	//   ....[14]....
        /*02f8*/ 	.word	0x00003b30


	//   ....[15]....
        /*02fc*/ 	.word	0x00003b40


	//   ....[16]....
        /*0300*/ 	.word	0x00003c00


	//   ....[17]....
        /*0304*/ 	.word	0x00003c20


	//   ....[18]....
        /*0308*/ 	.word	0x00003c30


	//   ....[19]....
        /*030c*/ 	.word	0x00003c40


	//   ....[20]....
        /*0310*/ 	.word	0x00003d00


	//   ....[21]....
        /*0314*/ 	.word	0x00003d20


	//   ....[22]....
        /*0318*/ 	.word	0x00003d40


	//   ....[23]....
        /*031c*/ 	.word	0x00003d50


	//   ....[24]....
        /*0320*/ 	.word	0x00003e90


	//   ....[25]....
        /*0324*/ 	.word	0x00003f00


	//   ....[26]....
        /*0328*/ 	.word	0x00003f70


	//   ....[27]....
        /*032c*/ 	.word	0x00003fe0


	//   ....[28]....
        /*0330*/ 	.word	0x00004000


	//   ....[29]....
        /*0334*/ 	.word	0x00004010


	//   ....[30]....
        /*0338*/ 	.word	0x00004020


	//   ....[31]....
        /*033c*/ 	.word	0x00004030


	//   ....[32]....
        /*0340*/ 	.word	0x00004040


	//   ....[33]....
        /*0344*/ 	.word	0x00004050


	//   ....[34]....
        /*0348*/ 	.word	0x00004060


	//   ....[35]....
        /*034c*/ 	.word	0x00004070


	//   ....[36]....
        /*0350*/ 	.word	0x00005670


	//   ....[37]....
        /*0354*/ 	.word	0x00005690


	//   ....[38]....
        /*0358*/ 	.word	0x000056a0


	//   ....[39]....
        /*035c*/ 	.word	0x000056b0


	//   ....[40]....
        /*0360*/ 	.word	0x000057d0


	//   ....[41]....
        /*0364*/ 	.word	0x000057e0


	//   ....[42]....
        /*0368*/ 	.word	0x000057f0


	//   ....[43]....
        /*036c*/ 	.word	0x00005800


	//   ....[44]....
        /*0370*/ 	.word	0x00005920


	//   ....[45]....
        /*0374*/ 	.word	0x00005940


	//   ....[46]....
        /*0378*/ 	.word	0x00005950


	//   ....[47]....
        /*037c*/ 	.word	0x00005960


	//   ....[48]....
        /*0380*/ 	.word	0x00005a80


	//   ....[49]....
        /*0384*/ 	.word	0x00005a90


	//   ....[50]....
        /*0388*/ 	.word	0x00005aa0


	//   ....[51]....
        /*038c*/ 	.word	0x00005ab0


	//   ....[52]....
        /*0390*/ 	.word	0x00005bd0


	//   ....[53]....
        /*0394*/ 	.word	0x00005bf0


	//   ....[54]....
        /*0398*/ 	.word	0x00005c00


	//   ....[55]....
        /*039c*/ 	.word	0x00005c10


	//   ....[56]....
        /*03a0*/ 	.word	0x00005d10


	//   ....[57]....
        /*03a4*/ 	.word	0x00005d20


	//   ....[58]....
        /*03a8*/ 	.word	0x00005d30


	//   ....[59]....
        /*03ac*/ 	.word	0x00005d40


	//   ....[60]....
        /*03b0*/ 	.word	0x00005d50


	//   ....[61]....
        /*03b4*/ 	.word	0x00005d60


	//   ....[62]....
        /*03b8*/ 	.word	0x00005d70


	//   ....[63]....
        /*03bc*/ 	.word	0x00005da0


	//   ....[64]....
        /*03c0*/ 	.word	0x00005dd0


	//   ....[65]....
        /*03c4*/ 	.word	0x00005e00


	//   ....[66]....
        /*03c8*/ 	.word	0x00005e20


	//   ....[67]....
        /*03cc*/ 	.word	0x00005e30


	//   ....[68]....
        /*03d0*/ 	.word	0x000093a0


	//   ....[69]....
        /*03d4*/ 	.word	0x000093e0


	//   ....[70]....
        /*03d8*/ 	.word	0x00009420


	//   ....[71]....
        /*03dc*/ 	.word	0x00009460


	//   ....[72]....
        /*03e0*/ 	.word	0x00009520


	//   ....[73]....
        /*03e4*/ 	.word	0x00009550


	//   ....[74]....
        /*03e8*/ 	.word	0x00009580


	//   ....[75]....
        /*03ec*/ 	.word	0x000095b0


	//   ....[76]....
        /*03f0*/ 	.word	0x00009650


	//   ....[77]....
        /*03f4*/ 	.word	0x00009680


	//   ....[78]....
        /*03f8*/ 	.word	0x000096b0


	//   ....[79]....
        /*03fc*/ 	.word	0x000096e0


	//   ....[80]....
        /*0400*/ 	.word	0x00009780


	//   ....[81]....
        /*0404*/ 	.word	0x000097b0


	//   ....[82]....
        /*0408*/ 	.word	0x000097e0


	//   ....[83]....
        /*040c*/ 	.word	0x00009810


	//   ....[84]....
        /*0410*/ 	.word	0x000098d0


	//   ....[85]....
        /*0414*/ 	.word	0x00009900


	//   ....[86]....
        /*0418*/ 	.word	0x00009930


	//   ....[87]....
        /*041c*/ 	.word	0x00009960


	//   ....[88]....
        /*0420*/ 	.word	0x0000a170


	//   ....[89]....
        /*0424*/ 	.word	0x0000a580


	//   ....[90]....
        /*0428*/ 	.word	0x0000a650


	//   ....[91]....
        /*042c*/ 	.word	0x0000a6b0


	//   ....[92]....
        /*0430*/ 	.word	0x0000a700


	//   ....[93]....
        /*0434*/ 	.word	0x0000a720


	//   ....[94]....
        /*0438*/ 	.word	0x0000a740


	//   ....[95]....
        /*043c*/ 	.word	0x0000a860


	//   ....[96]....
        /*0440*/ 	.word	0x0000a8b0


	//   ....[97]....
        /*0444*/ 	.word	0x0000a900


	//   ....[98]....
        /*0448*/ 	.word	0x0000a920


	//   ....[99]....
        /*044c*/ 	.word	0x0000a940


	//   ....[100]....
        /*0450*/ 	.word	0x0000ad70


	//   ....[101]....
        /*0454*/ 	.word	0x0000adf0


	//   ....[102]....
        /*0458*/ 	.word	0x0000ae60


	//   ....[103]....
        /*045c*/ 	.word	0x0000aed0


	//   ....[104]....
        /*0460*/ 	.word	0x0000b020


	//   ....[105]....
        /*0464*/ 	.word	0x0000b090


	//   ....[106]....
        /*0468*/ 	.word	0x0000b100


	//   ....[107]....
        /*046c*/ 	.word	0x0000b170


	//   ....[108]....
        /*0470*/ 	.word	0x0000b290


	//   ....[109]....
        /*0474*/ 	.word	0x0000b300


	//   ....[110]....
        /*0478*/ 	.word	0x0000b370


	//   ....[111]....
        /*047c*/ 	.word	0x0000b3e0


	//   ....[112]....
        /*0480*/ 	.word	0x0000b500


	//   ....[113]....
        /*0484*/ 	.word	0x0000b570


	//   ....[114]....
        /*0488*/ 	.word	0x0000b5e0


	//   ....[115]....
        /*048c*/ 	.word	0x0000b650


	//   ....[116]....
        /*0490*/ 	.word	0x0000b7b0


	//   ....[117]....
        /*0494*/ 	.word	0x0000b820


	//   ....[118]....
        /*0498*/ 	.word	0x0000b890


	//   ....[119]....
        /*049c*/ 	.word	0x0000b900


	//   ....[120]....
        /*04a0*/ 	.word	0x0000b970


	//   ....[121]....
        /*04a4*/ 	.word	0x0000b9e0


	//   ....[122]....
        /*04a8*/ 	.word	0x0000ba50


	//   ....[123]....
        /*04ac*/ 	.word	0x0000bac0


	//   ....[124]....
        /*04b0*/ 	.word	0x0000bb40


	//   ....[125]....
        /*04b4*/ 	.word	0x0000bbb0


	//   ....[126]....
        /*04b8*/ 	.word	0x0000bc20


	//   ....[127]....
        /*04bc*/ 	.word	0x0000bc90


	//   ....[128]....
        /*04c0*/ 	.word	0x0000bd10


	//   ....[129]....
        /*04c4*/ 	.word	0x0000bd90


	//   ....[130]....
        /*04c8*/ 	.word	0x0000be00


	//   ....[131]....
        /*04cc*/ 	.word	0x0000be70


	//   ....[132]....
        /*04d0*/ 	.word	0x0000bef0


	//   ....[133]....
        /*04d4*/ 	.word	0x0000bf60


	//   ....[134]....
        /*04d8*/ 	.word	0x0000bfd0


	//   ....[135]....
        /*04dc*/ 	.word	0x0000c040


	//   ....[136]....
        /*04e0*/ 	.word	0x0000c0c0


	//   ....[137]....
        /*04e4*/ 	.word	0x0000c140


	//   ....[138]....
        /*04e8*/ 	.word	0x0000c1b0


	//   ....[139]....
        /*04ec*/ 	.word	0x0000c220


	//   ....[140]....
        /*04f0*/ 	.word	0x0000c2a0


	//   ....[141]....
        /*04f4*/ 	.word	0x0000c310


	//   ....[142]....
        /*04f8*/ 	.word	0x0000c380


	//   ....[143]....
        /*04fc*/ 	.word	0x0000c3f0


	//   ....[144]....
        /*0500*/ 	.word	0x0000c470


	//   ....[145]....
        /*0504*/ 	.word	0x0000c4f0


	//   ....[146]....
        /*0508*/ 	.word	0x0000c560


	//   ....[147]....
        /*050c*/ 	.word	0x0000c5d0


	//   ....[148]....
        /*0510*/ 	.word	0x0000c650


	//   ....[149]....
        /*0514*/ 	.word	0x0000c6c0


	//   ....[150]....
        /*0518*/ 	.word	0x0000c730


	//   ....[151]....
        /*051c*/ 	.word	0x0000c7a0


	//   ....[152]....
        /*0520*/ 	.word	0x0000c810


	//   ....[153]....
        /*0524*/ 	.word	0x0000c880


	//   ....[154]....
        /*0528*/ 	.word	0x0000c8f0


	//   ....[155]....
        /*052c*/ 	.word	0x0000c960


	//   ....[156]....
        /*0530*/ 	.word	0x0000ca30


	//   ....[157]....
        /*0534*/ 	.word	0x0000caa0


	//   ....[158]....
        /*0538*/ 	.word	0x0000cb10


	//   ....[159]....
        /*053c*/ 	.word	0x0000cb80


	//----- nvinfo : EIATTR_EXIT_INSTR_OFFSETS
	.align		4
.L_1791:
        /*0540*/ 	.byte	0x04, 0x1c
        /*0542*/ 	.short	(.L_1793 - .L_1792)


	//   ....[0]....
.L_1792:
        /*0544*/ 	.word	0x0000aa70


	//   ....[1]....
        /*0548*/ 	.word	0x0000ad10


	//----- nvinfo : EIATTR_MAX_THREADS
	.align		4
.L_1793:
        /*054c*/ 	.byte	0x04, 0x05
        /*054e*/ 	.short	(.L_1795 - .L_1794)
.L_1794:
        /*0550*/ 	.word	0x00000080
        /*0554*/ 	.word	0x00000001
        /*0558*/ 	.word	0x00000001


	//----- nvinfo : EIATTR_CRS_STACK_SIZE
	.align		4
.L_1795:
        /*055c*/ 	.byte	0x04, 0x1e
        /*055e*/ 	.short	(.L_1797 - .L_1796)
.L_1796:
        /*0560*/ 	.word	0x00000000
.L_1797:


//--------------------- .nv.info._Z25selective_scan_bwd_kernelI32Selective_Scan_bwd_kernel_traitsILi128ELi16ELb1ELb1ELb0ELb0ELb1EN3c108BFloat16ENS1_7complexIfEEEEv12SSMParamsBwd --------------------------
	.section	.nv.info._Z25selective_scan_bwd_kernelI32Selective_Scan_bwd_kernel_traitsILi128ELi16ELb1ELb1ELb0ELb0ELb1EN3c108BFloat16ENS1_7complexIfEEEEv12SSMParamsBwd,"",@"SHT_CUDA_INFO"
	.sectionflags	@""
	.align	4


	//----- nvinfo : EIATTR_CUDA_API_VERSION
	.align		4
        /*0000*/ 	.byte	0x04, 0x37
        /*0002*/ 	.short	(.L_1799 - .L_1798)
.L_1798:
        /*0004*/ 	.word	0x00000082


	//----- nvinfo : EIATTR_SW2861232_WAR
	.align		4
.L_1799:
        /*0008*/ 	.byte	0x01, 0x35
	.zero		2


	//----- nvinfo : EIATTR_PARAM_CBANK
	.align		4
        /*000c*/ 	.byte	0x04, 0x0a
        /*000e*/ 	.short	(.L_1801 - .L_1800)
	.align		4
.L_1800:
        /*0010*/ 	.word	index@(.nv.constant0._Z25selective_scan_bwd_kernelI32Selective_Scan_bwd_kernel_traitsILi128ELi16ELb1ELb1ELb0ELb0ELb1EN3c108BFloat16ENS1_7complexIfEEEEv12SSMParamsBwd)
        /*0014*/ 	.short	0x0160
        /*0016*/ 	.short	0x01f0


	//----- nvinfo : EIATTR_CBANK_PARAM_SIZE
	.align		4
.L_1801:
        /*0018*/ 	.byte	0x03, 0x19
        /*001a*/ 	.short	0x01f0


	//----- nvinfo : EIATTR_KPARAM_INFO
	.align		4
        /*001c*/ 	.byte	0x04, 0x17
        /*001e*/ 	.short	(.L_1803 - .L_1802)
.L_1802:
        /*0020*/ 	.word	0x00000000
        /*0024*/ 	.short	0x0000
        /*0026*/ 	.short	0x0000
        /*0028*/ 	.byte	0x00, 0xf0, 0xc1, 0x07


	//----- nvinfo : EIATTR_MAXREG_COUNT
	.align		4
.L_1803:
        /*002c*/ 	.byte	0x03, 0x1b
        /*002e*/ 	.short	0x00ff


	//----- nvinfo : EIATTR_NUM_BARRIERS
	.align		4
        /*0030*/ 	.byte	0x02, 0x4c
        /*0032*/ 	.byte	0x01
	.zero		1


	//----- nvinfo : EIATTR_MERCURY_ISA_VERSION
	.align		4
        /*0034*/ 	.byte	0x03, 0x5f
        /*0036*/ 	.short	0x0000


	//----- nvinfo : EIATTR_COOP_GROUP_MASK_REGIDS
	.align		4
        /*0038*/ 	.byte	0x04, 0x29
        /*003a*/ 	.short	(.L_1805 - .L_1804)


	//   ....[0]....
.L_1804:
        /*003c*/ 	.word	0xffffffff


	//   ....[1]....
        /*0040*/ 	.word	0xffffffff


	//   ....[2]....
        /*0044*/ 	.word	0xffffffff


	//   ....[3]....
        /*0048*/ 	.word	0xffffffff


	//   ....[4]....
        /*004c*/ 	.word	0xffffffff


	//   ....[5]....
        /*0050*/ 	.word	0xffffffff


	//   ....[6]....
        /*0054*/ 	.word	0xffffffff


	//   ....[7]....
        /*0058*/ 	.word	0xffffffff


	//   ....[8]....
        /*005c*/ 	.word	0xffffffff


	//   ....[9]....
        /*0060*/ 	.word	0xffffffff


	//   ....[10]....
        /*0064*/ 	.word	0xffffffff


	//   ....[11]....
        /*0068*/ 	.word	0xffffffff


	//   ....[12]....
        /*006c*/ 	.word	0xffffffff


	//   ....[13]....
        /*0070*/ 	.word	0xffffffff


	//   ....[14]....
        /*0074*/ 	.word	0xffffffff


	//   ....[15]....
        /*0078*/ 	.word	0xffffffff


	//   ....[16]....
        /*007c*/ 	.word	0xffffffff


	//   ....[17]....
        /*0080*/ 	.word	0xffffffff


	//   ....[18]....
        /*0084*/ 	.word	0xffffffff


	//   ....[19]....
        /*0088*/ 	.word	0xffffffff


	//   ....[20]....
        /*008c*/ 	.word	0xffffffff


	//   ....[21]....
        /*0090*/ 	.word	0xffffffff


	//   ....[22]....
        /*0094*/ 	.word	0xffffffff


	//   ....[23]....
        /*0098*/ 	.word	0xffffffff


	//   ....[24]....
        /*009c*/ 	.word	0xffffffff


	//   ....[25]....
        /*00a0*/ 	.word	0xffffffff


	//   ....[26]....
        /*00a4*/ 	.word	0xffffffff


	//   ....[27]....
        /*00a8*/ 	.word	0xffffffff


	//   ....[28]....
        /*00ac*/ 	.word	0xffffffff


	//   ....[29]....
        /*00b0*/ 	.word	0xffffffff


	//   ....[30]....
        /*00b4*/ 	.word	0xffffffff


	//   ....[31]....
        /*00b8*/ 	.word	0xffffffff


	//   ....[32]....
        /*00bc*/ 	.word	0xffffffff


	//   ....[33]....
        /*00c0*/ 	.word	0xffffffff


	//   ....[34]....
        /*00c4*/ 	.word	0xffffffff


	//   ....[35]....
        /*00c8*/ 	.word	0xffffffff


	//   ....[36]....
        /*00cc*/ 	.word	0xffffffff


	//   ....[37]....
        /*00d0*/ 	.word	0xffffffff


	//   ....[38]....
        /*00d4*/ 	.word	0xffffffff


	//   ....[39]....
        /*00d8*/ 	.word	0xffffffff


	//   ....[40]....
        /*00dc*/ 	.word	0xffffffff


	//   ....[41]....
        /*00e0*/ 	.word	0xffffffff


	//   ....[42]....
        /*00e4*/ 	.word	0xffffffff


	//   ....[43]....
        /*00e8*/ 	.word	0xffffffff


	//   ....[44]....
        /*00ec*/ 	.word	0xffffffff


	//   ....[45]....
        /*00f0*/ 	.word	0xffffffff


	//   ....[46]....
        /*00f4*/ 	.word	0xffffffff


	//   ....[47]....
        /*00f8*/ 	.word	0xffffffff


	//   ....[48]....
        /*00fc*/ 	.word	0xffffffff


	//   ....[49]....
        /*0100*/ 	.word	0xffffffff


	//   ....[50]....
        /*0104*/ 	.word	0xffffffff


	//   ....[51]....
        /*0108*/ 	.word	0xffffffff


	//   ....[52]....
        /*010c*/ 	.word	0xffffffff


	//   ....[53]....
        /*0110*/ 	.word	0xffffffff


	//   ....[54]....
        /*0114*/ 	.word	0xffffffff


	//   ....[55]....
        /*0118*/ 	.word	0xffffffff


	//   ....[56]....
        /*011c*/ 	.word	0xffffffff


	//   ....[57]....
        /*0120*/ 	.word	0xffffffff


	//   ....[58]....
        /*0124*/ 	.word	0xffffffff


	//   ....[59]....
        /*0128*/ 	.word	0xffffffff


	//   ....[60]....
        /*012c*/ 	.word	0xffffffff


	//   ....[61]....
        /*0130*/ 	.word	0xffffffff


	//   ....[62]....
        /*0134*/ 	.word	0xffffffff


	//   ....[63]....
        /*0138*/ 	.word	0xffffffff


	//   ....[64]....
        /*013c*/ 	.word	0xffffffff


	//   ....[65]....
        /*0140*/ 	.word	0xffffffff


	//   ....[66]....
        /*0144*/ 	.word	0xffffffff


	//   ....[67]....
        /*0148*/ 	.word	0xffffffff


	//   ....[68]....
        /*014c*/ 	.word	0xffffffff


	//   ....[69]....
        /*0150*/ 	.word	0xffffffff


	//   ....[70]....
        /*0154*/ 	.word	0xffffffff


	//   ....[71]....
        /*0158*/ 	.word	0xffffffff


	//   ....[72]....
        /*015c*/ 	.word	0xffffffff


	//   ....[73]....
        /*0160*/ 	.word	0xffffffff


	//   ....[74]....
        /*0164*/ 	.word	0xffffffff


	//   ....[75]....
        /*0168*/ 	.word	0xffffffff


	//   ....[76]....
        /*016c*/ 	.word	0xffffffff


	//   ....[77]....
        /*0170*/ 	.word	0xffffffff


	//   ....[78]....
        /*0174*/ 	.word	0xffffffff


	//   ....[79]....
        /*0178*/ 	.word	0xffffffff


	//   ....[80]....
        /*017c*/ 	.word	0xffffffff


	//   ....[81]....
        /*0180*/ 	.word	0xffffffff


	//   ....[82]....
        /*0184*/ 	.word	0xffffffff


	//   ....[83]....
        /*0188*/ 	.word	0xffffffff


	//   ....[84]....
        /*018c*/ 	.word	0xffffffff


	//   ....[85]....
        /*0190*/ 	.word	0xffffffff


	//   ....[86]....
        /*0194*/ 	.word	0xffffffff


	//   ....[87]....
        /*0198*/ 	.word	0xffffffff


	//   ....[88]....
        /*019c*/ 	.word	0xffffffff


	//   ....[89]....
        /*01a0*/ 	.word	0xffffffff


	//   ....[90]....
        /*01a4*/ 	.word	0xffffffff


	//   ....[91]....
        /*01a8*/ 	.word	0xffffffff


	//   ....[92]....
        /*01ac*/ 	.word	0xffffffff


	//   ....[93]....
        /*01b0*/ 	.word	0xffffffff


	//   ....[94]....
        /*01b4*/ 	.word	0xffffffff


	//   ....[95]....
        /*01b8*/ 	.word	0xffffffff


	//   ....[96]....
        /*01bc*/ 	.word	0xffffffff


	//   ....[97]....
        /*01c0*/ 	.word	0xffffffff


	//   ....[98]....
        /*01c4*/ 	.word	0xffffffff


	//   ....[99]....
        /*01c8*/ 	.word	0xffffffff


	//   ....[100]....
        /*01cc*/ 	.word	0xffffffff


	//   ....[101]....
        /*01d0*/ 	.word	0xffffffff


	//   ....[102]....
        /*01d4*/ 	.word	0xffffffff


	//   ....[103]....
        /*01d8*/ 	.word	0xffffffff


	//   ....[104]....
        /*01dc*/ 	.word	0xffffffff


	//   ....[105]....
        /*01e0*/ 	.word	0xffffffff


	//   ....[106]....
        /*01e4*/ 	.word	0xffffffff


	//   ....[107]....
        /*01e8*/ 	.word	0xffffffff


	//   ....[108]....
        /*01ec*/ 	.word	0xffffffff


	//   ....[109]....
        /*01f0*/ 	.word	0xffffffff


	//   ....[110]....
        /*01f4*/ 	.word	0xffffffff


	//   ....[111]....
        /*01f8*/ 	.word	0xffffffff


	//   ....[112]....
        /*01fc*/ 	.word	0xffffffff


	//   ....[113]....
        /*0200*/ 	.word	0xffffffff


	//   ....[114]....
        /*0204*/ 	.word	0xffffffff


	//   ....[115]....
        /*0208*/ 	.word	0xffffffff


	//   ....[116]....
        /*020c*/ 	.word	0xffffffff


	//   ....[117]....
        /*0210*/ 	.word	0xffffffff


	//   ....[118]....
        /*0214*/ 	.word	0xffffffff


	//   ....[119]....
        /*0218*/ 	.word	0xffffffff


	//   ....[120]....
        /*021c*/ 	.word	0xffffffff


	//   ....[121]....
        /*0220*/ 	.word	0xffffffff


	//   ....[122]....
        /*0224*/ 	.word	0xffffffff


	//   ....[123]....
        /*0228*/ 	.word	0xffffffff


	//   ....[124]....
        /*022c*/ 	.word	0xffffffff


	//   ....[125]....
        /*0230*/ 	.word	0xffffffff


	//   ....[126]....
        /*0234*/ 	.word	0xffffffff


	//   ....[127]....
        /*0238*/ 	.word	0xffffffff


	//   ....[128]....
        /*023c*/ 	.word	0xffffffff


	//   ....[129]....
        /*0240*/ 	.word	0xffffffff


	//   ....[130]....
        /*0244*/ 	.word	0xffffffff


	//   ....[131]....
        /*0248*/ 	.word	0xffffffff


	//   ....[132]....
        /*024c*/ 	.word	0xffffffff


	//   ....[133]....
        /*0250*/ 	.word	0xffffffff


	//   ....[134]....
        /*0254*/ 	.word	0xffffffff


	//   ....[135]....
        /*0258*/ 	.word	0xffffffff


	//   ....[136]....
        /*025c*/ 	.word	0xffffffff


	//   ....[137]....
        /*0260*/ 	.word	0xffffffff


	//   ....[138]....
        /*0264*/ 	.word	0xffffffff


	//   ....[139]....
        /*0268*/ 	.word	0xffffffff


	//   ....[140]....
        /*026c*/ 	.word	0xffffffff


	//   ....[141]....
        /*0270*/ 	.word	0xffffffff


	//   ....[142]....
        /*0274*/ 	.word	0xffffffff


	//   ....[143]....
        /*0278*/ 	.word	0xffffffff


	//   ....[144]....
        /*027c*/ 	.word	0xffffffff


	//   ....[145]....
        /*0280*/ 	.word	0xffffffff


	//   ....[146]....
        /*0284*/ 	.word	0xffffffff


	//   ....[147]....
        /*0288*/ 	.word	0xffffffff


	//   ....[148]....
        /*028c*/ 	.word	0xffffffff


	//   ....[149]....
        /*0290*/ 	.word	0xffffffff


	//   ....[150]....
        /*0294*/ 	.word	0xffffffff


	//   ....[151]....
        /*0298*/ 	.word	0xffffffff


	//   ....[152]....
        /*029c*/ 	.word	0xffffffff


	//   ....[153]....
        /*02a0*/ 	.word	0xffffffff


	//   ....[154]....
        /*02a4*/ 	.word	0xffffffff


	//   ....[155]....
        /*02a8*/ 	.word	0xffffffff


	//   ....[156]....
        /*02ac*/ 	.word	0xffffffff


	//   ....[157]....
        /*02b0*/ 	.word	0xffffffff


	//   ....[158]....
        /*02b4*/ 	.word	0xffffffff


	//   ....[159]....
        /*02b8*/ 	.word	0xffffffff


	//   ....[160]....
        /*02bc*/ 	.word	0xffffffff


	//   ....[161]....
        /*02c0*/ 	.word	0xffffffff


	//   ....[162]....
        /*02c4*/ 	.word	0xffffffff


	//   ....[163]....
        /*02c8*/ 	.word	0xffffffff


	//----- nvinfo : EIATTR_COOP_GROUP_INSTR_OFFSETS
	.align		4
.L_1805:
        /*02cc*/ 	.byte	0x04, 0x28
        /*02ce*/ 	.short	(.L_1807 - .L_1806)


	//   ....[0]....
.L_1806:
        /*02d0*/ 	.word	0x00000b40


	//   ....[1]....
        /*02d4*/ 	.word	0x00000bf0


	//   ....[2]....
        /*02d8*/ 	.word	0x00000da0


	//   ....[3]....
        /*02dc*/ 	.word	0x00000f20


	//   ....[4]....
        /*02e0*/ 	.word	0x000018c0


	//   ....[5]....
        /*02e4*/ 	.word	0x00002190


	//   ....[6]....
        /*02e8*/ 	.word	0x00002560


	//   ....[7]....
        /*02ec*/ 	.word	0x00003020


	//   ....[8]....
        /*02f0*/ 	.word	0x00004de0


	//   ....[9]....
        /*02f4*/ 	.word	0x00004e00


	//   ....[10]....
        /*02f8*/ 	.word	0x00004e30


	//   ....[11]....
        /*02fc*/ 	.word	0x00004e40


	//   ....[12]....
        /*0300*/ 	.word	0x00004ef0


	//   ....[13]....
        /*0304*/ 	.word	0x00004f10


	//   ....[14]....
        /*0308*/ 	.word	0x00004f20


	//   ....[15]....
        /*030c*/ 	.word	0x00004f30


	//   ....[16]....
        /*0310*/ 	.word	0x00004ff0


	//   ....[17]....
        /*0314*/ 	.word	0x00005010


	//   ....[18]....
        /*0318*/ 	.word	0x00005020


	//   ....[19]....
        /*031c*/ 	.word	0x00005030


	//   ....[20]....
        /*0320*/ 	.word	0x000050f0


	//   ....[21]....
        /*0324*/ 	.word	0x00005110


	//   ....[22]....
        /*0328*/ 	.word	0x00005120


	//   ....[23]....
        /*032c*/ 	.word	0x00005130


	//   ....[24]....
        /*0330*/ 	.word	0x000051f0


	//   ....[25]....
        /*0334*/ 	.word	0x00005210


	//   ....[26]....
        /*0338*/ 	.word	0x00005230


	//   ....[27]....
        /*033c*/ 	.word	0x00005240


	//   ....[28]....
        /*0340*/ 	.word	0x00005380


	//   ....[29]....
        /*0344*/ 	.word	0x000053f0


	//   ....[30]....
        /*0348*/ 	.word	0x00005460


	//   ....[31]....
        /*034c*/ 	.word	0x000054d0


	//   ....[32]....
        /*0350*/ 	.word	0x000054f0


	//   ....[33]....
        /*0354*/ 	.word	0x00005500


	//   ....[34]....
        /*0358*/ 	.word	0x00005510


	//   ....[35]....
        /*035c*/ 	.word	0x00005520


	//   ....[36]....
        /*0360*/ 	.word	0x00005530


	//   ....[37]....
        /*0364*/ 	.word	0x00005540


	//   ....[38]....
        /*0368*/ 	.word	0x00005550


	//   ....[39]....
        /*036c*/ 	.word	0x00005560


	//   ....[40]....
        /*0370*/ 	.word	0x00006b70


	//   ....[41]....
        /*0374*/ 	.word	0x00006b90


	//   ....[42]....
        /*0378*/ 	.word	0x00006ba0


	//   ....[43]....
        /*037c*/ 	.word	0x00006bb0


	//   ....[44]....
        /*0380*/ 	.word	0x00006cd0


	//   ....[45]....
        /*0384*/ 	.word	0x00006ce0


	//   ....[46]....
        /*0388*/ 	.word	0x00006cf0


	//   ....[47]....
        /*038c*/ 	.word	0x00006d00


	//   ....[48]....
        /*0390*/ 	.word	0x00006e20


	//   ....[49]....
        /*0394*/ 	.word	0x00006e40


	//   ....[50]....
        /*0398*/ 	.word	0x00006e50


	//   ....[51]....
        /*039c*/ 	.word	0x00006e60


	//   ....[52]....
        /*03a0*/ 	.word	0x00006f80


	//   ....[53]....
        /*03a4*/ 	.word	0x00006f90


	//   ....[54]....
        /*03a8*/ 	.word	0x00006fa0


	//   ....[55]....
        /*03ac*/ 	.word	0x00006fb0


	//   ....[56]....
        /*03b0*/ 	.word	0x000070d0


	//   ....[57]....
        /*03b4*/ 	.word	0x000070f0


	//   ....[58]....
        /*03b8*/ 	.word	0x00007100


	//   ....[59]....
        /*03bc*/ 	.word	0x00007110


	//   ....[60]....
        /*03c0*/ 	.word	0x00007210


	//   ....[61]....
        /*03c4*/ 	.word	0x00007220


	//   ....[62]....
        /*03c8*/ 	.word	0x00007230


	//   ....[63]....
        /*03cc*/ 	.word	0x00007240


	//   ....[64]....
        /*03d0*/ 	.word	0x00007250


	//   ....[65]....
        /*03d4*/ 	.word	0x00007260


	//   ....[66]....
        /*03d8*/ 	.word	0x00007270


	//   ....[67]....
        /*03dc*/ 	.word	0x000072a0


	//   ....[68]....
        /*03e0*/ 	.word	0x000072d0


	//   ....[69]....
        /*03e4*/ 	.word	0x00007300


	//   ....[70]....
        /*03e8*/ 	.word	0x00007320


	//   ....[71]....
        /*03ec*/ 	.word	0x00007330


	//   ....[72]....
        /*03f0*/ 	.word	0x0000a870


	//   ....[73]....
        /*03f4*/ 	.word	0x0000a8b0


	//   ....[74]....
        /*03f8*/ 	.word	0x0000a8f0


	//   ....[75]....
        /*03fc*/ 	.word	0x0000a930


	//   ....[76]....
        /*0400*/ 	.word	0x0000a9f0


	//   ....[77]....
        /*0404*/ 	.word	0x0000aa20


	//   ....[78]....
        /*0408*/ 	.word	0x0000aa50


	//   ....[79]....
        /*040c*/ 	.word	0x0000aa80


	//   ....[80]....
        /*0410*/ 	.word	0x0000ab20


	//   ....[81]....
        /*0414*/ 	.word	0x0000ab70


	//   ....[82]....
        /*0418*/ 	.word	0x0000aba0


	//   ....[83]....
        /*041c*/ 	.word	0x0000abd0


	//   ....[84]....
        /*0420*/ 	.word	0x0000ac50


	//   ....[85]....
        /*0424*/ 	.word	0x0000aca0


	//   ....[86]....
        /*0428*/ 	.word	0x0000acd0


	//   ....[87]....
        /*042c*/ 	.word	0x0000ad00


	//   ....[88]....
        /*0430*/ 	.word	0x0000ade0


	//   ....[89]....
        /*0434*/ 	.word	0x0000ae20


	//   ....[90]....
        /*0438*/ 	.word	0x0000ae50


	//   ....[91]....
        /*043c*/ 	.word	0x0000ae80


	//   ....[92]....
        /*0440*/ 	.word	0x0000b620


	//   ....[93]....
        /*0444*/ 	.word	0x0000b9c0


	//   ....[94]....
        /*0448*/ 	.word	0x0000ba80


	//   ....[95]....
        /*044c*/ 	.word	0x0000bae0


	//   ....[96]....
        /*0450*/ 	.word	0x0000bb30


	//   ....[97]....
        /*0454*/ 	.word	0x0000bb50


	//   ....[98]....
        /*0458*/ 	.word	0x0000bb70


	//   ....[99]....
        /*045c*/ 	.word	0x0000bc90


	//   ....[100]....
        /*0460*/ 	.word	0x0000bce0


	//   ....[101]....
        /*0464*/ 	.word	0x0000bd30


	//   ....[102]....
        /*0468*/ 	.word	0x0000bd50


	//   ....[103]....
        /*046c*/ 	.word	0x0000bd70


	//   ....[104]....
        /*0470*/ 	.word	0x0000c1a0


	//   ....[105]....
        /*0474*/ 	.word	0x0000c220


	//   ....[106]....
        /*0478*/ 	.word	0x0000c290


	//   ....[107]....
        /*047c*/ 	.word	0x0000c300


	//   ....[108]....
        /*0480*/ 	.word	0x0000c450


	//   ....[109]....
        /*0484*/ 	.word	0x0000c4c0


	//   ....[110]....
        /*0488*/ 	.word	0x0000c530


	//   ....[111]....
        /*048c*/ 	.word	0x0000c5a0


	//   ....[112]....
        /*0490*/ 	.word	0x0000c6c0


	//   ....[113]....
        /*0494*/ 	.word	0x0000c730


	//   ....[114]....
        /*0498*/ 	.word	0x0000c7a0


	//   ....[115]....
        /*049c*/ 	.word	0x0000c810


	//   ....[116]....
        /*04a0*/ 	.word	0x0000c930


	//   ....[117]....
        /*04a4*/ 	.word	0x0000c9a0


	//   ....[118]....
        /*04a8*/ 	.word	0x0000ca10


	//   ....[119]....
        /*04ac*/ 	.word	0x0000ca80


	//   ....[120]....
        /*04b0*/ 	.word	0x0000cbe0


	//   ....[121]....
        /*04b4*/ 	.word	0x0000cc50


	//   ....[122]....
        /*04b8*/ 	.word	0x0000ccc0


	//   ....[123]....
        /*04bc*/ 	.word	0x0000cd30


	//   ....[124]....
        /*04c0*/ 	.word	0x0000cda0


	//   ....[125]....
        /*04c4*/ 	.word	0x0000ce10


	//   ....[126]....
        /*04c8*/ 	.word	0x0000ce80


	//   ....[127]....
        /*04cc*/ 	.word	0x0000cef0


	//   ....[128]....
        /*04d0*/ 	.word	0x0000cf60


	//   ....[129]....
        /*04d4*/ 	.word	0x0000cfd0


	//   ....[130]....
        /*04d8*/ 	.word	0x0000d040


	//   ....[131]....
        /*04dc*/ 	.word	0x0000d0b0


	//   ....[132]....
        /*04e0*/ 	.word	0x0000d130


	//   ....[133]....
        /*04e4*/ 	.word	0x0000d1b0


	//   ....[134]....
        /*04e8*/ 	.word	0x0000d220


	//   ....[135]....
        /*04ec*/ 	.word	0x0000d290


	//   ....[136]....
        /*04f0*/ 	.word	0x0000d310


	//   ....[137]....
        /*04f4*/ 	.word	0x0000d380


	//   ....[138]....
        /*04f8*/ 	.word	0x0000d3f0


	//   ....[139]....
        /*04fc*/ 	.word	0x0000d460


	//   ....[140]....
        /*0500*/ 	.word	0x0000d4e0


	//   ....[141]....
        /*0504*/ 	.word	0x0000d560


	//   ....[142]....
        /*0508*/ 	.word	0x0000d5d0


	//   ....[143]....
        /*050c*/ 	.word	0x0000d640


	//   ....[144]....
        /*0510*/ 	.word	0x0000d6c0


	//   ....[145]....
        /*0514*/ 	.word	0x0000d730


	//   ....[146]....
        /*0518*/ 	.word	0x0000d7a0


	//   ....[147]....
        /*051c*/ 	.word	0x0000d810


	//   ....[148]....
        /*0520*/ 	.word	0x0000d890


	//   ....[149]....
        /*0524*/ 	.word	0x0000d910


	//   ....[150]....
        /*0528*/ 	.word	0x0000d980


	//   ....[151]....
        /*052c*/ 	.word	0x0000d9f0


	//   ....[152]....
        /*0530*/ 	.word	0x0000da70


	//   ....[153]....
        /*0534*/ 	.word	0x0000dae0


	//   ....[154]....
        /*0538*/ 	.word	0x0000db50


	//   ....[155]....
        /*053c*/ 	.word	0x0000dbc0


	//   ....[156]....
        /*0540*/ 	.word	0x0000dc30


	//   ....[157]....
        /*0544*/ 	.word	0x0000dca0


	//   ....[158]....
        /*0548*/ 	.word	0x0000dd10


	//   ....[159]....
        /*054c*/ 	.word	0x0000dd80


	//   ....[160]....
        /*0550*/ 	.word	0x0000de50


	//   ....[161]....
        /*0554*/ 	.word	0x0000dec0


	//   ....[162]....
        /*0558*/ 	.word	0x0000df30


	//   ....[163]....
        /*055c*/ 	.word	0x0000dfa0


	//----- nvinfo : EIATTR_EXIT_INSTR_OFFSETS
	.align		4
.L_1807:
        /*0560*/ 	.byte	0x04, 0x1c
        /*0562*/ 	.short	(.L_1809 - .L_1808)


	//   ....[0]....
.L_1808:
        /*0564*/ 	.word	0x0000bea0


	//   ....[1]....
        /*0568*/ 	.word	0x0000c140


	//----- nvinfo : EIATTR_MAX_THREADS
	.align		4
.L_1809:
        /*056c*/ 	.byte	0x04, 0x05
        /*056e*/ 	.short	(.L_1811 - .L_1810)
.L_1810:
        /*0570*/ 	.word	0x00000080
        /*0574*/ 	.word	0x00000001
        /*0578*/ 	.word	0x00000001


	//----- nvinfo : EIATTR_CRS_STACK_SIZE
	.align		4
.L_1811:
        /*057c*/ 	.byte	0x04, 0x1e
        /*057e*/ 	.short	(.L_1813 - .L_1812)
.L_1812:
        /*0580*/ 	.word	0x00000000
.L_1813:


//--------------------- .nv.info._Z25selective_scan_bwd_kernelI32Selective_Scan_bwd_kernel_traitsILi128ELi16ELb1ELb1ELb0ELb1ELb0EN3c108BFloat16ENS1_7complexIfEEEEv12SSMParamsBwd --------------------------
	.section	.nv.info._Z25selective_scan_bwd_kernelI32Selective_Scan_bwd_kernel_traitsILi128ELi16ELb1ELb1ELb0ELb1ELb0EN3c108BFloat16ENS1_7complexIfEEEEv12SSMParamsBwd,"",@"SHT_CUDA_INFO"
	.sectionflags	@""
	.align	4


	//----- nvinfo : EIATTR_CUDA_API_VERSION
	.align		4
        /*0000*/ 	.byte	0x04, 0x37
        /*0002*/ 	.short	(.L_1815 - .L_1814)
.L_1814:
        /*0004*/ 	.word	0x00000082


	//----- nvinfo : EIATTR_SW2861232_WAR
	.align		4
.L_1815:
        /*0008*/ 	.byte	0x01, 0x35
	.zero		2


	//----- nvinfo : EIATTR_PARAM_CBANK
	.align		4
        /*000c*/ 	.byte	0x04, 0x0a
        /*000e*/ 	.short	(.L_1817 - .L_1816)
	.align		4
.L_1816:
        /*0010*/ 	.word	index@(.nv.constant0._Z25selective_scan_bwd_kernelI32Selective_Scan_bwd_kernel_traitsILi128ELi16ELb1ELb1ELb0ELb1ELb0EN3c108BFloat16ENS1_7complexIfEEEEv12SSMParamsBwd)
        /*0014*/ 	.short	0x0160
        /*0016*/ 	.short	0x01f0


	//----- nvinfo : EIATTR_CBANK_PARAM_SIZE
	.align		4
.L_1817:
        /*0018*/ 	.byte	0x03, 0x19
        /*001a*/ 	.short	0x01f0


	//----- nvinfo : EIATTR_KPARAM_INFO
	.align		4
        /*001c*/ 	.byte	0x04, 0x17
        /*001e*/ 	.short	(.L_1819 - .L_1818)
.L_1818:
        /*0020*/ 	.word	0x00000000
        /*0024*/ 	.short	0x0000
        /*0026*/ 	.short	0x0000
        /*0028*/ 	.byte	0x00, 0xf0, 0xc1, 0x07


	//----- nvinfo : EIATTR_MAXREG_COUNT
	.align		4
.L_1819:
        /*002c*/ 	.byte	0x03, 0x1b
        /*002e*/ 	.short	0x00ff


	//----- nvinfo : EIATTR_NUM_BARRIERS
	.align		4
        /*0030*/ 	.byte	0x02, 0x4c
        /*0032*/ 	.byte	0x01
	.zero		1


	//----- nvinfo : EIATTR_MERCURY_ISA_VERSION
	.align		4
        /*0034*/ 	.byte	0x03, 0x5f
        /*0036*/ 	.short	0x0000


	//----- nvinfo : EIATTR_COOP_GROUP_MASK_REGIDS
	.align		4
        /*0038*/ 	.byte	0x04, 0x29
        /*003a*/ 	.short	(.L_1821 - .L_1820)


	//   ....[0]....
.L_1820:
        /*003c*/ 	.word	0xffffffff


	//   ....[1]....
        /*0040*/ 	.word	0xffffffff


	//   ....[2]....
        /*0044*/ 	.word	0xffffffff


	//   ....[3]....
        /*0048*/ 	.word	0xffffffff


	//   ....[4]....
        /*004c*/ 	.word	0xffffffff


	//   ....[5]....
        /*0050*/ 	.word	0xffffffff


	//   ....[6]....
        /*0054*/ 	.word	0xffffffff


	//   ....[7]....
        /*0058*/ 	.word	0xffffffff


	//   ....[8]....
        /*005c*/ 	.word	0xffffffff


	//   ....[9]....
        /*0060*/ 	.word	0xffffffff


	//   ....[10]....
        /*0064*/ 	.word	0xffffffff


	//   ....[11]....
        /*0068*/ 	.word	0xffffffff


	//   ....[12]....
        /*006c*/ 	.word	0xffffffff


	//   ....[13]....
        /*0070*/ 	.word	0xffffffff


	//   ....[14]....
        /*0074*/ 	.word	0xffffffff


	//   ....[15]....
        /*0078*/ 	.word	0xffffffff


	//   ....[16]....
        /*007c*/ 	.word	0xffffffff


	//   ....[17]....
        /*0080*/ 	.word	0xffffffff


	//   ....[18]....
        /*0084*/ 	.word	0xffffffff


	//   ....[19]....
        /*0088*/ 	.word	0xffffffff


	//   ....[20]....
        /*008c*/ 	.word	0xffffffff


	//   ....[21]....
        /*0090*/ 	.word	0xffffffff


	//   ....[22]....
        /*0094*/ 	.word	0xffffffff


	//   ....[23]....
        /*0098*/ 	.word	0xffffffff


	//   ....[24]....
        /*009c*/ 	.word	0xffffffff


	//   ....[25]....
        /*00a0*/ 	.word	0xffffffff


	//   ....[26]....
        /*00a4*/ 	.word	0xffffffff


	//   ....[27]....
        /*00a8*/ 	.word	0xffffffff


	//   ....[28]....
        /*00ac*/ 	.word	0xffffffff


	//   ....[29]....
        /*00b0*/ 	.word	0xffffffff


	//   ....[30]....
        /*00b4*/ 	.word	0xffffffff


	//   ....[31]....
        /*00b8*/ 	.word	0xffffffff


	//   ....[32]....
        /*00bc*/ 	.word	0xffffffff


	//   ....[33]....
        /*00c0*/ 	.word	0xffffffff


	//   ....[34]....
        /*00c4*/ 	.word	0xffffffff


	//   ....[35]....
        /*00c8*/ 	.word	0xffffffff


	//   ....[36]....
        /*00cc*/ 	.word	0xffffffff


	//   ....[37]....
        /*00d0*/ 	.word	0xffffffff


	//   ....[38]....
        /*00d4*/ 	.word	0xffffffff


	//   ....[39]....
        /*00d8*/ 	.word	0xffffffff


	//   ....[40]....
        /*00dc*/ 	.word	0xffffffff


	//   ....[41]....
        /*00e0*/ 	.word	0xffffffff


	//   ....[42]....
        /*00e4*/ 	.word	0xffffffff


	//   ....[43]....
        /*00e8*/ 	.word	0xffffffff


	//   ....[44]....
        /*00ec*/ 	.word	0xffffffff


	//   ....[45]....
        /*00f0*/ 	.word	0xffffffff


	//   ....[46]....
        /*00f4*/ 	.word	0xffffffff


	//   ....[47]....
        /*00f8*/ 	.word	0xffffffff


	//   ....[48]....
        /*00fc*/ 	.word	0xffffffff


	//   ....[49]....
        /*0100*/ 	.word	0xffffffff


	//   ....[50]....
        /*0104*/ 	.word	0xffffffff


	//   ....[51]....
        /*0108*/ 	.word	0xffffffff


	//   ....[52]....
        /*010c*/ 	.word	0xffffffff


	//   ....[53]....
        /*0110*/ 	.word	0xffffffff


	//   ....[54]....
        /*0114*/ 	.word	0xffffffff


	//   ....[55]....
        /*0118*/ 	.word	0xffffffff


	//   ....[56]....
        /*011c*/ 	.word	0xffffffff


	//   ....[57]....
        /*0120*/ 	.word	0xffffffff


	//   ....[58]....
        /*0124*/ 	.word	0xffffffff


	//   ....[59]....
        /*0128*/ 	.word	0xffffffff


	//   ....[60]....
        /*012c*/ 	.word	0xffffffff


	//   ....[61]....
        /*0130*/ 	.word	0xffffffff


	//   ....[62]....
        /*0134*/ 	.word	0xffffffff


	//   ....[63]....
        /*0138*/ 	.word	0xffffffff


	//   ....[64]....
        /*013c*/ 	.word	0xffffffff


	//   ....[65]....
        /*0140*/ 	.word	0xffffffff


	//   ....[66]....
        /*0144*/ 	.word	0xffffffff


	//   ....[67]....
        /*0148*/ 	.word	0xffffffff


	//   ....[68]....
        /*014c*/ 	.word	0xffffffff


	//   ....[69]....
        /*0150*/ 	.word	0xffffffff


	//   ....[70]....
        /*0154*/ 	.word	0xffffffff


	//   ....[71]....
        /*0158*/ 	.word	0xffffffff


	//   ....[72]....
        /*015c*/ 	.word	0xffffffff


	//   ....[73]....
        /*0160*/ 	.word	0xffffffff


	//   ....[74]....
        /*0164*/ 	.word	0xffffffff


	//   ....[75]....
        /*0168*/ 	.word	0xffffffff


	//   ....[76]....
        /*016c*/ 	.word	0xffffffff


	//   ....[77]....
        /*0170*/ 	.word	0xffffffff


	//   ....[78]....
        /*0174*/ 	.word	0xffffffff


	//   ....[79]....
        /*0178*/ 	.word	0xffffffff


	//   ....[80]....
        /*017c*/ 	.word	0xffffffff


	//   ....[81]....
        /*0180*/ 	.word	0xffffffff


	//   ....[82]....
        /*0184*/ 	.word	0xffffffff


	//   ....[83]....
        /*0188*/ 	.word	0xffffffff


	//   ....[84]....
        /*018c*/ 	.word	0xffffffff


	//   ....[85]....
        /*0190*/ 	.word	0xffffffff


	//   ....[86]....
        /*0194*/ 	.word	0xffffffff


	//   ....[87]....
        /*0198*/ 	.word	0xffffffff


	//   ....[88]....
        /*019c*/ 	.word	0xffffffff


	//   ....[89]....
        /*01a0*/ 	.word	0xffffffff


	//   ....[90]....
        /*01a4*/ 	.word	0xffffffff


	//   ....[91]....
        /*01a8*/ 	.word	0xffffffff


	//   ....[92]....
        /*01ac*/ 	.word	0xffffffff


	//   ....[93]....
        /*01b0*/ 	.word	0xffffffff


	//   ....[94]....
        /*01b4*/ 	.word	0xffffffff


	//   ....[95]....
        /*01b8*/ 	.word	0xffffffff


	//   ....[96]....
        /*01bc*/ 	.word	0xffffffff


	//   ....[97]....
        /*01c0*/ 	.word	0xffffffff


	//   ....[98]....
        /*01c4*/ 	.word	0xffffffff


	//   ....[99]....
        /*01c8*/ 	.word	0xffffffff


	//   ....[100]....
        /*01cc*/ 	.word	0xffffffff


	//   ....[101]....
        /*01d0*/ 	.word	0xffffffff


	//   ....[102]....
        /*01d4*/ 	.word	0xffffffff


	//   ....[103]....
        /*01d8*/ 	.word	0xffffffff


	//   ....[104]....
        /*01dc*/ 	.word	0xffffffff


	//   ....[105]....
        /*01e0*/ 	.word	0xffffffff


	//   ....[106]....
        /*01e4*/ 	.word	0xffffffff


	//   ....[107]....
        /*01e8*/ 	.word	0xffffffff


	//   ....[108]....
        /*01ec*/ 	.word	0xffffffff


	//   ....[109]....
        /*01f0*/ 	.word	0xffffffff


	//   ....[110]....
        /*01f4*/ 	.word	0xffffffff


	//   ....[111]....
        /*01f8*/ 	.word	0xffffffff


	//   ....[112]....
        /*01fc*/ 	.word	0xffffffff


	//   ....[113]....
        /*0200*/ 	.word	0xffffffff


	//   ....[114]....
        /*0204*/ 	.word	0xffffffff


	//   ....[115]....
        /*0208*/ 	.word	0xffffffff


	//   ....[116]....
        /*020c*/ 	.word	0xffffffff


	//   ....[117]....
        /*0210*/ 	.word	0xffffffff


	//   ....[118]....
        /*0214*/ 	.word	0xffffffff


	//   ....[119]....
        /*0218*/ 	.word	0xffffffff


	//   ....[120]....
        /*021c*/ 	.word	0xffffffff


	//   ....[121]....
        /*0220*/ 	.word	0xffffffff


	//   ....[122]....
        /*0224*/ 	.word	0xffffffff


	//   ....[123]....
        /*0228*/ 	.word	0xffffffff


	//   ....[124]....
        /*022c*/ 	.word	0xffffffff


	//   ....[125]....
        /*0230*/ 	.word	0xffffffff


	//   ....[126]....
        /*0234*/ 	.word	0xffffffff


	//   ....[127]....
        /*0238*/ 	.word	0xffffffff


	//   ....[128]....
        /*023c*/ 	.word	0xffffffff


	//   ....[129]....
        /*0240*/ 	.word	0xffffffff


	//   ....[130]....
        /*0244*/ 	.word	0xffffffff


	//   ....[131]....
        /*0248*/ 	.word	0xffffffff


	//   ....[132]....
        /*024c*/ 	.word	0xffffffff


	//   ....[133]....
        /*0250*/ 	.word	0xffffffff


	//   ....[134]....
        /*0254*/ 	.word	0xffffffff


	//   ....[135]....
        /*0258*/ 	.word	0xffffffff


	//   ....[136]....
        /*025c*/ 	.word	0xffffffff


	//   ....[137]....
        /*0260*/ 	.word	0xffffffff


	//   ....[138]....
        /*0264*/ 	.word	0xffffffff


	//   ....[139]....
        /*0268*/ 	.word	0xffffffff


	//   ....[140]....
        /*026c*/ 	.word	0xffffffff


	//   ....[141]....
        /*0270*/ 	.word	0xffffffff


	//   ....[142]....
        /*0274*/ 	.word	0xffffffff


	//   ....[143]....
        /*0278*/ 	.word	0xffffffff


	//   ....[144]....
        /*027c*/ 	.word	0xffffffff


	//   ....[145]....
        /*0280*/ 	.word	0xffffffff


	//   ....[146]....
        /*0284*/ 	.word	0xffffffff


	//   ....[147]....
        /*0288*/ 	.word	0xffffffff


	//   ....[148]....
        /*028c*/ 	.word	0xffffffff


	//   ....[149]....
        /*0290*/ 	.word	0xffffffff


	//   ....[150]....
        /*0294*/ 	.word	0xffffffff


	//   ....[151]....
        /*0298*/ 	.word	0xffffffff


	//   ....[152]....
        /*029c*/ 	.word	0xffffffff


	//   ....[153]....
        /*02a0*/ 	.word	0xffffffff


	//   ....[154]....
        /*02a4*/ 	.word	0xffffffff


	//   ....[155]....
        /*02a8*/ 	.word	0xffffffff


	//   ....[156]....
        /*02ac*/ 	.word	0xffffffff


	//   ....[157]....
        /*02b0*/ 	.word	0xffffffff


	//   ....[158]....
        /*02b4*/ 	.word	0xffffffff


	//   ....[159]....
        /*02b8*/ 	.word	0xffffffff


	//   ....[160]....
        /*02bc*/ 	.word	0xffffffff


	//----- nvinfo : EIATTR_COOP_GROUP_INSTR_OFFSETS
	.align		4
.L_1821:
        /*02c0*/ 	.byte	0x04, 0x28
        /*02c2*/ 	.short	(.L_1823 - .L_1822)


	//   ....[0]....
.L_1822:
        /*02c4*/ 	.word	0x00000b70


	//   ....[1]....
        /*02c8*/ 	.word	0x00000c20


	//   ....[2]....
        /*02cc*/ 	.word	0x00000e20


	//   ....[3]....
        /*02d0*/ 	.word	0x000040b0


	//   ....[4]....
        /*02d4*/ 	.word	0x00005bd0


	//   ....[5]....
        /*02d8*/ 	.word	0x00005bf0


	//   ....[6]....
        /*02dc*/ 	.word	0x00005c20


	//   ....[7]....
        /*02e0*/ 	.word	0x00005c30


	//   ....[8]....
        /*02e4*/ 	.word	0x00005ce0


	//   ....[9]....
        /*02e8*/ 	.word	0x00005d00


	//   ....[10]....
        /*02ec*/ 	.word	0x00005d10


	//   ....[11]....
        /*02f0*/ 	.word	0x00005d20


	//   ....[12]....
        /*02f4*/ 	.word	0x00005de0


	//   ....[13]....
        /*02f8*/ 	.word	0x00005e00


	//   ....[14]....
        /*02fc*/ 	.word	0x00005e10


	//   ....[15]....
        /*0300*/ 	.word	0x00005e20


	//   ....[16]....
        /*0304*/ 	.word	0x00005ee0


	//   ....[17]....
        /*0308*/ 	.word	0x00005f00


	//   ....[18]....
        /*030c*/ 	.word	0x00005f10


	//   ....[19]....
        /*0310*/ 	.word	0x00005f20


	//   ....[20]....
        /*0314*/ 	.word	0x00005fe0


	//   ....[21]....
        /*0318*/ 	.word	0x00006000


	//   ....[22]....
        /*031c*/ 	.word	0x00006020


	//   ....[23]....
        /*0320*/ 	.word	0x00006030


	//   ....[24]....
        /*0324*/ 	.word	0x00006170


	//   ....[25]....
        /*0328*/ 	.word	0x000061e0


	//   ....[26]....
        /*032c*/ 	.word	0x00006250


	//   ....[27]....
        /*0330*/ 	.word	0x000062c0


	//   ....[28]....
        /*0334*/ 	.word	0x000062e0


	//   ....[29]....
        /*0338*/ 	.word	0x000062f0


	//   ....[30]....
        /*033c*/ 	.word	0x00006300


	//   ....[31]....
        /*0340*/ 	.word	0x00006310


	//   ....[32]....
        /*0344*/ 	.word	0x00006320


	//   ....[33]....
        /*0348*/ 	.word	0x00006330


	//   ....[34]....
        /*034c*/ 	.word	0x00006340


	//   ....[35]....
        /*0350*/ 	.word	0x00006350


	//   ....[36]....
        /*0354*/ 	.word	0x00007950


	//   ....[37]....
        /*0358*/ 	.word	0x00007970


	//   ....[38]....
        /*035c*/ 	.word	0x00007980


	//   ....[39]....
        /*0360*/ 	.word	0x00007990


	//   ....[40]....
        /*0364*/ 	.word	0x00007ab0


	//   ....[41]....
        /*0368*/ 	.word	0x00007ac0


	//   ....[42]....
        /*036c*/ 	.word	0x00007ad0


	//   ....[43]....
        /*0370*/ 	.word	0x00007ae0


	//   ....[44]....
        /*0374*/ 	.word	0x00007c00


	//   ....[45]....
        /*0378*/ 	.word	0x00007c20


	//   ....[46]....
        /*037c*/ 	.word	0x00007c30


	//   ....[47]....
        /*0380*/ 	.word	0x00007c40


	//   ....[48]....
        /*0384*/ 	.word	0x00007d60


	//   ....[49]....
        /*0388*/ 	.word	0x00007d70


	//   ....[50]....
        /*038c*/ 	.word	0x00007d80


	//   ....[51]....
        /*0390*/ 	.word	0x00007d90


	//   ....[52]....
        /*0394*/ 	.word	0x00007eb0


	//   ....[53]....
        /*0398*/ 	.word	0x00007ed0


	//   ....[54]....
        /*039c*/ 	.word	0x00007ee0


	//   ....[55]....
        /*03a0*/ 	.word	0x00007ef0


	//   ....[56]....
        /*03a4*/ 	.word	0x00007ff0


	//   ....[57]....
        /*03a8*/ 	.word	0x00008000


	//   ....[58]....
        /*03ac*/ 	.word	0x00008010


	//   ....[59]....
        /*03b0*/ 	.word	0x00008020


	//   ....[60]....
        /*03b4*/ 	.word	0x00008030


	//   ....[61]....
        /*03b8*/ 	.word	0x00008040


	//   ....[62]....
        /*03bc*/ 	.word	0x00008050


	//   ....[63]....
        /*03c0*/ 	.word	0x00008080


	//   ....[64]....
        /*03c4*/ 	.word	0x000080b0


	//   ....[65]....
        /*03c8*/ 	.word	0x000080e0


	//   ....[66]....
        /*03cc*/ 	.word	0x00008100


	//   ....[67]....
        /*03d0*/ 	.word	0x00008110


	//   ....[68]....
        /*03d4*/ 	.word	0x0000b690


	//   ....[69]....
        /*03d8*/ 	.word	0x0000b6d0


	//   ....[70]....
        /*03dc*/ 	.word	0x0000b710


	//   ....[71]....
        /*03e0*/ 	.word	0x0000b750


	//   ....[72]....
        /*03e4*/ 	.word	0x0000b810


	//   ....[73]....
        /*03e8*/ 	.word	0x0000b860


	//   ....[74]....
        /*03ec*/ 	.word	0x0000b890


	//   ....[75]....
        /*03f0*/ 	.word	0x0000b8c0


	//   ....[76]....
        /*03f4*/ 	.word	0x0000b940


	//   ....[77]....
        /*03f8*/ 	.word	0x0000b990


	//   ....[78]....
        /*03fc*/ 	.word	0x0000b9c0


	//   ....[79]....
        /*0400*/ 	.word	0x0000b9f0


	//   ....[80]....
        /*0404*/ 	.word	0x0000ba80


	//   ....[81]....
        /*0408*/ 	.word	0x0000bac0


	//   ....[82]....
        /*040c*/ 	.word	0x0000baf0


	//   ....[83]....
        /*0410*/ 	.word	0x0000bb20


	//   ....[84]....
        /*0414*/ 	.word	0x0000bbb0


	//   ....[85]....
        /*0418*/ 	.word	0x0000bbf0


	//   ....[86]....
        /*041c*/ 	.word	0x0000bc20


	//   ....[87]....
        /*0420*/ 	.word	0x0000bc50


	//   ....[88]....
        /*0424*/ 	.word	0x0000c4d0


	//   ....[89]....
        /*0428*/ 	.word	0x0000cc40


	//   ....[90]....
        /*042c*/ 	.word	0x0000d090


	//   ....[91]....
        /*0430*/ 	.word	0x0000d1d0


	//   ....[92]....
        /*0434*/ 	.word	0x0000d230


	//   ....[93]....
        /*0438*/ 	.word	0x0000d280


	//   ....[94]....
        /*043c*/ 	.word	0x0000d2a0


	//   ....[95]....
        /*0440*/ 	.word	0x0000d2c0


	//   ....[96]....
        /*0444*/ 	.word	0x0000d3e0


	//   ....[97]....
        /*0448*/ 	.word	0x0000d430


	//   ....[98]....
        /*044c*/ 	.word	0x0000d480


	//   ....[99]....
        /*0450*/ 	.word	0x0000d4a0


	//   ....[100]....
        /*0454*/ 	.word	0x0000d4c0


	//   ....[101]....
        /*0458*/ 	.word	0x0000d8f0


	//   ....[102]....
        /*045c*/ 	.word	0x0000d970


	//   ....[103]....
        /*0460*/ 	.word	0x0000d9e0


	//   ....[104]....
        /*0464*/ 	.word	0x0000da50


	//   ....[105]....
        /*0468*/ 	.word	0x0000dba0


	//   ....[106]....
        /*046c*/ 	.word	0x0000dc10


	//   ....[107]....
        /*0470*/ 	.word	0x0000dc80


	//   ....[108]....
        /*0474*/ 	.word	0x0000dcf0


	//   ....[109]....
        /*0478*/ 	.word	0x0000de10


	//   ....[110]....
        /*047c*/ 	.word	0x0000de80


	//   ....[111]....
        /*0480*/ 	.word	0x0000def0


	//   ....[112]....
        /*0484*/ 	.word	0x0000df60


	//   ....[113]....
        /*0488*/ 	.word	0x0000e080


	//   ....[114]....
        /*048c*/ 	.word	0x0000e0f0


	//   ....[115]....
        /*0490*/ 	.word	0x0000e160


	//   ....[116]....
        /*0494*/ 	.word	0x0000e1d0


	//   ....[117]....
        /*0498*/ 	.word	0x0000e330


	//   ....[118]....
        /*049c*/ 	.word	0x0000e3a0


	//   ....[119]....
        /*04a0*/ 	.word	0x0000e410


	//   ....[120]....
        /*04a4*/ 	.word	0x0000e480


	//   ....[121]....
        /*04a8*/ 	.word	0x0000e4f0


	//   ....[122]....
        /*04ac*/ 	.word	0x0000e560


	//   ....[123]....
        /*04b0*/ 	.word	0x0000e5d0


	//   ....[124]....
        /*04b4*/ 	.word	0x0000e640


	//   ....[125]....
        /*04b8*/ 	.word	0x0000e6c0


	//   ....[126]....
        /*04bc*/ 	.word	0x0000e730


	//   ....[127]....
        /*04c0*/ 	.word	0x0000e7a0


	//   ....[128]....
        /*04c4*/ 	.word	0x0000e810


	//   ....[129]....
        /*04c8*/ 	.word	0x0000e890


	//   ....[130]....
        /*04cc*/ 	.word	0x0000e910


	//   ....[131]....
        /*04d0*/ 	.word	0x0000e980


	//   ....[132]....
        /*04d4*/ 	.word	0x0000e9f0


	//   ....[133]....
        /*04d8*/ 	.word	0x0000ea70


	//   ....[134]....
        /*04dc*/ 	.word	0x0000eae0


	//   ....[135]....
        /*04e0*/ 	.word	0x0000eb50


	//   ....[136]....
        /*04e4*/ 	.word	0x0000ebc0


	//   ....[137]....
        /*04e8*/ 	.word	0x0000ec40


	//   ....[138]....
        /*04ec*/ 	.word	0x0000ecc0


	//   ....[139]....
        /*04f0*/ 	.word	0x0000ed30


	//   ....[140]....
        /*04f4*/ 	.word	0x0000eda0


	//   ....[141]....
        /*04f8*/ 	.word	0x0000ee20


	//   ....[142]....
        /*04fc*/ 	.word	0x0000ee90


	//   ....[143]....
        /*0500*/ 	.word	0x0000ef00


	//   ....[144]....
        /*0504*/ 	.word	0x0000ef70


	//   ....[145]....
        /*0508*/ 	.word	0x0000eff0


	//   ....[146]....
        /*050c*/ 	.word	0x0000f070


	//   ....[147]....
        /*0510*/ 	.word	0x0000f0e0


	//   ....[148]....
        /*0514*/ 	.word	0x0000f150


	//   ....[149]....
        /*0518*/ 	.word	0x0000f1d0


	//   ....[150]....
        /*051c*/ 	.word	0x0000f240


	//   ....[151]....
        /*0520*/ 	.word	0x0000f2b0


	//   ....[152]....
        /*0524*/ 	.word	0x0000f320


	//   ....[153]....
        /*0528*/ 	.word	0x0000f390


	//   ....[154]....
        /*052c*/ 	.word	0x0000f400


	//   ....[155]....
        /*0530*/ 	.word	0x0000f470


	//   ....[156]....
        /*0534*/ 	.word	0x0000f4e0


	//   ....[157]....
        /*0538*/ 	.word	0x0000f5b0


	//   ....[158]....
        /*053c*/ 	.word	0x0000f620


	//   ....[159]....
        /*0540*/ 	.word	0x0000f690


	//   ....[160]....
        /*0544*/ 	.word	0x0000f700


	//----- nvinfo : EIATTR_EXIT_INSTR_OFFSETS
	.align		4
.L_1823:
        /*0548*/ 	.byte	0x04, 0x1c
        /*054a*/ 	.short	(.L_1825 - .L_1824)


	//   ....[0]....
.L_1824:
        /*054c*/ 	.word	0x0000d5f0


	//   ....[1]....
        /*0550*/ 	.word	0x0000d890


	//----- nvinfo : EIATTR_MAX_THREADS
	.align		4
.L_1825:
        /*0554*/ 	.byte	0x04, 0x05
        /*0556*/ 	.short	(.L_1827 - .L_1826)
.L_1826:
        /*0558*/ 	.word	0x00000080
        /*055c*/ 	.word	0x00000001
        /*0560*/ 	.word	0x00000001


	//----- nvinfo : EIATTR_CRS_STACK_SIZE
	.align		4
.L_1827:
        /*0564*/ 	.byte	0x04, 0x1e
        /*0566*/ 	.short	(.L_1829 - .L_1828)
.L_1828:
        /*0568*/ 	.word	0x00000000
.L_1829:


//--------------------- .nv.info._Z25selective_scan_bwd_kernelI32Selective_Scan_bwd_kernel_traitsILi128ELi16ELb1ELb1ELb0ELb1ELb1EN3c108BFloat16ENS1_7complexIfEEEEv12SSMParamsBwd --------------------------
	.section	.nv.info._Z25selective_scan_bwd_kernelI32Selective_Scan_bwd_kernel_traitsILi128ELi16ELb1ELb1ELb0ELb1ELb1EN3c108BFloat16ENS1_7complexIfEEEEv12SSMParamsBwd,"",@"SHT_CUDA_INFO"
	.sectionflags	@""
	.align	4


	//----- nvinfo : EIATTR_CUDA_API_VERSION
	.align		4
        /*0000*/ 	.byte	0x04, 0x37
        /*0002*/ 	.short	(.L_1831 - .L_1830)
.L_1830:
        /*0004*/ 	.word	0x00000082


	//----- nvinfo : EIATTR_SW2861232_WAR
	.align		4
.L_1831:
        /*0008*/ 	.byte	0x01, 0x35
	.zero		2


	//----- nvinfo : EIATTR_PARAM_CBANK
	.align		4
        /*000c*/ 	.byte	0x04, 0x0a
        /*000e*/ 	.short	(.L_1833 - .L_1832)
	.align		4
.L_1832:
        /*0010*/ 	.word	index@(.nv.constant0._Z25selective_scan_bwd_kernelI32Selective_Scan_bwd_kernel_traitsILi128ELi16ELb1ELb1ELb0ELb1ELb1EN3c108BFloat16ENS1_7complexIfEEEEv12SSMParamsBwd)
        /*0014*/ 	.short	0x0160
        /*0016*/ 	.short	0x01f0


	//----- nvinfo : EIATTR_CBANK_PARAM_SIZE
	.align		4
.L_1833:
        /*0018*/ 	.byte	0x03, 0x19
        /*001a*/ 	.short	0x01f0


	//----- nvinfo : EIATTR_KPARAM_INFO
	.align		4
        /*001c*/ 	.byte	0x04, 0x17
        /*001e*/ 	.short	(.L_1835 - .L_1834)
.L_1834:
        /*0020*/ 	.word	0x00000000
        /*0024*/ 	.short	0x0000
        /*0026*/ 	.short	0x0000
        /*0028*/ 	.byte	0x00, 0xf0, 0xc1, 0x07


	//----- nvinfo : EIATTR_MAXREG_COUNT
	.align		4
.L_1835:
        /*002c*/ 	.byte	0x03, 0x1b
        /*002e*/ 	.short	0x00ff


	//----- nvinfo : EIATTR_NUM_BARRIERS
	.align		4
        /*0030*/ 	.byte	0x02, 0x4c
        /*0032*/ 	.byte	0x01
	.zero		1


	//----- nvinfo : EIATTR_MERCURY_ISA_VERSION
	.align		4
        /*0034*/ 	.byte	0x03, 0x5f
        /*0036*/ 	.short	0x0000


	//----- nvinfo : EIATTR_COOP_GROUP_MASK_REGIDS
	.align		4
        /*0038*/ 	.byte	0x04, 0x29
        /*003a*/ 	.short	(.L_1837 - .L_1836)


	//   ....[0]....
.L_1836:
        /*003c*/ 	.word	0xffffffff


	//   ....[1]....
        /*0040*/ 	.word	0xffffffff


	//   ....[2]....
        /*0044*/ 	.word	0xffffffff


	//   ....[3]....
        /*0048*/ 	.word	0xffffffff


	//   ....[4]....
        /*004c*/ 	.word	0xffffffff


	//   ....[5]....
        /*0050*/ 	.word	0xffffffff


	//   ....[6]....
        /*0054*/ 	.word	0xffffffff


	//   ....[7]....
        /*0058*/ 	.word	0xffffffff


	//   ....[8]....
        /*005c*/ 	.word	0xffffffff


	//   ....[9]....
        /*0060*/ 	.word	0xffffffff


	//   ....[10]....
        /*0064*/ 	.word	0xffffffff


	//   ....[11]....
        /*0068*/ 	.word	0xffffffff


	//   ....[12]....
        /*006c*/ 	.word	0xffffffff


	//   ....[13]....
        /*0070*/ 	.word	0xffffffff


	//   ....[14]....
        /*0074*/ 	.word	0xffffffff


	//   ....[15]....
        /*0078*/ 	.word	0xffffffff


	//   ....[16]....
        /*007c*/ 	.word	0xffffffff


	//   ....[17]....
        /*0080*/ 	.word	0xffffffff


	//   ....[18]....
        /*0084*/ 	.word	0xffffffff


	//   ....[19]....
        /*0088*/ 	.word	0xffffffff


	//   ....[20]....
        /*008c*/ 	.word	0xffffffff


	//   ....[21]....
        /*0090*/ 	.word	0xffffffff


	//   ....[22]....
        /*0094*/ 	.word	0xffffffff


	//   ....[23]....
        /*0098*/ 	.word	0xffffffff


	//   ....[24]....
        /*009c*/ 	.word	0xffffffff


	//   ....[25]....
        /*00a0*/ 	.word	0xffffffff


	//   ....[26]....
        /*00a4*/ 	.word	0xffffffff


	//   ....[27]....
        /*00a8*/ 	.word	0xffffffff


	//   ....[28]....
        /*00ac*/ 	.word	0xffffffff


	//   ....[29]....
        /*00b0*/ 	.word	0xffffffff


	//   ....[30]....
        /*00b4*/ 	.word	0xffffffff


	//   ....[31]....
        /*00b8*/ 	.word	0xffffffff


	//   ....[32]....
        /*00bc*/ 	.word	0xffffffff


	//   ....[33]....
        /*00c0*/ 	.word	0xffffffff


	//   ....[34]....
        /*00c4*/ 	.word	0xffffffff


	//   ....[35]....
        /*00c8*/ 	.word	0xffffffff


	//   ....[36]....
        /*00cc*/ 	.word	0xffffffff


	//   ....[37]....
        /*00d0*/ 	.word	0xffffffff


	//   ....[38]....
        /*00d4*/ 	.word	0xffffffff


	//   ....[39]....
        /*00d8*/ 	.word	0xffffffff


	//   ....[40]....
        /*00dc*/ 	.word	0xffffffff


	//   ....[41]....
        /*00e0*/ 	.word	0xffffffff


	//   ....[42]....
        /*00e4*/ 	.word	0xffffffff


	//   ....[43]....
        /*00e8*/ 	.word	0xffffffff


	//   ....[44]....
        /*00ec*/ 	.word	0xffffffff


	//   ....[45]....
        /*00f0*/ 	.word	0xffffffff


	//   ....[46]....
        /*00f4*/ 	.word	0xffffffff


	//   ....[47]....
        /*00f8*/ 	.word	0xffffffff


	//   ....[48]....
        /*00fc*/ 	.word	0xffffffff


	//   ....[49]....
        /*0100*/ 	.word	0xffffffff


	//   ....[50]....
        /*0104*/ 	.word	0xffffffff


	//   ....[51]....
        /*0108*/ 	.word	0xffffffff


	//   ....[52]....
        /*010c*/ 	.word	0xffffffff


	//   ....[53]....
        /*0110*/ 	.word	0xffffffff


	//   ....[54]....
        /*0114*/ 	.word	0xffffffff


	//   ....[55]....
        /*0118*/ 	.word	0xffffffff


	//   ....[56]....
        /*011c*/ 	.word	0xffffffff


	//   ....[57]....
        /*0120*/ 	.word	0xffffffff


	//   ....[58]....
        /*0124*/ 	.word	0xffffffff


	//   ....[59]....
        /*0128*/ 	.word	0xffffffff


	//   ....[60]....
        /*012c*/ 	.word	0xffffffff


	//   ....[61]....
        /*0130*/ 	.word	0xffffffff


	//   ....[62]....
        /*0134*/ 	.word	0xffffffff


	//   ....[63]....
        /*0138*/ 	.word	0xffffffff


	//   ....[64]....
        /*013c*/ 	.word	0xffffffff


	//   ....[65]....
        /*0140*/ 	.word	0xffffffff


	//   ....[66]....
        /*0144*/ 	.word	0xffffffff


	//   ....[67]....
        /*0148*/ 	.word	0xffffffff


	//   ....[68]....
        /*014c*/ 	.word	0xffffffff


	//   ....[69]....
        /*0150*/ 	.word	0xffffffff


	//   ....[70]....
        /*0154*/ 	.word	0xffffffff


	//   ....[71]....
        /*0158*/ 	.word	0xffffffff


	//   ....[72]....
        /*015c*/ 	.word	0xffffffff


	//   ....[73]....
        /*0160*/ 	.word	0xffffffff


	//   ....[74]....
        /*0164*/ 	.word	0xffffffff


	//   ....[75]....
        /*0168*/ 	.word	0xffffffff


	//   ....[76]....
        /*016c*/ 	.word	0xffffffff


	//   ....[77]....
        /*0170*/ 	.word	0xffffffff


	//   ....[78]....
        /*0174*/ 	.word	0xffffffff


	//   ....[79]....
        /*0178*/ 	.word	0xffffffff


	//   ....[80]....
        /*017c*/ 	.word	0xffffffff


	//   ....[81]....
        /*0180*/ 	.word	0xffffffff


	//   ....[82]....
        /*0184*/ 	.word	0xffffffff


	//   ....[83]....
        /*0188*/ 	.word	0xffffffff


	//   ....[84]....
        /*018c*/ 	.word	0xffffffff


	//   ....[85]....
        /*0190*/ 	.word	0xffffffff


	//   ....[86]....
        /*0194*/ 	.word	0xffffffff


	//   ....[87]....
        /*0198*/ 	.word	0xffffffff


	//   ....[88]....
        /*019c*/ 	.word	0xffffffff


	//   ....[89]....
        /*01a0*/ 	.word	0xffffffff


	//   ....[90]....
        /*01a4*/ 	.word	0xffffffff


	//   ....[91]....
        /*01a8*/ 	.word	0xffffffff


	//   ....[92]....
        /*01ac*/ 	.word	0xffffffff


	//   ....[93]....
        /*01b0*/ 	.word	0xffffffff


	//   ....[94]....
        /*01b4*/ 	.word	0xffffffff


	//   ....[95]....
        /*01b8*/ 	.word	0xffffffff


	//   ....[96]....
        /*01bc*/ 	.word	0xffffffff


	//   ....[97]....
        /*01c0*/ 	.word	0xffffffff


	//   ....[98]....
        /*01c4*/ 	.word	0xffffffff


	//   ....[99]....
        /*01c8*/ 	.word	0xffffffff


	//   ....[100]....
        /*01cc*/ 	.word	0xffffffff


	//   ....[101]....
        /*01d0*/ 	.word	0xffffffff


	//   ....[102]....
        /*01d4*/ 	.word	0xffffffff


	//   ....[103]....
        /*01d8*/ 	.word	0xffffffff


	//   ....[104]....
        /*01dc*/ 	.word	0xffffffff


	//   ....[105]....
        /*01e0*/ 	.word	0xffffffff


	//   ....[106]....
        /*01e4*/ 	.word	0xffffffff


	//   ....[107]....
        /*01e8*/ 	.word	0xffffffff


	//   ....[108]....
        /*01ec*/ 	.word	0xffffffff


	//   ....[109]....
        /*01f0*/ 	.word	0xffffffff


	//   ....[110]....
        /*01f4*/ 	.word	0xffffffff


	//   ....[111]....
        /*01f8*/ 	.word	0xffffffff


	//   ....[112]....
        /*01fc*/ 	.word	0xffffffff


	//   ....[113]....
        /*0200*/ 	.word	0xffffffff


	//   ....[114]....
        /*0204*/ 	.word	0xffffffff


	//   ....[115]....
        /*0208*/ 	.word	0xffffffff


	//   ....[116]....
        /*020c*/ 	.word	0xffffffff


	//   ....[117]....
        /*0210*/ 	.word	0xffffffff


	//   ....[118]....
        /*0214*/ 	.word	0xffffffff


	//   ....[119]....
        /*0218*/ 	.word	0xffffffff


	//   ....[120]....
        /*021c*/ 	.word	0xffffffff


	//   ....[121]....
        /*0220*/ 	.word	0xffffffff


	//   ....[122]....
        /*0224*/ 	.word	0xffffffff


	//   ....[123]....
        /*0228*/ 	.word	0xffffffff


	//   ....[124]....
        /*022c*/ 	.word	0xffffffff


	//   ....[125]....
        /*0230*/ 	.word	0xffffffff


	//   ....[126]....
        /*0234*/ 	.word	0xffffffff


	//   ....[127]....
        /*0238*/ 	.word	0xffffffff


	//   ....[128]....
        /*023c*/ 	.word	0xffffffff


	//   ....[129]....
        /*0240*/ 	.word	0xffffffff


	//   ....[130]....
        /*0244*/ 	.word	0xffffffff


	//   ....[131]....
        /*0248*/ 	.word	0xffffffff


	//   ....[132]....
        /*024c*/ 	.word	0xffffffff


	//   ....[133]....
        /*0250*/ 	.word	0xffffffff


	//   ....[134]....
        /*0254*/ 	.word	0xffffffff


	//   ....[135]....
        /*0258*/ 	.word	0xffffffff


	//   ....[136]....
        /*025c*/ 	.word	0xffffffff


	//   ....[137]....
        /*0260*/ 	.word	0xffffffff


	//   ....[138]....
        /*0264*/ 	.word	0xffffffff


	//   ....[139]....
        /*0268*/ 	.word	0xffffffff


	//   ....[140]....
        /*026c*/ 	.word	0xffffffff


	//   ....[141]....
        /*0270*/ 	.word	0xffffffff


	//   ....[142]....
        /*0274*/ 	.word	0xffffffff


	//   ....[143]....
        /*0278*/ 	.word	0xffffffff


	//   ....[144]....
        /*027c*/ 	.word	0xffffffff


	//   ....[145]....
        /*0280*/ 	.word	0xffffffff


	//   ....[146]....
        /*0284*/ 	.word	0xffffffff


	//   ....[147]....
        /*0288*/ 	.word	0xffffffff


	//   ....[148]....
        /*028c*/ 	.word	0xffffffff


	//   ....[149]....
        /*0290*/ 	.word	0xffffffff


	//   ....[150]....
        /*0294*/ 	.word	0xffffffff


	//   ....[151]....
        /*0298*/ 	.word	0xffffffff


	//   ....[152]....
        /*029c*/ 	.word	0xffffffff


	//   ....[153]....
        /*02a0*/ 	.word	0xffffffff


	//   ....[154]....
        /*02a4*/ 	.word	0xffffffff


	//   ....[155]....
        /*02a8*/ 	.word	0xffffffff


	//   ....[156]....
        /*02ac*/ 	.word	0xffffffff


	//   ....[157]....
        /*02b0*/ 	.word	0xffffffff


	//   ....[158]....
        /*02b4*/ 	.word	0xffffffff


	//   ....[159]....
        /*02b8*/ 	.word	0xffffffff


	//   ....[160]....
        /*02bc*/ 	.word	0xffffffff


	//   ....[161]....
        /*02c0*/ 	.word	0xffffffff


	//   ....[162]....
        /*02c4*/ 	.word	0xffffffff


	//   ....[163]....
        /*02c8*/ 	.word	0xffffffff


	//   ....[164]....
        /*02cc*/ 	.word	0xffffffff


	//----- nvinfo : EIATTR_COOP_GROUP_INSTR_OFFSETS
	.align		4
.L_1837:
        /*02d0*/ 	.byte	0x04, 0x28
        /*02d2*/ 	.short	(.L_1839 - .L_1838)


	//   ....[0]....
.L_1838:
        /*02d4*/ 	.word	0x00000b20


	//   ....[1]....
        /*02d8*/ 	.word	0x00000bd0


	//   ....[2]....
        /*02dc*/ 	.word	0x00000df0


	//   ....[3]....
        /*02e0*/ 	.word	0x00003430


	//   ....[4]....
        /*02e4*/ 	.word	0x00003cd0


	//   ....[5]....
        /*02e8*/ 	.word	0x000045a0


	//   ....[6]....
        /*02ec*/ 	.word	0x00004950


	//   ....[7]....
        /*02f0*/ 	.word	0x00005670


	//   ....[8]....
        /*02f4*/ 	.word	0x000070f0


	//   ....[9]....
        /*02f8*/ 	.word	0x00007110


	//   ....[10]....
        /*02fc*/ 	.word	0x00007140


	//   ....[11]....
        /*0300*/ 	.word	0x00007150


	//   ....[12]....
        /*0304*/ 	.word	0x00007200


	//   ....[13]....
        /*0308*/ 	.word	0x00007220


	//   ....[14]....
        /*030c*/ 	.word	0x00007230


	//   ....[15]....
        /*0310*/ 	.word	0x00007240


	//   ....[16]....
        /*0314*/ 	.word	0x00007300


	//   ....[17]....
        /*0318*/ 	.word	0x00007320


	//   ....[18]....
        /*031c*/ 	.word	0x00007330


	//   ....[19]....
        /*0320*/ 	.word	0x00007340


	//   ....[20]....
        /*0324*/ 	.word	0x00007400


	//   ....[21]....
        /*0328*/ 	.word	0x00007420


	//   ....[22]....
        /*032c*/ 	.word	0x00007430


	//   ....[23]....
        /*0330*/ 	.word	0x00007440


	//   ....[24]....
        /*0334*/ 	.word	0x00007500


	//   ....[25]....
        /*0338*/ 	.word	0x00007520


	//   ....[26]....
        /*033c*/ 	.word	0x00007540


	//   ....[27]....
        /*0340*/ 	.word	0x00007550


	//   ....[28]....
        /*0344*/ 	.word	0x00007690


	//   ....[29]....
        /*0348*/ 	.word	0x00007700


	//   ....[30]....
        /*034c*/ 	.word	0x00007770


	//   ....[31]....
        /*0350*/ 	.word	0x000077e0


	//   ....[32]....
        /*0354*/ 	.word	0x00007800


	//   ....[33]....
        /*0358*/ 	.word	0x00007810


	//   ....[34]....
        /*035c*/ 	.word	0x00007820


	//   ....[35]....
        /*0360*/ 	.word	0x00007830


	//   ....[36]....
        /*0364*/ 	.word	0x00007840


	//   ....[37]....
        /*0368*/ 	.word	0x00007850


	//   ....[38]....
        /*036c*/ 	.word	0x00007860


	//   ....[39]....
        /*0370*/ 	.word	0x00007870


	//   ....[40]....
        /*0374*/ 	.word	0x00008e80


	//   ....[41]....
        /*0378*/ 	.word	0x00008ea0


	//   ....[42]....
        /*037c*/ 	.word	0x00008eb0


	//   ....[43]....
        /*0380*/ 	.word	0x00008ec0


	//   ....[44]....
        /*0384*/ 	.word	0x00008fe0


	//   ....[45]....
        /*0388*/ 	.word	0x00008ff0


	//   ....[46]....
        /*038c*/ 	.word	0x00009000


	//   ....[47]....
        /*0390*/ 	.word	0x00009010


	//   ....[48]....
        /*0394*/ 	.word	0x00009130


	//   ....[49]....
        /*0398*/ 	.word	0x00009150


	//   ....[50]....
        /*039c*/ 	.word	0x00009160


	//   ....[51]....
        /*03a0*/ 	.word	0x00009170


	//   ....[52]....
        /*03a4*/ 	.word	0x00009290


	//   ....[53]....
        /*03a8*/ 	.word	0x000092a0


	//   ....[54]....
        /*03ac*/ 	.word	0x000092b0


	//   ....[55]....
        /*03b0*/ 	.word	0x000092c0


	//   ....[56]....
        /*03b4*/ 	.word	0x000093e0


	//   ....[57]....
        /*03b8*/ 	.word	0x00009400


	//   ....[58]....
        /*03bc*/ 	.word	0x00009410


	//   ....[59]....
        /*03c0*/ 	.word	0x00009420


	//   ....[60]....
        /*03c4*/ 	.word	0x00009520


	//   ....[61]....
        /*03c8*/ 	.word	0x00009530


	//   ....[62]....
        /*03cc*/ 	.word	0x00009540


	//   ....[63]....
        /*03d0*/ 	.word	0x00009550


	//   ....[64]....
        /*03d4*/ 	.word	0x00009560


	//   ....[65]....
        /*03d8*/ 	.word	0x00009570


	//   ....[66]....
        /*03dc*/ 	.word	0x00009580


	//   ....[67]....
        /*03e0*/ 	.word	0x000095b0


	//   ....[68]....
        /*03e4*/ 	.word	0x000095e0


	//   ....[69]....
        /*03e8*/ 	.word	0x00009610


	//   ....[70]....
        /*03ec*/ 	.word	0x00009630


	//   ....[71]....
        /*03f0*/ 	.word	0x00009640


	//   ....[72]....
        /*03f4*/ 	.word	0x0000cbb0


	//   ....[73]....
        /*03f8*/ 	.word	0x0000cbf0


	//   ....[74]....
        /*03fc*/ 	.word	0x0000cc30


	//   ....[75]....
        /*0400*/ 	.word	0x0000cc70


	//   ....[76]....
        /*0404*/ 	.word	0x0000cd30


	//   ....[77]....
        /*0408*/ 	.word	0x0000cd60


	//   ....[78]....
        /*040c*/ 	.word	0x0000cd90


	//   ....[79]....
        /*0410*/ 	.word	0x0000cdc0


	//   ....[80]....
        /*0414*/ 	.word	0x0000ce60


	//   ....[81]....
        /*0418*/ 	.word	0x0000ce90


	//   ....[82]....
        /*041c*/ 	.word	0x0000cec0


	//   ....[83]....
        /*0420*/ 	.word	0x0000cef0


	//   ....[84]....
        /*0424*/ 	.word	0x0000cf90


	//   ....[85]....
        /*0428*/ 	.word	0x0000cfc0


	//   ....[86]....
        /*042c*/ 	.word	0x0000cff0


	//   ....[87]....
        /*0430*/ 	.word	0x0000d020


	//   ....[88]....
        /*0434*/ 	.word	0x0000d100


	//   ....[89]....
        /*0438*/ 	.word	0x0000d140


	//   ....[90]....
        /*043c*/ 	.word	0x0000d170


	//   ....[91]....
        /*0440*/ 	.word	0x0000d1a0


	//   ....[92]....
        /*0444*/ 	.word	0x0000d9b0


	//   ....[93]....
        /*0448*/ 	.word	0x0000e100


	//   ....[94]....
        /*044c*/ 	.word	0x0000e510


	//   ....[95]....
        /*0450*/ 	.word	0x0000e690


	//   ....[96]....
        /*0454*/ 	.word	0x0000e6f0


	//   ....[97]....
        /*0458*/ 	.word	0x0000e740


	//   ....[98]....
        /*045c*/ 	.word	0x0000e760


	//   ....[99]....
        /*0460*/ 	.word	0x0000e780


	//   ....[100]....
        /*0464*/ 	.word	0x0000e8a0


	//   ....[101]....
        /*0468*/ 	.word	0x0000e8f0


	//   ....[102]....
        /*046c*/ 	.word	0x0000e940


	//   ....[103]....
        /*0470*/ 	.word	0x0000e960


	//   ....[104]....
        /*0474*/ 	.word	0x0000e980


	//   ....[105]....
        /*0478*/ 	.word	0x0000edb0


	//   ....[106]....
        /*047c*/ 	.word	0x0000ee30


	//   ....[107]....
        /*0480*/ 	.word	0x0000eea0


	//   ....[108]....
        /*0484*/ 	.word	0x0000ef10


	//   ....[109]....
        /*0488*/ 	.word	0x0000f060


	//   ....[110]....
        /*048c*/ 	.word	0x0000f0d0


	//   ....[111]....
        /*0490*/ 	.word	0x0000f140


	//   ....[112]....
        /*0494*/ 	.word	0x0000f1b0


	//   ....[113]....
        /*0498*/ 	.word	0x0000f2d0


	//   ....[114]....
        /*049c*/ 	.word	0x0000f340


	//   ....[115]....
        /*04a0*/ 	.word	0x0000f3b0


	//   ....[116]....
        /*04a4*/ 	.word	0x0000f420


	//   ....[117]....
        /*04a8*/ 	.word	0x0000f540


	//   ....[118]....
        /*04ac*/ 	.word	0x0000f5b0


	//   ....[119]....
        /*04b0*/ 	.word	0x0000f620


	//   ....[120]....
        /*04b4*/ 	.word	0x0000f690


	//   ....[121]....
        /*04b8*/ 	.word	0x0000f7f0


	//   ....[122]....
        /*04bc*/ 	.word	0x0000f860


	//   ....[123]....
        /*04c0*/ 	.word	0x0000f8d0


	//   ....[124]....
        /*04c4*/ 	.word	0x0000f940


	//   ....[125]....
        /*04c8*/ 	.word	0x0000f9b0


	//   ....[126]....
        /*04cc*/ 	.word	0x0000fa20


	//   ....[127]....
        /*04d0*/ 	.word	0x0000fa90


	//   ....[128]....
        /*04d4*/ 	.word	0x0000fb00


	//   ....[129]....
        /*04d8*/ 	.word	0x0000fb70


	//   ....[130]....
        /*04dc*/ 	.word	0x0000fbe0


	//   ....[131]....
        /*04e0*/ 	.word	0x0000fc50


	//   ....[132]....
        /*04e4*/ 	.word	0x0000fcc0


	//   ....[133]....
        /*04e8*/ 	.word	0x0000fd40


	//   ....[134]....
        /*04ec*/ 	.word	0x0000fdc0


	//   ....[135]....
        /*04f0*/ 	.word	0x0000fe30


	//   ....[136]....
        /*04f4*/ 	.word	0x0000fea0


	//   ....[137]....
        /*04f8*/ 	.word	0x0000ff20


	//   ....[138]....
        /*04fc*/ 	.word	0x0000ff90


	//   ....[139]....
        /*0500*/ 	.word	0x00010000


	//   ....[140]....
        /*0504*/ 	.word	0x00010070


	//   ....[141]....
        /*0508*/ 	.word	0x000100f0


	//   ....[142]....
        /*050c*/ 	.word	0x00010170


	//   ....[143]....
        /*0510*/ 	.word	0x000101e0


	//   ....[144]....
        /*0514*/ 	.word	0x00010250


	//   ....[145]....
        /*0518*/ 	.word	0x000102d0


	//   ....[146]....
        /*051c*/ 	.word	0x00010340


	//   ....[147]....
        /*0520*/ 	.word	0x000103b0


	//   ....[148]....
        /*0524*/ 	.word	0x00010420


	//   ....[149]....
        /*0528*/ 	.word	0x000104a0


	//   ....[150]....
        /*052c*/ 	.word	0x00010520


	//   ....[151]....
        /*0530*/ 	.word	0x00010590


	//   ....[152]....
        /*0534*/ 	.word	0x00010600


	//   ....[153]....
        /*0538*/ 	.word	0x00010680


	//   ....[154]....
        /*053c*/ 	.word	0x000106f0


	//   ....[155]....
        /*0540*/ 	.word	0x00010760


	//   ....[156]....
        /*0544*/ 	.word	0x000107d0


	//   ....[157]....
        /*0548*/ 	.word	0x00010840


	//   ....[158]....
        /*054c*/ 	.word	0x000108b0


	//   ....[159]....
        /*0550*/ 	.word	0x00010920


	//   ....[160]....
        /*0554*/ 	.word	0x00010990


	//   ....[161]....
        /*0558*/ 	.word	0x00010a60


	//   ....[162]....
        /*055c*/ 	.word	0x00010ad0


	//   ....[163]....
        /*0560*/ 	.word	0x00010b40


	//   ....[164]....
        /*0564*/ 	.word	0x00010bb0


	//----- nvinfo : EIATTR_EXIT_INSTR_OFFSETS
	.align		4
.L_1839:
        /*0568*/ 	.byte	0x04, 0x1c
        /*056a*/ 	.short	(.L_1841 - .L_1840)


	//   ....[0]....
.L_1840:
        /*056c*/ 	.word	0x0000eab0


	//   ....[1]....
        /*0570*/ 	.word	0x0000ed50


	//----- nvinfo : EIATTR_MAX_THREADS
	.align		4
.L_1841:
        /*0574*/ 	.byte	0x04, 0x05
        /*0576*/ 	.short	(.L_1843 - .L_1842)
.L_1842:
        /*0578*/ 	.word	0x00000080
        /*057c*/ 	.word	0x00000001
        /*0580*/ 	.word	0x00000001


	//----- nvinfo : EIATTR_CRS_STACK_SIZE
	.align		4
.L_1843:
        /*0584*/ 	.byte	0x04, 0x1e
        /*0586*/ 	.short	(.L_1845 - .L_1844)
.L_1844:
        /*0588*/ 	.word	0x00000000
.L_1845:


//--------------------- .nv.info._Z25selective_scan_bwd_kernelI32Selective_Scan_bwd_kernel_traitsILi128ELi16ELb1ELb1ELb1ELb0ELb0EN3c108BFloat16ENS1_7complexIfEEEEv12SSMParamsBwd --------------------------
	.section	.nv.info._Z25selective_scan_bwd_kernelI32Selective_Scan_bwd_kernel_traitsILi128ELi16ELb1ELb1ELb1ELb0ELb0EN3c108BFloat16ENS1_7complexIfEEEEv12SSMParamsBwd,"",@"SHT_CUDA_INFO"
	.sectionflags	@""
	.align	4


	//----- nvinfo : EIATTR_CUDA_API_VERSION
	.align		4
        /*0000*/ 	.byte	0x04, 0x37
        /*0002*/ 	.short	(.L_1847 - .L_1846)
.L_1846:
        /*0004*/ 	.word	0x00000082


	//----- nvinfo : EIATTR_SW2861232_WAR
	.align		4
.L_1847:
        /*0008*/ 	.byte	0x01, 0x35
	.zero		2


	//----- nvinfo : EIATTR_PARAM_CBANK
	.align		4
        /*000c*/ 	.byte	0x04, 0x0a
        /*000e*/ 	.short	(.L_1849 - .L_1848)
	.align		4
.L_1848:
        /*0010*/ 	.word	index@(.nv.constant0._Z25selective_scan_bwd_kernelI32Selective_Scan_bwd_kernel_traitsILi128ELi16ELb1ELb1ELb1ELb0ELb0EN3c108BFloat16ENS1_7complexIfEEEEv12SSMParamsBwd)
        /*0014*/ 	.short	0x0160
        /*0016*/ 	.short	0x01f0


	//----- nvinfo : EIATTR_CBANK_PARAM_SIZE
	.align		4
.L_1849:
        /*0018*/ 	.byte	0x03, 0x19
        /*001a*/ 	.short	0x01f0


	//----- nvinfo : EIATTR_KPARAM_INFO
	.align		4
        /*001c*/ 	.byte	0x04, 0x17
        /*001e*/ 	.short	(.L_1851 - .L_1850)
.L_1850:
        /*0020*/ 	.word	0x00000000
        /*0024*/ 	.short	0x0000
        /*0026*/ 	.short	0x0000
        /*0028*/ 	.byte	0x00, 0xf0, 0xc1, 0x07


	//----- nvinfo : EIATTR_MAXREG_COUNT
	.align		4
.L_1851:
        /*002c*/ 	.byte	0x03, 0x1b
        /*002e*/ 	.short	0x00ff


	//----- nvinfo : EIATTR_NUM_BARRIERS
	.align		4
        /*0030*/ 	.byte	0x02, 0x4c
        /*0032*/ 	.byte	0x01
	.zero		1


	//----- nvinfo : EIATTR_MERCURY_ISA_VERSION
	.align		4
        /*0034*/ 	.byte	0x03, 0x5f
        /*0036*/ 	.short	0x0000


	//----- nvinfo : EIATTR_COOP_GROUP_MASK_REGIDS
	.align		4
        /*0038*/ 	.byte	0x04, 0x29
        /*003a*/ 	.short	(.L_1853 - .L_1852)


	//   ....[0]....
.L_1852:
        /*003c*/ 	.word	0xffffffff


	//   ....[1]....
        /*0040*/ 	.word	0xffffffff


	//   ....[2]....
        /*0044*/ 	.word	0xffffffff


	//   ....[3]....
        /*0048*/ 	.word	0xffffffff


	//   ....[4]....
        /*004c*/ 	.word	0xffffffff


	//   ....[5]....
        /*0050*/ 	.word	0xffffffff


	//   ....[6]....
        /*0054*/ 	.word	0xffffffff


	//   ....[7]....
        /*0058*/ 	.word	0xffffffff


	//   ....[8]....
        /*005c*/ 	.word	0xffffffff


	//   ....[9]....
        /*0060*/ 	.word	0xffffffff


	//   ....[10]....
        /*0064*/ 	.word	0xffffffff


	//   ....[11]....
        /*0068*/ 	.word	0xffffffff


	//   ....[12]....
        /*006c*/ 	.word	0xffffffff


	//   ....[13]....
        /*0070*/ 	.word	0xffffffff


	//   ....[14]....
        /*0074*/ 	.word	0xffffffff


	//   ....[15]....
        /*0078*/ 	.word	0xffffffff


	//   ....[16]....
        /*007c*/ 	.word	0xffffffff


	//   ....[17]....
        /*0080*/ 	.word	0xffffffff


	//   ....[18]....
        /*0084*/ 	.word	0xffffffff


	//   ....[19]....
        /*0088*/ 	.word	0xffffffff


	//   ....[20]....
        /*008c*/ 	.word	0xffffffff


	//   ....[21]....
        /*0090*/ 	.word	0xffffffff


	//   ....[22]....
        /*0094*/ 	.word	0xffffffff


	//   ....[23]....
        /*0098*/ 	.word	0xffffffff


	//   ....[24]....
        /*009c*/ 	.word	0xffffffff


	//   ....[25]....
        /*00a0*/ 	.word	0xffffffff


	//   ....[26]....
        /*00a4*/ 	.word	0xffffffff


	//   ....[27]....
        /*00a8*/ 	.word	0xffffffff


	//   ....[28]....
        /*00ac*/ 	.word	0xffffffff


	//   ....[29]....
        /*00b0*/ 	.word	0xffffffff


	//   ....[30]....
        /*00b4*/ 	.word	0xffffffff


	//   ....[31]....
        /*00b8*/ 	.word	0xffffffff


	//   ....[32]....
        /*00bc*/ 	.word	0xffffffff


	//   ....[33]....
        /*00c0*/ 	.word	0xffffffff


	//   ....[34]....
        /*00c4*/ 	.word	0xffffffff


	//   ....[35]....
        /*00c8*/ 	.word	0xffffffff


	//   ....[36]....
        /*00cc*/ 	.word	0xffffffff


	//   ....[37]....
        /*00d0*/ 	.word	0xffffffff


	//   ....[38]....
        /*00d4*/ 	.word	0xffffffff


	//   ....[39]....
        /*00d8*/ 	.word	0xffffffff


	//   ....[40]....
        /*00dc*/ 	.word	0xffffffff


	//   ....[41]....
        /*00e0*/ 	.word	0xffffffff


	//   ....[42]....
        /*00e4*/ 	.word	0xffffffff


	//   ....[43]....
        /*00e8*/ 	.word	0xffffffff


	//   ....[44]....
        /*00ec*/ 	.word	0xffffffff


	//   ....[45]....
        /*00f0*/ 	.word	0xffffffff


	//   ....[46]....
        /*00f4*/ 	.word	0xffffffff


	//   ....[47]....
        /*00f8*/ 	.word	0xffffffff


	//   ....[48]....
        /*00fc*/ 	.word	0xffffffff


	//   ....[49]....
        /*0100*/ 	.word	0xffffffff


	//   ....[50]....
        /*0104*/ 	.word	0xffffffff


	//   ....[51]....
        /*0108*/ 	.word	0xffffffff


	//   ....[52]....
        /*010c*/ 	.word	0xffffffff


	//   ....[53]....
        /*0110*/ 	.word	0xffffffff


	//   ....[54]....
        /*0114*/ 	.word	0xffffffff


	//   ....[55]....
        /*0118*/ 	.word	0xffffffff


	//   ....[56]....
        /*011c*/ 	.word	0xffffffff


	//   ....[57]....
        /*0120*/ 	.word	0xffffffff


	//   ....[58]....
        /*0124*/ 	.word	0xffffffff


	//   ....[59]....
        /*0128*/ 	.word	0xffffffff


	//   ....[60]....
        /*012c*/ 	.word	0xffffffff


	//   ....[61]....
        /*0130*/ 	.word	0xffffffff


	//   ....[62]....
        /*0134*/ 	.word	0xffffffff


	//   ....[63]....
        /*0138*/ 	.word	0xffffffff


	//   ....[64]....
        /*013c*/ 	.word	0xffffffff


	//   ....[65]....
        /*0140*/ 	.word	0xffffffff


	//   ....[66]....
        /*0144*/ 	.word	0xffffffff


	//   ....[67]....
        /*0148*/ 	.word	0xffffffff


	//   ....[68]....
        /*014c*/ 	.word	0xffffffff


	//   ....[69]....
        /*0150*/ 	.word	0xffffffff


	//   ....[70]....
        /*0154*/ 	.word	0xffffffff


	//   ....[71]....
        /*0158*/ 	.word	0xffffffff


	//   ....[72]....
        /*015c*/ 	.word	0xffffffff


	//   ....[73]....
        /*0160*/ 	.word	0xffffffff


	//   ....[74]....
        /*0164*/ 	.word	0xffffffff


	//   ....[75]....
        /*0168*/ 	.word	0xffffffff


	//   ....[76]....
        /*016c*/ 	.word	0xffffffff


	//   ....[77]....
        /*0170*/ 	.word	0xffffffff


	//   ....[78]....
        /*0174*/ 	.word	0xffffffff


	//   ....[79]....
        /*0178*/ 	.word	0xffffffff


	//   ....[80]....
        /*017c*/ 	.word	0xffffffff


	//   ....[81]....
        /*0180*/ 	.word	0xffffffff


	//   ....[82]....
        /*0184*/ 	.word	0xffffffff


	//   ....[83]....
        /*0188*/ 	.word	0xffffffff


	//   ....[84]....
        /*018c*/ 	.word	0xffffffff


	//   ....[85]....
        /*0190*/ 	.word	0xffffffff


	//   ....[86]....
        /*0194*/ 	.word	0xffffffff


	//   ....[87]....
        /*0198*/ 	.word	0xffffffff


	//   ....[88]....
        /*019c*/ 	.word	0xffffffff


	//   ....[89]....
        /*01a0*/ 	.word	0xffffffff


	//   ....[90]....
        /*01a4*/ 	.word	0xffffffff


	//   ....[91]....
        /*01a8*/ 	.word	0xffffffff


	//   ....[92]....
        /*01ac*/ 	.word	0xffffffff


	//   ....[93]....
        /*01b0*/ 	.word	0xffffffff


	//   ....[94]....
        /*01b4*/ 	.word	0xffffffff


	//   ....[95]....
        /*01b8*/ 	.word	0xffffffff


	//   ....[96]....
        /*01bc*/ 	.word	0xffffffff


	//   ....[97]....
        /*01c0*/ 	.word	0xffffffff


	//   ....[98]....
        /*01c4*/ 	.word	0xffffffff


	//   ....[99]....
        /*01c8*/ 	.word	0xffffffff


	//   ....[100]....
        /*01cc*/ 	.word	0xffffffff


	//   ....[101]....
        /*01d0*/ 	.word	0xffffffff


	//   ....[102]....
        /*01d4*/ 	.word	0xffffffff


	//   ....[103]....
        /*01d8*/ 	.word	0xffffffff


	//   ....[104]....
        /*01dc*/ 	.word	0xffffffff


	//   ....[105]....
        /*01e0*/ 	.word	0xffffffff


	//   ....[106]....
        /*01e4*/ 	.word	0xffffffff


	//   ....[107]....
        /*01e8*/ 	.word	0xffffffff


	//   ....[108]....
        /*01ec*/ 	.word	0xffffffff


	//   ....[109]....
        /*01f0*/ 	.word	0xffffffff


	//   ....[110]....
        /*01f4*/ 	.word	0xffffffff


	//   ....[111]....
        /*01f8*/ 	.word	0xffffffff


	//   ....[112]....
        /*01fc*/ 	.word	0xffffffff


	//   ....[113]....
        /*0200*/ 	.word	0xffffffff


	//   ....[114]....
        /*0204*/ 	.word	0xffffffff


	//   ....[115]....
        /*0208*/ 	.word	0xffffffff


	//   ....[116]....
        /*020c*/ 	.word	0xffffffff


	//   ....[117]....
        /*0210*/ 	.word	0xffffffff


	//   ....[118]....
        /*0214*/ 	.word	0xffffffff


	//   ....[119]....
        /*0218*/ 	.word	0xffffffff


	//   ....[120]....
        /*021c*/ 	.word	0xffffffff


	//   ....[121]....
        /*0220*/ 	.word	0xffffffff


	//   ....[122]....
        /*0224*/ 	.word	0xffffffff


	//   ....[123]....
        /*0228*/ 	.word	0xffffffff


	//   ....[124]....
        /*022c*/ 	.word	0xffffffff


	//   ....[125]....
        /*0230*/ 	.word	0xffffffff


	//   ....[126]....
        /*0234*/ 	.word	0xffffffff


	//   ....[127]....
        /*0238*/ 	.word	0xffffffff


	//   ....[128]....
        /*023c*/ 	.word	0xffffffff


	//   ....[129]....
        /*0240*/ 	.word	0xffffffff


	//   ....[130]....
        /*0244*/ 	.word	0xffffffff


	//   ....[131]....
        /*0248*/ 	.word	0xffffffff


	//   ....[132]....
        /*024c*/ 	.word	0xffffffff


	//   ....[133]....
        /*0250*/ 	.word	0xffffffff


	//   ....[134]....
        /*0254*/ 	.word	0xffffffff


	//   ....[135]....
        /*0258*/ 	.word	0xffffffff


	//   ....[136]....
        /*025c*/ 	.word	0xffffffff


	//   ....[137]....
        /*0260*/ 	.word	0xffffffff


	//   ....[138]....
        /*0264*/ 	.word	0xffffffff


	//   ....[139]....
        /*0268*/ 	.word	0xffffffff


	//   ....[140]....
        /*026c*/ 	.word	0xffffffff


	//   ....[141]....
        /*0270*/ 	.word	0xffffffff


	//   ....[142]....
        /*0274*/ 	.word	0xffffffff


	//   ....[143]....
        /*0278*/ 	.word	0xffffffff


	//   ....[144]....
        /*027c*/ 	.word	0xffffffff


	//   ....[145]....
        /*0280*/ 	.word	0xffffffff


	//   ....[146]....
        /*0284*/ 	.word	0xffffffff


	//   ....[147]....
        /*0288*/ 	.word	0xffffffff


	//   ....[148]....
        /*028c*/ 	.word	0xffffffff


	//   ....[149]....
        /*0290*/ 	.word	0xffffffff


	//   ....[150]....
        /*0294*/ 	.word	0xffffffff


	//----- nvinfo : EIATTR_COOP_GROUP_INSTR_OFFSETS
	.align		4
.L_1853:
        /*0298*/ 	.byte	0x04, 0x28
        /*029a*/ 	.short	(.L_1855 - .L_1854)


	//   ....[0]....
.L_1854:
        /*029c*/ 	.word	0x00000c10


	//   ....[1]....
        /*02a0*/ 	.word	0x00000cc0


	//   ....[2]....
        /*02a4*/ 	.word	0x00000f70


	//   ....[3]....
        /*02a8*/ 	.word	0x00001940


	//   ....[4]....
        /*02ac*/ 	.word	0x00002360


	//   ....[5]....
        /*02b0*/ 	.word	0x00003c50


	//   ....[6]....
        /*02b4*/ 	.word	0x00003c70


	//   ....[7]....
        /*02b8*/ 	.word	0x00003ca0


	//   ....[8]....
        /*02bc*/ 	.word	0x00003cb0


	//   ....[9]....
        /*02c0*/ 	.word	0x00003d60


	//   ....[10]....
        /*02c4*/ 	.word	0x00003d80


	//   ....[11]....
        /*02c8*/ 	.word	0x00003d90


	//   ....[12]....
        /*02cc*/ 	.word	0x00003da0


	//   ....[13]....
        /*02d0*/ 	.word	0x00003e60


	//   ....[14]....
        /*02d4*/ 	.word	0x00003e80


	//   ....[15]....
        /*02d8*/ 	.word	0x00003e90


	//   ....[16]....
        /*02dc*/ 	.word	0x00003ea0


	//   ....[17]....
        /*02e0*/ 	.word	0x00003f60


	//   ....[18]....
        /*02e4*/ 	.word	0x00003f80


	//   ....[19]....
        /*02e8*/ 	.word	0x00003f90


	//   ....[20]....
        /*02ec*/ 	.word	0x00003fa0


	//   ....[21]....
        /*02f0*/ 	.word	0x00004060


	//   ....[22]....
        /*02f4*/ 	.word	0x00004080


	//   ....[23]....
        /*02f8*/ 	.word	0x00004090


	//   ....[24]....
        /*02fc*/ 	.word	0x000040a0


	//   ....[25]....
        /*0300*/ 	.word	0x000041f0


	//   ....[26]....
        /*0304*/ 	.word	0x00004260


	//   ....[27]....
        /*0308*/ 	.word	0x000042d0


	//   ....[28]....
        /*030c*/ 	.word	0x00004340


	//   ....[29]....
        /*0310*/ 	.word	0x00004360


	//   ....[30]....
        /*0314*/ 	.word	0x00004370


	//   ....[31]....
        /*0318*/ 	.word	0x00004380


	//   ....[32]....
        /*031c*/ 	.word	0x00004390


	//   ....[33]....
        /*0320*/ 	.word	0x000043a0


	//   ....[34]....
        /*0324*/ 	.word	0x000043b0


	//   ....[35]....
        /*0328*/ 	.word	0x000043c0


	//   ....[36]....
        /*032c*/ 	.word	0x000043d0


	//   ....[37]....
        /*0330*/ 	.word	0x000059c0


	//   ....[38]....
        /*0334*/ 	.word	0x000059e0


	//   ....[39]....
        /*0338*/ 	.word	0x000059f0


	//   ....[40]....
        /*033c*/ 	.word	0x00005a00


	//   ....[41]....
        /*0340*/ 	.word	0x00005b10


	//   ....[42]....
        /*0344*/ 	.word	0x00005b20


	//   ....[43]....
        /*0348*/ 	.word	0x00005b30


	//   ....[44]....
        /*034c*/ 	.word	0x00005b40


	//   ....[45]....
        /*0350*/ 	.word	0x00005c50


	//   ....[46]....
        /*0354*/ 	.word	0x00005c70


	//   ....[47]....
        /*0358*/ 	.word	0x00005c80


	//   ....[48]....
        /*035c*/ 	.word	0x00005c90


	//   ....[49]....
        /*0360*/ 	.word	0x00005da0


	//   ....[50]....
        /*0364*/ 	.word	0x00005db0


	//   ....[51]....
        /*0368*/ 	.word	0x00005dc0


	//   ....[52]....
        /*036c*/ 	.word	0x00005dd0


	//   ....[53]....
        /*0370*/ 	.word	0x00005ee0


	//   ....[54]....
        /*0374*/ 	.word	0x00005f00


	//   ....[55]....
        /*0378*/ 	.word	0x00005f10


	//   ....[56]....
        /*037c*/ 	.word	0x00005f20


	//   ....[57]....
        /*0380*/ 	.word	0x00006020


	//   ....[58]....
        /*0384*/ 	.word	0x00006030


	//   ....[59]....
        /*0388*/ 	.word	0x00006040


	//   ....[60]....
        /*038c*/ 	.word	0x00006050


	//   ....[61]....
        /*0390*/ 	.word	0x00006060


	//   ....[62]....
        /*0394*/ 	.word	0x00006070


	//   ....[63]....
        /*0398*/ 	.word	0x00006080


	//   ....[64]....
        /*039c*/ 	.word	0x000060b0


	//   ....[65]....
        /*03a0*/ 	.word	0x000060e0


	//   ....[66]....
        /*03a4*/ 	.word	0x00006110


	//   ....[67]....
        /*03a8*/ 	.word	0x00006130


	//   ....[68]....
        /*03ac*/ 	.word	0x00006140


	//   ....[69]....
        /*03b0*/ 	.word	0x0000a2a0


	//   ....[70]....
        /*03b4*/ 	.word	0x0000a2e0


	//   ....[71]....
        /*03b8*/ 	.word	0x0000a3d0


	//   ....[72]....
        /*03bc*/ 	.word	0x0000a400


	//   ....[73]....
        /*03c0*/ 	.word	0x0000a4e0


	//   ....[74]....
        /*03c4*/ 	.word	0x0000a510


	//   ....[75]....
        /*03c8*/ 	.word	0x0000a5f0


	//   ....[76]....
        /*03cc*/ 	.word	0x0000a620


	//   ....[77]....
        /*03d0*/ 	.word	0x0000a700


	//   ....[78]....
        /*03d4*/ 	.word	0x0000a730


	//   ....[79]....
        /*03d8*/ 	.word	0x0000ab60


	//   ....[80]....
        /*03dc*/ 	.word	0x0000af90


	//   ....[81]....
        /*03e0*/ 	.word	0x0000b060


	//   ....[82]....
        /*03e4*/ 	.word	0x0000b0c0


	//   ....[83]....
        /*03e8*/ 	.word	0x0000b110


	//   ....[84]....
        /*03ec*/ 	.word	0x0000b130


	//   ....[85]....
        /*03f0*/ 	.word	0x0000b150


	//   ....[86]....
        /*03f4*/ 	.word	0x0000b270


	//   ....[87]....
        /*03f8*/ 	.word	0x0000b2c0


	//   ....[88]....
        /*03fc*/ 	.word	0x0000b310


	//   ....[89]....
        /*0400*/ 	.word	0x0000b330


	//   ....[90]....
        /*0404*/ 	.word	0x0000b350


	//   ....[91]....
        /*0408*/ 	.word	0x0000b660


	//   ....[92]....
        /*040c*/ 	.word	0x0000b6e0


	//   ....[93]....
        /*0410*/ 	.word	0x0000b750


	//   ....[94]....
        /*0414*/ 	.word	0x0000b7c0


	//   ....[95]....
        /*0418*/ 	.word	0x0000b910


	//   ....[96]....
        /*041c*/ 	.word	0x0000b980


	//   ....[97]....
        /*0420*/ 	.word	0x0000b9f0


	//   ....[98]....
        /*0424*/ 	.word	0x0000ba60


	//   ....[99]....
        /*0428*/ 	.word	0x0000bb80


	//   ....[100]....
        /*042c*/ 	.word	0x0000bbf0


	//   ....[101]....
        /*0430*/ 	.word	0x0000bc60


	//   ....[102]....
        /*0434*/ 	.word	0x0000bcd0


	//   ....[103]....
        /*0438*/ 	.word	0x0000bdf0


	//   ....[104]....
        /*043c*/ 	.word	0x0000be60


	//   ....[105]....
        /*0440*/ 	.word	0x0000bed0


	//   ....[106]....
        /*0444*/ 	.word	0x0000bf40


	//   ....[107]....
        /*0448*/ 	.word	0x0000c080


	//   ....[108]....
        /*044c*/ 	.word	0x0000c0f0


	//   ....[109]....
        /*0450*/ 	.word	0x0000c160


	//   ....[110]....
        /*0454*/ 	.word	0x0000c1d0


	//   ....[111]....
        /*0458*/ 	.word	0x0000c240


	//   ....[112]....
        /*045c*/ 	.word	0x0000c2b0


	//   ....[113]....
        /*0460*/ 	.word	0x0000c320


	//   ....[114]....
        /*0464*/ 	.word	0x0000c390


	//   ....[115]....
        /*0468*/ 	.word	0x0000c410


	//   ....[116]....
        /*046c*/ 	.word	0x0000c480


	//   ....[117]....
        /*0470*/ 	.word	0x0000c4f0


	//   ....[118]....
        /*0474*/ 	.word	0x0000c560


	//   ....[119]....
        /*0478*/ 	.word	0x0000c5e0


	//   ....[120]....
        /*047c*/ 	.word	0x0000c660


	//   ....[121]....
        /*0480*/ 	.word	0x0000c6d0


	//   ....[122]....
        /*0484*/ 	.word	0x0000c740


	//   ....[123]....
        /*0488*/ 	.word	0x0000c7c0


	//   ....[124]....
        /*048c*/ 	.word	0x0000c830


	//   ....[125]....
        /*0490*/ 	.word	0x0000c8a0


	//   ....[126]....
        /*0494*/ 	.word	0x0000c910


	//   ....[127]....
        /*0498*/ 	.word	0x0000c990


	//   ....[128]....
        /*049c*/ 	.word	0x0000ca10


	//   ....[129]....
        /*04a0*/ 	.word	0x0000ca80


	//   ....[130]....
        /*04a4*/ 	.word	0x0000caf0


	//   ....[131]....
        /*04a8*/ 	.word	0x0000cb70


	//   ....[132]....
        /*04ac*/ 	.word	0x0000cbe0


	//   ....[133]....
        /*04b0*/ 	.word	0x0000cc50


	//   ....[134]....
        /*04b4*/ 	.word	0x0000ccc0


	//   ....[135]....
        /*04b8*/ 	.word	0x0000cd40


	//   ....[136]....
        /*04bc*/ 	.word	0x0000cdc0


	//   ....[137]....
        /*04c0*/ 	.word	0x0000ce30


	//   ....[138]....
        /*04c4*/ 	.word	0x0000cea0


	//   ....[139]....
        /*04c8*/ 	.word	0x0000cf20


	//   ....[140]....
        /*04cc*/ 	.word	0x0000cf90


	//   ....[141]....
        /*04d0*/ 	.word	0x0000d000


	//   ....[142]....
        /*04d4*/ 	.word	0x0000d070


	//   ....[143]....
        /*04d8*/ 	.word	0x0000d0e0


	//   ....[144]....
        /*04dc*/ 	.word	0x0000d150


	//   ....[145]....
        /*04e0*/ 	.word	0x0000d1c0


	//   ....[146]....
        /*04e4*/ 	.word	0x0000d230


	//   ....[147]....
        /*04e8*/ 	.word	0x0000d300


	//   ....[148]....
        /*04ec*/ 	.word	0x0000d370


	//   ....[149]....
        /*04f0*/ 	.word	0x0000d3e0


	//   ....[150]....
        /*04f4*/ 	.word	0x0000d450


	//----- nvinfo : EIATTR_EXIT_INSTR_OFFSETS
	.align		4
.L_1855:
        /*04f8*/ 	.byte	0x04, 0x1c
        /*04fa*/ 	.short	(.L_1857 - .L_1856)


	//   ....[0]....
.L_1856:
        /*04fc*/ 	.word	0x0000b480


	//   ....[1]....
        /*0500*/ 	.word	0x0000b600


	//----- nvinfo : EIATTR_MAX_THREADS
	.align		4
.L_1857:
        /*0504*/ 	.byte	0x04, 0x05
        /*0506*/ 	.short	(.L_1859 - .L_1858)
.L_1858:
        /*0508*/ 	.word	0x00000080
        /*050c*/ 	.word	0x00000001
        /*0510*/ 	.word	0x00000001


	//----- nvinfo : EIATTR_CRS_STACK_SIZE
	.align		4
.L_1859:
        /*0514*/ 	.byte	0x04, 0x1e
        /*0516*/ 	.short	(.L_1861 - .L_1860)
.L_1860:
        /*0518*/ 	.word	0x00000000
.L_1861:


//--------------------- .nv.info._Z25selective_scan_bwd_kernelI32Selective_Scan_bwd_kernel_traitsILi128ELi16ELb1ELb1ELb1ELb0ELb1EN3c108BFloat16ENS1_7complexIfEEEEv12SSMParamsBwd --------------------------
	.section	.nv.info._Z25selective_scan_bwd_kernelI32Selective_Scan_bwd_kernel_traitsILi128ELi16ELb1ELb1ELb1ELb0ELb1EN3c108BFloat16ENS1_7complexIfEEEEv12SSMParamsBwd,"",@"SHT_CUDA_INFO"
	.sectionflags	@""
	.align	4


	//----- nvinfo : EIATTR_CUDA_API_VERSION
	.align		4
        /*0000*/ 	.byte	0x04, 0x37
        /*0002*/ 	.short	(.L_1863 - .L_1862)
.L_1862:
        /*0004*/ 	.word	0x00000082


	//----- nvinfo : EIATTR_SW2861232_WAR
	.align		4
.L_1863:
        /*0008*/ 	.byte	0x01, 0x35
	.zero		2


	//----- nvinfo : EIATTR_PARAM_CBANK
	.align		4
        /*000c*/ 	.byte	0x04, 0x0a
        /*000e*/ 	.short	(.L_1865 - .L_1864)
	.align		4
.L_1864:
        /*0010*/ 	.word	index@(.nv.constant0._Z25selective_scan_bwd_kernelI32Selective_Scan_bwd_kernel_traitsILi128ELi16ELb1ELb1ELb1ELb0ELb1EN3c108BFloat16ENS1_7complexIfEEEEv12SSMParamsBwd)
        /*0014*/ 	.short	0x0160
        /*0016*/ 	.short	0x01f0


	//----- nvinfo : EIATTR_CBANK_PARAM_SIZE
	.align		4
.L_1865:
        /*0018*/ 	.byte	0x03, 0x19
        /*001a*/ 	.short	0x01f0


	//----- nvinfo : EIATTR_KPARAM_INFO
	.align		4
        /*001c*/ 	.byte	0x04, 0x17
        /*001e*/ 	.short	(.L_1867 - .L_1866)
.L_1866:
        /*0020*/ 	.word	0x00000000
        /*0024*/ 	.short	0x0000
        /*0026*/ 	.short	0x0000
        /*0028*/ 	.byte	0x00, 0xf0, 0xc1, 0x07


	//----- nvinfo : EIATTR_MAXREG_COUNT
	.align		4
.L_1867:
        /*002c*/ 	.byte	0x03, 0x1b
        /*002e*/ 	.short	0x00ff


	//----- nvinfo : EIATTR_NUM_BARRIERS
	.align		4
        /*0030*/ 	.byte	0x02, 0x4c
        /*0032*/ 	.byte	0x01
	.zero		1


	//----- nvinfo : EIATTR_MERCURY_ISA_VERSION
	.align		4
        /*0034*/ 	.byte	0x03, 0x5f
        /*0036*/ 	.short	0x0000


	//----- nvinfo : EIATTR_COOP_GROUP_MASK_REGIDS
	.align		4
        /*0038*/ 	.byte	0x04, 0x29
        /*003a*/ 	.short	(.L_1869 - .L_1868)


	//   ....[0]....
.L_1868:
        /*003c*/ 	.word	0xffffffff


	//   ....[1]....
        /*0040*/ 	.word	0xffffffff


	//   ....[2]....
        /*0044*/ 	.word	0xffffffff


	//   ....[3]....
        /*0048*/ 	.word	0xffffffff


	//   ....[4]....
        /*004c*/ 	.word	0xffffffff


	//   ....[5]....
        /*0050*/ 	.word	0xffffffff


	//   ....[6]....
        /*0054*/ 	.word	0xffffffff


	//   ....[7]....
        /*0058*/ 	.word	0xffffffff


	//   ....[8]....
        /*005c*/ 	.word	0xffffffff


	//   ....[9]....
        /*0060*/ 	.word	0xffffffff


	//   ....[10]....
        /*0064*/ 	.word	0xffffffff


	//   ....[11]....
        /*0068*/ 	.word	0xffffffff


	//   ....[12]....
        /*006c*/ 	.word	0xffffffff


	//   ....[13]....
        /*0070*/ 	.word	0xffffffff


	//   ....[14]....
        /*0074*/ 	.word	0xffffffff


	//   ....[15]....
        /*0078*/ 	.word	0xffffffff


	//   ....[16]....
        /*007c*/ 	.word	0xffffffff


	//   ....[17]....
        /*0080*/ 	.word	0xffffffff


	//   ....[18]....
        /*0084*/ 	.word	0xffffffff


	//   ....[19]....
        /*0088*/ 	.word	0xffffffff


	//   ....[20]....
        /*008c*/ 	.word	0xffffffff


	//   ....[21]....
        /*0090*/ 	.word	0xffffffff


	//   ....[22]....
        /*0094*/ 	.word	0xffffffff


	//   ....[23]....
        /*0098*/ 	.word	0xffffffff


	//   ....[24]....
        /*009c*/ 	.word	0xffffffff


	//   ....[25]....
        /*00a0*/ 	.word	0xffffffff


	//   ....[26]....
        /*00a4*/ 	.word	0xffffffff


	//   ....[27]....
        /*00a8*/ 	.word	0xffffffff


	//   ....[28]....
        /*00ac*/ 	.word	0xffffffff


	//   ....[29]....
        /*00b0*/ 	.word	0xffffffff


	//   ....[30]....
        /*00b4*/ 	.word	0xffffffff


	//   ....[31]....
        /*00b8*/ 	.word	0xffffffff


	//   ....[32]....
        /*00bc*/ 	.word	0xffffffff


	//   ....[33]....
        /*00c0*/ 	.word	0xffffffff


	//   ....[34]....
        /*00c4*/ 	.word	0xffffffff


	//   ....[35]....
        /*00c8*/ 	.word	0xffffffff


	//   ....[36]....
        /*00cc*/ 	.word	0xffffffff


	//   ....[37]....
        /*00d0*/ 	.word	0xffffffff


	//   ....[38]....
        /*00d4*/ 	.word	0xffffffff


	//   ....[39]....
        /*00d8*/ 	.word	0xffffffff


	//   ....[40]....
        /*00dc*/ 	.word	0xffffffff


	//   ....[41]....
        /*00e0*/ 	.word	0xffffffff


	//   ....[42]....
        /*00e4*/ 	.word	0xffffffff


	//   ....[43]....
        /*00e8*/ 	.word	0xffffffff


	//   ....[44]....
        /*00ec*/ 	.word	0xffffffff


	//   ....[45]....
        /*00f0*/ 	.word	0xffffffff


	//   ....[46]....
        /*00f4*/ 	.word	0xffffffff


	//   ....[47]....
        /*00f8*/ 	.word	0xffffffff


	//   ....[48]....
        /*00fc*/ 	.word	0xffffffff


	//   ....[49]....
        /*0100*/ 	.word	0xffffffff


	//   ....[50]....
        /*0104*/ 	.word	0xffffffff


	//   ....[51]....
        /*0108*/ 	.word	0xffffffff


	//   ....[52]....
        /*010c*/ 	.word	0xffffffff


	//   ....[53]....
        /*0110*/ 	.word	0xffffffff


	//   ....[54]....
        /*0114*/ 	.word	0xffffffff


	//   ....[55]....
        /*0118*/ 	.word	0xffffffff


	//   ....[56]....
        /*011c*/ 	.word	0xffffffff


	//   ....[57]....
        /*0120*/ 	.word	0xffffffff


	//   ....[58]....
        /*0124*/ 	.word	0xffffffff


	//   ....[59]....
        /*0128*/ 	.word	0xffffffff


	//   ....[60]....
        /*012c*/ 	.word	0xffffffff


	//   ....[61]....
        /*0130*/ 	.word	0xffffffff


	//   ....[62]....
        /*0134*/ 	.word	0xffffffff


	//   ....[63]....
        /*0138*/ 	.word	0xffffffff


	//   ....[64]....
        /*013c*/ 	.word	0xffffffff


	//   ....[65]....
        /*0140*/ 	.word	0xffffffff


	//   ....[66]....
        /*0144*/ 	.word	0xffffffff


	//   ....[67]....
        /*0148*/ 	.word	0xffffffff


	//   ....[68]....
        /*014c*/ 	.word	0xffffffff


	//   ....[69]....
        /*0150*/ 	.word	0xffffffff


	//   ....[70]....
        /*0154*/ 	.word	0xffffffff


	//   ....[71]....
        /*0158*/ 	.word	0xffffffff


	//   ....[72]....
        /*015c*/ 	.word	0xffffffff


	//   ....[73]....
        /*0160*/ 	.word	0xffffffff


	//   ....[74]....
        /*0164*/ 	.word	0xffffffff


	//   ....[75]....
        /*0168*/ 	.word	0xffffffff


	//   ....[76]....
        /*016c*/ 	.word	0xffffffff


	//   ....[77]....
        /*0170*/ 	.word	0xffffffff


	//   ....[78]....
        /*0174*/ 	.word	0xffffffff


	//   ....[79]....
        /*0178*/ 	.word	0xffffffff


	//   ....[80]....
        /*017c*/ 	.word	0xffffffff


	//   ....[81]....
        /*0180*/ 	.word	0xffffffff


	//   ....[82]....
        /*0184*/ 	.word	0xffffffff


	//   ....[83]....
        /*0188*/ 	.word	0xffffffff


	//   ....[84]....
        /*018c*/ 	.word	0xffffffff


	//   ....[85]....
        /*0190*/ 	.word	0xffffffff


	//   ....[86]....
        /*0194*/ 	.word	0xffffffff


	//   ....[87]....
        /*0198*/ 	.word	0xffffffff


	//   ....[88]....
        /*019c*/ 	.word	0xffffffff


	//   ....[89]....
        /*01a0*/ 	.word	0xffffffff


	//   ....[90]....
        /*01a4*/ 	.word	0xffffffff


	//   ....[91]....
        /*01a8*/ 	.word	0xffffffff


	//   ....[92]....
        /*01ac*/ 	.word	0xffffffff


	//   ....[93]....
        /*01b0*/ 	.word	0xffffffff


	//   ....[94]....
        /*01b4*/ 	.word	0xffffffff


	//   ....[95]....
        /*01b8*/ 	.word	0xffffffff


	//   ....[96]....
        /*01bc*/ 	.word	0xffffffff


	//   ....[97]....
        /*01c0*/ 	.word	0xffffffff


	//   ....[98]....
        /*01c4*/ 	.word	0xffffffff


	//   ....[99]....
        /*01c8*/ 	.word	0xffffffff


	//   ....[100]....
        /*01cc*/ 	.word	0xffffffff


	//   ....[101]....
        /*01d0*/ 	.word	0xffffffff


	//   ....[102]....
        /*01d4*/ 	.word	0xffffffff


	//   ....[103]....
        /*01d8*/ 	.word	0xffffffff


	//   ....[104]....
        /*01dc*/ 	.word	0xffffffff


	//   ....[105]....
        /*01e0*/ 	.word	0xffffffff


	//   ....[106]....
        /*01e4*/ 	.word	0xffffffff


	//   ....[107]....
        /*01e8*/ 	.word	0xffffffff


	//   ....[108]....
        /*01ec*/ 	.word	0xffffffff


	//   ....[109]....
        /*01f0*/ 	.word	0xffffffff


	//   ....[110]....
        /*01f4*/ 	.word	0xffffffff


	//   ....[111]....
        /*01f8*/ 	.word	0xffffffff


	//   ....[112]....
        /*01fc*/ 	.word	0xffffffff


	//   ....[113]....
        /*0200*/ 	.word	0xffffffff


	//   ....[114]....
        /*0204*/ 	.word	0xffffffff


	//   ....[115]....
        /*0208*/ 	.word	0xffffffff


	//   ....[116]....
        /*020c*/ 	.word	0xffffffff


	//   ....[117]....
        /*0210*/ 	.word	0xffffffff


	//   ....[118]....
        /*0214*/ 	.word	0xffffffff


	//   ....[119]....
        /*0218*/ 	.word	0xffffffff


	//   ....[120]....
        /*021c*/ 	.word	0xffffffff


	//   ....[121]....
        /*0220*/ 	.word	0xffffffff


	//   ....[122]....
        /*0224*/ 	.word	0xffffffff


	//   ....[123]....
        /*0228*/ 	.word	0xffffffff


	//   ....[124]....
        /*022c*/ 	.word	0xffffffff


	//   ....[125]....
        /*0230*/ 	.word	0xffffffff


	//   ....[126]....
        /*0234*/ 	.word	0xffffffff


	//   ....[127]....
        /*0238*/ 	.word	0xffffffff


	//   ....[128]....
        /*023c*/ 	.word	0xffffffff


	//   ....[129]....
        /*0240*/ 	.word	0xffffffff


	//   ....[130]....
        /*0244*/ 	.word	0xffffffff


	//   ....[131]....
        /*0248*/ 	.word	0xffffffff


	//   ....[132]....
        /*024c*/ 	.word	0xffffffff


	//   ....[133]....
        /*0250*/ 	.word	0xffffffff


	//   ....[134]....
        /*0254*/ 	.word	0xffffffff


	//   ....[135]....
        /*0258*/ 	.word	0xffffffff


	//   ....[136]....
        /*025c*/ 	.word	0xffffffff


	//   ....[137]....
        /*0260*/ 	.word	0xffffffff


	//   ....[138]....
        /*0264*/ 	.word	0xffffffff


	//   ....[139]....
        /*0268*/ 	.word	0xffffffff


	//   ....[140]....
        /*026c*/ 	.word	0xffffffff


	//   ....[141]....
        /*0270*/ 	.word	0xffffffff


	//   ....[142]....
        /*0274*/ 	.word	0xffffffff


	//   ....[143]....
        /*0278*/ 	.word	0xffffffff


	//   ....[144]....
        /*027c*/ 	.word	0xffffffff


	//   ....[145]....
        /*0280*/ 	.word	0xffffffff


	//   ....[146]....
        /*0284*/ 	.word	0xffffffff


	//   ....[147]....
        /*0288*/ 	.word	0xffffffff


	//   ....[148]....
        /*028c*/ 	.word	0xffffffff


	//   ....[149]....
        /*0290*/ 	.word	0xffffffff


	//   ....[150]....
        /*0294*/ 	.word	0xffffffff


	//   ....[151]....
        /*0298*/ 	.word	0xffffffff


	//   ....[152]....
        /*029c*/ 	.word	0xffffffff


	//   ....[153]....
        /*02a0*/ 	.word	0xffffffff


	//   ....[154]....
        /*02a4*/ 	.word	0xffffffff


	//----- nvinfo : EIATTR_COOP_GROUP_INSTR_OFFSETS
	.align		4
.L_1869:
        /*02a8*/ 	.byte	0x04, 0x28
        /*02aa*/ 	.short	(.L_1871 - .L_1870)


	//   ....[0]....
.L_1870:
        /*02ac*/ 	.word	0x00000ca0


	//   ....[1]....
        /*02b0*/ 	.word	0x00000d50


	//   ....[2]....
        /*02b4*/ 	.word	0x00000f00


	//   ....[3]....
        /*02b8*/ 	.word	0x00001080


	//   ....[4]....
        /*02bc*/ 	.word	0x00001a50


	//   ....[5]....
        /*02c0*/ 	.word	0x00002320


	//   ....[6]....
        /*02c4*/ 	.word	0x000026b0


	//   ....[7]....
        /*02c8*/ 	.word	0x00002ea0


	//   ....[8]....
        /*02cc*/ 	.word	0x00003930


	//   ....[9]....
        /*02d0*/ 	.word	0x000051b0


	//   ....[10]....
        /*02d4*/ 	.word	0x000051d0


	//   ....[11]....
        /*02d8*/ 	.word	0x00005200


	//   ....[12]....
        /*02dc*/ 	.word	0x00005210


	//   ....[13]....
        /*02e0*/ 	.word	0x000052c0


	//   ....[14]....
        /*02e4*/ 	.word	0x000052e0


	//   ....[15]....
        /*02e8*/ 	.word	0x000052f0


	//   ....[16]....
        /*02ec*/ 	.word	0x00005300


	//   ....[17]....
        /*02f0*/ 	.word	0x000053c0


	//   ....[18]....
        /*02f4*/ 	.word	0x000053e0


	//   ....[19]....
        /*02f8*/ 	.word	0x000053f0


	//   ....[20]....
        /*02fc*/ 	.word	0x00005400


	//   ....[21]....
        /*0300*/ 	.word	0x000054c0


	//   ....[22]....
        /*0304*/ 	.word	0x000054e0


	//   ....[23]....
        /*0308*/ 	.word	0x000054f0


	//   ....[24]....
        /*030c*/ 	.word	0x00005500


	//   ....[25]....
        /*0310*/ 	.word	0x000055c0


	//   ....[26]....
        /*0314*/ 	.word	0x000055e0


	//   ....[27]....
        /*0318*/ 	.word	0x00005600


	//   ....[28]....
        /*031c*/ 	.word	0x00005610


	//   ....[29]....
        /*0320*/ 	.word	0x00005750


	//   ....[30]....
        /*0324*/ 	.word	0x000057c0


	//   ....[31]....
        /*0328*/ 	.word	0x00005830


	//   ....[32]....
        /*032c*/ 	.word	0x000058a0


	//   ....[33]....
        /*0330*/ 	.word	0x000058c0


	//   ....[34]....
        /*0334*/ 	.word	0x000058d0


	//   ....[35]....
        /*0338*/ 	.word	0x000058e0


	//   ....[36]....
        /*033c*/ 	.word	0x000058f0


	//   ....[37]....
        /*0340*/ 	.word	0x00005900


	//   ....[38]....
        /*0344*/ 	.word	0x00005910


	//   ....[39]....
        /*0348*/ 	.word	0x00005920


	//   ....[40]....
        /*034c*/ 	.word	0x00005930


	//   ....[41]....
        /*0350*/ 	.word	0x00006f40


	//   ....[42]....
        /*0354*/ 	.word	0x00006f60


	//   ....[43]....
        /*0358*/ 	.word	0x00006f70


	//   ....[44]....
        /*035c*/ 	.word	0x00006f80


	//   ....[45]....
        /*0360*/ 	.word	0x000070a0


	//   ....[46]....
        /*0364*/ 	.word	0x000070b0


	//   ....[47]....
        /*0368*/ 	.word	0x000070c0


	//   ....[48]....
        /*036c*/ 	.word	0x000070d0


	//   ....[49]....
        /*0370*/ 	.word	0x000071f0


	//   ....[50]....
        /*0374*/ 	.word	0x00007210


	//   ....[51]....
        /*0378*/ 	.word	0x00007220


	//   ....[52]....
        /*037c*/ 	.word	0x00007230


	//   ....[53]....
        /*0380*/ 	.word	0x00007350


	//   ....[54]....
        /*0384*/ 	.word	0x00007360


	//   ....[55]....
        /*0388*/ 	.word	0x00007370


	//   ....[56]....
        /*038c*/ 	.word	0x00007380


	//   ....[57]....
        /*0390*/ 	.word	0x000074a0


	//   ....[58]....
        /*0394*/ 	.word	0x000074c0


	//   ....[59]....
        /*0398*/ 	.word	0x000074d0


	//   ....[60]....
        /*039c*/ 	.word	0x000074e0


	//   ....[61]....
        /*03a0*/ 	.word	0x000075e0


	//   ....[62]....
        /*03a4*/ 	.word	0x000075f0


	//   ....[63]....
        /*03a8*/ 	.word	0x00007600


	//   ....[64]....
        /*03ac*/ 	.word	0x00007610


	//   ....[65]....
        /*03b0*/ 	.word	0x00007620


	//   ....[66]....
        /*03b4*/ 	.word	0x00007630


	//   ....[67]....
        /*03b8*/ 	.word	0x00007640


	//   ....[68]....
        /*03bc*/ 	.word	0x00007670


	//   ....[69]....
        /*03c0*/ 	.word	0x000076a0


	//   ....[70]....
        /*03c4*/ 	.word	0x000076d0


	//   ....[71]....
        /*03c8*/ 	.word	0x000076f0


	//   ....[72]....
        /*03cc*/ 	.word	0x00007700


	//   ....[73]....
        /*03d0*/ 	.word	0x0000b830


	//   ....[74]....
        /*03d4*/ 	.word	0x0000b870


	//   ....[75]....
        /*03d8*/ 	.word	0x0000b960


	//   ....[76]....
        /*03dc*/ 	.word	0x0000b990


	//   ....[77]....
        /*03e0*/ 	.word	0x0000ba70


	//   ....[78]....
        /*03e4*/ 	.word	0x0000baa0


	//   ....[79]....
        /*03e8*/ 	.word	0x0000bb80


	//   ....[80]....
        /*03ec*/ 	.word	0x0000bbb0


	//   ....[81]....
        /*03f0*/ 	.word	0x0000bc90


	//   ....[82]....
        /*03f4*/ 	.word	0x0000bcc0


	//   ....[83]....
        /*03f8*/ 	.word	0x0000c0d0


	//   ....[84]....
        /*03fc*/ 	.word	0x0000c480


	//   ....[85]....
        /*0400*/ 	.word	0x0000c540


	//   ....[86]....
        /*0404*/ 	.word	0x0000c5a0


	//   ....[87]....
        /*0408*/ 	.word	0x0000c5f0


	//   ....[88]....
        /*040c*/ 	.word	0x0000c610


	//   ....[89]....
        /*0410*/ 	.word	0x0000c630


	//   ....[90]....
        /*0414*/ 	.word	0x0000c750


	//   ....[91]....
        /*0418*/ 	.word	0x0000c7a0


	//   ....[92]....
        /*041c*/ 	.word	0x0000c7f0


	//   ....[93]....
        /*0420*/ 	.word	0x0000c810


	//   ....[94]....
        /*0424*/ 	.word	0x0000c830


	//   ....[95]....
        /*0428*/ 	.word	0x0000cb40


	//   ....[96]....
        /*042c*/ 	.word	0x0000cbc0


	//   ....[97]....
        /*0430*/ 	.word	0x0000cc30


	//   ....[98]....
        /*0434*/ 	.word	0x0000cca0


	//   ....[99]....
        /*0438*/ 	.word	0x0000cdf0


	//   ....[100]....
        /*043c*/ 	.word	0x0000ce60


	//   ....[101]....
        /*0440*/ 	.word	0x0000ced0


	//   ....[102]....
        /*0444*/ 	.word	0x0000cf40


	//   ....[103]....
        /*0448*/ 	.word	0x0000d060


	//   ....[104]....
        /*044c*/ 	.word	0x0000d0d0


	//   ....[105]....
        /*0450*/ 	.word	0x0000d140


	//   ....[106]....
        /*0454*/ 	.word	0x0000d1b0


	//   ....[107]....
        /*0458*/ 	.word	0x0000d2d0


	//   ....[108]....
        /*045c*/ 	.word	0x0000d340


	//   ....[109]....
        /*0460*/ 	.word	0x0000d3b0


	//   ....[110]....
        /*0464*/ 	.word	0x0000d420


	//   ....[111]....
        /*0468*/ 	.word	0x0000d580


	//   ....[112]....
        /*046c*/ 	.word	0x0000d5f0


	//   ....[113]....
        /*0470*/ 	.word	0x0000d660


	//   ....[114]....
        /*0474*/ 	.word	0x0000d6d0


	//   ....[115]....
        /*0478*/ 	.word	0x0000d740


	//   ....[116]....
        /*047c*/ 	.word	0x0000d7b0


	//   ....[117]....
        /*0480*/ 	.word	0x0000d820


	//   ....[118]....
        /*0484*/ 	.word	0x0000d890


	//   ....[119]....
        /*0488*/ 	.word	0x0000d900


	//   ....[120]....
        /*048c*/ 	.word	0x0000d970


	//   ....[121]....
        /*0490*/ 	.word	0x0000d9e0


	//   ....[122]....
        /*0494*/ 	.word	0x0000da50


	//   ....[123]....
        /*0498*/ 	.word	0x0000dad0


	//   ....[124]....
        /*049c*/ 	.word	0x0000db50


	//   ....[125]....
        /*04a0*/ 	.word	0x0000dbc0


	//   ....[126]....
        /*04a4*/ 	.word	0x0000dc30


	//   ....[127]....
        /*04a8*/ 	.word	0x0000dcb0


	//   ....[128]....
        /*04ac*/ 	.word	0x0000dd20


	//   ....[129]....
        /*04b0*/ 	.word	0x0000dd90


	//   ....[130]....
        /*04b4*/ 	.word	0x0000de00


	//   ....[131]....
        /*04b8*/ 	.word	0x0000de80


	//   ....[132]....
        /*04bc*/ 	.word	0x0000df00


	//   ....[133]....
        /*04c0*/ 	.word	0x0000df70


	//   ....[134]....
        /*04c4*/ 	.word	0x0000dfe0


	//   ....[135]....
        /*04c8*/ 	.word	0x0000e060


	//   ....[136]....
        /*04cc*/ 	.word	0x0000e0d0


	//   ....[137]....
        /*04d0*/ 	.word	0x0000e140


	//   ....[138]....
        /*04d4*/ 	.word	0x0000e1b0


	//   ....[139]....
        /*04d8*/ 	.word	0x0000e230


	//   ....[140]....
        /*04dc*/ 	.word	0x0000e2b0


	//   ....[141]....
        /*04e0*/ 	.word	0x0000e320


	//   ....[142]....
        /*04e4*/ 	.word	0x0000e390


	//   ....[143]....
        /*04e8*/ 	.word	0x0000e410


	//   ....[144]....
        /*04ec*/ 	.word	0x0000e480


	//   ....[145]....
        /*04f0*/ 	.word	0x0000e4f0


	//   ....[146]....
        /*04f4*/ 	.word	0x0000e560


	//   ....[147]....
        /*04f8*/ 	.word	0x0000e5d0


	//   ....[148]....
        /*04fc*/ 	.word	0x0000e640


	//   ....[149]....
        /*0500*/ 	.word	0x0000e6b0


	//   ....[150]....
        /*0504*/ 	.word	0x0000e720


	//   ....[151]....
        /*0508*/ 	.word	0x0000e7f0


	//   ....[152]....
        /*050c*/ 	.word	0x0000e860


	//   ....[153]....
        /*0510*/ 	.word	0x0000e8d0


	//   ....[154]....
        /*0514*/ 	.word	0x0000e940


	//----- nvinfo : EIATTR_EXIT_INSTR_OFFSETS
	.align		4
.L_1871:
        /*0518*/ 	.byte	0x04, 0x1c
        /*051a*/ 	.short	(.L_1873 - .L_1872)


	//   ....[0]....
.L_1872:
        /*051c*/ 	.word	0x0000c960


	//   ....[1]....
        /*0520*/ 	.word	0x0000cae0


	//----- nvinfo : EIATTR_MAX_THREADS
	.align		4
.L_1873:
        /*0524*/ 	.byte	0x04, 0x05
        /*0526*/ 	.short	(.L_1875 - .L_1874)
.L_1874:
        /*0528*/ 	.word	0x00000080
        /*052c*/ 	.word	0x00000001
        /*0530*/ 	.word	0x00000001


	//----- nvinfo : EIATTR_CRS_STACK_SIZE
	.align		4
.L_1875:
        /*0534*/ 	.byte	0x04, 0x1e
        /*0536*/ 	.short	(.L_1877 - .L_1876)
.L_1876:
        /*0538*/ 	.word	0x00000000
.L_1877:


//--------------------- .nv.info._Z25selective_scan_bwd_kernelI32Selective_Scan_bwd_kernel_traitsILi128ELi16ELb1ELb1ELb1ELb1ELb0EN3c108BFloat16ENS1_7complexIfEEEEv12SSMParamsBwd --------------------------
	.section	.nv.info._Z25selective_scan_bwd_kernelI32Selective_Scan_bwd_kernel_traitsILi128ELi16ELb1ELb1ELb1ELb1ELb0EN3c108BFloat16ENS1_7complexIfEEEEv12SSMParamsBwd,"",@"SHT_CUDA_INFO"
	.sectionflags	@""
	.align	4


	//----- nvinfo : EIATTR_CUDA_API_VERSION
	.align		4
        /*0000*/ 	.byte	0x04, 0x37
        /*0002*/ 	.short	(.L_1879 - .L_1878)
.L_1878:
        /*0004*/ 	.word	0x00000082


	//----- nvinfo : EIATTR_SW2861232_WAR
	.align		4
.L_1879:
        /*0008*/ 	.byte	0x01, 0x35
	.zero		2


	//----- nvinfo : EIATTR_PARAM_CBANK
	.align		4
        /*000c*/ 	.byte	0x04, 0x0a
        /*000e*/ 	.short	(.L_1881 - .L_1880)
	.align		4
.L_1880:
        /*0010*/ 	.word	index@(.nv.constant0._Z25selective_scan_bwd_kernelI32Selective_Scan_bwd_kernel_traitsILi128ELi16ELb1ELb1ELb1ELb1ELb0EN3c108BFloat16ENS1_7complexIfEEEEv12SSMParamsBwd)
        /*0014*/ 	.short	0x0160
        /*0016*/ 	.short	0x01f0


	//----- nvinfo : EIATTR_CBANK_PARAM_SIZE
	.align		4
.L_1881:
        /*0018*/ 	.byte	0x03, 0x19
        /*001a*/ 	.short	0x01f0


	//----- nvinfo : EIATTR_KPARAM_INFO
	.align		4
        /*001c*/ 	.byte	0x04, 0x17
        /*001e*/ 	.short	(.L_1883 - .L_1882)
.L_1882:
        /*0020*/ 	.word	0x00000000
        /*0024*/ 	.short	0x0000
        /*0026*/ 	.short	0x0000
        /*0028*/ 	.byte	0x00, 0xf0, 0xc1, 0x07


	//----- nvinfo : EIATTR_MAXREG_COUNT
	.align		4
.L_1883:
        /*002c*/ 	.byte	0x03, 0x1b
        /*002e*/ 	.short	0x00ff


	//----- nvinfo : EIATTR_NUM_BARRIERS
	.align		4
        /*0030*/ 	.byte	0x02, 0x4c
        /*0032*/ 	.byte	0x01
	.zero		1


	//----- nvinfo : EIATTR_MERCURY_ISA_VERSION
	.align		4
        /*0034*/ 	.byte	0x03, 0x5f
        /*0036*/ 	.short	0x0000


	//----- nvinfo : EIATTR_COOP_GROUP_MASK_REGIDS
	.align		4
        /*0038*/ 	.byte	0x04, 0x29
        /*003a*/ 	.short	(.L_1885 - .L_1884)


	//   ....[0]....
.L_1884:
        /*003c*/ 	.word	0xffffffff


	//   ....[1]....
        /*0040*/ 	.word	0xffffffff


	//   ....[2]....
        /*0044*/ 	.word	0xffffffff


	//   ....[3]....
        /*0048*/ 	.word	0xffffffff


	//   ....[4]....
        /*004c*/ 	.word	0xffffffff


	//   ....[5]....
        /*0050*/ 	.word	0xffffffff


	//   ....[6]....
        /*0054*/ 	.word	0xffffffff


	//   ....[7]....
        /*0058*/ 	.word	0xffffffff


	//   ....[8]....
        /*005c*/ 	.word	0xffffffff


	//   ....[9]....
        /*0060*/ 	.word	0xffffffff


	//   ....[10]....
        /*0064*/ 	.word	0xffffffff


	//   ....[11]....
        /*0068*/ 	.word	0xffffffff


	//   ....[12]....
        /*006c*/ 	.word	0xffffffff


	//   ....[13]....
        /*0070*/ 	.word	0xffffffff


	//   ....[14]....
        /*0074*/ 	.word	0xffffffff


	//   ....[15]....
        /*0078*/ 	.word	0xffffffff


	//   ....[16]....
        /*007c*/ 	.word	0xffffffff


	//   ....[17]....
        /*0080*/ 	.word	0xffffffff


	//   ....[18]....
        /*0084*/ 	.word	0xffffffff


	//   ....[19]....
        /*0088*/ 	.word	0xffffffff


	//   ....[20]....
        /*008c*/ 	.word	0xffffffff


	//   ....[21]....
        /*0090*/ 	.word	0xffffffff


	//   ....[22]....
        /*0094*/ 	.word	0xffffffff


	//   ....[23]....
        /*0098*/ 	.word	0xffffffff


	//   ....[24]....
        /*009c*/ 	.word	0xffffffff


	//   ....[25]....
        /*00a0*/ 	.word	0xffffffff


	//   ....[26]....
        /*00a4*/ 	.word	0xffffffff


	//   ....[27]....
        /*00a8*/ 	.word	0xffffffff


	//   ....[28]....
        /*00ac*/ 	.word	0xffffffff


	//   ....[29]....
        /*00b0*/ 	.word	0xffffffff


	//   ....[30]....
        /*00b4*/ 	.word	0xffffffff


	//   ....[31]....
        /*00b8*/ 	.word	0xffffffff


	//   ....[32]....
        /*00bc*/ 	.word	0xffffffff


	//   ....[33]....
        /*00c0*/ 	.word	0xffffffff


	//   ....[34]....
        /*00c4*/ 	.word	0xffffffff


	//   ....[35]....
        /*00c8*/ 	.word	0xffffffff


	//   ....[36]....
        /*00cc*/ 	.word	0xffffffff


	//   ....[37]....
        /*00d0*/ 	.word	0xffffffff


	//   ....[38]....
        /*00d4*/ 	.word	0xffffffff


	//   ....[39]....
        /*00d8*/ 	.word	0xffffffff


	//   ....[40]....
        /*00dc*/ 	.word	0xffffffff


	//   ....[41]....
        /*00e0*/ 	.word	0xffffffff


	//   ....[42]....
        /*00e4*/ 	.word	0xffffffff


	//   ....[43]....
        /*00e8*/ 	.word	0xffffffff


	//   ....[44]....
        /*00ec*/ 	.word	0xffffffff


	//   ....[45]....
        /*00f0*/ 	.word	0xffffffff


	//   ....[46]....
        /*00f4*/ 	.word	0xffffffff


	//   ....[47]....
        /*00f8*/ 	.word	0xffffffff


	//   ....[48]....
        /*00fc*/ 	.word	0xffffffff


	//   ....[49]....
        /*0100*/ 	.word	0xffffffff


	//   ....[50]....
        /*0104*/ 	.word	0xffffffff


	//   ....[51]....
        /*0108*/ 	.word	0xffffffff


	//   ....[52]....
        /*010c*/ 	.word	0xffffffff


	//   ....[53]....
        /*0110*/ 	.word	0xffffffff


	//   ....[54]....
        /*0114*/ 	.word	0xffffffff


	//   ....[55]....
        /*0118*/ 	.word	0xffffffff


	//   ....[56]....
        /*011c*/ 	.word	0xffffffff


	//   ....[57]....
        /*0120*/ 	.word	0xffffffff


	//   ....[58]....
        /*0124*/ 	.word	0xffffffff


	//   ....[59]....
        /*0128*/ 	.word	0xffffffff


	//   ....[60]....
        /*012c*/ 	.word	0xffffffff


	//   ....[61]....
        /*0130*/ 	.word	0xffffffff


	//   ....[62]....
        /*0134*/ 	.word	0xffffffff


	//   ....[63]....
        /*0138*/ 	.word	0xffffffff


	//   ....[64]....
        /*013c*/ 	.word	0xffffffff


	//   ....[65]....
        /*0140*/ 	.word	0xffffffff


	//   ....[66]....
        /*0144*/ 	.word	0xffffffff


	//   ....[67]....
        /*0148*/ 	.word	0xffffffff


	//   ....[68]....
        /*014c*/ 	.word	0xffffffff


	//   ....[69]....
        /*0150*/ 	.word	0xffffffff


	//   ....[70]....
        /*0154*/ 	.word	0xffffffff


	//   ....[71]....
        /*0158*/ 	.word	0xffffffff


	//   ....[72]....
        /*015c*/ 	.word	0xffffffff


	//   ....[73]....
        /*0160*/ 	.word	0xffffffff


	//   ....[74]....
        /*0164*/ 	.word	0xffffffff


	//   ....[75]....
        /*0168*/ 	.word	0xffffffff


	//   ....[76]....
        /*016c*/ 	.word	0xffffffff


	//   ....[77]....
        /*0170*/ 	.word	0xffffffff


	//   ....[78]....
        /*0174*/ 	.word	0xffffffff


	//   ....[79]....
        /*0178*/ 	.word	0xffffffff


	//   ....[80]....
        /*017c*/ 	.word	0xffffffff


	//   ....[81]....
        /*0180*/ 	.word	0xffffffff


	//   ....[82]....
        /*0184*/ 	.word	0xffffffff


	//   ....[83]....
        /*0188*/ 	.word	0xffffffff


	//   ....[84]....
        /*018c*/ 	.word	0xffffffff


	//   ....[85]....
        /*0190*/ 	.word	0xffffffff


	//   ....[86]....
        /*0194*/ 	.word	0xffffffff


	//   ....[87]....
        /*0198*/ 	.word	0xffffffff


	//   ....[88]....
        /*019c*/ 	.word	0xffffffff


	//   ....[89]....
        /*01a0*/ 	.word	0xffffffff


	//   ....[90]....
        /*01a4*/ 	.word	0xffffffff


	//   ....[91]....
        /*01a8*/ 	.word	0xffffffff


	//   ....[92]....
        /*01ac*/ 	.word	0xffffffff


	//   ....[93]....
        /*01b0*/ 	.word	0xffffffff


	//   ....[94]....
        /*01b4*/ 	.word	0xffffffff


	//   ....[95]....
        /*01b8*/ 	.word	0xffffffff


	//   ....[96]....
        /*01bc*/ 	.word	0xffffffff


	//   ....[97]....
        /*01c0*/ 	.word	0xffffffff


	//   ....[98]....
        /*01c4*/ 	.word	0xffffffff


	//   ....[99]....
        /*01c8*/ 	.word	0xffffffff


	//   ....[100]....
        /*01cc*/ 	.word	0xffffffff


	//   ....[101]....
        /*01d0*/ 	.word	0xffffffff


	//   ....[102]....
        /*01d4*/ 	.word	0xffffffff


	//   ....[103]....
        /*01d8*/ 	.word	0xffffffff


	//   ....[104]....
        /*01dc*/ 	.word	0xffffffff


	//   ....[105]....
        /*01e0*/ 	.word	0xffffffff


	//   ....[106]....
        /*01e4*/ 	.word	0xffffffff


	//   ....[107]....
        /*01e8*/ 	.word	0xffffffff


	//   ....[108]....
        /*01ec*/ 	.word	0xffffffff


	//   ....[109]....
        /*01f0*/ 	.word	0xffffffff


	//   ....[110]....
        /*01f4*/ 	.word	0xffffffff


	//   ....[111]....
        /*01f8*/ 	.word	0xffffffff


	//   ....[112]....
        /*01fc*/ 	.word	0xffffffff


	//   ....[113]....
        /*0200*/ 	.word	0xffffffff


	//   ....[114]....
        /*0204*/ 	.word	0xffffffff


	//   ....[115]....
        /*0208*/ 	.word	0xffffffff


	//   ....[116]....
        /*020c*/ 	.word	0xffffffff


	//   ....[117]....
        /*0210*/ 	.word	0xffffffff


	//   ....[118]....
        /*0214*/ 	.word	0xffffffff


	//   ....[119]....
        /*0218*/ 	.word	0xffffffff


	//   ....[120]....
        /*021c*/ 	.word	0xffffffff


	//   ....[121]....
        /*0220*/ 	.word	0xffffffff


	//   ....[122]....
        /*0224*/ 	.word	0xffffffff


	//   ....[123]....
        /*0228*/ 	.word	0xffffffff


	//   ....[124]....
        /*022c*/ 	.word	0xffffffff


	//   ....[125]....
        /*0230*/ 	.word	0xffffffff


	//   ....[126]....
        /*0234*/ 	.word	0xffffffff


	//   ....[127]....
        /*0238*/ 	.word	0xffffffff


	//   ....[128]....
        /*023c*/ 	.word	0xffffffff


	//   ....[129]....
        /*0240*/ 	.word	0xffffffff


	//   ....[130]....
        /*0244*/ 	.word	0xffffffff


	//   ....[131]....
        /*0248*/ 	.word	0xffffffff


	//   ....[132]....
        /*024c*/ 	.word	0xffffffff


	//   ....[133]....
        /*0250*/ 	.word	0xffffffff


	//   ....[134]....
        /*0254*/ 	.word	0xffffffff


	//   ....[135]....
        /*0258*/ 	.word	0xffffffff


	//   ....[136]....
        /*025c*/ 	.word	0xffffffff


	//   ....[137]....
        /*0260*/ 	.word	0xffffffff


	//   ....[138]....
        /*0264*/ 	.word	0xffffffff


	//   ....[139]....
        /*0268*/ 	.word	0xffffffff


	//   ....[140]....
        /*026c*/ 	.word	0xffffffff


	//   ....[141]....
        /*0270*/ 	.word	0xffffffff


	//   ....[142]....
        /*0274*/ 	.word	0xffffffff


	//   ....[143]....
        /*0278*/ 	.word	0xffffffff


	//   ....[144]....
        /*027c*/ 	.word	0xffffffff


	//   ....[145]....
        /*0280*/ 	.word	0xffffffff


	//   ....[146]....
        /*0284*/ 	.word	0xffffffff


	//   ....[147]....
        /*0288*/ 	.word	0xffffffff


	//   ....[148]....
        /*028c*/ 	.word	0xffffffff


	//   ....[149]....
        /*0290*/ 	.word	0xffffffff


	//   ....[150]....
        /*0294*/ 	.word	0xffffffff


	//   ....[151]....
        /*0298*/ 	.word	0xffffffff


	//----- nvinfo : EIATTR_COOP_GROUP_INSTR_OFFSETS
	.align		4
.L_1885:
        /*029c*/ 	.byte	0x04, 0x28
        /*029e*/ 	.short	(.L_1887 - .L_1886)


	//   ....[0]....
.L_1886:
        /*02a0*/ 	.word	0x00000c50


	//   ....[1]....
        /*02a4*/ 	.word	0x00000d00


	//   ....[2]....
        /*02a8*/ 	.word	0x00000f00


	//   ....[3]....
        /*02ac*/ 	.word	0x00003c20


	//   ....[4]....
        /*02b0*/ 	.word	0x000046a0


	//   ....[5]....
        /*02b4*/ 	.word	0x00005f20


	//   ....[6]....
        /*02b8*/ 	.word	0x00005f40


	//   ....[7]....
        /*02bc*/ 	.word	0x00005f70


	//   ....[8]....
        /*02c0*/ 	.word	0x00005f80


	//   ....[9]....
        /*02c4*/ 	.word	0x00006030


	//   ....[10]....
        /*02c8*/ 	.word	0x00006050


	//   ....[11]....
        /*02cc*/ 	.word	0x00006060


	//   ....[12]....
        /*02d0*/ 	.word	0x00006070


	//   ....[13]....
        /*02d4*/ 	.word	0x00006130


	//   ....[14]....
        /*02d8*/ 	.word	0x00006150


	//   ....[15]....
        /*02dc*/ 	.word	0x00006160


	//   ....[16]....
        /*02e0*/ 	.word	0x00006170


	//   ....[17]....
        /*02e4*/ 	.word	0x00006230


	//   ....[18]....
        /*02e8*/ 	.word	0x00006250


	//   ....[19]....
        /*02ec*/ 	.word	0x00006260


	//   ....[20]....
        /*02f0*/ 	.word	0x00006270


	//   ....[21]....
        /*02f4*/ 	.word	0x00006330


	//   ....[22]....
        /*02f8*/ 	.word	0x00006350


	//   ....[23]....
        /*02fc*/ 	.word	0x00006370


	//   ....[24]....
        /*0300*/ 	.word	0x00006380


	//   ....[25]....
        /*0304*/ 	.word	0x000064c0


	//   ....[26]....
        /*0308*/ 	.word	0x00006530


	//   ....[27]....
        /*030c*/ 	.word	0x000065a0


	//   ....[28]....
        /*0310*/ 	.word	0x00006610


	//   ....[29]....
        /*0314*/ 	.word	0x00006630


	//   ....[30]....
        /*0318*/ 	.word	0x00006640


	//   ....[31]....
        /*031c*/ 	.word	0x00006650


	//   ....[32]....
        /*0320*/ 	.word	0x00006660


	//   ....[33]....
        /*0324*/ 	.word	0x00006670


	//   ....[34]....
        /*0328*/ 	.word	0x00006680


	//   ....[35]....
        /*032c*/ 	.word	0x00006690


	//   ....[36]....
        /*0330*/ 	.word	0x000066a0


	//   ....[37]....
        /*0334*/ 	.word	0x00007ca0


	//   ....[38]....
        /*0338*/ 	.word	0x00007cc0


	//   ....[39]....
        /*033c*/ 	.word	0x00007cd0


	//   ....[40]....
        /*0340*/ 	.word	0x00007ce0


	//   ....[41]....
        /*0344*/ 	.word	0x00007e00


	//   ....[42]....
        /*0348*/ 	.word	0x00007e10


	//   ....[43]....
        /*034c*/ 	.word	0x00007e20


	//   ....[44]....
        /*0350*/ 	.word	0x00007e30


	//   ....[45]....
        /*0354*/ 	.word	0x00007f50


	//   ....[46]....
        /*0358*/ 	.word	0x00007f70


	//   ....[47]....
        /*035c*/ 	.word	0x00007f80


	//   ....[48]....
        /*0360*/ 	.word	0x00007f90


	//   ....[49]....
        /*0364*/ 	.word	0x000080b0


	//   ....[50]....
        /*0368*/ 	.word	0x000080c0


	//   ....[51]....
        /*036c*/ 	.word	0x000080d0


	//   ....[52]....
        /*0370*/ 	.word	0x000080e0


	//   ....[53]....
        /*0374*/ 	.word	0x00008200


	//   ....[54]....
        /*0378*/ 	.word	0x00008220


	//   ....[55]....
        /*037c*/ 	.word	0x00008230


	//   ....[56]....
        /*0380*/ 	.word	0x00008240


	//   ....[57]....
        /*0384*/ 	.word	0x00008340


	//   ....[58]....
        /*0388*/ 	.word	0x00008350


	//   ....[59]....
        /*038c*/ 	.word	0x00008360


	//   ....[60]....
        /*0390*/ 	.word	0x00008370


	//   ....[61]....
        /*0394*/ 	.word	0x00008380


	//   ....[62]....
        /*0398*/ 	.word	0x00008390


	//   ....[63]....
        /*039c*/ 	.word	0x000083a0


	//   ....[64]....
        /*03a0*/ 	.word	0x000083d0


	//   ....[65]....
        /*03a4*/ 	.word	0x00008400


	//   ....[66]....
        /*03a8*/ 	.word	0x00008430


	//   ....[67]....
        /*03ac*/ 	.word	0x00008450


	//   ....[68]....
        /*03b0*/ 	.word	0x00008460


	//   ....[69]....
        /*03b4*/ 	.word	0x0000c5d0


	//   ....[70]....
        /*03b8*/ 	.word	0x0000c610


	//   ....[71]....
        /*03bc*/ 	.word	0x0000c700


	//   ....[72]....
        /*03c0*/ 	.word	0x0000c730


	//   ....[73]....
        /*03c4*/ 	.word	0x0000c810


	//   ....[74]....
        /*03c8*/ 	.word	0x0000c840


	//   ....[75]....
        /*03cc*/ 	.word	0x0000c920


	//   ....[76]....
        /*03d0*/ 	.word	0x0000c950


	//   ....[77]....
        /*03d4*/ 	.word	0x0000ca30


	//   ....[78]....
        /*03d8*/ 	.word	0x0000ca60


	//   ....[79]....
        /*03dc*/ 	.word	0x0000cf40


	//   ....[80]....
        /*03e0*/ 	.word	0x0000d6a0


	//   ....[81]....
        /*03e4*/ 	.word	0x0000dab0


	//   ....[82]....
        /*03e8*/ 	.word	0x0000dc20


	//   ....[83]....
        /*03ec*/ 	.word	0x0000dc80


	//   ....[84]....
        /*03f0*/ 	.word	0x0000dcd0


	//   ....[85]....
        /*03f4*/ 	.word	0x0000dcf0


	//   ....[86]....
        /*03f8*/ 	.word	0x0000dd10


	//   ....[87]....
        /*03fc*/ 	.word	0x0000de30


	//   ....[88]....
        /*0400*/ 	.word	0x0000de80


	//   ....[89]....
        /*0404*/ 	.word	0x0000ded0


	//   ....[90]....
        /*0408*/ 	.word	0x0000def0


	//   ....[91]....
        /*040c*/ 	.word	0x0000df10


	//   ....[92]....
        /*0410*/ 	.word	0x0000e220


	//   ....[93]....
        /*0414*/ 	.word	0x0000e2a0


	//   ....[94]....
        /*0418*/ 	.word	0x0000e310


	//   ....[95]....
        /*041c*/ 	.word	0x0000e380


	//   ....[96]....
        /*0420*/ 	.word	0x0000e4d0


	//   ....[97]....
        /*0424*/ 	.word	0x0000e540


	//   ....[98]....
        /*0428*/ 	.word	0x0000e5b0


	//   ....[99]....
        /*042c*/ 	.word	0x0000e620


	//   ....[100]....
        /*0430*/ 	.word	0x0000e740


	//   ....[101]....
        /*0434*/ 	.word	0x0000e7b0


	//   ....[102]....
        /*0438*/ 	.word	0x0000e820


	//   ....[103]....
        /*043c*/ 	.word	0x0000e890


	//   ....[104]....
        /*0440*/ 	.word	0x0000e9b0


	//   ....[105]....
        /*0444*/ 	.word	0x0000ea20


	//   ....[106]....
        /*0448*/ 	.word	0x0000ea90


	//   ....[107]....
        /*044c*/ 	.word	0x0000eb00


	//   ....[108]....
        /*0450*/ 	.word	0x0000ec60


	//   ....[109]....
        /*0454*/ 	.word	0x0000ecd0


	//   ....[110]....
        /*0458*/ 	.word	0x0000ed40


	//   ....[111]....
        /*045c*/ 	.word	0x0000edb0


	//   ....[112]....
        /*0460*/ 	.word	0x0000ee20


	//   ....[113]....
        /*0464*/ 	.word	0x0000ee90


	//   ....[114]....
        /*0468*/ 	.word	0x0000ef00


	//   ....[115]....
        /*046c*/ 	.word	0x0000ef70


	//   ....[116]....
        /*0470*/ 	.word	0x0000eff0


	//   ....[117]....
        /*0474*/ 	.word	0x0000f060


	//   ....[118]....
        /*0478*/ 	.word	0x0000f0d0


	//   ....[119]....
        /*047c*/ 	.word	0x0000f140


	//   ....[120]....
        /*0480*/ 	.word	0x0000f1c0


	//   ....[121]....
        /*0484*/ 	.word	0x0000f240


	//   ....[122]....
        /*0488*/ 	.word	0x0000f2b0


	//   ....[123]....
        /*048c*/ 	.word	0x0000f320


	//   ....[124]....
        /*0490*/ 	.word	0x0000f3a0


	//   ....[125]....
        /*0494*/ 	.word	0x0000f410


	//   ....[126]....
        /*0498*/ 	.word	0x0000f480


	//   ....[127]....
        /*049c*/ 	.word	0x0000f4f0


	//   ....[128]....
        /*04a0*/ 	.word	0x0000f570


	//   ....[129]....
        /*04a4*/ 	.word	0x0000f5f0


	//   ....[130]....
        /*04a8*/ 	.word	0x0000f660


	//   ....[131]....
        /*04ac*/ 	.word	0x0000f6d0


	//   ....[132]....
        /*04b0*/ 	.word	0x0000f750


	//   ....[133]....
        /*04b4*/ 	.word	0x0000f7c0


	//   ....[134]....
        /*04b8*/ 	.word	0x0000f830


	//   ....[135]....
        /*04bc*/ 	.word	0x0000f8a0


	//   ....[136]....
        /*04c0*/ 	.word	0x0000f920


	//   ....[137]....
        /*04c4*/ 	.word	0x0000f9a0


	//   ....[138]....
        /*04c8*/ 	.word	0x0000fa10


	//   ....[139]....
        /*04cc*/ 	.word	0x0000fa80


	//   ....[140]....
        /*04d0*/ 	.word	0x0000fb00


	//   ....[141]....
        /*04d4*/ 	.word	0x0000fb70


	//   ....[142]....
        /*04d8*/ 	.word	0x0000fbe0


	//   ....[143]....
        /*04dc*/ 	.word	0x0000fc50


	//   ....[144]....
        /*04e0*/ 	.word	0x0000fcc0


	//   ....[145]....
        /*04e4*/ 	.word	0x0000fd30


	//   ....[146]....
        /*04e8*/ 	.word	0x0000fda0


	//   ....[147]....
        /*04ec*/ 	.word	0x0000fe10


	//   ....[148]....
        /*04f0*/ 	.word	0x0000fee0


	//   ....[149]....
        /*04f4*/ 	.word	0x0000ff50


	//   ....[150]....
        /*04f8*/ 	.word	0x0000ffc0


	//   ....[151]....
        /*04fc*/ 	.word	0x00010030


	//----- nvinfo : EIATTR_EXIT_INSTR_OFFSETS
	.align		4
.L_1887:
        /*0500*/ 	.byte	0x04, 0x1c
        /*0502*/ 	.short	(.L_1889 - .L_1888)


	//   ....[0]....
.L_1888:
        /*0504*/ 	.word	0x0000e040


	//   ....[1]....
        /*0508*/ 	.word	0x0000e1c0


	//----- nvinfo : EIATTR_MAX_THREADS
	.align		4
.L_1889:
        /*050c*/ 	.byte	0x04, 0x05
        /*050e*/ 	.short	(.L_1891 - .L_1890)
.L_1890:
        /*0510*/ 	.word	0x00000080
        /*0514*/ 	.word	0x00000001
        /*0518*/ 	.word	0x00000001


	//----- nvinfo : EIATTR_CRS_STACK_SIZE
	.align		4
.L_1891:
        /*051c*/ 	.byte	0x04, 0x1e
        /*051e*/ 	.short	(.L_1893 - .L_1892)
.L_1892:
        /*0520*/ 	.word	0x00000000
.L_1893:


//--------------------- .nv.info._Z25selective_scan_bwd_kernelI32Selective_Scan_bwd_kernel_traitsILi128ELi16ELb1ELb1ELb1ELb1ELb1EN3c108BFloat16ENS1_7complexIfEEEEv12SSMParamsBwd --------------------------
	.section	.nv.info._Z25selective_scan_bwd_kernelI32Selective_Scan_bwd_kernel_traitsILi128ELi16ELb1ELb1ELb1ELb1ELb1EN3c108BFloat16ENS1_7complexIfEEEEv12SSMParamsBwd,"",@"SHT_CUDA_INFO"
	.sectionflags	@""
	.align	4


	//----- nvinfo : EIATTR_CUDA_API_VERSION
	.align		4
        /*0000*/ 	.byte	0x04, 0x37
        /*0002*/ 	.short	(.L_1895 - .L_1894)
.L_1894:
        /*0004*/ 	.word	0x00000082


	//----- nvinfo : EIATTR_SW2861232_WAR
	.align		4
.L_1895:
        /*0008*/ 	.byte	0x01, 0x35
	.zero		2


	//----- nvinfo : EIATTR_PARAM_CBANK
	.align		4
        /*000c*/ 	.byte	0x04, 0x0a
        /*000e*/ 	.short	(.L_1897 - .L_1896)
	.align		4
.L_1896:
        /*0010*/ 	.word	index@(.nv.constant0._Z25selective_scan_bwd_kernelI32Selective_Scan_bwd_kernel_traitsILi128ELi16ELb1ELb1ELb1ELb1ELb1EN3c108BFloat16ENS1_7complexIfEEEEv12SSMParamsBwd)
        /*0014*/ 	.short	0x0160
        /*0016*/ 	.short	0x01f0


	//----- nvinfo : EIATTR_CBANK_PARAM_SIZE
	.align		4
.L_1897:
        /*0018*/ 	.byte	0x03, 0x19
        /*001a*/ 	.short	0x01f0


	//----- nvinfo : EIATTR_KPARAM_INFO
	.align		4
        /*001c*/ 	.byte	0x04, 0x17
        /*001e*/ 	.short	(.L_1899 - .L_1898)
.L_1898:
        /*0020*/ 	.word	0x00000000
        /*0024*/ 	.short	0x0000
        /*0026*/ 	.short	0x0000
        /*0028*/ 	.byte	0x00, 0xf0, 0xc1, 0x07


	//----- nvinfo : EIATTR_MAXREG_COUNT
	.align		4
.L_1899:
        /*002c*/ 	.byte	0x03, 0x1b
        /*002e*/ 	.short	0x00ff


	//----- nvinfo : EIATTR_NUM_BARRIERS
	.align		4
        /*0030*/ 	.byte	0x02, 0x4c
        /*0032*/ 	.byte	0x01
	.zero		1


	//----- nvinfo : EIATTR_MERCURY_ISA_VERSION
	.align		4
        /*0034*/ 	.byte	0x03, 0x5f
        /*0036*/ 	.short	0x0000


	//----- nvinfo : EIATTR_COOP_GROUP_MASK_REGIDS
	.align		4
        /*0038*/ 	.byte	0x04, 0x29
        /*003a*/ 	.short	(.L_1901 - .L_1900)


	//   ....[0]....
.L_1900:
        /*003c*/ 	.word	0xffffffff


	//   ....[1]....
        /*0040*/ 	.word	0xffffffff


	//   ....[2]....
        /*0044*/ 	.word	0xffffffff


	//   ....[3]....
        /*0048*/ 	.word	0xffffffff


	//   ....[4]....
        /*004c*/ 	.word	0xffffffff


	//   ....[5]....
        /*0050*/ 	.word	0xffffffff


	//   ....[6]....
        /*0054*/ 	.word	0xffffffff


	//   ....[7]....
        /*0058*/ 	.word	0xffffffff


	//   ....[8]....
        /*005c*/ 	.word	0xffffffff


	//   ....[9]....
        /*0060*/ 	.word	0xffffffff


	//   ....[10]....
        /*0064*/ 	.word	0xffffffff


	//   ....[11]....
        /*0068*/ 	.word	0xffffffff


	//   ....[12]....
        /*006c*/ 	.word	0xffffffff


	//   ....[13]....
        /*0070*/ 	.word	0xffffffff


	//   ....[14]....
        /*0074*/ 	.word	0xffffffff


	//   ....[15]....
        /*0078*/ 	.word	0xffffffff


	//   ....[16]....
        /*007c*/ 	.word	0xffffffff


	//   ....[17]....
        /*0080*/ 	.word	0xffffffff


	//   ....[18]....
        /*0084*/ 	.word	0xffffffff


	//   ....[19]....
        /*0088*/ 	.word	0xffffffff


	//   ....[20]....
        /*008c*/ 	.word	0xffffffff


	//   ....[21]....
        /*0090*/ 	.word	0xffffffff


	//   ....[22]....
        /*0094*/ 	.word	0xffffffff


	//   ....[23]....
        /*0098*/ 	.word	0xffffffff


	//   ....[24]....
        /*009c*/ 	.word	0xffffffff


	//   ....[25]....
        /*00a0*/ 	.word	0xffffffff


	//   ....[26]....
        /*00a4*/ 	.word	0xffffffff


	//   ....[27]....
        /*00a8*/ 	.word	0xffffffff


	//   ....[28]....
        /*00ac*/ 	.word	0xffffffff


	//   ....[29]....
        /*00b0*/ 	.word	0xffffffff


	//   ....[30]....
        /*00b4*/ 	.word	0xffffffff


	//   ....[31]....
        /*00b8*/ 	.word	0xffffffff


	//   ....[32]....
        /*00bc*/ 	.word	0xffffffff


	//   ....[33]....
        /*00c0*/ 	.word	0xffffffff


	//   ....[34]....
        /*00c4*/ 	.word	0xffffffff


	//   ....[35]....
        /*00c8*/ 	.word	0xffffffff


	//   ....[36]....
        /*00cc*/ 	.word	0xffffffff


	//   ....[37]....
        /*00d0*/ 	.word	0xffffffff


	//   ....[38]....
        /*00d4*/ 	.word	0xffffffff


	//   ....[39]....
        /*00d8*/ 	.word	0xffffffff


	//   ....[40]....
        /*00dc*/ 	.word	0xffffffff


	//   ....[41]....
        /*00e0*/ 	.word	0xffffffff


	//   ....[42]....
        /*00e4*/ 	.word	0xffffffff


	//   ....[43]....
        /*00e8*/ 	.word	0xffffffff


	//   ....[44]....
        /*00ec*/ 	.word	0xffffffff


	//   ....[45]....
        /*00f0*/ 	.word	0xffffffff


	//   ....[46]....
        /*00f4*/ 	.word	0xffffffff


	//   ....[47]....
        /*00f8*/ 	.word	0xffffffff


	//   ....[48]....
        /*00fc*/ 	.word	0xffffffff


	//   ....[49]....
        /*0100*/ 	.word	0xffffffff


	//   ....[50]....
        /*0104*/ 	.word	0xffffffff


	//   ....[51]....
        /*0108*/ 	.word	0xffffffff


	//   ....[52]....
        /*010c*/ 	.word	0xffffffff


	//   ....[53]....
        /*0110*/ 	.word	0xffffffff


	//   ....[54]....
        /*0114*/ 	.word	0xffffffff


	//   ....[55]....
        /*0118*/ 	.word	0xffffffff


	//   ....[56]....
        /*011c*/ 	.word	0xffffffff


	//   ....[57]....
        /*0120*/ 	.word	0xffffffff


	//   ....[58]....
        /*0124*/ 	.word	0xffffffff


	//   ....[59]....
        /*0128*/ 	.word	0xffffffff


	//   ....[60]....
        /*012c*/ 	.word	0xffffffff


	//   ....[61]....
        /*0130*/ 	.word	0xffffffff


	//   ....[62]....
        /*0134*/ 	.word	0xffffffff


	//   ....[63]....
        /*0138*/ 	.word	0xffffffff


	//   ....[64]....
        /*013c*/ 	.word	0xffffffff


	//   ....[65]....
        /*0140*/ 	.word	0xffffffff


	//   ....[66]....
        /*0144*/ 	.word	0xffffffff


	//   ....[67]....
        /*0148*/ 	.word	0xffffffff


	//   ....[68]....
        /*014c*/ 	.word	0xffffffff


	//   ....[69]....
        /*0150*/ 	.word	0xffffffff


	//   ....[70]....
        /*0154*/ 	.word	0xffffffff


	//   ....[71]....
        /*0158*/ 	.word	0xffffffff


	//   ....[72]....
        /*015c*/ 	.word	0xffffffff


	//   ....[73]....
        /*0160*/ 	.word	0xffffffff


	//   ....[74]....
        /*0164*/ 	.word	0xffffffff


	//   ....[75]....
        /*0168*/ 	.word	0xffffffff


	//   ....[76]....
        /*016c*/ 	.word	0xffffffff


	//   ....[77]....
        /*0170*/ 	.word	0xffffffff


	//   ....[78]....
        /*0174*/ 	.word	0xffffffff


	//   ....[79]....
        /*0178*/ 	.word	0xffffffff


	//   ....[80]....
        /*017c*/ 	.word	0xffffffff


	//   ....[81]....
        /*0180*/ 	.word	0xffffffff


	//   ....[82]....
        /*0184*/ 	.word	0xffffffff


	//   ....[83]....
        /*0188*/ 	.word	0xffffffff


	//   ....[84]....
        /*018c*/ 	.word	0xffffffff


	//   ....[85]....
        /*0190*/ 	.word	0xffffffff


	//   ....[86]....
        /*0194*/ 	.word	0xffffffff


	//   ....[87]....
        /*0198*/ 	.word	0xffffffff


	//   ....[88]....
        /*019c*/ 	.word	0xffffffff


	//   ....[89]....
        /*01a0*/ 	.word	0xffffffff


	//   ....[90]....
        /*01a4*/ 	.word	0xffffffff


	//   ....[91]....
        /*01a8*/ 	.word	0xffffffff


	//   ....[92]....
        /*01ac*/ 	.word	0xffffffff


	//   ....[93]....
        /*01b0*/ 	.word	0xffffffff


	//   ....[94]....
        /*01b4*/ 	.word	0xffffffff


	//   ....[95]....
        /*01b8*/ 	.word	0xffffffff


	//   ....[96]....
        /*01bc*/ 	.word	0xffffffff


	//   ....[97]....
        /*01c0*/ 	.word	0xffffffff


	//   ....[98]....
        /*01c4*/ 	.word	0xffffffff


	//   ....[99]....
        /*01c8*/ 	.word	0xffffffff


	//   ....[100]....
        /*01cc*/ 	.word	0xffffffff


	//   ....[101]....
        /*01d0*/ 	.word	0xffffffff


	//   ....[102]....
        /*01d4*/ 	.word	0xffffffff


	//   ....[103]....
        /*01d8*/ 	.word	0xffffffff


	//   ....[104]....
        /*01dc*/ 	.word	0xffffffff


	//   ....[105]....
        /*01e0*/ 	.word	0xffffffff


	//   ....[106]....
        /*01e4*/ 	.word	0xffffffff


	//   ....[107]....
        /*01e8*/ 	.word	0xffffffff


	//   ....[108]....
        /*01ec*/ 	.word	0xffffffff


	//   ....[109]....
        /*01f0*/ 	.word	0xffffffff


	//   ....[110]....
        /*01f4*/ 	.word	0xffffffff


	//   ....[111]....
        /*01f8*/ 	.word	0xffffffff


	//   ....[112]....
        /*01fc*/ 	.word	0xffffffff


	//   ....[113]....
        /*0200*/ 	.word	0xffffffff


	//   ....[114]....
        /*0204*/ 	.word	0xffffffff


	//   ....[115]....
        /*0208*/ 	.word	0xffffffff


	//   ....[116]....
        /*020c*/ 	.word	0xffffffff


	//   ....[117]....
        /*0210*/ 	.word	0xffffffff


	//   ....[118]....
        /*0214*/ 	.word	0xffffffff


	//   ....[119]....
        /*0218*/ 	.word	0xffffffff


	//   ....[120]....
        /*021c*/ 	.word	0xffffffff


	//   ....[121]....
        /*0220*/ 	.word	0xffffffff


	//   ....[122]....
        /*0224*/ 	.word	0xffffffff


	//   ....[123]....
        /*0228*/ 	.word	0xffffffff


	//   ....[124]....
        /*022c*/ 	.word	0xffffffff


	//   ....[125]....
        /*0230*/ 	.word	0xffffffff


	//   ....[126]....
        /*0234*/ 	.word	0xffffffff


	//   ....[127]....
        /*0238*/ 	.word	0xffffffff


	//   ....[128]....
        /*023c*/ 	.word	0xffffffff


	//   ....[129]....
        /*0240*/ 	.word	0xffffffff


	//   ....[130]....
        /*0244*/ 	.word	0xffffffff


	//   ....[131]....
        /*0248*/ 	.word	0xffffffff


	//   ....[132]....
        /*024c*/ 	.word	0xffffffff


	//   ....[133]....
        /*0250*/ 	.word	0xffffffff


	//   ....[134]....
        /*0254*/ 	.word	0xffffffff


	//   ....[135]....
        /*0258*/ 	.word	0xffffffff


	//   ....[136]....
        /*025c*/ 	.word	0xffffffff


	//   ....[137]....
        /*0260*/ 	.word	0xffffffff


	//   ....[138]....
        /*0264*/ 	.word	0xffffffff


	//   ....[139]....
        /*0268*/ 	.word	0xffffffff


	//   ....[140]....
        /*026c*/ 	.word	0xffffffff


	//   ....[141]....
        /*0270*/ 	.word	0xffffffff


	//   ....[142]....
        /*0274*/ 	.word	0xffffffff


	//   ....[143]....
        /*0278*/ 	.word	0xffffffff


	//   ....[144]....
        /*027c*/ 	.word	0xffffffff


	//   ....[145]....
        /*0280*/ 	.word	0xffffffff


	//   ....[146]....
        /*0284*/ 	.word	0xffffffff


	//   ....[147]....
        /*0288*/ 	.word	0xffffffff


	//   ....[148]....
        /*028c*/ 	.word	0xffffffff


	//   ....[149]....
        /*0290*/ 	.word	0xffffffff


	//   ....[150]....
        /*0294*/ 	.word	0xffffffff


	//   ....[151]....
        /*0298*/ 	.word	0xffffffff


	//   ....[152]....
        /*029c*/ 	.word	0xffffffff


	//   ....[153]....
        /*02a0*/ 	.word	0xffffffff


	//   ....[154]....
        /*02a4*/ 	.word	0xffffffff


	//   ....[155]....
        /*02a8*/ 	.word	0xffffffff


	//----- nvinfo : EIATTR_COOP_GROUP_INSTR_OFFSETS
	.align		4
.L_1901:
        /*02ac*/ 	.byte	0x04, 0x28
        /*02ae*/ 	.short	(.L_1903 - .L_1902)


	//   ....[0]....
.L_1902:
        /*02b0*/ 	.word	0x00000c60


	//   ....[1]....
        /*02b4*/ 	.word	0x00000d10


	//   ....[2]....
        /*02b8*/ 	.word	0x00000f30


	//   ....[3]....
        /*02bc*/ 	.word	0x00003560


	//   ....[4]....
        /*02c0*/ 	.word	0x00003e00


	//   ....[5]....
        /*02c4*/ 	.word	0x000046e0


	//   ....[6]....
        /*02c8*/ 	.word	0x00004a80


	//   ....[7]....
        /*02cc*/ 	.word	0x000051d0


	//   ....[8]....
        /*02d0*/ 	.word	0x00005c20


	//   ....[9]....
        /*02d4*/ 	.word	0x000074a0


	//   ....[10]....
        /*02d8*/ 	.word	0x000074c0


	//   ....[11]....
        /*02dc*/ 	.word	0x000074f0


	//   ....[12]....
        /*02e0*/ 	.word	0x00007500


	//   ....[13]....
        /*02e4*/ 	.word	0x000075b0


	//   ....[14]....
        /*02e8*/ 	.word	0x000075d0


	//   ....[15]....
        /*02ec*/ 	.word	0x000075e0


	//   ....[16]....
        /*02f0*/ 	.word	0x000075f0


	//   ....[17]....
        /*02f4*/ 	.word	0x000076b0


	//   ....[18]....
        /*02f8*/ 	.word	0x000076d0


	//   ....[19]....
        /*02fc*/ 	.word	0x000076e0


	//   ....[20]....
        /*0300*/ 	.word	0x000076f0


	//   ....[21]....
        /*0304*/ 	.word	0x000077b0


	//   ....[22]....
        /*0308*/ 	.word	0x000077d0


	//   ....[23]....
        /*030c*/ 	.word	0x000077e0


	//   ....[24]....
        /*0310*/ 	.word	0x000077f0


	//   ....[25]....
        /*0314*/ 	.word	0x000078b0


	//   ....[26]....
        /*0318*/ 	.word	0x000078d0


	//   ....[27]....
        /*031c*/ 	.word	0x000078f0


	//   ....[28]....
        /*0320*/ 	.word	0x00007900


	//   ....[29]....
        /*0324*/ 	.word	0x00007a40


	//   ....[30]....
        /*0328*/ 	.word	0x00007ab0


	//   ....[31]....
        /*032c*/ 	.word	0x00007b20


	//   ....[32]....
        /*0330*/ 	.word	0x00007b90


	//   ....[33]....
        /*0334*/ 	.word	0x00007bb0


	//   ....[34]....
        /*0338*/ 	.word	0x00007bc0


	//   ....[35]....
        /*033c*/ 	.word	0x00007bd0


	//   ....[36]....
        /*0340*/ 	.word	0x00007be0


	//   ....[37]....
        /*0344*/ 	.word	0x00007bf0


	//   ....[38]....
        /*0348*/ 	.word	0x00007c00


	//   ....[39]....
        /*034c*/ 	.word	0x00007c10


	//   ....[40]....
        /*0350*/ 	.word	0x00007c20


	//   ....[41]....
        /*0354*/ 	.word	0x00009230


	//   ....[42]....
        /*0358*/ 	.word	0x00009250


	//   ....[43]....
        /*035c*/ 	.word	0x00009260


	//   ....[44]....
        /*0360*/ 	.word	0x00009270


	//   ....[45]....
        /*0364*/ 	.word	0x00009390


	//   ....[46]....
        /*0368*/ 	.word	0x000093a0


	//   ....[47]....
        /*036c*/ 	.word	0x000093b0


	//   ....[48]....
        /*0370*/ 	.word	0x000093c0


	//   ....[49]....
        /*0374*/ 	.word	0x000094e0


	//   ....[50]....
        /*0378*/ 	.word	0x00009500


	//   ....[51]....
        /*037c*/ 	.word	0x00009510


	//   ....[52]....
        /*0380*/ 	.word	0x00009520


	//   ....[53]....
        /*0384*/ 	.word	0x00009640


	//   ....[54]....
        /*0388*/ 	.word	0x00009650


	//   ....[55]....
        /*038c*/ 	.word	0x00009660


	//   ....[56]....
        /*0390*/ 	.word	0x00009670


	//   ....[57]....
        /*0394*/ 	.word	0x00009790


	//   ....[58]....
        /*0398*/ 	.word	0x000097b0


	//   ....[59]....
        /*039c*/ 	.word	0x000097c0


	//   ....[60]....
        /*03a0*/ 	.word	0x000097d0


	//   ....[61]....
        /*03a4*/ 	.word	0x000098d0


	//   ....[62]....
        /*03a8*/ 	.word	0x000098e0


	//   ....[63]....
        /*03ac*/ 	.word	0x000098f0


	//   ....[64]....
        /*03b0*/ 	.word	0x00009900


	//   ....[65]....
        /*03b4*/ 	.word	0x00009910


	//   ....[66]....
        /*03b8*/ 	.word	0x00009920


	//   ....[67]....
        /*03bc*/ 	.word	0x00009930


	//   ....[68]....
        /*03c0*/ 	.word	0x00009960


	//   ....[69]....
        /*03c4*/ 	.word	0x00009990


	//   ....[70]....
        /*03c8*/ 	.word	0x000099c0


	//   ....[71]....
        /*03cc*/ 	.word	0x000099e0


	//   ....[72]....
        /*03d0*/ 	.word	0x000099f0


	//   ....[73]....
        /*03d4*/ 	.word	0x0000db50


	//   ....[74]....
        /*03d8*/ 	.word	0x0000db90


	//   ....[75]....
        /*03dc*/ 	.word	0x0000dc80


	//   ....[76]....
        /*03e0*/ 	.word	0x0000dcb0


	//   ....[77]....
        /*03e4*/ 	.word	0x0000dd90


	//   ....[78]....
        /*03e8*/ 	.word	0x0000ddc0


	//   ....[79]....
        /*03ec*/ 	.word	0x0000dea0


	//   ....[80]....
        /*03f0*/ 	.word	0x0000ded0


	//   ....[81]....
        /*03f4*/ 	.word	0x0000dfb0


	//   ....[82]....
        /*03f8*/ 	.word	0x0000dfe0


	//   ....[83]....
        /*03fc*/ 	.word	0x0000e460


	//   ....[84]....
        /*0400*/ 	.word	0x0000eb10


	//   ....[85]....
        /*0404*/ 	.word	0x0000efb0


	//   ....[86]....
        /*0408*/ 	.word	0x0000f140


	//   ....[87]....
        /*040c*/ 	.word	0x0000f1a0


	//   ....[88]....
        /*0410*/ 	.word	0x0000f1f0


	//   ....[89]....
        /*0414*/ 	.word	0x0000f210


	//   ....[90]....
        /*0418*/ 	.word	0x0000f230


	//   ....[91]....
        /*041c*/ 	.word	0x0000f350


	//   ....[92]....
        /*0420*/ 	.word	0x0000f3a0


	//   ....[93]....
        /*0424*/ 	.word	0x0000f3f0


	//   ....[94]....
        /*0428*/ 	.word	0x0000f410


	//   ....[95]....
        /*042c*/ 	.word	0x0000f430


	//   ....[96]....
        /*0430*/ 	.word	0x0000f740


	//   ....[97]....
        /*0434*/ 	.word	0x0000f7c0


	//   ....[98]....
        /*0438*/ 	.word	0x0000f830


	//   ....[99]....
        /*043c*/ 	.word	0x0000f8a0


	//   ....[100]....
        /*0440*/ 	.word	0x0000f9f0


	//   ....[101]....
        /*0444*/ 	.word	0x0000fa60


	//   ....[102]....
        /*0448*/ 	.word	0x0000fad0


	//   ....[103]....
        /*044c*/ 	.word	0x0000fb40


	//   ....[104]....
        /*0450*/ 	.word	0x0000fc60


	//   ....[105]....
        /*0454*/ 	.word	0x0000fcd0


	//   ....[106]....
        /*0458*/ 	.word	0x0000fd40


	//   ....[107]....
        /*045c*/ 	.word	0x0000fdb0


	//   ....[108]....
        /*0460*/ 	.word	0x0000fed0


	//   ....[109]....
        /*0464*/ 	.word	0x0000ff40


	//   ....[110]....
        /*0468*/ 	.word	0x0000ffb0


	//   ....[111]....
        /*046c*/ 	.word	0x00010020


	//   ....[112]....
        /*0470*/ 	.word	0x00010180


	//   ....[113]....
        /*0474*/ 	.word	0x000101f0


	//   ....[114]....
        /*0478*/ 	.word	0x00010260


	//   ....[115]....
        /*047c*/ 	.word	0x000102d0


	//   ....[116]....
        /*0480*/ 	.word	0x00010340


	//   ....[117]....
        /*0484*/ 	.word	0x000103b0


	//   ....[118]....
        /*0488*/ 	.word	0x00010420


	//   ....[119]....
        /*048c*/ 	.word	0x00010490


	//   ....[120]....
        /*0490*/ 	.word	0x00010500


	//   ....[121]....
        /*0494*/ 	.word	0x00010570


	//   ....[122]....
        /*0498*/ 	.word	0x000105e0


	//   ....[123]....
        /*049c*/ 	.word	0x00010650


	//   ....[124]....
        /*04a0*/ 	.word	0x000106d0


	//   ....[125]....
        /*04a4*/ 	.word	0x00010750


	//   ....[126]....
        /*04a8*/ 	.word	0x000107c0


	//   ....[127]....
        /*04ac*/ 	.word	0x00010830


	//   ....[128]....
        /*04b0*/ 	.word	0x000108b0


	//   ....[129]....
        /*04b4*/ 	.word	0x00010920


	//   ....[130]....
        /*04b8*/ 	.word	0x00010990


	//   ....[131]....
        /*04bc*/ 	.word	0x00010a00


	//   ....[132]....
        /*04c0*/ 	.word	0x00010a80


	//   ....[133]....
        /*04c4*/ 	.word	0x00010b00


	//   ....[134]....
        /*04c8*/ 	.word	0x00010b70


	//   ....[135]....
        /*04cc*/ 	.word	0x00010be0


	//   ....[136]....
        /*04d0*/ 	.word	0x00010c60


	//   ....[137]....
        /*04d4*/ 	.word	0x00010cd0


	//   ....[138]....
        /*04d8*/ 	.word	0x00010d40


	//   ....[139]....
        /*04dc*/ 	.word	0x00010db0


	//   ....[140]....
        /*04e0*/ 	.word	0x00010e30


	//   ....[141]....
        /*04e4*/ 	.word	0x00010eb0


	//   ....[142]....
        /*04e8*/ 	.word	0x00010f20


	//   ....[143]....
        /*04ec*/ 	.word	0x00010f90


	//   ....[144]....
        /*04f0*/ 	.word	0x00011010


	//   ....[145]....
        /*04f4*/ 	.word	0x00011080


	//   ....[146]....
        /*04f8*/ 	.word	0x000110f0


	//   ....[147]....
        /*04fc*/ 	.word	0x00011160


	//   ....[148]....
        /*0500*/ 	.word	0x000111d0


	//   ....[149]....
        /*0504*/ 	.word	0x00011240


	//   ....[150]....
        /*0508*/ 	.word	0x000112b0


	//   ....[151]....
        /*050c*/ 	.word	0x00011320


	//   ....[152]....
        /*0510*/ 	.word	0x000113f0


	//   ....[153]....
        /*0514*/ 	.word	0x00011460


	//   ....[154]....
        /*0518*/ 	.word	0x000114d0


	//   ....[155]....
        /*051c*/ 	.word	0x00011540


	//----- nvinfo : EIATTR_EXIT_INSTR_OFFSETS
	.align		4
.L_1903:
        /*0520*/ 	.byte	0x04, 0x1c
        /*0522*/ 	.short	(.L_1905 - .L_1904)


	//   ....[0]....
.L_1904:
        /*0524*/ 	.word	0x0000f560


	//   ....[1]....
        /*0528*/ 	.word	0x0000f6e0


	//----- nvinfo : EIATTR_MAX_THREADS
	.align		4
.L_1905:
        /*052c*/ 	.byte	0x04, 0x05
        /*052e*/ 	.short	(.L_1907 - .L_1906)
.L_1906:
        /*0530*/ 	.word	0x00000080
        /*0534*/ 	.word	0x00000001
        /*0538*/ 	.word	0x00000001


	//----- nvinfo : EIATTR_CRS_STACK_SIZE
	.align		4
.L_1907:
        /*053c*/ 	.byte	0x04, 0x1e
        /*053e*/ 	.short	(.L_1909 - .L_1908)
.L_1908:
        /*0540*/ 	.word	0x00000000
.L_1909:


//--------------------- .nv.info._Z25selective_scan_bwd_kernelI32Selective_Scan_bwd_kernel_traitsILi64ELi16ELb0ELb0ELb0ELb0ELb0EN3c108BFloat16ENS1_7complexIfEEEEv12SSMParamsBwd --------------------------
	.section	.nv.info._Z25selective_scan_bwd_kernelI32Selective_Scan_bwd_kernel_traitsILi64ELi16ELb0ELb0ELb0ELb0ELb0EN3c108BFloat16ENS1_7complexIfEEEEv12SSMParamsBwd,"",@"SHT_CUDA_INFO"
	.sectionflags	@""
	.align	4


	//----- nvinfo : EIATTR_CUDA_API_VERSION
	.align		4
        /*0000*/ 	.byte	0x04, 0x37
        /*0002*/ 	.short	(.L_1911 - .L_1910)
.L_1910:
        /*0004*/ 	.word	0x00000082


	//----- nvinfo : EIATTR_SW2861232_WAR
	.align		4
.L_1911:
        /*0008*/ 	.byte	0x01, 0x35
	.zero		2


	//----- nvinfo : EIATTR_PARAM_CBANK
	.align		4
        /*000c*/ 	.byte	0x04, 0x0a
        /*000e*/ 	.short	(.L_1913 - .L_1912)
	.align		4
.L_1912:
        /*0010*/ 	.word	index@(.nv.constant0._Z25selective_scan_bwd_kernelI32Selective_Scan_bwd_kernel_traitsILi64ELi16ELb0ELb0ELb0ELb0ELb0EN3c108BFloat16ENS1_7complexIfEEEEv12SSMParamsBwd)
        /*0014*/ 	.short	0x0160
        /*0016*/ 	.short	0x01f0


	//----- nvinfo : EIATTR_CBANK_PARAM_SIZE
	.align		4
.L_1913:
        /*0018*/ 	.byte	0x03, 0x19
        /*001a*/ 	.short	0x01f0


	//----- nvinfo : EIATTR_KPARAM_INFO
	.align		4
        /*001c*/ 	.byte	0x04, 0x17
        /*001e*/ 	.short	(.L_1915 - .L_1914)
.L_1914:
        /*0020*/ 	.word	0x00000000
        /*0024*/ 	.short	0x0000
        /*0026*/ 	.short	0x0000
        /*0028*/ 	.byte	0x00, 0xf0, 0xc1, 0x07


	//----- nvinfo : EIATTR_MAXREG_COUNT
	.align		4
.L_1915:
        /*002c*/ 	.byte	0x03, 0x1b
        /*002e*/ 	.short	0x00ff


	//----- nvinfo : EIATTR_NUM_BARRIERS
	.align		4
        /*0030*/ 	.byte	0x02, 0x4c
        /*0032*/ 	.byte	0x01
	.zero		1


	//----- nvinfo : EIATTR_MERCURY_ISA_VERSION
	.align		4
        /*0034*/ 	.byte	0x03, 0x5f
        /*0036*/ 	.short	0x0000


	//----- nvinfo : EIATTR_COOP_GROUP_MASK_REGIDS
	.align		4
        /*0038*/ 	.byte	0x04, 0x29
        /*003a*/ 	.short	(.L_1917 - .L_1916)


	//   ....[0]....
.L_1916:
        /*003c*/ 	.word	0xffffffff


	//   ....[1]....
        /*0040*/ 	.word	0xffffffff


	//   ....[2]....
        /*0044*/ 	.word	0xffffffff


	//   ....[3]....
        /*0048*/ 	.word	0xffffffff


	//   ....[4]....
        /*004c*/ 	.word	0xffffffff


	//   ....[5]....
        /*0050*/ 	.word	0xffffffff


	//   ....[6]....
        /*0054*/ 	.word	0xffffffff


	//   ....[7]....
        /*0058*/ 	.word	0xffffffff


	//   ....[8]....
        /*005c*/ 	.word	0xffffffff


	//   ....[9]....
        /*0060*/ 	.word	0xffffffff


	//   ....[10]....
        /*0064*/ 	.word	0xffffffff


	//   ....[11]....
        /*0068*/ 	.word	0xffffffff


	//   ....[12]....
        /*006c*/ 	.word	0xffffffff


	//   ....[13]....
        /*0070*/ 	.word	0xffffffff


	//   ....[14]....
        /*0074*/ 	.word	0xffffffff


	//   ....[15]....
        /*0078*/ 	.word	0xffffffff


	//   ....[16]....
        /*007c*/ 	.word	0xffffffff


	//   ....[17]....
        /*0080*/ 	.word	0xffffffff


	//   ....[18]....
        /*0084*/ 	.word	0xffffffff


	//   ....[19]....
        /*0088*/ 	.word	0xffffffff


	//   ....[20]....
        /*008c*/ 	.word	0xffffffff


	//   ....[21]....
        /*0090*/ 	.word	0xffffffff


	//   ....[22]....
        /*0094*/ 	.word	0xffffffff


	//   ....[23]....
        /*0098*/ 	.word	0xffffffff


	//   ....[24]....
        /*009c*/ 	.word	0xffffffff


	//   ....[25]....
        /*00a0*/ 	.word	0xffffffff


	//   ....[26]....
        /*00a4*/ 	.word	0xffffffff


	//   ....[27]....
        /*00a8*/ 	.word	0xffffffff


	//   ....[28]....
        /*00ac*/ 	.word	0xffffffff


	//   ....[29]....
        /*00b0*/ 	.word	0xffffffff


	//   ....[30]....
        /*00b4*/ 	.word	0xffffffff


	//   ....[31]....
        /*00b8*/ 	.word	0xffffffff


	//   ....[32]....
        /*00bc*/ 	.word	0xffffffff


	//   ....[33]....
        /*00c0*/ 	.word	0xffffffff


	//   ....[34]....
        /*00c4*/ 	.word	0xffffffff


	//   ....[35]....
        /*00c8*/ 	.word	0xffffffff


	//   ....[36]....
        /*00cc*/ 	.word	0xffffffff


	//   ....[37]....
        /*00d0*/ 	.word	0xffffffff


	//   ....[38]....
        /*00d4*/ 	.word	0xffffffff


	//   ....[39]....
        /*00d8*/ 	.word	0xffffffff


	//   ....[40]....
        /*00dc*/ 	.word	0xffffffff


	//   ....[41]....
        /*00e0*/ 	.word	0xffffffff


	//   ....[42]....
        /*00e4*/ 	.word	0xffffffff


	//   ....[43]....
        /*00e8*/ 	.word	0xffffffff


	//   ....[44]....
        /*00ec*/ 	.word	0xffffffff


	//   ....[45]....
        /*00f0*/ 	.word	0xffffffff


	//   ....[46]....
        /*00f4*/ 	.word	0xffffffff


	//   ....[47]....
        /*00f8*/ 	.word	0xffffffff


	//   ....[48]....
        /*00fc*/ 	.word	0xffffffff


	//   ....[49]....
        /*0100*/ 	.word	0xffffffff


	//   ....[50]....
        /*0104*/ 	.word	0xffffffff


	//   ....[51]....
        /*0108*/ 	.word	0xffffffff


	//   ....[52]....
        /*010c*/ 	.word	0xffffffff


	//   ....[53]....
        /*0110*/ 	.word	0xffffffff


	//   ....[54]....
        /*0114*/ 	.word	0xffffffff


	//   ....[55]....
        /*0118*/ 	.word	0xffffffff


	//   ....[56]....
        /*011c*/ 	.word	0xffffffff


	//   ....[57]....
        /*0120*/ 	.word	0xffffffff


	//   ....[58]....
        /*0124*/ 	.word	0xffffffff


	//   ....[59]....
        /*0128*/ 	.word	0xffffffff


	//   ....[60]....
        /*012c*/ 	.word	0xffffffff


	//   ....[61]....
        /*0130*/ 	.word	0xffffffff


	//   ....[62]....
        /*0134*/ 	.word	0xffffffff


	//   ....[63]....
        /*0138*/ 	.word	0xffffffff


	//   ....[64]....
        /*013c*/ 	.word	0xffffffff


	//   ....[65]....
        /*0140*/ 	.word	0xffffffff


	//   ....[66]....
        /*0144*/ 	.word	0xffffffff


	//   ....[67]....
        /*0148*/ 	.word	0xffffffff


	//   ....[68]....
        /*014c*/ 	.word	0xffffffff


	//   ....[69]....
        /*0150*/ 	.word	0xffffffff


	//   ....[70]....
        /*0154*/ 	.word	0xffffffff


	//   ....[71]....
        /*0158*/ 	.word	0xffffffff


	//   ....[72]....
        /*015c*/ 	.word	0xffffffff


	//   ....[73]....
        /*0160*/ 	.word	0xffffffff


	//   ....[74]....
        /*0164*/ 	.word	0xffffffff


	//   ....[75]....
        /*0168*/ 	.word	0xffffffff


	//   ....[76]....
        /*016c*/ 	.word	0xffffffff


	//   ....[77]....
        /*0170*/ 	.word	0xffffffff


	//   ....[78]....
        /*0174*/ 	.word	0xffffffff


	//   ....[79]....
        /*0178*/ 	.word	0xffffffff


	//   ....[80]....
        /*017c*/ 	.word	0xffffffff


	//   ....[81]....
        /*0180*/ 	.word	0xffffffff


	//   ....[82]....
        /*0184*/ 	.word	0xffffffff


	//   ....[83]....
        /*0188*/ 	.word	0xffffffff


	//   ....[84]....
        /*018c*/ 	.word	0xffffffff


	//   ....[85]....
        /*0190*/ 	.word	0xffffffff


	//   ....[86]....
        /*0194*/ 	.word	0xffffffff


	//   ....[87]....
        /*0198*/ 	.word	0xffffffff


	//   ....[88]....
        /*019c*/ 	.word	0xffffffff


	//   ....[89]....
        /*01a0*/ 	.word	0xffffffff


	//   ....[90]....
        /*01a4*/ 	.word	0xffffffff


	//   ....[91]....
        /*01a8*/ 	.word	0xffffffff


	//   ....[92]....
        /*01ac*/ 	.word	0xffffffff


	//   ....[93]....
        /*01b0*/ 	.word	0xffffffff


	//   ....[94]....
        /*01b4*/ 	.word	0xffffffff


	//   ....[95]....
        /*01b8*/ 	.word	0xffffffff


	//   ....[96]....
        /*01bc*/ 	.word	0xffffffff


	//   ....[97]....
        /*01c0*/ 	.word	0xffffffff


	//   ....[98]....
        /*01c4*/ 	.word	0xffffffff


	//   ....[99]....
        /*01c8*/ 	.word	0xffffffff


	//   ....[100]....
        /*01cc*/ 	.word	0xffffffff


	//   ....[101]....
        /*01d0*/ 	.word	0xffffffff


	//   ....[102]....
        /*01d4*/ 	.word	0xffffffff


	//   ....[103]....
        /*01d8*/ 	.word	0xffffffff


	//   ....[104]....
        /*01dc*/ 	.word	0xffffffff


	//   ....[105]....
        /*01e0*/ 	.word	0xffffffff


	//   ....[106]....
        /*01e4*/ 	.word	0xffffffff


	//   ....[107]....
        /*01e8*/ 	.word	0xffffffff


	//   ....[108]....
        /*01ec*/ 	.word	0xffffffff


	//   ....[109]....
        /*01f0*/ 	.word	0xffffffff


	//   ....[110]....
        /*01f4*/ 	.word	0xffffffff


	//   ....[111]....
        /*01f8*/ 	.word	0xffffffff


	//   ....[112]....
        /*01fc*/ 	.word	0xffffffff


	//   ....[113]....
        /*0200*/ 	.word	0xffffffff


	//   ....[114]....
        /*0204*/ 	.word	0xffffffff


	//   ....[115]....
        /*0208*/ 	.word	0xffffffff


	//   ....[116]....
        /*020c*/ 	.word	0xffffffff


	//   ....[117]....
        /*0210*/ 	.word	0xffffffff


	//   ....[118]....
        /*0214*/ 	.word	0xffffffff


	//   ....[119]....
        /*0218*/ 	.word	0xffffffff


	//   ....[120]....
        /*021c*/ 	.word	0xffffffff


	//   ....[121]....
        /*0220*/ 	.word	0xffffffff


	//   ....[122]....
        /*0224*/ 	.word	0xffffffff


	//   ....[123]....
        /*0228*/ 	.word	0xffffffff


	//   ....[124]....
        /*022c*/ 	.word	0xffffffff


	//   ....[125]....
        /*0230*/ 	.word	0xffffffff


	//   ....[126]....
        /*0234*/ 	.word	0xffffffff


	//   ....[127]....
        /*0238*/ 	.word	0xffffffff


	//   ....[128]....
        /*023c*/ 	.word	0xffffffff


	//   ....[129]....
        /*0240*/ 	.word	0xffffffff


	//   ....[130]....
        /*0244*/ 	.word	0xffffffff


	//   ....[131]....
        /*0248*/ 	.word	0xffffffff


	//   ....[132]....
        /*024c*/ 	.word	0xffffffff


	//   ....[133]....
        /*0250*/ 	.word	0xffffffff


	//   ....[134]....
        /*0254*/ 	.word	0xffffffff


	//   ....[135]....
        /*0258*/ 	.word	0xffffffff


	//   ....[136]....
        /*025c*/ 	.word	0xffffffff


	//   ....[137]....
        /*0260*/ 	.word	0xffffffff


	//   ....[138]....
        /*0264*/ 	.word	0xffffffff


	//   ....[139]....
        /*0268*/ 	.word	0xffffffff


	//   ....[140]....
        /*026c*/ 	.word	0xffffffff


	//   ....[141]....
        /*0270*/ 	.word	0xffffffff


	//   ....[142]....
        /*0274*/ 	.word	0xffffffff


	//   ....[143]....
        /*0278*/ 	.word	0xffffffff


	//   ....[144]....
        /*027c*/ 	.word	0xffffffff


	//   ....[145]....
        /*0280*/ 	.word	0xffffffff


	//   ....[146]....
        /*0284*/ 	.word	0xffffffff


	//   ....[147]....
        /*0288*/ 	.word	0xffffffff


	//   ....[148]....
        /*028c*/ 	.word	0xffffffff


	//   ....[149]....
        /*0290*/ 	.word	0xffffffff


	//   ....[150]....
        /*0294*/ 	.word	0xffffffff


	//   ....[151]....
        /*0298*/ 	.word	0xffffffff


	//   ....[152]....
        /*029c*/ 	.word	0xffffffff


	//   ....[153]....
        /*02a0*/ 	.word	0xffffffff


	//   ....[154]....
        /*02a4*/ 	.word	0xffffffff


	//   ....[155]....
        /*02a8*/ 	.word	0xffffffff


	//   ....[156]....
        /*02ac*/ 	.word	0xffffffff


	//   ....[157]....
        /*02b0*/ 	.word	0xffffffff


	//   ....[158]....
        /*02b4*/ 	.word	0xffffffff


	//----- nvinfo : EIATTR_COOP_GROUP_INSTR_OFFSETS
	.align		4
.L_1917:
        /*02b8*/ 	.byte	0x04, 0x28
        /*02ba*/ 	.short	(.L_1919 - .L_1918)


	//   ....[0]....
.L_1918:
        /*02bc*/ 	.word	0x00000f40


	//   ....[1]....
        /*02c0*/ 	.word	0x000014e0


	//   ....[2]....
        /*02c4*/ 	.word	0x00001ac0


	//   ....[3]....
        /*02c8*/ 	.word	0x00003d70


	//   ....[4]....
        /*02cc*/ 	.word	0x00003d90


	//   ....[5]....
        /*02d0*/ 	.word	0x00003dc0


	//   ....[6]....
        /*02d4*/ 	.word	0x00003dd0


	//   ....[7]....
        /*02d8*/ 	.word	0x00003e80


	//   ....[8]....
        /*02dc*/ 	.word	0x00003ea0


	//   ....[9]....
        /*02e0*/ 	.word	0x00003eb0


	//   ....[10]....
        /*02e4*/ 	.word	0x00003ec0


	//   ....[11]....
        /*02e8*/ 	.word	0x00003f80


	//   ....[12]....
        /*02ec*/ 	.word	0x00003fa0


	//   ....[13]....
        /*02f0*/ 	.word	0x00003fb0


	//   ....[14]....
        /*02f4*/ 	.word	0x00003fc0


	//   ....[15]....
        /*02f8*/ 	.word	0x00004080


	//   ....[16]....
        /*02fc*/ 	.word	0x000040a0


	//   ....[17]....
        /*0300*/ 	.word	0x000040b0


	//   ....[18]....
        /*0304*/ 	.word	0x000040c0


	//   ....[19]....
        /*0308*/ 	.word	0x00004180


	//   ....[20]....
        /*030c*/ 	.word	0x000041a0


	//   ....[21]....
        /*0310*/ 	.word	0x000041b0


	//   ....[22]....
        /*0314*/ 	.word	0x000041d0


	//   ....[23]....
        /*0318*/ 	.word	0x00004310


	//   ....[24]....
        /*031c*/ 	.word	0x00004380


	//   ....[25]....
        /*0320*/ 	.word	0x000043f0


	//   ....[26]....
        /*0324*/ 	.word	0x00004460


	//   ....[27]....
        /*0328*/ 	.word	0x00004480


	//   ....[28]....
        /*032c*/ 	.word	0x00004490


	//   ....[29]....
        /*0330*/ 	.word	0x000044a0


	//   ....[30]....
        /*0334*/ 	.word	0x000044b0


	//   ....[31]....
        /*0338*/ 	.word	0x000044c0


	//   ....[32]....
        /*033c*/ 	.word	0x000044d0


	//   ....[33]....
        /*0340*/ 	.word	0x000044e0


	//   ....[34]....
        /*0344*/ 	.word	0x000044f0


	//   ....[35]....
        /*0348*/ 	.word	0x000057c0


	//   ....[36]....
        /*034c*/ 	.word	0x000057e0


	//   ....[37]....
        /*0350*/ 	.word	0x000057f0


	//   ....[38]....
        /*0354*/ 	.word	0x00005800


	//   ....[39]....
        /*0358*/ 	.word	0x00005910


	//   ....[40]....
        /*035c*/ 	.word	0x00005920


	//   ....[41]....
        /*0360*/ 	.word	0x00005930


	//   ....[42]....
        /*0364*/ 	.word	0x00005940


	//   ....[43]....
        /*0368*/ 	.word	0x00005a50


	//   ....[44]....
        /*036c*/ 	.word	0x00005a70


	//   ....[45]....
        /*0370*/ 	.word	0x00005a80


	//   ....[46]....
        /*0374*/ 	.word	0x00005a90


	//   ....[47]....
        /*0378*/ 	.word	0x00005ba0


	//   ....[48]....
        /*037c*/ 	.word	0x00005bb0


	//   ....[49]....
        /*0380*/ 	.word	0x00005bc0


	//   ....[50]....
        /*0384*/ 	.word	0x00005bd0


	//   ....[51]....
        /*0388*/ 	.word	0x00005ce0


	//   ....[52]....
        /*038c*/ 	.word	0x00005d00


	//   ....[53]....
        /*0390*/ 	.word	0x00005d10


	//   ....[54]....
        /*0394*/ 	.word	0x00005d20


	//   ....[55]....
        /*0398*/ 	.word	0x00005e20


	//   ....[56]....
        /*039c*/ 	.word	0x00005e30


	//   ....[57]....
        /*03a0*/ 	.word	0x00005e40


	//   ....[58]....
        /*03a4*/ 	.word	0x00005e50


	//   ....[59]....
        /*03a8*/ 	.word	0x00005e60


	//   ....[60]....
        /*03ac*/ 	.word	0x00005e70


	//   ....[61]....
        /*03b0*/ 	.word	0x00005e80


	//   ....[62]....
        /*03b4*/ 	.word	0x00005eb0


	//   ....[63]....
        /*03b8*/ 	.word	0x00005ee0


	//   ....[64]....
        /*03bc*/ 	.word	0x00005ef0


	//   ....[65]....
        /*03c0*/ 	.word	0x00005f00


	//   ....[66]....
        /*03c4*/ 	.word	0x00005f10


	//   ....[67]....
        /*03c8*/ 	.word	0x00007440


	//   ....[68]....
        /*03cc*/ 	.word	0x00007470


	//   ....[69]....
        /*03d0*/ 	.word	0x00007510


	//   ....[70]....
        /*03d4*/ 	.word	0x00007540


	//   ....[71]....
        /*03d8*/ 	.word	0x000076d0


	//   ....[72]....
        /*03dc*/ 	.word	0x00007700


	//   ....[73]....
        /*03e0*/ 	.word	0x00007730


	//   ....[74]....
        /*03e4*/ 	.word	0x00007760


	//   ....[75]....
        /*03e8*/ 	.word	0x00007800


	//   ....[76]....
        /*03ec*/ 	.word	0x00007830


	//   ....[77]....
        /*03f0*/ 	.word	0x00007860


	//   ....[78]....
        /*03f4*/ 	.word	0x000078a0


	//   ....[79]....
        /*03f8*/ 	.word	0x00007a10


	//   ....[80]....
        /*03fc*/ 	.word	0x00007a40


	//   ....[81]....
        /*0400*/ 	.word	0x00007a70


	//   ....[82]....
        /*0404*/ 	.word	0x00007aa0


	//   ....[83]....
        /*0408*/ 	.word	0x00007be0


	//   ....[84]....
        /*040c*/ 	.word	0x00007c40


	//   ....[85]....
        /*0410*/ 	.word	0x00007c70


	//   ....[86]....
        /*0414*/ 	.word	0x00007ca0


	//   ....[87]....
        /*0418*/ 	.word	0x00008440


	//   ....[88]....
        /*041c*/ 	.word	0x00008fc0


	//   ....[89]....
        /*0420*/ 	.word	0x00009590


	//   ....[90]....
        /*0424*/ 	.word	0x000095f0


	//   ....[91]....
        /*0428*/ 	.word	0x00009650


	//   ....[92]....
        /*042c*/ 	.word	0x00009670


	//   ....[93]....
        /*0430*/ 	.word	0x00009690


	//   ....[94]....
        /*0434*/ 	.word	0x00009750


	//   ....[95]....
        /*0438*/ 	.word	0x000097a0


	//   ....[96]....
        /*043c*/ 	.word	0x00009800


	//   ....[97]....
        /*0440*/ 	.word	0x00009820


	//   ....[98]....
        /*0444*/ 	.word	0x00009840


	//   ....[99]....
        /*0448*/ 	.word	0x00009eb0


	//   ....[100]....
        /*044c*/ 	.word	0x00009f30


	//   ....[101]....
        /*0450*/ 	.word	0x00009fa0


	//   ....[102]....
        /*0454*/ 	.word	0x0000a010


	//   ....[103]....
        /*0458*/ 	.word	0x0000a160


	//   ....[104]....
        /*045c*/ 	.word	0x0000a1d0


	//   ....[105]....
        /*0460*/ 	.word	0x0000a240


	//   ....[106]....
        /*0464*/ 	.word	0x0000a2b0


	//   ....[107]....
        /*0468*/ 	.word	0x0000a3d0


	//   ....[108]....
        /*046c*/ 	.word	0x0000a440


	//   ....[109]....
        /*0470*/ 	.word	0x0000a4b0


	//   ....[110]....
        /*0474*/ 	.word	0x0000a520


	//   ....[111]....
        /*0478*/ 	.word	0x0000a660


	//   ....[112]....
        /*047c*/ 	.word	0x0000a6d0


	//   ....[113]....
        /*0480*/ 	.word	0x0000a740


	//   ....[114]....
        /*0484*/ 	.word	0x0000a7b0


	//   ....[115]....
        /*0488*/ 	.word	0x0000a900


	//   ....[116]....
        /*048c*/ 	.word	0x0000a970


	//   ....[117]....
        /*0490*/ 	.word	0x0000a9e0


	//   ....[118]....
        /*0494*/ 	.word	0x0000aa50


	//   ....[119]....
        /*0498*/ 	.word	0x0000aab0


	//   ....[120]....
        /*049c*/ 	.word	0x0000ab20


	//   ....[121]....
        /*04a0*/ 	.word	0x0000ab90


	//   ....[122]....
        /*04a4*/ 	.word	0x0000ac00


	//   ....[123]....
        /*04a8*/ 	.word	0x0000ac80


	//   ....[124]....
        /*04ac*/ 	.word	0x0000acf0


	//   ....[125]....
        /*04b0*/ 	.word	0x0000ad60


	//   ....[126]....
        /*04b4*/ 	.word	0x0000add0


	//   ....[127]....
        /*04b8*/ 	.word	0x0000ae40


	//   ....[128]....
        /*04bc*/ 	.word	0x0000aec0


	//   ....[129]....
        /*04c0*/ 	.word	0x0000af30


	//   ....[130]....
        /*04c4*/ 	.word	0x0000afa0


	//   ....[131]....
        /*04c8*/ 	.word	0x0000b010


	//   ....[132]....
        /*04cc*/ 	.word	0x0000b080


	//   ....[133]....
        /*04d0*/ 	.word	0x0000b0f0


	//   ....[134]....
        /*04d4*/ 	.word	0x0000b160


	//   ....[135]....
        /*04d8*/ 	.word	0x0000b1d0


	//   ....[136]....
        /*04dc*/ 	.word	0x0000b250


	//   ....[137]....
        /*04e0*/ 	.word	0x0000b2c0


	//   ....[138]....
        /*04e4*/ 	.word	0x0000b330


	//   ....[139]....
        /*04e8*/ 	.word	0x0000b3a0


	//   ....[140]....
        /*04ec*/ 	.word	0x0000b410


	//   ....[141]....
        /*04f0*/ 	.word	0x0000b480


	//   ....[142]....
        /*04f4*/ 	.word	0x0000b4f0


	//   ....[143]....
        /*04f8*/ 	.word	0x0000b560


	//   ....[144]....
        /*04fc*/ 	.word	0x0000b5e0


	//   ....[145]....
        /*0500*/ 	.word	0x0000b650


	//   ....[146]....
        /*0504*/ 	.word	0x0000b6c0


	//   ....[147]....
        /*0508*/ 	.word	0x0000b730


	//   ....[148]....
        /*050c*/ 	.word	0x0000b7a0


	//   ....[149]....
        /*0510*/ 	.word	0x0000b810


	//   ....[150]....
        /*0514*/ 	.word	0x0000b880


	//   ....[151]....
        /*0518*/ 	.word	0x0000b8f0


	//   ....[152]....
        /*051c*/ 	.word	0x0000b960


	//   ....[153]....
        /*0520*/ 	.word	0x0000b9d0


	//   ....[154]....
        /*0524*/ 	.word	0x0000ba40


	//   ....[155]....
        /*0528*/ 	.word	0x0000bb10


	//   ....[156]....
        /*052c*/ 	.word	0x0000bb80


	//   ....[157]....
        /*0530*/ 	.word	0x0000bbf0


	//   ....[158]....
        /*0534*/ 	.word	0x0000bc60


	//----- nvinfo : EIATTR_EXIT_INSTR_OFFSETS
	.align		4
.L_1919:
        /*0538*/ 	.byte	0x04, 0x1c
        /*053a*/ 	.short	(.L_1921 - .L_1920)


	//   ....[0]....
.L_1920:
        /*053c*/ 	.word	0x00009910


	//   ....[1]....
        /*0540*/ 	.word	0x00009e50


	//----- nvinfo : EIATTR_MAX_THREADS
	.align		4
.L_1921:
        /*0544*/ 	.byte	0x04, 0x05
        /*0546*/ 	.short	(.L_1923 - .L_1922)
.L_1922:
        /*0548*/ 	.word	0x00000040
        /*054c*/ 	.word	0x00000001
        /*0550*/ 	.word	0x00000001


	//----- nvinfo : EIATTR_CRS_STACK_SIZE
	.align		4
.L_1923:
        /*0554*/ 	.byte	0x04, 0x1e
        /*0556*/ 	.short	(.L_1925 - .L_1924)
.L_1924:
        /*0558*/ 	.word	0x00000000
.L_1925:


//--------------------- .nv.info._Z25selective_scan_bwd_kernelI32Selective_Scan_bwd_kernel_traitsILi64ELi16ELb0ELb0ELb0ELb0ELb1EN3c108BFloat16ENS1_7complexIfEEEEv12SSMParamsBwd --------------------------
	.section	.nv.info._Z25selective_scan_bwd_kernelI32Selective_Scan_bwd_kernel_traitsILi64ELi16ELb0ELb0ELb0ELb0ELb1EN3c108BFloat16ENS1_7complexIfEEEEv12SSMParamsBwd,"",@"SHT_CUDA_INFO"
	.sectionflags	@""
	.align	4


	//----- nvinfo : EIATTR_CUDA_API_VERSION
	.align		4
        /*0000*/ 	.byte	0x04, 0x37
        /*0002*/ 	.short	(.L_1927 - .L_1926)
.L_1926:
        /*0004*/ 	.word	0x00000082


	//----- nvinfo : EIATTR_SW2861232_WAR
	.align		4
.L_1927:
        /*0008*/ 	.byte	0x01, 0x35
	.zero		2


	//----- nvinfo : EIATTR_PARAM_CBANK
	.align		4
        /*000c*/ 	.byte	0x04, 0x0a
        /*000e*/ 	.short	(.L_1929 - .L_1928)
	.align		4
.L_1928:
        /*0010*/ 	.word	index@(.nv.constant0._Z25selective_scan_bwd_kernelI32Selective_Scan_bwd_kernel_traitsILi64ELi16ELb0ELb0ELb0ELb0ELb1EN3c108BFloat16ENS1_7complexIfEEEEv12SSMParamsBwd)
        /*0014*/ 	.short	0x0160
        /*0016*/ 	.short	0x01f0


	//----- nvinfo : EIATTR_CBANK_PARAM_SIZE
	.align		4
.L_1929:
        /*0018*/ 	.byte	0x03, 0x19
        /*001a*/ 	.short	0x01f0


	//----- nvinfo : EIATTR_KPARAM_INFO
	.align		4
        /*001c*/ 	.byte	0x04, 0x17
        /*001e*/ 	.short	(.L_1931 - .L_1930)
.L_1930:
        /*0020*/ 	.word	0x00000000
        /*0024*/ 	.short	0x0000
        /*0026*/ 	.short	0x0000
        /*0028*/ 	.byte	0x00, 0xf0, 0xc1, 0x07


	//----- nvinfo : EIATTR_MAXREG_COUNT
	.align		4
.L_1931:
        /*002c*/ 	.byte	0x03, 0x1b
        /*002e*/ 	.short	0x00ff


	//----- nvinfo : EIATTR_NUM_BARRIERS
	.align		4
        /*0030*/ 	.byte	0x02, 0x4c
        /*0032*/ 	.byte	0x01
	.zero		1


	//----- nvinfo : EIATTR_MERCURY_ISA_VERSION
	.align		4
        /*0034*/ 	.byte	0x03, 0x5f
        /*0036*/ 	.short	0x0000


	//----- nvinfo : EIATTR_COOP_GROUP_MASK_REGIDS
	.align		4
        /*0038*/ 	.byte	0x04, 0x29
        /*003a*/ 	.short	(.L_1933 - .L_1932)


	//   ....[0]....
.L_1932:
        /*003c*/ 	.word	0xffffffff


	//   ....[1]....
        /*0040*/ 	.word	0xffffffff


	//   ....[2]....
        /*0044*/ 	.word	0xffffffff


	//   ....[3]....
        /*0048*/ 	.word	0xffffffff


	//   ....[4]....
        /*004c*/ 	.word	0xffffffff


	//   ....[5]....
        /*0050*/ 	.word	0xffffffff


	//   ....[6]....
        /*0054*/ 	.word	0xffffffff


	//   ....[7]....
        /*0058*/ 	.word	0xffffffff


	//   ....[8]....
        /*005c*/ 	.word	0xffffffff


	//   ....[9]....
        /*0060*/ 	.word	0xffffffff


	//   ....[10]....
        /*0064*/ 	.word	0xffffffff


	//   ....[11]....
        /*0068*/ 	.word	0xffffffff


	//   ....[12]....
        /*006c*/ 	.word	0xffffffff


	//   ....[13]....
        /*0070*/ 	.word	0xffffffff


	//   ....[14]....
        /*0074*/ 	.word	0xffffffff


	//   ....[15]....
        /*0078*/ 	.word	0xffffffff


	//   ....[16]....
        /*007c*/ 	.word	0xffffffff


	//   ....[17]....
        /*0080*/ 	.word	0xffffffff


	//   ....[18]....
        /*0084*/ 	.word	0xffffffff


	//   ....[19]....
        /*0088*/ 	.word	0xffffffff


	//   ....[20]....
        /*008c*/ 	.word	0xffffffff


	//   ....[21]....
        /*0090*/ 	.word	0xffffffff


	//   ....[22]....
        /*0094*/ 	.word	0xffffffff


	//   ....[23]....
        /*0098*/ 	.word	0xffffffff


	//   ....[24]....
        /*009c*/ 	.word	0xffffffff


	//   ....[25]....
        /*00a0*/ 	.word	0xffffffff


	//   ....[26]....
        /*00a4*/ 	.word	0xffffffff


	//   ....[27]....
        /*00a8*/ 	.word	0xffffffff


	//   ....[28]....
        /*00ac*/ 	.word	0xffffffff


	//   ....[29]....
        /*00b0*/ 	.word	0xffffffff


	//   ....[30]....
        /*00b4*/ 	.word	0xffffffff


	//   ....[31]....
        /*00b8*/ 	.word	0xffffffff


	//   ....[32]....
        /*00bc*/ 	.word	0xffffffff


	//   ....[33]....
        /*00c0*/ 	.word	0xffffffff


	//   ....[34]....
        /*00c4*/ 	.word	0xffffffff


	//   ....[35]....
        /*00c8*/ 	.word	0xffffffff


	//   ....[36]....
        /*00cc*/ 	.word	0xffffffff


	//   ....[37]....
        /*00d0*/ 	.word	0xffffffff


	//   ....[38]....
        /*00d4*/ 	.word	0xffffffff


	//   ....[39]....
        /*00d8*/ 	.word	0xffffffff


	//   ....[40]....
        /*00dc*/ 	.word	0xffffffff


	//   ....[41]....
        /*00e0*/ 	.word	0xffffffff


	//   ....[42]....
        /*00e4*/ 	.word	0xffffffff


	//   ....[43]....
        /*00e8*/ 	.word	0xffffffff


	//   ....[44]....
        /*00ec*/ 	.word	0xffffffff


	//   ....[45]....
        /*00f0*/ 	.word	0xffffffff


	//   ....[46]....
        /*00f4*/ 	.word	0xffffffff


	//   ....[47]....
        /*00f8*/ 	.word	0xffffffff


	//   ....[48]....
        /*00fc*/ 	.word	0xffffffff


	//   ....[49]....
        /*0100*/ 	.word	0xffffffff


	//   ....[50]....
        /*0104*/ 	.word	0xffffffff


	//   ....[51]....
        /*0108*/ 	.word	0xffffffff


	//   ....[52]....
        /*010c*/ 	.word	0xffffffff


	//   ....[53]....
        /*0110*/ 	.word	0xffffffff


	//   ....[54]....
        /*0114*/ 	.word	0xffffffff


	//   ....[55]....
        /*0118*/ 	.word	0xffffffff


	//   ....[56]....
        /*011c*/ 	.word	0xffffffff


	//   ....[57]....
        /*0120*/ 	.word	0xffffffff


	//   ....[58]....
        /*0124*/ 	.word	0xffffffff


	//   ....[59]....
        /*0128*/ 	.word	0xffffffff


	//   ....[60]....
        /*012c*/ 	.word	0xffffffff


	//   ....[61]....
        /*0130*/ 	.word	0xffffffff


	//   ....[62]....
        /*0134*/ 	.word	0xffffffff


	//   ....[63]....
        /*0138*/ 	.word	0xffffffff


	//   ....[64]....
        /*013c*/ 	.word	0xffffffff


	//   ....[65]....
        /*0140*/ 	.word	0xffffffff


	//   ....[66]....
        /*0144*/ 	.word	0xffffffff


	//   ....[67]....
        /*0148*/ 	.word	0xffffffff


	//   ....[68]....
        /*014c*/ 	.word	0xffffffff


	//   ....[69]....
        /*0150*/ 	.word	0xffffffff


	//   ....[70]....
        /*0154*/ 	.word	0xffffffff


	//   ....[71]....
        /*0158*/ 	.word	0xffffffff


	//   ....[72]....
        /*015c*/ 	.word	0xffffffff


	//   ....[73]....
        /*0160*/ 	.word	0xffffffff


	//   ....[74]....
        /*0164*/ 	.word	0xffffffff


	//   ....[75]....
        /*0168*/ 	.word	0xffffffff


	//   ....[76]....
        /*016c*/ 	.word	0xffffffff


	//   ....[77]....
        /*0170*/ 	.word	0xffffffff


	//   ....[78]....
        /*0174*/ 	.word	0xffffffff


	//   ....[79]....
        /*0178*/ 	.word	0xffffffff


	//   ....[80]....
        /*017c*/ 	.word	0xffffffff


	//   ....[81]....
        /*0180*/ 	.word	0xffffffff


	//   ....[82]....
        /*0184*/ 	.word	0xffffffff


	//   ....[83]....
        /*0188*/ 	.word	0xffffffff


	//   ....[84]....
        /*018c*/ 	.word	0xffffffff


	//   ....[85]....
        /*0190*/ 	.word	0xffffffff


	//   ....[86]....
        /*0194*/ 	.word	0xffffffff


	//   ....[87]....
        /*0198*/ 	.word	0xffffffff


	//   ....[88]....
        /*019c*/ 	.word	0xffffffff


	//   ....[89]....
        /*01a0*/ 	.word	0xffffffff


	//   ....[90]....
        /*01a4*/ 	.word	0xffffffff


	//   ....[91]....
        /*01a8*/ 	.word	0xffffffff


	//   ....[92]....
        /*01ac*/ 	.word	0xffffffff


	//   ....[93]....
        /*01b0*/ 	.word	0xffffffff


	//   ....[94]....
        /*01b4*/ 	.word	0xffffffff


	//   ....[95]....
        /*01b8*/ 	.word	0xffffffff


	//   ....[96]....
        /*01bc*/ 	.word	0xffffffff


	//   ....[97]....
        /*01c0*/ 	.word	0xffffffff


	//   ....[98]....
        /*01c4*/ 	.word	0xffffffff


	//   ....[99]....
        /*01c8*/ 	.word	0xffffffff


	//   ....[100]....
        /*01cc*/ 	.word	0xffffffff


	//   ....[101]....
        /*01d0*/ 	.word	0xffffffff


	//   ....[102]....
        /*01d4*/ 	.word	0xffffffff


	//   ....[103]....
        /*01d8*/ 	.word	0xffffffff


	//   ....[104]....
        /*01dc*/ 	.word	0xffffffff


	//   ....[105]....
        /*01e0*/ 	.word	0xffffffff


	//   ....[106]....
        /*01e4*/ 	.word	0xffffffff


	//   ....[107]....
        /*01e8*/ 	.word	0xffffffff


	//   ....[108]....
        /*01ec*/ 	.word	0xffffffff


	//   ....[109]....
        /*01f0*/ 	.word	0xffffffff


	//   ....[110]....
        /*01f4*/ 	.word	0xffffffff


	//   ....[111]....
        /*01f8*/ 	.word	0xffffffff


	//   ....[112]....
        /*01fc*/ 	.word	0xffffffff


	//   ....[113]....
        /*0200*/ 	.word	0xffffffff


	//   ....[114]....
        /*0204*/ 	.word	0xffffffff


	//   ....[115]....
        /*0208*/ 	.word	0xffffffff


	//   ....[116]....
        /*020c*/ 	.word	0xffffffff


	//   ....[117]....
        /*0210*/ 	.word	0xffffffff


	//   ....[118]....
        /*0214*/ 	.word	0xffffffff


	//   ....[119]....
        /*0218*/ 	.word	0xffffffff


	//   ....[120]....
        /*021c*/ 	.word	0xffffffff


	//   ....[121]....
        /*0220*/ 	.word	0xffffffff


	//   ....[122]....
        /*0224*/ 	.word	0xffffffff


	//   ....[123]....
        /*0228*/ 	.word	0xffffffff


	//   ....[124]....
        /*022c*/ 	.word	0xffffffff


	//   ....[125]....
        /*0230*/ 	.word	0xffffffff


	//   ....[126]....
        /*0234*/ 	.word	0xffffffff


	//   ....[127]....
        /*0238*/ 	.word	0xffffffff


	//   ....[128]....
        /*023c*/ 	.word	0xffffffff


	//   ....[129]....
        /*0240*/ 	.word	0xffffffff


	//   ....[130]....
        /*0244*/ 	.word	0xffffffff


	//   ....[131]....
        /*0248*/ 	.word	0xffffffff


	//   ....[132]....
        /*024c*/ 	.word	0xffffffff


	//   ....[133]....
        /*0250*/ 	.word	0xffffffff


	//   ....[134]....
        /*0254*/ 	.word	0xffffffff


	//   ....[135]....
        /*0258*/ 	.word	0xffffffff


	//   ....[136]....
        /*025c*/ 	.word	0xffffffff


	//   ....[137]....
        /*0260*/ 	.word	0xffffffff


	//   ....[138]....
        /*0264*/ 	.word	0xffffffff


	//   ....[139]....
        /*0268*/ 	.word	0xffffffff


	//   ....[140]....
        /*026c*/ 	.word	0xffffffff


	//   ....[141]....
        /*0270*/ 	.word	0xffffffff


	//   ....[142]....
        /*0274*/ 	.word	0xffffffff


	//   ....[143]....
        /*0278*/ 	.word	0xffffffff


	//   ....[144]....
        /*027c*/ 	.word	0xffffffff


	//   ....[145]....
        /*0280*/ 	.word	0xffffffff


	//   ....[146]....
        /*0284*/ 	.word	0xffffffff


	//   ....[147]....
        /*0288*/ 	.word	0xffffffff


	//   ....[148]....
        /*028c*/ 	.word	0xffffffff


	//   ....[149]....
        /*0290*/ 	.word	0xffffffff


	//   ....[150]....
        /*0294*/ 	.word	0xffffffff


	//   ....[151]....
        /*0298*/ 	.word	0xffffffff


	//   ....[152]....
        /*029c*/ 	.word	0xffffffff


	//   ....[153]....
        /*02a0*/ 	.word	0xffffffff


	//   ....[154]....
        /*02a4*/ 	.word	0xffffffff


	//   ....[155]....
        /*02a8*/ 	.word	0xffffffff


	//   ....[156]....
        /*02ac*/ 	.word	0xffffffff


	//   ....[157]....
        /*02b0*/ 	.word	0xffffffff


	//   ....[158]....
        /*02b4*/ 	.word	0xffffffff


	//   ....[159]....
        /*02b8*/ 	.word	0xffffffff


	//   ....[160]....
        /*02bc*/ 	.word	0xffffffff


	//   ....[161]....
        /*02c0*/ 	.word	0xffffffff


	//   ....[162]....
        /*02c4*/ 	.word	0xffffffff


	//----- nvinfo : EIATTR_COOP_GROUP_INSTR_OFFSETS
	.align		4
.L_1933:
        /*02c8*/ 	.byte	0x04, 0x28
        /*02ca*/ 	.short	(.L_1935 - .L_1934)


	//   ....[0]....
.L_1934:
        /*02cc*/ 	.word	0x00000f40


	//   ....[1]....
        /*02d0*/ 	.word	0x00001580


	//   ....[2]....
        /*02d4*/ 	.word	0x00001ce0


	//   ....[3]....
        /*02d8*/ 	.word	0x00002230


	//   ....[4]....
        /*02dc*/ 	.word	0x00002900


	//   ....[5]....
        /*02e0*/ 	.word	0x00003550


	//   ....[6]....
        /*02e4*/ 	.word	0x000041b0


	//   ....[7]....
        /*02e8*/ 	.word	0x00006680


	//   ....[8]....
        /*02ec*/ 	.word	0x000066a0


	//   ....[9]....
        /*02f0*/ 	.word	0x000066d0


	//   ....[10]....
        /*02f4*/ 	.word	0x000066e0


	//   ....[11]....
        /*02f8*/ 	.word	0x00006790


	//   ....[12]....
        /*02fc*/ 	.word	0x000067b0


	//   ....[13]....
        /*0300*/ 	.word	0x000067c0


	//   ....[14]....
        /*0304*/ 	.word	0x000067d0


	//   ....[15]....
        /*0308*/ 	.word	0x00006890


	//   ....[16]....
        /*030c*/ 	.word	0x000068b0


	//   ....[17]....
        /*0310*/ 	.word	0x000068c0


	//   ....[18]....
        /*0314*/ 	.word	0x000068d0


	//   ....[19]....
        /*0318*/ 	.word	0x00006990


	//   ....[20]....
        /*031c*/ 	.word	0x000069b0


	//   ....[21]....
        /*0320*/ 	.word	0x000069c0


	//   ....[22]....
        /*0324*/ 	.word	0x000069d0


	//   ....[23]....
        /*0328*/ 	.word	0x00006a90


	//   ....[24]....
        /*032c*/ 	.word	0x00006ab0


	//   ....[25]....
        /*0330*/ 	.word	0x00006ac0


	//   ....[26]....
        /*0334*/ 	.word	0x00006ad0


	//   ....[27]....
        /*0338*/ 	.word	0x00006c10


	//   ....[28]....
        /*033c*/ 	.word	0x00006c80


	//   ....[29]....
        /*0340*/ 	.word	0x00006cf0


	//   ....[30]....
        /*0344*/ 	.word	0x00006d60


	//   ....[31]....
        /*0348*/ 	.word	0x00006d80


	//   ....[32]....
        /*034c*/ 	.word	0x00006d90


	//   ....[33]....
        /*0350*/ 	.word	0x00006da0


	//   ....[34]....
        /*0354*/ 	.word	0x00006db0


	//   ....[35]....
        /*0358*/ 	.word	0x00006dc0


	//   ....[36]....
        /*035c*/ 	.word	0x00006dd0


	//   ....[37]....
        /*0360*/ 	.word	0x00006de0


	//   ....[38]....
        /*0364*/ 	.word	0x00006df0


	//   ....[39]....
        /*0368*/ 	.word	0x000080b0


	//   ....[40]....
        /*036c*/ 	.word	0x000080d0


	//   ....[41]....
        /*0370*/ 	.word	0x000080e0


	//   ....[42]....
        /*0374*/ 	.word	0x000080f0


	//   ....[43]....
        /*0378*/ 	.word	0x00008200


	//   ....[44]....
        /*037c*/ 	.word	0x00008210


	//   ....[45]....
        /*0380*/ 	.word	0x00008220


	//   ....[46]....
        /*0384*/ 	.word	0x00008230


	//   ....[47]....
        /*0388*/ 	.word	0x00008340


	//   ....[48]....
        /*038c*/ 	.word	0x00008360


	//   ....[49]....
        /*0390*/ 	.word	0x00008370


	//   ....[50]....
        /*0394*/ 	.word	0x00008380


	//   ....[51]....
        /*0398*/ 	.word	0x00008490


	//   ....[52]....
        /*039c*/ 	.word	0x000084a0


	//   ....[53]....
        /*03a0*/ 	.word	0x000084b0


	//   ....[54]....
        /*03a4*/ 	.word	0x000084c0


	//   ....[55]....
        /*03a8*/ 	.word	0x000085d0


	//   ....[56]....
        /*03ac*/ 	.word	0x000085f0


	//   ....[57]....
        /*03b0*/ 	.word	0x00008600


	//   ....[58]....
        /*03b4*/ 	.word	0x00008610


	//   ....[59]....
        /*03b8*/ 	.word	0x00008710


	//   ....[60]....
        /*03bc*/ 	.word	0x00008720


	//   ....[61]....
        /*03c0*/ 	.word	0x00008730


	//   ....[62]....
        /*03c4*/ 	.word	0x00008740


	//   ....[63]....
        /*03c8*/ 	.word	0x00008750


	//   ....[64]....
        /*03cc*/ 	.word	0x00008760


	//   ....[65]....
        /*03d0*/ 	.word	0x00008770


	//   ....[66]....
        /*03d4*/ 	.word	0x000087a0


	//   ....[67]....
        /*03d8*/ 	.word	0x000087c0


	//   ....[68]....
        /*03dc*/ 	.word	0x000087d0


	//   ....[69]....
        /*03e0*/ 	.word	0x000087e0


	//   ....[70]....
        /*03e4*/ 	.word	0x00008810


	//   ....[71]....
        /*03e8*/ 	.word	0x00009db0


	//   ....[72]....
        /*03ec*/ 	.word	0x00009e10


	//   ....[73]....
        /*03f0*/ 	.word	0x00009e60


	//   ....[74]....
        /*03f4*/ 	.word	0x00009e90


	//   ....[75]....
        /*03f8*/ 	.word	0x00009f80


	//   ....[76]....
        /*03fc*/ 	.word	0x00009fc0


	//   ....[77]....
        /*0400*/ 	.word	0x00009ff0


	//   ....[78]....
        /*0404*/ 	.word	0x0000a020


	//   ....[79]....
        /*0408*/ 	.word	0x0000a0c0


	//   ....[80]....
        /*040c*/ 	.word	0x0000a0f0


	//   ....[81]....
        /*0410*/ 	.word	0x0000a130


	//   ....[82]....
        /*0414*/ 	.word	0x0000a160


	//   ....[83]....
        /*0418*/ 	.word	0x0000a240


	//   ....[84]....
        /*041c*/ 	.word	0x0000a2d0


	//   ....[85]....
        /*0420*/ 	.word	0x0000a300


	//   ....[86]....
        /*0424*/ 	.word	0x0000a330


	//   ....[87]....
        /*0428*/ 	.word	0x0000a410


	//   ....[88]....
        /*042c*/ 	.word	0x0000a480


	//   ....[89]....
        /*0430*/ 	.word	0x0000a4c0


	//   ....[90]....
        /*0434*/ 	.word	0x0000a4f0


	//   ....[91]....
        /*0438*/ 	.word	0x0000acf0


	//   ....[92]....
        /*043c*/ 	.word	0x0000b890


	//   ....[93]....
        /*0440*/ 	.word	0x0000be60


	//   ....[94]....
        /*0444*/ 	.word	0x0000bec0


	//   ....[95]....
        /*0448*/ 	.word	0x0000bf20


	//   ....[96]....
        /*044c*/ 	.word	0x0000bf40


	//   ....[97]....
        /*0450*/ 	.word	0x0000bf60


	//   ....[98]....
        /*0454*/ 	.word	0x0000c020


	//   ....[99]....
        /*0458*/ 	.word	0x0000c070


	//   ....[100]....
        /*045c*/ 	.word	0x0000c0d0


	//   ....[101]....
        /*0460*/ 	.word	0x0000c0f0


	//   ....[102]....
        /*0464*/ 	.word	0x0000c110


	//   ....[103]....
        /*0468*/ 	.word	0x0000c780


	//   ....[104]....
        /*046c*/ 	.word	0x0000c800


	//   ....[105]....
        /*0470*/ 	.word	0x0000c870


	//   ....[106]....
        /*0474*/ 	.word	0x0000c8e0


	//   ....[107]....
        /*0478*/ 	.word	0x0000ca30


	//   ....[108]....
        /*047c*/ 	.word	0x0000caa0


	//   ....[109]....
        /*0480*/ 	.word	0x0000cb10


	//   ....[110]....
        /*0484*/ 	.word	0x0000cb80


	//   ....[111]....
        /*0488*/ 	.word	0x0000cca0


	//   ....[112]....
        /*048c*/ 	.word	0x0000cd10


	//   ....[113]....
        /*0490*/ 	.word	0x0000cd80


	//   ....[114]....
        /*0494*/ 	.word	0x0000cdf0


	//   ....[115]....
        /*0498*/ 	.word	0x0000cf10


	//   ....[116]....
        /*049c*/ 	.word	0x0000cf80


	//   ....[117]....
        /*04a0*/ 	.word	0x0000cff0


	//   ....[118]....
        /*04a4*/ 	.word	0x0000d060


	//   ....[119]....
        /*04a8*/ 	.word	0x0000d1a0


	//   ....[120]....
        /*04ac*/ 	.word	0x0000d210


	//   ....[121]....
        /*04b0*/ 	.word	0x0000d280


	//   ....[122]....
        /*04b4*/ 	.word	0x0000d2f0


	//   ....[123]....
        /*04b8*/ 	.word	0x0000d350


	//   ....[124]....
        /*04bc*/ 	.word	0x0000d3c0


	//   ....[125]....
        /*04c0*/ 	.word	0x0000d430


	//   ....[126]....
        /*04c4*/ 	.word	0x0000d4a0


	//   ....[127]....
        /*04c8*/ 	.word	0x0000d530


	//   ....[128]....
        /*04cc*/ 	.word	0x0000d5a0


	//   ....[129]....
        /*04d0*/ 	.word	0x0000d610


	//   ....[130]....
        /*04d4*/ 	.word	0x0000d680


	//   ....[131]....
        /*04d8*/ 	.word	0x0000d6f0


	//   ....[132]....
        /*04dc*/ 	.word	0x0000d770


	//   ....[133]....
        /*04e0*/ 	.word	0x0000d7e0


	//   ....[134]....
        /*04e4*/ 	.word	0x0000d850


	//   ....[135]....
        /*04e8*/ 	.word	0x0000d8c0


	//   ....[136]....
        /*04ec*/ 	.word	0x0000d930


	//   ....[137]....
        /*04f0*/ 	.word	0x0000d9a0


	//   ....[138]....
        /*04f4*/ 	.word	0x0000da10


	//   ....[139]....
        /*04f8*/ 	.word	0x0000da80


	//   ....[140]....
        /*04fc*/ 	.word	0x0000db00


	//   ....[141]....
        /*0500*/ 	.word	0x0000db70


	//   ....[142]....
        /*0504*/ 	.word	0x0000dbe0


	//   ....[143]....
        /*0508*/ 	.word	0x0000dc50


	//   ....[144]....
        /*050c*/ 	.word	0x0000dcc0


	//   ....[145]....
        /*0510*/ 	.word	0x0000dd30


	//   ....[146]....
        /*0514*/ 	.word	0x0000dda0


	//   ....[147]....
        /*0518*/ 	.word	0x0000de10


	//   ....[148]....
        /*051c*/ 	.word	0x0000de90


	//   ....[149]....
        /*0520*/ 	.word	0x0000df00


	//   ....[150]....
        /*0524*/ 	.word	0x0000df70


	//   ....[151]....
        /*0528*/ 	.word	0x0000dfe0


	//   ....[152]....
        /*052c*/ 	.word	0x0000e050


	//   ....[153]....
        /*0530*/ 	.word	0x0000e0c0


	//   ....[154]....
        /*0534*/ 	.word	0x0000e130


	//   ....[155]....
        /*0538*/ 	.word	0x0000e1a0


	//   ....[156]....
        /*053c*/ 	.word	0x0000e210


	//   ....[157]....
        /*0540*/ 	.word	0x0000e280


	//   ....[158]....
        /*0544*/ 	.word	0x0000e2f0


	//   ....[159]....
        /*0548*/ 	.word	0x0000e3c0


	//   ....[160]....
        /*054c*/ 	.word	0x0000e430


	//   ....[161]....
        /*0550*/ 	.word	0x0000e4a0


	//   ....[162]....
        /*0554*/ 	.word	0x0000e510


	//----- nvinfo : EIATTR_EXIT_INSTR_OFFSETS
	.align		4
.L_1935:
        /*0558*/ 	.byte	0x04, 0x1c
        /*055a*/ 	.short	(.L_1937 - .L_1936)


	//   ....[0]....
.L_1936:
        /*055c*/ 	.word	0x0000c1e0


	//   ....[1]....
        /*0560*/ 	.word	0x0000c720


	//----- nvinfo : EIATTR_MAX_THREADS
	.align		4
.L_1937:
        /*0564*/ 	.byte	0x04, 0x05
        /*0566*/ 	.short	(.L_1939 - .L_1938)
.L_1938:
        /*0568*/ 	.word	0x00000040
        /*056c*/ 	.word	0x00000001
        /*0570*/ 	.word	0x00000001


	//----- nvinfo : EIATTR_CRS_STACK_SIZE
	.align		4
.L_1939:
        /*0574*/ 	.byte	0x04, 0x1e
        /*0576*/ 	.short	(.L_1941 - .L_1940)
.L_1940:
        /*0578*/ 	.word	0x00000000
.L_1941:


//--------------------- .nv.info._Z25selective_scan_bwd_kernelI32Selective_Scan_bwd_kernel_traitsILi64ELi16ELb0ELb0ELb0ELb1ELb0EN3c108BFloat16ENS1_7complexIfEEEEv12SSMParamsBwd --------------------------
	.section	.nv.info._Z25selective_scan_bwd_kernelI32Selective_Scan_bwd_kernel_traitsILi64ELi16ELb0ELb0ELb0ELb1ELb0EN3c108BFloat16ENS1_7complexIfEEEEv12SSMParamsBwd,"",@"SHT_CUDA_INFO"
	.sectionflags	@""
	.align	4


	//----- nvinfo : EIATTR_CUDA_API_VERSION
	.align		4
        /*0000*/ 	.byte	0x04, 0x37
        /*0002*/ 	.short	(.L_1943 - .L_1942)
.L_1942:
        /*0004*/ 	.word	0x00000082


	//----- nvinfo : EIATTR_SW2861232_WAR
	.align		4
.L_1943:
        /*0008*/ 	.byte	0x01, 0x35
	.zero		2


	//----- nvinfo : EIATTR_PARAM_CBANK
	.align		4
        /*000c*/ 	.byte	0x04, 0x0a
        /*000e*/ 	.short	(.L_1945 - .L_1944)
	.align		4
.L_1944:
        /*0010*/ 	.word	index@(.nv.constant0._Z25selective_scan_bwd_kernelI32Selective_Scan_bwd_kernel_traitsILi64ELi16ELb0ELb0ELb0ELb1ELb0EN3c108BFloat16ENS1_7complexIfEEEEv12SSMParamsBwd)
        /*0014*/ 	.short	0x0160
        /*0016*/ 	.short	0x01f0


	//----- nvinfo : EIATTR_CBANK_PARAM_SIZE
	.align		4
.L_1945:
        /*0018*/ 	.byte	0x03, 0x19
        /*001a*/ 	.short	0x01f0


	//----- nvinfo : EIATTR_KPARAM_INFO
	.align		4
        /*001c*/ 	.byte	0x04, 0x17
        /*001e*/ 	.short	(.L_1947 - .L_1946)
.L_1946:
        /*0020*/ 	.word	0x00000000
        /*0024*/ 	.short	0x0000
        /*0026*/ 	.short	0x0000
        /*0028*/ 	.byte	0x00, 0xf0, 0xc1, 0x07


	//----- nvinfo : EIATTR_MAXREG_COUNT
	.align		4
.L_1947:
        /*002c*/ 	.byte	0x03, 0x1b
        /*002e*/ 	.short	0x00ff


	//----- nvinfo : EIATTR_NUM_BARRIERS
	.align		4
        /*0030*/ 	.byte	0x02, 0x4c
        /*0032*/ 	.byte	0x01
	.zero		1


	//----- nvinfo : EIATTR_MERCURY_ISA_VERSION
	.align		4
        /*0034*/ 	.byte	0x03, 0x5f
        /*0036*/ 	.short	0x0000


	//----- nvinfo : EIATTR_COOP_GROUP_MASK_REGIDS
	.align		4
        /*0038*/ 	.byte	0x04, 0x29
        /*003a*/ 	.short	(.L_1949 - .L_1948)


	//   ....[0]....
.L_1948:
        /*003c*/ 	.word	0xffffffff


	//   ....[1]....
        /*0040*/ 	.word	0xffffffff


	//   ....[2]....
        /*0044*/ 	.word	0xffffffff


	//   ....[3]....
        /*0048*/ 	.word	0xffffffff


	//   ....[4]....
        /*004c*/ 	.word	0xffffffff


	//   ....[5]....
        /*0050*/ 	.word	0xffffffff


	//   ....[6]....
        /*0054*/ 	.word	0xffffffff


	//   ....[7]....
        /*0058*/ 	.word	0xffffffff


	//   ....[8]....
        /*005c*/ 	.word	0xffffffff


	//   ....[9]....
        /*0060*/ 	.word	0xffffffff


	//   ....[10]....
        /*0064*/ 	.word	0xffffffff


	//   ....[11]....
        /*0068*/ 	.word	0xffffffff


	//   ....[12]....
        /*006c*/ 	.word	0xffffffff


	//   ....[13]....
        /*0070*/ 	.word	0xffffffff


	//   ....[14]....
        /*0074*/ 	.word	0xffffffff


	//   ....[15]....
        /*0078*/ 	.word	0xffffffff


	//   ....[16]....
        /*007c*/ 	.word	0xffffffff


	//   ....[17]....
        /*0080*/ 	.word	0xffffffff


	//   ....[18]....
        /*0084*/ 	.word	0xffffffff


	//   ....[19]....
        /*0088*/ 	.word	0xffffffff


	//   ....[20]....
        /*008c*/ 	.word	0xffffffff


	//   ....[21]....
        /*0090*/ 	.word	0xffffffff


	//   ....[22]....
        /*0094*/ 	.word	0xffffffff


	//   ....[23]....
        /*0098*/ 	.word	0xffffffff


	//   ....[24]....
        /*009c*/ 	.word	0xffffffff


	//   ....[25]....
        /*00a0*/ 	.word	0xffffffff


	//   ....[26]....
        /*00a4*/ 	.word	0xffffffff


	//   ....[27]....
        /*00a8*/ 	.word	0xffffffff


	//   ....[28]....
        /*00ac*/ 	.word	0xffffffff


	//   ....[29]....
        /*00b0*/ 	.word	0xffffffff


	//   ....[30]....
        /*00b4*/ 	.word	0xffffffff


	//   ....[31]....
        /*00b8*/ 	.word	0xffffffff


	//   ....[32]....
        /*00bc*/ 	.word	0xffffffff


	//   ....[33]....
        /*00c0*/ 	.word	0xffffffff


	//   ....[34]....
        /*00c4*/ 	.word	0xffffffff


	//   ....[35]....
        /*00c8*/ 	.word	0xffffffff


	//   ....[36]....
        /*00cc*/ 	.word	0xffffffff


	//   ....[37]....
        /*00d0*/ 	.word	0xffffffff


	//   ....[38]....
        /*00d4*/ 	.word	0xffffffff


	//   ....[39]....
        /*00d8*/ 	.word	0xffffffff


	//   ....[40]....
        /*00dc*/ 	.word	0xffffffff


	//   ....[41]....
        /*00e0*/ 	.word	0xffffffff


	//   ....[42]....
        /*00e4*/ 	.word	0xffffffff


	//   ....[43]....
        /*00e8*/ 	.word	0xffffffff


	//   ....[44]....
        /*00ec*/ 	.word	0xffffffff


	//   ....[45]....
        /*00f0*/ 	.word	0xffffffff


	//   ....[46]....
        /*00f4*/ 	.word	0xffffffff


	//   ....[47]....
        /*00f8*/ 	.word	0xffffffff


	//   ....[48]....
        /*00fc*/ 	.word	0xffffffff


	//   ....[49]....
        /*0100*/ 	.word	0xffffffff


	//   ....[50]....
        /*0104*/ 	.word	0xffffffff


	//   ....[51]....
        /*0108*/ 	.word	0xffffffff


	//   ....[52]....
        /*010c*/ 	.word	0xffffffff


	//   ....[53]....
        /*0110*/ 	.word	0xffffffff


	//   ....[54]....
        /*0114*/ 	.word	0xffffffff


	//   ....[55]....
        /*0118*/ 	.word	0xffffffff


	//   ....[56]....
        /*011c*/ 	.word	0xffffffff


	//   ....[57]....
        /*0120*/ 	.word	0xffffffff


	//   ....[58]....
        /*0124*/ 	.word	0xffffffff


	//   ....[59]....
        /*0128*/ 	.word	0xffffffff


	//   ....[60]....
        /*012c*/ 	.word	0xffffffff


	//   ....[61]....
        /*0130*/ 	.word	0xffffffff


	//   ....[62]....
        /*0134*/ 	.word	0xffffffff


	//   ....[63]....
        /*0138*/ 	.word	0xffffffff


	//   ....[64]....
        /*013c*/ 	.word	0xffffffff


	//   ....[65]....
        /*0140*/ 	.word	0xffffffff


	//   ....[66]....
        /*0144*/ 	.word	0xffffffff


	//   ....[67]....
        /*0148*/ 	.word	0xffffffff


	//   ....[68]....
        /*014c*/ 	.word	0xffffffff


	//   ....[69]....
        /*0150*/ 	.word	0xffffffff


	//   ....[70]....
        /*0154*/ 	.word	0xffffffff


	//   ....[71]....
        /*0158*/ 	.word	0xffffffff


	//   ....[72]....
        /*015c*/ 	.word	0xffffffff


	//   ....[73]....
        /*0160*/ 	.word	0xffffffff


	//   ....[74]....
        /*0164*/ 	.word	0xffffffff


	//   ....[75]....
        /*0168*/ 	.word	0xffffffff


	//   ....[76]....
        /*016c*/ 	.word	0xffffffff


	//   ....[77]....
        /*0170*/ 	.word	0xffffffff


	//   ....[78]....
        /*0174*/ 	.word	0xffffffff


	//   ....[79]....
        /*0178*/ 	.word	0xffffffff


	//   ....[80]....
        /*017c*/ 	.word	0xffffffff


	//   ....[81]....
        /*0180*/ 	.word	0xffffffff


	//   ....[82]....
        /*0184*/ 	.word	0xffffffff


	//   ....[83]....
        /*0188*/ 	.word	0xffffffff


	//   ....[84]....
        /*018c*/ 	.word	0xffffffff


	//   ....[85]....
        /*0190*/ 	.word	0xffffffff


	//   ....[86]....
        /*0194*/ 	.word	0xffffffff


	//   ....[87]....
        /*0198*/ 	.word	0xffffffff


	//   ....[88]....
        /*019c*/ 	.word	0xffffffff


	//   ....[89]....
        /*01a0*/ 	.word	0xffffffff


	//   ....[90]....
        /*01a4*/ 	.word	0xffffffff


	//   ....[91]....
        /*01a8*/ 	.word	0xffffffff


	//   ....[92]....
        /*01ac*/ 	.word	0xffffffff


	//   ....[93]....
        /*01b0*/ 	.word	0xffffffff


	//   ....[94]....
        /*01b4*/ 	.word	0xffffffff


	//   ....[95]....
        /*01b8*/ 	.word	0xffffffff


	//   ....[96]....
        /*01bc*/ 	.word	0xffffffff


	//   ....[97]....
        /*01c0*/ 	.word	0xffffffff


	//   ....[98]....
        /*01c4*/ 	.word	0xffffffff


	//   ....[99]....
        /*01c8*/ 	.word	0xffffffff


	//   ....[100]....
        /*01cc*/ 	.word	0xffffffff


	//   ....[101]....
        /*01d0*/ 	.word	0xffffffff


	//   ....[102]....
        /*01d4*/ 	.word	0xffffffff


	//   ....[103]....
        /*01d8*/ 	.word	0xffffffff


	//   ....[104]....
        /*01dc*/ 	.word	0xffffffff


	//   ....[105]....
        /*01e0*/ 	.word	0xffffffff


	//   ....[106]....
        /*01e4*/ 	.word	0xffffffff


	//   ....[107]....
        /*01e8*/ 	.word	0xffffffff


	//   ....[108]....
        /*01ec*/ 	.word	0xffffffff


	//   ....[109]....
        /*01f0*/ 	.word	0xffffffff


	//   ....[110]....
        /*01f4*/ 	.word	0xffffffff


	//   ....[111]....
        /*01f8*/ 	.word	0xffffffff


	//   ....[112]....
        /*01fc*/ 	.word	0xffffffff


	//   ....[113]....
        /*0200*/ 	.word	0xffffffff


	//   ....[114]....
        /*0204*/ 	.word	0xffffffff


	//   ....[115]....
        /*0208*/ 	.word	0xffffffff


	//   ....[116]....
        /*020c*/ 	.word	0xffffffff


	//   ....[117]....
        /*0210*/ 	.word	0xffffffff


	//   ....[118]....
        /*0214*/ 	.word	0xffffffff


	//   ....[119]....
        /*0218*/ 	.word	0xffffffff


	//   ....[120]....
        /*021c*/ 	.word	0xffffffff


	//   ....[121]....
        /*0220*/ 	.word	0xffffffff


	//   ....[122]....
        /*0224*/ 	.word	0xffffffff


	//   ....[123]....
        /*0228*/ 	.word	0xffffffff


	//   ....[124]....
        /*022c*/ 	.word	0xffffffff


	//   ....[125]....
        /*0230*/ 	.word	0xffffffff


	//   ....[126]....
        /*0234*/ 	.word	0xffffffff


	//   ....[127]....
        /*0238*/ 	.word	0xffffffff


	//   ....[128]....
        /*023c*/ 	.word	0xffffffff


	//   ....[129]....
        /*0240*/ 	.word	0xffffffff


	//   ....[130]....
        /*0244*/ 	.word	0xffffffff


	//   ....[131]....
        /*0248*/ 	.word	0xffffffff


	//   ....[132]....
        /*024c*/ 	.word	0xffffffff


	//   ....[133]....
        /*0250*/ 	.word	0xffffffff


	//   ....[134]....
        /*0254*/ 	.word	0xffffffff


	//   ....[135]....
        /*0258*/ 	.word	0xffffffff


	//   ....[136]....
        /*025c*/ 	.word	0xffffffff


	//   ....[137]....
        /*0260*/ 	.word	0xffffffff


	//   ....[138]....
        /*0264*/ 	.word	0xffffffff


	//   ....[139]....
        /*0268*/ 	.word	0xffffffff


	//   ....[140]....
        /*026c*/ 	.word	0xffffffff


	//   ....[141]....
        /*0270*/ 	.word	0xffffffff


	//   ....[142]....
        /*0274*/ 	.word	0xffffffff


	//   ....[143]....
        /*0278*/ 	.word	0xffffffff


	//   ....[144]....
        /*027c*/ 	.word	0xffffffff


	//   ....[145]....
        /*0280*/ 	.word	0xffffffff


	//   ....[146]....
        /*0284*/ 	.word	0xffffffff


	//   ....[147]....
        /*0288*/ 	.word	0xffffffff


	//   ....[148]....
        /*028c*/ 	.word	0xffffffff


	//   ....[149]....
        /*0290*/ 	.word	0xffffffff


	//   ....[150]....
        /*0294*/ 	.word	0xffffffff


	//   ....[151]....
        /*0298*/ 	.word	0xffffffff


	//   ....[152]....
        /*029c*/ 	.word	0xffffffff


	//   ....[153]....
        /*02a0*/ 	.word	0xffffffff


	//   ....[154]....
        /*02a4*/ 	.word	0xffffffff


	//   ....[155]....
        /*02a8*/ 	.word	0xffffffff


	//   ....[156]....
        /*02ac*/ 	.word	0xffffffff


	//   ....[157]....
        /*02b0*/ 	.word	0xffffffff


	//   ....[158]....
        /*02b4*/ 	.word	0xffffffff


	//   ....[159]....
        /*02b8*/ 	.word	0xffffffff


	//----- nvinfo : EIATTR_COOP_GROUP_INSTR_OFFSETS
	.align		4
.L_1949:
        /*02bc*/ 	.byte	0x04, 0x28
        /*02be*/ 	.short	(.L_1951 - .L_1950)


	//   ....[0]....
.L_1950:
        /*02c0*/ 	.word	0x00000f80


	//   ....[1]....
        /*02c4*/ 	.word	0x000015f0


	//   ....[2]....
        /*02c8*/ 	.word	0x00001b80


	//   ....[3]....
        /*02cc*/ 	.word	0x00006250


	//   ....[4]....
        /*02d0*/ 	.word	0x00006270


	//   ....[5]....
        /*02d4*/ 	.word	0x000062a0


	//   ....[6]....
        /*02d8*/ 	.word	0x000062b0


	//   ....[7]....
        /*02dc*/ 	.word	0x00006360


	//   ....[8]....
        /*02e0*/ 	.word	0x00006380


	//   ....[9]....
        /*02e4*/ 	.word	0x00006390


	//   ....[10]....
        /*02e8*/ 	.word	0x000063a0


	//   ....[11]....
        /*02ec*/ 	.word	0x00006460


	//   ....[12]....
        /*02f0*/ 	.word	0x00006480


	//   ....[13]....
        /*02f4*/ 	.word	0x00006490


	//   ....[14]....
        /*02f8*/ 	.word	0x000064a0


	//   ....[15]....
        /*02fc*/ 	.word	0x00006560


	//   ....[16]....
        /*0300*/ 	.word	0x00006580


	//   ....[17]....
        /*0304*/ 	.word	0x00006590


	//   ....[18]....
        /*0308*/ 	.word	0x000065a0


	//   ....[19]....
        /*030c*/ 	.word	0x00006660


	//   ....[20]....
        /*0310*/ 	.word	0x00006680


	//   ....[21]....
        /*0314*/ 	.word	0x00006690


	//   ....[22]....
        /*0318*/ 	.word	0x000066b0


	//   ....[23]....
        /*031c*/ 	.word	0x000067f0


	//   ....[24]....
        /*0320*/ 	.word	0x00006860


	//   ....[25]....
        /*0324*/ 	.word	0x000068d0


	//   ....[26]....
        /*0328*/ 	.word	0x00006940


	//   ....[27]....
        /*032c*/ 	.word	0x00006960


	//   ....[28]....
        /*0330*/ 	.word	0x00006970


	//   ....[29]....
        /*0334*/ 	.word	0x00006980


	//   ....[30]....
        /*0338*/ 	.word	0x00006990


	//   ....[31]....
        /*033c*/ 	.word	0x000069a0


	//   ....[32]....
        /*0340*/ 	.word	0x000069b0


	//   ....[33]....
        /*0344*/ 	.word	0x000069c0


	//   ....[34]....
        /*0348*/ 	.word	0x000069d0


	//   ....[35]....
        /*034c*/ 	.word	0x00007c70


	//   ....[36]....
        /*0350*/ 	.word	0x00007c90


	//   ....[37]....
        /*0354*/ 	.word	0x00007ca0


	//   ....[38]....
        /*0358*/ 	.word	0x00007cb0


	//   ....[39]....
        /*035c*/ 	.word	0x00007dc0


	//   ....[40]....
        /*0360*/ 	.word	0x00007dd0


	//   ....[41]....
        /*0364*/ 	.word	0x00007de0


	//   ....[42]....
        /*0368*/ 	.word	0x00007df0


	//   ....[43]....
        /*036c*/ 	.word	0x00007f00


	//   ....[44]....
        /*0370*/ 	.word	0x00007f20


	//   ....[45]....
        /*0374*/ 	.word	0x00007f30


	//   ....[46]....
        /*0378*/ 	.word	0x00007f40


	//   ....[47]....
        /*037c*/ 	.word	0x00008050


	//   ....[48]....
        /*0380*/ 	.word	0x00008060


	//   ....[49]....
        /*0384*/ 	.word	0x00008070


	//   ....[50]....
        /*0388*/ 	.word	0x00008080


	//   ....[51]....
        /*038c*/ 	.word	0x00008190


	//   ....[52]....
        /*0390*/ 	.word	0x000081b0


	//   ....[53]....
        /*0394*/ 	.word	0x000081c0


	//   ....[54]....
        /*0398*/ 	.word	0x000081d0


	//   ....[55]....
        /*039c*/ 	.word	0x000082d0


	//   ....[56]....
        /*03a0*/ 	.word	0x000082e0


	//   ....[57]....
        /*03a4*/ 	.word	0x000082f0


	//   ....[58]....
        /*03a8*/ 	.word	0x00008300


	//   ....[59]....
        /*03ac*/ 	.word	0x00008310


	//   ....[60]....
        /*03b0*/ 	.word	0x00008320


	//   ....[61]....
        /*03b4*/ 	.word	0x00008330


	//   ....[62]....
        /*03b8*/ 	.word	0x00008360


	//   ....[63]....
        /*03bc*/ 	.word	0x00008380


	//   ....[64]....
        /*03c0*/ 	.word	0x00008390


	//   ....[65]....
        /*03c4*/ 	.word	0x000083a0


	//   ....[66]....
        /*03c8*/ 	.word	0x000083b0


	//   ....[67]....
        /*03cc*/ 	.word	0x000099d0


	//   ....[68]....
        /*03d0*/ 	.word	0x00009a10


	//   ....[69]....
        /*03d4*/ 	.word	0x00009a50


	//   ....[70]....
        /*03d8*/ 	.word	0x00009a90


	//   ....[71]....
        /*03dc*/ 	.word	0x00009b90


	//   ....[72]....
        /*03e0*/ 	.word	0x00009bc0


	//   ....[73]....
        /*03e4*/ 	.word	0x00009c00


	//   ....[74]....
        /*03e8*/ 	.word	0x00009c30


	//   ....[75]....
        /*03ec*/ 	.word	0x00009ce0


	//   ....[76]....
        /*03f0*/ 	.word	0x00009d10


	//   ....[77]....
        /*03f4*/ 	.word	0x00009d50


	//   ....[78]....
        /*03f8*/ 	.word	0x00009d80


	//   ....[79]....
        /*03fc*/ 	.word	0x00009ea0


	//   ....[80]....
        /*0400*/ 	.word	0x00009ed0


	//   ....[81]....
        /*0404*/ 	.word	0x00009f30


	//   ....[82]....
        /*0408*/ 	.word	0x00009f60


	//   ....[83]....
        /*040c*/ 	.word	0x0000a0a0


	//   ....[84]....
        /*0410*/ 	.word	0x0000a110


	//   ....[85]....
        /*0414*/ 	.word	0x0000a150


	//   ....[86]....
        /*0418*/ 	.word	0x0000a180


	//   ....[87]....
        /*041c*/ 	.word	0x0000ab70


	//   ....[88]....
        /*0420*/ 	.word	0x0000b750


	//   ....[89]....
        /*0424*/ 	.word	0x0000c1f0


	//   ....[90]....
        /*0428*/ 	.word	0x0000c7b0


	//   ....[91]....
        /*042c*/ 	.word	0x0000c810


	//   ....[92]....
        /*0430*/ 	.word	0x0000c870


	//   ....[93]....
        /*0434*/ 	.word	0x0000c890


	//   ....[94]....
        /*0438*/ 	.word	0x0000c8b0


	//   ....[95]....
        /*043c*/ 	.word	0x0000c970


	//   ....[96]....
        /*0440*/ 	.word	0x0000c9c0


	//   ....[97]....
        /*0444*/ 	.word	0x0000ca10


	//   ....[98]....
        /*0448*/ 	.word	0x0000ca40


	//   ....[99]....
        /*044c*/ 	.word	0x0000ca60


	//   ....[100]....
        /*0450*/ 	.word	0x0000d0d0


	//   ....[101]....
        /*0454*/ 	.word	0x0000d150


	//   ....[102]....
        /*0458*/ 	.word	0x0000d1c0


	//   ....[103]....
        /*045c*/ 	.word	0x0000d230


	//   ....[104]....
        /*0460*/ 	.word	0x0000d380


	//   ....[105]....
        /*0464*/ 	.word	0x0000d3f0


	//   ....[106]....
        /*0468*/ 	.word	0x0000d460


	//   ....[107]....
        /*046c*/ 	.word	0x0000d4d0


	//   ....[108]....
        /*0470*/ 	.word	0x0000d5f0


	//   ....[109]....
        /*0474*/ 	.word	0x0000d660


	//   ....[110]....
        /*0478*/ 	.word	0x0000d6d0


	//   ....[111]....
        /*047c*/ 	.word	0x0000d740


	//   ....[112]....
        /*0480*/ 	.word	0x0000d880


	//   ....[113]....
        /*0484*/ 	.word	0x0000d8f0


	//   ....[114]....
        /*0488*/ 	.word	0x0000d960


	//   ....[115]....
        /*048c*/ 	.word	0x0000d9d0


	//   ....[116]....
        /*0490*/ 	.word	0x0000db20


	//   ....[117]....
        /*0494*/ 	.word	0x0000db90


	//   ....[118]....
        /*0498*/ 	.word	0x0000dc00


	//   ....[119]....
        /*049c*/ 	.word	0x0000dc70


	//   ....[120]....
        /*04a0*/ 	.word	0x0000dcd0


	//   ....[121]....
        /*04a4*/ 	.word	0x0000dd40


	//   ....[122]....
        /*04a8*/ 	.word	0x0000ddb0


	//   ....[123]....
        /*04ac*/ 	.word	0x0000de20


	//   ....[124]....
        /*04b0*/ 	.word	0x0000dea0


	//   ....[125]....
        /*04b4*/ 	.word	0x0000df10


	//   ....[126]....
        /*04b8*/ 	.word	0x0000df80


	//   ....[127]....
        /*04bc*/ 	.word	0x0000dff0


	//   ....[128]....
        /*04c0*/ 	.word	0x0000e060


	//   ....[129]....
        /*04c4*/ 	.word	0x0000e0e0


	//   ....[130]....
        /*04c8*/ 	.word	0x0000e150


	//   ....[131]....
        /*04cc*/ 	.word	0x0000e1c0


	//   ....[132]....
        /*04d0*/ 	.word	0x0000e230


	//   ....[133]....
        /*04d4*/ 	.word	0x0000e2a0


	//   ....[134]....
        /*04d8*/ 	.word	0x0000e310


	//   ....[135]....
        /*04dc*/ 	.word	0x0000e380


	//   ....[136]....
        /*04e0*/ 	.word	0x0000e3f0


	//   ....[137]....
        /*04e4*/ 	.word	0x0000e470


	//   ....[138]....
        /*04e8*/ 	.word	0x0000e4e0


	//   ....[139]....
        /*04ec*/ 	.word	0x0000e550


	//   ....[140]....
        /*04f0*/ 	.word	0x0000e5c0


	//   ....[141]....
        /*04f4*/ 	.word	0x0000e630


	//   ....[142]....
        /*04f8*/ 	.word	0x0000e6a0


	//   ....[143]....
        /*04fc*/ 	.word	0x0000e710


	//   ....[144]....
        /*0500*/ 	.word	0x0000e780


	//   ....[145]....
        /*0504*/ 	.word	0x0000e800


	//   ....[146]....
        /*0508*/ 	.word	0x0000e870


	//   ....[147]....
        /*050c*/ 	.word	0x0000e8e0


	//   ....[148]....
        /*0510*/ 	.word	0x0000e950


	//   ....[149]....
        /*0514*/ 	.word	0x0000e9c0


	//   ....[150]....
        /*0518*/ 	.word	0x0000ea30


	//   ....[151]....
        /*051c*/ 	.word	0x0000eaa0


	//   ....[152]....
        /*0520*/ 	.word	0x0000eb10


	//   ....[153]....
        /*0524*/ 	.word	0x0000eb80


	//   ....[154]....
        /*0528*/ 	.word	0x0000ebf0


	//   ....[155]....
        /*052c*/ 	.word	0x0000ec60


	//   ....[156]....
        /*0530*/ 	.word	0x0000ed30


	//   ....[157]....
        /*0534*/ 	.word	0x0000eda0


	//   ....[158]....
        /*0538*/ 	.word	0x0000ee10


	//   ....[159]....
        /*053c*/ 	.word	0x0000ee80


	//----- nvinfo : EIATTR_EXIT_INSTR_OFFSETS
	.align		4
.L_1951:
        /*0540*/ 	.byte	0x04, 0x1c
        /*0542*/ 	.short	(.L_1953 - .L_1952)


	//   ....[0]....
.L_1952:
        /*0544*/ 	.word	0x0000cb30


	//   ....[1]....
        /*0548*/ 	.word	0x0000d070


	//----- nvinfo : EIATTR_MAX_THREADS
	.align		4
.L_1953:
        /*054c*/ 	.byte	0x04, 0x05
        /*054e*/ 	.short	(.L_1955 - .L_1954)
.L_1954:
        /*0550*/ 	.word	0x00000040
        /*0554*/ 	.word	0x00000001
        /*0558*/ 	.word	0x00000001


	//----- nvinfo : EIATTR_CRS_STACK_SIZE
	.align		4
.L_1955:
        /*055c*/ 	.byte	0x04, 0x1e
        /*055e*/ 	.short	(.L_1957 - .L_1956)
.L_1956:
        /*0560*/ 	.word	0x00000000
.L_1957:


//--------------------- .nv.info._Z25selective_scan_bwd_kernelI32Selective_Scan_bwd_kernel_traitsILi64ELi16ELb0ELb0ELb0ELb1ELb1EN3c108BFloat16ENS1_7complexIfEEEEv12SSMParamsBwd --------------------------
	.section	.nv.info._Z25selective_scan_bwd_kernelI32Selective_Scan_bwd_kernel_traitsILi64ELi16ELb0ELb0ELb0ELb1ELb1EN3c108BFloat16ENS1_7complexIfEEEEv12SSMParamsBwd,"",@"SHT_CUDA_INFO"
	.sectionflags	@""
	.align	4


	//----- nvinfo : EIATTR_CUDA_API_VERSION
	.align		4
        /*0000*/ 	.byte	0x04, 0x37
        /*0002*/ 	.short	(.L_1959 - .L_1958)
.L_1958:
        /*0004*/ 	.word	0x00000082


	//----- nvinfo : EIATTR_SW2861232_WAR
	.align		4
.L_1959:
        /*0008*/ 	.byte	0x01, 0x35
	.zero		2


	//----- nvinfo : EIATTR_PARAM_CBANK
	.align		4
        /*000c*/ 	.byte	0x04, 0x0a
        /*000e*/ 	.short	(.L_1961 - .L_1960)
	.align		4
.L_1960:
        /*0010*/ 	.word	index@(.nv.constant0._Z25selective_scan_bwd_kernelI32Selective_Scan_bwd_kernel_traitsILi64ELi16ELb0ELb0ELb0ELb1ELb1EN3c108BFloat16ENS1_7complexIfEEEEv12SSMParamsBwd)
        /*0014*/ 	.short	0x0160
        /*0016*/ 	.short	0x01f0


	//----- nvinfo : EIATTR_CBANK_PARAM_SIZE
	.align		4
.L_1961:
        /*0018*/ 	.byte	0x03, 0x19
        /*001a*/ 	.short	0x01f0


	//----- nvinfo : EIATTR_KPARAM_INFO
	.align		4
        /*001c*/ 	.byte	0x04, 0x17
        /*001e*/ 	.short	(.L_1963 - .L_1962)
.L_1962:
        /*0020*/ 	.word	0x00000000
        /*0024*/ 	.short	0x0000
        /*0026*/ 	.short	0x0000
        /*0028*/ 	.byte	0x00, 0xf0, 0xc1, 0x07


	//----- nvinfo : EIATTR_MAXREG_COUNT
	.align		4
.L_1963:
        /*002c*/ 	.byte	0x03, 0x1b
        /*002e*/ 	.short	0x00ff


	//----- nvinfo : EIATTR_NUM_BARRIERS
	.align		4
        /*0030*/ 	.byte	0x02, 0x4c
        /*0032*/ 	.byte	0x01
	.zero		1


	//----- nvinfo : EIATTR_MERCURY_ISA_VERSION
	.align		4
        /*0034*/ 	.byte	0x03, 0x5f
        /*0036*/ 	.short	0x0000


	//----- nvinfo : EIATTR_COOP_GROUP_MASK_REGIDS
	.align		4
        /*0038*/ 	.byte	0x04, 0x29
        /*003a*/ 	.short	(.L_1965 - .L_1964)


	//   ....[0]....
.L_1964:
        /*003c*/ 	.word	0xffffffff


	//   ....[1]....
        /*0040*/ 	.word	0xffffffff


	//   ....[2]....
        /*0044*/ 	.word	0xffffffff


	//   ....[3]....
        /*0048*/ 	.word	0xffffffff


	//   ....[4]....
        /*004c*/ 	.word	0xffffffff


	//   ....[5]....
        /*0050*/ 	.word	0xffffffff


	//   ....[6]....
        /*0054*/ 	.word	0xffffffff


	//   ....[7]....
        /*0058*/ 	.word	0xffffffff


	//   ....[8]....
        /*005c*/ 	.word	0xffffffff


	//   ....[9]....
        /*0060*/ 	.word	0xffffffff


	//   ....[10]....
        /*0064*/ 	.word	0xffffffff


	//   ....[11]....
        /*0068*/ 	.word	0xffffffff


	//   ....[12]....
        /*006c*/ 	.word	0xffffffff


	//   ....[13]....
        /*0070*/ 	.word	0xffffffff


	//   ....[14]....
        /*0074*/ 	.word	0xffffffff


	//   ....[15]....
        /*0078*/ 	.word	0xffffffff


	//   ....[16]....
        /*007c*/ 	.word	0xffffffff


	//   ....[17]....
        /*0080*/ 	.word	0xffffffff


	//   ....[18]....
        /*0084*/ 	.word	0xffffffff


	//   ....[19]....
        /*0088*/ 	.word	0xffffffff


	//   ....[20]....
        /*008c*/ 	.word	0xffffffff


	//   ....[21]....
        /*0090*/ 	.word	0xffffffff


	//   ....[22]....
        /*0094*/ 	.word	0xffffffff


	//   ....[23]....
        /*0098*/ 	.word	0xffffffff


	//   ....[24]....
        /*009c*/ 	.word	0xffffffff


	//   ....[25]....
        /*00a0*/ 	.word	0xffffffff


	//   ....[26]....
        /*00a4*/ 	.word	0xffffffff


	//   ....[27]....
        /*00a8*/ 	.word	0xffffffff


	//   ....[28]....
        /*00ac*/ 	.word	0xffffffff


	//   ....[29]....
        /*00b0*/ 	.word	0xffffffff


	//   ....[30]....
        /*00b4*/ 	.word	0xffffffff


	//   ....[31]....
        /*00b8*/ 	.word	0xffffffff


	//   ....[32]....
        /*00bc*/ 	.word	0xffffffff


	//   ....[33]....
        /*00c0*/ 	.word	0xffffffff


	//   ....[34]....
        /*00c4*/ 	.word	0xffffffff


	//   ....[35]....
        /*00c8*/ 	.word	0xffffffff


	//   ....[36]....
        /*00cc*/ 	.word	0xffffffff


	//   ....[37]....
        /*00d0*/ 	.word	0xffffffff


	//   ....[38]....
        /*00d4*/ 	.word	0xffffffff


	//   ....[39]....
        /*00d8*/ 	.word	0xffffffff


	//   ....[40]....
        /*00dc*/ 	.word	0xffffffff


	//   ....[41]....
        /*00e0*/ 	.word	0xffffffff


	//   ....[42]....
        /*00e4*/ 	.word	0xffffffff


	//   ....[43]....
        /*00e8*/ 	.word	0xffffffff


	//   ....[44]....
        /*00ec*/ 	.word	0xffffffff


	//   ....[45]....
        /*00f0*/ 	.word	0xffffffff


	//   ....[46]....
        /*00f4*/ 	.word	0xffffffff


	//   ....[47]....
        /*00f8*/ 	.word	0xffffffff


	//   ....[48]....
        /*00fc*/ 	.word	0xffffffff


	//   ....[49]....
        /*0100*/ 	.word	0xffffffff


	//   ....[50]....
        /*0104*/ 	.word	0xffffffff


	//   ....[51]....
        /*0108*/ 	.word	0xffffffff


	//   ....[52]....
        /*010c*/ 	.word	0xffffffff


	//   ....[53]....
        /*0110*/ 	.word	0xffffffff


	//   ....[54]....
        /*0114*/ 	.word	0xffffffff


	//   ....[55]....
        /*0118*/ 	.word	0xffffffff


	//   ....[56]....
        /*011c*/ 	.word	0xffffffff


	//   ....[57]....
        /*0120*/ 	.word	0xffffffff


	//   ....[58]....
        /*0124*/ 	.word	0xffffffff


	//   ....[59]....
        /*0128*/ 	.word	0xffffffff


	//   ....[60]....
        /*012c*/ 	.word	0xffffffff


	//   ....[61]....
        /*0130*/ 	.word	0xffffffff


	//   ....[62]....
        /*0134*/ 	.word	0xffffffff


	//   ....[63]....
        /*0138*/ 	.word	0xffffffff


	//   ....[64]....
        /*013c*/ 	.word	0xffffffff


	//   ....[65]....
        /*0140*/ 	.word	0xffffffff


	//   ....[66]....
        /*0144*/ 	.word	0xffffffff


	//   ....[67]....
        /*0148*/ 	.word	0xffffffff


	//   ....[68]....
        /*014c*/ 	.word	0xffffffff


	//   ....[69]....
        /*0150*/ 	.word	0xffffffff


	//   ....[70]....
        /*0154*/ 	.word	0xffffffff


	//   ....[71]....
        /*0158*/ 	.word	0xffffffff


	//   ....[72]....
        /*015c*/ 	.word	0xffffffff


	//   ....[73]....
        /*0160*/ 	.word	0xffffffff


	//   ....[74]....
        /*0164*/ 	.word	0xffffffff


	//   ....[75]....
        /*0168*/ 	.word	0xffffffff


	//   ....[76]....
        /*016c*/ 	.word	0xffffffff


	//   ....[77]....
        /*0170*/ 	.word	0xffffffff


	//   ....[78]....
        /*0174*/ 	.word	0xffffffff


	//   ....[79]....
        /*0178*/ 	.word	0xffffffff


	//   ....[80]....
        /*017c*/ 	.word	0xffffffff


	//   ....[81]....
        /*0180*/ 	.word	0xffffffff


	//   ....[82]....
        /*0184*/ 	.word	0xffffffff


	//   ....[83]....
        /*0188*/ 	.word	0xffffffff


	//   ....[84]....
        /*018c*/ 	.word	0xffffffff


	//   ....[85]....
        /*0190*/ 	.word	0xffffffff


	//   ....[86]....
        /*0194*/ 	.word	0xffffffff


	//   ....[87]....
        /*0198*/ 	.word	0xffffffff


	//   ....[88]....
        /*019c*/ 	.word	0xffffffff


	//   ....[89]....
        /*01a0*/ 	.word	0xffffffff


	//   ....[90]....
        /*01a4*/ 	.word	0xffffffff


	//   ....[91]....
        /*01a8*/ 	.word	0xffffffff


	//   ....[92]....
        /*01ac*/ 	.word	0xffffffff


	//   ....[93]....
        /*01b0*/ 	.word	0xffffffff


	//   ....[94]....
        /*01b4*/ 	.word	0xffffffff


	//   ....[95]....
        /*01b8*/ 	.word	0xffffffff


	//   ....[96]....
        /*01bc*/ 	.word	0xffffffff


	//   ....[97]....
        /*01c0*/ 	.word	0xffffffff


	//   ....[98]....
        /*01c4*/ 	.word	0xffffffff


	//   ....[99]....
        /*01c8*/ 	.word	0xffffffff


	//   ....[100]....
        /*01cc*/ 	.word	0xffffffff


	//   ....[101]....
        /*01d0*/ 	.word	0xffffffff


	//   ....[102]....
        /*01d4*/ 	.word	0xffffffff


	//   ....[103]....
        /*01d8*/ 	.word	0xffffffff


	//   ....[104]....
        /*01dc*/ 	.word	0xffffffff


	//   ....[105]....
        /*01e0*/ 	.word	0xffffffff


	//   ....[106]....
        /*01e4*/ 	.word	0xffffffff


	//   ....[107]....
        /*01e8*/ 	.word	0xffffffff


	//   ....[108]....
        /*01ec*/ 	.word	0xffffffff


	//   ....[109]....
        /*01f0*/ 	.word	0xffffffff


	//   ....[110]....
        /*01f4*/ 	.word	0xffffffff


	//   ....[111]....
        /*01f8*/ 	.word	0xffffffff


	//   ....[112]....
        /*01fc*/ 	.word	0xffffffff


	//   ....[113]....
        /*0200*/ 	.word	0xffffffff


	//   ....[114]....
        /*0204*/ 	.word	0xffffffff


	//   ....[115]....
        /*0208*/ 	.word	0xffffffff


	//   ....[116]....
        /*020c*/ 	.word	0xffffffff


	//   ....[117]....
        /*0210*/ 	.word	0xffffffff


	//   ....[118]....
        /*0214*/ 	.word	0xffffffff


	//   ....[119]....
        /*0218*/ 	.word	0xffffffff


	//   ....[120]....
        /*021c*/ 	.word	0xffffffff


	//   ....[121]....
        /*0220*/ 	.word	0xffffffff


	//   ....[122]....
        /*0224*/ 	.word	0xffffffff


	//   ....[123]....
        /*0228*/ 	.word	0xffffffff


	//   ....[124]....
        /*022c*/ 	.word	0xffffffff


	//   ....[125]....
        /*0230*/ 	.word	0xffffffff


	//   ....[126]....
        /*0234*/ 	.word	0xffffffff


	//   ....[127]....
        /*0238*/ 	.word	0xffffffff


	//   ....[128]....
        /*023c*/ 	.word	0xffffffff


	//   ....[129]....
        /*0240*/ 	.word	0xffffffff


	//   ....[130]....
        /*0244*/ 	.word	0xffffffff


	//   ....[131]....
        /*0248*/ 	.word	0xffffffff


	//   ....[132]....
        /*024c*/ 	.word	0xffffffff


	//   ....[133]....
        /*0250*/ 	.word	0xffffffff


	//   ....[134]....
        /*0254*/ 	.word	0xffffffff


	//   ....[135]....
        /*0258*/ 	.word	0xffffffff


	//   ....[136]....
        /*025c*/ 	.word	0xffffffff


	//   ....[137]....
        /*0260*/ 	.word	0xffffffff


	//   ....[138]....
        /*0264*/ 	.word	0xffffffff


	//   ....[139]....
        /*0268*/ 	.word	0xffffffff


	//   ....[140]....
        /*026c*/ 	.word	0xffffffff


	//   ....[141]....
        /*0270*/ 	.word	0xffffffff


	//   ....[142]....
        /*0274*/ 	.word	0xffffffff


	//   ....[143]....
        /*0278*/ 	.word	0xffffffff


	//   ....[144]....
        /*027c*/ 	.word	0xffffffff


	//   ....[145]....
        /*0280*/ 	.word	0xffffffff


	//   ....[146]....
        /*0284*/ 	.word	0xffffffff


	//   ....[147]....
        /*0288*/ 	.word	0xffffffff


	//   ....[148]....
        /*028c*/ 	.word	0xffffffff


	//   ....[149]....
        /*0290*/ 	.word	0xffffffff


	//   ....[150]....
        /*0294*/ 	.word	0xffffffff


	//   ....[151]....
        /*0298*/ 	.word	0xffffffff


	//   ....[152]....
        /*029c*/ 	.word	0xffffffff


	//   ....[153]....
        /*02a0*/ 	.word	0xffffffff


	//   ....[154]....
        /*02a4*/ 	.word	0xffffffff


	//   ....[155]....
        /*02a8*/ 	.word	0xffffffff


	//   ....[156]....
        /*02ac*/ 	.word	0xffffffff


	//   ....[157]....
        /*02b0*/ 	.word	0xffffffff


	//   ....[158]....
        /*02b4*/ 	.word	0xffffffff


	//   ....[159]....
        /*02b8*/ 	.word	0xffffffff


	//   ....[160]....
        /*02bc*/ 	.word	0xffffffff


	//   ....[161]....
        /*02c0*/ 	.word	0xffffffff


	//   ....[162]....
        /*02c4*/ 	.word	0xffffffff


	//   ....[163]....
        /*02c8*/ 	.word	0xffffffff


	//----- nvinfo : EIATTR_COOP_GROUP_INSTR_OFFSETS
	.align		4
.L_1965:
        /*02cc*/ 	.byte	0x04, 0x28
        /*02ce*/ 	.short	(.L_1967 - .L_1966)


	//   ....[0]....
.L_1966:
        /*02d0*/ 	.word	0x00000f40


	//   ....[1]....
        /*02d4*/ 	.word	0x000014c0


	//   ....[2]....
        /*02d8*/ 	.word	0x00001d50


	//   ....[3]....
        /*02dc*/ 	.word	0x00004720


	//   ....[4]....
        /*02e0*/ 	.word	0x00004e00


	//   ....[5]....
        /*02e4*/ 	.word	0x00005a20


	//   ....[6]....
        /*02e8*/ 	.word	0x00006490


	//   ....[7]....
        /*02ec*/ 	.word	0x000089d0


	//   ....[8]....
        /*02f0*/ 	.word	0x000089f0


	//   ....[9]....
        /*02f4*/ 	.word	0x00008a20


	//   ....[10]....
        /*02f8*/ 	.word	0x00008a30


	//   ....[11]....
        /*02fc*/ 	.word	0x00008ae0


	//   ....[12]....
        /*0300*/ 	.word	0x00008b00


	//   ....[13]....
        /*0304*/ 	.word	0x00008b10


	//   ....[14]....
        /*0308*/ 	.word	0x00008b20


	//   ....[15]....
        /*030c*/ 	.word	0x00008be0


	//   ....[16]....
        /*0310*/ 	.word	0x00008c00


	//   ....[17]....
        /*0314*/ 	.word	0x00008c10


	//   ....[18]....
        /*0318*/ 	.word	0x00008c20


	//   ....[19]....
        /*031c*/ 	.word	0x00008ce0


	//   ....[20]....
        /*0320*/ 	.word	0x00008d00


	//   ....[21]....
        /*0324*/ 	.word	0x00008d10


	//   ....[22]....
        /*0328*/ 	.word	0x00008d20


	//   ....[23]....
        /*032c*/ 	.word	0x00008de0


	//   ....[24]....
        /*0330*/ 	.word	0x00008e00


	//   ....[25]....
        /*0334*/ 	.word	0x00008e10


	//   ....[26]....
        /*0338*/ 	.word	0x00008e20


	//   ....[27]....
        /*033c*/ 	.word	0x00008f60


	//   ....[28]....
        /*0340*/ 	.word	0x00008fd0


	//   ....[29]....
        /*0344*/ 	.word	0x00009040


	//   ....[30]....
        /*0348*/ 	.word	0x000090b0


	//   ....[31]....
        /*034c*/ 	.word	0x000090d0


	//   ....[32]....
        /*0350*/ 	.word	0x000090e0


	//   ....[33]....
        /*0354*/ 	.word	0x000090f0


	//   ....[34]....
        /*0358*/ 	.word	0x00009100


	//   ....[35]....
        /*035c*/ 	.word	0x00009110


	//   ....[36]....
        /*0360*/ 	.word	0x00009120


	//   ....[37]....
        /*0364*/ 	.word	0x00009130


	//   ....[38]....
        /*0368*/ 	.word	0x00009140


	//   ....[39]....
        /*036c*/ 	.word	0x0000a400


	//   ....[40]....
        /*0370*/ 	.word	0x0000a420


	//   ....[41]....
        /*0374*/ 	.word	0x0000a430


	//   ....[42]....
        /*0378*/ 	.word	0x0000a440


	//   ....[43]....
        /*037c*/ 	.word	0x0000a550


	//   ....[44]....
        /*0380*/ 	.word	0x0000a560


	//   ....[45]....
        /*0384*/ 	.word	0x0000a570


	//   ....[46]....
        /*0388*/ 	.word	0x0000a580


	//   ....[47]....
        /*038c*/ 	.word	0x0000a690


	//   ....[48]....
        /*0390*/ 	.word	0x0000a6b0


	//   ....[49]....
        /*0394*/ 	.word	0x0000a6c0


	//   ....[50]....
        /*0398*/ 	.word	0x0000a6d0


	//   ....[51]....
        /*039c*/ 	.word	0x0000a7e0


	//   ....[52]....
        /*03a0*/ 	.word	0x0000a7f0


	//   ....[53]....
        /*03a4*/ 	.word	0x0000a800


	//   ....[54]....
        /*03a8*/ 	.word	0x0000a810


	//   ....[55]....
        /*03ac*/ 	.word	0x0000a920


	//   ....[56]....
        /*03b0*/ 	.word	0x0000a940


	//   ....[57]....
        /*03b4*/ 	.word	0x0000a950


	//   ....[58]....
        /*03b8*/ 	.word	0x0000a960


	//   ....[59]....
        /*03bc*/ 	.word	0x0000aa60


	//   ....[60]....
        /*03c0*/ 	.word	0x0000aa70


	//   ....[61]....
        /*03c4*/ 	.word	0x0000aa80


	//   ....[62]....
        /*03c8*/ 	.word	0x0000aa90


	//   ....[63]....
        /*03cc*/ 	.word	0x0000aaa0


	//   ....[64]....
        /*03d0*/ 	.word	0x0000aab0


	//   ....[65]....
        /*03d4*/ 	.word	0x0000aac0


	//   ....[66]....
        /*03d8*/ 	.word	0x0000aaf0


	//   ....[67]....
        /*03dc*/ 	.word	0x0000ab10


	//   ....[68]....
        /*03e0*/ 	.word	0x0000ab20


	//   ....[69]....
        /*03e4*/ 	.word	0x0000ab30


	//   ....[70]....
        /*03e8*/ 	.word	0x0000ab60


	//   ....[71]....
        /*03ec*/ 	.word	0x0000c0e0


	//   ....[72]....
        /*03f0*/ 	.word	0x0000c160


	//   ....[73]....
        /*03f4*/ 	.word	0x0000c1b0


	//   ....[74]....
        /*03f8*/ 	.word	0x0000c1e0


	//   ....[75]....
        /*03fc*/ 	.word	0x0000c2d0


	//   ....[76]....
        /*0400*/ 	.word	0x0000c310


	//   ....[77]....
        /*0404*/ 	.word	0x0000c340


	//   ....[78]....
        /*0408*/ 	.word	0x0000c370


	//   ....[79]....
        /*040c*/ 	.word	0x0000c410


	//   ....[80]....
        /*0410*/ 	.word	0x0000c440


	//   ....[81]....
        /*0414*/ 	.word	0x0000c480


	//   ....[82]....
        /*0418*/ 	.word	0x0000c4b0


	//   ....[83]....
        /*041c*/ 	.word	0x0000c590


	//   ....[84]....
        /*0420*/ 	.word	0x0000c620


	//   ....[85]....
        /*0424*/ 	.word	0x0000c650


	//   ....[86]....
        /*0428*/ 	.word	0x0000c680


	//   ....[87]....
        /*042c*/ 	.word	0x0000c760


	//   ....[88]....
        /*0430*/ 	.word	0x0000c7d0


	//   ....[89]....
        /*0434*/ 	.word	0x0000c810


	//   ....[90]....
        /*0438*/ 	.word	0x0000c840


	//   ....[91]....
        /*043c*/ 	.word	0x0000d2b0


	//   ....[92]....
        /*0440*/ 	.word	0x0000dec0


	//   ....[93]....
        /*0444*/ 	.word	0x0000e930


	//   ....[94]....
        /*0448*/ 	.word	0x0000ef10


	//   ....[95]....
        /*044c*/ 	.word	0x0000ef70


	//   ....[96]....
        /*0450*/ 	.word	0x0000efd0


	//   ....[97]....
        /*0454*/ 	.word	0x0000eff0


	//   ....[98]....
        /*0458*/ 	.word	0x0000f010


	//   ....[99]....
        /*045c*/ 	.word	0x0000f0d0


	//   ....[100]....
        /*0460*/ 	.word	0x0000f120


	//   ....[101]....
        /*0464*/ 	.word	0x0000f180


	//   ....[102]....
        /*0468*/ 	.word	0x0000f1a0


	//   ....[103]....
        /*046c*/ 	.word	0x0000f1c0


	//   ....[104]....
        /*0470*/ 	.word	0x0000f830


	//   ....[105]....
        /*0474*/ 	.word	0x0000f8b0


	//   ....[106]....
        /*0478*/ 	.word	0x0000f920


	//   ....[107]....
        /*047c*/ 	.word	0x0000f990


	//   ....[108]....
        /*0480*/ 	.word	0x0000fae0


	//   ....[109]....
        /*0484*/ 	.word	0x0000fb50


	//   ....[110]....
        /*0488*/ 	.word	0x0000fbc0


	//   ....[111]....
        /*048c*/ 	.word	0x0000fc30


	//   ....[112]....
        /*0490*/ 	.word	0x0000fd50


	//   ....[113]....
        /*0494*/ 	.word	0x0000fdc0


	//   ....[114]....
        /*0498*/ 	.word	0x0000fe30


	//   ....[115]....
        /*049c*/ 	.word	0x0000fea0


	//   ....[116]....
        /*04a0*/ 	.word	0x0000ffc0


	//   ....[117]....
        /*04a4*/ 	.word	0x00010030


	//   ....[118]....
        /*04a8*/ 	.word	0x000100a0


	//   ....[119]....
        /*04ac*/ 	.word	0x00010110


	//   ....[120]....
        /*04b0*/ 	.word	0x00010250


	//   ....[121]....
        /*04b4*/ 	.word	0x000102c0


	//   ....[122]....
        /*04b8*/ 	.word	0x00010330


	//   ....[123]....
        /*04bc*/ 	.word	0x000103a0


	//   ....[124]....
        /*04c0*/ 	.word	0x00010400


	//   ....[125]....
        /*04c4*/ 	.word	0x00010470


	//   ....[126]....
        /*04c8*/ 	.word	0x000104e0


	//   ....[127]....
        /*04cc*/ 	.word	0x00010550


	//   ....[128]....
        /*04d0*/ 	.word	0x000105d0


	//   ....[129]....
        /*04d4*/ 	.word	0x00010640


	//   ....[130]....
        /*04d8*/ 	.word	0x000106b0


	//   ....[131]....
        /*04dc*/ 	.word	0x00010720


	//   ....[132]....
        /*04e0*/ 	.word	0x00010790


	//   ....[133]....
        /*04e4*/ 	.word	0x00010810


	//   ....[134]....
        /*04e8*/ 	.word	0x00010880


	//   ....[135]....
        /*04ec*/ 	.word	0x000108f0


	//   ....[136]....
        /*04f0*/ 	.word	0x00010960


	//   ....[137]....
        /*04f4*/ 	.word	0x000109d0


	//   ....[138]....
        /*04f8*/ 	.word	0x00010a40


	//   ....[139]....
        /*04fc*/ 	.word	0x00010ab0


	//   ....[140]....
        /*0500*/ 	.word	0x00010b20


	//   ....[141]....
        /*0504*/ 	.word	0x00010ba0


	//   ....[142]....
        /*0508*/ 	.word	0x00010c10


	//   ....[143]....
        /*050c*/ 	.word	0x00010c80


	//   ....[144]....
        /*0510*/ 	.word	0x00010cf0


	//   ....[145]....
        /*0514*/ 	.word	0x00010d60


	//   ....[146]....
        /*0518*/ 	.word	0x00010dd0


	//   ....[147]....
        /*051c*/ 	.word	0x00010e40


	//   ....[148]....
        /*0520*/ 	.word	0x00010eb0


	//   ....[149]....
        /*0524*/ 	.word	0x00010f30


	//   ....[150]....
        /*0528*/ 	.word	0x00010fa0


	//   ....[151]....
        /*052c*/ 	.word	0x00011010


	//   ....[152]....
        /*0530*/ 	.word	0x00011080


	//   ....[153]....
        /*0534*/ 	.word	0x000110f0


	//   ....[154]....
        /*0538*/ 	.word	0x00011160


	//   ....[155]....
        /*053c*/ 	.word	0x000111d0


	//   ....[156]....
        /*0540*/ 	.word	0x00011240


	//   ....[157]....
        /*0544*/ 	.word	0x000112b0


	//   ....[158]....
        /*0548*/ 	.word	0x00011320


	//   ....[159]....
        /*054c*/ 	.word	0x00011390


	//   ....[160]....
        /*0550*/ 	.word	0x00011460


	//   ....[161]....
        /*0554*/ 	.word	0x000114d0


	//   ....[162]....
        /*0558*/ 	.word	0x00011540


	//   ....[163]....
        /*055c*/ 	.word	0x000115b0


	//----- nvinfo : EIATTR_EXIT_INSTR_OFFSETS
	.align		4
.L_1967:
        /*0560*/ 	.byte	0x04, 0x1c
        /*0562*/ 	.short	(.L_1969 - .L_1968)


	//   ....[0]....
.L_1968:
        /*0564*/ 	.word	0x0000f290


	//   ....[1]....
        /*0568*/ 	.word	0x0000f7d0


	//----- nvinfo : EIATTR_MAX_THREADS
	.align		4
.L_1969:
        /*056c*/ 	.byte	0x04, 0x05
        /*056e*/ 	.short	(.L_1971 - .L_1970)
.L_1970:
        /*0570*/ 	.word	0x00000040
        /*0574*/ 	.word	0x00000001
        /*0578*/ 	.word	0x00000001


	//----- nvinfo : EIATTR_CRS_STACK_SIZE
	.align		4
.L_1971:
        /*057c*/ 	.byte	0x04, 0x1e
        /*057e*/ 	.short	(.L_1973 - .L_1972)
.L_1972:
        /*0580*/ 	.word	0x00000000
.L_1973:


//--------------------- .nv.info._Z25selective_scan_bwd_kernelI32Selective_Scan_bwd_kernel_traitsILi64ELi16ELb0ELb0ELb1ELb0ELb0EN3c108BFloat16ENS1_7complexIfEEEEv12SSMParamsBwd --------------------------
	.section	.nv.info._Z25selective_scan_bwd_kernelI32Selective_Scan_bwd_kernel_traitsILi64ELi16ELb0ELb0ELb1ELb0ELb0EN3c108BFloat16ENS1_7complexIfEEEEv12SSMParamsBwd,"",@"SHT_CUDA_INFO"
	.sectionflags	@""
	.align	4


	//----- nvinfo : EIATTR_CUDA_API_VERSION
	.align		4
        /*0000*/ 	.byte	0x04, 0x37
        /*0002*/ 	.short	(.L_1975 - .L_1974)
.L_1974:
        /*0004*/ 	.word	0x00000082


	//----- nvinfo : EIATTR_SW2861232_WAR
	.align		4
.L_1975:
        /*0008*/ 	.byte	0x01, 0x35
	.zero		2


	//----- nvinfo : EIATTR_PARAM_CBANK
	.align		4
        /*000c*/ 	.byte	0x04, 0x0a
        /*000e*/ 	.short	(.L_1977 - .L_1976)
	.align		4
.L_1976:
        /*0010*/ 	.word	index@(.nv.constant0._Z25selective_scan_bwd_kernelI32Selective_Scan_bwd_kernel_traitsILi64ELi16ELb0ELb0ELb1ELb0ELb0EN3c108BFloat16ENS1_7complexIfEEEEv12SSMParamsBwd)
        /*0014*/ 	.short	0x0160
        /*0016*/ 	.short	0x01f0


	//----- nvinfo : EIATTR_CBANK_PARAM_SIZE
	.align		4
.L_1977:
        /*0018*/ 	.byte	0x03, 0x19
        /*001a*/ 	.short	0x01f0


	//----- nvinfo : EIATTR_KPARAM_INFO
	.align		4
        /*001c*/ 	.byte	0x04, 0x17
        /*001e*/ 	.short	(.L_1979 - .L_1978)
.L_1978:
        /*0020*/ 	.word	0x00000000
        /*0024*/ 	.short	0x0000
        /*0026*/ 	.short	0x0000
        /*0028*/ 	.byte	0x00, 0xf0, 0xc1, 0x07


	//----- nvinfo : EIATTR_MAXREG_COUNT
	.align		4
.L_1979:
        /*002c*/ 	.byte	0x03, 0x1b
        /*002e*/ 	.short	0x00ff


	//----- nvinfo : EIATTR_NUM_BARRIERS
	.align		4
        /*0030*/ 	.byte	0x02, 0x4c
        /*0032*/ 	.byte	0x01
	.zero		1


	//----- nvinfo : EIATTR_ANNOTATIONS
	.align		4
        /*0034*/ 	.byte	0x04, 0x55
        /*0036*/ 	.short	(.L_1981 - .L_1980)


	//   ....[0]....
.L_1980:
        /*0038*/ 	.word	0x00000001
        /*003c*/ 	.byte	0x30, 0x02, 0x00, 0x00, 0x01, 0x00, 0x00, 0x00, 0x60, 0x02, 0x00, 0x00, 0x01, 0x00, 0x00, 0x00
        /*004c*/ 	.byte	0xf0, 0x09, 0x00, 0x00, 0x01, 0x00, 0x00, 0x00, 0x10, 0x0a, 0x00, 0x00, 0x01, 0x00, 0x00, 0x00
        /*005c*/ 	.byte	0xc0, 0x0a, 0x00, 0x00, 0x01, 0x00, 0x00, 0x00, 0xb0, 0x23, 0x00, 0x00, 0x01, 0x00, 0x00, 0x00
        /*006c*/ 	.byte	0xc0, 0xc6, 0x00, 0x00, 0x01, 0x00, 0x00, 0x00, 0x30, 0xd2, 0x00, 0x00, 0x01, 0x00, 0x00, 0x00
        /*007c*/ 	.byte	0x10, 0xd7, 0x00, 0x00, 0x01, 0x00, 0x00, 0x00, 0xf0, 0xd8, 0x00, 0x00


	//----- nvinfo : EIATTR_MERCURY_ISA_VERSION
	.align		4
.L_1981:
        /*0088*/ 	.byte	0x03, 0x5f
        /*008a*/ 	.short	0x0000


	//----- nvinfo : EIATTR_COOP_GROUP_MASK_REGIDS
	.align		4
        /*008c*/ 	.byte	0x04, 0x29
        /*008e*/ 	.short	(.L_1983 - .L_1982)


	//   ....[0]....
.L_1982:
        /*0090*/ 	.word	0xffffffff


	//   ....[1]....
        /*0094*/ 	.word	0xffffffff


	//   ....[2]....
        /*0098*/ 	.word	0xffffffff


	//   ....[3]....
        /*009c*/ 	.word	0xffffffff


	//   ....[4]....
        /*00a0*/ 	.word	0xffffffff


	//   ....[5]....
        /*00a4*/ 	.word	0xffffffff


	//   ....[6]....
        /*00a8*/ 	.word	0xffffffff


	//   ....[7]....
        /*00ac*/ 	.word	0xffffffff


	//   ....[8]....
        /*00b0*/ 	.word	0xffffffff


	//   ....[9]....
        /*00b4*/ 	.word	0xffffffff


	//   ....[10]....
        /*00b8*/ 	.word	0xffffffff


	//   ....[11]....
        /*00bc*/ 	.word	0xffffffff


	//   ....[12]....
        /*00c0*/ 	.word	0xffffffff


	//   ....[13]....
        /*00c4*/ 	.word	0xffffffff


	//   ....[14]....
        /*00c8*/ 	.word	0xffffffff


	//   ....[15]....
        /*00cc*/ 	.word	0xffffffff


	//   ....[16]....
        /*00d0*/ 	.word	0xffffffff


	//   ....[17]....
        /*00d4*/ 	.word	0xffffffff


	//   ....[18]....
        /*00d8*/ 	.word	0xffffffff


	//   ....[19]....
        /*00dc*/ 	.word	0xffffffff


	//   ....[20]....
        /*00e0*/ 	.word	0xffffffff


	//   ....[21]....
        /*00e4*/ 	.word	0xffffffff


	//   ....[22]....
        /*00e8*/ 	.word	0xffffffff


	//   ....[23]....
        /*00ec*/ 	.word	0xffffffff


	//   ....[24]....
        /*00f0*/ 	.word	0xffffffff


	//   ....[25]....
        /*00f4*/ 	.word	0xffffffff


	//   ....[26]....
        /*00f8*/ 	.word	0xffffffff


	//   ....[27]....
        /*00fc*/ 	.word	0xffffffff


	//   ....[28]....
        /*0100*/ 	.word	0xffffffff


	//   ....[29]....
        /*0104*/ 	.word	0xffffffff


	//   ....[30]....
        /*0108*/ 	.word	0xffffffff


	//   ....[31]....
        /*010c*/ 	.word	0xffffffff


	//   ....[32]....
        /*0110*/ 	.word	0xffffffff


	//   ....[33]....
        /*0114*/ 	.word	0xffffffff


	//   ....[34]....
        /*0118*/ 	.word	0xffffffff


	//   ....[35]....
        /*011c*/ 	.word	0xffffffff


	//   ....[36]....
        /*0120*/ 	.word	0xffffffff


	//   ....[37]....
        /*0124*/ 	.word	0xffffffff


	//   ....[38]....
        /*0128*/ 	.word	0xffffffff


	//   ....[39]....
        /*012c*/ 	.word	0xffffffff


	//   ....[40]....
        /*0130*/ 	.word	0xffffffff


	//   ....[41]....
        /*0134*/ 	.word	0xffffffff


	//   ....[42]....
        /*0138*/ 	.word	0xffffffff


	//   ....[43]....
        /*013c*/ 	.word	0xffffffff


	//   ....[44]....
        /*0140*/ 	.word	0xffffffff


	//   ....[45]....
        /*0144*/ 	.word	0xffffffff


	//   ....[46]....
        /*0148*/ 	.word	0xffffffff


	//   ....[47]....
        /*014c*/ 	.word	0xffffffff


	//   ....[48]....
        /*0150*/ 	.word	0xffffffff


	//   ....[49]....
        /*0154*/ 	.word	0xffffffff


	//   ....[50]....
        /*0158*/ 	.word	0xffffffff


	//   ....[51]....
        /*015c*/ 	.word	0xffffffff


	//   ....[52]....
        /*0160*/ 	.word	0xffffffff


	//   ....[53]....
        /*0164*/ 	.word	0xffffffff


	//   ....[54]....
        /*0168*/ 	.word	0xffffffff


	//   ....[55]....
        /*016c*/ 	.word	0xffffffff


	//   ....[56]....
        /*0170*/ 	.word	0xffffffff


	//   ....[57]....
        /*0174*/ 	.word	0xffffffff


	//   ....[58]....
        /*0178*/ 	.word	0xffffffff


	//   ....[59]....
        /*017c*/ 	.word	0xffffffff


	//   ....[60]....
        /*0180*/ 	.word	0xffffffff


	//   ....[61]....
        /*0184*/ 	.word	0xffffffff


	//   ....[62]....
        /*0188*/ 	.word	0xffffffff


	//   ....[63]....
        /*018c*/ 	.word	0xffffffff


	//   ....[64]....
        /*0190*/ 	.word	0xffffffff


	//   ....[65]....
        /*0194*/ 	.word	0xffffffff


	//   ....[66]....
        /*0198*/ 	.word	0xffffffff


	//   ....[67]....
        /*019c*/ 	.word	0xffffffff


	//   ....[68]....
        /*01a0*/ 	.word	0xffffffff


	//   ....[69]....
        /*01a4*/ 	.word	0xffffffff


	//   ....[70]....
        /*01a8*/ 	.word	0xffffffff


	//   ....[71]....
        /*01ac*/ 	.word	0xffffffff


	//   ....[72]....
        /*01b0*/ 	.word	0xffffffff


	//   ....[73]....
        /*01b4*/ 	.word	0xffffffff


	//   ....[74]....
        /*01b8*/ 	.word	0xffffffff


	//   ....[75]....
        /*01bc*/ 	.word	0xffffffff


	//   ....[76]....
        /*01c0*/ 	.word	0xffffffff


	//   ....[77]....
        /*01c4*/ 	.word	0xffffffff


	//   ....[78]....
        /*01c8*/ 	.word	0xffffffff


	//   ....[79]....
        /*01cc*/ 	.word	0xffffffff


	//   ....[80]....
        /*01d0*/ 	.word	0xffffffff


	//   ....[81]....
        /*01d4*/ 	.word	0xffffffff


	//   ....[82]....
        /*01d8*/ 	.word	0xffffffff


	//   ....[83]....
        /*01dc*/ 	.word	0xffffffff


	//   ....[84]....
        /*01e0*/ 	.word	0xffffffff


	//   ....[85]....
        /*01e4*/ 	.word	0xffffffff


	//   ....[86]....
        /*01e8*/ 	.word	0xffffffff


	//   ....[87]....
        /*01ec*/ 	.word	0xffffffff


	//   ....[88]....
        /*01f0*/ 	.word	0xffffffff


	//   ....[89]....
        /*01f4*/ 	.word	0xffffffff


	//   ....[90]....
        /*01f8*/ 	.word	0xffffffff


	//   ....[91]....
        /*01fc*/ 	.word	0xffffffff


	//   ....[92]....
        /*0200*/ 	.word	0xffffffff


	//   ....[93]....
        /*0204*/ 	.word	0xffffffff


	//   ....[94]....
        /*0208*/ 	.word	0xffffffff


	//   ....[95]....
        /*020c*/ 	.word	0xffffffff


	//   ....[96]....
        /*0210*/ 	.word	0xffffffff


	//   ....[97]....
        /*0214*/ 	.word	0xffffffff


	//   ....[98]....
        /*0218*/ 	.word	0xffffffff


	//   ....[99]....
        /*021c*/ 	.word	0xffffffff


	//   ....[100]....
        /*0220*/ 	.word	0xffffffff


	//   ....[101]....
        /*0224*/ 	.word	0xffffffff


	//   ....[102]....
        /*0228*/ 	.word	0xffffffff


	//   ....[103]....
        /*022c*/ 	.word	0xffffffff


	//   ....[104]....
        /*0230*/ 	.word	0xffffffff


	//   ....[105]....
        /*0234*/ 	.word	0xffffffff


	//   ....[106]....
        /*0238*/ 	.word	0xffffffff


	//   ....[107]....
        /*023c*/ 	.word	0xffffffff


	//   ....[108]....
        /*0240*/ 	.word	0xffffffff


	//   ....[109]....
        /*0244*/ 	.word	0xffffffff


	//   ....[110]....
        /*0248*/ 	.word	0xffffffff


	//   ....[111]....
        /*024c*/ 	.word	0xffffffff


	//   ....[112]....
        /*0250*/ 	.word	0xffffffff


	//   ....[113]....
        /*0254*/ 	.word	0xffffffff


	//   ....[114]....
        /*0258*/ 	.word	0xffffffff


	//   ....[115]....
        /*025c*/ 	.word	0xffffffff


	//   ....[116]....
        /*0260*/ 	.word	0xffffffff


	//   ....[117]....
        /*0264*/ 	.word	0xffffffff


	//   ....[118]....
        /*0268*/ 	.word	0xffffffff


	//   ....[119]....
        /*026c*/ 	.word	0xffffffff


	//   ....[120]....
        /*0270*/ 	.word	0xffffffff


	//   ....[121]....
        /*0274*/ 	.word	0xffffffff


	//   ....[122]....
        /*0278*/ 	.word	0xffffffff


	//   ....[123]....
        /*027c*/ 	.word	0xffffffff


	//   ....[124]....
        /*0280*/ 	.word	0xffffffff


	//   ....[125]....
        /*0284*/ 	.word	0xffffffff


	//   ....[126]....
        /*0288*/ 	.word	0xffffffff


	//   ....[127]....
        /*028c*/ 	.word	0xffffffff


	//   ....[128]....
        /*0290*/ 	.word	0xffffffff


	//   ....[129]....
        /*0294*/ 	.word	0xffffffff


	//   ....[130]....
        /*0298*/ 	.word	0xffffffff


	//   ....[131]....
        /*029c*/ 	.word	0xffffffff


	//   ....[132]....
        /*02a0*/ 	.word	0xffffffff


	//   ....[133]....
        /*02a4*/ 	.word	0xffffffff


	//   ....[134]....
        /*02a8*/ 	.word	0xffffffff


	//   ....[135]....
        /*02ac*/ 	.word	0xffffffff


	//   ....[136]....
        /*02b0*/ 	.word	0xffffffff


	//   ....[137]....
        /*02b4*/ 	.word	0xffffffff


	//   ....[138]....
        /*02b8*/ 	.word	0xffffffff


	//   ....[139]....
        /*02bc*/ 	.word	0xffffffff


	//   ....[140]....
        /*02c0*/ 	.word	0xffffffff


	//   ....[141]....
        /*02c4*/ 	.word	0xffffffff


	//   ....[142]....
        /*02c8*/ 	.word	0xffffffff


	//   ....[143]....
        /*02cc*/ 	.word	0xffffffff


	//   ....[144]....
        /*02d0*/ 	.word	0xffffffff


	//   ....[145]....
        /*02d4*/ 	.word	0xffffffff


	//   ....[146]....
        /*02d8*/ 	.word	0xffffffff


	//   ....[147]....
        /*02dc*/ 	.word	0xffffffff


	//   ....[148]....
        /*02e0*/ 	.word	0xffffffff


	//   ....[149]....
        /*02e4*/ 	.word	0xffffffff


	//   ....[150]....
        /*02e8*/ 	.word	0xffffffff


	//   ....[151]....
        /*02ec*/ 	.word	0xffffffff


	//   ....[152]....
        /*02f0*/ 	.word	0xffffffff


	//   ....[153]....
        /*02f4*/ 	.word	0xffffffff


	//   ....[154]....
        /*02f8*/ 	.word	0xffffffff


	//   ....[155]....
        /*02fc*/ 	.word	0xffffffff


	//   ....[156]....
        /*0300*/ 	.word	0xffffffff


	//   ....[157]....
        /*0304*/ 	.word	0xffffffff


	//   ....[158]....
        /*0308*/ 	.word	0xffffffff


	//   ....[159]....
        /*030c*/ 	.word	0xffffffff


	//----- nvinfo : EIATTR_COOP_GROUP_INSTR_OFFSETS
	.align		4
.L_1983:
        /*0310*/ 	.byte	0x04, 0x28
        /*0312*/ 	.short	(.L_1985 - .L_1984)


	//   ....[0]....
.L_1984:
        /*0314*/ 	.word	0x00001400


	//   ....[1]....
        /*0318*/ 	.word	0x00001a30


	//   ....[2]....
        /*031c*/ 	.word	0x00001f50


	//   ....[3]....
        /*0320*/ 	.word	0x00004250


	//   ....[4]....
        /*0324*/ 	.word	0x00005c10


	//   ....[5]....
        /*0328*/ 	.word	0x00005c30


	//   ....[6]....
        /*032c*/ 	.word	0x00005c50


	//   ....[7]....
        /*0330*/ 	.word	0x00005c60


	//   ....[8]....
        /*0334*/ 	.word	0x00005ce0


	//   ....[9]....
        /*0338*/ 	.word	0x00005d10


	//   ....[10]....
        /*033c*/ 	.word	0x00005d40


	//   ....[11]....
        /*0340*/ 	.word	0x00005d60


	//   ....[12]....
        /*0344*/ 	.word	0x00005de0


	//   ....[13]....
        /*0348*/ 	.word	0x00005e20


	//   ....[14]....
        /*034c*/ 	.word	0x00005e50


	//   ....[15]....
        /*0350*/ 	.word	0x00005e60


	//   ....[16]....
        /*0354*/ 	.word	0x00005f10


	//   ....[17]....
        /*0358*/ 	.word	0x00005f40


	//   ....[18]....
        /*035c*/ 	.word	0x00005f50


	//   ....[19]....
        /*0360*/ 	.word	0x00005f60


	//   ....[20]....
        /*0364*/ 	.word	0x00006020


	//   ....[21]....
        /*0368*/ 	.word	0x00006040


	//   ....[22]....
        /*036c*/ 	.word	0x00006050


	//   ....[23]....
        /*0370*/ 	.word	0x00006060


	//   ....[24]....
        /*0374*/ 	.word	0x000061a0


	//   ....[25]....
        /*0378*/ 	.word	0x000061f0


	//   ....[26]....
        /*037c*/ 	.word	0x00006240


	//   ....[27]....
        /*0380*/ 	.word	0x00006290


	//   ....[28]....
        /*0384*/ 	.word	0x000062b0


	//   ....[29]....
        /*0388*/ 	.word	0x000062c0


	//   ....[30]....
        /*038c*/ 	.word	0x000062d0


	//   ....[31]....
        /*0390*/ 	.word	0x000062e0


	//   ....[32]....
        /*0394*/ 	.word	0x000062f0


	//   ....[33]....
        /*0398*/ 	.word	0x00006300


	//   ....[34]....
        /*039c*/ 	.word	0x00006310


	//   ....[35]....
        /*03a0*/ 	.word	0x00006320


	//   ....[36]....
        /*03a4*/ 	.word	0x00007600


	//   ....[37]....
        /*03a8*/ 	.word	0x00007620


	//   ....[38]....
        /*03ac*/ 	.word	0x00007630


	//   ....[39]....
        /*03b0*/ 	.word	0x00007640


	//   ....[40]....
        /*03b4*/ 	.word	0x00007750


	//   ....[41]....
        /*03b8*/ 	.word	0x00007760


	//   ....[42]....
        /*03bc*/ 	.word	0x00007770


	//   ....[43]....
        /*03c0*/ 	.word	0x00007780


	//   ....[44]....
        /*03c4*/ 	.word	0x00007890


	//   ....[45]....
        /*03c8*/ 	.word	0x000078b0


	//   ....[46]....
        /*03cc*/ 	.word	0x000078c0


	//   ....[47]....
        /*03d0*/ 	.word	0x000078d0


	//   ....[48]....
        /*03d4*/ 	.word	0x000079e0


	//   ....[49]....
        /*03d8*/ 	.word	0x000079f0


	//   ....[50]....
        /*03dc*/ 	.word	0x00007a00


	//   ....[51]....
        /*03e0*/ 	.word	0x00007a10


	//   ....[52]....
        /*03e4*/ 	.word	0x00007b20


	//   ....[53]....
        /*03e8*/ 	.word	0x00007b40


	//   ....[54]....
        /*03ec*/ 	.word	0x00007b50


	//   ....[55]....
        /*03f0*/ 	.word	0x00007b60


	//   ....[56]....
        /*03f4*/ 	.word	0x00007c60


	//   ....[57]....
        /*03f8*/ 	.word	0x00007c70


	//   ....[58]....
        /*03fc*/ 	.word	0x00007c80


	//   ....[59]....
        /*0400*/ 	.word	0x00007c90


	//   ....[60]....
        /*0404*/ 	.word	0x00007ca0


	//   ....[61]....
        /*0408*/ 	.word	0x00007cb0


	//   ....[62]....
        /*040c*/ 	.word	0x00007cd0


	//   ....[63]....
        /*0410*/ 	.word	0x00007d00


	//   ....[64]....
        /*0414*/ 	.word	0x00007d30


	//   ....[65]....
        /*0418*/ 	.word	0x00007d40


	//   ....[66]....
        /*041c*/ 	.word	0x00007d50


	//   ....[67]....
        /*0420*/ 	.word	0x00007d60


	//   ....[68]....
        /*0424*/ 	.word	0x0000b800


	//   ....[69]....
        /*0428*/ 	.word	0x0000b840


	//   ....[70]....
        /*042c*/ 	.word	0x0000b880


	//   ....[71]....
        /*0430*/ 	.word	0x0000b8c0


	//   ....[72]....
        /*0434*/ 	.word	0x0000b980


	//   ....[73]....
        /*0438*/ 	.word	0x0000b9b0


	//   ....[74]....
        /*043c*/ 	.word	0x0000b9e0


	//   ....[75]....
        /*0440*/ 	.word	0x0000ba10


	//   ....[76]....
        /*0444*/ 	.word	0x0000bab0


	//   ....[77]....
        /*0448*/ 	.word	0x0000bae0


	//   ....[78]....
        /*044c*/ 	.word	0x0000bb10


	//   ....[79]....
        /*0450*/ 	.word	0x0000bb40


	//   ....[80]....
        /*0454*/ 	.word	0x0000bbe0


	//   ....[81]....
        /*0458*/ 	.word	0x0000bc10


	//   ....[82]....
        /*045c*/ 	.word	0x0000bc40


	//   ....[83]....
        /*0460*/ 	.word	0x0000bc70


	//   ....[84]....
        /*0464*/ 	.word	0x0000bd10


	//   ....[85]....
        /*0468*/ 	.word	0x0000bd40


	//   ....[86]....
        /*046c*/ 	.word	0x0000bd70


	//   ....[87]....
        /*0470*/ 	.word	0x0000bda0


	//   ....[88]....
        /*0474*/ 	.word	0x0000c450


	//   ....[89]....
        /*0478*/ 	.word	0x0000d0f0


	//   ....[90]....
        /*047c*/ 	.word	0x0000d7a0


	//   ....[91]....
        /*0480*/ 	.word	0x0000d7c0


	//   ....[92]....
        /*0484*/ 	.word	0x0000d7e0


	//   ....[93]....
        /*0488*/ 	.word	0x0000d800


	//   ....[94]....
        /*048c*/ 	.word	0x0000d820


	//   ....[95]....
        /*0490*/ 	.word	0x0000d970


	//   ....[96]....
        /*0494*/ 	.word	0x0000d990


	//   ....[97]....
        /*0498*/ 	.word	0x0000d9b0


	//   ....[98]....
        /*049c*/ 	.word	0x0000d9e0


	//   ....[99]....
        /*04a0*/ 	.word	0x0000da00


	//   ....[100]....
        /*04a4*/ 	.word	0x0000ddf0


	//   ....[101]....
        /*04a8*/ 	.word	0x0000de70


	//   ....[102]....
        /*04ac*/ 	.word	0x0000dee0


	//   ....[103]....
        /*04b0*/ 	.word	0x0000df50


	//   ....[104]....
        /*04b4*/ 	.word	0x0000e0a0


	//   ....[105]....
        /*04b8*/ 	.word	0x0000e110


	//   ....[106]....
        /*04bc*/ 	.word	0x0000e180


	//   ....[107]....
        /*04c0*/ 	.word	0x0000e1f0


	//   ....[108]....
        /*04c4*/ 	.word	0x0000e330


	//   ....[109]....
        /*04c8*/ 	.word	0x0000e3a0


	//   ....[110]....
        /*04cc*/ 	.word	0x0000e410


	//   ....[111]....
        /*04d0*/ 	.word	0x0000e480


	//   ....[112]....
        /*04d4*/ 	.word	0x0000e5d0


	//   ....[113]....
        /*04d8*/ 	.word	0x0000e640


	//   ....[114]....
        /*04dc*/ 	.word	0x0000e6b0


	//   ....[115]....
        /*04e0*/ 	.word	0x0000e720


	//   ....[116]....
        /*04e4*/ 	.word	0x0000e860


	//   ....[117]....
        /*04e8*/ 	.word	0x0000e8d0


	//   ....[118]....
        /*04ec*/ 	.word	0x0000e940


	//   ....[119]....
        /*04f0*/ 	.word	0x0000e9b0


	//   ....[120]....
        /*04f4*/ 	.word	0x0000ea10


	//   ....[121]....
        /*04f8*/ 	.word	0x0000ea80


	//   ....[122]....
        /*04fc*/ 	.word	0x0000eaf0


	//   ....[123]....
        /*0500*/ 	.word	0x0000eb60


	//   ....[124]....
        /*0504*/ 	.word	0x0000ebb0


	//   ....[125]....
        /*0508*/ 	.word	0x0000ec00


	//   ....[126]....
        /*050c*/ 	.word	0x0000ec50


	//   ....[127]....
        /*0510*/ 	.word	0x0000eca0


	//   ....[128]....
        /*0514*/ 	.word	0x0000ed20


	//   ....[129]....
        /*0518*/ 	.word	0x0000eda0


	//   ....[130]....
        /*051c*/ 	.word	0x0000ee10


	//   ....[131]....
        /*0520*/ 	.word	0x0000ee80


	//   ....[132]....
        /*0524*/ 	.word	0x0000eef0


	//   ....[133]....
        /*0528*/ 	.word	0x0000ef60


	//   ....[134]....
        /*052c*/ 	.word	0x0000efd0


	//   ....[135]....
        /*0530*/ 	.word	0x0000f040


	//   ....[136]....
        /*0534*/ 	.word	0x0000f0b0


	//   ....[137]....
        /*0538*/ 	.word	0x0000f130


	//   ....[138]....
        /*053c*/ 	.word	0x0000f1a0


	//   ....[139]....
        /*0540*/ 	.word	0x0000f210


	//   ....[140]....
        /*0544*/ 	.word	0x0000f280


	//   ....[141]....
        /*0548*/ 	.word	0x0000f2f0


	//   ....[142]....
        /*054c*/ 	.word	0x0000f360


	//   ....[143]....
        /*0550*/ 	.word	0x0000f3d0


	//   ....[144]....
        /*0554*/ 	.word	0x0000f440


	//   ....[145]....
        /*0558*/ 	.word	0x0000f4c0


	//   ....[146]....
        /*055c*/ 	.word	0x0000f530


	//   ....[147]....
        /*0560*/ 	.word	0x0000f5a0


	//   ....[148]....
        /*0564*/ 	.word	0x0000f5f0


	//   ....[149]....
        /*0568*/ 	.word	0x0000f640


	//   ....[150]....
        /*056c*/ 	.word	0x0000f690


	//   ....[151]....
        /*0570*/ 	.word	0x0000f6e0


	//   ....[152]....
        /*0574*/ 	.word	0x0000f750


	//   ....[153]....
        /*0578*/ 	.word	0x0000f7c0


	//   ....[154]....
        /*057c*/ 	.word	0x0000f830


	//   ....[155]....
        /*0580*/ 	.word	0x0000f8a0


	//   ....[156]....
        /*0584*/ 	.word	0x0000f960


	//   ....[157]....
        /*0588*/ 	.word	0x0000f9b0


	//   ....[158]....
        /*058c*/ 	.word	0x0000fa00


	//   ....[159]....
        /*0590*/ 	.word	0x0000fa50


	//----- nvinfo : EIATTR_EXIT_INSTR_OFFSETS
	.align		4
.L_1985:
        /*0594*/ 	.byte	0x04, 0x1c
        /*0596*/ 	.short	(.L_1987 - .L_1986)


	//   ....[0]....
.L_1986:
        /*0598*/ 	.word	0x0000daf0


	//   ....[1]....
        /*059c*/ 	.word	0x0000dd90


	//----- nvinfo : EIATTR_MAX_THREADS
	.align		4
.L_1987:
        /*05a0*/ 	.byte	0x04, 0x05
        /*05a2*/ 	.short	(.L_1989 - .L_1988)
.L_1988:
        /*05a4*/ 	.word	0x00000040
        /*05a8*/ 	.word	0x00000001
        /*05ac*/ 	.word	0x00000001


	//----- nvinfo : EIATTR_CRS_STACK_SIZE
	.align		4
.L_1989:
        /*05b0*/ 	.byte	0x04, 0x1e
        /*05b2*/ 	.short	(.L_1991 - .L_1990)
.L_1990:
        /*05b4*/ 	.word	0x00000000
.L_1991:


//--------------------- .nv.info._Z25selective_scan_bwd_kernelI32Selective_Scan_bwd_kernel_traitsILi64ELi16ELb0ELb0ELb1ELb0ELb1EN3c108BFloat16ENS1_7complexIfEEEEv12SSMParamsBwd --------------------------
	.section	.nv.info._Z25selective_scan_bwd_kernelI32Selective_Scan_bwd_kernel_traitsILi64ELi16ELb0ELb0ELb1ELb0ELb1EN3c108BFloat16ENS1_7complexIfEEEEv12SSMParamsBwd,"",@"SHT_CUDA_INFO"
	.sectionflags	@""
	.align	4


	//----- nvinfo : EIATTR_CUDA_API_VERSION
	.align		4
        /*0000*/ 	.byte	0x04, 0x37
        /*0002*/ 	.short	(.L_1993 - .L_1992)
.L_1992:
        /*0004*/ 	.word	0x00000082


	//----- nvinfo : EIATTR_SW2861232_WAR
	.align		4
.L_1993:
        /*0008*/ 	.byte	0x01, 0x35
	.zero		2


	//----- nvinfo : EIATTR_PARAM_CBANK
	.align		4
        /*000c*/ 	.byte	0x04, 0x0a
        /*000e*/ 	.short	(.L_1995 - .L_1994)
	.align		4
.L_1994:
        /*0010*/ 	.word	index@(.nv.constant0._Z25selective_scan_bwd_kernelI32Selective_Scan_bwd_kernel_traitsILi64ELi16ELb0ELb0ELb1ELb0ELb1EN3c108BFloat16ENS1_7complexIfEEEEv12SSMParamsBwd)
        /*0014*/ 	.short	0x0160
        /*0016*/ 	.short	0x01f0


	//----- nvinfo : EIATTR_CBANK_PARAM_SIZE
	.align		4
.L_1995:
        /*0018*/ 	.byte	0x03, 0x19
        /*001a*/ 	.short	0x01f0


	//----- nvinfo : EIATTR_KPARAM_INFO
	.align		4
        /*001c*/ 	.byte	0x04, 0x17
        /*001e*/ 	.short	(.L_1997 - .L_1996)
.L_1996:
        /*0020*/ 	.word	0x00000000
        /*0024*/ 	.short	0x0000
        /*0026*/ 	.short	0x0000
        /*0028*/ 	.byte	0x00, 0xf0, 0xc1, 0x07


	//----- nvinfo : EIATTR_MAXREG_COUNT
	.align		4
.L_1997:
        /*002c*/ 	.byte	0x03, 0x1b
        /*002e*/ 	.short	0x00ff


	//----- nvinfo : EIATTR_NUM_BARRIERS
	.align		4
        /*0030*/ 	.byte	0x02, 0x4c
        /*0032*/ 	.byte	0x01
	.zero		1


	//----- nvinfo : EIATTR_ANNOTATIONS
	.align		4
        /*0034*/ 	.byte	0x04, 0x55
        /*0036*/ 	.short	(.L_1999 - .L_1998)


	//   ....[0]....
.L_1998:
        /*0038*/ 	.word	0x00000001
        /*003c*/ 	.byte	0x40, 0x02, 0x00, 0x00, 0x01, 0x00, 0x00, 0x00, 0x70, 0x02, 0x00, 0x00, 0x01, 0x00, 0x00, 0x00
        /*004c*/ 	.byte	0xc0, 0x09, 0x00, 0x00, 0x01, 0x00, 0x00, 0x00, 0xe0, 0x09, 0x00, 0x00, 0x01, 0x00, 0x00, 0x00
        /*005c*/ 	.byte	0x50, 0x3c, 0x00, 0x00, 0x01, 0x00, 0x00, 0x00, 0xf0, 0x4c, 0x00, 0x00, 0x01, 0x00, 0x00, 0x00
        /*006c*/ 	.byte	0xb0, 0x50, 0x00, 0x00, 0x01, 0x00, 0x00, 0x00, 0xf0, 0xec, 0x00, 0x00, 0x01, 0x00, 0x00, 0x00
        /*007c*/ 	.byte	0x20, 0xf2, 0x00, 0x00, 0x01, 0x00, 0x00, 0x00, 0x50, 0xfd, 0x00, 0x00, 0x01, 0x00, 0x00, 0x00
        /*008c*/ 	.byte	0xb0, 0x02, 0x01, 0x00, 0x01, 0x00, 0x00, 0x00, 0x90, 0x04, 0x01, 0x00


	//----- nvinfo : EIATTR_MERCURY_ISA_VERSION
	.align		4
.L_1999:
        /*0098*/ 	.byte	0x03, 0x5f
        /*009a*/ 	.short	0x0000


	//----- nvinfo : EIATTR_COOP_GROUP_MASK_REGIDS
	.align		4
        /*009c*/ 	.byte	0x04, 0x29
        /*009e*/ 	.short	(.L_2001 - .L_2000)


	//   ....[0]....
.L_2000:
        /*00a0*/ 	.word	0xffffffff


	//   ....[1]....
        /*00a4*/ 	.word	0xffffffff


	//   ....[2]....
        /*00a8*/ 	.word	0xffffffff


	//   ....[3]....
        /*00ac*/ 	.word	0xffffffff


	//   ....[4]....
        /*00b0*/ 	.word	0xffffffff


	//   ....[5]....
        /*00b4*/ 	.word	0xffffffff


	//   ....[6]....
        /*00b8*/ 	.word	0xffffffff


	//   ....[7]....
        /*00bc*/ 	.word	0xffffffff


	//   ....[8]....
        /*00c0*/ 	.word	0xffffffff


	//   ....[9]....
        /*00c4*/ 	.word	0xffffffff


	//   ....[10]....
        /*00c8*/ 	.word	0xffffffff


	//   ....[11]....
        /*00cc*/ 	.word	0xffffffff


	//   ....[12]....
        /*00d0*/ 	.word	0xffffffff


	//   ....[13]....
        /*00d4*/ 	.word	0xffffffff


	//   ....[14]....
        /*00d8*/ 	.word	0xffffffff


	//   ....[15]....
        /*00dc*/ 	.word	0xffffffff


	//   ....[16]....
        /*00e0*/ 	.word	0xffffffff


	//   ....[17]....
        /*00e4*/ 	.word	0xffffffff


	//   ....[18]....
        /*00e8*/ 	.word	0xffffffff


	//   ....[19]....
        /*00ec*/ 	.word	0xffffffff


	//   ....[20]....
        /*00f0*/ 	.word	0xffffffff


	//   ....[21]....
        /*00f4*/ 	.word	0xffffffff


	//   ....[22]....
        /*00f8*/ 	.word	0xffffffff


	//   ....[23]....
        /*00fc*/ 	.word	0xffffffff


	//   ....[24]....
        /*0100*/ 	.word	0xffffffff


	//   ....[25]....
        /*0104*/ 	.word	0xffffffff


	//   ....[26]....
        /*0108*/ 	.word	0xffffffff


	//   ....[27]....
        /*010c*/ 	.word	0xffffffff


	//   ....[28]....
        /*0110*/ 	.word	0xffffffff


	//   ....[29]....
        /*0114*/ 	.word	0xffffffff


	//   ....[30]....
        /*0118*/ 	.word	0xffffffff


	//   ....[31]....
        /*011c*/ 	.word	0xffffffff


	//   ....[32]....
        /*0120*/ 	.word	0xffffffff


	//   ....[33]....
        /*0124*/ 	.word	0xffffffff


	//   ....[34]....
        /*0128*/ 	.word	0xffffffff


	//   ....[35]....
        /*012c*/ 	.word	0xffffffff


	//   ....[36]....
        /*0130*/ 	.word	0xffffffff


	//   ....[37]....
        /*0134*/ 	.word	0xffffffff


	//   ....[38]....
        /*0138*/ 	.word	0xffffffff


	//   ....[39]....
        /*013c*/ 	.word	0xffffffff


	//   ....[40]....
        /*0140*/ 	.word	0xffffffff


	//   ....[41]....
        /*0144*/ 	.word	0xffffffff


	//   ....[42]....
        /*0148*/ 	.word	0xffffffff


	//   ....[43]....
        /*014c*/ 	.word	0xffffffff


	//   ....[44]....
        /*0150*/ 	.word	0xffffffff


	//   ....[45]....
        /*0154*/ 	.word	0xffffffff


	//   ....[46]....
        /*0158*/ 	.word	0xffffffff


	//   ....[47]....
        /*015c*/ 	.word	0xffffffff


	//   ....[48]....
        /*0160*/ 	.word	0xffffffff


	//   ....[49]....
        /*0164*/ 	.word	0xffffffff


	//   ....[50]....
        /*0168*/ 	.word	0xffffffff


	//   ....[51]....
        /*016c*/ 	.word	0xffffffff


	//   ....[52]....
        /*0170*/ 	.word	0xffffffff


	//   ....[53]....
        /*0174*/ 	.word	0xffffffff


	//   ....[54]....
        /*0178*/ 	.word	0xffffffff


	//   ....[55]....
        /*017c*/ 	.word	0xffffffff


	//   ....[56]....
        /*0180*/ 	.word	0xffffffff


	//   ....[57]....
        /*0184*/ 	.word	0xffffffff


	//   ....[58]....
        /*0188*/ 	.word	0xffffffff


	//   ....[59]....
        /*018c*/ 	.word	0xffffffff


	//   ....[60]....
        /*0190*/ 	.word	0xffffffff


	//   ....[61]....
        /*0194*/ 	.word	0xffffffff


	//   ....[62]....
        /*0198*/ 	.word	0xffffffff


	//   ....[63]....
        /*019c*/ 	.word	0xffffffff


	//   ....[64]....
        /*01a0*/ 	.word	0xffffffff


	//   ....[65]....
        /*01a4*/ 	.word	0xffffffff


	//   ....[66]....
        /*01a8*/ 	.word	0xffffffff


	//   ....[67]....
        /*01ac*/ 	.word	0xffffffff


	//   ....[68]....
        /*01b0*/ 	.word	0xffffffff


	//   ....[69]....
        /*01b4*/ 	.word	0xffffffff


	//   ....[70]....
        /*01b8*/ 	.word	0xffffffff


	//   ....[71]....
        /*01bc*/ 	.word	0xffffffff


	//   ....[72]....
        /*01c0*/ 	.word	0xffffffff


	//   ....[73]....
        /*01c4*/ 	.word	0xffffffff


	//   ....[74]....
        /*01c8*/ 	.word	0xffffffff


	//   ....[75]....
        /*01cc*/ 	.word	0xffffffff


	//   ....[76]....
        /*01d0*/ 	.word	0xffffffff


	//   ....[77]....
        /*01d4*/ 	.word	0xffffffff


	//   ....[78]....
        /*01d8*/ 	.word	0xffffffff


	//   ....[79]....
        /*01dc*/ 	.word	0xffffffff


	//   ....[80]....
        /*01e0*/ 	.word	0xffffffff


	//   ....[81]....
        /*01e4*/ 	.word	0xffffffff


	//   ....[82]....
        /*01e8*/ 	.word	0xffffffff


	//   ....[83]....
        /*01ec*/ 	.word	0xffffffff


	//   ....[84]....
        /*01f0*/ 	.word	0xffffffff


	//   ....[85]....
        /*01f4*/ 	.word	0xffffffff


	//   ....[86]....
        /*01f8*/ 	.word	0xffffffff


	//   ....[87]....
        /*01fc*/ 	.word	0xffffffff


	//   ....[88]....
        /*0200*/ 	.word	0xffffffff


	//   ....[89]....
        /*0204*/ 	.word	0xffffffff


	//   ....[90]....
        /*0208*/ 	.word	0xffffffff


	//   ....[91]....
        /*020c*/ 	.word	0xffffffff


	//   ....[92]....
        /*0210*/ 	.word	0xffffffff


	//   ....[93]....
        /*0214*/ 	.word	0xffffffff


	//   ....[94]....
        /*0218*/ 	.word	0xffffffff


	//   ....[95]....
        /*021c*/ 	.word	0xffffffff


	//   ....[96]....
        /*0220*/ 	.word	0xffffffff


	//   ....[97]....
        /*0224*/ 	.word	0xffffffff


	//   ....[98]....
        /*0228*/ 	.word	0xffffffff


	//   ....[99]....
        /*022c*/ 	.word	0xffffffff


	//   ....[100]....
        /*0230*/ 	.word	0xffffffff


	//   ....[101]....
        /*0234*/ 	.word	0xffffffff


	//   ....[102]....
        /*0238*/ 	.word	0xffffffff


	//   ....[103]....
        /*023c*/ 	.word	0xffffffff


	//   ....[104]....
        /*0240*/ 	.word	0xffffffff


	//   ....[105]....
        /*0244*/ 	.word	0xffffffff


	//   ....[106]....
        /*0248*/ 	.word	0xffffffff


	//   ....[107]....
        /*024c*/ 	.word	0xffffffff


	//   ....[108]....
        /*0250*/ 	.word	0xffffffff


	//   ....[109]....
        /*0254*/ 	.word	0xffffffff


	//   ....[110]....
        /*0258*/ 	.word	0xffffffff


	//   ....[111]....
        /*025c*/ 	.word	0xffffffff


	//   ....[112]....
        /*0260*/ 	.word	0xffffffff


	//   ....[113]....
        /*0264*/ 	.word	0xffffffff


	//   ....[114]....
        /*0268*/ 	.word	0xffffffff


	//   ....[115]....
        /*026c*/ 	.word	0xffffffff


	//   ....[116]....
        /*0270*/ 	.word	0xffffffff


	//   ....[117]....
        /*0274*/ 	.word	0xffffffff


	//   ....[118]....
        /*0278*/ 	.word	0xffffffff


	//   ....[119]....
        /*027c*/ 	.word	0xffffffff


	//   ....[120]....
        /*0280*/ 	.word	0xffffffff


	//   ....[121]....
        /*0284*/ 	.word	0xffffffff


	//   ....[122]....
        /*0288*/ 	.word	0xffffffff


	//   ....[123]....
        /*028c*/ 	.word	0xffffffff


	//   ....[124]....
        /*0290*/ 	.word	0xffffffff


	//   ....[125]....
        /*0294*/ 	.word	0xffffffff


	//   ....[126]....
        /*0298*/ 	.word	0xffffffff


	//   ....[127]....
        /*029c*/ 	.word	0xffffffff


	//   ....[128]....
        /*02a0*/ 	.word	0xffffffff


	//   ....[129]....
        /*02a4*/ 	.word	0xffffffff


	//   ....[130]....
        /*02a8*/ 	.word	0xffffffff


	//   ....[131]....
        /*02ac*/ 	.word	0xffffffff


	//   ....[132]....
        /*02b0*/ 	.word	0xffffffff


	//   ....[133]....
        /*02b4*/ 	.word	0xffffffff


	//   ....[134]....
        /*02b8*/ 	.word	0xffffffff


	//   ....[135]....
        /*02bc*/ 	.word	0xffffffff


	//   ....[136]....
        /*02c0*/ 	.word	0xffffffff


	//   ....[137]....
        /*02c4*/ 	.word	0xffffffff


	//   ....[138]....
        /*02c8*/ 	.word	0xffffffff


	//   ....[139]....
        /*02cc*/ 	.word	0xffffffff


	//   ....[140]....
        /*02d0*/ 	.word	0xffffffff


	//   ....[141]....
        /*02d4*/ 	.word	0xffffffff


	//   ....[142]....
        /*02d8*/ 	.word	0xffffffff


	//   ....[143]....
        /*02dc*/ 	.word	0xffffffff


	//   ....[144]....
        /*02e0*/ 	.word	0xffffffff


	//   ....[145]....
        /*02e4*/ 	.word	0xffffffff


	//   ....[146]....
        /*02e8*/ 	.word	0xffffffff


	//   ....[147]....
        /*02ec*/ 	.word	0xffffffff


	//   ....[148]....
        /*02f0*/ 	.word	0xffffffff


	//   ....[149]....
        /*02f4*/ 	.word	0xffffffff


	//   ....[150]....
        /*02f8*/ 	.word	0xffffffff


	//   ....[151]....
        /*02fc*/ 	.word	0xffffffff


	//   ....[152]....
        /*0300*/ 	.word	0xffffffff


	//   ....[153]....
        /*0304*/ 	.word	0xffffffff


	//   ....[154]....
        /*0308*/ 	.word	0xffffffff


	//   ....[155]....
        /*030c*/ 	.word	0xffffffff


	//   ....[156]....
        /*0310*/ 	.word	0xffffffff


	//   ....[157]....
        /*0314*/ 	.word	0xffffffff


	//   ....[158]....
        /*0318*/ 	.word	0xffffffff


	//   ....[159]....
        /*031c*/ 	.word	0xffffffff


	//   ....[160]....
        /*0320*/ 	.word	0xffffffff


	//   ....[161]....
        /*0324*/ 	.word	0xffffffff


	//   ....[162]....
        /*0328*/ 	.word	0xffffffff


	//   ....[163]....
        /*032c*/ 	.word	0xffffffff


	//----- nvinfo : EIATTR_COOP_GROUP_INSTR_OFFSETS
	.align		4
.L_2001:
        /*0330*/ 	.byte	0x04, 0x28
        /*0332*/ 	.short	(.L_2003 - .L_2002)


	//   ....[0]....
.L_2002:
        /*0334*/ 	.word	0x00001430


	//   ....[1]....
        /*0338*/ 	.word	0x00001a20


	//   ....[2]....
        /*033c*/ 	.word	0x00002290


	//   ....[3]....
        /*0340*/ 	.word	0x000027e0


	//   ....[4]....
        /*0344*/ 	.word	0x00002e50


	//   ....[5]....
        /*0348*/ 	.word	0x00003af0


	//   ....[6]....
        /*034c*/ 	.word	0x000047f0


	//   ....[7]....
        /*0350*/ 	.word	0x00006cc0


	//   ....[8]....
        /*0354*/ 	.word	0x00008700


	//   ....[9]....
        /*0358*/ 	.word	0x00008720


	//   ....[10]....
        /*035c*/ 	.word	0x00008740


	//   ....[11]....
        /*0360*/ 	.word	0x00008750


	//   ....[12]....
        /*0364*/ 	.word	0x000087e0


	//   ....[13]....
        /*0368*/ 	.word	0x00008810


	//   ....[14]....
        /*036c*/ 	.word	0x00008830


	//   ....[15]....
        /*0370*/ 	.word	0x00008850


	//   ....[16]....
        /*0374*/ 	.word	0x000088d0


	//   ....[17]....
        /*0378*/ 	.word	0x00008910


	//   ....[18]....
        /*037c*/ 	.word	0x00008940


	//   ....[19]....
        /*0380*/ 	.word	0x00008950


	//   ....[20]....
        /*0384*/ 	.word	0x00008a00


	//   ....[21]....
        /*0388*/ 	.word	0x00008a30


	//   ....[22]....
        /*038c*/ 	.word	0x00008a40


	//   ....[23]....
        /*0390*/ 	.word	0x00008a50


	//   ....[24]....
        /*0394*/ 	.word	0x00008b10


	//   ....[25]....
        /*0398*/ 	.word	0x00008b20


	//   ....[26]....
        /*039c*/ 	.word	0x00008b40


	//   ....[27]....
        /*03a0*/ 	.word	0x00008b50


	//   ....[28]....
        /*03a4*/ 	.word	0x00008c90


	//   ....[29]....
        /*03a8*/ 	.word	0x00008cf0


	//   ....[30]....
        /*03ac*/ 	.word	0x00008d50


	//   ....[31]....
        /*03b0*/ 	.word	0x00008db0


	//   ....[32]....
        /*03b4*/ 	.word	0x00008dd0


	//   ....[33]....
        /*03b8*/ 	.word	0x00008de0


	//   ....[34]....
        /*03bc*/ 	.word	0x00008df0


	//   ....[35]....
        /*03c0*/ 	.word	0x00008e00


	//   ....[36]....
        /*03c4*/ 	.word	0x00008e10


	//   ....[37]....
        /*03c8*/ 	.word	0x00008e20


	//   ....[38]....
        /*03cc*/ 	.word	0x00008e30


	//   ....[39]....
        /*03d0*/ 	.word	0x00008e40


	//   ....[40]....
        /*03d4*/ 	.word	0x0000a150


	//   ....[41]....
        /*03d8*/ 	.word	0x0000a170


	//   ....[42]....
        /*03dc*/ 	.word	0x0000a180


	//   ....[43]....
        /*03e0*/ 	.word	0x0000a190


	//   ....[44]....
        /*03e4*/ 	.word	0x0000a2a0


	//   ....[45]....
        /*03e8*/ 	.word	0x0000a2b0


	//   ....[46]....
        /*03ec*/ 	.word	0x0000a2c0


	//   ....[47]....
        /*03f0*/ 	.word	0x0000a2d0


	//   ....[48]....
        /*03f4*/ 	.word	0x0000a3e0


	//   ....[49]....
        /*03f8*/ 	.word	0x0000a400


	//   ....[50]....
        /*03fc*/ 	.word	0x0000a410


	//   ....[51]....
        /*0400*/ 	.word	0x0000a420


	//   ....[52]....
        /*0404*/ 	.word	0x0000a530


	//   ....[53]....
        /*0408*/ 	.word	0x0000a540


	//   ....[54]....
        /*040c*/ 	.word	0x0000a550


	//   ....[55]....
        /*0410*/ 	.word	0x0000a560


	//   ....[56]....
        /*0414*/ 	.word	0x0000a670


	//   ....[57]....
        /*0418*/ 	.word	0x0000a690


	//   ....[58]....
        /*041c*/ 	.word	0x0000a6a0


	//   ....[59]....
        /*0420*/ 	.word	0x0000a6b0


	//   ....[60]....
        /*0424*/ 	.word	0x0000a7b0


	//   ....[61]....
        /*0428*/ 	.word	0x0000a7c0


	//   ....[62]....
        /*042c*/ 	.word	0x0000a7d0


	//   ....[63]....
        /*0430*/ 	.word	0x0000a7e0


	//   ....[64]....
        /*0434*/ 	.word	0x0000a7f0


	//   ....[65]....
        /*0438*/ 	.word	0x0000a800


	//   ....[66]....
        /*043c*/ 	.word	0x0000a810


	//   ....[67]....
        /*0440*/ 	.word	0x0000a840


	//   ....[68]....
        /*0444*/ 	.word	0x0000a870


	//   ....[69]....
        /*0448*/ 	.word	0x0000a8a0


	//   ....[70]....
        /*044c*/ 	.word	0x0000a8b0


	//   ....[71]....
        /*0450*/ 	.word	0x0000a8c0


	//   ....[72]....
        /*0454*/ 	.word	0x0000e390


	//   ....[73]....
        /*0458*/ 	.word	0x0000e3d0


	//   ....[74]....
        /*045c*/ 	.word	0x0000e410


	//   ....[75]....
        /*0460*/ 	.word	0x0000e450


	//   ....[76]....
        /*0464*/ 	.word	0x0000e510


	//   ....[77]....
        /*0468*/ 	.word	0x0000e540


	//   ....[78]....
        /*046c*/ 	.word	0x0000e570


	//   ....[79]....
        /*0470*/ 	.word	0x0000e5a0


	//   ....[80]....
        /*0474*/ 	.word	0x0000e640


	//   ....[81]....
        /*0478*/ 	.word	0x0000e670


	//   ....[82]....
        /*047c*/ 	.word	0x0000e6a0


	//   ....[83]....
        /*0480*/ 	.word	0x0000e6d0


	//   ....[84]....
        /*0484*/ 	.word	0x0000e770


	//   ....[85]....
        /*0488*/ 	.word	0x0000e7a0


	//   ....[86]....
        /*048c*/ 	.word	0x0000e7d0


	//   ....[87]....
        /*0490*/ 	.word	0x0000e800


	//   ....[88]....
        /*0494*/ 	.word	0x0000e8a0


	//   ....[89]....
        /*0498*/ 	.word	0x0000e8d0


	//   ....[90]....
        /*049c*/ 	.word	0x0000e900


	//   ....[91]....
        /*04a0*/ 	.word	0x0000e930


	//   ....[92]....
        /*04a4*/ 	.word	0x0000efd0


	//   ....[93]....
        /*04a8*/ 	.word	0x0000fb50


	//   ....[94]....
        /*04ac*/ 	.word	0x00010340


	//   ....[95]....
        /*04b0*/ 	.word	0x00010360


	//   ....[96]....
        /*04b4*/ 	.word	0x00010380


	//   ....[97]....
        /*04b8*/ 	.word	0x000103a0


	//   ....[98]....
        /*04bc*/ 	.word	0x000103c0


	//   ....[99]....
        /*04c0*/ 	.word	0x00010510


	//   ....[100]....
        /*04c4*/ 	.word	0x00010530


	//   ....[101]....
        /*04c8*/ 	.word	0x00010550


	//   ....[102]....
        /*04cc*/ 	.word	0x00010580


	//   ....[103]....
        /*04d0*/ 	.word	0x000105a0


	//   ....[104]....
        /*04d4*/ 	.word	0x00010990


	//   ....[105]....
        /*04d8*/ 	.word	0x00010a10


	//   ....[106]....
        /*04dc*/ 	.word	0x00010a80


	//   ....[107]....
        /*04e0*/ 	.word	0x00010af0


	//   ....[108]....
        /*04e4*/ 	.word	0x00010c40


	//   ....[109]....
        /*04e8*/ 	.word	0x00010cb0


	//   ....[110]....
        /*04ec*/ 	.word	0x00010d20


	//   ....[111]....
        /*04f0*/ 	.word	0x00010d90


	//   ....[112]....
        /*04f4*/ 	.word	0x00010eb0


	//   ....[113]....
        /*04f8*/ 	.word	0x00010f20


	//   ....[114]....
        /*04fc*/ 	.word	0x00010f90


	//   ....[115]....
        /*0500*/ 	.word	0x00011000


	//   ....[116]....
        /*0504*/ 	.word	0x00011120


	//   ....[117]....
        /*0508*/ 	.word	0x00011190


	//   ....[118]....
        /*050c*/ 	.word	0x00011200


	//   ....[119]....
        /*0510*/ 	.word	0x00011270


	//   ....[120]....
        /*0514*/ 	.word	0x000113b0


	//   ....[121]....
        /*0518*/ 	.word	0x00011420


	//   ....[122]....
        /*051c*/ 	.word	0x00011490


	//   ....[123]....
        /*0520*/ 	.word	0x00011500


	//   ....[124]....
        /*0524*/ 	.word	0x00011560


	//   ....[125]....
        /*0528*/ 	.word	0x000115d0


	//   ....[126]....
        /*052c*/ 	.word	0x00011640


	//   ....[127]....
        /*0530*/ 	.word	0x000116b0


	//   ....[128]....
        /*0534*/ 	.word	0x00011720


	//   ....[129]....
        /*0538*/ 	.word	0x00011780


	//   ....[130]....
        /*053c*/ 	.word	0x000117e0


	//   ....[131]....
        /*0540*/ 	.word	0x00011840


	//   ....[132]....
        /*0544*/ 	.word	0x000118c0


	//   ....[133]....
        /*0548*/ 	.word	0x00011940


	//   ....[134]....
        /*054c*/ 	.word	0x000119b0


	//   ....[135]....
        /*0550*/ 	.word	0x00011a20


	//   ....[136]....
        /*0554*/ 	.word	0x00011a90


	//   ....[137]....
        /*0558*/ 	.word	0x00011b00


	//   ....[138]....
        /*055c*/ 	.word	0x00011b70


	//   ....[139]....
        /*0560*/ 	.word	0x00011be0


	//   ....[140]....
        /*0564*/ 	.word	0x00011c50


	//   ....[141]....
        /*0568*/ 	.word	0x00011cd0


	//   ....[142]....
        /*056c*/ 	.word	0x00011d40


	//   ....[143]....
        /*0570*/ 	.word	0x00011db0


	//   ....[144]....
        /*0574*/ 	.word	0x00011e20


	//   ....[145]....
        /*0578*/ 	.word	0x00011e90


	//   ....[146]....
        /*057c*/ 	.word	0x00011f00


	//   ....[147]....
        /*0580*/ 	.word	0x00011f70


	//   ....[148]....
        /*0584*/ 	.word	0x00011fe0


	//   ....[149]....
        /*0588*/ 	.word	0x00012060


	//   ....[150]....
        /*058c*/ 	.word	0x000120d0


	//   ....[151]....
        /*0590*/ 	.word	0x00012140


	//   ....[152]....
        /*0594*/ 	.word	0x000121a0


	//   ....[153]....
        /*0598*/ 	.word	0x00012200


	//   ....[154]....
        /*059c*/ 	.word	0x00012260


	//   ....[155]....
        /*05a0*/ 	.word	0x000122c0


	//   ....[156]....
        /*05a4*/ 	.word	0x00012350


	//   ....[157]....
        /*05a8*/ 	.word	0x000123c0


	//   ....[158]....
        /*05ac*/ 	.word	0x00012430


	//   ....[159]....
        /*05b0*/ 	.word	0x000124a0


	//   ....[160]....
        /*05b4*/ 	.word	0x00012570


	//   ....[161]....
        /*05b8*/ 	.word	0x000125d0


	//   ....[162]....
        /*05bc*/ 	.word	0x00012630


	//   ....[163]....
        /*05c0*/ 	.word	0x00012690


	//----- nvinfo : EIATTR_EXIT_INSTR_OFFSETS
	.align		4
.L_2003:
        /*05c4*/ 	.byte	0x04, 0x1c
        /*05c6*/ 	.short	(.L_2005 - .L_2004)


	//   ....[0]....
.L_2004:
        /*05c8*/ 	.word	0x00010690


	//   ....[1]....
        /*05cc*/ 	.word	0x00010930


	//----- nvinfo : EIATTR_MAX_THREADS
	.align		4
.L_2005:
        /*05d0*/ 	.byte	0x04, 0x05
        /*05d2*/ 	.short	(.L_2007 - .L_2006)
.L_2006:
        /*05d4*/ 	.word	0x00000040
        /*05d8*/ 	.word	0x00000001
        /*05dc*/ 	.word	0x00000001


	//----- nvinfo : EIATTR_CRS_STACK_SIZE
	.align		4
.L_2007:
        /*05e0*/ 	.byte	0x04, 0x1e
        /*05e2*/ 	.short	(.L_2009 - .L_2008)
.L_2008:
        /*05e4*/ 	.word	0x00000000
.L_2009:


//--------------------- .nv.info._Z25selective_scan_bwd_kernelI32Selective_Scan_bwd_kernel_traitsILi64ELi16ELb0ELb0ELb1ELb1ELb0EN3c108BFloat16ENS1_7complexIfEEEEv12SSMParamsBwd --------------------------
	.section	.nv.info._Z25selective_scan_bwd_kernelI32Selective_Scan_bwd_kernel_traitsILi64ELi16ELb0ELb0ELb1ELb1ELb0EN3c108BFloat16ENS1_7complexIfEEEEv12SSMParamsBwd,"",@"SHT_CUDA_INFO"
	.sectionflags	@""
	.align	4


	//----- nvinfo : EIATTR_CUDA_API_VERSION
	.align		4
        /*0000*/ 	.byte	0x04, 0x37
        /*0002*/ 	.short	(.L_2011 - .L_2010)
.L_2010:
        /*0004*/ 	.word	0x00000082


	//----- nvinfo : EIATTR_SW2861232_WAR
	.align		4
.L_2011:
        /*0008*/ 	.byte	0x01, 0x35
	.zero		2


	//----- nvinfo : EIATTR_PARAM_CBANK
	.align		4
        /*000c*/ 	.byte	0x04, 0x0a
        /*000e*/ 	.short	(.L_2013 - .L_2012)
	.align		4
.L_2012:
        /*0010*/ 	.word	index@(.nv.constant0._Z25selective_scan_bwd_kernelI32Selective_Scan_bwd_kernel_traitsILi64ELi16ELb0ELb0ELb1ELb1ELb0EN3c108BFloat16ENS1_7complexIfEEEEv12SSMParamsBwd)
        /*0014*/ 	.short	0x0160
        /*0016*/ 	.short	0x01f0


	//----- nvinfo : EIATTR_CBANK_PARAM_SIZE
	.align		4
.L_2013:
        /*0018*/ 	.byte	0x03, 0x19
        /*001a*/ 	.short	0x01f0


	//----- nvinfo : EIATTR_KPARAM_INFO
	.align		4
        /*001c*/ 	.byte	0x04, 0x17
        /*001e*/ 	.short	(.L_2015 - .L_2014)
.L_2014:
        /*0020*/ 	.word	0x00000000
        /*0024*/ 	.short	0x0000
        /*0026*/ 	.short	0x0000
        /*0028*/ 	.byte	0x00, 0xf0, 0xc1, 0x07


	//----- nvinfo : EIATTR_MAXREG_COUNT
	.align		4
.L_2015:
        /*002c*/ 	.byte	0x03, 0x1b
        /*002e*/ 	.short	0x00ff


	//----- nvinfo : EIATTR_NUM_BARRIERS
	.align		4
        /*0030*/ 	.byte	0x02, 0x4c
        /*0032*/ 	.byte	0x01
	.zero		1


	//----- nvinfo : EIATTR_ANNOTATIONS
	.align		4
        /*0034*/ 	.byte	0x04, 0x55
        /*0036*/ 	.short	(.L_2017 - .L_2016)


	//   ....[0]....
.L_2016:
        /* <DEDUP_REMOVED lines=8> */


	//----- nvinfo : EIATTR_MERCURY_ISA_VERSION
	.align		4
.L_2017:
        /*00a8*/ 	.byte	0x03, 0x5f
        /*00aa*/ 	.short	0x0000


	//----- nvinfo : EIATTR_COOP_GROUP_MASK_REGIDS
	.align		4
        /*00ac*/ 	.byte	0x04, 0x29
        /*00ae*/ 	.short	(.L_2019 - .L_2018)


	//   ....[0]....
.L_2018:
        /*00b0*/ 	.word	0xffffffff


	//   ....[1]....
        /*00b4*/ 	.word	0xffffffff


	//   ....[2]....
        /*00b8*/ 	.word	0xffffffff


	//   ....[3]....
        /*00bc*/ 	.word	0xffffffff


	//   ....[4]....
        /*00c0*/ 	.word	0xffffffff


	//   ....[5]....
        /*00c4*/ 	.word	0xffffffff


	//   ....[6]....
        /*00c8*/ 	.word	0xffffffff


	//   ....[7]....
        /*00cc*/ 	.word	0xffffffff


	//   ....[8]....
        /*00d0*/ 	.word	0xffffffff


	//   ....[9]....
        /*00d4*/ 	.word	0xffffffff


	//   ....[10]....
        /*00d8*/ 	.word	0xffffffff


	//   ....[11]....
        /*00dc*/ 	.word	0xffffffff


	//   ....[12]....
        /*00e0*/ 	.word	0xffffffff


	//   ....[13]....
        /*00e4*/ 	.word	0xffffffff


	//   ....[14]....
        /*00e8*/ 	.word	0xffffffff


	//   ....[15]....
        /*00ec*/ 	.word	0xffffffff


	//   ....[16]....
        /*00f0*/ 	.word	0xffffffff


	//   ....[17]....
        /*00f4*/ 	.word	0xffffffff


	//   ....[18]....
        /*00f8*/ 	.word	0xffffffff


	//   ....[19]....
        /*00fc*/ 	.word	0xffffffff


	//   ....[20]....
        /*0100*/ 	.word	0xffffffff


	//   ....[21]....
        /*0104*/ 	.word	0xffffffff


	//   ....[22]....
        /*0108*/ 	.word	0xffffffff


	//   ....[23]....
        /*010c*/ 	.word	0xffffffff


	//   ....[24]....
        /*0110*/ 	.word	0xffffffff


	//   ....[25]....
        /*0114*/ 	.word	0xffffffff


	//   ....[26]....
        /*0118*/ 	.word	0xffffffff


	//   ....[27]....
        /*011c*/ 	.word	0xffffffff


	//   ....[28]....
        /*0120*/ 	.word	0xffffffff


	//   ....[29]....
        /*0124*/ 	.word	0xffffffff


	//   ....[30]....
        /*0128*/ 	.word	0xffffffff


	//   ....[31]....
        /*012c*/ 	.word	0xffffffff


	//   ....[32]....
        /*0130*/ 	.word	0xffffffff


	//   ....[33]....
        /*0134*/ 	.word	0xffffffff


	//   ....[34]....
        /*0138*/ 	.word	0xffffffff


	//   ....[35]....
        /*013c*/ 	.word	0xffffffff


	//   ....[36]....
        /*0140*/ 	.word	0xffffffff


	//   ....[37]....
        /*0144*/ 	.word	0xffffffff


	//   ....[38]....
        /*0148*/ 	.word	0xffffffff


	//   ....[39]....
        /*014c*/ 	.word	0xffffffff


	//   ....[40]....
        /*0150*/ 	.word	0xffffffff


	//   ....[41]....
        /*0154*/ 	.word	0xffffffff


	//   ....[42]....
        /*0158*/ 	.word	0xffffffff


	//   ....[43]....
        /*015c*/ 	.word	0xffffffff


	//   ....[44]....
        /*0160*/ 	.word	0xffffffff


	//   ....[45]....
        /*0164*/ 	.word	0xffffffff


	//   ....[46]....
        /*0168*/ 	.word	0xffffffff


	//   ....[47]....
        /*016c*/ 	.word	0xffffffff


	//   ....[48]....
        /*0170*/ 	.word	0xffffffff


	//   ....[49]....
        /*0174*/ 	.word	0xffffffff


	//   ....[50]....
        /*0178*/ 	.word	0xffffffff


	//   ....[51]....
        /*017c*/ 	.word	0xffffffff


	//   ....[52]....
        /*0180*/ 	.word	0xffffffff


	//   ....[53]....
        /*0184*/ 	.word	0xffffffff


	//   ....[54]....
        /*0188*/ 	.word	0xffffffff


	//   ....[55]....
        /*018c*/ 	.word	0xffffffff


	//   ....[56]....
        /*0190*/ 	.word	0xffffffff


	//   ....[57]....
        /*0194*/ 	.word	0xffffffff


	//   ....[58]....
        /*0198*/ 	.word	0xffffffff


	//   ....[59]....
        /*019c*/ 	.word	0xffffffff


	//   ....[60]....
        /*01a0*/ 	.word	0xffffffff


	//   ....[61]....
        /*01a4*/ 	.word	0xffffffff


	//   ....[62]....
        /*01a8*/ 	.word	0xffffffff


	//   ....[63]....
        /*01ac*/ 	.word	0xffffffff


	//   ....[64]....
        /*01b0*/ 	.word	0xffffffff


	//   ....[65]....
        /*01b4*/ 	.word	0xffffffff


	//   ....[66]....
        /*01b8*/ 	.word	0xffffffff


	//   ....[67]....
        /*01bc*/ 	.word	0xffffffff


	//   ....[68]....
        /*01c0*/ 	.word	0xffffffff


	//   ....[69]....
        /*01c4*/ 	.word	0xffffffff


	//   ....[70]....
        /*01c8*/ 	.word	0xffffffff


	//   ....[71]....
        /*01cc*/ 	.word	0xffffffff


	//   ....[72]....
        /*01d0*/ 	.word	0xffffffff


	//   ....[73]....
        /*01d4*/ 	.word	0xffffffff


	//   ....[74]....
        /*01d8*/ 	.word	0xffffffff


	//   ....[75]....
        /*01dc*/ 	.word	0xffffffff


	//   ....[76]....
        /*01e0*/ 	.word	0xffffffff


	//   ....[77]....
        /*01e4*/ 	.word	0xffffffff


	//   ....[78]....
        /*01e8*/ 	.word	0xffffffff


	//   ....[79]....
        /*01ec*/ 	.word	0xffffffff


	//   ....[80]....
        /*01f0*/ 	.word	0xffffffff


	//   ....[81]....
        /*01f4*/ 	.word	0xffffffff


	//   ....[82]....
        /*01f8*/ 	.word	0xffffffff


	//   ....[83]....
        /*01fc*/ 	.word	0xffffffff


	//   ....[84]....
        /*0200*/ 	.word	0xffffffff


	//   ....[85]....
        /*0204*/ 	.word	0xffffffff


	//   ....[86]....
        /*0208*/ 	.word	0xffffffff


	//   ....[87]....
        /*020c*/ 	.word	0xffffffff


	//   ....[88]....
        /*0210*/ 	.word	0xffffffff


	//   ....[89]....
        /*0214*/ 	.word	0xffffffff


	//   ....[90]....
        /*0218*/ 	.word	0xffffffff


	//   ....[91]....
        /*021c*/ 	.word	0xffffffff


	//   ....[92]....
        /*0220*/ 	.word	0xffffffff


	//   ....[93]....
        /*0224*/ 	.word	0xffffffff


	//   ....[94]....
        /*0228*/ 	.word	0xffffffff


	//   ....[95]....
        /*022c*/ 	.word	0xffffffff


	//   ....[96]....
        /*0230*/ 	.word	0xffffffff


	//   ....[97]....
        /*0234*/ 	.word	0xffffffff


	//   ....[98]....
        /*0238*/ 	.word	0xffffffff


	//   ....[99]....
        /*023c*/ 	.word	0xffffffff


	//   ....[100]....
        /*0240*/ 	.word	0xffffffff


	//   ....[101]....
        /*0244*/ 	.word	0xffffffff


	//   ....[102]....
        /*0248*/ 	.word	0xffffffff


	//   ....[103]....
        /*024c*/ 	.word	0xffffffff


	//   ....[104]....
        /*0250*/ 	.word	0xffffffff


	//   ....[105]....
        /*0254*/ 	.word	0xffffffff


	//   ....[106]....
        /*0258*/ 	.word	0xffffffff


	//   ....[107]....
        /*025c*/ 	.word	0xffffffff


	//   ....[108]....
        /*0260*/ 	.word	0xffffffff


	//   ....[109]....
        /*0264*/ 	.word	0xffffffff


	//   ....[110]....
        /*0268*/ 	.word	0xffffffff


	//   ....[111]....
        /*026c*/ 	.word	0xffffffff


	//   ....[112]....
        /*0270*/ 	.word	0xffffffff


	//   ....[113]....
        /*0274*/ 	.word	0xffffffff


	//   ....[114]....
        /*0278*/ 	.word	0xffffffff


	//   ....[115]....
        /*027c*/ 	.word	0xffffffff


	//   ....[116]....
        /*0280*/ 	.word	0xffffffff


	//   ....[117]....
        /*0284*/ 	.word	0xffffffff


	//   ....[118]....
        /*0288*/ 	.word	0xffffffff


	//   ....[119]....
        /*028c*/ 	.word	0xffffffff


	//   ....[120]....
        /*0290*/ 	.word	0xffffffff


	//   ....[121]....
        /*0294*/ 	.word	0xffffffff


	//   ....[122]....
        /*0298*/ 	.word	0xffffffff


	//   ....[123]....
        /*029c*/ 	.word	0xffffffff


	//   ....[124]....
        /*02a0*/ 	.word	0xffffffff


	//   ....[125]....
        /*02a4*/ 	.word	0xffffffff


	//   ....[126]....
        /*02a8*/ 	.word	0xffffffff


	//   ....[127]....
        /*02ac*/ 	.word	0xffffffff


	//   ....[128]....
        /*02b0*/ 	.word	0xffffffff


	//   ....[129]....
        /*02b4*/ 	.word	0xffffffff


	//   ....[130]....
        /*02b8*/ 	.word	0xffffffff


	//   ....[131]....
        /*02bc*/ 	.word	0xffffffff


	//   ....[132]....
        /*02c0*/ 	.word	0xffffffff


	//   ....[133]....
        /*02c4*/ 	.word	0xffffffff


	//   ....[134]....
        /*02c8*/ 	.word	0xffffffff


	//   ....[135]....
        /*02cc*/ 	.word	0xffffffff


	//   ....[136]....
        /*02d0*/ 	.word	0xffffffff


	//   ....[137]....
        /*02d4*/ 	.word	0xffffffff


	//   ....[138]....
        /*02d8*/ 	.word	0xffffffff


	//   ....[139]....
        /*02dc*/ 	.word	0xffffffff


	//   ....[140]....
        /*02e0*/ 	.word	0xffffffff


	//   ....[141]....
        /*02e4*/ 	.word	0xffffffff


	//   ....[142]....
        /*02e8*/ 	.word	0xffffffff


	//   ....[143]....
        /*02ec*/ 	.word	0xffffffff


	//   ....[144]....
        /*02f0*/ 	.word	0xffffffff


	//   ....[145]....
        /*02f4*/ 	.word	0xffffffff


	//   ....[146]....
        /*02f8*/ 	.word	0xffffffff


	//   ....[147]....
        /*02fc*/ 	.word	0xffffffff


	//   ....[148]....
        /*0300*/ 	.word	0xffffffff


	//   ....[149]....
        /*0304*/ 	.word	0xffffffff


	//   ....[150]....
        /*0308*/ 	.word	0xffffffff


	//   ....[151]....
        /*030c*/ 	.word	0xffffffff


	//   ....[152]....
        /*0310*/ 	.word	0xffffffff


	//   ....[153]....
        /*0314*/ 	.word	0xffffffff


	//   ....[154]....
        /*0318*/ 	.word	0xffffffff


	//   ....[155]....
        /*031c*/ 	.word	0xffffffff


	//   ....[156]....
        /*0320*/ 	.word	0xffffffff


	//   ....[157]....
        /*0324*/ 	.word	0xffffffff


	//   ....[158]....
        /*0328*/ 	.word	0xffffffff


	//   ....[159]....
        /*032c*/ 	.word	0xffffffff


	//   ....[160]....
        /*0330*/ 	.word	0xffffffff


	//----- nvinfo : EIATTR_COOP_GROUP_INSTR_OFFSETS
	.align		4
.L_2019:
        /*0334*/ 	.byte	0x04, 0x28
        /*0336*/ 	.short	(.L_2021 - .L_2020)


	//   ....[0]....
.L_2020:
        /*0338*/ 	.word	0x00001410


	//   ....[1]....
        /*033c*/ 	.word	0x00001980


	//   ....[2]....
        /*0340*/ 	.word	0x00001f50


	//   ....[3]....
        /*0344*/ 	.word	0x000065d0


	//   ....[4]....
        /*0348*/ 	.word	0x00007fa0


	//   ....[5]....
        /*034c*/ 	.word	0x00007fc0


	//   ....[6]....
        /*0350*/ 	.word	0x00007fe0


	//   ....[7]....
        /*0354*/ 	.word	0x00007ff0


	//   ....[8]....
        /*0358*/ 	.word	0x00008060


	//   ....[9]....
        /*035c*/ 	.word	0x000080a0


	//   ....[10]....
        /*0360*/ 	.word	0x000080d0


	//   ....[11]....
        /*0364*/ 	.word	0x000080f0


	//   ....[12]....
        /*0368*/ 	.word	0x00008190


	//   ....[13]....
        /*036c*/ 	.word	0x000081c0


	//   ....[14]....
        /*0370*/ 	.word	0x000081e0


	//   ....[15]....
        /*0374*/ 	.word	0x000081f0


	//   ....[16]....
        /*0378*/ 	.word	0x000082a0


	//   ....[17]....
        /*037c*/ 	.word	0x000082c0


	//   ....[18]....
        /*0380*/ 	.word	0x000082e0


	//   ....[19]....
        /*0384*/ 	.word	0x000082f0


	//   ....[20]....
        /*0388*/ 	.word	0x000083b0


	//   ....[21]....
        /*038c*/ 	.word	0x000083c0


	//   ....[22]....
        /*0390*/ 	.word	0x000083e0


	//   ....[23]....
        /*0394*/ 	.word	0x000083f0


	//   ....[24]....
        /*0398*/ 	.word	0x00008540


	//   ....[25]....
        /*039c*/ 	.word	0x000085a0


	//   ....[26]....
        /*03a0*/ 	.word	0x00008600


	//   ....[27]....
        /*03a4*/ 	.word	0x00008660


	//   ....[28]....
        /*03a8*/ 	.word	0x00008680


	//   ....[29]....
        /*03ac*/ 	.word	0x00008690


	//   ....[30]....
        /*03b0*/ 	.word	0x000086a0


	//   ....[31]....
        /*03b4*/ 	.word	0x000086b0


	//   ....[32]....
        /*03b8*/ 	.word	0x000086c0


	//   ....[33]....
        /*03bc*/ 	.word	0x000086d0


	//   ....[34]....
        /*03c0*/ 	.word	0x000086e0


	//   ....[35]....
        /*03c4*/ 	.word	0x000086f0


	//   ....[36]....
        /*03c8*/ 	.word	0x000099f0


	//   ....[37]....
        /*03cc*/ 	.word	0x00009a10


	//   ....[38]....
        /*03d0*/ 	.word	0x00009a20


	//   ....[39]....
        /*03d4*/ 	.word	0x00009a30


	//   ....[40]....
        /*03d8*/ 	.word	0x00009b40


	//   ....[41]....
        /*03dc*/ 	.word	0x00009b50


	//   ....[42]....
        /*03e0*/ 	.word	0x00009b60


	//   ....[43]....
        /*03e4*/ 	.word	0x00009b70


	//   ....[44]....
        /*03e8*/ 	.word	0x00009c80


	//   ....[45]....
        /*03ec*/ 	.word	0x00009ca0


	//   ....[46]....
        /*03f0*/ 	.word	0x00009cb0


	//   ....[47]....
        /*03f4*/ 	.word	0x00009cc0


	//   ....[48]....
        /*03f8*/ 	.word	0x00009dd0


	//   ....[49]....
        /*03fc*/ 	.word	0x00009de0


	//   ....[50]....
        /*0400*/ 	.word	0x00009df0


	//   ....[51]....
        /*0404*/ 	.word	0x00009e00


	//   ....[52]....
        /*0408*/ 	.word	0x00009f10


	//   ....[53]....
        /*040c*/ 	.word	0x00009f30


	//   ....[54]....
        /*0410*/ 	.word	0x00009f40


	//   ....[55]....
        /*0414*/ 	.word	0x00009f50


	//   ....[56]....
        /*0418*/ 	.word	0x0000a050


	//   ....[57]....
        /*041c*/ 	.word	0x0000a060


	//   ....[58]....
        /*0420*/ 	.word	0x0000a070


	//   ....[59]....
        /*0424*/ 	.word	0x0000a080


	//   ....[60]....
        /*0428*/ 	.word	0x0000a090


	//   ....[61]....
        /*042c*/ 	.word	0x0000a0a0


	//   ....[62]....
        /*0430*/ 	.word	0x0000a0b0


	//   ....[63]....
        /*0434*/ 	.word	0x0000a0e0


	//   ....[64]....
        /*0438*/ 	.word	0x0000a110


	//   ....[65]....
        /*043c*/ 	.word	0x0000a140


	//   ....[66]....
        /*0440*/ 	.word	0x0000a150


	//   ....[67]....
        /*0444*/ 	.word	0x0000a160


	//   ....[68]....
        /*0448*/ 	.word	0x0000dc20


	//   ....[69]....
        /*044c*/ 	.word	0x0000dc60


	//   ....[70]....
        /*0450*/ 	.word	0x0000dca0


	//   ....[71]....
        /*0454*/ 	.word	0x0000dce0


	//   ....[72]....
        /*0458*/ 	.word	0x0000dd90


	//   ....[73]....
        /*045c*/ 	.word	0x0000dde0


	//   ....[74]....
        /*0460*/ 	.word	0x0000de10


	//   ....[75]....
        /*0464*/ 	.word	0x0000de40


	//   ....[76]....
        /*0468*/ 	.word	0x0000dec0


	//   ....[77]....
        /*046c*/ 	.word	0x0000df10


	//   ....[78]....
        /*0470*/ 	.word	0x0000df40


	//   ....[79]....
        /*0474*/ 	.word	0x0000df70


	//   ....[80]....
        /*0478*/ 	.word	0x0000e000


	//   ....[81]....
        /*047c*/ 	.word	0x0000e040


	//   ....[82]....
        /*0480*/ 	.word	0x0000e070


	//   ....[83]....
        /*0484*/ 	.word	0x0000e0a0


	//   ....[84]....
        /*0488*/ 	.word	0x0000e130


	//   ....[85]....
        /*048c*/ 	.word	0x0000e170


	//   ....[86]....
        /*0490*/ 	.word	0x0000e1a0


	//   ....[87]....
        /*0494*/ 	.word	0x0000e1d0


	//   ....[88]....
        /*0498*/ 	.word	0x0000eaf0


	//   ....[89]....
        /*049c*/ 	.word	0x0000f6a0


	//   ....[90]....
        /*04a0*/ 	.word	0x00010260


	//   ....[91]....
        /*04a4*/ 	.word	0x00010920


	//   ....[92]....
        /*04a8*/ 	.word	0x00010940


	//   ....[93]....
        /*04ac*/ 	.word	0x00010960


	//   ....[94]....
        /*04b0*/ 	.word	0x00010980


	//   ....[95]....
        /*04b4*/ 	.word	0x000109a0


	//   ....[96]....
        /*04b8*/ 	.word	0x00010af0


	//   ....[97]....
        /*04bc*/ 	.word	0x00010b10


	//   ....[98]....
        /*04c0*/ 	.word	0x00010b30


	//   ....[99]....
        /*04c4*/ 	.word	0x00010b60


	//   ....[100]....
        /*04c8*/ 	.word	0x00010b80


	//   ....[101]....
        /*04cc*/ 	.word	0x00010f70


	//   ....[102]....
        /*04d0*/ 	.word	0x00010ff0


	//   ....[103]....
        /*04d4*/ 	.word	0x00011060


	//   ....[104]....
        /*04d8*/ 	.word	0x000110d0


	//   ....[105]....
        /*04dc*/ 	.word	0x00011220


	//   ....[106]....
        /*04e0*/ 	.word	0x00011290


	//   ....[107]....
        /*04e4*/ 	.word	0x00011300


	//   ....[108]....
        /*04e8*/ 	.word	0x00011370


	//   ....[109]....
        /*04ec*/ 	.word	0x000114b0


	//   ....[110]....
        /*04f0*/ 	.word	0x00011520


	//   ....[111]....
        /*04f4*/ 	.word	0x00011590


	//   ....[112]....
        /*04f8*/ 	.word	0x00011600


	//   ....[113]....
        /*04fc*/ 	.word	0x00011730


	//   ....[114]....
        /*0500*/ 	.word	0x000117a0


	//   ....[115]....
        /*0504*/ 	.word	0x00011810


	//   ....[116]....
        /*0508*/ 	.word	0x00011880


	//   ....[117]....
        /*050c*/ 	.word	0x000119b0


	//   ....[118]....
        /*0510*/ 	.word	0x00011a20


	//   ....[119]....
        /*0514*/ 	.word	0x00011a90


	//   ....[120]....
        /*0518*/ 	.word	0x00011b00


	//   ....[121]....
        /*051c*/ 	.word	0x00011b60


	//   ....[122]....
        /*0520*/ 	.word	0x00011bd0


	//   ....[123]....
        /*0524*/ 	.word	0x00011c40


	//   ....[124]....
        /*0528*/ 	.word	0x00011cb0


	//   ....[125]....
        /*052c*/ 	.word	0x00011d20


	//   ....[126]....
        /*0530*/ 	.word	0x00011d80


	//   ....[127]....
        /*0534*/ 	.word	0x00011de0


	//   ....[128]....
        /*0538*/ 	.word	0x00011e40


	//   ....[129]....
        /*053c*/ 	.word	0x00011ec0


	//   ....[130]....
        /*0540*/ 	.word	0x00011f40


	//   ....[131]....
        /*0544*/ 	.word	0x00011fb0


	//   ....[132]....
        /*0548*/ 	.word	0x00012020


	//   ....[133]....
        /*054c*/ 	.word	0x00012090


	//   ....[134]....
        /*0550*/ 	.word	0x00012100


	//   ....[135]....
        /*0554*/ 	.word	0x00012170


	//   ....[136]....
        /*0558*/ 	.word	0x000121e0


	//   ....[137]....
        /*055c*/ 	.word	0x00012250


	//   ....[138]....
        /*0560*/ 	.word	0x000122d0


	//   ....[139]....
        /*0564*/ 	.word	0x00012340


	//   ....[140]....
        /*0568*/ 	.word	0x000123b0


	//   ....[141]....
        /*056c*/ 	.word	0x00012420


	//   ....[142]....
        /*0570*/ 	.word	0x00012490


	//   ....[143]....
        /*0574*/ 	.word	0x00012500


	//   ....[144]....
        /*0578*/ 	.word	0x00012570


	//   ....[145]....
        /*057c*/ 	.word	0x000125e0


	//   ....[146]....
        /*0580*/ 	.word	0x00012660


	//   ....[147]....
        /*0584*/ 	.word	0x000126d0


	//   ....[148]....
        /*0588*/ 	.word	0x00012740


	//   ....[149]....
        /*058c*/ 	.word	0x000127a0


	//   ....[150]....
        /*0590*/ 	.word	0x00012800


	//   ....[151]....
        /*0594*/ 	.word	0x00012860


	//   ....[152]....
        /*0598*/ 	.word	0x000128c0


	//   ....[153]....
        /*059c*/ 	.word	0x00012950


	//   ....[154]....
        /*05a0*/ 	.word	0x000129c0


	//   ....[155]....
        /*05a4*/ 	.word	0x00012a30


	//   ....[156]....
        /*05a8*/ 	.word	0x00012aa0


	//   ....[157]....
        /*05ac*/ 	.word	0x00012b70


	//   ....[158]....
        /*05b0*/ 	.word	0x00012bd0


	//   ....[159]....
        /*05b4*/ 	.word	0x00012c30


	//   ....[160]....
        /*05b8*/ 	.word	0x00012c90


	//----- nvinfo : EIATTR_EXIT_INSTR_OFFSETS
	.align		4
.L_2021:
        /*05bc*/ 	.byte	0x04, 0x1c
        /*05be*/ 	.short	(.L_2023 - .L_2022)


	//   ....[0]....
.L_2022:
        /*05c0*/ 	.word	0x00010c70


	//   ....[1]....
        /*05c4*/ 	.word	0x00010f10


	//----- nvinfo : EIATTR_MAX_THREADS
	.align		4
.L_2023:
        /*05c8*/ 	.byte	0x04, 0x05
        /*05ca*/ 	.short	(.L_2025 - .L_2024)
.L_2024:
        /*05cc*/ 	.word	0x00000040
        /*05d0*/ 	.word	0x00000001
        /*05d4*/ 	.word	0x00000001


	//----- nvinfo : EIATTR_CRS_STACK_SIZE
	.align		4
.L_2025:
        /*05d8*/ 	.byte	0x04, 0x1e
        /*05da*/ 	.short	(.L_2027 - .L_2026)
.L_2026:
        /*05dc*/ 	.word	0x00000000
.L_2027:


//--------------------- .nv.info._Z25selective_scan_bwd_kernelI32Selective_Scan_bwd_kernel_traitsILi64ELi16ELb0ELb0ELb1ELb1ELb1EN3c108BFloat16ENS1_7complexIfEEEEv12SSMParamsBwd --------------------------
	.section	.nv.info._Z25selective_scan_bwd_kernelI32Selective_Scan_bwd_kernel_traitsILi64ELi16ELb0ELb0ELb1ELb1ELb1EN3c108BFloat16ENS1_7complexIfEEEEv12SSMParamsBwd,"",@"SHT_CUDA_INFO"
	.sectionflags	@""
	.align	4


	//----- nvinfo : EIATTR_CUDA_API_VERSION
	.align		4
        /*0000*/ 	.byte	0x04, 0x37
        /*0002*/ 	.short	(.L_2029 - .L_2028)
.L_2028:
        /*0004*/ 	.word	0x00000082


	//----- nvinfo : EIATTR_SW2861232_WAR
	.align		4
.L_2029:
        /*0008*/ 	.byte	0x01, 0x35
	.zero		2


	//----- nvinfo : EIATTR_PARAM_CBANK
	.align		4
        /*000c*/ 	.byte	0x04, 0x0a
        /*000e*/ 	.short	(.L_2031 - .L_2030)
	.align		4
.L_2030:
        /*0010*/ 	.word	index@(.nv.constant0._Z25selective_scan_bwd_kernelI32Selective_Scan_bwd_kernel_traitsILi64ELi16ELb0ELb0ELb1ELb1ELb1EN3c108BFloat16ENS1_7complexIfEEEEv12SSMParamsBwd)
        /*0014*/ 	.short	0x0160
        /*0016*/ 	.short	0x01f0


	//----- nvinfo : EIATTR_CBANK_PARAM_SIZE
	.align		4
.L_2031:
        /*0018*/ 	.byte	0x03, 0x19
        /*001a*/ 	.short	0x01f0


	//----- nvinfo : EIATTR_KPARAM_INFO
	.align		4
        /*001c*/ 	.byte	0x04, 0x17
        /*001e*/ 	.short	(.L_2033 - .L_2032)
.L_2032:
        /*0020*/ 	.word	0x00000000
        /*0024*/ 	.short	0x0000
        /*0026*/ 	.short	0x0000
        /*0028*/ 	.byte	0x00, 0xf0, 0xc1, 0x07


	//----- nvinfo : EIATTR_MAXREG_COUNT
	.align		4
.L_2033:
        /*002c*/ 	.byte	0x03, 0x1b
        /*002e*/ 	.short	0x00ff


	//----- nvinfo : EIATTR_NUM_BARRIERS
	.align		4
        /*0030*/ 	.byte	0x02, 0x4c
        /*0032*/ 	.byte	0x01
	.zero		1


	//----- nvinfo : EIATTR_ANNOTATIONS
	.align		4
        /*0034*/ 	.byte	0x04, 0x55
        /*0036*/ 	.short	(.L_2035 - .L_2034)


	//   ....[0]....
.L_2034:
        /* <DEDUP_REMOVED lines=9> */


	//----- nvinfo : EIATTR_MERCURY_ISA_VERSION
	.align		4
.L_2035:
        /*00b8*/ 	.byte	0x03, 0x5f
        /*00ba*/ 	.short	0x0000


	//----- nvinfo : EIATTR_COOP_GROUP_MASK_REGIDS
	.align		4
        /*00bc*/ 	.byte	0x04, 0x29
        /*00be*/ 	.short	(.L_2037 - .L_2036)


	//   ....[0]....
.L_2036:
        /*00c0*/ 	.word	0xffffffff


	//   ....[1]....
        /*00c4*/ 	.word	0xffffffff


	//   ....[2]....
        /*00c8*/ 	.word	0xffffffff


	//   ....[3]....
        /*00cc*/ 	.word	0xffffffff


	//   ....[4]....
        /*00d0*/ 	.word	0xffffffff


	//   ....[5]....
        /*00d4*/ 	.word	0xffffffff


	//   ....[6]....
        /*00d8*/ 	.word	0xffffffff


	//   ....[7]....
        /*00dc*/ 	.word	0xffffffff


	//   ....[8]....
        /*00e0*/ 	.word	0xffffffff


	//   ....[9]....
        /*00e4*/ 	.word	0xffffffff


	//   ....[10]....
        /*00e8*/ 	.word	0xffffffff


	//   ....[11]....
        /*00ec*/ 	.word	0xffffffff


	//   ....[12]....
        /*00f0*/ 	.word	0xffffffff


	//   ....[13]....
        /*00f4*/ 	.word	0xffffffff


	//   ....[14]....
        /*00f8*/ 	.word	0xffffffff


	//   ....[15]....
        /*00fc*/ 	.word	0xffffffff


	//   ....[16]....
        /*0100*/ 	.word	0xffffffff


	//   ....[17]....
        /*0104*/ 	.word	0xffffffff


	//   ....[18]....
        /*0108*/ 	.word	0xffffffff


	//   ....[19]....
        /*010c*/ 	.word	0xffffffff


	//   ....[20]....
        /*0110*/ 	.word	0xffffffff


	//   ....[21]....
        /*0114*/ 	.word	0xffffffff


	//   ....[22]....
        /*0118*/ 	.word	0xffffffff


	//   ....[23]....
        /*011c*/ 	.word	0xffffffff


	//   ....[24]....
        /*0120*/ 	.word	0xffffffff


	//   ....[25]....
        /*0124*/ 	.word	0xffffffff


	//   ....[26]....
        /*0128*/ 	.word	0xffffffff


	//   ....[27]....
        /*012c*/ 	.word	0xffffffff


	//   ....[28]....
        /*0130*/ 	.word	0xffffffff


	//   ....[29]....
        /*0134*/ 	.word	0xffffffff


	//   ....[30]....
        /*0138*/ 	.word	0xffffffff


	//   ....[31]....
        /*013c*/ 	.word	0xffffffff


	//   ....[32]....
        /*0140*/ 	.word	0xffffffff


	//   ....[33]....
        /*0144*/ 	.word	0xffffffff


	//   ....[34]....
        /*0148*/ 	.word	0xffffffff


	//   ....[35]....
        /*014c*/ 	.word	0xffffffff


	//   ....[36]....
        /*0150*/ 	.word	0xffffffff


	//   ....[37]....
        /*0154*/ 	.word	0xffffffff


	//   ....[38]....
        /*0158*/ 	.word	0xffffffff


	//   ....[39]....
        /*015c*/ 	.word	0xffffffff


	//   ....[40]....
        /*0160*/ 	.word	0xffffffff


	//   ....[41]....
        /*0164*/ 	.word	0xffffffff


	//   ....[42]....
        /*0168*/ 	.word	0xffffffff


	//   ....[43]....
        /*016c*/ 	.word	0xffffffff


	//   ....[44]....
        /*0170*/ 	.word	0xffffffff


	//   ....[45]....
        /*0174*/ 	.word	0xffffffff


	//   ....[46]....
        /*0178*/ 	.word	0xffffffff


	//   ....[47]....
        /*017c*/ 	.word	0xffffffff


	//   ....[48]....
        /*0180*/ 	.word	0xffffffff


	//   ....[49]....
        /*0184*/ 	.word	0xffffffff


	//   ....[50]....
        /*0188*/ 	.word	0xffffffff


	//   ....[51]....
        /*018c*/ 	.word	0xffffffff


	//   ....[52]....
        /*0190*/ 	.word	0xffffffff


	//   ....[53]....
        /*0194*/ 	.word	0xffffffff


	//   ....[54]....
        /*0198*/ 	.word	0xffffffff


	//   ....[55]....
        /*019c*/ 	.word	0xffffffff


	//   ....[56]....
        /*01a0*/ 	.word	0xffffffff


	//   ....[57]....
        /*01a4*/ 	.word	0xffffffff


	//   ....[58]....
        /*01a8*/ 	.word	0xffffffff


	//   ....[59]....
        /*01ac*/ 	.word	0xffffffff


	//   ....[60]....
        /*01b0*/ 	.word	0xffffffff


	//   ....[61]....
        /*01b4*/ 	.word	0xffffffff


	//   ....[62]....
        /*01b8*/ 	.word	0xffffffff


	//   ....[63]....
        /*01bc*/ 	.word	0xffffffff


	//   ....[64]....
        /*01c0*/ 	.word	0xffffffff


	//   ....[65]....
        /*01c4*/ 	.word	0xffffffff


	//   ....[66]....
        /*01c8*/ 	.word	0xffffffff


	//   ....[67]....
        /*01cc*/ 	.word	0xffffffff


	//   ....[68]....
        /*01d0*/ 	.word	0xffffffff


	//   ....[69]....
        /*01d4*/ 	.word	0xffffffff


	//   ....[70]....
        /*01d8*/ 	.word	0xffffffff


	//   ....[71]....
        /*01dc*/ 	.word	0xffffffff


	//   ....[72]....
        /*01e0*/ 	.word	0xffffffff


	//   ....[73]....
        /*01e4*/ 	.word	0xffffffff


	//   ....[74]....
        /*01e8*/ 	.word	0xffffffff


	//   ....[75]....
        /*01ec*/ 	.word	0xffffffff


	//   ....[76]....
        /*01f0*/ 	.word	0xffffffff


	//   ....[77]....
        /*01f4*/ 	.word	0xffffffff


	//   ....[78]....
        /*01f8*/ 	.word	0xffffffff


	//   ....[79]....
        /*01fc*/ 	.word	0xffffffff


	//   ....[80]....
        /*0200*/ 	.word	0xffffffff


	//   ....[81]....
        /*0204*/ 	.word	0xffffffff


	//   ....[82]....
        /*0208*/ 	.word	0xffffffff


	//   ....[83]....
        /*020c*/ 	.word	0xffffffff


	//   ....[84]....
        /*0210*/ 	.word	0xffffffff


	//   ....[85]....
        /*0214*/ 	.word	0xffffffff


	//   ....[86]....
        /*0218*/ 	.word	0xffffffff


	//   ....[87]....
        /*021c*/ 	.word	0xffffffff


	//   ....[88]....
        /*0220*/ 	.word	0xffffffff


	//   ....[89]....
        /*0224*/ 	.word	0xffffffff


	//   ....[90]....
        /*0228*/ 	.word	0xffffffff


	//   ....[91]....
        /*022c*/ 	.word	0xffffffff


	//   ....[92]....
        /*0230*/ 	.word	0xffffffff


	//   ....[93]....
        /*0234*/ 	.word	0xffffffff


	//   ....[94]....
        /*0238*/ 	.word	0xffffffff


	//   ....[95]....
        /*023c*/ 	.word	0xffffffff


	//   ....[96]....
        /*0240*/ 	.word	0xffffffff


	//   ....[97]....
        /*0244*/ 	.word	0xffffffff


	//   ....[98]....
        /*0248*/ 	.word	0xffffffff


	//   ....[99]....
        /*024c*/ 	.word	0xffffffff


	//   ....[100]....
        /*0250*/ 	.word	0xffffffff


	//   ....[101]....
        /*0254*/ 	.word	0xffffffff


	//   ....[102]....
        /*0258*/ 	.word	0xffffffff


	//   ....[103]....
        /*025c*/ 	.word	0xffffffff


	//   ....[104]....
        /*0260*/ 	.word	0xffffffff


	//   ....[105]....
        /*0264*/ 	.word	0xffffffff


	//   ....[106]....
        /*0268*/ 	.word	0xffffffff


	//   ....[107]....
        /*026c*/ 	.word	0xffffffff


	//   ....[108]....
        /*0270*/ 	.word	0xffffffff


	//   ....[109]....
        /*0274*/ 	.word	0xffffffff


	//   ....[110]....
        /*0278*/ 	.word	0xffffffff


	//   ....[111]....
        /*027c*/ 	.word	0xffffffff


	//   ....[112]....
        /*0280*/ 	.word	0xffffffff


	//   ....[113]....
        /*0284*/ 	.word	0xffffffff


	//   ....[114]....
        /*0288*/ 	.word	0xffffffff


	//   ....[115]....
        /*028c*/ 	.word	0xffffffff


	//   ....[116]....
        /*0290*/ 	.word	0xffffffff


	//   ....[117]....
        /*0294*/ 	.word	0xffffffff


	//   ....[118]....
        /*0298*/ 	.word	0xffffffff


	//   ....[119]....
        /*029c*/ 	.word	0xffffffff


	//   ....[120]....
        /*02a0*/ 	.word	0xffffffff


	//   ....[121]....
        /*02a4*/ 	.word	0xffffffff


	//   ....[122]....
        /*02a8*/ 	.word	0xffffffff


	//   ....[123]....
        /*02ac*/ 	.word	0xffffffff


	//   ....[124]....
        /*02b0*/ 	.word	0xffffffff


	//   ....[125]....
        /*02b4*/ 	.word	0xffffffff


	//   ....[126]....
        /*02b8*/ 	.word	0xffffffff


	//   ....[127]....
        /*02bc*/ 	.word	0xffffffff


	//   ....[128]....
        /*02c0*/ 	.word	0xffffffff


	//   ....[129]....
        /*02c4*/ 	.word	0xffffffff


	//   ....[130]....
        /*02c8*/ 	.word	0xffffffff


	//   ....[131]....
        /*02cc*/ 	.word	0xffffffff


	//   ....[132]....
        /*02d0*/ 	.word	0xffffffff


	//   ....[133]....
        /*02d4*/ 	.word	0xffffffff


	//   ....[134]....
        /*02d8*/ 	.word	0xffffffff


	//   ....[135]....
        /*02dc*/ 	.word	0xffffffff


	//   ....[136]....
        /*02e0*/ 	.word	0xffffffff


	//   ....[137]....
        /*02e4*/ 	.word	0xffffffff


	//   ....[138]....
        /*02e8*/ 	.word	0xffffffff


	//   ....[139]....
        /*02ec*/ 	.word	0xffffffff


	//   ....[140]....
        /*02f0*/ 	.word	0xffffffff


	//   ....[141]....
        /*02f4*/ 	.word	0xffffffff


	//   ....[142]....
        /*02f8*/ 	.word	0xffffffff


	//   ....[143]....
        /*02fc*/ 	.word	0xffffffff


	//   ....[144]....
        /*0300*/ 	.word	0xffffffff


	//   ....[145]....
        /*0304*/ 	.word	0xffffffff


	//   ....[146]....
        /*0308*/ 	.word	0xffffffff


	//   ....[147]....
        /*030c*/ 	.word	0xffffffff


	//   ....[148]....
        /*0310*/ 	.word	0xffffffff


	//   ....[149]....
        /*0314*/ 	.word	0xffffffff


	//   ....[150]....
        /*0318*/ 	.word	0xffffffff


	//   ....[151]....
        /*031c*/ 	.word	0xffffffff


	//   ....[152]....
        /*0320*/ 	.word	0xffffffff


	//   ....[153]....
        /*0324*/ 	.word	0xffffffff


	//   ....[154]....
        /*0328*/ 	.word	0xffffffff


	//   ....[155]....
        /*032c*/ 	.word	0xffffffff


	//   ....[156]....
        /*0330*/ 	.word	0xffffffff


	//   ....[157]....
        /*0334*/ 	.word	0xffffffff


	//   ....[158]....
        /*0338*/ 	.word	0xffffffff


	//   ....[159]....
        /*033c*/ 	.word	0xffffffff


	//   ....[160]....
        /*0340*/ 	.word	0xffffffff


	//   ....[161]....
        /*0344*/ 	.word	0xffffffff


	//   ....[162]....
        /*0348*/ 	.word	0xffffffff


	//   ....[163]....
        /*034c*/ 	.word	0xffffffff


	//   ....[164]....
        /*0350*/ 	.word	0xffffffff


	//----- nvinfo : EIATTR_COOP_GROUP_INSTR_OFFSETS
	.align		4
.L_2037:
        /*0354*/ 	.byte	0x04, 0x28
        /*0356*/ 	.short	(.L_2039 - .L_2038)


	//   ....[0]....
.L_2038:
        /*0358*/ 	.word	0x00001400


	//   ....[1]....
        /*035c*/ 	.word	0x00001980


	//   ....[2]....
        /*0360*/ 	.word	0x00001f60


	//   ....[3]....
        /*0364*/ 	.word	0x00004c90


	//   ....[4]....
        /*0368*/ 	.word	0x000053e0


	//   ....[5]....
        /*036c*/ 	.word	0x00005fe0


	//   ....[6]....
        /*0370*/ 	.word	0x00006af0


	//   ....[7]....
        /*0374*/ 	.word	0x00009040


	//   ....[8]....
        /*0378*/ 	.word	0x0000aa80


	//   ....[9]....
        /*037c*/ 	.word	0x0000aaa0


	//   ....[10]....
        /*0380*/ 	.word	0x0000aac0


	//   ....[11]....
        /*0384*/ 	.word	0x0000aad0


	//   ....[12]....
        /*0388*/ 	.word	0x0000ab90


	//   ....[13]....
        /*038c*/ 	.word	0x0000abb0


	//   ....[14]....
        /*0390*/ 	.word	0x0000abc0


	//   ....[15]....
        /*0394*/ 	.word	0x0000abd0


	//   ....[16]....
        /*0398*/ 	.word	0x0000ac50


	//   ....[17]....
        /*039c*/ 	.word	0x0000ac90


	//   ....[18]....
        /*03a0*/ 	.word	0x0000acc0


	//   ....[19]....
        /*03a4*/ 	.word	0x0000acd0


	//   ....[20]....
        /*03a8*/ 	.word	0x0000ada0


	//   ....[21]....
        /*03ac*/ 	.word	0x0000adb0


	//   ....[22]....
        /*03b0*/ 	.word	0x0000adc0


	//   ....[23]....
        /*03b4*/ 	.word	0x0000add0


	//   ....[24]....
        /*03b8*/ 	.word	0x0000ae90


	//   ....[25]....
        /*03bc*/ 	.word	0x0000aea0


	//   ....[26]....
        /*03c0*/ 	.word	0x0000aec0


	//   ....[27]....
        /*03c4*/ 	.word	0x0000aed0


	//   ....[28]....
        /*03c8*/ 	.word	0x0000b010


	//   ....[29]....
        /*03cc*/ 	.word	0x0000b070


	//   ....[30]....
        /*03d0*/ 	.word	0x0000b0d0


	//   ....[31]....
        /*03d4*/ 	.word	0x0000b130


	//   ....[32]....
        /*03d8*/ 	.word	0x0000b150


	//   ....[33]....
        /*03dc*/ 	.word	0x0000b160


	//   ....[34]....
        /*03e0*/ 	.word	0x0000b170


	//   ....[35]....
        /*03e4*/ 	.word	0x0000b180


	//   ....[36]....
        /*03e8*/ 	.word	0x0000b190


	//   ....[37]....
        /*03ec*/ 	.word	0x0000b1a0


	//   ....[38]....
        /*03f0*/ 	.word	0x0000b1b0


	//   ....[39]....
        /*03f4*/ 	.word	0x0000b1c0


	//   ....[40]....
        /*03f8*/ 	.word	0x0000c4d0


	//   ....[41]....
        /*03fc*/ 	.word	0x0000c4f0


	//   ....[42]....
        /*0400*/ 	.word	0x0000c500


	//   ....[43]....
        /*0404*/ 	.word	0x0000c510


	//   ....[44]....
        /*0408*/ 	.word	0x0000c620


	//   ....[45]....
        /*040c*/ 	.word	0x0000c630


	//   ....[46]....
        /*0410*/ 	.word	0x0000c640


	//   ....[47]....
        /*0414*/ 	.word	0x0000c650


	//   ....[48]....
        /*0418*/ 	.word	0x0000c760


	//   ....[49]....
        /*041c*/ 	.word	0x0000c780


	//   ....[50]....
        /*0420*/ 	.word	0x0000c790


	//   ....[51]....
        /*0424*/ 	.word	0x0000c7a0


	//   ....[52]....
        /*0428*/ 	.word	0x0000c8b0


	//   ....[53]....
        /*042c*/ 	.word	0x0000c8c0


	//   ....[54]....
        /*0430*/ 	.word	0x0000c8d0


	//   ....[55]....
        /*0434*/ 	.word	0x0000c8e0


	//   ....[56]....
        /*0438*/ 	.word	0x0000c9f0


	//   ....[57]....
        /*043c*/ 	.word	0x0000ca10


	//   ....[58]....
        /*0440*/ 	.word	0x0000ca20


	//   ....[59]....
        /*0444*/ 	.word	0x0000ca30


	//   ....[60]....
        /*0448*/ 	.word	0x0000cb30


	//   ....[61]....
        /*044c*/ 	.word	0x0000cb40


	//   ....[62]....
        /*0450*/ 	.word	0x0000cb50


	//   ....[63]....
        /*0454*/ 	.word	0x0000cb60


	//   ....[64]....
        /*0458*/ 	.word	0x0000cb70


	//   ....[65]....
        /*045c*/ 	.word	0x0000cb80


	//   ....[66]....
        /*0460*/ 	.word	0x0000cb90


	//   ....[67]....
        /*0464*/ 	.word	0x0000cbc0


	//   ....[68]....
        /*0468*/ 	.word	0x0000cbf0


	//   ....[69]....
        /*046c*/ 	.word	0x0000cc20


	//   ....[70]....
        /*0470*/ 	.word	0x0000cc30


	//   ....[71]....
        /*0474*/ 	.word	0x0000cc40


	//   ....[72]....
        /*0478*/ 	.word	0x00010740


	//   ....[73]....
        /*047c*/ 	.word	0x00010780


	//   ....[74]....
        /*0480*/ 	.word	0x000107c0


	//   ....[75]....
        /*0484*/ 	.word	0x00010800


	//   ....[76]....
        /*0488*/ 	.word	0x000108b0


	//   ....[77]....
        /*048c*/ 	.word	0x000108e0


	//   ....[78]....
        /*0490*/ 	.word	0x00010910


	//   ....[79]....
        /*0494*/ 	.word	0x00010940


	//   ....[80]....
        /*0498*/ 	.word	0x00010a00


	//   ....[81]....
        /*049c*/ 	.word	0x00010a30


	//   ....[82]....
        /*04a0*/ 	.word	0x00010a60


	//   ....[83]....
        /*04a4*/ 	.word	0x00010a90


	//   ....[84]....
        /*04a8*/ 	.word	0x00010b30


	//   ....[85]....
        /*04ac*/ 	.word	0x00010b60


	//   ....[86]....
        /*04b0*/ 	.word	0x00010b90


	//   ....[87]....
        /*04b4*/ 	.word	0x00010bc0


	//   ....[88]....
        /*04b8*/ 	.word	0x00010c60


	//   ....[89]....
        /*04bc*/ 	.word	0x00010c90


	//   ....[90]....
        /*04c0*/ 	.word	0x00010cc0


	//   ....[91]....
        /*04c4*/ 	.word	0x00010cf0


	//   ....[92]....
        /*04c8*/ 	.word	0x000115f0


	//   ....[93]....
        /*04cc*/ 	.word	0x000121d0


	//   ....[94]....
        /*04d0*/ 	.word	0x00012c80


	//   ....[95]....
        /*04d4*/ 	.word	0x00013450


	//   ....[96]....
        /*04d8*/ 	.word	0x00013470


	//   ....[97]....
        /*04dc*/ 	.word	0x00013490


	//   ....[98]....
        /*04e0*/ 	.word	0x000134b0


	//   ....[99]....
        /*04e4*/ 	.word	0x000134d0


	//   ....[100]....
        /*04e8*/ 	.word	0x00013620


	//   ....[101]....
        /*04ec*/ 	.word	0x00013640


	//   ....[102]....
        /*04f0*/ 	.word	0x00013660


	//   ....[103]....
        /*04f4*/ 	.word	0x00013690


	//   ....[104]....
        /*04f8*/ 	.word	0x000136b0


	//   ....[105]....
        /*04fc*/ 	.word	0x00013aa0


	//   ....[106]....
        /*0500*/ 	.word	0x00013b20


	//   ....[107]....
        /*0504*/ 	.word	0x00013b90


	//   ....[108]....
        /*0508*/ 	.word	0x00013c00


	//   ....[109]....
        /*050c*/ 	.word	0x00013d50


	//   ....[110]....
        /*0510*/ 	.word	0x00013dc0


	//   ....[111]....
        /*0514*/ 	.word	0x00013e30


	//   ....[112]....
        /*0518*/ 	.word	0x00013ea0


	//   ....[113]....
        /*051c*/ 	.word	0x00013fc0


	//   ....[114]....
        /*0520*/ 	.word	0x00014030


	//   ....[115]....
        /*0524*/ 	.word	0x000140a0


	//   ....[116]....
        /*0528*/ 	.word	0x00014110


	//   ....[117]....
        /*052c*/ 	.word	0x00014250


	//   ....[118]....
        /*0530*/ 	.word	0x000142c0


	//   ....[119]....
        /*0534*/ 	.word	0x00014330


	//   ....[120]....
        /*0538*/ 	.word	0x000143a0


	//   ....[121]....
        /*053c*/ 	.word	0x000144d0


	//   ....[122]....
        /*0540*/ 	.word	0x00014540


	//   ....[123]....
        /*0544*/ 	.word	0x000145b0


	//   ....[124]....
        /*0548*/ 	.word	0x00014620


	//   ....[125]....
        /*054c*/ 	.word	0x00014690


	//   ....[126]....
        /*0550*/ 	.word	0x00014700


	//   ....[127]....
        /*0554*/ 	.word	0x00014770


	//   ....[128]....
        /*0558*/ 	.word	0x000147e0


	//   ....[129]....
        /*055c*/ 	.word	0x00014850


	//   ....[130]....
        /*0560*/ 	.word	0x000148b0


	//   ....[131]....
        /*0564*/ 	.word	0x00014910


	//   ....[132]....
        /*0568*/ 	.word	0x00014970


	//   ....[133]....
        /*056c*/ 	.word	0x000149f0


	//   ....[134]....
        /*0570*/ 	.word	0x00014a70


	//   ....[135]....
        /*0574*/ 	.word	0x00014ae0


	//   ....[136]....
        /*0578*/ 	.word	0x00014b50


	//   ....[137]....
        /*057c*/ 	.word	0x00014bd0


	//   ....[138]....
        /*0580*/ 	.word	0x00014c40


	//   ....[139]....
        /*0584*/ 	.word	0x00014cb0


	//   ....[140]....
        /*0588*/ 	.word	0x00014d20


	//   ....[141]....
        /*058c*/ 	.word	0x00014da0


	//   ....[142]....
        /*0590*/ 	.word	0x00014e20


	//   ....[143]....
        /*0594*/ 	.word	0x00014e90


	//   ....[144]....
        /*0598*/ 	.word	0x00014f00


	//   ....[145]....
        /*059c*/ 	.word	0x00014f80


	//   ....[146]....
        /*05a0*/ 	.word	0x00014ff0


	//   ....[147]....
        /*05a4*/ 	.word	0x00015060


	//   ....[148]....
        /*05a8*/ 	.word	0x000150d0


	//   ....[149]....
        /*05ac*/ 	.word	0x00015150


	//   ....[150]....
        /*05b0*/ 	.word	0x000151d0


	//   ....[151]....
        /*05b4*/ 	.word	0x00015240


	//   ....[152]....
        /*05b8*/ 	.word	0x000152b0


	//   ....[153]....
        /*05bc*/ 	.word	0x00015320


	//   ....[154]....
        /*05c0*/ 	.word	0x00015380


	//   ....[155]....
        /*05c4*/ 	.word	0x000153e0


	//   ....[156]....
        /*05c8*/ 	.word	0x00015440


	//   ....[157]....
        /*05cc*/ 	.word	0x000154d0


	//   ....[158]....
        /*05d0*/ 	.word	0x00015540


	//   ....[159]....
        /*05d4*/ 	.word	0x000155b0


	//   ....[160]....
        /*05d8*/ 	.word	0x00015620


	//   ....[161]....
        /*05dc*/ 	.word	0x000156f0


	//   ....[162]....
        /*05e0*/ 	.word	0x00015750


	//   ....[163]....
        /*05e4*/ 	.word	0x000157b0


	//   ....[164]....
        /*05e8*/ 	.word	0x00015810


	//----- nvinfo : EIATTR_EXIT_INSTR_OFFSETS
	.align		4
.L_2039:
        /*05ec*/ 	.byte	0x04, 0x1c
        /*05ee*/ 	.short	(.L_2041 - .L_2040)


	//   ....[0]....
.L_2040:
        /*05f0*/ 	.word	0x000137a0


	//   ....[1]....
        /*05f4*/ 	.word	0x00013a40


	//----- nvinfo : EIATTR_MAX_THREADS
	.align		4
.L_2041:
        /*05f8*/ 	.byte	0x04, 0x05
        /*05fa*/ 	.short	(.L_2043 - .L_2042)
.L_2042:
        /*05fc*/ 	.word	0x00000040
        /*0600*/ 	.word	0x00000001
        /*0604*/ 	.word	0x00000001


	//----- nvinfo : EIATTR_CRS_STACK_SIZE
	.align		4
.L_2043:
        /*0608*/ 	.byte	0x04, 0x1e
        /*060a*/ 	.short	(.L_2045 - .L_2044)
.L_2044:
        /*060c*/ 	.word	0x00000000
.L_2045:


//--------------------- .nv.info._Z25selective_scan_bwd_kernelI32Selective_Scan_bwd_kernel_traitsILi64ELi16ELb0ELb1ELb0ELb0ELb0EN3c108BFloat16ENS1_7complexIfEEEEv12SSMParamsBwd --------------------------
	.section	.nv.info._Z25selective_scan_bwd_kernelI32Selective_Scan_bwd_kernel_traitsILi64ELi16ELb0ELb1ELb0ELb0ELb0EN3c108BFloat16ENS1_7complexIfEEEEv12SSMParamsBwd,"",@"SHT_CUDA_INFO"
	.sectionflags	@""
	.align	4


	//----- nvinfo : EIATTR_CUDA_API_VERSION
	.align		4
        /*0000*/ 	.byte	0x04, 0x37
        /*0002*/ 	.short	(.L_2047 - .L_2046)
.L_2046:
        /*0004*/ 	.word	0x00000082


	//----- nvinfo : EIATTR_SW2861232_WAR
	.align		4
.L_2047:
        /*0008*/ 	.byte	0x01, 0x35
	.zero		2


	//----- nvinfo : EIATTR_PARAM_CBANK
	.align		4
        /*000c*/ 	.byte	0x04, 0x0a
        /*000e*/ 	.short	(.L_2049 - .L_2048)
	.align		4
.L_2048:
        /*0010*/ 	.word	index@(.nv.constant0._Z25selective_scan_bwd_kernelI32Selective_Scan_bwd_kernel_traitsILi64ELi16ELb0ELb1ELb0ELb0ELb0EN3c108BFloat16ENS1_7complexIfEEEEv12SSMParamsBwd)
        /*0014*/ 	.short	0x0160
        /*0016*/ 	.short	0x01f0


	//----- nvinfo : EIATTR_CBANK_PARAM_SIZE
	.align		4
.L_2049:
        /*0018*/ 	.byte	0x03, 0x19
        /*001a*/ 	.short	0x01f0


	//----- nvinfo : EIATTR_KPARAM_INFO
	.align		4
        /*001c*/ 	.byte	0x04, 0x17
        /*001e*/ 	.short	(.L_2051 - .L_2050)
.L_2050:
        /*0020*/ 	.word	0x00000000
        /*0024*/ 	.short	0x0000
        /*0026*/ 	.short	0x0000
        /*0028*/ 	.byte	0x00, 0xf0, 0xc1, 0x07


	//----- nvinfo : EIATTR_MAXREG_COUNT
	.align		4
.L_2051:
        /*002c*/ 	.byte	0x03, 0x1b
        /*002e*/ 	.short	0x00ff


	//----- nvinfo : EIATTR_NUM_BARRIERS
	.align		4
        /*0030*/ 	.byte	0x02, 0x4c
        /*0032*/ 	.byte	0x01
	.zero		1


	//----- nvinfo : EIATTR_ANNOTATIONS
	.align		4
        /*0034*/ 	.byte	0x04, 0x55
        /*0036*/ 	.short	(.L_2053 - .L_2052)


	//   ....[0]....
.L_2052:
        /*0038*/ 	.word	0x00000001
        /*003c*/ 	.byte	0x30, 0x02, 0x00, 0x00, 0x01, 0x00, 0x00, 0x00, 0x60, 0x02, 0x00, 0x00, 0x01, 0x00, 0x00, 0x00
        /*004c*/ 	.byte	0xf0, 0x09, 0x00, 0x00, 0x01, 0x00, 0x00, 0x00, 0x10, 0x0a, 0x00, 0x00, 0x01, 0x00, 0x00, 0x00
        /*005c*/ 	.byte	0xc0, 0x0a, 0x00, 0x00, 0x01, 0x00, 0x00, 0x00, 0xa0, 0x23, 0x00, 0x00, 0x01, 0x00, 0x00, 0x00
        /*006c*/ 	.byte	0xc0, 0xc0, 0x00, 0x00, 0x01, 0x00, 0x00, 0x00, 0x30, 0xcc, 0x00, 0x00, 0x01, 0x00, 0x00, 0x00
        /*007c*/ 	.byte	0x10, 0xd1, 0x00, 0x00, 0x01, 0x00, 0x00, 0x00, 0xf0, 0xd2, 0x00, 0x00


	//----- nvinfo : EIATTR_MERCURY_ISA_VERSION
	.align		4
.L_2053:
        /*0088*/ 	.byte	0x03, 0x5f
        /*008a*/ 	.short	0x0000


	//----- nvinfo : EIATTR_COOP_GROUP_MASK_REGIDS
	.align		4
        /*008c*/ 	.byte	0x04, 0x29
        /*008e*/ 	.short	(.L_2055 - .L_2054)


	//   ....[0]....
.L_2054:
        /*0090*/ 	.word	0xffffffff


	//   ....[1]....
        /*0094*/ 	.word	0xffffffff


	//   ....[2]....
        /*0098*/ 	.word	0xffffffff


	//   ....[3]....
        /*009c*/ 	.word	0xffffffff


	//   ....[4]....
        /*00a0*/ 	.word	0xffffffff


	//   ....[5]....
        /*00a4*/ 	.word	0xffffffff


	//   ....[6]....
        /*00a8*/ 	.word	0xffffffff


	//   ....[7]....
        /*00ac*/ 	.word	0xffffffff


	//   ....[8]....
        /*00b0*/ 	.word	0xffffffff


	//   ....[9]....
        /*00b4*/ 	.word	0xffffffff


	//   ....[10]....
        /*00b8*/ 	.word	0xffffffff


	//   ....[11]....
        /*00bc*/ 	.word	0xffffffff


	//   ....[12]....
        /*00c0*/ 	.word	0xffffffff


	//   ....[13]....
        /*00c4*/ 	.word	0xffffffff


	//   ....[14]....
        /*00c8*/ 	.word	0xffffffff


	//   ....[15]....
        /*00cc*/ 	.word	0xffffffff


	//   ....[16]....
        /*00d0*/ 	.word	0xffffffff


	//   ....[17]....
        /*00d4*/ 	.word	0xffffffff


	//   ....[18]....
        /*00d8*/ 	.word	0xffffffff


	//   ....[19]....
        /*00dc*/ 	.word	0xffffffff


	//   ....[20]....
        /*00e0*/ 	.word	0xffffffff


	//   ....[21]....
        /*00e4*/ 	.word	0xffffffff


	//   ....[22]....
        /*00e8*/ 	.word	0xffffffff


	//   ....[23]....
        /*00ec*/ 	.word	0xffffffff


	//   ....[24]....
        /*00f0*/ 	.word	0xffffffff


	//   ....[25]....
        /*00f4*/ 	.word	0xffffffff


	//   ....[26]....
        /*00f8*/ 	.word	0xffffffff


	//   ....[27]....
        /*00fc*/ 	.word	0xffffffff


	//   ....[28]....
        /*0100*/ 	.word	0xffffffff


	//   ....[29]....
        /*0104*/ 	.word	0xffffffff


	//   ....[30]....
        /*0108*/ 	.word	0xffffffff


	//   ....[31]....
        /*010c*/ 	.word	0xffffffff


	//   ....[32]....
        /*0110*/ 	.word	0xffffffff


	//   ....[33]....
        /*0114*/ 	.word	0xffffffff


	//   ....[34]....
        /*0118*/ 	.word	0xffffffff


	//   ....[35]....
        /*011c*/ 	.word	0xffffffff


	//   ....[36]....
        /*0120*/ 	.word	0xffffffff


	//   ....[37]....
        /*0124*/ 	.word	0xffffffff


	//   ....[38]....
        /*0128*/ 	.word	0xffffffff


	//   ....[39]....
        /*012c*/ 	.word	0xffffffff


	//   ....[40]....
        /*0130*/ 	.word	0xffffffff


	//   ....[41]....
        /*0134*/ 	.word	0xffffffff


	//   ....[42]....
        /*0138*/ 	.word	0xffffffff


	//   ....[43]....
        /*013c*/ 	.word	0xffffffff


	//   ....[44]....
        /*0140*/ 	.word	0xffffffff


	//   ....[45]....
        /*0144*/ 	.word	0xffffffff


	//   ....[46]....
        /*0148*/ 	.word	0xffffffff


	//   ....[47]....
        /*014c*/ 	.word	0xffffffff


	//   ....[48]....
        /*0150*/ 	.word	0xffffffff


	//   ....[49]....
        /*0154*/ 	.word	0xffffffff


	//   ....[50]....
        /*0158*/ 	.word	0xffffffff


	//   ....[51]....
        /*015c*/ 	.word	0xffffffff


	//   ....[52]....
        /*0160*/ 	.word	0xffffffff


	//   ....[53]....
        /*0164*/ 	.word	0xffffffff


	//   ....[54]....
        /*0168*/ 	.word	0xffffffff


	//   ....[55]....
        /*016c*/ 	.word	0xffffffff


	//   ....[56]....
        /*0170*/ 	.word	0xffffffff


	//   ....[57]....
        /*0174*/ 	.word	0xffffffff


	//   ....[58]....
        /*0178*/ 	.word	0xffffffff


	//   ....[59]....
        /*017c*/ 	.word	0xffffffff


	//   ....[60]....
        /*0180*/ 	.word	0xffffffff


	//   ....[61]....
        /*0184*/ 	.word	0xffffffff


	//   ....[62]....
        /*0188*/ 	.word	0xffffffff


	//   ....[63]....
        /*018c*/ 	.word	0xffffffff


	//   ....[64]....
        /*0190*/ 	.word	0xffffffff


	//   ....[65]....
        /*0194*/ 	.word	0xffffffff


	//   ....[66]....
        /*0198*/ 	.word	0xffffffff


	//   ....[67]....
        /*019c*/ 	.word	0xffffffff


	//   ....[68]....
        /*01a0*/ 	.word	0xffffffff


	//   ....[69]....
        /*01a4*/ 	.word	0xffffffff


	//   ....[70]....
        /*01a8*/ 	.word	0xffffffff


	//   ....[71]....
        /*01ac*/ 	.word	0xffffffff


	//   ....[72]....
        /*01b0*/ 	.word	0xffffffff


	//   ....[73]....
        /*01b4*/ 	.word	0xffffffff


	//   ....[74]....
        /*01b8*/ 	.word	0xffffffff


	//   ....[75]....
        /*01bc*/ 	.word	0xffffffff


	//   ....[76]....
        /*01c0*/ 	.word	0xffffffff


	//   ....[77]....
        /*01c4*/ 	.word	0xffffffff


	//   ....[78]....
        /*01c8*/ 	.word	0xffffffff


	//   ....[79]....
        /*01cc*/ 	.word	0xffffffff


	//   ....[80]....
        /*01d0*/ 	.word	0xffffffff


	//   ....[81]....
        /*01d4*/ 	.word	0xffffffff


	//   ....[82]....
        /*01d8*/ 	.word	0xffffffff


	//   ....[83]....
        /*01dc*/ 	.word	0xffffffff


	//   ....[84]....
        /*01e0*/ 	.word	0xffffffff


	//   ....[85]....
        /*01e4*/ 	.word	0xffffffff


	//   ....[86]....
        /*01e8*/ 	.word	0xffffffff


	//   ....[87]....
        /*01ec*/ 	.word	0xffffffff


	//   ....[88]....
        /*01f0*/ 	.word	0xffffffff


	//   ....[89]....
        /*01f4*/ 	.word	0xffffffff


	//   ....[90]....
        /*01f8*/ 	.word	0xffffffff


	//   ....[91]....
        /*01fc*/ 	.word	0xffffffff


	//   ....[92]....
        /*0200*/ 	.word	0xffffffff


	//   ....[93]....
        /*0204*/ 	.word	0xffffffff


	//   ....[94]....
        /*0208*/ 	.word	0xffffffff


	//   ....[95]....
        /*020c*/ 	.word	0xffffffff


	//   ....[96]....
        /*0210*/ 	.word	0xffffffff


	//   ....[97]....
        /*0214*/ 	.word	0xffffffff


	//   ....[98]....
        /*0218*/ 	.word	0xffffffff


	//   ....[99]....
        /*021c*/ 	.word	0xffffffff


	//   ....[100]....
        /*0220*/ 	.word	0xffffffff


	//   ....[101]....
        /*0224*/ 	.word	0xffffffff


	//   ....[102]....
        /*0228*/ 	.word	0xffffffff


	//   ....[103]....
        /*022c*/ 	.word	0xffffffff


	//   ....[104]....
        /*0230*/ 	.word	0xffffffff


	//   ....[105]....
        /*0234*/ 	.word	0xffffffff


	//   ....[106]....
        /*0238*/ 	.word	0xffffffff


	//   ....[107]....
        /*023c*/ 	.word	0xffffffff


	//   ....[108]....
        /*0240*/ 	.word	0xffffffff


	//   ....[109]....
        /*0244*/ 	.word	0xffffffff


	//   ....[110]....
        /*0248*/ 	.word	0xffffffff


	//   ....[111]....
        /*024c*/ 	.word	0xffffffff


	//   ....[112]....
        /*0250*/ 	.word	0xffffffff


	//   ....[113]....
        /*0254*/ 	.word	0xffffffff


	//   ....[114]....
        /*0258*/ 	.word	0xffffffff


	//   ....[115]....
        /*025c*/ 	.word	0xffffffff


	//   ....[116]....
        /*0260*/ 	.word	0xffffffff


	//   ....[117]....
        /*0264*/ 	.word	0xffffffff


	//   ....[118]....
        /*0268*/ 	.word	0xffffffff


	//   ....[119]....
        /*026c*/ 	.word	0xffffffff


	//   ....[120]....
        /*0270*/ 	.word	0xffffffff


	//   ....[121]....
        /*0274*/ 	.word	0xffffffff


	//   ....[122]....
        /*0278*/ 	.word	0xffffffff


	//   ....[123]....
        /*027c*/ 	.word	0xffffffff


	//   ....[124]....
        /*0280*/ 	.word	0xffffffff


	//   ....[125]....
        /*0284*/ 	.word	0xffffffff


	//   ....[126]....
        /*0288*/ 	.word	0xffffffff


	//   ....[127]....
        /*028c*/ 	.word	0xffffffff


	//   ....[128]....
        /*0290*/ 	.word	0xffffffff


	//   ....[129]....
        /*0294*/ 	.word	0xffffffff


	//   ....[130]....
        /*0298*/ 	.word	0xffffffff


	//   ....[131]....
        /*029c*/ 	.word	0xffffffff


	//   ....[132]....
        /*02a0*/ 	.word	0xffffffff


	//   ....[133]....
        /*02a4*/ 	.word	0xffffffff


	//   ....[134]....
        /*02a8*/ 	.word	0xffffffff


	//   ....[135]....
        /*02ac*/ 	.word	0xffffffff


	//   ....[136]....
        /*02b0*/ 	.word	0xffffffff


	//   ....[137]....
        /*02b4*/ 	.word	0xffffffff


	//   ....[138]....
        /*02b8*/ 	.word	0xffffffff


	//   ....[139]....
        /*02bc*/ 	.word	0xffffffff


	//   ....[140]....
        /*02c0*/ 	.word	0xffffffff


	//   ....[141]....
        /*02c4*/ 	.word	0xffffffff


	//   ....[142]....
        /*02c8*/ 	.word	0xffffffff


	//   ....[143]....
        /*02cc*/ 	.word	0xffffffff


	//   ....[144]....
        /*02d0*/ 	.word	0xffffffff


	//   ....[145]....
        /*02d4*/ 	.word	0xffffffff


	//   ....[146]....
        /*02d8*/ 	.word	0xffffffff


	//   ....[147]....
        /*02dc*/ 	.word	0xffffffff


	//   ....[148]....
        /*02e0*/ 	.word	0xffffffff


	//   ....[149]....
        /*02e4*/ 	.word	0xffffffff


	//   ....[150]....
        /*02e8*/ 	.word	0xffffffff


	//   ....[151]....
        /*02ec*/ 	.word	0xffffffff


	//   ....[152]....
        /*02f0*/ 	.word	0xffffffff


	//   ....[153]....
        /*02f4*/ 	.word	0xffffffff


	//   ....[154]....
        /*02f8*/ 	.word	0xffffffff


	//   ....[155]....
        /*02fc*/ 	.word	0xffffffff


	//   ....[156]....
        /*0300*/ 	.word	0xffffffff


	//   ....[157]....
        /*0304*/ 	.word	0xffffffff


	//   ....[158]....
        /*0308*/ 	.word	0xffffffff


	//   ....[159]....
        /*030c*/ 	.word	0xffffffff


	//----- nvinfo : EIATTR_COOP_GROUP_INSTR_OFFSETS
	.align		4
.L_2055:
        /*0310*/ 	.byte	0x04, 0x28
        /*0312*/ 	.short	(.L_2057 - .L_2056)


	//   ....[0]....
.L_2056:
        /*0314*/ 	.word	0x00001400


	//   ....[1]....
        /*0318*/ 	.word	0x00001a10


	//   ....[2]....
        /*031c*/ 	.word	0x00001f80


	//   ....[3]....
        /*0320*/ 	.word	0x00003c20


	//   ....[4]....
        /*0324*/ 	.word	0x00005af0


	//   ....[5]....
        /*0328*/ 	.word	0x00005b10


	//   ....[6]....
        /*032c*/ 	.word	0x00005b30


	//   ....[7]....
        /*0330*/ 	.word	0x00005b40


	//   ....[8]....
        /*0334*/ 	.word	0x00005bc0


	//   ....[9]....
        /*0338*/ 	.word	0x00005bf0


	//   ....[10]....
        /*033c*/ 	.word	0x00005c30


	//   ....[11]....
        /*0340*/ 	.word	0x00005c40


	//   ....[12]....
        /*0344*/ 	.word	0x00005cc0


	//   ....[13]....
        /*0348*/ 	.word	0x00005ce0


	//   ....[14]....
        /*034c*/ 	.word	0x00005d20


	//   ....[15]....
        /*0350*/ 	.word	0x00005d40


	//   ....[16]....
        /*0354*/ 	.word	0x00005dd0


	//   ....[17]....
        /*0358*/ 	.word	0x00005e10


	//   ....[18]....
        /*035c*/ 	.word	0x00005e30


	//   ....[19]....
        /*0360*/ 	.word	0x00005e40


	//   ....[20]....
        /*0364*/ 	.word	0x00005f10


	//   ....[21]....
        /*0368*/ 	.word	0x00005f20


	//   ....[22]....
        /*036c*/ 	.word	0x00005f30


	//   ....[23]....
        /*0370*/ 	.word	0x00005f40


	//   ....[24]....
        /*0374*/ 	.word	0x00006080


	//   ....[25]....
        /*0378*/ 	.word	0x000060d0


	//   ....[26]....
        /*037c*/ 	.word	0x00006120


	//   ....[27]....
        /*0380*/ 	.word	0x00006170


	//   ....[28]....
        /*0384*/ 	.word	0x00006190


	//   ....[29]....
        /*0388*/ 	.word	0x000061a0


	//   ....[30]....
        /*038c*/ 	.word	0x000061b0


	//   ....[31]....
        /*0390*/ 	.word	0x000061c0


	//   ....[32]....
        /*0394*/ 	.word	0x000061d0


	//   ....[33]....
        /*0398*/ 	.word	0x000061e0


	//   ....[34]....
        /*039c*/ 	.word	0x000061f0


	//   ....[35]....
        /*03a0*/ 	.word	0x00006200


	//   ....[36]....
        /*03a4*/ 	.word	0x00007520


	//   ....[37]....
        /*03a8*/ 	.word	0x00007540


	//   ....[38]....
        /*03ac*/ 	.word	0x00007550


	//   ....[39]....
        /*03b0*/ 	.word	0x00007560


	//   ....[40]....
        /*03b4*/ 	.word	0x00007670


	//   ....[41]....
        /*03b8*/ 	.word	0x00007680


	//   ....[42]....
        /*03bc*/ 	.word	0x00007690


	//   ....[43]....
        /*03c0*/ 	.word	0x000076a0


	//   ....[44]....
        /*03c4*/ 	.word	0x000077b0


	//   ....[45]....
        /*03c8*/ 	.word	0x000077d0


	//   ....[46]....
        /*03cc*/ 	.word	0x000077e0


	//   ....[47]....
        /*03d0*/ 	.word	0x000077f0


	//   ....[48]....
        /*03d4*/ 	.word	0x00007900


	//   ....[49]....
        /*03d8*/ 	.word	0x00007910


	//   ....[50]....
        /*03dc*/ 	.word	0x00007920


	//   ....[51]....
        /*03e0*/ 	.word	0x00007930


	//   ....[52]....
        /*03e4*/ 	.word	0x00007a40


	//   ....[53]....
        /*03e8*/ 	.word	0x00007a60


	//   ....[54]....
        /*03ec*/ 	.word	0x00007a70


	//   ....[55]....
        /*03f0*/ 	.word	0x00007a80


	//   ....[56]....
        /*03f4*/ 	.word	0x00007b80


	//   ....[57]....
        /*03f8*/ 	.word	0x00007b90


	//   ....[58]....
        /*03fc*/ 	.word	0x00007ba0


	//   ....[59]....
        /*0400*/ 	.word	0x00007bb0


	//   ....[60]....
        /*0404*/ 	.word	0x00007bc0


	//   ....[61]....
        /*0408*/ 	.word	0x00007bd0


	//   ....[62]....
        /*040c*/ 	.word	0x00007bf0


	//   ....[63]....
        /*0410*/ 	.word	0x00007c20


	//   ....[64]....
        /*0414*/ 	.word	0x00007c50


	//   ....[65]....
        /*0418*/ 	.word	0x00007c60


	//   ....[66]....
        /*041c*/ 	.word	0x00007c70


	//   ....[67]....
        /*0420*/ 	.word	0x00007c80


	//   ....[68]....
        /*0424*/ 	.word	0x0000b170


	//   ....[69]....
        /*0428*/ 	.word	0x0000b1b0


	//   ....[70]....
        /*042c*/ 	.word	0x0000b1f0


	//   ....[71]....
        /*0430*/ 	.word	0x0000b230


	//   ....[72]....
        /*0434*/ 	.word	0x0000b2f0


	//   ....[73]....
        /*0438*/ 	.word	0x0000b320


	//   ....[74]....
        /*043c*/ 	.word	0x0000b350


	//   ....[75]....
        /*0440*/ 	.word	0x0000b380


	//   ....[76]....
        /*0444*/ 	.word	0x0000b420


	//   ....[77]....
        /*0448*/ 	.word	0x0000b450


	//   ....[78]....
        /*044c*/ 	.word	0x0000b480


	//   ....[79]....
        /*0450*/ 	.word	0x0000b4b0


	//   ....[80]....
        /*0454*/ 	.word	0x0000b550


	//   ....[81]....
        /*0458*/ 	.word	0x0000b580


	//   ....[82]....
        /*045c*/ 	.word	0x0000b5b0


	//   ....[83]....
        /*0460*/ 	.word	0x0000b5e0


	//   ....[84]....
        /*0464*/ 	.word	0x0000b680


	//   ....[85]....
        /*0468*/ 	.word	0x0000b6b0


	//   ....[86]....
        /*046c*/ 	.word	0x0000b6e0


	//   ....[87]....
        /*0470*/ 	.word	0x0000b710


	//   ....[88]....
        /*0474*/ 	.word	0x0000be80


	//   ....[89]....
        /*0478*/ 	.word	0x0000cae0


	//   ....[90]....
        /*047c*/ 	.word	0x0000d1a0


	//   ....[91]....
        /*0480*/ 	.word	0x0000d1c0


	//   ....[92]....
        /*0484*/ 	.word	0x0000d1e0


	//   ....[93]....
        /*0488*/ 	.word	0x0000d200


	//   ....[94]....
        /*048c*/ 	.word	0x0000d220


	//   ....[95]....
        /*0490*/ 	.word	0x0000d370


	//   ....[96]....
        /*0494*/ 	.word	0x0000d390


	//   ....[97]....
        /*0498*/ 	.word	0x0000d3b0


	//   ....[98]....
        /*049c*/ 	.word	0x0000d3e0


	//   ....[99]....
        /*04a0*/ 	.word	0x0000d400


	//   ....[100]....
        /*04a4*/ 	.word	0x0000d7f0


	//   ....[101]....
        /*04a8*/ 	.word	0x0000d870


	//   ....[102]....
        /*04ac*/ 	.word	0x0000d8e0


	//   ....[103]....
        /*04b0*/ 	.word	0x0000d950


	//   ....[104]....
        /*04b4*/ 	.word	0x0000daa0


	//   ....[105]....
        /*04b8*/ 	.word	0x0000db10


	//   ....[106]....
        /*04bc*/ 	.word	0x0000db80


	//   ....[107]....
        /*04c0*/ 	.word	0x0000dbf0


	//   ....[108]....
        /*04c4*/ 	.word	0x0000dd30


	//   ....[109]....
        /*04c8*/ 	.word	0x0000dda0


	//   ....[110]....
        /*04cc*/ 	.word	0x0000de10


	//   ....[111]....
        /*04d0*/ 	.word	0x0000de80


	//   ....[112]....
        /*04d4*/ 	.word	0x0000dfa0


	//   ....[113]....
        /*04d8*/ 	.word	0x0000e010


	//   ....[114]....
        /*04dc*/ 	.word	0x0000e080


	//   ....[115]....
        /*04e0*/ 	.word	0x0000e0f0


	//   ....[116]....
        /*04e4*/ 	.word	0x0000e230


	//   ....[117]....
        /*04e8*/ 	.word	0x0000e2a0


	//   ....[118]....
        /*04ec*/ 	.word	0x0000e310


	//   ....[119]....
        /*04f0*/ 	.word	0x0000e380


	//   ....[120]....
        /*04f4*/ 	.word	0x0000e3f0


	//   ....[121]....
        /*04f8*/ 	.word	0x0000e460


	//   ....[122]....
        /*04fc*/ 	.word	0x0000e4d0


	//   ....[123]....
        /*0500*/ 	.word	0x0000e540


	//   ....[124]....
        /*0504*/ 	.word	0x0000e5b0


	//   ....[125]....
        /*0508*/ 	.word	0x0000e600


	//   ....[126]....
        /*050c*/ 	.word	0x0000e650


	//   ....[127]....
        /*0510*/ 	.word	0x0000e6a0


	//   ....[128]....
        /*0514*/ 	.word	0x0000e720


	//   ....[129]....
        /*0518*/ 	.word	0x0000e7a0


	//   ....[130]....
        /*051c*/ 	.word	0x0000e810


	//   ....[131]....
        /*0520*/ 	.word	0x0000e880


	//   ....[132]....
        /*0524*/ 	.word	0x0000e8f0


	//   ....[133]....
        /*0528*/ 	.word	0x0000e960


	//   ....[134]....
        /*052c*/ 	.word	0x0000e9d0


	//   ....[135]....
        /*0530*/ 	.word	0x0000ea40


	//   ....[136]....
        /*0534*/ 	.word	0x0000eab0


	//   ....[137]....
        /*0538*/ 	.word	0x0000eb30


	//   ....[138]....
        /*053c*/ 	.word	0x0000eba0


	//   ....[139]....
        /*0540*/ 	.word	0x0000ec10


	//   ....[140]....
        /*0544*/ 	.word	0x0000ec80


	//   ....[141]....
        /*0548*/ 	.word	0x0000ecf0


	//   ....[142]....
        /*054c*/ 	.word	0x0000ed60


	//   ....[143]....
        /*0550*/ 	.word	0x0000edd0


	//   ....[144]....
        /*0554*/ 	.word	0x0000ee40


	//   ....[145]....
        /*0558*/ 	.word	0x0000eec0


	//   ....[146]....
        /*055c*/ 	.word	0x0000ef30


	//   ....[147]....
        /*0560*/ 	.word	0x0000efa0


	//   ....[148]....
        /*0564*/ 	.word	0x0000eff0


	//   ....[149]....
        /*0568*/ 	.word	0x0000f040


	//   ....[150]....
        /*056c*/ 	.word	0x0000f090


	//   ....[151]....
        /*0570*/ 	.word	0x0000f0e0


	//   ....[152]....
        /*0574*/ 	.word	0x0000f150


	//   ....[153]....
        /*0578*/ 	.word	0x0000f1c0


	//   ....[154]....
        /*057c*/ 	.word	0x0000f230


	//   ....[155]....
        /*0580*/ 	.word	0x0000f2a0


	//   ....[156]....
        /*0584*/ 	.word	0x0000f360


	//   ....[157]....
        /*0588*/ 	.word	0x0000f3b0


	//   ....[158]....
        /*058c*/ 	.word	0x0000f400


	//   ....[159]....
        /*0590*/ 	.word	0x0000f450


	//----- nvinfo : EIATTR_EXIT_INSTR_OFFSETS
	.align		4
.L_2057:
        /*0594*/ 	.byte	0x04, 0x1c
        /*0596*/ 	.short	(.L_2059 - .L_2058)


	//   ....[0]....
.L_2058:
        /*0598*/ 	.word	0x0000d4f0


	//   ....[1]....
        /*059c*/ 	.word	0x0000d790


	//----- nvinfo : EIATTR_MAX_THREADS
	.align		4
.L_2059:
        /*05a0*/ 	.byte	0x04, 0x05
        /*05a2*/ 	.short	(.L_2061 - .L_2060)
.L_2060:
        /*05a4*/ 	.word	0x00000040
        /*05a8*/ 	.word	0x00000001
        /*05ac*/ 	.word	0x00000001


	//----- nvinfo : EIATTR_CRS_STACK_SIZE
	.align		4
.L_2061:
        /*05b0*/ 	.byte	0x04, 0x1e
        /*05b2*/ 	.short	(.L_2063 - .L_2062)
.L_2062:
        /*05b4*/ 	.word	0x00000000
.L_2063:


//--------------------- .nv.info._Z25selective_scan_bwd_kernelI32Selective_Scan_bwd_kernel_traitsILi64ELi16ELb0ELb1ELb0ELb0ELb1EN3c108BFloat16ENS1_7complexIfEEEEv12SSMParamsBwd --------------------------
	.section	.nv.info._Z25selective_scan_bwd_kernelI32Selective_Scan_bwd_kernel_traitsILi64ELi16ELb0ELb1ELb0ELb0ELb1EN3c108BFloat16ENS1_7complexIfEEEEv12SSMParamsBwd,"",@"SHT_CUDA_INFO"
	.sectionflags	@""
	.align	4


	//----- nvinfo : EIATTR_CUDA_API_VERSION
	.align		4
        /*0000*/ 	.byte	0x04, 0x37
        /*0002*/ 	.short	(.L_2065 - .L_2064)
.L_2064:
        /*0004*/ 	.word	0x00000082


	//----- nvinfo : EIATTR_SW2861232_WAR
	.align		4
.L_2065:
        /*0008*/ 	.byte	0x01, 0x35
	.zero		2


	//----- nvinfo : EIATTR_PARAM_CBANK
	.align		4
        /*000c*/ 	.byte	0x04, 0x0a
        /*000e*/ 	.short	(.L_2067 - .L_2066)
	.align		4
.L_2066:
        /*0010*/ 	.word	index@(.nv.constant0._Z25selective_scan_bwd_kernelI32Selective_Scan_bwd_kernel_traitsILi64ELi16ELb0ELb1ELb0ELb0ELb1EN3c108BFloat16ENS1_7complexIfEEEEv12SSMParamsBwd)
        /*0014*/ 	.short	0x0160
        /*0016*/ 	.short	0x01f0


	//----- nvinfo : EIATTR_CBANK_PARAM_SIZE
	.align		4
.L_2067:
        /*0018*/ 	.byte	0x03, 0x19
        /*001a*/ 	.short	0x01f0


	//----- nvinfo : EIATTR_KPARAM_INFO
	.align		4
        /*001c*/ 	.byte	0x04, 0x17
        /*001e*/ 	.short	(.L_2069 - .L_2068)
.L_2068:
        /*0020*/ 	.word	0x00000000
        /*0024*/ 	.short	0x0000
        /*0026*/ 	.short	0x0000
        /*0028*/ 	.byte	0x00, 0xf0, 0xc1, 0x07


	//----- nvinfo : EIATTR_MAXREG_COUNT
	.align		4
.L_2069:
        /*002c*/ 	.byte	0x03, 0x1b
        /*002e*/ 	.short	0x00ff


	//----- nvinfo : EIATTR_NUM_BARRIERS
	.align		4
        /*0030*/ 	.byte	0x02, 0x4c
        /*0032*/ 	.byte	0x01
	.zero		1


	//----- nvinfo : EIATTR_ANNOTATIONS
	.align		4
        /*0034*/ 	.byte	0x04, 0x55
        /*0036*/ 	.short	(.L_2071 - .L_2070)


	//   ....[0]....
.L_2070:
        /*0038*/ 	.word	0x00000001
        /*003c*/ 	.byte	0x40, 0x02, 0x00, 0x00, 0x01, 0x00, 0x00, 0x00, 0x70, 0x02, 0x00, 0x00, 0x01, 0x00, 0x00, 0x00
        /*004c*/ 	.byte	0xc0, 0x09, 0x00, 0x00, 0x01, 0x00, 0x00, 0x00, 0xe0, 0x09, 0x00, 0x00, 0x01, 0x00, 0x00, 0x00
        /*005c*/ 	.byte	0x60, 0x3c, 0x00, 0x00, 0x01, 0x00, 0x00, 0x00, 0x00, 0x4d, 0x00, 0x00, 0x01, 0x00, 0x00, 0x00
        /*006c*/ 	.byte	0xd0, 0x50, 0x00, 0x00, 0x01, 0x00, 0x00, 0x00, 0xf0, 0xe6, 0x00, 0x00, 0x01, 0x00, 0x00, 0x00
        /*007c*/ 	.byte	0x20, 0xec, 0x00, 0x00, 0x01, 0x00, 0x00, 0x00, 0x40, 0xf7, 0x00, 0x00, 0x01, 0x00, 0x00, 0x00
        /*008c*/ 	.byte	0xa0, 0xfc, 0x00, 0x00, 0x01, 0x00, 0x00, 0x00, 0x80, 0xfe, 0x00, 0x00


	//----- nvinfo : EIATTR_MERCURY_ISA_VERSION
	.align		4
.L_2071:
        /*0098*/ 	.byte	0x03, 0x5f
        /*009a*/ 	.short	0x0000


	//----- nvinfo : EIATTR_COOP_GROUP_MASK_REGIDS
	.align		4
        /*009c*/ 	.byte	0x04, 0x29
        /*009e*/ 	.short	(.L_2073 - .L_2072)


	//   ....[0]....
.L_2072:
        /*00a0*/ 	.word	0xffffffff


	//   ....[1]....
        /*00a4*/ 	.word	0xffffffff


	//   ....[2]....
        /*00a8*/ 	.word	0xffffffff


	//   ....[3]....
        /*00ac*/ 	.word	0xffffffff


	//   ....[4]....
        /*00b0*/ 	.word	0xffffffff


	//   ....[5]....
        /*00b4*/ 	.word	0xffffffff


	//   ....[6]....
        /*00b8*/ 	.word	0xffffffff


	//   ....[7]....
        /*00bc*/ 	.word	0xffffffff


	//   ....[8]....
        /*00c0*/ 	.word	0xffffffff


	//   ....[9]....
        /*00c4*/ 	.word	0xffffffff


	//   ....[10]....
        /*00c8*/ 	.word	0xffffffff


	//   ....[11]....
        /*00cc*/ 	.word	0xffffffff


	//   ....[12]....
        /*00d0*/ 	.word	0xffffffff


	//   ....[13]....
        /*00d4*/ 	.word	0xffffffff


	//   ....[14]....
        /*00d8*/ 	.word	0xffffffff


	//   ....[15]....
        /*00dc*/ 	.word	0xffffffff


	//   ....[16]....
        /*00e0*/ 	.word	0xffffffff


	//   ....[17]....
        /*00e4*/ 	.word	0xffffffff


	//   ....[18]....
        /*00e8*/ 	.word	0xffffffff


	//   ....[19]....
        /*00ec*/ 	.word	0xffffffff


	//   ....[20]....
        /*00f0*/ 	.word	0xffffffff


	//   ....[21]....
        /*00f4*/ 	.word	0xffffffff


	//   ....[22]....
        /*00f8*/ 	.word	0xffffffff


	//   ....[23]....
        /*00fc*/ 	.word	0xffffffff


	//   ....[24]....
        /*0100*/ 	.word	0xffffffff


	//   ....[25]....
        /*0104*/ 	.word	0xffffffff


	//   ....[26]....
        /*0108*/ 	.word	0xffffffff


	//   ....[27]....
        /*010c*/ 	.word	0xffffffff


	//   ....[28]....
        /*0110*/ 	.word	0xffffffff


	//   ....[29]....
        /*0114*/ 	.word	0xffffffff


	//   ....[30]....
        /*0118*/ 	.word	0xffffffff


	//   ....[31]....
        /*011c*/ 	.word	0xffffffff


	//   ....[32]....
        /*0120*/ 	.word	0xffffffff


	//   ....[33]....
        /*0124*/ 	.word	0xffffffff


	//   ....[34]....
        /*0128*/ 	.word	0xffffffff


	//   ....[35]....
        /*012c*/ 	.word	0xffffffff


	//   ....[36]....
        /*0130*/ 	.word	0xffffffff


	//   ....[37]....
        /*0134*/ 	.word	0xffffffff


	//   ....[38]....
        /*0138*/ 	.word	0xffffffff


	//   ....[39]....
        /*013c*/ 	.word	0xffffffff


	//   ....[40]....
        /*0140*/ 	.word	0xffffffff


	//   ....[41]....
        /*0144*/ 	.word	0xffffffff


	//   ....[42]....
        /*0148*/ 	.word	0xffffffff


	//   ....[43]....
        /*014c*/ 	.word	0xffffffff


	//   ....[44]....
        /*0150*/ 	.word	0xffffffff


	//   ....[45]....
        /*0154*/ 	.word	0xffffffff


	//   ....[46]....
        /*0158*/ 	.word	0xffffffff


	//   ....[47]....
        /*015c*/ 	.word	0xffffffff


	//   ....[48]....
        /*0160*/ 	.word	0xffffffff


	//   ....[49]....
        /*0164*/ 	.word	0xffffffff


	//   ....[50]....
        /*0168*/ 	.word	0xffffffff


	//   ....[51]....
        /*016c*/ 	.word	0xffffffff


	//   ....[52]....
        /*0170*/ 	.word	0xffffffff


	//   ....[53]....
        /*0174*/ 	.word	0xffffffff


	//   ....[54]....
        /*0178*/ 	.word	0xffffffff


	//   ....[55]....
        /*017c*/ 	.word	0xffffffff


	//   ....[56]....
        /*0180*/ 	.word	0xffffffff


	//   ....[57]....
        /*0184*/ 	.word	0xffffffff


	//   ....[58]....
        /*0188*/ 	.word	0xffffffff


	//   ....[59]....
        /*018c*/ 	.word	0xffffffff


	//   ....[60]....
        /*0190*/ 	.word	0xffffffff


	//   ....[61]....
        /*0194*/ 	.word	0xffffffff


	//   ....[62]....
        /*0198*/ 	.word	0xffffffff


	//   ....[63]....
        /*019c*/ 	.word	0xffffffff


	//   ....[64]....
        /*01a0*/ 	.word	0xffffffff


	//   ....[65]....
        /*01a4*/ 	.word	0xffffffff


	//   ....[66]....
        /*01a8*/ 	.word	0xffffffff


	//   ....[67]....
        /*01ac*/ 	.word	0xffffffff


	//   ....[68]....
        /*01b0*/ 	.word	0xffffffff


	//   ....[69]....
        /*01b4*/ 	.word	0xffffffff


	//   ....[70]....
        /*01b8*/ 	.word	0xffffffff


	//   ....[71]....
        /*01bc*/ 	.word	0xffffffff


	//   ....[72]....
        /*01c0*/ 	.word	0xffffffff


	//   ....[73]....
        /*01c4*/ 	.word	0xffffffff


	//   ....[74]....
        /*01c8*/ 	.word	0xffffffff


	//   ....[75]....
        /*01cc*/ 	.word	0xffffffff


	//   ....[76]....
        /*01d0*/ 	.word	0xffffffff


	//   ....[77]....
        /*01d4*/ 	.word	0xffffffff


	//   ....[78]....
        /*01d8*/ 	.word	0xffffffff


	//   ....[79]....
        /*01dc*/ 	.word	0xffffffff


	//   ....[80]....
        /*01e0*/ 	.word	0xffffffff


	//   ....[81]....
        /*01e4*/ 	.word	0xffffffff


	//   ....[82]....
        /*01e8*/ 	.word	0xffffffff


	//   ....[83]....
        /*01ec*/ 	.word	0xffffffff


	//   ....[84]....
        /*01f0*/ 	.word	0xffffffff


	//   ....[85]....
        /*01f4*/ 	.word	0xffffffff


	//   ....[86]....
        /*01f8*/ 	.word	0xffffffff


	//   ....[87]....
        /*01fc*/ 	.word	0xffffffff


	//   ....[88]....
        /*0200*/ 	.word	0xffffffff


	//   ....[89]....
        /*0204*/ 	.word	0xffffffff


	//   ....[90]....
        /*0208*/ 	.word	0xffffffff


	//   ....[91]....
        /*020c*/ 	.word	0xffffffff


	//   ....[92]....
        /*0210*/ 	.word	0xffffffff


	//   ....[93]....
        /*0214*/ 	.word	0xffffffff


	//   ....[94]....
        /*0218*/ 	.word	0xffffffff


	//   ....[95]....
        /*021c*/ 	.word	0xffffffff


	//   ....[96]....
        /*0220*/ 	.word	0xffffffff


	//   ....[97]....
        /*0224*/ 	.word	0xffffffff


	//   ....[98]....
        /*0228*/ 	.word	0xffffffff


	//   ....[99]....
        /*022c*/ 	.word	0xffffffff


	//   ....[100]....
        /*0230*/ 	.word	0xffffffff


	//   ....[101]....
        /*0234*/ 	.word	0xffffffff


	//   ....[102]....
        /*0238*/ 	.word	0xffffffff


	//   ....[103]....
        /*023c*/ 	.word	0xffffffff


	//   ....[104]....
        /*0240*/ 	.word	0xffffffff


	//   ....[105]....
        /*0244*/ 	.word	0xffffffff


	//   ....[106]....
        /*0248*/ 	.word	0xffffffff


	//   ....[107]....
        /*024c*/ 	.word	0xffffffff


	//   ....[108]....
        /*0250*/ 	.word	0xffffffff


	//   ....[109]....
        /*0254*/ 	.word	0xffffffff


	//   ....[110]....
        /*0258*/ 	.word	0xffffffff


	//   ....[111]....
        /*025c*/ 	.word	0xffffffff


	//   ....[112]....
        /*0260*/ 	.word	0xffffffff


	//   ....[113]....
        /*0264*/ 	.word	0xffffffff


	//   ....[114]....
        /*0268*/ 	.word	0xffffffff


	//   ....[115]....
        /*026c*/ 	.word	0xffffffff


	//   ....[116]....
        /*0270*/ 	.word	0xffffffff


	//   ....[117]....
        /*0274*/ 	.word	0xffffffff


	//   ....[118]....
        /*0278*/ 	.word	0xffffffff


	//   ....[119]....
        /*027c*/ 	.word	0xffffffff


	//   ....[120]....
        /*0280*/ 	.word	0xffffffff


	//   ....[121]....
        /*0284*/ 	.word	0xffffffff


	//   ....[122]....
        /*0288*/ 	.word	0xffffffff


	//   ....[123]....
        /*028c*/ 	.word	0xffffffff


	//   ....[124]....
        /*0290*/ 	.word	0xffffffff


	//   ....[125]....
        /*0294*/ 	.word	0xffffffff


	//   ....[126]....
        /*0298*/ 	.word	0xffffffff


	//   ....[127]....
        /*029c*/ 	.word	0xffffffff


	//   ....[128]....
        /*02a0*/ 	.word	0xffffffff


	//   ....[129]....
        /*02a4*/ 	.word	0xffffffff


	//   ....[130]....
        /*02a8*/ 	.word	0xffffffff


	//   ....[131]....
        /*02ac*/ 	.word	0xffffffff


	//   ....[132]....
        /*02b0*/ 	.word	0xffffffff


	//   ....[133]....
        /*02b4*/ 	.word	0xffffffff


	//   ....[134]....
        /*02b8*/ 	.word	0xffffffff


	//   ....[135]....
        /*02bc*/ 	.word	0xffffffff


	//   ....[136]....
        /*02c0*/ 	.word	0xffffffff


	//   ....[137]....
        /*02c4*/ 	.word	0xffffffff


	//   ....[138]....
        /*02c8*/ 	.word	0xffffffff


	//   ....[139]....
        /*02cc*/ 	.word	0xffffffff


	//   ....[140]....
        /*02d0*/ 	.word	0xffffffff


	//   ....[141]....
        /*02d4*/ 	.word	0xffffffff


	//   ....[142]....
        /*02d8*/ 	.word	0xffffffff


	//   ....[143]....
        /*02dc*/ 	.word	0xffffffff


	//   ....[144]....
        /*02e0*/ 	.word	0xffffffff


	//   ....[145]....
        /*02e4*/ 	.word	0xffffffff


	//   ....[146]....
        /*02e8*/ 	.word	0xffffffff


	//   ....[147]....
        /*02ec*/ 	.word	0xffffffff


	//   ....[148]....
        /*02f0*/ 	.word	0xffffffff


	//   ....[149]....
        /*02f4*/ 	.word	0xffffffff


	//   ....[150]....
        /*02f8*/ 	.word	0xffffffff


	//   ....[151]....
        /*02fc*/ 	.word	0xffffffff


	//   ....[152]....
        /*0300*/ 	.word	0xffffffff


	//   ....[153]....
        /*0304*/ 	.word	0xffffffff


	//   ....[154]....
        /*0308*/ 	.word	0xffffffff


	//   ....[155]....
        /*030c*/ 	.word	0xffffffff


	//   ....[156]....
        /*0310*/ 	.word	0xffffffff


	//   ....[157]....
        /*0314*/ 	.word	0xffffffff


	//   ....[158]....
        /*0318*/ 	.word	0xffffffff


	//   ....[159]....
        /*031c*/ 	.word	0xffffffff


	//   ....[160]....
        /*0320*/ 	.word	0xffffffff


	//   ....[161]....
        /*0324*/ 	.word	0xffffffff


	//   ....[162]....
        /*0328*/ 	.word	0xffffffff


	//   ....[163]....
        /*032c*/ 	.word	0xffffffff


	//----- nvinfo : EIATTR_COOP_GROUP_INSTR_OFFSETS
	.align		4
.L_2073:
        /*0330*/ 	.byte	0x04, 0x28
        /*0332*/ 	.short	(.L_2075 - .L_2074)


	//   ....[0]....
.L_2074:
        /*0334*/ 	.word	0x00001430


	//   ....[1]....
        /*0338*/ 	.word	0x00001a30


	//   ....[2]....
        /*033c*/ 	.word	0x00002290


	//   ....[3]....
        /*0340*/ 	.word	0x000027c0


	//   ....[4]....
        /*0344*/ 	.word	0x00002eb0


	//   ....[5]....
        /*0348*/ 	.word	0x00003b00


	//   ....[6]....
        /*034c*/ 	.word	0x00004800


	//   ....[7]....
        /*0350*/ 	.word	0x00006a10


	//   ....[8]....
        /*0354*/ 	.word	0x000085f0


	//   ....[9]....
        /*0358*/ 	.word	0x00008610


	//   ....[10]....
        /*035c*/ 	.word	0x00008630


	//   ....[11]....
        /*0360*/ 	.word	0x00008640


	//   ....[12]....
        /*0364*/ 	.word	0x000086e0


	//   ....[13]....
        /*0368*/ 	.word	0x00008720


	//   ....[14]....
        /*036c*/ 	.word	0x00008780


	//   ....[15]....
        /*0370*/ 	.word	0x000087a0


	//   ....[16]....
        /*0374*/ 	.word	0x000087f0


	//   ....[17]....
        /*0378*/ 	.word	0x00008810


	//   ....[18]....
        /*037c*/ 	.word	0x00008880


	//   ....[19]....
        /*0380*/ 	.word	0x000088a0


	//   ....[20]....
        /*0384*/ 	.word	0x000088b0


	//   ....[21]....
        /*0388*/ 	.word	0x00008900


	//   ....[22]....
        /*038c*/ 	.word	0x00008980


	//   ....[23]....
        /*0390*/ 	.word	0x000089a0


	//   ....[24]....
        /*0394*/ 	.word	0x000089b0


	//   ....[25]....
        /*0398*/ 	.word	0x00008a00


	//   ....[26]....
        /*039c*/ 	.word	0x00008a30


	//   ....[27]....
        /*03a0*/ 	.word	0x00008a40


	//   ....[28]....
        /*03a4*/ 	.word	0x00008ba0


	//   ....[29]....
        /*03a8*/ 	.word	0x00008c00


	//   ....[30]....
        /*03ac*/ 	.word	0x00008c60


	//   ....[31]....
        /*03b0*/ 	.word	0x00008cc0


	//   ....[32]....
        /*03b4*/ 	.word	0x00008ce0


	//   ....[33]....
        /*03b8*/ 	.word	0x00008cf0


	//   ....[34]....
        /*03bc*/ 	.word	0x00008d00


	//   ....[35]....
        /*03c0*/ 	.word	0x00008d10


	//   ....[36]....
        /*03c4*/ 	.word	0x00008d20


	//   ....[37]....
        /*03c8*/ 	.word	0x00008d30


	//   ....[38]....
        /*03cc*/ 	.word	0x00008d40


	//   ....[39]....
        /*03d0*/ 	.word	0x00008d50


	//   ....[40]....
        /*03d4*/ 	.word	0x0000a070


	//   ....[41]....
        /*03d8*/ 	.word	0x0000a090


	//   ....[42]....
        /*03dc*/ 	.word	0x0000a0a0


	//   ....[43]....
        /*03e0*/ 	.word	0x0000a0b0


	//   ....[44]....
        /*03e4*/ 	.word	0x0000a1c0


	//   ....[45]....
        /*03e8*/ 	.word	0x0000a1d0


	//   ....[46]....
        /*03ec*/ 	.word	0x0000a1e0


	//   ....[47]....
        /*03f0*/ 	.word	0x0000a1f0


	//   ....[48]....
        /*03f4*/ 	.word	0x0000a300


	//   ....[49]....
        /*03f8*/ 	.word	0x0000a320


	//   ....[50]....
        /*03fc*/ 	.word	0x0000a330


	//   ....[51]....
        /*0400*/ 	.word	0x0000a340


	//   ....[52]....
        /*0404*/ 	.word	0x0000a450


	//   ....[53]....
        /*0408*/ 	.word	0x0000a460


	//   ....[54]....
        /*040c*/ 	.word	0x0000a470


	//   ....[55]....
        /*0410*/ 	.word	0x0000a480


	//   ....[56]....
        /*0414*/ 	.word	0x0000a590


	//   ....[57]....
        /*0418*/ 	.word	0x0000a5b0


	//   ....[58]....
        /*041c*/ 	.word	0x0000a5c0


	//   ....[59]....
        /*0420*/ 	.word	0x0000a5d0


	//   ....[60]....
        /*0424*/ 	.word	0x0000a6d0


	//   ....[61]....
        /*0428*/ 	.word	0x0000a6e0


	//   ....[62]....
        /*042c*/ 	.word	0x0000a6f0


	//   ....[63]....
        /*0430*/ 	.word	0x0000a700


	//   ....[64]....
        /*0434*/ 	.word	0x0000a710


	//   ....[65]....
        /*0438*/ 	.word	0x0000a720


	//   ....[66]....
        /*043c*/ 	.word	0x0000a730


	//   ....[67]....
        /*0440*/ 	.word	0x0000a760


	//   ....[68]....
        /*0444*/ 	.word	0x0000a790


	//   ....[69]....
        /*0448*/ 	.word	0x0000a7c0


	//   ....[70]....
        /*044c*/ 	.word	0x0000a7d0


	//   ....[71]....
        /*0450*/ 	.word	0x0000a7e0


	//   ....[72]....
        /*0454*/ 	.word	0x0000dd10


	//   ....[73]....
        /*0458*/ 	.word	0x0000dd50


	//   ....[74]....
        /*045c*/ 	.word	0x0000dd90


	//   ....[75]....
        /*0460*/ 	.word	0x0000ddd0


	//   ....[76]....
        /*0464*/ 	.word	0x0000de90


	//   ....[77]....
        /*0468*/ 	.word	0x0000dec0


	//   ....[78]....
        /*046c*/ 	.word	0x0000def0


	//   ....[79]....
        /*0470*/ 	.word	0x0000df20


	//   ....[80]....
        /*0474*/ 	.word	0x0000dfc0


	//   ....[81]....
        /*0478*/ 	.word	0x0000dff0


	//   ....[82]....
        /*047c*/ 	.word	0x0000e020


	//   ....[83]....
        /*0480*/ 	.word	0x0000e050


	//   ....[84]....
        /*0484*/ 	.word	0x0000e0f0


	//   ....[85]....
        /*0488*/ 	.word	0x0000e120


	//   ....[86]....
        /*048c*/ 	.word	0x0000e150


	//   ....[87]....
        /*0490*/ 	.word	0x0000e180


	//   ....[88]....
        /*0494*/ 	.word	0x0000e220


	//   ....[89]....
        /*0498*/ 	.word	0x0000e250


	//   ....[90]....
        /*049c*/ 	.word	0x0000e280


	//   ....[91]....
        /*04a0*/ 	.word	0x0000e2b0


	//   ....[92]....
        /*04a4*/ 	.word	0x0000e9d0


	//   ....[93]....
        /*04a8*/ 	.word	0x0000f540


	//   ....[94]....
        /*04ac*/ 	.word	0x0000fd30


	//   ....[95]....
        /*04b0*/ 	.word	0x0000fd50


	//   ....[96]....
        /*04b4*/ 	.word	0x0000fd70


	//   ....[97]....
        /*04b8*/ 	.word	0x0000fd90


	//   ....[98]....
        /*04bc*/ 	.word	0x0000fdb0


	//   ....[99]....
        /*04c0*/ 	.word	0x0000ff00


	//   ....[100]....
        /*04c4*/ 	.word	0x0000ff20


	//   ....[101]....
        /*04c8*/ 	.word	0x0000ff40


	//   ....[102]....
        /*04cc*/ 	.word	0x0000ff70


	//   ....[103]....
        /*04d0*/ 	.word	0x0000ff90


	//   ....[104]....
        /*04d4*/ 	.word	0x00010380


	//   ....[105]....
        /*04d8*/ 	.word	0x00010400


	//   ....[106]....
        /*04dc*/ 	.word	0x00010470


	//   ....[107]....
        /*04e0*/ 	.word	0x000104e0


	//   ....[108]....
        /*04e4*/ 	.word	0x00010630


	//   ....[109]....
        /*04e8*/ 	.word	0x000106a0


	//   ....[110]....
        /*04ec*/ 	.word	0x00010710


	//   ....[111]....
        /*04f0*/ 	.word	0x00010780


	//   ....[112]....
        /*04f4*/ 	.word	0x000108c0


	//   ....[113]....
        /*04f8*/ 	.word	0x00010930


	//   ....[114]....
        /*04fc*/ 	.word	0x000109a0


	//   ....[115]....
        /*0500*/ 	.word	0x00010a10


	//   ....[116]....
        /*0504*/ 	.word	0x00010b30


	//   ....[117]....
        /*0508*/ 	.word	0x00010ba0


	//   ....[118]....
        /*050c*/ 	.word	0x00010c10


	//   ....[119]....
        /*0510*/ 	.word	0x00010c80


	//   ....[120]....
        /*0514*/ 	.word	0x00010de0


	//   ....[121]....
        /*0518*/ 	.word	0x00010e50


	//   ....[122]....
        /*051c*/ 	.word	0x00010ec0


	//   ....[123]....
        /*0520*/ 	.word	0x00010f30


	//   ....[124]....
        /*0524*/ 	.word	0x00010fb0


	//   ....[125]....
        /*0528*/ 	.word	0x00011020


	//   ....[126]....
        /*052c*/ 	.word	0x00011090


	//   ....[127]....
        /*0530*/ 	.word	0x00011100


	//   ....[128]....
        /*0534*/ 	.word	0x00011160


	//   ....[129]....
        /*0538*/ 	.word	0x000111c0


	//   ....[130]....
        /*053c*/ 	.word	0x00011220


	//   ....[131]....
        /*0540*/ 	.word	0x00011280


	//   ....[132]....
        /*0544*/ 	.word	0x00011300


	//   ....[133]....
        /*0548*/ 	.word	0x00011380


	//   ....[134]....
        /*054c*/ 	.word	0x000113f0


	//   ....[135]....
        /*0550*/ 	.word	0x00011460


	//   ....[136]....
        /*0554*/ 	.word	0x000114d0


	//   ....[137]....
        /*0558*/ 	.word	0x00011540


	//   ....[138]....
        /*055c*/ 	.word	0x000115b0


	//   ....[139]....
        /*0560*/ 	.word	0x00011620


	//   ....[140]....
        /*0564*/ 	.word	0x00011690


	//   ....[141]....
        /*0568*/ 	.word	0x00011710


	//   ....[142]....
        /*056c*/ 	.word	0x00011780


	//   ....[143]....
        /*0570*/ 	.word	0x000117f0


	//   ....[144]....
        /*0574*/ 	.word	0x00011860


	//   ....[145]....
        /*0578*/ 	.word	0x000118d0


	//   ....[146]....
        /*057c*/ 	.word	0x00011940


	//   ....[147]....
        /*0580*/ 	.word	0x000119b0


	//   ....[148]....
        /*0584*/ 	.word	0x00011a20


	//   ....[149]....
        /*0588*/ 	.word	0x00011aa0


	//   ....[150]....
        /*058c*/ 	.word	0x00011b10


	//   ....[151]....
        /*0590*/ 	.word	0x00011b80


	//   ....[152]....
        /*0594*/ 	.word	0x00011be0


	//   ....[153]....
        /*0598*/ 	.word	0x00011c40


	//   ....[154]....
        /*059c*/ 	.word	0x00011ca0


	//   ....[155]....
        /*05a0*/ 	.word	0x00011d00


	//   ....[156]....
        /*05a4*/ 	.word	0x00011d90


	//   ....[157]....
        /*05a8*/ 	.word	0x00011e00


	//   ....[158]....
        /*05ac*/ 	.word	0x00011e70


	//   ....[159]....
        /*05b0*/ 	.word	0x00011ee0


	//   ....[160]....
        /*05b4*/ 	.word	0x00011fb0


	//   ....[161]....
        /*05b8*/ 	.word	0x00012010


	//   ....[162]....
        /*05bc*/ 	.word	0x00012070


	//   ....[163]....
        /*05c0*/ 	.word	0x000120d0


	//----- nvinfo : EIATTR_EXIT_INSTR_OFFSETS
	.align		4
.L_2075:
        /*05c4*/ 	.byte	0x04, 0x1c
        /*05c6*/ 	.short	(.L_2077 - .L_2076)


	//   ....[0]....
.L_2076:
        /*05c8*/ 	.word	0x00010080


	//   ....[1]....
        /*05cc*/ 	.word	0x00010320


	//----- nvinfo : EIATTR_MAX_THREADS
	.align		4
.L_2077:
        /*05d0*/ 	.byte	0x04, 0x05
        /*05d2*/ 	.short	(.L_2079 - .L_2078)
.L_2078:
        /*05d4*/ 	.word	0x00000040
        /*05d8*/ 	.word	0x00000001
        /*05dc*/ 	.word	0x00000001


	//----- nvinfo : EIATTR_CRS_STACK_SIZE
	.align		4
.L_2079:
        /*05e0*/ 	.byte	0x04, 0x1e
        /*05e2*/ 	.short	(.L_2081 - .L_2080)
.L_2080:
        /*05e4*/ 	.word	0x00000000
.L_2081:


//--------------------- .nv.info._Z25selective_scan_bwd_kernelI32Selective_Scan_bwd_kernel_traitsILi64ELi16ELb0ELb1ELb0ELb1ELb0EN3c108BFloat16ENS1_7complexIfEEEEv12SSMParamsBwd --------------------------
	.section	.nv.info._Z25selective_scan_bwd_kernelI32Selective_Scan_bwd_kernel_traitsILi64ELi16ELb0ELb1ELb0ELb1ELb0EN3c108BFloat16ENS1_7complexIfEEEEv12SSMParamsBwd,"",@"SHT_CUDA_INFO"
	.sectionflags	@""
	.align	4


	//----- nvinfo : EIATTR_CUDA_API_VERSION
	.align		4
        /*0000*/ 	.byte	0x04, 0x37
        /*0002*/ 	.short	(.L_2083 - .L_2082)
.L_2082:
        /*0004*/ 	.word	0x00000082


	//----- nvinfo : EIATTR_SW2861232_WAR
	.align		4
.L_2083:
        /*0008*/ 	.byte	0x01, 0x35
	.zero		2


	//----- nvinfo : EIATTR_PARAM_CBANK
	.align		4
        /*000c*/ 	.byte	0x04, 0x0a
        /*000e*/ 	.short	(.L_2085 - .L_2084)
	.align		4
.L_2084:
        /*0010*/ 	.word	index@(.nv.constant0._Z25selective_scan_bwd_kernelI32Selective_Scan_bwd_kernel_traitsILi64ELi16ELb0ELb1ELb0ELb1ELb0EN3c108BFloat16ENS1_7complexIfEEEEv12SSMParamsBwd)
        /*0014*/ 	.short	0x0160
        /*0016*/ 	.short	0x01f0


	//----- nvinfo : EIATTR_CBANK_PARAM_SIZE
	.align		4
.L_2085:
        /*0018*/ 	.byte	0x03, 0x19
        /*001a*/ 	.short	0x01f0


	//----- nvinfo : EIATTR_KPARAM_INFO
	.align		4
        /*001c*/ 	.byte	0x04, 0x17
        /*001e*/ 	.short	(.L_2087 - .L_2086)
.L_2086:
        /*0020*/ 	.word	0x00000000
        /*0024*/ 	.short	0x0000
        /*0026*/ 	.short	0x0000
        /*0028*/ 	.byte	0x00, 0xf0, 0xc1, 0x07


	//----- nvinfo : EIATTR_MAXREG_COUNT
	.align		4
.L_2087:
        /*002c*/ 	.byte	0x03, 0x1b
        /*002e*/ 	.short	0x00ff


	//----- nvinfo : EIATTR_NUM_BARRIERS
	.align		4
        /*0030*/ 	.byte	0x02, 0x4c
        /*0032*/ 	.byte	0x01
	.zero		1


	//----- nvinfo : EIATTR_ANNOTATIONS
	.align		4
        /*0034*/ 	.byte	0x04, 0x55
        /*0036*/ 	.short	(.L_2089 - .L_2088)


	//   ....[0]....
.L_2088:
        /* <DEDUP_REMOVED lines=9> */


	//----- nvinfo : EIATTR_MERCURY_ISA_VERSION
	.align		4
.L_2089:
        /*00b8*/ 	.byte	0x03, 0x5f
        /*00ba*/ 	.short	0x0000


	//----- nvinfo : EIATTR_COOP_GROUP_MASK_REGIDS
	.align		4
        /*00bc*/ 	.byte	0x04, 0x29
        /*00be*/ 	.short	(.L_2091 - .L_2090)


	//   ....[0]....
.L_2090:
        /*00c0*/ 	.word	0xffffffff


	//   ....[1]....
        /*00c4*/ 	.word	0xffffffff


	//   ....[2]....
        /*00c8*/ 	.word	0xffffffff


	//   ....[3]....
        /*00cc*/ 	.word	0xffffffff


	//   ....[4]....
        /*00d0*/ 	.word	0xffffffff


	//   ....[5]....
        /*00d4*/ 	.word	0xffffffff


	//   ....[6]....
        /*00d8*/ 	.word	0xffffffff


	//   ....[7]....
        /*00dc*/ 	.word	0xffffffff


	//   ....[8]....
        /*00e0*/ 	.word	0xffffffff


	//   ....[9]....
        /*00e4*/ 	.word	0xffffffff


	//   ....[10]....
        /*00e8*/ 	.word	0xffffffff


	//   ....[11]....
        /*00ec*/ 	.word	0xffffffff


	//   ....[12]....
        /*00f0*/ 	.word	0xffffffff


	//   ....[13]....
        /*00f4*/ 	.word	0xffffffff


	//   ....[14]....
        /*00f8*/ 	.word	0xffffffff


	//   ....[15]....
        /*00fc*/ 	.word	0xffffffff


	//   ....[16]....
        /*0100*/ 	.word	0xffffffff


	//   ....[17]....
        /*0104*/ 	.word	0xffffffff


	//   ....[18]....
        /*0108*/ 	.word	0xffffffff


	//   ....[19]....
        /*010c*/ 	.word	0xffffffff


	//   ....[20]....
        /*0110*/ 	.word	0xffffffff


	//   ....[21]....
        /*0114*/ 	.word	0xffffffff


	//   ....[22]....
        /*0118*/ 	.word	0xffffffff


	//   ....[23]....
        /*011c*/ 	.word	0xffffffff


	//   ....[24]....
        /*0120*/ 	.word	0xffffffff


	//   ....[25]....
        /*0124*/ 	.word	0xffffffff


	//   ....[26]....
        /*0128*/ 	.word	0xffffffff


	//   ....[27]....
        /*012c*/ 	.word	0xffffffff


	//   ....[28]....
        /*0130*/ 	.word	0xffffffff


	//   ....[29]....
        /*0134*/ 	.word	0xffffffff


	//   ....[30]....
        /*0138*/ 	.word	0xffffffff


	//   ....[31]....
        /*013c*/ 	.word	0xffffffff


	//   ....[32]....
        /*0140*/ 	.word	0xffffffff


	//   ....[33]....
        /*0144*/ 	.word	0xffffffff


	//   ....[34]....
        /*0148*/ 	.word	0xffffffff


	//   ....[35]....
        /*014c*/ 	.word	0xffffffff


	//   ....[36]....
        /*0150*/ 	.word	0xffffffff


	//   ....[37]....
        /*0154*/ 	.word	0xffffffff


	//   ....[38]....
        /*0158*/ 	.word	0xffffffff


	//   ....[39]....
        /*015c*/ 	.word	0xffffffff


	//   ....[40]....
        /*0160*/ 	.word	0xffffffff


	//   ....[41]....
        /*0164*/ 	.word	0xffffffff


	//   ....[42]....
        /*0168*/ 	.word	0xffffffff


	//   ....[43]....
        /*016c*/ 	.word	0xffffffff


	//   ....[44]....
        /*0170*/ 	.word	0xffffffff


	//   ....[45]....
        /*0174*/ 	.word	0xffffffff


	//   ....[46]....
        /*0178*/ 	.word	0xffffffff


	//   ....[47]....
        /*017c*/ 	.word	0xffffffff


	//   ....[48]....
        /*0180*/ 	.word	0xffffffff


	//   ....[49]....
        /*0184*/ 	.word	0xffffffff


	//   ....[50]....
        /*0188*/ 	.word	0xffffffff


	//   ....[51]....
        /*018c*/ 	.word	0xffffffff


	//   ....[52]....
        /*0190*/ 	.word	0xffffffff


	//   ....[53]....
        /*0194*/ 	.word	0xffffffff


	//   ....[54]....
        /*0198*/ 	.word	0xffffffff


	//   ....[55]....
        /*019c*/ 	.word	0xffffffff


	//   ....[56]....
        /*01a0*/ 	.word	0xffffffff


	//   ....[57]....
        /*01a4*/ 	.word	0xffffffff


	//   ....[58]....
        /*01a8*/ 	.word	0xffffffff


	//   ....[59]....
        /*01ac*/ 	.word	0xffffffff


	//   ....[60]....
        /*01b0*/ 	.word	0xffffffff


	//   ....[61]....
        /*01b4*/ 	.word	0xffffffff


	//   ....[62]....
        /*01b8*/ 	.word	0xffffffff


	//   ....[63]....
        /*01bc*/ 	.word	0xffffffff


	//   ....[64]....
        /*01c0*/ 	.word	0xffffffff


	//   ....[65]....
        /*01c4*/ 	.word	0xffffffff


	//   ....[66]....
        /*01c8*/ 	.word	0xffffffff


	//   ....[67]....
        /*01cc*/ 	.word	0xffffffff


	//   ....[68]....
        /*01d0*/ 	.word	0xffffffff


	//   ....[69]....
        /*01d4*/ 	.word	0xffffffff


	//   ....[70]....
        /*01d8*/ 	.word	0xffffffff


	//   ....[71]....
        /*01dc*/ 	.word	0xffffffff


	//   ....[72]....
        /*01e0*/ 	.word	0xffffffff


	//   ....[73]....
        /*01e4*/ 	.word	0xffffffff


	//   ....[74]....
        /*01e8*/ 	.word	0xffffffff


	//   ....[75]....
        /*01ec*/ 	.word	0xffffffff


	//   ....[76]....
        /*01f0*/ 	.word	0xffffffff


	//   ....[77]....
        /*01f4*/ 	.word	0xffffffff


	//   ....[78]....
        /*01f8*/ 	.word	0xffffffff


	//   ....[79]....
        /*01fc*/ 	.word	0xffffffff


	//   ....[80]....
        /*0200*/ 	.word	0xffffffff


	//   ....[81]....
        /*0204*/ 	.word	0xffffffff


	//   ....[82]....
        /*0208*/ 	.word	0xffffffff


	//   ....[83]....
        /*020c*/ 	.word	0xffffffff


	//   ....[84]....
        /*0210*/ 	.word	0xffffffff


	//   ....[85]....
        /*0214*/ 	.word	0xffffffff


	//   ....[86]....
        /*0218*/ 	.word	0xffffffff


	//   ....[87]....
        /*021c*/ 	.word	0xffffffff


	//   ....[88]....
        /*0220*/ 	.word	0xffffffff


	//   ....[89]....
        /*0224*/ 	.word	0xffffffff


	//   ....[90]....
        /*0228*/ 	.word	0xffffffff


	//   ....[91]....
        /*022c*/ 	.word	0xffffffff


	//   ....[92]....
        /*0230*/ 	.word	0xffffffff


	//   ....[93]....
        /*0234*/ 	.word	0xffffffff


	//   ....[94]....
        /*0238*/ 	.word	0xffffffff


	//   ....[95]....
        /*023c*/ 	.word	0xffffffff


	//   ....[96]....
        /*0240*/ 	.word	0xffffffff


	//   ....[97]....
        /*0244*/ 	.word	0xffffffff


	//   ....[98]....
        /*0248*/ 	.word	0xffffffff


	//   ....[99]....
        /*024c*/ 	.word	0xffffffff


	//   ....[100]....
        /*0250*/ 	.word	0xffffffff


	//   ....[101]....
        /*0254*/ 	.word	0xffffffff


	//   ....[102]....
        /*0258*/ 	.word	0xffffffff


	//   ....[103]....
        /*025c*/ 	.word	0xffffffff


	//   ....[104]....
        /*0260*/ 	.word	0xffffffff


	//   ....[105]....
        /*0264*/ 	.word	0xffffffff


	//   ....[106]....
        /*0268*/ 	.word	0xffffffff


	//   ....[107]....
        /*026c*/ 	.word	0xffffffff


	//   ....[108]....
        /*0270*/ 	.word	0xffffffff


	//   ....[109]....
        /*0274*/ 	.word	0xffffffff


	//   ....[110]....
        /*0278*/ 	.word	0xffffffff


	//   ....[111]....
        /*027c*/ 	.word	0xffffffff


	//   ....[112]....
        /*0280*/ 	.word	0xffffffff


	//   ....[113]....
        /*0284*/ 	.word	0xffffffff


	//   ....[114]....
        /*0288*/ 	.word	0xffffffff


	//   ....[115]....
        /*028c*/ 	.word	0xffffffff


	//   ....[116]....
        /*0290*/ 	.word	0xffffffff


	//   ....[117]....
        /*0294*/ 	.word	0xffffffff


	//   ....[118]....
        /*0298*/ 	.word	0xffffffff


	//   ....[119]....
        /*029c*/ 	.word	0xffffffff


	//   ....[120]....
        /*02a0*/ 	.word	0xffffffff


	//   ....[121]....
        /*02a4*/ 	.word	0xffffffff


	//   ....[122]....
        /*02a8*/ 	.word	0xffffffff


	//   ....[123]....
        /*02ac*/ 	.word	0xffffffff


	//   ....[124]....
        /*02b0*/ 	.word	0xffffffff


	//   ....[125]....
        /*02b4*/ 	.word	0xffffffff


	//   ....[126]....
        /*02b8*/ 	.word	0xffffffff


	//   ....[127]....
        /*02bc*/ 	.word	0xffffffff


	//   ....[128]....
        /*02c0*/ 	.word	0xffffffff


	//   ....[129]....
        /*02c4*/ 	.word	0xffffffff


	//   ....[130]....
        /*02c8*/ 	.word	0xffffffff


	//   ....[131]....
        /*02cc*/ 	.word	0xffffffff


	//   ....[132]....
        /*02d0*/ 	.word	0xffffffff


	//   ....[133]....
        /*02d4*/ 	.word	0xffffffff


	//   ....[134]....
        /*02d8*/ 	.word	0xffffffff


	//   ....[135]....
        /*02dc*/ 	.word	0xffffffff


	//   ....[136]....
        /*02e0*/ 	.word	0xffffffff


	//   ....[137]....
        /*02e4*/ 	.word	0xffffffff


	//   ....[138]....
        /*02e8*/ 	.word	0xffffffff


	//   ....[139]....
        /*02ec*/ 	.word	0xffffffff


	//   ....[140]....
        /*02f0*/ 	.word	0xffffffff


	//   ....[141]....
        /*02f4*/ 	.word	0xffffffff


	//   ....[142]....
        /*02f8*/ 	.word	0xffffffff


	//   ....[143]....
        /*02fc*/ 	.word	0xffffffff


	//   ....[144]....
        /*0300*/ 	.word	0xffffffff


	//   ....[145]....
        /*0304*/ 	.word	0xffffffff


	//   ....[146]....
        /*0308*/ 	.word	0xffffffff


	//   ....[147]....
        /*030c*/ 	.word	0xffffffff


	//   ....[148]....
        /*0310*/ 	.word	0xffffffff


	//   ....[149]....
        /*0314*/ 	.word	0xffffffff


	//   ....[150]....
        /*0318*/ 	.word	0xffffffff


	//   ....[151]....
        /*031c*/ 	.word	0xffffffff


	//   ....[152]....
        /*0320*/ 	.word	0xffffffff


	//   ....[153]....
        /*0324*/ 	.word	0xffffffff


	//   ....[154]....
        /*0328*/ 	.word	0xffffffff


	//   ....[155]....
        /*032c*/ 	.word	0xffffffff


	//   ....[156]....
        /*0330*/ 	.word	0xffffffff


	//   ....[157]....
        /*0334*/ 	.word	0xffffffff


	//   ....[158]....
        /*0338*/ 	.word	0xffffffff


	//   ....[159]....
        /*033c*/ 	.word	0xffffffff


	//   ....[160]....
        /*0340*/ 	.word	0xffffffff


	//----- nvinfo : EIATTR_COOP_GROUP_INSTR_OFFSETS
	.align		4
.L_2091:
        /*0344*/ 	.byte	0x04, 0x28
        /*0346*/ 	.short	(.L_2093 - .L_2092)


	//   ....[0]....
.L_2092:
        /*0348*/ 	.word	0x00001410


	//   ....[1]....
        /*034c*/ 	.word	0x00001960


	//   ....[2]....
        /*0350*/ 	.word	0x00001f10


	//   ....[3]....
        /*0354*/ 	.word	0x00005f00


	//   ....[4]....
        /*0358*/ 	.word	0x00007e90


	//   ....[5]....
        /*035c*/ 	.word	0x00007eb0


	//   ....[6]....
        /*0360*/ 	.word	0x00007ed0


	//   ....[7]....
        /*0364*/ 	.word	0x00007ee0


	//   ....[8]....
        /*0368*/ 	.word	0x00007f80


	//   ....[9]....
        /*036c*/ 	.word	0x00007fb0


	//   ....[10]....
        /*0370*/ 	.word	0x00007ff0


	//   ....[11]....
        /*0374*/ 	.word	0x00008020


	//   ....[12]....
        /*0378*/ 	.word	0x00008050


	//   ....[13]....
        /*037c*/ 	.word	0x000080b0


	//   ....[14]....
        /*0380*/ 	.word	0x00008100


	//   ....[15]....
        /*0384*/ 	.word	0x00008130


	//   ....[16]....
        /*0388*/ 	.word	0x00008150


	//   ....[17]....
        /*038c*/ 	.word	0x000081b0


	//   ....[18]....
        /*0390*/ 	.word	0x00008210


	//   ....[19]....
        /*0394*/ 	.word	0x00008240


	//   ....[20]....
        /*0398*/ 	.word	0x00008250


	//   ....[21]....
        /*039c*/ 	.word	0x000082a0


	//   ....[22]....
        /*03a0*/ 	.word	0x000082d0


	//   ....[23]....
        /*03a4*/ 	.word	0x000082e0


	//   ....[24]....
        /*03a8*/ 	.word	0x00008440


	//   ....[25]....
        /*03ac*/ 	.word	0x000084a0


	//   ....[26]....
        /*03b0*/ 	.word	0x00008500


	//   ....[27]....
        /*03b4*/ 	.word	0x00008560


	//   ....[28]....
        /*03b8*/ 	.word	0x00008580


	//   ....[29]....
        /*03bc*/ 	.word	0x00008590


	//   ....[30]....
        /*03c0*/ 	.word	0x000085a0


	//   ....[31]....
        /*03c4*/ 	.word	0x000085b0


	//   ....[32]....
        /*03c8*/ 	.word	0x000085c0


	//   ....[33]....
        /*03cc*/ 	.word	0x000085d0


	//   ....[34]....
        /*03d0*/ 	.word	0x000085e0


	//   ....[35]....
        /*03d4*/ 	.word	0x000085f0


	//   ....[36]....
        /*03d8*/ 	.word	0x00009940


	//   ....[37]....
        /*03dc*/ 	.word	0x00009960


	//   ....[38]....
        /*03e0*/ 	.word	0x00009970


	//   ....[39]....
        /*03e4*/ 	.word	0x00009980


	//   ....[40]....
        /*03e8*/ 	.word	0x00009a90


	//   ....[41]....
        /*03ec*/ 	.word	0x00009aa0


	//   ....[42]....
        /*03f0*/ 	.word	0x00009ab0


	//   ....[43]....
        /*03f4*/ 	.word	0x00009ac0


	//   ....[44]....
        /*03f8*/ 	.word	0x00009bd0


	//   ....[45]....
        /*03fc*/ 	.word	0x00009bf0


	//   ....[46]....
        /*0400*/ 	.word	0x00009c00


	//   ....[47]....
        /*0404*/ 	.word	0x00009c10


	//   ....[48]....
        /*0408*/ 	.word	0x00009d20


	//   ....[49]....
        /*040c*/ 	.word	0x00009d30


	//   ....[50]....
        /*0410*/ 	.word	0x00009d40


	//   ....[51]....
        /*0414*/ 	.word	0x00009d50


	//   ....[52]....
        /*0418*/ 	.word	0x00009e60


	//   ....[53]....
        /*041c*/ 	.word	0x00009e80


	//   ....[54]....
        /*0420*/ 	.word	0x00009e90


	//   ....[55]....
        /*0424*/ 	.word	0x00009ea0


	//   ....[56]....
        /*0428*/ 	.word	0x00009fa0


	//   ....[57]....
        /*042c*/ 	.word	0x00009fb0


	//   ....[58]....
        /*0430*/ 	.word	0x00009fc0


	//   ....[59]....
        /*0434*/ 	.word	0x00009fd0


	//   ....[60]....
        /*0438*/ 	.word	0x00009fe0


	//   ....[61]....
        /*043c*/ 	.word	0x00009ff0


	//   ....[62]....
        /*0440*/ 	.word	0x0000a000


	//   ....[63]....
        /*0444*/ 	.word	0x0000a030


	//   ....[64]....
        /*0448*/ 	.word	0x0000a060


	//   ....[65]....
        /*044c*/ 	.word	0x0000a090


	//   ....[66]....
        /*0450*/ 	.word	0x0000a0a0


	//   ....[67]....
        /*0454*/ 	.word	0x0000a0b0


	//   ....[68]....
        /*0458*/ 	.word	0x0000d5a0


	//   ....[69]....
        /*045c*/ 	.word	0x0000d5e0


	//   ....[70]....
        /*0460*/ 	.word	0x0000d620


	//   ....[71]....
        /*0464*/ 	.word	0x0000d660


	//   ....[72]....
        /*0468*/ 	.word	0x0000d720


	//   ....[73]....
        /*046c*/ 	.word	0x0000d750


	//   ....[74]....
        /*0470*/ 	.word	0x0000d780


	//   ....[75]....
        /*0474*/ 	.word	0x0000d7b0


	//   ....[76]....
        /*0478*/ 	.word	0x0000d850


	//   ....[77]....
        /*047c*/ 	.word	0x0000d880


	//   ....[78]....
        /*0480*/ 	.word	0x0000d8b0


	//   ....[79]....
        /*0484*/ 	.word	0x0000d8e0


	//   ....[80]....
        /*0488*/ 	.word	0x0000d980


	//   ....[81]....
        /*048c*/ 	.word	0x0000d9b0


	//   ....[82]....
        /*0490*/ 	.word	0x0000d9e0


	//   ....[83]....
        /*0494*/ 	.word	0x0000da10


	//   ....[84]....
        /*0498*/ 	.word	0x0000dab0


	//   ....[85]....
        /*049c*/ 	.word	0x0000dae0


	//   ....[86]....
        /*04a0*/ 	.word	0x0000db10


	//   ....[87]....
        /*04a4*/ 	.word	0x0000db40


	//   ....[88]....
        /*04a8*/ 	.word	0x0000e520


	//   ....[89]....
        /*04ac*/ 	.word	0x0000eff0


	//   ....[90]....
        /*04b0*/ 	.word	0x0000fc90


	//   ....[91]....
        /*04b4*/ 	.word	0x00010350


	//   ....[92]....
        /*04b8*/ 	.word	0x00010370


	//   ....[93]....
        /*04bc*/ 	.word	0x00010390


	//   ....[94]....
        /*04c0*/ 	.word	0x000103b0


	//   ....[95]....
        /*04c4*/ 	.word	0x000103d0


	//   ....[96]....
        /*04c8*/ 	.word	0x00010520


	//   ....[97]....
        /*04cc*/ 	.word	0x00010540


	//   ....[98]....
        /*04d0*/ 	.word	0x00010560


	//   ....[99]....
        /*04d4*/ 	.word	0x00010590


	//   ....[100]....
        /*04d8*/ 	.word	0x000105b0


	//   ....[101]....
        /*04dc*/ 	.word	0x000109a0


	//   ....[102]....
        /*04e0*/ 	.word	0x00010a20


	//   ....[103]....
        /*04e4*/ 	.word	0x00010a90


	//   ....[104]....
        /*04e8*/ 	.word	0x00010b00


	//   ....[105]....
        /*04ec*/ 	.word	0x00010c50


	//   ....[106]....
        /*04f0*/ 	.word	0x00010cc0


	//   ....[107]....
        /*04f4*/ 	.word	0x00010d30


	//   ....[108]....
        /*04f8*/ 	.word	0x00010da0


	//   ....[109]....
        /*04fc*/ 	.word	0x00010ee0


	//   ....[110]....
        /*0500*/ 	.word	0x00010f50


	//   ....[111]....
        /*0504*/ 	.word	0x00010fc0


	//   ....[112]....
        /*0508*/ 	.word	0x00011030


	//   ....[113]....
        /*050c*/ 	.word	0x00011150


	//   ....[114]....
        /*0510*/ 	.word	0x000111c0


	//   ....[115]....
        /*0514*/ 	.word	0x00011230


	//   ....[116]....
        /*0518*/ 	.word	0x000112a0


	//   ....[117]....
        /*051c*/ 	.word	0x000113f0


	//   ....[118]....
        /*0520*/ 	.word	0x00011460


	//   ....[119]....
        /*0524*/ 	.word	0x000114d0


	//   ....[120]....
        /*0528*/ 	.word	0x00011540


	//   ....[121]....
        /*052c*/ 	.word	0x000115c0


	//   ....[122]....
        /*0530*/ 	.word	0x00011630


	//   ....[123]....
        /*0534*/ 	.word	0x000116a0


	//   ....[124]....
        /*0538*/ 	.word	0x00011710


	//   ....[125]....
        /*053c*/ 	.word	0x00011780


	//   ....[126]....
        /*0540*/ 	.word	0x000117e0


	//   ....[127]....
        /*0544*/ 	.word	0x00011840


	//   ....[128]....
        /*0548*/ 	.word	0x000118a0


	//   ....[129]....
        /*054c*/ 	.word	0x00011910


	//   ....[130]....
        /*0550*/ 	.word	0x00011990


	//   ....[131]....
        /*0554*/ 	.word	0x00011a00


	//   ....[132]....
        /*0558*/ 	.word	0x00011a70


	//   ....[133]....
        /*055c*/ 	.word	0x00011ae0


	//   ....[134]....
        /*0560*/ 	.word	0x00011b50


	//   ....[135]....
        /*0564*/ 	.word	0x00011bc0


	//   ....[136]....
        /*0568*/ 	.word	0x00011c30


	//   ....[137]....
        /*056c*/ 	.word	0x00011ca0


	//   ....[138]....
        /*0570*/ 	.word	0x00011d20


	//   ....[139]....
        /*0574*/ 	.word	0x00011d90


	//   ....[140]....
        /*0578*/ 	.word	0x00011e00


	//   ....[141]....
        /*057c*/ 	.word	0x00011e70


	//   ....[142]....
        /*0580*/ 	.word	0x00011ee0


	//   ....[143]....
        /*0584*/ 	.word	0x00011f50


	//   ....[144]....
        /*0588*/ 	.word	0x00011fc0


	//   ....[145]....
        /*058c*/ 	.word	0x00012030


	//   ....[146]....
        /*0590*/ 	.word	0x000120b0


	//   ....[147]....
        /*0594*/ 	.word	0x00012120


	//   ....[148]....
        /*0598*/ 	.word	0x00012190


	//   ....[149]....
        /*059c*/ 	.word	0x000121f0


	//   ....[150]....
        /*05a0*/ 	.word	0x00012250


	//   ....[151]....
        /*05a4*/ 	.word	0x000122b0


	//   ....[152]....
        /*05a8*/ 	.word	0x00012310


	//   ....[153]....
        /*05ac*/ 	.word	0x000123a0


	//   ....[154]....
        /*05b0*/ 	.word	0x00012410


	//   ....[155]....
        /*05b4*/ 	.word	0x00012480


	//   ....[156]....
        /*05b8*/ 	.word	0x000124f0


	//   ....[157]....
        /*05bc*/ 	.word	0x000125c0


	//   ....[158]....
        /*05c0*/ 	.word	0x00012620


	//   ....[159]....
        /*05c4*/ 	.word	0x00012680


	//   ....[160]....
        /*05c8*/ 	.word	0x000126e0


	//----- nvinfo : EIATTR_EXIT_INSTR_OFFSETS
	.align		4
.L_2093:
        /*05cc*/ 	.byte	0x04, 0x1c
        /*05ce*/ 	.short	(.L_2095 - .L_2094)


	//   ....[0]....
.L_2094:
        /*05d0*/ 	.word	0x000106a0


	//   ....[1]....
        /*05d4*/ 	.word	0x00010940


	//----- nvinfo : EIATTR_MAX_THREADS
	.align		4
.L_2095:
        /*05d8*/ 	.byte	0x04, 0x05
        /*05da*/ 	.short	(.L_2097 - .L_2096)
.L_2096:
        /*05dc*/ 	.word	0x00000040
        /*05e0*/ 	.word	0x00000001
        /*05e4*/ 	.word	0x00000001


	//----- nvinfo : EIATTR_CRS_STACK_SIZE
	.align		4
.L_2097:
        /*05e8*/ 	.byte	0x04, 0x1e
        /*05ea*/ 	.short	(.L_2099 - .L_2098)
.L_2098:
        /*05ec*/ 	.word	0x00000000
.L_2099:


//--------------------- .nv.info._Z25selective_scan_bwd_kernelI32Selective_Scan_bwd_kernel_traitsILi64ELi16ELb0ELb1ELb0ELb1ELb1EN3c108BFloat16ENS1_7complexIfEEEEv12SSMParamsBwd --------------------------
	.section	.nv.info._Z25selective_scan_bwd_kernelI32Selective_Scan_bwd_kernel_traitsILi64ELi16ELb0ELb1ELb0ELb1ELb1EN3c108BFloat16ENS1_7complexIfEEEEv12SSMParamsBwd,"",@"SHT_CUDA_INFO"
	.sectionflags	@""
	.align	4


	//----- nvinfo : EIATTR_CUDA_API_VERSION
	.align		4
        /*0000*/ 	.byte	0x04, 0x37
        /*0002*/ 	.short	(.L_2101 - .L_2100)
.L_2100:
        /*0004*/ 	.word	0x00000082


	//----- nvinfo : EIATTR_SW2861232_WAR
	.align		4
.L_2101:
        /*0008*/ 	.byte	0x01, 0x35
	.zero		2


	//----- nvinfo : EIATTR_PARAM_CBANK
	.align		4
        /*000c*/ 	.byte	0x04, 0x0a
        /*000e*/ 	.short	(.L_2103 - .L_2102)
	.align		4
.L_2102:
        /*0010*/ 	.word	index@(.nv.constant0._Z25selective_scan_bwd_kernelI32Selective_Scan_bwd_kernel_traitsILi64ELi16ELb0ELb1ELb0ELb1ELb1EN3c108BFloat16ENS1_7complexIfEEEEv12SSMParamsBwd)
        /*0014*/ 	.short	0x0160
        /*0016*/ 	.short	0x01f0


	//----- nvinfo : EIATTR_CBANK_PARAM_SIZE
	.align		4
.L_2103:
        /*0018*/ 	.byte	0x03, 0x19
        /*001a*/ 	.short	0x01f0


	//----- nvinfo : EIATTR_KPARAM_INFO
	.align		4
        /*001c*/ 	.byte	0x04, 0x17
        /*001e*/ 	.short	(.L_2105 - .L_2104)
.L_2104:
        /*0020*/ 	.word	0x00000000
        /*0024*/ 	.short	0x0000
        /*0026*/ 	.short	0x0000
        /*0028*/ 	.byte	0x00, 0xf0, 0xc1, 0x07


	//----- nvinfo : EIATTR_MAXREG_COUNT
	.align		4
.L_2105:
        /*002c*/ 	.byte	0x03, 0x1b
        /*002e*/ 	.short	0x00ff


	//----- nvinfo : EIATTR_NUM_BARRIERS
	.align		4
        /*0030*/ 	.byte	0x02, 0x4c
        /*0032*/ 	.byte	0x01
	.zero		1


	//----- nvinfo : EIATTR_ANNOTATIONS
	.align		4
        /*0034*/ 	.byte	0x04, 0x55
        /*0036*/ 	.short	(.L_2107 - .L_2106)


	//   ....[0]....
.L_2106:
        /* <DEDUP_REMOVED lines=9> */


	//----- nvinfo : EIATTR_MERCURY_ISA_VERSION
	.align		4
.L_2107:
        /*00b8*/ 	.byte	0x03, 0x5f
        /*00ba*/ 	.short	0x0000


	//----- nvinfo : EIATTR_COOP_GROUP_MASK_REGIDS
	.align		4
        /*00bc*/ 	.byte	0x04, 0x29
        /*00be*/ 	.short	(.L_2109 - .L_2108)


	//   ....[0]....
.L_2108:
        /*00c0*/ 	.word	0xffffffff


	//   ....[1]....
        /*00c4*/ 	.word	0xffffffff


	//   ....[2]....
        /*00c8*/ 	.word	0xffffffff


	//   ....[3]....
        /*00cc*/ 	.word	0xffffffff


	//   ....[4]....
        /*00d0*/ 	.word	0xffffffff


	//   ....[5]....
        /*00d4*/ 	.word	0xffffffff


	//   ....[6]....
        /*00d8*/ 	.word	0xffffffff


	//   ....[7]....
        /*00dc*/ 	.word	0xffffffff


	//   ....[8]....
        /*00e0*/ 	.word	0xffffffff


	//   ....[9]....
        /*00e4*/ 	.word	0xffffffff


	//   ....[10]....
        /*00e8*/ 	.word	0xffffffff


	//   ....[11]....
        /*00ec*/ 	.word	0xffffffff


	//   ....[12]....
        /*00f0*/ 	.word	0xffffffff


	//   ....[13]....
        /*00f4*/ 	.word	0xffffffff


	//   ....[14]....
        /*00f8*/ 	.word	0xffffffff


	//   ....[15]....
        /*00fc*/ 	.word	0xffffffff


	//   ....[16]....
        /*0100*/ 	.word	0xffffffff


	//   ....[17]....
        /*0104*/ 	.word	0xffffffff


	//   ....[18]....
        /*0108*/ 	.word	0xffffffff


	//   ....[19]....
        /*010c*/ 	.word	0xffffffff


	//   ....[20]....
        /*0110*/ 	.word	0xffffffff


	//   ....[21]....
        /*0114*/ 	.word	0xffffffff


	//   ....[22]....
        /*0118*/ 	.word	0xffffffff


	//   ....[23]....
        /*011c*/ 	.word	0xffffffff


	//   ....[24]....
        /*0120*/ 	.word	0xffffffff


	//   ....[25]....
        /*0124*/ 	.word	0xffffffff


	//   ....[26]....
        /*0128*/ 	.word	0xffffffff


	//   ....[27]....
        /*012c*/ 	.word	0xffffffff


	//   ....[28]....
        /*0130*/ 	.word	0xffffffff


	//   ....[29]....
        /*0134*/ 	.word	0xffffffff


	//   ....[30]....
        /*0138*/ 	.word	0xffffffff


	//   ....[31]....
        /*013c*/ 	.word	0xffffffff


	//   ....[32]....
        /*0140*/ 	.word	0xffffffff


	//   ....[33]....
        /*0144*/ 	.word	0xffffffff


	//   ....[34]....
        /*0148*/ 	.word	0xffffffff


	//   ....[35]....
        /*014c*/ 	.word	0xffffffff


	//   ....[36]....
        /*0150*/ 	.word	0xffffffff


	//   ....[37]....
        /*0154*/ 	.word	0xffffffff


	//   ....[38]....
        /*0158*/ 	.word	0xffffffff


	//   ....[39]....
        /*015c*/ 	.word	0xffffffff


	//   ....[40]....
        /*0160*/ 	.word	0xffffffff


	//   ....[41]....
        /*0164*/ 	.word	0xffffffff


	//   ....[42]....
        /*0168*/ 	.word	0xffffffff


	//   ....[43]....
        /*016c*/ 	.word	0xffffffff


	//   ....[44]....
        /*0170*/ 	.word	0xffffffff


	//   ....[45]....
        /*0174*/ 	.word	0xffffffff


	//   ....[46]....
        /*0178*/ 	.word	0xffffffff


	//   ....[47]....
        /*017c*/ 	.word	0xffffffff


	//   ....[48]....
        /*0180*/ 	.word	0xffffffff


	//   ....[49]....
        /*0184*/ 	.word	0xffffffff


	//   ....[50]....
        /*0188*/ 	.word	0xffffffff


	//   ....[51]....
        /*018c*/ 	.word	0xffffffff


	//   ....[52]....
        /*0190*/ 	.word	0xffffffff


	//   ....[53]....
        /*0194*/ 	.word	0xffffffff


	//   ....[54]....
        /*0198*/ 	.word	0xffffffff


	//   ....[55]....
        /*019c*/ 	.word	0xffffffff


	//   ....[56]....
        /*01a0*/ 	.word	0xffffffff


	//   ....[57]....
        /*01a4*/ 	.word	0xffffffff


	//   ....[58]....
        /*01a8*/ 	.word	0xffffffff


	//   ....[59]....
        /*01ac*/ 	.word	0xffffffff


	//   ....[60]....
        /*01b0*/ 	.word	0xffffffff


	//   ....[61]....
        /*01b4*/ 	.word	0xffffffff


	//   ....[62]....
        /*01b8*/ 	.word	0xffffffff


	//   ....[63]....
        /*01bc*/ 	.word	0xffffffff


	//   ....[64]....
        /*01c0*/ 	.word	0xffffffff


	//   ....[65]....
        /*01c4*/ 	.word	0xffffffff


	//   ....[66]....
        /*01c8*/ 	.word	0xffffffff


	//   ....[67]....
        /*01cc*/ 	.word	0xffffffff


	//   ....[68]....
        /*01d0*/ 	.word	0xffffffff


	//   ....[69]....
        /*01d4*/ 	.word	0xffffffff


	//   ....[70]....
        /*01d8*/ 	.word	0xffffffff


	//   ....[71]....
        /*01dc*/ 	.word	0xffffffff


	//   ....[72]....
        /*01e0*/ 	.word	0xffffffff


	//   ....[73]....
        /*01e4*/ 	.word	0xffffffff


	//   ....[74]....
        /*01e8*/ 	.word	0xffffffff


	//   ....[75]....
        /*01ec*/ 	.word	0xffffffff


	//   ....[76]....
        /*01f0*/ 	.word	0xffffffff


	//   ....[77]....
        /*01f4*/ 	.word	0xffffffff


	//   ....[78]....
        /*01f8*/ 	.word	0xffffffff


	//   ....[79]....
        /*01fc*/ 	.word	0xffffffff


	//   ....[80]....
        /*0200*/ 	.word	0xffffffff


	//   ....[81]....
        /*0204*/ 	.word	0xffffffff


	//   ....[82]....
        /*0208*/ 	.word	0xffffffff


	//   ....[83]....
        /*020c*/ 	.word	0xffffffff


	//   ....[84]....
        /*0210*/ 	.word	0xffffffff


	//   ....[85]....
        /*0214*/ 	.word	0xffffffff


	//   ....[86]....
        /*0218*/ 	.word	0xffffffff


	//   ....[87]....
        /*021c*/ 	.word	0xffffffff


	//   ....[88]....
        /*0220*/ 	.word	0xffffffff


	//   ....[89]....
        /*0224*/ 	.word	0xffffffff


	//   ....[90]....
        /*0228*/ 	.word	0xffffffff


	//   ....[91]....
        /*022c*/ 	.word	0xffffffff


	//   ....[92]....
        /*0230*/ 	.word	0xffffffff


	//   ....[93]....
        /*0234*/ 	.word	0xffffffff


	//   ....[94]....
        /*0238*/ 	.word	0xffffffff


	//   ....[95]....
        /*023c*/ 	.word	0xffffffff


	//   ....[96]....
        /*0240*/ 	.word	0xffffffff


	//   ....[97]....
        /*0244*/ 	.word	0xffffffff


	//   ....[98]....
        /*0248*/ 	.word	0xffffffff


	//   ....[99]....
        /*024c*/ 	.word	0xffffffff


	//   ....[100]....
        /*0250*/ 	.word	0xffffffff


	//   ....[101]....
        /*0254*/ 	.word	0xffffffff


	//   ....[102]....
        /*0258*/ 	.word	0xffffffff


	//   ....[103]....
        /*025c*/ 	.word	0xffffffff


	//   ....[104]....
        /*0260*/ 	.word	0xffffffff


	//   ....[105]....
        /*0264*/ 	.word	0xffffffff


	//   ....[106]....
        /*0268*/ 	.word	0xffffffff


	//   ....[107]....
        /*026c*/ 	.word	0xffffffff


	//   ....[108]....
        /*0270*/ 	.word	0xffffffff


	//   ....[109]....
        /*0274*/ 	.word	0xffffffff


	//   ....[110]....
        /*0278*/ 	.word	0xffffffff


	//   ....[111]....
        /*027c*/ 	.word	0xffffffff


	//   ....[112]....
        /*0280*/ 	.word	0xffffffff


	//   ....[113]....
        /*0284*/ 	.word	0xffffffff


	//   ....[114]....
        /*0288*/ 	.word	0xffffffff


	//   ....[115]....
        /*028c*/ 	.word	0xffffffff


	//   ....[116]....
        /*0290*/ 	.word	0xffffffff


	//   ....[117]....
        /*0294*/ 	.word	0xffffffff


	//   ....[118]....
        /*0298*/ 	.word	0xffffffff


	//   ....[119]....
        /*029c*/ 	.word	0xffffffff


	//   ....[120]....
        /*02a0*/ 	.word	0xffffffff


	//   ....[121]....
        /*02a4*/ 	.word	0xffffffff


	//   ....[122]....
        /*02a8*/ 	.word	0xffffffff


	//   ....[123]....
        /*02ac*/ 	.word	0xffffffff


	//   ....[124]....
        /*02b0*/ 	.word	0xffffffff


	//   ....[125]....
        /*02b4*/ 	.word	0xffffffff


	//   ....[126]....
        /*02b8*/ 	.word	0xffffffff


	//   ....[127]....
        /*02bc*/ 	.word	0xffffffff


	//   ....[128]....
        /*02c0*/ 	.word	0xffffffff


	//   ....[129]....
        /*02c4*/ 	.word	0xffffffff


	//   ....[130]....
        /*02c8*/ 	.word	0xffffffff


	//   ....[131]....
        /*02cc*/ 	.word	0xffffffff


	//   ....[132]....
        /*02d0*/ 	.word	0xffffffff


	//   ....[133]....
        /*02d4*/ 	.word	0xffffffff


	//   ....[134]....
        /*02d8*/ 	.word	0xffffffff


	//   ....[135]....
        /*02dc*/ 	.word	0xffffffff


	//   ....[136]....
        /*02e0*/ 	.word	0xffffffff


	//   ....[137]....
        /*02e4*/ 	.word	0xffffffff


	//   ....[138]....
        /*02e8*/ 	.word	0xffffffff


	//   ....[139]....
        /*02ec*/ 	.word	0xffffffff


	//   ....[140]....
        /*02f0*/ 	.word	0xffffffff


	//   ....[141]....
        /*02f4*/ 	.word	0xffffffff


	//   ....[142]....
        /*02f8*/ 	.word	0xffffffff


	//   ....[143]....
        /*02fc*/ 	.word	0xffffffff


	//   ....[144]....
        /*0300*/ 	.word	0xffffffff


	//   ....[145]....
        /*0304*/ 	.word	0xffffffff


	//   ....[146]....
        /*0308*/ 	.word	0xffffffff


	//   ....[147]....
        /*030c*/ 	.word	0xffffffff


	//   ....[148]....
        /*0310*/ 	.word	0xffffffff


	//   ....[149]....
        /*0314*/ 	.word	0xffffffff


	//   ....[150]....
        /*0318*/ 	.word	0xffffffff


	//   ....[151]....
        /*031c*/ 	.word	0xffffffff


	//   ....[152]....
        /*0320*/ 	.word	0xffffffff


	//   ....[153]....
        /*0324*/ 	.word	0xffffffff


	//   ....[154]....
        /*0328*/ 	.word	0xffffffff


	//   ....[155]....
        /*032c*/ 	.word	0xffffffff


	//   ....[156]....
        /*0330*/ 	.word	0xffffffff


	//   ....[157]....
        /*0334*/ 	.word	0xffffffff


	//   ....[158]....
        /*0338*/ 	.word	0xffffffff


	//   ....[159]....
        /*033c*/ 	.word	0xffffffff


	//   ....[160]....
        /*0340*/ 	.word	0xffffffff


	//   ....[161]....
        /*0344*/ 	.word	0xffffffff


	//   ....[162]....
        /*0348*/ 	.word	0xffffffff


	//   ....[163]....
        /*034c*/ 	.word	0xffffffff


	//   ....[164]....
        /*0350*/ 	.word	0xffffffff


	//----- nvinfo : EIATTR_COOP_GROUP_INSTR_OFFSETS
	.align		4
.L_2109:
        /*0354*/ 	.byte	0x04, 0x28
        /*0356*/ 	.short	(.L_2111 - .L_2110)


	//   ....[0]....
.L_2110:
        /*0358*/ 	.word	0x00001400


	//   ....[1]....
        /*035c*/ 	.word	0x00001990


	//   ....[2]....
        /*0360*/ 	.word	0x00001f60


	//   ....[3]....
        /*0364*/ 	.word	0x00004ca0


	//   ....[4]....
        /*0368*/ 	.word	0x00005410


	//   ....[5]....
        /*036c*/ 	.word	0x00005ff0


	//   ....[6]....
        /*0370*/ 	.word	0x00006af0


	//   ....[7]....
        /*0374*/ 	.word	0x00008df0


	//   ....[8]....
        /*0378*/ 	.word	0x0000a960


	//   ....[9]....
        /*037c*/ 	.word	0x0000a980


	//   ....[10]....
        /*0380*/ 	.word	0x0000a9a0


	//   ....[11]....
        /*0384*/ 	.word	0x0000a9b0


	//   ....[12]....
        /*0388*/ 	.word	0x0000aa20


	//   ....[13]....
        /*038c*/ 	.word	0x0000aa90


	//   ....[14]....
        /*0390*/ 	.word	0x0000aaf0


	//   ....[15]....
        /*0394*/ 	.word	0x0000ab10


	//   ....[16]....
        /*0398*/ 	.word	0x0000ab60


	//   ....[17]....
        /*039c*/ 	.word	0x0000ab90


	//   ....[18]....
        /*03a0*/ 	.word	0x0000abf0


	//   ....[19]....
        /*03a4*/ 	.word	0x0000ac10


	//   ....[20]....
        /*03a8*/ 	.word	0x0000ac60


	//   ....[21]....
        /*03ac*/ 	.word	0x0000ac80


	//   ....[22]....
        /*03b0*/ 	.word	0x0000acf0


	//   ....[23]....
        /*03b4*/ 	.word	0x0000ad10


	//   ....[24]....
        /*03b8*/ 	.word	0x0000ad20


	//   ....[25]....
        /*03bc*/ 	.word	0x0000ad80


	//   ....[26]....
        /*03c0*/ 	.word	0x0000ada0


	//   ....[27]....
        /*03c4*/ 	.word	0x0000adb0


	//   ....[28]....
        /*03c8*/ 	.word	0x0000af10


	//   ....[29]....
        /*03cc*/ 	.word	0x0000af70


	//   ....[30]....
        /*03d0*/ 	.word	0x0000afd0


	//   ....[31]....
        /*03d4*/ 	.word	0x0000b030


	//   ....[32]....
        /*03d8*/ 	.word	0x0000b050


	//   ....[33]....
        /*03dc*/ 	.word	0x0000b060


	//   ....[34]....
        /*03e0*/ 	.word	0x0000b070


	//   ....[35]....
        /*03e4*/ 	.word	0x0000b080


	//   ....[36]....
        /*03e8*/ 	.word	0x0000b090


	//   ....[37]....
        /*03ec*/ 	.word	0x0000b0a0


	//   ....[38]....
        /*03f0*/ 	.word	0x0000b0b0


	//   ....[39]....
        /*03f4*/ 	.word	0x0000b0c0


	//   ....[40]....
        /*03f8*/ 	.word	0x0000c3e0


	//   ....[41]....
        /*03fc*/ 	.word	0x0000c400


	//   ....[42]....
        /*0400*/ 	.word	0x0000c410


	//   ....[43]....
        /*0404*/ 	.word	0x0000c420


	//   ....[44]....
        /*0408*/ 	.word	0x0000c530


	//   ....[45]....
        /*040c*/ 	.word	0x0000c540


	//   ....[46]....
        /*0410*/ 	.word	0x0000c550


	//   ....[47]....
        /*0414*/ 	.word	0x0000c560


	//   ....[48]....
        /*0418*/ 	.word	0x0000c670


	//   ....[49]....
        /*041c*/ 	.word	0x0000c690


	//   ....[50]....
        /*0420*/ 	.word	0x0000c6a0


	//   ....[51]....
        /*0424*/ 	.word	0x0000c6b0


	//   ....[52]....
        /*0428*/ 	.word	0x0000c7c0


	//   ....[53]....
        /*042c*/ 	.word	0x0000c7d0


	//   ....[54]....
        /*0430*/ 	.word	0x0000c7e0


	//   ....[55]....
        /*0434*/ 	.word	0x0000c7f0


	//   ....[56]....
        /*0438*/ 	.word	0x0000c900


	//   ....[57]....
        /*043c*/ 	.word	0x0000c920


	//   ....[58]....
        /*0440*/ 	.word	0x0000c930


	//   ....[59]....
        /*0444*/ 	.word	0x0000c940


	//   ....[60]....
        /*0448*/ 	.word	0x0000ca40


	//   ....[61]....
        /*044c*/ 	.word	0x0000ca50


	//   ....[62]....
        /*0450*/ 	.word	0x0000ca60


	//   ....[63]....
        /*0454*/ 	.word	0x0000ca70


	//   ....[64]....
        /*0458*/ 	.word	0x0000ca80


	//   ....[65]....
        /*045c*/ 	.word	0x0000ca90


	//   ....[66]....
        /*0460*/ 	.word	0x0000caa0


	//   ....[67]....
        /*0464*/ 	.word	0x0000cad0


	//   ....[68]....
        /*0468*/ 	.word	0x0000cb00


	//   ....[69]....
        /*046c*/ 	.word	0x0000cb30


	//   ....[70]....
        /*0470*/ 	.word	0x0000cb40


	//   ....[71]....
        /*0474*/ 	.word	0x0000cb50


	//   ....[72]....
        /*0478*/ 	.word	0x00010090


	//   ....[73]....
        /*047c*/ 	.word	0x000100d0


	//   ....[74]....
        /*0480*/ 	.word	0x00010110


	//   ....[75]....
        /*0484*/ 	.word	0x00010150


	//   ....[76]....
        /*0488*/ 	.word	0x00010210


	//   ....[77]....
        /*048c*/ 	.word	0x00010240


	//   ....[78]....
        /*0490*/ 	.word	0x00010270


	//   ....[79]....
        /*0494*/ 	.word	0x000102a0


	//   ....[80]....
        /*0498*/ 	.word	0x00010340


	//   ....[81]....
        /*049c*/ 	.word	0x00010370


	//   ....[82]....
        /*04a0*/ 	.word	0x000103a0


	//   ....[83]....
        /*04a4*/ 	.word	0x000103d0


	//   ....[84]....
        /*04a8*/ 	.word	0x00010470


	//   ....[85]....
        /*04ac*/ 	.word	0x000104c0


	//   ....[86]....
        /*04b0*/ 	.word	0x000104f0


	//   ....[87]....
        /*04b4*/ 	.word	0x00010520


	//   ....[88]....
        /*04b8*/ 	.word	0x000105a0


	//   ....[89]....
        /*04bc*/ 	.word	0x000105f0


	//   ....[90]....
        /*04c0*/ 	.word	0x00010620


	//   ....[91]....
        /*04c4*/ 	.word	0x00010650


	//   ....[92]....
        /*04c8*/ 	.word	0x00010fd0


	//   ....[93]....
        /*04cc*/ 	.word	0x00011ae0


	//   ....[94]....
        /*04d0*/ 	.word	0x00012640


	//   ....[95]....
        /*04d4*/ 	.word	0x00012e10


	//   ....[96]....
        /*04d8*/ 	.word	0x00012e30


	//   ....[97]....
        /*04dc*/ 	.word	0x00012e50


	//   ....[98]....
        /*04e0*/ 	.word	0x00012e70


	//   ....[99]....
        /*04e4*/ 	.word	0x00012e90


	//   ....[100]....
        /*04e8*/ 	.word	0x00012fe0


	//   ....[101]....
        /*04ec*/ 	.word	0x00013000


	//   ....[102]....
        /*04f0*/ 	.word	0x00013020


	//   ....[103]....
        /*04f4*/ 	.word	0x00013050


	//   ....[104]....
        /*04f8*/ 	.word	0x00013070


	//   ....[105]....
        /*04fc*/ 	.word	0x00013460


	//   ....[106]....
        /*0500*/ 	.word	0x000134e0


	//   ....[107]....
        /*0504*/ 	.word	0x00013550


	//   ....[108]....
        /*0508*/ 	.word	0x000135c0


	//   ....[109]....
        /*050c*/ 	.word	0x00013710


	//   ....[110]....
        /*0510*/ 	.word	0x00013780


	//   ....[111]....
        /*0514*/ 	.word	0x000137f0


	//   ....[112]....
        /*0518*/ 	.word	0x00013860


	//   ....[113]....
        /*051c*/ 	.word	0x000139a0


	//   ....[114]....
        /*0520*/ 	.word	0x00013a10


	//   ....[115]....
        /*0524*/ 	.word	0x00013a80


	//   ....[116]....
        /*0528*/ 	.word	0x00013af0


	//   ....[117]....
        /*052c*/ 	.word	0x00013c10


	//   ....[118]....
        /*0530*/ 	.word	0x00013c80


	//   ....[119]....
        /*0534*/ 	.word	0x00013cf0


	//   ....[120]....
        /*0538*/ 	.word	0x00013d60


	//   ....[121]....
        /*053c*/ 	.word	0x00013ec0


	//   ....[122]....
        /*0540*/ 	.word	0x00013f30


	//   ....[123]....
        /*0544*/ 	.word	0x00013fa0


	//   ....[124]....
        /*0548*/ 	.word	0x00014010


	//   ....[125]....
        /*054c*/ 	.word	0x00014090


	//   ....[126]....
        /*0550*/ 	.word	0x00014100


	//   ....[127]....
        /*0554*/ 	.word	0x00014170


	//   ....[128]....
        /*0558*/ 	.word	0x000141e0


	//   ....[129]....
        /*055c*/ 	.word	0x00014240


	//   ....[130]....
        /*0560*/ 	.word	0x000142a0


	//   ....[131]....
        /*0564*/ 	.word	0x00014300


	//   ....[132]....
        /*0568*/ 	.word	0x00014360


	//   ....[133]....
        /*056c*/ 	.word	0x000143e0


	//   ....[134]....
        /*0570*/ 	.word	0x00014460


	//   ....[135]....
        /*0574*/ 	.word	0x000144d0


	//   ....[136]....
        /*0578*/ 	.word	0x00014540


	//   ....[137]....
        /*057c*/ 	.word	0x000145c0


	//   ....[138]....
        /*0580*/ 	.word	0x00014630


	//   ....[139]....
        /*0584*/ 	.word	0x000146a0


	//   ....[140]....
        /*0588*/ 	.word	0x00014710


	//   ....[141]....
        /*058c*/ 	.word	0x00014790


	//   ....[142]....
        /*0590*/ 	.word	0x00014810


	//   ....[143]....
        /*0594*/ 	.word	0x00014880


	//   ....[144]....
        /*0598*/ 	.word	0x000148f0


	//   ....[145]....
        /*059c*/ 	.word	0x00014970


	//   ....[146]....
        /*05a0*/ 	.word	0x000149e0


	//   ....[147]....
        /*05a4*/ 	.word	0x00014a50


	//   ....[148]....
        /*05a8*/ 	.word	0x00014ac0


	//   ....[149]....
        /*05ac*/ 	.word	0x00014b40


	//   ....[150]....
        /*05b0*/ 	.word	0x00014bc0


	//   ....[151]....
        /*05b4*/ 	.word	0x00014c30


	//   ....[152]....
        /*05b8*/ 	.word	0x00014ca0


	//   ....[153]....
        /*05bc*/ 	.word	0x00014d10


	//   ....[154]....
        /*05c0*/ 	.word	0x00014d70


	//   ....[155]....
        /*05c4*/ 	.word	0x00014dd0


	//   ....[156]....
        /*05c8*/ 	.word	0x00014e30


	//   ....[157]....
        /*05cc*/ 	.word	0x00014ec0


	//   ....[158]....
        /*05d0*/ 	.word	0x00014f30


	//   ....[159]....
        /*05d4*/ 	.word	0x00014fa0


	//   ....[160]....
        /*05d8*/ 	.word	0x00015010


	//   ....[161]....
        /*05dc*/ 	.word	0x000150e0


	//   ....[162]....
        /*05e0*/ 	.word	0x00015140


	//   ....[163]....
        /*05e4*/ 	.word	0x000151a0


	//   ....[164]....
        /*05e8*/ 	.word	0x00015200


	//----- nvinfo : EIATTR_EXIT_INSTR_OFFSETS
	.align		4
.L_2111:
        /*05ec*/ 	.byte	0x04, 0x1c
        /*05ee*/ 	.short	(.L_2113 - .L_2112)


	//   ....[0]....
.L_2112:
        /*05f0*/ 	.word	0x00013160


	//   ....[1]....
        /*05f4*/ 	.word	0x00013400


	//----- nvinfo : EIATTR_MAX_THREADS
	.align		4
.L_2113:
        /*05f8*/ 	.byte	0x04, 0x05
        /*05fa*/ 	.short	(.L_2115 - .L_2114)
.L_2114:
        /*05fc*/ 	.word	0x00000040
        /*0600*/ 	.word	0x00000001
        /*0604*/ 	.word	0x00000001


	//----- nvinfo : EIATTR_CRS_STACK_SIZE
	.align		4
.L_2115:
        /*0608*/ 	.byte	0x04, 0x1e
        /*060a*/ 	.short	(.L_2117 - .L_2116)
.L_2116:
        /*060c*/ 	.word	0x00000000
.L_2117:


//--------------------- .nv.info._Z25selective_scan_bwd_kernelI32Selective_Scan_bwd_kernel_traitsILi64ELi16ELb0ELb1ELb1ELb0ELb0EN3c108BFloat16ENS1_7complexIfEEEEv12SSMParamsBwd --------------------------
	.section	.nv.info._Z25selective_scan_bwd_kernelI32Selective_Scan_bwd_kernel_traitsILi64ELi16ELb0ELb1ELb1ELb0ELb0EN3c108BFloat16ENS1_7complexIfEEEEv12SSMParamsBwd,"",@"SHT_CUDA_INFO"
	.sectionflags	@""
	.align	4


	//----- nvinfo : EIATTR_CUDA_API_VERSION
	.align		4
        /*0000*/ 	.byte	0x04, 0x37
        /*0002*/ 	.short	(.L_2119 - .L_2118)
.L_2118:
        /*0004*/ 	.word	0x00000082


	//----- nvinfo : EIATTR_SW2861232_WAR
	.align		4
.L_2119:
        /*0008*/ 	.byte	0x01, 0x35
	.zero		2


	//----- nvinfo : EIATTR_PARAM_CBANK
	.align		4
        /*000c*/ 	.byte	0x04, 0x0a
        /*000e*/ 	.short	(.L_2121 - .L_2120)
	.align		4
.L_2120:
        /*0010*/ 	.word	index@(.nv.constant0._Z25selective_scan_bwd_kernelI32Selective_Scan_bwd_kernel_traitsILi64ELi16ELb0ELb1ELb1ELb0ELb0EN3c108BFloat16ENS1_7complexIfEEEEv12SSMParamsBwd)
        /*0014*/ 	.short	0x0160
        /*0016*/ 	.short	0x01f0


	//----- nvinfo : EIATTR_CBANK_PARAM_SIZE
	.align		4
.L_2121:
        /*0018*/ 	.byte	0x03, 0x19
        /*001a*/ 	.short	0x01f0


	//----- nvinfo : EIATTR_KPARAM_INFO
	.align		4
        /*001c*/ 	.byte	0x04, 0x17
        /*001e*/ 	.short	(.L_2123 - .L_2122)
.L_2122:
        /*0020*/ 	.word	0x00000000
        /*0024*/ 	.short	0x0000
        /*0026*/ 	.short	0x0000
        /*0028*/ 	.byte	0x00, 0xf0, 0xc1, 0x07


	//----- nvinfo : EIATTR_MAXREG_COUNT
	.align		4
.L_2123:
        /*002c*/ 	.byte	0x03, 0x1b
        /*002e*/ 	.short	0x00ff


	//----- nvinfo : EIATTR_NUM_BARRIERS
	.align		4
        /*0030*/ 	.byte	0x02, 0x4c
        /*0032*/ 	.byte	0x01
	.zero		1


	//----- nvinfo : EIATTR_ANNOTATIONS
	.align		4
        /*0034*/ 	.byte	0x04, 0x55
        /*0036*/ 	.short	(.L_2125 - .L_2124)


	//   ....[0]....
.L_2124:
        /*0038*/ 	.word	0x00000001
        /*003c*/ 	.byte	0x20, 0x02, 0x00, 0x00, 0x01, 0x00, 0x00, 0x00, 0x50, 0x02, 0x00, 0x00, 0x01, 0x00, 0x00, 0x00
        /*004c*/ 	.byte	0x80, 0x0a, 0x00, 0x00, 0x01, 0x00, 0x00, 0x00, 0xa0, 0x0a, 0x00, 0x00, 0x01, 0x00, 0x00, 0x00
        /*005c*/ 	.byte	0x70, 0x0b, 0x00, 0x00, 0x01, 0x00, 0x00, 0x00, 0x10, 0x24, 0x00, 0x00, 0x01, 0x00, 0x00, 0x00
        /*006c*/ 	.byte	0x10, 0xd4, 0x00, 0x00, 0x01, 0x00, 0x00, 0x00, 0xc0, 0xdf, 0x00, 0x00, 0x01, 0x00, 0x00, 0x00
        /*007c*/ 	.byte	0xc0, 0xe4, 0x00, 0x00, 0x01, 0x00, 0x00, 0x00, 0xa0, 0xe6, 0x00, 0x00


	//----- nvinfo : EIATTR_MERCURY_ISA_VERSION
	.align		4
.L_2125:
        /*0088*/ 	.byte	0x03, 0x5f
        /*008a*/ 	.short	0x0000


	//----- nvinfo : EIATTR_COOP_GROUP_MASK_REGIDS
	.align		4
        /*008c*/ 	.byte	0x04, 0x29
        /*008e*/ 	.short	(.L_2127 - .L_2126)


	//   ....[0]....
.L_2126:
        /*0090*/ 	.word	0xffffffff


	//   ....[1]....
        /*0094*/ 	.word	0xffffffff


	//   ....[2]....
        /*0098*/ 	.word	0xffffffff


	//   ....[3]....
        /*009c*/ 	.word	0xffffffff


	//   ....[4]....
        /*00a0*/ 	.word	0xffffffff


	//   ....[5]....
        /*00a4*/ 	.word	0xffffffff


	//   ....[6]....
        /*00a8*/ 	.word	0xffffffff


	//   ....[7]....
        /*00ac*/ 	.word	0xffffffff


	//   ....[8]....
        /*00b0*/ 	.word	0xffffffff


	//   ....[9]....
        /*00b4*/ 	.word	0xffffffff


	//   ....[10]....
        /*00b8*/ 	.word	0xffffffff


	//   ....[11]....
        /*00bc*/ 	.word	0xffffffff


	//   ....[12]....
        /*00c0*/ 	.word	0xffffffff


	//   ....[13]....
        /*00c4*/ 	.word	0xffffffff


	//   ....[14]....
        /*00c8*/ 	.word	0xffffffff


	//   ....[15]....
        /*00cc*/ 	.word	0xffffffff


	//   ....[16]....
        /*00d0*/ 	.word	0xffffffff


	//   ....[17]....
        /*00d4*/ 	.word	0xffffffff


	//   ....[18]....
        /*00d8*/ 	.word	0xffffffff


	//   ....[19]....
        /*00dc*/ 	.word	0xffffffff


	//   ....[20]....
        /*00e0*/ 	.word	0xffffffff


	//   ....[21]....
        /*00e4*/ 	.word	0xffffffff


	//   ....[22]....
        /*00e8*/ 	.word	0xffffffff


	//   ....[23]....
        /*00ec*/ 	.word	0xffffffff


	//   ....[24]....
        /*00f0*/ 	.word	0xffffffff


	//   ....[25]....
        /*00f4*/ 	.word	0xffffffff


	//   ....[26]....
        /*00f8*/ 	.word	0xffffffff


	//   ....[27]....
        /*00fc*/ 	.word	0xffffffff


	//   ....[28]....
        /*0100*/ 	.word	0xffffffff


	//   ....[29]....
        /*0104*/ 	.word	0xffffffff


	//   ....[30]....
        /*0108*/ 	.word	0xffffffff


	//   ....[31]....
        /*010c*/ 	.word	0xffffffff


	//   ....[32]....
        /*0110*/ 	.word	0xffffffff


	//   ....[33]....
        /*0114*/ 	.word	0xffffffff


	//   ....[34]....
        /*0118*/ 	.word	0xffffffff


	//   ....[35]....
        /*011c*/ 	.word	0xffffffff


	//   ....[36]....
        /*0120*/ 	.word	0xffffffff


	//   ....[37]....
        /*0124*/ 	.word	0xffffffff


	//   ....[38]....
        /*0128*/ 	.word	0xffffffff


	//   ....[39]....
        /*012c*/ 	.word	0xffffffff


	//   ....[40]....
        /*0130*/ 	.word	0xffffffff


	//   ....[41]....
        /*0134*/ 	.word	0xffffffff


	//   ....[42]....
        /*0138*/ 	.word	0xffffffff


	//   ....[43]....
        /*013c*/ 	.word	0xffffffff


	//   ....[44]....
        /*0140*/ 	.word	0xffffffff


	//   ....[45]....
        /*0144*/ 	.word	0xffffffff


	//   ....[46]....
        /*0148*/ 	.word	0xffffffff


	//   ....[47]....
        /*014c*/ 	.word	0xffffffff


	//   ....[48]....
        /*0150*/ 	.word	0xffffffff


	//   ....[49]....
        /*0154*/ 	.word	0xffffffff


	//   ....[50]....
        /*0158*/ 	.word	0xffffffff


	//   ....[51]....
        /*015c*/ 	.word	0xffffffff


	//   ....[52]....
        /*0160*/ 	.word	0xffffffff


	//   ....[53]....
        /*0164*/ 	.word	0xffffffff


	//   ....[54]....
        /*0168*/ 	.word	0xffffffff


	//   ....[55]....
        /*016c*/ 	.word	0xffffffff


	//   ....[56]....
        /*0170*/ 	.word	0xffffffff


	//   ....[57]....
        /*0174*/ 	.word	0xffffffff


	//   ....[58]....
        /*0178*/ 	.word	0xffffffff


	//   ....[59]....
        /*017c*/ 	.word	0xffffffff


	//   ....[60]....
        /*0180*/ 	.word	0xffffffff


	//   ....[61]....
        /*0184*/ 	.word	0xffffffff


	//   ....[62]....
        /*0188*/ 	.word	0xffffffff


	//   ....[63]....
        /*018c*/ 	.word	0xffffffff


	//   ....[64]....
        /*0190*/ 	.word	0xffffffff


	//   ....[65]....
        /*0194*/ 	.word	0xffffffff


	//   ....[66]....
        /*0198*/ 	.word	0xffffffff


	//   ....[67]....
        /*019c*/ 	.word	0xffffffff


	//   ....[68]....
        /*01a0*/ 	.word	0xffffffff


	//   ....[69]....
        /*01a4*/ 	.word	0xffffffff


	//   ....[70]....
        /*01a8*/ 	.word	0xffffffff


	//   ....[71]....
        /*01ac*/ 	.word	0xffffffff


	//   ....[72]....
        /*01b0*/ 	.word	0xffffffff


	//   ....[73]....
        /*01b4*/ 	.word	0xffffffff


	//   ....[74]....
        /*01b8*/ 	.word	0xffffffff


	//   ....[75]....
        /*01bc*/ 	.word	0xffffffff


	//   ....[76]....
        /*01c0*/ 	.word	0xffffffff


	//   ....[77]....
        /*01c4*/ 	.word	0xffffffff


	//   ....[78]....
        /*01c8*/ 	.word	0xffffffff


	//   ....[79]....
        /*01cc*/ 	.word	0xffffffff


	//   ....[80]....
        /*01d0*/ 	.word	0xffffffff


	//   ....[81]....
        /*01d4*/ 	.word	0xffffffff


	//   ....[82]....
        /*01d8*/ 	.word	0xffffffff


	//   ....[83]....
        /*01dc*/ 	.word	0xffffffff


	//   ....[84]....
        /*01e0*/ 	.word	0xffffffff


	//   ....[85]....
        /*01e4*/ 	.word	0xffffffff


	//   ....[86]....
        /*01e8*/ 	.word	0xffffffff


	//   ....[87]....
        /*01ec*/ 	.word	0xffffffff


	//   ....[88]....
        /*01f0*/ 	.word	0xffffffff


	//   ....[89]....
        /*01f4*/ 	.word	0xffffffff


	//   ....[90]....
        /*01f8*/ 	.word	0xffffffff


	//   ....[91]....
        /*01fc*/ 	.word	0xffffffff


	//   ....[92]....
        /*0200*/ 	.word	0xffffffff


	//   ....[93]....
        /*0204*/ 	.word	0xffffffff


	//   ....[94]....
        /*0208*/ 	.word	0xffffffff


	//   ....[95]....
        /*020c*/ 	.word	0xffffffff


	//   ....[96]....
        /*0210*/ 	.word	0xffffffff


	//   ....[97]....
        /*0214*/ 	.word	0xffffffff


	//   ....[98]....
        /*0218*/ 	.word	0xffffffff


	//   ....[99]....
        /*021c*/ 	.word	0xffffffff


	//   ....[100]....
        /*0220*/ 	.word	0xffffffff


	//   ....[101]....
        /*0224*/ 	.word	0xffffffff


	//   ....[102]....
        /*0228*/ 	.word	0xffffffff


	//   ....[103]....
        /*022c*/ 	.word	0xffffffff


	//   ....[104]....
        /*0230*/ 	.word	0xffffffff


	//   ....[105]....
        /*0234*/ 	.word	0xffffffff


	//   ....[106]....
        /*0238*/ 	.word	0xffffffff


	//   ....[107]....
        /*023c*/ 	.word	0xffffffff


	//   ....[108]....
        /*0240*/ 	.word	0xffffffff


	//   ....[109]....
        /*0244*/ 	.word	0xffffffff


	//   ....[110]....
        /*0248*/ 	.word	0xffffffff


	//   ....[111]....
        /*024c*/ 	.word	0xffffffff


	//   ....[112]....
        /*0250*/ 	.word	0xffffffff


	//   ....[113]....
        /*0254*/ 	.word	0xffffffff


	//   ....[114]....
        /*0258*/ 	.word	0xffffffff


	//   ....[115]....
        /*025c*/ 	.word	0xffffffff


	//   ....[116]....
        /*0260*/ 	.word	0xffffffff


	//   ....[117]....
        /*0264*/ 	.word	0xffffffff


	//   ....[118]....
        /*0268*/ 	.word	0xffffffff


	//   ....[119]....
        /*026c*/ 	.word	0xffffffff


	//   ....[120]....
        /*0270*/ 	.word	0xffffffff


	//   ....[121]....
        /*0274*/ 	.word	0xffffffff


	//   ....[122]....
        /*0278*/ 	.word	0xffffffff


	//   ....[123]....
        /*027c*/ 	.word	0xffffffff


	//   ....[124]....
        /*0280*/ 	.word	0xffffffff


	//   ....[125]....
        /*0284*/ 	.word	0xffffffff


	//   ....[126]....
        /*0288*/ 	.word	0xffffffff


	//   ....[127]....
        /*028c*/ 	.word	0xffffffff


	//   ....[128]....
        /*0290*/ 	.word	0xffffffff


	//   ....[129]....
        /*0294*/ 	.word	0xffffffff


	//   ....[130]....
        /*0298*/ 	.word	0xffffffff


	//   ....[131]....
        /*029c*/ 	.word	0xffffffff


	//   ....[132]....
        /*02a0*/ 	.word	0xffffffff


	//   ....[133]....
        /*02a4*/ 	.word	0xffffffff


	//   ....[134]....
        /*02a8*/ 	.word	0xffffffff


	//   ....[135]....
        /*02ac*/ 	.word	0xffffffff


	//   ....[136]....
        /*02b0*/ 	.word	0xffffffff


	//   ....[137]....
        /*02b4*/ 	.word	0xffffffff


	//   ....[138]....
        /*02b8*/ 	.word	0xffffffff


	//   ....[139]....
        /*02bc*/ 	.word	0xffffffff


	//   ....[140]....
        /*02c0*/ 	.word	0xffffffff


	//   ....[141]....
        /*02c4*/ 	.word	0xffffffff


	//   ....[142]....
        /*02c8*/ 	.word	0xffffffff


	//   ....[143]....
        /*02cc*/ 	.word	0xffffffff


	//   ....[144]....
        /*02d0*/ 	.word	0xffffffff


	//   ....[145]....
        /*02d4*/ 	.word	0xffffffff


	//   ....[146]....
        /*02d8*/ 	.word	0xffffffff


	//   ....[147]....
        /*02dc*/ 	.word	0xffffffff


	//   ....[148]....
        /*02e0*/ 	.word	0xffffffff


	//   ....[149]....
        /*02e4*/ 	.word	0xffffffff


	//   ....[150]....
        /*02e8*/ 	.word	0xffffffff


	//----- nvinfo : EIATTR_COOP_GROUP_INSTR_OFFSETS
	.align		4
.L_2127:
        /*02ec*/ 	.byte	0x04, 0x28
        /*02ee*/ 	.short	(.L_2129 - .L_2128)


	//   ....[0]....
.L_2128:
        /*02f0*/ 	.word	0x00001480


	//   ....[1]....
        /*02f4*/ 	.word	0x00001a90


	//   ....[2]....
        /*02f8*/ 	.word	0x00001ff0


	//   ....[3]....
        /*02fc*/ 	.word	0x00003b30


	//   ....[4]....
        /*0300*/ 	.word	0x00004c70


	//   ....[5]....
        /*0304*/ 	.word	0x000066f0


	//   ....[6]....
        /*0308*/ 	.word	0x00006710


	//   ....[7]....
        /*030c*/ 	.word	0x00006730


	//   ....[8]....
        /*0310*/ 	.word	0x00006740


	//   ....[9]....
        /*0314*/ 	.word	0x000067c0


	//   ....[10]....
        /*0318*/ 	.word	0x000067f0


	//   ....[11]....
        /*031c*/ 	.word	0x00006830


	//   ....[12]....
        /*0320*/ 	.word	0x00006840


	//   ....[13]....
        /*0324*/ 	.word	0x000068c0


	//   ....[14]....
        /*0328*/ 	.word	0x000068e0


	//   ....[15]....
        /*032c*/ 	.word	0x00006920


	//   ....[16]....
        /*0330*/ 	.word	0x00006940


	//   ....[17]....
        /*0334*/ 	.word	0x000069d0


	//   ....[18]....
        /*0338*/ 	.word	0x00006a10


	//   ....[19]....
        /*033c*/ 	.word	0x00006a30


	//   ....[20]....
        /*0340*/ 	.word	0x00006a40


	//   ....[21]....
        /*0344*/ 	.word	0x00006b10


	//   ....[22]....
        /*0348*/ 	.word	0x00006b20


	//   ....[23]....
        /*034c*/ 	.word	0x00006b30


	//   ....[24]....
        /*0350*/ 	.word	0x00006b40


	//   ....[25]....
        /*0354*/ 	.word	0x00006c80


	//   ....[26]....
        /*0358*/ 	.word	0x00006cd0


	//   ....[27]....
        /*035c*/ 	.word	0x00006d20


	//   ....[28]....
        /*0360*/ 	.word	0x00006d70


	//   ....[29]....
        /*0364*/ 	.word	0x00006d90


	//   ....[30]....
        /*0368*/ 	.word	0x00006da0


	//   ....[31]....
        /*036c*/ 	.word	0x00006db0


	//   ....[32]....
        /*0370*/ 	.word	0x00006dc0


	//   ....[33]....
        /*0374*/ 	.word	0x00006dd0


	//   ....[34]....
        /*0378*/ 	.word	0x00006de0


	//   ....[35]....
        /*037c*/ 	.word	0x00006df0


	//   ....[36]....
        /*0380*/ 	.word	0x00006e00


	//   ....[37]....
        /*0384*/ 	.word	0x00008120


	//   ....[38]....
        /*0388*/ 	.word	0x00008140


	//   ....[39]....
        /*038c*/ 	.word	0x00008150


	//   ....[40]....
        /*0390*/ 	.word	0x00008160


	//   ....[41]....
        /*0394*/ 	.word	0x00008270


	//   ....[42]....
        /*0398*/ 	.word	0x00008280


	//   ....[43]....
        /*039c*/ 	.word	0x00008290


	//   ....[44]....
        /*03a0*/ 	.word	0x000082a0


	//   ....[45]....
        /*03a4*/ 	.word	0x000083b0


	//   ....[46]....
        /*03a8*/ 	.word	0x000083d0


	//   ....[47]....
        /*03ac*/ 	.word	0x000083e0


	//   ....[48]....
        /*03b0*/ 	.word	0x000083f0


	//   ....[49]....
        /*03b4*/ 	.word	0x00008500


	//   ....[50]....
        /*03b8*/ 	.word	0x00008510


	//   ....[51]....
        /*03bc*/ 	.word	0x00008520


	//   ....[52]....
        /*03c0*/ 	.word	0x00008530


	//   ....[53]....
        /*03c4*/ 	.word	0x00008640


	//   ....[54]....
        /*03c8*/ 	.word	0x00008660


	//   ....[55]....
        /*03cc*/ 	.word	0x00008670


	//   ....[56]....
        /*03d0*/ 	.word	0x00008680


	//   ....[57]....
        /*03d4*/ 	.word	0x00008780


	//   ....[58]....
        /*03d8*/ 	.word	0x00008790


	//   ....[59]....
        /*03dc*/ 	.word	0x000087a0


	//   ....[60]....
        /*03e0*/ 	.word	0x000087b0


	//   ....[61]....
        /*03e4*/ 	.word	0x000087c0


	//   ....[62]....
        /*03e8*/ 	.word	0x000087d0


	//   ....[63]....
        /*03ec*/ 	.word	0x000087f0


	//   ....[64]....
        /*03f0*/ 	.word	0x00008820


	//   ....[65]....
        /*03f4*/ 	.word	0x00008850


	//   ....[66]....
        /*03f8*/ 	.word	0x00008860


	//   ....[67]....
        /*03fc*/ 	.word	0x00008870


	//   ....[68]....
        /*0400*/ 	.word	0x00008880


	//   ....[69]....
        /*0404*/ 	.word	0x0000c960


	//   ....[70]....
        /*0408*/ 	.word	0x0000c9a0


	//   ....[71]....
        /*040c*/ 	.word	0x0000ca90


	//   ....[72]....
        /*0410*/ 	.word	0x0000cac0


	//   ....[73]....
        /*0414*/ 	.word	0x0000cba0


	//   ....[74]....
        /*0418*/ 	.word	0x0000cbd0


	//   ....[75]....
        /*041c*/ 	.word	0x0000ccb0


	//   ....[76]....
        /*0420*/ 	.word	0x0000ccc0


	//   ....[77]....
        /*0424*/ 	.word	0x0000ccf0


	//   ....[78]....
        /*0428*/ 	.word	0x0000cd10


	//   ....[79]....
        /*042c*/ 	.word	0x0000d1c0


	//   ....[80]....
        /*0430*/ 	.word	0x0000de80


	//   ....[81]....
        /*0434*/ 	.word	0x0000e550


	//   ....[82]....
        /*0438*/ 	.word	0x0000e570


	//   ....[83]....
        /*043c*/ 	.word	0x0000e590


	//   ....[84]....
        /*0440*/ 	.word	0x0000e5b0


	//   ....[85]....
        /*0444*/ 	.word	0x0000e5d0


	//   ....[86]....
        /*0448*/ 	.word	0x0000e720


	//   ....[87]....
        /*044c*/ 	.word	0x0000e740


	//   ....[88]....
        /*0450*/ 	.word	0x0000e760


	//   ....[89]....
        /*0454*/ 	.word	0x0000e790


	//   ....[90]....
        /*0458*/ 	.word	0x0000e7b0


	//   ....[91]....
        /*045c*/ 	.word	0x0000ea80


	//   ....[92]....
        /*0460*/ 	.word	0x0000eb00


	//   ....[93]....
        /*0464*/ 	.word	0x0000eb70


	//   ....[94]....
        /*0468*/ 	.word	0x0000ebe0


	//   ....[95]....
        /*046c*/ 	.word	0x0000ed30


	//   ....[96]....
        /*0470*/ 	.word	0x0000eda0


	//   ....[97]....
        /*0474*/ 	.word	0x0000ee10


	//   ....[98]....
        /*0478*/ 	.word	0x0000ee80


	//   ....[99]....
        /*047c*/ 	.word	0x0000efc0


	//   ....[100]....
        /*0480*/ 	.word	0x0000f030


	//   ....[101]....
        /*0484*/ 	.word	0x0000f0a0


	//   ....[102]....
        /*0488*/ 	.word	0x0000f110


	//   ....[103]....
        /*048c*/ 	.word	0x0000f230


	//   ....[104]....
        /*0490*/ 	.word	0x0000f2a0


	//   ....[105]....
        /*0494*/ 	.word	0x0000f310


	//   ....[106]....
        /*0498*/ 	.word	0x0000f380


	//   ....[107]....
        /*049c*/ 	.word	0x0000f4c0


	//   ....[108]....
        /*04a0*/ 	.word	0x0000f530


	//   ....[109]....
        /*04a4*/ 	.word	0x0000f5a0


	//   ....[110]....
        /*04a8*/ 	.word	0x0000f610


	//   ....[111]....
        /*04ac*/ 	.word	0x0000f680


	//   ....[112]....
        /*04b0*/ 	.word	0x0000f6f0


	//   ....[113]....
        /*04b4*/ 	.word	0x0000f760


	//   ....[114]....
        /*04b8*/ 	.word	0x0000f7d0


	//   ....[115]....
        /*04bc*/ 	.word	0x0000f840


	//   ....[116]....
        /*04c0*/ 	.word	0x0000f890


	//   ....[117]....
        /*04c4*/ 	.word	0x0000f8e0


	//   ....[118]....
        /*04c8*/ 	.word	0x0000f930


	//   ....[119]....
        /*04cc*/ 	.word	0x0000f9b0


	//   ....[120]....
        /*04d0*/ 	.word	0x0000fa30


	//   ....[121]....
        /*04d4*/ 	.word	0x0000faa0


	//   ....[122]....
        /*04d8*/ 	.word	0x0000fb10


	//   ....[123]....
        /*04dc*/ 	.word	0x0000fb80


	//   ....[124]....
        /*04e0*/ 	.word	0x0000fbf0


	//   ....[125]....
        /*04e4*/ 	.word	0x0000fc60


	//   ....[126]....
        /*04e8*/ 	.word	0x0000fcd0


	//   ....[127]....
        /*04ec*/ 	.word	0x0000fd40


	//   ....[128]....
        /*04f0*/ 	.word	0x0000fdc0


	//   ....[129]....
        /*04f4*/ 	.word	0x0000fe30


	//   ....[130]....
        /*04f8*/ 	.word	0x0000fea0


	//   ....[131]....
        /*04fc*/ 	.word	0x0000ff10


	//   ....[132]....
        /*0500*/ 	.word	0x0000ff80


	//   ....[133]....
        /*0504*/ 	.word	0x0000fff0


	//   ....[134]....
        /*0508*/ 	.word	0x00010060


	//   ....[135]....
        /*050c*/ 	.word	0x000100d0


	//   ....[136]....
        /*0510*/ 	.word	0x00010150


	//   ....[137]....
        /*0514*/ 	.word	0x000101c0


	//   ....[138]....
        /*0518*/ 	.word	0x00010230


	//   ....[139]....
        /*051c*/ 	.word	0x00010280


	//   ....[140]....
        /*0520*/ 	.word	0x000102d0


	//   ....[141]....
        /*0524*/ 	.word	0x00010320


	//   ....[142]....
        /*0528*/ 	.word	0x00010370


	//   ....[143]....
        /*052c*/ 	.word	0x000103e0


	//   ....[144]....
        /*0530*/ 	.word	0x00010450


	//   ....[145]....
        /*0534*/ 	.word	0x000104c0


	//   ....[146]....
        /*0538*/ 	.word	0x00010530


	//   ....[147]....
        /*053c*/ 	.word	0x000105f0


	//   ....[148]....
        /*0540*/ 	.word	0x00010640


	//   ....[149]....
        /*0544*/ 	.word	0x00010690


	//   ....[150]....
        /*0548*/ 	.word	0x000106e0


	//----- nvinfo : EIATTR_EXIT_INSTR_OFFSETS
	.align		4
.L_2129:
        /*054c*/ 	.byte	0x04, 0x1c
        /*054e*/ 	.short	(.L_2131 - .L_2130)


	//   ....[0]....
.L_2130:
        /*0550*/ 	.word	0x0000e8a0


	//   ....[1]....
        /*0554*/ 	.word	0x0000ea20


	//----- nvinfo : EIATTR_MAX_THREADS
	.align		4
.L_2131:
        /*0558*/ 	.byte	0x04, 0x05
        /*055a*/ 	.short	(.L_2133 - .L_2132)
.L_2132:
        /*055c*/ 	.word	0x00000040
        /*0560*/ 	.word	0x00000001
        /*0564*/ 	.word	0x00000001


	//----- nvinfo : EIATTR_CRS_STACK_SIZE
	.align		4
.L_2133:
        /*0568*/ 	.byte	0x04, 0x1e
        /*056a*/ 	.short	(.L_2135 - .L_2134)
.L_2134:
        /*056c*/ 	.word	0x00000000
.L_2135:


//--------------------- .nv.info._Z25selective_scan_bwd_kernelI32Selective_Scan_bwd_kernel_traitsILi64ELi16ELb0ELb1ELb1ELb0ELb1EN3c108BFloat16ENS1_7complexIfEEEEv12SSMParamsBwd --------------------------
	.section	.nv.info._Z25selective_scan_bwd_kernelI32Selective_Scan_bwd_kernel_traitsILi64ELi16ELb0ELb1ELb1ELb0ELb1EN3c108BFloat16ENS1_7complexIfEEEEv12SSMParamsBwd,"",@"SHT_CUDA_INFO"
	.sectionflags	@""
	.align	4


	//----- nvinfo : EIATTR_CUDA_API_VERSION
	.align		4
        /*0000*/ 	.byte	0x04, 0x37
        /*0002*/ 	.short	(.L_2137 - .L_2136)
.L_2136:
        /*0004*/ 	.word	0x00000082


	//----- nvinfo : EIATTR_SW2861232_WAR
	.align		4
.L_2137:
        /*0008*/ 	.byte	0x01, 0x35
	.zero		2


	//----- nvinfo : EIATTR_PARAM_CBANK
	.align		4
        /*000c*/ 	.byte	0x04, 0x0a
        /*000e*/ 	.short	(.L_2139 - .L_2138)
	.align		4
.L_2138:
        /*0010*/ 	.word	index@(.nv.constant0._Z25selective_scan_bwd_kernelI32Selective_Scan_bwd_kernel_traitsILi64ELi16ELb0ELb1ELb1ELb0ELb1EN3c108BFloat16ENS1_7complexIfEEEEv12SSMParamsBwd)
        /*0014*/ 	.short	0x0160
        /*0016*/ 	.short	0x01f0


	//----- nvinfo : EIATTR_CBANK_PARAM_SIZE
	.align		4
.L_2139:
        /*0018*/ 	.byte	0x03, 0x19
        /*001a*/ 	.short	0x01f0


	//----- nvinfo : EIATTR_KPARAM_INFO
	.align		4
        /*001c*/ 	.byte	0x04, 0x17
        /*001e*/ 	.short	(.L_2141 - .L_2140)
.L_2140:
        /*0020*/ 	.word	0x00000000
        /*0024*/ 	.short	0x0000
        /*0026*/ 	.short	0x0000
        /*0028*/ 	.byte	0x00, 0xf0, 0xc1, 0x07


	//----- nvinfo : EIATTR_MAXREG_COUNT
	.align		4
.L_2141:
        /*002c*/ 	.byte	0x03, 0x1b
        /*002e*/ 	.short	0x00ff


	//----- nvinfo : EIATTR_NUM_BARRIERS
	.align		4
        /*0030*/ 	.byte	0x02, 0x4c
        /*0032*/ 	.byte	0x01
	.zero		1


	//----- nvinfo : EIATTR_ANNOTATIONS
	.align		4
        /*0034*/ 	.byte	0x04, 0x55
        /*0036*/ 	.short	(.L_2143 - .L_2142)


	//   ....[0]....
.L_2142:
        /*0038*/ 	.word	0x00000001
        /*003c*/ 	.byte	0x20, 0x02, 0x00, 0x00, 0x01, 0x00, 0x00, 0x00, 0x50, 0x02, 0x00, 0x00, 0x01, 0x00, 0x00, 0x00
        /*004c*/ 	.byte	0xb0, 0x0a, 0x00, 0x00, 0x01, 0x00, 0x00, 0x00, 0x10, 0x0b, 0x00, 0x00, 0x01, 0x00, 0x00, 0x00
        /*005c*/ 	.byte	0xb0, 0x3d, 0x00, 0x00, 0x01, 0x00, 0x00, 0x00, 0x60, 0x4e, 0x00, 0x00, 0x01, 0x00, 0x00, 0x00
        /*006c*/ 	.byte	0x30, 0x52, 0x00, 0x00, 0x01, 0x00, 0x00, 0x00, 0x20, 0xfb, 0x00, 0x00, 0x01, 0x00, 0x00, 0x00
        /*007c*/ 	.byte	0x50, 0x00, 0x01, 0x00, 0x01, 0x00, 0x00, 0x00, 0x90, 0x0b, 0x01, 0x00, 0x01, 0x00, 0x00, 0x00
        /*008c*/ 	.byte	0x10, 0x11, 0x01, 0x00, 0x01, 0x00, 0x00, 0x00, 0xf0, 0x12, 0x01, 0x00


	//----- nvinfo : EIATTR_MERCURY_ISA_VERSION
	.align		4
.L_2143:
        /*0098*/ 	.byte	0x03, 0x5f
        /*009a*/ 	.short	0x0000


	//----- nvinfo : EIATTR_COOP_GROUP_MASK_REGIDS
	.align		4
        /*009c*/ 	.byte	0x04, 0x29
        /*009e*/ 	.short	(.L_2145 - .L_2144)


	//   ....[0]....
.L_2144:
        /*00a0*/ 	.word	0xffffffff


	//   ....[1]....
        /*00a4*/ 	.word	0xffffffff


	//   ....[2]....
        /*00a8*/ 	.word	0xffffffff


	//   ....[3]....
        /*00ac*/ 	.word	0xffffffff


	//   ....[4]....
        /*00b0*/ 	.word	0xffffffff


	//   ....[5]....
        /*00b4*/ 	.word	0xffffffff


	//   ....[6]....
        /*00b8*/ 	.word	0xffffffff


	//   ....[7]....
        /*00bc*/ 	.word	0xffffffff


	//   ....[8]....
        /*00c0*/ 	.word	0xffffffff


	//   ....[9]....
        /*00c4*/ 	.word	0xffffffff


	//   ....[10]....
        /*00c8*/ 	.word	0xffffffff


	//   ....[11]....
        /*00cc*/ 	.word	0xffffffff


	//   ....[12]....
        /*00d0*/ 	.word	0xffffffff


	//   ....[13]....
        /*00d4*/ 	.word	0xffffffff


	//   ....[14]....
        /*00d8*/ 	.word	0xffffffff


	//   ....[15]....
        /*00dc*/ 	.word	0xffffffff


	//   ....[16]....
        /*00e0*/ 	.word	0xffffffff


	//   ....[17]....
        /*00e4*/ 	.word	0xffffffff


	//   ....[18]....
        /*00e8*/ 	.word	0xffffffff


	//   ....[19]....
        /*00ec*/ 	.word	0xffffffff


	//   ....[20]....
        /*00f0*/ 	.word	0xffffffff


	//   ....[21]....
        /*00f4*/ 	.word	0xffffffff


	//   ....[22]....
        /*00f8*/ 	.word	0xffffffff


	//   ....[23]....
        /*00fc*/ 	.word	0xffffffff


	//   ....[24]....
        /*0100*/ 	.word	0xffffffff


	//   ....[25]....
        /*0104*/ 	.word	0xffffffff


	//   ....[26]....
        /*0108*/ 	.word	0xffffffff


	//   ....[27]....
        /*010c*/ 	.word	0xffffffff


	//   ....[28]....
        /*0110*/ 	.word	0xffffffff


	//   ....[29]....
        /*0114*/ 	.word	0xffffffff


	//   ....[30]....
        /*0118*/ 	.word	0xffffffff


	//   ....[31]....
        /*011c*/ 	.word	0xffffffff


	//   ....[32]....
        /*0120*/ 	.word	0xffffffff


	//   ....[33]....
        /*0124*/ 	.word	0xffffffff


	//   ....[34]....
        /*0128*/ 	.word	0xffffffff


	//   ....[35]....
        /*012c*/ 	.word	0xffffffff


	//   ....[36]....
        /*0130*/ 	.word	0xffffffff


	//   ....[37]....
        /*0134*/ 	.word	0xffffffff


	//   ....[38]....
        /*0138*/ 	.word	0xffffffff


	//   ....[39]....
        /*013c*/ 	.word	0xffffffff


	//   ....[40]....
        /*0140*/ 	.word	0xffffffff


	//   ....[41]....
        /*0144*/ 	.word	0xffffffff


	//   ....[42]....
        /*0148*/ 	.word	0xffffffff


	//   ....[43]....
        /*014c*/ 	.word	0xffffffff


	//   ....[44]....
        /*0150*/ 	.word	0xffffffff


	//   ....[45]....
        /*0154*/ 	.word	0xffffffff


	//   ....[46]....
        /*0158*/ 	.word	0xffffffff


	//   ....[47]....
        /*015c*/ 	.word	0xffffffff


	//   ....[48]....
        /*0160*/ 	.word	0xffffffff


	//   ....[49]....
        /*0164*/ 	.word	0xffffffff


	//   ....[50]....
        /*0168*/ 	.word	0xffffffff


	//   ....[51]....
        /*016c*/ 	.word	0xffffffff


	//   ....[52]....
        /*0170*/ 	.word	0xffffffff


	//   ....[53]....
        /*0174*/ 	.word	0xffffffff


	//   ....[54]....
        /*0178*/ 	.word	0xffffffff


	//   ....[55]....
        /*017c*/ 	.word	0xffffffff


	//   ....[56]....
        /*0180*/ 	.word	0xffffffff


	//   ....[57]....
        /*0184*/ 	.word	0xffffffff


	//   ....[58]....
        /*0188*/ 	.word	0xffffffff


	//   ....[59]....
        /*018c*/ 	.word	0xffffffff


	//   ....[60]....
        /*0190*/ 	.word	0xffffffff


	//   ....[61]....
        /*0194*/ 	.word	0xffffffff


	//   ....[62]....
        /*0198*/ 	.word	0xffffffff


	//   ....[63]....
        /*019c*/ 	.word	0xffffffff


	//   ....[64]....
        /*01a0*/ 	.word	0xffffffff


	//   ....[65]....
        /*01a4*/ 	.word	0xffffffff


	//   ....[66]....
        /*01a8*/ 	.word	0xffffffff


	//   ....[67]....
        /*01ac*/ 	.word	0xffffffff


	//   ....[68]....
        /*01b0*/ 	.word	0xffffffff


	//   ....[69]....
        /*01b4*/ 	.word	0xffffffff


	//   ....[70]....
        /*01b8*/ 	.word	0xffffffff


	//   ....[71]....
        /*01bc*/ 	.word	0xffffffff


	//   ....[72]....
        /*01c0*/ 	.word	0xffffffff


	//   ....[73]....
        /*01c4*/ 	.word	0xffffffff


	//   ....[74]....
        /*01c8*/ 	.word	0xffffffff


	//   ....[75]....
        /*01cc*/ 	.word	0xffffffff


	//   ....[76]....
        /*01d0*/ 	.word	0xffffffff


	//   ....[77]....
        /*01d4*/ 	.word	0xffffffff


	//   ....[78]....
        /*01d8*/ 	.word	0xffffffff


	//   ....[79]....
        /*01dc*/ 	.word	0xffffffff


	//   ....[80]....
        /*01e0*/ 	.word	0xffffffff


	//   ....[81]....
        /*01e4*/ 	.word	0xffffffff


	//   ....[82]....
        /*01e8*/ 	.word	0xffffffff


	//   ....[83]....
        /*01ec*/ 	.word	0xffffffff


	//   ....[84]....
        /*01f0*/ 	.word	0xffffffff


	//   ....[85]....
        /*01f4*/ 	.word	0xffffffff


	//   ....[86]....
        /*01f8*/ 	.word	0xffffffff


	//   ....[87]....
        /*01fc*/ 	.word	0xffffffff


	//   ....[88]....
        /*0200*/ 	.word	0xffffffff


	//   ....[89]....
        /*0204*/ 	.word	0xffffffff


	//   ....[90]....
        /*0208*/ 	.word	0xffffffff


	//   ....[91]....
        /*020c*/ 	.word	0xffffffff


	//   ....[92]....
        /*0210*/ 	.word	0xffffffff


	//   ....[93]....
        /*0214*/ 	.word	0xffffffff


	//   ....[94]....
        /*0218*/ 	.word	0xffffffff


	//   ....[95]....
        /*021c*/ 	.word	0xffffffff


	//   ....[96]....
        /*0220*/ 	.word	0xffffffff


	//   ....[97]....
        /*0224*/ 	.word	0xffffffff


	//   ....[98]....
        /*0228*/ 	.word	0xffffffff


	//   ....[99]....
        /*022c*/ 	.word	0xffffffff


	//   ....[100]....
        /*0230*/ 	.word	0xffffffff


	//   ....[101]....
        /*0234*/ 	.word	0xffffffff


	//   ....[102]....
        /*0238*/ 	.word	0xffffffff


	//   ....[103]....
        /*023c*/ 	.word	0xffffffff


	//   ....[104]....
        /*0240*/ 	.word	0xffffffff


	//   ....[105]....
        /*0244*/ 	.word	0xffffffff


	//   ....[106]....
        /*0248*/ 	.word	0xffffffff


	//   ....[107]....
        /*024c*/ 	.word	0xffffffff


	//   ....[108]....
        /*0250*/ 	.word	0xffffffff


	//   ....[109]....
        /*0254*/ 	.word	0xffffffff


	//   ....[110]....
        /*0258*/ 	.word	0xffffffff


	//   ....[111]....
        /*025c*/ 	.word	0xffffffff


	//   ....[112]....
        /*0260*/ 	.word	0xffffffff


	//   ....[113]....
        /*0264*/ 	.word	0xffffffff


	//   ....[114]....
        /*0268*/ 	.word	0xffffffff


	//   ....[115]....
        /*026c*/ 	.word	0xffffffff


	//   ....[116]....
        /*0270*/ 	.word	0xffffffff


	//   ....[117]....
        /*0274*/ 	.word	0xffffffff


	//   ....[118]....
        /*0278*/ 	.word	0xffffffff


	//   ....[119]....
        /*027c*/ 	.word	0xffffffff


	//   ....[120]....
        /*0280*/ 	.word	0xffffffff


	//   ....[121]....
        /*0284*/ 	.word	0xffffffff


	//   ....[122]....
        /*0288*/ 	.word	0xffffffff


	//   ....[123]....
        /*028c*/ 	.word	0xffffffff


	//   ....[124]....
        /*0290*/ 	.word	0xffffffff


	//   ....[125]....
        /*0294*/ 	.word	0xffffffff


	//   ....[126]....
        /*0298*/ 	.word	0xffffffff


	//   ....[127]....
        /*029c*/ 	.word	0xffffffff


	//   ....[128]....
        /*02a0*/ 	.word	0xffffffff


	//   ....[129]....
        /*02a4*/ 	.word	0xffffffff


	//   ....[130]....
        /*02a8*/ 	.word	0xffffffff


	//   ....[131]....
        /*02ac*/ 	.word	0xffffffff


	//   ....[132]....
        /*02b0*/ 	.word	0xffffffff


	//   ....[133]....
        /*02b4*/ 	.word	0xffffffff


	//   ....[134]....
        /*02b8*/ 	.word	0xffffffff


	//   ....[135]....
        /*02bc*/ 	.word	0xffffffff


	//   ....[136]....
        /*02c0*/ 	.word	0xffffffff


	//   ....[137]....
        /*02c4*/ 	.word	0xffffffff


	//   ....[138]....
        /*02c8*/ 	.word	0xffffffff


	//   ....[139]....
        /*02cc*/ 	.word	0xffffffff


	//   ....[140]....
        /*02d0*/ 	.word	0xffffffff


	//   ....[141]....
        /*02d4*/ 	.word	0xffffffff


	//   ....[142]....
        /*02d8*/ 	.word	0xffffffff


	//   ....[143]....
        /*02dc*/ 	.word	0xffffffff


	//   ....[144]....
        /*02e0*/ 	.word	0xffffffff


	//   ....[145]....
        /*02e4*/ 	.word	0xffffffff


	//   ....[146]....
        /*02e8*/ 	.word	0xffffffff


	//   ....[147]....
        /*02ec*/ 	.word	0xffffffff


	//   ....[148]....
        /*02f0*/ 	.word	0xffffffff


	//   ....[149]....
        /*02f4*/ 	.word	0xffffffff


	//   ....[150]....
        /*02f8*/ 	.word	0xffffffff


	//   ....[151]....
        /*02fc*/ 	.word	0xffffffff


	//   ....[152]....
        /*0300*/ 	.word	0xffffffff


	//   ....[153]....
        /*0304*/ 	.word	0xffffffff


	//   ....[154]....
        /*0308*/ 	.word	0xffffffff


	//----- nvinfo : EIATTR_COOP_GROUP_INSTR_OFFSETS
	.align		4
.L_2145:
        /*030c*/ 	.byte	0x04, 0x28
        /*030e*/ 	.short	(.L_2147 - .L_2146)


	//   ....[0]....
.L_2146:
        /*0310*/ 	.word	0x00001570


	//   ....[1]....
        /*0314*/ 	.word	0x00001bb0


	//   ....[2]....
        /*0318*/ 	.word	0x000023e0


	//   ....[3]....
        /*031c*/ 	.word	0x00002900


	//   ....[4]....
        /*0320*/ 	.word	0x00003000


	//   ....[5]....
        /*0324*/ 	.word	0x00003c50


	//   ....[6]....
        /*0328*/ 	.word	0x00004960


	//   ....[7]....
        /*032c*/ 	.word	0x000066c0


	//   ....[8]....
        /*0330*/ 	.word	0x000088d0


	//   ....[9]....
        /*0334*/ 	.word	0x000092e0


	//   ....[10]....
        /*0338*/ 	.word	0x00009300


	//   ....[11]....
        /*033c*/ 	.word	0x00009320


	//   ....[12]....
        /*0340*/ 	.word	0x00009330


	//   ....[13]....
        /*0344*/ 	.word	0x000093a0


	//   ....[14]....
        /*0348*/ 	.word	0x00009410


	//   ....[15]....
        /*034c*/ 	.word	0x00009470


	//   ....[16]....
        /*0350*/ 	.word	0x00009490


	//   ....[17]....
        /*0354*/ 	.word	0x000094e0


	//   ....[18]....
        /*0358*/ 	.word	0x00009500


	//   ....[19]....
        /*035c*/ 	.word	0x00009520


	//   ....[20]....
        /*0360*/ 	.word	0x00009580


	//   ....[21]....
        /*0364*/ 	.word	0x000095e0


	//   ....[22]....
        /*0368*/ 	.word	0x00009600


	//   ....[23]....
        /*036c*/ 	.word	0x00009650


	//   ....[24]....
        /*0370*/ 	.word	0x00009680


	//   ....[25]....
        /*0374*/ 	.word	0x000096a0


	//   ....[26]....
        /*0378*/ 	.word	0x000096f0


	//   ....[27]....
        /*037c*/ 	.word	0x00009720


	//   ....[28]....
        /*0380*/ 	.word	0x00009730


	//   ....[29]....
        /*0384*/ 	.word	0x00009890


	//   ....[30]....
        /*0388*/ 	.word	0x000098f0


	//   ....[31]....
        /*038c*/ 	.word	0x00009950


	//   ....[32]....
        /*0390*/ 	.word	0x000099b0


	//   ....[33]....
        /*0394*/ 	.word	0x000099d0


	//   ....[34]....
        /*0398*/ 	.word	0x000099e0


	//   ....[35]....
        /*039c*/ 	.word	0x000099f0


	//   ....[36]....
        /*03a0*/ 	.word	0x00009a00


	//   ....[37]....
        /*03a4*/ 	.word	0x00009a10


	//   ....[38]....
        /*03a8*/ 	.word	0x00009a20


	//   ....[39]....
        /*03ac*/ 	.word	0x00009a30


	//   ....[40]....
        /*03b0*/ 	.word	0x00009a40


	//   ....[41]....
        /*03b4*/ 	.word	0x0000ad60


	//   ....[42]....
        /*03b8*/ 	.word	0x0000ad80


	//   ....[43]....
        /*03bc*/ 	.word	0x0000ad90


	//   ....[44]....
        /*03c0*/ 	.word	0x0000ada0


	//   ....[45]....
        /*03c4*/ 	.word	0x0000aeb0


	//   ....[46]....
        /*03c8*/ 	.word	0x0000aec0


	//   ....[47]....
        /*03cc*/ 	.word	0x0000aed0


	//   ....[48]....
        /*03d0*/ 	.word	0x0000aee0


	//   ....[49]....
        /*03d4*/ 	.word	0x0000aff0


	//   ....[50]....
        /*03d8*/ 	.word	0x0000b010


	//   ....[51]....
        /*03dc*/ 	.word	0x0000b020


	//   ....[52]....
        /*03e0*/ 	.word	0x0000b030


	//   ....[53]....
        /*03e4*/ 	.word	0x0000b140


	//   ....[54]....
        /*03e8*/ 	.word	0x0000b150


	//   ....[55]....
        /*03ec*/ 	.word	0x0000b160


	//   ....[56]....
        /*03f0*/ 	.word	0x0000b170


	//   ....[57]....
        /*03f4*/ 	.word	0x0000b280


	//   ....[58]....
        /*03f8*/ 	.word	0x0000b2a0


	//   ....[59]....
        /*03fc*/ 	.word	0x0000b2b0


	//   ....[60]....
        /*0400*/ 	.word	0x0000b2c0


	//   ....[61]....
        /*0404*/ 	.word	0x0000b3c0


	//   ....[62]....
        /*0408*/ 	.word	0x0000b3d0


	//   ....[63]....
        /*040c*/ 	.word	0x0000b3e0


	//   ....[64]....
        /*0410*/ 	.word	0x0000b3f0


	//   ....[65]....
        /*0414*/ 	.word	0x0000b400


	//   ....[66]....
        /*0418*/ 	.word	0x0000b410


	//   ....[67]....
        /*041c*/ 	.word	0x0000b420


	//   ....[68]....
        /*0420*/ 	.word	0x0000b450


	//   ....[69]....
        /*0424*/ 	.word	0x0000b480


	//   ....[70]....
        /*0428*/ 	.word	0x0000b4b0


	//   ....[71]....
        /*042c*/ 	.word	0x0000b4c0


	//   ....[72]....
        /*0430*/ 	.word	0x0000b4d0


	//   ....[73]....
        /*0434*/ 	.word	0x0000f5f0


	//   ....[74]....
        /*0438*/ 	.word	0x0000f630


	//   ....[75]....
        /*043c*/ 	.word	0x0000f720


	//   ....[76]....
        /*0440*/ 	.word	0x0000f750


	//   ....[77]....
        /*0444*/ 	.word	0x0000f830


	//   ....[78]....
        /*0448*/ 	.word	0x0000f860


	//   ....[79]....
        /*044c*/ 	.word	0x0000f8f0


	//   ....[80]....
        /*0450*/ 	.word	0x0000f910


	//   ....[81]....
        /*0454*/ 	.word	0x0000f940


	//   ....[82]....
        /*0458*/ 	.word	0x0000f960


	//   ....[83]....
        /*045c*/ 	.word	0x0000fe00


	//   ....[84]....
        /*0460*/ 	.word	0x00010990


	//   ....[85]....
        /*0464*/ 	.word	0x000111a0


	//   ....[86]....
        /*0468*/ 	.word	0x000111c0


	//   ....[87]....
        /*046c*/ 	.word	0x000111e0


	//   ....[88]....
        /*0470*/ 	.word	0x00011200


	//   ....[89]....
        /*0474*/ 	.word	0x00011220


	//   ....[90]....
        /*0478*/ 	.word	0x00011370


	//   ....[91]....
        /*047c*/ 	.word	0x00011390


	//   ....[92]....
        /*0480*/ 	.word	0x000113b0


	//   ....[93]....
        /*0484*/ 	.word	0x000113e0


	//   ....[94]....
        /*0488*/ 	.word	0x00011400


	//   ....[95]....
        /*048c*/ 	.word	0x000116d0


	//   ....[96]....
        /*0490*/ 	.word	0x00011750


	//   ....[97]....
        /*0494*/ 	.word	0x000117c0


	//   ....[98]....
        /*0498*/ 	.word	0x00011830


	//   ....[99]....
        /*049c*/ 	.word	0x00011980


	//   ....[100]....
        /*04a0*/ 	.word	0x000119f0


	//   ....[101]....
        /*04a4*/ 	.word	0x00011a60


	//   ....[102]....
        /*04a8*/ 	.word	0x00011ad0


	//   ....[103]....
        /*04ac*/ 	.word	0x00011c10


	//   ....[104]....
        /*04b0*/ 	.word	0x00011c80


	//   ....[105]....
        /*04b4*/ 	.word	0x00011cf0


	//   ....[106]....
        /*04b8*/ 	.word	0x00011d60


	//   ....[107]....
        /*04bc*/ 	.word	0x00011e80


	//   ....[108]....
        /*04c0*/ 	.word	0x00011ef0


	//   ....[109]....
        /*04c4*/ 	.word	0x00011f60


	//   ....[110]....
        /*04c8*/ 	.word	0x00011fd0


	//   ....[111]....
        /*04cc*/ 	.word	0x00012130


	//   ....[112]....
        /*04d0*/ 	.word	0x000121a0


	//   ....[113]....
        /*04d4*/ 	.word	0x00012210


	//   ....[114]....
        /*04d8*/ 	.word	0x00012280


	//   ....[115]....
        /*04dc*/ 	.word	0x00012300


	//   ....[116]....
        /*04e0*/ 	.word	0x00012370


	//   ....[117]....
        /*04e4*/ 	.word	0x000123e0


	//   ....[118]....
        /*04e8*/ 	.word	0x00012450


	//   ....[119]....
        /*04ec*/ 	.word	0x000124b0


	//   ....[120]....
        /*04f0*/ 	.word	0x00012510


	//   ....[121]....
        /*04f4*/ 	.word	0x00012570


	//   ....[122]....
        /*04f8*/ 	.word	0x000125d0


	//   ....[123]....
        /*04fc*/ 	.word	0x00012650


	//   ....[124]....
        /*0500*/ 	.word	0x000126d0


	//   ....[125]....
        /*0504*/ 	.word	0x00012740


	//   ....[126]....
        /*0508*/ 	.word	0x000127b0


	//   ....[127]....
        /*050c*/ 	.word	0x00012820


	//   ....[128]....
        /*0510*/ 	.word	0x00012890


	//   ....[129]....
        /*0514*/ 	.word	0x00012900


	//   ....[130]....
        /*0518*/ 	.word	0x00012970


	//   ....[131]....
        /*051c*/ 	.word	0x000129e0


	//   ....[132]....
        /*0520*/ 	.word	0x00012a60


	//   ....[133]....
        /*0524*/ 	.word	0x00012ad0


	//   ....[134]....
        /*0528*/ 	.word	0x00012b40


	//   ....[135]....
        /*052c*/ 	.word	0x00012bb0


	//   ....[136]....
        /*0530*/ 	.word	0x00012c20


	//   ....[137]....
        /*0534*/ 	.word	0x00012c90


	//   ....[138]....
        /*0538*/ 	.word	0x00012d00


	//   ....[139]....
        /*053c*/ 	.word	0x00012d70


	//   ....[140]....
        /*0540*/ 	.word	0x00012df0


	//   ....[141]....
        /*0544*/ 	.word	0x00012e60


	//   ....[142]....
        /*0548*/ 	.word	0x00012ed0


	//   ....[143]....
        /*054c*/ 	.word	0x00012f30


	//   ....[144]....
        /*0550*/ 	.word	0x00012f90


	//   ....[145]....
        /*0554*/ 	.word	0x00012ff0


	//   ....[146]....
        /*0558*/ 	.word	0x00013050


	//   ....[147]....
        /*055c*/ 	.word	0x000130e0


	//   ....[148]....
        /*0560*/ 	.word	0x00013150


	//   ....[149]....
        /*0564*/ 	.word	0x000131c0


	//   ....[150]....
        /*0568*/ 	.word	0x00013230


	//   ....[151]....
        /*056c*/ 	.word	0x00013300


	//   ....[152]....
        /*0570*/ 	.word	0x00013360


	//   ....[153]....
        /*0574*/ 	.word	0x000133c0


	//   ....[154]....
        /*0578*/ 	.word	0x00013420


	//----- nvinfo : EIATTR_EXIT_INSTR_OFFSETS
	.align		4
.L_2147:
        /*057c*/ 	.byte	0x04, 0x1c
        /*057e*/ 	.short	(.L_2149 - .L_2148)


	//   ....[0]....
.L_2148:
        /*0580*/ 	.word	0x000114f0


	//   ....[1]....
        /*0584*/ 	.word	0x00011670


	//----- nvinfo : EIATTR_MAX_THREADS
	.align		4
.L_2149:
        /*0588*/ 	.byte	0x04, 0x05
        /*058a*/ 	.short	(.L_2151 - .L_2150)
.L_2150:
        /*058c*/ 	.word	0x00000040
        /*0590*/ 	.word	0x00000001
        /*0594*/ 	.word	0x00000001


	//----- nvinfo : EIATTR_CRS_STACK_SIZE
	.align		4
.L_2151:
        /*0598*/ 	.byte	0x04, 0x1e
        /*059a*/ 	.short	(.L_2153 - .L_2152)
.L_2152:
        /*059c*/ 	.word	0x00000000
.L_2153:


//--------------------- .nv.info._Z25selective_scan_bwd_kernelI32Selective_Scan_bwd_kernel_traitsILi64ELi16ELb0ELb1ELb1ELb1ELb0EN3c108BFloat16ENS1_7complexIfEEEEv12SSMParamsBwd --------------------------
	.section	.nv.info._Z25selective_scan_bwd_kernelI32Selective_Scan_bwd_kernel_traitsILi64ELi16ELb0ELb1ELb1ELb1ELb0EN3c108BFloat16ENS1_7complexIfEEEEv12SSMParamsBwd,"",@"SHT_CUDA_INFO"
	.sectionflags	@""
	.align	4


	//----- nvinfo : EIATTR_CUDA_API_VERSION
	.align		4
        /*0000*/ 	.byte	0x04, 0x37
        /*0002*/ 	.short	(.L_2155 - .L_2154)
.L_2154:
        /*0004*/ 	.word	0x00000082


	//----- nvinfo : EIATTR_SW2861232_WAR
	.align		4
.L_2155:
        /*0008*/ 	.byte	0x01, 0x35
	.zero		2


	//----- nvinfo : EIATTR_PARAM_CBANK
	.align		4
        /*000c*/ 	.byte	0x04, 0x0a
        /*000e*/ 	.short	(.L_2157 - .L_2156)
	.align		4
.L_2156:
        /*0010*/ 	.word	index@(.nv.constant0._Z25selective_scan_bwd_kernelI32Selective_Scan_bwd_kernel_traitsILi64ELi16ELb0ELb1ELb1ELb1ELb0EN3c108BFloat16ENS1_7complexIfEEEEv12SSMParamsBwd)
        /*0014*/ 	.short	0x0160
        /*0016*/ 	.short	0x01f0


	//----- nvinfo : EIATTR_CBANK_PARAM_SIZE
	.align		4
.L_2157:
        /*0018*/ 	.byte	0x03, 0x19
        /*001a*/ 	.short	0x01f0


	//----- nvinfo : EIATTR_KPARAM_INFO
	.align		4
        /*001c*/ 	.byte	0x04, 0x17
        /*001e*/ 	.short	(.L_2159 - .L_2158)
.L_2158:
        /*0020*/ 	.word	0x00000000
        /*0024*/ 	.short	0x0000
        /*0026*/ 	.short	0x0000
        /*0028*/ 	.byte	0x00, 0xf0, 0xc1, 0x07


	//----- nvinfo : EIATTR_MAXREG_COUNT
	.align		4
.L_2159:
        /*002c*/ 	.byte	0x03, 0x1b
        /*002e*/ 	.short	0x00ff


	//----- nvinfo : EIATTR_NUM_BARRIERS
	.align		4
        /*0030*/ 	.byte	0x02, 0x4c
        /*0032*/ 	.byte	0x01
	.zero		1


	//----- nvinfo : EIATTR_ANNOTATIONS
	.align		4
        /*0034*/ 	.byte	0x04, 0x55
        /*0036*/ 	.short	(.L_2161 - .L_2160)


	//   ....[0]....
.L_2160:
        /* <DEDUP_REMOVED lines=9> */


	//----- nvinfo : EIATTR_MERCURY_ISA_VERSION
	.align		4
.L_2161:
        /*00b8*/ 	.byte	0x03, 0x5f
        /*00ba*/ 	.short	0x0000


	//----- nvinfo : EIATTR_COOP_GROUP_MASK_REGIDS
	.align		4
        /*00bc*/ 	.byte	0x04, 0x29
        /*00be*/ 	.short	(.L_2163 - .L_2162)


	//   ....[0]....
.L_2162:
        /*00c0*/ 	.word	0xffffffff


	//   ....[1]....
        /*00c4*/ 	.word	0xffffffff


	//   ....[2]....
        /*00c8*/ 	.word	0xffffffff


	//   ....[3]....
        /*00cc*/ 	.word	0xffffffff


	//   ....[4]....
        /*00d0*/ 	.word	0xffffffff


	//   ....[5]....
        /*00d4*/ 	.word	0xffffffff


	//   ....[6]....
        /*00d8*/ 	.word	0xffffffff


	//   ....[7]....
        /*00dc*/ 	.word	0xffffffff


	//   ....[8]....
        /*00e0*/ 	.word	0xffffffff


	//   ....[9]....
        /*00e4*/ 	.word	0xffffffff


	//   ....[10]....
        /*00e8*/ 	.word	0xffffffff


	//   ....[11]....
        /*00ec*/ 	.word	0xffffffff


	//   ....[12]....
        /*00f0*/ 	.word	0xffffffff


	//   ....[13]....
        /*00f4*/ 	.word	0xffffffff


	//   ....[14]....
        /*00f8*/ 	.word	0xffffffff


	//   ....[15]....
        /*00fc*/ 	.word	0xffffffff


	//   ....[16]....
        /*0100*/ 	.word	0xffffffff


	//   ....[17]....
        /*0104*/ 	.word	0xffffffff


	//   ....[18]....
        /*0108*/ 	.word	0xffffffff


	//   ....[19]....
        /*010c*/ 	.word	0xffffffff


	//   ....[20]....
        /*0110*/ 	.word	0xffffffff


	//   ....[21]....
        /*0114*/ 	.word	0xffffffff


	//   ....[22]....
        /*0118*/ 	.word	0xffffffff


	//   ....[23]....
        /*011c*/ 	.word	0xffffffff


	//   ....[24]....
        /*0120*/ 	.word	0xffffffff


	//   ....[25]....
        /*0124*/ 	.word	0xffffffff


	//   ....[26]....
        /*0128*/ 	.word	0xffffffff


	//   ....[27]....
        /*012c*/ 	.word	0xffffffff


	//   ....[28]....
        /*0130*/ 	.word	0xffffffff


	//   ....[29]....
        /*0134*/ 	.word	0xffffffff


	//   ....[30]....
        /*0138*/ 	.word	0xffffffff


	//   ....[31]....
        /*013c*/ 	.word	0xffffffff


	//   ....[32]....
        /*0140*/ 	.word	0xffffffff


	//   ....[33]....
        /*0144*/ 	.word	0xffffffff


	//   ....[34]....
        /*0148*/ 	.word	0xffffffff


	//   ....[35]....
        /*014c*/ 	.word	0xffffffff


	//   ....[36]....
        /*0150*/ 	.word	0xffffffff


	//   ....[37]....
        /*0154*/ 	.word	0xffffffff


	//   ....[38]....
        /*0158*/ 	.word	0xffffffff


	//   ....[39]....
        /*015c*/ 	.word	0xffffffff


	//   ....[40]....
        /*0160*/ 	.word	0xffffffff


	//   ....[41]....
        /*0164*/ 	.word	0xffffffff


	//   ....[42]....
        /*0168*/ 	.word	0xffffffff


	//   ....[43]....
        /*016c*/ 	.word	0xffffffff


	//   ....[44]....
        /*0170*/ 	.word	0xffffffff


	//   ....[45]....
        /*0174*/ 	.word	0xffffffff


	//   ....[46]....
        /*0178*/ 	.word	0xffffffff


	//   ....[47]....
        /*017c*/ 	.word	0xffffffff


	//   ....[48]....
        /*0180*/ 	.word	0xffffffff


	//   ....[49]....
        /*0184*/ 	.word	0xffffffff


	//   ....[50]....
        /*0188*/ 	.word	0xffffffff


	//   ....[51]....
        /*018c*/ 	.word	0xffffffff


	//   ....[52]....
        /*0190*/ 	.word	0xffffffff


	//   ....[53]....
        /*0194*/ 	.word	0xffffffff


	//   ....[54]....
        /*0198*/ 	.word	0xffffffff


	//   ....[55]....
        /*019c*/ 	.word	0xffffffff


	//   ....[56]....
        /*01a0*/ 	.word	0xffffffff


	//   ....[57]....
        /*01a4*/ 	.word	0xffffffff


	//   ....[58]....
        /*01a8*/ 	.word	0xffffffff


	//   ....[59]....
        /*01ac*/ 	.word	0xffffffff


	//   ....[60]....
        /*01b0*/ 	.word	0xffffffff


	//   ....[61]....
        /*01b4*/ 	.word	0xffffffff


	//   ....[62]....
        /*01b8*/ 	.word	0xffffffff


	//   ....[63]....
        /*01bc*/ 	.word	0xffffffff


	//   ....[64]....
        /*01c0*/ 	.word	0xffffffff


	//   ....[65]....
        /*01c4*/ 	.word	0xffffffff


	//   ....[66]....
        /*01c8*/ 	.word	0xffffffff


	//   ....[67]....
        /*01cc*/ 	.word	0xffffffff


	//   ....[68]....
        /*01d0*/ 	.word	0xffffffff


	//   ....[69]....
        /*01d4*/ 	.word	0xffffffff


	//   ....[70]....
        /*01d8*/ 	.word	0xffffffff


	//   ....[71]....
        /*01dc*/ 	.word	0xffffffff


	//   ....[72]....
        /*01e0*/ 	.word	0xffffffff


	//   ....[73]....
        /*01e4*/ 	.word	0xffffffff


	//   ....[74]....
        /*01e8*/ 	.word	0xffffffff


	//   ....[75]....
        /*01ec*/ 	.word	0xffffffff


	//   ....[76]....
        /*01f0*/ 	.word	0xffffffff


	//   ....[77]....
        /*01f4*/ 	.word	0xffffffff


	//   ....[78]....
        /*01f8*/ 	.word	0xffffffff


	//   ....[79]....
        /*01fc*/ 	.word	0xffffffff


	//   ....[80]....
        /*0200*/ 	.word	0xffffffff


	//   ....[81]....
        /*0204*/ 	.word	0xffffffff


	//   ....[82]....
        /*0208*/ 	.word	0xffffffff


	//   ....[83]....
        /*020c*/ 	.word	0xffffffff


	//   ....[84]....
        /*0210*/ 	.word	0xffffffff


	//   ....[85]....
        /*0214*/ 	.word	0xffffffff


	//   ....[86]....
        /*0218*/ 	.word	0xffffffff


	//   ....[87]....
        /*021c*/ 	.word	0xffffffff


	//   ....[88]....
        /*0220*/ 	.word	0xffffffff


	//   ....[89]....
        /*0224*/ 	.word	0xffffffff


	//   ....[90]....
        /*0228*/ 	.word	0xffffffff


	//   ....[91]....
        /*022c*/ 	.word	0xffffffff


	//   ....[92]....
        /*0230*/ 	.word	0xffffffff


	//   ....[93]....
        /*0234*/ 	.word	0xffffffff


	//   ....[94]....
        /*0238*/ 	.word	0xffffffff


	//   ....[95]....
        /*023c*/ 	.word	0xffffffff


	//   ....[96]....
        /*0240*/ 	.word	0xffffffff


	//   ....[97]....
        /*0244*/ 	.word	0xffffffff


	//   ....[98]....
        /*0248*/ 	.word	0xffffffff


	//   ....[99]....
        /*024c*/ 	.word	0xffffffff


	//   ....[100]....
        /*0250*/ 	.word	0xffffffff


	//   ....[101]....
        /*0254*/ 	.word	0xffffffff


	//   ....[102]....
        /*0258*/ 	.word	0xffffffff


	//   ....[103]....
        /*025c*/ 	.word	0xffffffff


	//   ....[104]....
        /*0260*/ 	.word	0xffffffff


	//   ....[105]....
        /*0264*/ 	.word	0xffffffff


	//   ....[106]....
        /*0268*/ 	.word	0xffffffff


	//   ....[107]....
        /*026c*/ 	.word	0xffffffff


	//   ....[108]....
        /*0270*/ 	.word	0xffffffff


	//   ....[109]....
        /*0274*/ 	.word	0xffffffff


	//   ....[110]....
        /*0278*/ 	.word	0xffffffff


	//   ....[111]....
        /*027c*/ 	.word	0xffffffff


	//   ....[112]....
        /*0280*/ 	.word	0xffffffff


	//   ....[113]....
        /*0284*/ 	.word	0xffffffff


	//   ....[114]....
        /*0288*/ 	.word	0xffffffff


	//   ....[115]....
        /*028c*/ 	.word	0xffffffff


	//   ....[116]....
        /*0290*/ 	.word	0xffffffff


	//   ....[117]....
        /*0294*/ 	.word	0xffffffff


	//   ....[118]....
        /*0298*/ 	.word	0xffffffff


	//   ....[119]....
        /*029c*/ 	.word	0xffffffff


	//   ....[120]....
        /*02a0*/ 	.word	0xffffffff


	//   ....[121]....
        /*02a4*/ 	.word	0xffffffff


	//   ....[122]....
        /*02a8*/ 	.word	0xffffffff


	//   ....[123]....
        /*02ac*/ 	.word	0xffffffff


	//   ....[124]....
        /*02b0*/ 	.word	0xffffffff


	//   ....[125]....
        /*02b4*/ 	.word	0xffffffff


	//   ....[126]....
        /*02b8*/ 	.word	0xffffffff


	//   ....[127]....
        /*02bc*/ 	.word	0xffffffff


	//   ....[128]....
        /*02c0*/ 	.word	0xffffffff


	//   ....[129]....
        /*02c4*/ 	.word	0xffffffff


	//   ....[130]....
        /*02c8*/ 	.word	0xffffffff


	//   ....[131]....
        /*02cc*/ 	.word	0xffffffff


	//   ....[132]....
        /*02d0*/ 	.word	0xffffffff


	//   ....[133]....
        /*02d4*/ 	.word	0xffffffff


	//   ....[134]....
        /*02d8*/ 	.word	0xffffffff


	//   ....[135]....
        /*02dc*/ 	.word	0xffffffff


	//   ....[136]....
        /*02e0*/ 	.word	0xffffffff


	//   ....[137]....
        /*02e4*/ 	.word	0xffffffff


	//   ....[138]....
        /*02e8*/ 	.word	0xffffffff


	//   ....[139]....
        /*02ec*/ 	.word	0xffffffff


	//   ....[140]....
        /*02f0*/ 	.word	0xffffffff


	//   ....[141]....
        /*02f4*/ 	.word	0xffffffff


	//   ....[142]....
        /*02f8*/ 	.word	0xffffffff


	//   ....[143]....
        /*02fc*/ 	.word	0xffffffff


	//   ....[144]....
        /*0300*/ 	.word	0xffffffff


	//   ....[145]....
        /*0304*/ 	.word	0xffffffff


	//   ....[146]....
        /*0308*/ 	.word	0xffffffff


	//   ....[147]....
        /*030c*/ 	.word	0xffffffff


	//   ....[148]....
        /*0310*/ 	.word	0xffffffff


	//   ....[149]....
        /*0314*/ 	.word	0xffffffff


	//   ....[150]....
        /*0318*/ 	.word	0xffffffff


	//   ....[151]....
        /*031c*/ 	.word	0xffffffff


	//----- nvinfo : EIATTR_COOP_GROUP_INSTR_OFFSETS
	.align		4
.L_2163:
        /*0320*/ 	.byte	0x04, 0x28
        /*0322*/ 	.short	(.L_2165 - .L_2164)


	//   ....[0]....
.L_2164:
        /*0324*/ 	.word	0x00001490


	//   ....[1]....
        /*0328*/ 	.word	0x00001a40


	//   ....[2]....
        /*032c*/ 	.word	0x00001fe0


	//   ....[3]....
        /*0330*/ 	.word	0x00005ee0


	//   ....[4]....
        /*0334*/ 	.word	0x00006f90


	//   ....[5]....
        /*0338*/ 	.word	0x00008aa0


	//   ....[6]....
        /*033c*/ 	.word	0x00008ac0


	//   ....[7]....
        /*0340*/ 	.word	0x00008ae0


	//   ....[8]....
        /*0344*/ 	.word	0x00008af0


	//   ....[9]....
        /*0348*/ 	.word	0x00008b90


	//   ....[10]....
        /*034c*/ 	.word	0x00008bc0


	//   ....[11]....
        /*0350*/ 	.word	0x00008c20


	//   ....[12]....
        /*0354*/ 	.word	0x00008c50


	//   ....[13]....
        /*0358*/ 	.word	0x00008c60


	//   ....[14]....
        /*035c*/ 	.word	0x00008cc0


	//   ....[15]....
        /*0360*/ 	.word	0x00008cf0


	//   ....[16]....
        /*0364*/ 	.word	0x00008d20


	//   ....[17]....
        /*0368*/ 	.word	0x00008d70


	//   ....[18]....
        /*036c*/ 	.word	0x00008d80


	//   ....[19]....
        /*0370*/ 	.word	0x00008df0


	//   ....[20]....
        /*0374*/ 	.word	0x00008e30


	//   ....[21]....
        /*0378*/ 	.word	0x00008e60


	//   ....[22]....
        /*037c*/ 	.word	0x00008eb0


	//   ....[23]....
        /*0380*/ 	.word	0x00008ee0


	//   ....[24]....
        /*0384*/ 	.word	0x00008ef0


	//   ....[25]....
        /*0388*/ 	.word	0x00009050


	//   ....[26]....
        /*038c*/ 	.word	0x000090b0


	//   ....[27]....
        /*0390*/ 	.word	0x00009110


	//   ....[28]....
        /*0394*/ 	.word	0x00009170


	//   ....[29]....
        /*0398*/ 	.word	0x00009190


	//   ....[30]....
        /*039c*/ 	.word	0x000091a0


	//   ....[31]....
        /*03a0*/ 	.word	0x000091b0


	//   ....[32]....
        /*03a4*/ 	.word	0x000091c0


	//   ....[33]....
        /*03a8*/ 	.word	0x000091d0


	//   ....[34]....
        /*03ac*/ 	.word	0x000091e0


	//   ....[35]....
        /*03b0*/ 	.word	0x000091f0


	//   ....[36]....
        /*03b4*/ 	.word	0x00009200


	//   ....[37]....
        /*03b8*/ 	.word	0x0000a550


	//   ....[38]....
        /*03bc*/ 	.word	0x0000a570


	//   ....[39]....
        /*03c0*/ 	.word	0x0000a580


	//   ....[40]....
        /*03c4*/ 	.word	0x0000a590


	//   ....[41]....
        /*03c8*/ 	.word	0x0000a6a0


	//   ....[42]....
        /*03cc*/ 	.word	0x0000a6b0


	//   ....[43]....
        /*03d0*/ 	.word	0x0000a6c0


	//   ....[44]....
        /*03d4*/ 	.word	0x0000a6d0


	//   ....[45]....
        /*03d8*/ 	.word	0x0000a7e0


	//   ....[46]....
        /*03dc*/ 	.word	0x0000a800


	//   ....[47]....
        /*03e0*/ 	.word	0x0000a810


	//   ....[48]....
        /*03e4*/ 	.word	0x0000a820


	//   ....[49]....
        /*03e8*/ 	.word	0x0000a930


	//   ....[50]....
        /*03ec*/ 	.word	0x0000a940


	//   ....[51]....
        /*03f0*/ 	.word	0x0000a950


	//   ....[52]....
        /*03f4*/ 	.word	0x0000a960


	//   ....[53]....
        /*03f8*/ 	.word	0x0000aa70


	//   ....[54]....
        /*03fc*/ 	.word	0x0000aa90


	//   ....[55]....
        /*0400*/ 	.word	0x0000aaa0


	//   ....[56]....
        /*0404*/ 	.word	0x0000aab0


	//   ....[57]....
        /*0408*/ 	.word	0x0000abb0


	//   ....[58]....
        /*040c*/ 	.word	0x0000abc0


	//   ....[59]....
        /*0410*/ 	.word	0x0000abd0


	//   ....[60]....
        /*0414*/ 	.word	0x0000abe0


	//   ....[61]....
        /*0418*/ 	.word	0x0000abf0


	//   ....[62]....
        /*041c*/ 	.word	0x0000ac00


	//   ....[63]....
        /*0420*/ 	.word	0x0000ac10


	//   ....[64]....
        /*0424*/ 	.word	0x0000ac40


	//   ....[65]....
        /*0428*/ 	.word	0x0000ac70


	//   ....[66]....
        /*042c*/ 	.word	0x0000aca0


	//   ....[67]....
        /*0430*/ 	.word	0x0000acb0


	//   ....[68]....
        /*0434*/ 	.word	0x0000acc0


	//   ....[69]....
        /*0438*/ 	.word	0x0000edb0


	//   ....[70]....
        /*043c*/ 	.word	0x0000edf0


	//   ....[71]....
        /*0440*/ 	.word	0x0000eee0


	//   ....[72]....
        /*0444*/ 	.word	0x0000ef10


	//   ....[73]....
        /*0448*/ 	.word	0x0000eff0


	//   ....[74]....
        /*044c*/ 	.word	0x0000f020


	//   ....[75]....
        /*0450*/ 	.word	0x0000f0d0


	//   ....[76]....
        /*0454*/ 	.word	0x0000f0f0


	//   ....[77]....
        /*0458*/ 	.word	0x0000f120


	//   ....[78]....
        /*045c*/ 	.word	0x0000f140


	//   ....[79]....
        /*0460*/ 	.word	0x0000f890


	//   ....[80]....
        /*0464*/ 	.word	0x00010360


	//   ....[81]....
        /*0468*/ 	.word	0x00010fe0


	//   ....[82]....
        /*046c*/ 	.word	0x000116d0


	//   ....[83]....
        /*0470*/ 	.word	0x000116f0


	//   ....[84]....
        /*0474*/ 	.word	0x00011710


	//   ....[85]....
        /*0478*/ 	.word	0x00011730


	//   ....[86]....
        /*047c*/ 	.word	0x00011750


	//   ....[87]....
        /*0480*/ 	.word	0x000118a0


	//   ....[88]....
        /*0484*/ 	.word	0x000118c0


	//   ....[89]....
        /*0488*/ 	.word	0x000118e0


	//   ....[90]....
        /*048c*/ 	.word	0x00011910


	//   ....[91]....
        /*0490*/ 	.word	0x00011930


	//   ....[92]....
        /*0494*/ 	.word	0x00011c00


	//   ....[93]....
        /*0498*/ 	.word	0x00011c80


	//   ....[94]....
        /*049c*/ 	.word	0x00011cf0


	//   ....[95]....
        /*04a0*/ 	.word	0x00011d60


	//   ....[96]....
        /*04a4*/ 	.word	0x00011eb0


	//   ....[97]....
        /*04a8*/ 	.word	0x00011f20


	//   ....[98]....
        /*04ac*/ 	.word	0x00011f90


	//   ....[99]....
        /*04b0*/ 	.word	0x00012000


	//   ....[100]....
        /*04b4*/ 	.word	0x00012140


	//   ....[101]....
        /*04b8*/ 	.word	0x000121b0


	//   ....[102]....
        /*04bc*/ 	.word	0x00012220


	//   ....[103]....
        /*04c0*/ 	.word	0x00012290


	//   ....[104]....
        /*04c4*/ 	.word	0x000123b0


	//   ....[105]....
        /*04c8*/ 	.word	0x00012420


	//   ....[106]....
        /*04cc*/ 	.word	0x00012490


	//   ....[107]....
        /*04d0*/ 	.word	0x00012500


	//   ....[108]....
        /*04d4*/ 	.word	0x00012650


	//   ....[109]....
        /*04d8*/ 	.word	0x000126c0


	//   ....[110]....
        /*04dc*/ 	.word	0x00012730


	//   ....[111]....
        /*04e0*/ 	.word	0x000127a0


	//   ....[112]....
        /*04e4*/ 	.word	0x00012820


	//   ....[113]....
        /*04e8*/ 	.word	0x00012890


	//   ....[114]....
        /*04ec*/ 	.word	0x00012900


	//   ....[115]....
        /*04f0*/ 	.word	0x00012970


	//   ....[116]....
        /*04f4*/ 	.word	0x000129e0


	//   ....[117]....
        /*04f8*/ 	.word	0x00012a40


	//   ....[118]....
        /*04fc*/ 	.word	0x00012aa0


	//   ....[119]....
        /*0500*/ 	.word	0x00012b00


	//   ....[120]....
        /*0504*/ 	.word	0x00012b70


	//   ....[121]....
        /*0508*/ 	.word	0x00012bf0


	//   ....[122]....
        /*050c*/ 	.word	0x00012c60


	//   ....[123]....
        /*0510*/ 	.word	0x00012cd0


	//   ....[124]....
        /*0514*/ 	.word	0x00012d40


	//   ....[125]....
        /*0518*/ 	.word	0x00012db0


	//   ....[126]....
        /*051c*/ 	.word	0x00012e20


	//   ....[127]....
        /*0520*/ 	.word	0x00012e90


	//   ....[128]....
        /*0524*/ 	.word	0x00012f00


	//   ....[129]....
        /*0528*/ 	.word	0x00012f80


	//   ....[130]....
        /*052c*/ 	.word	0x00012ff0


	//   ....[131]....
        /*0530*/ 	.word	0x00013060


	//   ....[132]....
        /*0534*/ 	.word	0x000130d0


	//   ....[133]....
        /*0538*/ 	.word	0x00013140


	//   ....[134]....
        /*053c*/ 	.word	0x000131b0


	//   ....[135]....
        /*0540*/ 	.word	0x00013220


	//   ....[136]....
        /*0544*/ 	.word	0x00013290


	//   ....[137]....
        /*0548*/ 	.word	0x00013310


	//   ....[138]....
        /*054c*/ 	.word	0x00013380


	//   ....[139]....
        /*0550*/ 	.word	0x000133f0


	//   ....[140]....
        /*0554*/ 	.word	0x00013450


	//   ....[141]....
        /*0558*/ 	.word	0x000134b0


	//   ....[142]....
        /*055c*/ 	.word	0x00013510


	//   ....[143]....
        /*0560*/ 	.word	0x00013570


	//   ....[144]....
        /*0564*/ 	.word	0x00013600


	//   ....[145]....
        /*0568*/ 	.word	0x00013670


	//   ....[146]....
        /*056c*/ 	.word	0x000136e0


	//   ....[147]....
        /*0570*/ 	.word	0x00013750


	//   ....[148]....
        /*0574*/ 	.word	0x00013820


	//   ....[149]....
        /*0578*/ 	.word	0x00013880


	//   ....[150]....
        /*057c*/ 	.word	0x000138e0


	//   ....[151]....
        /*0580*/ 	.word	0x00013940


	//----- nvinfo : EIATTR_EXIT_INSTR_OFFSETS
	.align		4
.L_2165:
        /*0584*/ 	.byte	0x04, 0x1c
        /*0586*/ 	.short	(.L_2167 - .L_2166)


	//   ....[0]....
.L_2166:
        /*0588*/ 	.word	0x00011a20


	//   ....[1]....
        /*058c*/ 	.word	0x00011ba0


	//----- nvinfo : EIATTR_MAX_THREADS
	.align		4
.L_2167:
        /*0590*/ 	.byte	0x04, 0x05
        /*0592*/ 	.short	(.L_2169 - .L_2168)
.L_2168:
        /*0594*/ 	.word	0x00000040
        /*0598*/ 	.word	0x00000001
        /*059c*/ 	.word	0x00000001


	//----- nvinfo : EIATTR_CRS_STACK_SIZE
	.align		4
.L_2169:
        /*05a0*/ 	.byte	0x04, 0x1e
        /*05a2*/ 	.short	(.L_2171 - .L_2170)
.L_2170:
        /*05a4*/ 	.word	0x00000000
.L_2171:


//--------------------- .nv.info._Z25selective_scan_bwd_kernelI32Selective_Scan_bwd_kernel_traitsILi64ELi16ELb0ELb1ELb1ELb1ELb1EN3c108BFloat16ENS1_7complexIfEEEEv12SSMParamsBwd --------------------------
	.section	.nv.info._Z25selective_scan_bwd_kernelI32Selective_Scan_bwd_kernel_traitsILi64ELi16ELb0ELb1ELb1ELb1ELb1EN3c108BFloat16ENS1_7complexIfEEEEv12SSMParamsBwd,"",@"SHT_CUDA_INFO"
	.sectionflags	@""
	.align	4


	//----- nvinfo : EIATTR_CUDA_API_VERSION
	.align		4
        /*0000*/ 	.byte	0x04, 0x37
        /*0002*/ 	.short	(.L_2173 - .L_2172)
.L_2172:
        /*0004*/ 	.word	0x00000082


	//----- nvinfo : EIATTR_SW2861232_WAR
	.align		4
.L_2173:
        /*0008*/ 	.byte	0x01, 0x35
	.zero		2


	//----- nvinfo : EIATTR_PARAM_CBANK
	.align		4
        /*000c*/ 	.byte	0x04, 0x0a
        /*000e*/ 	.short	(.L_2175 - .L_2174)
	.align		4
.L_2174:
        /*0010*/ 	.word	index@(.nv.constant0._Z25selective_scan_bwd_kernelI32Selective_Scan_bwd_kernel_traitsILi64ELi16ELb0ELb1ELb1ELb1ELb1EN3c108BFloat16ENS1_7complexIfEEEEv12SSMParamsBwd)
        /*0014*/ 	.short	0x0160
        /*0016*/ 	.short	0x01f0


	//----- nvinfo : EIATTR_CBANK_PARAM_SIZE
	.align		4
.L_2175:
        /*0018*/ 	.byte	0x03, 0x19
        /*001a*/ 	.short	0x01f0


	//----- nvinfo : EIATTR_KPARAM_INFO
	.align		4
        /*001c*/ 	.byte	0x04, 0x17
        /*001e*/ 	.short	(.L_2177 - .L_2176)
.L_2176:
        /*0020*/ 	.word	0x00000000
        /*0024*/ 	.short	0x0000
        /*0026*/ 	.short	0x0000
        /*0028*/ 	.byte	0x00, 0xf0, 0xc1, 0x07


	//----- nvinfo : EIATTR_MAXREG_COUNT
	.align		4
.L_2177:
        /*002c*/ 	.byte	0x03, 0x1b
        /*002e*/ 	.short	0x00ff


	//----- nvinfo : EIATTR_NUM_BARRIERS
	.align		4
        /*0030*/ 	.byte	0x02, 0x4c
        /*0032*/ 	.byte	0x01
	.zero		1


	//----- nvinfo : EIATTR_ANNOTATIONS
	.align		4
        /*0034*/ 	.byte	0x04, 0x55
        /*0036*/ 	.short	(.L_2179 - .L_2178)


	//   ....[0]....
.L_2178:
        /* <DEDUP_REMOVED lines=9> */


	//----- nvinfo : EIATTR_MERCURY_ISA_VERSION
	.align		4
.L_2179:
        /*00b8*/ 	.byte	0x03, 0x5f
        /*00ba*/ 	.short	0x0000


	//----- nvinfo : EIATTR_COOP_GROUP_MASK_REGIDS
	.align		4
        /*00bc*/ 	.byte	0x04, 0x29
        /*00be*/ 	.short	(.L_2181 - .L_2180)


	//   ....[0]....
.L_2180:
        /*00c0*/ 	.word	0xffffffff


	//   ....[1]....
        /*00c4*/ 	.word	0xffffffff


	//   ....[2]....
        /*00c8*/ 	.word	0xffffffff


	//   ....[3]....
        /*00cc*/ 	.word	0xffffffff


	//   ....[4]....
        /*00d0*/ 	.word	0xffffffff


	//   ....[5]....
        /*00d4*/ 	.word	0xffffffff


	//   ....[6]....
        /*00d8*/ 	.word	0xffffffff


	//   ....[7]....
        /*00dc*/ 	.word	0xffffffff


	//   ....[8]....
        /*00e0*/ 	.word	0xffffffff


	//   ....[9]....
        /*00e4*/ 	.word	0xffffffff


	//   ....[10]....
        /*00e8*/ 	.word	0xffffffff


	//   ....[11]....
        /*00ec*/ 	.word	0xffffffff


	//   ....[12]....
        /*00f0*/ 	.word	0xffffffff


	//   ....[13]....
        /*00f4*/ 	.word	0xffffffff


	//   ....[14]....
        /*00f8*/ 	.word	0xffffffff


	//   ....[15]....
        /*00fc*/ 	.word	0xffffffff


	//   ....[16]....
        /*0100*/ 	.word	0xffffffff


	//   ....[17]....
        /*0104*/ 	.word	0xffffffff


	//   ....[18]....
        /*0108*/ 	.word	0xffffffff


	//   ....[19]....
        /*010c*/ 	.word	0xffffffff


	//   ....[20]....
        /*0110*/ 	.word	0xffffffff


	//   ....[21]....
        /*0114*/ 	.word	0xffffffff


	//   ....[22]....
        /*0118*/ 	.word	0xffffffff


	//   ....[23]....
        /*011c*/ 	.word	0xffffffff


	//   ....[24]....
        /*0120*/ 	.word	0xffffffff


	//   ....[25]....
        /*0124*/ 	.word	0xffffffff


	//   ....[26]....
        /*0128*/ 	.word	0xffffffff


	//   ....[27]....
        /*012c*/ 	.word	0xffffffff


	//   ....[28]....
        /*0130*/ 	.word	0xffffffff


	//   ....[29]....
        /*0134*/ 	.word	0xffffffff


	//   ....[30]....
        /*0138*/ 	.word	0xffffffff


	//   ....[31]....
        /*013c*/ 	.word	0xffffffff


	//   ....[32]....
        /*0140*/ 	.word	0xffffffff


	//   ....[33]....
        /*0144*/ 	.word	0xffffffff


	//   ....[34]....
        /*0148*/ 	.word	0xffffffff


	//   ....[35]....
        /*014c*/ 	.word	0xffffffff


	//   ....[36]....
        /*0150*/ 	.word	0xffffffff


	//   ....[37]....
        /*0154*/ 	.word	0xffffffff


	//   ....[38]....
        /*0158*/ 	.word	0xffffffff


	//   ....[39]....
        /*015c*/ 	.word	0xffffffff


	//   ....[40]....
        /*0160*/ 	.word	0xffffffff


	//   ....[41]....
        /*0164*/ 	.word	0xffffffff


	//   ....[42]....
        /*0168*/ 	.word	0xffffffff


	//   ....[43]....
        /*016c*/ 	.word	0xffffffff


	//   ....[44]....
        /*0170*/ 	.word	0xffffffff


	//   ....[45]....
        /*0174*/ 	.word	0xffffffff


	//   ....[46]....
        /*0178*/ 	.word	0xffffffff


	//   ....[47]....
        /*017c*/ 	.word	0xffffffff


	//   ....[48]....
        /*0180*/ 	.word	0xffffffff


	//   ....[49]....
        /*0184*/ 	.word	0xffffffff


	//   ....[50]....
        /*0188*/ 	.word	0xffffffff


	//   ....[51]....
        /*018c*/ 	.word	0xffffffff


	//   ....[52]....
        /*0190*/ 	.word	0xffffffff


	//   ....[53]....
        /*0194*/ 	.word	0xffffffff


	//   ....[54]....
        /*0198*/ 	.word	0xffffffff


	//   ....[55]....
        /*019c*/ 	.word	0xffffffff


	//   ....[56]....
        /*01a0*/ 	.word	0xffffffff


	//   ....[57]....
        /*01a4*/ 	.word	0xffffffff


	//   ....[58]....
        /*01a8*/ 	.word	0xffffffff


	//   ....[59]....
        /*01ac*/ 	.word	0xffffffff


	//   ....[60]....
        /*01b0*/ 	.word	0xffffffff


	//   ....[61]....
        /*01b4*/ 	.word	0xffffffff


	//   ....[62]....
        /*01b8*/ 	.word	0xffffffff


	//   ....[63]....
        /*01bc*/ 	.word	0xffffffff


	//   ....[64]....
        /*01c0*/ 	.word	0xffffffff


	//   ....[65]....
        /*01c4*/ 	.word	0xffffffff


	//   ....[66]....
        /*01c8*/ 	.word	0xffffffff


	//   ....[67]....
        /*01cc*/ 	.word	0xffffffff


	//   ....[68]....
        /*01d0*/ 	.word	0xffffffff


	//   ....[69]....
        /*01d4*/ 	.word	0xffffffff


	//   ....[70]....
        /*01d8*/ 	.word	0xffffffff


	//   ....[71]....
        /*01dc*/ 	.word	0xffffffff


	//   ....[72]....
        /*01e0*/ 	.word	0xffffffff


	//   ....[73]....
        /*01e4*/ 	.word	0xffffffff


	//   ....[74]....
        /*01e8*/ 	.word	0xffffffff


	//   ....[75]....
        /*01ec*/ 	.word	0xffffffff


	//   ....[76]....
        /*01f0*/ 	.word	0xffffffff


	//   ....[77]....
        /*01f4*/ 	.word	0xffffffff


	//   ....[78]....
        /*01f8*/ 	.word	0xffffffff


	//   ....[79]....
        /*01fc*/ 	.word	0xffffffff


	//   ....[80]....
        /*0200*/ 	.word	0xffffffff


	//   ....[81]....
        /*0204*/ 	.word	0xffffffff


	//   ....[82]....
        /*0208*/ 	.word	0xffffffff


	//   ....[83]....
        /*020c*/ 	.word	0xffffffff


	//   ....[84]....
        /*0210*/ 	.word	0xffffffff


	//   ....[85]....
        /*0214*/ 	.word	0xffffffff


	//   ....[86]....
        /*0218*/ 	.word	0xffffffff


	//   ....[87]....
        /*021c*/ 	.word	0xffffffff


	//   ....[88]....
        /*0220*/ 	.word	0xffffffff


	//   ....[89]....
        /*0224*/ 	.word	0xffffffff


	//   ....[90]....
        /*0228*/ 	.word	0xffffffff


	//   ....[91]....
        /*022c*/ 	.word	0xffffffff


	//   ....[92]....
        /*0230*/ 	.word	0xffffffff


	//   ....[93]....
        /*0234*/ 	.word	0xffffffff


	//   ....[94]....
        /*0238*/ 	.word	0xffffffff


	//   ....[95]....
        /*023c*/ 	.word	0xffffffff


	//   ....[96]....
        /*0240*/ 	.word	0xffffffff


	//   ....[97]....
        /*0244*/ 	.word	0xffffffff


	//   ....[98]....
        /*0248*/ 	.word	0xffffffff


	//   ....[99]....
        /*024c*/ 	.word	0xffffffff


	//   ....[100]....
        /*0250*/ 	.word	0xffffffff


	//   ....[101]....
        /*0254*/ 	.word	0xffffffff


	//   ....[102]....
        /*0258*/ 	.word	0xffffffff


	//   ....[103]....
        /*025c*/ 	.word	0xffffffff


	//   ....[104]....
        /*0260*/ 	.word	0xffffffff


	//   ....[105]....
        /*0264*/ 	.word	0xffffffff


	//   ....[106]....
        /*0268*/ 	.word	0xffffffff


	//   ....[107]....
        /*026c*/ 	.word	0xffffffff


	//   ....[108]....
        /*0270*/ 	.word	0xffffffff


	//   ....[109]....
        /*0274*/ 	.word	0xffffffff


	//   ....[110]....
        /*0278*/ 	.word	0xffffffff


	//   ....[111]....
        /*027c*/ 	.word	0xffffffff


	//   ....[112]....
        /*0280*/ 	.word	0xffffffff


	//   ....[113]....
        /*0284*/ 	.word	0xffffffff


	//   ....[114]....
        /*0288*/ 	.word	0xffffffff


	//   ....[115]....
        /*028c*/ 	.word	0xffffffff


	//   ....[116]....
        /*0290*/ 	.word	0xffffffff


	//   ....[117]....
        /*0294*/ 	.word	0xffffffff


	//   ....[118]....
        /*0298*/ 	.word	0xffffffff


	//   ....[119]....
        /*029c*/ 	.word	0xffffffff


	//   ....[120]....
        /*02a0*/ 	.word	0xffffffff


	//   ....[121]....
        /*02a4*/ 	.word	0xffffffff


	//   ....[122]....
        /*02a8*/ 	.word	0xffffffff


	//   ....[123]....
        /*02ac*/ 	.word	0xffffffff


	//   ....[124]....
        /*02b0*/ 	.word	0xffffffff


	//   ....[125]....
        /*02b4*/ 	.word	0xffffffff


	//   ....[126]....
        /*02b8*/ 	.word	0xffffffff


	//   ....[127]....
        /*02bc*/ 	.word	0xffffffff


	//   ....[128]....
        /*02c0*/ 	.word	0xffffffff


	//   ....[129]....
        /*02c4*/ 	.word	0xffffffff


	//   ....[130]....
        /*02c8*/ 	.word	0xffffffff


	//   ....[131]....
        /*02cc*/ 	.word	0xffffffff


	//   ....[132]....
        /*02d0*/ 	.word	0xffffffff


	//   ....[133]....
        /*02d4*/ 	.word	0xffffffff


	//   ....[134]....
        /*02d8*/ 	.word	0xffffffff


	//   ....[135]....
        /*02dc*/ 	.word	0xffffffff


	//   ....[136]....
        /*02e0*/ 	.word	0xffffffff


	//   ....[137]....
        /*02e4*/ 	.word	0xffffffff


	//   ....[138]....
        /*02e8*/ 	.word	0xffffffff


	//   ....[139]....
        /*02ec*/ 	.word	0xffffffff


	//   ....[140]....
        /*02f0*/ 	.word	0xffffffff


	//   ....[141]....
        /*02f4*/ 	.word	0xffffffff


	//   ....[142]....
        /*02f8*/ 	.word	0xffffffff


	//   ....[143]....
        /*02fc*/ 	.word	0xffffffff


	//   ....[144]....
        /*0300*/ 	.word	0xffffffff


	//   ....[145]....
        /*0304*/ 	.word	0xffffffff


	//   ....[146]....
        /*0308*/ 	.word	0xffffffff


	//   ....[147]....
        /*030c*/ 	.word	0xffffffff


	//   ....[148]....
        /*0310*/ 	.word	0xffffffff


	//   ....[149]....
        /*0314*/ 	.word	0xffffffff


	//   ....[150]....
        /*0318*/ 	.word	0xffffffff


	//   ....[151]....
        /*031c*/ 	.word	0xffffffff


	//   ....[152]....
        /*0320*/ 	.word	0xffffffff


	//   ....[153]....
        /*0324*/ 	.word	0xffffffff


	//   ....[154]....
        /*0328*/ 	.word	0xffffffff


	//   ....[155]....
        /*032c*/ 	.word	0xffffffff


	//----- nvinfo : EIATTR_COOP_GROUP_INSTR_OFFSETS
	.align		4
.L_2181:
        /*0330*/ 	.byte	0x04, 0x28
        /*0332*/ 	.short	(.L_2183 - .L_2182)


	//   ....[0]....
.L_2182:
        /*0334*/ 	.word	0x00001550


	//   ....[1]....
        /*0338*/ 	.word	0x00001b40


	//   ....[2]....
        /*033c*/ 	.word	0x000020b0


	//   ....[3]....
        /*0340*/ 	.word	0x00004e20


	//   ....[4]....
        /*0344*/ 	.word	0x000054c0


	//   ....[5]....
        /*0348*/ 	.word	0x00006150


	//   ....[6]....
        /*034c*/ 	.word	0x00006c60


	//   ....[7]....
        /*0350*/ 	.word	0x00008a40


	//   ....[8]....
        /*0354*/ 	.word	0x0000ac60


	//   ....[9]....
        /*0358*/ 	.word	0x0000b660


	//   ....[10]....
        /*035c*/ 	.word	0x0000b680


	//   ....[11]....
        /*0360*/ 	.word	0x0000b6a0


	//   ....[12]....
        /*0364*/ 	.word	0x0000b6b0


	//   ....[13]....
        /*0368*/ 	.word	0x0000b720


	//   ....[14]....
        /*036c*/ 	.word	0x0000b790


	//   ....[15]....
        /*0370*/ 	.word	0x0000b7f0


	//   ....[16]....
        /*0374*/ 	.word	0x0000b810


	//   ....[17]....
        /*0378*/ 	.word	0x0000b860


	//   ....[18]....
        /*037c*/ 	.word	0x0000b890


	//   ....[19]....
        /*0380*/ 	.word	0x0000b8f0


	//   ....[20]....
        /*0384*/ 	.word	0x0000b910


	//   ....[21]....
        /*0388*/ 	.word	0x0000b960


	//   ....[22]....
        /*038c*/ 	.word	0x0000b980


	//   ....[23]....
        /*0390*/ 	.word	0x0000b9f0


	//   ....[24]....
        /*0394*/ 	.word	0x0000ba10


	//   ....[25]....
        /*0398*/ 	.word	0x0000ba20


	//   ....[26]....
        /*039c*/ 	.word	0x0000ba80


	//   ....[27]....
        /*03a0*/ 	.word	0x0000baa0


	//   ....[28]....
        /*03a4*/ 	.word	0x0000bab0


	//   ....[29]....
        /*03a8*/ 	.word	0x0000bc10


	//   ....[30]....
        /*03ac*/ 	.word	0x0000bc70


	//   ....[31]....
        /*03b0*/ 	.word	0x0000bcd0


	//   ....[32]....
        /*03b4*/ 	.word	0x0000bd30


	//   ....[33]....
        /*03b8*/ 	.word	0x0000bd50


	//   ....[34]....
        /*03bc*/ 	.word	0x0000bd60


	//   ....[35]....
        /*03c0*/ 	.word	0x0000bd70


	//   ....[36]....
        /*03c4*/ 	.word	0x0000bd80


	//   ....[37]....
        /*03c8*/ 	.word	0x0000bd90


	//   ....[38]....
        /*03cc*/ 	.word	0x0000bda0


	//   ....[39]....
        /*03d0*/ 	.word	0x0000bdb0


	//   ....[40]....
        /*03d4*/ 	.word	0x0000bdc0


	//   ....[41]....
        /*03d8*/ 	.word	0x0000d0e0


	//   ....[42]....
        /*03dc*/ 	.word	0x0000d100


	//   ....[43]....
        /*03e0*/ 	.word	0x0000d110


	//   ....[44]....
        /*03e4*/ 	.word	0x0000d120


	//   ....[45]....
        /*03e8*/ 	.word	0x0000d230


	//   ....[46]....
        /*03ec*/ 	.word	0x0000d240


	//   ....[47]....
        /*03f0*/ 	.word	0x0000d250


	//   ....[48]....
        /*03f4*/ 	.word	0x0000d260


	//   ....[49]....
        /*03f8*/ 	.word	0x0000d370


	//   ....[50]....
        /*03fc*/ 	.word	0x0000d390


	//   ....[51]....
        /*0400*/ 	.word	0x0000d3a0


	//   ....[52]....
        /*0404*/ 	.word	0x0000d3b0


	//   ....[53]....
        /*0408*/ 	.word	0x0000d4c0


	//   ....[54]....
        /*040c*/ 	.word	0x0000d4d0


	//   ....[55]....
        /*0410*/ 	.word	0x0000d4e0


	//   ....[56]....
        /*0414*/ 	.word	0x0000d4f0


	//   ....[57]....
        /*0418*/ 	.word	0x0000d600


	//   ....[58]....
        /*041c*/ 	.word	0x0000d620


	//   ....[59]....
        /*0420*/ 	.word	0x0000d630


	//   ....[60]....
        /*0424*/ 	.word	0x0000d640


	//   ....[61]....
        /*0428*/ 	.word	0x0000d740


	//   ....[62]....
        /*042c*/ 	.word	0x0000d750


	//   ....[63]....
        /*0430*/ 	.word	0x0000d760


	//   ....[64]....
        /*0434*/ 	.word	0x0000d770


	//   ....[65]....
        /*0438*/ 	.word	0x0000d780


	//   ....[66]....
        /*043c*/ 	.word	0x0000d790


	//   ....[67]....
        /*0440*/ 	.word	0x0000d7a0


	//   ....[68]....
        /*0444*/ 	.word	0x0000d7d0


	//   ....[69]....
        /*0448*/ 	.word	0x0000d800


	//   ....[70]....
        /*044c*/ 	.word	0x0000d830


	//   ....[71]....
        /*0450*/ 	.word	0x0000d840


	//   ....[72]....
        /*0454*/ 	.word	0x0000d850


	//   ....[73]....
        /*0458*/ 	.word	0x00011980


	//   ....[74]....
        /*045c*/ 	.word	0x000119c0


	//   ....[75]....
        /*0460*/ 	.word	0x00011ab0


	//   ....[76]....
        /*0464*/ 	.word	0x00011ae0


	//   ....[77]....
        /*0468*/ 	.word	0x00011bc0


	//   ....[78]....
        /*046c*/ 	.word	0x00011bf0


	//   ....[79]....
        /*0470*/ 	.word	0x00011c70


	//   ....[80]....
        /*0474*/ 	.word	0x00011c90


	//   ....[81]....
        /*0478*/ 	.word	0x00011cc0


	//   ....[82]....
        /*047c*/ 	.word	0x00011ce0


	//   ....[83]....
        /*0480*/ 	.word	0x00012400


	//   ....[84]....
        /*0484*/ 	.word	0x00012f10


	//   ....[85]....
        /*0488*/ 	.word	0x00013b30


	//   ....[86]....
        /*048c*/ 	.word	0x00014270


	//   ....[87]....
        /*0490*/ 	.word	0x00014290


	//   ....[88]....
        /*0494*/ 	.word	0x000142b0


	//   ....[89]....
        /*0498*/ 	.word	0x000142d0


	//   ....[90]....
        /*049c*/ 	.word	0x000142f0


	//   ....[91]....
        /*04a0*/ 	.word	0x00014440


	//   ....[92]....
        /*04a4*/ 	.word	0x00014460


	//   ....[93]....
        /*04a8*/ 	.word	0x00014480


	//   ....[94]....
        /*04ac*/ 	.word	0x000144b0


	//   ....[95]....
        /*04b0*/ 	.word	0x000144d0


	//   ....[96]....
        /*04b4*/ 	.word	0x000147a0


	//   ....[97]....
        /*04b8*/ 	.word	0x00014820


	//   ....[98]....
        /*04bc*/ 	.word	0x00014890


	//   ....[99]....
        /*04c0*/ 	.word	0x00014900


	//   ....[100]....
        /*04c4*/ 	.word	0x00014a50


	//   ....[101]....
        /*04c8*/ 	.word	0x00014ac0


	//   ....[102]....
        /*04cc*/ 	.word	0x00014b30


	//   ....[103]....
        /*04d0*/ 	.word	0x00014ba0


	//   ....[104]....
        /*04d4*/ 	.word	0x00014ce0


	//   ....[105]....
        /*04d8*/ 	.word	0x00014d50


	//   ....[106]....
        /*04dc*/ 	.word	0x00014dc0


	//   ....[107]....
        /*04e0*/ 	.word	0x00014e30


	//   ....[108]....
        /*04e4*/ 	.word	0x00014f50


	//   ....[109]....
        /*04e8*/ 	.word	0x00014fc0


	//   ....[110]....
        /*04ec*/ 	.word	0x00015030


	//   ....[111]....
        /*04f0*/ 	.word	0x000150a0


	//   ....[112]....
        /*04f4*/ 	.word	0x00015200


	//   ....[113]....
        /*04f8*/ 	.word	0x00015270


	//   ....[114]....
        /*04fc*/ 	.word	0x000152e0


	//   ....[115]....
        /*0500*/ 	.word	0x00015350


	//   ....[116]....
        /*0504*/ 	.word	0x000153d0


	//   ....[117]....
        /*0508*/ 	.word	0x00015440


	//   ....[118]....
        /*050c*/ 	.word	0x000154b0


	//   ....[119]....
        /*0510*/ 	.word	0x00015520


	//   ....[120]....
        /*0514*/ 	.word	0x00015580


	//   ....[121]....
        /*0518*/ 	.word	0x000155e0


	//   ....[122]....
        /*051c*/ 	.word	0x00015640


	//   ....[123]....
        /*0520*/ 	.word	0x000156a0


	//   ....[124]....
        /*0524*/ 	.word	0x00015720


	//   ....[125]....
        /*0528*/ 	.word	0x000157a0


	//   ....[126]....
        /*052c*/ 	.word	0x00015810


	//   ....[127]....
        /*0530*/ 	.word	0x00015880


	//   ....[128]....
        /*0534*/ 	.word	0x00015900


	//   ....[129]....
        /*0538*/ 	.word	0x00015970


	//   ....[130]....
        /*053c*/ 	.word	0x000159e0


	//   ....[131]....
        /*0540*/ 	.word	0x00015a50


	//   ....[132]....
        /*0544*/ 	.word	0x00015ad0


	//   ....[133]....
        /*0548*/ 	.word	0x00015b50


	//   ....[134]....
        /*054c*/ 	.word	0x00015bc0


	//   ....[135]....
        /*0550*/ 	.word	0x00015c30


	//   ....[136]....
        /*0554*/ 	.word	0x00015cb0


	//   ....[137]....
        /*0558*/ 	.word	0x00015d20


	//   ....[138]....
        /*055c*/ 	.word	0x00015d90


	//   ....[139]....
        /*0560*/ 	.word	0x00015e00


	//   ....[140]....
        /*0564*/ 	.word	0x00015e80


	//   ....[141]....
        /*0568*/ 	.word	0x00015f00


	//   ....[142]....
        /*056c*/ 	.word	0x00015f70


	//   ....[143]....
        /*0570*/ 	.word	0x00015fe0


	//   ....[144]....
        /*0574*/ 	.word	0x00016050


	//   ....[145]....
        /*0578*/ 	.word	0x000160b0


	//   ....[146]....
        /*057c*/ 	.word	0x00016110


	//   ....[147]....
        /*0580*/ 	.word	0x00016170


	//   ....[148]....
        /*0584*/ 	.word	0x00016200


	//   ....[149]....
        /*0588*/ 	.word	0x00016270


	//   ....[150]....
        /*058c*/ 	.word	0x000162e0


	//   ....[151]....
        /*0590*/ 	.word	0x00016350


	//   ....[152]....
        /*0594*/ 	.word	0x00016420


	//   ....[153]....
        /*0598*/ 	.word	0x00016480


	//   ....[154]....
        /*059c*/ 	.word	0x000164e0


	//   ....[155]....
        /*05a0*/ 	.word	0x00016540


	//----- nvinfo : EIATTR_EXIT_INSTR_OFFSETS
	.align		4
.L_2183:
        /*05a4*/ 	.byte	0x04, 0x1c
        /*05a6*/ 	.short	(.L_2185 - .L_2184)


	//   ....[0]....
.L_2184:
        /*05a8*/ 	.word	0x000145c0


	//   ....[1]....
        /*05ac*/ 	.word	0x00014740


	//----- nvinfo : EIATTR_MAX_THREADS
	.align		4
.L_2185:
        /*05b0*/ 	.byte	0x04, 0x05
        /*05b2*/ 	.short	(.L_2187 - .L_2186)
.L_2186:
        /*05b4*/ 	.word	0x00000040
        /*05b8*/ 	.word	0x00000001
        /*05bc*/ 	.word	0x00000001


	//----- nvinfo : EIATTR_CRS_STACK_SIZE
	.align		4
.L_2187:
        /*05c0*/ 	.byte	0x04, 0x1e
        /*05c2*/ 	.short	(.L_2189 - .L_2188)
.L_2188:
        /*05c4*/ 	.word	0x00000000
.L_2189:


//--------------------- .nv.info._Z25selective_scan_bwd_kernelI32Selective_Scan_bwd_kernel_traitsILi64ELi16ELb1ELb0ELb0ELb0ELb0EN3c108BFloat16ENS1_7complexIfEEEEv12SSMParamsBwd --------------------------
	.section	.nv.info._Z25selective_scan_bwd_kernelI32Selective_Scan_bwd_kernel_traitsILi64ELi16ELb1ELb0ELb0ELb0ELb0EN3c108BFloat16ENS1_7complexIfEEEEv12SSMParamsBwd,"",@"SHT_CUDA_INFO"
	.sectionflags	@""
	.align	4


	//----- nvinfo : EIATTR_CUDA_API_VERSION
	.align		4
        /*0000*/ 	.byte	0x04, 0x37
        /*0002*/ 	.short	(.L_2191 - .L_2190)
.L_2190:
        /*0004*/ 	.word	0x00000082


	//----- nvinfo : EIATTR_SW2861232_WAR
	.align		4
.L_2191:
        /*0008*/ 	.byte	0x01, 0x35
	.zero		2


	//----- nvinfo : EIATTR_PARAM_CBANK
	.align		4
        /*000c*/ 	.byte	0x04, 0x0a
        /*000e*/ 	.short	(.L_2193 - .L_2192)
	.align		4
.L_2192:
        /*0010*/ 	.word	index@(.nv.constant0._Z25selective_scan_bwd_kernelI32Selective_Scan_bwd_kernel_traitsILi64ELi16ELb1ELb0ELb0ELb0ELb0EN3c108BFloat16ENS1_7complexIfEEEEv12SSMParamsBwd)
        /*0014*/ 	.short	0x0160
        /*0016*/ 	.short	0x01f0


	//----- nvinfo : EIATTR_CBANK_PARAM_SIZE
	.align		4
.L_2193:
        /*0018*/ 	.byte	0x03, 0x19
        /*001a*/ 	.short	0x01f0


	//----- nvinfo : EIATTR_KPARAM_INFO
	.align		4
        /*001c*/ 	.byte	0x04, 0x17
        /*001e*/ 	.short	(.L_2195 - .L_2194)
.L_2194:
        /*0020*/ 	.word	0x00000000
        /*0024*/ 	.short	0x0000
        /*0026*/ 	.short	0x0000
        /*0028*/ 	.byte	0x00, 0xf0, 0xc1, 0x07


	//----- nvinfo : EIATTR_MAXREG_COUNT
	.align		4
.L_2195:
        /*002c*/ 	.byte	0x03, 0x1b
        /*002e*/ 	.short	0x00ff


	//----- nvinfo : EIATTR_NUM_BARRIERS
	.align		4
        /*0030*/ 	.byte	0x02, 0x4c
        /*0032*/ 	.byte	0x01
	.zero		1


	//----- nvinfo : EIATTR_MERCURY_ISA_VERSION
	.align		4
        /*0034*/ 	.byte	0x03, 0x5f
        /*0036*/ 	.short	0x0000


	//----- nvinfo : EIATTR_COOP_GROUP_MASK_REGIDS
	.align		4
        /*0038*/ 	.byte	0x04, 0x29
        /*003a*/ 	.short	(.L_2197 - .L_2196)


	//   ....[0]....
.L_2196:
        /*003c*/ 	.word	0xffffffff


	//   ....[1]....
        /*0040*/ 	.word	0xffffffff


	//   ....[2]....
        /*0044*/ 	.word	0xffffffff


	//   ....[3]....
        /*0048*/ 	.word	0xffffffff


	//   ....[4]....
        /*004c*/ 	.word	0xffffffff


	//   ....[5]....
        /*0050*/ 	.word	0xffffffff


	//   ....[6]....
        /*0054*/ 	.word	0xffffffff


	//   ....[7]....
        /*0058*/ 	.word	0xffffffff


	//   ....[8]....
        /*005c*/ 	.word	0xffffffff


	//   ....[9]....
        /*0060*/ 	.word	0xffffffff


	//   ....[10]....
        /*0064*/ 	.word	0xffffffff


	//   ....[11]....
        /*0068*/ 	.word	0xffffffff


	//   ....[12]....
        /*006c*/ 	.word	0xffffffff


	//   ....[13]....
        /*0070*/ 	.word	0xffffffff


	//   ....[14]....
        /*0074*/ 	.word	0xffffffff


	//   ....[15]....
        /*0078*/ 	.word	0xffffffff


	//   ....[16]....
        /*007c*/ 	.word	0xffffffff


	//   ....[17]....
        /*0080*/ 	.word	0xffffffff


	//   ....[18]....
        /*0084*/ 	.word	0xffffffff


	//   ....[19]....
        /*0088*/ 	.word	0xffffffff


	//   ....[20]....
        /*008c*/ 	.word	0xffffffff


	//   ....[21]....
        /*0090*/ 	.word	0xffffffff


	//   ....[22]....
        /*0094*/ 	.word	0xffffffff


	//   ....[23]....
        /*0098*/ 	.word	0xffffffff


	//   ....[24]....
        /*009c*/ 	.word	0xffffffff


	//   ....[25]....
        /*00a0*/ 	.word	0xffffffff


	//   ....[26]....
        /*00a4*/ 	.word	0xffffffff


	//   ....[27]....
        /*00a8*/ 	.word	0xffffffff


	//   ....[28]....
        /*00ac*/ 	.word	0xffffffff


	//   ....[29]....
        /*00b0*/ 	.word	0xffffffff


	//   ....[30]....
        /*00b4*/ 	.word	0xffffffff


	//   ....[31]....
        /*00b8*/ 	.word	0xffffffff


	//   ....[32]....
        /*00bc*/ 	.word	0xffffffff


	//   ....[33]....
        /*00c0*/ 	.word	0xffffffff


	//   ....[34]....
        /*00c4*/ 	.word	0xffffffff


	//   ....[35]....
        /*00c8*/ 	.word	0xffffffff


	//   ....[36]....
        /*00cc*/ 	.word	0xffffffff


	//   ....[37]....
        /*00d0*/ 	.word	0xffffffff


	//   ....[38]....
        /*00d4*/ 	.word	0xffffffff


	//   ....[39]....
        /*00d8*/ 	.word	0xffffffff


	//   ....[40]....
        /*00dc*/ 	.word	0xffffffff


	//   ....[41]....
        /*00e0*/ 	.word	0xffffffff


	//   ....[42]....
        /*00e4*/ 	.word	0xffffffff


	//   ....[43]....
        /*00e8*/ 	.word	0xffffffff


	//   ....[44]....
        /*00ec*/ 	.word	0xffffffff


	//   ....[45]....
        /*00f0*/ 	.word	0xffffffff


	//   ....[46]....
        /*00f4*/ 	.word	0xffffffff


	//   ....[47]....
        /*00f8*/ 	.word	0xffffffff


	//   ....[48]....
        /*00fc*/ 	.word	0xffffffff


	//   ....[49]....
        /*0100*/ 	.word	0xffffffff


	//   ....[50]....
        /*0104*/ 	.word	0xffffffff


	//   ....[51]....
        /*0108*/ 	.word	0xffffffff


	//   ....[52]....
        /*010c*/ 	.word	0xffffffff


	//   ....[53]....
        /*0110*/ 	.word	0xffffffff


	//   ....[54]....
        /*0114*/ 	.word	0xffffffff


	//   ....[55]....
        /*0118*/ 	.word	0xffffffff


	//   ....[56]....
        /*011c*/ 	.word	0xffffffff


	//   ....[57]....
        /*0120*/ 	.word	0xffffffff


	//   ....[58]....
        /*0124*/ 	.word	0xffffffff


	//   ....[59]....
        /*0128*/ 	.word	0xffffffff


	//   ....[60]....
        /*012c*/ 	.word	0xffffffff


	//   ....[61]....
        /*0130*/ 	.word	0xffffffff


	//   ....[62]....
        /*0134*/ 	.word	0xffffffff


	//   ....[63]....
        /*0138*/ 	.word	0xffffffff


	//   ....[64]....
        /*013c*/ 	.word	0xffffffff


	//   ....[65]....
        /*0140*/ 	.word	0xffffffff


	//   ....[66]....
        /*0144*/ 	.word	0xffffffff


	//   ....[67]....
        /*0148*/ 	.word	0xffffffff


	//   ....[68]....
        /*014c*/ 	.word	0xffffffff


	//   ....[69]....
        /*0150*/ 	.word	0xffffffff


	//   ....[70]....
        /*0154*/ 	.word	0xffffffff


	//   ....[71]....
        /*0158*/ 	.word	0xffffffff


	//   ....[72]....
        /*015c*/ 	.word	0xffffffff


	//   ....[73]....
        /*0160*/ 	.word	0xffffffff


	//   ....[74]....
        /*0164*/ 	.word	0xffffffff


	//   ....[75]....
        /*0168*/ 	.word	0xffffffff


	//   ....[76]....
        /*016c*/ 	.word	0xffffffff


	//   ....[77]....
        /*0170*/ 	.word	0xffffffff


	//   ....[78]....
        /*0174*/ 	.word	0xffffffff


	//   ....[79]....
        /*0178*/ 	.word	0xffffffff


	//   ....[80]....
        /*017c*/ 	.word	0xffffffff


	//   ....[81]....
        /*0180*/ 	.word	0xffffffff


	//   ....[82]....
        /*0184*/ 	.word	0xffffffff


	//   ....[83]....
        /*0188*/ 	.word	0xffffffff


	//   ....[84]....
        /*018c*/ 	.word	0xffffffff


	//   ....[85]....
        /*0190*/ 	.word	0xffffffff


	//   ....[86]....
        /*0194*/ 	.word	0xffffffff


	//   ....[87]....
        /*0198*/ 	.word	0xffffffff


	//   ....[88]....
        /*019c*/ 	.word	0xffffffff


	//   ....[89]....
        /*01a0*/ 	.word	0xffffffff


	//   ....[90]....
        /*01a4*/ 	.word	0xffffffff


	//   ....[91]....
        /*01a8*/ 	.word	0xffffffff


	//   ....[92]....
        /*01ac*/ 	.word	0xffffffff


	//   ....[93]....
        /*01b0*/ 	.word	0xffffffff


	//   ....[94]....
        /*01b4*/ 	.word	0xffffffff


	//   ....[95]....
        /*01b8*/ 	.word	0xffffffff


	//   ....[96]....
        /*01bc*/ 	.word	0xffffffff


	//   ....[97]....
        /*01c0*/ 	.word	0xffffffff


	//   ....[98]....
        /*01c4*/ 	.word	0xffffffff


	//   ....[99]....
        /*01c8*/ 	.word	0xffffffff


	//   ....[100]....
        /*01cc*/ 	.word	0xffffffff


	//   ....[101]....
        /*01d0*/ 	.word	0xffffffff


	//   ....[102]....
        /*01d4*/ 	.word	0xffffffff


	//   ....[103]....
        /*01d8*/ 	.word	0xffffffff


	//   ....[104]....
        /*01dc*/ 	.word	0xffffffff


	//   ....[105]....
        /*01e0*/ 	.word	0xffffffff


	//   ....[106]....
        /*01e4*/ 	.word	0xffffffff


	//   ....[107]....
        /*01e8*/ 	.word	0xffffffff


	//   ....[108]....
        /*01ec*/ 	.word	0xffffffff


	//   ....[109]....
        /*01f0*/ 	.word	0xffffffff


	//   ....[110]....
        /*01f4*/ 	.word	0xffffffff


	//   ....[111]....
        /*01f8*/ 	.word	0xffffffff


	//   ....[112]....
        /*01fc*/ 	.word	0xffffffff


	//   ....[113]....
        /*0200*/ 	.word	0xffffffff


	//   ....[114]....
        /*0204*/ 	.word	0xffffffff


	//   ....[115]....
        /*0208*/ 	.word	0xffffffff


	//   ....[116]....
        /*020c*/ 	.word	0xffffffff


	//   ....[117]....
        /*0210*/ 	.word	0xffffffff


	//   ....[118]....
        /*0214*/ 	.word	0xffffffff


	//   ....[119]....
        /*0218*/ 	.word	0xffffffff


	//   ....[120]....
        /*021c*/ 	.word	0xffffffff


	//   ....[121]....
        /*0220*/ 	.word	0xffffffff


	//   ....[122]....
        /*0224*/ 	.word	0xffffffff


	//   ....[123]....
        /*0228*/ 	.word	0xffffffff


	//   ....[124]....
        /*022c*/ 	.word	0xffffffff


	//   ....[125]....
        /*0230*/ 	.word	0xffffffff


	//   ....[126]....
        /*0234*/ 	.word	0xffffffff


	//   ....[127]....
        /*0238*/ 	.word	0xffffffff


	//   ....[128]....
        /*023c*/ 	.word	0xffffffff


	//   ....[129]....
        /*0240*/ 	.word	0xffffffff


	//   ....[130]....
        /*0244*/ 	.word	0xffffffff


	//   ....[131]....
        /*0248*/ 	.word	0xffffffff


	//   ....[132]....
        /*024c*/ 	.word	0xffffffff


	//   ....[133]....
        /*0250*/ 	.word	0xffffffff


	//   ....[134]....
        /*0254*/ 	.word	0xffffffff


	//   ....[135]....
        /*0258*/ 	.word	0xffffffff


	//   ....[136]....
        /*025c*/ 	.word	0xffffffff


	//   ....[137]....
        /*0260*/ 	.word	0xffffffff


	//   ....[138]....
        /*0264*/ 	.word	0xffffffff


	//   ....[139]....
        /*0268*/ 	.word	0xffffffff


	//   ....[140]....
        /*026c*/ 	.word	0xffffffff


	//   ....[141]....
        /*0270*/ 	.word	0xffffffff


	//   ....[142]....
        /*0274*/ 	.word	0xffffffff


	//   ....[143]....
        /*0278*/ 	.word	0xffffffff


	//   ....[144]....
        /*027c*/ 	.word	0xffffffff


	//   ....[145]....
        /*0280*/ 	.word	0xffffffff


	//   ....[146]....
        /*0284*/ 	.word	0xffffffff


	//   ....[147]....
        /*0288*/ 	.word	0xffffffff


	//   ....[148]....
        /*028c*/ 	.word	0xffffffff


	//   ....[149]....
        /*0290*/ 	.word	0xffffffff


	//   ....[150]....
        /*0294*/ 	.word	0xffffffff


	//   ....[151]....
        /*0298*/ 	.word	0xffffffff


	//   ....[152]....
        /*029c*/ 	.word	0xffffffff


	//   ....[153]....
        /*02a0*/ 	.word	0xffffffff


	//   ....[154]....
        /*02a4*/ 	.word	0xffffffff


	//   ....[155]....
        /*02a8*/ 	.word	0xffffffff


	//   ....[156]....
        /*02ac*/ 	.word	0xffffffff


	//   ....[157]....
        /*02b0*/ 	.word	0xffffffff


	//   ....[158]....
        /*02b4*/ 	.word	0xffffffff


	//----- nvinfo : EIATTR_COOP_GROUP_INSTR_OFFSETS
	.align		4
.L_2197:
        /*02b8*/ 	.byte	0x04, 0x28
        /*02ba*/ 	.short	(.L_2199 - .L_2198)


	//   ....[0]....
.L_2198:
        /*02bc*/ 	.word	0x00000620


	//   ....[1]....
        /*02c0*/ 	.word	0x000006c0


	//   ....[2]....
        /*02c4*/ 	.word	0x00000980


	//   ....[3]....
        /*02c8*/ 	.word	0x00002bc0


	//   ....[4]....
        /*02cc*/ 	.word	0x00002be0


	//   ....[5]....
        /*02d0*/ 	.word	0x00002c10


	//   ....[6]....
        /*02d4*/ 	.word	0x00002c20


	//   ....[7]....
        /*02d8*/ 	.word	0x00002cd0


	//   ....[8]....
        /*02dc*/ 	.word	0x00002cf0


	//   ....[9]....
        /*02e0*/ 	.word	0x00002d00


	//   ....[10]....
        /*02e4*/ 	.word	0x00002d10


	//   ....[11]....
        /*02e8*/ 	.word	0x00002dd0


	//   ....[12]....
        /*02ec*/ 	.word	0x00002df0


	//   ....[13]....
        /*02f0*/ 	.word	0x00002e00


	//   ....[14]....
        /*02f4*/ 	.word	0x00002e10


	//   ....[15]....
        /*02f8*/ 	.word	0x00002ed0


	//   ....[16]....
        /*02fc*/ 	.word	0x00002ef0


	//   ....[17]....
        /*0300*/ 	.word	0x00002f00


	//   ....[18]....
        /*0304*/ 	.word	0x00002f10


	//   ....[19]....
        /*0308*/ 	.word	0x00002fd0


	//   ....[20]....
        /*030c*/ 	.word	0x00002fe0


	//   ....[21]....
        /*0310*/ 	.word	0x00002ff0


	//   ....[22]....
        /*0314*/ 	.word	0x00003000


	//   ....[23]....
        /*0318*/ 	.word	0x00003140


	//   ....[24]....
        /*031c*/ 	.word	0x000031b0


	//   ....[25]....
        /*0320*/ 	.word	0x00003220


	//   ....[26]....
        /*0324*/ 	.word	0x00003290


	//   ....[27]....
        /*0328*/ 	.word	0x000032b0


	//   ....[28]....
        /*032c*/ 	.word	0x000032c0


	//   ....[29]....
        /*0330*/ 	.word	0x000032d0


	//   ....[30]....
        /*0334*/ 	.word	0x000032e0


	//   ....[31]....
        /*0338*/ 	.word	0x000032f0


	//   ....[32]....
        /*033c*/ 	.word	0x00003300


	//   ....[33]....
        /*0340*/ 	.word	0x00003310


	//   ....[34]....
        /*0344*/ 	.word	0x00003320


	//   ....[35]....
        /*0348*/ 	.word	0x000045f0


	//   ....[36]....
        /*034c*/ 	.word	0x00004610


	//   ....[37]....
        /*0350*/ 	.word	0x00004620


	//   ....[38]....
        /*0354*/ 	.word	0x00004630


	//   ....[39]....
        /*0358*/ 	.word	0x00004750


	//   ....[40]....
        /*035c*/ 	.word	0x00004760


	//   ....[41]....
        /*0360*/ 	.word	0x00004770


	//   ....[42]....
        /*0364*/ 	.word	0x00004780


	//   ....[43]....
        /*0368*/ 	.word	0x000048a0


	//   ....[44]....
        /*036c*/ 	.word	0x000048c0


	//   ....[45]....
        /*0370*/ 	.word	0x000048d0


	//   ....[46]....
        /*0374*/ 	.word	0x000048e0


	//   ....[47]....
        /*0378*/ 	.word	0x00004a00


	//   ....[48]....
        /*037c*/ 	.word	0x00004a10


	//   ....[49]....
        /*0380*/ 	.word	0x00004a20


	//   ....[50]....
        /*0384*/ 	.word	0x00004a30


	//   ....[51]....
        /*0388*/ 	.word	0x00004b50


	//   ....[52]....
        /*038c*/ 	.word	0x00004b70


	//   ....[53]....
        /*0390*/ 	.word	0x00004b80


	//   ....[54]....
        /*0394*/ 	.word	0x00004b90


	//   ....[55]....
        /*0398*/ 	.word	0x00004c90


	//   ....[56]....
        /*039c*/ 	.word	0x00004ca0


	//   ....[57]....
        /*03a0*/ 	.word	0x00004cb0


	//   ....[58]....
        /*03a4*/ 	.word	0x00004cc0


	//   ....[59]....
        /*03a8*/ 	.word	0x00004cd0


	//   ....[60]....
        /*03ac*/ 	.word	0x00004ce0


	//   ....[61]....
        /*03b0*/ 	.word	0x00004cf0


	//   ....[62]....
        /*03b4*/ 	.word	0x00004d20


	//   ....[63]....
        /*03b8*/ 	.word	0x00004d50


	//   ....[64]....
        /*03bc*/ 	.word	0x00004d80


	//   ....[65]....
        /*03c0*/ 	.word	0x00004da0


	//   ....[66]....
        /*03c4*/ 	.word	0x00004db0


	//   ....[67]....
        /*03c8*/ 	.word	0x00006380


	//   ....[68]....
        /*03cc*/ 	.word	0x000063c0


	//   ....[69]....
        /*03d0*/ 	.word	0x00006410


	//   ....[70]....
        /*03d4*/ 	.word	0x00006440


	//   ....[71]....
        /*03d8*/ 	.word	0x00006550


	//   ....[72]....
        /*03dc*/ 	.word	0x00006590


	//   ....[73]....
        /*03e0*/ 	.word	0x000065c0


	//   ....[74]....
        /*03e4*/ 	.word	0x000065f0


	//   ....[75]....
        /*03e8*/ 	.word	0x00006690


	//   ....[76]....
        /*03ec*/ 	.word	0x000066c0


	//   ....[77]....
        /*03f0*/ 	.word	0x000066f0


	//   ....[78]....
        /*03f4*/ 	.word	0x00006720


	//   ....[79]....
        /*03f8*/ 	.word	0x000067e0


	//   ....[80]....
        /*03fc*/ 	.word	0x00006810


	//   ....[81]....
        /*0400*/ 	.word	0x00006850


	//   ....[82]....
        /*0404*/ 	.word	0x00006880


	//   ....[83]....
        /*0408*/ 	.word	0x000069a0


	//   ....[84]....
        /*040c*/ 	.word	0x000069e0


	//   ....[85]....
        /*0410*/ 	.word	0x00006a10


	//   ....[86]....
        /*0414*/ 	.word	0x00006a40


	//   ....[87]....
        /*0418*/ 	.word	0x00007110


	//   ....[88]....
        /*041c*/ 	.word	0x00007420


	//   ....[89]....
        /*0420*/ 	.word	0x00007550


	//   ....[90]....
        /*0424*/ 	.word	0x000075b0


	//   ....[91]....
        /*0428*/ 	.word	0x00007610


	//   ....[92]....
        /*042c*/ 	.word	0x00007630


	//   ....[93]....
        /*0430*/ 	.word	0x00007650


	//   ....[94]....
        /*0434*/ 	.word	0x00007710


	//   ....[95]....
        /*0438*/ 	.word	0x00007760


	//   ....[96]....
        /*043c*/ 	.word	0x000077c0


	//   ....[97]....
        /*0440*/ 	.word	0x000077e0


	//   ....[98]....
        /*0444*/ 	.word	0x00007800


	//   ....[99]....
        /*0448*/ 	.word	0x00007e70


	//   ....[100]....
        /*044c*/ 	.word	0x00007ef0


	//   ....[101]....
        /*0450*/ 	.word	0x00007f60


	//   ....[102]....
        /*0454*/ 	.word	0x00007fd0


	//   ....[103]....
        /*0458*/ 	.word	0x00008120


	//   ....[104]....
        /*045c*/ 	.word	0x00008190


	//   ....[105]....
        /*0460*/ 	.word	0x00008200


	//   ....[106]....
        /*0464*/ 	.word	0x00008270


	//   ....[107]....
        /*0468*/ 	.word	0x00008390


	//   ....[108]....
        /*046c*/ 	.word	0x00008400


	//   ....[109]....
        /*0470*/ 	.word	0x00008470


	//   ....[110]....
        /*0474*/ 	.word	0x000084e0


	//   ....[111]....
        /*0478*/ 	.word	0x00008600


	//   ....[112]....
        /*047c*/ 	.word	0x00008670


	//   ....[113]....
        /*0480*/ 	.word	0x000086e0


	//   ....[114]....
        /*0484*/ 	.word	0x00008750


	//   ....[115]....
        /*0488*/ 	.word	0x00008890


	//   ....[116]....
        /*048c*/ 	.word	0x00008900


	//   ....[117]....
        /*0490*/ 	.word	0x00008970


	//   ....[118]....
        /*0494*/ 	.word	0x000089e0


	//   ....[119]....
        /*0498*/ 	.word	0x00008a50


	//   ....[120]....
        /*049c*/ 	.word	0x00008ac0


	//   ....[121]....
        /*04a0*/ 	.word	0x00008b30


	//   ....[122]....
        /*04a4*/ 	.word	0x00008ba0


	//   ....[123]....
        /*04a8*/ 	.word	0x00008c10


	//   ....[124]....
        /*04ac*/ 	.word	0x00008c80


	//   ....[125]....
        /*04b0*/ 	.word	0x00008cf0


	//   ....[126]....
        /*04b4*/ 	.word	0x00008d60


	//   ....[127]....
        /*04b8*/ 	.word	0x00008de0


	//   ....[128]....
        /*04bc*/ 	.word	0x00008e60


	//   ....[129]....
        /*04c0*/ 	.word	0x00008ed0


	//   ....[130]....
        /*04c4*/ 	.word	0x00008f40


	//   ....[131]....
        /*04c8*/ 	.word	0x00008fc0


	//   ....[132]....
        /*04cc*/ 	.word	0x00009030


	//   ....[133]....
        /*04d0*/ 	.word	0x000090a0


	//   ....[134]....
        /*04d4*/ 	.word	0x00009110


	//   ....[135]....
        /*04d8*/ 	.word	0x00009190


	//   ....[136]....
        /*04dc*/ 	.word	0x00009210


	//   ....[137]....
        /*04e0*/ 	.word	0x00009280


	//   ....[138]....
        /*04e4*/ 	.word	0x000092f0


	//   ....[139]....
        /*04e8*/ 	.word	0x00009370


	//   ....[140]....
        /*04ec*/ 	.word	0x000093e0


	//   ....[141]....
        /*04f0*/ 	.word	0x00009450


	//   ....[142]....
        /*04f4*/ 	.word	0x000094c0


	//   ....[143]....
        /*04f8*/ 	.word	0x00009540


	//   ....[144]....
        /*04fc*/ 	.word	0x000095c0


	//   ....[145]....
        /*0500*/ 	.word	0x00009630


	//   ....[146]....
        /*0504*/ 	.word	0x000096a0


	//   ....[147]....
        /*0508*/ 	.word	0x00009720


	//   ....[148]....
        /*050c*/ 	.word	0x00009790


	//   ....[149]....
        /*0510*/ 	.word	0x00009800


	//   ....[150]....
        /*0514*/ 	.word	0x00009870


	//   ....[151]....
        /*0518*/ 	.word	0x000098e0


	//   ....[152]....
        /*051c*/ 	.word	0x00009950


	//   ....[153]....
        /*0520*/ 	.word	0x000099c0


	//   ....[154]....
        /*0524*/ 	.word	0x00009a30


	//   ....[155]....
        /*0528*/ 	.word	0x00009b10


	//   ....[156]....
        /*052c*/ 	.word	0x00009b80


	//   ....[157]....
        /*0530*/ 	.word	0x00009bf0


	//   ....[158]....
        /*0534*/ 	.word	0x00009c60


	//----- nvinfo : EIATTR_EXIT_INSTR_OFFSETS
	.align		4
.L_2199:
        /*0538*/ 	.byte	0x04, 0x1c
        /*053a*/ 	.short	(.L_2201 - .L_2200)


	//   ....[0]....
.L_2200:
        /*053c*/ 	.word	0x000078d0


	//   ....[1]....
        /*0540*/ 	.word	0x00007e10


	//----- nvinfo : EIATTR_MAX_THREADS
	.align		4
.L_2201:
        /*0544*/ 	.byte	0x04, 0x05
        /*0546*/ 	.short	(.L_2203 - .L_2202)
.L_2202:
        /*0548*/ 	.word	0x00000040
        /*054c*/ 	.word	0x00000001
        /*0550*/ 	.word	0x00000001


	//----- nvinfo : EIATTR_CRS_STACK_SIZE
	.align		4
.L_2203:
        /*0554*/ 	.byte	0x04, 0x1e
        /*0556*/ 	.short	(.L_2205 - .L_2204)
.L_2204:
        /*0558*/ 	.word	0x00000000
.L_2205:


//--------------------- .nv.info._Z25selective_scan_bwd_kernelI32Selective_Scan_bwd_kernel_traitsILi64ELi16ELb1ELb0ELb0ELb0ELb1EN3c108BFloat16ENS1_7complexIfEEEEv12SSMParamsBwd --------------------------
	.section	.nv.info._Z25selective_scan_bwd_kernelI32Selective_Scan_bwd_kernel_traitsILi64ELi16ELb1ELb0ELb0ELb0ELb1EN3c108BFloat16ENS1_7complexIfEEEEv12SSMParamsBwd,"",@"SHT_CUDA_INFO"
	.sectionflags	@""
	.align	4


	//----- nvinfo : EIATTR_CUDA_API_VERSION
	.align		4
        /*0000*/ 	.byte	0x04, 0x37
        /*0002*/ 	.short	(.L_2207 - .L_2206)
.L_2206:
        /*0004*/ 	.word	0x00000082


	//----- nvinfo : EIATTR_SW2861232_WAR
	.align		4
.L_2207:
        /*0008*/ 	.byte	0x01, 0x35
	.zero		2


	//----- nvinfo : EIATTR_PARAM_CBANK
	.align		4
        /*000c*/ 	.byte	0x04, 0x0a
        /*000e*/ 	.short	(.L_2209 - .L_2208)
	.align		4
.L_2208:
        /*0010*/ 	.word	index@(.nv.constant0._Z25selective_scan_bwd_kernelI32Selective_Scan_bwd_kernel_traitsILi64ELi16ELb1ELb0ELb0ELb0ELb1EN3c108BFloat16ENS1_7complexIfEEEEv12SSMParamsBwd)
        /*0014*/ 	.short	0x0160
        /*0016*/ 	.short	0x01f0


	//----- nvinfo : EIATTR_CBANK_PARAM_SIZE
	.align		4
.L_2209:
        /*0018*/ 	.byte	0x03, 0x19
        /*001a*/ 	.short	0x01f0


	//----- nvinfo : EIATTR_KPARAM_INFO
	.align		4
        /*001c*/ 	.byte	0x04, 0x17
        /*001e*/ 	.short	(.L_2211 - .L_2210)
.L_2210:
        /*0020*/ 	.word	0x00000000
        /*0024*/ 	.short	0x0000
        /*0026*/ 	.short	0x0000
        /*0028*/ 	.byte	0x00, 0xf0, 0xc1, 0x07


	//----- nvinfo : EIATTR_MAXREG_COUNT
	.align		4
.L_2211:
        /*002c*/ 	.byte	0x03, 0x1b
        /*002e*/ 	.short	0x00ff


	//----- nvinfo : EIATTR_NUM_BARRIERS
	.align		4
        /*0030*/ 	.byte	0x02, 0x4c
        /*0032*/ 	.byte	0x01
	.zero		1


	//----- nvinfo : EIATTR_MERCURY_ISA_VERSION
	.align		4
        /*0034*/ 	.byte	0x03, 0x5f
        /*0036*/ 	.short	0x0000


	//----- nvinfo : EIATTR_COOP_GROUP_MASK_REGIDS
	.align		4
        /*0038*/ 	.byte	0x04, 0x29
        /*003a*/ 	.short	(.L_2213 - .L_2212)


	//   ....[0]....
.L_2212:
        /*003c*/ 	.word	0xffffffff


	//   ....[1]....
        /*0040*/ 	.word	0xffffffff


	//   ....[2]....
        /*0044*/ 	.word	0xffffffff


	//   ....[3]....
        /*0048*/ 	.word	0xffffffff


	//   ....[4]....
        /*004c*/ 	.word	0xffffffff


	//   ....[5]....
        /*0050*/ 	.word	0xffffffff


	//   ....[6]....
        /*0054*/ 	.word	0xffffffff


	//   ....[7]....
        /*0058*/ 	.word	0xffffffff


	//   ....[8]....
        /*005c*/ 	.word	0xffffffff


	//   ....[9]....
        /*0060*/ 	.word	0xffffffff


	//   ....[10]....
        /*0064*/ 	.word	0xffffffff


	//   ....[11]....
        /*0068*/ 	.word	0xffffffff


	//   ....[12]....
        /*006c*/ 	.word	0xffffffff


	//   ....[13]....
        /*0070*/ 	.word	0xffffffff


	//   ....[14]....
        /*0074*/ 	.word	0xffffffff


	//   ....[15]....
        /*0078*/ 	.word	0xffffffff


	//   ....[16]....
        /*007c*/ 	.word	0xffffffff


	//   ....[17]....
        /*0080*/ 	.word	0xffffffff


	//   ....[18]....
        /*0084*/ 	.word	0xffffffff


	//   ....[19]....
        /*0088*/ 	.word	0xffffffff


	//   ....[20]....
        /*008c*/ 	.word	0xffffffff


	//   ....[21]....
        /*0090*/ 	.word	0xffffffff


	//   ....[22]....
        /*0094*/ 	.word	0xffffffff


	//   ....[23]....
        /*0098*/ 	.word	0xffffffff


	//   ....[24]....
        /*009c*/ 	.word	0xffffffff


	//   ....[25]....
        /*00a0*/ 	.word	0xffffffff


	//   ....[26]....
        /*00a4*/ 	.word	0xffffffff


	//   ....[27]....
        /*00a8*/ 	.word	0xffffffff


	//   ....[28]....
        /*00ac*/ 	.word	0xffffffff


	//   ....[29]....
        /*00b0*/ 	.word	0xffffffff


	//   ....[30]....
        /*00b4*/ 	.word	0xffffffff


	//   ....[31]....
        /*00b8*/ 	.word	0xffffffff


	//   ....[32]....
        /*00bc*/ 	.word	0xffffffff


	//   ....[33]....
        /*00c0*/ 	.word	0xffffffff


	//   ....[34]....
        /*00c4*/ 	.word	0xffffffff


	//   ....[35]....
        /*00c8*/ 	.word	0xffffffff


	//   ....[36]....
        /*00cc*/ 	.word	0xffffffff


	//   ....[37]....
        /*00d0*/ 	.word	0xffffffff


	//   ....[38]....
        /*00d4*/ 	.word	0xffffffff


	//   ....[39]....
        /*00d8*/ 	.word	0xffffffff


	//   ....[40]....
        /*00dc*/ 	.word	0xffffffff


	//   ....[41]....
        /*00e0*/ 	.word	0xffffffff


	//   ....[42]....
        /*00e4*/ 	.word	0xffffffff


	//   ....[43]....
        /*00e8*/ 	.word	0xffffffff


	//   ....[44]....
        /*00ec*/ 	.word	0xffffffff


	//   ....[45]....
        /*00f0*/ 	.word	0xffffffff


	//   ....[46]....
        /*00f4*/ 	.word	0xffffffff


	//   ....[47]....
        /*00f8*/ 	.word	0xffffffff


	//   ....[48]....
        /*00fc*/ 	.word	0xffffffff


	//   ....[49]....
        /*0100*/ 	.word	0xffffffff


	//   ....[50]....
        /*0104*/ 	.word	0xffffffff


	//   ....[51]....
        /*0108*/ 	.word	0xffffffff


	//   ....[52]....
        /*010c*/ 	.word	0xffffffff


	//   ....[53]....
        /*0110*/ 	.word	0xffffffff


	//   ....[54]....
        /*0114*/ 	.word	0xffffffff


	//   ....[55]....
        /*0118*/ 	.word	0xffffffff


	//   ....[56]....
        /*011c*/ 	.word	0xffffffff


	//   ....[57]....
        /*0120*/ 	.word	0xffffffff


	//   ....[58]....
        /*0124*/ 	.word	0xffffffff


	//   ....[59]....
        /*0128*/ 	.word	0xffffffff


	//   ....[60]....
        /*012c*/ 	.word	0xffffffff


	//   ....[61]....
        /*0130*/ 	.word	0xffffffff


	//   ....[62]....
        /*0134*/ 	.word	0xffffffff


	//   ....[63]....
        /*0138*/ 	.word	0xffffffff


	//   ....[64]....
        /*013c*/ 	.word	0xffffffff


	//   ....[65]....
        /*0140*/ 	.word	0xffffffff


	//   ....[66]....
        /*0144*/ 	.word	0xffffffff


	//   ....[67]....
        /*0148*/ 	.word	0xffffffff


	//   ....[68]....
        /*014c*/ 	.word	0xffffffff


	//   ....[69]....
        /*0150*/ 	.word	0xffffffff


	//   ....[70]....
        /*0154*/ 	.word	0xffffffff


	//   ....[71]....
        /*0158*/ 	.word	0xffffffff


	//   ....[72]....
        /*015c*/ 	.word	0xffffffff


	//   ....[73]....
        /*0160*/ 	.word	0xffffffff


	//   ....[74]....
        /*0164*/ 	.word	0xffffffff


	//   ....[75]....
        /*0168*/ 	.word	0xffffffff


	//   ....[76]....
        /*016c*/ 	.word	0xffffffff


	//   ....[77]....
        /*0170*/ 	.word	0xffffffff


	//   ....[78]....
        /*0174*/ 	.word	0xffffffff


	//   ....[79]....
        /*0178*/ 	.word	0xffffffff


	//   ....[80]....
        /*017c*/ 	.word	0xffffffff


	//   ....[81]....
        /*0180*/ 	.word	0xffffffff


	//   ....[82]....
        /*0184*/ 	.word	0xffffffff


	//   ....[83]....
        /*0188*/ 	.word	0xffffffff


	//   ....[84]....
        /*018c*/ 	.word	0xffffffff


	//   ....[85]....
        /*0190*/ 	.word	0xffffffff


	//   ....[86]....
        /*0194*/ 	.word	0xffffffff


	//   ....[87]....
        /*0198*/ 	.word	0xffffffff


	//   ....[88]....
        /*019c*/ 	.word	0xffffffff


	//   ....[89]....
        /*01a0*/ 	.word	0xffffffff


	//   ....[90]....
        /*01a4*/ 	.word	0xffffffff


	//   ....[91]....
        /*01a8*/ 	.word	0xffffffff


	//   ....[92]....
        /*01ac*/ 	.word	0xffffffff


	//   ....[93]....
        /*01b0*/ 	.word	0xffffffff


	//   ....[94]....
        /*01b4*/ 	.word	0xffffffff


	//   ....[95]....
        /*01b8*/ 	.word	0xffffffff


	//   ....[96]....
        /*01bc*/ 	.word	0xffffffff


	//   ....[97]....
        /*01c0*/ 	.word	0xffffffff


	//   ....[98]....
        /*01c4*/ 	.word	0xffffffff


	//   ....[99]....
        /*01c8*/ 	.word	0xffffffff


	//   ....[100]....
        /*01cc*/ 	.word	0xffffffff


	//   ....[101]....
        /*01d0*/ 	.word	0xffffffff


	//   ....[102]....
        /*01d4*/ 	.word	0xffffffff


	//   ....[103]....
        /*01d8*/ 	.word	0xffffffff


	//   ....[104]....
        /*01dc*/ 	.word	0xffffffff


	//   ....[105]....
        /*01e0*/ 	.word	0xffffffff


	//   ....[106]....
        /*01e4*/ 	.word	0xffffffff


	//   ....[107]....
        /*01e8*/ 	.word	0xffffffff


	//   ....[108]....
        /*01ec*/ 	.word	0xffffffff


	//   ....[109]....
        /*01f0*/ 	.word	0xffffffff


	//   ....[110]....
        /*01f4*/ 	.word	0xffffffff


	//   ....[111]....
        /*01f8*/ 	.word	0xffffffff


	//   ....[112]....
        /*01fc*/ 	.word	0xffffffff


	//   ....[113]....
        /*0200*/ 	.word	0xffffffff


	//   ....[114]....
        /*0204*/ 	.word	0xffffffff


	//   ....[115]....
        /*0208*/ 	.word	0xffffffff


	//   ....[116]....
        /*020c*/ 	.word	0xffffffff


	//   ....[117]....
        /*0210*/ 	.word	0xffffffff


	//   ....[118]....
        /*0214*/ 	.word	0xffffffff


	//   ....[119]....
        /*0218*/ 	.word	0xffffffff


	//   ....[120]....
        /*021c*/ 	.word	0xffffffff


	//   ....[121]....
        /*0220*/ 	.word	0xffffffff


	//   ....[122]....
        /*0224*/ 	.word	0xffffffff


	//   ....[123]....
        /*0228*/ 	.word	0xffffffff


	//   ....[124]....
        /*022c*/ 	.word	0xffffffff


	//   ....[125]....
        /*0230*/ 	.word	0xffffffff


	//   ....[126]....
        /*0234*/ 	.word	0xffffffff


	//   ....[127]....
        /*0238*/ 	.word	0xffffffff


	//   ....[128]....
        /*023c*/ 	.word	0xffffffff


	//   ....[129]....
        /*0240*/ 	.word	0xffffffff


	//   ....[130]....
        /*0244*/ 	.word	0xffffffff


	//   ....[131]....
        /*0248*/ 	.word	0xffffffff


	//   ....[132]....
        /*024c*/ 	.word	0xffffffff


	//   ....[133]....
        /*0250*/ 	.word	0xffffffff


	//   ....[134]....
        /*0254*/ 	.word	0xffffffff


	//   ....[135]....
        /*0258*/ 	.word	0xffffffff


	//   ....[136]....
        /*025c*/ 	.word	0xffffffff


	//   ....[137]....
        /*0260*/ 	.word	0xffffffff


	//   ....[138]....
        /*0264*/ 	.word	0xffffffff


	//   ....[139]....
        /*0268*/ 	.word	0xffffffff


	//   ....[140]....
        /*026c*/ 	.word	0xffffffff


	//   ....[141]....
        /*0270*/ 	.word	0xffffffff


	//   ....[142]....
        /*0274*/ 	.word	0xffffffff


	//   ....[143]....
        /*0278*/ 	.word	0xffffffff


	//   ....[144]....
        /*027c*/ 	.word	0xffffffff


	//   ....[145]....
        /*0280*/ 	.word	0xffffffff


	//   ....[146]....
        /*0284*/ 	.word	0xffffffff


	//   ....[147]....
        /*0288*/ 	.word	0xffffffff


	//   ....[148]....
        /*028c*/ 	.word	0xffffffff


	//   ....[149]....
        /*0290*/ 	.word	0xffffffff


	//   ....[150]....
        /*0294*/ 	.word	0xffffffff


	//   ....[151]....
        /*0298*/ 	.word	0xffffffff


	//   ....[152]....
        /*029c*/ 	.word	0xffffffff


	//   ....[153]....
        /*02a0*/ 	.word	0xffffffff


	//   ....[154]....
        /*02a4*/ 	.word	0xffffffff


	//   ....[155]....
        /*02a8*/ 	.word	0xffffffff


	//   ....[156]....
        /*02ac*/ 	.word	0xffffffff


	//   ....[157]....
        /*02b0*/ 	.word	0xffffffff


	//   ....[158]....
        /*02b4*/ 	.word	0xffffffff


	//   ....[159]....
        /*02b8*/ 	.word	0xffffffff


	//   ....[160]....
        /*02bc*/ 	.word	0xffffffff


	//   ....[161]....
        /*02c0*/ 	.word	0xffffffff


	//   ....[162]....
        /*02c4*/ 	.word	0xffffffff


	//----- nvinfo : EIATTR_COOP_GROUP_INSTR_OFFSETS
	.align		4
.L_2213:
        /*02c8*/ 	.byte	0x04, 0x28
        /*02ca*/ 	.short	(.L_2215 - .L_2214)


	//   ....[0]....
.L_2214:
        /*02cc*/ 	.word	0x00000620


	//   ....[1]....
        /*02d0*/ 	.word	0x000006c0


	//   ....[2]....
        /*02d4*/ 	.word	0x00000810


	//   ....[3]....
        /*02d8*/ 	.word	0x00000940


	//   ....[4]....
        /*02dc*/ 	.word	0x000011b0


	//   ....[5]....
        /*02e0*/ 	.word	0x00001b70


	//   ....[6]....
        /*02e4*/ 	.word	0x00001ed0


	//   ....[7]....
        /*02e8*/ 	.word	0x00003ef0


	//   ....[8]....
        /*02ec*/ 	.word	0x00003f10


	//   ....[9]....
        /*02f0*/ 	.word	0x00003f40


	//   ....[10]....
        /*02f4*/ 	.word	0x00003f50


	//   ....[11]....
        /*02f8*/ 	.word	0x00004000


	//   ....[12]....
        /*02fc*/ 	.word	0x00004020


	//   ....[13]....
        /*0300*/ 	.word	0x00004030


	//   ....[14]....
        /*0304*/ 	.word	0x00004040


	//   ....[15]....
        /*0308*/ 	.word	0x00004100


	//   ....[16]....
        /*030c*/ 	.word	0x00004120


	//   ....[17]....
        /*0310*/ 	.word	0x00004130


	//   ....[18]....
        /*0314*/ 	.word	0x00004140


	//   ....[19]....
        /*0318*/ 	.word	0x00004200


	//   ....[20]....
        /*031c*/ 	.word	0x00004220


	//   ....[21]....
        /*0320*/ 	.word	0x00004230


	//   ....[22]....
        /*0324*/ 	.word	0x00004240


	//   ....[23]....
        /*0328*/ 	.word	0x00004300


	//   ....[24]....
        /*032c*/ 	.word	0x00004310


	//   ....[25]....
        /*0330*/ 	.word	0x00004320


	//   ....[26]....
        /*0334*/ 	.word	0x00004330


	//   ....[27]....
        /*0338*/ 	.word	0x00004480


	//   ....[28]....
        /*033c*/ 	.word	0x000044f0


	//   ....[29]....
        /*0340*/ 	.word	0x00004560


	//   ....[30]....
        /*0344*/ 	.word	0x000045d0


	//   ....[31]....
        /*0348*/ 	.word	0x000045f0


	//   ....[32]....
        /*034c*/ 	.word	0x00004600


	//   ....[33]....
        /*0350*/ 	.word	0x00004610


	//   ....[34]....
        /*0354*/ 	.word	0x00004620


	//   ....[35]....
        /*0358*/ 	.word	0x00004630


	//   ....[36]....
        /*035c*/ 	.word	0x00004640


	//   ....[37]....
        /*0360*/ 	.word	0x00004650


	//   ....[38]....
        /*0364*/ 	.word	0x00004660


	//   ....[39]....
        /*0368*/ 	.word	0x00005930


	//   ....[40]....
        /*036c*/ 	.word	0x00005950


	//   ....[41]....
        /*0370*/ 	.word	0x00005960


	//   ....[42]....
        /*0374*/ 	.word	0x00005970


	//   ....[43]....
        /*0378*/ 	.word	0x00005a90


	//   ....[44]....
        /*037c*/ 	.word	0x00005aa0


	//   ....[45]....
        /*0380*/ 	.word	0x00005ab0


	//   ....[46]....
        /*0384*/ 	.word	0x00005ac0


	//   ....[47]....
        /*0388*/ 	.word	0x00005be0


	//   ....[48]....
        /*038c*/ 	.word	0x00005c00


	//   ....[49]....
        /*0390*/ 	.word	0x00005c10


	//   ....[50]....
        /*0394*/ 	.word	0x00005c20


	//   ....[51]....
        /*0398*/ 	.word	0x00005d40


	//   ....[52]....
        /*039c*/ 	.word	0x00005d50


	//   ....[53]....
        /*03a0*/ 	.word	0x00005d60


	//   ....[54]....
        /*03a4*/ 	.word	0x00005d70


	//   ....[55]....
        /*03a8*/ 	.word	0x00005e90


	//   ....[56]....
        /*03ac*/ 	.word	0x00005eb0


	//   ....[57]....
        /*03b0*/ 	.word	0x00005ec0


	//   ....[58]....
        /*03b4*/ 	.word	0x00005ed0


	//   ....[59]....
        /*03b8*/ 	.word	0x00005fd0


	//   ....[60]....
        /*03bc*/ 	.word	0x00005fe0


	//   ....[61]....
        /*03c0*/ 	.word	0x00005ff0


	//   ....[62]....
        /*03c4*/ 	.word	0x00006000


	//   ....[63]....
        /*03c8*/ 	.word	0x00006010


	//   ....[64]....
        /*03cc*/ 	.word	0x00006020


	//   ....[65]....
        /*03d0*/ 	.word	0x00006030


	//   ....[66]....
        /*03d4*/ 	.word	0x00006060


	//   ....[67]....
        /*03d8*/ 	.word	0x00006090


	//   ....[68]....
        /*03dc*/ 	.word	0x000060b0


	//   ....[69]....
        /*03e0*/ 	.word	0x000060c0


	//   ....[70]....
        /*03e4*/ 	.word	0x000060d0


	//   ....[71]....
        /*03e8*/ 	.word	0x00007670


	//   ....[72]....
        /*03ec*/ 	.word	0x00007740


	//   ....[73]....
        /*03f0*/ 	.word	0x00007770


	//   ....[74]....
        /*03f4*/ 	.word	0x000077a0


	//   ....[75]....
        /*03f8*/ 	.word	0x00007880


	//   ....[76]....
        /*03fc*/ 	.word	0x000078b0


	//   ....[77]....
        /*0400*/ 	.word	0x000078e0


	//   ....[78]....
        /*0404*/ 	.word	0x00007910


	//   ....[79]....
        /*0408*/ 	.word	0x000079c0


	//   ....[80]....
        /*040c*/ 	.word	0x00007a30


	//   ....[81]....
        /*0410*/ 	.word	0x00007a60


	//   ....[82]....
        /*0414*/ 	.word	0x00007a90


	//   ....[83]....
        /*0418*/ 	.word	0x00007b20


	//   ....[84]....
        /*041c*/ 	.word	0x00007b60


	//   ....[85]....
        /*0420*/ 	.word	0x00007b90


	//   ....[86]....
        /*0424*/ 	.word	0x00007bd0


	//   ....[87]....
        /*0428*/ 	.word	0x00007ce0


	//   ....[88]....
        /*042c*/ 	.word	0x00007d20


	//   ....[89]....
        /*0430*/ 	.word	0x00007d50


	//   ....[90]....
        /*0434*/ 	.word	0x00007d80


	//   ....[91]....
        /*0438*/ 	.word	0x000084a0


	//   ....[92]....
        /*043c*/ 	.word	0x00008710


	//   ....[93]....
        /*0440*/ 	.word	0x00008850


	//   ....[94]....
        /*0444*/ 	.word	0x000088b0


	//   ....[95]....
        /*0448*/ 	.word	0x00008910


	//   ....[96]....
        /*044c*/ 	.word	0x00008930


	//   ....[97]....
        /*0450*/ 	.word	0x00008950


	//   ....[98]....
        /*0454*/ 	.word	0x00008a10


	//   ....[99]....
        /*0458*/ 	.word	0x00008a60


	//   ....[100]....
        /*045c*/ 	.word	0x00008ac0


	//   ....[101]....
        /*0460*/ 	.word	0x00008ae0


	//   ....[102]....
        /*0464*/ 	.word	0x00008b00


	//   ....[103]....
        /*0468*/ 	.word	0x00009170


	//   ....[104]....
        /*046c*/ 	.word	0x000091f0


	//   ....[105]....
        /*0470*/ 	.word	0x00009260


	//   ....[106]....
        /*0474*/ 	.word	0x000092d0


	//   ....[107]....
        /*0478*/ 	.word	0x00009420


	//   ....[108]....
        /*047c*/ 	.word	0x00009490


	//   ....[109]....
        /*0480*/ 	.word	0x00009500


	//   ....[110]....
        /*0484*/ 	.word	0x00009570


	//   ....[111]....
        /*0488*/ 	.word	0x00009690


	//   ....[112]....
        /*048c*/ 	.word	0x00009700


	//   ....[113]....
        /*0490*/ 	.word	0x00009770


	//   ....[114]....
        /*0494*/ 	.word	0x000097e0


	//   ....[115]....
        /*0498*/ 	.word	0x00009900


	//   ....[116]....
        /*049c*/ 	.word	0x00009970


	//   ....[117]....
        /*04a0*/ 	.word	0x000099e0


	//   ....[118]....
        /*04a4*/ 	.word	0x00009a50


	//   ....[119]....
        /*04a8*/ 	.word	0x00009b90


	//   ....[120]....
        /*04ac*/ 	.word	0x00009c00


	//   ....[121]....
        /*04b0*/ 	.word	0x00009c70


	//   ....[122]....
        /*04b4*/ 	.word	0x00009ce0


	//   ....[123]....
        /*04b8*/ 	.word	0x00009d40


	//   ....[124]....
        /*04bc*/ 	.word	0x00009db0


	//   ....[125]....
        /*04c0*/ 	.word	0x00009e20


	//   ....[126]....
        /*04c4*/ 	.word	0x00009e90


	//   ....[127]....
        /*04c8*/ 	.word	0x00009f20


	//   ....[128]....
        /*04cc*/ 	.word	0x00009f90


	//   ....[129]....
        /*04d0*/ 	.word	0x0000a000


	//   ....[130]....
        /*04d4*/ 	.word	0x0000a070


	//   ....[131]....
        /*04d8*/ 	.word	0x0000a0f0


	//   ....[132]....
        /*04dc*/ 	.word	0x0000a170


	//   ....[133]....
        /*04e0*/ 	.word	0x0000a1e0


	//   ....[134]....
        /*04e4*/ 	.word	0x0000a250


	//   ....[135]....
        /*04e8*/ 	.word	0x0000a2d0


	//   ....[136]....
        /*04ec*/ 	.word	0x0000a340


	//   ....[137]....
        /*04f0*/ 	.word	0x0000a3b0


	//   ....[138]....
        /*04f4*/ 	.word	0x0000a420


	//   ....[139]....
        /*04f8*/ 	.word	0x0000a4a0


	//   ....[140]....
        /*04fc*/ 	.word	0x0000a520


	//   ....[141]....
        /*0500*/ 	.word	0x0000a590


	//   ....[142]....
        /*0504*/ 	.word	0x0000a600


	//   ....[143]....
        /*0508*/ 	.word	0x0000a680


	//   ....[144]....
        /*050c*/ 	.word	0x0000a6f0


	//   ....[145]....
        /*0510*/ 	.word	0x0000a760


	//   ....[146]....
        /*0514*/ 	.word	0x0000a7d0


	//   ....[147]....
        /*0518*/ 	.word	0x0000a850


	//   ....[148]....
        /*051c*/ 	.word	0x0000a8d0


	//   ....[149]....
        /*0520*/ 	.word	0x0000a940


	//   ....[150]....
        /*0524*/ 	.word	0x0000a9b0


	//   ....[151]....
        /*0528*/ 	.word	0x0000aa30


	//   ....[152]....
        /*052c*/ 	.word	0x0000aaa0


	//   ....[153]....
        /*0530*/ 	.word	0x0000ab10


	//   ....[154]....
        /*0534*/ 	.word	0x0000ab80


	//   ....[155]....
        /*0538*/ 	.word	0x0000abf0


	//   ....[156]....
        /*053c*/ 	.word	0x0000ac60


	//   ....[157]....
        /*0540*/ 	.word	0x0000acd0


	//   ....[158]....
        /*0544*/ 	.word	0x0000ad40


	//   ....[159]....
        /*0548*/ 	.word	0x0000ae20


	//   ....[160]....
        /*054c*/ 	.word	0x0000ae90


	//   ....[161]....
        /*0550*/ 	.word	0x0000af00


	//   ....[162]....
        /*0554*/ 	.word	0x0000af70


	//----- nvinfo : EIATTR_EXIT_INSTR_OFFSETS
	.align		4
.L_2215:
        /*0558*/ 	.byte	0x04, 0x1c
        /*055a*/ 	.short	(.L_2217 - .L_2216)


	//   ....[0]....
.L_2216:
        /*055c*/ 	.word	0x00008bd0


	//   ....[1]....
        /*0560*/ 	.word	0x00009110


	//----- nvinfo : EIATTR_MAX_THREADS
	.align		4
.L_2217:
        /*0564*/ 	.byte	0x04, 0x05
        /*0566*/ 	.short	(.L_2219 - .L_2218)
.L_2218:
        /*0568*/ 	.word	0x00000040
        /*056c*/ 	.word	0x00000001
        /*0570*/ 	.word	0x00000001


	//----- nvinfo : EIATTR_CRS_STACK_SIZE
	.align		4
.L_2219:
        /*0574*/ 	.byte	0x04, 0x1e
        /*0576*/ 	.short	(.L_2221 - .L_2220)
.L_2220:
        /*0578*/ 	.word	0x00000000
.L_2221:


//--------------------- .nv.info._Z25selective_scan_bwd_kernelI32Selective_Scan_bwd_kernel_traitsILi64ELi16ELb1ELb0ELb0ELb1ELb0EN3c108BFloat16ENS1_7complexIfEEEEv12SSMParamsBwd --------------------------
	.section	.nv.info._Z25selective_scan_bwd_kernelI32Selective_Scan_bwd_kernel_traitsILi64ELi16ELb1ELb0ELb0ELb1ELb0EN3c108BFloat16ENS1_7complexIfEEEEv12SSMParamsBwd,"",@"SHT_CUDA_INFO"
	.sectionflags	@""
	.align	4


	//----- nvinfo : EIATTR_CUDA_API_VERSION
	.align		4
        /*0000*/ 	.byte	0x04, 0x37
        /*0002*/ 	.short	(.L_2223 - .L_2222)
.L_2222:
        /*0004*/ 	.word	0x00000082


	//----- nvinfo : EIATTR_SW2861232_WAR
	.align		4
.L_2223:
        /*0008*/ 	.byte	0x01, 0x35
	.zero		2


	//----- nvinfo : EIATTR_PARAM_CBANK
	.align		4
        /*000c*/ 	.byte	0x04, 0x0a
        /*000e*/ 	.short	(.L_2225 - .L_2224)
	.align		4
.L_2224:
        /*0010*/ 	.word	index@(.nv.constant0._Z25selective_scan_bwd_kernelI32Selective_Scan_bwd_kernel_traitsILi64ELi16ELb1ELb0ELb0ELb1ELb0EN3c108BFloat16ENS1_7complexIfEEEEv12SSMParamsBwd)
        /*0014*/ 	.short	0x0160
        /*0016*/ 	.short	0x01f0


	//----- nvinfo : EIATTR_CBANK_PARAM_SIZE
	.align		4
.L_2225:
        /*0018*/ 	.byte	0x03, 0x19
        /*001a*/ 	.short	0x01f0


	//----- nvinfo : EIATTR_KPARAM_INFO
	.align		4
        /*001c*/ 	.byte	0x04, 0x17
        /*001e*/ 	.short	(.L_2227 - .L_2226)
.L_2226:
        /*0020*/ 	.word	0x00000000
        /*0024*/ 	.short	0x0000
        /*0026*/ 	.short	0x0000
        /*0028*/ 	.byte	0x00, 0xf0, 0xc1, 0x07


	//----- nvinfo : EIATTR_MAXREG_COUNT
	.align		4
.L_2227:
        /*002c*/ 	.byte	0x03, 0x1b
        /*002e*/ 	.short	0x00ff


	//----- nvinfo : EIATTR_NUM_BARRIERS
	.align		4
        /*0030*/ 	.byte	0x02, 0x4c
        /*0032*/ 	.byte	0x01
	.zero		1


	//----- nvinfo : EIATTR_MERCURY_ISA_VERSION
	.align		4
        /*0034*/ 	.byte	0x03, 0x5f
        /*0036*/ 	.short	0x0000


	//----- nvinfo : EIATTR_COOP_GROUP_MASK_REGIDS
	.align		4
        /*0038*/ 	.byte	0x04, 0x29
        /*003a*/ 	.short	(.L_2229 - .L_2228)


	//   ....[0]....
.L_2228:
        /*003c*/ 	.word	0xffffffff


	//   ....[1]....
        /*0040*/ 	.word	0xffffffff


	//   ....[2]....
        /*0044*/ 	.word	0xffffffff


	//   ....[3]....
        /*0048*/ 	.word	0xffffffff


	//   ....[4]....
        /*004c*/ 	.word	0xffffffff


	//   ....[5]....
        /*0050*/ 	.word	0xffffffff


	//   ....[6]....
        /*0054*/ 	.word	0xffffffff


	//   ....[7]....
        /*0058*/ 	.word	0xffffffff


	//   ....[8]....
        /*005c*/ 	.word	0xffffffff


	//   ....[9]....
        /*0060*/ 	.word	0xffffffff


	//   ....[10]....
        /*0064*/ 	.word	0xffffffff


	//   ....[11]....
        /*0068*/ 	.word	0xffffffff


	//   ....[12]....
        /*006c*/ 	.word	0xffffffff


	//   ....[13]....
        /*0070*/ 	.word	0xffffffff


	//   ....[14]....
        /*0074*/ 	.word	0xffffffff


	//   ....[15]....
        /*0078*/ 	.word	0xffffffff


	//   ....[16]....
        /*007c*/ 	.word	0xffffffff


	//   ....[17]....
        /*0080*/ 	.word	0xffffffff


	//   ....[18]....
        /*0084*/ 	.word	0xffffffff


	//   ....[19]....
        /*0088*/ 	.word	0xffffffff


	//   ....[20]....
        /*008c*/ 	.word	0xffffffff


	//   ....[21]....
        /*0090*/ 	.word	0xffffffff


	//   ....[22]....
        /*0094*/ 	.word	0xffffffff


	//   ....[23]....
        /*0098*/ 	.word	0xffffffff


	//   ....[24]....
        /*009c*/ 	.word	0xffffffff


	//   ....[25]....
        /*00a0*/ 	.word	0xffffffff


	//   ....[26]....
        /*00a4*/ 	.word	0xffffffff


	//   ....[27]....
        /*00a8*/ 	.word	0xffffffff


	//   ....[28]....
        /*00ac*/ 	.word	0xffffffff


	//   ....[29]....
        /*00b0*/ 	.word	0xffffffff


	//   ....[30]....
        /*00b4*/ 	.word	0xffffffff


	//   ....[31]....
        /*00b8*/ 	.word	0xffffffff


	//   ....[32]....
        /*00bc*/ 	.word	0xffffffff


	//   ....[33]....
        /*00c0*/ 	.word	0xffffffff


	//   ....[34]....
        /*00c4*/ 	.word	0xffffffff


	//   ....[35]....
        /*00c8*/ 	.word	0xffffffff


	//   ....[36]....
        /*00cc*/ 	.word	0xffffffff


	//   ....[37]....
        /*00d0*/ 	.word	0xffffffff


	//   ....[38]....
        /*00d4*/ 	.word	0xffffffff


	//   ....[39]....
        /*00d8*/ 	.word	0xffffffff


	//   ....[40]....
        /*00dc*/ 	.word	0xffffffff


	//   ....[41]....
        /*00e0*/ 	.word	0xffffffff


	//   ....[42]....
        /*00e4*/ 	.word	0xffffffff


	//   ....[43]....
        /*00e8*/ 	.word	0xffffffff


	//   ....[44]....
        /*00ec*/ 	.word	0xffffffff


	//   ....[45]....
        /*00f0*/ 	.word	0xffffffff


	//   ....[46]....
        /*00f4*/ 	.word	0xffffffff


	//   ....[47]....
        /*00f8*/ 	.word	0xffffffff


	//   ....[48]....
        /*00fc*/ 	.word	0xffffffff


	//   ....[49]....
        /*0100*/ 	.word	0xffffffff


	//   ....[50]....
        /*0104*/ 	.word	0xffffffff


	//   ....[51]....
        /*0108*/ 	.word	0xffffffff


	//   ....[52]....
        /*010c*/ 	.word	0xffffffff


	//   ....[53]....
        /*0110*/ 	.word	0xffffffff


	//   ....[54]....
        /*0114*/ 	.word	0xffffffff


	//   ....[55]....
        /*0118*/ 	.word	0xffffffff


	//   ....[56]....
        /*011c*/ 	.word	0xffffffff


	//   ....[57]....
        /*0120*/ 	.word	0xffffffff


	//   ....[58]....
        /*0124*/ 	.word	0xffffffff


	//   ....[59]....
        /*0128*/ 	.word	0xffffffff


	//   ....[60]....
        /*012c*/ 	.word	0xffffffff


	//   ....[61]....
        /*0130*/ 	.word	0xffffffff


	//   ....[62]....
        /*0134*/ 	.word	0xffffffff


	//   ....[63]....
        /*0138*/ 	.word	0xffffffff


	//   ....[64]....
        /*013c*/ 	.word	0xffffffff


	//   ....[65]....
        /*0140*/ 	.word	0xffffffff


	//   ....[66]....
        /*0144*/ 	.word	0xffffffff


	//   ....[67]....
        /*0148*/ 	.word	0xffffffff


	//   ....[68]....
        /*014c*/ 	.word	0xffffffff


	//   ....[69]....
        /*0150*/ 	.word	0xffffffff


	//   ....[70]....
        /*0154*/ 	.word	0xffffffff


	//   ....[71]....
        /*0158*/ 	.word	0xffffffff


	//   ....[72]....
        /*015c*/ 	.word	0xffffffff


	//   ....[73]....
        /*0160*/ 	.word	0xffffffff


	//   ....[74]....
        /*0164*/ 	.word	0xffffffff


	//   ....[75]....
        /*0168*/ 	.word	0xffffffff


	//   ....[76]....
        /*016c*/ 	.word	0xffffffff


	//   ....[77]....
        /*0170*/ 	.word	0xffffffff


	//   ....[78]....
        /*0174*/ 	.word	0xffffffff


	//   ....[79]....
        /*0178*/ 	.word	0xffffffff


	//   ....[80]....
        /*017c*/ 	.word	0xffffffff


	//   ....[81]....
        /*0180*/ 	.word	0xffffffff


	//   ....[82]....
        /*0184*/ 	.word	0xffffffff


	//   ....[83]....
        /*0188*/ 	.word	0xffffffff


	//   ....[84]....
        /*018c*/ 	.word	0xffffffff


	//   ....[85]....
        /*0190*/ 	.word	0xffffffff


	//   ....[86]....
        /*0194*/ 	.word	0xffffffff


	//   ....[87]....
        /*0198*/ 	.word	0xffffffff


	//   ....[88]....
        /*019c*/ 	.word	0xffffffff


	//   ....[89]....
        /*01a0*/ 	.word	0xffffffff


	//   ....[90]....
        /*01a4*/ 	.word	0xffffffff


	//   ....[91]....
        /*01a8*/ 	.word	0xffffffff


	//   ....[92]....
        /*01ac*/ 	.word	0xffffffff


	//   ....[93]....
        /*01b0*/ 	.word	0xffffffff


	//   ....[94]....
        /*01b4*/ 	.word	0xffffffff


	//   ....[95]....
        /*01b8*/ 	.word	0xffffffff


	//   ....[96]....
        /*01bc*/ 	.word	0xffffffff


	//   ....[97]....
        /*01c0*/ 	.word	0xffffffff


	//   ....[98]....
        /*01c4*/ 	.word	0xffffffff


	//   ....[99]....
        /*01c8*/ 	.word	0xffffffff


	//   ....[100]....
        /*01cc*/ 	.word	0xffffffff


	//   ....[101]....
        /*01d0*/ 	.word	0xffffffff


	//   ....[102]....
        /*01d4*/ 	.word	0xffffffff


	//   ....[103]....
        /*01d8*/ 	.word	0xffffffff


	//   ....[104]....
        /*01dc*/ 	.word	0xffffffff


	//   ....[105]....
        /*01e0*/ 	.word	0xffffffff


	//   ....[106]....
        /*01e4*/ 	.word	0xffffffff


	//   ....[107]....
        /*01e8*/ 	.word	0xffffffff


	//   ....[108]....
        /*01ec*/ 	.word	0xffffffff


	//   ....[109]....
        /*01f0*/ 	.word	0xffffffff


	//   ....[110]....
        /*01f4*/ 	.word	0xffffffff


	//   ....[111]....
        /*01f8*/ 	.word	0xffffffff


	//   ....[112]....
        /*01fc*/ 	.word	0xffffffff


	//   ....[113]....
        /*0200*/ 	.word	0xffffffff


	//   ....[114]....
        /*0204*/ 	.word	0xffffffff


	//   ....[115]....
        /*0208*/ 	.word	0xffffffff


	//   ....[116]....
        /*020c*/ 	.word	0xffffffff


	//   ....[117]....
        /*0210*/ 	.word	0xffffffff


	//   ....[118]....
        /*0214*/ 	.word	0xffffffff


	//   ....[119]....
        /*0218*/ 	.word	0xffffffff


	//   ....[120]....
        /*021c*/ 	.word	0xffffffff


	//   ....[121]....
        /*0220*/ 	.word	0xffffffff


	//   ....[122]....
        /*0224*/ 	.word	0xffffffff


	//   ....[123]....
        /*0228*/ 	.word	0xffffffff


	//   ....[124]....
        /*022c*/ 	.word	0xffffffff


	//   ....[125]....
        /*0230*/ 	.word	0xffffffff


	//   ....[126]....
        /*0234*/ 	.word	0xffffffff


	//   ....[127]....
        /*0238*/ 	.word	0xffffffff


	//   ....[128]....
        /*023c*/ 	.word	0xffffffff


	//   ....[129]....
        /*0240*/ 	.word	0xffffffff


	//   ....[130]....
        /*0244*/ 	.word	0xffffffff


	//   ....[131]....
        /*0248*/ 	.word	0xffffffff


	//   ....[132]....
        /*024c*/ 	.word	0xffffffff


	//   ....[133]....
        /*0250*/ 	.word	0xffffffff


	//   ....[134]....
        /*0254*/ 	.word	0xffffffff


	//   ....[135]....
        /*0258*/ 	.word	0xffffffff


	//   ....[136]....
        /*025c*/ 	.word	0xffffffff


	//   ....[137]....
        /*0260*/ 	.word	0xffffffff


	//   ....[138]....
        /*0264*/ 	.word	0xffffffff


	//   ....[139]....
        /*0268*/ 	.word	0xffffffff


	//   ....[140]....
        /*026c*/ 	.word	0xffffffff


	//   ....[141]....
        /*0270*/ 	.word	0xffffffff


	//   ....[142]....
        /*0274*/ 	.word	0xffffffff


	//   ....[143]....
        /*0278*/ 	.word	0xffffffff


	//   ....[144]....
        /*027c*/ 	.word	0xffffffff


	//   ....[145]....
        /*0280*/ 	.word	0xffffffff


	//   ....[146]....
        /*0284*/ 	.word	0xffffffff


	//   ....[147]....
        /*0288*/ 	.word	0xffffffff


	//   ....[148]....
        /*028c*/ 	.word	0xffffffff


	//   ....[149]....
        /*0290*/ 	.word	0xffffffff


	//   ....[150]....
        /*0294*/ 	.word	0xffffffff


	//   ....[151]....
        /*0298*/ 	.word	0xffffffff


	//   ....[152]....
        /*029c*/ 	.word	0xffffffff


	//   ....[153]....
        /*02a0*/ 	.word	0xffffffff


	//   ....[154]....
        /*02a4*/ 	.word	0xffffffff


	//   ....[155]....
        /*02a8*/ 	.word	0xffffffff


	//   ....[156]....
        /*02ac*/ 	.word	0xffffffff


	//   ....[157]....
        /*02b0*/ 	.word	0xffffffff


	//   ....[158]....
        /*02b4*/ 	.word	0xffffffff


	//   ....[159]....
        /*02b8*/ 	.word	0xffffffff


	//----- nvinfo : EIATTR_COOP_GROUP_INSTR_OFFSETS
	.align		4
.L_2229:
        /*02bc*/ 	.byte	0x04, 0x28
        /*02be*/ 	.short	(.L_2231 - .L_2230)


	//   ....[0]....
.L_2230:
        /*02c0*/ 	.word	0x00000610


	//   ....[1]....
        /*02c4*/ 	.word	0x000006b0


	//   ....[2]....
        /*02c8*/ 	.word	0x000008d0


	//   ....[3]....
        /*02cc*/ 	.word	0x00004d90


	//   ....[4]....
        /*02d0*/ 	.word	0x00004db0


	//   ....[5]....
        /*02d4*/ 	.word	0x00004de0


	//   ....[6]....
        /*02d8*/ 	.word	0x00004df0


	//   ....[7]....
        /*02dc*/ 	.word	0x00004ea0


	//   ....[8]....
        /*02e0*/ 	.word	0x00004ec0


	//   ....[9]....
        /*02e4*/ 	.word	0x00004ed0


	//   ....[10]....
        /*02e8*/ 	.word	0x00004ee0


	//   ....[11]....
        /*02ec*/ 	.word	0x00004fa0


	//   ....[12]....
        /*02f0*/ 	.word	0x00004fc0


	//   ....[13]....
        /*02f4*/ 	.word	0x00004fd0


	//   ....[14]....
        /*02f8*/ 	.word	0x00004fe0


	//   ....[15]....
        /*02fc*/ 	.word	0x000050a0


	//   ....[16]....
        /*0300*/ 	.word	0x000050c0


	//   ....[17]....
        /*0304*/ 	.word	0x000050d0


	//   ....[18]....
        /*0308*/ 	.word	0x000050e0


	//   ....[19]....
        /*030c*/ 	.word	0x000051a0


	//   ....[20]....
        /*0310*/ 	.word	0x000051b0


	//   ....[21]....
        /*0314*/ 	.word	0x000051c0


	//   ....[22]....
        /*0318*/ 	.word	0x000051d0


	//   ....[23]....
        /*031c*/ 	.word	0x00005320


	//   ....[24]....
        /*0320*/ 	.word	0x00005390


	//   ....[25]....
        /*0324*/ 	.word	0x00005400


	//   ....[26]....
        /*0328*/ 	.word	0x00005470


	//   ....[27]....
        /*032c*/ 	.word	0x00005490


	//   ....[28]....
        /*0330*/ 	.word	0x000054a0


	//   ....[29]....
        /*0334*/ 	.word	0x000054b0


	//   ....[30]....
        /*0338*/ 	.word	0x000054c0


	//   ....[31]....
        /*033c*/ 	.word	0x000054d0


	//   ....[32]....
        /*0340*/ 	.word	0x000054e0


	//   ....[33]....
        /*0344*/ 	.word	0x000054f0


	//   ....[34]....
        /*0348*/ 	.word	0x00005500


	//   ....[35]....
        /*034c*/ 	.word	0x000067b0


	//   ....[36]....
        /*0350*/ 	.word	0x000067d0


	//   ....[37]....
        /*0354*/ 	.word	0x000067e0


	//   ....[38]....
        /*0358*/ 	.word	0x000067f0


	//   ....[39]....
        /*035c*/ 	.word	0x00006910


	//   ....[40]....
        /*0360*/ 	.word	0x00006920


	//   ....[41]....
        /*0364*/ 	.word	0x00006930


	//   ....[42]....
        /*0368*/ 	.word	0x00006940


	//   ....[43]....
        /*036c*/ 	.word	0x00006a60


	//   ....[44]....
        /*0370*/ 	.word	0x00006a80


	//   ....[45]....
        /*0374*/ 	.word	0x00006a90


	//   ....[46]....
        /*0378*/ 	.word	0x00006aa0


	//   ....[47]....
        /*037c*/ 	.word	0x00006bc0


	//   ....[48]....
        /*0380*/ 	.word	0x00006bd0


	//   ....[49]....
        /*0384*/ 	.word	0x00006be0


	//   ....[50]....
        /*0388*/ 	.word	0x00006bf0


	//   ....[51]....
        /*038c*/ 	.word	0x00006d10


	//   ....[52]....
        /*0390*/ 	.word	0x00006d30


	//   ....[53]....
        /*0394*/ 	.word	0x00006d40


	//   ....[54]....
        /*0398*/ 	.word	0x00006d50


	//   ....[55]....
        /*039c*/ 	.word	0x00006e50


	//   ....[56]....
        /*03a0*/ 	.word	0x00006e60


	//   ....[57]....
        /*03a4*/ 	.word	0x00006e70


	//   ....[58]....
        /*03a8*/ 	.word	0x00006e80


	//   ....[59]....
        /*03ac*/ 	.word	0x00006e90


	//   ....[60]....
        /*03b0*/ 	.word	0x00006ea0


	//   ....[61]....
        /*03b4*/ 	.word	0x00006eb0


	//   ....[62]....
        /*03b8*/ 	.word	0x00006ee0


	//   ....[63]....
        /*03bc*/ 	.word	0x00006f10


	//   ....[64]....
        /*03c0*/ 	.word	0x00006f40


	//   ....[65]....
        /*03c4*/ 	.word	0x00006f60


	//   ....[66]....
        /*03c8*/ 	.word	0x00006f70


	//   ....[67]....
        /*03cc*/ 	.word	0x000085b0


	//   ....[68]....
        /*03d0*/ 	.word	0x00008610


	//   ....[69]....
        /*03d4*/ 	.word	0x00008640


	//   ....[70]....
        /*03d8*/ 	.word	0x00008670


	//   ....[71]....
        /*03dc*/ 	.word	0x00008730


	//   ....[72]....
        /*03e0*/ 	.word	0x00008760


	//   ....[73]....
        /*03e4*/ 	.word	0x000087a0


	//   ....[74]....
        /*03e8*/ 	.word	0x000087d0


	//   ....[75]....
        /*03ec*/ 	.word	0x00008870


	//   ....[76]....
        /*03f0*/ 	.word	0x000088a0


	//   ....[77]....
        /*03f4*/ 	.word	0x000088d0


	//   ....[78]....
        /*03f8*/ 	.word	0x00008900


	//   ....[79]....
        /*03fc*/ 	.word	0x000089c0


	//   ....[80]....
        /*0400*/ 	.word	0x00008a10


	//   ....[81]....
        /*0404*/ 	.word	0x00008a40


	//   ....[82]....
        /*0408*/ 	.word	0x00008a70


	//   ....[83]....
        /*040c*/ 	.word	0x00008bb0


	//   ....[84]....
        /*0410*/ 	.word	0x00008bf0


	//   ....[85]....
        /*0414*/ 	.word	0x00008c20


	//   ....[86]....
        /*0418*/ 	.word	0x00008c50


	//   ....[87]....
        /*041c*/ 	.word	0x00009280


	//   ....[88]....
        /*0420*/ 	.word	0x00009b00


	//   ....[89]....
        /*0424*/ 	.word	0x00009e60


	//   ....[90]....
        /*0428*/ 	.word	0x00009ff0


	//   ....[91]....
        /*042c*/ 	.word	0x0000a050


	//   ....[92]....
        /*0430*/ 	.word	0x0000a0b0


	//   ....[93]....
        /*0434*/ 	.word	0x0000a0d0


	//   ....[94]....
        /*0438*/ 	.word	0x0000a0f0


	//   ....[95]....
        /*043c*/ 	.word	0x0000a1b0


	//   ....[96]....
        /*0440*/ 	.word	0x0000a200


	//   ....[97]....
        /*0444*/ 	.word	0x0000a250


	//   ....[98]....
        /*0448*/ 	.word	0x0000a280


	//   ....[99]....
        /*044c*/ 	.word	0x0000a2a0


	//   ....[100]....
        /*0450*/ 	.word	0x0000a910


	//   ....[101]....
        /*0454*/ 	.word	0x0000a990


	//   ....[102]....
        /*0458*/ 	.word	0x0000aa00


	//   ....[103]....
        /*045c*/ 	.word	0x0000aa70


	//   ....[104]....
        /*0460*/ 	.word	0x0000abc0


	//   ....[105]....
        /*0464*/ 	.word	0x0000ac30


	//   ....[106]....
        /*0468*/ 	.word	0x0000aca0


	//   ....[107]....
        /*046c*/ 	.word	0x0000ad10


	//   ....[108]....
        /*0470*/ 	.word	0x0000ae30


	//   ....[109]....
        /*0474*/ 	.word	0x0000aea0


	//   ....[110]....
        /*0478*/ 	.word	0x0000af10


	//   ....[111]....
        /*047c*/ 	.word	0x0000af80


	//   ....[112]....
        /*0480*/ 	.word	0x0000b0a0


	//   ....[113]....
        /*0484*/ 	.word	0x0000b110


	//   ....[114]....
        /*0488*/ 	.word	0x0000b180


	//   ....[115]....
        /*048c*/ 	.word	0x0000b1f0


	//   ....[116]....
        /*0490*/ 	.word	0x0000b330


	//   ....[117]....
        /*0494*/ 	.word	0x0000b3a0


	//   ....[118]....
        /*0498*/ 	.word	0x0000b410


	//   ....[119]....
        /*049c*/ 	.word	0x0000b480


	//   ....[120]....
        /*04a0*/ 	.word	0x0000b4f0


	//   ....[121]....
        /*04a4*/ 	.word	0x0000b560


	//   ....[122]....
        /*04a8*/ 	.word	0x0000b5d0


	//   ....[123]....
        /*04ac*/ 	.word	0x0000b640


	//   ....[124]....
        /*04b0*/ 	.word	0x0000b6b0


	//   ....[125]....
        /*04b4*/ 	.word	0x0000b720


	//   ....[126]....
        /*04b8*/ 	.word	0x0000b790


	//   ....[127]....
        /*04bc*/ 	.word	0x0000b800


	//   ....[128]....
        /*04c0*/ 	.word	0x0000b880


	//   ....[129]....
        /*04c4*/ 	.word	0x0000b900


	//   ....[130]....
        /*04c8*/ 	.word	0x0000b970


	//   ....[131]....
        /*04cc*/ 	.word	0x0000b9e0


	//   ....[132]....
        /*04d0*/ 	.word	0x0000ba60


	//   ....[133]....
        /*04d4*/ 	.word	0x0000bad0


	//   ....[134]....
        /*04d8*/ 	.word	0x0000bb40


	//   ....[135]....
        /*04dc*/ 	.word	0x0000bbb0


	//   ....[136]....
        /*04e0*/ 	.word	0x0000bc30


	//   ....[137]....
        /*04e4*/ 	.word	0x0000bcb0


	//   ....[138]....
        /*04e8*/ 	.word	0x0000bd20


	//   ....[139]....
        /*04ec*/ 	.word	0x0000bd90


	//   ....[140]....
        /*04f0*/ 	.word	0x0000be10


	//   ....[141]....
        /*04f4*/ 	.word	0x0000be80


	//   ....[142]....
        /*04f8*/ 	.word	0x0000bef0


	//   ....[143]....
        /*04fc*/ 	.word	0x0000bf60


	//   ....[144]....
        /*0500*/ 	.word	0x0000bfe0


	//   ....[145]....
        /*0504*/ 	.word	0x0000c060


	//   ....[146]....
        /*0508*/ 	.word	0x0000c0d0


	//   ....[147]....
        /*050c*/ 	.word	0x0000c140


	//   ....[148]....
        /*0510*/ 	.word	0x0000c1c0


	//   ....[149]....
        /*0514*/ 	.word	0x0000c230


	//   ....[150]....
        /*0518*/ 	.word	0x0000c2a0


	//   ....[151]....
        /*051c*/ 	.word	0x0000c310


	//   ....[152]....
        /*0520*/ 	.word	0x0000c380


	//   ....[153]....
        /*0524*/ 	.word	0x0000c3f0


	//   ....[154]....
        /*0528*/ 	.word	0x0000c460


	//   ....[155]....
        /*052c*/ 	.word	0x0000c4d0


	//   ....[156]....
        /*0530*/ 	.word	0x0000c5c0


	//   ....[157]....
        /*0534*/ 	.word	0x0000c630


	//   ....[158]....
        /*0538*/ 	.word	0x0000c6a0


	//   ....[159]....
        /*053c*/ 	.word	0x0000c710


	//----- nvinfo : EIATTR_EXIT_INSTR_OFFSETS
	.align		4
.L_2231:
        /*0540*/ 	.byte	0x04, 0x1c
        /*0542*/ 	.short	(.L_2233 - .L_2232)


	//   ....[0]....
.L_2232:
        /*0544*/ 	.word	0x0000a370


	//   ....[1]....
        /*0548*/ 	.word	0x0000a8b0


	//----- nvinfo : EIATTR_MAX_THREADS
	.align		4
.L_2233:
        /*054c*/ 	.byte	0x04, 0x05
        /*054e*/ 	.short	(.L_2235 - .L_2234)
.L_2234:
        /*0550*/ 	.word	0x00000040
        /*0554*/ 	.word	0x00000001
        /*0558*/ 	.word	0x00000001


	//----- nvinfo : EIATTR_CRS_STACK_SIZE
	.align		4
.L_2235:
        /*055c*/ 	.byte	0x04, 0x1e
        /*055e*/ 	.short	(.L_2237 - .L_2236)
.L_2236:
        /*0560*/ 	.word	0x00000000
.L_2237:


//--------------------- .nv.info._Z25selective_scan_bwd_kernelI32Selective_Scan_bwd_kernel_traitsILi64ELi16ELb1ELb0ELb0ELb1ELb1EN3c108BFloat16ENS1_7complexIfEEEEv12SSMParamsBwd --------------------------
	.section	.nv.info._Z25selective_scan_bwd_kernelI32Selective_Scan_bwd_kernel_traitsILi64ELi16ELb1ELb0ELb0ELb1ELb1EN3c108BFloat16ENS1_7complexIfEEEEv12SSMParamsBwd,"",@"SHT_CUDA_INFO"
	.sectionflags	@""
	.align	4


	//----- nvinfo : EIATTR_CUDA_API_VERSION
	.align		4
        /*0000*/ 	.byte	0x04, 0x37
        /*0002*/ 	.short	(.L_2239 - .L_2238)
.L_2238:
        /*0004*/ 	.word	0x00000082


	//----- nvinfo : EIATTR_SW2861232_WAR
	.align		4
.L_2239:
        /*0008*/ 	.byte	0x01, 0x35
	.zero		2


	//----- nvinfo : EIATTR_PARAM_CBANK
	.align		4
        /*000c*/ 	.byte	0x04, 0x0a
        /*000e*/ 	.short	(.L_2241 - .L_2240)
	.align		4
.L_2240:
        /*0010*/ 	.word	index@(.nv.constant0._Z25selective_scan_bwd_kernelI32Selective_Scan_bwd_kernel_traitsILi64ELi16ELb1ELb0ELb0ELb1ELb1EN3c108BFloat16ENS1_7complexIfEEEEv12SSMParamsBwd)
        /*0014*/ 	.short	0x0160
        /*0016*/ 	.short	0x01f0


	//----- nvinfo : EIATTR_CBANK_PARAM_SIZE
	.align		4
.L_2241:
        /*0018*/ 	.byte	0x03, 0x19
        /*001a*/ 	.short	0x01f0


	//----- nvinfo : EIATTR_KPARAM_INFO
	.align		4
        /*001c*/ 	.byte	0x04, 0x17
        /*001e*/ 	.short	(.L_2243 - .L_2242)
.L_2242:
        /*0020*/ 	.word	0x00000000
        /*0024*/ 	.short	0x0000
        /*0026*/ 	.short	0x0000
        /*0028*/ 	.byte	0x00, 0xf0, 0xc1, 0x07


	//----- nvinfo : EIATTR_MAXREG_COUNT
	.align		4
.L_2243:
        /*002c*/ 	.byte	0x03, 0x1b
        /*002e*/ 	.short	0x00ff


	//----- nvinfo : EIATTR_NUM_BARRIERS
	.align		4
        /*0030*/ 	.byte	0x02, 0x4c
        /*0032*/ 	.byte	0x01
	.zero		1


	//----- nvinfo : EIATTR_MERCURY_ISA_VERSION
	.align		4
        /*0034*/ 	.byte	0x03, 0x5f
        /*0036*/ 	.short	0x0000


	//----- nvinfo : EIATTR_COOP_GROUP_MASK_REGIDS
	.align		4
        /*0038*/ 	.byte	0x04, 0x29
        /*003a*/ 	.short	(.L_2245 - .L_2244)


	//   ....[0]....
.L_2244:
        /*003c*/ 	.word	0xffffffff


	//   ....[1]....
        /*0040*/ 	.word	0xffffffff


	//   ....[2]....
        /*0044*/ 	.word	0xffffffff


	//   ....[3]....
        /*0048*/ 	.word	0xffffffff


	//   ....[4]....
        /*004c*/ 	.word	0xffffffff


	//   ....[5]....
        /*0050*/ 	.word	0xffffffff


	//   ....[6]....
        /*0054*/ 	.word	0xffffffff


	//   ....[7]....
        /*0058*/ 	.word	0xffffffff


	//   ....[8]....
        /*005c*/ 	.word	0xffffffff


	//   ....[9]....
        /*0060*/ 	.word	0xffffffff


	//   ....[10]....
        /*0064*/ 	.word	0xffffffff


	//   ....[11]....
        /*0068*/ 	.word	0xffffffff


	//   ....[12]....
        /*006c*/ 	.word	0xffffffff


	//   ....[13]....
        /*0070*/ 	.word	0xffffffff


	//   ....[14]....
        /*0074*/ 	.word	0xffffffff


	//   ....[15]....
        /*0078*/ 	.word	0xffffffff


	//   ....[16]....
        /*007c*/ 	.word	0xffffffff


	//   ....[17]....
        /*0080*/ 	.word	0xffffffff


	//   ....[18]....
        /*0084*/ 	.word	0xffffffff


	//   ....[19]....
        /*0088*/ 	.word	0xffffffff


	//   ....[20]....
        /*008c*/ 	.word	0xffffffff


	//   ....[21]....
        /*0090*/ 	.word	0xffffffff


	//   ....[22]....
        /*0094*/ 	.word	0xffffffff


	//   ....[23]....
        /*0098*/ 	.word	0xffffffff


	//   ....[24]....
        /*009c*/ 	.word	0xffffffff


	//   ....[25]....
        /*00a0*/ 	.word	0xffffffff


	//   ....[26]....
        /*00a4*/ 	.word	0xffffffff


	//   ....[27]....
        /*00a8*/ 	.word	0xffffffff


	//   ....[28]....
        /*00ac*/ 	.word	0xffffffff


	//   ....[29]....
        /*00b0*/ 	.word	0xffffffff


	//   ....[30]....
        /*00b4*/ 	.word	0xffffffff


	//   ....[31]....
        /*00b8*/ 	.word	0xffffffff


	//   ....[32]....
        /*00bc*/ 	.word	0xffffffff


	//   ....[33]....
        /*00c0*/ 	.word	0xffffffff


	//   ....[34]....
        /*00c4*/ 	.word	0xffffffff


	//   ....[35]....
        /*00c8*/ 	.word	0xffffffff


	//   ....[36]....
        /*00cc*/ 	.word	0xffffffff


	//   ....[37]....
        /*00d0*/ 	.word	0xffffffff


	//   ....[38]....
        /*00d4*/ 	.word	0xffffffff


	//   ....[39]....
        /*00d8*/ 	.word	0xffffffff


	//   ....[40]....
        /*00dc*/ 	.word	0xffffffff


	//   ....[41]....
        /*00e0*/ 	.word	0xffffffff


	//   ....[42]....
        /*00e4*/ 	.word	0xffffffff


	//   ....[43]....
        /*00e8*/ 	.word	0xffffffff


	//   ....[44]....
        /*00ec*/ 	.word	0xffffffff


	//   ....[45]....
        /*00f0*/ 	.word	0xffffffff


	//   ....[46]....
        /*00f4*/ 	.word	0xffffffff


	//   ....[47]....
        /*00f8*/ 	.word	0xffffffff


	//   ....[48]....
        /*00fc*/ 	.word	0xffffffff


	//   ....[49]....
        /*0100*/ 	.word	0xffffffff


	//   ....[50]....
        /*0104*/ 	.word	0xffffffff


	//   ....[51]....
        /*0108*/ 	.word	0xffffffff


	//   ....[52]....
        /*010c*/ 	.word	0xffffffff


	//   ....[53]....
        /*0110*/ 	.word	0xffffffff


	//   ....[54]....
        /*0114*/ 	.word	0xffffffff


	//   ....[55]....
        /*0118*/ 	.word	0xffffffff


	//   ....[56]....
        /*011c*/ 	.word	0xffffffff


	//   ....[57]....
        /*0120*/ 	.word	0xffffffff


	//   ....[58]....
        /*0124*/ 	.word	0xffffffff


	//   ....[59]....
        /*0128*/ 	.word	0xffffffff


	//   ....[60]....
        /*012c*/ 	.word	0xffffffff


	//   ....[61]....
        /*0130*/ 	.word	0xffffffff


	//   ....[62]....
        /*0134*/ 	.word	0xffffffff


	//   ....[63]....
        /*0138*/ 	.word	0xffffffff


	//   ....[64]....
        /*013c*/ 	.word	0xffffffff


	//   ....[65]....
        /*0140*/ 	.word	0xffffffff


	//   ....[66]....
        /*0144*/ 	.word	0xffffffff


	//   ....[67]....
        /*0148*/ 	.word	0xffffffff


	//   ....[68]....
        /*014c*/ 	.word	0xffffffff


	//   ....[69]....
        /*0150*/ 	.word	0xffffffff


	//   ....[70]....
        /*0154*/ 	.word	0xffffffff


	//   ....[71]....
        /*0158*/ 	.word	0xffffffff


	//   ....[72]....
        /*015c*/ 	.word	0xffffffff


	//   ....[73]....
        /*0160*/ 	.word	0xffffffff


	//   ....[74]....
        /*0164*/ 	.word	0xffffffff


	//   ....[75]....
        /*0168*/ 	.word	0xffffffff


	//   ....[76]....
        /*016c*/ 	.word	0xffffffff


	//   ....[77]....
        /*0170*/ 	.word	0xffffffff


	//   ....[78]....
        /*0174*/ 	.word	0xffffffff


	//   ....[79]....
        /*0178*/ 	.word	0xffffffff


	//   ....[80]....
        /*017c*/ 	.word	0xffffffff


	//   ....[81]....
        /*0180*/ 	.word	0xffffffff


	//   ....[82]....
        /*0184*/ 	.word	0xffffffff


	//   ....[83]....
        /*0188*/ 	.word	0xffffffff


	//   ....[84]....
        /*018c*/ 	.word	0xffffffff


	//   ....[85]....
        /*0190*/ 	.word	0xffffffff


	//   ....[86]....
        /*0194*/ 	.word	0xffffffff


	//   ....[87]....
        /*0198*/ 	.word	0xffffffff


	//   ....[88]....
        /*019c*/ 	.word	0xffffffff


	//   ....[89]....
        /*01a0*/ 	.word	0xffffffff


	//   ....[90]....
        /*01a4*/ 	.word	0xffffffff


	//   ....[91]....
        /*01a8*/ 	.word	0xffffffff


	//   ....[92]....
        /*01ac*/ 	.word	0xffffffff


	//   ....[93]....
        /*01b0*/ 	.word	0xffffffff


	//   ....[94]....
        /*01b4*/ 	.word	0xffffffff


	//   ....[95]....
        /*01b8*/ 	.word	0xffffffff


	//   ....[96]....
        /*01bc*/ 	.word	0xffffffff


	//   ....[97]....
        /*01c0*/ 	.word	0xffffffff


	//   ....[98]....
        /*01c4*/ 	.word	0xffffffff


	//   ....[99]....
        /*01c8*/ 	.word	0xffffffff


	//   ....[100]....
        /*01cc*/ 	.word	0xffffffff


	//   ....[101]....
        /*01d0*/ 	.word	0xffffffff


	//   ....[102]....
        /*01d4*/ 	.word	0xffffffff


	//   ....[103]....
        /*01d8*/ 	.word	0xffffffff


	//   ....[104]....
        /*01dc*/ 	.word	0xffffffff


	//   ....[105]....
        /*01e0*/ 	.word	0xffffffff


	//   ....[106]....
        /*01e4*/ 	.word	0xffffffff


	//   ....[107]....
        /*01e8*/ 	.word	0xffffffff


	//   ....[108]....
        /*01ec*/ 	.word	0xffffffff


	//   ....[109]....
        /*01f0*/ 	.word	0xffffffff


	//   ....[110]....
        /*01f4*/ 	.word	0xffffffff


	//   ....[111]....
        /*01f8*/ 	.word	0xffffffff


	//   ....[112]....
        /*01fc*/ 	.word	0xffffffff


	//   ....[113]....
        /*0200*/ 	.word	0xffffffff


	//   ....[114]....
        /*0204*/ 	.word	0xffffffff


	//   ....[115]....
        /*0208*/ 	.word	0xffffffff


	//   ....[116]....
        /*020c*/ 	.word	0xffffffff


	//   ....[117]....
        /*0210*/ 	.word	0xffffffff


	//   ....[118]....
        /*0214*/ 	.word	0xffffffff


	//   ....[119]....
        /*0218*/ 	.word	0xffffffff


	//   ....[120]....
        /*021c*/ 	.word	0xffffffff


	//   ....[121]....
        /*0220*/ 	.word	0xffffffff


	//   ....[122]....
        /*0224*/ 	.word	0xffffffff


	//   ....[123]....
        /*0228*/ 	.word	0xffffffff


	//   ....[124]....
        /*022c*/ 	.word	0xffffffff


	//   ....[125]....
        /*0230*/ 	.word	0xffffffff


	//   ....[126]....
        /*0234*/ 	.word	0xffffffff


	//   ....[127]....
        /*0238*/ 	.word	0xffffffff


	//   ....[128]....
        /*023c*/ 	.word	0xffffffff


	//   ....[129]....
        /*0240*/ 	.word	0xffffffff


	//   ....[130]....
        /*0244*/ 	.word	0xffffffff


	//   ....[131]....
        /*0248*/ 	.word	0xffffffff


	//   ....[132]....
        /*024c*/ 	.word	0xffffffff


	//   ....[133]....
        /*0250*/ 	.word	0xffffffff


	//   ....[134]....
        /*0254*/ 	.word	0xffffffff


	//   ....[135]....
        /*0258*/ 	.word	0xffffffff


	//   ....[136]....
        /*025c*/ 	.word	0xffffffff


	//   ....[137]....
        /*0260*/ 	.word	0xffffffff


	//   ....[138]....
        /*0264*/ 	.word	0xffffffff


	//   ....[139]....
        /*0268*/ 	.word	0xffffffff


	//   ....[140]....
        /*026c*/ 	.word	0xffffffff


	//   ....[141]....
        /*0270*/ 	.word	0xffffffff


	//   ....[142]....
        /*0274*/ 	.word	0xffffffff


	//   ....[143]....
        /*0278*/ 	.word	0xffffffff


	//   ....[144]....
        /*027c*/ 	.word	0xffffffff


	//   ....[145]....
        /*0280*/ 	.word	0xffffffff


	//   ....[146]....
        /*0284*/ 	.word	0xffffffff


	//   ....[147]....
        /*0288*/ 	.word	0xffffffff


	//   ....[148]....
        /*028c*/ 	.word	0xffffffff


	//   ....[149]....
        /*0290*/ 	.word	0xffffffff


	//   ....[150]....
        /*0294*/ 	.word	0xffffffff


	//   ....[151]....
        /*0298*/ 	.word	0xffffffff


	//   ....[152]....
        /*029c*/ 	.word	0xffffffff


	//   ....[153]....
        /*02a0*/ 	.word	0xffffffff


	//   ....[154]....
        /*02a4*/ 	.word	0xffffffff


	//   ....[155]....
        /*02a8*/ 	.word	0xffffffff


	//   ....[156]....
        /*02ac*/ 	.word	0xffffffff


	//   ....[157]....
        /*02b0*/ 	.word	0xffffffff


	//   ....[158]....
        /*02b4*/ 	.word	0xffffffff


	//   ....[159]....
        /*02b8*/ 	.word	0xffffffff


	//   ....[160]....
        /*02bc*/ 	.word	0xffffffff


	//   ....[161]....
        /*02c0*/ 	.word	0xffffffff


	//   ....[162]....
        /*02c4*/ 	.word	0xffffffff


	//   ....[163]....
        /*02c8*/ 	.word	0xffffffff


	//----- nvinfo : EIATTR_COOP_GROUP_INSTR_OFFSETS
	.align		4
.L_2245:
        /*02cc*/ 	.byte	0x04, 0x28
        /*02ce*/ 	.short	(.L_2247 - .L_2246)


	//   ....[0]....
.L_2246:
        /*02d0*/ 	.word	0x00000610


	//   ....[1]....
        /*02d4*/ 	.word	0x000006b0


	//   ....[2]....
        /*02d8*/ 	.word	0x00000970


	//   ....[3]....
        /*02dc*/ 	.word	0x00002e30


	//   ....[4]....
        /*02e0*/ 	.word	0x00003660


	//   ....[5]....
        /*02e4*/ 	.word	0x00003ee0


	//   ....[6]....
        /*02e8*/ 	.word	0x000042b0


	//   ....[7]....
        /*02ec*/ 	.word	0x00006160


	//   ....[8]....
        /*02f0*/ 	.word	0x00006180


	//   ....[9]....
        /*02f4*/ 	.word	0x000061b0


	//   ....[10]....
        /*02f8*/ 	.word	0x000061c0


	//   ....[11]....
        /*02fc*/ 	.word	0x00006270


	//   ....[12]....
        /*0300*/ 	.word	0x00006290


	//   ....[13]....
        /*0304*/ 	.word	0x000062a0


	//   ....[14]....
        /*0308*/ 	.word	0x000062b0


	//   ....[15]....
        /*030c*/ 	.word	0x00006370


	//   ....[16]....
        /*0310*/ 	.word	0x00006390


	//   ....[17]....
        /*0314*/ 	.word	0x000063a0


	//   ....[18]....
        /*0318*/ 	.word	0x000063b0


	//   ....[19]....
        /*031c*/ 	.word	0x00006470


	//   ....[20]....
        /*0320*/ 	.word	0x00006490


	//   ....[21]....
        /*0324*/ 	.word	0x000064a0


	//   ....[22]....
        /*0328*/ 	.word	0x000064b0


	//   ....[23]....
        /*032c*/ 	.word	0x00006570


	//   ....[24]....
        /*0330*/ 	.word	0x00006580


	//   ....[25]....
        /*0334*/ 	.word	0x00006590


	//   ....[26]....
        /*0338*/ 	.word	0x000065a0


	//   ....[27]....
        /*033c*/ 	.word	0x000066e0


	//   ....[28]....
        /*0340*/ 	.word	0x00006750


	//   ....[29]....
        /*0344*/ 	.word	0x000067c0


	//   ....[30]....
        /*0348*/ 	.word	0x00006830


	//   ....[31]....
        /*034c*/ 	.word	0x00006850


	//   ....[32]....
        /*0350*/ 	.word	0x00006860


	//   ....[33]....
        /*0354*/ 	.word	0x00006870


	//   ....[34]....
        /*0358*/ 	.word	0x00006880


	//   ....[35]....
        /*035c*/ 	.word	0x00006890


	//   ....[36]....
        /*0360*/ 	.word	0x000068a0


	//   ....[37]....
        /*0364*/ 	.word	0x000068b0


	//   ....[38]....
        /*0368*/ 	.word	0x000068c0


	//   ....[39]....
        /*036c*/ 	.word	0x00007b60


	//   ....[40]....
        /*0370*/ 	.word	0x00007b80


	//   ....[41]....
        /*0374*/ 	.word	0x00007b90


	//   ....[42]....
        /*0378*/ 	.word	0x00007ba0


	//   ....[43]....
        /*037c*/ 	.word	0x00007cc0


	//   ....[44]....
        /*0380*/ 	.word	0x00007cd0


	//   ....[45]....
        /*0384*/ 	.word	0x00007ce0


	//   ....[46]....
        /*0388*/ 	.word	0x00007cf0


	//   ....[47]....
        /*038c*/ 	.word	0x00007e10


	//   ....[48]....
        /*0390*/ 	.word	0x00007e30


	//   ....[49]....
        /*0394*/ 	.word	0x00007e40


	//   ....[50]....
        /*0398*/ 	.word	0x00007e50


	//   ....[51]....
        /*039c*/ 	.word	0x00007f70


	//   ....[52]....
        /*03a0*/ 	.word	0x00007f80


	//   ....[53]....
        /*03a4*/ 	.word	0x00007f90


	//   ....[54]....
        /*03a8*/ 	.word	0x00007fa0


	//   ....[55]....
        /*03ac*/ 	.word	0x000080c0


	//   ....[56]....
        /*03b0*/ 	.word	0x000080e0


	//   ....[57]....
        /*03b4*/ 	.word	0x000080f0


	//   ....[58]....
        /*03b8*/ 	.word	0x00008100


	//   ....[59]....
        /*03bc*/ 	.word	0x00008200


	//   ....[60]....
        /*03c0*/ 	.word	0x00008210


	//   ....[61]....
        /*03c4*/ 	.word	0x00008220


	//   ....[62]....
        /*03c8*/ 	.word	0x00008230


	//   ....[63]....
        /*03cc*/ 	.word	0x00008240


	//   ....[64]....
        /*03d0*/ 	.word	0x00008250


	//   ....[65]....
        /*03d4*/ 	.word	0x00008260


	//   ....[66]....
        /*03d8*/ 	.word	0x00008290


	//   ....[67]....
        /*03dc*/ 	.word	0x000082c0


	//   ....[68]....
        /*03e0*/ 	.word	0x000082f0


	//   ....[69]....
        /*03e4*/ 	.word	0x00008310


	//   ....[70]....
        /*03e8*/ 	.word	0x00008320


	//   ....[71]....
        /*03ec*/ 	.word	0x000098c0


	//   ....[72]....
        /*03f0*/ 	.word	0x000099a0


	//   ....[73]....
        /*03f4*/ 	.word	0x000099d0


	//   ....[74]....
        /*03f8*/ 	.word	0x00009a00


	//   ....[75]....
        /*03fc*/ 	.word	0x00009ae0


	//   ....[76]....
        /*0400*/ 	.word	0x00009b10


	//   ....[77]....
        /*0404*/ 	.word	0x00009b50


	//   ....[78]....
        /*0408*/ 	.word	0x00009b80


	//   ....[79]....
        /*040c*/ 	.word	0x00009c20


	//   ....[80]....
        /*0410*/ 	.word	0x00009c50


	//   ....[81]....
        /*0414*/ 	.word	0x00009c80


	//   ....[82]....
        /*0418*/ 	.word	0x00009cb0


	//   ....[83]....
        /*041c*/ 	.word	0x00009d50


	//   ....[84]....
        /*0420*/ 	.word	0x00009d80


	//   ....[85]....
        /*0424*/ 	.word	0x00009dc0


	//   ....[86]....
        /*0428*/ 	.word	0x00009df0


	//   ....[87]....
        /*042c*/ 	.word	0x00009ef0


	//   ....[88]....
        /*0430*/ 	.word	0x00009f30


	//   ....[89]....
        /*0434*/ 	.word	0x00009f60


	//   ....[90]....
        /*0438*/ 	.word	0x00009f90


	//   ....[91]....
        /*043c*/ 	.word	0x0000a610


	//   ....[92]....
        /*0440*/ 	.word	0x0000ae70


	//   ....[93]....
        /*0444*/ 	.word	0x0000b1f0


	//   ....[94]....
        /*0448*/ 	.word	0x0000b380


	//   ....[95]....
        /*044c*/ 	.word	0x0000b3e0


	//   ....[96]....
        /*0450*/ 	.word	0x0000b440


	//   ....[97]....
        /*0454*/ 	.word	0x0000b460


	//   ....[98]....
        /*0458*/ 	.word	0x0000b480


	//   ....[99]....
        /*045c*/ 	.word	0x0000b540


	//   ....[100]....
        /*0460*/ 	.word	0x0000b590


	//   ....[101]....
        /*0464*/ 	.word	0x0000b5e0


	//   ....[102]....
        /*0468*/ 	.word	0x0000b610


	//   ....[103]....
        /*046c*/ 	.word	0x0000b630


	//   ....[104]....
        /*0470*/ 	.word	0x0000bca0


	//   ....[105]....
        /*0474*/ 	.word	0x0000bd20


	//   ....[106]....
        /*0478*/ 	.word	0x0000bd90


	//   ....[107]....
        /*047c*/ 	.word	0x0000be00


	//   ....[108]....
        /*0480*/ 	.word	0x0000bf50


	//   ....[109]....
        /*0484*/ 	.word	0x0000bfc0


	//   ....[110]....
        /*0488*/ 	.word	0x0000c030


	//   ....[111]....
        /*048c*/ 	.word	0x0000c0a0


	//   ....[112]....
        /*0490*/ 	.word	0x0000c1c0


	//   ....[113]....
        /*0494*/ 	.word	0x0000c230


	//   ....[114]....
        /*0498*/ 	.word	0x0000c2a0


	//   ....[115]....
        /*049c*/ 	.word	0x0000c310


	//   ....[116]....
        /*04a0*/ 	.word	0x0000c430


	//   ....[117]....
        /*04a4*/ 	.word	0x0000c4a0


	//   ....[118]....
        /*04a8*/ 	.word	0x0000c510


	//   ....[119]....
        /*04ac*/ 	.word	0x0000c580


	//   ....[120]....
        /*04b0*/ 	.word	0x0000c6c0


	//   ....[121]....
        /*04b4*/ 	.word	0x0000c730


	//   ....[122]....
        /*04b8*/ 	.word	0x0000c7a0


	//   ....[123]....
        /*04bc*/ 	.word	0x0000c810


	//   ....[124]....
        /*04c0*/ 	.word	0x0000c880


	//   ....[125]....
        /*04c4*/ 	.word	0x0000c8f0


	//   ....[126]....
        /*04c8*/ 	.word	0x0000c960


	//   ....[127]....
        /*04cc*/ 	.word	0x0000c9d0


	//   ....[128]....
        /*04d0*/ 	.word	0x0000ca40


	//   ....[129]....
        /*04d4*/ 	.word	0x0000cab0


	//   ....[130]....
        /*04d8*/ 	.word	0x0000cb20


	//   ....[131]....
        /*04dc*/ 	.word	0x0000cb90


	//   ....[132]....
        /*04e0*/ 	.word	0x0000cc10


	//   ....[133]....
        /*04e4*/ 	.word	0x0000cc90


	//   ....[134]....
        /*04e8*/ 	.word	0x0000cd00


	//   ....[135]....
        /*04ec*/ 	.word	0x0000cd70


	//   ....[136]....
        /*04f0*/ 	.word	0x0000cdf0


	//   ....[137]....
        /*04f4*/ 	.word	0x0000ce60


	//   ....[138]....
        /*04f8*/ 	.word	0x0000ced0


	//   ....[139]....
        /*04fc*/ 	.word	0x0000cf40


	//   ....[140]....
        /*0500*/ 	.word	0x0000cfc0


	//   ....[141]....
        /*0504*/ 	.word	0x0000d040


	//   ....[142]....
        /*0508*/ 	.word	0x0000d0b0


	//   ....[143]....
        /*050c*/ 	.word	0x0000d120


	//   ....[144]....
        /*0510*/ 	.word	0x0000d1a0


	//   ....[145]....
        /*0514*/ 	.word	0x0000d210


	//   ....[146]....
        /*0518*/ 	.word	0x0000d280


	//   ....[147]....
        /*051c*/ 	.word	0x0000d2f0


	//   ....[148]....
        /*0520*/ 	.word	0x0000d370


	//   ....[149]....
        /*0524*/ 	.word	0x0000d3f0


	//   ....[150]....
        /*0528*/ 	.word	0x0000d460


	//   ....[151]....
        /*052c*/ 	.word	0x0000d4d0


	//   ....[152]....
        /*0530*/ 	.word	0x0000d550


	//   ....[153]....
        /*0534*/ 	.word	0x0000d5c0


	//   ....[154]....
        /*0538*/ 	.word	0x0000d630


	//   ....[155]....
        /*053c*/ 	.word	0x0000d6a0


	//   ....[156]....
        /*0540*/ 	.word	0x0000d710


	//   ....[157]....
        /*0544*/ 	.word	0x0000d780


	//   ....[158]....
        /*0548*/ 	.word	0x0000d7f0


	//   ....[159]....
        /*054c*/ 	.word	0x0000d860


	//   ....[160]....
        /*0550*/ 	.word	0x0000d940


	//   ....[161]....
        /*0554*/ 	.word	0x0000d9b0


	//   ....[162]....
        /*0558*/ 	.word	0x0000da20


	//   ....[163]....
        /*055c*/ 	.word	0x0000da90


	//----- nvinfo : EIATTR_EXIT_INSTR_OFFSETS
	.align		4
.L_2247:
        /*0560*/ 	.byte	0x04, 0x1c
        /*0562*/ 	.short	(.L_2249 - .L_2248)


	//   ....[0]....
.L_2248:
        /*0564*/ 	.word	0x0000b700


	//   ....[1]....
        /*0568*/ 	.word	0x0000bc40


	//----- nvinfo : EIATTR_MAX_THREADS
	.align		4
.L_2249:
        /*056c*/ 	.byte	0x04, 0x05
        /*056e*/ 	.short	(.L_2251 - .L_2250)
.L_2250:
        /*0570*/ 	.word	0x00000040
        /*0574*/ 	.word	0x00000001
        /*0578*/ 	.word	0x00000001


	//----- nvinfo : EIATTR_CRS_STACK_SIZE
	.align		4
.L_2251:
        /*057c*/ 	.byte	0x04, 0x1e
        /*057e*/ 	.short	(.L_2253 - .L_2252)
.L_2252:
        /*0580*/ 	.word	0x00000000
.L_2253:


//--------------------- .nv.info._Z25selective_scan_bwd_kernelI32Selective_Scan_bwd_kernel_traitsILi64ELi16ELb1ELb0ELb1ELb0ELb0EN3c108BFloat16ENS1_7complexIfEEEEv12SSMParamsBwd --------------------------
	.section	.nv.info._Z25selective_scan_bwd_kernelI32Selective_Scan_bwd_kernel_traitsILi64ELi16ELb1ELb0ELb1ELb0ELb0EN3c108BFloat16ENS1_7complexIfEEEEv12SSMParamsBwd,"",@"SHT_CUDA_INFO"
	.sectionflags	@""
	.align	4


	//----- nvinfo : EIATTR_CUDA_API_VERSION
	.align		4
        /*0000*/ 	.byte	0x04, 0x37
        /*0002*/ 	.short	(.L_2255 - .L_2254)
.L_2254:
        /*0004*/ 	.word	0x00000082


	//----- nvinfo : EIATTR_SW2861232_WAR
	.align		4
.L_2255:
        /*0008*/ 	.byte	0x01, 0x35
	.zero		2


	//----- nvinfo : EIATTR_PARAM_CBANK
	.align		4
        /*000c*/ 	.byte	0x04, 0x0a
        /*000e*/ 	.short	(.L_2257 - .L_2256)
	.align		4
.L_2256:
        /*0010*/ 	.word	index@(.nv.constant0._Z25selective_scan_bwd_kernelI32Selective_Scan_bwd_kernel_traitsILi64ELi16ELb1ELb0ELb1ELb0ELb0EN3c108BFloat16ENS1_7complexIfEEEEv12SSMParamsBwd)
        /*0014*/ 	.short	0x0160
        /*0016*/ 	.short	0x01f0


	//----- nvinfo : EIATTR_CBANK_PARAM_SIZE
	.align		4
.L_2257:
        /*0018*/ 	.byte	0x03, 0x19
        /*001a*/ 	.short	0x01f0


	//----- nvinfo : EIATTR_KPARAM_INFO
	.align		4
        /*001c*/ 	.byte	0x04, 0x17
        /*001e*/ 	.short	(.L_2259 - .L_2258)
.L_2258:
        /*0020*/ 	.word	0x00000000
        /*0024*/ 	.short	0x0000
        /*0026*/ 	.short	0x0000
        /*0028*/ 	.byte	0x00, 0xf0, 0xc1, 0x07


	//----- nvinfo : EIATTR_MAXREG_COUNT
	.align		4
.L_2259:
        /*002c*/ 	.byte	0x03, 0x1b
        /*002e*/ 	.short	0x00ff


	//----- nvinfo : EIATTR_NUM_BARRIERS
	.align		4
        /*0030*/ 	.byte	0x02, 0x4c
        /*0032*/ 	.byte	0x01
	.zero		1


	//----- nvinfo : EIATTR_MERCURY_ISA_VERSION
	.align		4
        /*0034*/ 	.byte	0x03, 0x5f
        /*0036*/ 	.short	0x0000


	//----- nvinfo : EIATTR_COOP_GROUP_MASK_REGIDS
	.align		4
        /*0038*/ 	.byte	0x04, 0x29
        /*003a*/ 	.short	(.L_2261 - .L_2260)


	//   ....[0]....
.L_2260:
        /*003c*/ 	.word	0xffffffff


	//   ....[1]....
        /*0040*/ 	.word	0xffffffff


	//   ....[2]....
        /*0044*/ 	.word	0xffffffff


	//   ....[3]....
        /*0048*/ 	.word	0xffffffff


	//   ....[4]....
        /*004c*/ 	.word	0xffffffff


	//   ....[5]....
        /*0050*/ 	.word	0xffffffff


	//   ....[6]....
        /*0054*/ 	.word	0xffffffff


	//   ....[7]....
        /*0058*/ 	.word	0xffffffff


	//   ....[8]....
        /*005c*/ 	.word	0xffffffff


	//   ....[9]....
        /*0060*/ 	.word	0xffffffff


	//   ....[10]....
        /*0064*/ 	.word	0xffffffff


	//   ....[11]....
        /*0068*/ 	.word	0xffffffff


	//   ....[12]....
        /*006c*/ 	.word	0xffffffff


	//   ....[13]....
        /*0070*/ 	.word	0xffffffff


	//   ....[14]....
        /*0074*/ 	.word	0xffffffff


	//   ....[15]....
        /*0078*/ 	.word	0xffffffff


	//   ....[16]....
        /*007c*/ 	.word	0xffffffff


	//   ....[17]....
        /*0080*/ 	.word	0xffffffff


	//   ....[18]....
        /*0084*/ 	.word	0xffffffff


	//   ....[19]....
        /*0088*/ 	.word	0xffffffff


	//   ....[20]....
        /*008c*/ 	.word	0xffffffff


	//   ....[21]....
        /*0090*/ 	.word	0xffffffff


	//   ....[22]....
        /*0094*/ 	.word	0xffffffff


	//   ....[23]....
        /*0098*/ 	.word	0xffffffff


	//   ....[24]....
        /*009c*/ 	.word	0xffffffff


	//   ....[25]....
        /*00a0*/ 	.word	0xffffffff


	//   ....[26]....
        /*00a4*/ 	.word	0xffffffff


	//   ....[27]....
        /*00a8*/ 	.word	0xffffffff


	//   ....[28]....
        /*00ac*/ 	.word	0xffffffff


	//   ....[29]....
        /*00b0*/ 	.word	0xffffffff


	//   ....[30]....
        /*00b4*/ 	.word	0xffffffff


	//   ....[31]....
        /*00b8*/ 	.word	0xffffffff


	//   ....[32]....
        /*00bc*/ 	.word	0xffffffff


	//   ....[33]....
        /*00c0*/ 	.word	0xffffffff


	//   ....[34]....
        /*00c4*/ 	.word	0xffffffff


	//   ....[35]....
        /*00c8*/ 	.word	0xffffffff


	//   ....[36]....
        /*00cc*/ 	.word	0xffffffff


	//   ....[37]....
        /*00d0*/ 	.word	0xffffffff


	//   ....[38]....
        /*00d4*/ 	.word	0xffffffff


	//   ....[39]....
        /*00d8*/ 	.word	0xffffffff


	//   ....[40]....
        /*00dc*/ 	.word	0xffffffff


	//   ....[41]....
        /*00e0*/ 	.word	0xffffffff


	//   ....[42]....
        /*00e4*/ 	.word	0xffffffff


	//   ....[43]....
        /*00e8*/ 	.word	0xffffffff


	//   ....[44]....
        /*00ec*/ 	.word	0xffffffff


	//   ....[45]....
        /*00f0*/ 	.word	0xffffffff


	//   ....[46]....
        /*00f4*/ 	.word	0xffffffff


	//   ....[47]....
        /*00f8*/ 	.word	0xffffffff


	//   ....[48]....
        /*00fc*/ 	.word	0xffffffff


	//   ....[49]....
        /*0100*/ 	.word	0xffffffff


	//   ....[50]....
        /*0104*/ 	.word	0xffffffff


	//   ....[51]....
        /*0108*/ 	.word	0xffffffff


	//   ....[52]....
        /*010c*/ 	.word	0xffffffff


	//   ....[53]....
        /*0110*/ 	.word	0xffffffff


	//   ....[54]....
        /*0114*/ 	.word	0xffffffff


	//   ....[55]....
        /*0118*/ 	.word	0xffffffff


	//   ....[56]....
        /*011c*/ 	.word	0xffffffff


	//   ....[57]....
        /*0120*/ 	.word	0xffffffff


	//   ....[58]....
        /*0124*/ 	.word	0xffffffff


	//   ....[59]....
        /*0128*/ 	.word	0xffffffff


	//   ....[60]....
        /*012c*/ 	.word	0xffffffff


	//   ....[61]....
        /*0130*/ 	.word	0xffffffff


	//   ....[62]....
        /*0134*/ 	.word	0xffffffff


	//   ....[63]....
        /*0138*/ 	.word	0xffffffff


	//   ....[64]....
        /*013c*/ 	.word	0xffffffff


	//   ....[65]....
        /*0140*/ 	.word	0xffffffff


	//   ....[66]....
        /*0144*/ 	.word	0xffffffff


	//   ....[67]....
        /*0148*/ 	.word	0xffffffff


	//   ....[68]....
        /*014c*/ 	.word	0xffffffff


	//   ....[69]....
        /*0150*/ 	.word	0xffffffff


	//   ....[70]....
        /*0154*/ 	.word	0xffffffff


	//   ....[71]....
        /*0158*/ 	.word	0xffffffff


	//   ....[72]....
        /*015c*/ 	.word	0xffffffff


	//   ....[73]....
        /*0160*/ 	.word	0xffffffff


	//   ....[74]....
        /*0164*/ 	.word	0xffffffff


	//   ....[75]....
        /*0168*/ 	.word	0xffffffff


	//   ....[76]....
        /*016c*/ 	.word	0xffffffff


	//   ....[77]....
        /*0170*/ 	.word	0xffffffff


	//   ....[78]....
        /*0174*/ 	.word	0xffffffff


	//   ....[79]....
        /*0178*/ 	.word	0xffffffff


	//   ....[80]....
        /*017c*/ 	.word	0xffffffff


	//   ....[81]....
        /*0180*/ 	.word	0xffffffff


	//   ....[82]....
        /*0184*/ 	.word	0xffffffff


	//   ....[83]....
        /*0188*/ 	.word	0xffffffff


	//   ....[84]....
        /*018c*/ 	.word	0xffffffff


	//   ....[85]....
        /*0190*/ 	.word	0xffffffff


	//   ....[86]....
        /*0194*/ 	.word	0xffffffff


	//   ....[87]....
        /*0198*/ 	.word	0xffffffff


	//   ....[88]....
        /*019c*/ 	.word	0xffffffff


	//   ....[89]....
        /*01a0*/ 	.word	0xffffffff


	//   ....[90]....
        /*01a4*/ 	.word	0xffffffff


	//   ....[91]....
        /*01a8*/ 	.word	0xffffffff


	//   ....[92]....
        /*01ac*/ 	.word	0xffffffff


	//   ....[93]....
        /*01b0*/ 	.word	0xffffffff


	//   ....[94]....
        /*01b4*/ 	.word	0xffffffff


	//   ....[95]....
        /*01b8*/ 	.word	0xffffffff


	//   ....[96]....
        /*01bc*/ 	.word	0xffffffff


	//   ....[97]....
        /*01c0*/ 	.word	0xffffffff


	//   ....[98]....
        /*01c4*/ 	.word	0xffffffff


	//   ....[99]....
        /*01c8*/ 	.word	0xffffffff


	//   ....[100]....
        /*01cc*/ 	.word	0xffffffff


	//   ....[101]....
        /*01d0*/ 	.word	0xffffffff


	//   ....[102]....
        /*01d4*/ 	.word	0xffffffff


	//   ....[103]....
        /*01d8*/ 	.word	0xffffffff


	//   ....[104]....
        /*01dc*/ 	.word	0xffffffff


	//   ....[105]....
        /*01e0*/ 	.word	0xffffffff


	//   ....[106]....
        /*01e4*/ 	.word	0xffffffff


	//   ....[107]....
        /*01e8*/ 	.word	0xffffffff


	//   ....[108]....
        /*01ec*/ 	.word	0xffffffff


	//   ....[109]....
        /*01f0*/ 	.word	0xffffffff


	//   ....[110]....
        /*01f4*/ 	.word	0xffffffff


	//   ....[111]....
        /*01f8*/ 	.word	0xffffffff


	//   ....[112]....
        /*01fc*/ 	.word	0xffffffff


	//   ....[113]....
        /*0200*/ 	.word	0xffffffff


	//   ....[114]....
        /*0204*/ 	.word	0xffffffff


	//   ....[115]....
        /*0208*/ 	.word	0xffffffff


	//   ....[116]....
        /*020c*/ 	.word	0xffffffff


	//   ....[117]....
        /*0210*/ 	.word	0xffffffff


	//   ....[118]....
        /*0214*/ 	.word	0xffffffff


	//   ....[119]....
        /*0218*/ 	.word	0xffffffff


	//   ....[120]....
        /*021c*/ 	.word	0xffffffff


	//   ....[121]....
        /*0220*/ 	.word	0xffffffff


	//   ....[122]....
        /*0224*/ 	.word	0xffffffff


	//   ....[123]....
        /*0228*/ 	.word	0xffffffff


	//   ....[124]....
        /*022c*/ 	.word	0xffffffff


	//   ....[125]....
        /*0230*/ 	.word	0xffffffff


	//   ....[126]....
        /*0234*/ 	.word	0xffffffff


	//   ....[127]....
        /*0238*/ 	.word	0xffffffff


	//   ....[128]....
        /*023c*/ 	.word	0xffffffff


	//   ....[129]....
        /*0240*/ 	.word	0xffffffff


	//   ....[130]....
        /*0244*/ 	.word	0xffffffff


	//   ....[131]....
        /*0248*/ 	.word	0xffffffff


	//   ....[132]....
        /*024c*/ 	.word	0xffffffff


	//   ....[133]....
        /*0250*/ 	.word	0xffffffff


	//   ....[134]....
        /*0254*/ 	.word	0xffffffff


	//   ....[135]....
        /*0258*/ 	.word	0xffffffff


	//   ....[136]....
        /*025c*/ 	.word	0xffffffff


	//   ....[137]....
        /*0260*/ 	.word	0xffffffff


	//   ....[138]....
        /*0264*/ 	.word	0xffffffff


	//   ....[139]....
        /*0268*/ 	.word	0xffffffff


	//   ....[140]....
        /*026c*/ 	.word	0xffffffff


	//   ....[141]....
        /*0270*/ 	.word	0xffffffff


	//   ....[142]....
        /*0274*/ 	.word	0xffffffff


	//   ....[143]....
        /*0278*/ 	.word	0xffffffff


	//   ....[144]....
        /*027c*/ 	.word	0xffffffff


	//   ....[145]....
        /*0280*/ 	.word	0xffffffff


	//   ....[146]....
        /*0284*/ 	.word	0xffffffff


	//   ....[147]....
        /*0288*/ 	.word	0xffffffff


	//   ....[148]....
        /*028c*/ 	.word	0xffffffff


	//   ....[149]....
        /*0290*/ 	.word	0xffffffff


	//   ....[150]....
        /*0294*/ 	.word	0xffffffff


	//   ....[151]....
        /*0298*/ 	.word	0xffffffff


	//   ....[152]....
        /*029c*/ 	.word	0xffffffff


	//   ....[153]....
        /*02a0*/ 	.word	0xffffffff


	//   ....[154]....
        /*02a4*/ 	.word	0xffffffff


	//   ....[155]....
        /*02a8*/ 	.word	0xffffffff


	//   ....[156]....
        /*02ac*/ 	.word	0xffffffff


	//   ....[157]....
        /*02b0*/ 	.word	0xffffffff


	//   ....[158]....
        /*02b4*/ 	.word	0xffffffff


	//   ....[159]....
        /*02b8*/ 	.word	0xffffffff


	//----- nvinfo : EIATTR_COOP_GROUP_INSTR_OFFSETS
	.align		4
.L_2261:
        /*02bc*/ 	.byte	0x04, 0x28
        /*02be*/ 	.short	(.L_2263 - .L_2262)


	//   ....[0]....
.L_2262:
        /*02c0*/ 	.word	0x00000900


	//   ....[1]....
        /*02c4*/ 	.word	0x000009b0


	//   ....[2]....
        /*02c8*/ 	.word	0x00000c00


	//   ....[3]....
        /*02cc*/ 	.word	0x00001dc0


	//   ....[4]....
        /*02d0*/ 	.word	0x000034f0


	//   ....[5]....
        /*02d4*/ 	.word	0x00003510


	//   ....[6]....
        /*02d8*/ 	.word	0x00003540


	//   ....[7]....
        /*02dc*/ 	.word	0x00003550


	//   ....[8]....
        /*02e0*/ 	.word	0x00003600


	//   ....[9]....
        /*02e4*/ 	.word	0x00003620


	//   ....[10]....
        /*02e8*/ 	.word	0x00003630


	//   ....[11]....
        /*02ec*/ 	.word	0x00003640


	//   ....[12]....
        /*02f0*/ 	.word	0x00003700


	//   ....[13]....
        /*02f4*/ 	.word	0x00003720


	//   ....[14]....
        /*02f8*/ 	.word	0x00003730


	//   ....[15]....
        /*02fc*/ 	.word	0x00003740


	//   ....[16]....
        /*0300*/ 	.word	0x00003800


	//   ....[17]....
        /*0304*/ 	.word	0x00003820


	//   ....[18]....
        /*0308*/ 	.word	0x00003830


	//   ....[19]....
        /*030c*/ 	.word	0x00003840


	//   ....[20]....
        /*0310*/ 	.word	0x00003900


	//   ....[21]....
        /*0314*/ 	.word	0x00003920


	//   ....[22]....
        /*0318*/ 	.word	0x00003930


	//   ....[23]....
        /*031c*/ 	.word	0x00003940


	//   ....[24]....
        /*0320*/ 	.word	0x00003a80


	//   ....[25]....
        /*0324*/ 	.word	0x00003af0


	//   ....[26]....
        /*0328*/ 	.word	0x00003b60


	//   ....[27]....
        /*032c*/ 	.word	0x00003bd0


	//   ....[28]....
        /*0330*/ 	.word	0x00003bf0


	//   ....[29]....
        /*0334*/ 	.word	0x00003c00


	//   ....[30]....
        /*0338*/ 	.word	0x00003c10


	//   ....[31]....
        /*033c*/ 	.word	0x00003c20


	//   ....[32]....
        /*0340*/ 	.word	0x00003c30


	//   ....[33]....
        /*0344*/ 	.word	0x00003c40


	//   ....[34]....
        /*0348*/ 	.word	0x00003c50


	//   ....[35]....
        /*034c*/ 	.word	0x00003c60


	//   ....[36]....
        /*0350*/ 	.word	0x00004f20


	//   ....[37]....
        /*0354*/ 	.word	0x00004f40


	//   ....[38]....
        /*0358*/ 	.word	0x00004f50


	//   ....[39]....
        /*035c*/ 	.word	0x00004f60


	//   ....[40]....
        /*0360*/ 	.word	0x00005080


	//   ....[41]....
        /*0364*/ 	.word	0x00005090


	//   ....[42]....
        /*0368*/ 	.word	0x000050a0


	//   ....[43]....
        /*036c*/ 	.word	0x000050b0


	//   ....[44]....
        /*0370*/ 	.word	0x000051d0


	//   ....[45]....
        /*0374*/ 	.word	0x000051f0


	//   ....[46]....
        /*0378*/ 	.word	0x00005200


	//   ....[47]....
        /*037c*/ 	.word	0x00005210


	//   ....[48]....
        /*0380*/ 	.word	0x00005330


	//   ....[49]....
        /*0384*/ 	.word	0x00005340


	//   ....[50]....
        /*0388*/ 	.word	0x00005350


	//   ....[51]....
        /*038c*/ 	.word	0x00005360


	//   ....[52]....
        /*0390*/ 	.word	0x00005480


	//   ....[53]....
        /*0394*/ 	.word	0x000054a0


	//   ....[54]....
        /*0398*/ 	.word	0x000054b0


	//   ....[55]....
        /*039c*/ 	.word	0x000054c0


	//   ....[56]....
        /*03a0*/ 	.word	0x000055c0


	//   ....[57]....
        /*03a4*/ 	.word	0x000055d0


	//   ....[58]....
        /*03a8*/ 	.word	0x000055e0


	//   ....[59]....
        /*03ac*/ 	.word	0x000055f0


	//   ....[60]....
        /*03b0*/ 	.word	0x00005600


	//   ....[61]....
        /*03b4*/ 	.word	0x00005610


	//   ....[62]....
        /*03b8*/ 	.word	0x00005620


	//   ....[63]....
        /*03bc*/ 	.word	0x00005650


	//   ....[64]....
        /*03c0*/ 	.word	0x00005670


	//   ....[65]....
        /*03c4*/ 	.word	0x00005680


	//   ....[66]....
        /*03c8*/ 	.word	0x00005690


	//   ....[67]....
        /*03cc*/ 	.word	0x000056c0


	//   ....[68]....
        /*03d0*/ 	.word	0x00009040


	//   ....[69]....
        /*03d4*/ 	.word	0x00009080


	//   ....[70]....
        /*03d8*/ 	.word	0x000090c0


	//   ....[71]....
        /*03dc*/ 	.word	0x00009100


	//   ....[72]....
        /*03e0*/ 	.word	0x000091c0


	//   ....[73]....
        /*03e4*/ 	.word	0x00009210


	//   ....[74]....
        /*03e8*/ 	.word	0x00009240


	//   ....[75]....
        /*03ec*/ 	.word	0x00009270


	//   ....[76]....
        /*03f0*/ 	.word	0x000092f0


	//   ....[77]....
        /*03f4*/ 	.word	0x00009340


	//   ....[78]....
        /*03f8*/ 	.word	0x00009370


	//   ....[79]....
        /*03fc*/ 	.word	0x000093a0


	//   ....[80]....
        /*0400*/ 	.word	0x00009430


	//   ....[81]....
        /*0404*/ 	.word	0x00009470


	//   ....[82]....
        /*0408*/ 	.word	0x000094a0


	//   ....[83]....
        /*040c*/ 	.word	0x000094d0


	//   ....[84]....
        /*0410*/ 	.word	0x00009560


	//   ....[85]....
        /*0414*/ 	.word	0x000095a0


	//   ....[86]....
        /*0418*/ 	.word	0x000095d0


	//   ....[87]....
        /*041c*/ 	.word	0x00009600


	//   ....[88]....
        /*0420*/ 	.word	0x00009be0


	//   ....[89]....
        /*0424*/ 	.word	0x00009ef0


	//   ....[90]....
        /*0428*/ 	.word	0x0000a010


	//   ....[91]....
        /*042c*/ 	.word	0x0000a070


	//   ....[92]....
        /*0430*/ 	.word	0x0000a0d0


	//   ....[93]....
        /*0434*/ 	.word	0x0000a0f0


	//   ....[94]....
        /*0438*/ 	.word	0x0000a110


	//   ....[95]....
        /*043c*/ 	.word	0x0000a1d0


	//   ....[96]....
        /*0440*/ 	.word	0x0000a220


	//   ....[97]....
        /*0444*/ 	.word	0x0000a270


	//   ....[98]....
        /*0448*/ 	.word	0x0000a2a0


	//   ....[99]....
        /*044c*/ 	.word	0x0000a2c0


	//   ....[100]....
        /*0450*/ 	.word	0x0000a630


	//   ....[101]....
        /*0454*/ 	.word	0x0000a6b0


	//   ....[102]....
        /*0458*/ 	.word	0x0000a720


	//   ....[103]....
        /*045c*/ 	.word	0x0000a790


	//   ....[104]....
        /*0460*/ 	.word	0x0000a8e0


	//   ....[105]....
        /*0464*/ 	.word	0x0000a950


	//   ....[106]....
        /*0468*/ 	.word	0x0000a9c0


	//   ....[107]....
        /*046c*/ 	.word	0x0000aa30


	//   ....[108]....
        /*0470*/ 	.word	0x0000ab50


	//   ....[109]....
        /*0474*/ 	.word	0x0000abc0


	//   ....[110]....
        /*0478*/ 	.word	0x0000ac30


	//   ....[111]....
        /*047c*/ 	.word	0x0000aca0


	//   ....[112]....
        /*0480*/ 	.word	0x0000adc0


	//   ....[113]....
        /*0484*/ 	.word	0x0000ae30


	//   ....[114]....
        /*0488*/ 	.word	0x0000aea0


	//   ....[115]....
        /*048c*/ 	.word	0x0000af10


	//   ....[116]....
        /*0490*/ 	.word	0x0000b050


	//   ....[117]....
        /*0494*/ 	.word	0x0000b0c0


	//   ....[118]....
        /*0498*/ 	.word	0x0000b130


	//   ....[119]....
        /*049c*/ 	.word	0x0000b1a0


	//   ....[120]....
        /*04a0*/ 	.word	0x0000b200


	//   ....[121]....
        /*04a4*/ 	.word	0x0000b270


	//   ....[122]....
        /*04a8*/ 	.word	0x0000b2e0


	//   ....[123]....
        /*04ac*/ 	.word	0x0000b350


	//   ....[124]....
        /*04b0*/ 	.word	0x0000b3d0


	//   ....[125]....
        /*04b4*/ 	.word	0x0000b440


	//   ....[126]....
        /*04b8*/ 	.word	0x0000b4b0


	//   ....[127]....
        /*04bc*/ 	.word	0x0000b520


	//   ....[128]....
        /*04c0*/ 	.word	0x0000b5a0


	//   ....[129]....
        /*04c4*/ 	.word	0x0000b620


	//   ....[130]....
        /*04c8*/ 	.word	0x0000b690


	//   ....[131]....
        /*04cc*/ 	.word	0x0000b700


	//   ....[132]....
        /*04d0*/ 	.word	0x0000b770


	//   ....[133]....
        /*04d4*/ 	.word	0x0000b7e0


	//   ....[134]....
        /*04d8*/ 	.word	0x0000b850


	//   ....[135]....
        /*04dc*/ 	.word	0x0000b8c0


	//   ....[136]....
        /*04e0*/ 	.word	0x0000b930


	//   ....[137]....
        /*04e4*/ 	.word	0x0000b9b0


	//   ....[138]....
        /*04e8*/ 	.word	0x0000ba20


	//   ....[139]....
        /*04ec*/ 	.word	0x0000ba90


	//   ....[140]....
        /*04f0*/ 	.word	0x0000bb00


	//   ....[141]....
        /*04f4*/ 	.word	0x0000bb70


	//   ....[142]....
        /*04f8*/ 	.word	0x0000bbe0


	//   ....[143]....
        /*04fc*/ 	.word	0x0000bc50


	//   ....[144]....
        /*0500*/ 	.word	0x0000bcc0


	//   ....[145]....
        /*0504*/ 	.word	0x0000bd40


	//   ....[146]....
        /*0508*/ 	.word	0x0000bdb0


	//   ....[147]....
        /*050c*/ 	.word	0x0000be20


	//   ....[148]....
        /*0510*/ 	.word	0x0000be90


	//   ....[149]....
        /*0514*/ 	.word	0x0000bf00


	//   ....[150]....
        /*0518*/ 	.word	0x0000bf70


	//   ....[151]....
        /*051c*/ 	.word	0x0000bfe0


	//   ....[152]....
        /*0520*/ 	.word	0x0000c050


	//   ....[153]....
        /*0524*/ 	.word	0x0000c0c0


	//   ....[154]....
        /*0528*/ 	.word	0x0000c130


	//   ....[155]....
        /*052c*/ 	.word	0x0000c1a0


	//   ....[156]....
        /*0530*/ 	.word	0x0000c270


	//   ....[157]....
        /*0534*/ 	.word	0x0000c2e0


	//   ....[158]....
        /*0538*/ 	.word	0x0000c350


	//   ....[159]....
        /*053c*/ 	.word	0x0000c3c0


	//----- nvinfo : EIATTR_EXIT_INSTR_OFFSETS
	.align		4
.L_2263:
        /*0540*/ 	.byte	0x04, 0x1c
        /*0542*/ 	.short	(.L_2265 - .L_2264)


	//   ....[0]....
.L_2264:
        /*0544*/ 	.word	0x0000a390


	//   ....[1]....
        /*0548*/ 	.word	0x0000a5d0


	//----- nvinfo : EIATTR_MAX_THREADS
	.align		4
.L_2265:
        /*054c*/ 	.byte	0x04, 0x05
        /*054e*/ 	.short	(.L_2267 - .L_2266)
.L_2266:
        /*0550*/ 	.word	0x00000040
        /*0554*/ 	.word	0x00000001
        /*0558*/ 	.word	0x00000001


	//----- nvinfo : EIATTR_CRS_STACK_SIZE
	.align		4
.L_2267:
        /*055c*/ 	.byte	0x04, 0x1e
        /*055e*/ 	.short	(.L_2269 - .L_2268)
.L_2268:
        /*0560*/ 	.word	0x00000000
.L_2269:


//--------------------- .nv.info._Z25selective_scan_bwd_kernelI32Selective_Scan_bwd_kernel_traitsILi64ELi16ELb1ELb0ELb1ELb0ELb1EN3c108BFloat16ENS1_7complexIfEEEEv12SSMParamsBwd --------------------------
	.section	.nv.info._Z25selective_scan_bwd_kernelI32Selective_Scan_bwd_kernel_traitsILi64ELi16ELb1ELb0ELb1ELb0ELb1EN3c108BFloat16ENS1_7complexIfEEEEv12SSMParamsBwd,"",@"SHT_CUDA_INFO"
	.sectionflags	@""
	.align	4


	//----- nvinfo : EIATTR_CUDA_API_VERSION
	.align		4
        /*0000*/ 	.byte	0x04, 0x37
        /*0002*/ 	.short	(.L_2271 - .L_2270)
.L_2270:
        /*0004*/ 	.word	0x00000082


	//----- nvinfo : EIATTR_SW2861232_WAR
	.align		4
.L_2271:
        /*0008*/ 	.byte	0x01, 0x35
	.zero		2


	//----- nvinfo : EIATTR_PARAM_CBANK
	.align		4
        /*000c*/ 	.byte	0x04, 0x0a
        /*000e*/ 	.short	(.L_2273 - .L_2272)
	.align		4
.L_2272:
        /*0010*/ 	.word	index@(.nv.constant0._Z25selective_scan_bwd_kernelI32Selective_Scan_bwd_kernel_traitsILi64ELi16ELb1ELb0ELb1ELb0ELb1EN3c108BFloat16ENS1_7complexIfEEEEv12SSMParamsBwd)
        /*0014*/ 	.short	0x0160
        /*0016*/ 	.short	0x01f0


	//----- nvinfo : EIATTR_CBANK_PARAM_SIZE
	.align		4
.L_2273:
        /*0018*/ 	.byte	0x03, 0x19
        /*001a*/ 	.short	0x01f0


	//----- nvinfo : EIATTR_KPARAM_INFO
	.align		4
        /*001c*/ 	.byte	0x04, 0x17
        /*001e*/ 	.short	(.L_2275 - .L_2274)
.L_2274:
        /*0020*/ 	.word	0x00000000
        /*0024*/ 	.short	0x0000
        /*0026*/ 	.short	0x0000
        /*0028*/ 	.byte	0x00, 0xf0, 0xc1, 0x07


	//----- nvinfo : EIATTR_MAXREG_COUNT
	.align		4
.L_2275:
        /*002c*/ 	.byte	0x03, 0x1b
        /*002e*/ 	.short	0x00ff


	//----- nvinfo : EIATTR_NUM_BARRIERS
	.align		4
        /*0030*/ 	.byte	0x02, 0x4c
        /*0032*/ 	.byte	0x01
	.zero		1


	//----- nvinfo : EIATTR_MERCURY_ISA_VERSION
	.align		4
        /*0034*/ 	.byte	0x03, 0x5f
        /*0036*/ 	.short	0x0000


	//----- nvinfo : EIATTR_COOP_GROUP_MASK_REGIDS
	.align		4
        /*0038*/ 	.byte	0x04, 0x29
        /*003a*/ 	.short	(.L_2277 - .L_2276)


	//   ....[0]....
.L_2276:
        /*003c*/ 	.word	0xffffffff


	//   ....[1]....
        /*0040*/ 	.word	0xffffffff


	//   ....[2]....
        /*0044*/ 	.word	0xffffffff


	//   ....[3]....
        /*0048*/ 	.word	0xffffffff


	//   ....[4]....
        /*004c*/ 	.word	0xffffffff


	//   ....[5]....
        /*0050*/ 	.word	0xffffffff


	//   ....[6]....
        /*0054*/ 	.word	0xffffffff


	//   ....[7]....
        /*0058*/ 	.word	0xffffffff


	//   ....[8]....
        /*005c*/ 	.word	0xffffffff


	//   ....[9]....
        /*0060*/ 	.word	0xffffffff


	//   ....[10]....
        /*0064*/ 	.word	0xffffffff


	//   ....[11]....
        /*0068*/ 	.word	0xffffffff


	//   ....[12]....
        /*006c*/ 	.word	0xffffffff


	//   ....[13]....
        /*0070*/ 	.word	0xffffffff


	//   ....[14]....
        /*0074*/ 	.word	0xffffffff


	//   ....[15]....
        /*0078*/ 	.word	0xffffffff


	//   ....[16]....
        /*007c*/ 	.word	0xffffffff


	//   ....[17]....
        /*0080*/ 	.word	0xffffffff


	//   ....[18]....
        /*0084*/ 	.word	0xffffffff


	//   ....[19]....
        /*0088*/ 	.word	0xffffffff


	//   ....[20]....
        /*008c*/ 	.word	0xffffffff


	//   ....[21]....
        /*0090*/ 	.word	0xffffffff


	//   ....[22]....
        /*0094*/ 	.word	0xffffffff


	//   ....[23]....
        /*0098*/ 	.word	0xffffffff


	//   ....[24]....
        /*009c*/ 	.word	0xffffffff


	//   ....[25]....
        /*00a0*/ 	.word	0xffffffff


	//   ....[26]....
        /*00a4*/ 	.word	0xffffffff


	//   ....[27]....
        /*00a8*/ 	.word	0xffffffff


	//   ....[28]....
        /*00ac*/ 	.word	0xffffffff


	//   ....[29]....
        /*00b0*/ 	.word	0xffffffff


	//   ....[30]....
        /*00b4*/ 	.word	0xffffffff


	//   ....[31]....
        /*00b8*/ 	.word	0xffffffff


	//   ....[32]....
        /*00bc*/ 	.word	0xffffffff


	//   ....[33]....
        /*00c0*/ 	.word	0xffffffff


	//   ....[34]....
        /*00c4*/ 	.word	0xffffffff


	//   ....[35]....
        /*00c8*/ 	.word	0xffffffff


	//   ....[36]....
        /*00cc*/ 	.word	0xffffffff


	//   ....[37]....
        /*00d0*/ 	.word	0xffffffff


	//   ....[38]....
        /*00d4*/ 	.word	0xffffffff


	//   ....[39]....
        /*00d8*/ 	.word	0xffffffff


	//   ....[40]....
        /*00dc*/ 	.word	0xffffffff


	//   ....[41]....
        /*00e0*/ 	.word	0xffffffff


	//   ....[42]....
        /*00e4*/ 	.word	0xffffffff


	//   ....[43]....
        /*00e8*/ 	.word	0xffffffff


	//   ....[44]....
        /*00ec*/ 	.word	0xffffffff


	//   ....[45]....
        /*00f0*/ 	.word	0xffffffff


	//   ....[46]....
        /*00f4*/ 	.word	0xffffffff


	//   ....[47]....
        /*00f8*/ 	.word	0xffffffff


	//   ....[48]....
        /*00fc*/ 	.word	0xffffffff


	//   ....[49]....
        /*0100*/ 	.word	0xffffffff


	//   ....[50]....
        /*0104*/ 	.word	0xffffffff


	//   ....[51]....
        /*0108*/ 	.word	0xffffffff


	//   ....[52]....
        /*010c*/ 	.word	0xffffffff


	//   ....[53]....
        /*0110*/ 	.word	0xffffffff


	//   ....[54]....
        /*0114*/ 	.word	0xffffffff


	//   ....[55]....
        /*0118*/ 	.word	0xffffffff


	//   ....[56]....
        /*011c*/ 	.word	0xffffffff


	//   ....[57]....
        /*0120*/ 	.word	0xffffffff


	//   ....[58]....
        /*0124*/ 	.word	0xffffffff


	//   ....[59]....
        /*0128*/ 	.word	0xffffffff


	//   ....[60]....
        /*012c*/ 	.word	0xffffffff


	//   ....[61]....
        /*0130*/ 	.word	0xffffffff


	//   ....[62]....
        /*0134*/ 	.word	0xffffffff


	//   ....[63]....
        /*0138*/ 	.word	0xffffffff


	//   ....[64]....
        /*013c*/ 	.word	0xffffffff


	//   ....[65]....
        /*0140*/ 	.word	0xffffffff


	//   ....[66]....
        /*0144*/ 	.word	0xffffffff


	//   ....[67]....
        /*0148*/ 	.word	0xffffffff


	//   ....[68]....
        /*014c*/ 	.word	0xffffffff


	//   ....[69]....
        /*0150*/ 	.word	0xffffffff


	//   ....[70]....
        /*0154*/ 	.word	0xffffffff


	//   ....[71]....
        /*0158*/ 	.word	0xffffffff


	//   ....[72]....
        /*015c*/ 	.word	0xffffffff


	//   ....[73]....
        /*0160*/ 	.word	0xffffffff


	//   ....[74]....
        /*0164*/ 	.word	0xffffffff


	//   ....[75]....
        /*0168*/ 	.word	0xffffffff


	//   ....[76]....
        /*016c*/ 	.word	0xffffffff


	//   ....[77]....
        /*0170*/ 	.word	0xffffffff


	//   ....[78]....
        /*0174*/ 	.word	0xffffffff


	//   ....[79]....
        /*0178*/ 	.word	0xffffffff


	//   ....[80]....
        /*017c*/ 	.word	0xffffffff


	//   ....[81]....
        /*0180*/ 	.word	0xffffffff


	//   ....[82]....
        /*0184*/ 	.word	0xffffffff


	//   ....[83]....
        /*0188*/ 	.word	0xffffffff


	//   ....[84]....
        /*018c*/ 	.word	0xffffffff


	//   ....[85]....
        /*0190*/ 	.word	0xffffffff


	//   ....[86]....
        /*0194*/ 	.word	0xffffffff


	//   ....[87]....
        /*0198*/ 	.word	0xffffffff


	//   ....[88]....
        /*019c*/ 	.word	0xffffffff


	//   ....[89]....
        /*01a0*/ 	.word	0xffffffff


	//   ....[90]....
        /*01a4*/ 	.word	0xffffffff


	//   ....[91]....
        /*01a8*/ 	.word	0xffffffff


	//   ....[92]....
        /*01ac*/ 	.word	0xffffffff


	//   ....[93]....
        /*01b0*/ 	.word	0xffffffff


	//   ....[94]....
        /*01b4*/ 	.word	0xffffffff


	//   ....[95]....
        /*01b8*/ 	.word	0xffffffff


	//   ....[96]....
        /*01bc*/ 	.word	0xffffffff


	//   ....[97]....
        /*01c0*/ 	.word	0xffffffff


	//   ....[98]....
        /*01c4*/ 	.word	0xffffffff


	//   ....[99]....
        /*01c8*/ 	.word	0xffffffff


	//   ....[100]....
        /*01cc*/ 	.word	0xffffffff


	//   ....[101]....
        /*01d0*/ 	.word	0xffffffff


	//   ....[102]....
        /*01d4*/ 	.word	0xffffffff


	//   ....[103]....
        /*01d8*/ 	.word	0xffffffff


	//   ....[104]....
        /*01dc*/ 	.word	0xffffffff


	//   ....[105]....
        /*01e0*/ 	.word	0xffffffff


	//   ....[106]....
        /*01e4*/ 	.word	0xffffffff


	//   ....[107]....
        /*01e8*/ 	.word	0xffffffff


	//   ....[108]....
        /*01ec*/ 	.word	0xffffffff


	//   ....[109]....
        /*01f0*/ 	.word	0xffffffff


	//   ....[110]....
        /*01f4*/ 	.word	0xffffffff


	//   ....[111]....
        /*01f8*/ 	.word	0xffffffff


	//   ....[112]....
        /*01fc*/ 	.word	0xffffffff


	//   ....[113]....
        /*0200*/ 	.word	0xffffffff


	//   ....[114]....
        /*0204*/ 	.word	0xffffffff


	//   ....[115]....
        /*0208*/ 	.word	0xffffffff


	//   ....[116]....
        /*020c*/ 	.word	0xffffffff


	//   ....[117]....
        /*0210*/ 	.word	0xffffffff


	//   ....[118]....
        /*0214*/ 	.word	0xffffffff


	//   ....[119]....
        /*0218*/ 	.word	0xffffffff


	//   ....[120]....
        /*021c*/ 	.word	0xffffffff


	//   ....[121]....
        /*0220*/ 	.word	0xffffffff


	//   ....[122]....
        /*0224*/ 	.word	0xffffffff


	//   ....[123]....
        /*0228*/ 	.word	0xffffffff


	//   ....[124]....
        /*022c*/ 	.word	0xffffffff


	//   ....[125]....
        /*0230*/ 	.word	0xffffffff


	//   ....[126]....
        /*0234*/ 	.word	0xffffffff


	//   ....[127]....
        /*0238*/ 	.word	0xffffffff


	//   ....[128]....
        /*023c*/ 	.word	0xffffffff


	//   ....[129]....
        /*0240*/ 	.word	0xffffffff


	//   ....[130]....
        /*0244*/ 	.word	0xffffffff


	//   ....[131]....
        /*0248*/ 	.word	0xffffffff


	//   ....[132]....
        /*024c*/ 	.word	0xffffffff


	//   ....[133]....
        /*0250*/ 	.word	0xffffffff


	//   ....[134]....
        /*0254*/ 	.word	0xffffffff


	//   ....[135]....
        /*0258*/ 	.word	0xffffffff


	//   ....[136]....
        /*025c*/ 	.word	0xffffffff


	//   ....[137]....
        /*0260*/ 	.word	0xffffffff


	//   ....[138]....
        /*0264*/ 	.word	0xffffffff


	//   ....[139]....
        /*0268*/ 	.word	0xffffffff


	//   ....[140]....
        /*026c*/ 	.word	0xffffffff


	//   ....[141]....
        /*0270*/ 	.word	0xffffffff


	//   ....[142]....
        /*0274*/ 	.word	0xffffffff


	//   ....[143]....
        /*0278*/ 	.word	0xffffffff


	//   ....[144]....
        /*027c*/ 	.word	0xffffffff


	//   ....[145]....
        /*0280*/ 	.word	0xffffffff


	//   ....[146]....
        /*0284*/ 	.word	0xffffffff


	//   ....[147]....
        /*0288*/ 	.word	0xffffffff


	//   ....[148]....
        /*028c*/ 	.word	0xffffffff


	//   ....[149]....
        /*0290*/ 	.word	0xffffffff


	//   ....[150]....
        /*0294*/ 	.word	0xffffffff


	//   ....[151]....
        /*0298*/ 	.word	0xffffffff


	//   ....[152]....
        /*029c*/ 	.word	0xffffffff


	//   ....[153]....
        /*02a0*/ 	.word	0xffffffff


	//   ....[154]....
        /*02a4*/ 	.word	0xffffffff


	//   ....[155]....
        /*02a8*/ 	.word	0xffffffff


	//   ....[156]....
        /*02ac*/ 	.word	0xffffffff


	//   ....[157]....
        /*02b0*/ 	.word	0xffffffff


	//   ....[158]....
        /*02b4*/ 	.word	0xffffffff


	//   ....[159]....
        /*02b8*/ 	.word	0xffffffff


	//   ....[160]....
        /*02bc*/ 	.word	0xffffffff


	//   ....[161]....
        /*02c0*/ 	.word	0xffffffff


	//   ....[162]....
        /*02c4*/ 	.word	0xffffffff


	//   ....[163]....
        /*02c8*/ 	.word	0xffffffff


	//----- nvinfo : EIATTR_COOP_GROUP_INSTR_OFFSETS
	.align		4
.L_2277:
        /*02cc*/ 	.byte	0x04, 0x28
        /*02ce*/ 	.short	(.L_2279 - .L_2278)


	//   ....[0]....
.L_2278:
        /*02d0*/ 	.word	0x00000b80


	//   ....[1]....
        /*02d4*/ 	.word	0x00000c30


	//   ....[2]....
        /*02d8*/ 	.word	0x00000de0


	//   ....[3]....
        /*02dc*/ 	.word	0x00000f50


	//   ....[4]....
        /*02e0*/ 	.word	0x00001800


	//   ....[5]....
        /*02e4*/ 	.word	0x00002080


	//   ....[6]....
        /*02e8*/ 	.word	0x00002590


	//   ....[7]....
        /*02ec*/ 	.word	0x00003680


	//   ....[8]....
        /*02f0*/ 	.word	0x00004dc0


	//   ....[9]....
        /*02f4*/ 	.word	0x00004de0


	//   ....[10]....
        /*02f8*/ 	.word	0x00004e10


	//   ....[11]....
        /*02fc*/ 	.word	0x00004e20


	//   ....[12]....
        /*0300*/ 	.word	0x00004ed0


	//   ....[13]....
        /*0304*/ 	.word	0x00004ef0


	//   ....[14]....
        /*0308*/ 	.word	0x00004f00


	//   ....[15]....
        /*030c*/ 	.word	0x00004f10


	//   ....[16]....
        /*0310*/ 	.word	0x00004fd0


	//   ....[17]....
        /*0314*/ 	.word	0x00004ff0


	//   ....[18]....
        /*0318*/ 	.word	0x00005000


	//   ....[19]....
        /*031c*/ 	.word	0x00005010


	//   ....[20]....
        /*0320*/ 	.word	0x000050d0


	//   ....[21]....
        /*0324*/ 	.word	0x000050f0


	//   ....[22]....
        /*0328*/ 	.word	0x00005100


	//   ....[23]....
        /*032c*/ 	.word	0x00005110


	//   ....[24]....
        /*0330*/ 	.word	0x000051d0


	//   ....[25]....
        /*0334*/ 	.word	0x000051e0


	//   ....[26]....
        /*0338*/ 	.word	0x000051f0


	//   ....[27]....
        /*033c*/ 	.word	0x00005200


	//   ....[28]....
        /*0340*/ 	.word	0x00005350


	//   ....[29]....
        /*0344*/ 	.word	0x000053c0


	//   ....[30]....
        /*0348*/ 	.word	0x00005430


	//   ....[31]....
        /*034c*/ 	.word	0x000054a0


	//   ....[32]....
        /*0350*/ 	.word	0x000054c0


	//   ....[33]....
        /*0354*/ 	.word	0x000054d0


	//   ....[34]....
        /*0358*/ 	.word	0x000054e0


	//   ....[35]....
        /*035c*/ 	.word	0x000054f0


	//   ....[36]....
        /*0360*/ 	.word	0x00005500


	//   ....[37]....
        /*0364*/ 	.word	0x00005510


	//   ....[38]....
        /*0368*/ 	.word	0x00005520


	//   ....[39]....
        /*036c*/ 	.word	0x00005530


	//   ....[40]....
        /*0370*/ 	.word	0x00006810


	//   ....[41]....
        /*0374*/ 	.word	0x00006830


	//   ....[42]....
        /*0378*/ 	.word	0x00006840


	//   ....[43]....
        /*037c*/ 	.word	0x00006850


	//   ....[44]....
        /*0380*/ 	.word	0x00006970


	//   ....[45]....
        /*0384*/ 	.word	0x00006980


	//   ....[46]....
        /*0388*/ 	.word	0x00006990


	//   ....[47]....
        /*038c*/ 	.word	0x000069a0


	//   ....[48]....
        /*0390*/ 	.word	0x00006ac0


	//   ....[49]....
        /*0394*/ 	.word	0x00006ae0


	//   ....[50]....
        /*0398*/ 	.word	0x00006af0


	//   ....[51]....
        /*039c*/ 	.word	0x00006b00


	//   ....[52]....
        /*03a0*/ 	.word	0x00006c20


	//   ....[53]....
        /*03a4*/ 	.word	0x00006c30


	//   ....[54]....
        /*03a8*/ 	.word	0x00006c40


	//   ....[55]....
        /*03ac*/ 	.word	0x00006c50


	//   ....[56]....
        /*03b0*/ 	.word	0x00006d70


	//   ....[57]....
        /*03b4*/ 	.word	0x00006d90


	//   ....[58]....
        /*03b8*/ 	.word	0x00006da0


	//   ....[59]....
        /*03bc*/ 	.word	0x00006db0


	//   ....[60]....
        /*03c0*/ 	.word	0x00006eb0


	//   ....[61]....
        /*03c4*/ 	.word	0x00006ec0


	//   ....[62]....
        /*03c8*/ 	.word	0x00006ed0


	//   ....[63]....
        /*03cc*/ 	.word	0x00006ee0


	//   ....[64]....
        /*03d0*/ 	.word	0x00006ef0


	//   ....[65]....
        /*03d4*/ 	.word	0x00006f00


	//   ....[66]....
        /*03d8*/ 	.word	0x00006f10


	//   ....[67]....
        /*03dc*/ 	.word	0x00006f40


	//   ....[68]....
        /*03e0*/ 	.word	0x00006f70


	//   ....[69]....
        /*03e4*/ 	.word	0x00006f80


	//   ....[70]....
        /*03e8*/ 	.word	0x00006f90


	//   ....[71]....
        /*03ec*/ 	.word	0x00006fa0


	//   ....[72]....
        /*03f0*/ 	.word	0x0000a9c0


	//   ....[73]....
        /*03f4*/ 	.word	0x0000aa00


	//   ....[74]....
        /*03f8*/ 	.word	0x0000aa40


	//   ....[75]....
        /*03fc*/ 	.word	0x0000aa80


	//   ....[76]....
        /*0400*/ 	.word	0x0000ab30


	//   ....[77]....
        /*0404*/ 	.word	0x0000ab60


	//   ....[78]....
        /*0408*/ 	.word	0x0000ab90


	//   ....[79]....
        /*040c*/ 	.word	0x0000abc0


	//   ....[80]....
        /*0410*/ 	.word	0x0000ac60


	//   ....[81]....
        /*0414*/ 	.word	0x0000ac90


	//   ....[82]....
        /*0418*/ 	.word	0x0000acc0


	//   ....[83]....
        /*041c*/ 	.word	0x0000acf0


	//   ....[84]....
        /*0420*/ 	.word	0x0000ad90


	//   ....[85]....
        /*0424*/ 	.word	0x0000adc0


	//   ....[86]....
        /*0428*/ 	.word	0x0000adf0


	//   ....[87]....
        /*042c*/ 	.word	0x0000ae20


	//   ....[88]....
        /*0430*/ 	.word	0x0000aec0


	//   ....[89]....
        /*0434*/ 	.word	0x0000aef0


	//   ....[90]....
        /*0438*/ 	.word	0x0000af20


	//   ....[91]....
        /*043c*/ 	.word	0x0000af50


	//   ....[92]....
        /*0440*/ 	.word	0x0000b590


	//   ....[93]....
        /*0444*/ 	.word	0x0000b940


	//   ....[94]....
        /*0448*/ 	.word	0x0000ba00


	//   ....[95]....
        /*044c*/ 	.word	0x0000ba60


	//   ....[96]....
        /*0450*/ 	.word	0x0000bac0


	//   ....[97]....
        /*0454*/ 	.word	0x0000bae0


	//   ....[98]....
        /*0458*/ 	.word	0x0000bb00


	//   ....[99]....
        /*045c*/ 	.word	0x0000bbe0


	//   ....[100]....
        /*0460*/ 	.word	0x0000bc30


	//   ....[101]....
        /*0464*/ 	.word	0x0000bc80


	//   ....[102]....
        /*0468*/ 	.word	0x0000bcb0


	//   ....[103]....
        /*046c*/ 	.word	0x0000bcd0


	//   ....[104]....
        /*0470*/ 	.word	0x0000c0c0


	//   ....[105]....
        /*0474*/ 	.word	0x0000c140


	//   ....[106]....
        /*0478*/ 	.word	0x0000c1b0


	//   ....[107]....
        /*047c*/ 	.word	0x0000c220


	//   ....[108]....
        /*0480*/ 	.word	0x0000c370


	//   ....[109]....
        /*0484*/ 	.word	0x0000c3e0


	//   ....[110]....
        /*0488*/ 	.word	0x0000c450


	//   ....[111]....
        /*048c*/ 	.word	0x0000c4c0


	//   ....[112]....
        /*0490*/ 	.word	0x0000c5e0


	//   ....[113]....
        /*0494*/ 	.word	0x0000c650


	//   ....[114]....
        /*0498*/ 	.word	0x0000c6c0


	//   ....[115]....
        /*049c*/ 	.word	0x0000c730


	//   ....[116]....
        /*04a0*/ 	.word	0x0000c850


	//   ....[117]....
        /*04a4*/ 	.word	0x0000c8c0


	//   ....[118]....
        /*04a8*/ 	.word	0x0000c930


	//   ....[119]....
        /*04ac*/ 	.word	0x0000c9a0


	//   ....[120]....
        /*04b0*/ 	.word	0x0000cae0


	//   ....[121]....
        /*04b4*/ 	.word	0x0000cb50


	//   ....[122]....
        /*04b8*/ 	.word	0x0000cbc0


	//   ....[123]....
        /*04bc*/ 	.word	0x0000cc30


	//   ....[124]....
        /*04c0*/ 	.word	0x0000cc90


	//   ....[125]....
        /*04c4*/ 	.word	0x0000cd00


	//   ....[126]....
        /*04c8*/ 	.word	0x0000cd70


	//   ....[127]....
        /*04cc*/ 	.word	0x0000cde0


	//   ....[128]....
        /*04d0*/ 	.word	0x0000ce70


	//   ....[129]....
        /*04d4*/ 	.word	0x0000cee0


	//   ....[130]....
        /*04d8*/ 	.word	0x0000cf50


	//   ....[131]....
        /*04dc*/ 	.word	0x0000cfc0


	//   ....[132]....
        /*04e0*/ 	.word	0x0000d040


	//   ....[133]....
        /*04e4*/ 	.word	0x0000d0c0


	//   ....[134]....
        /*04e8*/ 	.word	0x0000d130


	//   ....[135]....
        /*04ec*/ 	.word	0x0000d1a0


	//   ....[136]....
        /*04f0*/ 	.word	0x0000d220


	//   ....[137]....
        /*04f4*/ 	.word	0x0000d290


	//   ....[138]....
        /*04f8*/ 	.word	0x0000d300


	//   ....[139]....
        /*04fc*/ 	.word	0x0000d370


	//   ....[140]....
        /*0500*/ 	.word	0x0000d3f0


	//   ....[141]....
        /*0504*/ 	.word	0x0000d470


	//   ....[142]....
        /*0508*/ 	.word	0x0000d4e0


	//   ....[143]....
        /*050c*/ 	.word	0x0000d550


	//   ....[144]....
        /*0510*/ 	.word	0x0000d5d0


	//   ....[145]....
        /*0514*/ 	.word	0x0000d640


	//   ....[146]....
        /*0518*/ 	.word	0x0000d6b0


	//   ....[147]....
        /*051c*/ 	.word	0x0000d720


	//   ....[148]....
        /*0520*/ 	.word	0x0000d7a0


	//   ....[149]....
        /*0524*/ 	.word	0x0000d820


	//   ....[150]....
        /*0528*/ 	.word	0x0000d890


	//   ....[151]....
        /*052c*/ 	.word	0x0000d900


	//   ....[152]....
        /*0530*/ 	.word	0x0000d980


	//   ....[153]....
        /*0534*/ 	.word	0x0000d9f0


	//   ....[154]....
        /*0538*/ 	.word	0x0000da60


	//   ....[155]....
        /*053c*/ 	.word	0x0000dad0


	//   ....[156]....
        /*0540*/ 	.word	0x0000db40


	//   ....[157]....
        /*0544*/ 	.word	0x0000dbb0


	//   ....[158]....
        /*0548*/ 	.word	0x0000dc20


	//   ....[159]....
        /*054c*/ 	.word	0x0000dc90


	//   ....[160]....
        /*0550*/ 	.word	0x0000dd60


	//   ....[161]....
        /*0554*/ 	.word	0x0000ddd0


	//   ....[162]....
        /*0558*/ 	.word	0x0000de40


	//   ....[163]....
        /*055c*/ 	.word	0x0000deb0


	//----- nvinfo : EIATTR_EXIT_INSTR_OFFSETS
	.align		4
.L_2279:
        /*0560*/ 	.byte	0x04, 0x1c
        /*0562*/ 	.short	(.L_2281 - .L_2280)


	//   ....[0]....
.L_2280:
        /*0564*/ 	.word	0x0000bdc0


	//   ....[1]....
        /*0568*/ 	.word	0x0000c060


	//----- nvinfo : EIATTR_MAX_THREADS
	.align		4
.L_2281:
        /*056c*/ 	.byte	0x04, 0x05
        /*056e*/ 	.short	(.L_2283 - .L_2282)
.L_2282:
        /*0570*/ 	.word	0x00000040
        /*0574*/ 	.word	0x00000001
        /*0578*/ 	.word	0x00000001


	//----- nvinfo : EIATTR_CRS_STACK_SIZE
	.align		4
.L_2283:
        /*057c*/ 	.byte	0x04, 0x1e
        /*057e*/ 	.short	(.L_2285 - .L_2284)
.L_2284:
        /*0580*/ 	.word	0x00000000
.L_2285:


//--------------------- .nv.info._Z25selective_scan_bwd_kernelI32Selective_Scan_bwd_kernel_traitsILi64ELi16ELb1ELb0ELb1ELb1ELb0EN3c108BFloat16ENS1_7complexIfEEEEv12SSMParamsBwd --------------------------
	.section	.nv.info._Z25selective_scan_bwd_kernelI32Selective_Scan_bwd_kernel_traitsILi64ELi16ELb1ELb0ELb1ELb1ELb0EN3c108BFloat16ENS1_7complexIfEEEEv12SSMParamsBwd,"",@"SHT_CUDA_INFO"
	.sectionflags	@""
	.align	4


	//----- nvinfo : EIATTR_CUDA_API_VERSION
	.align		4
        /*0000*/ 	.byte	0x04, 0x37
        /*0002*/ 	.short	(.L_2287 - .L_2286)
.L_2286:
        /*0004*/ 	.word	0x00000082


	//----- nvinfo : EIATTR_SW2861232_WAR
	.align		4
.L_2287:
        /*0008*/ 	.byte	0x01, 0x35
	.zero		2


	//----- nvinfo : EIATTR_PARAM_CBANK
	.align		4
        /*000c*/ 	.byte	0x04, 0x0a
        /*000e*/ 	.short	(.L_2289 - .L_2288)
	.align		4
.L_2288:
        /*0010*/ 	.word	index@(.nv.constant0._Z25selective_scan_bwd_kernelI32Selective_Scan_bwd_kernel_traitsILi64ELi16ELb1ELb0ELb1ELb1ELb0EN3c108BFloat16ENS1_7complexIfEEEEv12SSMParamsBwd)
        /*0014*/ 	.short	0x0160
        /*0016*/ 	.short	0x01f0


	//----- nvinfo : EIATTR_CBANK_PARAM_SIZE
	.align		4
.L_2289:
        /*0018*/ 	.byte	0x03, 0x19
        /*001a*/ 	.short	0x01f0


	//----- nvinfo : EIATTR_KPARAM_INFO
	.align		4
        /*001c*/ 	.byte	0x04, 0x17
        /*001e*/ 	.short	(.L_2291 - .L_2290)
.L_2290:
        /*0020*/ 	.word	0x00000000
        /*0024*/ 	.short	0x0000
        /*0026*/ 	.short	0x0000
        /*0028*/ 	.byte	0x00, 0xf0, 0xc1, 0x07


	//----- nvinfo : EIATTR_MAXREG_COUNT
	.align		4
.L_2291:
        /*002c*/ 	.byte	0x03, 0x1b
        /*002e*/ 	.short	0x00ff


	//----- nvinfo : EIATTR_NUM_BARRIERS
	.align		4
        /*0030*/ 	.byte	0x02, 0x4c
        /*0032*/ 	.byte	0x01
	.zero		1


	//----- nvinfo : EIATTR_MERCURY_ISA_VERSION
	.align		4
        /*0034*/ 	.byte	0x03, 0x5f
        /*0036*/ 	.short	0x0000


	//----- nvinfo : EIATTR_COOP_GROUP_MASK_REGIDS
	.align		4
        /*0038*/ 	.byte	0x04, 0x29
        /*003a*/ 	.short	(.L_2293 - .L_2292)


	//   ....[0]....
.L_2292:
        /*003c*/ 	.word	0xffffffff


	//   ....[1]....
        /*0040*/ 	.word	0xffffffff


	//   ....[2]....
        /*0044*/ 	.word	0xffffffff


	//   ....[3]....
        /*0048*/ 	.word	0xffffffff


	//   ....[4]....
        /*004c*/ 	.word	0xffffffff


	//   ....[5]....
        /*0050*/ 	.word	0xffffffff


	//   ....[6]....
        /*0054*/ 	.word	0xffffffff


	//   ....[7]....
        /*0058*/ 	.word	0xffffffff


	//   ....[8]....
        /*005c*/ 	.word	0xffffffff


	//   ....[9]....
        /*0060*/ 	.word	0xffffffff


	//   ....[10]....
        /*0064*/ 	.word	0xffffffff


	//   ....[11]....
        /*0068*/ 	.word	0xffffffff


	//   ....[12]....
        /*006c*/ 	.word	0xffffffff


	//   ....[13]....
        /*0070*/ 	.word	0xffffffff


	//   ....[14]....
        /*0074*/ 	.word	0xffffffff


	//   ....[15]....
        /*0078*/ 	.word	0xffffffff


	//   ....[16]....
        /*007c*/ 	.word	0xffffffff


	//   ....[17]....
        /*0080*/ 	.word	0xffffffff


	//   ....[18]....
        /*0084*/ 	.word	0xffffffff


	//   ....[19]....
        /*0088*/ 	.word	0xffffffff


	//   ....[20]....
        /*008c*/ 	.word	0xffffffff


	//   ....[21]....
        /*0090*/ 	.word	0xffffffff


	//   ....[22]....
        /*0094*/ 	.word	0xffffffff


	//   ....[23]....
        /*0098*/ 	.word	0xffffffff


	//   ....[24]....
        /*009c*/ 	.word	0xffffffff


	//   ....[25]....
        /*00a0*/ 	.word	0xffffffff


	//   ....[26]....
        /*00a4*/ 	.word	0xffffffff


	//   ....[27]....
        /*00a8*/ 	.word	0xffffffff


	//   ....[28]....
        /*00ac*/ 	.word	0xffffffff


	//   ....[29]....
        /*00b0*/ 	.word	0xffffffff


	//   ....[30]....
        /*00b4*/ 	.word	0xffffffff


	//   ....[31]....
        /*00b8*/ 	.word	0xffffffff


	//   ....[32]....
        /*00bc*/ 	.word	0xffffffff


	//   ....[33]....
        /*00c0*/ 	.word	0xffffffff


	//   ....[34]....
        /*00c4*/ 	.word	0xffffffff


	//   ....[35]....
        /*00c8*/ 	.word	0xffffffff


	//   ....[36]....
        /*00cc*/ 	.word	0xffffffff


	//   ....[37]....
        /*00d0*/ 	.word	0xffffffff


	//   ....[38]....
        /*00d4*/ 	.word	0xffffffff


	//   ....[39]....
        /*00d8*/ 	.word	0xffffffff


	//   ....[40]....
        /*00dc*/ 	.word	0xffffffff


	//   ....[41]....
        /*00e0*/ 	.word	0xffffffff


	//   ....[42]....
        /*00e4*/ 	.word	0xffffffff


	//   ....[43]....
        /*00e8*/ 	.word	0xffffffff


	//   ....[44]....
        /*00ec*/ 	.word	0xffffffff


	//   ....[45]....
        /*00f0*/ 	.word	0xffffffff


	//   ....[46]....
        /*00f4*/ 	.word	0xffffffff


	//   ....[47]....
        /*00f8*/ 	.word	0xffffffff


	//   ....[48]....
        /*00fc*/ 	.word	0xffffffff


	//   ....[49]....
        /*0100*/ 	.word	0xffffffff


	//   ....[50]....
        /*0104*/ 	.word	0xffffffff


	//   ....[51]....
        /*0108*/ 	.word	0xffffffff


	//   ....[52]....
        /*010c*/ 	.word	0xffffffff


	//   ....[53]....
        /*0110*/ 	.word	0xffffffff


	//   ....[54]....
        /*0114*/ 	.word	0xffffffff


	//   ....[55]....
        /*0118*/ 	.word	0xffffffff


	//   ....[56]....
        /*011c*/ 	.word	0xffffffff


	//   ....[57]....
        /*0120*/ 	.word	0xffffffff


	//   ....[58]....
        /*0124*/ 	.word	0xffffffff


	//   ....[59]....
        /*0128*/ 	.word	0xffffffff


	//   ....[60]....
        /*012c*/ 	.word	0xffffffff


	//   ....[61]....
        /*0130*/ 	.word	0xffffffff


	//   ....[62]....
        /*0134*/ 	.word	0xffffffff


	//   ....[63]....
        /*0138*/ 	.word	0xffffffff


	//   ....[64]....
        /*013c*/ 	.word	0xffffffff


	//   ....[65]....
        /*0140*/ 	.word	0xffffffff


	//   ....[66]....
        /*0144*/ 	.word	0xffffffff


	//   ....[67]....
        /*0148*/ 	.word	0xffffffff


	//   ....[68]....
        /*014c*/ 	.word	0xffffffff


	//   ....[69]....
        /*0150*/ 	.word	0xffffffff


	//   ....[70]....
        /*0154*/ 	.word	0xffffffff


	//   ....[71]....
        /*0158*/ 	.word	0xffffffff


	//   ....[72]....
        /*015c*/ 	.word	0xffffffff


	//   ....[73]....
        /*0160*/ 	.word	0xffffffff


	//   ....[74]....
        /*0164*/ 	.word	0xffffffff


	//   ....[75]....
        /*0168*/ 	.word	0xffffffff


	//   ....[76]....
        /*016c*/ 	.word	0xffffffff


	//   ....[77]....
        /*0170*/ 	.word	0xffffffff


	//   ....[78]....
        /*0174*/ 	.word	0xffffffff


	//   ....[79]....
        /*0178*/ 	.word	0xffffffff


	//   ....[80]....
        /*017c*/ 	.word	0xffffffff


	//   ....[81]....
        /*0180*/ 	.word	0xffffffff


	//   ....[82]....
        /*0184*/ 	.word	0xffffffff


	//   ....[83]....
        /*0188*/ 	.word	0xffffffff


	//   ....[84]....
        /*018c*/ 	.word	0xffffffff


	//   ....[85]....
        /*0190*/ 	.word	0xffffffff


	//   ....[86]....
        /*0194*/ 	.word	0xffffffff


	//   ....[87]....
        /*0198*/ 	.word	0xffffffff


	//   ....[88]....
        /*019c*/ 	.word	0xffffffff


	//   ....[89]....
        /*01a0*/ 	.word	0xffffffff


	//   ....[90]....
        /*01a4*/ 	.word	0xffffffff


	//   ....[91]....
        /*01a8*/ 	.word	0xffffffff


	//   ....[92]....
        /*01ac*/ 	.word	0xffffffff


	//   ....[93]....
        /*01b0*/ 	.word	0xffffffff


	//   ....[94]....
        /*01b4*/ 	.word	0xffffffff


	//   ....[95]....
        /*01b8*/ 	.word	0xffffffff


	//   ....[96]....
        /*01bc*/ 	.word	0xffffffff


	//   ....[97]....
        /*01c0*/ 	.word	0xffffffff


	//   ....[98]....
        /*01c4*/ 	.word	0xffffffff


	//   ....[99]....
        /*01c8*/ 	.word	0xffffffff


	//   ....[100]....
        /*01cc*/ 	.word	0xffffffff


	//   ....[101]....
        /*01d0*/ 	.word	0xffffffff


	//   ....[102]....
        /*01d4*/ 	.word	0xffffffff


	//   ....[103]....
        /*01d8*/ 	.word	0xffffffff


	//   ....[104]....
        /*01dc*/ 	.word	0xffffffff


	//   ....[105]....
        /*01e0*/ 	.word	0xffffffff


	//   ....[106]....
        /*01e4*/ 	.word	0xffffffff


	//   ....[107]....
        /*01e8*/ 	.word	0xffffffff


	//   ....[108]....
        /*01ec*/ 	.word	0xffffffff


	//   ....[109]....
        /*01f0*/ 	.word	0xffffffff


	//   ....[110]....
        /*01f4*/ 	.word	0xffffffff


	//   ....[111]....
        /*01f8*/ 	.word	0xffffffff


	//   ....[112]....
        /*01fc*/ 	.word	0xffffffff


	//   ....[113]....
        /*0200*/ 	.word	0xffffffff


	//   ....[114]....
        /*0204*/ 	.word	0xffffffff


	//   ....[115]....
        /*0208*/ 	.word	0xffffffff


	//   ....[116]....
        /*020c*/ 	.word	0xffffffff


	//   ....[117]....
        /*0210*/ 	.word	0xffffffff


	//   ....[118]....
        /*0214*/ 	.word	0xffffffff


	//   ....[119]....
        /*0218*/ 	.word	0xffffffff


	//   ....[120]....
        /*021c*/ 	.word	0xffffffff


	//   ....[121]....
        /*0220*/ 	.word	0xffffffff


	//   ....[122]....
        /*0224*/ 	.word	0xffffffff


	//   ....[123]....
        /*0228*/ 	.word	0xffffffff


	//   ....[124]....
        /*022c*/ 	.word	0xffffffff


	//   ....[125]....
        /*0230*/ 	.word	0xffffffff


	//   ....[126]....
        /*0234*/ 	.word	0xffffffff


	//   ....[127]....
        /*0238*/ 	.word	0xffffffff


	//   ....[128]....
        /*023c*/ 	.word	0xffffffff


	//   ....[129]....
        /*0240*/ 	.word	0xffffffff


	//   ....[130]....
        /*0244*/ 	.word	0xffffffff


	//   ....[131]....
        /*0248*/ 	.word	0xffffffff


	//   ....[132]....
        /*024c*/ 	.word	0xffffffff


	//   ....[133]....
        /*0250*/ 	.word	0xffffffff


	//   ....[134]....
        /*0254*/ 	.word	0xffffffff


	//   ....[135]....
        /*0258*/ 	.word	0xffffffff


	//   ....[136]....
        /*025c*/ 	.word	0xffffffff


	//   ....[137]....
        /*0260*/ 	.word	0xffffffff


	//   ....[138]....
        /*0264*/ 	.word	0xffffffff


	//   ....[139]....
        /*0268*/ 	.word	0xffffffff


	//   ....[140]....
        /*026c*/ 	.word	0xffffffff


	//   ....[141]....
        /*0270*/ 	.word	0xffffffff


	//   ....[142]....
        /*0274*/ 	.word	0xffffffff


	//   ....[143]....
        /*0278*/ 	.word	0xffffffff


	//   ....[144]....
        /*027c*/ 	.word	0xffffffff


	//   ....[145]....
        /*0280*/ 	.word	0xffffffff


	//   ....[146]....
        /*0284*/ 	.word	0xffffffff


	//   ....[147]....
        /*0288*/ 	.word	0xffffffff


	//   ....[148]....
        /*028c*/ 	.word	0xffffffff


	//   ....[149]....
        /*0290*/ 	.word	0xffffffff


	//   ....[150]....
        /*0294*/ 	.word	0xffffffff


	//   ....[151]....
        /*0298*/ 	.word	0xffffffff


	//   ....[152]....
        /*029c*/ 	.word	0xffffffff


	//   ....[153]....
        /*02a0*/ 	.word	0xffffffff


	//   ....[154]....
        /*02a4*/ 	.word	0xffffffff


	//   ....[155]....
        /*02a8*/ 	.word	0xffffffff


	//   ....[156]....
        /*02ac*/ 	.word	0xffffffff


	//   ....[157]....
        /*02b0*/ 	.word	0xffffffff


	//   ....[158]....
        /*02b4*/ 	.word	0xffffffff


	//   ....[159]....
        /*02b8*/ 	.word	0xffffffff


	//   ....[160]....
        /*02bc*/ 	.word	0xffffffff


	//----- nvinfo : EIATTR_COOP_GROUP_INSTR_OFFSETS
	.align		4
.L_2293:
        /*02c0*/ 	.byte	0x04, 0x28
        /*02c2*/ 	.short	(.L_2295 - .L_2294)


	//   ....[0]....
.L_2294:
        /*02c4*/ 	.word	0x00000910


	//   ....[1]....
        /*02c8*/ 	.word	0x000009c0


	//   ....[2]....
        /*02cc*/ 	.word	0x00000bc0


	//   ....[3]....
        /*02d0*/ 	.word	0x00004080


	//   ....[4]....
        /*02d4*/ 	.word	0x000057b0


	//   ....[5]....
        /*02d8*/ 	.word	0x000057d0


	//   ....[6]....
        /*02dc*/ 	.word	0x00005800


	//   ....[7]....
        /*02e0*/ 	.word	0x00005810


	//   ....[8]....
        /*02e4*/ 	.word	0x000058c0


	//   ....[9]....
        /*02e8*/ 	.word	0x000058e0


	//   ....[10]....
        /*02ec*/ 	.word	0x000058f0


	//   ....[11]....
        /*02f0*/ 	.word	0x00005900


	//   ....[12]....
        /*02f4*/ 	.word	0x000059c0


	//   ....[13]....
        /*02f8*/ 	.word	0x000059e0


	//   ....[14]....
        /*02fc*/ 	.word	0x000059f0


	//   ....[15]....
        /*0300*/ 	.word	0x00005a00


	//   ....[16]....
        /*0304*/ 	.word	0x00005ac0


	//   ....[17]....
        /*0308*/ 	.word	0x00005ae0


	//   ....[18]....
        /*030c*/ 	.word	0x00005af0


	//   ....[19]....
        /*0310*/ 	.word	0x00005b00


	//   ....[20]....
        /*0314*/ 	.word	0x00005bc0


	//   ....[21]....
        /*0318*/ 	.word	0x00005be0


	//   ....[22]....
        /*031c*/ 	.word	0x00005bf0


	//   ....[23]....
        /*0320*/ 	.word	0x00005c00


	//   ....[24]....
        /*0324*/ 	.word	0x00005d40


	//   ....[25]....
        /*0328*/ 	.word	0x00005db0


	//   ....[26]....
        /*032c*/ 	.word	0x00005e20


	//   ....[27]....
        /*0330*/ 	.word	0x00005e90


	//   ....[28]....
        /*0334*/ 	.word	0x00005eb0


	//   ....[29]....
        /*0338*/ 	.word	0x00005ec0


	//   ....[30]....
        /*033c*/ 	.word	0x00005ed0


	//   ....[31]....
        /*0340*/ 	.word	0x00005ee0


	//   ....[32]....
        /*0344*/ 	.word	0x00005ef0


	//   ....[33]....
        /*0348*/ 	.word	0x00005f00


	//   ....[34]....
        /*034c*/ 	.word	0x00005f10


	//   ....[35]....
        /*0350*/ 	.word	0x00005f20


	//   ....[36]....
        /*0354*/ 	.word	0x000071e0


	//   ....[37]....
        /*0358*/ 	.word	0x00007200


	//   ....[38]....
        /*035c*/ 	.word	0x00007210


	//   ....[39]....
        /*0360*/ 	.word	0x00007220


	//   ....[40]....
        /*0364*/ 	.word	0x00007340


	//   ....[41]....
        /*0368*/ 	.word	0x00007350


	//   ....[42]....
        /*036c*/ 	.word	0x00007360


	//   ....[43]....
        /*0370*/ 	.word	0x00007370


	//   ....[44]....
        /*0374*/ 	.word	0x00007490


	//   ....[45]....
        /*0378*/ 	.word	0x000074b0


	//   ....[46]....
        /*037c*/ 	.word	0x000074c0


	//   ....[47]....
        /*0380*/ 	.word	0x000074d0


	//   ....[48]....
        /*0384*/ 	.word	0x000075f0


	//   ....[49]....
        /*0388*/ 	.word	0x00007600


	//   ....[50]....
        /*038c*/ 	.word	0x00007610


	//   ....[51]....
        /*0390*/ 	.word	0x00007620


	//   ....[52]....
        /*0394*/ 	.word	0x00007740


	//   ....[53]....
        /*0398*/ 	.word	0x00007760


	//   ....[54]....
        /*039c*/ 	.word	0x00007770


	//   ....[55]....
        /*03a0*/ 	.word	0x00007780


	//   ....[56]....
        /*03a4*/ 	.word	0x00007880


	//   ....[57]....
        /*03a8*/ 	.word	0x00007890


	//   ....[58]....
        /*03ac*/ 	.word	0x000078a0


	//   ....[59]....
        /*03b0*/ 	.word	0x000078b0


	//   ....[60]....
        /*03b4*/ 	.word	0x000078c0


	//   ....[61]....
        /*03b8*/ 	.word	0x000078d0


	//   ....[62]....
        /*03bc*/ 	.word	0x000078e0


	//   ....[63]....
        /*03c0*/ 	.word	0x00007910


	//   ....[64]....
        /*03c4*/ 	.word	0x00007930


	//   ....[65]....
        /*03c8*/ 	.word	0x00007940


	//   ....[66]....
        /*03cc*/ 	.word	0x00007950


	//   ....[67]....
        /*03d0*/ 	.word	0x00007960


	//   ....[68]....
        /*03d4*/ 	.word	0x0000b310


	//   ....[69]....
        /*03d8*/ 	.word	0x0000b350


	//   ....[70]....
        /*03dc*/ 	.word	0x0000b390


	//   ....[71]....
        /*03e0*/ 	.word	0x0000b3d0


	//   ....[72]....
        /*03e4*/ 	.word	0x0000b490


	//   ....[73]....
        /*03e8*/ 	.word	0x0000b4e0


	//   ....[74]....
        /*03ec*/ 	.word	0x0000b510


	//   ....[75]....
        /*03f0*/ 	.word	0x0000b540


	//   ....[76]....
        /*03f4*/ 	.word	0x0000b5e0


	//   ....[77]....
        /*03f8*/ 	.word	0x0000b610


	//   ....[78]....
        /*03fc*/ 	.word	0x0000b650


	//   ....[79]....
        /*0400*/ 	.word	0x0000b680


	//   ....[80]....
        /*0404*/ 	.word	0x0000b720


	//   ....[81]....
        /*0408*/ 	.word	0x0000b750


	//   ....[82]....
        /*040c*/ 	.word	0x0000b780


	//   ....[83]....
        /*0410*/ 	.word	0x0000b7b0


	//   ....[84]....
        /*0414*/ 	.word	0x0000b850


	//   ....[85]....
        /*0418*/ 	.word	0x0000b880


	//   ....[86]....
        /*041c*/ 	.word	0x0000b8b0


	//   ....[87]....
        /*0420*/ 	.word	0x0000b8e0


	//   ....[88]....
        /*0424*/ 	.word	0x0000be00


	//   ....[89]....
        /*0428*/ 	.word	0x0000c680


	//   ....[90]....
        /*042c*/ 	.word	0x0000c9f0


	//   ....[91]....
        /*0430*/ 	.word	0x0000cb70


	//   ....[92]....
        /*0434*/ 	.word	0x0000cbd0


	//   ....[93]....
        /*0438*/ 	.word	0x0000cc30


	//   ....[94]....
        /*043c*/ 	.word	0x0000cc50


	//   ....[95]....
        /*0440*/ 	.word	0x0000cc70


	//   ....[96]....
        /*0444*/ 	.word	0x0000cd30


	//   ....[97]....
        /*0448*/ 	.word	0x0000cd80


	//   ....[98]....
        /*044c*/ 	.word	0x0000cdd0


	//   ....[99]....
        /*0450*/ 	.word	0x0000ce00


	//   ....[100]....
        /*0454*/ 	.word	0x0000ce20


	//   ....[101]....
        /*0458*/ 	.word	0x0000d190


	//   ....[102]....
        /*045c*/ 	.word	0x0000d210


	//   ....[103]....
        /*0460*/ 	.word	0x0000d280


	//   ....[104]....
        /*0464*/ 	.word	0x0000d2f0


	//   ....[105]....
        /*0468*/ 	.word	0x0000d440


	//   ....[106]....
        /*046c*/ 	.word	0x0000d4b0


	//   ....[107]....
        /*0470*/ 	.word	0x0000d520


	//   ....[108]....
        /*0474*/ 	.word	0x0000d590


	//   ....[109]....
        /*0478*/ 	.word	0x0000d6b0


	//   ....[110]....
        /*047c*/ 	.word	0x0000d720


	//   ....[111]....
        /*0480*/ 	.word	0x0000d790


	//   ....[112]....
        /*0484*/ 	.word	0x0000d800


	//   ....[113]....
        /*0488*/ 	.word	0x0000d920


	//   ....[114]....
        /*048c*/ 	.word	0x0000d990


	//   ....[115]....
        /*0490*/ 	.word	0x0000da00


	//   ....[116]....
        /*0494*/ 	.word	0x0000da70


	//   ....[117]....
        /*0498*/ 	.word	0x0000dbb0


	//   ....[118]....
        /*049c*/ 	.word	0x0000dc20


	//   ....[119]....
        /*04a0*/ 	.word	0x0000dc90


	//   ....[120]....
        /*04a4*/ 	.word	0x0000dd00


	//   ....[121]....
        /*04a8*/ 	.word	0x0000dd60


	//   ....[122]....
        /*04ac*/ 	.word	0x0000ddd0


	//   ....[123]....
        /*04b0*/ 	.word	0x0000de40


	//   ....[124]....
        /*04b4*/ 	.word	0x0000deb0


	//   ....[125]....
        /*04b8*/ 	.word	0x0000df30


	//   ....[126]....
        /*04bc*/ 	.word	0x0000dfa0


	//   ....[127]....
        /*04c0*/ 	.word	0x0000e010


	//   ....[128]....
        /*04c4*/ 	.word	0x0000e080


	//   ....[129]....
        /*04c8*/ 	.word	0x0000e100


	//   ....[130]....
        /*04cc*/ 	.word	0x0000e180


	//   ....[131]....
        /*04d0*/ 	.word	0x0000e1f0


	//   ....[132]....
        /*04d4*/ 	.word	0x0000e260


	//   ....[133]....
        /*04d8*/ 	.word	0x0000e2d0


	//   ....[134]....
        /*04dc*/ 	.word	0x0000e340


	//   ....[135]....
        /*04e0*/ 	.word	0x0000e3b0


	//   ....[136]....
        /*04e4*/ 	.word	0x0000e420


	//   ....[137]....
        /*04e8*/ 	.word	0x0000e490


	//   ....[138]....
        /*04ec*/ 	.word	0x0000e510


	//   ....[139]....
        /*04f0*/ 	.word	0x0000e580


	//   ....[140]....
        /*04f4*/ 	.word	0x0000e5f0


	//   ....[141]....
        /*04f8*/ 	.word	0x0000e660


	//   ....[142]....
        /*04fc*/ 	.word	0x0000e6d0


	//   ....[143]....
        /*0500*/ 	.word	0x0000e740


	//   ....[144]....
        /*0504*/ 	.word	0x0000e7b0


	//   ....[145]....
        /*0508*/ 	.word	0x0000e820


	//   ....[146]....
        /*050c*/ 	.word	0x0000e8a0


	//   ....[147]....
        /*0510*/ 	.word	0x0000e910


	//   ....[148]....
        /*0514*/ 	.word	0x0000e980


	//   ....[149]....
        /*0518*/ 	.word	0x0000e9f0


	//   ....[150]....
        /*051c*/ 	.word	0x0000ea60


	//   ....[151]....
        /*0520*/ 	.word	0x0000ead0


	//   ....[152]....
        /*0524*/ 	.word	0x0000eb40


	//   ....[153]....
        /*0528*/ 	.word	0x0000ebb0


	//   ....[154]....
        /*052c*/ 	.word	0x0000ec20


	//   ....[155]....
        /*0530*/ 	.word	0x0000ec90


	//   ....[156]....
        /*0534*/ 	.word	0x0000ed00


	//   ....[157]....
        /*0538*/ 	.word	0x0000edd0


	//   ....[158]....
        /*053c*/ 	.word	0x0000ee40


	//   ....[159]....
        /*0540*/ 	.word	0x0000eeb0


	//   ....[160]....
        /*0544*/ 	.word	0x0000ef20


	//----- nvinfo : EIATTR_EXIT_INSTR_OFFSETS
	.align		4
.L_2295:
        /*0548*/ 	.byte	0x04, 0x1c
        /*054a*/ 	.short	(.L_2297 - .L_2296)


	//   ....[0]....
.L_2296:
        /*054c*/ 	.word	0x0000cef0


	//   ....[1]....
        /*0550*/ 	.word	0x0000d130


	//----- nvinfo : EIATTR_MAX_THREADS
	.align		4
.L_2297:
        /*0554*/ 	.byte	0x04, 0x05
        /*0556*/ 	.short	(.L_2299 - .L_2298)
.L_2298:
        /*0558*/ 	.word	0x00000040
        /*055c*/ 	.word	0x00000001
        /*0560*/ 	.word	0x00000001


	//----- nvinfo : EIATTR_CRS_STACK_SIZE
	.align		4
.L_2299:
        /*0564*/ 	.byte	0x04, 0x1e
        /*0566*/ 	.short	(.L_2301 - .L_2300)
.L_2300:
        /*0568*/ 	.word	0x00000000
.L_2301:


//--------------------- .nv.info._Z25selective_scan_bwd_kernelI32Selective_Scan_bwd_kernel_traitsILi64ELi16ELb1ELb0ELb1ELb1ELb1EN3c108BFloat16ENS1_7complexIfEEEEv12SSMParamsBwd --------------------------
	.section	.nv.info._Z25selective_scan_bwd_kernelI32Selective_Scan_bwd_kernel_traitsILi64ELi16ELb1ELb0ELb1ELb1ELb1EN3c108BFloat16ENS1_7complexIfEEEEv12SSMParamsBwd,"",@"SHT_CUDA_INFO"
	.sectionflags	@""
	.align	4


	//----- nvinfo : EIATTR_CUDA_API_VERSION
	.align		4
        /*0000*/ 	.byte	0x04, 0x37
        /*0002*/ 	.short	(.L_2303 - .L_2302)
.L_2302:
        /*0004*/ 	.word	0x00000082


	//----- nvinfo : EIATTR_SW2861232_WAR
	.align		4
.L_2303:
        /*0008*/ 	.byte	0x01, 0x35
	.zero		2


	//----- nvinfo : EIATTR_PARAM_CBANK
	.align		4
        /*000c*/ 	.byte	0x04, 0x0a
        /*000e*/ 	.short	(.L_2305 - .L_2304)
	.align		4
.L_2304:
        /*0010*/ 	.word	index@(.nv.constant0._Z25selective_scan_bwd_kernelI32Selective_Scan_bwd_kernel_traitsILi64ELi16ELb1ELb0ELb1ELb1ELb1EN3c108BFloat16ENS1_7complexIfEEEEv12SSMParamsBwd)
        /*0014*/ 	.short	0x0160
        /*0016*/ 	.short	0x01f0


	//----- nvinfo : EIATTR_CBANK_PARAM_SIZE
	.align		4
.L_2305:
        /*0018*/ 	.byte	0x03, 0x19
        /*001a*/ 	.short	0x01f0


	//----- nvinfo : EIATTR_KPARAM_INFO
	.align		4
        /*001c*/ 	.byte	0x04, 0x17
        /*001e*/ 	.short	(.L_2307 - .L_2306)
.L_2306:
        /*0020*/ 	.word	0x00000000
        /*0024*/ 	.short	0x0000
        /*0026*/ 	.short	0x0000
        /*0028*/ 	.byte	0x00, 0xf0, 0xc1, 0x07


	//----- nvinfo : EIATTR_MAXREG_COUNT
	.align		4
.L_2307:
        /*002c*/ 	.byte	0x03, 0x1b
        /*002e*/ 	.short	0x00ff


	//----- nvinfo : EIATTR_NUM_BARRIERS
	.align		4
        /*0030*/ 	.byte	0x02, 0x4c
        /*0032*/ 	.byte	0x01
	.zero		1


	//----- nvinfo : EIATTR_MERCURY_ISA_VERSION
	.align		4
        /*0034*/ 	.byte	0x03, 0x5f
        /*0036*/ 	.short	0x0000


	//----- nvinfo : EIATTR_COOP_GROUP_MASK_REGIDS
	.align		4
        /*0038*/ 	.byte	0x04, 0x29
        /*003a*/ 	.short	(.L_2309 - .L_2308)


	//   ....[0]....
.L_2308:
        /*003c*/ 	.word	0xffffffff


	//   ....[1]....
        /*0040*/ 	.word	0xffffffff


	//   ....[2]....
        /*0044*/ 	.word	0xffffffff


	//   ....[3]....
        /*0048*/ 	.word	0xffffffff


	//   ....[4]....
        /*004c*/ 	.word	0xffffffff


	//   ....[5]....
        /*0050*/ 	.word	0xffffffff


	//   ....[6]....
        /*0054*/ 	.word	0xffffffff


	//   ....[7]....
        /*0058*/ 	.word	0xffffffff


	//   ....[8]....
        /*005c*/ 	.word	0xffffffff


	//   ....[9]....
        /*0060*/ 	.word	0xffffffff


	//   ....[10]....
        /*0064*/ 	.word	0xffffffff


	//   ....[11]....
        /*0068*/ 	.word	0xffffffff


	//   ....[12]....
        /*006c*/ 	.word	0xffffffff


	//   ....[13]....
        /*0070*/ 	.word	0xffffffff


	//   ....[14]....
        /*0074*/ 	.word	0xffffffff


	//   ....[15]....
        /*0078*/ 	.word	0xffffffff


	//   ....[16]....
        /*007c*/ 	.word	0xffffffff


	//   ....[17]....
        /*0080*/ 	.word	0xffffffff


	//   ....[18]....
        /*0084*/ 	.word	0xffffffff


	//   ....[19]....
        /*0088*/ 	.word	0xffffffff


	//   ....[20]....
        /*008c*/ 	.word	0xffffffff


	//   ....[21]....
        /*0090*/ 	.word	0xffffffff


	//   ....[22]....
        /*0094*/ 	.word	0xffffffff


	//   ....[23]....
        /*0098*/ 	.word	0xffffffff


	//   ....[24]....
        /*009c*/ 	.word	0xffffffff


	//   ....[25]....
        /*00a0*/ 	.word	0xffffffff


	//   ....[26]....
        /*00a4*/ 	.word	0xffffffff


	//   ....[27]....
        /*00a8*/ 	.word	0xffffffff


	//   ....[28]....
        /*00ac*/ 	.word	0xffffffff


	//   ....[29]....
        /*00b0*/ 	.word	0xffffffff


	//   ....[30]....
        /*00b4*/ 	.word	0xffffffff


	//   ....[31]....
        /*00b8*/ 	.word	0xffffffff


	//   ....[32]....
        /*00bc*/ 	.word	0xffffffff


	//   ....[33]....
        /*00c0*/ 	.word	0xffffffff


	//   ....[34]....
        /*00c4*/ 	.word	0xffffffff


	//   ....[35]....
        /*00c8*/ 	.word	0xffffffff


	//   ....[36]....
        /*00cc*/ 	.word	0xffffffff


	//   ....[37]....
        /*00d0*/ 	.word	0xffffffff


	//   ....[38]....
        /*00d4*/ 	.word	0xffffffff


	//   ....[39]....
        /*00d8*/ 	.word	0xffffffff


	//   ....[40]....
        /*00dc*/ 	.word	0xffffffff


	//   ....[41]....
        /*00e0*/ 	.word	0xffffffff


	//   ....[42]....
        /*00e4*/ 	.word	0xffffffff


	//   ....[43]....
        /*00e8*/ 	.word	0xffffffff


	//   ....[44]....
        /*00ec*/ 	.word	0xffffffff


	//   ....[45]....
        /*00f0*/ 	.word	0xffffffff


	//   ....[46]....
        /*00f4*/ 	.word	0xffffffff


	//   ....[47]....
        /*00f8*/ 	.word	0xffffffff


	//   ....[48]....
        /*00fc*/ 	.word	0xffffffff


	//   ....[49]....
        /*0100*/ 	.word	0xffffffff


	//   ....[50]....
        /*0104*/ 	.word	0xffffffff


	//   ....[51]....
        /*0108*/ 	.word	0xffffffff


	//   ....[52]....
        /*010c*/ 	.word	0xffffffff


	//   ....[53]....
        /*0110*/ 	.word	0xffffffff


	//   ....[54]....
        /*0114*/ 	.word	0xffffffff


	//   ....[55]....
        /*0118*/ 	.word	0xffffffff


	//   ....[56]....
        /*011c*/ 	.word	0xffffffff


	//   ....[57]....
        /*0120*/ 	.word	0xffffffff


	//   ....[58]....
        /*0124*/ 	.word	0xffffffff


	//   ....[59]....
        /*0128*/ 	.word	0xffffffff


	//   ....[60]....
        /*012c*/ 	.word	0xffffffff


	//   ....[61]....
        /*0130*/ 	.word	0xffffffff


	//   ....[62]....
        /*0134*/ 	.word	0xffffffff


	//   ....[63]....
        /*0138*/ 	.word	0xffffffff


	//   ....[64]....
        /*013c*/ 	.word	0xffffffff


	//   ....[65]....
        /*0140*/ 	.word	0xffffffff


	//   ....[66]....
        /*0144*/ 	.word	0xffffffff


	//   ....[67]....
        /*0148*/ 	.word	0xffffffff


	//   ....[68]....
        /*014c*/ 	.word	0xffffffff


	//   ....[69]....
        /*0150*/ 	.word	0xffffffff


	//   ....[70]....
        /*0154*/ 	.word	0xffffffff


	//   ....[71]....
        /*0158*/ 	.word	0xffffffff


	//   ....[72]....
        /*015c*/ 	.word	0xffffffff


	//   ....[73]....
        /*0160*/ 	.word	0xffffffff


	//   ....[74]....
        /*0164*/ 	.word	0xffffffff


	//   ....[75]....
        /*0168*/ 	.word	0xffffffff


	//   ....[76]....
        /*016c*/ 	.word	0xffffffff


	//   ....[77]....
        /*0170*/ 	.word	0xffffffff


	//   ....[78]....
        /*0174*/ 	.word	0xffffffff


	//   ....[79]....
        /*0178*/ 	.word	0xffffffff


	//   ....[80]....
        /*017c*/ 	.word	0xffffffff


	//   ....[81]....
        /*0180*/ 	.word	0xffffffff


	//   ....[82]....
        /*0184*/ 	.word	0xffffffff


	//   ....[83]....
        /*0188*/ 	.word	0xffffffff


	//   ....[84]....
        /*018c*/ 	.word	0xffffffff


	//   ....[85]....
        /*0190*/ 	.word	0xffffffff


	//   ....[86]....
        /*0194*/ 	.word	0xffffffff


	//   ....[87]....
        /*0198*/ 	.word	0xffffffff


	//   ....[88]....
        /*019c*/ 	.word	0xffffffff


	//   ....[89]....
        /*01a0*/ 	.word	0xffffffff


	//   ....[90]....
        /*01a4*/ 	.word	0xffffffff


	//   ....[91]....
        /*01a8*/ 	.word	0xffffffff


	//   ....[92]....
        /*01ac*/ 	.word	0xffffffff


	//   ....[93]....
        /*01b0*/ 	.word	0xffffffff


	//   ....[94]....
        /*01b4*/ 	.word	0xffffffff


	//   ....[95]....
        /*01b8*/ 	.word	0xffffffff


	//   ....[96]....
        /*01bc*/ 	.word	0xffffffff


	//   ....[97]....
        /*01c0*/ 	.word	0xffffffff


	//   ....[98]....
        /*01c4*/ 	.word	0xffffffff


	//   ....[99]....
        /*01c8*/ 	.word	0xffffffff


	//   ....[100]....
        /*01cc*/ 	.word	0xffffffff


	//   ....[101]....
        /*01d0*/ 	.word	0xffffffff


	//   ....[102]....
        /*01d4*/ 	.word	0xffffffff


	//   ....[103]....
        /*01d8*/ 	.word	0xffffffff


	//   ....[104]....
        /*01dc*/ 	.word	0xffffffff


	//   ....[105]....
        /*01e0*/ 	.word	0xffffffff


	//   ....[106]....
        /*01e4*/ 	.word	0xffffffff


	//   ....[107]....
        /*01e8*/ 	.word	0xffffffff


	//   ....[108]....
        /*01ec*/ 	.word	0xffffffff


	//   ....[109]....
        /*01f0*/ 	.word	0xffffffff


	//   ....[110]....
        /*01f4*/ 	.word	0xffffffff


	//   ....[111]....
        /*01f8*/ 	.word	0xffffffff


	//   ....[112]....
        /*01fc*/ 	.word	0xffffffff


	//   ....[113]....
        /*0200*/ 	.word	0xffffffff


	//   ....[114]....
        /*0204*/ 	.word	0xffffffff


	//   ....[115]....
        /*0208*/ 	.word	0xffffffff


	//   ....[116]....
        /*020c*/ 	.word	0xffffffff


	//   ....[117]....
        /*0210*/ 	.word	0xffffffff


	//   ....[118]....
        /*0214*/ 	.word	0xffffffff


	//   ....[119]....
        /*0218*/ 	.word	0xffffffff


	//   ....[120]....
        /*021c*/ 	.word	0xffffffff


	//   ....[121]....
        /*0220*/ 	.word	0xffffffff


	//   ....[122]....
        /*0224*/ 	.word	0xffffffff


	//   ....[123]....
        /*0228*/ 	.word	0xffffffff


	//   ....[124]....
        /*022c*/ 	.word	0xffffffff


	//   ....[125]....
        /*0230*/ 	.word	0xffffffff


	//   ....[126]....
        /*0234*/ 	.word	0xffffffff


	//   ....[127]....
        /*0238*/ 	.word	0xffffffff


	//   ....[128]....
        /*023c*/ 	.word	0xffffffff


	//   ....[129]....
        /*0240*/ 	.word	0xffffffff


	//   ....[130]....
        /*0244*/ 	.word	0xffffffff


	//   ....[131]....
        /*0248*/ 	.word	0xffffffff


	//   ....[132]....
        /*024c*/ 	.word	0xffffffff


	//   ....[133]....
        /*0250*/ 	.word	0xffffffff


	//   ....[134]....
        /*0254*/ 	.word	0xffffffff


	//   ....[135]....
        /*0258*/ 	.word	0xffffffff


	//   ....[136]....
        /*025c*/ 	.word	0xffffffff


	//   ....[137]....
        /*0260*/ 	.word	0xffffffff


	//   ....[138]....
        /*0264*/ 	.word	0xffffffff


	//   ....[139]....
        /*0268*/ 	.word	0xffffffff


	//   ....[140]....
        /*026c*/ 	.word	0xffffffff


	//   ....[141]....
        /*0270*/ 	.word	0xffffffff


	//   ....[142]....
        /*0274*/ 	.word	0xffffffff


	//   ....[143]....
        /*0278*/ 	.word	0xffffffff


	//   ....[144]....
        /*027c*/ 	.word	0xffffffff


	//   ....[145]....
        /*0280*/ 	.word	0xffffffff


	//   ....[146]....
        /*0284*/ 	.word	0xffffffff


	//   ....[147]....
        /*0288*/ 	.word	0xffffffff


	//   ....[148]....
        /*028c*/ 	.word	0xffffffff


	//   ....[149]....
        /*0290*/ 	.word	0xffffffff


	//   ....[150]....
        /*0294*/ 	.word	0xffffffff


	//   ....[151]....
        /*0298*/ 	.word	0xffffffff


	//   ....[152]....
        /*029c*/ 	.word	0xffffffff


	//   ....[153]....
        /*02a0*/ 	.word	0xffffffff


	//   ....[154]....
        /*02a4*/ 	.word	0xffffffff


	//   ....[155]....
        /*02a8*/ 	.word	0xffffffff


	//   ....[156]....
        /*02ac*/ 	.word	0xffffffff


	//   ....[157]....
        /*02b0*/ 	.word	0xffffffff


	//   ....[158]....
        /*02b4*/ 	.word	0xffffffff


	//   ....[159]....
        /*02b8*/ 	.word	0xffffffff


	//   ....[160]....
        /*02bc*/ 	.word	0xffffffff


	//   ....[161]....
        /*02c0*/ 	.word	0xffffffff


	//   ....[162]....
        /*02c4*/ 	.word	0xffffffff


	//   ....[163]....
        /*02c8*/ 	.word	0xffffffff


	//   ....[164]....
        /*02cc*/ 	.word	0xffffffff


	//----- nvinfo : EIATTR_COOP_GROUP_INSTR_OFFSETS
	.align		4
.L_2309:
        /*02d0*/ 	.byte	0x04, 0x28
        /*02d2*/ 	.short	(.L_2311 - .L_2310)


	//   ....[0]....
.L_2310:
        /*02d4*/ 	.word	0x00000b30


	//   ....[1]....
        /*02d8*/ 	.word	0x00000be0


	//   ....[2]....
        /*02dc*/ 	.word	0x00000e00


	//   ....[3]....
        /*02e0*/ 	.word	0x00003440


	//   ....[4]....
        /*02e4*/ 	.word	0x00003bf0


	//   ....[5]....
        /*02e8*/ 	.word	0x00004470


	//   ....[6]....
        /*02ec*/ 	.word	0x00004960


	//   ....[7]....
        /*02f0*/ 	.word	0x00005990


	//   ....[8]....
        /*02f4*/ 	.word	0x000070b0


	//   ....[9]....
        /*02f8*/ 	.word	0x000070d0


	//   ....[10]....
        /*02fc*/ 	.word	0x00007100


	//   ....[11]....
        /*0300*/ 	.word	0x00007110


	//   ....[12]....
        /*0304*/ 	.word	0x000071c0


	//   ....[13]....
        /*0308*/ 	.word	0x000071e0


	//   ....[14]....
        /*030c*/ 	.word	0x000071f0


	//   ....[15]....
        /*0310*/ 	.word	0x00007200


	//   ....[16]....
        /*0314*/ 	.word	0x000072c0


	//   ....[17]....
        /*0318*/ 	.word	0x000072e0


	//   ....[18]....
        /*031c*/ 	.word	0x000072f0


	//   ....[19]....
        /*0320*/ 	.word	0x00007300


	//   ....[20]....
        /*0324*/ 	.word	0x000073c0


	//   ....[21]....
        /*0328*/ 	.word	0x000073e0


	//   ....[22]....
        /*032c*/ 	.word	0x000073f0


	//   ....[23]....
        /*0330*/ 	.word	0x00007400


	//   ....[24]....
        /*0334*/ 	.word	0x000074c0


	//   ....[25]....
        /*0338*/ 	.word	0x000074d0


	//   ....[26]....
        /*033c*/ 	.word	0x000074e0


	//   ....[27]....
        /*0340*/ 	.word	0x000074f0


	//   ....[28]....
        /*0344*/ 	.word	0x00007640


	//   ....[29]....
        /*0348*/ 	.word	0x000076b0


	//   ....[30]....
        /*034c*/ 	.word	0x00007720


	//   ....[31]....
        /*0350*/ 	.word	0x00007790


	//   ....[32]....
        /*0354*/ 	.word	0x000077b0


	//   ....[33]....
        /*0358*/ 	.word	0x000077c0


	//   ....[34]....
        /*035c*/ 	.word	0x000077d0


	//   ....[35]....
        /*0360*/ 	.word	0x000077e0


	//   ....[36]....
        /*0364*/ 	.word	0x000077f0


	//   ....[37]....
        /*0368*/ 	.word	0x00007800


	//   ....[38]....
        /*036c*/ 	.word	0x00007810


	//   ....[39]....
        /*0370*/ 	.word	0x00007820


	//   ....[40]....
        /*0374*/ 	.word	0x00008b00


	//   ....[41]....
        /*0378*/ 	.word	0x00008b20


	//   ....[42]....
        /*037c*/ 	.word	0x00008b30


	//   ....[43]....
        /*0380*/ 	.word	0x00008b40


	//   ....[44]....
        /*0384*/ 	.word	0x00008c60


	//   ....[45]....
        /*0388*/ 	.word	0x00008c70


	//   ....[46]....
        /*038c*/ 	.word	0x00008c80


	//   ....[47]....
        /*0390*/ 	.word	0x00008c90


	//   ....[48]....
        /*0394*/ 	.word	0x00008db0


	//   ....[49]....
        /*0398*/ 	.word	0x00008dd0


	//   ....[50]....
        /*039c*/ 	.word	0x00008de0


	//   ....[51]....
        /*03a0*/ 	.word	0x00008df0


	//   ....[52]....
        /*03a4*/ 	.word	0x00008f10


	//   ....[53]....
        /*03a8*/ 	.word	0x00008f20


	//   ....[54]....
        /*03ac*/ 	.word	0x00008f30


	//   ....[55]....
        /*03b0*/ 	.word	0x00008f40


	//   ....[56]....
        /*03b4*/ 	.word	0x00009060


	//   ....[57]....
        /*03b8*/ 	.word	0x00009080


	//   ....[58]....
        /*03bc*/ 	.word	0x00009090


	//   ....[59]....
        /*03c0*/ 	.word	0x000090a0


	//   ....[60]....
        /*03c4*/ 	.word	0x000091a0


	//   ....[61]....
        /*03c8*/ 	.word	0x000091b0


	//   ....[62]....
        /*03cc*/ 	.word	0x000091c0


	//   ....[63]....
        /*03d0*/ 	.word	0x000091d0


	//   ....[64]....
        /*03d4*/ 	.word	0x000091e0


	//   ....[65]....
        /*03d8*/ 	.word	0x000091f0


	//   ....[66]....
        /*03dc*/ 	.word	0x00009200


	//   ....[67]....
        /*03e0*/ 	.word	0x00009230


	//   ....[68]....
        /*03e4*/ 	.word	0x00009260


	//   ....[69]....
        /*03e8*/ 	.word	0x00009270


	//   ....[70]....
        /*03ec*/ 	.word	0x00009280


	//   ....[71]....
        /*03f0*/ 	.word	0x00009290


	//   ....[72]....
        /*03f4*/ 	.word	0x0000cce0


	//   ....[73]....
        /*03f8*/ 	.word	0x0000cd20


	//   ....[74]....
        /*03fc*/ 	.word	0x0000cd60


	//   ....[75]....
        /*0400*/ 	.word	0x0000cda0


	//   ....[76]....
        /*0404*/ 	.word	0x0000ce50


	//   ....[77]....
        /*0408*/ 	.word	0x0000ce80


	//   ....[78]....
        /*040c*/ 	.word	0x0000ceb0


	//   ....[79]....
        /*0410*/ 	.word	0x0000cee0


	//   ....[80]....
        /*0414*/ 	.word	0x0000cf80


	//   ....[81]....
        /*0418*/ 	.word	0x0000cfb0


	//   ....[82]....
        /*041c*/ 	.word	0x0000cfe0


	//   ....[83]....
        /*0420*/ 	.word	0x0000d010


	//   ....[84]....
        /*0424*/ 	.word	0x0000d0b0


	//   ....[85]....
        /*0428*/ 	.word	0x0000d0e0


	//   ....[86]....
        /*042c*/ 	.word	0x0000d110


	//   ....[87]....
        /*0430*/ 	.word	0x0000d140


	//   ....[88]....
        /*0434*/ 	.word	0x0000d1e0


	//   ....[89]....
        /*0438*/ 	.word	0x0000d210


	//   ....[90]....
        /*043c*/ 	.word	0x0000d240


	//   ....[91]....
        /*0440*/ 	.word	0x0000d270


	//   ....[92]....
        /*0444*/ 	.word	0x0000d940


	//   ....[93]....
        /*0448*/ 	.word	0x0000dff0


	//   ....[94]....
        /*044c*/ 	.word	0x0000e470


	//   ....[95]....
        /*0450*/ 	.word	0x0000e5f0


	//   ....[96]....
        /*0454*/ 	.word	0x0000e650


	//   ....[97]....
        /*0458*/ 	.word	0x0000e6b0


	//   ....[98]....
        /*045c*/ 	.word	0x0000e6d0


	//   ....[99]....
        /*0460*/ 	.word	0x0000e6f0


	//   ....[100]....
        /*0464*/ 	.word	0x0000e7d0


	//   ....[101]....
        /*0468*/ 	.word	0x0000e820


	//   ....[102]....
        /*046c*/ 	.word	0x0000e870


	//   ....[103]....
        /*0470*/ 	.word	0x0000e8a0


	//   ....[104]....
        /*0474*/ 	.word	0x0000e8c0


	//   ....[105]....
        /*0478*/ 	.word	0x0000ecb0


	//   ....[106]....
        /*047c*/ 	.word	0x0000ed30


	//   ....[107]....
        /*0480*/ 	.word	0x0000eda0


	//   ....[108]....
        /*0484*/ 	.word	0x0000ee10


	//   ....[109]....
        /*0488*/ 	.word	0x0000ef60


	//   ....[110]....
        /*048c*/ 	.word	0x0000efd0


	//   ....[111]....
        /*0490*/ 	.word	0x0000f040


	//   ....[112]....
        /*0494*/ 	.word	0x0000f0b0


	//   ....[113]....
        /*0498*/ 	.word	0x0000f1d0


	//   ....[114]....
        /*049c*/ 	.word	0x0000f240


	//   ....[115]....
        /*04a0*/ 	.word	0x0000f2b0


	//   ....[116]....
        /*04a4*/ 	.word	0x0000f320


	//   ....[117]....
        /*04a8*/ 	.word	0x0000f440


	//   ....[118]....
        /*04ac*/ 	.word	0x0000f4b0


	//   ....[119]....
        /*04b0*/ 	.word	0x0000f520


	//   ....[120]....
        /*04b4*/ 	.word	0x0000f590


	//   ....[121]....
        /*04b8*/ 	.word	0x0000f6d0


	//   ....[122]....
        /*04bc*/ 	.word	0x0000f740


	//   ....[123]....
        /*04c0*/ 	.word	0x0000f7b0


	//   ....[124]....
        /*04c4*/ 	.word	0x0000f820


	//   ....[125]....
        /*04c8*/ 	.word	0x0000f880


	//   ....[126]....
        /*04cc*/ 	.word	0x0000f8f0


	//   ....[127]....
        /*04d0*/ 	.word	0x0000f960


	//   ....[128]....
        /*04d4*/ 	.word	0x0000f9d0


	//   ....[129]....
        /*04d8*/ 	.word	0x0000fa60


	//   ....[130]....
        /*04dc*/ 	.word	0x0000fad0


	//   ....[131]....
        /*04e0*/ 	.word	0x0000fb40


	//   ....[132]....
        /*04e4*/ 	.word	0x0000fbb0


	//   ....[133]....
        /*04e8*/ 	.word	0x0000fc30


	//   ....[134]....
        /*04ec*/ 	.word	0x0000fcb0


	//   ....[135]....
        /*04f0*/ 	.word	0x0000fd20


	//   ....[136]....
        /*04f4*/ 	.word	0x0000fd90


	//   ....[137]....
        /*04f8*/ 	.word	0x0000fe10


	//   ....[138]....
        /*04fc*/ 	.word	0x0000fe80


	//   ....[139]....
        /*0500*/ 	.word	0x0000fef0


	//   ....[140]....
        /*0504*/ 	.word	0x0000ff60


	//   ....[141]....
        /*0508*/ 	.word	0x0000ffe0


	//   ....[142]....
        /*050c*/ 	.word	0x00010060


	//   ....[143]....
        /*0510*/ 	.word	0x000100d0


	//   ....[144]....
        /*0514*/ 	.word	0x00010140


	//   ....[145]....
        /*0518*/ 	.word	0x000101c0


	//   ....[146]....
        /*051c*/ 	.word	0x00010230


	//   ....[147]....
        /*0520*/ 	.word	0x000102a0


	//   ....[148]....
        /*0524*/ 	.word	0x00010310


	//   ....[149]....
        /*0528*/ 	.word	0x00010390


	//   ....[150]....
        /*052c*/ 	.word	0x00010410


	//   ....[151]....
        /*0530*/ 	.word	0x00010480


	//   ....[152]....
        /*0534*/ 	.word	0x000104f0


	//   ....[153]....
        /*0538*/ 	.word	0x00010570


	//   ....[154]....
        /*053c*/ 	.word	0x000105e0


	//   ....[155]....
        /*0540*/ 	.word	0x00010650


	//   ....[156]....
        /*0544*/ 	.word	0x000106c0


	//   ....[157]....
        /*0548*/ 	.word	0x00010730


	//   ....[158]....
        /*054c*/ 	.word	0x000107a0


	//   ....[159]....
        /*0550*/ 	.word	0x00010810


	//   ....[160]....
        /*0554*/ 	.word	0x00010880


	//   ....[161]....
        /*0558*/ 	.word	0x00010950


	//   ....[162]....
        /*055c*/ 	.word	0x000109c0


	//   ....[163]....
        /*0560*/ 	.word	0x00010a30


	//   ....[164]....
        /*0564*/ 	.word	0x00010aa0


	//----- nvinfo : EIATTR_EXIT_INSTR_OFFSETS
	.align		4
.L_2311:
        /*0568*/ 	.byte	0x04, 0x1c
        /*056a*/ 	.short	(.L_2313 - .L_2312)


	//   ....[0]....
.L_2312:
        /*056c*/ 	.word	0x0000e9b0


	//   ....[1]....
        /*0570*/ 	.word	0x0000ec50


	//----- nvinfo : EIATTR_MAX_THREADS
	.align		4
.L_2313:
        /*0574*/ 	.byte	0x04, 0x05
        /*0576*/ 	.short	(.L_2315 - .L_2314)
.L_2314:
        /*0578*/ 	.word	0x00000040
        /*057c*/ 	.word	0x00000001
        /*0580*/ 	.word	0x00000001


	//----- nvinfo : EIATTR_CRS_STACK_SIZE
	.align		4
.L_2315:
        /*0584*/ 	.byte	0x04, 0x1e
        /*0586*/ 	.short	(.L_2317 - .L_2316)
.L_2316:
        /*0588*/ 	.word	0x00000000
.L_2317:


//--------------------- .nv.info._Z25selective_scan_bwd_kernelI32Selective_Scan_bwd_kernel_traitsILi64ELi16ELb1ELb1ELb0ELb0ELb0EN3c108BFloat16ENS1_7complexIfEEEEv12SSMParamsBwd --------------------------
	.section	.nv.info._Z25selective_scan_bwd_kernelI32Selective_Scan_bwd_kernel_traitsILi64ELi16ELb1ELb1ELb0ELb0ELb0EN3c108BFloat16ENS1_7complexIfEEEEv12SSMParamsBwd,"",@"SHT_CUDA_INFO"
	.sectionflags	@""
	.align	4


	//----- nvinfo : EIATTR_CUDA_API_VERSION
	.align		4
        /*0000*/ 	.byte	0x04, 0x37
        /*0002*/ 	.short	(.L_2319 - .L_2318)
.L_2318:
        /*0004*/ 	.word	0x00000082


	//----- nvinfo : EIATTR_SW2861232_WAR
	.align		4
.L_2319:
        /*0008*/ 	.byte	0x01, 0x35
	.zero		2


	//----- nvinfo : EIATTR_PARAM_CBANK
	.align		4
        /*000c*/ 	.byte	0x04, 0x0a
        /*000e*/ 	.short	(.L_2321 - .L_2320)
	.align		4
.L_2320:
        /*0010*/ 	.word	index@(.nv.constant0._Z25selective_scan_bwd_kernelI32Selective_Scan_bwd_kernel_traitsILi64ELi16ELb1ELb1ELb0ELb0ELb0EN3c108BFloat16ENS1_7complexIfEEEEv12SSMParamsBwd)
        /*0014*/ 	.short	0x0160
        /*0016*/ 	.short	0x01f0


	//----- nvinfo : EIATTR_CBANK_PARAM_SIZE
	.align		4
.L_2321:
        /*0018*/ 	.byte	0x03, 0x19
        /*001a*/ 	.short	0x01f0


	//----- nvinfo : EIATTR_KPARAM_INFO
	.align		4
        /*001c*/ 	.byte	0x04, 0x17
        /*001e*/ 	.short	(.L_2323 - .L_2322)
.L_2322:
        /*0020*/ 	.word	0x00000000
        /*0024*/ 	.short	0x0000
        /*0026*/ 	.short	0x0000
        /*0028*/ 	.byte	0x00, 0xf0, 0xc1, 0x07


	//----- nvinfo : EIATTR_MAXREG_COUNT
	.align		4
.L_2323:
        /*002c*/ 	.byte	0x03, 0x1b
        /*002e*/ 	.short	0x00ff


	//----- nvinfo : EIATTR_NUM_BARRIERS
	.align		4
        /*0030*/ 	.byte	0x02, 0x4c
        /*0032*/ 	.byte	0x01
	.zero		1


	//----- nvinfo : EIATTR_MERCURY_ISA_VERSION
	.align		4
        /*0034*/ 	.byte	0x03, 0x5f
        /*0036*/ 	.short	0x0000


	//----- nvinfo : EIATTR_COOP_GROUP_MASK_REGIDS
	.align		4
        /*0038*/ 	.byte	0x04, 0x29
        /*003a*/ 	.short	(.L_2325 - .L_2324)


	//   ....[0]....
.L_2324:
        /*003c*/ 	.word	0xffffffff


	//   ....[1]....
        /*0040*/ 	.word	0xffffffff


	//   ....[2]....
        /*0044*/ 	.word	0xffffffff


	//   ....[3]....
        /*0048*/ 	.word	0xffffffff


	//   ....[4]....
        /*004c*/ 	.word	0xffffffff


	//   ....[5]....
        /*0050*/ 	.word	0xffffffff


	//   ....[6]....
        /*0054*/ 	.word	0xffffffff


	//   ....[7]....
        /*0058*/ 	.word	0xffffffff


	//   ....[8]....
        /*005c*/ 	.word	0xffffffff


	//   ....[9]....
        /*0060*/ 	.word	0xffffffff


	//   ....[10]....
        /*0064*/ 	.word	0xffffffff


	//   ....[11]....
        /*0068*/ 	.word	0xffffffff


	//   ....[12]....
        /*006c*/ 	.word	0xffffffff


	//   ....[13]....
        /*0070*/ 	.word	0xffffffff


	//   ....[14]....
        /*0074*/ 	.word	0xffffffff


	//   ....[15]....
        /*0078*/ 	.word	0xffffffff


	//   ....[16]....
        /*007c*/ 	.word	0xffffffff


	//   ....[17]....
        /*0080*/ 	.word	0xffffffff


	//   ....[18]....
        /*0084*/ 	.word	0xffffffff


	//   ....[19]....
        /*0088*/ 	.word	0xffffffff


	//   ....[20]....
        /*008c*/ 	.word	0xffffffff


	//   ....[21]....
        /*0090*/ 	.word	0xffffffff


	//   ....[22]....
        /*0094*/ 	.word	0xffffffff


	//   ....[23]....
        /*0098*/ 	.word	0xffffffff


	//   ....[24]....
        /*009c*/ 	.word	0xffffffff


	//   ....[25]....
        /*00a0*/ 	.word	0xffffffff


	//   ....[26]....
        /*00a4*/ 	.word	0xffffffff


	//   ....[27]....
        /*00a8*/ 	.word	0xffffffff


	//   ....[28]....
        /*00ac*/ 	.word	0xffffffff


	//   ....[29]....
        /*00b0*/ 	.word	0xffffffff


	//   ....[30]....
        /*00b4*/ 	.word	0xffffffff


	//   ....[31]....
        /*00b8*/ 	.word	0xffffffff


	//   ....[32]....
        /*00bc*/ 	.word	0xffffffff


	//   ....[33]....
        /*00c0*/ 	.word	0xffffffff


	//   ....[34]....
        /*00c4*/ 	.word	0xffffffff


	//   ....[35]....
        /*00c8*/ 	.word	0xffffffff


	//   ....[36]....
        /*00cc*/ 	.word	0xffffffff


	//   ....[37]....
        /*00d0*/ 	.word	0xffffffff


	//   ....[38]....
        /*00d4*/ 	.word	0xffffffff


	//   ....[39]....
        /*00d8*/ 	.word	0xffffffff


	//   ....[40]....
        /*00dc*/ 	.word	0xffffffff


	//   ....[41]....
        /*00e0*/ 	.word	0xffffffff


	//   ....[42]....
        /*00e4*/ 	.word	0xffffffff


	//   ....[43]....
        /*00e8*/ 	.word	0xffffffff


	//   ....[44]....
        /*00ec*/ 	.word	0xffffffff


	//   ....[45]....
        /*00f0*/ 	.word	0xffffffff


	//   ....[46]....
        /*00f4*/ 	.word	0xffffffff


	//   ....[47]....
        /*00f8*/ 	.word	0xffffffff


	//   ....[48]....
        /*00fc*/ 	.word	0xffffffff


	//   ....[49]....
        /*0100*/ 	.word	0xffffffff


	//   ....[50]....
        /*0104*/ 	.word	0xffffffff


	//   ....[51]....
        /*0108*/ 	.word	0xffffffff


	//   ....[52]....
        /*010c*/ 	.word	0xffffffff


	//   ....[53]....
        /*0110*/ 	.word	0xffffffff


	//   ....[54]....
        /*0114*/ 	.word	0xffffffff


	//   ....[55]....
        /*0118*/ 	.word	0xffffffff


	//   ....[56]....
        /*011c*/ 	.word	0xffffffff


	//   ....[57]....
        /*0120*/ 	.word	0xffffffff


	//   ....[58]....
        /*0124*/ 	.word	0xffffffff


	//   ....[59]....
        /*0128*/ 	.word	0xffffffff


	//   ....[60]....
        /*012c*/ 	.word	0xffffffff


	//   ....[61]....
        /*0130*/ 	.word	0xffffffff


	//   ....[62]....
        /*0134*/ 	.word	0xffffffff


	//   ....[63]....
        /*0138*/ 	.word	0xffffffff


	//   ....[64]....
        /*013c*/ 	.word	0xffffffff


	//   ....[65]....
        /*0140*/ 	.word	0xffffffff


	//   ....[66]....
        /*0144*/ 	.word	0xffffffff


	//   ....[67]....
        /*0148*/ 	.word	0xffffffff


	//   ....[68]....
        /*014c*/ 	.word	0xffffffff


	//   ....[69]....
        /*0150*/ 	.word	0xffffffff


	//   ....[70]....
        /*0154*/ 	.word	0xffffffff


	//   ....[71]....
        /*0158*/ 	.word	0xffffffff


	//   ....[72]....
        /*015c*/ 	.word	0xffffffff


	//   ....[73]....
        /*0160*/ 	.word	0xffffffff


	//   ....[74]....
        /*0164*/ 	.word	0xffffffff


	//   ....[75]....
        /*0168*/ 	.word	0xffffffff


	//   ....[76]....
        /*016c*/ 	.word	0xffffffff


	//   ....[77]....
        /*0170*/ 	.word	0xffffffff


	//   ....[78]....
        /*0174*/ 	.word	0xffffffff


	//   ....[79]....
        /*0178*/ 	.word	0xffffffff


	//   ....[80]....
        /*017c*/ 	.word	0xffffffff


	//   ....[81]....
        /*0180*/ 	.word	0xffffffff


	//   ....[82]....
        /*0184*/ 	.word	0xffffffff


	//   ....[83]....
        /*0188*/ 	.word	0xffffffff


	//   ....[84]....
        /*018c*/ 	.word	0xffffffff


	//   ....[85]....
        /*0190*/ 	.word	0xffffffff


	//   ....[86]....
        /*0194*/ 	.word	0xffffffff


	//   ....[87]....
        /*0198*/ 	.word	0xffffffff


	//   ....[88]....
        /*019c*/ 	.word	0xffffffff


	//   ....[89]....
        /*01a0*/ 	.word	0xffffffff


	//   ....[90]....
        /*01a4*/ 	.word	0xffffffff


	//   ....[91]....
        /*01a8*/ 	.word	0xffffffff


	//   ....[92]....
        /*01ac*/ 	.word	0xffffffff


	//   ....[93]....
        /*01b0*/ 	.word	0xffffffff


	//   ....[94]....
        /*01b4*/ 	.word	0xffffffff


	//   ....[95]....
        /*01b8*/ 	.word	0xffffffff


	//   ....[96]....
        /*01bc*/ 	.word	0xffffffff


	//   ....[97]....
        /*01c0*/ 	.word	0xffffffff


	//   ....[98]....
        /*01c4*/ 	.word	0xffffffff


	//   ....[99]....
        /*01c8*/ 	.word	0xffffffff


	//   ....[100]....
        /*01cc*/ 	.word	0xffffffff


	//   ....[101]....
        /*01d0*/ 	.word	0xffffffff


	//   ....[102]....
        /*01d4*/ 	.word	0xffffffff


	//   ....[103]....
        /*01d8*/ 	.word	0xffffffff


	//   ....[104]....
        /*01dc*/ 	.word	0xffffffff


	//   ....[105]....
        /*01e0*/ 	.word	0xffffffff


	//   ....[106]....
        /*01e4*/ 	.word	0xffffffff


	//   ....[107]....
        /*01e8*/ 	.word	0xffffffff


	//   ....[108]....
        /*01ec*/ 	.word	0xffffffff


	//   ....[109]....
        /*01f0*/ 	.word	0xffffffff


	//   ....[110]....
        /*01f4*/ 	.word	0xffffffff


	//   ....[111]....
        /*01f8*/ 	.word	0xffffffff


	//   ....[112]....
        /*01fc*/ 	.word	0xffffffff


	//   ....[113]....
        /*0200*/ 	.word	0xffffffff


	//   ....[114]....
        /*0204*/ 	.word	0xffffffff


	//   ....[115]....
        /*0208*/ 	.word	0xffffffff


	//   ....[116]....
        /*020c*/ 	.word	0xffffffff


	//   ....[117]....
        /*0210*/ 	.word	0xffffffff


	//   ....[118]....
        /*0214*/ 	.word	0xffffffff


	//   ....[119]....
        /*0218*/ 	.word	0xffffffff


	//   ....[120]....
        /*021c*/ 	.word	0xffffffff


	//   ....[121]....
        /*0220*/ 	.word	0xffffffff


	//   ....[122]....
        /*0224*/ 	.word	0xffffffff


	//   ....[123]....
        /*0228*/ 	.word	0xffffffff


	//   ....[124]....
        /*022c*/ 	.word	0xffffffff


	//   ....[125]....
        /*0230*/ 	.word	0xffffffff


	//   ....[126]....
        /*0234*/ 	.word	0xffffffff


	//   ....[127]....
        /*0238*/ 	.word	0xffffffff


	//   ....[128]....
        /*023c*/ 	.word	0xffffffff


	//   ....[129]....
        /*0240*/ 	.word	0xffffffff


	//   ....[130]....
        /*0244*/ 	.word	0xffffffff


	//   ....[131]....
        /*0248*/ 	.word	0xffffffff


	//   ....[132]....
        /*024c*/ 	.word	0xffffffff


	//   ....[133]....
        /*0250*/ 	.word	0xffffffff


	//   ....[134]....
        /*0254*/ 	.word	0xffffffff


	//   ....[135]....
        /*0258*/ 	.word	0xffffffff


	//   ....[136]....
        /*025c*/ 	.word	0xffffffff


	//   ....[137]....
        /*0260*/ 	.word	0xffffffff


	//   ....[138]....
        /*0264*/ 	.word	0xffffffff


	//   ....[139]....
        /*0268*/ 	.word	0xffffffff


	//   ....[140]....
        /*026c*/ 	.word	0xffffffff


	//   ....[141]....
        /*0270*/ 	.word	0xffffffff


	//   ....[142]....
        /*0274*/ 	.word	0xffffffff


	//   ....[143]....
        /*0278*/ 	.word	0xffffffff


	//   ....[144]....
        /*027c*/ 	.word	0xffffffff


	//   ....[145]....
        /*0280*/ 	.word	0xffffffff


	//   ....[146]....
        /*0284*/ 	.word	0xffffffff


	//   ....[147]....
        /*0288*/ 	.word	0xffffffff


	//   ....[148]....
        /*028c*/ 	.word	0xffffffff


	//   ....[149]....
        /*0290*/ 	.word	0xffffffff


	//   ....[150]....
        /*0294*/ 	.word	0xffffffff


	//   ....[151]....
        /*0298*/ 	.word	0xffffffff


	//   ....[152]....
        /*029c*/ 	.word	0xffffffff


	//   ....[153]....
        /*02a0*/ 	.word	0xffffffff


	//   ....[154]....
        /*02a4*/ 	.word	0xffffffff


	//   ....[155]....
        /*02a8*/ 	.word	0xffffffff


	//   ....[156]....
        /*02ac*/ 	.word	0xffffffff


	//   ....[157]....
        /*02b0*/ 	.word	0xffffffff


	//   ....[158]....
        /*02b4*/ 	.word	0xffffffff


	//   ....[159]....
        /*02b8*/ 	.word	0xffffffff


	//----- nvinfo : EIATTR_COOP_GROUP_INSTR_OFFSETS
	.align		4
.L_2325:
        /*02bc*/ 	.byte	0x04, 0x28
        /*02be*/ 	.short	(.L_2327 - .L_2326)


	//   ....[0]....
.L_2326:
        /*02c0*/ 	.word	0x00000900


	//   ....[1]....
        /*02c4*/ 	.word	0x000009b0


	//   ....[2]....
        /*02c8*/ 	.word	0x00000c80


	//   ....[3]....
        /*02cc*/ 	.word	0x00001a70


	//   ....[4]....
        /*02d0*/ 	.word	0x000033d0


	//   ....[5]....
        /*02d4*/ 	.word	0x000033f0


	//   ....[6]....
        /*02d8*/ 	.word	0x00003410


	//   ....[7]....
        /*02dc*/ 	.word	0x00003420


	//   ....[8]....
        /*02e0*/ 	.word	0x000034b0


	//   ....[9]....
        /*02e4*/ 	.word	0x000034e0


	//   ....[10]....
        /*02e8*/ 	.word	0x00003500


	//   ....[11]....
        /*02ec*/ 	.word	0x00003520


	//   ....[12]....
        /*02f0*/ 	.word	0x000035a0


	//   ....[13]....
        /*02f4*/ 	.word	0x000035e0


	//   ....[14]....
        /*02f8*/ 	.word	0x00003610


	//   ....[15]....
        /*02fc*/ 	.word	0x00003620


	//   ....[16]....
        /*0300*/ 	.word	0x000036f0


	//   ....[17]....
        /*0304*/ 	.word	0x00003700


	//   ....[18]....
        /*0308*/ 	.word	0x00003710


	//   ....[19]....
        /*030c*/ 	.word	0x00003720


	//   ....[20]....
        /*0310*/ 	.word	0x000037e0


	//   ....[21]....
        /*0314*/ 	.word	0x00003810


	//   ....[22]....
        /*0318*/ 	.word	0x00003820


	//   ....[23]....
        /*031c*/ 	.word	0x00003830


	//   ....[24]....
        /*0320*/ 	.word	0x00003960


	//   ....[25]....
        /*0324*/ 	.word	0x000039d0


	//   ....[26]....
        /*0328*/ 	.word	0x00003a40


	//   ....[27]....
        /*032c*/ 	.word	0x00003ab0


	//   ....[28]....
        /*0330*/ 	.word	0x00003ad0


	//   ....[29]....
        /*0334*/ 	.word	0x00003ae0


	//   ....[30]....
        /*0338*/ 	.word	0x00003af0


	//   ....[31]....
        /*033c*/ 	.word	0x00003b00


	//   ....[32]....
        /*0340*/ 	.word	0x00003b10


	//   ....[33]....
        /*0344*/ 	.word	0x00003b20


	//   ....[34]....
        /*0348*/ 	.word	0x00003b30


	//   ....[35]....
        /*034c*/ 	.word	0x00003b40


	//   ....[36]....
        /*0350*/ 	.word	0x00004e20


	//   ....[37]....
        /*0354*/ 	.word	0x00004e40


	//   ....[38]....
        /*0358*/ 	.word	0x00004e50


	//   ....[39]....
        /*035c*/ 	.word	0x00004e60


	//   ....[40]....
        /*0360*/ 	.word	0x00004f80


	//   ....[41]....
        /*0364*/ 	.word	0x00004f90


	//   ....[42]....
        /*0368*/ 	.word	0x00004fa0


	//   ....[43]....
        /*036c*/ 	.word	0x00004fb0


	//   ....[44]....
        /*0370*/ 	.word	0x000050d0


	//   ....[45]....
        /*0374*/ 	.word	0x000050f0


	//   ....[46]....
        /*0378*/ 	.word	0x00005100


	//   ....[47]....
        /*037c*/ 	.word	0x00005110


	//   ....[48]....
        /*0380*/ 	.word	0x00005230


	//   ....[49]....
        /*0384*/ 	.word	0x00005240


	//   ....[50]....
        /*0388*/ 	.word	0x00005250


	//   ....[51]....
        /*038c*/ 	.word	0x00005260


	//   ....[52]....
        /*0390*/ 	.word	0x00005380


	//   ....[53]....
        /*0394*/ 	.word	0x000053a0


	//   ....[54]....
        /*0398*/ 	.word	0x000053b0


	//   ....[55]....
        /*039c*/ 	.word	0x000053c0


	//   ....[56]....
        /*03a0*/ 	.word	0x000054c0


	//   ....[57]....
        /*03a4*/ 	.word	0x000054d0


	//   ....[58]....
        /*03a8*/ 	.word	0x000054e0


	//   ....[59]....
        /*03ac*/ 	.word	0x000054f0


	//   ....[60]....
        /*03b0*/ 	.word	0x00005500


	//   ....[61]....
        /*03b4*/ 	.word	0x00005510


	//   ....[62]....
        /*03b8*/ 	.word	0x00005520


	//   ....[63]....
        /*03bc*/ 	.word	0x00005550


	//   ....[64]....
        /*03c0*/ 	.word	0x00005580


	//   ....[65]....
        /*03c4*/ 	.word	0x00005590


	//   ....[66]....
        /*03c8*/ 	.word	0x000055a0


	//   ....[67]....
        /*03cc*/ 	.word	0x000055c0


	//   ....[68]....
        /*03d0*/ 	.word	0x00008980


	//   ....[69]....
        /*03d4*/ 	.word	0x000089c0


	//   ....[70]....
        /*03d8*/ 	.word	0x00008a00


	//   ....[71]....
        /*03dc*/ 	.word	0x00008a40


	//   ....[72]....
        /*03e0*/ 	.word	0x00008b00


	//   ....[73]....
        /*03e4*/ 	.word	0x00008b30


	//   ....[74]....
        /*03e8*/ 	.word	0x00008b60


	//   ....[75]....
        /*03ec*/ 	.word	0x00008b90


	//   ....[76]....
        /*03f0*/ 	.word	0x00008c50


	//   ....[77]....
        /*03f4*/ 	.word	0x00008c80


	//   ....[78]....
        /*03f8*/ 	.word	0x00008cb0


	//   ....[79]....
        /*03fc*/ 	.word	0x00008ce0


	//   ....[80]....
        /*0400*/ 	.word	0x00008d80


	//   ....[81]....
        /*0404*/ 	.word	0x00008db0


	//   ....[82]....
        /*0408*/ 	.word	0x00008de0


	//   ....[83]....
        /*040c*/ 	.word	0x00008e10


	//   ....[84]....
        /*0410*/ 	.word	0x00008eb0


	//   ....[85]....
        /*0414*/ 	.word	0x00008ee0


	//   ....[86]....
        /*0418*/ 	.word	0x00008f10


	//   ....[87]....
        /*041c*/ 	.word	0x00008f40


	//   ....[88]....
        /*0420*/ 	.word	0x000095c0


	//   ....[89]....
        /*0424*/ 	.word	0x000098d0


	//   ....[90]....
        /*0428*/ 	.word	0x000099f0


	//   ....[91]....
        /*042c*/ 	.word	0x00009a50


	//   ....[92]....
        /*0430*/ 	.word	0x00009ab0


	//   ....[93]....
        /*0434*/ 	.word	0x00009ad0


	//   ....[94]....
        /*0438*/ 	.word	0x00009af0


	//   ....[95]....
        /*043c*/ 	.word	0x00009bb0


	//   ....[96]....
        /*0440*/ 	.word	0x00009c00


	//   ....[97]....
        /*0444*/ 	.word	0x00009c50


	//   ....[98]....
        /*0448*/ 	.word	0x00009c80


	//   ....[99]....
        /*044c*/ 	.word	0x00009ca0


	//   ....[100]....
        /*0450*/ 	.word	0x0000a010


	//   ....[101]....
        /*0454*/ 	.word	0x0000a090


	//   ....[102]....
        /*0458*/ 	.word	0x0000a100


	//   ....[103]....
        /*045c*/ 	.word	0x0000a170


	//   ....[104]....
        /*0460*/ 	.word	0x0000a2c0


	//   ....[105]....
        /*0464*/ 	.word	0x0000a330


	//   ....[106]....
        /*0468*/ 	.word	0x0000a3a0


	//   ....[107]....
        /*046c*/ 	.word	0x0000a410


	//   ....[108]....
        /*0470*/ 	.word	0x0000a530


	//   ....[109]....
        /*0474*/ 	.word	0x0000a5a0


	//   ....[110]....
        /*0478*/ 	.word	0x0000a610


	//   ....[111]....
        /*047c*/ 	.word	0x0000a680


	//   ....[112]....
        /*0480*/ 	.word	0x0000a7c0


	//   ....[113]....
        /*0484*/ 	.word	0x0000a830


	//   ....[114]....
        /*0488*/ 	.word	0x0000a8a0


	//   ....[115]....
        /*048c*/ 	.word	0x0000a910


	//   ....[116]....
        /*0490*/ 	.word	0x0000aa60


	//   ....[117]....
        /*0494*/ 	.word	0x0000aad0


	//   ....[118]....
        /*0498*/ 	.word	0x0000ab40


	//   ....[119]....
        /*049c*/ 	.word	0x0000abb0


	//   ....[120]....
        /*04a0*/ 	.word	0x0000ac20


	//   ....[121]....
        /*04a4*/ 	.word	0x0000ac90


	//   ....[122]....
        /*04a8*/ 	.word	0x0000ad00


	//   ....[123]....
        /*04ac*/ 	.word	0x0000ad70


	//   ....[124]....
        /*04b0*/ 	.word	0x0000adf0


	//   ....[125]....
        /*04b4*/ 	.word	0x0000ae60


	//   ....[126]....
        /*04b8*/ 	.word	0x0000aed0


	//   ....[127]....
        /*04bc*/ 	.word	0x0000af40


	//   ....[128]....
        /*04c0*/ 	.word	0x0000afc0


	//   ....[129]....
        /*04c4*/ 	.word	0x0000b040


	//   ....[130]....
        /*04c8*/ 	.word	0x0000b0b0


	//   ....[131]....
        /*04cc*/ 	.word	0x0000b120


	//   ....[132]....
        /*04d0*/ 	.word	0x0000b190


	//   ....[133]....
        /*04d4*/ 	.word	0x0000b200


	//   ....[134]....
        /*04d8*/ 	.word	0x0000b270


	//   ....[135]....
        /*04dc*/ 	.word	0x0000b2e0


	//   ....[136]....
        /*04e0*/ 	.word	0x0000b350


	//   ....[137]....
        /*04e4*/ 	.word	0x0000b3d0


	//   ....[138]....
        /*04e8*/ 	.word	0x0000b440


	//   ....[139]....
        /*04ec*/ 	.word	0x0000b4b0


	//   ....[140]....
        /*04f0*/ 	.word	0x0000b520


	//   ....[141]....
        /*04f4*/ 	.word	0x0000b590


	//   ....[142]....
        /*04f8*/ 	.word	0x0000b600


	//   ....[143]....
        /*04fc*/ 	.word	0x0000b670


	//   ....[144]....
        /*0500*/ 	.word	0x0000b6e0


	//   ....[145]....
        /*0504*/ 	.word	0x0000b760


	//   ....[146]....
        /*0508*/ 	.word	0x0000b7d0


	//   ....[147]....
        /*050c*/ 	.word	0x0000b840


	//   ....[148]....
        /*0510*/ 	.word	0x0000b8b0


	//   ....[149]....
        /*0514*/ 	.word	0x0000b920


	//   ....[150]....
        /*0518*/ 	.word	0x0000b990


	//   ....[151]....
        /*051c*/ 	.word	0x0000ba00


	//   ....[152]....
        /*0520*/ 	.word	0x0000ba70


	//   ....[153]....
        /*0524*/ 	.word	0x0000bae0


	//   ....[154]....
        /*0528*/ 	.word	0x0000bb50


	//   ....[155]....
        /*052c*/ 	.word	0x0000bbc0


	//   ....[156]....
        /*0530*/ 	.word	0x0000bc90


	//   ....[157]....
        /*0534*/ 	.word	0x0000bd00


	//   ....[158]....
        /*0538*/ 	.word	0x0000bd70


	//   ....[159]....
        /*053c*/ 	.word	0x0000bde0


	//----- nvinfo : EIATTR_EXIT_INSTR_OFFSETS
	.align		4
.L_2327:
        /*0540*/ 	.byte	0x04, 0x1c
        /*0542*/ 	.short	(.L_2329 - .L_2328)


	//   ....[0]....
.L_2328:
        /*0544*/ 	.word	0x00009d70


	//   ....[1]....
        /*0548*/ 	.word	0x00009fb0


	//----- nvinfo : EIATTR_MAX_THREADS
	.align		4
.L_2329:
        /*054c*/ 	.byte	0x04, 0x05
        /*054e*/ 	.short	(.L_2331 - .L_2330)
.L_2330:
        /*0550*/ 	.word	0x00000040
        /*0554*/ 	.word	0x00000001
        /*0558*/ 	.word	0x00000001


	//----- nvinfo : EIATTR_CRS_STACK_SIZE
	.align		4
.L_2331:
        /*055c*/ 	.byte	0x04, 0x1e
        /*055e*/ 	.short	(.L_2333 - .L_2332)
.L_2332:
        /*0560*/ 	.word	0x00000000
.L_2333:


//--------------------- .nv.info._Z25selective_scan_bwd_kernelI32Selective_Scan_bwd_kernel_traitsILi64ELi16ELb1ELb1ELb0ELb0ELb1EN3c108BFloat16ENS1_7complexIfEEEEv12SSMParamsBwd --------------------------
	.section	.nv.info._Z25selective_scan_bwd_kernelI32Selective_Scan_bwd_kernel_traitsILi64ELi16ELb1ELb1ELb0ELb0ELb1EN3c108BFloat16ENS1_7complexIfEEEEv12SSMParamsBwd,"",@"SHT_CUDA_INFO"
	.sectionflags	@""
	.align	4


	//----- nvinfo : EIATTR_CUDA_API_VERSION
	.align		4
        /*0000*/ 	.byte	0x04, 0x37
        /*0002*/ 	.short	(.L_2335 - .L_2334)
.L_2334:
        /*0004*/ 	.word	0x00000082


	//----- nvinfo : EIATTR_SW2861232_WAR
	.align		4
.L_2335:
        /*0008*/ 	.byte	0x01, 0x35
	.zero		2


	//----- nvinfo : EIATTR_PARAM_CBANK
	.align		4
        /*000c*/ 	.byte	0x04, 0x0a
        /*000e*/ 	.short	(.L_2337 - .L_2336)
	.align		4
.L_2336:
        /*0010*/ 	.word	index@(.nv.constant0._Z25selective_scan_bwd_kernelI32Selective_Scan_bwd_kernel_traitsILi64ELi16ELb1ELb1ELb0ELb0ELb1EN3c108BFloat16ENS1_7complexIfEEEEv12SSMParamsBwd)
        /*0014*/ 	.short	0x0160
        /*0016*/ 	.short	0x01f0


	//----- nvinfo : EIATTR_CBANK_PARAM_SIZE
	.align		4
.L_2337:
        /*0018*/ 	.byte	0x03, 0x19
        /*001a*/ 	.short	0x01f0


	//----- nvinfo : EIATTR_KPARAM_INFO
	.align		4
        /*001c*/ 	.byte	0x04, 0x17
        /*001e*/ 	.short	(.L_2339 - .L_2338)
.L_2338:
        /*0020*/ 	.word	0x00000000
        /*0024*/ 	.short	0x0000
        /*0026*/ 	.short	0x0000
        /*0028*/ 	.byte	0x00, 0xf0, 0xc1, 0x07


	//----- nvinfo : EIATTR_MAXREG_COUNT
	.align		4
.L_2339:
        /*002c*/ 	.byte	0x03, 0x1b
        /*002e*/ 	.short	0x00ff


	//----- nvinfo : EIATTR_NUM_BARRIERS
	.align		4
        /*0030*/ 	.byte	0x02, 0x4c
        /*0032*/ 	.byte	0x01
	.zero		1


	//----- nvinfo : EIATTR_MERCURY_ISA_VERSION
	.align		4
        /*0034*/ 	.byte	0x03, 0x5f
        /*0036*/ 	.short	0x0000


	//----- nvinfo : EIATTR_COOP_GROUP_MASK_REGIDS
	.align		4
        /*0038*/ 	.byte	0x04, 0x29
        /*003a*/ 	.short	(.L_2341 - .L_2340)


	//   ....[0]....
.L_2340:
        /*003c*/ 	.word	0xffffffff


	//   ....[1]....
        /*0040*/ 	.word	0xffffffff


	//   ....[2]....
        /*0044*/ 	.word	0xffffffff


	//   ....[3]....
        /*0048*/ 	.word	0xffffffff


	//   ....[4]....
        /*004c*/ 	.word	0xffffffff


	//   ....[5]....
        /*0050*/ 	.word	0xffffffff


	//   ....[6]....
        /*0054*/ 	.word	0xffffffff


	//   ....[7]....
        /*0058*/ 	.word	0xffffffff


	//   ....[8]....
        /*005c*/ 	.word	0xffffffff


	//   ....[9]....
        /*0060*/ 	.word	0xffffffff


	//   ....[10]....
        /*0064*/ 	.word	0xffffffff


	//   ....[11]....
        /*0068*/ 	.word	0xffffffff


	//   ....[12]....
        /*006c*/ 	.word	0xffffffff


	//   ....[13]....
        /*0070*/ 	.word	0xffffffff


	//   ....[14]....
        /*0074*/ 	.word	0xffffffff


	//   ....[15]....
        /*0078*/ 	.word	0xffffffff


	//   ....[16]....
        /*007c*/ 	.word	0xffffffff


	//   ....[17]....
        /*0080*/ 	.word	0xffffffff


	//   ....[18]....
        /*0084*/ 	.word	0xffffffff


	//   ....[19]....
        /*0088*/ 	.word	0xffffffff


	//   ....[20]....
        /*008c*/ 	.word	0xffffffff


	//   ....[21]....
        /*0090*/ 	.word	0xffffffff


	//   ....[22]....
        /*0094*/ 	.word	0xffffffff


	//   ....[23]....
        /*0098*/ 	.word	0xffffffff


	//   ....[24]....
        /*009c*/ 	.word	0xffffffff


	//   ....[25]....
        /*00a0*/ 	.word	0xffffffff


	//   ....[26]....
        /*00a4*/ 	.word	0xffffffff


	//   ....[27]....
        /*00a8*/ 	.word	0xffffffff


	//   ....[28]....
        /*00ac*/ 	.word	0xffffffff


	//   ....[29]....
        /*00b0*/ 	.word	0xffffffff


	//   ....[30]....
        /*00b4*/ 	.word	0xffffffff


	//   ....[31]....
        /*00b8*/ 	.word	0xffffffff


	//   ....[32]....
        /*00bc*/ 	.word	0xffffffff


	//   ....[33]....
        /*00c0*/ 	.word	0xffffffff


	//   ....[34]....
        /*00c4*/ 	.word	0xffffffff


	//   ....[35]....
        /*00c8*/ 	.word	0xffffffff


	//   ....[36]....
        /*00cc*/ 	.word	0xffffffff


	//   ....[37]....
        /*00d0*/ 	.word	0xffffffff


	//   ....[38]....
        /*00d4*/ 	.word	0xffffffff


	//   ....[39]....
        /*00d8*/ 	.word	0xffffffff


	//   ....[40]....
        /*00dc*/ 	.word	0xffffffff


	//   ....[41]....
        /*00e0*/ 	.word	0xffffffff


	//   ....[42]....
        /*00e4*/ 	.word	0xffffffff


	//   ....[43]....
        /*00e8*/ 	.word	0xffffffff


	//   ....[44]....
        /*00ec*/ 	.word	0xffffffff


	//   ....[45]....
        /*00f0*/ 	.word	0xffffffff


	//   ....[46]....
        /*00f4*/ 	.word	0xffffffff


	//   ....[47]....
        /*00f8*/ 	.word	0xffffffff


	//   ....[48]....
        /*00fc*/ 	.word	0xffffffff


	//   ....[49]....
        /*0100*/ 	.word	0xffffffff


	//   ....[50]....
        /*0104*/ 	.word	0xffffffff


	//   ....[51]....
        /*0108*/ 	.word	0xffffffff


	//   ....[52]....
        /*010c*/ 	.word	0xffffffff


	//   ....[53]....
        /*0110*/ 	.word	0xffffffff


	//   ....[54]....
        /*0114*/ 	.word	0xffffffff


	//   ....[55]....
        /*0118*/ 	.word	0xffffffff


	//   ....[56]....
        /*011c*/ 	.word	0xffffffff


	//   ....[57]....
        /*0120*/ 	.word	0xffffffff


	//   ....[58]....
        /*0124*/ 	.word	0xffffffff


	//   ....[59]....
        /*0128*/ 	.word	0xffffffff


	//   ....[60]....
        /*012c*/ 	.word	0xffffffff


	//   ....[61]....
        /*0130*/ 	.word	0xffffffff


	//   ....[62]....
        /*0134*/ 	.word	0xffffffff


	//   ....[63]....
        /*0138*/ 	.word	0xffffffff


	//   ....[64]....
        /*013c*/ 	.word	0xffffffff


	//   ....[65]....
        /*0140*/ 	.word	0xffffffff


	//   ....[66]....
        /*0144*/ 	.word	0xffffffff


	//   ....[67]....
        /*0148*/ 	.word	0xffffffff


	//   ....[68]....
        /*014c*/ 	.word	0xffffffff


	//   ....[69]....
        /*0150*/ 	.word	0xffffffff


	//   ....[70]....
        /*0154*/ 	.word	0xffffffff


	//   ....[71]....
        /*0158*/ 	.word	0xffffffff


	//   ....[72]....
        /*015c*/ 	.word	0xffffffff


	//   ....[73]....
        /*0160*/ 	.word	0xffffffff


	//   ....[74]....
        /*0164*/ 	.word	0xffffffff


	//   ....[75]....
        /*0168*/ 	.word	0xffffffff


	//   ....[76]....
        /*016c*/ 	.word	0xffffffff


	//   ....[77]....
        /*0170*/ 	.word	0xffffffff


	//   ....[78]....
        /*0174*/ 	.word	0xffffffff


	//   ....[79]....
        /*0178*/ 	.word	0xffffffff


	//   ....[80]....
        /*017c*/ 	.word	0xffffffff


	//   ....[81]....
        /*0180*/ 	.word	0xffffffff


	//   ....[82]....
        /*0184*/ 	.word	0xffffffff


	//   ....[83]....
        /*0188*/ 	.word	0xffffffff


	//   ....[84]....
        /*018c*/ 	.word	0xffffffff


	//   ....[85]....
        /*0190*/ 	.word	0xffffffff


	//   ....[86]....
        /*0194*/ 	.word	0xffffffff


	//   ....[87]....
        /*0198*/ 	.word	0xffffffff


	//   ....[88]....
        /*019c*/ 	.word	0xffffffff


	//   ....[89]....
        /*01a0*/ 	.word	0xffffffff


	//   ....[90]....
        /*01a4*/ 	.word	0xffffffff


	//   ....[91]....
        /*01a8*/ 	.word	0xffffffff


	//   ....[92]....
        /*01ac*/ 	.word	0xffffffff


	//   ....[93]....
        /*01b0*/ 	.word	0xffffffff


	//   ....[94]....
        /*01b4*/ 	.word	0xffffffff


	//   ....[95]....
        /*01b8*/ 	.word	0xffffffff


	//   ....[96]....
        /*01bc*/ 	.word	0xffffffff


	//   ....[97]....
        /*01c0*/ 	.word	0xffffffff


	//   ....[98]....
        /*01c4*/ 	.word	0xffffffff


	//   ....[99]....
        /*01c8*/ 	.word	0xffffffff


	//   ....[100]....
        /*01cc*/ 	.word	0xffffffff


	//   ....[101]....
        /*01d0*/ 	.word	0xffffffff


	//   ....[102]....
        /*01d4*/ 	.word	0xffffffff


	//   ....[103]....
        /*01d8*/ 	.word	0xffffffff


	//   ....[104]....
        /*01dc*/ 	.word	0xffffffff


	//   ....[105]....
        /*01e0*/ 	.word	0xffffffff


	//   ....[106]....
        /*01e4*/ 	.word	0xffffffff


	//   ....[107]....
        /*01e8*/ 	.word	0xffffffff


	//   ....[108]....
        /*01ec*/ 	.word	0xffffffff


	//   ....[109]....
        /*01f0*/ 	.word	0xffffffff


	//   ....[110]....
        /*01f4*/ 	.word	0xffffffff


	//   ....[111]....
        /*01f8*/ 	.word	0xffffffff


	//   ....[112]....
        /*01fc*/ 	.word	0xffffffff


	//   ....[113]....
        /*0200*/ 	.word	0xffffffff


	//   ....[114]....
        /*0204*/ 	.word	0xffffffff


	//   ....[115]....
        /*0208*/ 	.word	0xffffffff


	//   ....[116]....
        /*020c*/ 	.word	0xffffffff


	//   ....[117]....
        /*0210*/ 	.word	0xffffffff


	//   ....[118]....
        /*0214*/ 	.word	0xffffffff


	//   ....[119]....
        /*0218*/ 	.word	0xffffffff


	//   ....[120]....
        /*021c*/ 	.word	0xffffffff


	//   ....[121]....
        /*0220*/ 	.word	0xffffffff


	//   ....[122]....
        /*0224*/ 	.word	0xffffffff


	//   ....[123]....
        /*0228*/ 	.word	0xffffffff


	//   ....[124]....
        /*022c*/ 	.word	0xffffffff


	//   ....[125]....
        /*0230*/ 	.word	0xffffffff


	//   ....[126]....
        /*0234*/ 	.word	0xffffffff


	//   ....[127]....
        /*0238*/ 	.word	0xffffffff


	//   ....[128]....
        /*023c*/ 	.word	0xffffffff


	//   ....[129]....
        /*0240*/ 	.word	0xffffffff


	//   ....[130]....
        /*0244*/ 	.word	0xffffffff


	//   ....[131]....
        /*0248*/ 	.word	0xffffffff


	//   ....[132]....
        /*024c*/ 	.word	0xffffffff


	//   ....[133]....
        /*0250*/ 	.word	0xffffffff


	//   ....[134]....
        /*0254*/ 	.word	0xffffffff


	//   ....[135]....
        /*0258*/ 	.word	0xffffffff


	//   ....[136]....
        /*025c*/ 	.word	0xffffffff


	//   ....[137]....
        /*0260*/ 	.word	0xffffffff


	//   ....[138]....
        /*0264*/ 	.word	0xffffffff


	//   ....[139]....
        /*0268*/ 	.word	0xffffffff


	//   ....[140]....
        /*026c*/ 	.word	0xffffffff


	//   ....[141]....
        /*0270*/ 	.word	0xffffffff


	//   ....[142]....
        /*0274*/ 	.word	0xffffffff


	//   ....[143]....
        /*0278*/ 	.word	0xffffffff


	//   ....[144]....
        /*027c*/ 	.word	0xffffffff


	//   ....[145]....
        /*0280*/ 	.word	0xffffffff


	//   ....[146]....
        /*0284*/ 	.word	0xffffffff


	//   ....[147]....
        /*0288*/ 	.word	0xffffffff


	//   ....[148]....
        /*028c*/ 	.word	0xffffffff


	//   ....[149]....
        /*0290*/ 	.word	0xffffffff


	//   ....[150]....
        /*0294*/ 	.word	0xffffffff


	//   ....[151]....
        /*0298*/ 	.word	0xffffffff


	//   ....[152]....
        /*029c*/ 	.word	0xffffffff


	//   ....[153]....
        /*02a0*/ 	.word	0xffffffff


	//   ....[154]....
        /*02a4*/ 	.word	0xffffffff


	//   ....[155]....
        /*02a8*/ 	.word	0xffffffff


	//   ....[156]....
        /*02ac*/ 	.word	0xffffffff


	//   ....[157]....
        /*02b0*/ 	.word	0xffffffff


	//   ....[158]....
        /*02b4*/ 	.word	0xffffffff


	//   ....[159]....
        /*02b8*/ 	.word	0xffffffff


	//   ....[160]....
        /*02bc*/ 	.word	0xffffffff


	//   ....[161]....
        /*02c0*/ 	.word	0xffffffff


	//   ....[162]....
        /*02c4*/ 	.word	0xffffffff


	//   ....[163]....
        /*02c8*/ 	.word	0xffffffff


	//----- nvinfo : EIATTR_COOP_GROUP_INSTR_OFFSETS
	.align		4
.L_2341:
        /*02cc*/ 	.byte	0x04, 0x28
        /*02ce*/ 	.short	(.L_2343 - .L_2342)


	//   ....[0]....
.L_2342:
        /*02d0*/ 	.word	0x00000b40


	//   ....[1]....
        /*02d4*/ 	.word	0x00000bf0


	//   ....[2]....
        /*02d8*/ 	.word	0x00000da0


	//   ....[3]....
        /*02dc*/ 	.word	0x00000f20


	//   ....[4]....
        /*02e0*/ 	.word	0x000018c0


	//   ....[5]....
        /*02e4*/ 	.word	0x00002180


	//   ....[6]....
        /*02e8*/ 	.word	0x00002560


	//   ....[7]....
        /*02ec*/ 	.word	0x00003040


	//   ....[8]....
        /*02f0*/ 	.word	0x00004c70


	//   ....[9]....
        /*02f4*/ 	.word	0x00004c90


	//   ....[10]....
        /*02f8*/ 	.word	0x00004cc0


	//   ....[11]....
        /*02fc*/ 	.word	0x00004cd0


	//   ....[12]....
        /*0300*/ 	.word	0x00004d80


	//   ....[13]....
        /*0304*/ 	.word	0x00004da0


	//   ....[14]....
        /*0308*/ 	.word	0x00004db0


	//   ....[15]....
        /*030c*/ 	.word	0x00004dc0


	//   ....[16]....
        /*0310*/ 	.word	0x00004e80


	//   ....[17]....
        /*0314*/ 	.word	0x00004ea0


	//   ....[18]....
        /*0318*/ 	.word	0x00004eb0


	//   ....[19]....
        /*031c*/ 	.word	0x00004ec0


	//   ....[20]....
        /*0320*/ 	.word	0x00004f80


	//   ....[21]....
        /*0324*/ 	.word	0x00004fa0


	//   ....[22]....
        /*0328*/ 	.word	0x00004fb0


	//   ....[23]....
        /*032c*/ 	.word	0x00004fc0


	//   ....[24]....
        /*0330*/ 	.word	0x00005070


	//   ....[25]....
        /*0334*/ 	.word	0x00005090


	//   ....[26]....
        /*0338*/ 	.word	0x000050b0


	//   ....[27]....
        /*033c*/ 	.word	0x000050c0


	//   ....[28]....
        /*0340*/ 	.word	0x00005220


	//   ....[29]....
        /*0344*/ 	.word	0x00005290


	//   ....[30]....
        /*0348*/ 	.word	0x00005300


	//   ....[31]....
        /*034c*/ 	.word	0x00005370


	//   ....[32]....
        /*0350*/ 	.word	0x00005390


	//   ....[33]....
        /*0354*/ 	.word	0x000053a0


	//   ....[34]....
        /*0358*/ 	.word	0x000053b0


	//   ....[35]....
        /*035c*/ 	.word	0x000053c0


	//   ....[36]....
        /*0360*/ 	.word	0x000053d0


	//   ....[37]....
        /*0364*/ 	.word	0x000053e0


	//   ....[38]....
        /*0368*/ 	.word	0x000053f0


	//   ....[39]....
        /*036c*/ 	.word	0x00005400


	//   ....[40]....
        /*0370*/ 	.word	0x000066f0


	//   ....[41]....
        /*0374*/ 	.word	0x00006710


	//   ....[42]....
        /*0378*/ 	.word	0x00006720


	//   ....[43]....
        /*037c*/ 	.word	0x00006730


	//   ....[44]....
        /*0380*/ 	.word	0x00006850


	//   ....[45]....
        /*0384*/ 	.word	0x00006860


	//   ....[46]....
        /*0388*/ 	.word	0x00006870


	//   ....[47]....
        /*038c*/ 	.word	0x00006880


	//   ....[48]....
        /*0390*/ 	.word	0x000069a0


	//   ....[49]....
        /*0394*/ 	.word	0x000069c0


	//   ....[50]....
        /*0398*/ 	.word	0x000069d0


	//   ....[51]....
        /*039c*/ 	.word	0x000069e0


	//   ....[52]....
        /*03a0*/ 	.word	0x00006b00


	//   ....[53]....
        /*03a4*/ 	.word	0x00006b10


	//   ....[54]....
        /*03a8*/ 	.word	0x00006b20


	//   ....[55]....
        /*03ac*/ 	.word	0x00006b30


	//   ....[56]....
        /*03b0*/ 	.word	0x00006c50


	//   ....[57]....
        /*03b4*/ 	.word	0x00006c70


	//   ....[58]....
        /*03b8*/ 	.word	0x00006c80


	//   ....[59]....
        /*03bc*/ 	.word	0x00006c90


	//   ....[60]....
        /*03c0*/ 	.word	0x00006d90


	//   ....[61]....
        /*03c4*/ 	.word	0x00006da0


	//   ....[62]....
        /*03c8*/ 	.word	0x00006db0


	//   ....[63]....
        /*03cc*/ 	.word	0x00006dc0


	//   ....[64]....
        /*03d0*/ 	.word	0x00006dd0


	//   ....[65]....
        /*03d4*/ 	.word	0x00006de0


	//   ....[66]....
        /*03d8*/ 	.word	0x00006df0


	//   ....[67]....
        /*03dc*/ 	.word	0x00006e20


	//   ....[68]....
        /*03e0*/ 	.word	0x00006e50


	//   ....[69]....
        /*03e4*/ 	.word	0x00006e60


	//   ....[70]....
        /*03e8*/ 	.word	0x00006e70


	//   ....[71]....
        /*03ec*/ 	.word	0x00006e80


	//   ....[72]....
        /*03f0*/ 	.word	0x0000a240


	//   ....[73]....
        /*03f4*/ 	.word	0x0000a280


	//   ....[74]....
        /*03f8*/ 	.word	0x0000a2c0


	//   ....[75]....
        /*03fc*/ 	.word	0x0000a300


	//   ....[76]....
        /*0400*/ 	.word	0x0000a3b0


	//   ....[77]....
        /*0404*/ 	.word	0x0000a3e0


	//   ....[78]....
        /*0408*/ 	.word	0x0000a410


	//   ....[79]....
        /*040c*/ 	.word	0x0000a440


	//   ....[80]....
        /*0410*/ 	.word	0x0000a4e0


	//   ....[81]....
        /*0414*/ 	.word	0x0000a510


	//   ....[82]....
        /*0418*/ 	.word	0x0000a540


	//   ....[83]....
        /*041c*/ 	.word	0x0000a570


	//   ....[84]....
        /*0420*/ 	.word	0x0000a610


	//   ....[85]....
        /*0424*/ 	.word	0x0000a640


	//   ....[86]....
        /*0428*/ 	.word	0x0000a670


	//   ....[87]....
        /*042c*/ 	.word	0x0000a6a0


	//   ....[88]....
        /*0430*/ 	.word	0x0000a740


	//   ....[89]....
        /*0434*/ 	.word	0x0000a770


	//   ....[90]....
        /*0438*/ 	.word	0x0000a7a0


	//   ....[91]....
        /*043c*/ 	.word	0x0000a7d0


	//   ....[92]....
        /*0440*/ 	.word	0x0000af50


	//   ....[93]....
        /*0444*/ 	.word	0x0000b2f0


	//   ....[94]....
        /*0448*/ 	.word	0x0000b3b0


	//   ....[95]....
        /*044c*/ 	.word	0x0000b410


	//   ....[96]....
        /*0450*/ 	.word	0x0000b470


	//   ....[97]....
        /*0454*/ 	.word	0x0000b490


	//   ....[98]....
        /*0458*/ 	.word	0x0000b4b0


	//   ....[99]....
        /*045c*/ 	.word	0x0000b590


	//   ....[100]....
        /*0460*/ 	.word	0x0000b5e0


	//   ....[101]....
        /*0464*/ 	.word	0x0000b630


	//   ....[102]....
        /*0468*/ 	.word	0x0000b660


	//   ....[103]....
        /*046c*/ 	.word	0x0000b680


	//   ....[104]....
        /*0470*/ 	.word	0x0000ba70


	//   ....[105]....
        /*0474*/ 	.word	0x0000baf0


	//   ....[106]....
        /*0478*/ 	.word	0x0000bb60


	//   ....[107]....
        /*047c*/ 	.word	0x0000bbd0


	//   ....[108]....
        /*0480*/ 	.word	0x0000bd20


	//   ....[109]....
        /*0484*/ 	.word	0x0000bd90


	//   ....[110]....
        /*0488*/ 	.word	0x0000be00


	//   ....[111]....
        /*048c*/ 	.word	0x0000be70


	//   ....[112]....
        /*0490*/ 	.word	0x0000bf90


	//   ....[113]....
        /*0494*/ 	.word	0x0000c000


	//   ....[114]....
        /*0498*/ 	.word	0x0000c070


	//   ....[115]....
        /*049c*/ 	.word	0x0000c0e0


	//   ....[116]....
        /*04a0*/ 	.word	0x0000c200


	//   ....[117]....
        /*04a4*/ 	.word	0x0000c270


	//   ....[118]....
        /*04a8*/ 	.word	0x0000c2e0


	//   ....[119]....
        /*04ac*/ 	.word	0x0000c350


	//   ....[120]....
        /*04b0*/ 	.word	0x0000c4b0


	//   ....[121]....
        /*04b4*/ 	.word	0x0000c520


	//   ....[122]....
        /*04b8*/ 	.word	0x0000c590


	//   ....[123]....
        /*04bc*/ 	.word	0x0000c600


	//   ....[124]....
        /*04c0*/ 	.word	0x0000c660


	//   ....[125]....
        /*04c4*/ 	.word	0x0000c6d0


	//   ....[126]....
        /*04c8*/ 	.word	0x0000c740


	//   ....[127]....
        /*04cc*/ 	.word	0x0000c7b0


	//   ....[128]....
        /*04d0*/ 	.word	0x0000c840


	//   ....[129]....
        /*04d4*/ 	.word	0x0000c8b0


	//   ....[130]....
        /*04d8*/ 	.word	0x0000c920


	//   ....[131]....
        /*04dc*/ 	.word	0x0000c990


	//   ....[132]....
        /*04e0*/ 	.word	0x0000ca10


	//   ....[133]....
        /*04e4*/ 	.word	0x0000ca90


	//   ....[134]....
        /*04e8*/ 	.word	0x0000cb00


	//   ....[135]....
        /*04ec*/ 	.word	0x0000cb70


	//   ....[136]....
        /*04f0*/ 	.word	0x0000cbf0


	//   ....[137]....
        /*04f4*/ 	.word	0x0000cc60


	//   ....[138]....
        /*04f8*/ 	.word	0x0000ccd0


	//   ....[139]....
        /*04fc*/ 	.word	0x0000cd40


	//   ....[140]....
        /*0500*/ 	.word	0x0000cdc0


	//   ....[141]....
        /*0504*/ 	.word	0x0000ce40


	//   ....[142]....
        /*0508*/ 	.word	0x0000ceb0


	//   ....[143]....
        /*050c*/ 	.word	0x0000cf20


	//   ....[144]....
        /*0510*/ 	.word	0x0000cfa0


	//   ....[145]....
        /*0514*/ 	.word	0x0000d010


	//   ....[146]....
        /*0518*/ 	.word	0x0000d080


	//   ....[147]....
        /*051c*/ 	.word	0x0000d0f0


	//   ....[148]....
        /*0520*/ 	.word	0x0000d170


	//   ....[149]....
        /*0524*/ 	.word	0x0000d1f0


	//   ....[150]....
        /*0528*/ 	.word	0x0000d260


	//   ....[151]....
        /*052c*/ 	.word	0x0000d2d0


	//   ....[152]....
        /*0530*/ 	.word	0x0000d350


	//   ....[153]....
        /*0534*/ 	.word	0x0000d3c0


	//   ....[154]....
        /*0538*/ 	.word	0x0000d430


	//   ....[155]....
        /*053c*/ 	.word	0x0000d4a0


	//   ....[156]....
        /*0540*/ 	.word	0x0000d510


	//   ....[157]....
        /*0544*/ 	.word	0x0000d580


	//   ....[158]....
        /*0548*/ 	.word	0x0000d5f0


	//   ....[159]....
        /*054c*/ 	.word	0x0000d660


	//   ....[160]....
        /*0550*/ 	.word	0x0000d730


	//   ....[161]....
        /*0554*/ 	.word	0x0000d7a0


	//   ....[162]....
        /*0558*/ 	.word	0x0000d810


	//   ....[163]....
        /*055c*/ 	.word	0x0000d880


	//----- nvinfo : EIATTR_EXIT_INSTR_OFFSETS
	.align		4
.L_2343:
        /*0560*/ 	.byte	0x04, 0x1c
        /*0562*/ 	.short	(.L_2345 - .L_2344)


	//   ....[0]....
.L_2344:
        /*0564*/ 	.word	0x0000b770


	//   ....[1]....
        /*0568*/ 	.word	0x0000ba10


	//----- nvinfo : EIATTR_MAX_THREADS
	.align		4
.L_2345:
        /*056c*/ 	.byte	0x04, 0x05
        /*056e*/ 	.short	(.L_2347 - .L_2346)
.L_2346:
        /*0570*/ 	.word	0x00000040
        /*0574*/ 	.word	0x00000001
        /*0578*/ 	.word	0x00000001


	//----- nvinfo : EIATTR_CRS_STACK_SIZE
	.align		4
.L_2347:
        /*057c*/ 	.byte	0x04, 0x1e
        /*057e*/ 	.short	(.L_2349 - .L_2348)
.L_2348:
        /*0580*/ 	.word	0x00000000
.L_2349:


//--------------------- .nv.info._Z25selective_scan_bwd_kernelI32Selective_Scan_bwd_kernel_traitsILi64ELi16ELb1ELb1ELb0ELb1ELb0EN3c108BFloat16ENS1_7complexIfEEEEv12SSMParamsBwd --------------------------
	.section	.nv.info._Z25selective_scan_bwd_kernelI32Selective_Scan_bwd_kernel_traitsILi64ELi16ELb1ELb1ELb0ELb1ELb0EN3c108BFloat16ENS1_7complexIfEEEEv12SSMParamsBwd,"",@"SHT_CUDA_INFO"
	.sectionflags	@""
	.align	4


	//----- nvinfo : EIATTR_CUDA_API_VERSION
	.align		4
        /*0000*/ 	.byte	0x04, 0x37
        /*0002*/ 	.short	(.L_2351 - .L_2350)
.L_2350:
        /*0004*/ 	.word	0x00000082


	//----- nvinfo : EIATTR_SW2861232_WAR
	.align		4
.L_2351:
        /*0008*/ 	.byte	0x01, 0x35
	.zero		2


	//----- nvinfo : EIATTR_PARAM_CBANK
	.align		4
        /*000c*/ 	.byte	0x04, 0x0a
        /*000e*/ 	.short	(.L_2353 - .L_2352)
	.align		4
.L_2352:
        /*0010*/ 	.word	index@(.nv.constant0._Z25selective_scan_bwd_kernelI32Selective_Scan_bwd_kernel_traitsILi64ELi16ELb1ELb1ELb0ELb1ELb0EN3c108BFloat16ENS1_7complexIfEEEEv12SSMParamsBwd)
        /*0014*/ 	.short	0x0160
        /*0016*/ 	.short	0x01f0


	//----- nvinfo : EIATTR_CBANK_PARAM_SIZE
	.align		4
.L_2353:
        /*0018*/ 	.byte	0x03, 0x19
        /*001a*/ 	.short	0x01f0


	//----- nvinfo : EIATTR_KPARAM_INFO
	.align		4
        /*001c*/ 	.byte	0x04, 0x17
        /*001e*/ 	.short	(.L_2355 - .L_2354)
.L_2354:
        /*0020*/ 	.word	0x00000000
        /*0024*/ 	.short	0x0000
        /*0026*/ 	.short	0x0000
        /*0028*/ 	.byte	0x00, 0xf0, 0xc1, 0x07


	//----- nvinfo : EIATTR_MAXREG_COUNT
	.align		4
.L_2355:
        /*002c*/ 	.byte	0x03, 0x1b
        /*002e*/ 	.short	0x00ff


	//----- nvinfo : EIATTR_NUM_BARRIERS
	.align		4
        /*0030*/ 	.byte	0x02, 0x4c
        /*0032*/ 	.byte	0x01
	.zero		1


	//----- nvinfo : EIATTR_MERCURY_ISA_VERSION
	.align		4
        /*0034*/ 	.byte	0x03, 0x5f
        /*0036*/ 	.short	0x0000


	//----- nvinfo : EIATTR_COOP_GROUP_MASK_REGIDS
	.align		4
        /*0038*/ 	.byte	0x04, 0x29
        /*003a*/ 	.short	(.L_2357 - .L_2356)


	//   ....[0]....
.L_2356:
        /*003c*/ 	.word	0xffffffff


	//   ....[1]....
        /*0040*/ 	.word	0xffffffff


	//   ....[2]....
        /*0044*/ 	.word	0xffffffff


	//   ....[3]....
        /*0048*/ 	.word	0xffffffff


	//   ....[4]....
        /*004c*/ 	.word	0xffffffff


	//   ....[5]....
        /*0050*/ 	.word	0xffffffff


	//   ....[6]....
        /*0054*/ 	.word	0xffffffff


	//   ....[7]....
        /*0058*/ 	.word	0xffffffff


	//   ....[8]....
        /*005c*/ 	.word	0xffffffff


	//   ....[9]....
        /*0060*/ 	.word	0xffffffff


	//   ....[10]....
        /*0064*/ 	.word	0xffffffff


	//   ....[11]....
        /*0068*/ 	.word	0xffffffff


	//   ....[12]....
        /*006c*/ 	.word	0xffffffff


	//   ....[13]....
        /*0070*/ 	.word	0xffffffff


	//   ....[14]....
        /*0074*/ 	.word	0xffffffff


	//   ....[15]....
        /*0078*/ 	.word	0xffffffff


	//   ....[16]....
        /*007c*/ 	.word	0xffffffff


	//   ....[17]....
        /*0080*/ 	.word	0xffffffff


	//   ....[18]....
        /*0084*/ 	.word	0xffffffff


	//   ....[19]....
        /*0088*/ 	.word	0xffffffff


	//   ....[20]....
        /*008c*/ 	.word	0xffffffff


	//   ....[21]....
        /*0090*/ 	.word	0xffffffff


	//   ....[22]....
        /*0094*/ 	.word	0xffffffff


	//   ....[23]....
        /*0098*/ 	.word	0xffffffff


	//   ....[24]....
        /*009c*/ 	.word	0xffffffff


	//   ....[25]....
        /*00a0*/ 	.word	0xffffffff


	//   ....[26]....
        /*00a4*/ 	.word	0xffffffff


	//   ....[27]....
        /*00a8*/ 	.word	0xffffffff


	//   ....[28]....
        /*00ac*/ 	.word	0xffffffff


	//   ....[29]....
        /*00b0*/ 	.word	0xffffffff


	//   ....[30]....
        /*00b4*/ 	.word	0xffffffff


	//   ....[31]....
        /*00b8*/ 	.word	0xffffffff


	//   ....[32]....
        /*00bc*/ 	.word	0xffffffff


	//   ....[33]....
        /*00c0*/ 	.word	0xffffffff


	//   ....[34]....
        /*00c4*/ 	.word	0xffffffff


	//   ....[35]....
        /*00c8*/ 	.word	0xffffffff


	//   ....[36]....
        /*00cc*/ 	.word	0xffffffff


	//   ....[37]....
        /*00d0*/ 	.word	0xffffffff


	//   ....[38]....
        /*00d4*/ 	.word	0xffffffff


	//   ....[39]....
        /*00d8*/ 	.word	0xffffffff


	//   ....[40]....
        /*00dc*/ 	.word	0xffffffff


	//   ....[41]....
        /*00e0*/ 	.word	0xffffffff


	//   ....[42]....
        /*00e4*/ 	.word	0xffffffff


	//   ....[43]....
        /*00e8*/ 	.word	0xffffffff


	//   ....[44]....
        /*00ec*/ 	.word	0xffffffff


	//   ....[45]....
        /*00f0*/ 	.word	0xffffffff


	//   ....[46]....
        /*00f4*/ 	.word	0xffffffff


	//   ....[47]....
        /*00f8*/ 	.word	0xffffffff


	//   ....[48]....
        /*00fc*/ 	.word	0xffffffff


	//   ....[49]....
        /*0100*/ 	.word	0xffffffff


	//   ....[50]....
        /*0104*/ 	.word	0xffffffff


	//   ....[51]....
        /*0108*/ 	.word	0xffffffff


	//   ....[52]....
        /*010c*/ 	.word	0xffffffff


	//   ....[53]....
        /*0110*/ 	.word	0xffffffff


	//   ....[54]....
        /*0114*/ 	.word	0xffffffff


	//   ....[55]....
        /*0118*/ 	.word	0xffffffff


	//   ....[56]....
        /*011c*/ 	.word	0xffffffff


	//   ....[57]....
        /*0120*/ 	.word	0xffffffff


	//   ....[58]....
        /*0124*/ 	.word	0xffffffff


	//   ....[59]....
        /*0128*/ 	.word	0xffffffff


	//   ....[60]....
        /*012c*/ 	.word	0xffffffff


	//   ....[61]....
        /*0130*/ 	.word	0xffffffff


	//   ....[62]....
        /*0134*/ 	.word	0xffffffff


	//   ....[63]....
        /*0138*/ 	.word	0xffffffff


	//   ....[64]....
        /*013c*/ 	.word	0xffffffff


	//   ....[65]....
        /*0140*/ 	.word	0xffffffff


	//   ....[66]....
        /*0144*/ 	.word	0xffffffff


	//   ....[67]....
        /*0148*/ 	.word	0xffffffff


	//   ....[68]....
        /*014c*/ 	.word	0xffffffff


	//   ....[69]....
        /*0150*/ 	.word	0xffffffff


	//   ....[70]....
        /*0154*/ 	.word	0xffffffff


	//   ....[71]....
        /*0158*/ 	.word	0xffffffff


	//   ....[72]....
        /*015c*/ 	.word	0xffffffff


	//   ....[73]....
        /*0160*/ 	.word	0xffffffff


	//   ....[74]....
        /*0164*/ 	.word	0xffffffff


	//   ....[75]....
        /*0168*/ 	.word	0xffffffff


	//   ....[76]....
        /*016c*/ 	.word	0xffffffff


	//   ....[77]....
        /*0170*/ 	.word	0xffffffff


	//   ....[78]....
        /*0174*/ 	.word	0xffffffff


	//   ....[79]....
        /*0178*/ 	.word	0xffffffff


	//   ....[80]....
        /*017c*/ 	.word	0xffffffff


	//   ....[81]....
        /*0180*/ 	.word	0xffffffff


	//   ....[82]....
        /*0184*/ 	.word	0xffffffff


	//   ....[83]....
        /*0188*/ 	.word	0xffffffff


	//   ....[84]....
        /*018c*/ 	.word	0xffffffff


	//   ....[85]....
        /*0190*/ 	.word	0xffffffff


	//   ....[86]....
        /*0194*/ 	.word	0xffffffff


	//   ....[87]....
        /*0198*/ 	.word	0xffffffff


	//   ....[88]....
        /*019c*/ 	.word	0xffffffff


	//   ....[89]....
        /*01a0*/ 	.word	0xffffffff


	//   ....[90]....
        /*01a4*/ 	.word	0xffffffff


	//   ....[91]....
        /*01a8*/ 	.word	0xffffffff


	//   ....[92]....
        /*01ac*/ 	.word	0xffffffff


	//   ....[93]....
        /*01b0*/ 	.word	0xffffffff


	//   ....[94]....
        /*01b4*/ 	.word	0xffffffff


	//   ....[95]....
        /*01b8*/ 	.word	0xffffffff


	//   ....[96]....
        /*01bc*/ 	.word	0xffffffff


	//   ....[97]....
        /*01c0*/ 	.word	0xffffffff


	//   ....[98]....
        /*01c4*/ 	.word	0xffffffff


	//   ....[99]....
        /*01c8*/ 	.word	0xffffffff


	//   ....[100]....
        /*01cc*/ 	.word	0xffffffff


	//   ....[101]....
        /*01d0*/ 	.word	0xffffffff


	//   ....[102]....
        /*01d4*/ 	.word	0xffffffff


	//   ....[103]....
        /*01d8*/ 	.word	0xffffffff


	//   ....[104]....
        /*01dc*/ 	.word	0xffffffff


	//   ....[105]....
        /*01e0*/ 	.word	0xffffffff


	//   ....[106]....
        /*01e4*/ 	.word	0xffffffff


	//   ....[107]....
        /*01e8*/ 	.word	0xffffffff


	//   ....[108]....
        /*01ec*/ 	.word	0xffffffff


	//   ....[109]....
        /*01f0*/ 	.word	0xffffffff


	//   ....[110]....
        /*01f4*/ 	.word	0xffffffff


	//   ....[111]....
        /*01f8*/ 	.word	0xffffffff


	//   ....[112]....
        /*01fc*/ 	.word	0xffffffff


	//   ....[113]....
        /*0200*/ 	.word	0xffffffff


	//   ....[114]....
        /*0204*/ 	.word	0xffffffff


	//   ....[115]....
        /*0208*/ 	.word	0xffffffff


	//   ....[116]....
        /*020c*/ 	.word	0xffffffff


	//   ....[117]....
        /*0210*/ 	.word	0xffffffff


	//   ....[118]....
        /*0214*/ 	.word	0xffffffff


	//   ....[119]....
        /*0218*/ 	.word	0xffffffff


	//   ....[120]....
        /*021c*/ 	.word	0xffffffff


	//   ....[121]....
        /*0220*/ 	.word	0xffffffff


	//   ....[122]....
        /*0224*/ 	.word	0xffffffff


	//   ....[123]....
        /*0228*/ 	.word	0xffffffff


	//   ....[124]....
        /*022c*/ 	.word	0xffffffff


	//   ....[125]....
        /*0230*/ 	.word	0xffffffff


	//   ....[126]....
        /*0234*/ 	.word	0xffffffff


	//   ....[127]....
        /*0238*/ 	.word	0xffffffff


	//   ....[128]....
        /*023c*/ 	.word	0xffffffff


	//   ....[129]....
        /*0240*/ 	.word	0xffffffff


	//   ....[130]....
        /*0244*/ 	.word	0xffffffff


	//   ....[131]....
        /*0248*/ 	.word	0xffffffff


	//   ....[132]....
        /*024c*/ 	.word	0xffffffff


	//   ....[133]....
        /*0250*/ 	.word	0xffffffff


	//   ....[134]....
        /*0254*/ 	.word	0xffffffff


	//   ....[135]....
        /*0258*/ 	.word	0xffffffff


	//   ....[136]....
        /*025c*/ 	.word	0xffffffff


	//   ....[137]....
        /*0260*/ 	.word	0xffffffff


	//   ....[138]....
        /*0264*/ 	.word	0xffffffff


	//   ....[139]....
        /*0268*/ 	.word	0xffffffff


	//   ....[140]....
        /*026c*/ 	.word	0xffffffff


	//   ....[141]....
        /*0270*/ 	.word	0xffffffff


	//   ....[142]....
        /*0274*/ 	.word	0xffffffff


	//   ....[143]....
        /*0278*/ 	.word	0xffffffff


	//   ....[144]....
        /*027c*/ 	.word	0xffffffff


	//   ....[145]....
        /*0280*/ 	.word	0xffffffff


	//   ....[146]....
        /*0284*/ 	.word	0xffffffff


	//   ....[147]....
        /*0288*/ 	.word	0xffffffff


	//   ....[148]....
        /*028c*/ 	.word	0xffffffff


	//   ....[149]....
        /*0290*/ 	.word	0xffffffff


	//   ....[150]....
        /*0294*/ 	.word	0xffffffff


	//   ....[151]....
        /*0298*/ 	.word	0xffffffff


	//   ....[152]....
        /*029c*/ 	.word	0xffffffff


	//   ....[153]....
        /*02a0*/ 	.word	0xffffffff


	//   ....[154]....
        /*02a4*/ 	.word	0xffffffff


	//   ....[155]....
        /*02a8*/ 	.word	0xffffffff


	//   ....[156]....
        /*02ac*/ 	.word	0xffffffff


	//   ....[157]....
        /*02b0*/ 	.word	0xffffffff


	//   ....[158]....
        /*02b4*/ 	.word	0xffffffff


	//   ....[159]....
        /*02b8*/ 	.word	0xffffffff


	//   ....[160]....
        /*02bc*/ 	.word	0xffffffff


	//----- nvinfo : EIATTR_COOP_GROUP_INSTR_OFFSETS
	.align		4
.L_2357:
        /*02c0*/ 	.byte	0x04, 0x28
        /*02c2*/ 	.short	(.L_2359 - .L_2358)


	//   ....[0]....
.L_2358:
        /*02c4*/ 	.word	0x00000910


	//   ....[1]....
        /*02c8*/ 	.word	0x000009c0


	//   ....[2]....
        /*02cc*/ 	.word	0x00000bc0


	//   ....[3]....
        /*02d0*/ 	.word	0x00003d00


	//   ....[4]....
        /*02d4*/ 	.word	0x00005690


	//   ....[5]....
        /*02d8*/ 	.word	0x000056b0


	//   ....[6]....
        /*02dc*/ 	.word	0x000056d0


	//   ....[7]....
        /*02e0*/ 	.word	0x000056e0


	//   ....[8]....
        /*02e4*/ 	.word	0x00005760


	//   ....[9]....
        /*02e8*/ 	.word	0x00005790


	//   ....[10]....
        /*02ec*/ 	.word	0x000057c0


	//   ....[11]....
        /*02f0*/ 	.word	0x000057e0


	//   ....[12]....
        /*02f4*/ 	.word	0x00005860


	//   ....[13]....
        /*02f8*/ 	.word	0x000058a0


	//   ....[14]....
        /*02fc*/ 	.word	0x000058d0


	//   ....[15]....
        /*0300*/ 	.word	0x000058e0


	//   ....[16]....
        /*0304*/ 	.word	0x000059b0


	//   ....[17]....
        /*0308*/ 	.word	0x000059c0


	//   ....[18]....
        /*030c*/ 	.word	0x000059d0


	//   ....[19]....
        /*0310*/ 	.word	0x000059e0


	//   ....[20]....
        /*0314*/ 	.word	0x00005aa0


	//   ....[21]....
        /*0318*/ 	.word	0x00005ac0


	//   ....[22]....
        /*031c*/ 	.word	0x00005ae0


	//   ....[23]....
        /*0320*/ 	.word	0x00005af0


	//   ....[24]....
        /*0324*/ 	.word	0x00005c30


	//   ....[25]....
        /*0328*/ 	.word	0x00005ca0


	//   ....[26]....
        /*032c*/ 	.word	0x00005d10


	//   ....[27]....
        /*0330*/ 	.word	0x00005d80


	//   ....[28]....
        /*0334*/ 	.word	0x00005da0


	//   ....[29]....
        /*0338*/ 	.word	0x00005db0


	//   ....[30]....
        /*033c*/ 	.word	0x00005dc0


	//   ....[31]....
        /*0340*/ 	.word	0x00005dd0


	//   ....[32]....
        /*0344*/ 	.word	0x00005de0


	//   ....[33]....
        /*0348*/ 	.word	0x00005df0


	//   ....[34]....
        /*034c*/ 	.word	0x00005e00


	//   ....[35]....
        /*0350*/ 	.word	0x00005e10


	//   ....[36]....
        /*0354*/ 	.word	0x000070f0


	//   ....[37]....
        /*0358*/ 	.word	0x00007110


	//   ....[38]....
        /*035c*/ 	.word	0x00007120


	//   ....[39]....
        /*0360*/ 	.word	0x00007130


	//   ....[40]....
        /*0364*/ 	.word	0x00007250


	//   ....[41]....
        /*0368*/ 	.word	0x00007260


	//   ....[42]....
        /*036c*/ 	.word	0x00007270


	//   ....[43]....
        /*0370*/ 	.word	0x00007280


	//   ....[44]....
        /*0374*/ 	.word	0x000073a0


	//   ....[45]....
        /*0378*/ 	.word	0x000073c0


	//   ....[46]....
        /*037c*/ 	.word	0x000073d0


	//   ....[47]....
        /*0380*/ 	.word	0x000073e0


	//   ....[48]....
        /*0384*/ 	.word	0x00007500


	//   ....[49]....
        /*0388*/ 	.word	0x00007510


	//   ....[50]....
        /*038c*/ 	.word	0x00007520


	//   ....[51]....
        /*0390*/ 	.word	0x00007530


	//   ....[52]....
        /*0394*/ 	.word	0x00007650


	//   ....[53]....
        /*0398*/ 	.word	0x00007670


	//   ....[54]....
        /*039c*/ 	.word	0x00007680


	//   ....[55]....
        /*03a0*/ 	.word	0x00007690


	//   ....[56]....
        /*03a4*/ 	.word	0x00007790


	//   ....[57]....
        /*03a8*/ 	.word	0x000077a0


	//   ....[58]....
        /*03ac*/ 	.word	0x000077b0


	//   ....[59]....
        /*03b0*/ 	.word	0x000077c0


	//   ....[60]....
        /*03b4*/ 	.word	0x000077d0


	//   ....[61]....
        /*03b8*/ 	.word	0x000077e0


	//   ....[62]....
        /*03bc*/ 	.word	0x000077f0


	//   ....[63]....
        /*03c0*/ 	.word	0x00007820


	//   ....[64]....
        /*03c4*/ 	.word	0x00007840


	//   ....[65]....
        /*03c8*/ 	.word	0x00007850


	//   ....[66]....
        /*03cc*/ 	.word	0x00007860


	//   ....[67]....
        /*03d0*/ 	.word	0x00007870


	//   ....[68]....
        /*03d4*/ 	.word	0x0000ac60


	//   ....[69]....
        /*03d8*/ 	.word	0x0000aca0


	//   ....[70]....
        /*03dc*/ 	.word	0x0000ace0


	//   ....[71]....
        /*03e0*/ 	.word	0x0000ad20


	//   ....[72]....
        /*03e4*/ 	.word	0x0000ade0


	//   ....[73]....
        /*03e8*/ 	.word	0x0000ae10


	//   ....[74]....
        /*03ec*/ 	.word	0x0000ae40


	//   ....[75]....
        /*03f0*/ 	.word	0x0000ae70


	//   ....[76]....
        /*03f4*/ 	.word	0x0000af10


	//   ....[77]....
        /*03f8*/ 	.word	0x0000af40


	//   ....[78]....
        /*03fc*/ 	.word	0x0000af70


	//   ....[79]....
        /*0400*/ 	.word	0x0000afa0


	//   ....[80]....
        /*0404*/ 	.word	0x0000b040


	//   ....[81]....
        /*0408*/ 	.word	0x0000b070


	//   ....[82]....
        /*040c*/ 	.word	0x0000b0a0


	//   ....[83]....
        /*0410*/ 	.word	0x0000b0d0


	//   ....[84]....
        /*0414*/ 	.word	0x0000b170


	//   ....[85]....
        /*0418*/ 	.word	0x0000b1a0


	//   ....[86]....
        /*041c*/ 	.word	0x0000b1d0


	//   ....[87]....
        /*0420*/ 	.word	0x0000b200


	//   ....[88]....
        /*0424*/ 	.word	0x0000b820


	//   ....[89]....
        /*0428*/ 	.word	0x0000c090


	//   ....[90]....
        /*042c*/ 	.word	0x0000c3c0


	//   ....[91]....
        /*0430*/ 	.word	0x0000c560


	//   ....[92]....
        /*0434*/ 	.word	0x0000c5c0


	//   ....[93]....
        /*0438*/ 	.word	0x0000c620


	//   ....[94]....
        /*043c*/ 	.word	0x0000c640


	//   ....[95]....
        /*0440*/ 	.word	0x0000c660


	//   ....[96]....
        /*0444*/ 	.word	0x0000c720


	//   ....[97]....
        /*0448*/ 	.word	0x0000c770


	//   ....[98]....
        /*044c*/ 	.word	0x0000c7c0


	//   ....[99]....
        /*0450*/ 	.word	0x0000c7f0


	//   ....[100]....
        /*0454*/ 	.word	0x0000c810


	//   ....[101]....
        /*0458*/ 	.word	0x0000cb80


	//   ....[102]....
        /*045c*/ 	.word	0x0000cc00


	//   ....[103]....
        /*0460*/ 	.word	0x0000cc70


	//   ....[104]....
        /*0464*/ 	.word	0x0000cce0


	//   ....[105]....
        /*0468*/ 	.word	0x0000ce30


	//   ....[106]....
        /*046c*/ 	.word	0x0000cea0


	//   ....[107]....
        /*0470*/ 	.word	0x0000cf10


	//   ....[108]....
        /*0474*/ 	.word	0x0000cf80


	//   ....[109]....
        /*0478*/ 	.word	0x0000d0a0


	//   ....[110]....
        /*047c*/ 	.word	0x0000d110


	//   ....[111]....
        /*0480*/ 	.word	0x0000d180


	//   ....[112]....
        /*0484*/ 	.word	0x0000d1f0


	//   ....[113]....
        /*0488*/ 	.word	0x0000d330


	//   ....[114]....
        /*048c*/ 	.word	0x0000d3a0


	//   ....[115]....
        /*0490*/ 	.word	0x0000d410


	//   ....[116]....
        /*0494*/ 	.word	0x0000d480


	//   ....[117]....
        /*0498*/ 	.word	0x0000d5d0


	//   ....[118]....
        /*049c*/ 	.word	0x0000d640


	//   ....[119]....
        /*04a0*/ 	.word	0x0000d6b0


	//   ....[120]....
        /*04a4*/ 	.word	0x0000d720


	//   ....[121]....
        /*04a8*/ 	.word	0x0000d780


	//   ....[122]....
        /*04ac*/ 	.word	0x0000d7f0


	//   ....[123]....
        /*04b0*/ 	.word	0x0000d860


	//   ....[124]....
        /*04b4*/ 	.word	0x0000d8d0


	//   ....[125]....
        /*04b8*/ 	.word	0x0000d950


	//   ....[126]....
        /*04bc*/ 	.word	0x0000d9c0


	//   ....[127]....
        /*04c0*/ 	.word	0x0000da30


	//   ....[128]....
        /*04c4*/ 	.word	0x0000daa0


	//   ....[129]....
        /*04c8*/ 	.word	0x0000db20


	//   ....[130]....
        /*04cc*/ 	.word	0x0000dba0


	//   ....[131]....
        /*04d0*/ 	.word	0x0000dc10


	//   ....[132]....
        /*04d4*/ 	.word	0x0000dc80


	//   ....[133]....
        /*04d8*/ 	.word	0x0000dcf0


	//   ....[134]....
        /*04dc*/ 	.word	0x0000dd60


	//   ....[135]....
        /*04e0*/ 	.word	0x0000ddd0


	//   ....[136]....
        /*04e4*/ 	.word	0x0000de40


	//   ....[137]....
        /*04e8*/ 	.word	0x0000deb0


	//   ....[138]....
        /*04ec*/ 	.word	0x0000df30


	//   ....[139]....
        /*04f0*/ 	.word	0x0000dfa0


	//   ....[140]....
        /*04f4*/ 	.word	0x0000e010


	//   ....[141]....
        /*04f8*/ 	.word	0x0000e080


	//   ....[142]....
        /*04fc*/ 	.word	0x0000e0f0


	//   ....[143]....
        /*0500*/ 	.word	0x0000e160


	//   ....[144]....
        /*0504*/ 	.word	0x0000e1d0


	//   ....[145]....
        /*0508*/ 	.word	0x0000e240


	//   ....[146]....
        /*050c*/ 	.word	0x0000e2c0


	//   ....[147]....
        /*0510*/ 	.word	0x0000e330


	//   ....[148]....
        /*0514*/ 	.word	0x0000e3a0


	//   ....[149]....
        /*0518*/ 	.word	0x0000e410


	//   ....[150]....
        /*051c*/ 	.word	0x0000e480


	//   ....[151]....
        /*0520*/ 	.word	0x0000e4f0


	//   ....[152]....
        /*0524*/ 	.word	0x0000e560


	//   ....[153]....
        /*0528*/ 	.word	0x0000e5d0


	//   ....[154]....
        /*052c*/ 	.word	0x0000e640


	//   ....[155]....
        /*0530*/ 	.word	0x0000e6b0


	//   ....[156]....
        /*0534*/ 	.word	0x0000e720


	//   ....[157]....
        /*0538*/ 	.word	0x0000e7f0


	//   ....[158]....
        /*053c*/ 	.word	0x0000e860


	//   ....[159]....
        /*0540*/ 	.word	0x0000e8d0


	//   ....[160]....
        /*0544*/ 	.word	0x0000e940


	//----- nvinfo : EIATTR_EXIT_INSTR_OFFSETS
	.align		4
.L_2359:
        /*0548*/ 	.byte	0x04, 0x1c
        /*054a*/ 	.short	(.L_2361 - .L_2360)


	//   ....[0]....
.L_2360:
        /*054c*/ 	.word	0x0000c8e0


	//   ....[1]....
        /*0550*/ 	.word	0x0000cb20


	//----- nvinfo : EIATTR_MAX_THREADS
	.align		4
.L_2361:
        /*0554*/ 	.byte	0x04, 0x05
        /*0556*/ 	.short	(.L_2363 - .L_2362)
.L_2362:
        /*0558*/ 	.word	0x00000040
        /*055c*/ 	.word	0x00000001
        /*0560*/ 	.word	0x00000001


	//----- nvinfo : EIATTR_CRS_STACK_SIZE
	.align		4
.L_2363:
        /*0564*/ 	.byte	0x04, 0x1e
        /*0566*/ 	.short	(.L_2365 - .L_2364)
.L_2364:
        /*0568*/ 	.word	0x00000000
.L_2365:


//--------------------- .nv.info._Z25selective_scan_bwd_kernelI32Selective_Scan_bwd_kernel_traitsILi64ELi16ELb1ELb1ELb0ELb1ELb1EN3c108BFloat16ENS1_7complexIfEEEEv12SSMParamsBwd --------------------------
	.section	.nv.info._Z25selective_scan_bwd_kernelI32Selective_Scan_bwd_kernel_traitsILi64ELi16ELb1ELb1ELb0ELb1ELb1EN3c108BFloat16ENS1_7complexIfEEEEv12SSMParamsBwd,"",@"SHT_CUDA_INFO"
	.sectionflags	@""
	.align	4


	//----- nvinfo : EIATTR_CUDA_API_VERSION
	.align		4
        /*0000*/ 	.byte	0x04, 0x37
        /*0002*/ 	.short	(.L_2367 - .L_2366)
.L_2366:
        /*0004*/ 	.word	0x00000082


	//----- nvinfo : EIATTR_SW2861232_WAR
	.align		4
.L_2367:
        /*0008*/ 	.byte	0x01, 0x35
	.zero		2


	//----- nvinfo : EIATTR_PARAM_CBANK
	.align		4
        /*000c*/ 	.byte	0x04, 0x0a
        /*000e*/ 	.short	(.L_2369 - .L_2368)
	.align		4
.L_2368:
        /*0010*/ 	.word	index@(.nv.constant0._Z25selective_scan_bwd_kernelI32Selective_Scan_bwd_kernel_traitsILi64ELi16ELb1ELb1ELb0ELb1ELb1EN3c108BFloat16ENS1_7complexIfEEEEv12SSMParamsBwd)
        /*0014*/ 	.short	0x0160
        /*0016*/ 	.short	0x01f0


	//----- nvinfo : EIATTR_CBANK_PARAM_SIZE
	.align		4
.L_2369:
        /*0018*/ 	.byte	0x03, 0x19
        /*001a*/ 	.short	0x01f0


	//----- nvinfo : EIATTR_KPARAM_INFO
	.align		4
        /*001c*/ 	.byte	0x04, 0x17
        /*001e*/ 	.short	(.L_2371 - .L_2370)
.L_2370:
        /*0020*/ 	.word	0x00000000
        /*0024*/ 	.short	0x0000
        /*0026*/ 	.short	0x0000
        /*0028*/ 	.byte	0x00, 0xf0, 0xc1, 0x07


	//----- nvinfo : EIATTR_MAXREG_COUNT
	.align		4
.L_2371:
        /*002c*/ 	.byte	0x03, 0x1b
        /*002e*/ 	.short	0x00ff


	//----- nvinfo : EIATTR_NUM_BARRIERS
	.align		4
        /*0030*/ 	.byte	0x02, 0x4c
        /*0032*/ 	.byte	0x01
	.zero		1


	//----- nvinfo : EIATTR_MERCURY_ISA_VERSION
	.align		4
        /*0034*/ 	.byte	0x03, 0x5f
        /*0036*/ 	.short	0x0000


	//----- nvinfo : EIATTR_COOP_GROUP_MASK_REGIDS
	.align		4
        /*0038*/ 	.byte	0x04, 0x29
        /*003a*/ 	.short	(.L_2373 - .L_2372)


	//   ....[0]....
.L_2372:
        /*003c*/ 	.word	0xffffffff


	//   ....[1]....
        /*0040*/ 	.word	0xffffffff


	//   ....[2]....
        /*0044*/ 	.word	0xffffffff


	//   ....[3]....
        /*0048*/ 	.word	0xffffffff


	//   ....[4]....
        /*004c*/ 	.word	0xffffffff


	//   ....[5]....
        /*0050*/ 	.word	0xffffffff


	//   ....[6]....
        /*0054*/ 	.word	0xffffffff


	//   ....[7]....
        /*0058*/ 	.word	0xffffffff


	//   ....[8]....
        /*005c*/ 	.word	0xffffffff


	//   ....[9]....
        /*0060*/ 	.word	0xffffffff


	//   ....[10]....
        /*0064*/ 	.word	0xffffffff


	//   ....[11]....
        /*0068*/ 	.word	0xffffffff


	//   ....[12]....
        /*006c*/ 	.word	0xffffffff


	//   ....[13]....
        /*0070*/ 	.word	0xffffffff


	//   ....[14]....
        /*0074*/ 	.word	0xffffffff


	//   ....[15]....
        /*0078*/ 	.word	0xffffffff


	//   ....[16]....
        /*007c*/ 	.word	0xffffffff


	//   ....[17]....
        /*0080*/ 	.word	0xffffffff


	//   ....[18]....
        /*0084*/ 	.word	0xffffffff


	//   ....[19]....
        /*0088*/ 	.word	0xffffffff


	//   ....[20]....
        /*008c*/ 	.word	0xffffffff


	//   ....[21]....
        /*0090*/ 	.word	0xffffffff


	//   ....[22]....
        /*0094*/ 	.word	0xffffffff


	//   ....[23]....
        /*0098*/ 	.word	0xffffffff


	//   ....[24]....
        /*009c*/ 	.word	0xffffffff


	//   ....[25]....
        /*00a0*/ 	.word	0xffffffff


	//   ....[26]....
        /*00a4*/ 	.word	0xffffffff


	//   ....[27]....
        /*00a8*/ 	.word	0xffffffff


	//   ....[28]....
        /*00ac*/ 	.word	0xffffffff


	//   ....[29]....
        /*00b0*/ 	.word	0xffffffff


	//   ....[30]....
        /*00b4*/ 	.word	0xffffffff


	//   ....[31]....
        /*00b8*/ 	.word	0xffffffff


	//   ....[32]....
        /*00bc*/ 	.word	0xffffffff


	//   ....[33]....
        /*00c0*/ 	.word	0xffffffff


	//   ....[34]....
        /*00c4*/ 	.word	0xffffffff


	//   ....[35]....
        /*00c8*/ 	.word	0xffffffff


	//   ....[36]....
        /*00cc*/ 	.word	0xffffffff


	//   ....[37]....
        /*00d0*/ 	.word	0xffffffff


	//   ....[38]....
        /*00d4*/ 	.word	0xffffffff


	//   ....[39]....
        /*00d8*/ 	.word	0xffffffff


	//   ....[40]....
        /*00dc*/ 	.word	0xffffffff


	//   ....[41]....
        /*00e0*/ 	.word	0xffffffff


	//   ....[42]....
        /*00e4*/ 	.word	0xffffffff


	//   ....[43]....
        /*00e8*/ 	.word	0xffffffff


	//   ....[44]....
        /*00ec*/ 	.word	0xffffffff


	//   ....[45]....
        /*00f0*/ 	.word	0xffffffff


	//   ....[46]....
        /*00f4*/ 	.word	0xffffffff


	//   ....[47]....
        /*00f8*/ 	.word	0xffffffff


	//   ....[48]....
        /*00fc*/ 	.word	0xffffffff


	//   ....[49]....
        /*0100*/ 	.word	0xffffffff


	//   ....[50]....
        /*0104*/ 	.word	0xffffffff


	//   ....[51]....
        /*0108*/ 	.word	0xffffffff


	//   ....[52]....
        /*010c*/ 	.word	0xffffffff


	//   ....[53]....
        /*0110*/ 	.word	0xffffffff


	//   ....[54]....
        /*0114*/ 	.word	0xffffffff


	//   ....[55]....
        /*0118*/ 	.word	0xffffffff


	//   ....[56]....
        /*011c*/ 	.word	0xffffffff


	//   ....[57]....
        /*0120*/ 	.word	0xffffffff


	//   ....[58]....
        /*0124*/ 	.word	0xffffffff


	//   ....[59]....
        /*0128*/ 	.word	0xffffffff


	//   ....[60]....
        /*012c*/ 	.word	0xffffffff


	//   ....[61]....
        /*0130*/ 	.word	0xffffffff


	//   ....[62]....
        /*0134*/ 	.word	0xffffffff


	//   ....[63]....
        /*0138*/ 	.word	0xffffffff


	//   ....[64]....
        /*013c*/ 	.word	0xffffffff


	//   ....[65]....
        /*0140*/ 	.word	0xffffffff


	//   ....[66]....
        /*0144*/ 	.word	0xffffffff


	//   ....[67]....
        /*0148*/ 	.word	0xffffffff


	//   ....[68]....
        /*014c*/ 	.word	0xffffffff


	//   ....[69]....
        /*0150*/ 	.word	0xffffffff


	//   ....[70]....
        /*0154*/ 	.word	0xffffffff


	//   ....[71]....
        /*0158*/ 	.word	0xffffffff


	//   ....[72]....
        /*015c*/ 	.word	0xffffffff


	//   ....[73]....
        /*0160*/ 	.word	0xffffffff


	//   ....[74]....
        /*0164*/ 	.word	0xffffffff


	//   ....[75]....
        /*0168*/ 	.word	0xffffffff


	//   ....[76]....
        /*016c*/ 	.word	0xffffffff


	//   ....[77]....
        /*0170*/ 	.word	0xffffffff


	//   ....[78]....
        /*0174*/ 	.word	0xffffffff


	//   ....[79]....
        /*0178*/ 	.word	0xffffffff


	//   ....[80]....
        /*017c*/ 	.word	0xffffffff


	//   ....[81]....
        /*0180*/ 	.word	0xffffffff


	//   ....[82]....
        /*0184*/ 	.word	0xffffffff


	//   ....[83]....
        /*0188*/ 	.word	0xffffffff


	//   ....[84]....
        /*018c*/ 	.word	0xffffffff


	//   ....[85]....
        /*0190*/ 	.word	0xffffffff


	//   ....[86]....
        /*0194*/ 	.word	0xffffffff


	//   ....[87]....
        /*0198*/ 	.word	0xffffffff


	//   ....[88]....
        /*019c*/ 	.word	0xffffffff


	//   ....[89]....
        /*01a0*/ 	.word	0xffffffff


	//   ....[90]....
        /*01a4*/ 	.word	0xffffffff


	//   ....[91]....
        /*01a8*/ 	.word	0xffffffff


	//   ....[92]....
        /*01ac*/ 	.word	0xffffffff


	//   ....[93]....
        /*01b0*/ 	.word	0xffffffff


	//   ....[94]....
        /*01b4*/ 	.word	0xffffffff


	//   ....[95]....
        /*01b8*/ 	.word	0xffffffff


	//   ....[96]....
        /*01bc*/ 	.word	0xffffffff


	//   ....[97]....
        /*01c0*/ 	.word	0xffffffff


	//   ....[98]....
        /*01c4*/ 	.word	0xffffffff


	//   ....[99]....
        /*01c8*/ 	.word	0xffffffff


	//   ....[100]....
        /*01cc*/ 	.word	0xffffffff


	//   ....[101]....
        /*01d0*/ 	.word	0xffffffff


	//   ....[102]....
        /*01d4*/ 	.word	0xffffffff


	//   ....[103]....
        /*01d8*/ 	.word	0xffffffff


	//   ....[104]....
        /*01dc*/ 	.word	0xffffffff


	//   ....[105]....
        /*01e0*/ 	.word	0xffffffff


	//   ....[106]....
        /*01e4*/ 	.word	0xffffffff


	//   ....[107]....
        /*01e8*/ 	.word	0xffffffff


	//   ....[108]....
        /*01ec*/ 	.word	0xffffffff


	//   ....[109]....
        /*01f0*/ 	.word	0xffffffff


	//   ....[110]....
        /*01f4*/ 	.word	0xffffffff


	//   ....[111]....
        /*01f8*/ 	.word	0xffffffff


	//   ....[112]....
        /*01fc*/ 	.word	0xffffffff


	//   ....[113]....
        /*0200*/ 	.word	0xffffffff


	//   ....[114]....
        /*0204*/ 	.word	0xffffffff


	//   ....[115]....
        /*0208*/ 	.word	0xffffffff


	//   ....[116]....
        /*020c*/ 	.word	0xffffffff


	//   ....[117]....
        /*0210*/ 	.word	0xffffffff


	//   ....[118]....
        /*0214*/ 	.word	0xffffffff


	//   ....[119]....
        /*0218*/ 	.word	0xffffffff


	//   ....[120]....
        /*021c*/ 	.word	0xffffffff


	//   ....[121]....
        /*0220*/ 	.word	0xffffffff


	//   ....[122]....
        /*0224*/ 	.word	0xffffffff


	//   ....[123]....
        /*0228*/ 	.word	0xffffffff


	//   ....[124]....
        /*022c*/ 	.word	0xffffffff


	//   ....[125]....
        /*0230*/ 	.word	0xffffffff


	//   ....[126]....
        /*0234*/ 	.word	0xffffffff


	//   ....[127]....
        /*0238*/ 	.word	0xffffffff


	//   ....[128]....
        /*023c*/ 	.word	0xffffffff


	//   ....[129]....
        /*0240*/ 	.word	0xffffffff


	//   ....[130]....
        /*0244*/ 	.word	0xffffffff


	//   ....[131]....
        /*0248*/ 	.word	0xffffffff


	//   ....[132]....
        /*024c*/ 	.word	0xffffffff


	//   ....[133]....
        /*0250*/ 	.word	0xffffffff


	//   ....[134]....
        /*0254*/ 	.word	0xffffffff


	//   ....[135]....
        /*0258*/ 	.word	0xffffffff


	//   ....[136]....
        /*025c*/ 	.word	0xffffffff


	//   ....[137]....
        /*0260*/ 	.word	0xffffffff


	//   ....[138]....
        /*0264*/ 	.word	0xffffffff


	//   ....[139]....
        /*0268*/ 	.word	0xffffffff


	//   ....[140]....
        /*026c*/ 	.word	0xffffffff


	//   ....[141]....
        /*0270*/ 	.word	0xffffffff


	//   ....[142]....
        /*0274*/ 	.word	0xffffffff


	//   ....[143]....
        /*0278*/ 	.word	0xffffffff


	//   ....[144]....
        /*027c*/ 	.word	0xffffffff


	//   ....[145]....
        /*0280*/ 	.word	0xffffffff


	//   ....[146]....
        /*0284*/ 	.word	0xffffffff


	//   ....[147]....
        /*0288*/ 	.word	0xffffffff


	//   ....[148]....
        /*028c*/ 	.word	0xffffffff


	//   ....[149]....
        /*0290*/ 	.word	0xffffffff


	//   ....[150]....
        /*0294*/ 	.word	0xffffffff


	//   ....[151]....
        /*0298*/ 	.word	0xffffffff


	//   ....[152]....
        /*029c*/ 	.word	0xffffffff


	//   ....[153]....
        /*02a0*/ 	.word	0xffffffff


	//   ....[154]....
        /*02a4*/ 	.word	0xffffffff


	//   ....[155]....
        /*02a8*/ 	.word	0xffffffff


	//   ....[156]....
        /*02ac*/ 	.word	0xffffffff


	//   ....[157]....
        /*02b0*/ 	.word	0xffffffff


	//   ....[158]....
        /*02b4*/ 	.word	0xffffffff


	//   ....[159]....
        /*02b8*/ 	.word	0xffffffff


	//   ....[160]....
        /*02bc*/ 	.word	0xffffffff


	//   ....[161]....
        /*02c0*/ 	.word	0xffffffff


	//   ....[162]....
        /*02c4*/ 	.word	0xffffffff


	//   ....[163]....
        /*02c8*/ 	.word	0xffffffff


	//   ....[164]....
        /*02cc*/ 	.word	0xffffffff


	//----- nvinfo : EIATTR_COOP_GROUP_INSTR_OFFSETS
	.align		4
.L_2373:
        /*02d0*/ 	.byte	0x04, 0x28
        /*02d2*/ 	.short	(.L_2375 - .L_2374)


	//   ....[0]....
.L_2374:
        /*02d4*/ 	.word	0x00000b20


	//   ....[1]....
        /*02d8*/ 	.word	0x00000bd0


	//   ....[2]....
        /*02dc*/ 	.word	0x00000df0


	//   ....[3]....
        /*02e0*/ 	.word	0x00003430


	//   ....[4]....
        /*02e4*/ 	.word	0x00003cc0


	//   ....[5]....
        /*02e8*/ 	.word	0x000045a0


	//   ....[6]....
        /*02ec*/ 	.word	0x00004950


	//   ....[7]....
        /*02f0*/ 	.word	0x00005670


	//   ....[8]....
        /*02f4*/ 	.word	0x00006f80


	//   ....[9]....
        /*02f8*/ 	.word	0x00006fa0


	//   ....[10]....
        /*02fc*/ 	.word	0x00006fd0


	//   ....[11]....
        /*0300*/ 	.word	0x00006fe0


	//   ....[12]....
        /*0304*/ 	.word	0x00007090


	//   ....[13]....
        /*0308*/ 	.word	0x000070b0


	//   ....[14]....
        /*030c*/ 	.word	0x000070c0


	//   ....[15]....
        /*0310*/ 	.word	0x000070d0


	//   ....[16]....
        /*0314*/ 	.word	0x00007190


	//   ....[17]....
        /*0318*/ 	.word	0x000071b0


	//   ....[18]....
        /*031c*/ 	.word	0x000071c0


	//   ....[19]....
        /*0320*/ 	.word	0x000071d0


	//   ....[20]....
        /*0324*/ 	.word	0x00007290


	//   ....[21]....
        /*0328*/ 	.word	0x000072b0


	//   ....[22]....
        /*032c*/ 	.word	0x000072c0


	//   ....[23]....
        /*0330*/ 	.word	0x000072d0


	//   ....[24]....
        /*0334*/ 	.word	0x00007380


	//   ....[25]....
        /*0338*/ 	.word	0x000073a0


	//   ....[26]....
        /*033c*/ 	.word	0x000073c0


	//   ....[27]....
        /*0340*/ 	.word	0x000073d0


	//   ....[28]....
        /*0344*/ 	.word	0x00007530


	//   ....[29]....
        /*0348*/ 	.word	0x000075a0


	//   ....[30]....
        /*034c*/ 	.word	0x00007610


	//   ....[31]....
        /*0350*/ 	.word	0x00007680


	//   ....[32]....
        /*0354*/ 	.word	0x000076a0


	//   ....[33]....
        /*0358*/ 	.word	0x000076b0


	//   ....[34]....
        /*035c*/ 	.word	0x000076c0


	//   ....[35]....
        /*0360*/ 	.word	0x000076d0


	//   ....[36]....
        /*0364*/ 	.word	0x000076e0


	//   ....[37]....
        /*0368*/ 	.word	0x000076f0


	//   ....[38]....
        /*036c*/ 	.word	0x00007700


	//   ....[39]....
        /*0370*/ 	.word	0x00007710


	//   ....[40]....
        /*0374*/ 	.word	0x00008a00


	//   ....[41]....
        /*0378*/ 	.word	0x00008a20


	//   ....[42]....
        /*037c*/ 	.word	0x00008a30


	//   ....[43]....
        /*0380*/ 	.word	0x00008a40


	//   ....[44]....
        /*0384*/ 	.word	0x00008b60


	//   ....[45]....
        /*0388*/ 	.word	0x00008b70


	//   ....[46]....
        /*038c*/ 	.word	0x00008b80


	//   ....[47]....
        /*0390*/ 	.word	0x00008b90


	//   ....[48]....
        /*0394*/ 	.word	0x00008cb0


	//   ....[49]....
        /*0398*/ 	.word	0x00008cd0


	//   ....[50]....
        /*039c*/ 	.word	0x00008ce0


	//   ....[51]....
        /*03a0*/ 	.word	0x00008cf0


	//   ....[52]....
        /*03a4*/ 	.word	0x00008e10


	//   ....[53]....
        /*03a8*/ 	.word	0x00008e20


	//   ....[54]....
        /*03ac*/ 	.word	0x00008e30


	//   ....[55]....
        /*03b0*/ 	.word	0x00008e40


	//   ....[56]....
        /*03b4*/ 	.word	0x00008f60


	//   ....[57]....
        /*03b8*/ 	.word	0x00008f80


	//   ....[58]....
        /*03bc*/ 	.word	0x00008f90


	//   ....[59]....
        /*03c0*/ 	.word	0x00008fa0


	//   ....[60]....
        /*03c4*/ 	.word	0x000090a0


	//   ....[61]....
        /*03c8*/ 	.word	0x000090b0


	//   ....[62]....
        /*03cc*/ 	.word	0x000090c0


	//   ....[63]....
        /*03d0*/ 	.word	0x000090d0


	//   ....[64]....
        /*03d4*/ 	.word	0x000090e0


	//   ....[65]....
        /*03d8*/ 	.word	0x000090f0


	//   ....[66]....
        /*03dc*/ 	.word	0x00009100


	//   ....[67]....
        /*03e0*/ 	.word	0x00009130


	//   ....[68]....
        /*03e4*/ 	.word	0x00009160


	//   ....[69]....
        /*03e8*/ 	.word	0x00009170


	//   ....[70]....
        /*03ec*/ 	.word	0x00009180


	//   ....[71]....
        /*03f0*/ 	.word	0x00009190


	//   ....[72]....
        /*03f4*/ 	.word	0x0000c580


	//   ....[73]....
        /*03f8*/ 	.word	0x0000c5c0


	//   ....[74]....
        /*03fc*/ 	.word	0x0000c600


	//   ....[75]....
        /*0400*/ 	.word	0x0000c640


	//   ....[76]....
        /*0404*/ 	.word	0x0000c6f0


	//   ....[77]....
        /*0408*/ 	.word	0x0000c720


	//   ....[78]....
        /*040c*/ 	.word	0x0000c750


	//   ....[79]....
        /*0410*/ 	.word	0x0000c780


	//   ....[80]....
        /*0414*/ 	.word	0x0000c820


	//   ....[81]....
        /*0418*/ 	.word	0x0000c850


	//   ....[82]....
        /*041c*/ 	.word	0x0000c880


	//   ....[83]....
        /*0420*/ 	.word	0x0000c8b0


	//   ....[84]....
        /*0424*/ 	.word	0x0000c950


	//   ....[85]....
        /*0428*/ 	.word	0x0000c980


	//   ....[86]....
        /*042c*/ 	.word	0x0000c9b0


	//   ....[87]....
        /*0430*/ 	.word	0x0000c9e0


	//   ....[88]....
        /*0434*/ 	.word	0x0000ca80


	//   ....[89]....
        /*0438*/ 	.word	0x0000cab0


	//   ....[90]....
        /*043c*/ 	.word	0x0000cae0


	//   ....[91]....
        /*0440*/ 	.word	0x0000cb10


	//   ....[92]....
        /*0444*/ 	.word	0x0000d2e0


	//   ....[93]....
        /*0448*/ 	.word	0x0000da30


	//   ....[94]....
        /*044c*/ 	.word	0x0000de40


	//   ....[95]....
        /*0450*/ 	.word	0x0000dfc0


	//   ....[96]....
        /*0454*/ 	.word	0x0000e020


	//   ....[97]....
        /*0458*/ 	.word	0x0000e080


	//   ....[98]....
        /*045c*/ 	.word	0x0000e0a0


	//   ....[99]....
        /*0460*/ 	.word	0x0000e0c0


	//   ....[100]....
        /*0464*/ 	.word	0x0000e1a0


	//   ....[101]....
        /*0468*/ 	.word	0x0000e1f0


	//   ....[102]....
        /*046c*/ 	.word	0x0000e250


	//   ....[103]....
        /*0470*/ 	.word	0x0000e270


	//   ....[104]....
        /*0474*/ 	.word	0x0000e290


	//   ....[105]....
        /*0478*/ 	.word	0x0000e680


	//   ....[106]....
        /*047c*/ 	.word	0x0000e700


	//   ....[107]....
        /*0480*/ 	.word	0x0000e770


	//   ....[108]....
        /*0484*/ 	.word	0x0000e7e0


	//   ....[109]....
        /*0488*/ 	.word	0x0000e930


	//   ....[110]....
        /*048c*/ 	.word	0x0000e9a0


	//   ....[111]....
        /*0490*/ 	.word	0x0000ea10


	//   ....[112]....
        /*0494*/ 	.word	0x0000ea80


	//   ....[113]....
        /*0498*/ 	.word	0x0000eba0


	//   ....[114]....
        /*049c*/ 	.word	0x0000ec10


	//   ....[115]....
        /*04a0*/ 	.word	0x0000ec80


	//   ....[116]....
        /*04a4*/ 	.word	0x0000ecf0


	//   ....[117]....
        /*04a8*/ 	.word	0x0000ee10


	//   ....[118]....
        /*04ac*/ 	.word	0x0000ee80


	//   ....[119]....
        /*04b0*/ 	.word	0x0000eef0


	//   ....[120]....
        /*04b4*/ 	.word	0x0000ef60


	//   ....[121]....
        /*04b8*/ 	.word	0x0000f0c0


	//   ....[122]....
        /*04bc*/ 	.word	0x0000f130


	//   ....[123]....
        /*04c0*/ 	.word	0x0000f1a0


	//   ....[124]....
        /*04c4*/ 	.word	0x0000f210


	//   ....[125]....
        /*04c8*/ 	.word	0x0000f270


	//   ....[126]....
        /*04cc*/ 	.word	0x0000f2e0


	//   ....[127]....
        /*04d0*/ 	.word	0x0000f350


	//   ....[128]....
        /*04d4*/ 	.word	0x0000f3c0


	//   ....[129]....
        /*04d8*/ 	.word	0x0000f450


	//   ....[130]....
        /*04dc*/ 	.word	0x0000f4c0


	//   ....[131]....
        /*04e0*/ 	.word	0x0000f530


	//   ....[132]....
        /*04e4*/ 	.word	0x0000f5a0


	//   ....[133]....
        /*04e8*/ 	.word	0x0000f620


	//   ....[134]....
        /*04ec*/ 	.word	0x0000f6a0


	//   ....[135]....
        /*04f0*/ 	.word	0x0000f710


	//   ....[136]....
        /*04f4*/ 	.word	0x0000f780


	//   ....[137]....
        /*04f8*/ 	.word	0x0000f800


	//   ....[138]....
        /*04fc*/ 	.word	0x0000f870


	//   ....[139]....
        /*0500*/ 	.word	0x0000f8e0


	//   ....[140]....
        /*0504*/ 	.word	0x0000f950


	//   ....[141]....
        /*0508*/ 	.word	0x0000f9d0


	//   ....[142]....
        /*050c*/ 	.word	0x0000fa50


	//   ....[143]....
        /*0510*/ 	.word	0x0000fac0


	//   ....[144]....
        /*0514*/ 	.word	0x0000fb30


	//   ....[145]....
        /*0518*/ 	.word	0x0000fbb0


	//   ....[146]....
        /*051c*/ 	.word	0x0000fc20


	//   ....[147]....
        /*0520*/ 	.word	0x0000fc90


	//   ....[148]....
        /*0524*/ 	.word	0x0000fd00


	//   ....[149]....
        /*0528*/ 	.word	0x0000fd80


	//   ....[150]....
        /*052c*/ 	.word	0x0000fe00


	//   ....[151]....
        /*0530*/ 	.word	0x0000fe70


	//   ....[152]....
        /*0534*/ 	.word	0x0000fee0


	//   ....[153]....
        /*0538*/ 	.word	0x0000ff60


	//   ....[154]....
        /*053c*/ 	.word	0x0000ffd0


	//   ....[155]....
        /*0540*/ 	.word	0x00010040


	//   ....[156]....
        /*0544*/ 	.word	0x000100b0


	//   ....[157]....
        /*0548*/ 	.word	0x00010120


	//   ....[158]....
        /*054c*/ 	.word	0x00010190


	//   ....[159]....
        /*0550*/ 	.word	0x00010200


	//   ....[160]....
        /*0554*/ 	.word	0x00010270


	//   ....[161]....
        /*0558*/ 	.word	0x00010340


	//   ....[162]....
        /*055c*/ 	.word	0x000103b0


	//   ....[163]....
        /*0560*/ 	.word	0x00010420


	//   ....[164]....
        /*0564*/ 	.word	0x00010490


	//----- nvinfo : EIATTR_EXIT_INSTR_OFFSETS
	.align		4
.L_2375:
        /*0568*/ 	.byte	0x04, 0x1c
        /*056a*/ 	.short	(.L_2377 - .L_2376)


	//   ....[0]....
.L_2376:
        /*056c*/ 	.word	0x0000e380


	//   ....[1]....
        /*0570*/ 	.word	0x0000e620


	//----- nvinfo : EIATTR_MAX_THREADS
	.align		4
.L_2377:
        /*0574*/ 	.byte	0x04, 0x05
        /*0576*/ 	.short	(.L_2379 - .L_2378)
.L_2378:
        /*0578*/ 	.word	0x00000040
        /*057c*/ 	.word	0x00000001
        /*0580*/ 	.word	0x00000001


	//----- nvinfo : EIATTR_CRS_STACK_SIZE
	.align		4
.L_2379:
        /*0584*/ 	.byte	0x04, 0x1e
        /*0586*/ 	.short	(.L_2381 - .L_2380)
.L_2380:
        /*0588*/ 	.word	0x00000000
.L_2381:


//--------------------- .nv.info._Z25selective_scan_bwd_kernelI32Selective_Scan_bwd_kernel_traitsILi64ELi16ELb1ELb1ELb1ELb0ELb0EN3c108BFloat16ENS1_7complexIfEEEEv12SSMParamsBwd --------------------------
	.section	.nv.info._Z25selective_scan_bwd_kernelI32Selective_Scan_bwd_kernel_traitsILi64ELi16ELb1ELb1ELb1ELb0ELb0EN3c108BFloat16ENS1_7complexIfEEEEv12SSMParamsBwd,"",@"SHT_CUDA_INFO"
	.sectionflags	@""
	.align	4


	//----- nvinfo : EIATTR_CUDA_API_VERSION
	.align		4
        /*0000*/ 	.byte	0x04, 0x37
        /*0002*/ 	.short	(.L_2383 - .L_2382)
.L_2382:
        /*0004*/ 	.word	0x00000082


	//----- nvinfo : EIATTR_SW2861232_WAR
	.align		4
.L_2383:
        /*0008*/ 	.byte	0x01, 0x35
	.zero		2


	//----- nvinfo : EIATTR_PARAM_CBANK
	.align		4
        /*000c*/ 	.byte	0x04, 0x0a
        /*000e*/ 	.short	(.L_2385 - .L_2384)
	.align		4
.L_2384:
        /*0010*/ 	.word	index@(.nv.constant0._Z25selective_scan_bwd_kernelI32Selective_Scan_bwd_kernel_traitsILi64ELi16ELb1ELb1ELb1ELb0ELb0EN3c108BFloat16ENS1_7complexIfEEEEv12SSMParamsBwd)
        /*0014*/ 	.short	0x0160
        /*0016*/ 	.short	0x01f0


	//----- nvinfo : EIATTR_CBANK_PARAM_SIZE
	.align		4
.L_2385:
        /*0018*/ 	.byte	0x03, 0x19
        /*001a*/ 	.short	0x01f0


	//----- nvinfo : EIATTR_KPARAM_INFO
	.align		4
        /*001c*/ 	.byte	0x04, 0x17
        /*001e*/ 	.short	(.L_2387 - .L_2386)
.L_2386:
        /*0020*/ 	.word	0x00000000
        /*0024*/ 	.short	0x0000
        /*0026*/ 	.short	0x0000
        /*0028*/ 	.byte	0x00, 0xf0, 0xc1, 0x07


	//----- nvinfo : EIATTR_MAXREG_COUNT
	.align		4
.L_2387:
        /*002c*/ 	.byte	0x03, 0x1b
        /*002e*/ 	.short	0x00ff


	//----- nvinfo : EIATTR_NUM_BARRIERS
	.align		4
        /*0030*/ 	.byte	0x02, 0x4c
        /*0032*/ 	.byte	0x01
	.zero		1


	//----- nvinfo : EIATTR_MERCURY_ISA_VERSION
	.align		4
        /*0034*/ 	.byte	0x03, 0x5f
        /*0036*/ 	.short	0x0000


	//----- nvinfo : EIATTR_COOP_GROUP_MASK_REGIDS
	.align		4
        /*0038*/ 	.byte	0x04, 0x29
        /*003a*/ 	.short	(.L_2389 - .L_2388)


	//   ....[0]....
.L_2388:
        /*003c*/ 	.word	0xffffffff


	//   ....[1]....
        /*0040*/ 	.word	0xffffffff


	//   ....[2]....
        /*0044*/ 	.word	0xffffffff


	//   ....[3]....
        /*0048*/ 	.word	0xffffffff


	//   ....[4]....
        /*004c*/ 	.word	0xffffffff


	//   ....[5]....
        /*0050*/ 	.word	0xffffffff


	//   ....[6]....
        /*0054*/ 	.word	0xffffffff


	//   ....[7]....
        /*0058*/ 	.word	0xffffffff


	//   ....[8]....
        /*005c*/ 	.word	0xffffffff


	//   ....[9]....
        /*0060*/ 	.word	0xffffffff


	//   ....[10]....
        /*0064*/ 	.word	0xffffffff


	//   ....[11]....
        /*0068*/ 	.word	0xffffffff


	//   ....[12]....
        /*006c*/ 	.word	0xffffffff


	//   ....[13]....
        /*0070*/ 	.word	0xffffffff


	//   ....[14]....
        /*0074*/ 	.word	0xffffffff


	//   ....[15]....
        /*0078*/ 	.word	0xffffffff


	//   ....[16]....
        /*007c*/ 	.word	0xffffffff


	//   ....[17]....
        /*0080*/ 	.word	0xffffffff


	//   ....[18]....
        /*0084*/ 	.word	0xffffffff


	//   ....[19]....
        /*0088*/ 	.word	0xffffffff


	//   ....[20]....
        /*008c*/ 	.word	0xffffffff


	//   ....[21]....
        /*0090*/ 	.word	0xffffffff


	//   ....[22]....
        /*0094*/ 	.word	0xffffffff


	//   ....[23]....
        /*0098*/ 	.word	0xffffffff


	//   ....[24]....
        /*009c*/ 	.word	0xffffffff


	//   ....[25]....
        /*00a0*/ 	.word	0xffffffff


	//   ....[26]....
        /*00a4*/ 	.word	0xffffffff


	//   ....[27]....
        /*00a8*/ 	.word	0xffffffff


	//   ....[28]....
        /*00ac*/ 	.word	0xffffffff


	//   ....[29]....
        /*00b0*/ 	.word	0xffffffff


	//   ....[30]....
        /*00b4*/ 	.word	0xffffffff


	//   ....[31]....
        /*00b8*/ 	.word	0xffffffff


	//   ....[32]....
        /*00bc*/ 	.word	0xffffffff


	//   ....[33]....
        /*00c0*/ 	.word	0xffffffff


	//   ....[34]....
        /*00c4*/ 	.word	0xffffffff


	//   ....[35]....
        /*00c8*/ 	.word	0xffffffff


	//   ....[36]....
        /*00cc*/ 	.word	0xffffffff


	//   ....[37]....
        /*00d0*/ 	.word	0xffffffff


	//   ....[38]....
        /*00d4*/ 	.word	0xffffffff


	//   ....[39]....
        /*00d8*/ 	.word	0xffffffff


	//   ....[40]....
        /*00dc*/ 	.word	0xffffffff


	//   ....[41]....
        /*00e0*/ 	.word	0xffffffff


	//   ....[42]....
        /*00e4*/ 	.word	0xffffffff


	//   ....[43]....
        /*00e8*/ 	.word	0xffffffff


	//   ....[44]....
        /*00ec*/ 	.word	0xffffffff


	//   ....[45]....
        /*00f0*/ 	.word	0xffffffff


	//   ....[46]....
        /*00f4*/ 	.word	0xffffffff


	//   ....[47]....
        /*00f8*/ 	.word	0xffffffff


	//   ....[48]....
        /*00fc*/ 	.word	0xffffffff


	//   ....[49]....
        /*0100*/ 	.word	0xffffffff


	//   ....[50]....
        /*0104*/ 	.word	0xffffffff


	//   ....[51]....
        /*0108*/ 	.word	0xffffffff


	//   ....[52]....
        /*010c*/ 	.word	0xffffffff


	//   ....[53]....
        /*0110*/ 	.word	0xffffffff


	//   ....[54]....
        /*0114*/ 	.word	0xffffffff


	//   ....[55]....
        /*0118*/ 	.word	0xffffffff


	//   ....[56]....
        /*011c*/ 	.word	0xffffffff


	//   ....[57]....
        /*0120*/ 	.word	0xffffffff


	//   ....[58]....
        /*0124*/ 	.word	0xffffffff


	//   ....[59]....
        /*0128*/ 	.word	0xffffffff


	//   ....[60]....
        /*012c*/ 	.word	0xffffffff


	//   ....[61]....
        /*0130*/ 	.word	0xffffffff


	//   ....[62]....
        /*0134*/ 	.word	0xffffffff


	//   ....[63]....
        /*0138*/ 	.word	0xffffffff


	//   ....[64]....
        /*013c*/ 	.word	0xffffffff


	//   ....[65]....
        /*0140*/ 	.word	0xffffffff


	//   ....[66]....
        /*0144*/ 	.word	0xffffffff


	//   ....[67]....
        /*0148*/ 	.word	0xffffffff


	//   ....[68]....
        /*014c*/ 	.word	0xffffffff


	//   ....[69]....
        /*0150*/ 	.word	0xffffffff


	//   ....[70]....
        /*0154*/ 	.word	0xffffffff


	//   ....[71]....
        /*0158*/ 	.word	0xffffffff


	//   ....[72]....
        /*015c*/ 	.word	0xffffffff


	//   ....[73]....
        /*0160*/ 	.word	0xffffffff


	//   ....[74]....
        /*0164*/ 	.word	0xffffffff


	//   ....[75]....
        /*0168*/ 	.word	0xffffffff


	//   ....[76]....
        /*016c*/ 	.word	0xffffffff


	//   ....[77]....
        /*0170*/ 	.word	0xffffffff


	//   ....[78]....
        /*0174*/ 	.word	0xffffffff


	//   ....[79]....
        /*0178*/ 	.word	0xffffffff


	//   ....[80]....
        /*017c*/ 	.word	0xffffffff


	//   ....[81]....
        /*0180*/ 	.word	0xffffffff


	//   ....[82]....
        /*0184*/ 	.word	0xffffffff


	//   ....[83]....
        /*0188*/ 	.word	0xffffffff


	//   ....[84]....
        /*018c*/ 	.word	0xffffffff


	//   ....[85]....
        /*0190*/ 	.word	0xffffffff


	//   ....[86]....
        /*0194*/ 	.word	0xffffffff


	//   ....[87]....
        /*0198*/ 	.word	0xffffffff


	//   ....[88]....
        /*019c*/ 	.word	0xffffffff


	//   ....[89]....
        /*01a0*/ 	.word	0xffffffff


	//   ....[90]....
        /*01a4*/ 	.word	0xffffffff


	//   ....[91]....
        /*01a8*/ 	.word	0xffffffff


	//   ....[92]....
        /*01ac*/ 	.word	0xffffffff


	//   ....[93]....
        /*01b0*/ 	.word	0xffffffff


	//   ....[94]....
        /*01b4*/ 	.word	0xffffffff


	//   ....[95]....
        /*01b8*/ 	.word	0xffffffff


	//   ....[96]....
        /*01bc*/ 	.word	0xffffffff


	//   ....[97]....
        /*01c0*/ 	.word	0xffffffff


	//   ....[98]....
        /*01c4*/ 	.word	0xffffffff


	//   ....[99]....
        /*01c8*/ 	.word	0xffffffff


	//   ....[100]....
        /*01cc*/ 	.word	0xffffffff


	//   ....[101]....
        /*01d0*/ 	.word	0xffffffff


	//   ....[102]....
        /*01d4*/ 	.word	0xffffffff


	//   ....[103]....
        /*01d8*/ 	.word	0xffffffff


	//   ....[104]....
        /*01dc*/ 	.word	0xffffffff


	//   ....[105]....
        /*01e0*/ 	.word	0xffffffff


	//   ....[106]....
        /*01e4*/ 	.word	0xffffffff


	//   ....[107]....
        /*01e8*/ 	.word	0xffffffff


	//   ....[108]....
        /*01ec*/ 	.word	0xffffffff


	//   ....[109]....
        /*01f0*/ 	.word	0xffffffff


	//   ....[110]....
        /*01f4*/ 	.word	0xffffffff


	//   ....[111]....
        /*01f8*/ 	.word	0xffffffff


	//   ....[112]....
        /*01fc*/ 	.word	0xffffffff


	//   ....[113]....
        /*0200*/ 	.word	0xffffffff


	//   ....[114]....
        /*0204*/ 	.word	0xffffffff


	//   ....[115]....
        /*0208*/ 	.word	0xffffffff


	//   ....[116]....
        /*020c*/ 	.word	0xffffffff


	//   ....[117]....
        /*0210*/ 	.word	0xffffffff


	//   ....[118]....
        /*0214*/ 	.word	0xffffffff


	//   ....[119]....
        /*0218*/ 	.word	0xffffffff


	//   ....[120]....
        /*021c*/ 	.word	0xffffffff


	//   ....[121]....
        /*0220*/ 	.word	0xffffffff


	//   ....[122]....
        /*0224*/ 	.word	0xffffffff


	//   ....[123]....
        /*0228*/ 	.word	0xffffffff


	//   ....[124]....
        /*022c*/ 	.word	0xffffffff


	//   ....[125]....
        /*0230*/ 	.word	0xffffffff


	//   ....[126]....
        /*0234*/ 	.word	0xffffffff


	//   ....[127]....
        /*0238*/ 	.word	0xffffffff


	//   ....[128]....
        /*023c*/ 	.word	0xffffffff


	//   ....[129]....
        /*0240*/ 	.word	0xffffffff


	//   ....[130]....
        /*0244*/ 	.word	0xffffffff


	//   ....[131]....
        /*0248*/ 	.word	0xffffffff


	//   ....[132]....
        /*024c*/ 	.word	0xffffffff


	//   ....[133]....
        /*0250*/ 	.word	0xffffffff


	//   ....[134]....
        /*0254*/ 	.word	0xffffffff


	//   ....[135]....
        /*0258*/ 	.word	0xffffffff


	//   ....[136]....
        /*025c*/ 	.word	0xffffffff


	//   ....[137]....
        /*0260*/ 	.word	0xffffffff


	//   ....[138]....
        /*0264*/ 	.word	0xffffffff


	//   ....[139]....
        /*0268*/ 	.word	0xffffffff


	//   ....[140]....
        /*026c*/ 	.word	0xffffffff


	//   ....[141]....
        /*0270*/ 	.word	0xffffffff


	//   ....[142]....
        /*0274*/ 	.word	0xffffffff


	//   ....[143]....
        /*0278*/ 	.word	0xffffffff


	//   ....[144]....
        /*027c*/ 	.word	0xffffffff


	//   ....[145]....
        /*0280*/ 	.word	0xffffffff


	//   ....[146]....
        /*0284*/ 	.word	0xffffffff


	//   ....[147]....
        /*0288*/ 	.word	0xffffffff


	//   ....[148]....
        /*028c*/ 	.word	0xffffffff


	//   ....[149]....
        /*0290*/ 	.word	0xffffffff


	//   ....[150]....
        /*0294*/ 	.word	0xffffffff


	//----- nvinfo : EIATTR_COOP_GROUP_INSTR_OFFSETS
	.align		4
.L_2389:
        /*0298*/ 	.byte	0x04, 0x28
        /*029a*/ 	.short	(.L_2391 - .L_2390)


	//   ....[0]....
.L_2390:
        /*029c*/ 	.word	0x000009f0


	//   ....[1]....
        /*02a0*/ 	.word	0x00000aa0


	//   ....[2]....
        /*02a4*/ 	.word	0x00000b50


	//   ....[3]....
        /*02a8*/ 	.word	0x00001670


	//   ....[4]....
        /*02ac*/ 	.word	0x00001f90


	//   ....[5]....
        /*02b0*/ 	.word	0x00003770


	//   ....[6]....
        /*02b4*/ 	.word	0x00003790


	//   ....[7]....
        /*02b8*/ 	.word	0x000037b0


	//   ....[8]....
        /*02bc*/ 	.word	0x000037c0


	//   ....[9]....
        /*02c0*/ 	.word	0x00003870


	//   ....[10]....
        /*02c4*/ 	.word	0x00003890


	//   ....[11]....
        /*02c8*/ 	.word	0x000038b0


	//   ....[12]....
        /*02cc*/ 	.word	0x000038c0


	//   ....[13]....
        /*02d0*/ 	.word	0x00003950


	//   ....[14]....
        /*02d4*/ 	.word	0x00003980


	//   ....[15]....
        /*02d8*/ 	.word	0x000039b0


	//   ....[16]....
        /*02dc*/ 	.word	0x000039c0


	//   ....[17]....
        /*02e0*/ 	.word	0x00003a90


	//   ....[18]....
        /*02e4*/ 	.word	0x00003aa0


	//   ....[19]....
        /*02e8*/ 	.word	0x00003ab0


	//   ....[20]....
        /*02ec*/ 	.word	0x00003ac0


	//   ....[21]....
        /*02f0*/ 	.word	0x00003b80


	//   ....[22]....
        /*02f4*/ 	.word	0x00003ba0


	//   ....[23]....
        /*02f8*/ 	.word	0x00003bb0


	//   ....[24]....
        /*02fc*/ 	.word	0x00003bc0


	//   ....[25]....
        /*0300*/ 	.word	0x00003d10


	//   ....[26]....
        /*0304*/ 	.word	0x00003d80


	//   ....[27]....
        /*0308*/ 	.word	0x00003df0


	//   ....[28]....
        /*030c*/ 	.word	0x00003e60


	//   ....[29]....
        /*0310*/ 	.word	0x00003e80


	//   ....[30]....
        /*0314*/ 	.word	0x00003e90


	//   ....[31]....
        /*0318*/ 	.word	0x00003ea0


	//   ....[32]....
        /*031c*/ 	.word	0x00003eb0


	//   ....[33]....
        /*0320*/ 	.word	0x00003ec0


	//   ....[34]....
        /*0324*/ 	.word	0x00003ed0


	//   ....[35]....
        /*0328*/ 	.word	0x00003ee0


	//   ....[36]....
        /*032c*/ 	.word	0x00003ef0


	//   ....[37]....
        /*0330*/ 	.word	0x000051d0


	//   ....[38]....
        /*0334*/ 	.word	0x000051f0


	//   ....[39]....
        /*0338*/ 	.word	0x00005200


	//   ....[40]....
        /*033c*/ 	.word	0x00005210


	//   ....[41]....
        /*0340*/ 	.word	0x00005330


	//   ....[42]....
        /*0344*/ 	.word	0x00005340


	//   ....[43]....
        /*0348*/ 	.word	0x00005350


	//   ....[44]....
        /*034c*/ 	.word	0x00005360


	//   ....[45]....
        /*0350*/ 	.word	0x00005480


	//   ....[46]....
        /*0354*/ 	.word	0x000054a0


	//   ....[47]....
        /*0358*/ 	.word	0x000054b0


	//   ....[48]....
        /*035c*/ 	.word	0x000054c0


	//   ....[49]....
        /*0360*/ 	.word	0x000055e0


	//   ....[50]....
        /*0364*/ 	.word	0x000055f0


	//   ....[51]....
        /*0368*/ 	.word	0x00005600


	//   ....[52]....
        /*036c*/ 	.word	0x00005610


	//   ....[53]....
        /*0370*/ 	.word	0x00005730


	//   ....[54]....
        /*0374*/ 	.word	0x00005750


	//   ....[55]....
        /*0378*/ 	.word	0x00005760


	//   ....[56]....
        /*037c*/ 	.word	0x00005770


	//   ....[57]....
        /*0380*/ 	.word	0x00005870


	//   ....[58]....
        /*0384*/ 	.word	0x00005880


	//   ....[59]....
        /*0388*/ 	.word	0x00005890


	//   ....[60]....
        /*038c*/ 	.word	0x000058a0


	//   ....[61]....
        /*0390*/ 	.word	0x000058b0


	//   ....[62]....
        /*0394*/ 	.word	0x000058c0


	//   ....[63]....
        /*0398*/ 	.word	0x000058d0


	//   ....[64]....
        /*039c*/ 	.word	0x00005900


	//   ....[65]....
        /*03a0*/ 	.word	0x00005930


	//   ....[66]....
        /*03a4*/ 	.word	0x00005940


	//   ....[67]....
        /*03a8*/ 	.word	0x00005950


	//   ....[68]....
        /*03ac*/ 	.word	0x00005970


	//   ....[69]....
        /*03b0*/ 	.word	0x00009910


	//   ....[70]....
        /*03b4*/ 	.word	0x00009950


	//   ....[71]....
        /*03b8*/ 	.word	0x00009a50


	//   ....[72]....
        /*03bc*/ 	.word	0x00009a80


	//   ....[73]....
        /*03c0*/ 	.word	0x00009b60


	//   ....[74]....
        /*03c4*/ 	.word	0x00009b90


	//   ....[75]....
        /*03c8*/ 	.word	0x00009c70


	//   ....[76]....
        /*03cc*/ 	.word	0x00009ca0


	//   ....[77]....
        /*03d0*/ 	.word	0x00009d10


	//   ....[78]....
        /*03d4*/ 	.word	0x00009d30


	//   ....[79]....
        /*03d8*/ 	.word	0x0000a060


	//   ....[80]....
        /*03dc*/ 	.word	0x0000a3a0


	//   ....[81]....
        /*03e0*/ 	.word	0x0000a4c0


	//   ....[82]....
        /*03e4*/ 	.word	0x0000a520


	//   ....[83]....
        /*03e8*/ 	.word	0x0000a580


	//   ....[84]....
        /*03ec*/ 	.word	0x0000a5a0


	//   ....[85]....
        /*03f0*/ 	.word	0x0000a5c0


	//   ....[86]....
        /*03f4*/ 	.word	0x0000a680


	//   ....[87]....
        /*03f8*/ 	.word	0x0000a6d0


	//   ....[88]....
        /*03fc*/ 	.word	0x0000a730


	//   ....[89]....
        /*0400*/ 	.word	0x0000a750


	//   ....[90]....
        /*0404*/ 	.word	0x0000a770


	//   ....[91]....
        /*0408*/ 	.word	0x0000a9f0


	//   ....[92]....
        /*040c*/ 	.word	0x0000aa70


	//   ....[93]....
        /*0410*/ 	.word	0x0000aae0


	//   ....[94]....
        /*0414*/ 	.word	0x0000ab50


	//   ....[95]....
        /*0418*/ 	.word	0x0000aca0


	//   ....[96]....
        /*041c*/ 	.word	0x0000ad10


	//   ....[97]....
        /*0420*/ 	.word	0x0000ad80


	//   ....[98]....
        /*0424*/ 	.word	0x0000adf0


	//   ....[99]....
        /*0428*/ 	.word	0x0000af20


	//   ....[100]....
        /*042c*/ 	.word	0x0000af90


	//   ....[101]....
        /*0430*/ 	.word	0x0000b000


	//   ....[102]....
        /*0434*/ 	.word	0x0000b070


	//   ....[103]....
        /*0438*/ 	.word	0x0000b1b0


	//   ....[104]....
        /*043c*/ 	.word	0x0000b220


	//   ....[105]....
        /*0440*/ 	.word	0x0000b290


	//   ....[106]....
        /*0444*/ 	.word	0x0000b300


	//   ....[107]....
        /*0448*/ 	.word	0x0000b440


	//   ....[108]....
        /*044c*/ 	.word	0x0000b4b0


	//   ....[109]....
        /*0450*/ 	.word	0x0000b520


	//   ....[110]....
        /*0454*/ 	.word	0x0000b590


	//   ....[111]....
        /*0458*/ 	.word	0x0000b600


	//   ....[112]....
        /*045c*/ 	.word	0x0000b670


	//   ....[113]....
        /*0460*/ 	.word	0x0000b6e0


	//   ....[114]....
        /*0464*/ 	.word	0x0000b750


	//   ....[115]....
        /*0468*/ 	.word	0x0000b7d0


	//   ....[116]....
        /*046c*/ 	.word	0x0000b840


	//   ....[117]....
        /*0470*/ 	.word	0x0000b8b0


	//   ....[118]....
        /*0474*/ 	.word	0x0000b920


	//   ....[119]....
        /*0478*/ 	.word	0x0000b9a0


	//   ....[120]....
        /*047c*/ 	.word	0x0000ba20


	//   ....[121]....
        /*0480*/ 	.word	0x0000ba90


	//   ....[122]....
        /*0484*/ 	.word	0x0000bb00


	//   ....[123]....
        /*0488*/ 	.word	0x0000bb70


	//   ....[124]....
        /*048c*/ 	.word	0x0000bbe0


	//   ....[125]....
        /*0490*/ 	.word	0x0000bc50


	//   ....[126]....
        /*0494*/ 	.word	0x0000bcc0


	//   ....[127]....
        /*0498*/ 	.word	0x0000bd30


	//   ....[128]....
        /*049c*/ 	.word	0x0000bdb0


	//   ....[129]....
        /*04a0*/ 	.word	0x0000be20


	//   ....[130]....
        /*04a4*/ 	.word	0x0000be90


	//   ....[131]....
        /*04a8*/ 	.word	0x0000bf00


	//   ....[132]....
        /*04ac*/ 	.word	0x0000bf70


	//   ....[133]....
        /*04b0*/ 	.word	0x0000bfe0


	//   ....[134]....
        /*04b4*/ 	.word	0x0000c050


	//   ....[135]....
        /*04b8*/ 	.word	0x0000c0c0


	//   ....[136]....
        /*04bc*/ 	.word	0x0000c140


	//   ....[137]....
        /*04c0*/ 	.word	0x0000c1b0


	//   ....[138]....
        /*04c4*/ 	.word	0x0000c220


	//   ....[139]....
        /*04c8*/ 	.word	0x0000c290


	//   ....[140]....
        /*04cc*/ 	.word	0x0000c300


	//   ....[141]....
        /*04d0*/ 	.word	0x0000c370


	//   ....[142]....
        /*04d4*/ 	.word	0x0000c3e0


	//   ....[143]....
        /*04d8*/ 	.word	0x0000c450


	//   ....[144]....
        /*04dc*/ 	.word	0x0000c4c0


	//   ....[145]....
        /*04e0*/ 	.word	0x0000c530


	//   ....[146]....
        /*04e4*/ 	.word	0x0000c5a0


	//   ....[147]....
        /*04e8*/ 	.word	0x0000c680


	//   ....[148]....
        /*04ec*/ 	.word	0x0000c6f0


	//   ....[149]....
        /*04f0*/ 	.word	0x0000c760


	//   ....[150]....
        /*04f4*/ 	.word	0x0000c7d0


	//----- nvinfo : EIATTR_EXIT_INSTR_OFFSETS
	.align		4
.L_2391:
        /*04f8*/ 	.byte	0x04, 0x1c
        /*04fa*/ 	.short	(.L_2393 - .L_2392)


	//   ....[0]....
.L_2392:
        /*04fc*/ 	.word	0x0000a840


	//   ....[1]....
        /*0500*/ 	.word	0x0000a990


	//----- nvinfo : EIATTR_MAX_THREADS
	.align		4
.L_2393:
        /*0504*/ 	.byte	0x04, 0x05
        /*0506*/ 	.short	(.L_2395 - .L_2394)
.L_2394:
        /*0508*/ 	.word	0x00000040
        /*050c*/ 	.word	0x00000001
        /*0510*/ 	.word	0x00000001


	//----- nvinfo : EIATTR_CRS_STACK_SIZE
	.align		4
.L_2395:
        /*0514*/ 	.byte	0x04, 0x1e
        /*0516*/ 	.short	(.L_2397 - .L_2396)
.L_2396:
        /*0518*/ 	.word	0x00000000
.L_2397:


//--------------------- .nv.info._Z25selective_scan_bwd_kernelI32Selective_Scan_bwd_kernel_traitsILi64ELi16ELb1ELb1ELb1ELb0ELb1EN3c108BFloat16ENS1_7complexIfEEEEv12SSMParamsBwd --------------------------
	.section	.nv.info._Z25selective_scan_bwd_kernelI32Selective_Scan_bwd_kernel_traitsILi64ELi16ELb1ELb1ELb1ELb0ELb1EN3c108BFloat16ENS1_7complexIfEEEEv12SSMParamsBwd,"",@"SHT_CUDA_INFO"
	.sectionflags	@""
	.align	4


	//----- nvinfo : EIATTR_CUDA_API_VERSION
	.align		4
        /*0000*/ 	.byte	0x04, 0x37
        /*0002*/ 	.short	(.L_2399 - .L_2398)
.L_2398:
        /*0004*/ 	.word	0x00000082


	//----- nvinfo : EIATTR_SW2861232_WAR
	.align		4
.L_2399:
        /*0008*/ 	.byte	0x01, 0x35
	.zero		2


	//----- nvinfo : EIATTR_PARAM_CBANK
	.align		4
        /*000c*/ 	.byte	0x04, 0x0a
        /*000e*/ 	.short	(.L_2401 - .L_2400)
	.align		4
.L_2400:
        /*0010*/ 	.word	index@(.nv.constant0._Z25selective_scan_bwd_kernelI32Selective_Scan_bwd_kernel_traitsILi64ELi16ELb1ELb1ELb1ELb0ELb1EN3c108BFloat16ENS1_7complexIfEEEEv12SSMParamsBwd)
        /*0014*/ 	.short	0x0160
        /*0016*/ 	.short	0x01f0


	//----- nvinfo : EIATTR_CBANK_PARAM_SIZE
	.align		4
.L_2401:
        /*0018*/ 	.byte	0x03, 0x19
        /*001a*/ 	.short	0x01f0


	//----- nvinfo : EIATTR_KPARAM_INFO
	.align		4
        /*001c*/ 	.byte	0x04, 0x17
        /*001e*/ 	.short	(.L_2403 - .L_2402)
.L_2402:
        /*0020*/ 	.word	0x00000000
        /*0024*/ 	.short	0x0000
        /*0026*/ 	.short	0x0000
        /*0028*/ 	.byte	0x00, 0xf0, 0xc1, 0x07


	//----- nvinfo : EIATTR_MAXREG_COUNT
	.align		4
.L_2403:
        /*002c*/ 	.byte	0x03, 0x1b
        /*002e*/ 	.short	0x00ff


	//----- nvinfo : EIATTR_NUM_BARRIERS
	.align		4
        /*0030*/ 	.byte	0x02, 0x4c
        /*0032*/ 	.byte	0x01
	.zero		1


	//----- nvinfo : EIATTR_MERCURY_ISA_VERSION
	.align		4
        /*0034*/ 	.byte	0x03, 0x5f
        /*0036*/ 	.short	0x0000


	//----- nvinfo : EIATTR_COOP_GROUP_MASK_REGIDS
	.align		4
        /*0038*/ 	.byte	0x04, 0x29
        /*003a*/ 	.short	(.L_2405 - .L_2404)


	//   ....[0]....
.L_2404:
        /*003c*/ 	.word	0xffffffff


	//   ....[1]....
        /*0040*/ 	.word	0xffffffff


	//   ....[2]....
        /*0044*/ 	.word	0xffffffff


	//   ....[3]....
        /*0048*/ 	.word	0xffffffff


	//   ....[4]....
        /*004c*/ 	.word	0xffffffff


	//   ....[5]....
        /*0050*/ 	.word	0xffffffff


	//   ....[6]....
        /*0054*/ 	.word	0xffffffff


	//   ....[7]....
        /*0058*/ 	.word	0xffffffff


	//   ....[8]....
        /*005c*/ 	.word	0xffffffff


	//   ....[9]....
        /*0060*/ 	.word	0xffffffff


	//   ....[10]....
        /*0064*/ 	.word	0xffffffff


	//   ....[11]....
        /*0068*/ 	.word	0xffffffff


	//   ....[12]....
        /*006c*/ 	.word	0xffffffff


	//   ....[13]....
        /*0070*/ 	.word	0xffffffff


	//   ....[14]....
        /*0074*/ 	.word	0xffffffff


	//   ....[15]....
        /*0078*/ 	.word	0xffffffff


	//   ....[16]....
        /*007c*/ 	.word	0xffffffff


	//   ....[17]....
        /*0080*/ 	.word	0xffffffff


	//   ....[18]....
        /*0084*/ 	.word	0xffffffff


	//   ....[19]....
        /*0088*/ 	.word	0xffffffff


	//   ....[20]....
        /*008c*/ 	.word	0xffffffff


	//   ....[21]....
        /*0090*/ 	.word	0xffffffff


	//   ....[22]....
        /*0094*/ 	.word	0xffffffff


	//   ....[23]....
        /*0098*/ 	.word	0xffffffff


	//   ....[24]....
        /*009c*/ 	.word	0xffffffff


	//   ....[25]....
        /*00a0*/ 	.word	0xffffffff


	//   ....[26]....
        /*00a4*/ 	.word	0xffffffff


	//   ....[27]....
        /*00a8*/ 	.word	0xffffffff


	//   ....[28]....
        /*00ac*/ 	.word	0xffffffff


	//   ....[29]....
        /*00b0*/ 	.word	0xffffffff


	//   ....[30]....
        /*00b4*/ 	.word	0xffffffff


	//   ....[31]....
        /*00b8*/ 	.word	0xffffffff


	//   ....[32]....
        /*00bc*/ 	.word	0xffffffff


	//   ....[33]....
        /*00c0*/ 	.word	0xffffffff


	//   ....[34]....
        /*00c4*/ 	.word	0xffffffff


	//   ....[35]....
        /*00c8*/ 	.word	0xffffffff


	//   ....[36]....
        /*00cc*/ 	.word	0xffffffff


	//   ....[37]....
        /*00d0*/ 	.word	0xffffffff


	//   ....[38]....
        /*00d4*/ 	.word	0xffffffff


	//   ....[39]....
        /*00d8*/ 	.word	0xffffffff


	//   ....[40]....
        /*00dc*/ 	.word	0xffffffff


	//   ....[41]....
        /*00e0*/ 	.word	0xffffffff


	//   ....[42]....
        /*00e4*/ 	.word	0xffffffff


	//   ....[43]....
        /*00e8*/ 	.word	0xffffffff


	//   ....[44]....
        /*00ec*/ 	.word	0xffffffff


	//   ....[45]....
        /*00f0*/ 	.word	0xffffffff


	//   ....[46]....
        /*00f4*/ 	.word	0xffffffff


	//   ....[47]....
        /*00f8*/ 	.word	0xffffffff


	//   ....[48]....
        /*00fc*/ 	.word	0xffffffff


	//   ....[49]....
        /*0100*/ 	.word	0xffffffff


	//   ....[50]....
        /*0104*/ 	.word	0xffffffff


	//   ....[51]....
        /*0108*/ 	.word	0xffffffff


	//   ....[52]....
        /*010c*/ 	.word	0xffffffff


	//   ....[53]....
        /*0110*/ 	.word	0xffffffff


	//   ....[54]....
        /*0114*/ 	.word	0xffffffff


	//   ....[55]....
        /*0118*/ 	.word	0xffffffff


	//   ....[56]....
        /*011c*/ 	.word	0xffffffff


	//   ....[57]....
        /*0120*/ 	.word	0xffffffff


	//   ....[58]....
        /*0124*/ 	.word	0xffffffff


	//   ....[59]....
        /*0128*/ 	.word	0xffffffff


	//   ....[60]....
        /*012c*/ 	.word	0xffffffff


	//   ....[61]....
        /*0130*/ 	.word	0xffffffff


	//   ....[62]....
        /*0134*/ 	.word	0xffffffff


	//   ....[63]....
        /*0138*/ 	.word	0xffffffff


	//   ....[64]....
        /*013c*/ 	.word	0xffffffff


	//   ....[65]....
        /*0140*/ 	.word	0xffffffff


	//   ....[66]....
        /*0144*/ 	.word	0xffffffff


	//   ....[67]....
        /*0148*/ 	.word	0xffffffff


	//   ....[68]....
        /*014c*/ 	.word	0xffffffff


	//   ....[69]....
        /*0150*/ 	.word	0xffffffff


	//   ....[70]....
        /*0154*/ 	.word	0xffffffff


	//   ....[71]....
        /*0158*/ 	.word	0xffffffff


	//   ....[72]....
        /*015c*/ 	.word	0xffffffff


	//   ....[73]....
        /*0160*/ 	.word	0xffffffff


	//   ....[74]....
        /*0164*/ 	.word	0xffffffff


	//   ....[75]....
        /*0168*/ 	.word	0xffffffff


	//   ....[76]....
        /*016c*/ 	.word	0xffffffff


	//   ....[77]....
        /*0170*/ 	.word	0xffffffff


	//   ....[78]....
        /*0174*/ 	.word	0xffffffff


	//   ....[79]....
        /*0178*/ 	.word	0xffffffff


	//   ....[80]....
        /*017c*/ 	.word	0xffffffff


	//   ....[81]....
        /*0180*/ 	.word	0xffffffff


	//   ....[82]....
        /*0184*/ 	.word	0xffffffff


	//   ....[83]....
        /*0188*/ 	.word	0xffffffff


	//   ....[84]....
        /*018c*/ 	.word	0xffffffff


	//   ....[85]....
        /*0190*/ 	.word	0xffffffff


	//   ....[86]....
        /*0194*/ 	.word	0xffffffff


	//   ....[87]....
        /*0198*/ 	.word	0xffffffff


	//   ....[88]....
        /*019c*/ 	.word	0xffffffff


	//   ....[89]....
        /*01a0*/ 	.word	0xffffffff


	//   ....[90]....
        /*01a4*/ 	.word	0xffffffff


	//   ....[91]....
        /*01a8*/ 	.word	0xffffffff


	//   ....[92]....
        /*01ac*/ 	.word	0xffffffff


	//   ....[93]....
        /*01b0*/ 	.word	0xffffffff


	//   ....[94]....
        /*01b4*/ 	.word	0xffffffff


	//   ....[95]....
        /*01b8*/ 	.word	0xffffffff


	//   ....[96]....
        /*01bc*/ 	.word	0xffffffff


	//   ....[97]....
        /*01c0*/ 	.word	0xffffffff


	//   ....[98]....
        /*01c4*/ 	.word	0xffffffff


	//   ....[99]....
        /*01c8*/ 	.word	0xffffffff


	//   ....[100]....
        /*01cc*/ 	.word	0xffffffff


	//   ....[101]....
        /*01d0*/ 	.word	0xffffffff


	//   ....[102]....
        /*01d4*/ 	.word	0xffffffff


	//   ....[103]....
        /*01d8*/ 	.word	0xffffffff


	//   ....[104]....
        /*01dc*/ 	.word	0xffffffff


	//   ....[105]....
        /*01e0*/ 	.word	0xffffffff


	//   ....[106]....
        /*01e4*/ 	.word	0xffffffff


	//   ....[107]....
        /*01e8*/ 	.word	0xffffffff


	//   ....[108]....
        /*01ec*/ 	.word	0xffffffff


	//   ....[109]....
        /*01f0*/ 	.word	0xffffffff


	//   ....[110]....
        /*01f4*/ 	.word	0xffffffff


	//   ....[111]....
        /*01f8*/ 	.word	0xffffffff


	//   ....[112]....
        /*01fc*/ 	.word	0xffffffff


	//   ....[113]....
        /*0200*/ 	.word	0xffffffff


	//   ....[114]....
        /*0204*/ 	.word	0xffffffff


	//   ....[115]....
        /*0208*/ 	.word	0xffffffff


	//   ....[116]....
        /*020c*/ 	.word	0xffffffff


	//   ....[117]....
        /*0210*/ 	.word	0xffffffff


	//   ....[118]....
        /*0214*/ 	.word	0xffffffff


	//   ....[119]....
        /*0218*/ 	.word	0xffffffff


	//   ....[120]....
        /*021c*/ 	.word	0xffffffff


	//   ....[121]....
        /*0220*/ 	.word	0xffffffff


	//   ....[122]....
        /*0224*/ 	.word	0xffffffff


	//   ....[123]....
        /*0228*/ 	.word	0xffffffff


	//   ....[124]....
        /*022c*/ 	.word	0xffffffff


	//   ....[125]....
        /*0230*/ 	.word	0xffffffff


	//   ....[126]....
        /*0234*/ 	.word	0xffffffff


	//   ....[127]....
        /*0238*/ 	.word	0xffffffff


	//   ....[128]....
        /*023c*/ 	.word	0xffffffff


	//   ....[129]....
        /*0240*/ 	.word	0xffffffff


	//   ....[130]....
        /*0244*/ 	.word	0xffffffff


	//   ....[131]....
        /*0248*/ 	.word	0xffffffff


	//   ....[132]....
        /*024c*/ 	.word	0xffffffff


	//   ....[133]....
        /*0250*/ 	.word	0xffffffff


	//   ....[134]....
        /*0254*/ 	.word	0xffffffff


	//   ....[135]....
        /*0258*/ 	.word	0xffffffff


	//   ....[136]....
        /*025c*/ 	.word	0xffffffff


	//   ....[137]....
        /*0260*/ 	.word	0xffffffff


	//   ....[138]....
        /*0264*/ 	.word	0xffffffff


	//   ....[139]....
        /*0268*/ 	.word	0xffffffff


	//   ....[140]....
        /*026c*/ 	.word	0xffffffff


	//   ....[141]....
        /*0270*/ 	.word	0xffffffff


	//   ....[142]....
        /*0274*/ 	.word	0xffffffff


	//   ....[143]....
        /*0278*/ 	.word	0xffffffff


	//   ....[144]....
        /*027c*/ 	.word	0xffffffff


	//   ....[145]....
        /*0280*/ 	.word	0xffffffff


	//   ....[146]....
        /*0284*/ 	.word	0xffffffff


	//   ....[147]....
        /*0288*/ 	.word	0xffffffff


	//   ....[148]....
        /*028c*/ 	.word	0xffffffff


	//   ....[149]....
        /*0290*/ 	.word	0xffffffff


	//   ....[150]....
        /*0294*/ 	.word	0xffffffff


	//   ....[151]....
        /*0298*/ 	.word	0xffffffff


	//   ....[152]....
        /*029c*/ 	.word	0xffffffff


	//   ....[153]....
        /*02a0*/ 	.word	0xffffffff


	//   ....[154]....
        /*02a4*/ 	.word	0xffffffff


	//----- nvinfo : EIATTR_COOP_GROUP_INSTR_OFFSETS
	.align		4
.L_2405:
        /*02a8*/ 	.byte	0x04, 0x28
        /*02aa*/ 	.short	(.L_2407 - .L_2406)


	//   ....[0]....
.L_2406:
        /*02ac*/ 	.word	0x00000ca0


	//   ....[1]....
        /*02b0*/ 	.word	0x00000d50


	//   ....[2]....
        /*02b4*/ 	.word	0x00000f00


	//   ....[3]....
        /*02b8*/ 	.word	0x00001080


	//   ....[4]....
        /*02bc*/ 	.word	0x00001940


	//   ....[5]....
        /*02c0*/ 	.word	0x00002120


	//   ....[6]....
        /*02c4*/ 	.word	0x000026b0


	//   ....[7]....
        /*02c8*/ 	.word	0x00002ea0


	//   ....[8]....
        /*02cc*/ 	.word	0x000038d0


	//   ....[9]....
        /*02d0*/ 	.word	0x00005040


	//   ....[10]....
        /*02d4*/ 	.word	0x00005060


	//   ....[11]....
        /*02d8*/ 	.word	0x00005090


	//   ....[12]....
        /*02dc*/ 	.word	0x000050a0


	//   ....[13]....
        /*02e0*/ 	.word	0x00005150


	//   ....[14]....
        /*02e4*/ 	.word	0x00005170


	//   ....[15]....
        /*02e8*/ 	.word	0x00005180


	//   ....[16]....
        /*02ec*/ 	.word	0x00005190


	//   ....[17]....
        /*02f0*/ 	.word	0x00005250


	//   ....[18]....
        /*02f4*/ 	.word	0x00005270


	//   ....[19]....
        /*02f8*/ 	.word	0x00005280


	//   ....[20]....
        /*02fc*/ 	.word	0x00005290


	//   ....[21]....
        /*0300*/ 	.word	0x00005350


	//   ....[22]....
        /*0304*/ 	.word	0x00005370


	//   ....[23]....
        /*0308*/ 	.word	0x00005380


	//   ....[24]....
        /*030c*/ 	.word	0x00005390


	//   ....[25]....
        /*0310*/ 	.word	0x00005440


	//   ....[26]....
        /*0314*/ 	.word	0x00005460


	//   ....[27]....
        /*0318*/ 	.word	0x00005480


	//   ....[28]....
        /*031c*/ 	.word	0x00005490


	//   ....[29]....
        /*0320*/ 	.word	0x000055f0


	//   ....[30]....
        /*0324*/ 	.word	0x00005660


	//   ....[31]....
        /*0328*/ 	.word	0x000056d0


	//   ....[32]....
        /*032c*/ 	.word	0x00005740


	//   ....[33]....
        /*0330*/ 	.word	0x00005760


	//   ....[34]....
        /*0334*/ 	.word	0x00005770


	//   ....[35]....
        /*0338*/ 	.word	0x00005780


	//   ....[36]....
        /*033c*/ 	.word	0x00005790


	//   ....[37]....
        /*0340*/ 	.word	0x000057a0


	//   ....[38]....
        /*0344*/ 	.word	0x000057b0


	//   ....[39]....
        /*0348*/ 	.word	0x000057c0


	//   ....[40]....
        /*034c*/ 	.word	0x000057d0


	//   ....[41]....
        /*0350*/ 	.word	0x00006ac0


	//   ....[42]....
        /*0354*/ 	.word	0x00006ae0


	//   ....[43]....
        /*0358*/ 	.word	0x00006af0


	//   ....[44]....
        /*035c*/ 	.word	0x00006b00


	//   ....[45]....
        /*0360*/ 	.word	0x00006c20


	//   ....[46]....
        /*0364*/ 	.word	0x00006c30


	//   ....[47]....
        /*0368*/ 	.word	0x00006c40


	//   ....[48]....
        /*036c*/ 	.word	0x00006c50


	//   ....[49]....
        /*0370*/ 	.word	0x00006d70


	//   ....[50]....
        /*0374*/ 	.word	0x00006d90


	//   ....[51]....
        /*0378*/ 	.word	0x00006da0


	//   ....[52]....
        /*037c*/ 	.word	0x00006db0


	//   ....[53]....
        /*0380*/ 	.word	0x00006ed0


	//   ....[54]....
        /*0384*/ 	.word	0x00006ee0


	//   ....[55]....
        /*0388*/ 	.word	0x00006ef0


	//   ....[56]....
        /*038c*/ 	.word	0x00006f00


	//   ....[57]....
        /*0390*/ 	.word	0x00007020


	//   ....[58]....
        /*0394*/ 	.word	0x00007040


	//   ....[59]....
        /*0398*/ 	.word	0x00007050


	//   ....[60]....
        /*039c*/ 	.word	0x00007060


	//   ....[61]....
        /*03a0*/ 	.word	0x00007160


	//   ....[62]....
        /*03a4*/ 	.word	0x00007170


	//   ....[63]....
        /*03a8*/ 	.word	0x00007180


	//   ....[64]....
        /*03ac*/ 	.word	0x00007190


	//   ....[65]....
        /*03b0*/ 	.word	0x000071a0


	//   ....[66]....
        /*03b4*/ 	.word	0x000071b0


	//   ....[67]....
        /*03b8*/ 	.word	0x000071c0


	//   ....[68]....
        /*03bc*/ 	.word	0x000071f0


	//   ....[69]....
        /*03c0*/ 	.word	0x00007220


	//   ....[70]....
        /*03c4*/ 	.word	0x00007230


	//   ....[71]....
        /*03c8*/ 	.word	0x00007240


	//   ....[72]....
        /*03cc*/ 	.word	0x00007250


	//   ....[73]....
        /*03d0*/ 	.word	0x0000b200


	//   ....[74]....
        /*03d4*/ 	.word	0x0000b240


	//   ....[75]....
        /*03d8*/ 	.word	0x0000b340


	//   ....[76]....
        /*03dc*/ 	.word	0x0000b370


	//   ....[77]....
        /*03e0*/ 	.word	0x0000b450


	//   ....[78]....
        /*03e4*/ 	.word	0x0000b480


	//   ....[79]....
        /*03e8*/ 	.word	0x0000b560


	//   ....[80]....
        /*03ec*/ 	.word	0x0000b590


	//   ....[81]....
        /*03f0*/ 	.word	0x0000b670


	//   ....[82]....
        /*03f4*/ 	.word	0x0000b6a0


	//   ....[83]....
        /*03f8*/ 	.word	0x0000ba70


	//   ....[84]....
        /*03fc*/ 	.word	0x0000be00


	//   ....[85]....
        /*0400*/ 	.word	0x0000bee0


	//   ....[86]....
        /*0404*/ 	.word	0x0000bf40


	//   ....[87]....
        /*0408*/ 	.word	0x0000bf90


	//   ....[88]....
        /*040c*/ 	.word	0x0000bfc0


	//   ....[89]....
        /*0410*/ 	.word	0x0000bfe0


	//   ....[90]....
        /*0414*/ 	.word	0x0000c0c0


	//   ....[91]....
        /*0418*/ 	.word	0x0000c110


	//   ....[92]....
        /*041c*/ 	.word	0x0000c170


	//   ....[93]....
        /*0420*/ 	.word	0x0000c190


	//   ....[94]....
        /*0424*/ 	.word	0x0000c1b0


	//   ....[95]....
        /*0428*/ 	.word	0x0000c480


	//   ....[96]....
        /*042c*/ 	.word	0x0000c500


	//   ....[97]....
        /*0430*/ 	.word	0x0000c570


	//   ....[98]....
        /*0434*/ 	.word	0x0000c5e0


	//   ....[99]....
        /*0438*/ 	.word	0x0000c730


	//   ....[100]....
        /*043c*/ 	.word	0x0000c7a0


	//   ....[101]....
        /*0440*/ 	.word	0x0000c810


	//   ....[102]....
        /*0444*/ 	.word	0x0000c880


	//   ....[103]....
        /*0448*/ 	.word	0x0000c9a0


	//   ....[104]....
        /*044c*/ 	.word	0x0000ca10


	//   ....[105]....
        /*0450*/ 	.word	0x0000ca80


	//   ....[106]....
        /*0454*/ 	.word	0x0000caf0


	//   ....[107]....
        /*0458*/ 	.word	0x0000cc10


	//   ....[108]....
        /*045c*/ 	.word	0x0000cc80


	//   ....[109]....
        /*0460*/ 	.word	0x0000ccf0


	//   ....[110]....
        /*0464*/ 	.word	0x0000cd60


	//   ....[111]....
        /*0468*/ 	.word	0x0000cec0


	//   ....[112]....
        /*046c*/ 	.word	0x0000cf30


	//   ....[113]....
        /*0470*/ 	.word	0x0000cfa0


	//   ....[114]....
        /*0474*/ 	.word	0x0000d010


	//   ....[115]....
        /*0478*/ 	.word	0x0000d070


	//   ....[116]....
        /*047c*/ 	.word	0x0000d0e0


	//   ....[117]....
        /*0480*/ 	.word	0x0000d150


	//   ....[118]....
        /*0484*/ 	.word	0x0000d1c0


	//   ....[119]....
        /*0488*/ 	.word	0x0000d250


	//   ....[120]....
        /*048c*/ 	.word	0x0000d2c0


	//   ....[121]....
        /*0490*/ 	.word	0x0000d330


	//   ....[122]....
        /*0494*/ 	.word	0x0000d3a0


	//   ....[123]....
        /*0498*/ 	.word	0x0000d420


	//   ....[124]....
        /*049c*/ 	.word	0x0000d4a0


	//   ....[125]....
        /*04a0*/ 	.word	0x0000d510


	//   ....[126]....
        /*04a4*/ 	.word	0x0000d580


	//   ....[127]....
        /*04a8*/ 	.word	0x0000d600


	//   ....[128]....
        /*04ac*/ 	.word	0x0000d670


	//   ....[129]....
        /*04b0*/ 	.word	0x0000d6e0


	//   ....[130]....
        /*04b4*/ 	.word	0x0000d750


	//   ....[131]....
        /*04b8*/ 	.word	0x0000d7d0


	//   ....[132]....
        /*04bc*/ 	.word	0x0000d850


	//   ....[133]....
        /*04c0*/ 	.word	0x0000d8c0


	//   ....[134]....
        /*04c4*/ 	.word	0x0000d930


	//   ....[135]....
        /*04c8*/ 	.word	0x0000d9b0


	//   ....[136]....
        /*04cc*/ 	.word	0x0000da20


	//   ....[137]....
        /*04d0*/ 	.word	0x0000da90


	//   ....[138]....
        /*04d4*/ 	.word	0x0000db00


	//   ....[139]....
        /*04d8*/ 	.word	0x0000db80


	//   ....[140]....
        /*04dc*/ 	.word	0x0000dc00


	//   ....[141]....
        /*04e0*/ 	.word	0x0000dc70


	//   ....[142]....
        /*04e4*/ 	.word	0x0000dce0


	//   ....[143]....
        /*04e8*/ 	.word	0x0000dd60


	//   ....[144]....
        /*04ec*/ 	.word	0x0000ddd0


	//   ....[145]....
        /*04f0*/ 	.word	0x0000de40


	//   ....[146]....
        /*04f4*/ 	.word	0x0000deb0


	//   ....[147]....
        /*04f8*/ 	.word	0x0000df20


	//   ....[148]....
        /*04fc*/ 	.word	0x0000df90


	//   ....[149]....
        /*0500*/ 	.word	0x0000e000


	//   ....[150]....
        /*0504*/ 	.word	0x0000e070


	//   ....[151]....
        /*0508*/ 	.word	0x0000e140


	//   ....[152]....
        /*050c*/ 	.word	0x0000e1b0


	//   ....[153]....
        /*0510*/ 	.word	0x0000e220


	//   ....[154]....
        /*0514*/ 	.word	0x0000e290


	//----- nvinfo : EIATTR_EXIT_INSTR_OFFSETS
	.align		4
.L_2407:
        /*0518*/ 	.byte	0x04, 0x1c
        /*051a*/ 	.short	(.L_2409 - .L_2408)


	//   ....[0]....
.L_2408:
        /*051c*/ 	.word	0x0000c2a0


	//   ....[1]....
        /*0520*/ 	.word	0x0000c420


	//----- nvinfo : EIATTR_MAX_THREADS
	.align		4
.L_2409:
        /*0524*/ 	.byte	0x04, 0x05
        /*0526*/ 	.short	(.L_2411 - .L_2410)
.L_2410:
        /*0528*/ 	.word	0x00000040
        /*052c*/ 	.word	0x00000001
        /*0530*/ 	.word	0x00000001


	//----- nvinfo : EIATTR_CRS_STACK_SIZE
	.align		4
.L_2411:
        /*0534*/ 	.byte	0x04, 0x1e
        /*0536*/ 	.short	(.L_2413 - .L_2412)
.L_2412:
        /*0538*/ 	.word	0x00000000
.L_2413:


//--------------------- .nv.info._Z25selective_scan_bwd_kernelI32Selective_Scan_bwd_kernel_traitsILi64ELi16ELb1ELb1ELb1ELb1ELb0EN3c108BFloat16ENS1_7complexIfEEEEv12SSMParamsBwd --------------------------
	.section	.nv.info._Z25selective_scan_bwd_kernelI32Selective_Scan_bwd_kernel_traitsILi64ELi16ELb1ELb1ELb1ELb1ELb0EN3c108BFloat16ENS1_7complexIfEEEEv12SSMParamsBwd,"",@"SHT_CUDA_INFO"
	.sectionflags	@""
	.align	4


	//----- nvinfo : EIATTR_CUDA_API_VERSION
	.align		4
        /*0000*/ 	.byte	0x04, 0x37
        /*0002*/ 	.short	(.L_2415 - .L_2414)
.L_2414:
        /*0004*/ 	.word	0x00000082


	//----- nvinfo : EIATTR_SW2861232_WAR
	.align		4
.L_2415:
        /*0008*/ 	.byte	0x01, 0x35
	.zero		2


	//----- nvinfo : EIATTR_PARAM_CBANK
	.align		4
        /*000c*/ 	.byte	0x04, 0x0a
        /*000e*/ 	.short	(.L_2417 - .L_2416)
	.align		4
.L_2416:
        /*0010*/ 	.word	index@(.nv.constant0._Z25selective_scan_bwd_kernelI32Selective_Scan_bwd_kernel_traitsILi64ELi16ELb1ELb1ELb1ELb1ELb0EN3c108BFloat16ENS1_7complexIfEEEEv12SSMParamsBwd)
        /*0014*/ 	.short	0x0160
        /*0016*/ 	.short	0x01f0


	//----- nvinfo : EIATTR_CBANK_PARAM_SIZE
	.align		4
.L_2417:
        /*0018*/ 	.byte	0x03, 0x19
        /*001a*/ 	.short	0x01f0


	//----- nvinfo : EIATTR_KPARAM_INFO
	.align		4
        /*001c*/ 	.byte	0x04, 0x17
        /*001e*/ 	.short	(.L_2419 - .L_2418)
.L_2418:
        /*0020*/ 	.word	0x00000000
        /*0024*/ 	.short	0x0000
        /*0026*/ 	.short	0x0000
        /*0028*/ 	.byte	0x00, 0xf0, 0xc1, 0x07


	//----- nvinfo : EIATTR_MAXREG_COUNT
	.align		4
.L_2419:
        /*002c*/ 	.byte	0x03, 0x1b
        /*002e*/ 	.short	0x00ff


	//----- nvinfo : EIATTR_NUM_BARRIERS
	.align		4
        /*0030*/ 	.byte	0x02, 0x4c
        /*0032*/ 	.byte	0x01
	.zero		1


	//----- nvinfo : EIATTR_MERCURY_ISA_VERSION
	.align		4
        /*0034*/ 	.byte	0x03, 0x5f
        /*0036*/ 	.short	0x0000


	//----- nvinfo : EIATTR_COOP_GROUP_MASK_REGIDS
	.align		4
        /*0038*/ 	.byte	0x04, 0x29
        /*003a*/ 	.short	(.L_2421 - .L_2420)


	//   ....[0]....
.L_2420:
        /*003c*/ 	.word	0xffffffff


	//   ....[1]....
        /*0040*/ 	.word	0xffffffff


	//   ....[2]....
        /*0044*/ 	.word	0xffffffff


	//   ....[3]....
        /*0048*/ 	.word	0xffffffff


	//   ....[4]....
        /*004c*/ 	.word	0xffffffff


	//   ....[5]....
        /*0050*/ 	.word	0xffffffff


	//   ....[6]....
        /*0054*/ 	.word	0xffffffff


	//   ....[7]....
        /*0058*/ 	.word	0xffffffff


	//   ....[8]....
        /*005c*/ 	.word	0xffffffff


	//   ....[9]....
        /*0060*/ 	.word	0xffffffff


	//   ....[10]....
        /*0064*/ 	.word	0xffffffff


	//   ....[11]....
        /*0068*/ 	.word	0xffffffff


	//   ....[12]....
        /*006c*/ 	.word	0xffffffff


	//   ....[13]....
        /*0070*/ 	.word	0xffffffff


	//   ....[14]....
        /*0074*/ 	.word	0xffffffff


	//   ....[15]....
        /*0078*/ 	.word	0xffffffff


	//   ....[16]....
        /*007c*/ 	.word	0xffffffff


	//   ....[17]....
        /*0080*/ 	.word	0xffffffff


	//   ....[18]....
        /*0084*/ 	.word	0xffffffff


	//   ....[19]....
        /*0088*/ 	.word	0xffffffff


	//   ....[20]....
        /*008c*/ 	.word	0xffffffff


	//   ....[21]....
        /*0090*/ 	.word	0xffffffff


	//   ....[22]....
        /*0094*/ 	.word	0xffffffff


	//   ....[23]....
        /*0098*/ 	.word	0xffffffff


	//   ....[24]....
        /*009c*/ 	.word	0xffffffff


	//   ....[25]....
        /*00a0*/ 	.word	0xffffffff


	//   ....[26]....
        /*00a4*/ 	.word	0xffffffff


	//   ....[27]....
        /*00a8*/ 	.word	0xffffffff


	//   ....[28]....
        /*00ac*/ 	.word	0xffffffff


	//   ....[29]....
        /*00b0*/ 	.word	0xffffffff


	//   ....[30]....
        /*00b4*/ 	.word	0xffffffff


	//   ....[31]....
        /*00b8*/ 	.word	0xffffffff


	//   ....[32]....
        /*00bc*/ 	.word	0xffffffff


	//   ....[33]....
        /*00c0*/ 	.word	0xffffffff


	//   ....[34]....
        /*00c4*/ 	.word	0xffffffff


	//   ....[35]....
        /*00c8*/ 	.word	0xffffffff


	//   ....[36]....
        /*00cc*/ 	.word	0xffffffff


	//   ....[37]....
        /*00d0*/ 	.word	0xffffffff


	//   ....[38]....
        /*00d4*/ 	.word	0xffffffff


	//   ....[39]....
        /*00d8*/ 	.word	0xffffffff


	//   ....[40]....
        /*00dc*/ 	.word	0xffffffff


	//   ....[41]....
        /*00e0*/ 	.word	0xffffffff


	//   ....[42]....
        /*00e4*/ 	.word	0xffffffff


	//   ....[43]....
        /*00e8*/ 	.word	0xffffffff


	//   ....[44]....
        /*00ec*/ 	.word	0xffffffff


	//   ....[45]....
        /*00f0*/ 	.word	0xffffffff


	//   ....[46]....
        /*00f4*/ 	.word	0xffffffff


	//   ....[47]....
        /*00f8*/ 	.word	0xffffffff


	//   ....[48]....
        /*00fc*/ 	.word	0xffffffff


	//   ....[49]....
        /*0100*/ 	.word	0xffffffff


	//   ....[50]....
        /*0104*/ 	.word	0xffffffff


	//   ....[51]....
        /*0108*/ 	.word	0xffffffff


	//   ....[52]....
        /*010c*/ 	.word	0xffffffff


	//   ....[53]....
        /*0110*/ 	.word	0xffffffff


	//   ....[54]....
        /*0114*/ 	.word	0xffffffff


	//   ....[55]....
        /*0118*/ 	.word	0xffffffff


	//   ....[56]....
        /*011c*/ 	.word	0xffffffff


	//   ....[57]....
        /*0120*/ 	.word	0xffffffff


	//   ....[58]....
        /*0124*/ 	.word	0xffffffff


	//   ....[59]....
        /*0128*/ 	.word	0xffffffff


	//   ....[60]....
        /*012c*/ 	.word	0xffffffff


	//   ....[61]....
        /*0130*/ 	.word	0xffffffff


	//   ....[62]....
        /*0134*/ 	.word	0xffffffff


	//   ....[63]....
        /*0138*/ 	.word	0xffffffff


	//   ....[64]....
        /*013c*/ 	.word	0xffffffff


	//   ....[65]....
        /*0140*/ 	.word	0xffffffff


	//   ....[66]....
        /*0144*/ 	.word	0xffffffff


	//   ....[67]....
        /*0148*/ 	.word	0xffffffff


	//   ....[68]....
        /*014c*/ 	.word	0xffffffff


	//   ....[69]....
        /*0150*/ 	.word	0xffffffff


	//   ....[70]....
        /*0154*/ 	.word	0xffffffff


	//   ....[71]....
        /*0158*/ 	.word	0xffffffff


	//   ....[72]....
        /*015c*/ 	.word	0xffffffff


	//   ....[73]....
        /*0160*/ 	.word	0xffffffff


	//   ....[74]....
        /*0164*/ 	.word	0xffffffff


	//   ....[75]....
        /*0168*/ 	.word	0xffffffff


	//   ....[76]....
        /*016c*/ 	.word	0xffffffff


	//   ....[77]....
        /*0170*/ 	.word	0xffffffff


	//   ....[78]....
        /*0174*/ 	.word	0xffffffff


	//   ....[79]....
        /*0178*/ 	.word	0xffffffff


	//   ....[80]....
        /*017c*/ 	.word	0xffffffff


	//   ....[81]....
        /*0180*/ 	.word	0xffffffff


	//   ....[82]....
        /*0184*/ 	.word	0xffffffff


	//   ....[83]....
        /*0188*/ 	.word	0xffffffff


	//   ....[84]....
        /*018c*/ 	.word	0xffffffff


	//   ....[85]....
        /*0190*/ 	.word	0xffffffff


	//   ....[86]....
        /*0194*/ 	.word	0xffffffff


	//   ....[87]....
        /*0198*/ 	.word	0xffffffff


	//   ....[88]....
        /*019c*/ 	.word	0xffffffff


	//   ....[89]....
        /*01a0*/ 	.word	0xffffffff


	//   ....[90]....
        /*01a4*/ 	.word	0xffffffff


	//   ....[91]....
        /*01a8*/ 	.word	0xffffffff


	//   ....[92]....
        /*01ac*/ 	.word	0xffffffff


	//   ....[93]....
        /*01b0*/ 	.word	0xffffffff


	//   ....[94]....
        /*01b4*/ 	.word	0xffffffff


	//   ....[95]....
        /*01b8*/ 	.word	0xffffffff


	//   ....[96]....
        /*01bc*/ 	.word	0xffffffff


	//   ....[97]....
        /*01c0*/ 	.word	0xffffffff


	//   ....[98]....
        /*01c4*/ 	.word	0xffffffff


	//   ....[99]....
        /*01c8*/ 	.word	0xffffffff


	//   ....[100]....
        /*01cc*/ 	.word	0xffffffff


	//   ....[101]....
        /*01d0*/ 	.word	0xffffffff


	//   ....[102]....
        /*01d4*/ 	.word	0xffffffff


	//   ....[103]....
        /*01d8*/ 	.word	0xffffffff


	//   ....[104]....
        /*01dc*/ 	.word	0xffffffff


	//   ....[105]....
        /*01e0*/ 	.word	0xffffffff


	//   ....[106]....
        /*01e4*/ 	.word	0xffffffff


	//   ....[107]....
        /*01e8*/ 	.word	0xffffffff


	//   ....[108]....
        /*01ec*/ 	.word	0xffffffff


	//   ....[109]....
        /*01f0*/ 	.word	0xffffffff


	//   ....[110]....
        /*01f4*/ 	.word	0xffffffff


	//   ....[111]....
        /*01f8*/ 	.word	0xffffffff


	//   ....[112]....
        /*01fc*/ 	.word	0xffffffff


	//   ....[113]....
        /*0200*/ 	.word	0xffffffff


	//   ....[114]....
        /*0204*/ 	.word	0xffffffff


	//   ....[115]....
        /*0208*/ 	.word	0xffffffff


	//   ....[116]....
        /*020c*/ 	.word	0xffffffff


	//   ....[117]....
        /*0210*/ 	.word	0xffffffff


	//   ....[118]....
        /*0214*/ 	.word	0xffffffff


	//   ....[119]....
        /*0218*/ 	.word	0xffffffff


	//   ....[120]....
        /*021c*/ 	.word	0xffffffff


	//   ....[121]....
        /*0220*/ 	.word	0xffffffff


	//   ....[122]....
        /*0224*/ 	.word	0xffffffff


	//   ....[123]....
        /*0228*/ 	.word	0xffffffff


	//   ....[124]....
        /*022c*/ 	.word	0xffffffff


	//   ....[125]....
        /*0230*/ 	.word	0xffffffff


	//   ....[126]....
        /*0234*/ 	.word	0xffffffff


	//   ....[127]....
        /*0238*/ 	.word	0xffffffff


	//   ....[128]....
        /*023c*/ 	.word	0xffffffff


	//   ....[129]....
        /*0240*/ 	.word	0xffffffff


	//   ....[130]....
        /*0244*/ 	.word	0xffffffff


	//   ....[131]....
        /*0248*/ 	.word	0xffffffff


	//   ....[132]....
        /*024c*/ 	.word	0xffffffff


	//   ....[133]....
        /*0250*/ 	.word	0xffffffff


	//   ....[134]....
        /*0254*/ 	.word	0xffffffff


	//   ....[135]....
        /*0258*/ 	.word	0xffffffff


	//   ....[136]....
        /*025c*/ 	.word	0xffffffff


	//   ....[137]....
        /*0260*/ 	.word	0xffffffff


	//   ....[138]....
        /*0264*/ 	.word	0xffffffff


	//   ....[139]....
        /*0268*/ 	.word	0xffffffff


	//   ....[140]....
        /*026c*/ 	.word	0xffffffff


	//   ....[141]....
        /*0270*/ 	.word	0xffffffff


	//   ....[142]....
        /*0274*/ 	.word	0xffffffff


	//   ....[143]....
        /*0278*/ 	.word	0xffffffff


	//   ....[144]....
        /*027c*/ 	.word	0xffffffff


	//   ....[145]....
        /*0280*/ 	.word	0xffffffff


	//   ....[146]....
        /*0284*/ 	.word	0xffffffff


	//   ....[147]....
        /*0288*/ 	.word	0xffffffff


	//   ....[148]....
        /*028c*/ 	.word	0xffffffff


	//   ....[149]....
        /*0290*/ 	.word	0xffffffff


	//   ....[150]....
        /*0294*/ 	.word	0xffffffff


	//   ....[151]....
        /*0298*/ 	.word	0xffffffff


	//----- nvinfo : EIATTR_COOP_GROUP_INSTR_OFFSETS
	.align		4
.L_2421:
        /*029c*/ 	.byte	0x04, 0x28
        /*029e*/ 	.short	(.L_2423 - .L_2422)


	//   ....[0]....
.L_2422:
        /*02a0*/ 	.word	0x000009e0


	//   ....[1]....
        /*02a4*/ 	.word	0x00000a90


	//   ....[2]....
        /*02a8*/ 	.word	0x00000bf0


	//   ....[3]....
        /*02ac*/ 	.word	0x00003930


	//   ....[4]....
        /*02b0*/ 	.word	0x00004260


	//   ....[5]....
        /*02b4*/ 	.word	0x00005a30


	//   ....[6]....
        /*02b8*/ 	.word	0x00005a50


	//   ....[7]....
        /*02bc*/ 	.word	0x00005a70


	//   ....[8]....
        /*02c0*/ 	.word	0x00005a80


	//   ....[9]....
        /*02c4*/ 	.word	0x00005b30


	//   ....[10]....
        /*02c8*/ 	.word	0x00005b50


	//   ....[11]....
        /*02cc*/ 	.word	0x00005b70


	//   ....[12]....
        /*02d0*/ 	.word	0x00005b80


	//   ....[13]....
        /*02d4*/ 	.word	0x00005c10


	//   ....[14]....
        /*02d8*/ 	.word	0x00005c40


	//   ....[15]....
        /*02dc*/ 	.word	0x00005c70


	//   ....[16]....
        /*02e0*/ 	.word	0x00005c80


	//   ....[17]....
        /*02e4*/ 	.word	0x00005d50


	//   ....[18]....
        /*02e8*/ 	.word	0x00005d60


	//   ....[19]....
        /*02ec*/ 	.word	0x00005d70


	//   ....[20]....
        /*02f0*/ 	.word	0x00005d80


	//   ....[21]....
        /*02f4*/ 	.word	0x00005e40


	//   ....[22]....
        /*02f8*/ 	.word	0x00005e50


	//   ....[23]....
        /*02fc*/ 	.word	0x00005e60


	//   ....[24]....
        /*0300*/ 	.word	0x00005e70


	//   ....[25]....
        /*0304*/ 	.word	0x00005fd0


	//   ....[26]....
        /*0308*/ 	.word	0x00006040


	//   ....[27]....
        /*030c*/ 	.word	0x000060b0


	//   ....[28]....
        /*0310*/ 	.word	0x00006120


	//   ....[29]....
        /*0314*/ 	.word	0x00006140


	//   ....[30]....
        /*0318*/ 	.word	0x00006150


	//   ....[31]....
        /*031c*/ 	.word	0x00006160


	//   ....[32]....
        /*0320*/ 	.word	0x00006170


	//   ....[33]....
        /*0324*/ 	.word	0x00006180


	//   ....[34]....
        /*0328*/ 	.word	0x00006190


	//   ....[35]....
        /*032c*/ 	.word	0x000061a0


	//   ....[36]....
        /*0330*/ 	.word	0x000061b0


	//   ....[37]....
        /*0334*/ 	.word	0x000074c0


	//   ....[38]....
        /*0338*/ 	.word	0x000074e0


	//   ....[39]....
        /*033c*/ 	.word	0x000074f0


	//   ....[40]....
        /*0340*/ 	.word	0x00007500


	//   ....[41]....
        /*0344*/ 	.word	0x00007620


	//   ....[42]....
        /*0348*/ 	.word	0x00007630


	//   ....[43]....
        /*034c*/ 	.word	0x00007640


	//   ....[44]....
        /*0350*/ 	.word	0x00007650


	//   ....[45]....
        /*0354*/ 	.word	0x00007770


	//   ....[46]....
        /*0358*/ 	.word	0x00007790


	//   ....[47]....
        /*035c*/ 	.word	0x000077a0


	//   ....[48]....
        /*0360*/ 	.word	0x000077b0


	//   ....[49]....
        /*0364*/ 	.word	0x000078d0


	//   ....[50]....
        /*0368*/ 	.word	0x000078e0


	//   ....[51]....
        /*036c*/ 	.word	0x000078f0


	//   ....[52]....
        /*0370*/ 	.word	0x00007900


	//   ....[53]....
        /*0374*/ 	.word	0x00007a20


	//   ....[54]....
        /*0378*/ 	.word	0x00007a40


	//   ....[55]....
        /*037c*/ 	.word	0x00007a50


	//   ....[56]....
        /*0380*/ 	.word	0x00007a60


	//   ....[57]....
        /*0384*/ 	.word	0x00007b60


	//   ....[58]....
        /*0388*/ 	.word	0x00007b70


	//   ....[59]....
        /*038c*/ 	.word	0x00007b80


	//   ....[60]....
        /*0390*/ 	.word	0x00007b90


	//   ....[61]....
        /*0394*/ 	.word	0x00007ba0


	//   ....[62]....
        /*0398*/ 	.word	0x00007bb0


	//   ....[63]....
        /*039c*/ 	.word	0x00007bc0


	//   ....[64]....
        /*03a0*/ 	.word	0x00007bf0


	//   ....[65]....
        /*03a4*/ 	.word	0x00007c20


	//   ....[66]....
        /*03a8*/ 	.word	0x00007c50


	//   ....[67]....
        /*03ac*/ 	.word	0x00007c60


	//   ....[68]....
        /*03b0*/ 	.word	0x00007c70


	//   ....[69]....
        /*03b4*/ 	.word	0x0000bc10


	//   ....[70]....
        /*03b8*/ 	.word	0x0000bc50


	//   ....[71]....
        /*03bc*/ 	.word	0x0000bd40


	//   ....[72]....
        /*03c0*/ 	.word	0x0000bd70


	//   ....[73]....
        /*03c4*/ 	.word	0x0000be50


	//   ....[74]....
        /*03c8*/ 	.word	0x0000be80


	//   ....[75]....
        /*03cc*/ 	.word	0x0000bf60


	//   ....[76]....
        /*03d0*/ 	.word	0x0000bf90


	//   ....[77]....
        /*03d4*/ 	.word	0x0000c000


	//   ....[78]....
        /*03d8*/ 	.word	0x0000c020


	//   ....[79]....
        /*03dc*/ 	.word	0x0000c340


	//   ....[80]....
        /*03e0*/ 	.word	0x0000cb30


	//   ....[81]....
        /*03e4*/ 	.word	0x0000cf20


	//   ....[82]....
        /*03e8*/ 	.word	0x0000d050


	//   ....[83]....
        /*03ec*/ 	.word	0x0000d0b0


	//   ....[84]....
        /*03f0*/ 	.word	0x0000d110


	//   ....[85]....
        /*03f4*/ 	.word	0x0000d130


	//   ....[86]....
        /*03f8*/ 	.word	0x0000d150


	//   ....[87]....
        /*03fc*/ 	.word	0x0000d210


	//   ....[88]....
        /*0400*/ 	.word	0x0000d260


	//   ....[89]....
        /*0404*/ 	.word	0x0000d2c0


	//   ....[90]....
        /*0408*/ 	.word	0x0000d2e0


	//   ....[91]....
        /*040c*/ 	.word	0x0000d300


	//   ....[92]....
        /*0410*/ 	.word	0x0000d580


	//   ....[93]....
        /*0414*/ 	.word	0x0000d600


	//   ....[94]....
        /*0418*/ 	.word	0x0000d670


	//   ....[95]....
        /*041c*/ 	.word	0x0000d6e0


	//   ....[96]....
        /*0420*/ 	.word	0x0000d830


	//   ....[97]....
        /*0424*/ 	.word	0x0000d8a0


	//   ....[98]....
        /*0428*/ 	.word	0x0000d910


	//   ....[99]....
        /*042c*/ 	.word	0x0000d980


	//   ....[100]....
        /*0430*/ 	.word	0x0000daa0


	//   ....[101]....
        /*0434*/ 	.word	0x0000db10


	//   ....[102]....
        /*0438*/ 	.word	0x0000db80


	//   ....[103]....
        /*043c*/ 	.word	0x0000dbf0


	//   ....[104]....
        /*0440*/ 	.word	0x0000dd10


	//   ....[105]....
        /*0444*/ 	.word	0x0000dd80


	//   ....[106]....
        /*0448*/ 	.word	0x0000ddf0


	//   ....[107]....
        /*044c*/ 	.word	0x0000de60


	//   ....[108]....
        /*0450*/ 	.word	0x0000df80


	//   ....[109]....
        /*0454*/ 	.word	0x0000dff0


	//   ....[110]....
        /*0458*/ 	.word	0x0000e060


	//   ....[111]....
        /*045c*/ 	.word	0x0000e0d0


	//   ....[112]....
        /*0460*/ 	.word	0x0000e140


	//   ....[113]....
        /*0464*/ 	.word	0x0000e1b0


	//   ....[114]....
        /*0468*/ 	.word	0x0000e220


	//   ....[115]....
        /*046c*/ 	.word	0x0000e290


	//   ....[116]....
        /*0470*/ 	.word	0x0000e310


	//   ....[117]....
        /*0474*/ 	.word	0x0000e380


	//   ....[118]....
        /*0478*/ 	.word	0x0000e3f0


	//   ....[119]....
        /*047c*/ 	.word	0x0000e460


	//   ....[120]....
        /*0480*/ 	.word	0x0000e4e0


	//   ....[121]....
        /*0484*/ 	.word	0x0000e560


	//   ....[122]....
        /*0488*/ 	.word	0x0000e5d0


	//   ....[123]....
        /*048c*/ 	.word	0x0000e640


	//   ....[124]....
        /*0490*/ 	.word	0x0000e6b0


	//   ....[125]....
        /*0494*/ 	.word	0x0000e720


	//   ....[126]....
        /*0498*/ 	.word	0x0000e790


	//   ....[127]....
        /*049c*/ 	.word	0x0000e800


	//   ....[128]....
        /*04a0*/ 	.word	0x0000e870


	//   ....[129]....
        /*04a4*/ 	.word	0x0000e8f0


	//   ....[130]....
        /*04a8*/ 	.word	0x0000e960


	//   ....[131]....
        /*04ac*/ 	.word	0x0000e9d0


	//   ....[132]....
        /*04b0*/ 	.word	0x0000ea40


	//   ....[133]....
        /*04b4*/ 	.word	0x0000eab0


	//   ....[134]....
        /*04b8*/ 	.word	0x0000eb20


	//   ....[135]....
        /*04bc*/ 	.word	0x0000eb90


	//   ....[136]....
        /*04c0*/ 	.word	0x0000ec00


	//   ....[137]....
        /*04c4*/ 	.word	0x0000ec80


	//   ....[138]....
        /*04c8*/ 	.word	0x0000ecf0


	//   ....[139]....
        /*04cc*/ 	.word	0x0000ed60


	//   ....[140]....
        /*04d0*/ 	.word	0x0000edd0


	//   ....[141]....
        /*04d4*/ 	.word	0x0000ee40


	//   ....[142]....
        /*04d8*/ 	.word	0x0000eeb0


	//   ....[143]....
        /*04dc*/ 	.word	0x0000ef20


	//   ....[144]....
        /*04e0*/ 	.word	0x0000ef90


	//   ....[145]....
        /*04e4*/ 	.word	0x0000f000


	//   ....[146]....
        /*04e8*/ 	.word	0x0000f070


	//   ....[147]....
        /*04ec*/ 	.word	0x0000f0e0


	//   ....[148]....
        /*04f0*/ 	.word	0x0000f1c0


	//   ....[149]....
        /*04f4*/ 	.word	0x0000f230


	//   ....[150]....
        /*04f8*/ 	.word	0x0000f2a0


	//   ....[151]....
        /*04fc*/ 	.word	0x0000f310


	//----- nvinfo : EIATTR_EXIT_INSTR_OFFSETS
	.align		4
.L_2423:
        /*0500*/ 	.byte	0x04, 0x1c
        /*0502*/ 	.short	(.L_2425 - .L_2424)


	//   ....[0]....
.L_2424:
        /*0504*/ 	.word	0x0000d3d0


	//   ....[1]....
        /*0508*/ 	.word	0x0000d520


	//----- nvinfo : EIATTR_MAX_THREADS
	.align		4
.L_2425:
        /*050c*/ 	.byte	0x04, 0x05
        /*050e*/ 	.short	(.L_2427 - .L_2426)
.L_2426:
        /*0510*/ 	.word	0x00000040
        /*0514*/ 	.word	0x00000001
        /*0518*/ 	.word	0x00000001


	//----- nvinfo : EIATTR_CRS_STACK_SIZE
	.align		4
.L_2427:
        /*051c*/ 	.byte	0x04, 0x1e
        /*051e*/ 	.short	(.L_2429 - .L_2428)
.L_2428:
        /*0520*/ 	.word	0x00000000
.L_2429:


//--------------------- .nv.info._Z25selective_scan_bwd_kernelI32Selective_Scan_bwd_kernel_traitsILi64ELi16ELb1ELb1ELb1ELb1ELb1EN3c108BFloat16ENS1_7complexIfEEEEv12SSMParamsBwd --------------------------
	.section	.nv.info._Z25selective_scan_bwd_kernelI32Selective_Scan_bwd_kernel_traitsILi64ELi16ELb1ELb1ELb1ELb1ELb1EN3c108BFloat16ENS1_7complexIfEEEEv12SSMParamsBwd,"",@"SHT_CUDA_INFO"
	.sectionflags	@""
	.align	4


	//----- nvinfo : EIATTR_CUDA_API_VERSION
	.align		4
        /*0000*/ 	.byte	0x04, 0x37
        /*0002*/ 	.short	(.L_2431 - .L_2430)
.L_2430:
        /*0004*/ 	.word	0x00000082


	//----- nvinfo : EIATTR_SW2861232_WAR
	.align		4
.L_2431:
        /*0008*/ 	.byte	0x01, 0x35
	.zero		2


	//----- nvinfo : EIATTR_PARAM_CBANK
	.align		4
        /*000c*/ 	.byte	0x04, 0x0a
        /*000e*/ 	.short	(.L_2433 - .L_2432)
	.align		4
.L_2432:
        /*0010*/ 	.word	index@(.nv.constant0._Z25selective_scan_bwd_kernelI32Selective_Scan_bwd_kernel_traitsILi64ELi16ELb1ELb1ELb1ELb1ELb1EN3c108BFloat16ENS1_7complexIfEEEEv12SSMParamsBwd)
        /*0014*/ 	.short	0x0160
        /*0016*/ 	.short	0x01f0


	//----- nvinfo : EIATTR_CBANK_PARAM_SIZE
	.align		4
.L_2433:
        /*0018*/ 	.byte	0x03, 0x19
        /*001a*/ 	.short	0x01f0


	//----- nvinfo : EIATTR_KPARAM_INFO
	.align		4
        /*001c*/ 	.byte	0x04, 0x17
        /*001e*/ 	.short	(.L_2435 - .L_2434)
.L_2434:
        /*0020*/ 	.word	0x00000000
        /*0024*/ 	.short	0x0000
        /*0026*/ 	.short	0x0000
        /*0028*/ 	.byte	0x00, 0xf0, 0xc1, 0x07


	//----- nvinfo : EIATTR_MAXREG_COUNT
	.align		4
.L_2435:
        /*002c*/ 	.byte	0x03, 0x1b
        /*002e*/ 	.short	0x00ff


	//----- nvinfo : EIATTR_NUM_BARRIERS
	.align		4
        /*0030*/ 	.byte	0x02, 0x4c
        /*0032*/ 	.byte	0x01
	.zero		1


	//----- nvinfo : EIATTR_MERCURY_ISA_VERSION
	.align		4
        /*0034*/ 	.byte	0x03, 0x5f
        /*0036*/ 	.short	0x0000


	//----- nvinfo : EIATTR_COOP_GROUP_MASK_REGIDS
	.align		4
        /*0038*/ 	.byte	0x04, 0x29
        /*003a*/ 	.short	(.L_2437 - .L_2436)


	//   ....[0]....
.L_2436:
        /*003c*/ 	.word	0xffffffff


	//   ....[1]....
        /*0040*/ 	.word	0xffffffff


	//   ....[2]....
        /*0044*/ 	.word	0xffffffff


	//   ....[3]....
        /*0048*/ 	.word	0xffffffff


	//   ....[4]....
        /*004c*/ 	.word	0xffffffff


	//   ....[5]....
        /*0050*/ 	.word	0xffffffff


	//   ....[6]....
        /*0054*/ 	.word	0xffffffff


	//   ....[7]....
        /*0058*/ 	.word	0xffffffff


	//   ....[8]....
        /*005c*/ 	.word	0xffffffff


	//   ....[9]....
        /*0060*/ 	.word	0xffffffff


	//   ....[10]....
        /*0064*/ 	.word	0xffffffff


	//   ....[11]....
        /*0068*/ 	.word	0xffffffff


	//   ....[12]....
        /*006c*/ 	.word	0xffffffff


	//   ....[13]....
        /*0070*/ 	.word	0xffffffff


	//   ....[14]....
        /*0074*/ 	.word	0xffffffff


	//   ....[15]....
        /*0078*/ 	.word	0xffffffff


	//   ....[16]....
        /*007c*/ 	.word	0xffffffff


	//   ....[17]....
        /*0080*/ 	.word	0xffffffff


	//   ....[18]....
        /*0084*/ 	.word	0xffffffff


	//   ....[19]....
        /*0088*/ 	.word	0xffffffff


	//   ....[20]....
        /*008c*/ 	.word	0xffffffff


	//   ....[21]....
        /*0090*/ 	.word	0xffffffff


	//   ....[22]....
        /*0094*/ 	.word	0xffffffff


	//   ....[23]....
        /*0098*/ 	.word	0xffffffff


	//   ....[24]....
        /*009c*/ 	.word	0xffffffff


	//   ....[25]....
        /*00a0*/ 	.word	0xffffffff


	//   ....[26]....
        /*00a4*/ 	.word	0xffffffff


	//   ....[27]....
        /*00a8*/ 	.word	0xffffffff


	//   ....[28]....
        /*00ac*/ 	.word	0xffffffff


	//   ....[29]....
        /*00b0*/ 	.word	0xffffffff


	//   ....[30]....
        /*00b4*/ 	.word	0xffffffff


	//   ....[31]....
        /*00b8*/ 	.word	0xffffffff


	//   ....[32]....
        /*00bc*/ 	.word	0xffffffff


	//   ....[33]....
        /*00c0*/ 	.word	0xffffffff


	//   ....[34]....
        /*00c4*/ 	.word	0xffffffff


	//   ....[35]....
        /*00c8*/ 	.word	0xffffffff


	//   ....[36]....
        /*00cc*/ 	.word	0xffffffff


	//   ....[37]....
        /*00d0*/ 	.word	0xffffffff


	//   ....[38]....
        /*00d4*/ 	.word	0xffffffff


	//   ....[39]....
        /*00d8*/ 	.word	0xffffffff


	//   ....[40]....
        /*00dc*/ 	.word	0xffffffff


	//   ....[41]....
        /*00e0*/ 	.word	0xffffffff


	//   ....[42]....
        /*00e4*/ 	.word	0xffffffff


	//   ....[43]....
        /*00e8*/ 	.word	0xffffffff


	//   ....[44]....
        /*00ec*/ 	.word	0xffffffff


	//   ....[45]....
        /*00f0*/ 	.word	0xffffffff


	//   ....[46]....
        /*00f4*/ 	.word	0xffffffff


	//   ....[47]....
        /*00f8*/ 	.word	0xffffffff


	//   ....[48]....
        /*00fc*/ 	.word	0xffffffff


	//   ....[49]....
        /*0100*/ 	.word	0xffffffff


	//   ....[50]....
        /*0104*/ 	.word	0xffffffff


	//   ....[51]....
        /*0108*/ 	.word	0xffffffff


	//   ....[52]....
        /*010c*/ 	.word	0xffffffff


	//   ....[53]....
        /*0110*/ 	.word	0xffffffff


	//   ....[54]....
        /*0114*/ 	.word	0xffffffff


	//   ....[55]....
        /*0118*/ 	.word	0xffffffff


	//   ....[56]....
        /*011c*/ 	.word	0xffffffff


	//   ....[57]....
        /*0120*/ 	.word	0xffffffff


	//   ....[58]....
        /*0124*/ 	.word	0xffffffff


	//   ....[59]....
        /*0128*/ 	.word	0xffffffff


	//   ....[60]....
        /*012c*/ 	.word	0xffffffff


	//   ....[61]....
        /*0130*/ 	.word	0xffffffff


	//   ....[62]....
        /*0134*/ 	.word	0xffffffff


	//   ....[63]....
        /*0138*/ 	.word	0xffffffff


	//   ....[64]....
        /*013c*/ 	.word	0xffffffff


	//   ....[65]....
        /*0140*/ 	.word	0xffffffff


	//   ....[66]....
        /*0144*/ 	.word	0xffffffff


	//   ....[67]....
        /*0148*/ 	.word	0xffffffff


	//   ....[68]....
        /*014c*/ 	.word	0xffffffff


	//   ....[69]....
        /*0150*/ 	.word	0xffffffff


	//   ....[70]....
        /*0154*/ 	.word	0xffffffff


	//   ....[71]....
        /*0158*/ 	.word	0xffffffff


	//   ....[72]....
        /*015c*/ 	.word	0xffffffff


	//   ....[73]....
        /*0160*/ 	.word	0xffffffff


	//   ....[74]....
        /*0164*/ 	.word	0xffffffff


	//   ....[75]....
        /*0168*/ 	.word	0xffffffff


	//   ....[76]....
        /*016c*/ 	.word	0xffffffff


	//   ....[77]....
        /*0170*/ 	.word	0xffffffff


	//   ....[78]....
        /*0174*/ 	.word	0xffffffff


	//   ....[79]....
        /*0178*/ 	.word	0xffffffff


	//   ....[80]....
        /*017c*/ 	.word	0xffffffff


	//   ....[81]....
        /*0180*/ 	.word	0xffffffff


	//   ....[82]....
        /*0184*/ 	.word	0xffffffff


	//   ....[83]....
        /*0188*/ 	.word	0xffffffff


	//   ....[84]....
        /*018c*/ 	.word	0xffffffff


	//   ....[85]....
        /*0190*/ 	.word	0xffffffff


	//   ....[86]....
        /*0194*/ 	.word	0xffffffff


	//   ....[87]....
        /*0198*/ 	.word	0xffffffff


	//   ....[88]....
        /*019c*/ 	.word	0xffffffff


	//   ....[89]....
        /*01a0*/ 	.word	0xffffffff


	//   ....[90]....
        /*01a4*/ 	.word	0xffffffff


	//   ....[91]....
        /*01a8*/ 	.word	0xffffffff


	//   ....[92]....
        /*01ac*/ 	.word	0xffffffff


	//   ....[93]....
        /*01b0*/ 	.word	0xffffffff


	//   ....[94]....
        /*01b4*/ 	.word	0xffffffff


	//   ....[95]....
        /*01b8*/ 	.word	0xffffffff


	//   ....[96]....
        /*01bc*/ 	.word	0xffffffff


	//   ....[97]....
        /*01c0*/ 	.word	0xffffffff


	//   ....[98]....
        /*01c4*/ 	.word	0xffffffff


	//   ....[99]....
        /*01c8*/ 	.word	0xffffffff


	//   ....[100]....
        /*01cc*/ 	.word	0xffffffff


	//   ....[101]....
        /*01d0*/ 	.word	0xffffffff


	//   ....[102]....
        /*01d4*/ 	.word	0xffffffff


	//   ....[103]....
        /*01d8*/ 	.word	0xffffffff


	//   ....[104]....
        /*01dc*/ 	.word	0xffffffff


	//   ....[105]....
        /*01e0*/ 	.word	0xffffffff


	//   ....[106]....
        /*01e4*/ 	.word	0xffffffff


	//   ....[107]....
        /*01e8*/ 	.word	0xffffffff


	//   ....[108]....
        /*01ec*/ 	.word	0xffffffff


	//   ....[109]....
        /*01f0*/ 	.word	0xffffffff


	//   ....[110]....
        /*01f4*/ 	.word	0xffffffff


	//   ....[111]....
        /*01f8*/ 	.word	0xffffffff


	//   ....[112]....
        /*01fc*/ 	.word	0xffffffff


	//   ....[113]....
        /*0200*/ 	.word	0xffffffff


	//   ....[114]....
        /*0204*/ 	.word	0xffffffff


	//   ....[115]....
        /*0208*/ 	.word	0xffffffff


	//   ....[116]....
        /*020c*/ 	.word	0xffffffff


	//   ....[117]....
        /*0210*/ 	.word	0xffffffff


	//   ....[118]....
        /*0214*/ 	.word	0xffffffff


	//   ....[119]....
        /*0218*/ 	.word	0xffffffff


	//   ....[120]....
        /*021c*/ 	.word	0xffffffff


	//   ....[121]....
        /*0220*/ 	.word	0xffffffff


	//   ....[122]....
        /*0224*/ 	.word	0xffffffff


	//   ....[123]....
        /*0228*/ 	.word	0xffffffff


	//   ....[124]....
        /*022c*/ 	.word	0xffffffff


	//   ....[125]....
        /*0230*/ 	.word	0xffffffff


	//   ....[126]....
        /*0234*/ 	.word	0xffffffff


	//   ....[127]....
        /*0238*/ 	.word	0xffffffff


	//   ....[128]....
        /*023c*/ 	.word	0xffffffff


	//   ....[129]....
        /*0240*/ 	.word	0xffffffff


	//   ....[130]....
        /*0244*/ 	.word	0xffffffff


	//   ....[131]....
        /*0248*/ 	.word	0xffffffff


	//   ....[132]....
        /*024c*/ 	.word	0xffffffff


	//   ....[133]....
        /*0250*/ 	.word	0xffffffff


	//   ....[134]....
        /*0254*/ 	.word	0xffffffff


	//   ....[135]....
        /*0258*/ 	.word	0xffffffff


	//   ....[136]....
        /*025c*/ 	.word	0xffffffff


	//   ....[137]....
        /*0260*/ 	.word	0xffffffff


	//   ....[138]....
        /*0264*/ 	.word	0xffffffff


	//   ....[139]....
        /*0268*/ 	.word	0xffffffff


	//   ....[140]....
        /*026c*/ 	.word	0xffffffff


	//   ....[141]....
        /*0270*/ 	.word	0xffffffff


	//   ....[142]....
        /*0274*/ 	.word	0xffffffff


	//   ....[143]....
        /*0278*/ 	.word	0xffffffff


	//   ....[144]....
        /*027c*/ 	.word	0xffffffff


	//   ....[145]....
        /*0280*/ 	.word	0xffffffff


	//   ....[146]....
        /*0284*/ 	.word	0xffffffff


	//   ....[147]....
        /*0288*/ 	.word	0xffffffff


	//   ....[148]....
        /*028c*/ 	.word	0xffffffff


	//   ....[149]....
        /*0290*/ 	.word	0xffffffff


	//   ....[150]....
        /*0294*/ 	.word	0xffffffff


	//   ....[151]....
        /*0298*/ 	.word	0xffffffff


	//   ....[152]....
        /*029c*/ 	.word	0xffffffff


	//   ....[153]....
        /*02a0*/ 	.word	0xffffffff


	//   ....[154]....
        /*02a4*/ 	.word	0xffffffff


	//   ....[155]....
        /*02a8*/ 	.word	0xffffffff


	//----- nvinfo : EIATTR_COOP_GROUP_INSTR_OFFSETS
	.align		4
.L_2437:
        /*02ac*/ 	.byte	0x04, 0x28
        /*02ae*/ 	.short	(.L_2439 - .L_2438)


	//   ....[0]....
.L_2438:
        /*02b0*/ 	.word	0x00000c60


	//   ....[1]....
        /*02b4*/ 	.word	0x00000d10


	//   ....[2]....
        /*02b8*/ 	.word	0x00000f30


	//   ....[3]....
        /*02bc*/ 	.word	0x00003560


	//   ....[4]....
        /*02c0*/ 	.word	0x00003e10


	//   ....[5]....
        /*02c4*/ 	.word	0x00004680


	//   ....[6]....
        /*02c8*/ 	.word	0x00004a80


	//   ....[7]....
        /*02cc*/ 	.word	0x000051d0


	//   ....[8]....
        /*02d0*/ 	.word	0x00005bb0


	//   ....[9]....
        /*02d4*/ 	.word	0x00007330


	//   ....[10]....
        /*02d8*/ 	.word	0x00007350


	//   ....[11]....
        /*02dc*/ 	.word	0x00007380


	//   ....[12]....
        /*02e0*/ 	.word	0x00007390


	//   ....[13]....
        /*02e4*/ 	.word	0x00007440


	//   ....[14]....
        /*02e8*/ 	.word	0x00007460


	//   ....[15]....
        /*02ec*/ 	.word	0x00007470


	//   ....[16]....
        /*02f0*/ 	.word	0x00007480


	//   ....[17]....
        /*02f4*/ 	.word	0x00007540


	//   ....[18]....
        /*02f8*/ 	.word	0x00007560


	//   ....[19]....
        /*02fc*/ 	.word	0x00007570


	//   ....[20]....
        /*0300*/ 	.word	0x00007580


	//   ....[21]....
        /*0304*/ 	.word	0x00007640


	//   ....[22]....
        /*0308*/ 	.word	0x00007660


	//   ....[23]....
        /*030c*/ 	.word	0x00007670


	//   ....[24]....
        /*0310*/ 	.word	0x00007680


	//   ....[25]....
        /*0314*/ 	.word	0x00007730


	//   ....[26]....
        /*0318*/ 	.word	0x00007750


	//   ....[27]....
        /*031c*/ 	.word	0x00007770


	//   ....[28]....
        /*0320*/ 	.word	0x00007780


	//   ....[29]....
        /*0324*/ 	.word	0x000078e0


	//   ....[30]....
        /*0328*/ 	.word	0x00007950


	//   ....[31]....
        /*032c*/ 	.word	0x000079c0


	//   ....[32]....
        /*0330*/ 	.word	0x00007a30


	//   ....[33]....
        /*0334*/ 	.word	0x00007a50


	//   ....[34]....
        /*0338*/ 	.word	0x00007a60


	//   ....[35]....
        /*033c*/ 	.word	0x00007a70


	//   ....[36]....
        /*0340*/ 	.word	0x00007a80


	//   ....[37]....
        /*0344*/ 	.word	0x00007a90


	//   ....[38]....
        /*0348*/ 	.word	0x00007aa0


	//   ....[39]....
        /*034c*/ 	.word	0x00007ab0


	//   ....[40]....
        /*0350*/ 	.word	0x00007ac0


	//   ....[41]....
        /*0354*/ 	.word	0x00008db0


	//   ....[42]....
        /*0358*/ 	.word	0x00008dd0


	//   ....[43]....
        /*035c*/ 	.word	0x00008de0


	//   ....[44]....
        /*0360*/ 	.word	0x00008df0


	//   ....[45]....
        /*0364*/ 	.word	0x00008f10


	//   ....[46]....
        /*0368*/ 	.word	0x00008f20


	//   ....[47]....
        /*036c*/ 	.word	0x00008f30


	//   ....[48]....
        /*0370*/ 	.word	0x00008f40


	//   ....[49]....
        /*0374*/ 	.word	0x00009060


	//   ....[50]....
        /*0378*/ 	.word	0x00009080


	//   ....[51]....
        /*037c*/ 	.word	0x00009090


	//   ....[52]....
        /*0380*/ 	.word	0x000090a0


	//   ....[53]....
        /*0384*/ 	.word	0x000091c0


	//   ....[54]....
        /*0388*/ 	.word	0x000091d0


	//   ....[55]....
        /*038c*/ 	.word	0x000091e0


	//   ....[56]....
        /*0390*/ 	.word	0x000091f0


	//   ....[57]....
        /*0394*/ 	.word	0x00009310


	//   ....[58]....
        /*0398*/ 	.word	0x00009330


	//   ....[59]....
        /*039c*/ 	.word	0x00009340


	//   ....[60]....
        /*03a0*/ 	.word	0x00009350


	//   ....[61]....
        /*03a4*/ 	.word	0x00009450


	//   ....[62]....
        /*03a8*/ 	.word	0x00009460


	//   ....[63]....
        /*03ac*/ 	.word	0x00009470


	//   ....[64]....
        /*03b0*/ 	.word	0x00009480


	//   ....[65]....
        /*03b4*/ 	.word	0x00009490


	//   ....[66]....
        /*03b8*/ 	.word	0x000094a0


	//   ....[67]....
        /*03bc*/ 	.word	0x000094b0


	//   ....[68]....
        /*03c0*/ 	.word	0x000094e0


	//   ....[69]....
        /*03c4*/ 	.word	0x00009510


	//   ....[70]....
        /*03c8*/ 	.word	0x00009520


	//   ....[71]....
        /*03cc*/ 	.word	0x00009530


	//   ....[72]....
        /*03d0*/ 	.word	0x00009540


	//   ....[73]....
        /*03d4*/ 	.word	0x0000d520


	//   ....[74]....
        /*03d8*/ 	.word	0x0000d560


	//   ....[75]....
        /*03dc*/ 	.word	0x0000d660


	//   ....[76]....
        /*03e0*/ 	.word	0x0000d690


	//   ....[77]....
        /*03e4*/ 	.word	0x0000d770


	//   ....[78]....
        /*03e8*/ 	.word	0x0000d7a0


	//   ....[79]....
        /*03ec*/ 	.word	0x0000d880


	//   ....[80]....
        /*03f0*/ 	.word	0x0000d8b0


	//   ....[81]....
        /*03f4*/ 	.word	0x0000d990


	//   ....[82]....
        /*03f8*/ 	.word	0x0000d9c0


	//   ....[83]....
        /*03fc*/ 	.word	0x0000de70


	//   ....[84]....
        /*0400*/ 	.word	0x0000e4c0


	//   ....[85]....
        /*0404*/ 	.word	0x0000e960


	//   ....[86]....
        /*0408*/ 	.word	0x0000eae0


	//   ....[87]....
        /*040c*/ 	.word	0x0000eb40


	//   ....[88]....
        /*0410*/ 	.word	0x0000eb90


	//   ....[89]....
        /*0414*/ 	.word	0x0000ebc0


	//   ....[90]....
        /*0418*/ 	.word	0x0000ebe0


	//   ....[91]....
        /*041c*/ 	.word	0x0000ecc0


	//   ....[92]....
        /*0420*/ 	.word	0x0000ed10


	//   ....[93]....
        /*0424*/ 	.word	0x0000ed70


	//   ....[94]....
        /*0428*/ 	.word	0x0000ed90


	//   ....[95]....
        /*042c*/ 	.word	0x0000edb0


	//   ....[96]....
        /*0430*/ 	.word	0x0000f080


	//   ....[97]....
        /*0434*/ 	.word	0x0000f100


	//   ....[98]....
        /*0438*/ 	.word	0x0000f170


	//   ....[99]....
        /*043c*/ 	.word	0x0000f1e0


	//   ....[100]....
        /*0440*/ 	.word	0x0000f330


	//   ....[101]....
        /*0444*/ 	.word	0x0000f3a0


	//   ....[102]....
        /*0448*/ 	.word	0x0000f410


	//   ....[103]....
        /*044c*/ 	.word	0x0000f480


	//   ....[104]....
        /*0450*/ 	.word	0x0000f5a0


	//   ....[105]....
        /*0454*/ 	.word	0x0000f610


	//   ....[106]....
        /*0458*/ 	.word	0x0000f680


	//   ....[107]....
        /*045c*/ 	.word	0x0000f6f0


	//   ....[108]....
        /*0460*/ 	.word	0x0000f810


	//   ....[109]....
        /*0464*/ 	.word	0x0000f880


	//   ....[110]....
        /*0468*/ 	.word	0x0000f8f0


	//   ....[111]....
        /*046c*/ 	.word	0x0000f960


	//   ....[112]....
        /*0470*/ 	.word	0x0000fac0


	//   ....[113]....
        /*0474*/ 	.word	0x0000fb30


	//   ....[114]....
        /*0478*/ 	.word	0x0000fba0


	//   ....[115]....
        /*047c*/ 	.word	0x0000fc10


	//   ....[116]....
        /*0480*/ 	.word	0x0000fc70


	//   ....[117]....
        /*0484*/ 	.word	0x0000fce0


	//   ....[118]....
        /*0488*/ 	.word	0x0000fd50


	//   ....[119]....
        /*048c*/ 	.word	0x0000fdc0


	//   ....[120]....
        /*0490*/ 	.word	0x0000fe50


	//   ....[121]....
        /*0494*/ 	.word	0x0000fec0


	//   ....[122]....
        /*0498*/ 	.word	0x0000ff30


	//   ....[123]....
        /*049c*/ 	.word	0x0000ffa0


	//   ....[124]....
        /*04a0*/ 	.word	0x00010020


	//   ....[125]....
        /*04a4*/ 	.word	0x000100a0


	//   ....[126]....
        /*04a8*/ 	.word	0x00010110


	//   ....[127]....
        /*04ac*/ 	.word	0x00010180


	//   ....[128]....
        /*04b0*/ 	.word	0x00010200


	//   ....[129]....
        /*04b4*/ 	.word	0x00010270


	//   ....[130]....
        /*04b8*/ 	.word	0x000102e0


	//   ....[131]....
        /*04bc*/ 	.word	0x00010350


	//   ....[132]....
        /*04c0*/ 	.word	0x000103d0


	//   ....[133]....
        /*04c4*/ 	.word	0x00010450


	//   ....[134]....
        /*04c8*/ 	.word	0x000104c0


	//   ....[135]....
        /*04cc*/ 	.word	0x00010530


	//   ....[136]....
        /*04d0*/ 	.word	0x000105b0


	//   ....[137]....
        /*04d4*/ 	.word	0x00010620


	//   ....[138]....
        /*04d8*/ 	.word	0x00010690


	//   ....[139]....
        /*04dc*/ 	.word	0x00010700


	//   ....[140]....
        /*04e0*/ 	.word	0x00010780


	//   ....[141]....
        /*04e4*/ 	.word	0x00010800


	//   ....[142]....
        /*04e8*/ 	.word	0x00010870


	//   ....[143]....
        /*04ec*/ 	.word	0x000108e0


	//   ....[144]....
        /*04f0*/ 	.word	0x00010960


	//   ....[145]....
        /*04f4*/ 	.word	0x000109d0


	//   ....[146]....
        /*04f8*/ 	.word	0x00010a40


	//   ....[147]....
        /*04fc*/ 	.word	0x00010ab0


	//   ....[148]....
        /*0500*/ 	.word	0x00010b20


	//   ....[149]....
        /*0504*/ 	.word	0x00010b90


	//   ....[150]....
        /*0508*/ 	.word	0x00010c00


	//   ....[151]....
        /*050c*/ 	.word	0x00010c70


	//   ....[152]....
        /*0510*/ 	.word	0x00010d40


	//   ....[153]....
        /*0514*/ 	.word	0x00010db0


	//   ....[154]....
        /*0518*/ 	.word	0x00010e20


	//   ....[155]....
        /*051c*/ 	.word	0x00010e90


	//----- nvinfo : EIATTR_EXIT_INSTR_OFFSETS
	.align		4
.L_2439:
        /*0520*/ 	.byte	0x04, 0x1c
        /*0522*/ 	.short	(.L_2441 - .L_2440)


	//   ....[0]....
.L_2440:
        /*0524*/ 	.word	0x0000eea0


	//   ....[1]....
        /*0528*/ 	.word	0x0000f020


	//----- nvinfo : EIATTR_MAX_THREADS
	.align		4
.L_2441:
        /*052c*/ 	.byte	0x04, 0x05
        /*052e*/ 	.short	(.L_2443 - .L_2442)
.L_2442:
        /*0530*/ 	.word	0x00000040
        /*0534*/ 	.word	0x00000001
        /*0538*/ 	.word	0x00000001


	//----- nvinfo : EIATTR_CRS_STACK_SIZE
	.align		4
.L_2443:
        /*053c*/ 	.byte	0x04, 0x1e
        /*053e*/ 	.short	(.L_2445 - .L_2444)
.L_2444:
        /*0540*/ 	.word	0x00000000
.L_2445:


//--------------------- .nv.info._Z25selective_scan_bwd_kernelI32Selective_Scan_bwd_kernel_traitsILi32ELi16ELb0ELb0ELb0ELb0ELb0EN3c108BFloat16ENS1_7complexIfEEEEv12SSMParamsBwd --------------------------
	.section	.nv.info._Z25selective_scan_bwd_kernelI32Selective_Scan_bwd_kernel_traitsILi32ELi16ELb0ELb0ELb0ELb0ELb0EN3c108BFloat16ENS1_7complexIfEEEEv12SSMParamsBwd,"",@"SHT_CUDA_INFO"
	.sectionflags	@""
	.align	4


	//----- nvinfo : EIATTR_CUDA_API_VERSION
	.align		4
        /*0000*/ 	.byte	0x04, 0x37
        /*0002*/ 	.short	(.L_2447 - .L_2446)
.L_2446:
        /*0004*/ 	.word	0x00000082


	//----- nvinfo : EIATTR_SW2861232_WAR
	.align		4
.L_2447:
        /*0008*/ 	.byte	0x01, 0x35
	.zero		2


	//----- nvinfo : EIATTR_PARAM_CBANK
	.align		4
        /*000c*/ 	.byte	0x04, 0x0a
        /*000e*/ 	.short	(.L_2449 - .L_2448)
	.align		4
.L_2448:
        /*0010*/ 	.word	index@(.nv.constant0._Z25selective_scan_bwd_kernelI32Selective_Scan_bwd_kernel_traitsILi32ELi16ELb0ELb0ELb0ELb0ELb0EN3c108BFloat16ENS1_7complexIfEEEEv12SSMParamsBwd)
        /*0014*/ 	.short	0x0160
        /*0016*/ 	.short	0x01f0


	//----- nvinfo : EIATTR_CBANK_PARAM_SIZE
	.align		4
.L_2449:
        /*0018*/ 	.byte	0x03, 0x19
        /*001a*/ 	.short	0x01f0


	//----- nvinfo : EIATTR_KPARAM_INFO
	.align		4
        /*001c*/ 	.byte	0x04, 0x17
        /*001e*/ 	.short	(.L_2451 - .L_2450)
.L_2450:
        /*0020*/ 	.word	0x00000000
        /*0024*/ 	.short	0x0000
        /*0026*/ 	.short	0x0000
        /*0028*/ 	.byte	0x00, 0xf0, 0xc1, 0x07


	//----- nvinfo : EIATTR_MAXREG_COUNT
	.align		4
.L_2451:
        /*002c*/ 	.byte	0x03, 0x1b
        /*002e*/ 	.short	0x00ff


	//----- nvinfo : EIATTR_NUM_BARRIERS
	.align		4
        /*0030*/ 	.byte	0x02, 0x4c
        /*0032*/ 	.byte	0x01
	.zero		1


	//----- nvinfo : EIATTR_MERCURY_ISA_VERSION
	.align		4
        /*0034*/ 	.byte	0x03, 0x5f
        /*0036*/ 	.short	0x0000


	//----- nvinfo : EIATTR_COOP_GROUP_MASK_REGIDS
	.align		4
        /*0038*/ 	.byte	0x04, 0x29
        /*003a*/ 	.short	(.L_2453 - .L_2452)


	//   ....[0]....
.L_2452:
        /*003c*/ 	.word	0xffffffff


	//   ....[1]....
        /*0040*/ 	.word	0xffffffff


	//   ....[2]....
        /*0044*/ 	.word	0xffffffff


	//   ....[3]....
        /*0048*/ 	.word	0xffffffff


	//   ....[4]....
        /*004c*/ 	.word	0xffffffff


	//   ....[5]....
        /*0050*/ 	.word	0xffffffff


	//   ....[6]....
        /*0054*/ 	.word	0xffffffff


	//   ....[7]....
        /*0058*/ 	.word	0xffffffff


	//   ....[8]....
        /*005c*/ 	.word	0xffffffff


	//   ....[9]....
        /*0060*/ 	.word	0xffffffff


	//   ....[10]....
        /*0064*/ 	.word	0xffffffff


	//   ....[11]....
        /*0068*/ 	.word	0xffffffff


	//   ....[12]....
        /*006c*/ 	.word	0xffffffff


	//   ....[13]....
        /*0070*/ 	.word	0xffffffff


	//   ....[14]....
        /*0074*/ 	.word	0xffffffff


	//   ....[15]....
        /*0078*/ 	.word	0xffffffff


	//   ....[16]....
        /*007c*/ 	.word	0xffffffff


	//   ....[17]....
        /*0080*/ 	.word	0xffffffff


	//   ....[18]....
        /*0084*/ 	.word	0xffffffff


	//   ....[19]....
        /*0088*/ 	.word	0xffffffff


	//   ....[20]....
        /*008c*/ 	.word	0xffffffff


	//   ....[21]....
        /*0090*/ 	.word	0xffffffff


	//   ....[22]....
        /*0094*/ 	.word	0xffffffff


	//   ....[23]....
        /*0098*/ 	.word	0xffffffff


	//   ....[24]....
        /*009c*/ 	.word	0xffffffff


	//   ....[25]....
        /*00a0*/ 	.word	0xffffffff


	//   ....[26]....
        /*00a4*/ 	.word	0xffffffff


	//   ....[27]....
        /*00a8*/ 	.word	0xffffffff


	//   ....[28]....
        /*00ac*/ 	.word	0xffffffff


	//   ....[29]....
        /*00b0*/ 	.word	0xffffffff


	//   ....[30]....
        /*00b4*/ 	.word	0xffffffff


	//   ....[31]....
        /*00b8*/ 	.word	0xffffffff


	//   ....[32]....
        /*00bc*/ 	.word	0xffffffff


	//   ....[33]....
        /*00c0*/ 	.word	0xffffffff


	//   ....[34]....
        /*00c4*/ 	.word	0xffffffff


	//   ....[35]....
        /*00c8*/ 	.word	0xffffffff


	//   ....[36]....
        /*00cc*/ 	.word	0xffffffff


	//   ....[37]....
        /*00d0*/ 	.word	0xffffffff


	//   ....[38]....
        /*00d4*/ 	.word	0xffffffff


	//   ....[39]....
        /*00d8*/ 	.word	0xffffffff


	//   ....[40]....
        /*00dc*/ 	.word	0xffffffff


	//   ....[41]....
        /*00e0*/ 	.word	0xffffffff


	//   ....[42]....
        /*00e4*/ 	.word	0xffffffff


	//   ....[43]....
        /*00e8*/ 	.word	0xffffffff


	//   ....[44]....
        /*00ec*/ 	.word	0xffffffff


	//   ....[45]....
        /*00f0*/ 	.word	0xffffffff


	//   ....[46]....
        /*00f4*/ 	.word	0xffffffff


	//   ....[47]....
        /*00f8*/ 	.word	0xffffffff


	//   ....[48]....
        /*00fc*/ 	.word	0xffffffff


	//   ....[49]....
        /*0100*/ 	.word	0xffffffff


	//   ....[50]....
        /*0104*/ 	.word	0xffffffff


	//   ....[51]....
        /*0108*/ 	.word	0xffffffff


	//   ....[52]....
        /*010c*/ 	.word	0xffffffff


	//   ....[53]....
        /*0110*/ 	.word	0xffffffff


	//   ....[54]....
        /*0114*/ 	.word	0xffffffff


	//   ....[55]....
        /*0118*/ 	.word	0xffffffff


	//   ....[56]....
        /*011c*/ 	.word	0xffffffff


	//   ....[57]....
        /*0120*/ 	.word	0xffffffff


	//   ....[58]....
        /*0124*/ 	.word	0xffffffff


	//   ....[59]....
        /*0128*/ 	.word	0xffffffff


	//   ....[60]....
        /*012c*/ 	.word	0xffffffff


	//   ....[61]....
        /*0130*/ 	.word	0xffffffff


	//   ....[62]....
        /*0134*/ 	.word	0xffffffff


	//   ....[63]....
        /*0138*/ 	.word	0xffffffff


	//   ....[64]....
        /*013c*/ 	.word	0xffffffff


	//   ....[65]....
        /*0140*/ 	.word	0xffffffff


	//   ....[66]....
        /*0144*/ 	.word	0xffffffff


	//   ....[67]....
        /*0148*/ 	.word	0xffffffff


	//   ....[68]....
        /*014c*/ 	.word	0xffffffff


	//   ....[69]....
        /*0150*/ 	.word	0xffffffff


	//   ....[70]....
        /*0154*/ 	.word	0xffffffff


	//   ....[71]....
        /*0158*/ 	.word	0xffffffff


	//   ....[72]....
        /*015c*/ 	.word	0xffffffff


	//   ....[73]....
        /*0160*/ 	.word	0xffffffff


	//   ....[74]....
        /*0164*/ 	.word	0xffffffff


	//   ....[75]....
        /*0168*/ 	.word	0xffffffff


	//   ....[76]....
        /*016c*/ 	.word	0xffffffff


	//   ....[77]....
        /*0170*/ 	.word	0xffffffff


	//   ....[78]....
        /*0174*/ 	.word	0xffffffff


	//   ....[79]....
        /*0178*/ 	.word	0xffffffff


	//   ....[80]....
        /*017c*/ 	.word	0xffffffff


	//   ....[81]....
        /*0180*/ 	.word	0xffffffff


	//   ....[82]....
        /*0184*/ 	.word	0xffffffff


	//   ....[83]....
        /*0188*/ 	.word	0xffffffff


	//   ....[84]....
        /*018c*/ 	.word	0xffffffff


	//   ....[85]....
        /*0190*/ 	.word	0xffffffff


	//   ....[86]....
        /*0194*/ 	.word	0xffffffff


	//   ....[87]....
        /*0198*/ 	.word	0xffffffff


	//   ....[88]....
        /*019c*/ 	.word	0xffffffff


	//   ....[89]....
        /*01a0*/ 	.word	0xffffffff


	//   ....[90]....
        /*01a4*/ 	.word	0xffffffff


	//----- nvinfo : EIATTR_COOP_GROUP_INSTR_OFFSETS
	.align		4
.L_2453:
        /*01a8*/ 	.byte	0x04, 0x28
        /*01aa*/ 	.short	(.L_2455 - .L_2454)


	//   ....[0]....
.L_2454:
        /*01ac*/ 	.word	0x000010a0


	//   ....[1]....
        /*01b0*/ 	.word	0x000016a0


	//   ....[2]....
        /*01b4*/ 	.word	0x00001c30


	//   ....[3]....
        /*01b8*/ 	.word	0x00003d00


	//   ....[4]....
        /*01bc*/ 	.word	0x00003d40


	//   ....[5]....
        /*01c0*/ 	.word	0x00003d80


	//   ....[6]....
        /*01c4*/ 	.word	0x00003db0


	//   ....[7]....
        /*01c8*/ 	.word	0x00003de0


	//   ....[8]....
        /*01cc*/ 	.word	0x00003f70


	//   ....[9]....
        /*01d0*/ 	.word	0x00003fb0


	//   ....[10]....
        /*01d4*/ 	.word	0x00003fe0


	//   ....[11]....
        /*01d8*/ 	.word	0x00004010


	//   ....[12]....
        /*01dc*/ 	.word	0x00004230


	//   ....[13]....
        /*01e0*/ 	.word	0x00004270


	//   ....[14]....
        /*01e4*/ 	.word	0x000042a0


	//   ....[15]....
        /*01e8*/ 	.word	0x000042d0


	//   ....[16]....
        /*01ec*/ 	.word	0x000044f0


	//   ....[17]....
        /*01f0*/ 	.word	0x00004530


	//   ....[18]....
        /*01f4*/ 	.word	0x00004560


	//   ....[19]....
        /*01f8*/ 	.word	0x00004590


	//   ....[20]....
        /*01fc*/ 	.word	0x00004790


	//   ....[21]....
        /*0200*/ 	.word	0x000047c0


	//   ....[22]....
        /*0204*/ 	.word	0x00004810


	//   ....[23]....
        /*0208*/ 	.word	0x00004840


	//   ....[24]....
        /*020c*/ 	.word	0x00004a20


	//   ....[25]....
        /*0210*/ 	.word	0x00004a60


	//   ....[26]....
        /*0214*/ 	.word	0x00004aa0


	//   ....[27]....
        /*0218*/ 	.word	0x00004ad0


	//   ....[28]....
        /*021c*/ 	.word	0x00004b00


	//   ....[29]....
        /*0220*/ 	.word	0x00004cf0


	//   ....[30]....
        /*0224*/ 	.word	0x00004d20


	//   ....[31]....
        /*0228*/ 	.word	0x00004d40


	//   ....[32]....
        /*022c*/ 	.word	0x00004d50


	//   ....[33]....
        /*0230*/ 	.word	0x00004e40


	//   ....[34]....
        /*0234*/ 	.word	0x00004e70


	//   ....[35]....
        /*0238*/ 	.word	0x00004e90


	//   ....[36]....
        /*023c*/ 	.word	0x00004ea0


	//   ....[37]....
        /*0240*/ 	.word	0x00004fa0


	//   ....[38]....
        /*0244*/ 	.word	0x00004fe0


	//   ....[39]....
        /*0248*/ 	.word	0x00005020


	//   ....[40]....
        /*024c*/ 	.word	0x00005050


	//   ....[41]....
        /*0250*/ 	.word	0x00005130


	//   ....[42]....
        /*0254*/ 	.word	0x00005160


	//   ....[43]....
        /*0258*/ 	.word	0x00005180


	//   ....[44]....
        /*025c*/ 	.word	0x00005190


	//   ....[45]....
        /*0260*/ 	.word	0x00005270


	//   ....[46]....
        /*0264*/ 	.word	0x000052a0


	//   ....[47]....
        /*0268*/ 	.word	0x000052c0


	//   ....[48]....
        /*026c*/ 	.word	0x000052d0


	//   ....[49]....
        /*0270*/ 	.word	0x000053c0


	//   ....[50]....
        /*0274*/ 	.word	0x00005400


	//   ....[51]....
        /*0278*/ 	.word	0x00005440


	//   ....[52]....
        /*027c*/ 	.word	0x00005480


	//   ....[53]....
        /*0280*/ 	.word	0x000054b0


	//   ....[54]....
        /*0284*/ 	.word	0x000054e0


	//   ....[55]....
        /*0288*/ 	.word	0x00005510


	//   ....[56]....
        /*028c*/ 	.word	0x00005540


	//   ....[57]....
        /*0290*/ 	.word	0x00005570


	//   ....[58]....
        /*0294*/ 	.word	0x000055a0


	//   ....[59]....
        /*0298*/ 	.word	0x00006c20


	//   ....[60]....
        /*029c*/ 	.word	0x00006cb0


	//   ....[61]....
        /*02a0*/ 	.word	0x00006cf0


	//   ....[62]....
        /*02a4*/ 	.word	0x00006d20


	//   ....[63]....
        /*02a8*/ 	.word	0x00006e20


	//   ....[64]....
        /*02ac*/ 	.word	0x00006e90


	//   ....[65]....
        /*02b0*/ 	.word	0x00006ec0


	//   ....[66]....
        /*02b4*/ 	.word	0x00006ef0


	//   ....[67]....
        /*02b8*/ 	.word	0x00006f60


	//   ....[68]....
        /*02bc*/ 	.word	0x00007020


	//   ....[69]....
        /*02c0*/ 	.word	0x00007050


	//   ....[70]....
        /*02c4*/ 	.word	0x00007080


	//   ....[71]....
        /*02c8*/ 	.word	0x00007180


	//   ....[72]....
        /*02cc*/ 	.word	0x00007220


	//   ....[73]....
        /*02d0*/ 	.word	0x00007250


	//   ....[74]....
        /*02d4*/ 	.word	0x00007280


	//   ....[75]....
        /*02d8*/ 	.word	0x00007370


	//   ....[76]....
        /*02dc*/ 	.word	0x00007400


	//   ....[77]....
        /*02e0*/ 	.word	0x00007430


	//   ....[78]....
        /*02e4*/ 	.word	0x00007460


	//   ....[79]....
        /*02e8*/ 	.word	0x00007cf0


	//   ....[80]....
        /*02ec*/ 	.word	0x00008660


	//   ....[81]....
        /*02f0*/ 	.word	0x00008c40


	//   ....[82]....
        /*02f4*/ 	.word	0x00008c90


	//   ....[83]....
        /*02f8*/ 	.word	0x00008cc0


	//   ....[84]....
        /*02fc*/ 	.word	0x00008ce0


	//   ....[85]....
        /*0300*/ 	.word	0x00008d00


	//   ....[86]....
        /*0304*/ 	.word	0x00008dd0


	//   ....[87]....
        /*0308*/ 	.word	0x00008e20


	//   ....[88]....
        /*030c*/ 	.word	0x00008e40


	//   ....[89]....
        /*0310*/ 	.word	0x00008e60


	//   ....[90]....
        /*0314*/ 	.word	0x00008e80


	//----- nvinfo : EIATTR_EXIT_INSTR_OFFSETS
	.align		4
.L_2455:
        /*0318*/ 	.byte	0x04, 0x1c
        /*031a*/ 	.short	(.L_2457 - .L_2456)


	//   ....[0]....
.L_2456:
        /*031c*/ 	.word	0x00008f60


	//   ....[1]....
        /*0320*/ 	.word	0x000095b0


	//----- nvinfo : EIATTR_MAX_THREADS
	.align		4
.L_2457:
        /*0324*/ 	.byte	0x04, 0x05
        /*0326*/ 	.short	(.L_2459 - .L_2458)
.L_2458:
        /*0328*/ 	.word	0x00000020
        /*032c*/ 	.word	0x00000001
        /*0330*/ 	.word	0x00000001


	//----- nvinfo : EIATTR_CRS_STACK_SIZE
	.align		4
.L_2459:
        /*0334*/ 	.byte	0x04, 0x1e
        /*0336*/ 	.short	(.L_2461 - .L_2460)
.L_2460:
        /*0338*/ 	.word	0x00000000
.L_2461:


//--------------------- .nv.info._Z25selective_scan_bwd_kernelI32Selective_Scan_bwd_kernel_traitsILi32ELi16ELb0ELb0ELb0ELb0ELb1EN3c108BFloat16ENS1_7complexIfEEEEv12SSMParamsBwd --------------------------
	.section	.nv.info._Z25selective_scan_bwd_kernelI32Selective_Scan_bwd_kernel_traitsILi32ELi16ELb0ELb0ELb0ELb0ELb1EN3c108BFloat16ENS1_7complexIfEEEEv12SSMParamsBwd,"",@"SHT_CUDA_INFO"
	.sectionflags	@""
	.align	4


	//----- nvinfo : EIATTR_CUDA_API_VERSION
	.align		4
        /*0000*/ 	.byte	0x04, 0x37
        /*0002*/ 	.short	(.L_2463 - .L_2462)
.L_2462:
        /*0004*/ 	.word	0x00000082


	//----- nvinfo : EIATTR_SW2861232_WAR
	.align		4
.L_2463:
        /*0008*/ 	.byte	0x01, 0x35
	.zero		2


	//----- nvinfo : EIATTR_PARAM_CBANK
	.align		4
        /*000c*/ 	.byte	0x04, 0x0a
        /*000e*/ 	.short	(.L_2465 - .L_2464)
	.align		4
.L_2464:
        /*0010*/ 	.word	index@(.nv.constant0._Z25selective_scan_bwd_kernelI32Selective_Scan_bwd_kernel_traitsILi32ELi16ELb0ELb0ELb0ELb0ELb1EN3c108BFloat16ENS1_7complexIfEEEEv12SSMParamsBwd)
        /*0014*/ 	.short	0x0160
        /*0016*/ 	.short	0x01f0


	//----- nvinfo : EIATTR_CBANK_PARAM_SIZE
	.align		4
.L_2465:
        /*0018*/ 	.byte	0x03, 0x19
        /*001a*/ 	.short	0x01f0


	//----- nvinfo : EIATTR_KPARAM_INFO
	.align		4
        /*001c*/ 	.byte	0x04, 0x17
        /*001e*/ 	.short	(.L_2467 - .L_2466)
.L_2466:
        /*0020*/ 	.word	0x00000000
        /*0024*/ 	.short	0x0000
        /*0026*/ 	.short	0x0000
        /*0028*/ 	.byte	0x00, 0xf0, 0xc1, 0x07


	//----- nvinfo : EIATTR_MAXREG_COUNT
	.align		4
.L_2467:
        /*002c*/ 	.byte	0x03, 0x1b
        /*002e*/ 	.short	0x00ff


	//----- nvinfo : EIATTR_NUM_BARRIERS
	.align		4
        /*0030*/ 	.byte	0x02, 0x4c
        /*0032*/ 	.byte	0x01
	.zero		1


	//----- nvinfo : EIATTR_MERCURY_ISA_VERSION
	.align		4
        /*0034*/ 	.byte	0x03, 0x5f
        /*0036*/ 	.short	0x0000


	//----- nvinfo : EIATTR_COOP_GROUP_MASK_REGIDS
	.align		4
        /*0038*/ 	.byte	0x04, 0x29
        /*003a*/ 	.short	(.L_2469 - .L_2468)


	//   ....[0]....
.L_2468:
        /*003c*/ 	.word	0xffffffff


	//   ....[1]....
        /*0040*/ 	.word	0xffffffff


	//   ....[2]....
        /*0044*/ 	.word	0xffffffff


	//   ....[3]....
        /*0048*/ 	.word	0xffffffff


	//   ....[4]....
        /*004c*/ 	.word	0xffffffff


	//   ....[5]....
        /*0050*/ 	.word	0xffffffff


	//   ....[6]....
        /*0054*/ 	.word	0xffffffff


	//   ....[7]....
        /*0058*/ 	.word	0xffffffff


	//   ....[8]....
        /*005c*/ 	.word	0xffffffff


	//   ....[9]....
        /*0060*/ 	.word	0xffffffff


	//   ....[10]....
        /*0064*/ 	.word	0xffffffff


	//   ....[11]....
        /*0068*/ 	.word	0xffffffff


	//   ....[12]....
        /*006c*/ 	.word	0xffffffff


	//   ....[13]....
        /*0070*/ 	.word	0xffffffff


	//   ....[14]....
        /*0074*/ 	.word	0xffffffff


	//   ....[15]....
        /*0078*/ 	.word	0xffffffff


	//   ....[16]....
        /*007c*/ 	.word	0xffffffff


	//   ....[17]....
        /*0080*/ 	.word	0xffffffff


	//   ....[18]....
        /*0084*/ 	.word	0xffffffff


	//   ....[19]....
        /*0088*/ 	.word	0xffffffff


	//   ....[20]....
        /*008c*/ 	.word	0xffffffff


	//   ....[21]....
        /*0090*/ 	.word	0xffffffff


	//   ....[22]....
        /*0094*/ 	.word	0xffffffff


	//   ....[23]....
        /*0098*/ 	.word	0xffffffff


	//   ....[24]....
        /*009c*/ 	.word	0xffffffff


	//   ....[25]....
        /*00a0*/ 	.word	0xffffffff


	//   ....[26]....
        /*00a4*/ 	.word	0xffffffff


	//   ....[27]....
        /*00a8*/ 	.word	0xffffffff


	//   ....[28]....
        /*00ac*/ 	.word	0xffffffff


	//   ....[29]....
        /*00b0*/ 	.word	0xffffffff


	//   ....[30]....
        /*00b4*/ 	.word	0xffffffff


	//   ....[31]....
        /*00b8*/ 	.word	0xffffffff


	//   ....[32]....
        /*00bc*/ 	.word	0xffffffff


	//   ....[33]....
        /*00c0*/ 	.word	0xffffffff


	//   ....[34]....
        /*00c4*/ 	.word	0xffffffff


	//   ....[35]....
        /*00c8*/ 	.word	0xffffffff


	//   ....[36]....
        /*00cc*/ 	.word	0xffffffff


	//   ....[37]....
        /*00d0*/ 	.word	0xffffffff


	//   ....[38]....
        /*00d4*/ 	.word	0xffffffff


	//   ....[39]....
        /*00d8*/ 	.word	0xffffffff


	//   ....[40]....
        /*00dc*/ 	.word	0xffffffff


	//   ....[41]....
        /*00e0*/ 	.word	0xffffffff


	//   ....[42]....
        /*00e4*/ 	.word	0xffffffff


	//   ....[43]....
        /*00e8*/ 	.word	0xffffffff


	//   ....[44]....
        /*00ec*/ 	.word	0xffffffff


	//   ....[45]....
        /*00f0*/ 	.word	0xffffffff


	//   ....[46]....
        /*00f4*/ 	.word	0xffffffff


	//   ....[47]....
        /*00f8*/ 	.word	0xffffffff


	//   ....[48]....
        /*00fc*/ 	.word	0xffffffff


	//   ....[49]....
        /*0100*/ 	.word	0xffffffff


	//   ....[50]....
        /*0104*/ 	.word	0xffffffff


	//   ....[51]....
        /*0108*/ 	.word	0xffffffff


	//   ....[52]....
        /*010c*/ 	.word	0xffffffff


	//   ....[53]....
        /*0110*/ 	.word	0xffffffff


	//   ....[54]....
        /*0114*/ 	.word	0xffffffff


	//   ....[55]....
        /*0118*/ 	.word	0xffffffff


	//   ....[56]....
        /*011c*/ 	.word	0xffffffff


	//   ....[57]....
        /*0120*/ 	.word	0xffffffff


	//   ....[58]....
        /*0124*/ 	.word	0xffffffff


	//   ....[59]....
        /*0128*/ 	.word	0xffffffff


	//   ....[60]....
        /*012c*/ 	.word	0xffffffff


	//   ....[61]....
        /*0130*/ 	.word	0xffffffff


	//   ....[62]....
        /*0134*/ 	.word	0xffffffff


	//   ....[63]....
        /*0138*/ 	.word	0xffffffff


	//   ....[64]....
        /*013c*/ 	.word	0xffffffff


	//   ....[65]....
        /*0140*/ 	.word	0xffffffff


	//   ....[66]....
        /*0144*/ 	.word	0xffffffff


	//   ....[67]....
        /*0148*/ 	.word	0xffffffff


	//   ....[68]....
        /*014c*/ 	.word	0xffffffff


	//   ....[69]....
        /*0150*/ 	.word	0xffffffff


	//   ....[70]....
        /*0154*/ 	.word	0xffffffff


	//   ....[71]....
        /*0158*/ 	.word	0xffffffff


	//   ....[72]....
        /*015c*/ 	.word	0xffffffff


	//   ....[73]....
        /*0160*/ 	.word	0xffffffff


	//   ....[74]....
        /*0164*/ 	.word	0xffffffff


	//   ....[75]....
        /*0168*/ 	.word	0xffffffff


	//   ....[76]....
        /*016c*/ 	.word	0xffffffff


	//   ....[77]....
        /*0170*/ 	.word	0xffffffff


	//   ....[78]....
        /*0174*/ 	.word	0xffffffff


	//   ....[79]....
        /*0178*/ 	.word	0xffffffff


	//   ....[80]....
        /*017c*/ 	.word	0xffffffff


	//   ....[81]....
        /*0180*/ 	.word	0xffffffff


	//   ....[82]....
        /*0184*/ 	.word	0xffffffff


	//   ....[83]....
        /*0188*/ 	.word	0xffffffff


	//   ....[84]....
        /*018c*/ 	.word	0xffffffff


	//   ....[85]....
        /*0190*/ 	.word	0xffffffff


	//   ....[86]....
        /*0194*/ 	.word	0xffffffff


	//   ....[87]....
        /*0198*/ 	.word	0xffffffff


	//   ....[88]....
        /*019c*/ 	.word	0xffffffff


	//   ....[89]....
        /*01a0*/ 	.word	0xffffffff


	//   ....[90]....
        /*01a4*/ 	.word	0xffffffff


	//   ....[91]....
        /*01a8*/ 	.word	0xffffffff


	//   ....[92]....
        /*01ac*/ 	.word	0xffffffff


	//   ....[93]....
        /*01b0*/ 	.word	0xffffffff


	//   ....[94]....
        /*01b4*/ 	.word	0xffffffff


	//----- nvinfo : EIATTR_COOP_GROUP_INSTR_OFFSETS
	.align		4
.L_2469:
        /*01b8*/ 	.byte	0x04, 0x28
        /*01ba*/ 	.short	(.L_2471 - .L_2470)


	//   ....[0]....
.L_2470:
        /*01bc*/ 	.word	0x00001190


	//   ....[1]....
        /*01c0*/ 	.word	0x000016f0


	//   ....[2]....
        /*01c4*/ 	.word	0x00001f40


	//   ....[3]....
        /*01c8*/ 	.word	0x00002480


	//   ....[4]....
        /*01cc*/ 	.word	0x00002b80


	//   ....[5]....
        /*01d0*/ 	.word	0x000037b0


	//   ....[6]....
        /*01d4*/ 	.word	0x000044a0


	//   ....[7]....
        /*01d8*/ 	.word	0x000067e0


	//   ....[8]....
        /*01dc*/ 	.word	0x00006820


	//   ....[9]....
        /*01e0*/ 	.word	0x00006860


	//   ....[10]....
        /*01e4*/ 	.word	0x000068a0


	//   ....[11]....
        /*01e8*/ 	.word	0x000068e0


	//   ....[12]....
        /*01ec*/ 	.word	0x00006a30


	//   ....[13]....
        /*01f0*/ 	.word	0x00006a60


	//   ....[14]....
        /*01f4*/ 	.word	0x00006aa0


	//   ....[15]....
        /*01f8*/ 	.word	0x00006ad0


	//   ....[16]....
        /*01fc*/ 	.word	0x00006d30


	//   ....[17]....
        /*0200*/ 	.word	0x00006d70


	//   ....[18]....
        /*0204*/ 	.word	0x00006da0


	//   ....[19]....
        /*0208*/ 	.word	0x00006dd0


	//   ....[20]....
        /*020c*/ 	.word	0x00007000


	//   ....[21]....
        /*0210*/ 	.word	0x00007040


	//   ....[22]....
        /*0214*/ 	.word	0x00007070


	//   ....[23]....
        /*0218*/ 	.word	0x000070a0


	//   ....[24]....
        /*021c*/ 	.word	0x000072a0


	//   ....[25]....
        /*0220*/ 	.word	0x000072d0


	//   ....[26]....
        /*0224*/ 	.word	0x00007310


	//   ....[27]....
        /*0228*/ 	.word	0x00007340


	//   ....[28]....
        /*022c*/ 	.word	0x00007520


	//   ....[29]....
        /*0230*/ 	.word	0x00007550


	//   ....[30]....
        /*0234*/ 	.word	0x000075a0


	//   ....[31]....
        /*0238*/ 	.word	0x000075e0


	//   ....[32]....
        /*023c*/ 	.word	0x00007610


	//   ....[33]....
        /*0240*/ 	.word	0x00007800


	//   ....[34]....
        /*0244*/ 	.word	0x00007830


	//   ....[35]....
        /*0248*/ 	.word	0x00007850


	//   ....[36]....
        /*024c*/ 	.word	0x00007860


	//   ....[37]....
        /*0250*/ 	.word	0x00007940


	//   ....[38]....
        /*0254*/ 	.word	0x00007970


	//   ....[39]....
        /*0258*/ 	.word	0x00007990


	//   ....[40]....
        /*025c*/ 	.word	0x000079a0


	//   ....[41]....
        /*0260*/ 	.word	0x00007a80


	//   ....[42]....
        /*0264*/ 	.word	0x00007ab0


	//   ....[43]....
        /*0268*/ 	.word	0x00007ac0


	//   ....[44]....
        /*026c*/ 	.word	0x00007ad0


	//   ....[45]....
        /*0270*/ 	.word	0x00007bb0


	//   ....[46]....
        /*0274*/ 	.word	0x00007be0


	//   ....[47]....
        /*0278*/ 	.word	0x00007c00


	//   ....[48]....
        /*027c*/ 	.word	0x00007c10


	//   ....[49]....
        /*0280*/ 	.word	0x00007cf0


	//   ....[50]....
        /*0284*/ 	.word	0x00007d20


	//   ....[51]....
        /*0288*/ 	.word	0x00007d40


	//   ....[52]....
        /*028c*/ 	.word	0x00007d50


	//   ....[53]....
        /*0290*/ 	.word	0x00007e40


	//   ....[54]....
        /*0294*/ 	.word	0x00007e80


	//   ....[55]....
        /*0298*/ 	.word	0x00007ec0


	//   ....[56]....
        /*029c*/ 	.word	0x00007f00


	//   ....[57]....
        /*02a0*/ 	.word	0x00007f30


	//   ....[58]....
        /*02a4*/ 	.word	0x00007f50


	//   ....[59]....
        /*02a8*/ 	.word	0x00007f80


	//   ....[60]....
        /*02ac*/ 	.word	0x00007fb0


	//   ....[61]....
        /*02b0*/ 	.word	0x00007fe0


	//   ....[62]....
        /*02b4*/ 	.word	0x00008010


	//   ....[63]....
        /*02b8*/ 	.word	0x00009680


	//   ....[64]....
        /*02bc*/ 	.word	0x000097b0


	//   ....[65]....
        /*02c0*/ 	.word	0x000097e0


	//   ....[66]....
        /*02c4*/ 	.word	0x00009810


	//   ....[67]....
        /*02c8*/ 	.word	0x00009940


	//   ....[68]....
        /*02cc*/ 	.word	0x00009980


	//   ....[69]....
        /*02d0*/ 	.word	0x000099b0


	//   ....[70]....
        /*02d4*/ 	.word	0x000099e0


	//   ....[71]....
        /*02d8*/ 	.word	0x00009a80


	//   ....[72]....
        /*02dc*/ 	.word	0x00009ad0


	//   ....[73]....
        /*02e0*/ 	.word	0x00009b10


	//   ....[74]....
        /*02e4*/ 	.word	0x00009b40


	//   ....[75]....
        /*02e8*/ 	.word	0x00009cd0


	//   ....[76]....
        /*02ec*/ 	.word	0x00009d00


	//   ....[77]....
        /*02f0*/ 	.word	0x00009d30


	//   ....[78]....
        /*02f4*/ 	.word	0x00009d60


	//   ....[79]....
        /*02f8*/ 	.word	0x00009eb0


	//   ....[80]....
        /*02fc*/ 	.word	0x00009ef0


	//   ....[81]....
        /*0300*/ 	.word	0x00009f20


	//   ....[82]....
        /*0304*/ 	.word	0x00009f50


	//   ....[83]....
        /*0308*/ 	.word	0x0000a780


	//   ....[84]....
        /*030c*/ 	.word	0x0000b0d0


	//   ....[85]....
        /*0310*/ 	.word	0x0000b6d0


	//   ....[86]....
        /*0314*/ 	.word	0x0000b720


	//   ....[87]....
        /*0318*/ 	.word	0x0000b750


	//   ....[88]....
        /*031c*/ 	.word	0x0000b770


	//   ....[89]....
        /*0320*/ 	.word	0x0000b790


	//   ....[90]....
        /*0324*/ 	.word	0x0000b860


	//   ....[91]....
        /*0328*/ 	.word	0x0000b8b0


	//   ....[92]....
        /*032c*/ 	.word	0x0000b8d0


	//   ....[93]....
        /*0330*/ 	.word	0x0000b8f0


	//   ....[94]....
        /*0334*/ 	.word	0x0000b910


	//----- nvinfo : EIATTR_EXIT_INSTR_OFFSETS
	.align		4
.L_2471:
        /*0338*/ 	.byte	0x04, 0x1c
        /*033a*/ 	.short	(.L_2473 - .L_2472)


	//   ....[0]....
.L_2472:
        /*033c*/ 	.word	0x0000b9f0


	//   ....[1]....
        /*0340*/ 	.word	0x0000c040


	//----- nvinfo : EIATTR_MAX_THREADS
	.align		4
.L_2473:
        /*0344*/ 	.byte	0x04, 0x05
        /*0346*/ 	.short	(.L_2475 - .L_2474)
.L_2474:
        /*0348*/ 	.word	0x00000020
        /*034c*/ 	.word	0x00000001
        /*0350*/ 	.word	0x00000001


	//----- nvinfo : EIATTR_CRS_STACK_SIZE
	.align		4
.L_2475:
        /*0354*/ 	.byte	0x04, 0x1e
        /*0356*/ 	.short	(.L_2477 - .L_2476)
.L_2476:
        /*0358*/ 	.word	0x00000000
.L_2477:


//--------------------- .nv.info._Z25selective_scan_bwd_kernelI32Selective_Scan_bwd_kernel_traitsILi32ELi16ELb0ELb0ELb0ELb1ELb0EN3c108BFloat16ENS1_7complexIfEEEEv12SSMParamsBwd --------------------------
	.section	.nv.info._Z25selective_scan_bwd_kernelI32Selective_Scan_bwd_kernel_traitsILi32ELi16ELb0ELb0ELb0ELb1ELb0EN3c108BFloat16ENS1_7complexIfEEEEv12SSMParamsBwd,"",@"SHT_CUDA_INFO"
	.sectionflags	@""
	.align	4


	//----- nvinfo : EIATTR_CUDA_API_VERSION
	.align		4
        /*0000*/ 	.byte	0x04, 0x37
        /*0002*/ 	.short	(.L_2479 - .L_2478)
.L_2478:
        /*0004*/ 	.word	0x00000082


	//----- nvinfo : EIATTR_SW2861232_WAR
	.align		4
.L_2479:
        /*0008*/ 	.byte	0x01, 0x35
	.zero		2


	//----- nvinfo : EIATTR_PARAM_CBANK
	.align		4
        /*000c*/ 	.byte	0x04, 0x0a
        /*000e*/ 	.short	(.L_2481 - .L_2480)
	.align		4
.L_2480:
        /*0010*/ 	.word	index@(.nv.constant0._Z25selective_scan_bwd_kernelI32Selective_Scan_bwd_kernel_traitsILi32ELi16ELb0ELb0ELb0ELb1ELb0EN3c108BFloat16ENS1_7complexIfEEEEv12SSMParamsBwd)
        /*0014*/ 	.short	0x0160
        /*0016*/ 	.short	0x01f0


	//----- nvinfo : EIATTR_CBANK_PARAM_SIZE
	.align		4
.L_2481:
        /*0018*/ 	.byte	0x03, 0x19
        /*001a*/ 	.short	0x01f0


	//----- nvinfo : EIATTR_KPARAM_INFO
	.align		4
        /*001c*/ 	.byte	0x04, 0x17
        /*001e*/ 	.short	(.L_2483 - .L_2482)
.L_2482:
        /*0020*/ 	.word	0x00000000
        /*0024*/ 	.short	0x0000
        /*0026*/ 	.short	0x0000
        /*0028*/ 	.byte	0x00, 0xf0, 0xc1, 0x07


	//----- nvinfo : EIATTR_MAXREG_COUNT
	.align		4
.L_2483:
        /*002c*/ 	.byte	0x03, 0x1b
        /*002e*/ 	.short	0x00ff


	//----- nvinfo : EIATTR_NUM_BARRIERS
	.align		4
        /*0030*/ 	.byte	0x02, 0x4c
        /*0032*/ 	.byte	0x01
	.zero		1


	//----- nvinfo : EIATTR_MERCURY_ISA_VERSION
	.align		4
        /*0034*/ 	.byte	0x03, 0x5f
        /*0036*/ 	.short	0x0000


	//----- nvinfo : EIATTR_COOP_GROUP_MASK_REGIDS
	.align		4
        /*0038*/ 	.byte	0x04, 0x29
        /*003a*/ 	.short	(.L_2485 - .L_2484)


	//   ....[0]....
.L_2484:
        /*003c*/ 	.word	0xffffffff


	//   ....[1]....
        /*0040*/ 	.word	0xffffffff


	//   ....[2]....
        /*0044*/ 	.word	0xffffffff


	//   ....[3]....
        /*0048*/ 	.word	0xffffffff


	//   ....[4]....
        /*004c*/ 	.word	0xffffffff


	//   ....[5]....
        /*0050*/ 	.word	0xffffffff


	//   ....[6]....
        /*0054*/ 	.word	0xffffffff


	//   ....[7]....
        /*0058*/ 	.word	0xffffffff


	//   ....[8]....
        /*005c*/ 	.word	0xffffffff


	//   ....[9]....
        /*0060*/ 	.word	0xffffffff


	//   ....[10]....
        /*0064*/ 	.word	0xffffffff


	//   ....[11]....
        /*0068*/ 	.word	0xffffffff


	//   ....[12]....
        /*006c*/ 	.word	0xffffffff


	//   ....[13]....
        /*0070*/ 	.word	0xffffffff


	//   ....[14]....
        /*0074*/ 	.word	0xffffffff


	//   ....[15]....
        /*0078*/ 	.word	0xffffffff


	//   ....[16]....
        /*007c*/ 	.word	0xffffffff


	//   ....[17]....
        /*0080*/ 	.word	0xffffffff


	//   ....[18]....
        /*0084*/ 	.word	0xffffffff


	//   ....[19]....
        /*0088*/ 	.word	0xffffffff


	//   ....[20]....
        /*008c*/ 	.word	0xffffffff


	//   ....[21]....
        /*0090*/ 	.word	0xffffffff


	//   ....[22]....
        /*0094*/ 	.word	0xffffffff


	//   ....[23]....
        /*0098*/ 	.word	0xffffffff


	//   ....[24]....
        /*009c*/ 	.word	0xffffffff


	//   ....[25]....
        /*00a0*/ 	.word	0xffffffff


	//   ....[26]....
        /*00a4*/ 	.word	0xffffffff


	//   ....[27]....
        /*00a8*/ 	.word	0xffffffff


	//   ....[28]....
        /*00ac*/ 	.word	0xffffffff


	//   ....[29]....
        /*00b0*/ 	.word	0xffffffff


	//   ....[30]....
        /*00b4*/ 	.word	0xffffffff


	//   ....[31]....
        /*00b8*/ 	.word	0xffffffff


	//   ....[32]....
        /*00bc*/ 	.word	0xffffffff


	//   ....[33]....
        /*00c0*/ 	.word	0xffffffff


	//   ....[34]....
        /*00c4*/ 	.word	0xffffffff


	//   ....[35]....
        /*00c8*/ 	.word	0xffffffff


	//   ....[36]....
        /*00cc*/ 	.word	0xffffffff


	//   ....[37]....
        /*00d0*/ 	.word	0xffffffff


	//   ....[38]....
        /*00d4*/ 	.word	0xffffffff


	//   ....[39]....
        /*00d8*/ 	.word	0xffffffff


	//   ....[40]....
        /*00dc*/ 	.word	0xffffffff


	//   ....[41]....
        /*00e0*/ 	.word	0xffffffff


	//   ....[42]....
        /*00e4*/ 	.word	0xffffffff


	//   ....[43]....
        /*00e8*/ 	.word	0xffffffff


	//   ....[44]....
        /*00ec*/ 	.word	0xffffffff


	//   ....[45]....
        /*00f0*/ 	.word	0xffffffff


	//   ....[46]....
        /*00f4*/ 	.word	0xffffffff


	//   ....[47]....
        /*00f8*/ 	.word	0xffffffff


	//   ....[48]....
        /*00fc*/ 	.word	0xffffffff


	//   ....[49]....
        /*0100*/ 	.word	0xffffffff


	//   ....[50]....
        /*0104*/ 	.word	0xffffffff


	//   ....[51]....
        /*0108*/ 	.word	0xffffffff


	//   ....[52]....
        /*010c*/ 	.word	0xffffffff


	//   ....[53]....
        /*0110*/ 	.word	0xffffffff


	//   ....[54]....
        /*0114*/ 	.word	0xffffffff


	//   ....[55]....
        /*0118*/ 	.word	0xffffffff


	//   ....[56]....
        /*011c*/ 	.word	0xffffffff


	//   ....[57]....
        /*0120*/ 	.word	0xffffffff


	//   ....[58]....
        /*0124*/ 	.word	0xffffffff


	//   ....[59]....
        /*0128*/ 	.word	0xffffffff


	//   ....[60]....
        /*012c*/ 	.word	0xffffffff


	//   ....[61]....
        /*0130*/ 	.word	0xffffffff


	//   ....[62]....
        /*0134*/ 	.word	0xffffffff


	//   ....[63]....
        /*0138*/ 	.word	0xffffffff


	//   ....[64]....
        /*013c*/ 	.word	0xffffffff


	//   ....[65]....
        /*0140*/ 	.word	0xffffffff


	//   ....[66]....
        /*0144*/ 	.word	0xffffffff


	//   ....[67]....
        /*0148*/ 	.word	0xffffffff


	//   ....[68]....
        /*014c*/ 	.word	0xffffffff


	//   ....[69]....
        /*0150*/ 	.word	0xffffffff


	//   ....[70]....
        /*0154*/ 	.word	0xffffffff


	//   ....[71]....
        /*0158*/ 	.word	0xffffffff


	//   ....[72]....
        /*015c*/ 	.word	0xffffffff


	//   ....[73]....
        /*0160*/ 	.word	0xffffffff


	//   ....[74]....
        /*0164*/ 	.word	0xffffffff


	//   ....[75]....
        /*0168*/ 	.word	0xffffffff


	//   ....[76]....
        /*016c*/ 	.word	0xffffffff


	//   ....[77]....
        /*0170*/ 	.word	0xffffffff


	//   ....[78]....
        /*0174*/ 	.word	0xffffffff


	//   ....[79]....
        /*0178*/ 	.word	0xffffffff


	//   ....[80]....
        /*017c*/ 	.word	0xffffffff


	//   ....[81]....
        /*0180*/ 	.word	0xffffffff


	//   ....[82]....
        /*0184*/ 	.word	0xffffffff


	//   ....[83]....
        /*0188*/ 	.word	0xffffffff


	//   ....[84]....
        /*018c*/ 	.word	0xffffffff


	//   ....[85]....
        /*0190*/ 	.word	0xffffffff


	//   ....[86]....
        /*0194*/ 	.word	0xffffffff


	//   ....[87]....
        /*0198*/ 	.word	0xffffffff


	//   ....[88]....
        /*019c*/ 	.word	0xffffffff


	//   ....[89]....
        /*01a0*/ 	.word	0xffffffff


	//   ....[90]....
        /*01a4*/ 	.word	0xffffffff


	//   ....[91]....
        /*01a8*/ 	.word	0xffffffff


	//----- nvinfo : EIATTR_COOP_GROUP_INSTR_OFFSETS
	.align		4
.L_2485:
        /*01ac*/ 	.byte	0x04, 0x28
        /*01ae*/ 	.short	(.L_2487 - .L_2486)


	//   ....[0]....
.L_2486:
        /*01b0*/ 	.word	0x00001110


	//   ....[1]....
        /*01b4*/ 	.word	0x00001790


	//   ....[2]....
        /*01b8*/ 	.word	0x00001c80


	//   ....[3]....
        /*01bc*/ 	.word	0x00006200


	//   ....[4]....
        /*01c0*/ 	.word	0x00006240


	//   ....[5]....
        /*01c4*/ 	.word	0x00006280


	//   ....[6]....
        /*01c8*/ 	.word	0x000062b0


	//   ....[7]....
        /*01cc*/ 	.word	0x000062e0


	//   ....[8]....
        /*01d0*/ 	.word	0x00006420


	//   ....[9]....
        /*01d4*/ 	.word	0x00006460


	//   ....[10]....
        /*01d8*/ 	.word	0x000064a0


	//   ....[11]....
        /*01dc*/ 	.word	0x000064f0


	//   ....[12]....
        /*01e0*/ 	.word	0x00006720


	//   ....[13]....
        /*01e4*/ 	.word	0x00006760


	//   ....[14]....
        /*01e8*/ 	.word	0x00006790


	//   ....[15]....
        /*01ec*/ 	.word	0x000067c0


	//   ....[16]....
        /*01f0*/ 	.word	0x000069f0


	//   ....[17]....
        /*01f4*/ 	.word	0x00006a30


	//   ....[18]....
        /*01f8*/ 	.word	0x00006a60


	//   ....[19]....
        /*01fc*/ 	.word	0x00006a90


	//   ....[20]....
        /*0200*/ 	.word	0x00006ca0


	//   ....[21]....
        /*0204*/ 	.word	0x00006cd0


	//   ....[22]....
        /*0208*/ 	.word	0x00006d10


	//   ....[23]....
        /*020c*/ 	.word	0x00006d40


	//   ....[24]....
        /*0210*/ 	.word	0x00006f20


	//   ....[25]....
        /*0214*/ 	.word	0x00006f80


	//   ....[26]....
        /*0218*/ 	.word	0x00006fb0


	//   ....[27]....
        /*021c*/ 	.word	0x00006fe0


	//   ....[28]....
        /*0220*/ 	.word	0x00007010


	//   ....[29]....
        /*0224*/ 	.word	0x000071c0


	//   ....[30]....
        /*0228*/ 	.word	0x00007200


	//   ....[31]....
        /*022c*/ 	.word	0x00007230


	//   ....[32]....
        /*0230*/ 	.word	0x00007250


	//   ....[33]....
        /*0234*/ 	.word	0x00007340


	//   ....[34]....
        /*0238*/ 	.word	0x00007380


	//   ....[35]....
        /*023c*/ 	.word	0x00007390


	//   ....[36]....
        /*0240*/ 	.word	0x000073a0


	//   ....[37]....
        /*0244*/ 	.word	0x000074a0


	//   ....[38]....
        /*0248*/ 	.word	0x000074e0


	//   ....[39]....
        /*024c*/ 	.word	0x00007520


	//   ....[40]....
        /*0250*/ 	.word	0x00007550


	//   ....[41]....
        /*0254*/ 	.word	0x00007630


	//   ....[42]....
        /*0258*/ 	.word	0x00007660


	//   ....[43]....
        /*025c*/ 	.word	0x00007680


	//   ....[44]....
        /*0260*/ 	.word	0x00007690


	//   ....[45]....
        /*0264*/ 	.word	0x00007770


	//   ....[46]....
        /*0268*/ 	.word	0x000077a0


	//   ....[47]....
        /*026c*/ 	.word	0x000077c0


	//   ....[48]....
        /*0270*/ 	.word	0x000077d0


	//   ....[49]....
        /*0274*/ 	.word	0x000078c0


	//   ....[50]....
        /*0278*/ 	.word	0x00007900


	//   ....[51]....
        /*027c*/ 	.word	0x00007940


	//   ....[52]....
        /*0280*/ 	.word	0x00007980


	//   ....[53]....
        /*0284*/ 	.word	0x000079b0


	//   ....[54]....
        /*0288*/ 	.word	0x000079e0


	//   ....[55]....
        /*028c*/ 	.word	0x00007a10


	//   ....[56]....
        /*0290*/ 	.word	0x00007a40


	//   ....[57]....
        /*0294*/ 	.word	0x00007a70


	//   ....[58]....
        /*0298*/ 	.word	0x00007aa0


	//   ....[59]....
        /*029c*/ 	.word	0x000090b0


	//   ....[60]....
        /*02a0*/ 	.word	0x000091e0


	//   ....[61]....
        /*02a4*/ 	.word	0x00009210


	//   ....[62]....
        /*02a8*/ 	.word	0x00009240


	//   ....[63]....
        /*02ac*/ 	.word	0x00009370


	//   ....[64]....
        /*02b0*/ 	.word	0x000093a0


	//   ....[65]....
        /*02b4*/ 	.word	0x000093d0


	//   ....[66]....
        /*02b8*/ 	.word	0x00009400


	//   ....[67]....
        /*02bc*/ 	.word	0x000094a0


	//   ....[68]....
        /*02c0*/ 	.word	0x000094f0


	//   ....[69]....
        /*02c4*/ 	.word	0x00009530


	//   ....[70]....
        /*02c8*/ 	.word	0x00009560


	//   ....[71]....
        /*02cc*/ 	.word	0x00009720


	//   ....[72]....
        /*02d0*/ 	.word	0x00009750


	//   ....[73]....
        /*02d4*/ 	.word	0x00009780


	//   ....[74]....
        /*02d8*/ 	.word	0x000097b0


	//   ....[75]....
        /*02dc*/ 	.word	0x000098c0


	//   ....[76]....
        /*02e0*/ 	.word	0x00009900


	//   ....[77]....
        /*02e4*/ 	.word	0x00009930


	//   ....[78]....
        /*02e8*/ 	.word	0x00009960


	//   ....[79]....
        /*02ec*/ 	.word	0x0000a420


	//   ....[80]....
        /*02f0*/ 	.word	0x0000ac40


	//   ....[81]....
        /*02f4*/ 	.word	0x0000b890


	//   ....[82]....
        /*02f8*/ 	.word	0x0000be70


	//   ....[83]....
        /*02fc*/ 	.word	0x0000bec0


	//   ....[84]....
        /*0300*/ 	.word	0x0000bef0


	//   ....[85]....
        /*0304*/ 	.word	0x0000bf10


	//   ....[86]....
        /*0308*/ 	.word	0x0000bf30


	//   ....[87]....
        /*030c*/ 	.word	0x0000c000


	//   ....[88]....
        /*0310*/ 	.word	0x0000c050


	//   ....[89]....
        /*0314*/ 	.word	0x0000c070


	//   ....[90]....
        /*0318*/ 	.word	0x0000c090


	//   ....[91]....
        /*031c*/ 	.word	0x0000c0b0


	//----- nvinfo : EIATTR_EXIT_INSTR_OFFSETS
	.align		4
.L_2487:
        /*0320*/ 	.byte	0x04, 0x1c
        /*0322*/ 	.short	(.L_2489 - .L_2488)


	//   ....[0]....
.L_2488:
        /*0324*/ 	.word	0x0000c190


	//   ....[1]....
        /*0328*/ 	.word	0x0000c7e0


	//----- nvinfo : EIATTR_MAX_THREADS
	.align		4
.L_2489:
        /*032c*/ 	.byte	0x04, 0x05
        /*032e*/ 	.short	(.L_2491 - .L_2490)
.L_2490:
        /*0330*/ 	.word	0x00000020
        /*0334*/ 	.word	0x00000001
        /*0338*/ 	.word	0x00000001


	//----- nvinfo : EIATTR_CRS_STACK_SIZE
	.align		4
.L_2491:
        /*033c*/ 	.byte	0x04, 0x1e
        /*033e*/ 	.short	(.L_2493 - .L_2492)
.L_2492:
        /*0340*/ 	.word	0x00000000
.L_2493:


//--------------------- .nv.info._Z25selective_scan_bwd_kernelI32Selective_Scan_bwd_kernel_traitsILi32ELi16ELb0ELb0ELb0ELb1ELb1EN3c108BFloat16ENS1_7complexIfEEEEv12SSMParamsBwd --------------------------
	.section	.nv.info._Z25selective_scan_bwd_kernelI32Selective_Scan_bwd_kernel_traitsILi32ELi16ELb0ELb0ELb0ELb1ELb1EN3c108BFloat16ENS1_7complexIfEEEEv12SSMParamsBwd,"",@"SHT_CUDA_INFO"
	.sectionflags	@""
	.align	4


	//----- nvinfo : EIATTR_CUDA_API_VERSION
	.align		4
        /*0000*/ 	.byte	0x04, 0x37
        /*0002*/ 	.short	(.L_2495 - .L_2494)
.L_2494:
        /*0004*/ 	.word	0x00000082


	//----- nvinfo : EIATTR_SW2861232_WAR
	.align		4
.L_2495:
        /*0008*/ 	.byte	0x01, 0x35
	.zero		2


	//----- nvinfo : EIATTR_PARAM_CBANK
	.align		4
        /*000c*/ 	.byte	0x04, 0x0a
        /*000e*/ 	.short	(.L_2497 - .L_2496)
	.align		4
.L_2496:
        /*0010*/ 	.word	index@(.nv.constant0._Z25selective_scan_bwd_kernelI32Selective_Scan_bwd_kernel_traitsILi32ELi16ELb0ELb0ELb0ELb1ELb1EN3c108BFloat16ENS1_7complexIfEEEEv12SSMParamsBwd)
        /*0014*/ 	.short	0x0160
        /*0016*/ 	.short	0x01f0


	//----- nvinfo : EIATTR_CBANK_PARAM_SIZE
	.align		4
.L_2497:
        /*0018*/ 	.byte	0x03, 0x19
        /*001a*/ 	.short	0x01f0


	//----- nvinfo : EIATTR_KPARAM_INFO
	.align		4
        /*001c*/ 	.byte	0x04, 0x17
        /*001e*/ 	.short	(.L_2499 - .L_2498)
.L_2498:
        /*0020*/ 	.word	0x00000000
        /*0024*/ 	.short	0x0000
        /*0026*/ 	.short	0x0000
        /*0028*/ 	.byte	0x00, 0xf0, 0xc1, 0x07


	//----- nvinfo : EIATTR_MAXREG_COUNT
	.align		4
.L_2499:
        /*002c*/ 	.byte	0x03, 0x1b
        /*002e*/ 	.short	0x00ff


	//----- nvinfo : EIATTR_NUM_BARRIERS
	.align		4
        /*0030*/ 	.byte	0x02, 0x4c
        /*0032*/ 	.byte	0x01
	.zero		1


	//----- nvinfo : EIATTR_MERCURY_ISA_VERSION
	.align		4
        /*0034*/ 	.byte	0x03, 0x5f
        /*0036*/ 	.short	0x0000


	//----- nvinfo : EIATTR_COOP_GROUP_MASK_REGIDS
	.align		4
        /*0038*/ 	.byte	0x04, 0x29
        /*003a*/ 	.short	(.L_2501 - .L_2500)


	//   ....[0]....
.L_2500:
        /*003c*/ 	.word	0xffffffff


	//   ....[1]....
        /*0040*/ 	.word	0xffffffff


	//   ....[2]....
        /*0044*/ 	.word	0xffffffff


	//   ....[3]....
        /*0048*/ 	.word	0xffffffff


	//   ....[4]....
        /*004c*/ 	.word	0xffffffff


	//   ....[5]....
        /*0050*/ 	.word	0xffffffff


	//   ....[6]....
        /*0054*/ 	.word	0xffffffff


	//   ....[7]....
        /*0058*/ 	.word	0xffffffff


	//   ....[8]....
        /*005c*/ 	.word	0xffffffff


	//   ....[9]....
        /*0060*/ 	.word	0xffffffff


	//   ....[10]....
        /*0064*/ 	.word	0xffffffff


	//   ....[11]....
        /*0068*/ 	.word	0xffffffff


	//   ....[12]....
        /*006c*/ 	.word	0xffffffff


	//   ....[13]....
        /*0070*/ 	.word	0xffffffff


	//   ....[14]....
        /*0074*/ 	.word	0xffffffff


	//   ....[15]....
        /*0078*/ 	.word	0xffffffff


	//   ....[16]....
        /*007c*/ 	.word	0xffffffff


	//   ....[17]....
        /*0080*/ 	.word	0xffffffff


	//   ....[18]....
        /*0084*/ 	.word	0xffffffff


	//   ....[19]....
        /*0088*/ 	.word	0xffffffff


	//   ....[20]....
        /*008c*/ 	.word	0xffffffff


	//   ....[21]....
        /*0090*/ 	.word	0xffffffff


	//   ....[22]....
        /*0094*/ 	.word	0xffffffff


	//   ....[23]....
        /*0098*/ 	.word	0xffffffff


	//   ....[24]....
        /*009c*/ 	.word	0xffffffff


	//   ....[25]....
        /*00a0*/ 	.word	0xffffffff


	//   ....[26]....
        /*00a4*/ 	.word	0xffffffff


	//   ....[27]....
        /*00a8*/ 	.word	0xffffffff


	//   ....[28]....
        /*00ac*/ 	.word	0xffffffff


	//   ....[29]....
        /*00b0*/ 	.word	0xffffffff


	//   ....[30]....
        /*00b4*/ 	.word	0xffffffff


	//   ....[31]....
        /*00b8*/ 	.word	0xffffffff


	//   ....[32]....
        /*00bc*/ 	.word	0xffffffff


	//   ....[33]....
        /*00c0*/ 	.word	0xffffffff


	//   ....[34]....
        /*00c4*/ 	.word	0xffffffff


	//   ....[35]....
        /*00c8*/ 	.word	0xffffffff


	//   ....[36]....
        /*00cc*/ 	.word	0xffffffff


	//   ....[37]....
        /*00d0*/ 	.word	0xffffffff


	//   ....[38]....
        /*00d4*/ 	.word	0xffffffff


	//   ....[39]....
        /*00d8*/ 	.word	0xffffffff


	//   ....[40]....
        /*00dc*/ 	.word	0xffffffff


	//   ....[41]....
        /*00e0*/ 	.word	0xffffffff


	//   ....[42]....
        /*00e4*/ 	.word	0xffffffff


	//   ....[43]....
        /*00e8*/ 	.word	0xffffffff


	//   ....[44]....
        /*00ec*/ 	.word	0xffffffff


	//   ....[45]....
        /*00f0*/ 	.word	0xffffffff


	//   ....[46]....
        /*00f4*/ 	.word	0xffffffff


	//   ....[47]....
        /*00f8*/ 	.word	0xffffffff


	//   ....[48]....
        /*00fc*/ 	.word	0xffffffff


	//   ....[49]....
        /*0100*/ 	.word	0xffffffff


	//   ....[50]....
        /*0104*/ 	.word	0xffffffff


	//   ....[51]....
        /*0108*/ 	.word	0xffffffff


	//   ....[52]....
        /*010c*/ 	.word	0xffffffff


	//   ....[53]....
        /*0110*/ 	.word	0xffffffff


	//   ....[54]....
        /*0114*/ 	.word	0xffffffff


	//   ....[55]....
        /*0118*/ 	.word	0xffffffff


	//   ....[56]....
        /*011c*/ 	.word	0xffffffff


	//   ....[57]....
        /*0120*/ 	.word	0xffffffff


	//   ....[58]....
        /*0124*/ 	.word	0xffffffff


	//   ....[59]....
        /*0128*/ 	.word	0xffffffff


	//   ....[60]....
        /*012c*/ 	.word	0xffffffff


	//   ....[61]....
        /*0130*/ 	.word	0xffffffff


	//   ....[62]....
        /*0134*/ 	.word	0xffffffff


	//   ....[63]....
        /*0138*/ 	.word	0xffffffff


	//   ....[64]....
        /*013c*/ 	.word	0xffffffff


	//   ....[65]....
        /*0140*/ 	.word	0xffffffff


	//   ....[66]....
        /*0144*/ 	.word	0xffffffff


	//   ....[67]....
        /*0148*/ 	.word	0xffffffff


	//   ....[68]....
        /*014c*/ 	.word	0xffffffff


	//   ....[69]....
        /*0150*/ 	.word	0xffffffff


	//   ....[70]....
        /*0154*/ 	.word	0xffffffff


	//   ....[71]....
        /*0158*/ 	.word	0xffffffff


	//   ....[72]....
        /*015c*/ 	.word	0xffffffff


	//   ....[73]....
        /*0160*/ 	.word	0xffffffff


	//   ....[74]....
        /*0164*/ 	.word	0xffffffff


	//   ....[75]....
        /*0168*/ 	.word	0xffffffff


	//   ....[76]....
        /*016c*/ 	.word	0xffffffff


	//   ....[77]....
        /*0170*/ 	.word	0xffffffff


	//   ....[78]....
        /*0174*/ 	.word	0xffffffff


	//   ....[79]....
        /*0178*/ 	.word	0xffffffff


	//   ....[80]....
        /*017c*/ 	.word	0xffffffff


	//   ....[81]....
        /*0180*/ 	.word	0xffffffff


	//   ....[82]....
        /*0184*/ 	.word	0xffffffff


	//   ....[83]....
        /*0188*/ 	.word	0xffffffff


	//   ....[84]....
        /*018c*/ 	.word	0xffffffff


	//   ....[85]....
        /*0190*/ 	.word	0xffffffff


	//   ....[86]....
        /*0194*/ 	.word	0xffffffff


	//   ....[87]....
        /*0198*/ 	.word	0xffffffff


	//   ....[88]....
        /*019c*/ 	.word	0xffffffff


	//   ....[89]....
        /*01a0*/ 	.word	0xffffffff


	//   ....[90]....
        /*01a4*/ 	.word	0xffffffff


	//   ....[91]....
        /*01a8*/ 	.word	0xffffffff


	//   ....[92]....
        /*01ac*/ 	.word	0xffffffff


	//   ....[93]....
        /*01b0*/ 	.word	0xffffffff


	//   ....[94]....
        /*01b4*/ 	.word	0xffffffff


	//   ....[95]....
        /*01b8*/ 	.word	0xffffffff


	//----- nvinfo : EIATTR_COOP_GROUP_INSTR_OFFSETS
	.align		4
.L_2501:
        /*01bc*/ 	.byte	0x04, 0x28
        /*01be*/ 	.short	(.L_2503 - .L_2502)


	//   ....[0]....
.L_2502:
        /*01c0*/ 	.word	0x00001120


	//   ....[1]....
        /*01c4*/ 	.word	0x00001690


	//   ....[2]....
        /*01c8*/ 	.word	0x00001bf0


	//   ....[3]....
        /*01cc*/ 	.word	0x00004950


	//   ....[4]....
        /*01d0*/ 	.word	0x00005090


	//   ....[5]....
        /*01d4*/ 	.word	0x00005c80


	//   ....[6]....
        /*01d8*/ 	.word	0x00006770


	//   ....[7]....
        /*01dc*/ 	.word	0x00008b40


	//   ....[8]....
        /*01e0*/ 	.word	0x00008b80


	//   ....[9]....
        /*01e4*/ 	.word	0x00008bc0


	//   ....[10]....
        /*01e8*/ 	.word	0x00008c00


	//   ....[11]....
        /*01ec*/ 	.word	0x00008c40


	//   ....[12]....
        /*01f0*/ 	.word	0x00008d80


	//   ....[13]....
        /*01f4*/ 	.word	0x00008db0


	//   ....[14]....
        /*01f8*/ 	.word	0x00008df0


	//   ....[15]....
        /*01fc*/ 	.word	0x00008e20


	//   ....[16]....
        /*0200*/ 	.word	0x00009080


	//   ....[17]....
        /*0204*/ 	.word	0x000090c0


	//   ....[18]....
        /*0208*/ 	.word	0x000090f0


	//   ....[19]....
        /*020c*/ 	.word	0x00009120


	//   ....[20]....
        /*0210*/ 	.word	0x00009340


	//   ....[21]....
        /*0214*/ 	.word	0x00009380


	//   ....[22]....
        /*0218*/ 	.word	0x000093b0


	//   ....[23]....
        /*021c*/ 	.word	0x000093e0


	//   ....[24]....
        /*0220*/ 	.word	0x000095f0


	//   ....[25]....
        /*0224*/ 	.word	0x00009620


	//   ....[26]....
        /*0228*/ 	.word	0x00009660


	//   ....[27]....
        /*022c*/ 	.word	0x00009690


	//   ....[28]....
        /*0230*/ 	.word	0x00009860


	//   ....[29]....
        /*0234*/ 	.word	0x00009890


	//   ....[30]....
        /*0238*/ 	.word	0x000098e0


	//   ....[31]....
        /*023c*/ 	.word	0x00009920


	//   ....[32]....
        /*0240*/ 	.word	0x00009960


	//   ....[33]....
        /*0244*/ 	.word	0x00009b60


	//   ....[34]....
        /*0248*/ 	.word	0x00009b90


	//   ....[35]....
        /*024c*/ 	.word	0x00009ba0


	//   ....[36]....
        /*0250*/ 	.word	0x00009bb0


	//   ....[37]....
        /*0254*/ 	.word	0x00009c90


	//   ....[38]....
        /*0258*/ 	.word	0x00009cc0


	//   ....[39]....
        /*025c*/ 	.word	0x00009ce0


	//   ....[40]....
        /*0260*/ 	.word	0x00009cf0


	//   ....[41]....
        /*0264*/ 	.word	0x00009dd0


	//   ....[42]....
        /*0268*/ 	.word	0x00009e00


	//   ....[43]....
        /*026c*/ 	.word	0x00009e10


	//   ....[44]....
        /*0270*/ 	.word	0x00009e20


	//   ....[45]....
        /*0274*/ 	.word	0x00009f00


	//   ....[46]....
        /*0278*/ 	.word	0x00009f30


	//   ....[47]....
        /*027c*/ 	.word	0x00009f50


	//   ....[48]....
        /*0280*/ 	.word	0x00009f60


	//   ....[49]....
        /*0284*/ 	.word	0x0000a040


	//   ....[50]....
        /*0288*/ 	.word	0x0000a070


	//   ....[51]....
        /*028c*/ 	.word	0x0000a090


	//   ....[52]....
        /*0290*/ 	.word	0x0000a0a0


	//   ....[53]....
        /*0294*/ 	.word	0x0000a190


	//   ....[54]....
        /*0298*/ 	.word	0x0000a1d0


	//   ....[55]....
        /*029c*/ 	.word	0x0000a210


	//   ....[56]....
        /*02a0*/ 	.word	0x0000a250


	//   ....[57]....
        /*02a4*/ 	.word	0x0000a280


	//   ....[58]....
        /*02a8*/ 	.word	0x0000a2a0


	//   ....[59]....
        /*02ac*/ 	.word	0x0000a2d0


	//   ....[60]....
        /*02b0*/ 	.word	0x0000a300


	//   ....[61]....
        /*02b4*/ 	.word	0x0000a330


	//   ....[62]....
        /*02b8*/ 	.word	0x0000a360


	//   ....[63]....
        /*02bc*/ 	.word	0x0000ba60


	//   ....[64]....
        /*02c0*/ 	.word	0x0000baf0


	//   ....[65]....
        /*02c4*/ 	.word	0x0000bb20


	//   ....[66]....
        /*02c8*/ 	.word	0x0000bb50


	//   ....[67]....
        /*02cc*/ 	.word	0x0000bc50


	//   ....[68]....
        /*02d0*/ 	.word	0x0000bc90


	//   ....[69]....
        /*02d4*/ 	.word	0x0000bcc0


	//   ....[70]....
        /*02d8*/ 	.word	0x0000bcf0


	//   ....[71]....
        /*02dc*/ 	.word	0x0000bdf0


	//   ....[72]....
        /*02e0*/ 	.word	0x0000be30


	//   ....[73]....
        /*02e4*/ 	.word	0x0000be60


	//   ....[74]....
        /*02e8*/ 	.word	0x0000be90


	//   ....[75]....
        /*02ec*/ 	.word	0x0000c020


	//   ....[76]....
        /*02f0*/ 	.word	0x0000c050


	//   ....[77]....
        /*02f4*/ 	.word	0x0000c080


	//   ....[78]....
        /*02f8*/ 	.word	0x0000c0b0


	//   ....[79]....
        /*02fc*/ 	.word	0x0000c200


	//   ....[80]....
        /*0300*/ 	.word	0x0000c240


	//   ....[81]....
        /*0304*/ 	.word	0x0000c270


	//   ....[82]....
        /*0308*/ 	.word	0x0000c2a0


	//   ....[83]....
        /*030c*/ 	.word	0x0000cd40


	//   ....[84]....
        /*0310*/ 	.word	0x0000d560


	//   ....[85]....
        /*0314*/ 	.word	0x0000e130


	//   ....[86]....
        /*0318*/ 	.word	0x0000e730


	//   ....[87]....
        /*031c*/ 	.word	0x0000e790


	//   ....[88]....
        /*0320*/ 	.word	0x0000e7b0


	//   ....[89]....
        /*0324*/ 	.word	0x0000e7d0


	//   ....[90]....
        /*0328*/ 	.word	0x0000e7f0


	//   ....[91]....
        /*032c*/ 	.word	0x0000e8c0


	//   ....[92]....
        /*0330*/ 	.word	0x0000e910


	//   ....[93]....
        /*0334*/ 	.word	0x0000e930


	//   ....[94]....
        /*0338*/ 	.word	0x0000e950


	//   ....[95]....
        /*033c*/ 	.word	0x0000e970


	//----- nvinfo : EIATTR_EXIT_INSTR_OFFSETS
	.align		4
.L_2503:
        /*0340*/ 	.byte	0x04, 0x1c
        /*0342*/ 	.short	(.L_2505 - .L_2504)


	//   ....[0]....
.L_2504:
        /*0344*/ 	.word	0x0000ea50


	//   ....[1]....
        /*0348*/ 	.word	0x0000f0a0


	//----- nvinfo : EIATTR_MAX_THREADS
	.align		4
.L_2505:
        /*034c*/ 	.byte	0x04, 0x05
        /*034e*/ 	.short	(.L_2507 - .L_2506)
.L_2506:
        /*0350*/ 	.word	0x00000020
        /*0354*/ 	.word	0x00000001
        /*0358*/ 	.word	0x00000001


	//----- nvinfo : EIATTR_CRS_STACK_SIZE
	.align		4
.L_2507:
        /*035c*/ 	.byte	0x04, 0x1e
        /*035e*/ 	.short	(.L_2509 - .L_2508)
.L_2508:
        /*0360*/ 	.word	0x00000000
.L_2509:


//--------------------- .nv.info._Z25selective_scan_bwd_kernelI32Selective_Scan_bwd_kernel_traitsILi32ELi16ELb0ELb0ELb1ELb0ELb0EN3c108BFloat16ENS1_7complexIfEEEEv12SSMParamsBwd --------------------------
	.section	.nv.info._Z25selective_scan_bwd_kernelI32Selective_Scan_bwd_kernel_traitsILi32ELi16ELb0ELb0ELb1ELb0ELb0EN3c108BFloat16ENS1_7complexIfEEEEv12SSMParamsBwd,"",@"SHT_CUDA_INFO"
	.sectionflags	@""
	.align	4


	//----- nvinfo : EIATTR_CUDA_API_VERSION
	.align		4
        /*0000*/ 	.byte	0x04, 0x37
        /*0002*/ 	.short	(.L_2511 - .L_2510)
.L_2510:
        /*0004*/ 	.word	0x00000082


	//----- nvinfo : EIATTR_SW2861232_WAR
	.align		4
.L_2511:
        /*0008*/ 	.byte	0x01, 0x35
	.zero		2


	//----- nvinfo : EIATTR_PARAM_CBANK
	.align		4
        /*000c*/ 	.byte	0x04, 0x0a
        /*000e*/ 	.short	(.L_2513 - .L_2512)
	.align		4
.L_2512:
        /*0010*/ 	.word	index@(.nv.constant0._Z25selective_scan_bwd_kernelI32Selective_Scan_bwd_kernel_traitsILi32ELi16ELb0ELb0ELb1ELb0ELb0EN3c108BFloat16ENS1_7complexIfEEEEv12SSMParamsBwd)
        /*0014*/ 	.short	0x0160
        /*0016*/ 	.short	0x01f0


	//----- nvinfo : EIATTR_CBANK_PARAM_SIZE
	.align		4
.L_2513:
        /*0018*/ 	.byte	0x03, 0x19
        /*001a*/ 	.short	0x01f0


	//----- nvinfo : EIATTR_KPARAM_INFO
	.align		4
        /*001c*/ 	.byte	0x04, 0x17
        /*001e*/ 	.short	(.L_2515 - .L_2514)
.L_2514:
        /*0020*/ 	.word	0x00000000
        /*0024*/ 	.short	0x0000
        /*0026*/ 	.short	0x0000
        /*0028*/ 	.byte	0x00, 0xf0, 0xc1, 0x07


	//----- nvinfo : EIATTR_MAXREG_COUNT
	.align		4
.L_2515:
        /*002c*/ 	.byte	0x03, 0x1b
        /*002e*/ 	.short	0x00ff


	//----- nvinfo : EIATTR_NUM_BARRIERS
	.align		4
        /*0030*/ 	.byte	0x02, 0x4c
        /*0032*/ 	.byte	0x01
	.zero		1


	//----- nvinfo : EIATTR_ANNOTATIONS
	.align		4
        /*0034*/ 	.byte	0x04, 0x55
        /*0036*/ 	.short	(.L_2517 - .L_2516)


	//   ....[0]....
.L_2516:
        /* <DEDUP_REMOVED lines=9> */


	//----- nvinfo : EIATTR_MERCURY_ISA_VERSION
	.align		4
.L_2517:
        /*00b8*/ 	.byte	0x03, 0x5f
        /*00ba*/ 	.short	0x0000


	//----- nvinfo : EIATTR_COOP_GROUP_MASK_REGIDS
	.align		4
        /*00bc*/ 	.byte	0x04, 0x29
        /*00be*/ 	.short	(.L_2519 - .L_2518)


	//   ....[0]....
.L_2518:
        /*00c0*/ 	.word	0xffffffff


	//   ....[1]....
        /*00c4*/ 	.word	0xffffffff


	//   ....[2]....
        /*00c8*/ 	.word	0xffffffff


	//   ....[3]....
        /*00cc*/ 	.word	0xffffffff


	//   ....[4]....
        /*00d0*/ 	.word	0xffffffff


	//   ....[5]....
        /*00d4*/ 	.word	0xffffffff


	//   ....[6]....
        /*00d8*/ 	.word	0xffffffff


	//   ....[7]....
        /*00dc*/ 	.word	0xffffffff


	//   ....[8]....
        /*00e0*/ 	.word	0xffffffff


	//   ....[9]....
        /*00e4*/ 	.word	0xffffffff


	//   ....[10]....
        /*00e8*/ 	.word	0xffffffff


	//   ....[11]....
        /*00ec*/ 	.word	0xffffffff


	//   ....[12]....
        /*00f0*/ 	.word	0xffffffff


	//   ....[13]....
        /*00f4*/ 	.word	0xffffffff


	//   ....[14]....
        /*00f8*/ 	.word	0xffffffff


	//   ....[15]....
        /*00fc*/ 	.word	0xffffffff


	//   ....[16]....
        /*0100*/ 	.word	0xffffffff


	//   ....[17]....
        /*0104*/ 	.word	0xffffffff


	//   ....[18]....
        /*0108*/ 	.word	0xffffffff


	//   ....[19]....
        /*010c*/ 	.word	0xffffffff


	//   ....[20]....
        /*0110*/ 	.word	0xffffffff


	//   ....[21]....
        /*0114*/ 	.word	0xffffffff


	//   ....[22]....
        /*0118*/ 	.word	0xffffffff


	//   ....[23]....
        /*011c*/ 	.word	0xffffffff


	//   ....[24]....
        /*0120*/ 	.word	0xffffffff


	//   ....[25]....
        /*0124*/ 	.word	0xffffffff


	//   ....[26]....
        /*0128*/ 	.word	0xffffffff


	//   ....[27]....
        /*012c*/ 	.word	0xffffffff


	//   ....[28]....
        /*0130*/ 	.word	0xffffffff


	//   ....[29]....
        /*0134*/ 	.word	0xffffffff


	//   ....[30]....
        /*0138*/ 	.word	0xffffffff


	//   ....[31]....
        /*013c*/ 	.word	0xffffffff


	//   ....[32]....
        /*0140*/ 	.word	0xffffffff


	//   ....[33]....
        /*0144*/ 	.word	0xffffffff


	//   ....[34]....
        /*0148*/ 	.word	0xffffffff


	//   ....[35]....
        /*014c*/ 	.word	0xffffffff


	//   ....[36]....
        /*0150*/ 	.word	0xffffffff


	//   ....[37]....
        /*0154*/ 	.word	0xffffffff


	//   ....[38]....
        /*0158*/ 	.word	0xffffffff


	//   ....[39]....
        /*015c*/ 	.word	0xffffffff


	//   ....[40]....
        /*0160*/ 	.word	0xffffffff


	//   ....[41]....
        /*0164*/ 	.word	0xffffffff


	//   ....[42]....
        /*0168*/ 	.word	0xffffffff


	//   ....[43]....
        /*016c*/ 	.word	0xffffffff


	//   ....[44]....
        /*0170*/ 	.word	0xffffffff


	//   ....[45]....
        /*0174*/ 	.word	0xffffffff


	//   ....[46]....
        /*0178*/ 	.word	0xffffffff


	//   ....[47]....
        /*017c*/ 	.word	0xffffffff


	//   ....[48]....
        /*0180*/ 	.word	0xffffffff


	//   ....[49]....
        /*0184*/ 	.word	0xffffffff


	//   ....[50]....
        /*0188*/ 	.word	0xffffffff


	//   ....[51]....
        /*018c*/ 	.word	0xffffffff


	//   ....[52]....
        /*0190*/ 	.word	0xffffffff


	//   ....[53]....
        /*0194*/ 	.word	0xffffffff


	//   ....[54]....
        /*0198*/ 	.word	0xffffffff


	//   ....[55]....
        /*019c*/ 	.word	0xffffffff


	//   ....[56]....
        /*01a0*/ 	.word	0xffffffff


	//   ....[57]....
        /*01a4*/ 	.word	0xffffffff


	//   ....[58]....
        /*01a8*/ 	.word	0xffffffff


	//   ....[59]....
        /*01ac*/ 	.word	0xffffffff


	//   ....[60]....
        /*01b0*/ 	.word	0xffffffff


	//   ....[61]....
        /*01b4*/ 	.word	0xffffffff


	//   ....[62]....
        /*01b8*/ 	.word	0xffffffff


	//   ....[63]....
        /*01bc*/ 	.word	0xffffffff


	//   ....[64]....
        /*01c0*/ 	.word	0xffffffff


	//   ....[65]....
        /*01c4*/ 	.word	0xffffffff


	//   ....[66]....
        /*01c8*/ 	.word	0xffffffff


	//   ....[67]....
        /*01cc*/ 	.word	0xffffffff


	//   ....[68]....
        /*01d0*/ 	.word	0xffffffff


	//   ....[69]....
        /*01d4*/ 	.word	0xffffffff


	//   ....[70]....
        /*01d8*/ 	.word	0xffffffff


	//   ....[71]....
        /*01dc*/ 	.word	0xffffffff


	//   ....[72]....
        /*01e0*/ 	.word	0xffffffff


	//   ....[73]....
        /*01e4*/ 	.word	0xffffffff


	//   ....[74]....
        /*01e8*/ 	.word	0xffffffff


	//   ....[75]....
        /*01ec*/ 	.word	0xffffffff


	//   ....[76]....
        /*01f0*/ 	.word	0xffffffff


	//   ....[77]....
        /*01f4*/ 	.word	0xffffffff


	//   ....[78]....
        /*01f8*/ 	.word	0xffffffff


	//   ....[79]....
        /*01fc*/ 	.word	0xffffffff


	//   ....[80]....
        /*0200*/ 	.word	0xffffffff


	//   ....[81]....
        /*0204*/ 	.word	0xffffffff


	//   ....[82]....
        /*0208*/ 	.word	0xffffffff


	//   ....[83]....
        /*020c*/ 	.word	0xffffffff


	//   ....[84]....
        /*0210*/ 	.word	0xffffffff


	//   ....[85]....
        /*0214*/ 	.word	0xffffffff


	//   ....[86]....
        /*0218*/ 	.word	0xffffffff


	//   ....[87]....
        /*021c*/ 	.word	0xffffffff


	//   ....[88]....
        /*0220*/ 	.word	0xffffffff


	//   ....[89]....
        /*0224*/ 	.word	0xffffffff


	//   ....[90]....
        /*0228*/ 	.word	0xffffffff


	//   ....[91]....
        /*022c*/ 	.word	0xffffffff


	//----- nvinfo : EIATTR_COOP_GROUP_INSTR_OFFSETS
	.align		4
.L_2519:
        /*0230*/ 	.byte	0x04, 0x28
        /*0232*/ 	.short	(.L_2521 - .L_2520)


	//   ....[0]....
.L_2520:
        /*0234*/ 	.word	0x00001460


	//   ....[1]....
        /*0238*/ 	.word	0x00001900


	//   ....[2]....
        /*023c*/ 	.word	0x00001f00


	//   ....[3]....
        /*0240*/ 	.word	0x00003d20


	//   ....[4]....
        /*0244*/ 	.word	0x000054c0


	//   ....[5]....
        /*0248*/ 	.word	0x00005500


	//   ....[6]....
        /*024c*/ 	.word	0x00005540


	//   ....[7]....
        /*0250*/ 	.word	0x00005580


	//   ....[8]....
        /*0254*/ 	.word	0x000056e0


	//   ....[9]....
        /*0258*/ 	.word	0x000057e0


	//   ....[10]....
        /*025c*/ 	.word	0x00005810


	//   ....[11]....
        /*0260*/ 	.word	0x00005880


	//   ....[12]....
        /*0264*/ 	.word	0x000058b0


	//   ....[13]....
        /*0268*/ 	.word	0x00005ac0


	//   ....[14]....
        /*026c*/ 	.word	0x00005af0


	//   ....[15]....
        /*0270*/ 	.word	0x00005b30


	//   ....[16]....
        /*0274*/ 	.word	0x00005b70


	//   ....[17]....
        /*0278*/ 	.word	0x00005d90


	//   ....[18]....
        /*027c*/ 	.word	0x00005dd0


	//   ....[19]....
        /*0280*/ 	.word	0x00005e00


	//   ....[20]....
        /*0284*/ 	.word	0x00005e30


	//   ....[21]....
        /*0288*/ 	.word	0x00006010


	//   ....[22]....
        /*028c*/ 	.word	0x00006040


	//   ....[23]....
        /*0290*/ 	.word	0x00006080


	//   ....[24]....
        /*0294*/ 	.word	0x000060b0


	//   ....[25]....
        /*0298*/ 	.word	0x000062a0


	//   ....[26]....
        /*029c*/ 	.word	0x000062d0


	//   ....[27]....
        /*02a0*/ 	.word	0x00006300


	//   ....[28]....
        /*02a4*/ 	.word	0x00006330


	//   ....[29]....
        /*02a8*/ 	.word	0x00006360


	//   ....[30]....
        /*02ac*/ 	.word	0x00006700


	//   ....[31]....
        /*02b0*/ 	.word	0x00006790


	//   ....[32]....
        /*02b4*/ 	.word	0x000067c0


	//   ....[33]....
        /*02b8*/ 	.word	0x00006810


	//   ....[34]....
        /*02bc*/ 	.word	0x00006a20


	//   ....[35]....
        /*02c0*/ 	.word	0x00006b20


	//   ....[36]....
        /*02c4*/ 	.word	0x00006b70


	//   ....[37]....
        /*02c8*/ 	.word	0x00006bb0


	//   ....[38]....
        /*02cc*/ 	.word	0x00006cc0


	//   ....[39]....
        /*02d0*/ 	.word	0x00006d00


	//   ....[40]....
        /*02d4*/ 	.word	0x00006dd0


	//   ....[41]....
        /*02d8*/ 	.word	0x00006e00


	//   ....[42]....
        /*02dc*/ 	.word	0x00006f10


	//   ....[43]....
        /*02e0*/ 	.word	0x00006f50


	//   ....[44]....
        /*02e4*/ 	.word	0x00007040


	//   ....[45]....
        /*02e8*/ 	.word	0x00007060


	//   ....[46]....
        /*02ec*/ 	.word	0x00007170


	//   ....[47]....
        /*02f0*/ 	.word	0x00007220


	//   ....[48]....
        /*02f4*/ 	.word	0x000072a0


	//   ....[49]....
        /*02f8*/ 	.word	0x000072b0


	//   ....[50]....
        /*02fc*/ 	.word	0x00007390


	//   ....[51]....
        /*0300*/ 	.word	0x000073d0


	//   ....[52]....
        /*0304*/ 	.word	0x00007410


	//   ....[53]....
        /*0308*/ 	.word	0x00007440


	//   ....[54]....
        /*030c*/ 	.word	0x00007470


	//   ....[55]....
        /*0310*/ 	.word	0x000074a0


	//   ....[56]....
        /*0314*/ 	.word	0x000074d0


	//   ....[57]....
        /*0318*/ 	.word	0x00007860


	//   ....[58]....
        /*031c*/ 	.word	0x00007890


	//   ....[59]....
        /*0320*/ 	.word	0x00007a30


	//   ....[60]....
        /*0324*/ 	.word	0x0000a8f0


	//   ....[61]....
        /*0328*/ 	.word	0x0000a930


	//   ....[62]....
        /*032c*/ 	.word	0x0000a970


	//   ....[63]....
        /*0330*/ 	.word	0x0000a9b0


	//   ....[64]....
        /*0334*/ 	.word	0x0000aa70


	//   ....[65]....
        /*0338*/ 	.word	0x0000aaa0


	//   ....[66]....
        /*033c*/ 	.word	0x0000aad0


	//   ....[67]....
        /*0340*/ 	.word	0x0000ab00


	//   ....[68]....
        /*0344*/ 	.word	0x0000aba0


	//   ....[69]....
        /*0348*/ 	.word	0x0000abd0


	//   ....[70]....
        /*034c*/ 	.word	0x0000ac00


	//   ....[71]....
        /*0350*/ 	.word	0x0000ac30


	//   ....[72]....
        /*0354*/ 	.word	0x0000acd0


	//   ....[73]....
        /*0358*/ 	.word	0x0000ad00


	//   ....[74]....
        /*035c*/ 	.word	0x0000ad30


	//   ....[75]....
        /*0360*/ 	.word	0x0000ad60


	//   ....[76]....
        /*0364*/ 	.word	0x0000ae00


	//   ....[77]....
        /*0368*/ 	.word	0x0000ae30


	//   ....[78]....
        /*036c*/ 	.word	0x0000ae60


	//   ....[79]....
        /*0370*/ 	.word	0x0000ae90


	//   ....[80]....
        /*0374*/ 	.word	0x0000b5f0


	//   ....[81]....
        /*0378*/ 	.word	0x0000bf60


	//   ....[82]....
        /*037c*/ 	.word	0x0000c630


	//   ....[83]....
        /*0380*/ 	.word	0x0000c650


	//   ....[84]....
        /*0384*/ 	.word	0x0000c670


	//   ....[85]....
        /*0388*/ 	.word	0x0000c690


	//   ....[86]....
        /*038c*/ 	.word	0x0000c6b0


	//   ....[87]....
        /*0390*/ 	.word	0x0000c7c0


	//   ....[88]....
        /*0394*/ 	.word	0x0000c7e0


	//   ....[89]....
        /*0398*/ 	.word	0x0000c800


	//   ....[90]....
        /*039c*/ 	.word	0x0000c820


	//   ....[91]....
        /*03a0*/ 	.word	0x0000c840


	//----- nvinfo : EIATTR_EXIT_INSTR_OFFSETS
	.align		4
.L_2521:
        /*03a4*/ 	.byte	0x04, 0x1c
        /*03a6*/ 	.short	(.L_2523 - .L_2522)


	//   ....[0]....
.L_2522:
        /*03a8*/ 	.word	0x0000c920


	//   ....[1]....
        /*03ac*/ 	.word	0x0000cbc0


	//----- nvinfo : EIATTR_MAX_THREADS
	.align		4
.L_2523:
        /*03b0*/ 	.byte	0x04, 0x05
        /*03b2*/ 	.short	(.L_2525 - .L_2524)
.L_2524:
        /*03b4*/ 	.word	0x00000020
        /*03b8*/ 	.word	0x00000001
        /*03bc*/ 	.word	0x00000001


	//----- nvinfo : EIATTR_CRS_STACK_SIZE
	.align		4
.L_2525:
        /*03c0*/ 	.byte	0x04, 0x1e
        /*03c2*/ 	.short	(.L_2527 - .L_2526)
.L_2526:
        /*03c4*/ 	.word	0x00000000
.L_2527:


//--------------------- .nv.info._Z25selective_scan_bwd_kernelI32Selective_Scan_bwd_kernel_traitsILi32ELi16ELb0ELb0ELb1ELb0ELb1EN3c108BFloat16ENS1_7complexIfEEEEv12SSMParamsBwd --------------------------
	.section	.nv.info._Z25selective_scan_bwd_kernelI32Selective_Scan_bwd_kernel_traitsILi32ELi16ELb0ELb0ELb1ELb0ELb1EN3c108BFloat16ENS1_7complexIfEEEEv12SSMParamsBwd,"",@"SHT_CUDA_INFO"
	.sectionflags	@""
	.align	4


	//----- nvinfo : EIATTR_CUDA_API_VERSION
	.align		4
        /*0000*/ 	.byte	0x04, 0x37
        /*0002*/ 	.short	(.L_2529 - .L_2528)
.L_2528:
        /*0004*/ 	.word	0x00000082


	//----- nvinfo : EIATTR_SW2861232_WAR
	.align		4
.L_2529:
        /*0008*/ 	.byte	0x01, 0x35
	.zero		2


	//----- nvinfo : EIATTR_PARAM_CBANK
	.align		4
        /*000c*/ 	.byte	0x04, 0x0a
        /*000e*/ 	.short	(.L_2531 - .L_2530)
	.align		4
.L_2530:
        /*0010*/ 	.word	index@(.nv.constant0._Z25selective_scan_bwd_kernelI32Selective_Scan_bwd_kernel_traitsILi32ELi16ELb0ELb0ELb1ELb0ELb1EN3c108BFloat16ENS1_7complexIfEEEEv12SSMParamsBwd)
        /*0014*/ 	.short	0x0160
        /*0016*/ 	.short	0x01f0


	//----- nvinfo : EIATTR_CBANK_PARAM_SIZE
	.align		4
.L_2531:
        /*0018*/ 	.byte	0x03, 0x19
        /*001a*/ 	.short	0x01f0


	//----- nvinfo : EIATTR_KPARAM_INFO
	.align		4
        /*001c*/ 	.byte	0x04, 0x17
        /*001e*/ 	.short	(.L_2533 - .L_2532)
.L_2532:
        /*0020*/ 	.word	0x00000000
        /*0024*/ 	.short	0x0000
        /*0026*/ 	.short	0x0000
        /*0028*/ 	.byte	0x00, 0xf0, 0xc1, 0x07


	//----- nvinfo : EIATTR_MAXREG_COUNT
	.align		4
.L_2533:
        /*002c*/ 	.byte	0x03, 0x1b
        /*002e*/ 	.short	0x00ff


	//----- nvinfo : EIATTR_NUM_BARRIERS
	.align		4
        /*0030*/ 	.byte	0x02, 0x4c
        /*0032*/ 	.byte	0x01
	.zero		1


	//----- nvinfo : EIATTR_ANNOTATIONS
	.align		4
        /*0034*/ 	.byte	0x04, 0x55
        /*0036*/ 	.short	(.L_2535 - .L_2534)


	//   ....[0]....
.L_2534:
        /* <DEDUP_REMOVED lines=11> */


	//----- nvinfo : EIATTR_MERCURY_ISA_VERSION
	.align		4
.L_2535:
        /*00d8*/ 	.byte	0x03, 0x5f
        /*00da*/ 	.short	0x0000


	//----- nvinfo : EIATTR_COOP_GROUP_MASK_REGIDS
	.align		4
        /*00dc*/ 	.byte	0x04, 0x29
        /*00de*/ 	.short	(.L_2537 - .L_2536)


	//   ....[0]....
.L_2536:
        /*00e0*/ 	.word	0xffffffff


	//   ....[1]....
        /*00e4*/ 	.word	0xffffffff


	//   ....[2]....
        /*00e8*/ 	.word	0xffffffff


	//   ....[3]....
        /*00ec*/ 	.word	0xffffffff


	//   ....[4]....
        /*00f0*/ 	.word	0xffffffff


	//   ....[5]....
        /*00f4*/ 	.word	0xffffffff


	//   ....[6]....
        /*00f8*/ 	.word	0xffffffff


	//   ....[7]....
        /*00fc*/ 	.word	0xffffffff


	//   ....[8]....
        /*0100*/ 	.word	0xffffffff


	//   ....[9]....
        /*0104*/ 	.word	0xffffffff


	//   ....[10]....
        /*0108*/ 	.word	0xffffffff


	//   ....[11]....
        /*010c*/ 	.word	0xffffffff


	//   ....[12]....
        /*0110*/ 	.word	0xffffffff


	//   ....[13]....
        /*0114*/ 	.word	0xffffffff


	//   ....[14]....
        /*0118*/ 	.word	0xffffffff


	//   ....[15]....
        /*011c*/ 	.word	0xffffffff


	//   ....[16]....
        /*0120*/ 	.word	0xffffffff


	//   ....[17]....
        /*0124*/ 	.word	0xffffffff


	//   ....[18]....
        /*0128*/ 	.word	0xffffffff


	//   ....[19]....
        /*012c*/ 	.word	0xffffffff


	//   ....[20]....
        /*0130*/ 	.word	0xffffffff


	//   ....[21]....
        /*0134*/ 	.word	0xffffffff


	//   ....[22]....
        /*0138*/ 	.word	0xffffffff


	//   ....[23]....
        /*013c*/ 	.word	0xffffffff


	//   ....[24]....
        /*0140*/ 	.word	0xffffffff


	//   ....[25]....
        /*0144*/ 	.word	0xffffffff


	//   ....[26]....
        /*0148*/ 	.word	0xffffffff


	//   ....[27]....
        /*014c*/ 	.word	0xffffffff


	//   ....[28]....
        /*0150*/ 	.word	0xffffffff


	//   ....[29]....
        /*0154*/ 	.word	0xffffffff


	//   ....[30]....
        /*0158*/ 	.word	0xffffffff


	//   ....[31]....
        /*015c*/ 	.word	0xffffffff


	//   ....[32]....
        /*0160*/ 	.word	0xffffffff


	//   ....[33]....
        /*0164*/ 	.word	0xffffffff


	//   ....[34]....
        /*0168*/ 	.word	0xffffffff


	//   ....[35]....
        /*016c*/ 	.word	0xffffffff


	//   ....[36]....
        /*0170*/ 	.word	0xffffffff


	//   ....[37]....
        /*0174*/ 	.word	0xffffffff


	//   ....[38]....
        /*0178*/ 	.word	0xffffffff


	//   ....[39]....
        /*017c*/ 	.word	0xffffffff


	//   ....[40]....
        /*0180*/ 	.word	0xffffffff


	//   ....[41]....
        /*0184*/ 	.word	0xffffffff


	//   ....[42]....
        /*0188*/ 	.word	0xffffffff


	//   ....[43]....
        /*018c*/ 	.word	0xffffffff


	//   ....[44]....
        /*0190*/ 	.word	0xffffffff


	//   ....[45]....
        /*0194*/ 	.word	0xffffffff


	//   ....[46]....
        /*0198*/ 	.word	0xffffffff


	//   ....[47]....
        /*019c*/ 	.word	0xffffffff


	//   ....[48]....
        /*01a0*/ 	.word	0xffffffff


	//   ....[49]....
        /*01a4*/ 	.word	0xffffffff


	//   ....[50]....
        /*01a8*/ 	.word	0xffffffff


	//   ....[51]....
        /*01ac*/ 	.word	0xffffffff


	//   ....[52]....
        /*01b0*/ 	.word	0xffffffff


	//   ....[53]....
        /*01b4*/ 	.word	0xffffffff


	//   ....[54]....
        /*01b8*/ 	.word	0xffffffff


	//   ....[55]....
        /*01bc*/ 	.word	0xffffffff


	//   ....[56]....
        /*01c0*/ 	.word	0xffffffff


	//   ....[57]....
        /*01c4*/ 	.word	0xffffffff


	//   ....[58]....
        /*01c8*/ 	.word	0xffffffff


	//   ....[59]....
        /*01cc*/ 	.word	0xffffffff


	//   ....[60]....
        /*01d0*/ 	.word	0xffffffff


	//   ....[61]....
        /*01d4*/ 	.word	0xffffffff


	//   ....[62]....
        /*01d8*/ 	.word	0xffffffff


	//   ....[63]....
        /*01dc*/ 	.word	0xffffffff


	//   ....[64]....
        /*01e0*/ 	.word	0xffffffff


	//   ....[65]....
        /*01e4*/ 	.word	0xffffffff


	//   ....[66]....
        /*01e8*/ 	.word	0xffffffff


	//   ....[67]....
        /*01ec*/ 	.word	0xffffffff


	//   ....[68]....
        /*01f0*/ 	.word	0xffffffff


	//   ....[69]....
        /*01f4*/ 	.word	0xffffffff


	//   ....[70]....
        /*01f8*/ 	.word	0xffffffff


	//   ....[71]....
        /*01fc*/ 	.word	0xffffffff


	//   ....[72]....
        /*0200*/ 	.word	0xffffffff


	//   ....[73]....
        /*0204*/ 	.word	0xffffffff


	//   ....[74]....
        /*0208*/ 	.word	0xffffffff


	//   ....[75]....
        /*020c*/ 	.word	0xffffffff


	//   ....[76]....
        /*0210*/ 	.word	0xffffffff


	//   ....[77]....
        /*0214*/ 	.word	0xffffffff


	//   ....[78]....
        /*0218*/ 	.word	0xffffffff


	//   ....[79]....
        /*021c*/ 	.word	0xffffffff


	//   ....[80]....
        /*0220*/ 	.word	0xffffffff


	//   ....[81]....
        /*0224*/ 	.word	0xffffffff


	//   ....[82]....
        /*0228*/ 	.word	0xffffffff


	//   ....[83]....
        /*022c*/ 	.word	0xffffffff


	//   ....[84]....
        /*0230*/ 	.word	0xffffffff


	//   ....[85]....
        /*0234*/ 	.word	0xffffffff


	//   ....[86]....
        /*0238*/ 	.word	0xffffffff


	//   ....[87]....
        /*023c*/ 	.word	0xffffffff


	//   ....[88]....
        /*0240*/ 	.word	0xffffffff


	//   ....[89]....
        /*0244*/ 	.word	0xffffffff


	//   ....[90]....
        /*0248*/ 	.word	0xffffffff


	//   ....[91]....
        /*024c*/ 	.word	0xffffffff


	//   ....[92]....
        /*0250*/ 	.word	0xffffffff


	//   ....[93]....
        /*0254*/ 	.word	0xffffffff


	//   ....[94]....
        /*0258*/ 	.word	0xffffffff


	//   ....[95]....
        /*025c*/ 	.word	0xffffffff


	//----- nvinfo : EIATTR_COOP_GROUP_INSTR_OFFSETS
	.align		4
.L_2537:
        /*0260*/ 	.byte	0x04, 0x28
        /*0262*/ 	.short	(.L_2539 - .L_2538)


	//   ....[0]....
.L_2538:
        /*0264*/ 	.word	0x000013b0


	//   ....[1]....
        /*0268*/ 	.word	0x000019f0


	//   ....[2]....
        /*026c*/ 	.word	0x000022e0


	//   ....[3]....
        /*0270*/ 	.word	0x00002760


	//   ....[4]....
        /*0274*/ 	.word	0x00002e90


	//   ....[5]....
        /*0278*/ 	.word	0x00003a90


	//   ....[6]....
        /*027c*/ 	.word	0x000047e0


	//   ....[7]....
        /*0280*/ 	.word	0x000068c0


	//   ....[8]....
        /*0284*/ 	.word	0x00008000


	//   ....[9]....
        /*0288*/ 	.word	0x00008040


	//   ....[10]....
        /*028c*/ 	.word	0x00008080


	//   ....[11]....
        /*0290*/ 	.word	0x000080c0


	//   ....[12]....
        /*0294*/ 	.word	0x00008240


	//   ....[13]....
        /*0298*/ 	.word	0x00008280


	//   ....[14]....
        /*029c*/ 	.word	0x00008330


	//   ....[15]....
        /*02a0*/ 	.word	0x00008370


	//   ....[16]....
        /*02a4*/ 	.word	0x000083c0


	//   ....[17]....
        /*02a8*/ 	.word	0x000083f0


	//   ....[18]....
        /*02ac*/ 	.word	0x000085e0


	//   ....[19]....
        /*02b0*/ 	.word	0x00008640


	//   ....[20]....
        /*02b4*/ 	.word	0x00008670


	//   ....[21]....
        /*02b8*/ 	.word	0x000086a0


	//   ....[22]....
        /*02bc*/ 	.word	0x000088b0


	//   ....[23]....
        /*02c0*/ 	.word	0x000088f0


	//   ....[24]....
        /*02c4*/ 	.word	0x00008920


	//   ....[25]....
        /*02c8*/ 	.word	0x00008950


	//   ....[26]....
        /*02cc*/ 	.word	0x00008b30


	//   ....[27]....
        /*02d0*/ 	.word	0x00008b60


	//   ....[28]....
        /*02d4*/ 	.word	0x00008ba0


	//   ....[29]....
        /*02d8*/ 	.word	0x00008bd0


	//   ....[30]....
        /*02dc*/ 	.word	0x00008df0


	//   ....[31]....
        /*02e0*/ 	.word	0x00008e20


	//   ....[32]....
        /*02e4*/ 	.word	0x00008e50


	//   ....[33]....
        /*02e8*/ 	.word	0x00008e80


	//   ....[34]....
        /*02ec*/ 	.word	0x00009440


	//   ....[35]....
        /*02f0*/ 	.word	0x00009470


	//   ....[36]....
        /*02f4*/ 	.word	0x00009490


	//   ....[37]....
        /*02f8*/ 	.word	0x000094a0


	//   ....[38]....
        /*02fc*/ 	.word	0x000096a0


	//   ....[39]....
        /*0300*/ 	.word	0x000096d0


	//   ....[40]....
        /*0304*/ 	.word	0x000096f0


	//   ....[41]....
        /*0308*/ 	.word	0x00009700


	//   ....[42]....
        /*030c*/ 	.word	0x00009810


	//   ....[43]....
        /*0310*/ 	.word	0x00009910


	//   ....[44]....
        /*0314*/ 	.word	0x00009a10


	//   ....[45]....
        /*0318*/ 	.word	0x00009a40


	//   ....[46]....
        /*031c*/ 	.word	0x00009b60


	//   ....[47]....
        /*0320*/ 	.word	0x00009ba0


	//   ....[48]....
        /*0324*/ 	.word	0x00009be0


	//   ....[49]....
        /*0328*/ 	.word	0x00009c70


	//   ....[50]....
        /*032c*/ 	.word	0x00009da0


	//   ....[51]....
        /*0330*/ 	.word	0x00009dd0


	//   ....[52]....
        /*0334*/ 	.word	0x00009de0


	//   ....[53]....
        /*0338*/ 	.word	0x00009df0


	//   ....[54]....
        /*033c*/ 	.word	0x00009ed0


	//   ....[55]....
        /*0340*/ 	.word	0x00009f10


	//   ....[56]....
        /*0344*/ 	.word	0x00009f50


	//   ....[57]....
        /*0348*/ 	.word	0x00009f80


	//   ....[58]....
        /*034c*/ 	.word	0x00009fb0


	//   ....[59]....
        /*0350*/ 	.word	0x00009fe0


	//   ....[60]....
        /*0354*/ 	.word	0x0000a010


	//   ....[61]....
        /*0358*/ 	.word	0x0000a3a0


	//   ....[62]....
        /*035c*/ 	.word	0x0000a3d0


	//   ....[63]....
        /*0360*/ 	.word	0x0000a570


	//   ....[64]....
        /*0364*/ 	.word	0x0000d440


	//   ....[65]....
        /*0368*/ 	.word	0x0000d480


	//   ....[66]....
        /*036c*/ 	.word	0x0000d4c0


	//   ....[67]....
        /*0370*/ 	.word	0x0000d500


	//   ....[68]....
        /*0374*/ 	.word	0x0000d5c0


	//   ....[69]....
        /*0378*/ 	.word	0x0000d5f0


	//   ....[70]....
        /*037c*/ 	.word	0x0000d620


	//   ....[71]....
        /*0380*/ 	.word	0x0000d650


	//   ....[72]....
        /*0384*/ 	.word	0x0000d6f0


	//   ....[73]....
        /*0388*/ 	.word	0x0000d740


	//   ....[74]....
        /*038c*/ 	.word	0x0000d770


	//   ....[75]....
        /*0390*/ 	.word	0x0000d7a0


	//   ....[76]....
        /*0394*/ 	.word	0x0000d820


	//   ....[77]....
        /*0398*/ 	.word	0x0000d870


	//   ....[78]....
        /*039c*/ 	.word	0x0000d8a0


	//   ....[79]....
        /*03a0*/ 	.word	0x0000d8d0


	//   ....[80]....
        /*03a4*/ 	.word	0x0000d960


	//   ....[81]....
        /*03a8*/ 	.word	0x0000d9a0


	//   ....[82]....
        /*03ac*/ 	.word	0x0000d9e0


	//   ....[83]....
        /*03b0*/ 	.word	0x0000da10


	//   ....[84]....
        /*03b4*/ 	.word	0x0000e100


	//   ....[85]....
        /*03b8*/ 	.word	0x0000e9d0


	//   ....[86]....
        /*03bc*/ 	.word	0x0000f160


	//   ....[87]....
        /*03c0*/ 	.word	0x0000f180


	//   ....[88]....
        /*03c4*/ 	.word	0x0000f1a0


	//   ....[89]....
        /*03c8*/ 	.word	0x0000f1c0


	//   ....[90]....
        /*03cc*/ 	.word	0x0000f1e0


	//   ....[91]....
        /*03d0*/ 	.word	0x0000f2f0


	//   ....[92]....
        /*03d4*/ 	.word	0x0000f310


	//   ....[93]....
        /*03d8*/ 	.word	0x0000f330


	//   ....[94]....
        /*03dc*/ 	.word	0x0000f350


	//   ....[95]....
        /*03e0*/ 	.word	0x0000f370


	//----- nvinfo : EIATTR_EXIT_INSTR_OFFSETS
	.align		4
.L_2539:
        /*03e4*/ 	.byte	0x04, 0x1c
        /*03e6*/ 	.short	(.L_2541 - .L_2540)


	//   ....[0]....
.L_2540:
        /*03e8*/ 	.word	0x0000f450


	//   ....[1]....
        /*03ec*/ 	.word	0x0000f6f0


	//----- nvinfo : EIATTR_MAX_THREADS
	.align		4
.L_2541:
        /*03f0*/ 	.byte	0x04, 0x05
        /*03f2*/ 	.short	(.L_2543 - .L_2542)
.L_2542:
        /*03f4*/ 	.word	0x00000020
        /*03f8*/ 	.word	0x00000001
        /*03fc*/ 	.word	0x00000001


	//----- nvinfo : EIATTR_CRS_STACK_SIZE
	.align		4
.L_2543:
        /*0400*/ 	.byte	0x04, 0x1e
        /*0402*/ 	.short	(.L_2545 - .L_2544)
.L_2544:
        /*0404*/ 	.word	0x00000000
.L_2545:


//--------------------- .nv.info._Z25selective_scan_bwd_kernelI32Selective_Scan_bwd_kernel_traitsILi32ELi16ELb0ELb0ELb1ELb1ELb0EN3c108BFloat16ENS1_7complexIfEEEEv12SSMParamsBwd --------------------------
	.section	.nv.info._Z25selective_scan_bwd_kernelI32Selective_Scan_bwd_kernel_traitsILi32ELi16ELb0ELb0ELb1ELb1ELb0EN3c108BFloat16ENS1_7complexIfEEEEv12SSMParamsBwd,"",@"SHT_CUDA_INFO"
	.sectionflags	@""
	.align	4


	//----- nvinfo : EIATTR_CUDA_API_VERSION
	.align		4
        /*0000*/ 	.byte	0x04, 0x37
        /*0002*/ 	.short	(.L_2547 - .L_2546)
.L_2546:
        /*0004*/ 	.word	0x00000082


	//----- nvinfo : EIATTR_SW2861232_WAR
	.align		4
.L_2547:
        /*0008*/ 	.byte	0x01, 0x35
	.zero		2


	//----- nvinfo : EIATTR_PARAM_CBANK
	.align		4
        /*000c*/ 	.byte	0x04, 0x0a
        /*000e*/ 	.short	(.L_2549 - .L_2548)
	.align		4
.L_2548:
        /*0010*/ 	.word	index@(.nv.constant0._Z25selective_scan_bwd_kernelI32Selective_Scan_bwd_kernel_traitsILi32ELi16ELb0ELb0ELb1ELb1ELb0EN3c108BFloat16ENS1_7complexIfEEEEv12SSMParamsBwd)
        /*0014*/ 	.short	0x0160
        /*0016*/ 	.short	0x01f0


	//----- nvinfo : EIATTR_CBANK_PARAM_SIZE
	.align		4
.L_2549:
        /*0018*/ 	.byte	0x03, 0x19
        /*001a*/ 	.short	0x01f0


	//----- nvinfo : EIATTR_KPARAM_INFO
	.align		4
        /*001c*/ 	.byte	0x04, 0x17
        /*001e*/ 	.short	(.L_2551 - .L_2550)
.L_2550:
        /*0020*/ 	.word	0x00000000
        /*0024*/ 	.short	0x0000
        /*0026*/ 	.short	0x0000
        /*0028*/ 	.byte	0x00, 0xf0, 0xc1, 0x07


	//----- nvinfo : EIATTR_MAXREG_COUNT
	.align		4
.L_2551:
        /*002c*/ 	.byte	0x03, 0x1b
        /*002e*/ 	.short	0x00ff


	//----- nvinfo : EIATTR_NUM_BARRIERS
	.align		4
        /*0030*/ 	.byte	0x02, 0x4c
        /*0032*/ 	.byte	0x01
	.zero		1


	//----- nvinfo : EIATTR_ANNOTATIONS
	.align		4
        /*0034*/ 	.byte	0x04, 0x55
        /*0036*/ 	.short	(.L_2553 - .L_2552)


	//   ....[0]....
.L_2552:
        /* <DEDUP_REMOVED lines=11> */


	//----- nvinfo : EIATTR_MERCURY_ISA_VERSION
	.align		4
.L_2553:
        /*00d8*/ 	.byte	0x03, 0x5f
        /*00da*/ 	.short	0x0000


	//----- nvinfo : EIATTR_COOP_GROUP_MASK_REGIDS
	.align		4
        /*00dc*/ 	.byte	0x04, 0x29
        /*00de*/ 	.short	(.L_2555 - .L_2554)


	//   ....[0]....
.L_2554:
        /*00e0*/ 	.word	0xffffffff


	//   ....[1]....
        /*00e4*/ 	.word	0xffffffff


	//   ....[2]....
        /*00e8*/ 	.word	0xffffffff


	//   ....[3]....
        /*00ec*/ 	.word	0xffffffff


	//   ....[4]....
        /*00f0*/ 	.word	0xffffffff


	//   ....[5]....
        /*00f4*/ 	.word	0xffffffff


	//   ....[6]....
        /*00f8*/ 	.word	0xffffffff


	//   ....[7]....
        /*00fc*/ 	.word	0xffffffff


	//   ....[8]....
        /*0100*/ 	.word	0xffffffff


	//   ....[9]....
        /*0104*/ 	.word	0xffffffff


	//   ....[10]....
        /*0108*/ 	.word	0xffffffff


	//   ....[11]....
        /*010c*/ 	.word	0xffffffff


	//   ....[12]....
        /*0110*/ 	.word	0xffffffff


	//   ....[13]....
        /*0114*/ 	.word	0xffffffff


	//   ....[14]....
        /*0118*/ 	.word	0xffffffff


	//   ....[15]....
        /*011c*/ 	.word	0xffffffff


	//   ....[16]....
        /*0120*/ 	.word	0xffffffff


	//   ....[17]....
        /*0124*/ 	.word	0xffffffff


	//   ....[18]....
        /*0128*/ 	.word	0xffffffff


	//   ....[19]....
        /*012c*/ 	.word	0xffffffff


	//   ....[20]....
        /*0130*/ 	.word	0xffffffff


	//   ....[21]....
        /*0134*/ 	.word	0xffffffff


	//   ....[22]....
        /*0138*/ 	.word	0xffffffff


	//   ....[23]....
        /*013c*/ 	.word	0xffffffff


	//   ....[24]....
        /*0140*/ 	.word	0xffffffff


	//   ....[25]....
        /*0144*/ 	.word	0xffffffff


	//   ....[26]....
        /*0148*/ 	.word	0xffffffff


	//   ....[27]....
        /*014c*/ 	.word	0xffffffff


	//   ....[28]....
        /*0150*/ 	.word	0xffffffff


	//   ....[29]....
        /*0154*/ 	.word	0xffffffff


	//   ....[30]....
        /*0158*/ 	.word	0xffffffff


	//   ....[31]....
        /*015c*/ 	.word	0xffffffff


	//   ....[32]....
        /*0160*/ 	.word	0xffffffff


	//   ....[33]....
        /*0164*/ 	.word	0xffffffff


	//   ....[34]....
        /*0168*/ 	.word	0xffffffff


	//   ....[35]....
        /*016c*/ 	.word	0xffffffff


	//   ....[36]....
        /*0170*/ 	.word	0xffffffff


	//   ....[37]....
        /*0174*/ 	.word	0xffffffff


	//   ....[38]....
        /*0178*/ 	.word	0xffffffff


	//   ....[39]....
        /*017c*/ 	.word	0xffffffff


	//   ....[40]....
        /*0180*/ 	.word	0xffffffff


	//   ....[41]....
        /*0184*/ 	.word	0xffffffff


	//   ....[42]....
        /*0188*/ 	.word	0xffffffff


	//   ....[43]....
        /*018c*/ 	.word	0xffffffff


	//   ....[44]....
        /*0190*/ 	.word	0xffffffff


	//   ....[45]....
        /*0194*/ 	.word	0xffffffff


	//   ....[46]....
        /*0198*/ 	.word	0xffffffff


	//   ....[47]....
        /*019c*/ 	.word	0xffffffff


	//   ....[48]....
        /*01a0*/ 	.word	0xffffffff


	//   ....[49]....
        /*01a4*/ 	.word	0xffffffff


	//   ....[50]....
        /*01a8*/ 	.word	0xffffffff


	//   ....[51]....
        /*01ac*/ 	.word	0xffffffff


	//   ....[52]....
        /*01b0*/ 	.word	0xffffffff


	//   ....[53]....
        /*01b4*/ 	.word	0xffffffff


	//   ....[54]....
        /*01b8*/ 	.word	0xffffffff


	//   ....[55]....
        /*01bc*/ 	.word	0xffffffff


	//   ....[56]....
        /*01c0*/ 	.word	0xffffffff


	//   ....[57]....
        /*01c4*/ 	.word	0xffffffff


	//   ....[58]....
        /*01c8*/ 	.word	0xffffffff


	//   ....[59]....
        /*01cc*/ 	.word	0xffffffff


	//   ....[60]....
        /*01d0*/ 	.word	0xffffffff


	//   ....[61]....
        /*01d4*/ 	.word	0xffffffff


	//   ....[62]....
        /*01d8*/ 	.word	0xffffffff


	//   ....[63]....
        /*01dc*/ 	.word	0xffffffff


	//   ....[64]....
        /*01e0*/ 	.word	0xffffffff


	//   ....[65]....
        /*01e4*/ 	.word	0xffffffff


	//   ....[66]....
        /*01e8*/ 	.word	0xffffffff


	//   ....[67]....
        /*01ec*/ 	.word	0xffffffff


	//   ....[68]....
        /*01f0*/ 	.word	0xffffffff


	//   ....[69]....
        /*01f4*/ 	.word	0xffffffff


	//   ....[70]....
        /*01f8*/ 	.word	0xffffffff


	//   ....[71]....
        /*01fc*/ 	.word	0xffffffff


	//   ....[72]....
        /*0200*/ 	.word	0xffffffff


	//   ....[73]....
        /*0204*/ 	.word	0xffffffff


	//   ....[74]....
        /*0208*/ 	.word	0xffffffff


	//   ....[75]....
        /*020c*/ 	.word	0xffffffff


	//   ....[76]....
        /*0210*/ 	.word	0xffffffff


	//   ....[77]....
        /*0214*/ 	.word	0xffffffff


	//   ....[78]....
        /*0218*/ 	.word	0xffffffff


	//   ....[79]....
        /*021c*/ 	.word	0xffffffff


	//   ....[80]....
        /*0220*/ 	.word	0xffffffff


	//   ....[81]....
        /*0224*/ 	.word	0xffffffff


	//   ....[82]....
        /*0228*/ 	.word	0xffffffff


	//   ....[83]....
        /*022c*/ 	.word	0xffffffff


	//   ....[84]....
        /*0230*/ 	.word	0xffffffff


	//   ....[85]....
        /*0234*/ 	.word	0xffffffff


	//   ....[86]....
        /*0238*/ 	.word	0xffffffff


	//   ....[87]....
        /*023c*/ 	.word	0xffffffff


	//   ....[88]....
        /*0240*/ 	.word	0xffffffff


	//   ....[89]....
        /*0244*/ 	.word	0xffffffff


	//   ....[90]....
        /*0248*/ 	.word	0xffffffff


	//   ....[91]....
        /*024c*/ 	.word	0xffffffff


	//   ....[92]....
        /*0250*/ 	.word	0xffffffff


	//----- nvinfo : EIATTR_COOP_GROUP_INSTR_OFFSETS
	.align		4
.L_2555:
        /*0254*/ 	.byte	0x04, 0x28
        /*0256*/ 	.short	(.L_2557 - .L_2556)


	//   ....[0]....
.L_2556:
        /*0258*/ 	.word	0x00001440


	//   ....[1]....
        /*025c*/ 	.word	0x00001920


	//   ....[2]....
        /*0260*/ 	.word	0x00001ee0


	//   ....[3]....
        /*0264*/ 	.word	0x000060e0


	//   ....[4]....
        /*0268*/ 	.word	0x00007870


	//   ....[5]....
        /*026c*/ 	.word	0x000078b0


	//   ....[6]....
        /*0270*/ 	.word	0x000078f0


	//   ....[7]....
        /*0274*/ 	.word	0x00007930


	//   ....[8]....
        /*0278*/ 	.word	0x00007ab0


	//   ....[9]....
        /*027c*/ 	.word	0x00007ba0


	//   ....[10]....
        /*0280*/ 	.word	0x00007be0


	//   ....[11]....
        /*0284*/ 	.word	0x00007c40


	//   ....[12]....
        /*0288*/ 	.word	0x00007c70


	//   ....[13]....
        /*028c*/ 	.word	0x00007ea0


	//   ....[14]....
        /*0290*/ 	.word	0x00007ed0


	//   ....[15]....
        /*0294*/ 	.word	0x00007f00


	//   ....[16]....
        /*0298*/ 	.word	0x00007f30


	//   ....[17]....
        /*029c*/ 	.word	0x00008130


	//   ....[18]....
        /*02a0*/ 	.word	0x00008170


	//   ....[19]....
        /*02a4*/ 	.word	0x000081a0


	//   ....[20]....
        /*02a8*/ 	.word	0x000081d0


	//   ....[21]....
        /*02ac*/ 	.word	0x000083b0


	//   ....[22]....
        /*02b0*/ 	.word	0x000083e0


	//   ....[23]....
        /*02b4*/ 	.word	0x00008420


	//   ....[24]....
        /*02b8*/ 	.word	0x00008450


	//   ....[25]....
        /*02bc*/ 	.word	0x00008610


	//   ....[26]....
        /*02c0*/ 	.word	0x00008640


	//   ....[27]....
        /*02c4*/ 	.word	0x000086b0


	//   ....[28]....
        /*02c8*/ 	.word	0x000086e0


	//   ....[29]....
        /*02cc*/ 	.word	0x00008710


	//   ....[30]....
        /*02d0*/ 	.word	0x00008b20


	//   ....[31]....
        /*02d4*/ 	.word	0x00008bb0


	//   ....[32]....
        /*02d8*/ 	.word	0x00008c00


	//   ....[33]....
        /*02dc*/ 	.word	0x00008c20


	//   ....[34]....
        /*02e0*/ 	.word	0x00008eb0


	//   ....[35]....
        /*02e4*/ 	.word	0x00008f10


	//   ....[36]....
        /*02e8*/ 	.word	0x00008f60


	//   ....[37]....
        /*02ec*/ 	.word	0x00008f70


	//   ....[38]....
        /*02f0*/ 	.word	0x00009080


	//   ....[39]....
        /*02f4*/ 	.word	0x00009150


	//   ....[40]....
        /*02f8*/ 	.word	0x000091b0


	//   ....[41]....
        /*02fc*/ 	.word	0x000091c0


	//   ....[42]....
        /*0300*/ 	.word	0x000092d0


	//   ....[43]....
        /*0304*/ 	.word	0x000093d0


	//   ....[44]....
        /*0308*/ 	.word	0x00009400


	//   ....[45]....
        /*030c*/ 	.word	0x00009420


	//   ....[46]....
        /*0310*/ 	.word	0x00009530


	//   ....[47]....
        /*0314*/ 	.word	0x00009570


	//   ....[48]....
        /*0318*/ 	.word	0x00009660


	//   ....[49]....
        /*031c*/ 	.word	0x00009670


	//   ....[50]....
        /*0320*/ 	.word	0x00009750


	//   ....[51]....
        /*0324*/ 	.word	0x00009790


	//   ....[52]....
        /*0328*/ 	.word	0x000097d0


	//   ....[53]....
        /*032c*/ 	.word	0x00009800


	//   ....[54]....
        /*0330*/ 	.word	0x00009830


	//   ....[55]....
        /*0334*/ 	.word	0x00009860


	//   ....[56]....
        /*0338*/ 	.word	0x00009890


	//   ....[57]....
        /*033c*/ 	.word	0x00009c20


	//   ....[58]....
        /*0340*/ 	.word	0x00009c50


	//   ....[59]....
        /*0344*/ 	.word	0x00009d40


	//   ....[60]....
        /*0348*/ 	.word	0x0000ccb0


	//   ....[61]....
        /*034c*/ 	.word	0x0000ccf0


	//   ....[62]....
        /*0350*/ 	.word	0x0000cd30


	//   ....[63]....
        /*0354*/ 	.word	0x0000cd70


	//   ....[64]....
        /*0358*/ 	.word	0x0000ce30


	//   ....[65]....
        /*035c*/ 	.word	0x0000ce80


	//   ....[66]....
        /*0360*/ 	.word	0x0000ceb0


	//   ....[67]....
        /*0364*/ 	.word	0x0000cee0


	//   ....[68]....
        /*0368*/ 	.word	0x0000cf60


	//   ....[69]....
        /*036c*/ 	.word	0x0000cfb0


	//   ....[70]....
        /*0370*/ 	.word	0x0000cfe0


	//   ....[71]....
        /*0374*/ 	.word	0x0000d010


	//   ....[72]....
        /*0378*/ 	.word	0x0000d0a0


	//   ....[73]....
        /*037c*/ 	.word	0x0000d0e0


	//   ....[74]....
        /*0380*/ 	.word	0x0000d110


	//   ....[75]....
        /*0384*/ 	.word	0x0000d140


	//   ....[76]....
        /*0388*/ 	.word	0x0000d1d0


	//   ....[77]....
        /*038c*/ 	.word	0x0000d210


	//   ....[78]....
        /*0390*/ 	.word	0x0000d240


	//   ....[79]....
        /*0394*/ 	.word	0x0000d270


	//   ....[80]....
        /*0398*/ 	.word	0x0000dbc0


	//   ....[81]....
        /*039c*/ 	.word	0x0000e480


	//   ....[82]....
        /*03a0*/ 	.word	0x0000f050


	//   ....[83]....
        /*03a4*/ 	.word	0x0000f720


	//   ....[84]....
        /*03a8*/ 	.word	0x0000f740


	//   ....[85]....
        /*03ac*/ 	.word	0x0000f760


	//   ....[86]....
        /*03b0*/ 	.word	0x0000f780


	//   ....[87]....
        /*03b4*/ 	.word	0x0000f7a0


	//   ....[88]....
        /*03b8*/ 	.word	0x0000f8b0


	//   ....[89]....
        /*03bc*/ 	.word	0x0000f8d0


	//   ....[90]....
        /*03c0*/ 	.word	0x0000f8f0


	//   ....[91]....
        /*03c4*/ 	.word	0x0000f910


	//   ....[92]....
        /*03c8*/ 	.word	0x0000f930


	//----- nvinfo : EIATTR_EXIT_INSTR_OFFSETS
	.align		4
.L_2557:
        /*03cc*/ 	.byte	0x04, 0x1c
        /*03ce*/ 	.short	(.L_2559 - .L_2558)


	//   ....[0]....
.L_2558:
        /*03d0*/ 	.word	0x0000fa10


	//   ....[1]....
        /*03d4*/ 	.word	0x0000fcb0


	//----- nvinfo : EIATTR_MAX_THREADS
	.align		4
.L_2559:
        /*03d8*/ 	.byte	0x04, 0x05
        /*03da*/ 	.short	(.L_2561 - .L_2560)
.L_2560:
        /*03dc*/ 	.word	0x00000020
        /*03e0*/ 	.word	0x00000001
        /*03e4*/ 	.word	0x00000001


	//----- nvinfo : EIATTR_CRS_STACK_SIZE
	.align		4
.L_2561:
        /*03e8*/ 	.byte	0x04, 0x1e
        /*03ea*/ 	.short	(.L_2563 - .L_2562)
.L_2562:
        /*03ec*/ 	.word	0x00000000
.L_2563:


//--------------------- .nv.info._Z25selective_scan_bwd_kernelI32Selective_Scan_bwd_kernel_traitsILi32ELi16ELb0ELb0ELb1ELb1ELb1EN3c108BFloat16ENS1_7complexIfEEEEv12SSMParamsBwd --------------------------
	.section	.nv.info._Z25selective_scan_bwd_kernelI32Selective_Scan_bwd_kernel_traitsILi32ELi16ELb0ELb0ELb1ELb1ELb1EN3c108BFloat16ENS1_7complexIfEEEEv12SSMParamsBwd,"",@"SHT_CUDA_INFO"
	.sectionflags	@""
	.align	4


	//----- nvinfo : EIATTR_CUDA_API_VERSION
	.align		4
        /*0000*/ 	.byte	0x04, 0x37
        /*0002*/ 	.short	(.L_2565 - .L_2564)
.L_2564:
        /*0004*/ 	.word	0x00000082


	//----- nvinfo : EIATTR_SW2861232_WAR
	.align		4
.L_2565:
        /*0008*/ 	.byte	0x01, 0x35
	.zero		2


	//----- nvinfo : EIATTR_PARAM_CBANK
	.align		4
        /*000c*/ 	.byte	0x04, 0x0a
        /*000e*/ 	.short	(.L_2567 - .L_2566)
	.align		4
.L_2566:
        /*0010*/ 	.word	index@(.nv.constant0._Z25selective_scan_bwd_kernelI32Selective_Scan_bwd_kernel_traitsILi32ELi16ELb0ELb0ELb1ELb1ELb1EN3c108BFloat16ENS1_7complexIfEEEEv12SSMParamsBwd)
        /*0014*/ 	.short	0x0160
        /*0016*/ 	.short	0x01f0


	//----- nvinfo : EIATTR_CBANK_PARAM_SIZE
	.align		4
.L_2567:
        /*0018*/ 	.byte	0x03, 0x19
        /*001a*/ 	.short	0x01f0


	//----- nvinfo : EIATTR_KPARAM_INFO
	.align		4
        /*001c*/ 	.byte	0x04, 0x17
        /*001e*/ 	.short	(.L_2569 - .L_2568)
.L_2568:
        /*0020*/ 	.word	0x00000000
        /*0024*/ 	.short	0x0000
        /*0026*/ 	.short	0x0000
        /*0028*/ 	.byte	0x00, 0xf0, 0xc1, 0x07


	//----- nvinfo : EIATTR_MAXREG_COUNT
	.align		4
.L_2569:
        /*002c*/ 	.byte	0x03, 0x1b
        /*002e*/ 	.short	0x00ff


	//----- nvinfo : EIATTR_NUM_BARRIERS
	.align		4
        /*0030*/ 	.byte	0x02, 0x4c
        /*0032*/ 	.byte	0x01
	.zero		1


	//----- nvinfo : EIATTR_ANNOTATIONS
	.align		4
        /*0034*/ 	.byte	0x04, 0x55
        /*0036*/ 	.short	(.L_2571 - .L_2570)


	//   ....[0]....
.L_2570:
        /* <DEDUP_REMOVED lines=13> */


	//----- nvinfo : EIATTR_MERCURY_ISA_VERSION
	.align		4
.L_2571:
        /*00f8*/ 	.byte	0x03, 0x5f
        /*00fa*/ 	.short	0x0000


	//----- nvinfo : EIATTR_COOP_GROUP_MASK_REGIDS
	.align		4
        /*00fc*/ 	.byte	0x04, 0x29
        /*00fe*/ 	.short	(.L_2573 - .L_2572)


	//   ....[0]....
.L_2572:
        /*0100*/ 	.word	0xffffffff


	//   ....[1]....
        /*0104*/ 	.word	0xffffffff


	//   ....[2]....
        /*0108*/ 	.word	0xffffffff


	//   ....[3]....
        /*010c*/ 	.word	0xffffffff


	//   ....[4]....
        /*0110*/ 	.word	0xffffffff


	//   ....[5]....
        /*0114*/ 	.word	0xffffffff


	//   ....[6]....
        /*0118*/ 	.word	0xffffffff


	//   ....[7]....
        /*011c*/ 	.word	0xffffffff


	//   ....[8]....
        /*0120*/ 	.word	0xffffffff


	//   ....[9]....
        /*0124*/ 	.word	0xffffffff


	//   ....[10]....
        /*0128*/ 	.word	0xffffffff


	//   ....[11]....
        /*012c*/ 	.word	0xffffffff


	//   ....[12]....
        /*0130*/ 	.word	0xffffffff


	//   ....[13]....
        /*0134*/ 	.word	0xffffffff


	//   ....[14]....
        /*0138*/ 	.word	0xffffffff


	//   ....[15]....
        /*013c*/ 	.word	0xffffffff


	//   ....[16]....
        /*0140*/ 	.word	0xffffffff


	//   ....[17]....
        /*0144*/ 	.word	0xffffffff


	//   ....[18]....
        /*0148*/ 	.word	0xffffffff


	//   ....[19]....
        /*014c*/ 	.word	0xffffffff


	//   ....[20]....
        /*0150*/ 	.word	0xffffffff


	//   ....[21]....
        /*0154*/ 	.word	0xffffffff


	//   ....[22]....
        /*0158*/ 	.word	0xffffffff


	//   ....[23]....
        /*015c*/ 	.word	0xffffffff


	//   ....[24]....
        /*0160*/ 	.word	0xffffffff


	//   ....[25]....
        /*0164*/ 	.word	0xffffffff


	//   ....[26]....
        /*0168*/ 	.word	0xffffffff


	//   ....[27]....
        /*016c*/ 	.word	0xffffffff


	//   ....[28]....
        /*0170*/ 	.word	0xffffffff


	//   ....[29]....
        /*0174*/ 	.word	0xffffffff


	//   ....[30]....
        /*0178*/ 	.word	0xffffffff


	//   ....[31]....
        /*017c*/ 	.word	0xffffffff


	//   ....[32]....
        /*0180*/ 	.word	0xffffffff


	//   ....[33]....
        /*0184*/ 	.word	0xffffffff


	//   ....[34]....
        /*0188*/ 	.word	0xffffffff


	//   ....[35]....
        /*018c*/ 	.word	0xffffffff


	//   ....[36]....
        /*0190*/ 	.word	0xffffffff


	//   ....[37]....
        /*0194*/ 	.word	0xffffffff


	//   ....[38]....
        /*0198*/ 	.word	0xffffffff


	//   ....[39]....
        /*019c*/ 	.word	0xffffffff


	//   ....[40]....
        /*01a0*/ 	.word	0xffffffff


	//   ....[41]....
        /*01a4*/ 	.word	0xffffffff


	//   ....[42]....
        /*01a8*/ 	.word	0xffffffff


	//   ....[43]....
        /*01ac*/ 	.word	0xffffffff


	//   ....[44]....
        /*01b0*/ 	.word	0xffffffff


	//   ....[45]....
        /*01b4*/ 	.word	0xffffffff


	//   ....[46]....
        /*01b8*/ 	.word	0xffffffff


	//   ....[47]....
        /*01bc*/ 	.word	0xffffffff


	//   ....[48]....
        /*01c0*/ 	.word	0xffffffff


	//   ....[49]....
        /*01c4*/ 	.word	0xffffffff


	//   ....[50]....
        /*01c8*/ 	.word	0xffffffff


	//   ....[51]....
        /*01cc*/ 	.word	0xffffffff


	//   ....[52]....
        /*01d0*/ 	.word	0xffffffff


	//   ....[53]....
        /*01d4*/ 	.word	0xffffffff


	//   ....[54]....
        /*01d8*/ 	.word	0xffffffff


	//   ....[55]....
        /*01dc*/ 	.word	0xffffffff


	//   ....[56]....
        /*01e0*/ 	.word	0xffffffff


	//   ....[57]....
        /*01e4*/ 	.word	0xffffffff


	//   ....[58]....
        /*01e8*/ 	.word	0xffffffff


	//   ....[59]....
        /*01ec*/ 	.word	0xffffffff


	//   ....[60]....
        /*01f0*/ 	.word	0xffffffff


	//   ....[61]....
        /*01f4*/ 	.word	0xffffffff


	//   ....[62]....
        /*01f8*/ 	.word	0xffffffff


	//   ....[63]....
        /*01fc*/ 	.word	0xffffffff


	//   ....[64]....
        /*0200*/ 	.word	0xffffffff


	//   ....[65]....
        /*0204*/ 	.word	0xffffffff


	//   ....[66]....
        /*0208*/ 	.word	0xffffffff


	//   ....[67]....
        /*020c*/ 	.word	0xffffffff


	//   ....[68]....
        /*0210*/ 	.word	0xffffffff


	//   ....[69]....
        /*0214*/ 	.word	0xffffffff


	//   ....[70]....
        /*0218*/ 	.word	0xffffffff


	//   ....[71]....
        /*021c*/ 	.word	0xffffffff


	//   ....[72]....
        /*0220*/ 	.word	0xffffffff


	//   ....[73]....
        /*0224*/ 	.word	0xffffffff


	//   ....[74]....
        /*0228*/ 	.word	0xffffffff


	//   ....[75]....
        /*022c*/ 	.word	0xffffffff


	//   ....[76]....
        /*0230*/ 	.word	0xffffffff


	//   ....[77]....
        /*0234*/ 	.word	0xffffffff


	//   ....[78]....
        /*0238*/ 	.word	0xffffffff


	//   ....[79]....
        /*023c*/ 	.word	0xffffffff


	//   ....[80]....
        /*0240*/ 	.word	0xffffffff


	//   ....[81]....
        /*0244*/ 	.word	0xffffffff


	//   ....[82]....
        /*0248*/ 	.word	0xffffffff


	//   ....[83]....
        /*024c*/ 	.word	0xffffffff


	//   ....[84]....
        /*0250*/ 	.word	0xffffffff


	//   ....[85]....
        /*0254*/ 	.word	0xffffffff


	//   ....[86]....
        /*0258*/ 	.word	0xffffffff


	//   ....[87]....
        /*025c*/ 	.word	0xffffffff


	//   ....[88]....
        /*0260*/ 	.word	0xffffffff


	//   ....[89]....
        /*0264*/ 	.word	0xffffffff


	//   ....[90]....
        /*0268*/ 	.word	0xffffffff


	//   ....[91]....
        /*026c*/ 	.word	0xffffffff


	//   ....[92]....
        /*0270*/ 	.word	0xffffffff


	//   ....[93]....
        /*0274*/ 	.word	0xffffffff


	//   ....[94]....
        /*0278*/ 	.word	0xffffffff


	//   ....[95]....
        /*027c*/ 	.word	0xffffffff


	//   ....[96]....
        /*0280*/ 	.word	0xffffffff


	//----- nvinfo : EIATTR_COOP_GROUP_INSTR_OFFSETS
	.align		4
.L_2573:
        /*0284*/ 	.byte	0x04, 0x28
        /*0286*/ 	.short	(.L_2575 - .L_2574)


	//   ....[0]....
.L_2574:
        /*0288*/ 	.word	0x00001390


	//   ....[1]....
        /*028c*/ 	.word	0x00001970


	//   ....[2]....
        /*0290*/ 	.word	0x00001f20


	//   ....[3]....
        /*0294*/ 	.word	0x00004c90


	//   ....[4]....
        /*0298*/ 	.word	0x00005370


	//   ....[5]....
        /*029c*/ 	.word	0x00005fc0


	//   ....[6]....
        /*02a0*/ 	.word	0x00006ae0


	//   ....[7]....
        /*02a4*/ 	.word	0x00008c30


	//   ....[8]....
        /*02a8*/ 	.word	0x0000a3a0


	//   ....[9]....
        /*02ac*/ 	.word	0x0000a3e0


	//   ....[10]....
        /*02b0*/ 	.word	0x0000a420


	//   ....[11]....
        /*02b4*/ 	.word	0x0000a460


	//   ....[12]....
        /*02b8*/ 	.word	0x0000a5e0


	//   ....[13]....
        /*02bc*/ 	.word	0x0000a620


	//   ....[14]....
        /*02c0*/ 	.word	0x0000a710


	//   ....[15]....
        /*02c4*/ 	.word	0x0000a750


	//   ....[16]....
        /*02c8*/ 	.word	0x0000a780


	//   ....[17]....
        /*02cc*/ 	.word	0x0000a7b0


	//   ....[18]....
        /*02d0*/ 	.word	0x0000a9b0


	//   ....[19]....
        /*02d4*/ 	.word	0x0000a9f0


	//   ....[20]....
        /*02d8*/ 	.word	0x0000aa20


	//   ....[21]....
        /*02dc*/ 	.word	0x0000aa50


	//   ....[22]....
        /*02e0*/ 	.word	0x0000ac50


	//   ....[23]....
        /*02e4*/ 	.word	0x0000ac90


	//   ....[24]....
        /*02e8*/ 	.word	0x0000acc0


	//   ....[25]....
        /*02ec*/ 	.word	0x0000acf0


	//   ....[26]....
        /*02f0*/ 	.word	0x0000aee0


	//   ....[27]....
        /*02f4*/ 	.word	0x0000af20


	//   ....[28]....
        /*02f8*/ 	.word	0x0000af50


	//   ....[29]....
        /*02fc*/ 	.word	0x0000af80


	//   ....[30]....
        /*0300*/ 	.word	0x0000b120


	//   ....[31]....
        /*0304*/ 	.word	0x0000b1e0


	//   ....[32]....
        /*0308*/ 	.word	0x0000b240


	//   ....[33]....
        /*030c*/ 	.word	0x0000b270


	//   ....[34]....
        /*0310*/ 	.word	0x0000b750


	//   ....[35]....
        /*0314*/ 	.word	0x0000b7c0


	//   ....[36]....
        /*0318*/ 	.word	0x0000b820


	//   ....[37]....
        /*031c*/ 	.word	0x0000b840


	//   ....[38]....
        /*0320*/ 	.word	0x0000ba40


	//   ....[39]....
        /*0324*/ 	.word	0x0000ba70


	//   ....[40]....
        /*0328*/ 	.word	0x0000ba90


	//   ....[41]....
        /*032c*/ 	.word	0x0000baa0


	//   ....[42]....
        /*0330*/ 	.word	0x0000bbb0


	//   ....[43]....
        /*0334*/ 	.word	0x0000bcb0


	//   ....[44]....
        /*0338*/ 	.word	0x0000bdb0


	//   ....[45]....
        /*033c*/ 	.word	0x0000bde0


	//   ....[46]....
        /*0340*/ 	.word	0x0000bf00


	//   ....[47]....
        /*0344*/ 	.word	0x0000bf40


	//   ....[48]....
        /*0348*/ 	.word	0x0000bf80


	//   ....[49]....
        /*034c*/ 	.word	0x0000c030


	//   ....[50]....
        /*0350*/ 	.word	0x0000c140


	//   ....[51]....
        /*0354*/ 	.word	0x0000c170


	//   ....[52]....
        /*0358*/ 	.word	0x0000c180


	//   ....[53]....
        /*035c*/ 	.word	0x0000c190


	//   ....[54]....
        /*0360*/ 	.word	0x0000c270


	//   ....[55]....
        /*0364*/ 	.word	0x0000c2b0


	//   ....[56]....
        /*0368*/ 	.word	0x0000c2f0


	//   ....[57]....
        /*036c*/ 	.word	0x0000c320


	//   ....[58]....
        /*0370*/ 	.word	0x0000c350


	//   ....[59]....
        /*0374*/ 	.word	0x0000c380


	//   ....[60]....
        /*0378*/ 	.word	0x0000c3b0


	//   ....[61]....
        /*037c*/ 	.word	0x0000c740


	//   ....[62]....
        /*0380*/ 	.word	0x0000c770


	//   ....[63]....
        /*0384*/ 	.word	0x0000c860


	//   ....[64]....
        /*0388*/ 	.word	0x0000f7e0


	//   ....[65]....
        /*038c*/ 	.word	0x0000f820


	//   ....[66]....
        /*0390*/ 	.word	0x0000f860


	//   ....[67]....
        /*0394*/ 	.word	0x0000f8a0


	//   ....[68]....
        /*0398*/ 	.word	0x0000f960


	//   ....[69]....
        /*039c*/ 	.word	0x0000f990


	//   ....[70]....
        /*03a0*/ 	.word	0x0000f9c0


	//   ....[71]....
        /*03a4*/ 	.word	0x0000f9f0


	//   ....[72]....
        /*03a8*/ 	.word	0x0000fa90


	//   ....[73]....
        /*03ac*/ 	.word	0x0000fae0


	//   ....[74]....
        /*03b0*/ 	.word	0x0000fb10


	//   ....[75]....
        /*03b4*/ 	.word	0x0000fb40


	//   ....[76]....
        /*03b8*/ 	.word	0x0000fbc0


	//   ....[77]....
        /*03bc*/ 	.word	0x0000fc10


	//   ....[78]....
        /*03c0*/ 	.word	0x0000fc40


	//   ....[79]....
        /*03c4*/ 	.word	0x0000fc70


	//   ....[80]....
        /*03c8*/ 	.word	0x0000fd00


	//   ....[81]....
        /*03cc*/ 	.word	0x0000fd40


	//   ....[82]....
        /*03d0*/ 	.word	0x0000fd80


	//   ....[83]....
        /*03d4*/ 	.word	0x0000fdb0


	//   ....[84]....
        /*03d8*/ 	.word	0x000106e0


	//   ....[85]....
        /*03dc*/ 	.word	0x00010fb0


	//   ....[86]....
        /*03e0*/ 	.word	0x00011aa0


	//   ....[87]....
        /*03e4*/ 	.word	0x00012230


	//   ....[88]....
        /*03e8*/ 	.word	0x00012250


	//   ....[89]....
        /*03ec*/ 	.word	0x00012270


	//   ....[90]....
        /*03f0*/ 	.word	0x00012290


	//   ....[91]....
        /*03f4*/ 	.word	0x000122b0


	//   ....[92]....
        /*03f8*/ 	.word	0x000123c0


	//   ....[93]....
        /*03fc*/ 	.word	0x000123e0


	//   ....[94]....
        /*0400*/ 	.word	0x00012400


	//   ....[95]....
        /*0404*/ 	.word	0x00012420


	//   ....[96]....
        /*0408*/ 	.word	0x00012440


	//----- nvinfo : EIATTR_EXIT_INSTR_OFFSETS
	.align		4
.L_2575:
        /*040c*/ 	.byte	0x04, 0x1c
        /*040e*/ 	.short	(.L_2577 - .L_2576)


	//   ....[0]....
.L_2576:
        /*0410*/ 	.word	0x00012520


	//   ....[1]....
        /*0414*/ 	.word	0x000127c0


	//----- nvinfo : EIATTR_MAX_THREADS
	.align		4
.L_2577:
        /*0418*/ 	.byte	0x04, 0x05
        /*041a*/ 	.short	(.L_2579 - .L_2578)
.L_2578:
        /*041c*/ 	.word	0x00000020
        /*0420*/ 	.word	0x00000001
        /*0424*/ 	.word	0x00000001


	//----- nvinfo : EIATTR_CRS_STACK_SIZE
	.align		4
.L_2579:
        /*0428*/ 	.byte	0x04, 0x1e
        /*042a*/ 	.short	(.L_2581 - .L_2580)
.L_2580:
        /*042c*/ 	.word	0x00000000
.L_2581:


//--------------------- .nv.info._Z25selective_scan_bwd_kernelI32Selective_Scan_bwd_kernel_traitsILi32ELi16ELb0ELb1ELb0ELb0ELb0EN3c108BFloat16ENS1_7complexIfEEEEv12SSMParamsBwd --------------------------
	.section	.nv.info._Z25selective_scan_bwd_kernelI32Selective_Scan_bwd_kernel_traitsILi32ELi16ELb0ELb1ELb0ELb0ELb0EN3c108BFloat16ENS1_7complexIfEEEEv12SSMParamsBwd,"",@"SHT_CUDA_INFO"
	.sectionflags	@""
	.align	4


	//----- nvinfo : EIATTR_CUDA_API_VERSION
	.align		4
        /*0000*/ 	.byte	0x04, 0x37
        /*0002*/ 	.short	(.L_2583 - .L_2582)
.L_2582:
        /*0004*/ 	.word	0x00000082


	//----- nvinfo : EIATTR_SW2861232_WAR
	.align		4
.L_2583:
        /*0008*/ 	.byte	0x01, 0x35
	.zero		2


	//----- nvinfo : EIATTR_PARAM_CBANK
	.align		4
        /*000c*/ 	.byte	0x04, 0x0a
        /*000e*/ 	.short	(.L_2585 - .L_2584)
	.align		4
.L_2584:
        /*0010*/ 	.word	index@(.nv.constant0._Z25selective_scan_bwd_kernelI32Selective_Scan_bwd_kernel_traitsILi32ELi16ELb0ELb1ELb0ELb0ELb0EN3c108BFloat16ENS1_7complexIfEEEEv12SSMParamsBwd)
        /*0014*/ 	.short	0x0160
        /*0016*/ 	.short	0x01f0


	//----- nvinfo : EIATTR_CBANK_PARAM_SIZE
	.align		4
.L_2585:
        /*0018*/ 	.byte	0x03, 0x19
        /*001a*/ 	.short	0x01f0


	//----- nvinfo : EIATTR_KPARAM_INFO
	.align		4
        /*001c*/ 	.byte	0x04, 0x17
        /*001e*/ 	.short	(.L_2587 - .L_2586)
.L_2586:
        /*0020*/ 	.word	0x00000000
        /*0024*/ 	.short	0x0000
        /*0026*/ 	.short	0x0000
        /*0028*/ 	.byte	0x00, 0xf0, 0xc1, 0x07


	//----- nvinfo : EIATTR_MAXREG_COUNT
	.align		4
.L_2587:
        /*002c*/ 	.byte	0x03, 0x1b
        /*002e*/ 	.short	0x00ff


	//----- nvinfo : EIATTR_NUM_BARRIERS
	.align		4
        /*0030*/ 	.byte	0x02, 0x4c
        /*0032*/ 	.byte	0x01
	.zero		1


	//----- nvinfo : EIATTR_ANNOTATIONS
	.align		4
        /*0034*/ 	.byte	0x04, 0x55
        /*0036*/ 	.short	(.L_2589 - .L_2588)


	//   ....[0]....
.L_2588:
        /* <DEDUP_REMOVED lines=11> */


	//----- nvinfo : EIATTR_MERCURY_ISA_VERSION
	.align		4
.L_2589:
        /*00d8*/ 	.byte	0x03, 0x5f
        /*00da*/ 	.short	0x0000


	//----- nvinfo : EIATTR_COOP_GROUP_MASK_REGIDS
	.align		4
        /*00dc*/ 	.byte	0x04, 0x29
        /*00de*/ 	.short	(.L_2591 - .L_2590)


	//   ....[0]....
.L_2590:
        /*00e0*/ 	.word	0xffffffff


	//   ....[1]....
        /*00e4*/ 	.word	0xffffffff


	//   ....[2]....
        /*00e8*/ 	.word	0xffffffff


	//   ....[3]....
        /*00ec*/ 	.word	0xffffffff


	//   ....[4]....
        /*00f0*/ 	.word	0xffffffff


	//   ....[5]....
        /*00f4*/ 	.word	0xffffffff


	//   ....[6]....
        /*00f8*/ 	.word	0xffffffff


	//   ....[7]....
        /*00fc*/ 	.word	0xffffffff


	//   ....[8]....
        /*0100*/ 	.word	0xffffffff


	//   ....[9]....
        /*0104*/ 	.word	0xffffffff


	//   ....[10]....
        /*0108*/ 	.word	0xffffffff


	//   ....[11]....
        /*010c*/ 	.word	0xffffffff


	//   ....[12]....
        /*0110*/ 	.word	0xffffffff


	//   ....[13]....
        /*0114*/ 	.word	0xffffffff


	//   ....[14]....
        /*0118*/ 	.word	0xffffffff


	//   ....[15]....
        /*011c*/ 	.word	0xffffffff


	//   ....[16]....
        /*0120*/ 	.word	0xffffffff


	//   ....[17]....
        /*0124*/ 	.word	0xffffffff


	//   ....[18]....
        /*0128*/ 	.word	0xffffffff


	//   ....[19]....
        /*012c*/ 	.word	0xffffffff


	//   ....[20]....
        /*0130*/ 	.word	0xffffffff


	//   ....[21]....
        /*0134*/ 	.word	0xffffffff


	//   ....[22]....
        /*0138*/ 	.word	0xffffffff


	//   ....[23]....
        /*013c*/ 	.word	0xffffffff


	//   ....[24]....
        /*0140*/ 	.word	0xffffffff


	//   ....[25]....
        /*0144*/ 	.word	0xffffffff


	//   ....[26]....
        /*0148*/ 	.word	0xffffffff


	//   ....[27]....
        /*014c*/ 	.word	0xffffffff


	//   ....[28]....
        /*0150*/ 	.word	0xffffffff


	//   ....[29]....
        /*0154*/ 	.word	0xffffffff


	//   ....[30]....
        /*0158*/ 	.word	0xffffffff


	//   ....[31]....
        /*015c*/ 	.word	0xffffffff


	//   ....[32]....
        /*0160*/ 	.word	0xffffffff


	//   ....[33]....
        /*0164*/ 	.word	0xffffffff


	//   ....[34]....
        /*0168*/ 	.word	0xffffffff


	//   ....[35]....
        /*016c*/ 	.word	0xffffffff


	//   ....[36]....
        /*0170*/ 	.word	0xffffffff


	//   ....[37]....
        /*0174*/ 	.word	0xffffffff


	//   ....[38]....
        /*0178*/ 	.word	0xffffffff


	//   ....[39]....
        /*017c*/ 	.word	0xffffffff


	//   ....[40]....
        /*0180*/ 	.word	0xffffffff


	//   ....[41]....
        /*0184*/ 	.word	0xffffffff


	//   ....[42]....
        /*0188*/ 	.word	0xffffffff


	//   ....[43]....
        /*018c*/ 	.word	0xffffffff


	//   ....[44]....
        /*0190*/ 	.word	0xffffffff


	//   ....[45]....
        /*0194*/ 	.word	0xffffffff


	//   ....[46]....
        /*0198*/ 	.word	0xffffffff


	//   ....[47]....
        /*019c*/ 	.word	0xffffffff


	//   ....[48]....
        /*01a0*/ 	.word	0xffffffff


	//   ....[49]....
        /*01a4*/ 	.word	0xffffffff


	//   ....[50]....
        /*01a8*/ 	.word	0xffffffff


	//   ....[51]....
        /*01ac*/ 	.word	0xffffffff


	//   ....[52]....
        /*01b0*/ 	.word	0xffffffff


	//   ....[53]....
        /*01b4*/ 	.word	0xffffffff


	//   ....[54]....
        /*01b8*/ 	.word	0xffffffff


	//   ....[55]....
        /*01bc*/ 	.word	0xffffffff


	//   ....[56]....
        /*01c0*/ 	.word	0xffffffff


	//   ....[57]....
        /*01c4*/ 	.word	0xffffffff


	//   ....[58]....
        /*01c8*/ 	.word	0xffffffff


	//   ....[59]....
        /*01cc*/ 	.word	0xffffffff


	//   ....[60]....
        /*01d0*/ 	.word	0xffffffff


	//   ....[61]....
        /*01d4*/ 	.word	0xffffffff


	//   ....[62]....
        /*01d8*/ 	.word	0xffffffff


	//   ....[63]....
        /*01dc*/ 	.word	0xffffffff


	//   ....[64]....
        /*01e0*/ 	.word	0xffffffff


	//   ....[65]....
        /*01e4*/ 	.word	0xffffffff


	//   ....[66]....
        /*01e8*/ 	.word	0xffffffff


	//   ....[67]....
        /*01ec*/ 	.word	0xffffffff


	//   ....[68]....
        /*01f0*/ 	.word	0xffffffff


	//   ....[69]....
        /*01f4*/ 	.word	0xffffffff


	//   ....[70]....
        /*01f8*/ 	.word	0xffffffff


	//   ....[71]....
        /*01fc*/ 	.word	0xffffffff


	//   ....[72]....
        /*0200*/ 	.word	0xffffffff


	//   ....[73]....
        /*0204*/ 	.word	0xffffffff


	//   ....[74]....
        /*0208*/ 	.word	0xffffffff


	//   ....[75]....
        /*020c*/ 	.word	0xffffffff


	//   ....[76]....
        /*0210*/ 	.word	0xffffffff


	//   ....[77]....
        /*0214*/ 	.word	0xffffffff


	//   ....[78]....
        /*0218*/ 	.word	0xffffffff


	//   ....[79]....
        /*021c*/ 	.word	0xffffffff


	//   ....[80]....
        /*0220*/ 	.word	0xffffffff


	//   ....[81]....
        /*0224*/ 	.word	0xffffffff


	//   ....[82]....
        /*0228*/ 	.word	0xffffffff


	//   ....[83]....
        /*022c*/ 	.word	0xffffffff


	//   ....[84]....
        /*0230*/ 	.word	0xffffffff


	//   ....[85]....
        /*0234*/ 	.word	0xffffffff


	//   ....[86]....
        /*0238*/ 	.word	0xffffffff


	//   ....[87]....
        /*023c*/ 	.word	0xffffffff


	//   ....[88]....
        /*0240*/ 	.word	0xffffffff


	//   ....[89]....
        /*0244*/ 	.word	0xffffffff


	//   ....[90]....
        /*0248*/ 	.word	0xffffffff


	//   ....[91]....
        /*024c*/ 	.word	0xffffffff


	//----- nvinfo : EIATTR_COOP_GROUP_INSTR_OFFSETS
	.align		4
.L_2591:
        /*0250*/ 	.byte	0x04, 0x28
        /*0252*/ 	.short	(.L_2593 - .L_2592)


	//   ....[0]....
.L_2592:
        /*0254*/ 	.word	0x00001360


	//   ....[1]....
        /*0258*/ 	.word	0x000019b0


	//   ....[2]....
        /*025c*/ 	.word	0x00001f40


	//   ....[3]....
        /*0260*/ 	.word	0x00003b60


	//   ....[4]....
        /*0264*/ 	.word	0x000052d0


	//   ....[5]....
        /*0268*/ 	.word	0x00005310


	//   ....[6]....
        /*026c*/ 	.word	0x00005340


	//   ....[7]....
        /*0270*/ 	.word	0x00005370


	//   ....[8]....
        /*0274*/ 	.word	0x000053a0


	//   ....[9]....
        /*0278*/ 	.word	0x000054b0


	//   ....[10]....
        /*027c*/ 	.word	0x000054e0


	//   ....[11]....
        /*0280*/ 	.word	0x000054f0


	//   ....[12]....
        /*0284*/ 	.word	0x00005500


	//   ....[13]....
        /*0288*/ 	.word	0x000055c0


	//   ....[14]....
        /*028c*/ 	.word	0x000055f0


	//   ....[15]....
        /*0290*/ 	.word	0x00005600


	//   ....[16]....
        /*0294*/ 	.word	0x00005610


	//   ....[17]....
        /*0298*/ 	.word	0x00005710


	//   ....[18]....
        /*029c*/ 	.word	0x00005750


	//   ....[19]....
        /*02a0*/ 	.word	0x00005780


	//   ....[20]....
        /*02a4*/ 	.word	0x000057b0


	//   ....[21]....
        /*02a8*/ 	.word	0x00005900


	//   ....[22]....
        /*02ac*/ 	.word	0x00005930


	//   ....[23]....
        /*02b0*/ 	.word	0x00005970


	//   ....[24]....
        /*02b4*/ 	.word	0x000059a0


	//   ....[25]....
        /*02b8*/ 	.word	0x00005ac0


	//   ....[26]....
        /*02bc*/ 	.word	0x00005af0


	//   ....[27]....
        /*02c0*/ 	.word	0x00005b20


	//   ....[28]....
        /*02c4*/ 	.word	0x00005b50


	//   ....[29]....
        /*02c8*/ 	.word	0x00005c40


	//   ....[30]....
        /*02cc*/ 	.word	0x00006a20


	//   ....[31]....
        /*02d0*/ 	.word	0x00006a40


	//   ....[32]....
        /*02d4*/ 	.word	0x00006a50


	//   ....[33]....
        /*02d8*/ 	.word	0x00006a60


	//   ....[34]....
        /*02dc*/ 	.word	0x00006b90


	//   ....[35]....
        /*02e0*/ 	.word	0x00006bb0


	//   ....[36]....
        /*02e4*/ 	.word	0x00006bd0


	//   ....[37]....
        /*02e8*/ 	.word	0x00006be0


	//   ....[38]....
        /*02ec*/ 	.word	0x00006cd0


	//   ....[39]....
        /*02f0*/ 	.word	0x00006cf0


	//   ....[40]....
        /*02f4*/ 	.word	0x00006d00


	//   ....[41]....
        /*02f8*/ 	.word	0x00006d10


	//   ....[42]....
        /*02fc*/ 	.word	0x00006e00


	//   ....[43]....
        /*0300*/ 	.word	0x00006e20


	//   ....[44]....
        /*0304*/ 	.word	0x00006e30


	//   ....[45]....
        /*0308*/ 	.word	0x00006e40


	//   ....[46]....
        /*030c*/ 	.word	0x00006f30


	//   ....[47]....
        /*0310*/ 	.word	0x00006f50


	//   ....[48]....
        /*0314*/ 	.word	0x00006f60


	//   ....[49]....
        /*0318*/ 	.word	0x00006f70


	//   ....[50]....
        /*031c*/ 	.word	0x00007050


	//   ....[51]....
        /*0320*/ 	.word	0x00007080


	//   ....[52]....
        /*0324*/ 	.word	0x00007090


	//   ....[53]....
        /*0328*/ 	.word	0x000070a0


	//   ....[54]....
        /*032c*/ 	.word	0x000070b0


	//   ....[55]....
        /*0330*/ 	.word	0x000070c0


	//   ....[56]....
        /*0334*/ 	.word	0x000070e0


	//   ....[57]....
        /*0338*/ 	.word	0x00007110


	//   ....[58]....
        /*033c*/ 	.word	0x00007140


	//   ....[59]....
        /*0340*/ 	.word	0x00007180


	//   ....[60]....
        /*0344*/ 	.word	0x0000a250


	//   ....[61]....
        /*0348*/ 	.word	0x0000a290


	//   ....[62]....
        /*034c*/ 	.word	0x0000a2d0


	//   ....[63]....
        /*0350*/ 	.word	0x0000a310


	//   ....[64]....
        /*0354*/ 	.word	0x0000a3d0


	//   ....[65]....
        /*0358*/ 	.word	0x0000a400


	//   ....[66]....
        /*035c*/ 	.word	0x0000a430


	//   ....[67]....
        /*0360*/ 	.word	0x0000a460


	//   ....[68]....
        /*0364*/ 	.word	0x0000a500


	//   ....[69]....
        /*0368*/ 	.word	0x0000a550


	//   ....[70]....
        /*036c*/ 	.word	0x0000a580


	//   ....[71]....
        /*0370*/ 	.word	0x0000a5b0


	//   ....[72]....
        /*0374*/ 	.word	0x0000a630


	//   ....[73]....
        /*0378*/ 	.word	0x0000a680


	//   ....[74]....
        /*037c*/ 	.word	0x0000a6c0


	//   ....[75]....
        /*0380*/ 	.word	0x0000a6f0


	//   ....[76]....
        /*0384*/ 	.word	0x0000a770


	//   ....[77]....
        /*0388*/ 	.word	0x0000a7b0


	//   ....[78]....
        /*038c*/ 	.word	0x0000a7f0


	//   ....[79]....
        /*0390*/ 	.word	0x0000a820


	//   ....[80]....
        /*0394*/ 	.word	0x0000afc0


	//   ....[81]....
        /*0398*/ 	.word	0x0000b960


	//   ....[82]....
        /*039c*/ 	.word	0x0000c010


	//   ....[83]....
        /*03a0*/ 	.word	0x0000c030


	//   ....[84]....
        /*03a4*/ 	.word	0x0000c050


	//   ....[85]....
        /*03a8*/ 	.word	0x0000c070


	//   ....[86]....
        /*03ac*/ 	.word	0x0000c090


	//   ....[87]....
        /*03b0*/ 	.word	0x0000c1a0


	//   ....[88]....
        /*03b4*/ 	.word	0x0000c1c0


	//   ....[89]....
        /*03b8*/ 	.word	0x0000c1e0


	//   ....[90]....
        /*03bc*/ 	.word	0x0000c200


	//   ....[91]....
        /*03c0*/ 	.word	0x0000c220


	//----- nvinfo : EIATTR_EXIT_INSTR_OFFSETS
	.align		4
.L_2593:
        /*03c4*/ 	.byte	0x04, 0x1c
        /*03c6*/ 	.short	(.L_2595 - .L_2594)


	//   ....[0]....
.L_2594:
        /*03c8*/ 	.word	0x0000c300


	//   ....[1]....
        /*03cc*/ 	.word	0x0000c5a0


	//----- nvinfo : EIATTR_MAX_THREADS
	.align		4
.L_2595:
        /*03d0*/ 	.byte	0x04, 0x05
        /*03d2*/ 	.short	(.L_2597 - .L_2596)
.L_2596:
        /*03d4*/ 	.word	0x00000020
        /*03d8*/ 	.word	0x00000001
        /*03dc*/ 	.word	0x00000001


	//----- nvinfo : EIATTR_CRS_STACK_SIZE
	.align		4
.L_2597:
        /*03e0*/ 	.byte	0x04, 0x1e
        /*03e2*/ 	.short	(.L_2599 - .L_2598)
.L_2598:
        /*03e4*/ 	.word	0x00000000
.L_2599:


//--------------------- .nv.info._Z25selective_scan_bwd_kernelI32Selective_Scan_bwd_kernel_traitsILi32ELi16ELb0ELb1ELb0ELb0ELb1EN3c108BFloat16ENS1_7complexIfEEEEv12SSMParamsBwd --------------------------
	.section	.nv.info._Z25selective_scan_bwd_kernelI32Selective_Scan_bwd_kernel_traitsILi32ELi16ELb0ELb1ELb0ELb0ELb1EN3c108BFloat16ENS1_7complexIfEEEEv12SSMParamsBwd,"",@"SHT_CUDA_INFO"
	.sectionflags	@""
	.align	4


	//----- nvinfo : EIATTR_CUDA_API_VERSION
	.align		4
        /*0000*/ 	.byte	0x04, 0x37
        /*0002*/ 	.short	(.L_2601 - .L_2600)
.L_2600:
        /*0004*/ 	.word	0x00000082


	//----- nvinfo : EIATTR_SW2861232_WAR
	.align		4
.L_2601:
        /*0008*/ 	.byte	0x01, 0x35
	.zero		2


	//----- nvinfo : EIATTR_PARAM_CBANK
	.align		4
        /*000c*/ 	.byte	0x04, 0x0a
        /*000e*/ 	.short	(.L_2603 - .L_2602)
	.align		4
.L_2602:
        /*0010*/ 	.word	index@(.nv.constant0._Z25selective_scan_bwd_kernelI32Selective_Scan_bwd_kernel_traitsILi32ELi16ELb0ELb1ELb0ELb0ELb1EN3c108BFloat16ENS1_7complexIfEEEEv12SSMParamsBwd)
        /*0014*/ 	.short	0x0160
        /*0016*/ 	.short	0x01f0


	//----- nvinfo : EIATTR_CBANK_PARAM_SIZE
	.align		4
.L_2603:
        /*0018*/ 	.byte	0x03, 0x19
        /*001a*/ 	.short	0x01f0


	//----- nvinfo : EIATTR_KPARAM_INFO
	.align		4
        /*001c*/ 	.byte	0x04, 0x17
        /*001e*/ 	.short	(.L_2605 - .L_2604)
.L_2604:
        /*0020*/ 	.word	0x00000000
        /*0024*/ 	.short	0x0000
        /*0026*/ 	.short	0x0000
        /*0028*/ 	.byte	0x00, 0xf0, 0xc1, 0x07


	//----- nvinfo : EIATTR_MAXREG_COUNT
	.align		4
.L_2605:
        /*002c*/ 	.byte	0x03, 0x1b
        /*002e*/ 	.short	0x00ff


	//----- nvinfo : EIATTR_NUM_BARRIERS
	.align		4
        /*0030*/ 	.byte	0x02, 0x4c
        /*0032*/ 	.byte	0x01
	.zero		1


	//----- nvinfo : EIATTR_ANNOTATIONS
	.align		4
        /*0034*/ 	.byte	0x04, 0x55
        /*0036*/ 	.short	(.L_2607 - .L_2606)


	//   ....[0]....
.L_2606:
        /* <DEDUP_REMOVED lines=12> */


	//----- nvinfo : EIATTR_MERCURY_ISA_VERSION
	.align		4
.L_2607:
        /*00e8*/ 	.byte	0x03, 0x5f
        /*00ea*/ 	.short	0x0000


	//----- nvinfo : EIATTR_COOP_GROUP_MASK_REGIDS
	.align		4
        /*00ec*/ 	.byte	0x04, 0x29
        /*00ee*/ 	.short	(.L_2609 - .L_2608)


	//   ....[0]....
.L_2608:
        /*00f0*/ 	.word	0xffffffff


	//   ....[1]....
        /*00f4*/ 	.word	0xffffffff


	//   ....[2]....
        /*00f8*/ 	.word	0xffffffff


	//   ....[3]....
        /*00fc*/ 	.word	0xffffffff


	//   ....[4]....
        /*0100*/ 	.word	0xffffffff


	//   ....[5]....
        /*0104*/ 	.word	0xffffffff


	//   ....[6]....
        /*0108*/ 	.word	0xffffffff


	//   ....[7]....
        /*010c*/ 	.word	0xffffffff


	//   ....[8]....
        /*0110*/ 	.word	0xffffffff


	//   ....[9]....
        /*0114*/ 	.word	0xffffffff


	//   ....[10]....
        /*0118*/ 	.word	0xffffffff


	//   ....[11]....
        /*011c*/ 	.word	0xffffffff


	//   ....[12]....
        /*0120*/ 	.word	0xffffffff


	//   ....[13]....
        /*0124*/ 	.word	0xffffffff


	//   ....[14]....
        /*0128*/ 	.word	0xffffffff


	//   ....[15]....
        /*012c*/ 	.word	0xffffffff


	//   ....[16]....
        /*0130*/ 	.word	0xffffffff


	//   ....[17]....
        /*0134*/ 	.word	0xffffffff


	//   ....[18]....
        /*0138*/ 	.word	0xffffffff


	//   ....[19]....
        /*013c*/ 	.word	0xffffffff


	//   ....[20]....
        /*0140*/ 	.word	0xffffffff


	//   ....[21]....
        /*0144*/ 	.word	0xffffffff


	//   ....[22]....
        /*0148*/ 	.word	0xffffffff


	//   ....[23]....
        /*014c*/ 	.word	0xffffffff


	//   ....[24]....
        /*0150*/ 	.word	0xffffffff


	//   ....[25]....
        /*0154*/ 	.word	0xffffffff


	//   ....[26]....
        /*0158*/ 	.word	0xffffffff


	//   ....[27]....
        /*015c*/ 	.word	0xffffffff


	//   ....[28]....
        /*0160*/ 	.word	0xffffffff


	//   ....[29]....
        /*0164*/ 	.word	0xffffffff


	//   ....[30]....
        /*0168*/ 	.word	0xffffffff


	//   ....[31]....
        /*016c*/ 	.word	0xffffffff


	//   ....[32]....
        /*0170*/ 	.word	0xffffffff


	//   ....[33]....
        /*0174*/ 	.word	0xffffffff


	//   ....[34]....
        /*0178*/ 	.word	0xffffffff


	//   ....[35]....
        /*017c*/ 	.word	0xffffffff


	//   ....[36]....
        /*0180*/ 	.word	0xffffffff


	//   ....[37]....
        /*0184*/ 	.word	0xffffffff


	//   ....[38]....
        /*0188*/ 	.word	0xffffffff


	//   ....[39]....
        /*018c*/ 	.word	0xffffffff


	//   ....[40]....
        /*0190*/ 	.word	0xffffffff


	//   ....[41]....
        /*0194*/ 	.word	0xffffffff


	//   ....[42]....
        /*0198*/ 	.word	0xffffffff


	//   ....[43]....
        /*019c*/ 	.word	0xffffffff


	//   ....[44]....
        /*01a0*/ 	.word	0xffffffff


	//   ....[45]....
        /*01a4*/ 	.word	0xffffffff


	//   ....[46]....
        /*01a8*/ 	.word	0xffffffff


	//   ....[47]....
        /*01ac*/ 	.word	0xffffffff


	//   ....[48]....
        /*01b0*/ 	.word	0xffffffff


	//   ....[49]....
        /*01b4*/ 	.word	0xffffffff


	//   ....[50]....
        /*01b8*/ 	.word	0xffffffff


	//   ....[51]....
        /*01bc*/ 	.word	0xffffffff


	//   ....[52]....
        /*01c0*/ 	.word	0xffffffff


	//   ....[53]....
        /*01c4*/ 	.word	0xffffffff


	//   ....[54]....
        /*01c8*/ 	.word	0xffffffff


	//   ....[55]....
        /*01cc*/ 	.word	0xffffffff


	//   ....[56]....
        /*01d0*/ 	.word	0xffffffff


	//   ....[57]....
        /*01d4*/ 	.word	0xffffffff


	//   ....[58]....
        /*01d8*/ 	.word	0xffffffff


	//   ....[59]....
        /*01dc*/ 	.word	0xffffffff


	//   ....[60]....
        /*01e0*/ 	.word	0xffffffff


	//   ....[61]....
        /*01e4*/ 	.word	0xffffffff


	//   ....[62]....
        /*01e8*/ 	.word	0xffffffff


	//   ....[63]....
        /*01ec*/ 	.word	0xffffffff


	//   ....[64]....
        /*01f0*/ 	.word	0xffffffff


	//   ....[65]....
        /*01f4*/ 	.word	0xffffffff


	//   ....[66]....
        /*01f8*/ 	.word	0xffffffff


	//   ....[67]....
        /*01fc*/ 	.word	0xffffffff


	//   ....[68]....
        /*0200*/ 	.word	0xffffffff


	//   ....[69]....
        /*0204*/ 	.word	0xffffffff


	//   ....[70]....
        /*0208*/ 	.word	0xffffffff


	//   ....[71]....
        /*020c*/ 	.word	0xffffffff


	//   ....[72]....
        /*0210*/ 	.word	0xffffffff


	//   ....[73]....
        /*0214*/ 	.word	0xffffffff


	//   ....[74]....
        /*0218*/ 	.word	0xffffffff


	//   ....[75]....
        /*021c*/ 	.word	0xffffffff


	//   ....[76]....
        /*0220*/ 	.word	0xffffffff


	//   ....[77]....
        /*0224*/ 	.word	0xffffffff


	//   ....[78]....
        /*0228*/ 	.word	0xffffffff


	//   ....[79]....
        /*022c*/ 	.word	0xffffffff


	//   ....[80]....
        /*0230*/ 	.word	0xffffffff


	//   ....[81]....
        /*0234*/ 	.word	0xffffffff


	//   ....[82]....
        /*0238*/ 	.word	0xffffffff


	//   ....[83]....
        /*023c*/ 	.word	0xffffffff


	//   ....[84]....
        /*0240*/ 	.word	0xffffffff


	//   ....[85]....
        /*0244*/ 	.word	0xffffffff


	//   ....[86]....
        /*0248*/ 	.word	0xffffffff


	//   ....[87]....
        /*024c*/ 	.word	0xffffffff


	//   ....[88]....
        /*0250*/ 	.word	0xffffffff


	//   ....[89]....
        /*0254*/ 	.word	0xffffffff


	//   ....[90]....
        /*0258*/ 	.word	0xffffffff


	//   ....[91]....
        /*025c*/ 	.word	0xffffffff


	//   ....[92]....
        /*0260*/ 	.word	0xffffffff


	//   ....[93]....
        /*0264*/ 	.word	0xffffffff


	//   ....[94]....
        /*0268*/ 	.word	0xffffffff


	//   ....[95]....
        /*026c*/ 	.word	0xffffffff


	//----- nvinfo : EIATTR_COOP_GROUP_INSTR_OFFSETS
	.align		4
.L_2609:
        /*0270*/ 	.byte	0x04, 0x28
        /*0272*/ 	.short	(.L_2611 - .L_2610)


	//   ....[0]....
.L_2610:
        /*0274*/ 	.word	0x000013b0


	//   ....[1]....
        /*0278*/ 	.word	0x000019f0


	//   ....[2]....
        /*027c*/ 	.word	0x000022b0


	//   ....[3]....
        /*0280*/ 	.word	0x00002740


	//   ....[4]....
        /*0284*/ 	.word	0x00002eb0


	//   ....[5]....
        /*0288*/ 	.word	0x00003aa0


	//   ....[6]....
        /*028c*/ 	.word	0x00004800


	//   ....[7]....
        /*0290*/ 	.word	0x00006710


	//   ....[8]....
        /*0294*/ 	.word	0x00007e00


	//   ....[9]....
        /*0298*/ 	.word	0x00007e40


	//   ....[10]....
        /*029c*/ 	.word	0x00007e70


	//   ....[11]....
        /*02a0*/ 	.word	0x00007ea0


	//   ....[12]....
        /*02a4*/ 	.word	0x00007ed0


	//   ....[13]....
        /*02a8*/ 	.word	0x00007fe0


	//   ....[14]....
        /*02ac*/ 	.word	0x00008010


	//   ....[15]....
        /*02b0*/ 	.word	0x00008040


	//   ....[16]....
        /*02b4*/ 	.word	0x00008060


	//   ....[17]....
        /*02b8*/ 	.word	0x00008120


	//   ....[18]....
        /*02bc*/ 	.word	0x00008140


	//   ....[19]....
        /*02c0*/ 	.word	0x00008150


	//   ....[20]....
        /*02c4*/ 	.word	0x00008160


	//   ....[21]....
        /*02c8*/ 	.word	0x00008220


	//   ....[22]....
        /*02cc*/ 	.word	0x00008260


	//   ....[23]....
        /*02d0*/ 	.word	0x00008290


	//   ....[24]....
        /*02d4*/ 	.word	0x000082c0


	//   ....[25]....
        /*02d8*/ 	.word	0x000083e0


	//   ....[26]....
        /*02dc*/ 	.word	0x00008420


	//   ....[27]....
        /*02e0*/ 	.word	0x00008450


	//   ....[28]....
        /*02e4*/ 	.word	0x00008480


	//   ....[29]....
        /*02e8*/ 	.word	0x000085c0


	//   ....[30]....
        /*02ec*/ 	.word	0x000085f0


	//   ....[31]....
        /*02f0*/ 	.word	0x00008620


	//   ....[32]....
        /*02f4*/ 	.word	0x00008650


	//   ....[33]....
        /*02f8*/ 	.word	0x00008700


	//   ....[34]....
        /*02fc*/ 	.word	0x000094d0


	//   ....[35]....
        /*0300*/ 	.word	0x00009570


	//   ....[36]....
        /*0304*/ 	.word	0x00009580


	//   ....[37]....
        /*0308*/ 	.word	0x00009590


	//   ....[38]....
        /*030c*/ 	.word	0x000096c0


	//   ....[39]....
        /*0310*/ 	.word	0x000096e0


	//   ....[40]....
        /*0314*/ 	.word	0x00009700


	//   ....[41]....
        /*0318*/ 	.word	0x00009710


	//   ....[42]....
        /*031c*/ 	.word	0x00009800


	//   ....[43]....
        /*0320*/ 	.word	0x00009830


	//   ....[44]....
        /*0324*/ 	.word	0x00009840


	//   ....[45]....
        /*0328*/ 	.word	0x00009850


	//   ....[46]....
        /*032c*/ 	.word	0x00009940


	//   ....[47]....
        /*0330*/ 	.word	0x00009970


	//   ....[48]....
        /*0334*/ 	.word	0x00009980


	//   ....[49]....
        /*0338*/ 	.word	0x00009990


	//   ....[50]....
        /*033c*/ 	.word	0x00009a80


	//   ....[51]....
        /*0340*/ 	.word	0x00009ab0


	//   ....[52]....
        /*0344*/ 	.word	0x00009ac0


	//   ....[53]....
        /*0348*/ 	.word	0x00009ad0


	//   ....[54]....
        /*034c*/ 	.word	0x00009bb0


	//   ....[55]....
        /*0350*/ 	.word	0x00009be0


	//   ....[56]....
        /*0354*/ 	.word	0x00009bf0


	//   ....[57]....
        /*0358*/ 	.word	0x00009c70


	//   ....[58]....
        /*035c*/ 	.word	0x00009c90


	//   ....[59]....
        /*0360*/ 	.word	0x00009ca0


	//   ....[60]....
        /*0364*/ 	.word	0x00009cb0


	//   ....[61]....
        /*0368*/ 	.word	0x00009cc0


	//   ....[62]....
        /*036c*/ 	.word	0x00009ce0


	//   ....[63]....
        /*0370*/ 	.word	0x00009cf0


	//   ....[64]....
        /*0374*/ 	.word	0x0000cdd0


	//   ....[65]....
        /*0378*/ 	.word	0x0000ce10


	//   ....[66]....
        /*037c*/ 	.word	0x0000ce50


	//   ....[67]....
        /*0380*/ 	.word	0x0000ce90


	//   ....[68]....
        /*0384*/ 	.word	0x0000cf50


	//   ....[69]....
        /*0388*/ 	.word	0x0000cf80


	//   ....[70]....
        /*038c*/ 	.word	0x0000cfb0


	//   ....[71]....
        /*0390*/ 	.word	0x0000cfe0


	//   ....[72]....
        /*0394*/ 	.word	0x0000d080


	//   ....[73]....
        /*0398*/ 	.word	0x0000d0d0


	//   ....[74]....
        /*039c*/ 	.word	0x0000d100


	//   ....[75]....
        /*03a0*/ 	.word	0x0000d130


	//   ....[76]....
        /*03a4*/ 	.word	0x0000d1b0


	//   ....[77]....
        /*03a8*/ 	.word	0x0000d200


	//   ....[78]....
        /*03ac*/ 	.word	0x0000d240


	//   ....[79]....
        /*03b0*/ 	.word	0x0000d270


	//   ....[80]....
        /*03b4*/ 	.word	0x0000d2f0


	//   ....[81]....
        /*03b8*/ 	.word	0x0000d330


	//   ....[82]....
        /*03bc*/ 	.word	0x0000d370


	//   ....[83]....
        /*03c0*/ 	.word	0x0000d3a0


	//   ....[84]....
        /*03c4*/ 	.word	0x0000db10


	//   ....[85]....
        /*03c8*/ 	.word	0x0000e3e0


	//   ....[86]....
        /*03cc*/ 	.word	0x0000eb70


	//   ....[87]....
        /*03d0*/ 	.word	0x0000eb90


	//   ....[88]....
        /*03d4*/ 	.word	0x0000ebb0


	//   ....[89]....
        /*03d8*/ 	.word	0x0000ebd0


	//   ....[90]....
        /*03dc*/ 	.word	0x0000ebf0


	//   ....[91]....
        /*03e0*/ 	.word	0x0000ed00


	//   ....[92]....
        /*03e4*/ 	.word	0x0000ed20


	//   ....[93]....
        /*03e8*/ 	.word	0x0000ed40


	//   ....[94]....
        /*03ec*/ 	.word	0x0000ed60


	//   ....[95]....
        /*03f0*/ 	.word	0x0000ed80


	//----- nvinfo : EIATTR_EXIT_INSTR_OFFSETS
	.align		4
.L_2611:
        /*03f4*/ 	.byte	0x04, 0x1c
        /*03f6*/ 	.short	(.L_2613 - .L_2612)


	//   ....[0]....
.L_2612:
        /*03f8*/ 	.word	0x0000ee60


	//   ....[1]....
        /*03fc*/ 	.word	0x0000f100


	//----- nvinfo : EIATTR_MAX_THREADS
	.align		4
.L_2613:
        /*0400*/ 	.byte	0x04, 0x05
        /*0402*/ 	.short	(.L_2615 - .L_2614)
.L_2614:
        /*0404*/ 	.word	0x00000020
        /*0408*/ 	.word	0x00000001
        /*040c*/ 	.word	0x00000001


	//----- nvinfo : EIATTR_CRS_STACK_SIZE
	.align		4
.L_2615:
        /*0410*/ 	.byte	0x04, 0x1e
        /*0412*/ 	.short	(.L_2617 - .L_2616)
.L_2616:
        /*0414*/ 	.word	0x00000000
.L_2617:


//--------------------- .nv.info._Z25selective_scan_bwd_kernelI32Selective_Scan_bwd_kernel_traitsILi32ELi16ELb0ELb1ELb0ELb1ELb0EN3c108BFloat16ENS1_7complexIfEEEEv12SSMParamsBwd --------------------------
	.section	.nv.info._Z25selective_scan_bwd_kernelI32Selective_Scan_bwd_kernel_traitsILi32ELi16ELb0ELb1ELb0ELb1ELb0EN3c108BFloat16ENS1_7complexIfEEEEv12SSMParamsBwd,"",@"SHT_CUDA_INFO"
	.sectionflags	@""
	.align	4


	//----- nvinfo : EIATTR_CUDA_API_VERSION
	.align		4
        /*0000*/ 	.byte	0x04, 0x37
        /*0002*/ 	.short	(.L_2619 - .L_2618)
.L_2618:
        /*0004*/ 	.word	0x00000082


	//----- nvinfo : EIATTR_SW2861232_WAR
	.align		4
.L_2619:
        /*0008*/ 	.byte	0x01, 0x35
	.zero		2


	//----- nvinfo : EIATTR_PARAM_CBANK
	.align		4
        /*000c*/ 	.byte	0x04, 0x0a
        /*000e*/ 	.short	(.L_2621 - .L_2620)
	.align		4
.L_2620:
        /*0010*/ 	.word	index@(.nv.constant0._Z25selective_scan_bwd_kernelI32Selective_Scan_bwd_kernel_traitsILi32ELi16ELb0ELb1ELb0ELb1ELb0EN3c108BFloat16ENS1_7complexIfEEEEv12SSMParamsBwd)
        /*0014*/ 	.short	0x0160
        /*0016*/ 	.short	0x01f0


	//----- nvinfo : EIATTR_CBANK_PARAM_SIZE
	.align		4
.L_2621:
        /*0018*/ 	.byte	0x03, 0x19
        /*001a*/ 	.short	0x01f0


	//----- nvinfo : EIATTR_KPARAM_INFO
	.align		4
        /*001c*/ 	.byte	0x04, 0x17
        /*001e*/ 	.short	(.L_2623 - .L_2622)
.L_2622:
        /*0020*/ 	.word	0x00000000
        /*0024*/ 	.short	0x0000
        /*0026*/ 	.short	0x0000
        /*0028*/ 	.byte	0x00, 0xf0, 0xc1, 0x07


	//----- nvinfo : EIATTR_MAXREG_COUNT
	.align		4
.L_2623:
        /*002c*/ 	.byte	0x03, 0x1b
        /*002e*/ 	.short	0x00ff


	//----- nvinfo : EIATTR_NUM_BARRIERS
	.align		4
        /*0030*/ 	.byte	0x02, 0x4c
        /*0032*/ 	.byte	0x01
	.zero		1


	//----- nvinfo : EIATTR_ANNOTATIONS
	.align		4
        /*0034*/ 	.byte	0x04, 0x55
        /*0036*/ 	.short	(.L_2625 - .L_2624)


	//   ....[0]....
.L_2624:
        /* <DEDUP_REMOVED lines=13> */


	//----- nvinfo : EIATTR_MERCURY_ISA_VERSION
	.align		4
.L_2625:
        /*00f8*/ 	.byte	0x03, 0x5f
        /*00fa*/ 	.short	0x0000


	//----- nvinfo : EIATTR_COOP_GROUP_MASK_REGIDS
	.align		4
        /*00fc*/ 	.byte	0x04, 0x29
        /*00fe*/ 	.short	(.L_2627 - .L_2626)


	//   ....[0]....
.L_2626:
        /*0100*/ 	.word	0xffffffff


	//   ....[1]....
        /*0104*/ 	.word	0xffffffff


	//   ....[2]....
        /*0108*/ 	.word	0xffffffff


	//   ....[3]....
        /*010c*/ 	.word	0xffffffff


	//   ....[4]....
        /*0110*/ 	.word	0xffffffff


	//   ....[5]....
        /*0114*/ 	.word	0xffffffff


	//   ....[6]....
        /*0118*/ 	.word	0xffffffff


	//   ....[7]....
        /*011c*/ 	.word	0xffffffff


	//   ....[8]....
        /*0120*/ 	.word	0xffffffff


	//   ....[9]....
        /*0124*/ 	.word	0xffffffff


	//   ....[10]....
        /*0128*/ 	.word	0xffffffff


	//   ....[11]....
        /*012c*/ 	.word	0xffffffff


	//   ....[12]....
        /*0130*/ 	.word	0xffffffff


	//   ....[13]....
        /*0134*/ 	.word	0xffffffff


	//   ....[14]....
        /*0138*/ 	.word	0xffffffff


	//   ....[15]....
        /*013c*/ 	.word	0xffffffff


	//   ....[16]....
        /*0140*/ 	.word	0xffffffff


	//   ....[17]....
        /*0144*/ 	.word	0xffffffff


	//   ....[18]....
        /*0148*/ 	.word	0xffffffff


	//   ....[19]....
        /*014c*/ 	.word	0xffffffff


	//   ....[20]....
        /*0150*/ 	.word	0xffffffff


	//   ....[21]....
        /*0154*/ 	.word	0xffffffff


	//   ....[22]....
        /*0158*/ 	.word	0xffffffff


	//   ....[23]....
        /*015c*/ 	.word	0xffffffff


	//   ....[24]....
        /*0160*/ 	.word	0xffffffff


	//   ....[25]....
        /*0164*/ 	.word	0xffffffff


	//   ....[26]....
        /*0168*/ 	.word	0xffffffff


	//   ....[27]....
        /*016c*/ 	.word	0xffffffff


	//   ....[28]....
        /*0170*/ 	.word	0xffffffff


	//   ....[29]....
        /*0174*/ 	.word	0xffffffff


	//   ....[30]....
        /*0178*/ 	.word	0xffffffff


	//   ....[31]....
        /*017c*/ 	.word	0xffffffff


	//   ....[32]....
        /*0180*/ 	.word	0xffffffff


	//   ....[33]....
        /*0184*/ 	.word	0xffffffff


	//   ....[34]....
        /*0188*/ 	.word	0xffffffff


	//   ....[35]....
        /*018c*/ 	.word	0xffffffff


	//   ....[36]....
        /*0190*/ 	.word	0xffffffff


	//   ....[37]....
        /*0194*/ 	.word	0xffffffff


	//   ....[38]....
        /*0198*/ 	.word	0xffffffff


	//   ....[39]....
        /*019c*/ 	.word	0xffffffff


	//   ....[40]....
        /*01a0*/ 	.word	0xffffffff


	//   ....[41]....
        /*01a4*/ 	.word	0xffffffff


	//   ....[42]....
        /*01a8*/ 	.word	0xffffffff


	//   ....[43]....
        /*01ac*/ 	.word	0xffffffff


	//   ....[44]....
        /*01b0*/ 	.word	0xffffffff


	//   ....[45]....
        /*01b4*/ 	.word	0xffffffff


	//   ....[46]....
        /*01b8*/ 	.word	0xffffffff


	//   ....[47]....
        /*01bc*/ 	.word	0xffffffff


	//   ....[48]....
        /*01c0*/ 	.word	0xffffffff


	//   ....[49]....
        /*01c4*/ 	.word	0xffffffff


	//   ....[50]....
        /*01c8*/ 	.word	0xffffffff


	//   ....[51]....
        /*01cc*/ 	.word	0xffffffff


	//   ....[52]....
        /*01d0*/ 	.word	0xffffffff


	//   ....[53]....
        /*01d4*/ 	.word	0xffffffff


	//   ....[54]....
        /*01d8*/ 	.word	0xffffffff


	//   ....[55]....
        /*01dc*/ 	.word	0xffffffff


	//   ....[56]....
        /*01e0*/ 	.word	0xffffffff


	//   ....[57]....
        /*01e4*/ 	.word	0xffffffff


	//   ....[58]....
        /*01e8*/ 	.word	0xffffffff


	//   ....[59]....
        /*01ec*/ 	.word	0xffffffff


	//   ....[60]....
        /*01f0*/ 	.word	0xffffffff


	//   ....[61]....
        /*01f4*/ 	.word	0xffffffff


	//   ....[62]....
        /*01f8*/ 	.word	0xffffffff


	//   ....[63]....
        /*01fc*/ 	.word	0xffffffff


	//   ....[64]....
        /*0200*/ 	.word	0xffffffff


	//   ....[65]....
        /*0204*/ 	.word	0xffffffff


	//   ....[66]....
        /*0208*/ 	.word	0xffffffff


	//   ....[67]....
        /*020c*/ 	.word	0xffffffff


	//   ....[68]....
        /*0210*/ 	.word	0xffffffff


	//   ....[69]....
        /*0214*/ 	.word	0xffffffff


	//   ....[70]....
        /*0218*/ 	.word	0xffffffff


	//   ....[71]....
        /*021c*/ 	.word	0xffffffff


	//   ....[72]....
        /*0220*/ 	.word	0xffffffff


	//   ....[73]....
        /*0224*/ 	.word	0xffffffff


	//   ....[74]....
        /*0228*/ 	.word	0xffffffff


	//   ....[75]....
        /*022c*/ 	.word	0xffffffff


	//   ....[76]....
        /*0230*/ 	.word	0xffffffff


	//   ....[77]....
        /*0234*/ 	.word	0xffffffff


	//   ....[78]....
        /*0238*/ 	.word	0xffffffff


	//   ....[79]....
        /*023c*/ 	.word	0xffffffff


	//   ....[80]....
        /*0240*/ 	.word	0xffffffff


	//   ....[81]....
        /*0244*/ 	.word	0xffffffff


	//   ....[82]....
        /*0248*/ 	.word	0xffffffff


	//   ....[83]....
        /*024c*/ 	.word	0xffffffff


	//   ....[84]....
        /*0250*/ 	.word	0xffffffff


	//   ....[85]....
        /*0254*/ 	.word	0xffffffff


	//   ....[86]....
        /*0258*/ 	.word	0xffffffff


	//   ....[87]....
        /*025c*/ 	.word	0xffffffff


	//   ....[88]....
        /*0260*/ 	.word	0xffffffff


	//   ....[89]....
        /*0264*/ 	.word	0xffffffff


	//   ....[90]....
        /*0268*/ 	.word	0xffffffff


	//   ....[91]....
        /*026c*/ 	.word	0xffffffff


	//   ....[92]....
        /*0270*/ 	.word	0xffffffff


	//----- nvinfo : EIATTR_COOP_GROUP_INSTR_OFFSETS
	.align		4
.L_2627:
        /*0274*/ 	.byte	0x04, 0x28
        /*0276*/ 	.short	(.L_2629 - .L_2628)


	//   ....[0]....
.L_2628:
        /*0278*/ 	.word	0x00001380


	//   ....[1]....
        /*027c*/ 	.word	0x00001980


	//   ....[2]....
        /*0280*/ 	.word	0x00001f20


	//   ....[3]....
        /*0284*/ 	.word	0x00006050


	//   ....[4]....
        /*0288*/ 	.word	0x000076a0


	//   ....[5]....
        /*028c*/ 	.word	0x000076e0


	//   ....[6]....
        /*0290*/ 	.word	0x00007710


	//   ....[7]....
        /*0294*/ 	.word	0x00007740


	//   ....[8]....
        /*0298*/ 	.word	0x00007770


	//   ....[9]....
        /*029c*/ 	.word	0x00007890


	//   ....[10]....
        /*02a0*/ 	.word	0x000078c0


	//   ....[11]....
        /*02a4*/ 	.word	0x000078e0


	//   ....[12]....
        /*02a8*/ 	.word	0x000078f0


	//   ....[13]....
        /*02ac*/ 	.word	0x000079b0


	//   ....[14]....
        /*02b0*/ 	.word	0x000079e0


	//   ....[15]....
        /*02b4*/ 	.word	0x000079f0


	//   ....[16]....
        /*02b8*/ 	.word	0x00007a00


	//   ....[17]....
        /*02bc*/ 	.word	0x00007ae0


	//   ....[18]....
        /*02c0*/ 	.word	0x00007b30


	//   ....[19]....
        /*02c4*/ 	.word	0x00007b60


	//   ....[20]....
        /*02c8*/ 	.word	0x00007b90


	//   ....[21]....
        /*02cc*/ 	.word	0x00007ce0


	//   ....[22]....
        /*02d0*/ 	.word	0x00007d20


	//   ....[23]....
        /*02d4*/ 	.word	0x00007d50


	//   ....[24]....
        /*02d8*/ 	.word	0x00007d80


	//   ....[25]....
        /*02dc*/ 	.word	0x00007ec0


	//   ....[26]....
        /*02e0*/ 	.word	0x00007ef0


	//   ....[27]....
        /*02e4*/ 	.word	0x00007f20


	//   ....[28]....
        /*02e8*/ 	.word	0x00007f50


	//   ....[29]....
        /*02ec*/ 	.word	0x00008040


	//   ....[30]....
        /*02f0*/ 	.word	0x00008df0


	//   ....[31]....
        /*02f4*/ 	.word	0x00008e10


	//   ....[32]....
        /*02f8*/ 	.word	0x00008e20


	//   ....[33]....
        /*02fc*/ 	.word	0x00008e30


	//   ....[34]....
        /*0300*/ 	.word	0x00008f60


	//   ....[35]....
        /*0304*/ 	.word	0x00008f80


	//   ....[36]....
        /*0308*/ 	.word	0x00008fa0


	//   ....[37]....
        /*030c*/ 	.word	0x00008fb0


	//   ....[38]....
        /*0310*/ 	.word	0x000090a0


	//   ....[39]....
        /*0314*/ 	.word	0x000090c0


	//   ....[40]....
        /*0318*/ 	.word	0x000090d0


	//   ....[41]....
        /*031c*/ 	.word	0x000090e0


	//   ....[42]....
        /*0320*/ 	.word	0x000091d0


	//   ....[43]....
        /*0324*/ 	.word	0x000091f0


	//   ....[44]....
        /*0328*/ 	.word	0x00009200


	//   ....[45]....
        /*032c*/ 	.word	0x00009210


	//   ....[46]....
        /*0330*/ 	.word	0x00009300


	//   ....[47]....
        /*0334*/ 	.word	0x00009320


	//   ....[48]....
        /*0338*/ 	.word	0x00009330


	//   ....[49]....
        /*033c*/ 	.word	0x00009340


	//   ....[50]....
        /*0340*/ 	.word	0x00009420


	//   ....[51]....
        /*0344*/ 	.word	0x00009450


	//   ....[52]....
        /*0348*/ 	.word	0x00009460


	//   ....[53]....
        /*034c*/ 	.word	0x00009470


	//   ....[54]....
        /*0350*/ 	.word	0x00009480


	//   ....[55]....
        /*0354*/ 	.word	0x00009490


	//   ....[56]....
        /*0358*/ 	.word	0x000094b0


	//   ....[57]....
        /*035c*/ 	.word	0x000094e0


	//   ....[58]....
        /*0360*/ 	.word	0x00009510


	//   ....[59]....
        /*0364*/ 	.word	0x00009550


	//   ....[60]....
        /*0368*/ 	.word	0x0000c630


	//   ....[61]....
        /*036c*/ 	.word	0x0000c670


	//   ....[62]....
        /*0370*/ 	.word	0x0000c6b0


	//   ....[63]....
        /*0374*/ 	.word	0x0000c6f0


	//   ....[64]....
        /*0378*/ 	.word	0x0000c7b0


	//   ....[65]....
        /*037c*/ 	.word	0x0000c7e0


	//   ....[66]....
        /*0380*/ 	.word	0x0000c810


	//   ....[67]....
        /*0384*/ 	.word	0x0000c840


	//   ....[68]....
        /*0388*/ 	.word	0x0000c8e0


	//   ....[69]....
        /*038c*/ 	.word	0x0000c930


	//   ....[70]....
        /*0390*/ 	.word	0x0000c960


	//   ....[71]....
        /*0394*/ 	.word	0x0000c990


	//   ....[72]....
        /*0398*/ 	.word	0x0000ca10


	//   ....[73]....
        /*039c*/ 	.word	0x0000ca60


	//   ....[74]....
        /*03a0*/ 	.word	0x0000caa0


	//   ....[75]....
        /*03a4*/ 	.word	0x0000cad0


	//   ....[76]....
        /*03a8*/ 	.word	0x0000cb50


	//   ....[77]....
        /*03ac*/ 	.word	0x0000cb90


	//   ....[78]....
        /*03b0*/ 	.word	0x0000cbd0


	//   ....[79]....
        /*03b4*/ 	.word	0x0000cc00


	//   ....[80]....
        /*03b8*/ 	.word	0x0000d5f0


	//   ....[81]....
        /*03bc*/ 	.word	0x0000df10


	//   ....[82]....
        /*03c0*/ 	.word	0x0000ea80


	//   ....[83]....
        /*03c4*/ 	.word	0x0000f120


	//   ....[84]....
        /*03c8*/ 	.word	0x0000f140


	//   ....[85]....
        /*03cc*/ 	.word	0x0000f160


	//   ....[86]....
        /*03d0*/ 	.word	0x0000f180


	//   ....[87]....
        /*03d4*/ 	.word	0x0000f1a0


	//   ....[88]....
        /*03d8*/ 	.word	0x0000f2b0


	//   ....[89]....
        /*03dc*/ 	.word	0x0000f2d0


	//   ....[90]....
        /*03e0*/ 	.word	0x0000f2f0


	//   ....[91]....
        /*03e4*/ 	.word	0x0000f310


	//   ....[92]....
        /*03e8*/ 	.word	0x0000f330


	//----- nvinfo : EIATTR_EXIT_INSTR_OFFSETS
	.align		4
.L_2629:
        /*03ec*/ 	.byte	0x04, 0x1c
        /*03ee*/ 	.short	(.L_2631 - .L_2630)


	//   ....[0]....
.L_2630:
        /*03f0*/ 	.word	0x0000f410


	//   ....[1]....
        /*03f4*/ 	.word	0x0000f6b0


	//----- nvinfo : EIATTR_MAX_THREADS
	.align		4
.L_2631:
        /*03f8*/ 	.byte	0x04, 0x05
        /*03fa*/ 	.short	(.L_2633 - .L_2632)
.L_2632:
        /*03fc*/ 	.word	0x00000020
        /*0400*/ 	.word	0x00000001
        /*0404*/ 	.word	0x00000001


	//----- nvinfo : EIATTR_CRS_STACK_SIZE
	.align		4
.L_2633:
        /*0408*/ 	.byte	0x04, 0x1e
        /*040a*/ 	.short	(.L_2635 - .L_2634)
.L_2634:
        /*040c*/ 	.word	0x00000000
.L_2635:


//--------------------- .nv.info._Z25selective_scan_bwd_kernelI32Selective_Scan_bwd_kernel_traitsILi32ELi16ELb0ELb1ELb0ELb1ELb1EN3c108BFloat16ENS1_7complexIfEEEEv12SSMParamsBwd --------------------------
	.section	.nv.info._Z25selective_scan_bwd_kernelI32Selective_Scan_bwd_kernel_traitsILi32ELi16ELb0ELb1ELb0ELb1ELb1EN3c108BFloat16ENS1_7complexIfEEEEv12SSMParamsBwd,"",@"SHT_CUDA_INFO"
	.sectionflags	@""
	.align	4


	//----- nvinfo : EIATTR_CUDA_API_VERSION
	.align		4
        /*0000*/ 	.byte	0x04, 0x37
        /*0002*/ 	.short	(.L_2637 - .L_2636)
.L_2636:
        /*0004*/ 	.word	0x00000082


	//----- nvinfo : EIATTR_SW2861232_WAR
	.align		4
.L_2637:
        /*0008*/ 	.byte	0x01, 0x35
	.zero		2


	//----- nvinfo : EIATTR_PARAM_CBANK
	.align		4
        /*000c*/ 	.byte	0x04, 0x0a
        /*000e*/ 	.short	(.L_2639 - .L_2638)
	.align		4
.L_2638:
        /*0010*/ 	.word	index@(.nv.constant0._Z25selective_scan_bwd_kernelI32Selective_Scan_bwd_kernel_traitsILi32ELi16ELb0ELb1ELb0ELb1ELb1EN3c108BFloat16ENS1_7complexIfEEEEv12SSMParamsBwd)
        /*0014*/ 	.short	0x0160
        /*0016*/ 	.short	0x01f0


	//----- nvinfo : EIATTR_CBANK_PARAM_SIZE
	.align		4
.L_2639:
        /*0018*/ 	.byte	0x03, 0x19
        /*001a*/ 	.short	0x01f0


	//----- nvinfo : EIATTR_KPARAM_INFO
	.align		4
        /*001c*/ 	.byte	0x04, 0x17
        /*001e*/ 	.short	(.L_2641 - .L_2640)
.L_2640:
        /*0020*/ 	.word	0x00000000
        /*0024*/ 	.short	0x0000
        /*0026*/ 	.short	0x0000
        /*0028*/ 	.byte	0x00, 0xf0, 0xc1, 0x07


	//----- nvinfo : EIATTR_MAXREG_COUNT
	.align		4
.L_2641:
        /*002c*/ 	.byte	0x03, 0x1b
        /*002e*/ 	.short	0x00ff


	//----- nvinfo : EIATTR_NUM_BARRIERS
	.align		4
        /*0030*/ 	.byte	0x02, 0x4c
        /*0032*/ 	.byte	0x01
	.zero		1


	//----- nvinfo : EIATTR_ANNOTATIONS
	.align		4
        /*0034*/ 	.byte	0x04, 0x55
        /*0036*/ 	.short	(.L_2643 - .L_2642)


	//   ....[0]....
.L_2642:
        /* <DEDUP_REMOVED lines=14> */


	//----- nvinfo : EIATTR_MERCURY_ISA_VERSION
	.align		4
.L_2643:
        /*0108*/ 	.byte	0x03, 0x5f
        /*010a*/ 	.short	0x0000


	//----- nvinfo : EIATTR_COOP_GROUP_MASK_REGIDS
	.align		4
        /*010c*/ 	.byte	0x04, 0x29
        /*010e*/ 	.short	(.L_2645 - .L_2644)


	//   ....[0]....
.L_2644:
        /*0110*/ 	.word	0xffffffff


	//   ....[1]....
        /*0114*/ 	.word	0xffffffff


	//   ....[2]....
        /*0118*/ 	.word	0xffffffff


	//   ....[3]....
        /*011c*/ 	.word	0xffffffff


	//   ....[4]....
        /*0120*/ 	.word	0xffffffff


	//   ....[5]....
        /*0124*/ 	.word	0xffffffff


	//   ....[6]....
        /*0128*/ 	.word	0xffffffff


	//   ....[7]....
        /*012c*/ 	.word	0xffffffff


	//   ....[8]....
        /*0130*/ 	.word	0xffffffff


	//   ....[9]....
        /*0134*/ 	.word	0xffffffff


	//   ....[10]....
        /*0138*/ 	.word	0xffffffff


	//   ....[11]....
        /*013c*/ 	.word	0xffffffff


	//   ....[12]....
        /*0140*/ 	.word	0xffffffff


	//   ....[13]....
        /*0144*/ 	.word	0xffffffff


	//   ....[14]....
        /*0148*/ 	.word	0xffffffff


	//   ....[15]....
        /*014c*/ 	.word	0xffffffff


	//   ....[16]....
        /*0150*/ 	.word	0xffffffff


	//   ....[17]....
        /*0154*/ 	.word	0xffffffff


	//   ....[18]....
        /*0158*/ 	.word	0xffffffff


	//   ....[19]....
        /*015c*/ 	.word	0xffffffff


	//   ....[20]....
        /*0160*/ 	.word	0xffffffff


	//   ....[21]....
        /*0164*/ 	.word	0xffffffff


	//   ....[22]....
        /*0168*/ 	.word	0xffffffff


	//   ....[23]....
        /*016c*/ 	.word	0xffffffff


	//   ....[24]....
        /*0170*/ 	.word	0xffffffff


	//   ....[25]....
        /*0174*/ 	.word	0xffffffff


	//   ....[26]....
        /*0178*/ 	.word	0xffffffff


	//   ....[27]....
        /*017c*/ 	.word	0xffffffff


	//   ....[28]....
        /*0180*/ 	.word	0xffffffff


	//   ....[29]....
        /*0184*/ 	.word	0xffffffff


	//   ....[30]....
        /*0188*/ 	.word	0xffffffff


	//   ....[31]....
        /*018c*/ 	.word	0xffffffff


	//   ....[32]....
        /*0190*/ 	.word	0xffffffff


	//   ....[33]....
        /*0194*/ 	.word	0xffffffff


	//   ....[34]....
        /*0198*/ 	.word	0xffffffff


	//   ....[35]....
        /*019c*/ 	.word	0xffffffff


	//   ....[36]....
        /*01a0*/ 	.word	0xffffffff


	//   ....[37]....
        /*01a4*/ 	.word	0xffffffff


	//   ....[38]....
        /*01a8*/ 	.word	0xffffffff


	//   ....[39]....
        /*01ac*/ 	.word	0xffffffff


	//   ....[40]....
        /*01b0*/ 	.word	0xffffffff


	//   ....[41]....
        /*01b4*/ 	.word	0xffffffff


	//   ....[42]....
        /*01b8*/ 	.word	0xffffffff


	//   ....[43]....
        /*01bc*/ 	.word	0xffffffff


	//   ....[44]....
        /*01c0*/ 	.word	0xffffffff


	//   ....[45]....
        /*01c4*/ 	.word	0xffffffff


	//   ....[46]....
        /*01c8*/ 	.word	0xffffffff


	//   ....[47]....
        /*01cc*/ 	.word	0xffffffff


	//   ....[48]....
        /*01d0*/ 	.word	0xffffffff


	//   ....[49]....
        /*01d4*/ 	.word	0xffffffff


	//   ....[50]....
        /*01d8*/ 	.word	0xffffffff


	//   ....[51]....
        /*01dc*/ 	.word	0xffffffff


	//   ....[52]....
        /*01e0*/ 	.word	0xffffffff


	//   ....[53]....
        /*01e4*/ 	.word	0xffffffff


	//   ....[54]....
        /*01e8*/ 	.word	0xffffffff


	//   ....[55]....
        /*01ec*/ 	.word	0xffffffff


	//   ....[56]....
        /*01f0*/ 	.word	0xffffffff


	//   ....[57]....
        /*01f4*/ 	.word	0xffffffff


	//   ....[58]....
        /*01f8*/ 	.word	0xffffffff


	//   ....[59]....
        /*01fc*/ 	.word	0xffffffff


	//   ....[60]....
        /*0200*/ 	.word	0xffffffff


	//   ....[61]....
        /*0204*/ 	.word	0xffffffff


	//   ....[62]....
        /*0208*/ 	.word	0xffffffff


	//   ....[63]....
        /*020c*/ 	.word	0xffffffff


	//   ....[64]....
        /*0210*/ 	.word	0xffffffff


	//   ....[65]....
        /*0214*/ 	.word	0xffffffff


	//   ....[66]....
        /*0218*/ 	.word	0xffffffff


	//   ....[67]....
        /*021c*/ 	.word	0xffffffff


	//   ....[68]....
        /*0220*/ 	.word	0xffffffff


	//   ....[69]....
        /*0224*/ 	.word	0xffffffff


	//   ....[70]....
        /*0228*/ 	.word	0xffffffff


	//   ....[71]....
        /*022c*/ 	.word	0xffffffff


	//   ....[72]....
        /*0230*/ 	.word	0xffffffff


	//   ....[73]....
        /*0234*/ 	.word	0xffffffff


	//   ....[74]....
        /*0238*/ 	.word	0xffffffff


	//   ....[75]....
        /*023c*/ 	.word	0xffffffff


	//   ....[76]....
        /*0240*/ 	.word	0xffffffff


	//   ....[77]....
        /*0244*/ 	.word	0xffffffff


	//   ....[78]....
        /*0248*/ 	.word	0xffffffff


	//   ....[79]....
        /*024c*/ 	.word	0xffffffff


	//   ....[80]....
        /*0250*/ 	.word	0xffffffff


	//   ....[81]....
        /*0254*/ 	.word	0xffffffff


	//   ....[82]....
        /*0258*/ 	.word	0xffffffff


	//   ....[83]....
        /*025c*/ 	.word	0xffffffff


	//   ....[84]....
        /*0260*/ 	.word	0xffffffff


	//   ....[85]....
        /*0264*/ 	.word	0xffffffff


	//   ....[86]....
        /*0268*/ 	.word	0xffffffff


	//   ....[87]....
        /*026c*/ 	.word	0xffffffff


	//   ....[88]....
        /*0270*/ 	.word	0xffffffff


	//   ....[89]....
        /*0274*/ 	.word	0xffffffff


	//   ....[90]....
        /*0278*/ 	.word	0xffffffff


	//   ....[91]....
        /*027c*/ 	.word	0xffffffff


	//   ....[92]....
        /*0280*/ 	.word	0xffffffff


	//   ....[93]....
        /*0284*/ 	.word	0xffffffff


	//   ....[94]....
        /*0288*/ 	.word	0xffffffff


	//   ....[95]....
        /*028c*/ 	.word	0xffffffff


	//   ....[96]....
        /*0290*/ 	.word	0xffffffff


	//----- nvinfo : EIATTR_COOP_GROUP_INSTR_OFFSETS
	.align		4
.L_2645:
        /*0294*/ 	.byte	0x04, 0x28
        /*0296*/ 	.short	(.L_2647 - .L_2646)


	//   ....[0]....
.L_2646:
        /*0298*/ 	.word	0x00001390


	//   ....[1]....
        /*029c*/ 	.word	0x00001970


	//   ....[2]....
        /*02a0*/ 	.word	0x00001f30


	//   ....[3]....
        /*02a4*/ 	.word	0x00004ca0


	//   ....[4]....
        /*02a8*/ 	.word	0x00005340


	//   ....[5]....
        /*02ac*/ 	.word	0x00005fd0


	//   ....[6]....
        /*02b0*/ 	.word	0x00006ae0


	//   ....[7]....
        /*02b4*/ 	.word	0x00008a00


	//   ....[8]....
        /*02b8*/ 	.word	0x0000a170


	//   ....[9]....
        /*02bc*/ 	.word	0x0000a1b0


	//   ....[10]....
        /*02c0*/ 	.word	0x0000a1e0


	//   ....[11]....
        /*02c4*/ 	.word	0x0000a210


	//   ....[12]....
        /*02c8*/ 	.word	0x0000a240


	//   ....[13]....
        /*02cc*/ 	.word	0x0000a360


	//   ....[14]....
        /*02d0*/ 	.word	0x0000a390


	//   ....[15]....
        /*02d4*/ 	.word	0x0000a3c0


	//   ....[16]....
        /*02d8*/ 	.word	0x0000a3d0


	//   ....[17]....
        /*02dc*/ 	.word	0x0000a490


	//   ....[18]....
        /*02e0*/ 	.word	0x0000a4b0


	//   ....[19]....
        /*02e4*/ 	.word	0x0000a4c0


	//   ....[20]....
        /*02e8*/ 	.word	0x0000a4d0


	//   ....[21]....
        /*02ec*/ 	.word	0x0000a590


	//   ....[22]....
        /*02f0*/ 	.word	0x0000a5d0


	//   ....[23]....
        /*02f4*/ 	.word	0x0000a600


	//   ....[24]....
        /*02f8*/ 	.word	0x0000a630


	//   ....[25]....
        /*02fc*/ 	.word	0x0000a740


	//   ....[26]....
        /*0300*/ 	.word	0x0000a780


	//   ....[27]....
        /*0304*/ 	.word	0x0000a7b0


	//   ....[28]....
        /*0308*/ 	.word	0x0000a7e0


	//   ....[29]....
        /*030c*/ 	.word	0x0000a940


	//   ....[30]....
        /*0310*/ 	.word	0x0000a970


	//   ....[31]....
        /*0314*/ 	.word	0x0000a9a0


	//   ....[32]....
        /*0318*/ 	.word	0x0000a9d0


	//   ....[33]....
        /*031c*/ 	.word	0x0000aa80


	//   ....[34]....
        /*0320*/ 	.word	0x0000b840


	//   ....[35]....
        /*0324*/ 	.word	0x0000b8e0


	//   ....[36]....
        /*0328*/ 	.word	0x0000b8f0


	//   ....[37]....
        /*032c*/ 	.word	0x0000b900


	//   ....[38]....
        /*0330*/ 	.word	0x0000ba30


	//   ....[39]....
        /*0334*/ 	.word	0x0000ba50


	//   ....[40]....
        /*0338*/ 	.word	0x0000ba70


	//   ....[41]....
        /*033c*/ 	.word	0x0000ba80


	//   ....[42]....
        /*0340*/ 	.word	0x0000bb70


	//   ....[43]....
        /*0344*/ 	.word	0x0000bba0


	//   ....[44]....
        /*0348*/ 	.word	0x0000bbb0


	//   ....[45]....
        /*034c*/ 	.word	0x0000bbc0


	//   ....[46]....
        /*0350*/ 	.word	0x0000bcb0


	//   ....[47]....
        /*0354*/ 	.word	0x0000bce0


	//   ....[48]....
        /*0358*/ 	.word	0x0000bcf0


	//   ....[49]....
        /*035c*/ 	.word	0x0000bd00


	//   ....[50]....
        /*0360*/ 	.word	0x0000bdf0


	//   ....[51]....
        /*0364*/ 	.word	0x0000be20


	//   ....[52]....
        /*0368*/ 	.word	0x0000be30


	//   ....[53]....
        /*036c*/ 	.word	0x0000be40


	//   ....[54]....
        /*0370*/ 	.word	0x0000bf20


	//   ....[55]....
        /*0374*/ 	.word	0x0000bf50


	//   ....[56]....
        /*0378*/ 	.word	0x0000bf60


	//   ....[57]....
        /*037c*/ 	.word	0x0000bfe0


	//   ....[58]....
        /*0380*/ 	.word	0x0000c000


	//   ....[59]....
        /*0384*/ 	.word	0x0000c010


	//   ....[60]....
        /*0388*/ 	.word	0x0000c020


	//   ....[61]....
        /*038c*/ 	.word	0x0000c030


	//   ....[62]....
        /*0390*/ 	.word	0x0000c050


	//   ....[63]....
        /*0394*/ 	.word	0x0000c060


	//   ....[64]....
        /*0398*/ 	.word	0x0000f140


	//   ....[65]....
        /*039c*/ 	.word	0x0000f180


	//   ....[66]....
        /*03a0*/ 	.word	0x0000f1c0


	//   ....[67]....
        /*03a4*/ 	.word	0x0000f200


	//   ....[68]....
        /*03a8*/ 	.word	0x0000f2c0


	//   ....[69]....
        /*03ac*/ 	.word	0x0000f2f0


	//   ....[70]....
        /*03b0*/ 	.word	0x0000f320


	//   ....[71]....
        /*03b4*/ 	.word	0x0000f350


	//   ....[72]....
        /*03b8*/ 	.word	0x0000f3f0


	//   ....[73]....
        /*03bc*/ 	.word	0x0000f440


	//   ....[74]....
        /*03c0*/ 	.word	0x0000f470


	//   ....[75]....
        /*03c4*/ 	.word	0x0000f4a0


	//   ....[76]....
        /*03c8*/ 	.word	0x0000f520


	//   ....[77]....
        /*03cc*/ 	.word	0x0000f570


	//   ....[78]....
        /*03d0*/ 	.word	0x0000f5b0


	//   ....[79]....
        /*03d4*/ 	.word	0x0000f5e0


	//   ....[80]....
        /*03d8*/ 	.word	0x0000f660


	//   ....[81]....
        /*03dc*/ 	.word	0x0000f6a0


	//   ....[82]....
        /*03e0*/ 	.word	0x0000f6e0


	//   ....[83]....
        /*03e4*/ 	.word	0x0000f710


	//   ....[84]....
        /*03e8*/ 	.word	0x000100e0


	//   ....[85]....
        /*03ec*/ 	.word	0x00010910


	//   ....[86]....
        /*03f0*/ 	.word	0x00011470


	//   ....[87]....
        /*03f4*/ 	.word	0x00011c00


	//   ....[88]....
        /*03f8*/ 	.word	0x00011c20


	//   ....[89]....
        /*03fc*/ 	.word	0x00011c40


	//   ....[90]....
        /*0400*/ 	.word	0x00011c60


	//   ....[91]....
        /*0404*/ 	.word	0x00011c80


	//   ....[92]....
        /*0408*/ 	.word	0x00011d90


	//   ....[93]....
        /*040c*/ 	.word	0x00011db0


	//   ....[94]....
        /*0410*/ 	.word	0x00011dd0


	//   ....[95]....
        /*0414*/ 	.word	0x00011df0


	//   ....[96]....
        /*0418*/ 	.word	0x00011e10


	//----- nvinfo : EIATTR_EXIT_INSTR_OFFSETS
	.align		4
.L_2647:
        /*041c*/ 	.byte	0x04, 0x1c
        /*041e*/ 	.short	(.L_2649 - .L_2648)


	//   ....[0]....
.L_2648:
        /*0420*/ 	.word	0x00011ef0


	//   ....[1]....
        /*0424*/ 	.word	0x00012190


	//----- nvinfo : EIATTR_MAX_THREADS
	.align		4
.L_2649:
        /*0428*/ 	.byte	0x04, 0x05
        /*042a*/ 	.short	(.L_2651 - .L_2650)
.L_2650:
        /*042c*/ 	.word	0x00000020
        /*0430*/ 	.word	0x00000001
        /*0434*/ 	.word	0x00000001


	//----- nvinfo : EIATTR_CRS_STACK_SIZE
	.align		4
.L_2651:
        /*0438*/ 	.byte	0x04, 0x1e
        /*043a*/ 	.short	(.L_2653 - .L_2652)
.L_2652:
        /*043c*/ 	.word	0x00000000
.L_2653:


//--------------------- .nv.info._Z25selective_scan_bwd_kernelI32Selective_Scan_bwd_kernel_traitsILi32ELi16ELb0ELb1ELb1ELb0ELb0EN3c108BFloat16ENS1_7complexIfEEEEv12SSMParamsBwd --------------------------
	.section	.nv.info._Z25selective_scan_bwd_kernelI32Selective_Scan_bwd_kernel_traitsILi32ELi16ELb0ELb1ELb1ELb0ELb0EN3c108BFloat16ENS1_7complexIfEEEEv12SSMParamsBwd,"",@"SHT_CUDA_INFO"
	.sectionflags	@""
	.align	4


	//----- nvinfo : EIATTR_CUDA_API_VERSION
	.align		4
        /*0000*/ 	.byte	0x04, 0x37
        /*0002*/ 	.short	(.L_2655 - .L_2654)
.L_2654:
        /*0004*/ 	.word	0x00000082


	//----- nvinfo : EIATTR_SW2861232_WAR
	.align		4
.L_2655:
        /*0008*/ 	.byte	0x01, 0x35
	.zero		2


	//----- nvinfo : EIATTR_PARAM_CBANK
	.align		4
        /*000c*/ 	.byte	0x04, 0x0a
        /*000e*/ 	.short	(.L_2657 - .L_2656)
	.align		4
.L_2656:
        /*0010*/ 	.word	index@(.nv.constant0._Z25selective_scan_bwd_kernelI32Selective_Scan_bwd_kernel_traitsILi32ELi16ELb0ELb1ELb1ELb0ELb0EN3c108BFloat16ENS1_7complexIfEEEEv12SSMParamsBwd)
        /*0014*/ 	.short	0x0160
        /*0016*/ 	.short	0x01f0


	//----- nvinfo : EIATTR_CBANK_PARAM_SIZE
	.align		4
.L_2657:
        /*0018*/ 	.byte	0x03, 0x19
        /*001a*/ 	.short	0x01f0


	//----- nvinfo : EIATTR_KPARAM_INFO
	.align		4
        /*001c*/ 	.byte	0x04, 0x17
        /*001e*/ 	.short	(.L_2659 - .L_2658)
.L_2658:
        /*0020*/ 	.word	0x00000000
        /*0024*/ 	.short	0x0000
        /*0026*/ 	.short	0x0000
        /*0028*/ 	.byte	0x00, 0xf0, 0xc1, 0x07


	//----- nvinfo : EIATTR_MAXREG_COUNT
	.align		4
.L_2659:
        /*002c*/ 	.byte	0x03, 0x1b
        /*002e*/ 	.short	0x00ff


	//----- nvinfo : EIATTR_NUM_BARRIERS
	.align		4
        /*0030*/ 	.byte	0x02, 0x4c
        /*0032*/ 	.byte	0x01
	.zero		1


	//----- nvinfo : EIATTR_ANNOTATIONS
	.align		4
        /*0034*/ 	.byte	0x04, 0x55
        /*0036*/ 	.short	(.L_2661 - .L_2660)


	//   ....[0]....
.L_2660:
        /* <DEDUP_REMOVED lines=11> */


	//----- nvinfo : EIATTR_MERCURY_ISA_VERSION
	.align		4
.L_2661:
        /*00d8*/ 	.byte	0x03, 0x5f
        /*00da*/ 	.short	0x0000


	//----- nvinfo : EIATTR_COOP_GROUP_MASK_REGIDS
	.align		4
        /*00dc*/ 	.byte	0x04, 0x29
        /*00de*/ 	.short	(.L_2663 - .L_2662)


	//   ....[0]....
.L_2662:
        /*00e0*/ 	.word	0xffffffff


	//   ....[1]....
        /*00e4*/ 	.word	0xffffffff


	//   ....[2]....
        /*00e8*/ 	.word	0xffffffff


	//   ....[3]....
        /*00ec*/ 	.word	0xffffffff


	//   ....[4]....
        /*00f0*/ 	.word	0xffffffff


	//   ....[5]....
        /*00f4*/ 	.word	0xffffffff


	//   ....[6]....
        /*00f8*/ 	.word	0xffffffff


	//   ....[7]....
        /*00fc*/ 	.word	0xffffffff


	//   ....[8]....
        /*0100*/ 	.word	0xffffffff


	//   ....[9]....
        /*0104*/ 	.word	0xffffffff


	//   ....[10]....
        /*0108*/ 	.word	0xffffffff


	//   ....[11]....
        /*010c*/ 	.word	0xffffffff


	//   ....[12]....
        /*0110*/ 	.word	0xffffffff


	//   ....[13]....
        /*0114*/ 	.word	0xffffffff


	//   ....[14]....
        /*0118*/ 	.word	0xffffffff


	//   ....[15]....
        /*011c*/ 	.word	0xffffffff


	//   ....[16]....
        /*0120*/ 	.word	0xffffffff


	//   ....[17]....
        /*0124*/ 	.word	0xffffffff


	//   ....[18]....
        /*0128*/ 	.word	0xffffffff


	//   ....[19]....
        /*012c*/ 	.word	0xffffffff


	//   ....[20]....
        /*0130*/ 	.word	0xffffffff


	//   ....[21]....
        /*0134*/ 	.word	0xffffffff


	//   ....[22]....
        /*0138*/ 	.word	0xffffffff


	//   ....[23]....
        /*013c*/ 	.word	0xffffffff


	//   ....[24]....
        /*0140*/ 	.word	0xffffffff


	//   ....[25]....
        /*0144*/ 	.word	0xffffffff


	//   ....[26]....
        /*0148*/ 	.word	0xffffffff


	//   ....[27]....
        /*014c*/ 	.word	0xffffffff


	//   ....[28]....
        /*0150*/ 	.word	0xffffffff


	//   ....[29]....
        /*0154*/ 	.word	0xffffffff


	//   ....[30]....
        /*0158*/ 	.word	0xffffffff


	//   ....[31]....
        /*015c*/ 	.word	0xffffffff


	//   ....[32]....
        /*0160*/ 	.word	0xffffffff


	//   ....[33]....
        /*0164*/ 	.word	0xffffffff


	//   ....[34]....
        /*0168*/ 	.word	0xffffffff


	//   ....[35]....
        /*016c*/ 	.word	0xffffffff


	//   ....[36]....
        /*0170*/ 	.word	0xffffffff


	//   ....[37]....
        /*0174*/ 	.word	0xffffffff


	//   ....[38]....
        /*0178*/ 	.word	0xffffffff


	//   ....[39]....
        /*017c*/ 	.word	0xffffffff


	//   ....[40]....
        /*0180*/ 	.word	0xffffffff


	//   ....[41]....
        /*0184*/ 	.word	0xffffffff


	//   ....[42]....
        /*0188*/ 	.word	0xffffffff


	//   ....[43]....
        /*018c*/ 	.word	0xffffffff


	//   ....[44]....
        /*0190*/ 	.word	0xffffffff


	//   ....[45]....
        /*0194*/ 	.word	0xffffffff


	//   ....[46]....
        /*0198*/ 	.word	0xffffffff


	//   ....[47]....
        /*019c*/ 	.word	0xffffffff


	//   ....[48]....
        /*01a0*/ 	.word	0xffffffff


	//   ....[49]....
        /*01a4*/ 	.word	0xffffffff


	//   ....[50]....
        /*01a8*/ 	.word	0xffffffff


	//   ....[51]....
        /*01ac*/ 	.word	0xffffffff


	//   ....[52]....
        /*01b0*/ 	.word	0xffffffff


	//   ....[53]....
        /*01b4*/ 	.word	0xffffffff


	//   ....[54]....
        /*01b8*/ 	.word	0xffffffff


	//   ....[55]....
        /*01bc*/ 	.word	0xffffffff


	//   ....[56]....
        /*01c0*/ 	.word	0xffffffff


	//   ....[57]....
        /*01c4*/ 	.word	0xffffffff


	//   ....[58]....
        /*01c8*/ 	.word	0xffffffff


	//   ....[59]....
        /*01cc*/ 	.word	0xffffffff


	//   ....[60]....
        /*01d0*/ 	.word	0xffffffff


	//   ....[61]....
        /*01d4*/ 	.word	0xffffffff


	//   ....[62]....
        /*01d8*/ 	.word	0xffffffff


	//   ....[63]....
        /*01dc*/ 	.word	0xffffffff


	//   ....[64]....
        /*01e0*/ 	.word	0xffffffff


	//   ....[65]....
        /*01e4*/ 	.word	0xffffffff


	//   ....[66]....
        /*01e8*/ 	.word	0xffffffff


	//   ....[67]....
        /*01ec*/ 	.word	0xffffffff


	//   ....[68]....
        /*01f0*/ 	.word	0xffffffff


	//   ....[69]....
        /*01f4*/ 	.word	0xffffffff


	//   ....[70]....
        /*01f8*/ 	.word	0xffffffff


	//   ....[71]....
        /*01fc*/ 	.word	0xffffffff


	//   ....[72]....
        /*0200*/ 	.word	0xffffffff


	//   ....[73]....
        /*0204*/ 	.word	0xffffffff


	//   ....[74]....
        /*0208*/ 	.word	0xffffffff


	//   ....[75]....
        /*020c*/ 	.word	0xffffffff


	//   ....[76]....
        /*0210*/ 	.word	0xffffffff


	//   ....[77]....
        /*0214*/ 	.word	0xffffffff


	//   ....[78]....
        /*0218*/ 	.word	0xffffffff


	//   ....[79]....
        /*021c*/ 	.word	0xffffffff


	//   ....[80]....
        /*0220*/ 	.word	0xffffffff


	//   ....[81]....
        /*0224*/ 	.word	0xffffffff


	//   ....[82]....
        /*0228*/ 	.word	0xffffffff


	//----- nvinfo : EIATTR_COOP_GROUP_INSTR_OFFSETS
	.align		4
.L_2663:
        /*022c*/ 	.byte	0x04, 0x28
        /*022e*/ 	.short	(.L_2665 - .L_2664)


	//   ....[0]....
.L_2664:
        /*0230*/ 	.word	0x000014c0


	//   ....[1]....
        /*0234*/ 	.word	0x00001b10


	//   ....[2]....
        /*0238*/ 	.word	0x000020b0


	//   ....[3]....
        /*023c*/ 	.word	0x000038c0


	//   ....[4]....
        /*0240*/ 	.word	0x00004b40


	//   ....[5]....
        /*0244*/ 	.word	0x00006040


	//   ....[6]....
        /*0248*/ 	.word	0x00006080


	//   ....[7]....
        /*024c*/ 	.word	0x000060c0


	//   ....[8]....
        /*0250*/ 	.word	0x000060f0


	//   ....[9]....
        /*0254*/ 	.word	0x00006230


	//   ....[10]....
        /*0258*/ 	.word	0x00006270


	//   ....[11]....
        /*025c*/ 	.word	0x000062c0


	//   ....[12]....
        /*0260*/ 	.word	0x000063e0


	//   ....[13]....
        /*0264*/ 	.word	0x00006430


	//   ....[14]....
        /*0268*/ 	.word	0x00006460


	//   ....[15]....
        /*026c*/ 	.word	0x00006480


	//   ....[16]....
        /*0270*/ 	.word	0x000064c0


	//   ....[17]....
        /*0274*/ 	.word	0x00006500


	//   ....[18]....
        /*0278*/ 	.word	0x00006510


	//   ....[19]....
        /*027c*/ 	.word	0x000065b0


	//   ....[20]....
        /*0280*/ 	.word	0x000065e0


	//   ....[21]....
        /*0284*/ 	.word	0x00006600


	//   ....[22]....
        /*0288*/ 	.word	0x00006640


	//   ....[23]....
        /*028c*/ 	.word	0x00006690


	//   ....[24]....
        /*0290*/ 	.word	0x000066f0


	//   ....[25]....
        /*0294*/ 	.word	0x00006700


	//   ....[26]....
        /*0298*/ 	.word	0x00006710


	//   ....[27]....
        /*029c*/ 	.word	0x00006790


	//   ....[28]....
        /*02a0*/ 	.word	0x000067c0


	//   ....[29]....
        /*02a4*/ 	.word	0x000067f0


	//   ....[30]....
        /*02a8*/ 	.word	0x00006800


	//   ....[31]....
        /*02ac*/ 	.word	0x00007980


	//   ....[32]....
        /*02b0*/ 	.word	0x00007a30


	//   ....[33]....
        /*02b4*/ 	.word	0x00007a40


	//   ....[34]....
        /*02b8*/ 	.word	0x00007a50


	//   ....[35]....
        /*02bc*/ 	.word	0x00007b80


	//   ....[36]....
        /*02c0*/ 	.word	0x00007ba0


	//   ....[37]....
        /*02c4*/ 	.word	0x00007bc0


	//   ....[38]....
        /*02c8*/ 	.word	0x00007bd0


	//   ....[39]....
        /*02cc*/ 	.word	0x00007cc0


	//   ....[40]....
        /*02d0*/ 	.word	0x00007ce0


	//   ....[41]....
        /*02d4*/ 	.word	0x00007cf0


	//   ....[42]....
        /*02d8*/ 	.word	0x00007d00


	//   ....[43]....
        /*02dc*/ 	.word	0x00007df0


	//   ....[44]....
        /*02e0*/ 	.word	0x00007e10


	//   ....[45]....
        /*02e4*/ 	.word	0x00007e20


	//   ....[46]....
        /*02e8*/ 	.word	0x00007e30


	//   ....[47]....
        /*02ec*/ 	.word	0x00007f20


	//   ....[48]....
        /*02f0*/ 	.word	0x00007f40


	//   ....[49]....
        /*02f4*/ 	.word	0x00007f50


	//   ....[50]....
        /*02f8*/ 	.word	0x00007f60


	//   ....[51]....
        /*02fc*/ 	.word	0x00008040


	//   ....[52]....
        /*0300*/ 	.word	0x00008070


	//   ....[53]....
        /*0304*/ 	.word	0x00008080


	//   ....[54]....
        /*0308*/ 	.word	0x00008090


	//   ....[55]....
        /*030c*/ 	.word	0x000080a0


	//   ....[56]....
        /*0310*/ 	.word	0x000080b0


	//   ....[57]....
        /*0314*/ 	.word	0x000080d0


	//   ....[58]....
        /*0318*/ 	.word	0x00008140


	//   ....[59]....
        /*031c*/ 	.word	0x00008160


	//   ....[60]....
        /*0320*/ 	.word	0x00008170


	//   ....[61]....
        /*0324*/ 	.word	0x0000be40


	//   ....[62]....
        /*0328*/ 	.word	0x0000be80


	//   ....[63]....
        /*032c*/ 	.word	0x0000bf70


	//   ....[64]....
        /*0330*/ 	.word	0x0000bfa0


	//   ....[65]....
        /*0334*/ 	.word	0x0000c080


	//   ....[66]....
        /*0338*/ 	.word	0x0000c0b0


	//   ....[67]....
        /*033c*/ 	.word	0x0000c190


	//   ....[68]....
        /*0340*/ 	.word	0x0000c1c0


	//   ....[69]....
        /*0344*/ 	.word	0x0000c270


	//   ....[70]....
        /*0348*/ 	.word	0x0000c290


	//   ....[71]....
        /*034c*/ 	.word	0x0000c730


	//   ....[72]....
        /*0350*/ 	.word	0x0000d0c0


	//   ....[73]....
        /*0354*/ 	.word	0x0000d790


	//   ....[74]....
        /*0358*/ 	.word	0x0000d7b0


	//   ....[75]....
        /*035c*/ 	.word	0x0000d7d0


	//   ....[76]....
        /*0360*/ 	.word	0x0000d7f0


	//   ....[77]....
        /*0364*/ 	.word	0x0000d810


	//   ....[78]....
        /*0368*/ 	.word	0x0000d920


	//   ....[79]....
        /*036c*/ 	.word	0x0000d940


	//   ....[80]....
        /*0370*/ 	.word	0x0000d960


	//   ....[81]....
        /*0374*/ 	.word	0x0000d980


	//   ....[82]....
        /*0378*/ 	.word	0x0000d9a0


	//----- nvinfo : EIATTR_EXIT_INSTR_OFFSETS
	.align		4
.L_2665:
        /*037c*/ 	.byte	0x04, 0x1c
        /*037e*/ 	.short	(.L_2667 - .L_2666)


	//   ....[0]....
.L_2666:
        /*0380*/ 	.word	0x0000da80


	//   ....[1]....
        /*0384*/ 	.word	0x0000dc00


	//----- nvinfo : EIATTR_MAX_THREADS
	.align		4
.L_2667:
        /*0388*/ 	.byte	0x04, 0x05
        /*038a*/ 	.short	(.L_2669 - .L_2668)
.L_2668:
        /*038c*/ 	.word	0x00000020
        /*0390*/ 	.word	0x00000001
        /*0394*/ 	.word	0x00000001


	//----- nvinfo : EIATTR_CRS_STACK_SIZE
	.align		4
.L_2669:
        /*0398*/ 	.byte	0x04, 0x1e
        /*039a*/ 	.short	(.L_2671 - .L_2670)
.L_2670:
        /*039c*/ 	.word	0x00000000
.L_2671:


//--------------------- .nv.info._Z25selective_scan_bwd_kernelI32Selective_Scan_bwd_kernel_traitsILi32ELi16ELb0ELb1ELb1ELb0ELb1EN3c108BFloat16ENS1_7complexIfEEEEv12SSMParamsBwd --------------------------
	.section	.nv.info._Z25selective_scan_bwd_kernelI32Selective_Scan_bwd_kernel_traitsILi32ELi16ELb0ELb1ELb1ELb0ELb1EN3c108BFloat16ENS1_7complexIfEEEEv12SSMParamsBwd,"",@"SHT_CUDA_INFO"
	.sectionflags	@""
	.align	4


	//----- nvinfo : EIATTR_CUDA_API_VERSION
	.align		4
        /*0000*/ 	.byte	0x04, 0x37
        /*0002*/ 	.short	(.L_2673 - .L_2672)
.L_2672:
        /*0004*/ 	.word	0x00000082


	//----- nvinfo : EIATTR_SW2861232_WAR
	.align		4
.L_2673:
        /*0008*/ 	.byte	0x01, 0x35
	.zero		2


	//----- nvinfo : EIATTR_PARAM_CBANK
	.align		4
        /*000c*/ 	.byte	0x04, 0x0a
        /*000e*/ 	.short	(.L_2675 - .L_2674)
	.align		4
.L_2674:
        /*0010*/ 	.word	index@(.nv.constant0._Z25selective_scan_bwd_kernelI32Selective_Scan_bwd_kernel_traitsILi32ELi16ELb0ELb1ELb1ELb0ELb1EN3c108BFloat16ENS1_7complexIfEEEEv12SSMParamsBwd)
        /*0014*/ 	.short	0x0160
        /*0016*/ 	.short	0x01f0


	//----- nvinfo : EIATTR_CBANK_PARAM_SIZE
	.align		4
.L_2675:
        /*0018*/ 	.byte	0x03, 0x19
        /*001a*/ 	.short	0x01f0


	//----- nvinfo : EIATTR_KPARAM_INFO
	.align		4
        /*001c*/ 	.byte	0x04, 0x17
        /*001e*/ 	.short	(.L_2677 - .L_2676)
.L_2676:
        /*0020*/ 	.word	0x00000000
        /*0024*/ 	.short	0x0000
        /*0026*/ 	.short	0x0000
        /*0028*/ 	.byte	0x00, 0xf0, 0xc1, 0x07


	//----- nvinfo : EIATTR_MAXREG_COUNT
	.align		4
.L_2677:
        /*002c*/ 	.byte	0x03, 0x1b
        /*002e*/ 	.short	0x00ff


	//----- nvinfo : EIATTR_NUM_BARRIERS
	.align		4
        /*0030*/ 	.byte	0x02, 0x4c
        /*0032*/ 	.byte	0x01
	.zero		1


	//----- nvinfo : EIATTR_ANNOTATIONS
	.align		4
        /*0034*/ 	.byte	0x04, 0x55
        /*0036*/ 	.short	(.L_2679 - .L_2678)


	//   ....[0]....
.L_2678:
        /* <DEDUP_REMOVED lines=12> */


	//----- nvinfo : EIATTR_MERCURY_ISA_VERSION
	.align		4
.L_2679:
        /*00e8*/ 	.byte	0x03, 0x5f
        /*00ea*/ 	.short	0x0000


	//----- nvinfo : EIATTR_COOP_GROUP_MASK_REGIDS
	.align		4
        /*00ec*/ 	.byte	0x04, 0x29
        /*00ee*/ 	.short	(.L_2681 - .L_2680)


	//   ....[0]....
.L_2680:
        /*00f0*/ 	.word	0xffffffff


	//   ....[1]....
        /*00f4*/ 	.word	0xffffffff


	//   ....[2]....
        /*00f8*/ 	.word	0xffffffff


	//   ....[3]....
        /*00fc*/ 	.word	0xffffffff


	//   ....[4]....
        /*0100*/ 	.word	0xffffffff


	//   ....[5]....
        /*0104*/ 	.word	0xffffffff


	//   ....[6]....
        /*0108*/ 	.word	0xffffffff


	//   ....[7]....
        /*010c*/ 	.word	0xffffffff


	//   ....[8]....
        /*0110*/ 	.word	0xffffffff


	//   ....[9]....
        /*0114*/ 	.word	0xffffffff


	//   ....[10]....
        /*0118*/ 	.word	0xffffffff


	//   ....[11]....
        /*011c*/ 	.word	0xffffffff


	//   ....[12]....
        /*0120*/ 	.word	0xffffffff


	//   ....[13]....
        /*0124*/ 	.word	0xffffffff


	//   ....[14]....
        /*0128*/ 	.word	0xffffffff


	//   ....[15]....
        /*012c*/ 	.word	0xffffffff


	//   ....[16]....
        /*0130*/ 	.word	0xffffffff


	//   ....[17]....
        /*0134*/ 	.word	0xffffffff


	//   ....[18]....
        /*0138*/ 	.word	0xffffffff


	//   ....[19]....
        /*013c*/ 	.word	0xffffffff


	//   ....[20]....
        /*0140*/ 	.word	0xffffffff


	//   ....[21]....
        /*0144*/ 	.word	0xffffffff


	//   ....[22]....
        /*0148*/ 	.word	0xffffffff


	//   ....[23]....
        /*014c*/ 	.word	0xffffffff


	//   ....[24]....
        /*0150*/ 	.word	0xffffffff


	//   ....[25]....
        /*0154*/ 	.word	0xffffffff


	//   ....[26]....
        /*0158*/ 	.word	0xffffffff


	//   ....[27]....
        /*015c*/ 	.word	0xffffffff


	//   ....[28]....
        /*0160*/ 	.word	0xffffffff


	//   ....[29]....
        /*0164*/ 	.word	0xffffffff


	//   ....[30]....
        /*0168*/ 	.word	0xffffffff


	//   ....[31]....
        /*016c*/ 	.word	0xffffffff


	//   ....[32]....
        /*0170*/ 	.word	0xffffffff


	//   ....[33]....
        /*0174*/ 	.word	0xffffffff


	//   ....[34]....
        /*0178*/ 	.word	0xffffffff


	//   ....[35]....
        /*017c*/ 	.word	0xffffffff


	//   ....[36]....
        /*0180*/ 	.word	0xffffffff


	//   ....[37]....
        /*0184*/ 	.word	0xffffffff


	//   ....[38]....
        /*0188*/ 	.word	0xffffffff


	//   ....[39]....
        /*018c*/ 	.word	0xffffffff


	//   ....[40]....
        /*0190*/ 	.word	0xffffffff


	//   ....[41]....
        /*0194*/ 	.word	0xffffffff


	//   ....[42]....
        /*0198*/ 	.word	0xffffffff


	//   ....[43]....
        /*019c*/ 	.word	0xffffffff


	//   ....[44]....
        /*01a0*/ 	.word	0xffffffff


	//   ....[45]....
        /*01a4*/ 	.word	0xffffffff


	//   ....[46]....
        /*01a8*/ 	.word	0xffffffff


	//   ....[47]....
        /*01ac*/ 	.word	0xffffffff


	//   ....[48]....
        /*01b0*/ 	.word	0xffffffff


	//   ....[49]....
        /*01b4*/ 	.word	0xffffffff


	//   ....[50]....
        /*01b8*/ 	.word	0xffffffff


	//   ....[51]....
        /*01bc*/ 	.word	0xffffffff


	//   ....[52]....
        /*01c0*/ 	.word	0xffffffff


	//   ....[53]....
        /*01c4*/ 	.word	0xffffffff


	//   ....[54]....
        /*01c8*/ 	.word	0xffffffff


	//   ....[55]....
        /*01cc*/ 	.word	0xffffffff


	//   ....[56]....
        /*01d0*/ 	.word	0xffffffff


	//   ....[57]....
        /*01d4*/ 	.word	0xffffffff


	//   ....[58]....
        /*01d8*/ 	.word	0xffffffff


	//   ....[59]....
        /*01dc*/ 	.word	0xffffffff


	//   ....[60]....
        /*01e0*/ 	.word	0xffffffff


	//   ....[61]....
        /*01e4*/ 	.word	0xffffffff


	//   ....[62]....
        /*01e8*/ 	.word	0xffffffff


	//   ....[63]....
        /*01ec*/ 	.word	0xffffffff


	//   ....[64]....
        /*01f0*/ 	.word	0xffffffff


	//   ....[65]....
        /*01f4*/ 	.word	0xffffffff


	//   ....[66]....
        /*01f8*/ 	.word	0xffffffff


	//   ....[67]....
        /*01fc*/ 	.word	0xffffffff


	//   ....[68]....
        /*0200*/ 	.word	0xffffffff


	//   ....[69]....
        /*0204*/ 	.word	0xffffffff


	//   ....[70]....
        /*0208*/ 	.word	0xffffffff


	//   ....[71]....
        /*020c*/ 	.word	0xffffffff


	//   ....[72]....
        /*0210*/ 	.word	0xffffffff


	//   ....[73]....
        /*0214*/ 	.word	0xffffffff


	//   ....[74]....
        /*0218*/ 	.word	0xffffffff


	//   ....[75]....
        /*021c*/ 	.word	0xffffffff


	//   ....[76]....
        /*0220*/ 	.word	0xffffffff


	//   ....[77]....
        /*0224*/ 	.word	0xffffffff


	//   ....[78]....
        /*0228*/ 	.word	0xffffffff


	//   ....[79]....
        /*022c*/ 	.word	0xffffffff


	//   ....[80]....
        /*0230*/ 	.word	0xffffffff


	//   ....[81]....
        /*0234*/ 	.word	0xffffffff


	//   ....[82]....
        /*0238*/ 	.word	0xffffffff


	//   ....[83]....
        /*023c*/ 	.word	0xffffffff


	//   ....[84]....
        /*0240*/ 	.word	0xffffffff


	//   ....[85]....
        /*0244*/ 	.word	0xffffffff


	//   ....[86]....
        /*0248*/ 	.word	0xffffffff


	//----- nvinfo : EIATTR_COOP_GROUP_INSTR_OFFSETS
	.align		4
.L_2681:
        /*024c*/ 	.byte	0x04, 0x28
        /*024e*/ 	.short	(.L_2683 - .L_2682)


	//   ....[0]....
.L_2682:
        /*0250*/ 	.word	0x00001500


	//   ....[1]....
        /*0254*/ 	.word	0x00001b40


	//   ....[2]....
        /*0258*/ 	.word	0x00002410


	//   ....[3]....
        /*025c*/ 	.word	0x000028a0


	//   ....[4]....
        /*0260*/ 	.word	0x00002fc0


	//   ....[5]....
        /*0264*/ 	.word	0x00003bf0


	//   ....[6]....
        /*0268*/ 	.word	0x00004940


	//   ....[7]....
        /*026c*/ 	.word	0x00006560


	//   ....[8]....
        /*0270*/ 	.word	0x000086e0


	//   ....[9]....
        /*0274*/ 	.word	0x00008a90


	//   ....[10]....
        /*0278*/ 	.word	0x00008ac0


	//   ....[11]....
        /*027c*/ 	.word	0x00008b80


	//   ....[12]....
        /*0280*/ 	.word	0x00008bb0


	//   ....[13]....
        /*0284*/ 	.word	0x00008bd0


	//   ....[14]....
        /*0288*/ 	.word	0x00008c30


	//   ....[15]....
        /*028c*/ 	.word	0x00008c80


	//   ....[16]....
        /*0290*/ 	.word	0x00008cb0


	//   ....[17]....
        /*0294*/ 	.word	0x00008cd0


	//   ....[18]....
        /*0298*/ 	.word	0x00008d10


	//   ....[19]....
        /*029c*/ 	.word	0x00008d50


	//   ....[20]....
        /*02a0*/ 	.word	0x00008d60


	//   ....[21]....
        /*02a4*/ 	.word	0x00008e00


	//   ....[22]....
        /*02a8*/ 	.word	0x00008e30


	//   ....[23]....
        /*02ac*/ 	.word	0x00008e50


	//   ....[24]....
        /*02b0*/ 	.word	0x00008e90


	//   ....[25]....
        /*02b4*/ 	.word	0x00008ee0


	//   ....[26]....
        /*02b8*/ 	.word	0x00008f40


	//   ....[27]....
        /*02bc*/ 	.word	0x00008f50


	//   ....[28]....
        /*02c0*/ 	.word	0x00008f60


	//   ....[29]....
        /*02c4*/ 	.word	0x000090f0


	//   ....[30]....
        /*02c8*/ 	.word	0x00009120


	//   ....[31]....
        /*02cc*/ 	.word	0x00009150


	//   ....[32]....
        /*02d0*/ 	.word	0x00009180


	//   ....[33]....
        /*02d4*/ 	.word	0x000093e0


	//   ....[34]....
        /*02d8*/ 	.word	0x000093f0


	//   ....[35]....
        /*02dc*/ 	.word	0x0000a4a0


	//   ....[36]....
        /*02e0*/ 	.word	0x0000a530


	//   ....[37]....
        /*02e4*/ 	.word	0x0000a540


	//   ....[38]....
        /*02e8*/ 	.word	0x0000a550


	//   ....[39]....
        /*02ec*/ 	.word	0x0000a680


	//   ....[40]....
        /*02f0*/ 	.word	0x0000a6a0


	//   ....[41]....
        /*02f4*/ 	.word	0x0000a6c0


	//   ....[42]....
        /*02f8*/ 	.word	0x0000a6d0


	//   ....[43]....
        /*02fc*/ 	.word	0x0000a7c0


	//   ....[44]....
        /*0300*/ 	.word	0x0000a7f0


	//   ....[45]....
        /*0304*/ 	.word	0x0000a800


	//   ....[46]....
        /*0308*/ 	.word	0x0000a810


	//   ....[47]....
        /*030c*/ 	.word	0x0000a900


	//   ....[48]....
        /*0310*/ 	.word	0x0000a930


	//   ....[49]....
        /*0314*/ 	.word	0x0000a940


	//   ....[50]....
        /*0318*/ 	.word	0x0000a950


	//   ....[51]....
        /*031c*/ 	.word	0x0000aa40


	//   ....[52]....
        /*0320*/ 	.word	0x0000aa70


	//   ....[53]....
        /*0324*/ 	.word	0x0000aa80


	//   ....[54]....
        /*0328*/ 	.word	0x0000aa90


	//   ....[55]....
        /*032c*/ 	.word	0x0000ab70


	//   ....[56]....
        /*0330*/ 	.word	0x0000aba0


	//   ....[57]....
        /*0334*/ 	.word	0x0000abb0


	//   ....[58]....
        /*0338*/ 	.word	0x0000ac30


	//   ....[59]....
        /*033c*/ 	.word	0x0000ac60


	//   ....[60]....
        /*0340*/ 	.word	0x0000ac70


	//   ....[61]....
        /*0344*/ 	.word	0x0000ac80


	//   ....[62]....
        /*0348*/ 	.word	0x0000ac90


	//   ....[63]....
        /*034c*/ 	.word	0x0000acb0


	//   ....[64]....
        /*0350*/ 	.word	0x0000acc0


	//   ....[65]....
        /*0354*/ 	.word	0x0000e9a0


	//   ....[66]....
        /*0358*/ 	.word	0x0000e9e0


	//   ....[67]....
        /*035c*/ 	.word	0x0000ead0


	//   ....[68]....
        /*0360*/ 	.word	0x0000eb00


	//   ....[69]....
        /*0364*/ 	.word	0x0000ebe0


	//   ....[70]....
        /*0368*/ 	.word	0x0000ec10


	//   ....[71]....
        /*036c*/ 	.word	0x0000ecf0


	//   ....[72]....
        /*0370*/ 	.word	0x0000ed20


	//   ....[73]....
        /*0374*/ 	.word	0x0000edb0


	//   ....[74]....
        /*0378*/ 	.word	0x0000edd0


	//   ....[75]....
        /*037c*/ 	.word	0x0000f240


	//   ....[76]....
        /*0380*/ 	.word	0x0000fb10


	//   ....[77]....
        /*0384*/ 	.word	0x000102c0


	//   ....[78]....
        /*0388*/ 	.word	0x000102e0


	//   ....[79]....
        /*038c*/ 	.word	0x00010300


	//   ....[80]....
        /*0390*/ 	.word	0x00010320


	//   ....[81]....
        /*0394*/ 	.word	0x00010340


	//   ....[82]....
        /*0398*/ 	.word	0x00010450


	//   ....[83]....
        /*039c*/ 	.word	0x00010470


	//   ....[84]....
        /*03a0*/ 	.word	0x00010490


	//   ....[85]....
        /*03a4*/ 	.word	0x000104b0


	//   ....[86]....
        /*03a8*/ 	.word	0x000104d0


	//----- nvinfo : EIATTR_EXIT_INSTR_OFFSETS
	.align		4
.L_2683:
        /*03ac*/ 	.byte	0x04, 0x1c
        /*03ae*/ 	.short	(.L_2685 - .L_2684)


	//   ....[0]....
.L_2684:
        /*03b0*/ 	.word	0x000105b0


	//   ....[1]....
        /*03b4*/ 	.word	0x00010730


	//----- nvinfo : EIATTR_MAX_THREADS
	.align		4
.L_2685:
        /*03b8*/ 	.byte	0x04, 0x05
        /*03ba*/ 	.short	(.L_2687 - .L_2686)
.L_2686:
        /*03bc*/ 	.word	0x00000020
        /*03c0*/ 	.word	0x00000001
        /*03c4*/ 	.word	0x00000001


	//----- nvinfo : EIATTR_CRS_STACK_SIZE
	.align		4
.L_2687:
        /*03c8*/ 	.byte	0x04, 0x1e
        /*03ca*/ 	.short	(.L_2689 - .L_2688)
.L_2688:
        /*03cc*/ 	.word	0x00000000
.L_2689:


//--------------------- .nv.info._Z25selective_scan_bwd_kernelI32Selective_Scan_bwd_kernel_traitsILi32ELi16ELb0ELb1ELb1ELb1ELb0EN3c108BFloat16ENS1_7complexIfEEEEv12SSMParamsBwd --------------------------
	.section	.nv.info._Z25selective_scan_bwd_kernelI32Selective_Scan_bwd_kernel_traitsILi32ELi16ELb0ELb1ELb1ELb1ELb0EN3c108BFloat16ENS1_7complexIfEEEEv12SSMParamsBwd,"",@"SHT_CUDA_INFO"
	.sectionflags	@""
	.align	4


	//----- nvinfo : EIATTR_CUDA_API_VERSION
	.align		4
        /*0000*/ 	.byte	0x04, 0x37
        /*0002*/ 	.short	(.L_2691 - .L_2690)
.L_2690:
        /*0004*/ 	.word	0x00000082


	//----- nvinfo : EIATTR_SW2861232_WAR
	.align		4
.L_2691:
        /*0008*/ 	.byte	0x01, 0x35
	.zero		2


	//----- nvinfo : EIATTR_PARAM_CBANK
	.align		4
        /*000c*/ 	.byte	0x04, 0x0a
        /*000e*/ 	.short	(.L_2693 - .L_2692)
	.align		4
.L_2692:
        /*0010*/ 	.word	index@(.nv.constant0._Z25selective_scan_bwd_kernelI32Selective_Scan_bwd_kernel_traitsILi32ELi16ELb0ELb1ELb1ELb1ELb0EN3c108BFloat16ENS1_7complexIfEEEEv12SSMParamsBwd)
        /*0014*/ 	.short	0x0160
        /*0016*/ 	.short	0x01f0


	//----- nvinfo : EIATTR_CBANK_PARAM_SIZE
	.align		4
.L_2693:
        /*0018*/ 	.byte	0x03, 0x19
        /*001a*/ 	.short	0x01f0


	//----- nvinfo : EIATTR_KPARAM_INFO
	.align		4
        /*001c*/ 	.byte	0x04, 0x17
        /*001e*/ 	.short	(.L_2695 - .L_2694)
.L_2694:
        /*0020*/ 	.word	0x00000000
        /*0024*/ 	.short	0x0000
        /*0026*/ 	.short	0x0000
        /*0028*/ 	.byte	0x00, 0xf0, 0xc1, 0x07


	//----- nvinfo : EIATTR_MAXREG_COUNT
	.align		4
.L_2695:
        /*002c*/ 	.byte	0x03, 0x1b
        /*002e*/ 	.short	0x00ff


	//----- nvinfo : EIATTR_NUM_BARRIERS
	.align		4
        /*0030*/ 	.byte	0x02, 0x4c
        /*0032*/ 	.byte	0x01
	.zero		1


	//----- nvinfo : EIATTR_ANNOTATIONS
	.align		4
        /*0034*/ 	.byte	0x04, 0x55
        /*0036*/ 	.short	(.L_2697 - .L_2696)


	//   ....[0]....
.L_2696:
        /* <DEDUP_REMOVED lines=13> */


	//----- nvinfo : EIATTR_MERCURY_ISA_VERSION
	.align		4
.L_2697:
        /*00f8*/ 	.byte	0x03, 0x5f
        /*00fa*/ 	.short	0x0000


	//----- nvinfo : EIATTR_COOP_GROUP_MASK_REGIDS
	.align		4
        /*00fc*/ 	.byte	0x04, 0x29
        /*00fe*/ 	.short	(.L_2699 - .L_2698)


	//   ....[0]....
.L_2698:
        /*0100*/ 	.word	0xffffffff


	//   ....[1]....
        /*0104*/ 	.word	0xffffffff


	//   ....[2]....
        /*0108*/ 	.word	0xffffffff


	//   ....[3]....
        /*010c*/ 	.word	0xffffffff


	//   ....[4]....
        /*0110*/ 	.word	0xffffffff


	//   ....[5]....
        /*0114*/ 	.word	0xffffffff


	//   ....[6]....
        /*0118*/ 	.word	0xffffffff


	//   ....[7]....
        /*011c*/ 	.word	0xffffffff


	//   ....[8]....
        /*0120*/ 	.word	0xffffffff


	//   ....[9]....
        /*0124*/ 	.word	0xffffffff


	//   ....[10]....
        /*0128*/ 	.word	0xffffffff


	//   ....[11]....
        /*012c*/ 	.word	0xffffffff


	//   ....[12]....
        /*0130*/ 	.word	0xffffffff


	//   ....[13]....
        /*0134*/ 	.word	0xffffffff


	//   ....[14]....
        /*0138*/ 	.word	0xffffffff


	//   ....[15]....
        /*013c*/ 	.word	0xffffffff


	//   ....[16]....
        /*0140*/ 	.word	0xffffffff


	//   ....[17]....
        /*0144*/ 	.word	0xffffffff


	//   ....[18]....
        /*0148*/ 	.word	0xffffffff


	//   ....[19]....
        /*014c*/ 	.word	0xffffffff


	//   ....[20]....
        /*0150*/ 	.word	0xffffffff


	//   ....[21]....
        /*0154*/ 	.word	0xffffffff


	//   ....[22]....
        /*0158*/ 	.word	0xffffffff


	//   ....[23]....
        /*015c*/ 	.word	0xffffffff


	//   ....[24]....
        /*0160*/ 	.word	0xffffffff


	//   ....[25]....
        /*0164*/ 	.word	0xffffffff


	//   ....[26]....
        /*0168*/ 	.word	0xffffffff


	//   ....[27]....
        /*016c*/ 	.word	0xffffffff


	//   ....[28]....
        /*0170*/ 	.word	0xffffffff


	//   ....[29]....
        /*0174*/ 	.word	0xffffffff


	//   ....[30]....
        /*0178*/ 	.word	0xffffffff


	//   ....[31]....
        /*017c*/ 	.word	0xffffffff


	//   ....[32]....
        /*0180*/ 	.word	0xffffffff


	//   ....[33]....
        /*0184*/ 	.word	0xffffffff


	//   ....[34]....
        /*0188*/ 	.word	0xffffffff


	//   ....[35]....
        /*018c*/ 	.word	0xffffffff


	//   ....[36]....
        /*0190*/ 	.word	0xffffffff


	//   ....[37]....
        /*0194*/ 	.word	0xffffffff


	//   ....[38]....
        /*0198*/ 	.word	0xffffffff


	//   ....[39]....
        /*019c*/ 	.word	0xffffffff


	//   ....[40]....
        /*01a0*/ 	.word	0xffffffff


	//   ....[41]....
        /*01a4*/ 	.word	0xffffffff


	//   ....[42]....
        /*01a8*/ 	.word	0xffffffff


	//   ....[43]....
        /*01ac*/ 	.word	0xffffffff


	//   ....[44]....
        /*01b0*/ 	.word	0xffffffff


	//   ....[45]....
        /*01b4*/ 	.word	0xffffffff


	//   ....[46]....
        /*01b8*/ 	.word	0xffffffff


	//   ....[47]....
        /*01bc*/ 	.word	0xffffffff


	//   ....[48]....
        /*01c0*/ 	.word	0xffffffff


	//   ....[49]....
        /*01c4*/ 	.word	0xffffffff


	//   ....[50]....
        /*01c8*/ 	.word	0xffffffff


	//   ....[51]....
        /*01cc*/ 	.word	0xffffffff


	//   ....[52]....
        /*01d0*/ 	.word	0xffffffff


	//   ....[53]....
        /*01d4*/ 	.word	0xffffffff


	//   ....[54]....
        /*01d8*/ 	.word	0xffffffff


	//   ....[55]....
        /*01dc*/ 	.word	0xffffffff


	//   ....[56]....
        /*01e0*/ 	.word	0xffffffff


	//   ....[57]....
        /*01e4*/ 	.word	0xffffffff


	//   ....[58]....
        /*01e8*/ 	.word	0xffffffff


	//   ....[59]....
        /*01ec*/ 	.word	0xffffffff


	//   ....[60]....
        /*01f0*/ 	.word	0xffffffff


	//   ....[61]....
        /*01f4*/ 	.word	0xffffffff


	//   ....[62]....
        /*01f8*/ 	.word	0xffffffff


	//   ....[63]....
        /*01fc*/ 	.word	0xffffffff


	//   ....[64]....
        /*0200*/ 	.word	0xffffffff


	//   ....[65]....
        /*0204*/ 	.word	0xffffffff


	//   ....[66]....
        /*0208*/ 	.word	0xffffffff


	//   ....[67]....
        /*020c*/ 	.word	0xffffffff


	//   ....[68]....
        /*0210*/ 	.word	0xffffffff


	//   ....[69]....
        /*0214*/ 	.word	0xffffffff


	//   ....[70]....
        /*0218*/ 	.word	0xffffffff


	//   ....[71]....
        /*021c*/ 	.word	0xffffffff


	//   ....[72]....
        /*0220*/ 	.word	0xffffffff


	//   ....[73]....
        /*0224*/ 	.word	0xffffffff


	//   ....[74]....
        /*0228*/ 	.word	0xffffffff


	//   ....[75]....
        /*022c*/ 	.word	0xffffffff


	//   ....[76]....
        /*0230*/ 	.word	0xffffffff


	//   ....[77]....
        /*0234*/ 	.word	0xffffffff


	//   ....[78]....
        /*0238*/ 	.word	0xffffffff


	//   ....[79]....
        /*023c*/ 	.word	0xffffffff


	//   ....[80]....
        /*0240*/ 	.word	0xffffffff


	//   ....[81]....
        /*0244*/ 	.word	0xffffffff


	//   ....[82]....
        /*0248*/ 	.word	0xffffffff


	//   ....[83]....
        /*024c*/ 	.word	0xffffffff


	//----- nvinfo : EIATTR_COOP_GROUP_INSTR_OFFSETS
	.align		4
.L_2699:
        /*0250*/ 	.byte	0x04, 0x28
        /*0252*/ 	.short	(.L_2701 - .L_2700)


	//   ....[0]....
.L_2700:
        /*0254*/ 	.word	0x000014e0


	//   ....[1]....
        /*0258*/ 	.word	0x00001ae0


	//   ....[2]....
        /*025c*/ 	.word	0x00002070


	//   ....[3]....
        /*0260*/ 	.word	0x00005ca0


	//   ....[4]....
        /*0264*/ 	.word	0x00006f40


	//   ....[5]....
        /*0268*/ 	.word	0x000083f0


	//   ....[6]....
        /*026c*/ 	.word	0x00008430


	//   ....[7]....
        /*0270*/ 	.word	0x00008470


	//   ....[8]....
        /*0274*/ 	.word	0x000084a0


	//   ....[9]....
        /*0278*/ 	.word	0x000085f0


	//   ....[10]....
        /*027c*/ 	.word	0x00008630


	//   ....[11]....
        /*0280*/ 	.word	0x00008680


	//   ....[12]....
        /*0284*/ 	.word	0x000087a0


	//   ....[13]....
        /*0288*/ 	.word	0x000087f0


	//   ....[14]....
        /*028c*/ 	.word	0x00008820


	//   ....[15]....
        /*0290*/ 	.word	0x00008840


	//   ....[16]....
        /*0294*/ 	.word	0x00008880


	//   ....[17]....
        /*0298*/ 	.word	0x000088c0


	//   ....[18]....
        /*029c*/ 	.word	0x000088d0


	//   ....[19]....
        /*02a0*/ 	.word	0x00008970


	//   ....[20]....
        /*02a4*/ 	.word	0x000089a0


	//   ....[21]....
        /*02a8*/ 	.word	0x000089c0


	//   ....[22]....
        /*02ac*/ 	.word	0x00008a00


	//   ....[23]....
        /*02b0*/ 	.word	0x00008a50


	//   ....[24]....
        /*02b4*/ 	.word	0x00008ab0


	//   ....[25]....
        /*02b8*/ 	.word	0x00008ac0


	//   ....[26]....
        /*02bc*/ 	.word	0x00008ad0


	//   ....[27]....
        /*02c0*/ 	.word	0x00008b50


	//   ....[28]....
        /*02c4*/ 	.word	0x00008b80


	//   ....[29]....
        /*02c8*/ 	.word	0x00008bb0


	//   ....[30]....
        /*02cc*/ 	.word	0x00008bc0


	//   ....[31]....
        /*02d0*/ 	.word	0x00009d30


	//   ....[32]....
        /*02d4*/ 	.word	0x00009de0


	//   ....[33]....
        /*02d8*/ 	.word	0x00009df0


	//   ....[34]....
        /*02dc*/ 	.word	0x00009e00


	//   ....[35]....
        /*02e0*/ 	.word	0x00009f30


	//   ....[36]....
        /*02e4*/ 	.word	0x00009f50


	//   ....[37]....
        /*02e8*/ 	.word	0x00009f70


	//   ....[38]....
        /*02ec*/ 	.word	0x00009f80


	//   ....[39]....
        /*02f0*/ 	.word	0x0000a070


	//   ....[40]....
        /*02f4*/ 	.word	0x0000a090


	//   ....[41]....
        /*02f8*/ 	.word	0x0000a0a0


	//   ....[42]....
        /*02fc*/ 	.word	0x0000a0b0


	//   ....[43]....
        /*0300*/ 	.word	0x0000a1a0


	//   ....[44]....
        /*0304*/ 	.word	0x0000a1c0


	//   ....[45]....
        /*0308*/ 	.word	0x0000a1d0


	//   ....[46]....
        /*030c*/ 	.word	0x0000a1e0


	//   ....[47]....
        /*0310*/ 	.word	0x0000a2d0


	//   ....[48]....
        /*0314*/ 	.word	0x0000a2f0


	//   ....[49]....
        /*0318*/ 	.word	0x0000a300


	//   ....[50]....
        /*031c*/ 	.word	0x0000a310


	//   ....[51]....
        /*0320*/ 	.word	0x0000a3f0


	//   ....[52]....
        /*0324*/ 	.word	0x0000a420


	//   ....[53]....
        /*0328*/ 	.word	0x0000a430


	//   ....[54]....
        /*032c*/ 	.word	0x0000a440


	//   ....[55]....
        /*0330*/ 	.word	0x0000a450


	//   ....[56]....
        /*0334*/ 	.word	0x0000a460


	//   ....[57]....
        /*0338*/ 	.word	0x0000a480


	//   ....[58]....
        /*033c*/ 	.word	0x0000a4f0


	//   ....[59]....
        /*0340*/ 	.word	0x0000a510


	//   ....[60]....
        /*0344*/ 	.word	0x0000a520


	//   ....[61]....
        /*0348*/ 	.word	0x0000e200


	//   ....[62]....
        /*034c*/ 	.word	0x0000e240


	//   ....[63]....
        /*0350*/ 	.word	0x0000e330


	//   ....[64]....
        /*0354*/ 	.word	0x0000e360


	//   ....[65]....
        /*0358*/ 	.word	0x0000e440


	//   ....[66]....
        /*035c*/ 	.word	0x0000e470


	//   ....[67]....
        /*0360*/ 	.word	0x0000e550


	//   ....[68]....
        /*0364*/ 	.word	0x0000e580


	//   ....[69]....
        /*0368*/ 	.word	0x0000e630


	//   ....[70]....
        /*036c*/ 	.word	0x0000e650


	//   ....[71]....
        /*0370*/ 	.word	0x0000ed40


	//   ....[72]....
        /*0374*/ 	.word	0x0000f650


	//   ....[73]....
        /*0378*/ 	.word	0x000101b0


	//   ....[74]....
        /*037c*/ 	.word	0x00010880


	//   ....[75]....
        /*0380*/ 	.word	0x000108a0


	//   ....[76]....
        /*0384*/ 	.word	0x000108c0


	//   ....[77]....
        /*0388*/ 	.word	0x000108e0


	//   ....[78]....
        /*038c*/ 	.word	0x00010900


	//   ....[79]....
        /*0390*/ 	.word	0x00010a10


	//   ....[80]....
        /*0394*/ 	.word	0x00010a30


	//   ....[81]....
        /*0398*/ 	.word	0x00010a50


	//   ....[82]....
        /*039c*/ 	.word	0x00010a70


	//   ....[83]....
        /*03a0*/ 	.word	0x00010a90


	//----- nvinfo : EIATTR_EXIT_INSTR_OFFSETS
	.align		4
.L_2701:
        /*03a4*/ 	.byte	0x04, 0x1c
        /*03a6*/ 	.short	(.L_2703 - .L_2702)


	//   ....[0]....
.L_2702:
        /*03a8*/ 	.word	0x00010b70


	//   ....[1]....
        /*03ac*/ 	.word	0x00010cf0


	//----- nvinfo : EIATTR_MAX_THREADS
	.align		4
.L_2703:
        /*03b0*/ 	.byte	0x04, 0x05
        /*03b2*/ 	.short	(.L_2705 - .L_2704)
.L_2704:
        /*03b4*/ 	.word	0x00000020
        /*03b8*/ 	.word	0x00000001
        /*03bc*/ 	.word	0x00000001


	//----- nvinfo : EIATTR_CRS_STACK_SIZE
	.align		4
.L_2705:
        /*03c0*/ 	.byte	0x04, 0x1e
        /*03c2*/ 	.short	(.L_2707 - .L_2706)
.L_2706:
        /*03c4*/ 	.word	0x00000000
.L_2707:


//--------------------- .nv.info._Z25selective_scan_bwd_kernelI32Selective_Scan_bwd_kernel_traitsILi32ELi16ELb0ELb1ELb1ELb1ELb1EN3c108BFloat16ENS1_7complexIfEEEEv12SSMParamsBwd --------------------------
	.section	.nv.info._Z25selective_scan_bwd_kernelI32Selective_Scan_bwd_kernel_traitsILi32ELi16ELb0ELb1ELb1ELb1ELb1EN3c108BFloat16ENS1_7complexIfEEEEv12SSMParamsBwd,"",@"SHT_CUDA_INFO"
	.sectionflags	@""
	.align	4


	//----- nvinfo : EIATTR_CUDA_API_VERSION
	.align		4
        /*0000*/ 	.byte	0x04, 0x37
        /*0002*/ 	.short	(.L_2709 - .L_2708)
.L_2708:
        /*0004*/ 	.word	0x00000082


	//----- nvinfo : EIATTR_SW2861232_WAR
	.align		4
.L_2709:
        /*0008*/ 	.byte	0x01, 0x35
	.zero		2


	//----- nvinfo : EIATTR_PARAM_CBANK
	.align		4
        /*000c*/ 	.byte	0x04, 0x0a
        /*000e*/ 	.short	(.L_2711 - .L_2710)
	.align		4
.L_2710:
        /*0010*/ 	.word	index@(.nv.constant0._Z25selective_scan_bwd_kernelI32Selective_Scan_bwd_kernel_traitsILi32ELi16ELb0ELb1ELb1ELb1ELb1EN3c108BFloat16ENS1_7complexIfEEEEv12SSMParamsBwd)
        /*0014*/ 	.short	0x0160
        /*0016*/ 	.short	0x01f0


	//----- nvinfo : EIATTR_CBANK_PARAM_SIZE
	.align		4
.L_2711:
        /*0018*/ 	.byte	0x03, 0x19
        /*001a*/ 	.short	0x01f0


	//----- nvinfo : EIATTR_KPARAM_INFO
	.align		4
        /*001c*/ 	.byte	0x04, 0x17
        /*001e*/ 	.short	(.L_2713 - .L_2712)
.L_2712:
        /*0020*/ 	.word	0x00000000
        /*0024*/ 	.short	0x0000
        /*0026*/ 	.short	0x0000
        /*0028*/ 	.byte	0x00, 0xf0, 0xc1, 0x07


	//----- nvinfo : EIATTR_MAXREG_COUNT
	.align		4
.L_2713:
        /*002c*/ 	.byte	0x03, 0x1b
        /*002e*/ 	.short	0x00ff


	//----- nvinfo : EIATTR_NUM_BARRIERS
	.align		4
        /*0030*/ 	.byte	0x02, 0x4c
        /*0032*/ 	.byte	0x01
	.zero		1


	//----- nvinfo : EIATTR_ANNOTATIONS
	.align		4
        /*0034*/ 	.byte	0x04, 0x55
        /*0036*/ 	.short	(.L_2715 - .L_2714)


	//   ....[0]....
.L_2714:
        /* <DEDUP_REMOVED lines=14> */


	//----- nvinfo : EIATTR_MERCURY_ISA_VERSION
	.align		4
.L_2715:
        /*0108*/ 	.byte	0x03, 0x5f
        /*010a*/ 	.short	0x0000


	//----- nvinfo : EIATTR_COOP_GROUP_MASK_REGIDS
	.align		4
        /*010c*/ 	.byte	0x04, 0x29
        /*010e*/ 	.short	(.L_2717 - .L_2716)


	//   ....[0]....
.L_2716:
        /*0110*/ 	.word	0xffffffff


	//   ....[1]....
        /*0114*/ 	.word	0xffffffff


	//   ....[2]....
        /*0118*/ 	.word	0xffffffff


	//   ....[3]....
        /*011c*/ 	.word	0xffffffff


	//   ....[4]....
        /*0120*/ 	.word	0xffffffff


	//   ....[5]....
        /*0124*/ 	.word	0xffffffff


	//   ....[6]....
        /*0128*/ 	.word	0xffffffff


	//   ....[7]....
        /*012c*/ 	.word	0xffffffff


	//   ....[8]....
        /*0130*/ 	.word	0xffffffff


	//   ....[9]....
        /*0134*/ 	.word	0xffffffff


	//   ....[10]....
        /*0138*/ 	.word	0xffffffff


	//   ....[11]....
        /*013c*/ 	.word	0xffffffff


	//   ....[12]....
        /*0140*/ 	.word	0xffffffff


	//   ....[13]....
        /*0144*/ 	.word	0xffffffff


	//   ....[14]....
        /*0148*/ 	.word	0xffffffff


	//   ....[15]....
        /*014c*/ 	.word	0xffffffff


	//   ....[16]....
        /*0150*/ 	.word	0xffffffff


	//   ....[17]....
        /*0154*/ 	.word	0xffffffff


	//   ....[18]....
        /*0158*/ 	.word	0xffffffff


	//   ....[19]....
        /*015c*/ 	.word	0xffffffff


	//   ....[20]....
        /*0160*/ 	.word	0xffffffff


	//   ....[21]....
        /*0164*/ 	.word	0xffffffff


	//   ....[22]....
        /*0168*/ 	.word	0xffffffff


	//   ....[23]....
        /*016c*/ 	.word	0xffffffff


	//   ....[24]....
        /*0170*/ 	.word	0xffffffff


	//   ....[25]....
        /*0174*/ 	.word	0xffffffff


	//   ....[26]....
        /*0178*/ 	.word	0xffffffff


	//   ....[27]....
        /*017c*/ 	.word	0xffffffff


	//   ....[28]....
        /*0180*/ 	.word	0xffffffff


	//   ....[29]....
        /*0184*/ 	.word	0xffffffff


	//   ....[30]....
        /*0188*/ 	.word	0xffffffff


	//   ....[31]....
        /*018c*/ 	.word	0xffffffff


	//   ....[32]....
        /*0190*/ 	.word	0xffffffff


	//   ....[33]....
        /*0194*/ 	.word	0xffffffff


	//   ....[34]....
        /*0198*/ 	.word	0xffffffff


	//   ....[35]....
        /*019c*/ 	.word	0xffffffff


	//   ....[36]....
        /*01a0*/ 	.word	0xffffffff


	//   ....[37]....
        /*01a4*/ 	.word	0xffffffff


	//   ....[38]....
        /*01a8*/ 	.word	0xffffffff


	//   ....[39]....
        /*01ac*/ 	.word	0xffffffff


	//   ....[40]....
        /*01b0*/ 	.word	0xffffffff


	//   ....[41]....
        /*01b4*/ 	.word	0xffffffff


	//   ....[42]....
        /*01b8*/ 	.word	0xffffffff


	//   ....[43]....
        /*01bc*/ 	.word	0xffffffff


	//   ....[44]....
        /*01c0*/ 	.word	0xffffffff


	//   ....[45]....
        /*01c4*/ 	.word	0xffffffff


	//   ....[46]....
        /*01c8*/ 	.word	0xffffffff


	//   ....[47]....
        /*01cc*/ 	.word	0xffffffff


	//   ....[48]....
        /*01d0*/ 	.word	0xffffffff


	//   ....[49]....
        /*01d4*/ 	.word	0xffffffff


	//   ....[50]....
        /*01d8*/ 	.word	0xffffffff


	//   ....[51]....
        /*01dc*/ 	.word	0xffffffff


	//   ....[52]....
        /*01e0*/ 	.word	0xffffffff


	//   ....[53]....
        /*01e4*/ 	.word	0xffffffff


	//   ....[54]....
        /*01e8*/ 	.word	0xffffffff


	//   ....[55]....
        /*01ec*/ 	.word	0xffffffff


	//   ....[56]....
        /*01f0*/ 	.word	0xffffffff


	//   ....[57]....
        /*01f4*/ 	.word	0xffffffff


	//   ....[58]....
        /*01f8*/ 	.word	0xffffffff


	//   ....[59]....
        /*01fc*/ 	.word	0xffffffff


	//   ....[60]....
        /*0200*/ 	.word	0xffffffff


	//   ....[61]....
        /*0204*/ 	.word	0xffffffff


	//   ....[62]....
        /*0208*/ 	.word	0xffffffff


	//   ....[63]....
        /*020c*/ 	.word	0xffffffff


	//   ....[64]....
        /*0210*/ 	.word	0xffffffff


	//   ....[65]....
        /*0214*/ 	.word	0xffffffff


	//   ....[66]....
        /*0218*/ 	.word	0xffffffff


	//   ....[67]....
        /*021c*/ 	.word	0xffffffff


	//   ....[68]....
        /*0220*/ 	.word	0xffffffff


	//   ....[69]....
        /*0224*/ 	.word	0xffffffff


	//   ....[70]....
        /*0228*/ 	.word	0xffffffff


	//   ....[71]....
        /*022c*/ 	.word	0xffffffff


	//   ....[72]....
        /*0230*/ 	.word	0xffffffff


	//   ....[73]....
        /*0234*/ 	.word	0xffffffff


	//   ....[74]....
        /*0238*/ 	.word	0xffffffff


	//   ....[75]....
        /*023c*/ 	.word	0xffffffff


	//   ....[76]....
        /*0240*/ 	.word	0xffffffff


	//   ....[77]....
        /*0244*/ 	.word	0xffffffff


	//   ....[78]....
        /*0248*/ 	.word	0xffffffff


	//   ....[79]....
        /*024c*/ 	.word	0xffffffff


	//   ....[80]....
        /*0250*/ 	.word	0xffffffff


	//   ....[81]....
        /*0254*/ 	.word	0xffffffff


	//   ....[82]....
        /*0258*/ 	.word	0xffffffff


	//   ....[83]....
        /*025c*/ 	.word	0xffffffff


	//   ....[84]....
        /*0260*/ 	.word	0xffffffff


	//   ....[85]....
        /*0264*/ 	.word	0xffffffff


	//   ....[86]....
        /*0268*/ 	.word	0xffffffff


	//   ....[87]....
        /*026c*/ 	.word	0xffffffff


	//----- nvinfo : EIATTR_COOP_GROUP_INSTR_OFFSETS
	.align		4
.L_2717:
        /*0270*/ 	.byte	0x04, 0x28
        /*0272*/ 	.short	(.L_2719 - .L_2718)


	//   ....[0]....
.L_2718:
        /*0274*/ 	.word	0x000014f0


	//   ....[1]....
        /*0278*/ 	.word	0x00001ad0


	//   ....[2]....
        /*027c*/ 	.word	0x00002090


	//   ....[3]....
        /*0280*/ 	.word	0x00004e00


	//   ....[4]....
        /*0284*/ 	.word	0x000054a0


	//   ....[5]....
        /*0288*/ 	.word	0x00006120


	//   ....[6]....
        /*028c*/ 	.word	0x00006c50


	//   ....[7]....
        /*0290*/ 	.word	0x000089b0


	//   ....[8]....
        /*0294*/ 	.word	0x0000aa60


	//   ....[9]....
        /*0298*/ 	.word	0x0000ae20


	//   ....[10]....
        /*029c*/ 	.word	0x0000ae50


	//   ....[11]....
        /*02a0*/ 	.word	0x0000af10


	//   ....[12]....
        /*02a4*/ 	.word	0x0000af40


	//   ....[13]....
        /*02a8*/ 	.word	0x0000af60


	//   ....[14]....
        /*02ac*/ 	.word	0x0000afc0


	//   ....[15]....
        /*02b0*/ 	.word	0x0000b010


	//   ....[16]....
        /*02b4*/ 	.word	0x0000b040


	//   ....[17]....
        /*02b8*/ 	.word	0x0000b060


	//   ....[18]....
        /*02bc*/ 	.word	0x0000b0a0


	//   ....[19]....
        /*02c0*/ 	.word	0x0000b0e0


	//   ....[20]....
        /*02c4*/ 	.word	0x0000b0f0


	//   ....[21]....
        /*02c8*/ 	.word	0x0000b190


	//   ....[22]....
        /*02cc*/ 	.word	0x0000b1c0


	//   ....[23]....
        /*02d0*/ 	.word	0x0000b1e0


	//   ....[24]....
        /*02d4*/ 	.word	0x0000b220


	//   ....[25]....
        /*02d8*/ 	.word	0x0000b270


	//   ....[26]....
        /*02dc*/ 	.word	0x0000b2d0


	//   ....[27]....
        /*02e0*/ 	.word	0x0000b2e0


	//   ....[28]....
        /*02e4*/ 	.word	0x0000b2f0


	//   ....[29]....
        /*02e8*/ 	.word	0x0000b480


	//   ....[30]....
        /*02ec*/ 	.word	0x0000b4b0


	//   ....[31]....
        /*02f0*/ 	.word	0x0000b4e0


	//   ....[32]....
        /*02f4*/ 	.word	0x0000b510


	//   ....[33]....
        /*02f8*/ 	.word	0x0000b770


	//   ....[34]....
        /*02fc*/ 	.word	0x0000b780


	//   ....[35]....
        /*0300*/ 	.word	0x0000c830


	//   ....[36]....
        /*0304*/ 	.word	0x0000c8c0


	//   ....[37]....
        /*0308*/ 	.word	0x0000c8d0


	//   ....[38]....
        /*030c*/ 	.word	0x0000c8e0


	//   ....[39]....
        /*0310*/ 	.word	0x0000ca10


	//   ....[40]....
        /*0314*/ 	.word	0x0000ca30


	//   ....[41]....
        /*0318*/ 	.word	0x0000ca50


	//   ....[42]....
        /*031c*/ 	.word	0x0000ca60


	//   ....[43]....
        /*0320*/ 	.word	0x0000cb50


	//   ....[44]....
        /*0324*/ 	.word	0x0000cb80


	//   ....[45]....
        /*0328*/ 	.word	0x0000cb90


	//   ....[46]....
        /*032c*/ 	.word	0x0000cba0


	//   ....[47]....
        /*0330*/ 	.word	0x0000cc90


	//   ....[48]....
        /*0334*/ 	.word	0x0000ccc0


	//   ....[49]....
        /*0338*/ 	.word	0x0000ccd0


	//   ....[50]....
        /*033c*/ 	.word	0x0000cce0


	//   ....[51]....
        /*0340*/ 	.word	0x0000cdd0


	//   ....[52]....
        /*0344*/ 	.word	0x0000ce00


	//   ....[53]....
        /*0348*/ 	.word	0x0000ce10


	//   ....[54]....
        /*034c*/ 	.word	0x0000ce20


	//   ....[55]....
        /*0350*/ 	.word	0x0000cf00


	//   ....[56]....
        /*0354*/ 	.word	0x0000cf30


	//   ....[57]....
        /*0358*/ 	.word	0x0000cf40


	//   ....[58]....
        /*035c*/ 	.word	0x0000cfc0


	//   ....[59]....
        /*0360*/ 	.word	0x0000cff0


	//   ....[60]....
        /*0364*/ 	.word	0x0000d000


	//   ....[61]....
        /*0368*/ 	.word	0x0000d010


	//   ....[62]....
        /*036c*/ 	.word	0x0000d020


	//   ....[63]....
        /*0370*/ 	.word	0x0000d040


	//   ....[64]....
        /*0374*/ 	.word	0x0000d050


	//   ....[65]....
        /*0378*/ 	.word	0x00010d30


	//   ....[66]....
        /*037c*/ 	.word	0x00010d70


	//   ....[67]....
        /*0380*/ 	.word	0x00010e60


	//   ....[68]....
        /*0384*/ 	.word	0x00010e90


	//   ....[69]....
        /*0388*/ 	.word	0x00010f70


	//   ....[70]....
        /*038c*/ 	.word	0x00010fa0


	//   ....[71]....
        /*0390*/ 	.word	0x00011080


	//   ....[72]....
        /*0394*/ 	.word	0x000110b0


	//   ....[73]....
        /*0398*/ 	.word	0x00011140


	//   ....[74]....
        /*039c*/ 	.word	0x00011160


	//   ....[75]....
        /*03a0*/ 	.word	0x00011830


	//   ....[76]....
        /*03a4*/ 	.word	0x00012060


	//   ....[77]....
        /*03a8*/ 	.word	0x00012bc0


	//   ....[78]....
        /*03ac*/ 	.word	0x00013370


	//   ....[79]....
        /*03b0*/ 	.word	0x00013390


	//   ....[80]....
        /*03b4*/ 	.word	0x000133b0


	//   ....[81]....
        /*03b8*/ 	.word	0x000133d0


	//   ....[82]....
        /*03bc*/ 	.word	0x000133f0


	//   ....[83]....
        /*03c0*/ 	.word	0x00013500


	//   ....[84]....
        /*03c4*/ 	.word	0x00013520


	//   ....[85]....
        /*03c8*/ 	.word	0x00013540


	//   ....[86]....
        /*03cc*/ 	.word	0x00013560


	//   ....[87]....
        /*03d0*/ 	.word	0x00013580


	//----- nvinfo : EIATTR_EXIT_INSTR_OFFSETS
	.align		4
.L_2719:
        /*03d4*/ 	.byte	0x04, 0x1c
        /*03d6*/ 	.short	(.L_2721 - .L_2720)


	//   ....[0]....
.L_2720:
        /*03d8*/ 	.word	0x00013660


	//   ....[1]....
        /*03dc*/ 	.word	0x000137e0


	//----- nvinfo : EIATTR_MAX_THREADS
	.align		4
.L_2721:
        /*03e0*/ 	.byte	0x04, 0x05
        /*03e2*/ 	.short	(.L_2723 - .L_2722)
.L_2722:
        /*03e4*/ 	.word	0x00000020
        /*03e8*/ 	.word	0x00000001
        /*03ec*/ 	.word	0x00000001


	//----- nvinfo : EIATTR_CRS_STACK_SIZE
	.align		4
.L_2723:
        /*03f0*/ 	.byte	0x04, 0x1e
        /*03f2*/ 	.short	(.L_2725 - .L_2724)
.L_2724:
        /*03f4*/ 	.word	0x00000000
.L_2725:


//--------------------- .nv.info._Z25selective_scan_bwd_kernelI32Selective_Scan_bwd_kernel_traitsILi32ELi16ELb1ELb0ELb0ELb0ELb0EN3c108BFloat16ENS1_7complexIfEEEEv12SSMParamsBwd --------------------------
	.section	.nv.info._Z25selective_scan_bwd_kernelI32Selective_Scan_bwd_kernel_traitsILi32ELi16ELb1ELb0ELb0ELb0ELb0EN3c108BFloat16ENS1_7complexIfEEEEv12SSMParamsBwd,"",@"SHT_CUDA_INFO"
	.sectionflags	@""
	.align	4


	//----- nvinfo : EIATTR_CUDA_API_VERSION
	.align		4
        /*0000*/ 	.byte	0x04, 0x37
        /*0002*/ 	.short	(.L_2727 - .L_2726)
.L_2726:
        /*0004*/ 	.word	0x00000082


	//----- nvinfo : EIATTR_SW2861232_WAR
	.align		4
.L_2727:
        /*0008*/ 	.byte	0x01, 0x35
	.zero		2


	//----- nvinfo : EIATTR_PARAM_CBANK
	.align		4
        /*000c*/ 	.byte	0x04, 0x0a
        /*000e*/ 	.short	(.L_2729 - .L_2728)
	.align		4
.L_2728:
        /*0010*/ 	.word	index@(.nv.constant0._Z25selective_scan_bwd_kernelI32Selective_Scan_bwd_kernel_traitsILi32ELi16ELb1ELb0ELb0ELb0ELb0EN3c108BFloat16ENS1_7complexIfEEEEv12SSMParamsBwd)
        /*0014*/ 	.short	0x0160
        /*0016*/ 	.short	0x01f0


	//----- nvinfo : EIATTR_CBANK_PARAM_SIZE
	.align		4
.L_2729:
        /*0018*/ 	.byte	0x03, 0x19
        /*001a*/ 	.short	0x01f0


	//----- nvinfo : EIATTR_KPARAM_INFO
	.align		4
        /*001c*/ 	.byte	0x04, 0x17
        /*001e*/ 	.short	(.L_2731 - .L_2730)
.L_2730:
        /*0020*/ 	.word	0x00000000
        /*0024*/ 	.short	0x0000
        /*0026*/ 	.short	0x0000
        /*0028*/ 	.byte	0x00, 0xf0, 0xc1, 0x07


	//----- nvinfo : EIATTR_MAXREG_COUNT
	.align		4
.L_2731:
        /*002c*/ 	.byte	0x03, 0x1b
        /*002e*/ 	.short	0x00ff


	//----- nvinfo : EIATTR_NUM_BARRIERS
	.align		4
        /*0030*/ 	.byte	0x02, 0x4c
        /*0032*/ 	.byte	0x01
	.zero		1


	//----- nvinfo : EIATTR_MERCURY_ISA_VERSION
	.align		4
        /*0034*/ 	.byte	0x03, 0x5f
        /*0036*/ 	.short	0x0000


	//----- nvinfo : EIATTR_COOP_GROUP_MASK_REGIDS
	.align		4
        /*0038*/ 	.byte	0x04, 0x29
        /*003a*/ 	.short	(.L_2733 - .L_2732)


	//   ....[0]....
.L_2732:
        /*003c*/ 	.word	0xffffffff


	//   ....[1]....
        /*0040*/ 	.word	0xffffffff


	//   ....[2]....
        /*0044*/ 	.word	0xffffffff


	//   ....[3]....
        /*0048*/ 	.word	0xffffffff


	//   ....[4]....
        /*004c*/ 	.word	0xffffffff


	//   ....[5]....
        /*0050*/ 	.word	0xffffffff


	//   ....[6]....
        /*0054*/ 	.word	0xffffffff


	//   ....[7]....
        /*0058*/ 	.word	0xffffffff


	//   ....[8]....
        /*005c*/ 	.word	0xffffffff


	//   ....[9]....
        /*0060*/ 	.word	0xffffffff


	//   ....[10]....
        /*0064*/ 	.word	0xffffffff


	//   ....[11]....
        /*0068*/ 	.word	0xffffffff


	//   ....[12]....
        /*006c*/ 	.word	0xffffffff


	//   ....[13]....
        /*0070*/ 	.word	0xffffffff


	//   ....[14]....
        /*0074*/ 	.word	0xffffffff


	//   ....[15]....
        /*0078*/ 	.word	0xffffffff


	//   ....[16]....
        /*007c*/ 	.word	0xffffffff


	//   ....[17]....
        /*0080*/ 	.word	0xffffffff


	//   ....[18]....
        /*0084*/ 	.word	0xffffffff


	//   ....[19]....
        /*0088*/ 	.word	0xffffffff


	//   ....[20]....
        /*008c*/ 	.word	0xffffffff


	//   ....[21]....
        /*0090*/ 	.word	0xffffffff


	//   ....[22]....
        /*0094*/ 	.word	0xffffffff


	//   ....[23]....
        /*0098*/ 	.word	0xffffffff


	//   ....[24]....
        /*009c*/ 	.word	0xffffffff


	//   ....[25]....
        /*00a0*/ 	.word	0xffffffff


	//   ....[26]....
        /*00a4*/ 	.word	0xffffffff


	//   ....[27]....
        /*00a8*/ 	.word	0xffffffff


	//   ....[28]....
        /*00ac*/ 	.word	0xffffffff


	//   ....[29]....
        /*00b0*/ 	.word	0xffffffff


	//   ....[30]....
        /*00b4*/ 	.word	0xffffffff


	//   ....[31]....
        /*00b8*/ 	.word	0xffffffff


	//   ....[32]....
        /*00bc*/ 	.word	0xffffffff


	//   ....[33]....
        /*00c0*/ 	.word	0xffffffff


	//   ....[34]....
        /*00c4*/ 	.word	0xffffffff


	//   ....[35]....
        /*00c8*/ 	.word	0xffffffff


	//   ....[36]....
        /*00cc*/ 	.word	0xffffffff


	//   ....[37]....
        /*00d0*/ 	.word	0xffffffff


	//   ....[38]....
        /*00d4*/ 	.word	0xffffffff


	//   ....[39]....
        /*00d8*/ 	.word	0xffffffff


	//   ....[40]....
        /*00dc*/ 	.word	0xffffffff


	//   ....[41]....
        /*00e0*/ 	.word	0xffffffff


	//   ....[42]....
        /*00e4*/ 	.word	0xffffffff


	//   ....[43]....
        /*00e8*/ 	.word	0xffffffff


	//   ....[44]....
        /*00ec*/ 	.word	0xffffffff


	//   ....[45]....
        /*00f0*/ 	.word	0xffffffff


	//   ....[46]....
        /*00f4*/ 	.word	0xffffffff


	//   ....[47]....
        /*00f8*/ 	.word	0xffffffff


	//   ....[48]....
        /*00fc*/ 	.word	0xffffffff


	//   ....[49]....
        /*0100*/ 	.word	0xffffffff


	//   ....[50]....
        /*0104*/ 	.word	0xffffffff


	//   ....[51]....
        /*0108*/ 	.word	0xffffffff


	//   ....[52]....
        /*010c*/ 	.word	0xffffffff


	//   ....[53]....
        /*0110*/ 	.word	0xffffffff


	//   ....[54]....
        /*0114*/ 	.word	0xffffffff


	//   ....[55]....
        /*0118*/ 	.word	0xffffffff


	//   ....[56]....
        /*011c*/ 	.word	0xffffffff


	//   ....[57]....
        /*0120*/ 	.word	0xffffffff


	//   ....[58]....
        /*0124*/ 	.word	0xffffffff


	//   ....[59]....
        /*0128*/ 	.word	0xffffffff


	//   ....[60]....
        /*012c*/ 	.word	0xffffffff


	//   ....[61]....
        /*0130*/ 	.word	0xffffffff


	//   ....[62]....
        /*0134*/ 	.word	0xffffffff


	//   ....[63]....
        /*0138*/ 	.word	0xffffffff


	//   ....[64]....
        /*013c*/ 	.word	0xffffffff


	//   ....[65]....
        /*0140*/ 	.word	0xffffffff


	//   ....[66]....
        /*0144*/ 	.word	0xffffffff


	//   ....[67]....
        /*0148*/ 	.word	0xffffffff


	//   ....[68]....
        /*014c*/ 	.word	0xffffffff


	//   ....[69]....
        /*0150*/ 	.word	0xffffffff


	//   ....[70]....
        /*0154*/ 	.word	0xffffffff


	//   ....[71]....
        /*0158*/ 	.word	0xffffffff


	//   ....[72]....
        /*015c*/ 	.word	0xffffffff


	//   ....[73]....
        /*0160*/ 	.word	0xffffffff


	//   ....[74]....
        /*0164*/ 	.word	0xffffffff


	//   ....[75]....
        /*0168*/ 	.word	0xffffffff


	//   ....[76]....
        /*016c*/ 	.word	0xffffffff


	//   ....[77]....
        /*0170*/ 	.word	0xffffffff


	//   ....[78]....
        /*0174*/ 	.word	0xffffffff


	//   ....[79]....
        /*0178*/ 	.word	0xffffffff


	//   ....[80]....
        /*017c*/ 	.word	0xffffffff


	//   ....[81]....
        /*0180*/ 	.word	0xffffffff


	//   ....[82]....
        /*0184*/ 	.word	0xffffffff


	//   ....[83]....
        /*0188*/ 	.word	0xffffffff


	//   ....[84]....
        /*018c*/ 	.word	0xffffffff


	//   ....[85]....
        /*0190*/ 	.word	0xffffffff


	//   ....[86]....
        /*0194*/ 	.word	0xffffffff


	//   ....[87]....
        /*0198*/ 	.word	0xffffffff


	//   ....[88]....
        /*019c*/ 	.word	0xffffffff


	//   ....[89]....
        /*01a0*/ 	.word	0xffffffff


	//   ....[90]....
        /*01a4*/ 	.word	0xffffffff


	//----- nvinfo : EIATTR_COOP_GROUP_INSTR_OFFSETS
	.align		4
.L_2733:
        /*01a8*/ 	.byte	0x04, 0x28
        /*01aa*/ 	.short	(.L_2735 - .L_2734)


	//   ....[0]....
.L_2734:
        /*01ac*/ 	.word	0x00000670


	//   ....[1]....
        /*01b0*/ 	.word	0x00000720


	//   ....[2]....
        /*01b4*/ 	.word	0x00000920


	//   ....[3]....
        /*01b8*/ 	.word	0x00002890


	//   ....[4]....
        /*01bc*/ 	.word	0x000028d0


	//   ....[5]....
        /*01c0*/ 	.word	0x00002910


	//   ....[6]....
        /*01c4*/ 	.word	0x00002950


	//   ....[7]....
        /*01c8*/ 	.word	0x00002980


	//   ....[8]....
        /*01cc*/ 	.word	0x000029b0


	//   ....[9]....
        /*01d0*/ 	.word	0x00002aa0


	//   ....[10]....
        /*01d4*/ 	.word	0x00002b10


	//   ....[11]....
        /*01d8*/ 	.word	0x00002b40


	//   ....[12]....
        /*01dc*/ 	.word	0x00002b70


	//   ....[13]....
        /*01e0*/ 	.word	0x00002db0


	//   ....[14]....
        /*01e4*/ 	.word	0x00002df0


	//   ....[15]....
        /*01e8*/ 	.word	0x00002e20


	//   ....[16]....
        /*01ec*/ 	.word	0x00002e50


	//   ....[17]....
        /*01f0*/ 	.word	0x00003080


	//   ....[18]....
        /*01f4*/ 	.word	0x000030c0


	//   ....[19]....
        /*01f8*/ 	.word	0x000030f0


	//   ....[20]....
        /*01fc*/ 	.word	0x00003120


	//   ....[21]....
        /*0200*/ 	.word	0x00003350


	//   ....[22]....
        /*0204*/ 	.word	0x00003380


	//   ....[23]....
        /*0208*/ 	.word	0x000033c0


	//   ....[24]....
        /*020c*/ 	.word	0x000033f0


	//   ....[25]....
        /*0210*/ 	.word	0x000035c0


	//   ....[26]....
        /*0214*/ 	.word	0x00003610


	//   ....[27]....
        /*0218*/ 	.word	0x00003650


	//   ....[28]....
        /*021c*/ 	.word	0x00003680


	//   ....[29]....
        /*0220*/ 	.word	0x00003840


	//   ....[30]....
        /*0224*/ 	.word	0x00003870


	//   ....[31]....
        /*0228*/ 	.word	0x000038b0


	//   ....[32]....
        /*022c*/ 	.word	0x000038d0


	//   ....[33]....
        /*0230*/ 	.word	0x000039c0


	//   ....[34]....
        /*0234*/ 	.word	0x00003a00


	//   ....[35]....
        /*0238*/ 	.word	0x00003a10


	//   ....[36]....
        /*023c*/ 	.word	0x00003a20


	//   ....[37]....
        /*0240*/ 	.word	0x00003b20


	//   ....[38]....
        /*0244*/ 	.word	0x00003b60


	//   ....[39]....
        /*0248*/ 	.word	0x00003ba0


	//   ....[40]....
        /*024c*/ 	.word	0x00003bd0


	//   ....[41]....
        /*0250*/ 	.word	0x00003cb0


	//   ....[42]....
        /*0254*/ 	.word	0x00003ce0


	//   ....[43]....
        /*0258*/ 	.word	0x00003d00


	//   ....[44]....
        /*025c*/ 	.word	0x00003d10


	//   ....[45]....
        /*0260*/ 	.word	0x00003df0


	//   ....[46]....
        /*0264*/ 	.word	0x00003e20


	//   ....[47]....
        /*0268*/ 	.word	0x00003e40


	//   ....[48]....
        /*026c*/ 	.word	0x00003e50


	//   ....[49]....
        /*0270*/ 	.word	0x00003f40


	//   ....[50]....
        /*0274*/ 	.word	0x00003f80


	//   ....[51]....
        /*0278*/ 	.word	0x00003fc0


	//   ....[52]....
        /*027c*/ 	.word	0x00004000


	//   ....[53]....
        /*0280*/ 	.word	0x00004030


	//   ....[54]....
        /*0284*/ 	.word	0x00004060


	//   ....[55]....
        /*0288*/ 	.word	0x00004090


	//   ....[56]....
        /*028c*/ 	.word	0x000040c0


	//   ....[57]....
        /*0290*/ 	.word	0x000040f0


	//   ....[58]....
        /*0294*/ 	.word	0x00004120


	//   ....[59]....
        /*0298*/ 	.word	0x000058c0


	//   ....[60]....
        /*029c*/ 	.word	0x000058f0


	//   ....[61]....
        /*02a0*/ 	.word	0x00005920


	//   ....[62]....
        /*02a4*/ 	.word	0x00005950


	//   ....[63]....
        /*02a8*/ 	.word	0x00005a10


	//   ....[64]....
        /*02ac*/ 	.word	0x00005a40


	//   ....[65]....
        /*02b0*/ 	.word	0x00005a70


	//   ....[66]....
        /*02b4*/ 	.word	0x00005aa0


	//   ....[67]....
        /*02b8*/ 	.word	0x00005b70


	//   ....[68]....
        /*02bc*/ 	.word	0x00005bc0


	//   ....[69]....
        /*02c0*/ 	.word	0x00005bf0


	//   ....[70]....
        /*02c4*/ 	.word	0x00005c20


	//   ....[71]....
        /*02c8*/ 	.word	0x00005d60


	//   ....[72]....
        /*02cc*/ 	.word	0x00005d90


	//   ....[73]....
        /*02d0*/ 	.word	0x00005df0


	//   ....[74]....
        /*02d4*/ 	.word	0x00005e20


	//   ....[75]....
        /*02d8*/ 	.word	0x00005f70


	//   ....[76]....
        /*02dc*/ 	.word	0x00005fb0


	//   ....[77]....
        /*02e0*/ 	.word	0x00005fe0


	//   ....[78]....
        /*02e4*/ 	.word	0x00006010


	//   ....[79]....
        /*02e8*/ 	.word	0x00006700


	//   ....[80]....
        /*02ec*/ 	.word	0x000069a0


	//   ....[81]....
        /*02f0*/ 	.word	0x00006ad0


	//   ....[82]....
        /*02f4*/ 	.word	0x00006b20


	//   ....[83]....
        /*02f8*/ 	.word	0x00006b50


	//   ....[84]....
        /*02fc*/ 	.word	0x00006b70


	//   ....[85]....
        /*0300*/ 	.word	0x00006b90


	//   ....[86]....
        /*0304*/ 	.word	0x00006c40


	//   ....[87]....
        /*0308*/ 	.word	0x00006c90


	//   ....[88]....
        /*030c*/ 	.word	0x00006cb0


	//   ....[89]....
        /*0310*/ 	.word	0x00006cd0


	//   ....[90]....
        /*0314*/ 	.word	0x00006cf0


	//----- nvinfo : EIATTR_EXIT_INSTR_OFFSETS
	.align		4
.L_2735:
        /*0318*/ 	.byte	0x04, 0x1c
        /*031a*/ 	.short	(.L_2737 - .L_2736)


	//   ....[0]....
.L_2736:
        /*031c*/ 	.word	0x00006db0


	//   ....[1]....
        /*0320*/ 	.word	0x000072f0


	//----- nvinfo : EIATTR_MAX_THREADS
	.align		4
.L_2737:
        /*0324*/ 	.byte	0x04, 0x05
        /*0326*/ 	.short	(.L_2739 - .L_2738)
.L_2738:
        /*0328*/ 	.word	0x00000020
        /*032c*/ 	.word	0x00000001
        /*0330*/ 	.word	0x00000001


	//----- nvinfo : EIATTR_CRS_STACK_SIZE
	.align		4
.L_2739:
        /*0334*/ 	.byte	0x04, 0x1e
        /*0336*/ 	.short	(.L_2741 - .L_2740)
.L_2740:
        /*0338*/ 	.word	0x00000000
.L_2741:


//--------------------- .nv.info._Z25selective_scan_bwd_kernelI32Selective_Scan_bwd_kernel_traitsILi32ELi16ELb1ELb0ELb0ELb0ELb1EN3c108BFloat16ENS1_7complexIfEEEEv12SSMParamsBwd --------------------------
	.section	.nv.info._Z25selective_scan_bwd_kernelI32Selective_Scan_bwd_kernel_traitsILi32ELi16ELb1ELb0ELb0ELb0ELb1EN3c108BFloat16ENS1_7complexIfEEEEv12SSMParamsBwd,"",@"SHT_CUDA_INFO"
	.sectionflags	@""
	.align	4


	//----- nvinfo : EIATTR_CUDA_API_VERSION
	.align		4
        /*0000*/ 	.byte	0x04, 0x37
        /*0002*/ 	.short	(.L_2743 - .L_2742)
.L_2742:
        /*0004*/ 	.word	0x00000082


	//----- nvinfo : EIATTR_SW2861232_WAR
	.align		4
.L_2743:
        /*0008*/ 	.byte	0x01, 0x35
	.zero		2


	//----- nvinfo : EIATTR_PARAM_CBANK
	.align		4
        /*000c*/ 	.byte	0x04, 0x0a
        /*000e*/ 	.short	(.L_2745 - .L_2744)
	.align		4
.L_2744:
        /*0010*/ 	.word	index@(.nv.constant0._Z25selective_scan_bwd_kernelI32Selective_Scan_bwd_kernel_traitsILi32ELi16ELb1ELb0ELb0ELb0ELb1EN3c108BFloat16ENS1_7complexIfEEEEv12SSMParamsBwd)
        /*0014*/ 	.short	0x0160
        /*0016*/ 	.short	0x01f0


	//----- nvinfo : EIATTR_CBANK_PARAM_SIZE
	.align		4
.L_2745:
        /*0018*/ 	.byte	0x03, 0x19
        /*001a*/ 	.short	0x01f0


	//----- nvinfo : EIATTR_KPARAM_INFO
	.align		4
        /*001c*/ 	.byte	0x04, 0x17
        /*001e*/ 	.short	(.L_2747 - .L_2746)
.L_2746:
        /*0020*/ 	.word	0x00000000
        /*0024*/ 	.short	0x0000
        /*0026*/ 	.short	0x0000
        /*0028*/ 	.byte	0x00, 0xf0, 0xc1, 0x07


	//----- nvinfo : EIATTR_MAXREG_COUNT
	.align		4
.L_2747:
        /*002c*/ 	.byte	0x03, 0x1b
        /*002e*/ 	.short	0x00ff


	//----- nvinfo : EIATTR_NUM_BARRIERS
	.align		4
        /*0030*/ 	.byte	0x02, 0x4c
        /*0032*/ 	.byte	0x01
	.zero		1


	//----- nvinfo : EIATTR_MERCURY_ISA_VERSION
	.align		4
        /*0034*/ 	.byte	0x03, 0x5f
        /*0036*/ 	.short	0x0000


	//----- nvinfo : EIATTR_COOP_GROUP_MASK_REGIDS
	.align		4
        /*0038*/ 	.byte	0x04, 0x29
        /*003a*/ 	.short	(.L_2749 - .L_2748)


	//   ....[0]....
.L_2748:
        /*003c*/ 	.word	0xffffffff


	//   ....[1]....
        /*0040*/ 	.word	0xffffffff


	//   ....[2]....
        /*0044*/ 	.word	0xffffffff


	//   ....[3]....
        /*0048*/ 	.word	0xffffffff


	//   ....[4]....
        /*004c*/ 	.word	0xffffffff


	//   ....[5]....
        /*0050*/ 	.word	0xffffffff


	//   ....[6]....
        /*0054*/ 	.word	0xffffffff


	//   ....[7]....
        /*0058*/ 	.word	0xffffffff


	//   ....[8]....
        /*005c*/ 	.word	0xffffffff


	//   ....[9]....
        /*0060*/ 	.word	0xffffffff


	//   ....[10]....
        /*0064*/ 	.word	0xffffffff


	//   ....[11]....
        /*0068*/ 	.word	0xffffffff


	//   ....[12]....
        /*006c*/ 	.word	0xffffffff


	//   ....[13]....
        /*0070*/ 	.word	0xffffffff


	//   ....[14]....
        /*0074*/ 	.word	0xffffffff


	//   ....[15]....
        /*0078*/ 	.word	0xffffffff


	//   ....[16]....
        /*007c*/ 	.word	0xffffffff


	//   ....[17]....
        /*0080*/ 	.word	0xffffffff


	//   ....[18]....
        /*0084*/ 	.word	0xffffffff


	//   ....[19]....
        /*0088*/ 	.word	0xffffffff


	//   ....[20]....
        /*008c*/ 	.word	0xffffffff


	//   ....[21]....
        /*0090*/ 	.word	0xffffffff


	//   ....[22]....
        /*0094*/ 	.word	0xffffffff


	//   ....[23]....
        /*0098*/ 	.word	0xffffffff


	//   ....[24]....
        /*009c*/ 	.word	0xffffffff


	//   ....[25]....
        /*00a0*/ 	.word	0xffffffff


	//   ....[26]....
        /*00a4*/ 	.word	0xffffffff


	//   ....[27]....
        /*00a8*/ 	.word	0xffffffff


	//   ....[28]....
        /*00ac*/ 	.word	0xffffffff


	//   ....[29]....
        /*00b0*/ 	.word	0xffffffff


	//   ....[30]....
        /*00b4*/ 	.word	0xffffffff


	//   ....[31]....
        /*00b8*/ 	.word	0xffffffff


	//   ....[32]....
        /*00bc*/ 	.word	0xffffffff


	//   ....[33]....
        /*00c0*/ 	.word	0xffffffff


	//   ....[34]....
        /*00c4*/ 	.word	0xffffffff


	//   ....[35]....
        /*00c8*/ 	.word	0xffffffff


	//   ....[36]....
        /*00cc*/ 	.word	0xffffffff


	//   ....[37]....
        /*00d0*/ 	.word	0xffffffff


	//   ....[38]....
        /*00d4*/ 	.word	0xffffffff


	//   ....[39]....
        /*00d8*/ 	.word	0xffffffff


	//   ....[40]....
        /*00dc*/ 	.word	0xffffffff


	//   ....[41]....
        /*00e0*/ 	.word	0xffffffff


	//   ....[42]....
        /*00e4*/ 	.word	0xffffffff


	//   ....[43]....
        /*00e8*/ 	.word	0xffffffff


	//   ....[44]....
        /*00ec*/ 	.word	0xffffffff


	//   ....[45]....
        /*00f0*/ 	.word	0xffffffff


	//   ....[46]....
        /*00f4*/ 	.word	0xffffffff


	//   ....[47]....
        /*00f8*/ 	.word	0xffffffff


	//   ....[48]....
        /*00fc*/ 	.word	0xffffffff


	//   ....[49]....
        /*0100*/ 	.word	0xffffffff


	//   ....[50]....
        /*0104*/ 	.word	0xffffffff


	//   ....[51]....
        /*0108*/ 	.word	0xffffffff


	//   ....[52]....
        /*010c*/ 	.word	0xffffffff


	//   ....[53]....
        /*0110*/ 	.word	0xffffffff


	//   ....[54]....
        /*0114*/ 	.word	0xffffffff


	//   ....[55]....
        /*0118*/ 	.word	0xffffffff


	//   ....[56]....
        /*011c*/ 	.word	0xffffffff


	//   ....[57]....
        /*0120*/ 	.word	0xffffffff


	//   ....[58]....
        /*0124*/ 	.word	0xffffffff


	//   ....[59]....
        /*0128*/ 	.word	0xffffffff


	//   ....[60]....
        /*012c*/ 	.word	0xffffffff


	//   ....[61]....
        /*0130*/ 	.word	0xffffffff


	//   ....[62]....
        /*0134*/ 	.word	0xffffffff


	//   ....[63]....
        /*0138*/ 	.word	0xffffffff


	//   ....[64]....
        /*013c*/ 	.word	0xffffffff


	//   ....[65]....
        /*0140*/ 	.word	0xffffffff


	//   ....[66]....
        /*0144*/ 	.word	0xffffffff


	//   ....[67]....
        /*0148*/ 	.word	0xffffffff


	//   ....[68]....
        /*014c*/ 	.word	0xffffffff


	//   ....[69]....
        /*0150*/ 	.word	0xffffffff


	//   ....[70]....
        /*0154*/ 	.word	0xffffffff


	//   ....[71]....
        /*0158*/ 	.word	0xffffffff


	//   ....[72]....
        /*015c*/ 	.word	0xffffffff


	//   ....[73]....
        /*0160*/ 	.word	0xffffffff


	//   ....[74]....
        /*0164*/ 	.word	0xffffffff


	//   ....[75]....
        /*0168*/ 	.word	0xffffffff


	//   ....[76]....
        /*016c*/ 	.word	0xffffffff


	//   ....[77]....
        /*0170*/ 	.word	0xffffffff


	//   ....[78]....
        /*0174*/ 	.word	0xffffffff


	//   ....[79]....
        /*0178*/ 	.word	0xffffffff


	//   ....[80]....
        /*017c*/ 	.word	0xffffffff


	//   ....[81]....
        /*0180*/ 	.word	0xffffffff


	//   ....[82]....
        /*0184*/ 	.word	0xffffffff


	//   ....[83]....
        /*0188*/ 	.word	0xffffffff


	//   ....[84]....
        /*018c*/ 	.word	0xffffffff


	//   ....[85]....
        /*0190*/ 	.word	0xffffffff


	//   ....[86]....
        /*0194*/ 	.word	0xffffffff


	//   ....[87]....
        /*0198*/ 	.word	0xffffffff


	//   ....[88]....
        /*019c*/ 	.word	0xffffffff


	//   ....[89]....
        /*01a0*/ 	.word	0xffffffff


	//   ....[90]....
        /*01a4*/ 	.word	0xffffffff


	//   ....[91]....
        /*01a8*/ 	.word	0xffffffff


	//   ....[92]....
        /*01ac*/ 	.word	0xffffffff


	//   ....[93]....
        /*01b0*/ 	.word	0xffffffff


	//   ....[94]....
        /*01b4*/ 	.word	0xffffffff


	//----- nvinfo : EIATTR_COOP_GROUP_INSTR_OFFSETS
	.align		4
.L_2749:
        /*01b8*/ 	.byte	0x04, 0x28
        /*01ba*/ 	.short	(.L_2751 - .L_2750)


	//   ....[0]....
.L_2750:
        /*01bc*/ 	.word	0x00000660


	//   ....[1]....
        /*01c0*/ 	.word	0x00000710


	//   ....[2]....
        /*01c4*/ 	.word	0x00000860


	//   ....[3]....
        /*01c8*/ 	.word	0x00000990


	//   ....[4]....
        /*01cc*/ 	.word	0x000011c0


	//   ....[5]....
        /*01d0*/ 	.word	0x00001b90


	//   ....[6]....
        /*01d4*/ 	.word	0x00001f20


	//   ....[7]....
        /*01d8*/ 	.word	0x00003ce0


	//   ....[8]....
        /*01dc*/ 	.word	0x00003d20


	//   ....[9]....
        /*01e0*/ 	.word	0x00003d60


	//   ....[10]....
        /*01e4*/ 	.word	0x00003da0


	//   ....[11]....
        /*01e8*/ 	.word	0x00003dd0


	//   ....[12]....
        /*01ec*/ 	.word	0x00003ef0


	//   ....[13]....
        /*01f0*/ 	.word	0x00003f40


	//   ....[14]....
        /*01f4*/ 	.word	0x00003f80


	//   ....[15]....
        /*01f8*/ 	.word	0x00003fd0


	//   ....[16]....
        /*01fc*/ 	.word	0x000041e0


	//   ....[17]....
        /*0200*/ 	.word	0x00004220


	//   ....[18]....
        /*0204*/ 	.word	0x00004250


	//   ....[19]....
        /*0208*/ 	.word	0x00004280


	//   ....[20]....
        /*020c*/ 	.word	0x000044c0


	//   ....[21]....
        /*0210*/ 	.word	0x000044f0


	//   ....[22]....
        /*0214*/ 	.word	0x00004520


	//   ....[23]....
        /*0218*/ 	.word	0x00004550


	//   ....[24]....
        /*021c*/ 	.word	0x000047b0


	//   ....[25]....
        /*0220*/ 	.word	0x000047e0


	//   ....[26]....
        /*0224*/ 	.word	0x00004810


	//   ....[27]....
        /*0228*/ 	.word	0x00004840


	//   ....[28]....
        /*022c*/ 	.word	0x00004a20


	//   ....[29]....
        /*0230*/ 	.word	0x00004a60


	//   ....[30]....
        /*0234*/ 	.word	0x00004aa0


	//   ....[31]....
        /*0238*/ 	.word	0x00004ad0


	//   ....[32]....
        /*023c*/ 	.word	0x00004b00


	//   ....[33]....
        /*0240*/ 	.word	0x00004ca0


	//   ....[34]....
        /*0244*/ 	.word	0x00004cd0


	//   ....[35]....
        /*0248*/ 	.word	0x00004d00


	//   ....[36]....
        /*024c*/ 	.word	0x00004d10


	//   ....[37]....
        /*0250*/ 	.word	0x00004e00


	//   ....[38]....
        /*0254*/ 	.word	0x00004e40


	//   ....[39]....
        /*0258*/ 	.word	0x00004e50


	//   ....[40]....
        /*025c*/ 	.word	0x00004e60


	//   ....[41]....
        /*0260*/ 	.word	0x00004f60


	//   ....[42]....
        /*0264*/ 	.word	0x00004fa0


	//   ....[43]....
        /*0268*/ 	.word	0x00004fe0


	//   ....[44]....
        /*026c*/ 	.word	0x00005010


	//   ....[45]....
        /*0270*/ 	.word	0x000050f0


	//   ....[46]....
        /*0274*/ 	.word	0x00005120


	//   ....[47]....
        /*0278*/ 	.word	0x00005140


	//   ....[48]....
        /*027c*/ 	.word	0x00005150


	//   ....[49]....
        /*0280*/ 	.word	0x00005230


	//   ....[50]....
        /*0284*/ 	.word	0x00005260


	//   ....[51]....
        /*0288*/ 	.word	0x00005280


	//   ....[52]....
        /*028c*/ 	.word	0x00005290


	//   ....[53]....
        /*0290*/ 	.word	0x00005380


	//   ....[54]....
        /*0294*/ 	.word	0x000053c0


	//   ....[55]....
        /*0298*/ 	.word	0x00005400


	//   ....[56]....
        /*029c*/ 	.word	0x00005440


	//   ....[57]....
        /*02a0*/ 	.word	0x00005470


	//   ....[58]....
        /*02a4*/ 	.word	0x000054a0


	//   ....[59]....
        /*02a8*/ 	.word	0x000054d0


	//   ....[60]....
        /*02ac*/ 	.word	0x00005500


	//   ....[61]....
        /*02b0*/ 	.word	0x00005530


	//   ....[62]....
        /*02b4*/ 	.word	0x00005560


	//   ....[63]....
        /*02b8*/ 	.word	0x00006ce0


	//   ....[64]....
        /*02bc*/ 	.word	0x00006d10


	//   ....[65]....
        /*02c0*/ 	.word	0x00006d50


	//   ....[66]....
        /*02c4*/ 	.word	0x00006d80


	//   ....[67]....
        /*02c8*/ 	.word	0x00006e40


	//   ....[68]....
        /*02cc*/ 	.word	0x00006e70


	//   ....[69]....
        /*02d0*/ 	.word	0x00006ea0


	//   ....[70]....
        /*02d4*/ 	.word	0x00006ed0


	//   ....[71]....
        /*02d8*/ 	.word	0x00006fd0


	//   ....[72]....
        /*02dc*/ 	.word	0x00007010


	//   ....[73]....
        /*02e0*/ 	.word	0x00007040


	//   ....[74]....
        /*02e4*/ 	.word	0x00007070


	//   ....[75]....
        /*02e8*/ 	.word	0x000071a0


	//   ....[76]....
        /*02ec*/ 	.word	0x000071e0


	//   ....[77]....
        /*02f0*/ 	.word	0x00007210


	//   ....[78]....
        /*02f4*/ 	.word	0x00007240


	//   ....[79]....
        /*02f8*/ 	.word	0x00007360


	//   ....[80]....
        /*02fc*/ 	.word	0x000073a0


	//   ....[81]....
        /*0300*/ 	.word	0x000073d0


	//   ....[82]....
        /*0304*/ 	.word	0x00007400


	//   ....[83]....
        /*0308*/ 	.word	0x00007b00


	//   ....[84]....
        /*030c*/ 	.word	0x00007d90


	//   ....[85]....
        /*0310*/ 	.word	0x00007ef0


	//   ....[86]....
        /*0314*/ 	.word	0x00007f40


	//   ....[87]....
        /*0318*/ 	.word	0x00007f70


	//   ....[88]....
        /*031c*/ 	.word	0x00007f90


	//   ....[89]....
        /*0320*/ 	.word	0x00007fb0


	//   ....[90]....
        /*0324*/ 	.word	0x00008060


	//   ....[91]....
        /*0328*/ 	.word	0x000080b0


	//   ....[92]....
        /*032c*/ 	.word	0x000080d0


	//   ....[93]....
        /*0330*/ 	.word	0x000080f0


	//   ....[94]....
        /*0334*/ 	.word	0x00008110


	//----- nvinfo : EIATTR_EXIT_INSTR_OFFSETS
	.align		4
.L_2751:
        /*0338*/ 	.byte	0x04, 0x1c
        /*033a*/ 	.short	(.L_2753 - .L_2752)


	//   ....[0]....
.L_2752:
        /*033c*/ 	.word	0x000081d0


	//   ....[1]....
        /*0340*/ 	.word	0x00008710


	//----- nvinfo : EIATTR_MAX_THREADS
	.align		4
.L_2753:
        /*0344*/ 	.byte	0x04, 0x05
        /*0346*/ 	.short	(.L_2755 - .L_2754)
.L_2754:
        /*0348*/ 	.word	0x00000020
        /*034c*/ 	.word	0x00000001
        /*0350*/ 	.word	0x00000001


	//----- nvinfo : EIATTR_CRS_STACK_SIZE
	.align		4
.L_2755:
        /*0354*/ 	.byte	0x04, 0x1e
        /*0356*/ 	.short	(.L_2757 - .L_2756)
.L_2756:
        /*0358*/ 	.word	0x00000000
.L_2757:


//--------------------- .nv.info._Z25selective_scan_bwd_kernelI32Selective_Scan_bwd_kernel_traitsILi32ELi16ELb1ELb0ELb0ELb1ELb0EN3c108BFloat16ENS1_7complexIfEEEEv12SSMParamsBwd --------------------------
	.section	.nv.info._Z25selective_scan_bwd_kernelI32Selective_Scan_bwd_kernel_traitsILi32ELi16ELb1ELb0ELb0ELb1ELb0EN3c108BFloat16ENS1_7complexIfEEEEv12SSMParamsBwd,"",@"SHT_CUDA_INFO"
	.sectionflags	@""
	.align	4


	//----- nvinfo : EIATTR_CUDA_API_VERSION
	.align		4
        /*0000*/ 	.byte	0x04, 0x37
        /*0002*/ 	.short	(.L_2759 - .L_2758)
.L_2758:
        /*0004*/ 	.word	0x00000082


	//----- nvinfo : EIATTR_SW2861232_WAR
	.align		4
.L_2759:
        /*0008*/ 	.byte	0x01, 0x35
	.zero		2


	//----- nvinfo : EIATTR_PARAM_CBANK
	.align		4
        /*000c*/ 	.byte	0x04, 0x0a
        /*000e*/ 	.short	(.L_2761 - .L_2760)
	.align		4
.L_2760:
        /*0010*/ 	.word	index@(.nv.constant0._Z25selective_scan_bwd_kernelI32Selective_Scan_bwd_kernel_traitsILi32ELi16ELb1ELb0ELb0ELb1ELb0EN3c108BFloat16ENS1_7complexIfEEEEv12SSMParamsBwd)
        /*0014*/ 	.short	0x0160
        /*0016*/ 	.short	0x01f0


	//----- nvinfo : EIATTR_CBANK_PARAM_SIZE
	.align		4
.L_2761:
        /*0018*/ 	.byte	0x03, 0x19
        /*001a*/ 	.short	0x01f0


	//----- nvinfo : EIATTR_KPARAM_INFO
	.align		4
        /*001c*/ 	.byte	0x04, 0x17
        /*001e*/ 	.short	(.L_2763 - .L_2762)
.L_2762:
        /*0020*/ 	.word	0x00000000
        /*0024*/ 	.short	0x0000
        /*0026*/ 	.short	0x0000
        /*0028*/ 	.byte	0x00, 0xf0, 0xc1, 0x07


	//----- nvinfo : EIATTR_MAXREG_COUNT
	.align		4
.L_2763:
        /*002c*/ 	.byte	0x03, 0x1b
        /*002e*/ 	.short	0x00ff


	//----- nvinfo : EIATTR_NUM_BARRIERS
	.align		4
        /*0030*/ 	.byte	0x02, 0x4c
        /*0032*/ 	.byte	0x01
	.zero		1


	//----- nvinfo : EIATTR_MERCURY_ISA_VERSION
	.align		4
        /*0034*/ 	.byte	0x03, 0x5f
        /*0036*/ 	.short	0x0000


	//----- nvinfo : EIATTR_COOP_GROUP_MASK_REGIDS
	.align		4
        /*0038*/ 	.byte	0x04, 0x29
        /*003a*/ 	.short	(.L_2765 - .L_2764)


	//   ....[0]....
.L_2764:
        /*003c*/ 	.word	0xffffffff


	//   ....[1]....
        /*0040*/ 	.word	0xffffffff


	//   ....[2]....
        /*0044*/ 	.word	0xffffffff


	//   ....[3]....
        /*0048*/ 	.word	0xffffffff


	//   ....[4]....
        /*004c*/ 	.word	0xffffffff


	//   ....[5]....
        /*0050*/ 	.word	0xffffffff


	//   ....[6]....
        /*0054*/ 	.word	0xffffffff


	//   ....[7]....
        /*0058*/ 	.word	0xffffffff


	//   ....[8]....
        /*005c*/ 	.word	0xffffffff


	//   ....[9]....
        /*0060*/ 	.word	0xffffffff


	//   ....[10]....
        /*0064*/ 	.word	0xffffffff


	//   ....[11]....
        /*0068*/ 	.word	0xffffffff


	//   ....[12]....
        /*006c*/ 	.word	0xffffffff


	//   ....[13]....
        /*0070*/ 	.word	0xffffffff


	//   ....[14]....
        /*0074*/ 	.word	0xffffffff


	//   ....[15]....
        /*0078*/ 	.word	0xffffffff


	//   ....[16]....
        /*007c*/ 	.word	0xffffffff


	//   ....[17]....
        /*0080*/ 	.word	0xffffffff


	//   ....[18]....
        /*0084*/ 	.word	0xffffffff


	//   ....[19]....
        /*0088*/ 	.word	0xffffffff


	//   ....[20]....
        /*008c*/ 	.word	0xffffffff


	//   ....[21]....
        /*0090*/ 	.word	0xffffffff


	//   ....[22]....
        /*0094*/ 	.word	0xffffffff


	//   ....[23]....
        /*0098*/ 	.word	0xffffffff


	//   ....[24]....
        /*009c*/ 	.word	0xffffffff


	//   ....[25]....
        /*00a0*/ 	.word	0xffffffff


	//   ....[26]....
        /*00a4*/ 	.word	0xffffffff


	//   ....[27]....
        /*00a8*/ 	.word	0xffffffff


	//   ....[28]....
        /*00ac*/ 	.word	0xffffffff


	//   ....[29]....
        /*00b0*/ 	.word	0xffffffff


	//   ....[30]....
        /*00b4*/ 	.word	0xffffffff


	//   ....[31]....
        /*00b8*/ 	.word	0xffffffff


	//   ....[32]....
        /*00bc*/ 	.word	0xffffffff


	//   ....[33]....
        /*00c0*/ 	.word	0xffffffff


	//   ....[34]....
        /*00c4*/ 	.word	0xffffffff


	//   ....[35]....
        /*00c8*/ 	.word	0xffffffff


	//   ....[36]....
        /*00cc*/ 	.word	0xffffffff


	//   ....[37]....
        /*00d0*/ 	.word	0xffffffff


	//   ....[38]....
        /*00d4*/ 	.word	0xffffffff


	//   ....[39]....
        /*00d8*/ 	.word	0xffffffff


	//   ....[40]....
        /*00dc*/ 	.word	0xffffffff


	//   ....[41]....
        /*00e0*/ 	.word	0xffffffff


	//   ....[42]....
        /*00e4*/ 	.word	0xffffffff


	//   ....[43]....
        /*00e8*/ 	.word	0xffffffff


	//   ....[44]....
        /*00ec*/ 	.word	0xffffffff


	//   ....[45]....
        /*00f0*/ 	.word	0xffffffff


	//   ....[46]....
        /*00f4*/ 	.word	0xffffffff


	//   ....[47]....
        /*00f8*/ 	.word	0xffffffff


	//   ....[48]....
        /*00fc*/ 	.word	0xffffffff


	//   ....[49]....
        /*0100*/ 	.word	0xffffffff


	//   ....[50]....
        /*0104*/ 	.word	0xffffffff


	//   ....[51]....
        /*0108*/ 	.word	0xffffffff


	//   ....[52]....
        /*010c*/ 	.word	0xffffffff


	//   ....[53]....
        /*0110*/ 	.word	0xffffffff


	//   ....[54]....
        /*0114*/ 	.word	0xffffffff


	//   ....[55]....
        /*0118*/ 	.word	0xffffffff


	//   ....[56]....
        /*011c*/ 	.word	0xffffffff


	//   ....[57]....
        /*0120*/ 	.word	0xffffffff


	//   ....[58]....
        /*0124*/ 	.word	0xffffffff


	//   ....[59]....
        /*0128*/ 	.word	0xffffffff


	//   ....[60]....
        /*012c*/ 	.word	0xffffffff


	//   ....[61]....
        /*0130*/ 	.word	0xffffffff


	//   ....[62]....
        /*0134*/ 	.word	0xffffffff


	//   ....[63]....
        /*0138*/ 	.word	0xffffffff


	//   ....[64]....
        /*013c*/ 	.word	0xffffffff


	//   ....[65]....
        /*0140*/ 	.word	0xffffffff


	//   ....[66]....
        /*0144*/ 	.word	0xffffffff


	//   ....[67]....
        /*0148*/ 	.word	0xffffffff


	//   ....[68]....
        /*014c*/ 	.word	0xffffffff


	//   ....[69]....
        /*0150*/ 	.word	0xffffffff


	//   ....[70]....
        /*0154*/ 	.word	0xffffffff


	//   ....[71]....
        /*0158*/ 	.word	0xffffffff


	//   ....[72]....
        /*015c*/ 	.word	0xffffffff


	//   ....[73]....
        /*0160*/ 	.word	0xffffffff


	//   ....[74]....
        /*0164*/ 	.word	0xffffffff


	//   ....[75]....
        /*0168*/ 	.word	0xffffffff


	//   ....[76]....
        /*016c*/ 	.word	0xffffffff


	//   ....[77]....
        /*0170*/ 	.word	0xffffffff


	//   ....[78]....
        /*0174*/ 	.word	0xffffffff


	//   ....[79]....
        /*0178*/ 	.word	0xffffffff


	//   ....[80]....
        /*017c*/ 	.word	0xffffffff


	//   ....[81]....
        /*0180*/ 	.word	0xffffffff


	//   ....[82]....
        /*0184*/ 	.word	0xffffffff


	//   ....[83]....
        /*0188*/ 	.word	0xffffffff


	//   ....[84]....
        /*018c*/ 	.word	0xffffffff


	//   ....[85]....
        /*0190*/ 	.word	0xffffffff


	//   ....[86]....
        /*0194*/ 	.word	0xffffffff


	//   ....[87]....
        /*0198*/ 	.word	0xffffffff


	//   ....[88]....
        /*019c*/ 	.word	0xffffffff


	//   ....[89]....
        /*01a0*/ 	.word	0xffffffff


	//   ....[90]....
        /*01a4*/ 	.word	0xffffffff


	//   ....[91]....
        /*01a8*/ 	.word	0xffffffff


	//----- nvinfo : EIATTR_COOP_GROUP_INSTR_OFFSETS
	.align		4
.L_2765:
        /*01ac*/ 	.byte	0x04, 0x28
        /*01ae*/ 	.short	(.L_2767 - .L_2766)


	//   ....[0]....
.L_2766:
        /*01b0*/ 	.word	0x00000670


	//   ....[1]....
        /*01b4*/ 	.word	0x00000720


	//   ....[2]....
        /*01b8*/ 	.word	0x00000910


	//   ....[3]....
        /*01bc*/ 	.word	0x00004bb0


	//   ....[4]....
        /*01c0*/ 	.word	0x00004c00


	//   ....[5]....
        /*01c4*/ 	.word	0x00004c40


	//   ....[6]....
        /*01c8*/ 	.word	0x00004c70


	//   ....[7]....
        /*01cc*/ 	.word	0x00004de0


	//   ....[8]....
        /*01d0*/ 	.word	0x00004e20


	//   ....[9]....
        /*01d4*/ 	.word	0x00004e50


	//   ....[10]....
        /*01d8*/ 	.word	0x00004e90


	//   ....[11]....
        /*01dc*/ 	.word	0x000050c0


	//   ....[12]....
        /*01e0*/ 	.word	0x00005100


	//   ....[13]....
        /*01e4*/ 	.word	0x00005130


	//   ....[14]....
        /*01e8*/ 	.word	0x00005160


	//   ....[15]....
        /*01ec*/ 	.word	0x00005380


	//   ....[16]....
        /*01f0*/ 	.word	0x000053c0


	//   ....[17]....
        /*01f4*/ 	.word	0x000053f0


	//   ....[18]....
        /*01f8*/ 	.word	0x00005420


	//   ....[19]....
        /*01fc*/ 	.word	0x00005650


	//   ....[20]....
        /*0200*/ 	.word	0x000056a0


	//   ....[21]....
        /*0204*/ 	.word	0x000056d0


	//   ....[22]....
        /*0208*/ 	.word	0x00005700


	//   ....[23]....
        /*020c*/ 	.word	0x00005820


	//   ....[24]....
        /*0210*/ 	.word	0x00005900


	//   ....[25]....
        /*0214*/ 	.word	0x00005940


	//   ....[26]....
        /*0218*/ 	.word	0x00005980


	//   ....[27]....
        /*021c*/ 	.word	0x000059b0


	//   ....[28]....
        /*0220*/ 	.word	0x000059e0


	//   ....[29]....
        /*0224*/ 	.word	0x00005b70


	//   ....[30]....
        /*0228*/ 	.word	0x00005bb0


	//   ....[31]....
        /*022c*/ 	.word	0x00005be0


	//   ....[32]....
        /*0230*/ 	.word	0x00005bf0


	//   ....[33]....
        /*0234*/ 	.word	0x00005ce0


	//   ....[34]....
        /*0238*/ 	.word	0x00005d20


	//   ....[35]....
        /*023c*/ 	.word	0x00005d30


	//   ....[36]....
        /*0240*/ 	.word	0x00005d40


	//   ....[37]....
        /*0244*/ 	.word	0x00005e40


	//   ....[38]....
        /*0248*/ 	.word	0x00005e80


	//   ....[39]....
        /*024c*/ 	.word	0x00005ec0


	//   ....[40]....
        /*0250*/ 	.word	0x00005ef0


	//   ....[41]....
        /*0254*/ 	.word	0x00005fd0


	//   ....[42]....
        /*0258*/ 	.word	0x00006000


	//   ....[43]....
        /*025c*/ 	.word	0x00006020


	//   ....[44]....
        /*0260*/ 	.word	0x00006030


	//   ....[45]....
        /*0264*/ 	.word	0x00006110


	//   ....[46]....
        /*0268*/ 	.word	0x00006140


	//   ....[47]....
        /*026c*/ 	.word	0x00006160


	//   ....[48]....
        /*0270*/ 	.word	0x00006170


	//   ....[49]....
        /*0274*/ 	.word	0x00006260


	//   ....[50]....
        /*0278*/ 	.word	0x000062a0


	//   ....[51]....
        /*027c*/ 	.word	0x000062e0


	//   ....[52]....
        /*0280*/ 	.word	0x00006320


	//   ....[53]....
        /*0284*/ 	.word	0x00006350


	//   ....[54]....
        /*0288*/ 	.word	0x00006380


	//   ....[55]....
        /*028c*/ 	.word	0x000063b0


	//   ....[56]....
        /*0290*/ 	.word	0x000063e0


	//   ....[57]....
        /*0294*/ 	.word	0x00006410


	//   ....[58]....
        /*0298*/ 	.word	0x00006440


	//   ....[59]....
        /*029c*/ 	.word	0x00007be0


	//   ....[60]....
        /*02a0*/ 	.word	0x00007c10


	//   ....[61]....
        /*02a4*/ 	.word	0x00007c50


	//   ....[62]....
        /*02a8*/ 	.word	0x00007c80


	//   ....[63]....
        /*02ac*/ 	.word	0x00007d40


	//   ....[64]....
        /*02b0*/ 	.word	0x00007d70


	//   ....[65]....
        /*02b4*/ 	.word	0x00007da0


	//   ....[66]....
        /*02b8*/ 	.word	0x00007dd0


	//   ....[67]....
        /*02bc*/ 	.word	0x00007ec0


	//   ....[68]....
        /*02c0*/ 	.word	0x00007f00


	//   ....[69]....
        /*02c4*/ 	.word	0x00007f30


	//   ....[70]....
        /*02c8*/ 	.word	0x00007f60


	//   ....[71]....
        /*02cc*/ 	.word	0x00008000


	//   ....[72]....
        /*02d0*/ 	.word	0x00008030


	//   ....[73]....
        /*02d4*/ 	.word	0x00008060


	//   ....[74]....
        /*02d8*/ 	.word	0x000080a0


	//   ....[75]....
        /*02dc*/ 	.word	0x000081d0


	//   ....[76]....
        /*02e0*/ 	.word	0x00008210


	//   ....[77]....
        /*02e4*/ 	.word	0x00008240


	//   ....[78]....
        /*02e8*/ 	.word	0x00008270


	//   ....[79]....
        /*02ec*/ 	.word	0x000089f0


	//   ....[80]....
        /*02f0*/ 	.word	0x00009080


	//   ....[81]....
        /*02f4*/ 	.word	0x00009530


	//   ....[82]....
        /*02f8*/ 	.word	0x000096d0


	//   ....[83]....
        /*02fc*/ 	.word	0x00009720


	//   ....[84]....
        /*0300*/ 	.word	0x00009750


	//   ....[85]....
        /*0304*/ 	.word	0x00009770


	//   ....[86]....
        /*0308*/ 	.word	0x00009790


	//   ....[87]....
        /*030c*/ 	.word	0x00009840


	//   ....[88]....
        /*0310*/ 	.word	0x00009890


	//   ....[89]....
        /*0314*/ 	.word	0x000098b0


	//   ....[90]....
        /*0318*/ 	.word	0x000098d0


	//   ....[91]....
        /*031c*/ 	.word	0x000098f0


	//----- nvinfo : EIATTR_EXIT_INSTR_OFFSETS
	.align		4
.L_2767:
        /*0320*/ 	.byte	0x04, 0x1c
        /*0322*/ 	.short	(.L_2769 - .L_2768)


	//   ....[0]....
.L_2768:
        /*0324*/ 	.word	0x000099b0


	//   ....[1]....
        /*0328*/ 	.word	0x00009ef0


	//----- nvinfo : EIATTR_MAX_THREADS
	.align		4
.L_2769:
        /*032c*/ 	.byte	0x04, 0x05
        /*032e*/ 	.short	(.L_2771 - .L_2770)
.L_2770:
        /*0330*/ 	.word	0x00000020
        /*0334*/ 	.word	0x00000001
        /*0338*/ 	.word	0x00000001


	//----- nvinfo : EIATTR_CRS_STACK_SIZE
	.align		4
.L_2771:
        /*033c*/ 	.byte	0x04, 0x1e
        /*033e*/ 	.short	(.L_2773 - .L_2772)
.L_2772:
        /*0340*/ 	.word	0x00000000
.L_2773:


//--------------------- .nv.info._Z25selective_scan_bwd_kernelI32Selective_Scan_bwd_kernel_traitsILi32ELi16ELb1ELb0ELb0ELb1ELb1EN3c108BFloat16ENS1_7complexIfEEEEv12SSMParamsBwd --------------------------
	.section	.nv.info._Z25selective_scan_bwd_kernelI32Selective_Scan_bwd_kernel_traitsILi32ELi16ELb1ELb0ELb0ELb1ELb1EN3c108BFloat16ENS1_7complexIfEEEEv12SSMParamsBwd,"",@"SHT_CUDA_INFO"
	.sectionflags	@""
	.align	4


	//----- nvinfo : EIATTR_CUDA_API_VERSION
	.align		4
        /*0000*/ 	.byte	0x04, 0x37
        /*0002*/ 	.short	(.L_2775 - .L_2774)
.L_2774:
        /*0004*/ 	.word	0x00000082


	//----- nvinfo : EIATTR_SW2861232_WAR
	.align		4
.L_2775:
        /*0008*/ 	.byte	0x01, 0x35
	.zero		2


	//----- nvinfo : EIATTR_PARAM_CBANK
	.align		4
        /*000c*/ 	.byte	0x04, 0x0a
        /*000e*/ 	.short	(.L_2777 - .L_2776)
	.align		4
.L_2776:
        /*0010*/ 	.word	index@(.nv.constant0._Z25selective_scan_bwd_kernelI32Selective_Scan_bwd_kernel_traitsILi32ELi16ELb1ELb0ELb0ELb1ELb1EN3c108BFloat16ENS1_7complexIfEEEEv12SSMParamsBwd)
        /*0014*/ 	.short	0x0160
        /*0016*/ 	.short	0x01f0


	//----- nvinfo : EIATTR_CBANK_PARAM_SIZE
	.align		4
.L_2777:
        /*0018*/ 	.byte	0x03, 0x19
        /*001a*/ 	.short	0x01f0


	//----- nvinfo : EIATTR_KPARAM_INFO
	.align		4
        /*001c*/ 	.byte	0x04, 0x17
        /*001e*/ 	.short	(.L_2779 - .L_2778)
.L_2778:
        /*0020*/ 	.word	0x00000000
        /*0024*/ 	.short	0x0000
        /*0026*/ 	.short	0x0000
        /*0028*/ 	.byte	0x00, 0xf0, 0xc1, 0x07


	//----- nvinfo : EIATTR_MAXREG_COUNT
	.align		4
.L_2779:
        /*002c*/ 	.byte	0x03, 0x1b
        /*002e*/ 	.short	0x00ff


	//----- nvinfo : EIATTR_NUM_BARRIERS
	.align		4
        /*0030*/ 	.byte	0x02, 0x4c
        /*0032*/ 	.byte	0x01
	.zero		1


	//----- nvinfo : EIATTR_MERCURY_ISA_VERSION
	.align		4
        /*0034*/ 	.byte	0x03, 0x5f
        /*0036*/ 	.short	0x0000


	//----- nvinfo : EIATTR_COOP_GROUP_MASK_REGIDS
	.align		4
        /*0038*/ 	.byte	0x04, 0x29
        /*003a*/ 	.short	(.L_2781 - .L_2780)


	//   ....[0]....
.L_2780:
        /*003c*/ 	.word	0xffffffff


	//   ....[1]....
        /*0040*/ 	.word	0xffffffff


	//   ....[2]....
        /*0044*/ 	.word	0xffffffff


	//   ....[3]....
        /*0048*/ 	.word	0xffffffff


	//   ....[4]....
        /*004c*/ 	.word	0xffffffff


	//   ....[5]....
        /*0050*/ 	.word	0xffffffff


	//   ....[6]....
        /*0054*/ 	.word	0xffffffff


	//   ....[7]....
        /*0058*/ 	.word	0xffffffff


	//   ....[8]....
        /*005c*/ 	.word	0xffffffff


	//   ....[9]....
        /*0060*/ 	.word	0xffffffff


	//   ....[10]....
        /*0064*/ 	.word	0xffffffff


	//   ....[11]....
        /*0068*/ 	.word	0xffffffff


	//   ....[12]....
        /*006c*/ 	.word	0xffffffff


	//   ....[13]....
        /*0070*/ 	.word	0xffffffff


	//   ....[14]....
        /*0074*/ 	.word	0xffffffff


	//   ....[15]....
        /*0078*/ 	.word	0xffffffff


	//   ....[16]....
        /*007c*/ 	.word	0xffffffff


	//   ....[17]....
        /*0080*/ 	.word	0xffffffff


	//   ....[18]....
        /*0084*/ 	.word	0xffffffff


	//   ....[19]....
        /*0088*/ 	.word	0xffffffff


	//   ....[20]....
        /*008c*/ 	.word	0xffffffff


	//   ....[21]....
        /*0090*/ 	.word	0xffffffff


	//   ....[22]....
        /*0094*/ 	.word	0xffffffff


	//   ....[23]....
        /*0098*/ 	.word	0xffffffff


	//   ....[24]....
        /*009c*/ 	.word	0xffffffff


	//   ....[25]....
        /*00a0*/ 	.word	0xffffffff


	//   ....[26]....
        /*00a4*/ 	.word	0xffffffff


	//   ....[27]....
        /*00a8*/ 	.word	0xffffffff


	//   ....[28]....
        /*00ac*/ 	.word	0xffffffff


	//   ....[29]....
        /*00b0*/ 	.word	0xffffffff


	//   ....[30]....
        /*00b4*/ 	.word	0xffffffff


	//   ....[31]....
        /*00b8*/ 	.word	0xffffffff


	//   ....[32]....
        /*00bc*/ 	.word	0xffffffff


	//   ....[33]....
        /*00c0*/ 	.word	0xffffffff


	//   ....[34]....
        /*00c4*/ 	.word	0xffffffff


	//   ....[35]....
        /*00c8*/ 	.word	0xffffffff


	//   ....[36]....
        /*00cc*/ 	.word	0xffffffff


	//   ....[37]....
        /*00d0*/ 	.word	0xffffffff


	//   ....[38]....
        /*00d4*/ 	.word	0xffffffff


	//   ....[39]....
        /*00d8*/ 	.word	0xffffffff


	//   ....[40]....
        /*00dc*/ 	.word	0xffffffff


	//   ....[41]....
        /*00e0*/ 	.word	0xffffffff


	//   ....[42]....
        /*00e4*/ 	.word	0xffffffff


	//   ....[43]....
        /*00e8*/ 	.word	0xffffffff


	//   ....[44]....
        /*00ec*/ 	.word	0xffffffff


	//   ....[45]....
        /*00f0*/ 	.word	0xffffffff


	//   ....[46]....
        /*00f4*/ 	.word	0xffffffff


	//   ....[47]....
        /*00f8*/ 	.word	0xffffffff


	//   ....[48]....
        /*00fc*/ 	.word	0xffffffff


	//   ....[49]....
        /*0100*/ 	.word	0xffffffff


	//   ....[50]....
        /*0104*/ 	.word	0xffffffff


	//   ....[51]....
        /*0108*/ 	.word	0xffffffff


	//   ....[52]....
        /*010c*/ 	.word	0xffffffff


	//   ....[53]....
        /*0110*/ 	.word	0xffffffff


	//   ....[54]....
        /*0114*/ 	.word	0xffffffff


	//   ....[55]....
        /*0118*/ 	.word	0xffffffff


	//   ....[56]....
        /*011c*/ 	.word	0xffffffff


	//   ....[57]....
        /*0120*/ 	.word	0xffffffff


	//   ....[58]....
        /*0124*/ 	.word	0xffffffff


	//   ....[59]....
        /*0128*/ 	.word	0xffffffff


	//   ....[60]....
        /*012c*/ 	.word	0xffffffff


	//   ....[61]....
        /*0130*/ 	.word	0xffffffff


	//   ....[62]....
        /*0134*/ 	.word	0xffffffff


	//   ....[63]....
        /*0138*/ 	.word	0xffffffff


	//   ....[64]....
        /*013c*/ 	.word	0xffffffff


	//   ....[65]....
        /*0140*/ 	.word	0xffffffff


	//   ....[66]....
        /*0144*/ 	.word	0xffffffff


	//   ....[67]....
        /*0148*/ 	.word	0xffffffff


	//   ....[68]....
        /*014c*/ 	.word	0xffffffff


	//   ....[69]....
        /*0150*/ 	.word	0xffffffff


	//   ....[70]....
        /*0154*/ 	.word	0xffffffff


	//   ....[71]....
        /*0158*/ 	.word	0xffffffff


	//   ....[72]....
        /*015c*/ 	.word	0xffffffff


	//   ....[73]....
        /*0160*/ 	.word	0xffffffff


	//   ....[74]....
        /*0164*/ 	.word	0xffffffff


	//   ....[75]....
        /*0168*/ 	.word	0xffffffff


	//   ....[76]....
        /*016c*/ 	.word	0xffffffff


	//   ....[77]....
        /*0170*/ 	.word	0xffffffff


	//   ....[78]....
        /*0174*/ 	.word	0xffffffff


	//   ....[79]....
        /*0178*/ 	.word	0xffffffff


	//   ....[80]....
        /*017c*/ 	.word	0xffffffff


	//   ....[81]....
        /*0180*/ 	.word	0xffffffff


	//   ....[82]....
        /*0184*/ 	.word	0xffffffff


	//   ....[83]....
        /*0188*/ 	.word	0xffffffff


	//   ....[84]....
        /*018c*/ 	.word	0xffffffff


	//   ....[85]....
        /*0190*/ 	.word	0xffffffff


	//   ....[86]....
        /*0194*/ 	.word	0xffffffff


	//   ....[87]....
        /*0198*/ 	.word	0xffffffff


	//   ....[88]....
        /*019c*/ 	.word	0xffffffff


	//   ....[89]....
        /*01a0*/ 	.word	0xffffffff


	//   ....[90]....
        /*01a4*/ 	.word	0xffffffff


	//   ....[91]....
        /*01a8*/ 	.word	0xffffffff


	//   ....[92]....
        /*01ac*/ 	.word	0xffffffff


	//   ....[93]....
        /*01b0*/ 	.word	0xffffffff


	//   ....[94]....
        /*01b4*/ 	.word	0xffffffff


	//   ....[95]....
        /*01b8*/ 	.word	0xffffffff


	//----- nvinfo : EIATTR_COOP_GROUP_INSTR_OFFSETS
	.align		4
.L_2781:
        /*01bc*/ 	.byte	0x04, 0x28
        /*01be*/ 	.short	(.L_2783 - .L_2782)


	//   ....[0]....
.L_2782:
        /*01c0*/ 	.word	0x00000690


	//   ....[1]....
        /*01c4*/ 	.word	0x00000740


	//   ....[2]....
        /*01c8*/ 	.word	0x00000a00


	//   ....[3]....
        /*01cc*/ 	.word	0x00002ec0


	//   ....[4]....
        /*01d0*/ 	.word	0x00003670


	//   ....[5]....
        /*01d4*/ 	.word	0x00003eb0


	//   ....[6]....
        /*01d8*/ 	.word	0x00004330


	//   ....[7]....
        /*01dc*/ 	.word	0x00005fc0


	//   ....[8]....
        /*01e0*/ 	.word	0x00006000


	//   ....[9]....
        /*01e4*/ 	.word	0x00006040


	//   ....[10]....
        /*01e8*/ 	.word	0x00006080


	//   ....[11]....
        /*01ec*/ 	.word	0x000060b0


	//   ....[12]....
        /*01f0*/ 	.word	0x000061d0


	//   ....[13]....
        /*01f4*/ 	.word	0x00006200


	//   ....[14]....
        /*01f8*/ 	.word	0x00006240


	//   ....[15]....
        /*01fc*/ 	.word	0x000062a0


	//   ....[16]....
        /*0200*/ 	.word	0x000064c0


	//   ....[17]....
        /*0204*/ 	.word	0x00006500


	//   ....[18]....
        /*0208*/ 	.word	0x00006530


	//   ....[19]....
        /*020c*/ 	.word	0x00006560


	//   ....[20]....
        /*0210*/ 	.word	0x00006790


	//   ....[21]....
        /*0214*/ 	.word	0x000067d0


	//   ....[22]....
        /*0218*/ 	.word	0x00006800


	//   ....[23]....
        /*021c*/ 	.word	0x00006830


	//   ....[24]....
        /*0220*/ 	.word	0x00006a60


	//   ....[25]....
        /*0224*/ 	.word	0x00006aa0


	//   ....[26]....
        /*0228*/ 	.word	0x00006ad0


	//   ....[27]....
        /*022c*/ 	.word	0x00006b00


	//   ....[28]....
        /*0230*/ 	.word	0x00006d00


	//   ....[29]....
        /*0234*/ 	.word	0x00006d40


	//   ....[30]....
        /*0238*/ 	.word	0x00006d80


	//   ....[31]....
        /*023c*/ 	.word	0x00006db0


	//   ....[32]....
        /*0240*/ 	.word	0x00006de0


	//   ....[33]....
        /*0244*/ 	.word	0x00006f80


	//   ....[34]....
        /*0248*/ 	.word	0x00006fb0


	//   ....[35]....
        /*024c*/ 	.word	0x00006fe0


	//   ....[36]....
        /*0250*/ 	.word	0x00006ff0


	//   ....[37]....
        /*0254*/ 	.word	0x000070e0


	//   ....[38]....
        /*0258*/ 	.word	0x00007120


	//   ....[39]....
        /*025c*/ 	.word	0x00007130


	//   ....[40]....
        /*0260*/ 	.word	0x00007140


	//   ....[41]....
        /*0264*/ 	.word	0x00007240


	//   ....[42]....
        /*0268*/ 	.word	0x00007280


	//   ....[43]....
        /*026c*/ 	.word	0x000072c0


	//   ....[44]....
        /*0270*/ 	.word	0x000072f0


	//   ....[45]....
        /*0274*/ 	.word	0x000073d0


	//   ....[46]....
        /*0278*/ 	.word	0x00007400


	//   ....[47]....
        /*027c*/ 	.word	0x00007420


	//   ....[48]....
        /*0280*/ 	.word	0x00007430


	//   ....[49]....
        /*0284*/ 	.word	0x00007510


	//   ....[50]....
        /*0288*/ 	.word	0x00007540


	//   ....[51]....
        /*028c*/ 	.word	0x00007560


	//   ....[52]....
        /*0290*/ 	.word	0x00007570


	//   ....[53]....
        /*0294*/ 	.word	0x00007660


	//   ....[54]....
        /*0298*/ 	.word	0x000076a0


	//   ....[55]....
        /*029c*/ 	.word	0x000076e0


	//   ....[56]....
        /*02a0*/ 	.word	0x00007720


	//   ....[57]....
        /*02a4*/ 	.word	0x00007750


	//   ....[58]....
        /*02a8*/ 	.word	0x00007780


	//   ....[59]....
        /*02ac*/ 	.word	0x000077b0


	//   ....[60]....
        /*02b0*/ 	.word	0x000077e0


	//   ....[61]....
        /*02b4*/ 	.word	0x00007810


	//   ....[62]....
        /*02b8*/ 	.word	0x00007840


	//   ....[63]....
        /*02bc*/ 	.word	0x00008fd0


	//   ....[64]....
        /*02c0*/ 	.word	0x00009010


	//   ....[65]....
        /*02c4*/ 	.word	0x00009050


	//   ....[66]....
        /*02c8*/ 	.word	0x00009080


	//   ....[67]....
        /*02cc*/ 	.word	0x00009140


	//   ....[68]....
        /*02d0*/ 	.word	0x00009170


	//   ....[69]....
        /*02d4*/ 	.word	0x000091a0


	//   ....[70]....
        /*02d8*/ 	.word	0x000091e0


	//   ....[71]....
        /*02dc*/ 	.word	0x000092f0


	//   ....[72]....
        /*02e0*/ 	.word	0x00009330


	//   ....[73]....
        /*02e4*/ 	.word	0x00009360


	//   ....[74]....
        /*02e8*/ 	.word	0x00009390


	//   ....[75]....
        /*02ec*/ 	.word	0x00009450


	//   ....[76]....
        /*02f0*/ 	.word	0x000094b0


	//   ....[77]....
        /*02f4*/ 	.word	0x000094e0


	//   ....[78]....
        /*02f8*/ 	.word	0x00009510


	//   ....[79]....
        /*02fc*/ 	.word	0x00009600


	//   ....[80]....
        /*0300*/ 	.word	0x00009640


	//   ....[81]....
        /*0304*/ 	.word	0x00009670


	//   ....[82]....
        /*0308*/ 	.word	0x000096a0


	//   ....[83]....
        /*030c*/ 	.word	0x00009da0


	//   ....[84]....
        /*0310*/ 	.word	0x0000a500


	//   ....[85]....
        /*0314*/ 	.word	0x0000a910


	//   ....[86]....
        /*0318*/ 	.word	0x0000aad0


	//   ....[87]....
        /*031c*/ 	.word	0x0000ab20


	//   ....[88]....
        /*0320*/ 	.word	0x0000ab50


	//   ....[89]....
        /*0324*/ 	.word	0x0000ab70


	//   ....[90]....
        /*0328*/ 	.word	0x0000ab90


	//   ....[91]....
        /*032c*/ 	.word	0x0000ac40


	//   ....[92]....
        /*0330*/ 	.word	0x0000ac90


	//   ....[93]....
        /*0334*/ 	.word	0x0000acb0


	//   ....[94]....
        /*0338*/ 	.word	0x0000acd0


	//   ....[95]....
        /*033c*/ 	.word	0x0000acf0


	//----- nvinfo : EIATTR_EXIT_INSTR_OFFSETS
	.align		4
.L_2783:
        /*0340*/ 	.byte	0x04, 0x1c
        /*0342*/ 	.short	(.L_2785 - .L_2784)


	//   ....[0]....
.L_2784:
        /*0344*/ 	.word	0x0000adb0


	//   ....[1]....
        /*0348*/ 	.word	0x0000b2f0


	//----- nvinfo : EIATTR_MAX_THREADS
	.align		4
.L_2785:
        /*034c*/ 	.byte	0x04, 0x05
        /*034e*/ 	.short	(.L_2787 - .L_2786)
.L_2786:
        /*0350*/ 	.word	0x00000020
        /*0354*/ 	.word	0x00000001
        /*0358*/ 	.word	0x00000001


	//----- nvinfo : EIATTR_CRS_STACK_SIZE
	.align		4
.L_2787:
        /*035c*/ 	.byte	0x04, 0x1e
        /*035e*/ 	.short	(.L_2789 - .L_2788)
.L_2788:
        /*0360*/ 	.word	0x00000000
.L_2789:


//--------------------- .nv.info._Z25selective_scan_bwd_kernelI32Selective_Scan_bwd_kernel_traitsILi32ELi16ELb1ELb0ELb1ELb0ELb0EN3c108BFloat16ENS1_7complexIfEEEEv12SSMParamsBwd --------------------------
	.section	.nv.info._Z25selective_scan_bwd_kernelI32Selective_Scan_bwd_kernel_traitsILi32ELi16ELb1ELb0ELb1ELb0ELb0EN3c108BFloat16ENS1_7complexIfEEEEv12SSMParamsBwd,"",@"SHT_CUDA_INFO"
	.sectionflags	@""
	.align	4


	//----- nvinfo : EIATTR_CUDA_API_VERSION
	.align		4
        /*0000*/ 	.byte	0x04, 0x37
        /*0002*/ 	.short	(.L_2791 - .L_2790)
.L_2790:
        /*0004*/ 	.word	0x00000082


	//----- nvinfo : EIATTR_SW2861232_WAR
	.align		4
.L_2791:
        /*0008*/ 	.byte	0x01, 0x35
	.zero		2


	//----- nvinfo : EIATTR_PARAM_CBANK
	.align		4
        /*000c*/ 	.byte	0x04, 0x0a
        /*000e*/ 	.short	(.L_2793 - .L_2792)
	.align		4
.L_2792:
        /*0010*/ 	.word	index@(.nv.constant0._Z25selective_scan_bwd_kernelI32Selective_Scan_bwd_kernel_traitsILi32ELi16ELb1ELb0ELb1ELb0ELb0EN3c108BFloat16ENS1_7complexIfEEEEv12SSMParamsBwd)
        /*0014*/ 	.short	0x0160
        /*0016*/ 	.short	0x01f0


	//----- nvinfo : EIATTR_CBANK_PARAM_SIZE
	.align		4
.L_2793:
        /*0018*/ 	.byte	0x03, 0x19
        /*001a*/ 	.short	0x01f0


	//----- nvinfo : EIATTR_KPARAM_INFO
	.align		4
        /*001c*/ 	.byte	0x04, 0x17
        /*001e*/ 	.short	(.L_2795 - .L_2794)
.L_2794:
        /*0020*/ 	.word	0x00000000
        /*0024*/ 	.short	0x0000
        /*0026*/ 	.short	0x0000
        /*0028*/ 	.byte	0x00, 0xf0, 0xc1, 0x07


	//----- nvinfo : EIATTR_MAXREG_COUNT
	.align		4
.L_2795:
        /*002c*/ 	.byte	0x03, 0x1b
        /*002e*/ 	.short	0x00ff


	//----- nvinfo : EIATTR_NUM_BARRIERS
	.align		4
        /*0030*/ 	.byte	0x02, 0x4c
        /*0032*/ 	.byte	0x01
	.zero		1


	//----- nvinfo : EIATTR_MERCURY_ISA_VERSION
	.align		4
        /*0034*/ 	.byte	0x03, 0x5f
        /*0036*/ 	.short	0x0000


	//----- nvinfo : EIATTR_COOP_GROUP_MASK_REGIDS
	.align		4
        /*0038*/ 	.byte	0x04, 0x29
        /*003a*/ 	.short	(.L_2797 - .L_2796)


	//   ....[0]....
.L_2796:
        /*003c*/ 	.word	0xffffffff


	//   ....[1]....
        /*0040*/ 	.word	0xffffffff


	//   ....[2]....
        /*0044*/ 	.word	0xffffffff


	//   ....[3]....
        /*0048*/ 	.word	0xffffffff


	//   ....[4]....
        /*004c*/ 	.word	0xffffffff


	//   ....[5]....
        /*0050*/ 	.word	0xffffffff


	//   ....[6]....
        /*0054*/ 	.word	0xffffffff


	//   ....[7]....
        /*0058*/ 	.word	0xffffffff


	//   ....[8]....
        /*005c*/ 	.word	0xffffffff


	//   ....[9]....
        /*0060*/ 	.word	0xffffffff


	//   ....[10]....
        /*0064*/ 	.word	0xffffffff


	//   ....[11]....
        /*0068*/ 	.word	0xffffffff


	//   ....[12]....
        /*006c*/ 	.word	0xffffffff


	//   ....[13]....
        /*0070*/ 	.word	0xffffffff


	//   ....[14]....
        /*0074*/ 	.word	0xffffffff


	//   ....[15]....
        /*0078*/ 	.word	0xffffffff


	//   ....[16]....
        /*007c*/ 	.word	0xffffffff


	//   ....[17]....
        /*0080*/ 	.word	0xffffffff


	//   ....[18]....
        /*0084*/ 	.word	0xffffffff


	//   ....[19]....
        /*0088*/ 	.word	0xffffffff


	//   ....[20]....
        /*008c*/ 	.word	0xffffffff


	//   ....[21]....
        /*0090*/ 	.word	0xffffffff


	//   ....[22]....
        /*0094*/ 	.word	0xffffffff


	//   ....[23]....
        /*0098*/ 	.word	0xffffffff


	//   ....[24]....
        /*009c*/ 	.word	0xffffffff


	//   ....[25]....
        /*00a0*/ 	.word	0xffffffff


	//   ....[26]....
        /*00a4*/ 	.word	0xffffffff


	//   ....[27]....
        /*00a8*/ 	.word	0xffffffff


	//   ....[28]....
        /*00ac*/ 	.word	0xffffffff


	//   ....[29]....
        /*00b0*/ 	.word	0xffffffff


	//   ....[30]....
        /*00b4*/ 	.word	0xffffffff


	//   ....[31]....
        /*00b8*/ 	.word	0xffffffff


	//   ....[32]....
        /*00bc*/ 	.word	0xffffffff


	//   ....[33]....
        /*00c0*/ 	.word	0xffffffff


	//   ....[34]....
        /*00c4*/ 	.word	0xffffffff


	//   ....[35]....
        /*00c8*/ 	.word	0xffffffff


	//   ....[36]....
        /*00cc*/ 	.word	0xffffffff


	//   ....[37]....
        /*00d0*/ 	.word	0xffffffff


	//   ....[38]....
        /*00d4*/ 	.word	0xffffffff


	//   ....[39]....
        /*00d8*/ 	.word	0xffffffff


	//   ....[40]....
        /*00dc*/ 	.word	0xffffffff


	//   ....[41]....
        /*00e0*/ 	.word	0xffffffff


	//   ....[42]....
        /*00e4*/ 	.word	0xffffffff


	//   ....[43]....
        /*00e8*/ 	.word	0xffffffff


	//   ....[44]....
        /*00ec*/ 	.word	0xffffffff


	//   ....[45]....
        /*00f0*/ 	.word	0xffffffff


	//   ....[46]....
        /*00f4*/ 	.word	0xffffffff


	//   ....[47]....
        /*00f8*/ 	.word	0xffffffff


	//   ....[48]....
        /*00fc*/ 	.word	0xffffffff


	//   ....[49]....
        /*0100*/ 	.word	0xffffffff


	//   ....[50]....
        /*0104*/ 	.word	0xffffffff


	//   ....[51]....
        /*0108*/ 	.word	0xffffffff


	//   ....[52]....
        /*010c*/ 	.word	0xffffffff


	//   ....[53]....
        /*0110*/ 	.word	0xffffffff


	//   ....[54]....
        /*0114*/ 	.word	0xffffffff


	//   ....[55]....
        /*0118*/ 	.word	0xffffffff


	//   ....[56]....
        /*011c*/ 	.word	0xffffffff


	//   ....[57]....
        /*0120*/ 	.word	0xffffffff


	//   ....[58]....
        /*0124*/ 	.word	0xffffffff


	//   ....[59]....
        /*0128*/ 	.word	0xffffffff


	//   ....[60]....
        /*012c*/ 	.word	0xffffffff


	//   ....[61]....
        /*0130*/ 	.word	0xffffffff


	//   ....[62]....
        /*0134*/ 	.word	0xffffffff


	//   ....[63]....
        /*0138*/ 	.word	0xffffffff


	//   ....[64]....
        /*013c*/ 	.word	0xffffffff


	//   ....[65]....
        /*0140*/ 	.word	0xffffffff


	//   ....[66]....
        /*0144*/ 	.word	0xffffffff


	//   ....[67]....
        /*0148*/ 	.word	0xffffffff


	//   ....[68]....
        /*014c*/ 	.word	0xffffffff


	//   ....[69]....
        /*0150*/ 	.word	0xffffffff


	//   ....[70]....
        /*0154*/ 	.word	0xffffffff


	//   ....[71]....
        /*0158*/ 	.word	0xffffffff


	//   ....[72]....
        /*015c*/ 	.word	0xffffffff


	//   ....[73]....
        /*0160*/ 	.word	0xffffffff


	//   ....[74]....
        /*0164*/ 	.word	0xffffffff


	//   ....[75]....
        /*0168*/ 	.word	0xffffffff


	//   ....[76]....
        /*016c*/ 	.word	0xffffffff


	//   ....[77]....
        /*0170*/ 	.word	0xffffffff


	//   ....[78]....
        /*0174*/ 	.word	0xffffffff


	//   ....[79]....
        /*0178*/ 	.word	0xffffffff


	//   ....[80]....
        /*017c*/ 	.word	0xffffffff


	//   ....[81]....
        /*0180*/ 	.word	0xffffffff


	//   ....[82]....
        /*0184*/ 	.word	0xffffffff


	//   ....[83]....
        /*0188*/ 	.word	0xffffffff


	//   ....[84]....
        /*018c*/ 	.word	0xffffffff


	//   ....[85]....
        /*0190*/ 	.word	0xffffffff


	//   ....[86]....
        /*0194*/ 	.word	0xffffffff


	//   ....[87]....
        /*0198*/ 	.word	0xffffffff


	//   ....[88]....
        /*019c*/ 	.word	0xffffffff


	//   ....[89]....
        /*01a0*/ 	.word	0xffffffff


	//   ....[90]....
        /*01a4*/ 	.word	0xffffffff


	//   ....[91]....
        /*01a8*/ 	.word	0xffffffff


	//----- nvinfo : EIATTR_COOP_GROUP_INSTR_OFFSETS
	.align		4
.L_2797:
        /*01ac*/ 	.byte	0x04, 0x28
        /*01ae*/ 	.short	(.L_2799 - .L_2798)


	//   ....[0]....
.L_2798:
        /*01b0*/ 	.word	0x00000b10


	//   ....[1]....
        /*01b4*/ 	.word	0x00000bc0


	//   ....[2]....
        /*01b8*/ 	.word	0x00000e70


	//   ....[3]....
        /*01bc*/ 	.word	0x00001b20


	//   ....[4]....
        /*01c0*/ 	.word	0x00002cd0


	//   ....[5]....
        /*01c4*/ 	.word	0x00002d10


	//   ....[6]....
        /*01c8*/ 	.word	0x00002d50


	//   ....[7]....
        /*01cc*/ 	.word	0x00002d90


	//   ....[8]....
        /*01d0*/ 	.word	0x00002fa0


	//   ....[9]....
        /*01d4*/ 	.word	0x00002fe0


	//   ....[10]....
        /*01d8*/ 	.word	0x00003020


	//   ....[11]....
        /*01dc*/ 	.word	0x00003050


	//   ....[12]....
        /*01e0*/ 	.word	0x00003140


	//   ....[13]....
        /*01e4*/ 	.word	0x00003180


	//   ....[14]....
        /*01e8*/ 	.word	0x000031b0


	//   ....[15]....
        /*01ec*/ 	.word	0x000031e0


	//   ....[16]....
        /*01f0*/ 	.word	0x00003450


	//   ....[17]....
        /*01f4*/ 	.word	0x00003490


	//   ....[18]....
        /*01f8*/ 	.word	0x000034c0


	//   ....[19]....
        /*01fc*/ 	.word	0x000034f0


	//   ....[20]....
        /*0200*/ 	.word	0x00003670


	//   ....[21]....
        /*0204*/ 	.word	0x00003720


	//   ....[22]....
        /*0208*/ 	.word	0x00003750


	//   ....[23]....
        /*020c*/ 	.word	0x00003780


	//   ....[24]....
        /*0210*/ 	.word	0x00003930


	//   ....[25]....
        /*0214*/ 	.word	0x00003960


	//   ....[26]....
        /*0218*/ 	.word	0x00003990


	//   ....[27]....
        /*021c*/ 	.word	0x000039c0


	//   ....[28]....
        /*0220*/ 	.word	0x00003a00


	//   ....[29]....
        /*0224*/ 	.word	0x00003a30


	//   ....[30]....
        /*0228*/ 	.word	0x00004560


	//   ....[31]....
        /*022c*/ 	.word	0x000045a0


	//   ....[32]....
        /*0230*/ 	.word	0x00004620


	//   ....[33]....
        /*0234*/ 	.word	0x00004650


	//   ....[34]....
        /*0238*/ 	.word	0x00004750


	//   ....[35]....
        /*023c*/ 	.word	0x00004780


	//   ....[36]....
        /*0240*/ 	.word	0x000047a0


	//   ....[37]....
        /*0244*/ 	.word	0x000047b0


	//   ....[38]....
        /*0248*/ 	.word	0x000048a0


	//   ....[39]....
        /*024c*/ 	.word	0x000048e0


	//   ....[40]....
        /*0250*/ 	.word	0x00004910


	//   ....[41]....
        /*0254*/ 	.word	0x00004940


	//   ....[42]....
        /*0258*/ 	.word	0x00004ae0


	//   ....[43]....
        /*025c*/ 	.word	0x00004b20


	//   ....[44]....
        /*0260*/ 	.word	0x00004be0


	//   ....[45]....
        /*0264*/ 	.word	0x00004c10


	//   ....[46]....
        /*0268*/ 	.word	0x00004d40


	//   ....[47]....
        /*026c*/ 	.word	0x00004d80


	//   ....[48]....
        /*0270*/ 	.word	0x00004db0


	//   ....[49]....
        /*0274*/ 	.word	0x00004de0


	//   ....[50]....
        /*0278*/ 	.word	0x00005060


	//   ....[51]....
        /*027c*/ 	.word	0x00005630


	//   ....[52]....
        /*0280*/ 	.word	0x00005680


	//   ....[53]....
        /*0284*/ 	.word	0x000056b0


	//   ....[54]....
        /*0288*/ 	.word	0x000056e0


	//   ....[55]....
        /*028c*/ 	.word	0x00005710


	//   ....[56]....
        /*0290*/ 	.word	0x00005740


	//   ....[57]....
        /*0294*/ 	.word	0x000058c0


	//   ....[58]....
        /*0298*/ 	.word	0x000059c0


	//   ....[59]....
        /*029c*/ 	.word	0x00005ad0


	//   ....[60]....
        /*02a0*/ 	.word	0x00008860


	//   ....[61]....
        /*02a4*/ 	.word	0x000088a0


	//   ....[62]....
        /*02a8*/ 	.word	0x000088e0


	//   ....[63]....
        /*02ac*/ 	.word	0x00008920


	//   ....[64]....
        /*02b0*/ 	.word	0x000089e0


	//   ....[65]....
        /*02b4*/ 	.word	0x00008a10


	//   ....[66]....
        /*02b8*/ 	.word	0x00008a40


	//   ....[67]....
        /*02bc*/ 	.word	0x00008a70


	//   ....[68]....
        /*02c0*/ 	.word	0x00008b10


	//   ....[69]....
        /*02c4*/ 	.word	0x00008b40


	//   ....[70]....
        /*02c8*/ 	.word	0x00008b70


	//   ....[71]....
        /*02cc*/ 	.word	0x00008ba0


	//   ....[72]....
        /*02d0*/ 	.word	0x00008c40


	//   ....[73]....
        /*02d4*/ 	.word	0x00008c70


	//   ....[74]....
        /*02d8*/ 	.word	0x00008ca0


	//   ....[75]....
        /*02dc*/ 	.word	0x00008cd0


	//   ....[76]....
        /*02e0*/ 	.word	0x00008d70


	//   ....[77]....
        /*02e4*/ 	.word	0x00008da0


	//   ....[78]....
        /*02e8*/ 	.word	0x00008dd0


	//   ....[79]....
        /*02ec*/ 	.word	0x00008e00


	//   ....[80]....
        /*02f0*/ 	.word	0x000093a0


	//   ....[81]....
        /*02f4*/ 	.word	0x000097a0


	//   ....[82]....
        /*02f8*/ 	.word	0x00009880


	//   ....[83]....
        /*02fc*/ 	.word	0x000098d0


	//   ....[84]....
        /*0300*/ 	.word	0x00009900


	//   ....[85]....
        /*0304*/ 	.word	0x00009920


	//   ....[86]....
        /*0308*/ 	.word	0x00009940


	//   ....[87]....
        /*030c*/ 	.word	0x00009a10


	//   ....[88]....
        /*0310*/ 	.word	0x00009a60


	//   ....[89]....
        /*0314*/ 	.word	0x00009a80


	//   ....[90]....
        /*0318*/ 	.word	0x00009aa0


	//   ....[91]....
        /*031c*/ 	.word	0x00009ac0


	//----- nvinfo : EIATTR_EXIT_INSTR_OFFSETS
	.align		4
.L_2799:
        /*0320*/ 	.byte	0x04, 0x1c
        /*0322*/ 	.short	(.L_2801 - .L_2800)


	//   ....[0]....
.L_2800:
        /*0324*/ 	.word	0x00009ba0


	//   ....[1]....
        /*0328*/ 	.word	0x00009e40


	//----- nvinfo : EIATTR_MAX_THREADS
	.align		4
.L_2801:
        /*032c*/ 	.byte	0x04, 0x05
        /*032e*/ 	.short	(.L_2803 - .L_2802)
.L_2802:
        /*0330*/ 	.word	0x00000020
        /*0334*/ 	.word	0x00000001
        /*0338*/ 	.word	0x00000001


	//----- nvinfo : EIATTR_CRS_STACK_SIZE
	.align		4
.L_2803:
        /*033c*/ 	.byte	0x04, 0x1e
        /*033e*/ 	.short	(.L_2805 - .L_2804)
.L_2804:
        /*0340*/ 	.word	0x00000000
.L_2805:


//--------------------- .nv.info._Z25selective_scan_bwd_kernelI32Selective_Scan_bwd_kernel_traitsILi32ELi16ELb1ELb0ELb1ELb0ELb1EN3c108BFloat16ENS1_7complexIfEEEEv12SSMParamsBwd --------------------------
	.section	.nv.info._Z25selective_scan_bwd_kernelI32Selective_Scan_bwd_kernel_traitsILi32ELi16ELb1ELb0ELb1ELb0ELb1EN3c108BFloat16ENS1_7complexIfEEEEv12SSMParamsBwd,"",@"SHT_CUDA_INFO"
	.sectionflags	@""
	.align	4


	//----- nvinfo : EIATTR_CUDA_API_VERSION
	.align		4
        /*0000*/ 	.byte	0x04, 0x37
        /*0002*/ 	.short	(.L_2807 - .L_2806)
.L_2806:
        /*0004*/ 	.word	0x00000082


	//----- nvinfo : EIATTR_SW2861232_WAR
	.align		4
.L_2807:
        /*0008*/ 	.byte	0x01, 0x35
	.zero		2


	//----- nvinfo : EIATTR_PARAM_CBANK
	.align		4
        /*000c*/ 	.byte	0x04, 0x0a
        /*000e*/ 	.short	(.L_2809 - .L_2808)
	.align		4
.L_2808:
        /*0010*/ 	.word	index@(.nv.constant0._Z25selective_scan_bwd_kernelI32Selective_Scan_bwd_kernel_traitsILi32ELi16ELb1ELb0ELb1ELb0ELb1EN3c108BFloat16ENS1_7complexIfEEEEv12SSMParamsBwd)
        /*0014*/ 	.short	0x0160
        /*0016*/ 	.short	0x01f0


	//----- nvinfo : EIATTR_CBANK_PARAM_SIZE
	.align		4
.L_2809:
        /*0018*/ 	.byte	0x03, 0x19
        /*001a*/ 	.short	0x01f0


	//----- nvinfo : EIATTR_KPARAM_INFO
	.align		4
        /*001c*/ 	.byte	0x04, 0x17
        /*001e*/ 	.short	(.L_2811 - .L_2810)
.L_2810:
        /*0020*/ 	.word	0x00000000
        /*0024*/ 	.short	0x0000
        /*0026*/ 	.short	0x0000
        /*0028*/ 	.byte	0x00, 0xf0, 0xc1, 0x07


	//----- nvinfo : EIATTR_MAXREG_COUNT
	.align		4
.L_2811:
        /*002c*/ 	.byte	0x03, 0x1b
        /*002e*/ 	.short	0x00ff


	//----- nvinfo : EIATTR_NUM_BARRIERS
	.align		4
        /*0030*/ 	.byte	0x02, 0x4c
        /*0032*/ 	.byte	0x01
	.zero		1


	//----- nvinfo : EIATTR_MERCURY_ISA_VERSION
	.align		4
        /*0034*/ 	.byte	0x03, 0x5f
        /*0036*/ 	.short	0x0000


	//----- nvinfo : EIATTR_COOP_GROUP_MASK_REGIDS
	.align		4
        /*0038*/ 	.byte	0x04, 0x29
        /*003a*/ 	.short	(.L_2813 - .L_2812)


	//   ....[0]....
.L_2812:
        /*003c*/ 	.word	0xffffffff


	//   ....[1]....
        /*0040*/ 	.word	0xffffffff


	//   ....[2]....
        /*0044*/ 	.word	0xffffffff


	//   ....[3]....
        /*0048*/ 	.word	0xffffffff


	//   ....[4]....
        /*004c*/ 	.word	0xffffffff


	//   ....[5]....
        /*0050*/ 	.word	0xffffffff


	//   ....[6]....
        /*0054*/ 	.word	0xffffffff


	//   ....[7]....
        /*0058*/ 	.word	0xffffffff


	//   ....[8]....
        /*005c*/ 	.word	0xffffffff


	//   ....[9]....
        /*0060*/ 	.word	0xffffffff


	//   ....[10]....
        /*0064*/ 	.word	0xffffffff


	//   ....[11]....
        /*0068*/ 	.word	0xffffffff


	//   ....[12]....
        /*006c*/ 	.word	0xffffffff


	//   ....[13]....
        /*0070*/ 	.word	0xffffffff


	//   ....[14]....
        /*0074*/ 	.word	0xffffffff


	//   ....[15]....
        /*0078*/ 	.word	0xffffffff


	//   ....[16]....
        /*007c*/ 	.word	0xffffffff


	//   ....[17]....
        /*0080*/ 	.word	0xffffffff


	//   ....[18]....
        /*0084*/ 	.word	0xffffffff


	//   ....[19]....
        /*0088*/ 	.word	0xffffffff


	//   ....[20]....
        /*008c*/ 	.word	0xffffffff


	//   ....[21]....
        /*0090*/ 	.word	0xffffffff


	//   ....[22]....
        /*0094*/ 	.word	0xffffffff


	//   ....[23]....
        /*0098*/ 	.word	0xffffffff


	//   ....[24]....
        /*009c*/ 	.word	0xffffffff


	//   ....[25]....
        /*00a0*/ 	.word	0xffffffff


	//   ....[26]....
        /*00a4*/ 	.word	0xffffffff


	//   ....[27]....
        /*00a8*/ 	.word	0xffffffff


	//   ....[28]....
        /*00ac*/ 	.word	0xffffffff


	//   ....[29]....
        /*00b0*/ 	.word	0xffffffff


	//   ....[30]....
        /*00b4*/ 	.word	0xffffffff


	//   ....[31]....
        /*00b8*/ 	.word	0xffffffff


	//   ....[32]....
        /*00bc*/ 	.word	0xffffffff


	//   ....[33]....
        /*00c0*/ 	.word	0xffffffff


	//   ....[34]....
        /*00c4*/ 	.word	0xffffffff


	//   ....[35]....
        /*00c8*/ 	.word	0xffffffff


	//   ....[36]....
        /*00cc*/ 	.word	0xffffffff


	//   ....[37]....
        /*00d0*/ 	.word	0xffffffff


	//   ....[38]....
        /*00d4*/ 	.word	0xffffffff


	//   ....[39]....
        /*00d8*/ 	.word	0xffffffff


	//   ....[40]....
        /*00dc*/ 	.word	0xffffffff


	//   ....[41]....
        /*00e0*/ 	.word	0xffffffff


	//   ....[42]....
        /*00e4*/ 	.word	0xffffffff


	//   ....[43]....
        /*00e8*/ 	.word	0xffffffff


	//   ....[44]....
        /*00ec*/ 	.word	0xffffffff


	//   ....[45]....
        /*00f0*/ 	.word	0xffffffff


	//   ....[46]....
        /*00f4*/ 	.word	0xffffffff


	//   ....[47]....
        /*00f8*/ 	.word	0xffffffff


	//   ....[48]....
        /*00fc*/ 	.word	0xffffffff


	//   ....[49]....
        /*0100*/ 	.word	0xffffffff


	//   ....[50]....
        /*0104*/ 	.word	0xffffffff


	//   ....[51]....
        /*0108*/ 	.word	0xffffffff


	//   ....[52]....
        /*010c*/ 	.word	0xffffffff


	//   ....[53]....
        /*0110*/ 	.word	0xffffffff


	//   ....[54]....
        /*0114*/ 	.word	0xffffffff


	//   ....[55]....
        /*0118*/ 	.word	0xffffffff


	//   ....[56]....
        /*011c*/ 	.word	0xffffffff


	//   ....[57]....
        /*0120*/ 	.word	0xffffffff


	//   ....[58]....
        /*0124*/ 	.word	0xffffffff


	//   ....[59]....
        /*0128*/ 	.word	0xffffffff


	//   ....[60]....
        /*012c*/ 	.word	0xffffffff


	//   ....[61]....
        /*0130*/ 	.word	0xffffffff


	//   ....[62]....
        /*0134*/ 	.word	0xffffffff


	//   ....[63]....
        /*0138*/ 	.word	0xffffffff


	//   ....[64]....
        /*013c*/ 	.word	0xffffffff


	//   ....[65]....
        /*0140*/ 	.word	0xffffffff


	//   ....[66]....
        /*0144*/ 	.word	0xffffffff


	//   ....[67]....
        /*0148*/ 	.word	0xffffffff


	//   ....[68]....
        /*014c*/ 	.word	0xffffffff


	//   ....[69]....
        /*0150*/ 	.word	0xffffffff


	//   ....[70]....
        /*0154*/ 	.word	0xffffffff


	//   ....[71]....
        /*0158*/ 	.word	0xffffffff


	//   ....[72]....
        /*015c*/ 	.word	0xffffffff


	//   ....[73]....
        /*0160*/ 	.word	0xffffffff


	//   ....[74]....
        /*0164*/ 	.word	0xffffffff


	//   ....[75]....
        /*0168*/ 	.word	0xffffffff


	//   ....[76]....
        /*016c*/ 	.word	0xffffffff


	//   ....[77]....
        /*0170*/ 	.word	0xffffffff


	//   ....[78]....
        /*0174*/ 	.word	0xffffffff


	//   ....[79]....
        /*0178*/ 	.word	0xffffffff


	//   ....[80]....
        /*017c*/ 	.word	0xffffffff


	//   ....[81]....
        /*0180*/ 	.word	0xffffffff


	//   ....[82]....
        /*0184*/ 	.word	0xffffffff


	//   ....[83]....
        /*0188*/ 	.word	0xffffffff


	//   ....[84]....
        /*018c*/ 	.word	0xffffffff


	//   ....[85]....
        /*0190*/ 	.word	0xffffffff


	//   ....[86]....
        /*0194*/ 	.word	0xffffffff


	//   ....[87]....
        /*0198*/ 	.word	0xffffffff


	//   ....[88]....
        /*019c*/ 	.word	0xffffffff


	//   ....[89]....
        /*01a0*/ 	.word	0xffffffff


	//   ....[90]....
        /*01a4*/ 	.word	0xffffffff


	//   ....[91]....
        /*01a8*/ 	.word	0xffffffff


	//   ....[92]....
        /*01ac*/ 	.word	0xffffffff


	//   ....[93]....
        /*01b0*/ 	.word	0xffffffff


	//   ....[94]....
        /*01b4*/ 	.word	0xffffffff


	//   ....[95]....
        /*01b8*/ 	.word	0xffffffff


	//----- nvinfo : EIATTR_COOP_GROUP_INSTR_OFFSETS
	.align		4
.L_2813:
        /*01bc*/ 	.byte	0x04, 0x28
        /*01be*/ 	.short	(.L_2815 - .L_2814)


	//   ....[0]....
.L_2814:
        /*01c0*/ 	.word	0x00000b40


	//   ....[1]....
        /*01c4*/ 	.word	0x00000bf0


	//   ....[2]....
        /*01c8*/ 	.word	0x00000da0


	//   ....[3]....
        /*01cc*/ 	.word	0x00000f10


	//   ....[4]....
        /*01d0*/ 	.word	0x000018b0


	//   ....[5]....
        /*01d4*/ 	.word	0x000021a0


	//   ....[6]....
        /*01d8*/ 	.word	0x00002540


	//   ....[7]....
        /*01dc*/ 	.word	0x00002ff0


	//   ....[8]....
        /*01e0*/ 	.word	0x000041b0


	//   ....[9]....
        /*01e4*/ 	.word	0x000041f0


	//   ....[10]....
        /*01e8*/ 	.word	0x00004230


	//   ....[11]....
        /*01ec*/ 	.word	0x00004270


	//   ....[12]....
        /*01f0*/ 	.word	0x00004480


	//   ....[13]....
        /*01f4*/ 	.word	0x000044c0


	//   ....[14]....
        /*01f8*/ 	.word	0x00004500


	//   ....[15]....
        /*01fc*/ 	.word	0x00004530


	//   ....[16]....
        /*0200*/ 	.word	0x00004630


	//   ....[17]....
        /*0204*/ 	.word	0x00004670


	//   ....[18]....
        /*0208*/ 	.word	0x000046a0


	//   ....[19]....
        /*020c*/ 	.word	0x000046d0


	//   ....[20]....
        /*0210*/ 	.word	0x00004920


	//   ....[21]....
        /*0214*/ 	.word	0x00004960


	//   ....[22]....
        /*0218*/ 	.word	0x00004990


	//   ....[23]....
        /*021c*/ 	.word	0x000049c0


	//   ....[24]....
        /*0220*/ 	.word	0x00004b40


	//   ....[25]....
        /*0224*/ 	.word	0x00004b80


	//   ....[26]....
        /*0228*/ 	.word	0x00004c10


	//   ....[27]....
        /*022c*/ 	.word	0x00004c40


	//   ....[28]....
        /*0230*/ 	.word	0x00004e10


	//   ....[29]....
        /*0234*/ 	.word	0x00004e60


	//   ....[30]....
        /*0238*/ 	.word	0x00004e90


	//   ....[31]....
        /*023c*/ 	.word	0x00004ed0


	//   ....[32]....
        /*0240*/ 	.word	0x00004f00


	//   ....[33]....
        /*0244*/ 	.word	0x00004f30


	//   ....[34]....
        /*0248*/ 	.word	0x00005a60


	//   ....[35]....
        /*024c*/ 	.word	0x00005a90


	//   ....[36]....
        /*0250*/ 	.word	0x00005b00


	//   ....[37]....
        /*0254*/ 	.word	0x00005b30


	//   ....[38]....
        /*0258*/ 	.word	0x00005c30


	//   ....[39]....
        /*025c*/ 	.word	0x00005c60


	//   ....[40]....
        /*0260*/ 	.word	0x00005c80


	//   ....[41]....
        /*0264*/ 	.word	0x00005c90


	//   ....[42]....
        /*0268*/ 	.word	0x00005d80


	//   ....[43]....
        /*026c*/ 	.word	0x00005dc0


	//   ....[44]....
        /*0270*/ 	.word	0x00005df0


	//   ....[45]....
        /*0274*/ 	.word	0x00005e20


	//   ....[46]....
        /*0278*/ 	.word	0x00005fc0


	//   ....[47]....
        /*027c*/ 	.word	0x00006000


	//   ....[48]....
        /*0280*/ 	.word	0x00006030


	//   ....[49]....
        /*0284*/ 	.word	0x000060d0


	//   ....[50]....
        /*0288*/ 	.word	0x00006220


	//   ....[51]....
        /*028c*/ 	.word	0x00006260


	//   ....[52]....
        /*0290*/ 	.word	0x00006290


	//   ....[53]....
        /*0294*/ 	.word	0x000062c0


	//   ....[54]....
        /*0298*/ 	.word	0x00006540


	//   ....[55]....
        /*029c*/ 	.word	0x00006a90


	//   ....[56]....
        /*02a0*/ 	.word	0x00006b30


	//   ....[57]....
        /*02a4*/ 	.word	0x00006b60


	//   ....[58]....
        /*02a8*/ 	.word	0x00006b90


	//   ....[59]....
        /*02ac*/ 	.word	0x00006bc0


	//   ....[60]....
        /*02b0*/ 	.word	0x00006c60


	//   ....[61]....
        /*02b4*/ 	.word	0x00006e00


	//   ....[62]....
        /*02b8*/ 	.word	0x00006e30


	//   ....[63]....
        /*02bc*/ 	.word	0x00007060


	//   ....[64]....
        /*02c0*/ 	.word	0x00009d30


	//   ....[65]....
        /*02c4*/ 	.word	0x00009d70


	//   ....[66]....
        /*02c8*/ 	.word	0x00009db0


	//   ....[67]....
        /*02cc*/ 	.word	0x00009df0


	//   ....[68]....
        /*02d0*/ 	.word	0x00009eb0


	//   ....[69]....
        /*02d4*/ 	.word	0x00009ee0


	//   ....[70]....
        /*02d8*/ 	.word	0x00009f10


	//   ....[71]....
        /*02dc*/ 	.word	0x00009f40


	//   ....[72]....
        /*02e0*/ 	.word	0x00009fe0


	//   ....[73]....
        /*02e4*/ 	.word	0x0000a010


	//   ....[74]....
        /*02e8*/ 	.word	0x0000a040


	//   ....[75]....
        /*02ec*/ 	.word	0x0000a070


	//   ....[76]....
        /*02f0*/ 	.word	0x0000a110


	//   ....[77]....
        /*02f4*/ 	.word	0x0000a140


	//   ....[78]....
        /*02f8*/ 	.word	0x0000a170


	//   ....[79]....
        /*02fc*/ 	.word	0x0000a1a0


	//   ....[80]....
        /*0300*/ 	.word	0x0000a240


	//   ....[81]....
        /*0304*/ 	.word	0x0000a290


	//   ....[82]....
        /*0308*/ 	.word	0x0000a2c0


	//   ....[83]....
        /*030c*/ 	.word	0x0000a2f0


	//   ....[84]....
        /*0310*/ 	.word	0x0000a8c0


	//   ....[85]....
        /*0314*/ 	.word	0x0000ac60


	//   ....[86]....
        /*0318*/ 	.word	0x0000ad20


	//   ....[87]....
        /*031c*/ 	.word	0x0000ad80


	//   ....[88]....
        /*0320*/ 	.word	0x0000ada0


	//   ....[89]....
        /*0324*/ 	.word	0x0000adc0


	//   ....[90]....
        /*0328*/ 	.word	0x0000ade0


	//   ....[91]....
        /*032c*/ 	.word	0x0000aeb0


	//   ....[92]....
        /*0330*/ 	.word	0x0000af00


	//   ....[93]....
        /*0334*/ 	.word	0x0000af20


	//   ....[94]....
        /*0338*/ 	.word	0x0000af40


	//   ....[95]....
        /*033c*/ 	.word	0x0000af60


	//----- nvinfo : EIATTR_EXIT_INSTR_OFFSETS
	.align		4
.L_2815:
        /*0340*/ 	.byte	0x04, 0x1c
        /*0342*/ 	.short	(.L_2817 - .L_2816)


	//   ....[0]....
.L_2816:
        /*0344*/ 	.word	0x0000b040


	//   ....[1]....
        /*0348*/ 	.word	0x0000b2e0


	//----- nvinfo : EIATTR_MAX_THREADS
	.align		4
.L_2817:
        /*034c*/ 	.byte	0x04, 0x05
        /*034e*/ 	.short	(.L_2819 - .L_2818)
.L_2818:
        /*0350*/ 	.word	0x00000020
        /*0354*/ 	.word	0x00000001
        /*0358*/ 	.word	0x00000001


	//----- nvinfo : EIATTR_CRS_STACK_SIZE
	.align		4
.L_2819:
        /*035c*/ 	.byte	0x04, 0x1e
        /*035e*/ 	.short	(.L_2821 - .L_2820)
.L_2820:
        /*0360*/ 	.word	0x00000000
.L_2821:


//--------------------- .nv.info._Z25selective_scan_bwd_kernelI32Selective_Scan_bwd_kernel_traitsILi32ELi16ELb1ELb0ELb1ELb1ELb0EN3c108BFloat16ENS1_7complexIfEEEEv12SSMParamsBwd --------------------------
	.section	.nv.info._Z25selective_scan_bwd_kernelI32Selective_Scan_bwd_kernel_traitsILi32ELi16ELb1ELb0ELb1ELb1ELb0EN3c108BFloat16ENS1_7complexIfEEEEv12SSMParamsBwd,"",@"SHT_CUDA_INFO"
	.sectionflags	@""
	.align	4


	//----- nvinfo : EIATTR_CUDA_API_VERSION
	.align		4
        /*0000*/ 	.byte	0x04, 0x37
        /*0002*/ 	.short	(.L_2823 - .L_2822)
.L_2822:
        /*0004*/ 	.word	0x00000082


	//----- nvinfo : EIATTR_SW2861232_WAR
	.align		4
.L_2823:
        /*0008*/ 	.byte	0x01, 0x35
	.zero		2


	//----- nvinfo : EIATTR_PARAM_CBANK
	.align		4
        /*000c*/ 	.byte	0x04, 0x0a
        /*000e*/ 	.short	(.L_2825 - .L_2824)
	.align		4
.L_2824:
        /*0010*/ 	.word	index@(.nv.constant0._Z25selective_scan_bwd_kernelI32Selective_Scan_bwd_kernel_traitsILi32ELi16ELb1ELb0ELb1ELb1ELb0EN3c108BFloat16ENS1_7complexIfEEEEv12SSMParamsBwd)
        /*0014*/ 	.short	0x0160
        /*0016*/ 	.short	0x01f0


	//----- nvinfo : EIATTR_CBANK_PARAM_SIZE
	.align		4
.L_2825:
        /*0018*/ 	.byte	0x03, 0x19
        /*001a*/ 	.short	0x01f0


	//----- nvinfo : EIATTR_KPARAM_INFO
	.align		4
        /*001c*/ 	.byte	0x04, 0x17
        /*001e*/ 	.short	(.L_2827 - .L_2826)
.L_2826:
        /*0020*/ 	.word	0x00000000
        /*0024*/ 	.short	0x0000
        /*0026*/ 	.short	0x0000
        /*0028*/ 	.byte	0x00, 0xf0, 0xc1, 0x07


	//----- nvinfo : EIATTR_MAXREG_COUNT
	.align		4
.L_2827:
        /*002c*/ 	.byte	0x03, 0x1b
        /*002e*/ 	.short	0x00ff


	//----- nvinfo : EIATTR_NUM_BARRIERS
	.align		4
        /*0030*/ 	.byte	0x02, 0x4c
        /*0032*/ 	.byte	0x01
	.zero		1


	//----- nvinfo : EIATTR_MERCURY_ISA_VERSION
	.align		4
        /*0034*/ 	.byte	0x03, 0x5f
        /*0036*/ 	.short	0x0000


	//----- nvinfo : EIATTR_COOP_GROUP_MASK_REGIDS
	.align		4
        /*0038*/ 	.byte	0x04, 0x29
        /*003a*/ 	.short	(.L_2829 - .L_2828)


	//   ....[0]....
.L_2828:
        /*003c*/ 	.word	0xffffffff


	//   ....[1]....
        /*0040*/ 	.word	0xffffffff


	//   ....[2]....
        /*0044*/ 	.word	0xffffffff


	//   ....[3]....
        /*0048*/ 	.word	0xffffffff


	//   ....[4]....
        /*004c*/ 	.word	0xffffffff


	//   ....[5]....
        /*0050*/ 	.word	0xffffffff


	//   ....[6]....
        /*0054*/ 	.word	0xffffffff


	//   ....[7]....
        /*0058*/ 	.word	0xffffffff


	//   ....[8]....
        /*005c*/ 	.word	0xffffffff


	//   ....[9]....
        /*0060*/ 	.word	0xffffffff


	//   ....[10]....
        /*0064*/ 	.word	0xffffffff


	//   ....[11]....
        /*0068*/ 	.word	0xffffffff


	//   ....[12]....
        /*006c*/ 	.word	0xffffffff


	//   ....[13]....
        /*0070*/ 	.word	0xffffffff


	//   ....[14]....
        /*0074*/ 	.word	0xffffffff


	//   ....[15]....
        /*0078*/ 	.word	0xffffffff


	//   ....[16]....
        /*007c*/ 	.word	0xffffffff


	//   ....[17]....
        /*0080*/ 	.word	0xffffffff


	//   ....[18]....
        /*0084*/ 	.word	0xffffffff


	//   ....[19]....
        /*0088*/ 	.word	0xffffffff


	//   ....[20]....
        /*008c*/ 	.word	0xffffffff


	//   ....[21]....
        /*0090*/ 	.word	0xffffffff


	//   ....[22]....
        /*0094*/ 	.word	0xffffffff


	//   ....[23]....
        /*0098*/ 	.word	0xffffffff


	//   ....[24]....
        /*009c*/ 	.word	0xffffffff


	//   ....[25]....
        /*00a0*/ 	.word	0xffffffff


	//   ....[26]....
        /*00a4*/ 	.word	0xffffffff


	//   ....[27]....
        /*00a8*/ 	.word	0xffffffff


	//   ....[28]....
        /*00ac*/ 	.word	0xffffffff


	//   ....[29]....
        /*00b0*/ 	.word	0xffffffff


	//   ....[30]....
        /*00b4*/ 	.word	0xffffffff


	//   ....[31]....
        /*00b8*/ 	.word	0xffffffff


	//   ....[32]....
        /*00bc*/ 	.word	0xffffffff


	//   ....[33]....
        /*00c0*/ 	.word	0xffffffff


	//   ....[34]....
        /*00c4*/ 	.word	0xffffffff


	//   ....[35]....
        /*00c8*/ 	.word	0xffffffff


	//   ....[36]....
        /*00cc*/ 	.word	0xffffffff


	//   ....[37]....
        /*00d0*/ 	.word	0xffffffff


	//   ....[38]....
        /*00d4*/ 	.word	0xffffffff


	//   ....[39]....
        /*00d8*/ 	.word	0xffffffff


	//   ....[40]....
        /*00dc*/ 	.word	0xffffffff


	//   ....[41]....
        /*00e0*/ 	.word	0xffffffff


	//   ....[42]....
        /*00e4*/ 	.word	0xffffffff


	//   ....[43]....
        /*00e8*/ 	.word	0xffffffff


	//   ....[44]....
        /*00ec*/ 	.word	0xffffffff


	//   ....[45]....
        /*00f0*/ 	.word	0xffffffff


	//   ....[46]....
        /*00f4*/ 	.word	0xffffffff


	//   ....[47]....
        /*00f8*/ 	.word	0xffffffff


	//   ....[48]....
        /*00fc*/ 	.word	0xffffffff


	//   ....[49]....
        /*0100*/ 	.word	0xffffffff


	//   ....[50]....
        /*0104*/ 	.word	0xffffffff


	//   ....[51]....
        /*0108*/ 	.word	0xffffffff


	//   ....[52]....
        /*010c*/ 	.word	0xffffffff


	//   ....[53]....
        /*0110*/ 	.word	0xffffffff


	//   ....[54]....
        /*0114*/ 	.word	0xffffffff


	//   ....[55]....
        /*0118*/ 	.word	0xffffffff


	//   ....[56]....
        /*011c*/ 	.word	0xffffffff


	//   ....[57]....
        /*0120*/ 	.word	0xffffffff


	//   ....[58]....
        /*0124*/ 	.word	0xffffffff


	//   ....[59]....
        /*0128*/ 	.word	0xffffffff


	//   ....[60]....
        /*012c*/ 	.word	0xffffffff


	//   ....[61]....
        /*0130*/ 	.word	0xffffffff


	//   ....[62]....
        /*0134*/ 	.word	0xffffffff


	//   ....[63]....
        /*0138*/ 	.word	0xffffffff


	//   ....[64]....
        /*013c*/ 	.word	0xffffffff


	//   ....[65]....
        /*0140*/ 	.word	0xffffffff


	//   ....[66]....
        /*0144*/ 	.word	0xffffffff


	//   ....[67]....
        /*0148*/ 	.word	0xffffffff


	//   ....[68]....
        /*014c*/ 	.word	0xffffffff


	//   ....[69]....
        /*0150*/ 	.word	0xffffffff


	//   ....[70]....
        /*0154*/ 	.word	0xffffffff


	//   ....[71]....
        /*0158*/ 	.word	0xffffffff


	//   ....[72]....
        /*015c*/ 	.word	0xffffffff


	//   ....[73]....
        /*0160*/ 	.word	0xffffffff


	//   ....[74]....
        /*0164*/ 	.word	0xffffffff


	//   ....[75]....
        /*0168*/ 	.word	0xffffffff


	//   ....[76]....
        /*016c*/ 	.word	0xffffffff


	//   ....[77]....
        /*0170*/ 	.word	0xffffffff


	//   ....[78]....
        /*0174*/ 	.word	0xffffffff


	//   ....[79]....
        /*0178*/ 	.word	0xffffffff


	//   ....[80]....
        /*017c*/ 	.word	0xffffffff


	//   ....[81]....
        /*0180*/ 	.word	0xffffffff


	//   ....[82]....
        /*0184*/ 	.word	0xffffffff


	//   ....[83]....
        /*0188*/ 	.word	0xffffffff


	//   ....[84]....
        /*018c*/ 	.word	0xffffffff


	//   ....[85]....
        /*0190*/ 	.word	0xffffffff


	//   ....[86]....
        /*0194*/ 	.word	0xffffffff


	//   ....[87]....
        /*0198*/ 	.word	0xffffffff


	//   ....[88]....
        /*019c*/ 	.word	0xffffffff


	//   ....[89]....
        /*01a0*/ 	.word	0xffffffff


	//   ....[90]....
        /*01a4*/ 	.word	0xffffffff


	//   ....[91]....
        /*01a8*/ 	.word	0xffffffff


	//   ....[92]....
        /*01ac*/ 	.word	0xffffffff


	//----- nvinfo : EIATTR_COOP_GROUP_INSTR_OFFSETS
	.align		4
.L_2829:
        /*01b0*/ 	.byte	0x04, 0x28
        /*01b2*/ 	.short	(.L_2831 - .L_2830)


	//   ....[0]....
.L_2830:
        /*01b4*/ 	.word	0x00000b30


	//   ....[1]....
        /*01b8*/ 	.word	0x00000be0


	//   ....[2]....
        /*01bc*/ 	.word	0x00000de0


	//   ....[3]....
        /*01c0*/ 	.word	0x00003dd0


	//   ....[4]....
        /*01c4*/ 	.word	0x00004f80


	//   ....[5]....
        /*01c8*/ 	.word	0x00004fc0


	//   ....[6]....
        /*01cc*/ 	.word	0x00005000


	//   ....[7]....
        /*01d0*/ 	.word	0x00005040


	//   ....[8]....
        /*01d4*/ 	.word	0x00005250


	//   ....[9]....
        /*01d8*/ 	.word	0x00005290


	//   ....[10]....
        /*01dc*/ 	.word	0x000052d0


	//   ....[11]....
        /*01e0*/ 	.word	0x00005300


	//   ....[12]....
        /*01e4*/ 	.word	0x000053f0


	//   ....[13]....
        /*01e8*/ 	.word	0x00005430


	//   ....[14]....
        /*01ec*/ 	.word	0x00005460


	//   ....[15]....
        /*01f0*/ 	.word	0x00005490


	//   ....[16]....
        /*01f4*/ 	.word	0x00005710


	//   ....[17]....
        /*01f8*/ 	.word	0x00005740


	//   ....[18]....
        /*01fc*/ 	.word	0x00005770


	//   ....[19]....
        /*0200*/ 	.word	0x000057a0


	//   ....[20]....
        /*0204*/ 	.word	0x000059c0


	//   ....[21]....
        /*0208*/ 	.word	0x000059f0


	//   ....[22]....
        /*020c*/ 	.word	0x00005a20


	//   ....[23]....
        /*0210*/ 	.word	0x00005a50


	//   ....[24]....
        /*0214*/ 	.word	0x00005be0


	//   ....[25]....
        /*0218*/ 	.word	0x00005c10


	//   ....[26]....
        /*021c*/ 	.word	0x00005c40


	//   ....[27]....
        /*0220*/ 	.word	0x00005c70


	//   ....[28]....
        /*0224*/ 	.word	0x00005cb0


	//   ....[29]....
        /*0228*/ 	.word	0x00005ce0


	//   ....[30]....
        /*022c*/ 	.word	0x00006800


	//   ....[31]....
        /*0230*/ 	.word	0x00006840


	//   ....[32]....
        /*0234*/ 	.word	0x000068d0


	//   ....[33]....
        /*0238*/ 	.word	0x00006900


	//   ....[34]....
        /*023c*/ 	.word	0x00006a00


	//   ....[35]....
        /*0240*/ 	.word	0x00006a30


	//   ....[36]....
        /*0244*/ 	.word	0x00006a50


	//   ....[37]....
        /*0248*/ 	.word	0x00006a60


	//   ....[38]....
        /*024c*/ 	.word	0x00006b50


	//   ....[39]....
        /*0250*/ 	.word	0x00006b90


	//   ....[40]....
        /*0254*/ 	.word	0x00006bc0


	//   ....[41]....
        /*0258*/ 	.word	0x00006bf0


	//   ....[42]....
        /*025c*/ 	.word	0x00006d90


	//   ....[43]....
        /*0260*/ 	.word	0x00006dd0


	//   ....[44]....
        /*0264*/ 	.word	0x00006e90


	//   ....[45]....
        /*0268*/ 	.word	0x00006ec0


	//   ....[46]....
        /*026c*/ 	.word	0x00006ff0


	//   ....[47]....
        /*0270*/ 	.word	0x00007030


	//   ....[48]....
        /*0274*/ 	.word	0x00007060


	//   ....[49]....
        /*0278*/ 	.word	0x00007090


	//   ....[50]....
        /*027c*/ 	.word	0x000078c0


	//   ....[51]....
        /*0280*/ 	.word	0x00007910


	//   ....[52]....
        /*0284*/ 	.word	0x00007940


	//   ....[53]....
        /*0288*/ 	.word	0x00007970


	//   ....[54]....
        /*028c*/ 	.word	0x000079a0


	//   ....[55]....
        /*0290*/ 	.word	0x000079d0


	//   ....[56]....
        /*0294*/ 	.word	0x00007a00


	//   ....[57]....
        /*0298*/ 	.word	0x00007b60


	//   ....[58]....
        /*029c*/ 	.word	0x00007b90


	//   ....[59]....
        /*02a0*/ 	.word	0x00007c30


	//   ....[60]....
        /*02a4*/ 	.word	0x0000ab10


	//   ....[61]....
        /*02a8*/ 	.word	0x0000ab50


	//   ....[62]....
        /*02ac*/ 	.word	0x0000ab90


	//   ....[63]....
        /*02b0*/ 	.word	0x0000abd0


	//   ....[64]....
        /*02b4*/ 	.word	0x0000ac90


	//   ....[65]....
        /*02b8*/ 	.word	0x0000acc0


	//   ....[66]....
        /*02bc*/ 	.word	0x0000acf0


	//   ....[67]....
        /*02c0*/ 	.word	0x0000ad20


	//   ....[68]....
        /*02c4*/ 	.word	0x0000adc0


	//   ....[69]....
        /*02c8*/ 	.word	0x0000adf0


	//   ....[70]....
        /*02cc*/ 	.word	0x0000ae20


	//   ....[71]....
        /*02d0*/ 	.word	0x0000ae50


	//   ....[72]....
        /*02d4*/ 	.word	0x0000aef0


	//   ....[73]....
        /*02d8*/ 	.word	0x0000af20


	//   ....[74]....
        /*02dc*/ 	.word	0x0000af50


	//   ....[75]....
        /*02e0*/ 	.word	0x0000af80


	//   ....[76]....
        /*02e4*/ 	.word	0x0000b020


	//   ....[77]....
        /*02e8*/ 	.word	0x0000b050


	//   ....[78]....
        /*02ec*/ 	.word	0x0000b080


	//   ....[79]....
        /*02f0*/ 	.word	0x0000b0b0


	//   ....[80]....
        /*02f4*/ 	.word	0x0000b710


	//   ....[81]....
        /*02f8*/ 	.word	0x0000bdc0


	//   ....[82]....
        /*02fc*/ 	.word	0x0000c2d0


	//   ....[83]....
        /*0300*/ 	.word	0x0000c3d0


	//   ....[84]....
        /*0304*/ 	.word	0x0000c420


	//   ....[85]....
        /*0308*/ 	.word	0x0000c450


	//   ....[86]....
        /*030c*/ 	.word	0x0000c470


	//   ....[87]....
        /*0310*/ 	.word	0x0000c490


	//   ....[88]....
        /*0314*/ 	.word	0x0000c560


	//   ....[89]....
        /*0318*/ 	.word	0x0000c5b0


	//   ....[90]....
        /*031c*/ 	.word	0x0000c5d0


	//   ....[91]....
        /*0320*/ 	.word	0x0000c5f0


	//   ....[92]....
        /*0324*/ 	.word	0x0000c610


	//----- nvinfo : EIATTR_EXIT_INSTR_OFFSETS
	.align		4
.L_2831:
        /*0328*/ 	.byte	0x04, 0x1c
        /*032a*/ 	.short	(.L_2833 - .L_2832)


	//   ....[0]....
.L_2832:
        /*032c*/ 	.word	0x0000c6f0


	//   ....[1]....
        /*0330*/ 	.word	0x0000c990


	//----- nvinfo : EIATTR_MAX_THREADS
	.align		4
.L_2833:
        /*0334*/ 	.byte	0x04, 0x05
        /*0336*/ 	.short	(.L_2835 - .L_2834)
.L_2834:
        /*0338*/ 	.word	0x00000020
        /*033c*/ 	.word	0x00000001
        /*0340*/ 	.word	0x00000001


	//----- nvinfo : EIATTR_CRS_STACK_SIZE
	.align		4
.L_2835:
        /*0344*/ 	.byte	0x04, 0x1e
        /*0346*/ 	.short	(.L_2837 - .L_2836)
.L_2836:
        /*0348*/ 	.word	0x00000000
.L_2837:


//--------------------- .nv.info._Z25selective_scan_bwd_kernelI32Selective_Scan_bwd_kernel_traitsILi32ELi16ELb1ELb0ELb1ELb1ELb1EN3c108BFloat16ENS1_7complexIfEEEEv12SSMParamsBwd --------------------------
	.section	.nv.info._Z25selective_scan_bwd_kernelI32Selective_Scan_bwd_kernel_traitsILi32ELi16ELb1ELb0ELb1ELb1ELb1EN3c108BFloat16ENS1_7complexIfEEEEv12SSMParamsBwd,"",@"SHT_CUDA_INFO"
	.sectionflags	@""
	.align	4


	//----- nvinfo : EIATTR_CUDA_API_VERSION
	.align		4
        /*0000*/ 	.byte	0x04, 0x37
        /*0002*/ 	.short	(.L_2839 - .L_2838)
.L_2838:
        /*0004*/ 	.word	0x00000082


	//----- nvinfo : EIATTR_SW2861232_WAR
	.align		4
.L_2839:
        /*0008*/ 	.byte	0x01, 0x35
	.zero		2


	//----- nvinfo : EIATTR_PARAM_CBANK
	.align		4
        /*000c*/ 	.byte	0x04, 0x0a
        /*000e*/ 	.short	(.L_2841 - .L_2840)
	.align		4
.L_2840:
        /*0010*/ 	.word	index@(.nv.constant0._Z25selective_scan_bwd_kernelI32Selective_Scan_bwd_kernel_traitsILi32ELi16ELb1ELb0ELb1ELb1ELb1EN3c108BFloat16ENS1_7complexIfEEEEv12SSMParamsBwd)
        /*0014*/ 	.short	0x0160
        /*0016*/ 	.short	0x01f0


	//----- nvinfo : EIATTR_CBANK_PARAM_SIZE
	.align		4
.L_2841:
        /*0018*/ 	.byte	0x03, 0x19
        /*001a*/ 	.short	0x01f0


	//----- nvinfo : EIATTR_KPARAM_INFO
	.align		4
        /*001c*/ 	.byte	0x04, 0x17
        /*001e*/ 	.short	(.L_2843 - .L_2842)
.L_2842:
        /*0020*/ 	.word	0x00000000
        /*0024*/ 	.short	0x0000
        /*0026*/ 	.short	0x0000
        /*0028*/ 	.byte	0x00, 0xf0, 0xc1, 0x07


	//----- nvinfo : EIATTR_MAXREG_COUNT
	.align		4
.L_2843:
        /*002c*/ 	.byte	0x03, 0x1b
        /*002e*/ 	.short	0x00ff


	//----- nvinfo : EIATTR_NUM_BARRIERS
	.align		4
        /*0030*/ 	.byte	0x02, 0x4c
        /*0032*/ 	.byte	0x01
	.zero		1


	//----- nvinfo : EIATTR_MERCURY_ISA_VERSION
	.align		4
        /*0034*/ 	.byte	0x03, 0x5f
        /*0036*/ 	.short	0x0000


	//----- nvinfo : EIATTR_COOP_GROUP_MASK_REGIDS
	.align		4
        /*0038*/ 	.byte	0x04, 0x29
        /*003a*/ 	.short	(.L_2845 - .L_2844)


	//   ....[0]....
.L_2844:
        /*003c*/ 	.word	0xffffffff


	//   ....[1]....
        /*0040*/ 	.word	0xffffffff


	//   ....[2]....
        /*0044*/ 	.word	0xffffffff


	//   ....[3]....
        /*0048*/ 	.word	0xffffffff


	//   ....[4]....
        /*004c*/ 	.word	0xffffffff


	//   ....[5]....
        /*0050*/ 	.word	0xffffffff


	//   ....[6]....
        /*0054*/ 	.word	0xffffffff


	//   ....[7]....
        /*0058*/ 	.word	0xffffffff


	//   ....[8]....
        /*005c*/ 	.word	0xffffffff


	//   ....[9]....
        /*0060*/ 	.word	0xffffffff


	//   ....[10]....
        /*0064*/ 	.word	0xffffffff


	//   ....[11]....
        /*0068*/ 	.word	0xffffffff


	//   ....[12]....
        /*006c*/ 	.word	0xffffffff


	//   ....[13]....
        /*0070*/ 	.word	0xffffffff


	//   ....[14]....
        /*0074*/ 	.word	0xffffffff


	//   ....[15]....
        /*0078*/ 	.word	0xffffffff


	//   ....[16]....
        /*007c*/ 	.word	0xffffffff


	//   ....[17]....
        /*0080*/ 	.word	0xffffffff


	//   ....[18]....
        /*0084*/ 	.word	0xffffffff


	//   ....[19]....
        /*0088*/ 	.word	0xffffffff


	//   ....[20]....
        /*008c*/ 	.word	0xffffffff


	//   ....[21]....
        /*0090*/ 	.word	0xffffffff


	//   ....[22]....
        /*0094*/ 	.word	0xffffffff


	//   ....[23]....
        /*0098*/ 	.word	0xffffffff


	//   ....[24]....
        /*009c*/ 	.word	0xffffffff


	//   ....[25]....
        /*00a0*/ 	.word	0xffffffff


	//   ....[26]....
        /*00a4*/ 	.word	0xffffffff


	//   ....[27]....
        /*00a8*/ 	.word	0xffffffff


	//   ....[28]....
        /*00ac*/ 	.word	0xffffffff


	//   ....[29]....
        /*00b0*/ 	.word	0xffffffff


	//   ....[30]....
        /*00b4*/ 	.word	0xffffffff


	//   ....[31]....
        /*00b8*/ 	.word	0xffffffff


	//   ....[32]....
        /*00bc*/ 	.word	0xffffffff


	//   ....[33]....
        /*00c0*/ 	.word	0xffffffff


	//   ....[34]....
        /*00c4*/ 	.word	0xffffffff


	//   ....[35]....
        /*00c8*/ 	.word	0xffffffff


	//   ....[36]....
        /*00cc*/ 	.word	0xffffffff


	//   ....[37]....
        /*00d0*/ 	.word	0xffffffff


	//   ....[38]....
        /*00d4*/ 	.word	0xffffffff


	//   ....[39]....
        /*00d8*/ 	.word	0xffffffff


	//   ....[40]....
        /*00dc*/ 	.word	0xffffffff


	//   ....[41]....
        /*00e0*/ 	.word	0xffffffff


	//   ....[42]....
        /*00e4*/ 	.word	0xffffffff


	//   ....[43]....
        /*00e8*/ 	.word	0xffffffff


	//   ....[44]....
        /*00ec*/ 	.word	0xffffffff


	//   ....[45]....
        /*00f0*/ 	.word	0xffffffff


	//   ....[46]....
        /*00f4*/ 	.word	0xffffffff


	//   ....[47]....
        /*00f8*/ 	.word	0xffffffff


	//   ....[48]....
        /*00fc*/ 	.word	0xffffffff


	//   ....[49]....
        /*0100*/ 	.word	0xffffffff


	//   ....[50]....
        /*0104*/ 	.word	0xffffffff


	//   ....[51]....
        /*0108*/ 	.word	0xffffffff


	//   ....[52]....
        /*010c*/ 	.word	0xffffffff


	//   ....[53]....
        /*0110*/ 	.word	0xffffffff


	//   ....[54]....
        /*0114*/ 	.word	0xffffffff


	//   ....[55]....
        /*0118*/ 	.word	0xffffffff


	//   ....[56]....
        /*011c*/ 	.word	0xffffffff


	//   ....[57]....
        /*0120*/ 	.word	0xffffffff


	//   ....[58]....
        /*0124*/ 	.word	0xffffffff


	//   ....[59]....
        /*0128*/ 	.word	0xffffffff


	//   ....[60]....
        /*012c*/ 	.word	0xffffffff


	//   ....[61]....
        /*0130*/ 	.word	0xffffffff


	//   ....[62]....
        /*0134*/ 	.word	0xffffffff


	//   ....[63]....
        /*0138*/ 	.word	0xffffffff


	//   ....[64]....
        /*013c*/ 	.word	0xffffffff


	//   ....[65]....
        /*0140*/ 	.word	0xffffffff


	//   ....[66]....
        /*0144*/ 	.word	0xffffffff


	//   ....[67]....
        /*0148*/ 	.word	0xffffffff


	//   ....[68]....
        /*014c*/ 	.word	0xffffffff


	//   ....[69]....
        /*0150*/ 	.word	0xffffffff


	//   ....[70]....
        /*0154*/ 	.word	0xffffffff


	//   ....[71]....
        /*0158*/ 	.word	0xffffffff


	//   ....[72]....
        /*015c*/ 	.word	0xffffffff


	//   ....[73]....
        /*0160*/ 	.word	0xffffffff


	//   ....[74]....
        /*0164*/ 	.word	0xffffffff


	//   ....[75]....
        /*0168*/ 	.word	0xffffffff


	//   ....[76]....
        /*016c*/ 	.word	0xffffffff


	//   ....[77]....
        /*0170*/ 	.word	0xffffffff


	//   ....[78]....
        /*0174*/ 	.word	0xffffffff


	//   ....[79]....
        /*0178*/ 	.word	0xffffffff


	//   ....[80]....
        /*017c*/ 	.word	0xffffffff


	//   ....[81]....
        /*0180*/ 	.word	0xffffffff


	//   ....[82]....
        /*0184*/ 	.word	0xffffffff


	//   ....[83]....
        /*0188*/ 	.word	0xffffffff


	//   ....[84]....
        /*018c*/ 	.word	0xffffffff


	//   ....[85]....
        /*0190*/ 	.word	0xffffffff


	//   ....[86]....
        /*0194*/ 	.word	0xffffffff


	//   ....[87]....
        /*0198*/ 	.word	0xffffffff


	//   ....[88]....
        /*019c*/ 	.word	0xffffffff


	//   ....[89]....
        /*01a0*/ 	.word	0xffffffff


	//   ....[90]....
        /*01a4*/ 	.word	0xffffffff


	//   ....[91]....
        /*01a8*/ 	.word	0xffffffff


	//   ....[92]....
        /*01ac*/ 	.word	0xffffffff


	//   ....[93]....
        /*01b0*/ 	.word	0xffffffff


	//   ....[94]....
        /*01b4*/ 	.word	0xffffffff


	//   ....[95]....
        /*01b8*/ 	.word	0xffffffff


	//   ....[96]....
        /*01bc*/ 	.word	0xffffffff


	//----- nvinfo : EIATTR_COOP_GROUP_INSTR_OFFSETS
	.align		4
.L_2845:
        /*01c0*/ 	.byte	0x04, 0x28
        /*01c2*/ 	.short	(.L_2847 - .L_2846)


	//   ....[0]....
.L_2846:
        /*01c4*/ 	.word	0x00000af0


	//   ....[1]....
        /*01c8*/ 	.word	0x00000ba0


	//   ....[2]....
        /*01cc*/ 	.word	0x00000dc0


	//   ....[3]....
        /*01d0*/ 	.word	0x00003400


	//   ....[4]....
        /*01d4*/ 	.word	0x00003cd0


	//   ....[5]....
        /*01d8*/ 	.word	0x00004570


	//   ....[6]....
        /*01dc*/ 	.word	0x00004910


	//   ....[7]....
        /*01e0*/ 	.word	0x000052e0


	//   ....[8]....
        /*01e4*/ 	.word	0x000064a0


	//   ....[9]....
        /*01e8*/ 	.word	0x000064e0


	//   ....[10]....
        /*01ec*/ 	.word	0x00006520


	//   ....[11]....
        /*01f0*/ 	.word	0x00006560


	//   ....[12]....
        /*01f4*/ 	.word	0x00006770


	//   ....[13]....
        /*01f8*/ 	.word	0x000067b0


	//   ....[14]....
        /*01fc*/ 	.word	0x000067f0


	//   ....[15]....
        /*0200*/ 	.word	0x00006820


	//   ....[16]....
        /*0204*/ 	.word	0x00006920


	//   ....[17]....
        /*0208*/ 	.word	0x00006960


	//   ....[18]....
        /*020c*/ 	.word	0x00006990


	//   ....[19]....
        /*0210*/ 	.word	0x000069c0


	//   ....[20]....
        /*0214*/ 	.word	0x00006c10


	//   ....[21]....
        /*0218*/ 	.word	0x00006c50


	//   ....[22]....
        /*021c*/ 	.word	0x00006c80


	//   ....[23]....
        /*0220*/ 	.word	0x00006cb0


	//   ....[24]....
        /*0224*/ 	.word	0x00006e30


	//   ....[25]....
        /*0228*/ 	.word	0x00006e70


	//   ....[26]....
        /*022c*/ 	.word	0x00006f00


	//   ....[27]....
        /*0230*/ 	.word	0x00006f30


	//   ....[28]....
        /*0234*/ 	.word	0x00007100


	//   ....[29]....
        /*0238*/ 	.word	0x00007150


	//   ....[30]....
        /*023c*/ 	.word	0x00007180


	//   ....[31]....
        /*0240*/ 	.word	0x000071c0


	//   ....[32]....
        /*0244*/ 	.word	0x000071f0


	//   ....[33]....
        /*0248*/ 	.word	0x00007220


	//   ....[34]....
        /*024c*/ 	.word	0x00007d50


	//   ....[35]....
        /*0250*/ 	.word	0x00007d80


	//   ....[36]....
        /*0254*/ 	.word	0x00007df0


	//   ....[37]....
        /*0258*/ 	.word	0x00007e20


	//   ....[38]....
        /*025c*/ 	.word	0x00007f20


	//   ....[39]....
        /*0260*/ 	.word	0x00007f50


	//   ....[40]....
        /*0264*/ 	.word	0x00007f70


	//   ....[41]....
        /*0268*/ 	.word	0x00007f80


	//   ....[42]....
        /*026c*/ 	.word	0x00008070


	//   ....[43]....
        /*0270*/ 	.word	0x000080b0


	//   ....[44]....
        /*0274*/ 	.word	0x000080e0


	//   ....[45]....
        /*0278*/ 	.word	0x00008110


	//   ....[46]....
        /*027c*/ 	.word	0x000082b0


	//   ....[47]....
        /*0280*/ 	.word	0x000082f0


	//   ....[48]....
        /*0284*/ 	.word	0x00008320


	//   ....[49]....
        /*0288*/ 	.word	0x000083c0


	//   ....[50]....
        /*028c*/ 	.word	0x00008510


	//   ....[51]....
        /*0290*/ 	.word	0x00008550


	//   ....[52]....
        /*0294*/ 	.word	0x00008580


	//   ....[53]....
        /*0298*/ 	.word	0x000085b0


	//   ....[54]....
        /*029c*/ 	.word	0x00008830


	//   ....[55]....
        /*02a0*/ 	.word	0x00008d80


	//   ....[56]....
        /*02a4*/ 	.word	0x00008e20


	//   ....[57]....
        /*02a8*/ 	.word	0x00008e50


	//   ....[58]....
        /*02ac*/ 	.word	0x00008e80


	//   ....[59]....
        /*02b0*/ 	.word	0x00008eb0


	//   ....[60]....
        /*02b4*/ 	.word	0x00008f50


	//   ....[61]....
        /*02b8*/ 	.word	0x000090f0


	//   ....[62]....
        /*02bc*/ 	.word	0x00009120


	//   ....[63]....
        /*02c0*/ 	.word	0x00009350


	//   ....[64]....
        /*02c4*/ 	.word	0x0000c050


	//   ....[65]....
        /*02c8*/ 	.word	0x0000c090


	//   ....[66]....
        /*02cc*/ 	.word	0x0000c0d0


	//   ....[67]....
        /*02d0*/ 	.word	0x0000c110


	//   ....[68]....
        /*02d4*/ 	.word	0x0000c1d0


	//   ....[69]....
        /*02d8*/ 	.word	0x0000c200


	//   ....[70]....
        /*02dc*/ 	.word	0x0000c230


	//   ....[71]....
        /*02e0*/ 	.word	0x0000c260


	//   ....[72]....
        /*02e4*/ 	.word	0x0000c300


	//   ....[73]....
        /*02e8*/ 	.word	0x0000c330


	//   ....[74]....
        /*02ec*/ 	.word	0x0000c360


	//   ....[75]....
        /*02f0*/ 	.word	0x0000c390


	//   ....[76]....
        /*02f4*/ 	.word	0x0000c430


	//   ....[77]....
        /*02f8*/ 	.word	0x0000c460


	//   ....[78]....
        /*02fc*/ 	.word	0x0000c490


	//   ....[79]....
        /*0300*/ 	.word	0x0000c4c0


	//   ....[80]....
        /*0304*/ 	.word	0x0000c560


	//   ....[81]....
        /*0308*/ 	.word	0x0000c5b0


	//   ....[82]....
        /*030c*/ 	.word	0x0000c5e0


	//   ....[83]....
        /*0310*/ 	.word	0x0000c610


	//   ....[84]....
        /*0314*/ 	.word	0x0000cc70


	//   ....[85]....
        /*0318*/ 	.word	0x0000d330


	//   ....[86]....
        /*031c*/ 	.word	0x0000d750


	//   ....[87]....
        /*0320*/ 	.word	0x0000d8e0


	//   ....[88]....
        /*0324*/ 	.word	0x0000d940


	//   ....[89]....
        /*0328*/ 	.word	0x0000d960


	//   ....[90]....
        /*032c*/ 	.word	0x0000d980


	//   ....[91]....
        /*0330*/ 	.word	0x0000d9a0


	//   ....[92]....
        /*0334*/ 	.word	0x0000da70


	//   ....[93]....
        /*0338*/ 	.word	0x0000dac0


	//   ....[94]....
        /*033c*/ 	.word	0x0000dae0


	//   ....[95]....
        /*0340*/ 	.word	0x0000db00


	//   ....[96]....
        /*0344*/ 	.word	0x0000db20


	//----- nvinfo : EIATTR_EXIT_INSTR_OFFSETS
	.align		4
.L_2847:
        /*0348*/ 	.byte	0x04, 0x1c
        /*034a*/ 	.short	(.L_2849 - .L_2848)


	//   ....[0]....
.L_2848:
        /*034c*/ 	.word	0x0000dc00


	//   ....[1]....
        /*0350*/ 	.word	0x0000dea0


	//----- nvinfo : EIATTR_MAX_THREADS
	.align		4
.L_2849:
        /*0354*/ 	.byte	0x04, 0x05
        /*0356*/ 	.short	(.L_2851 - .L_2850)
.L_2850:
        /*0358*/ 	.word	0x00000020
        /*035c*/ 	.word	0x00000001
        /*0360*/ 	.word	0x00000001


	//----- nvinfo : EIATTR_CRS_STACK_SIZE
	.align		4
.L_2851:
        /*0364*/ 	.byte	0x04, 0x1e
        /*0366*/ 	.short	(.L_2853 - .L_2852)
.L_2852:
        /*0368*/ 	.word	0x00000000
.L_2853:


//--------------------- .nv.info._Z25selective_scan_bwd_kernelI32Selective_Scan_bwd_kernel_traitsILi32ELi16ELb1ELb1ELb0ELb0ELb0EN3c108BFloat16ENS1_7complexIfEEEEv12SSMParamsBwd --------------------------
	.section	.nv.info._Z25selective_scan_bwd_kernelI32Selective_Scan_bwd_kernel_traitsILi32ELi16ELb1ELb1ELb0ELb0ELb0EN3c108BFloat16ENS1_7complexIfEEEEv12SSMParamsBwd,"",@"SHT_CUDA_INFO"
	.sectionflags	@""
	.align	4


	//----- nvinfo : EIATTR_CUDA_API_VERSION
	.align		4
        /*0000*/ 	.byte	0x04, 0x37
        /*0002*/ 	.short	(.L_2855 - .L_2854)
.L_2854:
        /*0004*/ 	.word	0x00000082


	//----- nvinfo : EIATTR_SW2861232_WAR
	.align		4
.L_2855:
        /*0008*/ 	.byte	0x01, 0x35
	.zero		2


	//----- nvinfo : EIATTR_PARAM_CBANK
	.align		4
        /*000c*/ 	.byte	0x04, 0x0a
        /*000e*/ 	.short	(.L_2857 - .L_2856)
	.align		4
.L_2856:
        /*0010*/ 	.word	index@(.nv.constant0._Z25selective_scan_bwd_kernelI32Selective_Scan_bwd_kernel_traitsILi32ELi16ELb1ELb1ELb0ELb0ELb0EN3c108BFloat16ENS1_7complexIfEEEEv12SSMParamsBwd)
        /*0014*/ 	.short	0x0160
        /*0016*/ 	.short	0x01f0


	//----- nvinfo : EIATTR_CBANK_PARAM_SIZE
	.align		4
.L_2857:
        /*0018*/ 	.byte	0x03, 0x19
        /*001a*/ 	.short	0x01f0


	//----- nvinfo : EIATTR_KPARAM_INFO
	.align		4
        /*001c*/ 	.byte	0x04, 0x17
        /*001e*/ 	.short	(.L_2859 - .L_2858)
.L_2858:
        /*0020*/ 	.word	0x00000000
        /*0024*/ 	.short	0x0000
        /*0026*/ 	.short	0x0000
        /*0028*/ 	.byte	0x00, 0xf0, 0xc1, 0x07


	//----- nvinfo : EIATTR_MAXREG_COUNT
	.align		4
.L_2859:
        /*002c*/ 	.byte	0x03, 0x1b
        /*002e*/ 	.short	0x00ff


	//----- nvinfo : EIATTR_NUM_BARRIERS
	.align		4
        /*0030*/ 	.byte	0x02, 0x4c
        /*0032*/ 	.byte	0x01
	.zero		1


	//----- nvinfo : EIATTR_MERCURY_ISA_VERSION
	.align		4
        /*0034*/ 	.byte	0x03, 0x5f
        /*0036*/ 	.short	0x0000


	//----- nvinfo : EIATTR_COOP_GROUP_MASK_REGIDS
	.align		4
        /*0038*/ 	.byte	0x04, 0x29
        /*003a*/ 	.short	(.L_2861 - .L_2860)


	//   ....[0]....
.L_2860:
        /*003c*/ 	.word	0xffffffff


	//   ....[1]....
        /*0040*/ 	.word	0xffffffff


	//   ....[2]....
        /*0044*/ 	.word	0xffffffff


	//   ....[3]....
        /*0048*/ 	.word	0xffffffff


	//   ....[4]....
        /*004c*/ 	.word	0xffffffff


	//   ....[5]....
        /*0050*/ 	.word	0xffffffff


	//   ....[6]....
        /*0054*/ 	.word	0xffffffff


	//   ....[7]....
        /*0058*/ 	.word	0xffffffff


	//   ....[8]....
        /*005c*/ 	.word	0xffffffff


	//   ....[9]....
        /*0060*/ 	.word	0xffffffff


	//   ....[10]....
        /*0064*/ 	.word	0xffffffff


	//   ....[11]....
        /*0068*/ 	.word	0xffffffff


	//   ....[12]....
        /*006c*/ 	.word	0xffffffff


	//   ....[13]....
        /*0070*/ 	.word	0xffffffff


	//   ....[14]....
        /*0074*/ 	.word	0xffffffff


	//   ....[15]....
        /*0078*/ 	.word	0xffffffff


	//   ....[16]....
        /*007c*/ 	.word	0xffffffff


	//   ....[17]....
        /*0080*/ 	.word	0xffffffff


	//   ....[18]....
        /*0084*/ 	.word	0xffffffff


	//   ....[19]....
        /*0088*/ 	.word	0xffffffff


	//   ....[20]....
        /*008c*/ 	.word	0xffffffff


	//   ....[21]....
        /*0090*/ 	.word	0xffffffff


	//   ....[22]....
        /*0094*/ 	.word	0xffffffff


	//   ....[23]....
        /*0098*/ 	.word	0xffffffff


	//   ....[24]....
        /*009c*/ 	.word	0xffffffff


	//   ....[25]....
        /*00a0*/ 	.word	0xffffffff


	//   ....[26]....
        /*00a4*/ 	.word	0xffffffff


	//   ....[27]....
        /*00a8*/ 	.word	0xffffffff


	//   ....[28]....
        /*00ac*/ 	.word	0xffffffff


	//   ....[29]....
        /*00b0*/ 	.word	0xffffffff


	//   ....[30]....
        /*00b4*/ 	.word	0xffffffff


	//   ....[31]....
        /*00b8*/ 	.word	0xffffffff


	//   ....[32]....
        /*00bc*/ 	.word	0xffffffff


	//   ....[33]....
        /*00c0*/ 	.word	0xffffffff


	//   ....[34]....
        /*00c4*/ 	.word	0xffffffff


	//   ....[35]....
        /*00c8*/ 	.word	0xffffffff


	//   ....[36]....
        /*00cc*/ 	.word	0xffffffff


	//   ....[37]....
        /*00d0*/ 	.word	0xffffffff


	//   ....[38]....
        /*00d4*/ 	.word	0xffffffff


	//   ....[39]....
        /*00d8*/ 	.word	0xffffffff


	//   ....[40]....
        /*00dc*/ 	.word	0xffffffff


	//   ....[41]....
        /*00e0*/ 	.word	0xffffffff


	//   ....[42]....
        /*00e4*/ 	.word	0xffffffff


	//   ....[43]....
        /*00e8*/ 	.word	0xffffffff


	//   ....[44]....
        /*00ec*/ 	.word	0xffffffff


	//   ....[45]....
        /*00f0*/ 	.word	0xffffffff


	//   ....[46]....
        /*00f4*/ 	.word	0xffffffff


	//   ....[47]....
        /*00f8*/ 	.word	0xffffffff


	//   ....[48]....
        /*00fc*/ 	.word	0xffffffff


	//   ....[49]....
        /*0100*/ 	.word	0xffffffff


	//   ....[50]....
        /*0104*/ 	.word	0xffffffff


	//   ....[51]....
        /*0108*/ 	.word	0xffffffff


	//   ....[52]....
        /*010c*/ 	.word	0xffffffff


	//   ....[53]....
        /*0110*/ 	.word	0xffffffff


	//   ....[54]....
        /*0114*/ 	.word	0xffffffff


	//   ....[55]....
        /*0118*/ 	.word	0xffffffff


	//   ....[56]....
        /*011c*/ 	.word	0xffffffff


	//   ....[57]....
        /*0120*/ 	.word	0xffffffff


	//   ....[58]....
        /*0124*/ 	.word	0xffffffff


	//   ....[59]....
        /*0128*/ 	.word	0xffffffff


	//   ....[60]....
        /*012c*/ 	.word	0xffffffff


	//   ....[61]....
        /*0130*/ 	.word	0xffffffff


	//   ....[62]....
        /*0134*/ 	.word	0xffffffff


	//   ....[63]....
        /*0138*/ 	.word	0xffffffff


	//   ....[64]....
        /*013c*/ 	.word	0xffffffff


	//   ....[65]....
        /*0140*/ 	.word	0xffffffff


	//   ....[66]....
        /*0144*/ 	.word	0xffffffff


	//   ....[67]....
        /*0148*/ 	.word	0xffffffff


	//   ....[68]....
        /*014c*/ 	.word	0xffffffff


	//   ....[69]....
        /*0150*/ 	.word	0xffffffff


	//   ....[70]....
        /*0154*/ 	.word	0xffffffff


	//   ....[71]....
        /*0158*/ 	.word	0xffffffff


	//   ....[72]....
        /*015c*/ 	.word	0xffffffff


	//   ....[73]....
        /*0160*/ 	.word	0xffffffff


	//   ....[74]....
        /*0164*/ 	.word	0xffffffff


	//   ....[75]....
        /*0168*/ 	.word	0xffffffff


	//   ....[76]....
        /*016c*/ 	.word	0xffffffff


	//   ....[77]....
        /*0170*/ 	.word	0xffffffff


	//   ....[78]....
        /*0174*/ 	.word	0xffffffff


	//   ....[79]....
        /*0178*/ 	.word	0xffffffff


	//   ....[80]....
        /*017c*/ 	.word	0xffffffff


	//   ....[81]....
        /*0180*/ 	.word	0xffffffff


	//   ....[82]....
        /*0184*/ 	.word	0xffffffff


	//   ....[83]....
        /*0188*/ 	.word	0xffffffff


	//   ....[84]....
        /*018c*/ 	.word	0xffffffff


	//   ....[85]....
        /*0190*/ 	.word	0xffffffff


	//   ....[86]....
        /*0194*/ 	.word	0xffffffff


	//   ....[87]....
        /*0198*/ 	.word	0xffffffff


	//   ....[88]....
        /*019c*/ 	.word	0xffffffff


	//   ....[89]....
        /*01a0*/ 	.word	0xffffffff


	//   ....[90]....
        /*01a4*/ 	.word	0xffffffff


	//   ....[91]....
        /*01a8*/ 	.word	0xffffffff


	//----- nvinfo : EIATTR_COOP_GROUP_INSTR_OFFSETS
	.align		4
.L_2861:
        /*01ac*/ 	.byte	0x04, 0x28
        /*01ae*/ 	.short	(.L_2863 - .L_2862)


	//   ....[0]....
.L_2862:
        /*01b0*/ 	.word	0x00000b10


	//   ....[1]....
        /*01b4*/ 	.word	0x00000bc0


	//   ....[2]....
        /*01b8*/ 	.word	0x00000e70


	//   ....[3]....
        /*01bc*/ 	.word	0x00001980


	//   ....[4]....
        /*01c0*/ 	.word	0x00003260


	//   ....[5]....
        /*01c4*/ 	.word	0x00003280


	//   ....[6]....
        /*01c8*/ 	.word	0x00003290


	//   ....[7]....
        /*01cc*/ 	.word	0x000032a0


	//   ....[8]....
        /*01d0*/ 	.word	0x00003440


	//   ....[9]....
        /*01d4*/ 	.word	0x00003470


	//   ....[10]....
        /*01d8*/ 	.word	0x00003490


	//   ....[11]....
        /*01dc*/ 	.word	0x000034b0


	//   ....[12]....
        /*01e0*/ 	.word	0x00003660


	//   ....[13]....
        /*01e4*/ 	.word	0x00003680


	//   ....[14]....
        /*01e8*/ 	.word	0x000036a0


	//   ....[15]....
        /*01ec*/ 	.word	0x000036c0


	//   ....[16]....
        /*01f0*/ 	.word	0x00003900


	//   ....[17]....
        /*01f4*/ 	.word	0x00003950


	//   ....[18]....
        /*01f8*/ 	.word	0x00003970


	//   ....[19]....
        /*01fc*/ 	.word	0x00003990


	//   ....[20]....
        /*0200*/ 	.word	0x00003bb0


	//   ....[21]....
        /*0204*/ 	.word	0x00003bd0


	//   ....[22]....
        /*0208*/ 	.word	0x00003be0


	//   ....[23]....
        /*020c*/ 	.word	0x00003bf0


	//   ....[24]....
        /*0210*/ 	.word	0x00004250


	//   ....[25]....
        /*0214*/ 	.word	0x00004270


	//   ....[26]....
        /*0218*/ 	.word	0x00004280


	//   ....[27]....
        /*021c*/ 	.word	0x00004290


	//   ....[28]....
        /*0220*/ 	.word	0x000042a0


	//   ....[29]....
        /*0224*/ 	.word	0x000042b0


	//   ....[30]....
        /*0228*/ 	.word	0x000042c0


	//   ....[31]....
        /*022c*/ 	.word	0x000042d0


	//   ....[32]....
        /*0230*/ 	.word	0x000042e0


	//   ....[33]....
        /*0234*/ 	.word	0x000042f0


	//   ....[34]....
        /*0238*/ 	.word	0x00004420


	//   ....[35]....
        /*023c*/ 	.word	0x00004460


	//   ....[36]....
        /*0240*/ 	.word	0x00004470


	//   ....[37]....
        /*0244*/ 	.word	0x00004490


	//   ....[38]....
        /*0248*/ 	.word	0x00004580


	//   ....[39]....
        /*024c*/ 	.word	0x000045a0


	//   ....[40]....
        /*0250*/ 	.word	0x000045b0


	//   ....[41]....
        /*0254*/ 	.word	0x000045c0


	//   ....[42]....
        /*0258*/ 	.word	0x000046b0


	//   ....[43]....
        /*025c*/ 	.word	0x000046d0


	//   ....[44]....
        /*0260*/ 	.word	0x000046e0


	//   ....[45]....
        /*0264*/ 	.word	0x000046f0


	//   ....[46]....
        /*0268*/ 	.word	0x000047e0


	//   ....[47]....
        /*026c*/ 	.word	0x00004800


	//   ....[48]....
        /*0270*/ 	.word	0x00004810


	//   ....[49]....
        /*0274*/ 	.word	0x00004820


	//   ....[50]....
        /*0278*/ 	.word	0x00004910


	//   ....[51]....
        /*027c*/ 	.word	0x00004950


	//   ....[52]....
        /*0280*/ 	.word	0x00004990


	//   ....[53]....
        /*0284*/ 	.word	0x000049d0


	//   ....[54]....
        /*0288*/ 	.word	0x00004a00


	//   ....[55]....
        /*028c*/ 	.word	0x00004a30


	//   ....[56]....
        /*0290*/ 	.word	0x00004a50


	//   ....[57]....
        /*0294*/ 	.word	0x00004a60


	//   ....[58]....
        /*0298*/ 	.word	0x00004aa0


	//   ....[59]....
        /*029c*/ 	.word	0x00004ad0


	//   ....[60]....
        /*02a0*/ 	.word	0x00008100


	//   ....[61]....
        /*02a4*/ 	.word	0x00008140


	//   ....[62]....
        /*02a8*/ 	.word	0x00008180


	//   ....[63]....
        /*02ac*/ 	.word	0x000081c0


	//   ....[64]....
        /*02b0*/ 	.word	0x00008270


	//   ....[65]....
        /*02b4*/ 	.word	0x000082a0


	//   ....[66]....
        /*02b8*/ 	.word	0x000082d0


	//   ....[67]....
        /*02bc*/ 	.word	0x00008300


	//   ....[68]....
        /*02c0*/ 	.word	0x000083a0


	//   ....[69]....
        /*02c4*/ 	.word	0x000083d0


	//   ....[70]....
        /*02c8*/ 	.word	0x00008400


	//   ....[71]....
        /*02cc*/ 	.word	0x00008430


	//   ....[72]....
        /*02d0*/ 	.word	0x000084d0


	//   ....[73]....
        /*02d4*/ 	.word	0x00008500


	//   ....[74]....
        /*02d8*/ 	.word	0x00008530


	//   ....[75]....
        /*02dc*/ 	.word	0x00008560


	//   ....[76]....
        /*02e0*/ 	.word	0x00008600


	//   ....[77]....
        /*02e4*/ 	.word	0x00008630


	//   ....[78]....
        /*02e8*/ 	.word	0x00008660


	//   ....[79]....
        /*02ec*/ 	.word	0x00008690


	//   ....[80]....
        /*02f0*/ 	.word	0x00008dc0


	//   ....[81]....
        /*02f4*/ 	.word	0x00009180


	//   ....[82]....
        /*02f8*/ 	.word	0x00009260


	//   ....[83]....
        /*02fc*/ 	.word	0x000092b0


	//   ....[84]....
        /*0300*/ 	.word	0x000092e0


	//   ....[85]....
        /*0304*/ 	.word	0x00009300


	//   ....[86]....
        /*0308*/ 	.word	0x00009320


	//   ....[87]....
        /*030c*/ 	.word	0x000093f0


	//   ....[88]....
        /*0310*/ 	.word	0x00009440


	//   ....[89]....
        /*0314*/ 	.word	0x00009460


	//   ....[90]....
        /*0318*/ 	.word	0x00009480


	//   ....[91]....
        /*031c*/ 	.word	0x000094a0


	//----- nvinfo : EIATTR_EXIT_INSTR_OFFSETS
	.align		4
.L_2863:
        /*0320*/ 	.byte	0x04, 0x1c
        /*0322*/ 	.short	(.L_2865 - .L_2864)


	//   ....[0]....
.L_2864:
        /*0324*/ 	.word	0x00009580


	//   ....[1]....
        /*0328*/ 	.word	0x00009820


	//----- nvinfo : EIATTR_MAX_THREADS
	.align		4
.L_2865:
        /*032c*/ 	.byte	0x04, 0x05
        /*032e*/ 	.short	(.L_2867 - .L_2866)
.L_2866:
        /*0330*/ 	.word	0x00000020
        /*0334*/ 	.word	0x00000001
        /*0338*/ 	.word	0x00000001


	//----- nvinfo : EIATTR_CRS_STACK_SIZE
	.align		4
.L_2867:
        /*033c*/ 	.byte	0x04, 0x1e
        /*033e*/ 	.short	(.L_2869 - .L_2868)
.L_2868:
        /*0340*/ 	.word	0x00000000
.L_2869:


//--------------------- .nv.info._Z25selective_scan_bwd_kernelI32Selective_Scan_bwd_kernel_traitsILi32ELi16ELb1ELb1ELb0ELb0ELb1EN3c108BFloat16ENS1_7complexIfEEEEv12SSMParamsBwd --------------------------
	.section	.nv.info._Z25selective_scan_bwd_kernelI32Selective_Scan_bwd_kernel_traitsILi32ELi16ELb1ELb1ELb0ELb0ELb1EN3c108BFloat16ENS1_7complexIfEEEEv12SSMParamsBwd,"",@"SHT_CUDA_INFO"
	.sectionflags	@""
	.align	4


	//----- nvinfo : EIATTR_CUDA_API_VERSION
	.align		4
        /*0000*/ 	.byte	0x04, 0x37
        /*0002*/ 	.short	(.L_2871 - .L_2870)
.L_2870:
        /*0004*/ 	.word	0x00000082


	//----- nvinfo : EIATTR_SW2861232_WAR
	.align		4
.L_2871:
        /*0008*/ 	.byte	0x01, 0x35
	.zero		2


	//----- nvinfo : EIATTR_PARAM_CBANK
	.align		4
        /*000c*/ 	.byte	0x04, 0x0a
        /*000e*/ 	.short	(.L_2873 - .L_2872)
	.align		4
.L_2872:
        /*0010*/ 	.word	index@(.nv.constant0._Z25selective_scan_bwd_kernelI32Selective_Scan_bwd_kernel_traitsILi32ELi16ELb1ELb1ELb0ELb0ELb1EN3c108BFloat16ENS1_7complexIfEEEEv12SSMParamsBwd)
        /*0014*/ 	.short	0x0160
        /*0016*/ 	.short	0x01f0


	//----- nvinfo : EIATTR_CBANK_PARAM_SIZE
	.align		4
.L_2873:
        /*0018*/ 	.byte	0x03, 0x19
        /*001a*/ 	.short	0x01f0


	//----- nvinfo : EIATTR_KPARAM_INFO
	.align		4
        /*001c*/ 	.byte	0x04, 0x17
        /*001e*/ 	.short	(.L_2875 - .L_2874)
.L_2874:
        /*0020*/ 	.word	0x00000000
        /*0024*/ 	.short	0x0000
        /*0026*/ 	.short	0x0000
        /*0028*/ 	.byte	0x00, 0xf0, 0xc1, 0x07


	//----- nvinfo : EIATTR_MAXREG_COUNT
	.align		4
.L_2875:
        /*002c*/ 	.byte	0x03, 0x1b
        /*002e*/ 	.short	0x00ff


	//----- nvinfo : EIATTR_NUM_BARRIERS
	.align		4
        /*0030*/ 	.byte	0x02, 0x4c
        /*0032*/ 	.byte	0x01
	.zero		1


	//----- nvinfo : EIATTR_MERCURY_ISA_VERSION
	.align		4
        /*0034*/ 	.byte	0x03, 0x5f
        /*0036*/ 	.short	0x0000


	//----- nvinfo : EIATTR_COOP_GROUP_MASK_REGIDS
	.align		4
        /*0038*/ 	.byte	0x04, 0x29
        /*003a*/ 	.short	(.L_2877 - .L_2876)


	//   ....[0]....
.L_2876:
        /*003c*/ 	.word	0xffffffff


	//   ....[1]....
        /*0040*/ 	.word	0xffffffff


	//   ....[2]....
        /*0044*/ 	.word	0xffffffff


	//   ....[3]....
        /*0048*/ 	.word	0xffffffff


	//   ....[4]....
        /*004c*/ 	.word	0xffffffff


	//   ....[5]....
        /*0050*/ 	.word	0xffffffff


	//   ....[6]....
        /*0054*/ 	.word	0xffffffff


	//   ....[7]....
        /*0058*/ 	.word	0xffffffff


	//   ....[8]....
        /*005c*/ 	.word	0xffffffff


	//   ....[9]....
        /*0060*/ 	.word	0xffffffff


	//   ....[10]....
        /*0064*/ 	.word	0xffffffff


	//   ....[11]....
        /*0068*/ 	.word	0xffffffff


	//   ....[12]....
        /*006c*/ 	.word	0xffffffff


	//   ....[13]....
        /*0070*/ 	.word	0xffffffff


	//   ....[14]....
        /*0074*/ 	.word	0xffffffff


	//   ....[15]....
        /*0078*/ 	.word	0xffffffff


	//   ....[16]....
        /*007c*/ 	.word	0xffffffff


	//   ....[17]....
        /*0080*/ 	.word	0xffffffff


	//   ....[18]....
        /*0084*/ 	.word	0xffffffff


	//   ....[19]....
        /*0088*/ 	.word	0xffffffff


	//   ....[20]....
        /*008c*/ 	.word	0xffffffff


	//   ....[21]....
        /*0090*/ 	.word	0xffffffff


	//   ....[22]....
        /*0094*/ 	.word	0xffffffff


	//   ....[23]....
        /*0098*/ 	.word	0xffffffff


	//   ....[24]....
        /*009c*/ 	.word	0xffffffff


	//   ....[25]....
        /*00a0*/ 	.word	0xffffffff


	//   ....[26]....
        /*00a4*/ 	.word	0xffffffff


	//   ....[27]....
        /*00a8*/ 	.word	0xffffffff


	//   ....[28]....
        /*00ac*/ 	.word	0xffffffff


	//   ....[29]....
        /*00b0*/ 	.word	0xffffffff


	//   ....[30]....
        /*00b4*/ 	.word	0xffffffff


	//   ....[31]....
        /*00b8*/ 	.word	0xffffffff


	//   ....[32]....
        /*00bc*/ 	.word	0xffffffff


	//   ....[33]....
        /*00c0*/ 	.word	0xffffffff


	//   ....[34]....
        /*00c4*/ 	.word	0xffffffff


	//   ....[35]....
        /*00c8*/ 	.word	0xffffffff


	//   ....[36]....
        /*00cc*/ 	.word	0xffffffff


	//   ....[37]....
        /*00d0*/ 	.word	0xffffffff


	//   ....[38]....
        /*00d4*/ 	.word	0xffffffff


	//   ....[39]....
        /*00d8*/ 	.word	0xffffffff


	//   ....[40]....
        /*00dc*/ 	.word	0xffffffff


	//   ....[41]....
        /*00e0*/ 	.word	0xffffffff


	//   ....[42]....
        /*00e4*/ 	.word	0xffffffff


	//   ....[43]....
        /*00e8*/ 	.word	0xffffffff


	//   ....[44]....
        /*00ec*/ 	.word	0xffffffff


	//   ....[45]....
        /*00f0*/ 	.word	0xffffffff


	//   ....[46]....
        /*00f4*/ 	.word	0xffffffff


	//   ....[47]....
        /*00f8*/ 	.word	0xffffffff


	//   ....[48]....
        /*00fc*/ 	.word	0xffffffff


	//   ....[49]....
        /*0100*/ 	.word	0xffffffff


	//   ....[50]....
        /*0104*/ 	.word	0xffffffff


	//   ....[51]....
        /*0108*/ 	.word	0xffffffff


	//   ....[52]....
        /*010c*/ 	.word	0xffffffff


	//   ....[53]....
        /*0110*/ 	.word	0xffffffff


	//   ....[54]....
        /*0114*/ 	.word	0xffffffff


	//   ....[55]....
        /*0118*/ 	.word	0xffffffff


	//   ....[56]....
        /*011c*/ 	.word	0xffffffff


	//   ....[57]....
        /*0120*/ 	.word	0xffffffff


	//   ....[58]....
        /*0124*/ 	.word	0xffffffff


	//   ....[59]....
        /*0128*/ 	.word	0xffffffff


	//   ....[60]....
        /*012c*/ 	.word	0xffffffff


	//   ....[61]....
        /*0130*/ 	.word	0xffffffff


	//   ....[62]....
        /*0134*/ 	.word	0xffffffff


	//   ....[63]....
        /*0138*/ 	.word	0xffffffff


	//   ....[64]....
        /*013c*/ 	.word	0xffffffff


	//   ....[65]....
        /*0140*/ 	.word	0xffffffff


	//   ....[66]....
        /*0144*/ 	.word	0xffffffff


	//   ....[67]....
        /*0148*/ 	.word	0xffffffff


	//   ....[68]....
        /*014c*/ 	.word	0xffffffff


	//   ....[69]....
        /*0150*/ 	.word	0xffffffff


	//   ....[70]....
        /*0154*/ 	.word	0xffffffff


	//   ....[71]....
        /*0158*/ 	.word	0xffffffff


	//   ....[72]....
        /*015c*/ 	.word	0xffffffff


	//   ....[73]....
        /*0160*/ 	.word	0xffffffff


	//   ....[74]....
        /*0164*/ 	.word	0xffffffff


	//   ....[75]....
        /*0168*/ 	.word	0xffffffff


	//   ....[76]....
        /*016c*/ 	.word	0xffffffff


	//   ....[77]....
        /*0170*/ 	.word	0xffffffff


	//   ....[78]....
        /*0174*/ 	.word	0xffffffff


	//   ....[79]....
        /*0178*/ 	.word	0xffffffff


	//   ....[80]....
        /*017c*/ 	.word	0xffffffff


	//   ....[81]....
        /*0180*/ 	.word	0xffffffff


	//   ....[82]....
        /*0184*/ 	.word	0xffffffff


	//   ....[83]....
        /*0188*/ 	.word	0xffffffff


	//   ....[84]....
        /*018c*/ 	.word	0xffffffff


	//   ....[85]....
        /*0190*/ 	.word	0xffffffff


	//   ....[86]....
        /*0194*/ 	.word	0xffffffff


	//   ....[87]....
        /*0198*/ 	.word	0xffffffff


	//   ....[88]....
        /*019c*/ 	.word	0xffffffff


	//   ....[89]....
        /*01a0*/ 	.word	0xffffffff


	//   ....[90]....
        /*01a4*/ 	.word	0xffffffff


	//   ....[91]....
        /*01a8*/ 	.word	0xffffffff


	//   ....[92]....
        /*01ac*/ 	.word	0xffffffff


	//   ....[93]....
        /*01b0*/ 	.word	0xffffffff


	//   ....[94]....
        /*01b4*/ 	.word	0xffffffff


	//   ....[95]....
        /*01b8*/ 	.word	0xffffffff


	//----- nvinfo : EIATTR_COOP_GROUP_INSTR_OFFSETS
	.align		4
.L_2877:
        /*01bc*/ 	.byte	0x04, 0x28
        /*01be*/ 	.short	(.L_2879 - .L_2878)


	//   ....[0]....
.L_2878:
        /*01c0*/ 	.word	0x00000b40


	//   ....[1]....
        /*01c4*/ 	.word	0x00000bf0


	//   ....[2]....
        /*01c8*/ 	.word	0x00000da0


	//   ....[3]....
        /*01cc*/ 	.word	0x00000f10


	//   ....[4]....
        /*01d0*/ 	.word	0x00001810


	//   ....[5]....
        /*01d4*/ 	.word	0x00002030


	//   ....[6]....
        /*01d8*/ 	.word	0x00002550


	//   ....[7]....
        /*01dc*/ 	.word	0x00002e60


	//   ....[8]....
        /*01e0*/ 	.word	0x00004750


	//   ....[9]....
        /*01e4*/ 	.word	0x00004770


	//   ....[10]....
        /*01e8*/ 	.word	0x00004780


	//   ....[11]....
        /*01ec*/ 	.word	0x00004790


	//   ....[12]....
        /*01f0*/ 	.word	0x00004930


	//   ....[13]....
        /*01f4*/ 	.word	0x00004960


	//   ....[14]....
        /*01f8*/ 	.word	0x00004980


	//   ....[15]....
        /*01fc*/ 	.word	0x000049a0


	//   ....[16]....
        /*0200*/ 	.word	0x00004b50


	//   ....[17]....
        /*0204*/ 	.word	0x00004b70


	//   ....[18]....
        /*0208*/ 	.word	0x00004b90


	//   ....[19]....
        /*020c*/ 	.word	0x00004bb0


	//   ....[20]....
        /*0210*/ 	.word	0x00004df0


	//   ....[21]....
        /*0214*/ 	.word	0x00004e40


	//   ....[22]....
        /*0218*/ 	.word	0x00004e60


	//   ....[23]....
        /*021c*/ 	.word	0x00004e80


	//   ....[24]....
        /*0220*/ 	.word	0x000050a0


	//   ....[25]....
        /*0224*/ 	.word	0x000050c0


	//   ....[26]....
        /*0228*/ 	.word	0x000050d0


	//   ....[27]....
        /*022c*/ 	.word	0x000050e0


	//   ....[28]....
        /*0230*/ 	.word	0x00005740


	//   ....[29]....
        /*0234*/ 	.word	0x00005760


	//   ....[30]....
        /*0238*/ 	.word	0x00005770


	//   ....[31]....
        /*023c*/ 	.word	0x00005780


	//   ....[32]....
        /*0240*/ 	.word	0x00005790


	//   ....[33]....
        /*0244*/ 	.word	0x000057a0


	//   ....[34]....
        /*0248*/ 	.word	0x000057b0


	//   ....[35]....
        /*024c*/ 	.word	0x000057c0


	//   ....[36]....
        /*0250*/ 	.word	0x000057d0


	//   ....[37]....
        /*0254*/ 	.word	0x000057e0


	//   ....[38]....
        /*0258*/ 	.word	0x00005910


	//   ....[39]....
        /*025c*/ 	.word	0x00005950


	//   ....[40]....
        /*0260*/ 	.word	0x00005960


	//   ....[41]....
        /*0264*/ 	.word	0x00005980


	//   ....[42]....
        /*0268*/ 	.word	0x00005a70


	//   ....[43]....
        /*026c*/ 	.word	0x00005a90


	//   ....[44]....
        /*0270*/ 	.word	0x00005aa0


	//   ....[45]....
        /*0274*/ 	.word	0x00005ab0


	//   ....[46]....
        /*0278*/ 	.word	0x00005ba0


	//   ....[47]....
        /*027c*/ 	.word	0x00005bc0


	//   ....[48]....
        /*0280*/ 	.word	0x00005bd0


	//   ....[49]....
        /*0284*/ 	.word	0x00005be0


	//   ....[50]....
        /*0288*/ 	.word	0x00005cd0


	//   ....[51]....
        /*028c*/ 	.word	0x00005cf0


	//   ....[52]....
        /*0290*/ 	.word	0x00005d00


	//   ....[53]....
        /*0294*/ 	.word	0x00005d10


	//   ....[54]....
        /*0298*/ 	.word	0x00005e00


	//   ....[55]....
        /*029c*/ 	.word	0x00005e40


	//   ....[56]....
        /*02a0*/ 	.word	0x00005e80


	//   ....[57]....
        /*02a4*/ 	.word	0x00005eb0


	//   ....[58]....
        /*02a8*/ 	.word	0x00005ee0


	//   ....[59]....
        /*02ac*/ 	.word	0x00005f10


	//   ....[60]....
        /*02b0*/ 	.word	0x00005f30


	//   ....[61]....
        /*02b4*/ 	.word	0x00005f40


	//   ....[62]....
        /*02b8*/ 	.word	0x00005f80


	//   ....[63]....
        /*02bc*/ 	.word	0x00005fb0


	//   ....[64]....
        /*02c0*/ 	.word	0x000095e0


	//   ....[65]....
        /*02c4*/ 	.word	0x00009620


	//   ....[66]....
        /*02c8*/ 	.word	0x00009660


	//   ....[67]....
        /*02cc*/ 	.word	0x000096a0


	//   ....[68]....
        /*02d0*/ 	.word	0x00009750


	//   ....[69]....
        /*02d4*/ 	.word	0x00009780


	//   ....[70]....
        /*02d8*/ 	.word	0x000097b0


	//   ....[71]....
        /*02dc*/ 	.word	0x000097e0


	//   ....[72]....
        /*02e0*/ 	.word	0x00009880


	//   ....[73]....
        /*02e4*/ 	.word	0x000098b0


	//   ....[74]....
        /*02e8*/ 	.word	0x000098e0


	//   ....[75]....
        /*02ec*/ 	.word	0x00009910


	//   ....[76]....
        /*02f0*/ 	.word	0x000099b0


	//   ....[77]....
        /*02f4*/ 	.word	0x000099e0


	//   ....[78]....
        /*02f8*/ 	.word	0x00009a10


	//   ....[79]....
        /*02fc*/ 	.word	0x00009a40


	//   ....[80]....
        /*0300*/ 	.word	0x00009ae0


	//   ....[81]....
        /*0304*/ 	.word	0x00009b10


	//   ....[82]....
        /*0308*/ 	.word	0x00009b40


	//   ....[83]....
        /*030c*/ 	.word	0x00009b70


	//   ....[84]....
        /*0310*/ 	.word	0x0000a2a0


	//   ....[85]....
        /*0314*/ 	.word	0x0000a650


	//   ....[86]....
        /*0318*/ 	.word	0x0000a710


	//   ....[87]....
        /*031c*/ 	.word	0x0000a760


	//   ....[88]....
        /*0320*/ 	.word	0x0000a790


	//   ....[89]....
        /*0324*/ 	.word	0x0000a7b0


	//   ....[90]....
        /*0328*/ 	.word	0x0000a7d0


	//   ....[91]....
        /*032c*/ 	.word	0x0000a8a0


	//   ....[92]....
        /*0330*/ 	.word	0x0000a8f0


	//   ....[93]....
        /*0334*/ 	.word	0x0000a910


	//   ....[94]....
        /*0338*/ 	.word	0x0000a930


	//   ....[95]....
        /*033c*/ 	.word	0x0000a950


	//----- nvinfo : EIATTR_EXIT_INSTR_OFFSETS
	.align		4
.L_2879:
        /*0340*/ 	.byte	0x04, 0x1c
        /*0342*/ 	.short	(.L_2881 - .L_2880)


	//   ....[0]....
.L_2880:
        /*0344*/ 	.word	0x0000aa30


	//   ....[1]....
        /*0348*/ 	.word	0x0000acd0


	//----- nvinfo : EIATTR_MAX_THREADS
	.align		4
.L_2881:
        /*034c*/ 	.byte	0x04, 0x05
        /*034e*/ 	.short	(.L_2883 - .L_2882)
.L_2882:
        /*0350*/ 	.word	0x00000020
        /*0354*/ 	.word	0x00000001
        /*0358*/ 	.word	0x00000001


	//----- nvinfo : EIATTR_CRS_STACK_SIZE
	.align		4
.L_2883:
        /*035c*/ 	.byte	0x04, 0x1e
        /*035e*/ 	.short	(.L_2885 - .L_2884)
.L_2884:
        /*0360*/ 	.word	0x00000000
.L_2885:


//--------------------- .nv.info._Z25selective_scan_bwd_kernelI32Selective_Scan_bwd_kernel_traitsILi32ELi16ELb1ELb1ELb0ELb1ELb0EN3c108BFloat16ENS1_7complexIfEEEEv12SSMParamsBwd --------------------------
	.section	.nv.info._Z25selective_scan_bwd_kernelI32Selective_Scan_bwd_kernel_traitsILi32ELi16ELb1ELb1ELb0ELb1ELb0EN3c108BFloat16ENS1_7complexIfEEEEv12SSMParamsBwd,"",@"SHT_CUDA_INFO"
	.sectionflags	@""
	.align	4


	//----- nvinfo : EIATTR_CUDA_API_VERSION
	.align		4
        /*0000*/ 	.byte	0x04, 0x37
        /*0002*/ 	.short	(.L_2887 - .L_2886)
.L_2886:
        /*0004*/ 	.word	0x00000082


	//----- nvinfo : EIATTR_SW2861232_WAR
	.align		4
.L_2887:
        /*0008*/ 	.byte	0x01, 0x35
	.zero		2


	//----- nvinfo : EIATTR_PARAM_CBANK
	.align		4
        /*000c*/ 	.byte	0x04, 0x0a
        /*000e*/ 	.short	(.L_2889 - .L_2888)
	.align		4
.L_2888:
        /*0010*/ 	.word	index@(.nv.constant0._Z25selective_scan_bwd_kernelI32Selective_Scan_bwd_kernel_traitsILi32ELi16ELb1ELb1ELb0ELb1ELb0EN3c108BFloat16ENS1_7complexIfEEEEv12SSMParamsBwd)
        /*0014*/ 	.short	0x0160
        /*0016*/ 	.short	0x01f0


	//----- nvinfo : EIATTR_CBANK_PARAM_SIZE
	.align		4
.L_2889:
        /*0018*/ 	.byte	0x03, 0x19
        /*001a*/ 	.short	0x01f0


	//----- nvinfo : EIATTR_KPARAM_INFO
	.align		4
        /*001c*/ 	.byte	0x04, 0x17
        /*001e*/ 	.short	(.L_2891 - .L_2890)
.L_2890:
        /*0020*/ 	.word	0x00000000
        /*0024*/ 	.short	0x0000
        /*0026*/ 	.short	0x0000
        /*0028*/ 	.byte	0x00, 0xf0, 0xc1, 0x07


	//----- nvinfo : EIATTR_MAXREG_COUNT
	.align		4
.L_2891:
        /*002c*/ 	.byte	0x03, 0x1b
        /*002e*/ 	.short	0x00ff


	//----- nvinfo : EIATTR_NUM_BARRIERS
	.align		4
        /*0030*/ 	.byte	0x02, 0x4c
        /*0032*/ 	.byte	0x01
	.zero		1


	//----- nvinfo : EIATTR_MERCURY_ISA_VERSION
	.align		4
        /*0034*/ 	.byte	0x03, 0x5f
        /*0036*/ 	.short	0x0000


	//----- nvinfo : EIATTR_COOP_GROUP_MASK_REGIDS
	.align		4
        /*0038*/ 	.byte	0x04, 0x29
        /*003a*/ 	.short	(.L_2893 - .L_2892)


	//   ....[0]....
.L_2892:
        /*003c*/ 	.word	0xffffffff


	//   ....[1]....
        /*0040*/ 	.word	0xffffffff


	//   ....[2]....
        /*0044*/ 	.word	0xffffffff


	//   ....[3]....
        /*0048*/ 	.word	0xffffffff


	//   ....[4]....
        /*004c*/ 	.word	0xffffffff


	//   ....[5]....
        /*0050*/ 	.word	0xffffffff


	//   ....[6]....
        /*0054*/ 	.word	0xffffffff


	//   ....[7]....
        /*0058*/ 	.word	0xffffffff


	//   ....[8]....
        /*005c*/ 	.word	0xffffffff


	//   ....[9]....
        /*0060*/ 	.word	0xffffffff


	//   ....[10]....
        /*0064*/ 	.word	0xffffffff


	//   ....[11]....
        /*0068*/ 	.word	0xffffffff


	//   ....[12]....
        /*006c*/ 	.word	0xffffffff


	//   ....[13]....
        /*0070*/ 	.word	0xffffffff


	//   ....[14]....
        /*0074*/ 	.word	0xffffffff


	//   ....[15]....
        /*0078*/ 	.word	0xffffffff


	//   ....[16]....
        /*007c*/ 	.word	0xffffffff


	//   ....[17]....
        /*0080*/ 	.word	0xffffffff


	//   ....[18]....
        /*0084*/ 	.word	0xffffffff


	//   ....[19]....
        /*0088*/ 	.word	0xffffffff


	//   ....[20]....
        /*008c*/ 	.word	0xffffffff


	//   ....[21]....
        /*0090*/ 	.word	0xffffffff


	//   ....[22]....
        /*0094*/ 	.word	0xffffffff


	//   ....[23]....
        /*0098*/ 	.word	0xffffffff


	//   ....[24]....
        /*009c*/ 	.word	0xffffffff


	//   ....[25]....
        /*00a0*/ 	.word	0xffffffff


	//   ....[26]....
        /*00a4*/ 	.word	0xffffffff


	//   ....[27]....
        /*00a8*/ 	.word	0xffffffff


	//   ....[28]....
        /*00ac*/ 	.word	0xffffffff


	//   ....[29]....
        /*00b0*/ 	.word	0xffffffff


	//   ....[30]....
        /*00b4*/ 	.word	0xffffffff


	//   ....[31]....
        /*00b8*/ 	.word	0xffffffff


	//   ....[32]....
        /*00bc*/ 	.word	0xffffffff


	//   ....[33]....
        /*00c0*/ 	.word	0xffffffff


	//   ....[34]....
        /*00c4*/ 	.word	0xffffffff


	//   ....[35]....
        /*00c8*/ 	.word	0xffffffff


	//   ....[36]....
        /*00cc*/ 	.word	0xffffffff


	//   ....[37]....
        /*00d0*/ 	.word	0xffffffff


	//   ....[38]....
        /*00d4*/ 	.word	0xffffffff


	//   ....[39]....
        /*00d8*/ 	.word	0xffffffff


	//   ....[40]....
        /*00dc*/ 	.word	0xffffffff


	//   ....[41]....
        /*00e0*/ 	.word	0xffffffff


	//   ....[42]....
        /*00e4*/ 	.word	0xffffffff


	//   ....[43]....
        /*00e8*/ 	.word	0xffffffff


	//   ....[44]....
        /*00ec*/ 	.word	0xffffffff


	//   ....[45]....
        /*00f0*/ 	.word	0xffffffff


	//   ....[46]....
        /*00f4*/ 	.word	0xffffffff


	//   ....[47]....
        /*00f8*/ 	.word	0xffffffff


	//   ....[48]....
        /*00fc*/ 	.word	0xffffffff


	//   ....[49]....
        /*0100*/ 	.word	0xffffffff


	//   ....[50]....
        /*0104*/ 	.word	0xffffffff


	//   ....[51]....
        /*0108*/ 	.word	0xffffffff


	//   ....[52]....
        /*010c*/ 	.word	0xffffffff


	//   ....[53]....
        /*0110*/ 	.word	0xffffffff


	//   ....[54]....
        /*0114*/ 	.word	0xffffffff


	//   ....[55]....
        /*0118*/ 	.word	0xffffffff


	//   ....[56]....
        /*011c*/ 	.word	0xffffffff


	//   ....[57]....
        /*0120*/ 	.word	0xffffffff


	//   ....[58]....
        /*0124*/ 	.word	0xffffffff


	//   ....[59]....
        /*0128*/ 	.word	0xffffffff


	//   ....[60]....
        /*012c*/ 	.word	0xffffffff


	//   ....[61]....
        /*0130*/ 	.word	0xffffffff


	//   ....[62]....
        /*0134*/ 	.word	0xffffffff


	//   ....[63]....
        /*0138*/ 	.word	0xffffffff


	//   ....[64]....
        /*013c*/ 	.word	0xffffffff


	//   ....[65]....
        /*0140*/ 	.word	0xffffffff


	//   ....[66]....
        /*0144*/ 	.word	0xffffffff


	//   ....[67]....
        /*0148*/ 	.word	0xffffffff


	//   ....[68]....
        /*014c*/ 	.word	0xffffffff


	//   ....[69]....
        /*0150*/ 	.word	0xffffffff


	//   ....[70]....
        /*0154*/ 	.word	0xffffffff


	//   ....[71]....
        /*0158*/ 	.word	0xffffffff


	//   ....[72]....
        /*015c*/ 	.word	0xffffffff


	//   ....[73]....
        /*0160*/ 	.word	0xffffffff


	//   ....[74]....
        /*0164*/ 	.word	0xffffffff


	//   ....[75]....
        /*0168*/ 	.word	0xffffffff


	//   ....[76]....
        /*016c*/ 	.word	0xffffffff


	//   ....[77]....
        /*0170*/ 	.word	0xffffffff


	//   ....[78]....
        /*0174*/ 	.word	0xffffffff


	//   ....[79]....
        /*0178*/ 	.word	0xffffffff


	//   ....[80]....
        /*017c*/ 	.word	0xffffffff


	//   ....[81]....
        /*0180*/ 	.word	0xffffffff


	//   ....[82]....
        /*0184*/ 	.word	0xffffffff


	//   ....[83]....
        /*0188*/ 	.word	0xffffffff


	//   ....[84]....
        /*018c*/ 	.word	0xffffffff


	//   ....[85]....
        /*0190*/ 	.word	0xffffffff


	//   ....[86]....
        /*0194*/ 	.word	0xffffffff


	//   ....[87]....
        /*0198*/ 	.word	0xffffffff


	//   ....[88]....
        /*019c*/ 	.word	0xffffffff


	//   ....[89]....
        /*01a0*/ 	.word	0xffffffff


	//   ....[90]....
        /*01a4*/ 	.word	0xffffffff


	//   ....[91]....
        /*01a8*/ 	.word	0xffffffff


	//   ....[92]....
        /*01ac*/ 	.word	0xffffffff


	//----- nvinfo : EIATTR_COOP_GROUP_INSTR_OFFSETS
	.align		4
.L_2893:
        /*01b0*/ 	.byte	0x04, 0x28
        /*01b2*/ 	.short	(.L_2895 - .L_2894)


	//   ....[0]....
.L_2894:
        /*01b4*/ 	.word	0x00000b30


	//   ....[1]....
        /*01b8*/ 	.word	0x00000be0


	//   ....[2]....
        /*01bc*/ 	.word	0x00000de0


	//   ....[3]....
        /*01c0*/ 	.word	0x00003c40


	//   ....[4]....
        /*01c4*/ 	.word	0x00005520


	//   ....[5]....
        /*01c8*/ 	.word	0x00005540


	//   ....[6]....
        /*01cc*/ 	.word	0x00005550


	//   ....[7]....
        /*01d0*/ 	.word	0x00005560


	//   ....[8]....
        /*01d4*/ 	.word	0x00005700


	//   ....[9]....
        /*01d8*/ 	.word	0x00005730


	//   ....[10]....
        /*01dc*/ 	.word	0x00005750


	//   ....[11]....
        /*01e0*/ 	.word	0x00005770


	//   ....[12]....
        /*01e4*/ 	.word	0x00005920


	//   ....[13]....
        /*01e8*/ 	.word	0x00005940


	//   ....[14]....
        /*01ec*/ 	.word	0x00005960


	//   ....[15]....
        /*01f0*/ 	.word	0x00005980


	//   ....[16]....
        /*01f4*/ 	.word	0x00005bc0


	//   ....[17]....
        /*01f8*/ 	.word	0x00005c10


	//   ....[18]....
        /*01fc*/ 	.word	0x00005c30


	//   ....[19]....
        /*0200*/ 	.word	0x00005c50


	//   ....[20]....
        /*0204*/ 	.word	0x00005e70


	//   ....[21]....
        /*0208*/ 	.word	0x00005e90


	//   ....[22]....
        /*020c*/ 	.word	0x00005ea0


	//   ....[23]....
        /*0210*/ 	.word	0x00005eb0


	//   ....[24]....
        /*0214*/ 	.word	0x00006510


	//   ....[25]....
        /*0218*/ 	.word	0x00006530


	//   ....[26]....
        /*021c*/ 	.word	0x00006540


	//   ....[27]....
        /*0220*/ 	.word	0x00006550


	//   ....[28]....
        /*0224*/ 	.word	0x00006560


	//   ....[29]....
        /*0228*/ 	.word	0x00006570


	//   ....[30]....
        /*022c*/ 	.word	0x00006580


	//   ....[31]....
        /*0230*/ 	.word	0x00006590


	//   ....[32]....
        /*0234*/ 	.word	0x000065a0


	//   ....[33]....
        /*0238*/ 	.word	0x000065b0


	//   ....[34]....
        /*023c*/ 	.word	0x000066e0


	//   ....[35]....
        /*0240*/ 	.word	0x00006720


	//   ....[36]....
        /*0244*/ 	.word	0x00006730


	//   ....[37]....
        /*0248*/ 	.word	0x00006750


	//   ....[38]....
        /*024c*/ 	.word	0x00006840


	//   ....[39]....
        /*0250*/ 	.word	0x00006860


	//   ....[40]....
        /*0254*/ 	.word	0x00006870


	//   ....[41]....
        /*0258*/ 	.word	0x00006880


	//   ....[42]....
        /*025c*/ 	.word	0x00006970


	//   ....[43]....
        /*0260*/ 	.word	0x00006990


	//   ....[44]....
        /*0264*/ 	.word	0x000069a0


	//   ....[45]....
        /*0268*/ 	.word	0x000069b0


	//   ....[46]....
        /*026c*/ 	.word	0x00006aa0


	//   ....[47]....
        /*0270*/ 	.word	0x00006ac0


	//   ....[48]....
        /*0274*/ 	.word	0x00006ad0


	//   ....[49]....
        /*0278*/ 	.word	0x00006ae0


	//   ....[50]....
        /*027c*/ 	.word	0x00006bd0


	//   ....[51]....
        /*0280*/ 	.word	0x00006c10


	//   ....[52]....
        /*0284*/ 	.word	0x00006c50


	//   ....[53]....
        /*0288*/ 	.word	0x00006c90


	//   ....[54]....
        /*028c*/ 	.word	0x00006cc0


	//   ....[55]....
        /*0290*/ 	.word	0x00006cf0


	//   ....[56]....
        /*0294*/ 	.word	0x00006d10


	//   ....[57]....
        /*0298*/ 	.word	0x00006d20


	//   ....[58]....
        /*029c*/ 	.word	0x00006d60


	//   ....[59]....
        /*02a0*/ 	.word	0x00006d90


	//   ....[60]....
        /*02a4*/ 	.word	0x0000a3c0


	//   ....[61]....
        /*02a8*/ 	.word	0x0000a400


	//   ....[62]....
        /*02ac*/ 	.word	0x0000a440


	//   ....[63]....
        /*02b0*/ 	.word	0x0000a480


	//   ....[64]....
        /*02b4*/ 	.word	0x0000a530


	//   ....[65]....
        /*02b8*/ 	.word	0x0000a560


	//   ....[66]....
        /*02bc*/ 	.word	0x0000a590


	//   ....[67]....
        /*02c0*/ 	.word	0x0000a5c0


	//   ....[68]....
        /*02c4*/ 	.word	0x0000a660


	//   ....[69]....
        /*02c8*/ 	.word	0x0000a690


	//   ....[70]....
        /*02cc*/ 	.word	0x0000a6c0


	//   ....[71]....
        /*02d0*/ 	.word	0x0000a6f0


	//   ....[72]....
        /*02d4*/ 	.word	0x0000a790


	//   ....[73]....
        /*02d8*/ 	.word	0x0000a7c0


	//   ....[74]....
        /*02dc*/ 	.word	0x0000a7f0


	//   ....[75]....
        /*02e0*/ 	.word	0x0000a820


	//   ....[76]....
        /*02e4*/ 	.word	0x0000a8c0


	//   ....[77]....
        /*02e8*/ 	.word	0x0000a8f0


	//   ....[78]....
        /*02ec*/ 	.word	0x0000a920


	//   ....[79]....
        /*02f0*/ 	.word	0x0000a950


	//   ....[80]....
        /*02f4*/ 	.word	0x0000b100


	//   ....[81]....
        /*02f8*/ 	.word	0x0000b7d0


	//   ....[82]....
        /*02fc*/ 	.word	0x0000bc80


	//   ....[83]....
        /*0300*/ 	.word	0x0000bdc0


	//   ....[84]....
        /*0304*/ 	.word	0x0000be10


	//   ....[85]....
        /*0308*/ 	.word	0x0000be40


	//   ....[86]....
        /*030c*/ 	.word	0x0000be60


	//   ....[87]....
        /*0310*/ 	.word	0x0000be80


	//   ....[88]....
        /*0314*/ 	.word	0x0000bf50


	//   ....[89]....
        /*0318*/ 	.word	0x0000bfa0


	//   ....[90]....
        /*031c*/ 	.word	0x0000bfc0


	//   ....[91]....
        /*0320*/ 	.word	0x0000bfe0


	//   ....[92]....
        /*0324*/ 	.word	0x0000c000


	//----- nvinfo : EIATTR_EXIT_INSTR_OFFSETS
	.align		4
.L_2895:
        /*0328*/ 	.byte	0x04, 0x1c
        /*032a*/ 	.short	(.L_2897 - .L_2896)


	//   ....[0]....
.L_2896:
        /*032c*/ 	.word	0x0000c0e0


	//   ....[1]....
        /*0330*/ 	.word	0x0000c380


	//----- nvinfo : EIATTR_MAX_THREADS
	.align		4
.L_2897:
        /*0334*/ 	.byte	0x04, 0x05
        /*0336*/ 	.short	(.L_2899 - .L_2898)
.L_2898:
        /*0338*/ 	.word	0x00000020
        /*033c*/ 	.word	0x00000001
        /*0340*/ 	.word	0x00000001


	//----- nvinfo : EIATTR_CRS_STACK_SIZE
	.align		4
.L_2899:
        /*0344*/ 	.byte	0x04, 0x1e
        /*0346*/ 	.short	(.L_2901 - .L_2900)
.L_2900:
        /*0348*/ 	.word	0x00000000
.L_2901:


//--------------------- .nv.info._Z25selective_scan_bwd_kernelI32Selective_Scan_bwd_kernel_traitsILi32ELi16ELb1ELb1ELb0ELb1ELb1EN3c108BFloat16ENS1_7complexIfEEEEv12SSMParamsBwd --------------------------
	.section	.nv.info._Z25selective_scan_bwd_kernelI32Selective_Scan_bwd_kernel_traitsILi32ELi16ELb1ELb1ELb0ELb1ELb1EN3c108BFloat16ENS1_7complexIfEEEEv12SSMParamsBwd,"",@"SHT_CUDA_INFO"
	.sectionflags	@""
	.align	4


	//----- nvinfo : EIATTR_CUDA_API_VERSION
	.align		4
        /*0000*/ 	.byte	0x04, 0x37
        /*0002*/ 	.short	(.L_2903 - .L_2902)
.L_2902:
        /*0004*/ 	.word	0x00000082


	//----- nvinfo : EIATTR_SW2861232_WAR
	.align		4
.L_2903:
        /*0008*/ 	.byte	0x01, 0x35
	.zero		2


	//----- nvinfo : EIATTR_PARAM_CBANK
	.align		4
        /*000c*/ 	.byte	0x04, 0x0a
        /*000e*/ 	.short	(.L_2905 - .L_2904)
	.align		4
.L_2904:
        /*0010*/ 	.word	index@(.nv.constant0._Z25selective_scan_bwd_kernelI32Selective_Scan_bwd_kernel_traitsILi32ELi16ELb1ELb1ELb0ELb1ELb1EN3c108BFloat16ENS1_7complexIfEEEEv12SSMParamsBwd)
        /*0014*/ 	.short	0x0160
        /*0016*/ 	.short	0x01f0


	//----- nvinfo : EIATTR_CBANK_PARAM_SIZE
	.align		4
.L_2905:
        /*0018*/ 	.byte	0x03, 0x19
        /*001a*/ 	.short	0x01f0


	//----- nvinfo : EIATTR_KPARAM_INFO
	.align		4
        /*001c*/ 	.byte	0x04, 0x17
        /*001e*/ 	.short	(.L_2907 - .L_2906)
.L_2906:
        /*0020*/ 	.word	0x00000000
        /*0024*/ 	.short	0x0000
        /*0026*/ 	.short	0x0000
        /*0028*/ 	.byte	0x00, 0xf0, 0xc1, 0x07


	//----- nvinfo : EIATTR_MAXREG_COUNT
	.align		4
.L_2907:
        /*002c*/ 	.byte	0x03, 0x1b
        /*002e*/ 	.short	0x00ff


	//----- nvinfo : EIATTR_NUM_BARRIERS
	.align		4
        /*0030*/ 	.byte	0x02, 0x4c
        /*0032*/ 	.byte	0x01
	.zero		1


	//----- nvinfo : EIATTR_MERCURY_ISA_VERSION
	.align		4
        /*0034*/ 	.byte	0x03, 0x5f
        /*0036*/ 	.short	0x0000


	//----- nvinfo : EIATTR_COOP_GROUP_MASK_REGIDS
	.align		4
        /*0038*/ 	.byte	0x04, 0x29
        /*003a*/ 	.short	(.L_2909 - .L_2908)


	//   ....[0]....
.L_2908:
        /*003c*/ 	.word	0xffffffff


	//   ....[1]....
        /*0040*/ 	.word	0xffffffff


	//   ....[2]....
        /*0044*/ 	.word	0xffffffff


	//   ....[3]....
        /*0048*/ 	.word	0xffffffff


	//   ....[4]....
        /*004c*/ 	.word	0xffffffff


	//   ....[5]....
        /*0050*/ 	.word	0xffffffff


	//   ....[6]....
        /*0054*/ 	.word	0xffffffff


	//   ....[7]....
        /*0058*/ 	.word	0xffffffff


	//   ....[8]....
        /*005c*/ 	.word	0xffffffff


	//   ....[9]....
        /*0060*/ 	.word	0xffffffff


	//   ....[10]....
        /*0064*/ 	.word	0xffffffff


	//   ....[11]....
        /*0068*/ 	.word	0xffffffff


	//   ....[12]....
        /*006c*/ 	.word	0xffffffff


	//   ....[13]....
        /*0070*/ 	.word	0xffffffff


	//   ....[14]....
        /*0074*/ 	.word	0xffffffff


	//   ....[15]....
        /*0078*/ 	.word	0xffffffff


	//   ....[16]....
        /*007c*/ 	.word	0xffffffff


	//   ....[17]....
        /*0080*/ 	.word	0xffffffff


	//   ....[18]....
        /*0084*/ 	.word	0xffffffff


	//   ....[19]....
        /*0088*/ 	.word	0xffffffff


	//   ....[20]....
        /*008c*/ 	.word	0xffffffff


	//   ....[21]....
        /*0090*/ 	.word	0xffffffff


	//   ....[22]....
        /*0094*/ 	.word	0xffffffff


	//   ....[23]....
        /*0098*/ 	.word	0xffffffff


	//   ....[24]....
        /*009c*/ 	.word	0xffffffff


	//   ....[25]....
        /*00a0*/ 	.word	0xffffffff


	//   ....[26]....
        /*00a4*/ 	.word	0xffffffff


	//   ....[27]....
        /*00a8*/ 	.word	0xffffffff


	//   ....[28]....
        /*00ac*/ 	.word	0xffffffff


	//   ....[29]....
        /*00b0*/ 	.word	0xffffffff


	//   ....[30]....
        /*00b4*/ 	.word	0xffffffff


	//   ....[31]....
        /*00b8*/ 	.word	0xffffffff


	//   ....[32]....
        /*00bc*/ 	.word	0xffffffff


	//   ....[33]....
        /*00c0*/ 	.word	0xffffffff


	//   ....[34]....
        /*00c4*/ 	.word	0xffffffff


	//   ....[35]....
        /*00c8*/ 	.word	0xffffffff


	//   ....[36]....
        /*00cc*/ 	.word	0xffffffff


	//   ....[37]....
        /*00d0*/ 	.word	0xffffffff


	//   ....[38]....
        /*00d4*/ 	.word	0xffffffff


	//   ....[39]....
        /*00d8*/ 	.word	0xffffffff


	//   ....[40]....
        /*00dc*/ 	.word	0xffffffff


	//   ....[41]....
        /*00e0*/ 	.word	0xffffffff


	//   ....[42]....
        /*00e4*/ 	.word	0xffffffff


	//   ....[43]....
        /*00e8*/ 	.word	0xffffffff


	//   ....[44]....
        /*00ec*/ 	.word	0xffffffff


	//   ....[45]....
        /*00f0*/ 	.word	0xffffffff


	//   ....[46]....
        /*00f4*/ 	.word	0xffffffff


	//   ....[47]....
        /*00f8*/ 	.word	0xffffffff


	//   ....[48]....
        /*00fc*/ 	.word	0xffffffff


	//   ....[49]....
        /*0100*/ 	.word	0xffffffff


	//   ....[50]....
        /*0104*/ 	.word	0xffffffff


	//   ....[51]....
        /*0108*/ 	.word	0xffffffff


	//   ....[52]....
        /*010c*/ 	.word	0xffffffff


	//   ....[53]....
        /*0110*/ 	.word	0xffffffff


	//   ....[54]....
        /*0114*/ 	.word	0xffffffff


	//   ....[55]....
        /*0118*/ 	.word	0xffffffff


	//   ....[56]....
        /*011c*/ 	.word	0xffffffff


	//   ....[57]....
        /*0120*/ 	.word	0xffffffff


	//   ....[58]....
        /*0124*/ 	.word	0xffffffff


	//   ....[59]....
        /*0128*/ 	.word	0xffffffff


	//   ....[60]....
        /*012c*/ 	.word	0xffffffff


	//   ....[61]....
        /*0130*/ 	.word	0xffffffff


	//   ....[62]....
        /*0134*/ 	.word	0xffffffff


	//   ....[63]....
        /*0138*/ 	.word	0xffffffff


	//   ....[64]....
        /*013c*/ 	.word	0xffffffff


	//   ....[65]....
        /*0140*/ 	.word	0xffffffff


	//   ....[66]....
        /*0144*/ 	.word	0xffffffff


	//   ....[67]....
        /*0148*/ 	.word	0xffffffff


	//   ....[68]....
        /*014c*/ 	.word	0xffffffff


	//   ....[69]....
        /*0150*/ 	.word	0xffffffff


	//   ....[70]....
        /*0154*/ 	.word	0xffffffff


	//   ....[71]....
        /*0158*/ 	.word	0xffffffff


	//   ....[72]....
        /*015c*/ 	.word	0xffffffff


	//   ....[73]....
        /*0160*/ 	.word	0xffffffff


	//   ....[74]....
        /*0164*/ 	.word	0xffffffff


	//   ....[75]....
        /*0168*/ 	.word	0xffffffff


	//   ....[76]....
        /*016c*/ 	.word	0xffffffff


	//   ....[77]....
        /*0170*/ 	.word	0xffffffff


	//   ....[78]....
        /*0174*/ 	.word	0xffffffff


	//   ....[79]....
        /*0178*/ 	.word	0xffffffff


	//   ....[80]....
        /*017c*/ 	.word	0xffffffff


	//   ....[81]....
        /*0180*/ 	.word	0xffffffff


	//   ....[82]....
        /*0184*/ 	.word	0xffffffff


	//   ....[83]....
        /*0188*/ 	.word	0xffffffff


	//   ....[84]....
        /*018c*/ 	.word	0xffffffff


	//   ....[85]....
        /*0190*/ 	.word	0xffffffff


	//   ....[86]....
        /*0194*/ 	.word	0xffffffff


	//   ....[87]....
        /*0198*/ 	.word	0xffffffff


	//   ....[88]....
        /*019c*/ 	.word	0xffffffff


	//   ....[89]....
        /*01a0*/ 	.word	0xffffffff


	//   ....[90]....
        /*01a4*/ 	.word	0xffffffff


	//   ....[91]....
        /*01a8*/ 	.word	0xffffffff


	//   ....[92]....
        /*01ac*/ 	.word	0xffffffff


	//   ....[93]....
        /*01b0*/ 	.word	0xffffffff


	//   ....[94]....
        /*01b4*/ 	.word	0xffffffff


	//   ....[95]....
        /*01b8*/ 	.word	0xffffffff


	//   ....[96]....
        /*01bc*/ 	.word	0xffffffff


	//----- nvinfo : EIATTR_COOP_GROUP_INSTR_OFFSETS
	.align		4
.L_2909:
        /*01c0*/ 	.byte	0x04, 0x28
        /*01c2*/ 	.short	(.L_2911 - .L_2910)


	//   ....[0]....
.L_2910:
        /*01c4*/ 	.word	0x00000af0


	//   ....[1]....
        /*01c8*/ 	.word	0x00000ba0


	//   ....[2]....
        /*01cc*/ 	.word	0x00000dc0


	//   ....[3]....
        /*01d0*/ 	.word	0x00003400


	//   ....[4]....
        /*01d4*/ 	.word	0x00003cc0


	//   ....[5]....
        /*01d8*/ 	.word	0x00004560


	//   ....[6]....
        /*01dc*/ 	.word	0x00004910


	//   ....[7]....
        /*01e0*/ 	.word	0x00005140


	//   ....[8]....
        /*01e4*/ 	.word	0x00006a40


	//   ....[9]....
        /*01e8*/ 	.word	0x00006a60


	//   ....[10]....
        /*01ec*/ 	.word	0x00006a70


	//   ....[11]....
        /*01f0*/ 	.word	0x00006a80


	//   ....[12]....
        /*01f4*/ 	.word	0x00006c20


	//   ....[13]....
        /*01f8*/ 	.word	0x00006c50


	//   ....[14]....
        /*01fc*/ 	.word	0x00006c70


	//   ....[15]....
        /*0200*/ 	.word	0x00006c90


	//   ....[16]....
        /*0204*/ 	.word	0x00006e40


	//   ....[17]....
        /*0208*/ 	.word	0x00006e60


	//   ....[18]....
        /*020c*/ 	.word	0x00006e80


	//   ....[19]....
        /*0210*/ 	.word	0x00006ea0


	//   ....[20]....
        /*0214*/ 	.word	0x000070e0


	//   ....[21]....
        /*0218*/ 	.word	0x00007130


	//   ....[22]....
        /*021c*/ 	.word	0x00007160


	//   ....[23]....
        /*0220*/ 	.word	0x00007180


	//   ....[24]....
        /*0224*/ 	.word	0x00007390


	//   ....[25]....
        /*0228*/ 	.word	0x000073b0


	//   ....[26]....
        /*022c*/ 	.word	0x000073c0


	//   ....[27]....
        /*0230*/ 	.word	0x000073d0


	//   ....[28]....
        /*0234*/ 	.word	0x00007a30


	//   ....[29]....
        /*0238*/ 	.word	0x00007a50


	//   ....[30]....
        /*023c*/ 	.word	0x00007a60


	//   ....[31]....
        /*0240*/ 	.word	0x00007a70


	//   ....[32]....
        /*0244*/ 	.word	0x00007a80


	//   ....[33]....
        /*0248*/ 	.word	0x00007a90


	//   ....[34]....
        /*024c*/ 	.word	0x00007aa0


	//   ....[35]....
        /*0250*/ 	.word	0x00007ab0


	//   ....[36]....
        /*0254*/ 	.word	0x00007ac0


	//   ....[37]....
        /*0258*/ 	.word	0x00007ad0


	//   ....[38]....
        /*025c*/ 	.word	0x00007c00


	//   ....[39]....
        /*0260*/ 	.word	0x00007c40


	//   ....[40]....
        /*0264*/ 	.word	0x00007c50


	//   ....[41]....
        /*0268*/ 	.word	0x00007c70


	//   ....[42]....
        /*026c*/ 	.word	0x00007d60


	//   ....[43]....
        /*0270*/ 	.word	0x00007d80


	//   ....[44]....
        /*0274*/ 	.word	0x00007d90


	//   ....[45]....
        /*0278*/ 	.word	0x00007da0


	//   ....[46]....
        /*027c*/ 	.word	0x00007e90


	//   ....[47]....
        /*0280*/ 	.word	0x00007eb0


	//   ....[48]....
        /*0284*/ 	.word	0x00007ec0


	//   ....[49]....
        /*0288*/ 	.word	0x00007ed0


	//   ....[50]....
        /*028c*/ 	.word	0x00007fc0


	//   ....[51]....
        /*0290*/ 	.word	0x00007fe0


	//   ....[52]....
        /*0294*/ 	.word	0x00007ff0


	//   ....[53]....
        /*0298*/ 	.word	0x00008000


	//   ....[54]....
        /*029c*/ 	.word	0x000080f0


	//   ....[55]....
        /*02a0*/ 	.word	0x00008130


	//   ....[56]....
        /*02a4*/ 	.word	0x00008170


	//   ....[57]....
        /*02a8*/ 	.word	0x00008190


	//   ....[58]....
        /*02ac*/ 	.word	0x000081c0


	//   ....[59]....
        /*02b0*/ 	.word	0x000081f0


	//   ....[60]....
        /*02b4*/ 	.word	0x00008220


	//   ....[61]....
        /*02b8*/ 	.word	0x00008250


	//   ....[62]....
        /*02bc*/ 	.word	0x000082a0


	//   ....[63]....
        /*02c0*/ 	.word	0x000082d0


	//   ....[64]....
        /*02c4*/ 	.word	0x0000b900


	//   ....[65]....
        /*02c8*/ 	.word	0x0000b940


	//   ....[66]....
        /*02cc*/ 	.word	0x0000b980


	//   ....[67]....
        /*02d0*/ 	.word	0x0000b9c0


	//   ....[68]....
        /*02d4*/ 	.word	0x0000ba70


	//   ....[69]....
        /*02d8*/ 	.word	0x0000baa0


	//   ....[70]....
        /*02dc*/ 	.word	0x0000bad0


	//   ....[71]....
        /*02e0*/ 	.word	0x0000bb00


	//   ....[72]....
        /*02e4*/ 	.word	0x0000bba0


	//   ....[73]....
        /*02e8*/ 	.word	0x0000bbd0


	//   ....[74]....
        /*02ec*/ 	.word	0x0000bc00


	//   ....[75]....
        /*02f0*/ 	.word	0x0000bc30


	//   ....[76]....
        /*02f4*/ 	.word	0x0000bcd0


	//   ....[77]....
        /*02f8*/ 	.word	0x0000bd00


	//   ....[78]....
        /*02fc*/ 	.word	0x0000bd30


	//   ....[79]....
        /*0300*/ 	.word	0x0000bd60


	//   ....[80]....
        /*0304*/ 	.word	0x0000be00


	//   ....[81]....
        /*0308*/ 	.word	0x0000be30


	//   ....[82]....
        /*030c*/ 	.word	0x0000be60


	//   ....[83]....
        /*0310*/ 	.word	0x0000be90


	//   ....[84]....
        /*0314*/ 	.word	0x0000c620


	//   ....[85]....
        /*0318*/ 	.word	0x0000ccf0


	//   ....[86]....
        /*031c*/ 	.word	0x0000d190


	//   ....[87]....
        /*0320*/ 	.word	0x0000d2d0


	//   ....[88]....
        /*0324*/ 	.word	0x0000d320


	//   ....[89]....
        /*0328*/ 	.word	0x0000d350


	//   ....[90]....
        /*032c*/ 	.word	0x0000d370


	//   ....[91]....
        /*0330*/ 	.word	0x0000d390


	//   ....[92]....
        /*0334*/ 	.word	0x0000d460


	//   ....[93]....
        /*0338*/ 	.word	0x0000d4b0


	//   ....[94]....
        /*033c*/ 	.word	0x0000d4d0


	//   ....[95]....
        /*0340*/ 	.word	0x0000d4f0


	//   ....[96]....
        /*0344*/ 	.word	0x0000d510


	//----- nvinfo : EIATTR_EXIT_INSTR_OFFSETS
	.align		4
.L_2911:
        /*0348*/ 	.byte	0x04, 0x1c
        /*034a*/ 	.short	(.L_2913 - .L_2912)


	//   ....[0]....
.L_2912:
        /*034c*/ 	.word	0x0000d5f0


	//   ....[1]....
        /*0350*/ 	.word	0x0000d890


	//----- nvinfo : EIATTR_MAX_THREADS
	.align		4
.L_2913:
        /*0354*/ 	.byte	0x04, 0x05
        /*0356*/ 	.short	(.L_2915 - .L_2914)
.L_2914:
        /*0358*/ 	.word	0x00000020
        /*035c*/ 	.word	0x00000001
        /*0360*/ 	.word	0x00000001


	//----- nvinfo : EIATTR_CRS_STACK_SIZE
	.align		4
.L_2915:
        /*0364*/ 	.byte	0x04, 0x1e
        /*0366*/ 	.short	(.L_2917 - .L_2916)
.L_2916:
        /*0368*/ 	.word	0x00000000
.L_2917:


//--------------------- .nv.info._Z25selective_scan_bwd_kernelI32Selective_Scan_bwd_kernel_traitsILi32ELi16ELb1ELb1ELb1ELb0ELb0EN3c108BFloat16ENS1_7complexIfEEEEv12SSMParamsBwd --------------------------
	.section	.nv.info._Z25selective_scan_bwd_kernelI32Selective_Scan_bwd_kernel_traitsILi32ELi16ELb1ELb1ELb1ELb0ELb0EN3c108BFloat16ENS1_7complexIfEEEEv12SSMParamsBwd,"",@"SHT_CUDA_INFO"
	.sectionflags	@""
	.align	4


	//----- nvinfo : EIATTR_CUDA_API_VERSION
	.align		4
        /*0000*/ 	.byte	0x04, 0x37
        /*0002*/ 	.short	(.L_2919 - .L_2918)
.L_2918:
        /*0004*/ 	.word	0x00000082


	//----- nvinfo : EIATTR_SW2861232_WAR
	.align		4
.L_2919:
        /*0008*/ 	.byte	0x01, 0x35
	.zero		2


	//----- nvinfo : EIATTR_PARAM_CBANK
	.align		4
        /*000c*/ 	.byte	0x04, 0x0a
        /*000e*/ 	.short	(.L_2921 - .L_2920)
	.align		4
.L_2920:
        /*0010*/ 	.word	index@(.nv.constant0._Z25selective_scan_bwd_kernelI32Selective_Scan_bwd_kernel_traitsILi32ELi16ELb1ELb1ELb1ELb0ELb0EN3c108BFloat16ENS1_7complexIfEEEEv12SSMParamsBwd)
        /*0014*/ 	.short	0x0160
        /*0016*/ 	.short	0x01f0


	//----- nvinfo : EIATTR_CBANK_PARAM_SIZE
	.align		4
.L_2921:
        /*0018*/ 	.byte	0x03, 0x19
        /*001a*/ 	.short	0x01f0


	//----- nvinfo : EIATTR_KPARAM_INFO
	.align		4
        /*001c*/ 	.byte	0x04, 0x17
        /*001e*/ 	.short	(.L_2923 - .L_2922)
.L_2922:
        /*0020*/ 	.word	0x00000000
        /*0024*/ 	.short	0x0000
        /*0026*/ 	.short	0x0000
        /*0028*/ 	.byte	0x00, 0xf0, 0xc1, 0x07


	//----- nvinfo : EIATTR_MAXREG_COUNT
	.align		4
.L_2923:
        /*002c*/ 	.byte	0x03, 0x1b
        /*002e*/ 	.short	0x00ff


	//----- nvinfo : EIATTR_NUM_BARRIERS
	.align		4
        /*0030*/ 	.byte	0x02, 0x4c
        /*0032*/ 	.byte	0x01
	.zero		1


	//----- nvinfo : EIATTR_MERCURY_ISA_VERSION
	.align		4
        /*0034*/ 	.byte	0x03, 0x5f
        /*0036*/ 	.short	0x0000


	//----- nvinfo : EIATTR_COOP_GROUP_MASK_REGIDS
	.align		4
        /*0038*/ 	.byte	0x04, 0x29
        /*003a*/ 	.short	(.L_2925 - .L_2924)


	//   ....[0]....
.L_2924:
        /*003c*/ 	.word	0xffffffff


	//   ....[1]....
        /*0040*/ 	.word	0xffffffff


	//   ....[2]....
        /*0044*/ 	.word	0xffffffff


	//   ....[3]....
        /*0048*/ 	.word	0xffffffff


	//   ....[4]....
        /*004c*/ 	.word	0xffffffff


	//   ....[5]....
        /*0050*/ 	.word	0xffffffff


	//   ....[6]....
        /*0054*/ 	.word	0xffffffff


	//   ....[7]....
        /*0058*/ 	.word	0xffffffff


	//   ....[8]....
        /*005c*/ 	.word	0xffffffff


	//   ....[9]....
        /*0060*/ 	.word	0xffffffff


	//   ....[10]....
        /*0064*/ 	.word	0xffffffff


	//   ....[11]....
        /*0068*/ 	.word	0xffffffff


	//   ....[12]....
        /*006c*/ 	.word	0xffffffff


	//   ....[13]....
        /*0070*/ 	.word	0xffffffff


	//   ....[14]....
        /*0074*/ 	.word	0xffffffff


	//   ....[15]....
        /*0078*/ 	.word	0xffffffff


	//   ....[16]....
        /*007c*/ 	.word	0xffffffff


	//   ....[17]....
        /*0080*/ 	.word	0xffffffff


	//   ....[18]....
        /*0084*/ 	.word	0xffffffff


	//   ....[19]....
        /*0088*/ 	.word	0xffffffff


	//   ....[20]....
        /*008c*/ 	.word	0xffffffff


	//   ....[21]....
        /*0090*/ 	.word	0xffffffff


	//   ....[22]....
        /*0094*/ 	.word	0xffffffff


	//   ....[23]....
        /*0098*/ 	.word	0xffffffff


	//   ....[24]....
        /*009c*/ 	.word	0xffffffff


	//   ....[25]....
        /*00a0*/ 	.word	0xffffffff


	//   ....[26]....
        /*00a4*/ 	.word	0xffffffff


	//   ....[27]....
        /*00a8*/ 	.word	0xffffffff


	//   ....[28]....
        /*00ac*/ 	.word	0xffffffff


	//   ....[29]....
        /*00b0*/ 	.word	0xffffffff


	//   ....[30]....
        /*00b4*/ 	.word	0xffffffff


	//   ....[31]....
        /*00b8*/ 	.word	0xffffffff


	//   ....[32]....
        /*00bc*/ 	.word	0xffffffff


	//   ....[33]....
        /*00c0*/ 	.word	0xffffffff


	//   ....[34]....
        /*00c4*/ 	.word	0xffffffff


	//   ....[35]....
        /*00c8*/ 	.word	0xffffffff


	//   ....[36]....
        /*00cc*/ 	.word	0xffffffff


	//   ....[37]....
        /*00d0*/ 	.word	0xffffffff


	//   ....[38]....
        /*00d4*/ 	.word	0xffffffff


	//   ....[39]....
        /*00d8*/ 	.word	0xffffffff


	//   ....[40]....
        /*00dc*/ 	.word	0xffffffff


	//   ....[41]....
        /*00e0*/ 	.word	0xffffffff


	//   ....[42]....
        /*00e4*/ 	.word	0xffffffff


	//   ....[43]....
        /*00e8*/ 	.word	0xffffffff


	//   ....[44]....
        /*00ec*/ 	.word	0xffffffff


	//   ....[45]....
        /*00f0*/ 	.word	0xffffffff


	//   ....[46]....
        /*00f4*/ 	.word	0xffffffff


	//   ....[47]....
        /*00f8*/ 	.word	0xffffffff


	//   ....[48]....
        /*00fc*/ 	.word	0xffffffff


	//   ....[49]....
        /*0100*/ 	.word	0xffffffff


	//   ....[50]....
        /*0104*/ 	.word	0xffffffff


	//   ....[51]....
        /*0108*/ 	.word	0xffffffff


	//   ....[52]....
        /*010c*/ 	.word	0xffffffff


	//   ....[53]....
        /*0110*/ 	.word	0xffffffff


	//   ....[54]....
        /*0114*/ 	.word	0xffffffff


	//   ....[55]....
        /*0118*/ 	.word	0xffffffff


	//   ....[56]....
        /*011c*/ 	.word	0xffffffff


	//   ....[57]....
        /*0120*/ 	.word	0xffffffff


	//   ....[58]....
        /*0124*/ 	.word	0xffffffff


	//   ....[59]....
        /*0128*/ 	.word	0xffffffff


	//   ....[60]....
        /*012c*/ 	.word	0xffffffff


	//   ....[61]....
        /*0130*/ 	.word	0xffffffff


	//   ....[62]....
        /*0134*/ 	.word	0xffffffff


	//   ....[63]....
        /*0138*/ 	.word	0xffffffff


	//   ....[64]....
        /*013c*/ 	.word	0xffffffff


	//   ....[65]....
        /*0140*/ 	.word	0xffffffff


	//   ....[66]....
        /*0144*/ 	.word	0xffffffff


	//   ....[67]....
        /*0148*/ 	.word	0xffffffff


	//   ....[68]....
        /*014c*/ 	.word	0xffffffff


	//   ....[69]....
        /*0150*/ 	.word	0xffffffff


	//   ....[70]....
        /*0154*/ 	.word	0xffffffff


	//   ....[71]....
        /*0158*/ 	.word	0xffffffff


	//   ....[72]....
        /*015c*/ 	.word	0xffffffff


	//   ....[73]....
        /*0160*/ 	.word	0xffffffff


	//   ....[74]....
        /*0164*/ 	.word	0xffffffff


	//   ....[75]....
        /*0168*/ 	.word	0xffffffff


	//   ....[76]....
        /*016c*/ 	.word	0xffffffff


	//   ....[77]....
        /*0170*/ 	.word	0xffffffff


	//   ....[78]....
        /*0174*/ 	.word	0xffffffff


	//   ....[79]....
        /*0178*/ 	.word	0xffffffff


	//   ....[80]....
        /*017c*/ 	.word	0xffffffff


	//   ....[81]....
        /*0180*/ 	.word	0xffffffff


	//   ....[82]....
        /*0184*/ 	.word	0xffffffff


	//----- nvinfo : EIATTR_COOP_GROUP_INSTR_OFFSETS
	.align		4
.L_2925:
        /*0188*/ 	.byte	0x04, 0x28
        /*018a*/ 	.short	(.L_2927 - .L_2926)


	//   ....[0]....
.L_2926:
        /*018c*/ 	.word	0x00000bf0


	//   ....[1]....
        /*0190*/ 	.word	0x00000ca0


	//   ....[2]....
        /*0194*/ 	.word	0x00000f70


	//   ....[3]....
        /*0198*/ 	.word	0x00001a20


	//   ....[4]....
        /*019c*/ 	.word	0x000030b0


	//   ....[5]....
        /*01a0*/ 	.word	0x00003270


	//   ....[6]....
        /*01a4*/ 	.word	0x000032a0


	//   ....[7]....
        /*01a8*/ 	.word	0x000032d0


	//   ....[8]....
        /*01ac*/ 	.word	0x00003300


	//   ....[9]....
        /*01b0*/ 	.word	0x00003410


	//   ....[10]....
        /*01b4*/ 	.word	0x00003470


	//   ....[11]....
        /*01b8*/ 	.word	0x000034b0


	//   ....[12]....
        /*01bc*/ 	.word	0x00003500


	//   ....[13]....
        /*01c0*/ 	.word	0x000036a0


	//   ....[14]....
        /*01c4*/ 	.word	0x00003730


	//   ....[15]....
        /*01c8*/ 	.word	0x00003750


	//   ....[16]....
        /*01cc*/ 	.word	0x00003770


	//   ....[17]....
        /*01d0*/ 	.word	0x000038e0


	//   ....[18]....
        /*01d4*/ 	.word	0x00003920


	//   ....[19]....
        /*01d8*/ 	.word	0x00003970


	//   ....[20]....
        /*01dc*/ 	.word	0x00003990


	//   ....[21]....
        /*01e0*/ 	.word	0x00003b30


	//   ....[22]....
        /*01e4*/ 	.word	0x00003b80


	//   ....[23]....
        /*01e8*/ 	.word	0x00003bb0


	//   ....[24]....
        /*01ec*/ 	.word	0x00003be0


	//   ....[25]....
        /*01f0*/ 	.word	0x000045a0


	//   ....[26]....
        /*01f4*/ 	.word	0x000045c0


	//   ....[27]....
        /*01f8*/ 	.word	0x000045d0


	//   ....[28]....
        /*01fc*/ 	.word	0x000045e0


	//   ....[29]....
        /*0200*/ 	.word	0x000045f0


	//   ....[30]....
        /*0204*/ 	.word	0x00004600


	//   ....[31]....
        /*0208*/ 	.word	0x00004610


	//   ....[32]....
        /*020c*/ 	.word	0x00004620


	//   ....[33]....
        /*0210*/ 	.word	0x00004630


	//   ....[34]....
        /*0214*/ 	.word	0x00004640


	//   ....[35]....
        /*0218*/ 	.word	0x00004790


	//   ....[36]....
        /*021c*/ 	.word	0x000047b0


	//   ....[37]....
        /*0220*/ 	.word	0x000047c0


	//   ....[38]....
        /*0224*/ 	.word	0x000047e0


	//   ....[39]....
        /*0228*/ 	.word	0x000048d0


	//   ....[40]....
        /*022c*/ 	.word	0x000048f0


	//   ....[41]....
        /*0230*/ 	.word	0x00004900


	//   ....[42]....
        /*0234*/ 	.word	0x00004910


	//   ....[43]....
        /*0238*/ 	.word	0x00004a00


	//   ....[44]....
        /*023c*/ 	.word	0x00004a20


	//   ....[45]....
        /*0240*/ 	.word	0x00004a30


	//   ....[46]....
        /*0244*/ 	.word	0x00004a40


	//   ....[47]....
        /*0248*/ 	.word	0x00004b30


	//   ....[48]....
        /*024c*/ 	.word	0x00004b50


	//   ....[49]....
        /*0250*/ 	.word	0x00004b60


	//   ....[50]....
        /*0254*/ 	.word	0x00004b70


	//   ....[51]....
        /*0258*/ 	.word	0x00004ce0


	//   ....[52]....
        /*025c*/ 	.word	0x00004d10


	//   ....[53]....
        /*0260*/ 	.word	0x00004d80


	//   ....[54]....
        /*0264*/ 	.word	0x00004da0


	//   ....[55]....
        /*0268*/ 	.word	0x00004fd0


	//   ....[56]....
        /*026c*/ 	.word	0x000050d0


	//   ....[57]....
        /*0270*/ 	.word	0x00005100


	//   ....[58]....
        /*0274*/ 	.word	0x00005130


	//   ....[59]....
        /*0278*/ 	.word	0x00005300


	//   ....[60]....
        /*027c*/ 	.word	0x000053b0


	//   ....[61]....
        /*0280*/ 	.word	0x00009010


	//   ....[62]....
        /*0284*/ 	.word	0x00009050


	//   ....[63]....
        /*0288*/ 	.word	0x00009150


	//   ....[64]....
        /*028c*/ 	.word	0x00009180


	//   ....[65]....
        /*0290*/ 	.word	0x00009260


	//   ....[66]....
        /*0294*/ 	.word	0x00009290


	//   ....[67]....
        /*0298*/ 	.word	0x00009370


	//   ....[68]....
        /*029c*/ 	.word	0x000093a0


	//   ....[69]....
        /*02a0*/ 	.word	0x00009480


	//   ....[70]....
        /*02a4*/ 	.word	0x000094b0


	//   ....[71]....
        /*02a8*/ 	.word	0x00009870


	//   ....[72]....
        /*02ac*/ 	.word	0x00009c60


	//   ....[73]....
        /*02b0*/ 	.word	0x00009d20


	//   ....[74]....
        /*02b4*/ 	.word	0x00009d70


	//   ....[75]....
        /*02b8*/ 	.word	0x00009da0


	//   ....[76]....
        /*02bc*/ 	.word	0x00009dc0


	//   ....[77]....
        /*02c0*/ 	.word	0x00009de0


	//   ....[78]....
        /*02c4*/ 	.word	0x00009eb0


	//   ....[79]....
        /*02c8*/ 	.word	0x00009f00


	//   ....[80]....
        /*02cc*/ 	.word	0x00009f20


	//   ....[81]....
        /*02d0*/ 	.word	0x00009f40


	//   ....[82]....
        /*02d4*/ 	.word	0x00009f60


	//----- nvinfo : EIATTR_EXIT_INSTR_OFFSETS
	.align		4
.L_2927:
        /*02d8*/ 	.byte	0x04, 0x1c
        /*02da*/ 	.short	(.L_2929 - .L_2928)


	//   ....[0]....
.L_2928:
        /*02dc*/ 	.word	0x0000a040


	//   ....[1]....
        /*02e0*/ 	.word	0x0000a1c0


	//----- nvinfo : EIATTR_MAX_THREADS
	.align		4
.L_2929:
        /*02e4*/ 	.byte	0x04, 0x05
        /*02e6*/ 	.short	(.L_2931 - .L_2930)
.L_2930:
        /*02e8*/ 	.word	0x00000020
        /*02ec*/ 	.word	0x00000001
        /*02f0*/ 	.word	0x00000001


	//----- nvinfo : EIATTR_CRS_STACK_SIZE
	.align		4
.L_2931:
        /*02f4*/ 	.byte	0x04, 0x1e
        /*02f6*/ 	.short	(.L_2933 - .L_2932)
.L_2932:
        /*02f8*/ 	.word	0x00000000
.L_2933:


//--------------------- .nv.info._Z25selective_scan_bwd_kernelI32Selective_Scan_bwd_kernel_traitsILi32ELi16ELb1ELb1ELb1ELb0ELb1EN3c108BFloat16ENS1_7complexIfEEEEv12SSMParamsBwd --------------------------
	.section	.nv.info._Z25selective_scan_bwd_kernelI32Selective_Scan_bwd_kernel_traitsILi32ELi16ELb1ELb1ELb1ELb0ELb1EN3c108BFloat16ENS1_7complexIfEEEEv12SSMParamsBwd,"",@"SHT_CUDA_INFO"
	.sectionflags	@""
	.align	4


	//----- nvinfo : EIATTR_CUDA_API_VERSION
	.align		4
        /*0000*/ 	.byte	0x04, 0x37
        /*0002*/ 	.short	(.L_2935 - .L_2934)
.L_2934:
        /*0004*/ 	.word	0x00000082


	//----- nvinfo : EIATTR_SW2861232_WAR
	.align		4
.L_2935:
        /*0008*/ 	.byte	0x01, 0x35
	.zero		2


	//----- nvinfo : EIATTR_PARAM_CBANK
	.align		4
        /*000c*/ 	.byte	0x04, 0x0a
        /*000e*/ 	.short	(.L_2937 - .L_2936)
	.align		4
.L_2936:
        /*0010*/ 	.word	index@(.nv.constant0._Z25selective_scan_bwd_kernelI32Selective_Scan_bwd_kernel_traitsILi32ELi16ELb1ELb1ELb1ELb0ELb1EN3c108BFloat16ENS1_7complexIfEEEEv12SSMParamsBwd)
        /*0014*/ 	.short	0x0160
        /*0016*/ 	.short	0x01f0


	//----- nvinfo : EIATTR_CBANK_PARAM_SIZE
	.align		4
.L_2937:
        /*0018*/ 	.byte	0x03, 0x19
        /*001a*/ 	.short	0x01f0


	//----- nvinfo : EIATTR_KPARAM_INFO
	.align		4
        /*001c*/ 	.byte	0x04, 0x17
        /*001e*/ 	.short	(.L_2939 - .L_2938)
.L_2938:
        /*0020*/ 	.word	0x00000000
        /*0024*/ 	.short	0x0000
        /*0026*/ 	.short	0x0000
        /*0028*/ 	.byte	0x00, 0xf0, 0xc1, 0x07


	//----- nvinfo : EIATTR_MAXREG_COUNT
	.align		4
.L_2939:
        /*002c*/ 	.byte	0x03, 0x1b
        /*002e*/ 	.short	0x00ff


	//----- nvinfo : EIATTR_NUM_BARRIERS
	.align		4
        /*0030*/ 	.byte	0x02, 0x4c
        /*0032*/ 	.byte	0x01
	.zero		1


	//----- nvinfo : EIATTR_MERCURY_ISA_VERSION
	.align		4
        /*0034*/ 	.byte	0x03, 0x5f
        /*0036*/ 	.short	0x0000


	//----- nvinfo : EIATTR_COOP_GROUP_MASK_REGIDS
	.align		4
        /*0038*/ 	.byte	0x04, 0x29
        /*003a*/ 	.short	(.L_2941 - .L_2940)


	//   ....[0]....
.L_2940:
        /*003c*/ 	.word	0xffffffff


	//   ....[1]....
        /*0040*/ 	.word	0xffffffff


	//   ....[2]....
        /*0044*/ 	.word	0xffffffff


	//   ....[3]....
        /*0048*/ 	.word	0xffffffff


	//   ....[4]....
        /*004c*/ 	.word	0xffffffff


	//   ....[5]....
        /*0050*/ 	.word	0xffffffff


	//   ....[6]....
        /*0054*/ 	.word	0xffffffff


	//   ....[7]....
        /*0058*/ 	.word	0xffffffff


	//   ....[8]....
        /*005c*/ 	.word	0xffffffff


	//   ....[9]....
        /*0060*/ 	.word	0xffffffff


	//   ....[10]....
        /*0064*/ 	.word	0xffffffff


	//   ....[11]....
        /*0068*/ 	.word	0xffffffff


	//   ....[12]....
        /*006c*/ 	.word	0xffffffff


	//   ....[13]....
        /*0070*/ 	.word	0xffffffff


	//   ....[14]....
        /*0074*/ 	.word	0xffffffff


	//   ....[15]....
        /*0078*/ 	.word	0xffffffff


	//   ....[16]....
        /*007c*/ 	.word	0xffffffff


	//   ....[17]....
        /*0080*/ 	.word	0xffffffff


	//   ....[18]....
        /*0084*/ 	.word	0xffffffff


	//   ....[19]....
        /*0088*/ 	.word	0xffffffff


	//   ....[20]....
        /*008c*/ 	.word	0xffffffff


	//   ....[21]....
        /*0090*/ 	.word	0xffffffff


	//   ....[22]....
        /*0094*/ 	.word	0xffffffff


	//   ....[23]....
        /*0098*/ 	.word	0xffffffff


	//   ....[24]....
        /*009c*/ 	.word	0xffffffff


	//   ....[25]....
        /*00a0*/ 	.word	0xffffffff


	//   ....[26]....
        /*00a4*/ 	.word	0xffffffff


	//   ....[27]....
        /*00a8*/ 	.word	0xffffffff


	//   ....[28]....
        /*00ac*/ 	.word	0xffffffff


	//   ....[29]....
        /*00b0*/ 	.word	0xffffffff


	//   ....[30]....
        /*00b4*/ 	.word	0xffffffff


	//   ....[31]....
        /*00b8*/ 	.word	0xffffffff


	//   ....[32]....
        /*00bc*/ 	.word	0xffffffff


	//   ....[33]....
        /*00c0*/ 	.word	0xffffffff


	//   ....[34]....
        /*00c4*/ 	.word	0xffffffff


	//   ....[35]....
        /*00c8*/ 	.word	0xffffffff


	//   ....[36]....
        /*00cc*/ 	.word	0xffffffff


	//   ....[37]....
        /*00d0*/ 	.word	0xffffffff


	//   ....[38]....
        /*00d4*/ 	.word	0xffffffff


	//   ....[39]....
        /*00d8*/ 	.word	0xffffffff


	//   ....[40]....
        /*00dc*/ 	.word	0xffffffff


	//   ....[41]....
        /*00e0*/ 	.word	0xffffffff


	//   ....[42]....
        /*00e4*/ 	.word	0xffffffff


	//   ....[43]....
        /*00e8*/ 	.word	0xffffffff


	//   ....[44]....
        /*00ec*/ 	.word	0xffffffff


	//   ....[45]....
        /*00f0*/ 	.word	0xffffffff


	//   ....[46]....
        /*00f4*/ 	.word	0xffffffff


	//   ....[47]....
        /*00f8*/ 	.word	0xffffffff


	//   ....[48]....
        /*00fc*/ 	.word	0xffffffff


	//   ....[49]....
        /*0100*/ 	.word	0xffffffff


	//   ....[50]....
        /*0104*/ 	.word	0xffffffff


	//   ....[51]....
        /*0108*/ 	.word	0xffffffff


	//   ....[52]....
        /*010c*/ 	.word	0xffffffff


	//   ....[53]....
        /*0110*/ 	.word	0xffffffff


	//   ....[54]....
        /*0114*/ 	.word	0xffffffff


	//   ....[55]....
        /*0118*/ 	.word	0xffffffff


	//   ....[56]....
        /*011c*/ 	.word	0xffffffff


	//   ....[57]....
        /*0120*/ 	.word	0xffffffff


	//   ....[58]....
        /*0124*/ 	.word	0xffffffff


	//   ....[59]....
        /*0128*/ 	.word	0xffffffff


	//   ....[60]....
        /*012c*/ 	.word	0xffffffff


	//   ....[61]....
        /*0130*/ 	.word	0xffffffff


	//   ....[62]....
        /*0134*/ 	.word	0xffffffff


	//   ....[63]....
        /*0138*/ 	.word	0xffffffff


	//   ....[64]....
        /*013c*/ 	.word	0xffffffff


	//   ....[65]....
        /*0140*/ 	.word	0xffffffff


	//   ....[66]....
        /*0144*/ 	.word	0xffffffff


	//   ....[67]....
        /*0148*/ 	.word	0xffffffff


	//   ....[68]....
        /*014c*/ 	.word	0xffffffff


	//   ....[69]....
        /*0150*/ 	.word	0xffffffff


	//   ....[70]....
        /*0154*/ 	.word	0xffffffff


	//   ....[71]....
        /*0158*/ 	.word	0xffffffff


	//   ....[72]....
        /*015c*/ 	.word	0xffffffff


	//   ....[73]....
        /*0160*/ 	.word	0xffffffff


	//   ....[74]....
        /*0164*/ 	.word	0xffffffff


	//   ....[75]....
        /*0168*/ 	.word	0xffffffff


	//   ....[76]....
        /*016c*/ 	.word	0xffffffff


	//   ....[77]....
        /*0170*/ 	.word	0xffffffff


	//   ....[78]....
        /*0174*/ 	.word	0xffffffff


	//   ....[79]....
        /*0178*/ 	.word	0xffffffff


	//   ....[80]....
        /*017c*/ 	.word	0xffffffff


	//   ....[81]....
        /*0180*/ 	.word	0xffffffff


	//   ....[82]....
        /*0184*/ 	.word	0xffffffff


	//   ....[83]....
        /*0188*/ 	.word	0xffffffff


	//   ....[84]....
        /*018c*/ 	.word	0xffffffff


	//   ....[85]....
        /*0190*/ 	.word	0xffffffff


	//   ....[86]....
        /*0194*/ 	.word	0xffffffff


	//----- nvinfo : EIATTR_COOP_GROUP_INSTR_OFFSETS
	.align		4
.L_2941:
        /*0198*/ 	.byte	0x04, 0x28
        /*019a*/ 	.short	(.L_2943 - .L_2942)


	//   ....[0]....
.L_2942:
        /*019c*/ 	.word	0x00000c60


	//   ....[1]....
        /*01a0*/ 	.word	0x00000d10


	//   ....[2]....
        /*01a4*/ 	.word	0x00000ec0


	//   ....[3]....
        /*01a8*/ 	.word	0x00001040


	//   ....[4]....
        /*01ac*/ 	.word	0x00001910


	//   ....[5]....
        /*01b0*/ 	.word	0x00002140


	//   ....[6]....
        /*01b4*/ 	.word	0x00002660


	//   ....[7]....
        /*01b8*/ 	.word	0x00002f50


	//   ....[8]....
        /*01bc*/ 	.word	0x000045e0


	//   ....[9]....
        /*01c0*/ 	.word	0x000047b0


	//   ....[10]....
        /*01c4*/ 	.word	0x000047e0


	//   ....[11]....
        /*01c8*/ 	.word	0x00004810


	//   ....[12]....
        /*01cc*/ 	.word	0x00004840


	//   ....[13]....
        /*01d0*/ 	.word	0x00004950


	//   ....[14]....
        /*01d4*/ 	.word	0x000049b0


	//   ....[15]....
        /*01d8*/ 	.word	0x000049f0


	//   ....[16]....
        /*01dc*/ 	.word	0x00004a40


	//   ....[17]....
        /*01e0*/ 	.word	0x00004be0


	//   ....[18]....
        /*01e4*/ 	.word	0x00004c70


	//   ....[19]....
        /*01e8*/ 	.word	0x00004c90


	//   ....[20]....
        /*01ec*/ 	.word	0x00004cb0


	//   ....[21]....
        /*01f0*/ 	.word	0x00004e20


	//   ....[22]....
        /*01f4*/ 	.word	0x00004e60


	//   ....[23]....
        /*01f8*/ 	.word	0x00004eb0


	//   ....[24]....
        /*01fc*/ 	.word	0x00004ed0


	//   ....[25]....
        /*0200*/ 	.word	0x00005070


	//   ....[26]....
        /*0204*/ 	.word	0x000050c0


	//   ....[27]....
        /*0208*/ 	.word	0x000050f0


	//   ....[28]....
        /*020c*/ 	.word	0x00005120


	//   ....[29]....
        /*0210*/ 	.word	0x00005ae0


	//   ....[30]....
        /*0214*/ 	.word	0x00005b00


	//   ....[31]....
        /*0218*/ 	.word	0x00005b10


	//   ....[32]....
        /*021c*/ 	.word	0x00005b20


	//   ....[33]....
        /*0220*/ 	.word	0x00005b30


	//   ....[34]....
        /*0224*/ 	.word	0x00005b40


	//   ....[35]....
        /*0228*/ 	.word	0x00005b50


	//   ....[36]....
        /*022c*/ 	.word	0x00005b60


	//   ....[37]....
        /*0230*/ 	.word	0x00005b70


	//   ....[38]....
        /*0234*/ 	.word	0x00005b80


	//   ....[39]....
        /*0238*/ 	.word	0x00005cd0


	//   ....[40]....
        /*023c*/ 	.word	0x00005cf0


	//   ....[41]....
        /*0240*/ 	.word	0x00005d00


	//   ....[42]....
        /*0244*/ 	.word	0x00005d20


	//   ....[43]....
        /*0248*/ 	.word	0x00005e10


	//   ....[44]....
        /*024c*/ 	.word	0x00005e30


	//   ....[45]....
        /*0250*/ 	.word	0x00005e40


	//   ....[46]....
        /*0254*/ 	.word	0x00005e50


	//   ....[47]....
        /*0258*/ 	.word	0x00005f40


	//   ....[48]....
        /*025c*/ 	.word	0x00005f60


	//   ....[49]....
        /*0260*/ 	.word	0x00005f70


	//   ....[50]....
        /*0264*/ 	.word	0x00005f80


	//   ....[51]....
        /*0268*/ 	.word	0x00006070


	//   ....[52]....
        /*026c*/ 	.word	0x00006090


	//   ....[53]....
        /*0270*/ 	.word	0x000060a0


	//   ....[54]....
        /*0274*/ 	.word	0x000060b0


	//   ....[55]....
        /*0278*/ 	.word	0x00006210


	//   ....[56]....
        /*027c*/ 	.word	0x00006240


	//   ....[57]....
        /*0280*/ 	.word	0x000062b0


	//   ....[58]....
        /*0284*/ 	.word	0x000062d0


	//   ....[59]....
        /*0288*/ 	.word	0x00006500


	//   ....[60]....
        /*028c*/ 	.word	0x00006600


	//   ....[61]....
        /*0290*/ 	.word	0x00006630


	//   ....[62]....
        /*0294*/ 	.word	0x00006660


	//   ....[63]....
        /*0298*/ 	.word	0x00006830


	//   ....[64]....
        /*029c*/ 	.word	0x000068e0


	//   ....[65]....
        /*02a0*/ 	.word	0x0000a540


	//   ....[66]....
        /*02a4*/ 	.word	0x0000a580


	//   ....[67]....
        /*02a8*/ 	.word	0x0000a680


	//   ....[68]....
        /*02ac*/ 	.word	0x0000a6b0


	//   ....[69]....
        /*02b0*/ 	.word	0x0000a790


	//   ....[70]....
        /*02b4*/ 	.word	0x0000a7c0


	//   ....[71]....
        /*02b8*/ 	.word	0x0000a8a0


	//   ....[72]....
        /*02bc*/ 	.word	0x0000a8d0


	//   ....[73]....
        /*02c0*/ 	.word	0x0000a9b0


	//   ....[74]....
        /*02c4*/ 	.word	0x0000a9e0


	//   ....[75]....
        /*02c8*/ 	.word	0x0000ada0


	//   ....[76]....
        /*02cc*/ 	.word	0x0000b150


	//   ....[77]....
        /*02d0*/ 	.word	0x0000b210


	//   ....[78]....
        /*02d4*/ 	.word	0x0000b260


	//   ....[79]....
        /*02d8*/ 	.word	0x0000b290


	//   ....[80]....
        /*02dc*/ 	.word	0x0000b2b0


	//   ....[81]....
        /*02e0*/ 	.word	0x0000b2d0


	//   ....[82]....
        /*02e4*/ 	.word	0x0000b3a0


	//   ....[83]....
        /*02e8*/ 	.word	0x0000b3f0


	//   ....[84]....
        /*02ec*/ 	.word	0x0000b410


	//   ....[85]....
        /*02f0*/ 	.word	0x0000b430


	//   ....[86]....
        /*02f4*/ 	.word	0x0000b450


	//----- nvinfo : EIATTR_EXIT_INSTR_OFFSETS
	.align		4
.L_2943:
        /*02f8*/ 	.byte	0x04, 0x1c
        /*02fa*/ 	.short	(.L_2945 - .L_2944)


	//   ....[0]....
.L_2944:
        /*02fc*/ 	.word	0x0000b530


	//   ....[1]....
        /*0300*/ 	.word	0x0000b6b0


	//----- nvinfo : EIATTR_MAX_THREADS
	.align		4
.L_2945:
        /*0304*/ 	.byte	0x04, 0x05
        /*0306*/ 	.short	(.L_2947 - .L_2946)
.L_2946:
        /*0308*/ 	.word	0x00000020
        /*030c*/ 	.word	0x00000001
        /*0310*/ 	.word	0x00000001


	//----- nvinfo : EIATTR_CRS_STACK_SIZE
	.align		4
.L_2947:
        /*0314*/ 	.byte	0x04, 0x1e
        /*0316*/ 	.short	(.L_2949 - .L_2948)
.L_2948:
        /*0318*/ 	.word	0x00000000
.L_2949:


//--------------------- .nv.info._Z25selective_scan_bwd_kernelI32Selective_Scan_bwd_kernel_traitsILi32ELi16ELb1ELb1ELb1ELb1ELb0EN3c108BFloat16ENS1_7complexIfEEEEv12SSMParamsBwd --------------------------
	.section	.nv.info._Z25selective_scan_bwd_kernelI32Selective_Scan_bwd_kernel_traitsILi32ELi16ELb1ELb1ELb1ELb1ELb0EN3c108BFloat16ENS1_7complexIfEEEEv12SSMParamsBwd,"",@"SHT_CUDA_INFO"
	.sectionflags	@""
	.align	4


	//----- nvinfo : EIATTR_CUDA_API_VERSION
	.align		4
        /*0000*/ 	.byte	0x04, 0x37
        /*0002*/ 	.short	(.L_2951 - .L_2950)
.L_2950:
        /*0004*/ 	.word	0x00000082


	//----- nvinfo : EIATTR_SW2861232_WAR
	.align		4
.L_2951:
        /*0008*/ 	.byte	0x01, 0x35
	.zero		2


	//----- nvinfo : EIATTR_PARAM_CBANK
	.align		4
        /*000c*/ 	.byte	0x04, 0x0a
        /*000e*/ 	.short	(.L_2953 - .L_2952)
	.align		4
.L_2952:
        /*0010*/ 	.word	index@(.nv.constant0._Z25selective_scan_bwd_kernelI32Selective_Scan_bwd_kernel_traitsILi32ELi16ELb1ELb1ELb1ELb1ELb0EN3c108BFloat16ENS1_7complexIfEEEEv12SSMParamsBwd)
        /*0014*/ 	.short	0x0160
        /*0016*/ 	.short	0x01f0


	//----- nvinfo : EIATTR_CBANK_PARAM_SIZE
	.align		4
.L_2953:
        /*0018*/ 	.byte	0x03, 0x19
        /*001a*/ 	.short	0x01f0


	//----- nvinfo : EIATTR_KPARAM_INFO
	.align		4
        /*001c*/ 	.byte	0x04, 0x17
        /*001e*/ 	.short	(.L_2955 - .L_2954)
.L_2954:
        /*0020*/ 	.word	0x00000000
        /*0024*/ 	.short	0x0000
        /*0026*/ 	.short	0x0000
        /*0028*/ 	.byte	0x00, 0xf0, 0xc1, 0x07


	//----- nvinfo : EIATTR_MAXREG_COUNT
	.align		4
.L_2955:
        /*002c*/ 	.byte	0x03, 0x1b
        /*002e*/ 	.short	0x00ff


	//----- nvinfo : EIATTR_NUM_BARRIERS
	.align		4
        /*0030*/ 	.byte	0x02, 0x4c
        /*0032*/ 	.byte	0x01
	.zero		1


	//----- nvinfo : EIATTR_MERCURY_ISA_VERSION
	.align		4
        /*0034*/ 	.byte	0x03, 0x5f
        /*0036*/ 	.short	0x0000


	//----- nvinfo : EIATTR_COOP_GROUP_MASK_REGIDS
	.align		4
        /*0038*/ 	.byte	0x04, 0x29
        /*003a*/ 	.short	(.L_2957 - .L_2956)


	//   ....[0]....
.L_2956:
        /*003c*/ 	.word	0xffffffff


	//   ....[1]....
        /*0040*/ 	.word	0xffffffff


	//   ....[2]....
        /*0044*/ 	.word	0xffffffff


	//   ....[3]....
        /*0048*/ 	.word	0xffffffff


	//   ....[4]....
        /*004c*/ 	.word	0xffffffff


	//   ....[5]....
        /*0050*/ 	.word	0xffffffff


	//   ....[6]....
        /*0054*/ 	.word	0xffffffff


	//   ....[7]....
        /*0058*/ 	.word	0xffffffff


	//   ....[8]....
        /*005c*/ 	.word	0xffffffff


	//   ....[9]....
        /*0060*/ 	.word	0xffffffff


	//   ....[10]....
        /*0064*/ 	.word	0xffffffff


	//   ....[11]....
        /*0068*/ 	.word	0xffffffff


	//   ....[12]....
        /*006c*/ 	.word	0xffffffff


	//   ....[13]....
        /*0070*/ 	.word	0xffffffff


	//   ....[14]....
        /*0074*/ 	.word	0xffffffff


	//   ....[15]....
        /*0078*/ 	.word	0xffffffff


	//   ....[16]....
        /*007c*/ 	.word	0xffffffff


	//   ....[17]....
        /*0080*/ 	.word	0xffffffff


	//   ....[18]....
        /*0084*/ 	.word	0xffffffff


	//   ....[19]....
        /*0088*/ 	.word	0xffffffff


	//   ....[20]....
        /*008c*/ 	.word	0xffffffff


	//   ....[21]....
        /*0090*/ 	.word	0xffffffff


	//   ....[22]....
        /*0094*/ 	.word	0xffffffff


	//   ....[23]....
        /*0098*/ 	.word	0xffffffff


	//   ....[24]....
        /*009c*/ 	.word	0xffffffff


	//   ....[25]....
        /*00a0*/ 	.word	0xffffffff


	//   ....[26]....
        /*00a4*/ 	.word	0xffffffff


	//   ....[27]....
        /*00a8*/ 	.word	0xffffffff


	//   ....[28]....
        /*00ac*/ 	.word	0xffffffff


	//   ....[29]....
        /*00b0*/ 	.word	0xffffffff


	//   ....[30]....
        /*00b4*/ 	.word	0xffffffff


	//   ....[31]....
        /*00b8*/ 	.word	0xffffffff


	//   ....[32]....
        /*00bc*/ 	.word	0xffffffff


	//   ....[33]....
        /*00c0*/ 	.word	0xffffffff


	//   ....[34]....
        /*00c4*/ 	.word	0xffffffff


	//   ....[35]....
        /*00c8*/ 	.word	0xffffffff


	//   ....[36]....
        /*00cc*/ 	.word	0xffffffff


	//   ....[37]....
        /*00d0*/ 	.word	0xffffffff


	//   ....[38]....
        /*00d4*/ 	.word	0xffffffff


	//   ....[39]....
        /*00d8*/ 	.word	0xffffffff


	//   ....[40]....
        /*00dc*/ 	.word	0xffffffff


	//   ....[41]....
        /*00e0*/ 	.word	0xffffffff


	//   ....[42]....
        /*00e4*/ 	.word	0xffffffff


	//   ....[43]....
        /*00e8*/ 	.word	0xffffffff


	//   ....[44]....
        /*00ec*/ 	.word	0xffffffff


	//   ....[45]....
        /*00f0*/ 	.word	0xffffffff


	//   ....[46]....
        /*00f4*/ 	.word	0xffffffff


	//   ....[47]....
        /*00f8*/ 	.word	0xffffffff


	//   ....[48]....
        /*00fc*/ 	.word	0xffffffff


	//   ....[49]....
        /*0100*/ 	.word	0xffffffff


	//   ....[50]....
        /*0104*/ 	.word	0xffffffff


	//   ....[51]....
        /*0108*/ 	.word	0xffffffff


	//   ....[52]....
        /*010c*/ 	.word	0xffffffff


	//   ....[53]....
        /*0110*/ 	.word	0xffffffff


	//   ....[54]....
        /*0114*/ 	.word	0xffffffff


	//   ....[55]....
        /*0118*/ 	.word	0xffffffff


	//   ....[56]....
        /*011c*/ 	.word	0xffffffff


	//   ....[57]....
        /*0120*/ 	.word	0xffffffff


	//   ....[58]....
        /*0124*/ 	.word	0xffffffff


	//   ....[59]....
        /*0128*/ 	.word	0xffffffff


	//   ....[60]....
        /*012c*/ 	.word	0xffffffff


	//   ....[61]....
        /*0130*/ 	.word	0xffffffff


	//   ....[62]....
        /*0134*/ 	.word	0xffffffff


	//   ....[63]....
        /*0138*/ 	.word	0xffffffff


	//   ....[64]....
        /*013c*/ 	.word	0xffffffff


	//   ....[65]....
        /*0140*/ 	.word	0xffffffff


	//   ....[66]....
        /*0144*/ 	.word	0xffffffff


	//   ....[67]....
        /*0148*/ 	.word	0xffffffff


	//   ....[68]....
        /*014c*/ 	.word	0xffffffff


	//   ....[69]....
        /*0150*/ 	.word	0xffffffff


	//   ....[70]....
        /*0154*/ 	.word	0xffffffff


	//   ....[71]....
        /*0158*/ 	.word	0xffffffff


	//   ....[72]....
        /*015c*/ 	.word	0xffffffff


	//   ....[73]....
        /*0160*/ 	.word	0xffffffff


	//   ....[74]....
        /*0164*/ 	.word	0xffffffff


	//   ....[75]....
        /*0168*/ 	.word	0xffffffff


	//   ....[76]....
        /*016c*/ 	.word	0xffffffff


	//   ....[77]....
        /*0170*/ 	.word	0xffffffff


	//   ....[78]....
        /*0174*/ 	.word	0xffffffff


	//   ....[79]....
        /*0178*/ 	.word	0xffffffff


	//   ....[80]....
        /*017c*/ 	.word	0xffffffff


	//   ....[81]....
        /*0180*/ 	.word	0xffffffff


	//   ....[82]....
        /*0184*/ 	.word	0xffffffff


	//   ....[83]....
        /*0188*/ 	.word	0xffffffff


	//----- nvinfo : EIATTR_COOP_GROUP_INSTR_OFFSETS
	.align		4
.L_2957:
        /*018c*/ 	.byte	0x04, 0x28
        /*018e*/ 	.short	(.L_2959 - .L_2958)


	//   ....[0]....
.L_2958:
        /*0190*/ 	.word	0x00000c10


	//   ....[1]....
        /*0194*/ 	.word	0x00000cc0


	//   ....[2]....
        /*0198*/ 	.word	0x00000ec0


	//   ....[3]....
        /*019c*/ 	.word	0x00003ce0


	//   ....[4]....
        /*01a0*/ 	.word	0x00005370


	//   ....[5]....
        /*01a4*/ 	.word	0x00005530


	//   ....[6]....
        /*01a8*/ 	.word	0x00005560


	//   ....[7]....
        /*01ac*/ 	.word	0x00005590


	//   ....[8]....
        /*01b0*/ 	.word	0x000055c0


	//   ....[9]....
        /*01b4*/ 	.word	0x000056d0


	//   ....[10]....
        /*01b8*/ 	.word	0x00005730


	//   ....[11]....
        /*01bc*/ 	.word	0x00005770


	//   ....[12]....
        /*01c0*/ 	.word	0x000057c0


	//   ....[13]....
        /*01c4*/ 	.word	0x00005960


	//   ....[14]....
        /*01c8*/ 	.word	0x000059c0


	//   ....[15]....
        /*01cc*/ 	.word	0x00005a10


	//   ....[16]....
        /*01d0*/ 	.word	0x00005a30


	//   ....[17]....
        /*01d4*/ 	.word	0x00005ba0


	//   ....[18]....
        /*01d8*/ 	.word	0x00005be0


	//   ....[19]....
        /*01dc*/ 	.word	0x00005c30


	//   ....[20]....
        /*01e0*/ 	.word	0x00005c50


	//   ....[21]....
        /*01e4*/ 	.word	0x00005df0


	//   ....[22]....
        /*01e8*/ 	.word	0x00005e40


	//   ....[23]....
        /*01ec*/ 	.word	0x00005e70


	//   ....[24]....
        /*01f0*/ 	.word	0x00005ea0


	//   ....[25]....
        /*01f4*/ 	.word	0x00006860


	//   ....[26]....
        /*01f8*/ 	.word	0x00006880


	//   ....[27]....
        /*01fc*/ 	.word	0x00006890


	//   ....[28]....
        /*0200*/ 	.word	0x000068a0


	//   ....[29]....
        /*0204*/ 	.word	0x000068b0


	//   ....[30]....
        /*0208*/ 	.word	0x000068c0


	//   ....[31]....
        /*020c*/ 	.word	0x000068d0


	//   ....[32]....
        /*0210*/ 	.word	0x000068e0


	//   ....[33]....
        /*0214*/ 	.word	0x000068f0


	//   ....[34]....
        /*0218*/ 	.word	0x00006900


	//   ....[35]....
        /*021c*/ 	.word	0x00006a50


	//   ....[36]....
        /*0220*/ 	.word	0x00006a70


	//   ....[37]....
        /*0224*/ 	.word	0x00006a80


	//   ....[38]....
        /*0228*/ 	.word	0x00006aa0


	//   ....[39]....
        /*022c*/ 	.word	0x00006b90


	//   ....[40]....
        /*0230*/ 	.word	0x00006bb0


	//   ....[41]....
        /*0234*/ 	.word	0x00006bc0


	//   ....[42]....
        /*0238*/ 	.word	0x00006bd0


	//   ....[43]....
        /*023c*/ 	.word	0x00006cc0


	//   ....[44]....
        /*0240*/ 	.word	0x00006ce0


	//   ....[45]....
        /*0244*/ 	.word	0x00006cf0


	//   ....[46]....
        /*0248*/ 	.word	0x00006d00


	//   ....[47]....
        /*024c*/ 	.word	0x00006df0


	//   ....[48]....
        /*0250*/ 	.word	0x00006e10


	//   ....[49]....
        /*0254*/ 	.word	0x00006e20


	//   ....[50]....
        /*0258*/ 	.word	0x00006e30


	//   ....[51]....
        /*025c*/ 	.word	0x00006fa0


	//   ....[52]....
        /*0260*/ 	.word	0x00007030


	//   ....[53]....
        /*0264*/ 	.word	0x00007050


	//   ....[54]....
        /*0268*/ 	.word	0x00007280


	//   ....[55]....
        /*026c*/ 	.word	0x00007380


	//   ....[56]....
        /*0270*/ 	.word	0x000073b0


	//   ....[57]....
        /*0274*/ 	.word	0x000073e0


	//   ....[58]....
        /*0278*/ 	.word	0x00007500


	//   ....[59]....
        /*027c*/ 	.word	0x000075c0


	//   ....[60]....
        /*0280*/ 	.word	0x00007670


	//   ....[61]....
        /*0284*/ 	.word	0x0000b2d0


	//   ....[62]....
        /*0288*/ 	.word	0x0000b310


	//   ....[63]....
        /*028c*/ 	.word	0x0000b410


	//   ....[64]....
        /*0290*/ 	.word	0x0000b440


	//   ....[65]....
        /*0294*/ 	.word	0x0000b520


	//   ....[66]....
        /*0298*/ 	.word	0x0000b550


	//   ....[67]....
        /*029c*/ 	.word	0x0000b630


	//   ....[68]....
        /*02a0*/ 	.word	0x0000b660


	//   ....[69]....
        /*02a4*/ 	.word	0x0000b740


	//   ....[70]....
        /*02a8*/ 	.word	0x0000b770


	//   ....[71]....
        /*02ac*/ 	.word	0x0000bbb0


	//   ....[72]....
        /*02b0*/ 	.word	0x0000c2b0


	//   ....[73]....
        /*02b4*/ 	.word	0x0000c740


	//   ....[74]....
        /*02b8*/ 	.word	0x0000c880


	//   ....[75]....
        /*02bc*/ 	.word	0x0000c8d0


	//   ....[76]....
        /*02c0*/ 	.word	0x0000c900


	//   ....[77]....
        /*02c4*/ 	.word	0x0000c920


	//   ....[78]....
        /*02c8*/ 	.word	0x0000c940


	//   ....[79]....
        /*02cc*/ 	.word	0x0000ca10


	//   ....[80]....
        /*02d0*/ 	.word	0x0000ca60


	//   ....[81]....
        /*02d4*/ 	.word	0x0000ca80


	//   ....[82]....
        /*02d8*/ 	.word	0x0000caa0


	//   ....[83]....
        /*02dc*/ 	.word	0x0000cac0


	//----- nvinfo : EIATTR_EXIT_INSTR_OFFSETS
	.align		4
.L_2959:
        /*02e0*/ 	.byte	0x04, 0x1c
        /*02e2*/ 	.short	(.L_2961 - .L_2960)


	//   ....[0]....
.L_2960:
        /*02e4*/ 	.word	0x0000cba0


	//   ....[1]....
        /*02e8*/ 	.word	0x0000cd20


	//----- nvinfo : EIATTR_MAX_THREADS
	.align		4
.L_2961:
        /*02ec*/ 	.byte	0x04, 0x05
        /*02ee*/ 	.short	(.L_2963 - .L_2962)
.L_2962:
        /*02f0*/ 	.word	0x00000020
        /*02f4*/ 	.word	0x00000001
        /*02f8*/ 	.word	0x00000001


	//----- nvinfo : EIATTR_CRS_STACK_SIZE
	.align		4
.L_2963:
        /*02fc*/ 	.byte	0x04, 0x1e
        /*02fe*/ 	.short	(.L_2965 - .L_2964)
.L_2964:
        /*0300*/ 	.word	0x00000000
.L_2965:


//--------------------- .nv.info._Z25selective_scan_bwd_kernelI32Selective_Scan_bwd_kernel_traitsILi32ELi16ELb1ELb1ELb1ELb1ELb1EN3c108BFloat16ENS1_7complexIfEEEEv12SSMParamsBwd --------------------------
	.section	.nv.info._Z25selective_scan_bwd_kernelI32Selective_Scan_bwd_kernel_traitsILi32ELi16ELb1ELb1ELb1ELb1ELb1EN3c108BFloat16ENS1_7complexIfEEEEv12SSMParamsBwd,"",@"SHT_CUDA_INFO"
	.sectionflags	@""
	.align	4


	//----- nvinfo : EIATTR_CUDA_API_VERSION
	.align		4
        /*0000*/ 	.byte	0x04, 0x37
        /*0002*/ 	.short	(.L_2967 - .L_2966)
.L_2966:
        /*0004*/ 	.word	0x00000082


	//----- nvinfo : EIATTR_SW2861232_WAR
	.align		4
.L_2967:
        /*0008*/ 	.byte	0x01, 0x35
	.zero		2


	//----- nvinfo : EIATTR_PARAM_CBANK
	.align		4
        /*000c*/ 	.byte	0x04, 0x0a
        /*000e*/ 	.short	(.L_2969 - .L_2968)
	.align		4
.L_2968:
        /*0010*/ 	.word	index@(.nv.constant0._Z25selective_scan_bwd_kernelI32Selective_Scan_bwd_kernel_traitsILi32ELi16ELb1ELb1ELb1ELb1ELb1EN3c108BFloat16ENS1_7complexIfEEEEv12SSMParamsBwd)
        /*0014*/ 	.short	0x0160
        /*0016*/ 	.short	0x01f0


	//----- nvinfo : EIATTR_CBANK_PARAM_SIZE
	.align		4
.L_2969:
        /*0018*/ 	.byte	0x03, 0x19
        /*001a*/ 	.short	0x01f0


	//----- nvinfo : EIATTR_KPARAM_INFO
	.align		4
        /*001c*/ 	.byte	0x04, 0x17
        /*001e*/ 	.short	(.L_2971 - .L_2970)
.L_2970:
        /*0020*/ 	.word	0x00000000
        /*0024*/ 	.short	0x0000
        /*0026*/ 	.short	0x0000
        /*0028*/ 	.byte	0x00, 0xf0, 0xc1, 0x07


	//----- nvinfo : EIATTR_MAXREG_COUNT
	.align		4
.L_2971:
        /*002c*/ 	.byte	0x03, 0x1b
        /*002e*/ 	.short	0x00ff


	//----- nvinfo : EIATTR_NUM_BARRIERS
	.align		4
        /*0030*/ 	.byte	0x02, 0x4c
        /*0032*/ 	.byte	0x01
	.zero		1


	//----- nvinfo : EIATTR_MERCURY_ISA_VERSION
	.align		4
        /*0034*/ 	.byte	0x03, 0x5f
        /*0036*/ 	.short	0x0000


	//----- nvinfo : EIATTR_COOP_GROUP_MASK_REGIDS
	.align		4
        /*0038*/ 	.byte	0x04, 0x29
        /*003a*/ 	.short	(.L_2973 - .L_2972)


	//   ....[0]....
.L_2972:
        /*003c*/ 	.word	0xffffffff


	//   ....[1]....
        /*0040*/ 	.word	0xffffffff


	//   ....[2]....
        /*0044*/ 	.word	0xffffffff


	//   ....[3]....
        /*0048*/ 	.word	0xffffffff


	//   ....[4]....
        /*004c*/ 	.word	0xffffffff


	//   ....[5]....
        /*0050*/ 	.word	0xffffffff


	//   ....[6]....
        /*0054*/ 	.word	0xffffffff


	//   ....[7]....
        /*0058*/ 	.word	0xffffffff


	//   ....[8]....
        /*005c*/ 	.word	0xffffffff


	//   ....[9]....
        /*0060*/ 	.word	0xffffffff


	//   ....[10]....
        /*0064*/ 	.word	0xffffffff


	//   ....[11]....
        /*0068*/ 	.word	0xffffffff


	//   ....[12]....
        /*006c*/ 	.word	0xffffffff


	//   ....[13]....
        /*0070*/ 	.word	0xffffffff


	//   ....[14]....
        /*0074*/ 	.word	0xffffffff


	//   ....[15]....
        /*0078*/ 	.word	0xffffffff


	//   ....[16]....
        /*007c*/ 	.word	0xffffffff


	//   ....[17]....
        /*0080*/ 	.word	0xffffffff


	//   ....[18]....
        /*0084*/ 	.word	0xffffffff


	//   ....[19]....
        /*0088*/ 	.word	0xffffffff


	//   ....[20]....
        /*008c*/ 	.word	0xffffffff


	//   ....[21]....
        /*0090*/ 	.word	0xffffffff


	//   ....[22]....
        /*0094*/ 	.word	0xffffffff


	//   ....[23]....
        /*0098*/ 	.word	0xffffffff


	//   ....[24]....
        /*009c*/ 	.word	0xffffffff


	//   ....[25]....
        /*00a0*/ 	.word	0xffffffff


	//   ....[26]....
        /*00a4*/ 	.word	0xffffffff


	//   ....[27]....
        /*00a8*/ 	.word	0xffffffff


	//   ....[28]....
        /*00ac*/ 	.word	0xffffffff


	//   ....[29]....
        /*00b0*/ 	.word	0xffffffff


	//   ....[30]....
        /*00b4*/ 	.word	0xffffffff


	//   ....[31]....
        /*00b8*/ 	.word	0xffffffff


	//   ....[32]....
        /*00bc*/ 	.word	0xffffffff


	//   ....[33]....
        /*00c0*/ 	.word	0xffffffff


	//   ....[34]....
        /*00c4*/ 	.word	0xffffffff


	//   ....[35]....
        /*00c8*/ 	.word	0xffffffff


	//   ....[36]....
        /*00cc*/ 	.word	0xffffffff


	//   ....[37]....
        /*00d0*/ 	.word	0xffffffff


	//   ....[38]....
        /*00d4*/ 	.word	0xffffffff


	//   ....[39]....
        /*00d8*/ 	.word	0xffffffff


	//   ....[40]....
        /*00dc*/ 	.word	0xffffffff


	//   ....[41]....
        /*00e0*/ 	.word	0xffffffff


	//   ....[42]....
        /*00e4*/ 	.word	0xffffffff


	//   ....[43]....
        /*00e8*/ 	.word	0xffffffff


	//   ....[44]....
        /*00ec*/ 	.word	0xffffffff


	//   ....[45]....
        /*00f0*/ 	.word	0xffffffff


	//   ....[46]....
        /*00f4*/ 	.word	0xffffffff


	//   ....[47]....
        /*00f8*/ 	.word	0xffffffff


	//   ....[48]....
        /*00fc*/ 	.word	0xffffffff


	//   ....[49]....
        /*0100*/ 	.word	0xffffffff


	//   ....[50]....
        /*0104*/ 	.word	0xffffffff


	//   ....[51]....
        /*0108*/ 	.word	0xffffffff


	//   ....[52]....
        /*010c*/ 	.word	0xffffffff


	//   ....[53]....
        /*0110*/ 	.word	0xffffffff


	//   ....[54]....
        /*0114*/ 	.word	0xffffffff


	//   ....[55]....
        /*0118*/ 	.word	0xffffffff


	//   ....[56]....
        /*011c*/ 	.word	0xffffffff


	//   ....[57]....
        /*0120*/ 	.word	0xffffffff


	//   ....[58]....
        /*0124*/ 	.word	0xffffffff


	//   ....[59]....
        /*0128*/ 	.word	0xffffffff


	//   ....[60]....
        /*012c*/ 	.word	0xffffffff


	//   ....[61]....
        /*0130*/ 	.word	0xffffffff


	//   ....[62]....
        /*0134*/ 	.word	0xffffffff


	//   ....[63]....
        /*0138*/ 	.word	0xffffffff


	//   ....[64]....
        /*013c*/ 	.word	0xffffffff


	//   ....[65]....
        /*0140*/ 	.word	0xffffffff


	//   ....[66]....
        /*0144*/ 	.word	0xffffffff


	//   ....[67]....
        /*0148*/ 	.word	0xffffffff


	//   ....[68]....
        /*014c*/ 	.word	0xffffffff


	//   ....[69]....
        /*0150*/ 	.word	0xffffffff


	//   ....[70]....
        /*0154*/ 	.word	0xffffffff


	//   ....[71]....
        /*0158*/ 	.word	0xffffffff


	//   ....[72]....
        /*015c*/ 	.word	0xffffffff


	//   ....[73]....
        /*0160*/ 	.word	0xffffffff


	//   ....[74]....
        /*0164*/ 	.word	0xffffffff


	//   ....[75]....
        /*0168*/ 	.word	0xffffffff


	//   ....[76]....
        /*016c*/ 	.word	0xffffffff


	//   ....[77]....
        /*0170*/ 	.word	0xffffffff


	//   ....[78]....
        /*0174*/ 	.word	0xffffffff


	//   ....[79]....
        /*0178*/ 	.word	0xffffffff


	//   ....[80]....
        /*017c*/ 	.word	0xffffffff


	//   ....[81]....
        /*0180*/ 	.word	0xffffffff


	//   ....[82]....
        /*0184*/ 	.word	0xffffffff


	//   ....[83]....
        /*0188*/ 	.word	0xffffffff


	//   ....[84]....
        /*018c*/ 	.word	0xffffffff


	//   ....[85]....
        /*0190*/ 	.word	0xffffffff


	//   ....[86]....
        /*0194*/ 	.word	0xffffffff


	//   ....[87]....
        /*0198*/ 	.word	0xffffffff


	//----- nvinfo : EIATTR_COOP_GROUP_INSTR_OFFSETS
	.align		4
.L_2973:
        /*019c*/ 	.byte	0x04, 0x28
        /*019e*/ 	.short	(.L_2975 - .L_2974)


	//   ....[0]....
.L_2974:
        /*01a0*/ 	.word	0x00000c20


	//   ....[1]....
        /*01a4*/ 	.word	0x00000cd0


	//   ....[2]....
        /*01a8*/ 	.word	0x00000ef0


	//   ....[3]....
        /*01ac*/ 	.word	0x00003520


	//   ....[4]....
        /*01b0*/ 	.word	0x00003dd0


	//   ....[5]....
        /*01b4*/ 	.word	0x00004690


	//   ....[6]....
        /*01b8*/ 	.word	0x00004a30


	//   ....[7]....
        /*01bc*/ 	.word	0x00005280


	//   ....[8]....
        /*01c0*/ 	.word	0x000068c0


	//   ....[9]....
        /*01c4*/ 	.word	0x00006aa0


	//   ....[10]....
        /*01c8*/ 	.word	0x00006ad0


	//   ....[11]....
        /*01cc*/ 	.word	0x00006b00


	//   ....[12]....
        /*01d0*/ 	.word	0x00006b30


	//   ....[13]....
        /*01d4*/ 	.word	0x00006c70


	//   ....[14]....
        /*01d8*/ 	.word	0x00006cb0


	//   ....[15]....
        /*01dc*/ 	.word	0x00006cf0


	//   ....[16]....
        /*01e0*/ 	.word	0x00006d30


	//   ....[17]....
        /*01e4*/ 	.word	0x00006f00


	//   ....[18]....
        /*01e8*/ 	.word	0x00006f60


	//   ....[19]....
        /*01ec*/ 	.word	0x00006f80


	//   ....[20]....
        /*01f0*/ 	.word	0x00006fa0


	//   ....[21]....
        /*01f4*/ 	.word	0x00007140


	//   ....[22]....
        /*01f8*/ 	.word	0x00007160


	//   ....[23]....
        /*01fc*/ 	.word	0x000071a0


	//   ....[24]....
        /*0200*/ 	.word	0x000071c0


	//   ....[25]....
        /*0204*/ 	.word	0x00007390


	//   ....[26]....
        /*0208*/ 	.word	0x000073d0


	//   ....[27]....
        /*020c*/ 	.word	0x00007400


	//   ....[28]....
        /*0210*/ 	.word	0x00007420


	//   ....[29]....
        /*0214*/ 	.word	0x00007dd0


	//   ....[30]....
        /*0218*/ 	.word	0x00007df0


	//   ....[31]....
        /*021c*/ 	.word	0x00007e00


	//   ....[32]....
        /*0220*/ 	.word	0x00007e10


	//   ....[33]....
        /*0224*/ 	.word	0x00007e20


	//   ....[34]....
        /*0228*/ 	.word	0x00007e30


	//   ....[35]....
        /*022c*/ 	.word	0x00007e40


	//   ....[36]....
        /*0230*/ 	.word	0x00007e50


	//   ....[37]....
        /*0234*/ 	.word	0x00007e60


	//   ....[38]....
        /*0238*/ 	.word	0x00007e70


	//   ....[39]....
        /*023c*/ 	.word	0x00007fc0


	//   ....[40]....
        /*0240*/ 	.word	0x00007fe0


	//   ....[41]....
        /*0244*/ 	.word	0x00007ff0


	//   ....[42]....
        /*0248*/ 	.word	0x00008010


	//   ....[43]....
        /*024c*/ 	.word	0x00008100


	//   ....[44]....
        /*0250*/ 	.word	0x00008120


	//   ....[45]....
        /*0254*/ 	.word	0x00008130


	//   ....[46]....
        /*0258*/ 	.word	0x00008140


	//   ....[47]....
        /*025c*/ 	.word	0x00008230


	//   ....[48]....
        /*0260*/ 	.word	0x00008250


	//   ....[49]....
        /*0264*/ 	.word	0x00008260


	//   ....[50]....
        /*0268*/ 	.word	0x00008270


	//   ....[51]....
        /*026c*/ 	.word	0x00008360


	//   ....[52]....
        /*0270*/ 	.word	0x00008380


	//   ....[53]....
        /*0274*/ 	.word	0x00008390


	//   ....[54]....
        /*0278*/ 	.word	0x000083a0


	//   ....[55]....
        /*027c*/ 	.word	0x00008520


	//   ....[56]....
        /*0280*/ 	.word	0x00008550


	//   ....[57]....
        /*0284*/ 	.word	0x00008580


	//   ....[58]....
        /*0288*/ 	.word	0x000085b0


	//   ....[59]....
        /*028c*/ 	.word	0x000085d0


	//   ....[60]....
        /*0290*/ 	.word	0x00008600


	//   ....[61]....
        /*0294*/ 	.word	0x00008820


	//   ....[62]....
        /*0298*/ 	.word	0x00008930


	//   ....[63]....
        /*029c*/ 	.word	0x00008960


	//   ....[64]....
        /*02a0*/ 	.word	0x00008bc0


	//   ....[65]....
        /*02a4*/ 	.word	0x0000c860


	//   ....[66]....
        /*02a8*/ 	.word	0x0000c8a0


	//   ....[67]....
        /*02ac*/ 	.word	0x0000c9a0


	//   ....[68]....
        /*02b0*/ 	.word	0x0000c9d0


	//   ....[69]....
        /*02b4*/ 	.word	0x0000cab0


	//   ....[70]....
        /*02b8*/ 	.word	0x0000cae0


	//   ....[71]....
        /*02bc*/ 	.word	0x0000cbc0


	//   ....[72]....
        /*02c0*/ 	.word	0x0000cbf0


	//   ....[73]....
        /*02c4*/ 	.word	0x0000ccd0


	//   ....[74]....
        /*02c8*/ 	.word	0x0000cd00


	//   ....[75]....
        /*02cc*/ 	.word	0x0000d0f0


	//   ....[76]....
        /*02d0*/ 	.word	0x0000d7c0


	//   ....[77]....
        /*02d4*/ 	.word	0x0000dc60


	//   ....[78]....
        /*02d8*/ 	.word	0x0000ddd0


	//   ....[79]....
        /*02dc*/ 	.word	0x0000de20


	//   ....[80]....
        /*02e0*/ 	.word	0x0000de50


	//   ....[81]....
        /*02e4*/ 	.word	0x0000de70


	//   ....[82]....
        /*02e8*/ 	.word	0x0000de90


	//   ....[83]....
        /*02ec*/ 	.word	0x0000df60


	//   ....[84]....
        /*02f0*/ 	.word	0x0000dfb0


	//   ....[85]....
        /*02f4*/ 	.word	0x0000dfd0


	//   ....[86]....
        /*02f8*/ 	.word	0x0000dff0


	//   ....[87]....
        /*02fc*/ 	.word	0x0000e010


	//----- nvinfo : EIATTR_EXIT_INSTR_OFFSETS
	.align		4
.L_2975:
        /*0300*/ 	.byte	0x04, 0x1c
        /*0302*/ 	.short	(.L_2977 - .L_2976)


	//   ....[0]....
.L_2976:
        /*0304*/ 	.word	0x0000e0f0


	//   ....[1]....
        /*0308*/ 	.word	0x0000e270


	//----- nvinfo : EIATTR_MAX_THREADS
	.align		4
.L_2977:
        /*030c*/ 	.byte	0x04, 0x05
        /*030e*/ 	.short	(.L_2979 - .L_2978)
.L_2978:
        /*0310*/ 	.word	0x00000020
        /*0314*/ 	.word	0x00000001
        /*0318*/ 	.word	0x00000001


	//----- nvinfo : EIATTR_CRS_STACK_SIZE
	.align		4
.L_2979:
        /*031c*/ 	.byte	0x04, 0x1e
        /*031e*/ 	.short	(.L_2981 - .L_2980)
.L_2980:
        /*0320*/ 	.word	0x00000000
.L_2981:


//--------------------- .nv.info._Z25selective_scan_bwd_kernelI32Selective_Scan_bwd_kernel_traitsILi32ELi8ELb0ELb0ELb0ELb0ELb0EN3c108BFloat16ENS1_7complexIfEEEEv12SSMParamsBwd --------------------------
	.section	.nv.info._Z25selective_scan_bwd_kernelI32Selective_Scan_bwd_kernel_traitsILi32ELi8ELb0ELb0ELb0ELb0ELb0EN3c108BFloat16ENS1_7complexIfEEEEv12SSMParamsBwd,"",@"SHT_CUDA_INFO"
	.sectionflags	@""
	.align	4


	//----- nvinfo : EIATTR_CUDA_API_VERSION
	.align		4
        /*0000*/ 	.byte	0x04, 0x37
        /*0002*/ 	.short	(.L_2983 - .L_2982)
.L_2982:
        /*0004*/ 	.word	0x00000082


	//----- nvinfo : EIATTR_SW2861232_WAR
	.align		4
.L_2983:
        /*0008*/ 	.byte	0x01, 0x35
	.zero		2


	//----- nvinfo : EIATTR_PARAM_CBANK
	.align		4
        /*000c*/ 	.byte	0x04, 0x0a
        /*000e*/ 	.short	(.L_2985 - .L_2984)
	.align		4
.L_2984:
        /*0010*/ 	.word	index@(.nv.constant0._Z25selective_scan_bwd_kernelI32Selective_Scan_bwd_kernel_traitsILi32ELi8ELb0ELb0ELb0ELb0ELb0EN3c108BFloat16ENS1_7complexIfEEEEv12SSMParamsBwd)
        /*0014*/ 	.short	0x0160
        /*0016*/ 	.short	0x01f0


	//----- nvinfo : EIATTR_CBANK_PARAM_SIZE
	.align		4
.L_2985:
        /*0018*/ 	.byte	0x03, 0x19
        /*001a*/ 	.short	0x01f0


	//----- nvinfo : EIATTR_KPARAM_INFO
	.align		4
        /*001c*/ 	.byte	0x04, 0x17
        /*001e*/ 	.short	(.L_2987 - .L_2986)
.L_2986:
        /*0020*/ 	.word	0x00000000
        /*0024*/ 	.short	0x0000
        /*0026*/ 	.short	0x0000
        /*0028*/ 	.byte	0x00, 0xf0, 0xc1, 0x07


	//----- nvinfo : EIATTR_MAXREG_COUNT
	.align		4
.L_2987:
        /*002c*/ 	.byte	0x03, 0x1b
        /*002e*/ 	.short	0x00ff


	//----- nvinfo : EIATTR_NUM_BARRIERS
	.align		4
        /*0030*/ 	.byte	0x02, 0x4c
        /*0032*/ 	.byte	0x01
	.zero		1


	//----- nvinfo : EIATTR_MERCURY_ISA_VERSION
	.align		4
        /*0034*/ 	.byte	0x03, 0x5f
        /*0036*/ 	.short	0x0000


	//----- nvinfo : EIATTR_COOP_GROUP_MASK_REGIDS
	.align		4
        /*0038*/ 	.byte	0x04, 0x29
        /*003a*/ 	.short	(.L_2989 - .L_2988)


	//   ....[0]....
.L_2988:
        /*003c*/ 	.word	0xffffffff


	//   ....[1]....
        /*0040*/ 	.word	0xffffffff


	//   ....[2]....
        /*0044*/ 	.word	0xffffffff


	//   ....[3]....
        /*0048*/ 	.word	0xffffffff


	//   ....[4]....
        /*004c*/ 	.word	0xffffffff


	//   ....[5]....
        /*0050*/ 	.word	0xffffffff


	//   ....[6]....
        /*0054*/ 	.word	0xffffffff


	//   ....[7]....
        /*0058*/ 	.word	0xffffffff


	//   ....[8]....
        /*005c*/ 	.word	0xffffffff


	//   ....[9]....
        /*0060*/ 	.word	0xffffffff


	//   ....[10]....
        /*0064*/ 	.word	0xffffffff


	//   ....[11]....
        /*0068*/ 	.word	0xffffffff


	//   ....[12]....
        /*006c*/ 	.word	0xffffffff


	//   ....[13]....
        /*0070*/ 	.word	0xffffffff


	//   ....[14]....
        /*0074*/ 	.word	0xffffffff


	//   ....[15]....
        /*0078*/ 	.word	0xffffffff


	//   ....[16]....
        /*007c*/ 	.word	0xffffffff


	//   ....[17]....
        /*0080*/ 	.word	0xffffffff


	//   ....[18]....
        /*0084*/ 	.word	0xffffffff


	//   ....[19]....
        /*0088*/ 	.word	0xffffffff


	//   ....[20]....
        /*008c*/ 	.word	0xffffffff


	//   ....[21]....
        /*0090*/ 	.word	0xffffffff


	//   ....[22]....
        /*0094*/ 	.word	0xffffffff


	//   ....[23]....
        /*0098*/ 	.word	0xffffffff


	//   ....[24]....
        /*009c*/ 	.word	0xffffffff


	//   ....[25]....
        /*00a0*/ 	.word	0xffffffff


	//   ....[26]....
        /*00a4*/ 	.word	0xffffffff


	//   ....[27]....
        /*00a8*/ 	.word	0xffffffff


	//   ....[28]....
        /*00ac*/ 	.word	0xffffffff


	//   ....[29]....
        /*00b0*/ 	.word	0xffffffff


	//   ....[30]....
        /*00b4*/ 	.word	0xffffffff


	//   ....[31]....
        /*00b8*/ 	.word	0xffffffff


	//   ....[32]....
        /*00bc*/ 	.word	0xffffffff


	//   ....[33]....
        /*00c0*/ 	.word	0xffffffff


	//   ....[34]....
        /*00c4*/ 	.word	0xffffffff


	//   ....[35]....
        /*00c8*/ 	.word	0xffffffff


	//   ....[36]....
        /*00cc*/ 	.word	0xffffffff


	//   ....[37]....
        /*00d0*/ 	.word	0xffffffff


	//   ....[38]....
        /*00d4*/ 	.word	0xffffffff


	//   ....[39]....
        /*00d8*/ 	.word	0xffffffff


	//   ....[40]....
        /*00dc*/ 	.word	0xffffffff


	//   ....[41]....
        /*00e0*/ 	.word	0xffffffff


	//   ....[42]....
        /*00e4*/ 	.word	0xffffffff


	//   ....[43]....
        /*00e8*/ 	.word	0xffffffff


	//   ....[44]....
        /*00ec*/ 	.word	0xffffffff


	//   ....[45]....
        /*00f0*/ 	.word	0xffffffff


	//   ....[46]....
        /*00f4*/ 	.word	0xffffffff


	//   ....[47]....
        /*00f8*/ 	.word	0xffffffff


	//   ....[48]....
        /*00fc*/ 	.word	0xffffffff


	//   ....[49]....
        /*0100*/ 	.word	0xffffffff


	//   ....[50]....
        /*0104*/ 	.word	0xffffffff


	//   ....[51]....
        /*0108*/ 	.word	0xffffffff


	//   ....[52]....
        /*010c*/ 	.word	0xffffffff


	//   ....[53]....
        /*0110*/ 	.word	0xffffffff


	//   ....[54]....
        /*0114*/ 	.word	0xffffffff


	//   ....[55]....
        /*0118*/ 	.word	0xffffffff


	//   ....[56]....
        /*011c*/ 	.word	0xffffffff


	//   ....[57]....
        /*0120*/ 	.word	0xffffffff


	//   ....[58]....
        /*0124*/ 	.word	0xffffffff


	//   ....[59]....
        /*0128*/ 	.word	0xffffffff


	//   ....[60]....
        /*012c*/ 	.word	0xffffffff


	//   ....[61]....
        /*0130*/ 	.word	0xffffffff


	//   ....[62]....
        /*0134*/ 	.word	0xffffffff


	//   ....[63]....
        /*0138*/ 	.word	0xffffffff


	//   ....[64]....
        /*013c*/ 	.word	0xffffffff


	//   ....[65]....
        /*0140*/ 	.word	0xffffffff


	//   ....[66]....
        /*0144*/ 	.word	0xffffffff


	//   ....[67]....
        /*0148*/ 	.word	0xffffffff


	//   ....[68]....
        /*014c*/ 	.word	0xffffffff


	//   ....[69]....
        /*0150*/ 	.word	0xffffffff


	//   ....[70]....
        /*0154*/ 	.word	0xffffffff


	//   ....[71]....
        /*0158*/ 	.word	0xffffffff


	//   ....[72]....
        /*015c*/ 	.word	0xffffffff


	//   ....[73]....
        /*0160*/ 	.word	0xffffffff


	//   ....[74]....
        /*0164*/ 	.word	0xffffffff


	//   ....[75]....
        /*0168*/ 	.word	0xffffffff


	//   ....[76]....
        /*016c*/ 	.word	0xffffffff


	//   ....[77]....
        /*0170*/ 	.word	0xffffffff


	//   ....[78]....
        /*0174*/ 	.word	0xffffffff


	//   ....[79]....
        /*0178*/ 	.word	0xffffffff


	//   ....[80]....
        /*017c*/ 	.word	0xffffffff


	//   ....[81]....
        /*0180*/ 	.word	0xffffffff


	//   ....[82]....
        /*0184*/ 	.word	0xffffffff


	//   ....[83]....
        /*0188*/ 	.word	0xffffffff


	//   ....[84]....
        /*018c*/ 	.word	0xffffffff


	//   ....[85]....
        /*0190*/ 	.word	0xffffffff


	//   ....[86]....
        /*0194*/ 	.word	0xffffffff


	//   ....[87]....
        /*0198*/ 	.word	0xffffffff


	//   ....[88]....
        /*019c*/ 	.word	0xffffffff


	//   ....[89]....
        /*01a0*/ 	.word	0xffffffff


	//   ....[90]....
        /*01a4*/ 	.word	0xffffffff


	//----- nvinfo : EIATTR_COOP_GROUP_INSTR_OFFSETS
	.align		4
.L_2989:
        /*01a8*/ 	.byte	0x04, 0x28
        /*01aa*/ 	.short	(.L_2991 - .L_2990)


	//   ....[0]....
.L_2990:
        /*01ac*/ 	.word	0x00000a70


	//   ....[1]....
        /*01b0*/ 	.word	0x00000d20


	//   ....[2]....
        /*01b4*/ 	.word	0x00000fc0


	//   ....[3]....
        /*01b8*/ 	.word	0x00002050


	//   ....[4]....
        /*01bc*/ 	.word	0x00002090


	//   ....[5]....
        /*01c0*/ 	.word	0x000020d0


	//   ....[6]....
        /*01c4*/ 	.word	0x00002110


	//   ....[7]....
        /*01c8*/ 	.word	0x00002150


	//   ....[8]....
        /*01cc*/ 	.word	0x00002190


	//   ....[9]....
        /*01d0*/ 	.word	0x00002250


	//   ....[10]....
        /*01d4*/ 	.word	0x00002290


	//   ....[11]....
        /*01d8*/ 	.word	0x000022c0


	//   ....[12]....
        /*01dc*/ 	.word	0x000022f0


	//   ....[13]....
        /*01e0*/ 	.word	0x000023f0


	//   ....[14]....
        /*01e4*/ 	.word	0x00002430


	//   ....[15]....
        /*01e8*/ 	.word	0x00002460


	//   ....[16]....
        /*01ec*/ 	.word	0x00002490


	//   ....[17]....
        /*01f0*/ 	.word	0x00002650


	//   ....[18]....
        /*01f4*/ 	.word	0x00002690


	//   ....[19]....
        /*01f8*/ 	.word	0x000026c0


	//   ....[20]....
        /*01fc*/ 	.word	0x000026f0


	//   ....[21]....
        /*0200*/ 	.word	0x00002910


	//   ....[22]....
        /*0204*/ 	.word	0x00002950


	//   ....[23]....
        /*0208*/ 	.word	0x00002990


	//   ....[24]....
        /*020c*/ 	.word	0x000029c0


	//   ....[25]....
        /*0210*/ 	.word	0x00002b40


	//   ....[26]....
        /*0214*/ 	.word	0x00002ba0


	//   ....[27]....
        /*0218*/ 	.word	0x00002be0


	//   ....[28]....
        /*021c*/ 	.word	0x00002bf0


	//   ....[29]....
        /*0220*/ 	.word	0x00002c00


	//   ....[30]....
        /*0224*/ 	.word	0x00002c10


	//   ....[31]....
        /*0228*/ 	.word	0x00002c20


	//   ....[32]....
        /*022c*/ 	.word	0x00002c30


	//   ....[33]....
        /*0230*/ 	.word	0x00002d10


	//   ....[34]....
        /*0234*/ 	.word	0x00002d30


	//   ....[35]....
        /*0238*/ 	.word	0x00002d40


	//   ....[36]....
        /*023c*/ 	.word	0x00002d50


	//   ....[37]....
        /*0240*/ 	.word	0x00002e30


	//   ....[38]....
        /*0244*/ 	.word	0x00002e50


	//   ....[39]....
        /*0248*/ 	.word	0x00002e60


	//   ....[40]....
        /*024c*/ 	.word	0x00002e70


	//   ....[41]....
        /*0250*/ 	.word	0x00002f50


	//   ....[42]....
        /*0254*/ 	.word	0x00002f70


	//   ....[43]....
        /*0258*/ 	.word	0x00002f80


	//   ....[44]....
        /*025c*/ 	.word	0x00002f90


	//   ....[45]....
        /*0260*/ 	.word	0x00003070


	//   ....[46]....
        /*0264*/ 	.word	0x00003090


	//   ....[47]....
        /*0268*/ 	.word	0x000030a0


	//   ....[48]....
        /*026c*/ 	.word	0x000030b0


	//   ....[49]....
        /*0270*/ 	.word	0x00003190


	//   ....[50]....
        /*0274*/ 	.word	0x000031c0


	//   ....[51]....
        /*0278*/ 	.word	0x000031d0


	//   ....[52]....
        /*027c*/ 	.word	0x000031e0


	//   ....[53]....
        /*0280*/ 	.word	0x000031f0


	//   ....[54]....
        /*0284*/ 	.word	0x00003200


	//   ....[55]....
        /*0288*/ 	.word	0x00003210


	//   ....[56]....
        /*028c*/ 	.word	0x00003230


	//   ....[57]....
        /*0290*/ 	.word	0x00003250


	//   ....[58]....
        /*0294*/ 	.word	0x00003270


	//   ....[59]....
        /*0298*/ 	.word	0x00003e80


	//   ....[60]....
        /*029c*/ 	.word	0x00003ed0


	//   ....[61]....
        /*02a0*/ 	.word	0x00003f00


	//   ....[62]....
        /*02a4*/ 	.word	0x00003f30


	//   ....[63]....
        /*02a8*/ 	.word	0x00003fb0


	//   ....[64]....
        /*02ac*/ 	.word	0x00004000


	//   ....[65]....
        /*02b0*/ 	.word	0x00004040


	//   ....[66]....
        /*02b4*/ 	.word	0x00004070


	//   ....[67]....
        /*02b8*/ 	.word	0x00004120


	//   ....[68]....
        /*02bc*/ 	.word	0x00004160


	//   ....[69]....
        /*02c0*/ 	.word	0x00004190


	//   ....[70]....
        /*02c4*/ 	.word	0x000041c0


	//   ....[71]....
        /*02c8*/ 	.word	0x00004260


	//   ....[72]....
        /*02cc*/ 	.word	0x00004290


	//   ....[73]....
        /*02d0*/ 	.word	0x000042c0


	//   ....[74]....
        /*02d4*/ 	.word	0x000042f0


	//   ....[75]....
        /*02d8*/ 	.word	0x000043b0


	//   ....[76]....
        /*02dc*/ 	.word	0x000043e0


	//   ....[77]....
        /*02e0*/ 	.word	0x00004420


	//   ....[78]....
        /*02e4*/ 	.word	0x00004450


	//   ....[79]....
        /*02e8*/ 	.word	0x00004a80


	//   ....[80]....
        /*02ec*/ 	.word	0x00004f60


	//   ....[81]....
        /*02f0*/ 	.word	0x000053d0


	//   ....[82]....
        /*02f4*/ 	.word	0x00005420


	//   ....[83]....
        /*02f8*/ 	.word	0x00005450


	//   ....[84]....
        /*02fc*/ 	.word	0x00005470


	//   ....[85]....
        /*0300*/ 	.word	0x00005490


	//   ....[86]....
        /*0304*/ 	.word	0x00005540


	//   ....[87]....
        /*0308*/ 	.word	0x00005590


	//   ....[88]....
        /*030c*/ 	.word	0x000055b0


	//   ....[89]....
        /*0310*/ 	.word	0x000055d0


	//   ....[90]....
        /*0314*/ 	.word	0x000055f0


	//----- nvinfo : EIATTR_EXIT_INSTR_OFFSETS
	.align		4
.L_2991:
        /*0318*/ 	.byte	0x04, 0x1c
        /*031a*/ 	.short	(.L_2993 - .L_2992)


	//   ....[0]....
.L_2992:
        /*031c*/ 	.word	0x000056b0


	//   ....[1]....
        /*0320*/ 	.word	0x00005bf0


	//----- nvinfo : EIATTR_MAX_THREADS
	.align		4
.L_2993:
        /*0324*/ 	.byte	0x04, 0x05
        /*0326*/ 	.short	(.L_2995 - .L_2994)
.L_2994:
        /*0328*/ 	.word	0x00000020
        /*032c*/ 	.word	0x00000001
        /*0330*/ 	.word	0x00000001


	//----- nvinfo : EIATTR_CRS_STACK_SIZE
	.align		4
.L_2995:
        /*0334*/ 	.byte	0x04, 0x1e
        /*0336*/ 	.short	(.L_2997 - .L_2996)
.L_2996:
        /*0338*/ 	.word	0x00000000
.L_2997:


//--------------------- .nv.info._Z25selective_scan_bwd_kernelI32Selective_Scan_bwd_kernel_traitsILi32ELi8ELb0ELb0ELb0ELb0ELb1EN3c108BFloat16ENS1_7complexIfEEEEv12SSMParamsBwd --------------------------
	.section	.nv.info._Z25selective_scan_bwd_kernelI32Selective_Scan_bwd_kernel_traitsILi32ELi8ELb0ELb0ELb0ELb0ELb1EN3c108BFloat16ENS1_7complexIfEEEEv12SSMParamsBwd,"",@"SHT_CUDA_INFO"
	.sectionflags	@""
	.align	4


	//----- nvinfo : EIATTR_CUDA_API_VERSION
	.align		4
        /*0000*/ 	.byte	0x04, 0x37
        /*0002*/ 	.short	(.L_2999 - .L_2998)
.L_2998:
        /*0004*/ 	.word	0x00000082


	//----- nvinfo : EIATTR_SW2861232_WAR
	.align		4
.L_2999:
        /*0008*/ 	.byte	0x01, 0x35
	.zero		2


	//----- nvinfo : EIATTR_PARAM_CBANK
	.align		4
        /*000c*/ 	.byte	0x04, 0x0a
        /*000e*/ 	.short	(.L_3001 - .L_3000)
	.align		4
.L_3000:
        /*0010*/ 	.word	index@(.nv.constant0._Z25selective_scan_bwd_kernelI32Selective_Scan_bwd_kernel_traitsILi32ELi8ELb0ELb0ELb0ELb0ELb1EN3c108BFloat16ENS1_7complexIfEEEEv12SSMParamsBwd)
        /*0014*/ 	.short	0x0160
        /*0016*/ 	.short	0x01f0


	//----- nvinfo : EIATTR_CBANK_PARAM_SIZE
	.align		4
.L_3001:
        /*0018*/ 	.byte	0x03, 0x19
        /*001a*/ 	.short	0x01f0


	//----- nvinfo : EIATTR_KPARAM_INFO
	.align		4
        /*001c*/ 	.byte	0x04, 0x17
        /*001e*/ 	.short	(.L_3003 - .L_3002)
.L_3002:
        /*0020*/ 	.word	0x00000000
        /*0024*/ 	.short	0x0000
        /*0026*/ 	.short	0x0000
        /*0028*/ 	.byte	0x00, 0xf0, 0xc1, 0x07


	//----- nvinfo : EIATTR_MAXREG_COUNT
	.align		4
.L_3003:
        /*002c*/ 	.byte	0x03, 0x1b
        /*002e*/ 	.short	0x00ff


	//----- nvinfo : EIATTR_NUM_BARRIERS
	.align		4
        /*0030*/ 	.byte	0x02, 0x4c
        /*0032*/ 	.byte	0x01
	.zero		1


	//----- nvinfo : EIATTR_MERCURY_ISA_VERSION
	.align		4
        /*0034*/ 	.byte	0x03, 0x5f
        /*0036*/ 	.short	0x0000


	//----- nvinfo : EIATTR_COOP_GROUP_MASK_REGIDS
	.align		4
        /*0038*/ 	.byte	0x04, 0x29
        /*003a*/ 	.short	(.L_3005 - .L_3004)


	//   ....[0]....
.L_3004:
        /*003c*/ 	.word	0xffffffff


	//   ....[1]....
        /*0040*/ 	.word	0xffffffff


	//   ....[2]....
        /*0044*/ 	.word	0xffffffff


	//   ....[3]....
        /*0048*/ 	.word	0xffffffff


	//   ....[4]....
        /*004c*/ 	.word	0xffffffff


	//   ....[5]....
        /*0050*/ 	.word	0xffffffff


	//   ....[6]....
        /*0054*/ 	.word	0xffffffff


	//   ....[7]....
        /*0058*/ 	.word	0xffffffff


	//   ....[8]....
        /*005c*/ 	.word	0xffffffff


	//   ....[9]....
        /*0060*/ 	.word	0xffffffff


	//   ....[10]....
        /*0064*/ 	.word	0xffffffff


	//   ....[11]....
        /*0068*/ 	.word	0xffffffff


	//   ....[12]....
        /*006c*/ 	.word	0xffffffff


	//   ....[13]....
        /*0070*/ 	.word	0xffffffff


	//   ....[14]....
        /*0074*/ 	.word	0xffffffff


	//   ....[15]....
        /*0078*/ 	.word	0xffffffff


	//   ....[16]....
        /*007c*/ 	.word	0xffffffff


	//   ....[17]....
        /*0080*/ 	.word	0xffffffff


	//   ....[18]....
        /*0084*/ 	.word	0xffffffff


	//   ....[19]....
        /*0088*/ 	.word	0xffffffff


	//   ....[20]....
        /*008c*/ 	.word	0xffffffff


	//   ....[21]....
        /*0090*/ 	.word	0xffffffff


	//   ....[22]....
        /*0094*/ 	.word	0xffffffff


	//   ....[23]....
        /*0098*/ 	.word	0xffffffff


	//   ....[24]....
        /*009c*/ 	.word	0xffffffff


	//   ....[25]....
        /*00a0*/ 	.word	0xffffffff


	//   ....[26]....
        /*00a4*/ 	.word	0xffffffff


	//   ....[27]....
        /*00a8*/ 	.word	0xffffffff


	//   ....[28]....
        /*00ac*/ 	.word	0xffffffff


	//   ....[29]....
        /*00b0*/ 	.word	0xffffffff


	//   ....[30]....
        /*00b4*/ 	.word	0xffffffff


	//   ....[31]....
        /*00b8*/ 	.word	0xffffffff


	//   ....[32]....
        /*00bc*/ 	.word	0xffffffff


	//   ....[33]....
        /*00c0*/ 	.word	0xffffffff


	//   ....[34]....
        /*00c4*/ 	.word	0xffffffff


	//   ....[35]....
        /*00c8*/ 	.word	0xffffffff


	//   ....[36]....
        /*00cc*/ 	.word	0xffffffff


	//   ....[37]....
        /*00d0*/ 	.word	0xffffffff


	//   ....[38]....
        /*00d4*/ 	.word	0xffffffff


	//   ....[39]....
        /*00d8*/ 	.word	0xffffffff


	//   ....[40]....
        /*00dc*/ 	.word	0xffffffff


	//   ....[41]....
        /*00e0*/ 	.word	0xffffffff


	//   ....[42]....
        /*00e4*/ 	.word	0xffffffff


	//   ....[43]....
        /*00e8*/ 	.word	0xffffffff


	//   ....[44]....
        /*00ec*/ 	.word	0xffffffff


	//   ....[45]....
        /*00f0*/ 	.word	0xffffffff


	//   ....[46]....
        /*00f4*/ 	.word	0xffffffff


	//   ....[47]....
        /*00f8*/ 	.word	0xffffffff


	//   ....[48]....
        /*00fc*/ 	.word	0xffffffff


	//   ....[49]....
        /*0100*/ 	.word	0xffffffff


	//   ....[50]....
        /*0104*/ 	.word	0xffffffff


	//   ....[51]....
        /*0108*/ 	.word	0xffffffff


	//   ....[52]....
        /*010c*/ 	.word	0xffffffff


	//   ....[53]....
        /*0110*/ 	.word	0xffffffff


	//   ....[54]....
        /*0114*/ 	.word	0xffffffff


	//   ....[55]....
        /*0118*/ 	.word	0xffffffff


	//   ....[56]....
        /*011c*/ 	.word	0xffffffff


	//   ....[57]....
        /*0120*/ 	.word	0xffffffff


	//   ....[58]....
        /*0124*/ 	.word	0xffffffff


	//   ....[59]....
        /*0128*/ 	.word	0xffffffff


	//   ....[60]....
        /*012c*/ 	.word	0xffffffff


	//   ....[61]....
        /*0130*/ 	.word	0xffffffff


	//   ....[62]....
        /*0134*/ 	.word	0xffffffff


	//   ....[63]....
        /*0138*/ 	.word	0xffffffff


	//   ....[64]....
        /*013c*/ 	.word	0xffffffff


	//   ....[65]....
        /*0140*/ 	.word	0xffffffff


	//   ....[66]....
        /*0144*/ 	.word	0xffffffff


	//   ....[67]....
        /*0148*/ 	.word	0xffffffff


	//   ....[68]....
        /*014c*/ 	.word	0xffffffff


	//   ....[69]....
        /*0150*/ 	.word	0xffffffff


	//   ....[70]....
        /*0154*/ 	.word	0xffffffff


	//   ....[71]....
        /*0158*/ 	.word	0xffffffff


	//   ....[72]....
        /*015c*/ 	.word	0xffffffff


	//   ....[73]....
        /*0160*/ 	.word	0xffffffff


	//   ....[74]....
        /*0164*/ 	.word	0xffffffff


	//   ....[75]....
        /*0168*/ 	.word	0xffffffff


	//   ....[76]....
        /*016c*/ 	.word	0xffffffff


	//   ....[77]....
        /*0170*/ 	.word	0xffffffff


	//   ....[78]....
        /*0174*/ 	.word	0xffffffff


	//   ....[79]....
        /*0178*/ 	.word	0xffffffff


	//   ....[80]....
        /*017c*/ 	.word	0xffffffff


	//   ....[81]....
        /*0180*/ 	.word	0xffffffff


	//   ....[82]....
        /*0184*/ 	.word	0xffffffff


	//   ....[83]....
        /*0188*/ 	.word	0xffffffff


	//   ....[84]....
        /*018c*/ 	.word	0xffffffff


	//   ....[85]....
        /*0190*/ 	.word	0xffffffff


	//   ....[86]....
        /*0194*/ 	.word	0xffffffff


	//   ....[87]....
        /*0198*/ 	.word	0xffffffff


	//   ....[88]....
        /*019c*/ 	.word	0xffffffff


	//   ....[89]....
        /*01a0*/ 	.word	0xffffffff


	//   ....[90]....
        /*01a4*/ 	.word	0xffffffff


	//   ....[91]....
        /*01a8*/ 	.word	0xffffffff


	//   ....[92]....
        /*01ac*/ 	.word	0xffffffff


	//   ....[93]....
        /*01b0*/ 	.word	0xffffffff


	//   ....[94]....
        /*01b4*/ 	.word	0xffffffff


	//----- nvinfo : EIATTR_COOP_GROUP_INSTR_OFFSETS
	.align		4
.L_3005:
        /*01b8*/ 	.byte	0x04, 0x28
        /*01ba*/ 	.short	(.L_3007 - .L_3006)


	//   ....[0]....
.L_3006:
        /*01bc*/ 	.word	0x00000aa0


	//   ....[1]....
        /*01c0*/ 	.word	0x00000dc0


	//   ....[2]....
        /*01c4*/ 	.word	0x00001310


	//   ....[3]....
        /*01c8*/ 	.word	0x00001570


	//   ....[4]....
        /*01cc*/ 	.word	0x000018f0


	//   ....[5]....
        /*01d0*/ 	.word	0x00001f10


	//   ....[6]....
        /*01d4*/ 	.word	0x00002680


	//   ....[7]....
        /*01d8*/ 	.word	0x00003940


	//   ....[8]....
        /*01dc*/ 	.word	0x00003980


	//   ....[9]....
        /*01e0*/ 	.word	0x000039c0


	//   ....[10]....
        /*01e4*/ 	.word	0x00003a00


	//   ....[11]....
        /*01e8*/ 	.word	0x00003a40


	//   ....[12]....
        /*01ec*/ 	.word	0x00003a60


	//   ....[13]....
        /*01f0*/ 	.word	0x00003b20


	//   ....[14]....
        /*01f4*/ 	.word	0x00003b60


	//   ....[15]....
        /*01f8*/ 	.word	0x00003b90


	//   ....[16]....
        /*01fc*/ 	.word	0x00003bc0


	//   ....[17]....
        /*0200*/ 	.word	0x00003cf0


	//   ....[18]....
        /*0204*/ 	.word	0x00003d30


	//   ....[19]....
        /*0208*/ 	.word	0x00003d60


	//   ....[20]....
        /*020c*/ 	.word	0x00003d90


	//   ....[21]....
        /*0210*/ 	.word	0x00003f50


	//   ....[22]....
        /*0214*/ 	.word	0x00003f90


	//   ....[23]....
        /*0218*/ 	.word	0x00003fc0


	//   ....[24]....
        /*021c*/ 	.word	0x00003ff0


	//   ....[25]....
        /*0220*/ 	.word	0x00004200


	//   ....[26]....
        /*0224*/ 	.word	0x00004240


	//   ....[27]....
        /*0228*/ 	.word	0x00004270


	//   ....[28]....
        /*022c*/ 	.word	0x000042a0


	//   ....[29]....
        /*0230*/ 	.word	0x00004470


	//   ....[30]....
        /*0234*/ 	.word	0x000044a0


	//   ....[31]....
        /*0238*/ 	.word	0x000044d0


	//   ....[32]....
        /*023c*/ 	.word	0x000044e0


	//   ....[33]....
        /*0240*/ 	.word	0x000044f0


	//   ....[34]....
        /*0244*/ 	.word	0x00004500


	//   ....[35]....
        /*0248*/ 	.word	0x00004510


	//   ....[36]....
        /*024c*/ 	.word	0x00004520


	//   ....[37]....
        /*0250*/ 	.word	0x00004600


	//   ....[38]....
        /*0254*/ 	.word	0x00004620


	//   ....[39]....
        /*0258*/ 	.word	0x00004630


	//   ....[40]....
        /*025c*/ 	.word	0x00004640


	//   ....[41]....
        /*0260*/ 	.word	0x00004720


	//   ....[42]....
        /*0264*/ 	.word	0x00004740


	//   ....[43]....
        /*0268*/ 	.word	0x00004750


	//   ....[44]....
        /*026c*/ 	.word	0x00004760


	//   ....[45]....
        /*0270*/ 	.word	0x00004840


	//   ....[46]....
        /*0274*/ 	.word	0x00004860


	//   ....[47]....
        /*0278*/ 	.word	0x00004870


	//   ....[48]....
        /*027c*/ 	.word	0x00004880


	//   ....[49]....
        /*0280*/ 	.word	0x00004960


	//   ....[50]....
        /*0284*/ 	.word	0x00004980


	//   ....[51]....
        /*0288*/ 	.word	0x00004990


	//   ....[52]....
        /*028c*/ 	.word	0x000049a0


	//   ....[53]....
        /*0290*/ 	.word	0x00004a80


	//   ....[54]....
        /*0294*/ 	.word	0x00004ab0


	//   ....[55]....
        /*0298*/ 	.word	0x00004ac0


	//   ....[56]....
        /*029c*/ 	.word	0x00004ad0


	//   ....[57]....
        /*02a0*/ 	.word	0x00004ae0


	//   ....[58]....
        /*02a4*/ 	.word	0x00004af0


	//   ....[59]....
        /*02a8*/ 	.word	0x00004b00


	//   ....[60]....
        /*02ac*/ 	.word	0x00004b20


	//   ....[61]....
        /*02b0*/ 	.word	0x00004b40


	//   ....[62]....
        /*02b4*/ 	.word	0x00004b60


	//   ....[63]....
        /*02b8*/ 	.word	0x000057b0


	//   ....[64]....
        /*02bc*/ 	.word	0x000057f0


	//   ....[65]....
        /*02c0*/ 	.word	0x00005820


	//   ....[66]....
        /*02c4*/ 	.word	0x00005850


	//   ....[67]....
        /*02c8*/ 	.word	0x000058c0


	//   ....[68]....
        /*02cc*/ 	.word	0x000058f0


	//   ....[69]....
        /*02d0*/ 	.word	0x00005920


	//   ....[70]....
        /*02d4*/ 	.word	0x00005950


	//   ....[71]....
        /*02d8*/ 	.word	0x000059f0


	//   ....[72]....
        /*02dc*/ 	.word	0x00005a20


	//   ....[73]....
        /*02e0*/ 	.word	0x00005a50


	//   ....[74]....
        /*02e4*/ 	.word	0x00005a80


	//   ....[75]....
        /*02e8*/ 	.word	0x00005b30


	//   ....[76]....
        /*02ec*/ 	.word	0x00005b60


	//   ....[77]....
        /*02f0*/ 	.word	0x00005b90


	//   ....[78]....
        /*02f4*/ 	.word	0x00005bc0


	//   ....[79]....
        /*02f8*/ 	.word	0x00005cd0


	//   ....[80]....
        /*02fc*/ 	.word	0x00005d00


	//   ....[81]....
        /*0300*/ 	.word	0x00005d30


	//   ....[82]....
        /*0304*/ 	.word	0x00005d60


	//   ....[83]....
        /*0308*/ 	.word	0x00006370


	//   ....[84]....
        /*030c*/ 	.word	0x000068b0


	//   ....[85]....
        /*0310*/ 	.word	0x00006cf0


	//   ....[86]....
        /*0314*/ 	.word	0x00006d40


	//   ....[87]....
        /*0318*/ 	.word	0x00006d70


	//   ....[88]....
        /*031c*/ 	.word	0x00006d90


	//   ....[89]....
        /*0320*/ 	.word	0x00006db0


	//   ....[90]....
        /*0324*/ 	.word	0x00006e60


	//   ....[91]....
        /*0328*/ 	.word	0x00006eb0


	//   ....[92]....
        /*032c*/ 	.word	0x00006ed0


	//   ....[93]....
        /*0330*/ 	.word	0x00006ef0


	//   ....[94]....
        /*0334*/ 	.word	0x00006f10


	//----- nvinfo : EIATTR_EXIT_INSTR_OFFSETS
	.align		4
.L_3007:
        /*0338*/ 	.byte	0x04, 0x1c
        /*033a*/ 	.short	(.L_3009 - .L_3008)


	//   ....[0]....
.L_3008:
        /*033c*/ 	.word	0x00006fd0


	//   ....[1]....
        /*0340*/ 	.word	0x00007510


	//----- nvinfo : EIATTR_MAX_THREADS
	.align		4
.L_3009:
        /*0344*/ 	.byte	0x04, 0x05
        /*0346*/ 	.short	(.L_3011 - .L_3010)
.L_3010:
        /*0348*/ 	.word	0x00000020
        /*034c*/ 	.word	0x00000001
        /*0350*/ 	.word	0x00000001


	//----- nvinfo : EIATTR_CRS_STACK_SIZE
	.align		4
.L_3011:
        /*0354*/ 	.byte	0x04, 0x1e
        /*0356*/ 	.short	(.L_3013 - .L_3012)
.L_3012:
        /*0358*/ 	.word	0x00000000
.L_3013:


//--------------------- .nv.info._Z25selective_scan_bwd_kernelI32Selective_Scan_bwd_kernel_traitsILi32ELi8ELb0ELb0ELb0ELb1ELb0EN3c108BFloat16ENS1_7complexIfEEEEv12SSMParamsBwd --------------------------
	.section	.nv.info._Z25selective_scan_bwd_kernelI32Selective_Scan_bwd_kernel_traitsILi32ELi8ELb0ELb0ELb0ELb1ELb0EN3c108BFloat16ENS1_7complexIfEEEEv12SSMParamsBwd,"",@"SHT_CUDA_INFO"
	.sectionflags	@""
	.align	4


	//----- nvinfo : EIATTR_CUDA_API_VERSION
	.align		4
        /*0000*/ 	.byte	0x04, 0x37
        /*0002*/ 	.short	(.L_3015 - .L_3014)
.L_3014:
        /*0004*/ 	.word	0x00000082


	//----- nvinfo : EIATTR_SW2861232_WAR
	.align		4
.L_3015:
        /*0008*/ 	.byte	0x01, 0x35
	.zero		2


	//----- nvinfo : EIATTR_PARAM_CBANK
	.align		4
        /*000c*/ 	.byte	0x04, 0x0a
        /*000e*/ 	.short	(.L_3017 - .L_3016)
	.align		4
.L_3016:
        /*0010*/ 	.word	index@(.nv.constant0._Z25selective_scan_bwd_kernelI32Selective_Scan_bwd_kernel_traitsILi32ELi8ELb0ELb0ELb0ELb1ELb0EN3c108BFloat16ENS1_7complexIfEEEEv12SSMParamsBwd)
        /*0014*/ 	.short	0x0160
        /*0016*/ 	.short	0x01f0


	//----- nvinfo : EIATTR_CBANK_PARAM_SIZE
	.align		4
.L_3017:
        /*0018*/ 	.byte	0x03, 0x19
        /*001a*/ 	.short	0x01f0


	//----- nvinfo : EIATTR_KPARAM_INFO
	.align		4
        /*001c*/ 	.byte	0x04, 0x17
        /*001e*/ 	.short	(.L_3019 - .L_3018)
.L_3018:
        /*0020*/ 	.word	0x00000000
        /*0024*/ 	.short	0x0000
        /*0026*/ 	.short	0x0000
        /*0028*/ 	.byte	0x00, 0xf0, 0xc1, 0x07


	//----- nvinfo : EIATTR_MAXREG_COUNT
	.align		4
.L_3019:
        /*002c*/ 	.byte	0x03, 0x1b
        /*002e*/ 	.short	0x00ff


	//----- nvinfo : EIATTR_NUM_BARRIERS
	.align		4
        /*0030*/ 	.byte	0x02, 0x4c
        /*0032*/ 	.byte	0x01
	.zero		1


	//----- nvinfo : EIATTR_MERCURY_ISA_VERSION
	.align		4
        /*0034*/ 	.byte	0x03, 0x5f
        /*0036*/ 	.short	0x0000


	//----- nvinfo : EIATTR_COOP_GROUP_MASK_REGIDS
	.align		4
        /*0038*/ 	.byte	0x04, 0x29
        /*003a*/ 	.short	(.L_3021 - .L_3020)


	//   ....[0]....
.L_3020:
        /*003c*/ 	.word	0xffffffff


	//   ....[1]....
        /*0040*/ 	.word	0xffffffff


	//   ....[2]....
        /*0044*/ 	.word	0xffffffff


	//   ....[3]....
        /*0048*/ 	.word	0xffffffff


	//   ....[4]....
        /*004c*/ 	.word	0xffffffff


	//   ....[5]....
        /*0050*/ 	.word	0xffffffff


	//   ....[6]....
        /*0054*/ 	.word	0xffffffff


	//   ....[7]....
        /*0058*/ 	.word	0xffffffff


	//   ....[8]....
        /*005c*/ 	.word	0xffffffff


	//   ....[9]....
        /*0060*/ 	.word	0xffffffff


	//   ....[10]....
        /*0064*/ 	.word	0xffffffff


	//   ....[11]....
        /*0068*/ 	.word	0xffffffff


	//   ....[12]....
        /*006c*/ 	.word	0xffffffff


	//   ....[13]....
        /*0070*/ 	.word	0xffffffff


	//   ....[14]....
        /*0074*/ 	.word	0xffffffff


	//   ....[15]....
        /*0078*/ 	.word	0xffffffff


	//   ....[16]....
        /*007c*/ 	.word	0xffffffff


	//   ....[17]....
        /*0080*/ 	.word	0xffffffff


	//   ....[18]....
        /*0084*/ 	.word	0xffffffff


	//   ....[19]....
        /*0088*/ 	.word	0xffffffff


	//   ....[20]....
        /*008c*/ 	.word	0xffffffff


	//   ....[21]....
        /*0090*/ 	.word	0xffffffff


	//   ....[22]....
        /*0094*/ 	.word	0xffffffff


	//   ....[23]....
        /*0098*/ 	.word	0xffffffff


	//   ....[24]....
        /*009c*/ 	.word	0xffffffff


	//   ....[25]....
        /*00a0*/ 	.word	0xffffffff


	//   ....[26]....
        /*00a4*/ 	.word	0xffffffff


	//   ....[27]....
        /*00a8*/ 	.word	0xffffffff


	//   ....[28]....
        /*00ac*/ 	.word	0xffffffff


	//   ....[29]....
        /*00b0*/ 	.word	0xffffffff


	//   ....[30]....
        /*00b4*/ 	.word	0xffffffff


	//   ....[31]....
        /*00b8*/ 	.word	0xffffffff


	//   ....[32]....
        /*00bc*/ 	.word	0xffffffff


	//   ....[33]....
        /*00c0*/ 	.word	0xffffffff


	//   ....[34]....
        /*00c4*/ 	.word	0xffffffff


	//   ....[35]....
        /*00c8*/ 	.word	0xffffffff


	//   ....[36]....
        /*00cc*/ 	.word	0xffffffff


	//   ....[37]....
        /*00d0*/ 	.word	0xffffffff


	//   ....[38]....
        /*00d4*/ 	.word	0xffffffff


	//   ....[39]....
        /*00d8*/ 	.word	0xffffffff


	//   ....[40]....
        /*00dc*/ 	.word	0xffffffff


	//   ....[41]....
        /*00e0*/ 	.word	0xffffffff


	//   ....[42]....
        /*00e4*/ 	.word	0xffffffff


	//   ....[43]....
        /*00e8*/ 	.word	0xffffffff


	//   ....[44]....
        /*00ec*/ 	.word	0xffffffff


	//   ....[45]....
        /*00f0*/ 	.word	0xffffffff


	//   ....[46]....
        /*00f4*/ 	.word	0xffffffff


	//   ....[47]....
        /*00f8*/ 	.word	0xffffffff


	//   ....[48]....
        /*00fc*/ 	.word	0xffffffff


	//   ....[49]....
        /*0100*/ 	.word	0xffffffff


	//   ....[50]....
        /*0104*/ 	.word	0xffffffff


	//   ....[51]....
        /*0108*/ 	.word	0xffffffff


	//   ....[52]....
        /*010c*/ 	.word	0xffffffff


	//   ....[53]....
        /*0110*/ 	.word	0xffffffff


	//   ....[54]....
        /*0114*/ 	.word	0xffffffff


	//   ....[55]....
        /*0118*/ 	.word	0xffffffff


	//   ....[56]....
        /*011c*/ 	.word	0xffffffff


	//   ....[57]....
        /*0120*/ 	.word	0xffffffff


	//   ....[58]....
        /*0124*/ 	.word	0xffffffff


	//   ....[59]....
        /*0128*/ 	.word	0xffffffff


	//   ....[60]....
        /*012c*/ 	.word	0xffffffff


	//   ....[61]....
        /*0130*/ 	.word	0xffffffff


	//   ....[62]....
        /*0134*/ 	.word	0xffffffff


	//   ....[63]....
        /*0138*/ 	.word	0xffffffff


	//   ....[64]....
        /*013c*/ 	.word	0xffffffff


	//   ....[65]....
        /*0140*/ 	.word	0xffffffff


	//   ....[66]....
        /*0144*/ 	.word	0xffffffff


	//   ....[67]....
        /*0148*/ 	.word	0xffffffff


	//   ....[68]....
        /*014c*/ 	.word	0xffffffff


	//   ....[69]....
        /*0150*/ 	.word	0xffffffff


	//   ....[70]....
        /*0154*/ 	.word	0xffffffff


	//   ....[71]....
        /*0158*/ 	.word	0xffffffff


	//   ....[72]....
        /*015c*/ 	.word	0xffffffff


	//   ....[73]....
        /*0160*/ 	.word	0xffffffff


	//   ....[74]....
        /*0164*/ 	.word	0xffffffff


	//   ....[75]....
        /*0168*/ 	.word	0xffffffff


	//   ....[76]....
        /*016c*/ 	.word	0xffffffff


	//   ....[77]....
        /*0170*/ 	.word	0xffffffff


	//   ....[78]....
        /*0174*/ 	.word	0xffffffff


	//   ....[79]....
        /*0178*/ 	.word	0xffffffff


	//   ....[80]....
        /*017c*/ 	.word	0xffffffff


	//   ....[81]....
        /*0180*/ 	.word	0xffffffff


	//   ....[82]....
        /*0184*/ 	.word	0xffffffff


	//   ....[83]....
        /*0188*/ 	.word	0xffffffff


	//   ....[84]....
        /*018c*/ 	.word	0xffffffff


	//   ....[85]....
        /*0190*/ 	.word	0xffffffff


	//   ....[86]....
        /*0194*/ 	.word	0xffffffff


	//   ....[87]....
        /*0198*/ 	.word	0xffffffff


	//   ....[88]....
        /*019c*/ 	.word	0xffffffff


	//   ....[89]....
        /*01a0*/ 	.word	0xffffffff


	//   ....[90]....
        /*01a4*/ 	.word	0xffffffff


	//   ....[91]....
        /*01a8*/ 	.word	0xffffffff


	//----- nvinfo : EIATTR_COOP_GROUP_INSTR_OFFSETS
	.align		4
.L_3021:
        /*01ac*/ 	.byte	0x04, 0x28
        /*01ae*/ 	.short	(.L_3023 - .L_3022)


	//   ....[0]....
.L_3022:
        /*01b0*/ 	.word	0x00000a50


	//   ....[1]....
        /*01b4*/ 	.word	0x00000cb0


	//   ....[2]....
        /*01b8*/ 	.word	0x00000f50


	//   ....[3]....
        /*01bc*/ 	.word	0x000031e0


	//   ....[4]....
        /*01c0*/ 	.word	0x00003220


	//   ....[5]....
        /*01c4*/ 	.word	0x00003260


	//   ....[6]....
        /*01c8*/ 	.word	0x000032a0


	//   ....[7]....
        /*01cc*/ 	.word	0x000032d0


	//   ....[8]....
        /*01d0*/ 	.word	0x000032e0


	//   ....[9]....
        /*01d4*/ 	.word	0x000033a0


	//   ....[10]....
        /*01d8*/ 	.word	0x000033e0


	//   ....[11]....
        /*01dc*/ 	.word	0x00003410


	//   ....[12]....
        /*01e0*/ 	.word	0x00003440


	//   ....[13]....
        /*01e4*/ 	.word	0x00003570


	//   ....[14]....
        /*01e8*/ 	.word	0x000035b0


	//   ....[15]....
        /*01ec*/ 	.word	0x000035e0


	//   ....[16]....
        /*01f0*/ 	.word	0x00003610


	//   ....[17]....
        /*01f4*/ 	.word	0x000037f0


	//   ....[18]....
        /*01f8*/ 	.word	0x00003820


	//   ....[19]....
        /*01fc*/ 	.word	0x00003860


	//   ....[20]....
        /*0200*/ 	.word	0x00003890


	//   ....[21]....
        /*0204*/ 	.word	0x00003ab0


	//   ....[22]....
        /*0208*/ 	.word	0x00003af0


	//   ....[23]....
        /*020c*/ 	.word	0x00003b20


	//   ....[24]....
        /*0210*/ 	.word	0x00003b60


	//   ....[25]....
        /*0214*/ 	.word	0x00003ce0


	//   ....[26]....
        /*0218*/ 	.word	0x00003d10


	//   ....[27]....
        /*021c*/ 	.word	0x00003d50


	//   ....[28]....
        /*0220*/ 	.word	0x00003d80


	//   ....[29]....
        /*0224*/ 	.word	0x00003d90


	//   ....[30]....
        /*0228*/ 	.word	0x00003da0


	//   ....[31]....
        /*022c*/ 	.word	0x00003db0


	//   ....[32]....
        /*0230*/ 	.word	0x00003dc0


	//   ....[33]....
        /*0234*/ 	.word	0x00003ea0


	//   ....[34]....
        /*0238*/ 	.word	0x00003ec0


	//   ....[35]....
        /*023c*/ 	.word	0x00003ed0


	//   ....[36]....
        /*0240*/ 	.word	0x00003ee0


	//   ....[37]....
        /*0244*/ 	.word	0x00003fc0


	//   ....[38]....
        /*0248*/ 	.word	0x00003fe0


	//   ....[39]....
        /*024c*/ 	.word	0x00003ff0


	//   ....[40]....
        /*0250*/ 	.word	0x00004000


	//   ....[41]....
        /*0254*/ 	.word	0x000040e0


	//   ....[42]....
        /*0258*/ 	.word	0x00004100


	//   ....[43]....
        /*025c*/ 	.word	0x00004110


	//   ....[44]....
        /*0260*/ 	.word	0x00004120


	//   ....[45]....
        /*0264*/ 	.word	0x00004200


	//   ....[46]....
        /*0268*/ 	.word	0x00004220


	//   ....[47]....
        /*026c*/ 	.word	0x00004230


	//   ....[48]....
        /*0270*/ 	.word	0x00004240


	//   ....[49]....
        /*0274*/ 	.word	0x00004320


	//   ....[50]....
        /*0278*/ 	.word	0x00004350


	//   ....[51]....
        /*027c*/ 	.word	0x00004360


	//   ....[52]....
        /*0280*/ 	.word	0x00004370


	//   ....[53]....
        /*0284*/ 	.word	0x00004380


	//   ....[54]....
        /*0288*/ 	.word	0x00004390


	//   ....[55]....
        /*028c*/ 	.word	0x000043a0


	//   ....[56]....
        /*0290*/ 	.word	0x000043c0


	//   ....[57]....
        /*0294*/ 	.word	0x000043e0


	//   ....[58]....
        /*0298*/ 	.word	0x00004400


	//   ....[59]....
        /*029c*/ 	.word	0x00004f40


	//   ....[60]....
        /*02a0*/ 	.word	0x00005050


	//   ....[61]....
        /*02a4*/ 	.word	0x00005090


	//   ....[62]....
        /*02a8*/ 	.word	0x000050d0


	//   ....[63]....
        /*02ac*/ 	.word	0x00005100


	//   ....[64]....
        /*02b0*/ 	.word	0x000051a0


	//   ....[65]....
        /*02b4*/ 	.word	0x000051d0


	//   ....[66]....
        /*02b8*/ 	.word	0x00005200


	//   ....[67]....
        /*02bc*/ 	.word	0x00005290


	//   ....[68]....
        /*02c0*/ 	.word	0x000052e0


	//   ....[69]....
        /*02c4*/ 	.word	0x00005310


	//   ....[70]....
        /*02c8*/ 	.word	0x00005340


	//   ....[71]....
        /*02cc*/ 	.word	0x000053b0


	//   ....[72]....
        /*02d0*/ 	.word	0x00005410


	//   ....[73]....
        /*02d4*/ 	.word	0x00005450


	//   ....[74]....
        /*02d8*/ 	.word	0x00005480


	//   ....[75]....
        /*02dc*/ 	.word	0x00005570


	//   ....[76]....
        /*02e0*/ 	.word	0x000055b0


	//   ....[77]....
        /*02e4*/ 	.word	0x000055e0


	//   ....[78]....
        /*02e8*/ 	.word	0x00005610


	//   ....[79]....
        /*02ec*/ 	.word	0x00005d20


	//   ....[80]....
        /*02f0*/ 	.word	0x00005ff0


	//   ....[81]....
        /*02f4*/ 	.word	0x000067b0


	//   ....[82]....
        /*02f8*/ 	.word	0x00006bf0


	//   ....[83]....
        /*02fc*/ 	.word	0x00006c40


	//   ....[84]....
        /*0300*/ 	.word	0x00006c70


	//   ....[85]....
        /*0304*/ 	.word	0x00006c90


	//   ....[86]....
        /*0308*/ 	.word	0x00006cb0


	//   ....[87]....
        /*030c*/ 	.word	0x00006d60


	//   ....[88]....
        /*0310*/ 	.word	0x00006db0


	//   ....[89]....
        /*0314*/ 	.word	0x00006dd0


	//   ....[90]....
        /*0318*/ 	.word	0x00006df0


	//   ....[91]....
        /*031c*/ 	.word	0x00006e10


	//----- nvinfo : EIATTR_EXIT_INSTR_OFFSETS
	.align		4
.L_3023:
        /*0320*/ 	.byte	0x04, 0x1c
        /*0322*/ 	.short	(.L_3025 - .L_3024)


	//   ....[0]....
.L_3024:
        /*0324*/ 	.word	0x00006ed0


	//   ....[1]....
        /*0328*/ 	.word	0x00007410


	//----- nvinfo : EIATTR_MAX_THREADS
	.align		4
.L_3025:
        /*032c*/ 	.byte	0x04, 0x05
        /*032e*/ 	.short	(.L_3027 - .L_3026)
.L_3026:
        /*0330*/ 	.word	0x00000020
        /*0334*/ 	.word	0x00000001
        /*0338*/ 	.word	0x00000001


	//----- nvinfo : EIATTR_CRS_STACK_SIZE
	.align		4
.L_3027:
        /*033c*/ 	.byte	0x04, 0x1e
        /*033e*/ 	.short	(.L_3029 - .L_3028)
.L_3028:
        /*0340*/ 	.word	0x00000000
.L_3029:


//--------------------- .nv.info._Z25selective_scan_bwd_kernelI32Selective_Scan_bwd_kernel_traitsILi32ELi8ELb0ELb0ELb0ELb1ELb1EN3c108BFloat16ENS1_7complexIfEEEEv12SSMParamsBwd --------------------------
	.section	.nv.info._Z25selective_scan_bwd_kernelI32Selective_Scan_bwd_kernel_traitsILi32ELi8ELb0ELb0ELb0ELb1ELb1EN3c108BFloat16ENS1_7complexIfEEEEv12SSMParamsBwd,"",@"SHT_CUDA_INFO"
	.sectionflags	@""
	.align	4


	//----- nvinfo : EIATTR_CUDA_API_VERSION
	.align		4
        /*0000*/ 	.byte	0x04, 0x37
        /*0002*/ 	.short	(.L_3031 - .L_3030)
.L_3030:
        /*0004*/ 	.word	0x00000082


	//----- nvinfo : EIATTR_SW2861232_WAR
	.align		4
.L_3031:
        /*0008*/ 	.byte	0x01, 0x35
	.zero		2


	//----- nvinfo : EIATTR_PARAM_CBANK
	.align		4
        /*000c*/ 	.byte	0x04, 0x0a
        /*000e*/ 	.short	(.L_3033 - .L_3032)
	.align		4
.L_3032:
        /*0010*/ 	.word	index@(.nv.constant0._Z25selective_scan_bwd_kernelI32Selective_Scan_bwd_kernel_traitsILi32ELi8ELb0ELb0ELb0ELb1ELb1EN3c108BFloat16ENS1_7complexIfEEEEv12SSMParamsBwd)
        /*0014*/ 	.short	0x0160
        /*0016*/ 	.short	0x01f0


	//----- nvinfo : EIATTR_CBANK_PARAM_SIZE
	.align		4
.L_3033:
        /*0018*/ 	.byte	0x03, 0x19
        /*001a*/ 	.short	0x01f0


	//----- nvinfo : EIATTR_KPARAM_INFO
	.align		4
        /*001c*/ 	.byte	0x04, 0x17
        /*001e*/ 	.short	(.L_3035 - .L_3034)
.L_3034:
        /*0020*/ 	.word	0x00000000
        /*0024*/ 	.short	0x0000
        /*0026*/ 	.short	0x0000
        /*0028*/ 	.byte	0x00, 0xf0, 0xc1, 0x07


	//----- nvinfo : EIATTR_MAXREG_COUNT
	.align		4
.L_3035:
        /*002c*/ 	.byte	0x03, 0x1b
        /*002e*/ 	.short	0x00ff


	//----- nvinfo : EIATTR_NUM_BARRIERS
	.align		4
        /*0030*/ 	.byte	0x02, 0x4c
        /*0032*/ 	.byte	0x01
	.zero		1


	//----- nvinfo : EIATTR_MERCURY_ISA_VERSION
	.align		4
        /*0034*/ 	.byte	0x03, 0x5f
        /*0036*/ 	.short	0x0000


	//----- nvinfo : EIATTR_COOP_GROUP_MASK_REGIDS
	.align		4
        /*0038*/ 	.byte	0x04, 0x29
        /*003a*/ 	.short	(.L_3037 - .L_3036)


	//   ....[0]....
.L_3036:
        /*003c*/ 	.word	0xffffffff


	//   ....[1]....
        /*0040*/ 	.word	0xffffffff


	//   ....[2]....
        /*0044*/ 	.word	0xffffffff


	//   ....[3]....
        /*0048*/ 	.word	0xffffffff


	//   ....[4]....
        /*004c*/ 	.word	0xffffffff


	//   ....[5]....
        /*0050*/ 	.word	0xffffffff


	//   ....[6]....
        /*0054*/ 	.word	0xffffffff


	//   ....[7]....
        /*0058*/ 	.word	0xffffffff


	//   ....[8]....
        /*005c*/ 	.word	0xffffffff


	//   ....[9]....
        /*0060*/ 	.word	0xffffffff


	//   ....[10]....
        /*0064*/ 	.word	0xffffffff


	//   ....[11]....
        /*0068*/ 	.word	0xffffffff


	//   ....[12]....
        /*006c*/ 	.word	0xffffffff


	//   ....[13]....
        /*0070*/ 	.word	0xffffffff


	//   ....[14]....
        /*0074*/ 	.word	0xffffffff


	//   ....[15]....
        /*0078*/ 	.word	0xffffffff


	//   ....[16]....
        /*007c*/ 	.word	0xffffffff


	//   ....[17]....
        /*0080*/ 	.word	0xffffffff


	//   ....[18]....
        /*0084*/ 	.word	0xffffffff


	//   ....[19]....
        /*0088*/ 	.word	0xffffffff


	//   ....[20]....
        /*008c*/ 	.word	0xffffffff


	//   ....[21]....
        /*0090*/ 	.word	0xffffffff


	//   ....[22]....
        /*0094*/ 	.word	0xffffffff


	//   ....[23]....
        /*0098*/ 	.word	0xffffffff


	//   ....[24]....
        /*009c*/ 	.word	0xffffffff


	//   ....[25]....
        /*00a0*/ 	.word	0xffffffff


	//   ....[26]....
        /*00a4*/ 	.word	0xffffffff


	//   ....[27]....
        /*00a8*/ 	.word	0xffffffff


	//   ....[28]....
        /*00ac*/ 	.word	0xffffffff


	//   ....[29]....
        /*00b0*/ 	.word	0xffffffff


	//   ....[30]....
        /*00b4*/ 	.word	0xffffffff


	//   ....[31]....
        /*00b8*/ 	.word	0xffffffff


	//   ....[32]....
        /*00bc*/ 	.word	0xffffffff


	//   ....[33]....
        /*00c0*/ 	.word	0xffffffff


	//   ....[34]....
        /*00c4*/ 	.word	0xffffffff


	//   ....[35]....
        /*00c8*/ 	.word	0xffffffff


	//   ....[36]....
        /*00cc*/ 	.word	0xffffffff


	//   ....[37]....
        /*00d0*/ 	.word	0xffffffff


	//   ....[38]....
        /*00d4*/ 	.word	0xffffffff


	//   ....[39]....
        /*00d8*/ 	.word	0xffffffff


	//   ....[40]....
        /*00dc*/ 	.word	0xffffffff


	//   ....[41]....
        /*00e0*/ 	.word	0xffffffff


	//   ....[42]....
        /*00e4*/ 	.word	0xffffffff


	//   ....[43]....
        /*00e8*/ 	.word	0xffffffff


	//   ....[44]....
        /*00ec*/ 	.word	0xffffffff


	//   ....[45]....
        /*00f0*/ 	.word	0xffffffff


	//   ....[46]....
        /*00f4*/ 	.word	0xffffffff


	//   ....[47]....
        /*00f8*/ 	.word	0xffffffff


	//   ....[48]....
        /*00fc*/ 	.word	0xffffffff


	//   ....[49]....
        /*0100*/ 	.word	0xffffffff


	//   ....[50]....
        /*0104*/ 	.word	0xffffffff


	//   ....[51]....
        /*0108*/ 	.word	0xffffffff


	//   ....[52]....
        /*010c*/ 	.word	0xffffffff


	//   ....[53]....
        /*0110*/ 	.word	0xffffffff


	//   ....[54]....
        /*0114*/ 	.word	0xffffffff


	//   ....[55]....
        /*0118*/ 	.word	0xffffffff


	//   ....[56]....
        /*011c*/ 	.word	0xffffffff


	//   ....[57]....
        /*0120*/ 	.word	0xffffffff


	//   ....[58]....
        /*0124*/ 	.word	0xffffffff


	//   ....[59]....
        /*0128*/ 	.word	0xffffffff


	//   ....[60]....
        /*012c*/ 	.word	0xffffffff


	//   ....[61]....
        /*0130*/ 	.word	0xffffffff


	//   ....[62]....
        /*0134*/ 	.word	0xffffffff


	//   ....[63]....
        /*0138*/ 	.word	0xffffffff


	//   ....[64]....
        /*013c*/ 	.word	0xffffffff


	//   ....[65]....
        /*0140*/ 	.word	0xffffffff


	//   ....[66]....
        /*0144*/ 	.word	0xffffffff


	//   ....[67]....
        /*0148*/ 	.word	0xffffffff


	//   ....[68]....
        /*014c*/ 	.word	0xffffffff


	//   ....[69]....
        /*0150*/ 	.word	0xffffffff


	//   ....[70]....
        /*0154*/ 	.word	0xffffffff


	//   ....[71]....
        /*0158*/ 	.word	0xffffffff


	//   ....[72]....
        /*015c*/ 	.word	0xffffffff


	//   ....[73]....
        /*0160*/ 	.word	0xffffffff


	//   ....[74]....
        /*0164*/ 	.word	0xffffffff


	//   ....[75]....
        /*0168*/ 	.word	0xffffffff


	//   ....[76]....
        /*016c*/ 	.word	0xffffffff


	//   ....[77]....
        /*0170*/ 	.word	0xffffffff


	//   ....[78]....
        /*0174*/ 	.word	0xffffffff


	//   ....[79]....
        /*0178*/ 	.word	0xffffffff


	//   ....[80]....
        /*017c*/ 	.word	0xffffffff


	//   ....[81]....
        /*0180*/ 	.word	0xffffffff


	//   ....[82]....
        /*0184*/ 	.word	0xffffffff


	//   ....[83]....
        /*0188*/ 	.word	0xffffffff


	//   ....[84]....
        /*018c*/ 	.word	0xffffffff


	//   ....[85]....
        /*0190*/ 	.word	0xffffffff


	//   ....[86]....
        /*0194*/ 	.word	0xffffffff


	//   ....[87]....
        /*0198*/ 	.word	0xffffffff


	//   ....[88]....
        /*019c*/ 	.word	0xffffffff


	//   ....[89]....
        /*01a0*/ 	.word	0xffffffff


	//   ....[90]....
        /*01a4*/ 	.word	0xffffffff


	//   ....[91]....
        /*01a8*/ 	.word	0xffffffff


	//   ....[92]....
        /*01ac*/ 	.word	0xffffffff


	//   ....[93]....
        /*01b0*/ 	.word	0xffffffff


	//   ....[94]....
        /*01b4*/ 	.word	0xffffffff


	//   ....[95]....
        /*01b8*/ 	.word	0xffffffff


	//----- nvinfo : EIATTR_COOP_GROUP_INSTR_OFFSETS
	.align		4
.L_3037:
        /*01bc*/ 	.byte	0x04, 0x28
        /*01be*/ 	.short	(.L_3039 - .L_3038)


	//   ....[0]....
.L_3038:
        /*01c0*/ 	.word	0x00000a90


	//   ....[1]....
        /*01c4*/ 	.word	0x00000d70


	//   ....[2]....
        /*01c8*/ 	.word	0x000012f0


	//   ....[3]....
        /*01cc*/ 	.word	0x00002790


	//   ....[4]....
        /*01d0*/ 	.word	0x00002bb0


	//   ....[5]....
        /*01d4*/ 	.word	0x00003110


	//   ....[6]....
        /*01d8*/ 	.word	0x00003790


	//   ....[7]....
        /*01dc*/ 	.word	0x00004a40


	//   ....[8]....
        /*01e0*/ 	.word	0x00004a80


	//   ....[9]....
        /*01e4*/ 	.word	0x00004ac0


	//   ....[10]....
        /*01e8*/ 	.word	0x00004b00


	//   ....[11]....
        /*01ec*/ 	.word	0x00004b20


	//   ....[12]....
        /*01f0*/ 	.word	0x00004b30


	//   ....[13]....
        /*01f4*/ 	.word	0x00004bf0


	//   ....[14]....
        /*01f8*/ 	.word	0x00004c30


	//   ....[15]....
        /*01fc*/ 	.word	0x00004c60


	//   ....[16]....
        /*0200*/ 	.word	0x00004c90


	//   ....[17]....
        /*0204*/ 	.word	0x00004dd0


	//   ....[18]....
        /*0208*/ 	.word	0x00004e10


	//   ....[19]....
        /*020c*/ 	.word	0x00004e40


	//   ....[20]....
        /*0210*/ 	.word	0x00004e70


	//   ....[21]....
        /*0214*/ 	.word	0x00005050


	//   ....[22]....
        /*0218*/ 	.word	0x00005090


	//   ....[23]....
        /*021c*/ 	.word	0x000050c0


	//   ....[24]....
        /*0220*/ 	.word	0x000050f0


	//   ....[25]....
        /*0224*/ 	.word	0x00005330


	//   ....[26]....
        /*0228*/ 	.word	0x00005370


	//   ....[27]....
        /*022c*/ 	.word	0x000053a0


	//   ....[28]....
        /*0230*/ 	.word	0x000053d0


	//   ....[29]....
        /*0234*/ 	.word	0x00005520


	//   ....[30]....
        /*0238*/ 	.word	0x00005550


	//   ....[31]....
        /*023c*/ 	.word	0x00005580


	//   ....[32]....
        /*0240*/ 	.word	0x000055d0


	//   ....[33]....
        /*0244*/ 	.word	0x000055f0


	//   ....[34]....
        /*0248*/ 	.word	0x00005600


	//   ....[35]....
        /*024c*/ 	.word	0x00005610


	//   ....[36]....
        /*0250*/ 	.word	0x00005620


	//   ....[37]....
        /*0254*/ 	.word	0x00005700


	//   ....[38]....
        /*0258*/ 	.word	0x00005720


	//   ....[39]....
        /*025c*/ 	.word	0x00005730


	//   ....[40]....
        /*0260*/ 	.word	0x00005740


	//   ....[41]....
        /*0264*/ 	.word	0x00005820


	//   ....[42]....
        /*0268*/ 	.word	0x00005840


	//   ....[43]....
        /*026c*/ 	.word	0x00005850


	//   ....[44]....
        /*0270*/ 	.word	0x00005860


	//   ....[45]....
        /*0274*/ 	.word	0x00005940


	//   ....[46]....
        /*0278*/ 	.word	0x00005960


	//   ....[47]....
        /*027c*/ 	.word	0x00005970


	//   ....[48]....
        /*0280*/ 	.word	0x00005980


	//   ....[49]....
        /*0284*/ 	.word	0x00005a60


	//   ....[50]....
        /*0288*/ 	.word	0x00005a80


	//   ....[51]....
        /*028c*/ 	.word	0x00005a90


	//   ....[52]....
        /*0290*/ 	.word	0x00005aa0


	//   ....[53]....
        /*0294*/ 	.word	0x00005b80


	//   ....[54]....
        /*0298*/ 	.word	0x00005bb0


	//   ....[55]....
        /*029c*/ 	.word	0x00005bc0


	//   ....[56]....
        /*02a0*/ 	.word	0x00005bd0


	//   ....[57]....
        /*02a4*/ 	.word	0x00005be0


	//   ....[58]....
        /*02a8*/ 	.word	0x00005bf0


	//   ....[59]....
        /*02ac*/ 	.word	0x00005c00


	//   ....[60]....
        /*02b0*/ 	.word	0x00005c20


	//   ....[61]....
        /*02b4*/ 	.word	0x00005c40


	//   ....[62]....
        /*02b8*/ 	.word	0x00005c60


	//   ....[63]....
        /*02bc*/ 	.word	0x000067a0


	//   ....[64]....
        /*02c0*/ 	.word	0x000068c0


	//   ....[65]....
        /*02c4*/ 	.word	0x00006900


	//   ....[66]....
        /*02c8*/ 	.word	0x00006930


	//   ....[67]....
        /*02cc*/ 	.word	0x00006960


	//   ....[68]....
        /*02d0*/ 	.word	0x000069e0


	//   ....[69]....
        /*02d4*/ 	.word	0x00006a00


	//   ....[70]....
        /*02d8*/ 	.word	0x00006a20


	//   ....[71]....
        /*02dc*/ 	.word	0x00006a50


	//   ....[72]....
        /*02e0*/ 	.word	0x00006a80


	//   ....[73]....
        /*02e4*/ 	.word	0x00006ab0


	//   ....[74]....
        /*02e8*/ 	.word	0x00006ae0


	//   ....[75]....
        /*02ec*/ 	.word	0x00006c30


	//   ....[76]....
        /*02f0*/ 	.word	0x00006c70


	//   ....[77]....
        /*02f4*/ 	.word	0x00006ca0


	//   ....[78]....
        /*02f8*/ 	.word	0x00006cd0


	//   ....[79]....
        /*02fc*/ 	.word	0x00006db0


	//   ....[80]....
        /*0300*/ 	.word	0x00006df0


	//   ....[81]....
        /*0304*/ 	.word	0x00006e20


	//   ....[82]....
        /*0308*/ 	.word	0x00006e50


	//   ....[83]....
        /*030c*/ 	.word	0x00007610


	//   ....[84]....
        /*0310*/ 	.word	0x000079e0


	//   ....[85]....
        /*0314*/ 	.word	0x00008050


	//   ....[86]....
        /*0318*/ 	.word	0x000084b0


	//   ....[87]....
        /*031c*/ 	.word	0x00008500


	//   ....[88]....
        /*0320*/ 	.word	0x00008530


	//   ....[89]....
        /*0324*/ 	.word	0x00008550


	//   ....[90]....
        /*0328*/ 	.word	0x00008570


	//   ....[91]....
        /*032c*/ 	.word	0x00008620


	//   ....[92]....
        /*0330*/ 	.word	0x00008670


	//   ....[93]....
        /*0334*/ 	.word	0x00008690


	//   ....[94]....
        /*0338*/ 	.word	0x000086b0


	//   ....[95]....
        /*033c*/ 	.word	0x000086d0


	//----- nvinfo : EIATTR_EXIT_INSTR_OFFSETS
	.align		4
.L_3039:
        /*0340*/ 	.byte	0x04, 0x1c
        /*0342*/ 	.short	(.L_3041 - .L_3040)


	//   ....[0]....
.L_3040:
        /*0344*/ 	.word	0x00008790


	//   ....[1]....
        /*0348*/ 	.word	0x00008cd0


	//----- nvinfo : EIATTR_MAX_THREADS
	.align		4
.L_3041:
        /*034c*/ 	.byte	0x04, 0x05
        /*034e*/ 	.short	(.L_3043 - .L_3042)
.L_3042:
        /*0350*/ 	.word	0x00000020
        /*0354*/ 	.word	0x00000001
        /*0358*/ 	.word	0x00000001


	//----- nvinfo : EIATTR_CRS_STACK_SIZE
	.align		4
.L_3043:
        /*035c*/ 	.byte	0x04, 0x1e
        /*035e*/ 	.short	(.L_3045 - .L_3044)
.L_3044:
        /*0360*/ 	.word	0x00000000
.L_3045:


//--------------------- .nv.info._Z25selective_scan_bwd_kernelI32Selective_Scan_bwd_kernel_traitsILi32ELi8ELb0ELb0ELb1ELb0ELb0EN3c108BFloat16ENS1_7complexIfEEEEv12SSMParamsBwd --------------------------
	.section	.nv.info._Z25selective_scan_bwd_kernelI32Selective_Scan_bwd_kernel_traitsILi32ELi8ELb0ELb0ELb1ELb0ELb0EN3c108BFloat16ENS1_7complexIfEEEEv12SSMParamsBwd,"",@"SHT_CUDA_INFO"
	.sectionflags	@""
	.align	4


	//----- nvinfo : EIATTR_CUDA_API_VERSION
	.align		4
        /*0000*/ 	.byte	0x04, 0x37
        /*0002*/ 	.short	(.L_3047 - .L_3046)
.L_3046:
        /*0004*/ 	.word	0x00000082


	//----- nvinfo : EIATTR_SW2861232_WAR
	.align		4
.L_3047:
        /*0008*/ 	.byte	0x01, 0x35
	.zero		2


	//----- nvinfo : EIATTR_PARAM_CBANK
	.align		4
        /*000c*/ 	.byte	0x04, 0x0a
        /*000e*/ 	.short	(.L_3049 - .L_3048)
	.align		4
.L_3048:
        /*0010*/ 	.word	index@(.nv.constant0._Z25selective_scan_bwd_kernelI32Selective_Scan_bwd_kernel_traitsILi32ELi8ELb0ELb0ELb1ELb0ELb0EN3c108BFloat16ENS1_7complexIfEEEEv12SSMParamsBwd)
        /*0014*/ 	.short	0x0160
        /*0016*/ 	.short	0x01f0


	//----- nvinfo : EIATTR_CBANK_PARAM_SIZE
	.align		4
.L_3049:
        /*0018*/ 	.byte	0x03, 0x19
        /*001a*/ 	.short	0x01f0


	//----- nvinfo : EIATTR_KPARAM_INFO
	.align		4
        /*001c*/ 	.byte	0x04, 0x17
        /*001e*/ 	.short	(.L_3051 - .L_3050)
.L_3050:
        /*0020*/ 	.word	0x00000000
        /*0024*/ 	.short	0x0000
        /*0026*/ 	.short	0x0000
        /*0028*/ 	.byte	0x00, 0xf0, 0xc1, 0x07


	//----- nvinfo : EIATTR_MAXREG_COUNT
	.align		4
.L_3051:
        /*002c*/ 	.byte	0x03, 0x1b
        /*002e*/ 	.short	0x00ff


	//----- nvinfo : EIATTR_NUM_BARRIERS
	.align		4
        /*0030*/ 	.byte	0x02, 0x4c
        /*0032*/ 	.byte	0x01
	.zero		1


	//----- nvinfo : EIATTR_MERCURY_ISA_VERSION
	.align		4
        /*0034*/ 	.byte	0x03, 0x5f
        /*0036*/ 	.short	0x0000


	//----- nvinfo : EIATTR_COOP_GROUP_MASK_REGIDS
	.align		4
        /*0038*/ 	.byte	0x04, 0x29
        /*003a*/ 	.short	(.L_3053 - .L_3052)


	//   ....[0]....
.L_3052:
        /*003c*/ 	.word	0xffffffff


	//   ....[1]....
        /*0040*/ 	.word	0xffffffff


	//   ....[2]....
        /*0044*/ 	.word	0xffffffff


	//   ....[3]....
        /*0048*/ 	.word	0xffffffff


	//   ....[4]....
        /*004c*/ 	.word	0xffffffff


	//   ....[5]....
        /*0050*/ 	.word	0xffffffff


	//   ....[6]....
        /*0054*/ 	.word	0xffffffff


	//   ....[7]....
        /*0058*/ 	.word	0xffffffff


	//   ....[8]....
        /*005c*/ 	.word	0xffffffff


	//   ....[9]....
        /*0060*/ 	.word	0xffffffff


	//   ....[10]....
        /*0064*/ 	.word	0xffffffff


	//   ....[11]....
        /*0068*/ 	.word	0xffffffff


	//   ....[12]....
        /*006c*/ 	.word	0xffffffff


	//   ....[13]....
        /*0070*/ 	.word	0xffffffff


	//   ....[14]....
        /*0074*/ 	.word	0xffffffff


	//   ....[15]....
        /*0078*/ 	.word	0xffffffff


	//   ....[16]....
        /*007c*/ 	.word	0xffffffff


	//   ....[17]....
        /*0080*/ 	.word	0xffffffff


	//   ....[18]....
        /*0084*/ 	.word	0xffffffff


	//   ....[19]....
        /*0088*/ 	.word	0xffffffff


	//   ....[20]....
        /*008c*/ 	.word	0xffffffff


	//   ....[21]....
        /*0090*/ 	.word	0xffffffff


	//   ....[22]....
        /*0094*/ 	.word	0xffffffff


	//   ....[23]....
        /*0098*/ 	.word	0xffffffff


	//   ....[24]....
        /*009c*/ 	.word	0xffffffff


	//   ....[25]....
        /*00a0*/ 	.word	0xffffffff


	//   ....[26]....
        /*00a4*/ 	.word	0xffffffff


	//   ....[27]....
        /*00a8*/ 	.word	0xffffffff


	//   ....[28]....
        /*00ac*/ 	.word	0xffffffff


	//   ....[29]....
        /*00b0*/ 	.word	0xffffffff


	//   ....[30]....
        /*00b4*/ 	.word	0xffffffff


	//   ....[31]....
        /*00b8*/ 	.word	0xffffffff


	//   ....[32]....
        /*00bc*/ 	.word	0xffffffff


	//   ....[33]....
        /*00c0*/ 	.word	0xffffffff


	//   ....[34]....
        /*00c4*/ 	.word	0xffffffff


	//   ....[35]....
        /*00c8*/ 	.word	0xffffffff


	//   ....[36]....
        /*00cc*/ 	.word	0xffffffff


	//   ....[37]....
        /*00d0*/ 	.word	0xffffffff


	//   ....[38]....
        /*00d4*/ 	.word	0xffffffff


	//   ....[39]....
        /*00d8*/ 	.word	0xffffffff


	//   ....[40]....
        /*00dc*/ 	.word	0xffffffff


	//   ....[41]....
        /*00e0*/ 	.word	0xffffffff


	//   ....[42]....
        /*00e4*/ 	.word	0xffffffff


	//   ....[43]....
        /*00e8*/ 	.word	0xffffffff


	//   ....[44]....
        /*00ec*/ 	.word	0xffffffff


	//   ....[45]....
        /*00f0*/ 	.word	0xffffffff


	//   ....[46]....
        /*00f4*/ 	.word	0xffffffff


	//   ....[47]....
        /*00f8*/ 	.word	0xffffffff


	//   ....[48]....
        /*00fc*/ 	.word	0xffffffff


	//   ....[49]....
        /*0100*/ 	.word	0xffffffff


	//   ....[50]....
        /*0104*/ 	.word	0xffffffff


	//   ....[51]....
        /*0108*/ 	.word	0xffffffff


	//   ....[52]....
        /*010c*/ 	.word	0xffffffff


	//   ....[53]....
        /*0110*/ 	.word	0xffffffff


	//   ....[54]....
        /*0114*/ 	.word	0xffffffff


	//   ....[55]....
        /*0118*/ 	.word	0xffffffff


	//   ....[56]....
        /*011c*/ 	.word	0xffffffff


	//   ....[57]....
        /*0120*/ 	.word	0xffffffff


	//   ....[58]....
        /*0124*/ 	.word	0xffffffff


	//   ....[59]....
        /*0128*/ 	.word	0xffffffff


	//   ....[60]....
        /*012c*/ 	.word	0xffffffff


	//   ....[61]....
        /*0130*/ 	.word	0xffffffff


	//   ....[62]....
        /*0134*/ 	.word	0xffffffff


	//   ....[63]....
        /*0138*/ 	.word	0xffffffff


	//   ....[64]....
        /*013c*/ 	.word	0xffffffff


	//   ....[65]....
        /*0140*/ 	.word	0xffffffff


	//   ....[66]....
        /*0144*/ 	.word	0xffffffff


	//   ....[67]....
        /*0148*/ 	.word	0xffffffff


	//   ....[68]....
        /*014c*/ 	.word	0xffffffff


	//   ....[69]....
        /*0150*/ 	.word	0xffffffff


	//   ....[70]....
        /*0154*/ 	.word	0xffffffff


	//   ....[71]....
        /*0158*/ 	.word	0xffffffff


	//   ....[72]....
        /*015c*/ 	.word	0xffffffff


	//   ....[73]....
        /*0160*/ 	.word	0xffffffff


	//   ....[74]....
        /*0164*/ 	.word	0xffffffff


	//   ....[75]....
        /*0168*/ 	.word	0xffffffff


	//   ....[76]....
        /*016c*/ 	.word	0xffffffff


	//   ....[77]....
        /*0170*/ 	.word	0xffffffff


	//   ....[78]....
        /*0174*/ 	.word	0xffffffff


	//   ....[79]....
        /*0178*/ 	.word	0xffffffff


	//   ....[80]....
        /*017c*/ 	.word	0xffffffff


	//   ....[81]....
        /*0180*/ 	.word	0xffffffff


	//   ....[82]....
        /*0184*/ 	.word	0xffffffff


	//   ....[83]....
        /*0188*/ 	.word	0xffffffff


	//   ....[84]....
        /*018c*/ 	.word	0xffffffff


	//   ....[85]....
        /*0190*/ 	.word	0xffffffff


	//   ....[86]....
        /*0194*/ 	.word	0xffffffff


	//   ....[87]....
        /*0198*/ 	.word	0xffffffff


	//   ....[88]....
        /*019c*/ 	.word	0xffffffff


	//   ....[89]....
        /*01a0*/ 	.word	0xffffffff


	//   ....[90]....
        /*01a4*/ 	.word	0xffffffff


	//   ....[91]....
        /*01a8*/ 	.word	0xffffffff


	//----- nvinfo : EIATTR_COOP_GROUP_INSTR_OFFSETS
	.align		4
.L_3053:
        /*01ac*/ 	.byte	0x04, 0x28
        /*01ae*/ 	.short	(.L_3055 - .L_3054)


	//   ....[0]....
.L_3054:
        /*01b0*/ 	.word	0x00000c70


	//   ....[1]....
        /*01b4*/ 	.word	0x00000f90


	//   ....[2]....
        /*01b8*/ 	.word	0x00001260


	//   ....[3]....
        /*01bc*/ 	.word	0x00001fc0


	//   ....[4]....
        /*01c0*/ 	.word	0x00002a70


	//   ....[5]....
        /*01c4*/ 	.word	0x00002ab0


	//   ....[6]....
        /*01c8*/ 	.word	0x00002af0


	//   ....[7]....
        /*01cc*/ 	.word	0x00002b30


	//   ....[8]....
        /*01d0*/ 	.word	0x00002c10


	//   ....[9]....
        /*01d4*/ 	.word	0x00002c80


	//   ....[10]....
        /*01d8*/ 	.word	0x00002cb0


	//   ....[11]....
        /*01dc*/ 	.word	0x00002ce0


	//   ....[12]....
        /*01e0*/ 	.word	0x00002e10


	//   ....[13]....
        /*01e4*/ 	.word	0x00002e40


	//   ....[14]....
        /*01e8*/ 	.word	0x00002e70


	//   ....[15]....
        /*01ec*/ 	.word	0x00002ed0


	//   ....[16]....
        /*01f0*/ 	.word	0x000031a0


	//   ....[17]....
        /*01f4*/ 	.word	0x00003200


	//   ....[18]....
        /*01f8*/ 	.word	0x00003270


	//   ....[19]....
        /*01fc*/ 	.word	0x000032c0


	//   ....[20]....
        /*0200*/ 	.word	0x000034c0


	//   ....[21]....
        /*0204*/ 	.word	0x00003500


	//   ....[22]....
        /*0208*/ 	.word	0x00003530


	//   ....[23]....
        /*020c*/ 	.word	0x00003560


	//   ....[24]....
        /*0210*/ 	.word	0x00003720


	//   ....[25]....
        /*0214*/ 	.word	0x00003750


	//   ....[26]....
        /*0218*/ 	.word	0x00003790


	//   ....[27]....
        /*021c*/ 	.word	0x000037d0


	//   ....[28]....
        /*0220*/ 	.word	0x00003800


	//   ....[29]....
        /*0224*/ 	.word	0x00003880


	//   ....[30]....
        /*0228*/ 	.word	0x00003a30


	//   ....[31]....
        /*022c*/ 	.word	0x00003a90


	//   ....[32]....
        /*0230*/ 	.word	0x00003b10


	//   ....[33]....
        /*0234*/ 	.word	0x00003b40


	//   ....[34]....
        /*0238*/ 	.word	0x00003c50


	//   ....[35]....
        /*023c*/ 	.word	0x00003c90


	//   ....[36]....
        /*0240*/ 	.word	0x00003cb0


	//   ....[37]....
        /*0244*/ 	.word	0x00003cc0


	//   ....[38]....
        /*0248*/ 	.word	0x00003dd0


	//   ....[39]....
        /*024c*/ 	.word	0x00003e10


	//   ....[40]....
        /*0250*/ 	.word	0x00003e40


	//   ....[41]....
        /*0254*/ 	.word	0x00003eb0


	//   ....[42]....
        /*0258*/ 	.word	0x00004040


	//   ....[43]....
        /*025c*/ 	.word	0x00004080


	//   ....[44]....
        /*0260*/ 	.word	0x000040e0


	//   ....[45]....
        /*0264*/ 	.word	0x00004170


	//   ....[46]....
        /*0268*/ 	.word	0x000042e0


	//   ....[47]....
        /*026c*/ 	.word	0x00004360


	//   ....[48]....
        /*0270*/ 	.word	0x00004390


	//   ....[49]....
        /*0274*/ 	.word	0x00004480


	//   ....[50]....
        /*0278*/ 	.word	0x00004610


	//   ....[51]....
        /*027c*/ 	.word	0x00004650


	//   ....[52]....
        /*0280*/ 	.word	0x00004690


	//   ....[53]....
        /*0284*/ 	.word	0x000046c0


	//   ....[54]....
        /*0288*/ 	.word	0x000046f0


	//   ....[55]....
        /*028c*/ 	.word	0x00004720


	//   ....[56]....
        /*0290*/ 	.word	0x00004750


	//   ....[57]....
        /*0294*/ 	.word	0x00004780


	//   ....[58]....
        /*0298*/ 	.word	0x000047c0


	//   ....[59]....
        /*029c*/ 	.word	0x000047f0


	//   ....[60]....
        /*02a0*/ 	.word	0x00005e00


	//   ....[61]....
        /*02a4*/ 	.word	0x00005e40


	//   ....[62]....
        /*02a8*/ 	.word	0x00005e80


	//   ....[63]....
        /*02ac*/ 	.word	0x00005ec0


	//   ....[64]....
        /*02b0*/ 	.word	0x00005f60


	//   ....[65]....
        /*02b4*/ 	.word	0x00005f80


	//   ....[66]....
        /*02b8*/ 	.word	0x00005fa0


	//   ....[67]....
        /*02bc*/ 	.word	0x00005fc0


	//   ....[68]....
        /*02c0*/ 	.word	0x00006000


	//   ....[69]....
        /*02c4*/ 	.word	0x00006020


	//   ....[70]....
        /*02c8*/ 	.word	0x00006040


	//   ....[71]....
        /*02cc*/ 	.word	0x00006070


	//   ....[72]....
        /*02d0*/ 	.word	0x00006110


	//   ....[73]....
        /*02d4*/ 	.word	0x00006140


	//   ....[74]....
        /*02d8*/ 	.word	0x00006170


	//   ....[75]....
        /*02dc*/ 	.word	0x000061a0


	//   ....[76]....
        /*02e0*/ 	.word	0x00006240


	//   ....[77]....
        /*02e4*/ 	.word	0x00006290


	//   ....[78]....
        /*02e8*/ 	.word	0x000062d0


	//   ....[79]....
        /*02ec*/ 	.word	0x00006300


	//   ....[80]....
        /*02f0*/ 	.word	0x000068a0


	//   ....[81]....
        /*02f4*/ 	.word	0x00006e10


	//   ....[82]....
        /*02f8*/ 	.word	0x00007260


	//   ....[83]....
        /*02fc*/ 	.word	0x000072b0


	//   ....[84]....
        /*0300*/ 	.word	0x000072e0


	//   ....[85]....
        /*0304*/ 	.word	0x00007300


	//   ....[86]....
        /*0308*/ 	.word	0x00007320


	//   ....[87]....
        /*030c*/ 	.word	0x000073d0


	//   ....[88]....
        /*0310*/ 	.word	0x00007420


	//   ....[89]....
        /*0314*/ 	.word	0x00007440


	//   ....[90]....
        /*0318*/ 	.word	0x00007460


	//   ....[91]....
        /*031c*/ 	.word	0x00007480


	//----- nvinfo : EIATTR_EXIT_INSTR_OFFSETS
	.align		4
.L_3055:
        /*0320*/ 	.byte	0x04, 0x1c
        /*0322*/ 	.short	(.L_3057 - .L_3056)


	//   ....[0]....
.L_3056:
        /*0324*/ 	.word	0x00007540


	//   ....[1]....
        /*0328*/ 	.word	0x00007780


	//----- nvinfo : EIATTR_MAX_THREADS
	.align		4
.L_3057:
        /*032c*/ 	.byte	0x04, 0x05
        /*032e*/ 	.short	(.L_3059 - .L_3058)
.L_3058:
        /*0330*/ 	.word	0x00000020
        /*0334*/ 	.word	0x00000001
        /*0338*/ 	.word	0x00000001


	//----- nvinfo : EIATTR_CRS_STACK_SIZE
	.align		4
.L_3059:
        /*033c*/ 	.byte	0x04, 0x1e
        /*033e*/ 	.short	(.L_3061 - .L_3060)
.L_3060:
        /*0340*/ 	.word	0x00000000
.L_3061:


//--------------------- .nv.info._Z25selective_scan_bwd_kernelI32Selective_Scan_bwd_kernel_traitsILi32ELi8ELb0ELb0ELb1ELb0ELb1EN3c108BFloat16ENS1_7complexIfEEEEv12SSMParamsBwd --------------------------
	.section	.nv.info._Z25selective_scan_bwd_kernelI32Selective_Scan_bwd_kernel_traitsILi32ELi8ELb0ELb0ELb1ELb0ELb1EN3c108BFloat16ENS1_7complexIfEEEEv12SSMParamsBwd,"",@"SHT_CUDA_INFO"
	.sectionflags	@""
	.align	4


	//----- nvinfo : EIATTR_CUDA_API_VERSION
	.align		4
        /*0000*/ 	.byte	0x04, 0x37
        /*0002*/ 	.short	(.L_3063 - .L_3062)
.L_3062:
        /*0004*/ 	.word	0x00000082


	//----- nvinfo : EIATTR_SW2861232_WAR
	.align		4
.L_3063:
        /*0008*/ 	.byte	0x01, 0x35
	.zero		2


	//----- nvinfo : EIATTR_PARAM_CBANK
	.align		4
        /*000c*/ 	.byte	0x04, 0x0a
        /*000e*/ 	.short	(.L_3065 - .L_3064)
	.align		4
.L_3064:
        /*0010*/ 	.word	index@(.nv.constant0._Z25selective_scan_bwd_kernelI32Selective_Scan_bwd_kernel_traitsILi32ELi8ELb0ELb0ELb1ELb0ELb1EN3c108BFloat16ENS1_7complexIfEEEEv12SSMParamsBwd)
        /*0014*/ 	.short	0x0160
        /*0016*/ 	.short	0x01f0


	//----- nvinfo : EIATTR_CBANK_PARAM_SIZE
	.align		4
.L_3065:
        /*0018*/ 	.byte	0x03, 0x19
        /*001a*/ 	.short	0x01f0


	//----- nvinfo : EIATTR_KPARAM_INFO
	.align		4
        /*001c*/ 	.byte	0x04, 0x17
        /*001e*/ 	.short	(.L_3067 - .L_3066)
.L_3066:
        /*0020*/ 	.word	0x00000000
        /*0024*/ 	.short	0x0000
        /*0026*/ 	.short	0x0000
        /*0028*/ 	.byte	0x00, 0xf0, 0xc1, 0x07


	//----- nvinfo : EIATTR_MAXREG_COUNT
	.align		4
.L_3067:
        /*002c*/ 	.byte	0x03, 0x1b
        /*002e*/ 	.short	0x00ff


	//----- nvinfo : EIATTR_NUM_BARRIERS
	.align		4
        /*0030*/ 	.byte	0x02, 0x4c
        /*0032*/ 	.byte	0x01
	.zero		1


	//----- nvinfo : EIATTR_MERCURY_ISA_VERSION
	.align		4
        /*0034*/ 	.byte	0x03, 0x5f
        /*0036*/ 	.short	0x0000


	//----- nvinfo : EIATTR_COOP_GROUP_MASK_REGIDS
	.align		4
        /*0038*/ 	.byte	0x04, 0x29
        /*003a*/ 	.short	(.L_3069 - .L_3068)


	//   ....[0]....
.L_3068:
        /*003c*/ 	.word	0xffffffff


	//   ....[1]....
        /*0040*/ 	.word	0xffffffff


	//   ....[2]....
        /*0044*/ 	.word	0xffffffff


	//   ....[3]....
        /*0048*/ 	.word	0xffffffff


	//   ....[4]....
        /*004c*/ 	.word	0xffffffff


	//   ....[5]....
        /*0050*/ 	.word	0xffffffff


	//   ....[6]....
        /*0054*/ 	.word	0xffffffff


	//   ....[7]....
        /*0058*/ 	.word	0xffffffff


	//   ....[8]....
        /*005c*/ 	.word	0xffffffff


	//   ....[9]....
        /*0060*/ 	.word	0xffffffff


	//   ....[10]....
        /*0064*/ 	.word	0xffffffff


	//   ....[11]....
        /*0068*/ 	.word	0xffffffff


	//   ....[12]....
        /*006c*/ 	.word	0xffffffff


	//   ....[13]....
        /*0070*/ 	.word	0xffffffff


	//   ....[14]....
        /*0074*/ 	.word	0xffffffff


	//   ....[15]....
        /*0078*/ 	.word	0xffffffff


	//   ....[16]....
        /*007c*/ 	.word	0xffffffff


	//   ....[17]....
        /*0080*/ 	.word	0xffffffff


	//   ....[18]....
        /*0084*/ 	.word	0xffffffff


	//   ....[19]....
        /*0088*/ 	.word	0xffffffff


	//   ....[20]....
        /*008c*/ 	.word	0xffffffff


	//   ....[21]....
        /*0090*/ 	.word	0xffffffff


	//   ....[22]....
        /*0094*/ 	.word	0xffffffff


	//   ....[23]....
        /*0098*/ 	.word	0xffffffff


	//   ....[24]....
        /*009c*/ 	.word	0xffffffff


	//   ....[25]....
        /*00a0*/ 	.word	0xffffffff


	//   ....[26]....
        /*00a4*/ 	.word	0xffffffff


	//   ....[27]....
        /*00a8*/ 	.word	0xffffffff


	//   ....[28]....
        /*00ac*/ 	.word	0xffffffff


	//   ....[29]....
        /*00b0*/ 	.word	0xffffffff


	//   ....[30]....
        /*00b4*/ 	.word	0xffffffff


	//   ....[31]....
        /*00b8*/ 	.word	0xffffffff


	//   ....[32]....
        /*00bc*/ 	.word	0xffffffff


	//   ....[33]....
        /*00c0*/ 	.word	0xffffffff


	//   ....[34]....
        /*00c4*/ 	.word	0xffffffff


	//   ....[35]....
        /*00c8*/ 	.word	0xffffffff


	//   ....[36]....
        /*00cc*/ 	.word	0xffffffff


	//   ....[37]....
        /*00d0*/ 	.word	0xffffffff


	//   ....[38]....
        /*00d4*/ 	.word	0xffffffff


	//   ....[39]....
        /*00d8*/ 	.word	0xffffffff


	//   ....[40]....
        /*00dc*/ 	.word	0xffffffff


	//   ....[41]....
        /*00e0*/ 	.word	0xffffffff


	//   ....[42]....
        /*00e4*/ 	.word	0xffffffff


	//   ....[43]....
        /*00e8*/ 	.word	0xffffffff


	//   ....[44]....
        /*00ec*/ 	.word	0xffffffff


	//   ....[45]....
        /*00f0*/ 	.word	0xffffffff


	//   ....[46]....
        /*00f4*/ 	.word	0xffffffff


	//   ....[47]....
        /*00f8*/ 	.word	0xffffffff


	//   ....[48]....
        /*00fc*/ 	.word	0xffffffff


	//   ....[49]....
        /*0100*/ 	.word	0xffffffff


	//   ....[50]....
        /*0104*/ 	.word	0xffffffff


	//   ....[51]....
        /*0108*/ 	.word	0xffffffff


	//   ....[52]....
        /*010c*/ 	.word	0xffffffff


	//   ....[53]....
        /*0110*/ 	.word	0xffffffff


	//   ....[54]....
        /*0114*/ 	.word	0xffffffff


	//   ....[55]....
        /*0118*/ 	.word	0xffffffff


	//   ....[56]....
        /*011c*/ 	.word	0xffffffff


	//   ....[57]....
        /*0120*/ 	.word	0xffffffff


	//   ....[58]....
        /*0124*/ 	.word	0xffffffff


	//   ....[59]....
        /*0128*/ 	.word	0xffffffff


	//   ....[60]....
        /*012c*/ 	.word	0xffffffff


	//   ....[61]....
        /*0130*/ 	.word	0xffffffff


	//   ....[62]....
        /*0134*/ 	.word	0xffffffff


	//   ....[63]....
        /*0138*/ 	.word	0xffffffff


	//   ....[64]....
        /*013c*/ 	.word	0xffffffff


	//   ....[65]....
        /*0140*/ 	.word	0xffffffff


	//   ....[66]....
        /*0144*/ 	.word	0xffffffff


	//   ....[67]....
        /*0148*/ 	.word	0xffffffff


	//   ....[68]....
        /*014c*/ 	.word	0xffffffff


	//   ....[69]....
        /*0150*/ 	.word	0xffffffff


	//   ....[70]....
        /*0154*/ 	.word	0xffffffff


	//   ....[71]....
        /*0158*/ 	.word	0xffffffff


	//   ....[72]....
        /*015c*/ 	.word	0xffffffff


	//   ....[73]....
        /*0160*/ 	.word	0xffffffff


	//   ....[74]....
        /*0164*/ 	.word	0xffffffff


	//   ....[75]....
        /*0168*/ 	.word	0xffffffff


	//   ....[76]....
        /*016c*/ 	.word	0xffffffff


	//   ....[77]....
        /*0170*/ 	.word	0xffffffff


	//   ....[78]....
        /*0174*/ 	.word	0xffffffff


	//   ....[79]....
        /*0178*/ 	.word	0xffffffff


	//   ....[80]....
        /*017c*/ 	.word	0xffffffff


	//   ....[81]....
        /*0180*/ 	.word	0xffffffff


	//   ....[82]....
        /*0184*/ 	.word	0xffffffff


	//   ....[83]....
        /*0188*/ 	.word	0xffffffff


	//   ....[84]....
        /*018c*/ 	.word	0xffffffff


	//   ....[85]....
        /*0190*/ 	.word	0xffffffff


	//   ....[86]....
        /*0194*/ 	.word	0xffffffff


	//   ....[87]....
        /*0198*/ 	.word	0xffffffff


	//   ....[88]....
        /*019c*/ 	.word	0xffffffff


	//   ....[89]....
        /*01a0*/ 	.word	0xffffffff


	//   ....[90]....
        /*01a4*/ 	.word	0xffffffff


	//   ....[91]....
        /*01a8*/ 	.word	0xffffffff


	//   ....[92]....
        /*01ac*/ 	.word	0xffffffff


	//   ....[93]....
        /*01b0*/ 	.word	0xffffffff


	//   ....[94]....
        /*01b4*/ 	.word	0xffffffff


	//   ....[95]....
        /*01b8*/ 	.word	0xffffffff


	//----- nvinfo : EIATTR_COOP_GROUP_INSTR_OFFSETS
	.align		4
.L_3069:
        /*01bc*/ 	.byte	0x04, 0x28
        /*01be*/ 	.short	(.L_3071 - .L_3070)


	//   ....[0]....
.L_3070:
        /*01c0*/ 	.word	0x00000ce0


	//   ....[1]....
        /*01c4*/ 	.word	0x00001010


	//   ....[2]....
        /*01c8*/ 	.word	0x00001560


	//   ....[3]....
        /*01cc*/ 	.word	0x000017b0


	//   ....[4]....
        /*01d0*/ 	.word	0x00001ba0


	//   ....[5]....
        /*01d4*/ 	.word	0x00002140


	//   ....[6]....
        /*01d8*/ 	.word	0x000028d0


	//   ....[7]....
        /*01dc*/ 	.word	0x00003820


	//   ....[8]....
        /*01e0*/ 	.word	0x000042d0


	//   ....[9]....
        /*01e4*/ 	.word	0x00004310


	//   ....[10]....
        /*01e8*/ 	.word	0x00004350


	//   ....[11]....
        /*01ec*/ 	.word	0x00004390


	//   ....[12]....
        /*01f0*/ 	.word	0x000044e0


	//   ....[13]....
        /*01f4*/ 	.word	0x00004520


	//   ....[14]....
        /*01f8*/ 	.word	0x00004550


	//   ....[15]....
        /*01fc*/ 	.word	0x00004580


	//   ....[16]....
        /*0200*/ 	.word	0x00004690


	//   ....[17]....
        /*0204*/ 	.word	0x000046c0


	//   ....[18]....
        /*0208*/ 	.word	0x000046f0


	//   ....[19]....
        /*020c*/ 	.word	0x00004740


	//   ....[20]....
        /*0210*/ 	.word	0x00004a40


	//   ....[21]....
        /*0214*/ 	.word	0x00004af0


	//   ....[22]....
        /*0218*/ 	.word	0x00004b30


	//   ....[23]....
        /*021c*/ 	.word	0x00004b60


	//   ....[24]....
        /*0220*/ 	.word	0x00004d40


	//   ....[25]....
        /*0224*/ 	.word	0x00004d80


	//   ....[26]....
        /*0228*/ 	.word	0x00004dc0


	//   ....[27]....
        /*022c*/ 	.word	0x00004df0


	//   ....[28]....
        /*0230*/ 	.word	0x00004fc0


	//   ....[29]....
        /*0234*/ 	.word	0x00004ff0


	//   ....[30]....
        /*0238*/ 	.word	0x00005020


	//   ....[31]....
        /*023c*/ 	.word	0x00005070


	//   ....[32]....
        /*0240*/ 	.word	0x000050a0


	//   ....[33]....
        /*0244*/ 	.word	0x00005140


	//   ....[34]....
        /*0248*/ 	.word	0x00005360


	//   ....[35]....
        /*024c*/ 	.word	0x00005390


	//   ....[36]....
        /*0250*/ 	.word	0x000053a0


	//   ....[37]....
        /*0254*/ 	.word	0x000053b0


	//   ....[38]....
        /*0258*/ 	.word	0x000054b0


	//   ....[39]....
        /*025c*/ 	.word	0x000054f0


	//   ....[40]....
        /*0260*/ 	.word	0x00005510


	//   ....[41]....
        /*0264*/ 	.word	0x00005520


	//   ....[42]....
        /*0268*/ 	.word	0x00005630


	//   ....[43]....
        /*026c*/ 	.word	0x00005670


	//   ....[44]....
        /*0270*/ 	.word	0x000056a0


	//   ....[45]....
        /*0274*/ 	.word	0x000056d0


	//   ....[46]....
        /*0278*/ 	.word	0x000058a0


	//   ....[47]....
        /*027c*/ 	.word	0x000058e0


	//   ....[48]....
        /*0280*/ 	.word	0x00005920


	//   ....[49]....
        /*0284*/ 	.word	0x00005950


	//   ....[50]....
        /*0288*/ 	.word	0x00005b40


	//   ....[51]....
        /*028c*/ 	.word	0x00005bc0


	//   ....[52]....
        /*0290*/ 	.word	0x00005bf0


	//   ....[53]....
        /*0294*/ 	.word	0x00005c20


	//   ....[54]....
        /*0298*/ 	.word	0x00005e70


	//   ....[55]....
        /*029c*/ 	.word	0x00005eb0


	//   ....[56]....
        /*02a0*/ 	.word	0x00005ef0


	//   ....[57]....
        /*02a4*/ 	.word	0x00005f20


	//   ....[58]....
        /*02a8*/ 	.word	0x00005f50


	//   ....[59]....
        /*02ac*/ 	.word	0x00005f80


	//   ....[60]....
        /*02b0*/ 	.word	0x00005fb0


	//   ....[61]....
        /*02b4*/ 	.word	0x00005fe0


	//   ....[62]....
        /*02b8*/ 	.word	0x00006010


	//   ....[63]....
        /*02bc*/ 	.word	0x00006040


	//   ....[64]....
        /*02c0*/ 	.word	0x00007650


	//   ....[65]....
        /*02c4*/ 	.word	0x00007690


	//   ....[66]....
        /*02c8*/ 	.word	0x000076d0


	//   ....[67]....
        /*02cc*/ 	.word	0x00007710


	//   ....[68]....
        /*02d0*/ 	.word	0x000077b0


	//   ....[69]....
        /*02d4*/ 	.word	0x000077d0


	//   ....[70]....
        /*02d8*/ 	.word	0x000077f0


	//   ....[71]....
        /*02dc*/ 	.word	0x00007810


	//   ....[72]....
        /*02e0*/ 	.word	0x00007860


	//   ....[73]....
        /*02e4*/ 	.word	0x00007880


	//   ....[74]....
        /*02e8*/ 	.word	0x000078b0


	//   ....[75]....
        /*02ec*/ 	.word	0x000078e0


	//   ....[76]....
        /*02f0*/ 	.word	0x00007980


	//   ....[77]....
        /*02f4*/ 	.word	0x000079b0


	//   ....[78]....
        /*02f8*/ 	.word	0x000079e0


	//   ....[79]....
        /*02fc*/ 	.word	0x00007a10


	//   ....[80]....
        /*0300*/ 	.word	0x00007ad0


	//   ....[81]....
        /*0304*/ 	.word	0x00007b00


	//   ....[82]....
        /*0308*/ 	.word	0x00007b40


	//   ....[83]....
        /*030c*/ 	.word	0x00007b70


	//   ....[84]....
        /*0310*/ 	.word	0x000080d0


	//   ....[85]....
        /*0314*/ 	.word	0x00008600


	//   ....[86]....
        /*0318*/ 	.word	0x00008a80


	//   ....[87]....
        /*031c*/ 	.word	0x00008ad0


	//   ....[88]....
        /*0320*/ 	.word	0x00008b00


	//   ....[89]....
        /*0324*/ 	.word	0x00008b20


	//   ....[90]....
        /*0328*/ 	.word	0x00008b40


	//   ....[91]....
        /*032c*/ 	.word	0x00008bf0


	//   ....[92]....
        /*0330*/ 	.word	0x00008c40


	//   ....[93]....
        /*0334*/ 	.word	0x00008c60


	//   ....[94]....
        /*0338*/ 	.word	0x00008c80


	//   ....[95]....
        /*033c*/ 	.word	0x00008ca0


	//----- nvinfo : EIATTR_EXIT_INSTR_OFFSETS
	.align		4
.L_3071:
        /*0340*/ 	.byte	0x04, 0x1c
        /*0342*/ 	.short	(.L_3073 - .L_3072)


	//   ....[0]....
.L_3072:
        /*0344*/ 	.word	0x00008d60


	//   ....[1]....
        /*0348*/ 	.word	0x00008fa0


	//----- nvinfo : EIATTR_MAX_THREADS
	.align		4
.L_3073:
        /*034c*/ 	.byte	0x04, 0x05
        /*034e*/ 	.short	(.L_3075 - .L_3074)
.L_3074:
        /*0350*/ 	.word	0x00000020
        /*0354*/ 	.word	0x00000001
        /*0358*/ 	.word	0x00000001


	//----- nvinfo : EIATTR_CRS_STACK_SIZE
	.align		4
.L_3075:
        /*035c*/ 	.byte	0x04, 0x1e
        /*035e*/ 	.short	(.L_3077 - .L_3076)
.L_3076:
        /*0360*/ 	.word	0x00000000
.L_3077:


//--------------------- .nv.info._Z25selective_scan_bwd_kernelI32Selective_Scan_bwd_kernel_traitsILi32ELi8ELb0ELb0ELb1ELb1ELb0EN3c108BFloat16ENS1_7complexIfEEEEv12SSMParamsBwd --------------------------
	.section	.nv.info._Z25selective_scan_bwd_kernelI32Selective_Scan_bwd_kernel_traitsILi32ELi8ELb0ELb0ELb1ELb1ELb0EN3c108BFloat16ENS1_7complexIfEEEEv12SSMParamsBwd,"",@"SHT_CUDA_INFO"
	.sectionflags	@""
	.align	4


	//----- nvinfo : EIATTR_CUDA_API_VERSION
	.align		4
        /*0000*/ 	.byte	0x04, 0x37
        /*0002*/ 	.short	(.L_3079 - .L_3078)
.L_3078:
        /*0004*/ 	.word	0x00000082


	//----- nvinfo : EIATTR_SW2861232_WAR
	.align		4
.L_3079:
        /*0008*/ 	.byte	0x01, 0x35
	.zero		2


	//----- nvinfo : EIATTR_PARAM_CBANK
	.align		4
        /*000c*/ 	.byte	0x04, 0x0a
        /*000e*/ 	.short	(.L_3081 - .L_3080)
	.align		4
.L_3080:
        /*0010*/ 	.word	index@(.nv.constant0._Z25selective_scan_bwd_kernelI32Selective_Scan_bwd_kernel_traitsILi32ELi8ELb0ELb0ELb1ELb1ELb0EN3c108BFloat16ENS1_7complexIfEEEEv12SSMParamsBwd)
        /*0014*/ 	.short	0x0160
        /*0016*/ 	.short	0x01f0


	//----- nvinfo : EIATTR_CBANK_PARAM_SIZE
	.align		4
.L_3081:
        /*0018*/ 	.byte	0x03, 0x19
        /*001a*/ 	.short	0x01f0


	//----- nvinfo : EIATTR_KPARAM_INFO
	.align		4
        /*001c*/ 	.byte	0x04, 0x17
        /*001e*/ 	.short	(.L_3083 - .L_3082)
.L_3082:
        /*0020*/ 	.word	0x00000000
        /*0024*/ 	.short	0x0000
        /*0026*/ 	.short	0x0000
        /*0028*/ 	.byte	0x00, 0xf0, 0xc1, 0x07


	//----- nvinfo : EIATTR_MAXREG_COUNT
	.align		4
.L_3083:
        /*002c*/ 	.byte	0x03, 0x1b
        /*002e*/ 	.short	0x00ff


	//----- nvinfo : EIATTR_NUM_BARRIERS
	.align		4
        /*0030*/ 	.byte	0x02, 0x4c
        /*0032*/ 	.byte	0x01
	.zero		1


	//----- nvinfo : EIATTR_MERCURY_ISA_VERSION
	.align		4
        /*0034*/ 	.byte	0x03, 0x5f
        /*0036*/ 	.short	0x0000


	//----- nvinfo : EIATTR_COOP_GROUP_MASK_REGIDS
	.align		4
        /*0038*/ 	.byte	0x04, 0x29
        /*003a*/ 	.short	(.L_3085 - .L_3084)


	//   ....[0]....
.L_3084:
        /*003c*/ 	.word	0xffffffff


	//   ....[1]....
        /*0040*/ 	.word	0xffffffff


	//   ....[2]....
        /*0044*/ 	.word	0xffffffff


	//   ....[3]....
        /*0048*/ 	.word	0xffffffff


	//   ....[4]....
        /*004c*/ 	.word	0xffffffff


	//   ....[5]....
        /*0050*/ 	.word	0xffffffff


	//   ....[6]....
        /*0054*/ 	.word	0xffffffff


	//   ....[7]....
        /*0058*/ 	.word	0xffffffff


	//   ....[8]....
        /*005c*/ 	.word	0xffffffff


	//   ....[9]....
        /*0060*/ 	.word	0xffffffff


	//   ....[10]....
        /*0064*/ 	.word	0xffffffff


	//   ....[11]....
        /*0068*/ 	.word	0xffffffff


	//   ....[12]....
        /*006c*/ 	.word	0xffffffff


	//   ....[13]....
        /*0070*/ 	.word	0xffffffff


	//   ....[14]....
        /*0074*/ 	.word	0xffffffff


	//   ....[15]....
        /*0078*/ 	.word	0xffffffff


	//   ....[16]....
        /*007c*/ 	.word	0xffffffff


	//   ....[17]....
        /*0080*/ 	.word	0xffffffff


	//   ....[18]....
        /*0084*/ 	.word	0xffffffff


	//   ....[19]....
        /*0088*/ 	.word	0xffffffff


	//   ....[20]....
        /*008c*/ 	.word	0xffffffff


	//   ....[21]....
        /*0090*/ 	.word	0xffffffff


	//   ....[22]....
        /*0094*/ 	.word	0xffffffff


	//   ....[23]....
        /*0098*/ 	.word	0xffffffff


	//   ....[24]....
        /*009c*/ 	.word	0xffffffff


	//   ....[25]....
        /*00a0*/ 	.word	0xffffffff


	//   ....[26]....
        /*00a4*/ 	.word	0xffffffff


	//   ....[27]....
        /*00a8*/ 	.word	0xffffffff


	//   ....[28]....
        /*00ac*/ 	.word	0xffffffff


	//   ....[29]....
        /*00b0*/ 	.word	0xffffffff


	//   ....[30]....
        /*00b4*/ 	.word	0xffffffff


	//   ....[31]....
        /*00b8*/ 	.word	0xffffffff


	//   ....[32]....
        /*00bc*/ 	.word	0xffffffff


	//   ....[33]....
        /*00c0*/ 	.word	0xffffffff


	//   ....[34]....
        /*00c4*/ 	.word	0xffffffff


	//   ....[35]....
        /*00c8*/ 	.word	0xffffffff


	//   ....[36]....
        /*00cc*/ 	.word	0xffffffff


	//   ....[37]....
        /*00d0*/ 	.word	0xffffffff


	//   ....[38]....
        /*00d4*/ 	.word	0xffffffff


	//   ....[39]....
        /*00d8*/ 	.word	0xffffffff


	//   ....[40]....
        /*00dc*/ 	.word	0xffffffff


	//   ....[41]....
        /*00e0*/ 	.word	0xffffffff


	//   ....[42]....
        /*00e4*/ 	.word	0xffffffff


	//   ....[43]....
        /*00e8*/ 	.word	0xffffffff


	//   ....[44]....
        /*00ec*/ 	.word	0xffffffff


	//   ....[45]....
        /*00f0*/ 	.word	0xffffffff


	//   ....[46]....
        /*00f4*/ 	.word	0xffffffff


	//   ....[47]....
        /*00f8*/ 	.word	0xffffffff


	//   ....[48]....
        /*00fc*/ 	.word	0xffffffff


	//   ....[49]....
        /*0100*/ 	.word	0xffffffff


	//   ....[50]....
        /*0104*/ 	.word	0xffffffff


	//   ....[51]....
        /*0108*/ 	.word	0xffffffff


	//   ....[52]....
        /*010c*/ 	.word	0xffffffff


	//   ....[53]....
        /*0110*/ 	.word	0xffffffff


	//   ....[54]....
        /*0114*/ 	.word	0xffffffff


	//   ....[55]....
        /*0118*/ 	.word	0xffffffff


	//   ....[56]....
        /*011c*/ 	.word	0xffffffff


	//   ....[57]....
        /*0120*/ 	.word	0xffffffff


	//   ....[58]....
        /*0124*/ 	.word	0xffffffff


	//   ....[59]....
        /*0128*/ 	.word	0xffffffff


	//   ....[60]....
        /*012c*/ 	.word	0xffffffff


	//   ....[61]....
        /*0130*/ 	.word	0xffffffff


	//   ....[62]....
        /*0134*/ 	.word	0xffffffff


	//   ....[63]....
        /*0138*/ 	.word	0xffffffff


	//   ....[64]....
        /*013c*/ 	.word	0xffffffff


	//   ....[65]....
        /*0140*/ 	.word	0xffffffff


	//   ....[66]....
        /*0144*/ 	.word	0xffffffff


	//   ....[67]....
        /*0148*/ 	.word	0xffffffff


	//   ....[68]....
        /*014c*/ 	.word	0xffffffff


	//   ....[69]....
        /*0150*/ 	.word	0xffffffff


	//   ....[70]....
        /*0154*/ 	.word	0xffffffff


	//   ....[71]....
        /*0158*/ 	.word	0xffffffff


	//   ....[72]....
        /*015c*/ 	.word	0xffffffff


	//   ....[73]....
        /*0160*/ 	.word	0xffffffff


	//   ....[74]....
        /*0164*/ 	.word	0xffffffff


	//   ....[75]....
        /*0168*/ 	.word	0xffffffff


	//   ....[76]....
        /*016c*/ 	.word	0xffffffff


	//   ....[77]....
        /*0170*/ 	.word	0xffffffff


	//   ....[78]....
        /*0174*/ 	.word	0xffffffff


	//   ....[79]....
        /*0178*/ 	.word	0xffffffff


	//   ....[80]....
        /*017c*/ 	.word	0xffffffff


	//   ....[81]....
        /*0180*/ 	.word	0xffffffff


	//   ....[82]....
        /*0184*/ 	.word	0xffffffff


	//   ....[83]....
        /*0188*/ 	.word	0xffffffff


	//   ....[84]....
        /*018c*/ 	.word	0xffffffff


	//   ....[85]....
        /*0190*/ 	.word	0xffffffff


	//   ....[86]....
        /*0194*/ 	.word	0xffffffff


	//   ....[87]....
        /*0198*/ 	.word	0xffffffff


	//   ....[88]....
        /*019c*/ 	.word	0xffffffff


	//   ....[89]....
        /*01a0*/ 	.word	0xffffffff


	//   ....[90]....
        /*01a4*/ 	.word	0xffffffff


	//   ....[91]....
        /*01a8*/ 	.word	0xffffffff


	//   ....[92]....
        /*01ac*/ 	.word	0xffffffff


	//----- nvinfo : EIATTR_COOP_GROUP_INSTR_OFFSETS
	.align		4
.L_3085:
        /*01b0*/ 	.byte	0x04, 0x28
        /*01b2*/ 	.short	(.L_3087 - .L_3086)


	//   ....[0]....
.L_3086:
        /*01b4*/ 	.word	0x00000ca0


	//   ....[1]....
        /*01b8*/ 	.word	0x00000f20


	//   ....[2]....
        /*01bc*/ 	.word	0x00001280


	//   ....[3]....
        /*01c0*/ 	.word	0x00003140


	//   ....[4]....
        /*01c4*/ 	.word	0x00003b60


	//   ....[5]....
        /*01c8*/ 	.word	0x00003ba0


	//   ....[6]....
        /*01cc*/ 	.word	0x00003c40


	//   ....[7]....
        /*01d0*/ 	.word	0x00003c80


	//   ....[8]....
        /*01d4*/ 	.word	0x00003cc0


	//   ....[9]....
        /*01d8*/ 	.word	0x00003d00


	//   ....[10]....
        /*01dc*/ 	.word	0x00003db0


	//   ....[11]....
        /*01e0*/ 	.word	0x00003de0


	//   ....[12]....
        /*01e4*/ 	.word	0x00003e60


	//   ....[13]....
        /*01e8*/ 	.word	0x00003e80


	//   ....[14]....
        /*01ec*/ 	.word	0x00003ee0


	//   ....[15]....
        /*01f0*/ 	.word	0x00003ef0


	//   ....[16]....
        /*01f4*/ 	.word	0x00003f70


	//   ....[17]....
        /*01f8*/ 	.word	0x00003f90


	//   ....[18]....
        /*01fc*/ 	.word	0x00004030


	//   ....[19]....
        /*0200*/ 	.word	0x00004050


	//   ....[20]....
        /*0204*/ 	.word	0x000040f0


	//   ....[21]....
        /*0208*/ 	.word	0x00004120


	//   ....[22]....
        /*020c*/ 	.word	0x00004380


	//   ....[23]....
        /*0210*/ 	.word	0x000043b0


	//   ....[24]....
        /*0214*/ 	.word	0x000043e0


	//   ....[25]....
        /*0218*/ 	.word	0x00004410


	//   ....[26]....
        /*021c*/ 	.word	0x00004570


	//   ....[27]....
        /*0220*/ 	.word	0x000045e0


	//   ....[28]....
        /*0224*/ 	.word	0x00004600


	//   ....[29]....
        /*0228*/ 	.word	0x00004670


	//   ....[30]....
        /*022c*/ 	.word	0x00004c50


	//   ....[31]....
        /*0230*/ 	.word	0x00004c80


	//   ....[32]....
        /*0234*/ 	.word	0x00004cb0


	//   ....[33]....
        /*0238*/ 	.word	0x00004ce0


	//   ....[34]....
        /*023c*/ 	.word	0x00004de0


	//   ....[35]....
        /*0240*/ 	.word	0x00004e20


	//   ....[36]....
        /*0244*/ 	.word	0x00004e40


	//   ....[37]....
        /*0248*/ 	.word	0x00004e50


	//   ....[38]....
        /*024c*/ 	.word	0x00004f40


	//   ....[39]....
        /*0250*/ 	.word	0x00004f80


	//   ....[40]....
        /*0254*/ 	.word	0x00004fb0


	//   ....[41]....
        /*0258*/ 	.word	0x00004fe0


	//   ....[42]....
        /*025c*/ 	.word	0x00005180


	//   ....[43]....
        /*0260*/ 	.word	0x000051c0


	//   ....[44]....
        /*0264*/ 	.word	0x00005200


	//   ....[45]....
        /*0268*/ 	.word	0x00005230


	//   ....[46]....
        /*026c*/ 	.word	0x00005470


	//   ....[47]....
        /*0270*/ 	.word	0x000054a0


	//   ....[48]....
        /*0274*/ 	.word	0x000054d0


	//   ....[49]....
        /*0278*/ 	.word	0x00005590


	//   ....[50]....
        /*027c*/ 	.word	0x00005770


	//   ....[51]....
        /*0280*/ 	.word	0x000057b0


	//   ....[52]....
        /*0284*/ 	.word	0x000057f0


	//   ....[53]....
        /*0288*/ 	.word	0x00005820


	//   ....[54]....
        /*028c*/ 	.word	0x00005850


	//   ....[55]....
        /*0290*/ 	.word	0x00005880


	//   ....[56]....
        /*0294*/ 	.word	0x000058b0


	//   ....[57]....
        /*0298*/ 	.word	0x000058e0


	//   ....[58]....
        /*029c*/ 	.word	0x00005910


	//   ....[59]....
        /*02a0*/ 	.word	0x00005940


	//   ....[60]....
        /*02a4*/ 	.word	0x00006f60


	//   ....[61]....
        /*02a8*/ 	.word	0x00006fa0


	//   ....[62]....
        /*02ac*/ 	.word	0x00006fe0


	//   ....[63]....
        /*02b0*/ 	.word	0x00007020


	//   ....[64]....
        /*02b4*/ 	.word	0x000070c0


	//   ....[65]....
        /*02b8*/ 	.word	0x000070e0


	//   ....[66]....
        /*02bc*/ 	.word	0x00007100


	//   ....[67]....
        /*02c0*/ 	.word	0x00007120


	//   ....[68]....
        /*02c4*/ 	.word	0x00007160


	//   ....[69]....
        /*02c8*/ 	.word	0x00007180


	//   ....[70]....
        /*02cc*/ 	.word	0x000071b0


	//   ....[71]....
        /*02d0*/ 	.word	0x000071e0


	//   ....[72]....
        /*02d4*/ 	.word	0x00007280


	//   ....[73]....
        /*02d8*/ 	.word	0x000072b0


	//   ....[74]....
        /*02dc*/ 	.word	0x000072e0


	//   ....[75]....
        /*02e0*/ 	.word	0x00007310


	//   ....[76]....
        /*02e4*/ 	.word	0x000073b0


	//   ....[77]....
        /*02e8*/ 	.word	0x00007430


	//   ....[78]....
        /*02ec*/ 	.word	0x00007460


	//   ....[79]....
        /*02f0*/ 	.word	0x00007490


	//   ....[80]....
        /*02f4*/ 	.word	0x00007b80


	//   ....[81]....
        /*02f8*/ 	.word	0x00007ed0


	//   ....[82]....
        /*02fc*/ 	.word	0x00008600


	//   ....[83]....
        /*0300*/ 	.word	0x00008a50


	//   ....[84]....
        /*0304*/ 	.word	0x00008aa0


	//   ....[85]....
        /*0308*/ 	.word	0x00008ad0


	//   ....[86]....
        /*030c*/ 	.word	0x00008af0


	//   ....[87]....
        /*0310*/ 	.word	0x00008b10


	//   ....[88]....
        /*0314*/ 	.word	0x00008bc0


	//   ....[89]....
        /*0318*/ 	.word	0x00008c10


	//   ....[90]....
        /*031c*/ 	.word	0x00008c30


	//   ....[91]....
        /*0320*/ 	.word	0x00008c50


	//   ....[92]....
        /*0324*/ 	.word	0x00008c70


	//----- nvinfo : EIATTR_EXIT_INSTR_OFFSETS
	.align		4
.L_3087:
        /*0328*/ 	.byte	0x04, 0x1c
        /*032a*/ 	.short	(.L_3089 - .L_3088)


	//   ....[0]....
.L_3088:
        /*032c*/ 	.word	0x00008d30


	//   ....[1]....
        /*0330*/ 	.word	0x00008f70


	//----- nvinfo : EIATTR_MAX_THREADS
	.align		4
.L_3089:
        /*0334*/ 	.byte	0x04, 0x05
        /*0336*/ 	.short	(.L_3091 - .L_3090)
.L_3090:
        /*0338*/ 	.word	0x00000020
        /*033c*/ 	.word	0x00000001
        /*0340*/ 	.word	0x00000001


	//----- nvinfo : EIATTR_CRS_STACK_SIZE
	.align		4
.L_3091:
        /*0344*/ 	.byte	0x04, 0x1e
        /*0346*/ 	.short	(.L_3093 - .L_3092)
.L_3092:
        /*0348*/ 	.word	0x00000000
.L_3093:


//--------------------- .nv.info._Z25selective_scan_bwd_kernelI32Selective_Scan_bwd_kernel_traitsILi32ELi8ELb0ELb0ELb1ELb1ELb1EN3c108BFloat16ENS1_7complexIfEEEEv12SSMParamsBwd --------------------------
	.section	.nv.info._Z25selective_scan_bwd_kernelI32Selective_Scan_bwd_kernel_traitsILi32ELi8ELb0ELb0ELb1ELb1ELb1EN3c108BFloat16ENS1_7complexIfEEEEv12SSMParamsBwd,"",@"SHT_CUDA_INFO"
	.sectionflags	@""
	.align	4


	//----- nvinfo : EIATTR_CUDA_API_VERSION
	.align		4
        /*0000*/ 	.byte	0x04, 0x37
        /*0002*/ 	.short	(.L_3095 - .L_3094)
.L_3094:
        /*0004*/ 	.word	0x00000082


	//----- nvinfo : EIATTR_SW2861232_WAR
	.align		4
.L_3095:
        /*0008*/ 	.byte	0x01, 0x35
	.zero		2


	//----- nvinfo : EIATTR_PARAM_CBANK
	.align		4
        /*000c*/ 	.byte	0x04, 0x0a
        /*000e*/ 	.short	(.L_3097 - .L_3096)
	.align		4
.L_3096:
        /*0010*/ 	.word	index@(.nv.constant0._Z25selective_scan_bwd_kernelI32Selective_Scan_bwd_kernel_traitsILi32ELi8ELb0ELb0ELb1ELb1ELb1EN3c108BFloat16ENS1_7complexIfEEEEv12SSMParamsBwd)
        /*0014*/ 	.short	0x0160
        /*0016*/ 	.short	0x01f0


	//----- nvinfo : EIATTR_CBANK_PARAM_SIZE
	.align		4
.L_3097:
        /*0018*/ 	.byte	0x03, 0x19
        /*001a*/ 	.short	0x01f0


	//----- nvinfo : EIATTR_KPARAM_INFO
	.align		4
        /*001c*/ 	.byte	0x04, 0x17
        /*001e*/ 	.short	(.L_3099 - .L_3098)
.L_3098:
        /*0020*/ 	.word	0x00000000
        /*0024*/ 	.short	0x0000
        /*0026*/ 	.short	0x0000
        /*0028*/ 	.byte	0x00, 0xf0, 0xc1, 0x07


	//----- nvinfo : EIATTR_MAXREG_COUNT
	.align		4
.L_3099:
        /*002c*/ 	.byte	0x03, 0x1b
        /*002e*/ 	.short	0x00ff


	//----- nvinfo : EIATTR_NUM_BARRIERS
	.align		4
        /*0030*/ 	.byte	0x02, 0x4c
        /*0032*/ 	.byte	0x01
	.zero		1


	//----- nvinfo : EIATTR_MERCURY_ISA_VERSION
	.align		4
        /*0034*/ 	.byte	0x03, 0x5f
        /*0036*/ 	.short	0x0000


	//----- nvinfo : EIATTR_COOP_GROUP_MASK_REGIDS
	.align		4
        /*0038*/ 	.byte	0x04, 0x29
        /*003a*/ 	.short	(.L_3101 - .L_3100)


	//   ....[0]....
.L_3100:
        /*003c*/ 	.word	0xffffffff


	//   ....[1]....
        /*0040*/ 	.word	0xffffffff


	//   ....[2]....
        /*0044*/ 	.word	0xffffffff


	//   ....[3]....
        /*0048*/ 	.word	0xffffffff


	//   ....[4]....
        /*004c*/ 	.word	0xffffffff


	//   ....[5]....
        /*0050*/ 	.word	0xffffffff


	//   ....[6]....
        /*0054*/ 	.word	0xffffffff


	//   ....[7]....
        /*0058*/ 	.word	0xffffffff


	//   ....[8]....
        /*005c*/ 	.word	0xffffffff


	//   ....[9]....
        /*0060*/ 	.word	0xffffffff


	//   ....[10]....
        /*0064*/ 	.word	0xffffffff


	//   ....[11]....
        /*0068*/ 	.word	0xffffffff


	//   ....[12]....
        /*006c*/ 	.word	0xffffffff


	//   ....[13]....
        /*0070*/ 	.word	0xffffffff


	//   ....[14]....
        /*0074*/ 	.word	0xffffffff


	//   ....[15]....
        /*0078*/ 	.word	0xffffffff


	//   ....[16]....
        /*007c*/ 	.word	0xffffffff


	//   ....[17]....
        /*0080*/ 	.word	0xffffffff


	//   ....[18]....
        /*0084*/ 	.word	0xffffffff


	//   ....[19]....
        /*0088*/ 	.word	0xffffffff


	//   ....[20]....
        /*008c*/ 	.word	0xffffffff


	//   ....[21]....
        /*0090*/ 	.word	0xffffffff


	//   ....[22]....
        /*0094*/ 	.word	0xffffffff


	//   ....[23]....
        /*0098*/ 	.word	0xffffffff


	//   ....[24]....
        /*009c*/ 	.word	0xffffffff


	//   ....[25]....
        /*00a0*/ 	.word	0xffffffff


	//   ....[26]....
        /*00a4*/ 	.word	0xffffffff


	//   ....[27]....
        /*00a8*/ 	.word	0xffffffff


	//   ....[28]....
        /*00ac*/ 	.word	0xffffffff


	//   ....[29]....
        /*00b0*/ 	.word	0xffffffff


	//   ....[30]....
        /*00b4*/ 	.word	0xffffffff


	//   ....[31]....
        /*00b8*/ 	.word	0xffffffff


	//   ....[32]....
        /*00bc*/ 	.word	0xffffffff


	//   ....[33]....
        /*00c0*/ 	.word	0xffffffff


	//   ....[34]....
        /*00c4*/ 	.word	0xffffffff


	//   ....[35]....
        /*00c8*/ 	.word	0xffffffff


	//   ....[36]....
        /*00cc*/ 	.word	0xffffffff


	//   ....[37]....
        /*00d0*/ 	.word	0xffffffff


	//   ....[38]....
        /*00d4*/ 	.word	0xffffffff


	//   ....[39]....
        /*00d8*/ 	.word	0xffffffff


	//   ....[40]....
        /*00dc*/ 	.word	0xffffffff


	//   ....[41]....
        /*00e0*/ 	.word	0xffffffff


	//   ....[42]....
        /*00e4*/ 	.word	0xffffffff


	//   ....[43]....
        /*00e8*/ 	.word	0xffffffff


	//   ....[44]....
        /*00ec*/ 	.word	0xffffffff


	//   ....[45]....
        /*00f0*/ 	.word	0xffffffff


	//   ....[46]....
        /*00f4*/ 	.word	0xffffffff


	//   ....[47]....
        /*00f8*/ 	.word	0xffffffff


	//   ....[48]....
        /*00fc*/ 	.word	0xffffffff


	//   ....[49]....
        /*0100*/ 	.word	0xffffffff


	//   ....[50]....
        /*0104*/ 	.word	0xffffffff


	//   ....[51]....
        /*0108*/ 	.word	0xffffffff


	//   ....[52]....
        /*010c*/ 	.word	0xffffffff


	//   ....[53]....
        /*0110*/ 	.word	0xffffffff


	//   ....[54]....
        /*0114*/ 	.word	0xffffffff


	//   ....[55]....
        /*0118*/ 	.word	0xffffffff


	//   ....[56]....
        /*011c*/ 	.word	0xffffffff


	//   ....[57]....
        /*0120*/ 	.word	0xffffffff


	//   ....[58]....
        /*0124*/ 	.word	0xffffffff


	//   ....[59]....
        /*0128*/ 	.word	0xffffffff


	//   ....[60]....
        /*012c*/ 	.word	0xffffffff


	//   ....[61]....
        /*0130*/ 	.word	0xffffffff


	//   ....[62]....
        /*0134*/ 	.word	0xffffffff


	//   ....[63]....
        /*0138*/ 	.word	0xffffffff


	//   ....[64]....
        /*013c*/ 	.word	0xffffffff


	//   ....[65]....
        /*0140*/ 	.word	0xffffffff


	//   ....[66]....
        /*0144*/ 	.word	0xffffffff


	//   ....[67]....
        /*0148*/ 	.word	0xffffffff


	//   ....[68]....
        /*014c*/ 	.word	0xffffffff


	//   ....[69]....
        /*0150*/ 	.word	0xffffffff


	//   ....[70]....
        /*0154*/ 	.word	0xffffffff


	//   ....[71]....
        /*0158*/ 	.word	0xffffffff


	//   ....[72]....
        /*015c*/ 	.word	0xffffffff


	//   ....[73]....
        /*0160*/ 	.word	0xffffffff


	//   ....[74]....
        /*0164*/ 	.word	0xffffffff


	//   ....[75]....
        /*0168*/ 	.word	0xffffffff


	//   ....[76]....
        /*016c*/ 	.word	0xffffffff


	//   ....[77]....
        /*0170*/ 	.word	0xffffffff


	//   ....[78]....
        /*0174*/ 	.word	0xffffffff


	//   ....[79]....
        /*0178*/ 	.word	0xffffffff


	//   ....[80]....
        /*017c*/ 	.word	0xffffffff


	//   ....[81]....
        /*0180*/ 	.word	0xffffffff


	//   ....[82]....
        /*0184*/ 	.word	0xffffffff


	//   ....[83]....
        /*0188*/ 	.word	0xffffffff


	//   ....[84]....
        /*018c*/ 	.word	0xffffffff


	//   ....[85]....
        /*0190*/ 	.word	0xffffffff


	//   ....[86]....
        /*0194*/ 	.word	0xffffffff


	//   ....[87]....
        /*0198*/ 	.word	0xffffffff


	//   ....[88]....
        /*019c*/ 	.word	0xffffffff


	//   ....[89]....
        /*01a0*/ 	.word	0xffffffff


	//   ....[90]....
        /*01a4*/ 	.word	0xffffffff


	//   ....[91]....
        /*01a8*/ 	.word	0xffffffff


	//   ....[92]....
        /*01ac*/ 	.word	0xffffffff


	//   ....[93]....
        /*01b0*/ 	.word	0xffffffff


	//   ....[94]....
        /*01b4*/ 	.word	0xffffffff


	//   ....[95]....
        /*01b8*/ 	.word	0xffffffff


	//   ....[96]....
        /*01bc*/ 	.word	0xffffffff


	//----- nvinfo : EIATTR_COOP_GROUP_INSTR_OFFSETS
	.align		4
.L_3101:
        /*01c0*/ 	.byte	0x04, 0x28
        /*01c2*/ 	.short	(.L_3103 - .L_3102)


	//   ....[0]....
.L_3102:
        /*01c4*/ 	.word	0x00000cf0


	//   ....[1]....
        /*01c8*/ 	.word	0x00000fb0


	//   ....[2]....
        /*01cc*/ 	.word	0x00001480


	//   ....[3]....
        /*01d0*/ 	.word	0x000029e0


	//   ....[4]....
        /*01d4*/ 	.word	0x00002e30


	//   ....[5]....
        /*01d8*/ 	.word	0x00003360


	//   ....[6]....
        /*01dc*/ 	.word	0x000039f0


	//   ....[7]....
        /*01e0*/ 	.word	0x000049c0


	//   ....[8]....
        /*01e4*/ 	.word	0x00005470


	//   ....[9]....
        /*01e8*/ 	.word	0x000054b0


	//   ....[10]....
        /*01ec*/ 	.word	0x000054e0


	//   ....[11]....
        /*01f0*/ 	.word	0x00005510


	//   ....[12]....
        /*01f4*/ 	.word	0x00005540


	//   ....[13]....
        /*01f8*/ 	.word	0x00005610


	//   ....[14]....
        /*01fc*/ 	.word	0x00005670


	//   ....[15]....
        /*0200*/ 	.word	0x000056b0


	//   ....[16]....
        /*0204*/ 	.word	0x000056d0


	//   ....[17]....
        /*0208*/ 	.word	0x00005820


	//   ....[18]....
        /*020c*/ 	.word	0x00005850


	//   ....[19]....
        /*0210*/ 	.word	0x000058b0


	//   ....[20]....
        /*0214*/ 	.word	0x000058e0


	//   ....[21]....
        /*0218*/ 	.word	0x00005c30


	//   ....[22]....
        /*021c*/ 	.word	0x00005cb0


	//   ....[23]....
        /*0220*/ 	.word	0x00005ce0


	//   ....[24]....
        /*0224*/ 	.word	0x00005d10


	//   ....[25]....
        /*0228*/ 	.word	0x00005ef0


	//   ....[26]....
        /*022c*/ 	.word	0x00005f30


	//   ....[27]....
        /*0230*/ 	.word	0x00005f60


	//   ....[28]....
        /*0234*/ 	.word	0x00005f90


	//   ....[29]....
        /*0238*/ 	.word	0x00006160


	//   ....[30]....
        /*023c*/ 	.word	0x00006190


	//   ....[31]....
        /*0240*/ 	.word	0x000061c0


	//   ....[32]....
        /*0244*/ 	.word	0x000061f0


	//   ....[33]....
        /*0248*/ 	.word	0x00006240


	//   ....[34]....
        /*024c*/ 	.word	0x000064d0


	//   ....[35]....
        /*0250*/ 	.word	0x00006500


	//   ....[36]....
        /*0254*/ 	.word	0x00006530


	//   ....[37]....
        /*0258*/ 	.word	0x00006550


	//   ....[38]....
        /*025c*/ 	.word	0x00006650


	//   ....[39]....
        /*0260*/ 	.word	0x00006690


	//   ....[40]....
        /*0264*/ 	.word	0x000066b0


	//   ....[41]....
        /*0268*/ 	.word	0x000066c0


	//   ....[42]....
        /*026c*/ 	.word	0x000067d0


	//   ....[43]....
        /*0270*/ 	.word	0x00006810


	//   ....[44]....
        /*0274*/ 	.word	0x00006840


	//   ....[45]....
        /*0278*/ 	.word	0x000068e0


	//   ....[46]....
        /*027c*/ 	.word	0x00006a40


	//   ....[47]....
        /*0280*/ 	.word	0x00006a80


	//   ....[48]....
        /*0284*/ 	.word	0x00006b50


	//   ....[49]....
        /*0288*/ 	.word	0x00006b80


	//   ....[50]....
        /*028c*/ 	.word	0x00006ce0


	//   ....[51]....
        /*0290*/ 	.word	0x00006d60


	//   ....[52]....
        /*0294*/ 	.word	0x00006d90


	//   ....[53]....
        /*0298*/ 	.word	0x00006ef0


	//   ....[54]....
        /*029c*/ 	.word	0x00007010


	//   ....[55]....
        /*02a0*/ 	.word	0x00007050


	//   ....[56]....
        /*02a4*/ 	.word	0x00007090


	//   ....[57]....
        /*02a8*/ 	.word	0x000070c0


	//   ....[58]....
        /*02ac*/ 	.word	0x000070f0


	//   ....[59]....
        /*02b0*/ 	.word	0x00007120


	//   ....[60]....
        /*02b4*/ 	.word	0x00007170


	//   ....[61]....
        /*02b8*/ 	.word	0x000071a0


	//   ....[62]....
        /*02bc*/ 	.word	0x000071d0


	//   ....[63]....
        /*02c0*/ 	.word	0x00007200


	//   ....[64]....
        /*02c4*/ 	.word	0x000087f0


	//   ....[65]....
        /*02c8*/ 	.word	0x00008830


	//   ....[66]....
        /*02cc*/ 	.word	0x00008870


	//   ....[67]....
        /*02d0*/ 	.word	0x000088b0


	//   ....[68]....
        /*02d4*/ 	.word	0x00008950


	//   ....[69]....
        /*02d8*/ 	.word	0x00008970


	//   ....[70]....
        /*02dc*/ 	.word	0x00008990


	//   ....[71]....
        /*02e0*/ 	.word	0x000089b0


	//   ....[72]....
        /*02e4*/ 	.word	0x000089f0


	//   ....[73]....
        /*02e8*/ 	.word	0x00008a20


	//   ....[74]....
        /*02ec*/ 	.word	0x00008a50


	//   ....[75]....
        /*02f0*/ 	.word	0x00008a80


	//   ....[76]....
        /*02f4*/ 	.word	0x00008b20


	//   ....[77]....
        /*02f8*/ 	.word	0x00008b50


	//   ....[78]....
        /*02fc*/ 	.word	0x00008b80


	//   ....[79]....
        /*0300*/ 	.word	0x00008bb0


	//   ....[80]....
        /*0304*/ 	.word	0x00008c60


	//   ....[81]....
        /*0308*/ 	.word	0x00008ce0


	//   ....[82]....
        /*030c*/ 	.word	0x00008d10


	//   ....[83]....
        /*0310*/ 	.word	0x00008d40


	//   ....[84]....
        /*0314*/ 	.word	0x00009420


	//   ....[85]....
        /*0318*/ 	.word	0x000096d0


	//   ....[86]....
        /*031c*/ 	.word	0x00009e40


	//   ....[87]....
        /*0320*/ 	.word	0x0000a2c0


	//   ....[88]....
        /*0324*/ 	.word	0x0000a310


	//   ....[89]....
        /*0328*/ 	.word	0x0000a340


	//   ....[90]....
        /*032c*/ 	.word	0x0000a360


	//   ....[91]....
        /*0330*/ 	.word	0x0000a380


	//   ....[92]....
        /*0334*/ 	.word	0x0000a430


	//   ....[93]....
        /*0338*/ 	.word	0x0000a480


	//   ....[94]....
        /*033c*/ 	.word	0x0000a4a0


	//   ....[95]....
        /*0340*/ 	.word	0x0000a4c0


	//   ....[96]....
        /*0344*/ 	.word	0x0000a4e0


	//----- nvinfo : EIATTR_EXIT_INSTR_OFFSETS
	.align		4
.L_3103:
        /*0348*/ 	.byte	0x04, 0x1c
        /*034a*/ 	.short	(.L_3105 - .L_3104)


	//   ....[0]....
.L_3104:
        /*034c*/ 	.word	0x0000a5a0


	//   ....[1]....
        /*0350*/ 	.word	0x0000a7e0


	//----- nvinfo : EIATTR_MAX_THREADS
	.align		4
.L_3105:
        /*0354*/ 	.byte	0x04, 0x05
        /*0356*/ 	.short	(.L_3107 - .L_3106)
.L_3106:
        /*0358*/ 	.word	0x00000020
        /*035c*/ 	.word	0x00000001
        /*0360*/ 	.word	0x00000001


	//----- nvinfo : EIATTR_CRS_STACK_SIZE
	.align		4
.L_3107:
        /*0364*/ 	.byte	0x04, 0x1e
        /*0366*/ 	.short	(.L_3109 - .L_3108)
.L_3108:
        /*0368*/ 	.word	0x00000000
.L_3109:


//--------------------- .nv.info._Z25selective_scan_bwd_kernelI32Selective_Scan_bwd_kernel_traitsILi32ELi8ELb0ELb1ELb0ELb0ELb0EN3c108BFloat16ENS1_7complexIfEEEEv12SSMParamsBwd --------------------------
	.section	.nv.info._Z25selective_scan_bwd_kernelI32Selective_Scan_bwd_kernel_traitsILi32ELi8ELb0ELb1ELb0ELb0ELb0EN3c108BFloat16ENS1_7complexIfEEEEv12SSMParamsBwd,"",@"SHT_CUDA_INFO"
	.sectionflags	@""
	.align	4


	//----- nvinfo : EIATTR_CUDA_API_VERSION
	.align		4
        /*0000*/ 	.byte	0x04, 0x37
        /*0002*/ 	.short	(.L_3111 - .L_3110)
.L_3110:
        /*0004*/ 	.word	0x00000082


	//----- nvinfo : EIATTR_SW2861232_WAR
	.align		4
.L_3111:
        /*0008*/ 	.byte	0x01, 0x35
	.zero		2


	//----- nvinfo : EIATTR_PARAM_CBANK
	.align		4
        /*000c*/ 	.byte	0x04, 0x0a
        /*000e*/ 	.short	(.L_3113 - .L_3112)
	.align		4
.L_3112:
        /*0010*/ 	.word	index@(.nv.constant0._Z25selective_scan_bwd_kernelI32Selective_Scan_bwd_kernel_traitsILi32ELi8ELb0ELb1ELb0ELb0ELb0EN3c108BFloat16ENS1_7complexIfEEEEv12SSMParamsBwd)
        /*0014*/ 	.short	0x0160
        /*0016*/ 	.short	0x01f0


	//----- nvinfo : EIATTR_CBANK_PARAM_SIZE
	.align		4
.L_3113:
        /*0018*/ 	.byte	0x03, 0x19
        /*001a*/ 	.short	0x01f0


	//----- nvinfo : EIATTR_KPARAM_INFO
	.align		4
        /*001c*/ 	.byte	0x04, 0x17
        /*001e*/ 	.short	(.L_3115 - .L_3114)
.L_3114:
        /*0020*/ 	.word	0x00000000
        /*0024*/ 	.short	0x0000
        /*0026*/ 	.short	0x0000
        /*0028*/ 	.byte	0x00, 0xf0, 0xc1, 0x07


	//----- nvinfo : EIATTR_MAXREG_COUNT
	.align		4
.L_3115:
        /*002c*/ 	.byte	0x03, 0x1b
        /*002e*/ 	.short	0x00ff


	//----- nvinfo : EIATTR_NUM_BARRIERS
	.align		4
        /*0030*/ 	.byte	0x02, 0x4c
        /*0032*/ 	.byte	0x01
	.zero		1


	//----- nvinfo : EIATTR_MERCURY_ISA_VERSION
	.align		4
        /*0034*/ 	.byte	0x03, 0x5f
        /*0036*/ 	.short	0x0000


	//----- nvinfo : EIATTR_COOP_GROUP_MASK_REGIDS
	.align		4
        /*0038*/ 	.byte	0x04, 0x29
        /*003a*/ 	.short	(.L_3117 - .L_3116)


	//   ....[0]....
.L_3116:
        /*003c*/ 	.word	0xffffffff


	//   ....[1]....
        /*0040*/ 	.word	0xffffffff


	//   ....[2]....
        /*0044*/ 	.word	0xffffffff


	//   ....[3]....
        /*0048*/ 	.word	0xffffffff


	//   ....[4]....
        /*004c*/ 	.word	0xffffffff


	//   ....[5]....
        /*0050*/ 	.word	0xffffffff


	//   ....[6]....
        /*0054*/ 	.word	0xffffffff


	//   ....[7]....
        /*0058*/ 	.word	0xffffffff


	//   ....[8]....
        /*005c*/ 	.word	0xffffffff


	//   ....[9]....
        /*0060*/ 	.word	0xffffffff


	//   ....[10]....
        /*0064*/ 	.word	0xffffffff


	//   ....[11]....
        /*0068*/ 	.word	0xffffffff


	//   ....[12]....
        /*006c*/ 	.word	0xffffffff


	//   ....[13]....
        /*0070*/ 	.word	0xffffffff


	//   ....[14]....
        /*0074*/ 	.word	0xffffffff


	//   ....[15]....
        /*0078*/ 	.word	0xffffffff


	//   ....[16]....
        /*007c*/ 	.word	0xffffffff


	//   ....[17]....
        /*0080*/ 	.word	0xffffffff


	//   ....[18]....
        /*0084*/ 	.word	0xffffffff


	//   ....[19]....
        /*0088*/ 	.word	0xffffffff


	//   ....[20]....
        /*008c*/ 	.word	0xffffffff


	//   ....[21]....
        /*0090*/ 	.word	0xffffffff


	//   ....[22]....
        /*0094*/ 	.word	0xffffffff


	//   ....[23]....
        /*0098*/ 	.word	0xffffffff


	//   ....[24]....
        /*009c*/ 	.word	0xffffffff


	//   ....[25]....
        /*00a0*/ 	.word	0xffffffff


	//   ....[26]....
        /*00a4*/ 	.word	0xffffffff


	//   ....[27]....
        /*00a8*/ 	.word	0xffffffff


	//   ....[28]....
        /*00ac*/ 	.word	0xffffffff


	//   ....[29]....
        /*00b0*/ 	.word	0xffffffff


	//   ....[30]....
        /*00b4*/ 	.word	0xffffffff


	//   ....[31]....
        /*00b8*/ 	.word	0xffffffff


	//   ....[32]....
        /*00bc*/ 	.word	0xffffffff


	//   ....[33]....
        /*00c0*/ 	.word	0xffffffff


	//   ....[34]....
        /*00c4*/ 	.word	0xffffffff


	//   ....[35]....
        /*00c8*/ 	.word	0xffffffff


	//   ....[36]....
        /*00cc*/ 	.word	0xffffffff


	//   ....[37]....
        /*00d0*/ 	.word	0xffffffff


	//   ....[38]....
        /*00d4*/ 	.word	0xffffffff


	//   ....[39]....
        /*00d8*/ 	.word	0xffffffff


	//   ....[40]....
        /*00dc*/ 	.word	0xffffffff


	//   ....[41]....
        /*00e0*/ 	.word	0xffffffff


	//   ....[42]....
        /*00e4*/ 	.word	0xffffffff


	//   ....[43]....
        /*00e8*/ 	.word	0xffffffff


	//   ....[44]....
        /*00ec*/ 	.word	0xffffffff


	//   ....[45]....
        /*00f0*/ 	.word	0xffffffff


	//   ....[46]....
        /*00f4*/ 	.word	0xffffffff


	//   ....[47]....
        /*00f8*/ 	.word	0xffffffff


	//   ....[48]....
        /*00fc*/ 	.word	0xffffffff


	//   ....[49]....
        /*0100*/ 	.word	0xffffffff


	//   ....[50]....
        /*0104*/ 	.word	0xffffffff


	//   ....[51]....
        /*0108*/ 	.word	0xffffffff


	//   ....[52]....
        /*010c*/ 	.word	0xffffffff


	//   ....[53]....
        /*0110*/ 	.word	0xffffffff


	//   ....[54]....
        /*0114*/ 	.word	0xffffffff


	//   ....[55]....
        /*0118*/ 	.word	0xffffffff


	//   ....[56]....
        /*011c*/ 	.word	0xffffffff


	//   ....[57]....
        /*0120*/ 	.word	0xffffffff


	//   ....[58]....
        /*0124*/ 	.word	0xffffffff


	//   ....[59]....
        /*0128*/ 	.word	0xffffffff


	//   ....[60]....
        /*012c*/ 	.word	0xffffffff


	//   ....[61]....
        /*0130*/ 	.word	0xffffffff


	//   ....[62]....
        /*0134*/ 	.word	0xffffffff


	//   ....[63]....
        /*0138*/ 	.word	0xffffffff


	//   ....[64]....
        /*013c*/ 	.word	0xffffffff


	//   ....[65]....
        /*0140*/ 	.word	0xffffffff


	//   ....[66]....
        /*0144*/ 	.word	0xffffffff


	//   ....[67]....
        /*0148*/ 	.word	0xffffffff


	//   ....[68]....
        /*014c*/ 	.word	0xffffffff


	//   ....[69]....
        /*0150*/ 	.word	0xffffffff


	//   ....[70]....
        /*0154*/ 	.word	0xffffffff


	//   ....[71]....
        /*0158*/ 	.word	0xffffffff


	//   ....[72]....
        /*015c*/ 	.word	0xffffffff


	//   ....[73]....
        /*0160*/ 	.word	0xffffffff


	//   ....[74]....
        /*0164*/ 	.word	0xffffffff


	//   ....[75]....
        /*0168*/ 	.word	0xffffffff


	//   ....[76]....
        /*016c*/ 	.word	0xffffffff


	//   ....[77]....
        /*0170*/ 	.word	0xffffffff


	//   ....[78]....
        /*0174*/ 	.word	0xffffffff


	//   ....[79]....
        /*0178*/ 	.word	0xffffffff


	//   ....[80]....
        /*017c*/ 	.word	0xffffffff


	//   ....[81]....
        /*0180*/ 	.word	0xffffffff


	//   ....[82]....
        /*0184*/ 	.word	0xffffffff


	//   ....[83]....
        /*0188*/ 	.word	0xffffffff


	//   ....[84]....
        /*018c*/ 	.word	0xffffffff


	//   ....[85]....
        /*0190*/ 	.word	0xffffffff


	//   ....[86]....
        /*0194*/ 	.word	0xffffffff


	//   ....[87]....
        /*0198*/ 	.word	0xffffffff


	//   ....[88]....
        /*019c*/ 	.word	0xffffffff


	//   ....[89]....
        /*01a0*/ 	.word	0xffffffff


	//   ....[90]....
        /*01a4*/ 	.word	0xffffffff


	//   ....[91]....
        /*01a8*/ 	.word	0xffffffff


	//----- nvinfo : EIATTR_COOP_GROUP_INSTR_OFFSETS
	.align		4
.L_3117:
        /*01ac*/ 	.byte	0x04, 0x28
        /*01ae*/ 	.short	(.L_3119 - .L_3118)


	//   ....[0]....
.L_3118:
        /*01b0*/ 	.word	0x00000c90


	//   ....[1]....
        /*01b4*/ 	.word	0x00000fb0


	//   ....[2]....
        /*01b8*/ 	.word	0x00001200


	//   ....[3]....
        /*01bc*/ 	.word	0x00002030


	//   ....[4]....
        /*01c0*/ 	.word	0x00002d10


	//   ....[5]....
        /*01c4*/ 	.word	0x00002d50


	//   ....[6]....
        /*01c8*/ 	.word	0x00002d90


	//   ....[7]....
        /*01cc*/ 	.word	0x00002db0


	//   ....[8]....
        /*01d0*/ 	.word	0x00002dc0


	//   ....[9]....
        /*01d4*/ 	.word	0x00002dd0


	//   ....[10]....
        /*01d8*/ 	.word	0x00002e90


	//   ....[11]....
        /*01dc*/ 	.word	0x00002ec0


	//   ....[12]....
        /*01e0*/ 	.word	0x00002f00


	//   ....[13]....
        /*01e4*/ 	.word	0x00002f20


	//   ....[14]....
        /*01e8*/ 	.word	0x00003070


	//   ....[15]....
        /*01ec*/ 	.word	0x000030a0


	//   ....[16]....
        /*01f0*/ 	.word	0x000030d0


	//   ....[17]....
        /*01f4*/ 	.word	0x00003100


	//   ....[18]....
        /*01f8*/ 	.word	0x000032b0


	//   ....[19]....
        /*01fc*/ 	.word	0x000032e0


	//   ....[20]....
        /*0200*/ 	.word	0x00003310


	//   ....[21]....
        /*0204*/ 	.word	0x00003340


	//   ....[22]....
        /*0208*/ 	.word	0x000034f0


	//   ....[23]....
        /*020c*/ 	.word	0x00003520


	//   ....[24]....
        /*0210*/ 	.word	0x00003580


	//   ....[25]....
        /*0214*/ 	.word	0x000035b0


	//   ....[26]....
        /*0218*/ 	.word	0x00003790


	//   ....[27]....
        /*021c*/ 	.word	0x00003800


	//   ....[28]....
        /*0220*/ 	.word	0x00003830


	//   ....[29]....
        /*0224*/ 	.word	0x00003860


	//   ....[30]....
        /*0228*/ 	.word	0x00003a50


	//   ....[31]....
        /*022c*/ 	.word	0x00003a80


	//   ....[32]....
        /*0230*/ 	.word	0x00003aa0


	//   ....[33]....
        /*0234*/ 	.word	0x00003ab0


	//   ....[34]....
        /*0238*/ 	.word	0x00003bb0


	//   ....[35]....
        /*023c*/ 	.word	0x00003bf0


	//   ....[36]....
        /*0240*/ 	.word	0x00003c20


	//   ....[37]....
        /*0244*/ 	.word	0x00003c40


	//   ....[38]....
        /*0248*/ 	.word	0x00003d40


	//   ....[39]....
        /*024c*/ 	.word	0x00003d80


	//   ....[40]....
        /*0250*/ 	.word	0x00003db0


	//   ....[41]....
        /*0254*/ 	.word	0x00003de0


	//   ....[42]....
        /*0258*/ 	.word	0x00003f70


	//   ....[43]....
        /*025c*/ 	.word	0x00003fb0


	//   ....[44]....
        /*0260*/ 	.word	0x00003ff0


	//   ....[45]....
        /*0264*/ 	.word	0x00004020


	//   ....[46]....
        /*0268*/ 	.word	0x00004160


	//   ....[47]....
        /*026c*/ 	.word	0x000041a0


	//   ....[48]....
        /*0270*/ 	.word	0x000041d0


	//   ....[49]....
        /*0274*/ 	.word	0x00004210


	//   ....[50]....
        /*0278*/ 	.word	0x00004340


	//   ....[51]....
        /*027c*/ 	.word	0x00004380


	//   ....[52]....
        /*0280*/ 	.word	0x000043c0


	//   ....[53]....
        /*0284*/ 	.word	0x000043f0


	//   ....[54]....
        /*0288*/ 	.word	0x00004420


	//   ....[55]....
        /*028c*/ 	.word	0x00004450


	//   ....[56]....
        /*0290*/ 	.word	0x00004480


	//   ....[57]....
        /*0294*/ 	.word	0x000044b0


	//   ....[58]....
        /*0298*/ 	.word	0x00004500


	//   ....[59]....
        /*029c*/ 	.word	0x00004530


	//   ....[60]....
        /*02a0*/ 	.word	0x00005a10


	//   ....[61]....
        /*02a4*/ 	.word	0x00005a50


	//   ....[62]....
        /*02a8*/ 	.word	0x00005a80


	//   ....[63]....
        /*02ac*/ 	.word	0x00005ab0


	//   ....[64]....
        /*02b0*/ 	.word	0x00005b20


	//   ....[65]....
        /*02b4*/ 	.word	0x00005b50


	//   ....[66]....
        /*02b8*/ 	.word	0x00005b80


	//   ....[67]....
        /*02bc*/ 	.word	0x00005b90


	//   ....[68]....
        /*02c0*/ 	.word	0x00005bc0


	//   ....[69]....
        /*02c4*/ 	.word	0x00005bf0


	//   ....[70]....
        /*02c8*/ 	.word	0x00005c20


	//   ....[71]....
        /*02cc*/ 	.word	0x00005c60


	//   ....[72]....
        /*02d0*/ 	.word	0x00005d70


	//   ....[73]....
        /*02d4*/ 	.word	0x00005db0


	//   ....[74]....
        /*02d8*/ 	.word	0x00005de0


	//   ....[75]....
        /*02dc*/ 	.word	0x00005e10


	//   ....[76]....
        /*02e0*/ 	.word	0x00005f50


	//   ....[77]....
        /*02e4*/ 	.word	0x00005f90


	//   ....[78]....
        /*02e8*/ 	.word	0x00005fc0


	//   ....[79]....
        /*02ec*/ 	.word	0x00005ff0


	//   ....[80]....
        /*02f0*/ 	.word	0x000065e0


	//   ....[81]....
        /*02f4*/ 	.word	0x00006b00


	//   ....[82]....
        /*02f8*/ 	.word	0x00006f60


	//   ....[83]....
        /*02fc*/ 	.word	0x00006fb0


	//   ....[84]....
        /*0300*/ 	.word	0x00006fe0


	//   ....[85]....
        /*0304*/ 	.word	0x00007000


	//   ....[86]....
        /*0308*/ 	.word	0x00007020


	//   ....[87]....
        /*030c*/ 	.word	0x000070d0


	//   ....[88]....
        /*0310*/ 	.word	0x00007120


	//   ....[89]....
        /*0314*/ 	.word	0x00007140


	//   ....[90]....
        /*0318*/ 	.word	0x00007160


	//   ....[91]....
        /*031c*/ 	.word	0x00007180


	//----- nvinfo : EIATTR_EXIT_INSTR_OFFSETS
	.align		4
.L_3119:
        /*0320*/ 	.byte	0x04, 0x1c
        /*0322*/ 	.short	(.L_3121 - .L_3120)


	//   ....[0]....
.L_3120:
        /*0324*/ 	.word	0x00007240


	//   ....[1]....
        /*0328*/ 	.word	0x00007480


	//----- nvinfo : EIATTR_MAX_THREADS
	.align		4
.L_3121:
        /*032c*/ 	.byte	0x04, 0x05
        /*032e*/ 	.short	(.L_3123 - .L_3122)
.L_3122:
        /*0330*/ 	.word	0x00000020
        /*0334*/ 	.word	0x00000001
        /*0338*/ 	.word	0x00000001


	//----- nvinfo : EIATTR_CRS_STACK_SIZE
	.align		4
.L_3123:
        /*033c*/ 	.byte	0x04, 0x1e
        /*033e*/ 	.short	(.L_3125 - .L_3124)
.L_3124:
        /*0340*/ 	.word	0x00000000
.L_3125:


//--------------------- .nv.info._Z25selective_scan_bwd_kernelI32Selective_Scan_bwd_kernel_traitsILi32ELi8ELb0ELb1ELb0ELb0ELb1EN3c108BFloat16ENS1_7complexIfEEEEv12SSMParamsBwd --------------------------
	.section	.nv.info._Z25selective_scan_bwd_kernelI32Selective_Scan_bwd_kernel_traitsILi32ELi8ELb0ELb1ELb0ELb0ELb1EN3c108BFloat16ENS1_7complexIfEEEEv12SSMParamsBwd,"",@"SHT_CUDA_INFO"
	.sectionflags	@""
	.align	4


	//----- nvinfo : EIATTR_CUDA_API_VERSION
	.align		4
        /*0000*/ 	.byte	0x04, 0x37
        /*0002*/ 	.short	(.L_3127 - .L_3126)
.L_3126:
        /*0004*/ 	.word	0x00000082


	//----- nvinfo : EIATTR_SW2861232_WAR
	.align		4
.L_3127:
        /*0008*/ 	.byte	0x01, 0x35
	.zero		2


	//----- nvinfo : EIATTR_PARAM_CBANK
	.align		4
        /*000c*/ 	.byte	0x04, 0x0a
        /*000e*/ 	.short	(.L_3129 - .L_3128)
	.align		4
.L_3128:
        /*0010*/ 	.word	index@(.nv.constant0._Z25selective_scan_bwd_kernelI32Selective_Scan_bwd_kernel_traitsILi32ELi8ELb0ELb1ELb0ELb0ELb1EN3c108BFloat16ENS1_7complexIfEEEEv12SSMParamsBwd)
        /*0014*/ 	.short	0x0160
        /*0016*/ 	.short	0x01f0


	//----- nvinfo : EIATTR_CBANK_PARAM_SIZE
	.align		4
.L_3129:
        /*0018*/ 	.byte	0x03, 0x19
        /*001a*/ 	.short	0x01f0


	//----- nvinfo : EIATTR_KPARAM_INFO
	.align		4
        /*001c*/ 	.byte	0x04, 0x17
        /*001e*/ 	.short	(.L_3131 - .L_3130)
.L_3130:
        /*0020*/ 	.word	0x00000000
        /*0024*/ 	.short	0x0000
        /*0026*/ 	.short	0x0000
        /*0028*/ 	.byte	0x00, 0xf0, 0xc1, 0x07


	//----- nvinfo : EIATTR_MAXREG_COUNT
	.align		4
.L_3131:
        /*002c*/ 	.byte	0x03, 0x1b
        /*002e*/ 	.short	0x00ff


	//----- nvinfo : EIATTR_NUM_BARRIERS
	.align		4
        /*0030*/ 	.byte	0x02, 0x4c
        /*0032*/ 	.byte	0x01
	.zero		1


	//----- nvinfo : EIATTR_MERCURY_ISA_VERSION
	.align		4
        /*0034*/ 	.byte	0x03, 0x5f
        /*0036*/ 	.short	0x0000


	//----- nvinfo : EIATTR_COOP_GROUP_MASK_REGIDS
	.align		4
        /*0038*/ 	.byte	0x04, 0x29
        /*003a*/ 	.short	(.L_3133 - .L_3132)


	//   ....[0]....
.L_3132:
        /*003c*/ 	.word	0xffffffff


	//   ....[1]....
        /*0040*/ 	.word	0xffffffff


	//   ....[2]....
        /*0044*/ 	.word	0xffffffff


	//   ....[3]....
        /*0048*/ 	.word	0xffffffff


	//   ....[4]....
        /*004c*/ 	.word	0xffffffff


	//   ....[5]....
        /*0050*/ 	.word	0xffffffff


	//   ....[6]....
        /*0054*/ 	.word	0xffffffff


	//   ....[7]....
        /*0058*/ 	.word	0xffffffff


	//   ....[8]....
        /*005c*/ 	.word	0xffffffff


	//   ....[9]....
        /*0060*/ 	.word	0xffffffff


	//   ....[10]....
        /*0064*/ 	.word	0xffffffff


	//   ....[11]....
        /*0068*/ 	.word	0xffffffff


	//   ....[12]....
        /*006c*/ 	.word	0xffffffff


	//   ....[13]....
        /*0070*/ 	.word	0xffffffff


	//   ....[14]....
        /*0074*/ 	.word	0xffffffff


	//   ....[15]....
        /*0078*/ 	.word	0xffffffff


	//   ....[16]....
        /*007c*/ 	.word	0xffffffff


	//   ....[17]....
        /*0080*/ 	.word	0xffffffff


	//   ....[18]....
        /*0084*/ 	.word	0xffffffff


	//   ....[19]....
        /*0088*/ 	.word	0xffffffff


	//   ....[20]....
        /*008c*/ 	.word	0xffffffff


	//   ....[21]....
        /*0090*/ 	.word	0xffffffff


	//   ....[22]....
        /*0094*/ 	.word	0xffffffff


	//   ....[23]....
        /*0098*/ 	.word	0xffffffff


	//   ....[24]....
        /*009c*/ 	.word	0xffffffff


	//   ....[25]....
        /*00a0*/ 	.word	0xffffffff


	//   ....[26]....
        /*00a4*/ 	.word	0xffffffff


	//   ....[27]....
        /*00a8*/ 	.word	0xffffffff


	//   ....[28]....
        /*00ac*/ 	.word	0xffffffff


	//   ....[29]....
        /*00b0*/ 	.word	0xffffffff


	//   ....[30]....
        /*00b4*/ 	.word	0xffffffff


	//   ....[31]....
        /*00b8*/ 	.word	0xffffffff


	//   ....[32]....
        /*00bc*/ 	.word	0xffffffff


	//   ....[33]....
        /*00c0*/ 	.word	0xffffffff


	//   ....[34]....
        /*00c4*/ 	.word	0xffffffff


	//   ....[35]....
        /*00c8*/ 	.word	0xffffffff


	//   ....[36]....
        /*00cc*/ 	.word	0xffffffff


	//   ....[37]....
        /*00d0*/ 	.word	0xffffffff


	//   ....[38]....
        /*00d4*/ 	.word	0xffffffff


	//   ....[39]....
        /*00d8*/ 	.word	0xffffffff


	//   ....[40]....
        /*00dc*/ 	.word	0xffffffff


	//   ....[41]....
        /*00e0*/ 	.word	0xffffffff


	//   ....[42]....
        /*00e4*/ 	.word	0xffffffff


	//   ....[43]....
        /*00e8*/ 	.word	0xffffffff


	//   ....[44]....
        /*00ec*/ 	.word	0xffffffff


	//   ....[45]....
        /*00f0*/ 	.word	0xffffffff


	//   ....[46]....
        /*00f4*/ 	.word	0xffffffff


	//   ....[47]....
        /*00f8*/ 	.word	0xffffffff


	//   ....[48]....
        /*00fc*/ 	.word	0xffffffff


	//   ....[49]....
        /*0100*/ 	.word	0xffffffff


	//   ....[50]....
        /*0104*/ 	.word	0xffffffff


	//   ....[51]....
        /*0108*/ 	.word	0xffffffff


	//   ....[52]....
        /*010c*/ 	.word	0xffffffff


	//   ....[53]....
        /*0110*/ 	.word	0xffffffff


	//   ....[54]....
        /*0114*/ 	.word	0xffffffff


	//   ....[55]....
        /*0118*/ 	.word	0xffffffff


	//   ....[56]....
        /*011c*/ 	.word	0xffffffff


	//   ....[57]....
        /*0120*/ 	.word	0xffffffff


	//   ....[58]....
        /*0124*/ 	.word	0xffffffff


	//   ....[59]....
        /*0128*/ 	.word	0xffffffff


	//   ....[60]....
        /*012c*/ 	.word	0xffffffff


	//   ....[61]....
        /*0130*/ 	.word	0xffffffff


	//   ....[62]....
        /*0134*/ 	.word	0xffffffff


	//   ....[63]....
        /*0138*/ 	.word	0xffffffff


	//   ....[64]....
        /*013c*/ 	.word	0xffffffff


	//   ....[65]....
        /*0140*/ 	.word	0xffffffff


	//   ....[66]....
        /*0144*/ 	.word	0xffffffff


	//   ....[67]....
        /*0148*/ 	.word	0xffffffff


	//   ....[68]....
        /*014c*/ 	.word	0xffffffff


	//   ....[69]....
        /*0150*/ 	.word	0xffffffff


	//   ....[70]....
        /*0154*/ 	.word	0xffffffff


	//   ....[71]....
        /*0158*/ 	.word	0xffffffff


	//   ....[72]....
        /*015c*/ 	.word	0xffffffff


	//   ....[73]....
        /*0160*/ 	.word	0xffffffff


	//   ....[74]....
        /*0164*/ 	.word	0xffffffff


	//   ....[75]....
        /*0168*/ 	.word	0xffffffff


	//   ....[76]....
        /*016c*/ 	.word	0xffffffff


	//   ....[77]....
        /*0170*/ 	.word	0xffffffff


	//   ....[78]....
        /*0174*/ 	.word	0xffffffff


	//   ....[79]....
        /*0178*/ 	.word	0xffffffff


	//   ....[80]....
        /*017c*/ 	.word	0xffffffff


	//   ....[81]....
        /*0180*/ 	.word	0xffffffff


	//   ....[82]....
        /*0184*/ 	.word	0xffffffff


	//   ....[83]....
        /*0188*/ 	.word	0xffffffff


	//   ....[84]....
        /*018c*/ 	.word	0xffffffff


	//   ....[85]....
        /*0190*/ 	.word	0xffffffff


	//   ....[86]....
        /*0194*/ 	.word	0xffffffff


	//   ....[87]....
        /*0198*/ 	.word	0xffffffff


	//   ....[88]....
        /*019c*/ 	.word	0xffffffff


	//   ....[89]....
        /*01a0*/ 	.word	0xffffffff


	//   ....[90]....
        /*01a4*/ 	.word	0xffffffff


	//   ....[91]....
        /*01a8*/ 	.word	0xffffffff


	//   ....[92]....
        /*01ac*/ 	.word	0xffffffff


	//   ....[93]....
        /*01b0*/ 	.word	0xffffffff


	//   ....[94]....
        /*01b4*/ 	.word	0xffffffff


	//   ....[95]....
        /*01b8*/ 	.word	0xffffffff


	//----- nvinfo : EIATTR_COOP_GROUP_INSTR_OFFSETS
	.align		4
.L_3133:
        /*01bc*/ 	.byte	0x04, 0x28
        /*01be*/ 	.short	(.L_3135 - .L_3134)


	//   ....[0]....
.L_3134:
        /*01c0*/ 	.word	0x00000cd0


	//   ....[1]....
        /*01c4*/ 	.word	0x00001010


	//   ....[2]....
        /*01c8*/ 	.word	0x00001560


	//   ....[3]....
        /*01cc*/ 	.word	0x000017b0


	//   ....[4]....
        /*01d0*/ 	.word	0x00001bc0


	//   ....[5]....
        /*01d4*/ 	.word	0x00002130


	//   ....[6]....
        /*01d8*/ 	.word	0x000028a0


	//   ....[7]....
        /*01dc*/ 	.word	0x00003890


	//   ....[8]....
        /*01e0*/ 	.word	0x00004550


	//   ....[9]....
        /*01e4*/ 	.word	0x00004590


	//   ....[10]....
        /*01e8*/ 	.word	0x000045d0


	//   ....[11]....
        /*01ec*/ 	.word	0x000045f0


	//   ....[12]....
        /*01f0*/ 	.word	0x00004600


	//   ....[13]....
        /*01f4*/ 	.word	0x000046c0


	//   ....[14]....
        /*01f8*/ 	.word	0x000046f0


	//   ....[15]....
        /*01fc*/ 	.word	0x00004730


	//   ....[16]....
        /*0200*/ 	.word	0x00004760


	//   ....[17]....
        /*0204*/ 	.word	0x000048a0


	//   ....[18]....
        /*0208*/ 	.word	0x000048d0


	//   ....[19]....
        /*020c*/ 	.word	0x00004900


	//   ....[20]....
        /*0210*/ 	.word	0x00004930


	//   ....[21]....
        /*0214*/ 	.word	0x00004ae0


	//   ....[22]....
        /*0218*/ 	.word	0x00004b10


	//   ....[23]....
        /*021c*/ 	.word	0x00004b40


	//   ....[24]....
        /*0220*/ 	.word	0x00004b70


	//   ....[25]....
        /*0224*/ 	.word	0x00004d20


	//   ....[26]....
        /*0228*/ 	.word	0x00004d50


	//   ....[27]....
        /*022c*/ 	.word	0x00004db0


	//   ....[28]....
        /*0230*/ 	.word	0x00004de0


	//   ....[29]....
        /*0234*/ 	.word	0x00004fc0


	//   ....[30]....
        /*0238*/ 	.word	0x00005020


	//   ....[31]....
        /*023c*/ 	.word	0x00005050


	//   ....[32]....
        /*0240*/ 	.word	0x00005080


	//   ....[33]....
        /*0244*/ 	.word	0x000050b0


	//   ....[34]....
        /*0248*/ 	.word	0x00005240


	//   ....[35]....
        /*024c*/ 	.word	0x000052c0


	//   ....[36]....
        /*0250*/ 	.word	0x000052e0


	//   ....[37]....
        /*0254*/ 	.word	0x000052f0


	//   ....[38]....
        /*0258*/ 	.word	0x000053f0


	//   ....[39]....
        /*025c*/ 	.word	0x00005430


	//   ....[40]....
        /*0260*/ 	.word	0x00005460


	//   ....[41]....
        /*0264*/ 	.word	0x00005480


	//   ....[42]....
        /*0268*/ 	.word	0x00005580


	//   ....[43]....
        /*026c*/ 	.word	0x000055c0


	//   ....[44]....
        /*0270*/ 	.word	0x000055f0


	//   ....[45]....
        /*0274*/ 	.word	0x00005620


	//   ....[46]....
        /*0278*/ 	.word	0x000057b0


	//   ....[47]....
        /*027c*/ 	.word	0x000057f0


	//   ....[48]....
        /*0280*/ 	.word	0x00005820


	//   ....[49]....
        /*0284*/ 	.word	0x00005850


	//   ....[50]....
        /*0288*/ 	.word	0x000059a0


	//   ....[51]....
        /*028c*/ 	.word	0x000059e0


	//   ....[52]....
        /*0290*/ 	.word	0x00005a10


	//   ....[53]....
        /*0294*/ 	.word	0x00005a70


	//   ....[54]....
        /*0298*/ 	.word	0x00005b80


	//   ....[55]....
        /*029c*/ 	.word	0x00005bc0


	//   ....[56]....
        /*02a0*/ 	.word	0x00005c00


	//   ....[57]....
        /*02a4*/ 	.word	0x00005c30


	//   ....[58]....
        /*02a8*/ 	.word	0x00005c80


	//   ....[59]....
        /*02ac*/ 	.word	0x00005cb0


	//   ....[60]....
        /*02b0*/ 	.word	0x00005d10


	//   ....[61]....
        /*02b4*/ 	.word	0x00005d40


	//   ....[62]....
        /*02b8*/ 	.word	0x00005d70


	//   ....[63]....
        /*02bc*/ 	.word	0x00005da0


	//   ....[64]....
        /*02c0*/ 	.word	0x00007240


	//   ....[65]....
        /*02c4*/ 	.word	0x00007280


	//   ....[66]....
        /*02c8*/ 	.word	0x000072b0


	//   ....[67]....
        /*02cc*/ 	.word	0x000072e0


	//   ....[68]....
        /*02d0*/ 	.word	0x00007350


	//   ....[69]....
        /*02d4*/ 	.word	0x00007380


	//   ....[70]....
        /*02d8*/ 	.word	0x000073b0


	//   ....[71]....
        /*02dc*/ 	.word	0x000073c0


	//   ....[72]....
        /*02e0*/ 	.word	0x000073f0


	//   ....[73]....
        /*02e4*/ 	.word	0x00007420


	//   ....[74]....
        /*02e8*/ 	.word	0x00007450


	//   ....[75]....
        /*02ec*/ 	.word	0x00007480


	//   ....[76]....
        /*02f0*/ 	.word	0x00007540


	//   ....[77]....
        /*02f4*/ 	.word	0x00007570


	//   ....[78]....
        /*02f8*/ 	.word	0x000075c0


	//   ....[79]....
        /*02fc*/ 	.word	0x000075f0


	//   ....[80]....
        /*0300*/ 	.word	0x00007760


	//   ....[81]....
        /*0304*/ 	.word	0x000077a0


	//   ....[82]....
        /*0308*/ 	.word	0x000077d0


	//   ....[83]....
        /*030c*/ 	.word	0x00007800


	//   ....[84]....
        /*0310*/ 	.word	0x00007db0


	//   ....[85]....
        /*0314*/ 	.word	0x000082f0


	//   ....[86]....
        /*0318*/ 	.word	0x00008770


	//   ....[87]....
        /*031c*/ 	.word	0x000087c0


	//   ....[88]....
        /*0320*/ 	.word	0x000087f0


	//   ....[89]....
        /*0324*/ 	.word	0x00008810


	//   ....[90]....
        /*0328*/ 	.word	0x00008830


	//   ....[91]....
        /*032c*/ 	.word	0x000088e0


	//   ....[92]....
        /*0330*/ 	.word	0x00008930


	//   ....[93]....
        /*0334*/ 	.word	0x00008950


	//   ....[94]....
        /*0338*/ 	.word	0x00008970


	//   ....[95]....
        /*033c*/ 	.word	0x00008990


	//----- nvinfo : EIATTR_EXIT_INSTR_OFFSETS
	.align		4
.L_3135:
        /*0340*/ 	.byte	0x04, 0x1c
        /*0342*/ 	.short	(.L_3137 - .L_3136)


	//   ....[0]....
.L_3136:
        /*0344*/ 	.word	0x00008a50


	//   ....[1]....
        /*0348*/ 	.word	0x00008c90


	//----- nvinfo : EIATTR_MAX_THREADS
	.align		4
.L_3137:
        /*034c*/ 	.byte	0x04, 0x05
        /*034e*/ 	.short	(.L_3139 - .L_3138)
.L_3138:
        /*0350*/ 	.word	0x00000020
        /*0354*/ 	.word	0x00000001
        /*0358*/ 	.word	0x00000001


	//----- nvinfo : EIATTR_CRS_STACK_SIZE
	.align		4
.L_3139:
        /*035c*/ 	.byte	0x04, 0x1e
        /*035e*/ 	.short	(.L_3141 - .L_3140)
.L_3140:
        /*0360*/ 	.word	0x00000000
.L_3141:


//--------------------- .nv.info._Z25selective_scan_bwd_kernelI32Selective_Scan_bwd_kernel_traitsILi32ELi8ELb0ELb1ELb0ELb1ELb0EN3c108BFloat16ENS1_7complexIfEEEEv12SSMParamsBwd --------------------------
	.section	.nv.info._Z25selective_scan_bwd_kernelI32Selective_Scan_bwd_kernel_traitsILi32ELi8ELb0ELb1ELb0ELb1ELb0EN3c108BFloat16ENS1_7complexIfEEEEv12SSMParamsBwd,"",@"SHT_CUDA_INFO"
	.sectionflags	@""
	.align	4


	//----- nvinfo : EIATTR_CUDA_API_VERSION
	.align		4
        /*0000*/ 	.byte	0x04, 0x37
        /*0002*/ 	.short	(.L_3143 - .L_3142)
.L_3142:
        /*0004*/ 	.word	0x00000082


	//----- nvinfo : EIATTR_SW2861232_WAR
	.align		4
.L_3143:
        /*0008*/ 	.byte	0x01, 0x35
	.zero		2


	//----- nvinfo : EIATTR_PARAM_CBANK
	.align		4
        /*000c*/ 	.byte	0x04, 0x0a
        /*000e*/ 	.short	(.L_3145 - .L_3144)
	.align		4
.L_3144:
        /*0010*/ 	.word	index@(.nv.constant0._Z25selective_scan_bwd_kernelI32Selective_Scan_bwd_kernel_traitsILi32ELi8ELb0ELb1ELb0ELb1ELb0EN3c108BFloat16ENS1_7complexIfEEEEv12SSMParamsBwd)
        /*0014*/ 	.short	0x0160
        /*0016*/ 	.short	0x01f0


	//----- nvinfo : EIATTR_CBANK_PARAM_SIZE
	.align		4
.L_3145:
        /*0018*/ 	.byte	0x03, 0x19
        /*001a*/ 	.short	0x01f0


	//----- nvinfo : EIATTR_KPARAM_INFO
	.align		4
        /*001c*/ 	.byte	0x04, 0x17
        /*001e*/ 	.short	(.L_3147 - .L_3146)
.L_3146:
        /*0020*/ 	.word	0x00000000
        /*0024*/ 	.short	0x0000
        /*0026*/ 	.short	0x0000
        /*0028*/ 	.byte	0x00, 0xf0, 0xc1, 0x07


	//----- nvinfo : EIATTR_MAXREG_COUNT
	.align		4
.L_3147:
        /*002c*/ 	.byte	0x03, 0x1b
        /*002e*/ 	.short	0x00ff


	//----- nvinfo : EIATTR_NUM_BARRIERS
	.align		4
        /*0030*/ 	.byte	0x02, 0x4c
        /*0032*/ 	.byte	0x01
	.zero		1


	//----- nvinfo : EIATTR_MERCURY_ISA_VERSION
	.align		4
        /*0034*/ 	.byte	0x03, 0x5f
        /*0036*/ 	.short	0x0000


	//----- nvinfo : EIATTR_COOP_GROUP_MASK_REGIDS
	.align		4
        /*0038*/ 	.byte	0x04, 0x29
        /*003a*/ 	.short	(.L_3149 - .L_3148)


	//   ....[0]....
.L_3148:
        /*003c*/ 	.word	0xffffffff


	//   ....[1]....
        /*0040*/ 	.word	0xffffffff


	//   ....[2]....
        /*0044*/ 	.word	0xffffffff


	//   ....[3]....
        /*0048*/ 	.word	0xffffffff


	//   ....[4]....
        /*004c*/ 	.word	0xffffffff


	//   ....[5]....
        /*0050*/ 	.word	0xffffffff


	//   ....[6]....
        /*0054*/ 	.word	0xffffffff


	//   ....[7]....
        /*0058*/ 	.word	0xffffffff


	//   ....[8]....
        /*005c*/ 	.word	0xffffffff


	//   ....[9]....
        /*0060*/ 	.word	0xffffffff


	//   ....[10]....
        /*0064*/ 	.word	0xffffffff


	//   ....[11]....
        /*0068*/ 	.word	0xffffffff


	//   ....[12]....
        /*006c*/ 	.word	0xffffffff


	//   ....[13]....
        /*0070*/ 	.word	0xffffffff


	//   ....[14]....
        /*0074*/ 	.word	0xffffffff


	//   ....[15]....
        /*0078*/ 	.word	0xffffffff


	//   ....[16]....
        /*007c*/ 	.word	0xffffffff


	//   ....[17]....
        /*0080*/ 	.word	0xffffffff


	//   ....[18]....
        /*0084*/ 	.word	0xffffffff


	//   ....[19]....
        /*0088*/ 	.word	0xffffffff


	//   ....[20]....
        /*008c*/ 	.word	0xffffffff


	//   ....[21]....
        /*0090*/ 	.word	0xffffffff


	//   ....[22]....
        /*0094*/ 	.word	0xffffffff


	//   ....[23]....
        /*0098*/ 	.word	0xffffffff


	//   ....[24]....
        /*009c*/ 	.word	0xffffffff


	//   ....[25]....
        /*00a0*/ 	.word	0xffffffff


	//   ....[26]....
        /*00a4*/ 	.word	0xffffffff


	//   ....[27]....
        /*00a8*/ 	.word	0xffffffff


	//   ....[28]....
        /*00ac*/ 	.word	0xffffffff


	//   ....[29]....
        /*00b0*/ 	.word	0xffffffff


	//   ....[30]....
        /*00b4*/ 	.word	0xffffffff


	//   ....[31]....
        /*00b8*/ 	.word	0xffffffff


	//   ....[32]....
        /*00bc*/ 	.word	0xffffffff


	//   ....[33]....
        /*00c0*/ 	.word	0xffffffff


	//   ....[34]....
        /*00c4*/ 	.word	0xffffffff


	//   ....[35]....
        /*00c8*/ 	.word	0xffffffff


	//   ....[36]....
        /*00cc*/ 	.word	0xffffffff


	//   ....[37]....
        /*00d0*/ 	.word	0xffffffff


	//   ....[38]....
        /*00d4*/ 	.word	0xffffffff


	//   ....[39]....
        /*00d8*/ 	.word	0xffffffff


	//   ....[40]....
        /*00dc*/ 	.word	0xffffffff


	//   ....[41]....
        /*00e0*/ 	.word	0xffffffff


	//   ....[42]....
        /*00e4*/ 	.word	0xffffffff


	//   ....[43]....
        /*00e8*/ 	.word	0xffffffff


	//   ....[44]....
        /*00ec*/ 	.word	0xffffffff


	//   ....[45]....
        /*00f0*/ 	.word	0xffffffff


	//   ....[46]....
        /*00f4*/ 	.word	0xffffffff


	//   ....[47]....
        /*00f8*/ 	.word	0xffffffff


	//   ....[48]....
        /*00fc*/ 	.word	0xffffffff


	//   ....[49]....
        /*0100*/ 	.word	0xffffffff


	//   ....[50]....
        /*0104*/ 	.word	0xffffffff


	//   ....[51]....
        /*0108*/ 	.word	0xffffffff


	//   ....[52]....
        /*010c*/ 	.word	0xffffffff


	//   ....[53]....
        /*0110*/ 	.word	0xffffffff


	//   ....[54]....
        /*0114*/ 	.word	0xffffffff


	//   ....[55]....
        /*0118*/ 	.word	0xffffffff


	//   ....[56]....
        /*011c*/ 	.word	0xffffffff


	//   ....[57]....
        /*0120*/ 	.word	0xffffffff


	//   ....[58]....
        /*0124*/ 	.word	0xffffffff


	//   ....[59]....
        /*0128*/ 	.word	0xffffffff


	//   ....[60]....
        /*012c*/ 	.word	0xffffffff


	//   ....[61]....
        /*0130*/ 	.word	0xffffffff


	//   ....[62]....
        /*0134*/ 	.word	0xffffffff


	//   ....[63]....
        /*0138*/ 	.word	0xffffffff


	//   ....[64]....
        /*013c*/ 	.word	0xffffffff


	//   ....[65]....
        /*0140*/ 	.word	0xffffffff


	//   ....[66]....
        /*0144*/ 	.word	0xffffffff


	//   ....[67]....
        /*0148*/ 	.word	0xffffffff


	//   ....[68]....
        /*014c*/ 	.word	0xffffffff


	//   ....[69]....
        /*0150*/ 	.word	0xffffffff


	//   ....[70]....
        /*0154*/ 	.word	0xffffffff


	//   ....[71]....
        /*0158*/ 	.word	0xffffffff


	//   ....[72]....
        /*015c*/ 	.word	0xffffffff


	//   ....[73]....
        /*0160*/ 	.word	0xffffffff


	//   ....[74]....
        /*0164*/ 	.word	0xffffffff


	//   ....[75]....
        /*0168*/ 	.word	0xffffffff


	//   ....[76]....
        /*016c*/ 	.word	0xffffffff


	//   ....[77]....
        /*0170*/ 	.word	0xffffffff


	//   ....[78]....
        /*0174*/ 	.word	0xffffffff


	//   ....[79]....
        /*0178*/ 	.word	0xffffffff


	//   ....[80]....
        /*017c*/ 	.word	0xffffffff


	//   ....[81]....
        /*0180*/ 	.word	0xffffffff


	//   ....[82]....
        /*0184*/ 	.word	0xffffffff


	//   ....[83]....
        /*0188*/ 	.word	0xffffffff


	//   ....[84]....
        /*018c*/ 	.word	0xffffffff


	//   ....[85]....
        /*0190*/ 	.word	0xffffffff


	//   ....[86]....
        /*0194*/ 	.word	0xffffffff


	//   ....[87]....
        /*0198*/ 	.word	0xffffffff


	//   ....[88]....
        /*019c*/ 	.word	0xffffffff


	//   ....[89]....
        /*01a0*/ 	.word	0xffffffff


	//   ....[90]....
        /*01a4*/ 	.word	0xffffffff


	//   ....[91]....
        /*01a8*/ 	.word	0xffffffff


	//   ....[92]....
        /*01ac*/ 	.word	0xffffffff


	//----- nvinfo : EIATTR_COOP_GROUP_INSTR_OFFSETS
	.align		4
.L_3149:
        /*01b0*/ 	.byte	0x04, 0x28
        /*01b2*/ 	.short	(.L_3151 - .L_3150)


	//   ....[0]....
.L_3150:
        /*01b4*/ 	.word	0x00000ca0


	//   ....[1]....
        /*01b8*/ 	.word	0x00000f20


	//   ....[2]....
        /*01bc*/ 	.word	0x00001220


	//   ....[3]....
        /*01c0*/ 	.word	0x000031a0


	//   ....[4]....
        /*01c4*/ 	.word	0x00003e70


	//   ....[5]....
        /*01c8*/ 	.word	0x00003eb0


	//   ....[6]....
        /*01cc*/ 	.word	0x00003ee0


	//   ....[7]....
        /*01d0*/ 	.word	0x00003f20


	//   ....[8]....
        /*01d4*/ 	.word	0x00003f40


	//   ....[9]....
        /*01d8*/ 	.word	0x00003f50


	//   ....[10]....
        /*01dc*/ 	.word	0x00004010


	//   ....[11]....
        /*01e0*/ 	.word	0x00004030


	//   ....[12]....
        /*01e4*/ 	.word	0x00004040


	//   ....[13]....
        /*01e8*/ 	.word	0x00004050


	//   ....[14]....
        /*01ec*/ 	.word	0x00004110


	//   ....[15]....
        /*01f0*/ 	.word	0x00004130


	//   ....[16]....
        /*01f4*/ 	.word	0x00004140


	//   ....[17]....
        /*01f8*/ 	.word	0x00004150


	//   ....[18]....
        /*01fc*/ 	.word	0x00004230


	//   ....[19]....
        /*0200*/ 	.word	0x00004260


	//   ....[20]....
        /*0204*/ 	.word	0x00004280


	//   ....[21]....
        /*0208*/ 	.word	0x00004290


	//   ....[22]....
        /*020c*/ 	.word	0x00004340


	//   ....[23]....
        /*0210*/ 	.word	0x00004380


	//   ....[24]....
        /*0214*/ 	.word	0x000043a0


	//   ....[25]....
        /*0218*/ 	.word	0x000043c0


	//   ....[26]....
        /*021c*/ 	.word	0x00004520


	//   ....[27]....
        /*0220*/ 	.word	0x00004560


	//   ....[28]....
        /*0224*/ 	.word	0x00004590


	//   ....[29]....
        /*0228*/ 	.word	0x000045c0


	//   ....[30]....
        /*022c*/ 	.word	0x00004c20


	//   ....[31]....
        /*0230*/ 	.word	0x00004c40


	//   ....[32]....
        /*0234*/ 	.word	0x00004c50


	//   ....[33]....
        /*0238*/ 	.word	0x00004c60


	//   ....[34]....
        /*023c*/ 	.word	0x00004d50


	//   ....[35]....
        /*0240*/ 	.word	0x00004d90


	//   ....[36]....
        /*0244*/ 	.word	0x00004db0


	//   ....[37]....
        /*0248*/ 	.word	0x00004dc0


	//   ....[38]....
        /*024c*/ 	.word	0x00004eb0


	//   ....[39]....
        /*0250*/ 	.word	0x00004f50


	//   ....[40]....
        /*0254*/ 	.word	0x00004fd0


	//   ....[41]....
        /*0258*/ 	.word	0x00005000


	//   ....[42]....
        /*025c*/ 	.word	0x000050f0


	//   ....[43]....
        /*0260*/ 	.word	0x00005130


	//   ....[44]....
        /*0264*/ 	.word	0x00005190


	//   ....[45]....
        /*0268*/ 	.word	0x000051c0


	//   ....[46]....
        /*026c*/ 	.word	0x00005350


	//   ....[47]....
        /*0270*/ 	.word	0x00005380


	//   ....[48]....
        /*0274*/ 	.word	0x00005390


	//   ....[49]....
        /*0278*/ 	.word	0x000053a0


	//   ....[50]....
        /*027c*/ 	.word	0x00005490


	//   ....[51]....
        /*0280*/ 	.word	0x000054d0


	//   ....[52]....
        /*0284*/ 	.word	0x00005510


	//   ....[53]....
        /*0288*/ 	.word	0x00005540


	//   ....[54]....
        /*028c*/ 	.word	0x00005590


	//   ....[55]....
        /*0290*/ 	.word	0x000055f0


	//   ....[56]....
        /*0294*/ 	.word	0x00005630


	//   ....[57]....
        /*0298*/ 	.word	0x00005660


	//   ....[58]....
        /*029c*/ 	.word	0x00005690


	//   ....[59]....
        /*02a0*/ 	.word	0x000056c0


	//   ....[60]....
        /*02a4*/ 	.word	0x00006b60


	//   ....[61]....
        /*02a8*/ 	.word	0x00006ba0


	//   ....[62]....
        /*02ac*/ 	.word	0x00006be0


	//   ....[63]....
        /*02b0*/ 	.word	0x00006c20


	//   ....[64]....
        /*02b4*/ 	.word	0x00006c90


	//   ....[65]....
        /*02b8*/ 	.word	0x00006cb0


	//   ....[66]....
        /*02bc*/ 	.word	0x00006ce0


	//   ....[67]....
        /*02c0*/ 	.word	0x00006d10


	//   ....[68]....
        /*02c4*/ 	.word	0x00006da0


	//   ....[69]....
        /*02c8*/ 	.word	0x00006dd0


	//   ....[70]....
        /*02cc*/ 	.word	0x00006e00


	//   ....[71]....
        /*02d0*/ 	.word	0x00006e30


	//   ....[72]....
        /*02d4*/ 	.word	0x00006ed0


	//   ....[73]....
        /*02d8*/ 	.word	0x00006f20


	//   ....[74]....
        /*02dc*/ 	.word	0x00006f60


	//   ....[75]....
        /*02e0*/ 	.word	0x00006f90


	//   ....[76]....
        /*02e4*/ 	.word	0x000070b0


	//   ....[77]....
        /*02e8*/ 	.word	0x000070f0


	//   ....[78]....
        /*02ec*/ 	.word	0x00007120


	//   ....[79]....
        /*02f0*/ 	.word	0x00007160


	//   ....[80]....
        /*02f4*/ 	.word	0x00007870


	//   ....[81]....
        /*02f8*/ 	.word	0x00007bf0


	//   ....[82]....
        /*02fc*/ 	.word	0x000082f0


	//   ....[83]....
        /*0300*/ 	.word	0x00008750


	//   ....[84]....
        /*0304*/ 	.word	0x000087a0


	//   ....[85]....
        /*0308*/ 	.word	0x000087d0


	//   ....[86]....
        /*030c*/ 	.word	0x000087f0


	//   ....[87]....
        /*0310*/ 	.word	0x00008810


	//   ....[88]....
        /*0314*/ 	.word	0x000088c0


	//   ....[89]....
        /*0318*/ 	.word	0x00008910


	//   ....[90]....
        /*031c*/ 	.word	0x00008930


	//   ....[91]....
        /*0320*/ 	.word	0x00008950


	//   ....[92]....
        /*0324*/ 	.word	0x00008970


	//----- nvinfo : EIATTR_EXIT_INSTR_OFFSETS
	.align		4
.L_3151:
        /*0328*/ 	.byte	0x04, 0x1c
        /*032a*/ 	.short	(.L_3153 - .L_3152)


	//   ....[0]....
.L_3152:
        /*032c*/ 	.word	0x00008a30


	//   ....[1]....
        /*0330*/ 	.word	0x00008c70


	//----- nvinfo : EIATTR_MAX_THREADS
	.align		4
.L_3153:
        /*0334*/ 	.byte	0x04, 0x05
        /*0336*/ 	.short	(.L_3155 - .L_3154)
.L_3154:
        /*0338*/ 	.word	0x00000020
        /*033c*/ 	.word	0x00000001
        /*0340*/ 	.word	0x00000001


	//----- nvinfo : EIATTR_CRS_STACK_SIZE
	.align		4
.L_3155:
        /*0344*/ 	.byte	0x04, 0x1e
        /*0346*/ 	.short	(.L_3157 - .L_3156)
.L_3156:
        /*0348*/ 	.word	0x00000000
.L_3157:


//--------------------- .nv.info._Z25selective_scan_bwd_kernelI32Selective_Scan_bwd_kernel_traitsILi32ELi8ELb0ELb1ELb0ELb1ELb1EN3c108BFloat16ENS1_7complexIfEEEEv12SSMParamsBwd --------------------------
	.section	.nv.info._Z25selective_scan_bwd_kernelI32Selective_Scan_bwd_kernel_traitsILi32ELi8ELb0ELb1ELb0ELb1ELb1EN3c108BFloat16ENS1_7complexIfEEEEv12SSMParamsBwd,"",@"SHT_CUDA_INFO"
	.sectionflags	@""
	.align	4


	//----- nvinfo : EIATTR_CUDA_API_VERSION
	.align		4
        /*0000*/ 	.byte	0x04, 0x37
        /*0002*/ 	.short	(.L_3159 - .L_3158)
.L_3158:
        /*0004*/ 	.word	0x00000082


	//----- nvinfo : EIATTR_SW2861232_WAR
	.align		4
.L_3159:
        /*0008*/ 	.byte	0x01, 0x35
	.zero		2


	//----- nvinfo : EIATTR_PARAM_CBANK
	.align		4
        /*000c*/ 	.byte	0x04, 0x0a
        /*000e*/ 	.short	(.L_3161 - .L_3160)
	.align		4
.L_3160:
        /*0010*/ 	.word	index@(.nv.constant0._Z25selective_scan_bwd_kernelI32Selective_Scan_bwd_kernel_traitsILi32ELi8ELb0ELb1ELb0ELb1ELb1EN3c108BFloat16ENS1_7complexIfEEEEv12SSMParamsBwd)
        /*0014*/ 	.short	0x0160
        /*0016*/ 	.short	0x01f0


	//----- nvinfo : EIATTR_CBANK_PARAM_SIZE
	.align		4
.L_3161:
        /*0018*/ 	.byte	0x03, 0x19
        /*001a*/ 	.short	0x01f0


	//----- nvinfo : EIATTR_KPARAM_INFO
	.align		4
        /*001c*/ 	.byte	0x04, 0x17
        /*001e*/ 	.short	(.L_3163 - .L_3162)
.L_3162:
        /*0020*/ 	.word	0x00000000
        /*0024*/ 	.short	0x0000
        /*0026*/ 	.short	0x0000
        /*0028*/ 	.byte	0x00, 0xf0, 0xc1, 0x07


	//----- nvinfo : EIATTR_MAXREG_COUNT
	.align		4
.L_3163:
        /*002c*/ 	.byte	0x03, 0x1b
        /*002e*/ 	.short	0x00ff


	//----- nvinfo : EIATTR_NUM_BARRIERS
	.align		4
        /*0030*/ 	.byte	0x02, 0x4c
        /*0032*/ 	.byte	0x01
	.zero		1


	//----- nvinfo : EIATTR_MERCURY_ISA_VERSION
	.align		4
        /*0034*/ 	.byte	0x03, 0x5f
        /*0036*/ 	.short	0x0000


	//----- nvinfo : EIATTR_COOP_GROUP_MASK_REGIDS
	.align		4
        /*0038*/ 	.byte	0x04, 0x29
        /*003a*/ 	.short	(.L_3165 - .L_3164)


	//   ....[0]....
.L_3164:
        /*003c*/ 	.word	0xffffffff


	//   ....[1]....
        /*0040*/ 	.word	0xffffffff


	//   ....[2]....
        /*0044*/ 	.word	0xffffffff


	//   ....[3]....
        /*0048*/ 	.word	0xffffffff


	//   ....[4]....
        /*004c*/ 	.word	0xffffffff


	//   ....[5]....
        /*0050*/ 	.word	0xffffffff


	//   ....[6]....
        /*0054*/ 	.word	0xffffffff


	//   ....[7]....
        /*0058*/ 	.word	0xffffffff


	//   ....[8]....
        /*005c*/ 	.word	0xffffffff


	//   ....[9]....
        /*0060*/ 	.word	0xffffffff


	//   ....[10]....
        /*0064*/ 	.word	0xffffffff


	//   ....[11]....
        /*0068*/ 	.word	0xffffffff


	//   ....[12]....
        /*006c*/ 	.word	0xffffffff


	//   ....[13]....
        /*0070*/ 	.word	0xffffffff


	//   ....[14]....
        /*0074*/ 	.word	0xffffffff


	//   ....[15]....
        /*0078*/ 	.word	0xffffffff


	//   ....[16]....
        /*007c*/ 	.word	0xffffffff


	//   ....[17]....
        /*0080*/ 	.word	0xffffffff


	//   ....[18]....
        /*0084*/ 	.word	0xffffffff


	//   ....[19]....
        /*0088*/ 	.word	0xffffffff


	//   ....[20]....
        /*008c*/ 	.word	0xffffffff


	//   ....[21]....
        /*0090*/ 	.word	0xffffffff


	//   ....[22]....
        /*0094*/ 	.word	0xffffffff


	//   ....[23]....
        /*0098*/ 	.word	0xffffffff


	//   ....[24]....
        /*009c*/ 	.word	0xffffffff


	//   ....[25]....
        /*00a0*/ 	.word	0xffffffff


	//   ....[26]....
        /*00a4*/ 	.word	0xffffffff


	//   ....[27]....
        /*00a8*/ 	.word	0xffffffff


	//   ....[28]....
        /*00ac*/ 	.word	0xffffffff


	//   ....[29]....
        /*00b0*/ 	.word	0xffffffff


	//   ....[30]....
        /*00b4*/ 	.word	0xffffffff


	//   ....[31]....
        /*00b8*/ 	.word	0xffffffff


	//   ....[32]....
        /*00bc*/ 	.word	0xffffffff


	//   ....[33]....
        /*00c0*/ 	.word	0xffffffff


	//   ....[34]....
        /*00c4*/ 	.word	0xffffffff


	//   ....[35]....
        /*00c8*/ 	.word	0xffffffff


	//   ....[36]....
        /*00cc*/ 	.word	0xffffffff


	//   ....[37]....
        /*00d0*/ 	.word	0xffffffff


	//   ....[38]....
        /*00d4*/ 	.word	0xffffffff


	//   ....[39]....
        /*00d8*/ 	.word	0xffffffff


	//   ....[40]....
        /*00dc*/ 	.word	0xffffffff


	//   ....[41]....
        /*00e0*/ 	.word	0xffffffff


	//   ....[42]....
        /*00e4*/ 	.word	0xffffffff


	//   ....[43]....
        /*00e8*/ 	.word	0xffffffff


	//   ....[44]....
        /*00ec*/ 	.word	0xffffffff


	//   ....[45]....
        /*00f0*/ 	.word	0xffffffff


	//   ....[46]....
        /*00f4*/ 	.word	0xffffffff


	//   ....[47]....
        /*00f8*/ 	.word	0xffffffff


	//   ....[48]....
        /*00fc*/ 	.word	0xffffffff


	//   ....[49]....
        /*0100*/ 	.word	0xffffffff


	//   ....[50]....
        /*0104*/ 	.word	0xffffffff


	//   ....[51]....
        /*0108*/ 	.word	0xffffffff


	//   ....[52]....
        /*010c*/ 	.word	0xffffffff


	//   ....[53]....
        /*0110*/ 	.word	0xffffffff


	//   ....[54]....
        /*0114*/ 	.word	0xffffffff


	//   ....[55]....
        /*0118*/ 	.word	0xffffffff


	//   ....[56]....
        /*011c*/ 	.word	0xffffffff


	//   ....[57]....
        /*0120*/ 	.word	0xffffffff


	//   ....[58]....
        /*0124*/ 	.word	0xffffffff


	//   ....[59]....
        /*0128*/ 	.word	0xffffffff


	//   ....[60]....
        /*012c*/ 	.word	0xffffffff


	//   ....[61]....
        /*0130*/ 	.word	0xffffffff


	//   ....[62]....
        /*0134*/ 	.word	0xffffffff


	//   ....[63]....
        /*0138*/ 	.word	0xffffffff


	//   ....[64]....
        /*013c*/ 	.word	0xffffffff


	//   ....[65]....
        /*0140*/ 	.word	0xffffffff


	//   ....[66]....
        /*0144*/ 	.word	0xffffffff


	//   ....[67]....
        /*0148*/ 	.word	0xffffffff


	//   ....[68]....
        /*014c*/ 	.word	0xffffffff


	//   ....[69]....
        /*0150*/ 	.word	0xffffffff


	//   ....[70]....
        /*0154*/ 	.word	0xffffffff


	//   ....[71]....
        /*0158*/ 	.word	0xffffffff


	//   ....[72]....
        /*015c*/ 	.word	0xffffffff


	//   ....[73]....
        /*0160*/ 	.word	0xffffffff


	//   ....[74]....
        /*0164*/ 	.word	0xffffffff


	//   ....[75]....
        /*0168*/ 	.word	0xffffffff


	//   ....[76]....
        /*016c*/ 	.word	0xffffffff


	//   ....[77]....
        /*0170*/ 	.word	0xffffffff


	//   ....[78]....
        /*0174*/ 	.word	0xffffffff


	//   ....[79]....
        /*0178*/ 	.word	0xffffffff


	//   ....[80]....
        /*017c*/ 	.word	0xffffffff


	//   ....[81]....
        /*0180*/ 	.word	0xffffffff


	//   ....[82]....
        /*0184*/ 	.word	0xffffffff


	//   ....[83]....
        /*0188*/ 	.word	0xffffffff


	//   ....[84]....
        /*018c*/ 	.word	0xffffffff


	//   ....[85]....
        /*0190*/ 	.word	0xffffffff


	//   ....[86]....
        /*0194*/ 	.word	0xffffffff


	//   ....[87]....
        /*0198*/ 	.word	0xffffffff


	//   ....[88]....
        /*019c*/ 	.word	0xffffffff


	//   ....[89]....
        /*01a0*/ 	.word	0xffffffff


	//   ....[90]....
        /*01a4*/ 	.word	0xffffffff


	//   ....[91]....
        /*01a8*/ 	.word	0xffffffff


	//   ....[92]....
        /*01ac*/ 	.word	0xffffffff


	//   ....[93]....
        /*01b0*/ 	.word	0xffffffff


	//   ....[94]....
        /*01b4*/ 	.word	0xffffffff


	//   ....[95]....
        /*01b8*/ 	.word	0xffffffff


	//   ....[96]....
        /*01bc*/ 	.word	0xffffffff


	//----- nvinfo : EIATTR_COOP_GROUP_INSTR_OFFSETS
	.align		4
.L_3165:
        /*01c0*/ 	.byte	0x04, 0x28
        /*01c2*/ 	.short	(.L_3167 - .L_3166)


	//   ....[0]....
.L_3166:
        /*01c4*/ 	.word	0x00000cf0


	//   ....[1]....
        /*01c8*/ 	.word	0x00000fb0


	//   ....[2]....
        /*01cc*/ 	.word	0x00001470


	//   ....[3]....
        /*01d0*/ 	.word	0x000029e0


	//   ....[4]....
        /*01d4*/ 	.word	0x00002e10


	//   ....[5]....
        /*01d8*/ 	.word	0x00003360


	//   ....[6]....
        /*01dc*/ 	.word	0x00003a00


	//   ....[7]....
        /*01e0*/ 	.word	0x000049f0


	//   ....[8]....
        /*01e4*/ 	.word	0x000056b0


	//   ....[9]....
        /*01e8*/ 	.word	0x000056f0


	//   ....[10]....
        /*01ec*/ 	.word	0x00005730


	//   ....[11]....
        /*01f0*/ 	.word	0x00005750


	//   ....[12]....
        /*01f4*/ 	.word	0x00005760


	//   ....[13]....
        /*01f8*/ 	.word	0x00005820


	//   ....[14]....
        /*01fc*/ 	.word	0x00005850


	//   ....[15]....
        /*0200*/ 	.word	0x00005890


	//   ....[16]....
        /*0204*/ 	.word	0x000058c0


	//   ....[17]....
        /*0208*/ 	.word	0x00005a00


	//   ....[18]....
        /*020c*/ 	.word	0x00005a30


	//   ....[19]....
        /*0210*/ 	.word	0x00005a60


	//   ....[20]....
        /*0214*/ 	.word	0x00005a90


	//   ....[21]....
        /*0218*/ 	.word	0x00005c40


	//   ....[22]....
        /*021c*/ 	.word	0x00005c70


	//   ....[23]....
        /*0220*/ 	.word	0x00005ca0


	//   ....[24]....
        /*0224*/ 	.word	0x00005cd0


	//   ....[25]....
        /*0228*/ 	.word	0x00005e80


	//   ....[26]....
        /*022c*/ 	.word	0x00005eb0


	//   ....[27]....
        /*0230*/ 	.word	0x00005f10


	//   ....[28]....
        /*0234*/ 	.word	0x00005f40


	//   ....[29]....
        /*0238*/ 	.word	0x00006120


	//   ....[30]....
        /*023c*/ 	.word	0x00006180


	//   ....[31]....
        /*0240*/ 	.word	0x000061b0


	//   ....[32]....
        /*0244*/ 	.word	0x000061e0


	//   ....[33]....
        /*0248*/ 	.word	0x00006210


	//   ....[34]....
        /*024c*/ 	.word	0x000063a0


	//   ....[35]....
        /*0250*/ 	.word	0x00006420


	//   ....[36]....
        /*0254*/ 	.word	0x00006440


	//   ....[37]....
        /*0258*/ 	.word	0x00006450


	//   ....[38]....
        /*025c*/ 	.word	0x00006550


	//   ....[39]....
        /*0260*/ 	.word	0x00006590


	//   ....[40]....
        /*0264*/ 	.word	0x000065c0


	//   ....[41]....
        /*0268*/ 	.word	0x000065e0


	//   ....[42]....
        /*026c*/ 	.word	0x000066e0


	//   ....[43]....
        /*0270*/ 	.word	0x00006720


	//   ....[44]....
        /*0274*/ 	.word	0x00006750


	//   ....[45]....
        /*0278*/ 	.word	0x00006780


	//   ....[46]....
        /*027c*/ 	.word	0x00006910


	//   ....[47]....
        /*0280*/ 	.word	0x00006950


	//   ....[48]....
        /*0284*/ 	.word	0x00006990


	//   ....[49]....
        /*0288*/ 	.word	0x000069c0


	//   ....[50]....
        /*028c*/ 	.word	0x00006b00


	//   ....[51]....
        /*0290*/ 	.word	0x00006b40


	//   ....[52]....
        /*0294*/ 	.word	0x00006b70


	//   ....[53]....
        /*0298*/ 	.word	0x00006bb0


	//   ....[54]....
        /*029c*/ 	.word	0x00006ce0


	//   ....[55]....
        /*02a0*/ 	.word	0x00006d20


	//   ....[56]....
        /*02a4*/ 	.word	0x00006d90


	//   ....[57]....
        /*02a8*/ 	.word	0x00006dd0


	//   ....[58]....
        /*02ac*/ 	.word	0x00006e00


	//   ....[59]....
        /*02b0*/ 	.word	0x00006e30


	//   ....[60]....
        /*02b4*/ 	.word	0x00006e60


	//   ....[61]....
        /*02b8*/ 	.word	0x00006e90


	//   ....[62]....
        /*02bc*/ 	.word	0x00006ec0


	//   ....[63]....
        /*02c0*/ 	.word	0x00006ef0


	//   ....[64]....
        /*02c4*/ 	.word	0x000083a0


	//   ....[65]....
        /*02c8*/ 	.word	0x000083e0


	//   ....[66]....
        /*02cc*/ 	.word	0x00008410


	//   ....[67]....
        /*02d0*/ 	.word	0x00008440


	//   ....[68]....
        /*02d4*/ 	.word	0x000084b0


	//   ....[69]....
        /*02d8*/ 	.word	0x000084e0


	//   ....[70]....
        /*02dc*/ 	.word	0x00008510


	//   ....[71]....
        /*02e0*/ 	.word	0x00008520


	//   ....[72]....
        /*02e4*/ 	.word	0x00008550


	//   ....[73]....
        /*02e8*/ 	.word	0x00008580


	//   ....[74]....
        /*02ec*/ 	.word	0x000085b0


	//   ....[75]....
        /*02f0*/ 	.word	0x000085e0


	//   ....[76]....
        /*02f4*/ 	.word	0x000086a0


	//   ....[77]....
        /*02f8*/ 	.word	0x000086d0


	//   ....[78]....
        /*02fc*/ 	.word	0x00008720


	//   ....[79]....
        /*0300*/ 	.word	0x00008750


	//   ....[80]....
        /*0304*/ 	.word	0x000088c0


	//   ....[81]....
        /*0308*/ 	.word	0x00008900


	//   ....[82]....
        /*030c*/ 	.word	0x00008930


	//   ....[83]....
        /*0310*/ 	.word	0x00008960


	//   ....[84]....
        /*0314*/ 	.word	0x000090c0


	//   ....[85]....
        /*0318*/ 	.word	0x00009410


	//   ....[86]....
        /*031c*/ 	.word	0x00009af0


	//   ....[87]....
        /*0320*/ 	.word	0x00009f70


	//   ....[88]....
        /*0324*/ 	.word	0x00009fc0


	//   ....[89]....
        /*0328*/ 	.word	0x00009ff0


	//   ....[90]....
        /*032c*/ 	.word	0x0000a010


	//   ....[91]....
        /*0330*/ 	.word	0x0000a030


	//   ....[92]....
        /*0334*/ 	.word	0x0000a0e0


	//   ....[93]....
        /*0338*/ 	.word	0x0000a130


	//   ....[94]....
        /*033c*/ 	.word	0x0000a150


	//   ....[95]....
        /*0340*/ 	.word	0x0000a170


	//   ....[96]....
        /*0344*/ 	.word	0x0000a190


	//----- nvinfo : EIATTR_EXIT_INSTR_OFFSETS
	.align		4
.L_3167:
        /*0348*/ 	.byte	0x04, 0x1c
        /*034a*/ 	.short	(.L_3169 - .L_3168)


	//   ....[0]....
.L_3168:
        /*034c*/ 	.word	0x0000a250


	//   ....[1]....
        /*0350*/ 	.word	0x0000a490


	//----- nvinfo : EIATTR_MAX_THREADS
	.align		4
.L_3169:
        /*0354*/ 	.byte	0x04, 0x05
        /*0356*/ 	.short	(.L_3171 - .L_3170)
.L_3170:
        /*0358*/ 	.word	0x00000020
        /*035c*/ 	.word	0x00000001
        /*0360*/ 	.word	0x00000001


	//----- nvinfo : EIATTR_CRS_STACK_SIZE
	.align		4
.L_3171:
        /*0364*/ 	.byte	0x04, 0x1e
        /*0366*/ 	.short	(.L_3173 - .L_3172)
.L_3172:
        /*0368*/ 	.word	0x00000000
.L_3173:


//--------------------- .nv.info._Z25selective_scan_bwd_kernelI32Selective_Scan_bwd_kernel_traitsILi32ELi8ELb0ELb1ELb1ELb0ELb0EN3c108BFloat16ENS1_7complexIfEEEEv12SSMParamsBwd --------------------------
	.section	.nv.info._Z25selective_scan_bwd_kernelI32Selective_Scan_bwd_kernel_traitsILi32ELi8ELb0ELb1ELb1ELb0ELb0EN3c108BFloat16ENS1_7complexIfEEEEv12SSMParamsBwd,"",@"SHT_CUDA_INFO"
	.sectionflags	@""
	.align	4


	//----- nvinfo : EIATTR_CUDA_API_VERSION
	.align		4
        /*0000*/ 	.byte	0x04, 0x37
        /*0002*/ 	.short	(.L_3175 - .L_3174)
.L_3174:
        /*0004*/ 	.word	0x00000082


	//----- nvinfo : EIATTR_SW2861232_WAR
	.align		4
.L_3175:
        /*0008*/ 	.byte	0x01, 0x35
	.zero		2


	//----- nvinfo : EIATTR_PARAM_CBANK
	.align		4
        /*000c*/ 	.byte	0x04, 0x0a
        /*000e*/ 	.short	(.L_3177 - .L_3176)
	.align		4
.L_3176:
        /*0010*/ 	.word	index@(.nv.constant0._Z25selective_scan_bwd_kernelI32Selective_Scan_bwd_kernel_traitsILi32ELi8ELb0ELb1ELb1ELb0ELb0EN3c108BFloat16ENS1_7complexIfEEEEv12SSMParamsBwd)
        /*0014*/ 	.short	0x0160
        /*0016*/ 	.short	0x01f0


	//----- nvinfo : EIATTR_CBANK_PARAM_SIZE
	.align		4
.L_3177:
        /*0018*/ 	.byte	0x03, 0x19
        /*001a*/ 	.short	0x01f0


	//----- nvinfo : EIATTR_KPARAM_INFO
	.align		4
        /*001c*/ 	.byte	0x04, 0x17
        /*001e*/ 	.short	(.L_3179 - .L_3178)
.L_3178:
        /*0020*/ 	.word	0x00000000
        /*0024*/ 	.short	0x0000
        /*0026*/ 	.short	0x0000
        /*0028*/ 	.byte	0x00, 0xf0, 0xc1, 0x07


	//----- nvinfo : EIATTR_MAXREG_COUNT
	.align		4
.L_3179:
        /*002c*/ 	.byte	0x03, 0x1b
        /*002e*/ 	.short	0x00ff


	//----- nvinfo : EIATTR_NUM_BARRIERS
	.align		4
        /*0030*/ 	.byte	0x02, 0x4c
        /*0032*/ 	.byte	0x01
	.zero		1


	//----- nvinfo : EIATTR_MERCURY_ISA_VERSION
	.align		4
        /*0034*/ 	.byte	0x03, 0x5f
        /*0036*/ 	.short	0x0000


	//----- nvinfo : EIATTR_COOP_GROUP_MASK_REGIDS
	.align		4
        /*0038*/ 	.byte	0x04, 0x29
        /*003a*/ 	.short	(.L_3181 - .L_3180)


	//   ....[0]....
.L_3180:
        /*003c*/ 	.word	0xffffffff


	//   ....[1]....
        /*0040*/ 	.word	0xffffffff


	//   ....[2]....
        /*0044*/ 	.word	0xffffffff


	//   ....[3]....
        /*0048*/ 	.word	0xffffffff


	//   ....[4]....
        /*004c*/ 	.word	0xffffffff


	//   ....[5]....
        /*0050*/ 	.word	0xffffffff


	//   ....[6]....
        /*0054*/ 	.word	0xffffffff


	//   ....[7]....
        /*0058*/ 	.word	0xffffffff


	//   ....[8]....
        /*005c*/ 	.word	0xffffffff


	//   ....[9]....
        /*0060*/ 	.word	0xffffffff


	//   ....[10]....
        /*0064*/ 	.word	0xffffffff


	//   ....[11]....
        /*0068*/ 	.word	0xffffffff


	//   ....[12]....
        /*006c*/ 	.word	0xffffffff


	//   ....[13]....
        /*0070*/ 	.word	0xffffffff


	//   ....[14]....
        /*0074*/ 	.word	0xffffffff


	//   ....[15]....
        /*0078*/ 	.word	0xffffffff


	//   ....[16]....
        /*007c*/ 	.word	0xffffffff


	//   ....[17]....
        /*0080*/ 	.word	0xffffffff


	//   ....[18]....
        /*0084*/ 	.word	0xffffffff


	//   ....[19]....
        /*0088*/ 	.word	0xffffffff


	//   ....[20]....
        /*008c*/ 	.word	0xffffffff


	//   ....[21]....
        /*0090*/ 	.word	0xffffffff


	//   ....[22]....
        /*0094*/ 	.word	0xffffffff


	//   ....[23]....
        /*0098*/ 	.word	0xffffffff


	//   ....[24]....
        /*009c*/ 	.word	0xffffffff


	//   ....[25]....
        /*00a0*/ 	.word	0xffffffff


	//   ....[26]....
        /*00a4*/ 	.word	0xffffffff


	//   ....[27]....
        /*00a8*/ 	.word	0xffffffff


	//   ....[28]....
        /*00ac*/ 	.word	0xffffffff


	//   ....[29]....
        /*00b0*/ 	.word	0xffffffff


	//   ....[30]....
        /*00b4*/ 	.word	0xffffffff


	//   ....[31]....
        /*00b8*/ 	.word	0xffffffff


	//   ....[32]....
        /*00bc*/ 	.word	0xffffffff


	//   ....[33]....
        /*00c0*/ 	.word	0xffffffff


	//   ....[34]....
        /*00c4*/ 	.word	0xffffffff


	//   ....[35]....
        /*00c8*/ 	.word	0xffffffff


	//   ....[36]....
        /*00cc*/ 	.word	0xffffffff


	//   ....[37]....
        /*00d0*/ 	.word	0xffffffff


	//   ....[38]....
        /*00d4*/ 	.word	0xffffffff


	//   ....[39]....
        /*00d8*/ 	.word	0xffffffff


	//   ....[40]....
        /*00dc*/ 	.word	0xffffffff


	//   ....[41]....
        /*00e0*/ 	.word	0xffffffff


	//   ....[42]....
        /*00e4*/ 	.word	0xffffffff


	//   ....[43]....
        /*00e8*/ 	.word	0xffffffff


	//   ....[44]....
        /*00ec*/ 	.word	0xffffffff


	//   ....[45]....
        /*00f0*/ 	.word	0xffffffff


	//   ....[46]....
        /*00f4*/ 	.word	0xffffffff


	//   ....[47]....
        /*00f8*/ 	.word	0xffffffff


	//   ....[48]....
        /*00fc*/ 	.word	0xffffffff


	//   ....[49]....
        /*0100*/ 	.word	0xffffffff


	//   ....[50]....
        /*0104*/ 	.word	0xffffffff


	//   ....[51]....
        /*0108*/ 	.word	0xffffffff


	//   ....[52]....
        /*010c*/ 	.word	0xffffffff


	//   ....[53]....
        /*0110*/ 	.word	0xffffffff


	//   ....[54]....
        /*0114*/ 	.word	0xffffffff


	//   ....[55]....
        /*0118*/ 	.word	0xffffffff


	//   ....[56]....
        /*011c*/ 	.word	0xffffffff


	//   ....[57]....
        /*0120*/ 	.word	0xffffffff


	//   ....[58]....
        /*0124*/ 	.word	0xffffffff


	//   ....[59]....
        /*0128*/ 	.word	0xffffffff


	//   ....[60]....
        /*012c*/ 	.word	0xffffffff


	//   ....[61]....
        /*0130*/ 	.word	0xffffffff


	//   ....[62]....
        /*0134*/ 	.word	0xffffffff


	//   ....[63]....
        /*0138*/ 	.word	0xffffffff


	//   ....[64]....
        /*013c*/ 	.word	0xffffffff


	//   ....[65]....
        /*0140*/ 	.word	0xffffffff


	//   ....[66]....
        /*0144*/ 	.word	0xffffffff


	//   ....[67]....
        /*0148*/ 	.word	0xffffffff


	//   ....[68]....
        /*014c*/ 	.word	0xffffffff


	//   ....[69]....
        /*0150*/ 	.word	0xffffffff


	//   ....[70]....
        /*0154*/ 	.word	0xffffffff


	//   ....[71]....
        /*0158*/ 	.word	0xffffffff


	//   ....[72]....
        /*015c*/ 	.word	0xffffffff


	//   ....[73]....
        /*0160*/ 	.word	0xffffffff


	//   ....[74]....
        /*0164*/ 	.word	0xffffffff


	//   ....[75]....
        /*0168*/ 	.word	0xffffffff


	//   ....[76]....
        /*016c*/ 	.word	0xffffffff


	//   ....[77]....
        /*0170*/ 	.word	0xffffffff


	//   ....[78]....
        /*0174*/ 	.word	0xffffffff


	//   ....[79]....
        /*0178*/ 	.word	0xffffffff


	//   ....[80]....
        /*017c*/ 	.word	0xffffffff


	//   ....[81]....
        /*0180*/ 	.word	0xffffffff


	//   ....[82]....
        /*0184*/ 	.word	0xffffffff


	//----- nvinfo : EIATTR_COOP_GROUP_INSTR_OFFSETS
	.align		4
.L_3181:
        /*0188*/ 	.byte	0x04, 0x28
        /*018a*/ 	.short	(.L_3183 - .L_3182)


	//   ....[0]....
.L_3182:
        /*018c*/ 	.word	0x00000d40


	//   ....[1]....
        /*0190*/ 	.word	0x00001060


	//   ....[2]....
        /*0194*/ 	.word	0x000012f0


	//   ....[3]....
        /*0198*/ 	.word	0x00002030


	//   ....[4]....
        /*019c*/ 	.word	0x000027a0


	//   ....[5]....
        /*01a0*/ 	.word	0x000033c0


	//   ....[6]....
        /*01a4*/ 	.word	0x00003400


	//   ....[7]....
        /*01a8*/ 	.word	0x00003440


	//   ....[8]....
        /*01ac*/ 	.word	0x00003470


	//   ....[9]....
        /*01b0*/ 	.word	0x00003630


	//   ....[10]....
        /*01b4*/ 	.word	0x00003670


	//   ....[11]....
        /*01b8*/ 	.word	0x000036b0


	//   ....[12]....
        /*01bc*/ 	.word	0x000036d0


	//   ....[13]....
        /*01c0*/ 	.word	0x00003880


	//   ....[14]....
        /*01c4*/ 	.word	0x000038b0


	//   ....[15]....
        /*01c8*/ 	.word	0x00003900


	//   ....[16]....
        /*01cc*/ 	.word	0x00003930


	//   ....[17]....
        /*01d0*/ 	.word	0x00003b70


	//   ....[18]....
        /*01d4*/ 	.word	0x00003bb0


	//   ....[19]....
        /*01d8*/ 	.word	0x00003bf0


	//   ....[20]....
        /*01dc*/ 	.word	0x00003c30


	//   ....[21]....
        /*01e0*/ 	.word	0x00003d90


	//   ....[22]....
        /*01e4*/ 	.word	0x00003dd0


	//   ....[23]....
        /*01e8*/ 	.word	0x00003e00


	//   ....[24]....
        /*01ec*/ 	.word	0x00003e30


	//   ....[25]....
        /*01f0*/ 	.word	0x00003f70


	//   ....[26]....
        /*01f4*/ 	.word	0x00003fb0


	//   ....[27]....
        /*01f8*/ 	.word	0x00004000


	//   ....[28]....
        /*01fc*/ 	.word	0x00004050


	//   ....[29]....
        /*0200*/ 	.word	0x00004080


	//   ....[30]....
        /*0204*/ 	.word	0x000040b0


	//   ....[31]....
        /*0208*/ 	.word	0x00004310


	//   ....[32]....
        /*020c*/ 	.word	0x00004340


	//   ....[33]....
        /*0210*/ 	.word	0x00004370


	//   ....[34]....
        /*0214*/ 	.word	0x000043a0


	//   ....[35]....
        /*0218*/ 	.word	0x000044b0


	//   ....[36]....
        /*021c*/ 	.word	0x000044f0


	//   ....[37]....
        /*0220*/ 	.word	0x00004520


	//   ....[38]....
        /*0224*/ 	.word	0x00004540


	//   ....[39]....
        /*0228*/ 	.word	0x00004640


	//   ....[40]....
        /*022c*/ 	.word	0x00004680


	//   ....[41]....
        /*0230*/ 	.word	0x000046b0


	//   ....[42]....
        /*0234*/ 	.word	0x000046d0


	//   ....[43]....
        /*0238*/ 	.word	0x000047d0


	//   ....[44]....
        /*023c*/ 	.word	0x00004810


	//   ....[45]....
        /*0240*/ 	.word	0x00004840


	//   ....[46]....
        /*0244*/ 	.word	0x00004860


	//   ....[47]....
        /*0248*/ 	.word	0x00004960


	//   ....[48]....
        /*024c*/ 	.word	0x000049a0


	//   ....[49]....
        /*0250*/ 	.word	0x000049d0


	//   ....[50]....
        /*0254*/ 	.word	0x000049e0


	//   ....[51]....
        /*0258*/ 	.word	0x00004ac0


	//   ....[52]....
        /*025c*/ 	.word	0x00004b00


	//   ....[53]....
        /*0260*/ 	.word	0x00004b40


	//   ....[54]....
        /*0264*/ 	.word	0x00004b80


	//   ....[55]....
        /*0268*/ 	.word	0x00004bc0


	//   ....[56]....
        /*026c*/ 	.word	0x00004bf0


	//   ....[57]....
        /*0270*/ 	.word	0x00004c10


	//   ....[58]....
        /*0274*/ 	.word	0x00004c40


	//   ....[59]....
        /*0278*/ 	.word	0x00004c80


	//   ....[60]....
        /*027c*/ 	.word	0x00004d30


	//   ....[61]....
        /*0280*/ 	.word	0x00006770


	//   ....[62]....
        /*0284*/ 	.word	0x000067b0


	//   ....[63]....
        /*0288*/ 	.word	0x00006840


	//   ....[64]....
        /*028c*/ 	.word	0x00006860


	//   ....[65]....
        /*0290*/ 	.word	0x00006890


	//   ....[66]....
        /*0294*/ 	.word	0x000068c0


	//   ....[67]....
        /*0298*/ 	.word	0x000069a0


	//   ....[68]....
        /*029c*/ 	.word	0x000069e0


	//   ....[69]....
        /*02a0*/ 	.word	0x00006b10


	//   ....[70]....
        /*02a4*/ 	.word	0x00006b90


	//   ....[71]....
        /*02a8*/ 	.word	0x00007190


	//   ....[72]....
        /*02ac*/ 	.word	0x000076c0


	//   ....[73]....
        /*02b0*/ 	.word	0x00007b30


	//   ....[74]....
        /*02b4*/ 	.word	0x00007b80


	//   ....[75]....
        /*02b8*/ 	.word	0x00007bb0


	//   ....[76]....
        /*02bc*/ 	.word	0x00007bd0


	//   ....[77]....
        /*02c0*/ 	.word	0x00007bf0


	//   ....[78]....
        /*02c4*/ 	.word	0x00007ca0


	//   ....[79]....
        /*02c8*/ 	.word	0x00007cf0


	//   ....[80]....
        /*02cc*/ 	.word	0x00007d10


	//   ....[81]....
        /*02d0*/ 	.word	0x00007d30


	//   ....[82]....
        /*02d4*/ 	.word	0x00007d50


	//----- nvinfo : EIATTR_EXIT_INSTR_OFFSETS
	.align		4
.L_3183:
        /*02d8*/ 	.byte	0x04, 0x1c
        /*02da*/ 	.short	(.L_3185 - .L_3184)


	//   ....[0]....
.L_3184:
        /*02dc*/ 	.word	0x00007e10


	//   ....[1]....
        /*02e0*/ 	.word	0x00007f60


	//----- nvinfo : EIATTR_MAX_THREADS
	.align		4
.L_3185:
        /*02e4*/ 	.byte	0x04, 0x05
        /*02e6*/ 	.short	(.L_3187 - .L_3186)
.L_3186:
        /*02e8*/ 	.word	0x00000020
        /*02ec*/ 	.word	0x00000001
        /*02f0*/ 	.word	0x00000001


	//----- nvinfo : EIATTR_CRS_STACK_SIZE
	.align		4
.L_3187:
        /*02f4*/ 	.byte	0x04, 0x1e
        /*02f6*/ 	.short	(.L_3189 - .L_3188)
.L_3188:
        /*02f8*/ 	.word	0x00000000
.L_3189:


//--------------------- .nv.info._Z25selective_scan_bwd_kernelI32Selective_Scan_bwd_kernel_traitsILi32ELi8ELb0ELb1ELb1ELb0ELb1EN3c108BFloat16ENS1_7complexIfEEEEv12SSMParamsBwd --------------------------
	.section	.nv.info._Z25selective_scan_bwd_kernelI32Selective_Scan_bwd_kernel_traitsILi32ELi8ELb0ELb1ELb1ELb0ELb1EN3c108BFloat16ENS1_7complexIfEEEEv12SSMParamsBwd,"",@"SHT_CUDA_INFO"
	.sectionflags	@""
	.align	4


	//----- nvinfo : EIATTR_CUDA_API_VERSION
	.align		4
        /*0000*/ 	.byte	0x04, 0x37
        /*0002*/ 	.short	(.L_3191 - .L_3190)
.L_3190:
        /*0004*/ 	.word	0x00000082


	//----- nvinfo : EIATTR_SW2861232_WAR
	.align		4
.L_3191:
        /*0008*/ 	.byte	0x01, 0x35
	.zero		2


	//----- nvinfo : EIATTR_PARAM_CBANK
	.align		4
        /*000c*/ 	.byte	0x04, 0x0a
        /*000e*/ 	.short	(.L_3193 - .L_3192)
	.align		4
.L_3192:
        /*0010*/ 	.word	index@(.nv.constant0._Z25selective_scan_bwd_kernelI32Selective_Scan_bwd_kernel_traitsILi32ELi8ELb0ELb1ELb1ELb0ELb1EN3c108BFloat16ENS1_7complexIfEEEEv12SSMParamsBwd)
        /*0014*/ 	.short	0x0160
        /*0016*/ 	.short	0x01f0


	//----- nvinfo : EIATTR_CBANK_PARAM_SIZE
	.align		4
.L_3193:
        /*0018*/ 	.byte	0x03, 0x19
        /*001a*/ 	.short	0x01f0


	//----- nvinfo : EIATTR_KPARAM_INFO
	.align		4
        /*001c*/ 	.byte	0x04, 0x17
        /*001e*/ 	.short	(.L_3195 - .L_3194)
.L_3194:
        /*0020*/ 	.word	0x00000000
        /*0024*/ 	.short	0x0000
        /*0026*/ 	.short	0x0000
        /*0028*/ 	.byte	0x00, 0xf0, 0xc1, 0x07


	//----- nvinfo : EIATTR_MAXREG_COUNT
	.align		4
.L_3195:
        /*002c*/ 	.byte	0x03, 0x1b
        /*002e*/ 	.short	0x00ff


	//----- nvinfo : EIATTR_NUM_BARRIERS
	.align		4
        /*0030*/ 	.byte	0x02, 0x4c
        /*0032*/ 	.byte	0x01
	.zero		1


	//----- nvinfo : EIATTR_MERCURY_ISA_VERSION
	.align		4
        /*0034*/ 	.byte	0x03, 0x5f
        /*0036*/ 	.short	0x0000


	//----- nvinfo : EIATTR_COOP_GROUP_MASK_REGIDS
	.align		4
        /*0038*/ 	.byte	0x04, 0x29
        /*003a*/ 	.short	(.L_3197 - .L_3196)


	//   ....[0]....
.L_3196:
        /*003c*/ 	.word	0xffffffff


	//   ....[1]....
        /*0040*/ 	.word	0xffffffff


	//   ....[2]....
        /*0044*/ 	.word	0xffffffff


	//   ....[3]....
        /*0048*/ 	.word	0xffffffff


	//   ....[4]....
        /*004c*/ 	.word	0xffffffff


	//   ....[5]....
        /*0050*/ 	.word	0xffffffff


	//   ....[6]....
        /*0054*/ 	.word	0xffffffff


	//   ....[7]....
        /*0058*/ 	.word	0xffffffff


	//   ....[8]....
        /*005c*/ 	.word	0xffffffff


	//   ....[9]....
        /*0060*/ 	.word	0xffffffff


	//   ....[10]....
        /*0064*/ 	.word	0xffffffff


	//   ....[11]....
        /*0068*/ 	.word	0xffffffff


	//   ....[12]....
        /*006c*/ 	.word	0xffffffff


	//   ....[13]....
        /*0070*/ 	.word	0xffffffff


	//   ....[14]....
        /*0074*/ 	.word	0xffffffff


	//   ....[15]....
        /*0078*/ 	.word	0xffffffff


	//   ....[16]....
        /*007c*/ 	.word	0xffffffff


	//   ....[17]....
        /*0080*/ 	.word	0xffffffff


	//   ....[18]....
        /*0084*/ 	.word	0xffffffff


	//   ....[19]....
        /*0088*/ 	.word	0xffffffff


	//   ....[20]....
        /*008c*/ 	.word	0xffffffff


	//   ....[21]....
        /*0090*/ 	.word	0xffffffff


	//   ....[22]....
        /*0094*/ 	.word	0xffffffff


	//   ....[23]....
        /*0098*/ 	.word	0xffffffff


	//   ....[24]....
        /*009c*/ 	.word	0xffffffff


	//   ....[25]....
        /*00a0*/ 	.word	0xffffffff


	//   ....[26]....
        /*00a4*/ 	.word	0xffffffff


	//   ....[27]....
        /*00a8*/ 	.word	0xffffffff


	//   ....[28]....
        /*00ac*/ 	.word	0xffffffff


	//   ....[29]....
        /*00b0*/ 	.word	0xffffffff


	//   ....[30]....
        /*00b4*/ 	.word	0xffffffff


	//   ....[31]....
        /*00b8*/ 	.word	0xffffffff


	//   ....[32]....
        /*00bc*/ 	.word	0xffffffff


	//   ....[33]....
        /*00c0*/ 	.word	0xffffffff


	//   ....[34]....
        /*00c4*/ 	.word	0xffffffff


	//   ....[35]....
        /*00c8*/ 	.word	0xffffffff


	//   ....[36]....
        /*00cc*/ 	.word	0xffffffff


	//   ....[37]....
        /*00d0*/ 	.word	0xffffffff


	//   ....[38]....
        /*00d4*/ 	.word	0xffffffff


	//   ....[39]....
        /*00d8*/ 	.word	0xffffffff


	//   ....[40]....
        /*00dc*/ 	.word	0xffffffff


	//   ....[41]....
        /*00e0*/ 	.word	0xffffffff


	//   ....[42]....
        /*00e4*/ 	.word	0xffffffff


	//   ....[43]....
        /*00e8*/ 	.word	0xffffffff


	//   ....[44]....
        /*00ec*/ 	.word	0xffffffff


	//   ....[45]....
        /*00f0*/ 	.word	0xffffffff


	//   ....[46]....
        /*00f4*/ 	.word	0xffffffff


	//   ....[47]....
        /*00f8*/ 	.word	0xffffffff


	//   ....[48]....
        /*00fc*/ 	.word	0xffffffff


	//   ....[49]....
        /*0100*/ 	.word	0xffffffff


	//   ....[50]....
        /*0104*/ 	.word	0xffffffff


	//   ....[51]....
        /*0108*/ 	.word	0xffffffff


	//   ....[52]....
        /*010c*/ 	.word	0xffffffff


	//   ....[53]....
        /*0110*/ 	.word	0xffffffff


	//   ....[54]....
        /*0114*/ 	.word	0xffffffff


	//   ....[55]....
        /*0118*/ 	.word	0xffffffff


	//   ....[56]....
        /*011c*/ 	.word	0xffffffff


	//   ....[57]....
        /*0120*/ 	.word	0xffffffff


	//   ....[58]....
        /*0124*/ 	.word	0xffffffff


	//   ....[59]....
        /*0128*/ 	.word	0xffffffff


	//   ....[60]....
        /*012c*/ 	.word	0xffffffff


	//   ....[61]....
        /*0130*/ 	.word	0xffffffff


	//   ....[62]....
        /*0134*/ 	.word	0xffffffff


	//   ....[63]....
        /*0138*/ 	.word	0xffffffff


	//   ....[64]....
        /*013c*/ 	.word	0xffffffff


	//   ....[65]....
        /*0140*/ 	.word	0xffffffff


	//   ....[66]....
        /*0144*/ 	.word	0xffffffff


	//   ....[67]....
        /*0148*/ 	.word	0xffffffff


	//   ....[68]....
        /*014c*/ 	.word	0xffffffff


	//   ....[69]....
        /*0150*/ 	.word	0xffffffff


	//   ....[70]....
        /*0154*/ 	.word	0xffffffff


	//   ....[71]....
        /*0158*/ 	.word	0xffffffff


	//   ....[72]....
        /*015c*/ 	.word	0xffffffff


	//   ....[73]....
        /*0160*/ 	.word	0xffffffff


	//   ....[74]....
        /*0164*/ 	.word	0xffffffff


	//   ....[75]....
        /*0168*/ 	.word	0xffffffff


	//   ....[76]....
        /*016c*/ 	.word	0xffffffff


	//   ....[77]....
        /*0170*/ 	.word	0xffffffff


	//   ....[78]....
        /*0174*/ 	.word	0xffffffff


	//   ....[79]....
        /*0178*/ 	.word	0xffffffff


	//   ....[80]....
        /*017c*/ 	.word	0xffffffff


	//   ....[81]....
        /*0180*/ 	.word	0xffffffff


	//   ....[82]....
        /*0184*/ 	.word	0xffffffff


	//   ....[83]....
        /*0188*/ 	.word	0xffffffff


	//   ....[84]....
        /*018c*/ 	.word	0xffffffff


	//   ....[85]....
        /*0190*/ 	.word	0xffffffff


	//   ....[86]....
        /*0194*/ 	.word	0xffffffff


	//----- nvinfo : EIATTR_COOP_GROUP_INSTR_OFFSETS
	.align		4
.L_3197:
        /*0198*/ 	.byte	0x04, 0x28
        /*019a*/ 	.short	(.L_3199 - .L_3198)


	//   ....[0]....
.L_3198:
        /*019c*/ 	.word	0x00000da0


	//   ....[1]....
        /*01a0*/ 	.word	0x000010c0


	//   ....[2]....
        /*01a4*/ 	.word	0x00001600


	//   ....[3]....
        /*01a8*/ 	.word	0x00001850


	//   ....[4]....
        /*01ac*/ 	.word	0x00001c50


	//   ....[5]....
        /*01b0*/ 	.word	0x000021f0


	//   ....[6]....
        /*01b4*/ 	.word	0x00002990


	//   ....[7]....
        /*01b8*/ 	.word	0x00003890


	//   ....[8]....
        /*01bc*/ 	.word	0x00003fa0


	//   ....[9]....
        /*01c0*/ 	.word	0x00004c40


	//   ....[10]....
        /*01c4*/ 	.word	0x00004c80


	//   ....[11]....
        /*01c8*/ 	.word	0x00004cc0


	//   ....[12]....
        /*01cc*/ 	.word	0x00004d00


	//   ....[13]....
        /*01d0*/ 	.word	0x00004e30


	//   ....[14]....
        /*01d4*/ 	.word	0x00004e60


	//   ....[15]....
        /*01d8*/ 	.word	0x00004ea0


	//   ....[16]....
        /*01dc*/ 	.word	0x00004ed0


	//   ....[17]....
        /*01e0*/ 	.word	0x000050b0


	//   ....[18]....
        /*01e4*/ 	.word	0x00005100


	//   ....[19]....
        /*01e8*/ 	.word	0x00005130


	//   ....[20]....
        /*01ec*/ 	.word	0x00005150


	//   ....[21]....
        /*01f0*/ 	.word	0x00005360


	//   ....[22]....
        /*01f4*/ 	.word	0x000053a0


	//   ....[23]....
        /*01f8*/ 	.word	0x000053e0


	//   ....[24]....
        /*01fc*/ 	.word	0x00005420


	//   ....[25]....
        /*0200*/ 	.word	0x00005610


	//   ....[26]....
        /*0204*/ 	.word	0x00005650


	//   ....[27]....
        /*0208*/ 	.word	0x00005680


	//   ....[28]....
        /*020c*/ 	.word	0x000056b0


	//   ....[29]....
        /*0210*/ 	.word	0x00005820


	//   ....[30]....
        /*0214*/ 	.word	0x00005860


	//   ....[31]....
        /*0218*/ 	.word	0x00005890


	//   ....[32]....
        /*021c*/ 	.word	0x000058c0


	//   ....[33]....
        /*0220*/ 	.word	0x000058f0


	//   ....[34]....
        /*0224*/ 	.word	0x00005920


	//   ....[35]....
        /*0228*/ 	.word	0x00005b80


	//   ....[36]....
        /*022c*/ 	.word	0x00005bb0


	//   ....[37]....
        /*0230*/ 	.word	0x00005be0


	//   ....[38]....
        /*0234*/ 	.word	0x00005c00


	//   ....[39]....
        /*0238*/ 	.word	0x00005d00


	//   ....[40]....
        /*023c*/ 	.word	0x00005d40


	//   ....[41]....
        /*0240*/ 	.word	0x00005d70


	//   ....[42]....
        /*0244*/ 	.word	0x00005d90


	//   ....[43]....
        /*0248*/ 	.word	0x00005e90


	//   ....[44]....
        /*024c*/ 	.word	0x00005ed0


	//   ....[45]....
        /*0250*/ 	.word	0x00005f00


	//   ....[46]....
        /*0254*/ 	.word	0x00005f20


	//   ....[47]....
        /*0258*/ 	.word	0x00006020


	//   ....[48]....
        /*025c*/ 	.word	0x00006060


	//   ....[49]....
        /*0260*/ 	.word	0x00006090


	//   ....[50]....
        /*0264*/ 	.word	0x000060b0


	//   ....[51]....
        /*0268*/ 	.word	0x000061b0


	//   ....[52]....
        /*026c*/ 	.word	0x000061f0


	//   ....[53]....
        /*0270*/ 	.word	0x00006220


	//   ....[54]....
        /*0274*/ 	.word	0x00006230


	//   ....[55]....
        /*0278*/ 	.word	0x00006330


	//   ....[56]....
        /*027c*/ 	.word	0x00006370


	//   ....[57]....
        /*0280*/ 	.word	0x000063b0


	//   ....[58]....
        /*0284*/ 	.word	0x000063f0


	//   ....[59]....
        /*0288*/ 	.word	0x00006420


	//   ....[60]....
        /*028c*/ 	.word	0x00006450


	//   ....[61]....
        /*0290*/ 	.word	0x00006480


	//   ....[62]....
        /*0294*/ 	.word	0x000064a0


	//   ....[63]....
        /*0298*/ 	.word	0x000064d0


	//   ....[64]....
        /*029c*/ 	.word	0x00006510


	//   ....[65]....
        /*02a0*/ 	.word	0x00007fb0


	//   ....[66]....
        /*02a4*/ 	.word	0x00007ff0


	//   ....[67]....
        /*02a8*/ 	.word	0x00008040


	//   ....[68]....
        /*02ac*/ 	.word	0x00008060


	//   ....[69]....
        /*02b0*/ 	.word	0x000080a0


	//   ....[70]....
        /*02b4*/ 	.word	0x000080d0


	//   ....[71]....
        /*02b8*/ 	.word	0x000081b0


	//   ....[72]....
        /*02bc*/ 	.word	0x000081f0


	//   ....[73]....
        /*02c0*/ 	.word	0x00008320


	//   ....[74]....
        /*02c4*/ 	.word	0x00008350


	//   ....[75]....
        /*02c8*/ 	.word	0x00008990


	//   ....[76]....
        /*02cc*/ 	.word	0x00008ec0


	//   ....[77]....
        /*02d0*/ 	.word	0x00009360


	//   ....[78]....
        /*02d4*/ 	.word	0x000093b0


	//   ....[79]....
        /*02d8*/ 	.word	0x000093e0


	//   ....[80]....
        /*02dc*/ 	.word	0x00009400


	//   ....[81]....
        /*02e0*/ 	.word	0x00009420


	//   ....[82]....
        /*02e4*/ 	.word	0x000094d0


	//   ....[83]....
        /*02e8*/ 	.word	0x00009520


	//   ....[84]....
        /*02ec*/ 	.word	0x00009540


	//   ....[85]....
        /*02f0*/ 	.word	0x00009560


	//   ....[86]....
        /*02f4*/ 	.word	0x00009580


	//----- nvinfo : EIATTR_EXIT_INSTR_OFFSETS
	.align		4
.L_3199:
        /*02f8*/ 	.byte	0x04, 0x1c
        /*02fa*/ 	.short	(.L_3201 - .L_3200)


	//   ....[0]....
.L_3200:
        /*02fc*/ 	.word	0x00009640


	//   ....[1]....
        /*0300*/ 	.word	0x00009790


	//----- nvinfo : EIATTR_MAX_THREADS
	.align		4
.L_3201:
        /*0304*/ 	.byte	0x04, 0x05
        /*0306*/ 	.short	(.L_3203 - .L_3202)
.L_3202:
        /*0308*/ 	.word	0x00000020
        /*030c*/ 	.word	0x00000001
        /*0310*/ 	.word	0x00000001


	//----- nvinfo : EIATTR_CRS_STACK_SIZE
	.align		4
.L_3203:
        /*0314*/ 	.byte	0x04, 0x1e
        /*0316*/ 	.short	(.L_3205 - .L_3204)
.L_3204:
        /*0318*/ 	.word	0x00000000
.L_3205:


//--------------------- .nv.info._Z25selective_scan_bwd_kernelI32Selective_Scan_bwd_kernel_traitsILi32ELi8ELb0ELb1ELb1ELb1ELb0EN3c108BFloat16ENS1_7complexIfEEEEv12SSMParamsBwd --------------------------
	.section	.nv.info._Z25selective_scan_bwd_kernelI32Selective_Scan_bwd_kernel_traitsILi32ELi8ELb0ELb1ELb1ELb1ELb0EN3c108BFloat16ENS1_7complexIfEEEEv12SSMParamsBwd,"",@"SHT_CUDA_INFO"
	.sectionflags	@""
	.align	4


	//----- nvinfo : EIATTR_CUDA_API_VERSION
	.align		4
        /*0000*/ 	.byte	0x04, 0x37
        /*0002*/ 	.short	(.L_3207 - .L_3206)
.L_3206:
        /*0004*/ 	.word	0x00000082


	//----- nvinfo : EIATTR_SW2861232_WAR
	.align		4
.L_3207:
        /*0008*/ 	.byte	0x01, 0x35
	.zero		2


	//----- nvinfo : EIATTR_PARAM_CBANK
	.align		4
        /*000c*/ 	.byte	0x04, 0x0a
        /*000e*/ 	.short	(.L_3209 - .L_3208)
	.align		4
.L_3208:
        /*0010*/ 	.word	index@(.nv.constant0._Z25selective_scan_bwd_kernelI32Selective_Scan_bwd_kernel_traitsILi32ELi8ELb0ELb1ELb1ELb1ELb0EN3c108BFloat16ENS1_7complexIfEEEEv12SSMParamsBwd)
        /*0014*/ 	.short	0x0160
        /*0016*/ 	.short	0x01f0


	//----- nvinfo : EIATTR_CBANK_PARAM_SIZE
	.align		4
.L_3209:
        /*0018*/ 	.byte	0x03, 0x19
        /*001a*/ 	.short	0x01f0


	//----- nvinfo : EIATTR_KPARAM_INFO
	.align		4
        /*001c*/ 	.byte	0x04, 0x17
        /*001e*/ 	.short	(.L_3211 - .L_3210)
.L_3210:
        /*0020*/ 	.word	0x00000000
        /*0024*/ 	.short	0x0000
        /*0026*/ 	.short	0x0000
        /*0028*/ 	.byte	0x00, 0xf0, 0xc1, 0x07


	//----- nvinfo : EIATTR_MAXREG_COUNT
	.align		4
.L_3211:
        /*002c*/ 	.byte	0x03, 0x1b
        /*002e*/ 	.short	0x00ff


	//----- nvinfo : EIATTR_NUM_BARRIERS
	.align		4
        /*0030*/ 	.byte	0x02, 0x4c
        /*0032*/ 	.byte	0x01
	.zero		1


	//----- nvinfo : EIATTR_MERCURY_ISA_VERSION
	.align		4
        /*0034*/ 	.byte	0x03, 0x5f
        /*0036*/ 	.short	0x0000


	//----- nvinfo : EIATTR_COOP_GROUP_MASK_REGIDS
	.align		4
        /*0038*/ 	.byte	0x04, 0x29
        /*003a*/ 	.short	(.L_3213 - .L_3212)


	//   ....[0]....
.L_3212:
        /*003c*/ 	.word	0xffffffff


	//   ....[1]....
        /*0040*/ 	.word	0xffffffff


	//   ....[2]....
        /*0044*/ 	.word	0xffffffff


	//   ....[3]....
        /*0048*/ 	.word	0xffffffff


	//   ....[4]....
        /*004c*/ 	.word	0xffffffff


	//   ....[5]....
        /*0050*/ 	.word	0xffffffff


	//   ....[6]....
        /*0054*/ 	.word	0xffffffff


	//   ....[7]....
        /*0058*/ 	.word	0xffffffff


	//   ....[8]....
        /*005c*/ 	.word	0xffffffff


	//   ....[9]....
        /*0060*/ 	.word	0xffffffff


	//   ....[10]....
        /*0064*/ 	.word	0xffffffff


	//   ....[11]....
        /*0068*/ 	.word	0xffffffff


	//   ....[12]....
        /*006c*/ 	.word	0xffffffff


	//   ....[13]....
        /*0070*/ 	.word	0xffffffff


	//   ....[14]....
        /*0074*/ 	.word	0xffffffff


	//   ....[15]....
        /*0078*/ 	.word	0xffffffff


	//   ....[16]....
        /*007c*/ 	.word	0xffffffff


	//   ....[17]....
        /*0080*/ 	.word	0xffffffff


	//   ....[18]....
        /*0084*/ 	.word	0xffffffff


	//   ....[19]....
        /*0088*/ 	.word	0xffffffff


	//   ....[20]....
        /*008c*/ 	.word	0xffffffff


	//   ....[21]....
        /*0090*/ 	.word	0xffffffff


	//   ....[22]....
        /*0094*/ 	.word	0xffffffff


	//   ....[23]....
        /*0098*/ 	.word	0xffffffff


	//   ....[24]....
        /*009c*/ 	.word	0xffffffff


	//   ....[25]....
        /*00a0*/ 	.word	0xffffffff


	//   ....[26]....
        /*00a4*/ 	.word	0xffffffff


	//   ....[27]....
        /*00a8*/ 	.word	0xffffffff


	//   ....[28]....
        /*00ac*/ 	.word	0xffffffff


	//   ....[29]....
        /*00b0*/ 	.word	0xffffffff


	//   ....[30]....
        /*00b4*/ 	.word	0xffffffff


	//   ....[31]....
        /*00b8*/ 	.word	0xffffffff


	//   ....[32]....
        /*00bc*/ 	.word	0xffffffff


	//   ....[33]....
        /*00c0*/ 	.word	0xffffffff


	//   ....[34]....
        /*00c4*/ 	.word	0xffffffff


	//   ....[35]....
        /*00c8*/ 	.word	0xffffffff


	//   ....[36]....
        /*00cc*/ 	.word	0xffffffff


	//   ....[37]....
        /*00d0*/ 	.word	0xffffffff


	//   ....[38]....
        /*00d4*/ 	.word	0xffffffff


	//   ....[39]....
        /*00d8*/ 	.word	0xffffffff


	//   ....[40]....
        /*00dc*/ 	.word	0xffffffff


	//   ....[41]....
        /*00e0*/ 	.word	0xffffffff


	//   ....[42]....
        /*00e4*/ 	.word	0xffffffff


	//   ....[43]....
        /*00e8*/ 	.word	0xffffffff


	//   ....[44]....
        /*00ec*/ 	.word	0xffffffff


	//   ....[45]....
        /*00f0*/ 	.word	0xffffffff


	//   ....[46]....
        /*00f4*/ 	.word	0xffffffff


	//   ....[47]....
        /*00f8*/ 	.word	0xffffffff


	//   ....[48]....
        /*00fc*/ 	.word	0xffffffff


	//   ....[49]....
        /*0100*/ 	.word	0xffffffff


	//   ....[50]....
        /*0104*/ 	.word	0xffffffff


	//   ....[51]....
        /*0108*/ 	.word	0xffffffff


	//   ....[52]....
        /*010c*/ 	.word	0xffffffff


	//   ....[53]....
        /*0110*/ 	.word	0xffffffff


	//   ....[54]....
        /*0114*/ 	.word	0xffffffff


	//   ....[55]....
        /*0118*/ 	.word	0xffffffff


	//   ....[56]....
        /*011c*/ 	.word	0xffffffff


	//   ....[57]....
        /*0120*/ 	.word	0xffffffff


	//   ....[58]....
        /*0124*/ 	.word	0xffffffff


	//   ....[59]....
        /*0128*/ 	.word	0xffffffff


	//   ....[60]....
        /*012c*/ 	.word	0xffffffff


	//   ....[61]....
        /*0130*/ 	.word	0xffffffff


	//   ....[62]....
        /*0134*/ 	.word	0xffffffff


	//   ....[63]....
        /*0138*/ 	.word	0xffffffff


	//   ....[64]....
        /*013c*/ 	.word	0xffffffff


	//   ....[65]....
        /*0140*/ 	.word	0xffffffff


	//   ....[66]....
        /*0144*/ 	.word	0xffffffff


	//   ....[67]....
        /*0148*/ 	.word	0xffffffff


	//   ....[68]....
        /*014c*/ 	.word	0xffffffff


	//   ....[69]....
        /*0150*/ 	.word	0xffffffff


	//   ....[70]....
        /*0154*/ 	.word	0xffffffff


	//   ....[71]....
        /*0158*/ 	.word	0xffffffff


	//   ....[72]....
        /*015c*/ 	.word	0xffffffff


	//   ....[73]....
        /*0160*/ 	.word	0xffffffff


	//   ....[74]....
        /*0164*/ 	.word	0xffffffff


	//   ....[75]....
        /*0168*/ 	.word	0xffffffff


	//   ....[76]....
        /*016c*/ 	.word	0xffffffff


	//   ....[77]....
        /*0170*/ 	.word	0xffffffff


	//   ....[78]....
        /*0174*/ 	.word	0xffffffff


	//   ....[79]....
        /*0178*/ 	.word	0xffffffff


	//   ....[80]....
        /*017c*/ 	.word	0xffffffff


	//   ....[81]....
        /*0180*/ 	.word	0xffffffff


	//   ....[82]....
        /*0184*/ 	.word	0xffffffff


	//   ....[83]....
        /*0188*/ 	.word	0xffffffff


	//----- nvinfo : EIATTR_COOP_GROUP_INSTR_OFFSETS
	.align		4
.L_3213:
        /*018c*/ 	.byte	0x04, 0x28
        /*018e*/ 	.short	(.L_3215 - .L_3214)


	//   ....[0]....
.L_3214:
        /*0190*/ 	.word	0x00000d60


	//   ....[1]....
        /*0194*/ 	.word	0x00000fd0


	//   ....[2]....
        /*0198*/ 	.word	0x000012d0


	//   ....[3]....
        /*019c*/ 	.word	0x000031f0


	//   ....[4]....
        /*01a0*/ 	.word	0x00003900


	//   ....[5]....
        /*01a4*/ 	.word	0x000045c0


	//   ....[6]....
        /*01a8*/ 	.word	0x00004600


	//   ....[7]....
        /*01ac*/ 	.word	0x00004640


	//   ....[8]....
        /*01b0*/ 	.word	0x00004680


	//   ....[9]....
        /*01b4*/ 	.word	0x000047e0


	//   ....[10]....
        /*01b8*/ 	.word	0x00004800


	//   ....[11]....
        /*01bc*/ 	.word	0x00004810


	//   ....[12]....
        /*01c0*/ 	.word	0x00004820


	//   ....[13]....
        /*01c4*/ 	.word	0x000048e0


	//   ....[14]....
        /*01c8*/ 	.word	0x00004910


	//   ....[15]....
        /*01cc*/ 	.word	0x00004920


	//   ....[16]....
        /*01d0*/ 	.word	0x00004930


	//   ....[17]....
        /*01d4*/ 	.word	0x00004a10


	//   ....[18]....
        /*01d8*/ 	.word	0x00004a40


	//   ....[19]....
        /*01dc*/ 	.word	0x00004a70


	//   ....[20]....
        /*01e0*/ 	.word	0x00004ab0


	//   ....[21]....
        /*01e4*/ 	.word	0x00004c30


	//   ....[22]....
        /*01e8*/ 	.word	0x00004c70


	//   ....[23]....
        /*01ec*/ 	.word	0x00004cb0


	//   ....[24]....
        /*01f0*/ 	.word	0x00004cf0


	//   ....[25]....
        /*01f4*/ 	.word	0x00004e10


	//   ....[26]....
        /*01f8*/ 	.word	0x00004e40


	//   ....[27]....
        /*01fc*/ 	.word	0x00004e70


	//   ....[28]....
        /*0200*/ 	.word	0x00004ea0


	//   ....[29]....
        /*0204*/ 	.word	0x00004ed0


	//   ....[30]....
        /*0208*/ 	.word	0x00004f10


	//   ....[31]....
        /*020c*/ 	.word	0x000055e0


	//   ....[32]....
        /*0210*/ 	.word	0x00005610


	//   ....[33]....
        /*0214*/ 	.word	0x00005640


	//   ....[34]....
        /*0218*/ 	.word	0x00005660


	//   ....[35]....
        /*021c*/ 	.word	0x00005750


	//   ....[36]....
        /*0220*/ 	.word	0x00005780


	//   ....[37]....
        /*0224*/ 	.word	0x000057a0


	//   ....[38]....
        /*0228*/ 	.word	0x000057b0


	//   ....[39]....
        /*022c*/ 	.word	0x000058a0


	//   ....[40]....
        /*0230*/ 	.word	0x000058d0


	//   ....[41]....
        /*0234*/ 	.word	0x000058f0


	//   ....[42]....
        /*0238*/ 	.word	0x00005900


	//   ....[43]....
        /*023c*/ 	.word	0x000059f0


	//   ....[44]....
        /*0240*/ 	.word	0x00005a20


	//   ....[45]....
        /*0244*/ 	.word	0x00005a40


	//   ....[46]....
        /*0248*/ 	.word	0x00005a50


	//   ....[47]....
        /*024c*/ 	.word	0x00005b40


	//   ....[48]....
        /*0250*/ 	.word	0x00005b80


	//   ....[49]....
        /*0254*/ 	.word	0x00005ba0


	//   ....[50]....
        /*0258*/ 	.word	0x00005bb0


	//   ....[51]....
        /*025c*/ 	.word	0x00005c90


	//   ....[52]....
        /*0260*/ 	.word	0x00005cd0


	//   ....[53]....
        /*0264*/ 	.word	0x00005d10


	//   ....[54]....
        /*0268*/ 	.word	0x00005d50


	//   ....[55]....
        /*026c*/ 	.word	0x00005d90


	//   ....[56]....
        /*0270*/ 	.word	0x00005dd0


	//   ....[57]....
        /*0274*/ 	.word	0x00005e10


	//   ....[58]....
        /*0278*/ 	.word	0x00005e40


	//   ....[59]....
        /*027c*/ 	.word	0x00005e80


	//   ....[60]....
        /*0280*/ 	.word	0x00005f30


	//   ....[61]....
        /*0284*/ 	.word	0x00007940


	//   ....[62]....
        /*0288*/ 	.word	0x00007980


	//   ....[63]....
        /*028c*/ 	.word	0x00007a20


	//   ....[64]....
        /*0290*/ 	.word	0x00007a40


	//   ....[65]....
        /*0294*/ 	.word	0x00007a70


	//   ....[66]....
        /*0298*/ 	.word	0x00007aa0


	//   ....[67]....
        /*029c*/ 	.word	0x00007b80


	//   ....[68]....
        /*02a0*/ 	.word	0x00007bc0


	//   ....[69]....
        /*02a4*/ 	.word	0x00007ce0


	//   ....[70]....
        /*02a8*/ 	.word	0x00007d60


	//   ....[71]....
        /*02ac*/ 	.word	0x00008490


	//   ....[72]....
        /*02b0*/ 	.word	0x000087d0


	//   ....[73]....
        /*02b4*/ 	.word	0x00008f20


	//   ....[74]....
        /*02b8*/ 	.word	0x000093a0


	//   ....[75]....
        /*02bc*/ 	.word	0x000093f0


	//   ....[76]....
        /*02c0*/ 	.word	0x00009420


	//   ....[77]....
        /*02c4*/ 	.word	0x00009440


	//   ....[78]....
        /*02c8*/ 	.word	0x00009460


	//   ....[79]....
        /*02cc*/ 	.word	0x00009510


	//   ....[80]....
        /*02d0*/ 	.word	0x00009560


	//   ....[81]....
        /*02d4*/ 	.word	0x00009580


	//   ....[82]....
        /*02d8*/ 	.word	0x000095a0


	//   ....[83]....
        /*02dc*/ 	.word	0x000095c0


	//----- nvinfo : EIATTR_EXIT_INSTR_OFFSETS
	.align		4
.L_3215:
        /*02e0*/ 	.byte	0x04, 0x1c
        /*02e2*/ 	.short	(.L_3217 - .L_3216)


	//   ....[0]....
.L_3216:
        /*02e4*/ 	.word	0x00009680


	//   ....[1]....
        /*02e8*/ 	.word	0x000097d0


	//----- nvinfo : EIATTR_MAX_THREADS
	.align		4
.L_3217:
        /*02ec*/ 	.byte	0x04, 0x05
        /*02ee*/ 	.short	(.L_3219 - .L_3218)
.L_3218:
        /*02f0*/ 	.word	0x00000020
        /*02f4*/ 	.word	0x00000001
        /*02f8*/ 	.word	0x00000001


	//----- nvinfo : EIATTR_CRS_STACK_SIZE
	.align		4
.L_3219:
        /*02fc*/ 	.byte	0x04, 0x1e
        /*02fe*/ 	.short	(.L_3221 - .L_3220)
.L_3220:
        /*0300*/ 	.word	0x00000000
.L_3221:


//--------------------- .nv.info._Z25selective_scan_bwd_kernelI32Selective_Scan_bwd_kernel_traitsILi32ELi8ELb0ELb1ELb1ELb1ELb1EN3c108BFloat16ENS1_7complexIfEEEEv12SSMParamsBwd --------------------------
	.section	.nv.info._Z25selective_scan_bwd_kernelI32Selective_Scan_bwd_kernel_traitsILi32ELi8ELb0ELb1ELb1ELb1ELb1EN3c108BFloat16ENS1_7complexIfEEEEv12SSMParamsBwd,"",@"SHT_CUDA_INFO"
	.sectionflags	@""
	.align	4


	//----- nvinfo : EIATTR_CUDA_API_VERSION
	.align		4
        /*0000*/ 	.byte	0x04, 0x37
        /*0002*/ 	.short	(.L_3223 - .L_3222)
.L_3222:
        /*0004*/ 	.word	0x00000082


	//----- nvinfo : EIATTR_SW2861232_WAR
	.align		4
.L_3223:
        /*0008*/ 	.byte	0x01, 0x35
	.zero		2


	//----- nvinfo : EIATTR_PARAM_CBANK
	.align		4
        /*000c*/ 	.byte	0x04, 0x0a
        /*000e*/ 	.short	(.L_3225 - .L_3224)
	.align		4
.L_3224:
        /*0010*/ 	.word	index@(.nv.constant0._Z25selective_scan_bwd_kernelI32Selective_Scan_bwd_kernel_traitsILi32ELi8ELb0ELb1ELb1ELb1ELb1EN3c108BFloat16ENS1_7complexIfEEEEv12SSMParamsBwd)
        /*0014*/ 	.short	0x0160
        /*0016*/ 	.short	0x01f0


	//----- nvinfo : EIATTR_CBANK_PARAM_SIZE
	.align		4
.L_3225:
        /*0018*/ 	.byte	0x03, 0x19
        /*001a*/ 	.short	0x01f0


	//----- nvinfo : EIATTR_KPARAM_INFO
	.align		4
        /*001c*/ 	.byte	0x04, 0x17
        /*001e*/ 	.short	(.L_3227 - .L_3226)
.L_3226:
        /*0020*/ 	.word	0x00000000
        /*0024*/ 	.short	0x0000
        /*0026*/ 	.short	0x0000
        /*0028*/ 	.byte	0x00, 0xf0, 0xc1, 0x07


	//----- nvinfo : EIATTR_MAXREG_COUNT
	.align		4
.L_3227:
        /*002c*/ 	.byte	0x03, 0x1b
        /*002e*/ 	.short	0x00ff


	//----- nvinfo : EIATTR_NUM_BARRIERS
	.align		4
        /*0030*/ 	.byte	0x02, 0x4c
        /*0032*/ 	.byte	0x01
	.zero		1


	//----- nvinfo : EIATTR_MERCURY_ISA_VERSION
	.align		4
        /*0034*/ 	.byte	0x03, 0x5f
        /*0036*/ 	.short	0x0000


	//----- nvinfo : EIATTR_COOP_GROUP_MASK_REGIDS
	.align		4
        /*0038*/ 	.byte	0x04, 0x29
        /*003a*/ 	.short	(.L_3229 - .L_3228)


	//   ....[0]....
.L_3228:
        /*003c*/ 	.word	0xffffffff


	//   ....[1]....
        /*0040*/ 	.word	0xffffffff


	//   ....[2]....
        /*0044*/ 	.word	0xffffffff


	//   ....[3]....
        /*0048*/ 	.word	0xffffffff


	//   ....[4]....
        /*004c*/ 	.word	0xffffffff


	//   ....[5]....
        /*0050*/ 	.word	0xffffffff


	//   ....[6]....
        /*0054*/ 	.word	0xffffffff


	//   ....[7]....
        /*0058*/ 	.word	0xffffffff


	//   ....[8]....
        /*005c*/ 	.word	0xffffffff


	//   ....[9]....
        /*0060*/ 	.word	0xffffffff


	//   ....[10]....
        /*0064*/ 	.word	0xffffffff


	//   ....[11]....
        /*0068*/ 	.word	0xffffffff


	//   ....[12]....
        /*006c*/ 	.word	0xffffffff


	//   ....[13]....
        /*0070*/ 	.word	0xffffffff


	//   ....[14]....
        /*0074*/ 	.word	0xffffffff


	//   ....[15]....
        /*0078*/ 	.word	0xffffffff


	//   ....[16]....
        /*007c*/ 	.word	0xffffffff


	//   ....[17]....
        /*0080*/ 	.word	0xffffffff


	//   ....[18]....
        /*0084*/ 	.word	0xffffffff


	//   ....[19]....
        /*0088*/ 	.word	0xffffffff


	//   ....[20]....
        /*008c*/ 	.word	0xffffffff


	//   ....[21]....
        /*0090*/ 	.word	0xffffffff


	//   ....[22]....
        /*0094*/ 	.word	0xffffffff


	//   ....[23]....
        /*0098*/ 	.word	0xffffffff


	//   ....[24]....
        /*009c*/ 	.word	0xffffffff


	//   ....[25]....
        /*00a0*/ 	.word	0xffffffff


	//   ....[26]....
        /*00a4*/ 	.word	0xffffffff


	//   ....[27]....
        /*00a8*/ 	.word	0xffffffff


	//   ....[28]....
        /*00ac*/ 	.word	0xffffffff


	//   ....[29]....
        /*00b0*/ 	.word	0xffffffff


	//   ....[30]....
        /*00b4*/ 	.word	0xffffffff


	//   ....[31]....
        /*00b8*/ 	.word	0xffffffff


	//   ....[32]....
        /*00bc*/ 	.word	0xffffffff


	//   ....[33]....
        /*00c0*/ 	.word	0xffffffff


	//   ....[34]....
        /*00c4*/ 	.word	0xffffffff


	//   ....[35]....
        /*00c8*/ 	.word	0xffffffff


	//   ....[36]....
        /*00cc*/ 	.word	0xffffffff


	//   ....[37]....
        /*00d0*/ 	.word	0xffffffff


	//   ....[38]....
        /*00d4*/ 	.word	0xffffffff


	//   ....[39]....
        /*00d8*/ 	.word	0xffffffff


	//   ....[40]....
        /*00dc*/ 	.word	0xffffffff


	//   ....[41]....
        /*00e0*/ 	.word	0xffffffff


	//   ....[42]....
        /*00e4*/ 	.word	0xffffffff


	//   ....[43]....
        /*00e8*/ 	.word	0xffffffff


	//   ....[44]....
        /*00ec*/ 	.word	0xffffffff


	//   ....[45]....
        /*00f0*/ 	.word	0xffffffff


	//   ....[46]....
        /*00f4*/ 	.word	0xffffffff


	//   ....[47]....
        /*00f8*/ 	.word	0xffffffff


	//   ....[48]....
        /*00fc*/ 	.word	0xffffffff


	//   ....[49]....
        /*0100*/ 	.word	0xffffffff


	//   ....[50]....
        /*0104*/ 	.word	0xffffffff


	//   ....[51]....
        /*0108*/ 	.word	0xffffffff


	//   ....[52]....
        /*010c*/ 	.word	0xffffffff


	//   ....[53]....
        /*0110*/ 	.word	0xffffffff


	//   ....[54]....
        /*0114*/ 	.word	0xffffffff


	//   ....[55]....
        /*0118*/ 	.word	0xffffffff


	//   ....[56]....
        /*011c*/ 	.word	0xffffffff


	//   ....[57]....
        /*0120*/ 	.word	0xffffffff


	//   ....[58]....
        /*0124*/ 	.word	0xffffffff


	//   ....[59]....
        /*0128*/ 	.word	0xffffffff


	//   ....[60]....
        /*012c*/ 	.word	0xffffffff


	//   ....[61]....
        /*0130*/ 	.word	0xffffffff


	//   ....[62]....
        /*0134*/ 	.word	0xffffffff


	//   ....[63]....
        /*0138*/ 	.word	0xffffffff


	//   ....[64]....
        /*013c*/ 	.word	0xffffffff


	//   ....[65]....
        /*0140*/ 	.word	0xffffffff


	//   ....[66]....
        /*0144*/ 	.word	0xffffffff


	//   ....[67]....
        /*0148*/ 	.word	0xffffffff


	//   ....[68]....
        /*014c*/ 	.word	0xffffffff


	//   ....[69]....
        /*0150*/ 	.word	0xffffffff


	//   ....[70]....
        /*0154*/ 	.word	0xffffffff


	//   ....[71]....
        /*0158*/ 	.word	0xffffffff


	//   ....[72]....
        /*015c*/ 	.word	0xffffffff


	//   ....[73]....
        /*0160*/ 	.word	0xffffffff


	//   ....[74]....
        /*0164*/ 	.word	0xffffffff


	//   ....[75]....
        /*0168*/ 	.word	0xffffffff


	//   ....[76]....
        /*016c*/ 	.word	0xffffffff


	//   ....[77]....
        /*0170*/ 	.word	0xffffffff


	//   ....[78]....
        /*0174*/ 	.word	0xffffffff


	//   ....[79]....
        /*0178*/ 	.word	0xffffffff


	//   ....[80]....
        /*017c*/ 	.word	0xffffffff


	//   ....[81]....
        /*0180*/ 	.word	0xffffffff


	//   ....[82]....
        /*0184*/ 	.word	0xffffffff


	//   ....[83]....
        /*0188*/ 	.word	0xffffffff


	//   ....[84]....
        /*018c*/ 	.word	0xffffffff


	//   ....[85]....
        /*0190*/ 	.word	0xffffffff


	//   ....[86]....
        /*0194*/ 	.word	0xffffffff


	//   ....[87]....
        /*0198*/ 	.word	0xffffffff


	//----- nvinfo : EIATTR_COOP_GROUP_INSTR_OFFSETS
	.align		4
.L_3229:
        /*019c*/ 	.byte	0x04, 0x28
        /*019e*/ 	.short	(.L_3231 - .L_3230)


	//   ....[0]....
.L_3230:
        /*01a0*/ 	.word	0x00000da0


	//   ....[1]....
        /*01a4*/ 	.word	0x00001070


	//   ....[2]....
        /*01a8*/ 	.word	0x000015f0


	//   ....[3]....
        /*01ac*/ 	.word	0x00002a80


	//   ....[4]....
        /*01b0*/ 	.word	0x00002f10


	//   ....[5]....
        /*01b4*/ 	.word	0x00003410


	//   ....[6]....
        /*01b8*/ 	.word	0x00003aa0


	//   ....[7]....
        /*01bc*/ 	.word	0x000049d0


	//   ....[8]....
        /*01c0*/ 	.word	0x00005120


	//   ....[9]....
        /*01c4*/ 	.word	0x00005da0


	//   ....[10]....
        /*01c8*/ 	.word	0x00005de0


	//   ....[11]....
        /*01cc*/ 	.word	0x00005e20


	//   ....[12]....
        /*01d0*/ 	.word	0x00005e50


	//   ....[13]....
        /*01d4*/ 	.word	0x00005f80


	//   ....[14]....
        /*01d8*/ 	.word	0x00005fb0


	//   ....[15]....
        /*01dc*/ 	.word	0x00005ff0


	//   ....[16]....
        /*01e0*/ 	.word	0x00006020


	//   ....[17]....
        /*01e4*/ 	.word	0x00006200


	//   ....[18]....
        /*01e8*/ 	.word	0x00006270


	//   ....[19]....
        /*01ec*/ 	.word	0x000062a0


	//   ....[20]....
        /*01f0*/ 	.word	0x000062d0


	//   ....[21]....
        /*01f4*/ 	.word	0x000064b0


	//   ....[22]....
        /*01f8*/ 	.word	0x00006500


	//   ....[23]....
        /*01fc*/ 	.word	0x00006560


	//   ....[24]....
        /*0200*/ 	.word	0x000065a0


	//   ....[25]....
        /*0204*/ 	.word	0x00006770


	//   ....[26]....
        /*0208*/ 	.word	0x000067b0


	//   ....[27]....
        /*020c*/ 	.word	0x000067e0


	//   ....[28]....
        /*0210*/ 	.word	0x00006810


	//   ....[29]....
        /*0214*/ 	.word	0x000069b0


	//   ....[30]....
        /*0218*/ 	.word	0x000069e0


	//   ....[31]....
        /*021c*/ 	.word	0x00006a10


	//   ....[32]....
        /*0220*/ 	.word	0x00006a40


	//   ....[33]....
        /*0224*/ 	.word	0x00006a60


	//   ....[34]....
        /*0228*/ 	.word	0x00006a90


	//   ....[35]....
        /*022c*/ 	.word	0x00006ce0


	//   ....[36]....
        /*0230*/ 	.word	0x00006d10


	//   ....[37]....
        /*0234*/ 	.word	0x00006d40


	//   ....[38]....
        /*0238*/ 	.word	0x00006d60


	//   ....[39]....
        /*023c*/ 	.word	0x00006e60


	//   ....[40]....
        /*0240*/ 	.word	0x00006ea0


	//   ....[41]....
        /*0244*/ 	.word	0x00006ed0


	//   ....[42]....
        /*0248*/ 	.word	0x00006ef0


	//   ....[43]....
        /*024c*/ 	.word	0x00006ff0


	//   ....[44]....
        /*0250*/ 	.word	0x00007030


	//   ....[45]....
        /*0254*/ 	.word	0x00007060


	//   ....[46]....
        /*0258*/ 	.word	0x00007080


	//   ....[47]....
        /*025c*/ 	.word	0x00007180


	//   ....[48]....
        /*0260*/ 	.word	0x000071c0


	//   ....[49]....
        /*0264*/ 	.word	0x000071f0


	//   ....[50]....
        /*0268*/ 	.word	0x00007210


	//   ....[51]....
        /*026c*/ 	.word	0x00007310


	//   ....[52]....
        /*0270*/ 	.word	0x00007350


	//   ....[53]....
        /*0274*/ 	.word	0x00007380


	//   ....[54]....
        /*0278*/ 	.word	0x00007390


	//   ....[55]....
        /*027c*/ 	.word	0x00007490


	//   ....[56]....
        /*0280*/ 	.word	0x000074d0


	//   ....[57]....
        /*0284*/ 	.word	0x00007510


	//   ....[58]....
        /*0288*/ 	.word	0x00007550


	//   ....[59]....
        /*028c*/ 	.word	0x00007580


	//   ....[60]....
        /*0290*/ 	.word	0x000075b0


	//   ....[61]....
        /*0294*/ 	.word	0x000075e0


	//   ....[62]....
        /*0298*/ 	.word	0x00007600


	//   ....[63]....
        /*029c*/ 	.word	0x00007630


	//   ....[64]....
        /*02a0*/ 	.word	0x00007670


	//   ....[65]....
        /*02a4*/ 	.word	0x00009110


	//   ....[66]....
        /*02a8*/ 	.word	0x00009150


	//   ....[67]....
        /*02ac*/ 	.word	0x000091a0


	//   ....[68]....
        /*02b0*/ 	.word	0x000091c0


	//   ....[69]....
        /*02b4*/ 	.word	0x00009200


	//   ....[70]....
        /*02b8*/ 	.word	0x00009230


	//   ....[71]....
        /*02bc*/ 	.word	0x00009310


	//   ....[72]....
        /*02c0*/ 	.word	0x00009350


	//   ....[73]....
        /*02c4*/ 	.word	0x00009480


	//   ....[74]....
        /*02c8*/ 	.word	0x000094b0


	//   ....[75]....
        /*02cc*/ 	.word	0x00009c80


	//   ....[76]....
        /*02d0*/ 	.word	0x0000a050


	//   ....[77]....
        /*02d4*/ 	.word	0x0000a6c0


	//   ....[78]....
        /*02d8*/ 	.word	0x0000ab60


	//   ....[79]....
        /*02dc*/ 	.word	0x0000abb0


	//   ....[80]....
        /*02e0*/ 	.word	0x0000abe0


	//   ....[81]....
        /*02e4*/ 	.word	0x0000ac00


	//   ....[82]....
        /*02e8*/ 	.word	0x0000ac20


	//   ....[83]....
        /*02ec*/ 	.word	0x0000acd0


	//   ....[84]....
        /*02f0*/ 	.word	0x0000ad20


	//   ....[85]....
        /*02f4*/ 	.word	0x0000ad40


	//   ....[86]....
        /*02f8*/ 	.word	0x0000ad60


	//   ....[87]....
        /*02fc*/ 	.word	0x0000ad80


	//----- nvinfo : EIATTR_EXIT_INSTR_OFFSETS
	.align		4
.L_3231:
        /*0300*/ 	.byte	0x04, 0x1c
        /*0302*/ 	.short	(.L_3233 - .L_3232)


	//   ....[0]....
.L_3232:
        /*0304*/ 	.word	0x0000ae40


	//   ....[1]....
        /*0308*/ 	.word	0x0000af90


	//----- nvinfo : EIATTR_MAX_THREADS
	.align		4
.L_3233:
        /*030c*/ 	.byte	0x04, 0x05
        /*030e*/ 	.short	(.L_3235 - .L_3234)
.L_3234:
        /*0310*/ 	.word	0x00000020
        /*0314*/ 	.word	0x00000001
        /*0318*/ 	.word	0x00000001


	//----- nvinfo : EIATTR_CRS_STACK_SIZE
	.align		4
.L_3235:
        /*031c*/ 	.byte	0x04, 0x1e
        /*031e*/ 	.short	(.L_3237 - .L_3236)
.L_3236:
        /*0320*/ 	.word	0x00000000
.L_3237:


//--------------------- .nv.info._Z25selective_scan_bwd_kernelI32Selective_Scan_bwd_kernel_traitsILi32ELi8ELb1ELb0ELb0ELb0ELb0EN3c108BFloat16ENS1_7complexIfEEEEv12SSMParamsBwd --------------------------
	.section	.nv.info._Z25selective_scan_bwd_kernelI32Selective_Scan_bwd_kernel_traitsILi32ELi8ELb1ELb0ELb0ELb0ELb0EN3c108BFloat16ENS1_7complexIfEEEEv12SSMParamsBwd,"",@"SHT_CUDA_INFO"
	.sectionflags	@""
	.align	4


	//----- nvinfo : EIATTR_CUDA_API_VERSION
	.align		4
        /*0000*/ 	.byte	0x04, 0x37
        /*0002*/ 	.short	(.L_3239 - .L_3238)
.L_3238:
        /*0004*/ 	.word	0x00000082


	//----- nvinfo : EIATTR_SW2861232_WAR
	.align		4
.L_3239:
        /*0008*/ 	.byte	0x01, 0x35
	.zero		2


	//----- nvinfo : EIATTR_PARAM_CBANK
	.align		4
        /*000c*/ 	.byte	0x04, 0x0a
        /*000e*/ 	.short	(.L_3241 - .L_3240)
	.align		4
.L_3240:
        /*0010*/ 	.word	index@(.nv.constant0._Z25selective_scan_bwd_kernelI32Selective_Scan_bwd_kernel_traitsILi32ELi8ELb1ELb0ELb0ELb0ELb0EN3c108BFloat16ENS1_7complexIfEEEEv12SSMParamsBwd)
        /*0014*/ 	.short	0x0160
        /*0016*/ 	.short	0x01f0


	//----- nvinfo : EIATTR_CBANK_PARAM_SIZE
	.align		4
.L_3241:
        /*0018*/ 	.byte	0x03, 0x19
        /*001a*/ 	.short	0x01f0


	//----- nvinfo : EIATTR_KPARAM_INFO
	.align		4
        /*001c*/ 	.byte	0x04, 0x17
        /*001e*/ 	.short	(.L_3243 - .L_3242)
.L_3242:
        /*0020*/ 	.word	0x00000000
        /*0024*/ 	.short	0x0000
        /*0026*/ 	.short	0x0000
        /*0028*/ 	.byte	0x00, 0xf0, 0xc1, 0x07


	//----- nvinfo : EIATTR_MAXREG_COUNT
	.align		4
.L_3243:
        /*002c*/ 	.byte	0x03, 0x1b
        /*002e*/ 	.short	0x00ff


	//----- nvinfo : EIATTR_NUM_BARRIERS
	.align		4
        /*0030*/ 	.byte	0x02, 0x4c
        /*0032*/ 	.byte	0x01
	.zero		1


	//----- nvinfo : EIATTR_MERCURY_ISA_VERSION
	.align		4
        /*0034*/ 	.byte	0x03, 0x5f
        /*0036*/ 	.short	0x0000


	//----- nvinfo : EIATTR_COOP_GROUP_MASK_REGIDS
	.align		4
        /*0038*/ 	.byte	0x04, 0x29
        /*003a*/ 	.short	(.L_3245 - .L_3244)


	//   ....[0]....
.L_3244:
        /*003c*/ 	.word	0xffffffff


	//   ....[1]....
        /*0040*/ 	.word	0xffffffff


	//   ....[2]....
        /*0044*/ 	.word	0xffffffff


	//   ....[3]....
        /*0048*/ 	.word	0xffffffff


	//   ....[4]....
        /*004c*/ 	.word	0xffffffff


	//   ....[5]....
        /*0050*/ 	.word	0xffffffff


	//   ....[6]....
        /*0054*/ 	.word	0xffffffff


	//   ....[7]....
        /*0058*/ 	.word	0xffffffff


	//   ....[8]....
        /*005c*/ 	.word	0xffffffff


	//   ....[9]....
        /*0060*/ 	.word	0xffffffff


	//   ....[10]....
        /*0064*/ 	.word	0xffffffff


	//   ....[11]....
        /*0068*/ 	.word	0xffffffff


	//   ....[12]....
        /*006c*/ 	.word	0xffffffff


	//   ....[13]....
        /*0070*/ 	.word	0xffffffff


	//   ....[14]....
        /*0074*/ 	.word	0xffffffff


	//   ....[15]....
        /*0078*/ 	.word	0xffffffff


	//   ....[16]....
        /*007c*/ 	.word	0xffffffff


	//   ....[17]....
        /*0080*/ 	.word	0xffffffff


	//   ....[18]....
        /*0084*/ 	.word	0xffffffff


	//   ....[19]....
        /*0088*/ 	.word	0xffffffff


	//   ....[20]....
        /*008c*/ 	.word	0xffffffff


	//   ....[21]....
        /*0090*/ 	.word	0xffffffff


	//   ....[22]....
        /*0094*/ 	.word	0xffffffff


	//   ....[23]....
        /*0098*/ 	.word	0xffffffff


	//   ....[24]....
        /*009c*/ 	.word	0xffffffff


	//   ....[25]....
        /*00a0*/ 	.word	0xffffffff


	//   ....[26]....
        /*00a4*/ 	.word	0xffffffff


	//   ....[27]....
        /*00a8*/ 	.word	0xffffffff


	//   ....[28]....
        /*00ac*/ 	.word	0xffffffff


	//   ....[29]....
        /*00b0*/ 	.word	0xffffffff


	//   ....[30]....
        /*00b4*/ 	.word	0xffffffff


	//   ....[31]....
        /*00b8*/ 	.word	0xffffffff


	//   ....[32]....
        /*00bc*/ 	.word	0xffffffff


	//   ....[33]....
        /*00c0*/ 	.word	0xffffffff


	//   ....[34]....
        /*00c4*/ 	.word	0xffffffff


	//   ....[35]....
        /*00c8*/ 	.word	0xffffffff


	//   ....[36]....
        /*00cc*/ 	.word	0xffffffff


	//   ....[37]....
        /*00d0*/ 	.word	0xffffffff


	//   ....[38]....
        /*00d4*/ 	.word	0xffffffff


	//   ....[39]....
        /*00d8*/ 	.word	0xffffffff


	//   ....[40]....
        /*00dc*/ 	.word	0xffffffff


	//   ....[41]....
        /*00e0*/ 	.word	0xffffffff


	//   ....[42]....
        /*00e4*/ 	.word	0xffffffff


	//   ....[43]....
        /*00e8*/ 	.word	0xffffffff


	//   ....[44]....
        /*00ec*/ 	.word	0xffffffff


	//   ....[45]....
        /*00f0*/ 	.word	0xffffffff


	//   ....[46]....
        /*00f4*/ 	.word	0xffffffff


	//   ....[47]....
        /*00f8*/ 	.word	0xffffffff


	//   ....[48]....
        /*00fc*/ 	.word	0xffffffff


	//   ....[49]....
        /*0100*/ 	.word	0xffffffff


	//   ....[50]....
        /*0104*/ 	.word	0xffffffff


	//   ....[51]....
        /*0108*/ 	.word	0xffffffff


	//   ....[52]....
        /*010c*/ 	.word	0xffffffff


	//   ....[53]....
        /*0110*/ 	.word	0xffffffff


	//   ....[54]....
        /*0114*/ 	.word	0xffffffff


	//   ....[55]....
        /*0118*/ 	.word	0xffffffff


	//   ....[56]....
        /*011c*/ 	.word	0xffffffff


	//   ....[57]....
        /*0120*/ 	.word	0xffffffff


	//   ....[58]....
        /*0124*/ 	.word	0xffffffff


	//   ....[59]....
        /*0128*/ 	.word	0xffffffff


	//   ....[60]....
        /*012c*/ 	.word	0xffffffff


	//   ....[61]....
        /*0130*/ 	.word	0xffffffff


	//   ....[62]....
        /*0134*/ 	.word	0xffffffff


	//   ....[63]....
        /*0138*/ 	.word	0xffffffff


	//   ....[64]....
        /*013c*/ 	.word	0xffffffff


	//   ....[65]....
        /*0140*/ 	.word	0xffffffff


	//   ....[66]....
        /*0144*/ 	.word	0xffffffff


	//   ....[67]....
        /*0148*/ 	.word	0xffffffff


	//   ....[68]....
        /*014c*/ 	.word	0xffffffff


	//   ....[69]....
        /*0150*/ 	.word	0xffffffff


	//   ....[70]....
        /*0154*/ 	.word	0xffffffff


	//   ....[71]....
        /*0158*/ 	.word	0xffffffff


	//   ....[72]....
        /*015c*/ 	.word	0xffffffff


	//   ....[73]....
        /*0160*/ 	.word	0xffffffff


	//   ....[74]....
        /*0164*/ 	.word	0xffffffff


	//   ....[75]....
        /*0168*/ 	.word	0xffffffff


	//   ....[76]....
        /*016c*/ 	.word	0xffffffff


	//   ....[77]....
        /*0170*/ 	.word	0xffffffff


	//   ....[78]....
        /*0174*/ 	.word	0xffffffff


	//   ....[79]....
        /*0178*/ 	.word	0xffffffff


	//   ....[80]....
        /*017c*/ 	.word	0xffffffff


	//   ....[81]....
        /*0180*/ 	.word	0xffffffff


	//   ....[82]....
        /*0184*/ 	.word	0xffffffff


	//   ....[83]....
        /*0188*/ 	.word	0xffffffff


	//   ....[84]....
        /*018c*/ 	.word	0xffffffff


	//   ....[85]....
        /*0190*/ 	.word	0xffffffff


	//   ....[86]....
        /*0194*/ 	.word	0xffffffff


	//   ....[87]....
        /*0198*/ 	.word	0xffffffff


	//   ....[88]....
        /*019c*/ 	.word	0xffffffff


	//   ....[89]....
        /*01a0*/ 	.word	0xffffffff


	//   ....[90]....
        /*01a4*/ 	.word	0xffffffff


	//----- nvinfo : EIATTR_COOP_GROUP_INSTR_OFFSETS
	.align		4
.L_3245:
        /*01a8*/ 	.byte	0x04, 0x28
        /*01aa*/ 	.short	(.L_3247 - .L_3246)


	//   ....[0]....
.L_3246:
        /*01ac*/ 	.word	0x00000530


	//   ....[1]....
        /*01b0*/ 	.word	0x00000590


	//   ....[2]....
        /*01b4*/ 	.word	0x00000680


	//   ....[3]....
        /*01b8*/ 	.word	0x000016a0


	//   ....[4]....
        /*01bc*/ 	.word	0x000016e0


	//   ....[5]....
        /*01c0*/ 	.word	0x000016f0


	//   ....[6]....
        /*01c4*/ 	.word	0x00001700


	//   ....[7]....
        /*01c8*/ 	.word	0x00001710


	//   ....[8]....
        /*01cc*/ 	.word	0x00001720


	//   ....[9]....
        /*01d0*/ 	.word	0x000017f0


	//   ....[10]....
        /*01d4*/ 	.word	0x00001800


	//   ....[11]....
        /*01d8*/ 	.word	0x00001810


	//   ....[12]....
        /*01dc*/ 	.word	0x00001820


	//   ....[13]....
        /*01e0*/ 	.word	0x000018e0


	//   ....[14]....
        /*01e4*/ 	.word	0x00001900


	//   ....[15]....
        /*01e8*/ 	.word	0x00001910


	//   ....[16]....
        /*01ec*/ 	.word	0x00001920


	//   ....[17]....
        /*01f0*/ 	.word	0x000019e0


	//   ....[18]....
        /*01f4*/ 	.word	0x00001a10


	//   ....[19]....
        /*01f8*/ 	.word	0x00001a40


	//   ....[20]....
        /*01fc*/ 	.word	0x00001a70


	//   ....[21]....
        /*0200*/ 	.word	0x00001bc0


	//   ....[22]....
        /*0204*/ 	.word	0x00001c10


	//   ....[23]....
        /*0208*/ 	.word	0x00001c40


	//   ....[24]....
        /*020c*/ 	.word	0x00001c70


	//   ....[25]....
        /*0210*/ 	.word	0x00001e00


	//   ....[26]....
        /*0214*/ 	.word	0x000021c0


	//   ....[27]....
        /*0218*/ 	.word	0x000021f0


	//   ....[28]....
        /*021c*/ 	.word	0x00002250


	//   ....[29]....
        /*0220*/ 	.word	0x00002260


	//   ....[30]....
        /*0224*/ 	.word	0x00002270


	//   ....[31]....
        /*0228*/ 	.word	0x00002280


	//   ....[32]....
        /*022c*/ 	.word	0x00002290


	//   ....[33]....
        /*0230*/ 	.word	0x00002370


	//   ....[34]....
        /*0234*/ 	.word	0x00002390


	//   ....[35]....
        /*0238*/ 	.word	0x000023a0


	//   ....[36]....
        /*023c*/ 	.word	0x000023b0


	//   ....[37]....
        /*0240*/ 	.word	0x00002490


	//   ....[38]....
        /*0244*/ 	.word	0x000024b0


	//   ....[39]....
        /*0248*/ 	.word	0x000024c0


	//   ....[40]....
        /*024c*/ 	.word	0x000024d0


	//   ....[41]....
        /*0250*/ 	.word	0x000025b0


	//   ....[42]....
        /*0254*/ 	.word	0x000025d0


	//   ....[43]....
        /*0258*/ 	.word	0x000025e0


	//   ....[44]....
        /*025c*/ 	.word	0x000025f0


	//   ....[45]....
        /*0260*/ 	.word	0x000026d0


	//   ....[46]....
        /*0264*/ 	.word	0x000026f0


	//   ....[47]....
        /*0268*/ 	.word	0x00002700


	//   ....[48]....
        /*026c*/ 	.word	0x00002710


	//   ....[49]....
        /*0270*/ 	.word	0x000027f0


	//   ....[50]....
        /*0274*/ 	.word	0x00002820


	//   ....[51]....
        /*0278*/ 	.word	0x00002830


	//   ....[52]....
        /*027c*/ 	.word	0x00002840


	//   ....[53]....
        /*0280*/ 	.word	0x00002850


	//   ....[54]....
        /*0284*/ 	.word	0x00002860


	//   ....[55]....
        /*0288*/ 	.word	0x00002870


	//   ....[56]....
        /*028c*/ 	.word	0x00002890


	//   ....[57]....
        /*0290*/ 	.word	0x000028b0


	//   ....[58]....
        /*0294*/ 	.word	0x000028d0


	//   ....[59]....
        /*0298*/ 	.word	0x00003490


	//   ....[60]....
        /*029c*/ 	.word	0x00003520


	//   ....[61]....
        /*02a0*/ 	.word	0x00003560


	//   ....[62]....
        /*02a4*/ 	.word	0x000035a0


	//   ....[63]....
        /*02a8*/ 	.word	0x00003660


	//   ....[64]....
        /*02ac*/ 	.word	0x00003690


	//   ....[65]....
        /*02b0*/ 	.word	0x000036c0


	//   ....[66]....
        /*02b4*/ 	.word	0x000036f0


	//   ....[67]....
        /*02b8*/ 	.word	0x000037a0


	//   ....[68]....
        /*02bc*/ 	.word	0x000037d0


	//   ....[69]....
        /*02c0*/ 	.word	0x00003810


	//   ....[70]....
        /*02c4*/ 	.word	0x00003840


	//   ....[71]....
        /*02c8*/ 	.word	0x000038e0


	//   ....[72]....
        /*02cc*/ 	.word	0x00003910


	//   ....[73]....
        /*02d0*/ 	.word	0x00003940


	//   ....[74]....
        /*02d4*/ 	.word	0x00003970


	//   ....[75]....
        /*02d8*/ 	.word	0x00003a20


	//   ....[76]....
        /*02dc*/ 	.word	0x00003a50


	//   ....[77]....
        /*02e0*/ 	.word	0x00003a90


	//   ....[78]....
        /*02e4*/ 	.word	0x00003ac0


	//   ....[79]....
        /*02e8*/ 	.word	0x000040b0


	//   ....[80]....
        /*02ec*/ 	.word	0x000042a0


	//   ....[81]....
        /*02f0*/ 	.word	0x00004380


	//   ....[82]....
        /*02f4*/ 	.word	0x000043d0


	//   ....[83]....
        /*02f8*/ 	.word	0x00004400


	//   ....[84]....
        /*02fc*/ 	.word	0x00004420


	//   ....[85]....
        /*0300*/ 	.word	0x00004440


	//   ....[86]....
        /*0304*/ 	.word	0x000044f0


	//   ....[87]....
        /*0308*/ 	.word	0x00004540


	//   ....[88]....
        /*030c*/ 	.word	0x00004560


	//   ....[89]....
        /*0310*/ 	.word	0x00004580


	//   ....[90]....
        /*0314*/ 	.word	0x000045a0


	//----- nvinfo : EIATTR_EXIT_INSTR_OFFSETS
	.align		4
.L_3247:
        /*0318*/ 	.byte	0x04, 0x1c
        /*031a*/ 	.short	(.L_3249 - .L_3248)


	//   ....[0]....
.L_3248:
        /*031c*/ 	.word	0x00004660


	//   ....[1]....
        /*0320*/ 	.word	0x00004ba0


	//----- nvinfo : EIATTR_MAX_THREADS
	.align		4
.L_3249:
        /*0324*/ 	.byte	0x04, 0x05
        /*0326*/ 	.short	(.L_3251 - .L_3250)
.L_3250:
        /*0328*/ 	.word	0x00000020
        /*032c*/ 	.word	0x00000001
        /*0330*/ 	.word	0x00000001


	//----- nvinfo : EIATTR_CRS_STACK_SIZE
	.align		4
.L_3251:
        /*0334*/ 	.byte	0x04, 0x1e
        /*0336*/ 	.short	(.L_3253 - .L_3252)
.L_3252:
        /*0338*/ 	.word	0x00000000
.L_3253:


//--------------------- .nv.info._Z25selective_scan_bwd_kernelI32Selective_Scan_bwd_kernel_traitsILi32ELi8ELb1ELb0ELb0ELb0ELb1EN3c108BFloat16ENS1_7complexIfEEEEv12SSMParamsBwd --------------------------
	.section	.nv.info._Z25selective_scan_bwd_kernelI32Selective_Scan_bwd_kernel_traitsILi32ELi8ELb1ELb0ELb0ELb0ELb1EN3c108BFloat16ENS1_7complexIfEEEEv12SSMParamsBwd,"",@"SHT_CUDA_INFO"
	.sectionflags	@""
	.align	4


	//----- nvinfo : EIATTR_CUDA_API_VERSION
	.align		4
        /*0000*/ 	.byte	0x04, 0x37
        /*0002*/ 	.short	(.L_3255 - .L_3254)
.L_3254:
        /*0004*/ 	.word	0x00000082


	//----- nvinfo : EIATTR_SW2861232_WAR
	.align		4
.L_3255:
        /*0008*/ 	.byte	0x01, 0x35
	.zero		2


	//----- nvinfo : EIATTR_PARAM_CBANK
	.align		4
        /*000c*/ 	.byte	0x04, 0x0a
        /*000e*/ 	.short	(.L_3257 - .L_3256)
	.align		4
.L_3256:
        /*0010*/ 	.word	index@(.nv.constant0._Z25selective_scan_bwd_kernelI32Selective_Scan_bwd_kernel_traitsILi32ELi8ELb1ELb0ELb0ELb0ELb1EN3c108BFloat16ENS1_7complexIfEEEEv12SSMParamsBwd)
        /*0014*/ 	.short	0x0160
        /*0016*/ 	.short	0x01f0


	//----- nvinfo : EIATTR_CBANK_PARAM_SIZE
	.align		4
.L_3257:
        /*0018*/ 	.byte	0x03, 0x19
        /*001a*/ 	.short	0x01f0


	//----- nvinfo : EIATTR_KPARAM_INFO
	.align		4
        /*001c*/ 	.byte	0x04, 0x17
        /*001e*/ 	.short	(.L_3259 - .L_3258)
.L_3258:
        /*0020*/ 	.word	0x00000000
        /*0024*/ 	.short	0x0000
        /*0026*/ 	.short	0x0000
        /*0028*/ 	.byte	0x00, 0xf0, 0xc1, 0x07


	//----- nvinfo : EIATTR_MAXREG_COUNT
	.align		4
.L_3259:
        /*002c*/ 	.byte	0x03, 0x1b
        /*002e*/ 	.short	0x00ff


	//----- nvinfo : EIATTR_NUM_BARRIERS
	.align		4
        /*0030*/ 	.byte	0x02, 0x4c
        /*0032*/ 	.byte	0x01
	.zero		1


	//----- nvinfo : EIATTR_MERCURY_ISA_VERSION
	.align		4
        /*0034*/ 	.byte	0x03, 0x5f
        /*0036*/ 	.short	0x0000


	//----- nvinfo : EIATTR_COOP_GROUP_MASK_REGIDS
	.align		4
        /*0038*/ 	.byte	0x04, 0x29
        /*003a*/ 	.short	(.L_3261 - .L_3260)


	//   ....[0]....
.L_3260:
        /*003c*/ 	.word	0xffffffff


	//   ....[1]....
        /*0040*/ 	.word	0xffffffff


	//   ....[2]....
        /*0044*/ 	.word	0xffffffff


	//   ....[3]....
        /*0048*/ 	.word	0xffffffff


	//   ....[4]....
        /*004c*/ 	.word	0xffffffff


	//   ....[5]....
        /*0050*/ 	.word	0xffffffff


	//   ....[6]....
        /*0054*/ 	.word	0xffffffff


	//   ....[7]....
        /*0058*/ 	.word	0xffffffff


	//   ....[8]....
        /*005c*/ 	.word	0xffffffff


	//   ....[9]....
        /*0060*/ 	.word	0xffffffff


	//   ....[10]....
        /*0064*/ 	.word	0xffffffff


	//   ....[11]....
        /*0068*/ 	.word	0xffffffff


	//   ....[12]....
        /*006c*/ 	.word	0xffffffff


	//   ....[13]....
        /*0070*/ 	.word	0xffffffff


	//   ....[14]....
        /*0074*/ 	.word	0xffffffff


	//   ....[15]....
        /*0078*/ 	.word	0xffffffff


	//   ....[16]....
        /*007c*/ 	.word	0xffffffff


	//   ....[17]....
        /*0080*/ 	.word	0xffffffff


	//   ....[18]....
        /*0084*/ 	.word	0xffffffff


	//   ....[19]....
        /*0088*/ 	.word	0xffffffff


	//   ....[20]....
        /*008c*/ 	.word	0xffffffff


	//   ....[21]....
        /*0090*/ 	.word	0xffffffff


	//   ....[22]....
        /*0094*/ 	.word	0xffffffff


	//   ....[23]....
        /*0098*/ 	.word	0xffffffff


	//   ....[24]....
        /*009c*/ 	.word	0xffffffff


	//   ....[25]....
        /*00a0*/ 	.word	0xffffffff


	//   ....[26]....
        /*00a4*/ 	.word	0xffffffff


	//   ....[27]....
        /*00a8*/ 	.word	0xffffffff


	//   ....[28]....
        /*00ac*/ 	.word	0xffffffff


	//   ....[29]....
        /*00b0*/ 	.word	0xffffffff


	//   ....[30]....
        /*00b4*/ 	.word	0xffffffff


	//   ....[31]....
        /*00b8*/ 	.word	0xffffffff


	//   ....[32]....
        /*00bc*/ 	.word	0xffffffff


	//   ....[33]....
        /*00c0*/ 	.word	0xffffffff


	//   ....[34]....
        /*00c4*/ 	.word	0xffffffff


	//   ....[35]....
        /*00c8*/ 	.word	0xffffffff


	//   ....[36]....
        /*00cc*/ 	.word	0xffffffff


	//   ....[37]....
        /*00d0*/ 	.word	0xffffffff


	//   ....[38]....
        /*00d4*/ 	.word	0xffffffff


	//   ....[39]....
        /*00d8*/ 	.word	0xffffffff


	//   ....[40]....
        /*00dc*/ 	.word	0xffffffff


	//   ....[41]....
        /*00e0*/ 	.word	0xffffffff


	//   ....[42]....
        /*00e4*/ 	.word	0xffffffff


	//   ....[43]....
        /*00e8*/ 	.word	0xffffffff


	//   ....[44]....
        /*00ec*/ 	.word	0xffffffff


	//   ....[45]....
        /*00f0*/ 	.word	0xffffffff


	//   ....[46]....
        /*00f4*/ 	.word	0xffffffff


	//   ....[47]....
        /*00f8*/ 	.word	0xffffffff


	//   ....[48]....
        /*00fc*/ 	.word	0xffffffff


	//   ....[49]....
        /*0100*/ 	.word	0xffffffff


	//   ....[50]....
        /*0104*/ 	.word	0xffffffff


	//   ....[51]....
        /*0108*/ 	.word	0xffffffff


	//   ....[52]....
        /*010c*/ 	.word	0xffffffff


	//   ....[53]....
        /*0110*/ 	.word	0xffffffff


	//   ....[54]....
        /*0114*/ 	.word	0xffffffff


	//   ....[55]....
        /*0118*/ 	.word	0xffffffff


	//   ....[56]....
        /*011c*/ 	.word	0xffffffff


	//   ....[57]....
        /*0120*/ 	.word	0xffffffff


	//   ....[58]....
        /*0124*/ 	.word	0xffffffff


	//   ....[59]....
        /*0128*/ 	.word	0xffffffff


	//   ....[60]....
        /*012c*/ 	.word	0xffffffff


	//   ....[61]....
        /*0130*/ 	.word	0xffffffff


	//   ....[62]....
        /*0134*/ 	.word	0xffffffff


	//   ....[63]....
        /*0138*/ 	.word	0xffffffff


	//   ....[64]....
        /*013c*/ 	.word	0xffffffff


	//   ....[65]....
        /*0140*/ 	.word	0xffffffff


	//   ....[66]....
        /*0144*/ 	.word	0xffffffff


	//   ....[67]....
        /*0148*/ 	.word	0xffffffff


	//   ....[68]....
        /*014c*/ 	.word	0xffffffff


	//   ....[69]....
        /*0150*/ 	.word	0xffffffff


	//   ....[70]....
        /*0154*/ 	.word	0xffffffff


	//   ....[71]....
        /*0158*/ 	.word	0xffffffff


	//   ....[72]....
        /*015c*/ 	.word	0xffffffff


	//   ....[73]....
        /*0160*/ 	.word	0xffffffff


	//   ....[74]....
        /*0164*/ 	.word	0xffffffff


	//   ....[75]....
        /*0168*/ 	.word	0xffffffff


	//   ....[76]....
        /*016c*/ 	.word	0xffffffff


	//   ....[77]....
        /*0170*/ 	.word	0xffffffff


	//   ....[78]....
        /*0174*/ 	.word	0xffffffff


	//   ....[79]....
        /*0178*/ 	.word	0xffffffff


	//   ....[80]....
        /*017c*/ 	.word	0xffffffff


	//   ....[81]....
        /*0180*/ 	.word	0xffffffff


	//   ....[82]....
        /*0184*/ 	.word	0xffffffff


	//   ....[83]....
        /*0188*/ 	.word	0xffffffff


	//   ....[84]....
        /*018c*/ 	.word	0xffffffff


	//   ....[85]....
        /*0190*/ 	.word	0xffffffff


	//   ....[86]....
        /*0194*/ 	.word	0xffffffff


	//   ....[87]....
        /*0198*/ 	.word	0xffffffff


	//   ....[88]....
        /*019c*/ 	.word	0xffffffff


	//   ....[89]....
        /*01a0*/ 	.word	0xffffffff


	//   ....[90]....
        /*01a4*/ 	.word	0xffffffff


	//   ....[91]....
        /*01a8*/ 	.word	0xffffffff


	//   ....[92]....
        /*01ac*/ 	.word	0xffffffff


	//   ....[93]....
        /*01b0*/ 	.word	0xffffffff


	//   ....[94]....
        /*01b4*/ 	.word	0xffffffff


	//----- nvinfo : EIATTR_COOP_GROUP_INSTR_OFFSETS
	.align		4
.L_3261:
        /*01b8*/ 	.byte	0x04, 0x28
        /*01ba*/ 	.short	(.L_3263 - .L_3262)


	//   ....[0]....
.L_3262:
        /*01bc*/ 	.word	0x00000560


	//   ....[1]....
        /*01c0*/ 	.word	0x000005c0


	//   ....[2]....
        /*01c4*/ 	.word	0x000006e0


	//   ....[3]....
        /*01c8*/ 	.word	0x000007e0


	//   ....[4]....
        /*01cc*/ 	.word	0x00000c10


	//   ....[5]....
        /*01d0*/ 	.word	0x000010c0


	//   ....[6]....
        /*01d4*/ 	.word	0x00001370


	//   ....[7]....
        /*01d8*/ 	.word	0x000022b0


	//   ....[8]....
        /*01dc*/ 	.word	0x000022f0


	//   ....[9]....
        /*01e0*/ 	.word	0x00002320


	//   ....[10]....
        /*01e4*/ 	.word	0x00002340


	//   ....[11]....
        /*01e8*/ 	.word	0x00002370


	//   ....[12]....
        /*01ec*/ 	.word	0x00002380


	//   ....[13]....
        /*01f0*/ 	.word	0x00002440


	//   ....[14]....
        /*01f4*/ 	.word	0x00002460


	//   ....[15]....
        /*01f8*/ 	.word	0x00002470


	//   ....[16]....
        /*01fc*/ 	.word	0x00002480


	//   ....[17]....
        /*0200*/ 	.word	0x00002540


	//   ....[18]....
        /*0204*/ 	.word	0x00002560


	//   ....[19]....
        /*0208*/ 	.word	0x00002570


	//   ....[20]....
        /*020c*/ 	.word	0x00002580


	//   ....[21]....
        /*0210*/ 	.word	0x00002640


	//   ....[22]....
        /*0214*/ 	.word	0x00002670


	//   ....[23]....
        /*0218*/ 	.word	0x000026a0


	//   ....[24]....
        /*021c*/ 	.word	0x000026c0


	//   ....[25]....
        /*0220*/ 	.word	0x00002810


	//   ....[26]....
        /*0224*/ 	.word	0x00002840


	//   ....[27]....
        /*0228*/ 	.word	0x00002870


	//   ....[28]....
        /*022c*/ 	.word	0x000028a0


	//   ....[29]....
        /*0230*/ 	.word	0x00002ac0


	//   ....[30]....
        /*0234*/ 	.word	0x00002af0


	//   ....[31]....
        /*0238*/ 	.word	0x00002d70


	//   ....[32]....
        /*023c*/ 	.word	0x00002e30


	//   ....[33]....
        /*0240*/ 	.word	0x00002e70


	//   ....[34]....
        /*0244*/ 	.word	0x00002e80


	//   ....[35]....
        /*0248*/ 	.word	0x00002e90


	//   ....[36]....
        /*024c*/ 	.word	0x00002ea0


	//   ....[37]....
        /*0250*/ 	.word	0x00002f80


	//   ....[38]....
        /*0254*/ 	.word	0x00002fa0


	//   ....[39]....
        /*0258*/ 	.word	0x00002fb0


	//   ....[40]....
        /*025c*/ 	.word	0x00002fc0


	//   ....[41]....
        /*0260*/ 	.word	0x000030a0


	//   ....[42]....
        /*0264*/ 	.word	0x000030c0


	//   ....[43]....
        /*0268*/ 	.word	0x000030d0


	//   ....[44]....
        /*026c*/ 	.word	0x000030e0


	//   ....[45]....
        /*0270*/ 	.word	0x000031c0


	//   ....[46]....
        /*0274*/ 	.word	0x000031e0


	//   ....[47]....
        /*0278*/ 	.word	0x000031f0


	//   ....[48]....
        /*027c*/ 	.word	0x00003200


	//   ....[49]....
        /*0280*/ 	.word	0x000032e0


	//   ....[50]....
        /*0284*/ 	.word	0x00003300


	//   ....[51]....
        /*0288*/ 	.word	0x00003310


	//   ....[52]....
        /*028c*/ 	.word	0x00003320


	//   ....[53]....
        /*0290*/ 	.word	0x00003400


	//   ....[54]....
        /*0294*/ 	.word	0x00003430


	//   ....[55]....
        /*0298*/ 	.word	0x00003440


	//   ....[56]....
        /*029c*/ 	.word	0x00003450


	//   ....[57]....
        /*02a0*/ 	.word	0x00003460


	//   ....[58]....
        /*02a4*/ 	.word	0x00003470


	//   ....[59]....
        /*02a8*/ 	.word	0x00003480


	//   ....[60]....
        /*02ac*/ 	.word	0x000034a0


	//   ....[61]....
        /*02b0*/ 	.word	0x000034c0


	//   ....[62]....
        /*02b4*/ 	.word	0x000034e0


	//   ....[63]....
        /*02b8*/ 	.word	0x00004030


	//   ....[64]....
        /*02bc*/ 	.word	0x00004130


	//   ....[65]....
        /*02c0*/ 	.word	0x00004170


	//   ....[66]....
        /*02c4*/ 	.word	0x000041b0


	//   ....[67]....
        /*02c8*/ 	.word	0x000041e0


	//   ....[68]....
        /*02cc*/ 	.word	0x00004280


	//   ....[69]....
        /*02d0*/ 	.word	0x000042b0


	//   ....[70]....
        /*02d4*/ 	.word	0x000042e0


	//   ....[71]....
        /*02d8*/ 	.word	0x000043a0


	//   ....[72]....
        /*02dc*/ 	.word	0x000043d0


	//   ....[73]....
        /*02e0*/ 	.word	0x00004400


	//   ....[74]....
        /*02e4*/ 	.word	0x00004430


	//   ....[75]....
        /*02e8*/ 	.word	0x000044e0


	//   ....[76]....
        /*02ec*/ 	.word	0x00004510


	//   ....[77]....
        /*02f0*/ 	.word	0x00004540


	//   ....[78]....
        /*02f4*/ 	.word	0x00004580


	//   ....[79]....
        /*02f8*/ 	.word	0x00004680


	//   ....[80]....
        /*02fc*/ 	.word	0x000046b0


	//   ....[81]....
        /*0300*/ 	.word	0x000046e0


	//   ....[82]....
        /*0304*/ 	.word	0x00004710


	//   ....[83]....
        /*0308*/ 	.word	0x00004cd0


	//   ....[84]....
        /*030c*/ 	.word	0x00004ea0


	//   ....[85]....
        /*0310*/ 	.word	0x00004f80


	//   ....[86]....
        /*0314*/ 	.word	0x00004fd0


	//   ....[87]....
        /*0318*/ 	.word	0x00005000


	//   ....[88]....
        /*031c*/ 	.word	0x00005020


	//   ....[89]....
        /*0320*/ 	.word	0x00005040


	//   ....[90]....
        /*0324*/ 	.word	0x000050f0


	//   ....[91]....
        /*0328*/ 	.word	0x00005140


	//   ....[92]....
        /*032c*/ 	.word	0x00005160


	//   ....[93]....
        /*0330*/ 	.word	0x00005180


	//   ....[94]....
        /*0334*/ 	.word	0x000051a0


	//----- nvinfo : EIATTR_EXIT_INSTR_OFFSETS
	.align		4
.L_3263:
        /*0338*/ 	.byte	0x04, 0x1c
        /*033a*/ 	.short	(.L_3265 - .L_3264)


	//   ....[0]....
.L_3264:
        /*033c*/ 	.word	0x00005260


	//   ....[1]....
        /*0340*/ 	.word	0x000057a0


	//----- nvinfo : EIATTR_MAX_THREADS
	.align		4
.L_3265:
        /*0344*/ 	.byte	0x04, 0x05
        /*0346*/ 	.short	(.L_3267 - .L_3266)
.L_3266:
        /*0348*/ 	.word	0x00000020
        /*034c*/ 	.word	0x00000001
        /*0350*/ 	.word	0x00000001


	//----- nvinfo : EIATTR_CRS_STACK_SIZE
	.align		4
.L_3267:
        /*0354*/ 	.byte	0x04, 0x1e
        /*0356*/ 	.short	(.L_3269 - .L_3268)
.L_3268:
        /*0358*/ 	.word	0x00000000
.L_3269:


//--------------------- .nv.info._Z25selective_scan_bwd_kernelI32Selective_Scan_bwd_kernel_traitsILi32ELi8ELb1ELb0ELb0ELb1ELb0EN3c108BFloat16ENS1_7complexIfEEEEv12SSMParamsBwd --------------------------
	.section	.nv.info._Z25selective_scan_bwd_kernelI32Selective_Scan_bwd_kernel_traitsILi32ELi8ELb1ELb0ELb0ELb1ELb0EN3c108BFloat16ENS1_7complexIfEEEEv12SSMParamsBwd,"",@"SHT_CUDA_INFO"
	.sectionflags	@""
	.align	4


	//----- nvinfo : EIATTR_CUDA_API_VERSION
	.align		4
        /*0000*/ 	.byte	0x04, 0x37
        /*0002*/ 	.short	(.L_3271 - .L_3270)
.L_3270:
        /*0004*/ 	.word	0x00000082


	//----- nvinfo : EIATTR_SW2861232_WAR
	.align		4
.L_3271:
        /*0008*/ 	.byte	0x01, 0x35
	.zero		2


	//----- nvinfo : EIATTR_PARAM_CBANK
	.align		4
        /*000c*/ 	.byte	0x04, 0x0a
        /*000e*/ 	.short	(.L_3273 - .L_3272)
	.align		4
.L_3272:
        /*0010*/ 	.word	index@(.nv.constant0._Z25selective_scan_bwd_kernelI32Selective_Scan_bwd_kernel_traitsILi32ELi8ELb1ELb0ELb0ELb1ELb0EN3c108BFloat16ENS1_7complexIfEEEEv12SSMParamsBwd)
        /*0014*/ 	.short	0x0160
        /*0016*/ 	.short	0x01f0


	//----- nvinfo : EIATTR_CBANK_PARAM_SIZE
	.align		4
.L_3273:
        /*0018*/ 	.byte	0x03, 0x19
        /*001a*/ 	.short	0x01f0


	//----- nvinfo : EIATTR_KPARAM_INFO
	.align		4
        /*001c*/ 	.byte	0x04, 0x17
        /*001e*/ 	.short	(.L_3275 - .L_3274)
.L_3274:
        /*0020*/ 	.word	0x00000000
        /*0024*/ 	.short	0x0000
        /*0026*/ 	.short	0x0000
        /*0028*/ 	.byte	0x00, 0xf0, 0xc1, 0x07


	//----- nvinfo : EIATTR_MAXREG_COUNT
	.align		4
.L_3275:
        /*002c*/ 	.byte	0x03, 0x1b
        /*002e*/ 	.short	0x00ff


	//----- nvinfo : EIATTR_NUM_BARRIERS
	.align		4
        /*0030*/ 	.byte	0x02, 0x4c
        /*0032*/ 	.byte	0x01
	.zero		1


	//----- nvinfo : EIATTR_MERCURY_ISA_VERSION
	.align		4
        /*0034*/ 	.byte	0x03, 0x5f
        /*0036*/ 	.short	0x0000


	//----- nvinfo : EIATTR_COOP_GROUP_MASK_REGIDS
	.align		4
        /*0038*/ 	.byte	0x04, 0x29
        /*003a*/ 	.short	(.L_3277 - .L_3276)


	//   ....[0]....
.L_3276:
        /*003c*/ 	.word	0xffffffff


	//   ....[1]....
        /*0040*/ 	.word	0xffffffff


	//   ....[2]....
        /*0044*/ 	.word	0xffffffff


	//   ....[3]....
        /*0048*/ 	.word	0xffffffff


	//   ....[4]....
        /*004c*/ 	.word	0xffffffff


	//   ....[5]....
        /*0050*/ 	.word	0xffffffff


	//   ....[6]....
        /*0054*/ 	.word	0xffffffff


	//   ....[7]....
        /*0058*/ 	.word	0xffffffff


	//   ....[8]....
        /*005c*/ 	.word	0xffffffff


	//   ....[9]....
        /*0060*/ 	.word	0xffffffff


	//   ....[10]....
        /*0064*/ 	.word	0xffffffff


	//   ....[11]....
        /*0068*/ 	.word	0xffffffff


	//   ....[12]....
        /*006c*/ 	.word	0xffffffff


	//   ....[13]....
        /*0070*/ 	.word	0xffffffff


	//   ....[14]....
        /*0074*/ 	.word	0xffffffff


	//   ....[15]....
        /*0078*/ 	.word	0xffffffff


	//   ....[16]....
        /*007c*/ 	.word	0xffffffff


	//   ....[17]....
        /*0080*/ 	.word	0xffffffff


	//   ....[18]....
        /*0084*/ 	.word	0xffffffff


	//   ....[19]....
        /*0088*/ 	.word	0xffffffff


	//   ....[20]....
        /*008c*/ 	.word	0xffffffff


	//   ....[21]....
        /*0090*/ 	.word	0xffffffff


	//   ....[22]....
        /*0094*/ 	.word	0xffffffff


	//   ....[23]....
        /*0098*/ 	.word	0xffffffff


	//   ....[24]....
        /*009c*/ 	.word	0xffffffff


	//   ....[25]....
        /*00a0*/ 	.word	0xffffffff


	//   ....[26]....
        /*00a4*/ 	.word	0xffffffff


	//   ....[27]....
        /*00a8*/ 	.word	0xffffffff


	//   ....[28]....
        /*00ac*/ 	.word	0xffffffff


	//   ....[29]....
        /*00b0*/ 	.word	0xffffffff


	//   ....[30]....
        /*00b4*/ 	.word	0xffffffff


	//   ....[31]....
        /*00b8*/ 	.word	0xffffffff


	//   ....[32]....
        /*00bc*/ 	.word	0xffffffff


	//   ....[33]....
        /*00c0*/ 	.word	0xffffffff


	//   ....[34]....
        /*00c4*/ 	.word	0xffffffff


	//   ....[35]....
        /*00c8*/ 	.word	0xffffffff


	//   ....[36]....
        /*00cc*/ 	.word	0xffffffff


	//   ....[37]....
        /*00d0*/ 	.word	0xffffffff


	//   ....[38]....
        /*00d4*/ 	.word	0xffffffff


	//   ....[39]....
        /*00d8*/ 	.word	0xffffffff


	//   ....[40]....
        /*00dc*/ 	.word	0xffffffff


	//   ....[41]....
        /*00e0*/ 	.word	0xffffffff


	//   ....[42]....
        /*00e4*/ 	.word	0xffffffff


	//   ....[43]....
        /*00e8*/ 	.word	0xffffffff


	//   ....[44]....
        /*00ec*/ 	.word	0xffffffff


	//   ....[45]....
        /*00f0*/ 	.word	0xffffffff


	//   ....[46]....
        /*00f4*/ 	.word	0xffffffff


	//   ....[47]....
        /*00f8*/ 	.word	0xffffffff


	//   ....[48]....
        /*00fc*/ 	.word	0xffffffff


	//   ....[49]....
        /*0100*/ 	.word	0xffffffff


	//   ....[50]....
        /*0104*/ 	.word	0xffffffff


	//   ....[51]....
        /*0108*/ 	.word	0xffffffff


	//   ....[52]....
        /*010c*/ 	.word	0xffffffff


	//   ....[53]....
        /*0110*/ 	.word	0xffffffff


	//   ....[54]....
        /*0114*/ 	.word	0xffffffff


	//   ....[55]....
        /*0118*/ 	.word	0xffffffff


	//   ....[56]....
        /*011c*/ 	.word	0xffffffff


	//   ....[57]....
        /*0120*/ 	.word	0xffffffff


	//   ....[58]....
        /*0124*/ 	.word	0xffffffff


	//   ....[59]....
        /*0128*/ 	.word	0xffffffff


	//   ....[60]....
        /*012c*/ 	.word	0xffffffff


	//   ....[61]....
        /*0130*/ 	.word	0xffffffff


	//   ....[62]....
        /*0134*/ 	.word	0xffffffff


	//   ....[63]....
        /*0138*/ 	.word	0xffffffff


	//   ....[64]....
        /*013c*/ 	.word	0xffffffff


	//   ....[65]....
        /*0140*/ 	.word	0xffffffff


	//   ....[66]....
        /*0144*/ 	.word	0xffffffff


	//   ....[67]....
        /*0148*/ 	.word	0xffffffff


	//   ....[68]....
        /*014c*/ 	.word	0xffffffff


	//   ....[69]....
        /*0150*/ 	.word	0xffffffff


	//   ....[70]....
        /*0154*/ 	.word	0xffffffff


	//   ....[71]....
        /*0158*/ 	.word	0xffffffff


	//   ....[72]....
        /*015c*/ 	.word	0xffffffff


	//   ....[73]....
        /*0160*/ 	.word	0xffffffff


	//   ....[74]....
        /*0164*/ 	.word	0xffffffff


	//   ....[75]....
        /*0168*/ 	.word	0xffffffff


	//   ....[76]....
        /*016c*/ 	.word	0xffffffff


	//   ....[77]....
        /*0170*/ 	.word	0xffffffff


	//   ....[78]....
        /*0174*/ 	.word	0xffffffff


	//   ....[79]....
        /*0178*/ 	.word	0xffffffff


	//   ....[80]....
        /*017c*/ 	.word	0xffffffff


	//   ....[81]....
        /*0180*/ 	.word	0xffffffff


	//   ....[82]....
        /*0184*/ 	.word	0xffffffff


	//   ....[83]....
        /*0188*/ 	.word	0xffffffff


	//   ....[84]....
        /*018c*/ 	.word	0xffffffff


	//   ....[85]....
        /*0190*/ 	.word	0xffffffff


	//   ....[86]....
        /*0194*/ 	.word	0xffffffff


	//   ....[87]....
        /*0198*/ 	.word	0xffffffff


	//   ....[88]....
        /*019c*/ 	.word	0xffffffff


	//   ....[89]....
        /*01a0*/ 	.word	0xffffffff


	//   ....[90]....
        /*01a4*/ 	.word	0xffffffff


	//   ....[91]....
        /*01a8*/ 	.word	0xffffffff


	//----- nvinfo : EIATTR_COOP_GROUP_INSTR_OFFSETS
	.align		4
.L_3277:
        /*01ac*/ 	.byte	0x04, 0x28
        /*01ae*/ 	.short	(.L_3279 - .L_3278)


	//   ....[0]....
.L_3278:
        /*01b0*/ 	.word	0x00000590


	//   ....[1]....
        /*01b4*/ 	.word	0x000005f0


	//   ....[2]....
        /*01b8*/ 	.word	0x00000740


	//   ....[3]....
        /*01bc*/ 	.word	0x00002930


	//   ....[4]....
        /*01c0*/ 	.word	0x00002970


	//   ....[5]....
        /*01c4*/ 	.word	0x00002980


	//   ....[6]....
        /*01c8*/ 	.word	0x00002990


	//   ....[7]....
        /*01cc*/ 	.word	0x000029a0


	//   ....[8]....
        /*01d0*/ 	.word	0x000029b0


	//   ....[9]....
        /*01d4*/ 	.word	0x00002a80


	//   ....[10]....
        /*01d8*/ 	.word	0x00002a90


	//   ....[11]....
        /*01dc*/ 	.word	0x00002aa0


	//   ....[12]....
        /*01e0*/ 	.word	0x00002ab0


	//   ....[13]....
        /*01e4*/ 	.word	0x00002b70


	//   ....[14]....
        /*01e8*/ 	.word	0x00002b90


	//   ....[15]....
        /*01ec*/ 	.word	0x00002ba0


	//   ....[16]....
        /*01f0*/ 	.word	0x00002bb0


	//   ....[17]....
        /*01f4*/ 	.word	0x00002c70


	//   ....[18]....
        /*01f8*/ 	.word	0x00002ca0


	//   ....[19]....
        /*01fc*/ 	.word	0x00002cd0


	//   ....[20]....
        /*0200*/ 	.word	0x00002d00


	//   ....[21]....
        /*0204*/ 	.word	0x00002e50


	//   ....[22]....
        /*0208*/ 	.word	0x00002ea0


	//   ....[23]....
        /*020c*/ 	.word	0x00002ed0


	//   ....[24]....
        /*0210*/ 	.word	0x00002f00


	//   ....[25]....
        /*0214*/ 	.word	0x00003090


	//   ....[26]....
        /*0218*/ 	.word	0x00003170


	//   ....[27]....
        /*021c*/ 	.word	0x000033f0


	//   ....[28]....
        /*0220*/ 	.word	0x000034d0


	//   ....[29]....
        /*0224*/ 	.word	0x000034f0


	//   ....[30]....
        /*0228*/ 	.word	0x00003500


	//   ....[31]....
        /*022c*/ 	.word	0x00003510


	//   ....[32]....
        /*0230*/ 	.word	0x00003520


	//   ....[33]....
        /*0234*/ 	.word	0x00003600


	//   ....[34]....
        /*0238*/ 	.word	0x00003620


	//   ....[35]....
        /*023c*/ 	.word	0x00003630


	//   ....[36]....
        /*0240*/ 	.word	0x00003640


	//   ....[37]....
        /*0244*/ 	.word	0x00003720


	//   ....[38]....
        /*0248*/ 	.word	0x00003740


	//   ....[39]....
        /*024c*/ 	.word	0x00003750


	//   ....[40]....
        /*0250*/ 	.word	0x00003760


	//   ....[41]....
        /*0254*/ 	.word	0x00003840


	//   ....[42]....
        /*0258*/ 	.word	0x00003860


	//   ....[43]....
        /*025c*/ 	.word	0x00003870


	//   ....[44]....
        /*0260*/ 	.word	0x00003880


	//   ....[45]....
        /*0264*/ 	.word	0x00003960


	//   ....[46]....
        /*0268*/ 	.word	0x00003980


	//   ....[47]....
        /*026c*/ 	.word	0x00003990


	//   ....[48]....
        /*0270*/ 	.word	0x000039a0


	//   ....[49]....
        /*0274*/ 	.word	0x00003a80


	//   ....[50]....
        /*0278*/ 	.word	0x00003ab0


	//   ....[51]....
        /*027c*/ 	.word	0x00003ac0


	//   ....[52]....
        /*0280*/ 	.word	0x00003ad0


	//   ....[53]....
        /*0284*/ 	.word	0x00003ae0


	//   ....[54]....
        /*0288*/ 	.word	0x00003af0


	//   ....[55]....
        /*028c*/ 	.word	0x00003b00


	//   ....[56]....
        /*0290*/ 	.word	0x00003b20


	//   ....[57]....
        /*0294*/ 	.word	0x00003b40


	//   ....[58]....
        /*0298*/ 	.word	0x00003b60


	//   ....[59]....
        /*029c*/ 	.word	0x000046a0


	//   ....[60]....
        /*02a0*/ 	.word	0x000047c0


	//   ....[61]....
        /*02a4*/ 	.word	0x00004800


	//   ....[62]....
        /*02a8*/ 	.word	0x00004830


	//   ....[63]....
        /*02ac*/ 	.word	0x00004860


	//   ....[64]....
        /*02b0*/ 	.word	0x000048f0


	//   ....[65]....
        /*02b4*/ 	.word	0x00004920


	//   ....[66]....
        /*02b8*/ 	.word	0x00004940


	//   ....[67]....
        /*02bc*/ 	.word	0x000049c0


	//   ....[68]....
        /*02c0*/ 	.word	0x00004a10


	//   ....[69]....
        /*02c4*/ 	.word	0x00004a40


	//   ....[70]....
        /*02c8*/ 	.word	0x00004a70


	//   ....[71]....
        /*02cc*/ 	.word	0x00004b10


	//   ....[72]....
        /*02d0*/ 	.word	0x00004b50


	//   ....[73]....
        /*02d4*/ 	.word	0x00004b80


	//   ....[74]....
        /*02d8*/ 	.word	0x00004bb0


	//   ....[75]....
        /*02dc*/ 	.word	0x00004ca0


	//   ....[76]....
        /*02e0*/ 	.word	0x00004d00


	//   ....[77]....
        /*02e4*/ 	.word	0x00004d30


	//   ....[78]....
        /*02e8*/ 	.word	0x00004d60


	//   ....[79]....
        /*02ec*/ 	.word	0x00005280


	//   ....[80]....
        /*02f0*/ 	.word	0x00005660


	//   ....[81]....
        /*02f4*/ 	.word	0x00005950


	//   ....[82]....
        /*02f8*/ 	.word	0x00005a70


	//   ....[83]....
        /*02fc*/ 	.word	0x00005ac0


	//   ....[84]....
        /*0300*/ 	.word	0x00005af0


	//   ....[85]....
        /*0304*/ 	.word	0x00005b10


	//   ....[86]....
        /*0308*/ 	.word	0x00005b30


	//   ....[87]....
        /*030c*/ 	.word	0x00005be0


	//   ....[88]....
        /*0310*/ 	.word	0x00005c30


	//   ....[89]....
        /*0314*/ 	.word	0x00005c50


	//   ....[90]....
        /*0318*/ 	.word	0x00005c70


	//   ....[91]....
        /*031c*/ 	.word	0x00005c90


	//----- nvinfo : EIATTR_EXIT_INSTR_OFFSETS
	.align		4
.L_3279:
        /*0320*/ 	.byte	0x04, 0x1c
        /*0322*/ 	.short	(.L_3281 - .L_3280)


	//   ....[0]....
.L_3280:
        /*0324*/ 	.word	0x00005d50


	//   ....[1]....
        /*0328*/ 	.word	0x00006290


	//----- nvinfo : EIATTR_MAX_THREADS
	.align		4
.L_3281:
        /*032c*/ 	.byte	0x04, 0x05
        /*032e*/ 	.short	(.L_3283 - .L_3282)
.L_3282:
        /*0330*/ 	.word	0x00000020
        /*0334*/ 	.word	0x00000001
        /*0338*/ 	.word	0x00000001


	//----- nvinfo : EIATTR_CRS_STACK_SIZE
	.align		4
.L_3283:
        /*033c*/ 	.byte	0x04, 0x1e
        /*033e*/ 	.short	(.L_3285 - .L_3284)
.L_3284:
        /*0340*/ 	.word	0x00000000
.L_3285:


//--------------------- .nv.info._Z25selective_scan_bwd_kernelI32Selective_Scan_bwd_kernel_traitsILi32ELi8ELb1ELb0ELb0ELb1ELb1EN3c108BFloat16ENS1_7complexIfEEEEv12SSMParamsBwd --------------------------
	.section	.nv.info._Z25selective_scan_bwd_kernelI32Selective_Scan_bwd_kernel_traitsILi32ELi8ELb1ELb0ELb0ELb1ELb1EN3c108BFloat16ENS1_7complexIfEEEEv12SSMParamsBwd,"",@"SHT_CUDA_INFO"
	.sectionflags	@""
	.align	4


	//----- nvinfo : EIATTR_CUDA_API_VERSION
	.align		4
        /*0000*/ 	.byte	0x04, 0x37
        /*0002*/ 	.short	(.L_3287 - .L_3286)
.L_3286:
        /*0004*/ 	.word	0x00000082


	//----- nvinfo : EIATTR_SW2861232_WAR
	.align		4
.L_3287:
        /*0008*/ 	.byte	0x01, 0x35
	.zero		2


	//----- nvinfo : EIATTR_PARAM_CBANK
	.align		4
        /*000c*/ 	.byte	0x04, 0x0a
        /*000e*/ 	.short	(.L_3289 - .L_3288)
	.align		4
.L_3288:
        /*0010*/ 	.word	index@(.nv.constant0._Z25selective_scan_bwd_kernelI32Selective_Scan_bwd_kernel_traitsILi32ELi8ELb1ELb0ELb0ELb1ELb1EN3c108BFloat16ENS1_7complexIfEEEEv12SSMParamsBwd)
        /*0014*/ 	.short	0x0160
        /*0016*/ 	.short	0x01f0


	//----- nvinfo : EIATTR_CBANK_PARAM_SIZE
	.align		4
.L_3289:
        /*0018*/ 	.byte	0x03, 0x19
        /*001a*/ 	.short	0x01f0


	//----- nvinfo : EIATTR_KPARAM_INFO
	.align		4
        /*001c*/ 	.byte	0x04, 0x17
        /*001e*/ 	.short	(.L_3291 - .L_3290)
.L_3290:
        /*0020*/ 	.word	0x00000000
        /*0024*/ 	.short	0x0000
        /*0026*/ 	.short	0x0000
        /*0028*/ 	.byte	0x00, 0xf0, 0xc1, 0x07


	//----- nvinfo : EIATTR_MAXREG_COUNT
	.align		4
.L_3291:
        /*002c*/ 	.byte	0x03, 0x1b
        /*002e*/ 	.short	0x00ff


	//----- nvinfo : EIATTR_NUM_BARRIERS
	.align		4
        /*0030*/ 	.byte	0x02, 0x4c
        /*0032*/ 	.byte	0x01
	.zero		1


	//----- nvinfo : EIATTR_MERCURY_ISA_VERSION
	.align		4
        /*0034*/ 	.byte	0x03, 0x5f
        /*0036*/ 	.short	0x0000


	//----- nvinfo : EIATTR_COOP_GROUP_MASK_REGIDS
	.align		4
        /*0038*/ 	.byte	0x04, 0x29
        /*003a*/ 	.short	(.L_3293 - .L_3292)


	//   ....[0]....
.L_3292:
        /*003c*/ 	.word	0xffffffff


	//   ....[1]....
        /*0040*/ 	.word	0xffffffff


	//   ....[2]....
        /*0044*/ 	.word	0xffffffff


	//   ....[3]....
        /*0048*/ 	.word	0xffffffff


	//   ....[4]....
        /*004c*/ 	.word	0xffffffff


	//   ....[5]....
        /*0050*/ 	.word	0xffffffff


	//   ....[6]....
        /*0054*/ 	.word	0xffffffff


	//   ....[7]....
        /*0058*/ 	.word	0xffffffff


	//   ....[8]....
        /*005c*/ 	.word	0xffffffff


	//   ....[9]....
        /*0060*/ 	.word	0xffffffff


	//   ....[10]....
        /*0064*/ 	.word	0xffffffff


	//   ....[11]....
        /*0068*/ 	.word	0xffffffff


	//   ....[12]....
        /*006c*/ 	.word	0xffffffff


	//   ....[13]....
        /*0070*/ 	.word	0xffffffff


	//   ....[14]....
        /*0074*/ 	.word	0xffffffff


	//   ....[15]....
        /*0078*/ 	.word	0xffffffff


	//   ....[16]....
        /*007c*/ 	.word	0xffffffff


	//   ....[17]....
        /*0080*/ 	.word	0xffffffff


	//   ....[18]....
        /*0084*/ 	.word	0xffffffff


	//   ....[19]....
        /*0088*/ 	.word	0xffffffff


	//   ....[20]....
        /*008c*/ 	.word	0xffffffff


	//   ....[21]....
        /*0090*/ 	.word	0xffffffff


	//   ....[22]....
        /*0094*/ 	.word	0xffffffff


	//   ....[23]....
        /*0098*/ 	.word	0xffffffff


	//   ....[24]....
        /*009c*/ 	.word	0xffffffff


	//   ....[25]....
        /*00a0*/ 	.word	0xffffffff


	//   ....[26]....
        /*00a4*/ 	.word	0xffffffff


	//   ....[27]....
        /*00a8*/ 	.word	0xffffffff


	//   ....[28]....
        /*00ac*/ 	.word	0xffffffff


	//   ....[29]....
        /*00b0*/ 	.word	0xffffffff


	//   ....[30]....
        /*00b4*/ 	.word	0xffffffff


	//   ....[31]....
        /*00b8*/ 	.word	0xffffffff


	//   ....[32]....
        /*00bc*/ 	.word	0xffffffff


	//   ....[33]....
        /*00c0*/ 	.word	0xffffffff


	//   ....[34]....
        /*00c4*/ 	.word	0xffffffff


	//   ....[35]....
        /*00c8*/ 	.word	0xffffffff


	//   ....[36]....
        /*00cc*/ 	.word	0xffffffff


	//   ....[37]....
        /*00d0*/ 	.word	0xffffffff


	//   ....[38]....
        /*00d4*/ 	.word	0xffffffff


	//   ....[39]....
        /*00d8*/ 	.word	0xffffffff


	//   ....[40]....
        /*00dc*/ 	.word	0xffffffff


	//   ....[41]....
        /*00e0*/ 	.word	0xffffffff


	//   ....[42]....
        /*00e4*/ 	.word	0xffffffff


	//   ....[43]....
        /*00e8*/ 	.word	0xffffffff


	//   ....[44]....
        /*00ec*/ 	.word	0xffffffff


	//   ....[45]....
        /*00f0*/ 	.word	0xffffffff


	//   ....[46]....
        /*00f4*/ 	.word	0xffffffff


	//   ....[47]....
        /*00f8*/ 	.word	0xffffffff


	//   ....[48]....
        /*00fc*/ 	.word	0xffffffff


	//   ....[49]....
        /*0100*/ 	.word	0xffffffff


	//   ....[50]....
        /*0104*/ 	.word	0xffffffff


	//   ....[51]....
        /*0108*/ 	.word	0xffffffff


	//   ....[52]....
        /*010c*/ 	.word	0xffffffff


	//   ....[53]....
        /*0110*/ 	.word	0xffffffff


	//   ....[54]....
        /*0114*/ 	.word	0xffffffff


	//   ....[55]....
        /*0118*/ 	.word	0xffffffff


	//   ....[56]....
        /*011c*/ 	.word	0xffffffff


	//   ....[57]....
        /*0120*/ 	.word	0xffffffff


	//   ....[58]....
        /*0124*/ 	.word	0xffffffff


	//   ....[59]....
        /*0128*/ 	.word	0xffffffff


	//   ....[60]....
        /*012c*/ 	.word	0xffffffff


	//   ....[61]....
        /*0130*/ 	.word	0xffffffff


	//   ....[62]....
        /*0134*/ 	.word	0xffffffff


	//   ....[63]....
        /*0138*/ 	.word	0xffffffff


	//   ....[64]....
        /*013c*/ 	.word	0xffffffff


	//   ....[65]....
        /*0140*/ 	.word	0xffffffff


	//   ....[66]....
        /*0144*/ 	.word	0xffffffff


	//   ....[67]....
        /*0148*/ 	.word	0xffffffff


	//   ....[68]....
        /*014c*/ 	.word	0xffffffff


	//   ....[69]....
        /*0150*/ 	.word	0xffffffff


	//   ....[70]....
        /*0154*/ 	.word	0xffffffff


	//   ....[71]....
        /*0158*/ 	.word	0xffffffff


	//   ....[72]....
        /*015c*/ 	.word	0xffffffff


	//   ....[73]....
        /*0160*/ 	.word	0xffffffff


	//   ....[74]....
        /*0164*/ 	.word	0xffffffff


	//   ....[75]....
        /*0168*/ 	.word	0xffffffff


	//   ....[76]....
        /*016c*/ 	.word	0xffffffff


	//   ....[77]....
        /*0170*/ 	.word	0xffffffff


	//   ....[78]....
        /*0174*/ 	.word	0xffffffff


	//   ....[79]....
        /*0178*/ 	.word	0xffffffff


	//   ....[80]....
        /*017c*/ 	.word	0xffffffff


	//   ....[81]....
        /*0180*/ 	.word	0xffffffff


	//   ....[82]....
        /*0184*/ 	.word	0xffffffff


	//   ....[83]....
        /*0188*/ 	.word	0xffffffff


	//   ....[84]....
        /*018c*/ 	.word	0xffffffff


	//   ....[85]....
        /*0190*/ 	.word	0xffffffff


	//   ....[86]....
        /*0194*/ 	.word	0xffffffff


	//   ....[87]....
        /*0198*/ 	.word	0xffffffff


	//   ....[88]....
        /*019c*/ 	.word	0xffffffff


	//   ....[89]....
        /*01a0*/ 	.word	0xffffffff


	//   ....[90]....
        /*01a4*/ 	.word	0xffffffff


	//   ....[91]....
        /*01a8*/ 	.word	0xffffffff


	//   ....[92]....
        /*01ac*/ 	.word	0xffffffff


	//   ....[93]....
        /*01b0*/ 	.word	0xffffffff


	//   ....[94]....
        /*01b4*/ 	.word	0xffffffff


	//   ....[95]....
        /*01b8*/ 	.word	0xffffffff


	//----- nvinfo : EIATTR_COOP_GROUP_INSTR_OFFSETS
	.align		4
.L_3293:
        /*01bc*/ 	.byte	0x04, 0x28
        /*01be*/ 	.short	(.L_3295 - .L_3294)


	//   ....[0]....
.L_3294:
        /*01c0*/ 	.word	0x00000590


	//   ....[1]....
        /*01c4*/ 	.word	0x000005f0


	//   ....[2]....
        /*01c8*/ 	.word	0x00000830


	//   ....[3]....
        /*01cc*/ 	.word	0x00001a90


	//   ....[4]....
        /*01d0*/ 	.word	0x00001e40


	//   ....[5]....
        /*01d4*/ 	.word	0x00002280


	//   ....[6]....
        /*01d8*/ 	.word	0x00002590


	//   ....[7]....
        /*01dc*/ 	.word	0x00003510


	//   ....[8]....
        /*01e0*/ 	.word	0x00003550


	//   ....[9]....
        /*01e4*/ 	.word	0x00003560


	//   ....[10]....
        /*01e8*/ 	.word	0x00003570


	//   ....[11]....
        /*01ec*/ 	.word	0x00003580


	//   ....[12]....
        /*01f0*/ 	.word	0x00003590


	//   ....[13]....
        /*01f4*/ 	.word	0x00003650


	//   ....[14]....
        /*01f8*/ 	.word	0x00003670


	//   ....[15]....
        /*01fc*/ 	.word	0x00003680


	//   ....[16]....
        /*0200*/ 	.word	0x00003690


	//   ....[17]....
        /*0204*/ 	.word	0x00003750


	//   ....[18]....
        /*0208*/ 	.word	0x00003770


	//   ....[19]....
        /*020c*/ 	.word	0x00003780


	//   ....[20]....
        /*0210*/ 	.word	0x00003790


	//   ....[21]....
        /*0214*/ 	.word	0x00003850


	//   ....[22]....
        /*0218*/ 	.word	0x00003890


	//   ....[23]....
        /*021c*/ 	.word	0x000038c0


	//   ....[24]....
        /*0220*/ 	.word	0x000038f0


	//   ....[25]....
        /*0224*/ 	.word	0x00003a30


	//   ....[26]....
        /*0228*/ 	.word	0x00003a60


	//   ....[27]....
        /*022c*/ 	.word	0x00003a90


	//   ....[28]....
        /*0230*/ 	.word	0x00003ac0


	//   ....[29]....
        /*0234*/ 	.word	0x00003c50


	//   ....[30]....
        /*0238*/ 	.word	0x00004040


	//   ....[31]....
        /*023c*/ 	.word	0x000040a0


	//   ....[32]....
        /*0240*/ 	.word	0x000040c0


	//   ....[33]....
        /*0244*/ 	.word	0x000040d0


	//   ....[34]....
        /*0248*/ 	.word	0x000040e0


	//   ....[35]....
        /*024c*/ 	.word	0x000040f0


	//   ....[36]....
        /*0250*/ 	.word	0x00004100


	//   ....[37]....
        /*0254*/ 	.word	0x000041e0


	//   ....[38]....
        /*0258*/ 	.word	0x00004200


	//   ....[39]....
        /*025c*/ 	.word	0x00004210


	//   ....[40]....
        /*0260*/ 	.word	0x00004220


	//   ....[41]....
        /*0264*/ 	.word	0x00004300


	//   ....[42]....
        /*0268*/ 	.word	0x00004320


	//   ....[43]....
        /*026c*/ 	.word	0x00004330


	//   ....[44]....
        /*0270*/ 	.word	0x00004340


	//   ....[45]....
        /*0274*/ 	.word	0x00004420


	//   ....[46]....
        /*0278*/ 	.word	0x00004440


	//   ....[47]....
        /*027c*/ 	.word	0x00004450


	//   ....[48]....
        /*0280*/ 	.word	0x00004460


	//   ....[49]....
        /*0284*/ 	.word	0x00004540


	//   ....[50]....
        /*0288*/ 	.word	0x00004560


	//   ....[51]....
        /*028c*/ 	.word	0x00004570


	//   ....[52]....
        /*0290*/ 	.word	0x00004580


	//   ....[53]....
        /*0294*/ 	.word	0x00004660


	//   ....[54]....
        /*0298*/ 	.word	0x00004690


	//   ....[55]....
        /*029c*/ 	.word	0x000046a0


	//   ....[56]....
        /*02a0*/ 	.word	0x000046b0


	//   ....[57]....
        /*02a4*/ 	.word	0x000046c0


	//   ....[58]....
        /*02a8*/ 	.word	0x000046d0


	//   ....[59]....
        /*02ac*/ 	.word	0x000046e0


	//   ....[60]....
        /*02b0*/ 	.word	0x00004700


	//   ....[61]....
        /*02b4*/ 	.word	0x00004720


	//   ....[62]....
        /*02b8*/ 	.word	0x00004740


	//   ....[63]....
        /*02bc*/ 	.word	0x00005290


	//   ....[64]....
        /*02c0*/ 	.word	0x000053a0


	//   ....[65]....
        /*02c4*/ 	.word	0x000053e0


	//   ....[66]....
        /*02c8*/ 	.word	0x00005410


	//   ....[67]....
        /*02cc*/ 	.word	0x00005440


	//   ....[68]....
        /*02d0*/ 	.word	0x000054e0


	//   ....[69]....
        /*02d4*/ 	.word	0x00005520


	//   ....[70]....
        /*02d8*/ 	.word	0x00005550


	//   ....[71]....
        /*02dc*/ 	.word	0x000055d0


	//   ....[72]....
        /*02e0*/ 	.word	0x00005630


	//   ....[73]....
        /*02e4*/ 	.word	0x00005660


	//   ....[74]....
        /*02e8*/ 	.word	0x00005690


	//   ....[75]....
        /*02ec*/ 	.word	0x00005720


	//   ....[76]....
        /*02f0*/ 	.word	0x00005760


	//   ....[77]....
        /*02f4*/ 	.word	0x00005790


	//   ....[78]....
        /*02f8*/ 	.word	0x000057c0


	//   ....[79]....
        /*02fc*/ 	.word	0x00005850


	//   ....[80]....
        /*0300*/ 	.word	0x00005890


	//   ....[81]....
        /*0304*/ 	.word	0x000058c0


	//   ....[82]....
        /*0308*/ 	.word	0x00005900


	//   ....[83]....
        /*030c*/ 	.word	0x00005e60


	//   ....[84]....
        /*0310*/ 	.word	0x00006210


	//   ....[85]....
        /*0314*/ 	.word	0x00006550


	//   ....[86]....
        /*0318*/ 	.word	0x00006650


	//   ....[87]....
        /*031c*/ 	.word	0x000066a0


	//   ....[88]....
        /*0320*/ 	.word	0x000066d0


	//   ....[89]....
        /*0324*/ 	.word	0x000066f0


	//   ....[90]....
        /*0328*/ 	.word	0x00006710


	//   ....[91]....
        /*032c*/ 	.word	0x000067c0


	//   ....[92]....
        /*0330*/ 	.word	0x00006810


	//   ....[93]....
        /*0334*/ 	.word	0x00006830


	//   ....[94]....
        /*0338*/ 	.word	0x00006850


	//   ....[95]....
        /*033c*/ 	.word	0x00006870


	//----- nvinfo : EIATTR_EXIT_INSTR_OFFSETS
	.align		4
.L_3295:
        /*0340*/ 	.byte	0x04, 0x1c
        /*0342*/ 	.short	(.L_3297 - .L_3296)


	//   ....[0]....
.L_3296:
        /*0344*/ 	.word	0x00006930


	//   ....[1]....
        /*0348*/ 	.word	0x00006e70


	//----- nvinfo : EIATTR_MAX_THREADS
	.align		4
.L_3297:
        /*034c*/ 	.byte	0x04, 0x05
        /*034e*/ 	.short	(.L_3299 - .L_3298)
.L_3298:
        /*0350*/ 	.word	0x00000020
        /*0354*/ 	.word	0x00000001
        /*0358*/ 	.word	0x00000001


	//----- nvinfo : EIATTR_CRS_STACK_SIZE
	.align		4
.L_3299:
        /*035c*/ 	.byte	0x04, 0x1e
        /*035e*/ 	.short	(.L_3301 - .L_3300)
.L_3300:
        /*0360*/ 	.word	0x00000000
.L_3301:


//--------------------- .nv.info._Z25selective_scan_bwd_kernelI32Selective_Scan_bwd_kernel_traitsILi32ELi8ELb1ELb0ELb1ELb0ELb0EN3c108BFloat16ENS1_7complexIfEEEEv12SSMParamsBwd --------------------------
	.section	.nv.info._Z25selective_scan_bwd_kernelI32Selective_Scan_bwd_kernel_traitsILi32ELi8ELb1ELb0ELb1ELb0ELb0EN3c108BFloat16ENS1_7complexIfEEEEv12SSMParamsBwd,"",@"SHT_CUDA_INFO"
	.sectionflags	@""
	.align	4


	//----- nvinfo : EIATTR_CUDA_API_VERSION
	.align		4
        /*0000*/ 	.byte	0x04, 0x37
        /*0002*/ 	.short	(.L_3303 - .L_3302)
.L_3302:
        /*0004*/ 	.word	0x00000082


	//----- nvinfo : EIATTR_SW2861232_WAR
	.align		4
.L_3303:
        /*0008*/ 	.byte	0x01, 0x35
	.zero		2


	//----- nvinfo : EIATTR_PARAM_CBANK
	.align		4
        /*000c*/ 	.byte	0x04, 0x0a
        /*000e*/ 	.short	(.L_3305 - .L_3304)
	.align		4
.L_3304:
        /*0010*/ 	.word	index@(.nv.constant0._Z25selective_scan_bwd_kernelI32Selective_Scan_bwd_kernel_traitsILi32ELi8ELb1ELb0ELb1ELb0ELb0EN3c108BFloat16ENS1_7complexIfEEEEv12SSMParamsBwd)
        /*0014*/ 	.short	0x0160
        /*0016*/ 	.short	0x01f0


	//----- nvinfo : EIATTR_CBANK_PARAM_SIZE
	.align		4
.L_3305:
        /*0018*/ 	.byte	0x03, 0x19
        /*001a*/ 	.short	0x01f0


	//----- nvinfo : EIATTR_KPARAM_INFO
	.align		4
        /*001c*/ 	.byte	0x04, 0x17
        /*001e*/ 	.short	(.L_3307 - .L_3306)
.L_3306:
        /*0020*/ 	.word	0x00000000
        /*0024*/ 	.short	0x0000
        /*0026*/ 	.short	0x0000
        /*0028*/ 	.byte	0x00, 0xf0, 0xc1, 0x07


	//----- nvinfo : EIATTR_MAXREG_COUNT
	.align		4
.L_3307:
        /*002c*/ 	.byte	0x03, 0x1b
        /*002e*/ 	.short	0x00ff


	//----- nvinfo : EIATTR_NUM_BARRIERS
	.align		4
        /*0030*/ 	.byte	0x02, 0x4c
        /*0032*/ 	.byte	0x01
	.zero		1


	//----- nvinfo : EIATTR_MERCURY_ISA_VERSION
	.align		4
        /*0034*/ 	.byte	0x03, 0x5f
        /*0036*/ 	.short	0x0000


	//----- nvinfo : EIATTR_COOP_GROUP_MASK_REGIDS
	.align		4
        /*0038*/ 	.byte	0x04, 0x29
        /*003a*/ 	.short	(.L_3309 - .L_3308)


	//   ....[0]....
.L_3308:
        /*003c*/ 	.word	0xffffffff


	//   ....[1]....
        /*0040*/ 	.word	0xffffffff


	//   ....[2]....
        /*0044*/ 	.word	0xffffffff


	//   ....[3]....
        /*0048*/ 	.word	0xffffffff


	//   ....[4]....
        /*004c*/ 	.word	0xffffffff


	//   ....[5]....
        /*0050*/ 	.word	0xffffffff


	//   ....[6]....
        /*0054*/ 	.word	0xffffffff


	//   ....[7]....
        /*0058*/ 	.word	0xffffffff


	//   ....[8]....
        /*005c*/ 	.word	0xffffffff


	//   ....[9]....
        /*0060*/ 	.word	0xffffffff


	//   ....[10]....
        /*0064*/ 	.word	0xffffffff


	//   ....[11]....
        /*0068*/ 	.word	0xffffffff


	//   ....[12]....
        /*006c*/ 	.word	0xffffffff


	//   ....[13]....
        /*0070*/ 	.word	0xffffffff


	//   ....[14]....
        /*0074*/ 	.word	0xffffffff


	//   ....[15]....
        /*0078*/ 	.word	0xffffffff


	//   ....[16]....
        /*007c*/ 	.word	0xffffffff


	//   ....[17]....
        /*0080*/ 	.word	0xffffffff


	//   ....[18]....
        /*0084*/ 	.word	0xffffffff


	//   ....[19]....
        /*0088*/ 	.word	0xffffffff


	//   ....[20]....
        /*008c*/ 	.word	0xffffffff


	//   ....[21]....
        /*0090*/ 	.word	0xffffffff


	//   ....[22]....
        /*0094*/ 	.word	0xffffffff


	//   ....[23]....
        /*0098*/ 	.word	0xffffffff


	//   ....[24]....
        /*009c*/ 	.word	0xffffffff


	//   ....[25]....
        /*00a0*/ 	.word	0xffffffff


	//   ....[26]....
        /*00a4*/ 	.word	0xffffffff


	//   ....[27]....
        /*00a8*/ 	.word	0xffffffff


	//   ....[28]....
        /*00ac*/ 	.word	0xffffffff


	//   ....[29]....
        /*00b0*/ 	.word	0xffffffff


	//   ....[30]....
        /*00b4*/ 	.word	0xffffffff


	//   ....[31]....
        /*00b8*/ 	.word	0xffffffff


	//   ....[32]....
        /*00bc*/ 	.word	0xffffffff


	//   ....[33]....
        /*00c0*/ 	.word	0xffffffff


	//   ....[34]....
        /*00c4*/ 	.word	0xffffffff


	//   ....[35]....
        /*00c8*/ 	.word	0xffffffff


	//   ....[36]....
        /*00cc*/ 	.word	0xffffffff


	//   ....[37]....
        /*00d0*/ 	.word	0xffffffff


	//   ....[38]....
        /*00d4*/ 	.word	0xffffffff


	//   ....[39]....
        /*00d8*/ 	.word	0xffffffff


	//   ....[40]....
        /*00dc*/ 	.word	0xffffffff


	//   ....[41]....
        /*00e0*/ 	.word	0xffffffff


	//   ....[42]....
        /*00e4*/ 	.word	0xffffffff


	//   ....[43]....
        /*00e8*/ 	.word	0xffffffff


	//   ....[44]....
        /*00ec*/ 	.word	0xffffffff


	//   ....[45]....
        /*00f0*/ 	.word	0xffffffff


	//   ....[46]....
        /*00f4*/ 	.word	0xffffffff


	//   ....[47]....
        /*00f8*/ 	.word	0xffffffff


	//   ....[48]....
        /*00fc*/ 	.word	0xffffffff


	//   ....[49]....
        /*0100*/ 	.word	0xffffffff


	//   ....[50]....
        /*0104*/ 	.word	0xffffffff


	//   ....[51]....
        /*0108*/ 	.word	0xffffffff


	//   ....[52]....
        /*010c*/ 	.word	0xffffffff


	//   ....[53]....
        /*0110*/ 	.word	0xffffffff


	//   ....[54]....
        /*0114*/ 	.word	0xffffffff


	//   ....[55]....
        /*0118*/ 	.word	0xffffffff


	//   ....[56]....
        /*011c*/ 	.word	0xffffffff


	//   ....[57]....
        /*0120*/ 	.word	0xffffffff


	//   ....[58]....
        /*0124*/ 	.word	0xffffffff


	//   ....[59]....
        /*0128*/ 	.word	0xffffffff


	//   ....[60]....
        /*012c*/ 	.word	0xffffffff


	//   ....[61]....
        /*0130*/ 	.word	0xffffffff


	//   ....[62]....
        /*0134*/ 	.word	0xffffffff


	//   ....[63]....
        /*0138*/ 	.word	0xffffffff


	//   ....[64]....
        /*013c*/ 	.word	0xffffffff


	//   ....[65]....
        /*0140*/ 	.word	0xffffffff


	//   ....[66]....
        /*0144*/ 	.word	0xffffffff


	//   ....[67]....
        /*0148*/ 	.word	0xffffffff


	//   ....[68]....
        /*014c*/ 	.word	0xffffffff


	//   ....[69]....
        /*0150*/ 	.word	0xffffffff


	//   ....[70]....
        /*0154*/ 	.word	0xffffffff


	//   ....[71]....
        /*0158*/ 	.word	0xffffffff


	//   ....[72]....
        /*015c*/ 	.word	0xffffffff


	//   ....[73]....
        /*0160*/ 	.word	0xffffffff


	//   ....[74]....
        /*0164*/ 	.word	0xffffffff


	//   ....[75]....
        /*0168*/ 	.word	0xffffffff


	//   ....[76]....
        /*016c*/ 	.word	0xffffffff


	//   ....[77]....
        /*0170*/ 	.word	0xffffffff


	//   ....[78]....
        /*0174*/ 	.word	0xffffffff


	//   ....[79]....
        /*0178*/ 	.word	0xffffffff


	//   ....[80]....
        /*017c*/ 	.word	0xffffffff


	//   ....[81]....
        /*0180*/ 	.word	0xffffffff


	//   ....[82]....
        /*0184*/ 	.word	0xffffffff


	//   ....[83]....
        /*0188*/ 	.word	0xffffffff


	//   ....[84]....
        /*018c*/ 	.word	0xffffffff


	//   ....[85]....
        /*0190*/ 	.word	0xffffffff


	//   ....[86]....
        /*0194*/ 	.word	0xffffffff


	//   ....[87]....
        /*0198*/ 	.word	0xffffffff


	//   ....[88]....
        /*019c*/ 	.word	0xffffffff


	//   ....[89]....
        /*01a0*/ 	.word	0xffffffff


	//   ....[90]....
        /*01a4*/ 	.word	0xffffffff


	//   ....[91]....
        /*01a8*/ 	.word	0xffffffff


	//----- nvinfo : EIATTR_COOP_GROUP_INSTR_OFFSETS
	.align		4
.L_3309:
        /*01ac*/ 	.byte	0x04, 0x28
        /*01ae*/ 	.short	(.L_3311 - .L_3310)


	//   ....[0]....
.L_3310:
        /*01b0*/ 	.word	0x00000790


	//   ....[1]....
        /*01b4*/ 	.word	0x000007f0


	//   ....[2]....
        /*01b8*/ 	.word	0x000008d0


	//   ....[3]....
        /*01bc*/ 	.word	0x00000fe0


	//   ....[4]....
        /*01c0*/ 	.word	0x000019a0


	//   ....[5]....
        /*01c4*/ 	.word	0x000019e0


	//   ....[6]....
        /*01c8*/ 	.word	0x00001a20


	//   ....[7]....
        /*01cc*/ 	.word	0x00001a60


	//   ....[8]....
        /*01d0*/ 	.word	0x00001aa0


	//   ....[9]....
        /*01d4*/ 	.word	0x00001ba0


	//   ....[10]....
        /*01d8*/ 	.word	0x00001bc0


	//   ....[11]....
        /*01dc*/ 	.word	0x00001bd0


	//   ....[12]....
        /*01e0*/ 	.word	0x00001be0


	//   ....[13]....
        /*01e4*/ 	.word	0x00001ca0


	//   ....[14]....
        /*01e8*/ 	.word	0x00001cc0


	//   ....[15]....
        /*01ec*/ 	.word	0x00001cd0


	//   ....[16]....
        /*01f0*/ 	.word	0x00001ce0


	//   ....[17]....
        /*01f4*/ 	.word	0x00001da0


	//   ....[18]....
        /*01f8*/ 	.word	0x00001dc0


	//   ....[19]....
        /*01fc*/ 	.word	0x00001dd0


	//   ....[20]....
        /*0200*/ 	.word	0x00001de0


	//   ....[21]....
        /*0204*/ 	.word	0x00001ec0


	//   ....[22]....
        /*0208*/ 	.word	0x00001ef0


	//   ....[23]....
        /*020c*/ 	.word	0x00001f20


	//   ....[24]....
        /*0210*/ 	.word	0x00001f40


	//   ....[25]....
        /*0214*/ 	.word	0x00002000


	//   ....[26]....
        /*0218*/ 	.word	0x00002030


	//   ....[27]....
        /*021c*/ 	.word	0x00002060


	//   ....[28]....
        /*0220*/ 	.word	0x000020a0


	//   ....[29]....
        /*0224*/ 	.word	0x000020d0


	//   ....[30]....
        /*0228*/ 	.word	0x00002a30


	//   ....[31]....
        /*022c*/ 	.word	0x00002a60


	//   ....[32]....
        /*0230*/ 	.word	0x00002a90


	//   ....[33]....
        /*0234*/ 	.word	0x00002ab0


	//   ....[34]....
        /*0238*/ 	.word	0x00002ba0


	//   ....[35]....
        /*023c*/ 	.word	0x00002be0


	//   ....[36]....
        /*0240*/ 	.word	0x00002c00


	//   ....[37]....
        /*0244*/ 	.word	0x00002c10


	//   ....[38]....
        /*0248*/ 	.word	0x00002d00


	//   ....[39]....
        /*024c*/ 	.word	0x00002d40


	//   ....[40]....
        /*0250*/ 	.word	0x00002d70


	//   ....[41]....
        /*0254*/ 	.word	0x00002da0


	//   ....[42]....
        /*0258*/ 	.word	0x00002f40


	//   ....[43]....
        /*025c*/ 	.word	0x00002f80


	//   ....[44]....
        /*0260*/ 	.word	0x00002fc0


	//   ....[45]....
        /*0264*/ 	.word	0x00002ff0


	//   ....[46]....
        /*0268*/ 	.word	0x00003230


	//   ....[47]....
        /*026c*/ 	.word	0x00003260


	//   ....[48]....
        /*0270*/ 	.word	0x00003290


	//   ....[49]....
        /*0274*/ 	.word	0x00003410


	//   ....[50]....
        /*0278*/ 	.word	0x000035d0


	//   ....[51]....
        /*027c*/ 	.word	0x00003680


	//   ....[52]....
        /*0280*/ 	.word	0x000036b0


	//   ....[53]....
        /*0284*/ 	.word	0x000036e0


	//   ....[54]....
        /*0288*/ 	.word	0x00003710


	//   ....[55]....
        /*028c*/ 	.word	0x00003740


	//   ....[56]....
        /*0290*/ 	.word	0x00003770


	//   ....[57]....
        /*0294*/ 	.word	0x000037a0


	//   ....[58]....
        /*0298*/ 	.word	0x000037d0


	//   ....[59]....
        /*029c*/ 	.word	0x00003800


	//   ....[60]....
        /*02a0*/ 	.word	0x00004d40


	//   ....[61]....
        /*02a4*/ 	.word	0x00004d80


	//   ....[62]....
        /*02a8*/ 	.word	0x00004dc0


	//   ....[63]....
        /*02ac*/ 	.word	0x00004e00


	//   ....[64]....
        /*02b0*/ 	.word	0x00004ea0


	//   ....[65]....
        /*02b4*/ 	.word	0x00004ed0


	//   ....[66]....
        /*02b8*/ 	.word	0x00004ef0


	//   ....[67]....
        /*02bc*/ 	.word	0x00004f00


	//   ....[68]....
        /*02c0*/ 	.word	0x00004f40


	//   ....[69]....
        /*02c4*/ 	.word	0x00004f60


	//   ....[70]....
        /*02c8*/ 	.word	0x00004f90


	//   ....[71]....
        /*02cc*/ 	.word	0x00004fc0


	//   ....[72]....
        /*02d0*/ 	.word	0x00005060


	//   ....[73]....
        /*02d4*/ 	.word	0x00005090


	//   ....[74]....
        /*02d8*/ 	.word	0x000050d0


	//   ....[75]....
        /*02dc*/ 	.word	0x00005100


	//   ....[76]....
        /*02e0*/ 	.word	0x000051c0


	//   ....[77]....
        /*02e4*/ 	.word	0x00005210


	//   ....[78]....
        /*02e8*/ 	.word	0x00005240


	//   ....[79]....
        /*02ec*/ 	.word	0x00005270


	//   ....[80]....
        /*02f0*/ 	.word	0x00005760


	//   ....[81]....
        /*02f4*/ 	.word	0x000059b0


	//   ....[82]....
        /*02f8*/ 	.word	0x00005a90


	//   ....[83]....
        /*02fc*/ 	.word	0x00005ae0


	//   ....[84]....
        /*0300*/ 	.word	0x00005b10


	//   ....[85]....
        /*0304*/ 	.word	0x00005b30


	//   ....[86]....
        /*0308*/ 	.word	0x00005b50


	//   ....[87]....
        /*030c*/ 	.word	0x00005c00


	//   ....[88]....
        /*0310*/ 	.word	0x00005c50


	//   ....[89]....
        /*0314*/ 	.word	0x00005c70


	//   ....[90]....
        /*0318*/ 	.word	0x00005c90


	//   ....[91]....
        /*031c*/ 	.word	0x00005cb0


	//----- nvinfo : EIATTR_EXIT_INSTR_OFFSETS
	.align		4
.L_3311:
        /*0320*/ 	.byte	0x04, 0x1c
        /*0322*/ 	.short	(.L_3313 - .L_3312)


	//   ....[0]....
.L_3312:
        /*0324*/ 	.word	0x00005d70


	//   ....[1]....
        /*0328*/ 	.word	0x00005fb0


	//----- nvinfo : EIATTR_MAX_THREADS
	.align		4
.L_3313:
        /*032c*/ 	.byte	0x04, 0x05
        /*032e*/ 	.short	(.L_3315 - .L_3314)
.L_3314:
        /*0330*/ 	.word	0x00000020
        /*0334*/ 	.word	0x00000001
        /*0338*/ 	.word	0x00000001


	//----- nvinfo : EIATTR_CRS_STACK_SIZE
	.align		4
.L_3315:
        /*033c*/ 	.byte	0x04, 0x1e
        /*033e*/ 	.short	(.L_3317 - .L_3316)
.L_3316:
        /*0340*/ 	.word	0x00000000
.L_3317:


//--------------------- .nv.info._Z25selective_scan_bwd_kernelI32Selective_Scan_bwd_kernel_traitsILi32ELi8ELb1ELb0ELb1ELb0ELb1EN3c108BFloat16ENS1_7complexIfEEEEv12SSMParamsBwd --------------------------
	.section	.nv.info._Z25selective_scan_bwd_kernelI32Selective_Scan_bwd_kernel_traitsILi32ELi8ELb1ELb0ELb1ELb0ELb1EN3c108BFloat16ENS1_7complexIfEEEEv12SSMParamsBwd,"",@"SHT_CUDA_INFO"
	.sectionflags	@""
	.align	4


	//----- nvinfo : EIATTR_CUDA_API_VERSION
	.align		4
        /*0000*/ 	.byte	0x04, 0x37
        /*0002*/ 	.short	(.L_3319 - .L_3318)
.L_3318:
        /*0004*/ 	.word	0x00000082


	//----- nvinfo : EIATTR_SW2861232_WAR
	.align		4
.L_3319:
        /*0008*/ 	.byte	0x01, 0x35
	.zero		2


	//----- nvinfo : EIATTR_PARAM_CBANK
	.align		4
        /*000c*/ 	.byte	0x04, 0x0a
        /*000e*/ 	.short	(.L_3321 - .L_3320)
	.align		4
.L_3320:
        /*0010*/ 	.word	index@(.nv.constant0._Z25selective_scan_bwd_kernelI32Selective_Scan_bwd_kernel_traitsILi32ELi8ELb1ELb0ELb1ELb0ELb1EN3c108BFloat16ENS1_7complexIfEEEEv12SSMParamsBwd)
        /*0014*/ 	.short	0x0160
        /*0016*/ 	.short	0x01f0


	//----- nvinfo : EIATTR_CBANK_PARAM_SIZE
	.align		4
.L_3321:
        /*0018*/ 	.byte	0x03, 0x19
        /*001a*/ 	.short	0x01f0


	//----- nvinfo : EIATTR_KPARAM_INFO
	.align		4
        /*001c*/ 	.byte	0x04, 0x17
        /*001e*/ 	.short	(.L_3323 - .L_3322)
.L_3322:
        /*0020*/ 	.word	0x00000000
        /*0024*/ 	.short	0x0000
        /*0026*/ 	.short	0x0000
        /*0028*/ 	.byte	0x00, 0xf0, 0xc1, 0x07


	//----- nvinfo : EIATTR_MAXREG_COUNT
	.align		4
.L_3323:
        /*002c*/ 	.byte	0x03, 0x1b
        /*002e*/ 	.short	0x00ff


	//----- nvinfo : EIATTR_NUM_BARRIERS
	.align		4
        /*0030*/ 	.byte	0x02, 0x4c
        /*0032*/ 	.byte	0x01
	.zero		1


	//----- nvinfo : EIATTR_MERCURY_ISA_VERSION
	.align		4
        /*0034*/ 	.byte	0x03, 0x5f
        /*0036*/ 	.short	0x0000


	//----- nvinfo : EIATTR_COOP_GROUP_MASK_REGIDS
	.align		4
        /*0038*/ 	.byte	0x04, 0x29
        /*003a*/ 	.short	(.L_3325 - .L_3324)


	//   ....[0]....
.L_3324:
        /*003c*/ 	.word	0xffffffff


	//   ....[1]....
        /*0040*/ 	.word	0xffffffff


	//   ....[2]....
        /*0044*/ 	.word	0xffffffff


	//   ....[3]....
        /*0048*/ 	.word	0xffffffff


	//   ....[4]....
        /*004c*/ 	.word	0xffffffff


	//   ....[5]....
        /*0050*/ 	.word	0xffffffff


	//   ....[6]....
        /*0054*/ 	.word	0xffffffff


	//   ....[7]....
        /*0058*/ 	.word	0xffffffff


	//   ....[8]....
        /*005c*/ 	.word	0xffffffff


	//   ....[9]....
        /*0060*/ 	.word	0xffffffff


	//   ....[10]....
        /*0064*/ 	.word	0xffffffff


	//   ....[11]....
        /*0068*/ 	.word	0xffffffff


	//   ....[12]....
        /*006c*/ 	.word	0xffffffff


	//   ....[13]....
        /*0070*/ 	.word	0xffffffff


	//   ....[14]....
        /*0074*/ 	.word	0xffffffff


	//   ....[15]....
        /*0078*/ 	.word	0xffffffff


	//   ....[16]....
        /*007c*/ 	.word	0xffffffff


	//   ....[17]....
        /*0080*/ 	.word	0xffffffff


	//   ....[18]....
        /*0084*/ 	.word	0xffffffff


	//   ....[19]....
        /*0088*/ 	.word	0xffffffff


	//   ....[20]....
        /*008c*/ 	.word	0xffffffff


	//   ....[21]....
        /*0090*/ 	.word	0xffffffff


	//   ....[22]....
        /*0094*/ 	.word	0xffffffff


	//   ....[23]....
        /*0098*/ 	.word	0xffffffff


	//   ....[24]....
        /*009c*/ 	.word	0xffffffff


	//   ....[25]....
        /*00a0*/ 	.word	0xffffffff


	//   ....[26]....
        /*00a4*/ 	.word	0xffffffff


	//   ....[27]....
        /*00a8*/ 	.word	0xffffffff


	//   ....[28]....
        /*00ac*/ 	.word	0xffffffff


	//   ....[29]....
        /*00b0*/ 	.word	0xffffffff


	//   ....[30]....
        /*00b4*/ 	.word	0xffffffff


	//   ....[31]....
        /*00b8*/ 	.word	0xffffffff


	//   ....[32]....
        /*00bc*/ 	.word	0xffffffff


	//   ....[33]....
        /*00c0*/ 	.word	0xffffffff


	//   ....[34]....
        /*00c4*/ 	.word	0xffffffff


	//   ....[35]....
        /*00c8*/ 	.word	0xffffffff


	//   ....[36]....
        /*00cc*/ 	.word	0xffffffff


	//   ....[37]....
        /*00d0*/ 	.word	0xffffffff


	//   ....[38]....
        /*00d4*/ 	.word	0xffffffff


	//   ....[39]....
        /*00d8*/ 	.word	0xffffffff


	//   ....[40]....
        /*00dc*/ 	.word	0xffffffff


	//   ....[41]....
        /*00e0*/ 	.word	0xffffffff


	//   ....[42]....
        /*00e4*/ 	.word	0xffffffff


	//   ....[43]....
        /*00e8*/ 	.word	0xffffffff


	//   ....[44]....
        /*00ec*/ 	.word	0xffffffff


	//   ....[45]....
        /*00f0*/ 	.word	0xffffffff


	//   ....[46]....
        /*00f4*/ 	.word	0xffffffff


	//   ....[47]....
        /*00f8*/ 	.word	0xffffffff


	//   ....[48]....
        /*00fc*/ 	.word	0xffffffff


	//   ....[49]....
        /*0100*/ 	.word	0xffffffff


	//   ....[50]....
        /*0104*/ 	.word	0xffffffff


	//   ....[51]....
        /*0108*/ 	.word	0xffffffff


	//   ....[52]....
        /*010c*/ 	.word	0xffffffff


	//   ....[53]....
        /*0110*/ 	.word	0xffffffff


	//   ....[54]....
        /*0114*/ 	.word	0xffffffff


	//   ....[55]....
        /*0118*/ 	.word	0xffffffff


	//   ....[56]....
        /*011c*/ 	.word	0xffffffff


	//   ....[57]....
        /*0120*/ 	.word	0xffffffff


	//   ....[58]....
        /*0124*/ 	.word	0xffffffff


	//   ....[59]....
        /*0128*/ 	.word	0xffffffff


	//   ....[60]....
        /*012c*/ 	.word	0xffffffff


	//   ....[61]....
        /*0130*/ 	.word	0xffffffff


	//   ....[62]....
        /*0134*/ 	.word	0xffffffff


	//   ....[63]....
        /*0138*/ 	.word	0xffffffff


	//   ....[64]....
        /*013c*/ 	.word	0xffffffff


	//   ....[65]....
        /*0140*/ 	.word	0xffffffff


	//   ....[66]....
        /*0144*/ 	.word	0xffffffff


	//   ....[67]....
        /*0148*/ 	.word	0xffffffff


	//   ....[68]....
        /*014c*/ 	.word	0xffffffff


	//   ....[69]....
        /*0150*/ 	.word	0xffffffff


	//   ....[70]....
        /*0154*/ 	.word	0xffffffff


	//   ....[71]....
        /*0158*/ 	.word	0xffffffff


	//   ....[72]....
        /*015c*/ 	.word	0xffffffff


	//   ....[73]....
        /*0160*/ 	.word	0xffffffff


	//   ....[74]....
        /*0164*/ 	.word	0xffffffff


	//   ....[75]....
        /*0168*/ 	.word	0xffffffff


	//   ....[76]....
        /*016c*/ 	.word	0xffffffff


	//   ....[77]....
        /*0170*/ 	.word	0xffffffff


	//   ....[78]....
        /*0174*/ 	.word	0xffffffff


	//   ....[79]....
        /*0178*/ 	.word	0xffffffff


	//   ....[80]....
        /*017c*/ 	.word	0xffffffff


	//   ....[81]....
        /*0180*/ 	.word	0xffffffff


	//   ....[82]....
        /*0184*/ 	.word	0xffffffff


	//   ....[83]....
        /*0188*/ 	.word	0xffffffff


	//   ....[84]....
        /*018c*/ 	.word	0xffffffff


	//   ....[85]....
        /*0190*/ 	.word	0xffffffff


	//   ....[86]....
        /*0194*/ 	.word	0xffffffff


	//   ....[87]....
        /*0198*/ 	.word	0xffffffff


	//   ....[88]....
        /*019c*/ 	.word	0xffffffff


	//   ....[89]....
        /*01a0*/ 	.word	0xffffffff


	//   ....[90]....
        /*01a4*/ 	.word	0xffffffff


	//   ....[91]....
        /*01a8*/ 	.word	0xffffffff


	//   ....[92]....
        /*01ac*/ 	.word	0xffffffff


	//   ....[93]....
        /*01b0*/ 	.word	0xffffffff


	//   ....[94]....
        /*01b4*/ 	.word	0xffffffff


	//   ....[95]....
        /*01b8*/ 	.word	0xffffffff


	//----- nvinfo : EIATTR_COOP_GROUP_INSTR_OFFSETS
	.align		4
.L_3325:
        /*01bc*/ 	.byte	0x04, 0x28
        /*01be*/ 	.short	(.L_3327 - .L_3326)


	//   ....[0]....
.L_3326:
        /*01c0*/ 	.word	0x000007b0


	//   ....[1]....
        /*01c4*/ 	.word	0x00000820


	//   ....[2]....
        /*01c8*/ 	.word	0x00000940


	//   ....[3]....
        /*01cc*/ 	.word	0x00000a40


	//   ....[4]....
        /*01d0*/ 	.word	0x00000da0


	//   ....[5]....
        /*01d4*/ 	.word	0x00001300


	//   ....[6]....
        /*01d8*/ 	.word	0x000015d0


	//   ....[7]....
        /*01dc*/ 	.word	0x00001c10


	//   ....[8]....
        /*01e0*/ 	.word	0x000025d0


	//   ....[9]....
        /*01e4*/ 	.word	0x00002610


	//   ....[10]....
        /*01e8*/ 	.word	0x00002650


	//   ....[11]....
        /*01ec*/ 	.word	0x00002690


	//   ....[12]....
        /*01f0*/ 	.word	0x000026d0


	//   ....[13]....
        /*01f4*/ 	.word	0x00002710


	//   ....[14]....
        /*01f8*/ 	.word	0x00002810


	//   ....[15]....
        /*01fc*/ 	.word	0x00002830


	//   ....[16]....
        /*0200*/ 	.word	0x00002840


	//   ....[17]....
        /*0204*/ 	.word	0x00002850


	//   ....[18]....
        /*0208*/ 	.word	0x00002910


	//   ....[19]....
        /*020c*/ 	.word	0x00002930


	//   ....[20]....
        /*0210*/ 	.word	0x00002940


	//   ....[21]....
        /*0214*/ 	.word	0x00002950


	//   ....[22]....
        /*0218*/ 	.word	0x00002a10


	//   ....[23]....
        /*021c*/ 	.word	0x00002a30


	//   ....[24]....
        /*0220*/ 	.word	0x00002a40


	//   ....[25]....
        /*0224*/ 	.word	0x00002a50


	//   ....[26]....
        /*0228*/ 	.word	0x00002b30


	//   ....[27]....
        /*022c*/ 	.word	0x00002b60


	//   ....[28]....
        /*0230*/ 	.word	0x00002b90


	//   ....[29]....
        /*0234*/ 	.word	0x00002bb0


	//   ....[30]....
        /*0238*/ 	.word	0x00002cb0


	//   ....[31]....
        /*023c*/ 	.word	0x00002d00


	//   ....[32]....
        /*0240*/ 	.word	0x00002d30


	//   ....[33]....
        /*0244*/ 	.word	0x00002d60


	//   ....[34]....
        /*0248*/ 	.word	0x00003600


	//   ....[35]....
        /*024c*/ 	.word	0x000036b0


	//   ....[36]....
        /*0250*/ 	.word	0x000036d0


	//   ....[37]....
        /*0254*/ 	.word	0x000036e0


	//   ....[38]....
        /*0258*/ 	.word	0x000037d0


	//   ....[39]....
        /*025c*/ 	.word	0x00003810


	//   ....[40]....
        /*0260*/ 	.word	0x00003830


	//   ....[41]....
        /*0264*/ 	.word	0x00003840


	//   ....[42]....
        /*0268*/ 	.word	0x00003930


	//   ....[43]....
        /*026c*/ 	.word	0x00003970


	//   ....[44]....
        /*0270*/ 	.word	0x000039a0


	//   ....[45]....
        /*0274*/ 	.word	0x000039d0


	//   ....[46]....
        /*0278*/ 	.word	0x00003b70


	//   ....[47]....
        /*027c*/ 	.word	0x00003bb0


	//   ....[48]....
        /*0280*/ 	.word	0x00003bf0


	//   ....[49]....
        /*0284*/ 	.word	0x00003c20


	//   ....[50]....
        /*0288*/ 	.word	0x00003e60


	//   ....[51]....
        /*028c*/ 	.word	0x00003e90


	//   ....[52]....
        /*0290*/ 	.word	0x00003ec0


	//   ....[53]....
        /*0294*/ 	.word	0x00003ef0


	//   ....[54]....
        /*0298*/ 	.word	0x00004160


	//   ....[55]....
        /*029c*/ 	.word	0x000041a0


	//   ....[56]....
        /*02a0*/ 	.word	0x000041e0


	//   ....[57]....
        /*02a4*/ 	.word	0x00004210


	//   ....[58]....
        /*02a8*/ 	.word	0x00004240


	//   ....[59]....
        /*02ac*/ 	.word	0x00004270


	//   ....[60]....
        /*02b0*/ 	.word	0x000042a0


	//   ....[61]....
        /*02b4*/ 	.word	0x000042d0


	//   ....[62]....
        /*02b8*/ 	.word	0x00004300


	//   ....[63]....
        /*02bc*/ 	.word	0x00004330


	//   ....[64]....
        /*02c0*/ 	.word	0x00005960


	//   ....[65]....
        /*02c4*/ 	.word	0x000059a0


	//   ....[66]....
        /*02c8*/ 	.word	0x000059e0


	//   ....[67]....
        /*02cc*/ 	.word	0x00005a20


	//   ....[68]....
        /*02d0*/ 	.word	0x00005ac0


	//   ....[69]....
        /*02d4*/ 	.word	0x00005ae0


	//   ....[70]....
        /*02d8*/ 	.word	0x00005b00


	//   ....[71]....
        /*02dc*/ 	.word	0x00005b20


	//   ....[72]....
        /*02e0*/ 	.word	0x00005b60


	//   ....[73]....
        /*02e4*/ 	.word	0x00005b80


	//   ....[74]....
        /*02e8*/ 	.word	0x00005ba0


	//   ....[75]....
        /*02ec*/ 	.word	0x00005bd0


	//   ....[76]....
        /*02f0*/ 	.word	0x00005c70


	//   ....[77]....
        /*02f4*/ 	.word	0x00005cc0


	//   ....[78]....
        /*02f8*/ 	.word	0x00005d00


	//   ....[79]....
        /*02fc*/ 	.word	0x00005d30


	//   ....[80]....
        /*0300*/ 	.word	0x00005e40


	//   ....[81]....
        /*0304*/ 	.word	0x00005e70


	//   ....[82]....
        /*0308*/ 	.word	0x00005ea0


	//   ....[83]....
        /*030c*/ 	.word	0x00005ed0


	//   ....[84]....
        /*0310*/ 	.word	0x000063b0


	//   ....[85]....
        /*0314*/ 	.word	0x000065c0


	//   ....[86]....
        /*0318*/ 	.word	0x00006690


	//   ....[87]....
        /*031c*/ 	.word	0x000066e0


	//   ....[88]....
        /*0320*/ 	.word	0x00006710


	//   ....[89]....
        /*0324*/ 	.word	0x00006730


	//   ....[90]....
        /*0328*/ 	.word	0x00006750


	//   ....[91]....
        /*032c*/ 	.word	0x00006800


	//   ....[92]....
        /*0330*/ 	.word	0x00006850


	//   ....[93]....
        /*0334*/ 	.word	0x00006870


	//   ....[94]....
        /*0338*/ 	.word	0x00006890


	//   ....[95]....
        /*033c*/ 	.word	0x000068b0


	//----- nvinfo : EIATTR_EXIT_INSTR_OFFSETS
	.align		4
.L_3327:
        /*0340*/ 	.byte	0x04, 0x1c
        /*0342*/ 	.short	(.L_3329 - .L_3328)


	//   ....[0]....
.L_3328:
        /*0344*/ 	.word	0x00006970


	//   ....[1]....
        /*0348*/ 	.word	0x00006bb0


	//----- nvinfo : EIATTR_MAX_THREADS
	.align		4
.L_3329:
        /*034c*/ 	.byte	0x04, 0x05
        /*034e*/ 	.short	(.L_3331 - .L_3330)
.L_3330:
        /*0350*/ 	.word	0x00000020
        /*0354*/ 	.word	0x00000001
        /*0358*/ 	.word	0x00000001


	//----- nvinfo : EIATTR_CRS_STACK_SIZE
	.align		4
.L_3331:
        /*035c*/ 	.byte	0x04, 0x1e
        /*035e*/ 	.short	(.L_3333 - .L_3332)
.L_3332:
        /*0360*/ 	.word	0x00000000
.L_3333:


//--------------------- .nv.info._Z25selective_scan_bwd_kernelI32Selective_Scan_bwd_kernel_traitsILi32ELi8ELb1ELb0ELb1ELb1ELb0EN3c108BFloat16ENS1_7complexIfEEEEv12SSMParamsBwd --------------------------
	.section	.nv.info._Z25selective_scan_bwd_kernelI32Selective_Scan_bwd_kernel_traitsILi32ELi8ELb1ELb0ELb1ELb1ELb0EN3c108BFloat16ENS1_7complexIfEEEEv12SSMParamsBwd,"",@"SHT_CUDA_INFO"
	.sectionflags	@""
	.align	4


	//----- nvinfo : EIATTR_CUDA_API_VERSION
	.align		4
        /*0000*/ 	.byte	0x04, 0x37
        /*0002*/ 	.short	(.L_3335 - .L_3334)
.L_3334:
        /*0004*/ 	.word	0x00000082


	//----- nvinfo : EIATTR_SW2861232_WAR
	.align		4
.L_3335:
        /*0008*/ 	.byte	0x01, 0x35
	.zero		2


	//----- nvinfo : EIATTR_PARAM_CBANK
	.align		4
        /*000c*/ 	.byte	0x04, 0x0a
        /*000e*/ 	.short	(.L_3337 - .L_3336)
	.align		4
.L_3336:
        /*0010*/ 	.word	index@(.nv.constant0._Z25selective_scan_bwd_kernelI32Selective_Scan_bwd_kernel_traitsILi32ELi8ELb1ELb0ELb1ELb1ELb0EN3c108BFloat16ENS1_7complexIfEEEEv12SSMParamsBwd)
        /*0014*/ 	.short	0x0160
        /*0016*/ 	.short	0x01f0


	//----- nvinfo : EIATTR_CBANK_PARAM_SIZE
	.align		4
.L_3337:
        /*0018*/ 	.byte	0x03, 0x19
        /*001a*/ 	.short	0x01f0


	//----- nvinfo : EIATTR_KPARAM_INFO
	.align		4
        /*001c*/ 	.byte	0x04, 0x17
        /*001e*/ 	.short	(.L_3339 - .L_3338)
.L_3338:
        /*0020*/ 	.word	0x00000000
        /*0024*/ 	.short	0x0000
        /*0026*/ 	.short	0x0000
        /*0028*/ 	.byte	0x00, 0xf0, 0xc1, 0x07


	//----- nvinfo : EIATTR_MAXREG_COUNT
	.align		4
.L_3339:
        /*002c*/ 	.byte	0x03, 0x1b
        /*002e*/ 	.short	0x00ff


	//----- nvinfo : EIATTR_NUM_BARRIERS
	.align		4
        /*0030*/ 	.byte	0x02, 0x4c
        /*0032*/ 	.byte	0x01
	.zero		1


	//----- nvinfo : EIATTR_MERCURY_ISA_VERSION
	.align		4
        /*0034*/ 	.byte	0x03, 0x5f
        /*0036*/ 	.short	0x0000


	//----- nvinfo : EIATTR_COOP_GROUP_MASK_REGIDS
	.align		4
        /*0038*/ 	.byte	0x04, 0x29
        /*003a*/ 	.short	(.L_3341 - .L_3340)


	//   ....[0]....
.L_3340:
        /*003c*/ 	.word	0xffffffff


	//   ....[1]....
        /*0040*/ 	.word	0xffffffff


	//   ....[2]....
        /*0044*/ 	.word	0xffffffff


	//   ....[3]....
        /*0048*/ 	.word	0xffffffff


	//   ....[4]....
        /*004c*/ 	.word	0xffffffff


	//   ....[5]....
        /*0050*/ 	.word	0xffffffff


	//   ....[6]....
        /*0054*/ 	.word	0xffffffff


	//   ....[7]....
        /*0058*/ 	.word	0xffffffff


	//   ....[8]....
        /*005c*/ 	.word	0xffffffff


	//   ....[9]....
        /*0060*/ 	.word	0xffffffff


	//   ....[10]....
        /*0064*/ 	.word	0xffffffff


	//   ....[11]....
        /*0068*/ 	.word	0xffffffff


	//   ....[12]....
        /*006c*/ 	.word	0xffffffff


	//   ....[13]....
        /*0070*/ 	.word	0xffffffff


	//   ....[14]....
        /*0074*/ 	.word	0xffffffff


	//   ....[15]....
        /*0078*/ 	.word	0xffffffff


	//   ....[16]....
        /*007c*/ 	.word	0xffffffff


	//   ....[17]....
        /*0080*/ 	.word	0xffffffff


	//   ....[18]....
        /*0084*/ 	.word	0xffffffff


	//   ....[19]....
        /*0088*/ 	.word	0xffffffff


	//   ....[20]....
        /*008c*/ 	.word	0xffffffff


	//   ....[21]....
        /*0090*/ 	.word	0xffffffff


	//   ....[22]....
        /*0094*/ 	.word	0xffffffff


	//   ....[23]....
        /*0098*/ 	.word	0xffffffff


	//   ....[24]....
        /*009c*/ 	.word	0xffffffff


	//   ....[25]....
        /*00a0*/ 	.word	0xffffffff


	//   ....[26]....
        /*00a4*/ 	.word	0xffffffff


	//   ....[27]....
        /*00a8*/ 	.word	0xffffffff


	//   ....[28]....
        /*00ac*/ 	.word	0xffffffff


	//   ....[29]....
        /*00b0*/ 	.word	0xffffffff


	//   ....[30]....
        /*00b4*/ 	.word	0xffffffff


	//   ....[31]....
        /*00b8*/ 	.word	0xffffffff


	//   ....[32]....
        /*00bc*/ 	.word	0xffffffff


	//   ....[33]....
        /*00c0*/ 	.word	0xffffffff


	//   ....[34]....
        /*00c4*/ 	.word	0xffffffff


	//   ....[35]....
        /*00c8*/ 	.word	0xffffffff


	//   ....[36]....
        /*00cc*/ 	.word	0xffffffff


	//   ....[37]....
        /*00d0*/ 	.word	0xffffffff


	//   ....[38]....
        /*00d4*/ 	.word	0xffffffff


	//   ....[39]....
        /*00d8*/ 	.word	0xffffffff


	//   ....[40]....
        /*00dc*/ 	.word	0xffffffff


	//   ....[41]....
        /*00e0*/ 	.word	0xffffffff


	//   ....[42]....
        /*00e4*/ 	.word	0xffffffff


	//   ....[43]....
        /*00e8*/ 	.word	0xffffffff


	//   ....[44]....
        /*00ec*/ 	.word	0xffffffff


	//   ....[45]....
        /*00f0*/ 	.word	0xffffffff


	//   ....[46]....
        /*00f4*/ 	.word	0xffffffff


	//   ....[47]....
        /*00f8*/ 	.word	0xffffffff


	//   ....[48]....
        /*00fc*/ 	.word	0xffffffff


	//   ....[49]....
        /*0100*/ 	.word	0xffffffff


	//   ....[50]....
        /*0104*/ 	.word	0xffffffff


	//   ....[51]....
        /*0108*/ 	.word	0xffffffff


	//   ....[52]....
        /*010c*/ 	.word	0xffffffff


	//   ....[53]....
        /*0110*/ 	.word	0xffffffff


	//   ....[54]....
        /*0114*/ 	.word	0xffffffff


	//   ....[55]....
        /*0118*/ 	.word	0xffffffff


	//   ....[56]....
        /*011c*/ 	.word	0xffffffff


	//   ....[57]....
        /*0120*/ 	.word	0xffffffff


	//   ....[58]....
        /*0124*/ 	.word	0xffffffff


	//   ....[59]....
        /*0128*/ 	.word	0xffffffff


	//   ....[60]....
        /*012c*/ 	.word	0xffffffff


	//   ....[61]....
        /*0130*/ 	.word	0xffffffff


	//   ....[62]....
        /*0134*/ 	.word	0xffffffff


	//   ....[63]....
        /*0138*/ 	.word	0xffffffff


	//   ....[64]....
        /*013c*/ 	.word	0xffffffff


	//   ....[65]....
        /*0140*/ 	.word	0xffffffff


	//   ....[66]....
        /*0144*/ 	.word	0xffffffff


	//   ....[67]....
        /*0148*/ 	.word	0xffffffff


	//   ....[68]....
        /*014c*/ 	.word	0xffffffff


	//   ....[69]....
        /*0150*/ 	.word	0xffffffff


	//   ....[70]....
        /*0154*/ 	.word	0xffffffff


	//   ....[71]....
        /*0158*/ 	.word	0xffffffff


	//   ....[72]....
        /*015c*/ 	.word	0xffffffff


	//   ....[73]....
        /*0160*/ 	.word	0xffffffff


	//   ....[74]....
        /*0164*/ 	.word	0xffffffff


	//   ....[75]....
        /*0168*/ 	.word	0xffffffff


	//   ....[76]....
        /*016c*/ 	.word	0xffffffff


	//   ....[77]....
        /*0170*/ 	.word	0xffffffff


	//   ....[78]....
        /*0174*/ 	.word	0xffffffff


	//   ....[79]....
        /*0178*/ 	.word	0xffffffff


	//   ....[80]....
        /*017c*/ 	.word	0xffffffff


	//   ....[81]....
        /*0180*/ 	.word	0xffffffff


	//   ....[82]....
        /*0184*/ 	.word	0xffffffff


	//   ....[83]....
        /*0188*/ 	.word	0xffffffff


	//   ....[84]....
        /*018c*/ 	.word	0xffffffff


	//   ....[85]....
        /*0190*/ 	.word	0xffffffff


	//   ....[86]....
        /*0194*/ 	.word	0xffffffff


	//   ....[87]....
        /*0198*/ 	.word	0xffffffff


	//   ....[88]....
        /*019c*/ 	.word	0xffffffff


	//   ....[89]....
        /*01a0*/ 	.word	0xffffffff


	//   ....[90]....
        /*01a4*/ 	.word	0xffffffff


	//   ....[91]....
        /*01a8*/ 	.word	0xffffffff


	//   ....[92]....
        /*01ac*/ 	.word	0xffffffff


	//----- nvinfo : EIATTR_COOP_GROUP_INSTR_OFFSETS
	.align		4
.L_3341:
        /*01b0*/ 	.byte	0x04, 0x28
        /*01b2*/ 	.short	(.L_3343 - .L_3342)


	//   ....[0]....
.L_3342:
        /*01b4*/ 	.word	0x00000800


	//   ....[1]....
        /*01b8*/ 	.word	0x00000880


	//   ....[2]....
        /*01bc*/ 	.word	0x00000a30


	//   ....[3]....
        /*01c0*/ 	.word	0x000021e0


	//   ....[4]....
        /*01c4*/ 	.word	0x00002ba0


	//   ....[5]....
        /*01c8*/ 	.word	0x00002be0


	//   ....[6]....
        /*01cc*/ 	.word	0x00002c20


	//   ....[7]....
        /*01d0*/ 	.word	0x00002c60


	//   ....[8]....
        /*01d4*/ 	.word	0x00002de0


	//   ....[9]....
        /*01d8*/ 	.word	0x00002e00


	//   ....[10]....
        /*01dc*/ 	.word	0x00002e10


	//   ....[11]....
        /*01e0*/ 	.word	0x00002e20


	//   ....[12]....
        /*01e4*/ 	.word	0x00002ee0


	//   ....[13]....
        /*01e8*/ 	.word	0x00002f00


	//   ....[14]....
        /*01ec*/ 	.word	0x00002f10


	//   ....[15]....
        /*01f0*/ 	.word	0x00002f20


	//   ....[16]....
        /*01f4*/ 	.word	0x00002fe0


	//   ....[17]....
        /*01f8*/ 	.word	0x00003000


	//   ....[18]....
        /*01fc*/ 	.word	0x00003010


	//   ....[19]....
        /*0200*/ 	.word	0x00003020


	//   ....[20]....
        /*0204*/ 	.word	0x00003100


	//   ....[21]....
        /*0208*/ 	.word	0x00003130


	//   ....[22]....
        /*020c*/ 	.word	0x00003160


	//   ....[23]....
        /*0210*/ 	.word	0x00003180


	//   ....[24]....
        /*0214*/ 	.word	0x000031f0


	//   ....[25]....
        /*0218*/ 	.word	0x00003260


	//   ....[26]....
        /*021c*/ 	.word	0x000032a0


	//   ....[27]....
        /*0220*/ 	.word	0x000032e0


	//   ....[28]....
        /*0224*/ 	.word	0x00003320


	//   ....[29]....
        /*0228*/ 	.word	0x00003350


	//   ....[30]....
        /*022c*/ 	.word	0x00003c10


	//   ....[31]....
        /*0230*/ 	.word	0x00003c90


	//   ....[32]....
        /*0234*/ 	.word	0x00003ca0


	//   ....[33]....
        /*0238*/ 	.word	0x00003cb0


	//   ....[34]....
        /*023c*/ 	.word	0x00003da0


	//   ....[35]....
        /*0240*/ 	.word	0x00003de0


	//   ....[36]....
        /*0244*/ 	.word	0x00003e00


	//   ....[37]....
        /*0248*/ 	.word	0x00003e10


	//   ....[38]....
        /*024c*/ 	.word	0x00003f00


	//   ....[39]....
        /*0250*/ 	.word	0x00003f40


	//   ....[40]....
        /*0254*/ 	.word	0x00003f70


	//   ....[41]....
        /*0258*/ 	.word	0x00003fa0


	//   ....[42]....
        /*025c*/ 	.word	0x00004140


	//   ....[43]....
        /*0260*/ 	.word	0x00004180


	//   ....[44]....
        /*0264*/ 	.word	0x000041c0


	//   ....[45]....
        /*0268*/ 	.word	0x00004210


	//   ....[46]....
        /*026c*/ 	.word	0x00004430


	//   ....[47]....
        /*0270*/ 	.word	0x00004460


	//   ....[48]....
        /*0274*/ 	.word	0x00004490


	//   ....[49]....
        /*0278*/ 	.word	0x00004620


	//   ....[50]....
        /*027c*/ 	.word	0x00004730


	//   ....[51]....
        /*0280*/ 	.word	0x00004770


	//   ....[52]....
        /*0284*/ 	.word	0x000047b0


	//   ....[53]....
        /*0288*/ 	.word	0x000047e0


	//   ....[54]....
        /*028c*/ 	.word	0x000048a0


	//   ....[55]....
        /*0290*/ 	.word	0x000048d0


	//   ....[56]....
        /*0294*/ 	.word	0x00004900


	//   ....[57]....
        /*0298*/ 	.word	0x00004930


	//   ....[58]....
        /*029c*/ 	.word	0x00004960


	//   ....[59]....
        /*02a0*/ 	.word	0x00004990


	//   ....[60]....
        /*02a4*/ 	.word	0x00005f40


	//   ....[61]....
        /*02a8*/ 	.word	0x00005f80


	//   ....[62]....
        /*02ac*/ 	.word	0x00005fc0


	//   ....[63]....
        /*02b0*/ 	.word	0x00006000


	//   ....[64]....
        /*02b4*/ 	.word	0x000060a0


	//   ....[65]....
        /*02b8*/ 	.word	0x000060c0


	//   ....[66]....
        /*02bc*/ 	.word	0x000060e0


	//   ....[67]....
        /*02c0*/ 	.word	0x00006100


	//   ....[68]....
        /*02c4*/ 	.word	0x00006130


	//   ....[69]....
        /*02c8*/ 	.word	0x00006150


	//   ....[70]....
        /*02cc*/ 	.word	0x00006170


	//   ....[71]....
        /*02d0*/ 	.word	0x000061a0


	//   ....[72]....
        /*02d4*/ 	.word	0x00006240


	//   ....[73]....
        /*02d8*/ 	.word	0x00006290


	//   ....[74]....
        /*02dc*/ 	.word	0x000062d0


	//   ....[75]....
        /*02e0*/ 	.word	0x00006300


	//   ....[76]....
        /*02e4*/ 	.word	0x00006420


	//   ....[77]....
        /*02e8*/ 	.word	0x00006450


	//   ....[78]....
        /*02ec*/ 	.word	0x00006480


	//   ....[79]....
        /*02f0*/ 	.word	0x000064b0


	//   ....[80]....
        /*02f4*/ 	.word	0x000068a0


	//   ....[81]....
        /*02f8*/ 	.word	0x00006ca0


	//   ....[82]....
        /*02fc*/ 	.word	0x00006ff0


	//   ....[83]....
        /*0300*/ 	.word	0x000070f0


	//   ....[84]....
        /*0304*/ 	.word	0x00007140


	//   ....[85]....
        /*0308*/ 	.word	0x00007170


	//   ....[86]....
        /*030c*/ 	.word	0x00007190


	//   ....[87]....
        /*0310*/ 	.word	0x000071b0


	//   ....[88]....
        /*0314*/ 	.word	0x00007260


	//   ....[89]....
        /*0318*/ 	.word	0x000072b0


	//   ....[90]....
        /*031c*/ 	.word	0x000072d0


	//   ....[91]....
        /*0320*/ 	.word	0x000072f0


	//   ....[92]....
        /*0324*/ 	.word	0x00007310


	//----- nvinfo : EIATTR_EXIT_INSTR_OFFSETS
	.align		4
.L_3343:
        /*0328*/ 	.byte	0x04, 0x1c
        /*032a*/ 	.short	(.L_3345 - .L_3344)


	//   ....[0]....
.L_3344:
        /*032c*/ 	.word	0x000073d0


	//   ....[1]....
        /*0330*/ 	.word	0x00007610


	//----- nvinfo : EIATTR_MAX_THREADS
	.align		4
.L_3345:
        /*0334*/ 	.byte	0x04, 0x05
        /*0336*/ 	.short	(.L_3347 - .L_3346)
.L_3346:
        /*0338*/ 	.word	0x00000020
        /*033c*/ 	.word	0x00000001
        /*0340*/ 	.word	0x00000001


	//----- nvinfo : EIATTR_CRS_STACK_SIZE
	.align		4
.L_3347:
        /*0344*/ 	.byte	0x04, 0x1e
        /*0346*/ 	.short	(.L_3349 - .L_3348)
.L_3348:
        /*0348*/ 	.word	0x00000000
.L_3349:


//--------------------- .nv.info._Z25selective_scan_bwd_kernelI32Selective_Scan_bwd_kernel_traitsILi32ELi8ELb1ELb0ELb1ELb1ELb1EN3c108BFloat16ENS1_7complexIfEEEEv12SSMParamsBwd --------------------------
	.section	.nv.info._Z25selective_scan_bwd_kernelI32Selective_Scan_bwd_kernel_traitsILi32ELi8ELb1ELb0ELb1ELb1ELb1EN3c108BFloat16ENS1_7complexIfEEEEv12SSMParamsBwd,"",@"SHT_CUDA_INFO"
	.sectionflags	@""
	.align	4


	//----- nvinfo : EIATTR_CUDA_API_VERSION
	.align		4
        /*0000*/ 	.byte	0x04, 0x37
        /*0002*/ 	.short	(.L_3351 - .L_3350)
.L_3350:
        /*0004*/ 	.word	0x00000082


	//----- nvinfo : EIATTR_SW2861232_WAR
	.align		4
.L_3351:
        /*0008*/ 	.byte	0x01, 0x35
	.zero		2


	//----- nvinfo : EIATTR_PARAM_CBANK
	.align		4
        /*000c*/ 	.byte	0x04, 0x0a
        /*000e*/ 	.short	(.L_3353 - .L_3352)
	.align		4
.L_3352:
        /*0010*/ 	.word	index@(.nv.constant0._Z25selective_scan_bwd_kernelI32Selective_Scan_bwd_kernel_traitsILi32ELi8ELb1ELb0ELb1ELb1ELb1EN3c108BFloat16ENS1_7complexIfEEEEv12SSMParamsBwd)
        /*0014*/ 	.short	0x0160
        /*0016*/ 	.short	0x01f0


	//----- nvinfo : EIATTR_CBANK_PARAM_SIZE
	.align		4
.L_3353:
        /*0018*/ 	.byte	0x03, 0x19
        /*001a*/ 	.short	0x01f0


	//----- nvinfo : EIATTR_KPARAM_INFO
	.align		4
        /*001c*/ 	.byte	0x04, 0x17
        /*001e*/ 	.short	(.L_3355 - .L_3354)
.L_3354:
        /*0020*/ 	.word	0x00000000
        /*0024*/ 	.short	0x0000
        /*0026*/ 	.short	0x0000
        /*0028*/ 	.byte	0x00, 0xf0, 0xc1, 0x07


	//----- nvinfo : EIATTR_MAXREG_COUNT
	.align		4
.L_3355:
        /*002c*/ 	.byte	0x03, 0x1b
        /*002e*/ 	.short	0x00ff


	//----- nvinfo : EIATTR_NUM_BARRIERS
	.align		4
        /*0030*/ 	.byte	0x02, 0x4c
        /*0032*/ 	.byte	0x01
	.zero		1


	//----- nvinfo : EIATTR_MERCURY_ISA_VERSION
	.align		4
        /*0034*/ 	.byte	0x03, 0x5f
        /*0036*/ 	.short	0x0000


	//----- nvinfo : EIATTR_COOP_GROUP_MASK_REGIDS
	.align		4
        /*0038*/ 	.byte	0x04, 0x29
        /*003a*/ 	.short	(.L_3357 - .L_3356)


	//   ....[0]....
.L_3356:
        /*003c*/ 	.word	0xffffffff


	//   ....[1]....
        /*0040*/ 	.word	0xffffffff


	//   ....[2]....
        /*0044*/ 	.word	0xffffffff


	//   ....[3]....
        /*0048*/ 	.word	0xffffffff


	//   ....[4]....
        /*004c*/ 	.word	0xffffffff


	//   ....[5]....
        /*0050*/ 	.word	0xffffffff


	//   ....[6]....
        /*0054*/ 	.word	0xffffffff


	//   ....[7]....
        /*0058*/ 	.word	0xffffffff


	//   ....[8]....
        /*005c*/ 	.word	0xffffffff


	//   ....[9]....
        /*0060*/ 	.word	0xffffffff


	//   ....[10]....
        /*0064*/ 	.word	0xffffffff


	//   ....[11]....
        /*0068*/ 	.word	0xffffffff


	//   ....[12]....
        /*006c*/ 	.word	0xffffffff


	//   ....[13]....
        /*0070*/ 	.word	0xffffffff


	//   ....[14]....
        /*0074*/ 	.word	0xffffffff


	//   ....[15]....
        /*0078*/ 	.word	0xffffffff


	//   ....[16]....
        /*007c*/ 	.word	0xffffffff


	//   ....[17]....
        /*0080*/ 	.word	0xffffffff


	//   ....[18]....
        /*0084*/ 	.word	0xffffffff


	//   ....[19]....
        /*0088*/ 	.word	0xffffffff


	//   ....[20]....
        /*008c*/ 	.word	0xffffffff


	//   ....[21]....
        /*0090*/ 	.word	0xffffffff


	//   ....[22]....
        /*0094*/ 	.word	0xffffffff


	//   ....[23]....
        /*0098*/ 	.word	0xffffffff


	//   ....[24]....
        /*009c*/ 	.word	0xffffffff


	//   ....[25]....
        /*00a0*/ 	.word	0xffffffff


	//   ....[26]....
        /*00a4*/ 	.word	0xffffffff


	//   ....[27]....
        /*00a8*/ 	.word	0xffffffff


	//   ....[28]....
        /*00ac*/ 	.word	0xffffffff


	//   ....[29]....
        /*00b0*/ 	.word	0xffffffff


	//   ....[30]....
        /*00b4*/ 	.word	0xffffffff


	//   ....[31]....
        /*00b8*/ 	.word	0xffffffff


	//   ....[32]....
        /*00bc*/ 	.word	0xffffffff


	//   ....[33]....
        /*00c0*/ 	.word	0xffffffff


	//   ....[34]....
        /*00c4*/ 	.word	0xffffffff


	//   ....[35]....
        /*00c8*/ 	.word	0xffffffff


	//   ....[36]....
        /*00cc*/ 	.word	0xffffffff


	//   ....[37]....
        /*00d0*/ 	.word	0xffffffff


	//   ....[38]....
        /*00d4*/ 	.word	0xffffffff


	//   ....[39]....
        /*00d8*/ 	.word	0xffffffff


	//   ....[40]....
        /*00dc*/ 	.word	0xffffffff


	//   ....[41]....
        /*00e0*/ 	.word	0xffffffff


	//   ....[42]....
        /*00e4*/ 	.word	0xffffffff


	//   ....[43]....
        /*00e8*/ 	.word	0xffffffff


	//   ....[44]....
        /*00ec*/ 	.word	0xffffffff


	//   ....[45]....
        /*00f0*/ 	.word	0xffffffff


	//   ....[46]....
        /*00f4*/ 	.word	0xffffffff


	//   ....[47]....
        /*00f8*/ 	.word	0xffffffff


	//   ....[48]....
        /*00fc*/ 	.word	0xffffffff


	//   ....[49]....
        /*0100*/ 	.word	0xffffffff


	//   ....[50]....
        /*0104*/ 	.word	0xffffffff


	//   ....[51]....
        /*0108*/ 	.word	0xffffffff


	//   ....[52]....
        /*010c*/ 	.word	0xffffffff


	//   ....[53]....
        /*0110*/ 	.word	0xffffffff


	//   ....[54]....
        /*0114*/ 	.word	0xffffffff


	//   ....[55]....
        /*0118*/ 	.word	0xffffffff


	//   ....[56]....
        /*011c*/ 	.word	0xffffffff


	//   ....[57]....
        /*0120*/ 	.word	0xffffffff


	//   ....[58]....
        /*0124*/ 	.word	0xffffffff


	//   ....[59]....
        /*0128*/ 	.word	0xffffffff


	//   ....[60]....
        /*012c*/ 	.word	0xffffffff


	//   ....[61]....
        /*0130*/ 	.word	0xffffffff


	//   ....[62]....
        /*0134*/ 	.word	0xffffffff


	//   ....[63]....
        /*0138*/ 	.word	0xffffffff


	//   ....[64]....
        /*013c*/ 	.word	0xffffffff


	//   ....[65]....
        /*0140*/ 	.word	0xffffffff


	//   ....[66]....
        /*0144*/ 	.word	0xffffffff


	//   ....[67]....
        /*0148*/ 	.word	0xffffffff


	//   ....[68]....
        /*014c*/ 	.word	0xffffffff


	//   ....[69]....
        /*0150*/ 	.word	0xffffffff


	//   ....[70]....
        /*0154*/ 	.word	0xffffffff


	//   ....[71]....
        /*0158*/ 	.word	0xffffffff


	//   ....[72]....
        /*015c*/ 	.word	0xffffffff


	//   ....[73]....
        /*0160*/ 	.word	0xffffffff


	//   ....[74]....
        /*0164*/ 	.word	0xffffffff


	//   ....[75]....
        /*0168*/ 	.word	0xffffffff


	//   ....[76]....
        /*016c*/ 	.word	0xffffffff


	//   ....[77]....
        /*0170*/ 	.word	0xffffffff


	//   ....[78]....
        /*0174*/ 	.word	0xffffffff


	//   ....[79]....
        /*0178*/ 	.word	0xffffffff


	//   ....[80]....
        /*017c*/ 	.word	0xffffffff


	//   ....[81]....
        /*0180*/ 	.word	0xffffffff


	//   ....[82]....
        /*0184*/ 	.word	0xffffffff


	//   ....[83]....
        /*0188*/ 	.word	0xffffffff


	//   ....[84]....
        /*018c*/ 	.word	0xffffffff


	//   ....[85]....
        /*0190*/ 	.word	0xffffffff


	//   ....[86]....
        /*0194*/ 	.word	0xffffffff


	//   ....[87]....
        /*0198*/ 	.word	0xffffffff


	//   ....[88]....
        /*019c*/ 	.word	0xffffffff


	//   ....[89]....
        /*01a0*/ 	.word	0xffffffff


	//   ....[90]....
        /*01a4*/ 	.word	0xffffffff


	//   ....[91]....
        /*01a8*/ 	.word	0xffffffff


	//   ....[92]....
        /*01ac*/ 	.word	0xffffffff


	//   ....[93]....
        /*01b0*/ 	.word	0xffffffff


	//   ....[94]....
        /*01b4*/ 	.word	0xffffffff


	//   ....[95]....
        /*01b8*/ 	.word	0xffffffff


	//   ....[96]....
        /*01bc*/ 	.word	0xffffffff


	//----- nvinfo : EIATTR_COOP_GROUP_INSTR_OFFSETS
	.align		4
.L_3357:
        /*01c0*/ 	.byte	0x04, 0x28
        /*01c2*/ 	.short	(.L_3359 - .L_3358)


	//   ....[0]....
.L_3358:
        /*01c4*/ 	.word	0x000007f0


	//   ....[1]....
        /*01c8*/ 	.word	0x00000870


	//   ....[2]....
        /*01cc*/ 	.word	0x00000aa0


	//   ....[3]....
        /*01d0*/ 	.word	0x00001d10


	//   ....[4]....
        /*01d4*/ 	.word	0x000020c0


	//   ....[5]....
        /*01d8*/ 	.word	0x00002510


	//   ....[6]....
        /*01dc*/ 	.word	0x00002800


	//   ....[7]....
        /*01e0*/ 	.word	0x00002d90


	//   ....[8]....
        /*01e4*/ 	.word	0x00003740


	//   ....[9]....
        /*01e8*/ 	.word	0x00003780


	//   ....[10]....
        /*01ec*/ 	.word	0x000037c0


	//   ....[11]....
        /*01f0*/ 	.word	0x00003800


	//   ....[12]....
        /*01f4*/ 	.word	0x00003960


	//   ....[13]....
        /*01f8*/ 	.word	0x00003980


	//   ....[14]....
        /*01fc*/ 	.word	0x00003990


	//   ....[15]....
        /*0200*/ 	.word	0x000039a0


	//   ....[16]....
        /*0204*/ 	.word	0x00003a60


	//   ....[17]....
        /*0208*/ 	.word	0x00003a80


	//   ....[18]....
        /*020c*/ 	.word	0x00003a90


	//   ....[19]....
        /*0210*/ 	.word	0x00003aa0


	//   ....[20]....
        /*0214*/ 	.word	0x00003b60


	//   ....[21]....
        /*0218*/ 	.word	0x00003b80


	//   ....[22]....
        /*021c*/ 	.word	0x00003b90


	//   ....[23]....
        /*0220*/ 	.word	0x00003ba0


	//   ....[24]....
        /*0224*/ 	.word	0x00003c80


	//   ....[25]....
        /*0228*/ 	.word	0x00003cb0


	//   ....[26]....
        /*022c*/ 	.word	0x00003ce0


	//   ....[27]....
        /*0230*/ 	.word	0x00003d00


	//   ....[28]....
        /*0234*/ 	.word	0x00003dc0


	//   ....[29]....
        /*0238*/ 	.word	0x00003e10


	//   ....[30]....
        /*023c*/ 	.word	0x00003e40


	//   ....[31]....
        /*0240*/ 	.word	0x00003e60


	//   ....[32]....
        /*0244*/ 	.word	0x00003e90


	//   ....[33]....
        /*0248*/ 	.word	0x00003ec0


	//   ....[34]....
        /*024c*/ 	.word	0x000047b0


	//   ....[35]....
        /*0250*/ 	.word	0x00004820


	//   ....[36]....
        /*0254*/ 	.word	0x00004840


	//   ....[37]....
        /*0258*/ 	.word	0x00004850


	//   ....[38]....
        /*025c*/ 	.word	0x00004940


	//   ....[39]....
        /*0260*/ 	.word	0x00004980


	//   ....[40]....
        /*0264*/ 	.word	0x000049a0


	//   ....[41]....
        /*0268*/ 	.word	0x000049b0


	//   ....[42]....
        /*026c*/ 	.word	0x00004aa0


	//   ....[43]....
        /*0270*/ 	.word	0x00004ae0


	//   ....[44]....
        /*0274*/ 	.word	0x00004b10


	//   ....[45]....
        /*0278*/ 	.word	0x00004b80


	//   ....[46]....
        /*027c*/ 	.word	0x00004ce0


	//   ....[47]....
        /*0280*/ 	.word	0x00004d20


	//   ....[48]....
        /*0284*/ 	.word	0x00004d60


	//   ....[49]....
        /*0288*/ 	.word	0x00004d90


	//   ....[50]....
        /*028c*/ 	.word	0x00004fd0


	//   ....[51]....
        /*0290*/ 	.word	0x00005000


	//   ....[52]....
        /*0294*/ 	.word	0x00005170


	//   ....[53]....
        /*0298*/ 	.word	0x000051c0


	//   ....[54]....
        /*029c*/ 	.word	0x000052d0


	//   ....[55]....
        /*02a0*/ 	.word	0x00005310


	//   ....[56]....
        /*02a4*/ 	.word	0x00005350


	//   ....[57]....
        /*02a8*/ 	.word	0x00005380


	//   ....[58]....
        /*02ac*/ 	.word	0x000053b0


	//   ....[59]....
        /*02b0*/ 	.word	0x00005450


	//   ....[60]....
        /*02b4*/ 	.word	0x000054b0


	//   ....[61]....
        /*02b8*/ 	.word	0x000054e0


	//   ....[62]....
        /*02bc*/ 	.word	0x00005510


	//   ....[63]....
        /*02c0*/ 	.word	0x00005540


	//   ....[64]....
        /*02c4*/ 	.word	0x00006ae0


	//   ....[65]....
        /*02c8*/ 	.word	0x00006b20


	//   ....[66]....
        /*02cc*/ 	.word	0x00006b60


	//   ....[67]....
        /*02d0*/ 	.word	0x00006ba0


	//   ....[68]....
        /*02d4*/ 	.word	0x00006c60


	//   ....[69]....
        /*02d8*/ 	.word	0x00006c80


	//   ....[70]....
        /*02dc*/ 	.word	0x00006cb0


	//   ....[71]....
        /*02e0*/ 	.word	0x00006cc0


	//   ....[72]....
        /*02e4*/ 	.word	0x00006d00


	//   ....[73]....
        /*02e8*/ 	.word	0x00006d40


	//   ....[74]....
        /*02ec*/ 	.word	0x00006d70


	//   ....[75]....
        /*02f0*/ 	.word	0x00006da0


	//   ....[76]....
        /*02f4*/ 	.word	0x00006e20


	//   ....[77]....
        /*02f8*/ 	.word	0x00006e70


	//   ....[78]....
        /*02fc*/ 	.word	0x00006ea0


	//   ....[79]....
        /*0300*/ 	.word	0x00006ed0


	//   ....[80]....
        /*0304*/ 	.word	0x00006f60


	//   ....[81]....
        /*0308*/ 	.word	0x00006ff0


	//   ....[82]....
        /*030c*/ 	.word	0x00007020


	//   ....[83]....
        /*0310*/ 	.word	0x00007050


	//   ....[84]....
        /*0314*/ 	.word	0x00007450


	//   ....[85]....
        /*0318*/ 	.word	0x00007850


	//   ....[86]....
        /*031c*/ 	.word	0x00007b70


	//   ....[87]....
        /*0320*/ 	.word	0x00007c90


	//   ....[88]....
        /*0324*/ 	.word	0x00007ce0


	//   ....[89]....
        /*0328*/ 	.word	0x00007d10


	//   ....[90]....
        /*032c*/ 	.word	0x00007d30


	//   ....[91]....
        /*0330*/ 	.word	0x00007d50


	//   ....[92]....
        /*0334*/ 	.word	0x00007e00


	//   ....[93]....
        /*0338*/ 	.word	0x00007e50


	//   ....[94]....
        /*033c*/ 	.word	0x00007e70


	//   ....[95]....
        /*0340*/ 	.word	0x00007e90


	//   ....[96]....
        /*0344*/ 	.word	0x00007eb0


	//----- nvinfo : EIATTR_EXIT_INSTR_OFFSETS
	.align		4
.L_3359:
        /*0348*/ 	.byte	0x04, 0x1c
        /*034a*/ 	.short	(.L_3361 - .L_3360)


	//   ....[0]....
.L_3360:
        /*034c*/ 	.word	0x00007f70


	//   ....[1]....
        /*0350*/ 	.word	0x000081b0


	//----- nvinfo : EIATTR_MAX_THREADS
	.align		4
.L_3361:
        /*0354*/ 	.byte	0x04, 0x05
        /*0356*/ 	.short	(.L_3363 - .L_3362)
.L_3362:
        /*0358*/ 	.word	0x00000020
        /*035c*/ 	.word	0x00000001
        /*0360*/ 	.word	0x00000001


	//----- nvinfo : EIATTR_CRS_STACK_SIZE
	.align		4
.L_3363:
        /*0364*/ 	.byte	0x04, 0x1e
        /*0366*/ 	.short	(.L_3365 - .L_3364)
.L_3364:
        /*0368*/ 	.word	0x00000000
.L_3365:


//--------------------- .nv.info._Z25selective_scan_bwd_kernelI32Selective_Scan_bwd_kernel_traitsILi32ELi8ELb1ELb1ELb0ELb0ELb0EN3c108BFloat16ENS1_7complexIfEEEEv12SSMParamsBwd --------------------------
	.section	.nv.info._Z25selective_scan_bwd_kernelI32Selective_Scan_bwd_kernel_traitsILi32ELi8ELb1ELb1ELb0ELb0ELb0EN3c108BFloat16ENS1_7complexIfEEEEv12SSMParamsBwd,"",@"SHT_CUDA_INFO"
	.sectionflags	@""
	.align	4


	//----- nvinfo : EIATTR_CUDA_API_VERSION
	.align		4
        /*0000*/ 	.byte	0x04, 0x37
        /*0002*/ 	.short	(.L_3367 - .L_3366)
.L_3366:
        /*0004*/ 	.word	0x00000082


	//----- nvinfo : EIATTR_SW2861232_WAR
	.align		4
.L_3367:
        /*0008*/ 	.byte	0x01, 0x35
	.zero		2


	//----- nvinfo : EIATTR_PARAM_CBANK
	.align		4
        /*000c*/ 	.byte	0x04, 0x0a
        /*000e*/ 	.short	(.L_3369 - .L_3368)
	.align		4
.L_3368:
        /*0010*/ 	.word	index@(.nv.constant0._Z25selective_scan_bwd_kernelI32Selective_Scan_bwd_kernel_traitsILi32ELi8ELb1ELb1ELb0ELb0ELb0EN3c108BFloat16ENS1_7complexIfEEEEv12SSMParamsBwd)
        /*0014*/ 	.short	0x0160
        /*0016*/ 	.short	0x01f0


	//----- nvinfo : EIATTR_CBANK_PARAM_SIZE
	.align		4
.L_3369:
        /*0018*/ 	.byte	0x03, 0x19
        /*001a*/ 	.short	0x01f0


	//----- nvinfo : EIATTR_KPARAM_INFO
	.align		4
        /*001c*/ 	.byte	0x04, 0x17
        /*001e*/ 	.short	(.L_3371 - .L_3370)
.L_3370:
        /*0020*/ 	.word	0x00000000
        /*0024*/ 	.short	0x0000
        /*0026*/ 	.short	0x0000
        /*0028*/ 	.byte	0x00, 0xf0, 0xc1, 0x07


	//----- nvinfo : EIATTR_MAXREG_COUNT
	.align		4
.L_3371:
        /*002c*/ 	.byte	0x03, 0x1b
        /*002e*/ 	.short	0x00ff


	//----- nvinfo : EIATTR_NUM_BARRIERS
	.align		4
        /*0030*/ 	.byte	0x02, 0x4c
        /*0032*/ 	.byte	0x01
	.zero		1


	//----- nvinfo : EIATTR_MERCURY_ISA_VERSION
	.align		4
        /*0034*/ 	.byte	0x03, 0x5f
        /*0036*/ 	.short	0x0000


	//----- nvinfo : EIATTR_COOP_GROUP_MASK_REGIDS
	.align		4
        /*0038*/ 	.byte	0x04, 0x29
        /*003a*/ 	.short	(.L_3373 - .L_3372)


	//   ....[0]....
.L_3372:
        /*003c*/ 	.word	0xffffffff


	//   ....[1]....
        /*0040*/ 	.word	0xffffffff


	//   ....[2]....
        /*0044*/ 	.word	0xffffffff


	//   ....[3]....
        /*0048*/ 	.word	0xffffffff


	//   ....[4]....
        /*004c*/ 	.word	0xffffffff


	//   ....[5]....
        /*0050*/ 	.word	0xffffffff


	//   ....[6]....
        /*0054*/ 	.word	0xffffffff


	//   ....[7]....
        /*0058*/ 	.word	0xffffffff


	//   ....[8]....
        /*005c*/ 	.word	0xffffffff


	//   ....[9]....
        /*0060*/ 	.word	0xffffffff


	//   ....[10]....
        /*0064*/ 	.word	0xffffffff


	//   ....[11]....
        /*0068*/ 	.word	0xffffffff


	//   ....[12]....
        /*006c*/ 	.word	0xffffffff


	//   ....[13]....
        /*0070*/ 	.word	0xffffffff


	//   ....[14]....
        /*0074*/ 	.word	0xffffffff


	//   ....[15]....
        /*0078*/ 	.word	0xffffffff


	//   ....[16]....
        /*007c*/ 	.word	0xffffffff


	//   ....[17]....
        /*0080*/ 	.word	0xffffffff


	//   ....[18]....
        /*0084*/ 	.word	0xffffffff


	//   ....[19]....
        /*0088*/ 	.word	0xffffffff


	//   ....[20]....
        /*008c*/ 	.word	0xffffffff


	//   ....[21]....
        /*0090*/ 	.word	0xffffffff


	//   ....[22]....
        /*0094*/ 	.word	0xffffffff


	//   ....[23]....
        /*0098*/ 	.word	0xffffffff


	//   ....[24]....
        /*009c*/ 	.word	0xffffffff


	//   ....[25]....
        /*00a0*/ 	.word	0xffffffff


	//   ....[26]....
        /*00a4*/ 	.word	0xffffffff


	//   ....[27]....
        /*00a8*/ 	.word	0xffffffff


	//   ....[28]....
        /*00ac*/ 	.word	0xffffffff


	//   ....[29]....
        /*00b0*/ 	.word	0xffffffff


	//   ....[30]....
        /*00b4*/ 	.word	0xffffffff


	//   ....[31]....
        /*00b8*/ 	.word	0xffffffff


	//   ....[32]....
        /*00bc*/ 	.word	0xffffffff


	//   ....[33]....
        /*00c0*/ 	.word	0xffffffff


	//   ....[34]....
        /*00c4*/ 	.word	0xffffffff


	//   ....[35]....
        /*00c8*/ 	.word	0xffffffff


	//   ....[36]....
        /*00cc*/ 	.word	0xffffffff


	//   ....[37]....
        /*00d0*/ 	.word	0xffffffff


	//   ....[38]....
        /*00d4*/ 	.word	0xffffffff


	//   ....[39]....
        /*00d8*/ 	.word	0xffffffff


	//   ....[40]....
        /*00dc*/ 	.word	0xffffffff


	//   ....[41]....
        /*00e0*/ 	.word	0xffffffff


	//   ....[42]....
        /*00e4*/ 	.word	0xffffffff


	//   ....[43]....
        /*00e8*/ 	.word	0xffffffff


	//   ....[44]....
        /*00ec*/ 	.word	0xffffffff


	//   ....[45]....
        /*00f0*/ 	.word	0xffffffff


	//   ....[46]....
        /*00f4*/ 	.word	0xffffffff


	//   ....[47]....
        /*00f8*/ 	.word	0xffffffff


	//   ....[48]....
        /*00fc*/ 	.word	0xffffffff


	//   ....[49]....
        /*0100*/ 	.word	0xffffffff


	//   ....[50]....
        /*0104*/ 	.word	0xffffffff


	//   ....[51]....
        /*0108*/ 	.word	0xffffffff


	//   ....[52]....
        /*010c*/ 	.word	0xffffffff


	//   ....[53]....
        /*0110*/ 	.word	0xffffffff


	//   ....[54]....
        /*0114*/ 	.word	0xffffffff


	//   ....[55]....
        /*0118*/ 	.word	0xffffffff


	//   ....[56]....
        /*011c*/ 	.word	0xffffffff


	//   ....[57]....
        /*0120*/ 	.word	0xffffffff


	//   ....[58]....
        /*0124*/ 	.word	0xffffffff


	//   ....[59]....
        /*0128*/ 	.word	0xffffffff


	//   ....[60]....
        /*012c*/ 	.word	0xffffffff


	//   ....[61]....
        /*0130*/ 	.word	0xffffffff


	//   ....[62]....
        /*0134*/ 	.word	0xffffffff


	//   ....[63]....
        /*0138*/ 	.word	0xffffffff


	//   ....[64]....
        /*013c*/ 	.word	0xffffffff


	//   ....[65]....
        /*0140*/ 	.word	0xffffffff


	//   ....[66]....
        /*0144*/ 	.word	0xffffffff


	//   ....[67]....
        /*0148*/ 	.word	0xffffffff


	//   ....[68]....
        /*014c*/ 	.word	0xffffffff


	//   ....[69]....
        /*0150*/ 	.word	0xffffffff


	//   ....[70]....
        /*0154*/ 	.word	0xffffffff


	//   ....[71]....
        /*0158*/ 	.word	0xffffffff


	//   ....[72]....
        /*015c*/ 	.word	0xffffffff


	//   ....[73]....
        /*0160*/ 	.word	0xffffffff


	//   ....[74]....
        /*0164*/ 	.word	0xffffffff


	//   ....[75]....
        /*0168*/ 	.word	0xffffffff


	//   ....[76]....
        /*016c*/ 	.word	0xffffffff


	//   ....[77]....
        /*0170*/ 	.word	0xffffffff


	//   ....[78]....
        /*0174*/ 	.word	0xffffffff


	//   ....[79]....
        /*0178*/ 	.word	0xffffffff


	//   ....[80]....
        /*017c*/ 	.word	0xffffffff


	//   ....[81]....
        /*0180*/ 	.word	0xffffffff


	//   ....[82]....
        /*0184*/ 	.word	0xffffffff


	//   ....[83]....
        /*0188*/ 	.word	0xffffffff


	//   ....[84]....
        /*018c*/ 	.word	0xffffffff


	//   ....[85]....
        /*0190*/ 	.word	0xffffffff


	//   ....[86]....
        /*0194*/ 	.word	0xffffffff


	//   ....[87]....
        /*0198*/ 	.word	0xffffffff


	//   ....[88]....
        /*019c*/ 	.word	0xffffffff


	//   ....[89]....
        /*01a0*/ 	.word	0xffffffff


	//   ....[90]....
        /*01a4*/ 	.word	0xffffffff


	//   ....[91]....
        /*01a8*/ 	.word	0xffffffff


	//----- nvinfo : EIATTR_COOP_GROUP_INSTR_OFFSETS
	.align		4
.L_3373:
        /*01ac*/ 	.byte	0x04, 0x28
        /*01ae*/ 	.short	(.L_3375 - .L_3374)


	//   ....[0]....
.L_3374:
        /*01b0*/ 	.word	0x00000790


	//   ....[1]....
        /*01b4*/ 	.word	0x000007f0


	//   ....[2]....
        /*01b8*/ 	.word	0x00000910


	//   ....[3]....
        /*01bc*/ 	.word	0x00001040


	//   ....[4]....
        /*01c0*/ 	.word	0x00001c30


	//   ....[5]....
        /*01c4*/ 	.word	0x00001c70


	//   ....[6]....
        /*01c8*/ 	.word	0x00001c90


	//   ....[7]....
        /*01cc*/ 	.word	0x00001ca0


	//   ....[8]....
        /*01d0*/ 	.word	0x00001cb0


	//   ....[9]....
        /*01d4*/ 	.word	0x00001cc0


	//   ....[10]....
        /*01d8*/ 	.word	0x00001d90


	//   ....[11]....
        /*01dc*/ 	.word	0x00001dc0


	//   ....[12]....
        /*01e0*/ 	.word	0x00001dd0


	//   ....[13]....
        /*01e4*/ 	.word	0x00001de0


	//   ....[14]....
        /*01e8*/ 	.word	0x00001ea0


	//   ....[15]....
        /*01ec*/ 	.word	0x00001ec0


	//   ....[16]....
        /*01f0*/ 	.word	0x00001ed0


	//   ....[17]....
        /*01f4*/ 	.word	0x00001ee0


	//   ....[18]....
        /*01f8*/ 	.word	0x00001fb0


	//   ....[19]....
        /*01fc*/ 	.word	0x00001fe0


	//   ....[20]....
        /*0200*/ 	.word	0x00002010


	//   ....[21]....
        /*0204*/ 	.word	0x00002030


	//   ....[22]....
        /*0208*/ 	.word	0x00002140


	//   ....[23]....
        /*020c*/ 	.word	0x00002170


	//   ....[24]....
        /*0210*/ 	.word	0x000021a0


	//   ....[25]....
        /*0214*/ 	.word	0x000021c0


	//   ....[26]....
        /*0218*/ 	.word	0x000022b0


	//   ....[27]....
        /*021c*/ 	.word	0x00002300


	//   ....[28]....
        /*0220*/ 	.word	0x00002330


	//   ....[29]....
        /*0224*/ 	.word	0x00002360


	//   ....[30]....
        /*0228*/ 	.word	0x000029d0


	//   ....[31]....
        /*022c*/ 	.word	0x00002a40


	//   ....[32]....
        /*0230*/ 	.word	0x00002a60


	//   ....[33]....
        /*0234*/ 	.word	0x00002a80


	//   ....[34]....
        /*0238*/ 	.word	0x00002b70


	//   ....[35]....
        /*023c*/ 	.word	0x00002ba0


	//   ....[36]....
        /*0240*/ 	.word	0x00002bc0


	//   ....[37]....
        /*0244*/ 	.word	0x00002bd0


	//   ....[38]....
        /*0248*/ 	.word	0x00002cc0


	//   ....[39]....
        /*024c*/ 	.word	0x00002d00


	//   ....[40]....
        /*0250*/ 	.word	0x00002db0


	//   ....[41]....
        /*0254*/ 	.word	0x00002de0


	//   ....[42]....
        /*0258*/ 	.word	0x00002f00


	//   ....[43]....
        /*025c*/ 	.word	0x00002f40


	//   ....[44]....
        /*0260*/ 	.word	0x00002fa0


	//   ....[45]....
        /*0264*/ 	.word	0x00002fd0


	//   ....[46]....
        /*0268*/ 	.word	0x000030d0


	//   ....[47]....
        /*026c*/ 	.word	0x00003110


	//   ....[48]....
        /*0270*/ 	.word	0x00003140


	//   ....[49]....
        /*0274*/ 	.word	0x00003170


	//   ....[50]....
        /*0278*/ 	.word	0x000032a0


	//   ....[51]....
        /*027c*/ 	.word	0x000032e0


	//   ....[52]....
        /*0280*/ 	.word	0x00003320


	//   ....[53]....
        /*0284*/ 	.word	0x00003380


	//   ....[54]....
        /*0288*/ 	.word	0x000033b0


	//   ....[55]....
        /*028c*/ 	.word	0x000033e0


	//   ....[56]....
        /*0290*/ 	.word	0x00003410


	//   ....[57]....
        /*0294*/ 	.word	0x00003440


	//   ....[58]....
        /*0298*/ 	.word	0x00003470


	//   ....[59]....
        /*029c*/ 	.word	0x000034a0


	//   ....[60]....
        /*02a0*/ 	.word	0x00004950


	//   ....[61]....
        /*02a4*/ 	.word	0x00004990


	//   ....[62]....
        /*02a8*/ 	.word	0x000049d0


	//   ....[63]....
        /*02ac*/ 	.word	0x00004a10


	//   ....[64]....
        /*02b0*/ 	.word	0x00004a70


	//   ....[65]....
        /*02b4*/ 	.word	0x00004a90


	//   ....[66]....
        /*02b8*/ 	.word	0x00004ac0


	//   ....[67]....
        /*02bc*/ 	.word	0x00004ae0


	//   ....[68]....
        /*02c0*/ 	.word	0x00004b60


	//   ....[69]....
        /*02c4*/ 	.word	0x00004b90


	//   ....[70]....
        /*02c8*/ 	.word	0x00004bc0


	//   ....[71]....
        /*02cc*/ 	.word	0x00004c00


	//   ....[72]....
        /*02d0*/ 	.word	0x00004ce0


	//   ....[73]....
        /*02d4*/ 	.word	0x00004d20


	//   ....[74]....
        /*02d8*/ 	.word	0x00004d50


	//   ....[75]....
        /*02dc*/ 	.word	0x00004d80


	//   ....[76]....
        /*02e0*/ 	.word	0x00004f10


	//   ....[77]....
        /*02e4*/ 	.word	0x00004f40


	//   ....[78]....
        /*02e8*/ 	.word	0x00004f70


	//   ....[79]....
        /*02ec*/ 	.word	0x00004fa0


	//   ....[80]....
        /*02f0*/ 	.word	0x00005470


	//   ....[81]....
        /*02f4*/ 	.word	0x000056c0


	//   ....[82]....
        /*02f8*/ 	.word	0x000057a0


	//   ....[83]....
        /*02fc*/ 	.word	0x000057f0


	//   ....[84]....
        /*0300*/ 	.word	0x00005820


	//   ....[85]....
        /*0304*/ 	.word	0x00005840


	//   ....[86]....
        /*0308*/ 	.word	0x00005860


	//   ....[87]....
        /*030c*/ 	.word	0x00005910


	//   ....[88]....
        /*0310*/ 	.word	0x00005960


	//   ....[89]....
        /*0314*/ 	.word	0x00005980


	//   ....[90]....
        /*0318*/ 	.word	0x000059a0


	//   ....[91]....
        /*031c*/ 	.word	0x000059c0


	//----- nvinfo : EIATTR_EXIT_INSTR_OFFSETS
	.align		4
.L_3375:
        /*0320*/ 	.byte	0x04, 0x1c
        /*0322*/ 	.short	(.L_3377 - .L_3376)


	//   ....[0]....
.L_3376:
        /*0324*/ 	.word	0x00005a80


	//   ....[1]....
        /*0328*/ 	.word	0x00005cc0


	//----- nvinfo : EIATTR_MAX_THREADS
	.align		4
.L_3377:
        /*032c*/ 	.byte	0x04, 0x05
        /*032e*/ 	.short	(.L_3379 - .L_3378)
.L_3378:
        /*0330*/ 	.word	0x00000020
        /*0334*/ 	.word	0x00000001
        /*0338*/ 	.word	0x00000001


	//----- nvinfo : EIATTR_CRS_STACK_SIZE
	.align		4
.L_3379:
        /*033c*/ 	.byte	0x04, 0x1e
        /*033e*/ 	.short	(.L_3381 - .L_3380)
.L_3380:
        /*0340*/ 	.word	0x00000000
.L_3381:


//--------------------- .nv.info._Z25selective_scan_bwd_kernelI32Selective_Scan_bwd_kernel_traitsILi32ELi8ELb1ELb1ELb0ELb0ELb1EN3c108BFloat16ENS1_7complexIfEEEEv12SSMParamsBwd --------------------------
	.section	.nv.info._Z25selective_scan_bwd_kernelI32Selective_Scan_bwd_kernel_traitsILi32ELi8ELb1ELb1ELb0ELb0ELb1EN3c108BFloat16ENS1_7complexIfEEEEv12SSMParamsBwd,"",@"SHT_CUDA_INFO"
	.sectionflags	@""
	.align	4


	//----- nvinfo : EIATTR_CUDA_API_VERSION
	.align		4
        /*0000*/ 	.byte	0x04, 0x37
        /*0002*/ 	.short	(.L_3383 - .L_3382)
.L_3382:
        /*0004*/ 	.word	0x00000082


	//----- nvinfo : EIATTR_SW2861232_WAR
	.align		4
.L_3383:
        /*0008*/ 	.byte	0x01, 0x35
	.zero		2


	//----- nvinfo : EIATTR_PARAM_CBANK
	.align		4
        /*000c*/ 	.byte	0x04, 0x0a
        /*000e*/ 	.short	(.L_3385 - .L_3384)
	.align		4
.L_3384:
        /*0010*/ 	.word	index@(.nv.constant0._Z25selective_scan_bwd_kernelI32Selective_Scan_bwd_kernel_traitsILi32ELi8ELb1ELb1ELb0ELb0ELb1EN3c108BFloat16ENS1_7complexIfEEEEv12SSMParamsBwd)
        /*0014*/ 	.short	0x0160
        /*0016*/ 	.short	0x01f0


	//----- nvinfo : EIATTR_CBANK_PARAM_SIZE
	.align		4
.L_3385:
        /*0018*/ 	.byte	0x03, 0x19
        /*001a*/ 	.short	0x01f0


	//----- nvinfo : EIATTR_KPARAM_INFO
	.align		4
        /*001c*/ 	.byte	0x04, 0x17
        /*001e*/ 	.short	(.L_3387 - .L_3386)
.L_3386:
        /*0020*/ 	.word	0x00000000
        /*0024*/ 	.short	0x0000
        /*0026*/ 	.short	0x0000
        /*0028*/ 	.byte	0x00, 0xf0, 0xc1, 0x07


	//----- nvinfo : EIATTR_MAXREG_COUNT
	.align		4
.L_3387:
        /*002c*/ 	.byte	0x03, 0x1b
        /*002e*/ 	.short	0x00ff


	//----- nvinfo : EIATTR_NUM_BARRIERS
	.align		4
        /*0030*/ 	.byte	0x02, 0x4c
        /*0032*/ 	.byte	0x01
	.zero		1


	//----- nvinfo : EIATTR_MERCURY_ISA_VERSION
	.align		4
        /*0034*/ 	.byte	0x03, 0x5f
        /*0036*/ 	.short	0x0000


	//----- nvinfo : EIATTR_COOP_GROUP_MASK_REGIDS
	.align		4
        /*0038*/ 	.byte	0x04, 0x29
        /*003a*/ 	.short	(.L_3389 - .L_3388)


	//   ....[0]....
.L_3388:
        /*003c*/ 	.word	0xffffffff


	//   ....[1]....
        /*0040*/ 	.word	0xffffffff


	//   ....[2]....
        /*0044*/ 	.word	0xffffffff


	//   ....[3]....
        /*0048*/ 	.word	0xffffffff


	//   ....[4]....
        /*004c*/ 	.word	0xffffffff


	//   ....[5]....
        /*0050*/ 	.word	0xffffffff


	//   ....[6]....
        /*0054*/ 	.word	0xffffffff


	//   ....[7]....
        /*0058*/ 	.word	0xffffffff


	//   ....[8]....
        /*005c*/ 	.word	0xffffffff


	//   ....[9]....
        /*0060*/ 	.word	0xffffffff


	//   ....[10]....
        /*0064*/ 	.word	0xffffffff


	//   ....[11]....
        /*0068*/ 	.word	0xffffffff


	//   ....[12]....
        /*006c*/ 	.word	0xffffffff


	//   ....[13]....
        /*0070*/ 	.word	0xffffffff


	//   ....[14]....
        /*0074*/ 	.word	0xffffffff


	//   ....[15]....
        /*0078*/ 	.word	0xffffffff


	//   ....[16]....
        /*007c*/ 	.word	0xffffffff


	//   ....[17]....
        /*0080*/ 	.word	0xffffffff


	//   ....[18]....
        /*0084*/ 	.word	0xffffffff


	//   ....[19]....
        /*0088*/ 	.word	0xffffffff


	//   ....[20]....
        /*008c*/ 	.word	0xffffffff


	//   ....[21]....
        /*0090*/ 	.word	0xffffffff


	//   ....[22]....
        /*0094*/ 	.word	0xffffffff


	//   ....[23]....
        /*0098*/ 	.word	0xffffffff


	//   ....[24]....
        /*009c*/ 	.word	0xffffffff


	//   ....[25]....
        /*00a0*/ 	.word	0xffffffff


	//   ....[26]....
        /*00a4*/ 	.word	0xffffffff


	//   ....[27]....
        /*00a8*/ 	.word	0xffffffff


	//   ....[28]....
        /*00ac*/ 	.word	0xffffffff


	//   ....[29]....
        /*00b0*/ 	.word	0xffffffff


	//   ....[30]....
        /*00b4*/ 	.word	0xffffffff


	//   ....[31]....
        /*00b8*/ 	.word	0xffffffff


	//   ....[32]....
        /*00bc*/ 	.word	0xffffffff


	//   ....[33]....
        /*00c0*/ 	.word	0xffffffff


	//   ....[34]....
        /*00c4*/ 	.word	0xffffffff


	//   ....[35]....
        /*00c8*/ 	.word	0xffffffff


	//   ....[36]....
        /*00cc*/ 	.word	0xffffffff


	//   ....[37]....
        /*00d0*/ 	.word	0xffffffff


	//   ....[38]....
        /*00d4*/ 	.word	0xffffffff


	//   ....[39]....
        /*00d8*/ 	.word	0xffffffff


	//   ....[40]....
        /*00dc*/ 	.word	0xffffffff


	//   ....[41]....
        /*00e0*/ 	.word	0xffffffff


	//   ....[42]....
        /*00e4*/ 	.word	0xffffffff


	//   ....[43]....
        /*00e8*/ 	.word	0xffffffff


	//   ....[44]....
        /*00ec*/ 	.word	0xffffffff


	//   ....[45]....
        /*00f0*/ 	.word	0xffffffff


	//   ....[46]....
        /*00f4*/ 	.word	0xffffffff


	//   ....[47]....
        /*00f8*/ 	.word	0xffffffff


	//   ....[48]....
        /*00fc*/ 	.word	0xffffffff


	//   ....[49]....
        /*0100*/ 	.word	0xffffffff


	//   ....[50]....
        /*0104*/ 	.word	0xffffffff


	//   ....[51]....
        /*0108*/ 	.word	0xffffffff


	//   ....[52]....
        /*010c*/ 	.word	0xffffffff


	//   ....[53]....
        /*0110*/ 	.word	0xffffffff


	//   ....[54]....
        /*0114*/ 	.word	0xffffffff


	//   ....[55]....
        /*0118*/ 	.word	0xffffffff


	//   ....[56]....
        /*011c*/ 	.word	0xffffffff


	//   ....[57]....
        /*0120*/ 	.word	0xffffffff


	//   ....[58]....
        /*0124*/ 	.word	0xffffffff


	//   ....[59]....
        /*0128*/ 	.word	0xffffffff


	//   ....[60]....
        /*012c*/ 	.word	0xffffffff


	//   ....[61]....
        /*0130*/ 	.word	0xffffffff


	//   ....[62]....
        /*0134*/ 	.word	0xffffffff


	//   ....[63]....
        /*0138*/ 	.word	0xffffffff


	//   ....[64]....
        /*013c*/ 	.word	0xffffffff


	//   ....[65]....
        /*0140*/ 	.word	0xffffffff


	//   ....[66]....
        /*0144*/ 	.word	0xffffffff


	//   ....[67]....
        /*0148*/ 	.word	0xffffffff


	//   ....[68]....
        /*014c*/ 	.word	0xffffffff


	//   ....[69]....
        /*0150*/ 	.word	0xffffffff


	//   ....[70]....
        /*0154*/ 	.word	0xffffffff


	//   ....[71]....
        /*0158*/ 	.word	0xffffffff


	//   ....[72]....
        /*015c*/ 	.word	0xffffffff


	//   ....[73]....
        /*0160*/ 	.word	0xffffffff


	//   ....[74]....
        /*0164*/ 	.word	0xffffffff


	//   ....[75]....
        /*0168*/ 	.word	0xffffffff


	//   ....[76]....
        /*016c*/ 	.word	0xffffffff


	//   ....[77]....
        /*0170*/ 	.word	0xffffffff


	//   ....[78]....
        /*0174*/ 	.word	0xffffffff


	//   ....[79]....
        /*0178*/ 	.word	0xffffffff


	//   ....[80]....
        /*017c*/ 	.word	0xffffffff


	//   ....[81]....
        /*0180*/ 	.word	0xffffffff


	//   ....[82]....
        /*0184*/ 	.word	0xffffffff


	//   ....[83]....
        /*0188*/ 	.word	0xffffffff


	//   ....[84]....
        /*018c*/ 	.word	0xffffffff


	//   ....[85]....
        /*0190*/ 	.word	0xffffffff


	//   ....[86]....
        /*0194*/ 	.word	0xffffffff


	//   ....[87]....
        /*0198*/ 	.word	0xffffffff


	//   ....[88]....
        /*019c*/ 	.word	0xffffffff


	//   ....[89]....
        /*01a0*/ 	.word	0xffffffff


	//   ....[90]....
        /*01a4*/ 	.word	0xffffffff


	//   ....[91]....
        /*01a8*/ 	.word	0xffffffff


	//   ....[92]....
        /*01ac*/ 	.word	0xffffffff


	//   ....[93]....
        /*01b0*/ 	.word	0xffffffff


	//   ....[94]....
        /*01b4*/ 	.word	0xffffffff


	//   ....[95]....
        /*01b8*/ 	.word	0xffffffff


	//----- nvinfo : EIATTR_COOP_GROUP_INSTR_OFFSETS
	.align		4
.L_3389:
        /*01bc*/ 	.byte	0x04, 0x28
        /*01be*/ 	.short	(.L_3391 - .L_3390)


	//   ....[0]....
.L_3390:
        /*01c0*/ 	.word	0x000007f0


	//   ....[1]....
        /*01c4*/ 	.word	0x00000870


	//   ....[2]....
        /*01c8*/ 	.word	0x000009a0


	//   ....[3]....
        /*01cc*/ 	.word	0x00000aa0


	//   ....[4]....
        /*01d0*/ 	.word	0x00000f50


	//   ....[5]....
        /*01d4*/ 	.word	0x00001300


	//   ....[6]....
        /*01d8*/ 	.word	0x00001630


	//   ....[7]....
        /*01dc*/ 	.word	0x00001c70


	//   ....[8]....
        /*01e0*/ 	.word	0x00002880


	//   ....[9]....
        /*01e4*/ 	.word	0x000028c0


	//   ....[10]....
        /*01e8*/ 	.word	0x00002900


	//   ....[11]....
        /*01ec*/ 	.word	0x00002930


	//   ....[12]....
        /*01f0*/ 	.word	0x00002940


	//   ....[13]....
        /*01f4*/ 	.word	0x00002950


	//   ....[14]....
        /*01f8*/ 	.word	0x00002a10


	//   ....[15]....
        /*01fc*/ 	.word	0x00002a30


	//   ....[16]....
        /*0200*/ 	.word	0x00002a40


	//   ....[17]....
        /*0204*/ 	.word	0x00002a50


	//   ....[18]....
        /*0208*/ 	.word	0x00002b10


	//   ....[19]....
        /*020c*/ 	.word	0x00002b40


	//   ....[20]....
        /*0210*/ 	.word	0x00002b60


	//   ....[21]....
        /*0214*/ 	.word	0x00002b80


	//   ....[22]....
        /*0218*/ 	.word	0x00002c60


	//   ....[23]....
        /*021c*/ 	.word	0x00002c80


	//   ....[24]....
        /*0220*/ 	.word	0x00002c90


	//   ....[25]....
        /*0224*/ 	.word	0x00002ca0


	//   ....[26]....
        /*0228*/ 	.word	0x00002d60


	//   ....[27]....
        /*022c*/ 	.word	0x00002d90


	//   ....[28]....
        /*0230*/ 	.word	0x00002dc0


	//   ....[29]....
        /*0234*/ 	.word	0x00002df0


	//   ....[30]....
        /*0238*/ 	.word	0x00002f10


	//   ....[31]....
        /*023c*/ 	.word	0x00002f50


	//   ....[32]....
        /*0240*/ 	.word	0x00002f80


	//   ....[33]....
        /*0244*/ 	.word	0x00002fb0


	//   ....[34]....
        /*0248*/ 	.word	0x00003640


	//   ....[35]....
        /*024c*/ 	.word	0x00003660


	//   ....[36]....
        /*0250*/ 	.word	0x00003670


	//   ....[37]....
        /*0254*/ 	.word	0x00003680


	//   ....[38]....
        /*0258*/ 	.word	0x00003770


	//   ....[39]....
        /*025c*/ 	.word	0x000037b0


	//   ....[40]....
        /*0260*/ 	.word	0x000037d0


	//   ....[41]....
        /*0264*/ 	.word	0x000037e0


	//   ....[42]....
        /*0268*/ 	.word	0x000038d0


	//   ....[43]....
        /*026c*/ 	.word	0x000039e0


	//   ....[44]....
        /*0270*/ 	.word	0x00003a10


	//   ....[45]....
        /*0274*/ 	.word	0x00003a20


	//   ....[46]....
        /*0278*/ 	.word	0x00003ba0


	//   ....[47]....
        /*027c*/ 	.word	0x00003bd0


	//   ....[48]....
        /*0280*/ 	.word	0x00003be0


	//   ....[49]....
        /*0284*/ 	.word	0x00003bf0


	//   ....[50]....
        /*0288*/ 	.word	0x00003d50


	//   ....[51]....
        /*028c*/ 	.word	0x00003d90


	//   ....[52]....
        /*0290*/ 	.word	0x00003db0


	//   ....[53]....
        /*0294*/ 	.word	0x00003dc0


	//   ....[54]....
        /*0298*/ 	.word	0x00003f30


	//   ....[55]....
        /*029c*/ 	.word	0x00003f70


	//   ....[56]....
        /*02a0*/ 	.word	0x00003fa0


	//   ....[57]....
        /*02a4*/ 	.word	0x00003fd0


	//   ....[58]....
        /*02a8*/ 	.word	0x00004000


	//   ....[59]....
        /*02ac*/ 	.word	0x00004030


	//   ....[60]....
        /*02b0*/ 	.word	0x00004060


	//   ....[61]....
        /*02b4*/ 	.word	0x00004090


	//   ....[62]....
        /*02b8*/ 	.word	0x000040c0


	//   ....[63]....
        /*02bc*/ 	.word	0x000040f0


	//   ....[64]....
        /*02c0*/ 	.word	0x00005590


	//   ....[65]....
        /*02c4*/ 	.word	0x000055d0


	//   ....[66]....
        /*02c8*/ 	.word	0x00005610


	//   ....[67]....
        /*02cc*/ 	.word	0x00005650


	//   ....[68]....
        /*02d0*/ 	.word	0x00005730


	//   ....[69]....
        /*02d4*/ 	.word	0x00005760


	//   ....[70]....
        /*02d8*/ 	.word	0x00005790


	//   ....[71]....
        /*02dc*/ 	.word	0x000057c0


	//   ....[72]....
        /*02e0*/ 	.word	0x00005860


	//   ....[73]....
        /*02e4*/ 	.word	0x00005890


	//   ....[74]....
        /*02e8*/ 	.word	0x000058c0


	//   ....[75]....
        /*02ec*/ 	.word	0x000058f0


	//   ....[76]....
        /*02f0*/ 	.word	0x000059b0


	//   ....[77]....
        /*02f4*/ 	.word	0x000059e0


	//   ....[78]....
        /*02f8*/ 	.word	0x00005a20


	//   ....[79]....
        /*02fc*/ 	.word	0x00005a50


	//   ....[80]....
        /*0300*/ 	.word	0x00005af0


	//   ....[81]....
        /*0304*/ 	.word	0x00005b20


	//   ....[82]....
        /*0308*/ 	.word	0x00005b50


	//   ....[83]....
        /*030c*/ 	.word	0x00005b90


	//   ....[84]....
        /*0310*/ 	.word	0x000060c0


	//   ....[85]....
        /*0314*/ 	.word	0x000062e0


	//   ....[86]....
        /*0318*/ 	.word	0x000063c0


	//   ....[87]....
        /*031c*/ 	.word	0x00006410


	//   ....[88]....
        /*0320*/ 	.word	0x00006440


	//   ....[89]....
        /*0324*/ 	.word	0x00006460


	//   ....[90]....
        /*0328*/ 	.word	0x00006480


	//   ....[91]....
        /*032c*/ 	.word	0x00006530


	//   ....[92]....
        /*0330*/ 	.word	0x00006580


	//   ....[93]....
        /*0334*/ 	.word	0x000065a0


	//   ....[94]....
        /*0338*/ 	.word	0x000065c0


	//   ....[95]....
        /*033c*/ 	.word	0x000065e0


	//----- nvinfo : EIATTR_EXIT_INSTR_OFFSETS
	.align		4
.L_3391:
        /*0340*/ 	.byte	0x04, 0x1c
        /*0342*/ 	.short	(.L_3393 - .L_3392)


	//   ....[0]....
.L_3392:
        /*0344*/ 	.word	0x000066a0


	//   ....[1]....
        /*0348*/ 	.word	0x000068e0


	//----- nvinfo : EIATTR_MAX_THREADS
	.align		4
.L_3393:
        /*034c*/ 	.byte	0x04, 0x05
        /*034e*/ 	.short	(.L_3395 - .L_3394)
.L_3394:
        /*0350*/ 	.word	0x00000020
        /*0354*/ 	.word	0x00000001
        /*0358*/ 	.word	0x00000001


	//----- nvinfo : EIATTR_CRS_STACK_SIZE
	.align		4
.L_3395:
        /*035c*/ 	.byte	0x04, 0x1e
        /*035e*/ 	.short	(.L_3397 - .L_3396)
.L_3396:
        /*0360*/ 	.word	0x00000000
.L_3397:


//--------------------- .nv.info._Z25selective_scan_bwd_kernelI32Selective_Scan_bwd_kernel_traitsILi32ELi8ELb1ELb1ELb0ELb1ELb0EN3c108BFloat16ENS1_7complexIfEEEEv12SSMParamsBwd --------------------------
	.section	.nv.info._Z25selective_scan_bwd_kernelI32Selective_Scan_bwd_kernel_traitsILi32ELi8ELb1ELb1ELb0ELb1ELb0EN3c108BFloat16ENS1_7complexIfEEEEv12SSMParamsBwd,"",@"SHT_CUDA_INFO"
	.sectionflags	@""
	.align	4


	//----- nvinfo : EIATTR_CUDA_API_VERSION
	.align		4
        /*0000*/ 	.byte	0x04, 0x37
        /*0002*/ 	.short	(.L_3399 - .L_3398)
.L_3398:
        /*0004*/ 	.word	0x00000082


	//----- nvinfo : EIATTR_SW2861232_WAR
	.align		4
.L_3399:
        /*0008*/ 	.byte	0x01, 0x35
	.zero		2


	//----- nvinfo : EIATTR_PARAM_CBANK
	.align		4
        /*000c*/ 	.byte	0x04, 0x0a
        /*000e*/ 	.short	(.L_3401 - .L_3400)
	.align		4
.L_3400:
        /*0010*/ 	.word	index@(.nv.constant0._Z25selective_scan_bwd_kernelI32Selective_Scan_bwd_kernel_traitsILi32ELi8ELb1ELb1ELb0ELb1ELb0EN3c108BFloat16ENS1_7complexIfEEEEv12SSMParamsBwd)
        /*0014*/ 	.short	0x0160
        /*0016*/ 	.short	0x01f0


	//----- nvinfo : EIATTR_CBANK_PARAM_SIZE
	.align		4
.L_3401:
        /*0018*/ 	.byte	0x03, 0x19
        /*001a*/ 	.short	0x01f0


	//----- nvinfo : EIATTR_KPARAM_INFO
	.align		4
        /*001c*/ 	.byte	0x04, 0x17
        /*001e*/ 	.short	(.L_3403 - .L_3402)
.L_3402:
        /*0020*/ 	.word	0x00000000
        /*0024*/ 	.short	0x0000
        /*0026*/ 	.short	0x0000
        /*0028*/ 	.byte	0x00, 0xf0, 0xc1, 0x07


	//----- nvinfo : EIATTR_MAXREG_COUNT
	.align		4
.L_3403:
        /*002c*/ 	.byte	0x03, 0x1b
        /*002e*/ 	.short	0x00ff


	//----- nvinfo : EIATTR_NUM_BARRIERS
	.align		4
        /*0030*/ 	.byte	0x02, 0x4c
        /*0032*/ 	.byte	0x01
	.zero		1


	//----- nvinfo : EIATTR_MERCURY_ISA_VERSION
	.align		4
        /*0034*/ 	.byte	0x03, 0x5f
        /*0036*/ 	.short	0x0000


	//----- nvinfo : EIATTR_COOP_GROUP_MASK_REGIDS
	.align		4
        /*0038*/ 	.byte	0x04, 0x29
        /*003a*/ 	.short	(.L_3405 - .L_3404)


	//   ....[0]....
.L_3404:
        /*003c*/ 	.word	0xffffffff


	//   ....[1]....
        /*0040*/ 	.word	0xffffffff


	//   ....[2]....
        /*0044*/ 	.word	0xffffffff


	//   ....[3]....
        /*0048*/ 	.word	0xffffffff


	//   ....[4]....
        /*004c*/ 	.word	0xffffffff


	//   ....[5]....
        /*0050*/ 	.word	0xffffffff


	//   ....[6]....
        /*0054*/ 	.word	0xffffffff


	//   ....[7]....
        /*0058*/ 	.word	0xffffffff


	//   ....[8]....
        /*005c*/ 	.word	0xffffffff


	//   ....[9]....
        /*0060*/ 	.word	0xffffffff


	//   ....[10]....
        /*0064*/ 	.word	0xffffffff


	//   ....[11]....
        /*0068*/ 	.word	0xffffffff


	//   ....[12]....
        /*006c*/ 	.word	0xffffffff


	//   ....[13]....
        /*0070*/ 	.word	0xffffffff


	//   ....[14]....
        /*0074*/ 	.word	0xffffffff


	//   ....[15]....
        /*0078*/ 	.word	0xffffffff


	//   ....[16]....
        /*007c*/ 	.word	0xffffffff


	//   ....[17]....
        /*0080*/ 	.word	0xffffffff


	//   ....[18]....
        /*0084*/ 	.word	0xffffffff


	//   ....[19]....
        /*0088*/ 	.word	0xffffffff


	//   ....[20]....
        /*008c*/ 	.word	0xffffffff


	//   ....[21]....
        /*0090*/ 	.word	0xffffffff


	//   ....[22]....
        /*0094*/ 	.word	0xffffffff


	//   ....[23]....
        /*0098*/ 	.word	0xffffffff


	//   ....[24]....
        /*009c*/ 	.word	0xffffffff


	//   ....[25]....
        /*00a0*/ 	.word	0xffffffff


	//   ....[26]....
        /*00a4*/ 	.word	0xffffffff


	//   ....[27]....
        /*00a8*/ 	.word	0xffffffff


	//   ....[28]....
        /*00ac*/ 	.word	0xffffffff


	//   ....[29]....
        /*00b0*/ 	.word	0xffffffff


	//   ....[30]....
        /*00b4*/ 	.word	0xffffffff


	//   ....[31]....
        /*00b8*/ 	.word	0xffffffff


	//   ....[32]....
        /*00bc*/ 	.word	0xffffffff


	//   ....[33]....
        /*00c0*/ 	.word	0xffffffff


	//   ....[34]....
        /*00c4*/ 	.word	0xffffffff


	//   ....[35]....
        /*00c8*/ 	.word	0xffffffff


	//   ....[36]....
        /*00cc*/ 	.word	0xffffffff


	//   ....[37]....
        /*00d0*/ 	.word	0xffffffff


	//   ....[38]....
        /*00d4*/ 	.word	0xffffffff


	//   ....[39]....
        /*00d8*/ 	.word	0xffffffff


	//   ....[40]....
        /*00dc*/ 	.word	0xffffffff


	//   ....[41]....
        /*00e0*/ 	.word	0xffffffff


	//   ....[42]....
        /*00e4*/ 	.word	0xffffffff


	//   ....[43]....
        /*00e8*/ 	.word	0xffffffff


	//   ....[44]....
        /*00ec*/ 	.word	0xffffffff


	//   ....[45]....
        /*00f0*/ 	.word	0xffffffff


	//   ....[46]....
        /*00f4*/ 	.word	0xffffffff


	//   ....[47]....
        /*00f8*/ 	.word	0xffffffff


	//   ....[48]....
        /*00fc*/ 	.word	0xffffffff


	//   ....[49]....
        /*0100*/ 	.word	0xffffffff


	//   ....[50]....
        /*0104*/ 	.word	0xffffffff


	//   ....[51]....
        /*0108*/ 	.word	0xffffffff


	//   ....[52]....
        /*010c*/ 	.word	0xffffffff


	//   ....[53]....
        /*0110*/ 	.word	0xffffffff


	//   ....[54]....
        /*0114*/ 	.word	0xffffffff


	//   ....[55]....
        /*0118*/ 	.word	0xffffffff


	//   ....[56]....
        /*011c*/ 	.word	0xffffffff


	//   ....[57]....
        /*0120*/ 	.word	0xffffffff


	//   ....[58]....
        /*0124*/ 	.word	0xffffffff


	//   ....[59]....
        /*0128*/ 	.word	0xffffffff


	//   ....[60]....
        /*012c*/ 	.word	0xffffffff


	//   ....[61]....
        /*0130*/ 	.word	0xffffffff


	//   ....[62]....
        /*0134*/ 	.word	0xffffffff


	//   ....[63]....
        /*0138*/ 	.word	0xffffffff


	//   ....[64]....
        /*013c*/ 	.word	0xffffffff


	//   ....[65]....
        /*0140*/ 	.word	0xffffffff


	//   ....[66]....
        /*0144*/ 	.word	0xffffffff


	//   ....[67]....
        /*0148*/ 	.word	0xffffffff


	//   ....[68]....
        /*014c*/ 	.word	0xffffffff


	//   ....[69]....
        /*0150*/ 	.word	0xffffffff


	//   ....[70]....
        /*0154*/ 	.word	0xffffffff


	//   ....[71]....
        /*0158*/ 	.word	0xffffffff


	//   ....[72]....
        /*015c*/ 	.word	0xffffffff


	//   ....[73]....
        /*0160*/ 	.word	0xffffffff


	//   ....[74]....
        /*0164*/ 	.word	0xffffffff


	//   ....[75]....
        /*0168*/ 	.word	0xffffffff


	//   ....[76]....
        /*016c*/ 	.word	0xffffffff


	//   ....[77]....
        /*0170*/ 	.word	0xffffffff


	//   ....[78]....
        /*0174*/ 	.word	0xffffffff


	//   ....[79]....
        /*0178*/ 	.word	0xffffffff


	//   ....[80]....
        /*017c*/ 	.word	0xffffffff


	//   ....[81]....
        /*0180*/ 	.word	0xffffffff


	//   ....[82]....
        /*0184*/ 	.word	0xffffffff


	//   ....[83]....
        /*0188*/ 	.word	0xffffffff


	//   ....[84]....
        /*018c*/ 	.word	0xffffffff


	//   ....[85]....
        /*0190*/ 	.word	0xffffffff


	//   ....[86]....
        /*0194*/ 	.word	0xffffffff


	//   ....[87]....
        /*0198*/ 	.word	0xffffffff


	//   ....[88]....
        /*019c*/ 	.word	0xffffffff


	//   ....[89]....
        /*01a0*/ 	.word	0xffffffff


	//   ....[90]....
        /*01a4*/ 	.word	0xffffffff


	//   ....[91]....
        /*01a8*/ 	.word	0xffffffff


	//   ....[92]....
        /*01ac*/ 	.word	0xffffffff


	//----- nvinfo : EIATTR_COOP_GROUP_INSTR_OFFSETS
	.align		4
.L_3405:
        /*01b0*/ 	.byte	0x04, 0x28
        /*01b2*/ 	.short	(.L_3407 - .L_3406)


	//   ....[0]....
.L_3406:
        /*01b4*/ 	.word	0x000007e0


	//   ....[1]....
        /*01b8*/ 	.word	0x00000860


	//   ....[2]....
        /*01bc*/ 	.word	0x00000a20


	//   ....[3]....
        /*01c0*/ 	.word	0x00002210


	//   ....[4]....
        /*01c4*/ 	.word	0x00002e00


	//   ....[5]....
        /*01c8*/ 	.word	0x00002e40


	//   ....[6]....
        /*01cc*/ 	.word	0x00002e60


	//   ....[7]....
        /*01d0*/ 	.word	0x00002e70


	//   ....[8]....
        /*01d4*/ 	.word	0x00002e80


	//   ....[9]....
        /*01d8*/ 	.word	0x00002e90


	//   ....[10]....
        /*01dc*/ 	.word	0x00002f60


	//   ....[11]....
        /*01e0*/ 	.word	0x00002f90


	//   ....[12]....
        /*01e4*/ 	.word	0x00002fa0


	//   ....[13]....
        /*01e8*/ 	.word	0x00002fb0


	//   ....[14]....
        /*01ec*/ 	.word	0x00003070


	//   ....[15]....
        /*01f0*/ 	.word	0x00003090


	//   ....[16]....
        /*01f4*/ 	.word	0x000030a0


	//   ....[17]....
        /*01f8*/ 	.word	0x000030b0


	//   ....[18]....
        /*01fc*/ 	.word	0x00003180


	//   ....[19]....
        /*0200*/ 	.word	0x000031b0


	//   ....[20]....
        /*0204*/ 	.word	0x000031e0


	//   ....[21]....
        /*0208*/ 	.word	0x00003200


	//   ....[22]....
        /*020c*/ 	.word	0x00003310


	//   ....[23]....
        /*0210*/ 	.word	0x00003340


	//   ....[24]....
        /*0214*/ 	.word	0x00003370


	//   ....[25]....
        /*0218*/ 	.word	0x00003390


	//   ....[26]....
        /*021c*/ 	.word	0x00003480


	//   ....[27]....
        /*0220*/ 	.word	0x000034d0


	//   ....[28]....
        /*0224*/ 	.word	0x00003500


	//   ....[29]....
        /*0228*/ 	.word	0x00003530


	//   ....[30]....
        /*022c*/ 	.word	0x00003ba0


	//   ....[31]....
        /*0230*/ 	.word	0x00003c10


	//   ....[32]....
        /*0234*/ 	.word	0x00003c30


	//   ....[33]....
        /*0238*/ 	.word	0x00003c50


	//   ....[34]....
        /*023c*/ 	.word	0x00003d40


	//   ....[35]....
        /*0240*/ 	.word	0x00003d70


	//   ....[36]....
        /*0244*/ 	.word	0x00003d90


	//   ....[37]....
        /*0248*/ 	.word	0x00003da0


	//   ....[38]....
        /*024c*/ 	.word	0x00003e90


	//   ....[39]....
        /*0250*/ 	.word	0x00003ed0


	//   ....[40]....
        /*0254*/ 	.word	0x00003f80


	//   ....[41]....
        /*0258*/ 	.word	0x00003fb0


	//   ....[42]....
        /*025c*/ 	.word	0x000040d0


	//   ....[43]....
        /*0260*/ 	.word	0x00004110


	//   ....[44]....
        /*0264*/ 	.word	0x00004170


	//   ....[45]....
        /*0268*/ 	.word	0x000041a0


	//   ....[46]....
        /*026c*/ 	.word	0x000042a0


	//   ....[47]....
        /*0270*/ 	.word	0x000042e0


	//   ....[48]....
        /*0274*/ 	.word	0x00004310


	//   ....[49]....
        /*0278*/ 	.word	0x00004340


	//   ....[50]....
        /*027c*/ 	.word	0x00004470


	//   ....[51]....
        /*0280*/ 	.word	0x000044b0


	//   ....[52]....
        /*0284*/ 	.word	0x000044f0


	//   ....[53]....
        /*0288*/ 	.word	0x00004550


	//   ....[54]....
        /*028c*/ 	.word	0x00004580


	//   ....[55]....
        /*0290*/ 	.word	0x000045b0


	//   ....[56]....
        /*0294*/ 	.word	0x000045e0


	//   ....[57]....
        /*0298*/ 	.word	0x00004610


	//   ....[58]....
        /*029c*/ 	.word	0x00004640


	//   ....[59]....
        /*02a0*/ 	.word	0x00004670


	//   ....[60]....
        /*02a4*/ 	.word	0x00005b20


	//   ....[61]....
        /*02a8*/ 	.word	0x00005b60


	//   ....[62]....
        /*02ac*/ 	.word	0x00005ba0


	//   ....[63]....
        /*02b0*/ 	.word	0x00005be0


	//   ....[64]....
        /*02b4*/ 	.word	0x00005c40


	//   ....[65]....
        /*02b8*/ 	.word	0x00005c60


	//   ....[66]....
        /*02bc*/ 	.word	0x00005c90


	//   ....[67]....
        /*02c0*/ 	.word	0x00005cb0


	//   ....[68]....
        /*02c4*/ 	.word	0x00005d30


	//   ....[69]....
        /*02c8*/ 	.word	0x00005d60


	//   ....[70]....
        /*02cc*/ 	.word	0x00005d90


	//   ....[71]....
        /*02d0*/ 	.word	0x00005dd0


	//   ....[72]....
        /*02d4*/ 	.word	0x00005ea0


	//   ....[73]....
        /*02d8*/ 	.word	0x00005ee0


	//   ....[74]....
        /*02dc*/ 	.word	0x00005f10


	//   ....[75]....
        /*02e0*/ 	.word	0x00005f40


	//   ....[76]....
        /*02e4*/ 	.word	0x000060e0


	//   ....[77]....
        /*02e8*/ 	.word	0x00006110


	//   ....[78]....
        /*02ec*/ 	.word	0x00006140


	//   ....[79]....
        /*02f0*/ 	.word	0x00006170


	//   ....[80]....
        /*02f4*/ 	.word	0x00006580


	//   ....[81]....
        /*02f8*/ 	.word	0x00006930


	//   ....[82]....
        /*02fc*/ 	.word	0x00006c90


	//   ....[83]....
        /*0300*/ 	.word	0x00006dd0


	//   ....[84]....
        /*0304*/ 	.word	0x00006e20


	//   ....[85]....
        /*0308*/ 	.word	0x00006e50


	//   ....[86]....
        /*030c*/ 	.word	0x00006e70


	//   ....[87]....
        /*0310*/ 	.word	0x00006e90


	//   ....[88]....
        /*0314*/ 	.word	0x00006f40


	//   ....[89]....
        /*0318*/ 	.word	0x00006f90


	//   ....[90]....
        /*031c*/ 	.word	0x00006fb0


	//   ....[91]....
        /*0320*/ 	.word	0x00006fd0


	//   ....[92]....
        /*0324*/ 	.word	0x00006ff0


	//----- nvinfo : EIATTR_EXIT_INSTR_OFFSETS
	.align		4
.L_3407:
        /*0328*/ 	.byte	0x04, 0x1c
        /*032a*/ 	.short	(.L_3409 - .L_3408)


	//   ....[0]....
.L_3408:
        /*032c*/ 	.word	0x000070b0


	//   ....[1]....
        /*0330*/ 	.word	0x000072f0


	//----- nvinfo : EIATTR_MAX_THREADS
	.align		4
.L_3409:
        /*0334*/ 	.byte	0x04, 0x05
        /*0336*/ 	.short	(.L_3411 - .L_3410)
.L_3410:
        /*0338*/ 	.word	0x00000020
        /*033c*/ 	.word	0x00000001
        /*0340*/ 	.word	0x00000001


	//----- nvinfo : EIATTR_CRS_STACK_SIZE
	.align		4
.L_3411:
        /*0344*/ 	.byte	0x04, 0x1e
        /*0346*/ 	.short	(.L_3413 - .L_3412)
.L_3412:
        /*0348*/ 	.word	0x00000000
.L_3413:


//--------------------- .nv.info._Z25selective_scan_bwd_kernelI32Selective_Scan_bwd_kernel_traitsILi32ELi8ELb1ELb1ELb0ELb1ELb1EN3c108BFloat16ENS1_7complexIfEEEEv12SSMParamsBwd --------------------------
	.section	.nv.info._Z25selective_scan_bwd_kernelI32Selective_Scan_bwd_kernel_traitsILi32ELi8ELb1ELb1ELb0ELb1ELb1EN3c108BFloat16ENS1_7complexIfEEEEv12SSMParamsBwd,"",@"SHT_CUDA_INFO"
	.sectionflags	@""
	.align	4


	//----- nvinfo : EIATTR_CUDA_API_VERSION
	.align		4
        /*0000*/ 	.byte	0x04, 0x37
        /*0002*/ 	.short	(.L_3415 - .L_3414)
.L_3414:
        /*0004*/ 	.word	0x00000082


	//----- nvinfo : EIATTR_SW2861232_WAR
	.align		4
.L_3415:
        /*0008*/ 	.byte	0x01, 0x35
	.zero		2


	//----- nvinfo : EIATTR_PARAM_CBANK
	.align		4
        /*000c*/ 	.byte	0x04, 0x0a
        /*000e*/ 	.short	(.L_3417 - .L_3416)
	.align		4
.L_3416:
        /*0010*/ 	.word	index@(.nv.constant0._Z25selective_scan_bwd_kernelI32Selective_Scan_bwd_kernel_traitsILi32ELi8ELb1ELb1ELb0ELb1ELb1EN3c108BFloat16ENS1_7complexIfEEEEv12SSMParamsBwd)
        /*0014*/ 	.short	0x0160
        /*0016*/ 	.short	0x01f0


	//----- nvinfo : EIATTR_CBANK_PARAM_SIZE
	.align		4
.L_3417:
        /*0018*/ 	.byte	0x03, 0x19
        /*001a*/ 	.short	0x01f0


	//----- nvinfo : EIATTR_KPARAM_INFO
	.align		4
        /*001c*/ 	.byte	0x04, 0x17
        /*001e*/ 	.short	(.L_3419 - .L_3418)
.L_3418:
        /*0020*/ 	.word	0x00000000
        /*0024*/ 	.short	0x0000
        /*0026*/ 	.short	0x0000
        /*0028*/ 	.byte	0x00, 0xf0, 0xc1, 0x07


	//----- nvinfo : EIATTR_MAXREG_COUNT
	.align		4
.L_3419:
        /*002c*/ 	.byte	0x03, 0x1b
        /*002e*/ 	.short	0x00ff


	//----- nvinfo : EIATTR_NUM_BARRIERS
	.align		4
        /*0030*/ 	.byte	0x02, 0x4c
        /*0032*/ 	.byte	0x01
	.zero		1


	//----- nvinfo : EIATTR_MERCURY_ISA_VERSION
	.align		4
        /*0034*/ 	.byte	0x03, 0x5f
        /*0036*/ 	.short	0x0000


	//----- nvinfo : EIATTR_COOP_GROUP_MASK_REGIDS
	.align		4
        /*0038*/ 	.byte	0x04, 0x29
        /*003a*/ 	.short	(.L_3421 - .L_3420)


	//   ....[0]....
.L_3420:
        /*003c*/ 	.word	0xffffffff


	//   ....[1]....
        /*0040*/ 	.word	0xffffffff


	//   ....[2]....
        /*0044*/ 	.word	0xffffffff


	//   ....[3]....
        /*0048*/ 	.word	0xffffffff


	//   ....[4]....
        /*004c*/ 	.word	0xffffffff


	//   ....[5]....
        /*0050*/ 	.word	0xffffffff


	//   ....[6]....
        /*0054*/ 	.word	0xffffffff


	//   ....[7]....
        /*0058*/ 	.word	0xffffffff


	//   ....[8]....
        /*005c*/ 	.word	0xffffffff


	//   ....[9]....
        /*0060*/ 	.word	0xffffffff


	//   ....[10]....
        /*0064*/ 	.word	0xffffffff


	//   ....[11]....
        /*0068*/ 	.word	0xffffffff


	//   ....[12]....
        /*006c*/ 	.word	0xffffffff


	//   ....[13]....
        /*0070*/ 	.word	0xffffffff


	//   ....[14]....
        /*0074*/ 	.word	0xffffffff


	//   ....[15]....
        /*0078*/ 	.word	0xffffffff


	//   ....[16]....
        /*007c*/ 	.word	0xffffffff


	//   ....[17]....
        /*0080*/ 	.word	0xffffffff


	//   ....[18]....
        /*0084*/ 	.word	0xffffffff


	//   ....[19]....
        /*0088*/ 	.word	0xffffffff


	//   ....[20]....
        /*008c*/ 	.word	0xffffffff


	//   ....[21]....
        /*0090*/ 	.word	0xffffffff


	//   ....[22]....
        /*0094*/ 	.word	0xffffffff


	//   ....[23]....
        /*0098*/ 	.word	0xffffffff


	//   ....[24]....
        /*009c*/ 	.word	0xffffffff


	//   ....[25]....
        /*00a0*/ 	.word	0xffffffff


	//   ....[26]....
        /*00a4*/ 	.word	0xffffffff


	//   ....[27]....
        /*00a8*/ 	.word	0xffffffff


	//   ....[28]....
        /*00ac*/ 	.word	0xffffffff


	//   ....[29]....
        /*00b0*/ 	.word	0xffffffff


	//   ....[30]....
        /*00b4*/ 	.word	0xffffffff


	//   ....[31]....
        /*00b8*/ 	.word	0xffffffff


	//   ....[32]....
        /*00bc*/ 	.word	0xffffffff


	//   ....[33]....
        /*00c0*/ 	.word	0xffffffff


	//   ....[34]....
        /*00c4*/ 	.word	0xffffffff


	//   ....[35]....
        /*00c8*/ 	.word	0xffffffff


	//   ....[36]....
        /*00cc*/ 	.word	0xffffffff


	//   ....[37]....
        /*00d0*/ 	.word	0xffffffff


	//   ....[38]....
        /*00d4*/ 	.word	0xffffffff


	//   ....[39]....
        /*00d8*/ 	.word	0xffffffff


	//   ....[40]....
        /*00dc*/ 	.word	0xffffffff


	//   ....[41]....
        /*00e0*/ 	.word	0xffffffff


	//   ....[42]....
        /*00e4*/ 	.word	0xffffffff


	//   ....[43]....
        /*00e8*/ 	.word	0xffffffff


	//   ....[44]....
        /*00ec*/ 	.word	0xffffffff


	//   ....[45]....
        /*00f0*/ 	.word	0xffffffff


	//   ....[46]....
        /*00f4*/ 	.word	0xffffffff


	//   ....[47]....
        /*00f8*/ 	.word	0xffffffff


	//   ....[48]....
        /*00fc*/ 	.word	0xffffffff


	//   ....[49]....
        /*0100*/ 	.word	0xffffffff


	//   ....[50]....
        /*0104*/ 	.word	0xffffffff


	//   ....[51]....
        /*0108*/ 	.word	0xffffffff


	//   ....[52]....
        /*010c*/ 	.word	0xffffffff


	//   ....[53]....
        /*0110*/ 	.word	0xffffffff


	//   ....[54]....
        /*0114*/ 	.word	0xffffffff


	//   ....[55]....
        /*0118*/ 	.word	0xffffffff


	//   ....[56]....
        /*011c*/ 	.word	0xffffffff


	//   ....[57]....
        /*0120*/ 	.word	0xffffffff


	//   ....[58]....
        /*0124*/ 	.word	0xffffffff


	//   ....[59]....
        /*0128*/ 	.word	0xffffffff


	//   ....[60]....
        /*012c*/ 	.word	0xffffffff


	//   ....[61]....
        /*0130*/ 	.word	0xffffffff


	//   ....[62]....
        /*0134*/ 	.word	0xffffffff


	//   ....[63]....
        /*0138*/ 	.word	0xffffffff


	//   ....[64]....
        /*013c*/ 	.word	0xffffffff


	//   ....[65]....
        /*0140*/ 	.word	0xffffffff


	//   ....[66]....
        /*0144*/ 	.word	0xffffffff


	//   ....[67]....
        /*0148*/ 	.word	0xffffffff


	//   ....[68]....
        /*014c*/ 	.word	0xffffffff


	//   ....[69]....
        /*0150*/ 	.word	0xffffffff


	//   ....[70]....
        /*0154*/ 	.word	0xffffffff


	//   ....[71]....
        /*0158*/ 	.word	0xffffffff


	//   ....[72]....
        /*015c*/ 	.word	0xffffffff


	//   ....[73]....
        /*0160*/ 	.word	0xffffffff


	//   ....[74]....
        /*0164*/ 	.word	0xffffffff


	//   ....[75]....
        /*0168*/ 	.word	0xffffffff


	//   ....[76]....
        /*016c*/ 	.word	0xffffffff


	//   ....[77]....
        /*0170*/ 	.word	0xffffffff


	//   ....[78]....
        /*0174*/ 	.word	0xffffffff


	//   ....[79]....
        /*0178*/ 	.word	0xffffffff


	//   ....[80]....
        /*017c*/ 	.word	0xffffffff


	//   ....[81]....
        /*0180*/ 	.word	0xffffffff


	//   ....[82]....
        /*0184*/ 	.word	0xffffffff


	//   ....[83]....
        /*0188*/ 	.word	0xffffffff


	//   ....[84]....
        /*018c*/ 	.word	0xffffffff


	//   ....[85]....
        /*0190*/ 	.word	0xffffffff


	//   ....[86]....
        /*0194*/ 	.word	0xffffffff


	//   ....[87]....
        /*0198*/ 	.word	0xffffffff


	//   ....[88]....
        /*019c*/ 	.word	0xffffffff


	//   ....[89]....
        /*01a0*/ 	.word	0xffffffff


	//   ....[90]....
        /*01a4*/ 	.word	0xffffffff


	//   ....[91]....
        /*01a8*/ 	.word	0xffffffff


	//   ....[92]....
        /*01ac*/ 	.word	0xffffffff


	//   ....[93]....
        /*01b0*/ 	.word	0xffffffff


	//   ....[94]....
        /*01b4*/ 	.word	0xffffffff


	//   ....[95]....
        /*01b8*/ 	.word	0xffffffff


	//   ....[96]....
        /*01bc*/ 	.word	0xffffffff


	//----- nvinfo : EIATTR_COOP_GROUP_INSTR_OFFSETS
	.align		4
.L_3421:
        /*01c0*/ 	.byte	0x04, 0x28
        /*01c2*/ 	.short	(.L_3423 - .L_3422)


	//   ....[0]....
.L_3422:
        /*01c4*/ 	.word	0x000007e0


	//   ....[1]....
        /*01c8*/ 	.word	0x00000860


	//   ....[2]....
        /*01cc*/ 	.word	0x00000af0


	//   ....[3]....
        /*01d0*/ 	.word	0x00001d00


	//   ....[4]....
        /*01d4*/ 	.word	0x000020b0


	//   ....[5]....
        /*01d8*/ 	.word	0x00002520


	//   ....[6]....
        /*01dc*/ 	.word	0x00002800


	//   ....[7]....
        /*01e0*/ 	.word	0x00002df0


	//   ....[8]....
        /*01e4*/ 	.word	0x000039e0


	//   ....[9]....
        /*01e8*/ 	.word	0x00003a20


	//   ....[10]....
        /*01ec*/ 	.word	0x00003a40


	//   ....[11]....
        /*01f0*/ 	.word	0x00003a50


	//   ....[12]....
        /*01f4*/ 	.word	0x00003a60


	//   ....[13]....
        /*01f8*/ 	.word	0x00003a70


	//   ....[14]....
        /*01fc*/ 	.word	0x00003b40


	//   ....[15]....
        /*0200*/ 	.word	0x00003b70


	//   ....[16]....
        /*0204*/ 	.word	0x00003b80


	//   ....[17]....
        /*0208*/ 	.word	0x00003b90


	//   ....[18]....
        /*020c*/ 	.word	0x00003c50


	//   ....[19]....
        /*0210*/ 	.word	0x00003c70


	//   ....[20]....
        /*0214*/ 	.word	0x00003c80


	//   ....[21]....
        /*0218*/ 	.word	0x00003c90


	//   ....[22]....
        /*021c*/ 	.word	0x00003d60


	//   ....[23]....
        /*0220*/ 	.word	0x00003d90


	//   ....[24]....
        /*0224*/ 	.word	0x00003dc0


	//   ....[25]....
        /*0228*/ 	.word	0x00003de0


	//   ....[26]....
        /*022c*/ 	.word	0x00003ef0


	//   ....[27]....
        /*0230*/ 	.word	0x00003f20


	//   ....[28]....
        /*0234*/ 	.word	0x00003f50


	//   ....[29]....
        /*0238*/ 	.word	0x00003f70


	//   ....[30]....
        /*023c*/ 	.word	0x00004060


	//   ....[31]....
        /*0240*/ 	.word	0x000040b0


	//   ....[32]....
        /*0244*/ 	.word	0x000040e0


	//   ....[33]....
        /*0248*/ 	.word	0x00004110


	//   ....[34]....
        /*024c*/ 	.word	0x00004780


	//   ....[35]....
        /*0250*/ 	.word	0x000047f0


	//   ....[36]....
        /*0254*/ 	.word	0x00004810


	//   ....[37]....
        /*0258*/ 	.word	0x00004830


	//   ....[38]....
        /*025c*/ 	.word	0x00004920


	//   ....[39]....
        /*0260*/ 	.word	0x00004950


	//   ....[40]....
        /*0264*/ 	.word	0x00004970


	//   ....[41]....
        /*0268*/ 	.word	0x00004980


	//   ....[42]....
        /*026c*/ 	.word	0x00004a70


	//   ....[43]....
        /*0270*/ 	.word	0x00004ab0


	//   ....[44]....
        /*0274*/ 	.word	0x00004b60


	//   ....[45]....
        /*0278*/ 	.word	0x00004b90


	//   ....[46]....
        /*027c*/ 	.word	0x00004cb0


	//   ....[47]....
        /*0280*/ 	.word	0x00004cf0


	//   ....[48]....
        /*0284*/ 	.word	0x00004d50


	//   ....[49]....
        /*0288*/ 	.word	0x00004d80


	//   ....[50]....
        /*028c*/ 	.word	0x00004e80


	//   ....[51]....
        /*0290*/ 	.word	0x00004ec0


	//   ....[52]....
        /*0294*/ 	.word	0x00004ef0


	//   ....[53]....
        /*0298*/ 	.word	0x00004f20


	//   ....[54]....
        /*029c*/ 	.word	0x00005050


	//   ....[55]....
        /*02a0*/ 	.word	0x00005090


	//   ....[56]....
        /*02a4*/ 	.word	0x000050d0


	//   ....[57]....
        /*02a8*/ 	.word	0x00005130


	//   ....[58]....
        /*02ac*/ 	.word	0x00005160


	//   ....[59]....
        /*02b0*/ 	.word	0x00005190


	//   ....[60]....
        /*02b4*/ 	.word	0x000051c0


	//   ....[61]....
        /*02b8*/ 	.word	0x000051f0


	//   ....[62]....
        /*02bc*/ 	.word	0x00005220


	//   ....[63]....
        /*02c0*/ 	.word	0x00005250


	//   ....[64]....
        /*02c4*/ 	.word	0x00006700


	//   ....[65]....
        /*02c8*/ 	.word	0x00006740


	//   ....[66]....
        /*02cc*/ 	.word	0x00006780


	//   ....[67]....
        /*02d0*/ 	.word	0x000067c0


	//   ....[68]....
        /*02d4*/ 	.word	0x00006820


	//   ....[69]....
        /*02d8*/ 	.word	0x00006840


	//   ....[70]....
        /*02dc*/ 	.word	0x00006870


	//   ....[71]....
        /*02e0*/ 	.word	0x00006890


	//   ....[72]....
        /*02e4*/ 	.word	0x00006910


	//   ....[73]....
        /*02e8*/ 	.word	0x00006940


	//   ....[74]....
        /*02ec*/ 	.word	0x00006970


	//   ....[75]....
        /*02f0*/ 	.word	0x000069b0


	//   ....[76]....
        /*02f4*/ 	.word	0x00006a80


	//   ....[77]....
        /*02f8*/ 	.word	0x00006ac0


	//   ....[78]....
        /*02fc*/ 	.word	0x00006af0


	//   ....[79]....
        /*0300*/ 	.word	0x00006b20


	//   ....[80]....
        /*0304*/ 	.word	0x00006cc0


	//   ....[81]....
        /*0308*/ 	.word	0x00006cf0


	//   ....[82]....
        /*030c*/ 	.word	0x00006d20


	//   ....[83]....
        /*0310*/ 	.word	0x00006d50


	//   ....[84]....
        /*0314*/ 	.word	0x00007160


	//   ....[85]....
        /*0318*/ 	.word	0x00007510


	//   ....[86]....
        /*031c*/ 	.word	0x00007870


	//   ....[87]....
        /*0320*/ 	.word	0x000079b0


	//   ....[88]....
        /*0324*/ 	.word	0x00007a00


	//   ....[89]....
        /*0328*/ 	.word	0x00007a30


	//   ....[90]....
        /*032c*/ 	.word	0x00007a50


	//   ....[91]....
        /*0330*/ 	.word	0x00007a70


	//   ....[92]....
        /*0334*/ 	.word	0x00007b20


	//   ....[93]....
        /*0338*/ 	.word	0x00007b70


	//   ....[94]....
        /*033c*/ 	.word	0x00007b90


	//   ....[95]....
        /*0340*/ 	.word	0x00007bb0


	//   ....[96]....
        /*0344*/ 	.word	0x00007bd0


	//----- nvinfo : EIATTR_EXIT_INSTR_OFFSETS
	.align		4
.L_3423:
        /*0348*/ 	.byte	0x04, 0x1c
        /*034a*/ 	.short	(.L_3425 - .L_3424)


	//   ....[0]....
.L_3424:
        /*034c*/ 	.word	0x00007c90


	//   ....[1]....
        /*0350*/ 	.word	0x00007ed0


	//----- nvinfo : EIATTR_MAX_THREADS
	.align		4
.L_3425:
        /*0354*/ 	.byte	0x04, 0x05
        /*0356*/ 	.short	(.L_3427 - .L_3426)
.L_3426:
        /*0358*/ 	.word	0x00000020
        /*035c*/ 	.word	0x00000001
        /*0360*/ 	.word	0x00000001


	//----- nvinfo : EIATTR_CRS_STACK_SIZE
	.align		4
.L_3427:
        /*0364*/ 	.byte	0x04, 0x1e
        /*0366*/ 	.short	(.L_3429 - .L_3428)
.L_3428:
        /*0368*/ 	.word	0x00000000
.L_3429:


//--------------------- .nv.info._Z25selective_scan_bwd_kernelI32Selective_Scan_bwd_kernel_traitsILi32ELi8ELb1ELb1ELb1ELb0ELb0EN3c108BFloat16ENS1_7complexIfEEEEv12SSMParamsBwd --------------------------
	.section	.nv.info._Z25selective_scan_bwd_kernelI32Selective_Scan_bwd_kernel_traitsILi32ELi8ELb1ELb1ELb1ELb0ELb0EN3c108BFloat16ENS1_7complexIfEEEEv12SSMParamsBwd,"",@"SHT_CUDA_INFO"
	.sectionflags	@""
	.align	4


	//----- nvinfo : EIATTR_CUDA_API_VERSION
	.align		4
        /*0000*/ 	.byte	0x04, 0x37
        /*0002*/ 	.short	(.L_3431 - .L_3430)
.L_3430:
        /*0004*/ 	.word	0x00000082


	//----- nvinfo : EIATTR_SW2861232_WAR
	.align		4
.L_3431:
        /*0008*/ 	.byte	0x01, 0x35
	.zero		2


	//----- nvinfo : EIATTR_PARAM_CBANK
	.align		4
        /*000c*/ 	.byte	0x04, 0x0a
        /*000e*/ 	.short	(.L_3433 - .L_3432)
	.align		4
.L_3432:
        /*0010*/ 	.word	index@(.nv.constant0._Z25selective_scan_bwd_kernelI32Selective_Scan_bwd_kernel_traitsILi32ELi8ELb1ELb1ELb1ELb0ELb0EN3c108BFloat16ENS1_7complexIfEEEEv12SSMParamsBwd)
        /*0014*/ 	.short	0x0160
        /*0016*/ 	.short	0x01f0


	//----- nvinfo : EIATTR_CBANK_PARAM_SIZE
	.align		4
.L_3433:
        /*0018*/ 	.byte	0x03, 0x19
        /*001a*/ 	.short	0x01f0


	//----- nvinfo : EIATTR_KPARAM_INFO
	.align		4
        /*001c*/ 	.byte	0x04, 0x17
        /*001e*/ 	.short	(.L_3435 - .L_3434)
.L_3434:
        /*0020*/ 	.word	0x00000000
        /*0024*/ 	.short	0x0000
        /*0026*/ 	.short	0x0000
        /*0028*/ 	.byte	0x00, 0xf0, 0xc1, 0x07


	//----- nvinfo : EIATTR_MAXREG_COUNT
	.align		4
.L_3435:
        /*002c*/ 	.byte	0x03, 0x1b
        /*002e*/ 	.short	0x00ff


	//----- nvinfo : EIATTR_NUM_BARRIERS
	.align		4
        /*0030*/ 	.byte	0x02, 0x4c
        /*0032*/ 	.byte	0x01
	.zero		1


	//----- nvinfo : EIATTR_MERCURY_ISA_VERSION
	.align		4
        /*0034*/ 	.byte	0x03, 0x5f
        /*0036*/ 	.short	0x0000


	//----- nvinfo : EIATTR_COOP_GROUP_MASK_REGIDS
	.align		4
        /*0038*/ 	.byte	0x04, 0x29
        /*003a*/ 	.short	(.L_3437 - .L_3436)


	//   ....[0]....
.L_3436:
        /*003c*/ 	.word	0xffffffff


	//   ....[1]....
        /*0040*/ 	.word	0xffffffff


	//   ....[2]....
        /*0044*/ 	.word	0xffffffff


	//   ....[3]....
        /*0048*/ 	.word	0xffffffff


	//   ....[4]....
        /*004c*/ 	.word	0xffffffff


	//   ....[5]....
        /*0050*/ 	.word	0xffffffff


	//   ....[6]....
        /*0054*/ 	.word	0xffffffff


	//   ....[7]....
        /*0058*/ 	.word	0xffffffff


	//   ....[8]....
        /*005c*/ 	.word	0xffffffff


	//   ....[9]....
        /*0060*/ 	.word	0xffffffff


	//   ....[10]....
        /*0064*/ 	.word	0xffffffff


	//   ....[11]....
        /*0068*/ 	.word	0xffffffff


	//   ....[12]....
        /*006c*/ 	.word	0xffffffff


	//   ....[13]....
        /*0070*/ 	.word	0xffffffff


	//   ....[14]....
        /*0074*/ 	.word	0xffffffff


	//   ....[15]....
        /*0078*/ 	.word	0xffffffff


	//   ....[16]....
        /*007c*/ 	.word	0xffffffff


	//   ....[17]....
        /*0080*/ 	.word	0xffffffff


	//   ....[18]....
        /*0084*/ 	.word	0xffffffff


	//   ....[19]....
        /*0088*/ 	.word	0xffffffff


	//   ....[20]....
        /*008c*/ 	.word	0xffffffff


	//   ....[21]....
        /*0090*/ 	.word	0xffffffff


	//   ....[22]....
        /*0094*/ 	.word	0xffffffff


	//   ....[23]....
        /*0098*/ 	.word	0xffffffff


	//   ....[24]....
        /*009c*/ 	.word	0xffffffff


	//   ....[25]....
        /*00a0*/ 	.word	0xffffffff


	//   ....[26]....
        /*00a4*/ 	.word	0xffffffff


	//   ....[27]....
        /*00a8*/ 	.word	0xffffffff


	//   ....[28]....
        /*00ac*/ 	.word	0xffffffff


	//   ....[29]....
        /*00b0*/ 	.word	0xffffffff


	//   ....[30]....
        /*00b4*/ 	.word	0xffffffff


	//   ....[31]....
        /*00b8*/ 	.word	0xffffffff


	//   ....[32]....
        /*00bc*/ 	.word	0xffffffff


	//   ....[33]....
        /*00c0*/ 	.word	0xffffffff


	//   ....[34]....
        /*00c4*/ 	.word	0xffffffff


	//   ....[35]....
        /*00c8*/ 	.word	0xffffffff


	//   ....[36]....
        /*00cc*/ 	.word	0xffffffff


	//   ....[37]....
        /*00d0*/ 	.word	0xffffffff


	//   ....[38]....
        /*00d4*/ 	.word	0xffffffff


	//   ....[39]....
        /*00d8*/ 	.word	0xffffffff


	//   ....[40]....
        /*00dc*/ 	.word	0xffffffff


	//   ....[41]....
        /*00e0*/ 	.word	0xffffffff


	//   ....[42]....
        /*00e4*/ 	.word	0xffffffff


	//   ....[43]....
        /*00e8*/ 	.word	0xffffffff


	//   ....[44]....
        /*00ec*/ 	.word	0xffffffff


	//   ....[45]....
        /*00f0*/ 	.word	0xffffffff


	//   ....[46]....
        /*00f4*/ 	.word	0xffffffff


	//   ....[47]....
        /*00f8*/ 	.word	0xffffffff


	//   ....[48]....
        /*00fc*/ 	.word	0xffffffff


	//   ....[49]....
        /*0100*/ 	.word	0xffffffff


	//   ....[50]....
        /*0104*/ 	.word	0xffffffff


	//   ....[51]....
        /*0108*/ 	.word	0xffffffff


	//   ....[52]....
        /*010c*/ 	.word	0xffffffff


	//   ....[53]....
        /*0110*/ 	.word	0xffffffff


	//   ....[54]....
        /*0114*/ 	.word	0xffffffff


	//   ....[55]....
        /*0118*/ 	.word	0xffffffff


	//   ....[56]....
        /*011c*/ 	.word	0xffffffff


	//   ....[57]....
        /*0120*/ 	.word	0xffffffff


	//   ....[58]....
        /*0124*/ 	.word	0xffffffff


	//   ....[59]....
        /*0128*/ 	.word	0xffffffff


	//   ....[60]....
        /*012c*/ 	.word	0xffffffff


	//   ....[61]....
        /*0130*/ 	.word	0xffffffff


	//   ....[62]....
        /*0134*/ 	.word	0xffffffff


	//   ....[63]....
        /*0138*/ 	.word	0xffffffff


	//   ....[64]....
        /*013c*/ 	.word	0xffffffff


	//   ....[65]....
        /*0140*/ 	.word	0xffffffff


	//   ....[66]....
        /*0144*/ 	.word	0xffffffff


	//   ....[67]....
        /*0148*/ 	.word	0xffffffff


	//   ....[68]....
        /*014c*/ 	.word	0xffffffff


	//   ....[69]....
        /*0150*/ 	.word	0xffffffff


	//   ....[70]....
        /*0154*/ 	.word	0xffffffff


	//   ....[71]....
        /*0158*/ 	.word	0xffffffff


	//   ....[72]....
        /*015c*/ 	.word	0xffffffff


	//   ....[73]....
        /*0160*/ 	.word	0xffffffff


	//   ....[74]....
        /*0164*/ 	.word	0xffffffff


	//   ....[75]....
        /*0168*/ 	.word	0xffffffff


	//   ....[76]....
        /*016c*/ 	.word	0xffffffff


	//   ....[77]....
        /*0170*/ 	.word	0xffffffff


	//   ....[78]....
        /*0174*/ 	.word	0xffffffff


	//   ....[79]....
        /*0178*/ 	.word	0xffffffff


	//   ....[80]....
        /*017c*/ 	.word	0xffffffff


	//   ....[81]....
        /*0180*/ 	.word	0xffffffff


	//   ....[82]....
        /*0184*/ 	.word	0xffffffff


	//----- nvinfo : EIATTR_COOP_GROUP_INSTR_OFFSETS
	.align		4
.L_3437:
        /*0188*/ 	.byte	0x04, 0x28
        /*018a*/ 	.short	(.L_3439 - .L_3438)


	//   ....[0]....
.L_3438:
        /*018c*/ 	.word	0x00000870


	//   ....[1]....
        /*0190*/ 	.word	0x000008d0


	//   ....[2]....
        /*0194*/ 	.word	0x00000a20


	//   ....[3]....
        /*0198*/ 	.word	0x00000fa0


	//   ....[4]....
        /*019c*/ 	.word	0x00001280


	//   ....[5]....
        /*01a0*/ 	.word	0x00001d40


	//   ....[6]....
        /*01a4*/ 	.word	0x00001d80


	//   ....[7]....
        /*01a8*/ 	.word	0x00001d90


	//   ....[8]....
        /*01ac*/ 	.word	0x00001da0


	//   ....[9]....
        /*01b0*/ 	.word	0x00001e60


	//   ....[10]....
        /*01b4*/ 	.word	0x00001e80


	//   ....[11]....
        /*01b8*/ 	.word	0x00001e90


	//   ....[12]....
        /*01bc*/ 	.word	0x00001ea0


	//   ....[13]....
        /*01c0*/ 	.word	0x00001f60


	//   ....[14]....
        /*01c4*/ 	.word	0x00001f80


	//   ....[15]....
        /*01c8*/ 	.word	0x00001f90


	//   ....[16]....
        /*01cc*/ 	.word	0x00001fa0


	//   ....[17]....
        /*01d0*/ 	.word	0x000020a0


	//   ....[18]....
        /*01d4*/ 	.word	0x000020e0


	//   ....[19]....
        /*01d8*/ 	.word	0x00002120


	//   ....[20]....
        /*01dc*/ 	.word	0x00002150


	//   ....[21]....
        /*01e0*/ 	.word	0x000022e0


	//   ....[22]....
        /*01e4*/ 	.word	0x00002320


	//   ....[23]....
        /*01e8*/ 	.word	0x00002360


	//   ....[24]....
        /*01ec*/ 	.word	0x000023a0


	//   ....[25]....
        /*01f0*/ 	.word	0x00002530


	//   ....[26]....
        /*01f4*/ 	.word	0x00002570


	//   ....[27]....
        /*01f8*/ 	.word	0x000025b0


	//   ....[28]....
        /*01fc*/ 	.word	0x000025f0


	//   ....[29]....
        /*0200*/ 	.word	0x00002630


	//   ....[30]....
        /*0204*/ 	.word	0x00002670


	//   ....[31]....
        /*0208*/ 	.word	0x00002d30


	//   ....[32]....
        /*020c*/ 	.word	0x00002d60


	//   ....[33]....
        /*0210*/ 	.word	0x00002dd0


	//   ....[34]....
        /*0214*/ 	.word	0x00002df0


	//   ....[35]....
        /*0218*/ 	.word	0x00002ee0


	//   ....[36]....
        /*021c*/ 	.word	0x00002f10


	//   ....[37]....
        /*0220*/ 	.word	0x00002f30


	//   ....[38]....
        /*0224*/ 	.word	0x00002f40


	//   ....[39]....
        /*0228*/ 	.word	0x00003030


	//   ....[40]....
        /*022c*/ 	.word	0x00003060


	//   ....[41]....
        /*0230*/ 	.word	0x00003080


	//   ....[42]....
        /*0234*/ 	.word	0x00003090


	//   ....[43]....
        /*0238*/ 	.word	0x00003180


	//   ....[44]....
        /*023c*/ 	.word	0x000031b0


	//   ....[45]....
        /*0240*/ 	.word	0x000031d0


	//   ....[46]....
        /*0244*/ 	.word	0x000031e0


	//   ....[47]....
        /*0248*/ 	.word	0x000032d0


	//   ....[48]....
        /*024c*/ 	.word	0x00003310


	//   ....[49]....
        /*0250*/ 	.word	0x00003330


	//   ....[50]....
        /*0254*/ 	.word	0x00003340


	//   ....[51]....
        /*0258*/ 	.word	0x00003440


	//   ....[52]....
        /*025c*/ 	.word	0x00003480


	//   ....[53]....
        /*0260*/ 	.word	0x000034c0


	//   ....[54]....
        /*0264*/ 	.word	0x00003500


	//   ....[55]....
        /*0268*/ 	.word	0x00003530


	//   ....[56]....
        /*026c*/ 	.word	0x00003560


	//   ....[57]....
        /*0270*/ 	.word	0x000035a0


	//   ....[58]....
        /*0274*/ 	.word	0x000035d0


	//   ....[59]....
        /*0278*/ 	.word	0x00003600


	//   ....[60]....
        /*027c*/ 	.word	0x00003630


	//   ....[61]....
        /*0280*/ 	.word	0x000050f0


	//   ....[62]....
        /*0284*/ 	.word	0x00005130


	//   ....[63]....
        /*0288*/ 	.word	0x00005180


	//   ....[64]....
        /*028c*/ 	.word	0x000051a0


	//   ....[65]....
        /*0290*/ 	.word	0x000051e0


	//   ....[66]....
        /*0294*/ 	.word	0x00005220


	//   ....[67]....
        /*0298*/ 	.word	0x00005300


	//   ....[68]....
        /*029c*/ 	.word	0x00005340


	//   ....[69]....
        /*02a0*/ 	.word	0x000054f0


	//   ....[70]....
        /*02a4*/ 	.word	0x00005570


	//   ....[71]....
        /*02a8*/ 	.word	0x00005a80


	//   ....[72]....
        /*02ac*/ 	.word	0x00005cd0


	//   ....[73]....
        /*02b0*/ 	.word	0x00005db0


	//   ....[74]....
        /*02b4*/ 	.word	0x00005e00


	//   ....[75]....
        /*02b8*/ 	.word	0x00005e30


	//   ....[76]....
        /*02bc*/ 	.word	0x00005e50


	//   ....[77]....
        /*02c0*/ 	.word	0x00005e70


	//   ....[78]....
        /*02c4*/ 	.word	0x00005f20


	//   ....[79]....
        /*02c8*/ 	.word	0x00005f70


	//   ....[80]....
        /*02cc*/ 	.word	0x00005f90


	//   ....[81]....
        /*02d0*/ 	.word	0x00005fb0


	//   ....[82]....
        /*02d4*/ 	.word	0x00005fd0


	//----- nvinfo : EIATTR_EXIT_INSTR_OFFSETS
	.align		4
.L_3439:
        /*02d8*/ 	.byte	0x04, 0x1c
        /*02da*/ 	.short	(.L_3441 - .L_3440)


	//   ....[0]....
.L_3440:
        /*02dc*/ 	.word	0x00006090


	//   ....[1]....
        /*02e0*/ 	.word	0x000061e0


	//----- nvinfo : EIATTR_MAX_THREADS
	.align		4
.L_3441:
        /*02e4*/ 	.byte	0x04, 0x05
        /*02e6*/ 	.short	(.L_3443 - .L_3442)
.L_3442:
        /*02e8*/ 	.word	0x00000020
        /*02ec*/ 	.word	0x00000001
        /*02f0*/ 	.word	0x00000001


	//----- nvinfo : EIATTR_CRS_STACK_SIZE
	.align		4
.L_3443:
        /*02f4*/ 	.byte	0x04, 0x1e
        /*02f6*/ 	.short	(.L_3445 - .L_3444)
.L_3444:
        /*02f8*/ 	.word	0x00000000
.L_3445:


//--------------------- .nv.info._Z25selective_scan_bwd_kernelI32Selective_Scan_bwd_kernel_traitsILi32ELi8ELb1ELb1ELb1ELb0ELb1EN3c108BFloat16ENS1_7complexIfEEEEv12SSMParamsBwd --------------------------
	.section	.nv.info._Z25selective_scan_bwd_kernelI32Selective_Scan_bwd_kernel_traitsILi32ELi8ELb1ELb1ELb1ELb0ELb1EN3c108BFloat16ENS1_7complexIfEEEEv12SSMParamsBwd,"",@"SHT_CUDA_INFO"
	.sectionflags	@""
	.align	4


	//----- nvinfo : EIATTR_CUDA_API_VERSION
	.align		4
        /*0000*/ 	.byte	0x04, 0x37
        /*0002*/ 	.short	(.L_3447 - .L_3446)
.L_3446:
        /*0004*/ 	.word	0x00000082


	//----- nvinfo : EIATTR_SW2861232_WAR
	.align		4
.L_3447:
        /*0008*/ 	.byte	0x01, 0x35
	.zero		2


	//----- nvinfo : EIATTR_PARAM_CBANK
	.align		4
        /*000c*/ 	.byte	0x04, 0x0a
        /*000e*/ 	.short	(.L_3449 - .L_3448)
	.align		4
.L_3448:
        /*0010*/ 	.word	index@(.nv.constant0._Z25selective_scan_bwd_kernelI32Selective_Scan_bwd_kernel_traitsILi32ELi8ELb1ELb1ELb1ELb0ELb1EN3c108BFloat16ENS1_7complexIfEEEEv12SSMParamsBwd)
        /*0014*/ 	.short	0x0160
        /*0016*/ 	.short	0x01f0


	//----- nvinfo : EIATTR_CBANK_PARAM_SIZE
	.align		4
.L_3449:
        /*0018*/ 	.byte	0x03, 0x19
        /*001a*/ 	.short	0x01f0


	//----- nvinfo : EIATTR_KPARAM_INFO
	.align		4
        /*001c*/ 	.byte	0x04, 0x17
        /*001e*/ 	.short	(.L_3451 - .L_3450)
.L_3450:
        /*0020*/ 	.word	0x00000000
        /*0024*/ 	.short	0x0000
        /*0026*/ 	.short	0x0000
        /*0028*/ 	.byte	0x00, 0xf0, 0xc1, 0x07


	//----- nvinfo : EIATTR_MAXREG_COUNT
	.align		4
.L_3451:
        /*002c*/ 	.byte	0x03, 0x1b
        /*002e*/ 	.short	0x00ff


	//----- nvinfo : EIATTR_NUM_BARRIERS
	.align		4
        /*0030*/ 	.byte	0x02, 0x4c
        /*0032*/ 	.byte	0x01
	.zero		1


	//----- nvinfo : EIATTR_MERCURY_ISA_VERSION
	.align		4
        /*0034*/ 	.byte	0x03, 0x5f
        /*0036*/ 	.short	0x0000


	//----- nvinfo : EIATTR_COOP_GROUP_MASK_REGIDS
	.align		4
        /*0038*/ 	.byte	0x04, 0x29
        /*003a*/ 	.short	(.L_3453 - .L_3452)


	//   ....[0]....
.L_3452:
        /*003c*/ 	.word	0xffffffff


	//   ....[1]....
        /*0040*/ 	.word	0xffffffff


	//   ....[2]....
        /*0044*/ 	.word	0xffffffff


	//   ....[3]....
        /*0048*/ 	.word	0xffffffff


	//   ....[4]....
        /*004c*/ 	.word	0xffffffff


	//   ....[5]....
        /*0050*/ 	.word	0xffffffff


	//   ....[6]....
        /*0054*/ 	.word	0xffffffff


	//   ....[7]....
        /*0058*/ 	.word	0xffffffff


	//   ....[8]....
        /*005c*/ 	.word	0xffffffff


	//   ....[9]....
        /*0060*/ 	.word	0xffffffff


	//   ....[10]....
        /*0064*/ 	.word	0xffffffff


	//   ....[11]....
        /*0068*/ 	.word	0xffffffff


	//   ....[12]....
        /*006c*/ 	.word	0xffffffff


	//   ....[13]....
        /*0070*/ 	.word	0xffffffff


	//   ....[14]....
        /*0074*/ 	.word	0xffffffff


	//   ....[15]....
        /*0078*/ 	.word	0xffffffff


	//   ....[16]....
        /*007c*/ 	.word	0xffffffff


	//   ....[17]....
        /*0080*/ 	.word	0xffffffff


	//   ....[18]....
        /*0084*/ 	.word	0xffffffff


	//   ....[19]....
        /*0088*/ 	.word	0xffffffff


	//   ....[20]....
        /*008c*/ 	.word	0xffffffff


	//   ....[21]....
        /*0090*/ 	.word	0xffffffff


	//   ....[22]....
        /*0094*/ 	.word	0xffffffff


	//   ....[23]....
        /*0098*/ 	.word	0xffffffff


	//   ....[24]....
        /*009c*/ 	.word	0xffffffff


	//   ....[25]....
        /*00a0*/ 	.word	0xffffffff


	//   ....[26]....
        /*00a4*/ 	.word	0xffffffff


	//   ....[27]....
        /*00a8*/ 	.word	0xffffffff


	//   ....[28]....
        /*00ac*/ 	.word	0xffffffff


	//   ....[29]....
        /*00b0*/ 	.word	0xffffffff


	//   ....[30]....
        /*00b4*/ 	.word	0xffffffff


	//   ....[31]....
        /*00b8*/ 	.word	0xffffffff


	//   ....[32]....
        /*00bc*/ 	.word	0xffffffff


	//   ....[33]....
        /*00c0*/ 	.word	0xffffffff


	//   ....[34]....
        /*00c4*/ 	.word	0xffffffff


	//   ....[35]....
        /*00c8*/ 	.word	0xffffffff


	//   ....[36]....
        /*00cc*/ 	.word	0xffffffff


	//   ....[37]....
        /*00d0*/ 	.word	0xffffffff


	//   ....[38]....
        /*00d4*/ 	.word	0xffffffff


	//   ....[39]....
        /*00d8*/ 	.word	0xffffffff


	//   ....[40]....
        /*00dc*/ 	.word	0xffffffff


	//   ....[41]....
        /*00e0*/ 	.word	0xffffffff


	//   ....[42]....
        /*00e4*/ 	.word	0xffffffff


	//   ....[43]....
        /*00e8*/ 	.word	0xffffffff


	//   ....[44]....
        /*00ec*/ 	.word	0xffffffff


	//   ....[45]....
        /*00f0*/ 	.word	0xffffffff


	//   ....[46]....
        /*00f4*/ 	.word	0xffffffff


	//   ....[47]....
        /*00f8*/ 	.word	0xffffffff


	//   ....[48]....
        /*00fc*/ 	.word	0xffffffff


	//   ....[49]....
        /*0100*/ 	.word	0xffffffff


	//   ....[50]....
        /*0104*/ 	.word	0xffffffff


	//   ....[51]....
        /*0108*/ 	.word	0xffffffff


	//   ....[52]....
        /*010c*/ 	.word	0xffffffff


	//   ....[53]....
        /*0110*/ 	.word	0xffffffff


	//   ....[54]....
        /*0114*/ 	.word	0xffffffff


	//   ....[55]....
        /*0118*/ 	.word	0xffffffff


	//   ....[56]....
        /*011c*/ 	.word	0xffffffff


	//   ....[57]....
        /*0120*/ 	.word	0xffffffff


	//   ....[58]....
        /*0124*/ 	.word	0xffffffff


	//   ....[59]....
        /*0128*/ 	.word	0xffffffff


	//   ....[60]....
        /*012c*/ 	.word	0xffffffff


	//   ....[61]....
        /*0130*/ 	.word	0xffffffff


	//   ....[62]....
        /*0134*/ 	.word	0xffffffff


	//   ....[63]....
        /*0138*/ 	.word	0xffffffff


	//   ....[64]....
        /*013c*/ 	.word	0xffffffff


	//   ....[65]....
        /*0140*/ 	.word	0xffffffff


	//   ....[66]....
        /*0144*/ 	.word	0xffffffff


	//   ....[67]....
        /*0148*/ 	.word	0xffffffff


	//   ....[68]....
        /*014c*/ 	.word	0xffffffff


	//   ....[69]....
        /*0150*/ 	.word	0xffffffff


	//   ....[70]....
        /*0154*/ 	.word	0xffffffff


	//   ....[71]....
        /*0158*/ 	.word	0xffffffff


	//   ....[72]....
        /*015c*/ 	.word	0xffffffff


	//   ....[73]....
        /*0160*/ 	.word	0xffffffff


	//   ....[74]....
        /*0164*/ 	.word	0xffffffff


	//   ....[75]....
        /*0168*/ 	.word	0xffffffff


	//   ....[76]....
        /*016c*/ 	.word	0xffffffff


	//   ....[77]....
        /*0170*/ 	.word	0xffffffff


	//   ....[78]....
        /*0174*/ 	.word	0xffffffff


	//   ....[79]....
        /*0178*/ 	.word	0xffffffff


	//   ....[80]....
        /*017c*/ 	.word	0xffffffff


	//   ....[81]....
        /*0180*/ 	.word	0xffffffff


	//   ....[82]....
        /*0184*/ 	.word	0xffffffff


	//   ....[83]....
        /*0188*/ 	.word	0xffffffff


	//   ....[84]....
        /*018c*/ 	.word	0xffffffff


	//   ....[85]....
        /*0190*/ 	.word	0xffffffff


	//   ....[86]....
        /*0194*/ 	.word	0xffffffff


	//----- nvinfo : EIATTR_COOP_GROUP_INSTR_OFFSETS
	.align		4
.L_3453:
        /*0198*/ 	.byte	0x04, 0x28
        /*019a*/ 	.short	(.L_3455 - .L_3454)


	//   ....[0]....
.L_3454:
        /*019c*/ 	.word	0x000008c0


	//   ....[1]....
        /*01a0*/ 	.word	0x00000950


	//   ....[2]....
        /*01a4*/ 	.word	0x00000a70


	//   ....[3]....
        /*01a8*/ 	.word	0x00000b70


	//   ....[4]....
        /*01ac*/ 	.word	0x00000f50


	//   ....[5]....
        /*01b0*/ 	.word	0x00001480


	//   ....[6]....
        /*01b4*/ 	.word	0x00001700


	//   ....[7]....
        /*01b8*/ 	.word	0x00001c20


	//   ....[8]....
        /*01bc*/ 	.word	0x00001fd0


	//   ....[9]....
        /*01c0*/ 	.word	0x00002990


	//   ....[10]....
        /*01c4*/ 	.word	0x000029d0


	//   ....[11]....
        /*01c8*/ 	.word	0x000029e0


	//   ....[12]....
        /*01cc*/ 	.word	0x000029f0


	//   ....[13]....
        /*01d0*/ 	.word	0x00002ab0


	//   ....[14]....
        /*01d4*/ 	.word	0x00002ad0


	//   ....[15]....
        /*01d8*/ 	.word	0x00002ae0


	//   ....[16]....
        /*01dc*/ 	.word	0x00002af0


	//   ....[17]....
        /*01e0*/ 	.word	0x00002bb0


	//   ....[18]....
        /*01e4*/ 	.word	0x00002bd0


	//   ....[19]....
        /*01e8*/ 	.word	0x00002be0


	//   ....[20]....
        /*01ec*/ 	.word	0x00002bf0


	//   ....[21]....
        /*01f0*/ 	.word	0x00002cf0


	//   ....[22]....
        /*01f4*/ 	.word	0x00002d30


	//   ....[23]....
        /*01f8*/ 	.word	0x00002d60


	//   ....[24]....
        /*01fc*/ 	.word	0x00002d90


	//   ....[25]....
        /*0200*/ 	.word	0x00002f10


	//   ....[26]....
        /*0204*/ 	.word	0x00002f50


	//   ....[27]....
        /*0208*/ 	.word	0x00002f90


	//   ....[28]....
        /*020c*/ 	.word	0x00002fc0


	//   ....[29]....
        /*0210*/ 	.word	0x00003070


	//   ....[30]....
        /*0214*/ 	.word	0x000031a0


	//   ....[31]....
        /*0218*/ 	.word	0x000031e0


	//   ....[32]....
        /*021c*/ 	.word	0x00003210


	//   ....[33]....
        /*0220*/ 	.word	0x00003240


	//   ....[34]....
        /*0224*/ 	.word	0x000032f0


	//   ....[35]....
        /*0228*/ 	.word	0x00003980


	//   ....[36]....
        /*022c*/ 	.word	0x000039f0


	//   ....[37]....
        /*0230*/ 	.word	0x00003a20


	//   ....[38]....
        /*0234*/ 	.word	0x00003a40


	//   ....[39]....
        /*0238*/ 	.word	0x00003b30


	//   ....[40]....
        /*023c*/ 	.word	0x00003b60


	//   ....[41]....
        /*0240*/ 	.word	0x00003b80


	//   ....[42]....
        /*0244*/ 	.word	0x00003b90


	//   ....[43]....
        /*0248*/ 	.word	0x00003c80


	//   ....[44]....
        /*024c*/ 	.word	0x00003cb0


	//   ....[45]....
        /*0250*/ 	.word	0x00003cd0


	//   ....[46]....
        /*0254*/ 	.word	0x00003ce0


	//   ....[47]....
        /*0258*/ 	.word	0x00003dd0


	//   ....[48]....
        /*025c*/ 	.word	0x00003e00


	//   ....[49]....
        /*0260*/ 	.word	0x00003e20


	//   ....[50]....
        /*0264*/ 	.word	0x00003e30


	//   ....[51]....
        /*0268*/ 	.word	0x00003f20


	//   ....[52]....
        /*026c*/ 	.word	0x00003f60


	//   ....[53]....
        /*0270*/ 	.word	0x00003f80


	//   ....[54]....
        /*0274*/ 	.word	0x00003f90


	//   ....[55]....
        /*0278*/ 	.word	0x00004080


	//   ....[56]....
        /*027c*/ 	.word	0x000040c0


	//   ....[57]....
        /*0280*/ 	.word	0x00004100


	//   ....[58]....
        /*0284*/ 	.word	0x00004140


	//   ....[59]....
        /*0288*/ 	.word	0x00004180


	//   ....[60]....
        /*028c*/ 	.word	0x000041c0


	//   ....[61]....
        /*0290*/ 	.word	0x00004200


	//   ....[62]....
        /*0294*/ 	.word	0x00004240


	//   ....[63]....
        /*0298*/ 	.word	0x00004270


	//   ....[64]....
        /*029c*/ 	.word	0x000042b0


	//   ....[65]....
        /*02a0*/ 	.word	0x00005d30


	//   ....[66]....
        /*02a4*/ 	.word	0x00005d70


	//   ....[67]....
        /*02a8*/ 	.word	0x00005e40


	//   ....[68]....
        /*02ac*/ 	.word	0x00005e60


	//   ....[69]....
        /*02b0*/ 	.word	0x00005ea0


	//   ....[70]....
        /*02b4*/ 	.word	0x00005ed0


	//   ....[71]....
        /*02b8*/ 	.word	0x00005fb0


	//   ....[72]....
        /*02bc*/ 	.word	0x00005ff0


	//   ....[73]....
        /*02c0*/ 	.word	0x00006110


	//   ....[74]....
        /*02c4*/ 	.word	0x00006150


	//   ....[75]....
        /*02c8*/ 	.word	0x000066f0


	//   ....[76]....
        /*02cc*/ 	.word	0x000068f0


	//   ....[77]....
        /*02d0*/ 	.word	0x000069c0


	//   ....[78]....
        /*02d4*/ 	.word	0x00006a10


	//   ....[79]....
        /*02d8*/ 	.word	0x00006a40


	//   ....[80]....
        /*02dc*/ 	.word	0x00006a60


	//   ....[81]....
        /*02e0*/ 	.word	0x00006a80


	//   ....[82]....
        /*02e4*/ 	.word	0x00006b30


	//   ....[83]....
        /*02e8*/ 	.word	0x00006b80


	//   ....[84]....
        /*02ec*/ 	.word	0x00006ba0


	//   ....[85]....
        /*02f0*/ 	.word	0x00006bc0


	//   ....[86]....
        /*02f4*/ 	.word	0x00006be0


	//----- nvinfo : EIATTR_EXIT_INSTR_OFFSETS
	.align		4
.L_3455:
        /*02f8*/ 	.byte	0x04, 0x1c
        /*02fa*/ 	.short	(.L_3457 - .L_3456)


	//   ....[0]....
.L_3456:
        /*02fc*/ 	.word	0x00006ca0


	//   ....[1]....
        /*0300*/ 	.word	0x00006df0


	//----- nvinfo : EIATTR_MAX_THREADS
	.align		4
.L_3457:
        /*0304*/ 	.byte	0x04, 0x05
        /*0306*/ 	.short	(.L_3459 - .L_3458)
.L_3458:
        /*0308*/ 	.word	0x00000020
        /*030c*/ 	.word	0x00000001
        /*0310*/ 	.word	0x00000001


	//----- nvinfo : EIATTR_CRS_STACK_SIZE
	.align		4
.L_3459:
        /*0314*/ 	.byte	0x04, 0x1e
        /*0316*/ 	.short	(.L_3461 - .L_3460)
.L_3460:
        /*0318*/ 	.word	0x00000000
.L_3461:


//--------------------- .nv.info._Z25selective_scan_bwd_kernelI32Selective_Scan_bwd_kernel_traitsILi32ELi8ELb1ELb1ELb1ELb1ELb0EN3c108BFloat16ENS1_7complexIfEEEEv12SSMParamsBwd --------------------------
	.section	.nv.info._Z25selective_scan_bwd_kernelI32Selective_Scan_bwd_kernel_traitsILi32ELi8ELb1ELb1ELb1ELb1ELb0EN3c108BFloat16ENS1_7complexIfEEEEv12SSMParamsBwd,"",@"SHT_CUDA_INFO"
	.sectionflags	@""
	.align	4


	//----- nvinfo : EIATTR_CUDA_API_VERSION
	.align		4
        /*0000*/ 	.byte	0x04, 0x37
        /*0002*/ 	.short	(.L_3463 - .L_3462)
.L_3462:
        /*0004*/ 	.word	0x00000082


	//----- nvinfo : EIATTR_SW2861232_WAR
	.align		4
.L_3463:
        /*0008*/ 	.byte	0x01, 0x35
	.zero		2


	//----- nvinfo : EIATTR_PARAM_CBANK
	.align		4
        /*000c*/ 	.byte	0x04, 0x0a
        /*000e*/ 	.short	(.L_3465 - .L_3464)
	.align		4
.L_3464:
        /*0010*/ 	.word	index@(.nv.constant0._Z25selective_scan_bwd_kernelI32Selective_Scan_bwd_kernel_traitsILi32ELi8ELb1ELb1ELb1ELb1ELb0EN3c108BFloat16ENS1_7complexIfEEEEv12SSMParamsBwd)
        /*0014*/ 	.short	0x0160
        /*0016*/ 	.short	0x01f0


	//----- nvinfo : EIATTR_CBANK_PARAM_SIZE
	.align		4
.L_3465:
        /*0018*/ 	.byte	0x03, 0x19
        /*001a*/ 	.short	0x01f0


	//----- nvinfo : EIATTR_KPARAM_INFO
	.align		4
        /*001c*/ 	.byte	0x04, 0x17
        /*001e*/ 	.short	(.L_3467 - .L_3466)
.L_3466:
        /*0020*/ 	.word	0x00000000
        /*0024*/ 	.short	0x0000
        /*0026*/ 	.short	0x0000
        /*0028*/ 	.byte	0x00, 0xf0, 0xc1, 0x07


	//----- nvinfo : EIATTR_MAXREG_COUNT
	.align		4
.L_3467:
        /*002c*/ 	.byte	0x03, 0x1b
        /*002e*/ 	.short	0x00ff


	//----- nvinfo : EIATTR_NUM_BARRIERS
	.align		4
        /*0030*/ 	.byte	0x02, 0x4c
        /*0032*/ 	.byte	0x01
	.zero		1


	//----- nvinfo : EIATTR_MERCURY_ISA_VERSION
	.align		4
        /*0034*/ 	.byte	0x03, 0x5f
        /*0036*/ 	.short	0x0000


	//----- nvinfo : EIATTR_COOP_GROUP_MASK_REGIDS
	.align		4
        /*0038*/ 	.byte	0x04, 0x29
        /*003a*/ 	.short	(.L_3469 - .L_3468)


	//   ....[0]....
.L_3468:
        /*003c*/ 	.word	0xffffffff


	//   ....[1]....
        /*0040*/ 	.word	0xffffffff


	//   ....[2]....
        /*0044*/ 	.word	0xffffffff


	//   ....[3]....
        /*0048*/ 	.word	0xffffffff


	//   ....[4]....
        /*004c*/ 	.word	0xffffffff


	//   ....[5]....
        /*0050*/ 	.word	0xffffffff


	//   ....[6]....
        /*0054*/ 	.word	0xffffffff


	//   ....[7]....
        /*0058*/ 	.word	0xffffffff


	//   ....[8]....
        /*005c*/ 	.word	0xffffffff


	//   ....[9]....
        /*0060*/ 	.word	0xffffffff


	//   ....[10]....
        /*0064*/ 	.word	0xffffffff


	//   ....[11]....
        /*0068*/ 	.word	0xffffffff


	//   ....[12]....
        /*006c*/ 	.word	0xffffffff


	//   ....[13]....
        /*0070*/ 	.word	0xffffffff


	//   ....[14]....
        /*0074*/ 	.word	0xffffffff


	//   ....[15]....
        /*0078*/ 	.word	0xffffffff


	//   ....[16]....
        /*007c*/ 	.word	0xffffffff


	//   ....[17]....
        /*0080*/ 	.word	0xffffffff


	//   ....[18]....
        /*0084*/ 	.word	0xffffffff


	//   ....[19]....
        /*0088*/ 	.word	0xffffffff


	//   ....[20]....
        /*008c*/ 	.word	0xffffffff


	//   ....[21]....
        /*0090*/ 	.word	0xffffffff


	//   ....[22]....
        /*0094*/ 	.word	0xffffffff


	//   ....[23]....
        /*0098*/ 	.word	0xffffffff


	//   ....[24]....
        /*009c*/ 	.word	0xffffffff


	//   ....[25]....
        /*00a0*/ 	.word	0xffffffff


	//   ....[26]....
        /*00a4*/ 	.word	0xffffffff


	//   ....[27]....
        /*00a8*/ 	.word	0xffffffff


	//   ....[28]....
        /*00ac*/ 	.word	0xffffffff


	//   ....[29]....
        /*00b0*/ 	.word	0xffffffff


	//   ....[30]....
        /*00b4*/ 	.word	0xffffffff


	//   ....[31]....
        /*00b8*/ 	.word	0xffffffff


	//   ....[32]....
        /*00bc*/ 	.word	0xffffffff


	//   ....[33]....
        /*00c0*/ 	.word	0xffffffff


	//   ....[34]....
        /*00c4*/ 	.word	0xffffffff


	//   ....[35]....
        /*00c8*/ 	.word	0xffffffff


	//   ....[36]....
        /*00cc*/ 	.word	0xffffffff


	//   ....[37]....
        /*00d0*/ 	.word	0xffffffff


	//   ....[38]....
        /*00d4*/ 	.word	0xffffffff


	//   ....[39]....
        /*00d8*/ 	.word	0xffffffff


	//   ....[40]....
        /*00dc*/ 	.word	0xffffffff


	//   ....[41]....
        /*00e0*/ 	.word	0xffffffff


	//   ....[42]....
        /*00e4*/ 	.word	0xffffffff


	//   ....[43]....
        /*00e8*/ 	.word	0xffffffff


	//   ....[44]....
        /*00ec*/ 	.word	0xffffffff


	//   ....[45]....
        /*00f0*/ 	.word	0xffffffff


	//   ....[46]....
        /*00f4*/ 	.word	0xffffffff


	//   ....[47]....
        /*00f8*/ 	.word	0xffffffff


	//   ....[48]....
        /*00fc*/ 	.word	0xffffffff


	//   ....[49]....
        /*0100*/ 	.word	0xffffffff


	//   ....[50]....
        /*0104*/ 	.word	0xffffffff


	//   ....[51]....
        /*0108*/ 	.word	0xffffffff


	//   ....[52]....
        /*010c*/ 	.word	0xffffffff


	//   ....[53]....
        /*0110*/ 	.word	0xffffffff


	//   ....[54]....
        /*0114*/ 	.word	0xffffffff


	//   ....[55]....
        /*0118*/ 	.word	0xffffffff


	//   ....[56]....
        /*011c*/ 	.word	0xffffffff


	//   ....[57]....
        /*0120*/ 	.word	0xffffffff


	//   ....[58]....
        /*0124*/ 	.word	0xffffffff


	//   ....[59]....
        /*0128*/ 	.word	0xffffffff


	//   ....[60]....
        /*012c*/ 	.word	0xffffffff


	//   ....[61]....
        /*0130*/ 	.word	0xffffffff


	//   ....[62]....
        /*0134*/ 	.word	0xffffffff


	//   ....[63]....
        /*0138*/ 	.word	0xffffffff


	//   ....[64]....
        /*013c*/ 	.word	0xffffffff


	//   ....[65]....
        /*0140*/ 	.word	0xffffffff


	//   ....[66]....
        /*0144*/ 	.word	0xffffffff


	//   ....[67]....
        /*0148*/ 	.word	0xffffffff


	//   ....[68]....
        /*014c*/ 	.word	0xffffffff


	//   ....[69]....
        /*0150*/ 	.word	0xffffffff


	//   ....[70]....
        /*0154*/ 	.word	0xffffffff


	//   ....[71]....
        /*0158*/ 	.word	0xffffffff


	//   ....[72]....
        /*015c*/ 	.word	0xffffffff


	//   ....[73]....
        /*0160*/ 	.word	0xffffffff


	//   ....[74]....
        /*0164*/ 	.word	0xffffffff


	//   ....[75]....
        /*0168*/ 	.word	0xffffffff


	//   ....[76]....
        /*016c*/ 	.word	0xffffffff


	//   ....[77]....
        /*0170*/ 	.word	0xffffffff


	//   ....[78]....
        /*0174*/ 	.word	0xffffffff


	//   ....[79]....
        /*0178*/ 	.word	0xffffffff


	//   ....[80]....
        /*017c*/ 	.word	0xffffffff


	//   ....[81]....
        /*0180*/ 	.word	0xffffffff


	//   ....[82]....
        /*0184*/ 	.word	0xffffffff


	//   ....[83]....
        /*0188*/ 	.word	0xffffffff


	//----- nvinfo : EIATTR_COOP_GROUP_INSTR_OFFSETS
	.align		4
.L_3469:
        /*018c*/ 	.byte	0x04, 0x28
        /*018e*/ 	.short	(.L_3471 - .L_3470)


	//   ....[0]....
.L_3470:
        /*0190*/ 	.word	0x000008a0


	//   ....[1]....
        /*0194*/ 	.word	0x00000920


	//   ....[2]....
        /*0198*/ 	.word	0x00000a90


	//   ....[3]....
        /*019c*/ 	.word	0x00002140


	//   ....[4]....
        /*01a0*/ 	.word	0x00002420


	//   ....[5]....
        /*01a4*/ 	.word	0x00002ee0


	//   ....[6]....
        /*01a8*/ 	.word	0x00002f20


	//   ....[7]....
        /*01ac*/ 	.word	0x00002f30


	//   ....[8]....
        /*01b0*/ 	.word	0x00002f40


	//   ....[9]....
        /*01b4*/ 	.word	0x00003000


	//   ....[10]....
        /*01b8*/ 	.word	0x00003020


	//   ....[11]....
        /*01bc*/ 	.word	0x00003030


	//   ....[12]....
        /*01c0*/ 	.word	0x00003040


	//   ....[13]....
        /*01c4*/ 	.word	0x00003100


	//   ....[14]....
        /*01c8*/ 	.word	0x00003120


	//   ....[15]....
        /*01cc*/ 	.word	0x00003130


	//   ....[16]....
        /*01d0*/ 	.word	0x00003140


	//   ....[17]....
        /*01d4*/ 	.word	0x00003220


	//   ....[18]....
        /*01d8*/ 	.word	0x00003250


	//   ....[19]....
        /*01dc*/ 	.word	0x00003280


	//   ....[20]....
        /*01e0*/ 	.word	0x000032c0


	//   ....[21]....
        /*01e4*/ 	.word	0x00003470


	//   ....[22]....
        /*01e8*/ 	.word	0x000034c0


	//   ....[23]....
        /*01ec*/ 	.word	0x00003500


	//   ....[24]....
        /*01f0*/ 	.word	0x00003540


	//   ....[25]....
        /*01f4*/ 	.word	0x00003610


	//   ....[26]....
        /*01f8*/ 	.word	0x000036e0


	//   ....[27]....
        /*01fc*/ 	.word	0x00003720


	//   ....[28]....
        /*0200*/ 	.word	0x00003760


	//   ....[29]....
        /*0204*/ 	.word	0x000037a0


	//   ....[30]....
        /*0208*/ 	.word	0x000037e0


	//   ....[31]....
        /*020c*/ 	.word	0x00003ed0


	//   ....[32]....
        /*0210*/ 	.word	0x00003f50


	//   ....[33]....
        /*0214*/ 	.word	0x00003f70


	//   ....[34]....
        /*0218*/ 	.word	0x00003f90


	//   ....[35]....
        /*021c*/ 	.word	0x00004080


	//   ....[36]....
        /*0220*/ 	.word	0x000040b0


	//   ....[37]....
        /*0224*/ 	.word	0x000040d0


	//   ....[38]....
        /*0228*/ 	.word	0x000040e0


	//   ....[39]....
        /*022c*/ 	.word	0x000041d0


	//   ....[40]....
        /*0230*/ 	.word	0x00004200


	//   ....[41]....
        /*0234*/ 	.word	0x00004220


	//   ....[42]....
        /*0238*/ 	.word	0x00004230


	//   ....[43]....
        /*023c*/ 	.word	0x00004320


	//   ....[44]....
        /*0240*/ 	.word	0x00004350


	//   ....[45]....
        /*0244*/ 	.word	0x00004370


	//   ....[46]....
        /*0248*/ 	.word	0x00004380


	//   ....[47]....
        /*024c*/ 	.word	0x00004470


	//   ....[48]....
        /*0250*/ 	.word	0x000044b0


	//   ....[49]....
        /*0254*/ 	.word	0x000044d0


	//   ....[50]....
        /*0258*/ 	.word	0x000044e0


	//   ....[51]....
        /*025c*/ 	.word	0x000045e0


	//   ....[52]....
        /*0260*/ 	.word	0x00004620


	//   ....[53]....
        /*0264*/ 	.word	0x00004660


	//   ....[54]....
        /*0268*/ 	.word	0x000046a0


	//   ....[55]....
        /*026c*/ 	.word	0x000046e0


	//   ....[56]....
        /*0270*/ 	.word	0x00004720


	//   ....[57]....
        /*0274*/ 	.word	0x00004750


	//   ....[58]....
        /*0278*/ 	.word	0x00004790


	//   ....[59]....
        /*027c*/ 	.word	0x000047d0


	//   ....[60]....
        /*0280*/ 	.word	0x00004800


	//   ....[61]....
        /*0284*/ 	.word	0x00006290


	//   ....[62]....
        /*0288*/ 	.word	0x000062d0


	//   ....[63]....
        /*028c*/ 	.word	0x00006320


	//   ....[64]....
        /*0290*/ 	.word	0x00006340


	//   ....[65]....
        /*0294*/ 	.word	0x00006380


	//   ....[66]....
        /*0298*/ 	.word	0x000063c0


	//   ....[67]....
        /*029c*/ 	.word	0x000064a0


	//   ....[68]....
        /*02a0*/ 	.word	0x000064e0


	//   ....[69]....
        /*02a4*/ 	.word	0x00006690


	//   ....[70]....
        /*02a8*/ 	.word	0x00006710


	//   ....[71]....
        /*02ac*/ 	.word	0x00006b90


	//   ....[72]....
        /*02b0*/ 	.word	0x00006d20


	//   ....[73]....
        /*02b4*/ 	.word	0x00007290


	//   ....[74]....
        /*02b8*/ 	.word	0x000073b0


	//   ....[75]....
        /*02bc*/ 	.word	0x00007400


	//   ....[76]....
        /*02c0*/ 	.word	0x00007430


	//   ....[77]....
        /*02c4*/ 	.word	0x00007450


	//   ....[78]....
        /*02c8*/ 	.word	0x00007470


	//   ....[79]....
        /*02cc*/ 	.word	0x00007520


	//   ....[80]....
        /*02d0*/ 	.word	0x00007570


	//   ....[81]....
        /*02d4*/ 	.word	0x00007590


	//   ....[82]....
        /*02d8*/ 	.word	0x000075b0


	//   ....[83]....
        /*02dc*/ 	.word	0x000075d0


	//----- nvinfo : EIATTR_EXIT_INSTR_OFFSETS
	.align		4
.L_3471:
        /*02e0*/ 	.byte	0x04, 0x1c
        /*02e2*/ 	.short	(.L_3473 - .L_3472)


	//   ....[0]....
.L_3472:
        /*02e4*/ 	.word	0x00007690


	//   ....[1]....
        /*02e8*/ 	.word	0x000077e0


	//----- nvinfo : EIATTR_MAX_THREADS
	.align		4
.L_3473:
        /*02ec*/ 	.byte	0x04, 0x05
        /*02ee*/ 	.short	(.L_3475 - .L_3474)
.L_3474:
        /*02f0*/ 	.word	0x00000020
        /*02f4*/ 	.word	0x00000001
        /*02f8*/ 	.word	0x00000001


	//----- nvinfo : EIATTR_CRS_STACK_SIZE
	.align		4
.L_3475:
        /*02fc*/ 	.byte	0x04, 0x1e
        /*02fe*/ 	.short	(.L_3477 - .L_3476)
.L_3476:
        /*0300*/ 	.word	0x00000000
.L_3477:


//--------------------- .nv.info._Z25selective_scan_bwd_kernelI32Selective_Scan_bwd_kernel_traitsILi32ELi8ELb1ELb1ELb1ELb1ELb1EN3c108BFloat16ENS1_7complexIfEEEEv12SSMParamsBwd --------------------------
	.section	.nv.info._Z25selective_scan_bwd_kernelI32Selective_Scan_bwd_kernel_traitsILi32ELi8ELb1ELb1ELb1ELb1ELb1EN3c108BFloat16ENS1_7complexIfEEEEv12SSMParamsBwd,"",@"SHT_CUDA_INFO"
	.sectionflags	@""
	.align	4


	//----- nvinfo : EIATTR_CUDA_API_VERSION
	.align		4
        /*0000*/ 	.byte	0x04, 0x37
        /*0002*/ 	.short	(.L_3479 - .L_3478)
.L_3478:
        /*0004*/ 	.word	0x00000082


	//----- nvinfo : EIATTR_SW2861232_WAR
	.align		4
.L_3479:
        /*0008*/ 	.byte	0x01, 0x35
	.zero		2


	//----- nvinfo : EIATTR_PARAM_CBANK
	.align		4
        /*000c*/ 	.byte	0x04, 0x0a
        /*000e*/ 	.short	(.L_3481 - .L_3480)
	.align		4
.L_3480:
        /*0010*/ 	.word	index@(.nv.constant0._Z25selective_scan_bwd_kernelI32Selective_Scan_bwd_kernel_traitsILi32ELi8ELb1ELb1ELb1ELb1ELb1EN3c108BFloat16ENS1_7complexIfEEEEv12SSMParamsBwd)
        /*0014*/ 	.short	0x0160
        /*0016*/ 	.short	0x01f0


	//----- nvinfo : EIATTR_CBANK_PARAM_SIZE
	.align		4
.L_3481:
        /*0018*/ 	.byte	0x03, 0x19
        /*001a*/ 	.short	0x01f0


	//----- nvinfo : EIATTR_KPARAM_INFO
	.align		4
        /*001c*/ 	.byte	0x04, 0x17
        /*001e*/ 	.short	(.L_3483 - .L_3482)
.L_3482:
        /*0020*/ 	.word	0x00000000
        /*0024*/ 	.short	0x0000
        /*0026*/ 	.short	0x0000
        /*0028*/ 	.byte	0x00, 0xf0, 0xc1, 0x07


	//----- nvinfo : EIATTR_MAXREG_COUNT
	.align		4
.L_3483:
        /*002c*/ 	.byte	0x03, 0x1b
        /*002e*/ 	.short	0x00ff


	//----- nvinfo : EIATTR_NUM_BARRIERS
	.align		4
        /*0030*/ 	.byte	0x02, 0x4c
        /*0032*/ 	.byte	0x01
	.zero		1


	//----- nvinfo : EIATTR_MERCURY_ISA_VERSION
	.align		4
        /*0034*/ 	.byte	0x03, 0x5f
        /*0036*/ 	.short	0x0000


	//----- nvinfo : EIATTR_COOP_GROUP_MASK_REGIDS
	.align		4
        /*0038*/ 	.byte	0x04, 0x29
        /*003a*/ 	.short	(.L_3485 - .L_3484)


	//   ....[0]....
.L_3484:
        /*003c*/ 	.word	0xffffffff


	//   ....[1]....
        /*0040*/ 	.word	0xffffffff


	//   ....[2]....
        /*0044*/ 	.word	0xffffffff


	//   ....[3]....
        /*0048*/ 	.word	0xffffffff


	//   ....[4]....
        /*004c*/ 	.word	0xffffffff


	//   ....[5]....
        /*0050*/ 	.word	0xffffffff


	//   ....[6]....
        /*0054*/ 	.word	0xffffffff


	//   ....[7]....
        /*0058*/ 	.word	0xffffffff


	//   ....[8]....
        /*005c*/ 	.word	0xffffffff


	//   ....[9]....
        /*0060*/ 	.word	0xffffffff


	//   ....[10]....
        /*0064*/ 	.word	0xffffffff


	//   ....[11]....
        /*0068*/ 	.word	0xffffffff


	//   ....[12]....
        /*006c*/ 	.word	0xffffffff


	//   ....[13]....
        /*0070*/ 	.word	0xffffffff


	//   ....[14]....
        /*0074*/ 	.word	0xffffffff


	//   ....[15]....
        /*0078*/ 	.word	0xffffffff


	//   ....[16]....
        /*007c*/ 	.word	0xffffffff


	//   ....[17]....
        /*0080*/ 	.word	0xffffffff


	//   ....[18]....
        /*0084*/ 	.word	0xffffffff


	//   ....[19]....
        /*0088*/ 	.word	0xffffffff


	//   ....[20]....
        /*008c*/ 	.word	0xffffffff


	//   ....[21]....
        /*0090*/ 	.word	0xffffffff


	//   ....[22]....
        /*0094*/ 	.word	0xffffffff


	//   ....[23]....
        /*0098*/ 	.word	0xffffffff


	//   ....[24]....
        /*009c*/ 	.word	0xffffffff


	//   ....[25]....
        /*00a0*/ 	.word	0xffffffff


	//   ....[26]....
        /*00a4*/ 	.word	0xffffffff


	//   ....[27]....
        /*00a8*/ 	.word	0xffffffff


	//   ....[28]....
        /*00ac*/ 	.word	0xffffffff


	//   ....[29]....
        /*00b0*/ 	.word	0xffffffff


	//   ....[30]....
        /*00b4*/ 	.word	0xffffffff


	//   ....[31]....
        /*00b8*/ 	.word	0xffffffff


	//   ....[32]....
        /*00bc*/ 	.word	0xffffffff


	//   ....[33]....
        /*00c0*/ 	.word	0xffffffff


	//   ....[34]....
        /*00c4*/ 	.word	0xffffffff


	//   ....[35]....
        /*00c8*/ 	.word	0xffffffff


	//   ....[36]....
        /*00cc*/ 	.word	0xffffffff


	//   ....[37]....
        /*00d0*/ 	.word	0xffffffff


	//   ....[38]....
        /*00d4*/ 	.word	0xffffffff


	//   ....[39]....
        /*00d8*/ 	.word	0xffffffff


	//   ....[40]....
        /*00dc*/ 	.word	0xffffffff


	//   ....[41]....
        /*00e0*/ 	.word	0xffffffff


	//   ....[42]....
        /*00e4*/ 	.word	0xffffffff


	//   ....[43]....
        /*00e8*/ 	.word	0xffffffff


	//   ....[44]....
        /*00ec*/ 	.word	0xffffffff


	//   ....[45]....
        /*00f0*/ 	.word	0xffffffff


	//   ....[46]....
        /*00f4*/ 	.word	0xffffffff


	//   ....[47]....
        /*00f8*/ 	.word	0xffffffff


	//   ....[48]....
        /*00fc*/ 	.word	0xffffffff


	//   ....[49]....
        /*0100*/ 	.word	0xffffffff


	//   ....[50]....
        /*0104*/ 	.word	0xffffffff


	//   ....[51]....
        /*0108*/ 	.word	0xffffffff


	//   ....[52]....
        /*010c*/ 	.word	0xffffffff


	//   ....[53]....
        /*0110*/ 	.word	0xffffffff


	//   ....[54]....
        /*0114*/ 	.word	0xffffffff


	//   ....[55]....
        /*0118*/ 	.word	0xffffffff


	//   ....[56]....
        /*011c*/ 	.word	0xffffffff


	//   ....[57]....
        /*0120*/ 	.word	0xffffffff


	//   ....[58]....
        /*0124*/ 	.word	0xffffffff


	//   ....[59]....
        /*0128*/ 	.word	0xffffffff


	//   ....[60]....
        /*012c*/ 	.word	0xffffffff


	//   ....[61]....
        /*0130*/ 	.word	0xffffffff


	//   ....[62]....
        /*0134*/ 	.word	0xffffffff


	//   ....[63]....
        /*0138*/ 	.word	0xffffffff


	//   ....[64]....
        /*013c*/ 	.word	0xffffffff


	//   ....[65]....
        /*0140*/ 	.word	0xffffffff


	//   ....[66]....
        /*0144*/ 	.word	0xffffffff


	//   ....[67]....
        /*0148*/ 	.word	0xffffffff


	//   ....[68]....
        /*014c*/ 	.word	0xffffffff


	//   ....[69]....
        /*0150*/ 	.word	0xffffffff


	//   ....[70]....
        /*0154*/ 	.word	0xffffffff


	//   ....[71]....
        /*0158*/ 	.word	0xffffffff


	//   ....[72]....
        /*015c*/ 	.word	0xffffffff


	//   ....[73]....
        /*0160*/ 	.word	0xffffffff


	//   ....[74]....
        /*0164*/ 	.word	0xffffffff


	//   ....[75]....
        /*0168*/ 	.word	0xffffffff


	//   ....[76]....
        /*016c*/ 	.word	0xffffffff


	//   ....[77]....
        /*0170*/ 	.word	0xffffffff


	//   ....[78]....
        /*0174*/ 	.word	0xffffffff


	//   ....[79]....
        /*0178*/ 	.word	0xffffffff


	//   ....[80]....
        /*017c*/ 	.word	0xffffffff


	//   ....[81]....
        /*0180*/ 	.word	0xffffffff


	//   ....[82]....
        /*0184*/ 	.word	0xffffffff


	//   ....[83]....
        /*0188*/ 	.word	0xffffffff


	//   ....[84]....
        /*018c*/ 	.word	0xffffffff


	//   ....[85]....
        /*0190*/ 	.word	0xffffffff


	//   ....[86]....
        /*0194*/ 	.word	0xffffffff


	//   ....[87]....
        /*0198*/ 	.word	0xffffffff


	//----- nvinfo : EIATTR_COOP_GROUP_INSTR_OFFSETS
	.align		4
.L_3485:
        /*019c*/ 	.byte	0x04, 0x28
        /*019e*/ 	.short	(.L_3487 - .L_3486)


	//   ....[0]....
.L_3486:
        /*01a0*/ 	.word	0x000008a0


	//   ....[1]....
        /*01a4*/ 	.word	0x00000910


	//   ....[2]....
        /*01a8*/ 	.word	0x00000b40


	//   ....[3]....
        /*01ac*/ 	.word	0x00001db0


	//   ....[4]....
        /*01b0*/ 	.word	0x00002180


	//   ....[5]....
        /*01b4*/ 	.word	0x000025b0


	//   ....[6]....
        /*01b8*/ 	.word	0x000028b0


	//   ....[7]....
        /*01bc*/ 	.word	0x00002d10


	//   ....[8]....
        /*01c0*/ 	.word	0x00002ff0


	//   ....[9]....
        /*01c4*/ 	.word	0x00003ab0


	//   ....[10]....
        /*01c8*/ 	.word	0x00003af0


	//   ....[11]....
        /*01cc*/ 	.word	0x00003b00


	//   ....[12]....
        /*01d0*/ 	.word	0x00003b10


	//   ....[13]....
        /*01d4*/ 	.word	0x00003bd0


	//   ....[14]....
        /*01d8*/ 	.word	0x00003bf0


	//   ....[15]....
        /*01dc*/ 	.word	0x00003c00


	//   ....[16]....
        /*01e0*/ 	.word	0x00003c10


	//   ....[17]....
        /*01e4*/ 	.word	0x00003cd0


	//   ....[18]....
        /*01e8*/ 	.word	0x00003cf0


	//   ....[19]....
        /*01ec*/ 	.word	0x00003d00


	//   ....[20]....
        /*01f0*/ 	.word	0x00003d10


	//   ....[21]....
        /*01f4*/ 	.word	0x00003e00


	//   ....[22]....
        /*01f8*/ 	.word	0x00003e30


	//   ....[23]....
        /*01fc*/ 	.word	0x00003e60


	//   ....[24]....
        /*0200*/ 	.word	0x00003ea0


	//   ....[25]....
        /*0204*/ 	.word	0x00004040


	//   ....[26]....
        /*0208*/ 	.word	0x00004080


	//   ....[27]....
        /*020c*/ 	.word	0x000040c0


	//   ....[28]....
        /*0210*/ 	.word	0x00004100


	//   ....[29]....
        /*0214*/ 	.word	0x00004270


	//   ....[30]....
        /*0218*/ 	.word	0x000042b0


	//   ....[31]....
        /*021c*/ 	.word	0x000042f0


	//   ....[32]....
        /*0220*/ 	.word	0x00004330


	//   ....[33]....
        /*0224*/ 	.word	0x00004370


	//   ....[34]....
        /*0228*/ 	.word	0x000043c0


	//   ....[35]....
        /*022c*/ 	.word	0x00004aa0


	//   ....[36]....
        /*0230*/ 	.word	0x00004b20


	//   ....[37]....
        /*0234*/ 	.word	0x00004b40


	//   ....[38]....
        /*0238*/ 	.word	0x00004b60


	//   ....[39]....
        /*023c*/ 	.word	0x00004c50


	//   ....[40]....
        /*0240*/ 	.word	0x00004c80


	//   ....[41]....
        /*0244*/ 	.word	0x00004ca0


	//   ....[42]....
        /*0248*/ 	.word	0x00004cb0


	//   ....[43]....
        /*024c*/ 	.word	0x00004da0


	//   ....[44]....
        /*0250*/ 	.word	0x00004dd0


	//   ....[45]....
        /*0254*/ 	.word	0x00004df0


	//   ....[46]....
        /*0258*/ 	.word	0x00004e00


	//   ....[47]....
        /*025c*/ 	.word	0x00004ef0


	//   ....[48]....
        /*0260*/ 	.word	0x00004f20


	//   ....[49]....
        /*0264*/ 	.word	0x00004f40


	//   ....[50]....
        /*0268*/ 	.word	0x00004f50


	//   ....[51]....
        /*026c*/ 	.word	0x00005040


	//   ....[52]....
        /*0270*/ 	.word	0x00005080


	//   ....[53]....
        /*0274*/ 	.word	0x000050a0


	//   ....[54]....
        /*0278*/ 	.word	0x000050b0


	//   ....[55]....
        /*027c*/ 	.word	0x000051b0


	//   ....[56]....
        /*0280*/ 	.word	0x000051f0


	//   ....[57]....
        /*0284*/ 	.word	0x00005230


	//   ....[58]....
        /*0288*/ 	.word	0x00005270


	//   ....[59]....
        /*028c*/ 	.word	0x000052b0


	//   ....[60]....
        /*0290*/ 	.word	0x000052f0


	//   ....[61]....
        /*0294*/ 	.word	0x00005320


	//   ....[62]....
        /*0298*/ 	.word	0x00005360


	//   ....[63]....
        /*029c*/ 	.word	0x000053a0


	//   ....[64]....
        /*02a0*/ 	.word	0x000053d0


	//   ....[65]....
        /*02a4*/ 	.word	0x00006e60


	//   ....[66]....
        /*02a8*/ 	.word	0x00006ea0


	//   ....[67]....
        /*02ac*/ 	.word	0x00006f00


	//   ....[68]....
        /*02b0*/ 	.word	0x00006f20


	//   ....[69]....
        /*02b4*/ 	.word	0x00006f60


	//   ....[70]....
        /*02b8*/ 	.word	0x00006f90


	//   ....[71]....
        /*02bc*/ 	.word	0x00007070


	//   ....[72]....
        /*02c0*/ 	.word	0x000070b0


	//   ....[73]....
        /*02c4*/ 	.word	0x000071b0


	//   ....[74]....
        /*02c8*/ 	.word	0x00007230


	//   ....[75]....
        /*02cc*/ 	.word	0x00007760


	//   ....[76]....
        /*02d0*/ 	.word	0x00007a50


	//   ....[77]....
        /*02d4*/ 	.word	0x00007e20


	//   ....[78]....
        /*02d8*/ 	.word	0x00007f80


	//   ....[79]....
        /*02dc*/ 	.word	0x00007fd0


	//   ....[80]....
        /*02e0*/ 	.word	0x00008000


	//   ....[81]....
        /*02e4*/ 	.word	0x00008020


	//   ....[82]....
        /*02e8*/ 	.word	0x00008040


	//   ....[83]....
        /*02ec*/ 	.word	0x000080f0


	//   ....[84]....
        /*02f0*/ 	.word	0x00008140


	//   ....[85]....
        /*02f4*/ 	.word	0x00008160


	//   ....[86]....
        /*02f8*/ 	.word	0x00008180


	//   ....[87]....
        /*02fc*/ 	.word	0x000081a0


	//----- nvinfo : EIATTR_EXIT_INSTR_OFFSETS
	.align		4
.L_3487:
        /*0300*/ 	.byte	0x04, 0x1c
        /*0302*/ 	.short	(.L_3489 - .L_3488)


	//   ....[0]....
.L_3488:
        /*0304*/ 	.word	0x00008260


	//   ....[1]....
        /*0308*/ 	.word	0x000083b0


	//----- nvinfo : EIATTR_MAX_THREADS
	.align		4
.L_3489:
        /*030c*/ 	.byte	0x04, 0x05
        /*030e*/ 	.short	(.L_3491 - .L_3490)
.L_3490:
        /*0310*/ 	.word	0x00000020
        /*0314*/ 	.word	0x00000001
        /*0318*/ 	.word	0x00000001


	//----- nvinfo : EIATTR_CRS_STACK_SIZE
	.align		4
.L_3491:
        /*031c*/ 	.byte	0x04, 0x1e
        /*031e*/ 	.short	(.L_3493 - .L_3492)
.L_3492:
        /*0320*/ 	.word	0x00000000
.L_3493:


//--------------------- .nv.info._Z25selective_scan_bwd_kernelI32Selective_Scan_bwd_kernel_traitsILi32ELi4ELb0ELb0ELb0ELb0ELb0EN3c108BFloat16ENS1_7complexIfEEEEv12SSMParamsBwd --------------------------
	.section	.nv.info._Z25selective_scan_bwd_kernelI32Selective_Scan_bwd_kernel_traitsILi32ELi4ELb0ELb0ELb0ELb0ELb0EN3c108BFloat16ENS1_7complexIfEEEEv12SSMParamsBwd,"",@"SHT_CUDA_INFO"
	.sectionflags	@""
	.align	4


	//----- nvinfo : EIATTR_CUDA_API_VERSION
	.align		4
        /*0000*/ 	.byte	0x04, 0x37
        /*0002*/ 	.short	(.L_3495 - .L_3494)
.L_3494:
        /*0004*/ 	.word	0x00000082


	//----- nvinfo : EIATTR_SW2861232_WAR
	.align		4
.L_3495:
        /*0008*/ 	.byte	0x01, 0x35
	.zero		2


	//----- nvinfo : EIATTR_PARAM_CBANK
	.align		4
        /*000c*/ 	.byte	0x04, 0x0a
        /*000e*/ 	.short	(.L_3497 - .L_3496)
	.align		4
.L_3496:
        /*0010*/ 	.word	index@(.nv.constant0._Z25selective_scan_bwd_kernelI32Selective_Scan_bwd_kernel_traitsILi32ELi4ELb0ELb0ELb0ELb0ELb0EN3c108BFloat16ENS1_7complexIfEEEEv12SSMParamsBwd)
        /*0014*/ 	.short	0x0160
        /*0016*/ 	.short	0x01f0


	//----- nvinfo : EIATTR_CBANK_PARAM_SIZE
	.align		4
.L_3497:
        /*0018*/ 	.byte	0x03, 0x19
        /*001a*/ 	.short	0x01f0


	//----- nvinfo : EIATTR_KPARAM_INFO
	.align		4
        /*001c*/ 	.byte	0x04, 0x17
        /*001e*/ 	.short	(.L_3499 - .L_3498)
.L_3498:
        /*0020*/ 	.word	0x00000000
        /*0024*/ 	.short	0x0000
        /*0026*/ 	.short	0x0000
        /*0028*/ 	.byte	0x00, 0xf0, 0xc1, 0x07


	//----- nvinfo : EIATTR_MAXREG_COUNT
	.align		4
.L_3499:
        /*002c*/ 	.byte	0x03, 0x1b
        /*002e*/ 	.short	0x00ff


	//----- nvinfo : EIATTR_NUM_BARRIERS
	.align		4
        /*0030*/ 	.byte	0x02, 0x4c
        /*0032*/ 	.byte	0x01
	.zero		1


	//----- nvinfo : EIATTR_MERCURY_ISA_VERSION
	.align		4
        /*0034*/ 	.byte	0x03, 0x5f
        /*0036*/ 	.short	0x0000


	//----- nvinfo : EIATTR_COOP_GROUP_MASK_REGIDS
	.align		4
        /*0038*/ 	.byte	0x04, 0x29
        /*003a*/ 	.short	(.L_3501 - .L_3500)


	//   ....[0]....
.L_3500:
        /*003c*/ 	.word	0xffffffff


	//   ....[1]....
        /*0040*/ 	.word	0xffffffff


	//   ....[2]....
        /*0044*/ 	.word	0xffffffff


	//   ....[3]....
        /*0048*/ 	.word	0xffffffff


	//   ....[4]....
        /*004c*/ 	.word	0xffffffff


	//   ....[5]....
        /*0050*/ 	.word	0xffffffff


	//   ....[6]....
        /*0054*/ 	.word	0xffffffff


	//   ....[7]....
        /*0058*/ 	.word	0xffffffff


	//   ....[8]....
        /*005c*/ 	.word	0xffffffff


	//   ....[9]....
        /*0060*/ 	.word	0xffffffff


	//   ....[10]....
        /*0064*/ 	.word	0xffffffff


	//   ....[11]....
        /*0068*/ 	.word	0xffffffff


	//   ....[12]....
        /*006c*/ 	.word	0xffffffff


	//   ....[13]....
        /*0070*/ 	.word	0xffffffff


	//   ....[14]....
        /*0074*/ 	.word	0xffffffff


	//   ....[15]....
        /*0078*/ 	.word	0xffffffff


	//   ....[16]....
        /*007c*/ 	.word	0xffffffff


	//   ....[17]....
        /*0080*/ 	.word	0xffffffff


	//   ....[18]....
        /*0084*/ 	.word	0xffffffff


	//   ....[19]....
        /*0088*/ 	.word	0xffffffff


	//   ....[20]....
        /*008c*/ 	.word	0xffffffff


	//   ....[21]....
        /*0090*/ 	.word	0xffffffff


	//   ....[22]....
        /*0094*/ 	.word	0xffffffff


	//   ....[23]....
        /*0098*/ 	.word	0xffffffff


	//   ....[24]....
        /*009c*/ 	.word	0xffffffff


	//   ....[25]....
        /*00a0*/ 	.word	0xffffffff


	//   ....[26]....
        /*00a4*/ 	.word	0xffffffff


	//   ....[27]....
        /*00a8*/ 	.word	0xffffffff


	//   ....[28]....
        /*00ac*/ 	.word	0xffffffff


	//   ....[29]....
        /*00b0*/ 	.word	0xffffffff


	//   ....[30]....
        /*00b4*/ 	.word	0xffffffff


	//   ....[31]....
        /*00b8*/ 	.word	0xffffffff


	//   ....[32]....
        /*00bc*/ 	.word	0xffffffff


	//   ....[33]....
        /*00c0*/ 	.word	0xffffffff


	//   ....[34]....
        /*00c4*/ 	.word	0xffffffff


	//   ....[35]....
        /*00c8*/ 	.word	0xffffffff


	//   ....[36]....
        /*00cc*/ 	.word	0xffffffff


	//   ....[37]....
        /*00d0*/ 	.word	0xffffffff


	//   ....[38]....
        /*00d4*/ 	.word	0xffffffff


	//   ....[39]....
        /*00d8*/ 	.word	0xffffffff


	//   ....[40]....
        /*00dc*/ 	.word	0xffffffff


	//   ....[41]....
        /*00e0*/ 	.word	0xffffffff


	//   ....[42]....
        /*00e4*/ 	.word	0xffffffff


	//   ....[43]....
        /*00e8*/ 	.word	0xffffffff


	//   ....[44]....
        /*00ec*/ 	.word	0xffffffff


	//   ....[45]....
        /*00f0*/ 	.word	0xffffffff


	//   ....[46]....
        /*00f4*/ 	.word	0xffffffff


	//   ....[47]....
        /*00f8*/ 	.word	0xffffffff


	//   ....[48]....
        /*00fc*/ 	.word	0xffffffff


	//   ....[49]....
        /*0100*/ 	.word	0xffffffff


	//   ....[50]....
        /*0104*/ 	.word	0xffffffff


	//   ....[51]....
        /*0108*/ 	.word	0xffffffff


	//   ....[52]....
        /*010c*/ 	.word	0xffffffff


	//   ....[53]....
        /*0110*/ 	.word	0xffffffff


	//   ....[54]....
        /*0114*/ 	.word	0xffffffff


	//   ....[55]....
        /*0118*/ 	.word	0xffffffff


	//   ....[56]....
        /*011c*/ 	.word	0xffffffff


	//   ....[57]....
        /*0120*/ 	.word	0xffffffff


	//   ....[58]....
        /*0124*/ 	.word	0xffffffff


	//   ....[59]....
        /*0128*/ 	.word	0xffffffff


	//   ....[60]....
        /*012c*/ 	.word	0xffffffff


	//   ....[61]....
        /*0130*/ 	.word	0xffffffff


	//   ....[62]....
        /*0134*/ 	.word	0xffffffff


	//   ....[63]....
        /*0138*/ 	.word	0xffffffff


	//   ....[64]....
        /*013c*/ 	.word	0xffffffff


	//   ....[65]....
        /*0140*/ 	.word	0xffffffff


	//   ....[66]....
        /*0144*/ 	.word	0xffffffff


	//   ....[67]....
        /*0148*/ 	.word	0xffffffff


	//   ....[68]....
        /*014c*/ 	.word	0xffffffff


	//   ....[69]....
        /*0150*/ 	.word	0xffffffff


	//   ....[70]....
        /*0154*/ 	.word	0xffffffff


	//   ....[71]....
        /*0158*/ 	.word	0xffffffff


	//   ....[72]....
        /*015c*/ 	.word	0xffffffff


	//   ....[73]....
        /*0160*/ 	.word	0xffffffff


	//   ....[74]....
        /*0164*/ 	.word	0xffffffff


	//   ....[75]....
        /*0168*/ 	.word	0xffffffff


	//   ....[76]....
        /*016c*/ 	.word	0xffffffff


	//   ....[77]....
        /*0170*/ 	.word	0xffffffff


	//   ....[78]....
        /*0174*/ 	.word	0xffffffff


	//   ....[79]....
        /*0178*/ 	.word	0xffffffff


	//   ....[80]....
        /*017c*/ 	.word	0xffffffff


	//   ....[81]....
        /*0180*/ 	.word	0xffffffff


	//   ....[82]....
        /*0184*/ 	.word	0xffffffff


	//   ....[83]....
        /*0188*/ 	.word	0xffffffff


	//   ....[84]....
        /*018c*/ 	.word	0xffffffff


	//   ....[85]....
        /*0190*/ 	.word	0xffffffff


	//   ....[86]....
        /*0194*/ 	.word	0xffffffff


	//   ....[87]....
        /*0198*/ 	.word	0xffffffff


	//   ....[88]....
        /*019c*/ 	.word	0xffffffff


	//   ....[89]....
        /*01a0*/ 	.word	0xffffffff


	//   ....[90]....
        /*01a4*/ 	.word	0xffffffff


	//----- nvinfo : EIATTR_COOP_GROUP_INSTR_OFFSETS
	.align		4
.L_3501:
        /*01a8*/ 	.byte	0x04, 0x28
        /*01aa*/ 	.short	(.L_3503 - .L_3502)


	//   ....[0]....
.L_3502:
        /*01ac*/ 	.word	0x00000790


	//   ....[1]....
        /*01b0*/ 	.word	0x000008e0


	//   ....[2]....
        /*01b4*/ 	.word	0x00000a60


	//   ....[3]....
        /*01b8*/ 	.word	0x00001420


	//   ....[4]....
        /*01bc*/ 	.word	0x00001460


	//   ....[5]....
        /*01c0*/ 	.word	0x000014a0


	//   ....[6]....
        /*01c4*/ 	.word	0x000014d0


	//   ....[7]....
        /*01c8*/ 	.word	0x000014f0


	//   ....[8]....
        /*01cc*/ 	.word	0x00001500


	//   ....[9]....
        /*01d0*/ 	.word	0x00001580


	//   ....[10]....
        /*01d4*/ 	.word	0x000015c0


	//   ....[11]....
        /*01d8*/ 	.word	0x000015f0


	//   ....[12]....
        /*01dc*/ 	.word	0x00001600


	//   ....[13]....
        /*01e0*/ 	.word	0x000016a0


	//   ....[14]....
        /*01e4*/ 	.word	0x000016e0


	//   ....[15]....
        /*01e8*/ 	.word	0x000016f0


	//   ....[16]....
        /*01ec*/ 	.word	0x00001700


	//   ....[17]....
        /*01f0*/ 	.word	0x00001780


	//   ....[18]....
        /*01f4*/ 	.word	0x000017c0


	//   ....[19]....
        /*01f8*/ 	.word	0x00001830


	//   ....[20]....
        /*01fc*/ 	.word	0x00001860


	//   ....[21]....
        /*0200*/ 	.word	0x000019b0


	//   ....[22]....
        /*0204*/ 	.word	0x000019e0


	//   ....[23]....
        /*0208*/ 	.word	0x00001a20


	//   ....[24]....
        /*020c*/ 	.word	0x00001a60


	//   ....[25]....
        /*0210*/ 	.word	0x00001c50


	//   ....[26]....
        /*0214*/ 	.word	0x00001c80


	//   ....[27]....
        /*0218*/ 	.word	0x00001cb0


	//   ....[28]....
        /*021c*/ 	.word	0x00001cf0


	//   ....[29]....
        /*0220*/ 	.word	0x00001d10


	//   ....[30]....
        /*0224*/ 	.word	0x00001d20


	//   ....[31]....
        /*0228*/ 	.word	0x00001d30


	//   ....[32]....
        /*022c*/ 	.word	0x00001d40


	//   ....[33]....
        /*0230*/ 	.word	0x00001e20


	//   ....[34]....
        /*0234*/ 	.word	0x00001e40


	//   ....[35]....
        /*0238*/ 	.word	0x00001e50


	//   ....[36]....
        /*023c*/ 	.word	0x00001e60


	//   ....[37]....
        /*0240*/ 	.word	0x00001f40


	//   ....[38]....
        /*0244*/ 	.word	0x00001f60


	//   ....[39]....
        /*0248*/ 	.word	0x00001f70


	//   ....[40]....
        /*024c*/ 	.word	0x00001f80


	//   ....[41]....
        /*0250*/ 	.word	0x00002060


	//   ....[42]....
        /*0254*/ 	.word	0x00002080


	//   ....[43]....
        /*0258*/ 	.word	0x00002090


	//   ....[44]....
        /*025c*/ 	.word	0x000020a0


	//   ....[45]....
        /*0260*/ 	.word	0x00002180


	//   ....[46]....
        /*0264*/ 	.word	0x000021a0


	//   ....[47]....
        /*0268*/ 	.word	0x000021b0


	//   ....[48]....
        /*026c*/ 	.word	0x000021c0


	//   ....[49]....
        /*0270*/ 	.word	0x000022a0


	//   ....[50]....
        /*0274*/ 	.word	0x000022d0


	//   ....[51]....
        /*0278*/ 	.word	0x000022e0


	//   ....[52]....
        /*027c*/ 	.word	0x000022f0


	//   ....[53]....
        /*0280*/ 	.word	0x00002300


	//   ....[54]....
        /*0284*/ 	.word	0x00002310


	//   ....[55]....
        /*0288*/ 	.word	0x00002320


	//   ....[56]....
        /*028c*/ 	.word	0x00002340


	//   ....[57]....
        /*0290*/ 	.word	0x00002360


	//   ....[58]....
        /*0294*/ 	.word	0x00002380


	//   ....[59]....
        /*0298*/ 	.word	0x00002980


	//   ....[60]....
        /*029c*/ 	.word	0x00002a00


	//   ....[61]....
        /*02a0*/ 	.word	0x00002a40


	//   ....[62]....
        /*02a4*/ 	.word	0x00002a80


	//   ....[63]....
        /*02a8*/ 	.word	0x00002ac0


	//   ....[64]....
        /*02ac*/ 	.word	0x00002af0


	//   ....[65]....
        /*02b0*/ 	.word	0x00002b10


	//   ....[66]....
        /*02b4*/ 	.word	0x00002b30


	//   ....[67]....
        /*02b8*/ 	.word	0x00002b50


	//   ....[68]....
        /*02bc*/ 	.word	0x00002b80


	//   ....[69]....
        /*02c0*/ 	.word	0x00002ba0


	//   ....[70]....
        /*02c4*/ 	.word	0x00002bc0


	//   ....[71]....
        /*02c8*/ 	.word	0x00002be0


	//   ....[72]....
        /*02cc*/ 	.word	0x00002c20


	//   ....[73]....
        /*02d0*/ 	.word	0x00002c50


	//   ....[74]....
        /*02d4*/ 	.word	0x00002c80


	//   ....[75]....
        /*02d8*/ 	.word	0x00002d40


	//   ....[76]....
        /*02dc*/ 	.word	0x00002d70


	//   ....[77]....
        /*02e0*/ 	.word	0x00002db0


	//   ....[78]....
        /*02e4*/ 	.word	0x00002de0


	//   ....[79]....
        /*02e8*/ 	.word	0x00003320


	//   ....[80]....
        /*02ec*/ 	.word	0x000035d0


	//   ....[81]....
        /*02f0*/ 	.word	0x00003940


	//   ....[82]....
        /*02f4*/ 	.word	0x00003990


	//   ....[83]....
        /*02f8*/ 	.word	0x000039c0


	//   ....[84]....
        /*02fc*/ 	.word	0x000039e0


	//   ....[85]....
        /*0300*/ 	.word	0x00003a00


	//   ....[86]....
        /*0304*/ 	.word	0x00003ab0


	//   ....[87]....
        /*0308*/ 	.word	0x00003b00


	//   ....[88]....
        /*030c*/ 	.word	0x00003b20


	//   ....[89]....
        /*0310*/ 	.word	0x00003b40


	//   ....[90]....
        /*0314*/ 	.word	0x00003b60


	//----- nvinfo : EIATTR_EXIT_INSTR_OFFSETS
	.align		4
.L_3503:
        /*0318*/ 	.byte	0x04, 0x1c
        /*031a*/ 	.short	(.L_3505 - .L_3504)


	//   ....[0]....
.L_3504:
        /*031c*/ 	.word	0x00003c20


	//   ....[1]....
        /*0320*/ 	.word	0x00004160


	//----- nvinfo : EIATTR_MAX_THREADS
	.align		4
.L_3505:
        /*0324*/ 	.byte	0x04, 0x05
        /*0326*/ 	.short	(.L_3507 - .L_3506)
.L_3506:
        /*0328*/ 	.word	0x00000020
        /*032c*/ 	.word	0x00000001
        /*0330*/ 	.word	0x00000001


	//----- nvinfo : EIATTR_CRS_STACK_SIZE
	.align		4
.L_3507:
        /*0334*/ 	.byte	0x04, 0x1e
        /*0336*/ 	.short	(.L_3509 - .L_3508)
.L_3508:
        /*0338*/ 	.word	0x00000000
.L_3509:


//--------------------- .nv.info._Z25selective_scan_bwd_kernelI32Selective_Scan_bwd_kernel_traitsILi32ELi4ELb0ELb0ELb0ELb0ELb1EN3c108BFloat16ENS1_7complexIfEEEEv12SSMParamsBwd --------------------------
	.section	.nv.info._Z25selective_scan_bwd_kernelI32Selective_Scan_bwd_kernel_traitsILi32ELi4ELb0ELb0ELb0ELb0ELb1EN3c108BFloat16ENS1_7complexIfEEEEv12SSMParamsBwd,"",@"SHT_CUDA_INFO"
	.sectionflags	@""
	.align	4


	//----- nvinfo : EIATTR_CUDA_API_VERSION
	.align		4
        /*0000*/ 	.byte	0x04, 0x37
        /*0002*/ 	.short	(.L_3511 - .L_3510)
.L_3510:
        /*0004*/ 	.word	0x00000082


	//----- nvinfo : EIATTR_SW2861232_WAR
	.align		4
.L_3511:
        /*0008*/ 	.byte	0x01, 0x35
	.zero		2


	//----- nvinfo : EIATTR_PARAM_CBANK
	.align		4
        /*000c*/ 	.byte	0x04, 0x0a
        /*000e*/ 	.short	(.L_3513 - .L_3512)
	.align		4
.L_3512:
        /*0010*/ 	.word	index@(.nv.constant0._Z25selective_scan_bwd_kernelI32Selective_Scan_bwd_kernel_traitsILi32ELi4ELb0ELb0ELb0ELb0ELb1EN3c108BFloat16ENS1_7complexIfEEEEv12SSMParamsBwd)
        /*0014*/ 	.short	0x0160
        /*0016*/ 	.short	0x01f0


	//----- nvinfo : EIATTR_CBANK_PARAM_SIZE
	.align		4
.L_3513:
        /*0018*/ 	.byte	0x03, 0x19
        /*001a*/ 	.short	0x01f0


	//----- nvinfo : EIATTR_KPARAM_INFO
	.align		4
        /*001c*/ 	.byte	0x04, 0x17
        /*001e*/ 	.short	(.L_3515 - .L_3514)
.L_3514:
        /*0020*/ 	.word	0x00000000
        /*0024*/ 	.short	0x0000
        /*0026*/ 	.short	0x0000
        /*0028*/ 	.byte	0x00, 0xf0, 0xc1, 0x07


	//----- nvinfo : EIATTR_MAXREG_COUNT
	.align		4
.L_3515:
        /*002c*/ 	.byte	0x03, 0x1b
        /*002e*/ 	.short	0x00ff


	//----- nvinfo : EIATTR_NUM_BARRIERS
	.align		4
        /*0030*/ 	.byte	0x02, 0x4c
        /*0032*/ 	.byte	0x01
	.zero		1


	//----- nvinfo : EIATTR_MERCURY_ISA_VERSION
	.align		4
        /*0034*/ 	.byte	0x03, 0x5f
        /*0036*/ 	.short	0x0000


	//----- nvinfo : EIATTR_COOP_GROUP_MASK_REGIDS
	.align		4
        /*0038*/ 	.byte	0x04, 0x29
        /*003a*/ 	.short	(.L_3517 - .L_3516)


	//   ....[0]....
.L_3516:
        /*003c*/ 	.word	0xffffffff


	//   ....[1]....
        /*0040*/ 	.word	0xffffffff


	//   ....[2]....
        /*0044*/ 	.word	0xffffffff


	//   ....[3]....
        /*0048*/ 	.word	0xffffffff


	//   ....[4]....
        /*004c*/ 	.word	0xffffffff


	//   ....[5]....
        /*0050*/ 	.word	0xffffffff


	//   ....[6]....
        /*0054*/ 	.word	0xffffffff


	//   ....[7]....
        /*0058*/ 	.word	0xffffffff


	//   ....[8]....
        /*005c*/ 	.word	0xffffffff


	//   ....[9]....
        /*0060*/ 	.word	0xffffffff


	//   ....[10]....
        /*0064*/ 	.word	0xffffffff


	//   ....[11]....
        /*0068*/ 	.word	0xffffffff


	//   ....[12]....
        /*006c*/ 	.word	0xffffffff


	//   ....[13]....
        /*0070*/ 	.word	0xffffffff


	//   ....[14]....
        /*0074*/ 	.word	0xffffffff


	//   ....[15]....
        /*0078*/ 	.word	0xffffffff


	//   ....[16]....
        /*007c*/ 	.word	0xffffffff


	//   ....[17]....
        /*0080*/ 	.word	0xffffffff


	//   ....[18]....
        /*0084*/ 	.word	0xffffffff


	//   ....[19]....
        /*0088*/ 	.word	0xffffffff


	//   ....[20]....
        /*008c*/ 	.word	0xffffffff


	//   ....[21]....
        /*0090*/ 	.word	0xffffffff


	//   ....[22]....
        /*0094*/ 	.word	0xffffffff


	//   ....[23]....
        /*0098*/ 	.word	0xffffffff


	//   ....[24]....
        /*009c*/ 	.word	0xffffffff


	//   ....[25]....
        /*00a0*/ 	.word	0xffffffff


	//   ....[26]....
        /*00a4*/ 	.word	0xffffffff


	//   ....[27]....
        /*00a8*/ 	.word	0xffffffff


	//   ....[28]....
        /*00ac*/ 	.word	0xffffffff


	//   ....[29]....
        /*00b0*/ 	.word	0xffffffff


	//   ....[30]....
        /*00b4*/ 	.word	0xffffffff


	//   ....[31]....
        /*00b8*/ 	.word	0xffffffff


	//   ....[32]....
        /*00bc*/ 	.word	0xffffffff


	//   ....[33]....
        /*00c0*/ 	.word	0xffffffff


	//   ....[34]....
        /*00c4*/ 	.word	0xffffffff


	//   ....[35]....
        /*00c8*/ 	.word	0xffffffff


	//   ....[36]....
        /*00cc*/ 	.word	0xffffffff


	//   ....[37]....
        /*00d0*/ 	.word	0xffffffff


	//   ....[38]....
        /*00d4*/ 	.word	0xffffffff


	//   ....[39]....
        /*00d8*/ 	.word	0xffffffff


	//   ....[40]....
        /*00dc*/ 	.word	0xffffffff


	//   ....[41]....
        /*00e0*/ 	.word	0xffffffff


	//   ....[42]....
        /*00e4*/ 	.word	0xffffffff


	//   ....[43]....
        /*00e8*/ 	.word	0xffffffff


	//   ....[44]....
        /*00ec*/ 	.word	0xffffffff


	//   ....[45]....
        /*00f0*/ 	.word	0xffffffff


	//   ....[46]....
        /*00f4*/ 	.word	0xffffffff


	//   ....[47]....
        /*00f8*/ 	.word	0xffffffff


	//   ....[48]....
        /*00fc*/ 	.word	0xffffffff


	//   ....[49]....
        /*0100*/ 	.word	0xffffffff


	//   ....[50]....
        /*0104*/ 	.word	0xffffffff


	//   ....[51]....
        /*0108*/ 	.word	0xffffffff


	//   ....[52]....
        /*010c*/ 	.word	0xffffffff


	//   ....[53]....
        /*0110*/ 	.word	0xffffffff


	//   ....[54]....
        /*0114*/ 	.word	0xffffffff


	//   ....[55]....
        /*0118*/ 	.word	0xffffffff


	//   ....[56]....
        /*011c*/ 	.word	0xffffffff


	//   ....[57]....
        /*0120*/ 	.word	0xffffffff


	//   ....[58]....
        /*0124*/ 	.word	0xffffffff


	//   ....[59]....
        /*0128*/ 	.word	0xffffffff


	//   ....[60]....
        /*012c*/ 	.word	0xffffffff


	//   ....[61]....
        /*0130*/ 	.word	0xffffffff


	//   ....[62]....
        /*0134*/ 	.word	0xffffffff


	//   ....[63]....
        /*0138*/ 	.word	0xffffffff


	//   ....[64]....
        /*013c*/ 	.word	0xffffffff


	//   ....[65]....
        /*0140*/ 	.word	0xffffffff


	//   ....[66]....
        /*0144*/ 	.word	0xffffffff


	//   ....[67]....
        /*0148*/ 	.word	0xffffffff


	//   ....[68]....
        /*014c*/ 	.word	0xffffffff


	//   ....[69]....
        /*0150*/ 	.word	0xffffffff


	//   ....[70]....
        /*0154*/ 	.word	0xffffffff


	//   ....[71]....
        /*0158*/ 	.word	0xffffffff


	//   ....[72]....
        /*015c*/ 	.word	0xffffffff


	//   ....[73]....
        /*0160*/ 	.word	0xffffffff


	//   ....[74]....
        /*0164*/ 	.word	0xffffffff


	//   ....[75]....
        /*0168*/ 	.word	0xffffffff


	//   ....[76]....
        /*016c*/ 	.word	0xffffffff


	//   ....[77]....
        /*0170*/ 	.word	0xffffffff


	//   ....[78]....
        /*0174*/ 	.word	0xffffffff


	//   ....[79]....
        /*0178*/ 	.word	0xffffffff


	//   ....[80]....
        /*017c*/ 	.word	0xffffffff


	//   ....[81]....
        /*0180*/ 	.word	0xffffffff


	//   ....[82]....
        /*0184*/ 	.word	0xffffffff


	//   ....[83]....
        /*0188*/ 	.word	0xffffffff


	//   ....[84]....
        /*018c*/ 	.word	0xffffffff


	//   ....[85]....
        /*0190*/ 	.word	0xffffffff


	//   ....[86]....
        /*0194*/ 	.word	0xffffffff


	//   ....[87]....
        /*0198*/ 	.word	0xffffffff


	//   ....[88]....
        /*019c*/ 	.word	0xffffffff


	//   ....[89]....
        /*01a0*/ 	.word	0xffffffff


	//   ....[90]....
        /*01a4*/ 	.word	0xffffffff


	//   ....[91]....
        /*01a8*/ 	.word	0xffffffff


	//   ....[92]....
        /*01ac*/ 	.word	0xffffffff


	//   ....[93]....
        /*01b0*/ 	.word	0xffffffff


	//   ....[94]....
        /*01b4*/ 	.word	0xffffffff


	//----- nvinfo : EIATTR_COOP_GROUP_INSTR_OFFSETS
	.align		4
.L_3517:
        /*01b8*/ 	.byte	0x04, 0x28
        /*01ba*/ 	.short	(.L_3519 - .L_3518)


	//   ....[0]....
.L_3518:
        /*01bc*/ 	.word	0x000007c0


	//   ....[1]....
        /*01c0*/ 	.word	0x00000910


	//   ....[2]....
        /*01c4*/ 	.word	0x00000bc0


	//   ....[3]....
        /*01c8*/ 	.word	0x00000e00


	//   ....[4]....
        /*01cc*/ 	.word	0x00000fa0


	//   ....[5]....
        /*01d0*/ 	.word	0x000012a0


	//   ....[6]....
        /*01d4*/ 	.word	0x00001700


	//   ....[7]....
        /*01d8*/ 	.word	0x000022e0


	//   ....[8]....
        /*01dc*/ 	.word	0x00002320


	//   ....[9]....
        /*01e0*/ 	.word	0x00002360


	//   ....[10]....
        /*01e4*/ 	.word	0x000023a0


	//   ....[11]....
        /*01e8*/ 	.word	0x000023b0


	//   ....[12]....
        /*01ec*/ 	.word	0x000023c0


	//   ....[13]....
        /*01f0*/ 	.word	0x00002480


	//   ....[14]....
        /*01f4*/ 	.word	0x000024a0


	//   ....[15]....
        /*01f8*/ 	.word	0x000024b0


	//   ....[16]....
        /*01fc*/ 	.word	0x000024c0


	//   ....[17]....
        /*0200*/ 	.word	0x00002580


	//   ....[18]....
        /*0204*/ 	.word	0x000025b0


	//   ....[19]....
        /*0208*/ 	.word	0x000025e0


	//   ....[20]....
        /*020c*/ 	.word	0x00002600


	//   ....[21]....
        /*0210*/ 	.word	0x000026c0


	//   ....[22]....
        /*0214*/ 	.word	0x00002700


	//   ....[23]....
        /*0218*/ 	.word	0x00002740


	//   ....[24]....
        /*021c*/ 	.word	0x00002770


	//   ....[25]....
        /*0220*/ 	.word	0x000028d0


	//   ....[26]....
        /*0224*/ 	.word	0x00002910


	//   ....[27]....
        /*0228*/ 	.word	0x00002940


	//   ....[28]....
        /*022c*/ 	.word	0x00002970


	//   ....[29]....
        /*0230*/ 	.word	0x00002aa0


	//   ....[30]....
        /*0234*/ 	.word	0x00002b20


	//   ....[31]....
        /*0238*/ 	.word	0x00002b70


	//   ....[32]....
        /*023c*/ 	.word	0x00002b90


	//   ....[33]....
        /*0240*/ 	.word	0x00002ba0


	//   ....[34]....
        /*0244*/ 	.word	0x00002bb0


	//   ....[35]....
        /*0248*/ 	.word	0x00002bc0


	//   ....[36]....
        /*024c*/ 	.word	0x00002bd0


	//   ....[37]....
        /*0250*/ 	.word	0x00002cb0


	//   ....[38]....
        /*0254*/ 	.word	0x00002cd0


	//   ....[39]....
        /*0258*/ 	.word	0x00002ce0


	//   ....[40]....
        /*025c*/ 	.word	0x00002cf0


	//   ....[41]....
        /*0260*/ 	.word	0x00002dd0


	//   ....[42]....
        /*0264*/ 	.word	0x00002df0


	//   ....[43]....
        /*0268*/ 	.word	0x00002e00


	//   ....[44]....
        /*026c*/ 	.word	0x00002e10


	//   ....[45]....
        /*0270*/ 	.word	0x00002ef0


	//   ....[46]....
        /*0274*/ 	.word	0x00002f10


	//   ....[47]....
        /*0278*/ 	.word	0x00002f20


	//   ....[48]....
        /*027c*/ 	.word	0x00002f30


	//   ....[49]....
        /*0280*/ 	.word	0x00003010


	//   ....[50]....
        /*0284*/ 	.word	0x00003030


	//   ....[51]....
        /*0288*/ 	.word	0x00003040


	//   ....[52]....
        /*028c*/ 	.word	0x00003050


	//   ....[53]....
        /*0290*/ 	.word	0x00003130


	//   ....[54]....
        /*0294*/ 	.word	0x00003160


	//   ....[55]....
        /*0298*/ 	.word	0x00003170


	//   ....[56]....
        /*029c*/ 	.word	0x00003180


	//   ....[57]....
        /*02a0*/ 	.word	0x00003190


	//   ....[58]....
        /*02a4*/ 	.word	0x000031a0


	//   ....[59]....
        /*02a8*/ 	.word	0x000031b0


	//   ....[60]....
        /*02ac*/ 	.word	0x000031d0


	//   ....[61]....
        /*02b0*/ 	.word	0x000031f0


	//   ....[62]....
        /*02b4*/ 	.word	0x00003210


	//   ....[63]....
        /*02b8*/ 	.word	0x00003740


	//   ....[64]....
        /*02bc*/ 	.word	0x000038b0


	//   ....[65]....
        /*02c0*/ 	.word	0x000038f0


	//   ....[66]....
        /*02c4*/ 	.word	0x00003920


	//   ....[67]....
        /*02c8*/ 	.word	0x00003950


	//   ....[68]....
        /*02cc*/ 	.word	0x00003990


	//   ....[69]....
        /*02d0*/ 	.word	0x000039b0


	//   ....[70]....
        /*02d4*/ 	.word	0x000039d0


	//   ....[71]....
        /*02d8*/ 	.word	0x000039f0


	//   ....[72]....
        /*02dc*/ 	.word	0x00003a20


	//   ....[73]....
        /*02e0*/ 	.word	0x00003a40


	//   ....[74]....
        /*02e4*/ 	.word	0x00003a60


	//   ....[75]....
        /*02e8*/ 	.word	0x00003a80


	//   ....[76]....
        /*02ec*/ 	.word	0x00003ac0


	//   ....[77]....
        /*02f0*/ 	.word	0x00003af0


	//   ....[78]....
        /*02f4*/ 	.word	0x00003b20


	//   ....[79]....
        /*02f8*/ 	.word	0x00003be0


	//   ....[80]....
        /*02fc*/ 	.word	0x00003c10


	//   ....[81]....
        /*0300*/ 	.word	0x00003c50


	//   ....[82]....
        /*0304*/ 	.word	0x00003c80


	//   ....[83]....
        /*0308*/ 	.word	0x000041b0


	//   ....[84]....
        /*030c*/ 	.word	0x00004450


	//   ....[85]....
        /*0310*/ 	.word	0x000047e0


	//   ....[86]....
        /*0314*/ 	.word	0x00004830


	//   ....[87]....
        /*0318*/ 	.word	0x00004860


	//   ....[88]....
        /*031c*/ 	.word	0x00004880


	//   ....[89]....
        /*0320*/ 	.word	0x000048a0


	//   ....[90]....
        /*0324*/ 	.word	0x00004950


	//   ....[91]....
        /*0328*/ 	.word	0x000049a0


	//   ....[92]....
        /*032c*/ 	.word	0x000049c0


	//   ....[93]....
        /*0330*/ 	.word	0x000049e0


	//   ....[94]....
        /*0334*/ 	.word	0x00004a00


	//----- nvinfo : EIATTR_EXIT_INSTR_OFFSETS
	.align		4
.L_3519:
        /*0338*/ 	.byte	0x04, 0x1c
        /*033a*/ 	.short	(.L_3521 - .L_3520)


	//   ....[0]....
.L_3520:
        /*033c*/ 	.word	0x00004ac0


	//   ....[1]....
        /*0340*/ 	.word	0x00005000


	//----- nvinfo : EIATTR_MAX_THREADS
	.align		4
.L_3521:
        /*0344*/ 	.byte	0x04, 0x05
        /*0346*/ 	.short	(.L_3523 - .L_3522)
.L_3522:
        /*0348*/ 	.word	0x00000020
        /*034c*/ 	.word	0x00000001
        /*0350*/ 	.word	0x00000001


	//----- nvinfo : EIATTR_CRS_STACK_SIZE
	.align		4
.L_3523:
        /*0354*/ 	.byte	0x04, 0x1e
        /*0356*/ 	.short	(.L_3525 - .L_3524)
.L_3524:
        /*0358*/ 	.word	0x00000000
.L_3525:


//--------------------- .nv.info._Z25selective_scan_bwd_kernelI32Selective_Scan_bwd_kernel_traitsILi32ELi4ELb0ELb0ELb0ELb1ELb0EN3c108BFloat16ENS1_7complexIfEEEEv12SSMParamsBwd --------------------------
	.section	.nv.info._Z25selective_scan_bwd_kernelI32Selective_Scan_bwd_kernel_traitsILi32ELi4ELb0ELb0ELb0ELb1ELb0EN3c108BFloat16ENS1_7complexIfEEEEv12SSMParamsBwd,"",@"SHT_CUDA_INFO"
	.sectionflags	@""
	.align	4


	//----- nvinfo : EIATTR_CUDA_API_VERSION
	.align		4
        /*0000*/ 	.byte	0x04, 0x37
        /*0002*/ 	.short	(.L_3527 - .L_3526)
.L_3526:
        /*0004*/ 	.word	0x00000082


	//----- nvinfo : EIATTR_SW2861232_WAR
	.align		4
.L_3527:
        /*0008*/ 	.byte	0x01, 0x35
	.zero		2


	//----- nvinfo : EIATTR_PARAM_CBANK
	.align		4
        /*000c*/ 	.byte	0x04, 0x0a
        /*000e*/ 	.short	(.L_3529 - .L_3528)
	.align		4
.L_3528:
        /*0010*/ 	.word	index@(.nv.constant0._Z25selective_scan_bwd_kernelI32Selective_Scan_bwd_kernel_traitsILi32ELi4ELb0ELb0ELb0ELb1ELb0EN3c108BFloat16ENS1_7complexIfEEEEv12SSMParamsBwd)
        /*0014*/ 	.short	0x0160
        /*0016*/ 	.short	0x01f0


	//----- nvinfo : EIATTR_CBANK_PARAM_SIZE
	.align		4
.L_3529:
        /*0018*/ 	.byte	0x03, 0x19
        /*001a*/ 	.short	0x01f0


	//----- nvinfo : EIATTR_KPARAM_INFO
	.align		4
        /*001c*/ 	.byte	0x04, 0x17
        /*001e*/ 	.short	(.L_3531 - .L_3530)
.L_3530:
        /*0020*/ 	.word	0x00000000
        /*0024*/ 	.short	0x0000
        /*0026*/ 	.short	0x0000
        /*0028*/ 	.byte	0x00, 0xf0, 0xc1, 0x07


	//----- nvinfo : EIATTR_MAXREG_COUNT
	.align		4
.L_3531:
        /*002c*/ 	.byte	0x03, 0x1b
        /*002e*/ 	.short	0x00ff


	//----- nvinfo : EIATTR_NUM_BARRIERS
	.align		4
        /*0030*/ 	.byte	0x02, 0x4c
        /*0032*/ 	.byte	0x01
	.zero		1


	//----- nvinfo : EIATTR_MERCURY_ISA_VERSION
	.align		4
        /*0034*/ 	.byte	0x03, 0x5f
        /*0036*/ 	.short	0x0000


	//----- nvinfo : EIATTR_COOP_GROUP_MASK_REGIDS
	.align		4
        /*0038*/ 	.byte	0x04, 0x29
        /*003a*/ 	.short	(.L_3533 - .L_3532)


	//   ....[0]....
.L_3532:
        /*003c*/ 	.word	0xffffffff


	//   ....[1]....
        /*0040*/ 	.word	0xffffffff


	//   ....[2]....
        /*0044*/ 	.word	0xffffffff


	//   ....[3]....
        /*0048*/ 	.word	0xffffffff


	//   ....[4]....
        /*004c*/ 	.word	0xffffffff


	//   ....[5]....
        /*0050*/ 	.word	0xffffffff


	//   ....[6]....
        /*0054*/ 	.word	0xffffffff


	//   ....[7]....
        /*0058*/ 	.word	0xffffffff


	//   ....[8]....
        /*005c*/ 	.word	0xffffffff


	//   ....[9]....
        /*0060*/ 	.word	0xffffffff


	//   ....[10]....
        /*0064*/ 	.word	0xffffffff


	//   ....[11]....
        /*0068*/ 	.word	0xffffffff


	//   ....[12]....
        /*006c*/ 	.word	0xffffffff


	//   ....[13]....
        /*0070*/ 	.word	0xffffffff


	//   ....[14]....
        /*0074*/ 	.word	0xffffffff


	//   ....[15]....
        /*0078*/ 	.word	0xffffffff


	//   ....[16]....
        /*007c*/ 	.word	0xffffffff


	//   ....[17]....
        /*0080*/ 	.word	0xffffffff


	//   ....[18]....
        /*0084*/ 	.word	0xffffffff


	//   ....[19]....
        /*0088*/ 	.word	0xffffffff


	//   ....[20]....
        /*008c*/ 	.word	0xffffffff


	//   ....[21]....
        /*0090*/ 	.word	0xffffffff


	//   ....[22]....
        /*0094*/ 	.word	0xffffffff


	//   ....[23]....
        /*0098*/ 	.word	0xffffffff


	//   ....[24]....
        /*009c*/ 	.word	0xffffffff


	//   ....[25]....
        /*00a0*/ 	.word	0xffffffff


	//   ....[26]....
        /*00a4*/ 	.word	0xffffffff


	//   ....[27]....
        /*00a8*/ 	.word	0xffffffff


	//   ....[28]....
        /*00ac*/ 	.word	0xffffffff


	//   ....[29]....
        /*00b0*/ 	.word	0xffffffff


	//   ....[30]....
        /*00b4*/ 	.word	0xffffffff


	//   ....[31]....
        /*00b8*/ 	.word	0xffffffff


	//   ....[32]....
        /*00bc*/ 	.word	0xffffffff


	//   ....[33]....
        /*00c0*/ 	.word	0xffffffff


	//   ....[34]....
        /*00c4*/ 	.word	0xffffffff


	//   ....[35]....
        /*00c8*/ 	.word	0xffffffff


	//   ....[36]....
        /*00cc*/ 	.word	0xffffffff


	//   ....[37]....
        /*00d0*/ 	.word	0xffffffff


	//   ....[38]....
        /*00d4*/ 	.word	0xffffffff


	//   ....[39]....
        /*00d8*/ 	.word	0xffffffff


	//   ....[40]....
        /*00dc*/ 	.word	0xffffffff


	//   ....[41]....
        /*00e0*/ 	.word	0xffffffff


	//   ....[42]....
        /*00e4*/ 	.word	0xffffffff


	//   ....[43]....
        /*00e8*/ 	.word	0xffffffff


	//   ....[44]....
        /*00ec*/ 	.word	0xffffffff


	//   ....[45]....
        /*00f0*/ 	.word	0xffffffff


	//   ....[46]....
        /*00f4*/ 	.word	0xffffffff


	//   ....[47]....
        /*00f8*/ 	.word	0xffffffff


	//   ....[48]....
        /*00fc*/ 	.word	0xffffffff


	//   ....[49]....
        /*0100*/ 	.word	0xffffffff


	//   ....[50]....
        /*0104*/ 	.word	0xffffffff


	//   ....[51]....
        /*0108*/ 	.word	0xffffffff


	//   ....[52]....
        /*010c*/ 	.word	0xffffffff


	//   ....[53]....
        /*0110*/ 	.word	0xffffffff


	//   ....[54]....
        /*0114*/ 	.word	0xffffffff


	//   ....[55]....
        /*0118*/ 	.word	0xffffffff


	//   ....[56]....
        /*011c*/ 	.word	0xffffffff


	//   ....[57]....
        /*0120*/ 	.word	0xffffffff


	//   ....[58]....
        /*0124*/ 	.word	0xffffffff


	//   ....[59]....
        /*0128*/ 	.word	0xffffffff


	//   ....[60]....
        /*012c*/ 	.word	0xffffffff


	//   ....[61]....
        /*0130*/ 	.word	0xffffffff


	//   ....[62]....
        /*0134*/ 	.word	0xffffffff


	//   ....[63]....
        /*0138*/ 	.word	0xffffffff


	//   ....[64]....
        /*013c*/ 	.word	0xffffffff


	//   ....[65]....
        /*0140*/ 	.word	0xffffffff


	//   ....[66]....
        /*0144*/ 	.word	0xffffffff


	//   ....[67]....
        /*0148*/ 	.word	0xffffffff


	//   ....[68]....
        /*014c*/ 	.word	0xffffffff


	//   ....[69]....
        /*0150*/ 	.word	0xffffffff


	//   ....[70]....
        /*0154*/ 	.word	0xffffffff


	//   ....[71]....
        /*0158*/ 	.word	0xffffffff


	//   ....[72]....
        /*015c*/ 	.word	0xffffffff


	//   ....[73]....
        /*0160*/ 	.word	0xffffffff


	//   ....[74]....
        /*0164*/ 	.word	0xffffffff


	//   ....[75]....
        /*0168*/ 	.word	0xffffffff


	//   ....[76]....
        /*016c*/ 	.word	0xffffffff


	//   ....[77]....
        /*0170*/ 	.word	0xffffffff


	//   ....[78]....
        /*0174*/ 	.word	0xffffffff


	//   ....[79]....
        /*0178*/ 	.word	0xffffffff


	//   ....[80]....
        /*017c*/ 	.word	0xffffffff


	//   ....[81]....
        /*0180*/ 	.word	0xffffffff


	//   ....[82]....
        /*0184*/ 	.word	0xffffffff


	//   ....[83]....
        /*0188*/ 	.word	0xffffffff


	//   ....[84]....
        /*018c*/ 	.word	0xffffffff


	//   ....[85]....
        /*0190*/ 	.word	0xffffffff


	//   ....[86]....
        /*0194*/ 	.word	0xffffffff


	//   ....[87]....
        /*0198*/ 	.word	0xffffffff


	//   ....[88]....
        /*019c*/ 	.word	0xffffffff


	//   ....[89]....
        /*01a0*/ 	.word	0xffffffff


	//   ....[90]....
        /*01a4*/ 	.word	0xffffffff


	//   ....[91]....
        /*01a8*/ 	.word	0xffffffff


	//----- nvinfo : EIATTR_COOP_GROUP_INSTR_OFFSETS
	.align		4
.L_3533:
        /*01ac*/ 	.byte	0x04, 0x28
        /*01ae*/ 	.short	(.L_3535 - .L_3534)


	//   ....[0]....
.L_3534:
        /*01b0*/ 	.word	0x000007c0


	//   ....[1]....
        /*01b4*/ 	.word	0x000008d0


	//   ....[2]....
        /*01b8*/ 	.word	0x00000a50


	//   ....[3]....
        /*01bc*/ 	.word	0x00001cf0


	//   ....[4]....
        /*01c0*/ 	.word	0x00001d30


	//   ....[5]....
        /*01c4*/ 	.word	0x00001d50


	//   ....[6]....
        /*01c8*/ 	.word	0x00001d60


	//   ....[7]....
        /*01cc*/ 	.word	0x00001d70


	//   ....[8]....
        /*01d0*/ 	.word	0x00001d80


	//   ....[9]....
        /*01d4*/ 	.word	0x00001e50


	//   ....[10]....
        /*01d8*/ 	.word	0x00001e60


	//   ....[11]....
        /*01dc*/ 	.word	0x00001e70


	//   ....[12]....
        /*01e0*/ 	.word	0x00001e80


	//   ....[13]....
        /*01e4*/ 	.word	0x00001f40


	//   ....[14]....
        /*01e8*/ 	.word	0x00001f70


	//   ....[15]....
        /*01ec*/ 	.word	0x00001fa0


	//   ....[16]....
        /*01f0*/ 	.word	0x00001fc0


	//   ....[17]....
        /*01f4*/ 	.word	0x00002080


	//   ....[18]....
        /*01f8*/ 	.word	0x000020c0


	//   ....[19]....
        /*01fc*/ 	.word	0x000020f0


	//   ....[20]....
        /*0200*/ 	.word	0x00002120


	//   ....[21]....
        /*0204*/ 	.word	0x00002260


	//   ....[22]....
        /*0208*/ 	.word	0x000022a0


	//   ....[23]....
        /*020c*/ 	.word	0x000022e0


	//   ....[24]....
        /*0210*/ 	.word	0x00002320


	//   ....[25]....
        /*0214*/ 	.word	0x000024d0


	//   ....[26]....
        /*0218*/ 	.word	0x00002510


	//   ....[27]....
        /*021c*/ 	.word	0x00002540


	//   ....[28]....
        /*0220*/ 	.word	0x00002560


	//   ....[29]....
        /*0224*/ 	.word	0x00002570


	//   ....[30]....
        /*0228*/ 	.word	0x00002580


	//   ....[31]....
        /*022c*/ 	.word	0x00002590


	//   ....[32]....
        /*0230*/ 	.word	0x000025a0


	//   ....[33]....
        /*0234*/ 	.word	0x00002680


	//   ....[34]....
        /*0238*/ 	.word	0x000026b0


	//   ....[35]....
        /*023c*/ 	.word	0x000026e0


	//   ....[36]....
        /*0240*/ 	.word	0x000026f0


	//   ....[37]....
        /*0244*/ 	.word	0x000027d0


	//   ....[38]....
        /*0248*/ 	.word	0x000027f0


	//   ....[39]....
        /*024c*/ 	.word	0x00002800


	//   ....[40]....
        /*0250*/ 	.word	0x00002810


	//   ....[41]....
        /*0254*/ 	.word	0x000028f0


	//   ....[42]....
        /*0258*/ 	.word	0x00002910


	//   ....[43]....
        /*025c*/ 	.word	0x00002920


	//   ....[44]....
        /*0260*/ 	.word	0x00002930


	//   ....[45]....
        /*0264*/ 	.word	0x00002a10


	//   ....[46]....
        /*0268*/ 	.word	0x00002a30


	//   ....[47]....
        /*026c*/ 	.word	0x00002a40


	//   ....[48]....
        /*0270*/ 	.word	0x00002a50


	//   ....[49]....
        /*0274*/ 	.word	0x00002b30


	//   ....[50]....
        /*0278*/ 	.word	0x00002b60


	//   ....[51]....
        /*027c*/ 	.word	0x00002b70


	//   ....[52]....
        /*0280*/ 	.word	0x00002b80


	//   ....[53]....
        /*0284*/ 	.word	0x00002b90


	//   ....[54]....
        /*0288*/ 	.word	0x00002ba0


	//   ....[55]....
        /*028c*/ 	.word	0x00002bb0


	//   ....[56]....
        /*0290*/ 	.word	0x00002bd0


	//   ....[57]....
        /*0294*/ 	.word	0x00002bf0


	//   ....[58]....
        /*0298*/ 	.word	0x00002c10


	//   ....[59]....
        /*029c*/ 	.word	0x00003190


	//   ....[60]....
        /*02a0*/ 	.word	0x000032b0


	//   ....[61]....
        /*02a4*/ 	.word	0x000032f0


	//   ....[62]....
        /*02a8*/ 	.word	0x00003320


	//   ....[63]....
        /*02ac*/ 	.word	0x00003350


	//   ....[64]....
        /*02b0*/ 	.word	0x00003380


	//   ....[65]....
        /*02b4*/ 	.word	0x000033a0


	//   ....[66]....
        /*02b8*/ 	.word	0x000033c0


	//   ....[67]....
        /*02bc*/ 	.word	0x000033e0


	//   ....[68]....
        /*02c0*/ 	.word	0x00003410


	//   ....[69]....
        /*02c4*/ 	.word	0x00003430


	//   ....[70]....
        /*02c8*/ 	.word	0x00003450


	//   ....[71]....
        /*02cc*/ 	.word	0x00003470


	//   ....[72]....
        /*02d0*/ 	.word	0x000034b0


	//   ....[73]....
        /*02d4*/ 	.word	0x000034e0


	//   ....[74]....
        /*02d8*/ 	.word	0x00003510


	//   ....[75]....
        /*02dc*/ 	.word	0x000035d0


	//   ....[76]....
        /*02e0*/ 	.word	0x00003600


	//   ....[77]....
        /*02e4*/ 	.word	0x00003640


	//   ....[78]....
        /*02e8*/ 	.word	0x00003670


	//   ....[79]....
        /*02ec*/ 	.word	0x00003c00


	//   ....[80]....
        /*02f0*/ 	.word	0x00003c40


	//   ....[81]....
        /*02f4*/ 	.word	0x000041d0


	//   ....[82]....
        /*02f8*/ 	.word	0x00004540


	//   ....[83]....
        /*02fc*/ 	.word	0x00004590


	//   ....[84]....
        /*0300*/ 	.word	0x000045c0


	//   ....[85]....
        /*0304*/ 	.word	0x000045e0


	//   ....[86]....
        /*0308*/ 	.word	0x00004600


	//   ....[87]....
        /*030c*/ 	.word	0x000046b0


	//   ....[88]....
        /*0310*/ 	.word	0x00004700


	//   ....[89]....
        /*0314*/ 	.word	0x00004720


	//   ....[90]....
        /*0318*/ 	.word	0x00004740


	//   ....[91]....
        /*031c*/ 	.word	0x00004760


	//----- nvinfo : EIATTR_EXIT_INSTR_OFFSETS
	.align		4
.L_3535:
        /*0320*/ 	.byte	0x04, 0x1c
        /*0322*/ 	.short	(.L_3537 - .L_3536)


	//   ....[0]....
.L_3536:
        /*0324*/ 	.word	0x00004820


	//   ....[1]....
        /*0328*/ 	.word	0x00004d60


	//----- nvinfo : EIATTR_MAX_THREADS
	.align		4
.L_3537:
        /*032c*/ 	.byte	0x04, 0x05
        /*032e*/ 	.short	(.L_3539 - .L_3538)
.L_3538:
        /*0330*/ 	.word	0x00000020
        /*0334*/ 	.word	0x00000001
        /*0338*/ 	.word	0x00000001


	//----- nvinfo : EIATTR_CRS_STACK_SIZE
	.align		4
.L_3539:
        /*033c*/ 	.byte	0x04, 0x1e
        /*033e*/ 	.short	(.L_3541 - .L_3540)
.L_3540:
        /*0340*/ 	.word	0x00000000
.L_3541:


//--------------------- .nv.info._Z25selective_scan_bwd_kernelI32Selective_Scan_bwd_kernel_traitsILi32ELi4ELb0ELb0ELb0ELb1ELb1EN3c108BFloat16ENS1_7complexIfEEEEv12SSMParamsBwd --------------------------
	.section	.nv.info._Z25selective_scan_bwd_kernelI32Selective_Scan_bwd_kernel_traitsILi32ELi4ELb0ELb0ELb0ELb1ELb1EN3c108BFloat16ENS1_7complexIfEEEEv12SSMParamsBwd,"",@"SHT_CUDA_INFO"
	.sectionflags	@""
	.align	4


	//----- nvinfo : EIATTR_CUDA_API_VERSION
	.align		4
        /*0000*/ 	.byte	0x04, 0x37
        /*0002*/ 	.short	(.L_3543 - .L_3542)
.L_3542:
        /*0004*/ 	.word	0x00000082


	//----- nvinfo : EIATTR_SW2861232_WAR
	.align		4
.L_3543:
        /*0008*/ 	.byte	0x01, 0x35
	.zero		2


	//----- nvinfo : EIATTR_PARAM_CBANK
	.align		4
        /*000c*/ 	.byte	0x04, 0x0a
        /*000e*/ 	.short	(.L_3545 - .L_3544)
	.align		4
.L_3544:
        /*0010*/ 	.word	index@(.nv.constant0._Z25selective_scan_bwd_kernelI32Selective_Scan_bwd_kernel_traitsILi32ELi4ELb0ELb0ELb0ELb1ELb1EN3c108BFloat16ENS1_7complexIfEEEEv12SSMParamsBwd)
        /*0014*/ 	.short	0x0160
        /*0016*/ 	.short	0x01f0


	//----- nvinfo : EIATTR_CBANK_PARAM_SIZE
	.align		4
.L_3545:
        /*0018*/ 	.byte	0x03, 0x19
        /*001a*/ 	.short	0x01f0


	//----- nvinfo : EIATTR_KPARAM_INFO
	.align		4
        /*001c*/ 	.byte	0x04, 0x17
        /*001e*/ 	.short	(.L_3547 - .L_3546)
.L_3546:
        /*0020*/ 	.word	0x00000000
        /*0024*/ 	.short	0x0000
        /*0026*/ 	.short	0x0000
        /*0028*/ 	.byte	0x00, 0xf0, 0xc1, 0x07


	//----- nvinfo : EIATTR_MAXREG_COUNT
	.align		4
.L_3547:
        /*002c*/ 	.byte	0x03, 0x1b
        /*002e*/ 	.short	0x00ff


	//----- nvinfo : EIATTR_NUM_BARRIERS
	.align		4
        /*0030*/ 	.byte	0x02, 0x4c
        /*0032*/ 	.byte	0x01
	.zero		1


	//----- nvinfo : EIATTR_MERCURY_ISA_VERSION
	.align		4
        /*0034*/ 	.byte	0x03, 0x5f
        /*0036*/ 	.short	0x0000


	//----- nvinfo : EIATTR_COOP_GROUP_MASK_REGIDS
	.align		4
        /*0038*/ 	.byte	0x04, 0x29
        /*003a*/ 	.short	(.L_3549 - .L_3548)


	//   ....[0]....
.L_3548:
        /*003c*/ 	.word	0xffffffff


	//   ....[1]....
        /*0040*/ 	.word	0xffffffff


	//   ....[2]....
        /*0044*/ 	.word	0xffffffff


	//   ....[3]....
        /*0048*/ 	.word	0xffffffff


	//   ....[4]....
        /*004c*/ 	.word	0xffffffff


	//   ....[5]....
        /*0050*/ 	.word	0xffffffff


	//   ....[6]....
        /*0054*/ 	.word	0xffffffff


	//   ....[7]....
        /*0058*/ 	.word	0xffffffff


	//   ....[8]....
        /*005c*/ 	.word	0xffffffff


	//   ....[9]....
        /*0060*/ 	.word	0xffffffff


	//   ....[10]....
        /*0064*/ 	.word	0xffffffff


	//   ....[11]....
        /*0068*/ 	.word	0xffffffff


	//   ....[12]....
        /*006c*/ 	.word	0xffffffff


	//   ....[13]....
        /*0070*/ 	.word	0xffffffff


	//   ....[14]....
        /*0074*/ 	.word	0xffffffff


	//   ....[15]....
        /*0078*/ 	.word	0xffffffff


	//   ....[16]....
        /*007c*/ 	.word	0xffffffff


	//   ....[17]....
        /*0080*/ 	.word	0xffffffff


	//   ....[18]....
        /*0084*/ 	.word	0xffffffff


	//   ....[19]....
        /*0088*/ 	.word	0xffffffff


	//   ....[20]....
        /*008c*/ 	.word	0xffffffff


	//   ....[21]....
        /*0090*/ 	.word	0xffffffff


	//   ....[22]....
        /*0094*/ 	.word	0xffffffff


	//   ....[23]....
        /*0098*/ 	.word	0xffffffff


	//   ....[24]....
        /*009c*/ 	.word	0xffffffff


	//   ....[25]....
        /*00a0*/ 	.word	0xffffffff


	//   ....[26]....
        /*00a4*/ 	.word	0xffffffff


	//   ....[27]....
        /*00a8*/ 	.word	0xffffffff


	//   ....[28]....
        /*00ac*/ 	.word	0xffffffff


	//   ....[29]....
        /*00b0*/ 	.word	0xffffffff


	//   ....[30]....
        /*00b4*/ 	.word	0xffffffff


	//   ....[31]....
        /*00b8*/ 	.word	0xffffffff


	//   ....[32]....
        /*00bc*/ 	.word	0xffffffff


	//   ....[33]....
        /*00c0*/ 	.word	0xffffffff


	//   ....[34]....
        /*00c4*/ 	.word	0xffffffff


	//   ....[35]....
        /*00c8*/ 	.word	0xffffffff


	//   ....[36]....
        /*00cc*/ 	.word	0xffffffff


	//   ....[37]....
        /*00d0*/ 	.word	0xffffffff


	//   ....[38]....
        /*00d4*/ 	.word	0xffffffff


	//   ....[39]....
        /*00d8*/ 	.word	0xffffffff


	//   ....[40]....
        /*00dc*/ 	.word	0xffffffff


	//   ....[41]....
        /*00e0*/ 	.word	0xffffffff


	//   ....[42]....
        /*00e4*/ 	.word	0xffffffff


	//   ....[43]....
        /*00e8*/ 	.word	0xffffffff


	//   ....[44]....
        /*00ec*/ 	.word	0xffffffff


	//   ....[45]....
        /*00f0*/ 	.word	0xffffffff


	//   ....[46]....
        /*00f4*/ 	.word	0xffffffff


	//   ....[47]....
        /*00f8*/ 	.word	0xffffffff


	//   ....[48]....
        /*00fc*/ 	.word	0xffffffff


	//   ....[49]....
        /*0100*/ 	.word	0xffffffff


	//   ....[50]....
        /*0104*/ 	.word	0xffffffff


	//   ....[51]....
        /*0108*/ 	.word	0xffffffff


	//   ....[52]....
        /*010c*/ 	.word	0xffffffff


	//   ....[53]....
        /*0110*/ 	.word	0xffffffff


	//   ....[54]....
        /*0114*/ 	.word	0xffffffff


	//   ....[55]....
        /*0118*/ 	.word	0xffffffff


	//   ....[56]....
        /*011c*/ 	.word	0xffffffff


	//   ....[57]....
        /*0120*/ 	.word	0xffffffff


	//   ....[58]....
        /*0124*/ 	.word	0xffffffff


	//   ....[59]....
        /*0128*/ 	.word	0xffffffff


	//   ....[60]....
        /*012c*/ 	.word	0xffffffff


	//   ....[61]....
        /*0130*/ 	.word	0xffffffff


	//   ....[62]....
        /*0134*/ 	.word	0xffffffff


	//   ....[63]....
        /*0138*/ 	.word	0xffffffff


	//   ....[64]....
        /*013c*/ 	.word	0xffffffff


	//   ....[65]....
        /*0140*/ 	.word	0xffffffff


	//   ....[66]....
        /*0144*/ 	.word	0xffffffff


	//   ....[67]....
        /*0148*/ 	.word	0xffffffff


	//   ....[68]....
        /*014c*/ 	.word	0xffffffff


	//   ....[69]....
        /*0150*/ 	.word	0xffffffff


	//   ....[70]....
        /*0154*/ 	.word	0xffffffff


	//   ....[71]....
        /*0158*/ 	.word	0xffffffff


	//   ....[72]....
        /*015c*/ 	.word	0xffffffff


	//   ....[73]....
        /*0160*/ 	.word	0xffffffff


	//   ....[74]....
        /*0164*/ 	.word	0xffffffff


	//   ....[75]....
        /*0168*/ 	.word	0xffffffff


	//   ....[76]....
        /*016c*/ 	.word	0xffffffff


	//   ....[77]....
        /*0170*/ 	.word	0xffffffff


	//   ....[78]....
        /*0174*/ 	.word	0xffffffff


	//   ....[79]....
        /*0178*/ 	.word	0xffffffff


	//   ....[80]....
        /*017c*/ 	.word	0xffffffff


	//   ....[81]....
        /*0180*/ 	.word	0xffffffff


	//   ....[82]....
        /*0184*/ 	.word	0xffffffff


	//   ....[83]....
        /*0188*/ 	.word	0xffffffff


	//   ....[84]....
        /*018c*/ 	.word	0xffffffff


	//   ....[85]....
        /*0190*/ 	.word	0xffffffff


	//   ....[86]....
        /*0194*/ 	.word	0xffffffff


	//   ....[87]....
        /*0198*/ 	.word	0xffffffff


	//   ....[88]....
        /*019c*/ 	.word	0xffffffff


	//   ....[89]....
        /*01a0*/ 	.word	0xffffffff


	//   ....[90]....
        /*01a4*/ 	.word	0xffffffff


	//   ....[91]....
        /*01a8*/ 	.word	0xffffffff


	//   ....[92]....
        /*01ac*/ 	.word	0xffffffff


	//   ....[93]....
        /*01b0*/ 	.word	0xffffffff


	//   ....[94]....
        /*01b4*/ 	.word	0xffffffff


	//   ....[95]....
        /*01b8*/ 	.word	0xffffffff


	//----- nvinfo : EIATTR_COOP_GROUP_INSTR_OFFSETS
	.align		4
.L_3549:
        /*01bc*/ 	.byte	0x04, 0x28
        /*01be*/ 	.short	(.L_3551 - .L_3550)


	//   ....[0]....
.L_3550:
        /*01c0*/ 	.word	0x000007c0


	//   ....[1]....
        /*01c4*/ 	.word	0x00000900


	//   ....[2]....
        /*01c8*/ 	.word	0x00000c30


	//   ....[3]....
        /*01cc*/ 	.word	0x00001740


	//   ....[4]....
        /*01d0*/ 	.word	0x00001970


	//   ....[5]....
        /*01d4*/ 	.word	0x00001ba0


	//   ....[6]....
        /*01d8*/ 	.word	0x00001fc0


	//   ....[7]....
        /*01dc*/ 	.word	0x00002bc0


	//   ....[8]....
        /*01e0*/ 	.word	0x00002c00


	//   ....[9]....
        /*01e4*/ 	.word	0x00002c40


	//   ....[10]....
        /*01e8*/ 	.word	0x00002c70


	//   ....[11]....
        /*01ec*/ 	.word	0x00002c80


	//   ....[12]....
        /*01f0*/ 	.word	0x00002c90


	//   ....[13]....
        /*01f4*/ 	.word	0x00002d40


	//   ....[14]....
        /*01f8*/ 	.word	0x00002d70


	//   ....[15]....
        /*01fc*/ 	.word	0x00002d80


	//   ....[16]....
        /*0200*/ 	.word	0x00002d90


	//   ....[17]....
        /*0204*/ 	.word	0x00002e40


	//   ....[18]....
        /*0208*/ 	.word	0x00002e70


	//   ....[19]....
        /*020c*/ 	.word	0x00002ea0


	//   ....[20]....
        /*0210*/ 	.word	0x00002ec0


	//   ....[21]....
        /*0214*/ 	.word	0x00002f90


	//   ....[22]....
        /*0218*/ 	.word	0x00002fc0


	//   ....[23]....
        /*021c*/ 	.word	0x00003000


	//   ....[24]....
        /*0220*/ 	.word	0x00003030


	//   ....[25]....
        /*0224*/ 	.word	0x00003170


	//   ....[26]....
        /*0228*/ 	.word	0x000031b0


	//   ....[27]....
        /*022c*/ 	.word	0x000031f0


	//   ....[28]....
        /*0230*/ 	.word	0x00003220


	//   ....[29]....
        /*0234*/ 	.word	0x000033e0


	//   ....[30]....
        /*0238*/ 	.word	0x00003420


	//   ....[31]....
        /*023c*/ 	.word	0x00003460


	//   ....[32]....
        /*0240*/ 	.word	0x00003470


	//   ....[33]....
        /*0244*/ 	.word	0x00003480


	//   ....[34]....
        /*0248*/ 	.word	0x00003490


	//   ....[35]....
        /*024c*/ 	.word	0x000034a0


	//   ....[36]....
        /*0250*/ 	.word	0x000034b0


	//   ....[37]....
        /*0254*/ 	.word	0x00003590


	//   ....[38]....
        /*0258*/ 	.word	0x000035b0


	//   ....[39]....
        /*025c*/ 	.word	0x000035c0


	//   ....[40]....
        /*0260*/ 	.word	0x000035d0


	//   ....[41]....
        /*0264*/ 	.word	0x000036b0


	//   ....[42]....
        /*0268*/ 	.word	0x000036d0


	//   ....[43]....
        /*026c*/ 	.word	0x000036e0


	//   ....[44]....
        /*0270*/ 	.word	0x000036f0


	//   ....[45]....
        /*0274*/ 	.word	0x000037d0


	//   ....[46]....
        /*0278*/ 	.word	0x000037f0


	//   ....[47]....
        /*027c*/ 	.word	0x00003800


	//   ....[48]....
        /*0280*/ 	.word	0x00003810


	//   ....[49]....
        /*0284*/ 	.word	0x000038f0


	//   ....[50]....
        /*0288*/ 	.word	0x00003910


	//   ....[51]....
        /*028c*/ 	.word	0x00003920


	//   ....[52]....
        /*0290*/ 	.word	0x00003930


	//   ....[53]....
        /*0294*/ 	.word	0x00003a10


	//   ....[54]....
        /*0298*/ 	.word	0x00003a40


	//   ....[55]....
        /*029c*/ 	.word	0x00003a50


	//   ....[56]....
        /*02a0*/ 	.word	0x00003a60


	//   ....[57]....
        /*02a4*/ 	.word	0x00003a70


	//   ....[58]....
        /*02a8*/ 	.word	0x00003a80


	//   ....[59]....
        /*02ac*/ 	.word	0x00003a90


	//   ....[60]....
        /*02b0*/ 	.word	0x00003ab0


	//   ....[61]....
        /*02b4*/ 	.word	0x00003ad0


	//   ....[62]....
        /*02b8*/ 	.word	0x00003af0


	//   ....[63]....
        /*02bc*/ 	.word	0x00004020


	//   ....[64]....
        /*02c0*/ 	.word	0x00004190


	//   ....[65]....
        /*02c4*/ 	.word	0x000041d0


	//   ....[66]....
        /*02c8*/ 	.word	0x00004200


	//   ....[67]....
        /*02cc*/ 	.word	0x00004260


	//   ....[68]....
        /*02d0*/ 	.word	0x00004280


	//   ....[69]....
        /*02d4*/ 	.word	0x000042a0


	//   ....[70]....
        /*02d8*/ 	.word	0x000042b0


	//   ....[71]....
        /*02dc*/ 	.word	0x000042e0


	//   ....[72]....
        /*02e0*/ 	.word	0x00004300


	//   ....[73]....
        /*02e4*/ 	.word	0x00004320


	//   ....[74]....
        /*02e8*/ 	.word	0x00004340


	//   ....[75]....
        /*02ec*/ 	.word	0x00004380


	//   ....[76]....
        /*02f0*/ 	.word	0x000043b0


	//   ....[77]....
        /*02f4*/ 	.word	0x000043e0


	//   ....[78]....
        /*02f8*/ 	.word	0x00004410


	//   ....[79]....
        /*02fc*/ 	.word	0x000044b0


	//   ....[80]....
        /*0300*/ 	.word	0x000044e0


	//   ....[81]....
        /*0304*/ 	.word	0x00004520


	//   ....[82]....
        /*0308*/ 	.word	0x00004550


	//   ....[83]....
        /*030c*/ 	.word	0x00004b90


	//   ....[84]....
        /*0310*/ 	.word	0x00004bd0


	//   ....[85]....
        /*0314*/ 	.word	0x000050e0


	//   ....[86]....
        /*0318*/ 	.word	0x00005470


	//   ....[87]....
        /*031c*/ 	.word	0x000054c0


	//   ....[88]....
        /*0320*/ 	.word	0x000054f0


	//   ....[89]....
        /*0324*/ 	.word	0x00005510


	//   ....[90]....
        /*0328*/ 	.word	0x00005530


	//   ....[91]....
        /*032c*/ 	.word	0x000055e0


	//   ....[92]....
        /*0330*/ 	.word	0x00005630


	//   ....[93]....
        /*0334*/ 	.word	0x00005650


	//   ....[94]....
        /*0338*/ 	.word	0x00005670


	//   ....[95]....
        /*033c*/ 	.word	0x00005690


	//----- nvinfo : EIATTR_EXIT_INSTR_OFFSETS
	.align		4
.L_3551:
        /*0340*/ 	.byte	0x04, 0x1c
        /*0342*/ 	.short	(.L_3553 - .L_3552)


	//   ....[0]....
.L_3552:
        /*0344*/ 	.word	0x00005750


	//   ....[1]....
        /*0348*/ 	.word	0x00005c90


	//----- nvinfo : EIATTR_MAX_THREADS
	.align		4
.L_3553:
        /*034c*/ 	.byte	0x04, 0x05
        /*034e*/ 	.short	(.L_3555 - .L_3554)
.L_3554:
        /*0350*/ 	.word	0x00000020
        /*0354*/ 	.word	0x00000001
        /*0358*/ 	.word	0x00000001


	//----- nvinfo : EIATTR_CRS_STACK_SIZE
	.align		4
.L_3555:
        /*035c*/ 	.byte	0x04, 0x1e
        /*035e*/ 	.short	(.L_3557 - .L_3556)
.L_3556:
        /*0360*/ 	.word	0x00000000
.L_3557:


//--------------------- .nv.info._Z25selective_scan_bwd_kernelI32Selective_Scan_bwd_kernel_traitsILi32ELi4ELb0ELb0ELb1ELb0ELb0EN3c108BFloat16ENS1_7complexIfEEEEv12SSMParamsBwd --------------------------
	.section	.nv.info._Z25selective_scan_bwd_kernelI32Selective_Scan_bwd_kernel_traitsILi32ELi4ELb0ELb0ELb1ELb0ELb0EN3c108BFloat16ENS1_7complexIfEEEEv12SSMParamsBwd,"",@"SHT_CUDA_INFO"
	.sectionflags	@""
	.align	4


	//----- nvinfo : EIATTR_CUDA_API_VERSION
	.align		4
        /*0000*/ 	.byte	0x04, 0x37
        /*0002*/ 	.short	(.L_3559 - .L_3558)
.L_3558:
        /*0004*/ 	.word	0x00000082


	//----- nvinfo : EIATTR_SW2861232_WAR
	.align		4
.L_3559:
        /*0008*/ 	.byte	0x01, 0x35
	.zero		2


	//----- nvinfo : EIATTR_PARAM_CBANK
	.align		4
        /*000c*/ 	.byte	0x04, 0x0a
        /*000e*/ 	.short	(.L_3561 - .L_3560)
	.align		4
.L_3560:
        /*0010*/ 	.word	index@(.nv.constant0._Z25selective_scan_bwd_kernelI32Selective_Scan_bwd_kernel_traitsILi32ELi4ELb0ELb0ELb1ELb0ELb0EN3c108BFloat16ENS1_7complexIfEEEEv12SSMParamsBwd)
        /*0014*/ 	.short	0x0160
        /*0016*/ 	.short	0x01f0


	//----- nvinfo : EIATTR_CBANK_PARAM_SIZE
	.align		4
.L_3561:
        /*0018*/ 	.byte	0x03, 0x19
        /*001a*/ 	.short	0x01f0


	//----- nvinfo : EIATTR_KPARAM_INFO
	.align		4
        /*001c*/ 	.byte	0x04, 0x17
        /*001e*/ 	.short	(.L_3563 - .L_3562)
.L_3562:
        /*0020*/ 	.word	0x00000000
        /*0024*/ 	.short	0x0000
        /*0026*/ 	.short	0x0000
        /*0028*/ 	.byte	0x00, 0xf0, 0xc1, 0x07


	//----- nvinfo : EIATTR_MAXREG_COUNT
	.align		4
.L_3563:
        /*002c*/ 	.byte	0x03, 0x1b
        /*002e*/ 	.short	0x00ff


	//----- nvinfo : EIATTR_NUM_BARRIERS
	.align		4
        /*0030*/ 	.byte	0x02, 0x4c
        /*0032*/ 	.byte	0x01
	.zero		1


	//----- nvinfo : EIATTR_MERCURY_ISA_VERSION
	.align		4
        /*0034*/ 	.byte	0x03, 0x5f
        /*0036*/ 	.short	0x0000


	//----- nvinfo : EIATTR_COOP_GROUP_MASK_REGIDS
	.align		4
        /*0038*/ 	.byte	0x04, 0x29
        /*003a*/ 	.short	(.L_3565 - .L_3564)


	//   ....[0]....
.L_3564:
        /*003c*/ 	.word	0xffffffff


	//   ....[1]....
        /*0040*/ 	.word	0xffffffff


	//   ....[2]....
        /*0044*/ 	.word	0xffffffff


	//   ....[3]....
        /*0048*/ 	.word	0xffffffff


	//   ....[4]....
        /*004c*/ 	.word	0xffffffff


	//   ....[5]....
        /*0050*/ 	.word	0xffffffff


	//   ....[6]....
        /*0054*/ 	.word	0xffffffff


	//   ....[7]....
        /*0058*/ 	.word	0xffffffff


	//   ....[8]....
        /*005c*/ 	.word	0xffffffff


	//   ....[9]....
        /*0060*/ 	.word	0xffffffff


	//   ....[10]....
        /*0064*/ 	.word	0xffffffff


	//   ....[11]....
        /*0068*/ 	.word	0xffffffff


	//   ....[12]....
        /*006c*/ 	.word	0xffffffff


	//   ....[13]....
        /*0070*/ 	.word	0xffffffff


	//   ....[14]....
        /*0074*/ 	.word	0xffffffff


	//   ....[15]....
        /*0078*/ 	.word	0xffffffff


	//   ....[16]....
        /*007c*/ 	.word	0xffffffff


	//   ....[17]....
        /*0080*/ 	.word	0xffffffff


	//   ....[18]....
        /*0084*/ 	.word	0xffffffff


	//   ....[19]....
        /*0088*/ 	.word	0xffffffff


	//   ....[20]....
        /*008c*/ 	.word	0xffffffff


	//   ....[21]....
        /*0090*/ 	.word	0xffffffff


	//   ....[22]....
        /*0094*/ 	.word	0xffffffff


	//   ....[23]....
        /*0098*/ 	.word	0xffffffff


	//   ....[24]....
        /*009c*/ 	.word	0xffffffff


	//   ....[25]....
        /*00a0*/ 	.word	0xffffffff


	//   ....[26]....
        /*00a4*/ 	.word	0xffffffff


	//   ....[27]....
        /*00a8*/ 	.word	0xffffffff


	//   ....[28]....
        /*00ac*/ 	.word	0xffffffff


	//   ....[29]....
        /*00b0*/ 	.word	0xffffffff


	//   ....[30]....
        /*00b4*/ 	.word	0xffffffff


	//   ....[31]....
        /*00b8*/ 	.word	0xffffffff


	//   ....[32]....
        /*00bc*/ 	.word	0xffffffff


	//   ....[33]....
        /*00c0*/ 	.word	0xffffffff


	//   ....[34]....
        /*00c4*/ 	.word	0xffffffff


	//   ....[35]....
        /*00c8*/ 	.word	0xffffffff


	//   ....[36]....
        /*00cc*/ 	.word	0xffffffff


	//   ....[37]....
        /*00d0*/ 	.word	0xffffffff


	//   ....[38]....
        /*00d4*/ 	.word	0xffffffff


	//   ....[39]....
        /*00d8*/ 	.word	0xffffffff


	//   ....[40]....
        /*00dc*/ 	.word	0xffffffff


	//   ....[41]....
        /*00e0*/ 	.word	0xffffffff


	//   ....[42]....
        /*00e4*/ 	.word	0xffffffff


	//   ....[43]....
        /*00e8*/ 	.word	0xffffffff


	//   ....[44]....
        /*00ec*/ 	.word	0xffffffff


	//   ....[45]....
        /*00f0*/ 	.word	0xffffffff


	//   ....[46]....
        /*00f4*/ 	.word	0xffffffff


	//   ....[47]....
        /*00f8*/ 	.word	0xffffffff


	//   ....[48]....
        /*00fc*/ 	.word	0xffffffff


	//   ....[49]....
        /*0100*/ 	.word	0xffffffff


	//   ....[50]....
        /*0104*/ 	.word	0xffffffff


	//   ....[51]....
        /*0108*/ 	.word	0xffffffff


	//   ....[52]....
        /*010c*/ 	.word	0xffffffff


	//   ....[53]....
        /*0110*/ 	.word	0xffffffff


	//   ....[54]....
        /*0114*/ 	.word	0xffffffff


	//   ....[55]....
        /*0118*/ 	.word	0xffffffff


	//   ....[56]....
        /*011c*/ 	.word	0xffffffff


	//   ....[57]....
        /*0120*/ 	.word	0xffffffff


	//   ....[58]....
        /*0124*/ 	.word	0xffffffff


	//   ....[59]....
        /*0128*/ 	.word	0xffffffff


	//   ....[60]....
        /*012c*/ 	.word	0xffffffff


	//   ....[61]....
        /*0130*/ 	.word	0xffffffff


	//   ....[62]....
        /*0134*/ 	.word	0xffffffff


	//   ....[63]....
        /*0138*/ 	.word	0xffffffff


	//   ....[64]....
        /*013c*/ 	.word	0xffffffff


	//   ....[65]....
        /*0140*/ 	.word	0xffffffff


	//   ....[66]....
        /*0144*/ 	.word	0xffffffff


	//   ....[67]....
        /*0148*/ 	.word	0xffffffff


	//   ....[68]....
        /*014c*/ 	.word	0xffffffff


	//   ....[69]....
        /*0150*/ 	.word	0xffffffff


	//   ....[70]....
        /*0154*/ 	.word	0xffffffff


	//   ....[71]....
        /*0158*/ 	.word	0xffffffff


	//   ....[72]....
        /*015c*/ 	.word	0xffffffff


	//   ....[73]....
        /*0160*/ 	.word	0xffffffff


	//   ....[74]....
        /*0164*/ 	.word	0xffffffff


	//   ....[75]....
        /*0168*/ 	.word	0xffffffff


	//   ....[76]....
        /*016c*/ 	.word	0xffffffff


	//   ....[77]....
        /*0170*/ 	.word	0xffffffff


	//   ....[78]....
        /*0174*/ 	.word	0xffffffff


	//   ....[79]....
        /*0178*/ 	.word	0xffffffff


	//   ....[80]....
        /*017c*/ 	.word	0xffffffff


	//   ....[81]....
        /*0180*/ 	.word	0xffffffff


	//   ....[82]....
        /*0184*/ 	.word	0xffffffff


	//   ....[83]....
        /*0188*/ 	.word	0xffffffff


	//   ....[84]....
        /*018c*/ 	.word	0xffffffff


	//   ....[85]....
        /*0190*/ 	.word	0xffffffff


	//   ....[86]....
        /*0194*/ 	.word	0xffffffff


	//   ....[87]....
        /*0198*/ 	.word	0xffffffff


	//   ....[88]....
        /*019c*/ 	.word	0xffffffff


	//   ....[89]....
        /*01a0*/ 	.word	0xffffffff


	//   ....[90]....
        /*01a4*/ 	.word	0xffffffff


	//   ....[91]....
        /*01a8*/ 	.word	0xffffffff


	//----- nvinfo : EIATTR_COOP_GROUP_INSTR_OFFSETS
	.align		4
.L_3565:
        /*01ac*/ 	.byte	0x04, 0x28
        /*01ae*/ 	.short	(.L_3567 - .L_3566)


	//   ....[0]....
.L_3566:
        /*01b0*/ 	.word	0x00000b40


	//   ....[1]....
        /*01b4*/ 	.word	0x00000c80


	//   ....[2]....
        /*01b8*/ 	.word	0x00000dd0


	//   ....[3]....
        /*01bc*/ 	.word	0x00001890


	//   ....[4]....
        /*01c0*/ 	.word	0x00001df0


	//   ....[5]....
        /*01c4*/ 	.word	0x00001e30


	//   ....[6]....
        /*01c8*/ 	.word	0x00001e70


	//   ....[7]....
        /*01cc*/ 	.word	0x00001ea0


	//   ....[8]....
        /*01d0*/ 	.word	0x00001eb0


	//   ....[9]....
        /*01d4*/ 	.word	0x00001f70


	//   ....[10]....
        /*01d8*/ 	.word	0x00001f90


	//   ....[11]....
        /*01dc*/ 	.word	0x00001fa0


	//   ....[12]....
        /*01e0*/ 	.word	0x00001fb0


	//   ....[13]....
        /*01e4*/ 	.word	0x00002070


	//   ....[14]....
        /*01e8*/ 	.word	0x00002090


	//   ....[15]....
        /*01ec*/ 	.word	0x000020a0


	//   ....[16]....
        /*01f0*/ 	.word	0x000020b0


	//   ....[17]....
        /*01f4*/ 	.word	0x00002170


	//   ....[18]....
        /*01f8*/ 	.word	0x00002190


	//   ....[19]....
        /*01fc*/ 	.word	0x000021a0


	//   ....[20]....
        /*0200*/ 	.word	0x000021b0


	//   ....[21]....
        /*0204*/ 	.word	0x00002280


	//   ....[22]....
        /*0208*/ 	.word	0x000022b0


	//   ....[23]....
        /*020c*/ 	.word	0x000022f0


	//   ....[24]....
        /*0210*/ 	.word	0x00002320


	//   ....[25]....
        /*0214*/ 	.word	0x00002470


	//   ....[26]....
        /*0218*/ 	.word	0x000024f0


	//   ....[27]....
        /*021c*/ 	.word	0x00002530


	//   ....[28]....
        /*0220*/ 	.word	0x00002570


	//   ....[29]....
        /*0224*/ 	.word	0x000025b0


	//   ....[30]....
        /*0228*/ 	.word	0x00002800


	//   ....[31]....
        /*022c*/ 	.word	0x00002880


	//   ....[32]....
        /*0230*/ 	.word	0x000028a0


	//   ....[33]....
        /*0234*/ 	.word	0x000028b0


	//   ....[34]....
        /*0238*/ 	.word	0x000029b0


	//   ....[35]....
        /*023c*/ 	.word	0x000029f0


	//   ....[36]....
        /*0240*/ 	.word	0x00002a10


	//   ....[37]....
        /*0244*/ 	.word	0x00002a20


	//   ....[38]....
        /*0248*/ 	.word	0x00002b30


	//   ....[39]....
        /*024c*/ 	.word	0x00002b70


	//   ....[40]....
        /*0250*/ 	.word	0x00002bb0


	//   ....[41]....
        /*0254*/ 	.word	0x00002c90


	//   ....[42]....
        /*0258*/ 	.word	0x00002d90


	//   ....[43]....
        /*025c*/ 	.word	0x00002dc0


	//   ....[44]....
        /*0260*/ 	.word	0x00002de0


	//   ....[45]....
        /*0264*/ 	.word	0x00002df0


	//   ....[46]....
        /*0268*/ 	.word	0x00002ed0


	//   ....[47]....
        /*026c*/ 	.word	0x00002ef0


	//   ....[48]....
        /*0270*/ 	.word	0x00002f00


	//   ....[49]....
        /*0274*/ 	.word	0x00002f10


	//   ....[50]....
        /*0278*/ 	.word	0x00003000


	//   ....[51]....
        /*027c*/ 	.word	0x00003040


	//   ....[52]....
        /*0280*/ 	.word	0x00003080


	//   ....[53]....
        /*0284*/ 	.word	0x000030b0


	//   ....[54]....
        /*0288*/ 	.word	0x000030e0


	//   ....[55]....
        /*028c*/ 	.word	0x00003110


	//   ....[56]....
        /*0290*/ 	.word	0x00003140


	//   ....[57]....
        /*0294*/ 	.word	0x00003170


	//   ....[58]....
        /*0298*/ 	.word	0x000031a0


	//   ....[59]....
        /*029c*/ 	.word	0x000032e0


	//   ....[60]....
        /*02a0*/ 	.word	0x00003ec0


	//   ....[61]....
        /*02a4*/ 	.word	0x00003f00


	//   ....[62]....
        /*02a8*/ 	.word	0x00003f40


	//   ....[63]....
        /*02ac*/ 	.word	0x00003f80


	//   ....[64]....
        /*02b0*/ 	.word	0x00003fe0


	//   ....[65]....
        /*02b4*/ 	.word	0x00004010


	//   ....[66]....
        /*02b8*/ 	.word	0x00004030


	//   ....[67]....
        /*02bc*/ 	.word	0x00004040


	//   ....[68]....
        /*02c0*/ 	.word	0x00004070


	//   ....[69]....
        /*02c4*/ 	.word	0x00004090


	//   ....[70]....
        /*02c8*/ 	.word	0x000040c0


	//   ....[71]....
        /*02cc*/ 	.word	0x000040d0


	//   ....[72]....
        /*02d0*/ 	.word	0x00004100


	//   ....[73]....
        /*02d4*/ 	.word	0x00004120


	//   ....[74]....
        /*02d8*/ 	.word	0x00004140


	//   ....[75]....
        /*02dc*/ 	.word	0x00004160


	//   ....[76]....
        /*02e0*/ 	.word	0x000041b0


	//   ....[77]....
        /*02e4*/ 	.word	0x000041e0


	//   ....[78]....
        /*02e8*/ 	.word	0x00004220


	//   ....[79]....
        /*02ec*/ 	.word	0x00004250


	//   ....[80]....
        /*02f0*/ 	.word	0x000046e0


	//   ....[81]....
        /*02f4*/ 	.word	0x000049c0


	//   ....[82]....
        /*02f8*/ 	.word	0x00004d40


	//   ....[83]....
        /*02fc*/ 	.word	0x00004d90


	//   ....[84]....
        /*0300*/ 	.word	0x00004dc0


	//   ....[85]....
        /*0304*/ 	.word	0x00004de0


	//   ....[86]....
        /*0308*/ 	.word	0x00004e00


	//   ....[87]....
        /*030c*/ 	.word	0x00004eb0


	//   ....[88]....
        /*0310*/ 	.word	0x00004f00


	//   ....[89]....
        /*0314*/ 	.word	0x00004f20


	//   ....[90]....
        /*0318*/ 	.word	0x00004f40


	//   ....[91]....
        /*031c*/ 	.word	0x00004f60


	//----- nvinfo : EIATTR_EXIT_INSTR_OFFSETS
	.align		4
.L_3567:
        /*0320*/ 	.byte	0x04, 0x1c
        /*0322*/ 	.short	(.L_3569 - .L_3568)


	//   ....[0]....
.L_3568:
        /*0324*/ 	.word	0x00005020


	//   ....[1]....
        /*0328*/ 	.word	0x00005260


	//----- nvinfo : EIATTR_MAX_THREADS
	.align		4
.L_3569:
        /*032c*/ 	.byte	0x04, 0x05
        /*032e*/ 	.short	(.L_3571 - .L_3570)
.L_3570:
        /*0330*/ 	.word	0x00000020
        /*0334*/ 	.word	0x00000001
        /*0338*/ 	.word	0x00000001


	//----- nvinfo : EIATTR_CRS_STACK_SIZE
	.align		4
.L_3571:
        /*033c*/ 	.byte	0x04, 0x1e
        /*033e*/ 	.short	(.L_3573 - .L_3572)
.L_3572:
        /*0340*/ 	.word	0x00000000
.L_3573:


//--------------------- .nv.info._Z25selective_scan_bwd_kernelI32Selective_Scan_bwd_kernel_traitsILi32ELi4ELb0ELb0ELb1ELb0ELb1EN3c108BFloat16ENS1_7complexIfEEEEv12SSMParamsBwd --------------------------
	.section	.nv.info._Z25selective_scan_bwd_kernelI32Selective_Scan_bwd_kernel_traitsILi32ELi4ELb0ELb0ELb1ELb0ELb1EN3c108BFloat16ENS1_7complexIfEEEEv12SSMParamsBwd,"",@"SHT_CUDA_INFO"
	.sectionflags	@""
	.align	4


	//----- nvinfo : EIATTR_CUDA_API_VERSION
	.align		4
        /*0000*/ 	.byte	0x04, 0x37
        /*0002*/ 	.short	(.L_3575 - .L_3574)
.L_3574:
        /*0004*/ 	.word	0x00000082


	//----- nvinfo : EIATTR_SW2861232_WAR
	.align		4
.L_3575:
        /*0008*/ 	.byte	0x01, 0x35
	.zero		2


	//----- nvinfo : EIATTR_PARAM_CBANK
	.align		4
        /*000c*/ 	.byte	0x04, 0x0a
        /*000e*/ 	.short	(.L_3577 - .L_3576)
	.align		4
.L_3576:
        /*0010*/ 	.word	index@(.nv.constant0._Z25selective_scan_bwd_kernelI32Selective_Scan_bwd_kernel_traitsILi32ELi4ELb0ELb0ELb1ELb0ELb1EN3c108BFloat16ENS1_7complexIfEEEEv12SSMParamsBwd)
        /*0014*/ 	.short	0x0160
        /*0016*/ 	.short	0x01f0


	//----- nvinfo : EIATTR_CBANK_PARAM_SIZE
	.align		4
.L_3577:
        /*0018*/ 	.byte	0x03, 0x19
        /*001a*/ 	.short	0x01f0


	//----- nvinfo : EIATTR_KPARAM_INFO
	.align		4
        /*001c*/ 	.byte	0x04, 0x17
        /*001e*/ 	.short	(.L_3579 - .L_3578)
.L_3578:
        /*0020*/ 	.word	0x00000000
        /*0024*/ 	.short	0x0000
        /*0026*/ 	.short	0x0000
        /*0028*/ 	.byte	0x00, 0xf0, 0xc1, 0x07


	//----- nvinfo : EIATTR_MAXREG_COUNT
	.align		4
.L_3579:
        /*002c*/ 	.byte	0x03, 0x1b
        /*002e*/ 	.short	0x00ff


	//----- nvinfo : EIATTR_NUM_BARRIERS
	.align		4
        /*0030*/ 	.byte	0x02, 0x4c
        /*0032*/ 	.byte	0x01
	.zero		1


	//----- nvinfo : EIATTR_MERCURY_ISA_VERSION
	.align		4
        /*0034*/ 	.byte	0x03, 0x5f
        /*0036*/ 	.short	0x0000


	//----- nvinfo : EIATTR_COOP_GROUP_MASK_REGIDS
	.align		4
        /*0038*/ 	.byte	0x04, 0x29
        /*003a*/ 	.short	(.L_3581 - .L_3580)


	//   ....[0]....
.L_3580:
        /*003c*/ 	.word	0xffffffff


	//   ....[1]....
        /*0040*/ 	.word	0xffffffff


	//   ....[2]....
        /*0044*/ 	.word	0xffffffff


	//   ....[3]....
        /*0048*/ 	.word	0xffffffff


	//   ....[4]....
        /*004c*/ 	.word	0xffffffff


	//   ....[5]....
        /*0050*/ 	.word	0xffffffff


	//   ....[6]....
        /*0054*/ 	.word	0xffffffff


	//   ....[7]....
        /*0058*/ 	.word	0xffffffff


	//   ....[8]....
        /*005c*/ 	.word	0xffffffff


	//   ....[9]....
        /*0060*/ 	.word	0xffffffff


	//   ....[10]....
        /*0064*/ 	.word	0xffffffff


	//   ....[11]....
        /*0068*/ 	.word	0xffffffff


	//   ....[12]....
        /*006c*/ 	.word	0xffffffff


	//   ....[13]....
        /*0070*/ 	.word	0xffffffff


	//   ....[14]....
        /*0074*/ 	.word	0xffffffff


	//   ....[15]....
        /*0078*/ 	.word	0xffffffff


	//   ....[16]....
        /*007c*/ 	.word	0xffffffff


	//   ....[17]....
        /*0080*/ 	.word	0xffffffff


	//   ....[18]....
        /*0084*/ 	.word	0xffffffff


	//   ....[19]....
        /*0088*/ 	.word	0xffffffff


	//   ....[20]....
        /*008c*/ 	.word	0xffffffff


	//   ....[21]....
        /*0090*/ 	.word	0xffffffff


	//   ....[22]....
        /*0094*/ 	.word	0xffffffff


	//   ....[23]....
        /*0098*/ 	.word	0xffffffff


	//   ....[24]....
        /*009c*/ 	.word	0xffffffff


	//   ....[25]....
        /*00a0*/ 	.word	0xffffffff


	//   ....[26]....
        /*00a4*/ 	.word	0xffffffff


	//   ....[27]....
        /*00a8*/ 	.word	0xffffffff


	//   ....[28]....
        /*00ac*/ 	.word	0xffffffff


	//   ....[29]....
        /*00b0*/ 	.word	0xffffffff


	//   ....[30]....
        /*00b4*/ 	.word	0xffffffff


	//   ....[31]....
        /*00b8*/ 	.word	0xffffffff


	//   ....[32]....
        /*00bc*/ 	.word	0xffffffff


	//   ....[33]....
        /*00c0*/ 	.word	0xffffffff


	//   ....[34]....
        /*00c4*/ 	.word	0xffffffff


	//   ....[35]....
        /*00c8*/ 	.word	0xffffffff


	//   ....[36]....
        /*00cc*/ 	.word	0xffffffff


	//   ....[37]....
        /*00d0*/ 	.word	0xffffffff


	//   ....[38]....
        /*00d4*/ 	.word	0xffffffff


	//   ....[39]....
        /*00d8*/ 	.word	0xffffffff


	//   ....[40]....
        /*00dc*/ 	.word	0xffffffff


	//   ....[41]....
        /*00e0*/ 	.word	0xffffffff


	//   ....[42]....
        /*00e4*/ 	.word	0xffffffff


	//   ....[43]....
        /*00e8*/ 	.word	0xffffffff


	//   ....[44]....
        /*00ec*/ 	.word	0xffffffff


	//   ....[45]....
        /*00f0*/ 	.word	0xffffffff


	//   ....[46]....
        /*00f4*/ 	.word	0xffffffff


	//   ....[47]....
        /*00f8*/ 	.word	0xffffffff


	//   ....[48]....
        /*00fc*/ 	.word	0xffffffff


	//   ....[49]....
        /*0100*/ 	.word	0xffffffff


	//   ....[50]....
        /*0104*/ 	.word	0xffffffff


	//   ....[51]....
        /*0108*/ 	.word	0xffffffff


	//   ....[52]....
        /*010c*/ 	.word	0xffffffff


	//   ....[53]....
        /*0110*/ 	.word	0xffffffff


	//   ....[54]....
        /*0114*/ 	.word	0xffffffff


	//   ....[55]....
        /*0118*/ 	.word	0xffffffff


	//   ....[56]....
        /*011c*/ 	.word	0xffffffff


	//   ....[57]....
        /*0120*/ 	.word	0xffffffff


	//   ....[58]....
        /*0124*/ 	.word	0xffffffff


	//   ....[59]....
        /*0128*/ 	.word	0xffffffff


	//   ....[60]....
        /*012c*/ 	.word	0xffffffff


	//   ....[61]....
        /*0130*/ 	.word	0xffffffff


	//   ....[62]....
        /*0134*/ 	.word	0xffffffff


	//   ....[63]....
        /*0138*/ 	.word	0xffffffff


	//   ....[64]....
        /*013c*/ 	.word	0xffffffff


	//   ....[65]....
        /*0140*/ 	.word	0xffffffff


	//   ....[66]....
        /*0144*/ 	.word	0xffffffff


	//   ....[67]....
        /*0148*/ 	.word	0xffffffff


	//   ....[68]....
        /*014c*/ 	.word	0xffffffff


	//   ....[69]....
        /*0150*/ 	.word	0xffffffff


	//   ....[70]....
        /*0154*/ 	.word	0xffffffff


	//   ....[71]....
        /*0158*/ 	.word	0xffffffff


	//   ....[72]....
        /*015c*/ 	.word	0xffffffff


	//   ....[73]....
        /*0160*/ 	.word	0xffffffff


	//   ....[74]....
        /*0164*/ 	.word	0xffffffff


	//   ....[75]....
        /*0168*/ 	.word	0xffffffff


	//   ....[76]....
        /*016c*/ 	.word	0xffffffff


	//   ....[77]....
        /*0170*/ 	.word	0xffffffff


	//   ....[78]....
        /*0174*/ 	.word	0xffffffff


	//   ....[79]....
        /*0178*/ 	.word	0xffffffff


	//   ....[80]....
        /*017c*/ 	.word	0xffffffff


	//   ....[81]....
        /*0180*/ 	.word	0xffffffff


	//   ....[82]....
        /*0184*/ 	.word	0xffffffff


	//   ....[83]....
        /*0188*/ 	.word	0xffffffff


	//   ....[84]....
        /*018c*/ 	.word	0xffffffff


	//   ....[85]....
        /*0190*/ 	.word	0xffffffff


	//   ....[86]....
        /*0194*/ 	.word	0xffffffff


	//   ....[87]....
        /*0198*/ 	.word	0xffffffff


	//   ....[88]....
        /*019c*/ 	.word	0xffffffff


	//   ....[89]....
        /*01a0*/ 	.word	0xffffffff


	//   ....[90]....
        /*01a4*/ 	.word	0xffffffff


	//   ....[91]....
        /*01a8*/ 	.word	0xffffffff


	//   ....[92]....
        /*01ac*/ 	.word	0xffffffff


	//   ....[93]....
        /*01b0*/ 	.word	0xffffffff


	//   ....[94]....
        /*01b4*/ 	.word	0xffffffff


	//   ....[95]....
        /*01b8*/ 	.word	0xffffffff


	//----- nvinfo : EIATTR_COOP_GROUP_INSTR_OFFSETS
	.align		4
.L_3581:
        /*01bc*/ 	.byte	0x04, 0x28
        /*01be*/ 	.short	(.L_3583 - .L_3582)


	//   ....[0]....
.L_3582:
        /*01c0*/ 	.word	0x00000af0


	//   ....[1]....
        /*01c4*/ 	.word	0x00000c40


	//   ....[2]....
        /*01c8*/ 	.word	0x00000ef0


	//   ....[3]....
        /*01cc*/ 	.word	0x00001130


	//   ....[4]....
        /*01d0*/ 	.word	0x00001340


	//   ....[5]....
        /*01d4*/ 	.word	0x00001610


	//   ....[6]....
        /*01d8*/ 	.word	0x00001a20


	//   ....[7]....
        /*01dc*/ 	.word	0x000026b0


	//   ....[8]....
        /*01e0*/ 	.word	0x00002c10


	//   ....[9]....
        /*01e4*/ 	.word	0x00002c50


	//   ....[10]....
        /*01e8*/ 	.word	0x00002c90


	//   ....[11]....
        /*01ec*/ 	.word	0x00002cd0


	//   ....[12]....
        /*01f0*/ 	.word	0x00002d10


	//   ....[13]....
        /*01f4*/ 	.word	0x00002d20


	//   ....[14]....
        /*01f8*/ 	.word	0x00002de0


	//   ....[15]....
        /*01fc*/ 	.word	0x00002e00


	//   ....[16]....
        /*0200*/ 	.word	0x00002e10


	//   ....[17]....
        /*0204*/ 	.word	0x00002e20


	//   ....[18]....
        /*0208*/ 	.word	0x00002ee0


	//   ....[19]....
        /*020c*/ 	.word	0x00002f00


	//   ....[20]....
        /*0210*/ 	.word	0x00002f10


	//   ....[21]....
        /*0214*/ 	.word	0x00002f20


	//   ....[22]....
        /*0218*/ 	.word	0x00002fe0


	//   ....[23]....
        /*021c*/ 	.word	0x00003000


	//   ....[24]....
        /*0220*/ 	.word	0x00003010


	//   ....[25]....
        /*0224*/ 	.word	0x00003020


	//   ....[26]....
        /*0228*/ 	.word	0x000030f0


	//   ....[27]....
        /*022c*/ 	.word	0x00003130


	//   ....[28]....
        /*0230*/ 	.word	0x00003160


	//   ....[29]....
        /*0234*/ 	.word	0x00003190


	//   ....[30]....
        /*0238*/ 	.word	0x00003340


	//   ....[31]....
        /*023c*/ 	.word	0x000033a0


	//   ....[32]....
        /*0240*/ 	.word	0x000033d0


	//   ....[33]....
        /*0244*/ 	.word	0x00003440


	//   ....[34]....
        /*0248*/ 	.word	0x00003600


	//   ....[35]....
        /*024c*/ 	.word	0x00003630


	//   ....[36]....
        /*0250*/ 	.word	0x00003690


	//   ....[37]....
        /*0254*/ 	.word	0x000036c0


	//   ....[38]....
        /*0258*/ 	.word	0x000037d0


	//   ....[39]....
        /*025c*/ 	.word	0x00003810


	//   ....[40]....
        /*0260*/ 	.word	0x00003830


	//   ....[41]....
        /*0264*/ 	.word	0x00003840


	//   ....[42]....
        /*0268*/ 	.word	0x00003950


	//   ....[43]....
        /*026c*/ 	.word	0x00003990


	//   ....[44]....
        /*0270*/ 	.word	0x000039d0


	//   ....[45]....
        /*0274*/ 	.word	0x00003ab0


	//   ....[46]....
        /*0278*/ 	.word	0x00003bc0


	//   ....[47]....
        /*027c*/ 	.word	0x00003bf0


	//   ....[48]....
        /*0280*/ 	.word	0x00003c00


	//   ....[49]....
        /*0284*/ 	.word	0x00003c10


	//   ....[50]....
        /*0288*/ 	.word	0x00003cf0


	//   ....[51]....
        /*028c*/ 	.word	0x00003d20


	//   ....[52]....
        /*0290*/ 	.word	0x00003d40


	//   ....[53]....
        /*0294*/ 	.word	0x00003d50


	//   ....[54]....
        /*0298*/ 	.word	0x00003e40


	//   ....[55]....
        /*029c*/ 	.word	0x00003e80


	//   ....[56]....
        /*02a0*/ 	.word	0x00003ec0


	//   ....[57]....
        /*02a4*/ 	.word	0x00003ef0


	//   ....[58]....
        /*02a8*/ 	.word	0x00003f20


	//   ....[59]....
        /*02ac*/ 	.word	0x00003f50


	//   ....[60]....
        /*02b0*/ 	.word	0x00003f80


	//   ....[61]....
        /*02b4*/ 	.word	0x00003fb0


	//   ....[62]....
        /*02b8*/ 	.word	0x00003fe0


	//   ....[63]....
        /*02bc*/ 	.word	0x00004010


	//   ....[64]....
        /*02c0*/ 	.word	0x00004d30


	//   ....[65]....
        /*02c4*/ 	.word	0x00004d70


	//   ....[66]....
        /*02c8*/ 	.word	0x00004db0


	//   ....[67]....
        /*02cc*/ 	.word	0x00004df0


	//   ....[68]....
        /*02d0*/ 	.word	0x00004e50


	//   ....[69]....
        /*02d4*/ 	.word	0x00004e70


	//   ....[70]....
        /*02d8*/ 	.word	0x00004e90


	//   ....[71]....
        /*02dc*/ 	.word	0x00004eb0


	//   ....[72]....
        /*02e0*/ 	.word	0x00004ee0


	//   ....[73]....
        /*02e4*/ 	.word	0x00004f10


	//   ....[74]....
        /*02e8*/ 	.word	0x00004f30


	//   ....[75]....
        /*02ec*/ 	.word	0x00004f40


	//   ....[76]....
        /*02f0*/ 	.word	0x00004f60


	//   ....[77]....
        /*02f4*/ 	.word	0x00004f90


	//   ....[78]....
        /*02f8*/ 	.word	0x00004fb0


	//   ....[79]....
        /*02fc*/ 	.word	0x00004fd0


	//   ....[80]....
        /*0300*/ 	.word	0x00005020


	//   ....[81]....
        /*0304*/ 	.word	0x00005050


	//   ....[82]....
        /*0308*/ 	.word	0x00005090


	//   ....[83]....
        /*030c*/ 	.word	0x000050c0


	//   ....[84]....
        /*0310*/ 	.word	0x000054a0


	//   ....[85]....
        /*0314*/ 	.word	0x00005790


	//   ....[86]....
        /*0318*/ 	.word	0x00005b40


	//   ....[87]....
        /*031c*/ 	.word	0x00005b90


	//   ....[88]....
        /*0320*/ 	.word	0x00005bc0


	//   ....[89]....
        /*0324*/ 	.word	0x00005be0


	//   ....[90]....
        /*0328*/ 	.word	0x00005c00


	//   ....[91]....
        /*032c*/ 	.word	0x00005cb0


	//   ....[92]....
        /*0330*/ 	.word	0x00005d00


	//   ....[93]....
        /*0334*/ 	.word	0x00005d20


	//   ....[94]....
        /*0338*/ 	.word	0x00005d40


	//   ....[95]....
        /*033c*/ 	.word	0x00005d60


	//----- nvinfo : EIATTR_EXIT_INSTR_OFFSETS
	.align		4
.L_3583:
        /*0340*/ 	.byte	0x04, 0x1c
        /*0342*/ 	.short	(.L_3585 - .L_3584)


	//   ....[0]....
.L_3584:
        /*0344*/ 	.word	0x00005e20


	//   ....[1]....
        /*0348*/ 	.word	0x00006060


	//----- nvinfo : EIATTR_MAX_THREADS
	.align		4
.L_3585:
        /*034c*/ 	.byte	0x04, 0x05
        /*034e*/ 	.short	(.L_3587 - .L_3586)
.L_3586:
        /*0350*/ 	.word	0x00000020
        /*0354*/ 	.word	0x00000001
        /*0358*/ 	.word	0x00000001


	//----- nvinfo : EIATTR_CRS_STACK_SIZE
	.align		4
.L_3587:
        /*035c*/ 	.byte	0x04, 0x1e
        /*035e*/ 	.short	(.L_3589 - .L_3588)
.L_3588:
        /*0360*/ 	.word	0x00000000
.L_3589:


//--------------------- .nv.info._Z25selective_scan_bwd_kernelI32Selective_Scan_bwd_kernel_traitsILi32ELi4ELb0ELb0ELb1ELb1ELb0EN3c108BFloat16ENS1_7complexIfEEEEv12SSMParamsBwd --------------------------
	.section	.nv.info._Z25selective_scan_bwd_kernelI32Selective_Scan_bwd_kernel_traitsILi32ELi4ELb0ELb0ELb1ELb1ELb0EN3c108BFloat16ENS1_7complexIfEEEEv12SSMParamsBwd,"",@"SHT_CUDA_INFO"
	.sectionflags	@""
	.align	4


	//----- nvinfo : EIATTR_CUDA_API_VERSION
	.align		4
        /*0000*/ 	.byte	0x04, 0x37
        /*0002*/ 	.short	(.L_3591 - .L_3590)
.L_3590:
        /*0004*/ 	.word	0x00000082


	//----- nvinfo : EIATTR_SW2861232_WAR
	.align		4
.L_3591:
        /*0008*/ 	.byte	0x01, 0x35
	.zero		2


	//----- nvinfo : EIATTR_PARAM_CBANK
	.align		4
        /*000c*/ 	.byte	0x04, 0x0a
        /*000e*/ 	.short	(.L_3593 - .L_3592)
	.align		4
.L_3592:
        /*0010*/ 	.word	index@(.nv.constant0._Z25selective_scan_bwd_kernelI32Selective_Scan_bwd_kernel_traitsILi32ELi4ELb0ELb0ELb1ELb1ELb0EN3c108BFloat16ENS1_7complexIfEEEEv12SSMParamsBwd)
        /*0014*/ 	.short	0x0160
        /*0016*/ 	.short	0x01f0


	//----- nvinfo : EIATTR_CBANK_PARAM_SIZE
	.align		4
.L_3593:
        /*0018*/ 	.byte	0x03, 0x19
        /*001a*/ 	.short	0x01f0


	//----- nvinfo : EIATTR_KPARAM_INFO
	.align		4
        /*001c*/ 	.byte	0x04, 0x17
        /*001e*/ 	.short	(.L_3595 - .L_3594)
.L_3594:
        /*0020*/ 	.word	0x00000000
        /*0024*/ 	.short	0x0000
        /*0026*/ 	.short	0x0000
        /*0028*/ 	.byte	0x00, 0xf0, 0xc1, 0x07


	//----- nvinfo : EIATTR_MAXREG_COUNT
	.align		4
.L_3595:
        /*002c*/ 	.byte	0x03, 0x1b
        /*002e*/ 	.short	0x00ff


	//----- nvinfo : EIATTR_NUM_BARRIERS
	.align		4
        /*0030*/ 	.byte	0x02, 0x4c
        /*0032*/ 	.byte	0x01
	.zero		1


	//----- nvinfo : EIATTR_MERCURY_ISA_VERSION
	.align		4
        /*0034*/ 	.byte	0x03, 0x5f
        /*0036*/ 	.short	0x0000


	//----- nvinfo : EIATTR_COOP_GROUP_MASK_REGIDS
	.align		4
        /*0038*/ 	.byte	0x04, 0x29
        /*003a*/ 	.short	(.L_3597 - .L_3596)


	//   ....[0]....
.L_3596:
        /*003c*/ 	.word	0xffffffff


	//   ....[1]....
        /*0040*/ 	.word	0xffffffff


	//   ....[2]....
        /*0044*/ 	.word	0xffffffff


	//   ....[3]....
        /*0048*/ 	.word	0xffffffff


	//   ....[4]....
        /*004c*/ 	.word	0xffffffff


	//   ....[5]....
        /*0050*/ 	.word	0xffffffff


	//   ....[6]....
        /*0054*/ 	.word	0xffffffff


	//   ....[7]....
        /*0058*/ 	.word	0xffffffff


	//   ....[8]....
        /*005c*/ 	.word	0xffffffff


	//   ....[9]....
        /*0060*/ 	.word	0xffffffff


	//   ....[10]....
        /*0064*/ 	.word	0xffffffff


	//   ....[11]....
        /*0068*/ 	.word	0xffffffff


	//   ....[12]....
        /*006c*/ 	.word	0xffffffff


	//   ....[13]....
        /*0070*/ 	.word	0xffffffff


	//   ....[14]....
        /*0074*/ 	.word	0xffffffff


	//   ....[15]....
        /*0078*/ 	.word	0xffffffff


	//   ....[16]....
        /*007c*/ 	.word	0xffffffff


	//   ....[17]....
        /*0080*/ 	.word	0xffffffff


	//   ....[18]....
        /*0084*/ 	.word	0xffffffff


	//   ....[19]....
        /*0088*/ 	.word	0xffffffff


	//   ....[20]....
        /*008c*/ 	.word	0xffffffff


	//   ....[21]....
        /*0090*/ 	.word	0xffffffff


	//   ....[22]....
        /*0094*/ 	.word	0xffffffff


	//   ....[23]....
        /*0098*/ 	.word	0xffffffff


	//   ....[24]....
        /*009c*/ 	.word	0xffffffff


	//   ....[25]....
        /*00a0*/ 	.word	0xffffffff


	//   ....[26]....
        /*00a4*/ 	.word	0xffffffff


	//   ....[27]....
        /*00a8*/ 	.word	0xffffffff


	//   ....[28]....
        /*00ac*/ 	.word	0xffffffff


	//   ....[29]....
        /*00b0*/ 	.word	0xffffffff


	//   ....[30]....
        /*00b4*/ 	.word	0xffffffff


	//   ....[31]....
        /*00b8*/ 	.word	0xffffffff


	//   ....[32]....
        /*00bc*/ 	.word	0xffffffff


	//   ....[33]....
        /*00c0*/ 	.word	0xffffffff


	//   ....[34]....
        /*00c4*/ 	.word	0xffffffff


	//   ....[35]....
        /*00c8*/ 	.word	0xffffffff


	//   ....[36]....
        /*00cc*/ 	.word	0xffffffff


	//   ....[37]....
        /*00d0*/ 	.word	0xffffffff


	//   ....[38]....
        /*00d4*/ 	.word	0xffffffff


	//   ....[39]....
        /*00d8*/ 	.word	0xffffffff


	//   ....[40]....
        /*00dc*/ 	.word	0xffffffff


	//   ....[41]....
        /*00e0*/ 	.word	0xffffffff


	//   ....[42]....
        /*00e4*/ 	.word	0xffffffff


	//   ....[43]....
        /*00e8*/ 	.word	0xffffffff


	//   ....[44]....
        /*00ec*/ 	.word	0xffffffff


	//   ....[45]....
        /*00f0*/ 	.word	0xffffffff


	//   ....[46]....
        /*00f4*/ 	.word	0xffffffff


	//   ....[47]....
        /*00f8*/ 	.word	0xffffffff


	//   ....[48]....
        /*00fc*/ 	.word	0xffffffff


	//   ....[49]....
        /*0100*/ 	.word	0xffffffff


	//   ....[50]....
        /*0104*/ 	.word	0xffffffff


	//   ....[51]....
        /*0108*/ 	.word	0xffffffff


	//   ....[52]....
        /*010c*/ 	.word	0xffffffff


	//   ....[53]....
        /*0110*/ 	.word	0xffffffff


	//   ....[54]....
        /*0114*/ 	.word	0xffffffff


	//   ....[55]....
        /*0118*/ 	.word	0xffffffff


	//   ....[56]....
        /*011c*/ 	.word	0xffffffff


	//   ....[57]....
        /*0120*/ 	.word	0xffffffff


	//   ....[58]....
        /*0124*/ 	.word	0xffffffff


	//   ....[59]....
        /*0128*/ 	.word	0xffffffff


	//   ....[60]....
        /*012c*/ 	.word	0xffffffff


	//   ....[61]....
        /*0130*/ 	.word	0xffffffff


	//   ....[62]....
        /*0134*/ 	.word	0xffffffff


	//   ....[63]....
        /*0138*/ 	.word	0xffffffff


	//   ....[64]....
        /*013c*/ 	.word	0xffffffff


	//   ....[65]....
        /*0140*/ 	.word	0xffffffff


	//   ....[66]....
        /*0144*/ 	.word	0xffffffff


	//   ....[67]....
        /*0148*/ 	.word	0xffffffff


	//   ....[68]....
        /*014c*/ 	.word	0xffffffff


	//   ....[69]....
        /*0150*/ 	.word	0xffffffff


	//   ....[70]....
        /*0154*/ 	.word	0xffffffff


	//   ....[71]....
        /*0158*/ 	.word	0xffffffff


	//   ....[72]....
        /*015c*/ 	.word	0xffffffff


	//   ....[73]....
        /*0160*/ 	.word	0xffffffff


	//   ....[74]....
        /*0164*/ 	.word	0xffffffff


	//   ....[75]....
        /*0168*/ 	.word	0xffffffff


	//   ....[76]....
        /*016c*/ 	.word	0xffffffff


	//   ....[77]....
        /*0170*/ 	.word	0xffffffff


	//   ....[78]....
        /*0174*/ 	.word	0xffffffff


	//   ....[79]....
        /*0178*/ 	.word	0xffffffff


	//   ....[80]....
        /*017c*/ 	.word	0xffffffff


	//   ....[81]....
        /*0180*/ 	.word	0xffffffff


	//   ....[82]....
        /*0184*/ 	.word	0xffffffff


	//   ....[83]....
        /*0188*/ 	.word	0xffffffff


	//   ....[84]....
        /*018c*/ 	.word	0xffffffff


	//   ....[85]....
        /*0190*/ 	.word	0xffffffff


	//   ....[86]....
        /*0194*/ 	.word	0xffffffff


	//   ....[87]....
        /*0198*/ 	.word	0xffffffff


	//   ....[88]....
        /*019c*/ 	.word	0xffffffff


	//   ....[89]....
        /*01a0*/ 	.word	0xffffffff


	//   ....[90]....
        /*01a4*/ 	.word	0xffffffff


	//   ....[91]....
        /*01a8*/ 	.word	0xffffffff


	//   ....[92]....
        /*01ac*/ 	.word	0xffffffff


	//----- nvinfo : EIATTR_COOP_GROUP_INSTR_OFFSETS
	.align		4
.L_3597:
        /*01b0*/ 	.byte	0x04, 0x28
        /*01b2*/ 	.short	(.L_3599 - .L_3598)


	//   ....[0]....
.L_3598:
        /*01b4*/ 	.word	0x00000b10


	//   ....[1]....
        /*01b8*/ 	.word	0x00000c80


	//   ....[2]....
        /*01bc*/ 	.word	0x00000df0


	//   ....[3]....
        /*01c0*/ 	.word	0x00002170


	//   ....[4]....
        /*01c4*/ 	.word	0x000026c0


	//   ....[5]....
        /*01c8*/ 	.word	0x00002700


	//   ....[6]....
        /*01cc*/ 	.word	0x00002740


	//   ....[7]....
        /*01d0*/ 	.word	0x00002770


	//   ....[8]....
        /*01d4*/ 	.word	0x00002780


	//   ....[9]....
        /*01d8*/ 	.word	0x00002850


	//   ....[10]....
        /*01dc*/ 	.word	0x00002860


	//   ....[11]....
        /*01e0*/ 	.word	0x00002870


	//   ....[12]....
        /*01e4*/ 	.word	0x00002880


	//   ....[13]....
        /*01e8*/ 	.word	0x00002940


	//   ....[14]....
        /*01ec*/ 	.word	0x00002960


	//   ....[15]....
        /*01f0*/ 	.word	0x00002970


	//   ....[16]....
        /*01f4*/ 	.word	0x00002980


	//   ....[17]....
        /*01f8*/ 	.word	0x00002a50


	//   ....[18]....
        /*01fc*/ 	.word	0x00002a60


	//   ....[19]....
        /*0200*/ 	.word	0x00002a70


	//   ....[20]....
        /*0204*/ 	.word	0x00002a80


	//   ....[21]....
        /*0208*/ 	.word	0x00002b60


	//   ....[22]....
        /*020c*/ 	.word	0x00002ba0


	//   ....[23]....
        /*0210*/ 	.word	0x00002bd0


	//   ....[24]....
        /*0214*/ 	.word	0x00002c00


	//   ....[25]....
        /*0218*/ 	.word	0x00002d80


	//   ....[26]....
        /*021c*/ 	.word	0x00002dc0


	//   ....[27]....
        /*0220*/ 	.word	0x00002e00


	//   ....[28]....
        /*0224*/ 	.word	0x00002e60


	//   ....[29]....
        /*0228*/ 	.word	0x00002ed0


	//   ....[30]....
        /*022c*/ 	.word	0x00003120


	//   ....[31]....
        /*0230*/ 	.word	0x00003170


	//   ....[32]....
        /*0234*/ 	.word	0x00003180


	//   ....[33]....
        /*0238*/ 	.word	0x00003190


	//   ....[34]....
        /*023c*/ 	.word	0x00003290


	//   ....[35]....
        /*0240*/ 	.word	0x000032d0


	//   ....[36]....
        /*0244*/ 	.word	0x000032f0


	//   ....[37]....
        /*0248*/ 	.word	0x00003300


	//   ....[38]....
        /*024c*/ 	.word	0x00003410


	//   ....[39]....
        /*0250*/ 	.word	0x00003540


	//   ....[40]....
        /*0254*/ 	.word	0x00003570


	//   ....[41]....
        /*0258*/ 	.word	0x00003590


	//   ....[42]....
        /*025c*/ 	.word	0x00003680


	//   ....[43]....
        /*0260*/ 	.word	0x000036b0


	//   ....[44]....
        /*0264*/ 	.word	0x000036c0


	//   ....[45]....
        /*0268*/ 	.word	0x000036d0


	//   ....[46]....
        /*026c*/ 	.word	0x000037b0


	//   ....[47]....
        /*0270*/ 	.word	0x000037d0


	//   ....[48]....
        /*0274*/ 	.word	0x000037e0


	//   ....[49]....
        /*0278*/ 	.word	0x000037f0


	//   ....[50]....
        /*027c*/ 	.word	0x000038e0


	//   ....[51]....
        /*0280*/ 	.word	0x00003920


	//   ....[52]....
        /*0284*/ 	.word	0x00003960


	//   ....[53]....
        /*0288*/ 	.word	0x00003990


	//   ....[54]....
        /*028c*/ 	.word	0x000039c0


	//   ....[55]....
        /*0290*/ 	.word	0x000039f0


	//   ....[56]....
        /*0294*/ 	.word	0x00003a20


	//   ....[57]....
        /*0298*/ 	.word	0x00003a50


	//   ....[58]....
        /*029c*/ 	.word	0x00003a80


	//   ....[59]....
        /*02a0*/ 	.word	0x00003ab0


	//   ....[60]....
        /*02a4*/ 	.word	0x000047b0


	//   ....[61]....
        /*02a8*/ 	.word	0x000047f0


	//   ....[62]....
        /*02ac*/ 	.word	0x00004830


	//   ....[63]....
        /*02b0*/ 	.word	0x00004870


	//   ....[64]....
        /*02b4*/ 	.word	0x000048d0


	//   ....[65]....
        /*02b8*/ 	.word	0x000048f0


	//   ....[66]....
        /*02bc*/ 	.word	0x00004910


	//   ....[67]....
        /*02c0*/ 	.word	0x00004930


	//   ....[68]....
        /*02c4*/ 	.word	0x00004960


	//   ....[69]....
        /*02c8*/ 	.word	0x00004980


	//   ....[70]....
        /*02cc*/ 	.word	0x000049a0


	//   ....[71]....
        /*02d0*/ 	.word	0x000049c0


	//   ....[72]....
        /*02d4*/ 	.word	0x000049f0


	//   ....[73]....
        /*02d8*/ 	.word	0x00004a10


	//   ....[74]....
        /*02dc*/ 	.word	0x00004a30


	//   ....[75]....
        /*02e0*/ 	.word	0x00004a50


	//   ....[76]....
        /*02e4*/ 	.word	0x00004a90


	//   ....[77]....
        /*02e8*/ 	.word	0x00004ac0


	//   ....[78]....
        /*02ec*/ 	.word	0x00004af0


	//   ....[79]....
        /*02f0*/ 	.word	0x00004b30


	//   ....[80]....
        /*02f4*/ 	.word	0x00005090


	//   ....[81]....
        /*02f8*/ 	.word	0x00005120


	//   ....[82]....
        /*02fc*/ 	.word	0x00005620


	//   ....[83]....
        /*0300*/ 	.word	0x000059a0


	//   ....[84]....
        /*0304*/ 	.word	0x000059f0


	//   ....[85]....
        /*0308*/ 	.word	0x00005a20


	//   ....[86]....
        /*030c*/ 	.word	0x00005a40


	//   ....[87]....
        /*0310*/ 	.word	0x00005a60


	//   ....[88]....
        /*0314*/ 	.word	0x00005b10


	//   ....[89]....
        /*0318*/ 	.word	0x00005b60


	//   ....[90]....
        /*031c*/ 	.word	0x00005b80


	//   ....[91]....
        /*0320*/ 	.word	0x00005ba0


	//   ....[92]....
        /*0324*/ 	.word	0x00005bc0


	//----- nvinfo : EIATTR_EXIT_INSTR_OFFSETS
	.align		4
.L_3599:
        /*0328*/ 	.byte	0x04, 0x1c
        /*032a*/ 	.short	(.L_3601 - .L_3600)


	//   ....[0]....
.L_3600:
        /*032c*/ 	.word	0x00005c80


	//   ....[1]....
        /*0330*/ 	.word	0x00005ec0


	//----- nvinfo : EIATTR_MAX_THREADS
	.align		4
.L_3601:
        /*0334*/ 	.byte	0x04, 0x05
        /*0336*/ 	.short	(.L_3603 - .L_3602)
.L_3602:
        /*0338*/ 	.word	0x00000020
        /*033c*/ 	.word	0x00000001
        /*0340*/ 	.word	0x00000001


	//----- nvinfo : EIATTR_CRS_STACK_SIZE
	.align		4
.L_3603:
        /*0344*/ 	.byte	0x04, 0x1e
        /*0346*/ 	.short	(.L_3605 - .L_3604)
.L_3604:
        /*0348*/ 	.word	0x00000000
.L_3605:


//--------------------- .nv.info._Z25selective_scan_bwd_kernelI32Selective_Scan_bwd_kernel_traitsILi32ELi4ELb0ELb0ELb1ELb1ELb1EN3c108BFloat16ENS1_7complexIfEEEEv12SSMParamsBwd --------------------------
	.section	.nv.info._Z25selective_scan_bwd_kernelI32Selective_Scan_bwd_kernel_traitsILi32ELi4ELb0ELb0ELb1ELb1ELb1EN3c108BFloat16ENS1_7complexIfEEEEv12SSMParamsBwd,"",@"SHT_CUDA_INFO"
	.sectionflags	@""
	.align	4


	//----- nvinfo : EIATTR_CUDA_API_VERSION
	.align		4
        /*0000*/ 	.byte	0x04, 0x37
        /*0002*/ 	.short	(.L_3607 - .L_3606)
.L_3606:
        /*0004*/ 	.word	0x00000082


	//----- nvinfo : EIATTR_SW2861232_WAR
	.align		4
.L_3607:
        /*0008*/ 	.byte	0x01, 0x35
	.zero		2


	//----- nvinfo : EIATTR_PARAM_CBANK
	.align		4
        /*000c*/ 	.byte	0x04, 0x0a
        /*000e*/ 	.short	(.L_3609 - .L_3608)
	.align		4
.L_3608:
        /*0010*/ 	.word	index@(.nv.constant0._Z25selective_scan_bwd_kernelI32Selective_Scan_bwd_kernel_traitsILi32ELi4ELb0ELb0ELb1ELb1ELb1EN3c108BFloat16ENS1_7complexIfEEEEv12SSMParamsBwd)
        /*0014*/ 	.short	0x0160
        /*0016*/ 	.short	0x01f0


	//----- nvinfo : EIATTR_CBANK_PARAM_SIZE
	.align		4
.L_3609:
        /*0018*/ 	.byte	0x03, 0x19
        /*001a*/ 	.short	0x01f0


	//----- nvinfo : EIATTR_KPARAM_INFO
	.align		4
        /*001c*/ 	.byte	0x04, 0x17
        /*001e*/ 	.short	(.L_3611 - .L_3610)
.L_3610:
        /*0020*/ 	.word	0x00000000
        /*0024*/ 	.short	0x0000
        /*0026*/ 	.short	0x0000
        /*0028*/ 	.byte	0x00, 0xf0, 0xc1, 0x07


	//----- nvinfo : EIATTR_MAXREG_COUNT
	.align		4
.L_3611:
        /*002c*/ 	.byte	0x03, 0x1b
        /*002e*/ 	.short	0x00ff


	//----- nvinfo : EIATTR_NUM_BARRIERS
	.align		4
        /*0030*/ 	.byte	0x02, 0x4c
        /*0032*/ 	.byte	0x01
	.zero		1


	//----- nvinfo : EIATTR_MERCURY_ISA_VERSION
	.align		4
        /*0034*/ 	.byte	0x03, 0x5f
        /*0036*/ 	.short	0x0000


	//----- nvinfo : EIATTR_COOP_GROUP_MASK_REGIDS
	.align		4
        /*0038*/ 	.byte	0x04, 0x29
        /*003a*/ 	.short	(.L_3613 - .L_3612)


	//   ....[0]....
.L_3612:
        /*003c*/ 	.word	0xffffffff


	//   ....[1]....
        /*0040*/ 	.word	0xffffffff


	//   ....[2]....
        /*0044*/ 	.word	0xffffffff


	//   ....[3]....
        /*0048*/ 	.word	0xffffffff


	//   ....[4]....
        /*004c*/ 	.word	0xffffffff


	//   ....[5]....
        /*0050*/ 	.word	0xffffffff


	//   ....[6]....
        /*0054*/ 	.word	0xffffffff


	//   ....[7]....
        /*0058*/ 	.word	0xffffffff


	//   ....[8]....
        /*005c*/ 	.word	0xffffffff


	//   ....[9]....
        /*0060*/ 	.word	0xffffffff


	//   ....[10]....
        /*0064*/ 	.word	0xffffffff


	//   ....[11]....
        /*0068*/ 	.word	0xffffffff


	//   ....[12]....
        /*006c*/ 	.word	0xffffffff


	//   ....[13]....
        /*0070*/ 	.word	0xffffffff


	//   ....[14]....
        /*0074*/ 	.word	0xffffffff


	//   ....[15]....
        /*0078*/ 	.word	0xffffffff


	//   ....[16]....
        /*007c*/ 	.word	0xffffffff


	//   ....[17]....
        /*0080*/ 	.word	0xffffffff


	//   ....[18]....
        /*0084*/ 	.word	0xffffffff


	//   ....[19]....
        /*0088*/ 	.word	0xffffffff


	//   ....[20]....
        /*008c*/ 	.word	0xffffffff


	//   ....[21]....
        /*0090*/ 	.word	0xffffffff


	//   ....[22]....
        /*0094*/ 	.word	0xffffffff


	//   ....[23]....
        /*0098*/ 	.word	0xffffffff


	//   ....[24]....
        /*009c*/ 	.word	0xffffffff


	//   ....[25]....
        /*00a0*/ 	.word	0xffffffff


	//   ....[26]....
        /*00a4*/ 	.word	0xffffffff


	//   ....[27]....
        /*00a8*/ 	.word	0xffffffff


	//   ....[28]....
        /*00ac*/ 	.word	0xffffffff


	//   ....[29]....
        /*00b0*/ 	.word	0xffffffff


	//   ....[30]....
        /*00b4*/ 	.word	0xffffffff


	//   ....[31]....
        /*00b8*/ 	.word	0xffffffff


	//   ....[32]....
        /*00bc*/ 	.word	0xffffffff


	//   ....[33]....
        /*00c0*/ 	.word	0xffffffff


	//   ....[34]....
        /*00c4*/ 	.word	0xffffffff


	//   ....[35]....
        /*00c8*/ 	.word	0xffffffff


	//   ....[36]....
        /*00cc*/ 	.word	0xffffffff


	//   ....[37]....
        /*00d0*/ 	.word	0xffffffff


	//   ....[38]....
        /*00d4*/ 	.word	0xffffffff


	//   ....[39]....
        /*00d8*/ 	.word	0xffffffff


	//   ....[40]....
        /*00dc*/ 	.word	0xffffffff


	//   ....[41]....
        /*00e0*/ 	.word	0xffffffff


	//   ....[42]....
        /*00e4*/ 	.word	0xffffffff


	//   ....[43]....
        /*00e8*/ 	.word	0xffffffff


	//   ....[44]....
        /*00ec*/ 	.word	0xffffffff


	//   ....[45]....
        /*00f0*/ 	.word	0xffffffff


	//   ....[46]....
        /*00f4*/ 	.word	0xffffffff


	//   ....[47]....
        /*00f8*/ 	.word	0xffffffff


	//   ....[48]....
        /*00fc*/ 	.word	0xffffffff


	//   ....[49]....
        /*0100*/ 	.word	0xffffffff


	//   ....[50]....
        /*0104*/ 	.word	0xffffffff


	//   ....[51]....
        /*0108*/ 	.word	0xffffffff


	//   ....[52]....
        /*010c*/ 	.word	0xffffffff


	//   ....[53]....
        /*0110*/ 	.word	0xffffffff


	//   ....[54]....
        /*0114*/ 	.word	0xffffffff


	//   ....[55]....
        /*0118*/ 	.word	0xffffffff


	//   ....[56]....
        /*011c*/ 	.word	0xffffffff


	//   ....[57]....
        /*0120*/ 	.word	0xffffffff


	//   ....[58]....
        /*0124*/ 	.word	0xffffffff


	//   ....[59]....
        /*0128*/ 	.word	0xffffffff


	//   ....[60]....
        /*012c*/ 	.word	0xffffffff


	//   ....[61]....
        /*0130*/ 	.word	0xffffffff


	//   ....[62]....
        /*0134*/ 	.word	0xffffffff


	//   ....[63]....
        /*0138*/ 	.word	0xffffffff


	//   ....[64]....
        /*013c*/ 	.word	0xffffffff


	//   ....[65]....
        /*0140*/ 	.word	0xffffffff


	//   ....[66]....
        /*0144*/ 	.word	0xffffffff


	//   ....[67]....
        /*0148*/ 	.word	0xffffffff


	//   ....[68]....
        /*014c*/ 	.word	0xffffffff


	//   ....[69]....
        /*0150*/ 	.word	0xffffffff


	//   ....[70]....
        /*0154*/ 	.word	0xffffffff


	//   ....[71]....
        /*0158*/ 	.word	0xffffffff


	//   ....[72]....
        /*015c*/ 	.word	0xffffffff


	//   ....[73]....
        /*0160*/ 	.word	0xffffffff


	//   ....[74]....
        /*0164*/ 	.word	0xffffffff


	//   ....[75]....
        /*0168*/ 	.word	0xffffffff


	//   ....[76]....
        /*016c*/ 	.word	0xffffffff


	//   ....[77]....
        /*0170*/ 	.word	0xffffffff


	//   ....[78]....
        /*0174*/ 	.word	0xffffffff


	//   ....[79]....
        /*0178*/ 	.word	0xffffffff


	//   ....[80]....
        /*017c*/ 	.word	0xffffffff


	//   ....[81]....
        /*0180*/ 	.word	0xffffffff


	//   ....[82]....
        /*0184*/ 	.word	0xffffffff


	//   ....[83]....
        /*0188*/ 	.word	0xffffffff


	//   ....[84]....
        /*018c*/ 	.word	0xffffffff


	//   ....[85]....
        /*0190*/ 	.word	0xffffffff


	//   ....[86]....
        /*0194*/ 	.word	0xffffffff


	//   ....[87]....
        /*0198*/ 	.word	0xffffffff


	//   ....[88]....
        /*019c*/ 	.word	0xffffffff


	//   ....[89]....
        /*01a0*/ 	.word	0xffffffff


	//   ....[90]....
        /*01a4*/ 	.word	0xffffffff


	//   ....[91]....
        /*01a8*/ 	.word	0xffffffff


	//   ....[92]....
        /*01ac*/ 	.word	0xffffffff


	//   ....[93]....
        /*01b0*/ 	.word	0xffffffff


	//   ....[94]....
        /*01b4*/ 	.word	0xffffffff


	//   ....[95]....
        /*01b8*/ 	.word	0xffffffff


	//   ....[96]....
        /*01bc*/ 	.word	0xffffffff


	//----- nvinfo : EIATTR_COOP_GROUP_INSTR_OFFSETS
	.align		4
.L_3613:
        /*01c0*/ 	.byte	0x04, 0x28
        /*01c2*/ 	.short	(.L_3615 - .L_3614)


	//   ....[0]....
.L_3614:
        /*01c4*/ 	.word	0x00000b00


	//   ....[1]....
        /*01c8*/ 	.word	0x00000c60


	//   ....[2]....
        /*01cc*/ 	.word	0x00000f70


	//   ....[3]....
        /*01d0*/ 	.word	0x00001a90


	//   ....[4]....
        /*01d4*/ 	.word	0x00001ce0


	//   ....[5]....
        /*01d8*/ 	.word	0x00001ed0


	//   ....[6]....
        /*01dc*/ 	.word	0x00002300


	//   ....[7]....
        /*01e0*/ 	.word	0x00002fa0


	//   ....[8]....
        /*01e4*/ 	.word	0x00003500


	//   ....[9]....
        /*01e8*/ 	.word	0x00003540


	//   ....[10]....
        /*01ec*/ 	.word	0x00003580


	//   ....[11]....
        /*01f0*/ 	.word	0x000035c0


	//   ....[12]....
        /*01f4*/ 	.word	0x00003600


	//   ....[13]....
        /*01f8*/ 	.word	0x00003610


	//   ....[14]....
        /*01fc*/ 	.word	0x000036d0


	//   ....[15]....
        /*0200*/ 	.word	0x000036f0


	//   ....[16]....
        /*0204*/ 	.word	0x00003700


	//   ....[17]....
        /*0208*/ 	.word	0x00003710


	//   ....[18]....
        /*020c*/ 	.word	0x000037d0


	//   ....[19]....
        /*0210*/ 	.word	0x000037f0


	//   ....[20]....
        /*0214*/ 	.word	0x00003800


	//   ....[21]....
        /*0218*/ 	.word	0x00003810


	//   ....[22]....
        /*021c*/ 	.word	0x000038d0


	//   ....[23]....
        /*0220*/ 	.word	0x000038f0


	//   ....[24]....
        /*0224*/ 	.word	0x00003900


	//   ....[25]....
        /*0228*/ 	.word	0x00003910


	//   ....[26]....
        /*022c*/ 	.word	0x000039e0


	//   ....[27]....
        /*0230*/ 	.word	0x00003a20


	//   ....[28]....
        /*0234*/ 	.word	0x00003a50


	//   ....[29]....
        /*0238*/ 	.word	0x00003a80


	//   ....[30]....
        /*023c*/ 	.word	0x00003c30


	//   ....[31]....
        /*0240*/ 	.word	0x00003c90


	//   ....[32]....
        /*0244*/ 	.word	0x00003cc0


	//   ....[33]....
        /*0248*/ 	.word	0x00003d30


	//   ....[34]....
        /*024c*/ 	.word	0x00003ef0


	//   ....[35]....
        /*0250*/ 	.word	0x00003f20


	//   ....[36]....
        /*0254*/ 	.word	0x00003f80


	//   ....[37]....
        /*0258*/ 	.word	0x00003fb0


	//   ....[38]....
        /*025c*/ 	.word	0x000040c0


	//   ....[39]....
        /*0260*/ 	.word	0x00004100


	//   ....[40]....
        /*0264*/ 	.word	0x00004120


	//   ....[41]....
        /*0268*/ 	.word	0x00004130


	//   ....[42]....
        /*026c*/ 	.word	0x00004240


	//   ....[43]....
        /*0270*/ 	.word	0x00004280


	//   ....[44]....
        /*0274*/ 	.word	0x000042c0


	//   ....[45]....
        /*0278*/ 	.word	0x000043a0


	//   ....[46]....
        /*027c*/ 	.word	0x000044b0


	//   ....[47]....
        /*0280*/ 	.word	0x000044e0


	//   ....[48]....
        /*0284*/ 	.word	0x000044f0


	//   ....[49]....
        /*0288*/ 	.word	0x00004500


	//   ....[50]....
        /*028c*/ 	.word	0x000045e0


	//   ....[51]....
        /*0290*/ 	.word	0x00004610


	//   ....[52]....
        /*0294*/ 	.word	0x00004630


	//   ....[53]....
        /*0298*/ 	.word	0x00004640


	//   ....[54]....
        /*029c*/ 	.word	0x00004730


	//   ....[55]....
        /*02a0*/ 	.word	0x00004770


	//   ....[56]....
        /*02a4*/ 	.word	0x000047b0


	//   ....[57]....
        /*02a8*/ 	.word	0x000047e0


	//   ....[58]....
        /*02ac*/ 	.word	0x00004810


	//   ....[59]....
        /*02b0*/ 	.word	0x00004840


	//   ....[60]....
        /*02b4*/ 	.word	0x00004870


	//   ....[61]....
        /*02b8*/ 	.word	0x000048a0


	//   ....[62]....
        /*02bc*/ 	.word	0x000048d0


	//   ....[63]....
        /*02c0*/ 	.word	0x00004900


	//   ....[64]....
        /*02c4*/ 	.word	0x00005620


	//   ....[65]....
        /*02c8*/ 	.word	0x00005660


	//   ....[66]....
        /*02cc*/ 	.word	0x000056a0


	//   ....[67]....
        /*02d0*/ 	.word	0x000056e0


	//   ....[68]....
        /*02d4*/ 	.word	0x00005740


	//   ....[69]....
        /*02d8*/ 	.word	0x00005760


	//   ....[70]....
        /*02dc*/ 	.word	0x00005780


	//   ....[71]....
        /*02e0*/ 	.word	0x000057a0


	//   ....[72]....
        /*02e4*/ 	.word	0x000057d0


	//   ....[73]....
        /*02e8*/ 	.word	0x00005800


	//   ....[74]....
        /*02ec*/ 	.word	0x00005820


	//   ....[75]....
        /*02f0*/ 	.word	0x00005830


	//   ....[76]....
        /*02f4*/ 	.word	0x00005850


	//   ....[77]....
        /*02f8*/ 	.word	0x00005880


	//   ....[78]....
        /*02fc*/ 	.word	0x000058a0


	//   ....[79]....
        /*0300*/ 	.word	0x000058c0


	//   ....[80]....
        /*0304*/ 	.word	0x00005910


	//   ....[81]....
        /*0308*/ 	.word	0x00005940


	//   ....[82]....
        /*030c*/ 	.word	0x00005980


	//   ....[83]....
        /*0310*/ 	.word	0x000059b0


	//   ....[84]....
        /*0314*/ 	.word	0x00005ec0


	//   ....[85]....
        /*0318*/ 	.word	0x00005f10


	//   ....[86]....
        /*031c*/ 	.word	0x00006430


	//   ....[87]....
        /*0320*/ 	.word	0x000067e0


	//   ....[88]....
        /*0324*/ 	.word	0x00006830


	//   ....[89]....
        /*0328*/ 	.word	0x00006860


	//   ....[90]....
        /*032c*/ 	.word	0x00006880


	//   ....[91]....
        /*0330*/ 	.word	0x000068a0


	//   ....[92]....
        /*0334*/ 	.word	0x00006950


	//   ....[93]....
        /*0338*/ 	.word	0x000069a0


	//   ....[94]....
        /*033c*/ 	.word	0x000069c0


	//   ....[95]....
        /*0340*/ 	.word	0x000069e0


	//   ....[96]....
        /*0344*/ 	.word	0x00006a00


	//----- nvinfo : EIATTR_EXIT_INSTR_OFFSETS
	.align		4
.L_3615:
        /*0348*/ 	.byte	0x04, 0x1c
        /*034a*/ 	.short	(.L_3617 - .L_3616)


	//   ....[0]....
.L_3616:
        /*034c*/ 	.word	0x00006ac0


	//   ....[1]....
        /*0350*/ 	.word	0x00006d00


	//----- nvinfo : EIATTR_MAX_THREADS
	.align		4
.L_3617:
        /*0354*/ 	.byte	0x04, 0x05
        /*0356*/ 	.short	(.L_3619 - .L_3618)
.L_3618:
        /*0358*/ 	.word	0x00000020
        /*035c*/ 	.word	0x00000001
        /*0360*/ 	.word	0x00000001


	//----- nvinfo : EIATTR_CRS_STACK_SIZE
	.align		4
.L_3619:
        /*0364*/ 	.byte	0x04, 0x1e
        /*0366*/ 	.short	(.L_3621 - .L_3620)
.L_3620:
        /*0368*/ 	.word	0x00000000
.L_3621:


//--------------------- .nv.info._Z25selective_scan_bwd_kernelI32Selective_Scan_bwd_kernel_traitsILi32ELi4ELb0ELb1ELb0ELb0ELb0EN3c108BFloat16ENS1_7complexIfEEEEv12SSMParamsBwd --------------------------
	.section	.nv.info._Z25selective_scan_bwd_kernelI32Selective_Scan_bwd_kernel_traitsILi32ELi4ELb0ELb1ELb0ELb0ELb0EN3c108BFloat16ENS1_7complexIfEEEEv12SSMParamsBwd,"",@"SHT_CUDA_INFO"
	.sectionflags	@""
	.align	4


	//----- nvinfo : EIATTR_CUDA_API_VERSION
	.align		4
        /*0000*/ 	.byte	0x04, 0x37
        /*0002*/ 	.short	(.L_3623 - .L_3622)
.L_3622:
        /*0004*/ 	.word	0x00000082


	//----- nvinfo : EIATTR_SW2861232_WAR
	.align		4
.L_3623:
        /*0008*/ 	.byte	0x01, 0x35
	.zero		2


	//----- nvinfo : EIATTR_PARAM_CBANK
	.align		4
        /*000c*/ 	.byte	0x04, 0x0a
        /*000e*/ 	.short	(.L_3625 - .L_3624)
	.align		4
.L_3624:
        /*0010*/ 	.word	index@(.nv.constant0._Z25selective_scan_bwd_kernelI32Selective_Scan_bwd_kernel_traitsILi32ELi4ELb0ELb1ELb0ELb0ELb0EN3c108BFloat16ENS1_7complexIfEEEEv12SSMParamsBwd)
        /*0014*/ 	.short	0x0160
        /*0016*/ 	.short	0x01f0


	//----- nvinfo : EIATTR_CBANK_PARAM_SIZE
	.align		4
.L_3625:
        /*0018*/ 	.byte	0x03, 0x19
        /*001a*/ 	.short	0x01f0


	//----- nvinfo : EIATTR_KPARAM_INFO
	.align		4
        /*001c*/ 	.byte	0x04, 0x17
        /*001e*/ 	.short	(.L_3627 - .L_3626)
.L_3626:
        /*0020*/ 	.word	0x00000000
        /*0024*/ 	.short	0x0000
        /*0026*/ 	.short	0x0000
        /*0028*/ 	.byte	0x00, 0xf0, 0xc1, 0x07


	//----- nvinfo : EIATTR_MAXREG_COUNT
	.align		4
.L_3627:
        /*002c*/ 	.byte	0x03, 0x1b
        /*002e*/ 	.short	0x00ff


	//----- nvinfo : EIATTR_NUM_BARRIERS
	.align		4
        /*0030*/ 	.byte	0x02, 0x4c
        /*0032*/ 	.byte	0x01
	.zero		1


	//----- nvinfo : EIATTR_MERCURY_ISA_VERSION
	.align		4
        /*0034*/ 	.byte	0x03, 0x5f
        /*0036*/ 	.short	0x0000


	//----- nvinfo : EIATTR_COOP_GROUP_MASK_REGIDS
	.align		4
        /*0038*/ 	.byte	0x04, 0x29
        /*003a*/ 	.short	(.L_3629 - .L_3628)


	//   ....[0]....
.L_3628:
        /*003c*/ 	.word	0xffffffff


	//   ....[1]....
        /*0040*/ 	.word	0xffffffff


	//   ....[2]....
        /*0044*/ 	.word	0xffffffff


	//   ....[3]....
        /*0048*/ 	.word	0xffffffff


	//   ....[4]....
        /*004c*/ 	.word	0xffffffff


	//   ....[5]....
        /*0050*/ 	.word	0xffffffff


	//   ....[6]....
        /*0054*/ 	.word	0xffffffff


	//   ....[7]....
        /*0058*/ 	.word	0xffffffff


	//   ....[8]....
        /*005c*/ 	.word	0xffffffff


	//   ....[9]....
        /*0060*/ 	.word	0xffffffff


	//   ....[10]....
        /*0064*/ 	.word	0xffffffff


	//   ....[11]....
        /*0068*/ 	.word	0xffffffff


	//   ....[12]....
        /*006c*/ 	.word	0xffffffff


	//   ....[13]....
        /*0070*/ 	.word	0xffffffff


	//   ....[14]....
        /*0074*/ 	.word	0xffffffff


	//   ....[15]....
        /*0078*/ 	.word	0xffffffff


	//   ....[16]....
        /*007c*/ 	.word	0xffffffff


	//   ....[17]....
        /*0080*/ 	.word	0xffffffff


	//   ....[18]....
        /*0084*/ 	.word	0xffffffff


	//   ....[19]....
        /*0088*/ 	.word	0xffffffff


	//   ....[20]....
        /*008c*/ 	.word	0xffffffff


	//   ....[21]....
        /*0090*/ 	.word	0xffffffff


	//   ....[22]....
        /*0094*/ 	.word	0xffffffff


	//   ....[23]....
        /*0098*/ 	.word	0xffffffff


	//   ....[24]....
        /*009c*/ 	.word	0xffffffff


	//   ....[25]....
        /*00a0*/ 	.word	0xffffffff


	//   ....[26]....
        /*00a4*/ 	.word	0xffffffff


	//   ....[27]....
        /*00a8*/ 	.word	0xffffffff


	//   ....[28]....
        /*00ac*/ 	.word	0xffffffff


	//   ....[29]....
        /*00b0*/ 	.word	0xffffffff


	//   ....[30]....
        /*00b4*/ 	.word	0xffffffff


	//   ....[31]....
        /*00b8*/ 	.word	0xffffffff


	//   ....[32]....
        /*00bc*/ 	.word	0xffffffff


	//   ....[33]....
        /*00c0*/ 	.word	0xffffffff


	//   ....[34]....
        /*00c4*/ 	.word	0xffffffff


	//   ....[35]....
        /*00c8*/ 	.word	0xffffffff


	//   ....[36]....
        /*00cc*/ 	.word	0xffffffff


	//   ....[37]....
        /*00d0*/ 	.word	0xffffffff


	//   ....[38]....
        /*00d4*/ 	.word	0xffffffff


	//   ....[39]....
        /*00d8*/ 	.word	0xffffffff


	//   ....[40]....
        /*00dc*/ 	.word	0xffffffff


	//   ....[41]....
        /*00e0*/ 	.word	0xffffffff


	//   ....[42]....
        /*00e4*/ 	.word	0xffffffff


	//   ....[43]....
        /*00e8*/ 	.word	0xffffffff


	//   ....[44]....
        /*00ec*/ 	.word	0xffffffff


	//   ....[45]....
        /*00f0*/ 	.word	0xffffffff


	//   ....[46]....
        /*00f4*/ 	.word	0xffffffff


	//   ....[47]....
        /*00f8*/ 	.word	0xffffffff


	//   ....[48]....
        /*00fc*/ 	.word	0xffffffff


	//   ....[49]....
        /*0100*/ 	.word	0xffffffff


	//   ....[50]....
        /*0104*/ 	.word	0xffffffff


	//   ....[51]....
        /*0108*/ 	.word	0xffffffff


	//   ....[52]....
        /*010c*/ 	.word	0xffffffff


	//   ....[53]....
        /*0110*/ 	.word	0xffffffff


	//   ....[54]....
        /*0114*/ 	.word	0xffffffff


	//   ....[55]....
        /*0118*/ 	.word	0xffffffff


	//   ....[56]....
        /*011c*/ 	.word	0xffffffff


	//   ....[57]....
        /*0120*/ 	.word	0xffffffff


	//   ....[58]....
        /*0124*/ 	.word	0xffffffff


	//   ....[59]....
        /*0128*/ 	.word	0xffffffff


	//   ....[60]....
        /*012c*/ 	.word	0xffffffff


	//   ....[61]....
        /*0130*/ 	.word	0xffffffff


	//   ....[62]....
        /*0134*/ 	.word	0xffffffff


	//   ....[63]....
        /*0138*/ 	.word	0xffffffff


	//   ....[64]....
        /*013c*/ 	.word	0xffffffff


	//   ....[65]....
        /*0140*/ 	.word	0xffffffff


	//   ....[66]....
        /*0144*/ 	.word	0xffffffff


	//   ....[67]....
        /*0148*/ 	.word	0xffffffff


	//   ....[68]....
        /*014c*/ 	.word	0xffffffff


	//   ....[69]....
        /*0150*/ 	.word	0xffffffff


	//   ....[70]....
        /*0154*/ 	.word	0xffffffff


	//   ....[71]....
        /*0158*/ 	.word	0xffffffff


	//   ....[72]....
        /*015c*/ 	.word	0xffffffff


	//   ....[73]....
        /*0160*/ 	.word	0xffffffff


	//   ....[74]....
        /*0164*/ 	.word	0xffffffff


	//   ....[75]....
        /*0168*/ 	.word	0xffffffff


	//   ....[76]....
        /*016c*/ 	.word	0xffffffff


	//   ....[77]....
        /*0170*/ 	.word	0xffffffff


	//   ....[78]....
        /*0174*/ 	.word	0xffffffff


	//   ....[79]....
        /*0178*/ 	.word	0xffffffff


	//   ....[80]....
        /*017c*/ 	.word	0xffffffff


	//   ....[81]....
        /*0180*/ 	.word	0xffffffff


	//   ....[82]....
        /*0184*/ 	.word	0xffffffff


	//   ....[83]....
        /*0188*/ 	.word	0xffffffff


	//   ....[84]....
        /*018c*/ 	.word	0xffffffff


	//   ....[85]....
        /*0190*/ 	.word	0xffffffff


	//   ....[86]....
        /*0194*/ 	.word	0xffffffff


	//   ....[87]....
        /*0198*/ 	.word	0xffffffff


	//   ....[88]....
        /*019c*/ 	.word	0xffffffff


	//   ....[89]....
        /*01a0*/ 	.word	0xffffffff


	//   ....[90]....
        /*01a4*/ 	.word	0xffffffff


	//   ....[91]....
        /*01a8*/ 	.word	0xffffffff


	//----- nvinfo : EIATTR_COOP_GROUP_INSTR_OFFSETS
	.align		4
.L_3629:
        /*01ac*/ 	.byte	0x04, 0x28
        /*01ae*/ 	.short	(.L_3631 - .L_3630)


	//   ....[0]....
.L_3630:
        /*01b0*/ 	.word	0x00000c90


	//   ....[1]....
        /*01b4*/ 	.word	0x00000df0


	//   ....[2]....
        /*01b8*/ 	.word	0x00000f40


	//   ....[3]....
        /*01bc*/ 	.word	0x000019c0


	//   ....[4]....
        /*01c0*/ 	.word	0x00001ff0


	//   ....[5]....
        /*01c4*/ 	.word	0x00002030


	//   ....[6]....
        /*01c8*/ 	.word	0x00002070


	//   ....[7]....
        /*01cc*/ 	.word	0x00002080


	//   ....[8]....
        /*01d0*/ 	.word	0x00002090


	//   ....[9]....
        /*01d4*/ 	.word	0x000020a0


	//   ....[10]....
        /*01d8*/ 	.word	0x00002120


	//   ....[11]....
        /*01dc*/ 	.word	0x00002150


	//   ....[12]....
        /*01e0*/ 	.word	0x00002180


	//   ....[13]....
        /*01e4*/ 	.word	0x000021a0


	//   ....[14]....
        /*01e8*/ 	.word	0x00002220


	//   ....[15]....
        /*01ec*/ 	.word	0x00002250


	//   ....[16]....
        /*01f0*/ 	.word	0x00002290


	//   ....[17]....
        /*01f4*/ 	.word	0x000022b0


	//   ....[18]....
        /*01f8*/ 	.word	0x00002350


	//   ....[19]....
        /*01fc*/ 	.word	0x00002380


	//   ....[20]....
        /*0200*/ 	.word	0x000023a0


	//   ....[21]....
        /*0204*/ 	.word	0x000023b0


	//   ....[22]....
        /*0208*/ 	.word	0x00002440


	//   ....[23]....
        /*020c*/ 	.word	0x00002490


	//   ....[24]....
        /*0210*/ 	.word	0x000024d0


	//   ....[25]....
        /*0214*/ 	.word	0x00002500


	//   ....[26]....
        /*0218*/ 	.word	0x00002650


	//   ....[27]....
        /*021c*/ 	.word	0x00002690


	//   ....[28]....
        /*0220*/ 	.word	0x000026d0


	//   ....[29]....
        /*0224*/ 	.word	0x00002710


	//   ....[30]....
        /*0228*/ 	.word	0x00002900


	//   ....[31]....
        /*022c*/ 	.word	0x00002930


	//   ....[32]....
        /*0230*/ 	.word	0x00002940


	//   ....[33]....
        /*0234*/ 	.word	0x00002950


	//   ....[34]....
        /*0238*/ 	.word	0x00002a50


	//   ....[35]....
        /*023c*/ 	.word	0x00002a90


	//   ....[36]....
        /*0240*/ 	.word	0x00002ac0


	//   ....[37]....
        /*0244*/ 	.word	0x00002ae0


	//   ....[38]....
        /*0248*/ 	.word	0x00002be0


	//   ....[39]....
        /*024c*/ 	.word	0x00002c20


	//   ....[40]....
        /*0250*/ 	.word	0x00002c60


	//   ....[41]....
        /*0254*/ 	.word	0x00002c90


	//   ....[42]....
        /*0258*/ 	.word	0x00002d80


	//   ....[43]....
        /*025c*/ 	.word	0x00002db0


	//   ....[44]....
        /*0260*/ 	.word	0x00002dc0


	//   ....[45]....
        /*0264*/ 	.word	0x00002dd0


	//   ....[46]....
        /*0268*/ 	.word	0x00002eb0


	//   ....[47]....
        /*026c*/ 	.word	0x00002ee0


	//   ....[48]....
        /*0270*/ 	.word	0x00002ef0


	//   ....[49]....
        /*0274*/ 	.word	0x00002f00


	//   ....[50]....
        /*0278*/ 	.word	0x00002fe0


	//   ....[51]....
        /*027c*/ 	.word	0x00003020


	//   ....[52]....
        /*0280*/ 	.word	0x00003060


	//   ....[53]....
        /*0284*/ 	.word	0x00003090


	//   ....[54]....
        /*0288*/ 	.word	0x000030c0


	//   ....[55]....
        /*028c*/ 	.word	0x000030f0


	//   ....[56]....
        /*0290*/ 	.word	0x00003120


	//   ....[57]....
        /*0294*/ 	.word	0x00003150


	//   ....[58]....
        /*0298*/ 	.word	0x00003180


	//   ....[59]....
        /*029c*/ 	.word	0x000031b0


	//   ....[60]....
        /*02a0*/ 	.word	0x00003cd0


	//   ....[61]....
        /*02a4*/ 	.word	0x00003d10


	//   ....[62]....
        /*02a8*/ 	.word	0x00003d50


	//   ....[63]....
        /*02ac*/ 	.word	0x00003d90


	//   ....[64]....
        /*02b0*/ 	.word	0x00003df0


	//   ....[65]....
        /*02b4*/ 	.word	0x00003e10


	//   ....[66]....
        /*02b8*/ 	.word	0x00003e30


	//   ....[67]....
        /*02bc*/ 	.word	0x00003e50


	//   ....[68]....
        /*02c0*/ 	.word	0x00003e80


	//   ....[69]....
        /*02c4*/ 	.word	0x00003ea0


	//   ....[70]....
        /*02c8*/ 	.word	0x00003ec0


	//   ....[71]....
        /*02cc*/ 	.word	0x00003ee0


	//   ....[72]....
        /*02d0*/ 	.word	0x00003f30


	//   ....[73]....
        /*02d4*/ 	.word	0x00003f50


	//   ....[74]....
        /*02d8*/ 	.word	0x00003f80


	//   ....[75]....
        /*02dc*/ 	.word	0x00003fb0


	//   ....[76]....
        /*02e0*/ 	.word	0x00004050


	//   ....[77]....
        /*02e4*/ 	.word	0x00004080


	//   ....[78]....
        /*02e8*/ 	.word	0x000040b0


	//   ....[79]....
        /*02ec*/ 	.word	0x000040e0


	//   ....[80]....
        /*02f0*/ 	.word	0x00004560


	//   ....[81]....
        /*02f4*/ 	.word	0x00004840


	//   ....[82]....
        /*02f8*/ 	.word	0x00004bc0


	//   ....[83]....
        /*02fc*/ 	.word	0x00004c10


	//   ....[84]....
        /*0300*/ 	.word	0x00004c40


	//   ....[85]....
        /*0304*/ 	.word	0x00004c60


	//   ....[86]....
        /*0308*/ 	.word	0x00004c80


	//   ....[87]....
        /*030c*/ 	.word	0x00004d30


	//   ....[88]....
        /*0310*/ 	.word	0x00004d80


	//   ....[89]....
        /*0314*/ 	.word	0x00004da0


	//   ....[90]....
        /*0318*/ 	.word	0x00004dc0


	//   ....[91]....
        /*031c*/ 	.word	0x00004de0


	//----- nvinfo : EIATTR_EXIT_INSTR_OFFSETS
	.align		4
.L_3631:
        /*0320*/ 	.byte	0x04, 0x1c
        /*0322*/ 	.short	(.L_3633 - .L_3632)


	//   ....[0]....
.L_3632:
        /*0324*/ 	.word	0x00004ea0


	//   ....[1]....
        /*0328*/ 	.word	0x000050e0


	//----- nvinfo : EIATTR_MAX_THREADS
	.align		4
.L_3633:
        /*032c*/ 	.byte	0x04, 0x05
        /*032e*/ 	.short	(.L_3635 - .L_3634)
.L_3634:
        /*0330*/ 	.word	0x00000020
        /*0334*/ 	.word	0x00000001
        /*0338*/ 	.word	0x00000001


	//----- nvinfo : EIATTR_CRS_STACK_SIZE
	.align		4
.L_3635:
        /*033c*/ 	.byte	0x04, 0x1e
        /*033e*/ 	.short	(.L_3637 - .L_3636)
.L_3636:
        /*0340*/ 	.word	0x00000000
.L_3637:


//--------------------- .nv.info._Z25selective_scan_bwd_kernelI32Selective_Scan_bwd_kernel_traitsILi32ELi4ELb0ELb1ELb0ELb0ELb1EN3c108BFloat16ENS1_7complexIfEEEEv12SSMParamsBwd --------------------------
	.section	.nv.info._Z25selective_scan_bwd_kernelI32Selective_Scan_bwd_kernel_traitsILi32ELi4ELb0ELb1ELb0ELb0ELb1EN3c108BFloat16ENS1_7complexIfEEEEv12SSMParamsBwd,"",@"SHT_CUDA_INFO"
	.sectionflags	@""
	.align	4


	//----- nvinfo : EIATTR_CUDA_API_VERSION
	.align		4
        /*0000*/ 	.byte	0x04, 0x37
        /*0002*/ 	.short	(.L_3639 - .L_3638)
.L_3638:
        /*0004*/ 	.word	0x00000082


	//----- nvinfo : EIATTR_SW2861232_WAR
	.align		4
.L_3639:
        /*0008*/ 	.byte	0x01, 0x35
	.zero		2


	//----- nvinfo : EIATTR_PARAM_CBANK
	.align		4
        /*000c*/ 	.byte	0x04, 0x0a
        /*000e*/ 	.short	(.L_3641 - .L_3640)
	.align		4
.L_3640:
        /*0010*/ 	.word	index@(.nv.constant0._Z25selective_scan_bwd_kernelI32Selective_Scan_bwd_kernel_traitsILi32ELi4ELb0ELb1ELb0ELb0ELb1EN3c108BFloat16ENS1_7complexIfEEEEv12SSMParamsBwd)
        /*0014*/ 	.short	0x0160
        /*0016*/ 	.short	0x01f0


	//----- nvinfo : EIATTR_CBANK_PARAM_SIZE
	.align		4
.L_3641:
        /*0018*/ 	.byte	0x03, 0x19
        /*001a*/ 	.short	0x01f0


	//----- nvinfo : EIATTR_KPARAM_INFO
	.align		4
        /*001c*/ 	.byte	0x04, 0x17
        /*001e*/ 	.short	(.L_3643 - .L_3642)
.L_3642:
        /*0020*/ 	.word	0x00000000
        /*0024*/ 	.short	0x0000
        /*0026*/ 	.short	0x0000
        /*0028*/ 	.byte	0x00, 0xf0, 0xc1, 0x07


	//----- nvinfo : EIATTR_MAXREG_COUNT
	.align		4
.L_3643:
        /*002c*/ 	.byte	0x03, 0x1b
        /*002e*/ 	.short	0x00ff


	//----- nvinfo : EIATTR_NUM_BARRIERS
	.align		4
        /*0030*/ 	.byte	0x02, 0x4c
        /*0032*/ 	.byte	0x01
	.zero		1


	//----- nvinfo : EIATTR_MERCURY_ISA_VERSION
	.align		4
        /*0034*/ 	.byte	0x03, 0x5f
        /*0036*/ 	.short	0x0000


	//----- nvinfo : EIATTR_COOP_GROUP_MASK_REGIDS
	.align		4
        /*0038*/ 	.byte	0x04, 0x29
        /*003a*/ 	.short	(.L_3645 - .L_3644)


	//   ....[0]....
.L_3644:
        /*003c*/ 	.word	0xffffffff


	//   ....[1]....
        /*0040*/ 	.word	0xffffffff


	//   ....[2]....
        /*0044*/ 	.word	0xffffffff


	//   ....[3]....
        /*0048*/ 	.word	0xffffffff


	//   ....[4]....
        /*004c*/ 	.word	0xffffffff


	//   ....[5]....
        /*0050*/ 	.word	0xffffffff


	//   ....[6]....
        /*0054*/ 	.word	0xffffffff


	//   ....[7]....
        /*0058*/ 	.word	0xffffffff


	//   ....[8]....
        /*005c*/ 	.word	0xffffffff


	//   ....[9]....
        /*0060*/ 	.word	0xffffffff


	//   ....[10]....
        /*0064*/ 	.word	0xffffffff


	//   ....[11]....
        /*0068*/ 	.word	0xffffffff


	//   ....[12]....
        /*006c*/ 	.word	0xffffffff


	//   ....[13]....
        /*0070*/ 	.word	0xffffffff


	//   ....[14]....
        /*0074*/ 	.word	0xffffffff


	//   ....[15]....
        /*0078*/ 	.word	0xffffffff


	//   ....[16]....
        /*007c*/ 	.word	0xffffffff


	//   ....[17]....
        /*0080*/ 	.word	0xffffffff


	//   ....[18]....
        /*0084*/ 	.word	0xffffffff


	//   ....[19]....
        /*0088*/ 	.word	0xffffffff


	//   ....[20]....
        /*008c*/ 	.word	0xffffffff


	//   ....[21]....
        /*0090*/ 	.word	0xffffffff


	//   ....[22]....
        /*0094*/ 	.word	0xffffffff


	//   ....[23]....
        /*0098*/ 	.word	0xffffffff


	//   ....[24]....
        /*009c*/ 	.word	0xffffffff


	//   ....[25]....
        /*00a0*/ 	.word	0xffffffff


	//   ....[26]....
        /*00a4*/ 	.word	0xffffffff


	//   ....[27]....
        /*00a8*/ 	.word	0xffffffff


	//   ....[28]....
        /*00ac*/ 	.word	0xffffffff


	//   ....[29]....
        /*00b0*/ 	.word	0xffffffff


	//   ....[30]....
        /*00b4*/ 	.word	0xffffffff


	//   ....[31]....
        /*00b8*/ 	.word	0xffffffff


	//   ....[32]....
        /*00bc*/ 	.word	0xffffffff


	//   ....[33]....
        /*00c0*/ 	.word	0xffffffff


	//   ....[34]....
        /*00c4*/ 	.word	0xffffffff


	//   ....[35]....
        /*00c8*/ 	.word	0xffffffff


	//   ....[36]....
        /*00cc*/ 	.word	0xffffffff


	//   ....[37]....
        /*00d0*/ 	.word	0xffffffff


	//   ....[38]....
        /*00d4*/ 	.word	0xffffffff


	//   ....[39]....
        /*00d8*/ 	.word	0xffffffff


	//   ....[40]....
        /*00dc*/ 	.word	0xffffffff


	//   ....[41]....
        /*00e0*/ 	.word	0xffffffff


	//   ....[42]....
        /*00e4*/ 	.word	0xffffffff


	//   ....[43]....
        /*00e8*/ 	.word	0xffffffff


	//   ....[44]....
        /*00ec*/ 	.word	0xffffffff


	//   ....[45]....
        /*00f0*/ 	.word	0xffffffff


	//   ....[46]....
        /*00f4*/ 	.word	0xffffffff


	//   ....[47]....
        /*00f8*/ 	.word	0xffffffff


	//   ....[48]....
        /*00fc*/ 	.word	0xffffffff


	//   ....[49]....
        /*0100*/ 	.word	0xffffffff


	//   ....[50]....
        /*0104*/ 	.word	0xffffffff


	//   ....[51]....
        /*0108*/ 	.word	0xffffffff


	//   ....[52]....
        /*010c*/ 	.word	0xffffffff


	//   ....[53]....
        /*0110*/ 	.word	0xffffffff


	//   ....[54]....
        /*0114*/ 	.word	0xffffffff


	//   ....[55]....
        /*0118*/ 	.word	0xffffffff


	//   ....[56]....
        /*011c*/ 	.word	0xffffffff


	//   ....[57]....
        /*0120*/ 	.word	0xffffffff


	//   ....[58]....
        /*0124*/ 	.word	0xffffffff


	//   ....[59]....
        /*0128*/ 	.word	0xffffffff


	//   ....[60]....
        /*012c*/ 	.word	0xffffffff


	//   ....[61]....
        /*0130*/ 	.word	0xffffffff


	//   ....[62]....
        /*0134*/ 	.word	0xffffffff


	//   ....[63]....
        /*0138*/ 	.word	0xffffffff


	//   ....[64]....
        /*013c*/ 	.word	0xffffffff


	//   ....[65]....
        /*0140*/ 	.word	0xffffffff


	//   ....[66]....
        /*0144*/ 	.word	0xffffffff


	//   ....[67]....
        /*0148*/ 	.word	0xffffffff


	//   ....[68]....
        /*014c*/ 	.word	0xffffffff


	//   ....[69]....
        /*0150*/ 	.word	0xffffffff


	//   ....[70]....
        /*0154*/ 	.word	0xffffffff


	//   ....[71]....
        /*0158*/ 	.word	0xffffffff


	//   ....[72]....
        /*015c*/ 	.word	0xffffffff


	//   ....[73]....
        /*0160*/ 	.word	0xffffffff


	//   ....[74]....
        /*0164*/ 	.word	0xffffffff


	//   ....[75]....
        /*0168*/ 	.word	0xffffffff


	//   ....[76]....
        /*016c*/ 	.word	0xffffffff


	//   ....[77]....
        /*0170*/ 	.word	0xffffffff


	//   ....[78]....
        /*0174*/ 	.word	0xffffffff


	//   ....[79]....
        /*0178*/ 	.word	0xffffffff


	//   ....[80]....
        /*017c*/ 	.word	0xffffffff


	//   ....[81]....
        /*0180*/ 	.word	0xffffffff


	//   ....[82]....
        /*0184*/ 	.word	0xffffffff


	//   ....[83]....
        /*0188*/ 	.word	0xffffffff


	//   ....[84]....
        /*018c*/ 	.word	0xffffffff


	//   ....[85]....
        /*0190*/ 	.word	0xffffffff


	//   ....[86]....
        /*0194*/ 	.word	0xffffffff


	//   ....[87]....
        /*0198*/ 	.word	0xffffffff


	//   ....[88]....
        /*019c*/ 	.word	0xffffffff


	//   ....[89]....
        /*01a0*/ 	.word	0xffffffff


	//   ....[90]....
        /*01a4*/ 	.word	0xffffffff


	//   ....[91]....
        /*01a8*/ 	.word	0xffffffff


	//   ....[92]....
        /*01ac*/ 	.word	0xffffffff


	//   ....[93]....
        /*01b0*/ 	.word	0xffffffff


	//   ....[94]....
        /*01b4*/ 	.word	0xffffffff


	//   ....[95]....
        /*01b8*/ 	.word	0xffffffff


	//----- nvinfo : EIATTR_COOP_GROUP_INSTR_OFFSETS
	.align		4
.L_3645:
        /*01bc*/ 	.byte	0x04, 0x28
        /*01be*/ 	.short	(.L_3647 - .L_3646)


	//   ....[0]....
.L_3646:
        /*01c0*/ 	.word	0x00000b80


	//   ....[1]....
        /*01c4*/ 	.word	0x00000cd0


	//   ....[2]....
        /*01c8*/ 	.word	0x00000f80


	//   ....[3]....
        /*01cc*/ 	.word	0x000011c0


	//   ....[4]....
        /*01d0*/ 	.word	0x000013a0


	//   ....[5]....
        /*01d4*/ 	.word	0x00001630


	//   ....[6]....
        /*01d8*/ 	.word	0x00001aa0


	//   ....[7]....
        /*01dc*/ 	.word	0x00002730


	//   ....[8]....
        /*01e0*/ 	.word	0x00002df0


	//   ....[9]....
        /*01e4*/ 	.word	0x00002e30


	//   ....[10]....
        /*01e8*/ 	.word	0x00002e40


	//   ....[11]....
        /*01ec*/ 	.word	0x00002e50


	//   ....[12]....
        /*01f0*/ 	.word	0x00002e60


	//   ....[13]....
        /*01f4*/ 	.word	0x00002e70


	//   ....[14]....
        /*01f8*/ 	.word	0x00002f30


	//   ....[15]....
        /*01fc*/ 	.word	0x00002f50


	//   ....[16]....
        /*0200*/ 	.word	0x00002f60


	//   ....[17]....
        /*0204*/ 	.word	0x00002f70


	//   ....[18]....
        /*0208*/ 	.word	0x00003030


	//   ....[19]....
        /*020c*/ 	.word	0x00003050


	//   ....[20]....
        /*0210*/ 	.word	0x00003060


	//   ....[21]....
        /*0214*/ 	.word	0x00003070


	//   ....[22]....
        /*0218*/ 	.word	0x00003130


	//   ....[23]....
        /*021c*/ 	.word	0x00003150


	//   ....[24]....
        /*0220*/ 	.word	0x00003160


	//   ....[25]....
        /*0224*/ 	.word	0x00003170


	//   ....[26]....
        /*0228*/ 	.word	0x00003230


	//   ....[27]....
        /*022c*/ 	.word	0x00003270


	//   ....[28]....
        /*0230*/ 	.word	0x000032a0


	//   ....[29]....
        /*0234*/ 	.word	0x000032d0


	//   ....[30]....
        /*0238*/ 	.word	0x00003420


	//   ....[31]....
        /*023c*/ 	.word	0x00003450


	//   ....[32]....
        /*0240*/ 	.word	0x00003490


	//   ....[33]....
        /*0244*/ 	.word	0x000034c0


	//   ....[34]....
        /*0248*/ 	.word	0x00003670


	//   ....[35]....
        /*024c*/ 	.word	0x000036c0


	//   ....[36]....
        /*0250*/ 	.word	0x000036e0


	//   ....[37]....
        /*0254*/ 	.word	0x000036f0


	//   ....[38]....
        /*0258*/ 	.word	0x000037f0


	//   ....[39]....
        /*025c*/ 	.word	0x00003830


	//   ....[40]....
        /*0260*/ 	.word	0x00003860


	//   ....[41]....
        /*0264*/ 	.word	0x00003880


	//   ....[42]....
        /*0268*/ 	.word	0x00003980


	//   ....[43]....
        /*026c*/ 	.word	0x000039c0


	//   ....[44]....
        /*0270*/ 	.word	0x00003a00


	//   ....[45]....
        /*0274*/ 	.word	0x00003a30


	//   ....[46]....
        /*0278*/ 	.word	0x00003b20


	//   ....[47]....
        /*027c*/ 	.word	0x00003b50


	//   ....[48]....
        /*0280*/ 	.word	0x00003b60


	//   ....[49]....
        /*0284*/ 	.word	0x00003b70


	//   ....[50]....
        /*0288*/ 	.word	0x00003c50


	//   ....[51]....
        /*028c*/ 	.word	0x00003c80


	//   ....[52]....
        /*0290*/ 	.word	0x00003c90


	//   ....[53]....
        /*0294*/ 	.word	0x00003ca0


	//   ....[54]....
        /*0298*/ 	.word	0x00003d80


	//   ....[55]....
        /*029c*/ 	.word	0x00003dc0


	//   ....[56]....
        /*02a0*/ 	.word	0x00003e00


	//   ....[57]....
        /*02a4*/ 	.word	0x00003e30


	//   ....[58]....
        /*02a8*/ 	.word	0x00003e60


	//   ....[59]....
        /*02ac*/ 	.word	0x00003e90


	//   ....[60]....
        /*02b0*/ 	.word	0x00003ec0


	//   ....[61]....
        /*02b4*/ 	.word	0x00003ef0


	//   ....[62]....
        /*02b8*/ 	.word	0x00003f20


	//   ....[63]....
        /*02bc*/ 	.word	0x00003f50


	//   ....[64]....
        /*02c0*/ 	.word	0x00004b40


	//   ....[65]....
        /*02c4*/ 	.word	0x00004b80


	//   ....[66]....
        /*02c8*/ 	.word	0x00004bc0


	//   ....[67]....
        /*02cc*/ 	.word	0x00004c00


	//   ....[68]....
        /*02d0*/ 	.word	0x00004c50


	//   ....[69]....
        /*02d4*/ 	.word	0x00004c80


	//   ....[70]....
        /*02d8*/ 	.word	0x00004ca0


	//   ....[71]....
        /*02dc*/ 	.word	0x00004cb0


	//   ....[72]....
        /*02e0*/ 	.word	0x00004cd0


	//   ....[73]....
        /*02e4*/ 	.word	0x00004d00


	//   ....[74]....
        /*02e8*/ 	.word	0x00004d20


	//   ....[75]....
        /*02ec*/ 	.word	0x00004d40


	//   ....[76]....
        /*02f0*/ 	.word	0x00004d60


	//   ....[77]....
        /*02f4*/ 	.word	0x00004d90


	//   ....[78]....
        /*02f8*/ 	.word	0x00004db0


	//   ....[79]....
        /*02fc*/ 	.word	0x00004de0


	//   ....[80]....
        /*0300*/ 	.word	0x00004e60


	//   ....[81]....
        /*0304*/ 	.word	0x00004ea0


	//   ....[82]....
        /*0308*/ 	.word	0x00004ed0


	//   ....[83]....
        /*030c*/ 	.word	0x00004f10


	//   ....[84]....
        /*0310*/ 	.word	0x00005310


	//   ....[85]....
        /*0314*/ 	.word	0x00005620


	//   ....[86]....
        /*0318*/ 	.word	0x000059d0


	//   ....[87]....
        /*031c*/ 	.word	0x00005a20


	//   ....[88]....
        /*0320*/ 	.word	0x00005a50


	//   ....[89]....
        /*0324*/ 	.word	0x00005a70


	//   ....[90]....
        /*0328*/ 	.word	0x00005a90


	//   ....[91]....
        /*032c*/ 	.word	0x00005b40


	//   ....[92]....
        /*0330*/ 	.word	0x00005b90


	//   ....[93]....
        /*0334*/ 	.word	0x00005bb0


	//   ....[94]....
        /*0338*/ 	.word	0x00005bd0


	//   ....[95]....
        /*033c*/ 	.word	0x00005bf0


	//----- nvinfo : EIATTR_EXIT_INSTR_OFFSETS
	.align		4
.L_3647:
        /*0340*/ 	.byte	0x04, 0x1c
        /*0342*/ 	.short	(.L_3649 - .L_3648)


	//   ....[0]....
.L_3648:
        /*0344*/ 	.word	0x00005cb0


	//   ....[1]....
        /*0348*/ 	.word	0x00005ef0


	//----- nvinfo : EIATTR_MAX_THREADS
	.align		4
.L_3649:
        /*034c*/ 	.byte	0x04, 0x05
        /*034e*/ 	.short	(.L_3651 - .L_3650)
.L_3650:
        /*0350*/ 	.word	0x00000020
        /*0354*/ 	.word	0x00000001
        /*0358*/ 	.word	0x00000001


	//----- nvinfo : EIATTR_CRS_STACK_SIZE
	.align		4
.L_3651:
        /*035c*/ 	.byte	0x04, 0x1e
        /*035e*/ 	.short	(.L_3653 - .L_3652)
.L_3652:
        /*0360*/ 	.word	0x00000000
.L_3653:


//--------------------- .nv.info._Z25selective_scan_bwd_kernelI32Selective_Scan_bwd_kernel_traitsILi32ELi4ELb0ELb1ELb0ELb1ELb0EN3c108BFloat16ENS1_7complexIfEEEEv12SSMParamsBwd --------------------------
	.section	.nv.info._Z25selective_scan_bwd_kernelI32Selective_Scan_bwd_kernel_traitsILi32ELi4ELb0ELb1ELb0ELb1ELb0EN3c108BFloat16ENS1_7complexIfEEEEv12SSMParamsBwd,"",@"SHT_CUDA_INFO"
	.sectionflags	@""
	.align	4


	//----- nvinfo : EIATTR_CUDA_API_VERSION
	.align		4
        /*0000*/ 	.byte	0x04, 0x37
        /*0002*/ 	.short	(.L_3655 - .L_3654)
.L_3654:
        /*0004*/ 	.word	0x00000082


	//----- nvinfo : EIATTR_SW2861232_WAR
	.align		4
.L_3655:
        /*0008*/ 	.byte	0x01, 0x35
	.zero		2


	//----- nvinfo : EIATTR_PARAM_CBANK
	.align		4
        /*000c*/ 	.byte	0x04, 0x0a
        /*000e*/ 	.short	(.L_3657 - .L_3656)
	.align		4
.L_3656:
        /*0010*/ 	.word	index@(.nv.constant0._Z25selective_scan_bwd_kernelI32Selective_Scan_bwd_kernel_traitsILi32ELi4ELb0ELb1ELb0ELb1ELb0EN3c108BFloat16ENS1_7complexIfEEEEv12SSMParamsBwd)
        /*0014*/ 	.short	0x0160
        /*0016*/ 	.short	0x01f0


	//----- nvinfo : EIATTR_CBANK_PARAM_SIZE
	.align		4
.L_3657:
        /*0018*/ 	.byte	0x03, 0x19
        /*001a*/ 	.short	0x01f0


	//----- nvinfo : EIATTR_KPARAM_INFO
	.align		4
        /*001c*/ 	.byte	0x04, 0x17
        /*001e*/ 	.short	(.L_3659 - .L_3658)
.L_3658:
        /*0020*/ 	.word	0x00000000
        /*0024*/ 	.short	0x0000
        /*0026*/ 	.short	0x0000
        /*0028*/ 	.byte	0x00, 0xf0, 0xc1, 0x07


	//----- nvinfo : EIATTR_MAXREG_COUNT
	.align		4
.L_3659:
        /*002c*/ 	.byte	0x03, 0x1b
        /*002e*/ 	.short	0x00ff


	//----- nvinfo : EIATTR_NUM_BARRIERS
	.align		4
        /*0030*/ 	.byte	0x02, 0x4c
        /*0032*/ 	.byte	0x01
	.zero		1


	//----- nvinfo : EIATTR_MERCURY_ISA_VERSION
	.align		4
        /*0034*/ 	.byte	0x03, 0x5f
        /*0036*/ 	.short	0x0000


	//----- nvinfo : EIATTR_COOP_GROUP_MASK_REGIDS
	.align		4
        /*0038*/ 	.byte	0x04, 0x29
        /*003a*/ 	.short	(.L_3661 - .L_3660)


	//   ....[0]....
.L_3660:
        /*003c*/ 	.word	0xffffffff


	//   ....[1]....
        /*0040*/ 	.word	0xffffffff


	//   ....[2]....
        /*0044*/ 	.word	0xffffffff


	//   ....[3]....
        /*0048*/ 	.word	0xffffffff


	//   ....[4]....
        /*004c*/ 	.word	0xffffffff


	//   ....[5]....
        /*0050*/ 	.word	0xffffffff


	//   ....[6]....
        /*0054*/ 	.word	0xffffffff


	//   ....[7]....
        /*0058*/ 	.word	0xffffffff


	//   ....[8]....
        /*005c*/ 	.word	0xffffffff


	//   ....[9]....
        /*0060*/ 	.word	0xffffffff


	//   ....[10]....
        /*0064*/ 	.word	0xffffffff


	//   ....[11]....
        /*0068*/ 	.word	0xffffffff


	//   ....[12]....
        /*006c*/ 	.word	0xffffffff


	//   ....[13]....
        /*0070*/ 	.word	0xffffffff


	//   ....[14]....
        /*0074*/ 	.word	0xffffffff


	//   ....[15]....
        /*0078*/ 	.word	0xffffffff


	//   ....[16]....
        /*007c*/ 	.word	0xffffffff


	//   ....[17]....
        /*0080*/ 	.word	0xffffffff


	//   ....[18]....
        /*0084*/ 	.word	0xffffffff


	//   ....[19]....
        /*0088*/ 	.word	0xffffffff


	//   ....[20]....
        /*008c*/ 	.word	0xffffffff


	//   ....[21]....
        /*0090*/ 	.word	0xffffffff


	//   ....[22]....
        /*0094*/ 	.word	0xffffffff


	//   ....[23]....
        /*0098*/ 	.word	0xffffffff


	//   ....[24]....
        /*009c*/ 	.word	0xffffffff


	//   ....[25]....
        /*00a0*/ 	.word	0xffffffff


	//   ....[26]....
        /*00a4*/ 	.word	0xffffffff


	//   ....[27]....
        /*00a8*/ 	.word	0xffffffff


	//   ....[28]....
        /*00ac*/ 	.word	0xffffffff


	//   ....[29]....
        /*00b0*/ 	.word	0xffffffff


	//   ....[30]....
        /*00b4*/ 	.word	0xffffffff


	//   ....[31]....
        /*00b8*/ 	.word	0xffffffff


	//   ....[32]....
        /*00bc*/ 	.word	0xffffffff


	//   ....[33]....
        /*00c0*/ 	.word	0xffffffff


	//   ....[34]....
        /*00c4*/ 	.word	0xffffffff


	//   ....[35]....
        /*00c8*/ 	.word	0xffffffff


	//   ....[36]....
        /*00cc*/ 	.word	0xffffffff


	//   ....[37]....
        /*00d0*/ 	.word	0xffffffff


	//   ....[38]....
        /*00d4*/ 	.word	0xffffffff


	//   ....[39]....
        /*00d8*/ 	.word	0xffffffff


	//   ....[40]....
        /*00dc*/ 	.word	0xffffffff


	//   ....[41]....
        /*00e0*/ 	.word	0xffffffff


	//   ....[42]....
        /*00e4*/ 	.word	0xffffffff


	//   ....[43]....
        /*00e8*/ 	.word	0xffffffff


	//   ....[44]....
        /*00ec*/ 	.word	0xffffffff


	//   ....[45]....
        /*00f0*/ 	.word	0xffffffff


	//   ....[46]....
        /*00f4*/ 	.word	0xffffffff


	//   ....[47]....
        /*00f8*/ 	.word	0xffffffff


	//   ....[48]....
        /*00fc*/ 	.word	0xffffffff


	//   ....[49]....
        /*0100*/ 	.word	0xffffffff


	//   ....[50]....
        /*0104*/ 	.word	0xffffffff


	//   ....[51]....
        /*0108*/ 	.word	0xffffffff


	//   ....[52]....
        /*010c*/ 	.word	0xffffffff


	//   ....[53]....
        /*0110*/ 	.word	0xffffffff


	//   ....[54]....
        /*0114*/ 	.word	0xffffffff


	//   ....[55]....
        /*0118*/ 	.word	0xffffffff


	//   ....[56]....
        /*011c*/ 	.word	0xffffffff


	//   ....[57]....
        /*0120*/ 	.word	0xffffffff


	//   ....[58]....
        /*0124*/ 	.word	0xffffffff


	//   ....[59]....
        /*0128*/ 	.word	0xffffffff


	//   ....[60]....
        /*012c*/ 	.word	0xffffffff


	//   ....[61]....
        /*0130*/ 	.word	0xffffffff


	//   ....[62]....
        /*0134*/ 	.word	0xffffffff


	//   ....[63]....
        /*0138*/ 	.word	0xffffffff


	//   ....[64]....
        /*013c*/ 	.word	0xffffffff


	//   ....[65]....
        /*0140*/ 	.word	0xffffffff


	//   ....[66]....
        /*0144*/ 	.word	0xffffffff


	//   ....[67]....
        /*0148*/ 	.word	0xffffffff


	//   ....[68]....
        /*014c*/ 	.word	0xffffffff


	//   ....[69]....
        /*0150*/ 	.word	0xffffffff


	//   ....[70]....
        /*0154*/ 	.word	0xffffffff


	//   ....[71]....
        /*0158*/ 	.word	0xffffffff


	//   ....[72]....
        /*015c*/ 	.word	0xffffffff


	//   ....[73]....
        /*0160*/ 	.word	0xffffffff


	//   ....[74]....
        /*0164*/ 	.word	0xffffffff


	//   ....[75]....
        /*0168*/ 	.word	0xffffffff


	//   ....[76]....
        /*016c*/ 	.word	0xffffffff


	//   ....[77]....
        /*0170*/ 	.word	0xffffffff


	//   ....[78]....
        /*0174*/ 	.word	0xffffffff


	//   ....[79]....
        /*0178*/ 	.word	0xffffffff


	//   ....[80]....
        /*017c*/ 	.word	0xffffffff


	//   ....[81]....
        /*0180*/ 	.word	0xffffffff


	//   ....[82]....
        /*0184*/ 	.word	0xffffffff


	//   ....[83]....
        /*0188*/ 	.word	0xffffffff


	//   ....[84]....
        /*018c*/ 	.word	0xffffffff


	//   ....[85]....
        /*0190*/ 	.word	0xffffffff


	//   ....[86]....
        /*0194*/ 	.word	0xffffffff


	//   ....[87]....
        /*0198*/ 	.word	0xffffffff


	//   ....[88]....
        /*019c*/ 	.word	0xffffffff


	//   ....[89]....
        /*01a0*/ 	.word	0xffffffff


	//   ....[90]....
        /*01a4*/ 	.word	0xffffffff


	//   ....[91]....
        /*01a8*/ 	.word	0xffffffff


	//   ....[92]....
        /*01ac*/ 	.word	0xffffffff


	//----- nvinfo : EIATTR_COOP_GROUP_INSTR_OFFSETS
	.align		4
.L_3661:
        /*01b0*/ 	.byte	0x04, 0x28
        /*01b2*/ 	.short	(.L_3663 - .L_3662)


	//   ....[0]....
.L_3662:
        /*01b4*/ 	.word	0x00000c60


	//   ....[1]....
        /*01b8*/ 	.word	0x00000de0


	//   ....[2]....
        /*01bc*/ 	.word	0x00000f40


	//   ....[3]....
        /*01c0*/ 	.word	0x00002240


	//   ....[4]....
        /*01c4*/ 	.word	0x000028c0


	//   ....[5]....
        /*01c8*/ 	.word	0x00002900


	//   ....[6]....
        /*01cc*/ 	.word	0x00002940


	//   ....[7]....
        /*01d0*/ 	.word	0x00002960


	//   ....[8]....
        /*01d4*/ 	.word	0x00002970


	//   ....[9]....
        /*01d8*/ 	.word	0x00002980


	//   ....[10]....
        /*01dc*/ 	.word	0x00002a00


	//   ....[11]....
        /*01e0*/ 	.word	0x00002a30


	//   ....[12]....
        /*01e4*/ 	.word	0x00002a70


	//   ....[13]....
        /*01e8*/ 	.word	0x00002a80


	//   ....[14]....
        /*01ec*/ 	.word	0x00002b00


	//   ....[15]....
        /*01f0*/ 	.word	0x00002b40


	//   ....[16]....
        /*01f4*/ 	.word	0x00002b70


	//   ....[17]....
        /*01f8*/ 	.word	0x00002b80


	//   ....[18]....
        /*01fc*/ 	.word	0x00002c20


	//   ....[19]....
        /*0200*/ 	.word	0x00002c50


	//   ....[20]....
        /*0204*/ 	.word	0x00002c70


	//   ....[21]....
        /*0208*/ 	.word	0x00002c80


	//   ....[22]....
        /*020c*/ 	.word	0x00002d20


	//   ....[23]....
        /*0210*/ 	.word	0x00002d60


	//   ....[24]....
        /*0214*/ 	.word	0x00002da0


	//   ....[25]....
        /*0218*/ 	.word	0x00002dd0


	//   ....[26]....
        /*021c*/ 	.word	0x00002f20


	//   ....[27]....
        /*0220*/ 	.word	0x00002f60


	//   ....[28]....
        /*0224*/ 	.word	0x00002fa0


	//   ....[29]....
        /*0228*/ 	.word	0x00002fe0


	//   ....[30]....
        /*022c*/ 	.word	0x00003160


	//   ....[31]....
        /*0230*/ 	.word	0x000031e0


	//   ....[32]....
        /*0234*/ 	.word	0x00003200


	//   ....[33]....
        /*0238*/ 	.word	0x00003210


	//   ....[34]....
        /*023c*/ 	.word	0x00003310


	//   ....[35]....
        /*0240*/ 	.word	0x00003350


	//   ....[36]....
        /*0244*/ 	.word	0x00003380


	//   ....[37]....
        /*0248*/ 	.word	0x000033a0


	//   ....[38]....
        /*024c*/ 	.word	0x000034a0


	//   ....[39]....
        /*0250*/ 	.word	0x000034e0


	//   ....[40]....
        /*0254*/ 	.word	0x00003520


	//   ....[41]....
        /*0258*/ 	.word	0x00003550


	//   ....[42]....
        /*025c*/ 	.word	0x00003640


	//   ....[43]....
        /*0260*/ 	.word	0x00003670


	//   ....[44]....
        /*0264*/ 	.word	0x00003680


	//   ....[45]....
        /*0268*/ 	.word	0x00003690


	//   ....[46]....
        /*026c*/ 	.word	0x00003770


	//   ....[47]....
        /*0270*/ 	.word	0x000037a0


	//   ....[48]....
        /*0274*/ 	.word	0x000037b0


	//   ....[49]....
        /*0278*/ 	.word	0x000037c0


	//   ....[50]....
        /*027c*/ 	.word	0x000038a0


	//   ....[51]....
        /*0280*/ 	.word	0x000038e0


	//   ....[52]....
        /*0284*/ 	.word	0x00003920


	//   ....[53]....
        /*0288*/ 	.word	0x00003950


	//   ....[54]....
        /*028c*/ 	.word	0x00003980


	//   ....[55]....
        /*0290*/ 	.word	0x000039b0


	//   ....[56]....
        /*0294*/ 	.word	0x000039e0


	//   ....[57]....
        /*0298*/ 	.word	0x00003a10


	//   ....[58]....
        /*029c*/ 	.word	0x00003a40


	//   ....[59]....
        /*02a0*/ 	.word	0x00003a70


	//   ....[60]....
        /*02a4*/ 	.word	0x00004590


	//   ....[61]....
        /*02a8*/ 	.word	0x000045d0


	//   ....[62]....
        /*02ac*/ 	.word	0x00004610


	//   ....[63]....
        /*02b0*/ 	.word	0x00004650


	//   ....[64]....
        /*02b4*/ 	.word	0x000046a0


	//   ....[65]....
        /*02b8*/ 	.word	0x000046d0


	//   ....[66]....
        /*02bc*/ 	.word	0x000046f0


	//   ....[67]....
        /*02c0*/ 	.word	0x00004700


	//   ....[68]....
        /*02c4*/ 	.word	0x00004720


	//   ....[69]....
        /*02c8*/ 	.word	0x00004750


	//   ....[70]....
        /*02cc*/ 	.word	0x00004770


	//   ....[71]....
        /*02d0*/ 	.word	0x00004790


	//   ....[72]....
        /*02d4*/ 	.word	0x000047d0


	//   ....[73]....
        /*02d8*/ 	.word	0x00004800


	//   ....[74]....
        /*02dc*/ 	.word	0x00004830


	//   ....[75]....
        /*02e0*/ 	.word	0x00004860


	//   ....[76]....
        /*02e4*/ 	.word	0x00004900


	//   ....[77]....
        /*02e8*/ 	.word	0x00004930


	//   ....[78]....
        /*02ec*/ 	.word	0x00004970


	//   ....[79]....
        /*02f0*/ 	.word	0x000049a0


	//   ....[80]....
        /*02f4*/ 	.word	0x00004ef0


	//   ....[81]....
        /*02f8*/ 	.word	0x00004f80


	//   ....[82]....
        /*02fc*/ 	.word	0x00005470


	//   ....[83]....
        /*0300*/ 	.word	0x000057f0


	//   ....[84]....
        /*0304*/ 	.word	0x00005840


	//   ....[85]....
        /*0308*/ 	.word	0x00005870


	//   ....[86]....
        /*030c*/ 	.word	0x00005890


	//   ....[87]....
        /*0310*/ 	.word	0x000058b0


	//   ....[88]....
        /*0314*/ 	.word	0x00005960


	//   ....[89]....
        /*0318*/ 	.word	0x000059b0


	//   ....[90]....
        /*031c*/ 	.word	0x000059d0


	//   ....[91]....
        /*0320*/ 	.word	0x000059f0


	//   ....[92]....
        /*0324*/ 	.word	0x00005a10


	//----- nvinfo : EIATTR_EXIT_INSTR_OFFSETS
	.align		4
.L_3663:
        /*0328*/ 	.byte	0x04, 0x1c
        /*032a*/ 	.short	(.L_3665 - .L_3664)


	//   ....[0]....
.L_3664:
        /*032c*/ 	.word	0x00005ad0


	//   ....[1]....
        /*0330*/ 	.word	0x00005d10


	//----- nvinfo : EIATTR_MAX_THREADS
	.align		4
.L_3665:
        /*0334*/ 	.byte	0x04, 0x05
        /*0336*/ 	.short	(.L_3667 - .L_3666)
.L_3666:
        /*0338*/ 	.word	0x00000020
        /*033c*/ 	.word	0x00000001
        /*0340*/ 	.word	0x00000001


	//----- nvinfo : EIATTR_CRS_STACK_SIZE
	.align		4
.L_3667:
        /*0344*/ 	.byte	0x04, 0x1e
        /*0346*/ 	.short	(.L_3669 - .L_3668)
.L_3668:
        /*0348*/ 	.word	0x00000000
.L_3669:


//--------------------- .nv.info._Z25selective_scan_bwd_kernelI32Selective_Scan_bwd_kernel_traitsILi32ELi4ELb0ELb1ELb0ELb1ELb1EN3c108BFloat16ENS1_7complexIfEEEEv12SSMParamsBwd --------------------------
	.section	.nv.info._Z25selective_scan_bwd_kernelI32Selective_Scan_bwd_kernel_traitsILi32ELi4ELb0ELb1ELb0ELb1ELb1EN3c108BFloat16ENS1_7complexIfEEEEv12SSMParamsBwd,"",@"SHT_CUDA_INFO"
	.sectionflags	@""
	.align	4


	//----- nvinfo : EIATTR_CUDA_API_VERSION
	.align		4
        /*0000*/ 	.byte	0x04, 0x37
        /*0002*/ 	.short	(.L_3671 - .L_3670)
.L_3670:
        /*0004*/ 	.word	0x00000082


	//----- nvinfo : EIATTR_SW2861232_WAR
	.align		4
.L_3671:
        /*0008*/ 	.byte	0x01, 0x35
	.zero		2


	//----- nvinfo : EIATTR_PARAM_CBANK
	.align		4
        /*000c*/ 	.byte	0x04, 0x0a
        /*000e*/ 	.short	(.L_3673 - .L_3672)
	.align		4
.L_3672:
        /*0010*/ 	.word	index@(.nv.constant0._Z25selective_scan_bwd_kernelI32Selective_Scan_bwd_kernel_traitsILi32ELi4ELb0ELb1ELb0ELb1ELb1EN3c108BFloat16ENS1_7complexIfEEEEv12SSMParamsBwd)
        /*0014*/ 	.short	0x0160
        /*0016*/ 	.short	0x01f0


	//----- nvinfo : EIATTR_CBANK_PARAM_SIZE
	.align		4
.L_3673:
        /*0018*/ 	.byte	0x03, 0x19
        /*001a*/ 	.short	0x01f0


	//----- nvinfo : EIATTR_KPARAM_INFO
	.align		4
        /*001c*/ 	.byte	0x04, 0x17
        /*001e*/ 	.short	(.L_3675 - .L_3674)
.L_3674:
        /*0020*/ 	.word	0x00000000
        /*0024*/ 	.short	0x0000
        /*0026*/ 	.short	0x0000
        /*0028*/ 	.byte	0x00, 0xf0, 0xc1, 0x07


	//----- nvinfo : EIATTR_MAXREG_COUNT
	.align		4
.L_3675:
        /*002c*/ 	.byte	0x03, 0x1b
        /*002e*/ 	.short	0x00ff


	//----- nvinfo : EIATTR_NUM_BARRIERS
	.align		4
        /*0030*/ 	.byte	0x02, 0x4c
        /*0032*/ 	.byte	0x01
	.zero		1


	//----- nvinfo : EIATTR_MERCURY_ISA_VERSION
	.align		4
        /*0034*/ 	.byte	0x03, 0x5f
        /*0036*/ 	.short	0x0000


	//----- nvinfo : EIATTR_COOP_GROUP_MASK_REGIDS
	.align		4
        /*0038*/ 	.byte	0x04, 0x29
        /*003a*/ 	.short	(.L_3677 - .L_3676)


	//   ....[0]....
.L_3676:
        /*003c*/ 	.word	0xffffffff


	//   ....[1]....
        /*0040*/ 	.word	0xffffffff


	//   ....[2]....
        /*0044*/ 	.word	0xffffffff


	//   ....[3]....
        /*0048*/ 	.word	0xffffffff


	//   ....[4]....
        /*004c*/ 	.word	0xffffffff


	//   ....[5]....
        /*0050*/ 	.word	0xffffffff


	//   ....[6]....
        /*0054*/ 	.word	0xffffffff


	//   ....[7]....
        /*0058*/ 	.word	0xffffffff


	//   ....[8]....
        /*005c*/ 	.word	0xffffffff


	//   ....[9]....
        /*0060*/ 	.word	0xffffffff


	//   ....[10]....
        /*0064*/ 	.word	0xffffffff


	//   ....[11]....
        /*0068*/ 	.word	0xffffffff


	//   ....[12]....
        /*006c*/ 	.word	0xffffffff


	//   ....[13]....
        /*0070*/ 	.word	0xffffffff


	//   ....[14]....
        /*0074*/ 	.word	0xffffffff


	//   ....[15]....
        /*0078*/ 	.word	0xffffffff


	//   ....[16]....
        /*007c*/ 	.word	0xffffffff


	//   ....[17]....
        /*0080*/ 	.word	0xffffffff


	//   ....[18]....
        /*0084*/ 	.word	0xffffffff


	//   ....[19]....
        /*0088*/ 	.word	0xffffffff


	//   ....[20]....
        /*008c*/ 	.word	0xffffffff


	//   ....[21]....
        /*0090*/ 	.word	0xffffffff


	//   ....[22]....
        /*0094*/ 	.word	0xffffffff


	//   ....[23]....
        /*0098*/ 	.word	0xffffffff


	//   ....[24]....
        /*009c*/ 	.word	0xffffffff


	//   ....[25]....
        /*00a0*/ 	.word	0xffffffff


	//   ....[26]....
        /*00a4*/ 	.word	0xffffffff


	//   ....[27]....
        /*00a8*/ 	.word	0xffffffff


	//   ....[28]....
        /*00ac*/ 	.word	0xffffffff


	//   ....[29]....
        /*00b0*/ 	.word	0xffffffff


	//   ....[30]....
        /*00b4*/ 	.word	0xffffffff


	//   ....[31]....
        /*00b8*/ 	.word	0xffffffff


	//   ....[32]....
        /*00bc*/ 	.word	0xffffffff


	//   ....[33]....
        /*00c0*/ 	.word	0xffffffff


	//   ....[34]....
        /*00c4*/ 	.word	0xffffffff


	//   ....[35]....
        /*00c8*/ 	.word	0xffffffff


	//   ....[36]....
        /*00cc*/ 	.word	0xffffffff


	//   ....[37]....
        /*00d0*/ 	.word	0xffffffff


	//   ....[38]....
        /*00d4*/ 	.word	0xffffffff


	//   ....[39]....
        /*00d8*/ 	.word	0xffffffff


	//   ....[40]....
        /*00dc*/ 	.word	0xffffffff


	//   ....[41]....
        /*00e0*/ 	.word	0xffffffff


	//   ....[42]....
        /*00e4*/ 	.word	0xffffffff


	//   ....[43]....
        /*00e8*/ 	.word	0xffffffff


	//   ....[44]....
        /*00ec*/ 	.word	0xffffffff


	//   ....[45]....
        /*00f0*/ 	.word	0xffffffff


	//   ....[46]....
        /*00f4*/ 	.word	0xffffffff


	//   ....[47]....
        /*00f8*/ 	.word	0xffffffff


	//   ....[48]....
        /*00fc*/ 	.word	0xffffffff


	//   ....[49]....
        /*0100*/ 	.word	0xffffffff


	//   ....[50]....
        /*0104*/ 	.word	0xffffffff


	//   ....[51]....
        /*0108*/ 	.word	0xffffffff


	//   ....[52]....
        /*010c*/ 	.word	0xffffffff


	//   ....[53]....
        /*0110*/ 	.word	0xffffffff


	//   ....[54]....
        /*0114*/ 	.word	0xffffffff


	//   ....[55]....
        /*0118*/ 	.word	0xffffffff


	//   ....[56]....
        /*011c*/ 	.word	0xffffffff


	//   ....[57]....
        /*0120*/ 	.word	0xffffffff


	//   ....[58]....
        /*0124*/ 	.word	0xffffffff


	//   ....[59]....
        /*0128*/ 	.word	0xffffffff


	//   ....[60]....
        /*012c*/ 	.word	0xffffffff


	//   ....[61]....
        /*0130*/ 	.word	0xffffffff


	//   ....[62]....
        /*0134*/ 	.word	0xffffffff


	//   ....[63]....
        /*0138*/ 	.word	0xffffffff


	//   ....[64]....
        /*013c*/ 	.word	0xffffffff


	//   ....[65]....
        /*0140*/ 	.word	0xffffffff


	//   ....[66]....
        /*0144*/ 	.word	0xffffffff


	//   ....[67]....
        /*0148*/ 	.word	0xffffffff


	//   ....[68]....
        /*014c*/ 	.word	0xffffffff


	//   ....[69]....
        /*0150*/ 	.word	0xffffffff


	//   ....[70]....
        /*0154*/ 	.word	0xffffffff


	//   ....[71]....
        /*0158*/ 	.word	0xffffffff


	//   ....[72]....
        /*015c*/ 	.word	0xffffffff


	//   ....[73]....
        /*0160*/ 	.word	0xffffffff


	//   ....[74]....
        /*0164*/ 	.word	0xffffffff


	//   ....[75]....
        /*0168*/ 	.word	0xffffffff


	//   ....[76]....
        /*016c*/ 	.word	0xffffffff


	//   ....[77]....
        /*0170*/ 	.word	0xffffffff


	//   ....[78]....
        /*0174*/ 	.word	0xffffffff


	//   ....[79]....
        /*0178*/ 	.word	0xffffffff


	//   ....[80]....
        /*017c*/ 	.word	0xffffffff


	//   ....[81]....
        /*0180*/ 	.word	0xffffffff


	//   ....[82]....
        /*0184*/ 	.word	0xffffffff


	//   ....[83]....
        /*0188*/ 	.word	0xffffffff


	//   ....[84]....
        /*018c*/ 	.word	0xffffffff


	//   ....[85]....
        /*0190*/ 	.word	0xffffffff


	//   ....[86]....
        /*0194*/ 	.word	0xffffffff


	//   ....[87]....
        /*0198*/ 	.word	0xffffffff


	//   ....[88]....
        /*019c*/ 	.word	0xffffffff


	//   ....[89]....
        /*01a0*/ 	.word	0xffffffff


	//   ....[90]....
        /*01a4*/ 	.word	0xffffffff


	//   ....[91]....
        /*01a8*/ 	.word	0xffffffff


	//   ....[92]....
        /*01ac*/ 	.word	0xffffffff


	//   ....[93]....
        /*01b0*/ 	.word	0xffffffff


	//   ....[94]....
        /*01b4*/ 	.word	0xffffffff


	//   ....[95]....
        /*01b8*/ 	.word	0xffffffff


	//   ....[96]....
        /*01bc*/ 	.word	0xffffffff


	//----- nvinfo : EIATTR_COOP_GROUP_INSTR_OFFSETS
	.align		4
.L_3677:
        /*01c0*/ 	.byte	0x04, 0x28
        /*01c2*/ 	.short	(.L_3679 - .L_3678)


	//   ....[0]....
.L_3678:
        /*01c4*/ 	.word	0x00000b90


	//   ....[1]....
        /*01c8*/ 	.word	0x00000cf0


	//   ....[2]....
        /*01cc*/ 	.word	0x00000ff0


	//   ....[3]....
        /*01d0*/ 	.word	0x00001b20


	//   ....[4]....
        /*01d4*/ 	.word	0x00001d60


	//   ....[5]....
        /*01d8*/ 	.word	0x00001fe0


	//   ....[6]....
        /*01dc*/ 	.word	0x00002380


	//   ....[7]....
        /*01e0*/ 	.word	0x00003000


	//   ....[8]....
        /*01e4*/ 	.word	0x000036e0


	//   ....[9]....
        /*01e8*/ 	.word	0x00003720


	//   ....[10]....
        /*01ec*/ 	.word	0x00003730


	//   ....[11]....
        /*01f0*/ 	.word	0x00003740


	//   ....[12]....
        /*01f4*/ 	.word	0x00003750


	//   ....[13]....
        /*01f8*/ 	.word	0x00003760


	//   ....[14]....
        /*01fc*/ 	.word	0x00003820


	//   ....[15]....
        /*0200*/ 	.word	0x00003840


	//   ....[16]....
        /*0204*/ 	.word	0x00003850


	//   ....[17]....
        /*0208*/ 	.word	0x00003860


	//   ....[18]....
        /*020c*/ 	.word	0x00003920


	//   ....[19]....
        /*0210*/ 	.word	0x00003940


	//   ....[20]....
        /*0214*/ 	.word	0x00003950


	//   ....[21]....
        /*0218*/ 	.word	0x00003960


	//   ....[22]....
        /*021c*/ 	.word	0x00003a20


	//   ....[23]....
        /*0220*/ 	.word	0x00003a40


	//   ....[24]....
        /*0224*/ 	.word	0x00003a50


	//   ....[25]....
        /*0228*/ 	.word	0x00003a60


	//   ....[26]....
        /*022c*/ 	.word	0x00003b20


	//   ....[27]....
        /*0230*/ 	.word	0x00003b60


	//   ....[28]....
        /*0234*/ 	.word	0x00003b90


	//   ....[29]....
        /*0238*/ 	.word	0x00003bc0


	//   ....[30]....
        /*023c*/ 	.word	0x00003d10


	//   ....[31]....
        /*0240*/ 	.word	0x00003d40


	//   ....[32]....
        /*0244*/ 	.word	0x00003d80


	//   ....[33]....
        /*0248*/ 	.word	0x00003db0


	//   ....[34]....
        /*024c*/ 	.word	0x00003f60


	//   ....[35]....
        /*0250*/ 	.word	0x00003fb0


	//   ....[36]....
        /*0254*/ 	.word	0x00003fd0


	//   ....[37]....
        /*0258*/ 	.word	0x00003fe0


	//   ....[38]....
        /*025c*/ 	.word	0x000040e0


	//   ....[39]....
        /*0260*/ 	.word	0x00004120


	//   ....[40]....
        /*0264*/ 	.word	0x00004150


	//   ....[41]....
        /*0268*/ 	.word	0x00004170


	//   ....[42]....
        /*026c*/ 	.word	0x00004270


	//   ....[43]....
        /*0270*/ 	.word	0x000042b0


	//   ....[44]....
        /*0274*/ 	.word	0x000042f0


	//   ....[45]....
        /*0278*/ 	.word	0x00004320


	//   ....[46]....
        /*027c*/ 	.word	0x00004410


	//   ....[47]....
        /*0280*/ 	.word	0x00004440


	//   ....[48]....
        /*0284*/ 	.word	0x00004450


	//   ....[49]....
        /*0288*/ 	.word	0x00004460


	//   ....[50]....
        /*028c*/ 	.word	0x00004540


	//   ....[51]....
        /*0290*/ 	.word	0x00004570


	//   ....[52]....
        /*0294*/ 	.word	0x00004580


	//   ....[53]....
        /*0298*/ 	.word	0x00004590


	//   ....[54]....
        /*029c*/ 	.word	0x00004670


	//   ....[55]....
        /*02a0*/ 	.word	0x000046b0


	//   ....[56]....
        /*02a4*/ 	.word	0x000046f0


	//   ....[57]....
        /*02a8*/ 	.word	0x00004720


	//   ....[58]....
        /*02ac*/ 	.word	0x00004750


	//   ....[59]....
        /*02b0*/ 	.word	0x00004780


	//   ....[60]....
        /*02b4*/ 	.word	0x000047b0


	//   ....[61]....
        /*02b8*/ 	.word	0x000047e0


	//   ....[62]....
        /*02bc*/ 	.word	0x00004810


	//   ....[63]....
        /*02c0*/ 	.word	0x00004840


	//   ....[64]....
        /*02c4*/ 	.word	0x00005430


	//   ....[65]....
        /*02c8*/ 	.word	0x00005470


	//   ....[66]....
        /*02cc*/ 	.word	0x000054b0


	//   ....[67]....
        /*02d0*/ 	.word	0x000054f0


	//   ....[68]....
        /*02d4*/ 	.word	0x00005540


	//   ....[69]....
        /*02d8*/ 	.word	0x00005570


	//   ....[70]....
        /*02dc*/ 	.word	0x00005590


	//   ....[71]....
        /*02e0*/ 	.word	0x000055a0


	//   ....[72]....
        /*02e4*/ 	.word	0x000055c0


	//   ....[73]....
        /*02e8*/ 	.word	0x000055f0


	//   ....[74]....
        /*02ec*/ 	.word	0x00005610


	//   ....[75]....
        /*02f0*/ 	.word	0x00005630


	//   ....[76]....
        /*02f4*/ 	.word	0x00005650


	//   ....[77]....
        /*02f8*/ 	.word	0x00005680


	//   ....[78]....
        /*02fc*/ 	.word	0x000056a0


	//   ....[79]....
        /*0300*/ 	.word	0x000056d0


	//   ....[80]....
        /*0304*/ 	.word	0x00005750


	//   ....[81]....
        /*0308*/ 	.word	0x00005790


	//   ....[82]....
        /*030c*/ 	.word	0x000057c0


	//   ....[83]....
        /*0310*/ 	.word	0x00005800


	//   ....[84]....
        /*0314*/ 	.word	0x00005d40


	//   ....[85]....
        /*0318*/ 	.word	0x00005d90


	//   ....[86]....
        /*031c*/ 	.word	0x000062c0


	//   ....[87]....
        /*0320*/ 	.word	0x00006670


	//   ....[88]....
        /*0324*/ 	.word	0x000066c0


	//   ....[89]....
        /*0328*/ 	.word	0x000066f0


	//   ....[90]....
        /*032c*/ 	.word	0x00006710


	//   ....[91]....
        /*0330*/ 	.word	0x00006730


	//   ....[92]....
        /*0334*/ 	.word	0x000067e0


	//   ....[93]....
        /*0338*/ 	.word	0x00006830


	//   ....[94]....
        /*033c*/ 	.word	0x00006850


	//   ....[95]....
        /*0340*/ 	.word	0x00006870


	//   ....[96]....
        /*0344*/ 	.word	0x00006890


	//----- nvinfo : EIATTR_EXIT_INSTR_OFFSETS
	.align		4
.L_3679:
        /*0348*/ 	.byte	0x04, 0x1c
        /*034a*/ 	.short	(.L_3681 - .L_3680)


	//   ....[0]....
.L_3680:
        /*034c*/ 	.word	0x00006950


	//   ....[1]....
        /*0350*/ 	.word	0x00006b90


	//----- nvinfo : EIATTR_MAX_THREADS
	.align		4
.L_3681:
        /*0354*/ 	.byte	0x04, 0x05
        /*0356*/ 	.short	(.L_3683 - .L_3682)
.L_3682:
        /*0358*/ 	.word	0x00000020
        /*035c*/ 	.word	0x00000001
        /*0360*/ 	.word	0x00000001


	//----- nvinfo : EIATTR_CRS_STACK_SIZE
	.align		4
.L_3683:
        /*0364*/ 	.byte	0x04, 0x1e
        /*0366*/ 	.short	(.L_3685 - .L_3684)
.L_3684:
        /*0368*/ 	.word	0x00000000
.L_3685:


//--------------------- .nv.info._Z25selective_scan_bwd_kernelI32Selective_Scan_bwd_kernel_traitsILi32ELi4ELb0ELb1ELb1ELb0ELb0EN3c108BFloat16ENS1_7complexIfEEEEv12SSMParamsBwd --------------------------
	.section	.nv.info._Z25selective_scan_bwd_kernelI32Selective_Scan_bwd_kernel_traitsILi32ELi4ELb0ELb1ELb1ELb0ELb0EN3c108BFloat16ENS1_7complexIfEEEEv12SSMParamsBwd,"",@"SHT_CUDA_INFO"
	.sectionflags	@""
	.align	4


	//----- nvinfo : EIATTR_CUDA_API_VERSION
	.align		4
        /*0000*/ 	.byte	0x04, 0x37
        /*0002*/ 	.short	(.L_3687 - .L_3686)
.L_3686:
        /*0004*/ 	.word	0x00000082


	//----- nvinfo : EIATTR_SW2861232_WAR
	.align		4
.L_3687:
        /*0008*/ 	.byte	0x01, 0x35
	.zero		2


	//----- nvinfo : EIATTR_PARAM_CBANK
	.align		4
        /*000c*/ 	.byte	0x04, 0x0a
        /*000e*/ 	.short	(.L_3689 - .L_3688)
	.align		4
.L_3688:
        /*0010*/ 	.word	index@(.nv.constant0._Z25selective_scan_bwd_kernelI32Selective_Scan_bwd_kernel_traitsILi32ELi4ELb0ELb1ELb1ELb0ELb0EN3c108BFloat16ENS1_7complexIfEEEEv12SSMParamsBwd)
        /*0014*/ 	.short	0x0160
        /*0016*/ 	.short	0x01f0


	//----- nvinfo : EIATTR_CBANK_PARAM_SIZE
	.align		4
.L_3689:
        /*0018*/ 	.byte	0x03, 0x19
        /*001a*/ 	.short	0x01f0


	//----- nvinfo : EIATTR_KPARAM_INFO
	.align		4
        /*001c*/ 	.byte	0x04, 0x17
        /*001e*/ 	.short	(.L_3691 - .L_3690)
.L_3690:
        /*0020*/ 	.word	0x00000000
        /*0024*/ 	.short	0x0000
        /*0026*/ 	.short	0x0000
        /*0028*/ 	.byte	0x00, 0xf0, 0xc1, 0x07


	//----- nvinfo : EIATTR_MAXREG_COUNT
	.align		4
.L_3691:
        /*002c*/ 	.byte	0x03, 0x1b
        /*002e*/ 	.short	0x00ff


	//----- nvinfo : EIATTR_NUM_BARRIERS
	.align		4
        /*0030*/ 	.byte	0x02, 0x4c
        /*0032*/ 	.byte	0x01
	.zero		1


	//----- nvinfo : EIATTR_MERCURY_ISA_VERSION
	.align		4
        /*0034*/ 	.byte	0x03, 0x5f
        /*0036*/ 	.short	0x0000


	//----- nvinfo : EIATTR_COOP_GROUP_MASK_REGIDS
	.align		4
        /*0038*/ 	.byte	0x04, 0x29
        /*003a*/ 	.short	(.L_3693 - .L_3692)


	//   ....[0]....
.L_3692:
        /*003c*/ 	.word	0xffffffff


	//   ....[1]....
        /*0040*/ 	.word	0xffffffff


	//   ....[2]....
        /*0044*/ 	.word	0xffffffff


	//   ....[3]....
        /*0048*/ 	.word	0xffffffff


	//   ....[4]....
        /*004c*/ 	.word	0xffffffff


	//   ....[5]....
        /*0050*/ 	.word	0xffffffff


	//   ....[6]....
        /*0054*/ 	.word	0xffffffff


	//   ....[7]....
        /*0058*/ 	.word	0xffffffff


	//   ....[8]....
        /*005c*/ 	.word	0xffffffff


	//   ....[9]....
        /*0060*/ 	.word	0xffffffff


	//   ....[10]....
        /*0064*/ 	.word	0xffffffff


	//   ....[11]....
        /*0068*/ 	.word	0xffffffff


	//   ....[12]....
        /*006c*/ 	.word	0xffffffff


	//   ....[13]....
        /*0070*/ 	.word	0xffffffff


	//   ....[14]....
        /*0074*/ 	.word	0xffffffff


	//   ....[15]....
        /*0078*/ 	.word	0xffffffff


	//   ....[16]....
        /*007c*/ 	.word	0xffffffff


	//   ....[17]....
        /*0080*/ 	.word	0xffffffff


	//   ....[18]....
        /*0084*/ 	.word	0xffffffff


	//   ....[19]....
        /*0088*/ 	.word	0xffffffff


	//   ....[20]....
        /*008c*/ 	.word	0xffffffff


	//   ....[21]....
        /*0090*/ 	.word	0xffffffff


	//   ....[22]....
        /*0094*/ 	.word	0xffffffff


	//   ....[23]....
        /*0098*/ 	.word	0xffffffff


	//   ....[24]....
        /*009c*/ 	.word	0xffffffff


	//   ....[25]....
        /*00a0*/ 	.word	0xffffffff


	//   ....[26]....
        /*00a4*/ 	.word	0xffffffff


	//   ....[27]....
        /*00a8*/ 	.word	0xffffffff


	//   ....[28]....
        /*00ac*/ 	.word	0xffffffff


	//   ....[29]....
        /*00b0*/ 	.word	0xffffffff


	//   ....[30]....
        /*00b4*/ 	.word	0xffffffff


	//   ....[31]....
        /*00b8*/ 	.word	0xffffffff


	//   ....[32]....
        /*00bc*/ 	.word	0xffffffff


	//   ....[33]....
        /*00c0*/ 	.word	0xffffffff


	//   ....[34]....
        /*00c4*/ 	.word	0xffffffff


	//   ....[35]....
        /*00c8*/ 	.word	0xffffffff


	//   ....[36]....
        /*00cc*/ 	.word	0xffffffff


	//   ....[37]....
        /*00d0*/ 	.word	0xffffffff


	//   ....[38]....
        /*00d4*/ 	.word	0xffffffff


	//   ....[39]....
        /*00d8*/ 	.word	0xffffffff


	//   ....[40]....
        /*00dc*/ 	.word	0xffffffff


	//   ....[41]....
        /*00e0*/ 	.word	0xffffffff


	//   ....[42]....
        /*00e4*/ 	.word	0xffffffff


	//   ....[43]....
        /*00e8*/ 	.word	0xffffffff


	//   ....[44]....
        /*00ec*/ 	.word	0xffffffff


	//   ....[45]....
        /*00f0*/ 	.word	0xffffffff


	//   ....[46]....
        /*00f4*/ 	.word	0xffffffff


	//   ....[47]....
        /*00f8*/ 	.word	0xffffffff


	//   ....[48]....
        /*00fc*/ 	.word	0xffffffff


	//   ....[49]....
        /*0100*/ 	.word	0xffffffff


	//   ....[50]....
        /*0104*/ 	.word	0xffffffff


	//   ....[51]....
        /*0108*/ 	.word	0xffffffff


	//   ....[52]....
        /*010c*/ 	.word	0xffffffff


	//   ....[53]....
        /*0110*/ 	.word	0xffffffff


	//   ....[54]....
        /*0114*/ 	.word	0xffffffff


	//   ....[55]....
        /*0118*/ 	.word	0xffffffff


	//   ....[56]....
        /*011c*/ 	.word	0xffffffff


	//   ....[57]....
        /*0120*/ 	.word	0xffffffff


	//   ....[58]....
        /*0124*/ 	.word	0xffffffff


	//   ....[59]....
        /*0128*/ 	.word	0xffffffff


	//   ....[60]....
        /*012c*/ 	.word	0xffffffff


	//   ....[61]....
        /*0130*/ 	.word	0xffffffff


	//   ....[62]....
        /*0134*/ 	.word	0xffffffff


	//   ....[63]....
        /*0138*/ 	.word	0xffffffff


	//   ....[64]....
        /*013c*/ 	.word	0xffffffff


	//   ....[65]....
        /*0140*/ 	.word	0xffffffff


	//   ....[66]....
        /*0144*/ 	.word	0xffffffff


	//   ....[67]....
        /*0148*/ 	.word	0xffffffff


	//   ....[68]....
        /*014c*/ 	.word	0xffffffff


	//   ....[69]....
        /*0150*/ 	.word	0xffffffff


	//   ....[70]....
        /*0154*/ 	.word	0xffffffff


	//   ....[71]....
        /*0158*/ 	.word	0xffffffff


	//   ....[72]....
        /*015c*/ 	.word	0xffffffff


	//   ....[73]....
        /*0160*/ 	.word	0xffffffff


	//   ....[74]....
        /*0164*/ 	.word	0xffffffff


	//   ....[75]....
        /*0168*/ 	.word	0xffffffff


	//   ....[76]....
        /*016c*/ 	.word	0xffffffff


	//   ....[77]....
        /*0170*/ 	.word	0xffffffff


	//   ....[78]....
        /*0174*/ 	.word	0xffffffff


	//   ....[79]....
        /*0178*/ 	.word	0xffffffff


	//   ....[80]....
        /*017c*/ 	.word	0xffffffff


	//   ....[81]....
        /*0180*/ 	.word	0xffffffff


	//   ....[82]....
        /*0184*/ 	.word	0xffffffff


	//----- nvinfo : EIATTR_COOP_GROUP_INSTR_OFFSETS
	.align		4
.L_3693:
        /*0188*/ 	.byte	0x04, 0x28
        /*018a*/ 	.short	(.L_3695 - .L_3694)


	//   ....[0]....
.L_3694:
        /*018c*/ 	.word	0x00000bc0


	//   ....[1]....
        /*0190*/ 	.word	0x00000d20


	//   ....[2]....
        /*0194*/ 	.word	0x00000e60


	//   ....[3]....
        /*0198*/ 	.word	0x00001a60


	//   ....[4]....
        /*019c*/ 	.word	0x00001df0


	//   ....[5]....
        /*01a0*/ 	.word	0x000023e0


	//   ....[6]....
        /*01a4*/ 	.word	0x00002420


	//   ....[7]....
        /*01a8*/ 	.word	0x00002450


	//   ....[8]....
        /*01ac*/ 	.word	0x00002480


	//   ....[9]....
        /*01b0*/ 	.word	0x000024d0


	//   ....[10]....
        /*01b4*/ 	.word	0x000024f0


	//   ....[11]....
        /*01b8*/ 	.word	0x000025c0


	//   ....[12]....
        /*01bc*/ 	.word	0x000025d0


	//   ....[13]....
        /*01c0*/ 	.word	0x000025e0


	//   ....[14]....
        /*01c4*/ 	.word	0x000025f0


	//   ....[15]....
        /*01c8*/ 	.word	0x000026b0


	//   ....[16]....
        /*01cc*/ 	.word	0x000026d0


	//   ....[17]....
        /*01d0*/ 	.word	0x000026e0


	//   ....[18]....
        /*01d4*/ 	.word	0x000026f0


	//   ....[19]....
        /*01d8*/ 	.word	0x000027d0


	//   ....[20]....
        /*01dc*/ 	.word	0x00002810


	//   ....[21]....
        /*01e0*/ 	.word	0x00002840


	//   ....[22]....
        /*01e4*/ 	.word	0x00002870


	//   ....[23]....
        /*01e8*/ 	.word	0x000029e0


	//   ....[24]....
        /*01ec*/ 	.word	0x00002a20


	//   ....[25]....
        /*01f0*/ 	.word	0x00002a50


	//   ....[26]....
        /*01f4*/ 	.word	0x00002a80


	//   ....[27]....
        /*01f8*/ 	.word	0x00002c40


	//   ....[28]....
        /*01fc*/ 	.word	0x00002c70


	//   ....[29]....
        /*0200*/ 	.word	0x00002cb0


	//   ....[30]....
        /*0204*/ 	.word	0x00002cc0


	//   ....[31]....
        /*0208*/ 	.word	0x00002cd0


	//   ....[32]....
        /*020c*/ 	.word	0x00002ce0


	//   ....[33]....
        /*0210*/ 	.word	0x00002cf0


	//   ....[34]....
        /*0214*/ 	.word	0x00002d00


	//   ....[35]....
        /*0218*/ 	.word	0x00002de0


	//   ....[36]....
        /*021c*/ 	.word	0x00002e00


	//   ....[37]....
        /*0220*/ 	.word	0x00002e10


	//   ....[38]....
        /*0224*/ 	.word	0x00002e20


	//   ....[39]....
        /*0228*/ 	.word	0x00002f00


	//   ....[40]....
        /*022c*/ 	.word	0x00002f20


	//   ....[41]....
        /*0230*/ 	.word	0x00002f30


	//   ....[42]....
        /*0234*/ 	.word	0x00002f40


	//   ....[43]....
        /*0238*/ 	.word	0x00003020


	//   ....[44]....
        /*023c*/ 	.word	0x00003040


	//   ....[45]....
        /*0240*/ 	.word	0x00003050


	//   ....[46]....
        /*0244*/ 	.word	0x00003060


	//   ....[47]....
        /*0248*/ 	.word	0x00003140


	//   ....[48]....
        /*024c*/ 	.word	0x00003160


	//   ....[49]....
        /*0250*/ 	.word	0x00003170


	//   ....[50]....
        /*0254*/ 	.word	0x00003180


	//   ....[51]....
        /*0258*/ 	.word	0x00003260


	//   ....[52]....
        /*025c*/ 	.word	0x000032a0


	//   ....[53]....
        /*0260*/ 	.word	0x000032e0


	//   ....[54]....
        /*0264*/ 	.word	0x00003310


	//   ....[55]....
        /*0268*/ 	.word	0x00003350


	//   ....[56]....
        /*026c*/ 	.word	0x00003380


	//   ....[57]....
        /*0270*/ 	.word	0x000033b0


	//   ....[58]....
        /*0274*/ 	.word	0x000033e0


	//   ....[59]....
        /*0278*/ 	.word	0x00003410


	//   ....[60]....
        /*027c*/ 	.word	0x00003440


	//   ....[61]....
        /*0280*/ 	.word	0x000045f0


	//   ....[62]....
        /*0284*/ 	.word	0x00004630


	//   ....[63]....
        /*0288*/ 	.word	0x000046e0


	//   ....[64]....
        /*028c*/ 	.word	0x00004700


	//   ....[65]....
        /*0290*/ 	.word	0x00004730


	//   ....[66]....
        /*0294*/ 	.word	0x00004750


	//   ....[67]....
        /*0298*/ 	.word	0x000047a0


	//   ....[68]....
        /*029c*/ 	.word	0x000047d0


	//   ....[69]....
        /*02a0*/ 	.word	0x000048c0


	//   ....[70]....
        /*02a4*/ 	.word	0x000048f0


	//   ....[71]....
        /*02a8*/ 	.word	0x00004cd0


	//   ....[72]....
        /*02ac*/ 	.word	0x00004fd0


	//   ....[73]....
        /*02b0*/ 	.word	0x00005370


	//   ....[74]....
        /*02b4*/ 	.word	0x000053c0


	//   ....[75]....
        /*02b8*/ 	.word	0x000053f0


	//   ....[76]....
        /*02bc*/ 	.word	0x00005410


	//   ....[77]....
        /*02c0*/ 	.word	0x00005430


	//   ....[78]....
        /*02c4*/ 	.word	0x000054e0


	//   ....[79]....
        /*02c8*/ 	.word	0x00005530


	//   ....[80]....
        /*02cc*/ 	.word	0x00005550


	//   ....[81]....
        /*02d0*/ 	.word	0x00005570


	//   ....[82]....
        /*02d4*/ 	.word	0x00005590


	//----- nvinfo : EIATTR_EXIT_INSTR_OFFSETS
	.align		4
.L_3695:
        /*02d8*/ 	.byte	0x04, 0x1c
        /*02da*/ 	.short	(.L_3697 - .L_3696)


	//   ....[0]....
.L_3696:
        /*02dc*/ 	.word	0x00005650


	//   ....[1]....
        /*02e0*/ 	.word	0x000057a0


	//----- nvinfo : EIATTR_MAX_THREADS
	.align		4
.L_3697:
        /*02e4*/ 	.byte	0x04, 0x05
        /*02e6*/ 	.short	(.L_3699 - .L_3698)
.L_3698:
        /*02e8*/ 	.word	0x00000020
        /*02ec*/ 	.word	0x00000001
        /*02f0*/ 	.word	0x00000001


	//----- nvinfo : EIATTR_CRS_STACK_SIZE
	.align		4
.L_3699:
        /*02f4*/ 	.byte	0x04, 0x1e
        /*02f6*/ 	.short	(.L_3701 - .L_3700)
.L_3700:
        /*02f8*/ 	.word	0x00000000
.L_3701:


//--------------------- .nv.info._Z25selective_scan_bwd_kernelI32Selective_Scan_bwd_kernel_traitsILi32ELi4ELb0ELb1ELb1ELb0ELb1EN3c108BFloat16ENS1_7complexIfEEEEv12SSMParamsBwd --------------------------
	.section	.nv.info._Z25selective_scan_bwd_kernelI32Selective_Scan_bwd_kernel_traitsILi32ELi4ELb0ELb1ELb1ELb0ELb1EN3c108BFloat16ENS1_7complexIfEEEEv12SSMParamsBwd,"",@"SHT_CUDA_INFO"
	.sectionflags	@""
	.align	4


	//----- nvinfo : EIATTR_CUDA_API_VERSION
	.align		4
        /*0000*/ 	.byte	0x04, 0x37
        /*0002*/ 	.short	(.L_3703 - .L_3702)
.L_3702:
        /*0004*/ 	.word	0x00000082


	//----- nvinfo : EIATTR_SW2861232_WAR
	.align		4
.L_3703:
        /*0008*/ 	.byte	0x01, 0x35
	.zero		2


	//----- nvinfo : EIATTR_PARAM_CBANK
	.align		4
        /*000c*/ 	.byte	0x04, 0x0a
        /*000e*/ 	.short	(.L_3705 - .L_3704)
	.align		4
.L_3704:
        /*0010*/ 	.word	index@(.nv.constant0._Z25selective_scan_bwd_kernelI32Selective_Scan_bwd_kernel_traitsILi32ELi4ELb0ELb1ELb1ELb0ELb1EN3c108BFloat16ENS1_7complexIfEEEEv12SSMParamsBwd)
        /*0014*/ 	.short	0x0160
        /*0016*/ 	.short	0x01f0


	//----- nvinfo : EIATTR_CBANK_PARAM_SIZE
	.align		4
.L_3705:
        /*0018*/ 	.byte	0x03, 0x19
        /*001a*/ 	.short	0x01f0


	//----- nvinfo : EIATTR_KPARAM_INFO
	.align		4
        /*001c*/ 	.byte	0x04, 0x17
        /*001e*/ 	.short	(.L_3707 - .L_3706)
.L_3706:
        /*0020*/ 	.word	0x00000000
        /*0024*/ 	.short	0x0000
        /*0026*/ 	.short	0x0000
        /*0028*/ 	.byte	0x00, 0xf0, 0xc1, 0x07


	//----- nvinfo : EIATTR_MAXREG_COUNT
	.align		4
.L_3707:
        /*002c*/ 	.byte	0x03, 0x1b
        /*002e*/ 	.short	0x00ff


	//----- nvinfo : EIATTR_NUM_BARRIERS
	.align		4
        /*0030*/ 	.byte	0x02, 0x4c
        /*0032*/ 	.byte	0x01
	.zero		1


	//----- nvinfo : EIATTR_MERCURY_ISA_VERSION
	.align		4
        /*0034*/ 	.byte	0x03, 0x5f
        /*0036*/ 	.short	0x0000


	//----- nvinfo : EIATTR_COOP_GROUP_MASK_REGIDS
	.align		4
        /*0038*/ 	.byte	0x04, 0x29
        /*003a*/ 	.short	(.L_3709 - .L_3708)


	//   ....[0]....
.L_3708:
        /*003c*/ 	.word	0xffffffff


	//   ....[1]....
        /*0040*/ 	.word	0xffffffff


	//   ....[2]....
        /*0044*/ 	.word	0xffffffff


	//   ....[3]....
        /*0048*/ 	.word	0xffffffff


	//   ....[4]....
        /*004c*/ 	.word	0xffffffff


	//   ....[5]....
        /*0050*/ 	.word	0xffffffff


	//   ....[6]....
        /*0054*/ 	.word	0xffffffff


	//   ....[7]....
        /*0058*/ 	.word	0xffffffff


	//   ....[8]....
        /*005c*/ 	.word	0xffffffff


	//   ....[9]....
        /*0060*/ 	.word	0xffffffff


	//   ....[10]....
        /*0064*/ 	.word	0xffffffff


	//   ....[11]....
        /*0068*/ 	.word	0xffffffff


	//   ....[12]....
        /*006c*/ 	.word	0xffffffff


	//   ....[13]....
        /*0070*/ 	.word	0xffffffff


	//   ....[14]....
        /*0074*/ 	.word	0xffffffff


	//   ....[15]....
        /*0078*/ 	.word	0xffffffff


	//   ....[16]....
        /*007c*/ 	.word	0xffffffff


	//   ....[17]....
        /*0080*/ 	.word	0xffffffff


	//   ....[18]....
        /*0084*/ 	.word	0xffffffff


	//   ....[19]....
        /*0088*/ 	.word	0xffffffff


	//   ....[20]....
        /*008c*/ 	.word	0xffffffff


	//   ....[21]....
        /*0090*/ 	.word	0xffffffff


	//   ....[22]....
        /*0094*/ 	.word	0xffffffff


	//   ....[23]....
        /*0098*/ 	.word	0xffffffff


	//   ....[24]....
        /*009c*/ 	.word	0xffffffff


	//   ....[25]....
        /*00a0*/ 	.word	0xffffffff


	//   ....[26]....
        /*00a4*/ 	.word	0xffffffff


	//   ....[27]....
        /*00a8*/ 	.word	0xffffffff


	//   ....[28]....
        /*00ac*/ 	.word	0xffffffff


	//   ....[29]....
        /*00b0*/ 	.word	0xffffffff


	//   ....[30]....
        /*00b4*/ 	.word	0xffffffff


	//   ....[31]....
        /*00b8*/ 	.word	0xffffffff


	//   ....[32]....
        /*00bc*/ 	.word	0xffffffff


	//   ....[33]....
        /*00c0*/ 	.word	0xffffffff


	//   ....[34]....
        /*00c4*/ 	.word	0xffffffff


	//   ....[35]....
        /*00c8*/ 	.word	0xffffffff


	//   ....[36]....
        /*00cc*/ 	.word	0xffffffff


	//   ....[37]....
        /*00d0*/ 	.word	0xffffffff


	//   ....[38]....
        /*00d4*/ 	.word	0xffffffff


	//   ....[39]....
        /*00d8*/ 	.word	0xffffffff


	//   ....[40]....
        /*00dc*/ 	.word	0xffffffff


	//   ....[41]....
        /*00e0*/ 	.word	0xffffffff


	//   ....[42]....
        /*00e4*/ 	.word	0xffffffff


	//   ....[43]....
        /*00e8*/ 	.word	0xffffffff


	//   ....[44]....
        /*00ec*/ 	.word	0xffffffff


	//   ....[45]....
        /*00f0*/ 	.word	0xffffffff


	//   ....[46]....
        /*00f4*/ 	.word	0xffffffff


	//   ....[47]....
        /*00f8*/ 	.word	0xffffffff


	//   ....[48]....
        /*00fc*/ 	.word	0xffffffff


	//   ....[49]....
        /*0100*/ 	.word	0xffffffff


	//   ....[50]....
        /*0104*/ 	.word	0xffffffff


	//   ....[51]....
        /*0108*/ 	.word	0xffffffff


	//   ....[52]....
        /*010c*/ 	.word	0xffffffff


	//   ....[53]....
        /*0110*/ 	.word	0xffffffff


	//   ....[54]....
        /*0114*/ 	.word	0xffffffff


	//   ....[55]....
        /*0118*/ 	.word	0xffffffff


	//   ....[56]....
        /*011c*/ 	.word	0xffffffff


	//   ....[57]....
        /*0120*/ 	.word	0xffffffff


	//   ....[58]....
        /*0124*/ 	.word	0xffffffff


	//   ....[59]....
        /*0128*/ 	.word	0xffffffff


	//   ....[60]....
        /*012c*/ 	.word	0xffffffff


	//   ....[61]....
        /*0130*/ 	.word	0xffffffff


	//   ....[62]....
        /*0134*/ 	.word	0xffffffff


	//   ....[63]....
        /*0138*/ 	.word	0xffffffff


	//   ....[64]....
        /*013c*/ 	.word	0xffffffff


	//   ....[65]....
        /*0140*/ 	.word	0xffffffff


	//   ....[66]....
        /*0144*/ 	.word	0xffffffff


	//   ....[67]....
        /*0148*/ 	.word	0xffffffff


	//   ....[68]....
        /*014c*/ 	.word	0xffffffff


	//   ....[69]....
        /*0150*/ 	.word	0xffffffff


	//   ....[70]....
        /*0154*/ 	.word	0xffffffff


	//   ....[71]....
        /*0158*/ 	.word	0xffffffff


	//   ....[72]....
        /*015c*/ 	.word	0xffffffff


	//   ....[73]....
        /*0160*/ 	.word	0xffffffff


	//   ....[74]....
        /*0164*/ 	.word	0xffffffff


	//   ....[75]....
        /*0168*/ 	.word	0xffffffff


	//   ....[76]....
        /*016c*/ 	.word	0xffffffff


	//   ....[77]....
        /*0170*/ 	.word	0xffffffff


	//   ....[78]....
        /*0174*/ 	.word	0xffffffff


	//   ....[79]....
        /*0178*/ 	.word	0xffffffff


	//   ....[80]....
        /*017c*/ 	.word	0xffffffff


	//   ....[81]....
        /*0180*/ 	.word	0xffffffff


	//   ....[82]....
        /*0184*/ 	.word	0xffffffff


	//   ....[83]....
        /*0188*/ 	.word	0xffffffff


	//   ....[84]....
        /*018c*/ 	.word	0xffffffff


	//   ....[85]....
        /*0190*/ 	.word	0xffffffff


	//   ....[86]....
        /*0194*/ 	.word	0xffffffff


	//----- nvinfo : EIATTR_COOP_GROUP_INSTR_OFFSETS
	.align		4
.L_3709:
        /*0198*/ 	.byte	0x04, 0x28
        /*019a*/ 	.short	(.L_3711 - .L_3710)


	//   ....[0]....
.L_3710:
        /*019c*/ 	.word	0x00000b90


	//   ....[1]....
        /*01a0*/ 	.word	0x00000ce0


	//   ....[2]....
        /*01a4*/ 	.word	0x00000f90


	//   ....[3]....
        /*01a8*/ 	.word	0x000011d0


	//   ....[4]....
        /*01ac*/ 	.word	0x00001420


	//   ....[5]....
        /*01b0*/ 	.word	0x00001650


	//   ....[6]....
        /*01b4*/ 	.word	0x00001ae0


	//   ....[7]....
        /*01b8*/ 	.word	0x000028c0


	//   ....[8]....
        /*01bc*/ 	.word	0x00002c40


	//   ....[9]....
        /*01c0*/ 	.word	0x00003250


	//   ....[10]....
        /*01c4*/ 	.word	0x00003290


	//   ....[11]....
        /*01c8*/ 	.word	0x000032c0


	//   ....[12]....
        /*01cc*/ 	.word	0x000032f0


	//   ....[13]....
        /*01d0*/ 	.word	0x00003320


	//   ....[14]....
        /*01d4*/ 	.word	0x00003410


	//   ....[15]....
        /*01d8*/ 	.word	0x00003430


	//   ....[16]....
        /*01dc*/ 	.word	0x00003440


	//   ....[17]....
        /*01e0*/ 	.word	0x00003450


	//   ....[18]....
        /*01e4*/ 	.word	0x00003510


	//   ....[19]....
        /*01e8*/ 	.word	0x00003530


	//   ....[20]....
        /*01ec*/ 	.word	0x00003540


	//   ....[21]....
        /*01f0*/ 	.word	0x00003550


	//   ....[22]....
        /*01f4*/ 	.word	0x00003630


	//   ....[23]....
        /*01f8*/ 	.word	0x00003670


	//   ....[24]....
        /*01fc*/ 	.word	0x000036a0


	//   ....[25]....
        /*0200*/ 	.word	0x000036d0


	//   ....[26]....
        /*0204*/ 	.word	0x00003800


	//   ....[27]....
        /*0208*/ 	.word	0x00003840


	//   ....[28]....
        /*020c*/ 	.word	0x00003870


	//   ....[29]....
        /*0210*/ 	.word	0x000038a0


	//   ....[30]....
        /*0214*/ 	.word	0x00003a20


	//   ....[31]....
        /*0218*/ 	.word	0x00003a50


	//   ....[32]....
        /*021c*/ 	.word	0x00003ac0


	//   ....[33]....
        /*0220*/ 	.word	0x00003b00


	//   ....[34]....
        /*0224*/ 	.word	0x00003b30


	//   ....[35]....
        /*0228*/ 	.word	0x00003b40


	//   ....[36]....
        /*022c*/ 	.word	0x00003b50


	//   ....[37]....
        /*0230*/ 	.word	0x00003b60


	//   ....[38]....
        /*0234*/ 	.word	0x00003b70


	//   ....[39]....
        /*0238*/ 	.word	0x00003c50


	//   ....[40]....
        /*023c*/ 	.word	0x00003c70


	//   ....[41]....
        /*0240*/ 	.word	0x00003c80


	//   ....[42]....
        /*0244*/ 	.word	0x00003c90


	//   ....[43]....
        /*0248*/ 	.word	0x00003d70


	//   ....[44]....
        /*024c*/ 	.word	0x00003d90


	//   ....[45]....
        /*0250*/ 	.word	0x00003da0


	//   ....[46]....
        /*0254*/ 	.word	0x00003db0


	//   ....[47]....
        /*0258*/ 	.word	0x00003e90


	//   ....[48]....
        /*025c*/ 	.word	0x00003eb0


	//   ....[49]....
        /*0260*/ 	.word	0x00003ec0


	//   ....[50]....
        /*0264*/ 	.word	0x00003ed0


	//   ....[51]....
        /*0268*/ 	.word	0x00003fb0


	//   ....[52]....
        /*026c*/ 	.word	0x00003fd0


	//   ....[53]....
        /*0270*/ 	.word	0x00003fe0


	//   ....[54]....
        /*0274*/ 	.word	0x00003ff0


	//   ....[55]....
        /*0278*/ 	.word	0x000040d0


	//   ....[56]....
        /*027c*/ 	.word	0x00004110


	//   ....[57]....
        /*0280*/ 	.word	0x00004150


	//   ....[58]....
        /*0284*/ 	.word	0x00004180


	//   ....[59]....
        /*0288*/ 	.word	0x000041c0


	//   ....[60]....
        /*028c*/ 	.word	0x000041f0


	//   ....[61]....
        /*0290*/ 	.word	0x00004220


	//   ....[62]....
        /*0294*/ 	.word	0x00004250


	//   ....[63]....
        /*0298*/ 	.word	0x00004280


	//   ....[64]....
        /*029c*/ 	.word	0x000042b0


	//   ....[65]....
        /*02a0*/ 	.word	0x00005480


	//   ....[66]....
        /*02a4*/ 	.word	0x000054c0


	//   ....[67]....
        /*02a8*/ 	.word	0x00005540


	//   ....[68]....
        /*02ac*/ 	.word	0x00005560


	//   ....[69]....
        /*02b0*/ 	.word	0x00005590


	//   ....[70]....
        /*02b4*/ 	.word	0x000055b0


	//   ....[71]....
        /*02b8*/ 	.word	0x000055e0


	//   ....[72]....
        /*02bc*/ 	.word	0x00005600


	//   ....[73]....
        /*02c0*/ 	.word	0x00005640


	//   ....[74]....
        /*02c4*/ 	.word	0x00005680


	//   ....[75]....
        /*02c8*/ 	.word	0x00005b20


	//   ....[76]....
        /*02cc*/ 	.word	0x00005dd0


	//   ....[77]....
        /*02d0*/ 	.word	0x000061a0


	//   ....[78]....
        /*02d4*/ 	.word	0x000061f0


	//   ....[79]....
        /*02d8*/ 	.word	0x00006220


	//   ....[80]....
        /*02dc*/ 	.word	0x00006240


	//   ....[81]....
        /*02e0*/ 	.word	0x00006260


	//   ....[82]....
        /*02e4*/ 	.word	0x00006310


	//   ....[83]....
        /*02e8*/ 	.word	0x00006360


	//   ....[84]....
        /*02ec*/ 	.word	0x00006380


	//   ....[85]....
        /*02f0*/ 	.word	0x000063a0


	//   ....[86]....
        /*02f4*/ 	.word	0x000063c0


	//----- nvinfo : EIATTR_EXIT_INSTR_OFFSETS
	.align		4
.L_3711:
        /*02f8*/ 	.byte	0x04, 0x1c
        /*02fa*/ 	.short	(.L_3713 - .L_3712)


	//   ....[0]....
.L_3712:
        /*02fc*/ 	.word	0x00006480


	//   ....[1]....
        /*0300*/ 	.word	0x000065d0


	//----- nvinfo : EIATTR_MAX_THREADS
	.align		4
.L_3713:
        /*0304*/ 	.byte	0x04, 0x05
        /*0306*/ 	.short	(.L_3715 - .L_3714)
.L_3714:
        /*0308*/ 	.word	0x00000020
        /*030c*/ 	.word	0x00000001
        /*0310*/ 	.word	0x00000001


	//----- nvinfo : EIATTR_CRS_STACK_SIZE
	.align		4
.L_3715:
        /*0314*/ 	.byte	0x04, 0x1e
        /*0316*/ 	.short	(.L_3717 - .L_3716)
.L_3716:
        /*0318*/ 	.word	0x00000000
.L_3717:


//--------------------- .nv.info._Z25selective_scan_bwd_kernelI32Selective_Scan_bwd_kernel_traitsILi32ELi4ELb0ELb1ELb1ELb1ELb0EN3c108BFloat16ENS1_7complexIfEEEEv12SSMParamsBwd --------------------------
	.section	.nv.info._Z25selective_scan_bwd_kernelI32Selective_Scan_bwd_kernel_traitsILi32ELi4ELb0ELb1ELb1ELb1ELb0EN3c108BFloat16ENS1_7complexIfEEEEv12SSMParamsBwd,"",@"SHT_CUDA_INFO"
	.sectionflags	@""
	.align	4


	//----- nvinfo : EIATTR_CUDA_API_VERSION
	.align		4
        /*0000*/ 	.byte	0x04, 0x37
        /*0002*/ 	.short	(.L_3719 - .L_3718)
.L_3718:
        /*0004*/ 	.word	0x00000082


	//----- nvinfo : EIATTR_SW2861232_WAR
	.align		4
.L_3719:
        /*0008*/ 	.byte	0x01, 0x35
	.zero		2


	//----- nvinfo : EIATTR_PARAM_CBANK
	.align		4
        /*000c*/ 	.byte	0x04, 0x0a
        /*000e*/ 	.short	(.L_3721 - .L_3720)
	.align		4
.L_3720:
        /*0010*/ 	.word	index@(.nv.constant0._Z25selective_scan_bwd_kernelI32Selective_Scan_bwd_kernel_traitsILi32ELi4ELb0ELb1ELb1ELb1ELb0EN3c108BFloat16ENS1_7complexIfEEEEv12SSMParamsBwd)
        /*0014*/ 	.short	0x0160
        /*0016*/ 	.short	0x01f0


	//----- nvinfo : EIATTR_CBANK_PARAM_SIZE
	.align		4
.L_3721:
        /*0018*/ 	.byte	0x03, 0x19
        /*001a*/ 	.short	0x01f0


	//----- nvinfo : EIATTR_KPARAM_INFO
	.align		4
        /*001c*/ 	.byte	0x04, 0x17
        /*001e*/ 	.short	(.L_3723 - .L_3722)
.L_3722:
        /*0020*/ 	.word	0x00000000
        /*0024*/ 	.short	0x0000
        /*0026*/ 	.short	0x0000
        /*0028*/ 	.byte	0x00, 0xf0, 0xc1, 0x07


	//----- nvinfo : EIATTR_MAXREG_COUNT
	.align		4
.L_3723:
        /*002c*/ 	.byte	0x03, 0x1b
        /*002e*/ 	.short	0x00ff


	//----- nvinfo : EIATTR_NUM_BARRIERS
	.align		4
        /*0030*/ 	.byte	0x02, 0x4c
        /*0032*/ 	.byte	0x01
	.zero		1


	//----- nvinfo : EIATTR_MERCURY_ISA_VERSION
	.align		4
        /*0034*/ 	.byte	0x03, 0x5f
        /*0036*/ 	.short	0x0000


	//----- nvinfo : EIATTR_COOP_GROUP_MASK_REGIDS
	.align		4
        /*0038*/ 	.byte	0x04, 0x29
        /*003a*/ 	.short	(.L_3725 - .L_3724)


	//   ....[0]....
.L_3724:
        /*003c*/ 	.word	0xffffffff


	//   ....[1]....
        /*0040*/ 	.word	0xffffffff


	//   ....[2]....
        /*0044*/ 	.word	0xffffffff


	//   ....[3]....
        /*0048*/ 	.word	0xffffffff


	//   ....[4]....
        /*004c*/ 	.word	0xffffffff


	//   ....[5]....
        /*0050*/ 	.word	0xffffffff


	//   ....[6]....
        /*0054*/ 	.word	0xffffffff


	//   ....[7]....
        /*0058*/ 	.word	0xffffffff


	//   ....[8]....
        /*005c*/ 	.word	0xffffffff


	//   ....[9]....
        /*0060*/ 	.word	0xffffffff


	//   ....[10]....
        /*0064*/ 	.word	0xffffffff


	//   ....[11]....
        /*0068*/ 	.word	0xffffffff


	//   ....[12]....
        /*006c*/ 	.word	0xffffffff


	//   ....[13]....
        /*0070*/ 	.word	0xffffffff


	//   ....[14]....
        /*0074*/ 	.word	0xffffffff


	//   ....[15]....
        /*0078*/ 	.word	0xffffffff


	//   ....[16]....
        /*007c*/ 	.word	0xffffffff


	//   ....[17]....
        /*0080*/ 	.word	0xffffffff


	//   ....[18]....
        /*0084*/ 	.word	0xffffffff


	//   ....[19]....
        /*0088*/ 	.word	0xffffffff


	//   ....[20]....
        /*008c*/ 	.word	0xffffffff


	//   ....[21]....
        /*0090*/ 	.word	0xffffffff


	//   ....[22]....
        /*0094*/ 	.word	0xffffffff


	//   ....[23]....
        /*0098*/ 	.word	0xffffffff


	//   ....[24]....
        /*009c*/ 	.word	0xffffffff


	//   ....[25]....
        /*00a0*/ 	.word	0xffffffff


	//   ....[26]....
        /*00a4*/ 	.word	0xffffffff


	//   ....[27]....
        /*00a8*/ 	.word	0xffffffff


	//   ....[28]....
        /*00ac*/ 	.word	0xffffffff


	//   ....[29]....
        /*00b0*/ 	.word	0xffffffff


	//   ....[30]....
        /*00b4*/ 	.word	0xffffffff


	//   ....[31]....
        /*00b8*/ 	.word	0xffffffff


	//   ....[32]....
        /*00bc*/ 	.word	0xffffffff


	//   ....[33]....
        /*00c0*/ 	.word	0xffffffff


	//   ....[34]....
        /*00c4*/ 	.word	0xffffffff


	//   ....[35]....
        /*00c8*/ 	.word	0xffffffff


	//   ....[36]....
        /*00cc*/ 	.word	0xffffffff


	//   ....[37]....
        /*00d0*/ 	.word	0xffffffff


	//   ....[38]....
        /*00d4*/ 	.word	0xffffffff


	//   ....[39]....
        /*00d8*/ 	.word	0xffffffff


	//   ....[40]....
        /*00dc*/ 	.word	0xffffffff


	//   ....[41]....
        /*00e0*/ 	.word	0xffffffff


	//   ....[42]....
        /*00e4*/ 	.word	0xffffffff


	//   ....[43]....
        /*00e8*/ 	.word	0xffffffff


	//   ....[44]....
        /*00ec*/ 	.word	0xffffffff


	//   ....[45]....
        /*00f0*/ 	.word	0xffffffff


	//   ....[46]....
        /*00f4*/ 	.word	0xffffffff


	//   ....[47]....
        /*00f8*/ 	.word	0xffffffff


	//   ....[48]....
        /*00fc*/ 	.word	0xffffffff


	//   ....[49]....
        /*0100*/ 	.word	0xffffffff


	//   ....[50]....
        /*0104*/ 	.word	0xffffffff


	//   ....[51]....
        /*0108*/ 	.word	0xffffffff


	//   ....[52]....
        /*010c*/ 	.word	0xffffffff


	//   ....[53]....
        /*0110*/ 	.word	0xffffffff


	//   ....[54]....
        /*0114*/ 	.word	0xffffffff


	//   ....[55]....
        /*0118*/ 	.word	0xffffffff


	//   ....[56]....
        /*011c*/ 	.word	0xffffffff


	//   ....[57]....
        /*0120*/ 	.word	0xffffffff


	//   ....[58]....
        /*0124*/ 	.word	0xffffffff


	//   ....[59]....
        /*0128*/ 	.word	0xffffffff


	//   ....[60]....
        /*012c*/ 	.word	0xffffffff


	//   ....[61]....
        /*0130*/ 	.word	0xffffffff


	//   ....[62]....
        /*0134*/ 	.word	0xffffffff


	//   ....[63]....
        /*0138*/ 	.word	0xffffffff


	//   ....[64]....
        /*013c*/ 	.word	0xffffffff


	//   ....[65]....
        /*0140*/ 	.word	0xffffffff


	//   ....[66]....
        /*0144*/ 	.word	0xffffffff


	//   ....[67]....
        /*0148*/ 	.word	0xffffffff


	//   ....[68]....
        /*014c*/ 	.word	0xffffffff


	//   ....[69]....
        /*0150*/ 	.word	0xffffffff


	//   ....[70]....
        /*0154*/ 	.word	0xffffffff


	//   ....[71]....
        /*0158*/ 	.word	0xffffffff


	//   ....[72]....
        /*015c*/ 	.word	0xffffffff


	//   ....[73]....
        /*0160*/ 	.word	0xffffffff


	//   ....[74]....
        /*0164*/ 	.word	0xffffffff


	//   ....[75]....
        /*0168*/ 	.word	0xffffffff


	//   ....[76]....
        /*016c*/ 	.word	0xffffffff


	//   ....[77]....
        /*0170*/ 	.word	0xffffffff


	//   ....[78]....
        /*0174*/ 	.word	0xffffffff


	//   ....[79]....
        /*0178*/ 	.word	0xffffffff


	//   ....[80]....
        /*017c*/ 	.word	0xffffffff


	//   ....[81]....
        /*0180*/ 	.word	0xffffffff


	//   ....[82]....
        /*0184*/ 	.word	0xffffffff


	//   ....[83]....
        /*0188*/ 	.word	0xffffffff


	//----- nvinfo : EIATTR_COOP_GROUP_INSTR_OFFSETS
	.align		4
.L_3725:
        /*018c*/ 	.byte	0x04, 0x28
        /*018e*/ 	.short	(.L_3727 - .L_3726)


	//   ....[0]....
.L_3726:
        /*0190*/ 	.word	0x00000bb0


	//   ....[1]....
        /*0194*/ 	.word	0x00000cf0


	//   ....[2]....
        /*0198*/ 	.word	0x00000e90


	//   ....[3]....
        /*019c*/ 	.word	0x00002310


	//   ....[4]....
        /*01a0*/ 	.word	0x000026c0


	//   ....[5]....
        /*01a4*/ 	.word	0x00002c90


	//   ....[6]....
        /*01a8*/ 	.word	0x00002cd0


	//   ....[7]....
        /*01ac*/ 	.word	0x00002d00


	//   ....[8]....
        /*01b0*/ 	.word	0x00002d30


	//   ....[9]....
        /*01b4*/ 	.word	0x00002d70


	//   ....[10]....
        /*01b8*/ 	.word	0x00002da0


	//   ....[11]....
        /*01bc*/ 	.word	0x00002e70


	//   ....[12]....
        /*01c0*/ 	.word	0x00002e90


	//   ....[13]....
        /*01c4*/ 	.word	0x00002ea0


	//   ....[14]....
        /*01c8*/ 	.word	0x00002eb0


	//   ....[15]....
        /*01cc*/ 	.word	0x00002f70


	//   ....[16]....
        /*01d0*/ 	.word	0x00002f90


	//   ....[17]....
        /*01d4*/ 	.word	0x00002fa0


	//   ....[18]....
        /*01d8*/ 	.word	0x00002fb0


	//   ....[19]....
        /*01dc*/ 	.word	0x00003080


	//   ....[20]....
        /*01e0*/ 	.word	0x000030c0


	//   ....[21]....
        /*01e4*/ 	.word	0x000030e0


	//   ....[22]....
        /*01e8*/ 	.word	0x00003110


	//   ....[23]....
        /*01ec*/ 	.word	0x00003270


	//   ....[24]....
        /*01f0*/ 	.word	0x000032b0


	//   ....[25]....
        /*01f4*/ 	.word	0x000032f0


	//   ....[26]....
        /*01f8*/ 	.word	0x00003330


	//   ....[27]....
        /*01fc*/ 	.word	0x00003500


	//   ....[28]....
        /*0200*/ 	.word	0x00003540


	//   ....[29]....
        /*0204*/ 	.word	0x00003560


	//   ....[30]....
        /*0208*/ 	.word	0x00003570


	//   ....[31]....
        /*020c*/ 	.word	0x00003580


	//   ....[32]....
        /*0210*/ 	.word	0x00003590


	//   ....[33]....
        /*0214*/ 	.word	0x000035a0


	//   ....[34]....
        /*0218*/ 	.word	0x000035b0


	//   ....[35]....
        /*021c*/ 	.word	0x00003690


	//   ....[36]....
        /*0220*/ 	.word	0x000036b0


	//   ....[37]....
        /*0224*/ 	.word	0x000036c0


	//   ....[38]....
        /*0228*/ 	.word	0x000036d0


	//   ....[39]....
        /*022c*/ 	.word	0x000037b0


	//   ....[40]....
        /*0230*/ 	.word	0x000037d0


	//   ....[41]....
        /*0234*/ 	.word	0x000037e0


	//   ....[42]....
        /*0238*/ 	.word	0x000037f0


	//   ....[43]....
        /*023c*/ 	.word	0x000038d0


	//   ....[44]....
        /*0240*/ 	.word	0x000038f0


	//   ....[45]....
        /*0244*/ 	.word	0x00003900


	//   ....[46]....
        /*0248*/ 	.word	0x00003910


	//   ....[47]....
        /*024c*/ 	.word	0x000039f0


	//   ....[48]....
        /*0250*/ 	.word	0x00003a10


	//   ....[49]....
        /*0254*/ 	.word	0x00003a20


	//   ....[50]....
        /*0258*/ 	.word	0x00003a30


	//   ....[51]....
        /*025c*/ 	.word	0x00003b10


	//   ....[52]....
        /*0260*/ 	.word	0x00003b50


	//   ....[53]....
        /*0264*/ 	.word	0x00003b90


	//   ....[54]....
        /*0268*/ 	.word	0x00003bc0


	//   ....[55]....
        /*026c*/ 	.word	0x00003c00


	//   ....[56]....
        /*0270*/ 	.word	0x00003c30


	//   ....[57]....
        /*0274*/ 	.word	0x00003c60


	//   ....[58]....
        /*0278*/ 	.word	0x00003c90


	//   ....[59]....
        /*027c*/ 	.word	0x00003cc0


	//   ....[60]....
        /*0280*/ 	.word	0x00003cf0


	//   ....[61]....
        /*0284*/ 	.word	0x00004ea0


	//   ....[62]....
        /*0288*/ 	.word	0x00004ee0


	//   ....[63]....
        /*028c*/ 	.word	0x00004f80


	//   ....[64]....
        /*0290*/ 	.word	0x00004fa0


	//   ....[65]....
        /*0294*/ 	.word	0x00004fd0


	//   ....[66]....
        /*0298*/ 	.word	0x00004ff0


	//   ....[67]....
        /*029c*/ 	.word	0x00005040


	//   ....[68]....
        /*02a0*/ 	.word	0x00005070


	//   ....[69]....
        /*02a4*/ 	.word	0x00005140


	//   ....[70]....
        /*02a8*/ 	.word	0x00005180


	//   ....[71]....
        /*02ac*/ 	.word	0x00005670


	//   ....[72]....
        /*02b0*/ 	.word	0x00005770


	//   ....[73]....
        /*02b4*/ 	.word	0x00005bf0


	//   ....[74]....
        /*02b8*/ 	.word	0x00005f90


	//   ....[75]....
        /*02bc*/ 	.word	0x00005fe0


	//   ....[76]....
        /*02c0*/ 	.word	0x00006010


	//   ....[77]....
        /*02c4*/ 	.word	0x00006030


	//   ....[78]....
        /*02c8*/ 	.word	0x00006050


	//   ....[79]....
        /*02cc*/ 	.word	0x00006100


	//   ....[80]....
        /*02d0*/ 	.word	0x00006150


	//   ....[81]....
        /*02d4*/ 	.word	0x00006170


	//   ....[82]....
        /*02d8*/ 	.word	0x00006190


	//   ....[83]....
        /*02dc*/ 	.word	0x000061b0


	//----- nvinfo : EIATTR_EXIT_INSTR_OFFSETS
	.align		4
.L_3727:
        /*02e0*/ 	.byte	0x04, 0x1c
        /*02e2*/ 	.short	(.L_3729 - .L_3728)


	//   ....[0]....
.L_3728:
        /*02e4*/ 	.word	0x00006270


	//   ....[1]....
        /*02e8*/ 	.word	0x000063c0


	//----- nvinfo : EIATTR_MAX_THREADS
	.align		4
.L_3729:
        /*02ec*/ 	.byte	0x04, 0x05
        /*02ee*/ 	.short	(.L_3731 - .L_3730)
.L_3730:
        /*02f0*/ 	.word	0x00000020
        /*02f4*/ 	.word	0x00000001
        /*02f8*/ 	.word	0x00000001


	//----- nvinfo : EIATTR_CRS_STACK_SIZE
	.align		4
.L_3731:
        /*02fc*/ 	.byte	0x04, 0x1e
        /*02fe*/ 	.short	(.L_3733 - .L_3732)
.L_3732:
        /*0300*/ 	.word	0x00000000
.L_3733:


//--------------------- .nv.info._Z25selective_scan_bwd_kernelI32Selective_Scan_bwd_kernel_traitsILi32ELi4ELb0ELb1ELb1ELb1ELb1EN3c108BFloat16ENS1_7complexIfEEEEv12SSMParamsBwd --------------------------
	.section	.nv.info._Z25selective_scan_bwd_kernelI32Selective_Scan_bwd_kernel_traitsILi32ELi4ELb0ELb1ELb1ELb1ELb1EN3c108BFloat16ENS1_7complexIfEEEEv12SSMParamsBwd,"",@"SHT_CUDA_INFO"
	.sectionflags	@""
	.align	4


	//----- nvinfo : EIATTR_CUDA_API_VERSION
	.align		4
        /*0000*/ 	.byte	0x04, 0x37
        /*0002*/ 	.short	(.L_3735 - .L_3734)
.L_3734:
        /*0004*/ 	.word	0x00000082


	//----- nvinfo : EIATTR_SW2861232_WAR
	.align		4
.L_3735:
        /*0008*/ 	.byte	0x01, 0x35
	.zero		2


	//----- nvinfo : EIATTR_PARAM_CBANK
	.align		4
        /*000c*/ 	.byte	0x04, 0x0a
        /*000e*/ 	.short	(.L_3737 - .L_3736)
	.align		4
.L_3736:
        /*0010*/ 	.word	index@(.nv.constant0._Z25selective_scan_bwd_kernelI32Selective_Scan_bwd_kernel_traitsILi32ELi4ELb0ELb1ELb1ELb1ELb1EN3c108BFloat16ENS1_7complexIfEEEEv12SSMParamsBwd)
        /*0014*/ 	.short	0x0160
        /*0016*/ 	.short	0x01f0


	//----- nvinfo : EIATTR_CBANK_PARAM_SIZE
	.align		4
.L_3737:
        /*0018*/ 	.byte	0x03, 0x19
        /*001a*/ 	.short	0x01f0


	//----- nvinfo : EIATTR_KPARAM_INFO
	.align		4
        /*001c*/ 	.byte	0x04, 0x17
        /*001e*/ 	.short	(.L_3739 - .L_3738)
.L_3738:
        /*0020*/ 	.word	0x00000000
        /*0024*/ 	.short	0x0000
        /*0026*/ 	.short	0x0000
        /*0028*/ 	.byte	0x00, 0xf0, 0xc1, 0x07


	//----- nvinfo : EIATTR_MAXREG_COUNT
	.align		4
.L_3739:
        /*002c*/ 	.byte	0x03, 0x1b
        /*002e*/ 	.short	0x00ff


	//----- nvinfo : EIATTR_NUM_BARRIERS
	.align		4
        /*0030*/ 	.byte	0x02, 0x4c
        /*0032*/ 	.byte	0x01
	.zero		1


	//----- nvinfo : EIATTR_MERCURY_ISA_VERSION
	.align		4
        /*0034*/ 	.byte	0x03, 0x5f
        /*0036*/ 	.short	0x0000


	//----- nvinfo : EIATTR_COOP_GROUP_MASK_REGIDS
	.align		4
        /*0038*/ 	.byte	0x04, 0x29
        /*003a*/ 	.short	(.L_3741 - .L_3740)


	//   ....[0]....
.L_3740:
        /*003c*/ 	.word	0xffffffff


	//   ....[1]....
        /*0040*/ 	.word	0xffffffff


	//   ....[2]....
        /*0044*/ 	.word	0xffffffff


	//   ....[3]....
        /*0048*/ 	.word	0xffffffff


	//   ....[4]....
        /*004c*/ 	.word	0xffffffff


	//   ....[5]....
        /*0050*/ 	.word	0xffffffff


	//   ....[6]....
        /*0054*/ 	.word	0xffffffff


	//   ....[7]....
        /*0058*/ 	.word	0xffffffff


	//   ....[8]....
        /*005c*/ 	.word	0xffffffff


	//   ....[9]....
        /*0060*/ 	.word	0xffffffff


	//   ....[10]....
        /*0064*/ 	.word	0xffffffff


	//   ....[11]....
        /*0068*/ 	.word	0xffffffff


	//   ....[12]....
        /*006c*/ 	.word	0xffffffff


	//   ....[13]....
        /*0070*/ 	.word	0xffffffff


	//   ....[14]....
        /*0074*/ 	.word	0xffffffff


	//   ....[15]....
        /*0078*/ 	.word	0xffffffff


	//   ....[16]....
        /*007c*/ 	.word	0xffffffff


	//   ....[17]....
        /*0080*/ 	.word	0xffffffff


	//   ....[18]....
        /*0084*/ 	.word	0xffffffff


	//   ....[19]....
        /*0088*/ 	.word	0xffffffff


	//   ....[20]....
        /*008c*/ 	.word	0xffffffff


	//   ....[21]....
        /*0090*/ 	.word	0xffffffff


	//   ....[22]....
        /*0094*/ 	.word	0xffffffff


	//   ....[23]....
        /*0098*/ 	.word	0xffffffff


	//   ....[24]....
        /*009c*/ 	.word	0xffffffff


	//   ....[25]....
        /*00a0*/ 	.word	0xffffffff


	//   ....[26]....
        /*00a4*/ 	.word	0xffffffff


	//   ....[27]....
        /*00a8*/ 	.word	0xffffffff


	//   ....[28]....
        /*00ac*/ 	.word	0xffffffff


	//   ....[29]....
        /*00b0*/ 	.word	0xffffffff


	//   ....[30]....
        /*00b4*/ 	.word	0xffffffff


	//   ....[31]....
        /*00b8*/ 	.word	0xffffffff


	//   ....[32]....
        /*00bc*/ 	.word	0xffffffff


	//   ....[33]....
        /*00c0*/ 	.word	0xffffffff


	//   ....[34]....
        /*00c4*/ 	.word	0xffffffff


	//   ....[35]....
        /*00c8*/ 	.word	0xffffffff


	//   ....[36]....
        /*00cc*/ 	.word	0xffffffff


	//   ....[37]....
        /*00d0*/ 	.word	0xffffffff


	//   ....[38]....
        /*00d4*/ 	.word	0xffffffff


	//   ....[39]....
        /*00d8*/ 	.word	0xffffffff


	//   ....[40]....
        /*00dc*/ 	.word	0xffffffff


	//   ....[41]....
        /*00e0*/ 	.word	0xffffffff


	//   ....[42]....
        /*00e4*/ 	.word	0xffffffff


	//   ....[43]....
        /*00e8*/ 	.word	0xffffffff


	//   ....[44]....
        /*00ec*/ 	.word	0xffffffff


	//   ....[45]....
        /*00f0*/ 	.word	0xffffffff


	//   ....[46]....
        /*00f4*/ 	.word	0xffffffff


	//   ....[47]....
        /*00f8*/ 	.word	0xffffffff


	//   ....[48]....
        /*00fc*/ 	.word	0xffffffff


	//   ....[49]....
        /*0100*/ 	.word	0xffffffff


	//   ....[50]....
        /*0104*/ 	.word	0xffffffff


	//   ....[51]....
        /*0108*/ 	.word	0xffffffff


	//   ....[52]....
        /*010c*/ 	.word	0xffffffff


	//   ....[53]....
        /*0110*/ 	.word	0xffffffff


	//   ....[54]....
        /*0114*/ 	.word	0xffffffff


	//   ....[55]....
        /*0118*/ 	.word	0xffffffff


	//   ....[56]....
        /*011c*/ 	.word	0xffffffff


	//   ....[57]....
        /*0120*/ 	.word	0xffffffff


	//   ....[58]....
        /*0124*/ 	.word	0xffffffff


	//   ....[59]....
        /*0128*/ 	.word	0xffffffff


	//   ....[60]....
        /*012c*/ 	.word	0xffffffff


	//   ....[61]....
        /*0130*/ 	.word	0xffffffff


	//   ....[62]....
        /*0134*/ 	.word	0xffffffff


	//   ....[63]....
        /*0138*/ 	.word	0xffffffff


	//   ....[64]....
        /*013c*/ 	.word	0xffffffff


	//   ....[65]....
        /*0140*/ 	.word	0xffffffff


	//   ....[66]....
        /*0144*/ 	.word	0xffffffff


	//   ....[67]....
        /*0148*/ 	.word	0xffffffff


	//   ....[68]....
        /*014c*/ 	.word	0xffffffff


	//   ....[69]....
        /*0150*/ 	.word	0xffffffff


	//   ....[70]....
        /*0154*/ 	.word	0xffffffff


	//   ....[71]....
        /*0158*/ 	.word	0xffffffff


	//   ....[72]....
        /*015c*/ 	.word	0xffffffff


	//   ....[73]....
        /*0160*/ 	.word	0xffffffff


	//   ....[74]....
        /*0164*/ 	.word	0xffffffff


	//   ....[75]....
        /*0168*/ 	.word	0xffffffff


	//   ....[76]....
        /*016c*/ 	.word	0xffffffff


	//   ....[77]....
        /*0170*/ 	.word	0xffffffff


	//   ....[78]....
        /*0174*/ 	.word	0xffffffff


	//   ....[79]....
        /*0178*/ 	.word	0xffffffff


	//   ....[80]....
        /*017c*/ 	.word	0xffffffff


	//   ....[81]....
        /*0180*/ 	.word	0xffffffff


	//   ....[82]....
        /*0184*/ 	.word	0xffffffff


	//   ....[83]....
        /*0188*/ 	.word	0xffffffff


	//   ....[84]....
        /*018c*/ 	.word	0xffffffff


	//   ....[85]....
        /*0190*/ 	.word	0xffffffff


	//   ....[86]....
        /*0194*/ 	.word	0xffffffff


	//   ....[87]....
        /*0198*/ 	.word	0xffffffff


	//----- nvinfo : EIATTR_COOP_GROUP_INSTR_OFFSETS
	.align		4
.L_3741:
        /*019c*/ 	.byte	0x04, 0x28
        /*019e*/ 	.short	(.L_3743 - .L_3742)


	//   ....[0]....
.L_3742:
        /*01a0*/ 	.word	0x00000bc0


	//   ....[1]....
        /*01a4*/ 	.word	0x00000d00


	//   ....[2]....
        /*01a8*/ 	.word	0x00001030


	//   ....[3]....
        /*01ac*/ 	.word	0x00001b30


	//   ....[4]....
        /*01b0*/ 	.word	0x00001d50


	//   ....[5]....
        /*01b4*/ 	.word	0x00001fb0


	//   ....[6]....
        /*01b8*/ 	.word	0x000023c0


	//   ....[7]....
        /*01bc*/ 	.word	0x000031a0


	//   ....[8]....
        /*01c0*/ 	.word	0x00003530


	//   ....[9]....
        /*01c4*/ 	.word	0x00003b40


	//   ....[10]....
        /*01c8*/ 	.word	0x00003b80


	//   ....[11]....
        /*01cc*/ 	.word	0x00003bb0


	//   ....[12]....
        /*01d0*/ 	.word	0x00003be0


	//   ....[13]....
        /*01d4*/ 	.word	0x00003cd0


	//   ....[14]....
        /*01d8*/ 	.word	0x00003cf0


	//   ....[15]....
        /*01dc*/ 	.word	0x00003d00


	//   ....[16]....
        /*01e0*/ 	.word	0x00003d10


	//   ....[17]....
        /*01e4*/ 	.word	0x00003dd0


	//   ....[18]....
        /*01e8*/ 	.word	0x00003df0


	//   ....[19]....
        /*01ec*/ 	.word	0x00003e00


	//   ....[20]....
        /*01f0*/ 	.word	0x00003e10


	//   ....[21]....
        /*01f4*/ 	.word	0x00003ee0


	//   ....[22]....
        /*01f8*/ 	.word	0x00003f20


	//   ....[23]....
        /*01fc*/ 	.word	0x00003f60


	//   ....[24]....
        /*0200*/ 	.word	0x00003f90


	//   ....[25]....
        /*0204*/ 	.word	0x000040c0


	//   ....[26]....
        /*0208*/ 	.word	0x00004100


	//   ....[27]....
        /*020c*/ 	.word	0x00004130


	//   ....[28]....
        /*0210*/ 	.word	0x00004160


	//   ....[29]....
        /*0214*/ 	.word	0x00004270


	//   ....[30]....
        /*0218*/ 	.word	0x000042b0


	//   ....[31]....
        /*021c*/ 	.word	0x00004350


	//   ....[32]....
        /*0220*/ 	.word	0x00004380


	//   ....[33]....
        /*0224*/ 	.word	0x000043f0


	//   ....[34]....
        /*0228*/ 	.word	0x00004420


	//   ....[35]....
        /*022c*/ 	.word	0x00004430


	//   ....[36]....
        /*0230*/ 	.word	0x00004440


	//   ....[37]....
        /*0234*/ 	.word	0x00004450


	//   ....[38]....
        /*0238*/ 	.word	0x00004460


	//   ....[39]....
        /*023c*/ 	.word	0x00004540


	//   ....[40]....
        /*0240*/ 	.word	0x00004560


	//   ....[41]....
        /*0244*/ 	.word	0x00004570


	//   ....[42]....
        /*0248*/ 	.word	0x00004580


	//   ....[43]....
        /*024c*/ 	.word	0x00004660


	//   ....[44]....
        /*0250*/ 	.word	0x00004680


	//   ....[45]....
        /*0254*/ 	.word	0x00004690


	//   ....[46]....
        /*0258*/ 	.word	0x000046a0


	//   ....[47]....
        /*025c*/ 	.word	0x00004780


	//   ....[48]....
        /*0260*/ 	.word	0x000047a0


	//   ....[49]....
        /*0264*/ 	.word	0x000047b0


	//   ....[50]....
        /*0268*/ 	.word	0x000047c0


	//   ....[51]....
        /*026c*/ 	.word	0x000048a0


	//   ....[52]....
        /*0270*/ 	.word	0x000048d0


	//   ....[53]....
        /*0274*/ 	.word	0x000048e0


	//   ....[54]....
        /*0278*/ 	.word	0x000048f0


	//   ....[55]....
        /*027c*/ 	.word	0x000049e0


	//   ....[56]....
        /*0280*/ 	.word	0x00004a20


	//   ....[57]....
        /*0284*/ 	.word	0x00004a60


	//   ....[58]....
        /*0288*/ 	.word	0x00004aa0


	//   ....[59]....
        /*028c*/ 	.word	0x00004ae0


	//   ....[60]....
        /*0290*/ 	.word	0x00004b10


	//   ....[61]....
        /*0294*/ 	.word	0x00004b40


	//   ....[62]....
        /*0298*/ 	.word	0x00004b70


	//   ....[63]....
        /*029c*/ 	.word	0x00004ba0


	//   ....[64]....
        /*02a0*/ 	.word	0x00004d60


	//   ....[65]....
        /*02a4*/ 	.word	0x00005d70


	//   ....[66]....
        /*02a8*/ 	.word	0x00005db0


	//   ....[67]....
        /*02ac*/ 	.word	0x00005e30


	//   ....[68]....
        /*02b0*/ 	.word	0x00005e50


	//   ....[69]....
        /*02b4*/ 	.word	0x00005e80


	//   ....[70]....
        /*02b8*/ 	.word	0x00005ea0


	//   ....[71]....
        /*02bc*/ 	.word	0x00005ef0


	//   ....[72]....
        /*02c0*/ 	.word	0x00005f20


	//   ....[73]....
        /*02c4*/ 	.word	0x00006000


	//   ....[74]....
        /*02c8*/ 	.word	0x00006040


	//   ....[75]....
        /*02cc*/ 	.word	0x000064e0


	//   ....[76]....
        /*02d0*/ 	.word	0x00006540


	//   ....[77]....
        /*02d4*/ 	.word	0x00006a60


	//   ....[78]....
        /*02d8*/ 	.word	0x00006e30


	//   ....[79]....
        /*02dc*/ 	.word	0x00006e80


	//   ....[80]....
        /*02e0*/ 	.word	0x00006eb0


	//   ....[81]....
        /*02e4*/ 	.word	0x00006ed0


	//   ....[82]....
        /*02e8*/ 	.word	0x00006ef0


	//   ....[83]....
        /*02ec*/ 	.word	0x00006fa0


	//   ....[84]....
        /*02f0*/ 	.word	0x00006ff0


	//   ....[85]....
        /*02f4*/ 	.word	0x00007010


	//   ....[86]....
        /*02f8*/ 	.word	0x00007030


	//   ....[87]....
        /*02fc*/ 	.word	0x00007050


	//----- nvinfo : EIATTR_EXIT_INSTR_OFFSETS
	.align		4
.L_3743:
        /*0300*/ 	.byte	0x04, 0x1c
        /*0302*/ 	.short	(.L_3745 - .L_3744)


	//   ....[0]....
.L_3744:
        /*0304*/ 	.word	0x00007110


	//   ....[1]....
        /*0308*/ 	.word	0x00007260


	//----- nvinfo : EIATTR_MAX_THREADS
	.align		4
.L_3745:
        /*030c*/ 	.byte	0x04, 0x05
        /*030e*/ 	.short	(.L_3747 - .L_3746)
.L_3746:
        /*0310*/ 	.word	0x00000020
        /*0314*/ 	.word	0x00000001
        /*0318*/ 	.word	0x00000001


	//----- nvinfo : EIATTR_CRS_STACK_SIZE
	.align		4
.L_3747:
        /*031c*/ 	.byte	0x04, 0x1e
        /*031e*/ 	.short	(.L_3749 - .L_3748)
.L_3748:
        /*0320*/ 	.word	0x00000000
.L_3749:


//--------------------- .nv.info._Z25selective_scan_bwd_kernelI32Selective_Scan_bwd_kernel_traitsILi32ELi4ELb1ELb0ELb0ELb0ELb0EN3c108BFloat16ENS1_7complexIfEEEEv12SSMParamsBwd --------------------------
	.section	.nv.info._Z25selective_scan_bwd_kernelI32Selective_Scan_bwd_kernel_traitsILi32ELi4ELb1ELb0ELb0ELb0ELb0EN3c108BFloat16ENS1_7complexIfEEEEv12SSMParamsBwd,"",@"SHT_CUDA_INFO"
	.sectionflags	@""
	.align	4


	//----- nvinfo : EIATTR_CUDA_API_VERSION
	.align		4
        /*0000*/ 	.byte	0x04, 0x37
        /*0002*/ 	.short	(.L_3751 - .L_3750)
.L_3750:
        /*0004*/ 	.word	0x00000082


	//----- nvinfo : EIATTR_SW2861232_WAR
	.align		4
.L_3751:
        /*0008*/ 	.byte	0x01, 0x35
	.zero		2


	//----- nvinfo : EIATTR_PARAM_CBANK
	.align		4
        /*000c*/ 	.byte	0x04, 0x0a
        /*000e*/ 	.short	(.L_3753 - .L_3752)
	.align		4
.L_3752:
        /*0010*/ 	.word	index@(.nv.constant0._Z25selective_scan_bwd_kernelI32Selective_Scan_bwd_kernel_traitsILi32ELi4ELb1ELb0ELb0ELb0ELb0EN3c108BFloat16ENS1_7complexIfEEEEv12SSMParamsBwd)
        /*0014*/ 	.short	0x0160
        /*0016*/ 	.short	0x01f0


	//----- nvinfo : EIATTR_CBANK_PARAM_SIZE
	.align		4
.L_3753:
        /*0018*/ 	.byte	0x03, 0x19
        /*001a*/ 	.short	0x01f0


	//----- nvinfo : EIATTR_KPARAM_INFO
	.align		4
        /*001c*/ 	.byte	0x04, 0x17
        /*001e*/ 	.short	(.L_3755 - .L_3754)
.L_3754:
        /*0020*/ 	.word	0x00000000
        /*0024*/ 	.short	0x0000
        /*0026*/ 	.short	0x0000
        /*0028*/ 	.byte	0x00, 0xf0, 0xc1, 0x07


	//----- nvinfo : EIATTR_MAXREG_COUNT
	.align		4
.L_3755:
        /*002c*/ 	.byte	0x03, 0x1b
        /*002e*/ 	.short	0x00ff


	//----- nvinfo : EIATTR_NUM_BARRIERS
	.align		4
        /*0030*/ 	.byte	0x02, 0x4c
        /*0032*/ 	.byte	0x01
	.zero		1


	//----- nvinfo : EIATTR_MERCURY_ISA_VERSION
	.align		4
        /*0034*/ 	.byte	0x03, 0x5f
        /*0036*/ 	.short	0x0000


	//----- nvinfo : EIATTR_COOP_GROUP_MASK_REGIDS
	.align		4
        /*0038*/ 	.byte	0x04, 0x29
        /*003a*/ 	.short	(.L_3757 - .L_3756)


	//   ....[0]....
.L_3756:
        /*003c*/ 	.word	0xffffffff


	//   ....[1]....
        /*0040*/ 	.word	0xffffffff


	//   ....[2]....
        /*0044*/ 	.word	0xffffffff


	//   ....[3]....
        /*0048*/ 	.word	0xffffffff


	//   ....[4]....
        /*004c*/ 	.word	0xffffffff


	//   ....[5]....
        /*0050*/ 	.word	0xffffffff


	//   ....[6]....
        /*0054*/ 	.word	0xffffffff


	//   ....[7]....
        /*0058*/ 	.word	0xffffffff


	//   ....[8]....
        /*005c*/ 	.word	0xffffffff


	//   ....[9]....
        /*0060*/ 	.word	0xffffffff


	//   ....[10]....
        /*0064*/ 	.word	0xffffffff


	//   ....[11]....
        /*0068*/ 	.word	0xffffffff


	//   ....[12]....
        /*006c*/ 	.word	0xffffffff


	//   ....[13]....
        /*0070*/ 	.word	0xffffffff


	//   ....[14]....
        /*0074*/ 	.word	0xffffffff


	//   ....[15]....
        /*0078*/ 	.word	0xffffffff


	//   ....[16]....
        /*007c*/ 	.word	0xffffffff


	//   ....[17]....
        /*0080*/ 	.word	0xffffffff


	//   ....[18]....
        /*0084*/ 	.word	0xffffffff


	//   ....[19]....
        /*0088*/ 	.word	0xffffffff


	//   ....[20]....
        /*008c*/ 	.word	0xffffffff


	//   ....[21]....
        /*0090*/ 	.word	0xffffffff


	//   ....[22]....
        /*0094*/ 	.word	0xffffffff


	//   ....[23]....
        /*0098*/ 	.word	0xffffffff


	//   ....[24]....
        /*009c*/ 	.word	0xffffffff


	//   ....[25]....
        /*00a0*/ 	.word	0xffffffff


	//   ....[26]....
        /*00a4*/ 	.word	0xffffffff


	//   ....[27]....
        /*00a8*/ 	.word	0xffffffff


	//   ....[28]....
        /*00ac*/ 	.word	0xffffffff


	//   ....[29]....
        /*00b0*/ 	.word	0xffffffff


	//   ....[30]....
        /*00b4*/ 	.word	0xffffffff


	//   ....[31]....
        /*00b8*/ 	.word	0xffffffff


	//   ....[32]....
        /*00bc*/ 	.word	0xffffffff


	//   ....[33]....
        /*00c0*/ 	.word	0xffffffff


	//   ....[34]....
        /*00c4*/ 	.word	0xffffffff


	//   ....[35]....
        /*00c8*/ 	.word	0xffffffff


	//   ....[36]....
        /*00cc*/ 	.word	0xffffffff


	//   ....[37]....
        /*00d0*/ 	.word	0xffffffff


	//   ....[38]....
        /*00d4*/ 	.word	0xffffffff


	//   ....[39]....
        /*00d8*/ 	.word	0xffffffff


	//   ....[40]....
        /*00dc*/ 	.word	0xffffffff


	//   ....[41]....
        /*00e0*/ 	.word	0xffffffff


	//   ....[42]....
        /*00e4*/ 	.word	0xffffffff


	//   ....[43]....
        /*00e8*/ 	.word	0xffffffff


	//   ....[44]....
        /*00ec*/ 	.word	0xffffffff


	//   ....[45]....
        /*00f0*/ 	.word	0xffffffff


	//   ....[46]....
        /*00f4*/ 	.word	0xffffffff


	//   ....[47]....
        /*00f8*/ 	.word	0xffffffff


	//   ....[48]....
        /*00fc*/ 	.word	0xffffffff


	//   ....[49]....
        /*0100*/ 	.word	0xffffffff


	//   ....[50]....
        /*0104*/ 	.word	0xffffffff


	//   ....[51]....
        /*0108*/ 	.word	0xffffffff


	//   ....[52]....
        /*010c*/ 	.word	0xffffffff


	//   ....[53]....
        /*0110*/ 	.word	0xffffffff


	//   ....[54]....
        /*0114*/ 	.word	0xffffffff


	//   ....[55]....
        /*0118*/ 	.word	0xffffffff


	//   ....[56]....
        /*011c*/ 	.word	0xffffffff


	//   ....[57]....
        /*0120*/ 	.word	0xffffffff


	//   ....[58]....
        /*0124*/ 	.word	0xffffffff


	//   ....[59]....
        /*0128*/ 	.word	0xffffffff


	//   ....[60]....
        /*012c*/ 	.word	0xffffffff


	//   ....[61]....
        /*0130*/ 	.word	0xffffffff


	//   ....[62]....
        /*0134*/ 	.word	0xffffffff


	//   ....[63]....
        /*0138*/ 	.word	0xffffffff


	//   ....[64]....
        /*013c*/ 	.word	0xffffffff


	//   ....[65]....
        /*0140*/ 	.word	0xffffffff


	//   ....[66]....
        /*0144*/ 	.word	0xffffffff


	//   ....[67]....
        /*0148*/ 	.word	0xffffffff


	//   ....[68]....
        /*014c*/ 	.word	0xffffffff


	//   ....[69]....
        /*0150*/ 	.word	0xffffffff


	//   ....[70]....
        /*0154*/ 	.word	0xffffffff


	//   ....[71]....
        /*0158*/ 	.word	0xffffffff


	//   ....[72]....
        /*015c*/ 	.word	0xffffffff


	//   ....[73]....
        /*0160*/ 	.word	0xffffffff


	//   ....[74]....
        /*0164*/ 	.word	0xffffffff


	//   ....[75]....
        /*0168*/ 	.word	0xffffffff


	//   ....[76]....
        /*016c*/ 	.word	0xffffffff


	//   ....[77]....
        /*0170*/ 	.word	0xffffffff


	//   ....[78]....
        /*0174*/ 	.word	0xffffffff


	//   ....[79]....
        /*0178*/ 	.word	0xffffffff


	//   ....[80]....
        /*017c*/ 	.word	0xffffffff


	//   ....[81]....
        /*0180*/ 	.word	0xffffffff


	//   ....[82]....
        /*0184*/ 	.word	0xffffffff


	//   ....[83]....
        /*0188*/ 	.word	0xffffffff


	//   ....[84]....
        /*018c*/ 	.word	0xffffffff


	//   ....[85]....
        /*0190*/ 	.word	0xffffffff


	//   ....[86]....
        /*0194*/ 	.word	0xffffffff


	//   ....[87]....
        /*0198*/ 	.word	0xffffffff


	//   ....[88]....
        /*019c*/ 	.word	0xffffffff


	//   ....[89]....
        /*01a0*/ 	.word	0xffffffff


	//   ....[90]....
        /*01a4*/ 	.word	0xffffffff


	//----- nvinfo : EIATTR_COOP_GROUP_INSTR_OFFSETS
	.align		4
.L_3757:
        /*01a8*/ 	.byte	0x04, 0x28
        /*01aa*/ 	.short	(.L_3759 - .L_3758)


	//   ....[0]....
.L_3758:
        /*01ac*/ 	.word	0x00000570


	//   ....[1]....
        /*01b0*/ 	.word	0x000005d0


	//   ....[2]....
        /*01b4*/ 	.word	0x000006f0


	//   ....[3]....
        /*01b8*/ 	.word	0x000010b0


	//   ....[4]....
        /*01bc*/ 	.word	0x000010f0


	//   ....[5]....
        /*01c0*/ 	.word	0x00001130


	//   ....[6]....
        /*01c4*/ 	.word	0x00001160


	//   ....[7]....
        /*01c8*/ 	.word	0x00001180


	//   ....[8]....
        /*01cc*/ 	.word	0x00001190


	//   ....[9]....
        /*01d0*/ 	.word	0x00001210


	//   ....[10]....
        /*01d4*/ 	.word	0x00001250


	//   ....[11]....
        /*01d8*/ 	.word	0x00001280


	//   ....[12]....
        /*01dc*/ 	.word	0x00001290


	//   ....[13]....
        /*01e0*/ 	.word	0x00001340


	//   ....[14]....
        /*01e4*/ 	.word	0x00001370


	//   ....[15]....
        /*01e8*/ 	.word	0x00001380


	//   ....[16]....
        /*01ec*/ 	.word	0x00001390


	//   ....[17]....
        /*01f0*/ 	.word	0x00001430


	//   ....[18]....
        /*01f4*/ 	.word	0x00001470


	//   ....[19]....
        /*01f8*/ 	.word	0x000014c0


	//   ....[20]....
        /*01fc*/ 	.word	0x000014f0


	//   ....[21]....
        /*0200*/ 	.word	0x00001680


	//   ....[22]....
        /*0204*/ 	.word	0x000016c0


	//   ....[23]....
        /*0208*/ 	.word	0x00001700


	//   ....[24]....
        /*020c*/ 	.word	0x00001740


	//   ....[25]....
        /*0210*/ 	.word	0x000018f0


	//   ....[26]....
        /*0214*/ 	.word	0x00001920


	//   ....[27]....
        /*0218*/ 	.word	0x00001960


	//   ....[28]....
        /*021c*/ 	.word	0x00001990


	//   ....[29]....
        /*0220*/ 	.word	0x000019a0


	//   ....[30]....
        /*0224*/ 	.word	0x000019b0


	//   ....[31]....
        /*0228*/ 	.word	0x000019c0


	//   ....[32]....
        /*022c*/ 	.word	0x000019d0


	//   ....[33]....
        /*0230*/ 	.word	0x00001ab0


	//   ....[34]....
        /*0234*/ 	.word	0x00001ad0


	//   ....[35]....
        /*0238*/ 	.word	0x00001ae0


	//   ....[36]....
        /*023c*/ 	.word	0x00001af0


	//   ....[37]....
        /*0240*/ 	.word	0x00001bd0


	//   ....[38]....
        /*0244*/ 	.word	0x00001bf0


	//   ....[39]....
        /*0248*/ 	.word	0x00001c00


	//   ....[40]....
        /*024c*/ 	.word	0x00001c10


	//   ....[41]....
        /*0250*/ 	.word	0x00001cf0


	//   ....[42]....
        /*0254*/ 	.word	0x00001d10


	//   ....[43]....
        /*0258*/ 	.word	0x00001d20


	//   ....[44]....
        /*025c*/ 	.word	0x00001d30


	//   ....[45]....
        /*0260*/ 	.word	0x00001e10


	//   ....[46]....
        /*0264*/ 	.word	0x00001e30


	//   ....[47]....
        /*0268*/ 	.word	0x00001e40


	//   ....[48]....
        /*026c*/ 	.word	0x00001e50


	//   ....[49]....
        /*0270*/ 	.word	0x00001f30


	//   ....[50]....
        /*0274*/ 	.word	0x00001f60


	//   ....[51]....
        /*0278*/ 	.word	0x00001f70


	//   ....[52]....
        /*027c*/ 	.word	0x00001f80


	//   ....[53]....
        /*0280*/ 	.word	0x00001f90


	//   ....[54]....
        /*0284*/ 	.word	0x00001fa0


	//   ....[55]....
        /*0288*/ 	.word	0x00001fb0


	//   ....[56]....
        /*028c*/ 	.word	0x00001fd0


	//   ....[57]....
        /*0290*/ 	.word	0x00001ff0


	//   ....[58]....
        /*0294*/ 	.word	0x00002010


	//   ....[59]....
        /*0298*/ 	.word	0x000025a0


	//   ....[60]....
        /*029c*/ 	.word	0x000026b0


	//   ....[61]....
        /*02a0*/ 	.word	0x000026f0


	//   ....[62]....
        /*02a4*/ 	.word	0x00002720


	//   ....[63]....
        /*02a8*/ 	.word	0x00002750


	//   ....[64]....
        /*02ac*/ 	.word	0x00002780


	//   ....[65]....
        /*02b0*/ 	.word	0x000027a0


	//   ....[66]....
        /*02b4*/ 	.word	0x000027c0


	//   ....[67]....
        /*02b8*/ 	.word	0x000027e0


	//   ....[68]....
        /*02bc*/ 	.word	0x00002810


	//   ....[69]....
        /*02c0*/ 	.word	0x00002830


	//   ....[70]....
        /*02c4*/ 	.word	0x00002850


	//   ....[71]....
        /*02c8*/ 	.word	0x00002870


	//   ....[72]....
        /*02cc*/ 	.word	0x000028a0


	//   ....[73]....
        /*02d0*/ 	.word	0x000028d0


	//   ....[74]....
        /*02d4*/ 	.word	0x00002900


	//   ....[75]....
        /*02d8*/ 	.word	0x000029c0


	//   ....[76]....
        /*02dc*/ 	.word	0x000029f0


	//   ....[77]....
        /*02e0*/ 	.word	0x00002a30


	//   ....[78]....
        /*02e4*/ 	.word	0x00002a60


	//   ....[79]....
        /*02e8*/ 	.word	0x00003010


	//   ....[80]....
        /*02ec*/ 	.word	0x00003230


	//   ....[81]....
        /*02f0*/ 	.word	0x000032f0


	//   ....[82]....
        /*02f4*/ 	.word	0x00003340


	//   ....[83]....
        /*02f8*/ 	.word	0x00003370


	//   ....[84]....
        /*02fc*/ 	.word	0x00003390


	//   ....[85]....
        /*0300*/ 	.word	0x000033b0


	//   ....[86]....
        /*0304*/ 	.word	0x00003460


	//   ....[87]....
        /*0308*/ 	.word	0x000034b0


	//   ....[88]....
        /*030c*/ 	.word	0x000034d0


	//   ....[89]....
        /*0310*/ 	.word	0x000034f0


	//   ....[90]....
        /*0314*/ 	.word	0x00003510


	//----- nvinfo : EIATTR_EXIT_INSTR_OFFSETS
	.align		4
.L_3759:
        /*0318*/ 	.byte	0x04, 0x1c
        /*031a*/ 	.short	(.L_3761 - .L_3760)


	//   ....[0]....
.L_3760:
        /*031c*/ 	.word	0x000035d0


	//   ....[1]....
        /*0320*/ 	.word	0x00003b10


	//----- nvinfo : EIATTR_MAX_THREADS
	.align		4
.L_3761:
        /*0324*/ 	.byte	0x04, 0x05
        /*0326*/ 	.short	(.L_3763 - .L_3762)
.L_3762:
        /*0328*/ 	.word	0x00000020
        /*032c*/ 	.word	0x00000001
        /*0330*/ 	.word	0x00000001


	//----- nvinfo : EIATTR_CRS_STACK_SIZE
	.align		4
.L_3763:
        /*0334*/ 	.byte	0x04, 0x1e
        /*0336*/ 	.short	(.L_3765 - .L_3764)
.L_3764:
        /*0338*/ 	.word	0x00000000
.L_3765:


//--------------------- .nv.info._Z25selective_scan_bwd_kernelI32Selective_Scan_bwd_kernel_traitsILi32ELi4ELb1ELb0ELb0ELb0ELb1EN3c108BFloat16ENS1_7complexIfEEEEv12SSMParamsBwd --------------------------
	.section	.nv.info._Z25selective_scan_bwd_kernelI32Selective_Scan_bwd_kernel_traitsILi32ELi4ELb1ELb0ELb0ELb0ELb1EN3c108BFloat16ENS1_7complexIfEEEEv12SSMParamsBwd,"",@"SHT_CUDA_INFO"
	.sectionflags	@""
	.align	4


	//----- nvinfo : EIATTR_CUDA_API_VERSION
	.align		4
        /*0000*/ 	.byte	0x04, 0x37
        /*0002*/ 	.short	(.L_3767 - .L_3766)
.L_3766:
        /*0004*/ 	.word	0x00000082


	//----- nvinfo : EIATTR_SW2861232_WAR
	.align		4
.L_3767:
        /*0008*/ 	.byte	0x01, 0x35
	.zero		2


	//----- nvinfo : EIATTR_PARAM_CBANK
	.align		4
        /*000c*/ 	.byte	0x04, 0x0a
        /*000e*/ 	.short	(.L_3769 - .L_3768)
	.align		4
.L_3768:
        /*0010*/ 	.word	index@(.nv.constant0._Z25selective_scan_bwd_kernelI32Selective_Scan_bwd_kernel_traitsILi32ELi4ELb1ELb0ELb0ELb0ELb1EN3c108BFloat16ENS1_7complexIfEEEEv12SSMParamsBwd)
        /*0014*/ 	.short	0x0160
        /*0016*/ 	.short	0x01f0


	//----- nvinfo : EIATTR_CBANK_PARAM_SIZE
	.align		4
.L_3769:
        /*0018*/ 	.byte	0x03, 0x19
        /*001a*/ 	.short	0x01f0


	//----- nvinfo : EIATTR_KPARAM_INFO
	.align		4
        /*001c*/ 	.byte	0x04, 0x17
        /*001e*/ 	.short	(.L_3771 - .L_3770)
.L_3770:
        /*0020*/ 	.word	0x00000000
        /*0024*/ 	.short	0x0000
        /*0026*/ 	.short	0x0000
        /*0028*/ 	.byte	0x00, 0xf0, 0xc1, 0x07


	//----- nvinfo : EIATTR_MAXREG_COUNT
	.align		4
.L_3771:
        /*002c*/ 	.byte	0x03, 0x1b
        /*002e*/ 	.short	0x00ff


	//----- nvinfo : EIATTR_NUM_BARRIERS
	.align		4
        /*0030*/ 	.byte	0x02, 0x4c
        /*0032*/ 	.byte	0x01
	.zero		1


	//----- nvinfo : EIATTR_MERCURY_ISA_VERSION
	.align		4
        /*0034*/ 	.byte	0x03, 0x5f
        /*0036*/ 	.short	0x0000


	//----- nvinfo : EIATTR_COOP_GROUP_MASK_REGIDS
	.align		4
        /*0038*/ 	.byte	0x04, 0x29
        /*003a*/ 	.short	(.L_3773 - .L_3772)


	//   ....[0]....
.L_3772:
        /*003c*/ 	.word	0xffffffff


	//   ....[1]....
        /*0040*/ 	.word	0xffffffff


	//   ....[2]....
        /*0044*/ 	.word	0xffffffff


	//   ....[3]....
        /*0048*/ 	.word	0xffffffff


	//   ....[4]....
        /*004c*/ 	.word	0xffffffff


	//   ....[5]....
        /*0050*/ 	.word	0xffffffff


	//   ....[6]....
        /*0054*/ 	.word	0xffffffff


	//   ....[7]....
        /*0058*/ 	.word	0xffffffff


	//   ....[8]....
        /*005c*/ 	.word	0xffffffff


	//   ....[9]....
        /*0060*/ 	.word	0xffffffff


	//   ....[10]....
        /*0064*/ 	.word	0xffffffff


	//   ....[11]....
        /*0068*/ 	.word	0xffffffff


	//   ....[12]....
        /*006c*/ 	.word	0xffffffff


	//   ....[13]....
        /*0070*/ 	.word	0xffffffff


	//   ....[14]....
        /*0074*/ 	.word	0xffffffff


	//   ....[15]....
        /*0078*/ 	.word	0xffffffff


	//   ....[16]....
        /*007c*/ 	.word	0xffffffff


	//   ....[17]....
        /*0080*/ 	.word	0xffffffff


	//   ....[18]....
        /*0084*/ 	.word	0xffffffff


	//   ....[19]....
        /*0088*/ 	.word	0xffffffff


	//   ....[20]....
        /*008c*/ 	.word	0xffffffff


	//   ....[21]....
        /*0090*/ 	.word	0xffffffff


	//   ....[22]....
        /*0094*/ 	.word	0xffffffff


	//   ....[23]....
        /*0098*/ 	.word	0xffffffff


	//   ....[24]....
        /*009c*/ 	.word	0xffffffff


	//   ....[25]....
        /*00a0*/ 	.word	0xffffffff


	//   ....[26]....
        /*00a4*/ 	.word	0xffffffff


	//   ....[27]....
        /*00a8*/ 	.word	0xffffffff


	//   ....[28]....
        /*00ac*/ 	.word	0xffffffff


	//   ....[29]....
        /*00b0*/ 	.word	0xffffffff


	//   ....[30]....
        /*00b4*/ 	.word	0xffffffff


	//   ....[31]....
        /*00b8*/ 	.word	0xffffffff


	//   ....[32]....
        /*00bc*/ 	.word	0xffffffff


	//   ....[33]....
        /*00c0*/ 	.word	0xffffffff


	//   ....[34]....
        /*00c4*/ 	.word	0xffffffff


	//   ....[35]....
        /*00c8*/ 	.word	0xffffffff


	//   ....[36]....
        /*00cc*/ 	.word	0xffffffff


	//   ....[37]....
        /*00d0*/ 	.word	0xffffffff


	//   ....[38]....
        /*00d4*/ 	.word	0xffffffff


	//   ....[39]....
        /*00d8*/ 	.word	0xffffffff


	//   ....[40]....
        /*00dc*/ 	.word	0xffffffff


	//   ....[41]....
        /*00e0*/ 	.word	0xffffffff


	//   ....[42]....
        /*00e4*/ 	.word	0xffffffff


	//   ....[43]....
        /*00e8*/ 	.word	0xffffffff


	//   ....[44]....
        /*00ec*/ 	.word	0xffffffff


	//   ....[45]....
        /*00f0*/ 	.word	0xffffffff


	//   ....[46]....
        /*00f4*/ 	.word	0xffffffff


	//   ....[47]....
        /*00f8*/ 	.word	0xffffffff


	//   ....[48]....
        /*00fc*/ 	.word	0xffffffff


	//   ....[49]....
        /*0100*/ 	.word	0xffffffff


	//   ....[50]....
        /*0104*/ 	.word	0xffffffff


	//   ....[51]....
        /*0108*/ 	.word	0xffffffff


	//   ....[52]....
        /*010c*/ 	.word	0xffffffff


	//   ....[53]....
        /*0110*/ 	.word	0xffffffff


	//   ....[54]....
        /*0114*/ 	.word	0xffffffff


	//   ....[55]....
        /*0118*/ 	.word	0xffffffff


	//   ....[56]....
        /*011c*/ 	.word	0xffffffff


	//   ....[57]....
        /*0120*/ 	.word	0xffffffff


	//   ....[58]....
        /*0124*/ 	.word	0xffffffff


	//   ....[59]....
        /*0128*/ 	.word	0xffffffff


	//   ....[60]....
        /*012c*/ 	.word	0xffffffff


	//   ....[61]....
        /*0130*/ 	.word	0xffffffff


	//   ....[62]....
        /*0134*/ 	.word	0xffffffff


	//   ....[63]....
        /*0138*/ 	.word	0xffffffff


	//   ....[64]....
        /*013c*/ 	.word	0xffffffff


	//   ....[65]....
        /*0140*/ 	.word	0xffffffff


	//   ....[66]....
        /*0144*/ 	.word	0xffffffff


	//   ....[67]....
        /*0148*/ 	.word	0xffffffff


	//   ....[68]....
        /*014c*/ 	.word	0xffffffff


	//   ....[69]....
        /*0150*/ 	.word	0xffffffff


	//   ....[70]....
        /*0154*/ 	.word	0xffffffff


	//   ....[71]....
        /*0158*/ 	.word	0xffffffff


	//   ....[72]....
        /*015c*/ 	.word	0xffffffff


	//   ....[73]....
        /*0160*/ 	.word	0xffffffff


	//   ....[74]....
        /*0164*/ 	.word	0xffffffff


	//   ....[75]....
        /*0168*/ 	.word	0xffffffff


	//   ....[76]....
        /*016c*/ 	.word	0xffffffff


	//   ....[77]....
        /*0170*/ 	.word	0xffffffff


	//   ....[78]....
        /*0174*/ 	.word	0xffffffff


	//   ....[79]....
        /*0178*/ 	.word	0xffffffff


	//   ....[80]....
        /*017c*/ 	.word	0xffffffff


	//   ....[81]....
        /*0180*/ 	.word	0xffffffff


	//   ....[82]....
        /*0184*/ 	.word	0xffffffff


	//   ....[83]....
        /*0188*/ 	.word	0xffffffff


	//   ....[84]....
        /*018c*/ 	.word	0xffffffff


	//   ....[85]....
        /*0190*/ 	.word	0xffffffff


	//   ....[86]....
        /*0194*/ 	.word	0xffffffff


	//   ....[87]....
        /*0198*/ 	.word	0xffffffff


	//   ....[88]....
        /*019c*/ 	.word	0xffffffff


	//   ....[89]....
        /*01a0*/ 	.word	0xffffffff


	//   ....[90]....
        /*01a4*/ 	.word	0xffffffff


	//   ....[91]....
        /*01a8*/ 	.word	0xffffffff


	//   ....[92]....
        /*01ac*/ 	.word	0xffffffff


	//   ....[93]....
        /*01b0*/ 	.word	0xffffffff


	//   ....[94]....
        /*01b4*/ 	.word	0xffffffff


	//----- nvinfo : EIATTR_COOP_GROUP_INSTR_OFFSETS
	.align		4
.L_3773:
        /*01b8*/ 	.byte	0x04, 0x28
        /*01ba*/ 	.short	(.L_3775 - .L_3774)


	//   ....[0]....
.L_3774:
        /*01bc*/ 	.word	0x00000570


	//   ....[1]....
        /*01c0*/ 	.word	0x000005d0


	//   ....[2]....
        /*01c4*/ 	.word	0x000006f0


	//   ....[3]....
        /*01c8*/ 	.word	0x000007f0


	//   ....[4]....
        /*01cc*/ 	.word	0x000009c0


	//   ....[5]....
        /*01d0*/ 	.word	0x00000d60


	//   ....[6]....
        /*01d4*/ 	.word	0x00001000


	//   ....[7]....
        /*01d8*/ 	.word	0x000019b0


	//   ....[8]....
        /*01dc*/ 	.word	0x000019f0


	//   ....[9]....
        /*01e0*/ 	.word	0x00001a30


	//   ....[10]....
        /*01e4*/ 	.word	0x00001a60


	//   ....[11]....
        /*01e8*/ 	.word	0x00001a80


	//   ....[12]....
        /*01ec*/ 	.word	0x00001a90


	//   ....[13]....
        /*01f0*/ 	.word	0x00001b10


	//   ....[14]....
        /*01f4*/ 	.word	0x00001b50


	//   ....[15]....
        /*01f8*/ 	.word	0x00001b70


	//   ....[16]....
        /*01fc*/ 	.word	0x00001b90


	//   ....[17]....
        /*0200*/ 	.word	0x00001c20


	//   ....[18]....
        /*0204*/ 	.word	0x00001c50


	//   ....[19]....
        /*0208*/ 	.word	0x00001c80


	//   ....[20]....
        /*020c*/ 	.word	0x00001c90


	//   ....[21]....
        /*0210*/ 	.word	0x00001d10


	//   ....[22]....
        /*0214*/ 	.word	0x00001d50


	//   ....[23]....
        /*0218*/ 	.word	0x00001dc0


	//   ....[24]....
        /*021c*/ 	.word	0x00001df0


	//   ....[25]....
        /*0220*/ 	.word	0x00001f50


	//   ....[26]....
        /*0224*/ 	.word	0x00001f90


	//   ....[27]....
        /*0228*/ 	.word	0x00001fd0


	//   ....[28]....
        /*022c*/ 	.word	0x00002010


	//   ....[29]....
        /*0230*/ 	.word	0x00002200


	//   ....[30]....
        /*0234*/ 	.word	0x00002230


	//   ....[31]....
        /*0238*/ 	.word	0x00002270


	//   ....[32]....
        /*023c*/ 	.word	0x00002290


	//   ....[33]....
        /*0240*/ 	.word	0x000022a0


	//   ....[34]....
        /*0244*/ 	.word	0x000022b0


	//   ....[35]....
        /*0248*/ 	.word	0x000022c0


	//   ....[36]....
        /*024c*/ 	.word	0x000022d0


	//   ....[37]....
        /*0250*/ 	.word	0x000023b0


	//   ....[38]....
        /*0254*/ 	.word	0x000023d0


	//   ....[39]....
        /*0258*/ 	.word	0x000023e0


	//   ....[40]....
        /*025c*/ 	.word	0x000023f0


	//   ....[41]....
        /*0260*/ 	.word	0x000024d0


	//   ....[42]....
        /*0264*/ 	.word	0x000024f0


	//   ....[43]....
        /*0268*/ 	.word	0x00002500


	//   ....[44]....
        /*026c*/ 	.word	0x00002510


	//   ....[45]....
        /*0270*/ 	.word	0x000025f0


	//   ....[46]....
        /*0274*/ 	.word	0x00002610


	//   ....[47]....
        /*0278*/ 	.word	0x00002620


	//   ....[48]....
        /*027c*/ 	.word	0x00002630


	//   ....[49]....
        /*0280*/ 	.word	0x00002710


	//   ....[50]....
        /*0284*/ 	.word	0x00002730


	//   ....[51]....
        /*0288*/ 	.word	0x00002740


	//   ....[52]....
        /*028c*/ 	.word	0x00002750


	//   ....[53]....
        /*0290*/ 	.word	0x00002830


	//   ....[54]....
        /*0294*/ 	.word	0x00002860


	//   ....[55]....
        /*0298*/ 	.word	0x00002870


	//   ....[56]....
        /*029c*/ 	.word	0x00002880


	//   ....[57]....
        /*02a0*/ 	.word	0x00002890


	//   ....[58]....
        /*02a4*/ 	.word	0x000028a0


	//   ....[59]....
        /*02a8*/ 	.word	0x000028b0


	//   ....[60]....
        /*02ac*/ 	.word	0x000028d0


	//   ....[61]....
        /*02b0*/ 	.word	0x000028f0


	//   ....[62]....
        /*02b4*/ 	.word	0x00002910


	//   ....[63]....
        /*02b8*/ 	.word	0x00002ea0


	//   ....[64]....
        /*02bc*/ 	.word	0x00002fb0


	//   ....[65]....
        /*02c0*/ 	.word	0x00002ff0


	//   ....[66]....
        /*02c4*/ 	.word	0x00003020


	//   ....[67]....
        /*02c8*/ 	.word	0x00003050


	//   ....[68]....
        /*02cc*/ 	.word	0x00003080


	//   ....[69]....
        /*02d0*/ 	.word	0x000030a0


	//   ....[70]....
        /*02d4*/ 	.word	0x000030c0


	//   ....[71]....
        /*02d8*/ 	.word	0x000030e0


	//   ....[72]....
        /*02dc*/ 	.word	0x00003110


	//   ....[73]....
        /*02e0*/ 	.word	0x00003130


	//   ....[74]....
        /*02e4*/ 	.word	0x00003150


	//   ....[75]....
        /*02e8*/ 	.word	0x00003170


	//   ....[76]....
        /*02ec*/ 	.word	0x000031b0


	//   ....[77]....
        /*02f0*/ 	.word	0x000031e0


	//   ....[78]....
        /*02f4*/ 	.word	0x00003210


	//   ....[79]....
        /*02f8*/ 	.word	0x000032d0


	//   ....[80]....
        /*02fc*/ 	.word	0x00003310


	//   ....[81]....
        /*0300*/ 	.word	0x00003340


	//   ....[82]....
        /*0304*/ 	.word	0x00003370


	//   ....[83]....
        /*0308*/ 	.word	0x00003960


	//   ....[84]....
        /*030c*/ 	.word	0x00003b00


	//   ....[85]....
        /*0310*/ 	.word	0x00003bc0


	//   ....[86]....
        /*0314*/ 	.word	0x00003c10


	//   ....[87]....
        /*0318*/ 	.word	0x00003c40


	//   ....[88]....
        /*031c*/ 	.word	0x00003c60


	//   ....[89]....
        /*0320*/ 	.word	0x00003c80


	//   ....[90]....
        /*0324*/ 	.word	0x00003d30


	//   ....[91]....
        /*0328*/ 	.word	0x00003d80


	//   ....[92]....
        /*032c*/ 	.word	0x00003da0


	//   ....[93]....
        /*0330*/ 	.word	0x00003dc0


	//   ....[94]....
        /*0334*/ 	.word	0x00003de0


	//----- nvinfo : EIATTR_EXIT_INSTR_OFFSETS
	.align		4
.L_3775:
        /*0338*/ 	.byte	0x04, 0x1c
        /*033a*/ 	.short	(.L_3777 - .L_3776)


	//   ....[0]....
.L_3776:
        /*033c*/ 	.word	0x00003ea0


	//   ....[1]....
        /*0340*/ 	.word	0x000043e0


	//----- nvinfo : EIATTR_MAX_THREADS
	.align		4
.L_3777:
        /*0344*/ 	.byte	0x04, 0x05
        /*0346*/ 	.short	(.L_3779 - .L_3778)
.L_3778:
        /*0348*/ 	.word	0x00000020
        /*034c*/ 	.word	0x00000001
        /*0350*/ 	.word	0x00000001


	//----- nvinfo : EIATTR_CRS_STACK_SIZE
	.align		4
.L_3779:
        /*0354*/ 	.byte	0x04, 0x1e
        /*0356*/ 	.short	(.L_3781 - .L_3780)
.L_3780:
        /*0358*/ 	.word	0x00000000
.L_3781:


//--------------------- .nv.info._Z25selective_scan_bwd_kernelI32Selective_Scan_bwd_kernel_traitsILi32ELi4ELb1ELb0ELb0ELb1ELb0EN3c108BFloat16ENS1_7complexIfEEEEv12SSMParamsBwd --------------------------
	.section	.nv.info._Z25selective_scan_bwd_kernelI32Selective_Scan_bwd_kernel_traitsILi32ELi4ELb1ELb0ELb0ELb1ELb0EN3c108BFloat16ENS1_7complexIfEEEEv12SSMParamsBwd,"",@"SHT_CUDA_INFO"
	.sectionflags	@""
	.align	4


	//----- nvinfo : EIATTR_CUDA_API_VERSION
	.align		4
        /*0000*/ 	.byte	0x04, 0x37
        /*0002*/ 	.short	(.L_3783 - .L_3782)
.L_3782:
        /*0004*/ 	.word	0x00000082


	//----- nvinfo : EIATTR_SW2861232_WAR
	.align		4
.L_3783:
        /*0008*/ 	.byte	0x01, 0x35
	.zero		2


	//----- nvinfo : EIATTR_PARAM_CBANK
	.align		4
        /*000c*/ 	.byte	0x04, 0x0a
        /*000e*/ 	.short	(.L_3785 - .L_3784)
	.align		4
.L_3784:
        /*0010*/ 	.word	index@(.nv.constant0._Z25selective_scan_bwd_kernelI32Selective_Scan_bwd_kernel_traitsILi32ELi4ELb1ELb0ELb0ELb1ELb0EN3c108BFloat16ENS1_7complexIfEEEEv12SSMParamsBwd)
        /*0014*/ 	.short	0x0160
        /*0016*/ 	.short	0x01f0


	//----- nvinfo : EIATTR_CBANK_PARAM_SIZE
	.align		4
.L_3785:
        /*0018*/ 	.byte	0x03, 0x19
        /*001a*/ 	.short	0x01f0


	//----- nvinfo : EIATTR_KPARAM_INFO
	.align		4
        /*001c*/ 	.byte	0x04, 0x17
        /*001e*/ 	.short	(.L_3787 - .L_3786)
.L_3786:
        /*0020*/ 	.word	0x00000000
        /*0024*/ 	.short	0x0000
        /*0026*/ 	.short	0x0000
        /*0028*/ 	.byte	0x00, 0xf0, 0xc1, 0x07


	//----- nvinfo : EIATTR_MAXREG_COUNT
	.align		4
.L_3787:
        /*002c*/ 	.byte	0x03, 0x1b
        /*002e*/ 	.short	0x00ff


	//----- nvinfo : EIATTR_NUM_BARRIERS
	.align		4
        /*0030*/ 	.byte	0x02, 0x4c
        /*0032*/ 	.byte	0x01
	.zero		1


	//----- nvinfo : EIATTR_MERCURY_ISA_VERSION
	.align		4
        /*0034*/ 	.byte	0x03, 0x5f
        /*0036*/ 	.short	0x0000


	//----- nvinfo : EIATTR_COOP_GROUP_MASK_REGIDS
	.align		4
        /*0038*/ 	.byte	0x04, 0x29
        /*003a*/ 	.short	(.L_3789 - .L_3788)


	//   ....[0]....
.L_3788:
        /*003c*/ 	.word	0xffffffff


	//   ....[1]....
        /*0040*/ 	.word	0xffffffff


	//   ....[2]....
        /*0044*/ 	.word	0xffffffff


	//   ....[3]....
        /*0048*/ 	.word	0xffffffff


	//   ....[4]....
        /*004c*/ 	.word	0xffffffff


	//   ....[5]....
        /*0050*/ 	.word	0xffffffff


	//   ....[6]....
        /*0054*/ 	.word	0xffffffff


	//   ....[7]....
        /*0058*/ 	.word	0xffffffff


	//   ....[8]....
        /*005c*/ 	.word	0xffffffff


	//   ....[9]....
        /*0060*/ 	.word	0xffffffff


	//   ....[10]....
        /*0064*/ 	.word	0xffffffff


	//   ....[11]....
        /*0068*/ 	.word	0xffffffff


	//   ....[12]....
        /*006c*/ 	.word	0xffffffff


	//   ....[13]....
        /*0070*/ 	.word	0xffffffff


	//   ....[14]....
        /*0074*/ 	.word	0xffffffff


	//   ....[15]....
        /*0078*/ 	.word	0xffffffff


	//   ....[16]....
        /*007c*/ 	.word	0xffffffff


	//   ....[17]....
        /*0080*/ 	.word	0xffffffff


	//   ....[18]....
        /*0084*/ 	.word	0xffffffff


	//   ....[19]....
        /*0088*/ 	.word	0xffffffff


	//   ....[20]....
        /*008c*/ 	.word	0xffffffff


	//   ....[21]....
        /*0090*/ 	.word	0xffffffff


	//   ....[22]....
        /*0094*/ 	.word	0xffffffff


	//   ....[23]....
        /*0098*/ 	.word	0xffffffff


	//   ....[24]....
        /*009c*/ 	.word	0xffffffff


	//   ....[25]....
        /*00a0*/ 	.word	0xffffffff


	//   ....[26]....
        /*00a4*/ 	.word	0xffffffff


	//   ....[27]....
        /*00a8*/ 	.word	0xffffffff


	//   ....[28]....
        /*00ac*/ 	.word	0xffffffff


	//   ....[29]....
        /*00b0*/ 	.word	0xffffffff


	//   ....[30]....
        /*00b4*/ 	.word	0xffffffff


	//   ....[31]....
        /*00b8*/ 	.word	0xffffffff


	//   ....[32]....
        /*00bc*/ 	.word	0xffffffff


	//   ....[33]....
        /*00c0*/ 	.word	0xffffffff


	//   ....[34]....
        /*00c4*/ 	.word	0xffffffff


	//   ....[35]....
        /*00c8*/ 	.word	0xffffffff


	//   ....[36]....
        /*00cc*/ 	.word	0xffffffff


	//   ....[37]....
        /*00d0*/ 	.word	0xffffffff


	//   ....[38]....
        /*00d4*/ 	.word	0xffffffff


	//   ....[39]....
        /*00d8*/ 	.word	0xffffffff


	//   ....[40]....
        /*00dc*/ 	.word	0xffffffff


	//   ....[41]....
        /*00e0*/ 	.word	0xffffffff


	//   ....[42]....
        /*00e4*/ 	.word	0xffffffff


	//   ....[43]....
        /*00e8*/ 	.word	0xffffffff


	//   ....[44]....
        /*00ec*/ 	.word	0xffffffff


	//   ....[45]....
        /*00f0*/ 	.word	0xffffffff


	//   ....[46]....
        /*00f4*/ 	.word	0xffffffff


	//   ....[47]....
        /*00f8*/ 	.word	0xffffffff


	//   ....[48]....
        /*00fc*/ 	.word	0xffffffff


	//   ....[49]....
        /*0100*/ 	.word	0xffffffff


	//   ....[50]....
        /*0104*/ 	.word	0xffffffff


	//   ....[51]....
        /*0108*/ 	.word	0xffffffff


	//   ....[52]....
        /*010c*/ 	.word	0xffffffff


	//   ....[53]....
        /*0110*/ 	.word	0xffffffff


	//   ....[54]....
        /*0114*/ 	.word	0xffffffff


	//   ....[55]....
        /*0118*/ 	.word	0xffffffff


	//   ....[56]....
        /*011c*/ 	.word	0xffffffff


	//   ....[57]....
        /*0120*/ 	.word	0xffffffff


	//   ....[58]....
        /*0124*/ 	.word	0xffffffff


	//   ....[59]....
        /*0128*/ 	.word	0xffffffff


	//   ....[60]....
        /*012c*/ 	.word	0xffffffff


	//   ....[61]....
        /*0130*/ 	.word	0xffffffff


	//   ....[62]....
        /*0134*/ 	.word	0xffffffff


	//   ....[63]....
        /*0138*/ 	.word	0xffffffff


	//   ....[64]....
        /*013c*/ 	.word	0xffffffff


	//   ....[65]....
        /*0140*/ 	.word	0xffffffff


	//   ....[66]....
        /*0144*/ 	.word	0xffffffff


	//   ....[67]....
        /*0148*/ 	.word	0xffffffff


	//   ....[68]....
        /*014c*/ 	.word	0xffffffff


	//   ....[69]....
        /*0150*/ 	.word	0xffffffff


	//   ....[70]....
        /*0154*/ 	.word	0xffffffff


	//   ....[71]....
        /*0158*/ 	.word	0xffffffff


	//   ....[72]....
        /*015c*/ 	.word	0xffffffff


	//   ....[73]....
        /*0160*/ 	.word	0xffffffff


	//   ....[74]....
        /*0164*/ 	.word	0xffffffff


	//   ....[75]....
        /*0168*/ 	.word	0xffffffff


	//   ....[76]....
        /*016c*/ 	.word	0xffffffff


	//   ....[77]....
        /*0170*/ 	.word	0xffffffff


	//   ....[78]....
        /*0174*/ 	.word	0xffffffff


	//   ....[79]....
        /*0178*/ 	.word	0xffffffff


	//   ....[80]....
        /*017c*/ 	.word	0xffffffff


	//   ....[81]....
        /*0180*/ 	.word	0xffffffff


	//   ....[82]....
        /*0184*/ 	.word	0xffffffff


	//   ....[83]....
        /*0188*/ 	.word	0xffffffff


	//   ....[84]....
        /*018c*/ 	.word	0xffffffff


	//   ....[85]....
        /*0190*/ 	.word	0xffffffff


	//   ....[86]....
        /*0194*/ 	.word	0xffffffff


	//   ....[87]....
        /*0198*/ 	.word	0xffffffff


	//   ....[88]....
        /*019c*/ 	.word	0xffffffff


	//   ....[89]....
        /*01a0*/ 	.word	0xffffffff


	//   ....[90]....
        /*01a4*/ 	.word	0xffffffff


	//   ....[91]....
        /*01a8*/ 	.word	0xffffffff


	//----- nvinfo : EIATTR_COOP_GROUP_INSTR_OFFSETS
	.align		4
.L_3789:
        /*01ac*/ 	.byte	0x04, 0x28
        /*01ae*/ 	.short	(.L_3791 - .L_3790)


	//   ....[0]....
.L_3790:
        /*01b0*/ 	.word	0x000006c0


	//   ....[1]....
        /*01b4*/ 	.word	0x00000730


	//   ....[2]....
        /*01b8*/ 	.word	0x00000840


	//   ....[3]....
        /*01bc*/ 	.word	0x00001af0


	//   ....[4]....
        /*01c0*/ 	.word	0x00001b30


	//   ....[5]....
        /*01c4*/ 	.word	0x00001b70


	//   ....[6]....
        /*01c8*/ 	.word	0x00001ba0


	//   ....[7]....
        /*01cc*/ 	.word	0x00001bc0


	//   ....[8]....
        /*01d0*/ 	.word	0x00001bd0


	//   ....[9]....
        /*01d4*/ 	.word	0x00001c70


	//   ....[10]....
        /*01d8*/ 	.word	0x00001ca0


	//   ....[11]....
        /*01dc*/ 	.word	0x00001cc0


	//   ....[12]....
        /*01e0*/ 	.word	0x00001cd0


	//   ....[13]....
        /*01e4*/ 	.word	0x00001d90


	//   ....[14]....
        /*01e8*/ 	.word	0x00001db0


	//   ....[15]....
        /*01ec*/ 	.word	0x00001dc0


	//   ....[16]....
        /*01f0*/ 	.word	0x00001dd0


	//   ....[17]....
        /*01f4*/ 	.word	0x00001e80


	//   ....[18]....
        /*01f8*/ 	.word	0x00001ee0


	//   ....[19]....
        /*01fc*/ 	.word	0x00001f10


	//   ....[20]....
        /*0200*/ 	.word	0x00001f40


	//   ....[21]....
        /*0204*/ 	.word	0x00002090


	//   ....[22]....
        /*0208*/ 	.word	0x000020d0


	//   ....[23]....
        /*020c*/ 	.word	0x00002110


	//   ....[24]....
        /*0210*/ 	.word	0x00002150


	//   ....[25]....
        /*0214*/ 	.word	0x00002330


	//   ....[26]....
        /*0218*/ 	.word	0x00002360


	//   ....[27]....
        /*021c*/ 	.word	0x00002390


	//   ....[28]....
        /*0220*/ 	.word	0x000023d0


	//   ....[29]....
        /*0224*/ 	.word	0x000023e0


	//   ....[30]....
        /*0228*/ 	.word	0x000023f0


	//   ....[31]....
        /*022c*/ 	.word	0x00002400


	//   ....[32]....
        /*0230*/ 	.word	0x00002410


	//   ....[33]....
        /*0234*/ 	.word	0x000024f0


	//   ....[34]....
        /*0238*/ 	.word	0x00002510


	//   ....[35]....
        /*023c*/ 	.word	0x00002520


	//   ....[36]....
        /*0240*/ 	.word	0x00002530


	//   ....[37]....
        /*0244*/ 	.word	0x00002610


	//   ....[38]....
        /*0248*/ 	.word	0x00002630


	//   ....[39]....
        /*024c*/ 	.word	0x00002640


	//   ....[40]....
        /*0250*/ 	.word	0x00002650


	//   ....[41]....
        /*0254*/ 	.word	0x00002730


	//   ....[42]....
        /*0258*/ 	.word	0x00002750


	//   ....[43]....
        /*025c*/ 	.word	0x00002760


	//   ....[44]....
        /*0260*/ 	.word	0x00002770


	//   ....[45]....
        /*0264*/ 	.word	0x00002850


	//   ....[46]....
        /*0268*/ 	.word	0x00002870


	//   ....[47]....
        /*026c*/ 	.word	0x00002880


	//   ....[48]....
        /*0270*/ 	.word	0x00002890


	//   ....[49]....
        /*0274*/ 	.word	0x00002970


	//   ....[50]....
        /*0278*/ 	.word	0x000029a0


	//   ....[51]....
        /*027c*/ 	.word	0x000029b0


	//   ....[52]....
        /*0280*/ 	.word	0x000029c0


	//   ....[53]....
        /*0284*/ 	.word	0x000029d0


	//   ....[54]....
        /*0288*/ 	.word	0x000029e0


	//   ....[55]....
        /*028c*/ 	.word	0x000029f0


	//   ....[56]....
        /*0290*/ 	.word	0x00002a10


	//   ....[57]....
        /*0294*/ 	.word	0x00002a30


	//   ....[58]....
        /*0298*/ 	.word	0x00002a50


	//   ....[59]....
        /*029c*/ 	.word	0x00002fa0


	//   ....[60]....
        /*02a0*/ 	.word	0x000030c0


	//   ....[61]....
        /*02a4*/ 	.word	0x00003120


	//   ....[62]....
        /*02a8*/ 	.word	0x00003150


	//   ....[63]....
        /*02ac*/ 	.word	0x00003190


	//   ....[64]....
        /*02b0*/ 	.word	0x000031c0


	//   ....[65]....
        /*02b4*/ 	.word	0x000031f0


	//   ....[66]....
        /*02b8*/ 	.word	0x00003210


	//   ....[67]....
        /*02bc*/ 	.word	0x00003240


	//   ....[68]....
        /*02c0*/ 	.word	0x00003250


	//   ....[69]....
        /*02c4*/ 	.word	0x00003280


	//   ....[70]....
        /*02c8*/ 	.word	0x000032a0


	//   ....[71]....
        /*02cc*/ 	.word	0x000032d0


	//   ....[72]....
        /*02d0*/ 	.word	0x000032e0


	//   ....[73]....
        /*02d4*/ 	.word	0x00003320


	//   ....[74]....
        /*02d8*/ 	.word	0x00003350


	//   ....[75]....
        /*02dc*/ 	.word	0x000033d0


	//   ....[76]....
        /*02e0*/ 	.word	0x00003410


	//   ....[77]....
        /*02e4*/ 	.word	0x00003440


	//   ....[78]....
        /*02e8*/ 	.word	0x00003480


	//   ....[79]....
        /*02ec*/ 	.word	0x00003a00


	//   ....[80]....
        /*02f0*/ 	.word	0x00003ca0


	//   ....[81]....
        /*02f4*/ 	.word	0x00003f30


	//   ....[82]....
        /*02f8*/ 	.word	0x00004020


	//   ....[83]....
        /*02fc*/ 	.word	0x00004070


	//   ....[84]....
        /*0300*/ 	.word	0x000040a0


	//   ....[85]....
        /*0304*/ 	.word	0x000040c0


	//   ....[86]....
        /*0308*/ 	.word	0x000040e0


	//   ....[87]....
        /*030c*/ 	.word	0x00004190


	//   ....[88]....
        /*0310*/ 	.word	0x000041e0


	//   ....[89]....
        /*0314*/ 	.word	0x00004200


	//   ....[90]....
        /*0318*/ 	.word	0x00004220


	//   ....[91]....
        /*031c*/ 	.word	0x00004240


	//----- nvinfo : EIATTR_EXIT_INSTR_OFFSETS
	.align		4
.L_3791:
        /*0320*/ 	.byte	0x04, 0x1c
        /*0322*/ 	.short	(.L_3793 - .L_3792)


	//   ....[0]....
.L_3792:
        /*0324*/ 	.word	0x00004300


	//   ....[1]....
        /*0328*/ 	.word	0x00004700


	//----- nvinfo : EIATTR_MAX_THREADS
	.align		4
.L_3793:
        /*032c*/ 	.byte	0x04, 0x05
        /*032e*/ 	.short	(.L_3795 - .L_3794)
.L_3794:
        /*0330*/ 	.word	0x00000020
        /*0334*/ 	.word	0x00000001
        /*0338*/ 	.word	0x00000001


	//----- nvinfo : EIATTR_CRS_STACK_SIZE
	.align		4
.L_3795:
        /*033c*/ 	.byte	0x04, 0x1e
        /*033e*/ 	.short	(.L_3797 - .L_3796)
.L_3796:
        /*0340*/ 	.word	0x00000000
.L_3797:


//--------------------- .nv.info._Z25selective_scan_bwd_kernelI32Selective_Scan_bwd_kernel_traitsILi32ELi4ELb1ELb0ELb0ELb1ELb1EN3c108BFloat16ENS1_7complexIfEEEEv12SSMParamsBwd --------------------------
	.section	.nv.info._Z25selective_scan_bwd_kernelI32Selective_Scan_bwd_kernel_traitsILi32ELi4ELb1ELb0ELb0ELb1ELb1EN3c108BFloat16ENS1_7complexIfEEEEv12SSMParamsBwd,"",@"SHT_CUDA_INFO"
	.sectionflags	@""
	.align	4


	//----- nvinfo : EIATTR_CUDA_API_VERSION
	.align		4
        /*0000*/ 	.byte	0x04, 0x37
        /*0002*/ 	.short	(.L_3799 - .L_3798)
.L_3798:
        /*0004*/ 	.word	0x00000082


	//----- nvinfo : EIATTR_SW2861232_WAR
	.align		4
.L_3799:
        /*0008*/ 	.byte	0x01, 0x35
	.zero		2


	//----- nvinfo : EIATTR_PARAM_CBANK
	.align		4
        /*000c*/ 	.byte	0x04, 0x0a
        /*000e*/ 	.short	(.L_3801 - .L_3800)
	.align		4
.L_3800:
        /*0010*/ 	.word	index@(.nv.constant0._Z25selective_scan_bwd_kernelI32Selective_Scan_bwd_kernel_traitsILi32ELi4ELb1ELb0ELb0ELb1ELb1EN3c108BFloat16ENS1_7complexIfEEEEv12SSMParamsBwd)
        /*0014*/ 	.short	0x0160
        /*0016*/ 	.short	0x01f0


	//----- nvinfo : EIATTR_CBANK_PARAM_SIZE
	.align		4
.L_3801:
        /*0018*/ 	.byte	0x03, 0x19
        /*001a*/ 	.short	0x01f0


	//----- nvinfo : EIATTR_KPARAM_INFO
	.align		4
        /*001c*/ 	.byte	0x04, 0x17
        /*001e*/ 	.short	(.L_3803 - .L_3802)
.L_3802:
        /*0020*/ 	.word	0x00000000
        /*0024*/ 	.short	0x0000
        /*0026*/ 	.short	0x0000
        /*0028*/ 	.byte	0x00, 0xf0, 0xc1, 0x07


	//----- nvinfo : EIATTR_MAXREG_COUNT
	.align		4
.L_3803:
        /*002c*/ 	.byte	0x03, 0x1b
        /*002e*/ 	.short	0x00ff


	//----- nvinfo : EIATTR_NUM_BARRIERS
	.align		4
        /*0030*/ 	.byte	0x02, 0x4c
        /*0032*/ 	.byte	0x01
	.zero		1


	//----- nvinfo : EIATTR_MERCURY_ISA_VERSION
	.align		4
        /*0034*/ 	.byte	0x03, 0x5f
        /*0036*/ 	.short	0x0000


	//----- nvinfo : EIATTR_COOP_GROUP_MASK_REGIDS
	.align		4
        /*0038*/ 	.byte	0x04, 0x29
        /*003a*/ 	.short	(.L_3805 - .L_3804)


	//   ....[0]....
.L_3804:
        /*003c*/ 	.word	0xffffffff


	//   ....[1]....
        /*0040*/ 	.word	0xffffffff


	//   ....[2]....
        /*0044*/ 	.word	0xffffffff


	//   ....[3]....
        /*0048*/ 	.word	0xffffffff


	//   ....[4]....
        /*004c*/ 	.word	0xffffffff


	//   ....[5]....
        /*0050*/ 	.word	0xffffffff


	//   ....[6]....
        /*0054*/ 	.word	0xffffffff


	//   ....[7]....
        /*0058*/ 	.word	0xffffffff


	//   ....[8]....
        /*005c*/ 	.word	0xffffffff


	//   ....[9]....
        /*0060*/ 	.word	0xffffffff


	//   ....[10]....
        /*0064*/ 	.word	0xffffffff


	//   ....[11]....
        /*0068*/ 	.word	0xffffffff


	//   ....[12]....
        /*006c*/ 	.word	0xffffffff


	//   ....[13]....
        /*0070*/ 	.word	0xffffffff


	//   ....[14]....
        /*0074*/ 	.word	0xffffffff


	//   ....[15]....
        /*0078*/ 	.word	0xffffffff


	//   ....[16]....
        /*007c*/ 	.word	0xffffffff


	//   ....[17]....
        /*0080*/ 	.word	0xffffffff


	//   ....[18]....
        /*0084*/ 	.word	0xffffffff


	//   ....[19]....
        /*0088*/ 	.word	0xffffffff


	//   ....[20]....
        /*008c*/ 	.word	0xffffffff


	//   ....[21]....
        /*0090*/ 	.word	0xffffffff


	//   ....[22]....
        /*0094*/ 	.word	0xffffffff


	//   ....[23]....
        /*0098*/ 	.word	0xffffffff


	//   ....[24]....
        /*009c*/ 	.word	0xffffffff


	//   ....[25]....
        /*00a0*/ 	.word	0xffffffff


	//   ....[26]....
        /*00a4*/ 	.word	0xffffffff


	//   ....[27]....
        /*00a8*/ 	.word	0xffffffff


	//   ....[28]....
        /*00ac*/ 	.word	0xffffffff


	//   ....[29]....
        /*00b0*/ 	.word	0xffffffff


	//   ....[30]....
        /*00b4*/ 	.word	0xffffffff


	//   ....[31]....
        /*00b8*/ 	.word	0xffffffff


	//   ....[32]....
        /*00bc*/ 	.word	0xffffffff


	//   ....[33]....
        /*00c0*/ 	.word	0xffffffff


	//   ....[34]....
        /*00c4*/ 	.word	0xffffffff


	//   ....[35]....
        /*00c8*/ 	.word	0xffffffff


	//   ....[36]....
        /*00cc*/ 	.word	0xffffffff


	//   ....[37]....
        /*00d0*/ 	.word	0xffffffff


	//   ....[38]....
        /*00d4*/ 	.word	0xffffffff


	//   ....[39]....
        /*00d8*/ 	.word	0xffffffff


	//   ....[40]....
        /*00dc*/ 	.word	0xffffffff


	//   ....[41]....
        /*00e0*/ 	.word	0xffffffff


	//   ....[42]....
        /*00e4*/ 	.word	0xffffffff


	//   ....[43]....
        /*00e8*/ 	.word	0xffffffff


	//   ....[44]....
        /*00ec*/ 	.word	0xffffffff


	//   ....[45]....
        /*00f0*/ 	.word	0xffffffff


	//   ....[46]....
        /*00f4*/ 	.word	0xffffffff


	//   ....[47]....
        /*00f8*/ 	.word	0xffffffff


	//   ....[48]....
        /*00fc*/ 	.word	0xffffffff


	//   ....[49]....
        /*0100*/ 	.word	0xffffffff


	//   ....[50]....
        /*0104*/ 	.word	0xffffffff


	//   ....[51]....
        /*0108*/ 	.word	0xffffffff


	//   ....[52]....
        /*010c*/ 	.word	0xffffffff


	//   ....[53]....
        /*0110*/ 	.word	0xffffffff


	//   ....[54]....
        /*0114*/ 	.word	0xffffffff


	//   ....[55]....
        /*0118*/ 	.word	0xffffffff


	//   ....[56]....
        /*011c*/ 	.word	0xffffffff


	//   ....[57]....
        /*0120*/ 	.word	0xffffffff


	//   ....[58]....
        /*0124*/ 	.word	0xffffffff


	//   ....[59]....
        /*0128*/ 	.word	0xffffffff


	//   ....[60]....
        /*012c*/ 	.word	0xffffffff


	//   ....[61]....
        /*0130*/ 	.word	0xffffffff


	//   ....[62]....
        /*0134*/ 	.word	0xffffffff


	//   ....[63]....
        /*0138*/ 	.word	0xffffffff


	//   ....[64]....
        /*013c*/ 	.word	0xffffffff


	//   ....[65]....
        /*0140*/ 	.word	0xffffffff


	//   ....[66]....
        /*0144*/ 	.word	0xffffffff


	//   ....[67]....
        /*0148*/ 	.word	0xffffffff


	//   ....[68]....
        /*014c*/ 	.word	0xffffffff


	//   ....[69]....
        /*0150*/ 	.word	0xffffffff


	//   ....[70]....
        /*0154*/ 	.word	0xffffffff


	//   ....[71]....
        /*0158*/ 	.word	0xffffffff


	//   ....[72]....
        /*015c*/ 	.word	0xffffffff


	//   ....[73]....
        /*0160*/ 	.word	0xffffffff


	//   ....[74]....
        /*0164*/ 	.word	0xffffffff


	//   ....[75]....
        /*0168*/ 	.word	0xffffffff


	//   ....[76]....
        /*016c*/ 	.word	0xffffffff


	//   ....[77]....
        /*0170*/ 	.word	0xffffffff


	//   ....[78]....
        /*0174*/ 	.word	0xffffffff


	//   ....[79]....
        /*0178*/ 	.word	0xffffffff


	//   ....[80]....
        /*017c*/ 	.word	0xffffffff


	//   ....[81]....
        /*0180*/ 	.word	0xffffffff


	//   ....[82]....
        /*0184*/ 	.word	0xffffffff


	//   ....[83]....
        /*0188*/ 	.word	0xffffffff


	//   ....[84]....
        /*018c*/ 	.word	0xffffffff


	//   ....[85]....
        /*0190*/ 	.word	0xffffffff


	//   ....[86]....
        /*0194*/ 	.word	0xffffffff


	//   ....[87]....
        /*0198*/ 	.word	0xffffffff


	//   ....[88]....
        /*019c*/ 	.word	0xffffffff


	//   ....[89]....
        /*01a0*/ 	.word	0xffffffff


	//   ....[90]....
        /*01a4*/ 	.word	0xffffffff


	//   ....[91]....
        /*01a8*/ 	.word	0xffffffff


	//   ....[92]....
        /*01ac*/ 	.word	0xffffffff


	//   ....[93]....
        /*01b0*/ 	.word	0xffffffff


	//   ....[94]....
        /*01b4*/ 	.word	0xffffffff


	//   ....[95]....
        /*01b8*/ 	.word	0xffffffff


	//----- nvinfo : EIATTR_COOP_GROUP_INSTR_OFFSETS
	.align		4
.L_3805:
        /*01bc*/ 	.byte	0x04, 0x28
        /*01be*/ 	.short	(.L_3807 - .L_3806)


	//   ....[0]....
.L_3806:
        /*01c0*/ 	.word	0x000005c0


	//   ....[1]....
        /*01c4*/ 	.word	0x00000630


	//   ....[2]....
        /*01c8*/ 	.word	0x000007d0


	//   ....[3]....
        /*01cc*/ 	.word	0x000011d0


	//   ....[4]....
        /*01d0*/ 	.word	0x000013c0


	//   ....[5]....
        /*01d4*/ 	.word	0x00001740


	//   ....[6]....
        /*01d8*/ 	.word	0x00001940


	//   ....[7]....
        /*01dc*/ 	.word	0x000022f0


	//   ....[8]....
        /*01e0*/ 	.word	0x00002330


	//   ....[9]....
        /*01e4*/ 	.word	0x00002370


	//   ....[10]....
        /*01e8*/ 	.word	0x000023a0


	//   ....[11]....
        /*01ec*/ 	.word	0x000023c0


	//   ....[12]....
        /*01f0*/ 	.word	0x000023d0


	//   ....[13]....
        /*01f4*/ 	.word	0x00002470


	//   ....[14]....
        /*01f8*/ 	.word	0x000024a0


	//   ....[15]....
        /*01fc*/ 	.word	0x000024c0


	//   ....[16]....
        /*0200*/ 	.word	0x000024d0


	//   ....[17]....
        /*0204*/ 	.word	0x00002560


	//   ....[18]....
        /*0208*/ 	.word	0x00002590


	//   ....[19]....
        /*020c*/ 	.word	0x000025b0


	//   ....[20]....
        /*0210*/ 	.word	0x000025d0


	//   ....[21]....
        /*0214*/ 	.word	0x00002680


	//   ....[22]....
        /*0218*/ 	.word	0x000026c0


	//   ....[23]....
        /*021c*/ 	.word	0x00002700


	//   ....[24]....
        /*0220*/ 	.word	0x00002730


	//   ....[25]....
        /*0224*/ 	.word	0x00002860


	//   ....[26]....
        /*0228*/ 	.word	0x000028b0


	//   ....[27]....
        /*022c*/ 	.word	0x000028f0


	//   ....[28]....
        /*0230*/ 	.word	0x00002930


	//   ....[29]....
        /*0234*/ 	.word	0x00002b30


	//   ....[30]....
        /*0238*/ 	.word	0x00002b60


	//   ....[31]....
        /*023c*/ 	.word	0x00002ba0


	//   ....[32]....
        /*0240*/ 	.word	0x00002bd0


	//   ....[33]....
        /*0244*/ 	.word	0x00002be0


	//   ....[34]....
        /*0248*/ 	.word	0x00002bf0


	//   ....[35]....
        /*024c*/ 	.word	0x00002c00


	//   ....[36]....
        /*0250*/ 	.word	0x00002c10


	//   ....[37]....
        /*0254*/ 	.word	0x00002cf0


	//   ....[38]....
        /*0258*/ 	.word	0x00002d10


	//   ....[39]....
        /*025c*/ 	.word	0x00002d20


	//   ....[40]....
        /*0260*/ 	.word	0x00002d30


	//   ....[41]....
        /*0264*/ 	.word	0x00002e10


	//   ....[42]....
        /*0268*/ 	.word	0x00002e30


	//   ....[43]....
        /*026c*/ 	.word	0x00002e40


	//   ....[44]....
        /*0270*/ 	.word	0x00002e50


	//   ....[45]....
        /*0274*/ 	.word	0x00002f30


	//   ....[46]....
        /*0278*/ 	.word	0x00002f50


	//   ....[47]....
        /*027c*/ 	.word	0x00002f60


	//   ....[48]....
        /*0280*/ 	.word	0x00002f70


	//   ....[49]....
        /*0284*/ 	.word	0x00003050


	//   ....[50]....
        /*0288*/ 	.word	0x00003070


	//   ....[51]....
        /*028c*/ 	.word	0x00003080


	//   ....[52]....
        /*0290*/ 	.word	0x00003090


	//   ....[53]....
        /*0294*/ 	.word	0x00003170


	//   ....[54]....
        /*0298*/ 	.word	0x000031a0


	//   ....[55]....
        /*029c*/ 	.word	0x000031b0


	//   ....[56]....
        /*02a0*/ 	.word	0x000031c0


	//   ....[57]....
        /*02a4*/ 	.word	0x000031d0


	//   ....[58]....
        /*02a8*/ 	.word	0x000031e0


	//   ....[59]....
        /*02ac*/ 	.word	0x000031f0


	//   ....[60]....
        /*02b0*/ 	.word	0x00003210


	//   ....[61]....
        /*02b4*/ 	.word	0x00003230


	//   ....[62]....
        /*02b8*/ 	.word	0x00003250


	//   ....[63]....
        /*02bc*/ 	.word	0x000037e0


	//   ....[64]....
        /*02c0*/ 	.word	0x000038b0


	//   ....[65]....
        /*02c4*/ 	.word	0x00003920


	//   ....[66]....
        /*02c8*/ 	.word	0x00003950


	//   ....[67]....
        /*02cc*/ 	.word	0x00003980


	//   ....[68]....
        /*02d0*/ 	.word	0x000039b0


	//   ....[69]....
        /*02d4*/ 	.word	0x000039e0


	//   ....[70]....
        /*02d8*/ 	.word	0x00003a00


	//   ....[71]....
        /*02dc*/ 	.word	0x00003a30


	//   ....[72]....
        /*02e0*/ 	.word	0x00003a40


	//   ....[73]....
        /*02e4*/ 	.word	0x00003a70


	//   ....[74]....
        /*02e8*/ 	.word	0x00003a90


	//   ....[75]....
        /*02ec*/ 	.word	0x00003ac0


	//   ....[76]....
        /*02f0*/ 	.word	0x00003af0


	//   ....[77]....
        /*02f4*/ 	.word	0x00003b20


	//   ....[78]....
        /*02f8*/ 	.word	0x00003b50


	//   ....[79]....
        /*02fc*/ 	.word	0x00003be0


	//   ....[80]....
        /*0300*/ 	.word	0x00003c20


	//   ....[81]....
        /*0304*/ 	.word	0x00003c50


	//   ....[82]....
        /*0308*/ 	.word	0x00003c90


	//   ....[83]....
        /*030c*/ 	.word	0x00004190


	//   ....[84]....
        /*0310*/ 	.word	0x000043a0


	//   ....[85]....
        /*0314*/ 	.word	0x00004710


	//   ....[86]....
        /*0318*/ 	.word	0x000047e0


	//   ....[87]....
        /*031c*/ 	.word	0x00004830


	//   ....[88]....
        /*0320*/ 	.word	0x00004860


	//   ....[89]....
        /*0324*/ 	.word	0x00004880


	//   ....[90]....
        /*0328*/ 	.word	0x000048a0


	//   ....[91]....
        /*032c*/ 	.word	0x00004950


	//   ....[92]....
        /*0330*/ 	.word	0x000049a0


	//   ....[93]....
        /*0334*/ 	.word	0x000049c0


	//   ....[94]....
        /*0338*/ 	.word	0x000049e0


	//   ....[95]....
        /*033c*/ 	.word	0x00004a00


	//----- nvinfo : EIATTR_EXIT_INSTR_OFFSETS
	.align		4
.L_3807:
        /*0340*/ 	.byte	0x04, 0x1c
        /*0342*/ 	.short	(.L_3809 - .L_3808)


	//   ....[0]....
.L_3808:
        /*0344*/ 	.word	0x00004ac0


	//   ....[1]....
        /*0348*/ 	.word	0x00005000


	//----- nvinfo : EIATTR_MAX_THREADS
	.align		4
.L_3809:
        /*034c*/ 	.byte	0x04, 0x05
        /*034e*/ 	.short	(.L_3811 - .L_3810)
.L_3810:
        /*0350*/ 	.word	0x00000020
        /*0354*/ 	.word	0x00000001
        /*0358*/ 	.word	0x00000001


	//----- nvinfo : EIATTR_CRS_STACK_SIZE
	.align		4
.L_3811:
        /*035c*/ 	.byte	0x04, 0x1e
        /*035e*/ 	.short	(.L_3813 - .L_3812)
.L_3812:
        /*0360*/ 	.word	0x00000000
.L_3813:


//--------------------- .nv.info._Z25selective_scan_bwd_kernelI32Selective_Scan_bwd_kernel_traitsILi32ELi4ELb1ELb0ELb1ELb0ELb0EN3c108BFloat16ENS1_7complexIfEEEEv12SSMParamsBwd --------------------------
	.section	.nv.info._Z25selective_scan_bwd_kernelI32Selective_Scan_bwd_kernel_traitsILi32ELi4ELb1ELb0ELb1ELb0ELb0EN3c108BFloat16ENS1_7complexIfEEEEv12SSMParamsBwd,"",@"SHT_CUDA_INFO"
	.sectionflags	@""
	.align	4


	//----- nvinfo : EIATTR_CUDA_API_VERSION
	.align		4
        /*0000*/ 	.byte	0x04, 0x37
        /*0002*/ 	.short	(.L_3815 - .L_3814)
.L_3814:
        /*0004*/ 	.word	0x00000082


	//----- nvinfo : EIATTR_SW2861232_WAR
	.align		4
.L_3815:
        /*0008*/ 	.byte	0x01, 0x35
	.zero		2


	//----- nvinfo : EIATTR_PARAM_CBANK
	.align		4
        /*000c*/ 	.byte	0x04, 0x0a
        /*000e*/ 	.short	(.L_3817 - .L_3816)
	.align		4
.L_3816:
        /*0010*/ 	.word	index@(.nv.constant0._Z25selective_scan_bwd_kernelI32Selective_Scan_bwd_kernel_traitsILi32ELi4ELb1ELb0ELb1ELb0ELb0EN3c108BFloat16ENS1_7complexIfEEEEv12SSMParamsBwd)
        /*0014*/ 	.short	0x0160
        /*0016*/ 	.short	0x01f0


	//----- nvinfo : EIATTR_CBANK_PARAM_SIZE
	.align		4
.L_3817:
        /*0018*/ 	.byte	0x03, 0x19
        /*001a*/ 	.short	0x01f0


	//----- nvinfo : EIATTR_KPARAM_INFO
	.align		4
        /*001c*/ 	.byte	0x04, 0x17
        /*001e*/ 	.short	(.L_3819 - .L_3818)
.L_3818:
        /*0020*/ 	.word	0x00000000
        /*0024*/ 	.short	0x0000
        /*0026*/ 	.short	0x0000
        /*0028*/ 	.byte	0x00, 0xf0, 0xc1, 0x07


	//----- nvinfo : EIATTR_MAXREG_COUNT
	.align		4
.L_3819:
        /*002c*/ 	.byte	0x03, 0x1b
        /*002e*/ 	.short	0x00ff


	//----- nvinfo : EIATTR_NUM_BARRIERS
	.align		4
        /*0030*/ 	.byte	0x02, 0x4c
        /*0032*/ 	.byte	0x01
	.zero		1


	//----- nvinfo : EIATTR_MERCURY_ISA_VERSION
	.align		4
        /*0034*/ 	.byte	0x03, 0x5f
        /*0036*/ 	.short	0x0000


	//----- nvinfo : EIATTR_COOP_GROUP_MASK_REGIDS
	.align		4
        /*0038*/ 	.byte	0x04, 0x29
        /*003a*/ 	.short	(.L_3821 - .L_3820)


	//   ....[0]....
.L_3820:
        /*003c*/ 	.word	0xffffffff


	//   ....[1]....
        /*0040*/ 	.word	0xffffffff


	//   ....[2]....
        /*0044*/ 	.word	0xffffffff


	//   ....[3]....
        /*0048*/ 	.word	0xffffffff


	//   ....[4]....
        /*004c*/ 	.word	0xffffffff


	//   ....[5]....
        /*0050*/ 	.word	0xffffffff


	//   ....[6]....
        /*0054*/ 	.word	0xffffffff


	//   ....[7]....
        /*0058*/ 	.word	0xffffffff


	//   ....[8]....
        /*005c*/ 	.word	0xffffffff


	//   ....[9]....
        /*0060*/ 	.word	0xffffffff


	//   ....[10]....
        /*0064*/ 	.word	0xffffffff


	//   ....[11]....
        /*0068*/ 	.word	0xffffffff


	//   ....[12]....
        /*006c*/ 	.word	0xffffffff


	//   ....[13]....
        /*0070*/ 	.word	0xffffffff


	//   ....[14]....
        /*0074*/ 	.word	0xffffffff


	//   ....[15]....
        /*0078*/ 	.word	0xffffffff


	//   ....[16]....
        /*007c*/ 	.word	0xffffffff


	//   ....[17]....
        /*0080*/ 	.word	0xffffffff


	//   ....[18]....
        /*0084*/ 	.word	0xffffffff


	//   ....[19]....
        /*0088*/ 	.word	0xffffffff


	//   ....[20]....
        /*008c*/ 	.word	0xffffffff


	//   ....[21]....
        /*0090*/ 	.word	0xffffffff


	//   ....[22]....
        /*0094*/ 	.word	0xffffffff


	//   ....[23]....
        /*0098*/ 	.word	0xffffffff


	//   ....[24]....
        /*009c*/ 	.word	0xffffffff


	//   ....[25]....
        /*00a0*/ 	.word	0xffffffff


	//   ....[26]....
        /*00a4*/ 	.word	0xffffffff


	//   ....[27]....
        /*00a8*/ 	.word	0xffffffff


	//   ....[28]....
        /*00ac*/ 	.word	0xffffffff


	//   ....[29]....
        /*00b0*/ 	.word	0xffffffff


	//   ....[30]....
        /*00b4*/ 	.word	0xffffffff


	//   ....[31]....
        /*00b8*/ 	.word	0xffffffff


	//   ....[32]....
        /*00bc*/ 	.word	0xffffffff


	//   ....[33]....
        /*00c0*/ 	.word	0xffffffff


	//   ....[34]....
        /*00c4*/ 	.word	0xffffffff


	//   ....[35]....
        /*00c8*/ 	.word	0xffffffff


	//   ....[36]....
        /*00cc*/ 	.word	0xffffffff


	//   ....[37]....
        /*00d0*/ 	.word	0xffffffff


	//   ....[38]....
        /*00d4*/ 	.word	0xffffffff


	//   ....[39]....
        /*00d8*/ 	.word	0xffffffff


	//   ....[40]....
        /*00dc*/ 	.word	0xffffffff


	//   ....[41]....
        /*00e0*/ 	.word	0xffffffff


	//   ....[42]....
        /*00e4*/ 	.word	0xffffffff


	//   ....[43]....
        /*00e8*/ 	.word	0xffffffff


	//   ....[44]....
        /*00ec*/ 	.word	0xffffffff


	//   ....[45]....
        /*00f0*/ 	.word	0xffffffff


	//   ....[46]....
        /*00f4*/ 	.word	0xffffffff


	//   ....[47]....
        /*00f8*/ 	.word	0xffffffff


	//   ....[48]....
        /*00fc*/ 	.word	0xffffffff


	//   ....[49]....
        /*0100*/ 	.word	0xffffffff


	//   ....[50]....
        /*0104*/ 	.word	0xffffffff


	//   ....[51]....
        /*0108*/ 	.word	0xffffffff


	//   ....[52]....
        /*010c*/ 	.word	0xffffffff


	//   ....[53]....
        /*0110*/ 	.word	0xffffffff


	//   ....[54]....
        /*0114*/ 	.word	0xffffffff


	//   ....[55]....
        /*0118*/ 	.word	0xffffffff


	//   ....[56]....
        /*011c*/ 	.word	0xffffffff


	//   ....[57]....
        /*0120*/ 	.word	0xffffffff


	//   ....[58]....
        /*0124*/ 	.word	0xffffffff


	//   ....[59]....
        /*0128*/ 	.word	0xffffffff


	//   ....[60]....
        /*012c*/ 	.word	0xffffffff


	//   ....[61]....
        /*0130*/ 	.word	0xffffffff


	//   ....[62]....
        /*0134*/ 	.word	0xffffffff


	//   ....[63]....
        /*0138*/ 	.word	0xffffffff


	//   ....[64]....
        /*013c*/ 	.word	0xffffffff


	//   ....[65]....
        /*0140*/ 	.word	0xffffffff


	//   ....[66]....
        /*0144*/ 	.word	0xffffffff


	//   ....[67]....
        /*0148*/ 	.word	0xffffffff


	//   ....[68]....
        /*014c*/ 	.word	0xffffffff


	//   ....[69]....
        /*0150*/ 	.word	0xffffffff


	//   ....[70]....
        /*0154*/ 	.word	0xffffffff


	//   ....[71]....
        /*0158*/ 	.word	0xffffffff


	//   ....[72]....
        /*015c*/ 	.word	0xffffffff


	//   ....[73]....
        /*0160*/ 	.word	0xffffffff


	//   ....[74]....
        /*0164*/ 	.word	0xffffffff


	//   ....[75]....
        /*0168*/ 	.word	0xffffffff


	//   ....[76]....
        /*016c*/ 	.word	0xffffffff


	//   ....[77]....
        /*0170*/ 	.word	0xffffffff


	//   ....[78]....
        /*0174*/ 	.word	0xffffffff


	//   ....[79]....
        /*0178*/ 	.word	0xffffffff


	//   ....[80]....
        /*017c*/ 	.word	0xffffffff


	//   ....[81]....
        /*0180*/ 	.word	0xffffffff


	//   ....[82]....
        /*0184*/ 	.word	0xffffffff


	//   ....[83]....
        /*0188*/ 	.word	0xffffffff


	//   ....[84]....
        /*018c*/ 	.word	0xffffffff


	//   ....[85]....
        /*0190*/ 	.word	0xffffffff


	//   ....[86]....
        /*0194*/ 	.word	0xffffffff


	//   ....[87]....
        /*0198*/ 	.word	0xffffffff


	//   ....[88]....
        /*019c*/ 	.word	0xffffffff


	//   ....[89]....
        /*01a0*/ 	.word	0xffffffff


	//   ....[90]....
        /*01a4*/ 	.word	0xffffffff


	//   ....[91]....
        /*01a8*/ 	.word	0xffffffff


	//----- nvinfo : EIATTR_COOP_GROUP_INSTR_OFFSETS
	.align		4
.L_3821:
        /*01ac*/ 	.byte	0x04, 0x28
        /*01ae*/ 	.short	(.L_3823 - .L_3822)


	//   ....[0]....
.L_3822:
        /*01b0*/ 	.word	0x00000a30


	//   ....[1]....
        /*01b4*/ 	.word	0x00000a90


	//   ....[2]....
        /*01b8*/ 	.word	0x00000b90


	//   ....[3]....
        /*01bc*/ 	.word	0x00001290


	//   ....[4]....
        /*01c0*/ 	.word	0x00001780


	//   ....[5]....
        /*01c4*/ 	.word	0x000017c0


	//   ....[6]....
        /*01c8*/ 	.word	0x00001800


	//   ....[7]....
        /*01cc*/ 	.word	0x00001830


	//   ....[8]....
        /*01d0*/ 	.word	0x00001880


	//   ....[9]....
        /*01d4*/ 	.word	0x000018b0


	//   ....[10]....
        /*01d8*/ 	.word	0x00001980


	//   ....[11]....
        /*01dc*/ 	.word	0x000019a0


	//   ....[12]....
        /*01e0*/ 	.word	0x000019b0


	//   ....[13]....
        /*01e4*/ 	.word	0x000019c0


	//   ....[14]....
        /*01e8*/ 	.word	0x00001a80


	//   ....[15]....
        /*01ec*/ 	.word	0x00001aa0


	//   ....[16]....
        /*01f0*/ 	.word	0x00001ab0


	//   ....[17]....
        /*01f4*/ 	.word	0x00001ac0


	//   ....[18]....
        /*01f8*/ 	.word	0x00001b80


	//   ....[19]....
        /*01fc*/ 	.word	0x00001ba0


	//   ....[20]....
        /*0200*/ 	.word	0x00001bb0


	//   ....[21]....
        /*0204*/ 	.word	0x00001bc0


	//   ....[22]....
        /*0208*/ 	.word	0x00001ca0


	//   ....[23]....
        /*020c*/ 	.word	0x00001ce0


	//   ....[24]....
        /*0210*/ 	.word	0x00001d10


	//   ....[25]....
        /*0214*/ 	.word	0x00001d40


	//   ....[26]....
        /*0218*/ 	.word	0x00001ed0


	//   ....[27]....
        /*021c*/ 	.word	0x00001f10


	//   ....[28]....
        /*0220*/ 	.word	0x00001f50


	//   ....[29]....
        /*0224*/ 	.word	0x00002040


	//   ....[30]....
        /*0228*/ 	.word	0x00002260


	//   ....[31]....
        /*022c*/ 	.word	0x00002280


	//   ....[32]....
        /*0230*/ 	.word	0x00002290


	//   ....[33]....
        /*0234*/ 	.word	0x000022a0


	//   ....[34]....
        /*0238*/ 	.word	0x000023a0


	//   ....[35]....
        /*023c*/ 	.word	0x000023e0


	//   ....[36]....
        /*0240*/ 	.word	0x00002400


	//   ....[37]....
        /*0244*/ 	.word	0x00002410


	//   ....[38]....
        /*0248*/ 	.word	0x00002520


	//   ....[39]....
        /*024c*/ 	.word	0x00002560


	//   ....[40]....
        /*0250*/ 	.word	0x00002590


	//   ....[41]....
        /*0254*/ 	.word	0x000025c0


	//   ....[42]....
        /*0258*/ 	.word	0x00002790


	//   ....[43]....
        /*025c*/ 	.word	0x000027d0


	//   ....[44]....
        /*0260*/ 	.word	0x00002810


	//   ....[45]....
        /*0264*/ 	.word	0x00002840


	//   ....[46]....
        /*0268*/ 	.word	0x000029d0


	//   ....[47]....
        /*026c*/ 	.word	0x000029f0


	//   ....[48]....
        /*0270*/ 	.word	0x00002a00


	//   ....[49]....
        /*0274*/ 	.word	0x00002a10


	//   ....[50]....
        /*0278*/ 	.word	0x00002af0


	//   ....[51]....
        /*027c*/ 	.word	0x00002b30


	//   ....[52]....
        /*0280*/ 	.word	0x00002b70


	//   ....[53]....
        /*0284*/ 	.word	0x00002ba0


	//   ....[54]....
        /*0288*/ 	.word	0x00002bd0


	//   ....[55]....
        /*028c*/ 	.word	0x00002c00


	//   ....[56]....
        /*0290*/ 	.word	0x00002c30


	//   ....[57]....
        /*0294*/ 	.word	0x00002c60


	//   ....[58]....
        /*0298*/ 	.word	0x00002c90


	//   ....[59]....
        /*029c*/ 	.word	0x00002cc0


	//   ....[60]....
        /*02a0*/ 	.word	0x000037b0


	//   ....[61]....
        /*02a4*/ 	.word	0x000037f0


	//   ....[62]....
        /*02a8*/ 	.word	0x00003830


	//   ....[63]....
        /*02ac*/ 	.word	0x00003870


	//   ....[64]....
        /*02b0*/ 	.word	0x000038d0


	//   ....[65]....
        /*02b4*/ 	.word	0x000038f0


	//   ....[66]....
        /*02b8*/ 	.word	0x00003910


	//   ....[67]....
        /*02bc*/ 	.word	0x00003930


	//   ....[68]....
        /*02c0*/ 	.word	0x00003960


	//   ....[69]....
        /*02c4*/ 	.word	0x00003980


	//   ....[70]....
        /*02c8*/ 	.word	0x000039a0


	//   ....[71]....
        /*02cc*/ 	.word	0x000039c0


	//   ....[72]....
        /*02d0*/ 	.word	0x000039f0


	//   ....[73]....
        /*02d4*/ 	.word	0x00003a10


	//   ....[74]....
        /*02d8*/ 	.word	0x00003a30


	//   ....[75]....
        /*02dc*/ 	.word	0x00003a50


	//   ....[76]....
        /*02e0*/ 	.word	0x00003ab0


	//   ....[77]....
        /*02e4*/ 	.word	0x00003ae0


	//   ....[78]....
        /*02e8*/ 	.word	0x00003b20


	//   ....[79]....
        /*02ec*/ 	.word	0x00003b50


	//   ....[80]....
        /*02f0*/ 	.word	0x00004020


	//   ....[81]....
        /*02f4*/ 	.word	0x00004240


	//   ....[82]....
        /*02f8*/ 	.word	0x00004300


	//   ....[83]....
        /*02fc*/ 	.word	0x00004350


	//   ....[84]....
        /*0300*/ 	.word	0x00004380


	//   ....[85]....
        /*0304*/ 	.word	0x000043a0


	//   ....[86]....
        /*0308*/ 	.word	0x000043c0


	//   ....[87]....
        /*030c*/ 	.word	0x00004470


	//   ....[88]....
        /*0310*/ 	.word	0x000044c0


	//   ....[89]....
        /*0314*/ 	.word	0x000044e0


	//   ....[90]....
        /*0318*/ 	.word	0x00004500


	//   ....[91]....
        /*031c*/ 	.word	0x00004520


	//----- nvinfo : EIATTR_EXIT_INSTR_OFFSETS
	.align		4
.L_3823:
        /*0320*/ 	.byte	0x04, 0x1c
        /*0322*/ 	.short	(.L_3825 - .L_3824)


	//   ....[0]....
.L_3824:
        /*0324*/ 	.word	0x000045e0


	//   ....[1]....
        /*0328*/ 	.word	0x00004820


	//----- nvinfo : EIATTR_MAX_THREADS
	.align		4
.L_3825:
        /*032c*/ 	.byte	0x04, 0x05
        /*032e*/ 	.short	(.L_3827 - .L_3826)
.L_3826:
        /*0330*/ 	.word	0x00000020
        /*0334*/ 	.word	0x00000001
        /*0338*/ 	.word	0x00000001


	//----- nvinfo : EIATTR_CRS_STACK_SIZE
	.align		4
.L_3827:
        /*033c*/ 	.byte	0x04, 0x1e
        /*033e*/ 	.short	(.L_3829 - .L_3828)
.L_3828:
        /*0340*/ 	.word	0x00000000
.L_3829:


//--------------------- .nv.info._Z25selective_scan_bwd_kernelI32Selective_Scan_bwd_kernel_traitsILi32ELi4ELb1ELb0ELb1ELb0ELb1EN3c108BFloat16ENS1_7complexIfEEEEv12SSMParamsBwd --------------------------
	.section	.nv.info._Z25selective_scan_bwd_kernelI32Selective_Scan_bwd_kernel_traitsILi32ELi4ELb1ELb0ELb1ELb0ELb1EN3c108BFloat16ENS1_7complexIfEEEEv12SSMParamsBwd,"",@"SHT_CUDA_INFO"
	.sectionflags	@""
	.align	4


	//----- nvinfo : EIATTR_CUDA_API_VERSION
	.align		4
        /*0000*/ 	.byte	0x04, 0x37
        /*0002*/ 	.short	(.L_3831 - .L_3830)
.L_3830:
        /*0004*/ 	.word	0x00000082


	//----- nvinfo : EIATTR_SW2861232_WAR
	.align		4
.L_3831:
        /*0008*/ 	.byte	0x01, 0x35
	.zero		2


	//----- nvinfo : EIATTR_PARAM_CBANK
	.align		4
        /*000c*/ 	.byte	0x04, 0x0a
        /*000e*/ 	.short	(.L_3833 - .L_3832)
	.align		4
.L_3832:
        /*0010*/ 	.word	index@(.nv.constant0._Z25selective_scan_bwd_kernelI32Selective_Scan_bwd_kernel_traitsILi32ELi4ELb1ELb0ELb1ELb0ELb1EN3c108BFloat16ENS1_7complexIfEEEEv12SSMParamsBwd)
        /*0014*/ 	.short	0x0160
        /*0016*/ 	.short	0x01f0


	//----- nvinfo : EIATTR_CBANK_PARAM_SIZE
	.align		4
.L_3833:
        /*0018*/ 	.byte	0x03, 0x19
        /*001a*/ 	.short	0x01f0


	//----- nvinfo : EIATTR_KPARAM_INFO
	.align		4
        /*001c*/ 	.byte	0x04, 0x17
        /*001e*/ 	.short	(.L_3835 - .L_3834)
.L_3834:
        /*0020*/ 	.word	0x00000000
        /*0024*/ 	.short	0x0000
        /*0026*/ 	.short	0x0000
        /*0028*/ 	.byte	0x00, 0xf0, 0xc1, 0x07


	//----- nvinfo : EIATTR_MAXREG_COUNT
	.align		4
.L_3835:
        /*002c*/ 	.byte	0x03, 0x1b
        /*002e*/ 	.short	0x00ff


	//----- nvinfo : EIATTR_NUM_BARRIERS
	.align		4
        /*0030*/ 	.byte	0x02, 0x4c
        /*0032*/ 	.byte	0x01
	.zero		1


	//----- nvinfo : EIATTR_MERCURY_ISA_VERSION
	.align		4
        /*0034*/ 	.byte	0x03, 0x5f
        /*0036*/ 	.short	0x0000


	//----- nvinfo : EIATTR_COOP_GROUP_MASK_REGIDS
	.align		4
        /*0038*/ 	.byte	0x04, 0x29
        /*003a*/ 	.short	(.L_3837 - .L_3836)


	//   ....[0]....
.L_3836:
        /*003c*/ 	.word	0xffffffff


	//   ....[1]....
        /*0040*/ 	.word	0xffffffff


	//   ....[2]....
        /*0044*/ 	.word	0xffffffff


	//   ....[3]....
        /*0048*/ 	.word	0xffffffff


	//   ....[4]....
        /*004c*/ 	.word	0xffffffff


	//   ....[5]....
        /*0050*/ 	.word	0xffffffff


	//   ....[6]....
        /*0054*/ 	.word	0xffffffff


	//   ....[7]....
        /*0058*/ 	.word	0xffffffff


	//   ....[8]....
        /*005c*/ 	.word	0xffffffff


	//   ....[9]....
        /*0060*/ 	.word	0xffffffff


	//   ....[10]....
        /*0064*/ 	.word	0xffffffff


	//   ....[11]....
        /*0068*/ 	.word	0xffffffff


	//   ....[12]....
        /*006c*/ 	.word	0xffffffff


	//   ....[13]....
        /*0070*/ 	.word	0xffffffff


	//   ....[14]....
        /*0074*/ 	.word	0xffffffff


	//   ....[15]....
        /*0078*/ 	.word	0xffffffff


	//   ....[16]....
        /*007c*/ 	.word	0xffffffff


	//   ....[17]....
        /*0080*/ 	.word	0xffffffff


	//   ....[18]....
        /*0084*/ 	.word	0xffffffff


	//   ....[19]....
        /*0088*/ 	.word	0xffffffff


	//   ....[20]....
        /*008c*/ 	.word	0xffffffff


	//   ....[21]....
        /*0090*/ 	.word	0xffffffff


	//   ....[22]....
        /*0094*/ 	.word	0xffffffff


	//   ....[23]....
        /*0098*/ 	.word	0xffffffff


	//   ....[24]....
        /*009c*/ 	.word	0xffffffff


	//   ....[25]....
        /*00a0*/ 	.word	0xffffffff


	//   ....[26]....
        /*00a4*/ 	.word	0xffffffff


	//   ....[27]....
        /*00a8*/ 	.word	0xffffffff


	//   ....[28]....
        /*00ac*/ 	.word	0xffffffff


	//   ....[29]....
        /*00b0*/ 	.word	0xffffffff


	//   ....[30]....
        /*00b4*/ 	.word	0xffffffff


	//   ....[31]....
        /*00b8*/ 	.word	0xffffffff


	//   ....[32]....
        /*00bc*/ 	.word	0xffffffff


	//   ....[33]....
        /*00c0*/ 	.word	0xffffffff


	//   ....[34]....
        /*00c4*/ 	.word	0xffffffff


	//   ....[35]....
        /*00c8*/ 	.word	0xffffffff


	//   ....[36]....
        /*00cc*/ 	.word	0xffffffff


	//   ....[37]....
        /*00d0*/ 	.word	0xffffffff


	//   ....[38]....
        /*00d4*/ 	.word	0xffffffff


	//   ....[39]....
        /*00d8*/ 	.word	0xffffffff


	//   ....[40]....
        /*00dc*/ 	.word	0xffffffff


	//   ....[41]....
        /*00e0*/ 	.word	0xffffffff


	//   ....[42]....
        /*00e4*/ 	.word	0xffffffff


	//   ....[43]....
        /*00e8*/ 	.word	0xffffffff


	//   ....[44]....
        /*00ec*/ 	.word	0xffffffff


	//   ....[45]....
        /*00f0*/ 	.word	0xffffffff


	//   ....[46]....
        /*00f4*/ 	.word	0xffffffff


	//   ....[47]....
        /*00f8*/ 	.word	0xffffffff


	//   ....[48]....
        /*00fc*/ 	.word	0xffffffff


	//   ....[49]....
        /*0100*/ 	.word	0xffffffff


	//   ....[50]....
        /*0104*/ 	.word	0xffffffff


	//   ....[51]....
        /*0108*/ 	.word	0xffffffff


	//   ....[52]....
        /*010c*/ 	.word	0xffffffff


	//   ....[53]....
        /*0110*/ 	.word	0xffffffff


	//   ....[54]....
        /*0114*/ 	.word	0xffffffff


	//   ....[55]....
        /*0118*/ 	.word	0xffffffff


	//   ....[56]....
        /*011c*/ 	.word	0xffffffff


	//   ....[57]....
        /*0120*/ 	.word	0xffffffff


	//   ....[58]....
        /*0124*/ 	.word	0xffffffff


	//   ....[59]....
        /*0128*/ 	.word	0xffffffff


	//   ....[60]....
        /*012c*/ 	.word	0xffffffff


	//   ....[61]....
        /*0130*/ 	.word	0xffffffff


	//   ....[62]....
        /*0134*/ 	.word	0xffffffff


	//   ....[63]....
        /*0138*/ 	.word	0xffffffff


	//   ....[64]....
        /*013c*/ 	.word	0xffffffff


	//   ....[65]....
        /*0140*/ 	.word	0xffffffff


	//   ....[66]....
        /*0144*/ 	.word	0xffffffff


	//   ....[67]....
        /*0148*/ 	.word	0xffffffff


	//   ....[68]....
        /*014c*/ 	.word	0xffffffff


	//   ....[69]....
        /*0150*/ 	.word	0xffffffff


	//   ....[70]....
        /*0154*/ 	.word	0xffffffff


	//   ....[71]....
        /*0158*/ 	.word	0xffffffff


	//   ....[72]....
        /*015c*/ 	.word	0xffffffff


	//   ....[73]....
        /*0160*/ 	.word	0xffffffff


	//   ....[74]....
        /*0164*/ 	.word	0xffffffff


	//   ....[75]....
        /*0168*/ 	.word	0xffffffff


	//   ....[76]....
        /*016c*/ 	.word	0xffffffff


	//   ....[77]....
        /*0170*/ 	.word	0xffffffff


	//   ....[78]....
        /*0174*/ 	.word	0xffffffff


	//   ....[79]....
        /*0178*/ 	.word	0xffffffff


	//   ....[80]....
        /*017c*/ 	.word	0xffffffff


	//   ....[81]....
        /*0180*/ 	.word	0xffffffff


	//   ....[82]....
        /*0184*/ 	.word	0xffffffff


	//   ....[83]....
        /*0188*/ 	.word	0xffffffff


	//   ....[84]....
        /*018c*/ 	.word	0xffffffff


	//   ....[85]....
        /*0190*/ 	.word	0xffffffff


	//   ....[86]....
        /*0194*/ 	.word	0xffffffff


	//   ....[87]....
        /*0198*/ 	.word	0xffffffff


	//   ....[88]....
        /*019c*/ 	.word	0xffffffff


	//   ....[89]....
        /*01a0*/ 	.word	0xffffffff


	//   ....[90]....
        /*01a4*/ 	.word	0xffffffff


	//   ....[91]....
        /*01a8*/ 	.word	0xffffffff


	//   ....[92]....
        /*01ac*/ 	.word	0xffffffff


	//   ....[93]....
        /*01b0*/ 	.word	0xffffffff


	//   ....[94]....
        /*01b4*/ 	.word	0xffffffff


	//   ....[95]....
        /*01b8*/ 	.word	0xffffffff


	//----- nvinfo : EIATTR_COOP_GROUP_INSTR_OFFSETS
	.align		4
.L_3837:
        /*01bc*/ 	.byte	0x04, 0x28
        /*01be*/ 	.short	(.L_3839 - .L_3838)


	//   ....[0]....
.L_3838:
        /*01c0*/ 	.word	0x00000a40


	//   ....[1]....
        /*01c4*/ 	.word	0x00000ac0


	//   ....[2]....
        /*01c8*/ 	.word	0x00000be0


	//   ....[3]....
        /*01cc*/ 	.word	0x00000ce0


	//   ....[4]....
        /*01d0*/ 	.word	0x00000eb0


	//   ....[5]....
        /*01d4*/ 	.word	0x00001280


	//   ....[6]....
        /*01d8*/ 	.word	0x000014c0


	//   ....[7]....
        /*01dc*/ 	.word	0x00001bf0


	//   ....[8]....
        /*01e0*/ 	.word	0x000020f0


	//   ....[9]....
        /*01e4*/ 	.word	0x00002130


	//   ....[10]....
        /*01e8*/ 	.word	0x00002170


	//   ....[11]....
        /*01ec*/ 	.word	0x000021b0


	//   ....[12]....
        /*01f0*/ 	.word	0x000021f0


	//   ....[13]....
        /*01f4*/ 	.word	0x00002210


	//   ....[14]....
        /*01f8*/ 	.word	0x000022e0


	//   ....[15]....
        /*01fc*/ 	.word	0x000022f0


	//   ....[16]....
        /*0200*/ 	.word	0x00002300


	//   ....[17]....
        /*0204*/ 	.word	0x00002310


	//   ....[18]....
        /*0208*/ 	.word	0x000023d0


	//   ....[19]....
        /*020c*/ 	.word	0x000023f0


	//   ....[20]....
        /*0210*/ 	.word	0x00002400


	//   ....[21]....
        /*0214*/ 	.word	0x00002410


	//   ....[22]....
        /*0218*/ 	.word	0x000024e0


	//   ....[23]....
        /*021c*/ 	.word	0x000024f0


	//   ....[24]....
        /*0220*/ 	.word	0x00002500


	//   ....[25]....
        /*0224*/ 	.word	0x00002510


	//   ....[26]....
        /*0228*/ 	.word	0x000025e0


	//   ....[27]....
        /*022c*/ 	.word	0x00002620


	//   ....[28]....
        /*0230*/ 	.word	0x00002660


	//   ....[29]....
        /*0234*/ 	.word	0x00002690


	//   ....[30]....
        /*0238*/ 	.word	0x00002820


	//   ....[31]....
        /*023c*/ 	.word	0x00002880


	//   ....[32]....
        /*0240*/ 	.word	0x000028c0


	//   ....[33]....
        /*0244*/ 	.word	0x00002900


	//   ....[34]....
        /*0248*/ 	.word	0x00002bd0


	//   ....[35]....
        /*024c*/ 	.word	0x00002be0


	//   ....[36]....
        /*0250*/ 	.word	0x00002bf0


	//   ....[37]....
        /*0254*/ 	.word	0x00002c00


	//   ....[38]....
        /*0258*/ 	.word	0x00002d00


	//   ....[39]....
        /*025c*/ 	.word	0x00002d40


	//   ....[40]....
        /*0260*/ 	.word	0x00002d60


	//   ....[41]....
        /*0264*/ 	.word	0x00002d70


	//   ....[42]....
        /*0268*/ 	.word	0x00002e80


	//   ....[43]....
        /*026c*/ 	.word	0x00002ec0


	//   ....[44]....
        /*0270*/ 	.word	0x00002ef0


	//   ....[45]....
        /*0274*/ 	.word	0x00002fa0


	//   ....[46]....
        /*0278*/ 	.word	0x000030f0


	//   ....[47]....
        /*027c*/ 	.word	0x00003130


	//   ....[48]....
        /*0280*/ 	.word	0x00003170


	//   ....[49]....
        /*0284*/ 	.word	0x000031a0


	//   ....[50]....
        /*0288*/ 	.word	0x00003330


	//   ....[51]....
        /*028c*/ 	.word	0x00003360


	//   ....[52]....
        /*0290*/ 	.word	0x00003370


	//   ....[53]....
        /*0294*/ 	.word	0x00003380


	//   ....[54]....
        /*0298*/ 	.word	0x00003460


	//   ....[55]....
        /*029c*/ 	.word	0x000034a0


	//   ....[56]....
        /*02a0*/ 	.word	0x000034e0


	//   ....[57]....
        /*02a4*/ 	.word	0x00003510


	//   ....[58]....
        /*02a8*/ 	.word	0x00003540


	//   ....[59]....
        /*02ac*/ 	.word	0x00003570


	//   ....[60]....
        /*02b0*/ 	.word	0x000035a0


	//   ....[61]....
        /*02b4*/ 	.word	0x000035d0


	//   ....[62]....
        /*02b8*/ 	.word	0x00003600


	//   ....[63]....
        /*02bc*/ 	.word	0x00003630


	//   ....[64]....
        /*02c0*/ 	.word	0x00004100


	//   ....[65]....
        /*02c4*/ 	.word	0x00004140


	//   ....[66]....
        /*02c8*/ 	.word	0x00004180


	//   ....[67]....
        /*02cc*/ 	.word	0x000041c0


	//   ....[68]....
        /*02d0*/ 	.word	0x00004220


	//   ....[69]....
        /*02d4*/ 	.word	0x00004240


	//   ....[70]....
        /*02d8*/ 	.word	0x00004260


	//   ....[71]....
        /*02dc*/ 	.word	0x00004280


	//   ....[72]....
        /*02e0*/ 	.word	0x000042b0


	//   ....[73]....
        /*02e4*/ 	.word	0x000042d0


	//   ....[74]....
        /*02e8*/ 	.word	0x000042f0


	//   ....[75]....
        /*02ec*/ 	.word	0x00004310


	//   ....[76]....
        /*02f0*/ 	.word	0x00004340


	//   ....[77]....
        /*02f4*/ 	.word	0x00004360


	//   ....[78]....
        /*02f8*/ 	.word	0x00004380


	//   ....[79]....
        /*02fc*/ 	.word	0x000043a0


	//   ....[80]....
        /*0300*/ 	.word	0x00004400


	//   ....[81]....
        /*0304*/ 	.word	0x00004430


	//   ....[82]....
        /*0308*/ 	.word	0x00004470


	//   ....[83]....
        /*030c*/ 	.word	0x000044a0


	//   ....[84]....
        /*0310*/ 	.word	0x000049b0


	//   ....[85]....
        /*0314*/ 	.word	0x00004b80


	//   ....[86]....
        /*0318*/ 	.word	0x00004c40


	//   ....[87]....
        /*031c*/ 	.word	0x00004c90


	//   ....[88]....
        /*0320*/ 	.word	0x00004cc0


	//   ....[89]....
        /*0324*/ 	.word	0x00004ce0


	//   ....[90]....
        /*0328*/ 	.word	0x00004d00


	//   ....[91]....
        /*032c*/ 	.word	0x00004db0


	//   ....[92]....
        /*0330*/ 	.word	0x00004e00


	//   ....[93]....
        /*0334*/ 	.word	0x00004e20


	//   ....[94]....
        /*0338*/ 	.word	0x00004e40


	//   ....[95]....
        /*033c*/ 	.word	0x00004e60


	//----- nvinfo : EIATTR_EXIT_INSTR_OFFSETS
	.align		4
.L_3839:
        /*0340*/ 	.byte	0x04, 0x1c
        /*0342*/ 	.short	(.L_3841 - .L_3840)


	//   ....[0]....
.L_3840:
        /*0344*/ 	.word	0x00004f20


	//   ....[1]....
        /*0348*/ 	.word	0x00005160


	//----- nvinfo : EIATTR_MAX_THREADS
	.align		4
.L_3841:
        /*034c*/ 	.byte	0x04, 0x05
        /*034e*/ 	.short	(.L_3843 - .L_3842)
.L_3842:
        /*0350*/ 	.word	0x00000020
        /*0354*/ 	.word	0x00000001
        /*0358*/ 	.word	0x00000001


	//----- nvinfo : EIATTR_CRS_STACK_SIZE
	.align		4
.L_3843:
        /*035c*/ 	.byte	0x04, 0x1e
        /*035e*/ 	.short	(.L_3845 - .L_3844)
.L_3844:
        /*0360*/ 	.word	0x00000000
.L_3845:


//--------------------- .nv.info._Z25selective_scan_bwd_kernelI32Selective_Scan_bwd_kernel_traitsILi32ELi4ELb1ELb0ELb1ELb1ELb0EN3c108BFloat16ENS1_7complexIfEEEEv12SSMParamsBwd --------------------------
	.section	.nv.info._Z25selective_scan_bwd_kernelI32Selective_Scan_bwd_kernel_traitsILi32ELi4ELb1ELb0ELb1ELb1ELb0EN3c108BFloat16ENS1_7complexIfEEEEv12SSMParamsBwd,"",@"SHT_CUDA_INFO"
	.sectionflags	@""
	.align	4


	//----- nvinfo : EIATTR_CUDA_API_VERSION
	.align		4
        /*0000*/ 	.byte	0x04, 0x37
        /*0002*/ 	.short	(.L_3847 - .L_3846)
.L_3846:
        /*0004*/ 	.word	0x00000082


	//----- nvinfo : EIATTR_SW2861232_WAR
	.align		4
.L_3847:
        /*0008*/ 	.byte	0x01, 0x35
	.zero		2


	//----- nvinfo : EIATTR_PARAM_CBANK
	.align		4
        /*000c*/ 	.byte	0x04, 0x0a
        /*000e*/ 	.short	(.L_3849 - .L_3848)
	.align		4
.L_3848:
        /*0010*/ 	.word	index@(.nv.constant0._Z25selective_scan_bwd_kernelI32Selective_Scan_bwd_kernel_traitsILi32ELi4ELb1ELb0ELb1ELb1ELb0EN3c108BFloat16ENS1_7complexIfEEEEv12SSMParamsBwd)
        /*0014*/ 	.short	0x0160
        /*0016*/ 	.short	0x01f0


	//----- nvinfo : EIATTR_CBANK_PARAM_SIZE
	.align		4
.L_3849:
        /*0018*/ 	.byte	0x03, 0x19
        /*001a*/ 	.short	0x01f0


	//----- nvinfo : EIATTR_KPARAM_INFO
	.align		4
        /*001c*/ 	.byte	0x04, 0x17
        /*001e*/ 	.short	(.L_3851 - .L_3850)
.L_3850:
        /*0020*/ 	.word	0x00000000
        /*0024*/ 	.short	0x0000
        /*0026*/ 	.short	0x0000
        /*0028*/ 	.byte	0x00, 0xf0, 0xc1, 0x07


	//----- nvinfo : EIATTR_MAXREG_COUNT
	.align		4
.L_3851:
        /*002c*/ 	.byte	0x03, 0x1b
        /*002e*/ 	.short	0x00ff


	//----- nvinfo : EIATTR_NUM_BARRIERS
	.align		4
        /*0030*/ 	.byte	0x02, 0x4c
        /*0032*/ 	.byte	0x01
	.zero		1


	//----- nvinfo : EIATTR_MERCURY_ISA_VERSION
	.align		4
        /*0034*/ 	.byte	0x03, 0x5f
        /*0036*/ 	.short	0x0000


	//----- nvinfo : EIATTR_COOP_GROUP_MASK_REGIDS
	.align		4
        /*0038*/ 	.byte	0x04, 0x29
        /*003a*/ 	.short	(.L_3853 - .L_3852)


	//   ....[0]....
.L_3852:
        /*003c*/ 	.word	0xffffffff


	//   ....[1]....
        /*0040*/ 	.word	0xffffffff


	//   ....[2]....
        /*0044*/ 	.word	0xffffffff


	//   ....[3]....
        /*0048*/ 	.word	0xffffffff


	//   ....[4]....
        /*004c*/ 	.word	0xffffffff


	//   ....[5]....
        /*0050*/ 	.word	0xffffffff


	//   ....[6]....
        /*0054*/ 	.word	0xffffffff


	//   ....[7]....
        /*0058*/ 	.word	0xffffffff


	//   ....[8]....
        /*005c*/ 	.word	0xffffffff


	//   ....[9]....
        /*0060*/ 	.word	0xffffffff


	//   ....[10]....
        /*0064*/ 	.word	0xffffffff


	//   ....[11]....
        /*0068*/ 	.word	0xffffffff


	//   ....[12]....
        /*006c*/ 	.word	0xffffffff


	//   ....[13]....
        /*0070*/ 	.word	0xffffffff


	//   ....[14]....
        /*0074*/ 	.word	0xffffffff


	//   ....[15]....
        /*0078*/ 	.word	0xffffffff


	//   ....[16]....
        /*007c*/ 	.word	0xffffffff


	//   ....[17]....
        /*0080*/ 	.word	0xffffffff


	//   ....[18]....
        /*0084*/ 	.word	0xffffffff


	//   ....[19]....
        /*0088*/ 	.word	0xffffffff


	//   ....[20]....
        /*008c*/ 	.word	0xffffffff


	//   ....[21]....
        /*0090*/ 	.word	0xffffffff


	//   ....[22]....
        /*0094*/ 	.word	0xffffffff


	//   ....[23]....
        /*0098*/ 	.word	0xffffffff


	//   ....[24]....
        /*009c*/ 	.word	0xffffffff


	//   ....[25]....
        /*00a0*/ 	.word	0xffffffff


	//   ....[26]....
        /*00a4*/ 	.word	0xffffffff


	//   ....[27]....
        /*00a8*/ 	.word	0xffffffff


	//   ....[28]....
        /*00ac*/ 	.word	0xffffffff


	//   ....[29]....
        /*00b0*/ 	.word	0xffffffff


	//   ....[30]....
        /*00b4*/ 	.word	0xffffffff


	//   ....[31]....
        /*00b8*/ 	.word	0xffffffff


	//   ....[32]....
        /*00bc*/ 	.word	0xffffffff


	//   ....[33]....
        /*00c0*/ 	.word	0xffffffff


	//   ....[34]....
        /*00c4*/ 	.word	0xffffffff


	//   ....[35]....
        /*00c8*/ 	.word	0xffffffff


	//   ....[36]....
        /*00cc*/ 	.word	0xffffffff


	//   ....[37]....
        /*00d0*/ 	.word	0xffffffff


	//   ....[38]....
        /*00d4*/ 	.word	0xffffffff


	//   ....[39]....
        /*00d8*/ 	.word	0xffffffff


	//   ....[40]....
        /*00dc*/ 	.word	0xffffffff


	//   ....[41]....
        /*00e0*/ 	.word	0xffffffff


	//   ....[42]....
        /*00e4*/ 	.word	0xffffffff


	//   ....[43]....
        /*00e8*/ 	.word	0xffffffff


	//   ....[44]....
        /*00ec*/ 	.word	0xffffffff


	//   ....[45]....
        /*00f0*/ 	.word	0xffffffff


	//   ....[46]....
        /*00f4*/ 	.word	0xffffffff


	//   ....[47]....
        /*00f8*/ 	.word	0xffffffff


	//   ....[48]....
        /*00fc*/ 	.word	0xffffffff


	//   ....[49]....
        /*0100*/ 	.word	0xffffffff


	//   ....[50]....
        /*0104*/ 	.word	0xffffffff


	//   ....[51]....
        /*0108*/ 	.word	0xffffffff


	//   ....[52]....
        /*010c*/ 	.word	0xffffffff


	//   ....[53]....
        /*0110*/ 	.word	0xffffffff


	//   ....[54]....
        /*0114*/ 	.word	0xffffffff


	//   ....[55]....
        /*0118*/ 	.word	0xffffffff


	//   ....[56]....
        /*011c*/ 	.word	0xffffffff


	//   ....[57]....
        /*0120*/ 	.word	0xffffffff


	//   ....[58]....
        /*0124*/ 	.word	0xffffffff


	//   ....[59]....
        /*0128*/ 	.word	0xffffffff


	//   ....[60]....
        /*012c*/ 	.word	0xffffffff


	//   ....[61]....
        /*0130*/ 	.word	0xffffffff


	//   ....[62]....
        /*0134*/ 	.word	0xffffffff


	//   ....[63]....
        /*0138*/ 	.word	0xffffffff


	//   ....[64]....
        /*013c*/ 	.word	0xffffffff


	//   ....[65]....
        /*0140*/ 	.word	0xffffffff


	//   ....[66]....
        /*0144*/ 	.word	0xffffffff


	//   ....[67]....
        /*0148*/ 	.word	0xffffffff


	//   ....[68]....
        /*014c*/ 	.word	0xffffffff


	//   ....[69]....
        /*0150*/ 	.word	0xffffffff


	//   ....[70]....
        /*0154*/ 	.word	0xffffffff


	//   ....[71]....
        /*0158*/ 	.word	0xffffffff


	//   ....[72]....
        /*015c*/ 	.word	0xffffffff


	//   ....[73]....
        /*0160*/ 	.word	0xffffffff


	//   ....[74]....
        /*0164*/ 	.word	0xffffffff


	//   ....[75]....
        /*0168*/ 	.word	0xffffffff


	//   ....[76]....
        /*016c*/ 	.word	0xffffffff


	//   ....[77]....
        /*0170*/ 	.word	0xffffffff


	//   ....[78]....
        /*0174*/ 	.word	0xffffffff


	//   ....[79]....
        /*0178*/ 	.word	0xffffffff


	//   ....[80]....
        /*017c*/ 	.word	0xffffffff


	//   ....[81]....
        /*0180*/ 	.word	0xffffffff


	//   ....[82]....
        /*0184*/ 	.word	0xffffffff


	//   ....[83]....
        /*0188*/ 	.word	0xffffffff


	//   ....[84]....
        /*018c*/ 	.word	0xffffffff


	//   ....[85]....
        /*0190*/ 	.word	0xffffffff


	//   ....[86]....
        /*0194*/ 	.word	0xffffffff


	//   ....[87]....
        /*0198*/ 	.word	0xffffffff


	//   ....[88]....
        /*019c*/ 	.word	0xffffffff


	//   ....[89]....
        /*01a0*/ 	.word	0xffffffff


	//   ....[90]....
        /*01a4*/ 	.word	0xffffffff


	//   ....[91]....
        /*01a8*/ 	.word	0xffffffff


	//   ....[92]....
        /*01ac*/ 	.word	0xffffffff


	//----- nvinfo : EIATTR_COOP_GROUP_INSTR_OFFSETS
	.align		4
.L_3853:
        /*01b0*/ 	.byte	0x04, 0x28
        /*01b2*/ 	.short	(.L_3855 - .L_3854)


	//   ....[0]....
.L_3854:
        /*01b4*/ 	.word	0x000009f0


	//   ....[1]....
        /*01b8*/ 	.word	0x00000a50


	//   ....[2]....
        /*01bc*/ 	.word	0x00000b60


	//   ....[3]....
        /*01c0*/ 	.word	0x00001b20


	//   ....[4]....
        /*01c4*/ 	.word	0x00002030


	//   ....[5]....
        /*01c8*/ 	.word	0x00002070


	//   ....[6]....
        /*01cc*/ 	.word	0x000020b0


	//   ....[7]....
        /*01d0*/ 	.word	0x000020e0


	//   ....[8]....
        /*01d4*/ 	.word	0x00002100


	//   ....[9]....
        /*01d8*/ 	.word	0x00002110


	//   ....[10]....
        /*01dc*/ 	.word	0x000021d0


	//   ....[11]....
        /*01e0*/ 	.word	0x000021f0


	//   ....[12]....
        /*01e4*/ 	.word	0x00002200


	//   ....[13]....
        /*01e8*/ 	.word	0x00002210


	//   ....[14]....
        /*01ec*/ 	.word	0x000022d0


	//   ....[15]....
        /*01f0*/ 	.word	0x000022f0


	//   ....[16]....
        /*01f4*/ 	.word	0x00002300


	//   ....[17]....
        /*01f8*/ 	.word	0x00002310


	//   ....[18]....
        /*01fc*/ 	.word	0x000023d0


	//   ....[19]....
        /*0200*/ 	.word	0x000023f0


	//   ....[20]....
        /*0204*/ 	.word	0x00002400


	//   ....[21]....
        /*0208*/ 	.word	0x00002410


	//   ....[22]....
        /*020c*/ 	.word	0x00002500


	//   ....[23]....
        /*0210*/ 	.word	0x00002540


	//   ....[24]....
        /*0214*/ 	.word	0x00002580


	//   ....[25]....
        /*0218*/ 	.word	0x000025b0


	//   ....[26]....
        /*021c*/ 	.word	0x000027a0


	//   ....[27]....
        /*0220*/ 	.word	0x000027d0


	//   ....[28]....
        /*0224*/ 	.word	0x00002830


	//   ....[29]....
        /*0228*/ 	.word	0x000028a0


	//   ....[30]....
        /*022c*/ 	.word	0x00002a10


	//   ....[31]....
        /*0230*/ 	.word	0x00002a40


	//   ....[32]....
        /*0234*/ 	.word	0x00002b30


	//   ....[33]....
        /*0238*/ 	.word	0x00002b40


	//   ....[34]....
        /*023c*/ 	.word	0x00002c40


	//   ....[35]....
        /*0240*/ 	.word	0x00002c80


	//   ....[36]....
        /*0244*/ 	.word	0x00002ca0


	//   ....[37]....
        /*0248*/ 	.word	0x00002cb0


	//   ....[38]....
        /*024c*/ 	.word	0x00002dc0


	//   ....[39]....
        /*0250*/ 	.word	0x00002ee0


	//   ....[40]....
        /*0254*/ 	.word	0x00002f10


	//   ....[41]....
        /*0258*/ 	.word	0x00002f20


	//   ....[42]....
        /*025c*/ 	.word	0x00003030


	//   ....[43]....
        /*0260*/ 	.word	0x00003070


	//   ....[44]....
        /*0264*/ 	.word	0x000030b0


	//   ....[45]....
        /*0268*/ 	.word	0x00003160


	//   ....[46]....
        /*026c*/ 	.word	0x00003260


	//   ....[47]....
        /*0270*/ 	.word	0x00003290


	//   ....[48]....
        /*0274*/ 	.word	0x000032a0


	//   ....[49]....
        /*0278*/ 	.word	0x000032b0


	//   ....[50]....
        /*027c*/ 	.word	0x00003390


	//   ....[51]....
        /*0280*/ 	.word	0x000033d0


	//   ....[52]....
        /*0284*/ 	.word	0x00003410


	//   ....[53]....
        /*0288*/ 	.word	0x00003440


	//   ....[54]....
        /*028c*/ 	.word	0x00003470


	//   ....[55]....
        /*0290*/ 	.word	0x000034a0


	//   ....[56]....
        /*0294*/ 	.word	0x000034d0


	//   ....[57]....
        /*0298*/ 	.word	0x00003500


	//   ....[58]....
        /*029c*/ 	.word	0x00003530


	//   ....[59]....
        /*02a0*/ 	.word	0x00003560


	//   ....[60]....
        /*02a4*/ 	.word	0x00004050


	//   ....[61]....
        /*02a8*/ 	.word	0x00004090


	//   ....[62]....
        /*02ac*/ 	.word	0x000040d0


	//   ....[63]....
        /*02b0*/ 	.word	0x00004110


	//   ....[64]....
        /*02b4*/ 	.word	0x00004170


	//   ....[65]....
        /*02b8*/ 	.word	0x00004190


	//   ....[66]....
        /*02bc*/ 	.word	0x000041b0


	//   ....[67]....
        /*02c0*/ 	.word	0x000041d0


	//   ....[68]....
        /*02c4*/ 	.word	0x00004200


	//   ....[69]....
        /*02c8*/ 	.word	0x00004220


	//   ....[70]....
        /*02cc*/ 	.word	0x00004240


	//   ....[71]....
        /*02d0*/ 	.word	0x00004260


	//   ....[72]....
        /*02d4*/ 	.word	0x00004290


	//   ....[73]....
        /*02d8*/ 	.word	0x000042b0


	//   ....[74]....
        /*02dc*/ 	.word	0x000042d0


	//   ....[75]....
        /*02e0*/ 	.word	0x000042f0


	//   ....[76]....
        /*02e4*/ 	.word	0x00004330


	//   ....[77]....
        /*02e8*/ 	.word	0x00004360


	//   ....[78]....
        /*02ec*/ 	.word	0x00004390


	//   ....[79]....
        /*02f0*/ 	.word	0x000043d0


	//   ....[80]....
        /*02f4*/ 	.word	0x000047b0


	//   ....[81]....
        /*02f8*/ 	.word	0x000049e0


	//   ....[82]....
        /*02fc*/ 	.word	0x00004d30


	//   ....[83]....
        /*0300*/ 	.word	0x00004e20


	//   ....[84]....
        /*0304*/ 	.word	0x00004e70


	//   ....[85]....
        /*0308*/ 	.word	0x00004ea0


	//   ....[86]....
        /*030c*/ 	.word	0x00004ec0


	//   ....[87]....
        /*0310*/ 	.word	0x00004ee0


	//   ....[88]....
        /*0314*/ 	.word	0x00004f90


	//   ....[89]....
        /*0318*/ 	.word	0x00004fe0


	//   ....[90]....
        /*031c*/ 	.word	0x00005000


	//   ....[91]....
        /*0320*/ 	.word	0x00005020


	//   ....[92]....
        /*0324*/ 	.word	0x00005040


	//----- nvinfo : EIATTR_EXIT_INSTR_OFFSETS
	.align		4
.L_3855:
        /*0328*/ 	.byte	0x04, 0x1c
        /*032a*/ 	.short	(.L_3857 - .L_3856)


	//   ....[0]....
.L_3856:
        /*032c*/ 	.word	0x00005100


	//   ....[1]....
        /*0330*/ 	.word	0x00005340


	//----- nvinfo : EIATTR_MAX_THREADS
	.align		4
.L_3857:
        /*0334*/ 	.byte	0x04, 0x05
        /*0336*/ 	.short	(.L_3859 - .L_3858)
.L_3858:
        /*0338*/ 	.word	0x00000020
        /*033c*/ 	.word	0x00000001
        /*0340*/ 	.word	0x00000001


	//----- nvinfo : EIATTR_CRS_STACK_SIZE
	.align		4
.L_3859:
        /*0344*/ 	.byte	0x04, 0x1e
        /*0346*/ 	.short	(.L_3861 - .L_3860)
.L_3860:
        /*0348*/ 	.word	0x00000000
.L_3861:


//--------------------- .nv.info._Z25selective_scan_bwd_kernelI32Selective_Scan_bwd_kernel_traitsILi32ELi4ELb1ELb0ELb1ELb1ELb1EN3c108BFloat16ENS1_7complexIfEEEEv12SSMParamsBwd --------------------------
	.section	.nv.info._Z25selective_scan_bwd_kernelI32Selective_Scan_bwd_kernel_traitsILi32ELi4ELb1ELb0ELb1ELb1ELb1EN3c108BFloat16ENS1_7complexIfEEEEv12SSMParamsBwd,"",@"SHT_CUDA_INFO"
	.sectionflags	@""
	.align	4


	//----- nvinfo : EIATTR_CUDA_API_VERSION
	.align		4
        /*0000*/ 	.byte	0x04, 0x37
        /*0002*/ 	.short	(.L_3863 - .L_3862)
.L_3862:
        /*0004*/ 	.word	0x00000082


	//----- nvinfo : EIATTR_SW2861232_WAR
	.align		4
.L_3863:
        /*0008*/ 	.byte	0x01, 0x35
	.zero		2


	//----- nvinfo : EIATTR_PARAM_CBANK
	.align		4
        /*000c*/ 	.byte	0x04, 0x0a
        /*000e*/ 	.short	(.L_3865 - .L_3864)
	.align		4
.L_3864:
        /*0010*/ 	.word	index@(.nv.constant0._Z25selective_scan_bwd_kernelI32Selective_Scan_bwd_kernel_traitsILi32ELi4ELb1ELb0ELb1ELb1ELb1EN3c108BFloat16ENS1_7complexIfEEEEv12SSMParamsBwd)
        /*0014*/ 	.short	0x0160
        /*0016*/ 	.short	0x01f0


	//----- nvinfo : EIATTR_CBANK_PARAM_SIZE
	.align		4
.L_3865:
        /*0018*/ 	.byte	0x03, 0x19
        /*001a*/ 	.short	0x01f0


	//----- nvinfo : EIATTR_KPARAM_INFO
	.align		4
        /*001c*/ 	.byte	0x04, 0x17
        /*001e*/ 	.short	(.L_3867 - .L_3866)
.L_3866:
        /*0020*/ 	.word	0x00000000
        /*0024*/ 	.short	0x0000
        /*0026*/ 	.short	0x0000
        /*0028*/ 	.byte	0x00, 0xf0, 0xc1, 0x07


	//----- nvinfo : EIATTR_MAXREG_COUNT
	.align		4
.L_3867:
        /*002c*/ 	.byte	0x03, 0x1b
        /*002e*/ 	.short	0x00ff


	//----- nvinfo : EIATTR_NUM_BARRIERS
	.align		4
        /*0030*/ 	.byte	0x02, 0x4c
        /*0032*/ 	.byte	0x01
	.zero		1


	//----- nvinfo : EIATTR_MERCURY_ISA_VERSION
	.align		4
        /*0034*/ 	.byte	0x03, 0x5f
        /*0036*/ 	.short	0x0000


	//----- nvinfo : EIATTR_COOP_GROUP_MASK_REGIDS
	.align		4
        /*0038*/ 	.byte	0x04, 0x29
        /*003a*/ 	.short	(.L_3869 - .L_3868)


	//   ....[0]....
.L_3868:
        /*003c*/ 	.word	0xffffffff


	//   ....[1]....
        /*0040*/ 	.word	0xffffffff


	//   ....[2]....
        /*0044*/ 	.word	0xffffffff


	//   ....[3]....
        /*0048*/ 	.word	0xffffffff


	//   ....[4]....
        /*004c*/ 	.word	0xffffffff


	//   ....[5]....
        /*0050*/ 	.word	0xffffffff


	//   ....[6]....
        /*0054*/ 	.word	0xffffffff


	//   ....[7]....
        /*0058*/ 	.word	0xffffffff


	//   ....[8]....
        /*005c*/ 	.word	0xffffffff


	//   ....[9]....
        /*0060*/ 	.word	0xffffffff


	//   ....[10]....
        /*0064*/ 	.word	0xffffffff


	//   ....[11]....
        /*0068*/ 	.word	0xffffffff


	//   ....[12]....
        /*006c*/ 	.word	0xffffffff


	//   ....[13]....
        /*0070*/ 	.word	0xffffffff


	//   ....[14]....
        /*0074*/ 	.word	0xffffffff


	//   ....[15]....
        /*0078*/ 	.word	0xffffffff


	//   ....[16]....
        /*007c*/ 	.word	0xffffffff


	//   ....[17]....
        /*0080*/ 	.word	0xffffffff


	//   ....[18]....
        /*0084*/ 	.word	0xffffffff


	//   ....[19]....
        /*0088*/ 	.word	0xffffffff


	//   ....[20]....
        /*008c*/ 	.word	0xffffffff


	//   ....[21]....
        /*0090*/ 	.word	0xffffffff


	//   ....[22]....
        /*0094*/ 	.word	0xffffffff


	//   ....[23]....
        /*0098*/ 	.word	0xffffffff


	//   ....[24]....
        /*009c*/ 	.word	0xffffffff


	//   ....[25]....
        /*00a0*/ 	.word	0xffffffff


	//   ....[26]....
        /*00a4*/ 	.word	0xffffffff


	//   ....[27]....
        /*00a8*/ 	.word	0xffffffff


	//   ....[28]....
        /*00ac*/ 	.word	0xffffffff


	//   ....[29]....
        /*00b0*/ 	.word	0xffffffff


	//   ....[30]....
        /*00b4*/ 	.word	0xffffffff


	//   ....[31]....
        /*00b8*/ 	.word	0xffffffff


	//   ....[32]....
        /*00bc*/ 	.word	0xffffffff


	//   ....[33]....
        /*00c0*/ 	.word	0xffffffff


	//   ....[34]....
        /*00c4*/ 	.word	0xffffffff


	//   ....[35]....
        /*00c8*/ 	.word	0xffffffff


	//   ....[36]....
        /*00cc*/ 	.word	0xffffffff


	//   ....[37]....
        /*00d0*/ 	.word	0xffffffff


	//   ....[38]....
        /*00d4*/ 	.word	0xffffffff


	//   ....[39]....
        /*00d8*/ 	.word	0xffffffff


	//   ....[40]....
        /*00dc*/ 	.word	0xffffffff


	//   ....[41]....
        /*00e0*/ 	.word	0xffffffff


	//   ....[42]....
        /*00e4*/ 	.word	0xffffffff


	//   ....[43]....
        /*00e8*/ 	.word	0xffffffff


	//   ....[44]....
        /*00ec*/ 	.word	0xffffffff


	//   ....[45]....
        /*00f0*/ 	.word	0xffffffff


	//   ....[46]....
        /*00f4*/ 	.word	0xffffffff


	//   ....[47]....
        /*00f8*/ 	.word	0xffffffff


	//   ....[48]....
        /*00fc*/ 	.word	0xffffffff


	//   ....[49]....
        /*0100*/ 	.word	0xffffffff


	//   ....[50]....
        /*0104*/ 	.word	0xffffffff


	//   ....[51]....
        /*0108*/ 	.word	0xffffffff


	//   ....[52]....
        /*010c*/ 	.word	0xffffffff


	//   ....[53]....
        /*0110*/ 	.word	0xffffffff


	//   ....[54]....
        /*0114*/ 	.word	0xffffffff


	//   ....[55]....
        /*0118*/ 	.word	0xffffffff


	//   ....[56]....
        /*011c*/ 	.word	0xffffffff


	//   ....[57]....
        /*0120*/ 	.word	0xffffffff


	//   ....[58]....
        /*0124*/ 	.word	0xffffffff


	//   ....[59]....
        /*0128*/ 	.word	0xffffffff


	//   ....[60]....
        /*012c*/ 	.word	0xffffffff


	//   ....[61]....
        /*0130*/ 	.word	0xffffffff


	//   ....[62]....
        /*0134*/ 	.word	0xffffffff


	//   ....[63]....
        /*0138*/ 	.word	0xffffffff


	//   ....[64]....
        /*013c*/ 	.word	0xffffffff


	//   ....[65]....
        /*0140*/ 	.word	0xffffffff


	//   ....[66]....
        /*0144*/ 	.word	0xffffffff


	//   ....[67]....
        /*0148*/ 	.word	0xffffffff


	//   ....[68]....
        /*014c*/ 	.word	0xffffffff


	//   ....[69]....
        /*0150*/ 	.word	0xffffffff


	//   ....[70]....
        /*0154*/ 	.word	0xffffffff


	//   ....[71]....
        /*0158*/ 	.word	0xffffffff


	//   ....[72]....
        /*015c*/ 	.word	0xffffffff


	//   ....[73]....
        /*0160*/ 	.word	0xffffffff


	//   ....[74]....
        /*0164*/ 	.word	0xffffffff


	//   ....[75]....
        /*0168*/ 	.word	0xffffffff


	//   ....[76]....
        /*016c*/ 	.word	0xffffffff


	//   ....[77]....
        /*0170*/ 	.word	0xffffffff


	//   ....[78]....
        /*0174*/ 	.word	0xffffffff


	//   ....[79]....
        /*0178*/ 	.word	0xffffffff


	//   ....[80]....
        /*017c*/ 	.word	0xffffffff


	//   ....[81]....
        /*0180*/ 	.word	0xffffffff


	//   ....[82]....
        /*0184*/ 	.word	0xffffffff


	//   ....[83]....
        /*0188*/ 	.word	0xffffffff


	//   ....[84]....
        /*018c*/ 	.word	0xffffffff


	//   ....[85]....
        /*0190*/ 	.word	0xffffffff


	//   ....[86]....
        /*0194*/ 	.word	0xffffffff


	//   ....[87]....
        /*0198*/ 	.word	0xffffffff


	//   ....[88]....
        /*019c*/ 	.word	0xffffffff


	//   ....[89]....
        /*01a0*/ 	.word	0xffffffff


	//   ....[90]....
        /*01a4*/ 	.word	0xffffffff


	//   ....[91]....
        /*01a8*/ 	.word	0xffffffff


	//   ....[92]....
        /*01ac*/ 	.word	0xffffffff


	//   ....[93]....
        /*01b0*/ 	.word	0xffffffff


	//   ....[94]....
        /*01b4*/ 	.word	0xffffffff


	//   ....[95]....
        /*01b8*/ 	.word	0xffffffff


	//   ....[96]....
        /*01bc*/ 	.word	0xffffffff


	//----- nvinfo : EIATTR_COOP_GROUP_INSTR_OFFSETS
	.align		4
.L_3869:
        /*01c0*/ 	.byte	0x04, 0x28
        /*01c2*/ 	.short	(.L_3871 - .L_3870)


	//   ....[0]....
.L_3870:
        /*01c4*/ 	.word	0x00000a20


	//   ....[1]....
        /*01c8*/ 	.word	0x00000a80


	//   ....[2]....
        /*01cc*/ 	.word	0x00000c40


	//   ....[3]....
        /*01d0*/ 	.word	0x00001600


	//   ....[4]....
        /*01d4*/ 	.word	0x00001820


	//   ....[5]....
        /*01d8*/ 	.word	0x00001b70


	//   ....[6]....
        /*01dc*/ 	.word	0x00001d50


	//   ....[7]....
        /*01e0*/ 	.word	0x00002470


	//   ....[8]....
        /*01e4*/ 	.word	0x00002980


	//   ....[9]....
        /*01e8*/ 	.word	0x000029c0


	//   ....[10]....
        /*01ec*/ 	.word	0x000029f0


	//   ....[11]....
        /*01f0*/ 	.word	0x00002a20


	//   ....[12]....
        /*01f4*/ 	.word	0x00002a80


	//   ....[13]....
        /*01f8*/ 	.word	0x00002aa0


	//   ....[14]....
        /*01fc*/ 	.word	0x00002b50


	//   ....[15]....
        /*0200*/ 	.word	0x00002b70


	//   ....[16]....
        /*0204*/ 	.word	0x00002b90


	//   ....[17]....
        /*0208*/ 	.word	0x00002ba0


	//   ....[18]....
        /*020c*/ 	.word	0x00002c50


	//   ....[19]....
        /*0210*/ 	.word	0x00002c70


	//   ....[20]....
        /*0214*/ 	.word	0x00002c90


	//   ....[21]....
        /*0218*/ 	.word	0x00002ca0


	//   ....[22]....
        /*021c*/ 	.word	0x00002d60


	//   ....[23]....
        /*0220*/ 	.word	0x00002d80


	//   ....[24]....
        /*0224*/ 	.word	0x00002d90


	//   ....[25]....
        /*0228*/ 	.word	0x00002da0


	//   ....[26]....
        /*022c*/ 	.word	0x00002e70


	//   ....[27]....
        /*0230*/ 	.word	0x00002eb0


	//   ....[28]....
        /*0234*/ 	.word	0x00002ee0


	//   ....[29]....
        /*0238*/ 	.word	0x00002f10


	//   ....[30]....
        /*023c*/ 	.word	0x000030e0


	//   ....[31]....
        /*0240*/ 	.word	0x00003110


	//   ....[32]....
        /*0244*/ 	.word	0x00003160


	//   ....[33]....
        /*0248*/ 	.word	0x000031e0


	//   ....[34]....
        /*024c*/ 	.word	0x00003380


	//   ....[35]....
        /*0250*/ 	.word	0x00003460


	//   ....[36]....
        /*0254*/ 	.word	0x00003480


	//   ....[37]....
        /*0258*/ 	.word	0x00003490


	//   ....[38]....
        /*025c*/ 	.word	0x00003590


	//   ....[39]....
        /*0260*/ 	.word	0x000035d0


	//   ....[40]....
        /*0264*/ 	.word	0x000035f0


	//   ....[41]....
        /*0268*/ 	.word	0x00003600


	//   ....[42]....
        /*026c*/ 	.word	0x00003710


	//   ....[43]....
        /*0270*/ 	.word	0x00003750


	//   ....[44]....
        /*0274*/ 	.word	0x00003820


	//   ....[45]....
        /*0278*/ 	.word	0x00003850


	//   ....[46]....
        /*027c*/ 	.word	0x00003980


	//   ....[47]....
        /*0280*/ 	.word	0x000039c0


	//   ....[48]....
        /*0284*/ 	.word	0x00003a00


	//   ....[49]....
        /*0288*/ 	.word	0x00003a30


	//   ....[50]....
        /*028c*/ 	.word	0x00003bc0


	//   ....[51]....
        /*0290*/ 	.word	0x00003be0


	//   ....[52]....
        /*0294*/ 	.word	0x00003bf0


	//   ....[53]....
        /*0298*/ 	.word	0x00003c00


	//   ....[54]....
        /*029c*/ 	.word	0x00003ce0


	//   ....[55]....
        /*02a0*/ 	.word	0x00003d20


	//   ....[56]....
        /*02a4*/ 	.word	0x00003d60


	//   ....[57]....
        /*02a8*/ 	.word	0x00003d90


	//   ....[58]....
        /*02ac*/ 	.word	0x00003dc0


	//   ....[59]....
        /*02b0*/ 	.word	0x00003df0


	//   ....[60]....
        /*02b4*/ 	.word	0x00003e20


	//   ....[61]....
        /*02b8*/ 	.word	0x00003e50


	//   ....[62]....
        /*02bc*/ 	.word	0x00003e80


	//   ....[63]....
        /*02c0*/ 	.word	0x00003eb0


	//   ....[64]....
        /*02c4*/ 	.word	0x000049a0


	//   ....[65]....
        /*02c8*/ 	.word	0x000049e0


	//   ....[66]....
        /*02cc*/ 	.word	0x00004a20


	//   ....[67]....
        /*02d0*/ 	.word	0x00004a60


	//   ....[68]....
        /*02d4*/ 	.word	0x00004ac0


	//   ....[69]....
        /*02d8*/ 	.word	0x00004ae0


	//   ....[70]....
        /*02dc*/ 	.word	0x00004b00


	//   ....[71]....
        /*02e0*/ 	.word	0x00004b20


	//   ....[72]....
        /*02e4*/ 	.word	0x00004b50


	//   ....[73]....
        /*02e8*/ 	.word	0x00004b70


	//   ....[74]....
        /*02ec*/ 	.word	0x00004b90


	//   ....[75]....
        /*02f0*/ 	.word	0x00004bb0


	//   ....[76]....
        /*02f4*/ 	.word	0x00004be0


	//   ....[77]....
        /*02f8*/ 	.word	0x00004c00


	//   ....[78]....
        /*02fc*/ 	.word	0x00004c20


	//   ....[79]....
        /*0300*/ 	.word	0x00004c40


	//   ....[80]....
        /*0304*/ 	.word	0x00004c80


	//   ....[81]....
        /*0308*/ 	.word	0x00004cb0


	//   ....[82]....
        /*030c*/ 	.word	0x00004ce0


	//   ....[83]....
        /*0310*/ 	.word	0x00004d20


	//   ....[84]....
        /*0314*/ 	.word	0x00005110


	//   ....[85]....
        /*0318*/ 	.word	0x00005310


	//   ....[86]....
        /*031c*/ 	.word	0x00005670


	//   ....[87]....
        /*0320*/ 	.word	0x00005770


	//   ....[88]....
        /*0324*/ 	.word	0x000057c0


	//   ....[89]....
        /*0328*/ 	.word	0x000057f0


	//   ....[90]....
        /*032c*/ 	.word	0x00005810


	//   ....[91]....
        /*0330*/ 	.word	0x00005830


	//   ....[92]....
        /*0334*/ 	.word	0x000058e0


	//   ....[93]....
        /*0338*/ 	.word	0x00005930


	//   ....[94]....
        /*033c*/ 	.word	0x00005950


	//   ....[95]....
        /*0340*/ 	.word	0x00005970


	//   ....[96]....
        /*0344*/ 	.word	0x00005990


	//----- nvinfo : EIATTR_EXIT_INSTR_OFFSETS
	.align		4
.L_3871:
        /*0348*/ 	.byte	0x04, 0x1c
        /*034a*/ 	.short	(.L_3873 - .L_3872)


	//   ....[0]....
.L_3872:
        /*034c*/ 	.word	0x00005a50


	//   ....[1]....
        /*0350*/ 	.word	0x00005c90


	//----- nvinfo : EIATTR_MAX_THREADS
	.align		4
.L_3873:
        /*0354*/ 	.byte	0x04, 0x05
        /*0356*/ 	.short	(.L_3875 - .L_3874)
.L_3874:
        /*0358*/ 	.word	0x00000020
        /*035c*/ 	.word	0x00000001
        /*0360*/ 	.word	0x00000001


	//----- nvinfo : EIATTR_CRS_STACK_SIZE
	.align		4
.L_3875:
        /*0364*/ 	.byte	0x04, 0x1e
        /*0366*/ 	.short	(.L_3877 - .L_3876)
.L_3876:
        /*0368*/ 	.word	0x00000000
.L_3877:


//--------------------- .nv.info._Z25selective_scan_bwd_kernelI32Selective_Scan_bwd_kernel_traitsILi32ELi4ELb1ELb1ELb0ELb0ELb0EN3c108BFloat16ENS1_7complexIfEEEEv12SSMParamsBwd --------------------------
	.section	.nv.info._Z25selective_scan_bwd_kernelI32Selective_Scan_bwd_kernel_traitsILi32ELi4ELb1ELb1ELb0ELb0ELb0EN3c108BFloat16ENS1_7complexIfEEEEv12SSMParamsBwd,"",@"SHT_CUDA_INFO"
	.sectionflags	@""
	.align	4


	//----- nvinfo : EIATTR_CUDA_API_VERSION
	.align		4
        /*0000*/ 	.byte	0x04, 0x37
        /*0002*/ 	.short	(.L_3879 - .L_3878)
.L_3878:
        /*0004*/ 	.word	0x00000082


	//----- nvinfo : EIATTR_SW2861232_WAR
	.align		4
.L_3879:
        /*0008*/ 	.byte	0x01, 0x35
	.zero		2


	//----- nvinfo : EIATTR_PARAM_CBANK
	.align		4
        /*000c*/ 	.byte	0x04, 0x0a
        /*000e*/ 	.short	(.L_3881 - .L_3880)
	.align		4
.L_3880:
        /*0010*/ 	.word	index@(.nv.constant0._Z25selective_scan_bwd_kernelI32Selective_Scan_bwd_kernel_traitsILi32ELi4ELb1ELb1ELb0ELb0ELb0EN3c108BFloat16ENS1_7complexIfEEEEv12SSMParamsBwd)
        /*0014*/ 	.short	0x0160
        /*0016*/ 	.short	0x01f0


	//----- nvinfo : EIATTR_CBANK_PARAM_SIZE
	.align		4
.L_3881:
        /*0018*/ 	.byte	0x03, 0x19
        /*001a*/ 	.short	0x01f0


	//----- nvinfo : EIATTR_KPARAM_INFO
	.align		4
        /*001c*/ 	.byte	0x04, 0x17
        /*001e*/ 	.short	(.L_3883 - .L_3882)
.L_3882:
        /*0020*/ 	.word	0x00000000
        /*0024*/ 	.short	0x0000
        /*0026*/ 	.short	0x0000
        /*0028*/ 	.byte	0x00, 0xf0, 0xc1, 0x07


	//----- nvinfo : EIATTR_MAXREG_COUNT
	.align		4
.L_3883:
        /*002c*/ 	.byte	0x03, 0x1b
        /*002e*/ 	.short	0x00ff


	//----- nvinfo : EIATTR_NUM_BARRIERS
	.align		4
        /*0030*/ 	.byte	0x02, 0x4c
        /*0032*/ 	.byte	0x01
	.zero		1


	//----- nvinfo : EIATTR_MERCURY_ISA_VERSION
	.align		4
        /*0034*/ 	.byte	0x03, 0x5f
        /*0036*/ 	.short	0x0000


	//----- nvinfo : EIATTR_COOP_GROUP_MASK_REGIDS
	.align		4
        /*0038*/ 	.byte	0x04, 0x29
        /*003a*/ 	.short	(.L_3885 - .L_3884)


	//   ....[0]....
.L_3884:
        /*003c*/ 	.word	0xffffffff


	//   ....[1]....
        /*0040*/ 	.word	0xffffffff


	//   ....[2]....
        /*0044*/ 	.word	0xffffffff


	//   ....[3]....
        /*0048*/ 	.word	0xffffffff


	//   ....[4]....
        /*004c*/ 	.word	0xffffffff


	//   ....[5]....
        /*0050*/ 	.word	0xffffffff


	//   ....[6]....
        /*0054*/ 	.word	0xffffffff


	//   ....[7]....
        /*0058*/ 	.word	0xffffffff


	//   ....[8]....
        /*005c*/ 	.word	0xffffffff


	//   ....[9]....
        /*0060*/ 	.word	0xffffffff


	//   ....[10]....
        /*0064*/ 	.word	0xffffffff


	//   ....[11]....
        /*0068*/ 	.word	0xffffffff


	//   ....[12]....
        /*006c*/ 	.word	0xffffffff


	//   ....[13]....
        /*0070*/ 	.word	0xffffffff


	//   ....[14]....
        /*0074*/ 	.word	0xffffffff


	//   ....[15]....
        /*0078*/ 	.word	0xffffffff


	//   ....[16]....
        /*007c*/ 	.word	0xffffffff


	//   ....[17]....
        /*0080*/ 	.word	0xffffffff


	//   ....[18]....
        /*0084*/ 	.word	0xffffffff


	//   ....[19]....
        /*0088*/ 	.word	0xffffffff


	//   ....[20]....
        /*008c*/ 	.word	0xffffffff


	//   ....[21]....
        /*0090*/ 	.word	0xffffffff


	//   ....[22]....
        /*0094*/ 	.word	0xffffffff


	//   ....[23]....
        /*0098*/ 	.word	0xffffffff


	//   ....[24]....
        /*009c*/ 	.word	0xffffffff


	//   ....[25]....
        /*00a0*/ 	.word	0xffffffff


	//   ....[26]....
        /*00a4*/ 	.word	0xffffffff


	//   ....[27]....
        /*00a8*/ 	.word	0xffffffff


	//   ....[28]....
        /*00ac*/ 	.word	0xffffffff


	//   ....[29]....
        /*00b0*/ 	.word	0xffffffff


	//   ....[30]....
        /*00b4*/ 	.word	0xffffffff


	//   ....[31]....
        /*00b8*/ 	.word	0xffffffff


	//   ....[32]....
        /*00bc*/ 	.word	0xffffffff


	//   ....[33]....
        /*00c0*/ 	.word	0xffffffff


	//   ....[34]....
        /*00c4*/ 	.word	0xffffffff


	//   ....[35]....
        /*00c8*/ 	.word	0xffffffff


	//   ....[36]....
        /*00cc*/ 	.word	0xffffffff


	//   ....[37]....
        /*00d0*/ 	.word	0xffffffff


	//   ....[38]....
        /*00d4*/ 	.word	0xffffffff


	//   ....[39]....
        /*00d8*/ 	.word	0xffffffff


	//   ....[40]....
        /*00dc*/ 	.word	0xffffffff


	//   ....[41]....
        /*00e0*/ 	.word	0xffffffff


	//   ....[42]....
        /*00e4*/ 	.word	0xffffffff


	//   ....[43]....
        /*00e8*/ 	.word	0xffffffff


	//   ....[44]....
        /*00ec*/ 	.word	0xffffffff


	//   ....[45]....
        /*00f0*/ 	.word	0xffffffff


	//   ....[46]....
        /*00f4*/ 	.word	0xffffffff


	//   ....[47]....
        /*00f8*/ 	.word	0xffffffff


	//   ....[48]....
        /*00fc*/ 	.word	0xffffffff


	//   ....[49]....
        /*0100*/ 	.word	0xffffffff


	//   ....[50]....
        /*0104*/ 	.word	0xffffffff


	//   ....[51]....
        /*0108*/ 	.word	0xffffffff


	//   ....[52]....
        /*010c*/ 	.word	0xffffffff


	//   ....[53]....
        /*0110*/ 	.word	0xffffffff


	//   ....[54]....
        /*0114*/ 	.word	0xffffffff


	//   ....[55]....
        /*0118*/ 	.word	0xffffffff


	//   ....[56]....
        /*011c*/ 	.word	0xffffffff


	//   ....[57]....
        /*0120*/ 	.word	0xffffffff


	//   ....[58]....
        /*0124*/ 	.word	0xffffffff


	//   ....[59]....
        /*0128*/ 	.word	0xffffffff


	//   ....[60]....
        /*012c*/ 	.word	0xffffffff


	//   ....[61]....
        /*0130*/ 	.word	0xffffffff


	//   ....[62]....
        /*0134*/ 	.word	0xffffffff


	//   ....[63]....
        /*0138*/ 	.word	0xffffffff


	//   ....[64]....
        /*013c*/ 	.word	0xffffffff


	//   ....[65]....
        /*0140*/ 	.word	0xffffffff


	//   ....[66]....
        /*0144*/ 	.word	0xffffffff


	//   ....[67]....
        /*0148*/ 	.word	0xffffffff


	//   ....[68]....
        /*014c*/ 	.word	0xffffffff


	//   ....[69]....
        /*0150*/ 	.word	0xffffffff


	//   ....[70]....
        /*0154*/ 	.word	0xffffffff


	//   ....[71]....
        /*0158*/ 	.word	0xffffffff


	//   ....[72]....
        /*015c*/ 	.word	0xffffffff


	//   ....[73]....
        /*0160*/ 	.word	0xffffffff


	//   ....[74]....
        /*0164*/ 	.word	0xffffffff


	//   ....[75]....
        /*0168*/ 	.word	0xffffffff


	//   ....[76]....
        /*016c*/ 	.word	0xffffffff


	//   ....[77]....
        /*0170*/ 	.word	0xffffffff


	//   ....[78]....
        /*0174*/ 	.word	0xffffffff


	//   ....[79]....
        /*0178*/ 	.word	0xffffffff


	//   ....[80]....
        /*017c*/ 	.word	0xffffffff


	//   ....[81]....
        /*0180*/ 	.word	0xffffffff


	//   ....[82]....
        /*0184*/ 	.word	0xffffffff


	//   ....[83]....
        /*0188*/ 	.word	0xffffffff


	//   ....[84]....
        /*018c*/ 	.word	0xffffffff


	//   ....[85]....
        /*0190*/ 	.word	0xffffffff


	//   ....[86]....
        /*0194*/ 	.word	0xffffffff


	//   ....[87]....
        /*0198*/ 	.word	0xffffffff


	//   ....[88]....
        /*019c*/ 	.word	0xffffffff


	//   ....[89]....
        /*01a0*/ 	.word	0xffffffff


	//   ....[90]....
        /*01a4*/ 	.word	0xffffffff


	//   ....[91]....
        /*01a8*/ 	.word	0xffffffff


	//----- nvinfo : EIATTR_COOP_GROUP_INSTR_OFFSETS
	.align		4
.L_3885:
        /*01ac*/ 	.byte	0x04, 0x28
        /*01ae*/ 	.short	(.L_3887 - .L_3886)


	//   ....[0]....
.L_3886:
        /*01b0*/ 	.word	0x00000ad0


	//   ....[1]....
        /*01b4*/ 	.word	0x00000b50


	//   ....[2]....
        /*01b8*/ 	.word	0x00000c60


	//   ....[3]....
        /*01bc*/ 	.word	0x000013a0


	//   ....[4]....
        /*01c0*/ 	.word	0x00001990


	//   ....[5]....
        /*01c4*/ 	.word	0x000019d0


	//   ....[6]....
        /*01c8*/ 	.word	0x00001a10


	//   ....[7]....
        /*01cc*/ 	.word	0x00001a20


	//   ....[8]....
        /*01d0*/ 	.word	0x00001a30


	//   ....[9]....
        /*01d4*/ 	.word	0x00001ab0


	//   ....[10]....
        /*01d8*/ 	.word	0x00001ae0


	//   ....[11]....
        /*01dc*/ 	.word	0x00001b10


	//   ....[12]....
        /*01e0*/ 	.word	0x00001b30


	//   ....[13]....
        /*01e4*/ 	.word	0x00001bc0


	//   ....[14]....
        /*01e8*/ 	.word	0x00001bf0


	//   ....[15]....
        /*01ec*/ 	.word	0x00001c10


	//   ....[16]....
        /*01f0*/ 	.word	0x00001c30


	//   ....[17]....
        /*01f4*/ 	.word	0x00001cd0


	//   ....[18]....
        /*01f8*/ 	.word	0x00001d00


	//   ....[19]....
        /*01fc*/ 	.word	0x00001d20


	//   ....[20]....
        /*0200*/ 	.word	0x00001d30


	//   ....[21]....
        /*0204*/ 	.word	0x00001dc0


	//   ....[22]....
        /*0208*/ 	.word	0x00001e20


	//   ....[23]....
        /*020c*/ 	.word	0x00001e50


	//   ....[24]....
        /*0210*/ 	.word	0x00001e80


	//   ....[25]....
        /*0214*/ 	.word	0x00001fc0


	//   ....[26]....
        /*0218*/ 	.word	0x00002000


	//   ....[27]....
        /*021c*/ 	.word	0x00002040


	//   ....[28]....
        /*0220*/ 	.word	0x00002080


	//   ....[29]....
        /*0224*/ 	.word	0x000020c0


	//   ....[30]....
        /*0228*/ 	.word	0x00002270


	//   ....[31]....
        /*022c*/ 	.word	0x000022a0


	//   ....[32]....
        /*0230*/ 	.word	0x000022d0


	//   ....[33]....
        /*0234*/ 	.word	0x000022f0


	//   ....[34]....
        /*0238*/ 	.word	0x000023f0


	//   ....[35]....
        /*023c*/ 	.word	0x00002430


	//   ....[36]....
        /*0240*/ 	.word	0x00002460


	//   ....[37]....
        /*0244*/ 	.word	0x00002480


	//   ....[38]....
        /*0248*/ 	.word	0x00002580


	//   ....[39]....
        /*024c*/ 	.word	0x000025c0


	//   ....[40]....
        /*0250*/ 	.word	0x00002600


	//   ....[41]....
        /*0254*/ 	.word	0x00002630


	//   ....[42]....
        /*0258*/ 	.word	0x00002710


	//   ....[43]....
        /*025c*/ 	.word	0x00002740


	//   ....[44]....
        /*0260*/ 	.word	0x00002760


	//   ....[45]....
        /*0264*/ 	.word	0x00002770


	//   ....[46]....
        /*0268*/ 	.word	0x00002850


	//   ....[47]....
        /*026c*/ 	.word	0x00002880


	//   ....[48]....
        /*0270*/ 	.word	0x00002890


	//   ....[49]....
        /*0274*/ 	.word	0x000028a0


	//   ....[50]....
        /*0278*/ 	.word	0x00002980


	//   ....[51]....
        /*027c*/ 	.word	0x000029c0


	//   ....[52]....
        /*0280*/ 	.word	0x00002a00


	//   ....[53]....
        /*0284*/ 	.word	0x00002a30


	//   ....[54]....
        /*0288*/ 	.word	0x00002a60


	//   ....[55]....
        /*028c*/ 	.word	0x00002a90


	//   ....[56]....
        /*0290*/ 	.word	0x00002ac0


	//   ....[57]....
        /*0294*/ 	.word	0x00002af0


	//   ....[58]....
        /*0298*/ 	.word	0x00002b20


	//   ....[59]....
        /*029c*/ 	.word	0x00002b50


	//   ....[60]....
        /*02a0*/ 	.word	0x00003670


	//   ....[61]....
        /*02a4*/ 	.word	0x000036b0


	//   ....[62]....
        /*02a8*/ 	.word	0x000036f0


	//   ....[63]....
        /*02ac*/ 	.word	0x00003730


	//   ....[64]....
        /*02b0*/ 	.word	0x00003780


	//   ....[65]....
        /*02b4*/ 	.word	0x000037a0


	//   ....[66]....
        /*02b8*/ 	.word	0x000037c0


	//   ....[67]....
        /*02bc*/ 	.word	0x000037e0


	//   ....[68]....
        /*02c0*/ 	.word	0x00003810


	//   ....[69]....
        /*02c4*/ 	.word	0x00003830


	//   ....[70]....
        /*02c8*/ 	.word	0x00003850


	//   ....[71]....
        /*02cc*/ 	.word	0x00003870


	//   ....[72]....
        /*02d0*/ 	.word	0x000038a0


	//   ....[73]....
        /*02d4*/ 	.word	0x000038c0


	//   ....[74]....
        /*02d8*/ 	.word	0x000038e0


	//   ....[75]....
        /*02dc*/ 	.word	0x00003910


	//   ....[76]....
        /*02e0*/ 	.word	0x00003990


	//   ....[77]....
        /*02e4*/ 	.word	0x000039e0


	//   ....[78]....
        /*02e8*/ 	.word	0x00003a20


	//   ....[79]....
        /*02ec*/ 	.word	0x00003a50


	//   ....[80]....
        /*02f0*/ 	.word	0x00003f70


	//   ....[81]....
        /*02f4*/ 	.word	0x00004180


	//   ....[82]....
        /*02f8*/ 	.word	0x00004240


	//   ....[83]....
        /*02fc*/ 	.word	0x00004290


	//   ....[84]....
        /*0300*/ 	.word	0x000042c0


	//   ....[85]....
        /*0304*/ 	.word	0x000042e0


	//   ....[86]....
        /*0308*/ 	.word	0x00004300


	//   ....[87]....
        /*030c*/ 	.word	0x000043b0


	//   ....[88]....
        /*0310*/ 	.word	0x00004400


	//   ....[89]....
        /*0314*/ 	.word	0x00004420


	//   ....[90]....
        /*0318*/ 	.word	0x00004440


	//   ....[91]....
        /*031c*/ 	.word	0x00004460


	//----- nvinfo : EIATTR_EXIT_INSTR_OFFSETS
	.align		4
.L_3887:
        /*0320*/ 	.byte	0x04, 0x1c
        /*0322*/ 	.short	(.L_3889 - .L_3888)


	//   ....[0]....
.L_3888:
        /*0324*/ 	.word	0x00004520


	//   ....[1]....
        /*0328*/ 	.word	0x00004760


	//----- nvinfo : EIATTR_MAX_THREADS
	.align		4
.L_3889:
        /*032c*/ 	.byte	0x04, 0x05
        /*032e*/ 	.short	(.L_3891 - .L_3890)
.L_3890:
        /*0330*/ 	.word	0x00000020
        /*0334*/ 	.word	0x00000001
        /*0338*/ 	.word	0x00000001


	//----- nvinfo : EIATTR_CRS_STACK_SIZE
	.align		4
.L_3891:
        /*033c*/ 	.byte	0x04, 0x1e
        /*033e*/ 	.short	(.L_3893 - .L_3892)
.L_3892:
        /*0340*/ 	.word	0x00000000
.L_3893:


//--------------------- .nv.info._Z25selective_scan_bwd_kernelI32Selective_Scan_bwd_kernel_traitsILi32ELi4ELb1ELb1ELb0ELb0ELb1EN3c108BFloat16ENS1_7complexIfEEEEv12SSMParamsBwd --------------------------
	.section	.nv.info._Z25selective_scan_bwd_kernelI32Selective_Scan_bwd_kernel_traitsILi32ELi4ELb1ELb1ELb0ELb0ELb1EN3c108BFloat16ENS1_7complexIfEEEEv12SSMParamsBwd,"",@"SHT_CUDA_INFO"
	.sectionflags	@""
	.align	4


	//----- nvinfo : EIATTR_CUDA_API_VERSION
	.align		4
        /*0000*/ 	.byte	0x04, 0x37
        /*0002*/ 	.short	(.L_3895 - .L_3894)
.L_3894:
        /*0004*/ 	.word	0x00000082


	//----- nvinfo : EIATTR_SW2861232_WAR
	.align		4
.L_3895:
        /*0008*/ 	.byte	0x01, 0x35
	.zero		2


	//----- nvinfo : EIATTR_PARAM_CBANK
	.align		4
        /*000c*/ 	.byte	0x04, 0x0a
        /*000e*/ 	.short	(.L_3897 - .L_3896)
	.align		4
.L_3896:
        /*0010*/ 	.word	index@(.nv.constant0._Z25selective_scan_bwd_kernelI32Selective_Scan_bwd_kernel_traitsILi32ELi4ELb1ELb1ELb0ELb0ELb1EN3c108BFloat16ENS1_7complexIfEEEEv12SSMParamsBwd)
        /*0014*/ 	.short	0x0160
        /*0016*/ 	.short	0x01f0


	//----- nvinfo : EIATTR_CBANK_PARAM_SIZE
	.align		4
.L_3897:
        /*0018*/ 	.byte	0x03, 0x19
        /*001a*/ 	.short	0x01f0


	//----- nvinfo : EIATTR_KPARAM_INFO
	.align		4
        /*001c*/ 	.byte	0x04, 0x17
        /*001e*/ 	.short	(.L_3899 - .L_3898)
.L_3898:
        /*0020*/ 	.word	0x00000000
        /*0024*/ 	.short	0x0000
        /*0026*/ 	.short	0x0000
        /*0028*/ 	.byte	0x00, 0xf0, 0xc1, 0x07


	//----- nvinfo : EIATTR_MAXREG_COUNT
	.align		4
.L_3899:
        /*002c*/ 	.byte	0x03, 0x1b
        /*002e*/ 	.short	0x00ff


	//----- nvinfo : EIATTR_NUM_BARRIERS
	.align		4
        /*0030*/ 	.byte	0x02, 0x4c
        /*0032*/ 	.byte	0x01
	.zero		1


	//----- nvinfo : EIATTR_MERCURY_ISA_VERSION
	.align		4
        /*0034*/ 	.byte	0x03, 0x5f
        /*0036*/ 	.short	0x0000


	//----- nvinfo : EIATTR_COOP_GROUP_MASK_REGIDS
	.align		4
        /*0038*/ 	.byte	0x04, 0x29
        /*003a*/ 	.short	(.L_3901 - .L_3900)


	//   ....[0]....
.L_3900:
        /*003c*/ 	.word	0xffffffff


	//   ....[1]....
        /*0040*/ 	.word	0xffffffff


	//   ....[2]....
        /*0044*/ 	.word	0xffffffff


	//   ....[3]....
        /*0048*/ 	.word	0xffffffff


	//   ....[4]....
        /*004c*/ 	.word	0xffffffff


	//   ....[5]....
        /*0050*/ 	.word	0xffffffff


	//   ....[6]....
        /*0054*/ 	.word	0xffffffff


	//   ....[7]....
        /*0058*/ 	.word	0xffffffff


	//   ....[8]....
        /*005c*/ 	.word	0xffffffff


	//   ....[9]....
        /*0060*/ 	.word	0xffffffff


	//   ....[10]....
        /*0064*/ 	.word	0xffffffff


	//   ....[11]....
        /*0068*/ 	.word	0xffffffff


	//   ....[12]....
        /*006c*/ 	.word	0xffffffff


	//   ....[13]....
        /*0070*/ 	.word	0xffffffff


	//   ....[14]....
        /*0074*/ 	.word	0xffffffff


	//   ....[15]....
        /*0078*/ 	.word	0xffffffff


	//   ....[16]....
        /*007c*/ 	.word	0xffffffff


	//   ....[17]....
        /*0080*/ 	.word	0xffffffff


	//   ....[18]....
        /*0084*/ 	.word	0xffffffff


	//   ....[19]....
        /*0088*/ 	.word	0xffffffff


	//   ....[20]....
        /*008c*/ 	.word	0xffffffff


	//   ....[21]....
        /*0090*/ 	.word	0xffffffff


	//   ....[22]....
        /*0094*/ 	.word	0xffffffff


	//   ....[23]....
        /*0098*/ 	.word	0xffffffff


	//   ....[24]....
        /*009c*/ 	.word	0xffffffff


	//   ....[25]....
        /*00a0*/ 	.word	0xffffffff


	//   ....[26]....
        /*00a4*/ 	.word	0xffffffff


	//   ....[27]....
        /*00a8*/ 	.word	0xffffffff


	//   ....[28]....
        /*00ac*/ 	.word	0xffffffff


	//   ....[29]....
        /*00b0*/ 	.word	0xffffffff


	//   ....[30]....
        /*00b4*/ 	.word	0xffffffff


	//   ....[31]....
        /*00b8*/ 	.word	0xffffffff


	//   ....[32]....
        /*00bc*/ 	.word	0xffffffff


	//   ....[33]....
        /*00c0*/ 	.word	0xffffffff


	//   ....[34]....
        /*00c4*/ 	.word	0xffffffff


	//   ....[35]....
        /*00c8*/ 	.word	0xffffffff


	//   ....[36]....
        /*00cc*/ 	.word	0xffffffff


	//   ....[37]....
        /*00d0*/ 	.word	0xffffffff


	//   ....[38]....
        /*00d4*/ 	.word	0xffffffff


	//   ....[39]....
        /*00d8*/ 	.word	0xffffffff


	//   ....[40]....
        /*00dc*/ 	.word	0xffffffff


	//   ....[41]....
        /*00e0*/ 	.word	0xffffffff


	//   ....[42]....
        /*00e4*/ 	.word	0xffffffff


	//   ....[43]....
        /*00e8*/ 	.word	0xffffffff


	//   ....[44]....
        /*00ec*/ 	.word	0xffffffff


	//   ....[45]....
        /*00f0*/ 	.word	0xffffffff


	//   ....[46]....
        /*00f4*/ 	.word	0xffffffff


	//   ....[47]....
        /*00f8*/ 	.word	0xffffffff


	//   ....[48]....
        /*00fc*/ 	.word	0xffffffff


	//   ....[49]....
        /*0100*/ 	.word	0xffffffff


	//   ....[50]....
        /*0104*/ 	.word	0xffffffff


	//   ....[51]....
        /*0108*/ 	.word	0xffffffff


	//   ....[52]....
        /*010c*/ 	.word	0xffffffff


	//   ....[53]....
        /*0110*/ 	.word	0xffffffff


	//   ....[54]....
        /*0114*/ 	.word	0xffffffff


	//   ....[55]....
        /*0118*/ 	.word	0xffffffff


	//   ....[56]....
        /*011c*/ 	.word	0xffffffff


	//   ....[57]....
        /*0120*/ 	.word	0xffffffff


	//   ....[58]....
        /*0124*/ 	.word	0xffffffff


	//   ....[59]....
        /*0128*/ 	.word	0xffffffff


	//   ....[60]....
        /*012c*/ 	.word	0xffffffff


	//   ....[61]....
        /*0130*/ 	.word	0xffffffff


	//   ....[62]....
        /*0134*/ 	.word	0xffffffff


	//   ....[63]....
        /*0138*/ 	.word	0xffffffff


	//   ....[64]....
        /*013c*/ 	.word	0xffffffff


	//   ....[65]....
        /*0140*/ 	.word	0xffffffff


	//   ....[66]....
        /*0144*/ 	.word	0xffffffff


	//   ....[67]....
        /*0148*/ 	.word	0xffffffff


	//   ....[68]....
        /*014c*/ 	.word	0xffffffff


	//   ....[69]....
        /*0150*/ 	.word	0xffffffff


	//   ....[70]....
        /*0154*/ 	.word	0xffffffff


	//   ....[71]....
        /*0158*/ 	.word	0xffffffff


	//   ....[72]....
        /*015c*/ 	.word	0xffffffff


	//   ....[73]....
        /*0160*/ 	.word	0xffffffff


	//   ....[74]....
        /*0164*/ 	.word	0xffffffff


	//   ....[75]....
        /*0168*/ 	.word	0xffffffff


	//   ....[76]....
        /*016c*/ 	.word	0xffffffff


	//   ....[77]....
        /*0170*/ 	.word	0xffffffff


	//   ....[78]....
        /*0174*/ 	.word	0xffffffff


	//   ....[79]....
        /*0178*/ 	.word	0xffffffff


	//   ....[80]....
        /*017c*/ 	.word	0xffffffff


	//   ....[81]....
        /*0180*/ 	.word	0xffffffff


	//   ....[82]....
        /*0184*/ 	.word	0xffffffff


	//   ....[83]....
        /*0188*/ 	.word	0xffffffff


	//   ....[84]....
        /*018c*/ 	.word	0xffffffff


	//   ....[85]....
        /*0190*/ 	.word	0xffffffff


	//   ....[86]....
        /*0194*/ 	.word	0xffffffff


	//   ....[87]....
        /*0198*/ 	.word	0xffffffff


	//   ....[88]....
        /*019c*/ 	.word	0xffffffff


	//   ....[89]....
        /*01a0*/ 	.word	0xffffffff


	//   ....[90]....
        /*01a4*/ 	.word	0xffffffff


	//   ....[91]....
        /*01a8*/ 	.word	0xffffffff


	//   ....[92]....
        /*01ac*/ 	.word	0xffffffff


	//   ....[93]....
        /*01b0*/ 	.word	0xffffffff


	//   ....[94]....
        /*01b4*/ 	.word	0xffffffff


	//   ....[95]....
        /*01b8*/ 	.word	0xffffffff


	//----- nvinfo : EIATTR_COOP_GROUP_INSTR_OFFSETS
	.align		4
.L_3901:
        /*01bc*/ 	.byte	0x04, 0x28
        /*01be*/ 	.short	(.L_3903 - .L_3902)


	//   ....[0]....
.L_3902:
        /*01c0*/ 	.word	0x00000ad0


	//   ....[1]....
        /*01c4*/ 	.word	0x00000b50


	//   ....[2]....
        /*01c8*/ 	.word	0x00000c70


	//   ....[3]....
        /*01cc*/ 	.word	0x00000d70


	//   ....[4]....
        /*01d0*/ 	.word	0x00000f50


	//   ....[5]....
        /*01d4*/ 	.word	0x00001320


	//   ....[6]....
        /*01d8*/ 	.word	0x00001590


	//   ....[7]....
        /*01dc*/ 	.word	0x00001c80


	//   ....[8]....
        /*01e0*/ 	.word	0x00002290


	//   ....[9]....
        /*01e4*/ 	.word	0x000022d0


	//   ....[10]....
        /*01e8*/ 	.word	0x00002310


	//   ....[11]....
        /*01ec*/ 	.word	0x00002320


	//   ....[12]....
        /*01f0*/ 	.word	0x00002330


	//   ....[13]....
        /*01f4*/ 	.word	0x00002340


	//   ....[14]....
        /*01f8*/ 	.word	0x000023c0


	//   ....[15]....
        /*01fc*/ 	.word	0x000023f0


	//   ....[16]....
        /*0200*/ 	.word	0x00002420


	//   ....[17]....
        /*0204*/ 	.word	0x00002440


	//   ....[18]....
        /*0208*/ 	.word	0x000024c0


	//   ....[19]....
        /*020c*/ 	.word	0x000024f0


	//   ....[20]....
        /*0210*/ 	.word	0x00002540


	//   ....[21]....
        /*0214*/ 	.word	0x00002550


	//   ....[22]....
        /*0218*/ 	.word	0x000025f0


	//   ....[23]....
        /*021c*/ 	.word	0x00002620


	//   ....[24]....
        /*0220*/ 	.word	0x00002640


	//   ....[25]....
        /*0224*/ 	.word	0x00002650


	//   ....[26]....
        /*0228*/ 	.word	0x00002710


	//   ....[27]....
        /*022c*/ 	.word	0x00002750


	//   ....[28]....
        /*0230*/ 	.word	0x00002780


	//   ....[29]....
        /*0234*/ 	.word	0x000027b0


	//   ....[30]....
        /*0238*/ 	.word	0x00002900


	//   ....[31]....
        /*023c*/ 	.word	0x00002940


	//   ....[32]....
        /*0240*/ 	.word	0x00002980


	//   ....[33]....
        /*0244*/ 	.word	0x000029c0


	//   ....[34]....
        /*0248*/ 	.word	0x00002b70


	//   ....[35]....
        /*024c*/ 	.word	0x00002ba0


	//   ....[36]....
        /*0250*/ 	.word	0x00002bd0


	//   ....[37]....
        /*0254*/ 	.word	0x00002bf0


	//   ....[38]....
        /*0258*/ 	.word	0x00002cf0


	//   ....[39]....
        /*025c*/ 	.word	0x00002d30


	//   ....[40]....
        /*0260*/ 	.word	0x00002d60


	//   ....[41]....
        /*0264*/ 	.word	0x00002d80


	//   ....[42]....
        /*0268*/ 	.word	0x00002e80


	//   ....[43]....
        /*026c*/ 	.word	0x00002ec0


	//   ....[44]....
        /*0270*/ 	.word	0x00002f00


	//   ....[45]....
        /*0274*/ 	.word	0x00002f30


	//   ....[46]....
        /*0278*/ 	.word	0x00003020


	//   ....[47]....
        /*027c*/ 	.word	0x00003050


	//   ....[48]....
        /*0280*/ 	.word	0x00003060


	//   ....[49]....
        /*0284*/ 	.word	0x00003070


	//   ....[50]....
        /*0288*/ 	.word	0x00003150


	//   ....[51]....
        /*028c*/ 	.word	0x00003180


	//   ....[52]....
        /*0290*/ 	.word	0x00003190


	//   ....[53]....
        /*0294*/ 	.word	0x000031a0


	//   ....[54]....
        /*0298*/ 	.word	0x00003280


	//   ....[55]....
        /*029c*/ 	.word	0x000032c0


	//   ....[56]....
        /*02a0*/ 	.word	0x00003300


	//   ....[57]....
        /*02a4*/ 	.word	0x00003330


	//   ....[58]....
        /*02a8*/ 	.word	0x00003360


	//   ....[59]....
        /*02ac*/ 	.word	0x00003390


	//   ....[60]....
        /*02b0*/ 	.word	0x000033c0


	//   ....[61]....
        /*02b4*/ 	.word	0x000033f0


	//   ....[62]....
        /*02b8*/ 	.word	0x00003420


	//   ....[63]....
        /*02bc*/ 	.word	0x00003450


	//   ....[64]....
        /*02c0*/ 	.word	0x00003f60


	//   ....[65]....
        /*02c4*/ 	.word	0x00003fa0


	//   ....[66]....
        /*02c8*/ 	.word	0x00003fe0


	//   ....[67]....
        /*02cc*/ 	.word	0x00004020


	//   ....[68]....
        /*02d0*/ 	.word	0x00004060


	//   ....[69]....
        /*02d4*/ 	.word	0x00004090


	//   ....[70]....
        /*02d8*/ 	.word	0x000040b0


	//   ....[71]....
        /*02dc*/ 	.word	0x000040c0


	//   ....[72]....
        /*02e0*/ 	.word	0x000040e0


	//   ....[73]....
        /*02e4*/ 	.word	0x00004110


	//   ....[74]....
        /*02e8*/ 	.word	0x00004130


	//   ....[75]....
        /*02ec*/ 	.word	0x00004150


	//   ....[76]....
        /*02f0*/ 	.word	0x00004170


	//   ....[77]....
        /*02f4*/ 	.word	0x000041a0


	//   ....[78]....
        /*02f8*/ 	.word	0x000041c0


	//   ....[79]....
        /*02fc*/ 	.word	0x000041f0


	//   ....[80]....
        /*0300*/ 	.word	0x00004270


	//   ....[81]....
        /*0304*/ 	.word	0x000042b0


	//   ....[82]....
        /*0308*/ 	.word	0x000042e0


	//   ....[83]....
        /*030c*/ 	.word	0x00004320


	//   ....[84]....
        /*0310*/ 	.word	0x00004850


	//   ....[85]....
        /*0314*/ 	.word	0x00004a60


	//   ....[86]....
        /*0318*/ 	.word	0x00004b20


	//   ....[87]....
        /*031c*/ 	.word	0x00004b70


	//   ....[88]....
        /*0320*/ 	.word	0x00004ba0


	//   ....[89]....
        /*0324*/ 	.word	0x00004bc0


	//   ....[90]....
        /*0328*/ 	.word	0x00004be0


	//   ....[91]....
        /*032c*/ 	.word	0x00004c90


	//   ....[92]....
        /*0330*/ 	.word	0x00004ce0


	//   ....[93]....
        /*0334*/ 	.word	0x00004d00


	//   ....[94]....
        /*0338*/ 	.word	0x00004d20


	//   ....[95]....
        /*033c*/ 	.word	0x00004d40


	//----- nvinfo : EIATTR_EXIT_INSTR_OFFSETS
	.align		4
.L_3903:
        /*0340*/ 	.byte	0x04, 0x1c
        /*0342*/ 	.short	(.L_3905 - .L_3904)


	//   ....[0]....
.L_3904:
        /*0344*/ 	.word	0x00004e00


	//   ....[1]....
        /*0348*/ 	.word	0x00005040


	//----- nvinfo : EIATTR_MAX_THREADS
	.align		4
.L_3905:
        /*034c*/ 	.byte	0x04, 0x05
        /*034e*/ 	.short	(.L_3907 - .L_3906)
.L_3906:
        /*0350*/ 	.word	0x00000020
        /*0354*/ 	.word	0x00000001
        /*0358*/ 	.word	0x00000001


	//----- nvinfo : EIATTR_CRS_STACK_SIZE
	.align		4
.L_3907:
        /*035c*/ 	.byte	0x04, 0x1e
        /*035e*/ 	.short	(.L_3909 - .L_3908)
.L_3908:
        /*0360*/ 	.word	0x00000000
.L_3909:


//--------------------- .nv.info._Z25selective_scan_bwd_kernelI32Selective_Scan_bwd_kernel_traitsILi32ELi4ELb1ELb1ELb0ELb1ELb0EN3c108BFloat16ENS1_7complexIfEEEEv12SSMParamsBwd --------------------------
	.section	.nv.info._Z25selective_scan_bwd_kernelI32Selective_Scan_bwd_kernel_traitsILi32ELi4ELb1ELb1ELb0ELb1ELb0EN3c108BFloat16ENS1_7complexIfEEEEv12SSMParamsBwd,"",@"SHT_CUDA_INFO"
	.sectionflags	@""
	.align	4


	//----- nvinfo : EIATTR_CUDA_API_VERSION
	.align		4
        /*0000*/ 	.byte	0x04, 0x37
        /*0002*/ 	.short	(.L_3911 - .L_3910)
.L_3910:
        /*0004*/ 	.word	0x00000082


	//----- nvinfo : EIATTR_SW2861232_WAR
	.align		4
.L_3911:
        /*0008*/ 	.byte	0x01, 0x35
	.zero		2


	//----- nvinfo : EIATTR_PARAM_CBANK
	.align		4
        /*000c*/ 	.byte	0x04, 0x0a
        /*000e*/ 	.short	(.L_3913 - .L_3912)
	.align		4
.L_3912:
        /*0010*/ 	.word	index@(.nv.constant0._Z25selective_scan_bwd_kernelI32Selective_Scan_bwd_kernel_traitsILi32ELi4ELb1ELb1ELb0ELb1ELb0EN3c108BFloat16ENS1_7complexIfEEEEv12SSMParamsBwd)
        /*0014*/ 	.short	0x0160
        /*0016*/ 	.short	0x01f0


	//----- nvinfo : EIATTR_CBANK_PARAM_SIZE
	.align		4
.L_3913:
        /*0018*/ 	.byte	0x03, 0x19
        /*001a*/ 	.short	0x01f0


	//----- nvinfo : EIATTR_KPARAM_INFO
	.align		4
        /*001c*/ 	.byte	0x04, 0x17
        /*001e*/ 	.short	(.L_3915 - .L_3914)
.L_3914:
        /*0020*/ 	.word	0x00000000
        /*0024*/ 	.short	0x0000
        /*0026*/ 	.short	0x0000
        /*0028*/ 	.byte	0x00, 0xf0, 0xc1, 0x07


	//----- nvinfo : EIATTR_MAXREG_COUNT
	.align		4
.L_3915:
        /*002c*/ 	.byte	0x03, 0x1b
        /*002e*/ 	.short	0x00ff


	//----- nvinfo : EIATTR_NUM_BARRIERS
	.align		4
        /*0030*/ 	.byte	0x02, 0x4c
        /*0032*/ 	.byte	0x01
	.zero		1


	//----- nvinfo : EIATTR_MERCURY_ISA_VERSION
	.align		4
        /*0034*/ 	.byte	0x03, 0x5f
        /*0036*/ 	.short	0x0000


	//----- nvinfo : EIATTR_COOP_GROUP_MASK_REGIDS
	.align		4
        /*0038*/ 	.byte	0x04, 0x29
        /*003a*/ 	.short	(.L_3917 - .L_3916)


	//   ....[0]....
.L_3916:
        /*003c*/ 	.word	0xffffffff


	//   ....[1]....
        /*0040*/ 	.word	0xffffffff


	//   ....[2]....
        /*0044*/ 	.word	0xffffffff


	//   ....[3]....
        /*0048*/ 	.word	0xffffffff


	//   ....[4]....
        /*004c*/ 	.word	0xffffffff


	//   ....[5]....
        /*0050*/ 	.word	0xffffffff


	//   ....[6]....
        /*0054*/ 	.word	0xffffffff


	//   ....[7]....
        /*0058*/ 	.word	0xffffffff


	//   ....[8]....
        /*005c*/ 	.word	0xffffffff


	//   ....[9]....
        /*0060*/ 	.word	0xffffffff


	//   ....[10]....
        /*0064*/ 	.word	0xffffffff


	//   ....[11]....
        /*0068*/ 	.word	0xffffffff


	//   ....[12]....
        /*006c*/ 	.word	0xffffffff


	//   ....[13]....
        /*0070*/ 	.word	0xffffffff


	//   ....[14]....
        /*0074*/ 	.word	0xffffffff


	//   ....[15]....
        /*0078*/ 	.word	0xffffffff


	//   ....[16]....
        /*007c*/ 	.word	0xffffffff


	//   ....[17]....
        /*0080*/ 	.word	0xffffffff


	//   ....[18]....
        /*0084*/ 	.word	0xffffffff


	//   ....[19]....
        /*0088*/ 	.word	0xffffffff


	//   ....[20]....
        /*008c*/ 	.word	0xffffffff


	//   ....[21]....
        /*0090*/ 	.word	0xffffffff


	//   ....[22]....
        /*0094*/ 	.word	0xffffffff


	//   ....[23]....
        /*0098*/ 	.word	0xffffffff


	//   ....[24]....
        /*009c*/ 	.word	0xffffffff


	//   ....[25]....
        /*00a0*/ 	.word	0xffffffff


	//   ....[26]....
        /*00a4*/ 	.word	0xffffffff


	//   ....[27]....
        /*00a8*/ 	.word	0xffffffff


	//   ....[28]....
        /*00ac*/ 	.word	0xffffffff


	//   ....[29]....
        /*00b0*/ 	.word	0xffffffff


	//   ....[30]....
        /*00b4*/ 	.word	0xffffffff


	//   ....[31]....
        /*00b8*/ 	.word	0xffffffff


	//   ....[32]....
        /*00bc*/ 	.word	0xffffffff


	//   ....[33]....
        /*00c0*/ 	.word	0xffffffff


	//   ....[34]....
        /*00c4*/ 	.word	0xffffffff


	//   ....[35]....
        /*00c8*/ 	.word	0xffffffff


	//   ....[36]....
        /*00cc*/ 	.word	0xffffffff


	//   ....[37]....
        /*00d0*/ 	.word	0xffffffff


	//   ....[38]....
        /*00d4*/ 	.word	0xffffffff


	//   ....[39]....
        /*00d8*/ 	.word	0xffffffff


	//   ....[40]....
        /*00dc*/ 	.word	0xffffffff


	//   ....[41]....
        /*00e0*/ 	.word	0xffffffff


	//   ....[42]....
        /*00e4*/ 	.word	0xffffffff


	//   ....[43]....
        /*00e8*/ 	.word	0xffffffff


	//   ....[44]....
        /*00ec*/ 	.word	0xffffffff


	//   ....[45]....
        /*00f0*/ 	.word	0xffffffff


	//   ....[46]....
        /*00f4*/ 	.word	0xffffffff


	//   ....[47]....
        /*00f8*/ 	.word	0xffffffff


	//   ....[48]....
        /*00fc*/ 	.word	0xffffffff


	//   ....[49]....
        /*0100*/ 	.word	0xffffffff


	//   ....[50]....
        /*0104*/ 	.word	0xffffffff


	//   ....[51]....
        /*0108*/ 	.word	0xffffffff


	//   ....[52]....
        /*010c*/ 	.word	0xffffffff


	//   ....[53]....
        /*0110*/ 	.word	0xffffffff


	//   ....[54]....
        /*0114*/ 	.word	0xffffffff


	//   ....[55]....
        /*0118*/ 	.word	0xffffffff


	//   ....[56]....
        /*011c*/ 	.word	0xffffffff


	//   ....[57]....
        /*0120*/ 	.word	0xffffffff


	//   ....[58]....
        /*0124*/ 	.word	0xffffffff


	//   ....[59]....
        /*0128*/ 	.word	0xffffffff


	//   ....[60]....
        /*012c*/ 	.word	0xffffffff


	//   ....[61]....
        /*0130*/ 	.word	0xffffffff


	//   ....[62]....
        /*0134*/ 	.word	0xffffffff


	//   ....[63]....
        /*0138*/ 	.word	0xffffffff


	//   ....[64]....
        /*013c*/ 	.word	0xffffffff


	//   ....[65]....
        /*0140*/ 	.word	0xffffffff


	//   ....[66]....
        /*0144*/ 	.word	0xffffffff


	//   ....[67]....
        /*0148*/ 	.word	0xffffffff


	//   ....[68]....
        /*014c*/ 	.word	0xffffffff


	//   ....[69]....
        /*0150*/ 	.word	0xffffffff


	//   ....[70]....
        /*0154*/ 	.word	0xffffffff


	//   ....[71]....
        /*0158*/ 	.word	0xffffffff


	//   ....[72]....
        /*015c*/ 	.word	0xffffffff


	//   ....[73]....
        /*0160*/ 	.word	0xffffffff


	//   ....[74]....
        /*0164*/ 	.word	0xffffffff


	//   ....[75]....
        /*0168*/ 	.word	0xffffffff


	//   ....[76]....
        /*016c*/ 	.word	0xffffffff


	//   ....[77]....
        /*0170*/ 	.word	0xffffffff


	//   ....[78]....
        /*0174*/ 	.word	0xffffffff


	//   ....[79]....
        /*0178*/ 	.word	0xffffffff


	//   ....[80]....
        /*017c*/ 	.word	0xffffffff


	//   ....[81]....
        /*0180*/ 	.word	0xffffffff


	//   ....[82]....
        /*0184*/ 	.word	0xffffffff


	//   ....[83]....
        /*0188*/ 	.word	0xffffffff


	//   ....[84]....
        /*018c*/ 	.word	0xffffffff


	//   ....[85]....
        /*0190*/ 	.word	0xffffffff


	//   ....[86]....
        /*0194*/ 	.word	0xffffffff


	//   ....[87]....
        /*0198*/ 	.word	0xffffffff


	//   ....[88]....
        /*019c*/ 	.word	0xffffffff


	//   ....[89]....
        /*01a0*/ 	.word	0xffffffff


	//   ....[90]....
        /*01a4*/ 	.word	0xffffffff


	//   ....[91]....
        /*01a8*/ 	.word	0xffffffff


	//   ....[92]....
        /*01ac*/ 	.word	0xffffffff


	//----- nvinfo : EIATTR_COOP_GROUP_INSTR_OFFSETS
	.align		4
.L_3917:
        /*01b0*/ 	.byte	0x04, 0x28
        /*01b2*/ 	.short	(.L_3919 - .L_3918)


	//   ....[0]....
.L_3918:
        /*01b4*/ 	.word	0x00000a90


	//   ....[1]....
        /*01b8*/ 	.word	0x00000af0


	//   ....[2]....
        /*01bc*/ 	.word	0x00000c70


	//   ....[3]....
        /*01c0*/ 	.word	0x00001bd0


	//   ....[4]....
        /*01c4*/ 	.word	0x000021e0


	//   ....[5]....
        /*01c8*/ 	.word	0x00002220


	//   ....[6]....
        /*01cc*/ 	.word	0x00002260


	//   ....[7]....
        /*01d0*/ 	.word	0x00002280


	//   ....[8]....
        /*01d4*/ 	.word	0x00002290


	//   ....[9]....
        /*01d8*/ 	.word	0x000022a0


	//   ....[10]....
        /*01dc*/ 	.word	0x00002320


	//   ....[11]....
        /*01e0*/ 	.word	0x00002350


	//   ....[12]....
        /*01e4*/ 	.word	0x00002390


	//   ....[13]....
        /*01e8*/ 	.word	0x000023a0


	//   ....[14]....
        /*01ec*/ 	.word	0x00002430


	//   ....[15]....
        /*01f0*/ 	.word	0x00002460


	//   ....[16]....
        /*01f4*/ 	.word	0x00002480


	//   ....[17]....
        /*01f8*/ 	.word	0x000024a0


	//   ....[18]....
        /*01fc*/ 	.word	0x00002540


	//   ....[19]....
        /*0200*/ 	.word	0x00002570


	//   ....[20]....
        /*0204*/ 	.word	0x000025a0


	//   ....[21]....
        /*0208*/ 	.word	0x000025b0


	//   ....[22]....
        /*020c*/ 	.word	0x00002630


	//   ....[23]....
        /*0210*/ 	.word	0x00002690


	//   ....[24]....
        /*0214*/ 	.word	0x000026b0


	//   ....[25]....
        /*0218*/ 	.word	0x000026e0


	//   ....[26]....
        /*021c*/ 	.word	0x00002850


	//   ....[27]....
        /*0220*/ 	.word	0x00002890


	//   ....[28]....
        /*0224*/ 	.word	0x000028d0


	//   ....[29]....
        /*0228*/ 	.word	0x00002910


	//   ....[30]....
        /*022c*/ 	.word	0x00002b00


	//   ....[31]....
        /*0230*/ 	.word	0x00002b20


	//   ....[32]....
        /*0234*/ 	.word	0x00002b30


	//   ....[33]....
        /*0238*/ 	.word	0x00002b40


	//   ....[34]....
        /*023c*/ 	.word	0x00002c40


	//   ....[35]....
        /*0240*/ 	.word	0x00002c80


	//   ....[36]....
        /*0244*/ 	.word	0x00002cb0


	//   ....[37]....
        /*0248*/ 	.word	0x00002cd0


	//   ....[38]....
        /*024c*/ 	.word	0x00002dd0


	//   ....[39]....
        /*0250*/ 	.word	0x00002e10


	//   ....[40]....
        /*0254*/ 	.word	0x00002e50


	//   ....[41]....
        /*0258*/ 	.word	0x00002e80


	//   ....[42]....
        /*025c*/ 	.word	0x00002f60


	//   ....[43]....
        /*0260*/ 	.word	0x00002f90


	//   ....[44]....
        /*0264*/ 	.word	0x00002fb0


	//   ....[45]....
        /*0268*/ 	.word	0x00002fc0


	//   ....[46]....
        /*026c*/ 	.word	0x000030a0


	//   ....[47]....
        /*0270*/ 	.word	0x000030d0


	//   ....[48]....
        /*0274*/ 	.word	0x000030e0


	//   ....[49]....
        /*0278*/ 	.word	0x000030f0


	//   ....[50]....
        /*027c*/ 	.word	0x000031d0


	//   ....[51]....
        /*0280*/ 	.word	0x00003210


	//   ....[52]....
        /*0284*/ 	.word	0x00003250


	//   ....[53]....
        /*0288*/ 	.word	0x00003280


	//   ....[54]....
        /*028c*/ 	.word	0x000032b0


	//   ....[55]....
        /*0290*/ 	.word	0x000032e0


	//   ....[56]....
        /*0294*/ 	.word	0x00003310


	//   ....[57]....
        /*0298*/ 	.word	0x00003340


	//   ....[58]....
        /*029c*/ 	.word	0x00003370


	//   ....[59]....
        /*02a0*/ 	.word	0x000033a0


	//   ....[60]....
        /*02a4*/ 	.word	0x00003ed0


	//   ....[61]....
        /*02a8*/ 	.word	0x00003f10


	//   ....[62]....
        /*02ac*/ 	.word	0x00003f50


	//   ....[63]....
        /*02b0*/ 	.word	0x00003f90


	//   ....[64]....
        /*02b4*/ 	.word	0x00003fd0


	//   ....[65]....
        /*02b8*/ 	.word	0x00004000


	//   ....[66]....
        /*02bc*/ 	.word	0x00004020


	//   ....[67]....
        /*02c0*/ 	.word	0x00004030


	//   ....[68]....
        /*02c4*/ 	.word	0x00004050


	//   ....[69]....
        /*02c8*/ 	.word	0x00004080


	//   ....[70]....
        /*02cc*/ 	.word	0x000040a0


	//   ....[71]....
        /*02d0*/ 	.word	0x000040c0


	//   ....[72]....
        /*02d4*/ 	.word	0x00004100


	//   ....[73]....
        /*02d8*/ 	.word	0x00004130


	//   ....[74]....
        /*02dc*/ 	.word	0x00004160


	//   ....[75]....
        /*02e0*/ 	.word	0x00004190


	//   ....[76]....
        /*02e4*/ 	.word	0x00004230


	//   ....[77]....
        /*02e8*/ 	.word	0x00004260


	//   ....[78]....
        /*02ec*/ 	.word	0x000042a0


	//   ....[79]....
        /*02f0*/ 	.word	0x000042d0


	//   ....[80]....
        /*02f4*/ 	.word	0x000046c0


	//   ....[81]....
        /*02f8*/ 	.word	0x000048d0


	//   ....[82]....
        /*02fc*/ 	.word	0x00004c20


	//   ....[83]....
        /*0300*/ 	.word	0x00004d20


	//   ....[84]....
        /*0304*/ 	.word	0x00004d70


	//   ....[85]....
        /*0308*/ 	.word	0x00004da0


	//   ....[86]....
        /*030c*/ 	.word	0x00004dc0


	//   ....[87]....
        /*0310*/ 	.word	0x00004de0


	//   ....[88]....
        /*0314*/ 	.word	0x00004e90


	//   ....[89]....
        /*0318*/ 	.word	0x00004ee0


	//   ....[90]....
        /*031c*/ 	.word	0x00004f00


	//   ....[91]....
        /*0320*/ 	.word	0x00004f20


	//   ....[92]....
        /*0324*/ 	.word	0x00004f40


	//----- nvinfo : EIATTR_EXIT_INSTR_OFFSETS
	.align		4
.L_3919:
        /*0328*/ 	.byte	0x04, 0x1c
        /*032a*/ 	.short	(.L_3921 - .L_3920)


	//   ....[0]....
.L_3920:
        /*032c*/ 	.word	0x00005000


	//   ....[1]....
        /*0330*/ 	.word	0x00005240


	//----- nvinfo : EIATTR_MAX_THREADS
	.align		4
.L_3921:
        /*0334*/ 	.byte	0x04, 0x05
        /*0336*/ 	.short	(.L_3923 - .L_3922)
.L_3922:
        /*0338*/ 	.word	0x00000020
        /*033c*/ 	.word	0x00000001
        /*0340*/ 	.word	0x00000001


	//----- nvinfo : EIATTR_CRS_STACK_SIZE
	.align		4
.L_3923:
        /*0344*/ 	.byte	0x04, 0x1e
        /*0346*/ 	.short	(.L_3925 - .L_3924)
.L_3924:
        /*0348*/ 	.word	0x00000000
.L_3925:


//--------------------- .nv.info._Z25selective_scan_bwd_kernelI32Selective_Scan_bwd_kernel_traitsILi32ELi4ELb1ELb1ELb0ELb1ELb1EN3c108BFloat16ENS1_7complexIfEEEEv12SSMParamsBwd --------------------------
	.section	.nv.info._Z25selective_scan_bwd_kernelI32Selective_Scan_bwd_kernel_traitsILi32ELi4ELb1ELb1ELb0ELb1ELb1EN3c108BFloat16ENS1_7complexIfEEEEv12SSMParamsBwd,"",@"SHT_CUDA_INFO"
	.sectionflags	@""
	.align	4


	//----- nvinfo : EIATTR_CUDA_API_VERSION
	.align		4
        /*0000*/ 	.byte	0x04, 0x37
        /*0002*/ 	.short	(.L_3927 - .L_3926)
.L_3926:
        /*0004*/ 	.word	0x00000082


	//----- nvinfo : EIATTR_SW2861232_WAR
	.align		4
.L_3927:
        /*0008*/ 	.byte	0x01, 0x35
	.zero		2


	//----- nvinfo : EIATTR_PARAM_CBANK
	.align		4
        /*000c*/ 	.byte	0x04, 0x0a
        /*000e*/ 	.short	(.L_3929 - .L_3928)
	.align		4
.L_3928:
        /*0010*/ 	.word	index@(.nv.constant0._Z25selective_scan_bwd_kernelI32Selective_Scan_bwd_kernel_traitsILi32ELi4ELb1ELb1ELb0ELb1ELb1EN3c108BFloat16ENS1_7complexIfEEEEv12SSMParamsBwd)
        /*0014*/ 	.short	0x0160
        /*0016*/ 	.short	0x01f0


	//----- nvinfo : EIATTR_CBANK_PARAM_SIZE
	.align		4
.L_3929:
        /*0018*/ 	.byte	0x03, 0x19
        /*001a*/ 	.short	0x01f0


	//----- nvinfo : EIATTR_KPARAM_INFO
	.align		4
        /*001c*/ 	.byte	0x04, 0x17
        /*001e*/ 	.short	(.L_3931 - .L_3930)
.L_3930:
        /*0020*/ 	.word	0x00000000
        /*0024*/ 	.short	0x0000
        /*0026*/ 	.short	0x0000
        /*0028*/ 	.byte	0x00, 0xf0, 0xc1, 0x07


	//----- nvinfo : EIATTR_MAXREG_COUNT
	.align		4
.L_3931:
        /*002c*/ 	.byte	0x03, 0x1b
        /*002e*/ 	.short	0x00ff


	//----- nvinfo : EIATTR_NUM_BARRIERS
	.align		4
        /*0030*/ 	.byte	0x02, 0x4c
        /*0032*/ 	.byte	0x01
	.zero		1


	//----- nvinfo : EIATTR_MERCURY_ISA_VERSION
	.align		4
        /*0034*/ 	.byte	0x03, 0x5f
        /*0036*/ 	.short	0x0000


	//----- nvinfo : EIATTR_COOP_GROUP_MASK_REGIDS
	.align		4
        /*0038*/ 	.byte	0x04, 0x29
        /*003a*/ 	.short	(.L_3933 - .L_3932)


	//   ....[0]....
.L_3932:
        /*003c*/ 	.word	0xffffffff


	//   ....[1]....
        /*0040*/ 	.word	0xffffffff


	//   ....[2]....
        /*0044*/ 	.word	0xffffffff


	//   ....[3]....
        /*0048*/ 	.word	0xffffffff


	//   ....[4]....
        /*004c*/ 	.word	0xffffffff


	//   ....[5]....
        /*0050*/ 	.word	0xffffffff


	//   ....[6]....
        /*0054*/ 	.word	0xffffffff


	//   ....[7]....
        /*0058*/ 	.word	0xffffffff


	//   ....[8]....
        /*005c*/ 	.word	0xffffffff


	//   ....[9]....
        /*0060*/ 	.word	0xffffffff


	//   ....[10]....
        /*0064*/ 	.word	0xffffffff


	//   ....[11]....
        /*0068*/ 	.word	0xffffffff


	//   ....[12]....
        /*006c*/ 	.word	0xffffffff


	//   ....[13]....
        /*0070*/ 	.word	0xffffffff


	//   ....[14]....
        /*0074*/ 	.word	0xffffffff


	//   ....[15]....
        /*0078*/ 	.word	0xffffffff


	//   ....[16]....
        /*007c*/ 	.word	0xffffffff


	//   ....[17]....
        /*0080*/ 	.word	0xffffffff


	//   ....[18]....
        /*0084*/ 	.word	0xffffffff


	//   ....[19]....
        /*0088*/ 	.word	0xffffffff


	//   ....[20]....
        /*008c*/ 	.word	0xffffffff


	//   ....[21]....
        /*0090*/ 	.word	0xffffffff


	//   ....[22]....
        /*0094*/ 	.word	0xffffffff


	//   ....[23]....
        /*0098*/ 	.word	0xffffffff


	//   ....[24]....
        /*009c*/ 	.word	0xffffffff


	//   ....[25]....
        /*00a0*/ 	.word	0xffffffff


	//   ....[26]....
        /*00a4*/ 	.word	0xffffffff


	//   ....[27]....
        /*00a8*/ 	.word	0xffffffff


	//   ....[28]....
        /*00ac*/ 	.word	0xffffffff


	//   ....[29]....
        /*00b0*/ 	.word	0xffffffff


	//   ....[30]....
        /*00b4*/ 	.word	0xffffffff


	//   ....[31]....
        /*00b8*/ 	.word	0xffffffff


	//   ....[32]....
        /*00bc*/ 	.word	0xffffffff


	//   ....[33]....
        /*00c0*/ 	.word	0xffffffff


	//   ....[34]....
        /*00c4*/ 	.word	0xffffffff


	//   ....[35]....
        /*00c8*/ 	.word	0xffffffff


	//   ....[36]....
        /*00cc*/ 	.word	0xffffffff


	//   ....[37]....
        /*00d0*/ 	.word	0xffffffff


	//   ....[38]....
        /*00d4*/ 	.word	0xffffffff


	//   ....[39]....
        /*00d8*/ 	.word	0xffffffff


	//   ....[40]....
        /*00dc*/ 	.word	0xffffffff


	//   ....[41]....
        /*00e0*/ 	.word	0xffffffff


	//   ....[42]....
        /*00e4*/ 	.word	0xffffffff


	//   ....[43]....
        /*00e8*/ 	.word	0xffffffff


	//   ....[44]....
        /*00ec*/ 	.word	0xffffffff


	//   ....[45]....
        /*00f0*/ 	.word	0xffffffff


	//   ....[46]....
        /*00f4*/ 	.word	0xffffffff


	//   ....[47]....
        /*00f8*/ 	.word	0xffffffff


	//   ....[48]....
        /*00fc*/ 	.word	0xffffffff


	//   ....[49]....
        /*0100*/ 	.word	0xffffffff


	//   ....[50]....
        /*0104*/ 	.word	0xffffffff


	//   ....[51]....
        /*0108*/ 	.word	0xffffffff


	//   ....[52]....
        /*010c*/ 	.word	0xffffffff


	//   ....[53]....
        /*0110*/ 	.word	0xffffffff


	//   ....[54]....
        /*0114*/ 	.word	0xffffffff


	//   ....[55]....
        /*0118*/ 	.word	0xffffffff


	//   ....[56]....
        /*011c*/ 	.word	0xffffffff


	//   ....[57]....
        /*0120*/ 	.word	0xffffffff


	//   ....[58]....
        /*0124*/ 	.word	0xffffffff


	//   ....[59]....
        /*0128*/ 	.word	0xffffffff


	//   ....[60]....
        /*012c*/ 	.word	0xffffffff


	//   ....[61]....
        /*0130*/ 	.word	0xffffffff


	//   ....[62]....
        /*0134*/ 	.word	0xffffffff


	//   ....[63]....
        /*0138*/ 	.word	0xffffffff


	//   ....[64]....
        /*013c*/ 	.word	0xffffffff


	//   ....[65]....
        /*0140*/ 	.word	0xffffffff


	//   ....[66]....
        /*0144*/ 	.word	0xffffffff


	//   ....[67]....
        /*0148*/ 	.word	0xffffffff


	//   ....[68]....
        /*014c*/ 	.word	0xffffffff


	//   ....[69]....
        /*0150*/ 	.word	0xffffffff


	//   ....[70]....
        /*0154*/ 	.word	0xffffffff


	//   ....[71]....
        /*0158*/ 	.word	0xffffffff


	//   ....[72]....
        /*015c*/ 	.word	0xffffffff


	//   ....[73]....
        /*0160*/ 	.word	0xffffffff


	//   ....[74]....
        /*0164*/ 	.word	0xffffffff


	//   ....[75]....
        /*0168*/ 	.word	0xffffffff


	//   ....[76]....
        /*016c*/ 	.word	0xffffffff


	//   ....[77]....
        /*0170*/ 	.word	0xffffffff


	//   ....[78]....
        /*0174*/ 	.word	0xffffffff


	//   ....[79]....
        /*0178*/ 	.word	0xffffffff


	//   ....[80]....
        /*017c*/ 	.word	0xffffffff


	//   ....[81]....
        /*0180*/ 	.word	0xffffffff


	//   ....[82]....
        /*0184*/ 	.word	0xffffffff


	//   ....[83]....
        /*0188*/ 	.word	0xffffffff


	//   ....[84]....
        /*018c*/ 	.word	0xffffffff


	//   ....[85]....
        /*0190*/ 	.word	0xffffffff


	//   ....[86]....
        /*0194*/ 	.word	0xffffffff


	//   ....[87]....
        /*0198*/ 	.word	0xffffffff


	//   ....[88]....
        /*019c*/ 	.word	0xffffffff


	//   ....[89]....
        /*01a0*/ 	.word	0xffffffff


	//   ....[90]....
        /*01a4*/ 	.word	0xffffffff


	//   ....[91]....
        /*01a8*/ 	.word	0xffffffff


	//   ....[92]....
        /*01ac*/ 	.word	0xffffffff


	//   ....[93]....
        /*01b0*/ 	.word	0xffffffff


	//   ....[94]....
        /*01b4*/ 	.word	0xffffffff


	//   ....[95]....
        /*01b8*/ 	.word	0xffffffff


	//   ....[96]....
        /*01bc*/ 	.word	0xffffffff


	//----- nvinfo : EIATTR_COOP_GROUP_INSTR_OFFSETS
	.align		4
.L_3933:
        /*01c0*/ 	.byte	0x04, 0x28
        /*01c2*/ 	.short	(.L_3935 - .L_3934)


	//   ....[0]....
.L_3934:
        /*01c4*/ 	.word	0x00000a90


	//   ....[1]....
        /*01c8*/ 	.word	0x00000af0


	//   ....[2]....
        /*01cc*/ 	.word	0x00000ca0


	//   ....[3]....
        /*01d0*/ 	.word	0x00001670


	//   ....[4]....
        /*01d4*/ 	.word	0x00001820


	//   ....[5]....
        /*01d8*/ 	.word	0x00001c10


	//   ....[6]....
        /*01dc*/ 	.word	0x00001de0


	//   ....[7]....
        /*01e0*/ 	.word	0x000024e0


	//   ....[8]....
        /*01e4*/ 	.word	0x00002af0


	//   ....[9]....
        /*01e8*/ 	.word	0x00002b30


	//   ....[10]....
        /*01ec*/ 	.word	0x00002b70


	//   ....[11]....
        /*01f0*/ 	.word	0x00002b90


	//   ....[12]....
        /*01f4*/ 	.word	0x00002ba0


	//   ....[13]....
        /*01f8*/ 	.word	0x00002bb0


	//   ....[14]....
        /*01fc*/ 	.word	0x00002c30


	//   ....[15]....
        /*0200*/ 	.word	0x00002c60


	//   ....[16]....
        /*0204*/ 	.word	0x00002ca0


	//   ....[17]....
        /*0208*/ 	.word	0x00002cb0


	//   ....[18]....
        /*020c*/ 	.word	0x00002d30


	//   ....[19]....
        /*0210*/ 	.word	0x00002d60


	//   ....[20]....
        /*0214*/ 	.word	0x00002da0


	//   ....[21]....
        /*0218*/ 	.word	0x00002db0


	//   ....[22]....
        /*021c*/ 	.word	0x00002e50


	//   ....[23]....
        /*0220*/ 	.word	0x00002e80


	//   ....[24]....
        /*0224*/ 	.word	0x00002ea0


	//   ....[25]....
        /*0228*/ 	.word	0x00002eb0


	//   ....[26]....
        /*022c*/ 	.word	0x00002f40


	//   ....[27]....
        /*0230*/ 	.word	0x00002fa0


	//   ....[28]....
        /*0234*/ 	.word	0x00002fd0


	//   ....[29]....
        /*0238*/ 	.word	0x00003000


	//   ....[30]....
        /*023c*/ 	.word	0x00003160


	//   ....[31]....
        /*0240*/ 	.word	0x000031a0


	//   ....[32]....
        /*0244*/ 	.word	0x000031e0


	//   ....[33]....
        /*0248*/ 	.word	0x00003220


	//   ....[34]....
        /*024c*/ 	.word	0x00003410


	//   ....[35]....
        /*0250*/ 	.word	0x00003430


	//   ....[36]....
        /*0254*/ 	.word	0x00003440


	//   ....[37]....
        /*0258*/ 	.word	0x00003450


	//   ....[38]....
        /*025c*/ 	.word	0x00003550


	//   ....[39]....
        /*0260*/ 	.word	0x00003590


	//   ....[40]....
        /*0264*/ 	.word	0x000035c0


	//   ....[41]....
        /*0268*/ 	.word	0x000035e0


	//   ....[42]....
        /*026c*/ 	.word	0x000036e0


	//   ....[43]....
        /*0270*/ 	.word	0x00003720


	//   ....[44]....
        /*0274*/ 	.word	0x00003760


	//   ....[45]....
        /*0278*/ 	.word	0x00003790


	//   ....[46]....
        /*027c*/ 	.word	0x00003880


	//   ....[47]....
        /*0280*/ 	.word	0x000038b0


	//   ....[48]....
        /*0284*/ 	.word	0x000038c0


	//   ....[49]....
        /*0288*/ 	.word	0x000038d0


	//   ....[50]....
        /*028c*/ 	.word	0x000039b0


	//   ....[51]....
        /*0290*/ 	.word	0x000039e0


	//   ....[52]....
        /*0294*/ 	.word	0x000039f0


	//   ....[53]....
        /*0298*/ 	.word	0x00003a00


	//   ....[54]....
        /*029c*/ 	.word	0x00003ae0


	//   ....[55]....
        /*02a0*/ 	.word	0x00003b20


	//   ....[56]....
        /*02a4*/ 	.word	0x00003b60


	//   ....[57]....
        /*02a8*/ 	.word	0x00003b90


	//   ....[58]....
        /*02ac*/ 	.word	0x00003bc0


	//   ....[59]....
        /*02b0*/ 	.word	0x00003bf0


	//   ....[60]....
        /*02b4*/ 	.word	0x00003c20


	//   ....[61]....
        /*02b8*/ 	.word	0x00003c50


	//   ....[62]....
        /*02bc*/ 	.word	0x00003c80


	//   ....[63]....
        /*02c0*/ 	.word	0x00003cb0


	//   ....[64]....
        /*02c4*/ 	.word	0x000047d0


	//   ....[65]....
        /*02c8*/ 	.word	0x00004810


	//   ....[66]....
        /*02cc*/ 	.word	0x00004850


	//   ....[67]....
        /*02d0*/ 	.word	0x00004890


	//   ....[68]....
        /*02d4*/ 	.word	0x000048e0


	//   ....[69]....
        /*02d8*/ 	.word	0x00004910


	//   ....[70]....
        /*02dc*/ 	.word	0x00004930


	//   ....[71]....
        /*02e0*/ 	.word	0x00004940


	//   ....[72]....
        /*02e4*/ 	.word	0x00004960


	//   ....[73]....
        /*02e8*/ 	.word	0x00004990


	//   ....[74]....
        /*02ec*/ 	.word	0x000049b0


	//   ....[75]....
        /*02f0*/ 	.word	0x000049d0


	//   ....[76]....
        /*02f4*/ 	.word	0x00004a10


	//   ....[77]....
        /*02f8*/ 	.word	0x00004a40


	//   ....[78]....
        /*02fc*/ 	.word	0x00004a70


	//   ....[79]....
        /*0300*/ 	.word	0x00004aa0


	//   ....[80]....
        /*0304*/ 	.word	0x00004b40


	//   ....[81]....
        /*0308*/ 	.word	0x00004b70


	//   ....[82]....
        /*030c*/ 	.word	0x00004bb0


	//   ....[83]....
        /*0310*/ 	.word	0x00004be0


	//   ....[84]....
        /*0314*/ 	.word	0x00004fb0


	//   ....[85]....
        /*0318*/ 	.word	0x000051b0


	//   ....[86]....
        /*031c*/ 	.word	0x00005550


	//   ....[87]....
        /*0320*/ 	.word	0x00005610


	//   ....[88]....
        /*0324*/ 	.word	0x00005660


	//   ....[89]....
        /*0328*/ 	.word	0x00005690


	//   ....[90]....
        /*032c*/ 	.word	0x000056b0


	//   ....[91]....
        /*0330*/ 	.word	0x000056d0


	//   ....[92]....
        /*0334*/ 	.word	0x00005780


	//   ....[93]....
        /*0338*/ 	.word	0x000057d0


	//   ....[94]....
        /*033c*/ 	.word	0x000057f0


	//   ....[95]....
        /*0340*/ 	.word	0x00005810


	//   ....[96]....
        /*0344*/ 	.word	0x00005830


	//----- nvinfo : EIATTR_EXIT_INSTR_OFFSETS
	.align		4
.L_3935:
        /*0348*/ 	.byte	0x04, 0x1c
        /*034a*/ 	.short	(.L_3937 - .L_3936)


	//   ....[0]....
.L_3936:
        /*034c*/ 	.word	0x000058f0


	//   ....[1]....
        /*0350*/ 	.word	0x00005b30


	//----- nvinfo : EIATTR_MAX_THREADS
	.align		4
.L_3937:
        /*0354*/ 	.byte	0x04, 0x05
        /*0356*/ 	.short	(.L_3939 - .L_3938)
.L_3938:
        /*0358*/ 	.word	0x00000020
        /*035c*/ 	.word	0x00000001
        /*0360*/ 	.word	0x00000001


	//----- nvinfo : EIATTR_CRS_STACK_SIZE
	.align		4
.L_3939:
        /*0364*/ 	.byte	0x04, 0x1e
        /*0366*/ 	.short	(.L_3941 - .L_3940)
.L_3940:
        /*0368*/ 	.word	0x00000000
.L_3941:


//--------------------- .nv.info._Z25selective_scan_bwd_kernelI32Selective_Scan_bwd_kernel_traitsILi32ELi4ELb1ELb1ELb1ELb0ELb0EN3c108BFloat16ENS1_7complexIfEEEEv12SSMParamsBwd --------------------------
	.section	.nv.info._Z25selective_scan_bwd_kernelI32Selective_Scan_bwd_kernel_traitsILi32ELi4ELb1ELb1ELb1ELb0ELb0EN3c108BFloat16ENS1_7complexIfEEEEv12SSMParamsBwd,"",@"SHT_CUDA_INFO"
	.sectionflags	@""
	.align	4


	//----- nvinfo : EIATTR_CUDA_API_VERSION
	.align		4
        /*0000*/ 	.byte	0x04, 0x37
        /*0002*/ 	.short	(.L_3943 - .L_3942)
.L_3942:
        /*0004*/ 	.word	0x00000082


	//----- nvinfo : EIATTR_SW2861232_WAR
	.align		4
.L_3943:
        /*0008*/ 	.byte	0x01, 0x35
	.zero		2


	//----- nvinfo : EIATTR_PARAM_CBANK
	.align		4
        /*000c*/ 	.byte	0x04, 0x0a
        /*000e*/ 	.short	(.L_3945 - .L_3944)
	.align		4
.L_3944:
        /*0010*/ 	.word	index@(.nv.constant0._Z25selective_scan_bwd_kernelI32Selective_Scan_bwd_kernel_traitsILi32ELi4ELb1ELb1ELb1ELb0ELb0EN3c108BFloat16ENS1_7complexIfEEEEv12SSMParamsBwd)
        /*0014*/ 	.short	0x0160
        /*0016*/ 	.short	0x01f0


	//----- nvinfo : EIATTR_CBANK_PARAM_SIZE
	.align		4
.L_3945:
        /*0018*/ 	.byte	0x03, 0x19
        /*001a*/ 	.short	0x01f0


	//----- nvinfo : EIATTR_KPARAM_INFO
	.align		4
        /*001c*/ 	.byte	0x04, 0x17
        /*001e*/ 	.short	(.L_3947 - .L_3946)
.L_3946:
        /*0020*/ 	.word	0x00000000
        /*0024*/ 	.short	0x0000
        /*0026*/ 	.short	0x0000
        /*0028*/ 	.byte	0x00, 0xf0, 0xc1, 0x07


	//----- nvinfo : EIATTR_MAXREG_COUNT
	.align		4
.L_3947:
        /*002c*/ 	.byte	0x03, 0x1b
        /*002e*/ 	.short	0x00ff


	//----- nvinfo : EIATTR_NUM_BARRIERS
	.align		4
        /*0030*/ 	.byte	0x02, 0x4c
        /*0032*/ 	.byte	0x01
	.zero		1


	//----- nvinfo : EIATTR_MERCURY_ISA_VERSION
	.align		4
        /*0034*/ 	.byte	0x03, 0x5f
        /*0036*/ 	.short	0x0000


	//----- nvinfo : EIATTR_COOP_GROUP_MASK_REGIDS
	.align		4
        /*0038*/ 	.byte	0x04, 0x29
        /*003a*/ 	.short	(.L_3949 - .L_3948)


	//   ....[0]....
.L_3948:
        /*003c*/ 	.word	0xffffffff


	//   ....[1]....
        /*0040*/ 	.word	0xffffffff


	//   ....[2]....
        /*0044*/ 	.word	0xffffffff


	//   ....[3]....
        /*0048*/ 	.word	0xffffffff


	//   ....[4]....
        /*004c*/ 	.word	0xffffffff


	//   ....[5]....
        /*0050*/ 	.word	0xffffffff


	//   ....[6]....
        /*0054*/ 	.word	0xffffffff


	//   ....[7]....
        /*0058*/ 	.word	0xffffffff


	//   ....[8]....
        /*005c*/ 	.word	0xffffffff


	//   ....[9]....
        /*0060*/ 	.word	0xffffffff


	//   ....[10]....
        /*0064*/ 	.word	0xffffffff


	//   ....[11]....
        /*0068*/ 	.word	0xffffffff


	//   ....[12]....
        /*006c*/ 	.word	0xffffffff


	//   ....[13]....
        /*0070*/ 	.word	0xffffffff


	//   ....[14]....
        /*0074*/ 	.word	0xffffffff


	//   ....[15]....
        /*0078*/ 	.word	0xffffffff


	//   ....[16]....
        /*007c*/ 	.word	0xffffffff


	//   ....[17]....
        /*0080*/ 	.word	0xffffffff


	//   ....[18]....
        /*0084*/ 	.word	0xffffffff


	//   ....[19]....
        /*0088*/ 	.word	0xffffffff


	//   ....[20]....
        /*008c*/ 	.word	0xffffffff


	//   ....[21]....
        /*0090*/ 	.word	0xffffffff


	//   ....[22]....
        /*0094*/ 	.word	0xffffffff


	//   ....[23]....
        /*0098*/ 	.word	0xffffffff


	//   ....[24]....
        /*009c*/ 	.word	0xffffffff


	//   ....[25]....
        /*00a0*/ 	.word	0xffffffff


	//   ....[26]....
        /*00a4*/ 	.word	0xffffffff


	//   ....[27]....
        /*00a8*/ 	.word	0xffffffff


	//   ....[28]....
        /*00ac*/ 	.word	0xffffffff


	//   ....[29]....
        /*00b0*/ 	.word	0xffffffff


	//   ....[30]....
        /*00b4*/ 	.word	0xffffffff


	//   ....[31]....
        /*00b8*/ 	.word	0xffffffff


	//   ....[32]....
        /*00bc*/ 	.word	0xffffffff


	//   ....[33]....
        /*00c0*/ 	.word	0xffffffff


	//   ....[34]....
        /*00c4*/ 	.word	0xffffffff


	//   ....[35]....
        /*00c8*/ 	.word	0xffffffff


	//   ....[36]....
        /*00cc*/ 	.word	0xffffffff


	//   ....[37]....
        /*00d0*/ 	.word	0xffffffff


	//   ....[38]....
        /*00d4*/ 	.word	0xffffffff


	//   ....[39]....
        /*00d8*/ 	.word	0xffffffff


	//   ....[40]....
        /*00dc*/ 	.word	0xffffffff


	//   ....[41]....
        /*00e0*/ 	.word	0xffffffff


	//   ....[42]....
        /*00e4*/ 	.word	0xffffffff


	//   ....[43]....
        /*00e8*/ 	.word	0xffffffff


	//   ....[44]....
        /*00ec*/ 	.word	0xffffffff


	//   ....[45]....
        /*00f0*/ 	.word	0xffffffff


	//   ....[46]....
        /*00f4*/ 	.word	0xffffffff


	//   ....[47]....
        /*00f8*/ 	.word	0xffffffff


	//   ....[48]....
        /*00fc*/ 	.word	0xffffffff


	//   ....[49]....
        /*0100*/ 	.word	0xffffffff


	//   ....[50]....
        /*0104*/ 	.word	0xffffffff


	//   ....[51]....
        /*0108*/ 	.word	0xffffffff


	//   ....[52]....
        /*010c*/ 	.word	0xffffffff


	//   ....[53]....
        /*0110*/ 	.word	0xffffffff


	//   ....[54]....
        /*0114*/ 	.word	0xffffffff


	//   ....[55]....
        /*0118*/ 	.word	0xffffffff


	//   ....[56]....
        /*011c*/ 	.word	0xffffffff


	//   ....[57]....
        /*0120*/ 	.word	0xffffffff


	//   ....[58]....
        /*0124*/ 	.word	0xffffffff


	//   ....[59]....
        /*0128*/ 	.word	0xffffffff


	//   ....[60]....
        /*012c*/ 	.word	0xffffffff


	//   ....[61]....
        /*0130*/ 	.word	0xffffffff


	//   ....[62]....
        /*0134*/ 	.word	0xffffffff


	//   ....[63]....
        /*0138*/ 	.word	0xffffffff


	//   ....[64]....
        /*013c*/ 	.word	0xffffffff


	//   ....[65]....
        /*0140*/ 	.word	0xffffffff


	//   ....[66]....
        /*0144*/ 	.word	0xffffffff


	//   ....[67]....
        /*0148*/ 	.word	0xffffffff


	//   ....[68]....
        /*014c*/ 	.word	0xffffffff


	//   ....[69]....
        /*0150*/ 	.word	0xffffffff


	//   ....[70]....
        /*0154*/ 	.word	0xffffffff


	//   ....[71]....
        /*0158*/ 	.word	0xffffffff


	//   ....[72]....
        /*015c*/ 	.word	0xffffffff


	//   ....[73]....
        /*0160*/ 	.word	0xffffffff


	//   ....[74]....
        /*0164*/ 	.word	0xffffffff


	//   ....[75]....
        /*0168*/ 	.word	0xffffffff


	//   ....[76]....
        /*016c*/ 	.word	0xffffffff


	//   ....[77]....
        /*0170*/ 	.word	0xffffffff


	//   ....[78]....
        /*0174*/ 	.word	0xffffffff


	//   ....[79]....
        /*0178*/ 	.word	0xffffffff


	//   ....[80]....
        /*017c*/ 	.word	0xffffffff


	//   ....[81]....
        /*0180*/ 	.word	0xffffffff


	//   ....[82]....
        /*0184*/ 	.word	0xffffffff


	//----- nvinfo : EIATTR_COOP_GROUP_INSTR_OFFSETS
	.align		4
.L_3949:
        /*0188*/ 	.byte	0x04, 0x28
        /*018a*/ 	.short	(.L_3951 - .L_3950)


	//   ....[0]....
.L_3950:
        /*018c*/ 	.word	0x000009e0


	//   ....[1]....
        /*0190*/ 	.word	0x00000a60


	//   ....[2]....
        /*0194*/ 	.word	0x00000b60


	//   ....[3]....
        /*0198*/ 	.word	0x00001380


	//   ....[4]....
        /*019c*/ 	.word	0x00001610


	//   ....[5]....
        /*01a0*/ 	.word	0x00001b90


	//   ....[6]....
        /*01a4*/ 	.word	0x00001bd0


	//   ....[7]....
        /*01a8*/ 	.word	0x00001c00


	//   ....[8]....
        /*01ac*/ 	.word	0x00001c20


	//   ....[9]....
        /*01b0*/ 	.word	0x00001c30


	//   ....[10]....
        /*01b4*/ 	.word	0x00001c40


	//   ....[11]....
        /*01b8*/ 	.word	0x00001cd0


	//   ....[12]....
        /*01bc*/ 	.word	0x00001d20


	//   ....[13]....
        /*01c0*/ 	.word	0x00001d30


	//   ....[14]....
        /*01c4*/ 	.word	0x00001d40


	//   ....[15]....
        /*01c8*/ 	.word	0x00001de0


	//   ....[16]....
        /*01cc*/ 	.word	0x00001e10


	//   ....[17]....
        /*01d0*/ 	.word	0x00001e30


	//   ....[18]....
        /*01d4*/ 	.word	0x00001e40


	//   ....[19]....
        /*01d8*/ 	.word	0x00001f00


	//   ....[20]....
        /*01dc*/ 	.word	0x00001f20


	//   ....[21]....
        /*01e0*/ 	.word	0x00001f30


	//   ....[22]....
        /*01e4*/ 	.word	0x00001f40


	//   ....[23]....
        /*01e8*/ 	.word	0x00002020


	//   ....[24]....
        /*01ec*/ 	.word	0x00002060


	//   ....[25]....
        /*01f0*/ 	.word	0x000020a0


	//   ....[26]....
        /*01f4*/ 	.word	0x000020d0


	//   ....[27]....
        /*01f8*/ 	.word	0x00002260


	//   ....[28]....
        /*01fc*/ 	.word	0x000022b0


	//   ....[29]....
        /*0200*/ 	.word	0x000022f0


	//   ....[30]....
        /*0204*/ 	.word	0x00002330


	//   ....[31]....
        /*0208*/ 	.word	0x00002560


	//   ....[32]....
        /*020c*/ 	.word	0x00002580


	//   ....[33]....
        /*0210*/ 	.word	0x00002590


	//   ....[34]....
        /*0214*/ 	.word	0x000025a0


	//   ....[35]....
        /*0218*/ 	.word	0x00002690


	//   ....[36]....
        /*021c*/ 	.word	0x000026c0


	//   ....[37]....
        /*0220*/ 	.word	0x000026d0


	//   ....[38]....
        /*0224*/ 	.word	0x000026e0


	//   ....[39]....
        /*0228*/ 	.word	0x000027c0


	//   ....[40]....
        /*022c*/ 	.word	0x000027e0


	//   ....[41]....
        /*0230*/ 	.word	0x000027f0


	//   ....[42]....
        /*0234*/ 	.word	0x00002800


	//   ....[43]....
        /*0238*/ 	.word	0x000028e0


	//   ....[44]....
        /*023c*/ 	.word	0x00002900


	//   ....[45]....
        /*0240*/ 	.word	0x00002910


	//   ....[46]....
        /*0244*/ 	.word	0x00002920


	//   ....[47]....
        /*0248*/ 	.word	0x00002a00


	//   ....[48]....
        /*024c*/ 	.word	0x00002a30


	//   ....[49]....
        /*0250*/ 	.word	0x00002a50


	//   ....[50]....
        /*0254*/ 	.word	0x00002a60


	//   ....[51]....
        /*0258*/ 	.word	0x00002b50


	//   ....[52]....
        /*025c*/ 	.word	0x00002b90


	//   ....[53]....
        /*0260*/ 	.word	0x00002bd0


	//   ....[54]....
        /*0264*/ 	.word	0x00002c00


	//   ....[55]....
        /*0268*/ 	.word	0x00002c30


	//   ....[56]....
        /*026c*/ 	.word	0x00002c60


	//   ....[57]....
        /*0270*/ 	.word	0x00002c80


	//   ....[58]....
        /*0274*/ 	.word	0x00002c90


	//   ....[59]....
        /*0278*/ 	.word	0x00002cc0


	//   ....[60]....
        /*027c*/ 	.word	0x00002cf0


	//   ....[61]....
        /*0280*/ 	.word	0x00003da0


	//   ....[62]....
        /*0284*/ 	.word	0x00003de0


	//   ....[63]....
        /*0288*/ 	.word	0x00003e70


	//   ....[64]....
        /*028c*/ 	.word	0x00003e90


	//   ....[65]....
        /*0290*/ 	.word	0x00003ec0


	//   ....[66]....
        /*0294*/ 	.word	0x00003ee0


	//   ....[67]....
        /*0298*/ 	.word	0x00003f10


	//   ....[68]....
        /*029c*/ 	.word	0x00003f40


	//   ....[69]....
        /*02a0*/ 	.word	0x00003fb0


	//   ....[70]....
        /*02a4*/ 	.word	0x00003ff0


	//   ....[71]....
        /*02a8*/ 	.word	0x00004520


	//   ....[72]....
        /*02ac*/ 	.word	0x00004730


	//   ....[73]....
        /*02b0*/ 	.word	0x000047f0


	//   ....[74]....
        /*02b4*/ 	.word	0x00004840


	//   ....[75]....
        /*02b8*/ 	.word	0x00004870


	//   ....[76]....
        /*02bc*/ 	.word	0x00004890


	//   ....[77]....
        /*02c0*/ 	.word	0x000048b0


	//   ....[78]....
        /*02c4*/ 	.word	0x00004960


	//   ....[79]....
        /*02c8*/ 	.word	0x000049b0


	//   ....[80]....
        /*02cc*/ 	.word	0x000049d0


	//   ....[81]....
        /*02d0*/ 	.word	0x000049f0


	//   ....[82]....
        /*02d4*/ 	.word	0x00004a10


	//----- nvinfo : EIATTR_EXIT_INSTR_OFFSETS
	.align		4
.L_3951:
        /*02d8*/ 	.byte	0x04, 0x1c
        /*02da*/ 	.short	(.L_3953 - .L_3952)


	//   ....[0]....
.L_3952:
        /*02dc*/ 	.word	0x00004ad0


	//   ....[1]....
        /*02e0*/ 	.word	0x00004c20


	//----- nvinfo : EIATTR_MAX_THREADS
	.align		4
.L_3953:
        /*02e4*/ 	.byte	0x04, 0x05
        /*02e6*/ 	.short	(.L_3955 - .L_3954)
.L_3954:
        /*02e8*/ 	.word	0x00000020
        /*02ec*/ 	.word	0x00000001
        /*02f0*/ 	.word	0x00000001


	//----- nvinfo : EIATTR_CRS_STACK_SIZE
	.align		4
.L_3955:
        /*02f4*/ 	.byte	0x04, 0x1e
        /*02f6*/ 	.short	(.L_3957 - .L_3956)
.L_3956:
        /*02f8*/ 	.word	0x00000000
.L_3957:


//--------------------- .nv.info._Z25selective_scan_bwd_kernelI32Selective_Scan_bwd_kernel_traitsILi32ELi4ELb1ELb1ELb1ELb0ELb1EN3c108BFloat16ENS1_7complexIfEEEEv12SSMParamsBwd --------------------------
	.section	.nv.info._Z25selective_scan_bwd_kernelI32Selective_Scan_bwd_kernel_traitsILi32ELi4ELb1ELb1ELb1ELb0ELb1EN3c108BFloat16ENS1_7complexIfEEEEv12SSMParamsBwd,"",@"SHT_CUDA_INFO"
	.sectionflags	@""
	.align	4


	//----- nvinfo : EIATTR_CUDA_API_VERSION
	.align		4
        /*0000*/ 	.byte	0x04, 0x37
        /*0002*/ 	.short	(.L_3959 - .L_3958)
.L_3958:
        /*0004*/ 	.word	0x00000082


	//----- nvinfo : EIATTR_SW2861232_WAR
	.align		4
.L_3959:
        /*0008*/ 	.byte	0x01, 0x35
	.zero		2


	//----- nvinfo : EIATTR_PARAM_CBANK
	.align		4
        /*000c*/ 	.byte	0x04, 0x0a
        /*000e*/ 	.short	(.L_3961 - .L_3960)
	.align		4
.L_3960:
        /*0010*/ 	.word	index@(.nv.constant0._Z25selective_scan_bwd_kernelI32Selective_Scan_bwd_kernel_traitsILi32ELi4ELb1ELb1ELb1ELb0ELb1EN3c108BFloat16ENS1_7complexIfEEEEv12SSMParamsBwd)
        /*0014*/ 	.short	0x0160
        /*0016*/ 	.short	0x01f0


	//----- nvinfo : EIATTR_CBANK_PARAM_SIZE
	.align		4
.L_3961:
        /*0018*/ 	.byte	0x03, 0x19
        /*001a*/ 	.short	0x01f0


	//----- nvinfo : EIATTR_KPARAM_INFO
	.align		4
        /*001c*/ 	.byte	0x04, 0x17
        /*001e*/ 	.short	(.L_3963 - .L_3962)
.L_3962:
        /*0020*/ 	.word	0x00000000
        /*0024*/ 	.short	0x0000
        /*0026*/ 	.short	0x0000
        /*0028*/ 	.byte	0x00, 0xf0, 0xc1, 0x07


	//----- nvinfo : EIATTR_MAXREG_COUNT
	.align		4
.L_3963:
        /*002c*/ 	.byte	0x03, 0x1b
        /*002e*/ 	.short	0x00ff


	//----- nvinfo : EIATTR_NUM_BARRIERS
	.align		4
        /*0030*/ 	.byte	0x02, 0x4c
        /*0032*/ 	.byte	0x01
	.zero		1


	//----- nvinfo : EIATTR_MERCURY_ISA_VERSION
	.align		4
        /*0034*/ 	.byte	0x03, 0x5f
        /*0036*/ 	.short	0x0000


	//----- nvinfo : EIATTR_COOP_GROUP_MASK_REGIDS
	.align		4
        /*0038*/ 	.byte	0x04, 0x29
        /*003a*/ 	.short	(.L_3965 - .L_3964)


	//   ....[0]....
.L_3964:
        /*003c*/ 	.word	0xffffffff


	//   ....[1]....
        /*0040*/ 	.word	0xffffffff


	//   ....[2]....
        /*0044*/ 	.word	0xffffffff


	//   ....[3]....
        /*0048*/ 	.word	0xffffffff


	//   ....[4]....
        /*004c*/ 	.word	0xffffffff


	//   ....[5]....
        /*0050*/ 	.word	0xffffffff


	//   ....[6]....
        /*0054*/ 	.word	0xffffffff


	//   ....[7]....
        /*0058*/ 	.word	0xffffffff


	//   ....[8]....
        /*005c*/ 	.word	0xffffffff


	//   ....[9]....
        /*0060*/ 	.word	0xffffffff


	//   ....[10]....
        /*0064*/ 	.word	0xffffffff


	//   ....[11]....
        /*0068*/ 	.word	0xffffffff


	//   ....[12]....
        /*006c*/ 	.word	0xffffffff


	//   ....[13]....
        /*0070*/ 	.word	0xffffffff


	//   ....[14]....
        /*0074*/ 	.word	0xffffffff


	//   ....[15]....
        /*0078*/ 	.word	0xffffffff


	//   ....[16]....
        /*007c*/ 	.word	0xffffffff


	//   ....[17]....
        /*0080*/ 	.word	0xffffffff


	//   ....[18]....
        /*0084*/ 	.word	0xffffffff


	//   ....[19]....
        /*0088*/ 	.word	0xffffffff


	//   ....[20]....
        /*008c*/ 	.word	0xffffffff


	//   ....[21]....
        /*0090*/ 	.word	0xffffffff


	//   ....[22]....
        /*0094*/ 	.word	0xffffffff


	//   ....[23]....
        /*0098*/ 	.word	0xffffffff


	//   ....[24]....
        /*009c*/ 	.word	0xffffffff


	//   ....[25]....
        /*00a0*/ 	.word	0xffffffff


	//   ....[26]....
        /*00a4*/ 	.word	0xffffffff


	//   ....[27]....
        /*00a8*/ 	.word	0xffffffff


	//   ....[28]....
        /*00ac*/ 	.word	0xffffffff


	//   ....[29]....
        /*00b0*/ 	.word	0xffffffff


	//   ....[30]....
        /*00b4*/ 	.word	0xffffffff


	//   ....[31]....
        /*00b8*/ 	.word	0xffffffff


	//   ....[32]....
        /*00bc*/ 	.word	0xffffffff


	//   ....[33]....
        /*00c0*/ 	.word	0xffffffff


	//   ....[34]....
        /*00c4*/ 	.word	0xffffffff


	//   ....[35]....
        /*00c8*/ 	.word	0xffffffff


	//   ....[36]....
        /*00cc*/ 	.word	0xffffffff


	//   ....[37]....
        /*00d0*/ 	.word	0xffffffff


	//   ....[38]....
        /*00d4*/ 	.word	0xffffffff


	//   ....[39]....
        /*00d8*/ 	.word	0xffffffff


	//   ....[40]....
        /*00dc*/ 	.word	0xffffffff


	//   ....[41]....
        /*00e0*/ 	.word	0xffffffff


	//   ....[42]....
        /*00e4*/ 	.word	0xffffffff


	//   ....[43]....
        /*00e8*/ 	.word	0xffffffff


	//   ....[44]....
        /*00ec*/ 	.word	0xffffffff


	//   ....[45]....
        /*00f0*/ 	.word	0xffffffff


	//   ....[46]....
        /*00f4*/ 	.word	0xffffffff


	//   ....[47]....
        /*00f8*/ 	.word	0xffffffff


	//   ....[48]....
        /*00fc*/ 	.word	0xffffffff


	//   ....[49]....
        /*0100*/ 	.word	0xffffffff


	//   ....[50]....
        /*0104*/ 	.word	0xffffffff


	//   ....[51]....
        /*0108*/ 	.word	0xffffffff


	//   ....[52]....
        /*010c*/ 	.word	0xffffffff


	//   ....[53]....
        /*0110*/ 	.word	0xffffffff


	//   ....[54]....
        /*0114*/ 	.word	0xffffffff


	//   ....[55]....
        /*0118*/ 	.word	0xffffffff


	//   ....[56]....
        /*011c*/ 	.word	0xffffffff


	//   ....[57]....
        /*0120*/ 	.word	0xffffffff


	//   ....[58]....
        /*0124*/ 	.word	0xffffffff


	//   ....[59]....
        /*0128*/ 	.word	0xffffffff


	//   ....[60]....
        /*012c*/ 	.word	0xffffffff


	//   ....[61]....
        /*0130*/ 	.word	0xffffffff


	//   ....[62]....
        /*0134*/ 	.word	0xffffffff


	//   ....[63]....
        /*0138*/ 	.word	0xffffffff


	//   ....[64]....
        /*013c*/ 	.word	0xffffffff


	//   ....[65]....
        /*0140*/ 	.word	0xffffffff


	//   ....[66]....
        /*0144*/ 	.word	0xffffffff


	//   ....[67]....
        /*0148*/ 	.word	0xffffffff


	//   ....[68]....
        /*014c*/ 	.word	0xffffffff


	//   ....[69]....
        /*0150*/ 	.word	0xffffffff


	//   ....[70]....
        /*0154*/ 	.word	0xffffffff


	//   ....[71]....
        /*0158*/ 	.word	0xffffffff


	//   ....[72]....
        /*015c*/ 	.word	0xffffffff


	//   ....[73]....
        /*0160*/ 	.word	0xffffffff


	//   ....[74]....
        /*0164*/ 	.word	0xffffffff


	//   ....[75]....
        /*0168*/ 	.word	0xffffffff


	//   ....[76]....
        /*016c*/ 	.word	0xffffffff


	//   ....[77]....
        /*0170*/ 	.word	0xffffffff


	//   ....[78]....
        /*0174*/ 	.word	0xffffffff


	//   ....[79]....
        /*0178*/ 	.word	0xffffffff


	//   ....[80]....
        /*017c*/ 	.word	0xffffffff


	//   ....[81]....
        /*0180*/ 	.word	0xffffffff


	//   ....[82]....
        /*0184*/ 	.word	0xffffffff


	//   ....[83]....
        /*0188*/ 	.word	0xffffffff


	//   ....[84]....
        /*018c*/ 	.word	0xffffffff


	//   ....[85]....
        /*0190*/ 	.word	0xffffffff


	//   ....[86]....
        /*0194*/ 	.word	0xffffffff


	//----- nvinfo : EIATTR_COOP_GROUP_INSTR_OFFSETS
	.align		4
.L_3965:
        /*0198*/ 	.byte	0x04, 0x28
        /*019a*/ 	.short	(.L_3967 - .L_3966)


	//   ....[0]....
.L_3966:
        /*019c*/ 	.word	0x00000a20


	//   ....[1]....
        /*01a0*/ 	.word	0x00000aa0


	//   ....[2]....
        /*01a4*/ 	.word	0x00000bc0


	//   ....[3]....
        /*01a8*/ 	.word	0x00000cc0


	//   ....[4]....
        /*01ac*/ 	.word	0x00000e60


	//   ....[5]....
        /*01b0*/ 	.word	0x00001210


	//   ....[6]....
        /*01b4*/ 	.word	0x000014a0


	//   ....[7]....
        /*01b8*/ 	.word	0x00001cc0


	//   ....[8]....
        /*01bc*/ 	.word	0x00001ef0


	//   ....[9]....
        /*01c0*/ 	.word	0x000024d0


	//   ....[10]....
        /*01c4*/ 	.word	0x00002510


	//   ....[11]....
        /*01c8*/ 	.word	0x00002540


	//   ....[12]....
        /*01cc*/ 	.word	0x00002570


	//   ....[13]....
        /*01d0*/ 	.word	0x00002630


	//   ....[14]....
        /*01d4*/ 	.word	0x00002650


	//   ....[15]....
        /*01d8*/ 	.word	0x00002660


	//   ....[16]....
        /*01dc*/ 	.word	0x00002670


	//   ....[17]....
        /*01e0*/ 	.word	0x00002730


	//   ....[18]....
        /*01e4*/ 	.word	0x00002750


	//   ....[19]....
        /*01e8*/ 	.word	0x00002760


	//   ....[20]....
        /*01ec*/ 	.word	0x00002770


	//   ....[21]....
        /*01f0*/ 	.word	0x00002830


	//   ....[22]....
        /*01f4*/ 	.word	0x00002850


	//   ....[23]....
        /*01f8*/ 	.word	0x00002860


	//   ....[24]....
        /*01fc*/ 	.word	0x00002870


	//   ....[25]....
        /*0200*/ 	.word	0x00002960


	//   ....[26]....
        /*0204*/ 	.word	0x000029a0


	//   ....[27]....
        /*0208*/ 	.word	0x000029e0


	//   ....[28]....
        /*020c*/ 	.word	0x00002a10


	//   ....[29]....
        /*0210*/ 	.word	0x00002b80


	//   ....[30]....
        /*0214*/ 	.word	0x00002bb0


	//   ....[31]....
        /*0218*/ 	.word	0x00002bf0


	//   ....[32]....
        /*021c*/ 	.word	0x00002c30


	//   ....[33]....
        /*0220*/ 	.word	0x00002c60


	//   ....[34]....
        /*0224*/ 	.word	0x00002c90


	//   ....[35]....
        /*0228*/ 	.word	0x00002e80


	//   ....[36]....
        /*022c*/ 	.word	0x00002eb0


	//   ....[37]....
        /*0230*/ 	.word	0x00002ed0


	//   ....[38]....
        /*0234*/ 	.word	0x00002ee0


	//   ....[39]....
        /*0238*/ 	.word	0x00002fc0


	//   ....[40]....
        /*023c*/ 	.word	0x00002ff0


	//   ....[41]....
        /*0240*/ 	.word	0x00003010


	//   ....[42]....
        /*0244*/ 	.word	0x00003020


	//   ....[43]....
        /*0248*/ 	.word	0x00003100


	//   ....[44]....
        /*024c*/ 	.word	0x00003120


	//   ....[45]....
        /*0250*/ 	.word	0x00003130


	//   ....[46]....
        /*0254*/ 	.word	0x00003140


	//   ....[47]....
        /*0258*/ 	.word	0x00003220


	//   ....[48]....
        /*025c*/ 	.word	0x00003240


	//   ....[49]....
        /*0260*/ 	.word	0x00003250


	//   ....[50]....
        /*0264*/ 	.word	0x00003260


	//   ....[51]....
        /*0268*/ 	.word	0x00003340


	//   ....[52]....
        /*026c*/ 	.word	0x00003370


	//   ....[53]....
        /*0270*/ 	.word	0x00003390


	//   ....[54]....
        /*0274*/ 	.word	0x000033a0


	//   ....[55]....
        /*0278*/ 	.word	0x00003490


	//   ....[56]....
        /*027c*/ 	.word	0x000034d0


	//   ....[57]....
        /*0280*/ 	.word	0x00003510


	//   ....[58]....
        /*0284*/ 	.word	0x00003540


	//   ....[59]....
        /*0288*/ 	.word	0x00003570


	//   ....[60]....
        /*028c*/ 	.word	0x000035a0


	//   ....[61]....
        /*0290*/ 	.word	0x000035d0


	//   ....[62]....
        /*0294*/ 	.word	0x000035f0


	//   ....[63]....
        /*0298*/ 	.word	0x00003610


	//   ....[64]....
        /*029c*/ 	.word	0x00003640


	//   ....[65]....
        /*02a0*/ 	.word	0x00004690


	//   ....[66]....
        /*02a4*/ 	.word	0x000046d0


	//   ....[67]....
        /*02a8*/ 	.word	0x00004780


	//   ....[68]....
        /*02ac*/ 	.word	0x000047a0


	//   ....[69]....
        /*02b0*/ 	.word	0x000047d0


	//   ....[70]....
        /*02b4*/ 	.word	0x000047f0


	//   ....[71]....
        /*02b8*/ 	.word	0x00004840


	//   ....[72]....
        /*02bc*/ 	.word	0x00004870


	//   ....[73]....
        /*02c0*/ 	.word	0x00004930


	//   ....[74]....
        /*02c4*/ 	.word	0x00004960


	//   ....[75]....
        /*02c8*/ 	.word	0x00004de0


	//   ....[76]....
        /*02cc*/ 	.word	0x00004ff0


	//   ....[77]....
        /*02d0*/ 	.word	0x000050b0


	//   ....[78]....
        /*02d4*/ 	.word	0x00005100


	//   ....[79]....
        /*02d8*/ 	.word	0x00005130


	//   ....[80]....
        /*02dc*/ 	.word	0x00005150


	//   ....[81]....
        /*02e0*/ 	.word	0x00005170


	//   ....[82]....
        /*02e4*/ 	.word	0x00005220


	//   ....[83]....
        /*02e8*/ 	.word	0x00005270


	//   ....[84]....
        /*02ec*/ 	.word	0x00005290


	//   ....[85]....
        /*02f0*/ 	.word	0x000052b0


	//   ....[86]....
        /*02f4*/ 	.word	0x000052d0


	//----- nvinfo : EIATTR_EXIT_INSTR_OFFSETS
	.align		4
.L_3967:
        /*02f8*/ 	.byte	0x04, 0x1c
        /*02fa*/ 	.short	(.L_3969 - .L_3968)


	//   ....[0]....
.L_3968:
        /*02fc*/ 	.word	0x00005390


	//   ....[1]....
        /*0300*/ 	.word	0x000054e0


	//----- nvinfo : EIATTR_MAX_THREADS
	.align		4
.L_3969:
        /*0304*/ 	.byte	0x04, 0x05
        /*0306*/ 	.short	(.L_3971 - .L_3970)
.L_3970:
        /*0308*/ 	.word	0x00000020
        /*030c*/ 	.word	0x00000001
        /*0310*/ 	.word	0x00000001


	//----- nvinfo : EIATTR_CRS_STACK_SIZE
	.align		4
.L_3971:
        /*0314*/ 	.byte	0x04, 0x1e
        /*0316*/ 	.short	(.L_3973 - .L_3972)
.L_3972:
        /*0318*/ 	.word	0x00000000
.L_3973:


//--------------------- .nv.info._Z25selective_scan_bwd_kernelI32Selective_Scan_bwd_kernel_traitsILi32ELi4ELb1ELb1ELb1ELb1ELb0EN3c108BFloat16ENS1_7complexIfEEEEv12SSMParamsBwd --------------------------
	.section	.nv.info._Z25selective_scan_bwd_kernelI32Selective_Scan_bwd_kernel_traitsILi32ELi4ELb1ELb1ELb1ELb1ELb0EN3c108BFloat16ENS1_7complexIfEEEEv12SSMParamsBwd,"",@"SHT_CUDA_INFO"
	.sectionflags	@""
	.align	4


	//----- nvinfo : EIATTR_CUDA_API_VERSION
	.align		4
        /*0000*/ 	.byte	0x04, 0x37
        /*0002*/ 	.short	(.L_3975 - .L_3974)
.L_3974:
        /*0004*/ 	.word	0x00000082


	//----- nvinfo : EIATTR_SW2861232_WAR
	.align		4
.L_3975:
        /*0008*/ 	.byte	0x01, 0x35
	.zero		2


	//----- nvinfo : EIATTR_PARAM_CBANK
	.align		4
        /*000c*/ 	.byte	0x04, 0x0a
        /*000e*/ 	.short	(.L_3977 - .L_3976)
	.align		4
.L_3976:
        /*0010*/ 	.word	index@(.nv.constant0._Z25selective_scan_bwd_kernelI32Selective_Scan_bwd_kernel_traitsILi32ELi4ELb1ELb1ELb1ELb1ELb0EN3c108BFloat16ENS1_7complexIfEEEEv12SSMParamsBwd)
        /*0014*/ 	.short	0x0160
        /*0016*/ 	.short	0x01f0


	//----- nvinfo : EIATTR_CBANK_PARAM_SIZE
	.align		4
.L_3977:
        /*0018*/ 	.byte	0x03, 0x19
        /*001a*/ 	.short	0x01f0


	//----- nvinfo : EIATTR_KPARAM_INFO
	.align		4
        /*001c*/ 	.byte	0x04, 0x17
        /*001e*/ 	.short	(.L_3979 - .L_3978)
.L_3978:
        /*0020*/ 	.word	0x00000000
        /*0024*/ 	.short	0x0000
        /*0026*/ 	.short	0x0000
        /*0028*/ 	.byte	0x00, 0xf0, 0xc1, 0x07


	//----- nvinfo : EIATTR_MAXREG_COUNT
	.align		4
.L_3979:
        /*002c*/ 	.byte	0x03, 0x1b
        /*002e*/ 	.short	0x00ff


	//----- nvinfo : EIATTR_NUM_BARRIERS
	.align		4
        /*0030*/ 	.byte	0x02, 0x4c
        /*0032*/ 	.byte	0x01
	.zero		1


	//----- nvinfo : EIATTR_MERCURY_ISA_VERSION
	.align		4
        /*0034*/ 	.byte	0x03, 0x5f
        /*0036*/ 	.short	0x0000


	//----- nvinfo : EIATTR_COOP_GROUP_MASK_REGIDS
	.align		4
        /*0038*/ 	.byte	0x04, 0x29
        /*003a*/ 	.short	(.L_3981 - .L_3980)


	//   ....[0]....
.L_3980:
        /*003c*/ 	.word	0xffffffff


	//   ....[1]....
        /*0040*/ 	.word	0xffffffff


	//   ....[2]....
        /*0044*/ 	.word	0xffffffff


	//   ....[3]....
        /*0048*/ 	.word	0xffffffff


	//   ....[4]....
        /*004c*/ 	.word	0xffffffff


	//   ....[5]....
        /*0050*/ 	.word	0xffffffff


	//   ....[6]....
        /*0054*/ 	.word	0xffffffff


	//   ....[7]....
        /*0058*/ 	.word	0xffffffff


	//   ....[8]....
        /*005c*/ 	.word	0xffffffff


	//   ....[9]....
        /*0060*/ 	.word	0xffffffff


	//   ....[10]....
        /*0064*/ 	.word	0xffffffff


	//   ....[11]....
        /*0068*/ 	.word	0xffffffff


	//   ....[12]....
        /*006c*/ 	.word	0xffffffff


	//   ....[13]....
        /*0070*/ 	.word	0xffffffff


	//   ....[14]....
        /*0074*/ 	.word	0xffffffff


	//   ....[15]....
        /*0078*/ 	.word	0xffffffff


	//   ....[16]....
        /*007c*/ 	.word	0xffffffff


	//   ....[17]....
        /*0080*/ 	.word	0xffffffff


	//   ....[18]....
        /*0084*/ 	.word	0xffffffff


	//   ....[19]....
        /*0088*/ 	.word	0xffffffff


	//   ....[20]....
        /*008c*/ 	.word	0xffffffff


	//   ....[21]....
        /*0090*/ 	.word	0xffffffff


	//   ....[22]....
        /*0094*/ 	.word	0xffffffff


	//   ....[23]....
        /*0098*/ 	.word	0xffffffff


	//   ....[24]....
        /*009c*/ 	.word	0xffffffff


	//   ....[25]....
        /*00a0*/ 	.word	0xffffffff


	//   ....[26]....
        /*00a4*/ 	.word	0xffffffff


	//   ....[27]....
        /*00a8*/ 	.word	0xffffffff


	//   ....[28]....
        /*00ac*/ 	.word	0xffffffff


	//   ....[29]....
        /*00b0*/ 	.word	0xffffffff


	//   ....[30]....
        /*00b4*/ 	.word	0xffffffff


	//   ....[31]....
        /*00b8*/ 	.word	0xffffffff


	//   ....[32]....
        /*00bc*/ 	.word	0xffffffff


	//   ....[33]....
        /*00c0*/ 	.word	0xffffffff


	//   ....[34]....
        /*00c4*/ 	.word	0xffffffff


	//   ....[35]....
        /*00c8*/ 	.word	0xffffffff


	//   ....[36]....
        /*00cc*/ 	.word	0xffffffff


	//   ....[37]....
        /*00d0*/ 	.word	0xffffffff


	//   ....[38]....
        /*00d4*/ 	.word	0xffffffff


	//   ....[39]....
        /*00d8*/ 	.word	0xffffffff


	//   ....[40]....
        /*00dc*/ 	.word	0xffffffff


	//   ....[41]....
        /*00e0*/ 	.word	0xffffffff


	//   ....[42]....
        /*00e4*/ 	.word	0xffffffff


	//   ....[43]....
        /*00e8*/ 	.word	0xffffffff


	//   ....[44]....
        /*00ec*/ 	.word	0xffffffff


	//   ....[45]....
        /*00f0*/ 	.word	0xffffffff


	//   ....[46]....
        /*00f4*/ 	.word	0xffffffff


	//   ....[47]....
        /*00f8*/ 	.word	0xffffffff


	//   ....[48]....
        /*00fc*/ 	.word	0xffffffff


	//   ....[49]....
        /*0100*/ 	.word	0xffffffff


	//   ....[50]....
        /*0104*/ 	.word	0xffffffff


	//   ....[51]....
        /*0108*/ 	.word	0xffffffff


	//   ....[52]....
        /*010c*/ 	.word	0xffffffff


	//   ....[53]....
        /*0110*/ 	.word	0xffffffff


	//   ....[54]....
        /*0114*/ 	.word	0xffffffff


	//   ....[55]....
        /*0118*/ 	.word	0xffffffff


	//   ....[56]....
        /*011c*/ 	.word	0xffffffff


	//   ....[57]....
        /*0120*/ 	.word	0xffffffff


	//   ....[58]....
        /*0124*/ 	.word	0xffffffff


	//   ....[59]....
        /*0128*/ 	.word	0xffffffff


	//   ....[60]....
        /*012c*/ 	.word	0xffffffff


	//   ....[61]....
        /*0130*/ 	.word	0xffffffff


	//   ....[62]....
        /*0134*/ 	.word	0xffffffff


	//   ....[63]....
        /*0138*/ 	.word	0xffffffff


	//   ....[64]....
        /*013c*/ 	.word	0xffffffff


	//   ....[65]....
        /*0140*/ 	.word	0xffffffff


	//   ....[66]....
        /*0144*/ 	.word	0xffffffff


	//   ....[67]....
        /*0148*/ 	.word	0xffffffff


	//   ....[68]....
        /*014c*/ 	.word	0xffffffff


	//   ....[69]....
        /*0150*/ 	.word	0xffffffff


	//   ....[70]....
        /*0154*/ 	.word	0xffffffff


	//   ....[71]....
        /*0158*/ 	.word	0xffffffff


	//   ....[72]....
        /*015c*/ 	.word	0xffffffff


	//   ....[73]....
        /*0160*/ 	.word	0xffffffff


	//   ....[74]....
        /*0164*/ 	.word	0xffffffff


	//   ....[75]....
        /*0168*/ 	.word	0xffffffff


	//   ....[76]....
        /*016c*/ 	.word	0xffffffff


	//   ....[77]....
        /*0170*/ 	.word	0xffffffff


	//   ....[78]....
        /*0174*/ 	.word	0xffffffff


	//   ....[79]....
        /*0178*/ 	.word	0xffffffff


	//   ....[80]....
        /*017c*/ 	.word	0xffffffff


	//   ....[81]....
        /*0180*/ 	.word	0xffffffff


	//   ....[82]....
        /*0184*/ 	.word	0xffffffff


	//   ....[83]....
        /*0188*/ 	.word	0xffffffff


	//----- nvinfo : EIATTR_COOP_GROUP_INSTR_OFFSETS
	.align		4
.L_3981:
        /*018c*/ 	.byte	0x04, 0x28
        /*018e*/ 	.short	(.L_3983 - .L_3982)


	//   ....[0]....
.L_3982:
        /*0190*/ 	.word	0x000009f0


	//   ....[1]....
        /*0194*/ 	.word	0x00000a50


	//   ....[2]....
        /*0198*/ 	.word	0x00000bd0


	//   ....[3]....
        /*019c*/ 	.word	0x00001c20


	//   ....[4]....
        /*01a0*/ 	.word	0x00001eb0


	//   ....[5]....
        /*01a4*/ 	.word	0x00002430


	//   ....[6]....
        /*01a8*/ 	.word	0x00002470


	//   ....[7]....
        /*01ac*/ 	.word	0x000024a0


	//   ....[8]....
        /*01b0*/ 	.word	0x000024c0


	//   ....[9]....
        /*01b4*/ 	.word	0x000024d0


	//   ....[10]....
        /*01b8*/ 	.word	0x000024e0


	//   ....[11]....
        /*01bc*/ 	.word	0x000025a0


	//   ....[12]....
        /*01c0*/ 	.word	0x000025c0


	//   ....[13]....
        /*01c4*/ 	.word	0x000025d0


	//   ....[14]....
        /*01c8*/ 	.word	0x000025e0


	//   ....[15]....
        /*01cc*/ 	.word	0x000026a0


	//   ....[16]....
        /*01d0*/ 	.word	0x000026c0


	//   ....[17]....
        /*01d4*/ 	.word	0x000026d0


	//   ....[18]....
        /*01d8*/ 	.word	0x000026e0


	//   ....[19]....
        /*01dc*/ 	.word	0x000027a0


	//   ....[20]....
        /*01e0*/ 	.word	0x000027c0


	//   ....[21]....
        /*01e4*/ 	.word	0x000027d0


	//   ....[22]....
        /*01e8*/ 	.word	0x000027e0


	//   ....[23]....
        /*01ec*/ 	.word	0x000028b0


	//   ....[24]....
        /*01f0*/ 	.word	0x000028e0


	//   ....[25]....
        /*01f4*/ 	.word	0x00002920


	//   ....[26]....
        /*01f8*/ 	.word	0x00002960


	//   ....[27]....
        /*01fc*/ 	.word	0x00002af0


	//   ....[28]....
        /*0200*/ 	.word	0x00002b50


	//   ....[29]....
        /*0204*/ 	.word	0x00002b80


	//   ....[30]....
        /*0208*/ 	.word	0x00002bd0


	//   ....[31]....
        /*020c*/ 	.word	0x00002dc0


	//   ....[32]....
        /*0210*/ 	.word	0x00002e10


	//   ....[33]....
        /*0214*/ 	.word	0x00002e30


	//   ....[34]....
        /*0218*/ 	.word	0x00002e40


	//   ....[35]....
        /*021c*/ 	.word	0x00002f30


	//   ....[36]....
        /*0220*/ 	.word	0x00002f60


	//   ....[37]....
        /*0224*/ 	.word	0x00002f70


	//   ....[38]....
        /*0228*/ 	.word	0x00002f80


	//   ....[39]....
        /*022c*/ 	.word	0x00003060


	//   ....[40]....
        /*0230*/ 	.word	0x00003080


	//   ....[41]....
        /*0234*/ 	.word	0x00003090


	//   ....[42]....
        /*0238*/ 	.word	0x000030a0


	//   ....[43]....
        /*023c*/ 	.word	0x00003180


	//   ....[44]....
        /*0240*/ 	.word	0x000031a0


	//   ....[45]....
        /*0244*/ 	.word	0x000031b0


	//   ....[46]....
        /*0248*/ 	.word	0x000031c0


	//   ....[47]....
        /*024c*/ 	.word	0x000032a0


	//   ....[48]....
        /*0250*/ 	.word	0x000032d0


	//   ....[49]....
        /*0254*/ 	.word	0x000032f0


	//   ....[50]....
        /*0258*/ 	.word	0x00003300


	//   ....[51]....
        /*025c*/ 	.word	0x000033f0


	//   ....[52]....
        /*0260*/ 	.word	0x00003430


	//   ....[53]....
        /*0264*/ 	.word	0x00003470


	//   ....[54]....
        /*0268*/ 	.word	0x000034a0


	//   ....[55]....
        /*026c*/ 	.word	0x000034d0


	//   ....[56]....
        /*0270*/ 	.word	0x00003500


	//   ....[57]....
        /*0274*/ 	.word	0x00003520


	//   ....[58]....
        /*0278*/ 	.word	0x00003540


	//   ....[59]....
        /*027c*/ 	.word	0x00003570


	//   ....[60]....
        /*0280*/ 	.word	0x00003590


	//   ....[61]....
        /*0284*/ 	.word	0x00004620


	//   ....[62]....
        /*0288*/ 	.word	0x00004660


	//   ....[63]....
        /*028c*/ 	.word	0x00004700


	//   ....[64]....
        /*0290*/ 	.word	0x00004720


	//   ....[65]....
        /*0294*/ 	.word	0x00004750


	//   ....[66]....
        /*0298*/ 	.word	0x00004770


	//   ....[67]....
        /*029c*/ 	.word	0x000047a0


	//   ....[68]....
        /*02a0*/ 	.word	0x000047c0


	//   ....[69]....
        /*02a4*/ 	.word	0x00004800


	//   ....[70]....
        /*02a8*/ 	.word	0x00004840


	//   ....[71]....
        /*02ac*/ 	.word	0x00004c80


	//   ....[72]....
        /*02b0*/ 	.word	0x00004ea0


	//   ....[73]....
        /*02b4*/ 	.word	0x000051f0


	//   ....[74]....
        /*02b8*/ 	.word	0x000052f0


	//   ....[75]....
        /*02bc*/ 	.word	0x00005340


	//   ....[76]....
        /*02c0*/ 	.word	0x00005370


	//   ....[77]....
        /*02c4*/ 	.word	0x00005390


	//   ....[78]....
        /*02c8*/ 	.word	0x000053b0


	//   ....[79]....
        /*02cc*/ 	.word	0x00005460


	//   ....[80]....
        /*02d0*/ 	.word	0x000054b0


	//   ....[81]....
        /*02d4*/ 	.word	0x000054d0


	//   ....[82]....
        /*02d8*/ 	.word	0x000054f0


	//   ....[83]....
        /*02dc*/ 	.word	0x00005510


	//----- nvinfo : EIATTR_EXIT_INSTR_OFFSETS
	.align		4
.L_3983:
        /*02e0*/ 	.byte	0x04, 0x1c
        /*02e2*/ 	.short	(.L_3985 - .L_3984)


	//   ....[0]....
.L_3984:
        /*02e4*/ 	.word	0x000055d0


	//   ....[1]....
        /*02e8*/ 	.word	0x00005720


	//----- nvinfo : EIATTR_MAX_THREADS
	.align		4
.L_3985:
        /*02ec*/ 	.byte	0x04, 0x05
        /*02ee*/ 	.short	(.L_3987 - .L_3986)
.L_3986:
        /*02f0*/ 	.word	0x00000020
        /*02f4*/ 	.word	0x00000001
        /*02f8*/ 	.word	0x00000001


	//----- nvinfo : EIATTR_CRS_STACK_SIZE
	.align		4
.L_3987:
        /*02fc*/ 	.byte	0x04, 0x1e
        /*02fe*/ 	.short	(.L_3989 - .L_3988)
.L_3988:
        /*0300*/ 	.word	0x00000000
.L_3989:


//--------------------- .nv.info._Z25selective_scan_bwd_kernelI32Selective_Scan_bwd_kernel_traitsILi32ELi4ELb1ELb1ELb1ELb1ELb1EN3c108BFloat16ENS1_7complexIfEEEEv12SSMParamsBwd --------------------------
	.section	.nv.info._Z25selective_scan_bwd_kernelI32Selective_Scan_bwd_kernel_traitsILi32ELi4ELb1ELb1ELb1ELb1ELb1EN3c108BFloat16ENS1_7complexIfEEEEv12SSMParamsBwd,"",@"SHT_CUDA_INFO"
	.sectionflags	@""
	.align	4


	//----- nvinfo : EIATTR_CUDA_API_VERSION
	.align		4
        /*0000*/ 	.byte	0x04, 0x37
        /*0002*/ 	.short	(.L_3991 - .L_3990)
.L_3990:
        /*0004*/ 	.word	0x00000082


	//----- nvinfo : EIATTR_SW2861232_WAR
	.align		4
.L_3991:
        /*0008*/ 	.byte	0x01, 0x35
	.zero		2


	//----- nvinfo : EIATTR_PARAM_CBANK
	.align		4
        /*000c*/ 	.byte	0x04, 0x0a
        /*000e*/ 	.short	(.L_3993 - .L_3992)
	.align		4
.L_3992:
        /*0010*/ 	.word	index@(.nv.constant0._Z25selective_scan_bwd_kernelI32Selective_Scan_bwd_kernel_traitsILi32ELi4ELb1ELb1ELb1ELb1ELb1EN3c108BFloat16ENS1_7complexIfEEEEv12SSMParamsBwd)
        /*0014*/ 	.short	0x0160
        /*0016*/ 	.short	0x01f0


	//----- nvinfo : EIATTR_CBANK_PARAM_SIZE
	.align		4
.L_3993:
        /*0018*/ 	.byte	0x03, 0x19
        /*001a*/ 	.short	0x01f0


	//----- nvinfo : EIATTR_KPARAM_INFO
	.align		4
        /*001c*/ 	.byte	0x04, 0x17
        /*001e*/ 	.short	(.L_3995 - .L_3994)
.L_3994:
        /*0020*/ 	.word	0x00000000
        /*0024*/ 	.short	0x0000
        /*0026*/ 	.short	0x0000
        /*0028*/ 	.byte	0x00, 0xf0, 0xc1, 0x07


	//----- nvinfo : EIATTR_MAXREG_COUNT
	.align		4
.L_3995:
        /*002c*/ 	.byte	0x03, 0x1b
        /*002e*/ 	.short	0x00ff


	//----- nvinfo : EIATTR_NUM_BARRIERS
	.align		4
        /*0030*/ 	.byte	0x02, 0x4c
        /*0032*/ 	.byte	0x01
	.zero		1


	//----- nvinfo : EIATTR_MERCURY_ISA_VERSION
	.align		4
        /*0034*/ 	.byte	0x03, 0x5f
        /*0036*/ 	.short	0x0000


	//----- nvinfo : EIATTR_COOP_GROUP_MASK_REGIDS
	.align		4
        /*0038*/ 	.byte	0x04, 0x29
        /*003a*/ 	.short	(.L_3997 - .L_3996)


	//   ....[0]....
.L_3996:
        /*003c*/ 	.word	0xffffffff


	//   ....[1]....
        /*0040*/ 	.word	0xffffffff


	//   ....[2]....
        /*0044*/ 	.word	0xffffffff


	//   ....[3]....
        /*0048*/ 	.word	0xffffffff


	//   ....[4]....
        /*004c*/ 	.word	0xffffffff


	//   ....[5]....
        /*0050*/ 	.word	0xffffffff


	//   ....[6]....
        /*0054*/ 	.word	0xffffffff


	//   ....[7]....
        /*0058*/ 	.word	0xffffffff


	//   ....[8]....
        /*005c*/ 	.word	0xffffffff


	//   ....[9]....
        /*0060*/ 	.word	0xffffffff


	//   ....[10]....
        /*0064*/ 	.word	0xffffffff


	//   ....[11]....
        /*0068*/ 	.word	0xffffffff


	//   ....[12]....
        /*006c*/ 	.word	0xffffffff


	//   ....[13]....
        /*0070*/ 	.word	0xffffffff


	//   ....[14]....
        /*0074*/ 	.word	0xffffffff


	//   ....[15]....
        /*0078*/ 	.word	0xffffffff


	//   ....[16]....
        /*007c*/ 	.word	0xffffffff


	//   ....[17]....
        /*0080*/ 	.word	0xffffffff


	//   ....[18]....
        /*0084*/ 	.word	0xffffffff


	//   ....[19]....
        /*0088*/ 	.word	0xffffffff


	//   ....[20]....
        /*008c*/ 	.word	0xffffffff


	//   ....[21]....
        /*0090*/ 	.word	0xffffffff


	//   ....[22]....
        /*0094*/ 	.word	0xffffffff


	//   ....[23]....
        /*0098*/ 	.word	0xffffffff


	//   ....[24]....
        /*009c*/ 	.word	0xffffffff


	//   ....[25]....
        /*00a0*/ 	.word	0xffffffff


	//   ....[26]....
        /*00a4*/ 	.word	0xffffffff


	//   ....[27]....
        /*00a8*/ 	.word	0xffffffff


	//   ....[28]....
        /*00ac*/ 	.word	0xffffffff


	//   ....[29]....
        /*00b0*/ 	.word	0xffffffff


	//   ....[30]....
        /*00b4*/ 	.word	0xffffffff


	//   ....[31]....
        /*00b8*/ 	.word	0xffffffff


	//   ....[32]....
        /*00bc*/ 	.word	0xffffffff


	//   ....[33]....
        /*00c0*/ 	.word	0xffffffff


	//   ....[34]....
        /*00c4*/ 	.word	0xffffffff


	//   ....[35]....
        /*00c8*/ 	.word	0xffffffff


	//   ....[36]....
        /*00cc*/ 	.word	0xffffffff


	//   ....[37]....
        /*00d0*/ 	.word	0xffffffff


	//   ....[38]....
        /*00d4*/ 	.word	0xffffffff


	//   ....[39]....
        /*00d8*/ 	.word	0xffffffff


	//   ....[40]....
        /*00dc*/ 	.word	0xffffffff


	//   ....[41]....
        /*00e0*/ 	.word	0xffffffff


	//   ....[42]....
        /*00e4*/ 	.word	0xffffffff


	//   ....[43]....
        /*00e8*/ 	.word	0xffffffff


	//   ....[44]....
        /*00ec*/ 	.word	0xffffffff


	//   ....[45]....
        /*00f0*/ 	.word	0xffffffff


	//   ....[46]....
        /*00f4*/ 	.word	0xffffffff


	//   ....[47]....
        /*00f8*/ 	.word	0xffffffff


	//   ....[48]....
        /*00fc*/ 	.word	0xffffffff


	//   ....[49]....
        /*0100*/ 	.word	0xffffffff


	//   ....[50]....
        /*0104*/ 	.word	0xffffffff


	//   ....[51]....
        /*0108*/ 	.word	0xffffffff


	//   ....[52]....
        /*010c*/ 	.word	0xffffffff


	//   ....[53]....
        /*0110*/ 	.word	0xffffffff


	//   ....[54]....
        /*0114*/ 	.word	0xffffffff


	//   ....[55]....
        /*0118*/ 	.word	0xffffffff


	//   ....[56]....
        /*011c*/ 	.word	0xffffffff


	//   ....[57]....
        /*0120*/ 	.word	0xffffffff


	//   ....[58]....
        /*0124*/ 	.word	0xffffffff


	//   ....[59]....
        /*0128*/ 	.word	0xffffffff


	//   ....[60]....
        /*012c*/ 	.word	0xffffffff


	//   ....[61]....
        /*0130*/ 	.word	0xffffffff


	//   ....[62]....
        /*0134*/ 	.word	0xffffffff


	//   ....[63]....
        /*0138*/ 	.word	0xffffffff


	//   ....[64]....
        /*013c*/ 	.word	0xffffffff


	//   ....[65]....
        /*0140*/ 	.word	0xffffffff


	//   ....[66]....
        /*0144*/ 	.word	0xffffffff


	//   ....[67]....
        /*0148*/ 	.word	0xffffffff


	//   ....[68]....
        /*014c*/ 	.word	0xffffffff


	//   ....[69]....
        /*0150*/ 	.word	0xffffffff


	//   ....[70]....
        /*0154*/ 	.word	0xffffffff


	//   ....[71]....
        /*0158*/ 	.word	0xffffffff


	//   ....[72]....
        /*015c*/ 	.word	0xffffffff


	//   ....[73]....
        /*0160*/ 	.word	0xffffffff


	//   ....[74]....
        /*0164*/ 	.word	0xffffffff


	//   ....[75]....
        /*0168*/ 	.word	0xffffffff


	//   ....[76]....
        /*016c*/ 	.word	0xffffffff


	//   ....[77]....
        /*0170*/ 	.word	0xffffffff


	//   ....[78]....
        /*0174*/ 	.word	0xffffffff


	//   ....[79]....
        /*0178*/ 	.word	0xffffffff


	//   ....[80]....
        /*017c*/ 	.word	0xffffffff


	//   ....[81]....
        /*0180*/ 	.word	0xffffffff


	//   ....[82]....
        /*0184*/ 	.word	0xffffffff


	//   ....[83]....
        /*0188*/ 	.word	0xffffffff


	//   ....[84]....
        /*018c*/ 	.word	0xffffffff


	//   ....[85]....
        /*0190*/ 	.word	0xffffffff


	//   ....[86]....
        /*0194*/ 	.word	0xffffffff


	//   ....[87]....
        /*0198*/ 	.word	0xffffffff


	//----- nvinfo : EIATTR_COOP_GROUP_INSTR_OFFSETS
	.align		4
.L_3997:
        /*019c*/ 	.byte	0x04, 0x28
        /*019e*/ 	.short	(.L_3999 - .L_3998)


	//   ....[0]....
.L_3998:
        /*01a0*/ 	.word	0x000009f0


	//   ....[1]....
        /*01a4*/ 	.word	0x00000a50


	//   ....[2]....
        /*01a8*/ 	.word	0x00000c10


	//   ....[3]....
        /*01ac*/ 	.word	0x000015d0


	//   ....[4]....
        /*01b0*/ 	.word	0x000017a0


	//   ....[5]....
        /*01b4*/ 	.word	0x00001b00


	//   ....[6]....
        /*01b8*/ 	.word	0x00001d40


	//   ....[7]....
        /*01bc*/ 	.word	0x00002530


	//   ....[8]....
        /*01c0*/ 	.word	0x000027c0


	//   ....[9]....
        /*01c4*/ 	.word	0x00002d40


	//   ....[10]....
        /*01c8*/ 	.word	0x00002d80


	//   ....[11]....
        /*01cc*/ 	.word	0x00002db0


	//   ....[12]....
        /*01d0*/ 	.word	0x00002dd0


	//   ....[13]....
        /*01d4*/ 	.word	0x00002de0


	//   ....[14]....
        /*01d8*/ 	.word	0x00002df0


	//   ....[15]....
        /*01dc*/ 	.word	0x00002eb0


	//   ....[16]....
        /*01e0*/ 	.word	0x00002ed0


	//   ....[17]....
        /*01e4*/ 	.word	0x00002ee0


	//   ....[18]....
        /*01e8*/ 	.word	0x00002ef0


	//   ....[19]....
        /*01ec*/ 	.word	0x00002fb0


	//   ....[20]....
        /*01f0*/ 	.word	0x00002fd0


	//   ....[21]....
        /*01f4*/ 	.word	0x00002fe0


	//   ....[22]....
        /*01f8*/ 	.word	0x00002ff0


	//   ....[23]....
        /*01fc*/ 	.word	0x000030b0


	//   ....[24]....
        /*0200*/ 	.word	0x000030d0


	//   ....[25]....
        /*0204*/ 	.word	0x000030e0


	//   ....[26]....
        /*0208*/ 	.word	0x000030f0


	//   ....[27]....
        /*020c*/ 	.word	0x000031c0


	//   ....[28]....
        /*0210*/ 	.word	0x000031f0


	//   ....[29]....
        /*0214*/ 	.word	0x00003230


	//   ....[30]....
        /*0218*/ 	.word	0x00003270


	//   ....[31]....
        /*021c*/ 	.word	0x00003400


	//   ....[32]....
        /*0220*/ 	.word	0x00003460


	//   ....[33]....
        /*0224*/ 	.word	0x00003490


	//   ....[34]....
        /*0228*/ 	.word	0x000034e0


	//   ....[35]....
        /*022c*/ 	.word	0x000036d0


	//   ....[36]....
        /*0230*/ 	.word	0x00003720


	//   ....[37]....
        /*0234*/ 	.word	0x00003740


	//   ....[38]....
        /*0238*/ 	.word	0x00003750


	//   ....[39]....
        /*023c*/ 	.word	0x00003840


	//   ....[40]....
        /*0240*/ 	.word	0x00003870


	//   ....[41]....
        /*0244*/ 	.word	0x00003880


	//   ....[42]....
        /*0248*/ 	.word	0x00003890


	//   ....[43]....
        /*024c*/ 	.word	0x00003970


	//   ....[44]....
        /*0250*/ 	.word	0x00003990


	//   ....[45]....
        /*0254*/ 	.word	0x000039a0


	//   ....[46]....
        /*0258*/ 	.word	0x000039b0


	//   ....[47]....
        /*025c*/ 	.word	0x00003a90


	//   ....[48]....
        /*0260*/ 	.word	0x00003ab0


	//   ....[49]....
        /*0264*/ 	.word	0x00003ac0


	//   ....[50]....
        /*0268*/ 	.word	0x00003ad0


	//   ....[51]....
        /*026c*/ 	.word	0x00003bb0


	//   ....[52]....
        /*0270*/ 	.word	0x00003be0


	//   ....[53]....
        /*0274*/ 	.word	0x00003c00


	//   ....[54]....
        /*0278*/ 	.word	0x00003c10


	//   ....[55]....
        /*027c*/ 	.word	0x00003d00


	//   ....[56]....
        /*0280*/ 	.word	0x00003d40


	//   ....[57]....
        /*0284*/ 	.word	0x00003d80


	//   ....[58]....
        /*0288*/ 	.word	0x00003db0


	//   ....[59]....
        /*028c*/ 	.word	0x00003de0


	//   ....[60]....
        /*0290*/ 	.word	0x00003e10


	//   ....[61]....
        /*0294*/ 	.word	0x00003e30


	//   ....[62]....
        /*0298*/ 	.word	0x00003e50


	//   ....[63]....
        /*029c*/ 	.word	0x00003e80


	//   ....[64]....
        /*02a0*/ 	.word	0x00003ea0


	//   ....[65]....
        /*02a4*/ 	.word	0x00004f30


	//   ....[66]....
        /*02a8*/ 	.word	0x00004f70


	//   ....[67]....
        /*02ac*/ 	.word	0x00005010


	//   ....[68]....
        /*02b0*/ 	.word	0x00005030


	//   ....[69]....
        /*02b4*/ 	.word	0x00005060


	//   ....[70]....
        /*02b8*/ 	.word	0x00005080


	//   ....[71]....
        /*02bc*/ 	.word	0x000050b0


	//   ....[72]....
        /*02c0*/ 	.word	0x000050d0


	//   ....[73]....
        /*02c4*/ 	.word	0x00005110


	//   ....[74]....
        /*02c8*/ 	.word	0x00005150


	//   ....[75]....
        /*02cc*/ 	.word	0x000055a0


	//   ....[76]....
        /*02d0*/ 	.word	0x00005790


	//   ....[77]....
        /*02d4*/ 	.word	0x00005b00


	//   ....[78]....
        /*02d8*/ 	.word	0x00005c00


	//   ....[79]....
        /*02dc*/ 	.word	0x00005c50


	//   ....[80]....
        /*02e0*/ 	.word	0x00005c80


	//   ....[81]....
        /*02e4*/ 	.word	0x00005ca0


	//   ....[82]....
        /*02e8*/ 	.word	0x00005cc0


	//   ....[83]....
        /*02ec*/ 	.word	0x00005d70


	//   ....[84]....
        /*02f0*/ 	.word	0x00005dc0


	//   ....[85]....
        /*02f4*/ 	.word	0x00005de0


	//   ....[86]....
        /*02f8*/ 	.word	0x00005e00


	//   ....[87]....
        /*02fc*/ 	.word	0x00005e20


	//----- nvinfo : EIATTR_EXIT_INSTR_OFFSETS
	.align		4
.L_3999:
        /*0300*/ 	.byte	0x04, 0x1c
        /*0302*/ 	.short	(.L_4001 - .L_4000)


	//   ....[0]....
.L_4000:
        /*0304*/ 	.word	0x00005ee0


	//   ....[1]....
        /*0308*/ 	.word	0x00006030


	//----- nvinfo : EIATTR_MAX_THREADS
	.align		4
.L_4001:
        /*030c*/ 	.byte	0x04, 0x05
        /*030e*/ 	.short	(.L_4003 - .L_4002)
.L_4002:
        /*0310*/ 	.word	0x00000020
        /*0314*/ 	.word	0x00000001
        /*0318*/ 	.word	0x00000001


	//----- nvinfo : EIATTR_CRS_STACK_SIZE
	.align		4
.L_4003:
        /*031c*/ 	.byte	0x04, 0x1e
        /*031e*/ 	.short	(.L_4005 - .L_4004)
.L_4004:
        /*0320*/ 	.word	0x00000000
.L_4005:


//--------------------- .nv.callgraph             --------------------------
	.section	.nv.callgraph,"",@"SHT_CUDA_CALLGRAPH"
	.align	4
	.sectionentsize	8
	.align		4
        /*0000*/ 	.word	0x00000000
	.align		4
        /*0004*/ 	.word	0xffffffff
	.align		4
        /*0008*/ 	.word	0x00000000
	.align		4
        /*000c*/ 	.word	0xfffffffe
	.align		4
        /*0010*/ 	.word	0x00000000
	.align		4
        /*0014*/ 	.word	0xfffffffd
	.align		4
        /*0018*/ 	.word	0x00000000
	.align		4
        /*001c*/ 	.word	0xfffffffc


//--------------------- .nv.rel.action            --------------------------
	.section	.nv.rel.action,"",@"SHT_CUDA_RELOCINFO"
	.align	8
	.sectionentsize	8
        /*0000*/ 	.byte	0x73, 0x00, 0x00, 0x00, 0x00, 0x00, 0x00, 0x00, 0x00, 0x00, 0x00, 0x11, 0x25, 0x00, 0x05, 0x36


//--------------------- .nv.constant4             --------------------------
	.section	.nv.constant4,"a",@progbits
	.align	8
	.align		8
.nv.constant4:
        /*0000*/ 	.dword	_ZN70_INTERNAL_b6018690_34_selective_scan_bwd_bf16_complex_cu_c4313e8d_30514cuda3std3__45__cpo5beginE
	.align		8
        /*0008*/ 	.dword	_ZN70_INTERNAL_b6018690_34_selective_scan_bwd_bf16_complex_cu_c4313e8d_30514cuda3std3__45__cpo3endE
	.align		8
        /*0010*/ 	.dword	_ZN70_INTERNAL_b6018690_34_selective_scan_bwd_bf16_complex_cu_c4313e8d_30514cuda3std3__45__cpo6cbeginE
	.align		8
        /*0018*/ 	.dword	_ZN70_INTERNAL_b6018690_34_selective_scan_bwd_bf16_complex_cu_c4313e8d_30514cuda3std3__45__cpo4cendE
	.align		8
        /*0020*/ 	.dword	_ZN70_INTERNAL_b6018690_34_selective_scan_bwd_bf16_complex_cu_c4313e8d_30514cuda3std3__45__cpo6rbeginE
	.align		8
        /*0028*/ 	.dword	_ZN70_INTERNAL_b6018690_34_selective_scan_bwd_bf16_complex_cu_c4313e8d_30514cuda3std3__45__cpo4rendE
	.align		8
        /*0030*/ 	.dword	_ZN70_INTERNAL_b6018690_34_selective_scan_bwd_bf16_complex_cu_c4313e8d_30514cuda3std3__45__cpo7crbeginE
	.align		8
        /*0038*/ 	.dword	_ZN70_INTERNAL_b6018690_34_selective_scan_bwd_bf16_complex_cu_c4313e8d_30514cuda3std3__45__cpo5crendE
	.align		8
        /*0040*/ 	.dword	_ZN70_INTERNAL_b6018690_34_selective_scan_bwd_bf16_complex_cu_c4313e8d_30514cuda3std3__472_GLOBAL__N__b6018690_34_selective_scan_bwd_bf16_complex_cu_c4313e8d_30516ignoreE
	.align		8
        /*0048*/ 	.dword	_ZN70_INTERNAL_b6018690_34_selective_scan_bwd_bf16_complex_cu_c4313e8d_30514cuda3std3__419piecewise_constructE
	.align		8
        /*0050*/ 	.dword	_ZN70_INTERNAL_b6018690_34_selective_scan_bwd_bf16_complex_cu_c4313e8d_30514cuda3std3__48in_placeE
	.align		8
        /*0058*/ 	.dword	_ZN70_INTERNAL_b6018690_34_selective_scan_bwd_bf16_complex_cu_c4313e8d_30514cuda3std3__420unreachable_sentinelE
	.align		8
        /*0060*/ 	.dword	_ZN70_INTERNAL_b6018690_34_selective_scan_bwd_bf16_complex_cu_c4313e8d_30514cuda3std6ranges3__45__cpo4swapE
	.align		8
        /*0068*/ 	.dword	_ZN70_INTERNAL_b6018690_34_selective_scan_bwd_bf16_complex_cu_c4313e8d_30514cuda3std6ranges3__45__cpo9iter_moveE
	.align		8
        /*0070*/ 	.dword	_ZN70_INTERNAL_b6018690_34_selective_scan_bwd_bf16_complex_cu_c4313e8d_30514cuda3std6ranges3__45__cpo5beginE
	.align		8
        /*0078*/ 	.dword	_ZN70_INTERNAL_b6018690_34_selective_scan_bwd_bf16_complex_cu_c4313e8d_30514cuda3std6ranges3__45__cpo3endE
	.align		8
        /*0080*/ 	.dword	_ZN70_INTERNAL_b6018690_34_selective_scan_bwd_bf16_complex_cu_c4313e8d_30514cuda3std6ranges3__45__cpo6cbeginE
	.align		8
        /*0088*/ 	.dword	_ZN70_INTERNAL_b6018690_34_selective_scan_bwd_bf16_complex_cu_c4313e8d_30514cuda3std6ranges3__45__cpo4cendE
	.align		8
        /*0090*/ 	.dword	_ZN70_INTERNAL_b6018690_34_selective_scan_bwd_bf16_complex_cu_c4313e8d_30514cuda3std6ranges3__45__cpo7advanceE
	.align		8
        /*0098*/ 	.dword	_ZN70_INTERNAL_b6018690_34_selective_scan_bwd_bf16_complex_cu_c4313e8d_30514cuda3std6ranges3__45__cpo9iter_swapE
	.align		8
        /*00a0*/ 	.dword	_ZN70_INTERNAL_b6018690_34_selective_scan_bwd_bf16_complex_cu_c4313e8d_30514cuda3std6ranges3__45__cpo4nextE
	.align		8
        /*00a8*/ 	.dword	_ZN70_INTERNAL_b6018690_34_selective_scan_bwd_bf16_complex_cu_c4313e8d_30514cuda3std6ranges3__45__cpo4prevE
	.align		8
        /*00b0*/ 	.dword	_ZN70_INTERNAL_b6018690_34_selective_scan_bwd_bf16_complex_cu_c4313e8d_30514cuda3std6ranges3__45__cpo4dataE
	.align		8
        /*00b8*/ 	.dword	_ZN70_INTERNAL_b6018690_34_selective_scan_bwd_bf16_complex_cu_c4313e8d_30514cuda3std6ranges3__45__cpo5cdataE
	.align		8
        /*00c0*/ 	.dword	_ZN70_INTERNAL_b6018690_34_selective_scan_bwd_bf16_complex_cu_c4313e8d_30514cuda3std6ranges3__45__cpo4sizeE
	.align		8
        /*00c8*/ 	.dword	_ZN70_INTERNAL_b6018690_34_selective_scan_bwd_bf16_complex_cu_c4313e8d_30514cuda3std6ranges3__45__cpo5ssizeE
	.align		8
        /*00d0*/ 	.dword	_ZN70_INTERNAL_b6018690_34_selective_scan_bwd_bf16_complex_cu_c4313e8d_30514cuda3std6ranges3__45__cpo8distanceE
	.align		8
        /*00d8*/ 	.dword	_ZN70_INTERNAL_b6018690_34_selective_scan_bwd_bf16_complex_cu_c4313e8d_30516thrust23THRUST_300001_SM_800_NS6system6detail10sequential3seqE


//--------------------- .nv.constant0._Z25selective_scan_bwd_kernelI32Selective_Scan_bwd_kernel_traitsILi128ELi16ELb0ELb0ELb0ELb0ELb0EN3c108BFloat16ENS1_7complexIfEEEEv12SSMParamsBwd --------------------------
	.section	.nv.constant0._Z25selective_scan_bwd_kernelI32Selective_Scan_bwd_kernel_traitsILi128ELi16ELb0ELb0ELb0ELb0ELb0EN3c108BFloat16ENS1_7complexIfEEEEv12SSMParamsBwd,"a",@progbits
	.sectionflags	@""
	.align	4
.nv.constant0._Z25selective_scan_bwd_kernelI32Selective_Scan_bwd_kernel_traitsILi128ELi16ELb0ELb0ELb0ELb0ELb0EN3c108BFloat16ENS1_7complexIfEEEEv12SSMParamsBwd:
	.zero		848


//--------------------- .nv.constant0._Z25selective_scan_bwd_kernelI32Selective_Scan_bwd_kernel_traitsILi128ELi16ELb0ELb0ELb0ELb0ELb1EN3c108BFloat16ENS1_7complexIfEEEEv12SSMParamsBwd --------------------------
	.section	.nv.constant0._Z25selective_scan_bwd_kernelI32Selective_Scan_bwd_kernel_traitsILi128ELi16ELb0ELb0ELb0ELb0ELb1EN3c108BFloat16ENS1_7complexIfEEEEv12SSMParamsBwd,"a",@progbits
	.sectionflags	@""
	.align	4
.nv.constant0._Z25selective_scan_bwd_kernelI32Selective_Scan_bwd_kernel_traitsILi128ELi16ELb0ELb0ELb0ELb0ELb1EN3c108BFloat16ENS1_7complexIfEEEEv12SSMParamsBwd:
	.zero		848


//--------------------- .nv.constant0._Z25selective_scan_bwd_kernelI32Selective_Scan_bwd_kernel_traitsILi128ELi16ELb0ELb0ELb0ELb1ELb0EN3c108BFloat16ENS1_7complexIfEEEEv12SSMParamsBwd --------------------------
	.section	.nv.constant0._Z25selective_scan_bwd_kernelI32Selective_Scan_bwd_kernel_traitsILi128ELi16ELb0ELb0ELb0ELb1ELb0EN3c108BFloat16ENS1_7complexIfEEEEv12SSMParamsBwd,"a",@progbits
	.sectionflags	@""
	.align	4
.nv.constant0._Z25selective_scan_bwd_kernelI32Selective_Scan_bwd_kernel_traitsILi128ELi16ELb0ELb0ELb0ELb1ELb0EN3c108BFloat16ENS1_7complexIfEEEEv12SSMParamsBwd:
	.zero		848


//--------------------- .nv.constant0._Z25selective_scan_bwd_kernelI32Selective_Scan_bwd_kernel_traitsILi128ELi16ELb0ELb0ELb0ELb1ELb1EN3c108BFloat16ENS1_7complexIfEEEEv12SSMParamsBwd --------------------------
	.section	.nv.constant0._Z25selective_scan_bwd_kernelI32Selective_Scan_bwd_kernel_traitsILi128ELi16ELb0ELb0ELb0ELb1ELb1EN3c108BFloat16ENS1_7complexIfEEEEv12SSMParamsBwd,"a",@progbits
	.sectionflags	@""
	.align	4
.nv.constant0._Z25selective_scan_bwd_kernelI32Selective_Scan_bwd_kernel_traitsILi128ELi16ELb0ELb0ELb0ELb1ELb1EN3c108BFloat16ENS1_7complexIfEEEEv12SSMParamsBwd:
	.zero		848


//--------------------- .nv.constant0._Z25selective_scan_bwd_kernelI32Selective_Scan_bwd_kernel_traitsILi128ELi16ELb0ELb0ELb1ELb0ELb0EN3c108BFloat16ENS1_7complexIfEEEEv12SSMParamsBwd --------------------------
	.section	.nv.constant0._Z25selective_scan_bwd_kernelI32Selective_Scan_bwd_kernel_traitsILi128ELi16ELb0ELb0ELb1ELb0ELb0EN3c108BFloat16ENS1_7complexIfEEEEv12SSMParamsBwd,"a",@progbits
	.sectionflags	@""
	.align	4
.nv.constant0._Z25selective_scan_bwd_kernelI32Selective_Scan_bwd_kernel_traitsILi128ELi16ELb0ELb0ELb1ELb0ELb0EN3c108BFloat16ENS1_7complexIfEEEEv12SSMParamsBwd:
	.zero		848


//--------------------- .nv.constant0._Z25selective_scan_bwd_kernelI32Selective_Scan_bwd_kernel_traitsILi128ELi16ELb0ELb0ELb1ELb0ELb1EN3c108BFloat16ENS1_7complexIfEEEEv12SSMParamsBwd --------------------------
	.section	.nv.constant0._Z25selective_scan_bwd_kernelI32Selective_Scan_bwd_kernel_traitsILi128ELi16ELb0ELb0ELb1ELb0ELb1EN3c108BFloat16ENS1_7complexIfEEEEv12SSMParamsBwd,"a",@progbits
	.sectionflags	@""
	.align	4
.nv.constant0._Z25selective_scan_bwd_kernelI32Selective_Scan_bwd_kernel_traitsILi128ELi16ELb0ELb0ELb1ELb0ELb1EN3c108BFloat16ENS1_7complexIfEEEEv12SSMParamsBwd:
	.zero		848


//--------------------- .nv.constant0._Z25selective_scan_bwd_kernelI32Selective_Scan_bwd_kernel_traitsILi128ELi16ELb0ELb0ELb1ELb1ELb0EN3c108BFloat16ENS1_7complexIfEEEEv12SSMParamsBwd --------------------------
	.section	.nv.constant0._Z25selective_scan_bwd_kernelI32Selective_Scan_bwd_kernel_traitsILi128ELi16ELb0ELb0ELb1ELb1ELb0EN3c108BFloat16ENS1_7complexIfEEEEv12SSMParamsBwd,"a",@progbits
	.sectionflags	@""
	.align	4
.nv.constant0._Z25selective_scan_bwd_kernelI32Selective_Scan_bwd_kernel_traitsILi128ELi16ELb0ELb0ELb1ELb1ELb0EN3c108BFloat16ENS1_7complexIfEEEEv12SSMParamsBwd:
	.zero		848


//--------------------- .nv.constant0._Z25selective_scan_bwd_kernelI32Selective_Scan_bwd_kernel_traitsILi128ELi16ELb0ELb0ELb1ELb1ELb1EN3c108BFloat16ENS1_7complexIfEEEEv12SSMParamsBwd --------------------------
	.section	.nv.constant0._Z25selective_scan_bwd_kernelI32Selective_Scan_bwd_kernel_traitsILi128ELi16ELb0ELb0ELb1ELb1ELb1EN3c108BFloat16ENS1_7complexIfEEEEv12SSMParamsBwd,"a",@progbits
	.sectionflags	@""
	.align	4
.nv.constant0._Z25selective_scan_bwd_kernelI32Selective_Scan_bwd_kernel_traitsILi128ELi16ELb0ELb0ELb1ELb1ELb1EN3c108BFloat16ENS1_7complexIfEEEEv12SSMParamsBwd:
	.zero		848


//--------------------- .nv.constant0._Z25selective_scan_bwd_kernelI32Selective_Scan_bwd_kernel_traitsILi128ELi16ELb0ELb1ELb0ELb0ELb0EN3c108BFloat16ENS1_7complexIfEEEEv12SSMParamsBwd --------------------------
	.section	.nv.constant0._Z25selective_scan_bwd_kernelI32Selective_Scan_bwd_kernel_traitsILi128ELi16ELb0ELb1ELb0ELb0ELb0EN3c108BFloat16ENS1_7complexIfEEEEv12SSMParamsBwd,"a",@progbits
	.sectionflags	@""
	.align	4
.nv.constant0._Z25selective_scan_bwd_kernelI32Selective_Scan_bwd_kernel_traitsILi128ELi16ELb0ELb1ELb0ELb0ELb0EN3c108BFloat16ENS1_7complexIfEEEEv12SSMParamsBwd:
	.zero		848


//--------------------- .nv.constant0._Z25selective_scan_bwd_kernelI32Selective_Scan_bwd_kernel_traitsILi128ELi16ELb0ELb1ELb0ELb0ELb1EN3c108BFloat16ENS1_7complexIfEEEEv12SSMParamsBwd --------------------------
	.section	.nv.constant0._Z25selective_scan_bwd_kernelI32Selective_Scan_bwd_kernel_traitsILi128ELi16ELb0ELb1ELb0ELb0ELb1EN3c108BFloat16ENS1_7complexIfEEEEv12SSMParamsBwd,"a",@progbits
	.sectionflags	@""
	.align	4
.nv.constant0._Z25selective_scan_bwd_kernelI32Selective_Scan_bwd_kernel_traitsILi128ELi16ELb0ELb1ELb0ELb0ELb1EN3c108BFloat16ENS1_7complexIfEEEEv12SSMParamsBwd:
	.zero		848


//--------------------- .nv.constant0._Z25selective_scan_bwd_kernelI32Selective_Scan_bwd_kernel_traitsILi128ELi16ELb0ELb1ELb0ELb1ELb0EN3c108BFloat16ENS1_7complexIfEEEEv12SSMParamsBwd --------------------------
	.section	.nv.constant0._Z25selective_scan_bwd_kernelI32Selective_Scan_bwd_kernel_traitsILi128ELi16ELb0ELb1ELb0ELb1ELb0EN3c108BFloat16ENS1_7complexIfEEEEv12SSMParamsBwd,"a",@progbits
	.sectionflags	@""
	.align	4
.nv.constant0._Z25selective_scan_bwd_kernelI32Selective_Scan_bwd_kernel_traitsILi128ELi16ELb0ELb1ELb0ELb1ELb0EN3c108BFloat16ENS1_7complexIfEEEEv12SSMParamsBwd:
	.zero		848


//--------------------- .nv.constant0._Z25selective_scan_bwd_kernelI32Selective_Scan_bwd_kernel_traitsILi128ELi16ELb0ELb1ELb0ELb1ELb1EN3c108BFloat16ENS1_7complexIfEEEEv12SSMParamsBwd --------------------------
	.section	.nv.constant0._Z25selective_scan_bwd_kernelI32Selective_Scan_bwd_kernel_traitsILi128ELi16ELb0ELb1ELb0ELb1ELb1EN3c108BFloat16ENS1_7complexIfEEEEv12SSMParamsBwd,"a",@progbits
	.sectionflags	@""
	.align	4
.nv.constant0._Z25selective_scan_bwd_kernelI32Selective_Scan_bwd_kernel_traitsILi128ELi16ELb0ELb1ELb0ELb1ELb1EN3c108BFloat16ENS1_7complexIfEEEEv12SSMParamsBwd:
	.zero		848


//--------------------- .nv.constant0._Z25selective_scan_bwd_kernelI32Selective_Scan_bwd_kernel_traitsILi128ELi16ELb0ELb1ELb1ELb0ELb0EN3c108BFloat16ENS1_7complexIfEEEEv12SSMParamsBwd --------------------------
	.section	.nv.constant0._Z25selective_scan_bwd_kernelI32Selective_Scan_bwd_kernel_traitsILi128ELi16ELb0ELb1ELb1ELb0ELb0EN3c108BFloat16ENS1_7complexIfEEEEv12SSMParamsBwd,"a",@progbits
	.sectionflags	@""
	.align	4
.nv.constant0._Z25selective_scan_bwd_kernelI32Selective_Scan_bwd_kernel_traitsILi128ELi16ELb0ELb1ELb1ELb0ELb0EN3c108BFloat16ENS1_7complexIfEEEEv12SSMParamsBwd:
	.zero		848


//--------------------- .nv.constant0._Z25selective_scan_bwd_kernelI32Selective_Scan_bwd_kernel_traitsILi128ELi16ELb0ELb1ELb1ELb0ELb1EN3c108BFloat16ENS1_7complexIfEEEEv12SSMParamsBwd --------------------------
	.section	.nv.constant0._Z25selective_scan_bwd_kernelI32Selective_Scan_bwd_kernel_traitsILi128ELi16ELb0ELb1ELb1ELb0ELb1EN3c108BFloat16ENS1_7complexIfEEEEv12SSMParamsBwd,"a",@progbits
	.sectionflags	@""
	.align	4
.nv.constant0._Z25selective_scan_bwd_kernelI32Selective_Scan_bwd_kernel_traitsILi128ELi16ELb0ELb1ELb1ELb0ELb1EN3c108BFloat16ENS1_7complexIfEEEEv12SSMParamsBwd:
	.zero		848


//--------------------- .nv.constant0._Z25selective_scan_bwd_kernelI32Selective_Scan_bwd_kernel_traitsILi128ELi16ELb0ELb1ELb1ELb1ELb0EN3c108BFloat16ENS1_7complexIfEEEEv12SSMParamsBwd --------------------------
	.section	.nv.constant0._Z25selective_scan_bwd_kernelI32Selective_Scan_bwd_kernel_traitsILi128ELi16ELb0ELb1ELb1ELb1ELb0EN3c108BFloat16ENS1_7complexIfEEEEv12SSMParamsBwd,"a",@progbits
	.sectionflags	@""
	.align	4
.nv.constant0._Z25selective_scan_bwd_kernelI32Selective_Scan_bwd_kernel_traitsILi128ELi16ELb0ELb1ELb1ELb1ELb0EN3c108BFloat16ENS1_7complexIfEEEEv12SSMParamsBwd:
	.zero		848


//--------------------- .nv.constant0._Z25selective_scan_bwd_kernelI32Selective_Scan_bwd_kernel_traitsILi128ELi16ELb0ELb1ELb1ELb1ELb1EN3c108BFloat16ENS1_7complexIfEEEEv12SSMParamsBwd --------------------------
	.section	.nv.constant0._Z25selective_scan_bwd_kernelI32Selective_Scan_bwd_kernel_traitsILi128ELi16ELb0ELb1ELb1ELb1ELb1EN3c108BFloat16ENS1_7complexIfEEEEv12SSMParamsBwd,"a",@progbits
	.sectionflags	@""
	.align	4
.nv.constant0._Z25selective_scan_bwd_kernelI32Selective_Scan_bwd_kernel_traitsILi128ELi16ELb0ELb1ELb1ELb1ELb1EN3c108BFloat16ENS1_7complexIfEEEEv12SSMParamsBwd:
	.zero		848


//--------------------- .nv.constant0._Z25selective_scan_bwd_kernelI32Selective_Scan_bwd_kernel_traitsILi128ELi16ELb1ELb0ELb0ELb0ELb0EN3c108BFloat16ENS1_7complexIfEEEEv12SSMParamsBwd --------------------------
	.section	.nv.constant0._Z25selective_scan_bwd_kernelI32Selective_Scan_bwd_kernel_traitsILi128ELi16ELb1ELb0ELb0ELb0ELb0EN3c108BFloat16ENS1_7complexIfEEEEv12SSMParamsBwd,"a",@progbits
	.sectionflags	@""
	.align	4
.nv.constant0._Z25selective_scan_bwd_kernelI32Selective_Scan_bwd_kernel_traitsILi128ELi16ELb1ELb0ELb0ELb0ELb0EN3c108BFloat16ENS1_7complexIfEEEEv12SSMParamsBwd:
	.zero		848


//--------------------- .nv.constant0._Z25selective_scan_bwd_kernelI32Selective_Scan_bwd_kernel_traitsILi128ELi16ELb1ELb0ELb0ELb0ELb1EN3c108BFloat16ENS1_7complexIfEEEEv12SSMParamsBwd --------------------------
	.section	.nv.constant0._Z25selective_scan_bwd_kernelI32Selective_Scan_bwd_kernel_traitsILi128ELi16ELb1ELb0ELb0ELb0ELb1EN3c108BFloat16ENS1_7complexIfEEEEv12SSMParamsBwd,"a",@progbits
	.sectionflags	@""
	.align	4
.nv.constant0._Z25selective_scan_bwd_kernelI32Selective_Scan_bwd_kernel_traitsILi128ELi16ELb1ELb0ELb0ELb0ELb1EN3c108BFloat16ENS1_7complexIfEEEEv12SSMParamsBwd:
	.zero		848


//--------------------- .nv.constant0._Z25selective_scan_bwd_kernelI32Selective_Scan_bwd_kernel_traitsILi128ELi16ELb1ELb0ELb0ELb1ELb0EN3c108BFloat16ENS1_7complexIfEEEEv12SSMParamsBwd --------------------------
	.section	.nv.constant0._Z25selective_scan_bwd_kernelI32Selective_Scan_bwd_kernel_traitsILi128ELi16ELb1ELb0ELb0ELb1ELb0EN3c108BFloat16ENS1_7complexIfEEEEv12SSMParamsBwd,"a",@progbits
	.sectionflags	@""
	.align	4
.nv.constant0._Z25selective_scan_bwd_kernelI32Selective_Scan_bwd_kernel_traitsILi128ELi16ELb1ELb0ELb0ELb1ELb0EN3c108BFloat16ENS1_7complexIfEEEEv12SSMParamsBwd:
	.zero		848


//--------------------- .nv.constant0._Z25selective_scan_bwd_kernelI32Selective_Scan_bwd_kernel_traitsILi128ELi16ELb1ELb0ELb0ELb1ELb1EN3c108BFloat16ENS1_7complexIfEEEEv12SSMParamsBwd --------------------------
	.section	.nv.constant0._Z25selective_scan_bwd_kernelI32Selective_Scan_bwd_kernel_traitsILi128ELi16ELb1ELb0ELb0ELb1ELb1EN3c108BFloat16ENS1_7complexIfEEEEv12SSMParamsBwd,"a",@progbits
	.sectionflags	@""
	.align	4
.nv.constant0._Z25selective_scan_bwd_kernelI32Selective_Scan_bwd_kernel_traitsILi128ELi16ELb1ELb0ELb0ELb1ELb1EN3c108BFloat16ENS1_7complexIfEEEEv12SSMParamsBwd:
	.zero		848


//--------------------- .nv.constant0._Z25selective_scan_bwd_kernelI32Selective_Scan_bwd_kernel_traitsILi128ELi16ELb1ELb0ELb1ELb0ELb0EN3c108BFloat16ENS1_7complexIfEEEEv12SSMParamsBwd --------------------------
	.section	.nv.constant0._Z25selective_scan_bwd_kernelI32Selective_Scan_bwd_kernel_traitsILi128ELi16ELb1ELb0ELb1ELb0ELb0EN3c108BFloat16ENS1_7complexIfEEEEv12SSMParamsBwd,"a",@progbits
	.sectionflags	@""
	.align	4
.nv.constant0._Z25selective_scan_bwd_kernelI32Selective_Scan_bwd_kernel_traitsILi128ELi16ELb1ELb0ELb1ELb0ELb0EN3c108BFloat16ENS1_7complexIfEEEEv12SSMParamsBwd:
	.zero		848


//--------------------- .nv.constant0._Z25selective_scan_bwd_kernelI32Selective_Scan_bwd_kernel_traitsILi128ELi16ELb1ELb0ELb1ELb0ELb1EN3c108BFloat16ENS1_7complexIfEEEEv12SSMParamsBwd --------------------------
	.section	.nv.constant0._Z25selective_scan_bwd_kernelI32Selective_Scan_bwd_kernel_traitsILi128ELi16ELb1ELb0ELb1ELb0ELb1EN3c108BFloat16ENS1_7complexIfEEEEv12SSMParamsBwd,"a",@progbits
	.sectionflags	@""
	.align	4
.nv.constant0._Z25selective_scan_bwd_kernelI32Selective_Scan_bwd_kernel_traitsILi128ELi16ELb1ELb0ELb1ELb0ELb1EN3c108BFloat16ENS1_7complexIfEEEEv12SSMParamsBwd:
	.zero		848


//--------------------- .nv.constant0._Z25selective_scan_bwd_kernelI32Selective_Scan_bwd_kernel_traitsILi128ELi16ELb1ELb0ELb1ELb1ELb0EN3c108BFloat16ENS1_7complexIfEEEEv12SSMParamsBwd --------------------------
	.section	.nv.constant0._Z25selective_scan_bwd_kernelI32Selective_Scan_bwd_kernel_traitsILi128ELi16ELb1ELb0ELb1ELb1ELb0EN3c108BFloat16ENS1_7complexIfEEEEv12SSMParamsBwd,"a",@progbits
	.sectionflags	@""
	.align	4
.nv.constant0._Z25selective_scan_bwd_kernelI32Selective_Scan_bwd_kernel_traitsILi128ELi16ELb1ELb0ELb1ELb1ELb0EN3c108BFloat16ENS1_7complexIfEEEEv12SSMParamsBwd:
	.zero		848


//--------------------- .nv.constant0._Z25selective_scan_bwd_kernelI32Selective_Scan_bwd_kernel_traitsILi128ELi16ELb1ELb0ELb1ELb1ELb1EN3c108BFloat16ENS1_7complexIfEEEEv12SSMParamsBwd --------------------------
	.section	.nv.constant0._Z25selective_scan_bwd_kernelI32Selective_Scan_bwd_kernel_traitsILi128ELi16ELb1ELb0ELb1ELb1ELb1EN3c108BFloat16ENS1_7complexIfEEEEv12SSMParamsBwd,"a",@progbits
	.sectionflags	@""
	.align	4
.nv.constant0._Z25selective_scan_bwd_kernelI32Selective_Scan_bwd_kernel_traitsILi128ELi16ELb1ELb0ELb1ELb1ELb1EN3c108BFloat16ENS1_7complexIfEEEEv12SSMParamsBwd:
	.zero		848


//--------------------- .nv.constant0._Z25selective_scan_bwd_kernelI32Selective_Scan_bwd_kernel_traitsILi128ELi16ELb1ELb1ELb0ELb0ELb0EN3c108BFloat16ENS1_7complexIfEEEEv12SSMParamsBwd --------------------------
	.section	.nv.constant0._Z25selective_scan_bwd_kernelI32Selective_Scan_bwd_kernel_traitsILi128ELi16ELb1ELb1ELb0ELb0ELb0EN3c108BFloat16ENS1_7complexIfEEEEv12SSMParamsBwd,"a",@progbits
	.sectionflags	@""
	.align	4
.nv.constant0._Z25selective_scan_bwd_kernelI32Selective_Scan_bwd_kernel_traitsILi128ELi16ELb1ELb1ELb0ELb0ELb0EN3c108BFloat16ENS1_7complexIfEEEEv12SSMParamsBwd:
	.zero		848


//--------------------- .nv.constant0._Z25selective_scan_bwd_kernelI32Selective_Scan_bwd_kernel_traitsILi128ELi16ELb1ELb1ELb0ELb0ELb1EN3c108BFloat16ENS1_7complexIfEEEEv12SSMParamsBwd --------------------------
	.section	.nv.constant0._Z25selective_scan_bwd_kernelI32Selective_Scan_bwd_kernel_traitsILi128ELi16ELb1ELb1ELb0ELb0ELb1EN3c108BFloat16ENS1_7complexIfEEEEv12SSMParamsBwd,"a",@progbits
	.sectionflags	@""
	.align	4
.nv.constant0._Z25selective_scan_bwd_kernelI32Selective_Scan_bwd_kernel_traitsILi128ELi16ELb1ELb1ELb0ELb0ELb1EN3c108BFloat16ENS1_7complexIfEEEEv12SSMParamsBwd:
	.zero		848


//--------------------- .nv.constant0._Z25selective_scan_bwd_kernelI32Selective_Scan_bwd_kernel_traitsILi128ELi16ELb1ELb1ELb0ELb1ELb0EN3c108BFloat16ENS1_7complexIfEEEEv12SSMParamsBwd --------------------------
	.section	.nv.constant0._Z25selective_scan_bwd_kernelI32Selective_Scan_bwd_kernel_traitsILi128ELi16ELb1ELb1ELb0ELb1ELb0EN3c108BFloat16ENS1_7complexIfEEEEv12SSMParamsBwd,"a",@progbits
	.sectionflags	@""
	.align	4
.nv.constant0._Z25selective_scan_bwd_kernelI32Selective_Scan_bwd_kernel_traitsILi128ELi16ELb1ELb1ELb0ELb1ELb0EN3c108BFloat16ENS1_7complexIfEEEEv12SSMParamsBwd:
	.zero		848


//--------------------- .nv.constant0._Z25selective_scan_bwd_kernelI32Selective_Scan_bwd_kernel_traitsILi128ELi16ELb1ELb1ELb0ELb1ELb1EN3c108BFloat16ENS1_7complexIfEEEEv12SSMParamsBwd --------------------------
	.section	.nv.constant0._Z25selective_scan_bwd_kernelI32Selective_Scan_bwd_kernel_traitsILi128ELi16ELb1ELb1ELb0ELb1ELb1EN3c108BFloat16ENS1_7complexIfEEEEv12SSMParamsBwd,"a",@progbits
	.sectionflags	@""
	.align	4
.nv.constant0._Z25selective_scan_bwd_kernelI32Selective_Scan_bwd_kernel_traitsILi128ELi16ELb1ELb1ELb0ELb1ELb1EN3c108BFloat16ENS1_7complexIfEEEEv12SSMParamsBwd:
	.zero		848


//--------------------- .nv.constant0._Z25selective_scan_bwd_kernelI32Selective_Scan_bwd_kernel_traitsILi128ELi16ELb1ELb1ELb1ELb0ELb0EN3c108BFloat16ENS1_7complexIfEEEEv12SSMParamsBwd --------------------------
	.section	.nv.constant0._Z25selective_scan_bwd_kernelI32Selective_Scan_bwd_kernel_traitsILi128ELi16ELb1ELb1ELb1ELb0ELb0EN3c108BFloat16ENS1_7complexIfEEEEv12SSMParamsBwd,"a",@progbits
	.sectionflags	@""
	.align	4
.nv.constant0._Z25selective_scan_bwd_kernelI32Selective_Scan_bwd_kernel_traitsILi128ELi16ELb1ELb1ELb1ELb0ELb0EN3c108BFloat16ENS1_7complexIfEEEEv12SSMParamsBwd:
	.zero		848


//--------------------- .nv.constant0._Z25selective_scan_bwd_kernelI32Selective_Scan_bwd_kernel_traitsILi128ELi16ELb1ELb1ELb1ELb0ELb1EN3c108BFloat16ENS1_7complexIfEEEEv12SSMParamsBwd --------------------------
	.section	.nv.constant0._Z25selective_scan_bwd_kernelI32Selective_Scan_bwd_kernel_traitsILi128ELi16ELb1ELb1ELb1ELb0ELb1EN3c108BFloat16ENS1_7complexIfEEEEv12SSMParamsBwd,"a",@progbits
	.sectionflags	@""
	.align	4
.nv.constant0._Z25selective_scan_bwd_kernelI32Selective_Scan_bwd_kernel_traitsILi128ELi16ELb1ELb1ELb1ELb0ELb1EN3c108BFloat16ENS1_7complexIfEEEEv12SSMParamsBwd:
	.zero		848


//--------------------- .nv.constant0._Z25selective_scan_bwd_kernelI32Selective_Scan_bwd_kernel_traitsILi128ELi16ELb1ELb1ELb1ELb1ELb0EN3c108BFloat16ENS1_7complexIfEEEEv12SSMParamsBwd --------------------------
	.section	.nv.constant0._Z25selective_scan_bwd_kernelI32Selective_Scan_bwd_kernel_traitsILi128ELi16ELb1ELb1ELb1ELb1ELb0EN3c108BFloat16ENS1_7complexIfEEEEv12SSMParamsBwd,"a",@progbits
	.sectionflags	@""
	.align	4
.nv.constant0._Z25selective_scan_bwd_kernelI32Selective_Scan_bwd_kernel_traitsILi128ELi16ELb1ELb1ELb1ELb1ELb0EN3c108BFloat16ENS1_7complexIfEEEEv12SSMParamsBwd:
	.zero		848


//--------------------- .nv.constant0._Z25selective_scan_bwd_kernelI32Selective_Scan_bwd_kernel_traitsILi128ELi16ELb1ELb1ELb1ELb1ELb1EN3c108BFloat16ENS1_7complexIfEEEEv12SSMParamsBwd --------------------------
	.section	.nv.constant0._Z25selective_scan_bwd_kernelI32Selective_Scan_bwd_kernel_traitsILi128ELi16ELb1ELb1ELb1ELb1ELb1EN3c108BFloat16ENS1_7complexIfEEEEv12SSMParamsBwd,"a",@progbits
	.sectionflags	@""
	.align	4
.nv.constant0._Z25selective_scan_bwd_kernelI32Selective_Scan_bwd_kernel_traitsILi128ELi16ELb1ELb1ELb1ELb1ELb1EN3c108BFloat16ENS1_7complexIfEEEEv12SSMParamsBwd:
	.zero		848


//--------------------- .nv.constant0._Z25selective_scan_bwd_kernelI32Selective_Scan_bwd_kernel_traitsILi64ELi16ELb0ELb0ELb0ELb0ELb0EN3c108BFloat16ENS1_7complexIfEEEEv12SSMParamsBwd --------------------------
	.section	.nv.constant0._Z25selective_scan_bwd_kernelI32Selective_Scan_bwd_kernel_traitsILi64ELi16ELb0ELb0ELb0ELb0ELb0EN3c108BFloat16ENS1_7complexIfEEEEv12SSMParamsBwd,"a",@progbits
	.sectionflags	@""
	.align	4
.nv.constant0._Z25selective_scan_bwd_kernelI32Selective_Scan_bwd_kernel_traitsILi64ELi16ELb0ELb0ELb0ELb0ELb0EN3c108BFloat16ENS1_7complexIfEEEEv12SSMParamsBwd:
	.zero		848


//--------------------- .nv.constant0._Z25selective_scan_bwd_kernelI32Selective_Scan_bwd_kernel_traitsILi64ELi16ELb0ELb0ELb0ELb0ELb1EN3c108BFloat16ENS1_7complexIfEEEEv12SSMParamsBwd --------------------------
	.section	.nv.constant0._Z25selective_scan_bwd_kernelI32Selective_Scan_bwd_kernel_traitsILi64ELi16ELb0ELb0ELb0ELb0ELb1EN3c108BFloat16ENS1_7complexIfEEEEv12SSMParamsBwd,"a",@progbits
	.sectionflags	@""
	.align	4
.nv.constant0._Z25selective_scan_bwd_kernelI32Selective_Scan_bwd_kernel_traitsILi64ELi16ELb0ELb0ELb0ELb0ELb1EN3c108BFloat16ENS1_7complexIfEEEEv12SSMParamsBwd:
	.zero		848


//--------------------- .nv.constant0._Z25selective_scan_bwd_kernelI32Selective_Scan_bwd_kernel_traitsILi64ELi16ELb0ELb0ELb0ELb1ELb0EN3c108BFloat16ENS1_7complexIfEEEEv12SSMParamsBwd --------------------------
	.section	.nv.constant0._Z25selective_scan_bwd_kernelI32Selective_Scan_bwd_kernel_traitsILi64ELi16ELb0ELb0ELb0ELb1ELb0EN3c108BFloat16ENS1_7complexIfEEEEv12SSMParamsBwd,"a",@progbits
	.sectionflags	@""
	.align	4
.nv.constant0._Z25selective_scan_bwd_kernelI32Selective_Scan_bwd_kernel_traitsILi64ELi16ELb0ELb0ELb0ELb1ELb0EN3c108BFloat16ENS1_7complexIfEEEEv12SSMParamsBwd:
	.zero		848


//--------------------- .nv.constant0._Z25selective_scan_bwd_kernelI32Selective_Scan_bwd_kernel_traitsILi64ELi16ELb0ELb0ELb0ELb1ELb1EN3c108BFloat16ENS1_7complexIfEEEEv12SSMParamsBwd --------------------------
	.section	.nv.constant0._Z25selective_scan_bwd_kernelI32Selective_Scan_bwd_kernel_traitsILi64ELi16ELb0ELb0ELb0ELb1ELb1EN3c108BFloat16ENS1_7complexIfEEEEv12SSMParamsBwd,"a",@progbits
	.sectionflags	@""
	.align	4
.nv.constant0._Z25selective_scan_bwd_kernelI32Selective_Scan_bwd_kernel_traitsILi64ELi16ELb0ELb0ELb0ELb1ELb1EN3c108BFloat16ENS1_7complexIfEEEEv12SSMParamsBwd:
	.zero		848


//--------------------- .nv.constant0._Z25selective_scan_bwd_kernelI32Selective_Scan_bwd_kernel_traitsILi64ELi16ELb0ELb0ELb1ELb0ELb0EN3c108BFloat16ENS1_7complexIfEEEEv12SSMParamsBwd --------------------------
	.section	.nv.constant0._Z25selective_scan_bwd_kernelI32Selective_Scan_bwd_kernel_traitsILi64ELi16ELb0ELb0ELb1ELb0ELb0EN3c108BFloat16ENS1_7complexIfEEEEv12SSMParamsBwd,"a",@progbits
	.sectionflags	@""
	.align	4
.nv.constant0._Z25selective_scan_bwd_kernelI32Selective_Scan_bwd_kernel_traitsILi64ELi16ELb0ELb0ELb1ELb0ELb0EN3c108BFloat16ENS1_7complexIfEEEEv12SSMParamsBwd:
	.zero		848


//--------------------- .nv.constant0._Z25selective_scan_bwd_kernelI32Selective_Scan_bwd_kernel_traitsILi64ELi16ELb0ELb0ELb1ELb0ELb1EN3c108BFloat16ENS1_7complexIfEEEEv12SSMParamsBwd --------------------------
	.section	.nv.constant0._Z25selective_scan_bwd_kernelI32Selective_Scan_bwd_kernel_traitsILi64ELi16ELb0ELb0ELb1ELb0ELb1EN3c108BFloat16ENS1_7complexIfEEEEv12SSMParamsBwd,"a",@progbits
	.sectionflags	@""
	.align	4
.nv.constant0._Z25selective_scan_bwd_kernelI32Selective_Scan_bwd_kernel_traitsILi64ELi16ELb0ELb0ELb1ELb0ELb1EN3c108BFloat16ENS1_7complexIfEEEEv12SSMParamsBwd:
	.zero		848


//--------------------- .nv.constant0._Z25selective_scan_bwd_kernelI32Selective_Scan_bwd_kernel_traitsILi64ELi16ELb0ELb0ELb1ELb1ELb0EN3c108BFloat16ENS1_7complexIfEEEEv12SSMParamsBwd --------------------------
	.section	.nv.constant0._Z25selective_scan_bwd_kernelI32Selective_Scan_bwd_kernel_traitsILi64ELi16ELb0ELb0ELb1ELb1ELb0EN3c108BFloat16ENS1_7complexIfEEEEv12SSMParamsBwd,"a",@progbits
	.sectionflags	@""
	.align	4
.nv.constant0._Z25selective_scan_bwd_kernelI32Selective_Scan_bwd_kernel_traitsILi64ELi16ELb0ELb0ELb1ELb1ELb0EN3c108BFloat16ENS1_7complexIfEEEEv12SSMParamsBwd:
	.zero		848


//--------------------- .nv.constant0._Z25selective_scan_bwd_kernelI32Selective_Scan_bwd_kernel_traitsILi64ELi16ELb0ELb0ELb1ELb1ELb1EN3c108BFloat16ENS1_7complexIfEEEEv12SSMParamsBwd --------------------------
	.section	.nv.constant0._Z25selective_scan_bwd_kernelI32Selective_Scan_bwd_kernel_traitsILi64ELi16ELb0ELb0ELb1ELb1ELb1EN3c108BFloat16ENS1_7complexIfEEEEv12SSMParamsBwd,"a",@progbits
	.sectionflags	@""
	.align	4
.nv.constant0._Z25selective_scan_bwd_kernelI32Selective_Scan_bwd_kernel_traitsILi64ELi16ELb0ELb0ELb1ELb1ELb1EN3c108BFloat16ENS1_7complexIfEEEEv12SSMParamsBwd:
	.zero		848


//--------------------- .nv.constant0._Z25selective_scan_bwd_kernelI32Selective_Scan_bwd_kernel_traitsILi64ELi16ELb0ELb1ELb0ELb0ELb0EN3c108BFloat16ENS1_7complexIfEEEEv12SSMParamsBwd --------------------------
	.section	.nv.constant0._Z25selective_scan_bwd_kernelI32Selective_Scan_bwd_kernel_traitsILi64ELi16ELb0ELb1ELb0ELb0ELb0EN3c108BFloat16ENS1_7complexIfEEEEv12SSMParamsBwd,"a",@progbits
	.sectionflags	@""
	.align	4
.nv.constant0._Z25selective_scan_bwd_kernelI32Selective_Scan_bwd_kernel_traitsILi64ELi16ELb0ELb1ELb0ELb0ELb0EN3c108BFloat16ENS1_7complexIfEEEEv12SSMParamsBwd:
	.zero		848


//--------------------- .nv.constant0._Z25selective_scan_bwd_kernelI32Selective_Scan_bwd_kernel_traitsILi64ELi16ELb0ELb1ELb0ELb0ELb1EN3c108BFloat16ENS1_7complexIfEEEEv12SSMParamsBwd --------------------------
	.section	.nv.constant0._Z25selective_scan_bwd_kernelI32Selective_Scan_bwd_kernel_traitsILi64ELi16ELb0ELb1ELb0ELb0ELb1EN3c108BFloat16ENS1_7complexIfEEEEv12SSMParamsBwd,"a",@progbits
	.sectionflags	@""
	.align	4
.nv.constant0._Z25selective_scan_bwd_kernelI32Selective_Scan_bwd_kernel_traitsILi64ELi16ELb0ELb1ELb0ELb0ELb1EN3c108BFloat16ENS1_7complexIfEEEEv12SSMParamsBwd:
	.zero		848


//--------------------- .nv.constant0._Z25selective_scan_bwd_kernelI32Selective_Scan_bwd_kernel_traitsILi64ELi16ELb0ELb1ELb0ELb1ELb0EN3c108BFloat16ENS1_7complexIfEEEEv12SSMParamsBwd --------------------------
	.section	.nv.constant0._Z25selective_scan_bwd_kernelI32Selective_Scan_bwd_kernel_traitsILi64ELi16ELb0ELb1ELb0ELb1ELb0EN3c108BFloat16ENS1_7complexIfEEEEv12SSMParamsBwd,"a",@progbits
	.sectionflags	@""
	.align	4
.nv.constant0._Z25selective_scan_bwd_kernelI32Selective_Scan_bwd_kernel_traitsILi64ELi16ELb0ELb1ELb0ELb1ELb0EN3c108BFloat16ENS1_7complexIfEEEEv12SSMParamsBwd:
	.zero		848


//--------------------- .nv.constant0._Z25selective_scan_bwd_kernelI32Selective_Scan_bwd_kernel_traitsILi64ELi16ELb0ELb1ELb0ELb1ELb1EN3c108BFloat16ENS1_7complexIfEEEEv12SSMParamsBwd --------------------------
	.section	.nv.constant0._Z25selective_scan_bwd_kernelI32Selective_Scan_bwd_kernel_traitsILi64ELi16ELb0ELb1ELb0ELb1ELb1EN3c108BFloat16ENS1_7complexIfEEEEv12SSMParamsBwd,"a",@progbits
	.sectionflags	@""
	.align	4
.nv.constant0._Z25selective_scan_bwd_kernelI32Selective_Scan_bwd_kernel_traitsILi64ELi16ELb0ELb1ELb0ELb1ELb1EN3c108BFloat16ENS1_7complexIfEEEEv12SSMParamsBwd:
	.zero		848


//--------------------- .nv.constant0._Z25selective_scan_bwd_kernelI32Selective_Scan_bwd_kernel_traitsILi64ELi16ELb0ELb1ELb1ELb0ELb0EN3c108BFloat16ENS1_7complexIfEEEEv12SSMParamsBwd --------------------------
	.section	.nv.constant0._Z25selective_scan_bwd_kernelI32Selective_Scan_bwd_kernel_traitsILi64ELi16ELb0ELb1ELb1ELb0ELb0EN3c108BFloat16ENS1_7complexIfEEEEv12SSMParamsBwd,"a",@progbits
	.sectionflags	@""
	.align	4
.nv.constant0._Z25selective_scan_bwd_kernelI32Selective_Scan_bwd_kernel_traitsILi64ELi16ELb0ELb1ELb1ELb0ELb0EN3c108BFloat16ENS1_7complexIfEEEEv12SSMParamsBwd:
	.zero		848


//--------------------- .nv.constant0._Z25selective_scan_bwd_kernelI32Selective_Scan_bwd_kernel_traitsILi64ELi16ELb0ELb1ELb1ELb0ELb1EN3c108BFloat16ENS1_7complexIfEEEEv12SSMParamsBwd --------------------------
	.section	.nv.constant0._Z25selective_scan_bwd_kernelI32Selective_Scan_bwd_kernel_traitsILi64ELi16ELb0ELb1ELb1ELb0ELb1EN3c108BFloat16ENS1_7complexIfEEEEv12SSMParamsBwd,"a",@progbits
	.sectionflags	@""
	.align	4
.nv.constant0._Z25selective_scan_bwd_kernelI32Selective_Scan_bwd_kernel_traitsILi64ELi16ELb0ELb1ELb1ELb0ELb1EN3c108BFloat16ENS1_7complexIfEEEEv12SSMParamsBwd:
	.zero		848


//--------------------- .nv.constant0._Z25selective_scan_bwd_kernelI32Selective_Scan_bwd_kernel_traitsILi64ELi16ELb0ELb1ELb1ELb1ELb0EN3c108BFloat16ENS1_7complexIfEEEEv12SSMParamsBwd --------------------------
	.section	.nv.constant0._Z25selective_scan_bwd_kernelI32Selective_Scan_bwd_kernel_traitsILi64ELi16ELb0ELb1ELb1ELb1ELb0EN3c108BFloat16ENS1_7complexIfEEEEv12SSMParamsBwd,"a",@progbits
	.sectionflags	@""
	.align	4
.nv.constant0._Z25selective_scan_bwd_kernelI32Selective_Scan_bwd_kernel_traitsILi64ELi16ELb0ELb1ELb1ELb1ELb0EN3c108BFloat16ENS1_7complexIfEEEEv12SSMParamsBwd:
	.zero		848


//--------------------- .nv.constant0._Z25selective_scan_bwd_kernelI32Selective_Scan_bwd_kernel_traitsILi64ELi16ELb0ELb1ELb1ELb1ELb1EN3c108BFloat16ENS1_7complexIfEEEEv12SSMParamsBwd --------------------------
	.section	.nv.constant0._Z25selective_scan_bwd_kernelI32Selective_Scan_bwd_kernel_traitsILi64ELi16ELb0ELb1ELb1ELb1ELb1EN3c108BFloat16ENS1_7complexIfEEEEv12SSMParamsBwd,"a",@progbits
	.sectionflags	@""
	.align	4
.nv.constant0._Z25selective_scan_bwd_kernelI32Selective_Scan_bwd_kernel_traitsILi64ELi16ELb0ELb1ELb1ELb1ELb1EN3c108BFloat16ENS1_7complexIfEEEEv12SSMParamsBwd:
	.zero		848


//--------------------- .nv.constant0._Z25selective_scan_bwd_kernelI32Selective_Scan_bwd_kernel_traitsILi64ELi16ELb1ELb0ELb0ELb0ELb0EN3c108BFloat16ENS1_7complexIfEEEEv12SSMParamsBwd --------------------------
	.section	.nv.constant0._Z25selective_scan_bwd_kernelI32Selective_Scan_bwd_kernel_traitsILi64ELi16ELb1ELb0ELb0ELb0ELb0EN3c108BFloat16ENS1_7complexIfEEEEv12SSMParamsBwd,"a",@progbits
	.sectionflags	@""
	.align	4
.nv.constant0._Z25selective_scan_bwd_kernelI32Selective_Scan_bwd_kernel_traitsILi64ELi16ELb1ELb0ELb0ELb0ELb0EN3c108BFloat16ENS1_7complexIfEEEEv12SSMParamsBwd:
	.zero		848


//--------------------- .nv.constant0._Z25selective_scan_bwd_kernelI32Selective_Scan_bwd_kernel_traitsILi64ELi16ELb1ELb0ELb0ELb0ELb1EN3c108BFloat16ENS1_7complexIfEEEEv12SSMParamsBwd --------------------------
	.section	.nv.constant0._Z25selective_scan_bwd_kernelI32Selective_Scan_bwd_kernel_traitsILi64ELi16ELb1ELb0ELb0ELb0ELb1EN3c108BFloat16ENS1_7complexIfEEEEv12SSMParamsBwd,"a",@progbits
	.sectionflags	@""
	.align	4
.nv.constant0._Z25selective_scan_bwd_kernelI32Selective_Scan_bwd_kernel_traitsILi64ELi16ELb1ELb0ELb0ELb0ELb1EN3c108BFloat16ENS1_7complexIfEEEEv12SSMParamsBwd:
	.zero		848


//--------------------- .nv.constant0._Z25selective_scan_bwd_kernelI32Selective_Scan_bwd_kernel_traitsILi64ELi16ELb1ELb0ELb0ELb1ELb0EN3c108BFloat16ENS1_7complexIfEEEEv12SSMParamsBwd --------------------------
	.section	.nv.constant0._Z25selective_scan_bwd_kernelI32Selective_Scan_bwd_kernel_traitsILi64ELi16ELb1ELb0ELb0ELb1ELb0EN3c108BFloat16ENS1_7complexIfEEEEv12SSMParamsBwd,"a",@progbits
	.sectionflags	@""
	.align	4
.nv.constant0._Z25selective_scan_bwd_kernelI32Selective_Scan_bwd_kernel_traitsILi64ELi16ELb1ELb0ELb0ELb1ELb0EN3c108BFloat16ENS1_7complexIfEEEEv12SSMParamsBwd:
	.zero		848


//--------------------- .nv.constant0._Z25selective_scan_bwd_kernelI32Selective_Scan_bwd_kernel_traitsILi64ELi16ELb1ELb0ELb0ELb1ELb1EN3c108BFloat16ENS1_7complexIfEEEEv12SSMParamsBwd --------------------------
	.section	.nv.constant0._Z25selective_scan_bwd_kernelI32Selective_Scan_bwd_kernel_traitsILi64ELi16ELb1ELb0ELb0ELb1ELb1EN3c108BFloat16ENS1_7complexIfEEEEv12SSMParamsBwd,"a",@progbits
	.sectionflags	@""
	.align	4
.nv.constant0._Z25selective_scan_bwd_kernelI32Selective_Scan_bwd_kernel_traitsILi64ELi16ELb1ELb0ELb0ELb1ELb1EN3c108BFloat16ENS1_7complexIfEEEEv12SSMParamsBwd:
	.zero		848


//--------------------- .nv.constant0._Z25selective_scan_bwd_kernelI32Selective_Scan_bwd_kernel_traitsILi64ELi16ELb1ELb0ELb1ELb0ELb0EN3c108BFloat16ENS1_7complexIfEEEEv12SSMParamsBwd --------------------------
	.section	.nv.constant0._Z25selective_scan_bwd_kernelI32Selective_Scan_bwd_kernel_traitsILi64ELi16ELb1ELb0ELb1ELb0ELb0EN3c108BFloat16ENS1_7complexIfEEEEv12SSMParamsBwd,"a",@progbits
	.sectionflags	@""
	.align	4
.nv.constant0._Z25selective_scan_bwd_kernelI32Selective_Scan_bwd_kernel_traitsILi64ELi16ELb1ELb0ELb1ELb0ELb0EN3c108BFloat16ENS1_7complexIfEEEEv12SSMParamsBwd:
	.zero		848


//--------------------- .nv.constant0._Z25selective_scan_bwd_kernelI32Selective_Scan_bwd_kernel_traitsILi64ELi16ELb1ELb0ELb1ELb0ELb1EN3c108BFloat16ENS1_7complexIfEEEEv12SSMParamsBwd --------------------------
	.section	.nv.constant0._Z25selective_scan_bwd_kernelI32Selective_Scan_bwd_kernel_traitsILi64ELi16ELb1ELb0ELb1ELb0ELb1EN3c108BFloat16ENS1_7complexIfEEEEv12SSMParamsBwd,"a",@progbits
	.sectionflags	@""
	.align	4
.nv.constant0._Z25selective_scan_bwd_kernelI32Selective_Scan_bwd_kernel_traitsILi64ELi16ELb1ELb0ELb1ELb0ELb1EN3c108BFloat16ENS1_7complexIfEEEEv12SSMParamsBwd:
	.zero		848


//--------------------- .nv.constant0._Z25selective_scan_bwd_kernelI32Selective_Scan_bwd_kernel_traitsILi64ELi16ELb1ELb0ELb1ELb1ELb0EN3c108BFloat16ENS1_7complexIfEEEEv12SSMParamsBwd --------------------------
	.section	.nv.constant0._Z25selective_scan_bwd_kernelI32Selective_Scan_bwd_kernel_traitsILi64ELi16ELb1ELb0ELb1ELb1ELb0EN3c108BFloat16ENS1_7complexIfEEEEv12SSMParamsBwd,"a",@progbits
	.sectionflags	@""
	.align	4
.nv.constant0._Z25selective_scan_bwd_kernelI32Selective_Scan_bwd_kernel_traitsILi64ELi16ELb1ELb0ELb1ELb1ELb0EN3c108BFloat16ENS1_7complexIfEEEEv12SSMParamsBwd:
	.zero		848


//--------------------- .nv.constant0._Z25selective_scan_bwd_kernelI32Selective_Scan_bwd_kernel_traitsILi64ELi16ELb1ELb0ELb1ELb1ELb1EN3c108BFloat16ENS1_7complexIfEEEEv12SSMParamsBwd --------------------------
	.section	.nv.constant0._Z25selective_scan_bwd_kernelI32Selective_Scan_bwd_kernel_traitsILi64ELi16ELb1ELb0ELb1ELb1ELb1EN3c108BFloat16ENS1_7complexIfEEEEv12SSMParamsBwd,"a",@progbits
	.sectionflags	@""
	.align	4
.nv.constant0._Z25selective_scan_bwd_kernelI32Selective_Scan_bwd_kernel_traitsILi64ELi16ELb1ELb0ELb1ELb1ELb1EN3c108BFloat16ENS1_7complexIfEEEEv12SSMParamsBwd:
	.zero		848


//--------------------- .nv.constant0._Z25selective_scan_bwd_kernelI32Selective_Scan_bwd_kernel_traitsILi64ELi16ELb1ELb1ELb0ELb0ELb0EN3c108BFloat16ENS1_7complexIfEEEEv12SSMParamsBwd --------------------------
	.section	.nv.constant0._Z25selective_scan_bwd_kernelI32Selective_Scan_bwd_kernel_traitsILi64ELi16ELb1ELb1ELb0ELb0ELb0EN3c108BFloat16ENS1_7complexIfEEEEv12SSMParamsBwd,"a",@progbits
	.sectionflags	@""
	.align	4
.nv.constant0._Z25selective_scan_bwd_kernelI32Selective_Scan_bwd_kernel_traitsILi64ELi16ELb1ELb1ELb0ELb0ELb0EN3c108BFloat16ENS1_7complexIfEEEEv12SSMParamsBwd:
	.zero		848


//--------------------- .nv.constant0._Z25selective_scan_bwd_kernelI32Selective_Scan_bwd_kernel_traitsILi64ELi16ELb1ELb1ELb0ELb0ELb1EN3c108BFloat16ENS1_7complexIfEEEEv12SSMParamsBwd --------------------------
	.section	.nv.constant0._Z25selective_scan_bwd_kernelI32Selective_Scan_bwd_kernel_traitsILi64ELi16ELb1ELb1ELb0ELb0ELb1EN3c108BFloat16ENS1_7complexIfEEEEv12SSMParamsBwd,"a",@progbits
	.sectionflags	@""
	.align	4
.nv.constant0._Z25selective_scan_bwd_kernelI32Selective_Scan_bwd_kernel_traitsILi64ELi16ELb1ELb1ELb0ELb0ELb1EN3c108BFloat16ENS1_7complexIfEEEEv12SSMParamsBwd:
	.zero		848


//--------------------- .nv.constant0._Z25selective_scan_bwd_kernelI32Selective_Scan_bwd_kernel_traitsILi64ELi16ELb1ELb1ELb0ELb1ELb0EN3c108BFloat16ENS1_7complexIfEEEEv12SSMParamsBwd --------------------------
	.section	.nv.constant0._Z25selective_scan_bwd_kernelI32Selective_Scan_bwd_kernel_traitsILi64ELi16ELb1ELb1ELb0ELb1ELb0EN3c108BFloat16ENS1_7complexIfEEEEv12SSMParamsBwd,"a",@progbits
	.sectionflags	@""
	.align	4
.nv.constant0._Z25selective_scan_bwd_kernelI32Selective_Scan_bwd_kernel_traitsILi64ELi16ELb1ELb1ELb0ELb1ELb0EN3c108BFloat16ENS1_7complexIfEEEEv12SSMParamsBwd:
	.zero		848


//--------------------- .nv.constant0._Z25selective_scan_bwd_kernelI32Selective_Scan_bwd_kernel_traitsILi64ELi16ELb1ELb1ELb0ELb1ELb1EN3c108BFloat16ENS1_7complexIfEEEEv12SSMParamsBwd --------------------------
	.section	.nv.constant0._Z25selective_scan_bwd_kernelI32Selective_Scan_bwd_kernel_traitsILi64ELi16ELb1ELb1ELb0ELb1ELb1EN3c108BFloat16ENS1_7complexIfEEEEv12SSMParamsBwd,"a",@progbits
	.sectionflags	@""
	.align	4
.nv.constant0._Z25selective_scan_bwd_kernelI32Selective_Scan_bwd_kernel_traitsILi64ELi16ELb1ELb1ELb0ELb1ELb1EN3c108BFloat16ENS1_7complexIfEEEEv12SSMParamsBwd:
	.zero		848


//--------------------- .nv.constant0._Z25selective_scan_bwd_kernelI32Selective_Scan_bwd_kernel_traitsILi64ELi16ELb1ELb1ELb1ELb0ELb0EN3c108BFloat16ENS1_7complexIfEEEEv12SSMParamsBwd --------------------------
	.section	.nv.constant0._Z25selective_scan_bwd_kernelI32Selective_Scan_bwd_kernel_traitsILi64ELi16ELb1ELb1ELb1ELb0ELb0EN3c108BFloat16ENS1_7complexIfEEEEv12SSMParamsBwd,"a",@progbits
	.sectionflags	@""
	.align	4
.nv.constant0._Z25selective_scan_bwd_kernelI32Selective_Scan_bwd_kernel_traitsILi64ELi16ELb1ELb1ELb1ELb0ELb0EN3c108BFloat16ENS1_7complexIfEEEEv12SSMParamsBwd:
	.zero		848


//--------------------- .nv.constant0._Z25selective_scan_bwd_kernelI32Selective_Scan_bwd_kernel_traitsILi64ELi16ELb1ELb1ELb1ELb0ELb1EN3c108BFloat16ENS1_7complexIfEEEEv12SSMParamsBwd --------------------------
	.section	.nv.constant0._Z25selective_scan_bwd_kernelI32Selective_Scan_bwd_kernel_traitsILi64ELi16ELb1ELb1ELb1ELb0ELb1EN3c108BFloat16ENS1_7complexIfEEEEv12SSMParamsBwd,"a",@progbits
	.sectionflags	@""
	.align	4
.nv.constant0._Z25selective_scan_bwd_kernelI32Selective_Scan_bwd_kernel_traitsILi64ELi16ELb1ELb1ELb1ELb0ELb1EN3c108BFloat16ENS1_7complexIfEEEEv12SSMParamsBwd:
	.zero		848


//--------------------- .nv.constant0._Z25selective_scan_bwd_kernelI32Selective_Scan_bwd_kernel_traitsILi64ELi16ELb1ELb1ELb1ELb1ELb0EN3c108BFloat16ENS1_7complexIfEEEEv12SSMParamsBwd --------------------------
	.section	.nv.constant0._Z25selective_scan_bwd_kernelI32Selective_Scan_bwd_kernel_traitsILi64ELi16ELb1ELb1ELb1ELb1ELb0EN3c108BFloat16ENS1_7complexIfEEEEv12SSMParamsBwd,"a",@progbits
	.sectionflags	@""
	.align	4
.nv.constant0._Z25selective_scan_bwd_kernelI32Selective_Scan_bwd_kernel_traitsILi64ELi16ELb1ELb1ELb1ELb1ELb0EN3c108BFloat16ENS1_7complexIfEEEEv12SSMParamsBwd:
	.zero		848


//--------------------- .nv.constant0._Z25selective_scan_bwd_kernelI32Selective_Scan_bwd_kernel_traitsILi64ELi16ELb1ELb1ELb1ELb1ELb1EN3c108BFloat16ENS1_7complexIfEEEEv12SSMParamsBwd --------------------------
	.section	.nv.constant0._Z25selective_scan_bwd_kernelI32Selective_Scan_bwd_kernel_traitsILi64ELi16ELb1ELb1ELb1ELb1ELb1EN3c108BFloat16ENS1_7complexIfEEEEv12SSMParamsBwd,"a",@progbits
	.sectionflags	@""
	.align	4
.nv.constant0._Z25selective_scan_bwd_kernelI32Selective_Scan_bwd_kernel_traitsILi64ELi16ELb1ELb1ELb1ELb1ELb1EN3c108BFloat16ENS1_7complexIfEEEEv12SSMParamsBwd:
	.zero		848


//--------------------- .nv.constant0._Z25selective_scan_bwd_kernelI32Selective_Scan_bwd_kernel_traitsILi32ELi16ELb0ELb0ELb0ELb0ELb0EN3c108BFloat16ENS1_7complexIfEEEEv12SSMParamsBwd --------------------------
	.section	.nv.constant0._Z25selective_scan_bwd_kernelI32Selective_Scan_bwd_kernel_traitsILi32ELi16ELb0ELb0ELb0ELb0ELb0EN3c108BFloat16ENS1_7complexIfEEEEv12SSMParamsBwd,"a",@progbits
	.sectionflags	@""
	.align	4
.nv.constant0._Z25selective_scan_bwd_kernelI32Selective_Scan_bwd_kernel_traitsILi32ELi16ELb0ELb0ELb0ELb0ELb0EN3c108BFloat16ENS1_7complexIfEEEEv12SSMParamsBwd:
	.zero		848


//--------------------- .nv.constant0._Z25selective_scan_bwd_kernelI32Selective_Scan_bwd_kernel_traitsILi32ELi16ELb0ELb0ELb0ELb0ELb1EN3c108BFloat16ENS1_7complexIfEEEEv12SSMParamsBwd --------------------------
	.section	.nv.constant0._Z25selective_scan_bwd_kernelI32Selective_Scan_bwd_kernel_traitsILi32ELi16ELb0ELb0ELb0ELb0ELb1EN3c108BFloat16ENS1_7complexIfEEEEv12SSMParamsBwd,"a",@progbits
	.sectionflags	@""
	.align	4
.nv.constant0._Z25selective_scan_bwd_kernelI32Selective_Scan_bwd_kernel_traitsILi32ELi16ELb0ELb0ELb0ELb0ELb1EN3c108BFloat16ENS1_7complexIfEEEEv12SSMParamsBwd:
	.zero		848


//--------------------- .nv.constant0._Z25selective_scan_bwd_kernelI32Selective_Scan_bwd_kernel_traitsILi32ELi16ELb0ELb0ELb0ELb1ELb0EN3c108BFloat16ENS1_7complexIfEEEEv12SSMParamsBwd --------------------------
	.section	.nv.constant0._Z25selective_scan_bwd_kernelI32Selective_Scan_bwd_kernel_traitsILi32ELi16ELb0ELb0ELb0ELb1ELb0EN3c108BFloat16ENS1_7complexIfEEEEv12SSMParamsBwd,"a",@progbits
	.sectionflags	@""
	.align	4
.nv.constant0._Z25selective_scan_bwd_kernelI32Selective_Scan_bwd_kernel_traitsILi32ELi16ELb0ELb0ELb0ELb1ELb0EN3c108BFloat16ENS1_7complexIfEEEEv12SSMParamsBwd:
	.zero		848


//--------------------- .nv.constant0._Z25selective_scan_bwd_kernelI32Selective_Scan_bwd_kernel_traitsILi32ELi16ELb0ELb0ELb0ELb1ELb1EN3c108BFloat16ENS1_7complexIfEEEEv12SSMParamsBwd --------------------------
	.section	.nv.constant0._Z25selective_scan_bwd_kernelI32Selective_Scan_bwd_kernel_traitsILi32ELi16ELb0ELb0ELb0ELb1ELb1EN3c108BFloat16ENS1_7complexIfEEEEv12SSMParamsBwd,"a",@progbits
	.sectionflags	@""
	.align	4
.nv.constant0._Z25selective_scan_bwd_kernelI32Selective_Scan_bwd_kernel_traitsILi32ELi16ELb0ELb0ELb0ELb1ELb1EN3c108BFloat16ENS1_7complexIfEEEEv12SSMParamsBwd:
	.zero		848


//--------------------- .nv.constant0._Z25selective_scan_bwd_kernelI32Selective_Scan_bwd_kernel_traitsILi32ELi16ELb0ELb0ELb1ELb0ELb0EN3c108BFloat16ENS1_7complexIfEEEEv12SSMParamsBwd --------------------------
	.section	.nv.constant0._Z25selective_scan_bwd_kernelI32Selective_Scan_bwd_kernel_traitsILi32ELi16ELb0ELb0ELb1ELb0ELb0EN3c108BFloat16ENS1_7complexIfEEEEv12SSMParamsBwd,"a",@progbits
	.sectionflags	@""
	.align	4
.nv.constant0._Z25selective_scan_bwd_kernelI32Selective_Scan_bwd_kernel_traitsILi32ELi16ELb0ELb0ELb1ELb0ELb0EN3c108BFloat16ENS1_7complexIfEEEEv12SSMParamsBwd:
	.zero		848


//--------------------- .nv.constant0._Z25selective_scan_bwd_kernelI32Selective_Scan_bwd_kernel_traitsILi32ELi16ELb0ELb0ELb1ELb0ELb1EN3c108BFloat16ENS1_7complexIfEEEEv12SSMParamsBwd --------------------------
	.section	.nv.constant0._Z25selective_scan_bwd_kernelI32Selective_Scan_bwd_kernel_traitsILi32ELi16ELb0ELb0ELb1ELb0ELb1EN3c108BFloat16ENS1_7complexIfEEEEv12SSMParamsBwd,"a",@progbits
	.sectionflags	@""
	.align	4
.nv.constant0._Z25selective_scan_bwd_kernelI32Selective_Scan_bwd_kernel_traitsILi32ELi16ELb0ELb0ELb1ELb0ELb1EN3c108BFloat16ENS1_7complexIfEEEEv12SSMParamsBwd:
	.zero		848


//--------------------- .nv.constant0._Z25selective_scan_bwd_kernelI32Selective_Scan_bwd_kernel_traitsILi32ELi16ELb0ELb0ELb1ELb1ELb0EN3c108BFloat16ENS1_7complexIfEEEEv12SSMParamsBwd --------------------------
	.section	.nv.constant0._Z25selective_scan_bwd_kernelI32Selective_Scan_bwd_kernel_traitsILi32ELi16ELb0ELb0ELb1ELb1ELb0EN3c108BFloat16ENS1_7complexIfEEEEv12SSMParamsBwd,"a",@progbits
	.sectionflags	@""
	.align	4
.nv.constant0._Z25selective_scan_bwd_kernelI32Selective_Scan_bwd_kernel_traitsILi32ELi16ELb0ELb0ELb1ELb1ELb0EN3c108BFloat16ENS1_7complexIfEEEEv12SSMParamsBwd:
	.zero		848


//--------------------- .nv.constant0._Z25selective_scan_bwd_kernelI32Selective_Scan_bwd_kernel_traitsILi32ELi16ELb0ELb0ELb1ELb1ELb1EN3c108BFloat16ENS1_7complexIfEEEEv12SSMParamsBwd --------------------------
	.section	.nv.constant0._Z25selective_scan_bwd_kernelI32Selective_Scan_bwd_kernel_traitsILi32ELi16ELb0ELb0ELb1ELb1ELb1EN3c108BFloat16ENS1_7complexIfEEEEv12SSMParamsBwd,"a",@progbits
	.sectionflags	@""
	.align	4
.nv.constant0._Z25selective_scan_bwd_kernelI32Selective_Scan_bwd_kernel_traitsILi32ELi16ELb0ELb0ELb1ELb1ELb1EN3c108BFloat16ENS1_7complexIfEEEEv12SSMParamsBwd:
	.zero		848


//--------------------- .nv.constant0._Z25selective_scan_bwd_kernelI32Selective_Scan_bwd_kernel_traitsILi32ELi16ELb0ELb1ELb0ELb0ELb0EN3c108BFloat16ENS1_7complexIfEEEEv12SSMParamsBwd --------------------------
	.section	.nv.constant0._Z25selective_scan_bwd_kernelI32Selective_Scan_bwd_kernel_traitsILi32ELi16ELb0ELb1ELb0ELb0ELb0EN3c108BFloat16ENS1_7complexIfEEEEv12SSMParamsBwd,"a",@progbits
	.sectionflags	@""
	.align	4
.nv.constant0._Z25selective_scan_bwd_kernelI32Selective_Scan_bwd_kernel_traitsILi32ELi16ELb0ELb1ELb0ELb0ELb0EN3c108BFloat16ENS1_7complexIfEEEEv12SSMParamsBwd:
	.zero		848


//--------------------- .nv.constant0._Z25selective_scan_bwd_kernelI32Selective_Scan_bwd_kernel_traitsILi32ELi16ELb0ELb1ELb0ELb0ELb1EN3c108BFloat16ENS1_7complexIfEEEEv12SSMParamsBwd --------------------------
	.section	.nv.constant0._Z25selective_scan_bwd_kernelI32Selective_Scan_bwd_kernel_traitsILi32ELi16ELb0ELb1ELb0ELb0ELb1EN3c108BFloat16ENS1_7complexIfEEEEv12SSMParamsBwd,"a",@progbits
	.sectionflags	@""
	.align	4
.nv.constant0._Z25selective_scan_bwd_kernelI32Selective_Scan_bwd_kernel_traitsILi32ELi16ELb0ELb1ELb0ELb0ELb1EN3c108BFloat16ENS1_7complexIfEEEEv12SSMParamsBwd:
	.zero		848


//--------------------- .nv.constant0._Z25selective_scan_bwd_kernelI32Selective_Scan_bwd_kernel_traitsILi32ELi16ELb0ELb1ELb0ELb1ELb0EN3c108BFloat16ENS1_7complexIfEEEEv12SSMParamsBwd --------------------------
	.section	.nv.constant0._Z25selective_scan_bwd_kernelI32Selective_Scan_bwd_kernel_traitsILi32ELi16ELb0ELb1ELb0ELb1ELb0EN3c108BFloat16ENS1_7complexIfEEEEv12SSMParamsBwd,"a",@progbits
	.sectionflags	@""
	.align	4
.nv.constant0._Z25selective_scan_bwd_kernelI32Selective_Scan_bwd_kernel_traitsILi32ELi16ELb0ELb1ELb0ELb1ELb0EN3c108BFloat16ENS1_7complexIfEEEEv12SSMParamsBwd:
	.zero		848


//--------------------- .nv.constant0._Z25selective_scan_bwd_kernelI32Selective_Scan_bwd_kernel_traitsILi32ELi16ELb0ELb1ELb0ELb1ELb1EN3c108BFloat16ENS1_7complexIfEEEEv12SSMParamsBwd --------------------------
	.section	.nv.constant0._Z25selective_scan_bwd_kernelI32Selective_Scan_bwd_kernel_traitsILi32ELi16ELb0ELb1ELb0ELb1ELb1EN3c108BFloat16ENS1_7complexIfEEEEv12SSMParamsBwd,"a",@progbits
	.sectionflags	@""
	.align	4
.nv.constant0._Z25selective_scan_bwd_kernelI32Selective_Scan_bwd_kernel_traitsILi32ELi16ELb0ELb1ELb0ELb1ELb1EN3c108BFloat16ENS1_7complexIfEEEEv12SSMParamsBwd:
	.zero		848


//--------------------- .nv.constant0._Z25selective_scan_bwd_kernelI32Selective_Scan_bwd_kernel_traitsILi32ELi16ELb0ELb1ELb1ELb0ELb0EN3c108BFloat16ENS1_7complexIfEEEEv12SSMParamsBwd --------------------------
	.section	.nv.constant0._Z25selective_scan_bwd_kernelI32Selective_Scan_bwd_kernel_traitsILi32ELi16ELb0ELb1ELb1ELb0ELb0EN3c108BFloat16ENS1_7complexIfEEEEv12SSMParamsBwd,"a",@progbits
	.sectionflags	@""
	.align	4
.nv.constant0._Z25selective_scan_bwd_kernelI32Selective_Scan_bwd_kernel_traitsILi32ELi16ELb0ELb1ELb1ELb0ELb0EN3c108BFloat16ENS1_7complexIfEEEEv12SSMParamsBwd:
	.zero		848


//--------------------- .nv.constant0._Z25selective_scan_bwd_kernelI32Selective_Scan_bwd_kernel_traitsILi32ELi16ELb0ELb1ELb1ELb0ELb1EN3c108BFloat16ENS1_7complexIfEEEEv12SSMParamsBwd --------------------------
	.section	.nv.constant0._Z25selective_scan_bwd_kernelI32Selective_Scan_bwd_kernel_traitsILi32ELi16ELb0ELb1ELb1ELb0ELb1EN3c108BFloat16ENS1_7complexIfEEEEv12SSMParamsBwd,"a",@progbits
	.sectionflags	@""
	.align	4
.nv.constant0._Z25selective_scan_bwd_kernelI32Selective_Scan_bwd_kernel_traitsILi32ELi16ELb0ELb1ELb1ELb0ELb1EN3c108BFloat16ENS1_7complexIfEEEEv12SSMParamsBwd:
	.zero		848


//--------------------- .nv.constant0._Z25selective_scan_bwd_kernelI32Selective_Scan_bwd_kernel_traitsILi32ELi16ELb0ELb1ELb1ELb1ELb0EN3c108BFloat16ENS1_7complexIfEEEEv12SSMParamsBwd --------------------------
	.section	.nv.constant0._Z25selective_scan_bwd_kernelI32Selective_Scan_bwd_kernel_traitsILi32ELi16ELb0ELb1ELb1ELb1ELb0EN3c108BFloat16ENS1_7complexIfEEEEv12SSMParamsBwd,"a",@progbits
	.sectionflags	@""
	.align	4
.nv.constant0._Z25selective_scan_bwd_kernelI32Selective_Scan_bwd_kernel_traitsILi32ELi16ELb0ELb1ELb1ELb1ELb0EN3c108BFloat16ENS1_7complexIfEEEEv12SSMParamsBwd:
	.zero		848


//--------------------- .nv.constant0._Z25selective_scan_bwd_kernelI32Selective_Scan_bwd_kernel_traitsILi32ELi16ELb0ELb1ELb1ELb1ELb1EN3c108BFloat16ENS1_7complexIfEEEEv12SSMParamsBwd --------------------------
	.section	.nv.constant0._Z25selective_scan_bwd_kernelI32Selective_Scan_bwd_kernel_traitsILi32ELi16ELb0ELb1ELb1ELb1ELb1EN3c108BFloat16ENS1_7complexIfEEEEv12SSMParamsBwd,"a",@progbits
	.sectionflags	@""
	.align	4
.nv.constant0._Z25selective_scan_bwd_kernelI32Selective_Scan_bwd_kernel_traitsILi32ELi16ELb0ELb1ELb1ELb1ELb1EN3c108BFloat16ENS1_7complexIfEEEEv12SSMParamsBwd:
	.zero		848


//--------------------- .nv.constant0._Z25selective_scan_bwd_kernelI32Selective_Scan_bwd_kernel_traitsILi32ELi16ELb1ELb0ELb0ELb0ELb0EN3c108BFloat16ENS1_7complexIfEEEEv12SSMParamsBwd --------------------------
	.section	.nv.constant0._Z25selective_scan_bwd_kernelI32Selective_Scan_bwd_kernel_traitsILi32ELi16ELb1ELb0ELb0ELb0ELb0EN3c108BFloat16ENS1_7complexIfEEEEv12SSMParamsBwd,"a",@progbits
	.sectionflags	@""
	.align	4
.nv.constant0._Z25selective_scan_bwd_kernelI32Selective_Scan_bwd_kernel_traitsILi32ELi16ELb1ELb0ELb0ELb0ELb0EN3c108BFloat16ENS1_7complexIfEEEEv12SSMParamsBwd:
	.zero		848


//--------------------- .nv.constant0._Z25selective_scan_bwd_kernelI32Selective_Scan_bwd_kernel_traitsILi32ELi16ELb1ELb0ELb0ELb0ELb1EN3c108BFloat16ENS1_7complexIfEEEEv12SSMParamsBwd --------------------------
	.section	.nv.constant0._Z25selective_scan_bwd_kernelI32Selective_Scan_bwd_kernel_traitsILi32ELi16ELb1ELb0ELb0ELb0ELb1EN3c108BFloat16ENS1_7complexIfEEEEv12SSMParamsBwd,"a",@progbits
	.sectionflags	@""
	.align	4
.nv.constant0._Z25selective_scan_bwd_kernelI32Selective_Scan_bwd_kernel_traitsILi32ELi16ELb1ELb0ELb0ELb0ELb1EN3c108BFloat16ENS1_7complexIfEEEEv12SSMParamsBwd:
	.zero		848


//--------------------- .nv.constant0._Z25selective_scan_bwd_kernelI32Selective_Scan_bwd_kernel_traitsILi32ELi16ELb1ELb0ELb0ELb1ELb0EN3c108BFloat16ENS1_7complexIfEEEEv12SSMParamsBwd --------------------------
	.section	.nv.constant0._Z25selective_scan_bwd_kernelI32Selective_Scan_bwd_kernel_traitsILi32ELi16ELb1ELb0ELb0ELb1ELb0EN3c108BFloat16ENS1_7complexIfEEEEv12SSMParamsBwd,"a",@progbits
	.sectionflags	@""
	.align	4
.nv.constant0._Z25selective_scan_bwd_kernelI32Selective_Scan_bwd_kernel_traitsILi32ELi16ELb1ELb0ELb0ELb1ELb0EN3c108BFloat16ENS1_7complexIfEEEEv12SSMParamsBwd:
	.zero		848


//--------------------- .nv.constant0._Z25selective_scan_bwd_kernelI32Selective_Scan_bwd_kernel_traitsILi32ELi16ELb1ELb0ELb0ELb1ELb1EN3c108BFloat16ENS1_7complexIfEEEEv12SSMParamsBwd --------------------------
	.section	.nv.constant0._Z25selective_scan_bwd_kernelI32Selective_Scan_bwd_kernel_traitsILi32ELi16ELb1ELb0ELb0ELb1ELb1EN3c108BFloat16ENS1_7complexIfEEEEv12SSMParamsBwd,"a",@progbits
	.sectionflags	@""
	.align	4
.nv.constant0._Z25selective_scan_bwd_kernelI32Selective_Scan_bwd_kernel_traitsILi32ELi16ELb1ELb0ELb0ELb1ELb1EN3c108BFloat16ENS1_7complexIfEEEEv12SSMParamsBwd:
	.zero		848


//--------------------- .nv.constant0._Z25selective_scan_bwd_kernelI32Selective_Scan_bwd_kernel_traitsILi32ELi16ELb1ELb0ELb1ELb0ELb0EN3c108BFloat16ENS1_7complexIfEEEEv12SSMParamsBwd --------------------------
	.section	.nv.constant0._Z25selective_scan_bwd_kernelI32Selective_Scan_bwd_kernel_traitsILi32ELi16ELb1ELb0ELb1ELb0ELb0EN3c108BFloat16ENS1_7complexIfEEEEv12SSMParamsBwd,"a",@progbits
	.sectionflags	@""
	.align	4
.nv.constant0._Z25selective_scan_bwd_kernelI32Selective_Scan_bwd_kernel_traitsILi32ELi16ELb1ELb0ELb1ELb0ELb0EN3c108BFloat16ENS1_7complexIfEEEEv12SSMParamsBwd:
	.zero		848


//--------------------- .nv.constant0._Z25selective_scan_bwd_kernelI32Selective_Scan_bwd_kernel_traitsILi32ELi16ELb1ELb0ELb1ELb0ELb1EN3c108BFloat16ENS1_7complexIfEEEEv12SSMParamsBwd --------------------------
	.section	.nv.constant0._Z25selective_scan_bwd_kernelI32Selective_Scan_bwd_kernel_traitsILi32ELi16ELb1ELb0ELb1ELb0ELb1EN3c108BFloat16ENS1_7complexIfEEEEv12SSMParamsBwd,"a",@progbits
	.sectionflags	@""
	.align	4
.nv.constant0._Z25selective_scan_bwd_kernelI32Selective_Scan_bwd_kernel_traitsILi32ELi16ELb1ELb0ELb1ELb0ELb1EN3c108BFloat16ENS1_7complexIfEEEEv12SSMParamsBwd:
	.zero		848


//--------------------- .nv.constant0._Z25selective_scan_bwd_kernelI32Selective_Scan_bwd_kernel_traitsILi32ELi16ELb1ELb0ELb1ELb1ELb0EN3c108BFloat16ENS1_7complexIfEEEEv12SSMParamsBwd --------------------------
	.section	.nv.constant0._Z25selective_scan_bwd_kernelI32Selective_Scan_bwd_kernel_traitsILi32ELi16ELb1ELb0ELb1ELb1ELb0EN3c108BFloat16ENS1_7complexIfEEEEv12SSMParamsBwd,"a",@progbits
	.sectionflags	@""
	.align	4
.nv.constant0._Z25selective_scan_bwd_kernelI32Selective_Scan_bwd_kernel_traitsILi32ELi16ELb1ELb0ELb1ELb1ELb0EN3c108BFloat16ENS1_7complexIfEEEEv12SSMParamsBwd:
	.zero		848


//--------------------- .nv.constant0._Z25selective_scan_bwd_kernelI32Selective_Scan_bwd_kernel_traitsILi32ELi16ELb1ELb0ELb1ELb1ELb1EN3c108BFloat16ENS1_7complexIfEEEEv12SSMParamsBwd --------------------------
	.section	.nv.constant0._Z25selective_scan_bwd_kernelI32Selective_Scan_bwd_kernel_traitsILi32ELi16ELb1ELb0ELb1ELb1ELb1EN3c108BFloat16ENS1_7complexIfEEEEv12SSMParamsBwd,"a",@progbits
	.sectionflags	@""
	.align	4
.nv.constant0._Z25selective_scan_bwd_kernelI32Selective_Scan_bwd_kernel_traitsILi32ELi16ELb1ELb0ELb1ELb1ELb1EN3c108BFloat16ENS1_7complexIfEEEEv12SSMParamsBwd:
	.zero		848


//--------------------- .nv.constant0._Z25selective_scan_bwd_kernelI32Selective_Scan_bwd_kernel_traitsILi32ELi16ELb1ELb1ELb0ELb0ELb0EN3c108BFloat16ENS1_7complexIfEEEEv12SSMParamsBwd --------------------------
	.section	.nv.constant0._Z25selective_scan_bwd_kernelI32Selective_Scan_bwd_kernel_traitsILi32ELi16ELb1ELb1ELb0ELb0ELb0EN3c108BFloat16ENS1_7complexIfEEEEv12SSMParamsBwd,"a",@progbits
	.sectionflags	@""
	.align	4
.nv.constant0._Z25selective_scan_bwd_kernelI32Selective_Scan_bwd_kernel_traitsILi32ELi16ELb1ELb1ELb0ELb0ELb0EN3c108BFloat16ENS1_7complexIfEEEEv12SSMParamsBwd:
	.zero		848


//--------------------- .nv.constant0._Z25selective_scan_bwd_kernelI32Selective_Scan_bwd_kernel_traitsILi32ELi16ELb1ELb1ELb0ELb0ELb1EN3c108BFloat16ENS1_7complexIfEEEEv12SSMParamsBwd --------------------------
	.section	.nv.constant0._Z25selective_scan_bwd_kernelI32Selective_Scan_bwd_kernel_traitsILi32ELi16ELb1ELb1ELb0ELb0ELb1EN3c108BFloat16ENS1_7complexIfEEEEv12SSMParamsBwd,"a",@progbits
	.sectionflags	@""
	.align	4
.nv.constant0._Z25selective_scan_bwd_kernelI32Selective_Scan_bwd_kernel_traitsILi32ELi16ELb1ELb1ELb0ELb0ELb1EN3c108BFloat16ENS1_7complexIfEEEEv12SSMParamsBwd:
	.zero		848


//--------------------- .nv.constant0._Z25selective_scan_bwd_kernelI32Selective_Scan_bwd_kernel_traitsILi32ELi16ELb1ELb1ELb0ELb1ELb0EN3c108BFloat16ENS1_7complexIfEEEEv12SSMParamsBwd --------------------------
	.section	.nv.constant0._Z25selective_scan_bwd_kernelI32Selective_Scan_bwd_kernel_traitsILi32ELi16ELb1ELb1ELb0ELb1ELb0EN3c108BFloat16ENS1_7complexIfEEEEv12SSMParamsBwd,"a",@progbits
	.sectionflags	@""
	.align	4
.nv.constant0._Z25selective_scan_bwd_kernelI32Selective_Scan_bwd_kernel_traitsILi32ELi16ELb1ELb1ELb0ELb1ELb0EN3c108BFloat16ENS1_7complexIfEEEEv12SSMParamsBwd:
	.zero		848


//--------------------- .nv.constant0._Z25selective_scan_bwd_kernelI32Selective_Scan_bwd_kernel_traitsILi32ELi16ELb1ELb1ELb0ELb1ELb1EN3c108BFloat16ENS1_7complexIfEEEEv12SSMParamsBwd --------------------------
	.section	.nv.constant0._Z25selective_scan_bwd_kernelI32Selective_Scan_bwd_kernel_traitsILi32ELi16ELb1ELb1ELb0ELb1ELb1EN3c108BFloat16ENS1_7complexIfEEEEv12SSMParamsBwd,"a",@progbits
	.sectionflags	@""
	.align	4
.nv.constant0._Z25selective_scan_bwd_kernelI32Selective_Scan_bwd_kernel_traitsILi32ELi16ELb1ELb1ELb0ELb1ELb1EN3c108BFloat16ENS1_7complexIfEEEEv12SSMParamsBwd:
	.zero		848


//--------------------- .nv.constant0._Z25selective_scan_bwd_kernelI32Selective_Scan_bwd_kernel_traitsILi32ELi16ELb1ELb1ELb1ELb0ELb0EN3c108BFloat16ENS1_7complexIfEEEEv12SSMParamsBwd --------------------------
	.section	.nv.constant0._Z25selective_scan_bwd_kernelI32Selective_Scan_bwd_kernel_traitsILi32ELi16ELb1ELb1ELb1ELb0ELb0EN3c108BFloat16ENS1_7complexIfEEEEv12SSMParamsBwd,"a",@progbits
	.sectionflags	@""
	.align	4
.nv.constant0._Z25selective_scan_bwd_kernelI32Selective_Scan_bwd_kernel_traitsILi32ELi16ELb1ELb1ELb1ELb0ELb0EN3c108BFloat16ENS1_7complexIfEEEEv12SSMParamsBwd:
	.zero		848


//--------------------- .nv.constant0._Z25selective_scan_bwd_kernelI32Selective_Scan_bwd_kernel_traitsILi32ELi16ELb1ELb1ELb1ELb0ELb1EN3c108BFloat16ENS1_7complexIfEEEEv12SSMParamsBwd --------------------------
	.section	.nv.constant0._Z25selective_scan_bwd_kernelI32Selective_Scan_bwd_kernel_traitsILi32ELi16ELb1ELb1ELb1ELb0ELb1EN3c108BFloat16ENS1_7complexIfEEEEv12SSMParamsBwd,"a",@progbits
	.sectionflags	@""
	.align	4
.nv.constant0._Z25selective_scan_bwd_kernelI32Selective_Scan_bwd_kernel_traitsILi32ELi16ELb1ELb1ELb1ELb0ELb1EN3c108BFloat16ENS1_7complexIfEEEEv12SSMParamsBwd:
	.zero		848


//--------------------- .nv.constant0._Z25selective_scan_bwd_kernelI32Selective_Scan_bwd_kernel_traitsILi32ELi16ELb1ELb1ELb1ELb1ELb0EN3c108BFloat16ENS1_7complexIfEEEEv12SSMParamsBwd --------------------------
	.section	.nv.constant0._Z25selective_scan_bwd_kernelI32Selective_Scan_bwd_kernel_traitsILi32ELi16ELb1ELb1ELb1ELb1ELb0EN3c108BFloat16ENS1_7complexIfEEEEv12SSMParamsBwd,"a",@progbits
	.sectionflags	@""
	.align	4
.nv.constant0._Z25selective_scan_bwd_kernelI32Selective_Scan_bwd_kernel_traitsILi32ELi16ELb1ELb1ELb1ELb1ELb0EN3c108BFloat16ENS1_7complexIfEEEEv12SSMParamsBwd:
	.zero		848


//--------------------- .nv.constant0._Z25selective_scan_bwd_kernelI32Selective_Scan_bwd_kernel_traitsILi32ELi16ELb1ELb1ELb1ELb1ELb1EN3c108BFloat16ENS1_7complexIfEEEEv12SSMParamsBwd --------------------------
	.section	.nv.constant0._Z25selective_scan_bwd_kernelI32Selective_Scan_bwd_kernel_traitsILi32ELi16ELb1ELb1ELb1ELb1ELb1EN3c108BFloat16ENS1_7complexIfEEEEv12SSMParamsBwd,"a",@progbits
	.sectionflags	@""
	.align	4
.nv.constant0._Z25selective_scan_bwd_kernelI32Selective_Scan_bwd_kernel_traitsILi32ELi16ELb1ELb1ELb1ELb1ELb1EN3c108BFloat16ENS1_7complexIfEEEEv12SSMParamsBwd:
	.zero		848


//--------------------- .nv.constant0._Z25selective_scan_bwd_kernelI32Selective_Scan_bwd_kernel_traitsILi32ELi8ELb0ELb0ELb0ELb0ELb0EN3c108BFloat16ENS1_7complexIfEEEEv12SSMParamsBwd --------------------------
	.section	.nv.constant0._Z25selective_scan_bwd_kernelI32Selective_Scan_bwd_kernel_traitsILi32ELi8ELb0ELb0ELb0ELb0ELb0EN3c108BFloat16ENS1_7complexIfEEEEv12SSMParamsBwd,"a",@progbits
	.sectionflags	@""
	.align	4
.nv.constant0._Z25selective_scan_bwd_kernelI32Selective_Scan_bwd_kernel_traitsILi32ELi8ELb0ELb0ELb0ELb0ELb0EN3c108BFloat16ENS1_7complexIfEEEEv12SSMParamsBwd:
	.zero		848


//--------------------- .nv.constant0._Z25selective_scan_bwd_kernelI32Selective_Scan_bwd_kernel_traitsILi32ELi8ELb0ELb0ELb0ELb0ELb1EN3c108BFloat16ENS1_7complexIfEEEEv12SSMParamsBwd --------------------------
	.section	.nv.constant0._Z25selective_scan_bwd_kernelI32Selective_Scan_bwd_kernel_traitsILi32ELi8ELb0ELb0ELb0ELb0ELb1EN3c108BFloat16ENS1_7complexIfEEEEv12SSMParamsBwd,"a",@progbits
	.sectionflags	@""
	.align	4
.nv.constant0._Z25selective_scan_bwd_kernelI32Selective_Scan_bwd_kernel_traitsILi32ELi8ELb0ELb0ELb0ELb0ELb1EN3c108BFloat16ENS1_7complexIfEEEEv12SSMParamsBwd:
	.zero		848


//--------------------- .nv.constant0._Z25selective_scan_bwd_kernelI32Selective_Scan_bwd_kernel_traitsILi32ELi8ELb0ELb0ELb0ELb1ELb0EN3c108BFloat16ENS1_7complexIfEEEEv12SSMParamsBwd --------------------------
	.section	.nv.constant0._Z25selective_scan_bwd_kernelI32Selective_Scan_bwd_kernel_traitsILi32ELi8ELb0ELb0ELb0ELb1ELb0EN3c108BFloat16ENS1_7complexIfEEEEv12SSMParamsBwd,"a",@progbits
	.sectionflags	@""
	.align	4
.nv.constant0._Z25selective_scan_bwd_kernelI32Selective_Scan_bwd_kernel_traitsILi32ELi8ELb0ELb0ELb0ELb1ELb0EN3c108BFloat16ENS1_7complexIfEEEEv12SSMParamsBwd:
	.zero		848


//--------------------- .nv.constant0._Z25selective_scan_bwd_kernelI32Selective_Scan_bwd_kernel_traitsILi32ELi8ELb0ELb0ELb0ELb1ELb1EN3c108BFloat16ENS1_7complexIfEEEEv12SSMParamsBwd --------------------------
	.section	.nv.constant0._Z25selective_scan_bwd_kernelI32Selective_Scan_bwd_kernel_traitsILi32ELi8ELb0ELb0ELb0ELb1ELb1EN3c108BFloat16ENS1_7complexIfEEEEv12SSMParamsBwd,"a",@progbits
	.sectionflags	@""
	.align	4
.nv.constant0._Z25selective_scan_bwd_kernelI32Selective_Scan_bwd_kernel_traitsILi32ELi8ELb0ELb0ELb0ELb1ELb1EN3c108BFloat16ENS1_7complexIfEEEEv12SSMParamsBwd:
	.zero		848


//--------------------- .nv.constant0._Z25selective_scan_bwd_kernelI32Selective_Scan_bwd_kernel_traitsILi32ELi8ELb0ELb0ELb1ELb0ELb0EN3c108BFloat16ENS1_7complexIfEEEEv12SSMParamsBwd --------------------------
	.section	.nv.constant0._Z25selective_scan_bwd_kernelI32Selective_Scan_bwd_kernel_traitsILi32ELi8ELb0ELb0ELb1ELb0ELb0EN3c108BFloat16ENS1_7complexIfEEEEv12SSMParamsBwd,"a",@progbits
	.sectionflags	@""
	.align	4
.nv.constant0._Z25selective_scan_bwd_kernelI32Selective_Scan_bwd_kernel_traitsILi32ELi8ELb0ELb0ELb1ELb0ELb0EN3c108BFloat16ENS1_7complexIfEEEEv12SSMParamsBwd:
	.zero		848


//--------------------- .nv.constant0._Z25selective_scan_bwd_kernelI32Selective_Scan_bwd_kernel_traitsILi32ELi8ELb0ELb0ELb1ELb0ELb1EN3c108BFloat16ENS1_7complexIfEEEEv12SSMParamsBwd --------------------------
	.section	.nv.constant0._Z25selective_scan_bwd_kernelI32Selective_Scan_bwd_kernel_traitsILi32ELi8ELb0ELb0ELb1ELb0ELb1EN3c108BFloat16ENS1_7complexIfEEEEv12SSMParamsBwd,"a",@progbits
	.sectionflags	@""
	.align	4
.nv.constant0._Z25selective_scan_bwd_kernelI32Selective_Scan_bwd_kernel_traitsILi32ELi8ELb0ELb0ELb1ELb0ELb1EN3c108BFloat16ENS1_7complexIfEEEEv12SSMParamsBwd:
	.zero		848


//--------------------- .nv.constant0._Z25selective_scan_bwd_kernelI32Selective_Scan_bwd_kernel_traitsILi32ELi8ELb0ELb0ELb1ELb1ELb0EN3c108BFloat16ENS1_7complexIfEEEEv12SSMParamsBwd --------------------------
	.section	.nv.constant0._Z25selective_scan_bwd_kernelI32Selective_Scan_bwd_kernel_traitsILi32ELi8ELb0ELb0ELb1ELb1ELb0EN3c108BFloat16ENS1_7complexIfEEEEv12SSMParamsBwd,"a",@progbits
	.sectionflags	@""
	.align	4
.nv.constant0._Z25selective_scan_bwd_kernelI32Selective_Scan_bwd_kernel_traitsILi32ELi8ELb0ELb0ELb1ELb1ELb0EN3c108BFloat16ENS1_7complexIfEEEEv12SSMParamsBwd:
	.zero		848


//--------------------- .nv.constant0._Z25selective_scan_bwd_kernelI32Selective_Scan_bwd_kernel_traitsILi32ELi8ELb0ELb0ELb1ELb1ELb1EN3c108BFloat16ENS1_7complexIfEEEEv12SSMParamsBwd --------------------------
	.section	.nv.constant0._Z25selective_scan_bwd_kernelI32Selective_Scan_bwd_kernel_traitsILi32ELi8ELb0ELb0ELb1ELb1ELb1EN3c108BFloat16ENS1_7complexIfEEEEv12SSMParamsBwd,"a",@progbits
	.sectionflags	@""
	.align	4
.nv.constant0._Z25selective_scan_bwd_kernelI32Selective_Scan_bwd_kernel_traitsILi32ELi8ELb0ELb0ELb1ELb1ELb1EN3c108BFloat16ENS1_7complexIfEEEEv12SSMParamsBwd:
	.zero		848


//--------------------- .nv.constant0._Z25selective_scan_bwd_kernelI32Selective_Scan_bwd_kernel_traitsILi32ELi8ELb0ELb1ELb0ELb0ELb0EN3c108BFloat16ENS1_7complexIfEEEEv12SSMParamsBwd --------------------------
	.section	.nv.constant0._Z25selective_scan_bwd_kernelI32Selective_Scan_bwd_kernel_traitsILi32ELi8ELb0ELb1ELb0ELb0ELb0EN3c108BFloat16ENS1_7complexIfEEEEv12SSMParamsBwd,"a",@progbits
	.sectionflags	@""
	.align	4
.nv.constant0._Z25selective_scan_bwd_kernelI32Selective_Scan_bwd_kernel_traitsILi32ELi8ELb0ELb1ELb0ELb0ELb0EN3c108BFloat16ENS1_7complexIfEEEEv12SSMParamsBwd:
	.zero		848


//--------------------- .nv.constant0._Z25selective_scan_bwd_kernelI32Selective_Scan_bwd_kernel_traitsILi32ELi8ELb0ELb1ELb0ELb0ELb1EN3c108BFloat16ENS1_7complexIfEEEEv12SSMParamsBwd --------------------------
	.section	.nv.constant0._Z25selective_scan_bwd_kernelI32Selective_Scan_bwd_kernel_traitsILi32ELi8ELb0ELb1ELb0ELb0ELb1EN3c108BFloat16ENS1_7complexIfEEEEv12SSMParamsBwd,"a",@progbits
	.sectionflags	@""
	.align	4
.nv.constant0._Z25selective_scan_bwd_kernelI32Selective_Scan_bwd_kernel_traitsILi32ELi8ELb0ELb1ELb0ELb0ELb1EN3c108BFloat16ENS1_7complexIfEEEEv12SSMParamsBwd:
	.zero		848


//--------------------- .nv.constant0._Z25selective_scan_bwd_kernelI32Selective_Scan_bwd_kernel_traitsILi32ELi8ELb0ELb1ELb0ELb1ELb0EN3c108BFloat16ENS1_7complexIfEEEEv12SSMParamsBwd --------------------------
	.section	.nv.constant0._Z25selective_scan_bwd_kernelI32Selective_Scan_bwd_kernel_traitsILi32ELi8ELb0ELb1ELb0ELb1ELb0EN3c108BFloat16ENS1_7complexIfEEEEv12SSMParamsBwd,"a",@progbits
	.sectionflags	@""
	.align	4
.nv.constant0._Z25selective_scan_bwd_kernelI32Selective_Scan_bwd_kernel_traitsILi32ELi8ELb0ELb1ELb0ELb1ELb0EN3c108BFloat16ENS1_7complexIfEEEEv12SSMParamsBwd:
	.zero		848


//--------------------- .nv.constant0._Z25selective_scan_bwd_kernelI32Selective_Scan_bwd_kernel_traitsILi32ELi8ELb0ELb1ELb0ELb1ELb1EN3c108BFloat16ENS1_7complexIfEEEEv12SSMParamsBwd --------------------------
	.section	.nv.constant0._Z25selective_scan_bwd_kernelI32Selective_Scan_bwd_kernel_traitsILi32ELi8ELb0ELb1ELb0ELb1ELb1EN3c108BFloat16ENS1_7complexIfEEEEv12SSMParamsBwd,"a",@progbits
	.sectionflags	@""
	.align	4
.nv.constant0._Z25selective_scan_bwd_kernelI32Selective_Scan_bwd_kernel_traitsILi32ELi8ELb0ELb1ELb0ELb1ELb1EN3c108BFloat16ENS1_7complexIfEEEEv12SSMParamsBwd:
	.zero		848


//--------------------- .nv.constant0._Z25selective_scan_bwd_kernelI32Selective_Scan_bwd_kernel_traitsILi32ELi8ELb0ELb1ELb1ELb0ELb0EN3c108BFloat16ENS1_7complexIfEEEEv12SSMParamsBwd --------------------------
	.section	.nv.constant0._Z25selective_scan_bwd_kernelI32Selective_Scan_bwd_kernel_traitsILi32ELi8ELb0ELb1ELb1ELb0ELb0EN3c108BFloat16ENS1_7complexIfEEEEv12SSMParamsBwd,"a",@progbits
	.sectionflags	@""
	.align	4
.nv.constant0._Z25selective_scan_bwd_kernelI32Selective_Scan_bwd_kernel_traitsILi32ELi8ELb0ELb1ELb1ELb0ELb0EN3c108BFloat16ENS1_7complexIfEEEEv12SSMParamsBwd:
	.zero		848


//--------------------- .nv.constant0._Z25selective_scan_bwd_kernelI32Selective_Scan_bwd_kernel_traitsILi32ELi8ELb0ELb1ELb1ELb0ELb1EN3c108BFloat16ENS1_7complexIfEEEEv12SSMParamsBwd --------------------------
	.section	.nv.constant0._Z25selective_scan_bwd_kernelI32Selective_Scan_bwd_kernel_traitsILi32ELi8ELb0ELb1ELb1ELb0ELb1EN3c108BFloat16ENS1_7complexIfEEEEv12SSMParamsBwd,"a",@progbits
	.sectionflags	@""
	.align	4
.nv.constant0._Z25selective_scan_bwd_kernelI32Selective_Scan_bwd_kernel_traitsILi32ELi8ELb0ELb1ELb1ELb0ELb1EN3c108BFloat16ENS1_7complexIfEEEEv12SSMParamsBwd:
	.zero		848


//--------------------- .nv.constant0._Z25selective_scan_bwd_kernelI32Selective_Scan_bwd_kernel_traitsILi32ELi8ELb0ELb1ELb1ELb1ELb0EN3c108BFloat16ENS1_7complexIfEEEEv12SSMParamsBwd --------------------------
	.section	.nv.constant0._Z25selective_scan_bwd_kernelI32Selective_Scan_bwd_kernel_traitsILi32ELi8ELb0ELb1ELb1ELb1ELb0EN3c108BFloat16ENS1_7complexIfEEEEv12SSMParamsBwd,"a",@progbits
	.sectionflags	@""
	.align	4
.nv.constant0._Z25selective_scan_bwd_kernelI32Selective_Scan_bwd_kernel_traitsILi32ELi8ELb0ELb1ELb1ELb1ELb0EN3c108BFloat16ENS1_7complexIfEEEEv12SSMParamsBwd:
	.zero		848


//--------------------- .nv.constant0._Z25selective_scan_bwd_kernelI32Selective_Scan_bwd_kernel_traitsILi32ELi8ELb0ELb1ELb1ELb1ELb1EN3c108BFloat16ENS1_7complexIfEEEEv12SSMParamsBwd --------------------------
	.section	.nv.constant0._Z25selective_scan_bwd_kernelI32Selective_Scan_bwd_kernel_traitsILi32ELi8ELb0ELb1ELb1ELb1ELb1EN3c108BFloat16ENS1_7complexIfEEEEv12SSMParamsBwd,"a",@progbits
	.sectionflags	@""
	.align	4
.nv.constant0._Z25selective_scan_bwd_kernelI32Selective_Scan_bwd_kernel_traitsILi32ELi8ELb0ELb1ELb1ELb1ELb1EN3c108BFloat16ENS1_7complexIfEEEEv12SSMParamsBwd:
	.zero		848


//--------------------- .nv.constant0._Z25selective_scan_bwd_kernelI32Selective_Scan_bwd_kernel_traitsILi32ELi8ELb1ELb0ELb0ELb0ELb0EN3c108BFloat16ENS1_7complexIfEEEEv12SSMParamsBwd --------------------------
	.section	.nv.constant0._Z25selective_scan_bwd_kernelI32Selective_Scan_bwd_kernel_traitsILi32ELi8ELb1ELb0ELb0ELb0ELb0EN3c108BFloat16ENS1_7complexIfEEEEv12SSMParamsBwd,"a",@progbits
	.sectionflags	@""
	.align	4
.nv.constant0._Z25selective_scan_bwd_kernelI32Selective_Scan_bwd_kernel_traitsILi32ELi8ELb1ELb0ELb0ELb0ELb0EN3c108BFloat16ENS1_7complexIfEEEEv12SSMParamsBwd:
	.zero		848


//--------------------- .nv.constant0._Z25selective_scan_bwd_kernelI32Selective_Scan_bwd_kernel_traitsILi32ELi8ELb1ELb0ELb0ELb0ELb1EN3c108BFloat16ENS1_7complexIfEEEEv12SSMParamsBwd --------------------------
	.section	.nv.constant0._Z25selective_scan_bwd_kernelI32Selective_Scan_bwd_kernel_traitsILi32ELi8ELb1ELb0ELb0ELb0ELb1EN3c108BFloat16ENS1_7complexIfEEEEv12SSMParamsBwd,"a",@progbits
	.sectionflags	@""
	.align	4
.nv.constant0._Z25selective_scan_bwd_kernelI32Selective_Scan_bwd_kernel_traitsILi32ELi8ELb1ELb0ELb0ELb0ELb1EN3c108BFloat16ENS1_7complexIfEEEEv12SSMParamsBwd:
	.zero		848


//--------------------- .nv.constant0._Z25selective_scan_bwd_kernelI32Selective_Scan_bwd_kernel_traitsILi32ELi8ELb1ELb0ELb0ELb1ELb0EN3c108BFloat16ENS1_7complexIfEEEEv12SSMParamsBwd --------------------------
	.section	.nv.constant0._Z25selective_scan_bwd_kernelI32Selective_Scan_bwd_kernel_traitsILi32ELi8ELb1ELb0ELb0ELb1ELb0EN3c108BFloat16ENS1_7complexIfEEEEv12SSMParamsBwd,"a",@progbits
	.sectionflags	@""
	.align	4
.nv.constant0._Z25selective_scan_bwd_kernelI32Selective_Scan_bwd_kernel_traitsILi32ELi8ELb1ELb0ELb0ELb1ELb0EN3c108BFloat16ENS1_7complexIfEEEEv12SSMParamsBwd:
	.zero		848


//--------------------- .nv.constant0._Z25selective_scan_bwd_kernelI32Selective_Scan_bwd_kernel_traitsILi32ELi8ELb1ELb0ELb0ELb1ELb1EN3c108BFloat16ENS1_7complexIfEEEEv12SSMParamsBwd --------------------------
	.section	.nv.constant0._Z25selective_scan_bwd_kernelI32Selective_Scan_bwd_kernel_traitsILi32ELi8ELb1ELb0ELb0ELb1ELb1EN3c108BFloat16ENS1_7complexIfEEEEv12SSMParamsBwd,"a",@progbits
	.sectionflags	@""
	.align	4
.nv.constant0._Z25selective_scan_bwd_kernelI32Selective_Scan_bwd_kernel_traitsILi32ELi8ELb1ELb0ELb0ELb1ELb1EN3c108BFloat16ENS1_7complexIfEEEEv12SSMParamsBwd:
	.zero		848


//--------------------- .nv.constant0._Z25selective_scan_bwd_kernelI32Selective_Scan_bwd_kernel_traitsILi32ELi8ELb1ELb0ELb1ELb0ELb0EN3c108BFloat16ENS1_7complexIfEEEEv12SSMParamsBwd --------------------------
	.section	.nv.constant0._Z25selective_scan_bwd_kernelI32Selective_Scan_bwd_kernel_traitsILi32ELi8ELb1ELb0ELb1ELb0ELb0EN3c108BFloat16ENS1_7complexIfEEEEv12SSMParamsBwd,"a",@progbits
	.sectionflags	@""
	.align	4
.nv.constant0._Z25selective_scan_bwd_kernelI32Selective_Scan_bwd_kernel_traitsILi32ELi8ELb1ELb0ELb1ELb0ELb0EN3c108BFloat16ENS1_7complexIfEEEEv12SSMParamsBwd:
	.zero		848


//--------------------- .nv.constant0._Z25selective_scan_bwd_kernelI32Selective_Scan_bwd_kernel_traitsILi32ELi8ELb1ELb0ELb1ELb0ELb1EN3c108BFloat16ENS1_7complexIfEEEEv12SSMParamsBwd --------------------------
	.section	.nv.constant0._Z25selective_scan_bwd_kernelI32Selective_Scan_bwd_kernel_traitsILi32ELi8ELb1ELb0ELb1ELb0ELb1EN3c108BFloat16ENS1_7complexIfEEEEv12SSMParamsBwd,"a",@progbits
	.sectionflags	@""
	.align	4
.nv.constant0._Z25selective_scan_bwd_kernelI32Selective_Scan_bwd_kernel_traitsILi32ELi8ELb1ELb0ELb1ELb0ELb1EN3c108BFloat16ENS1_7complexIfEEEEv12SSMParamsBwd:
	.zero		848


//--------------------- .nv.constant0._Z25selective_scan_bwd_kernelI32Selective_Scan_bwd_kernel_traitsILi32ELi8ELb1ELb0ELb1ELb1ELb0EN3c108BFloat16ENS1_7complexIfEEEEv12SSMParamsBwd --------------------------
	.section	.nv.constant0._Z25selective_scan_bwd_kernelI32Selective_Scan_bwd_kernel_traitsILi32ELi8ELb1ELb0ELb1ELb1ELb0EN3c108BFloat16ENS1_7complexIfEEEEv12SSMParamsBwd,"a",@progbits
	.sectionflags	@""
	.align	4
.nv.constant0._Z25selective_scan_bwd_kernelI32Selective_Scan_bwd_kernel_traitsILi32ELi8ELb1ELb0ELb1ELb1ELb0EN3c108BFloat16ENS1_7complexIfEEEEv12SSMParamsBwd:
	.zero		848


//--------------------- .nv.constant0._Z25selective_scan_bwd_kernelI32Selective_Scan_bwd_kernel_traitsILi32ELi8ELb1ELb0ELb1ELb1ELb1EN3c108BFloat16ENS1_7complexIfEEEEv12SSMParamsBwd --------------------------
	.section	.nv.constant0._Z25selective_scan_bwd_kernelI32Selective_Scan_bwd_kernel_traitsILi32ELi8ELb1ELb0ELb1ELb1ELb1EN3c108BFloat16ENS1_7complexIfEEEEv12SSMParamsBwd,"a",@progbits
	.sectionflags	@""
	.align	4
.nv.constant0._Z25selective_scan_bwd_kernelI32Selective_Scan_bwd_kernel_traitsILi32ELi8ELb1ELb0ELb1ELb1ELb1EN3c108BFloat16ENS1_7complexIfEEEEv12SSMParamsBwd:
	.zero		848


//--------------------- .nv.constant0._Z25selective_scan_bwd_kernelI32Selective_Scan_bwd_kernel_traitsILi32ELi8ELb1ELb1ELb0ELb0ELb0EN3c108BFloat16ENS1_7complexIfEEEEv12SSMParamsBwd --------------------------
	.section	.nv.constant0._Z25selective_scan_bwd_kernelI32Selective_Scan_bwd_kernel_traitsILi32ELi8ELb1ELb1ELb0ELb0ELb0EN3c108BFloat16ENS1_7complexIfEEEEv12SSMParamsBwd,"a",@progbits
	.sectionflags	@""
	.align	4
.nv.constant0._Z25selective_scan_bwd_kernelI32Selective_Scan_bwd_kernel_traitsILi32ELi8ELb1ELb1ELb0ELb0ELb0EN3c108BFloat16ENS1_7complexIfEEEEv12SSMParamsBwd:
	.zero		848


//--------------------- .nv.constant0._Z25selective_scan_bwd_kernelI32Selective_Scan_bwd_kernel_traitsILi32ELi8ELb1ELb1ELb0ELb0ELb1EN3c108BFloat16ENS1_7complexIfEEEEv12SSMParamsBwd --------------------------
	.section	.nv.constant0._Z25selective_scan_bwd_kernelI32Selective_Scan_bwd_kernel_traitsILi32ELi8ELb1ELb1ELb0ELb0ELb1EN3c108BFloat16ENS1_7complexIfEEEEv12SSMParamsBwd,"a",@progbits
	.sectionflags	@""
	.align	4
.nv.constant0._Z25selective_scan_bwd_kernelI32Selective_Scan_bwd_kernel_traitsILi32ELi8ELb1ELb1ELb0ELb0ELb1EN3c108BFloat16ENS1_7complexIfEEEEv12SSMParamsBwd:
	.zero		848


//--------------------- .nv.constant0._Z25selective_scan_bwd_kernelI32Selective_Scan_bwd_kernel_traitsILi32ELi8ELb1ELb1ELb0ELb1ELb0EN3c108BFloat16ENS1_7complexIfEEEEv12SSMParamsBwd --------------------------
	.section	.nv.constant0._Z25selective_scan_bwd_kernelI32Selective_Scan_bwd_kernel_traitsILi32ELi8ELb1ELb1ELb0ELb1ELb0EN3c108BFloat16ENS1_7complexIfEEEEv12SSMParamsBwd,"a",@progbits
	.sectionflags	@""
	.align	4
.nv.constant0._Z25selective_scan_bwd_kernelI32Selective_Scan_bwd_kernel_traitsILi32ELi8ELb1ELb1ELb0ELb1ELb0EN3c108BFloat16ENS1_7complexIfEEEEv12SSMParamsBwd:
	.zero		848


//--------------------- .nv.constant0._Z25selective_scan_bwd_kernelI32Selective_Scan_bwd_kernel_traitsILi32ELi8ELb1ELb1ELb0ELb1ELb1EN3c108BFloat16ENS1_7complexIfEEEEv12SSMParamsBwd --------------------------
	.section	.nv.constant0._Z25selective_scan_bwd_kernelI32Selective_Scan_bwd_kernel_traitsILi32ELi8ELb1ELb1ELb0ELb1ELb1EN3c108BFloat16ENS1_7complexIfEEEEv12SSMParamsBwd,"a",@progbits
	.sectionflags	@""
	.align	4
.nv.constant0._Z25selective_scan_bwd_kernelI32Selective_Scan_bwd_kernel_traitsILi32ELi8ELb1ELb1ELb0ELb1ELb1EN3c108BFloat16ENS1_7complexIfEEEEv12SSMParamsBwd:
	.zero		848


//--------------------- .nv.constant0._Z25selective_scan_bwd_kernelI32Selective_Scan_bwd_kernel_traitsILi32ELi8ELb1ELb1ELb1ELb0ELb0EN3c108BFloat16ENS1_7complexIfEEEEv12SSMParamsBwd --------------------------
	.section	.nv.constant0._Z25selective_scan_bwd_kernelI32Selective_Scan_bwd_kernel_traitsILi32ELi8ELb1ELb1ELb1ELb0ELb0EN3c108BFloat16ENS1_7complexIfEEEEv12SSMParamsBwd,"a",@progbits
	.sectionflags	@""
	.align	4
.nv.constant0._Z25selective_scan_bwd_kernelI32Selective_Scan_bwd_kernel_traitsILi32ELi8ELb1ELb1ELb1ELb0ELb0EN3c108BFloat16ENS1_7complexIfEEEEv12SSMParamsBwd:
	.zero		848


//--------------------- .nv.constant0._Z25selective_scan_bwd_kernelI32Selective_Scan_bwd_kernel_traitsILi32ELi8ELb1ELb1ELb1ELb0ELb1EN3c108BFloat16ENS1_7complexIfEEEEv12SSMParamsBwd --------------------------
	.section	.nv.constant0._Z25selective_scan_bwd_kernelI32Selective_Scan_bwd_kernel_traitsILi32ELi8ELb1ELb1ELb1ELb0ELb1EN3c108BFloat16ENS1_7complexIfEEEEv12SSMParamsBwd,"a",@progbits
	.sectionflags	@""
	.align	4
.nv.constant0._Z25selective_scan_bwd_kernelI32Selective_Scan_bwd_kernel_traitsILi32ELi8ELb1ELb1ELb1ELb0ELb1EN3c108BFloat16ENS1_7complexIfEEEEv12SSMParamsBwd:
	.zero		848


//--------------------- .nv.constant0._Z25selective_scan_bwd_kernelI32Selective_Scan_bwd_kernel_traitsILi32ELi8ELb1ELb1ELb1ELb1ELb0EN3c108BFloat16ENS1_7complexIfEEEEv12SSMParamsBwd --------------------------
	.section	.nv.constant0._Z25selective_scan_bwd_kernelI32Selective_Scan_bwd_kernel_traitsILi32ELi8ELb1ELb1ELb1ELb1ELb0EN3c108BFloat16ENS1_7complexIfEEEEv12SSMParamsBwd,"a",@progbits
	.sectionflags	@""
	.align	4
.nv.constant0._Z25selective_scan_bwd_kernelI32Selective_Scan_bwd_kernel_traitsILi32ELi8ELb1ELb1ELb1ELb1ELb0EN3c108BFloat16ENS1_7complexIfEEEEv12SSMParamsBwd:
	.zero		848


//--------------------- .nv.constant0._Z25selective_scan_bwd_kernelI32Selective_Scan_bwd_kernel_traitsILi32ELi8ELb1ELb1ELb1ELb1ELb1EN3c108BFloat16ENS1_7complexIfEEEEv12SSMParamsBwd --------------------------
	.section	.nv.constant0._Z25selective_scan_bwd_kernelI32Selective_Scan_bwd_kernel_traitsILi32ELi8ELb1ELb1ELb1ELb1ELb1EN3c108BFloat16ENS1_7complexIfEEEEv12SSMParamsBwd,"a",@progbits
	.sectionflags	@""
	.align	4
.nv.constant0._Z25selective_scan_bwd_kernelI32Selective_Scan_bwd_kernel_traitsILi32ELi8ELb1ELb1ELb1ELb1ELb1EN3c108BFloat16ENS1_7complexIfEEEEv12SSMParamsBwd:
	.zero		848


//--------------------- .nv.constant0._Z25selective_scan_bwd_kernelI32Selective_Scan_bwd_kernel_traitsILi32ELi4ELb0ELb0ELb0ELb0ELb0EN3c108BFloat16ENS1_7complexIfEEEEv12SSMParamsBwd --------------------------
	.section	.nv.constant0._Z25selective_scan_bwd_kernelI32Selective_Scan_bwd_kernel_traitsILi32ELi4ELb0ELb0ELb0ELb0ELb0EN3c108BFloat16ENS1_7complexIfEEEEv12SSMParamsBwd,"a",@progbits
	.sectionflags	@""
	.align	4
.nv.constant0._Z25selective_scan_bwd_kernelI32Selective_Scan_bwd_kernel_traitsILi32ELi4ELb0ELb0ELb0ELb0ELb0EN3c108BFloat16ENS1_7complexIfEEEEv12SSMParamsBwd:
	.zero		848


//--------------------- .nv.constant0._Z25selective_scan_bwd_kernelI32Selective_Scan_bwd_kernel_traitsILi32ELi4ELb0ELb0ELb0ELb0ELb1EN3c108BFloat16ENS1_7complexIfEEEEv12SSMParamsBwd --------------------------
	.section	.nv.constant0._Z25selective_scan_bwd_kernelI32Selective_Scan_bwd_kernel_traitsILi32ELi4ELb0ELb0ELb0ELb0ELb1EN3c108BFloat16ENS1_7complexIfEEEEv12SSMParamsBwd,"a",@progbits
	.sectionflags	@""
	.align	4
.nv.constant0._Z25selective_scan_bwd_kernelI32Selective_Scan_bwd_kernel_traitsILi32ELi4ELb0ELb0ELb0ELb0ELb1EN3c108BFloat16ENS1_7complexIfEEEEv12SSMParamsBwd:
	.zero		848


//--------------------- .nv.constant0._Z25selective_scan_bwd_kernelI32Selective_Scan_bwd_kernel_traitsILi32ELi4ELb0ELb0ELb0ELb1ELb0EN3c108BFloat16ENS1_7complexIfEEEEv12SSMParamsBwd --------------------------
	.section	.nv.constant0._Z25selective_scan_bwd_kernelI32Selective_Scan_bwd_kernel_traitsILi32ELi4ELb0ELb0ELb0ELb1ELb0EN3c108BFloat16ENS1_7complexIfEEEEv12SSMParamsBwd,"a",@progbits
	.sectionflags	@""
	.align	4
.nv.constant0._Z25selective_scan_bwd_kernelI32Selective_Scan_bwd_kernel_traitsILi32ELi4ELb0ELb0ELb0ELb1ELb0EN3c108BFloat16ENS1_7complexIfEEEEv12SSMParamsBwd:
	.zero		848


//--------------------- .nv.constant0._Z25selective_scan_bwd_kernelI32Selective_Scan_bwd_kernel_traitsILi32ELi4ELb0ELb0ELb0ELb1ELb1EN3c108BFloat16ENS1_7complexIfEEEEv12SSMParamsBwd --------------------------
	.section	.nv.constant0._Z25selective_scan_bwd_kernelI32Selective_Scan_bwd_kernel_traitsILi32ELi4ELb0ELb0ELb0ELb1ELb1EN3c108BFloat16ENS1_7complexIfEEEEv12SSMParamsBwd,"a",@progbits
	.sectionflags	@""
	.align	4
.nv.constant0._Z25selective_scan_bwd_kernelI32Selective_Scan_bwd_kernel_traitsILi32ELi4ELb0ELb0ELb0ELb1ELb1EN3c108BFloat16ENS1_7complexIfEEEEv12SSMParamsBwd:
	.zero		848


//--------------------- .nv.constant0._Z25selective_scan_bwd_kernelI32Selective_Scan_bwd_kernel_traitsILi32ELi4ELb0ELb0ELb1ELb0ELb0EN3c108BFloat16ENS1_7complexIfEEEEv12SSMParamsBwd --------------------------
	.section	.nv.constant0._Z25selective_scan_bwd_kernelI32Selective_Scan_bwd_kernel_traitsILi32ELi4ELb0ELb0ELb1ELb0ELb0EN3c108BFloat16ENS1_7complexIfEEEEv12SSMParamsBwd,"a",@progbits
	.sectionflags	@""
	.align	4
.nv.constant0._Z25selective_scan_bwd_kernelI32Selective_Scan_bwd_kernel_traitsILi32ELi4ELb0ELb0ELb1ELb0ELb0EN3c108BFloat16ENS1_7complexIfEEEEv12SSMParamsBwd:
	.zero		848


//--------------------- .nv.constant0._Z25selective_scan_bwd_kernelI32Selective_Scan_bwd_kernel_traitsILi32ELi4ELb0ELb0ELb1ELb0ELb1EN3c108BFloat16ENS1_7complexIfEEEEv12SSMParamsBwd --------------------------
	.section	.nv.constant0._Z25selective_scan_bwd_kernelI32Selective_Scan_bwd_kernel_traitsILi32ELi4ELb0ELb0ELb1ELb0ELb1EN3c108BFloat16ENS1_7complexIfEEEEv12SSMParamsBwd,"a",@progbits
	.sectionflags	@""
	.align	4
.nv.constant0._Z25selective_scan_bwd_kernelI32Selective_Scan_bwd_kernel_traitsILi32ELi4ELb0ELb0ELb1ELb0ELb1EN3c108BFloat16ENS1_7complexIfEEEEv12SSMParamsBwd:
	.zero		848


//--------------------- .nv.constant0._Z25selective_scan_bwd_kernelI32Selective_Scan_bwd_kernel_traitsILi32ELi4ELb0ELb0ELb1ELb1ELb0EN3c108BFloat16ENS1_7complexIfEEEEv12SSMParamsBwd --------------------------
	.section	.nv.constant0._Z25selective_scan_bwd_kernelI32Selective_Scan_bwd_kernel_traitsILi32ELi4ELb0ELb0ELb1ELb1ELb0EN3c108BFloat16ENS1_7complexIfEEEEv12SSMParamsBwd,"a",@progbits
	.sectionflags	@""
	.align	4
.nv.constant0._Z25selective_scan_bwd_kernelI32Selective_Scan_bwd_kernel_traitsILi32ELi4ELb0ELb0ELb1ELb1ELb0EN3c108BFloat16ENS1_7complexIfEEEEv12SSMParamsBwd:
	.zero		848


//--------------------- .nv.constant0._Z25selective_scan_bwd_kernelI32Selective_Scan_bwd_kernel_traitsILi32ELi4ELb0ELb0ELb1ELb1ELb1EN3c108BFloat16ENS1_7complexIfEEEEv12SSMParamsBwd --------------------------
	.section	.nv.constant0._Z25selective_scan_bwd_kernelI32Selective_Scan_bwd_kernel_traitsILi32ELi4ELb0ELb0ELb1ELb1ELb1EN3c108BFloat16ENS1_7complexIfEEEEv12SSMParamsBwd,"a",@progbits
	.sectionflags	@""
	.align	4
.nv.constant0._Z25selective_scan_bwd_kernelI32Selective_Scan_bwd_kernel_traitsILi32ELi4ELb0ELb0ELb1ELb1ELb1EN3c108BFloat16ENS1_7complexIfEEEEv12SSMParamsBwd:
	.zero		848


//--------------------- .nv.constant0._Z25selective_scan_bwd_kernelI32Selective_Scan_bwd_kernel_traitsILi32ELi4ELb0ELb1ELb0ELb0ELb0EN3c108BFloat16ENS1_7complexIfEEEEv12SSMParamsBwd --------------------------
	.section	.nv.constant0._Z25selective_scan_bwd_kernelI32Selective_Scan_bwd_kernel_traitsILi32ELi4ELb0ELb1ELb0ELb0ELb0EN3c108BFloat16ENS1_7complexIfEEEEv12SSMParamsBwd,"a",@progbits
	.sectionflags	@""
	.align	4
.nv.constant0._Z25selective_scan_bwd_kernelI32Selective_Scan_bwd_kernel_traitsILi32ELi4ELb0ELb1ELb0ELb0ELb0EN3c108BFloat16ENS1_7complexIfEEEEv12SSMParamsBwd:
	.zero		848


//--------------------- .nv.constant0._Z25selective_scan_bwd_kernelI32Selective_Scan_bwd_kernel_traitsILi32ELi4ELb0ELb1ELb0ELb0ELb1EN3c108BFloat16ENS1_7complexIfEEEEv12SSMParamsBwd --------------------------
	.section	.nv.constant0._Z25selective_scan_bwd_kernelI32Selective_Scan_bwd_kernel_traitsILi32ELi4ELb0ELb1ELb0ELb0ELb1EN3c108BFloat16ENS1_7complexIfEEEEv12SSMParamsBwd,"a",@progbits
	.sectionflags	@""
	.align	4
.nv.constant0._Z25selective_scan_bwd_kernelI32Selective_Scan_bwd_kernel_traitsILi32ELi4ELb0ELb1ELb0ELb0ELb1EN3c108BFloat16ENS1_7complexIfEEEEv12SSMParamsBwd:
	.zero		848


//--------------------- .nv.constant0._Z25selective_scan_bwd_kernelI32Selective_Scan_bwd_kernel_traitsILi32ELi4ELb0ELb1ELb0ELb1ELb0EN3c108BFloat16ENS1_7complexIfEEEEv12SSMParamsBwd --------------------------
	.section	.nv.constant0._Z25selective_scan_bwd_kernelI32Selective_Scan_bwd_kernel_traitsILi32ELi4ELb0ELb1ELb0ELb1ELb0EN3c108BFloat16ENS1_7complexIfEEEEv12SSMParamsBwd,"a",@progbits
	.sectionflags	@""
	.align	4
.nv.constant0._Z25selective_scan_bwd_kernelI32Selective_Scan_bwd_kernel_traitsILi32ELi4ELb0ELb1ELb0ELb1ELb0EN3c108BFloat16ENS1_7complexIfEEEEv12SSMParamsBwd:
	.zero		848


//--------------------- .nv.constant0._Z25selective_scan_bwd_kernelI32Selective_Scan_bwd_kernel_traitsILi32ELi4ELb0ELb1ELb0ELb1ELb1EN3c108BFloat16ENS1_7complexIfEEEEv12SSMParamsBwd --------------------------
	.section	.nv.constant0._Z25selective_scan_bwd_kernelI32Selective_Scan_bwd_kernel_traitsILi32ELi4ELb0ELb1ELb0ELb1ELb1EN3c108BFloat16ENS1_7complexIfEEEEv12SSMParamsBwd,"a",@progbits
	.sectionflags	@""
	.align	4
.nv.constant0._Z25selective_scan_bwd_kernelI32Selective_Scan_bwd_kernel_traitsILi32ELi4ELb0ELb1ELb0ELb1ELb1EN3c108BFloat16ENS1_7complexIfEEEEv12SSMParamsBwd:
	.zero		848


//--------------------- .nv.constant0._Z25selective_scan_bwd_kernelI32Selective_Scan_bwd_kernel_traitsILi32ELi4ELb0ELb1ELb1ELb0ELb0EN3c108BFloat16ENS1_7complexIfEEEEv12SSMParamsBwd --------------------------
	.section	.nv.constant0._Z25selective_scan_bwd_kernelI32Selective_Scan_bwd_kernel_traitsILi32ELi4ELb0ELb1ELb1ELb0ELb0EN3c108BFloat16ENS1_7complexIfEEEEv12SSMParamsBwd,"a",@progbits
	.sectionflags	@""
	.align	4
.nv.constant0._Z25selective_scan_bwd_kernelI32Selective_Scan_bwd_kernel_traitsILi32ELi4ELb0ELb1ELb1ELb0ELb0EN3c108BFloat16ENS1_7complexIfEEEEv12SSMParamsBwd:
	.zero		848


//--------------------- .nv.constant0._Z25selective_scan_bwd_kernelI32Selective_Scan_bwd_kernel_traitsILi32ELi4ELb0ELb1ELb1ELb0ELb1EN3c108BFloat16ENS1_7complexIfEEEEv12SSMParamsBwd --------------------------
	.section	.nv.constant0._Z25selective_scan_bwd_kernelI32Selective_Scan_bwd_kernel_traitsILi32ELi4ELb0ELb1ELb1ELb0ELb1EN3c108BFloat16ENS1_7complexIfEEEEv12SSMParamsBwd,"a",@progbits
	.sectionflags	@""
	.align	4
.nv.constant0._Z25selective_scan_bwd_kernelI32Selective_Scan_bwd_kernel_traitsILi32ELi4ELb0ELb1ELb1ELb0ELb1EN3c108BFloat16ENS1_7complexIfEEEEv12SSMParamsBwd:
	.zero		848


//--------------------- .nv.constant0._Z25selective_scan_bwd_kernelI32Selective_Scan_bwd_kernel_traitsILi32ELi4ELb0ELb1ELb1ELb1ELb0EN3c108BFloat16ENS1_7complexIfEEEEv12SSMParamsBwd --------------------------
	.section	.nv.constant0._Z25selective_scan_bwd_kernelI32Selective_Scan_bwd_kernel_traitsILi32ELi4ELb0ELb1ELb1ELb1ELb0EN3c108BFloat16ENS1_7complexIfEEEEv12SSMParamsBwd,"a",@progbits
	.sectionflags	@""
	.align	4
.nv.constant0._Z25selective_scan_bwd_kernelI32Selective_Scan_bwd_kernel_traitsILi32ELi4ELb0ELb1ELb1ELb1ELb0EN3c108BFloat16ENS1_7complexIfEEEEv12SSMParamsBwd:
	.zero		848


//--------------------- .nv.constant0._Z25selective_scan_bwd_kernelI32Selective_Scan_bwd_kernel_traitsILi32ELi4ELb0ELb1ELb1ELb1ELb1EN3c108BFloat16ENS1_7complexIfEEEEv12SSMParamsBwd --------------------------
	.section	.nv.constant0._Z25selective_scan_bwd_kernelI32Selective_Scan_bwd_kernel_traitsILi32ELi4ELb0ELb1ELb1ELb1ELb1EN3c108BFloat16ENS1_7complexIfEEEEv12SSMParamsBwd,"a",@progbits
	.sectionflags	@""
	.align	4
.nv.constant0._Z25selective_scan_bwd_kernelI32Selective_Scan_bwd_kernel_traitsILi32ELi4ELb0ELb1ELb1ELb1ELb1EN3c108BFloat16ENS1_7complexIfEEEEv12SSMParamsBwd:
	.zero		848


//--------------------- .nv.constant0._Z25selective_scan_bwd_kernelI32Selective_Scan_bwd_kernel_traitsILi32ELi4ELb1ELb0ELb0ELb0ELb0EN3c108BFloat16ENS1_7complexIfEEEEv12SSMParamsBwd --------------------------
	.section	.nv.constant0._Z25selective_scan_bwd_kernelI32Selective_Scan_bwd_kernel_traitsILi32ELi4ELb1ELb0ELb0ELb0ELb0EN3c108BFloat16ENS1_7complexIfEEEEv12SSMParamsBwd,"a",@progbits
	.sectionflags	@""
	.align	4
.nv.constant0._Z25selective_scan_bwd_kernelI32Selective_Scan_bwd_kernel_traitsILi32ELi4ELb1ELb0ELb0ELb0ELb0EN3c108BFloat16ENS1_7complexIfEEEEv12SSMParamsBwd:
	.zero		848


//--------------------- .nv.constant0._Z25selective_scan_bwd_kernelI32Selective_Scan_bwd_kernel_traitsILi32ELi4ELb1ELb0ELb0ELb0ELb1EN3c108BFloat16ENS1_7complexIfEEEEv12SSMParamsBwd --------------------------
	.section	.nv.constant0._Z25selective_scan_bwd_kernelI32Selective_Scan_bwd_kernel_traitsILi32ELi4ELb1ELb0ELb0ELb0ELb1EN3c108BFloat16ENS1_7complexIfEEEEv12SSMParamsBwd,"a",@progbits
	.sectionflags	@""
	.align	4
.nv.constant0._Z25selective_scan_bwd_kernelI32Selective_Scan_bwd_kernel_traitsILi32ELi4ELb1ELb0ELb0ELb0ELb1EN3c108BFloat16ENS1_7complexIfEEEEv12SSMParamsBwd:
	.zero		848


//--------------------- .nv.constant0._Z25selective_scan_bwd_kernelI32Selective_Scan_bwd_kernel_traitsILi32ELi4ELb1ELb0ELb0ELb1ELb0EN3c108BFloat16ENS1_7complexIfEEEEv12SSMParamsBwd --------------------------
	.section	.nv.constant0._Z25selective_scan_bwd_kernelI32Selective_Scan_bwd_kernel_traitsILi32ELi4ELb1ELb0ELb0ELb1ELb0EN3c108BFloat16ENS1_7complexIfEEEEv12SSMParamsBwd,"a",@progbits
	.sectionflags	@""
	.align	4
.nv.constant0._Z25selective_scan_bwd_kernelI32Selective_Scan_bwd_kernel_traitsILi32ELi4ELb1ELb0ELb0ELb1ELb0EN3c108BFloat16ENS1_7complexIfEEEEv12SSMParamsBwd:
	.zero		848


//--------------------- .nv.constant0._Z25selective_scan_bwd_kernelI32Selective_Scan_bwd_kernel_traitsILi32ELi4ELb1ELb0ELb0ELb1ELb1EN3c108BFloat16ENS1_7complexIfEEEEv12SSMParamsBwd --------------------------
	.section	.nv.constant0._Z25selective_scan_bwd_kernelI32Selective_Scan_bwd_kernel_traitsILi32ELi4ELb1ELb0ELb0ELb1ELb1EN3c108BFloat16ENS1_7complexIfEEEEv12SSMParamsBwd,"a",@progbits
	.sectionflags	@""
	.align	4
.nv.constant0._Z25selective_scan_bwd_kernelI32Selective_Scan_bwd_kernel_traitsILi32ELi4ELb1ELb0ELb0ELb1ELb1EN3c108BFloat16ENS1_7complexIfEEEEv12SSMParamsBwd:
	.zero		848


//--------------------- .nv.constant0._Z25selective_scan_bwd_kernelI32Selective_Scan_bwd_kernel_traitsILi32ELi4ELb1ELb0ELb1ELb0ELb0EN3c108BFloat16ENS1_7complexIfEEEEv12SSMParamsBwd --------------------------
	.section	.nv.constant0._Z25selective_scan_bwd_kernelI32Selective_Scan_bwd_kernel_traitsILi32ELi4ELb1ELb0ELb1ELb0ELb0EN3c108BFloat16ENS1_7complexIfEEEEv12SSMParamsBwd,"a",@progbits
	.sectionflags	@""
	.align	4
.nv.constant0._Z25selective_scan_bwd_kernelI32Selective_Scan_bwd_kernel_traitsILi32ELi4ELb1ELb0ELb1ELb0ELb0EN3c108BFloat16ENS1_7complexIfEEEEv12SSMParamsBwd:
	.zero		848


//--------------------- .nv.constant0._Z25selective_scan_bwd_kernelI32Selective_Scan_bwd_kernel_traitsILi32ELi4ELb1ELb0ELb1ELb0ELb1EN3c108BFloat16ENS1_7complexIfEEEEv12SSMParamsBwd --------------------------
	.section	.nv.constant0._Z25selective_scan_bwd_kernelI32Selective_Scan_bwd_kernel_traitsILi32ELi4ELb1ELb0ELb1ELb0ELb1EN3c108BFloat16ENS1_7complexIfEEEEv12SSMParamsBwd,"a",@progbits
	.sectionflags	@""
	.align	4
.nv.constant0._Z25selective_scan_bwd_kernelI32Selective_Scan_bwd_kernel_traitsILi32ELi4ELb1ELb0ELb1ELb0ELb1EN3c108BFloat16ENS1_7complexIfEEEEv12SSMParamsBwd:
	.zero		848


//--------------------- .nv.constant0._Z25selective_scan_bwd_kernelI32Selective_Scan_bwd_kernel_traitsILi32ELi4ELb1ELb0ELb1ELb1ELb0EN3c108BFloat16ENS1_7complexIfEEEEv12SSMParamsBwd --------------------------
	.section	.nv.constant0._Z25selective_scan_bwd_kernelI32Selective_Scan_bwd_kernel_traitsILi32ELi4ELb1ELb0ELb1ELb1ELb0EN3c108BFloat16ENS1_7complexIfEEEEv12SSMParamsBwd,"a",@progbits
	.sectionflags	@""
	.align	4
.nv.constant0._Z25selective_scan_bwd_kernelI32Selective_Scan_bwd_kernel_traitsILi32ELi4ELb1ELb0ELb1ELb1ELb0EN3c108BFloat16ENS1_7complexIfEEEEv12SSMParamsBwd:
	.zero		848


//--------------------- .nv.constant0._Z25selective_scan_bwd_kernelI32Selective_Scan_bwd_kernel_traitsILi32ELi4ELb1ELb0ELb1ELb1ELb1EN3c108BFloat16ENS1_7complexIfEEEEv12SSMParamsBwd --------------------------
	.section	.nv.constant0._Z25selective_scan_bwd_kernelI32Selective_Scan_bwd_kernel_traitsILi32ELi4ELb1ELb0ELb1ELb1ELb1EN3c108BFloat16ENS1_7complexIfEEEEv12SSMParamsBwd,"a",@progbits
	.sectionflags	@""
	.align	4
.nv.constant0._Z25selective_scan_bwd_kernelI32Selective_Scan_bwd_kernel_traitsILi32ELi4ELb1ELb0ELb1ELb1ELb1EN3c108BFloat16ENS1_7complexIfEEEEv12SSMParamsBwd:
	.zero		848


//--------------------- .nv.constant0._Z25selective_scan_bwd_kernelI32Selective_Scan_bwd_kernel_traitsILi32ELi4ELb1ELb1ELb0ELb0ELb0EN3c108BFloat16ENS1_7complexIfEEEEv12SSMParamsBwd --------------------------
	.section	.nv.constant0._Z25selective_scan_bwd_kernelI32Selective_Scan_bwd_kernel_traitsILi32ELi4ELb1ELb1ELb0ELb0ELb0EN3c108BFloat16ENS1_7complexIfEEEEv12SSMParamsBwd,"a",@progbits
	.sectionflags	@""
	.align	4
.nv.constant0._Z25selective_scan_bwd_kernelI32Selective_Scan_bwd_kernel_traitsILi32ELi4ELb1ELb1ELb0ELb0ELb0EN3c108BFloat16ENS1_7complexIfEEEEv12SSMParamsBwd:
	.zero		848


//--------------------- .nv.constant0._Z25selective_scan_bwd_kernelI32Selective_Scan_bwd_kernel_traitsILi32ELi4ELb1ELb1ELb0ELb0ELb1EN3c108BFloat16ENS1_7complexIfEEEEv12SSMParamsBwd --------------------------
	.section	.nv.constant0._Z25selective_scan_bwd_kernelI32Selective_Scan_bwd_kernel_traitsILi32ELi4ELb1ELb1ELb0ELb0ELb1EN3c108BFloat16ENS1_7complexIfEEEEv12SSMParamsBwd,"a",@progbits
	.sectionflags	@""
	.align	4
.nv.constant0._Z25selective_scan_bwd_kernelI32Selective_Scan_bwd_kernel_traitsILi32ELi4ELb1ELb1ELb0ELb0ELb1EN3c108BFloat16ENS1_7complexIfEEEEv12SSMParamsBwd:
	.zero		848


//--------------------- .nv.constant0._Z25selective_scan_bwd_kernelI32Selective_Scan_bwd_kernel_traitsILi32ELi4ELb1ELb1ELb0ELb1ELb0EN3c108BFloat16ENS1_7complexIfEEEEv12SSMParamsBwd --------------------------
	.section	.nv.constant0._Z25selective_scan_bwd_kernelI32Selective_Scan_bwd_kernel_traitsILi32ELi4ELb1ELb1ELb0ELb1ELb0EN3c108BFloat16ENS1_7complexIfEEEEv12SSMParamsBwd,"a",@progbits
	.sectionflags	@""
	.align	4
.nv.constant0._Z25selective_scan_bwd_kernelI32Selective_Scan_bwd_kernel_traitsILi32ELi4ELb1ELb1ELb0ELb1ELb0EN3c108BFloat16ENS1_7complexIfEEEEv12SSMParamsBwd:
	.zero		848


//--------------------- .nv.constant0._Z25selective_scan_bwd_kernelI32Selective_Scan_bwd_kernel_traitsILi32ELi4ELb1ELb1ELb0ELb1ELb1EN3c108BFloat16ENS1_7complexIfEEEEv12SSMParamsBwd --------------------------
	.section	.nv.constant0._Z25selective_scan_bwd_kernelI32Selective_Scan_bwd_kernel_traitsILi32ELi4ELb1ELb1ELb0ELb1ELb1EN3c108BFloat16ENS1_7complexIfEEEEv12SSMParamsBwd,"a",@progbits
	.sectionflags	@""
	.align	4
.nv.constant0._Z25selective_scan_bwd_kernelI32Selective_Scan_bwd_kernel_traitsILi32ELi4ELb1ELb1ELb0ELb1ELb1EN3c108BFloat16ENS1_7complexIfEEEEv12SSMParamsBwd:
	.zero		848


//--------------------- .nv.constant0._Z25selective_scan_bwd_kernelI32Selective_Scan_bwd_kernel_traitsILi32ELi4ELb1ELb1ELb1ELb0ELb0EN3c108BFloat16ENS1_7complexIfEEEEv12SSMParamsBwd --------------------------
	.section	.nv.constant0._Z25selective_scan_bwd_kernelI32Selective_Scan_bwd_kernel_traitsILi32ELi4ELb1ELb1ELb1ELb0ELb0EN3c108BFloat16ENS1_7complexIfEEEEv12SSMParamsBwd,"a",@progbits
	.sectionflags	@""
	.align	4
.nv.constant0._Z25selective_scan_bwd_kernelI32Selective_Scan_bwd_kernel_traitsILi32ELi4ELb1ELb1ELb1ELb0ELb0EN3c108BFloat16ENS1_7complexIfEEEEv12SSMParamsBwd:
	.zero		848


//--------------------- .nv.constant0._Z25selective_scan_bwd_kernelI32Selective_Scan_bwd_kernel_traitsILi32ELi4ELb1ELb1ELb1ELb0ELb1EN3c108BFloat16ENS1_7complexIfEEEEv12SSMParamsBwd --------------------------
	.section	.nv.constant0._Z25selective_scan_bwd_kernelI32Selective_Scan_bwd_kernel_traitsILi32ELi4ELb1ELb1ELb1ELb0ELb1EN3c108BFloat16ENS1_7complexIfEEEEv12SSMParamsBwd,"a",@progbits
	.sectionflags	@""
	.align	4
.nv.constant0._Z25selective_scan_bwd_kernelI32Selective_Scan_bwd_kernel_traitsILi32ELi4ELb1ELb1ELb1ELb0ELb1EN3c108BFloat16ENS1_7complexIfEEEEv12SSMParamsBwd:
	.zero		848


//--------------------- .nv.constant0._Z25selective_scan_bwd_kernelI32Selective_Scan_bwd_kernel_traitsILi32ELi4ELb1ELb1ELb1ELb1ELb0EN3c108BFloat16ENS1_7complexIfEEEEv12SSMParamsBwd --------------------------
	.section	.nv.constant0._Z25selective_scan_bwd_kernelI32Selective_Scan_bwd_kernel_traitsILi32ELi4ELb1ELb1ELb1ELb1ELb0EN3c108BFloat16ENS1_7complexIfEEEEv12SSMParamsBwd,"a",@progbits
	.sectionflags	@""
	.align	4
.nv.constant0._Z25selective_scan_bwd_kernelI32Selective_Scan_bwd_kernel_traitsILi32ELi4ELb1ELb1ELb1ELb1ELb0EN3c108BFloat16ENS1_7complexIfEEEEv12SSMParamsBwd:
	.zero		848


//--------------------- .nv.constant0._Z25selective_scan_bwd_kernelI32Selective_Scan_bwd_kernel_traitsILi32ELi4ELb1ELb1ELb1ELb1ELb1EN3c108BFloat16ENS1_7complexIfEEEEv12SSMParamsBwd --------------------------
	.section	.nv.constant0._Z25selective_scan_bwd_kernelI32Selective_Scan_bwd_kernel_traitsILi32ELi4ELb1ELb1ELb1ELb1ELb1EN3c108BFloat16ENS1_7complexIfEEEEv12SSMParamsBwd,"a",@progbits
	.sectionflags	@""
	.align	4
.nv.constant0._Z25selective_scan_bwd_kernelI32Selective_Scan_bwd_kernel_traitsILi32ELi4ELb1ELb1ELb1ELb1ELb1EN3c108BFloat16ENS1_7complexIfEEEEv12SSMParamsBwd:
	.zero		848


//--------------------- .text._Z25selective_scan_bwd_kernelI32Selective_Scan_bwd_kernel_traitsILi128ELi16ELb0ELb0ELb0ELb0ELb0EN3c108BFloat16ENS1_7complexIfEEEEv12SSMParamsBwd --------------------------
	.section	.text._Z25selective_scan_bwd_kernelI32Selective_Scan_bwd_kernel_traitsILi128ELi16ELb0ELb0ELb0ELb0ELb0EN3c108BFloat16ENS1_7complexIfEEEEv12SSMParamsBwd,"ax",@progbits
	.sectioninfo	@"SHI_REGISTERS=253"
	.align	128
        .global         _Z25selective_scan_bwd_kernelI32Selective_Scan_bwd_kernel_traitsILi128ELi16ELb0ELb0ELb0ELb0ELb0EN3c108BFloat16ENS1_7complexIfEEEEv12SSMParamsBwd
        .type           _Z25selective_scan_bwd_kernelI32Selective_Scan_bwd_kernel_traitsILi128ELi16ELb0ELb0ELb0ELb0ELb0EN3c108BFloat16ENS1_7complexIfEEEEv12SSMParamsBwd,@function
        .size           _Z25selective_scan_bwd_kernelI32Selective_Scan_bwd_kernel_traitsILi128ELi16ELb0ELb0ELb0ELb0ELb0EN3c108BFloat16ENS1_7complexIfEEEEv12SSMParamsBwd,(.L_x_14434 - _Z25selective_scan_bwd_kernelI32Selective_Scan_bwd_kernel_traitsILi128ELi16ELb0ELb0ELb0ELb0ELb0EN3c108BFloat16ENS1_7complexIfEEEEv12SSMParamsBwd)
        .other          _Z25selective_scan_bwd_kernelI32Selective_Scan_bwd_kernel_traitsILi128ELi16ELb0ELb0ELb0ELb0ELb0EN3c108BFloat16ENS1_7complexIfEEEEv12SSMParamsBwd,@"STO_CUDA_ENTRY STV_DEFAULT"
_Z25selective_scan_bwd_kernelI32Selective_Scan_bwd_kernel_traitsILi128ELi16ELb0ELb0ELb0ELb0ELb0EN3c108BFloat16ENS1_7complexIfEEEEv12SSMParamsBwd:
.text._Z25selective_scan_bwd_kernelI32Selective_Scan_bwd_kernel_traitsILi128ELi16ELb0ELb0ELb0ELb0ELb0EN3c108BFloat16ENS1_7complexIfEEEEv12SSMParamsBwd:
[----:B------:R-:W-:Y:S02]  /*0000*/  MOV R1, c[0x0][0x28] ;  /* 0x00000a0000017a02 */ /* 0x000fe40000000f00 */
[----:B------:R-:W0:Y:S01]  /*0010*/  S2R R0, SR_CTAID.Y ;  /* 0x0000000000007919 */ /* 0x000e220000002600 */
[----:B------:R-:W-:Y:S01]  /*0020*/  ISETP.NE.U32.AND P1, PT, RZ, c[0x0][0x238], PT ;  /* 0x00008e00ff007a0c */ /* 0x000fe20003f25070 */
[----:B------:R-:W-:Y:S01]  /*0030*/  ULDC.64 UR6, c[0x0][0x118] ;  /* 0x0000460000067ab9 */ /* 0x000fe20000000a00 */
[----:B------:R-:W-:Y:S02]  /*0040*/  ISETP.NE.U32.AND P2, PT, RZ, c[0x0][0x250], PT ;  /* 0x00009400ff007a0c */ /* 0x000fe40003f45070 */
[----:B------:R-:W-:Y:S02]  /*0050*/  ISETP.NE.AND.EX P1, PT, RZ, c[0x0][0x23c], PT, P1 ;  /* 0x00008f00ff007a0c */ /* 0x000fe40003f25310 */
[----:B------:R-:W-:Y:S02]  /*0060*/  ISETP.NE.AND.EX P2, PT, RZ, c[0x0][0x254], PT, P2 ;  /* 0x00009500ff007a0c */ /* 0x000fe40003f45320 */
[----:B0-----:R-:W-:-:S09]  /*0070*/  SHF.R.S32.HI R3, RZ, 0x1f, R0 ;  /* 0x0000001fff037819 */ /* 0x001fd20000011400 */
[C---:B------:R-:W-:Y:S02]  /*0080*/  @P1 LEA R8, P0, R0.reuse, c[0x0][0x238], 0x2 ;  /* 0x00008e0000081a11 */ /* 0x040fe400078010ff */
[C---:B------:R-:W-:Y:S02]  /*0090*/  @P2 LEA R10, P3, R0.reuse, c[0x0][0x250], 0x2 ;  /* 0x00009400000a2a11 */ /* 0x040fe400078610ff */
[C-C-:B------:R-:W-:Y:S02]  /*00a0*/  @P1 LEA.HI.X R9, R0.reuse, c[0x0][0x23c], R3.reuse, 0x2, P0 ;  /* 0x00008f0000091a11 */ /* 0x140fe400000f1403 */
[----:B------:R-:W-:-:S03]  /*00b0*/  @P2 LEA.HI.X R11, R0, c[0x0][0x254], R3, 0x2, P3 ;  /* 0x00009500000b2a11 */ /* 0x000fc600018f1403 */
[----:B------:R0:W2:Y:S04]  /*00c0*/  @P1 LDG.E R12, [R8.64] ;  /* 0x00000006080c1981 */ /* 0x0000a8000c1e1900 */
[----:B------:R1:W3:Y:S01]  /*00d0*/  @P2 LDG.E R13, [R10.64] ;  /* 0x000000060a0d2981 */ /* 0x0002e2000c1e1900 */
[----:B------:R-:W-:Y:S01]  /*00e0*/  MOV R18, c[0x0][0x174] ;  /* 0x00005d0000127a02 */ /* 0x000fe20000000f00 */
[C---:B------:R-:W-:Y:S01]  /*00f0*/  IMAD R17, R3.reuse, c[0x0][0x1d8], RZ ;  /* 0x0000760003117a24 */ /* 0x040fe200078e02ff */
[----:B------:R-:W-:Y:S01]  /*0100*/  UMOV UR4, URZ ;  /* 0x0000003f00047c82 */ /* 0x000fe20008000000 */
[----:B------:R-:W4:Y:S01]  /*0110*/  S2R R5, SR_CTAID.X ;  /* 0x0000000000057919 */ /* 0x000f220000002500 */
[----:B------:R-:W-:Y:S01]  /*0120*/  IMAD R23, R3, c[0x0][0x280], RZ ;  /* 0x0000a00003177a24 */ /* 0x000fe200078e02ff */
[----:B------:R-:W-:Y:S01]  /*0130*/  ISETP.GE.AND P5, PT, R18, 0x1, PT ;  /* 0x000000011200780c */ /* 0x000fe20003fa6270 */
[----:B------:R-:W-:Y:S01]  /*0140*/  UMOV UR5, URZ ;  /* 0x0000003f00057c82 */ /* 0x000fe20008000000 */
[----:B------:R-:W-:Y:S01]  /*0150*/  CS2R R206, SRZ ;  /* 0x0000000000ce7805 */ /* 0x000fe2000001ff00 */
[----:B------:R-:W-:Y:S01]  /*0160*/  IMAD R23, R0, c[0x0][0x284], R23 ;  /* 0x0000a10000177a24 */ /* 0x000fe200078e0217 */
[----:B------:R-:W-:Y:S01]  /*0170*/  CS2R R204, SRZ ;  /* 0x0000000000cc7805 */ /* 0x000fe2000001ff00 */
[----:B----4-:R-:W-:Y:S01]  /*0180*/  SHF.R.S32.HI R2, RZ, 0x1f, R5 ;  /* 0x0000001fff027819 */ /* 0x010fe20000011405 */
[----:B------:R-:W-:-:S04]  /*0190*/  IMAD.WIDE.U32 R6, R5, c[0x0][0x1d0], RZ ;  /* 0x0000740005067a25 */ /* 0x000fc800078e00ff */
[C---:B------:R-:W-:Y:S02]  /*01a0*/  IMAD R4, R2.reuse, c[0x0][0x1d0], RZ ;  /* 0x0000740002047a24 */ /* 0x040fe400078e02ff */
[----:B------:R-:W-:Y:S02]  /*01b0*/  IMAD R14, R2, c[0x0][0x1e0], RZ ;  /* 0x00007800020e7a24 */ /* 0x000fe400078e02ff */
[C---:B------:R-:W-:Y:S01]  /*01c0*/  IMAD R15, R5.reuse, c[0x0][0x1d4], R4 ;  /* 0x00007500050f7a24 */ /* 0x040fe200078e0204 */
[----:B------:R-:W-:Y:S01]  /*01d0*/  SHF.L.U32 R4, R18, 0xb, RZ ;  /* 0x0000000b12047819 */ /* 0x000fe200000006ff */
[----:B------:R-:W-:Y:S02]  /*01e0*/  IMAD R16, R2, c[0x0][0x278], RZ ;  /* 0x00009e0002107a24 */ /* 0x000fe400078e02ff */
[----:B0-----:R-:W-:Y:S01]  /*01f0*/  IMAD.WIDE.U32 R8, R5, c[0x0][0x1e0], RZ ;  /* 0x0000780005087a25 */ /* 0x001fe200078e00ff */
[----:B------:R-:W-:Y:S02]  /*0200*/  IADD3 R7, R7, R15, RZ ;  /* 0x0000000f07077210 */ /* 0x000fe40007ffe0ff */
[----:B------:R-:W-:Y:S01]  /*0210*/  IADD3 R15, R4, -0x800, RZ ;  /* 0xfffff800040f7810 */ /* 0x000fe20007ffe0ff */
[----:B------:R-:W-:-:S02]  /*0220*/  IMAD R19, R5, c[0x0][0x1e4], R14 ;  /* 0x0000790005137a24 */ /* 0x000fc400078e020e */
[----:B------:R-:W-:-:S03]  /*0230*/  IMAD.WIDE.U32 R6, R0, c[0x0][0x1d8], R6 ;  /* 0x0000760000067a25 */ /* 0x000fc600078e0006 */
[----:B------:R-:W-:Y:S01]  /*0240*/  IADD3 R9, R9, R19, RZ ;  /* 0x0000001309097210 */ /* 0x000fe20007ffe0ff */
[----:B-1----:R-:W-:Y:S01]  /*0250*/  IMAD.WIDE.U32 R10, R5, c[0x0][0x278], RZ ;  /* 0x00009e00050a7a25 */ /* 0x002fe200078e00ff */
[----:B------:R-:W-:-:S03]  /*0260*/  IADD3 R19, P0, R15, R6, RZ ;  /* 0x000000060f137210 */ /* 0x000fc60007f1e0ff */
[----:B------:R-:W-:Y:S01]  /*0270*/  IMAD R21, R5, c[0x0][0x27c], R16 ;  /* 0x00009f0005157a24 */ /* 0x000fe200078e0210 */
[----:B------:R-:W-:Y:S01]  /*0280*/  LEA R18, P4, R19, c[0x0][0x240], 0x1 ;  /* 0x0000900013127a11 */ /* 0x000fe200078808ff */
[C---:B------:R-:W-:Y:S01]  /*0290*/  IMAD R14, R0.reuse, c[0x0][0x1dc], R17 ;  /* 0x00007700000e7a24 */ /* 0x040fe200078e0211 */
[----:B------:R-:W-:Y:S02]  /*02a0*/  SHF.R.S32.HI R17, RZ, 0x1f, R15 ;  /* 0x0000001fff117819 */ /* 0x000fe4000001140f */
[----:B------:R-:W-:Y:S01]  /*02b0*/  IADD3 R11, R11, R21, RZ ;  /* 0x000000150b0b7210 */ /* 0x000fe20007ffe0ff */
[----:B------:R-:W-:Y:S01]  /*02c0*/  IMAD R21, R3, c[0x0][0x1e8], RZ ;  /* 0x00007a0003157a24 */ /* 0x000fe200078e02ff */
[----:B------:R-:W-:Y:S01]  /*02d0*/  IADD3.X R14, R17, R7, R14, P0, !PT ;  /* 0x00000007110e7210 */ /* 0x000fe200007fe40e */
[C---:B------:R-:W-:Y:S01]  /*02e0*/  IMAD.WIDE.U32 R6, R0.reuse, c[0x0][0x1e8], R8 ;  /* 0x00007a0000067a25 */ /* 0x040fe200078e0008 */
[----:B------:R-:W-:Y:S02]  /*02f0*/  ISETP.NE.U32.AND P0, PT, RZ, c[0x0][0x260], PT ;  /* 0x00009800ff007a0c */ /* 0x000fe40003f05070 */
[----:B------:R-:W-:Y:S01]  /*0300*/  LEA.HI.X R19, R19, c[0x0][0x244], R14, 0x1, P4 ;  /* 0x0000910013137a11 */ /* 0x000fe200020f0c0e */
[----:B------:R-:W-:Y:S01]  /*0310*/  IMAD.WIDE.U32 R8, R0, c[0x0][0x280], R10 ;  /* 0x0000a00000087a25 */ /* 0x000fe200078e000a */
[----:B------:R-:W-:-:S02]  /*0320*/  IADD3 R6, P6, R15, R6, RZ ;  /* 0x000000060f067210 */ /* 0x000fc40007fde0ff */
[----:B------:R-:W-:Y:S01]  /*0330*/  ISETP.NE.AND.EX P0, PT, RZ, c[0x0][0x264], PT, P0 ;  /* 0x00009900ff007a0c */ /* 0x000fe20003f05300 */
[----:B------:R-:W-:Y:S01]  /*0340*/  IMAD R21, R0, c[0x0][0x1ec], R21 ;  /* 0x00007b0000157a24 */ /* 0x000fe200078e0215 */
[----:B------:R-:W-:Y:S02]  /*0350*/  IADD3 R15, P3, R15, R8, RZ ;  /* 0x000000080f0f7210 */ /* 0x000fe40007f7e0ff */
[----:B------:R-:W-:Y:S02]  /*0360*/  ISETP.NE.U32.AND P4, PT, RZ, c[0x0][0x348], PT ;  /* 0x0000d200ff007a0c */ /* 0x000fe40003f85070 */
[C---:B------:R-:W-:Y:S02]  /*0370*/  IADD3.X R8, R17.reuse, R9, R23, P3, !PT ;  /* 0x0000000911087210 */ /* 0x040fe40001ffe417 */
[----:B------:R-:W-:Y:S02]  /*0380*/  ISETP.NE.U32.AND P3, PT, RZ, c[0x0][0x328], PT ;  /* 0x0000ca00ff007a0c */ /* 0x000fe40003f65070 */
[----:B------:R-:W-:-:S02]  /*0390*/  IADD3.X R7, R17, R7, R21, P6, !PT ;  /* 0x0000000711077210 */ /* 0x000fc400037fe415 */
[C---:B------:R-:W-:Y:S02]  /*03a0*/  LEA R16, P6, R6.reuse, c[0x0][0x248], 0x1 ;  /* 0x0000920006107a11 */ /* 0x040fe400078c08ff */
[----:B------:R-:W-:Y:S02]  /*03b0*/  ISETP.NE.AND.EX P3, PT, RZ, c[0x0][0x32c], PT, P3 ;  /* 0x0000cb00ff007a0c */ /* 0x000fe40003f65330 */
[----:B------:R-:W-:Y:S02]  /*03c0*/  ISETP.NE.AND.EX P4, PT, RZ, c[0x0][0x34c], PT, P4 ;  /* 0x0000d300ff007a0c */ /* 0x000fe40003f85340 */
[----:B------:R-:W-:Y:S01]  /*03d0*/  LEA.HI.X R17, R6, c[0x0][0x24c], R7, 0x1, P6 ;  /* 0x0000930006117a11 */ /* 0x000fe200030f0c07 */
[----:B------:R-:W-:Y:S01]  /*03e0*/  @P0 IMAD R6, R5, c[0x0][0x164], R0 ;  /* 0x0000590005060a24 */ /* 0x000fe200078e0200 */
[----:B------:R-:W-:Y:S02]  /*03f0*/  @P0 MOV R211, 0x10 ;  /* 0x0000001000d30802 */ /* 0x000fe40000000f00 */
[----:B------:R-:W-:Y:S01]  /*0400*/  LEA R14, P6, R15, c[0x0][0x308], 0x1 ;  /* 0x0000c2000f0e7a11 */ /* 0x000fe200078c08ff */
[----:B------:R-:W-:-:S04]  /*0410*/  @P0 IMAD R6, R6, c[0x0][0x174], RZ ;  /* 0x00005d0006060a24 */ /* 0x000fc800078e02ff */
[----:B------:R-:W-:-:S04]  /*0420*/  @P0 IMAD R6, R6, c[0x0][0x16c], RZ ;  /* 0x00005b0006060a24 */ /* 0x000fc800078e02ff */
[----:B------:R-:W-:Y:S02]  /*0430*/  @P0 IMAD.WIDE R210, R6, R211, c[0x0][0x260] ;  /* 0x0000980006d20625 */ /* 0x000fe400078e02d3 */
[----:B------:R-:W-:Y:S01]  /*0440*/  CS2R R6, SRZ ;  /* 0x0000000000067805 */ /* 0x000fe2000001ff00 */
[----:B------:R-:W-:Y:S01]  /*0450*/  @!P0 CS2R R210, SRZ ;  /* 0x0000000000d28805 */ /* 0x000fe2000001ff00 */
[----:B--2---:R0:W1:Y:S01]  /*0460*/  @P1 R2UR UR4, R12 ;  /* 0x000000000c0413c2 */ /* 0x00406200000e0000 */
[----:B------:R-:W-:-:S04]  /*0470*/  @P3 LEA R206, P1, R0, c[0x0][0x328], 0x2 ;  /* 0x0000ca0000ce3a11 */ /* 0x000fc800078210ff */
[----:B------:R-:W-:-:S03]  /*0480*/  @P3 LEA.HI.X R207, R0, c[0x0][0x32c], R3, 0x2, P1 ;  /* 0x0000cb0000cf3a11 */ /* 0x000fc600008f1403 */
[----:B---3--:R2:W3:Y:S01]  /*0490*/  @P2 R2UR UR5, R13 ;  /* 0x000000000d0523c2 */ /* 0x0084e200000e0000 */
[C---:B------:R-:W-:Y:S02]  /*04a0*/  @P4 LEA R204, P2, R0.reuse, c[0x0][0x348], 0x2 ;  /* 0x0000d20000cc4a11 */ /* 0x040fe400078410ff */
[----:B0-----:R-:W-:Y:S02]  /*04b0*/  LEA.HI.X R12, R15, c[0x0][0x30c], R8, 0x1, P6 ;  /* 0x0000c3000f0c7a11 */ /* 0x001fe400030f0c08 */
[----:B------:R-:W-:Y:S01]  /*04c0*/  @P4 LEA.HI.X R205, R0, c[0x0][0x34c], R3, 0x2, P2 ;  /* 0x0000d30000cd4a11 */ /* 0x000fe200010f1403 */
[----:B------:R-:W-:Y:S05]  /*04d0*/  @!P5 BRA `(.L_x_0) ;  /* 0x000097100000d947 */ /* 0x000fea0003800000 */
[----:B------:R-:W0:Y:S01]  /*04e0*/  S2R R8, SR_TID.X ;  /* 0x0000000000087919 */ /* 0x000e220000002100 */
[----:B------:R4:W2:Y:S01]  /*04f0*/  R2UR UR12, R18 ;  /* 0x00000000120c73c2 */ /* 0x0008a200000e0000 */
[----:B------:R-:W-:Y:S02]  /*0500*/  HFMA2.MMA R11, -RZ, RZ, 0, 0 ;  /* 0x00000000ff0b7435 */ /* 0x000fe400000001ff */
[----:B------:R-:W3:Y:S05]  /*0510*/  S2R R9, SR_LANEID ;  /* 0x0000000000097919 */ /* 0x000eea0000000000 */
[----:B------:R4:W1:Y:S08]  /*0520*/  R2UR UR13, R19 ;  /* 0x00000000130d73c2 */ /* 0x00087000000e0000 */
[----:B------:R4:W1:Y:S01]  /*0530*/  R2UR UR10, R16 ;  /* 0x00000000100a73c2 */ /* 0x00086200000e0000 */
[----:B0-----:R-:W-:-:S07]  /*0540*/  SHF.R.S32.HI R7, RZ, 0x1f, R8 ;  /* 0x0000001fff077819 */ /* 0x001fce0000011408 */
[----:B------:R4:W0:Y:S01]  /*0550*/  R2UR UR11, R17 ;  /* 0x00000000110b73c2 */ /* 0x00082200000e0000 */
[----:B------:R-:W-:Y:S02]  /*0560*/  LEA.HI R10, R7, R8, RZ, 0x5 ;  /* 0x00000008070a7211 */ /* 0x000fe400078f28ff */
[----:B------:R-:W-:Y:S02]  /*0570*/  CS2R R6, SRZ ;  /* 0x0000000000067805 */ /* 0x000fe4000001ff00 */
[----:B------:R-:W-:-:S03]  /*0580*/  SHF.R.S32.HI R10, RZ, 0x5, R10 ;  /* 0x00000005ff0a7819 */ /* 0x000fc6000001140a */
[----:B------:R4:W0:Y:S08]  /*0590*/  R2UR UR8, R14 ;  /* 0x000000000e0873c2 */ /* 0x00083000000e0000 */
[----:B-123--:R4:W0:Y:S02]  /*05a0*/  R2UR UR9, R12 ;  /* 0x000000000c0973c2 */ /* 0x00e82400000e0000 */
.L_x_43:
[----:B------:R-:W-:Y:S01]  /*05b0*/  SHF.L.U32 R13, R8, 0x4, RZ ;  /* 0x00000004080d7819 */ /* 0x000fe200000006ff */
[----:B------:R-:W-:Y:S01]  /*05c0*/  BAR.SYNC.DEFER_BLOCKING 0x0 ;  /* 0x0000000000007b1d */ /* 0x000fe20000010000 */
[----:B----4-:R-:W-:-:S02]  /*05d0*/  IADD3 R12, -R11, c[0x0][0x174], RZ ;  /* 0x00005d000b0c7a10 */ /* 0x010fc40007ffe1ff */
[----:B------:R-:W-:Y:S02]  /*05e0*/  LOP3.LUT R34, R13, 0xfffffe00, RZ, 0xc0, !PT ;  /* 0xfffffe000d227812 */ /* 0x000fe400078ec0ff */
[----:B------:R-:W-:Y:S02]  /*05f0*/  LEA R13, R12, 0xfffff800, 0xb ;  /* 0xfffff8000c0d7811 */ /* 0x000fe400078e58ff */
[----:B------:R-:W-:Y:S02]  /*0600*/  LOP3.LUT R14, R34, 0x1f, R8, 0xf8, !PT ;  /* 0x0000001f220e7812 */ /* 0x000fe400078ef808 */
[----:B------:R-:W-:Y:S02]  /*0610*/  IADD3 R81, -R13, c[0x0][0x168], RZ ;  /* 0x00005a000d517a10 */ /* 0x000fe40007ffe1ff */
[C---:B------:R-:W-:Y:S02]  /*0620*/  LOP3.LUT R50, R14.reuse, 0x20, RZ, 0xfc, !PT ;  /* 0x000000200e327812 */ /* 0x040fe400078efcff */
[----:B------:R-:W-:-:S02]  /*0630*/  ISETP.GE.AND P2, PT, R14, R81, PT ;  /* 0x000000510e00720c */ /* 0x000fc40003f46270 */
[----:B------:R-:W-:Y:S02]  /*0640*/  ISETP.GE.AND P1, PT, R50, R81, PT ;  /* 0x000000513200720c */ /* 0x000fe40003f26270 */
[----:B------:R-:W-:Y:S02]  /*0650*/  MOV R16, UR12 ;  /* 0x0000000c00107c02 */ /* 0x000fe40008000f00 */
[----:B------:R-:W-:Y:S02]  /*0660*/  MOV R17, UR13 ;  /* 0x0000000d00117c02 */ /* 0x000fe40008000f00 */
[C---:B------:R-:W-:Y:S02]  /*0670*/  LOP3.LUT R51, R14.reuse, 0x40, RZ, 0xfc, !PT ;  /* 0x000000400e337812 */ /* 0x040fe400078efcff */
[C---:B------:R-:W-:Y:S01]  /*0680*/  LOP3.LUT R52, R14.reuse, 0x60, RZ, 0xfc, !PT ;  /* 0x000000600e347812 */ /* 0x040fe200078efcff */
[----:B------:R-:W-:Y:S01]  /*0690*/  IMAD.WIDE R16, R14, 0x2, R16 ;  /* 0x000000020e107825 */ /* 0x000fe200078e0210 */
[----:B------:R-:W-:-:S02]  /*06a0*/  PRMT R24, RZ, 0x7610, R24 ;  /* 0x00007610ff187816 */ /* 0x000fc40000000018 */
[C---:B------:R-:W-:Y:S02]  /*06b0*/  LOP3.LUT R53, R14.reuse, 0x80, RZ, 0xfc, !PT ;  /* 0x000000800e357812 */ /* 0x040fe400078efcff */
[----:B------:R-:W-:Y:S02]  /*06c0*/  PRMT R25, RZ, 0x7610, R25 ;  /* 0x00007610ff197816 */ /* 0x000fe40000000019 */
[C---:B------:R-:W-:Y:S01]  /*06d0*/  LOP3.LUT R54, R14.reuse, 0xa0, RZ, 0xfc, !PT ;  /* 0x000000a00e367812 */ /* 0x040fe200078efcff */
[----:B------:R1:W2:Y:S01]  /*06e0*/  @!P2 LDG.E.U16 R24, [R16.64] ;  /* 0x000000061018a981 */ /* 0x0002a2000c1e1500 */
[C---:B------:R-:W-:Y:S02]  /*06f0*/  LOP3.LUT R55, R14.reuse, 0xc0, RZ, 0xfc, !PT ;  /* 0x000000c00e377812 */ /* 0x040fe400078efcff */
[----:B------:R-:W-:Y:S01]  /*0700*/  ISETP.GE.AND P0, PT, R51, R81, PT ;  /* 0x000000513300720c */ /* 0x000fe20003f06270 */
[----:B------:R1:W3:Y:S01]  /*0710*/  @!P1 LDG.E.U16 R25, [R16.64+0x40] ;  /* 0x0000400610199981 */ /* 0x0002e2000c1e1500 */
[----:B------:R-:W-:-:S02]  /*0720*/  LOP3.LUT R56, R14, 0xe0, RZ, 0xfc, !PT ;  /* 0x000000e00e387812 */ /* 0x000fc400078efcff */
[-C--:B------:R-:W-:Y:S02]  /*0730*/  ISETP.GE.AND P4, PT, R52, R81.reuse, PT ;  /* 0x000000513400720c */ /* 0x080fe40003f86270 */
[----:B------:R-:W-:Y:S02]  /*0740*/  LOP3.LUT R57, R14, 0x100, RZ, 0xfc, !PT ;  /* 0x000001000e397812 */ /* 0x000fe400078efcff */
[-C--:B------:R-:W-:Y:S02]  /*0750*/  ISETP.GE.AND P6, PT, R53, R81.reuse, PT ;  /* 0x000000513500720c */ /* 0x080fe40003fc6270 */
[-C--:B------:R-:W-:Y:S02]  /*0760*/  ISETP.GE.AND P5, PT, R54, R81.reuse, PT ;  /* 0x000000513600720c */ /* 0x080fe40003fa6270 */
[-C--:B------:R-:W-:Y:S02]  /*0770*/  ISETP.GE.AND P3, PT, R55, R81.reuse, PT ;  /* 0x000000513700720c */ /* 0x080fe40003f66270 */
[----:B------:R-:W-:-:S02]  /*0780*/  ISETP.GE.AND P2, PT, R56, R81, PT ;  /* 0x000000513800720c */ /* 0x000fc40003f46270 */
[----:B------:R-:W-:Y:S02]  /*0790*/  ISETP.GE.AND P1, PT, R57, R81, PT ;  /* 0x000000513900720c */ /* 0x000fe40003f26270 */
[----:B------:R-:W-:Y:S02]  /*07a0*/  PRMT R26, RZ, 0x7610, R26 ;  /* 0x00007610ff1a7816 */ /* 0x000fe4000000001a */
[----:B------:R-:W-:Y:S02]  /*07b0*/  PRMT R27, RZ, 0x7610, R27 ;  /* 0x00007610ff1b7816 */ /* 0x000fe4000000001b */
[----:B------:R-:W-:Y:S02]  /*07c0*/  PRMT R28, RZ, 0x7610, R28 ;  /* 0x00007610ff1c7816 */ /* 0x000fe4000000001c */
[----:B------:R-:W-:Y:S01]  /*07d0*/  PRMT R29, RZ, 0x7610, R29 ;  /* 0x00007610ff1d7816 */ /* 0x000fe2000000001d */
[----:B------:R1:W4:Y:S01]  /*07e0*/  @!P0 LDG.E.U16 R26, [R16.64+0x80] ;  /* 0x00008006101a8981 */ /* 0x000322000c1e1500 */
[----:B------:R-:W-:-:S02]  /*07f0*/  LOP3.LUT R58, R14, 0x120, RZ, 0xfc, !PT ;  /* 0x000001200e3a7812 */ /* 0x000fc400078efcff */
[----:B------:R-:W-:Y:S01]  /*0800*/  PRMT R30, RZ, 0x7610, R30 ;  /* 0x00007610ff1e7816 */ /* 0x000fe2000000001e */
[----:B------:R1:W5:Y:S01]  /*0810*/  @!P4 LDG.E.U16 R27, [R16.64+0xc0] ;  /* 0x0000c006101bc981 */ /* 0x000362000c1e1500 */
[C---:B------:R-:W-:Y:S02]  /*0820*/  LOP3.LUT R59, R14.reuse, 0x140, RZ, 0xfc, !PT ;  /* 0x000001400e3b7812 */ /* 0x040fe400078efcff */
[----:B------:R-:W-:Y:S01]  /*0830*/  PRMT R31, RZ, 0x7610, R31 ;  /* 0x00007610ff1f7816 */ /* 0x000fe2000000001f */
[----:B------:R1:W5:Y:S01]  /*0840*/  @!P6 LDG.E.U16 R28, [R16.64+0x100] ;  /* 0x00010006101ce981 */ /* 0x000362000c1e1500 */
[C---:B------:R-:W-:Y:S02]  /*0850*/  LOP3.LUT R60, R14.reuse, 0x160, RZ, 0xfc, !PT ;  /* 0x000001600e3c7812 */ /* 0x040fe400078efcff */
[----:B------:R-:W-:Y:S01]  /*0860*/  PRMT R32, RZ, 0x7610, R32 ;  /* 0x00007610ff207816 */ /* 0x000fe20000000020 */
[----:B------:R1:W5:Y:S01]  /*0870*/  @!P5 LDG.E.U16 R29, [R16.64+0x140] ;  /* 0x00014006101dd981 */ /* 0x000362000c1e1500 */
[----:B------:R-:W-:-:S02]  /*0880*/  LOP3.LUT R61, R14, 0x180, RZ, 0xfc, !PT ;  /* 0x000001800e3d7812 */ /* 0x000fc400078efcff */
[----:B------:R-:W-:Y:S01]  /*0890*/  LOP3.LUT R62, R14, 0x1a0, RZ, 0xfc, !PT ;  /* 0x000001a00e3e7812 */ /* 0x000fe200078efcff */
[----:B------:R1:W5:Y:S01]  /*08a0*/  @!P3 LDG.E.U16 R30, [R16.64+0x180] ;  /* 0x00018006101eb981 */ /* 0x000362000c1e1500 */
[-C--:B------:R-:W-:Y:S02]  /*08b0*/  ISETP.GE.AND P0, PT, R58, R81.reuse, PT ;  /* 0x000000513a00720c */ /* 0x080fe40003f06270 */
[C---:B------:R-:W-:Y:S01]  /*08c0*/  LOP3.LUT R63, R14.reuse, 0x1c0, RZ, 0xfc, !PT ;  /* 0x000001c00e3f7812 */ /* 0x040fe200078efcff */
[----:B------:R1:W5:Y:S01]  /*08d0*/  @!P2 LDG.E.U16 R31, [R16.64+0x1c0] ;  /* 0x0001c006101fa981 */ /* 0x000362000c1e1500 */
[-C--:B------:R-:W-:Y:S02]  /*08e0*/  ISETP.GE.AND P4, PT, R59, R81.reuse, PT ;  /* 0x000000513b00720c */ /* 0x080fe40003f86270 */
[----:B------:R-:W-:Y:S01]  /*08f0*/  LOP3.LUT R64, R14, 0x1e0, RZ, 0xfc, !PT ;  /* 0x000001e00e407812 */ /* 0x000fe200078efcff */
[----:B------:R1:W5:Y:S01]  /*0900*/  @!P1 LDG.E.U16 R32, [R16.64+0x200] ;  /* 0x0002000610209981 */ /* 0x000362000c1e1500 */
[----:B------:R-:W-:-:S02]  /*0910*/  ISETP.GE.AND P6, PT, R60, R81, PT ;  /* 0x000000513c00720c */ /* 0x000fc40003fc6270 */
[-C--:B------:R-:W-:Y:S02]  /*0920*/  ISETP.GE.AND P5, PT, R61, R81.reuse, PT ;  /* 0x000000513d00720c */ /* 0x080fe40003fa6270 */
[-C--:B------:R-:W-:Y:S02]  /*0930*/  ISETP.GE.AND P3, PT, R62, R81.reuse, PT ;  /* 0x000000513e00720c */ /* 0x080fe40003f66270 */
[-C--:B------:R-:W-:Y:S02]  /*0940*/  ISETP.GE.AND P2, PT, R63, R81.reuse, PT ;  /* 0x000000513f00720c */ /* 0x080fe40003f46270 */
[----:B------:R-:W-:Y:S02]  /*0950*/  ISETP.GE.AND P1, PT, R64, R81, PT ;  /* 0x000000514000720c */ /* 0x000fe40003f26270 */
[----:B------:R-:W-:Y:S02]  /*0960*/  PRMT R33, RZ, 0x7610, R33 ;  /* 0x00007610ff217816 */ /* 0x000fe40000000021 */
[----:B------:R-:W-:-:S02]  /*0970*/  PRMT R36, RZ, 0x7610, R36 ;  /* 0x00007610ff247816 */ /* 0x000fc40000000024 */
[----:B------:R-:W-:Y:S02]  /*0980*/  PRMT R35, RZ, 0x7610, R35 ;  /* 0x00007610ff237816 */ /* 0x000fe40000000023 */
[----:B------:R-:W-:Y:S01]  /*0990*/  PRMT R38, RZ, 0x7610, R38 ;  /* 0x00007610ff267816 */ /* 0x000fe20000000026 */
[----:B------:R1:W5:Y:S01]  /*09a0*/  @!P0 LDG.E.U16 R33, [R16.64+0x240] ;  /* 0x0002400610218981 */ /* 0x000362000c1e1500 */
[----:B------:R-:W-:Y:S02]  /*09b0*/  PRMT R37, RZ, 0x7610, R37 ;  /* 0x00007610ff257816 */ /* 0x000fe40000000025 */
[----:B------:R-:W-:Y:S01]  /*09c0*/  PRMT R40, RZ, 0x7610, R40 ;  /* 0x00007610ff287816 */ /* 0x000fe20000000028 */
[----:B------:R1:W5:Y:S01]  /*09d0*/  @!P4 LDG.E.U16 R36, [R16.64+0x280] ;  /* 0x000280061024c981 */ /* 0x000362000c1e1500 */
[----:B------:R-:W-:-:S03]  /*09e0*/  PRMT R39, RZ, 0x7610, R39 ;  /* 0x00007610ff277816 */ /* 0x000fc60000000027 */
[----:B------:R1:W5:Y:S04]  /*09f0*/  @!P6 LDG.E.U16 R35, [R16.64+0x2c0] ;  /* 0x0002c0061023e981 */ /* 0x000368000c1e1500 */
[----:B------:R1:W5:Y:S04]  /*0a00*/  @!P5 LDG.E.U16 R38, [R16.64+0x300] ;  /* 0x000300061026d981 */ /* 0x000368000c1e1500 */
[----:B------:R1:W5:Y:S04]  /*0a10*/  @!P3 LDG.E.U16 R37, [R16.64+0x340] ;  /* 0x000340061025b981 */ /* 0x000368000c1e1500 */
[----:B------:R1:W5:Y:S04]  /*0a20*/  @!P2 LDG.E.U16 R40, [R16.64+0x380] ;  /* 0x000380061028a981 */ /* 0x000368000c1e1500 */
[----:B------:R1:W5:Y:S01]  /*0a30*/  @!P1 LDG.E.U16 R39, [R16.64+0x3c0] ;  /* 0x0003c00610279981 */ /* 0x000362000c1e1500 */
[----:B------:R-:W-:-:S04]  /*0a40*/  IADD3 R18, R34, R9, RZ ;  /* 0x0000000922127210 */ /* 0x000fc80007ffe0ff */
[C---:B------:R-:W-:Y:S02]  /*0a50*/  IADD3 R19, R18.reuse, 0x20, RZ ;  /* 0x0000002012137810 */ /* 0x040fe40007ffe0ff */
[C---:B------:R-:W-:Y:S02]  /*0a60*/  IADD3 R21, R18.reuse, 0x40, RZ ;  /* 0x0000004012157810 */ /* 0x040fe40007ffe0ff */
[C---:B------:R-:W-:Y:S02]  /*0a70*/  IADD3 R23, R18.reuse, 0x60, RZ ;  /* 0x0000006012177810 */ /* 0x040fe40007ffe0ff */
[C---:B------:R-:W-:Y:S02]  /*0a80*/  LEA.HI.SX32 R15, R18.reuse, R18, 0x1b ;  /* 0x00000012120f7211 */ /* 0x040fe400078fdaff */
[C---:B------:R-:W-:Y:S02]  /*0a90*/  IADD3 R41, R18.reuse, 0x80, RZ ;  /* 0x0000008012297810 */ /* 0x040fe40007ffe0ff */
[----:B------:R-:W-:-:S02]  /*0aa0*/  IADD3 R43, R18, 0xa0, RZ ;  /* 0x000000a0122b7810 */ /* 0x000fc40007ffe0ff */
[----:B-1----:R-:W-:Y:S02]  /*0ab0*/  LEA.HI.SX32 R16, R19, R18, 0x1b ;  /* 0x0000001213107211 */ /* 0x002fe400078fdaff */
[C---:B------:R-:W-:Y:S02]  /*0ac0*/  IADD3 R45, R18.reuse, 0xc0, RZ ;  /* 0x000000c0122d7810 */ /* 0x040fe40007ffe0ff */
[C---:B------:R-:W-:Y:S02]  /*0ad0*/  IADD3 R47, R18.reuse, 0xe0, RZ ;  /* 0x000000e0122f7810 */ /* 0x040fe40007ffe0ff */
[C---:B------:R-:W-:Y:S02]  /*0ae0*/  IADD3 R49, R18.reuse, 0x100, RZ ;  /* 0x0000010012317810 */ /* 0x040fe40007ffe0ff */
[C---:B------:R-:W-:Y:S02]  /*0af0*/  IADD3 R65, R18.reuse, 0x120, RZ ;  /* 0x0000012012417810 */ /* 0x040fe40007ffe0ff */
[----:B------:R-:W-:-:S02]  /*0b00*/  IADD3 R67, R18, 0x140, RZ ;  /* 0x0000014012437810 */ /* 0x000fc40007ffe0ff */
[C---:B------:R-:W-:Y:S02]  /*0b10*/  IADD3 R69, R18.reuse, 0x160, RZ ;  /* 0x0000016012457810 */ /* 0x040fe40007ffe0ff */
[C---:B------:R-:W-:Y:S02]  /*0b20*/  IADD3 R71, R18.reuse, 0x180, RZ ;  /* 0x0000018012477810 */ /* 0x040fe40007ffe0ff */
[C---:B------:R-:W-:Y:S02]  /*0b30*/  IADD3 R73, R18.reuse, 0x1a0, RZ ;  /* 0x000001a012497810 */ /* 0x040fe40007ffe0ff */
[C---:B------:R-:W-:Y:S02]  /*0b40*/  IADD3 R75, R18.reuse, 0x1c0, RZ ;  /* 0x000001c0124b7810 */ /* 0x040fe40007ffe0ff */
[----:B------:R-:W-:Y:S02]  /*0b50*/  IADD3 R77, R18, 0x1e0, RZ ;  /* 0x000001e0124d7810 */ /* 0x000fe40007ffe0ff */
[----:B------:R-:W-:-:S02]  /*0b60*/  LEA.HI.SX32 R17, R21, R18, 0x1b ;  /* 0x0000001215117211 */ /* 0x000fc400078fdaff */
[-C--:B------:R-:W-:Y:S02]  /*0b70*/  LEA.HI.SX32 R23, R23, R18.reuse, 0x1b ;  /* 0x0000001217177211 */ /* 0x080fe400078fdaff */
[----:B------:R-:W-:Y:S02]  /*0b80*/  SHF.L.U32 R15, R15, 0x1, RZ ;  /* 0x000000010f0f7819 */ /* 0x000fe400000006ff */
[-C--:B------:R-:W-:Y:S02]  /*0b90*/  LEA.HI.SX32 R19, R41, R18.reuse, 0x1b ;  /* 0x0000001229137211 */ /* 0x080fe400078fdaff */
[-C--:B------:R-:W-:Y:S02]  /*0ba0*/  LEA.HI.SX32 R20, R43, R18.reuse, 0x1b ;  /* 0x000000122b147211 */ /* 0x080fe400078fdaff */
[----:B------:R-:W-:Y:S02]  /*0bb0*/  SHF.L.U32 R16, R16, 0x1, RZ ;  /* 0x0000000110107819 */ /* 0x000fe400000006ff */
[----:B------:R-:W-:-:S02]  /*0bc0*/  LEA.HI.SX32 R21, R45, R18, 0x1b ;  /* 0x000000122d157211 */ /* 0x000fc400078fdaff */
[-C--:B------:R-:W-:Y:S02]  /*0bd0*/  LEA.HI.SX32 R22, R47, R18.reuse, 0x1b ;  /* 0x000000122f167211 */ /* 0x080fe400078fdaff */
[-C--:B------:R-:W-:Y:S02]  /*0be0*/  LEA.HI.SX32 R49, R49, R18.reuse, 0x1b ;  /* 0x0000001231317211 */ /* 0x080fe400078fdaff */
[-C--:B------:R-:W-:Y:S02]  /*0bf0*/  LEA.HI.SX32 R65, R65, R18.reuse, 0x1b ;  /* 0x0000001241417211 */ /* 0x080fe400078fdaff */
[-C--:B------:R-:W-:Y:S02]  /*0c00*/  LEA.HI.SX32 R67, R67, R18.reuse, 0x1b ;  /* 0x0000001243437211 */ /* 0x080fe400078fdaff */
[-C--:B------:R-:W-:Y:S02]  /*0c10*/  LEA.HI.SX32 R69, R69, R18.reuse, 0x1b ;  /* 0x0000001245457211 */ /* 0x080fe400078fdaff */
[----:B------:R-:W-:-:S02]  /*0c20*/  LEA.HI.SX32 R71, R71, R18, 0x1b ;  /* 0x0000001247477211 */ /* 0x000fc400078fdaff */
[-C--:B------:R-:W-:Y:S02]  /*0c30*/  LEA.HI.SX32 R73, R73, R18.reuse, 0x1b ;  /* 0x0000001249497211 */ /* 0x080fe400078fdaff */
[-C--:B------:R-:W-:Y:S02]  /*0c40*/  LEA.HI.SX32 R75, R75, R18.reuse, 0x1b ;  /* 0x000000124b4b7211 */ /* 0x080fe400078fdaff */
[----:B------:R-:W-:Y:S02]  /*0c50*/  LEA.HI.SX32 R77, R77, R18, 0x1b ;  /* 0x000000124d4d7211 */ /* 0x000fe400078fdaff */
[----:B------:R-:W-:Y:S02]  /*0c60*/  SHF.L.U32 R17, R17, 0x1, RZ ;  /* 0x0000000111117819 */ /* 0x000fe400000006ff */
[----:B------:R-:W-:Y:S02]  /*0c70*/  SHF.L.U32 R18, R23, 0x1, RZ ;  /* 0x0000000117127819 */ /* 0x000fe400000006ff */
[----:B------:R-:W-:-:S02]  /*0c80*/  SHF.L.U32 R19, R19, 0x1, RZ ;  /* 0x0000000113137819 */ /* 0x000fc400000006ff */
[----:B------:R-:W-:Y:S02]  /*0c90*/  SHF.L.U32 R20, R20, 0x1, RZ ;  /* 0x0000000114147819 */ /* 0x000fe400000006ff */
[----:B------:R-:W-:Y:S02]  /*0ca0*/  SHF.L.U32 R21, R21, 0x1, RZ ;  /* 0x0000000115157819 */ /* 0x000fe400000006ff */
[----:B------:R-:W-:Y:S02]  /*0cb0*/  SHF.L.U32 R22, R22, 0x1, RZ ;  /* 0x0000000116167819 */ /* 0x000fe400000006ff */
[----:B------:R-:W-:Y:S02]  /*0cc0*/  SHF.L.U32 R23, R49, 0x1, RZ ;  /* 0x0000000131177819 */ /* 0x000fe400000006ff */
[----:B------:R-:W-:Y:S02]  /*0cd0*/  LEA R34, R9, R34, 0x4 ;  /* 0x0000002209227211 */ /* 0x000fe400078e20ff */
[----:B------:R-:W-:-:S02]  /*0ce0*/  ISETP.GE.AND P2, PT, R14, R81, PT ;  /* 0x000000510e00720c */ /* 0x000fc40003f46270 */
[-C--:B------:R-:W-:Y:S02]  /*0cf0*/  ISETP.GE.AND P1, PT, R50, R81.reuse, PT ;  /* 0x000000513200720c */ /* 0x080fe40003f26270 */
[----:B------:R-:W-:Y:S02]  /*0d00*/  PRMT R66, RZ, 0x7610, R66 ;  /* 0x00007610ff427816 */ /* 0x000fe40000000042 */
        /* <DEDUP_REMOVED lines=8> */
[----:B------:R-:W-:Y:S02]  /*0d90*/  PRMT R74, RZ, 0x7610, R74 ;  /* 0x00007610ff4a7816 */ /* 0x000fe4000000004a */
[----:B------:R-:W-:-:S02]  /*0da0*/  PRMT R76, RZ, 0x7610, R76 ;  /* 0x00007610ff4c7816 */ /* 0x000fc4000000004c */
[----:B------:R-:W-:Y:S02]  /*0db0*/  PRMT R78, RZ, 0x7610, R78 ;  /* 0x00007610ff4e7816 */ /* 0x000fe4000000004e */
[----:B------:R-:W-:Y:S02]  /*0dc0*/  PRMT R80, RZ, 0x7610, R80 ;  /* 0x00007610ff507816 */ /* 0x000fe40000000050 */
[----:B------:R-:W-:Y:S01]  /*0dd0*/  PRMT R79, RZ, 0x7610, R79 ;  /* 0x00007610ff4f7816 */ /* 0x000fe2000000004f */
[----:B--2---:R1:W-:Y:S04]  /*0de0*/  STS.U16 [R15], R24 ;  /* 0x000000180f007388 */ /* 0x0043e80000000400 */
[----:B---3--:R2:W-:Y:S01]  /*0df0*/  STS.U16 [R16+0x40], R25 ;  /* 0x0000401910007388 */ /* 0x0085e20000000400 */
[----:B-1----:R-:W-:-:S02]  /*0e00*/  SHF.L.U32 R24, R65, 0x1, RZ ;  /* 0x0000000141187819 */ /* 0x002fc400000006ff */
[----:B--2---:R-:W-:Y:S01]  /*0e10*/  SHF.L.U32 R25, R67, 0x1, RZ ;  /* 0x0000000143197819 */ /* 0x004fe200000006ff */
[----:B----4-:R1:W-:Y:S04]  /*0e20*/  STS.U16 [R17+0x80], R26 ;  /* 0x0000801a11007388 */ /* 0x0103e80000000400 */
[----:B-----5:R2:W-:Y:S04]  /*0e30*/  STS.U16 [R18+0xc0], R27 ;  /* 0x0000c01b12007388 */ /* 0x0205e80000000400 */
[----:B------:R3:W-:Y:S01]  /*0e40*/  STS.U16 [R19+0x100], R28 ;  /* 0x0001001c13007388 */ /* 0x0007e20000000400 */
[----:B-1----:R-:W-:-:S03]  /*0e50*/  SHF.L.U32 R26, R69, 0x1, RZ ;  /* 0x00000001451a7819 */ /* 0x002fc600000006ff */
[----:B------:R1:W-:Y:S01]  /*0e60*/  STS.U16 [R20+0x140], R29 ;  /* 0x0001401d14007388 */ /* 0x0003e20000000400 */
[----:B--2---:R-:W-:-:S03]  /*0e70*/  SHF.L.U32 R27, R71, 0x1, RZ ;  /* 0x00000001471b7819 */ /* 0x004fc600000006ff */
[----:B------:R2:W-:Y:S01]  /*0e80*/  STS.U16 [R21+0x180], R30 ;  /* 0x0001801e15007388 */ /* 0x0005e20000000400 */
[----:B---3--:R-:W-:-:S03]  /*0e90*/  SHF.L.U32 R28, R73, 0x1, RZ ;  /* 0x00000001491c7819 */ /* 0x008fc600000006ff */
[----:B------:R3:W-:Y:S01]  /*0ea0*/  STS.U16 [R22+0x1c0], R31 ;  /* 0x0001c01f16007388 */ /* 0x0007e20000000400 */
[----:B-1----:R-:W-:-:S03]  /*0eb0*/  SHF.L.U32 R29, R75, 0x1, RZ ;  /* 0x000000014b1d7819 */ /* 0x002fc600000006ff */
[----:B------:R1:W-:Y:S01]  /*0ec0*/  STS.U16 [R23+0x200], R32 ;  /* 0x0002002017007388 */ /* 0x0003e20000000400 */
[----:B--2---:R-:W-:Y:S02]  /*0ed0*/  SHF.L.U32 R30, R77, 0x1, RZ ;  /* 0x000000014d1e7819 */ /* 0x004fe400000006ff */
[----:B---3--:R-:W-:Y:S02]  /*0ee0*/  LEA.HI.SX32 R31, R34, R34, 0x1b ;  /* 0x00000022221f7211 */ /* 0x008fe400078fdaff */
[----:B-1----:R-:W-:Y:S02]  /*0ef0*/  MOV R32, UR10 ;  /* 0x0000000a00207c02 */ /* 0x002fe40008000f00 */
[----:B------:R-:W-:Y:S01]  /*0f00*/  SHF.L.U32 R31, R31, 0x1, RZ ;  /* 0x000000011f1f7819 */ /* 0x000fe200000006ff */
[----:B------:R1:W-:Y:S04]  /*0f10*/  STS.U16 [R24+0x240], R33 ;  /* 0x0002402118007388 */ /* 0x0003e80000000400 */
[----:B------:R-:W-:Y:S04]  /*0f20*/  STS.U16 [R25+0x280], R36 ;  /* 0x0002802419007388 */ /* 0x000fe80000000400 */
[----:B------:R-:W-:Y:S01]  /*0f30*/  STS.U16 [R26+0x2c0], R35 ;  /* 0x0002c0231a007388 */ /* 0x000fe20000000400 */
[----:B01----:R-:W-:-:S03]  /*0f40*/  MOV R33, UR11 ;  /* 0x0000000b00217c02 */ /* 0x003fc60008000f00 */
[----:B------:R-:W-:Y:S04]  /*0f50*/  STS.U16 [R27+0x300], R38 ;  /* 0x000300261b007388 */ /* 0x000fe80000000400 */
[----:B------:R-:W-:Y:S01]  /*0f60*/  STS.U16 [R28+0x340], R37 ;  /* 0x000340251c007388 */ /* 0x000fe20000000400 */
[----:B------:R-:W-:-:S03]  /*0f70*/  IMAD.WIDE R48, R14, 0x2, R32 ;  /* 0x000000020e307825 */ /* 0x000fc600078e0220 */
[----:B------:R-:W-:Y:S04]  /*0f80*/  STS.U16 [R29+0x380], R40 ;  /* 0x000380281d007388 */ /* 0x000fe80000000400 */
[----:B------:R-:W-:Y:S01]  /*0f90*/  STS.U16 [R30+0x3c0], R39 ;  /* 0x0003c0271e007388 */ /* 0x000fe20000000400 */
[----:B------:R-:W-:-:S06]  /*0fa0*/  NOP ;  /* 0x0000000000007918 */ /* 0x000fcc0000000000 */
[----:B------:R-:W-:Y:S04]  /*0fb0*/  LDS.U16 R32, [R31] ;  /* 0x000000001f207984 */ /* 0x000fe80000000400 */
[----:B------:R-:W-:Y:S04]  /*0fc0*/  LDS.U16 R33, [R31+0x2] ;  /* 0x000002001f217984 */ /* 0x000fe80000000400 */
        /* <DEDUP_REMOVED lines=14> */
[----:B------:R-:W-:Y:S01]  /*10b0*/  BAR.SYNC.DEFER_BLOCKING 0x0 ;  /* 0x0000000000007b1d */ /* 0x000fe20000010000 */
[----:B------:R-:W-:-:S02]  /*10c0*/  PRMT R65, RZ, 0x7610, R65 ;  /* 0x00007610ff417816 */ /* 0x000fc40000000041 */
[----:B------:R-:W-:Y:S02]  /*10d0*/  PRMT R67, RZ, 0x7610, R67 ;  /* 0x00007610ff437816 */ /* 0x000fe40000000043 */
[----:B------:R-:W-:Y:S02]  /*10e0*/  PRMT R69, RZ, 0x7610, R69 ;  /* 0x00007610ff457816 */ /* 0x000fe40000000045 */
[----:B------:R-:W-:Y:S01]  /*10f0*/  PRMT R71, RZ, 0x7610, R71 ;  /* 0x00007610ff477816 */ /* 0x000fe20000000047 */
[----:B------:R0:W2:Y:S01]  /*1100*/  @!P2 LDG.E.U16 R66, [R48.64] ;  /* 0x000000063042a981 */ /* 0x0000a2000c1e1500 */
[----:B------:R-:W-:-:S03]  /*1110*/  ISETP.GE.AND P2, PT, R56, R81, PT ;  /* 0x000000513800720c */ /* 0x000fc60003f46270 */
[----:B------:R0:W3:Y:S01]  /*1120*/  @!P1 LDG.E.U16 R65, [R48.64+0x40] ;  /* 0x0000400630419981 */ /* 0x0000e2000c1e1500 */
[----:B------:R-:W-:-:S03]  /*1130*/  ISETP.GE.AND P1, PT, R57, R81, PT ;  /* 0x000000513900720c */ /* 0x000fc60003f26270 */
[----:B------:R0:W4:Y:S01]  /*1140*/  @!P0 LDG.E.U16 R68, [R48.64+0x80] ;  /* 0x0000800630448981 */ /* 0x000122000c1e1500 */
[----:B------:R-:W-:-:S03]  /*1150*/  ISETP.GE.AND P0, PT, R58, R81, PT ;  /* 0x000000513a00720c */ /* 0x000fc60003f06270 */
[----:B------:R0:W5:Y:S01]  /*1160*/  @!P4 LDG.E.U16 R67, [R48.64+0xc0] ;  /* 0x0000c0063043c981 */ /* 0x000162000c1e1500 */
        /* <DEDUP_REMOVED lines=10> */
[-C--:B------:R-:W-:Y:S02]  /*1210*/  ISETP.GE.AND P1, PT, R64, R81.reuse, PT ;  /* 0x000000514000720c */ /* 0x080fe40003f26270 */
[----:B------:R-:W-:Y:S01]  /*1220*/  PRMT R73, RZ, 0x7610, R73 ;  /* 0x00007610ff497816 */ /* 0x000fe20000000049 */
[----:B------:R0:W5:Y:S01]  /*1230*/  @!P4 LDG.E.U16 R76, [R48.64+0x280] ;  /* 0x00028006304cc981 */ /* 0x000162000c1e1500 */
[----:B------:R-:W-:Y:S02]  /*1240*/  PRMT R75, RZ, 0x7610, R75 ;  /* 0x00007610ff4b7816 */ /* 0x000fe4000000004b */
[----:B------:R-:W-:Y:S01]  /*1250*/  PRMT R77, RZ, 0x7610, R77 ;  /* 0x00007610ff4d7816 */ /* 0x000fe2000000004d */
[----:B------:R0:W5:Y:S04]  /*1260*/  @!P5 LDG.E.U16 R78, [R48.64+0x300] ;  /* 0x00030006304ed981 */ /* 0x000168000c1e1500 */
[----:B------:R0:W5:Y:S04]  /*1270*/  @!P0 LDG.E.U16 R73, [R48.64+0x240] ;  /* 0x0002400630498981 */ /* 0x000168000c1e1500 */
[----:B------:R0:W5:Y:S04]  /*1280*/  @!P6 LDG.E.U16 R75, [R48.64+0x2c0] ;  /* 0x0002c006304be981 */ /* 0x000168000c1e1500 */
[----:B------:R0:W5:Y:S04]  /*1290*/  @!P3 LDG.E.U16 R77, [R48.64+0x340] ;  /* 0x00034006304db981 */ /* 0x000168000c1e1500 */
[----:B------:R0:W5:Y:S04]  /*12a0*/  @!P2 LDG.E.U16 R80, [R48.64+0x380] ;  /* 0x000380063050a981 */ /* 0x000168000c1e1500 */
[----:B------:R0:W5:Y:S01]  /*12b0*/  @!P1 LDG.E.U16 R79, [R48.64+0x3c0] ;  /* 0x0003c006304f9981 */ /* 0x000162000c1e1500 */
[----:B------:R-:W-:-:S02]  /*12c0*/  ISETP.GE.AND P2, PT, R14, R81, PT ;  /* 0x000000510e00720c */ /* 0x000fc40003f46270 */
[-C--:B------:R-:W-:Y:S02]  /*12d0*/  ISETP.GE.AND P1, PT, R50, R81.reuse, PT ;  /* 0x000000513200720c */ /* 0x080fe40003f26270 */
[-C--:B------:R-:W-:Y:S02]  /*12e0*/  ISETP.GE.AND P0, PT, R51, R81.reuse, PT ;  /* 0x000000513300720c */ /* 0x080fe40003f06270 */
[----:B0-----:R-:W-:Y:S02]  /*12f0*/  MOV R48, UR8 ;  /* 0x0000000800307c02 */ /* 0x001fe40008000f00 */
[----:B------:R-:W-:Y:S02]  /*1300*/  MOV R49, UR9 ;  /* 0x0000000900317c02 */ /* 0x000fe40008000f00 */
[----:B------:R-:W-:Y:S02]  /*1310*/  PRMT R50, RZ, 0x7610, R50 ;  /* 0x00007610ff327816 */ /* 0x000fe40000000032 */
[----:B------:R-:W-:Y:S01]  /*1320*/  PRMT R51, RZ, 0x7610, R51 ;  /* 0x00007610ff337816 */ /* 0x000fe20000000033 */
[----:B------:R-:W-:Y:S01]  /*1330*/  IMAD.WIDE R48, R14, 0x2, R48 ;  /* 0x000000020e307825 */ /* 0x000fe200078e0230 */
[----:B------:R-:W-:-:S02]  /*1340*/  ISETP.GE.AND P4, PT, R52, R81, PT ;  /* 0x000000513400720c */ /* 0x000fc40003f86270 */
[-C--:B------:R-:W-:Y:S02]  /*1350*/  ISETP.GE.AND P6, PT, R53, R81.reuse, PT ;  /* 0x000000513500720c */ /* 0x080fe40003fc6270 */
[-C--:B------:R-:W-:Y:S02]  /*1360*/  ISETP.GE.AND P5, PT, R54, R81.reuse, PT ;  /* 0x000000513600720c */ /* 0x080fe40003fa6270 */
[----:B------:R-:W-:Y:S02]  /*1370*/  ISETP.GE.AND P3, PT, R55, R81, PT ;  /* 0x000000513700720c */ /* 0x000fe40003f66270 */
[----:B------:R-:W-:Y:S02]  /*1380*/  PRMT R52, RZ, 0x7610, R52 ;  /* 0x00007610ff347816 */ /* 0x000fe40000000034 */
[----:B------:R-:W-:Y:S02]  /*1390*/  PRMT R53, RZ, 0x7610, R53 ;  /* 0x00007610ff357816 */ /* 0x000fe40000000035 */
[----:B------:R-:W-:-:S02]  /*13a0*/  PRMT R54, RZ, 0x7610, R54 ;  /* 0x00007610ff367816 */ /* 0x000fc40000000036 */
[----:B------:R-:W-:Y:S01]  /*13b0*/  PRMT R55, RZ, 0x7610, R55 ;  /* 0x00007610ff377816 */ /* 0x000fe20000000037 */
[----:B--2---:R-:W-:Y:S04]  /*13c0*/  STS.U16 [R15], R66 ;  /* 0x000000420f007388 */ /* 0x004fe80000000400 */
[----:B---3--:R-:W-:Y:S04]  /*13d0*/  STS.U16 [R16+0x40], R65 ;  /* 0x0000404110007388 */ /* 0x008fe80000000400 */
[----:B----4-:R-:W-:Y:S04]  /*13e0*/  STS.U16 [R17+0x80], R68 ;  /* 0x0000804411007388 */ /* 0x010fe80000000400 */
[----:B-----5:R-:W-:Y:S04]  /*13f0*/  STS.U16 [R18+0xc0], R67 ;  /* 0x0000c04312007388 */ /* 0x020fe80000000400 */
[----:B------:R-:W-:Y:S04]  /*1400*/  STS.U16 [R19+0x100], R70 ;  /* 0x0001004613007388 */ /* 0x000fe80000000400 */
        /* <DEDUP_REMOVED lines=10> */
[----:B------:R-:W-:Y:S01]  /*14b0*/  STS.U16 [R30+0x3c0], R79 ;  /* 0x0003c04f1e007388 */ /* 0x000fe20000000400 */
[----:B------:R-:W-:-:S06]  /*14c0*/  NOP ;  /* 0x0000000000007918 */ /* 0x000fcc0000000000 */
[----:B------:R-:W0:Y:S04]  /*14d0*/  LDS.U16 R65, [R31] ;  /* 0x000000001f417984 */ /* 0x000e280000000400 */
[----:B------:R-:W1:Y:S04]  /*14e0*/  LDS.U16 R66, [R31+0x2] ;  /* 0x000002001f427984 */ /* 0x000e680000000400 */
[----:B------:R-:W2:Y:S04]  /*14f0*/  LDS.U16 R67, [R31+0x4] ;  /* 0x000004001f437984 */ /* 0x000ea80000000400 */
[----:B------:R-:W3:Y:S04]  /*1500*/  LDS.U16 R68, [R31+0x6] ;  /* 0x000006001f447984 */ /* 0x000ee80000000400 */
[----:B------:R-:W4:Y:S04]  /*1510*/  LDS.U16 R69, [R31+0x8] ;  /* 0x000008001f457984 */ /* 0x000f280000000400 */
[----:B------:R-:W2:Y:S04]  /*1520*/  LDS.U16 R70, [R31+0xa] ;  /* 0x00000a001f467984 */ /* 0x000ea80000000400 */
[----:B------:R-:W0:Y:S04]  /*1530*/  LDS.U16 R71, [R31+0xc] ;  /* 0x00000c001f477984 */ /* 0x000e280000000400 */
        /* <DEDUP_REMOVED lines=9> */
[----:B------:R-:W-:Y:S06]  /*15d0*/  BAR.SYNC.DEFER_BLOCKING 0x0 ;  /* 0x0000000000007b1d */ /* 0x000fec0000010000 */
[----:B------:R-:W5:Y:S01]  /*15e0*/  @!P2 LDG.E.U16 R50, [R48.64] ;  /* 0x000000063032a981 */ /* 0x000f62000c1e1500 */
[----:B------:R-:W-:-:S03]  /*15f0*/  ISETP.GE.AND P2, PT, R56, R81, PT ;  /* 0x000000513800720c */ /* 0x000fc60003f46270 */
[----:B------:R-:W5:Y:S01]  /*1600*/  @!P1 LDG.E.U16 R51, [R48.64+0x40] ;  /* 0x0000400630339981 */ /* 0x000f62000c1e1500 */
[-C--:B------:R-:W-:Y:S02]  /*1610*/  ISETP.GE.AND P1, PT, R57, R81.reuse, PT ;  /* 0x000000513900720c */ /* 0x080fe40003f26270 */
[----:B------:R-:W-:Y:S01]  /*1620*/  PRMT R56, RZ, 0x7610, R56 ;  /* 0x00007610ff387816 */ /* 0x000fe20000000038 */
[----:B------:R-:W5:Y:S01]  /*1630*/  @!P0 LDG.E.U16 R52, [R48.64+0x80] ;  /* 0x0000800630348981 */ /* 0x000f62000c1e1500 */
[-C--:B------:R-:W-:Y:S02]  /*1640*/  ISETP.GE.AND P0, PT, R58, R81.reuse, PT ;  /* 0x000000513a00720c */ /* 0x080fe40003f06270 */
[----:B------:R-:W-:Y:S01]  /*1650*/  PRMT R57, RZ, 0x7610, R57 ;  /* 0x00007610ff397816 */ /* 0x000fe20000000039 */
[----:B------:R-:W5:Y:S01]  /*1660*/  @!P4 LDG.E.U16 R53, [R48.64+0xc0] ;  /* 0x0000c0063035c981 */ /* 0x000f62000c1e1500 */
[----:B------:R-:W-:Y:S02]  /*1670*/  PRMT R58, RZ, 0x7610, R58 ;  /* 0x00007610ff3a7816 */ /* 0x000fe4000000003a */
[-C--:B------:R-:W-:Y:S01]  /*1680*/  ISETP.GE.AND P4, PT, R59, R81.reuse, PT ;  /* 0x000000513b00720c */ /* 0x080fe20003f86270 */
[----:B------:R-:W5:Y:S01]  /*1690*/  @!P6 LDG.E.U16 R54, [R48.64+0x100] ;  /* 0x000100063036e981 */ /* 0x000f62000c1e1500 */
[----:B------:R-:W-:-:S03]  /*16a0*/  ISETP.GE.AND P6, PT, R60, R81, PT ;  /* 0x000000513c00720c */ /* 0x000fc60003fc6270 */
[----:B------:R-:W5:Y:S01]  /*16b0*/  @!P5 LDG.E.U16 R55, [R48.64+0x140] ;  /* 0x000140063037d981 */ /* 0x000f62000c1e1500 */
[----:B------:R-:W-:-:S03]  /*16c0*/  ISETP.GE.AND P5, PT, R61, R81, PT ;  /* 0x000000513d00720c */ /* 0x000fc60003fa6270 */
[----:B------:R-:W5:Y:S01]  /*16d0*/  @!P3 LDG.E.U16 R56, [R48.64+0x180] ;  /* 0x000180063038b981 */ /* 0x000f62000c1e1500 */
[----:B------:R-:W-:-:S03]  /*16e0*/  ISETP.GE.AND P3, PT, R62, R81, PT ;  /* 0x000000513e00720c */ /* 0x000fc60003f66270 */
[----:B------:R-:W5:Y:S01]  /*16f0*/  @!P2 LDG.E.U16 R57, [R48.64+0x1c0] ;  /* 0x0001c0063039a981 */ /* 0x000f62000c1e1500 */
[----:B------:R-:W-:-:S03]  /*1700*/  ISETP.GE.AND P2, PT, R63, R81, PT ;  /* 0x000000513f00720c */ /* 0x000fc60003f46270 */
[----:B------:R-:W5:Y:S01]  /*1710*/  @!P1 LDG.E.U16 R58, [R48.64+0x200] ;  /* 0x00020006303a9981 */ /* 0x000f62000c1e1500 */
[----:B------:R-:W-:Y:S02]  /*1720*/  ISETP.GE.AND P1, PT, R64, R81, PT ;  /* 0x000000514000720c */ /* 0x000fe40003f26270 */
[----:B------:R-:W-:Y:S02]  /*1730*/  PRMT R59, RZ, 0x7610, R59 ;  /* 0x00007610ff3b7816 */ /* 0x000fe4000000003b */
[----:B------:R-:W-:Y:S02]  /*1740*/  PRMT R60, RZ, 0x7610, R60 ;  /* 0x00007610ff3c7816 */ /* 0x000fe4000000003c */
[----:B------:R-:W-:Y:S02]  /*1750*/  PRMT R61, RZ, 0x7610, R61 ;  /* 0x00007610ff3d7816 */ /* 0x000fe4000000003d */
[----:B------:R-:W-:Y:S01]  /*1760*/  PRMT R62, RZ, 0x7610, R62 ;  /* 0x00007610ff3e7816 */ /* 0x000fe2000000003e */
[----:B------:R-:W5:Y:S01]  /*1770*/  @!P0 LDG.E.U16 R59, [R48.64+0x240] ;  /* 0x00024006303b8981 */ /* 0x000f62000c1e1500 */
[----:B------:R-:W-:-:S02]  /*1780*/  PRMT R63, RZ, 0x7610, R63 ;  /* 0x00007610ff3f7816 */ /* 0x000fc4000000003f */
[----:B------:R-:W-:Y:S01]  /*1790*/  PRMT R64, RZ, 0x7610, R64 ;  /* 0x00007610ff407816 */ /* 0x000fe20000000040 */
[----:B------:R-:W5:Y:S01]  /*17a0*/  @!P4 LDG.E.U16 R60, [R48.64+0x280] ;  /* 0x00028006303cc981 */ /* 0x000f62000c1e1500 */
[----:B------:R-:W-:-:S03]  /*17b0*/  PRMT R81, RZ, 0x7610, R81 ;  /* 0x00007610ff517816 */ /* 0x000fc60000000051 */
[----:B------:R-:W5:Y:S04]  /*17c0*/  @!P6 LDG.E.U16 R61, [R48.64+0x2c0] ;  /* 0x0002c006303de981 */ /* 0x000f68000c1e1500 */
[----:B------:R-:W5:Y:S04]  /*17d0*/  @!P5 LDG.E.U16 R62, [R48.64+0x300] ;  /* 0x00030006303ed981 */ /* 0x000f68000c1e1500 */
[----:B------:R-:W5:Y:S04]  /*17e0*/  @!P3 LDG.E.U16 R63, [R48.64+0x340] ;  /* 0x00034006303fb981 */ /* 0x000f68000c1e1500 */
[----:B------:R-:W5:Y:S04]  /*17f0*/  @!P2 LDG.E.U16 R64, [R48.64+0x380] ;  /* 0x000380063040a981 */ /* 0x000f68000c1e1500 */
[----:B------:R-:W5:Y:S01]  /*1800*/  @!P1 LDG.E.U16 R81, [R48.64+0x3c0] ;  /* 0x0003c00630519981 */ /* 0x000f62000c1e1500 */
[----:B------:R-:W-:Y:S01]  /*1810*/  CS2R R84, SRZ ;  /* 0x0000000000547805 */ /* 0x000fe2000001ff00 */
[----:B------:R-:W-:Y:S01]  /*1820*/  CS2R R86, SRZ ;  /* 0x0000000000567805 */ /* 0x000fe2000001ff00 */
[----:B0-----:R-:W-:-:S02]  /*1830*/  PRMT R65, RZ, 0x5410, R65 ;  /* 0x00005410ff417816 */ /* 0x001fc40000000041 */
[----:B-1----:R-:W-:Y:S02]  /*1840*/  PRMT R66, RZ, 0x5410, R66 ;  /* 0x00005410ff427816 */ /* 0x002fe40000000042 */
[----:B--2---:R-:W-:Y:S02]  /*1850*/  PRMT R67, RZ, 0x5410, R67 ;  /* 0x00005410ff437816 */ /* 0x004fe40000000043 */
[----:B---3--:R-:W-:Y:S02]  /*1860*/  PRMT R68, RZ, 0x5410, R68 ;  /* 0x00005410ff447816 */ /* 0x008fe40000000044 */
[----:B----4-:R-:W-:Y:S02]  /*1870*/  PRMT R69, RZ, 0x5410, R69 ;  /* 0x00005410ff457816 */ /* 0x010fe40000000045 */
[----:B------:R-:W-:Y:S02]  /*1880*/  PRMT R70, RZ, 0x5410, R70 ;  /* 0x00005410ff467816 */ /* 0x000fe40000000046 */
[----:B------:R-:W-:-:S02]  /*1890*/  PRMT R71, RZ, 0x5410, R71 ;  /* 0x00005410ff477816 */ /* 0x000fc40000000047 */
[----:B------:R-:W-:Y:S02]  /*18a0*/  PRMT R72, RZ, 0x5410, R72 ;  /* 0x00005410ff487816 */ /* 0x000fe40000000048 */
        /* <DEDUP_REMOVED lines=8> */
[----:B-----5:R-:W-:Y:S04]  /*1930*/  STS.U16 [R15], R50 ;  /* 0x000000320f007388 */ /* 0x020fe80000000400 */
        /* <DEDUP_REMOVED lines=8> */
[----:B------:R0:W-:Y:S04]  /*19c0*/  STS.U16 [R24+0x240], R59 ;  /* 0x0002403b18007388 */ /* 0x0001e80000000400 */
[----:B------:R-:W-:Y:S04]  /*19d0*/  STS.U16 [R25+0x280], R60 ;  /* 0x0002803c19007388 */ /* 0x000fe80000000400 */
[----:B------:R-:W-:Y:S04]  /*19e0*/  STS.U16 [R26+0x2c0], R61 ;  /* 0x0002c03d1a007388 */ /* 0x000fe80000000400 */
[----:B------:R-:W-:Y:S04]  /*19f0*/  STS.U16 [R27+0x300], R62 ;  /* 0x0003003e1b007388 */ /* 0x000fe80000000400 */
[----:B------:R-:W-:Y:S04]  /*1a00*/  STS.U16 [R28+0x340], R63 ;  /* 0x0003403f1c007388 */ /* 0x000fe80000000400 */
[----:B------:R-:W-:Y:S04]  /*1a10*/  STS.U16 [R29+0x380], R64 ;  /* 0x000380401d007388 */ /* 0x000fe80000000400 */
[----:B------:R-:W-:Y:S01]  /*1a20*/  STS.U16 [R30+0x3c0], R81 ;  /* 0x0003c0511e007388 */ /* 0x000fe20000000400 */
[----:B------:R-:W-:-:S06]  /*1a30*/  NOP ;  /* 0x0000000000007918 */ /* 0x000fcc0000000000 */
[----:B------:R-:W1:Y:S04]  /*1a40*/  LDS.U16 R48, [R31] ;  /* 0x000000001f307984 */ /* 0x000e680000000400 */
[----:B------:R-:W2:Y:S04]  /*1a50*/  LDS.U16 R49, [R31+0x2] ;  /* 0x000002001f317984 */ /* 0x000ea80000000400 */
[----:B------:R-:W3:Y:S04]  /*1a60*/  LDS.U16 R50, [R31+0x4] ;  /* 0x000004001f327984 */ /* 0x000ee80000000400 */
[----:B------:R-:W4:Y:S04]  /*1a70*/  LDS.U16 R51, [R31+0x6] ;  /* 0x000006001f337984 */ /* 0x000f280000000400 */
[----:B------:R-:W5:Y:S04]  /*1a80*/  LDS.U16 R52, [R31+0x8] ;  /* 0x000008001f347984 */ /* 0x000f680000000400 */
[----:B------:R-:W5:Y:S04]  /*1a90*/  LDS.U16 R53, [R31+0xa] ;  /* 0x00000a001f357984 */ /* 0x000f680000000400 */
[----:B------:R-:W5:Y:S04]  /*1aa0*/  LDS.U16 R54, [R31+0xc] ;  /* 0x00000c001f367984 */ /* 0x000f680000000400 */
[----:B------:R-:W5:Y:S04]  /*1ab0*/  LDS.U16 R55, [R31+0xe] ;  /* 0x00000e001f377984 */ /* 0x000f680000000400 */
[----:B------:R-:W5:Y:S01]  /*1ac0*/  LDS.U16 R56, [R31+0x10] ;  /* 0x000010001f387984 */ /* 0x000f620000000400 */
[----:B0-----:R-:W-:-:S03]  /*1ad0*/  PRMT R59, RZ, 0x5410, R32 ;  /* 0x00005410ff3b7816 */ /* 0x001fc60000000020 */
[----:B------:R-:W0:Y:S01]  /*1ae0*/  LDS.U16 R57, [R31+0x12] ;  /* 0x000012001f397984 */ /* 0x000e220000000400 */
[----:B-1----:R-:W-:-:S03]  /*1af0*/  PRMT R123, RZ, 0x5410, R48 ;  /* 0x00005410ff7b7816 */ /* 0x002fc60000000030 */
[----:B------:R-:W1:Y:S01]  /*1b00*/  LDS.U16 R58, [R31+0x14] ;  /* 0x000014001f3a7984 */ /* 0x000e620000000400 */
[----:B------:R-:W-:Y:S02]  /*1b10*/  PRMT R48, RZ, 0x5410, R33 ;  /* 0x00005410ff307816 */ /* 0x000fe40000000021 */
[----:B--2---:R-:W-:Y:S01]  /*1b20*/  PRMT R124, RZ, 0x5410, R49 ;  /* 0x00005410ff7c7816 */ /* 0x004fe20000000031 */
[----:B------:R-:W-:Y:S01]  /*1b30*/  FFMA.FTZ R59, R123, R59, R6 ;  /* 0x0000003b7b3b7223 */ /* 0x000fe20000010006 */
[----:B------:R-:W-:Y:S01]  /*1b40*/  PRMT R49, RZ, 0x5410, R34 ;  /* 0x00005410ff317816 */ /* 0x000fe20000000022 */
[----:B------:R-:W2:Y:S01]  /*1b50*/  LDS.U16 R6, [R31+0x16] ;  /* 0x000016001f067984 */ /* 0x000ea20000000400 */
[----:B---3--:R-:W-:Y:S01]  /*1b60*/  PRMT R125, RZ, 0x5410, R50 ;  /* 0x00005410ff7d7816 */ /* 0x008fe20000000032 */
[----:B------:R-:W-:Y:S01]  /*1b70*/  FFMA.FTZ R60, R124, R48, R59 ;  /* 0x000000307c3c7223 */ /* 0x000fe2000001003b */
[----:B------:R-:W-:Y:S01]  /*1b80*/  PRMT R50, RZ, 0x5410, R35 ;  /* 0x00005410ff327816 */ /* 0x000fe20000000023 */
[----:B------:R-:W3:Y:S01]  /*1b90*/  LDS.U16 R48, [R31+0x18] ;  /* 0x000018001f307984 */ /* 0x000ee20000000400 */
[----:B----4-:R-:W-:Y:S01]  /*1ba0*/  PRMT R126, RZ, 0x5410, R51 ;  /* 0x00005410ff7e7816 */ /* 0x010fe20000000033 */
[----:B------:R-:W-:Y:S01]  /*1bb0*/  FFMA.FTZ R59, R125, R49, R60 ;  /* 0x000000317d3b7223 */ /* 0x000fe2000001003c */
[----:B------:R-:W-:Y:S01]  /*1bc0*/  PRMT R51, RZ, 0x5410, R36 ;  /* 0x00005410ff337816 */ /* 0x000fe20000000024 */
[----:B------:R-:W4:Y:S01]  /*1bd0*/  LDS.U16 R49, [R31+0x1a] ;  /* 0x00001a001f317984 */ /* 0x000f220000000400 */
[----:B-----5:R-:W-:Y:S01]  /*1be0*/  PRMT R127, RZ, 0x5410, R52 ;  /* 0x00005410ff7f7816 */ /* 0x020fe20000000034 */
[----:B------:R-:W-:Y:S01]  /*1bf0*/  FFMA.FTZ R60, R126, R50, R59 ;  /* 0x000000327e3c7223 */ /* 0x000fe2000001003b */
[----:B------:R-:W-:Y:S01]  /*1c00*/  PRMT R52, RZ, 0x5410, R37 ;  /* 0x00005410ff347816 */ /* 0x000fe20000000025 */
[----:B------:R-:W5:Y:S01]  /*1c10*/  LDS.U16 R50, [R31+0x1c] ;  /* 0x00001c001f327984 */ /* 0x000f620000000400 */
[----:B------:R-:W-:Y:S01]  /*1c20*/  PRMT R128, RZ, 0x5410, R53 ;  /* 0x00005410ff807816 */ /* 0x000fe20000000035 */
[----:B------:R-:W-:Y:S01]  /*1c30*/  FFMA.FTZ R59, R127, R51, R60 ;  /* 0x000000337f3b7223 */ /* 0x000fe2000001003c */
[----:B------:R-:W-:Y:S01]  /*1c40*/  PRMT R53, RZ, 0x5410, R38 ;  /* 0x00005410ff357816 */ /* 0x000fe20000000026 */
[----:B------:R-:W5:Y:S01]  /*1c50*/  LDS.U16 R51, [R31+0x1e] ;  /* 0x00001e001f337984 */ /* 0x000f620000000400 */
[----:B------:R-:W-:Y:S01]  /*1c60*/  PRMT R129, RZ, 0x5410, R54 ;  /* 0x00005410ff817816 */ /* 0x000fe20000000036 */
[----:B------:R-:W-:Y:S01]  /*1c70*/  FFMA.FTZ R52, R128, R52, R59 ;  /* 0x0000003480347223 */ /* 0x000fe2000001003b */
[----:B------:R-:W-:-:S03]  /*1c80*/  PRMT R130, RZ, 0x5410, R55 ;  /* 0x00005410ff827816 */ /* 0x000fc60000000037 */
[----:B------:R-:W-:Y:S01]  /*1c90*/  FFMA.FTZ R53, R129, R53, R52 ;  /* 0x0000003581357223 */ /* 0x000fe20000010034 */
[----:B------:R-:W-:Y:S02]  /*1ca0*/  PRMT R52, RZ, 0x5410, R39 ;  /* 0x00005410ff347816 */ /* 0x000fe40000000027 */
[----:B------:R-:W-:-:S03]  /*1cb0*/  PRMT R131, RZ, 0x5410, R56 ;  /* 0x00005410ff837816 */ /* 0x000fc60000000038 */
[----:B------:R-:W-:Y:S01]  /*1cc0*/  FFMA.FTZ R52, R130, R52, R53 ;  /* 0x0000003482347223 */ /* 0x000fe20000010035 */
[----:B------:R-:W-:Y:S02]  /*1cd0*/  PRMT R53, RZ, 0x5410, R40 ;  /* 0x00005410ff357816 */ /* 0x000fe40000000028 */
[----:B0-----:R-:W-:-:S03]  /*1ce0*/  PRMT R132, RZ, 0x5410, R57 ;  /* 0x00005410ff847816 */ /* 0x001fc60000000039 */
[----:B------:R-:W-:Y:S01]  /*1cf0*/  FFMA.FTZ R53, R131, R53, R52 ;  /* 0x0000003583357223 */ /* 0x000fe20000010034 */
[----:B------:R-:W-:Y:S02]  /*1d00*/  PRMT R52, RZ, 0x5410, R41 ;  /* 0x00005410ff347816 */ /* 0x000fe40000000029 */
[----:B-1----:R-:W-:-:S03]  /*1d10*/  PRMT R133, RZ, 0x5410, R58 ;  /* 0x00005410ff857816 */ /* 0x002fc6000000003a */
[----:B------:R-:W-:Y:S01]  /*1d20*/  FFMA.FTZ R52, R132, R52, R53 ;  /* 0x0000003484347223 */ /* 0x000fe20000010035 */
[----:B------:R-:W-:Y:S02]  /*1d30*/  PRMT R53, RZ, 0x5410, R42 ;  /* 0x00005410ff357816 */ /* 0x000fe4000000002a */
[----:B--2---:R-:W-:-:S03]  /*1d40*/  PRMT R134, RZ, 0x5410, R6 ;  /* 0x00005410ff867816 */ /* 0x004fc60000000006 */
[----:B------:R-:W-:Y:S01]  /*1d50*/  FFMA.FTZ R53, R133, R53, R52 ;  /* 0x0000003585357223 */ /* 0x000fe20000010034 */
[----:B------:R-:W-:Y:S02]  /*1d60*/  PRMT R52, RZ, 0x5410, R43 ;  /* 0x00005410ff347816 */ /* 0x000fe4000000002b */
[----:B------:R-:W-:Y:S02]  /*1d70*/  PRMT R6, RZ, 0x5410, R44 ;  /* 0x00005410ff067816 */ /* 0x000fe4000000002c */
[----:B---3--:R-:W-:Y:S01]  /*1d80*/  PRMT R135, RZ, 0x5410, R48 ;  /* 0x00005410ff877816 */ /* 0x008fe20000000030 */
[----:B------:R-:W-:Y:S01]  /*1d90*/  FFMA.FTZ R52, R134, R52, R53 ;  /* 0x0000003486347223 */ /* 0x000fe20000010035 */
[----:B------:R-:W-:Y:S02]  /*1da0*/  MOV R48, c[0x0][0x16c] ;  /* 0x00005b0000307a02 */ /* 0x000fe40000000f00 */
[----:B----4-:R-:W-:Y:S01]  /*1db0*/  PRMT R136, RZ, 0x5410, R49 ;  /* 0x00005410ff887816 */ /* 0x010fe20000000031 */
[----:B------:R-:W-:Y:S01]  /*1dc0*/  FFMA.FTZ R53, R135, R6, R52 ;  /* 0x0000000687357223 */ /* 0x000fe20000010034 */
[----:B------:R-:W-:-:S02]  /*1dd0*/  PRMT R6, RZ, 0x5410, R45 ;  /* 0x00005410ff067816 */ /* 0x000fc4000000002d */
[----:B------:R-:W-:Y:S02]  /*1de0*/  ISETP.GE.AND P0, PT, R48, 0x1, PT ;  /* 0x000000013000780c */ /* 0x000fe40003f06270 */
[----:B------:R-:W-:Y:S01]  /*1df0*/  PRMT R48, RZ, 0x5410, R46 ;  /* 0x00005410ff307816 */ /* 0x000fe2000000002e */
[----:B------:R-:W-:Y:S01]  /*1e00*/  FFMA.FTZ R6, R136, R6, R53 ;  /* 0x0000000688067223 */ /* 0x000fe20000010035 */
[----:B-----5:R-:W-:Y:S02]  /*1e10*/  PRMT R137, RZ, 0x5410, R50 ;  /* 0x00005410ff897816 */ /* 0x020fe40000000032 */
[----:B------:R-:W-:-:S03]  /*1e20*/  PRMT R138, RZ, 0x5410, R51 ;  /* 0x00005410ff8a7816 */ /* 0x000fc60000000033 */
[----:B------:R-:W-:Y:S01]  /*1e30*/  FFMA.FTZ R49, R137, R48, R6 ;  /* 0x0000003089317223 */ /* 0x000fe20000010006 */
[----:B------:R-:W-:Y:S01]  /*1e40*/  PRMT R6, RZ, 0x5410, R47 ;  /* 0x00005410ff067816 */ /* 0x000fe2000000002f */
[----:B------:R-:W-:Y:S01]  /*1e50*/  CS2R R50, SRZ ;  /* 0x0000000000327805 */ /* 0x000fe2000001ff00 */
[----:B------:R-:W-:Y:S01]  /*1e60*/  CS2R R52, SRZ ;  /* 0x0000000000347805 */ /* 0x000fe2000001ff00 */
[----:B------:R-:W-:Y:S01]  /*1e70*/  CS2R R54, SRZ ;  /* 0x0000000000367805 */ /* 0x000fe2000001ff00 */
[----:B------:R-:W-:Y:S01]  /*1e80*/  CS2R R56, SRZ ;  /* 0x0000000000387805 */ /* 0x000fe2000001ff00 */
[----:B------:R-:W-:Y:S01]  /*1e90*/  FFMA.FTZ R6, R138, R6, R49 ;  /* 0x000000068a067223 */ /* 0x000fe20000010031 */
[----:B------:R-:W-:Y:S01]  /*1ea0*/  CS2R R58, SRZ ;  /* 0x00000000003a7805 */ /* 0x000fe2000001ff00 */
[----:B------:R-:W-:Y:S01]  /*1eb0*/  CS2R R48, SRZ ;  /* 0x0000000000307805 */ /* 0x000fe2000001ff00 */
[----:B------:R-:W-:Y:S02]  /*1ec0*/  FMUL.FTZ R88, R123, UR4 ;  /* 0x000000047b587c20 */ /* 0x000fe40008410000 */
[----:B------:R-:W-:-:S02]  /*1ed0*/  FMUL.FTZ R89, R124, UR4 ;  /* 0x000000047c597c20 */ /* 0x000fc40008410000 */
[----:B------:R-:W-:Y:S02]  /*1ee0*/  FMUL.FTZ R90, R125, UR4 ;  /* 0x000000047d5a7c20 */ /* 0x000fe40008410000 */
[----:B------:R-:W-:Y:S02]  /*1ef0*/  FMUL.FTZ R91, R126, UR4 ;  /* 0x000000047e5b7c20 */ /* 0x000fe40008410000 */
[----:B------:R-:W-:Y:S02]  /*1f00*/  FMUL.FTZ R92, R127, UR4 ;  /* 0x000000047f5c7c20 */ /* 0x000fe40008410000 */
[----:B------:R-:W-:Y:S02]  /*1f10*/  FMUL.FTZ R93, R128, UR4 ;  /* 0x00000004805d7c20 */ /* 0x000fe40008410000 */
        /* <DEDUP_REMOVED lines=9> */
[----:B------:R-:W-:Y:S01]  /*1fb0*/  FMUL.FTZ R105, R138, UR4 ;  /* 0x000000048a697c20 */ /* 0x000fe20008410000 */
[----:B------:R-:W-:Y:S06]  /*1fc0*/  BAR.SYNC.DEFER_BLOCKING 0x0 ;  /* 0x0000000000007b1d */ /* 0x000fec0000010000 */
[----:B------:R-:W-:Y:S05]  /*1fd0*/  @!P0 BRA `(.L_x_1) ;  /* 0x000067f000008947 */ /* 0x000fea0003800000 */
[----:B------:R-:W-:Y:S01]  /*1fe0*/  IADD3 R108, R12, -0x1, RZ ;  /* 0xffffffff0c6c7810 */ /* 0x000fe20007ffe0ff */
[----:B------:R-:W-:Y:S01]  /*1ff0*/  FADD.FTZ R106, R65, UR5 ;  /* 0x00000005416a7e21 */ /* 0x000fe20008010000 */
[----:B------:R-:W-:Y:S01]  /*2000*/  MOV R139, RZ ;  /* 0x000000ff008b7202 */ /* 0x000fe20000000f00 */
[----:B------:R-:W-:Y:S01]  /*2010*/  FADD.FTZ R107, R66, UR5 ;  /* 0x00000005426b7e21 */ /* 0x000fe20008010000 */
[----:B------:R-:W-:Y:S01]  /*2020*/  LEA.HI R48, R108, R108, RZ, 0x1 ;  /* 0x0000006c6c307211 */ /* 0x000fe200078f08ff */
[----:B------:R-:W-:-:S02]  /*2030*/  FADD.FTZ R109, R67, UR5 ;  /* 0x00000005436d7e21 */ /* 0x000fc40008010000 */
[----:B------:R-:W-:Y:S01]  /*2040*/  FADD.FTZ R110, R68, UR5 ;  /* 0x00000005446e7e21 */ /* 0x000fe20008010000 */
[----:B------:R-:W-:Y:S01]  /*2050*/  LOP3.LUT R61, R48, 0xfffffe, RZ, 0xc0, !PT ;  /* 0x00fffffe303d7812 */ /* 0x000fe200078ec0ff */
[----:B------:R-:W-:Y:S01]  /*2060*/  FADD.FTZ R111, R69, UR5 ;  /* 0x00000005456f7e21 */ /* 0x000fe20008010000 */
[----:B------:R-:W-:Y:S01]  /*2070*/  LEA.HI R48, R12, R12, RZ, 0x1 ;  /* 0x0000000c0c307211 */ /* 0x000fe200078f08ff */
[----:B------:R-:W-:Y:S01]  /*2080*/  FADD.FTZ R112, R70, UR5 ;  /* 0x0000000546707e21 */ /* 0x000fe20008010000 */
[----:B------:R-:W-:Y:S01]  /*2090*/  IADD3 R108, R108, -R61, RZ ;  /* 0x8000003d6c6c7210 */ /* 0x000fe20007ffe0ff */
[----:B------:R-:W-:Y:S01]  /*20a0*/  FADD.FTZ R113, R71, UR5 ;  /* 0x0000000547717e21 */ /* 0x000fe20008010000 */
[----:B------:R-:W-:Y:S01]  /*20b0*/  LOP3.LUT R61, R48, 0xfffffe, RZ, 0xc0, !PT ;  /* 0x00fffffe303d7812 */ /* 0x000fe200078ec0ff */
[----:B------:R-:W-:Y:S01]  /*20c0*/  HFMA2.MMA R48, -RZ, RZ, 0, 0 ;  /* 0x00000000ff307435 */ /* 0x000fe200000001ff */
[----:B------:R-:W-:Y:S02]  /*20d0*/  FADD.FTZ R114, R72, UR5 ;  /* 0x0000000548727e21 */ /* 0x000fe40008010000 */
[----:B------:R-:W-:Y:S01]  /*20e0*/  FADD.FTZ R115, R73, UR5 ;  /* 0x0000000549737e21 */ /* 0x000fe20008010000 */
[----:B------:R-:W-:Y:S01]  /*20f0*/  IADD3 R140, R12, -R61, RZ ;  /* 0x8000003d0c8c7210 */ /* 0x000fe20007ffe0ff */
[----:B------:R-:W-:-:S02]  /*2100*/  FADD.FTZ R116, R74, UR5 ;  /* 0x000000054a747e21 */ /* 0x000fc40008010000 */
[----:B------:R-:W-:Y:S02]  /*2110*/  FADD.FTZ R117, R75, UR5 ;  /* 0x000000054b757e21 */ /* 0x000fe40008010000 */
[----:B------:R-:W-:Y:S02]  /*2120*/  FADD.FTZ R118, R76, UR5 ;  /* 0x000000054c767e21 */ /* 0x000fe40008010000 */
[----:B------:R-:W-:Y:S02]  /*2130*/  FADD.FTZ R119, R77, UR5 ;  /* 0x000000054d777e21 */ /* 0x000fe40008010000 */
[----:B------:R-:W-:Y:S02]  /*2140*/  FADD.FTZ R120, R78, UR5 ;  /* 0x000000054e787e21 */ /* 0x000fe40008010000 */
[----:B------:R-:W-:Y:S02]  /*2150*/  FADD.FTZ R121, R79, UR5 ;  /* 0x000000054f797e21 */ /* 0x000fe40008010000 */
[----:B------:R-:W-:-:S02]  /*2160*/  FADD.FTZ R122, R80, UR5 ;  /* 0x00000005507a7e21 */ /* 0x000fc40008010000 */
[----:B------:R-:W-:Y:S02]  /*2170*/  FADD.FTZ R123, R123, R123 ;  /* 0x0000007b7b7b7221 */ /* 0x000fe40000010000 */
[----:B------:R-:W-:Y:S02]  /*2180*/  FADD.FTZ R124, R124, R124 ;  /* 0x0000007c7c7c7221 */ /* 0x000fe40000010000 */
[----:B------:R-:W-:Y:S02]  /*2190*/  FADD.FTZ R125, R125, R125 ;  /* 0x0000007d7d7d7221 */ /* 0x000fe40000010000 */
[----:B------:R-:W-:Y:S02]  /*21a0*/  FADD.FTZ R126, R126, R126 ;  /* 0x0000007e7e7e7221 */ /* 0x000fe40000010000 */
[----:B------:R-:W-:Y:S02]  /*21b0*/  FADD.FTZ R127, R127, R127 ;  /* 0x0000007f7f7f7221 */ /* 0x000fe40000010000 */
[----:B------:R-:W-:-:S02]  /*21c0*/  FADD.FTZ R128, R128, R128 ;  /* 0x0000008080807221 */ /* 0x000fc40000010000 */
        /* <DEDUP_REMOVED lines=10> */
.L_x_38:
[----:B------:R-:W-:Y:S01]  /*2270*/  IMAD R63, R3, c[0x0][0x180], RZ ;  /* 0x00006000033f7a24 */ /* 0x000fe200078e02ff */
[----:B------:R-:W-:Y:S01]  /*2280*/  SHF.R.S32.HI R66, RZ, 0x1f, R139 ;  /* 0x0000001fff427819 */ /* 0x000fe2000001148b */
[----:B------:R-:W-:-:S04]  /*2290*/  IMAD.WIDE.U32 R60, R0, c[0x0][0x180], RZ ;  /* 0x00006000003c7a25 */ /* 0x000fc800078e00ff */
[----:B------:R-:W-:Y:S02]  /*22a0*/  IMAD R63, R0, c[0x0][0x184], R63 ;  /* 0x00006100003f7a24 */ /* 0x000fe400078e023f */
[----:B------:R-:W-:-:S03]  /*22b0*/  IMAD R62, R66, c[0x0][0x188], RZ ;  /* 0x00006200423e7a24 */ /* 0x000fc600078e02ff */
[----:B------:R-:W-:Y:S01]  /*22c0*/  IADD3 R61, R61, R63, RZ ;  /* 0x0000003f3d3d7210 */ /* 0x000fe20007ffe0ff */
[----:B------:R-:W-:-:S04]  /*22d0*/  IMAD R63, R139, c[0x0][0x18c], R62 ;  /* 0x000063008b3f7a24 */ /* 0x000fc800078e023e */
[----:B------:R-:W-:-:S05]  /*22e0*/  IMAD.WIDE.U32 R60, R139, c[0x0][0x188], R60 ;  /* 0x000062008b3c7a25 */ /* 0x000fca00078e003c */
[----:B------:R-:W-:Y:S02]  /*22f0*/  IADD3 R61, R61, R63, RZ ;  /* 0x0000003f3d3d7210 */ /* 0x000fe40007ffe0ff */
[----:B------:R-:W-:-:S04]  /*2300*/  LEA R64, P0, R60, c[0x0][0x220], 0x3 ;  /* 0x000088003c407a11 */ /* 0x000fc800078018ff */
[----:B------:R-:W-:-:S06]  /*2310*/  LEA.HI.X R65, R60, c[0x0][0x224], R61, 0x3, P0 ;  /* 0x000089003c417a11 */ /* 0x000fcc00000f1c3d */
[----:B------:R-:W2:Y:S01]  /*2320*/  LDG.E.64 R64, [R64.64] ;  /* 0x0000000640407981 */ /* 0x000ea2000c1e1b00 */
[----:B------:R-:W-:Y:S01]  /*2330*/  IMAD R75, R3, c[0x0][0x1b8], RZ ;  /* 0x00006e00034b7a24 */ /* 0x000fe200078e02ff */
[----:B------:R-:W-:-:S03]  /*2340*/  ISETP.NE.AND P1, PT, R8, RZ, PT ;  /* 0x000000ff0800720c */ /* 0x000fc60003f25270 */
[----:B------:R-:W-:Y:S01]  /*2350*/  IMAD R75, R0, c[0x0][0x1bc], R75 ;  /* 0x00006f00004b7a24 */ /* 0x000fe200078e024b */
[----:B------:R-:W-:-:S05]  /*2360*/  PRMT R230, RZ, 0x5410, R34 ;  /* 0x00005410ffe67816 */ /* 0x000fca0000000022 */
[----:B------:R-:W-:Y:S01]  /*2370*/  FMUL.FTZ R230, R109, R230 ;  /* 0x000000e66de67220 */ /* 0x000fe20000410000 */
[----:B------:R-:W-:Y:S02]  /*2380*/  PRMT R229, RZ, 0x5410, R35 ;  /* 0x00005410ffe57816 */ /* 0x000fe40000000023 */
[----:B------:R-:W-:-:S03]  /*2390*/  PRMT R228, RZ, 0x5410, R36 ;  /* 0x00005410ffe47816 */ /* 0x000fc60000000024 */
[----:B------:R-:W-:Y:S02]  /*23a0*/  FMUL.FTZ R229, R110, R229 ;  /* 0x000000e56ee57220 */ /* 0x000fe40000410000 */
[----:B------:R-:W-:Y:S01]  /*23b0*/  FMUL.FTZ R228, R111, R228 ;  /* 0x000000e46fe47220 */ /* 0x000fe20000410000 */
[----:B------:R-:W-:-:S05]  /*23c0*/  PRMT R227, RZ, 0x5410, R37 ;  /* 0x00005410ffe37816 */ /* 0x000fca0000000025 */
[----:B------:R-:W-:Y:S01]  /*23d0*/  FMUL.FTZ R227, R112, R227 ;  /* 0x000000e370e37220 */ /* 0x000fe20000410000 */
[----:B--2---:R-:W0:Y:S08]  /*23e0*/  R2UR UR15, R65 ;  /* 0x00000000410f73c2 */ /* 0x004e3000000e0000 */
[----:B------:R1:W2:Y:S02]  /*23f0*/  R2UR UR14, R64 ;  /* 0x00000000400e73c2 */ /* 0x0002a400000e0000 */
[----:B-1----:R-:W-:-:S02]  /*2400*/  IMAD R64, R66, c[0x0][0x1a0], RZ ;  /* 0x0000680042407a24 */ /* 0x002fc400078e02ff */
[----:B------:R-:W-:Y:S02]  /*2410*/  IMAD R66, R66, c[0x0][0x1c0], RZ ;  /* 0x0000700042427a24 */ /* 0x000fe400078e02ff */
[----:B0-----:R-:W-:-:S04]  /*2420*/  FMUL.FTZ R60, R106, UR15 ;  /* 0x0000000f6a3c7c20 */ /* 0x001fc80008410000 */
[----:B------:R-:W-:Y:S02]  /*2430*/  FMUL.RZ R61, R60, 0.15915493667125701904 ;  /* 0x3e22f9833c3d7820 */ /* 0x000fe4000040c000 */
[----:B------:R-:W-:Y:S02]  /*2440*/  FMUL.FTZ R60, R107, UR15 ;  /* 0x0000000f6b3c7c20 */ /* 0x000fe40008410000 */
[----:B------:R-:W-:Y:S01]  /*2450*/  MUFU.SIN R68, R61 ;  /* 0x0000003d00447308 */ /* 0x000fe20000000400 */
[----:B--2---:R-:W-:Y:S01]  /*2460*/  MOV R70, UR14 ;  /* 0x0000000e00467c02 */ /* 0x004fe20008000f00 */
[----:B------:R-:W-:Y:S02]  /*2470*/  FMUL.RZ R62, R60, 0.15915493667125701904 ;  /* 0x3e22f9833c3e7820 */ /* 0x000fe4000040c000 */
[----:B------:R-:W-:Y:S02]  /*2480*/  FMUL.FTZ R60, R109, UR15 ;  /* 0x0000000f6d3c7c20 */ /* 0x000fe40008410000 */
[----:B------:R-:W-:-:S02]  /*2490*/  FMUL.FTZ R70, R70, 1.4426950216293334961 ;  /* 0x3fb8aa3b46467820 */ /* 0x000fc40000410000 */
[----:B------:R-:W-:Y:S01]  /*24a0*/  FMUL.RZ R63, R60, 0.15915493667125701904 ;  /* 0x3e22f9833c3f7820 */ /* 0x000fe2000040c000 */
[----:B------:R0:W-:Y:S01]  /*24b0*/  MUFU.COS R80, R61 ;  /* 0x0000003d00507308 */ /* 0x0001e20000000000 */
[----:B------:R-:W-:-:S04]  /*24c0*/  FMUL.FTZ R60, R110, UR15 ;  /* 0x0000000f6e3c7c20 */ /* 0x000fc80008410000 */
[----:B------:R-:W-:Y:S02]  /*24d0*/  FMUL.RZ R65, R60, 0.15915493667125701904 ;  /* 0x3e22f9833c417820 */ /* 0x000fe4000040c000 */
[----:B------:R-:W-:Y:S01]  /*24e0*/  FMUL.FTZ R60, R111, UR15 ;  /* 0x0000000f6f3c7c20 */ /* 0x000fe20008410000 */
[----:B------:R-:W-:Y:S03]  /*24f0*/  MUFU.SIN R169, R62 ;  /* 0x0000003e00a97308 */ /* 0x000fe60000000400 */
[----:B0-----:R-:W-:Y:S02]  /*2500*/  FMUL.RZ R61, R60, 0.15915493667125701904 ;  /* 0x3e22f9833c3d7820 */ /* 0x001fe4000040c000 */
[----:B------:R-:W-:-:S03]  /*2510*/  FMUL.FTZ R60, R112, UR15 ;  /* 0x0000000f703c7c20 */ /* 0x000fc60008410000 */
[----:B------:R0:W-:Y:S08]  /*2520*/  MUFU.COS R71, R62 ;  /* 0x0000003e00477308 */ /* 0x0001f00000000000 */
[----:B------:R-:W-:Y:S01]  /*2530*/  MUFU.SIN R72, R63 ;  /* 0x0000003f00487308 */ /* 0x000fe20000000400 */
[----:B0-----:R-:W-:Y:S02]  /*2540*/  FMUL.RZ R62, R60, 0.15915493667125701904 ;  /* 0x3e22f9833c3e7820 */ /* 0x001fe4000040c000 */
[----:B------:R-:W-:-:S05]  /*2550*/  FMUL.FTZ R60, R113, UR15 ;  /* 0x0000000f713c7c20 */ /* 0x000fca0008410000 */
[----:B------:R0:W-:Y:S08]  /*2560*/  MUFU.COS R168, R63 ;  /* 0x0000003f00a87308 */ /* 0x0001f00000000000 */
[----:B------:R-:W-:Y:S01]  /*2570*/  MUFU.SIN R74, R65 ;  /* 0x00000041004a7308 */ /* 0x000fe20000000400 */
[----:B0-----:R-:W-:Y:S02]  /*2580*/  FMUL.RZ R63, R60, 0.15915493667125701904 ;  /* 0x3e22f9833c3f7820 */ /* 0x001fe4000040c000 */
[----:B------:R-:W-:-:S05]  /*2590*/  FMUL.FTZ R60, R114, UR15 ;  /* 0x0000000f723c7c20 */ /* 0x000fca0008410000 */
[----:B------:R0:W-:Y:S08]  /*25a0*/  MUFU.COS R166, R65 ;  /* 0x0000004100a67308 */ /* 0x0001f00000000000 */
[----:B------:R-:W-:Y:S01]  /*25b0*/  MUFU.SIN R144, R63 ;  /* 0x0000003f00907308 */ /* 0x000fe20000000400 */
[----:B0-----:R-:W-:Y:S02]  /*25c0*/  FMUL.RZ R65, R60, 0.15915493667125701904 ;  /* 0x3e22f9833c417820 */ /* 0x001fe4000040c000 */
[----:B------:R-:W-:-:S04]  /*25d0*/  FMUL.FTZ R60, R115, UR15 ;  /* 0x0000000f733c7c20 */ /* 0x000fc80008410000 */
[----:B------:R-:W-:Y:S01]  /*25e0*/  FMUL.RZ R67, R60, 0.15915493667125701904 ;  /* 0x3e22f9833c437820 */ /* 0x000fe2000040c000 */
[----:B------:R0:W-:Y:S01]  /*25f0*/  MUFU.COS R143, R63 ;  /* 0x0000003f008f7308 */ /* 0x0001e20000000000 */
[----:B------:R-:W-:-:S04]  /*2600*/  FMUL.FTZ R60, R116, UR15 ;  /* 0x0000000f743c7c20 */ /* 0x000fc80008410000 */
[----:B------:R-:W-:-:S03]  /*2610*/  FMUL.RZ R69, R60, 0.15915493667125701904 ;  /* 0x3e22f9833c457820 */ /* 0x000fc6000040c000 */
[----:B------:R-:W-:Y:S01]  /*2620*/  MUFU.SIN R76, R61 ;  /* 0x0000003d004c7308 */ /* 0x000fe20000000400 */
[----:B0-----:R-:W-:-:S04]  /*2630*/  IMAD R63, R3, c[0x0][0x198], RZ ;  /* 0x00006600033f7a24 */ /* 0x001fc800078e02ff */
[----:B------:R-:W-:-:S03]  /*2640*/  IMAD R73, R0, c[0x0][0x19c], R63 ;  /* 0x0000670000497a24 */ /* 0x000fc600078e023f */
[----:B------:R0:W-:Y:S08]  /*2650*/  MUFU.COS R164, R61 ;  /* 0x0000003d00a47308 */ /* 0x0001f00000000000 */
[----:B------:R-:W-:Y:S01]  /*2660*/  MUFU.SIN R142, R62 ;  /* 0x0000003e008e7308 */ /* 0x000fe20000000400 */
[----:B0-----:R-:W-:-:S05]  /*2670*/  IMAD.WIDE.U32 R60, R0, c[0x0][0x198], RZ ;  /* 0x00006600003c7a25 */ /* 0x001fca00078e00ff */
[----:B------:R-:W-:Y:S02]  /*2680*/  IADD3 R61, R61, R73, RZ ;  /* 0x000000493d3d7210 */ /* 0x000fe40007ffe0ff */
[----:B------:R0:W-:Y:S03]  /*2690*/  MUFU.COS R78, R62 ;  /* 0x0000003e004e7308 */ /* 0x0001e60000000000 */
[----:B------:R-:W-:-:S05]  /*26a0*/  IMAD.WIDE.U32 R60, R139, c[0x0][0x1a0], R60 ;  /* 0x000068008b3c7a25 */ /* 0x000fca00078e003c */
[----:B------:R-:W-:Y:S01]  /*26b0*/  MUFU.SIN R146, R65 ;  /* 0x0000004100927308 */ /* 0x000fe20000000400 */
[----:B0-----:R-:W-:-:S05]  /*26c0*/  IMAD.WIDE.U32 R62, R0, c[0x0][0x1b8], RZ ;  /* 0x00006e00003e7a25 */ /* 0x001fca00078e00ff */
[----:B------:R-:W-:Y:S02]  /*26d0*/  IADD3 R63, R63, R75, RZ ;  /* 0x0000004b3f3f7210 */ /* 0x000fe40007ffe0ff */
[----:B------:R0:W-:Y:S03]  /*26e0*/  MUFU.COS R145, R65 ;  /* 0x0000004100917308 */ /* 0x0001e60000000000 */
[----:B------:R-:W-:-:S05]  /*26f0*/  IMAD.WIDE.U32 R62, R139, c[0x0][0x1c0], R62 ;  /* 0x000070008b3e7a25 */ /* 0x000fca00078e003e */
[----:B------:R-:W-:Y:S01]  /*2700*/  MUFU.SIN R148, R67 ;  /* 0x0000004300947308 */ /* 0x000fe20000000400 */
[----:B0-----:R-:W-:-:S04]  /*2710*/  FMUL.FTZ R65, R117, UR15 ;  /* 0x0000000f75417c20 */ /* 0x001fc80008410000 */
[----:B------:R-:W-:Y:S02]  /*2720*/  FMUL.RZ R73, R65, 0.15915493667125701904 ;  /* 0x3e22f98341497820 */ /* 0x000fe4000040c000 */
[----:B------:R-:W-:Y:S01]  /*2730*/  IMAD R65, R139, c[0x0][0x1a4], R64 ;  /* 0x000069008b417a24 */ /* 0x000fe200078e0240 */
[----:B------:R0:W-:Y:S01]  /*2740*/  MUFU.COS R147, R67 ;  /* 0x0000004300937308 */ /* 0x0001e20000000000 */
[----:B------:R-:W-:-:S03]  /*2750*/  LEA R64, P0, R60, c[0x0][0x228], 0x3 ;  /* 0x00008a003c407a11 */ /* 0x000fc600078018ff */
[----:B------:R-:W-:Y:S01]  /*2760*/  IADD3 R65, R61, R65, RZ ;  /* 0x000000413d417210 */ /* 0x000fe20007ffe0ff */
[----:B------:R-:W-:-:S03]  /*2770*/  FMUL.FTZ R61, R106, R70 ;  /* 0x000000466a3d7220 */ /* 0x000fc60000410000 */
[----:B------:R-:W-:Y:S01]  /*2780*/  LEA.HI.X R65, R60, c[0x0][0x22c], R65, 0x3, P0 ;  /* 0x00008b003c417a11 */ /* 0x000fe200000f1c41 */
[----:B0-----:R-:W-:Y:S01]  /*2790*/  IMAD R67, R139, c[0x0][0x1c4], R66 ;  /* 0x000071008b437a24 */ /* 0x001fe200078e0242 */
[----:B------:R-:W-:Y:S01]  /*27a0*/  LEA R66, P2, R62, c[0x0][0x230], 0x3 ;  /* 0x00008c003e427a11 */ /* 0x000fe200078418ff */
[----:B------:R-:W0:Y:S01]  /*27b0*/  MUFU.EX2 R61, R61 ;  /* 0x0000003d003d7308 */ /* 0x000e220000000800 */
[----:B------:R-:W-:Y:S01]  /*27c0*/  FMUL.FTZ R60, R118, UR15 ;  /* 0x0000000f763c7c20 */ /* 0x000fe20008410000 */
[----:B------:R-:W-:Y:S01]  /*27d0*/  LOP3.LUT P0, RZ, R8, 0x1f, RZ, 0xc0, !PT ;  /* 0x0000001f08ff7812 */ /* 0x000fe2000780c0ff */
[----:B------:R-:W2:Y:S01]  /*27e0*/  LDG.E.64 R64, [R64.64] ;  /* 0x0000000640407981 */ /* 0x000ea2000c1e1b00 */
[----:B------:R-:W-:Y:S01]  /*27f0*/  IADD3 R67, R63, R67, RZ ;  /* 0x000000433f437210 */ /* 0x000fe20007ffe0ff */
[----:B------:R-:W-:Y:S01]  /*2800*/  FMUL.RZ R63, R60, 0.15915493667125701904 ;  /* 0x3e22f9833c3f7820 */ /* 0x000fe2000040c000 */
[----:B------:R-:W-:Y:S02]  /*2810*/  IADD3 R60, R8, 0x200, RZ ;  /* 0x00000200083c7810 */ /* 0x000fe40007ffe0ff */
[----:B------:R-:W-:Y:S01]  /*2820*/  LEA.HI.X R67, R62, c[0x0][0x234], R67, 0x3, P2 ;  /* 0x00008d003e437a11 */ /* 0x000fe200010f1c43 */
[----:B------:R-:W-:Y:S01]  /*2830*/  MUFU.SIN R150, R69 ;  /* 0x0000004500967308 */ /* 0x000fe20000000400 */
[----:B------:R-:W-:-:S04]  /*2840*/  ISETP.LT.OR P0, PT, R12, 0x2, P0 ;  /* 0x000000020c00780c */ /* 0x000fc80000701670 */
[----:B------:R-:W2:Y:S01]  /*2850*/  LDG.E.64 R66, [R66.64] ;  /* 0x0000000642427981 */ /* 0x000ea2000c1e1b00 */
[----:B------:R-:W-:Y:S01]  /*2860*/  @!P1 LEA R60, R108, R139, 0x8 ;  /* 0x0000008b6c3c9211 */ /* 0x000fe200078e40ff */
[C---:B0-----:R-:W-:Y:S01]  /*2870*/  FMUL.FTZ R80, R61.reuse, R80 ;  /* 0x000000503d507220 */ /* 0x041fe20000410000 */
[----:B------:R0:W-:Y:S01]  /*2880*/  MUFU.COS R149, R69 ;  /* 0x0000004500957308 */ /* 0x0001e20000000000 */
[----:B------:R-:W-:Y:S01]  /*2890*/  FMUL.FTZ R81, R61, R68 ;  /* 0x000000443d517220 */ /* 0x000fe20000410000 */
[----:B------:R-:W-:-:S05]  /*28a0*/  SHF.L.U32 R75, R60, 0x3, RZ ;  /* 0x000000033c4b7819 */ /* 0x000fca00000006ff */
[----:B------:R1:W-:Y:S01]  /*28b0*/  STS.64 [R75+0x2510], R80 ;  /* 0x002510504b007388 */ /* 0x0003e20000000a00 */
[----:B------:R-:W-:Y:S01]  /*28c0*/  @!P0 IADD3 R82, R12, -0x2, RZ ;  /* 0xfffffffe0c528810 */ /* 0x000fe20007ffe0ff */
[----:B------:R-:W-:Y:S01]  /*28d0*/  FMUL.FTZ R62, R119, UR15 ;  /* 0x0000000f773e7c20 */ /* 0x000fe20008410000 */
[----:B------:R-:W-:Y:S03]  /*28e0*/  MUFU.SIN R154, R63 ;  /* 0x0000003f009a7308 */ /* 0x000fe60000000400 */
[----:B0-----:R-:W-:Y:S01]  /*28f0*/  @!P0 IMAD R69, R82, c[0x0][0x16c], R139 ;  /* 0x00005b0052458a24 */ /* 0x001fe200078e028b */
[----:B------:R-:W-:Y:S01]  /*2900*/  MOV R61, RZ ;  /* 0x000000ff003d7202 */ /* 0x000fe20000000f00 */
[----:B------:R-:W-:Y:S01]  /*2910*/  FMUL.RZ R77, R62, 0.15915493667125701904 ;  /* 0x3e22f9833e4d7820 */ /* 0x000fe2000040c000 */
[----:B------:R-:W-:Y:S02]  /*2920*/  MOV R60, 0x3f800000 ;  /* 0x3f800000003c7802 */ /* 0x000fe40000000f00 */
[----:B------:R0:W-:Y:S01]  /*2930*/  MUFU.COS R153, R63 ;  /* 0x0000003f00997308 */ /* 0x0001e20000000000 */
[----:B------:R-:W-:-:S07]  /*2940*/  @!P0 IMAD.WIDE R68, R69, 0x10, R210 ;  /* 0x0000001045448825 */ /* 0x000fce00078e02d2 */
[----:B------:R-:W-:Y:S01]  /*2950*/  MUFU.SIN R152, R73 ;  /* 0x0000004900987308 */ /* 0x000fe20000000400 */
[----:B0-----:R-:W-:Y:S01]  /*2960*/  CS2R R62, SRZ ;  /* 0x00000000003e7805 */ /* 0x001fe2000001ff00 */
[----:B------:R-:W-:Y:S06]  /*2970*/  BAR.SYNC.DEFER_BLOCKING 0x0 ;  /* 0x0000000000007b1d */ /* 0x000fec0000010000 */
[----:B------:R0:W-:Y:S02]  /*2980*/  MUFU.COS R151, R73 ;  /* 0x0000004900977308 */ /* 0x0001e40000000000 */
[----:B0-----:R-:W-:-:S04]  /*2990*/  FMUL.FTZ R73, R120, UR15 ;  /* 0x0000000f78497c20 */ /* 0x001fc80008410000 */
[----:B------:R-:W-:Y:S01]  /*29a0*/  FMUL.RZ R79, R73, 0.15915493667125701904 ;  /* 0x3e22f983494f7820 */ /* 0x000fe2000040c000 */
[----:B------:R0:W5:Y:S01]  /*29b0*/  @!P0 LDG.E.128 R60, [R68.64] ;  /* 0x00000006443c8981 */ /* 0x000162000c1e1d00 */
[----:B------:R-:W-:Y:S02]  /*29c0*/  FMUL.FTZ R73, R121, UR15 ;  /* 0x0000000f79497c20 */ /* 0x000fe40008410000 */
[-C--:B0-----:R-:W-:Y:S02]  /*29d0*/  FMUL.FTZ R68, R107, R70.reuse ;  /* 0x000000466b447220 */ /* 0x081fe40000410000 */
[----:B------:R-:W-:Y:S02]  /*29e0*/  FMUL.RZ R82, R73, 0.15915493667125701904 ;  /* 0x3e22f98349527820 */ /* 0x000fe4000040c000 */
[----:B------:R-:W-:Y:S02]  /*29f0*/  FMUL.FTZ R73, R122, UR15 ;  /* 0x0000000f7a497c20 */ /* 0x000fe40008410000 */
[----:B------:R-:W0:Y:S01]  /*2a00*/  MUFU.EX2 R68, R68 ;  /* 0x0000004400447308 */ /* 0x000e220000000800 */
[----:B-1----:R-:W-:-:S02]  /*2a10*/  FMUL.FTZ R75, R111, R70 ;  /* 0x000000466f4b7220 */ /* 0x002fc40000410000 */
[-C--:B------:R-:W-:Y:S02]  /*2a20*/  FMUL.FTZ R69, R109, R70.reuse ;  /* 0x000000466d457220 */ /* 0x080fe40000410000 */
[----:B------:R-:W-:Y:S02]  /*2a30*/  FMUL.RZ R83, R73, 0.15915493667125701904 ;  /* 0x3e22f98349537820 */ /* 0x000fe4000040c000 */
[----:B------:R-:W-:Y:S01]  /*2a40*/  FMUL.FTZ R73, R110, R70 ;  /* 0x000000466e497220 */ /* 0x000fe20000410000 */
[----:B------:R-:W1:Y:S08]  /*2a50*/  MUFU.EX2 R75, R75 ;  /* 0x0000004b004b7308 */ /* 0x000e700000000800 */
[----:B------:R-:W3:Y:S01]  /*2a60*/  MUFU.EX2 R69, R69 ;  /* 0x0000004500457308 */ /* 0x000ee20000000800 */
[----:B0-----:R-:W-:Y:S01]  /*2a70*/  FMUL.FTZ R170, R68, R71 ;  /* 0x0000004744aa7220 */ /* 0x001fe20000410000 */
[----:B------:R-:W-:-:S06]  /*2a80*/  PRMT R71, RZ, 0x5410, R32 ;  /* 0x00005410ff477816 */ /* 0x000fcc0000000020 */
[----:B------:R-:W0:Y:S01]  /*2a90*/  MUFU.EX2 R73, R73 ;  /* 0x0000004900497308 */ /* 0x000e220000000800 */
[----:B------:R-:W-:Y:S02]  /*2aa0*/  FMUL.FTZ R169, R68, R169 ;  /* 0x000000a944a97220 */ /* 0x000fe40000410000 */
[----:B------:R-:W-:-:S05]  /*2ab0*/  FMUL.FTZ R232, R106, R71 ;  /* 0x000000476ae87220 */ /* 0x000fca0000410000 */
[----:B------:R-:W-:Y:S01]  /*2ac0*/  MUFU.SIN R156, R77 ;  /* 0x0000004d009c7308 */ /* 0x000fe20000000400 */
[----:B-1----:R-:W-:-:S07]  /*2ad0*/  FMUL.FTZ R164, R75, R164 ;  /* 0x000000a44ba47220 */ /* 0x002fce0000410000 */
[----:B------:R1:W-:Y:S01]  /*2ae0*/  MUFU.COS R155, R77 ;  /* 0x0000004d009b7308 */ /* 0x0003e20000000000 */
[----:B------:R-:W-:Y:S02]  /*2af0*/  FMUL.FTZ R163, R75, R76 ;  /* 0x0000004c4ba37220 */ /* 0x000fe40000410000 */
[----:B-1----:R-:W-:Y:S02]  /*2b00*/  FMUL.FTZ R77, R112, R70 ;  /* 0x00000046704d7220 */ /* 0x002fe40000410000 */
[----:B------:R-:W-:Y:S02]  /*2b10*/  FMUL.FTZ R75, R232, R169 ;  /* 0x000000a9e84b7220 */ /* 0x000fe40000410000 */
[----:B---3--:R-:W-:Y:S02]  /*2b20*/  FMUL.FTZ R167, R69, R72 ;  /* 0x0000004845a77220 */ /* 0x008fe40000410000 */
[----:B------:R-:W1:Y:S01]  /*2b30*/  MUFU.EX2 R77, R77 ;  /* 0x0000004d004d7308 */ /* 0x000e620000000800 */
[----:B------:R-:W-:Y:S01]  /*2b40*/  PRMT R72, RZ, 0x5410, R33 ;  /* 0x00005410ff487816 */ /* 0x000fe20000000021 */
[----:B0-----:R-:W-:-:S02]  /*2b50*/  FMUL.FTZ R166, R73, R166 ;  /* 0x000000a649a67220 */ /* 0x001fc40000410000 */
[----:B------:R-:W-:Y:S02]  /*2b60*/  FMUL.FTZ R165, R73, R74 ;  /* 0x0000004a49a57220 */ /* 0x000fe40000410000 */
[----:B------:R-:W-:Y:S02]  /*2b70*/  FMUL.FTZ R73, RZ, R169 ;  /* 0x000000a9ff497220 */ /* 0x000fe40000410000 */
[----:B------:R-:W-:Y:S02]  /*2b80*/  FFMA.FTZ R75, RZ, R170, R75 ;  /* 0x000000aaff4b7223 */ /* 0x000fe4000001004b */
[----:B------:R-:W-:Y:S02]  /*2b90*/  FMUL.FTZ R68, R114, R70 ;  /* 0x0000004672447220 */ /* 0x000fe40000410000 */
[----:B------:R-:W-:Y:S02]  /*2ba0*/  FMUL.FTZ R231, R107, R72 ;  /* 0x000000486be77220 */ /* 0x000fe40000410000 */
[----:B------:R-:W-:-:S02]  /*2bb0*/  FFMA.FTZ R72, R232, R170, -R73 ;  /* 0x000000aae8487223 */ /* 0x000fc40000010849 */
[----:B------:R-:W-:Y:S01]  /*2bc0*/  FADD.FTZ R75, RZ, R75 ;  /* 0x0000004bff4b7221 */ /* 0x000fe20000010000 */
[----:B------:R-:W0:Y:S01]  /*2bd0*/  MUFU.EX2 R68, R68 ;  /* 0x0000004400447308 */ /* 0x000e220000000800 */
[----:B------:R-:W-:Y:S02]  /*2be0*/  FMUL.FTZ R168, R69, R168 ;  /* 0x000000a845a87220 */ /* 0x000fe40000410000 */
[----:B------:R-:W-:Y:S02]  /*2bf0*/  FADD.FTZ R73, R231, R72 ;  /* 0x00000048e7497221 */ /* 0x000fe40000010000 */
[----:B------:R-:W-:Y:S02]  /*2c00*/  FMUL.FTZ R74, R167, R75 ;  /* 0x0000004ba74a7220 */ /* 0x000fe40000410000 */
[----:B------:R-:W-:Y:S02]  /*2c10*/  FMUL.FTZ R69, R115, R70 ;  /* 0x0000004673457220 */ /* 0x000fe40000410000 */
[----:B-1----:R-:W-:-:S02]  /*2c20*/  FMUL.FTZ R141, R77, R78 ;  /* 0x0000004e4d8d7220 */ /* 0x002fc40000410000 */
[----:B------:R-:W-:Y:S02]  /*2c30*/  FMUL.FTZ R142, R77, R142 ;  /* 0x0000008e4d8e7220 */ /* 0x000fe40000410000 */
[-C--:B------:R-:W-:Y:S02]  /*2c40*/  FMUL.FTZ R76, R167, R73.reuse ;  /* 0x00000049a74c7220 */ /* 0x080fe40000410000 */
[----:B------:R-:W-:Y:S01]  /*2c50*/  FFMA.FTZ R77, R168, R73, -R74 ;  /* 0x00000049a84d7223 */ /* 0x000fe2000001084a */
[----:B------:R-:W1:Y:S01]  /*2c60*/  MUFU.EX2 R69, R69 ;  /* 0x0000004500457308 */ /* 0x000e620000000800 */
[----:B------:R-:W-:Y:S02]  /*2c70*/  FMUL.FTZ R71, R116, R70 ;  /* 0x0000004674477220 */ /* 0x000fe40000410000 */
[----:B------:R-:W-:Y:S02]  /*2c80*/  FFMA.FTZ R76, R168, R75, R76 ;  /* 0x0000004ba84c7223 */ /* 0x000fe4000001004c */
[----:B------:R-:W-:-:S02]  /*2c90*/  FADD.FTZ R77, R230, R77 ;  /* 0x0000004de64d7221 */ /* 0x000fc40000010000 */
[----:B------:R-:W-:Y:S01]  /*2ca0*/  FADD.FTZ R76, RZ, R76 ;  /* 0x0000004cff4c7221 */ /* 0x000fe20000010000 */
[----:B------:R-:W3:Y:S01]  /*2cb0*/  MUFU.EX2 R71, R71 ;  /* 0x0000004700477308 */ /* 0x000ee20000000800 */
[----:B------:R-:W-:Y:S02]  /*2cc0*/  FMUL.FTZ R75, R165, R77 ;  /* 0x0000004da54b7220 */ /* 0x000fe40000410000 */
[----:B------:R-:W-:Y:S02]  /*2cd0*/  FMUL.FTZ R72, R117, R70 ;  /* 0x0000004675487220 */ /* 0x000fe40000410000 */
[C---:B0-----:R-:W-:Y:S02]  /*2ce0*/  FMUL.FTZ R145, R68.reuse, R145 ;  /* 0x0000009144917220 */ /* 0x041fe40000410000 */
[----:B------:R-:W-:Y:S02]  /*2cf0*/  FMUL.FTZ R146, R68, R146 ;  /* 0x0000009244927220 */ /* 0x000fe40000410000 */
[----:B------:R-:W-:-:S02]  /*2d00*/  FMUL.FTZ R74, R165, R76 ;  /* 0x0000004ca54a7220 */ /* 0x000fc40000410000 */
[C---:B------:R-:W-:Y:S02]  /*2d10*/  FFMA.FTZ R75, R166.reuse, R76, R75 ;  /* 0x0000004ca64b7223 */ /* 0x040fe4000001004b */
[----:B------:R-:W-:Y:S01]  /*2d20*/  FMUL.FTZ R68, R119, R70 ;  /* 0x0000004677447220 */ /* 0x000fe20000410000 */
[----:B------:R-:W0:Y:S01]  /*2d30*/  MUFU.EX2 R72, R72 ;  /* 0x0000004800487308 */ /* 0x000e220000000800 */
[----:B------:R-:W-:Y:S02]  /*2d40*/  FFMA.FTZ R74, R166, R77, -R74 ;  /* 0x0000004da64a7223 */ /* 0x000fe4000001084a */
[----:B------:R-:W-:Y:S02]  /*2d50*/  FADD.FTZ R75, RZ, R75 ;  /* 0x0000004bff4b7221 */ /* 0x000fe40000010000 */
[----:B-1----:R-:W-:-:S03]  /*2d60*/  FMUL.FTZ R147, R69, R147 ;  /* 0x0000009345937220 */ /* 0x002fc60000410000 */
[----:B------:R-:W-:Y:S01]  /*2d70*/  MUFU.SIN R158, R79 ;  /* 0x0000004f009e7308 */ /* 0x000fe20000000400 */
[----:B------:R-:W-:Y:S02]  /*2d80*/  FMUL.FTZ R148, R69, R148 ;  /* 0x0000009445947220 */ /* 0x000fe40000410000 */
[----:B------:R-:W-:Y:S02]  /*2d90*/  FADD.FTZ R74, R229, R74 ;  /* 0x0000004ae54a7221 */ /* 0x000fe40000010000 */
[----:B------:R-:W-:-:S03]  /*2da0*/  FMUL.FTZ R77, R163, R75 ;  /* 0x0000004ba34d7220 */ /* 0x000fc60000410000 */
[----:B------:R1:W-:Y:S01]  /*2db0*/  MUFU.COS R157, R79 ;  /* 0x0000004f009d7308 */ /* 0x0003e20000000000 */
[----:B------:R-:W-:Y:S02]  /*2dc0*/  FMUL.FTZ R69, R120, R70 ;  /* 0x0000004678457220 */ /* 0x000fe40000410000 */
[----:B------:R-:W-:-:S05]  /*2dd0*/  FMUL.FTZ R76, R163, R74 ;  /* 0x0000004aa34c7220 */ /* 0x000fca0000410000 */
[----:B------:R-:W4:Y:S01]  /*2de0*/  MUFU.EX2 R68, R68 ;  /* 0x0000004400447308 */ /* 0x000f220000000800 */
[----:B-1----:R-:W-:Y:S02]  /*2df0*/  FMUL.FTZ R79, R113, R70 ;  /* 0x00000046714f7220 */ /* 0x002fe40000410000 */
[----:B------:R-:W-:Y:S02]  /*2e00*/  FFMA.FTZ R77, R164, R74, -R77 ;  /* 0x0000004aa44d7223 */ /* 0x000fe4000001084d */
[----:B------:R-:W-:Y:S02]  /*2e10*/  FMUL.FTZ R73, R118, R70 ;  /* 0x0000004676497220 */ /* 0x000fe40000410000 */
[C---:B---3--:R-:W-:Y:S01]  /*2e20*/  FMUL.FTZ R149, R71.reuse, R149 ;  /* 0x0000009547957220 */ /* 0x048fe20000410000 */
[----:B------:R-:W1:Y:S01]  /*2e30*/  MUFU.EX2 R79, R79 ;  /* 0x0000004f004f7308 */ /* 0x000e620000000800 */
[----:B------:R-:W-:Y:S02]  /*2e40*/  FMUL.FTZ R150, R71, R150 ;  /* 0x0000009647967220 */ /* 0x000fe40000410000 */
[----:B------:R-:W-:-:S02]  /*2e50*/  FMUL.FTZ R71, R121, R70 ;  /* 0x0000004679477220 */ /* 0x000fc40000410000 */
[----:B------:R-:W-:Y:S02]  /*2e60*/  FMUL.FTZ R70, R122, R70 ;  /* 0x000000467a467220 */ /* 0x000fe40000410000 */
[----:B------:R-:W-:Y:S01]  /*2e70*/  FFMA.FTZ R76, R164, R75, R76 ;  /* 0x0000004ba44c7223 */ /* 0x000fe2000001004c */
[----:B------:R-:W3:Y:S01]  /*2e80*/  MUFU.EX2 R69, R69 ;  /* 0x0000004500457308 */ /* 0x000ee20000000800 */
[----:B------:R-:W-:Y:S02]  /*2e90*/  FADD.FTZ R77, R228, R77 ;  /* 0x0000004de44d7221 */ /* 0x000fe40000010000 */
[C---:B0-----:R-:W-:Y:S02]  /*2ea0*/  FMUL.FTZ R151, R72.reuse, R151 ;  /* 0x0000009748977220 */ /* 0x041fe40000410000 */
[----:B------:R-:W-:Y:S02]  /*2eb0*/  FMUL.FTZ R152, R72, R152 ;  /* 0x0000009848987220 */ /* 0x000fe40000410000 */
[----:B------:R-:W-:Y:S01]  /*2ec0*/  FADD.FTZ R76, RZ, R76 ;  /* 0x0000004cff4c7221 */ /* 0x000fe20000010000 */
[----:B------:R-:W0:Y:S01]  /*2ed0*/  MUFU.EX2 R73, R73 ;  /* 0x0000004900497308 */ /* 0x000e220000000800 */
[----:B------:R-:W-:-:S02]  /*2ee0*/  FMUL.FTZ R72, R142, R77 ;  /* 0x0000004d8e487220 */ /* 0x000fc40000410000 */
[C---:B----4-:R-:W-:Y:S02]  /*2ef0*/  FMUL.FTZ R155, R68.reuse, R155 ;  /* 0x0000009b449b7220 */ /* 0x050fe40000410000 */
[----:B------:R-:W-:-:S03]  /*2f00*/  FMUL.FTZ R156, R68, R156 ;  /* 0x0000009c449c7220 */ /* 0x000fc60000410000 */
[----:B------:R-:W-:Y:S01]  /*2f10*/  MUFU.SIN R162, R83 ;  /* 0x0000005300a27308 */ /* 0x000fe20000000400 */
[-C--:B------:R-:W-:Y:S02]  /*2f20*/  FMUL.FTZ R68, R142, R76.reuse ;  /* 0x0000004c8e447220 */ /* 0x080fe40000410000 */
[----:B------:R-:W-:-:S05]  /*2f30*/  FFMA.FTZ R72, R141, R76, R72 ;  /* 0x0000004c8d487223 */ /* 0x000fca0000010048 */
[----:B------:R-:W-:Y:S01]  /*2f40*/  MUFU.COS R161, R83 ;  /* 0x0000005300a17308 */ /* 0x000fe20000000000 */
[----:B-1----:R-:W-:-:S07]  /*2f50*/  FMUL.FTZ R144, R79, R144 ;  /* 0x000000904f907220 */ /* 0x002fce0000410000 */
[----:B------:R-:W1:Y:S01]  /*2f60*/  MUFU.EX2 R70, R70 ;  /* 0x0000004600467308 */ /* 0x000e620000000800 */
[----:B------:R-:W-:Y:S02]  /*2f70*/  FFMA.FTZ R68, R141, R77, -R68 ;  /* 0x0000004d8d447223 */ /* 0x000fe40000010844 */
[----:B------:R-:W-:Y:S02]  /*2f80*/  FADD.FTZ R72, RZ, R72 ;  /* 0x00000048ff487221 */ /* 0x000fe40000010000 */
[----:B---3--:R-:W-:-:S03]  /*2f90*/  FMUL.FTZ R157, R69, R157 ;  /* 0x0000009d459d7220 */ /* 0x008fc60000410000 */
[----:B------:R-:W-:Y:S01]  /*2fa0*/  MUFU.SIN R160, R82 ;  /* 0x0000005200a07308 */ /* 0x000fe20000000400 */
[----:B------:R-:W-:Y:S02]  /*2fb0*/  FMUL.FTZ R158, R69, R158 ;  /* 0x0000009e459e7220 */ /* 0x000fe40000410000 */
[----:B------:R-:W-:-:S05]  /*2fc0*/  FMUL.FTZ R143, R79, R143 ;  /* 0x0000008f4f8f7220 */ /* 0x000fca0000410000 */
[----:B------:R-:W-:Y:S01]  /*2fd0*/  MUFU.COS R159, R82 ;  /* 0x00000052009f7308 */ /* 0x000fe20000000000 */
[----:B------:R-:W-:Y:S02]  /*2fe0*/  FADD.FTZ R68, R227, R68 ;  /* 0x00000044e3447221 */ /* 0x000fe40000010000 */
[----:B------:R-:W-:-:S05]  /*2ff0*/  FMUL.FTZ R69, R144, R72 ;  /* 0x0000004890457220 */ /* 0x000fca0000410000 */
[----:B------:R-:W3:Y:S01]  /*3000*/  MUFU.EX2 R71, R71 ;  /* 0x0000004700477308 */ /* 0x000ee20000000800 */
[C---:B0-----:R-:W-:Y:S02]  /*3010*/  FMUL.FTZ R153, R73.reuse, R153 ;  /* 0x0000009949997220 */ /* 0x041fe40000410000 */
[----:B------:R-:W-:Y:S02]  /*3020*/  FMUL.FTZ R154, R73, R154 ;  /* 0x0000009a499a7220 */ /* 0x000fe40000410000 */
[----:B------:R-:W-:Y:S02]  /*3030*/  FFMA.FTZ R73, R143, R68, -R69 ;  /* 0x000000448f497223 */ /* 0x000fe40000010845 */
[C---:B-1----:R-:W-:Y:S02]  /*3040*/  FMUL.FTZ R161, R70.reuse, R161 ;  /* 0x000000a146a17220 */ /* 0x042fe40000410000 */
[----:B------:R-:W-:Y:S02]  /*3050*/  FMUL.FTZ R162, R70, R162 ;  /* 0x000000a246a27220 */ /* 0x000fe40000410000 */
[----:B------:R-:W-:-:S02]  /*3060*/  FMUL.FTZ R69, R81, R169 ;  /* 0x000000a951457220 */ /* 0x000fc40000410000 */
[----:B------:R-:W-:Y:S01]  /*3070*/  FMUL.FTZ R70, R144, R68 ;  /* 0x0000004490467220 */ /* 0x000fe20000410000 */
[----:B------:R-:W-:Y:S01]  /*3080*/  PRMT R226, RZ, 0x5410, R38 ;  /* 0x00005410ffe27816 */ /* 0x000fe20000000026 */
[C---:B------:R-:W-:Y:S02]  /*3090*/  FMUL.FTZ R68, R80.reuse, R169 ;  /* 0x000000a950447220 */ /* 0x040fe40000410000 */
[----:B------:R-:W-:Y:S02]  /*30a0*/  FFMA.FTZ R69, R80, R170, -R69 ;  /* 0x000000aa50457223 */ /* 0x000fe40000010845 */
[----:B------:R-:W-:Y:S02]  /*30b0*/  FFMA.FTZ R70, R143, R72, R70 ;  /* 0x000000488f467223 */ /* 0x000fe40000010046 */
[C---:B---3--:R-:W-:Y:S02]  /*30c0*/  FMUL.FTZ R159, R71.reuse, R159 ;  /* 0x0000009f479f7220 */ /* 0x048fe40000410000 */
[----:B------:R-:W-:-:S02]  /*30d0*/  FMUL.FTZ R160, R71, R160 ;  /* 0x000000a047a07220 */ /* 0x000fc40000410000 */
[----:B------:R-:W-:Y:S02]  /*30e0*/  FFMA.FTZ R68, R81, R170, R68 ;  /* 0x000000aa51447223 */ /* 0x000fe40000010044 */
[----:B------:R-:W-:Y:S02]  /*30f0*/  FMUL.FTZ R71, R167, R69 ;  /* 0x00000045a7477220 */ /* 0x000fe40000410000 */
[----:B------:R-:W-:Y:S02]  /*3100*/  FMUL.FTZ R226, R113, R226 ;  /* 0x000000e271e27220 */ /* 0x000fe40000410000 */
[----:B------:R-:W-:Y:S02]  /*3110*/  FADD.FTZ R72, RZ, R70 ;  /* 0x00000046ff487221 */ /* 0x000fe40000010000 */
[-C--:B------:R-:W-:Y:S01]  /*3120*/  FMUL.FTZ R70, R167, R68.reuse ;  /* 0x00000044a7467220 */ /* 0x080fe20000410000 */
[----:B------:R-:W-:Y:S01]  /*3130*/  PRMT R225, RZ, 0x5410, R39 ;  /* 0x00005410ffe17816 */ /* 0x000fe20000000027 */
[----:B------:R-:W-:-:S02]  /*3140*/  FFMA.FTZ R71, R168, R68, R71 ;  /* 0x00000044a8477223 */ /* 0x000fc40000010047 */
[----:B------:R-:W-:Y:S02]  /*3150*/  FADD.FTZ R73, R226, R73 ;  /* 0x00000049e2497221 */ /* 0x000fe40000010000 */
[----:B------:R-:W-:Y:S02]  /*3160*/  FMUL.FTZ R74, R146, R72 ;  /* 0x00000048924a7220 */ /* 0x000fe40000410000 */
[----:B------:R-:W-:Y:S02]  /*3170*/  FFMA.FTZ R70, R168, R69, -R70 ;  /* 0x00000045a8467223 */ /* 0x000fe40000010846 */
[----:B------:R-:W-:Y:S02]  /*3180*/  FMUL.FTZ R69, R165, R71 ;  /* 0x00000047a5457220 */ /* 0x000fe40000410000 */
[-C--:B------:R-:W-:Y:S02]  /*3190*/  FFMA.FTZ R74, R145, R73.reuse, -R74 ;  /* 0x00000049914a7223 */ /* 0x080fe4000001084a */
[----:B------:R-:W-:-:S02]  /*31a0*/  FMUL.FTZ R73, R146, R73 ;  /* 0x0000004992497220 */ /* 0x000fc40000410000 */
[----:B------:R-:W-:Y:S02]  /*31b0*/  FMUL.FTZ R225, R114, R225 ;  /* 0x000000e172e17220 */ /* 0x000fe40000410000 */
[-C--:B------:R-:W-:Y:S02]  /*31c0*/  FMUL.FTZ R68, R165, R70.reuse ;  /* 0x00000046a5447220 */ /* 0x080fe40000410000 */
[C---:B------:R-:W-:Y:S02]  /*31d0*/  FFMA.FTZ R69, R166.reuse, R70, -R69 ;  /* 0x00000046a6457223 */ /* 0x040fe40000010845 */
[----:B------:R-:W-:Y:S02]  /*31e0*/  FFMA.FTZ R73, R145, R72, R73 ;  /* 0x0000004891497223 */ /* 0x000fe40000010049 */
[----:B------:R-:W-:Y:S02]  /*31f0*/  FADD.FTZ R74, R225, R74 ;  /* 0x0000004ae14a7221 */ /* 0x000fe40000010000 */
[----:B------:R-:W-:-:S02]  /*3200*/  FFMA.FTZ R68, R166, R71, R68 ;  /* 0x00000047a6447223 */ /* 0x000fc40000010044 */
[C---:B------:R-:W-:Y:S02]  /*3210*/  FMUL.FTZ R71, R163.reuse, R69 ;  /* 0x00000045a3477220 */ /* 0x040fe40000410000 */
[----:B------:R-:W-:Y:S02]  /*3220*/  FADD.FTZ R73, RZ, R73 ;  /* 0x00000049ff497221 */ /* 0x000fe40000010000 */
[----:B------:R-:W-:Y:S02]  /*3230*/  FMUL.FTZ R76, R148, R74 ;  /* 0x0000004a944c7220 */ /* 0x000fe40000410000 */
[-C--:B------:R-:W-:Y:S02]  /*3240*/  FMUL.FTZ R70, R163, R68.reuse ;  /* 0x00000044a3467220 */ /* 0x080fe40000410000 */
[----:B------:R-:W-:Y:S01]  /*3250*/  FFMA.FTZ R71, R164, R68, R71 ;  /* 0x00000044a4477223 */ /* 0x000fe20000010047 */
[----:B------:R-:W-:Y:S01]  /*3260*/  PRMT R68, RZ, 0x5410, R40 ;  /* 0x00005410ff447816 */ /* 0x000fe20000000028 */
[----:B------:R-:W-:-:S02]  /*3270*/  FMUL.FTZ R72, R148, R73 ;  /* 0x0000004994487220 */ /* 0x000fc40000410000 */
[C---:B------:R-:W-:Y:S02]  /*3280*/  FFMA.FTZ R76, R147.reuse, R73, R76 ;  /* 0x00000049934c7223 */ /* 0x040fe4000001004c */
[----:B------:R-:W-:Y:S02]  /*3290*/  FFMA.FTZ R70, R164, R69, -R70 ;  /* 0x00000045a4467223 */ /* 0x000fe40000010846 */
[----:B------:R-:W-:Y:S02]  /*32a0*/  FFMA.FTZ R74, R147, R74, -R72 ;  /* 0x0000004a934a7223 */ /* 0x000fe40000010848 */
[----:B------:R-:W-:Y:S02]  /*32b0*/  FMUL.FTZ R215, R115, R68 ;  /* 0x0000004473d77220 */ /* 0x000fe40000410000 */
[----:B------:R-:W-:Y:S02]  /*32c0*/  FADD.FTZ R76, RZ, R76 ;  /* 0x0000004cff4c7221 */ /* 0x000fe40000010000 */
[----:B------:R-:W-:-:S02]  /*32d0*/  FMUL.FTZ R72, R142, R70 ;  /* 0x000000468e487220 */ /* 0x000fc40000410000 */
[-C--:B------:R-:W-:Y:S02]  /*32e0*/  FMUL.FTZ R68, R142, R71.reuse ;  /* 0x000000478e447220 */ /* 0x080fe40000410000 */
[----:B------:R-:W-:Y:S02]  /*32f0*/  FADD.FTZ R74, R215, R74 ;  /* 0x0000004ad74a7221 */ /* 0x000fe40000010000 */
[----:B------:R-:W-:Y:S01]  /*3300*/  FMUL.FTZ R69, R150, R76 ;  /* 0x0000004c96457220 */ /* 0x000fe20000410000 */
[----:B------:R-:W-:Y:S01]  /*3310*/  PRMT R73, RZ, 0x5410, R41 ;  /* 0x00005410ff497816 */ /* 0x000fe20000000029 */
[C---:B------:R-:W-:Y:S02]  /*3320*/  FFMA.FTZ R72, R141.reuse, R71, R72 ;  /* 0x000000478d487223 */ /* 0x040fe40000010048 */
[----:B------:R-:W-:Y:S02]  /*3330*/  FFMA.FTZ R68, R141, R70, -R68 ;  /* 0x000000468d447223 */ /* 0x000fe40000010844 */
[----:B------:R-:W-:-:S02]  /*3340*/  FFMA.FTZ R71, R149, R74, -R69 ;  /* 0x0000004a95477223 */ /* 0x000fc40000010845 */
[C---:B------:R-:W-:Y:S02]  /*3350*/  FMUL.FTZ R69, R144.reuse, R72 ;  /* 0x0000004890457220 */ /* 0x040fe40000410000 */
[----:B------:R-:W-:Y:S02]  /*3360*/  FMUL.FTZ R70, R144, R68 ;  /* 0x0000004490467220 */ /* 0x000fe40000410000 */
[----:B------:R-:W-:Y:S02]  /*3370*/  FMUL.FTZ R74, R150, R74 ;  /* 0x0000004a964a7220 */ /* 0x000fe40000410000 */
[----:B------:R-:W-:Y:S02]  /*3380*/  FMUL.FTZ R212, R116, R73 ;  /* 0x0000004974d47220 */ /* 0x000fe40000410000 */
[C---:B------:R-:W-:Y:S02]  /*3390*/  FFMA.FTZ R69, R143.reuse, R68, -R69 ;  /* 0x000000448f457223 */ /* 0x040fe40000010845 */
[----:B------:R-:W-:-:S02]  /*33a0*/  FFMA.FTZ R70, R143, R72, R70 ;  /* 0x000000488f467223 */ /* 0x000fc40000010046 */
[----:B------:R-:W-:Y:S02]  /*33b0*/  FFMA.FTZ R74, R149, R76, R74 ;  /* 0x0000004c954a7223 */ /* 0x000fe4000001004a */
[----:B------:R-:W-:Y:S02]  /*33c0*/  FADD.FTZ R72, R212, R71 ;  /* 0x00000047d4487221 */ /* 0x000fe40000010000 */
[----:B------:R-:W-:Y:S02]  /*33d0*/  FMUL.FTZ R71, R146, R69 ;  /* 0x0000004592477220 */ /* 0x000fe40000410000 */
[----:B------:R-:W-:Y:S02]  /*33e0*/  FADD.FTZ R74, RZ, R74 ;  /* 0x0000004aff4a7221 */ /* 0x000fe40000010000 */
[----:B------:R-:W-:Y:S02]  /*33f0*/  FMUL.FTZ R75, R152, R72 ;  /* 0x00000048984b7220 */ /* 0x000fe40000410000 */
[----:B------:R-:W-:-:S02]  /*3400*/  FMUL.FTZ R68, R146, R70 ;  /* 0x0000004692447220 */ /* 0x000fc40000410000 */
[----:B------:R-:W-:Y:S01]  /*3410*/  FFMA.FTZ R71, R145, R70, R71 ;  /* 0x0000004691477223 */ /* 0x000fe20000010047 */
[----:B------:R-:W-:Y:S01]  /*3420*/  PRMT R70, RZ, 0x5410, R42 ;  /* 0x00005410ff467816 */ /* 0x000fe2000000002a */
[-C--:B------:R-:W-:Y:S02]  /*3430*/  FMUL.FTZ R73, R152, R74.reuse ;  /* 0x0000004a98497220 */ /* 0x080fe40000410000 */
[----:B------:R-:W-:Y:S02]  /*3440*/  FFMA.FTZ R75, R151, R74, R75 ;  /* 0x0000004a974b7223 */ /* 0x000fe4000001004b */
[----:B------:R-:W-:Y:S02]  /*3450*/  FFMA.FTZ R68, R145, R69, -R68 ;  /* 0x0000004591447223 */ /* 0x000fe40000010844 */
[----:B------:R-:W-:Y:S02]  /*3460*/  FMUL.FTZ R69, R148, R71 ;  /* 0x0000004794457220 */ /* 0x000fe40000410000 */
[----:B------:R-:W-:-:S02]  /*3470*/  FFMA.FTZ R72, R151, R72, -R73 ;  /* 0x0000004897487223 */ /* 0x000fc40000010849 */
[----:B------:R-:W-:Y:S02]  /*3480*/  FMUL.FTZ R213, R117, R70 ;  /* 0x0000004675d57220 */ /* 0x000fe40000410000 */
[----:B------:R-:W-:Y:S02]  /*3490*/  FADD.FTZ R75, RZ, R75 ;  /* 0x0000004bff4b7221 */ /* 0x000fe40000010000 */
[-C--:B------:R-:W-:Y:S01]  /*34a0*/  FMUL.FTZ R70, R148, R68.reuse ;  /* 0x0000004494467220 */ /* 0x080fe20000410000 */
[----:B------:R-:W-:Y:S01]  /*34b0*/  PRMT R77, RZ, 0x5410, R43 ;  /* 0x00005410ff4d7816 */ /* 0x000fe2000000002b */
[----:B------:R-:W-:Y:S02]  /*34c0*/  FFMA.FTZ R69, R147, R68, -R69 ;  /* 0x0000004493457223 */ /* 0x000fe40000010845 */
[----:B------:R-:W-:Y:S02]  /*34d0*/  FADD.FTZ R72, R213, R72 ;  /* 0x00000048d5487221 */ /* 0x000fe40000010000 */
[----:B------:R-:W-:-:S02]  /*34e0*/  FMUL.FTZ R73, R154, R75 ;  /* 0x0000004b9a497220 */ /* 0x000fc40000410000 */
[----:B------:R-:W-:Y:S02]  /*34f0*/  FFMA.FTZ R70, R147, R71, R70 ;  /* 0x0000004793467223 */ /* 0x000fe40000010046 */
[----:B------:R-:W-:Y:S02]  /*3500*/  FMUL.FTZ R71, R150, R69 ;  /* 0x0000004596477220 */ /* 0x000fe40000410000 */
[-C--:B------:R-:W-:Y:S02]  /*3510*/  FFMA.FTZ R73, R153, R72.reuse, -R73 ;  /* 0x0000004899497223 */ /* 0x080fe40000010849 */
[----:B------:R-:W-:Y:S02]  /*3520*/  FMUL.FTZ R72, R154, R72 ;  /* 0x000000489a487220 */ /* 0x000fe40000410000 */
[----:B------:R-:W-:Y:S02]  /*3530*/  FMUL.FTZ R214, R118, R77 ;  /* 0x0000004d76d67220 */ /* 0x000fe40000410000 */
[----:B------:R-:W-:-:S02]  /*3540*/  FMUL.FTZ R68, R150, R70 ;  /* 0x0000004696447220 */ /* 0x000fc40000410000 */
[----:B------:R-:W-:Y:S02]  /*3550*/  FFMA.FTZ R71, R149, R70, R71 ;  /* 0x0000004695477223 */ /* 0x000fe40000010047 */
[----:B------:R-:W-:Y:S02]  /*3560*/  FFMA.FTZ R72, R153, R75, R72 ;  /* 0x0000004b99487223 */ /* 0x000fe40000010048 */
[----:B------:R-:W-:Y:S02]  /*3570*/  FADD.FTZ R73, R214, R73 ;  /* 0x00000049d6497221 */ /* 0x000fe40000010000 */
[----:B------:R-:W-:Y:S02]  /*3580*/  FFMA.FTZ R68, R149, R69, -R68 ;  /* 0x0000004595447223 */ /* 0x000fe40000010844 */
[----:B------:R-:W-:Y:S01]  /*3590*/  FMUL.FTZ R69, R152, R71 ;  /* 0x0000004798457220 */ /* 0x000fe20000410000 */
[----:B------:R-:W-:Y:S01]  /*35a0*/  ISETP.NE.AND P0, PT, R8, 0x7f, PT ;  /* 0x0000007f0800780c */ /* 0x000fe20003f05270 */
[----:B------:R-:W-:-:S02]  /*35b0*/  FADD.FTZ R72, RZ, R72 ;  /* 0x00000048ff487221 */ /* 0x000fc40000010000 */
[-C--:B------:R-:W-:Y:S02]  /*35c0*/  FMUL.FTZ R75, R156, R73.reuse ;  /* 0x000000499c4b7220 */ /* 0x080fe40000410000 */
[-C--:B------:R-:W-:Y:S02]  /*35d0*/  FMUL.FTZ R70, R152, R68.reuse ;  /* 0x0000004498467220 */ /* 0x080fe40000410000 */
[----:B------:R-:W-:Y:S01]  /*35e0*/  FFMA.FTZ R69, R151, R68, -R69 ;  /* 0x0000004497457223 */ /* 0x000fe20000010845 */
[----:B------:R-:W-:Y:S01]  /*35f0*/  PRMT R68, RZ, 0x5410, R44 ;  /* 0x00005410ff447816 */ /* 0x000fe2000000002c */
[-C--:B------:R-:W-:Y:S02]  /*3600*/  FMUL.FTZ R74, R156, R72.reuse ;  /* 0x000000489c4a7220 */ /* 0x080fe40000410000 */
[C---:B------:R-:W-:Y:S02]  /*3610*/  FFMA.FTZ R75, R155.reuse, R72, R75 ;  /* 0x000000489b4b7223 */ /* 0x040fe4000001004b */
[----:B------:R-:W-:Y:S01]  /*3620*/  FFMA.FTZ R74, R155, R73, -R74 ;  /* 0x000000499b4a7223 */ /* 0x000fe2000001084a */
[----:B------:R0:W1:Y:S01]  /*3630*/  @P0 LDS.64 R98, [R8.X8+0x3518] ;  /* 0x0035180008620984 */ /* 0x0000620000008a00 */
[----:B------:R-:W-:-:S02]  /*3640*/  FMUL.FTZ R83, R119, R68 ;  /* 0x0000004477537220 */ /* 0x000fc40000410000 */
[----:B------:R-:W-:Y:S02]  /*3650*/  FADD.FTZ R75, RZ, R75 ;  /* 0x0000004bff4b7221 */ /* 0x000fe40000010000 */
[----:B------:R-:W-:Y:S02]  /*3660*/  FFMA.FTZ R70, R151, R71, R70 ;  /* 0x0000004797467223 */ /* 0x000fe40000010046 */
[----:B------:R-:W-:Y:S02]  /*3670*/  FMUL.FTZ R71, R154, R69 ;  /* 0x000000459a477220 */ /* 0x000fe40000410000 */
[----:B------:R-:W-:Y:S02]  /*3680*/  FADD.FTZ R74, R83, R74 ;  /* 0x0000004a534a7221 */ /* 0x000fe40000010000 */
[----:B------:R-:W-:Y:S02]  /*3690*/  FMUL.FTZ R72, R158, R75 ;  /* 0x0000004b9e487220 */ /* 0x000fe40000410000 */
[----:B------:R-:W-:-:S02]  /*36a0*/  FMUL.FTZ R68, R154, R70 ;  /* 0x000000469a447220 */ /* 0x000fc40000410000 */
[----:B------:R-:W-:Y:S01]  /*36b0*/  FFMA.FTZ R71, R153, R70, R71 ;  /* 0x0000004699477223 */ /* 0x000fe20000010047 */
[----:B------:R-:W-:Y:S01]  /*36c0*/  PRMT R77, RZ, 0x5410, R45 ;  /* 0x00005410ff4d7816 */ /* 0x000fe2000000002d */
[-C--:B------:R-:W-:Y:S02]  /*36d0*/  FFMA.FTZ R73, R157, R74.reuse, -R72 ;  /* 0x0000004a9d497223 */ /* 0x080fe40000010848 */
[----:B------:R-:W-:Y:S02]  /*36e0*/  FFMA.FTZ R68, R153, R69, -R68 ;  /* 0x0000004599447223 */ /* 0x000fe40000010844 */
[----:B------:R-:W-:Y:S02]  /*36f0*/  FMUL.FTZ R74, R158, R74 ;  /* 0x0000004a9e4a7220 */ /* 0x000fe40000410000 */
[C---:B------:R-:W-:Y:S02]  /*3700*/  FMUL.FTZ R69, R156.reuse, R71 ;  /* 0x000000479c457220 */ /* 0x040fe40000410000 */
[----:B------:R-:W-:-:S02]  /*3710*/  FMUL.FTZ R70, R156, R68 ;  /* 0x000000449c467220 */ /* 0x000fc40000410000 */
[----:B------:R-:W-:Y:S02]  /*3720*/  FMUL.FTZ R208, R120, R77 ;  /* 0x0000004d78d07220 */ /* 0x000fe40000410000 */
[----:B------:R-:W-:Y:S02]  /*3730*/  FFMA.FTZ R74, R157, R75, R74 ;  /* 0x0000004b9d4a7223 */ /* 0x000fe4000001004a */
[C---:B------:R-:W-:Y:S02]  /*3740*/  FFMA.FTZ R69, R155.reuse, R68, -R69 ;  /* 0x000000449b457223 */ /* 0x040fe40000010845 */
[----:B------:R-:W-:Y:S02]  /*3750*/  FFMA.FTZ R70, R155, R71, R70 ;  /* 0x000000479b467223 */ /* 0x000fe40000010046 */
[----:B------:R-:W-:Y:S02]  /*3760*/  FADD.FTZ R73, R208, R73 ;  /* 0x00000049d0497221 */ /* 0x000fe40000010000 */
[----:B------:R-:W-:-:S02]  /*3770*/  FADD.FTZ R74, RZ, R74 ;  /* 0x0000004aff4a7221 */ /* 0x000fc40000010000 */
[C---:B------:R-:W-:Y:S01]  /*3780*/  FMUL.FTZ R71, R158.reuse, R69 ;  /* 0x000000459e477220 */ /* 0x040fe20000410000 */
[----:B------:R-:W-:Y:S01]  /*3790*/  PRMT R82, RZ, 0x5410, R46 ;  /* 0x00005410ff527816 */ /* 0x000fe2000000002e */
[----:B------:R-:W-:Y:S02]  /*37a0*/  FMUL.FTZ R68, R158, R70 ;  /* 0x000000469e447220 */ /* 0x000fe40000410000 */
[C---:B------:R-:W-:Y:S02]  /*37b0*/  FMUL.FTZ R75, R160.reuse, R73 ;  /* 0x00000049a04b7220 */ /* 0x040fe40000410000 */
[----:B------:R-:W-:Y:S02]  /*37c0*/  FMUL.FTZ R72, R160, R74 ;  /* 0x0000004aa0487220 */ /* 0x000fe40000410000 */
[C---:B------:R-:W-:Y:S02]  /*37d0*/  FFMA.FTZ R71, R157.reuse, R70, R71 ;  /* 0x000000469d477223 */ /* 0x040fe40000010047 */
[----:B------:R-:W-:-:S02]  /*37e0*/  FFMA.FTZ R68, R157, R69, -R68 ;  /* 0x000000459d447223 */ /* 0x000fc40000010844 */
[C---:B------:R-:W-:Y:S02]  /*37f0*/  FFMA.FTZ R75, R159.reuse, R74, R75 ;  /* 0x0000004a9f4b7223 */ /* 0x040fe4000001004b */
[----:B------:R-:W-:Y:S02]  /*3800*/  FFMA.FTZ R73, R159, R73, -R72 ;  /* 0x000000499f497223 */ /* 0x000fe40000010848 */
[----:B------:R-:W-:Y:S02]  /*3810*/  FMUL.FTZ R82, R121, R82 ;  /* 0x0000005279527220 */ /* 0x000fe40000410000 */
[C---:B------:R-:W-:Y:S02]  /*3820*/  FMUL.FTZ R69, R160.reuse, R71 ;  /* 0x00000047a0457220 */ /* 0x040fe40000410000 */
[----:B------:R-:W-:Y:S02]  /*3830*/  FADD.FTZ R75, RZ, R75 ;  /* 0x0000004bff4b7221 */ /* 0x000fe40000010000 */
[----:B------:R-:W-:-:S02]  /*3840*/  FMUL.FTZ R70, R160, R68 ;  /* 0x00000044a0467220 */ /* 0x000fc40000410000 */
[----:B------:R-:W-:Y:S02]  /*3850*/  FADD.FTZ R73, R82, R73 ;  /* 0x0000004952497221 */ /* 0x000fe40000010000 */
[----:B------:R-:W-:Y:S01]  /*3860*/  FFMA.FTZ R68, R159, R68, -R69 ;  /* 0x000000449f447223 */ /* 0x000fe20000010845 */
[----:B------:R-:W-:Y:S01]  /*3870*/  PRMT R209, RZ, 0x5410, R47 ;  /* 0x00005410ffd17816 */ /* 0x000fe2000000002f */
[C---:B--2---:R-:W-:Y:S02]  /*3880*/  FMUL.FTZ R69, R65.reuse, R67 ;  /* 0x0000004341457220 */ /* 0x044fe40000410000 */
[----:B------:R-:W-:Y:S02]  /*3890*/  FMUL.FTZ R65, R65, R66 ;  /* 0x0000004241417220 */ /* 0x000fe40000410000 */
[----:B------:R-:W-:Y:S02]  /*38a0*/  FMUL.FTZ R72, R162, R75 ;  /* 0x0000004ba2487220 */ /* 0x000fe40000410000 */
[----:B------:R-:W-:-:S02]  /*38b0*/  FFMA.FTZ R70, R159, R71, R70 ;  /* 0x000000479f467223 */ /* 0x000fc40000010046 */
[----:B------:R-:W-:Y:S02]  /*38c0*/  FMUL.FTZ R74, R162, R73 ;  /* 0x00000049a24a7220 */ /* 0x000fe40000410000 */
[C---:B------:R-:W-:Y:S02]  /*38d0*/  FFMA.FTZ R69, R64.reuse, R66, -R69 ;  /* 0x0000004240457223 */ /* 0x040fe40000010845 */
[----:B------:R-:W-:Y:S01]  /*38e0*/  FFMA.FTZ R172, R64, R67, R65 ;  /* 0x0000004340ac7223 */ /* 0x000fe20000010041 */
[----:B------:R-:W-:Y:S01]  /*38f0*/  BSSY B0, `(.L_x_2) ;  /* 0x0000011000007945 */ /* 0x000fe20003800000 */
[C---:B------:R-:W-:Y:S02]  /*3900*/  FFMA.FTZ R72, R161.reuse, R73, -R72 ;  /* 0x00000049a1487223 */ /* 0x040fe40000010848 */
[----:B------:R-:W-:Y:S02]  /*3910*/  FFMA.FTZ R74, R161, R75, R74 ;  /* 0x0000004ba14a7223 */ /* 0x000fe4000001004a */
[----:B------:R-:W-:-:S02]  /*3920*/  FMUL.FTZ R65, R162, R68 ;  /* 0x00000044a2417220 */ /* 0x000fc40000410000 */
[----:B------:R-:W-:Y:S02]  /*3930*/  FMUL.FTZ R64, R162, R70 ;  /* 0x00000046a2407220 */ /* 0x000fe40000410000 */
[----:B------:R-:W-:Y:S01]  /*3940*/  FMUL.FTZ R209, R122, R209 ;  /* 0x000000d17ad17220 */ /* 0x000fe20000410000 */
[----:B------:R-:W-:Y:S01]  /*3950*/  LEA.HI R171, R8, R8, RZ, 0x1e ;  /* 0x0000000808ab7211 */ /* 0x000fe200078ff0ff */
[C---:B------:R-:W-:Y:S02]  /*3960*/  FFMA.FTZ R65, R161.reuse, R70, R65 ;  /* 0x00000046a1417223 */ /* 0x040fe40000010041 */
[----:B------:R-:W-:Y:S02]  /*3970*/  FFMA.FTZ R64, R161, R68, -R64 ;  /* 0x00000044a1407223 */ /* 0x000fe40000010840 */
[----:B------:R-:W-:Y:S02]  /*3980*/  FADD.FTZ R66, R209, R72 ;  /* 0x00000048d1427221 */ /* 0x000fe40000010000 */
[----:B------:R-:W-:Y:S01]  /*3990*/  FADD.FTZ R67, RZ, R74 ;  /* 0x0000004aff437221 */ /* 0x000fe20000010000 */
[----:B------:R-:W-:Y:S05]  /*39a0*/  @P0 BRA `(.L_x_3) ;  /* 0x0000005000000947 */ /* 0x000fea0003800000 */
[----:B01----:R-:W-:Y:S01]  /*39b0*/  ISETP.NE.AND P0, PT, R12, c[0x0][0x174], PT ;  /* 0x00005d000c007a0c */ /* 0x003fe20003f05270 */
[----:B------:R-:W-:Y:S01]  /*39c0*/  HFMA2.MMA R99, -RZ, RZ, 0, 0 ;  /* 0x00000000ff637435 */ /* 0x000fe200000001ff */
[----:B------:R-:W-:-:S11]  /*39d0*/  MOV R98, 0x3f800000 ;  /* 0x3f80000000627802 */ /* 0x000fd60000000f00 */
[----:B------:R-:W-:-:S05]  /*39e0*/  @P0 LEA R68, R140, R139, 0x8 ;  /* 0x0000008b8c440211 */ /* 0x000fca00078e40ff */
[----:B------:R0:W1:Y:S02]  /*39f0*/  @P0 LDS.64 R98, [R68.X8+0x2510] ;  /* 0x0025100044620984 */ /* 0x0000640000008a00 */
.L_x_3:
[----:B01----:R-:W-:Y:S05]  /*3a00*/  BSYNC B0 ;  /* 0x0000000000007941 */ /* 0x003fea0003800000 */
.L_x_2:
[----:B------:R-:W-:Y:S01]  /*3a10*/  ISETP.GT.U32.AND P0, PT, R8, 0x1f, PT ;  /* 0x0000001f0800780c */ /* 0x000fe20003f04070 */
[----:B------:R0:W-:Y:S01]  /*3a20*/  STS.128 [R171.X16+0x1100], R64 ;  /* 0x00110040ab007388 */ /* 0x0001e2000000cc00 */
[----:B------:R-:W-:Y:S01]  /*3a30*/  BSSY B0, `(.L_x_4) ;  /* 0x00000f2000007945 */ /* 0x000fe20003800000 */
[-C--:B------:R-:W-:Y:S02]  /*3a40*/  FMUL.FTZ R202, R123, R172.reuse ;  /* 0x000000ac7bca7220 */ /* 0x080fe40000410000 */
[-C--:B------:R-:W-:Y:S02]  /*3a50*/  FMUL.FTZ R200, R124, R172.reuse ;  /* 0x000000ac7cc87220 */ /* 0x080fe40000410000 */
[-C--:B------:R-:W-:Y:S02]  /*3a60*/  FMUL.FTZ R198, R125, R172.reuse ;  /* 0x000000ac7dc67220 */ /* 0x080fe40000410000 */
[-C--:B------:R-:W-:Y:S02]  /*3a70*/  FMUL.FTZ R196, R126, R172.reuse ;  /* 0x000000ac7ec47220 */ /* 0x080fe40000410000 */
[----:B------:R-:W-:-:S02]  /*3a80*/  FMUL.FTZ R194, R127, R172 ;  /* 0x000000ac7fc27220 */ /* 0x000fc40000410000 */
[-C--:B------:R-:W-:Y:S02]  /*3a90*/  FMUL.FTZ R192, R128, R172.reuse ;  /* 0x000000ac80c07220 */ /* 0x080fe40000410000 */
        /* <DEDUP_REMOVED lines=8> */
[----:B------:R-:W-:Y:S02]  /*3b20*/  FMUL.FTZ R174, R137, R172 ;  /* 0x000000ac89ae7220 */ /* 0x000fe40000410000 */
        /* <DEDUP_REMOVED lines=15> */
[C---:B------:R-:W-:Y:S02]  /*3c20*/  FMUL.FTZ R173, R138.reuse, R69 ;  /* 0x000000458aad7220 */ /* 0x040fe40000410000 */
[----:B------:R-:W-:Y:S01]  /*3c30*/  FMUL.FTZ R172, R138, R172 ;  /* 0x000000ac8aac7220 */ /* 0x000fe20000410000 */
[----:B------:R-:W-:Y:S06]  /*3c40*/  BAR.SYNC.DEFER_BLOCKING 0x0 ;  /* 0x0000000000007b1d */ /* 0x000fec0000010000 */
[----:B------:R-:W-:Y:S05]  /*3c50*/  @P0 BRA `(.L_x_5) ;  /* 0x00000cf000000947 */ /* 0x000fea0003800000 */
[----:B0-----:R-:W-:-:S05]  /*3c60*/  IMAD R216, R8, 0x50, RZ ;  /* 0x0000005008d87824 */ /* 0x001fca00078e02ff */
[----:B------:R-:W-:Y:S04]  /*3c70*/  LDS.128 R64, [R216+0x1100] ;  /* 0x00110000d8407984 */ /* 0x000fe80000000c00 */
[----:B------:R-:W0:Y:S04]  /*3c80*/  LDS.128 R68, [R216+0x1110] ;  /* 0x00111000d8447984 */ /* 0x000e280000000c00 */
[----:B------:R-:W1:Y:S04]  /*3c90*/  LDS.128 R72, [R216+0x1120] ;  /* 0x00112000d8487984 */ /* 0x000e680000000c00 */
[----:B------:R-:W2:Y:S01]  /*3ca0*/  LDS.128 R76, [R216+0x1130] ;  /* 0x00113000d84c7984 */ /* 0x000ea20000000c00 */
[----:B0-----:R-:W-:-:S02]  /*3cb0*/  FMUL.FTZ R218, R66, R69 ;  /* 0x0000004542da7220 */ /* 0x001fc40000410000 */
[CC--:B------:R-:W-:Y:S02]  /*3cc0*/  FMUL.FTZ R217, R67.reuse, R69.reuse ;  /* 0x0000004543d97220 */ /* 0x0c0fe40000410000 */
[-C--:B------:R-:W-:Y:S02]  /*3cd0*/  FFMA.FTZ R218, R67, R68.reuse, R218 ;  /* 0x0000004443da7223 */ /* 0x080fe400000100da */
[----:B------:R-:W-:Y:S02]  /*3ce0*/  FFMA.FTZ R217, R66, R68, -R217 ;  /* 0x0000004442d97223 */ /* 0x000fe400000108d9 */
[----:B------:R-:W-:Y:S02]  /*3cf0*/  FADD.FTZ R71, R71, R218 ;  /* 0x000000da47477221 */ /* 0x000fe40000010000 */
[----:B------:R-:W-:Y:S02]  /*3d00*/  FADD.FTZ R70, R70, R217 ;  /* 0x000000d946467221 */ /* 0x000fe40000010000 */
[----:B------:R-:W-:-:S02]  /*3d10*/  FMUL.FTZ R67, R65, R69 ;  /* 0x0000004541437220 */ /* 0x000fc40000410000 */
[C---:B------:R-:W-:Y:S02]  /*3d20*/  FMUL.FTZ R69, R64.reuse, R69 ;  /* 0x0000004540457220 */ /* 0x040fe40000410000 */
[C---:B-1----:R-:W-:Y:S02]  /*3d30*/  FMUL.FTZ R217, R73.reuse, R71 ;  /* 0x0000004749d97220 */ /* 0x042fe40000410000 */
[----:B------:R-:W-:Y:S02]  /*3d40*/  FMUL.FTZ R66, R73, R70 ;  /* 0x0000004649427220 */ /* 0x000fe40000410000 */
[-C--:B------:R-:W-:Y:S02]  /*3d50*/  FFMA.FTZ R67, R64, R68.reuse, -R67 ;  /* 0x0000004440437223 */ /* 0x080fe40000010843 */
[----:B------:R-:W-:Y:S02]  /*3d60*/  FFMA.FTZ R69, R65, R68, R69 ;  /* 0x0000004441457223 */ /* 0x000fe40000010045 */
[----:B------:R-:W-:-:S02]  /*3d70*/  FFMA.FTZ R217, R72, R70, -R217 ;  /* 0x0000004648d97223 */ /* 0x000fc400000108d9 */
[----:B------:R-:W-:Y:S02]  /*3d80*/  FFMA.FTZ R66, R72, R71, R66 ;  /* 0x0000004748427223 */ /* 0x000fe40000010042 */
[C---:B------:R-:W-:Y:S02]  /*3d90*/  FMUL.FTZ R64, R73.reuse, R67 ;  /* 0x0000004349407220 */ /* 0x040fe40000410000 */
[-C--:B------:R-:W-:Y:S02]  /*3da0*/  FMUL.FTZ R73, R73, R69.reuse ;  /* 0x0000004549497220 */ /* 0x080fe40000410000 */
[----:B------:R-:W-:Y:S02]  /*3db0*/  FADD.FTZ R74, R74, R217 ;  /* 0x000000d94a4a7221 */ /* 0x000fe40000010000 */
[----:B------:R-:W-:Y:S02]  /*3dc0*/  FADD.FTZ R66, R75, R66 ;  /* 0x000000424b427221 */ /* 0x000fe40000010000 */
[----:B------:R-:W-:-:S02]  /*3dd0*/  FFMA.FTZ R64, R72, R69, R64 ;  /* 0x0000004548407223 */ /* 0x000fc40000010040 */
[----:B------:R-:W-:Y:S02]  /*3de0*/  FFMA.FTZ R73, R72, R67, -R73 ;  /* 0x0000004348497223 */ /* 0x000fe40000010849 */
[C---:B--2---:R-:W-:Y:S02]  /*3df0*/  FMUL.FTZ R69, R77.reuse, R74 ;  /* 0x0000004a4d457220 */ /* 0x044fe40000410000 */
[C---:B------:R-:W-:Y:S02]  /*3e00*/  FMUL.FTZ R67, R77.reuse, R66 ;  /* 0x000000424d437220 */ /* 0x040fe40000410000 */
[C---:B------:R-:W-:Y:S02]  /*3e10*/  FMUL.FTZ R65, R77.reuse, R64 ;  /* 0x000000404d417220 */ /* 0x040fe40000410000 */
[----:B------:R-:W-:Y:S02]  /*3e20*/  FMUL.FTZ R77, R77, R73 ;  /* 0x000000494d4d7220 */ /* 0x000fe40000410000 */
[----:B------:R-:W-:-:S02]  /*3e30*/  FFMA.FTZ R68, R76, R66, R69 ;  /* 0x000000424c447223 */ /* 0x000fc40000010045 */
[C---:B------:R-:W-:Y:S02]  /*3e40*/  FFMA.FTZ R67, R76.reuse, R74, -R67 ;  /* 0x0000004a4c437223 */ /* 0x040fe40000010843 */
[C---:B------:R-:W-:Y:S02]  /*3e50*/  FFMA.FTZ R66, R76.reuse, R73, -R65 ;  /* 0x000000494c427223 */ /* 0x040fe40000010841 */
[----:B------:R-:W-:Y:S02]  /*3e60*/  FFMA.FTZ R76, R76, R64, R77 ;  /* 0x000000404c4c7223 */ /* 0x000fe4000001004d */
[----:B------:R-:W-:Y:S02]  /*3e70*/  FADD.FTZ R79, R79, R68 ;  /* 0x000000444f4f7221 */ /* 0x000fe40000010000 */
[----:B------:R-:W-:Y:S01]  /*3e80*/  FADD.FTZ R78, R78, R67 ;  /* 0x000000434e4e7221 */ /* 0x000fe20000010000 */
[----:B------:R-:W-:Y:S05]  /*3e90*/  BRA.DIV ~URZ, `(.L_x_6) ;  /* 0x000066d27f007947 */ /* 0x000fea000b800000 */
[----:B------:R0:W1:Y:S02]  /*3ea0*/  SHFL.UP PT, R71, R66, 0x1, RZ ;  /* 0x0420000042477989 */ /* 0x00006400000e00ff */
.L_x_50:
[----:B------:R-:W-:Y:S05]  /*3eb0*/  BRA.DIV ~URZ, `(.L_x_7) ;  /* 0x000067327f007947 */ /* 0x000fea000b800000 */
[----:B------:R-:W2:Y:S01]  /*3ec0*/  SHFL.UP PT, R67, R78, 0x1, RZ ;  /* 0x042000004e437989 */ /* 0x000ea200000e00ff */
[----:B------:R-:W-:Y:S01]  /*3ed0*/  ISETP.GE.AND P0, PT, R9, 0x1, PT ;  /* 0x000000010900780c */ /* 0x000fe20003f06270 */
[----:B-1----:R-:W-:-:S02]  /*3ee0*/  FMUL.FTZ R70, R76, R71 ;  /* 0x000000474c467220 */ /* 0x002fc40000410000 */
[----:B------:R-:W1:Y:S04]  /*3ef0*/  SHFL.UP PT, R69, R79, 0x1, RZ ;  /* 0x042000004f457989 */ /* 0x000e6800000e00ff */
[----:B------:R-:W3:Y:S01]  /*3f00*/  SHFL.UP PT, R65, R76, 0x1, RZ ;  /* 0x042000004c417989 */ /* 0x000ee200000e00ff */
[C---:B--2---:R-:W-:Y:S02]  /*3f10*/  FMUL.FTZ R68, R76.reuse, R67 ;  /* 0x000000434c447220 */ /* 0x044fe40000410000 */
[-C--:B-1----:R-:W-:Y:S02]  /*3f20*/  FMUL.FTZ R64, R76, R69.reuse ;  /* 0x000000454c407220 */ /* 0x082fe40000410000 */
[C---:B------:R-:W-:Y:S02]  /*3f30*/  FFMA.FTZ R68, R66.reuse, R69, R68 ;  /* 0x0000004542447223 */ /* 0x040fe40000010044 */
[----:B---3--:R-:W-:-:S02]  /*3f40*/  FFMA.FTZ R69, R66, R65, R70 ;  /* 0x0000004142457223 */ /* 0x008fc40000010046 */
[----:B------:R-:W-:Y:S02]  /*3f50*/  FFMA.FTZ R67, R66, R67, -R64 ;  /* 0x0000004342437223 */ /* 0x000fe40000010840 */
[C---:B------:R-:W-:Y:S01]  /*3f60*/  FMUL.FTZ R65, R76.reuse, R65 ;  /* 0x000000414c417220 */ /* 0x040fe20000410000 */
[----:B------:R-:W-:Y:S01]  /*3f70*/  FSEL R69, R76, R69, !P0 ;  /* 0x000000454c457208 */ /* 0x000fe20004000000 */
[----:B------:R-:W-:Y:S02]  /*3f80*/  @P0 FADD.FTZ R79, R79, R68 ;  /* 0x000000444f4f0221 */ /* 0x000fe40000010000 */
[----:B------:R-:W-:Y:S02]  /*3f90*/  @P0 FADD.FTZ R78, R78, R67 ;  /* 0x000000434e4e0221 */ /* 0x000fe40000010000 */
[----:B0-----:R-:W-:Y:S01]  /*3fa0*/  @P0 FFMA.FTZ R66, R66, R71, -R65 ;  /* 0x0000004742420223 */ /* 0x001fe20000010841 */
[----:B------:R-:W0:Y:S01]  /*3fb0*/  SHFL.UP PT, R68, R79, 0x2, RZ ;  /* 0x044000004f447989 */ /* 0x000e2200000e00ff */
[----:B------:R-:W-:-:S03]  /*3fc0*/  ISETP.GE.AND P0, PT, R9, 0x2, PT ;  /* 0x000000020900780c */ /* 0x000fc60003f06270 */
[----:B------:R-:W1:Y:S04]  /*3fd0*/  SHFL.UP PT, R67, R78, 0x2, RZ ;  /* 0x044000004e437989 */ /* 0x000e6800000e00ff */
[----:B------:R-:W2:Y:S04]  /*3fe0*/  SHFL.UP PT, R64, R66, 0x2, RZ ;  /* 0x0440000042407989 */ /* 0x000ea800000e00ff */
[----:B------:R-:W3:Y:S01]  /*3ff0*/  SHFL.UP PT, R65, R69, 0x2, RZ ;  /* 0x0440000045417989 */ /* 0x000ee200000e00ff */
[C---:B0-----:R-:W-:Y:S02]  /*4000*/  FMUL.FTZ R71, R69.reuse, R68 ;  /* 0x0000004445477220 */ /* 0x041fe40000410000 */
[----:B-1----:R-:W-:-:S02]  /*4010*/  FMUL.FTZ R73, R69, R67 ;  /* 0x0000004345497220 */ /* 0x002fc40000410000 */
[C---:B------:R-:W-:Y:S02]  /*4020*/  FFMA.FTZ R71, R66.reuse, R67, -R71 ;  /* 0x0000004342477223 */ /* 0x040fe40000010847 */
[C---:B--2---:R-:W-:Y:S02]  /*4030*/  FMUL.FTZ R70, R69.reuse, R64 ;  /* 0x0000004045467220 */ /* 0x044fe40000410000 */
[C---:B------:R-:W-:Y:S02]  /*4040*/  FFMA.FTZ R68, R66.reuse, R68, R73 ;  /* 0x0000004442447223 */ /* 0x040fe40000010049 */
[-C--:B---3--:R-:W-:Y:S02]  /*4050*/  FMUL.FTZ R67, R69, R65.reuse ;  /* 0x0000004145437220 */ /* 0x088fe40000410000 */
[----:B------:R-:W-:Y:S02]  /*4060*/  FFMA.FTZ R70, R66, R65, R70 ;  /* 0x0000004142467223 */ /* 0x000fe40000010046 */
[----:B------:R-:W-:-:S02]  /*4070*/  @P0 FADD.FTZ R78, R78, R71 ;  /* 0x000000474e4e0221 */ /* 0x000fc40000010000 */
[----:B------:R-:W-:Y:S01]  /*4080*/  @P0 FFMA.FTZ R66, R66, R64, -R67 ;  /* 0x0000004042420223 */ /* 0x000fe20000010843 */
[----:B------:R-:W-:Y:S01]  /*4090*/  FSEL R70, R69, R70, !P0 ;  /* 0x0000004645467208 */ /* 0x000fe20004000000 */
[----:B------:R-:W-:Y:S01]  /*40a0*/  @P0 FADD.FTZ R79, R79, R68 ;  /* 0x000000444f4f0221 */ /* 0x000fe20000010000 */
[----:B------:R-:W0:Y:S01]  /*40b0*/  SHFL.UP PT, R69, R78, 0x4, RZ ;  /* 0x048000004e457989 */ /* 0x000e2200000e00ff */
[----:B------:R-:W-:-:S03]  /*40c0*/  ISETP.GE.AND P0, PT, R9, 0x4, PT ;  /* 0x000000040900780c */ /* 0x000fc60003f06270 */
[----:B------:R-:W1:Y:S04]  /*40d0*/  SHFL.UP PT, R65, R66, 0x4, RZ ;  /* 0x0480000042417989 */ /* 0x000e6800000e00ff */
[----:B------:R-:W2:Y:S04]  /*40e0*/  SHFL.UP PT, R71, R79, 0x4, RZ ;  /* 0x048000004f477989 */ /* 0x000ea800000e00ff */
[----:B------:R-:W3:Y:S01]  /*40f0*/  SHFL.UP PT, R67, R70, 0x4, RZ ;  /* 0x0480000046437989 */ /* 0x000ee200000e00ff */
[C---:B0-----:R-:W-:Y:S02]  /*4100*/  FMUL.FTZ R72, R70.reuse, R69 ;  /* 0x0000004546487220 */ /* 0x041fe40000410000 */
[----:B-1----:R-:W-:-:S02]  /*4110*/  FMUL.FTZ R64, R70, R65 ;  /* 0x0000004146407220 */ /* 0x002fc40000410000 */
[-C--:B--2---:R-:W-:Y:S02]  /*4120*/  FMUL.FTZ R68, R70, R71.reuse ;  /* 0x0000004746447220 */ /* 0x084fe40000410000 */
[C---:B------:R-:W-:Y:S02]  /*4130*/  FFMA.FTZ R72, R66.reuse, R71, R72 ;  /* 0x0000004742487223 */ /* 0x040fe40000010048 */
[-C--:B---3--:R-:W-:Y:S02]  /*4140*/  FFMA.FTZ R71, R66, R67.reuse, R64 ;  /* 0x0000004342477223 */ /* 0x088fe40000010040 */
[----:B------:R-:W-:Y:S02]  /*4150*/  FMUL.FTZ R67, R70, R67 ;  /* 0x0000004346437220 */ /* 0x000fe40000410000 */
[----:B------:R-:W-:Y:S01]  /*4160*/  FFMA.FTZ R69, R66, R69, -R68 ;  /* 0x0000004542457223 */ /* 0x000fe20000010844 */
[----:B------:R-:W-:Y:S01]  /*4170*/  FSEL R71, R70, R71, !P0 ;  /* 0x0000004746477208 */ /* 0x000fe20004000000 */
[----:B------:R-:W-:-:S02]  /*4180*/  @P0 FADD.FTZ R79, R79, R72 ;  /* 0x000000484f4f0221 */ /* 0x000fc40000010000 */
[----:B------:R-:W-:Y:S02]  /*4190*/  @P0 FFMA.FTZ R66, R66, R65, -R67 ;  /* 0x0000004142420223 */ /* 0x000fe40000010843 */
        /* <DEDUP_REMOVED lines=8> */
[CC--:B--2---:R-:W-:Y:S02]  /*4220*/  FMUL.FTZ R75, R71.reuse, R67.reuse ;  /* 0x00000043474b7220 */ /* 0x0c4fe40000410000 */
[C---:B------:R-:W-:Y:S02]  /*4230*/  FFMA.FTZ R73, R66.reuse, R67, -R70 ;  /* 0x0000004342497223 */ /* 0x040fe40000010846 */
[CC--:B---3--:R-:W-:Y:S02]  /*4240*/  FFMA.FTZ R70, R66.reuse, R65.reuse, R69 ;  /* 0x0000004142467223 */ /* 0x0c8fe40000010045 */
[C---:B------:R-:W-:Y:S02]  /*4250*/  FMUL.FTZ R67, R71.reuse, R65 ;  /* 0x0000004147437220 */ /* 0x040fe40000410000 */
[C---:B------:R-:W-:Y:S01]  /*4260*/  FFMA.FTZ R68, R66.reuse, R68, R75 ;  /* 0x0000004442447223 */ /* 0x040fe2000001004b */
[----:B------:R-:W-:Y:S01]  /*4270*/  FSEL R71, R71, R70, !P0 ;  /* 0x0000004647477208 */ /* 0x000fe20004000000 */
[----:B------:R-:W-:-:S02]  /*4280*/  @P0 FFMA.FTZ R66, R66, R64, -R67 ;  /* 0x0000004042420223 */ /* 0x000fc40000010843 */
[----:B------:R-:W-:Y:S02]  /*4290*/  @P0 FADD.FTZ R79, R79, R68 ;  /* 0x000000444f4f0221 */ /* 0x000fe40000010000 */
[----:B------:R-:W-:Y:S01]  /*42a0*/  @P0 FADD.FTZ R78, R78, R73 ;  /* 0x000000494e4e0221 */ /* 0x000fe20000010000 */
[----:B------:R0:W1:Y:S04]  /*42b0*/  SHFL.UP PT, R74, R66, 0x10, RZ ;  /* 0x06000000424a7989 */ /* 0x00006800000e00ff */
[----:B------:R0:W2:Y:S01]  /*42c0*/  SHFL.UP PT, R67, R79, 0x10, RZ ;  /* 0x060000004f437989 */ /* 0x0000a200000e00ff */
[----:B------:R-:W-:-:S03]  /*42d0*/  MOV R72, R78 ;  /* 0x0000004e00487202 */ /* 0x000fc60000000f00 */
[----:B------:R0:W3:Y:S04]  /*42e0*/  SHFL.UP PT, R218, R78, 0x10, RZ ;  /* 0x060000004eda7989 */ /* 0x0000e800000e00ff */
[----:B------:R0:W4:Y:S02]  /*42f0*/  SHFL.UP PT, R76, R71, 0x10, RZ ;  /* 0x06000000474c7989 */ /* 0x00012400000e00ff */
.L_x_51:
[----:B------:R-:W-:Y:S01]  /*4300*/  MOV R75, R66 ;  /* 0x00000042004b7202 */ /* 0x000fe20000000f00 */
[-C--:B--2---:R-:W-:Y:S01]  /*4310*/  FMUL.FTZ R69, R67, R71.reuse ;  /* 0x0000004743457220 */ /* 0x084fe20000410000 */
[----:B------:R-:W-:Y:S01]  /*4320*/  ISETP.GE.AND P0, PT, R9, 0x10, PT ;  /* 0x000000100900780c */ /* 0x000fe20003f06270 */
[----:B-1----:R-:W-:Y:S01]  /*4330*/  FMUL.FTZ R65, R74, R71 ;  /* 0x000000474a417220 */ /* 0x002fe20000410000 */
[----:B------:R-:W-:Y:S01]  /*4340*/  MOV R73, R79 ;  /* 0x0000004f00497202 */ /* 0x000fe20000000f00 */
[C---:B---3--:R-:W-:Y:S02]  /*4350*/  FFMA.FTZ R69, R218.reuse, R75, -R69 ;  /* 0x0000004bda457223 */ /* 0x048fe40000010845 */
[----:B------:R-:W-:-:S02]  /*4360*/  FMUL.FTZ R218, R218, R71 ;  /* 0x00000047dada7220 */ /* 0x000fc40000410000 */
[C---:B----4-:R-:W-:Y:S02]  /*4370*/  FFMA.FTZ R64, R76.reuse, R75, R65 ;  /* 0x0000004b4c407223 */ /* 0x050fe40000010041 */
[----:B------:R-:W-:Y:S02]  /*4380*/  FMUL.FTZ R65, R76, R71 ;  /* 0x000000474c417220 */ /* 0x000fe40000410000 */
[-C--:B------:R-:W-:Y:S01]  /*4390*/  FFMA.FTZ R218, R67, R75.reuse, R218 ;  /* 0x0000004b43da7223 */ /* 0x080fe200000100da */
[----:B------:R-:W-:Y:S01]  /*43a0*/  FSEL R77, R71, R64, !P0 ;  /* 0x00000040474d7208 */ /* 0x000fe20004000000 */
[----:B------:R-:W-:Y:S02]  /*43b0*/  @P0 FFMA.FTZ R75, R74, R75, -R65 ;  /* 0x0000004b4a4b0223 */ /* 0x000fe40000010841 */
[----:B------:R-:W-:Y:S02]  /*43c0*/  @P0 FADD.FTZ R72, R69, R72 ;  /* 0x0000004845480221 */ /* 0x000fe40000010000 */
[----:B------:R-:W-:Y:S01]  /*43d0*/  @P0 FADD.FTZ R73, R218, R73 ;  /* 0x00000049da490221 */ /* 0x000fe20000010000 */
[----:B------:R-:W-:Y:S05]  /*43e0*/  BRA.CONV ~URZ, `(.L_x_8) ;  /* 0x000000637f007947 */ /* 0x000fea000b800000 */
[----:B------:R-:W-:Y:S01]  /*43f0*/  HFMA2.MMA R65, -RZ, RZ, 0, 1.847743988037109375e-06 ;  /* 0x0000001fff417435 */ /* 0x000fe200000001ff */
[----:B------:R-:W-:-:S02]  /*4400*/  MOV R68, R75 ;  /* 0x0000004b00447202 */ /* 0x000fc40000000f00 */
[----:B------:R-:W-:Y:S02]  /*4410*/  MOV R67, 0x1f ;  /* 0x0000001f00437802 */ /* 0x000fe40000000f00 */
[----:B------:R-:W-:Y:S02]  /*4420*/  MOV R64, 0xffffffff ;  /* 0xffffffff00407802 */ /* 0x000fe40000000f00 */
[----:B0-----:R-:W-:Y:S02]  /*4430*/  MOV R66, 0x4450 ;  /* 0x0000445000427802 */ /* 0x001fe40000000f00 */
[----:B-----5:R-:W-:Y:S05]  /*4440*/  CALL.REL.NOINC `($__internal_1_$__cuda_sm70_shflsync_idx_p) ;  /* 0x00007f8000007944 */ /* 0x020fea0003c00000 */
.L_x_8:
[----:B------:R-:W-:Y:S05]  /*4450*/  BRA.CONV ~URZ, `(.L_x_9) ;  /* 0x000000637f007947 */ /* 0x000fea000b800000 */
[----:B-1----:R-:W-:Y:S01]  /*4460*/  HFMA2.MMA R65, -RZ, RZ, 0, 1.847743988037109375e-06 ;  /* 0x0000001fff417435 */ /* 0x002fe200000001ff */
[----:B0-----:R-:W-:Y:S02]  /*4470*/  MOV R68, R77 ;  /* 0x0000004d00447202 */ /* 0x001fe40000000f00 */
[----:B------:R-:W-:Y:S02]  /*4480*/  MOV R67, 0x1f ;  /* 0x0000001f00437802 */ /* 0x000fe40000000f00 */
[----:B------:R-:W-:Y:S02]  /*4490*/  MOV R64, 0xffffffff ;  /* 0xffffffff00407802 */ /* 0x000fe40000000f00 */
[----:B------:R-:W-:-:S02]  /*44a0*/  MOV R66, 0x44c0 ;  /* 0x000044c000427802 */ /* 0x000fc40000000f00 */
[----:B-----5:R-:W-:Y:S05]  /*44b0*/  CALL.REL.NOINC `($__internal_1_$__cuda_sm70_shflsync_idx_p) ;  /* 0x00007f1000007944 */ /* 0x020fea0003c00000 */
.L_x_9:
[----:B------:R-:W-:Y:S05]  /*44c0*/  BRA.CONV ~URZ, `(.L_x_10) ;  /* 0x000000637f007947 */ /* 0x000fea000b800000 */
[----:B-1----:R-:W-:Y:S01]  /*44d0*/  HFMA2.MMA R65, -RZ, RZ, 0, 1.847743988037109375e-06 ;  /* 0x0000001fff417435 */ /* 0x002fe200000001ff */
[----:B0-----:R-:W-:-:S02]  /*44e0*/  MOV R68, R72 ;  /* 0x0000004800447202 */ /* 0x001fc40000000f00 */
[----:B------:R-:W-:Y:S02]  /*44f0*/  MOV R67, 0x1f ;  /* 0x0000001f00437802 */ /* 0x000fe40000000f00 */
[----:B------:R-:W-:Y:S02]  /*4500*/  MOV R64, 0xffffffff ;  /* 0xffffffff00407802 */ /* 0x000fe40000000f00 */
[----:B------:R-:W-:Y:S02]  /*4510*/  MOV R66, 0x4530 ;  /* 0x0000453000427802 */ /* 0x000fe40000000f00 */
[----:B-----5:R-:W-:Y:S05]  /*4520*/  CALL.REL.NOINC `($__internal_1_$__cuda_sm70_shflsync_idx_p) ;  /* 0x00007ea000007944 */ /* 0x020fea0003c00000 */
.L_x_10:
[----:B------:R-:W-:Y:S05]  /*4530*/  BRA.CONV ~URZ, `(.L_x_11) ;  /* 0x000000637f007947 */ /* 0x000fea000b800000 */
[----:B-1----:R-:W-:Y:S01]  /*4540*/  HFMA2.MMA R65, -RZ, RZ, 0, 1.847743988037109375e-06 ;  /* 0x0000001fff417435 */ /* 0x002fe200000001ff */
[----:B0-----:R-:W-:Y:S02]  /*4550*/  MOV R68, R73 ;  /* 0x0000004900447202 */ /* 0x001fe40000000f00 */
[----:B------:R-:W-:Y:S02]  /*4560*/  MOV R67, 0x1f ;  /* 0x0000001f00437802 */ /* 0x000fe40000000f00 */
[----:B------:R-:W-:Y:S02]  /*4570*/  MOV R64, 0xffffffff ;  /* 0xffffffff00407802 */ /* 0x000fe40000000f00 */
[----:B------:R-:W-:-:S02]  /*4580*/  MOV R66, 0x45a0 ;  /* 0x000045a000427802 */ /* 0x000fc40000000f00 */
[----:B-----5:R-:W-:Y:S05]  /*4590*/  CALL.REL.NOINC `($__internal_1_$__cuda_sm70_shflsync_idx_p) ;  /* 0x00007e3000007944 */ /* 0x020fea0003c00000 */
.L_x_11:
[----:B------:R-:W-:Y:S05]  /*45a0*/  BRA.DIV ~URZ, `(.L_x_12) ;  /* 0x00006ba27f007947 */ /* 0x000fea000b800000 */
[----:B0----5:R0:W2:Y:S04]  /*45b0*/  SHFL.IDX PT, R79, R60, RZ, 0x1f ;  /* 0x00001fff3c4f7589 */ /* 0x0210a800000e0000 */
[----:B------:R0:W3:Y:S04]  /*45c0*/  SHFL.IDX PT, R217, R61, RZ, 0x1f ;  /* 0x00001fff3dd97589 */ /* 0x0000e800000e0000 */
[----:B------:R0:W4:Y:S04]  /*45d0*/  SHFL.IDX PT, R218, R62, RZ, 0x1f ;  /* 0x00001fff3eda7589 */ /* 0x00012800000e0000 */
[----:B------:R0:W1:Y:S04]  /*45e0*/  SHFL.IDX PT, R71, R63, RZ, 0x1f ;  /* 0x00001fff3f477589 */ /* 0x00006800000e0000 */
[----:B------:R0:W0:Y:S04]  /*45f0*/  SHFL.UP PT, R76, R75, 0x1, RZ ;  /* 0x042000004b4c7989 */ /* 0x00002800000e00ff */
[----:B------:R-:W0:Y:S04]  /*4600*/  SHFL.UP PT, R77, R77, 0x1, RZ ;  /* 0x042000004d4d7989 */ /* 0x000e2800000e00ff */
[----:B------:R0:W0:Y:S04]  /*4610*/  SHFL.UP PT, R69, R72, 0x1, RZ ;  /* 0x0420000048457989 */ /* 0x00002800000e00ff */
[----:B------:R0:W0:Y:S02]  /*4620*/  SHFL.UP PT, R78, R73, 0x1, RZ ;  /* 0x04200000494e7989 */ /* 0x00002400000e00ff */
.L_x_52:
[----:B0-23--:R-:W0:Y:S01]  /*4630*/  LDS.128 R72, [R216+0x1100] ;  /* 0x00110000d8487984 */ /* 0x00de220000000c00 */
[----:B----4-:R-:W-:Y:S01]  /*4640*/  MOV R70, R218 ;  /* 0x000000da00467202 */ /* 0x010fe20000000f00 */
[----:B-1----:R-:W-:-:S02]  /*4650*/  FMUL.FTZ R219, R71, R77 ;  /* 0x0000004d47db7220 */ /* 0x002fc40000410000 */
[----:B------:R-:W1:Y:S02]  /*4660*/  LDS.128 R60, [R216+0x1110] ;  /* 0x00111000d83c7984 */ /* 0x000e640000000c00 */
[C---:B------:R-:W-:Y:S02]  /*4670*/  FMUL.FTZ R218, R70.reuse, R77 ;  /* 0x0000004d46da7220 */ /* 0x040fe40000410000 */
[----:B------:R-:W2:Y:S01]  /*4680*/  LDS.128 R64, [R216+0x1120] ;  /* 0x00112000d8407984 */ /* 0x000ea20000000c00 */
[-C--:B------:R-:W-:Y:S02]  /*4690*/  FFMA.FTZ R68, R70, R76.reuse, -R219 ;  /* 0x0000004c46447223 */ /* 0x080fe400000108db */
[----:B------:R-:W-:Y:S02]  /*46a0*/  FFMA.FTZ R219, R71, R76, R218 ;  /* 0x0000004c47db7223 */ /* 0x000fe400000100da */
[----:B------:R-:W-:Y:S01]  /*46b0*/  @P1 FADD.FTZ R70, R68, R69 ;  /* 0x0000004544461221 */ /* 0x000fe20000010000 */
[----:B------:R-:W-:Y:S01]  /*46c0*/  MOV R69, R217 ;  /* 0x000000d900457202 */ /* 0x000fe20000000f00 */
[----:B------:R-:W-:Y:S01]  /*46d0*/  @P1 FADD.FTZ R71, R219, R78 ;  /* 0x0000004edb471221 */ /* 0x000fe20000010000 */
[----:B------:R-:W-:-:S03]  /*46e0*/  MOV R68, R79 ;  /* 0x0000004f00447202 */ /* 0x000fc60000000f00 */
[CC--:B------:R-:W-:Y:S02]  /*46f0*/  FMUL.FTZ R79, R69.reuse, R77.reuse ;  /* 0x0000004d454f7220 */ /* 0x0c0fe40000410000 */
[C---:B------:R-:W-:Y:S02]  /*4700*/  FMUL.FTZ R77, R68.reuse, R77 ;  /* 0x0000004d444d7220 */ /* 0x040fe40000410000 */
[-C--:B------:R-:W-:Y:S02]  /*4710*/  @P1 FFMA.FTZ R68, R68, R76.reuse, -R79 ;  /* 0x0000004c44441223 */ /* 0x080fe4000001084f */
[----:B------:R-:W-:-:S05]  /*4720*/  @P1 FFMA.FTZ R69, R69, R76, R77 ;  /* 0x0000004c45451223 */ /* 0x000fca000001004d */
[----:B------:R3:W-:Y:S01]  /*4730*/  STS.128 [R216+0x1100], R68 ;  /* 0x00110044d8007388 */ /* 0x0007e20000000c00 */
[CC--:B0-----:R-:W-:Y:S02]  /*4740*/  FMUL.FTZ R217, R73.reuse, R71.reuse ;  /* 0x0000004749d97220 */ /* 0x0c1fe40000410000 */
[-C--:B------:R-:W-:Y:S02]  /*4750*/  FMUL.FTZ R78, R73, R70.reuse ;  /* 0x00000046494e7220 */ /* 0x080fe40000410000 */
[C---:B------:R-:W-:Y:S02]  /*4760*/  FFMA.FTZ R217, R72.reuse, R70, -R217 ;  /* 0x0000004648d97223 */ /* 0x040fe400000108d9 */
[----:B------:R-:W-:Y:S02]  /*4770*/  FFMA.FTZ R78, R72, R71, R78 ;  /* 0x00000047484e7223 */ /* 0x000fe4000001004e */
[----:B------:R-:W-:Y:S02]  /*4780*/  FADD.FTZ R74, R74, R217 ;  /* 0x000000d94a4a7221 */ /* 0x000fe40000010000 */
[----:B------:R-:W-:-:S02]  /*4790*/  FADD.FTZ R75, R75, R78 ;  /* 0x0000004e4b4b7221 */ /* 0x000fc40000010000 */
[----:B------:R-:W-:Y:S02]  /*47a0*/  FMUL.FTZ R76, R73, R68 ;  /* 0x00000044494c7220 */ /* 0x000fe40000410000 */
[----:B-1----:R-:W-:Y:S02]  /*47b0*/  FMUL.FTZ R78, R61, R74 ;  /* 0x0000004a3d4e7220 */ /* 0x002fe40000410000 */
[----:B------:R-:W-:Y:S02]  /*47c0*/  FMUL.FTZ R77, R73, R69 ;  /* 0x00000045494d7220 */ /* 0x000fe40000410000 */
[----:B------:R-:W-:Y:S02]  /*47d0*/  FMUL.FTZ R79, R61, R75 ;  /* 0x0000004b3d4f7220 */ /* 0x000fe40000410000 */
[----:B------:R-:W-:Y:S02]  /*47e0*/  FFMA.FTZ R73, R72, R69, R76 ;  /* 0x0000004548497223 */ /* 0x000fe4000001004c */
[----:B------:R-:W-:-:S02]  /*47f0*/  FFMA.FTZ R78, R60, R75, R78 ;  /* 0x0000004b3c4e7223 */ /* 0x000fc4000001004e */
[----:B------:R-:W-:Y:S02]  /*4800*/  FFMA.FTZ R72, R72, R68, -R77 ;  /* 0x0000004448487223 */ /* 0x000fe4000001084d */
[----:B------:R-:W-:Y:S02]  /*4810*/  FFMA.FTZ R217, R60, R74, -R79 ;  /* 0x0000004a3cd97223 */ /* 0x000fe4000001084f */
[----:B------:R-:W-:Y:S01]  /*4820*/  FMUL.FTZ R77, R61, R73 ;  /* 0x000000493d4d7220 */ /* 0x000fe20000410000 */
[----:B------:R3:W-:Y:S01]  /*4830*/  STS.128 [R216+0x1110], R72 ;  /* 0x00111048d8007388 */ /* 0x0007e20000000c00 */
[----:B------:R-:W-:Y:S02]  /*4840*/  FADD.FTZ R79, R63, R78 ;  /* 0x0000004e3f4f7221 */ /* 0x000fe40000010000 */
[----:B------:R-:W-:Y:S02]  /*4850*/  FMUL.FTZ R61, R61, R72 ;  /* 0x000000483d3d7220 */ /* 0x000fe40000410000 */
[----:B------:R-:W-:-:S02]  /*4860*/  FADD.FTZ R78, R62, R217 ;  /* 0x000000d93e4e7221 */ /* 0x000fc40000010000 */
[C---:B------:R-:W-:Y:S02]  /*4870*/  FFMA.FTZ R76, R60.reuse, R72, -R77 ;  /* 0x000000483c4c7223 */ /* 0x040fe4000001084d */
[----:B------:R-:W-:Y:S02]  /*4880*/  FFMA.FTZ R77, R60, R73, R61 ;  /* 0x000000493c4d7223 */ /* 0x000fe4000001003d */
[C---:B--2---:R-:W-:Y:S02]  /*4890*/  FMUL.FTZ R63, R65.reuse, R79 ;  /* 0x0000004f413f7220 */ /* 0x044fe40000410000 */
[C---:B------:R-:W-:Y:S01]  /*48a0*/  FMUL.FTZ R62, R65.reuse, R78 ;  /* 0x0000004e413e7220 */ /* 0x040fe20000410000 */
[----:B------:R3:W-:Y:S01]  /*48b0*/  STS.128 [R216+0x1120], R76 ;  /* 0x0011204cd8007388 */ /* 0x0007e20000000c00 */
[C---:B------:R-:W-:Y:S02]  /*48c0*/  FMUL.FTZ R60, R65.reuse, R76 ;  /* 0x0000004c413c7220 */ /* 0x040fe40000410000 */
[----:B------:R-:W-:-:S02]  /*48d0*/  FMUL.FTZ R61, R65, R77 ;  /* 0x0000004d413d7220 */ /* 0x000fc40000410000 */
[C---:B------:R-:W-:Y:S02]  /*48e0*/  FFMA.FTZ R63, R64.reuse, R78, -R63 ;  /* 0x0000004e403f7223 */ /* 0x040fe4000001083f */
[C---:B------:R-:W-:Y:S02]  /*48f0*/  FFMA.FTZ R62, R64.reuse, R79, R62 ;  /* 0x0000004f403e7223 */ /* 0x040fe4000001003e */
[C---:B------:R-:W-:Y:S02]  /*4900*/  FFMA.FTZ R65, R64.reuse, R77, R60 ;  /* 0x0000004d40417223 */ /* 0x040fe4000001003c */
[----:B------:R-:W-:Y:S02]  /*4910*/  FFMA.FTZ R64, R64, R76, -R61 ;  /* 0x0000004c40407223 */ /* 0x000fe4000001083d */
[----:B------:R-:W-:Y:S02]  /*4920*/  FADD.FTZ R66, R66, R63 ;  /* 0x0000003f42427221 */ /* 0x000fe40000010000 */
[----:B------:R-:W-:-:S05]  /*4930*/  FADD.FTZ R67, R67, R62 ;  /* 0x0000003e43437221 */ /* 0x000fca0000010000 */
[----:B------:R3:W-:Y:S02]  /*4940*/  STS.128 [R216+0x1130], R64 ;  /* 0x00113040d8007388 */ /* 0x0007e40000000c00 */
.L_x_5:
[----:B0-----:R-:W-:Y:S05]  /*4950*/  BSYNC B0 ;  /* 0x0000000000007941 */ /* 0x001fea0003800000 */
.L_x_4:
[----:B------:R-:W-:Y:S01]  /*4960*/  WARPSYNC 0xffffffff ;  /* 0xffffffff00007948 */ /* 0x000fe20003800000 */
[----:B------:R-:W-:Y:S01]  /*4970*/  BAR.SYNC.DEFER_BLOCKING 0x0 ;  /* 0x0000000000007b1d */ /* 0x000fe20000010000 */
[-C--:B-----5:R-:W-:Y:S01]  /*4980*/  FMUL.FTZ R60, R162, R172.reuse ;  /* 0x000000aca23c7220 */ /* 0x0a0fe20000410000 */
[----:B------:R-:W-:Y:S01]  /*4990*/  LOP3.LUT P0, RZ, R8, 0x1f, RZ, 0xc0, !PT ;  /* 0x0000001f08ff7812 */ /* 0x000fe2000780c0ff */
[C---:B------:R-:W-:Y:S02]  /*49a0*/  FMUL.FTZ R61, R161.reuse, R172 ;  /* 0x000000aca13d7220 */ /* 0x040fe40000410000 */
[-C--:B------:R-:W-:Y:S01]  /*49b0*/  FFMA.FTZ R60, R161, R173.reuse, -R60 ;  /* 0x000000ada13c7223 */ /* 0x080fe2000001083c */
[----:B------:R-:W-:Y:S01]  /*49c0*/  ISETP.GE.OR P0, PT, R12, c[0x0][0x174], P0 ;  /* 0x00005d000c007a0c */ /* 0x000fe20000706670 */
[----:B------:R-:W-:Y:S01]  /*49d0*/  FFMA.FTZ R63, -R162, R173, -R61 ;  /* 0x000000ada23f7223 */ /* 0x000fe2000001093d */
[----:B------:R-:W-:Y:S01]  /*49e0*/  BSSY B0, `(.L_x_13) ;  /* 0x00001d7000007945 */ /* 0x000fe20003800000 */
[----:B---3--:R-:W-:-:S02]  /*49f0*/  FADD.FTZ R65, R175, R60 ;  /* 0x0000003caf417221 */ /* 0x008fc40000010000 */
[----:B------:R-:W-:Y:S02]  /*4a00*/  FMUL.FTZ R62, R162, R99 ;  /* 0x00000063a23e7220 */ /* 0x000fe40000410000 */
[----:B------:R-:W-:Y:S02]  /*4a10*/  FADD.FTZ R63, -R174, R63 ;  /* 0x0000003fae3f7221 */ /* 0x000fe40000010100 */
[----:B------:R-:W-:Y:S02]  /*4a20*/  FMUL.FTZ R66, R160, -R65 ;  /* 0x80000041a0427220 */ /* 0x000fe40000410000 */
[-C--:B------:R-:W-:Y:S02]  /*4a30*/  FMUL.FTZ R64, R162, -R98.reuse ;  /* 0x80000062a2407220 */ /* 0x080fe40000410000 */
[----:B------:R-:W-:Y:S02]  /*4a40*/  FFMA.FTZ R62, R161, R98, -R62 ;  /* 0x00000062a13e7223 */ /* 0x000fe4000001083e */
[----:B------:R-:W-:-:S02]  /*4a50*/  FMUL.FTZ R68, R160, -R63 ;  /* 0x8000003fa0447220 */ /* 0x000fc40000410000 */
[----:B------:R-:W-:Y:S01]  /*4a60*/  FFMA.FTZ R63, R159, R63, R66 ;  /* 0x0000003f9f3f7223 */ /* 0x000fe20000010042 */
[----:B------:R-:W0:Y:S01]  /*4a70*/  LDS.64 R60, [R171.X16+0x1108] ;  /* 0x00110800ab3c7984 */ /* 0x000e22000000ca00 */
[----:B------:R-:W-:Y:S02]  /*4a80*/  FFMA.FTZ R64, R161, -R99, R64 ;  /* 0x80000063a1407223 */ /* 0x000fe40000010040 */
[----:B------:R-:W-:Y:S02]  /*4a90*/  FMUL.FTZ R66, R160, -R62 ;  /* 0x8000003ea0427220 */ /* 0x000fe40000410000 */
[----:B------:R-:W-:Y:S02]  /*4aa0*/  FFMA.FTZ R68, R159, R65, -R68 ;  /* 0x000000419f447223 */ /* 0x000fe40000010844 */
[----:B------:R-:W-:Y:S02]  /*4ab0*/  FADD.FTZ R65, -R176, R63 ;  /* 0x0000003fb0417221 */ /* 0x000fe40000010100 */
[----:B------:R-:W-:-:S02]  /*4ac0*/  FMUL.FTZ R63, R160, -R64 ;  /* 0x80000040a03f7220 */ /* 0x000fc40000410000 */
[----:B------:R-:W-:Y:S02]  /*4ad0*/  FFMA.FTZ R66, R159, R64, R66 ;  /* 0x000000409f427223 */ /* 0x000fe40000010042 */
[----:B------:R-:W-:Y:S02]  /*4ae0*/  FADD.FTZ R68, R177, R68 ;  /* 0x00000044b1447221 */ /* 0x000fe40000010000 */
[C---:B------:R-:W-:Y:S02]  /*4af0*/  FMUL.FTZ R64, R158.reuse, -R65 ;  /* 0x800000419e407220 */ /* 0x040fe40000410000 */
[----:B------:R-:W-:Y:S02]  /*4b00*/  FFMA.FTZ R63, R159, R62, -R63 ;  /* 0x0000003e9f3f7223 */ /* 0x000fe4000001083f */
[C---:B------:R-:W-:Y:S02]  /*4b10*/  FMUL.FTZ R62, R158.reuse, -R66 ;  /* 0x800000429e3e7220 */ /* 0x040fe40000410000 */
[----:B------:R-:W-:-:S02]  /*4b20*/  FMUL.FTZ R70, R158, -R68 ;  /* 0x800000449e467220 */ /* 0x000fc40000410000 */
[C---:B------:R-:W-:Y:S02]  /*4b30*/  FFMA.FTZ R68, R157.reuse, R68, -R64 ;  /* 0x000000449d447223 */ /* 0x040fe40000010840 */
[-C--:B------:R-:W-:Y:S02]  /*4b40*/  FMUL.FTZ R64, R158, -R63.reuse ;  /* 0x8000003f9e407220 */ /* 0x080fe40000410000 */
[C---:B------:R-:W-:Y:S02]  /*4b50*/  FFMA.FTZ R62, R157.reuse, R63, -R62 ;  /* 0x0000003f9d3e7223 */ /* 0x040fe4000001083e */
[----:B------:R-:W-:Y:S02]  /*4b60*/  FFMA.FTZ R65, R157, R65, R70 ;  /* 0x000000419d417223 */ /* 0x000fe40000010046 */
[----:B------:R-:W-:Y:S02]  /*4b70*/  FADD.FTZ R68, R179, R68 ;  /* 0x00000044b3447221 */ /* 0x000fe40000010000 */
[----:B------:R-:W-:-:S02]  /*4b80*/  FFMA.FTZ R64, R157, R66, R64 ;  /* 0x000000429d407223 */ /* 0x000fc40000010040 */
[----:B------:R-:W-:Y:S02]  /*4b90*/  FMUL.FTZ R66, R156, -R62 ;  /* 0x8000003e9c427220 */ /* 0x000fe40000410000 */
[----:B------:R-:W-:Y:S02]  /*4ba0*/  FADD.FTZ R65, -R178, R65 ;  /* 0x00000041b2417221 */ /* 0x000fe40000010100 */
[C---:B------:R-:W-:Y:S02]  /*4bb0*/  FMUL.FTZ R70, R156.reuse, -R68 ;  /* 0x800000449c467220 */ /* 0x040fe40000410000 */
[CC--:B------:R-:W-:Y:S02]  /*4bc0*/  FMUL.FTZ R63, R156.reuse, -R64.reuse ;  /* 0x800000409c3f7220 */ /* 0x0c0fe40000410000 */
[----:B------:R-:W-:Y:S02]  /*4bd0*/  FFMA.FTZ R66, R155, R64, R66 ;  /* 0x000000409b427223 */ /* 0x000fe40000010042 */
[----:B------:R-:W-:-:S02]  /*4be0*/  FMUL.FTZ R64, R156, -R65 ;  /* 0x800000419c407220 */ /* 0x000fc40000410000 */
[C---:B------:R-:W-:Y:S02]  /*4bf0*/  FFMA.FTZ R65, R155.reuse, R65, R70 ;  /* 0x000000419b417223 */ /* 0x040fe40000010046 */
[C---:B------:R-:W-:Y:S02]  /*4c00*/  FFMA.FTZ R64, R155.reuse, R68, -R64 ;  /* 0x000000449b407223 */ /* 0x040fe40000010840 */
[----:B------:R-:W-:Y:S02]  /*4c10*/  FADD.FTZ R65, -R180, R65 ;  /* 0x00000041b4417221 */ /* 0x000fe40000010100 */
[----:B------:R-:W-:Y:S02]  /*4c20*/  FFMA.FTZ R63, R155, R62, -R63 ;  /* 0x0000003e9b3f7223 */ /* 0x000fe4000001083f */
[----:B------:R-:W-:Y:S02]  /*4c30*/  FADD.FTZ R64, R181, R64 ;  /* 0x00000040b5407221 */ /* 0x000fe40000010000 */
[----:B------:R-:W-:-:S02]  /*4c40*/  FMUL.FTZ R68, R154, -R65 ;  /* 0x800000419a447220 */ /* 0x000fc40000410000 */
[C---:B------:R-:W-:Y:S02]  /*4c50*/  FMUL.FTZ R62, R154.reuse, -R66 ;  /* 0x800000429a3e7220 */ /* 0x040fe40000410000 */
[CC--:B------:R-:W-:Y:S02]  /*4c60*/  FMUL.FTZ R67, R154.reuse, -R63.reuse ;  /* 0x8000003f9a437220 */ /* 0x0c0fe40000410000 */
[CC--:B------:R-:W-:Y:S02]  /*4c70*/  FFMA.FTZ R68, R153.reuse, R64.reuse, -R68 ;  /* 0x0000004099447223 */ /* 0x0c0fe40000010844 */
[----:B------:R-:W-:Y:S02]  /*4c80*/  FMUL.FTZ R64, R154, -R64 ;  /* 0x800000409a407220 */ /* 0x000fe40000410000 */
[----:B------:R-:W-:Y:S02]  /*4c90*/  FFMA.FTZ R62, R153, R63, -R62 ;  /* 0x0000003f993e7223 */ /* 0x000fe4000001083e */
[----:B0-----:R-:W-:-:S02]  /*4ca0*/  FMUL.FTZ R63, R81, R61 ;  /* 0x0000003d513f7220 */ /* 0x001fc40000410000 */
[C---:B------:R-:W-:Y:S02]  /*4cb0*/  FFMA.FTZ R67, R153.reuse, R66, R67 ;  /* 0x0000004299437223 */ /* 0x040fe40000010043 */
[----:B------:R-:W-:Y:S02]  /*4cc0*/  FFMA.FTZ R65, R153, R65, R64 ;  /* 0x0000004199417223 */ /* 0x000fe40000010040 */
[-C--:B------:R-:W-:Y:S02]  /*4cd0*/  FMUL.FTZ R81, R81, R60.reuse ;  /* 0x0000003c51517220 */ /* 0x080fe40000410000 */
[----:B------:R-:W-:Y:S02]  /*4ce0*/  FFMA.FTZ R63, R80, R60, -R63 ;  /* 0x0000003c503f7223 */ /* 0x000fe4000001083f */
[----:B------:R-:W-:Y:S02]  /*4cf0*/  FMUL.FTZ R60, R152, -R67 ;  /* 0x80000043983c7220 */ /* 0x000fe40000410000 */
[----:B------:R-:W-:-:S02]  /*4d00*/  FADD.FTZ R65, -R182, R65 ;  /* 0x00000041b6417221 */ /* 0x000fc40000010100 */
[----:B------:R-:W-:Y:S02]  /*4d10*/  FFMA.FTZ R81, R80, R61, R81 ;  /* 0x0000003d50517223 */ /* 0x000fe40000010051 */
[-C--:B------:R-:W-:Y:S02]  /*4d20*/  FFMA.FTZ R64, R151, R62.reuse, -R60 ;  /* 0x0000003e97407223 */ /* 0x080fe4000001083c */
[----:B------:R-:W-:Y:S02]  /*4d30*/  FADD.FTZ R68, R183, R68 ;  /* 0x00000044b7447221 */ /* 0x000fe40000010000 */
[C---:B------:R-:W-:Y:S02]  /*4d40*/  FMUL.FTZ R60, R152.reuse, -R65 ;  /* 0x80000041983c7220 */ /* 0x040fe40000410000 */
[----:B------:R-:W-:Y:S02]  /*4d50*/  FADD.FTZ R224, RZ, R81 ;  /* 0x00000051ffe07221 */ /* 0x000fe40000010000 */
[----:B------:R-:W-:-:S02]  /*4d60*/  FMUL.FTZ R62, R152, -R62 ;  /* 0x8000003e983e7220 */ /* 0x000fc40000410000 */
[----:B------:R-:W-:Y:S02]  /*4d70*/  FADD.FTZ R232, R232, R63 ;  /* 0x0000003fe8e87221 */ /* 0x000fe40000010000 */
[----:B------:R-:W-:Y:S02]  /*4d80*/  FFMA.FTZ R66, R151, R68, -R60 ;  /* 0x0000004497427223 */ /* 0x000fe4000001083c */
[----:B------:R-:W-:Y:S02]  /*4d90*/  FMUL.FTZ R61, R169, R224 ;  /* 0x000000e0a93d7220 */ /* 0x000fe40000410000 */
[----:B------:R-:W-:Y:S02]  /*4da0*/  FMUL.FTZ R68, R152, -R68 ;  /* 0x8000004498447220 */ /* 0x000fe40000410000 */
[----:B------:R-:W-:Y:S02]  /*4db0*/  FFMA.FTZ R62, R151, R67, R62 ;  /* 0x00000043973e7223 */ /* 0x000fe4000001003e */
[----:B------:R-:W-:-:S02]  /*4dc0*/  FMUL.FTZ R63, R169, R232 ;  /* 0x000000e8a93f7220 */ /* 0x000fc40000410000 */
[----:B------:R-:W-:Y:S02]  /*4dd0*/  FFMA.FTZ R60, R170, R232, -R61 ;  /* 0x000000e8aa3c7223 */ /* 0x000fe4000001083d */
[----:B------:R-:W-:Y:S02]  /*4de0*/  FFMA.FTZ R65, R151, R65, R68 ;  /* 0x0000004197417223 */ /* 0x000fe40000010044 */
[----:B------:R-:W-:Y:S02]  /*4df0*/  FMUL.FTZ R61, R150, -R62 ;  /* 0x8000003e963d7220 */ /* 0x000fe40000410000 */
[----:B------:R-:W-:Y:S02]  /*4e00*/  FFMA.FTZ R63, R170, R224, R63 ;  /* 0x000000e0aa3f7223 */ /* 0x000fe4000001003f */
[----:B------:R-:W-:Y:S02]  /*4e10*/  FADD.FTZ R231, R231, R60 ;  /* 0x0000003ce7e77221 */ /* 0x000fe40000010000 */
[----:B------:R-:W-:-:S02]  /*4e20*/  FADD.FTZ R65, -R184, R65 ;  /* 0x00000041b8417221 */ /* 0x000fc40000010100 */
[-C--:B------:R-:W-:Y:S02]  /*4e30*/  FFMA.FTZ R67, R149, R64.reuse, -R61 ;  /* 0x0000004095437223 */ /* 0x080fe4000001083d */
[----:B------:R-:W-:Y:S02]  /*4e40*/  FADD.FTZ R223, RZ, R63 ;  /* 0x0000003fffdf7221 */ /* 0x000fe40000010000 */
[C---:B------:R-:W-:Y:S02]  /*4e50*/  FMUL.FTZ R64, R150.reuse, -R64 ;  /* 0x8000004096407220 */ /* 0x040fe40000410000 */
[----:B------:R-:W-:Y:S02]  /*4e60*/  FMUL.FTZ R61, R167, R231 ;  /* 0x000000e7a73d7220 */ /* 0x000fe40000410000 */
[----:B------:R-:W-:Y:S02]  /*4e70*/  FADD.FTZ R66, R185, R66 ;  /* 0x00000042b9427221 */ /* 0x000fe40000010000 */
[----:B------:R-:W-:-:S02]  /*4e80*/  FMUL.FTZ R63, R150, -R65 ;  /* 0x80000041963f7220 */ /* 0x000fc40000410000 */
[-C--:B------:R-:W-:Y:S02]  /*4e90*/  FMUL.FTZ R60, R167, R223.reuse ;  /* 0x000000dfa73c7220 */ /* 0x080fe40000410000 */
[C---:B------:R-:W-:Y:S02]  /*4ea0*/  FFMA.FTZ R64, R149.reuse, R62, R64 ;  /* 0x0000003e95407223 */ /* 0x040fe40000010040 */
[----:B------:R-:W-:Y:S02]  /*4eb0*/  FFMA.FTZ R222, R168, R223, R61 ;  /* 0x000000dfa8de7223 */ /* 0x000fe4000001003d */
[-C--:B------:R-:W-:Y:S02]  /*4ec0*/  FFMA.FTZ R62, R149, R66.reuse, -R63 ;  /* 0x00000042953e7223 */ /* 0x080fe4000001083f */
[----:B------:R-:W-:Y:S02]  /*4ed0*/  FMUL.FTZ R66, R150, -R66 ;  /* 0x8000004296427220 */ /* 0x000fe40000410000 */
[----:B------:R-:W-:-:S02]  /*4ee0*/  FFMA.FTZ R61, R168, R231, -R60 ;  /* 0x000000e7a83d7223 */ /* 0x000fc4000001083c */
[----:B------:R-:W-:Y:S02]  /*4ef0*/  FADD.FTZ R222, RZ, R222 ;  /* 0x000000deffde7221 */ /* 0x000fe40000010000 */
[----:B------:R-:W-:Y:S02]  /*4f00*/  FFMA.FTZ R65, R149, R65, R66 ;  /* 0x0000004195417223 */ /* 0x000fe40000010042 */
[----:B------:R-:W-:Y:S02]  /*4f10*/  FADD.FTZ R230, R230, R61 ;  /* 0x0000003de6e67221 */ /* 0x000fe40000010000 */
[----:B------:R-:W-:Y:S02]  /*4f20*/  FMUL.FTZ R60, R148, -R64 ;  /* 0x80000040943c7220 */ /* 0x000fe40000410000 */
[----:B------:R-:W-:Y:S02]  /*4f30*/  FMUL.FTZ R61, R165, R222 ;  /* 0x000000dea53d7220 */ /* 0x000fe40000410000 */
[----:B------:R-:W-:-:S02]  /*4f40*/  FADD.FTZ R65, -R186, R65 ;  /* 0x00000041ba417221 */ /* 0x000fc40000010100 */
[-C--:B------:R-:W-:Y:S02]  /*4f50*/  FFMA.FTZ R66, R147, R67.reuse, -R60 ;  /* 0x0000004393427223 */ /* 0x080fe4000001083c */
[-C--:B------:R-:W-:Y:S02]  /*4f60*/  FMUL.FTZ R63, R165, R230.reuse ;  /* 0x000000e6a53f7220 */ /* 0x080fe40000410000 */
[----:B------:R-:W-:Y:S02]  /*4f70*/  FMUL.FTZ R67, R148, -R67 ;  /* 0x8000004394437220 */ /* 0x000fe40000410000 */
[----:B------:R-:W-:Y:S02]  /*4f80*/  FFMA.FTZ R60, R166, R230, -R61 ;  /* 0x000000e6a63c7223 */ /* 0x000fe4000001083d */
[----:B------:R-:W-:Y:S02]  /*4f90*/  FADD.FTZ R62, R187, R62 ;  /* 0x0000003ebb3e7221 */ /* 0x000fe40000010000 */
[----:B------:R-:W-:-:S02]  /*4fa0*/  FMUL.FTZ R61, R148, -R65 ;  /* 0x80000041943d7220 */ /* 0x000fc40000410000 */
[C---:B------:R-:W-:Y:S02]  /*4fb0*/  FFMA.FTZ R67, R147.reuse, R64, R67 ;  /* 0x0000004093437223 */ /* 0x040fe40000010043 */
[----:B------:R-:W-:Y:S02]  /*4fc0*/  FFMA.FTZ R63, R166, R222, R63 ;  /* 0x000000dea63f7223 */ /* 0x000fe4000001003f */
[-C--:B------:R-:W-:Y:S02]  /*4fd0*/  FFMA.FTZ R64, R147, R62.reuse, -R61 ;  /* 0x0000003e93407223 */ /* 0x080fe4000001083d */
[----:B------:R-:W-:Y:S02]  /*4fe0*/  FADD.FTZ R229, R229, R60 ;  /* 0x0000003ce5e57221 */ /* 0x000fe40000010000 */
[----:B------:R-:W-:Y:S02]  /*4ff0*/  FMUL.FTZ R62, R148, -R62 ;  /* 0x8000003e943e7220 */ /* 0x000fe40000410000 */
[----:B------:R-:W-:-:S02]  /*5000*/  FADD.FTZ R221, RZ, R63 ;  /* 0x0000003fffdd7221 */ /* 0x000fc40000010000 */
[----:B------:R-:W-:Y:S02]  /*5010*/  FMUL.FTZ R61, R163, R229 ;  /* 0x000000e5a33d7220 */ /* 0x000fe40000410000 */
[----:B------:R-:W-:Y:S02]  /*5020*/  FFMA.FTZ R65, R147, R65, R62 ;  /* 0x0000004193417223 */ /* 0x000fe4000001003e */
[-C--:B------:R-:W-:Y:S02]  /*5030*/  FMUL.FTZ R60, R163, R221.reuse ;  /* 0x000000dda33c7220 */ /* 0x080fe40000410000 */
[----:B------:R-:W-:Y:S02]  /*5040*/  FFMA.FTZ R220, R164, R221, R61 ;  /* 0x000000dda4dc7223 */ /* 0x000fe4000001003d */
[----:B------:R-:W-:Y:S02]  /*5050*/  FADD.FTZ R65, -R188, R65 ;  /* 0x00000041bc417221 */ /* 0x000fe40000010100 */
[----:B------:R-:W-:-:S02]  /*5060*/  FMUL.FTZ R63, R146, -R67 ;  /* 0x80000043923f7220 */ /* 0x000fc40000410000 */
[----:B------:R-:W-:Y:S02]  /*5070*/  FFMA.FTZ R61, R164, R229, -R60 ;  /* 0x000000e5a43d7223 */ /* 0x000fe4000001083c */
[----:B------:R-:W-:Y:S02]  /*5080*/  FADD.FTZ R220, RZ, R220 ;  /* 0x000000dcffdc7221 */ /* 0x000fe40000010000 */
[----:B------:R-:W-:Y:S02]  /*5090*/  FADD.FTZ R64, R189, R64 ;  /* 0x00000040bd407221 */ /* 0x000fe40000010000 */
[C---:B------:R-:W-:Y:S02]  /*50a0*/  FMUL.FTZ R62, R146.reuse, -R65 ;  /* 0x80000041923e7220 */ /* 0x040fe40000410000 */
[-C--:B------:R-:W-:Y:S02]  /*50b0*/  FFMA.FTZ R63, R145, R66.reuse, -R63 ;  /* 0x00000042913f7223 */ /* 0x080fe4000001083f */
[----:B------:R-:W-:-:S02]  /*50c0*/  FMUL.FTZ R66, R146, -R66 ;  /* 0x8000004292427220 */ /* 0x000fc40000410000 */
[----:B------:R-:W-:Y:S02]  /*50d0*/  FADD.FTZ R228, R228, R61 ;  /* 0x0000003de4e47221 */ /* 0x000fe40000010000 */
[----:B------:R-:W-:Y:S02]  /*50e0*/  FMUL.FTZ R60, R142, R220 ;  /* 0x000000dc8e3c7220 */ /* 0x000fe40000410000 */
[CC--:B------:R-:W-:Y:S02]  /*50f0*/  FFMA.FTZ R68, R145.reuse, R64.reuse, -R62 ;  /* 0x0000004091447223 */ /* 0x0c0fe4000001083e */
        /* <DEDUP_REMOVED lines=12> */
[C---:B------:R-:W-:Y:S02]  /*51c0*/  FMUL.FTZ R62, R144.reuse, R227 ;  /* 0x000000e3903e7220 */ /* 0x040fe40000410000 */
[----:B------:R-:W-:Y:S02]  /*51d0*/  FADD.FTZ R68, R191, R68 ;  /* 0x00000044bf447221 */ /* 0x000fe40000010000 */
[----:B------:R-:W-:-:S02]  /*51e0*/  FMUL.FTZ R61, R144, -R65 ;  /* 0x80000041903d7220 */ /* 0x000fc40000410000 */
[CC--:B------:R-:W-:Y:S02]  /*51f0*/  FMUL.FTZ R60, R144.reuse, R219.reuse ;  /* 0x000000db903c7220 */ /* 0x0c0fe40000410000 */
[C---:B------:R-:W-:Y:S02]  /*5200*/  FFMA.FTZ R63, R143.reuse, R66, R63 ;  /* 0x000000428f3f7223 */ /* 0x040fe4000001003f */
[C---:B------:R-:W-:Y:S02]  /*5210*/  FFMA.FTZ R62, R143.reuse, R219, R62 ;  /* 0x000000db8f3e7223 */ /* 0x040fe4000001003e */
[CC--:B------:R-:W-:Y:S02]  /*5220*/  FFMA.FTZ R66, R143.reuse, R68.reuse, -R61 ;  /* 0x000000448f427223 */ /* 0x0c0fe4000001083d */
[----:B------:R-:W-:Y:S02]  /*5230*/  FFMA.FTZ R61, R143, R227, -R60 ;  /* 0x000000e38f3d7223 */ /* 0x000fe4000001083c */
[----:B------:R-:W-:-:S02]  /*5240*/  FMUL.FTZ R68, R144, -R68 ;  /* 0x8000004490447220 */ /* 0x000fc40000410000 */
[----:B------:R-:W-:Y:S02]  /*5250*/  FMUL.FTZ R60, R142, -R63 ;  /* 0x8000003f8e3c7220 */ /* 0x000fe40000410000 */
[----:B------:R-:W-:Y:S02]  /*5260*/  FADD.FTZ R218, RZ, R62 ;  /* 0x0000003effda7221 */ /* 0x000fe40000010000 */
[----:B------:R-:W-:Y:S02]  /*5270*/  FFMA.FTZ R65, R143, R65, R68 ;  /* 0x000000418f417223 */ /* 0x000fe40000010044 */
[----:B------:R-:W-:Y:S02]  /*5280*/  FADD.FTZ R226, R226, R61 ;  /* 0x0000003de2e27221 */ /* 0x000fe40000010000 */
[----:B------:R-:W-:Y:S02]  /*5290*/  FFMA.FTZ R67, R141, R64, -R60 ;  /* 0x000000408d437223 */ /* 0x000fe4000001083c */
[----:B------:R-:W-:-:S02]  /*52a0*/  FMUL.FTZ R60, R146, R218 ;  /* 0x000000da923c7220 */ /* 0x000fc40000410000 */
[----:B------:R-:W-:Y:S02]  /*52b0*/  FMUL.FTZ R64, R142, -R64 ;  /* 0x800000408e407220 */ /* 0x000fe40000410000 */
[----:B------:R-:W-:Y:S02]  /*52c0*/  FADD.FTZ R65, -R192, R65 ;  /* 0x00000041c0417221 */ /* 0x000fe40000010100 */
[-C--:B------:R-:W-:Y:S02]  /*52d0*/  FMUL.FTZ R61, R146, R226.reuse ;  /* 0x000000e2923d7220 */ /* 0x080fe40000410000 */
[----:B------:R-:W-:Y:S02]  /*52e0*/  FFMA.FTZ R60, R145, R226, -R60 ;  /* 0x000000e2913c7223 */ /* 0x000fe4000001083c */
[----:B------:R-:W-:Y:S02]  /*52f0*/  FFMA.FTZ R64, R141, R63, R64 ;  /* 0x0000003f8d407223 */ /* 0x000fe40000010040 */
[----:B------:R-:W-:-:S02]  /*5300*/  FADD.FTZ R66, R193, R66 ;  /* 0x00000042c1427221 */ /* 0x000fc40000010000 */
[----:B------:R-:W-:Y:S02]  /*5310*/  FMUL.FTZ R62, R142, -R65 ;  /* 0x800000418e3e7220 */ /* 0x000fe40000410000 */
[----:B------:R-:W-:Y:S02]  /*5320*/  FFMA.FTZ R61, R145, R218, R61 ;  /* 0x000000da913d7223 */ /* 0x000fe4000001003d */
[----:B------:R-:W-:Y:S02]  /*5330*/  FADD.FTZ R225, R225, R60 ;  /* 0x0000003ce1e17221 */ /* 0x000fe40000010000 */
[----:B------:R-:W-:Y:S02]  /*5340*/  FMUL.FTZ R60, R163, -R64 ;  /* 0x80000040a33c7220 */ /* 0x000fe40000410000 */
[----:B------:R-:W-:Y:S02]  /*5350*/  FFMA.FTZ R68, R141, R66, -R62 ;  /* 0x000000428d447223 */ /* 0x000fe4000001083e */
[----:B------:R-:W-:-:S02]  /*5360*/  FADD.FTZ R217, RZ, R61 ;  /* 0x0000003dffd97221 */ /* 0x000fc40000010000 */
[----:B------:R-:W-:Y:S02]  /*5370*/  FMUL.FTZ R62, R148, R225 ;  /* 0x000000e1943e7220 */ /* 0x000fe40000410000 */
[----:B------:R-:W-:Y:S02]  /*5380*/  FMUL.FTZ R66, R142, -R66 ;  /* 0x800000428e427220 */ /* 0x000fe40000410000 */
[----:B------:R-:W-:Y:S02]  /*5390*/  FFMA.FTZ R61, R164, R67, -R60 ;  /* 0x00000043a43d7223 */ /* 0x000fe4000001083c */
[-C--:B------:R-:W-:Y:S02]  /*53a0*/  FMUL.FTZ R60, R148, R217.reuse ;  /* 0x000000d9943c7220 */ /* 0x080fe40000410000 */
[----:B------:R-:W-:Y:S02]  /*53b0*/  FFMA.FTZ R62, R147, R217, R62 ;  /* 0x000000d9933e7223 */ /* 0x000fe4000001003e */
[----:B------:R-:W-:-:S02]  /*53c0*/  FFMA.FTZ R65, R141, R65, R66 ;  /* 0x000000418d417223 */ /* 0x000fc40000010042 */
[----:B------:R-:W-:Y:S02]  /*53d0*/  FFMA.FTZ R60, R147, R225, -R60 ;  /* 0x000000e1933c7223 */ /* 0x000fe4000001083c */
[----:B------:R-:W-:Y:S02]  /*53e0*/  FADD.FTZ R216, RZ, R62 ;  /* 0x0000003effd87221 */ /* 0x000fe40000010000 */
[----:B------:R-:W-:Y:S02]  /*53f0*/  FADD.FTZ R65, -R194, R65 ;  /* 0x00000041c2417221 */ /* 0x000fe40000010100 */
[----:B------:R-:W-:Y:S02]  /*5400*/  FADD.FTZ R234, R215, R60 ;  /* 0x0000003cd7ea7221 */ /* 0x000fe40000010000 */
[----:B------:R-:W-:Y:S02]  /*5410*/  FMUL.FTZ R67, R163, -R67 ;  /* 0x80000043a3437220 */ /* 0x000fe40000410000 */
[----:B------:R-:W-:-:S02]  /*5420*/  FMUL.FTZ R60, R150, R216 ;  /* 0x000000d8963c7220 */ /* 0x000fc40000410000 */
[----:B------:R-:W-:Y:S02]  /*5430*/  FADD.FTZ R68, R195, R68 ;  /* 0x00000044c3447221 */ /* 0x000fe40000010000 */
[----:B------:R-:W-:Y:S02]  /*5440*/  FMUL.FTZ R63, R163, -R65 ;  /* 0x80000041a33f7220 */ /* 0x000fe40000410000 */
[----:B------:R-:W-:Y:S02]  /*5450*/  FFMA.FTZ R67, R164, R64, R67 ;  /* 0x00000040a4437223 */ /* 0x000fe40000010043 */
[-C--:B------:R-:W-:Y:S02]  /*5460*/  FFMA.FTZ R233, R149, R234.reuse, -R60 ;  /* 0x000000ea95e97223 */ /* 0x080fe4000001083c */
[----:B------:R-:W-:Y:S02]  /*5470*/  FMUL.FTZ R60, R150, R234 ;  /* 0x000000ea963c7220 */ /* 0x000fe40000410000 */
[----:B------:R-:W-:-:S02]  /*5480*/  FFMA.FTZ R62, R164, R68, -R63 ;  /* 0x00000044a43e7223 */ /* 0x000fc4000001083f */
[----:B------:R-:W-:Y:S02]  /*5490*/  FMUL.FTZ R68, R163, -R68 ;  /* 0x80000044a3447220 */ /* 0x000fe40000410000 */
[----:B------:R-:W-:Y:S02]  /*54a0*/  FMUL.FTZ R63, R165, -R67 ;  /* 0x80000043a53f7220 */ /* 0x000fe40000410000 */
[----:B------:R-:W-:Y:S02]  /*54b0*/  FFMA.FTZ R60, R149, R216, R60 ;  /* 0x000000d8953c7223 */ /* 0x000fe4000001003c */
[----:B------:R-:W-:Y:S02]  /*54c0*/  FADD.FTZ R233, R212, R233 ;  /* 0x000000e9d4e97221 */ /* 0x000fe40000010000 */
[----:B------:R-:W-:Y:S02]  /*54d0*/  FFMA.FTZ R65, R164, R65, R68 ;  /* 0x00000041a4417223 */ /* 0x000fe40000010044 */
[----:B------:R-:W-:-:S02]  /*54e0*/  FFMA.FTZ R63, R166, R61, -R63 ;  /* 0x0000003da63f7223 */ /* 0x000fc4000001083f */
[----:B------:R-:W-:Y:S02]  /*54f0*/  FMUL.FTZ R64, R165, -R61 ;  /* 0x8000003da5407220 */ /* 0x000fe40000410000 */
[----:B------:R-:W-:Y:S02]  /*5500*/  FADD.FTZ R215, RZ, R60 ;  /* 0x0000003cffd77221 */ /* 0x000fe40000010000 */
[----:B------:R-:W-:Y:S02]  /*5510*/  FADD.FTZ R61, R197, R62 ;  /* 0x0000003ec53d7221 */ /* 0x000fe40000010000 */
[----:B------:R-:W-:Y:S02]  /*5520*/  FMUL.FTZ R62, R152, R233 ;  /* 0x000000e9983e7220 */ /* 0x000fe40000410000 */
[----:B------:R-:W-:Y:S02]  /*5530*/  FADD.FTZ R65, -R196, R65 ;  /* 0x00000041c4417221 */ /* 0x000fe40000010100 */
[----:B------:R-:W-:-:S02]  /*5540*/  FMUL.FTZ R60, R152, R215 ;  /* 0x000000d7983c7220 */ /* 0x000fc40000410000 */
[----:B------:R-:W-:Y:S02]  /*5550*/  FFMA.FTZ R62, R151, R215, R62 ;  /* 0x000000d7973e7223 */ /* 0x000fe4000001003e */
[----:B------:R-:W-:Y:S02]  /*5560*/  FMUL.FTZ R66, R165, -R65 ;  /* 0x80000041a5427220 */ /* 0x000fe40000410000 */
[----:B------:R-:W-:Y:S02]  /*5570*/  FFMA.FTZ R60, R151, R233, -R60 ;  /* 0x000000e9973c7223 */ /* 0x000fe4000001083c */
[----:B------:R-:W-:Y:S02]  /*5580*/  FADD.FTZ R212, RZ, R62 ;  /* 0x0000003effd47221 */ /* 0x000fe40000010000 */
[-C--:B------:R-:W-:Y:S02]  /*5590*/  FFMA.FTZ R66, R166, R61.reuse, -R66 ;  /* 0x0000003da6427223 */ /* 0x080fe40000010842 */
[----:B------:R-:W-:-:S02]  /*55a0*/  FMUL.FTZ R61, R165, -R61 ;  /* 0x8000003da53d7220 */ /* 0x000fc40000410000 */
[----:B------:R-:W-:Y:S02]  /*55b0*/  FADD.FTZ R236, R213, R60 ;  /* 0x0000003cd5ec7221 */ /* 0x000fe40000010000 */
[----:B------:R-:W-:Y:S02]  /*55c0*/  FMUL.FTZ R60, R154, R212 ;  /* 0x000000d49a3c7220 */ /* 0x000fe40000410000 */
[----:B------:R-:W-:Y:S02]  /*55d0*/  FFMA.FTZ R61, R166, R65, R61 ;  /* 0x00000041a63d7223 */ /* 0x000fe4000001003d */
[-C--:B------:R-:W-:Y:S02]  /*55e0*/  FFMA.FTZ R235, R153, R236.reuse, -R60 ;  /* 0x000000ec99eb7223 */ /* 0x080fe4000001083c */
[----:B------:R-:W-:Y:S02]  /*55f0*/  FMUL.FTZ R60, R154, R236 ;  /* 0x000000ec9a3c7220 */ /* 0x000fe40000410000 */
[----:B------:R-:W-:-:S02]  /*5600*/  FADD.FTZ R61, -R198, R61 ;  /* 0x0000003dc63d7221 */ /* 0x000fc40000010100 */
[----:B------:R-:W-:Y:S02]  /*5610*/  FADD.FTZ R66, R199, R66 ;  /* 0x00000042c7427221 */ /* 0x000fe40000010000 */
[----:B------:R-:W-:Y:S01]  /*5620*/  FFMA.FTZ R213, R153, R212, R60 ;  /* 0x000000d499d57223 */ /* 0x000fe2000001003c */
[----:B------:R-:W-:Y:S01]  /*5630*/  MOV R60, 0x3f800000 ;  /* 0x3f800000003c7802 */ /* 0x000fe20000000f00 */
[C---:B------:R-:W-:Y:S02]  /*5640*/  FMUL.FTZ R65, R167.reuse, -R61 ;  /* 0x8000003da7417220 */ /* 0x040fe40000410000 */
[----:B------:R-:W-:Y:S02]  /*5650*/  FMUL.FTZ R62, R167, -R66 ;  /* 0x80000042a73e7220 */ /* 0x000fe40000410000 */
[----:B------:R-:W-:Y:S02]  /*5660*/  FADD.FTZ R235, R214, R235 ;  /* 0x000000ebd6eb7221 */ /* 0x000fe40000010000 */
[----:B------:R-:W-:-:S02]  /*5670*/  FADD.FTZ R213, RZ, R213 ;  /* 0x000000d5ffd57221 */ /* 0x000fc40000010000 */
[C---:B------:R-:W-:Y:S02]  /*5680*/  FFMA.FTZ R70, R168.reuse, R66, -R65 ;  /* 0x00000042a8467223 */ /* 0x040fe40000010841 */
[----:B------:R-:W-:Y:S01]  /*5690*/  FFMA.FTZ R65, R168, R61, R62 ;  /* 0x0000003da8417223 */ /* 0x000fe2000001003e */
[----:B------:R-:W-:Y:S01]  /*56a0*/  HFMA2.MMA R61, -RZ, RZ, 0, 0 ;  /* 0x00000000ff3d7435 */ /* 0x000fe200000001ff */
[C---:B------:R-:W-:Y:S02]  /*56b0*/  FMUL.FTZ R68, R156.reuse, R235 ;  /* 0x000000eb9c447220 */ /* 0x040fe40000410000 */
[-C--:B------:R-:W-:Y:S02]  /*56c0*/  FMUL.FTZ R66, R156, R213.reuse ;  /* 0x000000d59c427220 */ /* 0x080fe40000410000 */
[----:B------:R-:W-:Y:S02]  /*56d0*/  FADD.FTZ R69, -R200, R65 ;  /* 0x00000041c8457221 */ /* 0x000fe40000010100 */
[----:B------:R-:W-:-:S02]  /*56e0*/  FFMA.FTZ R68, R155, R213, R68 ;  /* 0x000000d59b447223 */ /* 0x000fc40000010044 */
[----:B------:R-:W-:Y:S02]  /*56f0*/  FFMA.FTZ R66, R155, R235, -R66 ;  /* 0x000000eb9b427223 */ /* 0x000fe40000010842 */
[----:B------:R-:W-:Y:S02]  /*5700*/  FADD.FTZ R70, R201, R70 ;  /* 0x00000046c9467221 */ /* 0x000fe40000010000 */
[----:B------:R-:W-:Y:S02]  /*5710*/  FFMA.FTZ R67, R166, R67, R64 ;  /* 0x00000043a6437223 */ /* 0x000fe40000010040 */
[----:B------:R-:W-:Y:S02]  /*5720*/  FMUL.FTZ R65, R169, -R69 ;  /* 0x80000045a9417220 */ /* 0x000fe40000410000 */
[----:B------:R-:W-:Y:S02]  /*5730*/  FADD.FTZ R214, RZ, R68 ;  /* 0x00000044ffd67221 */ /* 0x000fe40000010000 */
[----:B------:R-:W-:-:S02]  /*5740*/  FADD.FTZ R238, R83, R66 ;  /* 0x0000004253ee7221 */ /* 0x000fc40000010000 */
[-C--:B------:R-:W-:Y:S02]  /*5750*/  FMUL.FTZ R68, R169, -R70.reuse ;  /* 0x80000046a9447220 */ /* 0x080fe40000410000 */
[----:B------:R-:W-:Y:S02]  /*5760*/  FMUL.FTZ R64, R167, -R67 ;  /* 0x80000043a7407220 */ /* 0x000fe40000410000 */
[----:B------:R-:W-:Y:S02]  /*5770*/  FFMA.FTZ R70, R170, R70, -R65 ;  /* 0x00000046aa467223 */ /* 0x000fe40000010841 */
[C---:B------:R-:W-:Y:S02]  /*5780*/  FMUL.FTZ R65, R158.reuse, R214 ;  /* 0x000000d69e417220 */ /* 0x040fe40000410000 */
[----:B------:R-:W-:Y:S02]  /*5790*/  FMUL.FTZ R66, R158, R238 ;  /* 0x000000ee9e427220 */ /* 0x000fe40000410000 */
[----:B------:R-:W-:-:S02]  /*57a0*/  FFMA.FTZ R64, R168, R63, -R64 ;  /* 0x0000003fa8407223 */ /* 0x000fc40000010840 */
[----:B------:R-:W-:Y:S02]  /*57b0*/  FMUL.FTZ R63, R167, -R63 ;  /* 0x8000003fa73f7220 */ /* 0x000fe40000410000 */
[C---:B------:R-:W-:Y:S02]  /*57c0*/  FFMA.FTZ R65, R157.reuse, R238, -R65 ;  /* 0x000000ee9d417223 */ /* 0x040fe40000010841 */
[----:B------:R-:W-:Y:S02]  /*57d0*/  FFMA.FTZ R66, R157, R214, R66 ;  /* 0x000000d69d427223 */ /* 0x000fe40000010042 */
[----:B------:R-:W-:Y:S02]  /*57e0*/  FFMA.FTZ R71, R170, R69, R68 ;  /* 0x00000045aa477223 */ /* 0x000fe40000010044 */
[----:B------:R-:W-:Y:S02]  /*57f0*/  FFMA.FTZ R67, R168, R67, R63 ;  /* 0x00000043a8437223 */ /* 0x000fe4000001003f */
[----:B------:R-:W-:Y:S01]  /*5800*/  FMUL.FTZ R68, R169, -R64 ;  /* 0x80000040a9447220 */ /* 0x000fe20000410000 */
[----:B------:R-:W-:Y:S01]  /*5810*/  CS2R R62, SRZ ;  /* 0x00000000003e7805 */ /* 0x000fe2000001ff00 */
[----:B------:R-:W-:-:S02]  /*5820*/  FADD.FTZ R239, R208, R65 ;  /* 0x00000041d0ef7221 */ /* 0x000fc40000010000 */
[----:B------:R-:W-:Y:S02]  /*5830*/  FADD.FTZ R237, RZ, R66 ;  /* 0x00000042ffed7221 */ /* 0x000fe40000010000 */
[----:B------:R-:W-:Y:S01]  /*5840*/  FADD.FTZ R66, R203, R70 ;  /* 0x00000046cb427221 */ /* 0x000fe20000010000 */
[----:B------:R0:W1:Y:S01]  /*5850*/  @!P0 LDS.128 R60, [R139.X16+0x3910] ;  /* 0x003910008b3c8984 */ /* 0x000062000000cc00 */
[-C--:B------:R-:W-:Y:S01]  /*5860*/  FMUL.FTZ R69, R169, -R67.reuse ;  /* 0x80000043a9457220 */ /* 0x080fe20000410000 */
[----:B------:R-:W-:Y:S01]  /*5870*/  ISETP.GT.U32.AND P0, PT, R8, 0x1f, PT ;  /* 0x0000001f0800780c */ /* 0x000fe20003f04070 */
[----:B------:R-:W-:Y:S02]  /*5880*/  FFMA.FTZ R65, R170, R67, R68 ;  /* 0x00000043aa417223 */ /* 0x000fe40000010044 */
[C---:B------:R-:W-:Y:S02]  /*5890*/  FMUL.FTZ R70, R160.reuse, R239 ;  /* 0x000000efa0467220 */ /* 0x040fe40000410000 */
[----:B------:R-:W-:-:S02]  /*58a0*/  FMUL.FTZ R68, R160, R237 ;  /* 0x000000eda0447220 */ /* 0x000fc40000410000 */
[----:B------:R-:W-:Y:S02]  /*58b0*/  FFMA.FTZ R64, R170, R64, -R69 ;  /* 0x00000040aa407223 */ /* 0x000fe40000010845 */
[C---:B------:R-:W-:Y:S02]  /*58c0*/  FFMA.FTZ R70, R159.reuse, R237, R70 ;  /* 0x000000ed9f467223 */ /* 0x040fe40000010046 */
[----:B------:R-:W-:Y:S02]  /*58d0*/  FFMA.FTZ R69, R159, R239, -R68 ;  /* 0x000000ef9f457223 */ /* 0x000fe40000010844 */
[----:B------:R-:W-:Y:S02]  /*58e0*/  FADD.FTZ R208, RZ, R70 ;  /* 0x00000046ffd07221 */ /* 0x000fe40000010000 */
[----:B------:R-:W-:Y:S02]  /*58f0*/  FADD.FTZ R240, R82, R69 ;  /* 0x0000004552f07221 */ /* 0x000fe40000010000 */
[----:B------:R-:W-:-:S02]  /*5900*/  FADD.FTZ R67, -R202, R71 ;  /* 0x00000047ca437221 */ /* 0x000fc40000010100 */
[C---:B------:R-:W-:Y:S02]  /*5910*/  FMUL.FTZ R68, R162.reuse, R208 ;  /* 0x000000d0a2447220 */ /* 0x040fe40000410000 */
[-C--:B------:R-:W-:Y:S01]  /*5920*/  FMUL.FTZ R69, R162, R240.reuse ;  /* 0x000000f0a2457220 */ /* 0x080fe20000410000 */
[----:B------:R0:W-:Y:S01]  /*5930*/  STS.128 [R171.X16+0x1b10], R64 ;  /* 0x001b1040ab007388 */ /* 0x0001e2000000cc00 */
[C---:B------:R-:W-:Y:S02]  /*5940*/  FFMA.FTZ R68, R161.reuse, R240, -R68 ;  /* 0x000000f0a1447223 */ /* 0x040fe40000010844 */
[----:B------:R-:W-:Y:S02]  /*5950*/  FFMA.FTZ R69, R161, R208, R69 ;  /* 0x000000d0a1457223 */ /* 0x000fe40000010045 */
[----:B------:R-:W-:Y:S02]  /*5960*/  FADD.FTZ R241, R209, R68 ;  /* 0x00000044d1f17221 */ /* 0x000fe40000010000 */
[----:B------:R-:W-:Y:S01]  /*5970*/  FADD.FTZ R209, RZ, R69 ;  /* 0x00000045ffd17221 */ /* 0x000fe20000010000 */
[----:B------:R-:W-:Y:S06]  /*5980*/  BAR.SYNC.DEFER_BLOCKING 0x0 ;  /* 0x0000000000007b1d */ /* 0x000fec0000010000 */
[----:B------:R-:W-:Y:S05]  /*5990*/  @P0 BRA `(.L_x_14) ;  /* 0x00000db000000947 */ /* 0x000fea0003800000 */
[----:B------:R-:W-:-:S05]  /*59a0*/  IMAD R242, R8, 0x50, RZ ;  /* 0x0000005008f27824 */ /* 0x000fca00078e02ff */
[----:B0-----:R-:W-:Y:S04]  /*59b0*/  LDS.128 R64, [R242+0x1b30] ;  /* 0x001b3000f2407984 */ /* 0x001fe80000000c00 */
[----:B------:R-:W0:Y:S04]  /*59c0*/  LDS.128 R68, [R242+0x1b40] ;  /* 0x001b4000f2447984 */ /* 0x000e280000000c00 */
[----:B------:R-:W2:Y:S04]  /*59d0*/  LDS.128 R72, [R242+0x1b20] ;  /* 0x001b2000f2487984 */ /* 0x000ea80000000c00 */
[----:B------:R-:W3:Y:S01]  /*59e0*/  LDS.128 R76, [R242+0x1b10] ;  /* 0x001b1000f24c7984 */ /* 0x000ee20000000c00 */
[----:B0-----:R-:W-:-:S02]  /*59f0*/  FMUL.FTZ R81, R65, R71 ;  /* 0x0000004741517220 */ /* 0x001fc40000410000 */
[-C--:B------:R-:W-:Y:S02]  /*5a00*/  FMUL.FTZ R80, R65, R70.reuse ;  /* 0x0000004641507220 */ /* 0x080fe40000410000 */
[C---:B------:R-:W-:Y:S02]  /*5a10*/  FFMA.FTZ R81, R64.reuse, R70, -R81 ;  /* 0x0000004640517223 */ /* 0x040fe40000010851 */
[----:B------:R-:W-:Y:S02]  /*5a20*/  FFMA.FTZ R80, R64, R71, R80 ;  /* 0x0000004740507223 */ /* 0x000fe40000010050 */
[----:B------:R-:W-:Y:S02]  /*5a30*/  FADD.FTZ R66, R66, R81 ;  /* 0x0000005142427221 */ /* 0x000fe40000010000 */
[----:B------:R-:W-:Y:S02]  /*5a40*/  FADD.FTZ R67, R67, R80 ;  /* 0x0000005043437221 */ /* 0x000fe40000010000 */
[----:B--2---:R-:W-:-:S02]  /*5a50*/  FMUL.FTZ R70, R73, R66 ;  /* 0x0000004249467220 */ /* 0x004fc40000410000 */
[-C--:B------:R-:W-:Y:S02]  /*5a60*/  FMUL.FTZ R71, R73, R67.reuse ;  /* 0x0000004349477220 */ /* 0x080fe40000410000 */
[----:B------:R-:W-:Y:S02]  /*5a70*/  FFMA.FTZ R70, R72, R67, R70 ;  /* 0x0000004348467223 */ /* 0x000fe40000010046 */
[CC--:B------:R-:W-:Y:S02]  /*5a80*/  FMUL.FTZ R67, R65.reuse, R69.reuse ;  /* 0x0000004541437220 */ /* 0x0c0fe40000410000 */
[-C--:B------:R-:W-:Y:S02]  /*5a90*/  FMUL.FTZ R65, R65, R68.reuse ;  /* 0x0000004441417220 */ /* 0x080fe40000410000 */
[C---:B------:R-:W-:Y:S02]  /*5aa0*/  FFMA.FTZ R67, R64.reuse, R68, -R67 ;  /* 0x0000004440437223 */ /* 0x040fe40000010843 */
[----:B------:R-:W-:-:S02]  /*5ab0*/  FFMA.FTZ R65, R64, R69, R65 ;  /* 0x0000004540417223 */ /* 0x000fc40000010041 */
[----:B------:R-:W-:Y:S02]  /*5ac0*/  FMUL.FTZ R64, R73, R67 ;  /* 0x0000004349407220 */ /* 0x000fe40000410000 */
[----:B------:R-:W-:Y:S01]  /*5ad0*/  FFMA.FTZ R71, R72, R66, -R71 ;  /* 0x0000004248477223 */ /* 0x000fe20000010847 */
[----:B------:R-:W-:Y:S01]  /*5ae0*/  LOP3.LUT R66, R8, 0x1f, RZ, 0xc0, !PT ;  /* 0x0000001f08427812 */ /* 0x000fe200078ec0ff */
[----:B------:R-:W-:Y:S02]  /*5af0*/  FADD.FTZ R70, R75, R70 ;  /* 0x000000464b467221 */ /* 0x000fe40000010000 */
[-C--:B------:R-:W-:Y:S01]  /*5b00*/  FMUL.FTZ R73, R73, R65.reuse ;  /* 0x0000004149497220 */ /* 0x080fe20000410000 */
[----:B------:R-:W-:Y:S01]  /*5b10*/  ISETP.NE.AND P0, PT, R66, 0x1f, PT ;  /* 0x0000001f4200780c */ /* 0x000fe20003f05270 */
[----:B------:R-:W-:Y:S02]  /*5b20*/  FFMA.FTZ R64, R72, R65, R64 ;  /* 0x0000004148407223 */ /* 0x000fe40000010040 */
[----:B------:R-:W-:-:S02]  /*5b30*/  FADD.FTZ R71, R74, R71 ;  /* 0x000000474a477221 */ /* 0x000fc40000010000 */
[C---:B---3--:R-:W-:Y:S02]  /*5b40*/  FMUL.FTZ R66, R77.reuse, R70 ;  /* 0x000000464d427220 */ /* 0x048fe40000410000 */
[----:B------:R-:W-:Y:S02]  /*5b50*/  FFMA.FTZ R73, R72, R67, -R73 ;  /* 0x0000004348497223 */ /* 0x000fe40000010849 */
[C---:B------:R-:W-:Y:S02]  /*5b60*/  FMUL.FTZ R65, R77.reuse, R64 ;  /* 0x000000404d417220 */ /* 0x040fe40000410000 */
[-C--:B------:R-:W-:Y:S02]  /*5b70*/  FMUL.FTZ R69, R77, R71.reuse ;  /* 0x000000474d457220 */ /* 0x080fe40000410000 */
[C---:B------:R-:W-:Y:S02]  /*5b80*/  FFMA.FTZ R67, R76.reuse, R71, -R66 ;  /* 0x000000474c437223 */ /* 0x040fe40000010842 */
[----:B------:R-:W-:-:S02]  /*5b90*/  FFMA.FTZ R71, R76, R73, -R65 ;  /* 0x000000494c477223 */ /* 0x000fc40000010841 */
[----:B------:R-:W-:Y:S02]  /*5ba0*/  FMUL.FTZ R77, R77, R73 ;  /* 0x000000494d4d7220 */ /* 0x000fe40000410000 */
[C---:B------:R-:W-:Y:S01]  /*5bb0*/  FFMA.FTZ R70, R76.reuse, R70, R69 ;  /* 0x000000464c467223 */ /* 0x040fe20000010045 */
[----:B------:R-:W-:Y:S01]  /*5bc0*/  MOV R75, R71 ;  /* 0x00000047004b7202 */ /* 0x000fe20000000f00 */
[----:B------:R-:W-:Y:S02]  /*5bd0*/  FFMA.FTZ R74, R76, R64, R77 ;  /* 0x000000404c4a7223 */ /* 0x000fe4000001004d */
[----:B------:R-:W-:Y:S02]  /*5be0*/  FADD.FTZ R73, R78, R67 ;  /* 0x000000434e497221 */ /* 0x000fe40000010000 */
[----:B------:R-:W-:Y:S01]  /*5bf0*/  FADD.FTZ R72, R79, R70 ;  /* 0x000000464f487221 */ /* 0x000fe20000010000 */
[----:B------:R-:W-:Y:S05]  /*5c00*/  BRA.DIV ~URZ, `(.L_x_15) ;  /* 0x000058f27f007947 */ /* 0x000fea000b800000 */
[----:B------:R0:W2:Y:S02]  /*5c10*/  SHFL.DOWN PT, R68, R71, 0x1, 0x1f ;  /* 0x08201f0047447f89 */ /* 0x0000a400000e0000 */
.L_x_53:
[----:B------:R-:W-:Y:S05]  /*5c20*/  BRA.DIV ~URZ, `(.L_x_16) ;  /* 0x000059427f007947 */ /* 0x000fea000b800000 */
[----:B------:R3:W4:Y:S04]  /*5c30*/  SHFL.DOWN PT, R69, R74, 0x1, 0x1f ;  /* 0x08201f004a457f89 */ /* 0x00072800000e0000 */
[----:B------:R3:W0:Y:S04]  /*5c40*/  SHFL.DOWN PT, R70, R73, 0x1, 0x1f ;  /* 0x08201f0049467f89 */ /* 0x00062800000e0000 */
[----:B------:R3:W2:Y:S02]  /*5c50*/  SHFL.DOWN PT, R80, R72, 0x1, 0x1f ;  /* 0x08201f0048507f89 */ /* 0x0006a400000e0000 */
.L_x_54:
[----:B------:R-:W-:Y:S01]  /*5c60*/  LOP3.LUT R64, R8, 0x1f, RZ, 0xc0, !PT ;  /* 0x0000001f08407812 */ /* 0x000fe200078ec0ff */
[----:B------:R-:W-:Y:S03]  /*5c70*/  BSSY B1, `(.L_x_17) ;  /* 0x000000e000017945 */ /* 0x000fe60003800000 */
[----:B------:R-:W-:Y:S01]  /*5c80*/  ISETP.GT.U32.AND P1, PT, R64, 0x1d, PT ;  /* 0x0000001d4000780c */ /* 0x000fe20003f24070 */
[----:B------:R-:W-:Y:S07]  /*5c90*/  @!P0 BRA `(.L_x_18) ;  /* 0x000000b000008947 */ /* 0x000fee0003800000 */
[C---:B--2---:R-:W-:Y:S02]  /*5ca0*/  FMUL.FTZ R65, R74.reuse, R80 ;  /* 0x000000504a417220 */ /* 0x044fe40000410000 */
[----:B----4-:R-:W-:-:S02]  /*5cb0*/  FMUL.FTZ R64, R74, R69 ;  /* 0x000000454a407220 */ /* 0x010fc40000410000 */
[CC--:B0-----:R-:W-:Y:S02]  /*5cc0*/  FMUL.FTZ R66, R74.reuse, R70.reuse ;  /* 0x000000464a427220 */ /* 0x0c1fe40000410000 */
[C---:B------:R-:W-:Y:S02]  /*5cd0*/  FFMA.FTZ R70, R75.reuse, R70, -R65 ;  /* 0x000000464b467223 */ /* 0x040fe40000010841 */
[-C--:B---3--:R-:W-:Y:S02]  /*5ce0*/  FMUL.FTZ R74, R74, R68.reuse ;  /* 0x000000444a4a7220 */ /* 0x088fe40000410000 */
[C---:B------:R-:W-:Y:S02]  /*5cf0*/  FFMA.FTZ R64, R75.reuse, R68, -R64 ;  /* 0x000000444b407223 */ /* 0x040fe40000010840 */
[C---:B------:R-:W-:Y:S02]  /*5d00*/  FFMA.FTZ R65, R75.reuse, R80, R66 ;  /* 0x000000504b417223 */ /* 0x040fe40000010042 */
[----:B------:R-:W-:Y:S01]  /*5d10*/  FFMA.FTZ R74, R75, R69, R74 ;  /* 0x000000454b4a7223 */ /* 0x000fe2000001004a */
[----:B------:R-:W-:Y:S01]  /*5d20*/  MOV R75, R64 ;  /* 0x00000040004b7202 */ /* 0x000fe20000000f00 */
[----:B------:R-:W-:-:S02]  /*5d30*/  FADD.FTZ R73, R73, R70 ;  /* 0x0000004649497221 */ /* 0x000fc40000010000 */
[----:B------:R-:W-:Y:S02]  /*5d40*/  FADD.FTZ R72, R72, R65 ;  /* 0x0000004148487221 */ /* 0x000fe40000010000 */
.L_x_18:
[----:B------:R-:W-:Y:S05]  /*5d50*/  BSYNC B1 ;  /* 0x0000000000017941 */ /* 0x000fea0003800000 */
.L_x_17:
[----:B------:R-:W-:Y:S05]  /*5d60*/  BRA.DIV ~URZ, `(.L_x_19) ;  /* 0x000059527f007947 */ /* 0x000fea000b800000 */
[----:B--2---:R2:W3:Y:S04]  /*5d70*/  SHFL.DOWN PT, R68, R75, 0x2, 0x1f ;  /* 0x08401f004b447f89 */ /* 0x0044e800000e0000 */
[----:B----4-:R2:W4:Y:S04]  /*5d80*/  SHFL.DOWN PT, R69, R74, 0x2, 0x1f ;  /* 0x08401f004a457f89 */ /* 0x01052800000e0000 */
[----:B0-----:R2:W0:Y:S04]  /*5d90*/  SHFL.DOWN PT, R70, R73, 0x2, 0x1f ;  /* 0x08401f0049467f89 */ /* 0x00142800000e0000 */
[----:B------:R2:W1:Y:S02]  /*5da0*/  SHFL.DOWN PT, R80, R72, 0x2, 0x1f ;  /* 0x08401f0048507f89 */ /* 0x00046400000e0000 */
.L_x_55:
[----:B------:R-:W-:Y:S01]  /*5db0*/  LOP3.LUT R64, R8, 0x1f, RZ, 0xc0, !PT ;  /* 0x0000001f08407812 */ /* 0x000fe200078ec0ff */
[----:B------:R-:W-:Y:S03]  /*5dc0*/  BSSY B1, `(.L_x_20) ;  /* 0x000000e000017945 */ /* 0x000fe60003800000 */
[----:B------:R-:W-:Y:S01]  /*5dd0*/  ISETP.GT.U32.AND P0, PT, R64, 0x1b, PT ;  /* 0x0000001b4000780c */ /* 0x000fe20003f04070 */
[----:B------:R-:W-:Y:S07]  /*5de0*/  @P1 BRA `(.L_x_21) ;  /* 0x000000b000001947 */ /* 0x000fee0003800000 */
[C---:B-1----:R-:W-:Y:S02]  /*5df0*/  FMUL.FTZ R65, R74.reuse, R80 ;  /* 0x000000504a417220 */ /* 0x042fe40000410000 */
[----:B----4-:R-:W-:-:S02]  /*5e00*/  FMUL.FTZ R64, R74, R69 ;  /* 0x000000454a407220 */ /* 0x010fc40000410000 */
[CC--:B0-----:R-:W-:Y:S02]  /*5e10*/  FMUL.FTZ R66, R74.reuse, R70.reuse ;  /* 0x000000464a427220 */ /* 0x0c1fe40000410000 */
[C---:B------:R-:W-:Y:S02]  /*5e20*/  FFMA.FTZ R70, R75.reuse, R70, -R65 ;  /* 0x000000464b467223 */ /* 0x040fe40000010841 */
[-C--:B--23--:R-:W-:Y:S02]  /*5e30*/  FMUL.FTZ R74, R74, R68.reuse ;  /* 0x000000444a4a7220 */ /* 0x08cfe40000410000 */
[C---:B------:R-:W-:Y:S02]  /*5e40*/  FFMA.FTZ R64, R75.reuse, R68, -R64 ;  /* 0x000000444b407223 */ /* 0x040fe40000010840 */
[C---:B------:R-:W-:Y:S02]  /*5e50*/  FFMA.FTZ R65, R75.reuse, R80, R66 ;  /* 0x000000504b417223 */ /* 0x040fe40000010042 */
[----:B------:R-:W-:Y:S01]  /*5e60*/  FFMA.FTZ R74, R75, R69, R74 ;  /* 0x000000454b4a7223 */ /* 0x000fe2000001004a */
[----:B------:R-:W-:Y:S01]  /*5e70*/  MOV R75, R64 ;  /* 0x00000040004b7202 */ /* 0x000fe20000000f00 */
[----:B------:R-:W-:-:S02]  /*5e80*/  FADD.FTZ R73, R73, R70 ;  /* 0x0000004649497221 */ /* 0x000fc40000010000 */
[----:B------:R-:W-:Y:S02]  /*5e90*/  FADD.FTZ R72, R72, R65 ;  /* 0x0000004148487221 */ /* 0x000fe40000010000 */
.L_x_21:
[----:B------:R-:W-:Y:S05]  /*5ea0*/  BSYNC B1 ;  /* 0x0000000000017941 */ /* 0x000fea0003800000 */
.L_x_20:
[----:B------:R-:W-:Y:S05]  /*5eb0*/  BRA.DIV ~URZ, `(.L_x_22) ;  /* 0x000059c27f007947 */ /* 0x000fea000b800000 */
[----:B---3--:R3:W2:Y:S02]  /*5ec0*/  SHFL.DOWN PT, R68, R75, 0x4, 0x1f ;  /* 0x08801f004b447f89 */ /* 0x0086a400000e0000 */
.L_x_56:
[----:B------:R-:W-:Y:S05]  /*5ed0*/  BRA.DIV ~URZ, `(.L_x_23) ;  /* 0x00005a227f007947 */ /* 0x000fea000b800000 */
[----:B----4-:R4:W3:Y:S04]  /*5ee0*/  SHFL.DOWN PT, R69, R74, 0x4, 0x1f ;  /* 0x08801f004a457f89 */ /* 0x0108e800000e0000 */
[----:B0-----:R4:W0:Y:S04]  /*5ef0*/  SHFL.DOWN PT, R70, R73, 0x4, 0x1f ;  /* 0x08801f0049467f89 */ /* 0x00182800000e0000 */
[----:B-1----:R4:W1:Y:S02]  /*5f00*/  SHFL.DOWN PT, R80, R72, 0x4, 0x1f ;  /* 0x08801f0048507f89 */ /* 0x00286400000e0000 */
.L_x_57:
[----:B------:R-:W-:Y:S01]  /*5f10*/  LOP3.LUT R64, R8, 0x1f, RZ, 0xc0, !PT ;  /* 0x0000001f08407812 */ /* 0x000fe200078ec0ff */
[----:B------:R-:W-:Y:S03]  /*5f20*/  BSSY B1, `(.L_x_24) ;  /* 0x000000e000017945 */ /* 0x000fe60003800000 */
[----:B------:R-:W-:Y:S01]  /*5f30*/  ISETP.GT.U32.AND P1, PT, R64, 0x17, PT ;  /* 0x000000174000780c */ /* 0x000fe20003f24070 */
[----:B------:R-:W-:Y:S07]  /*5f40*/  @P0 BRA `(.L_x_25) ;  /* 0x000000b000000947 */ /* 0x000fee0003800000 */
[C---:B-1----:R-:W-:Y:S02]  /*5f50*/  FMUL.FTZ R65, R74.reuse, R80 ;  /* 0x000000504a417220 */ /* 0x042fe40000410000 */
[----:B---3--:R-:W-:-:S02]  /*5f60*/  FMUL.FTZ R64, R74, R69 ;  /* 0x000000454a407220 */ /* 0x008fc40000410000 */
[CC--:B0-----:R-:W-:Y:S02]  /*5f70*/  FMUL.FTZ R66, R74.reuse, R70.reuse ;  /* 0x000000464a427220 */ /* 0x0c1fe40000410000 */
[C---:B------:R-:W-:Y:S02]  /*5f80*/  FFMA.FTZ R70, R75.reuse, R70, -R65 ;  /* 0x000000464b467223 */ /* 0x040fe40000010841 */
[-C--:B--2-4-:R-:W-:Y:S02]  /*5f90*/  FMUL.FTZ R74, R74, R68.reuse ;  /* 0x000000444a4a7220 */ /* 0x094fe40000410000 */
[C---:B------:R-:W-:Y:S02]  /*5fa0*/  FFMA.FTZ R64, R75.reuse, R68, -R64 ;  /* 0x000000444b407223 */ /* 0x040fe40000010840 */
[C---:B------:R-:W-:Y:S02]  /*5fb0*/  FFMA.FTZ R65, R75.reuse, R80, R66 ;  /* 0x000000504b417223 */ /* 0x040fe40000010042 */
[----:B------:R-:W-:Y:S01]  /*5fc0*/  FFMA.FTZ R74, R75, R69, R74 ;  /* 0x000000454b4a7223 */ /* 0x000fe2000001004a */
[----:B------:R-:W-:Y:S01]  /*5fd0*/  MOV R75, R64 ;  /* 0x00000040004b7202 */ /* 0x000fe20000000f00 */
[----:B------:R-:W-:-:S02]  /*5fe0*/  FADD.FTZ R73, R73, R70 ;  /* 0x0000004649497221 */ /* 0x000fc40000010000 */
[----:B------:R-:W-:Y:S02]  /*5ff0*/  FADD.FTZ R72, R72, R65 ;  /* 0x0000004148487221 */ /* 0x000fe40000010000 */
.L_x_25:
[----:B------:R-:W-:Y:S05]  /*6000*/  BSYNC B1 ;  /* 0x0000000000017941 */ /* 0x000fea0003800000 */
.L_x_24:
[----:B------:R-:W-:Y:S05]  /*6010*/  BRA.DIV ~URZ, `(.L_x_26) ;  /* 0x00005a327f007947 */ /* 0x000fea000b800000 */
[----:B--2---:R2:W4:Y:S04]  /*6020*/  SHFL.DOWN PT, R68, R75, 0x8, 0x1f ;  /* 0x09001f004b447f89 */ /* 0x00452800000e0000 */
[----:B---3--:R2:W3:Y:S04]  /*6030*/  SHFL.DOWN PT, R69, R74, 0x8, 0x1f ;  /* 0x09001f004a457f89 */ /* 0x0084e800000e0000 */
[----:B0-----:R2:W0:Y:S04]  /*6040*/  SHFL.DOWN PT, R70, R73, 0x8, 0x1f ;  /* 0x09001f0049467f89 */ /* 0x00142800000e0000 */
[----:B-1----:R2:W1:Y:S02]  /*6050*/  SHFL.DOWN PT, R80, R72, 0x8, 0x1f ;  /* 0x09001f0048507f89 */ /* 0x00246400000e0000 */
.L_x_58:
        /* <DEDUP_REMOVED lines=15> */
.L_x_28:
[----:B------:R-:W-:Y:S05]  /*6150*/  BSYNC B1 ;  /* 0x0000000000017941 */ /* 0x000fea0003800000 */
.L_x_27:
[----:B------:R-:W-:Y:S05]  /*6160*/  BRA.DIV ~URZ, `(.L_x_29) ;  /* 0x00005aa27f007947 */ /* 0x000fea000b800000 */
[----:B----4-:R4:W2:Y:S02]  /*6170*/  SHFL.DOWN PT, R68, R75, 0x10, 0x1f ;  /* 0x0a001f004b447f89 */ /* 0x0108a400000e0000 */
.L_x_59:
[----:B------:R-:W-:Y:S05]  /*6180*/  BRA.DIV ~URZ, `(.L_x_30) ;  /* 0x00005b027f007947 */ /* 0x000fea000b800000 */
[----:B---3--:R3:W4:Y:S04]  /*6190*/  SHFL.DOWN PT, R69, R74, 0x10, 0x1f ;  /* 0x0a001f004a457f89 */ /* 0x00872800000e0000 */
[----:B0-----:R3:W0:Y:S04]  /*61a0*/  SHFL.DOWN PT, R70, R73, 0x10, 0x1f ;  /* 0x0a001f0049467f89 */ /* 0x00162800000e0000 */
[----:B-1----:R3:W1:Y:S02]  /*61b0*/  SHFL.DOWN PT, R80, R72, 0x10, 0x1f ;  /* 0x0a001f0048507f89 */ /* 0x00266400000e0000 */
.L_x_60:
[----:B------:R-:W-:Y:S01]  /*61c0*/  BSSY B1, `(.L_x_31) ;  /* 0x000000d000017945 */ /* 0x000fe20003800000 */
[----:B------:R-:W-:Y:S05]  /*61d0*/  @P0 BRA `(.L_x_32) ;  /* 0x000000b000000947 */ /* 0x000fea0003800000 */
        /* <DEDUP_REMOVED lines=11> */
.L_x_32:
[----:B------:R-:W-:Y:S05]  /*6290*/  BSYNC B1 ;  /* 0x0000000000017941 */ /* 0x000fea0003800000 */
.L_x_31:
[----:B------:R-:W-:Y:S05]  /*62a0*/  BRA.DIV ~URZ, `(.L_x_33) ;  /* 0x00005b327f007947 */ /* 0x000fea000b800000 */
[----:B------:R-:W5:Y:S04]  /*62b0*/  SHFL.IDX PT, R250, R74, RZ, 0x1f ;  /* 0x00001fff4afa7589 */ /* 0x000f6800000e0000 */
[----:B------:R-:W3:Y:S04]  /*62c0*/  SHFL.IDX PT, R249, R75, RZ, 0x1f ;  /* 0x00001fff4bf97589 */ /* 0x000ee800000e0000 */
[----:B------:R4:W2:Y:S04]  /*62d0*/  SHFL.DOWN PT, R81, R75, 0x1, 0x1f ;  /* 0x08201f004b517f89 */ /* 0x0008a800000e0000 */
[----:B------:R4:W1:Y:S04]  /*62e0*/  SHFL.DOWN PT, R82, R74, 0x1, 0x1f ;  /* 0x08201f004a527f89 */ /* 0x00086800000e0000 */
[----:B------:R4:W0:Y:S04]  /*62f0*/  SHFL.IDX PT, R248, R73, RZ, 0x1f ;  /* 0x00001fff49f87589 */ /* 0x00082800000e0000 */
[----:B----4-:R4:W0:Y:S04]  /*6300*/  SHFL.DOWN PT, R69, R73, 0x1, 0x1f ;  /* 0x08201f0049457f89 */ /* 0x01082800000e0000 */
[----:B------:R4:W0:Y:S01]  /*6310*/  SHFL.IDX PT, R247, R72, RZ, 0x1f ;  /* 0x00001fff48f77589 */ /* 0x00082200000e0000 */
[----:B-----5:R-:W-:-:S02]  /*6320*/  FMUL.FTZ R243, R63, R250 ;  /* 0x000000fa3ff37220 */ /* 0x020fc40000410000 */
[-C--:B------:R-:W-:Y:S01]  /*6330*/  FMUL.FTZ R244, R62, R250.reuse ;  /* 0x000000fa3ef47220 */ /* 0x080fe20000410000 */
[----:B-1----:R4:W1:Y:S01]  /*6340*/  SHFL.DOWN PT, R80, R72, 0x1, 0x1f ;  /* 0x08201f0048507f89 */ /* 0x00286200000e0000 */
[-C--:B------:R-:W-:Y:S02]  /*6350*/  FMUL.FTZ R246, R60, R250.reuse ;  /* 0x000000fa3cf67220 */ /* 0x080fe40000410000 */
[-C--:B---3--:R-:W-:Y:S01]  /*6360*/  FFMA.FTZ R243, R62, R249.reuse, -R243 ;  /* 0x000000f93ef37223 */ /* 0x088fe200000108f3 */
[----:B------:R4:W3:Y:S01]  /*6370*/  SHFL.IDX PT, R76, R60, RZ, 0x1f ;  /* 0x00001fff3c4c7589 */ /* 0x0008e200000e0000 */
[-C--:B------:R-:W-:Y:S02]  /*6380*/  FFMA.FTZ R244, R63, R249.reuse, R244 ;  /* 0x000000f93ff47223 */ /* 0x080fe400000100f4 */
[----:B------:R-:W-:Y:S01]  /*6390*/  FMUL.FTZ R245, R60, R249 ;  /* 0x000000f93cf57220 */ /* 0x000fe20000410000 */
[----:B------:R4:W0:Y:S01]  /*63a0*/  SHFL.IDX PT, R78, R62, RZ, 0x1f ;  /* 0x00001fff3e4e7589 */ /* 0x00082200000e0000 */
[----:B------:R-:W-:-:S03]  /*63b0*/  FMUL.FTZ R250, R61, R250 ;  /* 0x000000fa3dfa7220 */ /* 0x000fc60000410000 */
[----:B------:R4:W0:Y:S04]  /*63c0*/  SHFL.IDX PT, R79, R63, RZ, 0x1f ;  /* 0x00001fff3f4f7589 */ /* 0x00082800000e0000 */
[----:B------:R4:W0:Y:S02]  /*63d0*/  SHFL.IDX PT, R77, R61, RZ, 0x1f ;  /* 0x00001fff3d4d7589 */ /* 0x00082400000e0000 */
.L_x_61:
[----:B--2-4-:R2:W4:Y:S01]  /*63e0*/  LDS.128 R72, [R242+0x1b40] ;  /* 0x001b4000f2487984 */ /* 0x0145220000000c00 */
[----:B------:R-:W-:Y:S01]  /*63f0*/  ISETP.NE.AND P0, PT, R8, 0x1f, PT ;  /* 0x0000001f0800780c */ /* 0x000fe20003f05270 */
[----:B------:R-:W-:-:S12]  /*6400*/  BSSY B1, `(.L_x_34) ;  /* 0x000000c000017945 */ /* 0x000fd80003800000 */
[----:B------:R-:W-:Y:S05]  /*6410*/  @!P0 BRA `(.L_x_35) ;  /* 0x000000a000008947 */ /* 0x000fea0003800000 */
[-C--:B0-2---:R-:W-:Y:S02]  /*6420*/  FMUL.FTZ R60, R79, R82.reuse ;  /* 0x000000524f3c7220 */ /* 0x085fe40000410000 */
[CC--:B------:R-:W-:Y:S02]  /*6430*/  FMUL.FTZ R62, R78.reuse, R82.reuse ;  /* 0x000000524e3e7220 */ /* 0x0c0fe40000410000 */
[-C--:B------:R-:W-:Y:S02]  /*6440*/  FFMA.FTZ R78, R78, R81.reuse, -R60 ;  /* 0x000000514e4e7223 */ /* 0x080fe4000001083c */
[-C--:B------:R-:W-:Y:S02]  /*6450*/  FMUL.FTZ R60, R77, R82.reuse ;  /* 0x000000524d3c7220 */ /* 0x080fe40000410000 */
[----:B------:R-:W-:Y:S02]  /*6460*/  FFMA.FTZ R79, R79, R81, R62 ;  /* 0x000000514f4f7223 */ /* 0x000fe4000001003e */
[----:B---3--:R-:W-:-:S02]  /*6470*/  FMUL.FTZ R82, R76, R82 ;  /* 0x000000524c527220 */ /* 0x008fc40000410000 */
[-C--:B------:R-:W-:Y:S02]  /*6480*/  FFMA.FTZ R76, R76, R81.reuse, -R60 ;  /* 0x000000514c4c7223 */ /* 0x080fe4000001083c */
[----:B------:R-:W-:Y:S02]  /*6490*/  FFMA.FTZ R77, R77, R81, R82 ;  /* 0x000000514d4d7223 */ /* 0x000fe40000010052 */
[----:B------:R-:W-:Y:S02]  /*64a0*/  FADD.FTZ R78, R78, R69 ;  /* 0x000000454e4e7221 */ /* 0x000fe40000010000 */
[----:B-1----:R-:W-:Y:S02]  /*64b0*/  FADD.FTZ R79, R79, R80 ;  /* 0x000000504f4f7221 */ /* 0x002fe40000010000 */
.L_x_35:
[----:B--2---:R-:W-:Y:S05]  /*64c0*/  BSYNC B1 ;  /* 0x0000000000017941 */ /* 0x004fea0003800000 */
.L_x_34:
[----:B0-----:R-:W0:Y:S01]  /*64d0*/  LDS.128 R68, [R242+0x1b30] ;  /* 0x001b3000f2447984 */ /* 0x001e220000000c00 */
[C---:B----4-:R-:W-:Y:S02]  /*64e0*/  FMUL.FTZ R63, R73.reuse, R79 ;  /* 0x0000004f493f7220 */ /* 0x050fe40000410000 */
[-C--:B------:R-:W-:Y:S01]  /*64f0*/  FMUL.FTZ R60, R73, R78.reuse ;  /* 0x0000004e493c7220 */ /* 0x080fe20000410000 */
[----:B------:R-:W2:Y:S01]  /*6500*/  LDS.128 R64, [R242+0x1b20] ;  /* 0x001b2000f2407984 */ /* 0x000ea20000000c00 */
[----:B------:R-:W-:-:S02]  /*6510*/  FFMA.FTZ R63, R72, R78, -R63 ;  /* 0x0000004e483f7223 */ /* 0x000fc4000001083f */
[----:B------:R-:W-:Y:S01]  /*6520*/  FFMA.FTZ R60, R72, R79, R60 ;  /* 0x0000004f483c7223 */ /* 0x000fe2000001003c */
[----:B---3--:R3:W-:Y:S01]  /*6530*/  STS.128 [R242+0x1b40], R76 ;  /* 0x001b404cf2007388 */ /* 0x0087e20000000c00 */
[----:B------:R-:W-:Y:S02]  /*6540*/  FADD.FTZ R82, R74, R63 ;  /* 0x0000003f4a527221 */ /* 0x000fe40000010000 */
[----:B------:R-:W-:Y:S02]  /*6550*/  FMUL.FTZ R63, R73, R77 ;  /* 0x0000004d493f7220 */ /* 0x000fe40000410000 */
[----:B------:R-:W-:Y:S02]  /*6560*/  FADD.FTZ R83, R75, R60 ;  /* 0x0000003c4b537221 */ /* 0x000fe40000010000 */
[-C--:B-1----:R-:W-:Y:S02]  /*6570*/  FFMA.FTZ R80, R72, R76.reuse, -R63 ;  /* 0x0000004c48507223 */ /* 0x082fe4000001083f */
[----:B------:R-:W-:-:S02]  /*6580*/  FMUL.FTZ R81, R73, R76 ;  /* 0x0000004c49517220 */ /* 0x000fc40000410000 */
[----:B------:R-:W-:Y:S02]  /*6590*/  FFMA.FTZ R61, R61, R249, R246 ;  /* 0x000000f93d3d7223 */ /* 0x000fe400000100f6 */
[----:B------:R-:W-:-:S05]  /*65a0*/  FFMA.FTZ R81, R72, R77, R81 ;  /* 0x0000004d48517223 */ /* 0x000fca0000010051 */
[----:B------:R3:W-:Y:S01]  /*65b0*/  STS.128 [R242+0x1b30], R80 ;  /* 0x001b3050f2007388 */ /* 0x0007e20000000c00 */
[CC--:B0-----:R-:W-:Y:S02]  /*65c0*/  FMUL.FTZ R63, R69.reuse, R83.reuse ;  /* 0x00000053453f7220 */ /* 0x0c1fe40000410000 */
[CC--:B------:R-:W-:Y:S02]  /*65d0*/  FMUL.FTZ R60, R69.reuse, R82.reuse ;  /* 0x00000052453c7220 */ /* 0x0c0fe40000410000 */
[C---:B------:R-:W-:Y:S02]  /*65e0*/  FFMA.FTZ R63, R68.reuse, R82, -R63 ;  /* 0x00000052443f7223 */ /* 0x040fe4000001083f */
[----:B------:R-:W-:Y:S02]  /*65f0*/  FFMA.FTZ R60, R68, R83, R60 ;  /* 0x00000053443c7223 */ /* 0x000fe4000001003c */
[----:B------:R-:W-:Y:S02]  /*6600*/  FADD.FTZ R74, R70, R63 ;  /* 0x0000003f464a7221 */ /* 0x000fe40000010000 */
[----:B------:R-:W-:-:S02]  /*6610*/  FMUL.FTZ R63, R69, R81 ;  /* 0x00000051453f7220 */ /* 0x000fc40000410000 */
[----:B------:R-:W-:Y:S02]  /*6620*/  FADD.FTZ R75, R71, R60 ;  /* 0x0000003c474b7221 */ /* 0x000fe40000010000 */
[-C--:B------:R-:W-:Y:S02]  /*6630*/  FMUL.FTZ R73, R69, R80.reuse ;  /* 0x0000005045497220 */ /* 0x080fe40000410000 */
[C---:B------:R-:W-:Y:S02]  /*6640*/  FFMA.FTZ R72, R68.reuse, R80, -R63 ;  /* 0x0000005044487223 */ /* 0x040fe4000001083f */
[----:B------:R-:W-:Y:S02]  /*6650*/  FFMA.FTZ R73, R68, R81, R73 ;  /* 0x0000005144497223 */ /* 0x000fe40000010049 */
[C---:B--2---:R-:W-:Y:S02]  /*6660*/  FMUL.FTZ R69, R65.reuse, R75 ;  /* 0x0000004b41457220 */ /* 0x044fe40000410000 */
[C---:B------:R-:W-:Y:S01]  /*6670*/  FMUL.FTZ R62, R65.reuse, R74 ;  /* 0x0000004a413e7220 */ /* 0x040fe20000410000 */
[----:B------:R3:W-:Y:S01]  /*6680*/  STS.128 [R242+0x1b20], R72 ;  /* 0x001b2048f2007388 */ /* 0x0007e20000000c00 */
[----:B------:R-:W-:-:S02]  /*6690*/  FMUL.FTZ R60, R65, R72 ;  /* 0x00000048413c7220 */ /* 0x000fc40000410000 */
[----:B------:R-:W-:Y:S02]  /*66a0*/  FMUL.FTZ R63, R65, R73 ;  /* 0x00000049413f7220 */ /* 0x000fe40000410000 */
[C---:B------:R-:W-:Y:S02]  /*66b0*/  FFMA.FTZ R69, R64.reuse, R74, -R69 ;  /* 0x0000004a40457223 */ /* 0x040fe40000010845 */
[C---:B------:R-:W-:Y:S02]  /*66c0*/  FFMA.FTZ R62, R64.reuse, R75, R62 ;  /* 0x0000004b403e7223 */ /* 0x040fe4000001003e */
[C---:B------:R-:W-:Y:S02]  /*66d0*/  FFMA.FTZ R65, R64.reuse, R73, R60 ;  /* 0x0000004940417223 */ /* 0x040fe4000001003c */
[----:B------:R-:W-:Y:S02]  /*66e0*/  FFMA.FTZ R64, R64, R72, -R63 ;  /* 0x0000004840407223 */ /* 0x000fe4000001083f */
[----:B------:R-:W-:-:S02]  /*66f0*/  FADD.FTZ R66, R66, R69 ;  /* 0x0000004542427221 */ /* 0x000fc40000010000 */
[----:B------:R-:W-:Y:S02]  /*6700*/  FADD.FTZ R67, R67, R62 ;  /* 0x0000003e43437221 */ /* 0x000fe40000010000 */
[----:B------:R-:W-:Y:S02]  /*6710*/  FADD.FTZ R60, -R250, R245 ;  /* 0x000000f5fa3c7221 */ /* 0x000fe40000010100 */
[----:B------:R-:W-:Y:S01]  /*6720*/  FADD.FTZ R62, R243, R248 ;  /* 0x000000f8f33e7221 */ /* 0x000fe20000010000 */
[----:B------:R3:W-:Y:S01]  /*6730*/  STS.128 [R242+0x1b10], R64 ;  /* 0x001b1040f2007388 */ /* 0x0007e20000000c00 */
[----:B------:R-:W-:-:S03]  /*6740*/  FADD.FTZ R63, R244, R247 ;  /* 0x000000f7f43f7221 */ /* 0x000fc60000010000 */
.L_x_14:
[----:B------:R-:W-:Y:S05]  /*6750*/  BSYNC B0 ;  /* 0x0000000000007941 */ /* 0x000fea0003800000 */
.L_x_13:
[----:B------:R-:W-:Y:S01]  /*6760*/  WARPSYNC 0xffffffff ;  /* 0xffffffff00007948 */ /* 0x000fe20003800000 */
[----:B------:R-:W-:Y:S01]  /*6770*/  BAR.SYNC.DEFER_BLOCKING 0x0 ;  /* 0x0000000000007b1d */ /* 0x000fe20000010000 */
[----:B---3--:R-:W-:Y:S01]  /*6780*/  FFMA.FTZ R76, R123, R232, RZ ;  /* 0x000000e87b4c7223 */ /* 0x008fe200000100ff */
[----:B------:R-:W-:Y:S02]  /*6790*/  ISETP.NE.AND P2, PT, R8, RZ, PT ;  /* 0x000000ff0800720c */ /* 0x000fe40003f45270 */
[C---:B------:R-:W-:Y:S01]  /*67a0*/  ISETP.GT.AND P0, PT, R9.reuse, 0x1e, PT ;  /* 0x0000001e0900780c */ /* 0x040fe20003f04270 */
[----:B------:R-:W-:Y:S01]  /*67b0*/  FFMA.FTZ R76, R124, R231, R76 ;  /* 0x000000e77c4c7223 */ /* 0x000fe2000001004c */
[----:B------:R-:W-:Y:S01]  /*67c0*/  ISETP.NE.AND P1, PT, R9, RZ, PT ;  /* 0x000000ff0900720c */ /* 0x000fe20003f25270 */
[----:B------:R-:W-:Y:S02]  /*67d0*/  BSSY B0, `(.L_x_36) ;  /* 0x00001fb000007945 */ /* 0x000fe40003800000 */
[----:B------:R-:W-:-:S02]  /*67e0*/  FFMA.FTZ R77, R125, R230, R76 ;  /* 0x000000e67d4d7223 */ /* 0x000fc4000001004c */
[----:B------:R-:W-:Y:S02]  /*67f0*/  FFMA.FTZ R76, R123, -R224, RZ ;  /* 0x800000e07b4c7223 */ /* 0x000fe400000100ff */
[----:B------:R-:W-:Y:S02]  /*6800*/  FFMA.FTZ R78, R126, R229, R77 ;  /* 0x000000e57e4e7223 */ /* 0x000fe4000001004d */
[----:B------:R-:W-:Y:S02]  /*6810*/  FFMA.FTZ R76, R124, -R223, R76 ;  /* 0x800000df7c4c7223 */ /* 0x000fe4000001004c */
[----:B------:R-:W-:Y:S02]  /*6820*/  FFMA.FTZ R78, R127, R228, R78 ;  /* 0x000000e47f4e7223 */ /* 0x000fe4000001004e */
[----:B------:R-:W-:Y:S02]  /*6830*/  FFMA.FTZ R76, R125, -R222, R76 ;  /* 0x800000de7d4c7223 */ /* 0x000fe4000001004c */
[----:B------:R-:W-:-:S02]  /*6840*/  FFMA.FTZ R78, R128, R227, R78 ;  /* 0x000000e3804e7223 */ /* 0x000fc4000001004e */
[----:B------:R-:W-:Y:S01]  /*6850*/  FFMA.FTZ R76, R126, -R221, R76 ;  /* 0x800000dd7e4c7223 */ /* 0x000fe2000001004c */
[----:B0-----:R-:W0:Y:S01]  /*6860*/  LDS.64 R64, [R171.X16+0x1b18] ;  /* 0x001b1800ab407984 */ /* 0x001e22000000ca00 */
[----:B------:R-:W-:Y:S02]  /*6870*/  FFMA.FTZ R78, R129, R226, R78 ;  /* 0x000000e2814e7223 */ /* 0x000fe4000001004e */
[----:B------:R-:W-:Y:S01]  /*6880*/  FFMA.FTZ R76, R127, -R220, R76 ;  /* 0x800000dc7f4c7223 */ /* 0x000fe2000001004c */
[----:B-1----:R1:W-:Y:S01]  /*6890*/  @!P2 STS.128 [R139.X16+0x3910], R60 ;  /* 0x0039103c8b00a388 */ /* 0x0023e2000000cc00 */
[----:B------:R-:W-:Y:S02]  /*68a0*/  FFMA.FTZ R78, R130, R225, R78 ;  /* 0x000000e1824e7223 */ /* 0x000fe4000001004e */
[----:B------:R-:W-:Y:S02]  /*68b0*/  FFMA.FTZ R76, R128, -R219, R76 ;  /* 0x800000db804c7223 */ /* 0x000fe4000001004c */
[----:B------:R-:W-:-:S04]  /*68c0*/  FFMA.FTZ R78, R131, R234, R78 ;  /* 0x000000ea834e7223 */ /* 0x000fc8000001004e */
[----:B------:R-:W-:-:S04]  /*68d0*/  FFMA.FTZ R78, R132, R233, R78 ;  /* 0x000000e9844e7223 */ /* 0x000fc8000001004e */
[----:B------:R-:W-:Y:S02]  /*68e0*/  FFMA.FTZ R78, R133, R236, R78 ;  /* 0x000000ec854e7223 */ /* 0x000fe4000001004e */
[----:B-1----:R-:W-:Y:S02]  /*68f0*/  FFMA.FTZ R62, R129, -R218, R76 ;  /* 0x800000da813e7223 */ /* 0x002fe4000001004c */
[----:B------:R-:W-:Y:S02]  /*6900*/  FFMA.FTZ R78, R134, R235, R78 ;  /* 0x000000eb864e7223 */ /* 0x000fe4000001004e */
[----:B------:R-:W-:-:S04]  /*6910*/  FFMA.FTZ R62, R130, -R217, R62 ;  /* 0x800000d9823e7223 */ /* 0x000fc8000001003e */
[----:B------:R-:W-:-:S04]  /*6920*/  FFMA.FTZ R62, R131, -R216, R62 ;  /* 0x800000d8833e7223 */ /* 0x000fc8000001003e */
[----:B------:R-:W-:-:S04]  /*6930*/  FFMA.FTZ R62, R132, -R215, R62 ;  /* 0x800000d7843e7223 */ /* 0x000fc8000001003e */
[----:B------:R-:W-:Y:S02]  /*6940*/  FFMA.FTZ R62, R133, -R212, R62 ;  /* 0x800000d4853e7223 */ /* 0x000fe4000001003e */
[CC--:B0-----:R-:W-:Y:S02]  /*6950*/  FMUL.FTZ R67, R65.reuse, -R99.reuse ;  /* 0x8000006341437220 */ /* 0x0c1fe40000410000 */
[C---:B------:R-:W-:Y:S02]  /*6960*/  FMUL.FTZ R99, R64.reuse, -R99 ;  /* 0x8000006340637220 */ /* 0x040fe40000410000 */
[-C--:B------:R-:W-:Y:S02]  /*6970*/  FFMA.FTZ R64, R64, R98.reuse, -R67 ;  /* 0x0000006240407223 */ /* 0x080fe40000010843 */
[----:B------:R-:W-:Y:S02]  /*6980*/  FFMA.FTZ R65, R65, R98, R99 ;  /* 0x0000006241417223 */ /* 0x000fe40000010063 */
[----:B------:R-:W-:-:S02]  /*6990*/  FADD.FTZ R173, R173, R64 ;  /* 0x00000040adad7221 */ /* 0x000fc40000010000 */
[----:B------:R-:W-:Y:S02]  /*69a0*/  FADD.FTZ R65, -R172, R65 ;  /* 0x00000041ac417221 */ /* 0x000fe40000010100 */
[C---:B------:R-:W-:Y:S02]  /*69b0*/  FMUL.FTZ R64, R162.reuse, -R173 ;  /* 0x800000ada2407220 */ /* 0x040fe40000410000 */
[-C--:B------:R-:W-:Y:S02]  /*69c0*/  FMUL.FTZ R162, R162, -R65.reuse ;  /* 0x80000041a2a27220 */ /* 0x080fe40000410000 */
[C---:B------:R-:W-:Y:S02]  /*69d0*/  FFMA.FTZ R67, R161.reuse, R65, R64 ;  /* 0x00000041a1437223 */ /* 0x040fe40000010040 */
[----:B------:R-:W-:Y:S02]  /*69e0*/  FFMA.FTZ R64, R161, R173, -R162 ;  /* 0x000000ada1407223 */ /* 0x000fe400000108a2 */
[----:B------:R-:W-:-:S02]  /*69f0*/  FADD.FTZ R174, -R174, R67 ;  /* 0x00000043aeae7221 */ /* 0x000fc40000010100 */
[----:B------:R-:W-:Y:S02]  /*6a00*/  FADD.FTZ R64, R175, R64 ;  /* 0x00000040af407221 */ /* 0x000fe40000010000 */
[C---:B------:R-:W-:Y:S02]  /*6a10*/  FMUL.FTZ R66, R160.reuse, -R174 ;  /* 0x800000aea0427220 */ /* 0x040fe40000410000 */
[-C--:B------:R-:W-:Y:S02]  /*6a20*/  FMUL.FTZ R160, R160, -R64.reuse ;  /* 0x80000040a0a07220 */ /* 0x080fe40000410000 */
[C---:B------:R-:W-:Y:S02]  /*6a30*/  FFMA.FTZ R66, R159.reuse, R64, -R66 ;  /* 0x000000409f427223 */ /* 0x040fe40000010842 */
        /* <DEDUP_REMOVED lines=42> */
[----:B------:R-:W-:Y:S01]  /*6ce0*/  FFMA.FTZ R72, R145, R189, -R146 ;  /* 0x000000bd91487223 */ /* 0x000fe20000010892 */
[----:B------:R-:W-:Y:S01]  /*6cf0*/  PRMT R145, RZ, 0x5410, R47 ;  /* 0x00005410ff917816 */ /* 0x000fe2000000002f */
        /* <DEDUP_REMOVED lines=26> */
[----:B------:R-:W-:Y:S02]  /*6ea0*/  FMUL.FTZ R61, R167, -R198 ;  /* 0x800000c6a73d7220 */ /* 0x000fe40000410000 */
[----:B------:R-:W-:Y:S02]  /*6eb0*/  FFMA.FTZ R60, R135, R238, R78 ;  /* 0x000000ee873c7223 */ /* 0x000fe4000001004e */
[----:B------:R-:W-:Y:S02]  /*6ec0*/  FMUL.FTZ R167, R167, -R76 ;  /* 0x8000004ca7a77220 */ /* 0x000fe40000410000 */
[----:B------:R-:W-:Y:S02]  /*6ed0*/  FFMA.FTZ R60, R136, R239, R60 ;  /* 0x000000ef883c7223 */ /* 0x000fe4000001003c */
[----:B------:R-:W-:-:S02]  /*6ee0*/  FFMA.FTZ R167, R168, R198, R167 ;  /* 0x000000c6a8a77223 */ /* 0x000fc400000100a7 */
[----:B------:R-:W-:Y:S02]  /*6ef0*/  FFMA.FTZ R78, R168, R76, -R61 ;  /* 0x0000004ca84e7223 */ /* 0x000fe4000001083d */
[----:B------:R-:W-:Y:S02]  /*6f00*/  FFMA.FTZ R62, R134, -R213, R62 ;  /* 0x800000d5863e7223 */ /* 0x000fe4000001003e */
[----:B------:R-:W-:Y:S02]  /*6f10*/  FFMA.FTZ R61, R137, R240, R60 ;  /* 0x000000f0893d7223 */ /* 0x000fe4000001003c */
[----:B------:R-:W-:Y:S02]  /*6f20*/  FADD.FTZ R200, -R200, R167 ;  /* 0x000000a7c8c87221 */ /* 0x000fe40000010100 */
[----:B------:R-:W-:Y:S02]  /*6f30*/  FADD.FTZ R78, R201, R78 ;  /* 0x0000004ec94e7221 */ /* 0x000fe40000010000 */
[----:B------:R-:W-:-:S02]  /*6f40*/  FMUL.FTZ R80, R173, UR15 ;  /* 0x0000000fad507c20 */ /* 0x000fc40008410000 */
[----:B------:R-:W-:Y:S02]  /*6f50*/  FFMA.FTZ R60, R135, -R214, R62 ;  /* 0x800000d6873c7223 */ /* 0x000fe4000001003e */
[----:B------:R-:W-:Y:S02]  /*6f60*/  FFMA.FTZ R62, R138, R241, R61 ;  /* 0x000000f18a3e7223 */ /* 0x000fe4000001003d */
[C---:B------:R-:W-:Y:S02]  /*6f70*/  FMUL.FTZ R61, R169.reuse, -R200 ;  /* 0x800000c8a93d7220 */ /* 0x040fe40000410000 */
[----:B------:R-:W-:Y:S02]  /*6f80*/  FMUL.FTZ R169, R169, -R78 ;  /* 0x8000004ea9a97220 */ /* 0x000fe40000410000 */
[----:B------:R-:W-:Y:S02]  /*6f90*/  FFMA.FTZ R60, R136, -R237, R60 ;  /* 0x800000ed883c7223 */ /* 0x000fe4000001003c */
[----:B------:R-:W-:-:S02]  /*6fa0*/  FFMA.FTZ R80, R65, UR14, -R80 ;  /* 0x0000000e41507c23 */ /* 0x000fc40008010850 */
[----:B------:R-:W-:Y:S02]  /*6fb0*/  FMUL.FTZ R98, R122, R65 ;  /* 0x000000417a627220 */ /* 0x000fe40000410000 */
[----:B------:R-:W-:Y:S02]  /*6fc0*/  FFMA.FTZ R81, R170, R200, R169 ;  /* 0x000000c8aa517223 */ /* 0x000fe400000100a9 */
[----:B------:R-:W-:Y:S02]  /*6fd0*/  FFMA.FTZ R60, R137, -R208, R60 ;  /* 0x800000d0893c7223 */ /* 0x000fe4000001003c */
[----:B------:R-:W-:Y:S02]  /*6fe0*/  FMUL.FTZ R141, R209, R80 ;  /* 0x00000050d18d7220 */ /* 0x000fe40000410000 */
[C---:B------:R-:W-:Y:S02]  /*6ff0*/  FFMA.FTZ R241, -R122.reuse, R145, R241 ;  /* 0x000000917af17223 */ /* 0x040fe400000101f1 */
[----:B------:R-:W-:-:S02]  /*7000*/  FMUL.FTZ R82, R122, R173 ;  /* 0x000000ad7a527220 */ /* 0x000fc40000410000 */
[C---:B------:R-:W-:Y:S02]  /*7010*/  FMUL.FTZ R79, R209.reuse, R98 ;  /* 0x00000062d14f7220 */ /* 0x040fe40000410000 */
[----:B------:R-:W-:Y:S02]  /*7020*/  FFMA.FTZ R80, R170, R78, -R61 ;  /* 0x0000004eaa507223 */ /* 0x000fe4000001083d */
[----:B------:R-:W-:Y:S02]  /*7030*/  FADD.FTZ R81, -R202, R81 ;  /* 0x00000051ca517221 */ /* 0x000fe40000010100 */
[----:B------:R-:W-:Y:S02]  /*7040*/  FFMA.FTZ R63, R138, -R209, R60 ;  /* 0x800000d18a3f7223 */ /* 0x000fe4000001003c */
[----:B------:R-:W-:Y:S02]  /*7050*/  FMUL.FTZ R60, R209, R82 ;  /* 0x00000052d13c7220 */ /* 0x000fe40000410000 */
[----:B------:R-:W-:-:S02]  /*7060*/  FADD.FTZ R105, R82, R105 ;  /* 0x0000006952697221 */ /* 0x000fc40000010000 */
[----:B------:R-:W-:Y:S01]  /*7070*/  FFMA.FTZ R61, R241, R82, R79 ;  /* 0x00000052f13d7223 */ /* 0x000fe2000001004f */
[----:B------:R-:W-:Y:S01]  /*7080*/  PRMT R79, RZ, 0x5410, R32 ;  /* 0x00005410ff4f7816 */ /* 0x000fe20000000020 */
[----:B------:R-:W-:Y:S01]  /*7090*/  FADD.FTZ R203, R203, R80 ;  /* 0x00000050cbcb7221 */ /* 0x000fe20000010000 */
[----:B------:R-:W-:Y:S01]  /*70a0*/  PRMT R80, RZ, 0x5410, R33 ;  /* 0x00005410ff507816 */ /* 0x000fe20000000021 */
[----:B------:R-:W-:Y:S02]  /*70b0*/  FMUL.FTZ R82, R65, UR15 ;  /* 0x0000000f41527c20 */ /* 0x000fe40008410000 */
[----:B------:R-:W-:Y:S02]  /*70c0*/  FMUL.FTZ R83, R106, R81 ;  /* 0x000000516a537220 */ /* 0x000fe40000410000 */
[----:B------:R-:W-:Y:S02]  /*70d0*/  FMUL.FTZ R142, R107, R200 ;  /* 0x000000c86b8e7220 */ /* 0x000fe40000410000 */
[----:B------:R-:W-:-:S02]  /*70e0*/  FFMA.FTZ R60, R241, R98, -R60 ;  /* 0x00000062f13c7223 */ /* 0x000fc4000001083c */
[----:B------:R-:W-:Y:S02]  /*70f0*/  FFMA.FTZ R144, R173, UR14, R82 ;  /* 0x0000000ead907c23 */ /* 0x000fe40008010052 */
[C---:B------:R-:W-:Y:S02]  /*7100*/  FFMA.FTZ R232, -R106.reuse, R79, R232 ;  /* 0x0000004f6ae87223 */ /* 0x040fe400000101e8 */
[C---:B------:R-:W-:Y:S02]  /*7110*/  FFMA.FTZ R231, -R107.reuse, R80, R231 ;  /* 0x000000506be77223 */ /* 0x040fe400000101e7 */
[----:B------:R-:W-:Y:S02]  /*7120*/  FMUL.FTZ R65, R106, R203 ;  /* 0x000000cb6a417220 */ /* 0x000fe40000410000 */
[----:B------:R-:W-:Y:S02]  /*7130*/  FMUL.FTZ R98, R224, R83 ;  /* 0x00000053e0627220 */ /* 0x000fe40000410000 */
[----:B------:R-:W-:-:S02]  /*7140*/  FMUL.FTZ R82, R107, R78 ;  /* 0x0000004e6b527220 */ /* 0x000fc40000410000 */
[----:B------:R-:W-:Y:S02]  /*7150*/  FMUL.FTZ R99, R223, R142 ;  /* 0x0000008edf637220 */ /* 0x000fe40000410000 */
[----:B------:R-:W-:Y:S02]  /*7160*/  FFMA.FTZ R146, R241, R144, R141 ;  /* 0x00000090f1927223 */ /* 0x000fe4000001008d */
[-C--:B------:R-:W-:Y:S02]  /*7170*/  FFMA.FTZ R98, R232, R65.reuse, R98 ;  /* 0x00000041e8627223 */ /* 0x080fe40000010062 */
[----:B------:R-:W-:Y:S02]  /*7180*/  FFMA.FTZ R144, R231, R82, R99 ;  /* 0x00000052e7907223 */ /* 0x000fe40000010063 */
[----:B------:R-:W-:Y:S02]  /*7190*/  FMUL.FTZ R99, R224, R65 ;  /* 0x00000041e0637220 */ /* 0x000fe40000410000 */
[----:B------:R-:W-:-:S02]  /*71a0*/  FADD.FTZ R141, RZ, R98 ;  /* 0x00000062ff8d7221 */ /* 0x000fc40000010000 */
[----:B------:R-:W-:Y:S01]  /*71b0*/  FFMA.FTZ R98, R232, R83, -R99 ;  /* 0x00000053e8627223 */ /* 0x000fe20000010863 */
[----:B------:R-:W-:Y:S01]  /*71c0*/  PRMT R83, RZ, 0x5410, R34 ;  /* 0x00005410ff537816 */ /* 0x000fe20000000022 */
[----:B------:R-:W-:Y:S02]  /*71d0*/  FMUL.FTZ R99, R64, UR15 ;  /* 0x0000000f40637c20 */ /* 0x000fe40008410000 */
[----:B------:R-:W-:Y:S02]  /*71e0*/  FMUL.FTZ R143, R223, R82 ;  /* 0x00000052df8f7220 */ /* 0x000fe40000410000 */
[----:B------:R-:W-:Y:S02]  /*71f0*/  FFMA.FTZ R147, R174, UR14, -R99 ;  /* 0x0000000eae937c23 */ /* 0x000fe40008010863 */
[C---:B------:R-:W-:Y:S02]  /*7200*/  FMUL.FTZ R149, R109.reuse, R198 ;  /* 0x000000c66d957220 */ /* 0x040fe40000410000 */
[----:B------:R-:W-:-:S02]  /*7210*/  FMUL.FTZ R99, R109, R76 ;  /* 0x0000004c6d637220 */ /* 0x000fc40000410000 */
[----:B------:R-:W-:Y:S02]  /*7220*/  FFMA.FTZ R173, R145, R173, R146 ;  /* 0x000000ad91ad7223 */ /* 0x000fe40000010092 */
[----:B------:R-:W-:Y:S01]  /*7230*/  FFMA.FTZ R145, R231, R142, -R143 ;  /* 0x0000008ee7917223 */ /* 0x000fe2000001088f */
[----:B------:R-:W-:Y:S01]  /*7240*/  PRMT R143, RZ, 0x5410, R46 ;  /* 0x00005410ff8f7816 */ /* 0x000fe2000000002e */
[----:B------:R-:W-:Y:S02]  /*7250*/  FFMA.FTZ R230, -R109, R83, R230 ;  /* 0x000000536de67223 */ /* 0x000fe400000101e6 */
[C---:B------:R-:W-:Y:S02]  /*7260*/  FMUL.FTZ R142, R222.reuse, R149 ;  /* 0x00000095de8e7220 */ /* 0x040fe40000410000 */
[----:B------:R-:W-:Y:S02]  /*7270*/  FMUL.FTZ R146, R222, R99 ;  /* 0x00000063de927220 */ /* 0x000fe40000410000 */
[----:B------:R-:W-:-:S02]  /*7280*/  FADD.FTZ R98, RZ, R98 ;  /* 0x00000062ff627221 */ /* 0x000fc40000010000 */
[----:B------:R-:W-:Y:S02]  /*7290*/  FMUL.FTZ R161, R121, R174 ;  /* 0x000000ae79a17220 */ /* 0x000fe40000410000 */
[----:B------:R-:W-:Y:S02]  /*72a0*/  FADD.FTZ R141, R141, R144 ;  /* 0x000000908d8d7221 */ /* 0x000fe40000010000 */
[C---:B------:R-:W-:Y:S02]  /*72b0*/  FFMA.FTZ R142, R230.reuse, R99, R142 ;  /* 0x00000063e68e7223 */ /* 0x040fe4000001008e */
[----:B------:R-:W-:Y:S02]  /*72c0*/  FFMA.FTZ R149, R230, R149, -R146 ;  /* 0x00000095e6957223 */ /* 0x000fe40000010892 */
[----:B------:R-:W-:Y:S01]  /*72d0*/  FADD.FTZ R146, R98, R145 ;  /* 0x0000009162927221 */ /* 0x000fe20000010000 */
[----:B------:R-:W-:Y:S01]  /*72e0*/  PRMT R98, RZ, 0x5410, R35 ;  /* 0x00005410ff627816 */ /* 0x000fe20000000023 */
[----:B------:R-:W-:-:S02]  /*72f0*/  FMUL.FTZ R151, R121, R64 ;  /* 0x0000004079977220 */ /* 0x000fc40000410000 */
[----:B------:R-:W-:Y:S02]  /*7300*/  FFMA.FTZ R240, -R121, R143, R240 ;  /* 0x0000008f79f07223 */ /* 0x000fe400000101f0 */
[----:B------:R-:W-:Y:S02]  /*7310*/  FMUL.FTZ R144, R208, R161 ;  /* 0x000000a1d0907220 */ /* 0x000fe40000410000 */
[----:B------:R-:W-:Y:S02]  /*7320*/  FMUL.FTZ R150, R110, R77 ;  /* 0x0000004d6e967220 */ /* 0x000fe40000410000 */
[----:B------:R-:W-:Y:S01]  /*7330*/  FADD.FTZ R148, R141, R142 ;  /* 0x0000008e8d947221 */ /* 0x000fe20000010000 */
[----:B------:R-:W-:Y:S01]  /*7340*/  PRMT R141, RZ, 0x5410, R36 ;  /* 0x00005410ff8d7816 */ /* 0x000fe20000000024 */
[----:B------:R-:W-:Y:S02]  /*7350*/  FADD.FTZ R104, R151, R104 ;  /* 0x0000006897687221 */ /* 0x000fe40000010000 */
[----:B------:R-:W-:-:S02]  /*7360*/  FMUL.FTZ R156, R208, R151 ;  /* 0x00000097d09c7220 */ /* 0x000fc40000410000 */
[----:B------:R-:W-:Y:S02]  /*7370*/  FFMA.FTZ R144, R240, R151, R144 ;  /* 0x00000097f0907223 */ /* 0x000fe40000010090 */
[----:B------:R-:W-:Y:S02]  /*7380*/  FMUL.FTZ R145, R111, R74 ;  /* 0x0000004a6f917220 */ /* 0x000fe40000410000 */
[C---:B------:R-:W-:Y:S02]  /*7390*/  FFMA.FTZ R229, -R110.reuse, R98, R229 ;  /* 0x000000626ee57223 */ /* 0x040fe400000101e5 */
[----:B------:R-:W-:Y:S02]  /*73a0*/  FMUL.FTZ R142, R110, R197 ;  /* 0x000000c56e8e7220 */ /* 0x000fe40000410000 */
[----:B------:R-:W-:Y:S02]  /*73b0*/  FMUL.FTZ R151, R221, R150 ;  /* 0x00000096dd977220 */ /* 0x000fe40000410000 */
[----:B------:R-:W-:-:S02]  /*73c0*/  FFMA.FTZ R228, -R111, R141, R228 ;  /* 0x0000008d6fe47223 */ /* 0x000fc400000101e4 */
[----:B------:R-:W-:Y:S02]  /*73d0*/  FMUL.FTZ R153, R111, R194 ;  /* 0x000000c26f997220 */ /* 0x000fe40000410000 */
[----:B------:R-:W-:Y:S02]  /*73e0*/  FMUL.FTZ R154, R220, R145 ;  /* 0x00000091dc9a7220 */ /* 0x000fe40000410000 */
[-C--:B------:R-:W-:Y:S02]  /*73f0*/  FFMA.FTZ R151, R229, R142.reuse, R151 ;  /* 0x0000008ee5977223 */ /* 0x080fe40000010097 */
[----:B------:R-:W-:Y:S02]  /*7400*/  FMUL.FTZ R152, R221, R142 ;  /* 0x0000008edd987220 */ /* 0x000fe40000410000 */
[----:B------:R-:W-:Y:S01]  /*7410*/  FADD.FTZ R149, R146, R149 ;  /* 0x0000009592957221 */ /* 0x000fe20000010000 */
[----:B------:R-:W-:Y:S01]  /*7420*/  PRMT R146, RZ, 0x5410, R37 ;  /* 0x00005410ff927816 */ /* 0x000fe20000000025 */
[----:B------:R-:W-:-:S02]  /*7430*/  FFMA.FTZ R155, R228, R153, -R154 ;  /* 0x00000099e49b7223 */ /* 0x000fc4000001089a */
[----:B------:R-:W-:Y:S02]  /*7440*/  FADD.FTZ R151, R148, R151 ;  /* 0x0000009794977221 */ /* 0x000fe40000010000 */
[----:B------:R-:W-:Y:S02]  /*7450*/  FMUL.FTZ R153, R220, R153 ;  /* 0x00000099dc997220 */ /* 0x000fe40000410000 */
[----:B------:R-:W-:Y:S02]  /*7460*/  FMUL.FTZ R148, R112, R193 ;  /* 0x000000c170947220 */ /* 0x000fe40000410000 */
[----:B------:R-:W-:Y:S02]  /*7470*/  FFMA.FTZ R152, R229, R150, -R152 ;  /* 0x00000096e5987223 */ /* 0x000fe40000010898 */
[----:B------:R-:W-:Y:S02]  /*7480*/  FFMA.FTZ R150, R228, R145, R153 ;  /* 0x00000091e4967223 */ /* 0x000fe40000010099 */
[----:B------:R-:W-:-:S02]  /*7490*/  FFMA.FTZ R227, -R112, R146, R227 ;  /* 0x0000009270e37223 */ /* 0x000fc400000101e3 */
[----:B------:R-:W-:Y:S02]  /*74a0*/  FMUL.FTZ R154, R112, R75 ;  /* 0x0000004b709a7220 */ /* 0x000fe40000410000 */
[----:B------:R-:W-:Y:S02]  /*74b0*/  FMUL.FTZ R153, R219, R148 ;  /* 0x00000094db997220 */ /* 0x000fe40000410000 */
[----:B------:R-:W-:Y:S01]  /*74c0*/  FADD.FTZ R152, R149, R152 ;  /* 0x0000009895987221 */ /* 0x000fe20000010000 */
[----:B------:R-:W-:Y:S01]  /*74d0*/  PRMT R149, RZ, 0x5410, R38 ;  /* 0x00005410ff957816 */ /* 0x000fe20000000026 */
[-C--:B------:R-:W-:Y:S02]  /*74e0*/  FFMA.FTZ R157, R227, R154.reuse, -R153 ;  /* 0x0000009ae39d7223 */ /* 0x080fe40000010899 */
[----:B------:R-:W-:Y:S02]  /*74f0*/  FMUL.FTZ R154, R219, R154 ;  /* 0x0000009adb9a7220 */ /* 0x000fe40000410000 */
[----:B------:R-:W-:-:S02]  /*7500*/  FMUL.FTZ R159, R113, R190 ;  /* 0x000000be719f7220 */ /* 0x000fc40000410000 */
[----:B------:R-:W-:Y:S02]  /*7510*/  FADD.FTZ R150, R151, R150 ;  /* 0x0000009697967221 */ /* 0x000fe40000010000 */
[----:B------:R-:W-:Y:S02]  /*7520*/  FFMA.FTZ R153, R227, R148, R154 ;  /* 0x00000094e3997223 */ /* 0x000fe4000001009a */
[C---:B------:R-:W-:Y:S02]  /*7530*/  FFMA.FTZ R226, -R113.reuse, R149, R226 ;  /* 0x0000009571e27223 */ /* 0x040fe400000101e2 */
[----:B------:R-:W-:Y:S02]  /*7540*/  FMUL.FTZ R151, R113, R72 ;  /* 0x0000004871977220 */ /* 0x000fe40000410000 */
[----:B------:R-:W-:Y:S02]  /*7550*/  FMUL.FTZ R154, R218, R159 ;  /* 0x0000009fda9a7220 */ /* 0x000fe40000410000 */
[----:B------:R-:W-:-:S02]  /*7560*/  FADD.FTZ R150, R150, R153 ;  /* 0x0000009996967221 */ /* 0x000fc40000010000 */
[-C--:B------:R-:W-:Y:S02]  /*7570*/  FFMA.FTZ R153, R226, R151.reuse, R154 ;  /* 0x00000097e2997223 */ /* 0x080fe4000001009a */
[----:B------:R-:W-:Y:S02]  /*7580*/  FADD.FTZ R152, R152, R155 ;  /* 0x0000009b98987221 */ /* 0x000fe40000010000 */
[----:B------:R-:W-:Y:S02]  /*7590*/  FMUL.FTZ R155, R218, R151 ;  /* 0x00000097da9b7220 */ /* 0x000fe40000410000 */
[----:B------:R-:W-:Y:S01]  /*75a0*/  FADD.FTZ R158, R150, R153 ;  /* 0x00000099969e7221 */ /* 0x000fe20000010000 */
[----:B------:R-:W-:Y:S01]  /*75b0*/  PRMT R150, RZ, 0x5410, R39 ;  /* 0x00005410ff967816 */ /* 0x000fe20000000027 */
[----:B------:R-:W-:Y:S01]  /*75c0*/  FMUL.FTZ R160, R114, R73 ;  /* 0x0000004972a07220 */ /* 0x000fe20000410000 */
[----:B------:R-:W-:Y:S01]  /*75d0*/  PRMT R153, RZ, 0x5410, R40 ;  /* 0x00005410ff997816 */ /* 0x000fe20000000028 */
[----:B------:R-:W-:-:S02]  /*75e0*/  FADD.FTZ R157, R152, R157 ;  /* 0x0000009d989d7221 */ /* 0x000fc40000010000 */
[----:B------:R-:W-:Y:S02]  /*75f0*/  FFMA.FTZ R154, R226, R159, -R155 ;  /* 0x0000009fe29a7223 */ /* 0x000fe4000001089b */
[C---:B------:R-:W-:Y:S02]  /*7600*/  FMUL.FTZ R152, R114.reuse, R189 ;  /* 0x000000bd72987220 */ /* 0x040fe40000410000 */
[----:B------:R-:W-:Y:S02]  /*7610*/  FMUL.FTZ R155, R115, R70 ;  /* 0x00000046739b7220 */ /* 0x000fe40000410000 */
[----:B------:R-:W-:Y:S02]  /*7620*/  FFMA.FTZ R225, -R114, R150, R225 ;  /* 0x0000009672e17223 */ /* 0x000fe400000101e1 */
[----:B------:R-:W-:Y:S02]  /*7630*/  FMUL.FTZ R159, R217, R160 ;  /* 0x000000a0d99f7220 */ /* 0x000fe40000410000 */
[----:B------:R-:W-:-:S02]  /*7640*/  FFMA.FTZ R156, R240, R161, -R156 ;  /* 0x000000a1f09c7223 */ /* 0x000fc4000001089c */
[----:B------:R-:W-:Y:S02]  /*7650*/  FMUL.FTZ R161, R217, R152 ;  /* 0x00000098d9a17220 */ /* 0x000fe40000410000 */
[C---:B------:R-:W-:Y:S02]  /*7660*/  FFMA.FTZ R234, -R115.reuse, R153, R234 ;  /* 0x0000009973ea7223 */ /* 0x040fe400000101ea */
[----:B------:R-:W-:Y:S02]  /*7670*/  FMUL.FTZ R163, R115, R186 ;  /* 0x000000ba73a37220 */ /* 0x000fe40000410000 */
[----:B------:R-:W-:Y:S02]  /*7680*/  FMUL.FTZ R162, R216, R155 ;  /* 0x0000009bd8a27220 */ /* 0x000fe40000410000 */
[C---:B------:R-:W-:Y:S02]  /*7690*/  FFMA.FTZ R159, R225.reuse, R152, R159 ;  /* 0x00000098e19f7223 */ /* 0x040fe4000001009f */
[----:B------:R-:W-:-:S02]  /*76a0*/  FFMA.FTZ R160, R225, R160, -R161 ;  /* 0x000000a0e1a07223 */ /* 0x000fc400000108a1 */
[----:B------:R-:W-:Y:S01]  /*76b0*/  FADD.FTZ R157, R157, R154 ;  /* 0x0000009a9d9d7221 */ /* 0x000fe20000010000 */
[----:B------:R-:W-:Y:S01]  /*76c0*/  PRMT R154, RZ, 0x5410, R41 ;  /* 0x00005410ff9a7816 */ /* 0x000fe20000000029 */
[-C--:B------:R-:W-:Y:S02]  /*76d0*/  FFMA.FTZ R161, R234, R163.reuse, -R162 ;  /* 0x000000a3eaa17223 */ /* 0x080fe400000108a2 */
[----:B------:R-:W-:Y:S02]  /*76e0*/  FADD.FTZ R159, R158, R159 ;  /* 0x0000009f9e9f7221 */ /* 0x000fe40000010000 */
[----:B------:R-:W-:Y:S02]  /*76f0*/  FMUL.FTZ R163, R216, R163 ;  /* 0x000000a3d8a37220 */ /* 0x000fe40000410000 */
[----:B------:R-:W-:Y:S02]  /*7700*/  FMUL.FTZ R158, R116, R185 ;  /* 0x000000b9749e7220 */ /* 0x000fe40000410000 */
[----:B------:R-:W-:-:S02]  /*7710*/  FFMA.FTZ R162, R234, R155, R163 ;  /* 0x0000009beaa27223 */ /* 0x000fc400000100a3 */
[C---:B------:R-:W-:Y:S02]  /*7720*/  FFMA.FTZ R233, -R116.reuse, R154, R233 ;  /* 0x0000009a74e97223 */ /* 0x040fe400000101e9 */
[----:B------:R-:W-:Y:S02]  /*7730*/  FMUL.FTZ R164, R116, R71 ;  /* 0x0000004774a47220 */ /* 0x000fe40000410000 */
[----:B------:R-:W-:Y:S02]  /*7740*/  FMUL.FTZ R163, R215, R158 ;  /* 0x0000009ed7a37220 */ /* 0x000fe40000410000 */
[----:B------:R-:W-:Y:S01]  /*7750*/  FADD.FTZ R160, R157, R160 ;  /* 0x000000a09da07221 */ /* 0x000fe20000010000 */
[----:B------:R-:W-:Y:S01]  /*7760*/  PRMT R157, RZ, 0x5410, R42 ;  /* 0x00005410ff9d7816 */ /* 0x000fe2000000002a */
[-C--:B------:R-:W-:Y:S02]  /*7770*/  FFMA.FTZ R165, R233, R164.reuse, -R163 ;  /* 0x000000a4e9a57223 */ /* 0x080fe400000108a3 */
[----:B------:R-:W-:-:S02]  /*7780*/  FMUL.FTZ R164, R215, R164 ;  /* 0x000000a4d7a47220 */ /* 0x000fc40000410000 */
[----:B------:R-:W-:Y:S02]  /*7790*/  FMUL.FTZ R167, R117, R182 ;  /* 0x000000b675a77220 */ /* 0x000fe40000410000 */
[----:B------:R-:W-:Y:S02]  /*77a0*/  FADD.FTZ R162, R159, R162 ;  /* 0x000000a29fa27221 */ /* 0x000fe40000010000 */
[----:B------:R-:W-:Y:S02]  /*77b0*/  FMUL.FTZ R159, R117, R68 ;  /* 0x00000044759f7220 */ /* 0x000fe40000410000 */
[----:B------:R-:W-:Y:S02]  /*77c0*/  FFMA.FTZ R163, R233, R158, R164 ;  /* 0x0000009ee9a37223 */ /* 0x000fe400000100a4 */
[----:B------:R-:W-:Y:S02]  /*77d0*/  FFMA.FTZ R236, -R117, R157, R236 ;  /* 0x0000009d75ec7223 */ /* 0x000fe400000101ec */
[----:B------:R-:W-:-:S02]  /*77e0*/  FMUL.FTZ R164, R212, R167 ;  /* 0x000000a7d4a47220 */ /* 0x000fc40000410000 */
[----:B------:R-:W-:Y:S02]  /*77f0*/  FADD.FTZ R160, R160, R161 ;  /* 0x000000a1a0a07221 */ /* 0x000fe40000010000 */
[-C--:B------:R-:W-:Y:S02]  /*7800*/  FMUL.FTZ R166, R212, R159.reuse ;  /* 0x0000009fd4a67220 */ /* 0x080fe40000410000 */
[----:B------:R-:W-:Y:S02]  /*7810*/  FADD.FTZ R162, R162, R163 ;  /* 0x000000a3a2a27221 */ /* 0x000fe40000010000 */
[C---:B------:R-:W-:Y:S01]  /*7820*/  FFMA.FTZ R161, R236.reuse, R159, R164 ;  /* 0x0000009feca17223 */ /* 0x040fe200000100a4 */
[----:B------:R-:W-:Y:S01]  /*7830*/  PRMT R164, RZ, 0x5410, R45 ;  /* 0x00005410ffa47816 */ /* 0x000fe2000000002d */
[----:B------:R-:W-:Y:S02]  /*7840*/  FFMA.FTZ R168, R236, R167, -R166 ;  /* 0x000000a7eca87223 */ /* 0x000fe400000108a6 */
[----:B------:R-:W-:Y:S01]  /*7850*/  FADD.FTZ R165, R160, R165 ;  /* 0x000000a5a0a57221 */ /* 0x000fe20000010000 */
[----:B------:R-:W-:Y:S01]  /*7860*/  PRMT R160, RZ, 0x5410, R43 ;  /* 0x00005410ffa07816 */ /* 0x000fe2000000002b */
[----:B------:R-:W-:Y:S01]  /*7870*/  FADD.FTZ R167, R162, R161 ;  /* 0x000000a1a2a77221 */ /* 0x000fe20000010000 */
[----:B------:R-:W-:Y:S01]  /*7880*/  PRMT R161, RZ, 0x5410, R44 ;  /* 0x00005410ffa17816 */ /* 0x000fe2000000002c */
[----:B------:R-:W-:-:S02]  /*7890*/  FMUL.FTZ R162, R118, R181 ;  /* 0x000000b576a27220 */ /* 0x000fc40000410000 */
[C---:B------:R-:W-:Y:S02]  /*78a0*/  FFMA.FTZ R235, -R118.reuse, R160, R235 ;  /* 0x000000a076eb7223 */ /* 0x040fe400000101eb */
[----:B------:R-:W-:Y:S02]  /*78b0*/  FMUL.FTZ R163, R119, R66 ;  /* 0x0000004277a37220 */ /* 0x000fe40000410000 */
[----:B------:R-:W-:Y:S02]  /*78c0*/  FMUL.FTZ R166, R118, R69 ;  /* 0x0000004576a67220 */ /* 0x000fe40000410000 */
[----:B------:R-:W-:Y:S02]  /*78d0*/  FMUL.FTZ R169, R213, R162 ;  /* 0x000000a2d5a97220 */ /* 0x000fe40000410000 */
[C---:B------:R-:W-:Y:S02]  /*78e0*/  FFMA.FTZ R238, -R119.reuse, R161, R238 ;  /* 0x000000a177ee7223 */ /* 0x040fe400000101ee */
[----:B------:R-:W-:-:S02]  /*78f0*/  FMUL.FTZ R171, R119, R178 ;  /* 0x000000b277ab7220 */ /* 0x000fc40000410000 */
[----:B------:R-:W-:Y:S02]  /*7900*/  FMUL.FTZ R170, R214, R163 ;  /* 0x000000a3d6aa7220 */ /* 0x000fe40000410000 */
[-C--:B------:R-:W-:Y:S02]  /*7910*/  FFMA.FTZ R172, R235, R166.reuse, -R169 ;  /* 0x000000a6ebac7223 */ /* 0x080fe400000108a9 */
[----:B------:R-:W-:Y:S02]  /*7920*/  FMUL.FTZ R169, R213, R166 ;  /* 0x000000a6d5a97220 */ /* 0x000fe40000410000 */
[----:B------:R-:W-:Y:S02]  /*7930*/  FMUL.FTZ R166, R120, R177 ;  /* 0x000000b178a67220 */ /* 0x000fe40000410000 */
[----:B------:R-:W-:Y:S02]  /*7940*/  FFMA.FTZ R176, R238, R171, -R170 ;  /* 0x000000abeeb07223 */ /* 0x000fe400000108aa */
[----:B------:R-:W-:-:S02]  /*7950*/  FFMA.FTZ R170, R235, R162, R169 ;  /* 0x000000a2ebaa7223 */ /* 0x000fc400000100a9 */
[C---:B------:R-:W-:Y:S02]  /*7960*/  FFMA.FTZ R239, -R120.reuse, R164, R239 ;  /* 0x000000a478ef7223 */ /* 0x040fe400000101ef */
[----:B------:R-:W-:Y:S02]  /*7970*/  FMUL.FTZ R180, R120, R67 ;  /* 0x0000004378b47220 */ /* 0x000fe40000410000 */
[----:B------:R-:W-:Y:S02]  /*7980*/  FMUL.FTZ R169, R237, R166 ;  /* 0x000000a6eda97220 */ /* 0x000fe40000410000 */
[----:B------:R-:W-:Y:S02]  /*7990*/  FMUL.FTZ R171, R214, R171 ;  /* 0x000000abd6ab7220 */ /* 0x000fe40000410000 */
[----:B------:R-:W-:Y:S02]  /*79a0*/  FADD.FTZ R167, R167, R170 ;  /* 0x000000aaa7a77221 */ /* 0x000fe40000010000 */
[----:B------:R-:W-:-:S02]  /*79b0*/  FADD.FTZ R165, R165, R168 ;  /* 0x000000a8a5a57221 */ /* 0x000fc40000010000 */
[-C--:B------:R-:W-:Y:S02]  /*79c0*/  FFMA.FTZ R170, R239, R180.reuse, -R169 ;  /* 0x000000b4efaa7223 */ /* 0x080fe400000108a9 */
[----:B------:R-:W-:Y:S02]  /*79d0*/  FFMA.FTZ R168, R238, R163, R171 ;  /* 0x000000a3eea87223 */ /* 0x000fe400000100ab */
[----:B------:R-:W-:Y:S02]  /*79e0*/  FMUL.FTZ R180, R237, R180 ;  /* 0x000000b4edb47220 */ /* 0x000fe40000410000 */
[----:B------:R-:W-:Y:S02]  /*79f0*/  FADD.FTZ R165, R165, R172 ;  /* 0x000000aca5a57221 */ /* 0x000fe40000010000 */
[----:B------:R-:W-:Y:S01]  /*7a00*/  FADD.FTZ R167, R167, R168 ;  /* 0x000000a8a7a77221 */ /* 0x000fe20000010000 */
[----:B------:R-:W-:Y:S01]  /*7a10*/  SHFL.DOWN PT, R172, R63, 0x1, 0x1f ;  /* 0x08201f003fac7f89 */ /* 0x000fe200000e0000 */
[----:B------:R-:W-:-:S02]  /*7a20*/  FFMA.FTZ R180, R239, R166, R180 ;  /* 0x000000a6efb47223 */ /* 0x000fc400000100b4 */
[----:B------:R-:W-:Y:S02]  /*7a30*/  FADD.FTZ R165, R165, R176 ;  /* 0x000000b0a5a57221 */ /* 0x000fe40000010000 */
[----:B------:R-:W-:Y:S02]  /*7a40*/  FADD.FTZ R167, R167, R180 ;  /* 0x000000b4a7a77221 */ /* 0x000fe40000010000 */
[----:B------:R-:W-:Y:S02]  /*7a50*/  FADD.FTZ R165, R165, R170 ;  /* 0x000000aaa5a57221 */ /* 0x000fe40000010000 */
[----:B------:R-:W-:Y:S02]  /*7a60*/  FADD.FTZ R170, R167, R144 ;  /* 0x00000090a7aa7221 */ /* 0x000fe40000010000 */
[----:B------:R-:W-:Y:S02]  /*7a70*/  FMUL.FTZ R169, R174, UR15 ;  /* 0x0000000faea97c20 */ /* 0x000fe40008410000 */
[----:B------:R-:W-:-:S02]  /*7a80*/  FADD.FTZ R170, R170, R61 ;  /* 0x0000003daaaa7221 */ /* 0x000fc40000010000 */
[----:B------:R-:W-:Y:S02]  /*7a90*/  FADD.FTZ R165, R165, R156 ;  /* 0x0000009ca5a57221 */ /* 0x000fe40000010000 */
[----:B------:R-:W-:Y:S01]  /*7aa0*/  FFMA.FTZ R169, R64, UR14, R169 ;  /* 0x0000000e40a97c23 */ /* 0x000fe200080100a9 */
[----:B------:R-:W0:Y:S01]  /*7ab0*/  SHFL.DOWN PT, R167, R170, 0x1, 0x1f ;  /* 0x08201f00aaa77f89 */ /* 0x000e2200000e0000 */
[----:B------:R-:W-:Y:S02]  /*7ac0*/  FMUL.FTZ R147, R208, R147 ;  /* 0x00000093d0937220 */ /* 0x000fe40000410000 */
[----:B------:R-:W-:Y:S02]  /*7ad0*/  FADD.FTZ R165, R165, R60 ;  /* 0x0000003ca5a57221 */ /* 0x000fe40000010000 */
[----:B------:R-:W-:Y:S02]  /*7ae0*/  FFMA.FTZ R147, R240, R169, R147 ;  /* 0x000000a9f0937223 */ /* 0x000fe40000010093 */
[----:B------:R-:W-:Y:S01]  /*7af0*/  FMUL.FTZ R168, R177, UR15 ;  /* 0x0000000fb1a87c20 */ /* 0x000fe20008410000 */
[----:B------:R-:W1:Y:S01]  /*7b00*/  SHFL.DOWN PT, R169, R62, 0x1, 0x1f ;  /* 0x08201f003ea97f89 */ /* 0x000e6200000e0000 */
[----:B------:R-:W-:-:S02]  /*7b10*/  FMUL.FTZ R61, R66, UR15 ;  /* 0x0000000f423d7c20 */ /* 0x000fc40008410000 */
[C---:B------:R-:W-:Y:S01]  /*7b20*/  FFMA.FTZ R168, R67.reuse, UR14, -R168 ;  /* 0x0000000e43a87c23 */ /* 0x040fe200080108a8 */
[----:B------:R-:W2:Y:S01]  /*7b30*/  SHFL.DOWN PT, R156, R165, 0x1, 0x1f ;  /* 0x08201f00a59c7f89 */ /* 0x000ea200000e0000 */
[----:B------:R-:W-:Y:S02]  /*7b40*/  FMUL.FTZ R144, R67, UR15 ;  /* 0x0000000f43907c20 */ /* 0x000fe40008410000 */
[C---:B------:R-:W-:Y:S02]  /*7b50*/  FFMA.FTZ R67, R178.reuse, UR14, -R61 ;  /* 0x0000000eb2437c23 */ /* 0x040fe4000801083d */
[----:B------:R-:W-:Y:S02]  /*7b60*/  FFMA.FTZ R64, R143, R64, R147 ;  /* 0x000000408f407223 */ /* 0x000fe40000010093 */
[----:B------:R-:W-:Y:S02]  /*7b70*/  FMUL.FTZ R61, R178, UR15 ;  /* 0x0000000fb23d7c20 */ /* 0x000fe40008410000 */
[----:B------:R-:W-:-:S02]  /*7b80*/  FMUL.FTZ R60, R181, UR15 ;  /* 0x0000000fb53c7c20 */ /* 0x000fc40008410000 */
[----:B------:R-:W-:Y:S02]  /*7b90*/  FADD.FTZ R49, R64, R49 ;  /* 0x0000003140317221 */ /* 0x000fe40000010000 */
[----:B------:R-:W-:Y:S02]  /*7ba0*/  FMUL.FTZ R67, R214, R67 ;  /* 0x00000043d6437220 */ /* 0x000fe40000410000 */
[----:B------:R-:W-:Y:S02]  /*7bb0*/  FFMA.FTZ R61, R66, UR14, R61 ;  /* 0x0000000e423d7c23 */ /* 0x000fe4000801003d */
[----:B------:R-:W-:Y:S01]  /*7bc0*/  FFMA.FTZ R64, R69, UR14, -R60 ;  /* 0x0000000e45407c23 */ /* 0x000fe2000801083c */
[----:B------:R-:W-:Y:S01]  /*7bd0*/  MOV R60, R170 ;  /* 0x000000aa003c7202 */ /* 0x000fe20000000f00 */
[----:B------:R-:W-:Y:S02]  /*7be0*/  FFMA.FTZ R61, R238, R61, R67 ;  /* 0x0000003dee3d7223 */ /* 0x000fe40000010043 */
[----:B------:R-:W-:-:S02]  /*7bf0*/  FMUL.FTZ R168, R237, R168 ;  /* 0x000000a8eda87220 */ /* 0x000fc40000410000 */
[----:B0-----:R-:W-:Y:S02]  /*7c00*/  @!P0 FADD.FTZ R60, R60, R167 ;  /* 0x000000a73c3c8221 */ /* 0x001fe40000010000 */
[----:B------:R-:W-:Y:S01]  /*7c10*/  FFMA.FTZ R66, R161, R66, R61 ;  /* 0x00000042a1427223 */ /* 0x000fe2000001003d */
[----:B------:R-:W-:Y:S01]  /*7c20*/  MOV R61, R165 ;  /* 0x000000a5003d7202 */ /* 0x000fe20000000f00 */
[----:B------:R-:W-:Y:S01]  /*7c30*/  FFMA.FTZ R144, R177, UR14, R144 ;  /* 0x0000000eb1907c23 */ /* 0x000fe20008010090 */
[----:B------:R-:W0:Y:S01]  /*7c40*/  SHFL.DOWN PT, R143, R60, 0x2, 0x1f ;  /* 0x08401f003c8f7f89 */ /* 0x000e2200000e0000 */
[----:B-1----:R-:W-:Y:S02]  /*7c50*/  @!P0 FADD.FTZ R62, R62, R169 ;  /* 0x000000a93e3e8221 */ /* 0x002fe40000010000 */
[----:B------:R-:W-:Y:S02]  /*7c60*/  FFMA.FTZ R144, R239, R144, R168 ;  /* 0x00000090ef907223 */ /* 0x000fe400000100a8 */
[----:B------:R-:W-:Y:S01]  /*7c70*/  @!P0 FADD.FTZ R63, R63, R172 ;  /* 0x000000ac3f3f8221 */ /* 0x000fe20000010000 */
[----:B------:R-:W1:Y:S01]  /*7c80*/  SHFL.DOWN PT, R147, R62, 0x2, 0x1f ;  /* 0x08401f003e937f89 */ /* 0x000e6200000e0000 */
[----:B--2---:R-:W-:Y:S01]  /*7c90*/  @!P0 FADD.FTZ R61, R61, R156 ;  /* 0x0000009c3d3d8221 */ /* 0x004fe20000010000 */
[----:B------:R-:W-:Y:S01]  /*7ca0*/  ISETP.GT.AND P0, PT, R9, 0x1d, PT ;  /* 0x0000001d0900780c */ /* 0x000fe20003f04270 */
[----:B------:R-:W-:Y:S01]  /*7cb0*/  FFMA.FTZ R177, R164, R177, R144 ;  /* 0x000000b1a4b17223 */ /* 0x000fe20000010090 */
[----:B------:R-:W2:Y:S01]  /*7cc0*/  SHFL.DOWN PT, R156, R63, 0x2, 0x1f ;  /* 0x08401f003f9c7f89 */ /* 0x000ea200000e0000 */
[----:B------:R-:W-:-:S02]  /*7cd0*/  FMUL.FTZ R67, R68, UR15 ;  /* 0x0000000f44437c20 */ /* 0x000fc40008410000 */
[----:B------:R-:W-:Y:S01]  /*7ce0*/  FMUL.FTZ R213, R213, R64 ;  /* 0x00000040d5d57220 */ /* 0x000fe20000410000 */
[----:B------:R-:W3:Y:S01]  /*7cf0*/  SHFL.DOWN PT, R144, R61, 0x2, 0x1f ;  /* 0x08401f003d907f89 */ /* 0x000ee200000e0000 */
[----:B------:R-:W-:Y:S02]  /*7d00*/  FMUL.FTZ R64, R69, UR15 ;  /* 0x0000000f45407c20 */ /* 0x000fe40008410000 */
[C---:B------:R-:W-:Y:S02]  /*7d10*/  FFMA.FTZ R69, R182.reuse, UR14, -R67 ;  /* 0x0000000eb6457c23 */ /* 0x040fe40008010843 */
[----:B------:R-:W-:Y:S02]  /*7d20*/  FMUL.FTZ R67, R182, UR15 ;  /* 0x0000000fb6437c20 */ /* 0x000fe40008410000 */
[----:B------:R-:W-:Y:S02]  /*7d30*/  FMUL.FTZ R69, R212, R69 ;  /* 0x00000045d4457220 */ /* 0x000fe40000410000 */
[----:B------:R-:W-:-:S02]  /*7d40*/  FFMA.FTZ R67, R68, UR14, R67 ;  /* 0x0000000e44437c23 */ /* 0x000fc40008010043 */
[----:B0-----:R-:W-:Y:S02]  /*7d50*/  @!P0 FADD.FTZ R60, R60, R143 ;  /* 0x0000008f3c3c8221 */ /* 0x001fe40000010000 */
[----:B------:R-:W-:Y:S02]  /*7d60*/  FFMA.FTZ R67, R236, R67, R69 ;  /* 0x00000043ec437223 */ /* 0x000fe40000010045 */
[----:B------:R-:W-:Y:S01]  /*7d70*/  FFMA.FTZ R64, R181, UR14, R64 ;  /* 0x0000000eb5407c23 */ /* 0x000fe20008010040 */
[----:B------:R-:W0:Y:S01]  /*7d80*/  SHFL.DOWN PT, R69, R60, 0x4, 0x1f ;  /* 0x08801f003c457f89 */ /* 0x000e2200000e0000 */
[----:B-1----:R-:W-:Y:S02]  /*7d90*/  @!P0 FADD.FTZ R62, R62, R147 ;  /* 0x000000933e3e8221 */ /* 0x002fe40000010000 */
[----:B------:R-:W-:Y:S02]  /*7da0*/  FFMA.FTZ R68, R157, R68, R67 ;  /* 0x000000449d447223 */ /* 0x000fe40000010043 */
[----:B--2---:R-:W-:Y:S01]  /*7db0*/  @!P0 FADD.FTZ R63, R63, R156 ;  /* 0x0000009c3f3f8221 */ /* 0x004fe20000010000 */
[----:B------:R-:W1:Y:S01]  /*7dc0*/  SHFL.DOWN PT, R143, R62, 0x4, 0x1f ;  /* 0x08801f003e8f7f89 */ /* 0x000e6200000e0000 */
[----:B------:R-:W-:-:S02]  /*7dd0*/  FFMA.FTZ R64, R235, R64, R213 ;  /* 0x00000040eb407223 */ /* 0x000fc400000100d5 */
[----:B---3--:R-:W-:Y:S01]  /*7de0*/  @!P0 FADD.FTZ R61, R61, R144 ;  /* 0x000000903d3d8221 */ /* 0x008fe20000010000 */
[----:B------:R-:W2:Y:S01]  /*7df0*/  SHFL.DOWN PT, R156, R63, 0x4, 0x1f ;  /* 0x08801f003f9c7f89 */ /* 0x000ea200000e0000 */
[----:B------:R-:W-:Y:S01]  /*7e00*/  FMUL.FTZ R67, R70, UR15 ;  /* 0x0000000f46437c20 */ /* 0x000fe20008410000 */
[----:B------:R-:W-:Y:S01]  /*7e10*/  ISETP.GT.AND P0, PT, R9, 0x1b, PT ;  /* 0x0000001b0900780c */ /* 0x000fe20003f04270 */
[----:B------:R-:W-:Y:S01]  /*7e20*/  FFMA.FTZ R181, R160, R181, R64 ;  /* 0x000000b5a0b57223 */ /* 0x000fe20000010040 */
[----:B------:R-:W3:Y:S01]  /*7e30*/  SHFL.DOWN PT, R144, R61, 0x4, 0x1f ;  /* 0x08801f003d907f89 */ /* 0x000ee200000e0000 */
[----:B------:R-:W-:Y:S02]  /*7e40*/  FFMA.FTZ R67, R186, UR14, -R67 ;  /* 0x0000000eba437c23 */ /* 0x000fe40008010843 */
[----:B------:R-:W-:Y:S02]  /*7e50*/  FMUL.FTZ R64, R185, UR15 ;  /* 0x0000000fb9407c20 */ /* 0x000fe40008410000 */
[----:B------:R-:W-:-:S02]  /*7e60*/  FMUL.FTZ R216, R216, R67 ;  /* 0x00000043d8d87220 */ /* 0x000fc40000410000 */
[----:B------:R-:W-:Y:S02]  /*7e70*/  FFMA.FTZ R64, R71, UR14, -R64 ;  /* 0x0000000e47407c23 */ /* 0x000fe40008010840 */
[----:B------:R-:W-:Y:S02]  /*7e80*/  FMUL.FTZ R67, R186, UR15 ;  /* 0x0000000fba437c20 */ /* 0x000fe40008410000 */
[----:B------:R-:W-:Y:S02]  /*7e90*/  FADD.FTZ R51, R66, R51 ;  /* 0x0000003342337221 */ /* 0x000fe40000010000 */
[----:B------:R-:W-:Y:S02]  /*7ea0*/  FMUL.FTZ R215, R215, R64 ;  /* 0x00000040d7d77220 */ /* 0x000fe40000410000 */
[----:B------:R-:W-:Y:S02]  /*7eb0*/  FMUL.FTZ R66, R71, UR15 ;  /* 0x0000000f47427c20 */ /* 0x000fe40008410000 */
[----:B------:R-:W-:-:S02]  /*7ec0*/  FFMA.FTZ R67, R70, UR14, R67 ;  /* 0x0000000e46437c23 */ /* 0x000fc40008010043 */
[----:B------:R-:W-:Y:S02]  /*7ed0*/  FMUL.FTZ R64, R189, UR15 ;  /* 0x0000000fbd407c20 */ /* 0x000fe40008410000 */
[----:B0-----:R-:W-:Y:S02]  /*7ee0*/  @!P0 FADD.FTZ R60, R60, R69 ;  /* 0x000000453c3c8221 */ /* 0x001fe40000010000 */
[----:B------:R-:W-:Y:S02]  /*7ef0*/  FADD.FTZ R53, R68, R53 ;  /* 0x0000003544357221 */ /* 0x000fe40000010000 */
[----:B------:R-:W-:Y:S01]  /*7f00*/  FFMA.FTZ R68, R185, UR14, R66 ;  /* 0x0000000eb9447c23 */ /* 0x000fe20008010042 */
[----:B------:R-:W0:Y:S01]  /*7f10*/  SHFL.DOWN PT, R71, R60, 0x8, 0x1f ;  /* 0x09001f003c477f89 */ /* 0x000e2200000e0000 */
[----:B------:R-:W-:Y:S02]  /*7f20*/  FFMA.FTZ R67, R234, R67, R216 ;  /* 0x00000043ea437223 */ /* 0x000fe400000100d8 */
[----:B------:R-:W-:-:S02]  /*7f30*/  FFMA.FTZ R66, R73, UR14, -R64 ;  /* 0x0000000e49427c23 */ /* 0x000fc40008010840 */
[----:B------:R-:W-:Y:S02]  /*7f40*/  FMUL.FTZ R64, R73, UR15 ;  /* 0x0000000f49407c20 */ /* 0x000fe40008410000 */
[----:B------:R-:W-:Y:S02]  /*7f50*/  FFMA.FTZ R68, R233, R68, R215 ;  /* 0x00000044e9447223 */ /* 0x000fe400000100d7 */
[----:B------:R-:W-:Y:S02]  /*7f60*/  FFMA.FTZ R70, R153, R70, R67 ;  /* 0x0000004699467223 */ /* 0x000fe40000010043 */
[----:B-1----:R-:W-:Y:S02]  /*7f70*/  @!P0 FADD.FTZ R62, R62, R143 ;  /* 0x0000008f3e3e8221 */ /* 0x002fe40000010000 */
[----:B--2---:R-:W-:Y:S02]  /*7f80*/  @!P0 FADD.FTZ R63, R63, R156 ;  /* 0x0000009c3f3f8221 */ /* 0x004fe40000010000 */
[----:B---3--:R-:W-:Y:S01]  /*7f90*/  @!P0 FADD.FTZ R61, R61, R144 ;  /* 0x000000903d3d8221 */ /* 0x008fe20000010000 */
[----:B------:R-:W1:Y:S01]  /*7fa0*/  SHFL.DOWN PT, R73, R62, 0x8, 0x1f ;  /* 0x09001f003e497f89 */ /* 0x000e6200000e0000 */
[----:B------:R-:W-:Y:S01]  /*7fb0*/  FMUL.FTZ R66, R217, R66 ;  /* 0x00000042d9427220 */ /* 0x000fe20000410000 */
[----:B------:R-:W-:Y:S01]  /*7fc0*/  ISETP.GT.AND P0, PT, R9, 0x17, PT ;  /* 0x000000170900780c */ /* 0x000fe20003f04270 */
[----:B------:R-:W-:-:S02]  /*7fd0*/  FFMA.FTZ R64, R189, UR14, R64 ;  /* 0x0000000ebd407c23 */ /* 0x000fc40008010040 */
[----:B------:R-:W-:Y:S02]  /*7fe0*/  FFMA.FTZ R185, R154, R185, R68 ;  /* 0x000000b99ab97223 */ /* 0x000fe40000010044 */
[----:B------:R-:W-:Y:S01]  /*7ff0*/  FADD.FTZ R55, R70, R55 ;  /* 0x0000003746377221 */ /* 0x000fe20000010000 */
[----:B------:R-:W-:Y:S01]  /*8000*/  SHFL.DOWN PT, R68, R61, 0x8, 0x1f ;  /* 0x09001f003d447f89 */ /* 0x000fe200000e0000 */
[----:B------:R-:W-:Y:S02]  /*8010*/  FMUL.FTZ R67, R72, UR15 ;  /* 0x0000000f48437c20 */ /* 0x000fe40008410000 */
[----:B------:R-:W-:Y:S01]  /*8020*/  FFMA.FTZ R64, R225, R64, R66 ;  /* 0x00000040e1407223 */ /* 0x000fe20000010042 */
[----:B------:R-:W2:Y:S01]  /*8030*/  SHFL.DOWN PT, R70, R63, 0x8, 0x1f ;  /* 0x09001f003f467f89 */ /* 0x000ea200000e0000 */
[----:B------:R-:W-:Y:S02]  /*8040*/  FFMA.FTZ R69, R190, UR14, -R67 ;  /* 0x0000000ebe457c23 */ /* 0x000fe40008010843 */
[----:B------:R-:W-:-:S02]  /*8050*/  FFMA.FTZ R189, R150, R189, R64 ;  /* 0x000000bd96bd7223 */ /* 0x000fc40000010040 */
[----:B------:R-:W-:Y:S02]  /*8060*/  FMUL.FTZ R67, R190, UR15 ;  /* 0x0000000fbe437c20 */ /* 0x000fe40008410000 */
[----:B------:R-:W-:Y:S02]  /*8070*/  FMUL.FTZ R64, R193, UR15 ;  /* 0x0000000fc1407c20 */ /* 0x000fe40008410000 */
[----:B------:R-:W-:Y:S02]  /*8080*/  FMUL.FTZ R69, R218, R69 ;  /* 0x00000045da457220 */ /* 0x000fe40000410000 */
[----:B------:R-:W-:Y:S02]  /*8090*/  FFMA.FTZ R67, R72, UR14, R67 ;  /* 0x0000000e48437c23 */ /* 0x000fe40008010043 */
[C---:B------:R-:W-:Y:S02]  /*80a0*/  FFMA.FTZ R66, R75.reuse, UR14, -R64 ;  /* 0x0000000e4b427c23 */ /* 0x040fe40008010840 */
[----:B------:R-:W-:-:S02]  /*80b0*/  FMUL.FTZ R64, R75, UR15 ;  /* 0x0000000f4b407c20 */ /* 0x000fc40008410000 */
[----:B------:R-:W-:Y:S02]  /*80c0*/  FFMA.FTZ R69, R226, R67, R69 ;  /* 0x00000043e2457223 */ /* 0x000fe40000010045 */
[----:B------:R-:W-:Y:S02]  /*80d0*/  FMUL.FTZ R67, R74, UR15 ;  /* 0x0000000f4a437c20 */ /* 0x000fe40008410000 */
[----:B------:R-:W-:Y:S02]  /*80e0*/  FMUL.FTZ R66, R219, R66 ;  /* 0x00000042db427220 */ /* 0x000fe40000410000 */
[----:B------:R-:W-:Y:S02]  /*80f0*/  FFMA.FTZ R64, R193, UR14, R64 ;  /* 0x0000000ec1407c23 */ /* 0x000fe40008010040 */
[----:B0-----:R-:W-:Y:S02]  /*8100*/  @!P0 FADD.FTZ R60, R60, R71 ;  /* 0x000000473c3c8221 */ /* 0x001fe40000010000 */
[----:B------:R-:W-:-:S02]  /*8110*/  FFMA.FTZ R67, R194, UR14, -R67 ;  /* 0x0000000ec2437c23 */ /* 0x000fc40008010843 */
[----:B------:R-:W-:Y:S01]  /*8120*/  FFMA.FTZ R64, R227, R64, R66 ;  /* 0x00000040e3407223 */ /* 0x000fe20000010042 */
[----:B------:R-:W0:Y:S01]  /*8130*/  SHFL.DOWN PT, R71, R60, 0x10, 0x1f ;  /* 0x0a001f003c477f89 */ /* 0x000e2200000e0000 */
[----:B------:R-:W-:Y:S02]  /*8140*/  FMUL.FTZ R220, R220, R67 ;  /* 0x00000043dcdc7220 */ /* 0x000fe40000410000 */
[----:B------:R-:W-:Y:S02]  /*8150*/  FFMA.FTZ R193, R146, R193, R64 ;  /* 0x000000c192c17223 */ /* 0x000fe40000010040 */
[----:B------:R-:W-:Y:S02]  /*8160*/  FMUL.FTZ R67, R194, UR15 ;  /* 0x0000000fc2437c20 */ /* 0x000fe40008410000 */
[----:B------:R-:W-:Y:S02]  /*8170*/  FMUL.FTZ R64, R197, UR15 ;  /* 0x0000000fc5407c20 */ /* 0x000fe40008410000 */
[----:B-1----:R-:W-:-:S02]  /*8180*/  @!P0 FADD.FTZ R62, R62, R73 ;  /* 0x000000493e3e8221 */ /* 0x002fc40000010000 */
[----:B--2---:R-:W-:Y:S02]  /*8190*/  @!P0 FADD.FTZ R63, R63, R70 ;  /* 0x000000463f3f8221 */ /* 0x004fe40000010000 */
[----:B------:R-:W-:Y:S01]  /*81a0*/  @!P0 FADD.FTZ R61, R61, R68 ;  /* 0x000000443d3d8221 */ /* 0x000fe20000010000 */
[----:B------:R-:W1:Y:S01]  /*81b0*/  SHFL.DOWN PT, R73, R62, 0x10, 0x1f ;  /* 0x0a001f003e497f89 */ /* 0x000e6200000e0000 */
[----:B------:R-:W-:Y:S01]  /*81c0*/  FFMA.FTZ R67, R74, UR14, R67 ;  /* 0x0000000e4a437c23 */ /* 0x000fe20008010043 */
[----:B------:R-:W-:Y:S01]  /*81d0*/  ISETP.GT.AND P0, PT, R9, 0xf, PT ;  /* 0x0000000f0900780c */ /* 0x000fe20003f04270 */
[C---:B------:R-:W-:Y:S01]  /*81e0*/  FFMA.FTZ R66, R77.reuse, UR14, -R64 ;  /* 0x0000000e4d427c23 */ /* 0x040fe20008010840 */
[----:B------:R-:W2:Y:S01]  /*81f0*/  SHFL.DOWN PT, R70, R63, 0x10, 0x1f ;  /* 0x0a001f003f467f89 */ /* 0x000ea200000e0000 */
[----:B------:R-:W-:Y:S02]  /*8200*/  FMUL.FTZ R64, R77, UR15 ;  /* 0x0000000f4d407c20 */ /* 0x000fe40008410000 */
[----:B------:R-:W-:Y:S01]  /*8210*/  FFMA.FTZ R67, R228, R67, R220 ;  /* 0x00000043e4437223 */ /* 0x000fe200000100dc */
[----:B------:R-:W3:Y:S01]  /*8220*/  SHFL.DOWN PT, R68, R61, 0x10, 0x1f ;  /* 0x0a001f003d447f89 */ /* 0x000ee200000e0000 */
[----:B------:R-:W-:-:S02]  /*8230*/  FMUL.FTZ R66, R221, R66 ;  /* 0x00000042dd427220 */ /* 0x000fc40000410000 */
[----:B------:R-:W-:Y:S02]  /*8240*/  FFMA.FTZ R64, R197, UR14, R64 ;  /* 0x0000000ec5407c23 */ /* 0x000fe40008010040 */
[----:B------:R-:W-:Y:S02]  /*8250*/  FFMA.FTZ R74, R141, R74, R67 ;  /* 0x0000004a8d4a7223 */ /* 0x000fe40000010043 */
[----:B------:R-:W-:Y:S02]  /*8260*/  FMUL.FTZ R67, R76, UR15 ;  /* 0x0000000f4c437c20 */ /* 0x000fe40008410000 */
[----:B------:R-:W-:Y:S02]  /*8270*/  FFMA.FTZ R64, R229, R64, R66 ;  /* 0x00000040e5407223 */ /* 0x000fe40000010042 */
[----:B------:R-:W-:Y:S02]  /*8280*/  FFMA.FTZ R72, R149, R72, R69 ;  /* 0x0000004895487223 */ /* 0x000fe40000010045 */
[----:B------:R-:W-:-:S02]  /*8290*/  FFMA.FTZ R69, R198, UR14, -R67 ;  /* 0x0000000ec6457c23 */ /* 0x000fc40008010843 */
[----:B------:R-:W-:Y:S02]  /*82a0*/  FFMA.FTZ R197, R98, R197, R64 ;  /* 0x000000c562c57223 */ /* 0x000fe40000010040 */
[----:B------:R-:W-:Y:S02]  /*82b0*/  FMUL.FTZ R67, R78, UR15 ;  /* 0x0000000f4e437c20 */ /* 0x000fe40008410000 */
[----:B------:R-:W-:Y:S02]  /*82c0*/  FMUL.FTZ R64, R203, UR15 ;  /* 0x0000000fcb407c20 */ /* 0x000fe40008410000 */
[----:B------:R-:W-:Y:S02]  /*82d0*/  FFMA.FTZ R66, R200, UR14, -R67 ;  /* 0x0000000ec8427c23 */ /* 0x000fe40008010843 */
[----:B------:R-:W-:Y:S02]  /*82e0*/  FMUL.FTZ R222, R222, R69 ;  /* 0x00000045dede7220 */ /* 0x000fe40000410000 */
[----:B0-----:R-:W-:-:S02]  /*82f0*/  @!P0 FADD.FTZ R60, R60, R71 ;  /* 0x000000473c3c8221 */ /* 0x001fc40000010000 */
[C---:B------:R-:W-:Y:S02]  /*8300*/  FFMA.FTZ R67, R81.reuse, UR14, -R64 ;  /* 0x0000000e51437c23 */ /* 0x040fe40008010840 */
[----:B------:R-:W-:Y:S02]  /*8310*/  FMUL.FTZ R71, R198, UR15 ;  /* 0x0000000fc6477c20 */ /* 0x000fe40008410000 */
[----:B------:R-:W-:Y:S02]  /*8320*/  FMUL.FTZ R69, R200, UR15 ;  /* 0x0000000fc8457c20 */ /* 0x000fe40008410000 */
[----:B------:R-:W-:Y:S02]  /*8330*/  FMUL.FTZ R64, R81, UR15 ;  /* 0x0000000f51407c20 */ /* 0x000fe40008410000 */
[----:B------:R-:W-:Y:S02]  /*8340*/  FMUL.FTZ R223, R223, R66 ;  /* 0x00000042dfdf7220 */ /* 0x000fe40000410000 */
[----:B------:R-:W-:-:S02]  /*8350*/  FMUL.FTZ R224, R224, R67 ;  /* 0x00000043e0e07220 */ /* 0x000fc40000410000 */
[----:B------:R-:W-:Y:S02]  /*8360*/  FFMA.FTZ R71, R76, UR14, R71 ;  /* 0x0000000e4c477c23 */ /* 0x000fe40008010047 */
[----:B------:R-:W-:Y:S02]  /*8370*/  FFMA.FTZ R66, R78, UR14, R69 ;  /* 0x0000000e4e427c23 */ /* 0x000fe40008010045 */
[----:B------:R-:W-:Y:S02]  /*8380*/  FFMA.FTZ R67, R203, UR14, R64 ;  /* 0x0000000ecb437c23 */ /* 0x000fe40008010040 */
[----:B-1----:R-:W-:Y:S02]  /*8390*/  @!P0 FADD.FTZ R62, R62, R73 ;  /* 0x000000493e3e8221 */ /* 0x002fe40000010000 */
[----:B--2---:R-:W-:Y:S02]  /*83a0*/  @!P0 FADD.FTZ R63, R63, R70 ;  /* 0x000000463f3f8221 */ /* 0x004fe40000010000 */
[----:B---3--:R-:W-:-:S02]  /*83b0*/  @!P0 FADD.FTZ R61, R61, R68 ;  /* 0x000000443d3d8221 */ /* 0x008fc40000010000 */
[----:B------:R-:W-:Y:S02]  /*83c0*/  FFMA.FTZ R71, R230, R71, R222 ;  /* 0x00000047e6477223 */ /* 0x000fe400000100de */
[----:B------:R-:W-:Y:S01]  /*83d0*/  FFMA.FTZ R223, R231, R66, R223 ;  /* 0x00000042e7df7223 */ /* 0x000fe200000100df */
[----:B------:R0:W-:Y:S01]  /*83e0*/  @!P1 STS.128 [R10.X16+0x10a0], R60 ;  /* 0x0010a03c0a009388 */ /* 0x0001e2000000cc00 */
[----:B------:R-:W-:Y:S02]  /*83f0*/  FFMA.FTZ R224, R232, R67, R224 ;  /* 0x00000043e8e07223 */ /* 0x000fe400000100e0 */
[----:B------:R-:W-:Y:S02]  /*8400*/  FFMA.FTZ R76, R83, R76, R71 ;  /* 0x0000004c534c7223 */ /* 0x000fe40000010047 */
[----:B------:R-:W-:Y:S02]  /*8410*/  FFMA.FTZ R223, R80, R78, R223 ;  /* 0x0000004e50df7223 */ /* 0x000fe400000100df */
[----:B------:R-:W-:-:S02]  /*8420*/  FFMA.FTZ R224, R79, R203, R224 ;  /* 0x000000cb4fe07223 */ /* 0x000fc400000100e0 */
        /* <DEDUP_REMOVED lines=25> */
[----:B------:R-:W-:Y:S01]  /*85c0*/  FADD.FTZ R87, R224, R87 ;  /* 0x00000057e0577221 */ /* 0x000fe20000010000 */
[----:B------:R-:W-:Y:S06]  /*85d0*/  BAR.SYNC.DEFER_BLOCKING 0x0 ;  /* 0x0000000000007b1d */ /* 0x000fec0000010000 */
[----:B------:R-:W-:Y:S05]  /*85e0*/  @P2 BRA `(.L_x_37) ;  /* 0x0000019000002947 */ /* 0x000fea0003800000 */
[----:B0-----:R-:W0:Y:S01]  /*85f0*/  LDS.128 R64, [0x10b0] ;  /* 0x0010b000ff407984 */ /* 0x001e220000000c00 */
[----:B------:R-:W-:-:S02]  /*8600*/  ISETP.NE.AND P0, PT, R12, c[0x0][0x174], PT ;  /* 0x00005d000c007a0c */ /* 0x000fc40003f05270 */
[----:B------:R-:W-:Y:S01]  /*8610*/  SHF.L.U32 R81, R139, 0x3, RZ ;  /* 0x000000038b517819 */ /* 0x000fe200000006ff */
[----:B------:R-:W1:Y:S04]  /*8620*/  LDS.128 R68, [0x10c0] ;  /* 0x0010c000ff447984 */ /* 0x000e680000000c00 */
[----:B------:R-:W2:Y:S06]  /*8630*/  LDS.128 R72, [0x10d0] ;  /* 0x0010d000ff487984 */ /* 0x000eac0000000c00 */
[----:B------:R-:W3:Y:S04]  /*8640*/  @P0 LDS.64 R76, [R81+0x5110] ;  /* 0x00511000514c0984 */ /* 0x000ee80000000a00 */
[----:B------:R-:W4:Y:S01]  /*8650*/  @P0 LDS.64 R78, [R81+0x4910] ;  /* 0x00491000514e0984 */ /* 0x000f220000000a00 */
[----:B0-----:R-:W-:-:S02]  /*8660*/  FADD.FTZ R80, R63, R67 ;  /* 0x000000433f507221 */ /* 0x001fc40000010000 */
[----:B------:R-:W-:Y:S02]  /*8670*/  FADD.FTZ R63, R62, R66 ;  /* 0x000000423e3f7221 */ /* 0x000fe40000010000 */
[----:B------:R-:W-:Y:S02]  /*8680*/  FADD.FTZ R62, R61, R65 ;  /* 0x000000413d3e7221 */ /* 0x000fe40000010000 */
[----:B------:R-:W-:Y:S02]  /*8690*/  FADD.FTZ R61, R60, R64 ;  /* 0x000000403c3d7221 */ /* 0x000fe40000010000 */
[----:B-1----:R-:W-:Y:S02]  /*86a0*/  FADD.FTZ R60, R62, R69 ;  /* 0x000000453e3c7221 */ /* 0x002fe40000010000 */
[----:B------:R-:W-:Y:S02]  /*86b0*/  FADD.FTZ R80, R80, R71 ;  /* 0x0000004750507221 */ /* 0x000fe40000010000 */
[----:B------:R-:W-:-:S02]  /*86c0*/  FADD.FTZ R67, R63, R70 ;  /* 0x000000463f437221 */ /* 0x000fc40000010000 */
[----:B------:R-:W-:Y:S02]  /*86d0*/  FADD.FTZ R65, R61, R68 ;  /* 0x000000443d417221 */ /* 0x000fe40000010000 */
[----:B--2---:R-:W-:Y:S02]  /*86e0*/  FADD.FTZ R61, R60, R73 ;  /* 0x000000493c3d7221 */ /* 0x004fe40000010000 */
[----:B------:R-:W-:Y:S02]  /*86f0*/  FADD.FTZ R63, R80, R75 ;  /* 0x0000004b503f7221 */ /* 0x000fe40000010000 */
[----:B------:R-:W-:Y:S02]  /*8700*/  FADD.FTZ R62, R67, R74 ;  /* 0x0000004a433e7221 */ /* 0x000fe40000010000 */
[----:B------:R-:W-:Y:S02]  /*8710*/  FADD.FTZ R60, R65, R72 ;  /* 0x00000048413c7221 */ /* 0x000fe40000010000 */
[----:B---3--:R-:W-:-:S02]  /*8720*/  @P0 FADD.FTZ R63, R63, R77 ;  /* 0x0000004d3f3f0221 */ /* 0x008fc40000010000 */
[----:B------:R-:W-:Y:S02]  /*8730*/  @P0 FADD.FTZ R62, R62, R76 ;  /* 0x0000004c3e3e0221 */ /* 0x000fe40000010000 */
[----:B----4-:R-:W-:Y:S02]  /*8740*/  @P0 FADD.FTZ R61, R61, R79 ;  /* 0x0000004f3d3d0221 */ /* 0x010fe40000010000 */
[----:B------:R-:W-:Y:S01]  /*8750*/  @P0 FADD.FTZ R60, R60, R78 ;  /* 0x0000004e3c3c0221 */ /* 0x000fe20000010000 */
[----:B------:R0:W-:Y:S04]  /*8760*/  STS.64 [R81+0x5110], R62 ;  /* 0x0051103e51007388 */ /* 0x0001e80000000a00 */
[----:B------:R0:W-:Y:S02]  /*8770*/  STS.64 [R81+0x4910], R60 ;  /* 0x0049103c51007388 */ /* 0x0001e40000000a00 */
.L_x_37:
[----:B0-----:R-:W-:Y:S05]  /*8780*/  BSYNC B0 ;  /* 0x0000000000007941 */ /* 0x001fea0003800000 */
.L_x_36:
[----:B------:R-:W-:-:S04]  /*8790*/  IADD3 R139, R139, 0x1, RZ ;  /* 0x000000018b8b7810 */ /* 0x000fc80007ffe0ff */
[----:B------:R-:W-:-:S13]  /*87a0*/  ISETP.GE.AND P0, PT, R139, c[0x0][0x16c], PT ;  /* 0x00005b008b007a0c */ /* 0x000fda0003f06270 */
[----:B------:R-:W-:Y:S01]  /*87b0*/  @P0 CALL.REL.NOINC `(.L_x_1) ;  /* 0x0000001000000944 */ /* 0x000fe20003c00000 */
[----:B------:R-:W-:Y:S05]  /*87c0*/  BRA `(.L_x_38) ;  /* 0xffff9aa000007947 */ /* 0x000fea000383ffff */
.L_x_1:
[----:B------:R-:W-:Y:S01]  /*87d0*/  BAR.SYNC.DEFER_BLOCKING 0x0 ;  /* 0x0000000000007b1d */ /* 0x000fe20000010000 */
[----:B------:R-:W-:Y:S02]  /*87e0*/  F2FP.BF16.PACK_AB R88, R89, R88 ;  /* 0x000000585958723e */ /* 0x000fe400000010ff */
[----:B------:R-:W-:Y:S01]  /*87f0*/  F2FP.BF16.PACK_AB R90, R91, R90 ;  /* 0x0000005a5b5a723e */ /* 0x000fe200000010ff */
[----:B------:R-:W-:Y:S01]  /*8800*/  IMAD R91, R11, -0x800, R4 ;  /* 0xfffff8000b5b7824 */ /* 0x000fe200078e0204 */
[----:B------:R-:W-:Y:S01]  /*8810*/  F2FP.BF16.PACK_AB R92, R93, R92 ;  /* 0x0000005c5d5c723e */ /* 0x000fe200000010ff */
[----:B------:R-:W-:Y:S01]  /*8820*/  BSSY B0, `(.L_x_39) ;  /* 0x0000056000007945 */ /* 0x000fe20003800000 */
[----:B------:R-:W-:Y:S02]  /*8830*/  PRMT R32, R88, 0x7632, R32 ;  /* 0x0000763258207816 */ /* 0x000fe40000000020 */
[----:B------:R-:W-:Y:S02]  /*8840*/  PRMT R33, R90, 0x7632, R33 ;  /* 0x000076325a217816 */ /* 0x000fe40000000021 */
[----:B------:R-:W-:-:S02]  /*8850*/  PRMT R34, R92, 0x7632, R34 ;  /* 0x000076325c227816 */ /* 0x000fc40000000022 */
[----:B------:R-:W-:Y:S02]  /*8860*/  ISETP.NE.AND P0, PT, R8, RZ, PT ;  /* 0x000000ff0800720c */ /* 0x000fe40003f05270 */
[----:B------:R-:W-:Y:S02]  /*8870*/  F2FP.BF16.PACK_AB R94, R95, R94 ;  /* 0x0000005e5f5e723e */ /* 0x000fe400000010ff */
[----:B------:R-:W-:Y:S02]  /*8880*/  F2FP.BF16.PACK_AB R96, R97, R96 ;  /* 0x000000606160723e */ /* 0x000fe400000010ff */
[----:B------:R-:W-:Y:S02]  /*8890*/  F2FP.BF16.PACK_AB R100, R101, R100 ;  /* 0x000000646564723e */ /* 0x000fe400000010ff */
[----:B------:R-:W-:Y:S02]  /*88a0*/  F2FP.BF16.PACK_AB R102, R103, R102 ;  /* 0x000000666766723e */ /* 0x000fe400000010ff */
[----:B------:R-:W-:Y:S01]  /*88b0*/  F2FP.BF16.PACK_AB R104, R105, R104 ;  /* 0x000000686968723e */ /* 0x000fe200000010ff */
[----:B------:R0:W-:Y:S01]  /*88c0*/  STS.U16 [R31+0x2], R32 ;  /* 0x000002201f007388 */ /* 0x0001e20000000400 */
[----:B------:R-:W-:-:S02]  /*88d0*/  PRMT R35, R96, 0x7632, R35 ;  /* 0x0000763260237816 */ /* 0x000fc40000000023 */
[----:B------:R-:W-:Y:S01]  /*88e0*/  PRMT R36, R104, 0x7632, R36 ;  /* 0x0000763268247816 */ /* 0x000fe20000000024 */
[----:B------:R1:W-:Y:S01]  /*88f0*/  STS.U16 [R31+0x6], R33 ;  /* 0x000006211f007388 */ /* 0x0003e20000000400 */
[----:B------:R-:W-:Y:S02]  /*8900*/  IADD3 R66, -R13, c[0x0][0x168], RZ ;  /* 0x00005a000d427a10 */ /* 0x000fe40007ffe1ff */
[----:B------:R-:W-:Y:S01]  /*8910*/  SHF.R.S32.HI R93, RZ, 0x1f, R91 ;  /* 0x0000001fff5d7819 */ /* 0x000fe2000001145b */
[----:B------:R2:W-:Y:S01]  /*8920*/  STS.U16 [R31+0xa], R34 ;  /* 0x00000a221f007388 */ /* 0x0005e20000000400 */
[----:B------:R-:W-:Y:S02]  /*8930*/  SHF.R.S32.HI R64, RZ, 0x1f, R14 ;  /* 0x0000001fff407819 */ /* 0x000fe4000001140e */
[----:B0-----:R-:W-:Y:S01]  /*8940*/  PRMT R32, R94, 0x7632, R32 ;  /* 0x000076325e207816 */ /* 0x001fe20000000020 */
[----:B------:R-:W-:Y:S01]  /*8950*/  STS.U16 [R31], R88 ;  /* 0x000000581f007388 */ /* 0x000fe20000000400 */
[----:B------:R-:W-:-:S02]  /*8960*/  LOP3.LUT R68, R14, 0x20, RZ, 0xfc, !PT ;  /* 0x000000200e447812 */ /* 0x000fc400078efcff */
[----:B-1----:R-:W-:Y:S01]  /*8970*/  PRMT R33, R100, 0x7632, R33 ;  /* 0x0000763264217816 */ /* 0x002fe20000000021 */
[----:B------:R-:W-:Y:S01]  /*8980*/  STS.U16 [R31+0x4], R90 ;  /* 0x0000045a1f007388 */ /* 0x000fe20000000400 */
[----:B------:R-:W-:Y:S02]  /*8990*/  LOP3.LUT R70, R14, 0x40, RZ, 0xfc, !PT ;  /* 0x000000400e467812 */ /* 0x000fe400078efcff */
[----:B--2---:R-:W-:Y:S01]  /*89a0*/  PRMT R34, R102, 0x7632, R34 ;  /* 0x0000763266227816 */ /* 0x004fe20000000022 */
[----:B------:R-:W-:Y:S01]  /*89b0*/  STS.U16 [R31+0x8], R92 ;  /* 0x0000085c1f007388 */ /* 0x000fe20000000400 */
[----:B------:R-:W-:-:S03]  /*89c0*/  LOP3.LUT R72, R14, 0x60, RZ, 0xfc, !PT ;  /* 0x000000600e487812 */ /* 0x000fc600078efcff */
[----:B------:R-:W-:Y:S04]  /*89d0*/  STS.U16 [R31+0xc], R94 ;  /* 0x00000c5e1f007388 */ /* 0x000fe80000000400 */
[----:B------:R-:W-:Y:S04]  /*89e0*/  STS.U16 [R31+0xe], R32 ;  /* 0x00000e201f007388 */ /* 0x000fe80000000400 */
[----:B------:R-:W-:Y:S04]  /*89f0*/  STS.U16 [R31+0x10], R96 ;  /* 0x000010601f007388 */ /* 0x000fe80000000400 */
[----:B------:R0:W-:Y:S04]  /*8a00*/  STS.U16 [R31+0x12], R35 ;  /* 0x000012231f007388 */ /* 0x0001e80000000400 */
[----:B------:R-:W-:Y:S04]  /*8a10*/  STS.U16 [R31+0x14], R100 ;  /* 0x000014641f007388 */ /* 0x000fe80000000400 */
[----:B------:R1:W-:Y:S01]  /*8a20*/  STS.U16 [R31+0x16], R33 ;  /* 0x000016211f007388 */ /* 0x0003e20000000400 */
[----:B0-----:R-:W-:-:S03]  /*8a30*/  IMAD R35, R3, c[0x0][0x2e0], RZ ;  /* 0x0000b80003237a24 */ /* 0x001fc600078e02ff */
[----:B------:R-:W-:Y:S04]  /*8a40*/  STS.U16 [R31+0x18], R102 ;  /* 0x000018661f007388 */ /* 0x000fe80000000400 */
[----:B------:R0:W-:Y:S01]  /*8a50*/  STS.U16 [R31+0x1a], R34 ;  /* 0x00001a221f007388 */ /* 0x0001e20000000400 */
[----:B-1----:R-:W-:-:S03]  /*8a60*/  IMAD.WIDE.U32 R32, R5, c[0x0][0x2d8], RZ ;  /* 0x0000b60005207a25 */ /* 0x002fc600078e00ff */
[----:B------:R-:W-:Y:S04]  /*8a70*/  STS.U16 [R31+0x1c], R104 ;  /* 0x00001c681f007388 */ /* 0x000fe80000000400 */
[----:B------:R1:W-:Y:S01]  /*8a80*/  STS.U16 [R31+0x1e], R36 ;  /* 0x00001e241f007388 */ /* 0x0003e20000000400 */
[----:B------:R-:W-:-:S06]  /*8a90*/  NOP ;  /* 0x0000000000007918 */ /* 0x000fcc0000000000 */
[----:B------:R-:W-:Y:S01]  /*8aa0*/  LDS.U16 R41, [R15] ;  /* 0x000000000f297984 */ /* 0x000fe20000000400 */
[----:B0-----:R-:W-:Y:S02]  /*8ab0*/  IMAD R34, R2, c[0x0][0x2d8], RZ ;  /* 0x0000b60002227a24 */ /* 0x001fe400078e02ff */
[----:B-1----:R-:W-:Y:S01]  /*8ac0*/  IMAD R36, R0, c[0x0][0x2e4], R35 ;  /* 0x0000b90000247a24 */ /* 0x002fe200078e0223 */
[----:B------:R-:W-:Y:S01]  /*8ad0*/  LDS.U16 R43, [R16+0x40] ;  /* 0x00004000102b7984 */ /* 0x000fe20000000400 */
[----:B------:R-:W-:Y:S01]  /*8ae0*/  IMAD R39, R5, c[0x0][0x2dc], R34 ;  /* 0x0000b70005277a24 */ /* 0x000fe200078e0222 */
[----:B------:R-:W-:Y:S02]  /*8af0*/  LEA R34, P5, R14, c[0x0][0x330], 0x1 ;  /* 0x0000cc000e227a11 */ /* 0x000fe400078a08ff */
[----:B------:R-:W-:Y:S02]  /*8b00*/  LDS.U16 R45, [R17+0x80] ;  /* 0x00008000112d7984 */ /* 0x000fe40000000400 */
[----:B------:R-:W-:-:S02]  /*8b10*/  IADD3 R33, R33, R39, RZ ;  /* 0x0000002721217210 */ /* 0x000fc40007ffe0ff */
[----:B------:R-:W-:Y:S03]  /*8b20*/  LDS.U16 R47, [R18+0xc0] ;  /* 0x0000c000122f7984 */ /* 0x000fe60000000400 */
[----:B------:R-:W-:Y:S01]  /*8b30*/  IMAD.WIDE.U32 R32, R0, c[0x0][0x2e0], R32 ;  /* 0x0000b80000207a25 */ /* 0x000fe200078e0020 */
[----:B------:R-:W-:Y:S04]  /*8b40*/  LDS.U16 R61, [R19+0x100] ;  /* 0x00010000133d7984 */ /* 0x000fe80000000400 */
[----:B------:R-:W-:Y:S01]  /*8b50*/  LDS.U16 R63, [R20+0x140] ;  /* 0x00014000143f7984 */ /* 0x000fe20000000400 */
[----:B------:R-:W-:-:S03]  /*8b60*/  IADD3 R35, P1, R91, R32, RZ ;  /* 0x000000205b237210 */ /* 0x000fc60007f3e0ff */
[----:B------:R-:W-:Y:S01]  /*8b70*/  LDS.U16 R65, [R21+0x180] ;  /* 0x0001800015417984 */ /* 0x000fe20000000400 */
[----:B------:R-:W-:Y:S02]  /*8b80*/  IADD3.X R36, R93, R36, R33, P1, !PT ;  /* 0x000000245d247210 */ /* 0x000fe40000ffe421 */
[C---:B------:R-:W-:Y:S01]  /*8b90*/  LEA.HI.X R33, R14.reuse, c[0x0][0x334], R64, 0x1, P5 ;  /* 0x0000cd000e217a11 */ /* 0x040fe200028f0c40 */
[----:B------:R-:W-:Y:S01]  /*8ba0*/  LDS.U16 R67, [R22+0x1c0] ;  /* 0x0001c00016437984 */ /* 0x000fe20000000400 */
[C---:B------:R-:W-:Y:S02]  /*8bb0*/  LEA R34, P6, R35.reuse, R34, 0x1 ;  /* 0x0000002223227211 */ /* 0x040fe400078c08ff */
[C---:B------:R-:W-:Y:S01]  /*8bc0*/  IADD3 R32, P5, R14.reuse, R13, RZ ;  /* 0x0000000d0e207210 */ /* 0x040fe20007fbe0ff */
[----:B------:R-:W-:Y:S01]  /*8bd0*/  LDS.U16 R69, [R23+0x200] ;  /* 0x0002000017457984 */ /* 0x000fe20000000400 */
[----:B------:R-:W-:Y:S02]  /*8be0*/  LEA.HI.X R35, R35, R33, R36, 0x1, P6 ;  /* 0x0000002123237211 */ /* 0x000fe400030f0c24 */
[----:B------:R-:W-:Y:S01]  /*8bf0*/  LEA.HI.X.SX32 R33, R13, R64, 0x1, P5 ;  /* 0x000000400d217211 */ /* 0x000fe200028f0eff */
[----:B------:R-:W-:Y:S04]  /*8c00*/  LDS.U16 R71, [R24+0x240] ;  /* 0x0002400018477984 */ /* 0x000fe80000000400 */
[----:B------:R-:W-:Y:S04]  /*8c10*/  LDS.U16 R73, [R25+0x280] ;  /* 0x0002800019497984 */ /* 0x000fe80000000400 */
[----:B------:R-:W-:Y:S04]  /*8c20*/  LDS.U16 R75, [R26+0x2c0] ;  /* 0x0002c0001a4b7984 */ /* 0x000fe80000000400 */
[----:B------:R-:W-:Y:S04]  /*8c30*/  LDS.U16 R77, [R27+0x300] ;  /* 0x000300001b4d7984 */ /* 0x000fe80000000400 */
[----:B------:R-:W-:Y:S04]  /*8c40*/  LDS.U16 R79, [R28+0x340] ;  /* 0x000340001c4f7984 */ /* 0x000fe80000000400 */
[----:B------:R-:W-:Y:S04]  /*8c50*/  LDS.U16 R81, [R29+0x380] ;  /* 0x000380001d517984 */ /* 0x000fe80000000400 */
[----:B------:R-:W-:Y:S04]  /*8c60*/  LDS.U16 R83, [R30+0x3c0] ;  /* 0x0003c0001e537984 */ /* 0x000fe80000000400 */
[----:B------:R-:W-:Y:S04]  /*8c70*/  @!P0 STS [0x1080], R66 ;  /* 0x00108042ff008388 */ /* 0x000fe80000000800 */
[----:B------:R-:W-:Y:S06]  /*8c80*/  BAR.SYNC.DEFER_BLOCKING 0x0 ;  /* 0x0000000000007b1d */ /* 0x000fec0000010000 */
[----:B------:R-:W0:Y:S02]  /*8c90*/  LDS R89, [0x1080] ;  /* 0x00108000ff597984 */ /* 0x000e240000000800 */
[----:B0-----:R-:W-:-:S02]  /*8ca0*/  ISETP.GE.AND P4, PT, R14, R89, PT ;  /* 0x000000590e00720c */ /* 0x001fc40003f86270 */
[-C--:B------:R-:W-:Y:S02]  /*8cb0*/  ISETP.GE.AND P3, PT, R68, R89.reuse, PT ;  /* 0x000000594400720c */ /* 0x080fe40003f66270 */
[-C--:B------:R-:W-:Y:S02]  /*8cc0*/  ISETP.GE.AND P2, PT, R70, R89.reuse, PT ;  /* 0x000000594600720c */ /* 0x080fe40003f46270 */
[----:B------:R-:W-:-:S07]  /*8cd0*/  ISETP.GE.AND P1, PT, R72, R89, PT ;  /* 0x000000594800720c */ /* 0x000fce0003f26270 */
[----:B------:R-:W-:Y:S05]  /*8ce0*/  @P4 BRA `(.L_x_40) ;  /* 0x0000009000004947 */ /* 0x000fea0003800000 */
[----:B------:R-:W-:-:S04]  /*8cf0*/  IMAD.WIDE.U32 R36, R5, c[0x0][0x2d8], R32 ;  /* 0x0000b60005247a25 */ /* 0x000fc800078e0020 */
[----:B------:R-:W-:Y:S01]  /*8d00*/  IMAD R13, R3, c[0x0][0x2e0], RZ ;  /* 0x0000b800030d7a24 */ /* 0x000fe200078e02ff */
[----:B------:R-:W-:-:S03]  /*8d10*/  IADD3 R37, R39, R37, RZ ;  /* 0x0000002527257210 */ /* 0x000fc60007ffe0ff */
[C---:B------:R-:W-:Y:S02]  /*8d20*/  IMAD R13, R0.reuse, c[0x0][0x2e4], R13 ;  /* 0x0000b900000d7a24 */ /* 0x040fe400078e020d */
[----:B------:R-:W-:-:S05]  /*8d30*/  IMAD.WIDE.U32 R36, R0, c[0x0][0x2e0], R36 ;  /* 0x0000b80000247a25 */ /* 0x000fca00078e0024 */
[----:B------:R-:W-:Y:S02]  /*8d40*/  IADD3 R13, R37, R13, RZ ;  /* 0x0000000d250d7210 */ /* 0x000fe40007ffe0ff */
[----:B------:R-:W-:-:S04]  /*8d50*/  LEA R38, P4, R36, c[0x0][0x330], 0x1 ;  /* 0x0000cc0024267a11 */ /* 0x000fc800078808ff */
[----:B------:R-:W-:-:S05]  /*8d60*/  LEA.HI.X R39, R36, c[0x0][0x334], R13, 0x1, P4 ;  /* 0x0000cd0024277a11 */ /* 0x000fca00020f0c0d */
[----:B------:R0:W-:Y:S04]  /*8d70*/  STG.E.U16 [R38.64], R41 ;  /* 0x0000002926007986 */ /* 0x0001e8000c101506 */
.L_x_40:
[----:B------:R-:W-:Y:S05]  /*8d80*/  BSYNC B0 ;  /* 0x0000000000007941 */ /* 0x000fea0003800000 */
.L_x_39:
[C---:B------:R-:W-:Y:S01]  /*8d90*/  LOP3.LUT R74, R14.reuse, 0x80, RZ, 0xfc, !PT ;  /* 0x000000800e4a7812 */ /* 0x040fe200078efcff */
[----:B------:R-:W-:Y:S01]  /*8da0*/  @!P3 STG.E.U16 [R34.64+-0xfc0], R43 ;  /* 0xfff0402b2200b986 */ /* 0x000fe2000c101506 */
[C---:B------:R-:W-:Y:S01]  /*8db0*/  LOP3.LUT R76, R14.reuse, 0xa0, RZ, 0xfc, !PT ;  /* 0x000000a00e4c7812 */ /* 0x040fe200078efcff */
[----:B------:R-:W-:Y:S01]  /*8dc0*/  FADD.FTZ R7, R87, R7 ;  /* 0x0000000757077221 */ /* 0x000fe20000010000 */
[C---:B------:R-:W-:Y:S01]  /*8dd0*/  LOP3.LUT R78, R14.reuse, 0xc0, RZ, 0xfc, !PT ;  /* 0x000000c00e4e7812 */ /* 0x040fe200078efcff */
[----:B------:R-:W-:Y:S01]  /*8de0*/  @!P2 STG.E.U16 [R34.64+-0xf80], R45 ;  /* 0xfff0802d2200a986 */ /* 0x000fe2000c101506 */
[C---:B------:R-:W-:Y:S01]  /*8df0*/  LOP3.LUT R80, R14.reuse, 0xe0, RZ, 0xfc, !PT ;  /* 0x000000e00e507812 */ /* 0x040fe200078efcff */
[----:B------:R-:W-:Y:S01]  /*8e00*/  BSSY B0, `(.L_x_41) ;  /* 0x00000ac000007945 */ /* 0x000fe20003800000 */
[C---:B------:R-:W-:Y:S01]  /*8e10*/  LOP3.LUT R82, R14.reuse, 0x100, RZ, 0xfc, !PT ;  /* 0x000001000e527812 */ /* 0x040fe200078efcff */
[----:B------:R-:W-:Y:S01]  /*8e20*/  @!P1 STG.E.U16 [R34.64+-0xf40], R47 ;  /* 0xfff0c02f22009986 */ /* 0x000fe2000c101506 */
[----:B------:R-:W-:-:S02]  /*8e30*/  LOP3.LUT R88, R14, 0x120, RZ, 0xfc, !PT ;  /* 0x000001200e587812 */ /* 0x000fc400078efcff */
[-C--:B------:R-:W-:Y:S02]  /*8e40*/  ISETP.GE.AND P1, PT, R74, R89.reuse, PT ;  /* 0x000000594a00720c */ /* 0x080fe40003f26270 */
[-C--:B------:R-:W-:Y:S02]  /*8e50*/  ISETP.GE.AND P2, PT, R76, R89.reuse, PT ;  /* 0x000000594c00720c */ /* 0x080fe40003f46270 */
[-C--:B------:R-:W-:Y:S02]  /*8e60*/  ISETP.GE.AND P3, PT, R78, R89.reuse, PT ;  /* 0x000000594e00720c */ /* 0x080fe40003f66270 */
[-C--:B------:R-:W-:Y:S02]  /*8e70*/  ISETP.GE.AND P4, PT, R80, R89.reuse, PT ;  /* 0x000000595000720c */ /* 0x080fe40003f86270 */
[-C--:B------:R-:W-:Y:S02]  /*8e80*/  ISETP.GE.AND P5, PT, R82, R89.reuse, PT ;  /* 0x000000595200720c */ /* 0x080fe40003fa6270 */
[----:B------:R-:W-:-:S02]  /*8e90*/  ISETP.GE.AND P6, PT, R88, R89, PT ;  /* 0x000000595800720c */ /* 0x000fc40003fc6270 */
[C---:B------:R-:W-:Y:S01]  /*8ea0*/  LOP3.LUT R90, R14.reuse, 0x140, RZ, 0xfc, !PT ;  /* 0x000001400e5a7812 */ /* 0x040fe200078efcff */
[----:B------:R-:W-:Y:S01]  /*8eb0*/  @!P1 STG.E.U16 [R34.64+-0xf00], R61 ;  /* 0xfff1003d22009986 */ /* 0x000fe2000c101506 */
[C---:B------:R-:W-:Y:S02]  /*8ec0*/  LOP3.LUT R92, R14.reuse, 0x160, RZ, 0xfc, !PT ;  /* 0x000001600e5c7812 */ /* 0x040fe400078efcff */
[C---:B------:R-:W-:Y:S01]  /*8ed0*/  LOP3.LUT R94, R14.reuse, 0x180, RZ, 0xfc, !PT ;  /* 0x000001800e5e7812 */ /* 0x040fe200078efcff */
[----:B------:R1:W-:Y:S01]  /*8ee0*/  @!P2 STG.E.U16 [R34.64+-0xec0], R63 ;  /* 0xfff1403f2200a986 */ /* 0x0003e2000c101506 */
[C---:B------:R-:W-:Y:S02]  /*8ef0*/  LOP3.LUT R96, R14.reuse, 0x1a0, RZ, 0xfc, !PT ;  /* 0x000001a00e607812 */ /* 0x040fe400078efcff */
[C---:B------:R-:W-:Y:S01]  /*8f00*/  LOP3.LUT R98, R14.reuse, 0x1c0, RZ, 0xfc, !PT ;  /* 0x000001c00e627812 */ /* 0x040fe200078efcff */
[----:B------:R-:W-:Y:S01]  /*8f10*/  @!P3 STG.E.U16 [R34.64+-0xe80], R65 ;  /* 0xfff180412200b986 */ /* 0x000fe2000c101506 */
[----:B------:R-:W-:-:S02]  /*8f20*/  LOP3.LUT R100, R14, 0x1e0, RZ, 0xfc, !PT ;  /* 0x000001e00e647812 */ /* 0x000fc400078efcff */
[-C--:B------:R-:W-:Y:S01]  /*8f30*/  ISETP.GE.AND P1, PT, R90, R89.reuse, PT ;  /* 0x000000595a00720c */ /* 0x080fe20003f26270 */
[----:B------:R-:W-:Y:S01]  /*8f40*/  @!P4 STG.E.U16 [R34.64+-0xe40], R67 ;  /* 0xfff1c0432200c986 */ /* 0x000fe2000c101506 */
[-C--:B------:R-:W-:Y:S02]  /*8f50*/  ISETP.GE.AND P2, PT, R92, R89.reuse, PT ;  /* 0x000000595c00720c */ /* 0x080fe40003f46270 */
[-C--:B------:R-:W-:Y:S01]  /*8f60*/  ISETP.GE.AND P3, PT, R94, R89.reuse, PT ;  /* 0x000000595e00720c */ /* 0x080fe20003f66270 */
[----:B------:R-:W-:Y:S01]  /*8f70*/  @!P5 STG.E.U16 [R34.64+-0xe00], R69 ;  /* 0xfff200452200d986 */ /* 0x000fe2000c101506 */
[-C--:B------:R-:W-:Y:S02]  /*8f80*/  ISETP.GE.AND P4, PT, R96, R89.reuse, PT ;  /* 0x000000596000720c */ /* 0x080fe40003f86270 */
[-C--:B------:R-:W-:Y:S01]  /*8f90*/  ISETP.GE.AND P5, PT, R98, R89.reuse, PT ;  /* 0x000000596200720c */ /* 0x080fe20003fa6270 */
[----:B------:R-:W-:Y:S01]  /*8fa0*/  @!P6 STG.E.U16 [R34.64+-0xdc0], R71 ;  /* 0xfff240472200e986 */ /* 0x000fe2000c101506 */
[----:B------:R-:W-:-:S02]  /*8fb0*/  ISETP.GE.AND P6, PT, R100, R89, PT ;  /* 0x000000596400720c */ /* 0x000fc40003fc6270 */
[----:B------:R-:W-:Y:S01]  /*8fc0*/  SHF.L.U32 R13, R8, 0x4, RZ ;  /* 0x00000004080d7819 */ /* 0x000fe200000006ff */
[----:B------:R-:W-:Y:S03]  /*8fd0*/  @!P1 STG.E.U16 [R34.64+-0xd80], R73 ;  /* 0xfff2804922009986 */ /* 0x000fe6000c101506 */
[----:B------:R-:W-:Y:S01]  /*8fe0*/  LOP3.LUT R36, R13, 0xfffffe00, RZ, 0xc0, !PT ;  /* 0xfffffe000d247812 */ /* 0x000fe200078ec0ff */
[----:B------:R-:W-:Y:S03]  /*8ff0*/  @!P2 STG.E.U16 [R34.64+-0xd40], R75 ;  /* 0xfff2c04b2200a986 */ /* 0x000fe6000c101506 */
[----:B-1----:R-:W-:Y:S01]  /*9000*/  LEA R63, R9, R36, 0x4 ;  /* 0x00000024093f7211 */ /* 0x002fe200078e20ff */
[----:B------:R-:W-:Y:S03]  /*9010*/  @!P3 STG.E.U16 [R34.64+-0xd00], R77 ;  /* 0xfff3004d2200b986 */ /* 0x000fe6000c101506 */
[C---:B------:R-:W-:Y:S01]  /*9020*/  IADD3 R36, R63.reuse, 0x2, RZ ;  /* 0x000000023f247810 */ /* 0x040fe20007ffe0ff */
[----:B------:R-:W-:Y:S01]  /*9030*/  @!P4 STG.E.U16 [R34.64+-0xcc0], R79 ;  /* 0xfff3404f2200c986 */ /* 0x000fe2000c101506 */
[----:B------:R-:W-:-:S02]  /*9040*/  IADD3 R13, R63, 0x1, RZ ;  /* 0x000000013f0d7810 */ /* 0x000fc40007ffe0ff */
[----:B------:R-:W-:Y:S01]  /*9050*/  LEA.HI.SX32 R37, R36, R63, 0x1b ;  /* 0x0000003f24257211 */ /* 0x000fe200078fdaff */
[----:B------:R-:W-:Y:S01]  /*9060*/  @!P5 STG.E.U16 [R34.64+-0xc80], R81 ;  /* 0xfff380512200d986 */ /* 0x000fe2000c101506 */
[----:B------:R-:W-:Y:S01]  /*9070*/  FADD.FTZ R36, R7, R86 ;  /* 0x0000005607247221 */ /* 0x000fe20000010000 */
[C---:B0-----:R-:W-:Y:S02]  /*9080*/  IADD3 R38, R63.reuse, 0x3, RZ ;  /* 0x000000033f267810 */ /* 0x041fe40007ffe0ff */
[----:B------:R0:W-:Y:S01]  /*9090*/  @!P6 STG.E.U16 [R34.64+-0xc40], R83 ;  /* 0xfff3c0532200e986 */ /* 0x0001e2000c101506 */
[----:B------:R-:W-:Y:S01]  /*90a0*/  FADD.FTZ R7, R36, R85 ;  /* 0x0000005524077221 */ /* 0x000fe20000010000 */
[C---:B------:R-:W-:Y:S02]  /*90b0*/  IADD3 R39, R63.reuse, 0x4, RZ ;  /* 0x000000043f277810 */ /* 0x040fe40007ffe0ff */
[----:B------:R-:W-:Y:S01]  /*90c0*/  IADD3 R40, R63, 0x5, RZ ;  /* 0x000000053f287810 */ /* 0x000fe20007ffe0ff */
[----:B------:R-:W-:Y:S01]  /*90d0*/  FADD.FTZ R36, R7, R84 ;  /* 0x0000005407247221 */ /* 0x000fe20000010000 */
[----:B------:R-:W-:-:S02]  /*90e0*/  IADD3 R41, R63, 0x6, RZ ;  /* 0x000000063f297810 */ /* 0x000fc40007ffe0ff */
[C---:B------:R-:W-:Y:S01]  /*90f0*/  IADD3 R42, R63.reuse, 0x7, RZ ;  /* 0x000000073f2a7810 */ /* 0x040fe20007ffe0ff */
[----:B------:R-:W-:Y:S01]  /*9100*/  FADD.FTZ R7, R36, R59 ;  /* 0x0000003b24077221 */ /* 0x000fe20000010000 */
[C---:B------:R-:W-:Y:S02]  /*9110*/  IADD3 R43, R63.reuse, 0x8, RZ ;  /* 0x000000083f2b7810 */ /* 0x040fe40007ffe0ff */
[C---:B------:R-:W-:Y:S02]  /*9120*/  IADD3 R44, R63.reuse, 0x9, RZ ;  /* 0x000000093f2c7810 */ /* 0x040fe40007ffe0ff */
[C---:B------:R-:W-:Y:S02]  /*9130*/  IADD3 R45, R63.reuse, 0xa, RZ ;  /* 0x0000000a3f2d7810 */ /* 0x040fe40007ffe0ff */
[C---:B------:R-:W-:Y:S02]  /*9140*/  IADD3 R46, R63.reuse, 0xb, RZ ;  /* 0x0000000b3f2e7810 */ /* 0x040fe40007ffe0ff */
[----:B------:R-:W-:-:S02]  /*9150*/  IADD3 R47, R63, 0xc, RZ ;  /* 0x0000000c3f2f7810 */ /* 0x000fc40007ffe0ff */
[C---:B------:R-:W-:Y:S02]  /*9160*/  IADD3 R60, R63.reuse, 0xd, RZ ;  /* 0x0000000d3f3c7810 */ /* 0x040fe40007ffe0ff */
[C---:B------:R-:W-:Y:S02]  /*9170*/  IADD3 R61, R63.reuse, 0xe, RZ ;  /* 0x0000000e3f3d7810 */ /* 0x040fe40007ffe0ff */
[----:B------:R-:W-:Y:S02]  /*9180*/  IADD3 R62, R63, 0xf, RZ ;  /* 0x0000000f3f3e7810 */ /* 0x000fe40007ffe0ff */
[----:B------:R-:W-:Y:S02]  /*9190*/  LEA.HI.SX32 R13, R13, R63, 0x1b ;  /* 0x0000003f0d0d7211 */ /* 0x000fe400078fdaff */
[----:B------:R-:W-:Y:S01]  /*91a0*/  F2FP.BF16.PACK_AB R86, R86, R87 ;  /* 0x000000575656723e */ /* 0x000fe200000010ff */
[----:B------:R-:W-:Y:S01]  /*91b0*/  BAR.SYNC.DEFER_BLOCKING 0x0 ;  /* 0x0000000000007b1d */ /* 0x000fe20000010000 */
[----:B------:R-:W-:-:S02]  /*91c0*/  LEA.HI.SX32 R38, R38, R63, 0x1b ;  /* 0x0000003f26267211 */ /* 0x000fc400078fdaff */
[----:B------:R-:W-:Y:S02]  /*91d0*/  F2FP.BF16.PACK_AB R84, R84, R85 ;  /* 0x000000555454723e */ /* 0x000fe400000010ff */
[-C--:B------:R-:W-:Y:S02]  /*91e0*/  LEA.HI.SX32 R39, R39, R63.reuse, 0x1b ;  /* 0x0000003f27277211 */ /* 0x080fe400078fdaff */
[-C--:B------:R-:W-:Y:S02]  /*91f0*/  LEA.HI.SX32 R40, R40, R63.reuse, 0x1b ;  /* 0x0000003f28287211 */ /* 0x080fe400078fdaff */
[-C--:B------:R-:W-:Y:S02]  /*9200*/  LEA.HI.SX32 R41, R41, R63.reuse, 0x1b ;  /* 0x0000003f29297211 */ /* 0x080fe400078fdaff */
[-C--:B------:R-:W-:Y:S02]  /*9210*/  LEA.HI.SX32 R42, R42, R63.reuse, 0x1b ;  /* 0x0000003f2a2a7211 */ /* 0x080fe400078fdaff */
[----:B------:R-:W-:-:S02]  /*9220*/  LEA.HI.SX32 R43, R43, R63, 0x1b ;  /* 0x0000003f2b2b7211 */ /* 0x000fc400078fdaff */
[-C--:B------:R-:W-:Y:S02]  /*9230*/  LEA.HI.SX32 R44, R44, R63.reuse, 0x1b ;  /* 0x0000003f2c2c7211 */ /* 0x080fe400078fdaff */
[-C--:B------:R-:W-:Y:S02]  /*9240*/  LEA.HI.SX32 R45, R45, R63.reuse, 0x1b ;  /* 0x0000003f2d2d7211 */ /* 0x080fe400078fdaff */
[-C--:B------:R-:W-:Y:S02]  /*9250*/  LEA.HI.SX32 R46, R46, R63.reuse, 0x1b ;  /* 0x0000003f2e2e7211 */ /* 0x080fe400078fdaff */
[-C--:B------:R-:W-:Y:S02]  /*9260*/  LEA.HI.SX32 R47, R47, R63.reuse, 0x1b ;  /* 0x0000003f2f2f7211 */ /* 0x080fe400078fdaff */
[-C--:B------:R-:W-:Y:S01]  /*9270*/  LEA.HI.SX32 R60, R60, R63.reuse, 0x1b ;  /* 0x0000003f3c3c7211 */ /* 0x080fe200078fdaff */
[----:B------:R1:W-:Y:S01]  /*9280*/  STS.U16 [R31], R86 ;  /* 0x000000561f007388 */ /* 0x0003e20000000400 */
[----:B------:R-:W-:-:S02]  /*9290*/  LEA.HI.SX32 R61, R61, R63, 0x1b ;  /* 0x0000003f3d3d7211 */ /* 0x000fc400078fdaff */
[----:B------:R-:W-:Y:S02]  /*92a0*/  LEA.HI.SX32 R62, R62, R63, 0x1b ;  /* 0x0000003f3e3e7211 */ /* 0x000fe400078fdaff */
[----:B0-----:R-:W-:Y:S02]  /*92b0*/  PRMT R35, R86, 0x7632, R35 ;  /* 0x0000763256237816 */ /* 0x001fe40000000023 */
[----:B------:R-:W-:Y:S02]  /*92c0*/  SHF.L.U32 R63, R13, 0x1, RZ ;  /* 0x000000010d3f7819 */ /* 0x000fe400000006ff */
[----:B------:R-:W-:Y:S01]  /*92d0*/  F2FP.BF16.PACK_AB R59, R58, R59 ;  /* 0x0000003b3a3b723e */ /* 0x000fe200000010ff */
[----:B------:R-:W-:Y:S01]  /*92e0*/  FADD.FTZ R58, R7, R58 ;  /* 0x0000003a073a7221 */ /* 0x000fe20000010000 */
[----:B------:R-:W-:Y:S01]  /*92f0*/  SHF.L.U32 R37, R37, 0x1, RZ ;  /* 0x0000000125257819 */ /* 0x000fe200000006ff */
[----:B------:R0:W-:Y:S01]  /*9300*/  STS.U16 [R63+0x2], R35 ;  /* 0x000002233f007388 */ /* 0x0001e20000000400 */
[----:B------:R-:W-:-:S02]  /*9310*/  PRMT R36, R84, 0x7632, R36 ;  /* 0x0000763254247816 */ /* 0x000fc40000000024 */
[----:B------:R-:W-:Y:S01]  /*9320*/  SHF.L.U32 R38, R38, 0x1, RZ ;  /* 0x0000000126267819 */ /* 0x000fe200000006ff */
[----:B------:R2:W-:Y:S01]  /*9330*/  STS.U16 [R37+0x4], R84 ;  /* 0x0000045425007388 */ /* 0x0005e20000000400 */
[----:B------:R-:W-:Y:S02]  /*9340*/  SHF.L.U32 R39, R39, 0x1, RZ ;  /* 0x0000000127277819 */ /* 0x000fe400000006ff */
[----:B------:R-:W-:Y:S01]  /*9350*/  PRMT R65, R59, 0x7632, R65 ;  /* 0x000076323b417816 */ /* 0x000fe20000000041 */
[----:B------:R-:W-:Y:S01]  /*9360*/  STS.U16 [R38+0x6], R36 ;  /* 0x0000062426007388 */ /* 0x000fe20000000400 */
[----:B------:R-:W-:Y:S02]  /*9370*/  SHF.L.U32 R40, R40, 0x1, RZ ;  /* 0x0000000128287819 */ /* 0x000fe400000006ff */
[----:B------:R-:W-:Y:S01]  /*9380*/  F2FP.BF16.PACK_AB R13, R56, R57 ;  /* 0x00000039380d723e */ /* 0x000fe200000010ff */
[----:B------:R-:W-:Y:S01]  /*9390*/  STS.U16 [R39+0x8], R59 ;  /* 0x0000083b27007388 */ /* 0x000fe20000000400 */
[----:B------:R-:W-:Y:S01]  /*93a0*/  SHF.L.U32 R41, R41, 0x1, RZ ;  /* 0x0000000129297819 */ /* 0x000fe200000006ff */
[----:B------:R-:W-:Y:S01]  /*93b0*/  FADD.FTZ R57, R58, R57 ;  /* 0x000000393a397221 */ /* 0x000fe20000010000 */
[----:B-1----:R-:W-:Y:S01]  /*93c0*/  F2FP.BF16.PACK_AB R31, R54, R55 ;  /* 0x00000037361f723e */ /* 0x002fe200000010ff */
[----:B------:R-:W-:Y:S01]  /*93d0*/  STS.U16 [R40+0xa], R65 ;  /* 0x00000a4128007388 */ /* 0x000fe20000000400 */
[----:B------:R-:W-:Y:S01]  /*93e0*/  F2FP.BF16.PACK_AB R34, R52, R53 ;  /* 0x000000353422723e */ /* 0x000fe200000010ff */
[----:B------:R-:W-:Y:S01]  /*93f0*/  FADD.FTZ R56, R57, R56 ;  /* 0x0000003839387221 */ /* 0x000fe20000010000 */
[----:B0-----:R-:W-:Y:S01]  /*9400*/  PRMT R35, R13, 0x7632, R35 ;  /* 0x000076320d237816 */ /* 0x001fe20000000023 */
[----:B------:R0:W-:Y:S01]  /*9410*/  STS.U16 [R41+0xc], R13 ;  /* 0x00000c0d29007388 */ /* 0x0001e20000000400 */
[----:B------:R-:W-:Y:S01]  /*9420*/  SHF.L.U32 R42, R42, 0x1, RZ ;  /* 0x000000012a2a7819 */ /* 0x000fe200000006ff */
[----:B------:R-:W-:Y:S01]  /*9430*/  FADD.FTZ R55, R56, R55 ;  /* 0x0000003738377221 */ /* 0x000fe20000010000 */
[----:B--2---:R-:W-:-:S02]  /*9440*/  PRMT R37, R31, 0x7610, R37 ;  /* 0x000076101f257816 */ /* 0x004fc40000000025 */
[----:B------:R-:W-:Y:S01]  /*9450*/  SHF.L.U32 R43, R43, 0x1, RZ ;  /* 0x000000012b2b7819 */ /* 0x000fe200000006ff */
[----:B------:R-:W-:Y:S01]  /*9460*/  STS.U16 [R42+0xe], R35 ;  /* 0x00000e232a007388 */ /* 0x000fe20000000400 */
[----:B------:R-:W-:Y:S01]  /*9470*/  PRMT R63, R31, 0x7632, R63 ;  /* 0x000076321f3f7816 */ /* 0x000fe2000000003f */
[----:B------:R-:W-:Y:S01]  /*9480*/  FADD.FTZ R54, R55, R54 ;  /* 0x0000003637367221 */ /* 0x000fe20000010000 */
[----:B------:R-:W-:Y:S01]  /*9490*/  SHF.L.U32 R44, R44, 0x1, RZ ;  /* 0x000000012c2c7819 */ /* 0x000fe200000006ff */
[----:B------:R-:W-:Y:S01]  /*94a0*/  STS.U16 [R43+0x10], R37 ;  /* 0x000010252b007388 */ /* 0x000fe20000000400 */
[----:B0-----:R-:W-:Y:S01]  /*94b0*/  F2FP.BF16.PACK_AB R13, R50, R51 ;  /* 0x00000033320d723e */ /* 0x001fe200000010ff */
[----:B------:R-:W-:Y:S01]  /*94c0*/  FADD.FTZ R53, R54, R53 ;  /* 0x0000003536357221 */ /* 0x000fe20000010000 */
[----:B------:R-:W-:Y:S01]  /*94d0*/  SHF.L.U32 R45, R45, 0x1, RZ ;  /* 0x000000012d2d7819 */ /* 0x000fe200000006ff */
[----:B------:R-:W-:Y:S01]  /*94e0*/  STS.U16 [R44+0x12], R63 ;  /* 0x0000123f2c007388 */ /* 0x000fe20000000400 */
[----:B------:R-:W-:Y:S01]  /*94f0*/  F2FP.BF16.PACK_AB R31, R48, R49 ;  /* 0x00000031301f723e */ /* 0x000fe200000010ff */
[----:B------:R-:W-:Y:S01]  /*9500*/  FADD.FTZ R52, R53, R52 ;  /* 0x0000003435347221 */ /* 0x000fe20000010000 */
[----:B------:R-:W-:Y:S01]  /*9510*/  PRMT R36, R34, 0x7632, R36 ;  /* 0x0000763222247816 */ /* 0x000fe20000000024 */
[----:B------:R-:W-:Y:S01]  /*9520*/  STS.U16 [R45+0x14], R34 ;  /* 0x000014222d007388 */ /* 0x000fe20000000400 */
[----:B------:R-:W-:Y:S01]  /*9530*/  SHF.L.U32 R46, R46, 0x1, RZ ;  /* 0x000000012e2e7819 */ /* 0x000fe200000006ff */
[----:B------:R-:W-:Y:S01]  /*9540*/  FADD.FTZ R51, R52, R51 ;  /* 0x0000003334337221 */ /* 0x000fe20000010000 */
[----:B------:R-:W-:-:S02]  /*9550*/  PRMT R38, R13, 0x7610, R38 ;  /* 0x000076100d267816 */ /* 0x000fc40000000026 */
[----:B------:R-:W-:Y:S01]  /*9560*/  SHF.L.U32 R47, R47, 0x1, RZ ;  /* 0x000000012f2f7819 */ /* 0x000fe200000006ff */
[----:B------:R-:W-:Y:S01]  /*9570*/  STS.U16 [R46+0x16], R36 ;  /* 0x000016242e007388 */ /* 0x000fe20000000400 */
[----:B------:R-:W-:Y:S01]  /*9580*/  PRMT R40, R13, 0x7632, R40 ;  /* 0x000076320d287816 */ /* 0x000fe20000000028 */
[----:B------:R-:W-:Y:S01]  /*9590*/  FADD.FTZ R50, R51, R50 ;  /* 0x0000003233327221 */ /* 0x000fe20000010000 */
        /* <DEDUP_REMOVED lines=9> */
[----:B------:R-:W-:Y:S04]  /*9630*/  STS.U16 [R61+0x1c], R59 ;  /* 0x00001c3b3d007388 */ /* 0x000fe80000000400 */
[----:B------:R-:W-:Y:S01]  /*9640*/  STS.U16 [R62+0x1e], R65 ;  /* 0x00001e413e007388 */ /* 0x000fe20000000400 */
[----:B------:R-:W-:-:S06]  /*9650*/  NOP ;  /* 0x0000000000007918 */ /* 0x000fcc0000000000 */
[----:B------:R-:W-:Y:S04]  /*9660*/  LDS.U16 R13, [R15] ;  /* 0x000000000f0d7984 */ /* 0x000fe80000000400 */
[----:B------:R0:W-:Y:S04]  /*9670*/  LDS.U16 R31, [R16+0x40] ;  /* 0x00004000101f7984 */ /* 0x0001e80000000400 */
[----:B------:R-:W-:Y:S04]  /*9680*/  LDS.U16 R35, [R17+0x80] ;  /* 0x0000800011237984 */ /* 0x000fe80000000400 */
[----:B------:R-:W-:Y:S01]  /*9690*/  LDS.U16 R37, [R18+0xc0] ;  /* 0x0000c00012257984 */ /* 0x000fe20000000400 */
[----:B0-----:R-:W-:-:S03]  /*96a0*/  IMAD R16, R2, c[0x0][0x2f8], RZ ;  /* 0x0000be0002107a24 */ /* 0x001fc600078e02ff */
[----:B------:R0:W-:Y:S04]  /*96b0*/  LDS.U16 R39, [R19+0x100] ;  /* 0x0001000013277984 */ /* 0x0001e80000000400 */
[----:B------:R1:W-:Y:S04]  /*96c0*/  LDS.U16 R41, [R20+0x140] ;  /* 0x0001400014297984 */ /* 0x0003e80000000400 */
[----:B------:R-:W-:Y:S01]  /*96d0*/  LDS.U16 R21, [R21+0x180] ;  /* 0x0001800015157984 */ /* 0x000fe20000000400 */
[----:B0-----:R-:W-:-:S03]  /*96e0*/  IMAD R19, R5, c[0x0][0x2fc], R16 ;  /* 0x0000bf0005137a24 */ /* 0x001fc600078e0210 */
[----:B------:R-:W-:Y:S01]  /*96f0*/  LDS.U16 R43, [R22+0x1c0] ;  /* 0x0001c000162b7984 */ /* 0x000fe20000000400 */
[----:B-1----:R-:W-:-:S03]  /*9700*/  IADD3 R20, P1, R14, -0x7e0, RZ ;  /* 0xfffff8200e147810 */ /* 0x002fc60007f3e0ff */
[----:B------:R-:W-:Y:S01]  /*9710*/  LDS.U16 R23, [R23+0x200] ;  /* 0x0002000017177984 */ /* 0x000fe20000000400 */
[----:B------:R-:W-:-:S03]  /*9720*/  IADD3.X R49, R64, -0x1, RZ, P1, !PT ;  /* 0xffffffff40317810 */ /* 0x000fc60000ffe4ff */
        /* <DEDUP_REMOVED lines=10> */
[----:B0-----:R-:W-:Y:S01]  /*97d0*/  ISETP.GE.AND P0, PT, R14, R63, PT ;  /* 0x0000003f0e00720c */ /* 0x001fe20003f06270 */
[----:B------:R-:W-:-:S05]  /*97e0*/  IMAD.WIDE.U32 R14, R5, c[0x0][0x2f8], RZ ;  /* 0x0000be00050e7a25 */ /* 0x000fca00078e00ff */
[----:B------:R-:W-:-:S07]  /*97f0*/  IADD3 R51, R15, R19, RZ ;  /* 0x000000130f337210 */ /* 0x000fce0007ffe0ff */
[----:B------:R-:W-:Y:S05]  /*9800*/  @P0 BRA `(.L_x_42) ;  /* 0x000000b000000947 */ /* 0x000fea0003800000 */
[----:B------:R-:W-:Y:S02]  /*9810*/  MOV R16, R32 ;  /* 0x0000002000107202 */ /* 0x000fe40000000f00 */
[----:B------:R-:W-:Y:S01]  /*9820*/  MOV R17, R33 ;  /* 0x0000002100117202 */ /* 0x000fe20000000f00 */
[----:B------:R-:W-:-:S04]  /*9830*/  IMAD R33, R3, c[0x0][0x300], RZ ;  /* 0x0000c00003217a24 */ /* 0x000fc800078e02ff */
[----:B------:R-:W-:-:S04]  /*9840*/  IMAD.WIDE.U32 R16, R5, c[0x0][0x2f8], R16 ;  /* 0x0000be0005107a25 */ /* 0x000fc800078e0010 */
[----:B------:R-:W-:Y:S01]  /*9850*/  IMAD R33, R0, c[0x0][0x304], R33 ;  /* 0x0000c10000217a24 */ /* 0x000fe200078e0221 */
[----:B------:R-:W-:-:S05]  /*9860*/  IADD3 R17, R19, R17, RZ ;  /* 0x0000001113117210 */ /* 0x000fca0007ffe0ff */
[----:B------:R-:W-:-:S05]  /*9870*/  IMAD.WIDE.U32 R16, R0, c[0x0][0x300], R16 ;  /* 0x0000c00000107a25 */ /* 0x000fca00078e0010 */
[----:B------:R-:W-:Y:S02]  /*9880*/  IADD3 R17, R17, R33, RZ ;  /* 0x0000002111117210 */ /* 0x000fe40007ffe0ff */
[----:B------:R-:W-:-:S04]  /*9890*/  LEA R18, P0, R16, c[0x0][0x340], 0x1 ;  /* 0x0000d00010127a11 */ /* 0x000fc800078008ff */
[----:B------:R-:W-:-:S05]  /*98a0*/  LEA.HI.X R19, R16, c[0x0][0x344], R17, 0x1, P0 ;  /* 0x0000d10010137a11 */ /* 0x000fca00000f0c11 */
[----:B------:R0:W-:Y:S04]  /*98b0*/  STG.E.U16 [R18.64], R13 ;  /* 0x0000000d12007986 */ /* 0x0001e8000c101506 */
.L_x_42:
[----:B------:R-:W-:Y:S05]  /*98c0*/  BSYNC B0 ;  /* 0x0000000000007941 */ /* 0x000fea0003800000 */
.L_x_41:
[----:B------:R-:W-:Y:S01]  /*98d0*/  MOV R15, R51 ;  /* 0x00000033000f7202 */ /* 0x000fe20000000f00 */
[----:B------:R-:W-:Y:S01]  /*98e0*/  IMAD R17, R3, c[0x0][0x300], RZ ;  /* 0x0000c00003117a24 */ /* 0x000fe200078e02ff */
[----:B0-----:R-:W-:Y:S01]  /*98f0*/  LEA R13, P1, R20, c[0x0][0x340], 0x1 ;  /* 0x0000d000140d7a11 */ /* 0x001fe200078208ff */
[----:B------:R-:W-:Y:S01]  /*9900*/  UIADD3 UR12, UP0, UR12, -0x1000, URZ ;  /* 0xfffff0000c0c7890 */ /* 0x000fe2000ff1e03f */
[-C--:B------:R-:W-:Y:S01]  /*9910*/  ISETP.GE.AND P3, PT, R68, R63.reuse, PT ;  /* 0x0000003f4400720c */ /* 0x080fe20003f66270 */
[----:B------:R-:W-:Y:S01]  /*9920*/  IMAD.WIDE.U32 R14, R0, c[0x0][0x300], R14 ;  /* 0x0000c000000e7a25 */ /* 0x000fe200078e000e */
[----:B------:R-:W-:Y:S01]  /*9930*/  LEA.HI.X R16, R20, c[0x0][0x344], R49, 0x1, P1 ;  /* 0x0000d10014107a11 */ /* 0x000fe200008f0c31 */
[----:B------:R-:W-:Y:S01]  /*9940*/  UIADD3 UR8, UP1, UR8, -0x1000, URZ ;  /* 0xfffff00008087890 */ /* 0x000fe2000ff3e03f */
[-C--:B------:R-:W-:Y:S01]  /*9950*/  ISETP.GE.AND P4, PT, R70, R63.reuse, PT ;  /* 0x0000003f4600720c */ /* 0x080fe20003f86270 */
[----:B------:R-:W-:Y:S01]  /*9960*/  IMAD R18, R0, c[0x0][0x304], R17 ;  /* 0x0000c10000127a24 */ /* 0x000fe200078e0211 */
[----:B------:R-:W-:Y:S01]  /*9970*/  IADD3 R17, P0, R91, R14, RZ ;  /* 0x0000000e5b117210 */ /* 0x000fe20007f1e0ff */
[----:B------:R-:W-:Y:S01]  /*9980*/  UIADD3 UR10, UP2, UR10, -0x1000, URZ ;  /* 0xfffff0000a0a7890 */ /* 0x000fe2000ff5e03f */
[----:B------:R-:W-:Y:S01]  /*9990*/  ISETP.GE.AND P5, PT, R72, R63, PT ;  /* 0x0000003f4800720c */ /* 0x000fe20003fa6270 */
[----:B------:R-:W-:Y:S01]  /*99a0*/  UIADD3.X UR13, UR13, -0x1, URZ, UP0, !UPT ;  /* 0xffffffff0d0d7890 */ /* 0x000fe200087fe43f */
[----:B------:R-:W-:Y:S01]  /*99b0*/  IADD3.X R15, R93, R18, R15, P0, !PT ;  /* 0x000000125d0f7210 */ /* 0x000fe200007fe40f */
[----:B------:R-:W-:Y:S01]  /*99c0*/  UIADD3.X UR9, UR9, -0x1, URZ, UP1, !UPT ;  /* 0xffffffff09097890 */ /* 0x000fe20008ffe43f */
[----:B------:R-:W-:Y:S01]  /*99d0*/  LEA R14, P0, R17, R13, 0x1 ;  /* 0x0000000d110e7211 */ /* 0x000fe200078008ff */
[----:B------:R-:W-:Y:S01]  /*99e0*/  UIADD3.X UR11, UR11, -0x1, URZ, UP2, !UPT ;  /* 0xffffffff0b0b7890 */ /* 0x000fe200097fe43f */
[----:B------:R-:W-:-:S02]  /*99f0*/  ISETP.GE.AND P6, PT, R74, R63, PT ;  /* 0x0000003f4a00720c */ /* 0x000fc40003fc6270 */
[----:B------:R-:W-:Y:S02]  /*9a00*/  LEA.HI.X R15, R17, R16, R15, 0x1, P0 ;  /* 0x00000010110f7211 */ /* 0x000fe400000f0c0f */
[-C--:B------:R-:W-:Y:S02]  /*9a10*/  ISETP.GE.AND P1, PT, R78, R63.reuse, PT ;  /* 0x0000003f4e00720c */ /* 0x080fe40003f26270 */
[-C--:B------:R-:W-:Y:S01]  /*9a20*/  ISETP.GE.AND P2, PT, R80, R63.reuse, PT ;  /* 0x0000003f5000720c */ /* 0x080fe20003f46270 */
[----:B------:R0:W-:Y:S01]  /*9a30*/  @!P3 STG.E.U16 [R14.64], R31 ;  /* 0x0000001f0e00b986 */ /* 0x0001e2000c101506 */
[-C--:B------:R-:W-:Y:S02]  /*9a40*/  ISETP.GE.AND P3, PT, R82, R63.reuse, PT ;  /* 0x0000003f5200720c */ /* 0x080fe40003f66270 */
[-C--:B------:R-:W-:Y:S01]  /*9a50*/  ISETP.GE.AND P0, PT, R76, R63.reuse, PT ;  /* 0x0000003f4c00720c */ /* 0x080fe20003f06270 */
[----:B------:R0:W-:Y:S01]  /*9a60*/  @!P4 STG.E.U16 [R14.64+0x40], R35 ;  /* 0x000040230e00c986 */ /* 0x0001e2000c101506 */
[----:B------:R-:W-:-:S02]  /*9a70*/  ISETP.GE.AND P4, PT, R88, R63, PT ;  /* 0x0000003f5800720c */ /* 0x000fc40003f86270 */
[----:B------:R-:W-:Y:S01]  /*9a80*/  IADD3 R11, R11, 0x1, RZ ;  /* 0x000000010b0b7810 */ /* 0x000fe20007ffe0ff */
[----:B------:R0:W-:Y:S01]  /*9a90*/  @!P5 STG.E.U16 [R14.64+0x80], R37 ;  /* 0x000080250e00d986 */ /* 0x0001e2000c101506 */
[----:B------:R-:W-:-:S03]  /*9aa0*/  ISETP.GE.AND P5, PT, R90, R63, PT ;  /* 0x0000003f5a00720c */ /* 0x000fc60003fa6270 */
        /* <DEDUP_REMOVED lines=10> */
[----:B------:R0:W-:Y:S04]  /*9b50*/  @!P4 STG.E.U16 [R14.64+0x200], R45 ;  /* 0x0002002d0e00c986 */ /* 0x0001e8000c101506 */
[----:B------:R0:W-:Y:S04]  /*9b60*/  @!P5 STG.E.U16 [R14.64+0x240], R25 ;  /* 0x000240190e00d986 */ /* 0x0001e8000c101506 */
[----:B------:R0:W-:Y:S04]  /*9b70*/  @!P6 STG.E.U16 [R14.64+0x280], R47 ;  /* 0x0002802f0e00e986 */ /* 0x0001e8000c101506 */
[----:B------:R0:W-:Y:S04]  /*9b80*/  @!P1 STG.E.U16 [R14.64+0x300], R59 ;  /* 0x0003003b0e009986 */ /* 0x0001e8000c101506 */
[----:B------:R0:W-:Y:S04]  /*9b90*/  @!P2 STG.E.U16 [R14.64+0x340], R29 ;  /* 0x0003401d0e00a986 */ /* 0x0001e8000c101506 */
[----:B------:R0:W-:Y:S04]  /*9ba0*/  @!P3 STG.E.U16 [R14.64+0x380], R61 ;  /* 0x0003803d0e00b986 */ /* 0x0001e8000c101506 */
[----:B------:R0:W-:Y:S01]  /*9bb0*/  @!P0 STG.E.U16 [R14.64+0x2c0], R27 ;  /* 0x0002c01b0e008986 */ /* 0x0001e2000c101506 */
[----:B------:R-:W-:-:S13]  /*9bc0*/  ISETP.GT.AND P0, PT, R12, 0x1, PT ;  /* 0x000000010c00780c */ /* 0x000fda0003f04270 */
[----:B0-----:R-:W-:Y:S01]  /*9bd0*/  @!P0 CALL.REL.NOINC `(.L_x_0) ;  /* 0x0000001000008944 */ /* 0x001fe20003c00000 */
[----:B------:R-:W-:Y:S05]  /*9be0*/  BRA `(.L_x_43) ;  /* 0xffff69c000007947 */ /* 0x000fea000383ffff */
.L_x_0:
[----:B------:R-:W-:Y:S02]  /*9bf0*/  ISETP.NE.U32.AND P0, PT, RZ, c[0x0][0x328], PT ;  /* 0x0000ca00ff007a0c */ /* 0x000fe40003f05070 */
[----:B------:R-:W-:Y:S02]  /*9c00*/  ISETP.NE.U32.AND P2, PT, RZ, c[0x0][0x348], PT ;  /* 0x0000d200ff007a0c */ /* 0x000fe40003f45070 */
[----:B------:R-:W-:Y:S02]  /*9c10*/  ISETP.NE.AND.EX P1, PT, RZ, c[0x0][0x32c], PT, P0 ;  /* 0x0000cb00ff007a0c */ /* 0x000fe40003f25300 */
[----:B------:R-:W-:-:S11]  /*9c20*/  ISETP.NE.AND.EX P0, PT, RZ, c[0x0][0x34c], PT, P2 ;  /* 0x0000d300ff007a0c */ /* 0x000fd60003f05320 */
[----:B------:R-:W-:Y:S05]  /*9c30*/  @!P1 BRA `(.L_x_44) ;  /* 0x000001c000009947 */ /* 0x000fea0003800000 */
[----:B------:R-:W0:Y:S01]  /*9c40*/  SHFL.DOWN P1, R5, R6, 0x1, 0x1f ;  /* 0x08201f0006057f89 */ /* 0x000e220000020000 */
[----:B------:R-:W-:Y:S03]  /*9c50*/  BSSY B0, `(.L_x_44) ;  /* 0x000001a000007945 */ /* 0x000fe60003800000 */
[----:B------:R-:W4:Y:S04]  /*9c60*/  S2R R8, SR_LANEID ;  /* 0x0000000000087919 */ /* 0x000f280000000000 */
[----:B------:R-:W5:Y:S01]  /*9c70*/  S2R R10, SR_TID.X ;  /* 0x00000000000a7919 */ /* 0x000f620000002100 */
[----:B0-----:R-:W-:Y:S01]  /*9c80*/  @P1 FADD R5, R5, R6 ;  /* 0x0000000605051221 */ /* 0x001fe20000000000 */
[----:B----4-:R-:W-:-:S04]  /*9c90*/  ISETP.NE.AND P2, PT, R8, RZ, PT ;  /* 0x000000ff0800720c */ /* 0x010fc80003f45270 */
[----:B------:R-:W0:Y:S09]  /*9ca0*/  SHFL.DOWN P1, R2, R5, 0x2, 0x1f ;  /* 0x08401f0005027f89 */ /* 0x000e320000020000 */
[----:B--2--5:R-:W-:-:S04]  /*9cb0*/  @!P2 SHF.R.S32.HI R13, RZ, 0x1f, R10 ;  /* 0x0000001fff0da819 */ /* 0x024fc8000001140a */
[----:B------:R-:W-:-:S04]  /*9cc0*/  @!P2 LEA.HI R13, R13, R10, RZ, 0x5 ;  /* 0x0000000a0d0da211 */ /* 0x000fc800078f28ff */
[----:B------:R-:W-:Y:S01]  /*9cd0*/  @!P2 SHF.R.S32.HI R6, RZ, 0x5, R13 ;  /* 0x00000005ff06a819 */ /* 0x000fe2000001140d */
[----:B0-----:R-:W-:-:S05]  /*9ce0*/  @P1 FADD R2, R5, R2 ;  /* 0x0000000205021221 */ /* 0x001fca0000000000 */
[----:B------:R-:W0:Y:S02]  /*9cf0*/  SHFL.DOWN P1, R9, R2, 0x4, 0x1f ;  /* 0x08801f0002097f89 */ /* 0x000e240000020000 */
[----:B0-----:R-:W-:-:S05]  /*9d00*/  @P1 FADD R9, R2, R9 ;  /* 0x0000000902091221 */ /* 0x001fca0000000000 */
[----:B------:R-:W0:Y:S02]  /*9d10*/  SHFL.DOWN P1, R4, R9, 0x8, 0x1f ;  /* 0x09001f0009047f89 */ /* 0x000e240000020000 */
[----:B0-----:R-:W-:-:S05]  /*9d20*/  @P1 FADD R4, R9, R4 ;  /* 0x0000000409041221 */ /* 0x001fca0000000000 */
[----:B------:R-:W0:Y:S02]  /*9d30*/  SHFL.DOWN P1, R11, R4, 0x10, 0x1f ;  /* 0x0a001f00040b7f89 */ /* 0x000e240000020000 */
[----:B0-----:R-:W-:Y:S01]  /*9d40*/  @P1 FADD R11, R4, R11 ;  /* 0x0000000b040b1221 */ /* 0x001fe20000000000 */
[----:B------:R-:W-:-:S04]  /*9d50*/  ISETP.NE.AND P1, PT, R10, RZ, PT ;  /* 0x000000ff0a00720c */ /* 0x000fc80003f25270 */
[----:B------:R0:W-:Y:S04]  /*9d60*/  @!P2 STS [R6.X4+0x1094], R11 ;  /* 0x0010940b0600a388 */ /* 0x0001e80000004800 */
[----:B------:R-:W-:Y:S06]  /*9d70*/  BAR.SYNC.DEFER_BLOCKING 0x0 ;  /* 0x0000000000007b1d */ /* 0x000fec0000010000 */
[----:B------:R-:W-:Y:S05]  /*9d80*/  @P1 BRA `(.L_x_45) ;  /* 0x0000006000001947 */ /* 0x000fea0003800000 */
[----:B0-----:R-:W0:Y:S04]  /*9d90*/  @!P1 LDS.64 R4, [0x1098] ;  /* 0x00109800ff049984 */ /* 0x001e280000000a00 */
[----:B------:R-:W2:Y:S01]  /*9da0*/  @!P1 LDS R9, [0x10a0] ;  /* 0x0010a000ff099984 */ /* 0x000ea20000000800 */
[----:B0-----:R-:W-:-:S04]  /*9db0*/  @!P1 FADD.FTZ R4, R11, R4 ;  /* 0x000000040b049221 */ /* 0x001fc80000010000 */
[----:B------:R-:W-:-:S04]  /*9dc0*/  @!P1 FADD.FTZ R4, R5, R4 ;  /* 0x0000000405049221 */ /* 0x000fc80000010000 */
[----:B--2---:R-:W-:-:S05]  /*9dd0*/  @!P1 FADD.FTZ R11, R4, R9 ;  /* 0x00000009040b9221 */ /* 0x004fca0000010000 */
[----:B------:R0:W-:Y:S02]  /*9de0*/  RED.E.ADD.F32.FTZ.RN.STRONG.GPU [R206.64], R11 ;  /* 0x0000000bce00798e */ /* 0x0001e4000c10e786 */
.L_x_45:
[----:B0-----:R-:W-:Y:S05]  /*9df0*/  BSYNC B0 ;  /* 0x0000000000007941 */ /* 0x001fea0003800000 */
.L_x_44:
[----:B------:R-:W-:Y:S01]  /*9e00*/  BSSY B0, `(.L_x_46) ;  /* 0x0000020000007945 */ /* 0x000fe20003800000 */
[----:B------:R-:W-:Y:S05]  /*9e10*/  @!P0 BRA `(.L_x_47) ;  /* 0x000001d000008947 */ /* 0x000fea0003800000 */
[----:B------:R-:W-:Y:S06]  /*9e20*/  BAR.SYNC.DEFER_BLOCKING 0x0 ;  /* 0x0000000000007b1d */ /* 0x000fec0000010000 */
[----:B------:R-:W0:Y:S04]  /*9e30*/  SHFL.DOWN P0, R2, R7, 0x1, 0x1f ;  /* 0x08201f0007027f89 */ /* 0x000e280000000000 */
[----:B------:R-:W4:Y:S04]  /*9e40*/  S2R R8, SR_LANEID ;  /* 0x0000000000087919 */ /* 0x000f280000000000 */
[----:B------:R-:W5:Y:S01]  /*9e50*/  S2R R21, SR_TID.X ;  /* 0x0000000000157919 */ /* 0x000f620000002100 */
[----:B0-----:R-:W-:Y:S01]  /*9e60*/  @P0 FADD R2, R2, R7 ;  /* 0x0000000702020221 */ /* 0x001fe20000000000 */
[----:B----4-:R-:W-:-:S04]  /*9e70*/  ISETP.NE.AND P1, PT, R8, RZ, PT ;  /* 0x000000ff0800720c */ /* 0x010fc80003f25270 */
[----:B------:R-:W0:Y:S09]  /*9e80*/  SHFL.DOWN P0, R5, R2, 0x2, 0x1f ;  /* 0x08401f0002057f89 */ /* 0x000e320000000000 */
[----:B-----5:R-:W-:-:S04]  /*9e90*/  @!P1 SHF.R.S32.HI R8, RZ, 0x1f, R21 ;  /* 0x0000001fff089819 */ /* 0x020fc80000011415 */
        /* <DEDUP_REMOVED lines=14> */
[----:B------:R-:W4:Y:S01]  /*9f80*/  @!P0 LDS R7, [0x10a0] ;  /* 0x0010a000ff078984 */ /* 0x000f220000000800 */
[----:B0-----:R-:W-:-:S04]  /*9f90*/  @!P0 FADD.FTZ R4, R6, R4 ;  /* 0x0000000406048221 */ /* 0x001fc80000010000 */
[----:B------:R-:W-:-:S04]  /*9fa0*/  @!P0 FADD.FTZ R4, R5, R4 ;  /* 0x0000000405048221 */ /* 0x000fc80000010000 */
[----:B----4-:R-:W-:-:S05]  /*9fb0*/  @!P0 FADD.FTZ R6, R4, R7 ;  /* 0x0000000704068221 */ /* 0x010fca0000010000 */
[----:B------:R0:W-:Y:S01]  /*9fc0*/  RED.E.ADD.F32.FTZ.RN.STRONG.GPU [R204.64], R6 ;  /* 0x00000006cc00798e */ /* 0x0001e2000c10e786 */
[----:B------:R-:W-:Y:S01]  /*9fd0*/  HFMA2.MMA R21, -RZ, RZ, 0, 0 ;  /* 0x00000000ff157435 */ /* 0x000fe200000001ff */
[----:B------:R-:W-:Y:S05]  /*9fe0*/  BRA `(.L_x_48) ;  /* 0x0000001000007947 */ /* 0x000fea0003800000 */
.L_x_47:
[----:B------:R-:W0:Y:S02]  /*9ff0*/  S2R R21, SR_TID.X ;  /* 0x0000000000157919 */ /* 0x000e240000002100 */
.L_x_48:
[----:B0-----:R-:W-:Y:S05]  /*a000*/  BSYNC B0 ;  /* 0x0000000000007941 */ /* 0x001fea0003800000 */
.L_x_46:
[----:B------:R-:W-:-:S13]  /*a010*/  ISETP.GE.AND P0, PT, R21, c[0x0][0x16c], PT ;  /* 0x00005b0015007a0c */ /* 0x000fda0003f06270 */
[----:B------:R-:W-:Y:S05]  /*a020*/  @P0 EXIT ;  /* 0x000000000000094d */ /* 0x000fea0003800000 */
[C---:B------:R-:W-:Y:S02]  /*a030*/  IMAD R19, R3.reuse, c[0x0][0x1b8], RZ ;  /* 0x00006e0003137a24 */ /* 0x040fe400078e02ff */
[C---:B------:R-:W-:Y:S02]  /*a040*/  IMAD R5, R3.reuse, c[0x0][0x288], RZ ;  /* 0x0000a20003057a24 */ /* 0x040fe400078e02ff */
[C---:B--2---:R-:W-:Y:S02]  /*a050*/  IMAD R13, R3.reuse, c[0x0][0x2c8], RZ ;  /* 0x0000b200030d7a24 */ /* 0x044fe400078e02ff */
[C---:B------:R-:W-:Y:S02]  /*a060*/  IMAD R15, R3.reuse, c[0x0][0x2a8], RZ ;  /* 0x0000aa00030f7a24 */ /* 0x040fe400078e02ff */
[----:B------:R-:W-:Y:S02]  /*a070*/  IMAD R23, R3, c[0x0][0x198], RZ ;  /* 0x0000660003177a24 */ /* 0x000fe400078e02ff */
[----:B------:R-:W-:-:S02]  /*a080*/  IMAD R3, R0, c[0x0][0x1bc], R19 ;  /* 0x00006f0000037a24 */ /* 0x000fc400078e0213 */
[----:B------:R-:W-:-:S04]  /*a090*/  IMAD.WIDE.U32 R6, R0, c[0x0][0x288], RZ ;  /* 0x0000a20000067a25 */ /* 0x000fc800078e00ff */
[----:B------:R-:W-:-:S04]  /*a0a0*/  IMAD.WIDE.U32 R8, R0, c[0x0][0x2c8], RZ ;  /* 0x0000b20000087a25 */ /* 0x000fc800078e00ff */
[----:B------:R-:W-:-:S04]  /*a0b0*/  IMAD.WIDE.U32 R10, R0, c[0x0][0x2a8], RZ ;  /* 0x0000aa00000a7a25 */ /* 0x000fc800078e00ff */
[----:B------:R-:W-:-:S04]  /*a0c0*/  IMAD.WIDE.U32 R16, R0, c[0x0][0x1b8], RZ ;  /* 0x00006e0000107a25 */ /* 0x000fc800078e00ff */
[C---:B------:R-:W-:Y:S01]  /*a0d0*/  IMAD R5, R0.reuse, c[0x0][0x28c], R5 ;  /* 0x0000a30000057a24 */ /* 0x040fe200078e0205 */
[----:B------:R-:W-:Y:S01]  /*a0e0*/  IADD3 R39, R17, R3, RZ ;  /* 0x0000000311277210 */ /* 0x000fe20007ffe0ff */
[C---:B------:R-:W-:Y:S02]  /*a0f0*/  IMAD R13, R0.reuse, c[0x0][0x2cc], R13 ;  /* 0x0000b300000d7a24 */ /* 0x040fe400078e020d */
[C---:B------:R-:W-:Y:S01]  /*a100*/  IMAD R15, R0.reuse, c[0x0][0x2ac], R15 ;  /* 0x0000ab00000f7a24 */ /* 0x040fe200078e020f */
[----:B------:R-:W-:Y:S01]  /*a110*/  IADD3 R33, R7, R5, RZ ;  /* 0x0000000507217210 */ /* 0x000fe20007ffe0ff */
[C---:B------:R-:W-:Y:S01]  /*a120*/  IMAD R23, R0.reuse, c[0x0][0x19c], R23 ;  /* 0x0000670000177a24 */ /* 0x040fe200078e0217 */
[----:B------:R-:W-:Y:S01]  /*a130*/  IADD3 R31, R9, R13, RZ ;  /* 0x0000000d091f7210 */ /* 0x000fe20007ffe0ff */
[----:B------:R-:W-:Y:S01]  /*a140*/  IMAD.WIDE.U32 R18, R0, c[0x0][0x198], RZ ;  /* 0x0000660000127a25 */ /* 0x000fe200078e00ff */
[----:B------:R-:W-:-:S04]  /*a150*/  IADD3 R29, R11, R15, RZ ;  /* 0x0000000f0b1d7210 */ /* 0x000fc80007ffe0ff */
[----:B------:R-:W-:Y:S02]  /*a160*/  IADD3 R41, R19, R23, RZ ;  /* 0x0000001713297210 */ /* 0x000fe40007ffe0ff */
.L_x_49:
[----:B0-----:R-:W0:Y:S01]  /*a170*/  LDS.64 R22, [R21.X8+0x4910] ;  /* 0x0049100015167984 */ /* 0x001e220000008a00 */
[----:B------:R-:W-:Y:S01]  /*a180*/  SHF.R.S32.HI R0, RZ, 0x1f, R21 ;  /* 0x0000001fff007819 */ /* 0x000fe20000011415 */
[----:B------:R-:W-:Y:S01]  /*a190*/  YIELD ;  /* 0x0000000000007946 */ /* 0x000fe20003800000 */
[----:B------:R-:W-:Y:S01]  /*a1a0*/  MOV R2, R6 ;  /* 0x0000000600027202 */ /* 0x000fe20000000f00 */
[----:B------:R-:W2:Y:S01]  /*a1b0*/  LDS.64 R24, [R21.X8+0x5110] ;  /* 0x0051100015187984 */ /* 0x000ea20000008a00 */
[----:B------:R-:W-:Y:S01]  /*a1c0*/  MOV R3, R33 ;  /* 0x0000002100037202 */ /* 0x000fe20000000f00 */
[C---:B------:R-:W-:Y:S01]  /*a1d0*/  IMAD R14, R0.reuse, c[0x0][0x290], RZ ;  /* 0x0000a400000e7a24 */ /* 0x040fe200078e02ff */
[----:B------:R-:W-:Y:S01]  /*a1e0*/  MOV R12, R16 ;  /* 0x00000010000c7202 */ /* 0x000fe20000000f00 */
[----:B------:R-:W-:Y:S01]  /*a1f0*/  IMAD R20, R0, c[0x0][0x1c0], RZ ;  /* 0x0000700000147a24 */ /* 0x000fe200078e02ff */
[----:B------:R-:W-:Y:S01]  /*a200*/  MOV R13, R39 ;  /* 0x00000027000d7202 */ /* 0x000fe20000000f00 */
[----:B------:R-:W-:-:S04]  /*a210*/  IMAD.WIDE.U32 R4, R21, c[0x0][0x290], R2 ;  /* 0x0000a40015047a25 */ /* 0x000fc800078e0002 */
[C---:B------:R-:W-:Y:S01]  /*a220*/  IMAD R3, R21.reuse, c[0x0][0x294], R14 ;  /* 0x0000a50015037a24 */ /* 0x040fe200078e020e */
[----:B------:R-:W-:Y:S01]  /*a230*/  LEA R2, P0, R4, c[0x0][0x310], 0x3 ;  /* 0x0000c40004027a11 */ /* 0x000fe200078018ff */
[----:B------:R-:W-:-:S03]  /*a240*/  IMAD.WIDE.U32 R12, R21, c[0x0][0x1c0], R12 ;  /* 0x00007000150c7a25 */ /* 0x000fc600078e000c */
[----:B------:R-:W-:Y:S01]  /*a250*/  IADD3 R3, R5, R3, RZ ;  /* 0x0000000305037210 */ /* 0x000fe20007ffe0ff */
[----:B------:R-:W-:Y:S01]  /*a260*/  IMAD R15, R21, c[0x0][0x1c4], R20 ;  /* 0x00007100150f7a24 */ /* 0x000fe200078e0214 */
[----:B------:R-:W-:Y:S02]  /*a270*/  LEA R14, P1, R12, c[0x0][0x230], 0x3 ;  /* 0x00008c000c0e7a11 */ /* 0x000fe400078218ff */
[----:B------:R-:W-:Y:S02]  /*a280*/  LEA.HI.X R3, R4, c[0x0][0x314], R3, 0x3, P0 ;  /* 0x0000c50004037a11 */ /* 0x000fe400000f1c03 */
[----:B------:R-:W-:-:S04]  /*a290*/  IADD3 R5, R13, R15, RZ ;  /* 0x0000000f0d057210 */ /* 0x000fc80007ffe0ff */
[----:B------:R-:W-:Y:S01]  /*a2a0*/  LEA.HI.X R15, R12, c[0x0][0x234], R5, 0x3, P1 ;  /* 0x00008d000c0f7a11 */ /* 0x000fe200008f1c05 */
[----:B0-----:R-:W-:Y:S04]  /*a2b0*/  RED.E.ADD.F32.FTZ.RN.STRONG.GPU [R2.64], R22 ;  /* 0x000000160200798e */ /* 0x001fe8000c10e786 */
[----:B------:R0:W-:Y:S04]  /*a2c0*/  RED.E.ADD.F32.FTZ.RN.STRONG.GPU [R2.64+0x4], R23 ;  /* 0x000004170200798e */ /* 0x0001e8000c10e786 */
[----:B------:R4:W2:Y:S01]  /*a2d0*/  LDG.E.64 R26, [R14.64] ;  /* 0x000000060e1a7981 */ /* 0x0008a2000c1e1b00 */
[C---:B------:R-:W-:Y:S01]  /*a2e0*/  IMAD R20, R0.reuse, c[0x0][0x2b0], RZ ;  /* 0x0000ac0000147a24 */ /* 0x040fe200078e02ff */
[----:B------:R-:W-:Y:S01]  /*a2f0*/  MOV R12, R18 ;  /* 0x00000012000c7202 */ /* 0x000fe20000000f00 */
[----:B------:R-:W-:Y:S01]  /*a300*/  IMAD R28, R0, c[0x0][0x1a0], RZ ;  /* 0x00006800001c7a24 */ /* 0x000fe200078e02ff */
[----:B------:R-:W-:Y:S01]  /*a310*/  MOV R13, R41 ;  /* 0x00000029000d7202 */ /* 0x000fe20000000f00 */
[----:B------:R-:W-:-:S02]  /*a320*/  IMAD R35, R21, c[0x0][0x2b4], R20 ;  /* 0x0000ad0015237a24 */ /* 0x000fc400078e0214 */
[C---:B------:R-:W-:Y:S01]  /*a330*/  IMAD R37, R21.reuse, c[0x0][0x1a4], R28 ;  /* 0x0000690015257a24 */ /* 0x040fe200078e021c */
[----:B0-----:R-:W-:Y:S01]  /*a340*/  MOV R2, R10 ;  /* 0x0000000a00027202 */ /* 0x001fe20000000f00 */
[----:B------:R-:W-:Y:S01]  /*a350*/  IMAD.WIDE.U32 R12, R21, c[0x0][0x1a0], R12 ;  /* 0x00006800150c7a25 */ /* 0x000fe200078e000c */
[----:B------:R-:W-:-:S04]  /*a360*/  MOV R3, R29 ;  /* 0x0000001d00037202 */ /* 0x000fc80000000f00 */
[----:B----4-:R-:W-:Y:S01]  /*a370*/  LEA R14, P1, R12, c[0x0][0x228], 0x3 ;  /* 0x00008a000c0e7a11 */ /* 0x010fe200078218ff */
[----:B------:R-:W-:Y:S01]  /*a380*/  IMAD.WIDE.U32 R4, R21, c[0x0][0x2b0], R2 ;  /* 0x0000ac0015047a25 */ /* 0x000fe200078e0002 */
[----:B------:R-:W-:-:S04]  /*a390*/  IADD3 R13, R13, R37, RZ ;  /* 0x000000250d0d7210 */ /* 0x000fc80007ffe0ff */
[----:B------:R-:W-:Y:S02]  /*a3a0*/  IADD3 R3, R5, R35, RZ ;  /* 0x0000002305037210 */ /* 0x000fe40007ffe0ff */
[----:B------:R-:W-:Y:S02]  /*a3b0*/  LEA R2, P0, R4, c[0x0][0x318], 0x3 ;  /* 0x0000c60004027a11 */ /* 0x000fe400078018ff */
[----:B------:R-:W-:Y:S02]  /*a3c0*/  LEA.HI.X R15, R12, c[0x0][0x22c], R13, 0x3, P1 ;  /* 0x00008b000c0f7a11 */ /* 0x000fe400008f1c0d */
[----:B------:R-:W-:Y:S01]  /*a3d0*/  LEA.HI.X R3, R4, c[0x0][0x31c], R3, 0x3, P0 ;  /* 0x0000c70004037a11 */ /* 0x000fe200000f1c03 */
[-C--:B--2---:R-:W-:Y:S02]  /*a3e0*/  FMUL.FTZ R5, R25, R27.reuse ;  /* 0x0000001b19057220 */ /* 0x084fe40000410000 */
[C---:B------:R-:W-:Y:S02]  /*a3f0*/  FMUL.FTZ R27, R24.reuse, R27 ;  /* 0x0000001b181b7220 */ /* 0x040fe40000410000 */
[----:B------:R-:W-:-:S02]  /*a400*/  FFMA.FTZ R23, R24, R26, R5 ;  /* 0x0000001a18177223 */ /* 0x000fc40000010005 */
[----:B------:R-:W-:-:S03]  /*a410*/  FFMA.FTZ R27, R25, R26, -R27 ;  /* 0x0000001a191b7223 */ /* 0x000fc6000001081b */
[----:B------:R-:W-:Y:S04]  /*a420*/  RED.E.ADD.F32.FTZ.RN.STRONG.GPU [R2.64], R23 ;  /* 0x000000170200798e */ /* 0x000fe8000c10e786 */
[----:B------:R0:W-:Y:S04]  /*a430*/  RED.E.ADD.F32.FTZ.RN.STRONG.GPU [R2.64+0x4], R27 ;  /* 0x0000041b0200798e */ /* 0x0001e8000c10e786 */
[----:B------:R-:W2:Y:S01]  /*a440*/  LDG.E.64 R14, [R14.64] ;  /* 0x000000060e0e7981 */ /* 0x000ea2000c1e1b00 */
[----:B------:R-:W-:-:S04]  /*a450*/  IMAD R0, R0, c[0x0][0x2d0], RZ ;  /* 0x0000b40000007a24 */ /* 0x000fc800078e02ff */
[----:B------:R-:W-:Y:S01]  /*a460*/  IMAD R5, R21, c[0x0][0x2d4], R0 ;  /* 0x0000b50015057a24 */ /* 0x000fe200078e0200 */
[----:B0-----:R-:W-:Y:S02]  /*a470*/  MOV R2, R8 ;  /* 0x0000000800027202 */ /* 0x001fe40000000f00 */
[----:B------:R-:W-:-:S05]  /*a480*/  MOV R3, R31 ;  /* 0x0000001f00037202 */ /* 0x000fca0000000f00 */
[C---:B------:R-:W-:Y:S01]  /*a490*/  IMAD.WIDE.U32 R12, R21.reuse, c[0x0][0x2d0], R2 ;  /* 0x0000b400150c7a25 */ /* 0x040fe200078e0002 */
[----:B------:R-:W-:-:S04]  /*a4a0*/  IADD3 R21, R21, c[0x0][0x0], RZ ;  /* 0x0000000015157a10 */ /* 0x000fc80007ffe0ff */
[----:B------:R-:W-:Y:S02]  /*a4b0*/  LEA R4, P0, R12, c[0x0][0x320], 0x3 ;  /* 0x0000c8000c047a11 */ /* 0x000fe400078018ff */
[----:B------:R-:W-:-:S04]  /*a4c0*/  IADD3 R5, R13, R5, RZ ;  /* 0x000000050d057210 */ /* 0x000fc80007ffe0ff */
[----:B------:R-:W-:Y:S02]  /*a4d0*/  LEA.HI.X R5, R12, c[0x0][0x324], R5, 0x3, P0 ;  /* 0x0000c9000c057a11 */ /* 0x000fe400000f1c05 */
[----:B------:R-:W-:Y:S01]  /*a4e0*/  ISETP.GE.AND P0, PT, R21, c[0x0][0x16c], PT ;  /* 0x00005b0015007a0c */ /* 0x000fe20003f06270 */
[CC--:B--2---:R-:W-:Y:S02]  /*a4f0*/  FMUL.FTZ R13, R25.reuse, R15.reuse ;  /* 0x0000000f190d7220 */ /* 0x0c4fe40000410000 */
[C---:B------:R-:W-:Y:S02]  /*a500*/  FMUL.FTZ R0, R24.reuse, R15 ;  /* 0x0000000f18007220 */ /* 0x040fe40000410000 */
[-C--:B------:R-:W-:Y:S02]  /*a510*/  FFMA.FTZ R13, R24, R14.reuse, R13 ;  /* 0x0000000e180d7223 */ /* 0x080fe4000001000d */
[----:B------:R-:W-:-:S03]  /*a520*/  FFMA.FTZ R25, R25, R14, -R0 ;  /* 0x0000000e19197223 */ /* 0x000fc60000010800 */
[----:B------:R0:W-:Y:S04]  /*a530*/  RED.E.ADD.F32.FTZ.RN.STRONG.GPU [R4.64], R13 ;  /* 0x0000000d0400798e */ /* 0x0001e8000c10e786 */
[----:B------:R0:W-:Y:S01]  /*a540*/  RED.E.ADD.F32.FTZ.RN.STRONG.GPU [R4.64+0x4], R25 ;  /* 0x000004190400798e */ /* 0x0001e2000c10e786 */
[----:B------:R-:W-:Y:S05]  /*a550*/  @!P0 BRA `(.L_x_49) ;  /* 0xfffffc1000008947 */ /* 0x000fea000383ffff */
[----:B------:R-:W-:Y:S05]  /*a560*/  EXIT ;  /* 0x000000000000794d */ /* 0x000fea0003800000 */
.L_x_6:
[----:B------:R-:W-:Y:S01]  /*a570*/  HFMA2.MMA R69, -RZ, RZ, 0, 5.9604644775390625e-08 ;  /* 0x00000001ff457435 */ /* 0x000fe200000001ff */
[----:B------:R-:W-:Y:S02]  /*a580*/  MOV R70, R66 ;  /* 0x0000004200467202 */ /* 0x000fe40000000f00 */
[----:B------:R-:W-:Y:S02]  /*a590*/  MOV R68, RZ ;  /* 0x000000ff00447202 */ /* 0x000fe40000000f00 */
[----:B------:R-:W-:-:S02]  /*a5a0*/  MOV R67, 0xffffffff ;  /* 0xffffffff00437802 */ /* 0x000fc40000000f00 */
[----:B------:R-:W-:Y:S02]  /*a5b0*/  MOV R64, 0xa5d0 ;  /* 0x0000a5d000407802 */ /* 0x000fe40000000f00 */
[----:B-----5:R-:W-:Y:S05]  /*a5c0*/  CALL.REL.NOINC `($__internal_2_$__cuda_sm70_shflsync_up) ;  /* 0x00001e5000007944 */ /* 0x020fea0003c00000 */
[----:B-1----:R-:W-:Y:S01]  /*a5d0*/  MOV R71, R67 ;  /* 0x0000004300477202 */ /* 0x002fe20000000f00 */
[----:B0-----:R-:W-:Y:S05]  /*a5e0*/  BRA `(.L_x_50) ;  /* 0xffff98c000007947 */ /* 0x001fea000383ffff */
.L_x_7:
[----:B------:R-:W-:Y:S01]  /*a5f0*/  HFMA2.MMA R69, -RZ, RZ, 0, 5.9604644775390625e-08 ;  /* 0x00000001ff457435 */ /* 0x000fe200000001ff */
[----:B------:R-:W-:Y:S02]  /*a600*/  MOV R70, R76 ;  /* 0x0000004c00467202 */ /* 0x000fe40000000f00 */
[----:B------:R-:W-:Y:S02]  /*a610*/  MOV R68, RZ ;  /* 0x000000ff00447202 */ /* 0x000fe40000000f00 */
[----:B------:R-:W-:Y:S02]  /*a620*/  MOV R67, 0xffffffff ;  /* 0xffffffff00437802 */ /* 0x000fe40000000f00 */
[----:B------:R-:W-:Y:S02]  /*a630*/  MOV R64, 0xa650 ;  /* 0x0000a65000407802 */ /* 0x000fe40000000f00 */
[----:B01---5:R-:W-:Y:S05]  /*a640*/  CALL.REL.NOINC `($__internal_2_$__cuda_sm70_shflsync_up) ;  /* 0x00001dd000007944 */ /* 0x023fea0003c00000 */
[----:B0-----:R-:W-:Y:S01]  /*a650*/  HFMA2.MMA R69, -RZ, RZ, 0, 5.9604644775390625e-08 ;  /* 0x00000001ff457435 */ /* 0x001fe200000001ff */
[----:B-1----:R-:W-:Y:S02]  /*a660*/  MOV R73, R67 ;  /* 0x0000004300497202 */ /* 0x002fe40000000f00 */
[----:B------:R-:W-:-:S02]  /*a670*/  MOV R70, R78 ;  /* 0x0000004e00467202 */ /* 0x000fc40000000f00 */
[----:B------:R-:W-:Y:S02]  /*a680*/  MOV R68, RZ ;  /* 0x000000ff00447202 */ /* 0x000fe40000000f00 */
[----:B------:R-:W-:Y:S02]  /*a690*/  MOV R67, 0xffffffff ;  /* 0xffffffff00437802 */ /* 0x000fe40000000f00 */
[----:B------:R-:W-:Y:S02]  /*a6a0*/  MOV R64, 0xa6c0 ;  /* 0x0000a6c000407802 */ /* 0x000fe40000000f00 */
[----:B------:R-:W-:Y:S05]  /*a6b0*/  CALL.REL.NOINC `($__internal_2_$__cuda_sm70_shflsync_up) ;  /* 0x00001d6000007944 */ /* 0x000fea0003c00000 */
[----:B0-----:R-:W-:Y:S01]  /*a6c0*/  HFMA2.MMA R69, -RZ, RZ, 0, 5.9604644775390625e-08 ;  /* 0x00000001ff457435 */ /* 0x001fe200000001ff */
[----:B-1----:R-:W-:Y:S02]  /*a6d0*/  MOV R75, R67 ;  /* 0x00000043004b7202 */ /* 0x002fe40000000f00 */
[----:B------:R-:W-:Y:S02]  /*a6e0*/  MOV R70, R79 ;  /* 0x0000004f00467202 */ /* 0x000fe40000000f00 */
[----:B------:R-:W-:Y:S02]  /*a6f0*/  MOV R68, RZ ;  /* 0x000000ff00447202 */ /* 0x000fe40000000f00 */
[----:B------:R-:W-:-:S02]  /*a700*/  MOV R67, 0xffffffff ;  /* 0xffffffff00437802 */ /* 0x000fc40000000f00 */
[----:B------:R-:W-:Y:S02]  /*a710*/  MOV R64, 0xa730 ;  /* 0x0000a73000407802 */ /* 0x000fe40000000f00 */
[----:B------:R-:W-:Y:S05]  /*a720*/  CALL.REL.NOINC `($__internal_2_$__cuda_sm70_shflsync_up) ;  /* 0x00001cf000007944 */ /* 0x000fea0003c00000 */
[C---:B01----:R-:W-:Y:S01]  /*a730*/  FMUL.FTZ R68, R76.reuse, R67 ;  /* 0x000000434c447220 */ /* 0x043fe20000410000 */
[----:B------:R-:W-:Y:S01]  /*a740*/  ISETP.GE.AND P0, PT, R9, 0x1, PT ;  /* 0x000000010900780c */ /* 0x000fe20003f06270 */
[C---:B------:R-:W-:Y:S02]  /*a750*/  FMUL.FTZ R70, R76.reuse, R75 ;  /* 0x0000004b4c467220 */ /* 0x040fe40000410000 */
[----:B------:R-:W-:Y:S02]  /*a760*/  FMUL.FTZ R64, R76, R73 ;  /* 0x000000494c407220 */ /* 0x000fe40000410000 */
[----:B------:R-:W-:Y:S01]  /*a770*/  FFMA.FTZ R69, R66, R75, -R68 ;  /* 0x0000004b42457223 */ /* 0x000fe20000010844 */
[----:B------:R-:W-:Y:S01]  /*a780*/  MOV R68, RZ ;  /* 0x000000ff00447202 */ /* 0x000fe20000000f00 */
[----:B------:R-:W-:Y:S02]  /*a790*/  FMUL.FTZ R65, R76, R71 ;  /* 0x000000474c417220 */ /* 0x000fe40000410000 */
[C---:B------:R-:W-:Y:S01]  /*a7a0*/  FFMA.FTZ R70, R66.reuse, R67, R70 ;  /* 0x0000004342467223 */ /* 0x040fe20000010046 */
[----:B------:R-:W-:Y:S01]  /*a7b0*/  MOV R67, 0xffffffff ;  /* 0xffffffff00437802 */ /* 0x000fe20000000f00 */
[----:B------:R-:W-:Y:S01]  /*a7c0*/  FFMA.FTZ R71, R66, R71, -R64 ;  /* 0x0000004742477223 */ /* 0x000fe20000010840 */
[----:B------:R-:W-:Y:S01]  /*a7d0*/  MOV R64, 0xa880 ;  /* 0x0000a88000407802 */ /* 0x000fe20000000f00 */
[----:B------:R-:W-:-:S02]  /*a7e0*/  FADD.FTZ R69, R78, R69 ;  /* 0x000000454e457221 */ /* 0x000fc40000010000 */
[C---:B------:R-:W-:Y:S02]  /*a7f0*/  FADD.FTZ R70, R79.reuse, R70 ;  /* 0x000000464f467221 */ /* 0x040fe40000010000 */
[C---:B------:R-:W-:Y:S01]  /*a800*/  FFMA.FTZ R65, R66.reuse, R73, R65 ;  /* 0x0000004942417223 */ /* 0x040fe20000010041 */
[----:B------:R-:W-:Y:S02]  /*a810*/  FSEL R73, R66, R71, !P0 ;  /* 0x0000004742497208 */ /* 0x000fe40004000000 */
[----:B------:R-:W-:Y:S01]  /*a820*/  FSEL R78, R78, R69, !P0 ;  /* 0x000000454e4e7208 */ /* 0x000fe20004000000 */
[----:B------:R-:W-:Y:S01]  /*a830*/  HFMA2.MMA R69, -RZ, RZ, 0, 1.1920928955078125e-07 ;  /* 0x00000002ff457435 */ /* 0x000fe200000001ff */
[----:B------:R-:W-:Y:S02]  /*a840*/  FSEL R79, R79, R70, !P0 ;  /* 0x000000464f4f7208 */ /* 0x000fe40004000000 */
[----:B------:R-:W-:Y:S02]  /*a850*/  FSEL R76, R76, R65, !P0 ;  /* 0x000000414c4c7208 */ /* 0x000fe40004000000 */
[----:B------:R-:W-:-:S02]  /*a860*/  MOV R70, R73 ;  /* 0x0000004900467202 */ /* 0x000fc40000000f00 */
[----:B------:R-:W-:Y:S05]  /*a870*/  CALL.REL.NOINC `($__internal_2_$__cuda_sm70_shflsync_up) ;  /* 0x00001ba000007944 */ /* 0x000fea0003c00000 */
[----:B0-----:R-:W-:Y:S01]  /*a880*/  HFMA2.MMA R69, -RZ, RZ, 0, 1.1920928955078125e-07 ;  /* 0x00000002ff457435 */ /* 0x001fe200000001ff */
[----:B-1----:R-:W-:-:S02]  /*a890*/  MOV R66, R67 ;  /* 0x0000004300427202 */ /* 0x002fc40000000f00 */
[----:B------:R-:W-:Y:S02]  /*a8a0*/  MOV R70, R76 ;  /* 0x0000004c00467202 */ /* 0x000fe40000000f00 */
[----:B------:R-:W-:Y:S02]  /*a8b0*/  MOV R68, RZ ;  /* 0x000000ff00447202 */ /* 0x000fe40000000f00 */
[----:B------:R-:W-:Y:S02]  /*a8c0*/  MOV R67, 0xffffffff ;  /* 0xffffffff00437802 */ /* 0x000fe40000000f00 */
[----:B------:R-:W-:Y:S02]  /*a8d0*/  MOV R64, 0xa8f0 ;  /* 0x0000a8f000407802 */ /* 0x000fe40000000f00 */
[----:B------:R-:W-:Y:S05]  /*a8e0*/  CALL.REL.NOINC `($__internal_2_$__cuda_sm70_shflsync_up) ;  /* 0x00001b3000007944 */ /* 0x000fea0003c00000 */
[----:B0-----:R-:W-:Y:S01]  /*a8f0*/  HFMA2.MMA R69, -RZ, RZ, 0, 1.1920928955078125e-07 ;  /* 0x00000002ff457435 */ /* 0x001fe200000001ff */
[----:B-1----:R-:W-:Y:S02]  /*a900*/  MOV R71, R67 ;  /* 0x0000004300477202 */ /* 0x002fe40000000f00 */
[----:B------:R-:W-:Y:S02]  /*a910*/  MOV R70, R78 ;  /* 0x0000004e00467202 */ /* 0x000fe40000000f00 */
[----:B------:R-:W-:-:S02]  /*a920*/  MOV R68, RZ ;  /* 0x000000ff00447202 */ /* 0x000fc40000000f00 */
[----:B------:R-:W-:Y:S02]  /*a930*/  MOV R67, 0xffffffff ;  /* 0xffffffff00437802 */ /* 0x000fe40000000f00 */
[----:B------:R-:W-:Y:S02]  /*a940*/  MOV R64, 0xa960 ;  /* 0x0000a96000407802 */ /* 0x000fe40000000f00 */
[----:B------:R-:W-:Y:S05]  /*a950*/  CALL.REL.NOINC `($__internal_2_$__cuda_sm70_shflsync_up) ;  /* 0x00001ac000007944 */ /* 0x000fea0003c00000 */
[----:B0-----:R-:W-:Y:S01]  /*a960*/  HFMA2.MMA R69, -RZ, RZ, 0, 1.1920928955078125e-07 ;  /* 0x00000002ff457435 */ /* 0x001fe200000001ff */
[----:B-1----:R-:W-:Y:S02]  /*a970*/  MOV R72, R67 ;  /* 0x0000004300487202 */ /* 0x002fe40000000f00 */
[----:B------:R-:W-:Y:S02]  /*a980*/  MOV R70, R79 ;  /* 0x0000004f00467202 */ /* 0x000fe40000000f00 */
[----:B------:R-:W-:Y:S02]  /*a990*/  MOV R68, RZ ;  /* 0x000000ff00447202 */ /* 0x000fe40000000f00 */
[----:B------:R-:W-:Y:S02]  /*a9a0*/  MOV R67, 0xffffffff ;  /* 0xffffffff00437802 */ /* 0x000fe40000000f00 */
[----:B------:R-:W-:-:S02]  /*a9b0*/  MOV R64, 0xa9d0 ;  /* 0x0000a9d000407802 */ /* 0x000fc40000000f00 */
[----:B------:R-:W-:Y:S05]  /*a9c0*/  CALL.REL.NOINC `($__internal_2_$__cuda_sm70_shflsync_up) ;  /* 0x00001a5000007944 */ /* 0x000fea0003c00000 */
[----:B------:R-:W-:Y:S01]  /*a9d0*/  ISETP.GE.AND P0, PT, R9, 0x2, PT ;  /* 0x000000020900780c */ /* 0x000fe20003f06270 */
[----:B------:R-:W-:-:S02]  /*a9e0*/  FMUL.FTZ R64, R66, R76 ;  /* 0x0000004c42407220 */ /* 0x000fc40000410000 */
[-C--:B0-----:R-:W-:Y:S02]  /*a9f0*/  FMUL.FTZ R68, R72, R76.reuse ;  /* 0x0000004c48447220 */ /* 0x081fe40000410000 */
[C---:B-1----:R-:W-:Y:S02]  /*aa00*/  FMUL.FTZ R65, R76.reuse, R67 ;  /* 0x000000434c417220 */ /* 0x042fe40000410000 */
[C---:B------:R-:W-:Y:S02]  /*aa10*/  FFMA.FTZ R69, R71.reuse, R73, R64 ;  /* 0x0000004947457223 */ /* 0x040fe40000010040 */
[----:B------:R-:W-:Y:S02]  /*aa20*/  FMUL.FTZ R64, R71, R76 ;  /* 0x0000004c47407220 */ /* 0x000fe40000410000 */
[----:B------:R-:W-:Y:S01]  /*aa30*/  FFMA.FTZ R68, R73, R67, R68 ;  /* 0x0000004349447223 */ /* 0x000fe20000010044 */
[----:B------:R-:W-:Y:S01]  /*aa40*/  FSEL R76, R76, R69, !P0 ;  /* 0x000000454c4c7208 */ /* 0x000fe20004000000 */
[-C--:B------:R-:W-:Y:S01]  /*aa50*/  FFMA.FTZ R65, R72, R73.reuse, -R65 ;  /* 0x0000004948417223 */ /* 0x080fe20000010841 */
[----:B------:R-:W-:Y:S01]  /*aa60*/  HFMA2.MMA R69, -RZ, RZ, 0, 2.384185791015625e-07 ;  /* 0x00000004ff457435 */ /* 0x000fe200000001ff */
[----:B------:R-:W-:Y:S01]  /*aa70*/  @P0 FFMA.FTZ R73, R66, R73, -R64 ;  /* 0x0000004942490223 */ /* 0x000fe20000010840 */
[----:B------:R-:W-:Y:S01]  /*aa80*/  MOV R67, 0xffffffff ;  /* 0xffffffff00437802 */ /* 0x000fe20000000f00 */
[----:B------:R-:W-:Y:S01]  /*aa90*/  @P0 FADD.FTZ R79, R79, R68 ;  /* 0x000000444f4f0221 */ /* 0x000fe20000010000 */
[----:B------:R-:W-:Y:S01]  /*aaa0*/  MOV R68, RZ ;  /* 0x000000ff00447202 */ /* 0x000fe20000000f00 */
[----:B------:R-:W-:Y:S01]  /*aab0*/  @P0 FADD.FTZ R78, R78, R65 ;  /* 0x000000414e4e0221 */ /* 0x000fe20000010000 */
[----:B------:R-:W-:-:S02]  /*aac0*/  MOV R70, R73 ;  /* 0x0000004900467202 */ /* 0x000fc40000000f00 */
[----:B------:R-:W-:Y:S02]  /*aad0*/  MOV R64, 0xaaf0 ;  /* 0x0000aaf000407802 */ /* 0x000fe40000000f00 */
[----:B------:R-:W-:Y:S05]  /*aae0*/  CALL.REL.NOINC `($__internal_2_$__cuda_sm70_shflsync_up) ;  /* 0x0000193000007944 */ /* 0x000fea0003c00000 */
[----:B0-----:R-:W-:Y:S01]  /*aaf0*/  HFMA2.MMA R69, -RZ, RZ, 0, 2.384185791015625e-07 ;  /* 0x00000004ff457435 */ /* 0x001fe200000001ff */
[----:B-1----:R-:W-:Y:S02]  /*ab00*/  MOV R66, R67 ;  /* 0x0000004300427202 */ /* 0x002fe40000000f00 */
[----:B------:R-:W-:Y:S02]  /*ab10*/  MOV R70, R76 ;  /* 0x0000004c00467202 */ /* 0x000fe40000000f00 */
[----:B------:R-:W-:Y:S02]  /*ab20*/  MOV R68, RZ ;  /* 0x000000ff00447202 */ /* 0x000fe40000000f00 */
[----:B------:R-:W-:Y:S02]  /*ab30*/  MOV R67, 0xffffffff ;  /* 0xffffffff00437802 */ /* 0x000fe40000000f00 */
[----:B------:R-:W-:Y:S02]  /*ab40*/  MOV R64, 0xab60 ;  /* 0x0000ab6000407802 */ /* 0x000fe40000000f00 */
[----:B------:R-:W-:Y:S05]  /*ab50*/  CALL.REL.NOINC `($__internal_2_$__cuda_sm70_shflsync_up) ;  /* 0x000018c000007944 */ /* 0x000fea0003c00000 */
[----:B0-----:R-:W-:Y:S01]  /*ab60*/  HFMA2.MMA R69, -RZ, RZ, 0, 2.384185791015625e-07 ;  /* 0x00000004ff457435 */ /* 0x001fe200000001ff */
[----:B-1----:R-:W-:-:S02]  /*ab70*/  MOV R71, R67 ;  /* 0x0000004300477202 */ /* 0x002fc40000000f00 */
[----:B------:R-:W-:Y:S02]  /*ab80*/  MOV R70, R78 ;  /* 0x0000004e00467202 */ /* 0x000fe40000000f00 */
[----:B------:R-:W-:Y:S02]  /*ab90*/  MOV R68, RZ ;  /* 0x000000ff00447202 */ /* 0x000fe40000000f00 */
[----:B------:R-:W-:Y:S02]  /*aba0*/  MOV R67, 0xffffffff ;  /* 0xffffffff00437802 */ /* 0x000fe40000000f00 */
[----:B------:R-:W-:Y:S02]  /*abb0*/  MOV R64, 0xabd0 ;  /* 0x0000abd000407802 */ /* 0x000fe40000000f00 */
[----:B------:R-:W-:Y:S05]  /*abc0*/  CALL.REL.NOINC `($__internal_2_$__cuda_sm70_shflsync_up) ;  /* 0x0000185000007944 */ /* 0x000fea0003c00000 */
[----:B0-----:R-:W-:Y:S01]  /*abd0*/  HFMA2.MMA R69, -RZ, RZ, 0, 2.384185791015625e-07 ;  /* 0x00000004ff457435 */ /* 0x001fe200000001ff */
[----:B-1----:R-:W-:Y:S02]  /*abe0*/  MOV R72, R67 ;  /* 0x0000004300487202 */ /* 0x002fe40000000f00 */
[----:B------:R-:W-:Y:S02]  /*abf0*/  MOV R70, R79 ;  /* 0x0000004f00467202 */ /* 0x000fe40000000f00 */
[----:B------:R-:W-:-:S02]  /*ac00*/  MOV R68, RZ ;  /* 0x000000ff00447202 */ /* 0x000fc40000000f00 */
[----:B------:R-:W-:Y:S02]  /*ac10*/  MOV R67, 0xffffffff ;  /* 0xffffffff00437802 */ /* 0x000fe40000000f00 */
[----:B------:R-:W-:Y:S02]  /*ac20*/  MOV R64, 0xac40 ;  /* 0x0000ac4000407802 */ /* 0x000fe40000000f00 */
[----:B------:R-:W-:Y:S05]  /*ac30*/  CALL.REL.NOINC `($__internal_2_$__cuda_sm70_shflsync_up) ;  /* 0x000017e000007944 */ /* 0x000fea0003c00000 */
[----:B------:R-:W-:Y:S01]  /*ac40*/  ISETP.GE.AND P0, PT, R9, 0x4, PT ;  /* 0x000000040900780c */ /* 0x000fe20003f06270 */
[-C--:B------:R-:W-:Y:S02]  /*ac50*/  FMUL.FTZ R64, R66, R76.reuse ;  /* 0x0000004c42407220 */ /* 0x080fe40000410000 */
[----:B-1----:R-:W-:Y:S02]  /*ac60*/  FMUL.FTZ R65, R76, R67 ;  /* 0x000000434c417220 */ /* 0x002fe40000410000 */
[-C--:B0-----:R-:W-:Y:S02]  /*ac70*/  FMUL.FTZ R68, R72, R76.reuse ;  /* 0x0000004c48447220 */ /* 0x081fe40000410000 */
[C---:B------:R-:W-:Y:S02]  /*ac80*/  FFMA.FTZ R69, R71.reuse, R73, R64 ;  /* 0x0000004947457223 */ /* 0x040fe40000010040 */
[----:B------:R-:W-:-:S02]  /*ac90*/  FMUL.FTZ R64, R71, R76 ;  /* 0x0000004c47407220 */ /* 0x000fc40000410000 */
[----:B------:R-:W-:Y:S01]  /*aca0*/  FFMA.FTZ R65, R72, R73, -R65 ;  /* 0x0000004948417223 */ /* 0x000fe20000010841 */
[----:B------:R-:W-:Y:S01]  /*acb0*/  FSEL R76, R76, R69, !P0 ;  /* 0x000000454c4c7208 */ /* 0x000fe20004000000 */
[----:B------:R-:W-:Y:S01]  /*acc0*/  FFMA.FTZ R68, R73, R67, R68 ;  /* 0x0000004349447223 */ /* 0x000fe20000010044 */
[----:B------:R-:W-:Y:S01]  /*acd0*/  HFMA2.MMA R69, -RZ, RZ, 0, 4.76837158203125e-07 ;  /* 0x00000008ff457435 */ /* 0x000fe200000001ff */
[----:B------:R-:W-:Y:S01]  /*ace0*/  @P0 FFMA.FTZ R73, R66, R73, -R64 ;  /* 0x0000004942490223 */ /* 0x000fe20000010840 */
[----:B------:R-:W-:Y:S01]  /*acf0*/  MOV R67, 0xffffffff ;  /* 0xffffffff00437802 */ /* 0x000fe20000000f00 */
[----:B------:R-:W-:Y:S01]  /*ad00*/  @P0 FADD.FTZ R79, R79, R68 ;  /* 0x000000444f4f0221 */ /* 0x000fe20000010000 */
[----:B------:R-:W-:Y:S01]  /*ad10*/  MOV R68, RZ ;  /* 0x000000ff00447202 */ /* 0x000fe20000000f00 */
[----:B------:R-:W-:Y:S01]  /*ad20*/  @P0 FADD.FTZ R78, R78, R65 ;  /* 0x000000414e4e0221 */ /* 0x000fe20000010000 */
[----:B------:R-:W-:Y:S02]  /*ad30*/  MOV R70, R73 ;  /* 0x0000004900467202 */ /* 0x000fe40000000f00 */
[----:B------:R-:W-:-:S02]  /*ad40*/  MOV R64, 0xad60 ;  /* 0x0000ad6000407802 */ /* 0x000fc40000000f00 */
[----:B------:R-:W-:Y:S05]  /*ad50*/  CALL.REL.NOINC `($__internal_2_$__cuda_sm70_shflsync_up) ;  /* 0x000016c000007944 */ /* 0x000fea0003c00000 */
[----:B0-----:R-:W-:Y:S01]  /*ad60*/  HFMA2.MMA R69, -RZ, RZ, 0, 4.76837158203125e-07 ;  /* 0x00000008ff457435 */ /* 0x001fe200000001ff */
[----:B-1----:R-:W-:-:S02]  /*ad70*/  MOV R66, R67 ;  /* 0x0000004300427202 */ /* 0x002fc40000000f00 */
[----:B------:R-:W-:Y:S02]  /*ad80*/  MOV R70, R76 ;  /* 0x0000004c00467202 */ /* 0x000fe40000000f00 */
[----:B------:R-:W-:Y:S02]  /*ad90*/  MOV R68, RZ ;  /* 0x000000ff00447202 */ /* 0x000fe40000000f00 */
[----:B------:R-:W-:Y:S02]  /*ada0*/  MOV R67, 0xffffffff ;  /* 0xffffffff00437802 */ /* 0x000fe40000000f00 */
[----:B------:R-:W-:Y:S02]  /*adb0*/  MOV R64, 0xadd0 ;  /* 0x0000add000407802 */ /* 0x000fe40000000f00 */
[----:B------:R-:W-:Y:S05]  /*adc0*/  CALL.REL.NOINC `($__internal_2_$__cuda_sm70_shflsync_up) ;  /* 0x0000165000007944 */ /* 0x000fea0003c00000 */
[----:B0-----:R-:W-:Y:S01]  /*add0*/  HFMA2.MMA R69, -RZ, RZ, 0, 4.76837158203125e-07 ;  /* 0x00000008ff457435 */ /* 0x001fe200000001ff */
[----:B-1----:R-:W-:Y:S02]  /*ade0*/  MOV R71, R67 ;  /* 0x0000004300477202 */ /* 0x002fe40000000f00 */
[----:B------:R-:W-:Y:S02]  /*adf0*/  MOV R70, R78 ;  /* 0x0000004e00467202 */ /* 0x000fe40000000f00 */
[----:B------:R-:W-:-:S02]  /*ae00*/  MOV R68, RZ ;  /* 0x000000ff00447202 */ /* 0x000fc40000000f00 */
[----:B------:R-:W-:Y:S02]  /*ae10*/  MOV R67, 0xffffffff ;  /* 0xffffffff00437802 */ /* 0x000fe40000000f00 */
[----:B------:R-:W-:Y:S02]  /*ae20*/  MOV R64, 0xae40 ;  /* 0x0000ae4000407802 */ /* 0x000fe40000000f00 */
[----:B------:R-:W-:Y:S05]  /*ae30*/  CALL.REL.NOINC `($__internal_2_$__cuda_sm70_shflsync_up) ;  /* 0x000015e000007944 */ /* 0x000fea0003c00000 */
[----:B0-----:R-:W-:Y:S01]  /*ae40*/  HFMA2.MMA R69, -RZ, RZ, 0, 4.76837158203125e-07 ;  /* 0x00000008ff457435 */ /* 0x001fe200000001ff */
        /* <DEDUP_REMOVED lines=8> */
[----:B-1----:R-:W-:Y:S02]  /*aed0*/  FMUL.FTZ R65, R76, R67 ;  /* 0x000000434c417220 */ /* 0x002fe40000410000 */
[CC--:B0-----:R-:W-:Y:S02]  /*aee0*/  FMUL.FTZ R68, R72.reuse, R76.reuse ;  /* 0x0000004c48447220 */ /* 0x0c1fe40000410000 */
[CC--:B------:R-:W-:Y:S02]  /*aef0*/  FFMA.FTZ R69, R71.reuse, R73.reuse, R64 ;  /* 0x0000004947457223 */ /* 0x0c0fe40000010040 */
[----:B------:R-:W-:Y:S02]  /*af00*/  FMUL.FTZ R64, R71, R76 ;  /* 0x0000004c47407220 */ /* 0x000fe40000410000 */
[----:B------:R-:W-:Y:S01]  /*af10*/  FFMA.FTZ R65, R72, R73, -R65 ;  /* 0x0000004948417223 */ /* 0x000fe20000010841 */
[----:B------:R-:W-:Y:S01]  /*af20*/  FSEL R71, R76, R69, !P0 ;  /* 0x000000454c477208 */ /* 0x000fe20004000000 */
[----:B------:R-:W-:Y:S01]  /*af30*/  FFMA.FTZ R68, R73, R67, R68 ;  /* 0x0000004349447223 */ /* 0x000fe20000010044 */
[----:B------:R-:W-:Y:S01]  /*af40*/  HFMA2.MMA R69, -RZ, RZ, 0, 9.5367431640625e-07 ;  /* 0x00000010ff457435 */ /* 0x000fe200000001ff */
[----:B------:R-:W-:Y:S01]  /*af50*/  @P0 FFMA.FTZ R73, R66, R73, -R64 ;  /* 0x0000004942490223 */ /* 0x000fe20000010840 */
[----:B------:R-:W-:Y:S01]  /*af60*/  MOV R67, 0xffffffff ;  /* 0xffffffff00437802 */ /* 0x000fe20000000f00 */
[----:B------:R-:W-:Y:S01]  /*af70*/  @P0 FADD.FTZ R78, R78, R65 ;  /* 0x000000414e4e0221 */ /* 0x000fe20000010000 */
[----:B------:R-:W-:Y:S01]  /*af80*/  MOV R64, 0xaff0 ;  /* 0x0000aff000407802 */ /* 0x000fe20000000f00 */
[----:B------:R-:W-:Y:S01]  /*af90*/  @P0 FADD.FTZ R79, R79, R68 ;  /* 0x000000444f4f0221 */ /* 0x000fe20000010000 */
[----:B------:R-:W-:-:S02]  /*afa0*/  MOV R68, RZ ;  /* 0x000000ff00447202 */ /* 0x000fc40000000f00 */
[-C--:B------:R-:W-:Y:S02]  /*afb0*/  MOV R66, R73.reuse ;  /* 0x0000004900427202 */ /* 0x080fe40000000f00 */
[----:B------:R-:W-:Y:S02]  /*afc0*/  MOV R70, R73 ;  /* 0x0000004900467202 */ /* 0x000fe40000000f00 */
[----:B------:R-:W-:Y:S02]  /*afd0*/  MOV R72, R78 ;  /* 0x0000004e00487202 */ /* 0x000fe40000000f00 */
[----:B------:R-:W-:Y:S05]  /*afe0*/  CALL.REL.NOINC `($__internal_2_$__cuda_sm70_shflsync_up) ;  /* 0x0000143000007944 */ /* 0x000fea0003c00000 */
[----:B0-----:R-:W-:Y:S01]  /*aff0*/  HFMA2.MMA R69, -RZ, RZ, 0, 9.5367431640625e-07 ;  /* 0x00000010ff457435 */ /* 0x001fe200000001ff */
[----:B-1----:R-:W-:Y:S02]  /*b000*/  MOV R74, R67 ;  /* 0x00000043004a7202 */ /* 0x002fe40000000f00 */
[----:B------:R-:W-:Y:S02]  /*b010*/  MOV R70, R71 ;  /* 0x0000004700467202 */ /* 0x000fe40000000f00 */
[----:B------:R-:W-:Y:S02]  /*b020*/  MOV R68, RZ ;  /* 0x000000ff00447202 */ /* 0x000fe40000000f00 */
[----:B------:R-:W-:-:S02]  /*b030*/  MOV R67, 0xffffffff ;  /* 0xffffffff00437802 */ /* 0x000fc40000000f00 */
[----:B------:R-:W-:Y:S02]  /*b040*/  MOV R64, 0xb060 ;  /* 0x0000b06000407802 */ /* 0x000fe40000000f00 */
[----:B------:R-:W-:Y:S05]  /*b050*/  CALL.REL.NOINC `($__internal_2_$__cuda_sm70_shflsync_up) ;  /* 0x000013c000007944 */ /* 0x000fea0003c00000 */
[----:B0-----:R-:W-:Y:S01]  /*b060*/  HFMA2.MMA R69, -RZ, RZ, 0, 9.5367431640625e-07 ;  /* 0x00000010ff457435 */ /* 0x001fe200000001ff */
[----:B-1----:R-:W-:Y:S02]  /*b070*/  MOV R76, R67 ;  /* 0x00000043004c7202 */ /* 0x002fe40000000f00 */
[----:B------:R-:W-:Y:S02]  /*b080*/  MOV R70, R78 ;  /* 0x0000004e00467202 */ /* 0x000fe40000000f00 */
[----:B------:R-:W-:Y:S02]  /*b090*/  MOV R68, RZ ;  /* 0x000000ff00447202 */ /* 0x000fe40000000f00 */
[----:B------:R-:W-:Y:S02]  /*b0a0*/  MOV R67, 0xffffffff ;  /* 0xffffffff00437802 */ /* 0x000fe40000000f00 */
[----:B------:R-:W-:Y:S02]  /*b0b0*/  MOV R64, 0xb0d0 ;  /* 0x0000b0d000407802 */ /* 0x000fe40000000f00 */
[----:B------:R-:W-:Y:S05]  /*b0c0*/  CALL.REL.NOINC `($__internal_2_$__cuda_sm70_shflsync_up) ;  /* 0x0000135000007944 */ /* 0x000fea0003c00000 */
[----:B0-----:R-:W-:Y:S01]  /*b0d0*/  HFMA2.MMA R69, -RZ, RZ, 0, 9.5367431640625e-07 ;  /* 0x00000010ff457435 */ /* 0x001fe200000001ff */
[----:B-1----:R-:W-:-:S02]  /*b0e0*/  MOV R218, R67 ;  /* 0x0000004300da7202 */ /* 0x002fc40000000f00 */
[----:B------:R-:W-:Y:S02]  /*b0f0*/  MOV R70, R79 ;  /* 0x0000004f00467202 */ /* 0x000fe40000000f00 */
[----:B------:R-:W-:Y:S02]  /*b100*/  MOV R68, RZ ;  /* 0x000000ff00447202 */ /* 0x000fe40000000f00 */
[----:B------:R-:W-:Y:S02]  /*b110*/  MOV R67, 0xffffffff ;  /* 0xffffffff00437802 */ /* 0x000fe40000000f00 */
[----:B------:R-:W-:Y:S02]  /*b120*/  MOV R64, 0xb140 ;  /* 0x0000b14000407802 */ /* 0x000fe40000000f00 */
[----:B------:R-:W-:Y:S05]  /*b130*/  CALL.REL.NOINC `($__internal_2_$__cuda_sm70_shflsync_up) ;  /* 0x000012e000007944 */ /* 0x000fea0003c00000 */
[----:B01----:R-:W-:Y:S05]  /*b140*/  BRA `(.L_x_51) ;  /* 0xffff91b000007947 */ /* 0x003fea000383ffff */
.L_x_12:
[----:B------:R-:W-:Y:S01]  /*b150*/  HFMA2.MMA R69, -RZ, RZ, 0, 5.9604644775390625e-08 ;  /* 0x00000001ff457435 */ /* 0x000fe200000001ff */
[----:B------:R-:W-:Y:S02]  /*b160*/  MOV R70, R75 ;  /* 0x0000004b00467202 */ /* 0x000fe40000000f00 */
[----:B0-----:R-:W-:Y:S02]  /*b170*/  MOV R68, RZ ;  /* 0x000000ff00447202 */ /* 0x001fe40000000f00 */
[----:B------:R-:W-:-:S02]  /*b180*/  MOV R67, 0xffffffff ;  /* 0xffffffff00437802 */ /* 0x000fc40000000f00 */
[----:B------:R-:W-:Y:S02]  /*b190*/  MOV R64, 0xb1b0 ;  /* 0x0000b1b000407802 */ /* 0x000fe40000000f00 */
[----:B-1---5:R-:W-:Y:S05]  /*b1a0*/  CALL.REL.NOINC `($__internal_2_$__cuda_sm70_shflsync_up) ;  /* 0x0000127000007944 */ /* 0x022fea0003c00000 */
[----:B0-----:R-:W-:Y:S01]  /*b1b0*/  HFMA2.MMA R69, -RZ, RZ, 0, 5.9604644775390625e-08 ;  /* 0x00000001ff457435 */ /* 0x001fe200000001ff */
[----:B-1----:R-:W-:Y:S02]  /*b1c0*/  MOV R76, R67 ;  /* 0x00000043004c7202 */ /* 0x002fe40000000f00 */
[----:B------:R-:W-:Y:S02]  /*b1d0*/  MOV R70, R77 ;  /* 0x0000004d00467202 */ /* 0x000fe40000000f00 */
[----:B------:R-:W-:Y:S02]  /*b1e0*/  MOV R68, RZ ;  /* 0x000000ff00447202 */ /* 0x000fe40000000f00 */
[----:B------:R-:W-:Y:S02]  /*b1f0*/  MOV R67, 0xffffffff ;  /* 0xffffffff00437802 */ /* 0x000fe40000000f00 */
[----:B------:R-:W-:Y:S02]  /*b200*/  MOV R64, 0xb220 ;  /* 0x0000b22000407802 */ /* 0x000fe40000000f00 */
[----:B------:R-:W-:Y:S05]  /*b210*/  CALL.REL.NOINC `($__internal_2_$__cuda_sm70_shflsync_up) ;  /* 0x0000120000007944 */ /* 0x000fea0003c00000 */
[----:B0-----:R-:W-:Y:S01]  /*b220*/  HFMA2.MMA R69, -RZ, RZ, 0, 5.9604644775390625e-08 ;  /* 0x00000001ff457435 */ /* 0x001fe200000001ff */
[----:B-1----:R-:W-:-:S02]  /*b230*/  MOV R66, R67 ;  /* 0x0000004300427202 */ /* 0x002fc40000000f00 */
[----:B------:R-:W-:Y:S02]  /*b240*/  MOV R70, R72 ;  /* 0x0000004800467202 */ /* 0x000fe40000000f00 */
[----:B------:R-:W-:Y:S02]  /*b250*/  MOV R68, RZ ;  /* 0x000000ff00447202 */ /* 0x000fe40000000f00 */
[----:B------:R-:W-:Y:S02]  /*b260*/  MOV R67, 0xffffffff ;  /* 0xffffffff00437802 */ /* 0x000fe40000000f00 */
[----:B------:R-:W-:Y:S02]  /*b270*/  MOV R64, 0xb290 ;  /* 0x0000b29000407802 */ /* 0x000fe40000000f00 */
[----:B------:R-:W-:Y:S05]  /*b280*/  CALL.REL.NOINC `($__internal_2_$__cuda_sm70_shflsync_up) ;  /* 0x0000119000007944 */ /* 0x000fea0003c00000 */
[----:B0-----:R-:W-:Y:S01]  /*b290*/  HFMA2.MMA R69, -RZ, RZ, 0, 5.9604644775390625e-08 ;  /* 0x00000001ff457435 */ /* 0x001fe200000001ff */
[----:B-1----:R-:W-:Y:S02]  /*b2a0*/  MOV R71, R67 ;  /* 0x0000004300477202 */ /* 0x002fe40000000f00 */
[----:B------:R-:W-:Y:S02]  /*b2b0*/  MOV R70, R73 ;  /* 0x0000004900467202 */ /* 0x000fe40000000f00 */
[----:B------:R-:W-:-:S02]  /*b2c0*/  MOV R68, RZ ;  /* 0x000000ff00447202 */ /* 0x000fc40000000f00 */
[----:B------:R-:W-:Y:S02]  /*b2d0*/  MOV R67, 0xffffffff ;  /* 0xffffffff00437802 */ /* 0x000fe40000000f00 */
[----:B------:R-:W-:Y:S02]  /*b2e0*/  MOV R64, 0xb300 ;  /* 0x0000b30000407802 */ /* 0x000fe40000000f00 */
[----:B------:R-:W-:Y:S05]  /*b2f0*/  CALL.REL.NOINC `($__internal_2_$__cuda_sm70_shflsync_up) ;  /* 0x0000112000007944 */ /* 0x000fea0003c00000 */
[----:B-1----:R-:W-:Y:S01]  /*b300*/  MOV R78, R67 ;  /* 0x00000043004e7202 */ /* 0x002fe20000000f00 */
[----:B------:R-:W-:Y:S01]  /*b310*/  HFMA2.MMA R67, -RZ, RZ, 0, 0 ;  /* 0x00000000ff437435 */ /* 0x000fe200000001ff */
[----:B------:R-:W-:Y:S02]  /*b320*/  MOV R77, R66 ;  /* 0x00000042004d7202 */ /* 0x000fe40000000f00 */
[----:B0-----:R-:W-:Y:S02]  /*b330*/  MOV R68, R60 ;  /* 0x0000003c00447202 */ /* 0x001fe40000000f00 */
[----:B------:R-:W-:Y:S02]  /*b340*/  MOV R69, R71 ;  /* 0x0000004700457202 */ /* 0x000fe40000000f00 */
[----:B------:R-:W-:-:S02]  /*b350*/  MOV R65, 0x1f ;  /* 0x0000001f00417802 */ /* 0x000fc40000000f00 */
[----:B------:R-:W-:Y:S02]  /*b360*/  MOV R64, 0xffffffff ;  /* 0xffffffff00407802 */ /* 0x000fe40000000f00 */
[----:B------:R-:W-:Y:S02]  /*b370*/  MOV R66, 0xb390 ;  /* 0x0000b39000427802 */ /* 0x000fe40000000f00 */
[----:B------:R-:W-:Y:S05]  /*b380*/  CALL.REL.NOINC `($__internal_1_$__cuda_sm70_shflsync_idx_p) ;  /* 0x0000104000007944 */ /* 0x000fea0003c00000 */
[----:B0-----:R-:W-:Y:S01]  /*b390*/  HFMA2.MMA R67, -RZ, RZ, 0, 0 ;  /* 0x00000000ff437435 */ /* 0x001fe200000001ff */
[----:B-1----:R-:W-:Y:S02]  /*b3a0*/  MOV R79, R65 ;  /* 0x00000041004f7202 */ /* 0x002fe40000000f00 */
[----:B------:R-:W-:Y:S02]  /*b3b0*/  MOV R68, R61 ;  /* 0x0000003d00447202 */ /* 0x000fe40000000f00 */
[----:B------:R-:W-:Y:S02]  /*b3c0*/  MOV R65, 0x1f ;  /* 0x0000001f00417802 */ /* 0x000fe40000000f00 */
[----:B------:R-:W-:Y:S02]  /*b3d0*/  MOV R64, 0xffffffff ;  /* 0xffffffff00407802 */ /* 0x000fe40000000f00 */
[----:B------:R-:W-:-:S02]  /*b3e0*/  MOV R66, 0xb400 ;  /* 0x0000b40000427802 */ /* 0x000fc40000000f00 */
[----:B------:R-:W-:Y:S05]  /*b3f0*/  CALL.REL.NOINC `($__internal_1_$__cuda_sm70_shflsync_idx_p) ;  /* 0x00000fd000007944 */ /* 0x000fea0003c00000 */
[----:B0-----:R-:W-:Y:S01]  /*b400*/  HFMA2.MMA R67, -RZ, RZ, 0, 0 ;  /* 0x00000000ff437435 */ /* 0x001fe200000001ff */
[----:B-1----:R-:W-:-:S02]  /*b410*/  MOV R217, R65 ;  /* 0x0000004100d97202 */ /* 0x002fc40000000f00 */
[----:B------:R-:W-:Y:S02]  /*b420*/  MOV R68, R62 ;  /* 0x0000003e00447202 */ /* 0x000fe40000000f00 */
[----:B------:R-:W-:Y:S02]  /*b430*/  MOV R65, 0x1f ;  /* 0x0000001f00417802 */ /* 0x000fe40000000f00 */
[----:B------:R-:W-:Y:S02]  /*b440*/  MOV R64, 0xffffffff ;  /* 0xffffffff00407802 */ /* 0x000fe40000000f00 */
[----:B------:R-:W-:Y:S02]  /*b450*/  MOV R66, 0xb470 ;  /* 0x0000b47000427802 */ /* 0x000fe40000000f00 */
[----:B------:R-:W-:Y:S05]  /*b460*/  CALL.REL.NOINC `($__internal_1_$__cuda_sm70_shflsync_idx_p) ;  /* 0x00000f6000007944 */ /* 0x000fea0003c00000 */
[----:B0-----:R-:W-:Y:S01]  /*b470*/  HFMA2.MMA R67, -RZ, RZ, 0, 0 ;  /* 0x00000000ff437435 */ /* 0x001fe200000001ff */
[----:B-1----:R-:W-:Y:S02]  /*b480*/  MOV R218, R65 ;  /* 0x0000004100da7202 */ /* 0x002fe40000000f00 */
[----:B------:R-:W-:Y:S02]  /*b490*/  MOV R68, R63 ;  /* 0x0000003f00447202 */ /* 0x000fe40000000f00 */
[----:B------:R-:W-:-:S02]  /*b4a0*/  MOV R65, 0x1f ;  /* 0x0000001f00417802 */ /* 0x000fc40000000f00 */
[----:B------:R-:W-:Y:S02]  /*b4b0*/  MOV R64, 0xffffffff ;  /* 0xffffffff00407802 */ /* 0x000fe40000000f00 */
[----:B------:R-:W-:Y:S02]  /*b4c0*/  MOV R66, 0xb4e0 ;  /* 0x0000b4e000427802 */ /* 0x000fe40000000f00 */
[----:B------:R-:W-:Y:S05]  /*b4d0*/  CALL.REL.NOINC `($__internal_1_$__cuda_sm70_shflsync_idx_p) ;  /* 0x00000ef000007944 */ /* 0x000fea0003c00000 */
[----:B-1----:R-:W-:Y:S01]  /*b4e0*/  MOV R71, R65 ;  /* 0x0000004100477202 */ /* 0x002fe20000000f00 */
[----:B0-----:R-:W-:Y:S05]  /*b4f0*/  BRA `(.L_x_52) ;  /* 0xffff913000007947 */ /* 0x001fea000383ffff */
.L_x_15:
[----:B------:R-:W-:Y:S01]  /*b500*/  HFMA2.MMA R66, -RZ, RZ, 0, 5.9604644775390625e-08 ;  /* 0x00000001ff427435 */ /* 0x000fe200000001ff */
[----:B------:R-:W-:Y:S02]  /*b510*/  MOV R67, 0x1f ;  /* 0x0000001f00437802 */ /* 0x000fe40000000f00 */
[----:B------:R-:W-:Y:S02]  /*b520*/  MOV R80, 0xffffffff ;  /* 0xffffffff00507802 */ /* 0x000fe40000000f00 */
[----:B------:R-:W-:Y:S02]  /*b530*/  MOV R64, 0xb550 ;  /* 0x0000b55000407802 */ /* 0x000fe40000000f00 */
[----:B-1----:R-:W-:Y:S05]  /*b540*/  CALL.REL.NOINC `($__internal_0_$__cuda_sm70_shflsync_down) ;  /* 0x00000e4000007944 */ /* 0x002fea0003c00000 */
[----:B-1----:R-:W-:Y:S01]  /*b550*/  MOV R68, R80 ;  /* 0x0000005000447202 */ /* 0x002fe20000000f00 */
[----:B0-----:R-:W-:Y:S05]  /*b560*/  BRA `(.L_x_53) ;  /* 0xffffa6b000007947 */ /* 0x001fea000383ffff */
.L_x_16:
[----:B------:R-:W-:Y:S01]  /*b570*/  HFMA2.MMA R66, -RZ, RZ, 0, 5.9604644775390625e-08 ;  /* 0x00000001ff427435 */ /* 0x000fe200000001ff */
[----:B0-----:R-:W-:-:S02]  /*b580*/  MOV R71, R74 ;  /* 0x0000004a00477202 */ /* 0x001fc40000000f00 */
[----:B------:R-:W-:Y:S02]  /*b590*/  MOV R67, 0x1f ;  /* 0x0000001f00437802 */ /* 0x000fe40000000f00 */
[----:B------:R-:W-:Y:S02]  /*b5a0*/  MOV R80, 0xffffffff ;  /* 0xffffffff00507802 */ /* 0x000fe40000000f00 */
[----:B------:R-:W-:Y:S02]  /*b5b0*/  MOV R64, 0xb5d0 ;  /* 0x0000b5d000407802 */ /* 0x000fe40000000f00 */
[----:B-12---:R-:W-:Y:S05]  /*b5c0*/  CALL.REL.NOINC `($__internal_0_$__cuda_sm70_shflsync_down) ;  /* 0x00000dc000007944 */ /* 0x006fea0003c00000 */
[----:B0-----:R-:W-:Y:S01]  /*b5d0*/  HFMA2.MMA R66, -RZ, RZ, 0, 5.9604644775390625e-08 ;  /* 0x00000001ff427435 */ /* 0x001fe200000001ff */
[----:B-1----:R-:W-:Y:S02]  /*b5e0*/  MOV R69, R80 ;  /* 0x0000005000457202 */ /* 0x002fe40000000f00 */
[----:B------:R-:W-:Y:S02]  /*b5f0*/  MOV R71, R73 ;  /* 0x0000004900477202 */ /* 0x000fe40000000f00 */
[----:B------:R-:W-:Y:S02]  /*b600*/  MOV R67, 0x1f ;  /* 0x0000001f00437802 */ /* 0x000fe40000000f00 */
[----:B------:R-:W-:-:S02]  /*b610*/  MOV R80, 0xffffffff ;  /* 0xffffffff00507802 */ /* 0x000fc40000000f00 */
[----:B------:R-:W-:Y:S02]  /*b620*/  MOV R64, 0xb640 ;  /* 0x0000b64000407802 */ /* 0x000fe40000000f00 */
[----:B------:R-:W-:Y:S05]  /*b630*/  CALL.REL.NOINC `($__internal_0_$__cuda_sm70_shflsync_down) ;  /* 0x00000d5000007944 */ /* 0x000fea0003c00000 */
[----:B0-----:R-:W-:Y:S01]  /*b640*/  HFMA2.MMA R66, -RZ, RZ, 0, 5.9604644775390625e-08 ;  /* 0x00000001ff427435 */ /* 0x001fe200000001ff */
[----:B-1----:R-:W-:Y:S02]  /*b650*/  MOV R70, R80 ;  /* 0x0000005000467202 */ /* 0x002fe40000000f00 */
[----:B------:R-:W-:Y:S02]  /*b660*/  MOV R71, R72 ;  /* 0x0000004800477202 */ /* 0x000fe40000000f00 */
[----:B------:R-:W-:Y:S02]  /*b670*/  MOV R67, 0x1f ;  /* 0x0000001f00437802 */ /* 0x000fe40000000f00 */
[----:B------:R-:W-:Y:S02]  /*b680*/  MOV R80, 0xffffffff ;  /* 0xffffffff00507802 */ /* 0x000fe40000000f00 */
[----:B------:R-:W-:Y:S02]  /*b690*/  MOV R64, 0xb6b0 ;  /* 0x0000b6b000407802 */ /* 0x000fe40000000f00 */
[----:B------:R-:W-:Y:S05]  /*b6a0*/  CALL.REL.NOINC `($__internal_0_$__cuda_sm70_shflsync_down) ;  /* 0x00000ce000007944 */ /* 0x000fea0003c00000 */
[----:B01----:R-:W-:Y:S05]  /*b6b0*/  BRA `(.L_x_54) ;  /* 0xffffa5a000007947 */ /* 0x003fea000383ffff */
.L_x_19:
[----:B------:R-:W-:Y:S01]  /*b6c0*/  HFMA2.MMA R66, -RZ, RZ, 0, 1.1920928955078125e-07 ;  /* 0x00000002ff427435 */ /* 0x000fe200000001ff */
[----:B0-----:R-:W-:-:S02]  /*b6d0*/  MOV R71, R75 ;  /* 0x0000004b00477202 */ /* 0x001fc40000000f00 */
[----:B------:R-:W-:Y:S02]  /*b6e0*/  MOV R67, 0x1f ;  /* 0x0000001f00437802 */ /* 0x000fe40000000f00 */
[----:B--2---:R-:W-:Y:S02]  /*b6f0*/  MOV R80, 0xffffffff ;  /* 0xffffffff00507802 */ /* 0x004fe40000000f00 */
[----:B------:R-:W-:Y:S02]  /*b700*/  MOV R64, 0xb720 ;  /* 0x0000b72000407802 */ /* 0x000fe40000000f00 */
[----:B-1-34-:R-:W-:Y:S05]  /*b710*/  CALL.REL.NOINC `($__internal_0_$__cuda_sm70_shflsync_down) ;  /* 0x00000c7000007944 */ /* 0x01afea0003c00000 */
[----:B0-----:R-:W-:Y:S01]  /*b720*/  HFMA2.MMA R66, -RZ, RZ, 0, 1.1920928955078125e-07 ;  /* 0x00000002ff427435 */ /* 0x001fe200000001ff */
[----:B-1----:R-:W-:Y:S02]  /*b730*/  MOV R68, R80 ;  /* 0x0000005000447202 */ /* 0x002fe40000000f00 */
[----:B------:R-:W-:Y:S02]  /*b740*/  MOV R71, R74 ;  /* 0x0000004a00477202 */ /* 0x000fe40000000f00 */
[----:B------:R-:W-:Y:S02]  /*b750*/  MOV R67, 0x1f ;  /* 0x0000001f00437802 */ /* 0x000fe40000000f00 */
[----:B------:R-:W-:-:S02]  /*b760*/  MOV R80, 0xffffffff ;  /* 0xffffffff00507802 */ /* 0x000fc40000000f00 */
[----:B------:R-:W-:Y:S02]  /*b770*/  MOV R64, 0xb790 ;  /* 0x0000b79000407802 */ /* 0x000fe40000000f00 */
[----:B------:R-:W-:Y:S05]  /*b780*/  CALL.REL.NOINC `($__internal_0_$__cuda_sm70_shflsync_down) ;  /* 0x00000c0000007944 */ /* 0x000fea0003c00000 */
[----:B0-----:R-:W-:Y:S01]  /*b790*/  HFMA2.MMA R66, -RZ, RZ, 0, 1.1920928955078125e-07 ;  /* 0x00000002ff427435 */ /* 0x001fe200000001ff */
[----:B-1----:R-:W-:Y:S02]  /*b7a0*/  MOV R69, R80 ;  /* 0x0000005000457202 */ /* 0x002fe40000000f00 */
[----:B------:R-:W-:Y:S02]  /*b7b0*/  MOV R71, R73 ;  /* 0x0000004900477202 */ /* 0x000fe40000000f00 */
[----:B------:R-:W-:Y:S02]  /*b7c0*/  MOV R67, 0x1f ;  /* 0x0000001f00437802 */ /* 0x000fe40000000f00 */
[----:B------:R-:W-:Y:S02]  /*b7d0*/  MOV R80, 0xffffffff ;  /* 0xffffffff00507802 */ /* 0x000fe40000000f00 */
[----:B------:R-:W-:Y:S02]  /*b7e0*/  MOV R64, 0xb800 ;  /* 0x0000b80000407802 */ /* 0x000fe40000000f00 */
[----:B------:R-:W-:Y:S05]  /*b7f0*/  CALL.REL.NOINC `($__internal_0_$__cuda_sm70_shflsync_down) ;  /* 0x00000b9000007944 */ /* 0x000fea0003c00000 */
[----:B0-----:R-:W-:Y:S01]  /*b800*/  HFMA2.MMA R66, -RZ, RZ, 0, 1.1920928955078125e-07 ;  /* 0x00000002ff427435 */ /* 0x001fe200000001ff */
[----:B-1----:R-:W-:-:S02]  /*b810*/  MOV R70, R80 ;  /* 0x0000005000467202 */ /* 0x002fc40000000f00 */
[----:B------:R-:W-:Y:S02]  /*b820*/  MOV R71, R72 ;  /* 0x0000004800477202 */ /* 0x000fe40000000f00 */
[----:B------:R-:W-:Y:S02]  /*b830*/  MOV R67, 0x1f ;  /* 0x0000001f00437802 */ /* 0x000fe40000000f00 */
[----:B------:R-:W-:Y:S02]  /*b840*/  MOV R80, 0xffffffff ;  /* 0xffffffff00507802 */ /* 0x000fe40000000f00 */
[----:B------:R-:W-:Y:S02]  /*b850*/  MOV R64, 0xb870 ;  /* 0x0000b87000407802 */ /* 0x000fe40000000f00 */
[----:B------:R-:W-:Y:S05]  /*b860*/  CALL.REL.NOINC `($__internal_0_$__cuda_sm70_shflsync_down) ;  /* 0x00000b2000007944 */ /* 0x000fea0003c00000 */
[----:B01----:R-:W-:Y:S05]  /*b870*/  BRA `(.L_x_55) ;  /* 0xffffa53000007947 */ /* 0x003fea000383ffff */
.L_x_22:
[----:B------:R-:W-:Y:S01]  /*b880*/  HFMA2.MMA R66, -RZ, RZ, 0, 2.384185791015625e-07 ;  /* 0x00000004ff427435 */ /* 0x000fe200000001ff */
[----:B------:R-:W-:Y:S02]  /*b890*/  MOV R71, R75 ;  /* 0x0000004b00477202 */ /* 0x000fe40000000f00 */
[----:B------:R-:W-:Y:S02]  /*b8a0*/  MOV R67, 0x1f ;  /* 0x0000001f00437802 */ /* 0x000fe40000000f00 */
[----:B-1----:R-:W-:-:S02]  /*b8b0*/  MOV R80, 0xffffffff ;  /* 0xffffffff00507802 */ /* 0x002fc40000000f00 */
[----:B------:R-:W-:Y:S02]  /*b8c0*/  MOV R64, 0xb8e0 ;  /* 0x0000b8e000407802 */ /* 0x000fe40000000f00 */
[----:B0-234-:R-:W-:Y:S05]  /*b8d0*/  CALL.REL.NOINC `($__internal_0_$__cuda_sm70_shflsync_down) ;  /* 0x00000ab000007944 */ /* 0x01dfea0003c00000 */
[----:B-1----:R-:W-:Y:S01]  /*b8e0*/  MOV R68, R80 ;  /* 0x0000005000447202 */ /* 0x002fe20000000f00 */
[----:B0-----:R-:W-:Y:S05]  /*b8f0*/  BRA `(.L_x_56) ;  /* 0xffffa5d000007947 */ /* 0x001fea000383ffff */
.L_x_23:
[----:B------:R-:W-:Y:S01]  /*b900*/  HFMA2.MMA R66, -RZ, RZ, 0, 2.384185791015625e-07 ;  /* 0x00000004ff427435 */ /* 0x000fe200000001ff */
[----:B------:R-:W-:Y:S02]  /*b910*/  MOV R71, R74 ;  /* 0x0000004a00477202 */ /* 0x000fe40000000f00 */
[----:B------:R-:W-:Y:S02]  /*b920*/  MOV R67, 0x1f ;  /* 0x0000001f00437802 */ /* 0x000fe40000000f00 */
[----:B-1----:R-:W-:Y:S02]  /*b930*/  MOV R80, 0xffffffff ;  /* 0xffffffff00507802 */ /* 0x002fe40000000f00 */
[----:B------:R-:W-:Y:S02]  /*b940*/  MOV R64, 0xb960 ;  /* 0x0000b96000407802 */ /* 0x000fe40000000f00 */
[----:B0-234-:R-:W-:Y:S05]  /*b950*/  CALL.REL.NOINC `($__internal_0_$__cuda_sm70_shflsync_down) ;  /* 0x00000a3000007944 */ /* 0x01dfea0003c00000 */
[----:B0-----:R-:W-:Y:S01]  /*b960*/  HFMA2.MMA R66, -RZ, RZ, 0, 2.384185791015625e-07 ;  /* 0x00000004ff427435 */ /* 0x001fe200000001ff */
[----:B-1----:R-:W-:Y:S02]  /*b970*/  MOV R69, R80 ;  /* 0x0000005000457202 */ /* 0x002fe40000000f00 */
[----:B------:R-:W-:-:S02]  /*b980*/  MOV R71, R73 ;  /* 0x0000004900477202 */ /* 0x000fc40000000f00 */
[----:B------:R-:W-:Y:S02]  /*b990*/  MOV R67, 0x1f ;  /* 0x0000001f00437802 */ /* 0x000fe40000000f00 */
[----:B------:R-:W-:Y:S02]  /*b9a0*/  MOV R80, 0xffffffff ;  /* 0xffffffff00507802 */ /* 0x000fe40000000f00 */
[----:B------:R-:W-:Y:S02]  /*b9b0*/  MOV R64, 0xb9d0 ;  /* 0x0000b9d000407802 */ /* 0x000fe40000000f00 */
[----:B------:R-:W-:Y:S05]  /*b9c0*/  CALL.REL.NOINC `($__internal_0_$__cuda_sm70_shflsync_down) ;  /* 0x000009c000007944 */ /* 0x000fea0003c00000 */
[----:B0-----:R-:W-:Y:S01]  /*b9d0*/  HFMA2.MMA R66, -RZ, RZ, 0, 2.384185791015625e-07 ;  /* 0x00000004ff427435 */ /* 0x001fe200000001ff */
[----:B-1----:R-:W-:Y:S02]  /*b9e0*/  MOV R70, R80 ;  /* 0x0000005000467202 */ /* 0x002fe40000000f00 */
[----:B------:R-:W-:Y:S02]  /*b9f0*/  MOV R71, R72 ;  /* 0x0000004800477202 */ /* 0x000fe40000000f00 */
[----:B------:R-:W-:Y:S02]  /*ba00*/  MOV R67, 0x1f ;  /* 0x0000001f00437802 */ /* 0x000fe40000000f00 */
[----:B------:R-:W-:-:S02]  /*ba10*/  MOV R80, 0xffffffff ;  /* 0xffffffff00507802 */ /* 0x000fc40000000f00 */
[----:B------:R-:W-:Y:S02]  /*ba20*/  MOV R64, 0xba40 ;  /* 0x0000ba4000407802 */ /* 0x000fe40000000f00 */
[----:B------:R-:W-:Y:S05]  /*ba30*/  CALL.REL.NOINC `($__internal_0_$__cuda_sm70_shflsync_down) ;  /* 0x0000095000007944 */ /* 0x000fea0003c00000 */
[----:B01----:R-:W-:Y:S05]  /*ba40*/  BRA `(.L_x_57) ;  /* 0xffffa4c000007947 */ /* 0x003fea000383ffff */
.L_x_26:
[----:B------:R-:W-:Y:S01]  /*ba50*/  HFMA2.MMA R66, -RZ, RZ, 0, 4.76837158203125e-07 ;  /* 0x00000008ff427435 */ /* 0x000fe200000001ff */
[----:B------:R-:W-:Y:S02]  /*ba60*/  MOV R71, R75 ;  /* 0x0000004b00477202 */ /* 0x000fe40000000f00 */
[----:B------:R-:W-:Y:S02]  /*ba70*/  MOV R67, 0x1f ;  /* 0x0000001f00437802 */ /* 0x000fe40000000f00 */
[----:B-1----:R-:W-:Y:S02]  /*ba80*/  MOV R80, 0xffffffff ;  /* 0xffffffff00507802 */ /* 0x002fe40000000f00 */
[----:B------:R-:W-:Y:S02]  /*ba90*/  MOV R64, 0xbab0 ;  /* 0x0000bab000407802 */ /* 0x000fe40000000f00 */
[----:B0-234-:R-:W-:Y:S05]  /*baa0*/  CALL.REL.NOINC `($__internal_0_$__cuda_sm70_shflsync_down) ;  /* 0x000008e000007944 */ /* 0x01dfea0003c00000 */
[----:B0-----:R-:W-:Y:S01]  /*bab0*/  HFMA2.MMA R66, -RZ, RZ, 0, 4.76837158203125e-07 ;  /* 0x00000008ff427435 */ /* 0x001fe200000001ff */
[----:B-1----:R-:W-:Y:S02]  /*bac0*/  MOV R68, R80 ;  /* 0x0000005000447202 */ /* 0x002fe40000000f00 */
[----:B------:R-:W-:-:S02]  /*bad0*/  MOV R71, R74 ;  /* 0x0000004a00477202 */ /* 0x000fc40000000f00 */
[----:B------:R-:W-:Y:S02]  /*bae0*/  MOV R67, 0x1f ;  /* 0x0000001f00437802 */ /* 0x000fe40000000f00 */
[----:B------:R-:W-:Y:S02]  /*baf0*/  MOV R80, 0xffffffff ;  /* 0xffffffff00507802 */ /* 0x000fe40000000f00 */
[----:B------:R-:W-:Y:S02]  /*bb00*/  MOV R64, 0xbb20 ;  /* 0x0000bb2000407802 */ /* 0x000fe40000000f00 */
[----:B------:R-:W-:Y:S05]  /*bb10*/  CALL.REL.NOINC `($__internal_0_$__cuda_sm70_shflsync_down) ;  /* 0x0000087000007944 */ /* 0x000fea0003c00000 */
[----:B0-----:R-:W-:Y:S01]  /*bb20*/  HFMA2.MMA R66, -RZ, RZ, 0, 4.76837158203125e-07 ;  /* 0x00000008ff427435 */ /* 0x001fe200000001ff */
[----:B-1----:R-:W-:Y:S02]  /*bb30*/  MOV R69, R80 ;  /* 0x0000005000457202 */ /* 0x002fe40000000f00 */
[----:B------:R-:W-:Y:S02]  /*bb40*/  MOV R71, R73 ;  /* 0x0000004900477202 */ /* 0x000fe40000000f00 */
[----:B------:R-:W-:Y:S02]  /*bb50*/  MOV R67, 0x1f ;  /* 0x0000001f00437802 */ /* 0x000fe40000000f00 */
[----:B------:R-:W-:-:S02]  /*bb60*/  MOV R80, 0xffffffff ;  /* 0xffffffff00507802 */ /* 0x000fc40000000f00 */
[----:B------:R-:W-:Y:S02]  /*bb70*/  MOV R64, 0xbb90 ;  /* 0x0000bb9000407802 */ /* 0x000fe40000000f00 */
[----:B------:R-:W-:Y:S05]  /*bb80*/  CALL.REL.NOINC `($__internal_0_$__cuda_sm70_shflsync_down) ;  /* 0x0000080000007944 */ /* 0x000fea0003c00000 */
[----:B0-----:R-:W-:Y:S01]  /*bb90*/  HFMA2.MMA R66, -RZ, RZ, 0, 4.76837158203125e-07 ;  /* 0x00000008ff427435 */ /* 0x001fe200000001ff */
[----:B-1----:R-:W-:Y:S02]  /*bba0*/  MOV R70, R80 ;  /* 0x0000005000467202 */ /* 0x002fe40000000f00 */
[----:B------:R-:W-:Y:S02]  /*bbb0*/  MOV R71, R72 ;  /* 0x0000004800477202 */ /* 0x000fe40000000f00 */
[----:B------:R-:W-:Y:S02]  /*bbc0*/  MOV R67, 0x1f ;  /* 0x0000001f00437802 */ /* 0x000fe40000000f00 */
[----:B------:R-:W-:Y:S02]  /*bbd0*/  MOV R80, 0xffffffff ;  /* 0xffffffff00507802 */ /* 0x000fe40000000f00 */
[----:B------:R-:W-:Y:S02]  /*bbe0*/  MOV R64, 0xbc00 ;  /* 0x0000bc0000407802 */ /* 0x000fe40000000f00 */
[----:B------:R-:W-:Y:S05]  /*bbf0*/  CALL.REL.NOINC `($__internal_0_$__cuda_sm70_shflsync_down) ;  /* 0x0000079000007944 */ /* 0x000fea0003c00000 */
[----:B01----:R-:W-:Y:S05]  /*bc00*/  BRA `(.L_x_58) ;  /* 0xffffa45000007947 */ /* 0x003fea000383ffff */
.L_x_29:
[----:B------:R-:W-:Y:S01]  /*bc10*/  HFMA2.MMA R66, -RZ, RZ, 0, 9.5367431640625e-07 ;  /* 0x00000010ff427435 */ /* 0x000fe200000001ff */
[----:B------:R-:W-:-:S02]  /*bc20*/  MOV R71, R75 ;  /* 0x0000004b00477202 */ /* 0x000fc40000000f00 */
[----:B------:R-:W-:Y:S02]  /*bc30*/  MOV R67, 0x1f ;  /* 0x0000001f00437802 */ /* 0x000fe40000000f00 */
[----:B-1----:R-:W-:Y:S02]  /*bc40*/  MOV R80, 0xffffffff ;  /* 0xffffffff00507802 */ /* 0x002fe40000000f00 */
[----:B------:R-:W-:Y:S02]  /*bc50*/  MOV R64, 0xbc70 ;  /* 0x0000bc7000407802 */ /* 0x000fe40000000f00 */
[----:B0-234-:R-:W-:Y:S05]  /*bc60*/  CALL.REL.NOINC `($__internal_0_$__cuda_sm70_shflsync_down) ;  /* 0x0000072000007944 */ /* 0x01dfea0003c00000 */
[----:B-1----:R-:W-:Y:S01]  /*bc70*/  MOV R68, R80 ;  /* 0x0000005000447202 */ /* 0x002fe20000000f00 */
[----:B0-----:R-:W-:Y:S05]  /*bc80*/  BRA `(.L_x_59) ;  /* 0xffffa4f000007947 */ /* 0x001fea000383ffff */
.L_x_30:
[----:B------:R-:W-:Y:S01]  /*bc90*/  HFMA2.MMA R66, -RZ, RZ, 0, 9.5367431640625e-07 ;  /* 0x00000010ff427435 */ /* 0x000fe200000001ff */
[----:B------:R-:W-:Y:S02]  /*bca0*/  MOV R71, R74 ;  /* 0x0000004a00477202 */ /* 0x000fe40000000f00 */
[----:B------:R-:W-:Y:S02]  /*bcb0*/  MOV R67, 0x1f ;  /* 0x0000001f00437802 */ /* 0x000fe40000000f00 */
[----:B-1----:R-:W-:-:S02]  /*bcc0*/  MOV R80, 0xffffffff ;  /* 0xffffffff00507802 */ /* 0x002fc40000000f00 */
[----:B------:R-:W-:Y:S02]  /*bcd0*/  MOV R64, 0xbcf0 ;  /* 0x0000bcf000407802 */ /* 0x000fe40000000f00 */
[----:B0-234-:R-:W-:Y:S05]  /*bce0*/  CALL.REL.NOINC `($__internal_0_$__cuda_sm70_shflsync_down) ;  /* 0x000006a000007944 */ /* 0x01dfea0003c00000 */
[----:B0-----:R-:W-:Y:S01]  /*bcf0*/  HFMA2.MMA R66, -RZ, RZ, 0, 9.5367431640625e-07 ;  /* 0x00000010ff427435 */ /* 0x001fe200000001ff */
[----:B-1----:R-:W-:Y:S02]  /*bd00*/  MOV R69, R80 ;  /* 0x0000005000457202 */ /* 0x002fe40000000f00 */
[----:B------:R-:W-:Y:S02]  /*bd10*/  MOV R71, R73 ;  /* 0x0000004900477202 */ /* 0x000fe40000000f00 */
[----:B------:R-:W-:Y:S02]  /*bd20*/  MOV R67, 0x1f ;  /* 0x0000001f00437802 */ /* 0x000fe40000000f00 */
[----:B------:R-:W-:Y:S02]  /*bd30*/  MOV R80, 0xffffffff ;  /* 0xffffffff00507802 */ /* 0x000fe40000000f00 */
[----:B------:R-:W-:Y:S02]  /*bd40*/  MOV R64, 0xbd60 ;  /* 0x0000bd6000407802 */ /* 0x000fe40000000f00 */
[----:B------:R-:W-:Y:S05]  /*bd50*/  CALL.REL.NOINC `($__internal_0_$__cuda_sm70_shflsync_down) ;  /* 0x0000063000007944 */ /* 0x000fea0003c00000 */
[----:B0-----:R-:W-:Y:S01]  /*bd60*/  HFMA2.MMA R66, -RZ, RZ, 0, 9.5367431640625e-07 ;  /* 0x00000010ff427435 */ /* 0x001fe200000001ff */
[----:B-1----:R-:W-:-:S02]  /*bd70*/  MOV R70, R80 ;  /* 0x0000005000467202 */ /* 0x002fc40000000f00 */
[----:B------:R-:W-:Y:S02]  /*bd80*/  MOV R71, R72 ;  /* 0x0000004800477202 */ /* 0x000fe40000000f00 */
[----:B------:R-:W-:Y:S02]  /*bd90*/  MOV R67, 0x1f ;  /* 0x0000001f00437802 */ /* 0x000fe40000000f00 */
[----:B------:R-:W-:Y:S02]  /*bda0*/  MOV R80, 0xffffffff ;  /* 0xffffffff00507802 */ /* 0x000fe40000000f00 */
[----:B------:R-:W-:Y:S02]  /*bdb0*/  MOV R64, 0xbdd0 ;  /* 0x0000bdd000407802 */ /* 0x000fe40000000f00 */
[----:B------:R-:W-:Y:S05]  /*bdc0*/  CALL.REL.NOINC `($__internal_0_$__cuda_sm70_shflsync_down) ;  /* 0x000005c000007944 */ /* 0x000fea0003c00000 */
[----:B01----:R-:W-:Y:S05]  /*bdd0*/  BRA `(.L_x_60) ;  /* 0xffffa3e000007947 */ /* 0x003fea000383ffff */
.L_x_33:
[----:B------:R-:W-:Y:S01]  /*bde0*/  HFMA2.MMA R67, -RZ, RZ, 0, 0 ;  /* 0x00000000ff437435 */ /* 0x000fe200000001ff */
[----:B--2---:R-:W-:Y:S02]  /*bdf0*/  MOV R68, R75 ;  /* 0x0000004b00447202 */ /* 0x004fe40000000f00 */
[----:B------:R-:W-:Y:S02]  /*be00*/  MOV R65, 0x1f ;  /* 0x0000001f00417802 */ /* 0x000fe40000000f00 */
[----:B------:R-:W-:-:S02]  /*be10*/  MOV R64, 0xffffffff ;  /* 0xffffffff00407802 */ /* 0x000fc40000000f00 */
[----:B------:R-:W-:Y:S02]  /*be20*/  MOV R66, 0xbe40 ;  /* 0x0000be4000427802 */ /* 0x000fe40000000f00 */
[----:B01-34-:R-:W-:Y:S05]  /*be30*/  CALL.REL.NOINC `($__internal_1_$__cuda_sm70_shflsync_idx_p) ;  /* 0x0000059000007944 */ /* 0x01bfea0003c00000 */
[----:B0-----:R-:W-:Y:S01]  /*be40*/  HFMA2.MMA R67, -RZ, RZ, 0, 0 ;  /* 0x00000000ff437435 */ /* 0x001fe200000001ff */
[----:B-1----:R-:W-:Y:S02]  /*be50*/  MOV R249, R65 ;  /* 0x0000004100f97202 */ /* 0x002fe40000000f00 */
[----:B------:R-:W-:Y:S02]  /*be60*/  MOV R68, R74 ;  /* 0x0000004a00447202 */ /* 0x000fe40000000f00 */
[----:B------:R-:W-:Y:S02]  /*be70*/  MOV R65, 0x1f ;  /* 0x0000001f00417802 */ /* 0x000fe40000000f00 */
[----:B------:R-:W-:Y:S02]  /*be80*/  MOV R64, 0xffffffff ;  /* 0xffffffff00407802 */ /* 0x000fe40000000f00 */
[----:B------:R-:W-:Y:S02]  /*be90*/  MOV R66, 0xbeb0 ;  /* 0x0000beb000427802 */ /* 0x000fe40000000f00 */
        /* <DEDUP_REMOVED lines=15> */
[----:B------:R-:W-:Y:S01]  /*bf90*/  HFMA2.MMA R66, -RZ, RZ, 0, 5.9604644775390625e-08 ;  /* 0x00000001ff427435 */ /* 0x000fe200000001ff */
[----:B-1----:R-:W-:Y:S02]  /*bfa0*/  MOV R247, R65 ;  /* 0x0000004100f77202 */ /* 0x002fe40000000f00 */
[----:B------:R-:W-:Y:S02]  /*bfb0*/  MOV R71, R75 ;  /* 0x0000004b00477202 */ /* 0x000fe40000000f00 */
[----:B0-----:R-:W-:Y:S02]  /*bfc0*/  MOV R67, 0x1f ;  /* 0x0000001f00437802 */ /* 0x001fe40000000f00 */
[----:B------:R-:W-:Y:S02]  /*bfd0*/  MOV R80, 0xffffffff ;  /* 0xffffffff00507802 */ /* 0x000fe40000000f00 */
[----:B------:R-:W-:-:S02]  /*bfe0*/  MOV R64, 0xc000 ;  /* 0x0000c00000407802 */ /* 0x000fc40000000f00 */
[----:B------:R-:W-:Y:S05]  /*bff0*/  CALL.REL.NOINC `($__internal_0_$__cuda_sm70_shflsync_down) ;  /* 0x0000039000007944 */ /* 0x000fea0003c00000 */
[----:B0-----:R-:W-:Y:S01]  /*c000*/  HFMA2.MMA R66, -RZ, RZ, 0, 5.9604644775390625e-08 ;  /* 0x00000001ff427435 */ /* 0x001fe200000001ff */
[----:B-1----:R-:W-:-:S02]  /*c010*/  MOV R81, R80 ;  /* 0x0000005000517202 */ /* 0x002fc40000000f00 */
[----:B------:R-:W-:Y:S02]  /*c020*/  MOV R71, R74 ;  /* 0x0000004a00477202 */ /* 0x000fe40000000f00 */
[----:B------:R-:W-:Y:S02]  /*c030*/  MOV R67, 0x1f ;  /* 0x0000001f00437802 */ /* 0x000fe40000000f00 */
[----:B------:R-:W-:Y:S02]  /*c040*/  MOV R80, 0xffffffff ;  /* 0xffffffff00507802 */ /* 0x000fe40000000f00 */
[----:B------:R-:W-:Y:S02]  /*c050*/  MOV R64, 0xc070 ;  /* 0x0000c07000407802 */ /* 0x000fe40000000f00 */
[----:B------:R-:W-:Y:S05]  /*c060*/  CALL.REL.NOINC `($__internal_0_$__cuda_sm70_shflsync_down) ;  /* 0x0000032000007944 */ /* 0x000fea0003c00000 */
[----:B0-----:R-:W-:Y:S01]  /*c070*/  HFMA2.MMA R66, -RZ, RZ, 0, 5.9604644775390625e-08 ;  /* 0x00000001ff427435 */ /* 0x001fe200000001ff */
[----:B-1----:R-:W-:Y:S02]  /*c080*/  MOV R82, R80 ;  /* 0x0000005000527202 */ /* 0x002fe40000000f00 */
[----:B------:R-:W-:Y:S02]  /*c090*/  MOV R71, R73 ;  /* 0x0000004900477202 */ /* 0x000fe40000000f00 */
[----:B------:R-:W-:-:S02]  /*c0a0*/  MOV R67, 0x1f ;  /* 0x0000001f00437802 */ /* 0x000fc40000000f00 */
[----:B------:R-:W-:Y:S02]  /*c0b0*/  MOV R80, 0xffffffff ;  /* 0xffffffff00507802 */ /* 0x000fe40000000f00 */
[----:B------:R-:W-:Y:S02]  /*c0c0*/  MOV R64, 0xc0e0 ;  /* 0x0000c0e000407802 */ /* 0x000fe40000000f00 */
[----:B------:R-:W-:Y:S05]  /*c0d0*/  CALL.REL.NOINC `($__internal_0_$__cuda_sm70_shflsync_down) ;  /* 0x000002b000007944 */ /* 0x000fea0003c00000 */
[----:B0-----:R-:W-:Y:S01]  /*c0e0*/  HFMA2.MMA R66, -RZ, RZ, 0, 5.9604644775390625e-08 ;  /* 0x00000001ff427435 */ /* 0x001fe200000001ff */
[----:B-1----:R-:W-:Y:S02]  /*c0f0*/  MOV R69, R80 ;  /* 0x0000005000457202 */ /* 0x002fe40000000f00 */
[----:B------:R-:W-:Y:S02]  /*c100*/  MOV R71, R72 ;  /* 0x0000004800477202 */ /* 0x000fe40000000f00 */
[----:B------:R-:W-:Y:S02]  /*c110*/  MOV R67, 0x1f ;  /* 0x0000001f00437802 */ /* 0x000fe40000000f00 */
[----:B------:R-:W-:Y:S02]  /*c120*/  MOV R80, 0xffffffff ;  /* 0xffffffff00507802 */ /* 0x000fe40000000f00 */
[----:B------:R-:W-:-:S02]  /*c130*/  MOV R64, 0xc150 ;  /* 0x0000c15000407802 */ /* 0x000fc40000000f00 */
[----:B------:R-:W-:Y:S05]  /*c140*/  CALL.REL.NOINC `($__internal_0_$__cuda_sm70_shflsync_down) ;  /* 0x0000024000007944 */ /* 0x000fea0003c00000 */
[-C--:B------:R-:W-:Y:S01]  /*c150*/  FMUL.FTZ R243, R63, R250.reuse ;  /* 0x000000fa3ff37220 */ /* 0x080fe20000410000 */
[----:B0-----:R-:W-:Y:S01]  /*c160*/  HFMA2.MMA R67, -RZ, RZ, 0, 0 ;  /* 0x00000000ff437435 */ /* 0x001fe200000001ff */
[----:B------:R-:W-:Y:S01]  /*c170*/  FMUL.FTZ R244, R62, R250 ;  /* 0x000000fa3ef47220 */ /* 0x000fe20000410000 */
[----:B------:R-:W-:Y:S01]  /*c180*/  MOV R68, R60 ;  /* 0x0000003c00447202 */ /* 0x000fe20000000f00 */
[CC--:B------:R-:W-:Y:S01]  /*c190*/  FMUL.FTZ R246, R60.reuse, R250.reuse ;  /* 0x000000fa3cf67220 */ /* 0x0c0fe20000410000 */
[----:B------:R-:W-:Y:S01]  /*c1a0*/  MOV R65, 0x1f ;  /* 0x0000001f00417802 */ /* 0x000fe20000000f00 */
[-C--:B------:R-:W-:Y:S01]  /*c1b0*/  FMUL.FTZ R245, R60, R249.reuse ;  /* 0x000000f93cf57220 */ /* 0x080fe20000410000 */
[----:B------:R-:W-:Y:S01]  /*c1c0*/  MOV R64, 0xffffffff ;  /* 0xffffffff00407802 */ /* 0x000fe20000000f00 */
[----:B------:R-:W-:Y:S01]  /*c1d0*/  FMUL.FTZ R250, R61, R250 ;  /* 0x000000fa3dfa7220 */ /* 0x000fe20000410000 */
[----:B------:R-:W-:Y:S01]  /*c1e0*/  MOV R66, 0xc220 ;  /* 0x0000c22000427802 */ /* 0x000fe20000000f00 */
[----:B------:R-:W-:-:S02]  /*c1f0*/  FFMA.FTZ R243, R62, R249, -R243 ;  /* 0x000000f93ef37223 */ /* 0x000fc400000108f3 */
[----:B------:R-:W-:Y:S02]  /*c200*/  FFMA.FTZ R244, R63, R249, R244 ;  /* 0x000000f93ff47223 */ /* 0x000fe400000100f4 */
[----:B-1----:R-:W-:Y:S05]  /*c210*/  CALL.REL.NOINC `($__internal_1_$__cuda_sm70_shflsync_idx_p) ;  /* 0x000001b000007944 */ /* 0x002fea0003c00000 */
        /* <DEDUP_REMOVED lines=23> */
        .weak           $__internal_0_$__cuda_sm70_shflsync_down
        .type           $__internal_0_$__cuda_sm70_shflsync_down,@function
        .size           $__internal_0_$__cuda_sm70_shflsync_down,($__internal_1_$__cuda_sm70_shflsync_idx_p - $__internal_0_$__cuda_sm70_shflsync_down)
$__internal_0_$__cuda_sm70_shflsync_down:
[----:B------:R-:W-:Y:S01]  /*c390*/  HFMA2.MMA R65, -RZ, RZ, 0, 0 ;  /* 0x00000000ff417435 */ /* 0x000fe200000001ff */
[----:B------:R-:W-:Y:S04]  /*c3a0*/  WARPSYNC R80 ;  /* 0x0000005000007348 */ /* 0x000fe80003800000 */
[----:B------:R0:W1:Y:S01]  /*c3b0*/  SHFL.DOWN PT, R80, R71, R66, R67 ;  /* 0x0800004247507389 */ /* 0x00006200000e0043 */
[----:B------:R-:W-:Y:S05]  /*c3c0*/  RET.REL.NODEC R64 `(_Z25selective_scan_bwd_kernelI32Selective_Scan_bwd_kernel_traitsILi128ELi16ELb0ELb0ELb0ELb0ELb0EN3c108BFloat16ENS1_7complexIfEEEEv12SSMParamsBwd) ;  /* 0xffff3c3040007950 */ /* 0x000fea0003c3ffff */
        .weak           $__internal_1_$__cuda_sm70_shflsync_idx_p
        .type           $__internal_1_$__cuda_sm70_shflsync_idx_p,@function
        .size           $__internal_1_$__cuda_sm70_shflsync_idx_p,($__internal_2_$__cuda_sm70_shflsync_up - $__internal_1_$__cuda_sm70_shflsync_idx_p)
$__internal_1_$__cuda_sm70_shflsync_idx_p:
[----:B------:R-:W-:Y:S01]  /*c3d0*/  HFMA2.MMA R71, -RZ, RZ, 0, 0 ;  /* 0x00000000ff477435 */ /* 0x000fe200000001ff */
[----:B------:R-:W-:Y:S01]  /*c3e0*/  MOV R70, R66 ;  /* 0x0000004200467202 */ /* 0x000fe20000000f00 */
[----:B------:R-:W-:Y:S04]  /*c3f0*/  WARPSYNC R64 ;  /* 0x0000004000007348 */ /* 0x000fe80003800000 */
[----:B------:R0:W1:Y:S01]  /*c400*/  SHFL.IDX PT, R65, R68, R67, R65 ;  /* 0x0000004344417389 */ /* 0x00006200000e0041 */
[----:B------:R-:W-:Y:S05]  /*c410*/  RET.REL.NODEC R70 `(_Z25selective_scan_bwd_kernelI32Selective_Scan_bwd_kernel_traitsILi128ELi16ELb0ELb0ELb0ELb0ELb0EN3c108BFloat16ENS1_7complexIfEEEEv12SSMParamsBwd) ;  /* 0xffff3be046007950 */ /* 0x000fea0003c3ffff */
        .weak           $__internal_2_$__cuda_sm70_shflsync_up
        .type           $__internal_2_$__cuda_sm70_shflsync_up,@function
        .size           $__internal_2_$__cuda_sm70_shflsync_up,(.L_x_14434 - $__internal_2_$__cuda_sm70_shflsync_up)
$__internal_2_$__cuda_sm70_shflsync_up:
[----:B------:R-:W-:Y:S01]  /*c420*/  MOV R65, 0x0 ;  /* 0x0000000000417802 */ /* 0x000fe20000000f00 */
[----:B------:R-:W-:Y:S04]  /*c430*/  WARPSYNC R67 ;  /* 0x0000004300007348 */ /* 0x000fe80003800000 */
[----:B------:R0:W1:Y:S01]  /*c440*/  SHFL.UP PT, R67, R70, R69, R68 ;  /* 0x0400004546437389 */ /* 0x00006200000e0044 */
[----:B------:R-:W-:Y:S05]  /*c450*/  RET.REL.NODEC R64 `(_Z25selective_scan_bwd_kernelI32Selective_Scan_bwd_kernel_traitsILi128ELi16ELb0ELb0ELb0ELb0ELb0EN3c108BFloat16ENS1_7complexIfEEEEv12SSMParamsBwd) ;  /* 0xffff3ba040007950 */ /* 0x000fea0003c3ffff */
.L_x_62:
[----:B------:R-:W-:-:S00]  /*c460*/  BRA `(.L_x_62) ;  /* 0xfffffff000007947 */ /* 0x000fc0000383ffff */
[----:B------:R-:W-:-:S00]  /*c470*/  NOP ;  /* 0x0000000000007918 */ /* 0x000fc00000000000 */
        /* <DEDUP_REMOVED lines=8> */
.L_x_14434:


//--------------------- .text._Z25selective_scan_bwd_kernelI32Selective_Scan_bwd_kernel_traitsILi128ELi16ELb0ELb0ELb0ELb0ELb1EN3c108BFloat16ENS1_7complexIfEEEEv12SSMParamsBwd --------------------------
	.section	.text._Z25selective_scan_bwd_kernelI32Selective_Scan_bwd_kernel_traitsILi128ELi16ELb0ELb0ELb0ELb0ELb1EN3c108BFloat16ENS1_7complexIfEEEEv12SSMParamsBwd,"ax",@progbits
	.sectioninfo	@"SHI_REGISTERS=255"
	.align	128
        .global         _Z25selective_scan_bwd_kernelI32Selective_Scan_bwd_kernel_traitsILi128ELi16ELb0ELb0ELb0ELb0ELb1EN3c108BFloat16ENS1_7complexIfEEEEv12SSMParamsBwd
        .type           _Z25selective_scan_bwd_kernelI32Selective_Scan_bwd_kernel_traitsILi128ELi16ELb0ELb0ELb0ELb0ELb1EN3c108BFloat16ENS1_7complexIfEEEEv12SSMParamsBwd,@function
        .size           _Z25selective_scan_bwd_kernelI32Selective_Scan_bwd_kernel_traitsILi128ELi16ELb0ELb0ELb0ELb0ELb1EN3c108BFloat16ENS1_7complexIfEEEEv12SSMParamsBwd,(.L_x_14437 - _Z25selective_scan_bwd_kernelI32Selective_Scan_bwd_kernel_traitsILi128ELi16ELb0ELb0ELb0ELb0ELb1EN3c108BFloat16ENS1_7complexIfEEEEv12SSMParamsBwd)
        .other          _Z25selective_scan_bwd_kernelI32Selective_Scan_bwd_kernel_traitsILi128ELi16ELb0ELb0ELb0ELb0ELb1EN3c108BFloat16ENS1_7complexIfEEEEv12SSMParamsBwd,@"STO_CUDA_ENTRY STV_DEFAULT"
_Z25selective_scan_bwd_kernelI32Selective_Scan_bwd_kernel_traitsILi128ELi16ELb0ELb0ELb0ELb0ELb1EN3c108BFloat16ENS1_7complexIfEEEEv12SSMParamsBwd:
.text._Z25selective_scan_bwd_kernelI32Selective_Scan_bwd_kernel_traitsILi128ELi16ELb0ELb0ELb0ELb0ELb1EN3c108BFloat16ENS1_7complexIfEEEEv12SSMParamsBwd:
        /* <DEDUP_REMOVED lines=15> */
[----:B------:R-:W-:Y:S01]  /*00f0*/  UMOV UR4, URZ ;  /* 0x0000003f00047c82 */ /* 0x000fe20008000000 */
[----:B------:R-:W-:Y:S01]  /*0100*/  CS2R R216, SRZ ;  /* 0x0000000000d87805 */ /* 0x000fe2000001ff00 */
[----:B------:R-:W4:Y:S01]  /*0110*/  S2R R139, SR_CTAID.X ;  /* 0x00000000008b7919 */ /* 0x000f220000002500 */
[----:B------:R-:W-:Y:S01]  /*0120*/  ISETP.GE.AND P5, PT, R14, 0x1, PT ;  /* 0x000000010e00780c */ /* 0x000fe20003fa6270 */
[----:B------:R-:W-:Y:S01]  /*0130*/  UMOV UR5, URZ ;  /* 0x0000003f00057c82 */ /* 0x000fe20008000000 */
[----:B------:R-:W-:Y:S01]  /*0140*/  CS2R R214, SRZ ;  /* 0x0000000000d67805 */ /* 0x000fe2000001ff00 */
[----:B------:R-:W-:Y:S01]  /*0150*/  CS2R R136, SRZ ;  /* 0x0000000000887805 */ /* 0x000fe2000001ff00 */
[----:B----4-:R-:W-:Y:S01]  /*0160*/  SHF.R.S32.HI R138, RZ, 0x1f, R139 ;  /* 0x0000001fff8a7819 */ /* 0x010fe2000001148b */
[----:B------:R-:W-:-:S04]  /*0170*/  IMAD.WIDE.U32 R2, R139, c[0x0][0x1d0], RZ ;  /* 0x000074008b027a25 */ /* 0x000fc800078e00ff */
[C---:B------:R-:W-:Y:S02]  /*0180*/  IMAD R10, R138.reuse, c[0x0][0x1d0], RZ ;  /* 0x000074008a0a7a24 */ /* 0x040fe400078e02ff */
[C---:B------:R-:W-:Y:S02]  /*0190*/  IMAD R12, R138.reuse, c[0x0][0x278], RZ ;  /* 0x00009e008a0c7a24 */ /* 0x040fe400078e02ff */
[C---:B------:R-:W-:Y:S02]  /*01a0*/  IMAD R9, R139.reuse, c[0x0][0x1d4], R10 ;  /* 0x000075008b097a24 */ /* 0x040fe400078e020a */
[----:B------:R-:W-:Y:S02]  /*01b0*/  IMAD R10, R138, c[0x0][0x1e0], RZ ;  /* 0x000078008a0a7a24 */ /* 0x000fe400078e02ff */
[----:B0-----:R-:W-:Y:S01]  /*01c0*/  IMAD.WIDE.U32 R4, R139, c[0x0][0x1e0], RZ ;  /* 0x000078008b047a25 */ /* 0x001fe200078e00ff */
[----:B------:R-:W-:Y:S02]  /*01d0*/  IADD3 R3, R3, R9, RZ ;  /* 0x0000000903037210 */ /* 0x000fe40007ffe0ff */
[----:B------:R-:W-:Y:S01]  /*01e0*/  LEA R9, R14, 0xfffff800, 0xb ;  /* 0xfffff8000e097811 */ /* 0x000fe200078e58ff */
[----:B------:R-:W-:-:S02]  /*01f0*/  IMAD R13, R139, c[0x0][0x1e4], R10 ;  /* 0x000079008b0d7a24 */ /* 0x000fc400078e020a */
[----:B------:R-:W-:Y:S01]  /*0200*/  IMAD R10, R140, c[0x0][0x1d8], RZ ;  /* 0x000076008c0a7a24 */ /* 0x000fe200078e02ff */
[----:B------:R-:W-:Y:S01]  /*0210*/  SHF.R.S32.HI R11, RZ, 0x1f, R9 ;  /* 0x0000001fff0b7819 */ /* 0x000fe20000011409 */
[----:B------:R-:W-:Y:S01]  /*0220*/  IMAD.WIDE.U32 R2, R141, c[0x0][0x1d8], R2 ;  /* 0x000076008d027a25 */ /* 0x000fe200078e0002 */
[----:B------:R-:W-:-:S03]  /*0230*/  IADD3 R5, R5, R13, RZ ;  /* 0x0000000d05057210 */ /* 0x000fc60007ffe0ff */
[----:B-1----:R-:W-:-:S04]  /*0240*/  IMAD.WIDE.U32 R6, R139, c[0x0][0x278], RZ ;  /* 0x00009e008b067a25 */ /* 0x002fc800078e00ff */
[----:B------:R-:W-:Y:S02]  /*0250*/  IMAD R15, R139, c[0x0][0x27c], R12 ;  /* 0x00009f008b0f7a24 */ /* 0x000fe400078e020c */
[----:B------:R-:W-:Y:S01]  /*0260*/  IMAD R13, R141, c[0x0][0x1dc], R10 ;  /* 0x000077008d0d7a24 */ /* 0x000fe200078e020a */
[----:B------:R-:W-:Y:S01]  /*0270*/  IADD3 R10, P0, R9, R2, RZ ;  /* 0x00000002090a7210 */ /* 0x000fe20007f1e0ff */
[C---:B------:R-:W-:Y:S01]  /*0280*/  IMAD R14, R140.reuse, c[0x0][0x280], RZ ;  /* 0x0000a0008c0e7a24 */ /* 0x040fe200078e02ff */
[----:B------:R-:W-:Y:S01]  /*0290*/  IADD3 R7, R7, R15, RZ ;  /* 0x0000000f07077210 */ /* 0x000fe20007ffe0ff */
[----:B------:R-:W-:Y:S01]  /*02a0*/  IMAD R12, R140, c[0x0][0x1e8], RZ ;  /* 0x00007a008c0c7a24 */ /* 0x000fe200078e02ff */
[----:B------:R-:W-:Y:S01]  /*02b0*/  IADD3.X R13, R11, R3, R13, P0, !PT ;  /* 0x000000030b0d7210 */ /* 0x000fe200007fe40d */
[----:B------:R-:W-:Y:S01]  /*02c0*/  IMAD.WIDE.U32 R2, R141, c[0x0][0x1e8], R4 ;  /* 0x00007a008d027a25 */ /* 0x000fe200078e0004 */
[----:B------:R-:W-:-:S03]  /*02d0*/  ISETP.NE.U32.AND P0, PT, RZ, c[0x0][0x260], PT ;  /* 0x00009800ff007a0c */ /* 0x000fc60003f05070 */
[----:B------:R-:W-:Y:S01]  /*02e0*/  IMAD.WIDE.U32 R4, R141, c[0x0][0x280], R6 ;  /* 0x0000a0008d047a25 */ /* 0x000fe200078e0006 */
[----:B------:R-:W-:Y:S02]  /*02f0*/  IADD3 R7, P6, R9, R2, RZ ;  /* 0x0000000209077210 */ /* 0x000fe40007fde0ff */
[----:B------:R-:W-:Y:S01]  /*0300*/  ISETP.NE.AND.EX P0, PT, RZ, c[0x0][0x264], PT, P0 ;  /* 0x00009900ff007a0c */ /* 0x000fe20003f05300 */
[----:B------:R-:W-:Y:S01]  /*0310*/  IMAD R14, R141, c[0x0][0x284], R14 ;  /* 0x0000a1008d0e7a24 */ /* 0x000fe200078e020e */
[----:B------:R-:W-:Y:S01]  /*0320*/  IADD3 R4, P3, R9, R4, RZ ;  /* 0x0000000409047210 */ /* 0x000fe20007f7e0ff */
[----:B------:R-:W-:Y:S01]  /*0330*/  IMAD R12, R141, c[0x0][0x1ec], R12 ;  /* 0x00007b008d0c7a24 */ /* 0x000fe200078e020c */
[C---:B------:R-:W-:Y:S02]  /*0340*/  LEA R9, P4, R10.reuse, c[0x0][0x240], 0x1 ;  /* 0x000090000a097a11 */ /* 0x040fe400078808ff */
[----:B------:R-:W-:Y:S02]  /*0350*/  IADD3.X R5, R11, R5, R14, P3, !PT ;  /* 0x000000050b057210 */ /* 0x000fe40001ffe40e */
[----:B------:R-:W-:-:S02]  /*0360*/  LEA.HI.X R10, R10, c[0x0][0x244], R13, 0x1, P4 ;  /* 0x000091000a0a7a11 */ /* 0x000fc400020f0c0d */
[----:B------:R-:W-:Y:S02]  /*0370*/  ISETP.NE.U32.AND P3, PT, RZ, c[0x0][0x328], PT ;  /* 0x0000ca00ff007a0c */ /* 0x000fe40003f65070 */
[----:B------:R-:W-:Y:S02]  /*0380*/  ISETP.NE.U32.AND P4, PT, RZ, c[0x0][0x348], PT ;  /* 0x0000d200ff007a0c */ /* 0x000fe40003f85070 */
[----:B------:R-:W-:Y:S02]  /*0390*/  IADD3.X R2, R11, R3, R12, P6, !PT ;  /* 0x000000030b027210 */ /* 0x000fe400037fe40c */
[----:B------:R-:W-:Y:S02]  /*03a0*/  LEA R6, P6, R7, c[0x0][0x248], 0x1 ;  /* 0x0000920007067a11 */ /* 0x000fe400078c08ff */
[----:B------:R-:W-:Y:S02]  /*03b0*/  ISETP.NE.AND.EX P3, PT, RZ, c[0x0][0x32c], PT, P3 ;  /* 0x0000cb00ff007a0c */ /* 0x000fe40003f65330 */
[----:B------:R-:W-:-:S02]  /*03c0*/  ISETP.NE.AND.EX P4, PT, RZ, c[0x0][0x34c], PT, P4 ;  /* 0x0000d300ff007a0c */ /* 0x000fc40003f85340 */
[----:B------:R-:W-:Y:S01]  /*03d0*/  LEA.HI.X R7, R7, c[0x0][0x24c], R2, 0x1, P6 ;  /* 0x0000930007077a11 */ /* 0x000fe200030f0c02 */
[----:B------:R-:W-:Y:S01]  /*03e0*/  @P0 IMAD R2, R139, c[0x0][0x164], R141 ;  /* 0x000059008b020a24 */ /* 0x000fe200078e028d */
[----:B------:R-:W-:Y:S02]  /*03f0*/  @P0 MOV R219, 0x10 ;  /* 0x0000001000db0802 */ /* 0x000fe40000000f00 */
[----:B------:R-:W-:Y:S01]  /*0400*/  LEA R3, P6, R4, c[0x0][0x308], 0x1 ;  /* 0x0000c20004037a11 */ /* 0x000fe200078c08ff */
[----:B------:R-:W-:-:S03]  /*0410*/  @P0 IMAD R2, R2, c[0x0][0x174], RZ ;  /* 0x00005d0002020a24 */ /* 0x000fc600078e02ff */
[----:B------:R-:W-:Y:S01]  /*0420*/  LEA.HI.X R4, R4, c[0x0][0x30c], R5, 0x1, P6 ;  /* 0x0000c30004047a11 */ /* 0x000fe200030f0c05 */
[----:B------:R-:W-:-:S04]  /*0430*/  @P0 IMAD R2, R2, c[0x0][0x16c], RZ ;  /* 0x00005b0002020a24 */ /* 0x000fc800078e02ff */
[----:B------:R-:W-:Y:S02]  /*0440*/  @P0 IMAD.WIDE R218, R2, R219, c[0x0][0x260] ;  /* 0x0000980002da0625 */ /* 0x000fe400078e02db */
[----:B------:R-:W-:Y:S01]  /*0450*/  @!P0 CS2R R218, SRZ ;  /* 0x0000000000da8805 */ /* 0x000fe2000001ff00 */
[----:B--2---:R0:W1:Y:S01]  /*0460*/  @P1 R2UR UR4, R0 ;  /* 0x00000000000413c2 */ /* 0x00406200000e0000 */
[----:B------:R-:W-:-:S04]  /*0470*/  @P3 LEA R216, P1, R141, c[0x0][0x328], 0x2 ;  /* 0x0000ca008dd83a11 */ /* 0x000fc800078210ff */
[----:B------:R-:W-:-:S03]  /*0480*/  @P3 LEA.HI.X R217, R141, c[0x0][0x32c], R140, 0x2, P1 ;  /* 0x0000cb008dd93a11 */ /* 0x000fc600008f148c */
[----:B---3--:R0:W2:Y:S01]  /*0490*/  @P2 R2UR UR5, R8 ;  /* 0x00000000080523c2 */ /* 0x0080a200000e0000 */
[----:B------:R-:W-:-:S04]  /*04a0*/  @P4 LEA R214, P2, R141, c[0x0][0x348], 0x2 ;  /* 0x0000d2008dd64a11 */ /* 0x000fc800078410ff */
[----:B------:R-:W-:Y:S01]  /*04b0*/  @P4 LEA.HI.X R215, R141, c[0x0][0x34c], R140, 0x2, P2 ;  /* 0x0000d3008dd74a11 */ /* 0x000fe200010f148c */
[----:B------:R-:W-:Y:S05]  /*04c0*/  @!P5 BRA `(.L_x_63) ;  /* 0x0000c0000000d947 */ /* 0x000fea0003800000 */
[----:B------:R-:W3:Y:S01]  /*04d0*/  S2R R135, SR_TID.X ;  /* 0x0000000000877919 */ /* 0x000ee20000002100 */
[----:B------:R4:W0:Y:S01]  /*04e0*/  R2UR UR12, R9 ;  /* 0x00000000090c73c2 */ /* 0x00082200000e0000 */
[----:B------:R-:W-:Y:S01]  /*04f0*/  HFMA2.MMA R133, -RZ, RZ, 0, 0 ;  /* 0x00000000ff857435 */ /* 0x000fe200000001ff */
[----:B------:R-:W-:Y:S01]  /*0500*/  CS2R R136, SRZ ;  /* 0x0000000000887805 */ /* 0x000fe2000001ff00 */
[----:B------:R-:W2:Y:S05]  /*0510*/  S2R R134, SR_LANEID ;  /* 0x0000000000867919 */ /* 0x000eaa0000000000 */
[----:B------:R4:W1:Y:S08]  /*0520*/  R2UR UR13, R10 ;  /* 0x000000000a0d73c2 */ /* 0x00087000000e0000 */
[----:B------:R4:W0:Y:S02]  /*0530*/  R2UR UR10, R6 ;  /* 0x00000000060a73c2 */ /* 0x00082400000e0000 */
[----:B0--3--:R-:W-:-:S06]  /*0540*/  SHF.L.U32 R0, R135, 0x4, RZ ;  /* 0x0000000487007819 */ /* 0x009fcc00000006ff */
[----:B------:R4:W0:Y:S01]  /*0550*/  R2UR UR11, R7 ;  /* 0x00000000070b73c2 */ /* 0x00082200000e0000 */
[--C-:B------:R-:W-:Y:S02]  /*0560*/  SHF.R.S32.HI R2, RZ, 0x1f, R135.reuse ;  /* 0x0000001fff027819 */ /* 0x100fe40000011487 */
[----:B------:R-:W-:Y:S02]  /*0570*/  LOP3.LUT R0, R0, 0xfffffe00, RZ, 0xc0, !PT ;  /* 0xfffffe0000007812 */ /* 0x000fe400078ec0ff */
[----:B------:R-:W-:Y:S02]  /*0580*/  LEA.HI R2, R2, R135, RZ, 0x5 ;  /* 0x0000008702027211 */ /* 0x000fe400078f28ff */
[----:B------:R-:W-:Y:S01]  /*0590*/  LOP3.LUT R132, R0, 0x1f, R135, 0xf8, !PT ;  /* 0x0000001f00847812 */ /* 0x000fe200078ef887 */
[----:B------:R4:W3:Y:S01]  /*05a0*/  R2UR UR8, R3 ;  /* 0x00000000030873c2 */ /* 0x0008e200000e0000 */
[----:B------:R-:W-:Y:S02]  /*05b0*/  LOP3.LUT R131, R135, 0x1f, RZ, 0xc0, !PT ;  /* 0x0000001f87837812 */ /* 0x000fe400078ec0ff */
[----:B------:R-:W-:-:S02]  /*05c0*/  SHF.R.S32.HI R130, RZ, 0x5, R2 ;  /* 0x00000005ff827819 */ /* 0x000fc40000011402 */
[----:B------:R-:W-:-:S03]  /*05d0*/  SHF.R.S32.HI R129, RZ, 0x1f, R132 ;  /* 0x0000001fff817819 */ /* 0x000fc60000011484 */
[----:B-12---:R4:W0:Y:S04]  /*05e0*/  R2UR UR9, R4 ;  /* 0x00000000040973c2 */ /* 0x00682800000e0000 */
.L_x_111:
[----:B------:R-:W-:Y:S01]  /*05f0*/  IADD3 R128, -R133, c[0x0][0x174], RZ ;  /* 0x00005d0085807a10 */ /* 0x000fe20007ffe1ff */
[----:B------:R-:W-:Y:S01]  /*0600*/  BAR.SYNC.DEFER_BLOCKING 0x0 ;  /* 0x0000000000007b1d */ /* 0x000fe20000010000 */
[----:B------:R-:W-:Y:S02]  /*0610*/  LOP3.LUT R0, R132, 0x20, RZ, 0xfc, !PT ;  /* 0x0000002084007812 */ /* 0x000fe400078efcff */
[----:B------:R-:W-:Y:S02]  /*0620*/  LEA R212, R128, 0xfffff800, 0xb ;  /* 0xfffff80080d47811 */ /* 0x000fe400078e58ff */
[----:B------:R-:W-:Y:S02]  /*0630*/  LEA R2, P3, R132, UR12, 0x1 ;  /* 0x0000000c84027c11 */ /* 0x000fe4000f8608ff */
[----:B------:R-:W-:Y:S02]  /*0640*/  IADD3 R23, -R212, c[0x0][0x168], RZ ;  /* 0x00005a00d4177a10 */ /* 0x000fe40007ffe1ff */
[----:B------:R-:W-:-:S02]  /*0650*/  LOP3.LUT R8, R132, 0x40, RZ, 0xfc, !PT ;  /* 0x0000004084087812 */ /* 0x000fc400078efcff */
[-C--:B------:R-:W-:Y:S02]  /*0660*/  ISETP.GE.AND P2, PT, R132, R23.reuse, PT ;  /* 0x000000178400720c */ /* 0x080fe40003f46270 */
[----:B------:R-:W-:Y:S02]  /*0670*/  ISETP.GE.AND P1, PT, R0, R23, PT ;  /* 0x000000170000720c */ /* 0x000fe40003f26270 */
[C---:B----4-:R-:W-:Y:S02]  /*0680*/  LOP3.LUT R9, R132.reuse, 0x60, RZ, 0xfc, !PT ;  /* 0x0000006084097812 */ /* 0x050fe400078efcff */
[----:B------:R-:W-:Y:S02]  /*0690*/  PRMT R4, RZ, 0x7610, R4 ;  /* 0x00007610ff047816 */ /* 0x000fe40000000004 */
[----:B------:R-:W-:Y:S02]  /*06a0*/  LOP3.LUT R10, R132, 0x80, RZ, 0xfc, !PT ;  /* 0x00000080840a7812 */ /* 0x000fe400078efcff */
[----:B------:R-:W-:-:S02]  /*06b0*/  PRMT R5, RZ, 0x7610, R5 ;  /* 0x00007610ff057816 */ /* 0x000fc40000000005 */
[C---:B------:R-:W-:Y:S02]  /*06c0*/  LOP3.LUT R11, R132.reuse, 0xa0, RZ, 0xfc, !PT ;  /* 0x000000a0840b7812 */ /* 0x040fe400078efcff */
[C---:B------:R-:W-:Y:S02]  /*06d0*/  LEA.HI.X R3, R132.reuse, UR13, R129, 0x1, P3 ;  /* 0x0000000d84037c11 */ /* 0x040fe400098f0c81 */
[----:B------:R-:W-:Y:S02]  /*06e0*/  LOP3.LUT R12, R132, 0xc0, RZ, 0xfc, !PT ;  /* 0x000000c0840c7812 */ /* 0x000fe400078efcff */
[-C--:B------:R-:W-:Y:S01]  /*06f0*/  ISETP.GE.AND P0, PT, R8, R23.reuse, PT ;  /* 0x000000170800720c */ /* 0x080fe20003f06270 */
[----:B------:R1:W2:Y:S01]  /*0700*/  @!P2 LDG.E.U16 R4, [R2.64] ;  /* 0x000000060204a981 */ /* 0x0002a2000c1e1500 */
[C---:B------:R-:W-:Y:S02]  /*0710*/  LOP3.LUT R13, R132.reuse, 0xe0, RZ, 0xfc, !PT ;  /* 0x000000e0840d7812 */ /* 0x040fe400078efcff */
[----:B------:R-:W-:Y:S01]  /*0720*/  ISETP.GE.AND P4, PT, R9, R23, PT ;  /* 0x000000170900720c */ /* 0x000fe20003f86270 */
[----:B------:R1:W4:Y:S01]  /*0730*/  @!P1 LDG.E.U16 R5, [R2.64+0x40] ;  /* 0x0000400602059981 */ /* 0x000322000c1e1500 */
[----:B------:R-:W-:-:S02]  /*0740*/  LOP3.LUT R14, R132, 0x100, RZ, 0xfc, !PT ;  /* 0x00000100840e7812 */ /* 0x000fc400078efcff */
[-C--:B------:R-:W-:Y:S02]  /*0750*/  ISETP.GE.AND P6, PT, R10, R23.reuse, PT ;  /* 0x000000170a00720c */ /* 0x080fe40003fc6270 */
[-C--:B------:R-:W-:Y:S02]  /*0760*/  ISETP.GE.AND P5, PT, R11, R23.reuse, PT ;  /* 0x000000170b00720c */ /* 0x080fe40003fa6270 */
[-C--:B------:R-:W-:Y:S02]  /*0770*/  ISETP.GE.AND P3, PT, R12, R23.reuse, PT ;  /* 0x000000170c00720c */ /* 0x080fe40003f66270 */
[-C--:B------:R-:W-:Y:S02]  /*0780*/  ISETP.GE.AND P2, PT, R13, R23.reuse, PT ;  /* 0x000000170d00720c */ /* 0x080fe40003f46270 */
[----:B------:R-:W-:Y:S02]  /*0790*/  ISETP.GE.AND P1, PT, R14, R23, PT ;  /* 0x000000170e00720c */ /* 0x000fe40003f26270 */
[----:B------:R-:W-:-:S02]  /*07a0*/  PRMT R6, RZ, 0x7610, R6 ;  /* 0x00007610ff067816 */ /* 0x000fc40000000006 */
[----:B------:R-:W-:Y:S02]  /*07b0*/  PRMT R7, RZ, 0x7610, R7 ;  /* 0x00007610ff077816 */ /* 0x000fe40000000007 */
[----:B------:R-:W-:Y:S02]  /*07c0*/  PRMT R22, RZ, 0x7610, R22 ;  /* 0x00007610ff167816 */ /* 0x000fe40000000016 */
[----:B------:R-:W-:Y:S01]  /*07d0*/  PRMT R25, RZ, 0x7610, R25 ;  /* 0x00007610ff197816 */ /* 0x000fe20000000019 */
[----:B------:R1:W5:Y:S01]  /*07e0*/  @!P0 LDG.E.U16 R6, [R2.64+0x80] ;  /* 0x0000800602068981 */ /* 0x000362000c1e1500 */
[C---:B------:R-:W-:Y:S02]  /*07f0*/  LOP3.LUT R15, R132.reuse, 0x120, RZ, 0xfc, !PT ;  /* 0x00000120840f7812 */ /* 0x040fe400078efcff */
[----:B------:R-:W-:Y:S01]  /*0800*/  PRMT R24, RZ, 0x7610, R24 ;  /* 0x00007610ff187816 */ /* 0x000fe20000000018 */
[----:B---3--:R1:W3:Y:S01]  /*0810*/  @!P4 LDG.E.U16 R7, [R2.64+0xc0] ;  /* 0x0000c0060207c981 */ /* 0x0082e2000c1e1500 */
[----:B------:R-:W-:-:S02]  /*0820*/  LOP3.LUT R16, R132, 0x140, RZ, 0xfc, !PT ;  /* 0x0000014084107812 */ /* 0x000fc400078efcff */
[----:B------:R-:W-:Y:S01]  /*0830*/  PRMT R27, RZ, 0x7610, R27 ;  /* 0x00007610ff1b7816 */ /* 0x000fe2000000001b */
[----:B------:R1:W3:Y:S01]  /*0840*/  @!P6 LDG.E.U16 R22, [R2.64+0x100] ;  /* 0x000100060216e981 */ /* 0x0002e2000c1e1500 */
[C---:B------:R-:W-:Y:S02]  /*0850*/  LOP3.LUT R17, R132.reuse, 0x160, RZ, 0xfc, !PT ;  /* 0x0000016084117812 */ /* 0x040fe400078efcff */
[----:B------:R-:W-:Y:S01]  /*0860*/  PRMT R26, RZ, 0x7610, R26 ;  /* 0x00007610ff1a7816 */ /* 0x000fe2000000001a */
[----:B------:R1:W3:Y:S01]  /*0870*/  @!P5 LDG.E.U16 R25, [R2.64+0x140] ;  /* 0x000140060219d981 */ /* 0x0002e2000c1e1500 */
[C---:B------:R-:W-:Y:S02]  /*0880*/  LOP3.LUT R18, R132.reuse, 0x180, RZ, 0xfc, !PT ;  /* 0x0000018084127812 */ /* 0x040fe400078efcff */
[----:B------:R-:W-:Y:S01]  /*0890*/  LOP3.LUT R19, R132, 0x1a0, RZ, 0xfc, !PT ;  /* 0x000001a084137812 */ /* 0x000fe200078efcff */
[----:B------:R1:W3:Y:S01]  /*08a0*/  @!P3 LDG.E.U16 R24, [R2.64+0x180] ;  /* 0x000180060218b981 */ /* 0x0002e2000c1e1500 */
[----:B------:R-:W-:-:S02]  /*08b0*/  ISETP.GE.AND P0, PT, R15, R23, PT ;  /* 0x000000170f00720c */ /* 0x000fc40003f06270 */
[----:B------:R-:W-:Y:S01]  /*08c0*/  LOP3.LUT R20, R132, 0x1c0, RZ, 0xfc, !PT ;  /* 0x000001c084147812 */ /* 0x000fe200078efcff */
[----:B------:R1:W3:Y:S01]  /*08d0*/  @!P2 LDG.E.U16 R27, [R2.64+0x1c0] ;  /* 0x0001c006021ba981 */ /* 0x0002e2000c1e1500 */
[-C--:B------:R-:W-:Y:S02]  /*08e0*/  ISETP.GE.AND P4, PT, R16, R23.reuse, PT ;  /* 0x000000171000720c */ /* 0x080fe40003f86270 */
[----:B------:R-:W-:Y:S01]  /*08f0*/  LOP3.LUT R21, R132, 0x1e0, RZ, 0xfc, !PT ;  /* 0x000001e084157812 */ /* 0x000fe200078efcff */
[----:B------:R1:W3:Y:S01]  /*0900*/  @!P1 LDG.E.U16 R26, [R2.64+0x200] ;  /* 0x00020006021a9981 */ /* 0x0002e2000c1e1500 */
[-C--:B------:R-:W-:Y:S02]  /*0910*/  ISETP.GE.AND P6, PT, R17, R23.reuse, PT ;  /* 0x000000171100720c */ /* 0x080fe40003fc6270 */
[-C--:B------:R-:W-:Y:S02]  /*0920*/  ISETP.GE.AND P5, PT, R18, R23.reuse, PT ;  /* 0x000000171200720c */ /* 0x080fe40003fa6270 */
[----:B------:R-:W-:-:S02]  /*0930*/  ISETP.GE.AND P3, PT, R19, R23, PT ;  /* 0x000000171300720c */ /* 0x000fc40003f66270 */
[-C--:B------:R-:W-:Y:S02]  /*0940*/  ISETP.GE.AND P2, PT, R20, R23.reuse, PT ;  /* 0x000000171400720c */ /* 0x080fe40003f46270 */
[----:B------:R-:W-:Y:S02]  /*0950*/  ISETP.GE.AND P1, PT, R21, R23, PT ;  /* 0x000000171500720c */ /* 0x000fe40003f26270 */
[----:B------:R-:W-:Y:S02]  /*0960*/  PRMT R29, RZ, 0x7610, R29 ;  /* 0x00007610ff1d7816 */ /* 0x000fe4000000001d */
[----:B------:R-:W-:Y:S02]  /*0970*/  PRMT R28, RZ, 0x7610, R28 ;  /* 0x00007610ff1c7816 */ /* 0x000fe4000000001c */
[----:B------:R-:W-:Y:S02]  /*0980*/  PRMT R31, RZ, 0x7610, R31 ;  /* 0x00007610ff1f7816 */ /* 0x000fe4000000001f */
[----:B------:R-:W-:Y:S01]  /*0990*/  PRMT R30, RZ, 0x7610, R30 ;  /* 0x00007610ff1e7816 */ /* 0x000fe2000000001e */
[----:B------:R1:W3:Y:S01]  /*09a0*/  @!P0 LDG.E.U16 R29, [R2.64+0x240] ;  /* 0x00024006021d8981 */ /* 0x0002e2000c1e1500 */
[----:B------:R-:W-:-:S02]  /*09b0*/  PRMT R33, RZ, 0x7610, R33 ;  /* 0x00007610ff217816 */ /* 0x000fc40000000021 */
[----:B------:R-:W-:Y:S01]  /*09c0*/  PRMT R32, RZ, 0x7610, R32 ;  /* 0x00007610ff207816 */ /* 0x000fe20000000020 */
[----:B------:R1:W3:Y:S01]  /*09d0*/  @!P4 LDG.E.U16 R28, [R2.64+0x280] ;  /* 0x00028006021cc981 */ /* 0x0002e2000c1e1500 */
[----:B------:R-:W-:-:S03]  /*09e0*/  PRMT R35, RZ, 0x7610, R35 ;  /* 0x00007610ff237816 */ /* 0x000fc60000000023 */
[----:B------:R1:W3:Y:S04]  /*09f0*/  @!P6 LDG.E.U16 R31, [R2.64+0x2c0] ;  /* 0x0002c006021fe981 */ /* 0x0002e8000c1e1500 */
[----:B------:R1:W3:Y:S04]  /*0a00*/  @!P5 LDG.E.U16 R30, [R2.64+0x300] ;  /* 0x00030006021ed981 */ /* 0x0002e8000c1e1500 */
[----:B------:R1:W3:Y:S04]  /*0a10*/  @!P3 LDG.E.U16 R33, [R2.64+0x340] ;  /* 0x000340060221b981 */ /* 0x0002e8000c1e1500 */
[----:B------:R1:W3:Y:S04]  /*0a20*/  @!P2 LDG.E.U16 R32, [R2.64+0x380] ;  /* 0x000380060220a981 */ /* 0x0002e8000c1e1500 */
[----:B------:R1:W3:Y:S01]  /*0a30*/  @!P1 LDG.E.U16 R35, [R2.64+0x3c0] ;  /* 0x0003c00602239981 */ /* 0x0002e2000c1e1500 */
[----:B------:R-:W-:-:S04]  /*0a40*/  SHF.L.U32 R34, R135, 0x4, RZ ;  /* 0x0000000487227819 */ /* 0x000fc800000006ff */
[----:B------:R-:W-:-:S04]  /*0a50*/  LOP3.LUT R65, R34, 0xfffffe00, RZ, 0xc0, !PT ;  /* 0xfffffe0022417812 */ /* 0x000fc800078ec0ff */
[----:B------:R-:W-:-:S04]  /*0a60*/  IADD3 R34, R65, R134, RZ ;  /* 0x0000008641227210 */ /* 0x000fc80007ffe0ff */
[C---:B------:R-:W-:Y:S02]  /*0a70*/  IADD3 R37, R34.reuse, 0x20, RZ ;  /* 0x0000002022257810 */ /* 0x040fe40007ffe0ff */
[C---:B------:R-:W-:Y:S02]  /*0a80*/  IADD3 R39, R34.reuse, 0x40, RZ ;  /* 0x0000004022277810 */ /* 0x040fe40007ffe0ff */
[C---:B------:R-:W-:Y:S02]  /*0a90*/  IADD3 R41, R34.reuse, 0x60, RZ ;  /* 0x0000006022297810 */ /* 0x040fe40007ffe0ff */
[C---:B------:R-:W-:Y:S02]  /*0aa0*/  LEA.HI.SX32 R127, R34.reuse, R34, 0x1b ;  /* 0x00000022227f7211 */ /* 0x040fe400078fdaff */
[C---:B------:R-:W-:Y:S02]  /*0ab0*/  IADD3 R43, R34.reuse, 0x80, RZ ;  /* 0x00000080222b7810 */ /* 0x040fe40007ffe0ff */
[----:B------:R-:W-:-:S02]  /*0ac0*/  IADD3 R45, R34, 0xa0, RZ ;  /* 0x000000a0222d7810 */ /* 0x000fc40007ffe0ff */
[-C--:B------:R-:W-:Y:S02]  /*0ad0*/  LEA.HI.SX32 R37, R37, R34.reuse, 0x1b ;  /* 0x0000002225257211 */ /* 0x080fe400078fdaff */
[C---:B------:R-:W-:Y:S02]  /*0ae0*/  IADD3 R47, R34.reuse, 0xc0, RZ ;  /* 0x000000c0222f7810 */ /* 0x040fe40007ffe0ff */
[-C--:B------:R-:W-:Y:S02]  /*0af0*/  LEA.HI.SX32 R39, R39, R34.reuse, 0x1b ;  /* 0x0000002227277211 */ /* 0x080fe400078fdaff */
[C---:B-1----:R-:W-:Y:S02]  /*0b00*/  IADD3 R3, R34.reuse, 0xe0, RZ ;  /* 0x000000e022037810 */ /* 0x042fe40007ffe0ff */
[----:B------:R-:W-:Y:S02]  /*0b10*/  LEA.HI.SX32 R41, R41, R34, 0x1b ;  /* 0x0000002229297211 */ /* 0x000fe400078fdaff */
[----:B------:R-:W-:-:S02]  /*0b20*/  IADD3 R49, R34, 0x100, RZ ;  /* 0x0000010022317810 */ /* 0x000fc40007ffe0ff */
[----:B------:R-:W-:Y:S02]  /*0b30*/  SHF.L.U32 R127, R127, 0x1, RZ ;  /* 0x000000017f7f7819 */ /* 0x000fe400000006ff */
[-C--:B------:R-:W-:Y:S02]  /*0b40*/  LEA.HI.SX32 R43, R43, R34.reuse, 0x1b ;  /* 0x000000222b2b7211 */ /* 0x080fe400078fdaff */
[C---:B------:R-:W-:Y:S02]  /*0b50*/  IADD3 R51, R34.reuse, 0x120, RZ ;  /* 0x0000012022337810 */ /* 0x040fe40007ffe0ff */
[----:B------:R-:W-:Y:S02]  /*0b60*/  LEA.HI.SX32 R45, R45, R34, 0x1b ;  /* 0x000000222d2d7211 */ /* 0x000fe400078fdaff */
[----:B------:R-:W-:Y:S02]  /*0b70*/  SHF.L.U32 R126, R37, 0x1, RZ ;  /* 0x00000001257e7819 */ /* 0x000fe400000006ff */
[----:B------:R-:W-:-:S02]  /*0b80*/  IADD3 R53, R34, 0x140, RZ ;  /* 0x0000014022357810 */ /* 0x000fc40007ffe0ff */
[-C--:B------:R-:W-:Y:S02]  /*0b90*/  LEA.HI.SX32 R47, R47, R34.reuse, 0x1b ;  /* 0x000000222f2f7211 */ /* 0x080fe400078fdaff */
[----:B------:R-:W-:Y:S02]  /*0ba0*/  SHF.L.U32 R125, R39, 0x1, RZ ;  /* 0x00000001277d7819 */ /* 0x000fe400000006ff */
        /* <DEDUP_REMOVED lines=12> */
[----:B------:R-:W-:Y:S02]  /*0c70*/  IADD3 R63, R34, 0x1e0, RZ ;  /* 0x000001e0223f7810 */ /* 0x000fe40007ffe0ff */
[-C--:B------:R-:W-:Y:S02]  /*0c80*/  LEA.HI.SX32 R55, R55, R34.reuse, 0x1b ;  /* 0x0000002237377211 */ /* 0x080fe400078fdaff */
[----:B------:R-:W-:Y:S02]  /*0c90*/  SHF.L.U32 R118, R3, 0x1, RZ ;  /* 0x0000000103767819 */ /* 0x000fe400000006ff */
[----:B------:R-:W-:-:S02]  /*0ca0*/  LEA.HI.SX32 R57, R57, R34, 0x1b ;  /* 0x0000002239397211 */ /* 0x000fc400078fdaff */
[----:B------:R-:W-:Y:S02]  /*0cb0*/  SHF.L.U32 R117, R49, 0x1, RZ ;  /* 0x0000000131757819 */ /* 0x000fe400000006ff */
[-C--:B------:R-:W-:Y:S02]  /*0cc0*/  LEA.HI.SX32 R59, R59, R34.reuse, 0x1b ;  /* 0x000000223b3b7211 */ /* 0x080fe400078fdaff */
[----:B------:R-:W-:Y:S02]  /*0cd0*/  SHF.L.U32 R116, R51, 0x1, RZ ;  /* 0x0000000133747819 */ /* 0x000fe400000006ff */
[-C--:B------:R-:W-:Y:S02]  /*0ce0*/  LEA.HI.SX32 R61, R61, R34.reuse, 0x1b ;  /* 0x000000223d3d7211 */ /* 0x080fe400078fdaff */
[----:B------:R-:W-:Y:S02]  /*0cf0*/  SHF.L.U32 R115, R53, 0x1, RZ ;  /* 0x0000000135737819 */ /* 0x000fe400000006ff */
[----:B------:R-:W-:-:S02]  /*0d00*/  LEA.HI.SX32 R63, R63, R34, 0x1b ;  /* 0x000000223f3f7211 */ /* 0x000fc400078fdaff */
[----:B------:R-:W-:Y:S02]  /*0d10*/  SHF.L.U32 R114, R55, 0x1, RZ ;  /* 0x0000000137727819 */ /* 0x000fe400000006ff */
[----:B------:R-:W-:Y:S02]  /*0d20*/  SHF.L.U32 R113, R57, 0x1, RZ ;  /* 0x0000000139717819 */ /* 0x000fe400000006ff */
[----:B------:R-:W-:Y:S02]  /*0d30*/  SHF.L.U32 R112, R59, 0x1, RZ ;  /* 0x000000013b707819 */ /* 0x000fe400000006ff */
[----:B------:R-:W-:Y:S02]  /*0d40*/  SHF.L.U32 R111, R61, 0x1, RZ ;  /* 0x000000013d6f7819 */ /* 0x000fe400000006ff */
[----:B------:R-:W-:Y:S02]  /*0d50*/  SHF.L.U32 R110, R63, 0x1, RZ ;  /* 0x000000013f6e7819 */ /* 0x000fe400000006ff */
[----:B------:R-:W-:-:S02]  /*0d60*/  SHF.L.U32 R108, R132, 0x1, RZ ;  /* 0x00000001846c7819 */ /* 0x000fc400000006ff */
[-C--:B------:R-:W-:Y:S02]  /*0d70*/  ISETP.GE.AND P2, PT, R132, R23.reuse, PT ;  /* 0x000000178400720c */ /* 0x080fe40003f46270 */
[-C--:B------:R-:W-:Y:S02]  /*0d80*/  ISETP.GE.AND P1, PT, R0, R23.reuse, PT ;  /* 0x000000170000720c */ /* 0x080fe40003f26270 */
[----:B------:R-:W-:Y:S02]  /*0d90*/  SHF.L.U64.HI R109, R132, 0x1, R129 ;  /* 0x00000001846d7819 */ /* 0x000fe40000010281 */
[----:B------:R-:W-:Y:S02]  /*0da0*/  IADD3 R2, P0, R108, UR10, RZ ;  /* 0x0000000a6c027c10 */ /* 0x000fe4000ff1e0ff */
[----:B------:R-:W-:Y:S02]  /*0db0*/  ISETP.GE.AND P4, PT, R9, R23, PT ;  /* 0x000000170900720c */ /* 0x000fe40003f86270 */
[----:B0-----:R-:W-:-:S02]  /*0dc0*/  IADD3.X R3, R109, UR11, RZ, P0, !PT ;  /* 0x0000000b6d037c10 */ /* 0x001fc400087fe4ff */
[-C--:B------:R-:W-:Y:S02]  /*0dd0*/  ISETP.GE.AND P0, PT, R8, R23.reuse, PT ;  /* 0x000000170800720c */ /* 0x080fe40003f06270 */
[-C--:B------:R-:W-:Y:S02]  /*0de0*/  ISETP.GE.AND P6, PT, R10, R23.reuse, PT ;  /* 0x000000170a00720c */ /* 0x080fe40003fc6270 */
[-C--:B------:R-:W-:Y:S02]  /*0df0*/  ISETP.GE.AND P5, PT, R11, R23.reuse, PT ;  /* 0x000000170b00720c */ /* 0x080fe40003fa6270 */
[----:B------:R-:W-:Y:S01]  /*0e00*/  ISETP.GE.AND P3, PT, R12, R23, PT ;  /* 0x000000170c00720c */ /* 0x000fe20003f66270 */
[----:B--2---:R0:W-:Y:S04]  /*0e10*/  STS.U16 [R127], R4 ;  /* 0x000000047f007388 */ /* 0x0041e80000000400 */
[----:B----4-:R-:W-:Y:S01]  /*0e20*/  STS.U16 [R126+0x40], R5 ;  /* 0x000040057e007388 */ /* 0x010fe20000000400 */
[----:B0-----:R-:W-:-:S04]  /*0e30*/  LEA R4, R134, R65, 0x4 ;  /* 0x0000004186047211 */ /* 0x001fc800078e20ff */
[----:B------:R-:W-:Y:S01]  /*0e40*/  LEA.HI.SX32 R107, R4, R4, 0x1b ;  /* 0x00000004046b7211 */ /* 0x000fe200078fdaff */
[----:B-----5:R0:W-:Y:S04]  /*0e50*/  STS.U16 [R125+0x80], R6 ;  /* 0x000080067d007388 */ /* 0x0201e80000000400 */
[----:B---3--:R-:W-:Y:S04]  /*0e60*/  STS.U16 [R124+0xc0], R7 ;  /* 0x0000c0077c007388 */ /* 0x008fe80000000400 */
[----:B------:R1:W-:Y:S04]  /*0e70*/  STS.U16 [R123+0x100], R22 ;  /* 0x000100167b007388 */ /* 0x0003e80000000400 */
[----:B------:R-:W-:Y:S04]  /*0e80*/  STS.U16 [R122+0x140], R25 ;  /* 0x000140197a007388 */ /* 0x000fe80000000400 */
[----:B------:R2:W-:Y:S04]  /*0e90*/  STS.U16 [R119+0x180], R24 ;  /* 0x0001801877007388 */ /* 0x0005e80000000400 */
[----:B------:R-:W-:Y:S04]  /*0ea0*/  STS.U16 [R118+0x1c0], R27 ;  /* 0x0001c01b76007388 */ /* 0x000fe80000000400 */
[----:B------:R3:W-:Y:S01]  /*0eb0*/  STS.U16 [R117+0x200], R26 ;  /* 0x0002001a75007388 */ /* 0x0007e20000000400 */
[----:B------:R-:W-:-:S03]  /*0ec0*/  SHF.L.U32 R107, R107, 0x1, RZ ;  /* 0x000000016b6b7819 */ /* 0x000fc600000006ff */
[----:B------:R-:W-:Y:S04]  /*0ed0*/  STS.U16 [R116+0x240], R29 ;  /* 0x0002401d74007388 */ /* 0x000fe80000000400 */
[----:B------:R4:W-:Y:S04]  /*0ee0*/  STS.U16 [R115+0x280], R28 ;  /* 0x0002801c73007388 */ /* 0x0009e80000000400 */
[----:B------:R-:W-:Y:S04]  /*0ef0*/  STS.U16 [R114+0x2c0], R31 ;  /* 0x0002c01f72007388 */ /* 0x000fe80000000400 */
[----:B------:R5:W-:Y:S04]  /*0f00*/  STS.U16 [R113+0x300], R30 ;  /* 0x0003001e71007388 */ /* 0x000be80000000400 */
[----:B------:R0:W-:Y:S04]  /*0f10*/  STS.U16 [R112+0x340], R33 ;  /* 0x0003402170007388 */ /* 0x0001e80000000400 */
[----:B------:R0:W-:Y:S04]  /*0f20*/  STS.U16 [R111+0x380], R32 ;  /* 0x000380206f007388 */ /* 0x0001e80000000400 */
[----:B------:R0:W-:Y:S01]  /*0f30*/  STS.U16 [R110+0x3c0], R35 ;  /* 0x0003c0236e007388 */ /* 0x0001e20000000400 */
        /* <DEDUP_REMOVED lines=16> */
[----:B------:R-:W-:Y:S01]  /*1040*/  LDS.U16 R89, [R107+0x1e] ;  /* 0x00001e006b597984 */ /* 0x000fe20000000400 */
[----:B0-----:R-:W-:-:S03]  /*1050*/  PRMT R6, RZ, 0x7610, R6 ;  /* 0x00007610ff067816 */ /* 0x001fc60000000006 */
[----:B------:R-:W-:Y:S01]  /*1060*/  BAR.SYNC.DEFER_BLOCKING 0x0 ;  /* 0x0000000000007b1d */ /* 0x000fe20000010000 */
[----:B------:R-:W-:Y:S02]  /*1070*/  PRMT R5, RZ, 0x7610, R5 ;  /* 0x00007610ff057816 */ /* 0x000fe40000000005 */
[----:B-1----:R-:W-:Y:S02]  /*1080*/  PRMT R22, RZ, 0x7610, R22 ;  /* 0x00007610ff167816 */ /* 0x002fe40000000016 */
[----:B------:R-:W-:Y:S02]  /*1090*/  PRMT R7, RZ, 0x7610, R7 ;  /* 0x00007610ff077816 */ /* 0x000fe40000000007 */
[----:B--2---:R-:W-:Y:S02]  /*10a0*/  PRMT R24, RZ, 0x7610, R24 ;  /* 0x00007610ff187816 */ /* 0x004fe40000000018 */
[----:B------:R-:W-:Y:S02]  /*10b0*/  PRMT R25, RZ, 0x7610, R25 ;  /* 0x00007610ff197816 */ /* 0x000fe40000000019 */
[----:B---3--:R-:W-:-:S02]  /*10c0*/  PRMT R26, RZ, 0x7610, R26 ;  /* 0x00007610ff1a7816 */ /* 0x008fc4000000001a */
[----:B------:R-:W-:Y:S02]  /*10d0*/  PRMT R27, RZ, 0x7610, R27 ;  /* 0x00007610ff1b7816 */ /* 0x000fe4000000001b */
[----:B----4-:R-:W-:Y:S01]  /*10e0*/  PRMT R28, RZ, 0x7610, R28 ;  /* 0x00007610ff1c7816 */ /* 0x010fe2000000001c */
[----:B------:R-:W2:Y:S01]  /*10f0*/  @!P2 LDG.E.U16 R6, [R2.64] ;  /* 0x000000060206a981 */ /* 0x000ea2000c1e1500 */
[----:B------:R-:W-:-:S03]  /*1100*/  ISETP.GE.AND P2, PT, R13, R23, PT ;  /* 0x000000170d00720c */ /* 0x000fc60003f46270 */
[----:B------:R-:W3:Y:S01]  /*1110*/  @!P1 LDG.E.U16 R5, [R2.64+0x40] ;  /* 0x0000400602059981 */ /* 0x000ee2000c1e1500 */
[----:B------:R-:W-:-:S03]  /*1120*/  ISETP.GE.AND P1, PT, R14, R23, PT ;  /* 0x000000170e00720c */ /* 0x000fc60003f26270 */
[----:B------:R-:W4:Y:S01]  /*1130*/  @!P0 LDG.E.U16 R22, [R2.64+0x80] ;  /* 0x0000800602168981 */ /* 0x000f22000c1e1500 */
        /* <DEDUP_REMOVED lines=12> */
[----:B------:R-:W-:Y:S02]  /*1200*/  ISETP.GE.AND P1, PT, R21, R23, PT ;  /* 0x000000171500720c */ /* 0x000fe40003f26270 */
[----:B------:R-:W-:Y:S02]  /*1210*/  PRMT R29, RZ, 0x7610, R29 ;  /* 0x00007610ff1d7816 */ /* 0x000fe4000000001d */
[----:B-----5:R-:W-:Y:S02]  /*1220*/  PRMT R30, RZ, 0x7610, R30 ;  /* 0x00007610ff1e7816 */ /* 0x020fe4000000001e */
        /* <DEDUP_REMOVED lines=12> */
[----:B------:R-:W-:-:S02]  /*12f0*/  ISETP.GE.AND P2, PT, R132, R23, PT ;  /* 0x000000178400720c */ /* 0x000fc40003f46270 */
[-C--:B------:R-:W-:Y:S02]  /*1300*/  ISETP.GE.AND P1, PT, R0, R23.reuse, PT ;  /* 0x000000170000720c */ /* 0x080fe40003f26270 */
[C---:B------:R-:W-:Y:S02]  /*1310*/  LEA R40, P0, R132.reuse, UR8, 0x1 ;  /* 0x0000000884287c11 */ /* 0x040fe4000f8008ff */
[----:B------:R-:W-:Y:S02]  /*1320*/  PRMT R44, RZ, 0x7610, R44 ;  /* 0x00007610ff2c7816 */ /* 0x000fe4000000002c */
[----:B------:R-:W-:Y:S02]  /*1330*/  PRMT R39, RZ, 0x7610, R39 ;  /* 0x00007610ff277816 */ /* 0x000fe40000000027 */
[----:B------:R-:W-:Y:S02]  /*1340*/  LEA.HI.X R41, R132, UR9, R129, 0x1, P0 ;  /* 0x0000000984297c11 */ /* 0x000fe400080f0c81 */
        /* <DEDUP_REMOVED lines=15> */
[----:B------:R-:W-:Y:S02]  /*1440*/  PRMT R56, RZ, 0x7610, R56 ;  /* 0x00007610ff387816 */ /* 0x000fe40000000038 */
[----:B------:R-:W-:Y:S02]  /*1450*/  PRMT R55, RZ, 0x7610, R55 ;  /* 0x00007610ff377816 */ /* 0x000fe40000000037 */
[----:B------:R-:W-:Y:S02]  /*1460*/  PRMT R58, RZ, 0x7610, R58 ;  /* 0x00007610ff3a7816 */ /* 0x000fe4000000003a */
[----:B------:R-:W-:Y:S01]  /*1470*/  PRMT R57, RZ, 0x7610, R57 ;  /* 0x00007610ff397816 */ /* 0x000fe20000000039 */
[----:B--2---:R-:W-:Y:S04]  /*1480*/  STS.U16 [R127], R6 ;  /* 0x000000067f007388 */ /* 0x004fe80000000400 */
[----:B---3--:R-:W-:Y:S04]  /*1490*/  STS.U16 [R126+0x40], R5 ;  /* 0x000040057e007388 */ /* 0x008fe80000000400 */
[----:B----4-:R-:W-:Y:S04]  /*14a0*/  STS.U16 [R125+0x80], R22 ;  /* 0x000080167d007388 */ /* 0x010fe80000000400 */
[----:B------:R-:W-:Y:S04]  /*14b0*/  STS.U16 [R124+0xc0], R7 ;  /* 0x0000c0077c007388 */ /* 0x000fe80000000400 */
[----:B------:R-:W-:Y:S04]  /*14c0*/  STS.U16 [R123+0x100], R24 ;  /* 0x000100187b007388 */ /* 0x000fe80000000400 */
[----:B------:R-:W-:Y:S04]  /*14d0*/  STS.U16 [R122+0x140], R25 ;  /* 0x000140197a007388 */ /* 0x000fe80000000400 */
[----:B------:R-:W-:Y:S04]  /*14e0*/  STS.U16 [R119+0x180], R26 ;  /* 0x0001801a77007388 */ /* 0x000fe80000000400 */
[----:B------:R-:W-:Y:S04]  /*14f0*/  STS.U16 [R118+0x1c0], R27 ;  /* 0x0001c01b76007388 */ /* 0x000fe80000000400 */
[----:B------:R-:W-:Y:S04]  /*1500*/  STS.U16 [R117+0x200], R28 ;  /* 0x0002001c75007388 */ /* 0x000fe80000000400 */
[----:B-----5:R-:W-:Y:S04]  /*1510*/  STS.U16 [R116+0x240], R29 ;  /* 0x0002401d74007388 */ /* 0x020fe80000000400 */
[----:B------:R-:W-:Y:S04]  /*1520*/  STS.U16 [R115+0x280], R30 ;  /* 0x0002801e73007388 */ /* 0x000fe80000000400 */
[----:B------:R-:W-:Y:S04]  /*1530*/  STS.U16 [R114+0x2c0], R31 ;  /* 0x0002c01f72007388 */ /* 0x000fe80000000400 */
[----:B------:R0:W-:Y:S04]  /*1540*/  STS.U16 [R113+0x300], R4 ;  /* 0x0003000471007388 */ /* 0x0001e80000000400 */
[----:B------:R-:W-:Y:S04]  /*1550*/  STS.U16 [R112+0x340], R33 ;  /* 0x0003402170007388 */ /* 0x000fe80000000400 */
        /* <DEDUP_REMOVED lines=19> */
[----:B------:R-:W-:Y:S06]  /*1690*/  BAR.SYNC.DEFER_BLOCKING 0x0 ;  /* 0x0000000000007b1d */ /* 0x000fec0000010000 */
        /* <DEDUP_REMOVED lines=18> */
[----:B------:R1:W5:Y:S04]  /*17c0*/  @!P0 LDG.E.U16 R51, [R40.64+0x240] ;  /* 0x0002400628338981 */ /* 0x000368000c1e1500 */
[----:B------:R1:W5:Y:S04]  /*17d0*/  @!P4 LDG.E.U16 R54, [R40.64+0x280] ;  /* 0x000280062836c981 */ /* 0x000368000c1e1500 */
[----:B------:R1:W5:Y:S04]  /*17e0*/  @!P6 LDG.E.U16 R53, [R40.64+0x2c0] ;  /* 0x0002c0062835e981 */ /* 0x000368000c1e1500 */
[----:B------:R1:W5:Y:S04]  /*17f0*/  @!P5 LDG.E.U16 R56, [R40.64+0x300] ;  /* 0x000300062838d981 */ /* 0x000368000c1e1500 */
[----:B------:R1:W5:Y:S04]  /*1800*/  @!P3 LDG.E.U16 R55, [R40.64+0x340] ;  /* 0x000340062837b981 */ /* 0x000368000c1e1500 */
[----:B------:R1:W5:Y:S04]  /*1810*/  @!P2 LDG.E.U16 R58, [R40.64+0x380] ;  /* 0x00038006283aa981 */ /* 0x000368000c1e1500 */
[----:B------:R1:W5:Y:S01]  /*1820*/  @!P1 LDG.E.U16 R57, [R40.64+0x3c0] ;  /* 0x0003c00628399981 */ /* 0x000362000c1e1500 */
[----:B------:R-:W-:Y:S01]  /*1830*/  ISETP.GE.AND P0, PT, R132, R23, PT ;  /* 0x000000178400720c */ /* 0x000fe20003f06270 */
[C---:B0-----:R-:W-:Y:S01]  /*1840*/  IMAD R4, R138.reuse, c[0x0][0x1f0], RZ ;  /* 0x00007c008a047a24 */ /* 0x041fe200078e02ff */
[----:B------:R-:W-:Y:S01]  /*1850*/  SHF.R.S32.HI R213, RZ, 0x1f, R212 ;  /* 0x0000001fffd57819 */ /* 0x000fe200000114d4 */
[----:B------:R-:W-:-:S02]  /*1860*/  IMAD R42, R138, c[0x0][0x200], RZ ;  /* 0x000080008a2a7a24 */ /* 0x000fc400078e02ff */
[----:B------:R-:W-:-:S04]  /*1870*/  IMAD.WIDE.U32 R2, R139, c[0x0][0x1f0], RZ ;  /* 0x00007c008b027a25 */ /* 0x000fc800078e00ff */
[----:B------:R-:W-:-:S04]  /*1880*/  IMAD R59, R139, c[0x0][0x1f4], R4 ;  /* 0x00007d008b3b7a24 */ /* 0x000fc800078e0204 */
[----:B-1----:R-:W-:Y:S02]  /*1890*/  @!P0 MOV R40, R212 ;  /* 0x000000d400288202 */ /* 0x002fe40000000f00 */
[----:B------:R-:W-:Y:S01]  /*18a0*/  @!P0 MOV R41, R213 ;  /* 0x000000d500298202 */ /* 0x000fe20000000f00 */
[----:B------:R-:W-:Y:S01]  /*18b0*/  IMAD.WIDE.U32 R6, R139, c[0x0][0x200], RZ ;  /* 0x000080008b067a25 */ /* 0x000fe200078e00ff */
[----:B------:R-:W-:Y:S02]  /*18c0*/  IADD3 R3, R3, R59, RZ ;  /* 0x0000003b03037210 */ /* 0x000fe40007ffe0ff */
[----:B------:R-:W-:Y:S01]  /*18d0*/  IADD3 R88, R133, -c[0x0][0x174], RZ ;  /* 0x80005d0085587a10 */ /* 0x000fe20007ffe0ff */
[C---:B------:R-:W-:Y:S02]  /*18e0*/  IMAD R61, R139.reuse, c[0x0][0x204], R42 ;  /* 0x000081008b3d7a24 */ /* 0x040fe400078e022a */
[----:B------:R-:W-:Y:S01]  /*18f0*/  @!P0 IMAD.WIDE.U32 R4, R139, c[0x0][0x1f0], R212 ;  /* 0x00007c008b048a25 */ /* 0x000fe200078e00d4 */
[----:B------:R-:W-:-:S03]  /*1900*/  MOV R42, R6 ;  /* 0x00000006002a7202 */ /* 0x000fc60000000f00 */
[----:B------:R-:W-:Y:S01]  /*1910*/  @!P0 IMAD.WIDE.U32 R40, R139, c[0x0][0x200], R40 ;  /* 0x000080008b288a25 */ /* 0x000fe200078e0028 */
[----:B------:R-:W-:Y:S02]  /*1920*/  IADD3 R43, R7, R61, RZ ;  /* 0x0000003d072b7210 */ /* 0x000fe40007ffe0ff */
[----:B------:R-:W-:Y:S01]  /*1930*/  @!P0 IADD3 R5, R59, R5, RZ ;  /* 0x000000053b058210 */ /* 0x000fe20007ffe0ff */
[----:B------:R-:W-:Y:S01]  /*1940*/  IMAD R60, R140, c[0x0][0x1f8], RZ ;  /* 0x00007e008c3c7a24 */ /* 0x000fe200078e02ff */
[----:B------:R-:W-:Y:S01]  /*1950*/  @!P0 IADD3 R41, R61, R41, RZ ;  /* 0x000000293d298210 */ /* 0x000fe20007ffe0ff */
[----:B------:R-:W-:Y:S02]  /*1960*/  IMAD R88, R88, -0x800, RZ ;  /* 0xfffff80058587824 */ /* 0x000fe400078e02ff */
[----:B------:R-:W-:-:S03]  /*1970*/  IMAD.WIDE.U32 R6, R141, c[0x0][0x1f8], R2 ;  /* 0x00007e008d067a25 */ /* 0x000fc600078e0002 */
[----:B------:R-:W-:Y:S01]  /*1980*/  SHF.R.S32.HI R87, RZ, 0x1f, R88 ;  /* 0x0000001fff577819 */ /* 0x000fe20000011458 */
[----:B------:R-:W-:Y:S01]  /*1990*/  IMAD R62, R140, c[0x0][0x208], RZ ;  /* 0x000082008c3e7a24 */ /* 0x000fe200078e02ff */
[----:B------:R-:W-:Y:S01]  /*19a0*/  IADD3 R61, P1, R88, R6, RZ ;  /* 0x00000006583d7210 */ /* 0x000fe20007f3e0ff */
[C---:B------:R-:W-:Y:S02]  /*19b0*/  IMAD R60, R141.reuse, c[0x0][0x1fc], R60 ;  /* 0x00007f008d3c7a24 */ /* 0x040fe400078e023c */
[----:B------:R-:W-:-:S04]  /*19c0*/  @!P0 IMAD.WIDE.U32 R2, R141, c[0x0][0x1f8], R4 ;  /* 0x00007e008d028a25 */ /* 0x000fc800078e0004 */
[----:B------:R-:W-:-:S04]  /*19d0*/  @!P0 IMAD.WIDE.U32 R4, R141, c[0x0][0x208], R40 ;  /* 0x000082008d048a25 */ /* 0x000fc800078e0028 */
[----:B------:R-:W-:Y:S01]  /*19e0*/  IMAD.WIDE.U32 R42, R141, c[0x0][0x208], R42 ;  /* 0x000082008d2a7a25 */ /* 0x000fe200078e002a */
[----:B------:R-:W-:-:S03]  /*19f0*/  @!P0 IADD3 R59, P3, R132, R4, RZ ;  /* 0x00000004843b8210 */ /* 0x000fc60007f7e0ff */
[----:B------:R-:W-:Y:S01]  /*1a00*/  IMAD R63, R141, c[0x0][0x20c], R62 ;  /* 0x000083008d3f7a24 */ /* 0x000fe200078e023e */
[----:B------:R-:W-:Y:S02]  /*1a10*/  IADD3.X R62, R87, R60, R7, P1, !PT ;  /* 0x0000003c573e7210 */ /* 0x000fe40000ffe407 */
[----:B------:R-:W-:Y:S02]  /*1a20*/  @!P0 IADD3 R41, P1, R132, R2, RZ ;  /* 0x0000000284298210 */ /* 0x000fe40007f3e0ff */
[----:B------:R-:W-:Y:S02]  /*1a30*/  IADD3 R42, P2, R88, R42, RZ ;  /* 0x0000002a582a7210 */ /* 0x000fe40007f5e0ff */
[----:B------:R-:W-:Y:S02]  /*1a40*/  LEA R7, P4, R132, c[0x0][0x258], 0x1 ;  /* 0x0000960084077a11 */ /* 0x000fe400078808ff */
[C---:B------:R-:W-:Y:S02]  /*1a50*/  @!P0 IADD3.X R64, R129.reuse, R3, R60, P1, !PT ;  /* 0x0000000381408210 */ /* 0x040fe40000ffe43c */
[----:B------:R-:W-:-:S02]  /*1a60*/  @!P0 IADD3.X R60, R129, R5, R63, P3, !PT ;  /* 0x00000005813c8210 */ /* 0x000fc40001ffe43f */
[----:B------:R-:W-:Y:S02]  /*1a70*/  IADD3.X R43, R87, R63, R43, P2, !PT ;  /* 0x0000003f572b7210 */ /* 0x000fe400017fe42b */
[----:B------:R-:W-:Y:S02]  /*1a80*/  LEA.HI.X R5, R132, c[0x0][0x25c], R129, 0x1, P4 ;  /* 0x0000970084057a11 */ /* 0x000fe400020f0c81 */
[C---:B------:R-:W-:Y:S02]  /*1a90*/  LEA R4, P4, R42.reuse, R7, 0x1 ;  /* 0x000000072a047211 */ /* 0x040fe400078808ff */
[C---:B------:R-:W-:Y:S02]  /*1aa0*/  @!P0 LEA R6, P3, R59.reuse, c[0x0][0x258], 0x1 ;  /* 0x000096003b068a11 */ /* 0x040fe400078608ff */
[----:B------:R-:W-:Y:S02]  /*1ab0*/  LEA.HI.X R5, R42, R5, R43, 0x1, P4 ;  /* 0x000000052a057211 */ /* 0x000fe400020f0c2b */
[----:B------:R-:W-:-:S02]  /*1ac0*/  @!P0 LEA.HI.X R7, R59, c[0x0][0x25c], R60, 0x1, P3 ;  /* 0x000097003b078a11 */ /* 0x000fc400018f0c3c */
[C---:B------:R-:W-:Y:S02]  /*1ad0*/  @!P0 LEA R40, P1, R41.reuse, c[0x0][0x268], 0x1 ;  /* 0x00009a0029288a11 */ /* 0x040fe400078208ff */
[----:B------:R-:W-:Y:S02]  /*1ae0*/  LEA R2, P2, R132, c[0x0][0x268], 0x1 ;  /* 0x00009a0084027a11 */ /* 0x000fe400078408ff */
[----:B------:R-:W-:Y:S02]  /*1af0*/  @!P0 LEA.HI.X R41, R41, c[0x0][0x26c], R64, 0x1, P1 ;  /* 0x00009b0029298a11 */ /* 0x000fe400008f0c40 */
[----:B------:R-:W-:Y:S02]  /*1b00*/  ISETP.GE.AND P1, PT, R8, R23, PT ;  /* 0x000000170800720c */ /* 0x000fe40003f26270 */
[----:B------:R-:W-:Y:S02]  /*1b10*/  LEA.HI.X R3, R132, c[0x0][0x26c], R129, 0x1, P2 ;  /* 0x00009b0084037a11 */ /* 0x000fe400010f0c81 */
[----:B------:R-:W-:-:S04]  /*1b20*/  LEA R2, P2, R61, R2, 0x1 ;  /* 0x000000023d027211 */ /* 0x000fc800078408ff */
[----:B------:R-:W-:Y:S02]  /*1b30*/  LEA.HI.X R3, R61, R3, R62, 0x1, P2 ;  /* 0x000000033d037211 */ /* 0x000fe400010f0c3e */
        /* <DEDUP_REMOVED lines=20> */
[----:B------:R0:W-:Y:S04]  /*1c80*/  STS.U16 [R115+0x280], R54 ;  /* 0x0002803673007388 */ /* 0x0001e80000000400 */
[----:B------:R1:W-:Y:S04]  /*1c90*/  STS.U16 [R114+0x2c0], R53 ;  /* 0x0002c03572007388 */ /* 0x0003e80000000400 */
[----:B------:R2:W-:Y:S04]  /*1ca0*/  STS.U16 [R113+0x300], R56 ;  /* 0x0003003871007388 */ /* 0x0005e80000000400 */
[----:B------:R-:W-:Y:S04]  /*1cb0*/  STS.U16 [R112+0x340], R55 ;  /* 0x0003403770007388 */ /* 0x000fe80000000400 */
[----:B------:R-:W-:Y:S04]  /*1cc0*/  STS.U16 [R111+0x380], R58 ;  /* 0x0003803a6f007388 */ /* 0x000fe80000000400 */
        /* <DEDUP_REMOVED lines=19> */
[----:B0-----:R-:W-:-:S02]  /*1e00*/  PRMT R54, RZ, 0x7610, R54 ;  /* 0x00007610ff367816 */ /* 0x001fc40000000036 */
[----:B------:R-:W-:-:S04]  /*1e10*/  PRMT R51, RZ, 0x7610, R51 ;  /* 0x00007610ff337816 */ /* 0x000fc80000000033 */
[----:B------:R-:W4:Y:S01]  /*1e20*/  @!P1 LDG.E.U16 R54, [R2.64+-0xf80] ;  /* 0xfff0800602369981 */ /* 0x000f22000c1e1500 */
[-C--:B------:R-:W-:Y:S02]  /*1e30*/  ISETP.GE.AND P1, PT, R13, R23.reuse, PT ;  /* 0x000000170d00720c */ /* 0x080fe40003f26270 */
[----:B-1----:R-:W-:Y:S01]  /*1e40*/  PRMT R53, RZ, 0x7610, R53 ;  /* 0x00007610ff357816 */ /* 0x002fe20000000035 */
[----:B------:R-:W5:Y:S10]  /*1e50*/  @!P6 LDG.E.U16 R62, [R2.64+-0xe80] ;  /* 0xfff18006023ee981 */ /* 0x000f74000c1e1500 */
[----:B------:R-:W4:Y:S01]  /*1e60*/  @!P1 LDG.E.U16 R51, [R2.64+-0xe40] ;  /* 0xfff1c00602339981 */ /* 0x000f22000c1e1500 */
[----:B------:R-:W-:-:S02]  /*1e70*/  ISETP.GE.AND P1, PT, R14, R23, PT ;  /* 0x000000170e00720c */ /* 0x000fc40003f26270 */
[----:B--2---:R-:W-:Y:S02]  /*1e80*/  PRMT R56, RZ, 0x7610, R56 ;  /* 0x00007610ff387816 */ /* 0x004fe40000000038 */
[----:B------:R-:W-:Y:S02]  /*1e90*/  PRMT R39, RZ, 0x7610, R39 ;  /* 0x00007610ff277816 */ /* 0x000fe40000000027 */
[----:B------:R-:W-:Y:S02]  /*1ea0*/  PRMT R45, RZ, 0x7610, R45 ;  /* 0x00007610ff2d7816 */ /* 0x000fe4000000002d */
[----:B------:R-:W-:Y:S01]  /*1eb0*/  PRMT R48, RZ, 0x7610, R48 ;  /* 0x00007610ff307816 */ /* 0x000fe20000000030 */
[----:B------:R-:W2:Y:S04]  /*1ec0*/  @!P2 LDG.E.U16 R56, [R2.64+-0xf00] ;  /* 0xfff100060238a981 */ /* 0x000ea8000c1e1500 */
[----:B------:R-:W2:Y:S01]  /*1ed0*/  @!P1 LDG.E.U16 R64, [R2.64+-0xe00] ;  /* 0xfff2000602409981 */ /* 0x000ea2000c1e1500 */
[----:B------:R-:W-:-:S02]  /*1ee0*/  ISETP.GE.AND P1, PT, R15, R23, PT ;  /* 0x000000170f00720c */ /* 0x000fc40003f26270 */
[----:B------:R-:W-:Y:S01]  /*1ef0*/  PRMT R47, RZ, 0x7610, R47 ;  /* 0x00007610ff2f7816 */ /* 0x000fe2000000002f */
[----:B------:R-:W2:Y:S01]  /*1f00*/  @!P3 LDG.E.U16 R39, [R2.64+-0xfc0] ;  /* 0xfff040060227b981 */ /* 0x000ea2000c1e1500 */
[-C--:B------:R-:W-:Y:S02]  /*1f10*/  ISETP.GE.AND P2, PT, R17, R23.reuse, PT ;  /* 0x000000171100720c */ /* 0x080fe40003f46270 */
[-C--:B------:R-:W-:Y:S01]  /*1f20*/  ISETP.GE.AND P3, PT, R18, R23.reuse, PT ;  /* 0x000000171200720c */ /* 0x080fe20003f66270 */
[----:B------:R-:W2:Y:S01]  /*1f30*/  @!P4 LDG.E.U16 R45, [R2.64+-0xf40] ;  /* 0xfff0c006022dc981 */ /* 0x000ea2000c1e1500 */
[----:B------:R-:W-:-:S03]  /*1f40*/  ISETP.GE.AND P4, PT, R19, R23, PT ;  /* 0x000000171300720c */ /* 0x000fc60003f86270 */
[----:B------:R0:W2:Y:S04]  /*1f50*/  @!P0 LDG.E.U16 R48, [R40.64] ;  /* 0x0000000628308981 */ /* 0x0000a8000c1e1500 */
[----:B------:R-:W4:Y:S01]  /*1f60*/  @!P1 LDG.E.U16 R53, [R2.64+-0xdc0] ;  /* 0xfff2400602359981 */ /* 0x000f22000c1e1500 */
[----:B------:R-:W-:-:S03]  /*1f70*/  ISETP.GE.AND P1, PT, R16, R23, PT ;  /* 0x000000171000720c */ /* 0x000fc60003f26270 */
[----:B------:R-:W4:Y:S01]  /*1f80*/  @!P5 LDG.E.U16 R47, [R2.64+-0xec0] ;  /* 0xfff14006022fd981 */ /* 0x000f22000c1e1500 */
[-C--:B------:R-:W-:Y:S02]  /*1f90*/  ISETP.GE.AND P5, PT, R20, R23.reuse, PT ;  /* 0x000000171400720c */ /* 0x080fe40003fa6270 */
[----:B------:R-:W-:Y:S01]  /*1fa0*/  ISETP.GE.AND P6, PT, R21, R23, PT ;  /* 0x000000171500720c */ /* 0x000fe20003fc6270 */
[----:B------:R-:W5:Y:S01]  /*1fb0*/  @!P3 LDG.E.U16 R66, [R2.64+-0xd00] ;  /* 0xfff300060242b981 */ /* 0x000f62000c1e1500 */
[----:B0-----:R-:W-:Y:S02]  /*1fc0*/  PRMT R40, RZ, 0x7610, R40 ;  /* 0x00007610ff287816 */ /* 0x001fe40000000028 */
[----:B------:R-:W-:Y:S02]  /*1fd0*/  PRMT R41, RZ, 0x7610, R41 ;  /* 0x00007610ff297816 */ /* 0x000fe40000000029 */
[----:B---3--:R-:W-:Y:S02]  /*1fe0*/  PRMT R57, RZ, 0x7610, R57 ;  /* 0x00007610ff397816 */ /* 0x008fe40000000039 */
[----:B------:R-:W3:Y:S04]  /*1ff0*/  @!P1 LDG.E.U16 R40, [R2.64+-0xd80] ;  /* 0xfff2800602289981 */ /* 0x000ee8000c1e1500 */
[----:B------:R-:W3:Y:S04]  /*2000*/  @!P2 LDG.E.U16 R41, [R2.64+-0xd40] ;  /* 0xfff2c0060229a981 */ /* 0x000ee8000c1e1500 */
[----:B------:R-:W3:Y:S04]  /*2010*/  @!P4 LDG.E.U16 R57, [R2.64+-0xcc0] ;  /* 0xfff340060239c981 */ /* 0x000ee8000c1e1500 */
[----:B------:R-:W3:Y:S04]  /*2020*/  @!P5 LDG.E.U16 R72, [R2.64+-0xc80] ;  /* 0xfff380060248d981 */ /* 0x000ee8000c1e1500 */
[----:B------:R-:W3:Y:S01]  /*2030*/  @!P6 LDG.E.U16 R59, [R2.64+-0xc40] ;  /* 0xfff3c006023be981 */ /* 0x000ee2000c1e1500 */
[----:B------:R-:W-:-:S02]  /*2040*/  P2R R76, PR, RZ, 0x2 ;  /* 0x00000002ff4c7803 */ /* 0x000fc40000000000 */
        /* <DEDUP_REMOVED lines=13> */
[----:B------:R-:W-:Y:S04]  /*2120*/  STS.U16 [R126+0x40], R39 ;  /* 0x000040277e007388 */ /* 0x000fe80000000400 */
[----:B----4-:R-:W-:Y:S04]  /*2130*/  STS.U16 [R125+0x80], R54 ;  /* 0x000080367d007388 */ /* 0x010fe80000000400 */
[----:B------:R-:W-:Y:S04]  /*2140*/  STS.U16 [R124+0xc0], R45 ;  /* 0x0000c02d7c007388 */ /* 0x000fe80000000400 */
[----:B------:R-:W-:Y:S04]  /*2150*/  STS.U16 [R123+0x100], R56 ;  /* 0x000100387b007388 */ /* 0x000fe80000000400 */
[----:B------:R-:W-:Y:S04]  /*2160*/  STS.U16 [R122+0x140], R47 ;  /* 0x0001402f7a007388 */ /* 0x000fe80000000400 */
[----:B-----5:R-:W-:Y:S04]  /*2170*/  STS.U16 [R119+0x180], R62 ;  /* 0x0001803e77007388 */ /* 0x020fe80000000400 */
[----:B------:R-:W-:Y:S04]  /*2180*/  STS.U16 [R118+0x1c0], R51 ;  /* 0x0001c03376007388 */ /* 0x000fe80000000400 */
[----:B------:R-:W-:Y:S04]  /*2190*/  STS.U16 [R117+0x200], R64 ;  /* 0x0002004075007388 */ /* 0x000fe80000000400 */
[----:B------:R-:W-:Y:S04]  /*21a0*/  STS.U16 [R116+0x240], R53 ;  /* 0x0002403574007388 */ /* 0x000fe80000000400 */
[----:B---3--:R-:W-:Y:S04]  /*21b0*/  STS.U16 [R115+0x280], R40 ;  /* 0x0002802873007388 */ /* 0x008fe80000000400 */
[----:B------:R0:W-:Y:S04]  /*21c0*/  STS.U16 [R114+0x2c0], R41 ;  /* 0x0002c02972007388 */ /* 0x0001e80000000400 */
[----:B------:R-:W-:Y:S04]  /*21d0*/  STS.U16 [R113+0x300], R66 ;  /* 0x0003004271007388 */ /* 0x000fe80000000400 */
[----:B------:R-:W-:Y:S04]  /*21e0*/  STS.U16 [R112+0x340], R57 ;  /* 0x0003403970007388 */ /* 0x000fe80000000400 */
[----:B------:R1:W-:Y:S04]  /*21f0*/  STS.U16 [R111+0x380], R72 ;  /* 0x000380486f007388 */ /* 0x0003e80000000400 */
[----:B------:R-:W-:Y:S01]  /*2200*/  STS.U16 [R110+0x3c0], R59 ;  /* 0x0003c03b6e007388 */ /* 0x000fe20000000400 */
[----:B------:R-:W-:-:S06]  /*2210*/  NOP ;  /* 0x0000000000007918 */ /* 0x000fcc0000000000 */
[----:B------:R-:W-:Y:S04]  /*2220*/  LDS.U16 R2, [R107] ;  /* 0x000000006b027984 */ /* 0x000fe80000000400 */
[----:B------:R-:W-:Y:S04]  /*2230*/  LDS.U16 R3, [R107+0x2] ;  /* 0x000002006b037984 */ /* 0x000fe80000000400 */
[----:B------:R-:W2:Y:S04]  /*2240*/  LDS.U16 R39, [R107+0x4] ;  /* 0x000004006b277984 */ /* 0x000ea80000000400 */
[----:B------:R-:W-:Y:S04]  /*2250*/  LDS.U16 R40, [R107+0x6] ;  /* 0x000006006b287984 */ /* 0x000fe80000000400 */
[----:B------:R-:W-:Y:S04]  /*2260*/  LDS.U16 R45, [R107+0x8] ;  /* 0x000008006b2d7984 */ /* 0x000fe80000000400 */
[----:B------:R-:W-:Y:S04]  /*2270*/  LDS.U16 R47, [R107+0xa] ;  /* 0x00000a006b2f7984 */ /* 0x000fe80000000400 */
[----:B------:R-:W3:Y:S04]  /*2280*/  LDS.U16 R48, [R107+0xc] ;  /* 0x00000c006b307984 */ /* 0x000ee80000000400 */
[----:B------:R-:W4:Y:S04]  /*2290*/  LDS.U16 R51, [R107+0xe] ;  /* 0x00000e006b337984 */ /* 0x000f280000000400 */
[----:B------:R-:W-:Y:S04]  /*22a0*/  LDS.U16 R53, [R107+0x10] ;  /* 0x000010006b357984 */ /* 0x000fe80000000400 */
[----:B------:R-:W-:Y:S04]  /*22b0*/  LDS.U16 R54, [R107+0x12] ;  /* 0x000012006b367984 */ /* 0x000fe80000000400 */
[----:B------:R-:W2:Y:S04]  /*22c0*/  LDS.U16 R56, [R107+0x14] ;  /* 0x000014006b387984 */ /* 0x000ea80000000400 */
[----:B------:R-:W1:Y:S04]  /*22d0*/  LDS.U16 R57, [R107+0x16] ;  /* 0x000016006b397984 */ /* 0x000e680000000400 */
[----:B------:R-:W1:Y:S04]  /*22e0*/  LDS.U16 R59, [R107+0x18] ;  /* 0x000018006b3b7984 */ /* 0x000e680000000400 */
[----:B------:R-:W-:Y:S04]  /*22f0*/  LDS.U16 R61, [R107+0x1a] ;  /* 0x00001a006b3d7984 */ /* 0x000fe80000000400 */
[----:B------:R-:W-:Y:S04]  /*2300*/  LDS.U16 R63, [R107+0x1c] ;  /* 0x00001c006b3f7984 */ /* 0x000fe80000000400 */
[----:B------:R-:W2:Y:S04]  /*2310*/  LDS.U16 R66, [R107+0x1e] ;  /* 0x00001e006b427984 */ /* 0x000ea80000000400 */
[----:B------:R-:W-:Y:S01]  /*2320*/  BAR.SYNC.DEFER_BLOCKING 0x0 ;  /* 0x0000000000007b1d */ /* 0x000fe20000010000 */
[----:B0-----:R-:W-:-:S02]  /*2330*/  PRMT R41, RZ, 0x7610, R41 ;  /* 0x00007610ff297816 */ /* 0x001fc40000000029 */
[----:B------:R-:W-:-:S03]  /*2340*/  PRMT R62, RZ, 0x7610, R62 ;  /* 0x00007610ff3e7816 */ /* 0x000fc6000000003e */
[----:B------:R2:W5:Y:S01]  /*2350*/  @!P0 LDG.E.U16 R74, [R6.64] ;  /* 0x00000006064a8981 */ /* 0x000562000c1e1500 */
[----:B------:R-:W-:-:S03]  /*2360*/  ISETP.GE.AND P0, PT, R8, R23, PT ;  /* 0x000000170800720c */ /* 0x000fc60003f06270 */
[----:B------:R0:W5:Y:S01]  /*2370*/  @!P1 LDG.E.U16 R41, [R4.64+-0xfc0] ;  /* 0xfff0400604299981 */ /* 0x000162000c1e1500 */
[----:B------:R-:W-:Y:S02]  /*2380*/  ISETP.GE.AND P1, PT, R9, R23, PT ;  /* 0x000000170900720c */ /* 0x000fe40003f26270 */
[----:B------:R-:W-:Y:S01]  /*2390*/  PRMT R64, RZ, 0x7610, R64 ;  /* 0x00007610ff407816 */ /* 0x000fe20000000040 */
[----:B------:R0:W5:Y:S01]  /*23a0*/  @!P2 LDG.E.U16 R83, [R4.64+-0xd40] ;  /* 0xfff2c0060453a981 */ /* 0x000162000c1e1500 */
[----:B-1----:R-:W-:-:S03]  /*23b0*/  PRMT R72, RZ, 0x7610, R72 ;  /* 0x00007610ff487816 */ /* 0x002fc60000000048 */
[----:B------:R0:W5:Y:S04]  /*23c0*/  @!P3 LDG.E.U16 R80, [R4.64+-0xd00] ;  /* 0xfff300060450b981 */ /* 0x000168000c1e1500 */
[----:B------:R0:W5:Y:S01]  /*23d0*/  @!P0 LDG.E.U16 R62, [R4.64+-0xf80] ;  /* 0xfff08006043e8981 */ /* 0x000162000c1e1500 */
[----:B------:R-:W-:-:S03]  /*23e0*/  ISETP.GE.AND P0, PT, R10, R23, PT ;  /* 0x000000170a00720c */ /* 0x000fc60003f06270 */
[----:B------:R0:W5:Y:S01]  /*23f0*/  @!P1 LDG.E.U16 R65, [R4.64+-0xf40] ;  /* 0xfff0c00604419981 */ /* 0x000162000c1e1500 */
[----:B------:R-:W-:-:S03]  /*2400*/  ISETP.GE.AND P1, PT, R11, R23, PT ;  /* 0x000000170b00720c */ /* 0x000fc60003f26270 */
[----:B------:R0:W5:Y:S04]  /*2410*/  @!P4 LDG.E.U16 R85, [R4.64+-0xcc0] ;  /* 0xfff340060455c981 */ /* 0x000168000c1e1500 */
[----:B------:R0:W5:Y:S04]  /*2420*/  @!P5 LDG.E.U16 R84, [R4.64+-0xc80] ;  /* 0xfff380060454d981 */ /* 0x000168000c1e1500 */
[----:B------:R0:W5:Y:S01]  /*2430*/  @!P0 LDG.E.U16 R64, [R4.64+-0xf00] ;  /* 0xfff1000604408981 */ /* 0x000162000c1e1500 */
[----:B------:R-:W-:-:S03]  /*2440*/  ISETP.GE.AND P0, PT, R12, R23, PT ;  /* 0x000000170c00720c */ /* 0x000fc60003f06270 */
[----:B------:R0:W5:Y:S01]  /*2450*/  @!P1 LDG.E.U16 R75, [R4.64+-0xec0] ;  /* 0xfff14006044b9981 */ /* 0x000162000c1e1500 */
[----:B------:R-:W-:-:S03]  /*2460*/  ISETP.GE.AND P1, PT, R13, R23, PT ;  /* 0x000000170d00720c */ /* 0x000fc60003f26270 */
[----:B------:R0:W5:Y:S06]  /*2470*/  @!P6 LDG.E.U16 R95, [R4.64+-0xc40] ;  /* 0xfff3c006045fe981 */ /* 0x00016c000c1e1500 */
[----:B------:R0:W5:Y:S01]  /*2480*/  @!P0 LDG.E.U16 R72, [R4.64+-0xe80] ;  /* 0xfff1800604488981 */ /* 0x000162000c1e1500 */
[----:B------:R-:W-:-:S03]  /*2490*/  ISETP.GE.AND P0, PT, R14, R23, PT ;  /* 0x000000170e00720c */ /* 0x000fc60003f06270 */
[----:B------:R0:W5:Y:S01]  /*24a0*/  @!P1 LDG.E.U16 R77, [R4.64+-0xe40] ;  /* 0xfff1c006044d9981 */ /* 0x000162000c1e1500 */
[----:B------:R-:W-:Y:S02]  /*24b0*/  ISETP.NE.AND P1, PT, R76, RZ, PT ;  /* 0x000000ff4c00720c */ /* 0x000fe40003f25270 */
[----:B------:R-:W-:-:S07]  /*24c0*/  PRMT R76, RZ, 0x7610, R76 ;  /* 0x00007610ff4c7816 */ /* 0x000fce000000004c */
[----:B------:R0:W5:Y:S01]  /*24d0*/  @!P0 LDG.E.U16 R76, [R4.64+-0xe00] ;  /* 0xfff20006044c8981 */ /* 0x000162000c1e1500 */
[----:B------:R-:W-:-:S03]  /*24e0*/  ISETP.GE.AND P0, PT, R15, R23, PT ;  /* 0x000000170f00720c */ /* 0x000fc60003f06270 */
[----:B------:R0:W5:Y:S10]  /*24f0*/  @!P1 LDG.E.U16 R78, [R4.64+-0xd80] ;  /* 0xfff28006044e9981 */ /* 0x000174000c1e1500 */
[----:B------:R0:W5:Y:S01]  /*2500*/  @!P0 LDG.E.U16 R81, [R4.64+-0xdc0] ;  /* 0xfff2400604518981 */ /* 0x000162000c1e1500 */
[----:B--2---:R-:W-:-:S05]  /*2510*/  PRMT R6, RZ, 0x5410, R39 ;  /* 0x00005410ff067816 */ /* 0x004fca0000000027 */
[----:B------:R-:W-:Y:S01]  /*2520*/  FMUL.FTZ R7, R6, -1.4426950216293334961 ;  /* 0xbfb8aa3b06077820 */ /* 0x000fe20000410000 */
[----:B0-----:R-:W-:-:S03]  /*2530*/  PRMT R5, RZ, 0x5410, R2 ;  /* 0x00005410ff057816 */ /* 0x001fc60000000002 */
[----:B------:R0:W-:Y:S02]  /*2540*/  MUFU.EX2 R86, R7 ;  /* 0x0000000700567308 */ /* 0x0001e40000000800 */
[----:B------:R-:W-:Y:S01]  /*2550*/  FMUL.FTZ R2, R5, -1.4426950216293334961 ;  /* 0xbfb8aa3b05027820 */ /* 0x000fe20000410000 */
[----:B---3--:R-:W-:-:S05]  /*2560*/  PRMT R48, RZ, 0x5410, R48 ;  /* 0x00005410ff307816 */ /* 0x008fca0000000030 */
[----:B------:R1:W2:Y:S01]  /*2570*/  MUFU.EX2 R79, R2 ;  /* 0x00000002004f7308 */ /* 0x0002a20000000800 */
[----:B0-----:R-:W-:Y:S02]  /*2580*/  PRMT R7, RZ, 0x5410, R40 ;  /* 0x00005410ff077816 */ /* 0x001fe40000000028 */
[----:B------:R-:W-:Y:S01]  /*2590*/  PRMT R45, RZ, 0x5410, R45 ;  /* 0x00005410ff2d7816 */ /* 0x000fe2000000002d */
[----:B------:R-:W-:Y:S01]  /*25a0*/  FMUL.FTZ R40, R48, -1.4426950216293334961 ;  /* 0xbfb8aa3b30287820 */ /* 0x000fe20000410000 */
[----:B----4-:R-:W-:Y:S01]  /*25b0*/  PRMT R51, RZ, 0x5410, R51 ;  /* 0x00005410ff337816 */ /* 0x010fe20000000033 */
[----:B------:R-:W-:Y:S01]  /*25c0*/  FMUL.FTZ R39, R7, -1.4426950216293334961 ;  /* 0xbfb8aa3b07277820 */ /* 0x000fe20000410000 */
[----:B------:R-:W-:Y:S01]  /*25d0*/  PRMT R56, RZ, 0x5410, R56 ;  /* 0x00005410ff387816 */ /* 0x000fe20000000038 */
[----:B------:R0:W-:Y:S01]  /*25e0*/  MUFU.EX2 R142, R40 ;  /* 0x00000028008e7308 */ /* 0x0001e20000000800 */
[----:B-1----:R-:W-:Y:S01]  /*25f0*/  FMUL.FTZ R2, R45, -1.4426950216293334961 ;  /* 0xbfb8aa3b2d027820 */ /* 0x002fe20000410000 */
[----:B------:R-:W-:-:S02]  /*2600*/  PRMT R53, RZ, 0x5410, R53 ;  /* 0x00005410ff357816 */ /* 0x000fc40000000035 */
[----:B------:R-:W-:-:S04]  /*2610*/  PRMT R57, RZ, 0x5410, R57 ;  /* 0x00005410ff397816 */ /* 0x000fc80000000039 */
[----:B------:R1:W-:Y:S01]  /*2620*/  MUFU.EX2 R94, R39 ;  /* 0x00000027005e7308 */ /* 0x0003e20000000800 */
[----:B0-----:R-:W-:Y:S01]  /*2630*/  FMUL.FTZ R40, R56, -1.4426950216293334961 ;  /* 0xbfb8aa3b38287820 */ /* 0x001fe20000410000 */
[----:B------:R-:W-:Y:S02]  /*2640*/  PRMT R59, RZ, 0x5410, R59 ;  /* 0x00005410ff3b7816 */ /* 0x000fe4000000003b */
[----:B------:R-:W-:Y:S01]  /*2650*/  PRMT R66, RZ, 0x5410, R66 ;  /* 0x00005410ff427816 */ /* 0x000fe20000000042 */
[----:B-1----:R-:W-:-:S03]  /*2660*/  FMUL.FTZ R39, R51, -1.4426950216293334961 ;  /* 0xbfb8aa3b33277820 */ /* 0x002fc60000410000 */
[----:B------:R0:W-:Y:S01]  /*2670*/  MUFU.EX2 R120, R2 ;  /* 0x0000000200787308 */ /* 0x0001e20000000800 */
[----:B------:R-:W-:-:S07]  /*2680*/  PRMT R4, RZ, 0x5410, R3 ;  /* 0x00005410ff047816 */ /* 0x000fce0000000003 */
[----:B------:R1:W-:Y:S01]  /*2690*/  MUFU.EX2 R143, R39 ;  /* 0x00000027008f7308 */ /* 0x0003e20000000800 */
[----:B0-----:R-:W-:-:S07]  /*26a0*/  FMUL.FTZ R2, R53, -1.4426950216293334961 ;  /* 0xbfb8aa3b35027820 */ /* 0x001fce0000410000 */
[----:B------:R2:W-:Y:S01]  /*26b0*/  MUFU.EX2 R146, R40 ;  /* 0x0000002800927308 */ /* 0x0005e20000000800 */
[----:B-1----:R-:W-:Y:S02]  /*26c0*/  FMUL.FTZ R39, R57, -1.4426950216293334961 ;  /* 0xbfb8aa3b39277820 */ /* 0x002fe40000410000 */
[----:B--2---:R-:W-:-:S05]  /*26d0*/  FADD.FTZ R40, R79, 1 ;  /* 0x3f8000004f287421 */ /* 0x004fca0000010000 */
[----:B------:R0:W-:Y:S01]  /*26e0*/  MUFU.EX2 R144, R2 ;  /* 0x0000000200907308 */ /* 0x0001e20000000800 */
[----:B------:R-:W-:-:S07]  /*26f0*/  FMUL.FTZ R3, R4, -1.4426950216293334961 ;  /* 0xbfb8aa3b04037820 */ /* 0x000fce0000410000 */
[----:B------:R1:W-:Y:S01]  /*2700*/  MUFU.EX2 R147, R39 ;  /* 0x0000002700937308 */ /* 0x0003e20000000800 */
[----:B0-----:R-:W-:Y:S02]  /*2710*/  FMUL.FTZ R2, R59, -1.4426950216293334961 ;  /* 0xbfb8aa3b3b027820 */ /* 0x001fe40000410000 */
[----:B-1----:R-:W-:-:S05]  /*2720*/  FMUL.FTZ R39, R66, -1.4426950216293334961 ;  /* 0xbfb8aa3b42277820 */ /* 0x002fca0000410000 */
[----:B------:R-:W-:Y:S01]  /*2730*/  MUFU.EX2 R148, R2 ;  /* 0x0000000200947308 */ /* 0x000fe20000000800 */
[----:B------:R-:W-:-:S07]  /*2740*/  PRMT R47, RZ, 0x5410, R47 ;  /* 0x00005410ff2f7816 */ /* 0x000fce000000002f */
[----:B------:R-:W-:Y:S08]  /*2750*/  MUFU.EX2 R2, R39 ;  /* 0x0000002700027308 */ /* 0x000ff00000000800 */
[----:B------:R0:W1:Y:S02]  /*2760*/  MUFU.EX2 R82, R3 ;  /* 0x0000000300527308 */ /* 0x0000640000000800 */
[----:B0-----:R-:W-:-:S06]  /*2770*/  FMUL.FTZ R3, R47, -1.4426950216293334961 ;  /* 0xbfb8aa3b2f037820 */ /* 0x001fcc0000410000 */
[----:B------:R0:W2:Y:S01]  /*2780*/  MUFU.EX2 R121, R3 ;  /* 0x0000000300797308 */ /* 0x0000a20000000800 */
[----:B-1----:R-:W-:-:S07]  /*2790*/  FADD.FTZ R79, R82, 1 ;  /* 0x3f800000524f7421 */ /* 0x002fce0000010000 */
[----:B------:R-:W1:Y:S01]  /*27a0*/  MUFU.RCP R79, R79 ;  /* 0x0000004f004f7308 */ /* 0x000e620000001000 */
[----:B------:R-:W-:Y:S01]  /*27b0*/  PRMT R54, RZ, 0x5410, R54 ;  /* 0x00005410ff367816 */ /* 0x000fe20000000036 */
[----:B------:R-:W-:Y:S01]  /*27c0*/  FADD.FTZ R82, R94, 1 ;  /* 0x3f8000005e527421 */ /* 0x000fe20000010000 */
[----:B------:R-:W-:Y:S02]  /*27d0*/  PRMT R61, RZ, 0x5410, R61 ;  /* 0x00005410ff3d7816 */ /* 0x000fe4000000003d */
[----:B------:R-:W-:Y:S01]  /*27e0*/  PRMT R49, RZ, 0x5410, R49 ;  /* 0x00005410ff317816 */ /* 0x000fe20000000031 */
[----:B0-----:R-:W-:Y:S02]  /*27f0*/  FMUL.FTZ R3, R54, -1.4426950216293334961 ;  /* 0xbfb8aa3b36037820 */ /* 0x001fe40000410000 */
[----:B------:R-:W-:Y:S01]  /*2800*/  MUFU.RCP R82, R82 ;  /* 0x0000005200527308 */ /* 0x000fe20000001000 */
[----:B------:R-:W-:Y:S01]  /*2810*/  FMUL.FTZ R149, R61, -1.4426950216293334961 ;  /* 0xbfb8aa3b3d957820 */ /* 0x000fe20000410000 */
[----:B------:R-:W-:-:S02]  /*2820*/  PRMT R50, RZ, 0x5410, R50 ;  /* 0x00005410ff327816 */ /* 0x000fc40000000032 */
[----:B------:R-:W-:-:S04]  /*2830*/  PRMT R60, RZ, 0x5410, R60 ;  /* 0x00005410ff3c7816 */ /* 0x000fc8000000003c */
[----:B------:R-:W-:Y:S01]  /*2840*/  MUFU.EX2 R145, R3 ;  /* 0x0000000300917308 */ /* 0x000fe20000000800 */
[----:B------:R-:W-:-:S07]  /*2850*/  PRMT R73, RZ, 0x5410, R73 ;  /* 0x00005410ff497816 */ /* 0x000fce0000000049 */
[----:B------:R-:W-:Y:S01]  /*2860*/  MUFU.EX2 R150, R149 ;  /* 0x0000009500967308 */ /* 0x000fe20000000800 */
[----:B------:R-:W-:Y:S02]  /*2870*/  PRMT R71, RZ, 0x5410, R71 ;  /* 0x00005410ff477816 */ /* 0x000fe40000000047 */
[----:B------:R-:W-:Y:S01]  /*2880*/  PRMT R70, RZ, 0x5410, R70 ;  /* 0x00005410ff467816 */ /* 0x000fe20000000046 */
[----:B-----5:R0:W-:Y:S04]  /*2890*/  STS.U16 [R127], R74 ;  /* 0x0000004a7f007388 */ /* 0x0201e80000000400 */
[----:B------:R-:W-:Y:S04]  /*28a0*/  STS.U16 [R126+0x40], R41 ;  /* 0x000040297e007388 */ /* 0x000fe80000000400 */
[----:B------:R-:W-:Y:S04]  /*28b0*/  STS.U16 [R125+0x80], R62 ;  /* 0x0000803e7d007388 */ /* 0x000fe80000000400 */
[----:B------:R-:W-:Y:S04]  /*28c0*/  STS.U16 [R124+0xc0], R65 ;  /* 0x0000c0417c007388 */ /* 0x000fe80000000400 */
[----:B------:R-:W-:Y:S04]  /*28d0*/  STS.U16 [R123+0x100], R64 ;  /* 0x000100407b007388 */ /* 0x000fe80000000400 */
[----:B------:R-:W-:Y:S04]  /*28e0*/  STS.U16 [R122+0x140], R75 ;  /* 0x0001404b7a007388 */ /* 0x000fe80000000400 */
[----:B------:R-:W-:Y:S04]  /*28f0*/  STS.U16 [R119+0x180], R72 ;  /* 0x0001804877007388 */ /* 0x000fe80000000400 */
[----:B------:R-:W-:Y:S01]  /*2900*/  STS.U16 [R118+0x1c0], R77 ;  /* 0x0001c04d76007388 */ /* 0x000fe20000000400 */
[----:B0-----:R0:W-:Y:S03]  /*2910*/  MUFU.RCP R74, R40 ;  /* 0x00000028004a7308 */ /* 0x0011e60000001000 */
        /* <DEDUP_REMOVED lines=9> */
[----:B0-----:R-:W0:Y:S04]  /*29b0*/  LDS.U16 R40, [R107+0x2] ;  /* 0x000002006b287984 */ /* 0x001e280000000400 */
[----:B------:R-:W4:Y:S04]  /*29c0*/  LDS.U16 R39, [R107] ;  /* 0x000000006b277984 */ /* 0x000f280000000400 */
[----:B------:R-:W5:Y:S04]  /*29d0*/  LDS.U16 R41, [R107+0x4] ;  /* 0x000004006b297984 */ /* 0x000f680000000400 */
[----:B------:R-:W5:Y:S04]  /*29e0*/  LDS.U16 R64, [R107+0x8] ;  /* 0x000008006b407984 */ /* 0x000f680000000400 */
[----:B------:R-:W5:Y:S04]  /*29f0*/  LDS.U16 R62, [R107+0x6] ;  /* 0x000006006b3e7984 */ /* 0x000f680000000400 */
[----:B------:R-:W5:Y:S01]  /*2a00*/  LDS.U16 R65, [R107+0xa] ;  /* 0x00000a006b417984 */ /* 0x000f620000000400 */
[----:B---3--:R-:W-:-:S03]  /*2a10*/  FADD.FTZ R81, R86, 1 ;  /* 0x3f80000056517421 */ /* 0x008fc60000010000 */
[----:B------:R-:W3:Y:S03]  /*2a20*/  LDS.U16 R95, [R107+0xc] ;  /* 0x00000c006b5f7984 */ /* 0x000ee60000000400 */
[----:B------:R-:W4:Y:S01]  /*2a30*/  MUFU.RCP R81, R81 ;  /* 0x0000005100517308 */ /* 0x000f220000001000 */
[----:B--2---:R-:W-:Y:S01]  /*2a40*/  FADD.FTZ R76, R121, 1 ;  /* 0x3f800000794c7421 */ /* 0x004fe20000010000 */
[----:B------:R-:W-:Y:S01]  /*2a50*/  PRMT R63, RZ, 0x5410, R63 ;  /* 0x00005410ff3f7816 */ /* 0x000fe2000000003f */
[----:B------:R-:W-:Y:S01]  /*2a60*/  FADD.FTZ R72, R120, 1 ;  /* 0x3f80000078487421 */ /* 0x000fe20000010000 */
[----:B------:R-:W2:Y:S04]  /*2a70*/  LDS.U16 R121, [R107+0x10] ;  /* 0x000010006b797984 */ /* 0x000ea80000000400 */
[----:B------:R-:W2:Y:S01]  /*2a80*/  LDS.U16 R120, [R107+0xe] ;  /* 0x00000e006b787984 */ /* 0x000ea20000000400 */
[----:B------:R-:W3:Y:S01]  /*2a90*/  MUFU.RCP R72, R72 ;  /* 0x0000004800487308 */ /* 0x000ee20000001000 */
[----:B------:R-:W-:-:S02]  /*2aa0*/  FADD.FTZ R77, R142, 1 ;  /* 0x3f8000008e4d7421 */ /* 0x000fc40000010000 */
[----:B-1----:R-:W-:Y:S01]  /*2ab0*/  FADD.FTZ R75, -R79, 1 ;  /* 0x3f8000004f4b7421 */ /* 0x002fe20000010100 */
[----:B0-----:R-:W-:Y:S01]  /*2ac0*/  PRMT R40, RZ, 0x5410, R40 ;  /* 0x00005410ff287816 */ /* 0x001fe20000000028 */
[----:B------:R-:W-:Y:S01]  /*2ad0*/  FADD.FTZ R80, R143, 1 ;  /* 0x3f8000008f507421 */ /* 0x000fe20000010000 */
[----:B------:R-:W-:Y:S01]  /*2ae0*/  LDS.U16 R151, [R107+0x1c] ;  /* 0x00001c006b977984 */ /* 0x000fe20000000400 */
[----:B----4-:R-:W-:Y:S01]  /*2af0*/  FADD.FTZ R83, -R81, 1 ;  /* 0x3f80000051537421 */ /* 0x010fe20000010100 */
[----:B------:R-:W-:Y:S01]  /*2b00*/  PRMT R39, RZ, 0x5410, R39 ;  /* 0x00005410ff277816 */ /* 0x000fe20000000027 */
[----:B------:R-:W0:Y:S01]  /*2b10*/  MUFU.RCP R76, R76 ;  /* 0x0000004c004c7308 */ /* 0x000e220000001000 */
[----:B------:R-:W-:Y:S01]  /*2b20*/  FMUL.FTZ R84, R49, R40 ;  /* 0x0000002831547220 */ /* 0x000fe20000410000 */
[----:B-----5:R-:W-:Y:S01]  /*2b30*/  PRMT R41, RZ, 0x5410, R41 ;  /* 0x00005410ff297816 */ /* 0x020fe20000000029 */
[----:B------:R-:W-:Y:S02]  /*2b40*/  FFMA.FTZ R86, R4, R75, 1 ;  /* 0x3f80000004567423 */ /* 0x000fe4000001004b */
[----:B------:R-:W-:Y:S01]  /*2b50*/  FFMA.FTZ R149, R6, R83, 1 ;  /* 0x3f80000006957423 */ /* 0x000fe20000010053 */
[----:B------:R-:W-:-:S02]  /*2b60*/  PRMT R64, RZ, 0x5410, R64 ;  /* 0x00005410ff407816 */ /* 0x000fc40000000040 */
[----:B------:R-:W1:Y:S01]  /*2b70*/  MUFU.RCP R77, R77 ;  /* 0x0000004d004d7308 */ /* 0x000e620000001000 */
[----:B------:R-:W-:Y:S02]  /*2b80*/  FADD.FTZ R78, -R74, 1 ;  /* 0x3f8000004a4e7421 */ /* 0x000fe40000010100 */
[----:B------:R-:W-:Y:S02]  /*2b90*/  FMUL.FTZ R75, R50, R39 ;  /* 0x00000027324b7220 */ /* 0x000fe40000410000 */
[----:B------:R-:W-:Y:S02]  /*2ba0*/  FMUL.FTZ R94, R60, R41 ;  /* 0x000000293c5e7220 */ /* 0x000fe40000410000 */
[----:B------:R-:W-:Y:S01]  /*2bb0*/  FMUL.FTZ R83, R79, R84 ;  /* 0x000000544f537220 */ /* 0x000fe20000410000 */
[----:B------:R-:W4:Y:S01]  /*2bc0*/  MUFU.RCP R80, R80 ;  /* 0x0000005000507308 */ /* 0x000f220000001000 */
[----:B------:R-:W-:Y:S01]  /*2bd0*/  FFMA.FTZ R78, R5, R78, 1 ;  /* 0x3f800000054e7423 */ /* 0x000fe2000001004e */
[----:B------:R-:W-:Y:S01]  /*2be0*/  PRMT R62, RZ, 0x5410, R62 ;  /* 0x00005410ff3e7816 */ /* 0x000fe2000000003e */
[----:B------:R-:W-:-:S02]  /*2bf0*/  FMUL.FTZ R75, R74, R75 ;  /* 0x0000004b4a4b7220 */ /* 0x000fc40000410000 */
[----:B------:R-:W-:Y:S02]  /*2c00*/  FMUL.FTZ R94, R81, R94 ;  /* 0x0000005e515e7220 */ /* 0x000fe40000410000 */
[----:B------:R-:W-:Y:S01]  /*2c10*/  FMUL.FTZ R153, R83, R86 ;  /* 0x0000005653997220 */ /* 0x000fe20000410000 */
[----:B------:R-:W-:Y:S01]  /*2c20*/  PRMT R65, RZ, 0x5410, R65 ;  /* 0x00005410ff417816 */ /* 0x000fe20000000041 */
[----:B---3--:R-:W-:Y:S02]  /*2c30*/  FADD.FTZ R86, -R72, 1 ;  /* 0x3f80000048567421 */ /* 0x008fe40000010100 */
[----:B------:R-:W-:Y:S02]  /*2c40*/  FMUL.FTZ R143, R73, R64 ;  /* 0x00000040498f7220 */ /* 0x000fe40000410000 */
[----:B------:R-:W-:Y:S02]  /*2c50*/  FADD.FTZ R144, R144, 1 ;  /* 0x3f80000090907421 */ /* 0x000fe40000010000 */
[----:B------:R-:W-:-:S02]  /*2c60*/  FMUL.FTZ R152, R75, R78 ;  /* 0x0000004e4b987220 */ /* 0x000fc40000410000 */
[----:B------:R-:W-:Y:S02]  /*2c70*/  FMUL.FTZ R149, R94, R149 ;  /* 0x000000955e957220 */ /* 0x000fe40000410000 */
[----:B------:R-:W-:Y:S02]  /*2c80*/  FADD.FTZ R78, -R82, 1 ;  /* 0x3f800000524e7421 */ /* 0x000fe40000010100 */
[----:B------:R-:W-:Y:S02]  /*2c90*/  FFMA.FTZ R94, R45, R86, 1 ;  /* 0x3f8000002d5e7423 */ /* 0x000fe40000010056 */
[----:B------:R-:W-:Y:S02]  /*2ca0*/  FMUL.FTZ R75, R71, R62 ;  /* 0x0000003e474b7220 */ /* 0x000fe40000410000 */
[----:B------:R-:W-:Y:S02]  /*2cb0*/  FMUL.FTZ R143, R72, R143 ;  /* 0x0000008f488f7220 */ /* 0x000fe40000410000 */
[----:B------:R-:W-:Y:S01]  /*2cc0*/  FADD.FTZ R83, R145, 1 ;  /* 0x3f80000091537421 */ /* 0x000fe20000010000 */
[----:B------:R3:W5:Y:S01]  /*2cd0*/  MUFU.RCP R84, R144 ;  /* 0x0000009000547308 */ /* 0x0007620000001000 */
[----:B------:R-:W-:-:S02]  /*2ce0*/  FMUL.FTZ R145, R70, R65 ;  /* 0x0000004146917220 */ /* 0x000fc40000410000 */
[----:B------:R-:W-:Y:S02]  /*2cf0*/  FMUL.FTZ R3, R63, -1.4426950216293334961 ;  /* 0xbfb8aa3b3f037820 */ /* 0x000fe40000410000 */
[----:B0-----:R-:W-:Y:S02]  /*2d00*/  FADD.FTZ R142, -R76, 1 ;  /* 0x3f8000004c8e7421 */ /* 0x001fe40000010100 */
[----:B------:R-:W-:Y:S02]  /*2d10*/  FFMA.FTZ R78, R7, R78, 1 ;  /* 0x3f800000074e7423 */ /* 0x000fe4000001004e */
[----:B------:R-:W-:Y:S01]  /*2d20*/  FMUL.FTZ R75, R82, R75 ;  /* 0x0000004b524b7220 */ /* 0x000fe20000410000 */
[----:B---3--:R-:W-:Y:S01]  /*2d30*/  LDS.U16 R144, [R107+0x12] ;  /* 0x000012006b907984 */ /* 0x008fe20000000400 */
[----:B------:R-:W-:Y:S01]  /*2d40*/  FMUL.FTZ R155, R143, R94 ;  /* 0x0000005e8f9b7220 */ /* 0x000fe20000410000 */
[----:B------:R-:W-:Y:S01]  /*2d50*/  PRMT R94, RZ, 0x5410, R67 ;  /* 0x00005410ff5e7816 */ /* 0x000fe20000000043 */
[----:B------:R-:W-:-:S02]  /*2d60*/  FMUL.FTZ R145, R76, R145 ;  /* 0x000000914c917220 */ /* 0x000fc40000410000 */
[----:B-1----:R-:W-:Y:S02]  /*2d70*/  FADD.FTZ R67, -R77, 1 ;  /* 0x3f8000004d437421 */ /* 0x002fe40000010100 */
[----:B------:R-:W-:Y:S01]  /*2d80*/  FFMA.FTZ R142, R47, R142, 1 ;  /* 0x3f8000002f8e7423 */ /* 0x000fe2000001008e */
[----:B------:R-:W0:Y:S01]  /*2d90*/  MUFU.EX2 R3, R3 ;  /* 0x0000000300037308 */ /* 0x000e220000000800 */
[----:B------:R-:W-:Y:S01]  /*2da0*/  FMUL.FTZ R154, R75, R78 ;  /* 0x0000004e4b9a7220 */ /* 0x000fe20000410000 */
[----:B------:R-:W-:Y:S01]  /*2db0*/  PRMT R75, RZ, 0x5410, R68 ;  /* 0x00005410ff4b7816 */ /* 0x000fe20000000044 */
[----:B----4-:R-:W-:Y:S01]  /*2dc0*/  FADD.FTZ R68, -R80, 1 ;  /* 0x3f80000050447421 */ /* 0x010fe20000010100 */
[----:B------:R-:W-:Y:S01]  /*2dd0*/  PRMT R78, RZ, 0x5410, R69 ;  /* 0x00005410ff4e7816 */ /* 0x000fe20000000045 */
[----:B------:R-:W-:Y:S01]  /*2de0*/  FFMA.FTZ R143, R48, R67, 1 ;  /* 0x3f800000308f7423 */ /* 0x000fe20000010043 */
[----:B------:R-:W-:Y:S01]  /*2df0*/  PRMT R67, RZ, 0x5410, R95 ;  /* 0x00005410ff437816 */ /* 0x000fe2000000005f */
[----:B------:R-:W-:-:S02]  /*2e00*/  FMUL.FTZ R156, R145, R142 ;  /* 0x0000008e919c7220 */ /* 0x000fc40000410000 */
[----:B------:R-:W-:Y:S01]  /*2e10*/  FADD.FTZ R85, R146, 1 ;  /* 0x3f80000092557421 */ /* 0x000fe20000010000 */
[----:B------:R-:W1:Y:S01]  /*2e20*/  LDS.U16 R145, [R107+0x14] ;  /* 0x000014006b917984 */ /* 0x000e620000000400 */
[----:B------:R-:W-:Y:S01]  /*2e30*/  FADD.FTZ R147, R147, 1 ;  /* 0x3f80000093937421 */ /* 0x000fe20000010000 */
[----:B--2---:R-:W-:Y:S01]  /*2e40*/  PRMT R69, RZ, 0x5410, R121 ;  /* 0x00005410ff457816 */ /* 0x004fe20000000079 */
[----:B------:R-:W-:Y:S02]  /*2e50*/  FADD.FTZ R146, R148, 1 ;  /* 0x3f80000094927421 */ /* 0x000fe40000010000 */
[----:B------:R-:W-:Y:S02]  /*2e60*/  FADD.FTZ R148, R150, 1 ;  /* 0x3f80000096947421 */ /* 0x000fe40000010000 */
[----:B------:R-:W-:Y:S01]  /*2e70*/  FFMA.FTZ R142, R51, R68, 1 ;  /* 0x3f800000338e7423 */ /* 0x000fe20000010044 */
[----:B------:R-:W2:Y:S01]  /*2e80*/  LDS.U16 R150, [R107+0x18] ;  /* 0x000018006b967984 */ /* 0x000ea20000000400 */
[----:B------:R-:W-:Y:S01]  /*2e90*/  PRMT R68, RZ, 0x5410, R120 ;  /* 0x00005410ff447816 */ /* 0x000fe20000000078 */
[----:B------:R-:W-:Y:S01]  /*2ea0*/  FMUL.FTZ R120, R78, R67 ;  /* 0x000000434e787220 */ /* 0x000fe20000410000 */
[----:B------:R3:W-:Y:S01]  /*2eb0*/  MUFU.RCP R86, R147 ;  /* 0x0000009300567308 */ /* 0x0007e20000001000 */
[----:B-----5:R-:W-:-:S02]  /*2ec0*/  FADD.FTZ R158, -R84, 1 ;  /* 0x3f800000549e7421 */ /* 0x020fc40000010100 */
[----:B------:R-:W-:Y:S02]  /*2ed0*/  FMUL.FTZ R121, R94, R69 ;  /* 0x000000455e797220 */ /* 0x000fe40000410000 */
[----:B------:R-:W-:Y:S01]  /*2ee0*/  FMUL.FTZ R120, R77, R120 ;  /* 0x000000784d787220 */ /* 0x000fe20000410000 */
[----:B---3--:R-:W3:Y:S01]  /*2ef0*/  LDS.U16 R147, [R107+0x16] ;  /* 0x000016006b937984 */ /* 0x008ee20000000400 */
[----:B------:R-:W-:Y:S02]  /*2f00*/  FFMA.FTZ R160, R53, R158, 1 ;  /* 0x3f80000035a07423 */ /* 0x000fe4000001009e */
[----:B------:R-:W-:Y:S02]  /*2f10*/  FMUL.FTZ R121, R84, R121 ;  /* 0x0000007954797220 */ /* 0x000fe40000410000 */
[----:B------:R-:W-:Y:S02]  /*2f20*/  FMUL.FTZ R157, R120, R143 ;  /* 0x0000008f789d7220 */ /* 0x000fe40000410000 */
[----:B0-----:R-:W-:-:S02]  /*2f30*/  FADD.FTZ R120, R3, 1 ;  /* 0x3f80000003787421 */ /* 0x001fc40000010000 */
[----:B------:R-:W-:Y:S01]  /*2f40*/  FMUL.FTZ R160, R121, R160 ;  /* 0x000000a079a07220 */ /* 0x000fe20000410000 */
[----:B------:R-:W-:Y:S01]  /*2f50*/  PRMT R121, RZ, 0x5410, R58 ;  /* 0x00005410ff797816 */ /* 0x000fe2000000003a */
[----:B------:R-:W0:Y:S01]  /*2f60*/  MUFU.RCP R83, R83 ;  /* 0x0000005300537308 */ /* 0x000e220000001000 */
[----:B------:R-:W4:Y:S07]  /*2f70*/  LDS.U16 R3, [R107+0x1a] ;  /* 0x00001a006b037984 */ /* 0x000f2e0000000400 */
[----:B------:R5:W-:Y:S01]  /*2f80*/  MUFU.RCP R58, R120 ;  /* 0x00000078003a7308 */ /* 0x000be20000001000 */
[----:B------:R-:W-:Y:S01]  /*2f90*/  FMUL.FTZ R95, R75, R68 ;  /* 0x000000444b5f7220 */ /* 0x000fe20000410000 */
[----:B-----5:R-:W-:Y:S01]  /*2fa0*/  PRMT R120, RZ, 0x5410, R55 ;  /* 0x00005410ff787816 */ /* 0x020fe20000000037 */
[----:B------:R-:W-:-:S02]  /*2fb0*/  FADD.FTZ R55, R2, 1 ;  /* 0x3f80000002377421 */ /* 0x000fc40000010000 */
[----:B------:R-:W5:Y:S03]  /*2fc0*/  LDS.U16 R2, [R107+0x1e] ;  /* 0x00001e006b027984 */ /* 0x000f660000000400 */
[----:B------:R-:W2:Y:S01]  /*2fd0*/  MUFU.RCP R85, R85 ;  /* 0x0000005500557308 */ /* 0x000ea20000001000 */
[----:B------:R-:W-:Y:S01]  /*2fe0*/  FMUL.FTZ R95, R80, R95 ;  /* 0x0000005f505f7220 */ /* 0x000fe20000410000 */
[----:B------:R-:W-:-:S03]  /*2ff0*/  PRMT R143, RZ, 0x5410, R46 ;  /* 0x00005410ff8f7816 */ /* 0x000fc6000000002e */
[----:B------:R-:W-:-:S03]  /*3000*/  FMUL.FTZ R158, R95, R142 ;  /* 0x0000008e5f9e7220 */ /* 0x000fc60000410000 */
[----:B------:R-:W4:Y:S01]  /*3010*/  MUFU.RCP R146, R146 ;  /* 0x0000009200927308 */ /* 0x000f220000001000 */
[----:B0-----:R-:W-:Y:S02]  /*3020*/  FADD.FTZ R95, -R83, 1 ;  /* 0x3f800000535f7421 */ /* 0x001fe40000010100 */
[----:B------:R-:W-:Y:S02]  /*3030*/  FADD.FTZ R46, -R86, 1 ;  /* 0x3f800000562e7421 */ /* 0x000fe40000010100 */
[----:B------:R-:W-:Y:S01]  /*3040*/  FFMA.FTZ R159, R54, R95, 1 ;  /* 0x3f800000369f7423 */ /* 0x000fe2000001005f */
[----:B-1----:R-:W-:Y:S01]  /*3050*/  PRMT R95, RZ, 0x5410, R145 ;  /* 0x00005410ff5f7816 */ /* 0x002fe20000000091 */
[----:B------:R-:W-:Y:S01]  /*3060*/  FFMA.FTZ R162, R57, R46, 1 ;  /* 0x3f80000039a27423 */ /* 0x000fe2000001002e */
[----:B------:R-:W-:Y:S02]  /*3070*/  PRMT R46, RZ, 0x5410, R144 ;  /* 0x00005410ff2e7816 */ /* 0x000fe40000000090 */
[----:B--2---:R-:W-:Y:S01]  /*3080*/  PRMT R144, RZ, 0x5410, R150 ;  /* 0x00005410ff907816 */ /* 0x004fe20000000096 */
[----:B------:R-:W-:Y:S01]  /*3090*/  FADD.FTZ R161, -R85, 1 ;  /* 0x3f80000055a17421 */ /* 0x000fe20000010100 */
[----:B------:R-:W-:Y:S01]  /*30a0*/  PRMT R142, RZ, 0x5410, R52 ;  /* 0x00005410ff8e7816 */ /* 0x000fe20000000034 */
[----:B------:R-:W-:Y:S01]  /*30b0*/  FMUL.FTZ R150, R120, R95 ;  /* 0x0000005f78967220 */ /* 0x000fe20000410000 */
[----:B---3--:R-:W-:Y:S01]  /*30c0*/  PRMT R145, RZ, 0x5410, R147 ;  /* 0x00005410ff917816 */ /* 0x008fe20000000093 */
[----:B------:R-:W-:Y:S01]  /*30d0*/  FMUL.FTZ R163, R143, R144 ;  /* 0x000000908fa37220 */ /* 0x000fe20000410000 */
[----:B------:R-:W0:Y:S01]  /*30e0*/  MUFU.RCP R148, R148 ;  /* 0x0000009400947308 */ /* 0x000e220000001000 */
[----:B----4-:R-:W-:-:S02]  /*30f0*/  FADD.FTZ R52, -R146, 1 ;  /* 0x3f80000092347421 */ /* 0x010fc40000010100 */
[----:B------:R-:W-:Y:S02]  /*3100*/  FFMA.FTZ R161, R56, R161, 1 ;  /* 0x3f80000038a17423 */ /* 0x000fe400000100a1 */
[----:B------:R-:W-:-:S03]  /*3110*/  FMUL.FTZ R150, R85, R150 ;  /* 0x0000009655967220 */ /* 0x000fc60000410000 */
[----:B------:R-:W1:Y:S01]  /*3120*/  MUFU.RCP R55, R55 ;  /* 0x0000003700377308 */ /* 0x000e620000001000 */
[----:B------:R-:W-:Y:S02]  /*3130*/  FMUL.FTZ R147, R142, R145 ;  /* 0x000000918e937220 */ /* 0x000fe40000410000 */
[----:B------:R-:W-:Y:S02]  /*3140*/  FFMA.FTZ R164, R59, R52, 1 ;  /* 0x3f8000003ba47423 */ /* 0x000fe40000010034 */
[----:B------:R-:W-:Y:S02]  /*3150*/  FMUL.FTZ R163, R146, R163 ;  /* 0x000000a392a37220 */ /* 0x000fe40000410000 */
[----:B------:R-:W-:Y:S02]  /*3160*/  FMUL.FTZ R161, R150, R161 ;  /* 0x000000a196a17220 */ /* 0x000fe40000410000 */
[----:B------:R-:W-:Y:S02]  /*3170*/  FADD.FTZ R150, -R58, 1 ;  /* 0x3f8000003a967421 */ /* 0x000fe40000010100 */
[----:B------:R-:W-:-:S02]  /*3180*/  FMUL.FTZ R147, R86, R147 ;  /* 0x0000009356937220 */ /* 0x000fc40000410000 */
[----:B------:R-:W-:Y:S02]  /*3190*/  FMUL.FTZ R52, R121, R46 ;  /* 0x0000002e79347220 */ /* 0x000fe40000410000 */
[----:B------:R-:W-:Y:S01]  /*31a0*/  FMUL.FTZ R163, R163, R164 ;  /* 0x000000a4a3a37220 */ /* 0x000fe20000410000 */
[----:B------:R-:W-:Y:S01]  /*31b0*/  F2FP.BF16.PACK_AB R164, R153, R152 ;  /* 0x0000009899a4723e */ /* 0x000fe200000010ff */
[----:B------:R-:W-:Y:S01]  /*31c0*/  BAR.SYNC.DEFER_BLOCKING 0x0 ;  /* 0x0000000000007b1d */ /* 0x000fe20000010000 */
[----:B------:R-:W-:Y:S01]  /*31d0*/  FFMA.FTZ R152, R63, R150, 1 ;  /* 0x3f8000003f987423 */ /* 0x000fe20000010096 */
[----:B------:R-:W-:Y:S01]  /*31e0*/  PRMT R150, RZ, 0x5410, R151 ;  /* 0x00005410ff967816 */ /* 0x000fe20000000097 */
[----:B------:R-:W-:Y:S01]  /*31f0*/  FMUL.FTZ R162, R147, R162 ;  /* 0x000000a293a27220 */ /* 0x000fe20000410000 */
[----:B------:R-:W-:Y:S01]  /*3200*/  PRMT R44, RZ, 0x5410, R44 ;  /* 0x00005410ff2c7816 */ /* 0x000fe2000000002c */
[----:B------:R-:W-:Y:S01]  /*3210*/  FMUL.FTZ R52, R83, R52 ;  /* 0x0000003453347220 */ /* 0x000fe20000410000 */
[----:B------:R-:W-:-:S02]  /*3220*/  PRMT R43, RZ, 0x5410, R43 ;  /* 0x00005410ff2b7816 */ /* 0x000fc4000000002b */
[----:B------:R-:W-:Y:S02]  /*3230*/  PRMT R42, RZ, 0x5410, R42 ;  /* 0x00005410ff2a7816 */ /* 0x000fe4000000002a */
[----:B------:R-:W-:Y:S02]  /*3240*/  PRMT R147, RZ, 0x5410, R3 ;  /* 0x00005410ff937816 */ /* 0x000fe40000000003 */
[----:B-----5:R-:W-:Y:S01]  /*3250*/  PRMT R151, RZ, 0x5410, R2 ;  /* 0x00005410ff977816 */ /* 0x020fe20000000002 */
[----:B------:R-:W-:Y:S02]  /*3260*/  FMUL.FTZ R159, R52, R159 ;  /* 0x0000009f349f7220 */ /* 0x000fe40000410000 */
[----:B0-----:R-:W-:Y:S02]  /*3270*/  FADD.FTZ R52, -R148, 1 ;  /* 0x3f80000094347421 */ /* 0x001fe40000010100 */
[----:B-1----:R-:W-:Y:S02]  /*3280*/  FADD.FTZ R165, -R55, 1 ;  /* 0x3f80000037a57421 */ /* 0x002fe40000010100 */
[----:B------:R-:W-:-:S02]  /*3290*/  FMUL.FTZ R3, R44, R147 ;  /* 0x000000932c037220 */ /* 0x000fc40000410000 */
[----:B------:R-:W-:Y:S02]  /*32a0*/  FMUL.FTZ R153, R43, R150 ;  /* 0x000000962b997220 */ /* 0x000fe40000410000 */
[----:B------:R-:W-:Y:S02]  /*32b0*/  FMUL.FTZ R2, R42, R151 ;  /* 0x000000972a027220 */ /* 0x000fe40000410000 */
[----:B------:R-:W-:Y:S02]  /*32c0*/  FFMA.FTZ R52, R61, R52, 1 ;  /* 0x3f8000003d347423 */ /* 0x000fe40000010034 */
[----:B------:R-:W-:Y:S02]  /*32d0*/  FMUL.FTZ R3, R148, R3 ;  /* 0x0000000394037220 */ /* 0x000fe40000410000 */
[----:B------:R-:W-:Y:S02]  /*32e0*/  FMUL.FTZ R153, R58, R153 ;  /* 0x000000993a997220 */ /* 0x000fe40000410000 */
[----:B------:R-:W-:-:S02]  /*32f0*/  FFMA.FTZ R165, R66, R165, 1 ;  /* 0x3f80000042a57423 */ /* 0x000fc400000100a5 */
[----:B------:R-:W-:Y:S01]  /*3300*/  FMUL.FTZ R2, R55, R2 ;  /* 0x0000000237027220 */ /* 0x000fe20000410000 */
[----:B------:R-:W-:Y:S01]  /*3310*/  F2FP.BF16.PACK_AB R149, R154, R149 ;  /* 0x000000959a95723e */ /* 0x000fe200000010ff */
[----:B------:R-:W-:Y:S02]  /*3320*/  FMUL.FTZ R52, R3, R52 ;  /* 0x0000003403347220 */ /* 0x000fe40000410000 */
[----:B------:R-:W-:Y:S02]  /*3330*/  FMUL.FTZ R152, R153, R152 ;  /* 0x0000009899987220 */ /* 0x000fe40000410000 */
[----:B------:R-:W-:Y:S01]  /*3340*/  FMUL.FTZ R165, R2, R165 ;  /* 0x000000a502a57220 */ /* 0x000fe20000410000 */
[----:B------:R-:W-:Y:S02]  /*3350*/  PRMT R2, R164, 0x7632, R2 ;  /* 0x00007632a4027816 */ /* 0x000fe40000000002 */
[----:B------:R-:W-:Y:S02]  /*3360*/  PRMT R3, R149, 0x7632, R3 ;  /* 0x0000763295037816 */ /* 0x000fe40000000003 */
[----:B------:R-:W-:-:S02]  /*3370*/  ISETP.NE.AND P1, PT, R135, RZ, PT ;  /* 0x000000ff8700720c */ /* 0x000fc40003f25270 */
[----:B------:R-:W-:Y:S02]  /*3380*/  F2FP.BF16.PACK_AB R155, R156, R155 ;  /* 0x0000009b9c9b723e */ /* 0x000fe400000010ff */
        /* <DEDUP_REMOVED lines=9> */
[----:B------:R-:W-:-:S03]  /*3420*/  PRMT R156, R152, 0x7632, R156 ;  /* 0x00007632989c7816 */ /* 0x000fc6000000009c */
[----:B------:R2:W-:Y:S01]  /*3430*/  STS.U16 [R107+0x6], R3 ;  /* 0x000006036b007388 */ /* 0x0005e20000000400 */
[----:B0-----:R-:W-:Y:S02]  /*3440*/  PRMT R2, R157, 0x7632, R2 ;  /* 0x000076329d027816 */ /* 0x001fe40000000002 */
[----:B-1----:R-:W-:Y:S02]  /*3450*/  PRMT R149, R52, 0x7632, R149 ;  /* 0x0000763234957816 */ /* 0x002fe40000000095 */
[----:B--2---:R-:W-:Y:S01]  /*3460*/  PRMT R3, R161, 0x7632, R3 ;  /* 0x00007632a1037816 */ /* 0x004fe20000000003 */
[----:B------:R-:W-:Y:S04]  /*3470*/  STS.U16 [R107], R164 ;  /* 0x000000a46b007388 */ /* 0x000fe80000000400 */
        /* <DEDUP_REMOVED lines=30> */
[----:B------:R-:W-:Y:S01]  /*3660*/  BAR.SYNC.DEFER_BLOCKING 0x0 ;  /* 0x0000000000007b1d */ /* 0x000fe20000010000 */
[----:B0-----:R-:W-:-:S05]  /*3670*/  IMAD R52, R138, c[0x0][0x2e8], RZ ;  /* 0x0000ba008a347a24 */ /* 0x001fca00078e02ff */
[----:B------:R-:W0:Y:S01]  /*3680*/  LDS R185, [0x1080] ;  /* 0x00108000ffb97984 */ /* 0x000e220000000800 */
[----:B------:R-:W-:-:S04]  /*3690*/  IMAD.WIDE.U32 R2, R139, c[0x0][0x2e8], RZ ;  /* 0x0000ba008b027a25 */ /* 0x000fc800078e00ff */
[----:B------:R-:W-:-:S05]  /*36a0*/  IMAD R187, R139, c[0x0][0x2ec], R52 ;  /* 0x0000bb008bbb7a24 */ /* 0x000fca00078e0234 */
[----:B------:R-:W-:Y:S01]  /*36b0*/  IADD3 R3, R3, R187, RZ ;  /* 0x000000bb03037210 */ /* 0x000fe20007ffe0ff */
[----:B------:R-:W-:-:S04]  /*36c0*/  IMAD R52, R140, c[0x0][0x2f0], RZ ;  /* 0x0000bc008c347a24 */ /* 0x000fc800078e02ff */
[----:B------:R-:W-:Y:S01]  /*36d0*/  IMAD.WIDE.U32 R2, R141, c[0x0][0x2f0], R2 ;  /* 0x0000bc008d027a25 */ /* 0x000fe200078e0002 */
[----:B-1----:R-:W-:-:S03]  /*36e0*/  LEA R149, P0, R132, c[0x0][0x338], 0x1 ;  /* 0x0000ce0084957a11 */ /* 0x002fc600078008ff */
[----:B------:R-:W-:Y:S01]  /*36f0*/  IMAD R154, R141, c[0x0][0x2f4], R52 ;  /* 0x0000bd008d9a7a24 */ /* 0x000fe200078e0234 */
[----:B------:R-:W-:Y:S02]  /*3700*/  IADD3 R52, P2, R88, R2, RZ ;  /* 0x0000000258347210 */ /* 0x000fe40007f5e0ff */
[----:B--2---:R-:W-:Y:S02]  /*3710*/  LEA.HI.X R152, R132, c[0x0][0x33c], R129, 0x1, P0 ;  /* 0x0000cf0084987a11 */ /* 0x004fe400000f0c81 */
[----:B------:R-:W-:Y:S02]  /*3720*/  IADD3.X R3, R87, R154, R3, P2, !PT ;  /* 0x0000009a57037210 */ /* 0x000fe400017fe403 */
[C---:B------:R-:W-:Y:S01]  /*3730*/  LEA R2, P5, R52.reuse, R149, 0x1 ;  /* 0x0000009534027211 */ /* 0x040fe200078a08ff */
[----:B------:R-:W-:Y:S03]  /*3740*/  BSSY B0, `(.L_x_64) ;  /* 0x0000016000007945 */ /* 0x000fe60003800000 */
[----:B------:R-:W-:-:S02]  /*3750*/  LEA.HI.X R3, R52, R152, R3, 0x1, P5 ;  /* 0x0000009834037211 */ /* 0x000fc400028f0c03 */
[CC--:B0-----:R-:W-:Y:S02]  /*3760*/  ISETP.GE.AND P4, PT, R132.reuse, R185.reuse, PT ;  /* 0x000000b98400720c */ /* 0x0c1fe40003f86270 */
[----:B------:R-:W-:Y:S01]  /*3770*/  IADD3 R206, P5, R132, R212, RZ ;  /* 0x000000d484ce7210 */ /* 0x000fe20007fbe0ff */
[----:B------:R-:W-:Y:S01]  /*3780*/  FMUL.FTZ R74, R5, R74 ;  /* 0x0000004a054a7220 */ /* 0x000fe20000410000 */
[----:B------:R-:W-:Y:S01]  /*3790*/  ISETP.GE.AND P3, PT, R8, R185, PT ;  /* 0x000000b90800720c */ /* 0x000fe20003f66270 */
[----:B------:R-:W-:Y:S01]  /*37a0*/  FMUL.FTZ R79, R4, R79 ;  /* 0x0000004f044f7220 */ /* 0x000fe20000410000 */
[----:B------:R-:W-:Y:S01]  /*37b0*/  ISETP.GE.AND P0, PT, R9, R185, PT ;  /* 0x000000b90900720c */ /* 0x000fe20003f06270 */
[----:B------:R-:W-:Y:S01]  /*37c0*/  FMUL.FTZ R149, R6, R81 ;  /* 0x0000005106957220 */ /* 0x000fe20000410000 */
[----:B------:R-:W-:Y:S01]  /*37d0*/  ISETP.GE.AND P2, PT, R10, R185, PT ;  /* 0x000000b90a00720c */ /* 0x000fe20003f46270 */
[----:B------:R-:W-:Y:S01]  /*37e0*/  FMUL.FTZ R152, R7, R82 ;  /* 0x0000005207987220 */ /* 0x000fe20000410000 */
[----:B------:R-:W-:-:S03]  /*37f0*/  IADD3.X R207, R129, R213, RZ, P5, !PT ;  /* 0x000000d581cf7210 */ /* 0x000fc60002ffe4ff */
        /* <DEDUP_REMOVED lines=10> */
.L_x_65:
[----:B------:R-:W-:Y:S05]  /*38a0*/  BSYNC B0 ;  /* 0x0000000000007941 */ /* 0x000fea0003800000 */
.L_x_64:
[----:B------:R1:W-:Y:S01]  /*38b0*/  @!P3 STG.E.U16 [R2.64+-0xf80], R155 ;  /* 0xfff0809b0200b986 */ /* 0x0003e2000c101506 */
[-C--:B------:R-:W-:Y:S01]  /*38c0*/  ISETP.GE.AND P3, PT, R12, R185.reuse, PT ;  /* 0x000000b90c00720c */ /* 0x080fe20003f66270 */
[----:B------:R-:W-:Y:S01]  /*38d0*/  FMUL.FTZ R47, R47, R76 ;  /* 0x0000004c2f2f7220 */ /* 0x000fe20000410000 */
[-C--:B------:R-:W-:Y:S01]  /*38e0*/  ISETP.GE.AND P4, PT, R13, R185.reuse, PT ;  /* 0x000000b90d00720c */ /* 0x080fe20003f86270 */
[----:B------:R2:W-:Y:S01]  /*38f0*/  @!P0 STG.E.U16 [R2.64+-0xf40], R157 ;  /* 0xfff0c09d02008986 */ /* 0x0005e2000c101506 */
[----:B------:R-:W-:Y:S01]  /*3900*/  ISETP.GE.AND P0, PT, R11, R185, PT ;  /* 0x000000b90b00720c */ /* 0x000fe20003f06270 */
[----:B------:R-:W-:Y:S01]  /*3910*/  FMUL.FTZ R48, R48, R77 ;  /* 0x0000004d30307220 */ /* 0x000fe20000410000 */
[-C--:B------:R-:W-:Y:S01]  /*3920*/  ISETP.GE.AND P5, PT, R14, R185.reuse, PT ;  /* 0x000000b90e00720c */ /* 0x080fe20003fa6270 */
[----:B------:R3:W-:Y:S01]  /*3930*/  @!P2 STG.E.U16 [R2.64+-0xf00], R161 ;  /* 0xfff100a10200a986 */ /* 0x0007e2000c101506 */
[-C--:B------:R-:W-:Y:S01]  /*3940*/  ISETP.GE.AND P6, PT, R15, R185.reuse, PT ;  /* 0x000000b90f00720c */ /* 0x080fe20003fc6270 */
[----:B------:R-:W-:Y:S01]  /*3950*/  FMUL.FTZ R45, R45, R72 ;  /* 0x000000482d2d7220 */ /* 0x000fe20000410000 */
[-C--:B------:R-:W-:Y:S01]  /*3960*/  ISETP.GE.AND P2, PT, R16, R185.reuse, PT ;  /* 0x000000b91000720c */ /* 0x080fe20003f46270 */
[----:B------:R-:W-:Y:S01]  /*3970*/  FMUL.FTZ R76, R51, R80 ;  /* 0x00000050334c7220 */ /* 0x000fe20000410000 */
[----:B------:R-:W-:Y:S01]  /*3980*/  PRMT R38, RZ, 0x5410, R38 ;  /* 0x00005410ff267816 */ /* 0x000fe20000000026 */
[----:B------:R3:W-:Y:S01]  /*3990*/  @!P3 STG.E.U16 [R2.64+-0xe80], R165 ;  /* 0xfff180a50200b986 */ /* 0x0007e2000c101506 */
[-C--:B------:R-:W-:Y:S01]  /*39a0*/  ISETP.GE.AND P3, PT, R0, R185.reuse, PT ;  /* 0x000000b90000720c */ /* 0x080fe20003f66270 */
[----:B------:R-:W-:Y:S01]  /*39b0*/  FMUL.FTZ R77, R53, R84 ;  /* 0x00000054354d7220 */ /* 0x000fe20000410000 */
[----:B------:R-:W-:Y:S01]  /*39c0*/  PRMT R37, RZ, 0x5410, R37 ;  /* 0x00005410ff257816 */ /* 0x000fe20000000025 */
[----:B------:R3:W-:Y:S01]  /*39d0*/  @!P0 STG.E.U16 [R2.64+-0xec0], R163 ;  /* 0xfff140a302008986 */ /* 0x0007e2000c101506 */
[----:B------:R-:W-:Y:S01]  /*39e0*/  ISETP.GE.AND P0, PT, R17, R185, PT ;  /* 0x000000b91100720c */ /* 0x000fe20003f06270 */
[----:B0-----:R-:W-:Y:S01]  /*39f0*/  FMUL.FTZ R153, R54, R83 ;  /* 0x0000005336997220 */ /* 0x001fe20000410000 */
[----:B------:R-:W-:Y:S01]  /*3a00*/  PRMT R36, RZ, 0x5410, R36 ;  /* 0x00005410ff247816 */ /* 0x000fe20000000024 */
[----:B------:R3:W-:Y:S01]  /*3a10*/  @!P4 STG.E.U16 [R2.64+-0xe40], R167 ;  /* 0xfff1c0a70200c986 */ /* 0x0007e2000c101506 */
[----:B------:R-:W-:Y:S01]  /*3a20*/  ISETP.GE.AND P4, PT, R21, R185, PT ;  /* 0x000000b91500720c */ /* 0x000fe20003f86270 */
[----:B------:R-:W-:Y:S01]  /*3a30*/  FMUL.FTZ R154, R56, R85 ;  /* 0x00000055389a7220 */ /* 0x000fe20000410000 */
[----:B------:R-:W-:Y:S01]  /*3a40*/  PRMT R35, RZ, 0x5410, R35 ;  /* 0x00005410ff237816 */ /* 0x000fe20000000023 */
[----:B------:R3:W-:Y:S01]  /*3a50*/  @!P5 STG.E.U16 [R2.64+-0xe00], R169 ;  /* 0xfff200a90200d986 */ /* 0x0007e2000c101506 */
[-C--:B------:R-:W-:Y:S01]  /*3a60*/  ISETP.GE.AND P5, PT, R18, R185.reuse, PT ;  /* 0x000000b91200720c */ /* 0x080fe20003fa6270 */
[----:B-1----:R-:W-:Y:S01]  /*3a70*/  FMUL.FTZ R155, R57, R86 ;  /* 0x00000056399b7220 */ /* 0x002fe20000410000 */
[----:B------:R-:W-:Y:S01]  /*3a80*/  PRMT R34, RZ, 0x5410, R34 ;  /* 0x00005410ff227816 */ /* 0x000fe20000000022 */
[----:B------:R3:W-:Y:S01]  /*3a90*/  @!P6 STG.E.U16 [R2.64+-0xdc0], R171 ;  /* 0xfff240ab0200e986 */ /* 0x0007e2000c101506 */
[-C--:B------:R-:W-:Y:S01]  /*3aa0*/  ISETP.GE.AND P6, PT, R19, R185.reuse, PT ;  /* 0x000000b91300720c */ /* 0x080fe20003fc6270 */
[----:B------:R-:W-:Y:S01]  /*3ab0*/  FMUL.FTZ R146, R59, R146 ;  /* 0x000000923b927220 */ /* 0x000fe20000410000 */
[----:B------:R-:W-:Y:S01]  /*3ac0*/  PRMT R33, RZ, 0x5410, R33 ;  /* 0x00005410ff217816 */ /* 0x000fe20000000021 */
[----:B------:R3:W-:Y:S01]  /*3ad0*/  @!P2 STG.E.U16 [R2.64+-0xd80], R173 ;  /* 0xfff280ad0200a986 */ /* 0x0007e2000c101506 */
[----:B------:R-:W-:Y:S01]  /*3ae0*/  ISETP.GE.AND P2, PT, R20, R185, PT ;  /* 0x000000b91400720c */ /* 0x000fe20003f46270 */
[----:B------:R-:W-:Y:S01]  /*3af0*/  FMUL.FTZ R148, R61, R148 ;  /* 0x000000943d947220 */ /* 0x000fe20000410000 */
[----:B------:R-:W-:Y:S01]  /*3b00*/  PRMT R32, RZ, 0x5410, R32 ;  /* 0x00005410ff207816 */ /* 0x000fe20000000020 */
[----:B------:R3:W-:Y:S01]  /*3b10*/  @!P0 STG.E.U16 [R2.64+-0xd40], R175 ;  /* 0xfff2c0af02008986 */ /* 0x0007e2000c101506 */
[----:B------:R-:W-:Y:S01]  /*3b20*/  ISETP.NE.U32.AND P0, PT, RZ, c[0x0][0x270], PT ;  /* 0x00009c00ff007a0c */ /* 0x000fe20003f05070 */
[----:B------:R-:W-:Y:S01]  /*3b30*/  FMUL.FTZ R156, R63, R58 ;  /* 0x0000003a3f9c7220 */ /* 0x000fe20000410000 */
[----:B------:R-:W-:Y:S01]  /*3b40*/  PRMT R31, RZ, 0x5410, R31 ;  /* 0x00005410ff1f7816 */ /* 0x000fe2000000001f */
[----:B------:R3:W-:Y:S01]  /*3b50*/  @!P5 STG.E.U16 [R2.64+-0xd00], R177 ;  /* 0xfff300b10200d986 */ /* 0x0007e2000c101506 */
[----:B------:R-:W-:Y:S01]  /*3b60*/  ISETP.NE.AND.EX P0, PT, RZ, c[0x0][0x274], PT, P0 ;  /* 0x00009d00ff007a0c */ /* 0x000fe20003f05300 */
[----:B--2---:R-:W-:Y:S01]  /*3b70*/  FMUL.FTZ R157, R66, R55 ;  /* 0x00000037429d7220 */ /* 0x004fe20000410000 */
[----:B------:R-:W-:Y:S01]  /*3b80*/  PRMT R30, RZ, 0x5410, R30 ;  /* 0x00005410ff1e7816 */ /* 0x000fe2000000001e */
[----:B------:R3:W-:Y:S01]  /*3b90*/  @!P6 STG.E.U16 [R2.64+-0xcc0], R179 ;  /* 0xfff340b30200e986 */ /* 0x0007e2000c101506 */
[----:B------:R-:W-:Y:S01]  /*3ba0*/  PRMT R29, RZ, 0x5410, R29 ;  /* 0x00005410ff1d7816 */ /* 0x000fe2000000001d */
[----:B------:R-:W-:Y:S01]  /*3bb0*/  FMUL.FTZ R4, R60, R149 ;  /* 0x000000953c047220 */ /* 0x000fe20000410000 */
[----:B------:R-:W-:Y:S01]  /*3bc0*/  PRMT R22, RZ, 0x5410, R22 ;  /* 0x00005410ff167816 */ /* 0x000fe20000000016 */
[----:B------:R3:W-:Y:S01]  /*3bd0*/  @!P2 STG.E.U16 [R2.64+-0xc80], R181 ;  /* 0xfff380b50200a986 */ /* 0x0007e2000c101506 */
[----:B------:R-:W-:Y:S01]  /*3be0*/  PRMT R24, RZ, 0x5410, R24 ;  /* 0x00005410ff187816 */ /* 0x000fe20000000018 */
[----:B------:R-:W-:Y:S01]  /*3bf0*/  FADD.FTZ R86, R38, UR5 ;  /* 0x0000000526567e21 */ /* 0x000fe20008010000 */
[----:B------:R-:W-:Y:S01]  /*3c00*/  PRMT R25, RZ, 0x5410, R25 ;  /* 0x00005410ff197816 */ /* 0x000fe20000000019 */
[----:B------:R3:W-:Y:S01]  /*3c10*/  @!P3 STG.E.U16 [R2.64+-0xfc0], R159 ;  /* 0xfff0409f0200b986 */ /* 0x0007e2000c101506 */
[----:B------:R-:W-:Y:S01]  /*3c20*/  PRMT R26, RZ, 0x5410, R26 ;  /* 0x00005410ff1a7816 */ /* 0x000fe2000000001a */
[----:B------:R-:W-:Y:S01]  /*3c30*/  FADD.FTZ R85, R37, UR5 ;  /* 0x0000000525557e21 */ /* 0x000fe20008010000 */
[----:B------:R-:W-:Y:S01]  /*3c40*/  PRMT R27, RZ, 0x5410, R27 ;  /* 0x00005410ff1b7816 */ /* 0x000fe2000000001b */
[----:B------:R3:W-:Y:S01]  /*3c50*/  @!P4 STG.E.U16 [R2.64+-0xc40], R183 ;  /* 0xfff3c0b70200c986 */ /* 0x0007e2000c101506 */
[----:B------:R-:W-:Y:S01]  /*3c60*/  PRMT R28, RZ, 0x5410, R28 ;  /* 0x00005410ff1c7816 */ /* 0x000fe2000000001c */
[----:B------:R-:W-:-:S02]  /*3c70*/  FADD.FTZ R84, R36, UR5 ;  /* 0x0000000524547e21 */ /* 0x000fc40008010000 */
[----:B------:R-:W-:Y:S02]  /*3c80*/  FADD.FTZ R83, R35, UR5 ;  /* 0x0000000523537e21 */ /* 0x000fe40008010000 */
[----:B------:R-:W-:Y:S02]  /*3c90*/  FADD.FTZ R82, R34, UR5 ;  /* 0x0000000522527e21 */ /* 0x000fe40008010000 */
[----:B------:R-:W-:Y:S02]  /*3ca0*/  FADD.FTZ R81, R33, UR5 ;  /* 0x0000000521517e21 */ /* 0x000fe40008010000 */
[----:B------:R-:W-:Y:S02]  /*3cb0*/  FADD.FTZ R80, R32, UR5 ;  /* 0x0000000520507e21 */ /* 0x000fe40008010000 */
[----:B------:R-:W-:Y:S02]  /*3cc0*/  FADD.FTZ R59, R31, UR5 ;  /* 0x000000051f3b7e21 */ /* 0x000fe40008010000 */
        /* <DEDUP_REMOVED lines=8> */
[----:B------:R-:W-:Y:S02]  /*3d50*/  FMUL.FTZ R66, R50, R74 ;  /* 0x0000004a32427220 */ /* 0x000fe40000410000 */
[----:B------:R-:W-:Y:S02]  /*3d60*/  FMUL.FTZ R72, R49, R79 ;  /* 0x0000004f31487220 */ /* 0x000fe40000410000 */
[----:B------:R-:W-:Y:S02]  /*3d70*/  FMUL.FTZ R71, R71, R152 ;  /* 0x0000009847477220 */ /* 0x000fe40000410000 */
[----:B------:R-:W-:Y:S02]  /*3d80*/  FMUL.FTZ R73, R73, R45 ;  /* 0x0000002d49497220 */ /* 0x000fe40000410000 */
[----:B------:R-:W-:-:S02]  /*3d90*/  FMUL.FTZ R70, R70, R47 ;  /* 0x0000002f46467220 */ /* 0x000fc40000410000 */
[----:B------:R-:W-:Y:S02]  /*3da0*/  FMUL.FTZ R78, R78, R48 ;  /* 0x000000304e4e7220 */ /* 0x000fe40000410000 */
        /* <DEDUP_REMOVED lines=8> */
[----:B------:R-:W-:Y:S01]  /*3e30*/  FMUL.FTZ R60, R42, R157 ;  /* 0x0000009d2a3c7220 */ /* 0x000fe20000410000 */
[----:B------:R-:W-:Y:S05]  /*3e40*/  @!P0 BRA `(.L_x_66) ;  /* 0x000007f000008947 */ /* 0x000fea0003800000 */
[----:B---3--:R-:W-:Y:S01]  /*3e50*/  BAR.SYNC.DEFER_BLOCKING 0x0 ;  /* 0x0000000000007b1d */ /* 0x008fe20000010000 */
[----:B------:R-:W-:Y:S02]  /*3e60*/  FMUL.FTZ R39, R74, R39 ;  /* 0x000000274a277220 */ /* 0x000fe40000410000 */
[----:B------:R-:W-:Y:S01]  /*3e70*/  FMUL.FTZ R40, R79, R40 ;  /* 0x000000284f287220 */ /* 0x000fe20000410000 */
[----:B------:R-:W-:Y:S01]  /*3e80*/  LEA R79, P0, R132, c[0x0][0x270], 0x1 ;  /* 0x00009c00844f7a11 */ /* 0x000fe200078008ff */
[----:B------:R-:W-:Y:S01]  /*3e90*/  FMUL.FTZ R45, R45, R64 ;  /* 0x000000402d2d7220 */ /* 0x000fe20000410000 */
[----:B------:R-:W-:Y:S01]  /*3ea0*/  BSSY B0, `(.L_x_67) ;  /* 0x0000060000007945 */ /* 0x000fe20003800000 */
[----:B------:R-:W-:Y:S01]  /*3eb0*/  FMUL.FTZ R2, R47, R65 ;  /* 0x000000412f027220 */ /* 0x000fe20000410000 */
[----:B------:R-:W-:Y:S01]  /*3ec0*/  F2FP.BF16.PACK_AB R39, R40, R39 ;  /* 0x000000272827723e */ /* 0x000fe200000010ff */
[----:B------:R-:W-:-:S02]  /*3ed0*/  FMUL.FTZ R48, R48, R67 ;  /* 0x0000004330307220 */ /* 0x000fc40000410000 */
[----:B------:R-:W-:Y:S01]  /*3ee0*/  FMUL.FTZ R3, R76, R68 ;  /* 0x000000444c037220 */ /* 0x000fe20000410000 */
[----:B------:R-:W-:Y:S01]  /*3ef0*/  F2FP.BF16.PACK_AB R2, R2, R45 ;  /* 0x0000002d0202723e */ /* 0x000fe200000010ff */
[----:B------:R-:W-:Y:S01]  /*3f00*/  FMUL.FTZ R41, R149, R41 ;  /* 0x0000002995297220 */ /* 0x000fe20000410000 */
[----:B------:R-:W-:Y:S01]  /*3f10*/  PRMT R24, R39, 0x7632, R24 ;  /* 0x0000763227187816 */ /* 0x000fe20000000018 */
[----:B------:R-:W-:Y:S01]  /*3f20*/  FMUL.FTZ R62, R152, R62 ;  /* 0x0000003e983e7220 */ /* 0x000fe20000410000 */
[----:B------:R-:W-:Y:S01]  /*3f30*/  PRMT R26, R2, 0x7632, R26 ;  /* 0x00007632021a7816 */ /* 0x000fe2000000001a */
[----:B------:R-:W-:Y:S01]  /*3f40*/  FMUL.FTZ R69, R77, R69 ;  /* 0x000000454d457220 */ /* 0x000fe20000410000 */
[----:B------:R-:W-:Y:S01]  /*3f50*/  F2FP.BF16.PACK_AB R3, R3, R48 ;  /* 0x000000300303723e */ /* 0x000fe200000010ff */
[----:B------:R-:W-:Y:S01]  /*3f60*/  FMUL.FTZ R46, R153, R46 ;  /* 0x0000002e992e7220 */ /* 0x000fe20000410000 */
[----:B------:R-:W-:Y:S01]  /*3f70*/  F2FP.BF16.PACK_AB R41, R62, R41 ;  /* 0x000000293e29723e */ /* 0x000fe200000010ff */
[----:B------:R-:W-:-:S02]  /*3f80*/  FMUL.FTZ R95, R154, R95 ;  /* 0x0000005f9a5f7220 */ /* 0x000fc40000410000 */
[----:B------:R-:W-:Y:S01]  /*3f90*/  FMUL.FTZ R22, R155, R145 ;  /* 0x000000919b167220 */ /* 0x000fe20000410000 */
[----:B------:R-:W-:Y:S01]  /*3fa0*/  F2FP.BF16.PACK_AB R46, R46, R69 ;  /* 0x000000452e2e723e */ /* 0x000fe200000010ff */
[----:B------:R-:W-:Y:S01]  /*3fb0*/  FMUL.FTZ R144, R146, R144 ;  /* 0x0000009092907220 */ /* 0x000fe20000410000 */
[----:B------:R0:W-:Y:S01]  /*3fc0*/  STS.U16 [R107+0x2], R24 ;  /* 0x000002186b007388 */ /* 0x0001e20000000400 */
[----:B------:R-:W-:Y:S01]  /*3fd0*/  FMUL.FTZ R147, R148, R147 ;  /* 0x0000009394937220 */ /* 0x000fe20000410000 */
[----:B------:R-:W-:Y:S01]  /*3fe0*/  F2FP.BF16.PACK_AB R22, R22, R95 ;  /* 0x0000005f1616723e */ /* 0x000fe200000010ff */
[----:B------:R-:W-:Y:S01]  /*3ff0*/  FMUL.FTZ R150, R156, R150 ;  /* 0x000000969c967220 */ /* 0x000fe20000410000 */
[----:B------:R1:W-:Y:S01]  /*4000*/  STS.U16 [R107+0x8], R2 ;  /* 0x000008026b007388 */ /* 0x0003e20000000400 */
[----:B------:R-:W-:Y:S01]  /*4010*/  FMUL.FTZ R151, R157, R151 ;  /* 0x000000979d977220 */ /* 0x000fe20000410000 */
[----:B------:R-:W-:Y:S02]  /*4020*/  F2FP.BF16.PACK_AB R144, R147, R144 ;  /* 0x000000909390723e */ /* 0x000fe400000010ff */
[----:B------:R2:W-:Y:S01]  /*4030*/  STS.U16 [R107+0xa], R26 ;  /* 0x00000a1a6b007388 */ /* 0x0005e20000000400 */
[----:B------:R-:W-:-:S02]  /*4040*/  PRMT R25, R41, 0x7632, R25 ;  /* 0x0000763229197816 */ /* 0x000fc40000000019 */
[----:B------:R-:W-:Y:S01]  /*4050*/  F2FP.BF16.PACK_AB R150, R151, R150 ;  /* 0x000000969796723e */ /* 0x000fe200000010ff */
[----:B------:R3:W-:Y:S01]  /*4060*/  STS.U16 [R107+0xc], R3 ;  /* 0x00000c036b007388 */ /* 0x0007e20000000400 */
[----:B0-----:R-:W-:Y:S02]  /*4070*/  PRMT R24, R3, 0x7632, R24 ;  /* 0x0000763203187816 */ /* 0x001fe40000000018 */
[----:B------:R-:W-:Y:S01]  /*4080*/  PRMT R27, R46, 0x7632, R27 ;  /* 0x000076322e1b7816 */ /* 0x000fe2000000001b */
[----:B------:R-:W-:Y:S01]  /*4090*/  STS.U16 [R107], R39 ;  /* 0x000000276b007388 */ /* 0x000fe20000000400 */
[----:B-1----:R-:W-:Y:S02]  /*40a0*/  PRMT R2, R22, 0x7632, R2 ;  /* 0x0000763216027816 */ /* 0x002fe40000000002 */
[----:B--2---:R-:W-:Y:S01]  /*40b0*/  PRMT R26, R144, 0x7632, R26 ;  /* 0x00007632901a7816 */ /* 0x004fe2000000001a */
[----:B------:R-:W-:Y:S01]  /*40c0*/  STS.U16 [R107+0x4], R41 ;  /* 0x000004296b007388 */ /* 0x000fe20000000400 */
[----:B---3--:R-:W-:-:S03]  /*40d0*/  PRMT R3, R150, 0x7632, R3 ;  /* 0x0000763296037816 */ /* 0x008fc60000000003 */
[----:B------:R-:W-:Y:S04]  /*40e0*/  STS.U16 [R107+0x6], R25 ;  /* 0x000006196b007388 */ /* 0x000fe80000000400 */
[----:B------:R-:W-:Y:S04]  /*40f0*/  STS.U16 [R107+0xe], R24 ;  /* 0x00000e186b007388 */ /* 0x000fe80000000400 */
[----:B------:R-:W-:Y:S04]  /*4100*/  STS.U16 [R107+0x10], R46 ;  /* 0x0000102e6b007388 */ /* 0x000fe80000000400 */
[----:B------:R-:W-:Y:S04]  /*4110*/  STS.U16 [R107+0x12], R27 ;  /* 0x0000121b6b007388 */ /* 0x000fe80000000400 */
[----:B------:R0:W-:Y:S04]  /*4120*/  STS.U16 [R107+0x14], R22 ;  /* 0x000014166b007388 */ /* 0x0001e80000000400 */
[----:B------:R-:W-:Y:S04]  /*4130*/  STS.U16 [R107+0x16], R2 ;  /* 0x000016026b007388 */ /* 0x000fe80000000400 */
[----:B------:R-:W-:Y:S01]  /*4140*/  STS.U16 [R107+0x18], R144 ;  /* 0x000018906b007388 */ /* 0x000fe20000000400 */
[----:B0-----:R-:W-:-:S03]  /*4150*/  IMAD R22, R138, c[0x0][0x210], RZ ;  /* 0x000084008a167a24 */ /* 0x001fc600078e02ff */
[----:B------:R-:W-:Y:S01]  /*4160*/  STS.U16 [R107+0x1a], R26 ;  /* 0x00001a1a6b007388 */ /* 0x000fe20000000400 */
[----:B------:R-:W-:-:S03]  /*4170*/  IMAD R95, R139, c[0x0][0x214], R22 ;  /* 0x000085008b5f7a24 */ /* 0x000fc600078e0216 */
[----:B------:R-:W-:Y:S01]  /*4180*/  STS.U16 [R107+0x1c], R150 ;  /* 0x00001c966b007388 */ /* 0x000fe20000000400 */
[----:B------:R-:W-:-:S03]  /*4190*/  IMAD R22, R140, c[0x0][0x218], RZ ;  /* 0x000086008c167a24 */ /* 0x000fc600078e02ff */
[----:B------:R0:W-:Y:S01]  /*41a0*/  STS.U16 [R107+0x1e], R3 ;  /* 0x00001e036b007388 */ /* 0x0001e20000000400 */
[----:B------:R-:W-:-:S06]  /*41b0*/  NOP ;  /* 0x0000000000007918 */ /* 0x000fcc0000000000 */
[----:B------:R-:W-:Y:S01]  /*41c0*/  LDS.U16 R25, [R127] ;  /* 0x000000007f197984 */ /* 0x000fe20000000400 */
[----:B------:R-:W-:Y:S02]  /*41d0*/  IMAD R24, R141, c[0x0][0x21c], R22 ;  /* 0x000087008d187a24 */ /* 0x000fe400078e0216 */
[----:B0-----:R-:W-:Y:S01]  /*41e0*/  IMAD.WIDE.U32 R2, R139, c[0x0][0x210], RZ ;  /* 0x000084008b027a25 */ /* 0x001fe200078e00ff */
[----:B------:R-:W-:Y:S04]  /*41f0*/  LDS.U16 R27, [R126+0x40] ;  /* 0x000040007e1b7984 */ /* 0x000fe80000000400 */
[----:B------:R-:W-:Y:S01]  /*4200*/  LDS.U16 R29, [R125+0x80] ;  /* 0x000080007d1d7984 */ /* 0x000fe20000000400 */
[----:B------:R-:W-:-:S03]  /*4210*/  IADD3 R3, R3, R95, RZ ;  /* 0x0000005f03037210 */ /* 0x000fc60007ffe0ff */
[----:B------:R-:W-:Y:S02]  /*4220*/  LDS.U16 R31, [R124+0xc0] ;  /* 0x0000c0007c1f7984 */ /* 0x000fe40000000400 */
[----:B------:R-:W-:Y:S02]  /*4230*/  IMAD.WIDE.U32 R2, R141, c[0x0][0x218], R2 ;  /* 0x000086008d027a25 */ /* 0x000fe400078e0002 */
[----:B------:R-:W-:Y:S03]  /*4240*/  LDS.U16 R33, [R123+0x100] ;  /* 0x000100007b217984 */ /* 0x000fe60000000400 */
[----:B------:R-:W-:Y:S01]  /*4250*/  IADD3 R22, P2, R88, R2, RZ ;  /* 0x0000000258167210 */ /* 0x000fe20007f5e0ff */
[----:B------:R-:W-:Y:S03]  /*4260*/  LDS.U16 R35, [R122+0x140] ;  /* 0x000140007a237984 */ /* 0x000fe60000000400 */
[----:B------:R-:W-:Y:S01]  /*4270*/  IADD3.X R3, R87, R24, R3, P2, !PT ;  /* 0x0000001857037210 */ /* 0x000fe200017fe403 */
        /* <DEDUP_REMOVED lines=10> */
[----:B------:R0:W-:Y:S04]  /*4320*/  @!P1 STS [0x1080], R23 ;  /* 0x00108017ff009388 */ /* 0x0001e80000000800 */
[----:B------:R-:W-:Y:S01]  /*4330*/  BAR.SYNC.DEFER_BLOCKING 0x0 ;  /* 0x0000000000007b1d */ /* 0x000fe20000010000 */
[----:B0-----:R-:W-:-:S02]  /*4340*/  LEA.HI.X R23, R132, c[0x0][0x274], R129, 0x1, P0 ;  /* 0x00009d0084177a11 */ /* 0x001fc400000f0c81 */
[----:B------:R-:W-:-:S04]  /*4350*/  LEA R2, P0, R22, R79, 0x1 ;  /* 0x0000004f16027211 */ /* 0x000fc800078008ff */
[----:B------:R-:W-:Y:S01]  /*4360*/  LEA.HI.X R3, R22, R23, R3, 0x1, P0 ;  /* 0x0000001716037211 */ /* 0x000fe200000f0c03 */
[----:B------:R-:W0:Y:S02]  /*4370*/  LDS R77, [0x1080] ;  /* 0x00108000ff4d7984 */ /* 0x000e240000000800 */
[-C--:B0-----:R-:W-:Y:S02]  /*4380*/  ISETP.GE.AND P2, PT, R132, R77.reuse, PT ;  /* 0x0000004d8400720c */ /* 0x081fe40003f46270 */
[-C--:B------:R-:W-:Y:S02]  /*4390*/  ISETP.GE.AND P3, PT, R0, R77.reuse, PT ;  /* 0x0000004d0000720c */ /* 0x080fe40003f66270 */
[-C--:B------:R-:W-:Y:S02]  /*43a0*/  ISETP.GE.AND P4, PT, R8, R77.reuse, PT ;  /* 0x0000004d0800720c */ /* 0x080fe40003f86270 */
[-C--:B------:R-:W-:Y:S02]  /*43b0*/  ISETP.GE.AND P5, PT, R9, R77.reuse, PT ;  /* 0x0000004d0900720c */ /* 0x080fe40003fa6270 */
[----:B------:R-:W-:-:S02]  /*43c0*/  ISETP.GE.AND P6, PT, R10, R77, PT ;  /* 0x0000004d0a00720c */ /* 0x000fc40003fc6270 */
[----:B------:R-:W-:-:S03]  /*43d0*/  ISETP.GE.AND P0, PT, R11, R77, PT ;  /* 0x0000004d0b00720c */ /* 0x000fc60003f06270 */
[----:B------:R-:W-:Y:S05]  /*43e0*/  @P2 BRA `(.L_x_68) ;  /* 0x000000b000002947 */ /* 0x000fea0003800000 */
[----:B------:R-:W-:Y:S01]  /*43f0*/  MOV R8, R206 ;  /* 0x000000ce00087202 */ /* 0x000fe20000000f00 */
[----:B------:R-:W-:Y:S01]  /*4400*/  IMAD R0, R140, c[0x0][0x218], RZ ;  /* 0x000086008c007a24 */ /* 0x000fe200078e02ff */
[----:B------:R-:W-:-:S03]  /*4410*/  MOV R9, R207 ;  /* 0x000000cf00097202 */ /* 0x000fc60000000f00 */
[----:B------:R-:W-:Y:S02]  /*4420*/  IMAD R11, R141, c[0x0][0x21c], R0 ;  /* 0x000087008d0b7a24 */ /* 0x000fe400078e0200 */
[----:B------:R-:W-:-:S05]  /*4430*/  IMAD.WIDE.U32 R8, R139, c[0x0][0x210], R8 ;  /* 0x000084008b087a25 */ /* 0x000fca00078e0008 */
[----:B------:R-:W-:-:S05]  /*4440*/  IADD3 R9, R95, R9, RZ ;  /* 0x000000095f097210 */ /* 0x000fca0007ffe0ff */
[----:B------:R-:W-:-:S05]  /*4450*/  IMAD.WIDE.U32 R8, R141, c[0x0][0x218], R8 ;  /* 0x000086008d087a25 */ /* 0x000fca00078e0008 */
[----:B------:R-:W-:Y:S02]  /*4460*/  IADD3 R9, R9, R11, RZ ;  /* 0x0000000b09097210 */ /* 0x000fe40007ffe0ff */
[----:B------:R-:W-:-:S04]  /*4470*/  LEA R10, P2, R8, c[0x0][0x270], 0x1 ;  /* 0x00009c00080a7a11 */ /* 0x000fc800078408ff */
[----:B------:R-:W-:-:S05]  /*4480*/  LEA.HI.X R11, R8, c[0x0][0x274], R9, 0x1, P2 ;  /* 0x00009d00080b7a11 */ /* 0x000fca00010f0c09 */
[----:B------:R0:W-:Y:S04]  /*4490*/  STG.E.U16 [R10.64], R25 ;  /* 0x000000190a007986 */ /* 0x0001e8000c101506 */
.L_x_68:
[----:B------:R-:W-:Y:S05]  /*44a0*/  BSYNC B0 ;  /* 0x0000000000007941 */ /* 0x000fea0003800000 */
.L_x_67:
[----:B------:R1:W-:Y:S01]  /*44b0*/  @!P3 STG.E.U16 [R2.64+-0xfc0], R27 ;  /* 0xfff0401b0200b986 */ /* 0x0003e2000c101506 */
[-C--:B------:R-:W-:Y:S02]  /*44c0*/  ISETP.GE.AND P2, PT, R12, R77.reuse, PT ;  /* 0x0000004d0c00720c */ /* 0x080fe40003f46270 */
[-C--:B------:R-:W-:Y:S01]  /*44d0*/  ISETP.GE.AND P3, PT, R13, R77.reuse, PT ;  /* 0x0000004d0d00720c */ /* 0x080fe20003f66270 */
[----:B------:R1:W-:Y:S01]  /*44e0*/  @!P4 STG.E.U16 [R2.64+-0xf80], R29 ;  /* 0xfff0801d0200c986 */ /* 0x0003e2000c101506 */
[----:B------:R-:W-:-:S03]  /*44f0*/  ISETP.GE.AND P4, PT, R14, R77, PT ;  /* 0x0000004d0e00720c */ /* 0x000fc60003f86270 */
        /* <DEDUP_REMOVED lines=14> */
[----:B------:R1:W-:Y:S04]  /*45e0*/  @!P6 STG.E.U16 [R2.64+-0xd80], R45 ;  /* 0xfff2802d0200e986 */ /* 0x0003e8000c101506 */
[----:B------:R1:W-:Y:S04]  /*45f0*/  @!P0 STG.E.U16 [R2.64+-0xd40], R47 ;  /* 0xfff2c02f02008986 */ /* 0x0003e8000c101506 */
[----:B------:R1:W-:Y:S04]  /*4600*/  @!P2 STG.E.U16 [R2.64+-0xd00], R49 ;  /* 0xfff300310200a986 */ /* 0x0003e8000c101506 */
[----:B------:R1:W-:Y:S04]  /*4610*/  @!P3 STG.E.U16 [R2.64+-0xcc0], R65 ;  /* 0xfff340410200b986 */ /* 0x0003e8000c101506 */
[----:B------:R1:W-:Y:S04]  /*4620*/  @!P4 STG.E.U16 [R2.64+-0xc80], R67 ;  /* 0xfff380430200c986 */ /* 0x0003e8000c101506 */
[----:B------:R1:W-:Y:S02]  /*4630*/  @!P5 STG.E.U16 [R2.64+-0xc40], R69 ;  /* 0xfff3c0450200d986 */ /* 0x0003e4000c101506 */
.L_x_66:
[----:B---3--:R-:W-:Y:S01]  /*4640*/  PRMT R0, RZ, 0x5410, R106 ;  /* 0x00005410ff007816 */ /* 0x008fe2000000006a */
[----:B------:R-:W-:Y:S01]  /*4650*/  BAR.SYNC.DEFER_BLOCKING 0x0 ;  /* 0x0000000000007b1d */ /* 0x000fe20000010000 */
[----:B-1----:R-:W-:Y:S01]  /*4660*/  PRMT R2, RZ, 0x5410, R103 ;  /* 0x00005410ff027816 */ /* 0x002fe20000000067 */
[----:B------:R-:W-:Y:S01]  /*4670*/  HFMA2.MMA R34, -RZ, RZ, 0, 0 ;  /* 0x00000000ff227435 */ /* 0x000fe200000001ff */
[C---:B------:R-:W-:Y:S01]  /*4680*/  FMUL.FTZ R50, R66.reuse, UR4 ;  /* 0x0000000442327c20 */ /* 0x040fe20008410000 */
[----:B------:R-:W-:Y:S01]  /*4690*/  CS2R R32, SRZ ;  /* 0x0000000000207805 */ /* 0x000fe2000001ff00 */
[----:B------:R-:W-:Y:S01]  /*46a0*/  FFMA.FTZ R137, R66, R0, R137 ;  /* 0x0000000042897223 */ /* 0x000fe20000010089 */
[----:B------:R-:W-:Y:S01]  /*46b0*/  PRMT R0, RZ, 0x5410, R105 ;  /* 0x00005410ff007816 */ /* 0x000fe20000000069 */
[----:B------:R-:W-:Y:S01]  /*46c0*/  FMUL.FTZ R49, R72, UR4 ;  /* 0x0000000448317c20 */ /* 0x000fe20008410000 */
[----:B------:R-:W-:Y:S01]  /*46d0*/  CS2R R30, SRZ ;  /* 0x00000000001e7805 */ /* 0x000fe2000001ff00 */
[----:B------:R-:W-:Y:S01]  /*46e0*/  FMUL.FTZ R48, R4, UR4 ;  /* 0x0000000404307c20 */ /* 0x000fe20008410000 */
[----:B------:R-:W-:Y:S01]  /*46f0*/  CS2R R28, SRZ ;  /* 0x00000000001c7805 */ /* 0x000fe2000001ff00 */
[----:B------:R-:W-:Y:S01]  /*4700*/  FFMA.FTZ R137, R72, R0, R137 ;  /* 0x0000000048897223 */ /* 0x000fe20000010089 */
[----:B------:R-:W-:Y:S01]  /*4710*/  PRMT R0, RZ, 0x5410, R104 ;  /* 0x00005410ff007816 */ /* 0x000fe20000000068 */
[----:B------:R-:W-:Y:S01]  /*4720*/  FMUL.FTZ R47, R71, UR4 ;  /* 0x00000004472f7c20 */ /* 0x000fe20008410000 */
[----:B------:R-:W-:Y:S01]  /*4730*/  CS2R R26, SRZ ;  /* 0x00000000001a7805 */ /* 0x000fe2000001ff00 */
[----:B------:R-:W-:Y:S01]  /*4740*/  FMUL.FTZ R46, R73, UR4 ;  /* 0x00000004492e7c20 */ /* 0x000fe20008410000 */
[----:B0-----:R-:W-:Y:S01]  /*4750*/  CS2R R24, SRZ ;  /* 0x0000000000187805 */ /* 0x001fe2000001ff00 */
[----:B------:R-:W-:Y:S01]  /*4760*/  FFMA.FTZ R0, R4, R0, R137 ;  /* 0x0000000004007223 */ /* 0x000fe20000010089 */
[----:B------:R-:W-:Y:S01]  /*4770*/  CS2R R22, SRZ ;  /* 0x0000000000167805 */ /* 0x000fe2000001ff00 */
[----:B------:R-:W-:Y:S01]  /*4780*/  FMUL.FTZ R45, R70, UR4 ;  /* 0x00000004462d7c20 */ /* 0x000fe20008410000 */
[----:B------:R-:W-:Y:S01]  /*4790*/  CS2R R20, SRZ ;  /* 0x0000000000147805 */ /* 0x000fe2000001ff00 */
[----:B------:R-:W-:Y:S01]  /*47a0*/  FFMA.FTZ R0, R71, R2, R0 ;  /* 0x0000000247007223 */ /* 0x000fe20000010000 */
[----:B------:R-:W-:Y:S01]  /*47b0*/  PRMT R2, RZ, 0x5410, R102 ;  /* 0x00005410ff027816 */ /* 0x000fe20000000066 */
[----:B------:R-:W-:Y:S01]  /*47c0*/  FMUL.FTZ R44, R78, UR4 ;  /* 0x000000044e2c7c20 */ /* 0x000fe20008410000 */
[----:B------:R-:W-:Y:S01]  /*47d0*/  MOV R19, RZ ;  /* 0x000000ff00137202 */ /* 0x000fe20000000f00 */
[----:B------:R-:W-:-:S02]  /*47e0*/  FMUL.FTZ R43, R75, UR4 ;  /* 0x000000044b2b7c20 */ /* 0x000fc40008410000 */
[----:B------:R-:W-:Y:S01]  /*47f0*/  FFMA.FTZ R3, R73, R2, R0 ;  /* 0x0000000249037223 */ /* 0x000fe20000010000 */
[----:B------:R-:W-:Y:S01]  /*4800*/  PRMT R0, RZ, 0x5410, R101 ;  /* 0x00005410ff007816 */ /* 0x000fe20000000065 */
[----:B------:R-:W-:Y:S01]  /*4810*/  FMUL.FTZ R42, R94, UR4 ;  /* 0x000000045e2a7c20 */ /* 0x000fe20008410000 */
[----:B------:R-:W-:Y:S01]  /*4820*/  PRMT R2, RZ, 0x5410, R99 ;  /* 0x00005410ff027816 */ /* 0x000fe20000000063 */
[----:B------:R-:W-:Y:S02]  /*4830*/  FMUL.FTZ R41, R121, UR4 ;  /* 0x0000000479297c20 */ /* 0x000fe40008410000 */
[----:B------:R-:W-:Y:S01]  /*4840*/  FFMA.FTZ R3, R70, R0, R3 ;  /* 0x0000000046037223 */ /* 0x000fe20000010003 */
[----:B------:R-:W-:Y:S01]  /*4850*/  PRMT R0, RZ, 0x5410, R100 ;  /* 0x00005410ff007816 */ /* 0x000fe20000000064 */
[----:B------:R-:W-:Y:S02]  /*4860*/  FMUL.FTZ R40, R7, UR4 ;  /* 0x0000000407287c20 */ /* 0x000fe40008410000 */
[----:B------:R-:W-:-:S02]  /*4870*/  FMUL.FTZ R39, R6, UR4 ;  /* 0x0000000406277c20 */ /* 0x000fc40008410000 */
[----:B------:R-:W-:Y:S02]  /*4880*/  FFMA.FTZ R0, R78, R0, R3 ;  /* 0x000000004e007223 */ /* 0x000fe40000010003 */
[----:B------:R-:W-:Y:S02]  /*4890*/  FMUL.FTZ R38, R5, UR4 ;  /* 0x0000000405267c20 */ /* 0x000fe40008410000 */
[----:B------:R-:W-:Y:S01]  /*48a0*/  FFMA.FTZ R3, R75, R2, R0 ;  /* 0x000000024b037223 */ /* 0x000fe20000010000 */
[----:B------:R-:W-:Y:S01]  /*48b0*/  PRMT R0, RZ, 0x5410, R98 ;  /* 0x00005410ff007816 */ /* 0x000fe20000000062 */
[----:B------:R-:W-:Y:S01]  /*48c0*/  FMUL.FTZ R37, R61, UR4 ;  /* 0x000000043d257c20 */ /* 0x000fe20008410000 */
[----:B------:R-:W-:Y:S01]  /*48d0*/  PRMT R2, RZ, 0x5410, R97 ;  /* 0x00005410ff027816 */ /* 0x000fe20000000061 */
[----:B------:R-:W-:Y:S02]  /*48e0*/  FMUL.FTZ R36, R63, UR4 ;  /* 0x000000043f247c20 */ /* 0x000fe40008410000 */
[----:B------:R-:W-:-:S02]  /*48f0*/  FFMA.FTZ R0, R94, R0, R3 ;  /* 0x000000005e007223 */ /* 0x000fc40000010003 */
[----:B------:R-:W-:Y:S02]  /*4900*/  FMUL.FTZ R35, R60, UR4 ;  /* 0x000000043c237c20 */ /* 0x000fe40008410000 */
[----:B------:R-:W-:Y:S01]  /*4910*/  FFMA.FTZ R0, R121, R2, R0 ;  /* 0x0000000279007223 */ /* 0x000fe20000010000 */
[----:B------:R-:W-:-:S05]  /*4920*/  PRMT R2, RZ, 0x5410, R96 ;  /* 0x00005410ff027816 */ /* 0x000fca0000000060 */
[----:B------:R-:W-:Y:S01]  /*4930*/  FFMA.FTZ R3, R7, R2, R0 ;  /* 0x0000000207037223 */ /* 0x000fe20000010000 */
[----:B------:R-:W-:Y:S02]  /*4940*/  PRMT R0, RZ, 0x5410, R93 ;  /* 0x00005410ff007816 */ /* 0x000fe4000000005d */
[----:B------:R-:W-:-:S03]  /*4950*/  PRMT R2, RZ, 0x5410, R92 ;  /* 0x00005410ff027816 */ /* 0x000fc6000000005c */
[----:B------:R-:W-:Y:S01]  /*4960*/  FFMA.FTZ R0, R6, R0, R3 ;  /* 0x0000000006007223 */ /* 0x000fe20000010003 */
[----:B------:R-:W-:-:S03]  /*4970*/  MOV R3, c[0x0][0x16c] ;  /* 0x00005b0000037a02 */ /* 0x000fc60000000f00 */
[----:B------:R-:W-:Y:S01]  /*4980*/  FFMA.FTZ R0, R5, R2, R0 ;  /* 0x0000000205007223 */ /* 0x000fe20000010000 */
[----:B------:R-:W-:Y:S02]  /*4990*/  PRMT R2, RZ, 0x5410, R91 ;  /* 0x00005410ff027816 */ /* 0x000fe4000000005b */
[----:B------:R-:W-:-:S03]  /*49a0*/  ISETP.GE.AND P0, PT, R3, 0x1, PT ;  /* 0x000000010300780c */ /* 0x000fc60003f06270 */
[----:B------:R-:W-:Y:S01]  /*49b0*/  FFMA.FTZ R0, R61, R2, R0 ;  /* 0x000000023d007223 */ /* 0x000fe20000010000 */
[----:B------:R-:W-:-:S05]  /*49c0*/  PRMT R2, RZ, 0x5410, R90 ;  /* 0x00005410ff027816 */ /* 0x000fca000000005a */
[----:B------:R-:W-:Y:S01]  /*49d0*/  FFMA.FTZ R137, R63, R2, R0 ;  /* 0x000000023f897223 */ /* 0x000fe20000010000 */
[----:B------:R-:W-:-:S05]  /*49e0*/  PRMT R0, RZ, 0x5410, R89 ;  /* 0x00005410ff007816 */ /* 0x000fca0000000059 */
[----:B------:R-:W-:Y:S01]  /*49f0*/  FFMA.FTZ R137, R60, R0, R137 ;  /* 0x000000003c897223 */ /* 0x000fe20000010089 */
[----:B------:R-:W-:Y:S05]  /*4a00*/  @!P0 BRA `(.L_x_69) ;  /* 0x000066e000008947 */ /* 0x000fea0003800000 */
[----:B------:R-:W-:Y:S01]  /*4a10*/  IADD3 R16, R128, -0x1, RZ ;  /* 0xffffffff80107810 */ /* 0x000fe20007ffe0ff */
[----:B------:R-:W-:Y:S01]  /*4a20*/  FADD.FTZ R15, R4, R4 ;  /* 0x00000004040f7221 */ /* 0x000fe20000010000 */
[----:B------:R-:W-:Y:S01]  /*4a30*/  MOV R34, RZ ;  /* 0x000000ff00227202 */ /* 0x000fe20000000f00 */
[----:B------:R-:W-:Y:S01]  /*4a40*/  FADD.FTZ R18, R66, R66 ;  /* 0x0000004242127221 */ /* 0x000fe20000010000 */
[----:B------:R-:W-:Y:S01]  /*4a50*/  LEA.HI R0, R16, R16, RZ, 0x1 ;  /* 0x0000001010007211 */ /* 0x000fe200078f08ff */
[----:B------:R-:W-:Y:S02]  /*4a60*/  FADD.FTZ R17, R72, R72 ;  /* 0x0000004848117221 */ /* 0x000fe40000010000 */
[----:B------:R-:W-:Y:S01]  /*4a70*/  FADD.FTZ R14, R71, R71 ;  /* 0x00000047470e7221 */ /* 0x000fe20000010000 */
[----:B------:R-:W-:Y:S01]  /*4a80*/  LOP3.LUT R3, R0, 0xfffffe, RZ, 0xc0, !PT ;  /* 0x00fffffe00037812 */ /* 0x000fe200078ec0ff */
[----:B------:R-:W-:Y:S01]  /*4a90*/  FADD.FTZ R13, R73, R73 ;  /* 0x00000049490d7221 */ /* 0x000fe20000010000 */
[----:B------:R-:W-:Y:S01]  /*4aa0*/  MOV R0, RZ ;  /* 0x000000ff00007202 */ /* 0x000fe20000000f00 */
[----:B------:R-:W-:Y:S01]  /*4ab0*/  FADD.FTZ R12, R70, R70 ;  /* 0x00000046460c7221 */ /* 0x000fe20000010000 */
[----:B------:R-:W-:Y:S01]  /*4ac0*/  IADD3 R16, R16, -R3, RZ ;  /* 0x8000000310107210 */ /* 0x000fe20007ffe0ff */
        /* <DEDUP_REMOVED lines=10> */
.L_x_106:
        /* <DEDUP_REMOVED lines=21> */
[----:B------:R-:W-:Y:S02]  /*4cc0*/  PRMT R234, RZ, 0x5410, R103 ;  /* 0x00005410ffea7816 */ /* 0x000fe40000000067 */
[----:B------:R-:W-:-:S03]  /*4cd0*/  PRMT R233, RZ, 0x5410, R102 ;  /* 0x00005410ffe97816 */ /* 0x000fc60000000066 */
[----:B------:R-:W-:Y:S02]  /*4ce0*/  FMUL.FTZ R234, R83, R234 ;  /* 0x000000ea53ea7220 */ /* 0x000fe40000410000 */
[----:B------:R-:W-:Y:S01]  /*4cf0*/  FMUL.FTZ R233, R82, R233 ;  /* 0x000000e952e97220 */ /* 0x000fe20000410000 */
[----:B--2---:R-:W0:Y:S08]  /*4d00*/  R2UR UR15, R65 ;  /* 0x00000000410f73c2 */ /* 0x004e3000000e0000 */
[----:B------:R-:W1:Y:S01]  /*4d10*/  R2UR UR14, R64 ;  /* 0x00000000400e73c2 */ /* 0x000e6200000e0000 */
[----:B0-----:R-:W-:-:S04]  /*4d20*/  FMUL.FTZ R60, R86, UR15 ;  /* 0x0000000f563c7c20 */ /* 0x001fc80008410000 */
[----:B------:R-:W-:Y:S02]  /*4d30*/  FMUL.RZ R61, R60, 0.15915493667125701904 ;  /* 0x3e22f9833c3d7820 */ /* 0x000fe4000040c000 */
[----:B------:R-:W-:Y:S02]  /*4d40*/  FMUL.FTZ R60, R85, UR15 ;  /* 0x0000000f553c7c20 */ /* 0x000fe40008410000 */
[----:B------:R-:W-:Y:S01]  /*4d50*/  MUFU.SIN R68, R61 ;  /* 0x0000003d00447308 */ /* 0x000fe20000000400 */
[----:B-1----:R-:W-:Y:S01]  /*4d60*/  MOV R70, UR14 ;  /* 0x0000000e00467c02 */ /* 0x002fe20008000f00 */
        /* <DEDUP_REMOVED lines=24> */
[----:B------:R-:W-:Y:S01]  /*4ef0*/  MUFU.COS R163, R62 ;  /* 0x0000003e00a37308 */ /* 0x000fe20000000000 */
[----:B------:R-:W-:-:S04]  /*4f00*/  FMUL.FTZ R60, R57, UR15 ;  /* 0x0000000f393c7c20 */ /* 0x000fc80008410000 */
[----:B------:R-:W-:Y:S02]  /*4f10*/  FMUL.RZ R69, R60, 0.15915493667125701904 ;  /* 0x3e22f9833c457820 */ /* 0x000fe4000040c000 */
[----:B------:R-:W-:Y:S01]  /*4f20*/  IMAD R60, R140, c[0x0][0x198], RZ ;  /* 0x000066008c3c7a24 */ /* 0x000fe200078e02ff */
[----:B------:R-:W-:Y:S03]  /*4f30*/  MUFU.SIN R142, R63 ;  /* 0x0000003f008e7308 */ /* 0x000fe60000000400 */
[----:B------:R-:W-:-:S05]  /*4f40*/  IMAD R73, R141, c[0x0][0x19c], R60 ;  /* 0x000067008d497a24 */ /* 0x000fca00078e023c */
[----:B------:R0:W-:Y:S08]  /*4f50*/  MUFU.COS R161, R63 ;  /* 0x0000003f00a17308 */ /* 0x0001f00000000000 */
[----:B------:R-:W-:Y:S01]  /*4f60*/  MUFU.SIN R164, R61 ;  /* 0x0000003d00a47308 */ /* 0x000fe20000000400 */
[----:B0-----:R-:W-:-:S05]  /*4f70*/  IMAD.WIDE.U32 R62, R141, c[0x0][0x198], RZ ;  /* 0x000066008d3e7a25 */ /* 0x001fca00078e00ff */
[----:B------:R-:W-:Y:S02]  /*4f80*/  IADD3 R63, R63, R73, RZ ;  /* 0x000000493f3f7210 */ /* 0x000fe40007ffe0ff */
[----:B------:R0:W-:Y:S03]  /*4f90*/  MUFU.COS R76, R61 ;  /* 0x0000003d004c7308 */ /* 0x0001e60000000000 */
[----:B------:R-:W-:-:S05]  /*4fa0*/  IMAD.WIDE.U32 R62, R0, c[0x0][0x1a0], R62 ;  /* 0x00006800003e7a25 */ /* 0x000fca00078e003e */
[----:B------:R-:W-:Y:S01]  /*4fb0*/  MUFU.SIN R144, R65 ;  /* 0x0000004100907308 */ /* 0x000fe20000000400 */
[----:B0-----:R-:W-:Y:S01]  /*4fc0*/  IMAD.WIDE.U32 R60, R141, c[0x0][0x1b8], RZ ;  /* 0x00006e008d3c7a25 */ /* 0x001fe200078e00ff */
[----:B------:R-:W-:-:S04]  /*4fd0*/  LEA R64, P0, R62, c[0x0][0x228], 0x3 ;  /* 0x00008a003e407a11 */ /* 0x000fc800078018ff */
[----:B------:R-:W-:Y:S02]  /*4fe0*/  IADD3 R61, R61, R75, RZ ;  /* 0x0000004b3d3d7210 */ /* 0x000fe40007ffe0ff */
[----:B------:R0:W-:Y:S03]  /*4ff0*/  MUFU.COS R143, R65 ;  /* 0x00000041008f7308 */ /* 0x0001e60000000000 */
[----:B------:R-:W-:-:S05]  /*5000*/  IMAD.WIDE.U32 R60, R0, c[0x0][0x1c0], R60 ;  /* 0x00007000003c7a25 */ /* 0x000fca00078e003c */
[----:B------:R-:W-:Y:S01]  /*5010*/  MUFU.SIN R146, R67 ;  /* 0x0000004300927308 */ /* 0x000fe20000000400 */
[----:B0-----:R-:W-:-:S04]  /*5020*/  FMUL.FTZ R65, R56, UR15 ;  /* 0x0000000f38417c20 */ /* 0x001fc80008410000 */
[----:B------:R-:W-:-:S03]  /*5030*/  FMUL.RZ R73, R65, 0.15915493667125701904 ;  /* 0x3e22f98341497820 */ /* 0x000fc6000040c000 */
[----:B------:R0:W-:Y:S08]  /*5040*/  MUFU.COS R145, R67 ;  /* 0x0000004300917308 */ /* 0x0001f00000000000 */
[----:B------:R-:W-:Y:S01]  /*5050*/  MUFU.SIN R148, R69 ;  /* 0x0000004500947308 */ /* 0x000fe20000000400 */
[----:B0-----:R-:W-:-:S04]  /*5060*/  IMAD R67, R66, c[0x0][0x1a0], RZ ;  /* 0x0000680042437a24 */ /* 0x001fc800078e02ff */
[----:B------:R-:W-:Y:S02]  /*5070*/  IMAD R65, R0, c[0x0][0x1a4], R67 ;  /* 0x0000690000417a24 */ /* 0x000fe400078e0243 */
[----:B------:R-:W-:Y:S01]  /*5080*/  IMAD R67, R66, c[0x0][0x1c0], RZ ;  /* 0x0000700042437a24 */ /* 0x000fe200078e02ff */
[----:B------:R-:W-:Y:S01]  /*5090*/  LEA R66, P3, R60, c[0x0][0x230], 0x3 ;  /* 0x00008c003c427a11 */ /* 0x000fe200078618ff */
[----:B------:R-:W-:Y:S01]  /*50a0*/  MUFU.COS R147, R69 ;  /* 0x0000004500937308 */ /* 0x000fe20000000000 */
[----:B------:R-:W-:Y:S01]  /*50b0*/  IADD3 R65, R63, R65, RZ ;  /* 0x000000413f417210 */ /* 0x000fe20007ffe0ff */
[----:B------:R-:W-:Y:S02]  /*50c0*/  IMAD R67, R0, c[0x0][0x1c4], R67 ;  /* 0x0000710000437a24 */ /* 0x000fe400078e0243 */
[----:B------:R-:W-:Y:S01]  /*50d0*/  FMUL.FTZ R63, R86, R70 ;  /* 0x00000046563f7220 */ /* 0x000fe20000410000 */
[----:B------:R-:W-:Y:S01]  /*50e0*/  LEA.HI.X R65, R62, c[0x0][0x22c], R65, 0x3, P0 ;  /* 0x00008b003e417a11 */ /* 0x000fe200000f1c41 */
[----:B------:R-:W-:Y:S01]  /*50f0*/  FMUL.FTZ R62, R55, UR15 ;  /* 0x0000000f373e7c20 */ /* 0x000fe20008410000 */
[----:B------:R-:W-:Y:S01]  /*5100*/  IADD3 R61, R61, R67, RZ ;  /* 0x000000433d3d7210 */ /* 0x000fe20007ffe0ff */
[----:B------:R-:W-:Y:S01]  /*5110*/  MUFU.SIN R150, R73 ;  /* 0x0000004900967308 */ /* 0x000fe20000000400 */
[----:B------:R-:W-:Y:S01]  /*5120*/  ISETP.GE.AND P0, PT, R128, 0x2, PT ;  /* 0x000000028000780c */ /* 0x000fe20003f06270 */
[----:B------:R-:W-:Y:S01]  /*5130*/  FMUL.RZ R62, R62, 0.15915493667125701904 ;  /* 0x3e22f9833e3e7820 */ /* 0x000fe2000040c000 */
[----:B------:R-:W-:Y:S01]  /*5140*/  LEA.HI.X R67, R60, c[0x0][0x234], R61, 0x3, P3 ;  /* 0x00008d003c437a11 */ /* 0x000fe200018f1c3d */
[----:B------:R-:W2:Y:S01]  /*5150*/  LDG.E.64 R64, [R64.64] ;  /* 0x0000000640407981 */ /* 0x000ea2000c1e1b00 */
[----:B------:R-:W-:-:S02]  /*5160*/  IADD3 R60, R135, 0x200, RZ ;  /* 0x00000200873c7810 */ /* 0x000fc40007ffe0ff */
[----:B------:R-:W-:Y:S01]  /*5170*/  ISETP.NE.OR P0, PT, R131, RZ, !P0 ;  /* 0x000000ff8300720c */ /* 0x000fe20004705670 */
[----:B------:R-:W0:Y:S01]  /*5180*/  MUFU.EX2 R63, R63 ;  /* 0x0000003f003f7308 */ /* 0x000e220000000800 */
[----:B------:R-:W2:Y:S01]  /*5190*/  LDG.E.64 R66, [R66.64] ;  /* 0x0000000642427981 */ /* 0x000ea2000c1e1b00 */
[----:B------:R-:W-:-:S04]  /*51a0*/  @!P2 LEA R60, R16, R0, 0x8 ;  /* 0x00000000103ca211 */ /* 0x000fc800078e40ff */
[----:B------:R-:W-:Y:S02]  /*51b0*/  SHF.L.U32 R75, R60, 0x3, RZ ;  /* 0x000000033c4b7819 */ /* 0x000fe400000006ff */
[----:B------:R1:W-:Y:S01]  /*51c0*/  MUFU.COS R149, R73 ;  /* 0x0000004900957308 */ /* 0x0003e20000000000 */
[----:B0-----:R-:W-:-:S07]  /*51d0*/  FMUL.FTZ R120, R63, R120 ;  /* 0x000000783f787220 */ /* 0x001fce0000410000 */
[----:B------:R-:W-:Y:S01]  /*51e0*/  MUFU.SIN R152, R62 ;  /* 0x0000003e00987308 */ /* 0x000fe20000000400 */
[----:B------:R-:W-:-:S05]  /*51f0*/  FMUL.FTZ R121, R63, R68 ;  /* 0x000000443f797220 */ /* 0x000fca0000410000 */
[----:B------:R0:W-:Y:S01]  /*5200*/  STS.64 [R75+0x2510], R120 ;  /* 0x002510784b007388 */ /* 0x0001e20000000a00 */
[----:B------:R-:W-:Y:S01]  /*5210*/  FMUL.FTZ R61, R54, UR15 ;  /* 0x0000000f363d7c20 */ /* 0x000fe20008410000 */
[----:B------:R-:W-:Y:S01]  /*5220*/  @!P0 IADD3 R69, R128, -0x2, RZ ;  /* 0xfffffffe80458810 */ /* 0x000fe20007ffe0ff */
[----:B-1----:R-:W-:Y:S02]  /*5230*/  FMUL.FTZ R73, R53, UR15 ;  /* 0x0000000f35497c20 */ /* 0x002fe40008410000 */
[----:B------:R-:W-:Y:S01]  /*5240*/  FMUL.RZ R77, R61, 0.15915493667125701904 ;  /* 0x3e22f9833d4d7820 */ /* 0x000fe2000040c000 */
[----:B------:R-:W-:Y:S01]  /*5250*/  HFMA2.MMA R61, -RZ, RZ, 0, 0 ;  /* 0x00000000ff3d7435 */ /* 0x000fe200000001ff */
[----:B------:R-:W-:Y:S01]  /*5260*/  @!P0 IMAD R69, R69, c[0x0][0x16c], R0 ;  /* 0x00005b0045458a24 */ /* 0x000fe200078e0200 */
[----:B------:R1:W-:Y:S01]  /*5270*/  MUFU.COS R151, R62 ;  /* 0x0000003e00977308 */ /* 0x0003e20000000000 */
[----:B------:R-:W-:Y:S01]  /*5280*/  FMUL.RZ R78, R73, 0.15915493667125701904 ;  /* 0x3e22f983494e7820 */ /* 0x000fe2000040c000 */
[----:B------:R-:W-:Y:S01]  /*5290*/  MOV R60, 0x3f800000 ;  /* 0x3f800000003c7802 */ /* 0x000fe20000000f00 */
[----:B------:R-:W-:-:S02]  /*52a0*/  FMUL.FTZ R73, R52, UR15 ;  /* 0x0000000f34497c20 */ /* 0x000fc40008410000 */
[----:B------:R-:W-:Y:S01]  /*52b0*/  @!P0 IMAD.WIDE R68, R69, 0x10, R218 ;  /* 0x0000001045448825 */ /* 0x000fe200078e02da */
[----:B-1----:R-:W-:Y:S01]  /*52c0*/  CS2R R62, SRZ ;  /* 0x00000000003e7805 */ /* 0x002fe2000001ff00 */
[----:B------:R-:W-:Y:S02]  /*52d0*/  BAR.SYNC.DEFER_BLOCKING 0x0 ;  /* 0x0000000000007b1d */ /* 0x000fe40000010000 */
[----:B------:R-:W-:Y:S02]  /*52e0*/  FMUL.RZ R79, R73, 0.15915493667125701904 ;  /* 0x3e22f983494f7820 */ /* 0x000fe4000040c000 */
[----:B------:R-:W-:-:S04]  /*52f0*/  FMUL.FTZ R73, R51, UR15 ;  /* 0x0000000f33497c20 */ /* 0x000fc80008410000 */
[----:B------:R-:W-:Y:S02]  /*5300*/  FMUL.RZ R94, R73, 0.15915493667125701904 ;  /* 0x3e22f983495e7820 */ /* 0x000fe4000040c000 */
[-C--:B------:R-:W-:Y:S01]  /*5310*/  FMUL.FTZ R73, R83, R70.reuse ;  /* 0x0000004653497220 */ /* 0x080fe20000410000 */
[----:B------:R1:W5:Y:S05]  /*5320*/  @!P0 LDG.E.128 R60, [R68.64] ;  /* 0x00000006443c8981 */ /* 0x00036a000c1e1d00 */
[----:B------:R-:W3:Y:S01]  /*5330*/  MUFU.EX2 R73, R73 ;  /* 0x0000004900497308 */ /* 0x000ee20000000800 */
[-C--:B-1----:R-:W-:Y:S02]  /*5340*/  FMUL.FTZ R68, R85, R70.reuse ;  /* 0x0000004655447220 */ /* 0x082fe40000410000 */
[----:B------:R-:W-:-:S05]  /*5350*/  FMUL.FTZ R69, R84, R70 ;  /* 0x0000004654457220 */ /* 0x000fca0000410000 */
[----:B------:R-:W1:Y:S01]  /*5360*/  MUFU.EX2 R68, R68 ;  /* 0x0000004400447308 */ /* 0x000e620000000800 */
[----:B0-----:R-:W-:-:S07]  /*5370*/  FMUL.FTZ R75, R82, R70 ;  /* 0x00000046524b7220 */ /* 0x001fce0000410000 */
[----:B------:R-:W0:Y:S01]  /*5380*/  MUFU.EX2 R69, R69 ;  /* 0x0000004500457308 */ /* 0x000e220000000800 */
[----:B---3--:R-:W-:-:S07]  /*5390*/  FMUL.FTZ R167, R73, R74 ;  /* 0x0000004a49a77220 */ /* 0x008fce0000410000 */
[----:B------:R-:W3:Y:S01]  /*53a0*/  MUFU.EX2 R75, R75 ;  /* 0x0000004b004b7308 */ /* 0x000ee20000000800 */
[C---:B-1----:R-:W-:Y:S02]  /*53b0*/  FMUL.FTZ R170, R68.reuse, R71 ;  /* 0x0000004744aa7220 */ /* 0x042fe40000410000 */
[----:B------:R-:W-:Y:S02]  /*53c0*/  FMUL.FTZ R171, R68, R171 ;  /* 0x000000ab44ab7220 */ /* 0x000fe40000410000 */
[----:B------:R-:W-:-:S03]  /*53d0*/  FMUL.FTZ R74, R237, R170 ;  /* 0x000000aaed4a7220 */ /* 0x000fc60000410000 */
[----:B------:R-:W-:Y:S01]  /*53e0*/  MUFU.SIN R156, R78 ;  /* 0x0000004e009c7308 */ /* 0x000fe20000000400 */
[----:B0-----:R-:W-:Y:S02]  /*53f0*/  FMUL.FTZ R169, R69, R72 ;  /* 0x0000004845a97220 */ /* 0x001fe40000410000 */
[----:B------:R-:W-:-:S05]  /*5400*/  FMUL.FTZ R72, RZ, R170 ;  /* 0x000000aaff487220 */ /* 0x000fca0000410000 */
[----:B------:R0:W-:Y:S01]  /*5410*/  MUFU.COS R155, R78 ;  /* 0x0000004e009b7308 */ /* 0x0001e20000000000 */
[----:B------:R-:W-:Y:S02]  /*5420*/  FFMA.FTZ R74, RZ, R171, R74 ;  /* 0x000000abff4a7223 */ /* 0x000fe4000001004a */
[-C--:B------:R-:W-:Y:S02]  /*5430*/  FMUL.FTZ R68, R59, R70.reuse ;  /* 0x000000463b447220 */ /* 0x080fe40000410000 */
[----:B0-----:R-:W-:-:S03]  /*5440*/  FMUL.FTZ R78, R80, R70 ;  /* 0x00000046504e7220 */ /* 0x001fc60000410000 */
[----:B------:R-:W-:Y:S01]  /*5450*/  MUFU.SIN R154, R77 ;  /* 0x0000004d009a7308 */ /* 0x000fe20000000400 */
[----:B------:R-:W-:Y:S02]  /*5460*/  FMUL.FTZ R166, R73, R166 ;  /* 0x000000a649a67220 */ /* 0x000fe40000410000 */
[----:B------:R-:W-:Y:S02]  /*5470*/  FMUL.FTZ R168, R69, R168 ;  /* 0x000000a845a87220 */ /* 0x000fe40000410000 */
[----:B------:R-:W-:Y:S02]  /*5480*/  FFMA.FTZ R73, R237, R171, -R72 ;  /* 0x000000abed497223 */ /* 0x000fe40000010848 */
[----:B------:R-:W-:Y:S01]  /*5490*/  FADD.FTZ R74, RZ, R74 ;  /* 0x0000004aff4a7221 */ /* 0x000fe20000010000 */
[----:B------:R-:W0:Y:S01]  /*54a0*/  MUFU.EX2 R78, R78 ;  /* 0x0000004e004e7308 */ /* 0x000e220000000800 */
[----:B------:R-:W-:Y:S02]  /*54b0*/  FMUL.FTZ R69, R58, R70 ;  /* 0x000000463a457220 */ /* 0x000fe40000410000 */
[----:B---3--:R-:W-:-:S05]  /*54c0*/  FMUL.FTZ R165, R75, R76 ;  /* 0x0000004c4ba57220 */ /* 0x008fca0000410000 */
[----:B------:R1:W-:Y:S01]  /*54d0*/  MUFU.COS R153, R77 ;  /* 0x0000004d00997308 */ /* 0x0003e20000000000 */
[----:B------:R-:W-:Y:S02]  /*54e0*/  FADD.FTZ R73, R236, R73 ;  /* 0x00000049ec497221 */ /* 0x000fe40000010000 */
[----:B------:R-:W-:Y:S02]  /*54f0*/  FMUL.FTZ R76, R168, R74 ;  /* 0x0000004aa84c7220 */ /* 0x000fe40000410000 */
[----:B-1----:R-:W-:-:S03]  /*5500*/  FMUL.FTZ R77, R81, R70 ;  /* 0x00000046514d7220 */ /* 0x002fc60000410000 */
[----:B------:R-:W1:Y:S01]  /*5510*/  MUFU.EX2 R68, R68 ;  /* 0x0000004400447308 */ /* 0x000e620000000800 */
[----:B------:R-:W-:Y:S02]  /*5520*/  FMUL.FTZ R164, R75, R164 ;  /* 0x000000a44ba47220 */ /* 0x000fe40000410000 */
[-C--:B------:R-:W-:Y:S02]  /*5530*/  FMUL.FTZ R75, R168, R73.reuse ;  /* 0x00000049a84b7220 */ /* 0x080fe40000410000 */
[----:B------:R-:W-:-:S03]  /*5540*/  FFMA.FTZ R76, R169, R73, -R76 ;  /* 0x00000049a94c7223 */ /* 0x000fc6000001084c */
[----:B------:R-:W3:Y:S01]  /*5550*/  MUFU.EX2 R77, R77 ;  /* 0x0000004d004d7308 */ /* 0x000ee20000000800 */
[----:B------:R-:W-:Y:S02]  /*5560*/  FMUL.FTZ R71, R57, R70 ;  /* 0x0000004639477220 */ /* 0x000fe40000410000 */
[----:B------:R-:W-:-:S05]  /*5570*/  FFMA.FTZ R75, R169, R74, R75 ;  /* 0x0000004aa94b7223 */ /* 0x000fca000001004b */
[----:B------:R-:W4:Y:S01]  /*5580*/  MUFU.EX2 R69, R69 ;  /* 0x0000004500457308 */ /* 0x000f220000000800 */
[----:B------:R-:W-:Y:S02]  /*5590*/  FADD.FTZ R76, R235, R76 ;  /* 0x0000004ceb4c7221 */ /* 0x000fe40000010000 */
[C---:B0-----:R-:W-:Y:S02]  /*55a0*/  FMUL.FTZ R161, R78.reuse, R161 ;  /* 0x000000a14ea17220 */ /* 0x041fe40000410000 */
[----:B------:R-:W-:Y:S02]  /*55b0*/  FMUL.FTZ R142, R78, R142 ;  /* 0x0000008e4e8e7220 */ /* 0x000fe40000410000 */
[----:B------:R-:W-:Y:S01]  /*55c0*/  FADD.FTZ R75, RZ, R75 ;  /* 0x0000004bff4b7221 */ /* 0x000fe20000010000 */
[----:B------:R-:W0:Y:S01]  /*55d0*/  MUFU.EX2 R71, R71 ;  /* 0x0000004700477308 */ /* 0x000e220000000800 */
[----:B------:R-:W-:Y:S02]  /*55e0*/  FMUL.FTZ R78, R166, R76 ;  /* 0x0000004ca64e7220 */ /* 0x000fe40000410000 */
[----:B------:R-:W-:-:S02]  /*55f0*/  FMUL.FTZ R72, R56, R70 ;  /* 0x0000004638487220 */ /* 0x000fc40000410000 */
[C---:B-1----:R-:W-:Y:S02]  /*5600*/  FMUL.FTZ R143, R68.reuse, R143 ;  /* 0x0000008f448f7220 */ /* 0x042fe40000410000 */
[----:B------:R-:W-:Y:S02]  /*5610*/  FMUL.FTZ R144, R68, R144 ;  /* 0x0000009044907220 */ /* 0x000fe40000410000 */
[-C--:B------:R-:W-:Y:S02]  /*5620*/  FMUL.FTZ R74, R166, R75.reuse ;  /* 0x0000004ba64a7220 */ /* 0x080fe40000410000 */
[----:B------:R-:W-:Y:S02]  /*5630*/  FFMA.FTZ R78, R167, R75, R78 ;  /* 0x0000004ba74e7223 */ /* 0x000fe4000001004e */
[----:B------:R-:W-:Y:S01]  /*5640*/  FMUL.FTZ R68, R54, R70 ;  /* 0x0000004636447220 */ /* 0x000fe20000410000 */
[----:B------:R-:W1:Y:S01]  /*5650*/  MUFU.EX2 R72, R72 ;  /* 0x0000004800487308 */ /* 0x000e620000000800 */
[----:B---3--:R-:W-:-:S02]  /*5660*/  FMUL.FTZ R163, R77, R163 ;  /* 0x000000a34da37220 */ /* 0x008fc40000410000 */
[----:B------:R-:W-:Y:S02]  /*5670*/  FMUL.FTZ R162, R77, R162 ;  /* 0x000000a24da27220 */ /* 0x000fe40000410000 */
[C---:B----4-:R-:W-:Y:S02]  /*5680*/  FMUL.FTZ R145, R69.reuse, R145 ;  /* 0x0000009145917220 */ /* 0x050fe40000410000 */
[----:B------:R-:W-:Y:S02]  /*5690*/  FMUL.FTZ R146, R69, R146 ;  /* 0x0000009245927220 */ /* 0x000fe40000410000 */
[----:B------:R-:W-:Y:S02]  /*56a0*/  FFMA.FTZ R77, R167, R76, -R74 ;  /* 0x0000004ca74d7223 */ /* 0x000fe4000001084a */
[----:B------:R-:W-:Y:S02]  /*56b0*/  FADD.FTZ R78, RZ, R78 ;  /* 0x0000004eff4e7221 */ /* 0x000fe40000010000 */
[----:B------:R-:W-:Y:S01]  /*56c0*/  FMUL.FTZ R69, R53, R70 ;  /* 0x0000004635457220 */ /* 0x000fe20000410000 */
[----:B------:R-:W3:Y:S01]  /*56d0*/  MUFU.EX2 R68, R68 ;  /* 0x0000004400447308 */ /* 0x000ee20000000800 */
[----:B------:R-:W-:-:S02]  /*56e0*/  FADD.FTZ R77, R234, R77 ;  /* 0x0000004dea4d7221 */ /* 0x000fc40000010000 */
[C---:B------:R-:W-:Y:S02]  /*56f0*/  FMUL.FTZ R74, R164.reuse, R78 ;  /* 0x0000004ea44a7220 */ /* 0x040fe40000410000 */
[C---:B0-----:R-:W-:Y:S02]  /*5700*/  FMUL.FTZ R147, R71.reuse, R147 ;  /* 0x0000009347937220 */ /* 0x041fe40000410000 */
[----:B------:R-:W-:Y:S01]  /*5710*/  FMUL.FTZ R148, R71, R148 ;  /* 0x0000009447947220 */ /* 0x000fe20000410000 */
[----:B------:R-:W0:Y:S01]  /*5720*/  MUFU.EX2 R69, R69 ;  /* 0x0000004500457308 */ /* 0x000e220000000800 */
[-C--:B------:R-:W-:Y:S02]  /*5730*/  FMUL.FTZ R75, R164, R77.reuse ;  /* 0x0000004da44b7220 */ /* 0x080fe40000410000 */
[----:B------:R-:W-:Y:S02]  /*5740*/  FFMA.FTZ R74, R165, R77, -R74 ;  /* 0x0000004da54a7223 */ /* 0x000fe4000001084a */
[----:B------:R-:W-:-:S02]  /*5750*/  FMUL.FTZ R71, R52, R70 ;  /* 0x0000004634477220 */ /* 0x000fc40000410000 */
[----:B------:R-:W-:Y:S02]  /*5760*/  FMUL.FTZ R73, R55, R70 ;  /* 0x0000004637497220 */ /* 0x000fe40000410000 */
[----:B------:R-:W-:Y:S02]  /*5770*/  FFMA.FTZ R75, R165, R78, R75 ;  /* 0x0000004ea54b7223 */ /* 0x000fe4000001004b */
[----:B------:R-:W-:Y:S02]  /*5780*/  FADD.FTZ R74, R233, R74 ;  /* 0x0000004ae94a7221 */ /* 0x000fe40000010000 */
[----:B------:R-:W-:Y:S01]  /*5790*/  FMUL.FTZ R70, R51, R70 ;  /* 0x0000004633467220 */ /* 0x000fe20000410000 */
[----:B------:R-:W-:Y:S01]  /*57a0*/  MUFU.SIN R158, R79 ;  /* 0x0000004f009e7308 */ /* 0x000fe20000000400 */
[C---:B-1----:R-:W-:Y:S02]  /*57b0*/  FMUL.FTZ R149, R72.reuse, R149 ;  /* 0x0000009548957220 */ /* 0x042fe40000410000 */
[----:B------:R-:W-:-:S02]  /*57c0*/  FMUL.FTZ R150, R72, R150 ;  /* 0x0000009648967220 */ /* 0x000fc40000410000 */
[----:B------:R-:W-:Y:S02]  /*57d0*/  FADD.FTZ R75, RZ, R75 ;  /* 0x0000004bff4b7221 */ /* 0x000fe40000010000 */
[----:B------:R-:W-:Y:S01]  /*57e0*/  FMUL.FTZ R72, R162, R74 ;  /* 0x0000004aa2487220 */ /* 0x000fe20000410000 */
[----:B------:R-:W-:Y:S01]  /*57f0*/  MUFU.COS R157, R79 ;  /* 0x0000004f009d7308 */ /* 0x000fe20000000000 */
[C---:B---3--:R-:W-:Y:S01]  /*5800*/  FMUL.FTZ R153, R68.reuse, R153 ;  /* 0x0000009944997220 */ /* 0x048fe20000410000 */
[----:B------:R-:W-:Y:S01]  /*5810*/  PRMT R232, RZ, 0x5410, R101 ;  /* 0x00005410ffe87816 */ /* 0x000fe20000000065 */
[----:B------:R-:W-:-:S05]  /*5820*/  FMUL.FTZ R154, R68, R154 ;  /* 0x0000009a449a7220 */ /* 0x000fca0000410000 */
[----:B------:R-:W1:Y:S01]  /*5830*/  MUFU.EX2 R71, R71 ;  /* 0x0000004700477308 */ /* 0x000e620000000800 */
[-C--:B------:R-:W-:Y:S02]  /*5840*/  FMUL.FTZ R68, R162, R75.reuse ;  /* 0x0000004ba2447220 */ /* 0x080fe40000410000 */
[----:B------:R-:W-:-:S05]  /*5850*/  FFMA.FTZ R72, R163, R75, R72 ;  /* 0x0000004ba3487223 */ /* 0x000fca0000010048 */
[----:B------:R-:W-:Y:S01]  /*5860*/  MUFU.SIN R160, R94 ;  /* 0x0000005e00a07308 */ /* 0x000fe20000000400 */
[C---:B0-----:R-:W-:Y:S02]  /*5870*/  FMUL.FTZ R155, R69.reuse, R155 ;  /* 0x0000009b459b7220 */ /* 0x041fe40000410000 */
[----:B------:R-:W-:-:S05]  /*5880*/  FMUL.FTZ R156, R69, R156 ;  /* 0x0000009c459c7220 */ /* 0x000fca0000410000 */
[----:B------:R-:W-:Y:S01]  /*5890*/  MUFU.COS R159, R94 ;  /* 0x0000005e009f7308 */ /* 0x000fe20000000000 */
[----:B------:R-:W-:Y:S02]  /*58a0*/  FFMA.FTZ R69, R163, R74, -R68 ;  /* 0x0000004aa3457223 */ /* 0x000fe40000010844 */
[----:B------:R-:W-:-:S05]  /*58b0*/  FMUL.FTZ R232, R81, R232 ;  /* 0x000000e851e87220 */ /* 0x000fca0000410000 */
[----:B------:R-:W0:Y:S01]  /*58c0*/  MUFU.EX2 R70, R70 ;  /* 0x0000004600467308 */ /* 0x000e220000000800 */
[----:B------:R-:W-:Y:S02]  /*58d0*/  FADD.FTZ R72, RZ, R72 ;  /* 0x00000048ff487221 */ /* 0x000fe40000010000 */
[----:B------:R-:W-:Y:S02]  /*58e0*/  FADD.FTZ R69, R232, R69 ;  /* 0x00000045e8457221 */ /* 0x000fe40000010000 */
[----:B------:R-:W-:-:S03]  /*58f0*/  FMUL.FTZ R68, R142, R72 ;  /* 0x000000488e447220 */ /* 0x000fc60000410000 */
[----:B------:R-:W3:Y:S01]  /*5900*/  MUFU.EX2 R73, R73 ;  /* 0x0000004900497308 */ /* 0x000ee20000000800 */
[C---:B-1----:R-:W-:Y:S02]  /*5910*/  FMUL.FTZ R157, R71.reuse, R157 ;  /* 0x0000009d479d7220 */ /* 0x042fe40000410000 */
[----:B------:R-:W-:Y:S02]  /*5920*/  FMUL.FTZ R158, R71, R158 ;  /* 0x0000009e479e7220 */ /* 0x000fe40000410000 */
[-C--:B------:R-:W-:Y:S02]  /*5930*/  FMUL.FTZ R71, R142, R69.reuse ;  /* 0x000000458e477220 */ /* 0x080fe40000410000 */
[----:B------:R-:W-:Y:S02]  /*5940*/  FFMA.FTZ R74, R161, R69, -R68 ;  /* 0x00000045a14a7223 */ /* 0x000fe40000010844 */
[----:B------:R-:W-:Y:S02]  /*5950*/  FMUL.FTZ R68, R121, R170 ;  /* 0x000000aa79447220 */ /* 0x000fe40000410000 */
[----:B0-----:R-:W-:-:S02]  /*5960*/  FMUL.FTZ R159, R70, R159 ;  /* 0x0000009f469f7220 */ /* 0x001fc40000410000 */
[----:B------:R-:W-:Y:S01]  /*5970*/  FMUL.FTZ R160, R70, R160 ;  /* 0x000000a046a07220 */ /* 0x000fe20000410000 */
[----:B------:R-:W-:Y:S01]  /*5980*/  PRMT R231, RZ, 0x5410, R100 ;  /* 0x00005410ffe77816 */ /* 0x000fe20000000064 */
[C---:B------:R-:W-:Y:S02]  /*5990*/  FMUL.FTZ R70, R120.reuse, R170 ;  /* 0x000000aa78467220 */ /* 0x040fe40000410000 */
[----:B------:R-:W-:Y:S02]  /*59a0*/  FFMA.FTZ R71, R161, R72, R71 ;  /* 0x00000048a1477223 */ /* 0x000fe40000010047 */
[-C--:B------:R-:W-:Y:S02]  /*59b0*/  FFMA.FTZ R68, R120, R171.reuse, -R68 ;  /* 0x000000ab78447223 */ /* 0x080fe40000010844 */
[----:B------:R-:W-:Y:S02]  /*59c0*/  FFMA.FTZ R70, R121, R171, R70 ;  /* 0x000000ab79467223 */ /* 0x000fe40000010046 */
[----:B------:R-:W-:-:S02]  /*59d0*/  FADD.FTZ R72, RZ, R71 ;  /* 0x00000047ff487221 */ /* 0x000fc40000010000 */
[----:B------:R-:W-:Y:S02]  /*59e0*/  FMUL.FTZ R71, R168, R68 ;  /* 0x00000044a8477220 */ /* 0x000fe40000410000 */
[----:B------:R-:W-:Y:S02]  /*59f0*/  FMUL.FTZ R231, R80, R231 ;  /* 0x000000e750e77220 */ /* 0x000fe40000410000 */
[----:B------:R-:W-:Y:S01]  /*5a00*/  FMUL.FTZ R69, R168, R70 ;  /* 0x00000046a8457220 */ /* 0x000fe20000410000 */
[----:B------:R-:W-:Y:S01]  /*5a10*/  PRMT R230, RZ, 0x5410, R99 ;  /* 0x00005410ffe67816 */ /* 0x000fe20000000063 */
[C---:B---3--:R-:W-:Y:S02]  /*5a20*/  FMUL.FTZ R151, R73.reuse, R151 ;  /* 0x0000009749977220 */ /* 0x048fe40000410000 */
[----:B------:R-:W-:Y:S02]  /*5a30*/  FMUL.FTZ R152, R73, R152 ;  /* 0x0000009849987220 */ /* 0x000fe40000410000 */
        /* <DEDUP_REMOVED lines=9> */
[----:B------:R-:W-:Y:S02]  /*5ad0*/  FFMA.FTZ R68, R167, R69, -R68 ;  /* 0x00000045a7447223 */ /* 0x000fe40000010844 */
[----:B------:R-:W-:Y:S02]  /*5ae0*/  FFMA.FTZ R74, R143, R72, R74 ;  /* 0x000000488f4a7223 */ /* 0x000fe4000001004a */
[----:B------:R-:W-:Y:S02]  /*5af0*/  FADD.FTZ R73, R230, R73 ;  /* 0x00000049e6497221 */ /* 0x000fe40000010000 */
[----:B------:R-:W-:-:S02]  /*5b00*/  FFMA.FTZ R70, R167, R71, R70 ;  /* 0x00000047a7467223 */ /* 0x000fc40000010046 */
[----:B------:R-:W-:Y:S02]  /*5b10*/  FMUL.FTZ R71, R164, R68 ;  /* 0x00000044a4477220 */ /* 0x000fe40000410000 */
[----:B------:R-:W-:Y:S02]  /*5b20*/  FADD.FTZ R74, RZ, R74 ;  /* 0x0000004aff4a7221 */ /* 0x000fe40000010000 */
[----:B------:R-:W-:Y:S02]  /*5b30*/  FMUL.FTZ R75, R146, R73 ;  /* 0x00000049924b7220 */ /* 0x000fe40000410000 */
[-C--:B------:R-:W-:Y:S01]  /*5b40*/  FMUL.FTZ R69, R164, R70.reuse ;  /* 0x00000046a4457220 */ /* 0x080fe20000410000 */
[----:B------:R-:W-:Y:S01]  /*5b50*/  PRMT R77, RZ, 0x5410, R98 ;  /* 0x00005410ff4d7816 */ /* 0x000fe20000000062 */
[----:B------:R-:W-:Y:S02]  /*5b60*/  FFMA.FTZ R71, R165, R70, R71 ;  /* 0x00000046a5477223 */ /* 0x000fe40000010047 */
[----:B------:R-:W-:-:S02]  /*5b70*/  FMUL.FTZ R72, R146, R74 ;  /* 0x0000004a92487220 */ /* 0x000fc40000410000 */
[----:B------:R-:W-:Y:S02]  /*5b80*/  FFMA.FTZ R75, R145, R74, R75 ;  /* 0x0000004a914b7223 */ /* 0x000fe4000001004b */
[----:B------:R-:W-:Y:S02]  /*5b90*/  FFMA.FTZ R69, R165, R68, -R69 ;  /* 0x00000044a5457223 */ /* 0x000fe40000010845 */
[----:B------:R-:W-:Y:S02]  /*5ba0*/  FMUL.FTZ R68, R162, R71 ;  /* 0x00000047a2447220 */ /* 0x000fe40000410000 */
[----:B------:R-:W-:Y:S02]  /*5bb0*/  FFMA.FTZ R73, R145, R73, -R72 ;  /* 0x0000004991497223 */ /* 0x000fe40000010848 */
[----:B------:R-:W-:Y:S02]  /*5bc0*/  FMUL.FTZ R222, R58, R77 ;  /* 0x0000004d3ade7220 */ /* 0x000fe40000410000 */
[----:B------:R-:W-:-:S02]  /*5bd0*/  FADD.FTZ R75, RZ, R75 ;  /* 0x0000004bff4b7221 */ /* 0x000fc40000010000 */
[-C--:B------:R-:W-:Y:S01]  /*5be0*/  FMUL.FTZ R70, R162, R69.reuse ;  /* 0x00000045a2467220 */ /* 0x080fe20000410000 */
[----:B------:R-:W-:Y:S01]  /*5bf0*/  PRMT R76, RZ, 0x5410, R97 ;  /* 0x00005410ff4c7816 */ /* 0x000fe20000000061 */
[C---:B------:R-:W-:Y:S02]  /*5c00*/  FFMA.FTZ R68, R163.reuse, R69, -R68 ;  /* 0x00000045a3447223 */ /* 0x040fe40000010844 */
[----:B------:R-:W-:Y:S02]  /*5c10*/  FADD.FTZ R73, R222, R73 ;  /* 0x00000049de497221 */ /* 0x000fe40000010000 */
[----:B------:R-:W-:Y:S02]  /*5c20*/  FMUL.FTZ R72, R148, R75 ;  /* 0x0000004b94487220 */ /* 0x000fe40000410000 */
[----:B------:R-:W-:Y:S02]  /*5c30*/  FFMA.FTZ R70, R163, R71, R70 ;  /* 0x00000047a3467223 */ /* 0x000fe40000010046 */
[----:B------:R-:W-:-:S02]  /*5c40*/  FMUL.FTZ R71, R142, R68 ;  /* 0x000000448e477220 */ /* 0x000fc40000410000 */
[-C--:B------:R-:W-:Y:S02]  /*5c50*/  FFMA.FTZ R72, R147, R73.reuse, -R72 ;  /* 0x0000004993487223 */ /* 0x080fe40000010848 */
[----:B------:R-:W-:Y:S02]  /*5c60*/  FMUL.FTZ R74, R148, R73 ;  /* 0x00000049944a7220 */ /* 0x000fe40000410000 */
[----:B------:R-:W-:Y:S02]  /*5c70*/  FMUL.FTZ R221, R57, R76 ;  /* 0x0000004c39dd7220 */ /* 0x000fe40000410000 */
[-C--:B------:R-:W-:Y:S02]  /*5c80*/  FMUL.FTZ R69, R142, R70.reuse ;  /* 0x000000468e457220 */ /* 0x080fe40000410000 */
[----:B------:R-:W-:Y:S02]  /*5c90*/  FFMA.FTZ R71, R161, R70, R71 ;  /* 0x00000046a1477223 */ /* 0x000fe40000010047 */
[----:B------:R-:W-:-:S02]  /*5ca0*/  FFMA.FTZ R74, R147, R75, R74 ;  /* 0x0000004b934a7223 */ /* 0x000fc4000001004a */
[----:B------:R-:W-:Y:S02]  /*5cb0*/  FADD.FTZ R72, R221, R72 ;  /* 0x00000048dd487221 */ /* 0x000fe40000010000 */
[----:B------:R-:W-:Y:S02]  /*5cc0*/  FFMA.FTZ R69, R161, R68, -R69 ;  /* 0x00000044a1457223 */ /* 0x000fe40000010845 */
[----:B------:R-:W-:Y:S02]  /*5cd0*/  FMUL.FTZ R68, R144, R71 ;  /* 0x0000004790447220 */ /* 0x000fe40000410000 */
[----:B------:R-:W-:Y:S02]  /*5ce0*/  FADD.FTZ R74, RZ, R74 ;  /* 0x0000004aff4a7221 */ /* 0x000fe40000010000 */
[----:B------:R-:W-:Y:S02]  /*5cf0*/  FMUL.FTZ R75, R150, R72 ;  /* 0x00000048964b7220 */ /* 0x000fe40000410000 */
[----:B------:R-:W-:-:S02]  /*5d00*/  FMUL.FTZ R70, R144, R69 ;  /* 0x0000004590467220 */ /* 0x000fc40000410000 */
[----:B------:R-:W-:Y:S01]  /*5d10*/  FFMA.FTZ R68, R143, R69, -R68 ;  /* 0x000000458f447223 */ /* 0x000fe20000010844 */
[----:B------:R-:W-:Y:S01]  /*5d20*/  PRMT R69, RZ, 0x5410, R96 ;  /* 0x00005410ff457816 */ /* 0x000fe20000000060 */
[-C--:B------:R-:W-:Y:S02]  /*5d30*/  FMUL.FTZ R73, R150, R74.reuse ;  /* 0x0000004a96497220 */ /* 0x080fe40000410000 */
[----:B------:R-:W-:Y:S02]  /*5d40*/  FFMA.FTZ R75, R149, R74, R75 ;  /* 0x0000004a954b7223 */ /* 0x000fe4000001004b */
[----:B------:R-:W-:Y:S02]  /*5d50*/  FFMA.FTZ R70, R143, R71, R70 ;  /* 0x000000478f467223 */ /* 0x000fe40000010046 */
[----:B------:R-:W-:Y:S02]  /*5d60*/  FFMA.FTZ R73, R149, R72, -R73 ;  /* 0x0000004895497223 */ /* 0x000fe40000010849 */
[----:B------:R-:W-:-:S02]  /*5d70*/  FMUL.FTZ R220, R56, R69 ;  /* 0x0000004538dc7220 */ /* 0x000fc40000410000 */
[----:B------:R-:W-:Y:S01]  /*5d80*/  FADD.FTZ R75, RZ, R75 ;  /* 0x0000004bff4b7221 */ /* 0x000fe20000010000 */
[----:B------:R-:W-:Y:S01]  /*5d90*/  PRMT R76, RZ, 0x5410, R93 ;  /* 0x00005410ff4c7816 */ /* 0x000fe2000000005d */
[----:B------:R-:W-:Y:S02]  /*5da0*/  FMUL.FTZ R69, R146, R70 ;  /* 0x0000004692457220 */ /* 0x000fe40000410000 */
[----:B------:R-:W-:Y:S02]  /*5db0*/  FADD.FTZ R73, R220, R73 ;  /* 0x00000049dc497221 */ /* 0x000fe40000010000 */
[----:B------:R-:W-:Y:S02]  /*5dc0*/  FMUL.FTZ R72, R152, R75 ;  /* 0x0000004b98487220 */ /* 0x000fe40000410000 */
[-C--:B------:R-:W-:Y:S02]  /*5dd0*/  FMUL.FTZ R71, R146, R68.reuse ;  /* 0x0000004492477220 */ /* 0x080fe40000410000 */
[----:B------:R-:W-:-:S02]  /*5de0*/  FFMA.FTZ R69, R145, R68, -R69 ;  /* 0x0000004491457223 */ /* 0x000fc40000010845 */
[-C--:B------:R-:W-:Y:S02]  /*5df0*/  FFMA.FTZ R72, R151, R73.reuse, -R72 ;  /* 0x0000004997487223 */ /* 0x080fe40000010848 */
[----:B------:R-:W-:Y:S02]  /*5e00*/  FMUL.FTZ R74, R152, R73 ;  /* 0x00000049984a7220 */ /* 0x000fe40000410000 */
[----:B------:R-:W-:Y:S02]  /*5e10*/  FMUL.FTZ R211, R55, R76 ;  /* 0x0000004c37d37220 */ /* 0x000fe40000410000 */
[----:B------:R-:W-:Y:S02]  /*5e20*/  FFMA.FTZ R71, R145, R70, R71 ;  /* 0x0000004691477223 */ /* 0x000fe40000010047 */
[----:B------:R-:W-:Y:S02]  /*5e30*/  FMUL.FTZ R70, R148, R69 ;  /* 0x0000004594467220 */ /* 0x000fe40000410000 */
[----:B------:R-:W-:-:S02]  /*5e40*/  FFMA.FTZ R74, R151, R75, R74 ;  /* 0x0000004b974a7223 */ /* 0x000fc4000001004a */
[----:B------:R-:W-:Y:S02]  /*5e50*/  FADD.FTZ R72, R211, R72 ;  /* 0x00000048d3487221 */ /* 0x000fe40000010000 */
[-C--:B------:R-:W-:Y:S02]  /*5e60*/  FMUL.FTZ R68, R148, R71.reuse ;  /* 0x0000004794447220 */ /* 0x080fe40000410000 */
[----:B------:R-:W-:Y:S01]  /*5e70*/  FFMA.FTZ R70, R147, R71, R70 ;  /* 0x0000004793467223 */ /* 0x000fe20000010046 */
[----:B------:R-:W-:Y:S01]  /*5e80*/  ISETP.NE.AND P0, PT, R135, 0x7f, PT ;  /* 0x0000007f8700780c */ /* 0x000fe20003f05270 */
[----:B------:R-:W-:Y:S02]  /*5e90*/  FADD.FTZ R74, RZ, R74 ;  /* 0x0000004aff4a7221 */ /* 0x000fe40000010000 */
[----:B------:R-:W-:Y:S02]  /*5ea0*/  FMUL.FTZ R75, R154, R72 ;  /* 0x000000489a4b7220 */ /* 0x000fe40000410000 */
[----:B------:R-:W-:Y:S01]  /*5eb0*/  FFMA.FTZ R68, R147, R69, -R68 ;  /* 0x0000004593447223 */ /* 0x000fe20000010844 */
[----:B------:R-:W-:Y:S01]  /*5ec0*/  PRMT R77, RZ, 0x5410, R92 ;  /* 0x00005410ff4d7816 */ /* 0x000fe2000000005c */
[----:B------:R-:W-:-:S02]  /*5ed0*/  FMUL.FTZ R69, R150, R70 ;  /* 0x0000004696457220 */ /* 0x000fc40000410000 */
[-C--:B------:R-:W-:Y:S02]  /*5ee0*/  FMUL.FTZ R73, R154, R74.reuse ;  /* 0x0000004a9a497220 */ /* 0x080fe40000410000 */
[----:B------:R-:W-:Y:S02]  /*5ef0*/  FFMA.FTZ R75, R153, R74, R75 ;  /* 0x0000004a994b7223 */ /* 0x000fe4000001004b */
[-C--:B------:R-:W-:Y:S01]  /*5f00*/  FMUL.FTZ R71, R150, R68.reuse ;  /* 0x0000004496477220 */ /* 0x080fe20000410000 */
[----:B------:R-:W-:Y:S01]  /*5f10*/  PRMT R76, RZ, 0x5410, R91 ;  /* 0x00005410ff4c7816 */ /* 0x000fe2000000005b */
[----:B------:R-:W-:Y:S01]  /*5f20*/  FFMA.FTZ R69, R149, R68, -R69 ;  /* 0x0000004495457223 */ /* 0x000fe20000010845 */
[----:B------:R0:W1:Y:S01]  /*5f30*/  @P0 LDS.64 R94, [R135.X8+0x3518] ;  /* 0x00351800875e0984 */ /* 0x0000620000008a00 */
[----:B------:R-:W-:Y:S02]  /*5f40*/  FFMA.FTZ R73, R153, R72, -R73 ;  /* 0x0000004899497223 */ /* 0x000fe40000010849 */
[----:B------:R-:W-:-:S02]  /*5f50*/  FMUL.FTZ R208, R54, R77 ;  /* 0x0000004d36d07220 */ /* 0x000fc40000410000 */
[----:B------:R-:W-:Y:S02]  /*5f60*/  FADD.FTZ R75, RZ, R75 ;  /* 0x0000004bff4b7221 */ /* 0x000fe40000010000 */
[----:B------:R-:W-:Y:S02]  /*5f70*/  FFMA.FTZ R71, R149, R70, R71 ;  /* 0x0000004695477223 */ /* 0x000fe40000010047 */
[----:B------:R-:W-:Y:S02]  /*5f80*/  FMUL.FTZ R70, R152, R69 ;  /* 0x0000004598467220 */ /* 0x000fe40000410000 */
[----:B------:R-:W-:Y:S02]  /*5f90*/  FADD.FTZ R73, R208, R73 ;  /* 0x00000049d0497221 */ /* 0x000fe40000010000 */
[----:B------:R-:W-:Y:S02]  /*5fa0*/  FMUL.FTZ R72, R156, R75 ;  /* 0x0000004b9c487220 */ /* 0x000fe40000410000 */
[----:B------:R-:W-:-:S02]  /*5fb0*/  FMUL.FTZ R68, R152, R71 ;  /* 0x0000004798447220 */ /* 0x000fc40000410000 */
[----:B------:R-:W-:Y:S02]  /*5fc0*/  FFMA.FTZ R70, R151, R71, R70 ;  /* 0x0000004797467223 */ /* 0x000fe40000010046 */
[-C--:B------:R-:W-:Y:S02]  /*5fd0*/  FFMA.FTZ R72, R155, R73.reuse, -R72 ;  /* 0x000000499b487223 */ /* 0x080fe40000010848 */
[----:B------:R-:W-:Y:S02]  /*5fe0*/  FMUL.FTZ R74, R156, R73 ;  /* 0x000000499c4a7220 */ /* 0x000fe40000410000 */
[----:B------:R-:W-:Y:S02]  /*5ff0*/  FMUL.FTZ R209, R53, R76 ;  /* 0x0000004c35d17220 */ /* 0x000fe40000410000 */
[----:B------:R-:W-:Y:S02]  /*6000*/  FFMA.FTZ R68, R151, R69, -R68 ;  /* 0x0000004597447223 */ /* 0x000fe40000010844 */
[----:B------:R-:W-:-:S02]  /*6010*/  FMUL.FTZ R69, R154, R70 ;  /* 0x000000469a457220 */ /* 0x000fc40000410000 */
[----:B------:R-:W-:Y:S02]  /*6020*/  FFMA.FTZ R74, R155, R75, R74 ;  /* 0x0000004b9b4a7223 */ /* 0x000fe4000001004a */
[----:B------:R-:W-:Y:S02]  /*6030*/  FADD.FTZ R72, R209, R72 ;  /* 0x00000048d1487221 */ /* 0x000fe40000010000 */
[-C--:B------:R-:W-:Y:S02]  /*6040*/  FMUL.FTZ R71, R154, R68.reuse ;  /* 0x000000449a477220 */ /* 0x080fe40000410000 */
[----:B------:R-:W-:Y:S02]  /*6050*/  FFMA.FTZ R69, R153, R68, -R69 ;  /* 0x0000004499457223 */ /* 0x000fe40000010845 */
[----:B------:R-:W-:Y:S02]  /*6060*/  FADD.FTZ R74, RZ, R74 ;  /* 0x0000004aff4a7221 */ /* 0x000fe40000010000 */
[----:B------:R-:W-:-:S02]  /*6070*/  FMUL.FTZ R75, R158, R72 ;  /* 0x000000489e4b7220 */ /* 0x000fc40000410000 */
[----:B------:R-:W-:Y:S01]  /*6080*/  FFMA.FTZ R71, R153, R70, R71 ;  /* 0x0000004699477223 */ /* 0x000fe20000010047 */
[----:B------:R-:W-:Y:S01]  /*6090*/  PRMT R205, RZ, 0x5410, R90 ;  /* 0x00005410ffcd7816 */ /* 0x000fe2000000005a */
[----:B------:R-:W-:Y:S02]  /*60a0*/  FMUL.FTZ R70, R156, R69 ;  /* 0x000000459c467220 */ /* 0x000fe40000410000 */
[-C--:B------:R-:W-:Y:S02]  /*60b0*/  FMUL.FTZ R73, R158, R74.reuse ;  /* 0x0000004a9e497220 */ /* 0x080fe40000410000 */
[----:B------:R-:W-:Y:S02]  /*60c0*/  FFMA.FTZ R75, R157, R74, R75 ;  /* 0x0000004a9d4b7223 */ /* 0x000fe4000001004b */
[-C--:B------:R-:W-:Y:S02]  /*60d0*/  FMUL.FTZ R68, R156, R71.reuse ;  /* 0x000000479c447220 */ /* 0x080fe40000410000 */
[----:B------:R-:W-:-:S02]  /*60e0*/  FFMA.FTZ R70, R155, R71, R70 ;  /* 0x000000479b467223 */ /* 0x000fc40000010046 */
[----:B------:R-:W-:Y:S02]  /*60f0*/  FFMA.FTZ R72, R157, R72, -R73 ;  /* 0x000000489d487223 */ /* 0x000fe40000010849 */
[----:B------:R-:W-:Y:S02]  /*6100*/  FMUL.FTZ R205, R52, R205 ;  /* 0x000000cd34cd7220 */ /* 0x000fe40000410000 */
[----:B------:R-:W-:Y:S02]  /*6110*/  FADD.FTZ R75, RZ, R75 ;  /* 0x0000004bff4b7221 */ /* 0x000fe40000010000 */
[----:B------:R-:W-:Y:S02]  /*6120*/  FFMA.FTZ R68, R155, R69, -R68 ;  /* 0x000000459b447223 */ /* 0x000fe40000010844 */
[----:B------:R-:W-:Y:S02]  /*6130*/  FMUL.FTZ R69, R158, R70 ;  /* 0x000000469e457220 */ /* 0x000fe40000410000 */
[----:B------:R-:W-:-:S02]  /*6140*/  FADD.FTZ R72, R205, R72 ;  /* 0x00000048cd487221 */ /* 0x000fc40000010000 */
[----:B------:R-:W-:Y:S02]  /*6150*/  FMUL.FTZ R73, R160, R75 ;  /* 0x0000004ba0497220 */ /* 0x000fe40000410000 */
[-C--:B------:R-:W-:Y:S02]  /*6160*/  FMUL.FTZ R71, R158, R68.reuse ;  /* 0x000000449e477220 */ /* 0x080fe40000410000 */
[----:B------:R-:W-:Y:S01]  /*6170*/  FFMA.FTZ R68, R157, R68, -R69 ;  /* 0x000000449d447223 */ /* 0x000fe20000010845 */
[----:B------:R-:W-:Y:S01]  /*6180*/  PRMT R210, RZ, 0x5410, R89 ;  /* 0x00005410ffd27816 */ /* 0x000fe20000000059 */
[----:B--2---:R-:W-:Y:S02]  /*6190*/  FMUL.FTZ R69, R65, R67 ;  /* 0x0000004341457220 */ /* 0x004fe40000410000 */
[----:B------:R-:W-:Y:S02]  /*61a0*/  FFMA.FTZ R73, R159, R72, -R73 ;  /* 0x000000489f497223 */ /* 0x000fe40000010849 */
[----:B------:R-:W-:-:S02]  /*61b0*/  FMUL.FTZ R65, R65, R66 ;  /* 0x0000004241417220 */ /* 0x000fc40000410000 */
[----:B------:R-:W-:Y:S02]  /*61c0*/  FFMA.FTZ R71, R157, R70, R71 ;  /* 0x000000469d477223 */ /* 0x000fe40000010047 */
[----:B------:R-:W-:Y:S02]  /*61d0*/  FMUL.FTZ R72, R160, R72 ;  /* 0x00000048a0487220 */ /* 0x000fe40000410000 */
[C---:B------:R-:W-:Y:S02]  /*61e0*/  FFMA.FTZ R69, R64.reuse, R66, -R69 ;  /* 0x0000004240457223 */ /* 0x040fe40000010845 */
[----:B------:R-:W-:Y:S02]  /*61f0*/  FFMA.FTZ R173, R64, R67, R65 ;  /* 0x0000004340ad7223 */ /* 0x000fe40000010041 */
[----:B------:R-:W-:Y:S01]  /*6200*/  FMUL.FTZ R66, R160, R68 ;  /* 0x00000044a0427220 */ /* 0x000fe20000410000 */
[----:B------:R-:W-:Y:S01]  /*6210*/  BSSY B0, `(.L_x_70) ;  /* 0x0000013000007945 */ /* 0x000fe20003800000 */
[----:B------:R-:W-:-:S02]  /*6220*/  FFMA.FTZ R72, R159, R75, R72 ;  /* 0x0000004b9f487223 */ /* 0x000fc40000010048 */
        /* <DEDUP_REMOVED lines=8> */
[----:B01----:R-:W-:Y:S02]  /*62b0*/  ISETP.NE.AND P0, PT, R128, c[0x0][0x174], PT ;  /* 0x00005d0080007a0c */ /* 0x003fe40003f05270 */
[----:B------:R-:W-:-:S02]  /*62c0*/  MOV R94, 0x3f800000 ;  /* 0x3f800000005e7802 */ /* 0x000fc40000000f00 */
[----:B------:R-:W-:-:S09]  /*62d0*/  MOV R95, RZ ;  /* 0x000000ff005f7202 */ /* 0x000fd20000000f00 */
[----:B------:R-:W-:-:S04]  /*62e0*/  @P0 IADD3 R71, -R133, c[0x0][0x174], RZ ;  /* 0x00005d0085470a10 */ /* 0x000fc80007ffe1ff */
[----:B------:R-:W-:-:S04]  /*62f0*/  @P0 LEA.HI R68, R71, R71, RZ, 0x1 ;  /* 0x0000004747440211 */ /* 0x000fc800078f08ff */
[----:B------:R-:W-:-:S04]  /*6300*/  @P0 LOP3.LUT R68, R68, 0xfffffe, RZ, 0xc0, !PT ;  /* 0x00fffffe44440812 */ /* 0x000fc800078ec0ff */
[----:B------:R-:W-:-:S04]  /*6310*/  @P0 IADD3 R71, -R68, R71, RZ ;  /* 0x0000004744470210 */ /* 0x000fc80007ffe1ff */
[----:B------:R-:W-:-:S05]  /*6320*/  @P0 LEA R71, R71, R0, 0x8 ;  /* 0x0000000047470211 */ /* 0x000fca00078e40ff */
[----:B------:R0:W1:Y:S02]  /*6330*/  @P0 LDS.64 R94, [R71.X8+0x2510] ;  /* 0x00251000475e0984 */ /* 0x0000640000008a00 */
.L_x_71:
[----:B01----:R-:W-:Y:S05]  /*6340*/  BSYNC B0 ;  /* 0x0000000000007941 */ /* 0x003fea0003800000 */
.L_x_70:
        /* <DEDUP_REMOVED lines=74> */
.L_x_118:
        /* <DEDUP_REMOVED lines=9> */
[----:B------:R-:W-:-:S02]  /*6880*/  FFMA.FTZ R67, R66, R67, -R64 ;  /* 0x0000004342437223 */ /* 0x000fc40000010840 */
[-C--:B---3--:R-:W-:Y:S02]  /*6890*/  FFMA.FTZ R71, R66, R65.reuse, R70 ;  /* 0x0000004142477223 */ /* 0x088fe40000010046 */
[C---:B------:R-:W-:Y:S02]  /*68a0*/  FMUL.FTZ R65, R76.reuse, R65 ;  /* 0x000000414c417220 */ /* 0x040fe40000410000 */
[----:B------:R-:W-:Y:S01]  /*68b0*/  @P0 FADD.FTZ R79, R79, R68 ;  /* 0x000000444f4f0221 */ /* 0x000fe20000010000 */
[----:B------:R-:W-:Y:S01]  /*68c0*/  FSEL R71, R76, R71, !P0 ;  /* 0x000000474c477208 */ /* 0x000fe20004000000 */
        /* <DEDUP_REMOVED lines=45> */
[----:B------:R-:W-:Y:S02]  /*6ba0*/  FFMA.FTZ R68, R66, R68, R75 ;  /* 0x0000004442447223 */ /* 0x000fe4000001004b */
[----:B------:R-:W-:Y:S01]  /*6bb0*/  @P0 FADD.FTZ R78, R78, R73 ;  /* 0x000000494e4e0221 */ /* 0x000fe20000010000 */
[----:B------:R-:W-:Y:S01]  /*6bc0*/  FSEL R73, R71, R70, !P0 ;  /* 0x0000004647497208 */ /* 0x000fe20004000000 */
[----:B------:R-:W-:-:S02]  /*6bd0*/  @P0 FFMA.FTZ R66, R66, R64, -R67 ;  /* 0x0000004042420223 */ /* 0x000fc40000010843 */
[----:B------:R-:W-:Y:S01]  /*6be0*/  @P0 FADD.FTZ R79, R79, R68 ;  /* 0x000000444f4f0221 */ /* 0x000fe20000010000 */
[----:B------:R0:W1:Y:S01]  /*6bf0*/  SHFL.UP PT, R224, R78, 0x10, RZ ;  /* 0x060000004ee07989 */ /* 0x00006200000e00ff */
[----:B------:R-:W-:-:S03]  /*6c00*/  MOV R69, R78 ;  /* 0x0000004e00457202 */ /* 0x000fc60000000f00 */
[----:B------:R0:W2:Y:S01]  /*6c10*/  SHFL.UP PT, R74, R66, 0x10, RZ ;  /* 0x06000000424a7989 */ /* 0x0000a200000e00ff */
[----:B------:R-:W-:-:S03]  /*6c20*/  MOV R70, R79 ;  /* 0x0000004f00467202 */ /* 0x000fc60000000f00 */
[----:B------:R0:W3:Y:S04]  /*6c30*/  SHFL.UP PT, R67, R79, 0x10, RZ ;  /* 0x060000004f437989 */ /* 0x0000e800000e00ff */
[----:B------:R0:W4:Y:S02]  /*6c40*/  SHFL.UP PT, R76, R73, 0x10, RZ ;  /* 0x06000000494c7989 */ /* 0x00012400000e00ff */
.L_x_119:
[----:B------:R-:W-:Y:S01]  /*6c50*/  MOV R72, R66 ;  /* 0x0000004200487202 */ /* 0x000fe20000000f00 */
[-C--:B---3--:R-:W-:Y:S01]  /*6c60*/  FMUL.FTZ R71, R67, R73.reuse ;  /* 0x0000004943477220 */ /* 0x088fe20000410000 */
[----:B------:R-:W-:Y:S01]  /*6c70*/  ISETP.GE.AND P0, PT, R134, 0x10, PT ;  /* 0x000000108600780c */ /* 0x000fe20003f06270 */
[-C--:B--2---:R-:W-:Y:S02]  /*6c80*/  FMUL.FTZ R65, R74, R73.reuse ;  /* 0x000000494a417220 */ /* 0x084fe40000410000 */
[C---:B-1----:R-:W-:Y:S02]  /*6c90*/  FFMA.FTZ R64, R224.reuse, R72, -R71 ;  /* 0x00000048e0407223 */ /* 0x042fe40000010847 */
[----:B------:R-:W-:-:S02]  /*6ca0*/  FMUL.FTZ R224, R224, R73 ;  /* 0x00000049e0e07220 */ /* 0x000fc40000410000 */
[CC--:B0---4-:R-:W-:Y:S02]  /*6cb0*/  FFMA.FTZ R66, R76.reuse, R72.reuse, R65 ;  /* 0x000000484c427223 */ /* 0x0d1fe40000010041 */
[----:B------:R-:W-:Y:S02]  /*6cc0*/  FMUL.FTZ R65, R76, R73 ;  /* 0x000000494c417220 */ /* 0x000fe40000410000 */
[----:B------:R-:W-:Y:S01]  /*6cd0*/  FFMA.FTZ R67, R67, R72, R224 ;  /* 0x0000004843437223 */ /* 0x000fe200000100e0 */
        /* <DEDUP_REMOVED lines=9> */
[----:B------:R-:W-:Y:S02]  /*6d70*/  MOV R66, 0x6d90 ;  /* 0x00006d9000427802 */ /* 0x000fe40000000f00 */
[----:B-----5:R-:W-:Y:S05]  /*6d80*/  CALL.REL.NOINC `($__internal_4_$__cuda_sm70_shflsync_idx_p) ;  /* 0x00007f2000007944 */ /* 0x020fea0003c00000 */
.L_x_76:
[----:B------:R-:W-:Y:S05]  /*6d90*/  BRA.CONV ~URZ, `(.L_x_77) ;  /* 0x000000637f007947 */ /* 0x000fea000b800000 */
[----:B-1----:R-:W-:Y:S01]  /*6da0*/  HFMA2.MMA R65, -RZ, RZ, 0, 1.847743988037109375e-06 ;  /* 0x0000001fff417435 */ /* 0x002fe200000001ff */
[----:B------:R-:W-:Y:S02]  /*6db0*/  MOV R68, R73 ;  /* 0x0000004900447202 */ /* 0x000fe40000000f00 */
[----:B------:R-:W-:Y:S02]  /*6dc0*/  MOV R67, 0x1f ;  /* 0x0000001f00437802 */ /* 0x000fe40000000f00 */
[----:B------:R-:W-:Y:S02]  /*6dd0*/  MOV R64, 0xffffffff ;  /* 0xffffffff00407802 */ /* 0x000fe40000000f00 */
[----:B------:R-:W-:-:S02]  /*6de0*/  MOV R66, 0x6e00 ;  /* 0x00006e0000427802 */ /* 0x000fc40000000f00 */
[----:B-----5:R-:W-:Y:S05]  /*6df0*/  CALL.REL.NOINC `($__internal_4_$__cuda_sm70_shflsync_idx_p) ;  /* 0x00007eb000007944 */ /* 0x020fea0003c00000 */
.L_x_77:
[----:B------:R-:W-:Y:S05]  /*6e00*/  BRA.CONV ~URZ, `(.L_x_78) ;  /* 0x000000637f007947 */ /* 0x000fea000b800000 */
[----:B-1----:R-:W-:Y:S01]  /*6e10*/  HFMA2.MMA R65, -RZ, RZ, 0, 1.847743988037109375e-06 ;  /* 0x0000001fff417435 */ /* 0x002fe200000001ff */
[----:B------:R-:W-:-:S02]  /*6e20*/  MOV R68, R69 ;  /* 0x0000004500447202 */ /* 0x000fc40000000f00 */
[----:B------:R-:W-:Y:S02]  /*6e30*/  MOV R67, 0x1f ;  /* 0x0000001f00437802 */ /* 0x000fe40000000f00 */
[----:B------:R-:W-:Y:S02]  /*6e40*/  MOV R64, 0xffffffff ;  /* 0xffffffff00407802 */ /* 0x000fe40000000f00 */
[----:B------:R-:W-:Y:S02]  /*6e50*/  MOV R66, 0x6e70 ;  /* 0x00006e7000427802 */ /* 0x000fe40000000f00 */
[----:B-----5:R-:W-:Y:S05]  /*6e60*/  CALL.REL.NOINC `($__internal_4_$__cuda_sm70_shflsync_idx_p) ;  /* 0x00007e4000007944 */ /* 0x020fea0003c00000 */
.L_x_78:
[----:B------:R-:W-:Y:S05]  /*6e70*/  BRA.CONV ~URZ, `(.L_x_79) ;  /* 0x000000637f007947 */ /* 0x000fea000b800000 */
[----:B-1----:R-:W-:Y:S01]  /*6e80*/  HFMA2.MMA R65, -RZ, RZ, 0, 1.847743988037109375e-06 ;  /* 0x0000001fff417435 */ /* 0x002fe200000001ff */
[----:B------:R-:W-:Y:S02]  /*6e90*/  MOV R68, R70 ;  /* 0x0000004600447202 */ /* 0x000fe40000000f00 */
[----:B------:R-:W-:Y:S02]  /*6ea0*/  MOV R67, 0x1f ;  /* 0x0000001f00437802 */ /* 0x000fe40000000f00 */
[----:B------:R-:W-:Y:S02]  /*6eb0*/  MOV R64, 0xffffffff ;  /* 0xffffffff00407802 */ /* 0x000fe40000000f00 */
[----:B------:R-:W-:-:S02]  /*6ec0*/  MOV R66, 0x6ee0 ;  /* 0x00006ee000427802 */ /* 0x000fc40000000f00 */
[----:B-----5:R-:W-:Y:S05]  /*6ed0*/  CALL.REL.NOINC `($__internal_4_$__cuda_sm70_shflsync_idx_p) ;  /* 0x00007dd000007944 */ /* 0x020fea0003c00000 */
.L_x_79:
[----:B------:R-:W-:Y:S05]  /*6ee0*/  BRA.DIV ~URZ, `(.L_x_80) ;  /* 0x00006b627f007947 */ /* 0x000fea000b800000 */
[----:B-----5:R0:W2:Y:S04]  /*6ef0*/  SHFL.IDX PT, R78, R60, RZ, 0x1f ;  /* 0x00001fff3c4e7589 */ /* 0x0200a800000e0000 */
[----:B------:R0:W3:Y:S04]  /*6f00*/  SHFL.IDX PT, R79, R61, RZ, 0x1f ;  /* 0x00001fff3d4f7589 */ /* 0x0000e800000e0000 */
[----:B------:R0:W4:Y:S04]  /*6f10*/  SHFL.IDX PT, R225, R62, RZ, 0x1f ;  /* 0x00001fff3ee17589 */ /* 0x00012800000e0000 */
[----:B------:R0:W1:Y:S04]  /*6f20*/  SHFL.IDX PT, R71, R63, RZ, 0x1f ;  /* 0x00001fff3f477589 */ /* 0x00006800000e0000 */
[----:B------:R0:W0:Y:S04]  /*6f30*/  SHFL.UP PT, R76, R72, 0x1, RZ ;  /* 0x04200000484c7989 */ /* 0x00002800000e00ff */
[----:B------:R0:W0:Y:S04]  /*6f40*/  SHFL.UP PT, R77, R73, 0x1, RZ ;  /* 0x04200000494d7989 */ /* 0x00002800000e00ff */
[----:B------:R-:W0:Y:S04]  /*6f50*/  SHFL.UP PT, R69, R69, 0x1, RZ ;  /* 0x0420000045457989 */ /* 0x000e2800000e00ff */
[----:B------:R0:W0:Y:S02]  /*6f60*/  SHFL.UP PT, R224, R70, 0x1, RZ ;  /* 0x0420000046e07989 */ /* 0x00002400000e00ff */
.L_x_120:
        /* <DEDUP_REMOVED lines=50> */
.L_x_73:
[----:B0-----:R-:W-:Y:S05]  /*7290*/  BSYNC B0 ;  /* 0x0000000000007941 */ /* 0x001fea0003800000 */
.L_x_72:
[----:B------:R-:W-:Y:S01]  /*72a0*/  WARPSYNC 0xffffffff ;  /* 0xffffffff00007948 */ /* 0x000fe20003800000 */
[----:B------:R-:W-:Y:S01]  /*72b0*/  BAR.SYNC.DEFER_BLOCKING 0x0 ;  /* 0x0000000000007b1d */ /* 0x000fe20000010000 */
[-C--:B-----5:R-:W-:Y:S01]  /*72c0*/  FMUL.FTZ R60, R160, R173.reuse ;  /* 0x000000ada03c7220 */ /* 0x0a0fe20000410000 */
[----:B------:R-:W-:Y:S01]  /*72d0*/  ISETP.GE.AND P0, PT, R128, c[0x0][0x174], PT ;  /* 0x00005d0080007a0c */ /* 0x000fe20003f06270 */
[C---:B------:R-:W-:Y:S02]  /*72e0*/  FMUL.FTZ R63, R159.reuse, R173 ;  /* 0x000000ad9f3f7220 */ /* 0x040fe40000410000 */
[-C--:B------:R-:W-:Y:S01]  /*72f0*/  FFMA.FTZ R61, R159, R174.reuse, -R60 ;  /* 0x000000ae9f3d7223 */ /* 0x080fe2000001083c */
[----:B------:R-:W-:Y:S01]  /*7300*/  ISETP.NE.OR P0, PT, R131, RZ, P0 ;  /* 0x000000ff8300720c */ /* 0x000fe20000705670 */
[----:B---3--:R-:W-:Y:S01]  /*7310*/  FFMA.FTZ R64, -R160, R174, -R63 ;  /* 0x000000aea0407223 */ /* 0x008fe2000001093f */
[----:B------:R-:W-:Y:S01]  /*7320*/  BSSY B0, `(.L_x_81) ;  /* 0x00001d5000007945 */ /* 0x000fe20003800000 */
[----:B------:R-:W-:-:S02]  /*7330*/  FADD.FTZ R63, R176, R61 ;  /* 0x0000003db03f7221 */ /* 0x000fc40000010000 */
        /* <DEDUP_REMOVED lines=9> */
[C---:B------:R-:W-:Y:S02]  /*73d0*/  FMUL.FTZ R65, R158.reuse, -R62 ;  /* 0x8000003e9e417220 */ /* 0x040fe40000410000 */
[----:B------:R-:W-:Y:S02]  /*73e0*/  FFMA.FTZ R67, R157, R63, -R66 ;  /* 0x0000003f9d437223 */ /* 0x000fe40000010842 */
[----:B------:R-:W-:Y:S02]  /*73f0*/  FADD.FTZ R68, -R177, R68 ;  /* 0x00000044b1447221 */ /* 0x000fe40000010100 */
[----:B------:R-:W-:-:S02]  /*7400*/  FMUL.FTZ R63, R158, -R64 ;  /* 0x800000409e3f7220 */ /* 0x000fc40000410000 */
[C---:B------:R-:W-:Y:S02]  /*7410*/  FFMA.FTZ R65, R157.reuse, R64, R65 ;  /* 0x000000409d417223 */ /* 0x040fe40000010041 */
        /* <DEDUP_REMOVED lines=8> */
[C---:B------:R-:W-:Y:S02]  /*74a0*/  FFMA.FTZ R66, R155.reuse, R68, R66 ;  /* 0x000000449b427223 */ /* 0x040fe40000010042 */
[----:B------:R-:W-:Y:S02]  /*74b0*/  FADD.FTZ R67, R180, R67 ;  /* 0x00000043b4437221 */ /* 0x000fe40000010000 */
[----:B------:R-:W-:-:S02]  /*74c0*/  FFMA.FTZ R64, R155, R65, R64 ;  /* 0x000000419b407223 */ /* 0x000fc40000010040 */
[C---:B------:R-:W-:Y:S02]  /*74d0*/  FMUL.FTZ R65, R154.reuse, -R62 ;  /* 0x8000003e9a417220 */ /* 0x040fe40000410000 */
[----:B------:R-:W-:Y:S02]  /*74e0*/  FADD.FTZ R66, -R179, R66 ;  /* 0x00000042b3427221 */ /* 0x000fe40000010100 */
[C---:B------:R-:W-:Y:S02]  /*74f0*/  FMUL.FTZ R68, R154.reuse, -R67 ;  /* 0x800000439a447220 */ /* 0x040fe40000410000 */
[CC--:B------:R-:W-:Y:S02]  /*7500*/  FMUL.FTZ R63, R154.reuse, -R64.reuse ;  /* 0x800000409a3f7220 */ /* 0x0c0fe40000410000 */
[----:B------:R-:W-:Y:S02]  /*7510*/  FFMA.FTZ R65, R153, R64, R65 ;  /* 0x0000004099417223 */ /* 0x000fe40000010041 */
[----:B------:R-:W-:-:S02]  /*7520*/  FMUL.FTZ R64, R154, -R66 ;  /* 0x800000429a407220 */ /* 0x000fc40000410000 */
[C---:B------:R-:W-:Y:S02]  /*7530*/  FFMA.FTZ R68, R153.reuse, R66, R68 ;  /* 0x0000004299447223 */ /* 0x040fe40000010044 */
[C---:B------:R-:W-:Y:S02]  /*7540*/  FFMA.FTZ R63, R153.reuse, R62, -R63 ;  /* 0x0000003e993f7223 */ /* 0x040fe4000001083f */
[----:B------:R-:W-:Y:S02]  /*7550*/  FFMA.FTZ R67, R153, R67, -R64 ;  /* 0x0000004399437223 */ /* 0x000fe40000010840 */
[----:B------:R-:W-:Y:S02]  /*7560*/  FADD.FTZ R68, -R181, R68 ;  /* 0x00000044b5447221 */ /* 0x000fe40000010100 */
[----:B------:R-:W-:Y:S02]  /*7570*/  FMUL.FTZ R64, R152, -R63 ;  /* 0x8000003f98407220 */ /* 0x000fe40000410000 */
[----:B------:R-:W-:-:S02]  /*7580*/  FADD.FTZ R67, R182, R67 ;  /* 0x00000043b6437221 */ /* 0x000fc40000010000 */
[C---:B------:R-:W-:Y:S02]  /*7590*/  FMUL.FTZ R66, R152.reuse, -R68 ;  /* 0x8000004498427220 */ /* 0x040fe40000410000 */
[CC--:B------:R-:W-:Y:S02]  /*75a0*/  FMUL.FTZ R62, R152.reuse, -R65.reuse ;  /* 0x80000041983e7220 */ /* 0x0c0fe40000410000 */
[C---:B------:R-:W-:Y:S02]  /*75b0*/  FFMA.FTZ R64, R151.reuse, R65, R64 ;  /* 0x0000004197407223 */ /* 0x040fe40000010040 */
[CC--:B------:R-:W-:Y:S02]  /*75c0*/  FFMA.FTZ R65, R151.reuse, R67.reuse, -R66 ;  /* 0x0000004397417223 */ /* 0x0c0fe40000010842 */
[----:B------:R-:W-:Y:S02]  /*75d0*/  FMUL.FTZ R67, R152, -R67 ;  /* 0x8000004398437220 */ /* 0x000fe40000410000 */
[----:B------:R-:W-:-:S02]  /*75e0*/  FFMA.FTZ R62, R151, R63, -R62 ;  /* 0x0000003f973e7223 */ /* 0x000fc4000001083e */
[-C--:B0-----:R-:W-:Y:S02]  /*75f0*/  FMUL.FTZ R63, R121, R61.reuse ;  /* 0x0000003d793f7220 */ /* 0x081fe40000410000 */
[----:B------:R-:W-:Y:S02]  /*7600*/  FFMA.FTZ R68, R151, R68, R67 ;  /* 0x0000004497447223 */ /* 0x000fe40000010043 */
[-C--:B------:R-:W-:Y:S02]  /*7610*/  FMUL.FTZ R121, R121, R60.reuse ;  /* 0x0000003c79797220 */ /* 0x080fe40000410000 */
[C---:B------:R-:W-:Y:S02]  /*7620*/  FFMA.FTZ R60, R120.reuse, R60, -R63 ;  /* 0x0000003c783c7223 */ /* 0x040fe4000001083f */
[----:B------:R-:W-:Y:S02]  /*7630*/  FADD.FTZ R68, -R183, R68 ;  /* 0x00000044b7447221 */ /* 0x000fe40000010100 */
[----:B------:R-:W-:-:S02]  /*7640*/  FFMA.FTZ R121, R120, R61, R121 ;  /* 0x0000003d78797223 */ /* 0x000fc40000010079 */
[C---:B------:R-:W-:Y:S02]  /*7650*/  FMUL.FTZ R61, R150.reuse, -R64 ;  /* 0x80000040963d7220 */ /* 0x040fe40000410000 */
[----:B------:R-:W-:Y:S02]  /*7660*/  FADD.FTZ R237, R237, R60 ;  /* 0x0000003ceded7221 */ /* 0x000fe40000010000 */
[----:B------:R-:W-:Y:S02]  /*7670*/  FMUL.FTZ R60, R150, -R62 ;  /* 0x8000003e963c7220 */ /* 0x000fe40000410000 */
[----:B------:R-:W-:Y:S02]  /*7680*/  FADD.FTZ R65, R184, R65 ;  /* 0x00000041b8417221 */ /* 0x000fe40000010000 */
[----:B------:R-:W-:Y:S02]  /*7690*/  FMUL.FTZ R66, R150, -R68 ;  /* 0x8000004496427220 */ /* 0x000fe40000410000 */
[----:B------:R-:W-:-:S02]  /*76a0*/  FADD.FTZ R229, RZ, R121 ;  /* 0x00000079ffe57221 */ /* 0x000fc40000010000 */
[C---:B------:R-:W-:Y:S02]  /*76b0*/  FFMA.FTZ R63, R149.reuse, R62, -R61 ;  /* 0x0000003e953f7223 */ /* 0x040fe4000001083d */
[C---:B------:R-:W-:Y:S02]  /*76c0*/  FMUL.FTZ R62, R170.reuse, R237 ;  /* 0x000000edaa3e7220 */ /* 0x040fe40000410000 */
[C---:B------:R-:W-:Y:S02]  /*76d0*/  FFMA.FTZ R64, R149.reuse, R64, R60 ;  /* 0x0000004095407223 */ /* 0x040fe4000001003c */
[----:B------:R-:W-:Y:S02]  /*76e0*/  FFMA.FTZ R67, R149, R65, -R66 ;  /* 0x0000004195437223 */ /* 0x000fe40000010842 */
[----:B------:R-:W-:Y:S02]  /*76f0*/  FMUL.FTZ R60, R170, R229 ;  /* 0x000000e5aa3c7220 */ /* 0x000fe40000410000 */
[----:B------:R-:W-:-:S02]  /*7700*/  FMUL.FTZ R65, R150, -R65 ;  /* 0x8000004196417220 */ /* 0x000fc40000410000 */
[C---:B------:R-:W-:Y:S02]  /*7710*/  FFMA.FTZ R62, R171.reuse, R229, R62 ;  /* 0x000000e5ab3e7223 */ /* 0x040fe4000001003e */
[----:B------:R-:W-:Y:S02]  /*7720*/  FFMA.FTZ R61, R171, R237, -R60 ;  /* 0x000000edab3d7223 */ /* 0x000fe4000001083c */
[----:B------:R-:W-:Y:S02]  /*7730*/  FFMA.FTZ R68, R149, R68, R65 ;  /* 0x0000004495447223 */ /* 0x000fe40000010041 */
[----:B------:R-:W-:Y:S02]  /*7740*/  FADD.FTZ R228, RZ, R62 ;  /* 0x0000003effe47221 */ /* 0x000fe40000010000 */
[----:B------:R-:W-:Y:S02]  /*7750*/  FMUL.FTZ R62, R148, -R64 ;  /* 0x80000040943e7220 */ /* 0x000fe40000410000 */
[----:B------:R-:W-:-:S02]  /*7760*/  FADD.FTZ R236, R236, R61 ;  /* 0x0000003decec7221 */ /* 0x000fc40000010000 */
[----:B------:R-:W-:Y:S02]  /*7770*/  FADD.FTZ R68, -R185, R68 ;  /* 0x00000044b9447221 */ /* 0x000fe40000010100 */
[----:B------:R-:W-:Y:S02]  /*7780*/  FFMA.FTZ R65, R147, R63, -R62 ;  /* 0x0000003f93417223 */ /* 0x000fe4000001083e */
[----:B------:R-:W-:Y:S02]  /*7790*/  FMUL.FTZ R61, R168, R236 ;  /* 0x000000eca83d7220 */ /* 0x000fe40000410000 */
[----:B------:R-:W-:Y:S02]  /*77a0*/  FADD.FTZ R67, R186, R67 ;  /* 0x00000043ba437221 */ /* 0x000fe40000010000 */
[----:B------:R-:W-:Y:S02]  /*77b0*/  FMUL.FTZ R62, R148, -R68 ;  /* 0x80000044943e7220 */ /* 0x000fe40000410000 */
[----:B------:R-:W-:-:S02]  /*77c0*/  FMUL.FTZ R60, R168, R228 ;  /* 0x000000e4a83c7220 */ /* 0x000fc40000410000 */
[----:B------:R-:W-:Y:S02]  /*77d0*/  FFMA.FTZ R61, R169, R228, R61 ;  /* 0x000000e4a93d7223 */ /* 0x000fe4000001003d */
[-C--:B------:R-:W-:Y:S02]  /*77e0*/  FFMA.FTZ R69, R147, R67.reuse, -R62 ;  /* 0x0000004393457223 */ /* 0x080fe4000001083e */
[----:B------:R-:W-:Y:S02]  /*77f0*/  FMUL.FTZ R67, R148, -R67 ;  /* 0x8000004394437220 */ /* 0x000fe40000410000 */
[----:B------:R-:W-:Y:S02]  /*7800*/  FFMA.FTZ R60, R169, R236, -R60 ;  /* 0x000000eca93c7223 */ /* 0x000fe4000001083c */
[----:B------:R-:W-:Y:S02]  /*7810*/  FADD.FTZ R227, RZ, R61 ;  /* 0x0000003dffe37221 */ /* 0x000fe40000010000 */
[----:B------:R-:W-:-:S02]  /*7820*/  FFMA.FTZ R68, R147, R68, R67 ;  /* 0x0000004493447223 */ /* 0x000fc40000010043 */
[----:B------:R-:W-:Y:S02]  /*7830*/  FADD.FTZ R235, R235, R60 ;  /* 0x0000003cebeb7221 */ /* 0x000fe40000010000 */
[----:B------:R-:W-:Y:S02]  /*7840*/  FMUL.FTZ R63, R148, -R63 ;  /* 0x8000003f943f7220 */ /* 0x000fe40000410000 */
[C---:B------:R-:W-:Y:S02]  /*7850*/  FMUL.FTZ R60, R166.reuse, R227 ;  /* 0x000000e3a63c7220 */ /* 0x040fe40000410000 */
[----:B------:R-:W-:Y:S02]  /*7860*/  FADD.FTZ R68, -R187, R68 ;  /* 0x00000044bb447221 */ /* 0x000fe40000010100 */
[----:B------:R-:W-:Y:S02]  /*7870*/  FFMA.FTZ R63, R147, R64, R63 ;  /* 0x00000040933f7223 */ /* 0x000fe4000001003f */
[----:B------:R-:W-:-:S02]  /*7880*/  FMUL.FTZ R62, R166, R235 ;  /* 0x000000eba63e7220 */ /* 0x000fc40000410000 */
[----:B------:R-:W-:Y:S02]  /*7890*/  FMUL.FTZ R66, R146, -R65 ;  /* 0x8000004192427220 */ /* 0x000fe40000410000 */
[----:B------:R-:W-:Y:S02]  /*78a0*/  FFMA.FTZ R61, R167, R235, -R60 ;  /* 0x000000eba73d7223 */ /* 0x000fe4000001083c */
[----:B------:R-:W-:Y:S02]  /*78b0*/  FADD.FTZ R69, R188, R69 ;  /* 0x00000045bc457221 */ /* 0x000fe40000010000 */
[C---:B------:R-:W-:Y:S02]  /*78c0*/  FMUL.FTZ R60, R146.reuse, -R68 ;  /* 0x80000044923c7220 */ /* 0x040fe40000410000 */
[-C--:B------:R-:W-:Y:S02]  /*78d0*/  FMUL.FTZ R64, R146, -R63.reuse ;  /* 0x8000003f92407220 */ /* 0x080fe40000410000 */
[----:B------:R-:W-:-:S02]  /*78e0*/  FFMA.FTZ R66, R145, R63, R66 ;  /* 0x0000003f91427223 */ /* 0x000fc40000010042 */
[----:B------:R-:W-:Y:S02]  /*78f0*/  FFMA.FTZ R62, R167, R227, R62 ;  /* 0x000000e3a73e7223 */ /* 0x000fe4000001003e */
[----:B------:R-:W-:Y:S02]  /*7900*/  FADD.FTZ R234, R234, R61 ;  /* 0x0000003deaea7221 */ /* 0x000fe40000010000 */
[-C--:B------:R-:W-:Y:S02]  /*7910*/  FFMA.FTZ R63, R145, R69.reuse, -R60 ;  /* 0x00000045913f7223 */ /* 0x080fe4000001083c */
[----:B------:R-:W-:Y:S02]  /*7920*/  FMUL.FTZ R69, R146, -R69 ;  /* 0x8000004592457220 */ /* 0x000fe40000410000 */
[----:B------:R-:W-:Y:S02]  /*7930*/  FADD.FTZ R226, RZ, R62 ;  /* 0x0000003effe27221 */ /* 0x000fe40000010000 */
[----:B------:R-:W-:-:S02]  /*7940*/  FMUL.FTZ R61, R164, R234 ;  /* 0x000000eaa43d7220 */ /* 0x000fc40000410000 */
[----:B------:R-:W-:Y:S02]  /*7950*/  FFMA.FTZ R68, R145, R68, R69 ;  /* 0x0000004491447223 */ /* 0x000fe40000010045 */
[-C--:B------:R-:W-:Y:S02]  /*7960*/  FMUL.FTZ R60, R164, R226.reuse ;  /* 0x000000e2a43c7220 */ /* 0x080fe40000410000 */
[----:B------:R-:W-:Y:S02]  /*7970*/  FFMA.FTZ R61, R165, R226, R61 ;  /* 0x000000e2a53d7223 */ /* 0x000fe4000001003d */
[----:B------:R-:W-:Y:S02]  /*7980*/  FADD.FTZ R68, -R189, R68 ;  /* 0x00000044bd447221 */ /* 0x000fe40000010100 */
[----:B------:R-:W-:Y:S02]  /*7990*/  FFMA.FTZ R60, R165, R234, -R60 ;  /* 0x000000eaa53c7223 */ /* 0x000fe4000001083c */
[----:B------:R-:W-:-:S02]  /*79a0*/  FADD.FTZ R225, RZ, R61 ;  /* 0x0000003dffe17221 */ /* 0x000fc40000010000 */
[----:B------:R-:W-:Y:S02]  /*79b0*/  FADD.FTZ R63, R190, R63 ;  /* 0x0000003fbe3f7221 */ /* 0x000fe40000010000 */
[C---:B------:R-:W-:Y:S02]  /*79c0*/  FMUL.FTZ R70, R144.reuse, -R68 ;  /* 0x8000004490467220 */ /* 0x040fe40000410000 */
[----:B------:R-:W-:Y:S02]  /*79d0*/  FFMA.FTZ R64, R145, R65, -R64 ;  /* 0x0000004191407223 */ /* 0x000fe40000010840 */
[----:B------:R-:W-:Y:S02]  /*79e0*/  FMUL.FTZ R62, R144, -R66 ;  /* 0x80000042903e7220 */ /* 0x000fe40000410000 */
[----:B------:R-:W-:Y:S02]  /*79f0*/  FADD.FTZ R233, R233, R60 ;  /* 0x0000003ce9e97221 */ /* 0x000fe40000010000 */
[----:B------:R-:W-:-:S02]  /*7a00*/  FMUL.FTZ R60, R162, R225 ;  /* 0x000000e1a23c7220 */ /* 0x000fc40000410000 */
[CC--:B------:R-:W-:Y:S02]  /*7a10*/  FFMA.FTZ R65, R143.reuse, R63.reuse, -R70 ;  /* 0x0000003f8f417223 */ /* 0x0c0fe40000010846 */
[C---:B------:R-:W-:Y:S02]  /*7a20*/  FMUL.FTZ R63, R144.reuse, -R63 ;  /* 0x8000003f903f7220 */ /* 0x040fe40000410000 */
[-C--:B------:R-:W-:Y:S02]  /*7a30*/  FFMA.FTZ R62, R143, R64.reuse, -R62 ;  /* 0x000000408f3e7223 */ /* 0x080fe4000001083e */
[----:B------:R-:W-:Y:S02]  /*7a40*/  FMUL.FTZ R64, R144, -R64 ;  /* 0x8000004090407220 */ /* 0x000fe40000410000 */
[-C--:B------:R-:W-:Y:S02]  /*7a50*/  FFMA.FTZ R61, R163, R233.reuse, -R60 ;  /* 0x000000e9a33d7223 */ /* 0x080fe4000001083c */
[----:B------:R-:W-:-:S02]  /*7a60*/  FMUL.FTZ R60, R162, R233 ;  /* 0x000000e9a23c7220 */ /* 0x000fc40000410000 */
[C---:B------:R-:W-:Y:S02]  /*7a70*/  FFMA.FTZ R68, R143.reuse, R68, R63 ;  /* 0x000000448f447223 */ /* 0x040fe4000001003f */
[----:B------:R-:W-:Y:S02]  /*7a80*/  FFMA.FTZ R64, R143, R66, R64 ;  /* 0x000000428f407223 */ /* 0x000fe40000010040 */
[----:B------:R-:W-:Y:S02]  /*7a90*/  FFMA.FTZ R60, R163, R225, R60 ;  /* 0x000000e1a33c7223 */ /* 0x000fe4000001003c */
[----:B------:R-:W-:Y:S02]  /*7aa0*/  FADD.FTZ R232, R232, R61 ;  /* 0x0000003de8e87221 */ /* 0x000fe40000010000 */
[----:B------:R-:W-:Y:S02]  /*7ab0*/  FADD.FTZ R68, -R191, R68 ;  /* 0x00000044bf447221 */ /* 0x000fe40000010100 */
[----:B------:R-:W-:-:S02]  /*7ac0*/  FMUL.FTZ R66, R142, -R64 ;  /* 0x800000408e427220 */ /* 0x000fc40000410000 */
[----:B------:R-:W-:Y:S02]  /*7ad0*/  FADD.FTZ R224, RZ, R60 ;  /* 0x0000003cffe07221 */ /* 0x000fe40000010000 */
[----:B------:R-:W-:Y:S02]  /*7ae0*/  FMUL.FTZ R61, R142, R232 ;  /* 0x000000e88e3d7220 */ /* 0x000fe40000410000 */
[----:B------:R-:W-:Y:S02]  /*7af0*/  FADD.FTZ R65, R192, R65 ;  /* 0x00000041c0417221 */ /* 0x000fe40000010000 */
[C---:B------:R-:W-:Y:S02]  /*7b00*/  FMUL.FTZ R70, R142.reuse, -R68 ;  /* 0x800000448e467220 */ /* 0x040fe40000410000 */
[-C--:B------:R-:W-:Y:S02]  /*7b10*/  FFMA.FTZ R66, R161, R62.reuse, -R66 ;  /* 0x0000003ea1427223 */ /* 0x080fe40000010842 */
[----:B------:R-:W-:-:S02]  /*7b20*/  FMUL.FTZ R62, R142, -R62 ;  /* 0x8000003e8e3e7220 */ /* 0x000fc40000410000 */
[CC--:B------:R-:W-:Y:S02]  /*7b30*/  FMUL.FTZ R60, R142.reuse, R224.reuse ;  /* 0x000000e08e3c7220 */ /* 0x0c0fe40000410000 */
[C---:B------:R-:W-:Y:S02]  /*7b40*/  FFMA.FTZ R61, R161.reuse, R224, R61 ;  /* 0x000000e0a13d7223 */ /* 0x040fe4000001003d */
[CC--:B------:R-:W-:Y:S02]  /*7b50*/  FFMA.FTZ R63, R161.reuse, R65.reuse, -R70 ;  /* 0x00000041a13f7223 */ /* 0x0c0fe40000010846 */
[----:B------:R-:W-:Y:S02]  /*7b60*/  FMUL.FTZ R65, R142, -R65 ;  /* 0x800000418e417220 */ /* 0x000fe40000410000 */
[C---:B------:R-:W-:Y:S02]  /*7b70*/  FFMA.FTZ R64, R161.reuse, R64, R62 ;  /* 0x00000040a1407223 */ /* 0x040fe4000001003e */
[----:B------:R-:W-:-:S02]  /*7b80*/  FFMA.FTZ R60, R161, R232, -R60 ;  /* 0x000000e8a13c7223 */ /* 0x000fc4000001083c */
[----:B------:R-:W-:Y:S02]  /*7b90*/  FADD.FTZ R223, RZ, R61 ;  /* 0x0000003dffdf7221 */ /* 0x000fe40000010000 */
[----:B------:R-:W-:Y:S02]  /*7ba0*/  FFMA.FTZ R68, R161, R68, R65 ;  /* 0x00000044a1447223 */ /* 0x000fe40000010041 */
[----:B------:R-:W-:Y:S02]  /*7bb0*/  FMUL.FTZ R62, R162, -R64 ;  /* 0x80000040a23e7220 */ /* 0x000fe40000410000 */
[----:B------:R-:W-:Y:S02]  /*7bc0*/  FADD.FTZ R231, R231, R60 ;  /* 0x0000003ce7e77221 */ /* 0x000fe40000010000 */
[----:B------:R-:W-:Y:S02]  /*7bd0*/  FMUL.FTZ R60, R144, R223 ;  /* 0x000000df903c7220 */ /* 0x000fe40000410000 */
[----:B------:R-:W-:-:S02]  /*7be0*/  FADD.FTZ R68, -R193, R68 ;  /* 0x00000044c1447221 */ /* 0x000fc40000010100 */
[----:B------:R-:W-:Y:S02]  /*7bf0*/  FFMA.FTZ R65, R163, R66, -R62 ;  /* 0x00000042a3417223 */ /* 0x000fe4000001083e */
[-C--:B------:R-:W-:Y:S02]  /*7c00*/  FMUL.FTZ R62, R144, R231.reuse ;  /* 0x000000e7903e7220 */ /* 0x080fe40000410000 */
[----:B------:R-:W-:Y:S02]  /*7c10*/  FFMA.FTZ R61, R143, R231, -R60 ;  /* 0x000000e78f3d7223 */ /* 0x000fe4000001083c */
[----:B------:R-:W-:Y:S02]  /*7c20*/  FADD.FTZ R63, R194, R63 ;  /* 0x0000003fc23f7221 */ /* 0x000fe40000010000 */
[C---:B------:R-:W-:Y:S02]  /*7c30*/  FMUL.FTZ R60, R162.reuse, -R68 ;  /* 0x80000044a23c7220 */ /* 0x040fe40000410000 */
[----:B------:R-:W-:-:S02]  /*7c40*/  FMUL.FTZ R66, R162, -R66 ;  /* 0x80000042a2427220 */ /* 0x000fc40000410000 */
[----:B------:R-:W-:Y:S02]  /*7c50*/  FFMA.FTZ R62, R143, R223, R62 ;  /* 0x000000df8f3e7223 */ /* 0x000fe4000001003e */
[----:B------:R-:W-:Y:S02]  /*7c60*/  FADD.FTZ R230, R230, R61 ;  /* 0x0000003de6e67221 */ /* 0x000fe40000010000 */
[CC--:B------:R-:W-:Y:S02]  /*7c70*/  FFMA.FTZ R67, R163.reuse, R63.reuse, -R60 ;  /* 0x0000003fa3437223 */ /* 0x0c0fe4000001083c */
[----:B------:R-:W-:Y:S02]  /*7c80*/  FFMA.FTZ R66, R163, R64, R66 ;  /* 0x00000040a3427223 */ /* 0x000fe40000010042 */
[----:B------:R-:W-:Y:S02]  /*7c90*/  FMUL.FTZ R63, R162, -R63 ;  /* 0x8000003fa23f7220 */ /* 0x000fe40000410000 */
[----:B------:R-:W-:-:S02]  /*7ca0*/  FADD.FTZ R121, RZ, R62 ;  /* 0x0000003eff797221 */ /* 0x000fc40000010000 */
[----:B------:R-:W-:Y:S02]  /*7cb0*/  FMUL.FTZ R62, R146, R230 ;  /* 0x000000e6923e7220 */ /* 0x000fe40000410000 */
[----:B------:R-:W-:Y:S02]  /*7cc0*/  FMUL.FTZ R60, R164, -R66 ;  /* 0x80000042a43c7220 */ /* 0x000fe40000410000 */
[----:B------:R-:W-:Y:S02]  /*7cd0*/  FFMA.FTZ R68, R163, R68, R63 ;  /* 0x00000044a3447223 */ /* 0x000fe4000001003f */
[----:B------:R-:W-:Y:S02]  /*7ce0*/  FFMA.FTZ R62, R145, R121, R62 ;  /* 0x00000079913e7223 */ /* 0x000fe4000001003e */
[----:B------:R-:W-:Y:S02]  /*7cf0*/  FFMA.FTZ R63, R165, R65, -R60 ;  /* 0x00000041a53f7223 */ /* 0x000fe4000001083c */
[----:B------:R-:W-:-:S02]  /*7d00*/  FADD.FTZ R68, -R195, R68 ;  /* 0x00000044c3447221 */ /* 0x000fc40000010100 */
[----:B------:R-:W-:Y:S02]  /*7d10*/  FMUL.FTZ R60, R146, R121 ;  /* 0x00000079923c7220 */ /* 0x000fe40000410000 */
[----:B------:R-:W-:Y:S02]  /*7d20*/  FADD.FTZ R120, RZ, R62 ;  /* 0x0000003eff787221 */ /* 0x000fe40000010000 */
[----:B------:R-:W-:Y:S02]  /*7d30*/  FADD.FTZ R67, R196, R67 ;  /* 0x00000043c4437221 */ /* 0x000fe40000010000 */
[----:B------:R-:W-:Y:S02]  /*7d40*/  FMUL.FTZ R62, R164, -R68 ;  /* 0x80000044a43e7220 */ /* 0x000fe40000410000 */
[----:B------:R-:W-:Y:S02]  /*7d50*/  FFMA.FTZ R61, R145, R230, -R60 ;  /* 0x000000e6913d7223 */ /* 0x000fe4000001083c */
[----:B------:R-:W-:-:S02]  /*7d60*/  FFMA.FTZ R69, R165, R67, -R62 ;  /* 0x00000043a5457223 */ /* 0x000fc4000001083e */
[----:B------:R-:W-:Y:S02]  /*7d70*/  FADD.FTZ R222, R222, R61 ;  /* 0x0000003ddede7221 */ /* 0x000fe40000010000 */
[----:B------:R-:W-:Y:S02]  /*7d80*/  FMUL.FTZ R67, R164, -R67 ;  /* 0x80000043a4437220 */ /* 0x000fe40000410000 */
[----:B------:R-:W-:Y:S02]  /*7d90*/  FMUL.FTZ R60, R148, R120 ;  /* 0x00000078943c7220 */ /* 0x000fe40000410000 */
[----:B------:R-:W-:Y:S02]  /*7da0*/  FMUL.FTZ R65, R164, -R65 ;  /* 0x80000041a4417220 */ /* 0x000fe40000410000 */
[----:B------:R-:W-:Y:S02]  /*7db0*/  FMUL.FTZ R61, R148, R222 ;  /* 0x000000de943d7220 */ /* 0x000fe40000410000 */
[----:B------:R-:W-:-:S02]  /*7dc0*/  FFMA.FTZ R68, R165, R68, R67 ;  /* 0x00000044a5447223 */ /* 0x000fc40000010043 */
[----:B------:R-:W-:Y:S02]  /*7dd0*/  FFMA.FTZ R60, R147, R222, -R60 ;  /* 0x000000de933c7223 */ /* 0x000fe4000001083c */
[----:B------:R-:W-:Y:S02]  /*7de0*/  FFMA.FTZ R65, R165, R66, R65 ;  /* 0x00000042a5417223 */ /* 0x000fe40000010041 */
[----:B------:R-:W-:Y:S02]  /*7df0*/  FFMA.FTZ R61, R147, R120, R61 ;  /* 0x00000078933d7223 */ /* 0x000fe4000001003d */
[----:B------:R-:W-:Y:S02]  /*7e00*/  FADD.FTZ R68, -R197, R68 ;  /* 0x00000044c5447221 */ /* 0x000fe40000010100 */
[----:B------:R-:W-:Y:S02]  /*7e10*/  FADD.FTZ R238, R221, R60 ;  /* 0x0000003cddee7221 */ /* 0x000fe40000010000 */
[----:B------:R-:W-:-:S02]  /*7e20*/  FMUL.FTZ R60, R166, -R63 ;  /* 0x8000003fa63c7220 */ /* 0x000fc40000410000 */
[-C--:B------:R-:W-:Y:S02]  /*7e30*/  FMUL.FTZ R62, R166, -R65.reuse ;  /* 0x80000041a63e7220 */ /* 0x080fe40000410000 */
[----:B------:R-:W-:Y:S02]  /*7e40*/  FADD.FTZ R221, RZ, R61 ;  /* 0x0000003dffdd7221 */ /* 0x000fe40000010000 */
[----:B------:R-:W-:Y:S02]  /*7e50*/  FADD.FTZ R69, R198, R69 ;  /* 0x00000045c6457221 */ /* 0x000fe40000010000 */
[----:B------:R-:W-:Y:S02]  /*7e60*/  FMUL.FTZ R64, R166, -R68 ;  /* 0x80000044a6407220 */ /* 0x000fe40000410000 */
[C---:B------:R-:W-:Y:S02]  /*7e70*/  FFMA.FTZ R65, R167.reuse, R65, R60 ;  /* 0x00000041a7417223 */ /* 0x040fe4000001003c */
[----:B------:R-:W-:-:S02]  /*7e80*/  FFMA.FTZ R66, R167, R63, -R62 ;  /* 0x0000003fa7427223 */ /* 0x000fc4000001083e */
[C---:B------:R-:W-:Y:S02]  /*7e90*/  FMUL.FTZ R60, R150.reuse, R221 ;  /* 0x000000dd963c7220 */ /* 0x040fe40000410000 */
[-C--:B------:R-:W-:Y:S02]  /*7ea0*/  FFMA.FTZ R61, R167, R69.reuse, -R64 ;  /* 0x00000045a73d7223 */ /* 0x080fe40000010840 */
[-C--:B------:R-:W-:Y:S02]  /*7eb0*/  FMUL.FTZ R62, R150, R238.reuse ;  /* 0x000000ee963e7220 */ /* 0x080fe40000410000 */
[----:B------:R-:W-:Y:S02]  /*7ec0*/  FMUL.FTZ R69, R166, -R69 ;  /* 0x80000045a6457220 */ /* 0x000fe40000410000 */
[C---:B------:R-:W-:Y:S02]  /*7ed0*/  FFMA.FTZ R239, R149.reuse, R238, -R60 ;  /* 0x000000ee95ef7223 */ /* 0x040fe4000001083c */
[----:B------:R-:W-:-:S02]  /*7ee0*/  FFMA.FTZ R62, R149, R221, R62 ;  /* 0x000000dd953e7223 */ /* 0x000fc4000001003e */
[----:B------:R-:W-:Y:S02]  /*7ef0*/  FFMA.FTZ R68, R167, R68, R69 ;  /* 0x00000044a7447223 */ /* 0x000fe40000010045 */
[----:B------:R-:W-:Y:S02]  /*7f00*/  FADD.FTZ R239, R220, R239 ;  /* 0x000000efdcef7221 */ /* 0x000fe40000010000 */
[----:B------:R-:W-:Y:S02]  /*7f10*/  FADD.FTZ R220, RZ, R62 ;  /* 0x0000003effdc7221 */ /* 0x000fe40000010000 */
[----:B------:R-:W-:Y:S02]  /*7f20*/  FADD.FTZ R68, -R199, R68 ;  /* 0x00000044c7447221 */ /* 0x000fe40000010100 */
[----:B------:R-:W-:Y:S02]  /*7f30*/  FADD.FTZ R61, R200, R61 ;  /* 0x0000003dc83d7221 */ /* 0x000fe40000010000 */
[----:B------:R-:W-:-:S02]  /*7f40*/  FMUL.FTZ R60, R152, R220 ;  /* 0x000000dc983c7220 */ /* 0x000fc40000410000 */
[C---:B------:R-:W-:Y:S02]  /*7f50*/  FMUL.FTZ R62, R168.reuse, -R68 ;  /* 0x80000044a83e7220 */ /* 0x040fe40000410000 */
[----:B------:R-:W-:Y:S02]  /*7f60*/  FMUL.FTZ R63, R168, -R61 ;  /* 0x8000003da83f7220 */ /* 0x000fe40000410000 */
[----:B------:R-:W-:Y:S02]  /*7f70*/  FFMA.FTZ R60, R151, R239, -R60 ;  /* 0x000000ef973c7223 */ /* 0x000fe4000001083c */
[----:B------:R-:W-:Y:S02]  /*7f80*/  FFMA.FTZ R67, R169, R61, -R62 ;  /* 0x0000003da9437223 */ /* 0x000fe4000001083e */
[----:B------:R-:W-:Y:S02]  /*7f90*/  FMUL.FTZ R61, R152, R239 ;  /* 0x000000ef983d7220 */ /* 0x000fe40000410000 */
[----:B------:R-:W-:-:S02]  /*7fa0*/  FMUL.FTZ R64, R168, -R65 ;  /* 0x80000041a8407220 */ /* 0x000fc40000410000 */
[----:B------:R-:W-:Y:S01]  /*7fb0*/  FADD.FTZ R241, R211, R60 ;  /* 0x0000003cd3f17221 */ /* 0x000fe20000010000 */
[----:B------:R-:W-:Y:S01]  /*7fc0*/  MOV R60, 0x3f800000 ;  /* 0x3f800000003c7802 */ /* 0x000fe20000000f00 */
[----:B------:R-:W-:Y:S01]  /*7fd0*/  FFMA.FTZ R211, R151, R220, R61 ;  /* 0x000000dc97d37223 */ /* 0x000fe2000001003d */
[----:B------:R-:W-:Y:S01]  /*7fe0*/  HFMA2.MMA R61, -RZ, RZ, 0, 0 ;  /* 0x00000000ff3d7435 */ /* 0x000fe200000001ff */
[CC--:B------:R-:W-:Y:S02]  /*7ff0*/  FFMA.FTZ R64, R169.reuse, R66.reuse, -R64 ;  /* 0x00000042a9407223 */ /* 0x0c0fe40000010840 */
[----:B------:R-:W-:Y:S02]  /*8000*/  FMUL.FTZ R66, R168, -R66 ;  /* 0x80000042a8427220 */ /* 0x000fe40000410000 */
[----:B------:R-:W-:Y:S02]  /*8010*/  FFMA.FTZ R70, R169, R68, R63 ;  /* 0x00000044a9467223 */ /* 0x000fe4000001003f */
[----:B------:R-:W-:Y:S01]  /*8020*/  FADD.FTZ R211, RZ, R211 ;  /* 0x000000d3ffd37221 */ /* 0x000fe20000010000 */
[----:B------:R-:W-:Y:S01]  /*8030*/  CS2R R62, SRZ ;  /* 0x00000000003e7805 */ /* 0x000fe2000001ff00 */
[----:B------:R-:W-:-:S02]  /*8040*/  FMUL.FTZ R68, R154, R241 ;  /* 0x000000f19a447220 */ /* 0x000fc40000410000 */
[----:B------:R-:W-:Y:S02]  /*8050*/  FFMA.FTZ R65, R169, R65, R66 ;  /* 0x00000041a9417223 */ /* 0x000fe40000010042 */
[-C--:B------:R-:W-:Y:S01]  /*8060*/  FMUL.FTZ R66, R154, R211.reuse ;  /* 0x000000d39a427220 */ /* 0x080fe20000410000 */
[----:B------:R0:W1:Y:S01]  /*8070*/  @!P0 LDS.128 R60, [R0.X16+0x3910] ;  /* 0x00391000003c8984 */ /* 0x000062000000cc00 */
[----:B------:R-:W-:Y:S01]  /*8080*/  FFMA.FTZ R68, R153, R211, R68 ;  /* 0x000000d399447223 */ /* 0x000fe20000010044 */
[----:B------:R-:W-:Y:S01]  /*8090*/  ISETP.GT.U32.AND P0, PT, R135, 0x1f, PT ;  /* 0x0000001f8700780c */ /* 0x000fe20003f04070 */
[----:B------:R-:W-:Y:S02]  /*80a0*/  FADD.FTZ R69, R202, R67 ;  /* 0x00000043ca457221 */ /* 0x000fe40000010000 */
[----:B------:R-:W-:Y:S02]  /*80b0*/  FFMA.FTZ R67, R153, R241, -R66 ;  /* 0x000000f199437223 */ /* 0x000fe40000010842 */
[----:B------:R-:W-:-:S02]  /*80c0*/  FADD.FTZ R240, RZ, R68 ;  /* 0x00000044fff07221 */ /* 0x000fc40000010000 */
[----:B------:R-:W-:Y:S02]  /*80d0*/  FADD.FTZ R208, R208, R67 ;  /* 0x00000043d0d07221 */ /* 0x000fe40000010000 */
[----:B------:R-:W-:Y:S02]  /*80e0*/  FMUL.FTZ R66, R156, R240 ;  /* 0x000000f09c427220 */ /* 0x000fe40000410000 */
[----:B------:R-:W-:Y:S02]  /*80f0*/  FADD.FTZ R70, -R201, R70 ;  /* 0x00000046c9467221 */ /* 0x000fe40000010100 */
[----:B------:R-:W-:Y:S02]  /*8100*/  FMUL.FTZ R71, R170, -R69 ;  /* 0x80000045aa477220 */ /* 0x000fe40000410000 */
[-C--:B------:R-:W-:Y:S02]  /*8110*/  FFMA.FTZ R66, R155, R208.reuse, -R66 ;  /* 0x000000d09b427223 */ /* 0x080fe40000010842 */
[----:B------:R-:W-:-:S02]  /*8120*/  FMUL.FTZ R67, R156, R208 ;  /* 0x000000d09c437220 */ /* 0x000fc40000410000 */
[CC--:B------:R-:W-:Y:S02]  /*8130*/  FMUL.FTZ R68, R170.reuse, -R70.reuse ;  /* 0x80000046aa447220 */ /* 0x0c0fe40000410000 */
[----:B------:R-:W-:Y:S02]  /*8140*/  FFMA.FTZ R72, R171, R70, R71 ;  /* 0x00000046ab487223 */ /* 0x000fe40000010047 */
[----:B------:R-:W-:Y:S02]  /*8150*/  FADD.FTZ R242, R209, R66 ;  /* 0x00000042d1f27221 */ /* 0x000fe40000010000 */
[----:B------:R-:W-:Y:S02]  /*8160*/  FMUL.FTZ R70, R170, -R64 ;  /* 0x80000040aa467220 */ /* 0x000fe40000410000 */
[----:B------:R-:W-:Y:S02]  /*8170*/  FFMA.FTZ R209, R155, R240, R67 ;  /* 0x000000f09bd17223 */ /* 0x000fe40000010043 */
[----:B------:R-:W-:-:S02]  /*8180*/  FFMA.FTZ R69, R171, R69, -R68 ;  /* 0x00000045ab457223 */ /* 0x000fc40000010844 */
[-C--:B------:R-:W-:Y:S02]  /*8190*/  FMUL.FTZ R68, R170, -R65.reuse ;  /* 0x80000041aa447220 */ /* 0x080fe40000410000 */
[C---:B------:R-:W-:Y:S02]  /*81a0*/  FFMA.FTZ R65, R171.reuse, R65, R70 ;  /* 0x00000041ab417223 */ /* 0x040fe40000010046 */
[----:B------:R-:W-:Y:S02]  /*81b0*/  FADD.FTZ R209, RZ, R209 ;  /* 0x000000d1ffd17221 */ /* 0x000fe40000010000 */
[C---:B------:R-:W-:Y:S02]  /*81c0*/  FMUL.FTZ R70, R158.reuse, R242 ;  /* 0x000000f29e467220 */ /* 0x040fe40000410000 */
[----:B------:R-:W-:Y:S02]  /*81d0*/  FFMA.FTZ R64, R171, R64, -R68 ;  /* 0x00000040ab407223 */ /* 0x000fe40000010844 */
[----:B------:R-:W-:-:S02]  /*81e0*/  FMUL.FTZ R68, R158, R209 ;  /* 0x000000d19e447220 */ /* 0x000fc40000410000 */
[C---:B------:R-:W-:Y:S02]  /*81f0*/  FFMA.FTZ R70, R157.reuse, R209, R70 ;  /* 0x000000d19d467223 */ /* 0x040fe40000010046 */
[----:B------:R-:W-:Y:S02]  /*8200*/  FFMA.FTZ R68, R157, R242, -R68 ;  /* 0x000000f29d447223 */ /* 0x000fe40000010844 */
[----:B------:R-:W-:Y:S02]  /*8210*/  FADD.FTZ R243, RZ, R70 ;  /* 0x00000046fff37221 */ /* 0x000fe40000010000 */
[----:B------:R-:W-:Y:S02]  /*8220*/  FADD.FTZ R67, -R203, R72 ;  /* 0x00000048cb437221 */ /* 0x000fe40000010100 */
[----:B------:R-:W-:Y:S02]  /*8230*/  FADD.FTZ R66, R204, R69 ;  /* 0x00000045cc427221 */ /* 0x000fe40000010000 */
[----:B------:R-:W-:-:S02]  /*8240*/  FADD.FTZ R205, R205, R68 ;  /* 0x00000044cdcd7221 */ /* 0x000fc40000010000 */
[C---:B------:R-:W-:Y:S01]  /*8250*/  FMUL.FTZ R68, R160.reuse, R243 ;  /* 0x000000f3a0447220 */ /* 0x040fe20000410000 */
[----:B------:R0:W-:Y:S01]  /*8260*/  STS.128 [R172.X16+0x1b10], R64 ;  /* 0x001b1040ac007388 */ /* 0x0001e2000000cc00 */
[-C--:B------:R-:W-:Y:S02]  /*8270*/  FMUL.FTZ R244, R160, R205.reuse ;  /* 0x000000cda0f47220 */ /* 0x080fe40000410000 */
[C---:B------:R-:W-:Y:S02]  /*8280*/  FFMA.FTZ R69, R159.reuse, R205, -R68 ;  /* 0x000000cd9f457223 */ /* 0x040fe40000010844 */
[----:B------:R-:W-:Y:S02]  /*8290*/  FFMA.FTZ R244, R159, R243, R244 ;  /* 0x000000f39ff47223 */ /* 0x000fe400000100f4 */
[----:B------:R-:W-:Y:S01]  /*82a0*/  FADD.FTZ R210, R210, R69 ;  /* 0x00000045d2d27221 */ /* 0x000fe20000010000 */
[----:B------:R-:W-:Y:S06]  /*82b0*/  BAR.SYNC.DEFER_BLOCKING 0x0 ;  /* 0x0000000000007b1d */ /* 0x000fec0000010000 */
[----:B------:R-:W-:Y:S05]  /*82c0*/  @P0 BRA `(.L_x_82) ;  /* 0x00000da000000947 */ /* 0x000fea0003800000 */
[----:B-1----:R-:W-:Y:S01]  /*82d0*/  IMAD R245, R135, 0x50, RZ ;  /* 0x0000005087f57824 */ /* 0x002fe200078e02ff */
[----:B------:R-:W-:-:S04]  /*82e0*/  ISETP.NE.AND P0, PT, R131, 0x1f, PT ;  /* 0x0000001f8300780c */ /* 0x000fc80003f05270 */
[----:B0-----:R-:W-:Y:S04]  /*82f0*/  LDS.128 R64, [R245+0x1b30] ;  /* 0x001b3000f5407984 */ /* 0x001fe80000000c00 */
[----:B------:R-:W0:Y:S04]  /*8300*/  LDS.128 R68, [R245+0x1b40] ;  /* 0x001b4000f5447984 */ /* 0x000e280000000c00 */
[----:B------:R-:W1:Y:S04]  /*8310*/  LDS.128 R72, [R245+0x1b20] ;  /* 0x001b2000f5487984 */ /* 0x000e680000000c00 */
[----:B------:R-:W2:Y:S01]  /*8320*/  LDS.128 R76, [R245+0x1b10] ;  /* 0x001b1000f54c7984 */ /* 0x000ea20000000c00 */
[----:B0-----:R-:W-:-:S04]  /*8330*/  FMUL.FTZ R247, R65, R71 ;  /* 0x0000004741f77220 */ /* 0x001fc80000410000 */
[-C--:B------:R-:W-:Y:S02]  /*8340*/  FFMA.FTZ R247, R64, R70.reuse, -R247 ;  /* 0x0000004640f77223 */ /* 0x080fe400000108f7 */
[C---:B------:R-:W-:Y:S02]  /*8350*/  FMUL.FTZ R70, R65.reuse, R70 ;  /* 0x0000004641467220 */ /* 0x040fe40000410000 */
[----:B------:R-:W-:Y:S02]  /*8360*/  FADD.FTZ R66, R66, R247 ;  /* 0x000000f742427221 */ /* 0x000fe40000010000 */
[----:B------:R-:W-:Y:S02]  /*8370*/  FFMA.FTZ R70, R64, R71, R70 ;  /* 0x0000004740467223 */ /* 0x000fe40000010046 */
[C---:B------:R-:W-:Y:S02]  /*8380*/  FMUL.FTZ R71, R65.reuse, R69 ;  /* 0x0000004541477220 */ /* 0x040fe40000410000 */
[----:B------:R-:W-:-:S02]  /*8390*/  FMUL.FTZ R65, R65, R68 ;  /* 0x0000004441417220 */ /* 0x000fc40000410000 */
[C---:B------:R-:W-:Y:S02]  /*83a0*/  FFMA.FTZ R68, R64.reuse, R68, -R71 ;  /* 0x0000004440447223 */ /* 0x040fe40000010847 */
[----:B------:R-:W-:Y:S02]  /*83b0*/  FFMA.FTZ R65, R64, R69, R65 ;  /* 0x0000004540417223 */ /* 0x000fe40000010041 */
[----:B------:R-:W-:Y:S02]  /*83c0*/  FADD.FTZ R67, R67, R70 ;  /* 0x0000004643437221 */ /* 0x000fe40000010000 */
[----:B-1----:R-:W-:-:S04]  /*83d0*/  FMUL.FTZ R64, R73, R66 ;  /* 0x0000004249407220 */ /* 0x002fc80000410000 */
[CC--:B------:R-:W-:Y:S02]  /*83e0*/  FFMA.FTZ R64, R72.reuse, R67.reuse, R64 ;  /* 0x0000004348407223 */ /* 0x0c0fe40000010040 */
[----:B------:R-:W-:Y:S02]  /*83f0*/  FMUL.FTZ R67, R73, R67 ;  /* 0x0000004349437220 */ /* 0x000fe40000410000 */
[----:B------:R-:W-:Y:S02]  /*8400*/  FADD.FTZ R64, R75, R64 ;  /* 0x000000404b407221 */ /* 0x000fe40000010000 */
[----:B------:R-:W-:Y:S02]  /*8410*/  FFMA.FTZ R69, R72, R66, -R67 ;  /* 0x0000004248457223 */ /* 0x000fe40000010843 */
[C---:B------:R-:W-:Y:S02]  /*8420*/  FMUL.FTZ R67, R73.reuse, R65 ;  /* 0x0000004149437220 */ /* 0x040fe40000410000 */
[----:B------:R-:W-:-:S02]  /*8430*/  FMUL.FTZ R73, R73, R68 ;  /* 0x0000004449497220 */ /* 0x000fc40000410000 */
[----:B------:R-:W-:Y:S02]  /*8440*/  FADD.FTZ R69, R74, R69 ;  /* 0x000000454a457221 */ /* 0x000fe40000010000 */
[C---:B------:R-:W-:Y:S02]  /*8450*/  FFMA.FTZ R73, R72.reuse, R65, R73 ;  /* 0x0000004148497223 */ /* 0x040fe40000010049 */
[C---:B--2---:R-:W-:Y:S02]  /*8460*/  FMUL.FTZ R65, R77.reuse, R64 ;  /* 0x000000404d417220 */ /* 0x044fe40000410000 */
[----:B------:R-:W-:Y:S02]  /*8470*/  FFMA.FTZ R67, R72, R68, -R67 ;  /* 0x0000004448437223 */ /* 0x000fe40000010843 */
[-C--:B------:R-:W-:Y:S02]  /*8480*/  FFMA.FTZ R71, R76, R69.reuse, -R65 ;  /* 0x000000454c477223 */ /* 0x080fe40000010841 */
[----:B------:R-:W-:-:S02]  /*8490*/  FMUL.FTZ R69, R77, R69 ;  /* 0x000000454d457220 */ /* 0x000fc40000410000 */
[C---:B------:R-:W-:Y:S02]  /*84a0*/  FMUL.FTZ R65, R77.reuse, R73 ;  /* 0x000000494d417220 */ /* 0x040fe40000410000 */
[-C--:B------:R-:W-:Y:S02]  /*84b0*/  FMUL.FTZ R77, R77, R67.reuse ;  /* 0x000000434d4d7220 */ /* 0x080fe40000410000 */
[C---:B------:R-:W-:Y:S02]  /*84c0*/  FFMA.FTZ R68, R76.reuse, R67, -R65 ;  /* 0x000000434c447223 */ /* 0x040fe40000010841 */
[C---:B------:R-:W-:Y:S02]  /*84d0*/  FFMA.FTZ R64, R76.reuse, R64, R69 ;  /* 0x000000404c407223 */ /* 0x040fe40000010045 */
[----:B------:R-:W-:Y:S02]  /*84e0*/  FFMA.FTZ R73, R76, R73, R77 ;  /* 0x000000494c497223 */ /* 0x000fe4000001004d */
[----:B------:R-:W-:-:S02]  /*84f0*/  FADD.FTZ R77, R78, R71 ;  /* 0x000000474e4d7221 */ /* 0x000fc40000010000 */
[----:B------:R-:W-:Y:S01]  /*8500*/  FADD.FTZ R76, R79, R64 ;  /* 0x000000404f4c7221 */ /* 0x000fe20000010000 */
[----:B------:R-:W-:Y:S02]  /*8510*/  MOV R79, R68 ;  /* 0x00000044004f7202 */ /* 0x000fe40000000f00 */
[----:B------:R-:W-:Y:S01]  /*8520*/  MOV R78, R73 ;  /* 0x00000049004e7202 */ /* 0x000fe20000000f00 */
[----:B------:R-:W-:Y:S05]  /*8530*/  BRA.DIV ~URZ, `(.L_x_83) ;  /* 0x000058a27f007947 */ /* 0x000fea000b800000 */
[----:B------:R0:W1:Y:S02]  /*8540*/  SHFL.DOWN PT, R70, R68, 0x1, 0x1f ;  /* 0x08201f0044467f89 */ /* 0x00006400000e0000 */
.L_x_121:
[----:B------:R-:W-:Y:S05]  /*8550*/  BRA.DIV ~URZ, `(.L_x_84) ;  /* 0x000058f27f007947 */ /* 0x000fea000b800000 */
[----:B------:R2:W3:Y:S04]  /*8560*/  SHFL.DOWN PT, R71, R73, 0x1, 0x1f ;  /* 0x08201f0049477f89 */ /* 0x0004e800000e0000 */
[----:B------:R2:W4:Y:S04]  /*8570*/  SHFL.DOWN PT, R72, R77, 0x1, 0x1f ;  /* 0x08201f004d487f89 */ /* 0x00052800000e0000 */
[----:B------:R2:W0:Y:S02]  /*8580*/  SHFL.DOWN PT, R69, R76, 0x1, 0x1f ;  /* 0x08201f004c457f89 */ /* 0x00042400000e0000 */
.L_x_122:
[----:B------:R-:W-:Y:S01]  /*8590*/  BSSY B1, `(.L_x_85) ;  /* 0x000000d000017945 */ /* 0x000fe20003800000 */
[----:B------:R-:W-:Y:S05]  /*85a0*/  @!P0 BRA `(.L_x_86) ;  /* 0x000000b000008947 */ /* 0x000fea0003800000 */
[C---:B0-----:R-:W-:Y:S02]  /*85b0*/  FMUL.FTZ R64, R78.reuse, R69 ;  /* 0x000000454e407220 */ /* 0x041fe40000410000 */
[----:B----4-:R-:W-:-:S02]  /*85c0*/  FMUL.FTZ R66, R78, R72 ;  /* 0x000000484e427220 */ /* 0x010fc40000410000 */
[C---:B------:R-:W-:Y:S02]  /*85d0*/  FFMA.FTZ R72, R79.reuse, R72, -R64 ;  /* 0x000000484f487223 */ /* 0x040fe40000010840 */
[C---:B---3--:R-:W-:Y:S02]  /*85e0*/  FMUL.FTZ R64, R78.reuse, R71 ;  /* 0x000000474e407220 */ /* 0x048fe40000410000 */
[-C--:B-1----:R-:W-:Y:S02]  /*85f0*/  FMUL.FTZ R78, R78, R70.reuse ;  /* 0x000000464e4e7220 */ /* 0x082fe40000410000 */
[C---:B------:R-:W-:Y:S02]  /*8600*/  FFMA.FTZ R64, R79.reuse, R70, -R64 ;  /* 0x000000464f407223 */ /* 0x040fe40000010840 */
[C---:B------:R-:W-:Y:S02]  /*8610*/  FFMA.FTZ R69, R79.reuse, R69, R66 ;  /* 0x000000454f457223 */ /* 0x040fe40000010042 */
[----:B------:R-:W-:Y:S01]  /*8620*/  FFMA.FTZ R78, R79, R71, R78 ;  /* 0x000000474f4e7223 */ /* 0x000fe2000001004e */
[----:B------:R-:W-:Y:S01]  /*8630*/  MOV R79, R64 ;  /* 0x00000040004f7202 */ /* 0x000fe20000000f00 */
[----:B--2---:R-:W-:-:S02]  /*8640*/  FADD.FTZ R77, R77, R72 ;  /* 0x000000484d4d7221 */ /* 0x004fc40000010000 */
[----:B------:R-:W-:Y:S02]  /*8650*/  FADD.FTZ R76, R76, R69 ;  /* 0x000000454c4c7221 */ /* 0x000fe40000010000 */
.L_x_86:
[----:B------:R-:W-:Y:S05]  /*8660*/  BSYNC B1 ;  /* 0x0000000000017941 */ /* 0x000fea0003800000 */
.L_x_85:
[----:B------:R-:W-:Y:S01]  /*8670*/  ISETP.GT.U32.AND P0, PT, R131, 0x1d, PT ;  /* 0x0000001d8300780c */ /* 0x000fe20003f04070 */
[----:B------:R-:W-:Y:S05]  /*8680*/  BRA.DIV ~URZ, `(.L_x_87) ;  /* 0x000059127f007947 */ /* 0x000fea000b800000 */
[----:B---3--:R3:W2:Y:S04]  /*8690*/  SHFL.DOWN PT, R71, R79, 0x2, 0x1f ;  /* 0x08401f004f477f89 */ /* 0x0086a800000e0000 */
[----:B-1----:R3:W1:Y:S04]  /*86a0*/  SHFL.DOWN PT, R70, R78, 0x2, 0x1f ;  /* 0x08401f004e467f89 */ /* 0x00266800000e0000 */
[----:B----4-:R3:W4:Y:S04]  /*86b0*/  SHFL.DOWN PT, R72, R77, 0x2, 0x1f ;  /* 0x08401f004d487f89 */ /* 0x01072800000e0000 */
[----:B0-----:R3:W0:Y:S02]  /*86c0*/  SHFL.DOWN PT, R69, R76, 0x2, 0x1f ;  /* 0x08401f004c457f89 */ /* 0x00162400000e0000 */
.L_x_123:
[----:B------:R-:W-:Y:S01]  /*86d0*/  BSSY B1, `(.L_x_88) ;  /* 0x000000d000017945 */ /* 0x000fe20003800000 */
[----:B------:R-:W-:Y:S05]  /*86e0*/  @P0 BRA `(.L_x_89) ;  /* 0x000000b000000947 */ /* 0x000fea0003800000 */
[C---:B0-----:R-:W-:Y:S02]  /*86f0*/  FMUL.FTZ R64, R78.reuse, R69 ;  /* 0x000000454e407220 */ /* 0x041fe40000410000 */
[----:B----4-:R-:W-:-:S02]  /*8700*/  FMUL.FTZ R66, R78, R72 ;  /* 0x000000484e427220 */ /* 0x010fc40000410000 */
[C---:B------:R-:W-:Y:S02]  /*8710*/  FFMA.FTZ R72, R79.reuse, R72, -R64 ;  /* 0x000000484f487223 */ /* 0x040fe40000010840 */
[CC--:B-1----:R-:W-:Y:S02]  /*8720*/  FMUL.FTZ R64, R78.reuse, R70.reuse ;  /* 0x000000464e407220 */ /* 0x0c2fe40000410000 */
[-C--:B--23--:R-:W-:Y:S02]  /*8730*/  FMUL.FTZ R78, R78, R71.reuse ;  /* 0x000000474e4e7220 */ /* 0x08cfe40000410000 */
[C---:B------:R-:W-:Y:S02]  /*8740*/  FFMA.FTZ R64, R79.reuse, R71, -R64 ;  /* 0x000000474f407223 */ /* 0x040fe40000010840 */
[C---:B------:R-:W-:Y:S02]  /*8750*/  FFMA.FTZ R69, R79.reuse, R69, R66 ;  /* 0x000000454f457223 */ /* 0x040fe40000010042 */
[----:B------:R-:W-:Y:S01]  /*8760*/  FFMA.FTZ R78, R79, R70, R78 ;  /* 0x000000464f4e7223 */ /* 0x000fe2000001004e */
[----:B------:R-:W-:Y:S01]  /*8770*/  MOV R79, R64 ;  /* 0x00000040004f7202 */ /* 0x000fe20000000f00 */
[----:B------:R-:W-:-:S02]  /*8780*/  FADD.FTZ R77, R77, R72 ;  /* 0x000000484d4d7221 */ /* 0x000fc40000010000 */
[----:B------:R-:W-:Y:S02]  /*8790*/  FADD.FTZ R76, R76, R69 ;  /* 0x000000454c4c7221 */ /* 0x000fe40000010000 */
.L_x_89:
[----:B------:R-:W-:Y:S05]  /*87a0*/  BSYNC B1 ;  /* 0x0000000000017941 */ /* 0x000fea0003800000 */
.L_x_88:
[----:B------:R-:W-:Y:S01]  /*87b0*/  ISETP.GT.U32.AND P0, PT, R131, 0x1b, PT ;  /* 0x0000001b8300780c */ /* 0x000fe20003f04070 */
[----:B------:R-:W-:Y:S10]  /*87c0*/  BRA.DIV ~URZ, `(.L_x_90) ;  /* 0x000059927f007947 */ /* 0x000ff4000b800000 */
[----:B--2---:R2:W3:Y:S02]  /*87d0*/  SHFL.DOWN PT, R71, R79, 0x4, 0x1f ;  /* 0x08801f004f477f89 */ /* 0x0044e400000e0000 */
.L_x_124:
[----:B------:R-:W-:Y:S05]  /*87e0*/  BRA.DIV ~URZ, `(.L_x_91) ;  /* 0x000059f27f007947 */ /* 0x000fea000b800000 */
[----:B-1----:R1:W2:Y:S04]  /*87f0*/  SHFL.DOWN PT, R70, R78, 0x4, 0x1f ;  /* 0x08801f004e467f89 */ /* 0x0022a800000e0000 */
[----:B----4-:R1:W4:Y:S04]  /*8800*/  SHFL.DOWN PT, R72, R77, 0x4, 0x1f ;  /* 0x08801f004d487f89 */ /* 0x01032800000e0000 */
[----:B0-----:R1:W0:Y:S02]  /*8810*/  SHFL.DOWN PT, R69, R76, 0x4, 0x1f ;  /* 0x08801f004c457f89 */ /* 0x00122400000e0000 */
.L_x_125:
[----:B------:R-:W-:Y:S01]  /*8820*/  BSSY B1, `(.L_x_92) ;  /* 0x000000d000017945 */ /* 0x000fe20003800000 */
[----:B------:R-:W-:Y:S05]  /*8830*/  @P0 BRA `(.L_x_93) ;  /* 0x000000b000000947 */ /* 0x000fea0003800000 */
[C---:B0-----:R-:W-:Y:S02]  /*8840*/  FMUL.FTZ R64, R78.reuse, R69 ;  /* 0x000000454e407220 */ /* 0x041fe40000410000 */
[----:B----4-:R-:W-:-:S02]  /*8850*/  FMUL.FTZ R66, R78, R72 ;  /* 0x000000484e427220 */ /* 0x010fc40000410000 */
[C---:B------:R-:W-:Y:S02]  /*8860*/  FFMA.FTZ R72, R79.reuse, R72, -R64 ;  /* 0x000000484f487223 */ /* 0x040fe40000010840 */
[CC--:B--2---:R-:W-:Y:S02]  /*8870*/  FMUL.FTZ R64, R78.reuse, R70.reuse ;  /* 0x000000464e407220 */ /* 0x0c4fe40000410000 */
[-C--:B-1-3--:R-:W-:Y:S02]  /*8880*/  FMUL.FTZ R78, R78, R71.reuse ;  /* 0x000000474e4e7220 */ /* 0x08afe40000410000 */
[C---:B------:R-:W-:Y:S02]  /*8890*/  FFMA.FTZ R64, R79.reuse, R71, -R64 ;  /* 0x000000474f407223 */ /* 0x040fe40000010840 */
[C---:B------:R-:W-:Y:S02]  /*88a0*/  FFMA.FTZ R69, R79.reuse, R69, R66 ;  /* 0x000000454f457223 */ /* 0x040fe40000010042 */
[----:B------:R-:W-:Y:S01]  /*88b0*/  FFMA.FTZ R78, R79, R70, R78 ;  /* 0x000000464f4e7223 */ /* 0x000fe2000001004e */
[----:B------:R-:W-:Y:S01]  /*88c0*/  MOV R79, R64 ;  /* 0x00000040004f7202 */ /* 0x000fe20000000f00 */
[----:B------:R-:W-:-:S02]  /*88d0*/  FADD.FTZ R77, R77, R72 ;  /* 0x000000484d4d7221 */ /* 0x000fc40000010000 */
[----:B------:R-:W-:Y:S02]  /*88e0*/  FADD.FTZ R76, R76, R69 ;  /* 0x000000454c4c7221 */ /* 0x000fe40000010000 */
.L_x_93:
[----:B------:R-:W-:Y:S05]  /*88f0*/  BSYNC B1 ;  /* 0x0000000000017941 */ /* 0x000fea0003800000 */
.L_x_92:
[----:B------:R-:W-:Y:S01]  /*8900*/  ISETP.GT.U32.AND P0, PT, R131, 0x17, PT ;  /* 0x000000178300780c */ /* 0x000fe20003f04070 */
[----:B------:R-:W-:Y:S05]  /*8910*/  BRA.DIV ~URZ, `(.L_x_94) ;  /* 0x00005a127f007947 */ /* 0x000fea000b800000 */
[----:B---3--:R3:W1:Y:S04]  /*8920*/  SHFL.DOWN PT, R71, R79, 0x8, 0x1f ;  /* 0x09001f004f477f89 */ /* 0x00866800000e0000 */
[----:B--2---:R3:W2:Y:S04]  /*8930*/  SHFL.DOWN PT, R70, R78, 0x8, 0x1f ;  /* 0x09001f004e467f89 */ /* 0x0046a800000e0000 */
[----:B----4-:R3:W4:Y:S04]  /*8940*/  SHFL.DOWN PT, R72, R77, 0x8, 0x1f ;  /* 0x09001f004d487f89 */ /* 0x01072800000e0000 */
[----:B0-----:R3:W0:Y:S02]  /*8950*/  SHFL.DOWN PT, R69, R76, 0x8, 0x1f ;  /* 0x09001f004c457f89 */ /* 0x00162400000e0000 */
.L_x_126:
        /* <DEDUP_REMOVED lines=13> */
.L_x_96:
[----:B------:R-:W-:Y:S05]  /*8a30*/  BSYNC B1 ;  /* 0x0000000000017941 */ /* 0x000fea0003800000 */
.L_x_95:
[----:B------:R-:W-:Y:S01]  /*8a40*/  ISETP.GT.U32.AND P0, PT, R131, 0xf, PT ;  /* 0x0000000f8300780c */ /* 0x000fe20003f04070 */
[----:B------:R-:W-:Y:S10]  /*8a50*/  BRA.DIV ~URZ, `(.L_x_97) ;  /* 0x00005a927f007947 */ /* 0x000ff4000b800000 */
[----:B-1----:R1:W3:Y:S02]  /*8a60*/  SHFL.DOWN PT, R71, R79, 0x10, 0x1f ;  /* 0x0a001f004f477f89 */ /* 0x0022e400000e0000 */
.L_x_127:
[----:B------:R-:W-:Y:S05]  /*8a70*/  BRA.DIV ~URZ, `(.L_x_98) ;  /* 0x00005af27f007947 */ /* 0x000fea000b800000 */
[----:B--2---:R2:W1:Y:S04]  /*8a80*/  SHFL.DOWN PT, R70, R78, 0x10, 0x1f ;  /* 0x0a001f004e467f89 */ /* 0x00446800000e0000 */
[----:B----4-:R2:W4:Y:S04]  /*8a90*/  SHFL.DOWN PT, R72, R77, 0x10, 0x1f ;  /* 0x0a001f004d487f89 */ /* 0x01052800000e0000 */
[----:B0-----:R2:W0:Y:S02]  /*8aa0*/  SHFL.DOWN PT, R69, R76, 0x10, 0x1f ;  /* 0x0a001f004c457f89 */ /* 0x00142400000e0000 */
.L_x_128:
        /* <DEDUP_REMOVED lines=13> */
.L_x_100:
[----:B------:R-:W-:Y:S05]  /*8b80*/  BSYNC B1 ;  /* 0x0000000000017941 */ /* 0x000fea0003800000 */
.L_x_99:
[----:B------:R-:W-:Y:S05]  /*8b90*/  BRA.DIV ~URZ, `(.L_x_101) ;  /* 0x00005b227f007947 */ /* 0x000fea000b800000 */
[----:B------:R-:W5:Y:S04]  /*8ba0*/  SHFL.IDX PT, R64, R78, RZ, 0x1f ;  /* 0x00001fff4e407589 */ /* 0x000f6800000e0000 */
[----:B------:R-:W2:Y:S04]  /*8bb0*/  SHFL.IDX PT, R252, R79, RZ, 0x1f ;  /* 0x00001fff4ffc7589 */ /* 0x000ea800000e0000 */
[----:B-1----:R-:W1:Y:S04]  /*8bc0*/  SHFL.DOWN PT, R70, R79, 0x1, 0x1f ;  /* 0x08201f004f467f89 */ /* 0x002e6800000e0000 */
[----:B---3--:R-:W3:Y:S04]  /*8bd0*/  SHFL.DOWN PT, R71, R78, 0x1, 0x1f ;  /* 0x08201f004e477f89 */ /* 0x008ee800000e0000 */
[----:B------:R-:W4:Y:S04]  /*8be0*/  SHFL.IDX PT, R251, R77, RZ, 0x1f ;  /* 0x00001fff4dfb7589 */ /* 0x000f2800000e0000 */
[----:B----4-:R-:W4:Y:S04]  /*8bf0*/  SHFL.DOWN PT, R72, R77, 0x1, 0x1f ;  /* 0x08201f004d487f89 */ /* 0x010f2800000e0000 */
[----:B------:R-:W0:Y:S01]  /*8c00*/  SHFL.IDX PT, R250, R76, RZ, 0x1f ;  /* 0x00001fff4cfa7589 */ /* 0x000e2200000e0000 */
[----:B-----5:R-:W-:-:S02]  /*8c10*/  FMUL.FTZ R247, R63, R64 ;  /* 0x000000403ff77220 */ /* 0x020fc40000410000 */
[----:B------:R-:W-:Y:S01]  /*8c20*/  FMUL.FTZ R246, R62, R64 ;  /* 0x000000403ef67220 */ /* 0x000fe20000410000 */
[----:B0-----:R-:W0:Y:S01]  /*8c30*/  SHFL.DOWN PT, R69, R76, 0x1, 0x1f ;  /* 0x08201f004c457f89 */ /* 0x001e2200000e0000 */
[C---:B--2---:R-:W-:Y:S02]  /*8c40*/  FMUL.FTZ R249, R60.reuse, R252 ;  /* 0x000000fc3cf97220 */ /* 0x044fe40000410000 */
[----:B------:R-:W-:Y:S01]  /*8c50*/  FMUL.FTZ R248, R60, R64 ;  /* 0x000000403cf87220 */ /* 0x000fe20000410000 */
[----:B------:R-:W2:Y:S01]  /*8c60*/  SHFL.IDX PT, R73, R62, RZ, 0x1f ;  /* 0x00001fff3e497589 */ /* 0x000ea200000e0000 */
[-C--:B------:R-:W-:Y:S02]  /*8c70*/  FFMA.FTZ R247, R62, R252.reuse, -R247 ;  /* 0x000000fc3ef77223 */ /* 0x080fe400000108f7 */
[----:B------:R-:W-:Y:S01]  /*8c80*/  FFMA.FTZ R246, R63, R252, R246 ;  /* 0x000000fc3ff67223 */ /* 0x000fe200000100f6 */
[----:B------:R-:W0:Y:S04]  /*8c90*/  SHFL.IDX PT, R67, R63, RZ, 0x1f ;  /* 0x00001fff3f437589 */ /* 0x000e2800000e0000 */
[----:B------:R-:W0:Y:S04]  /*8ca0*/  SHFL.IDX PT, R74, R61, RZ, 0x1f ;  /* 0x00001fff3d4a7589 */ /* 0x000e2800000e0000 */
[----:B------:R5:W0:Y:S02]  /*8cb0*/  SHFL.IDX PT, R75, R60, RZ, 0x1f ;  /* 0x00001fff3c4b7589 */ /* 0x000a2400000e0000 */
[----:B-----5:R-:W-:-:S02]  /*8cc0*/  FMUL.FTZ R60, R61, R64 ;  /* 0x000000403d3c7220 */ /* 0x020fc40000410000 */
.L_x_129:
[----:B-1-34-:R-:W-:Y:S01]  /*8cd0*/  ISETP.NE.AND P0, PT, R135, 0x1f, PT ;  /* 0x0000001f8700780c */ /* 0x01afe20003f05270 */
[----:B------:R-:W-:Y:S01]  /*8ce0*/  BSSY B1, `(.L_x_102) ;  /* 0x000000f000017945 */ /* 0x000fe20003800000 */
[----:B0-----:R-:W-:-:S02]  /*8cf0*/  MOV R64, R75 ;  /* 0x0000004b00407202 */ /* 0x001fc40000000f00 */
[----:B------:R-:W-:Y:S02]  /*8d00*/  MOV R65, R74 ;  /* 0x0000004a00417202 */ /* 0x000fe40000000f00 */
[----:B--2---:R-:W-:-:S07]  /*8d10*/  MOV R66, R73 ;  /* 0x0000004900427202 */ /* 0x004fce0000000f00 */
[----:B------:R-:W-:Y:S05]  /*8d20*/  @!P0 BRA `(.L_x_103) ;  /* 0x000000a000008947 */ /* 0x000fea0003800000 */
[-C--:B------:R-:W-:Y:S02]  /*8d30*/  FMUL.FTZ R63, R67, R71.reuse ;  /* 0x00000047433f7220 */ /* 0x080fe40000410000 */
[CC--:B------:R-:W-:Y:S02]  /*8d40*/  FMUL.FTZ R62, R66.reuse, R71.reuse ;  /* 0x00000047423e7220 */ /* 0x0c0fe40000410000 */
[-C--:B------:R-:W-:Y:S02]  /*8d50*/  FFMA.FTZ R73, R66, R70.reuse, -R63 ;  /* 0x0000004642497223 */ /* 0x080fe4000001083f */
[-C--:B------:R-:W-:Y:S02]  /*8d60*/  FMUL.FTZ R63, R65, R71.reuse ;  /* 0x00000047413f7220 */ /* 0x080fe40000410000 */
[----:B------:R-:W-:Y:S02]  /*8d70*/  FFMA.FTZ R62, R67, R70, R62 ;  /* 0x00000046433e7223 */ /* 0x000fe4000001003e */
[----:B------:R-:W-:-:S02]  /*8d80*/  FMUL.FTZ R71, R64, R71 ;  /* 0x0000004740477220 */ /* 0x000fc40000410000 */
[-C--:B------:R-:W-:Y:S02]  /*8d90*/  FFMA.FTZ R64, R64, R70.reuse, -R63 ;  /* 0x0000004640407223 */ /* 0x080fe4000001083f */
[----:B------:R-:W-:Y:S02]  /*8da0*/  FFMA.FTZ R65, R65, R70, R71 ;  /* 0x0000004641417223 */ /* 0x000fe40000010047 */
[----:B------:R-:W-:Y:S02]  /*8db0*/  FADD.FTZ R66, R73, R72 ;  /* 0x0000004849427221 */ /* 0x000fe40000010000 */
[----:B------:R-:W-:Y:S02]  /*8dc0*/  FADD.FTZ R67, R62, R69 ;  /* 0x000000453e437221 */ /* 0x000fe40000010000 */
.L_x_103:
[----:B------:R-:W-:Y:S05]  /*8dd0*/  BSYNC B1 ;  /* 0x0000000000017941 */ /* 0x000fea0003800000 */
.L_x_102:
[----:B------:R-:W0:Y:S01]  /*8de0*/  LDS.128 R76, [R245+0x1b40] ;  /* 0x001b4000f54c7984 */ /* 0x000e220000000c00 */
[----:B------:R-:W-:Y:S02]  /*8df0*/  FFMA.FTZ R61, R61, R252, R248 ;  /* 0x000000fc3d3d7223 */ /* 0x000fe400000100f8 */
[----:B------:R-:W-:Y:S01]  /*8e00*/  FADD.FTZ R60, -R60, R249 ;  /* 0x000000f93c3c7221 */ /* 0x000fe20000010100 */
[----:B------:R-:W1:Y:S04]  /*8e10*/  LDS.128 R68, [R245+0x1b30] ;  /* 0x001b3000f5447984 */ /* 0x000e680000000c00 */
[----:B------:R-:W-:Y:S01]  /*8e20*/  STS.128 [R245+0x1b40], R64 ;  /* 0x001b4040f5007388 */ /* 0x000fe20000000c00 */
[----:B0-----:R-:W-:-:S02]  /*8e30*/  FMUL.FTZ R63, R77, R67 ;  /* 0x000000434d3f7220 */ /* 0x001fc40000410000 */
[CC--:B------:R-:W-:Y:S02]  /*8e40*/  FMUL.FTZ R62, R77.reuse, R66.reuse ;  /* 0x000000424d3e7220 */ /* 0x0c0fe40000410000 */
[C---:B------:R-:W-:Y:S02]  /*8e50*/  FFMA.FTZ R63, R76.reuse, R66, -R63 ;  /* 0x000000424c3f7223 */ /* 0x040fe4000001083f */
[----:B------:R-:W-:Y:S02]  /*8e60*/  FFMA.FTZ R62, R76, R67, R62 ;  /* 0x000000434c3e7223 */ /* 0x000fe4000001003e */
[----:B------:R-:W-:Y:S02]  /*8e70*/  FADD.FTZ R74, R78, R63 ;  /* 0x0000003f4e4a7221 */ /* 0x000fe40000010000 */
[C---:B------:R-:W-:Y:S02]  /*8e80*/  FMUL.FTZ R63, R77.reuse, R65 ;  /* 0x000000414d3f7220 */ /* 0x040fe40000410000 */
[----:B------:R-:W-:-:S02]  /*8e90*/  FMUL.FTZ R73, R77, R64 ;  /* 0x000000404d497220 */ /* 0x000fc40000410000 */
[----:B------:R-:W-:Y:S02]  /*8ea0*/  FADD.FTZ R75, R79, R62 ;  /* 0x0000003e4f4b7221 */ /* 0x000fe40000010000 */
[C---:B------:R-:W-:Y:S02]  /*8eb0*/  FFMA.FTZ R72, R76.reuse, R64, -R63 ;  /* 0x000000404c487223 */ /* 0x040fe4000001083f */
[----:B------:R-:W-:Y:S02]  /*8ec0*/  FFMA.FTZ R73, R76, R65, R73 ;  /* 0x000000414c497223 */ /* 0x000fe40000010049 */
[----:B------:R-:W0:Y:S01]  /*8ed0*/  LDS.128 R76, [R245+0x1b20] ;  /* 0x001b2000f54c7984 */ /* 0x000e220000000c00 */
[CC--:B-1----:R-:W-:Y:S02]  /*8ee0*/  FMUL.FTZ R63, R69.reuse, R75.reuse ;  /* 0x0000004b453f7220 */ /* 0x0c2fe40000410000 */
[----:B------:R-:W-:Y:S01]  /*8ef0*/  FMUL.FTZ R62, R69, R74 ;  /* 0x0000004a453e7220 */ /* 0x000fe20000410000 */
[----:B------:R1:W-:Y:S03]  /*8f00*/  STS.128 [R245+0x1b30], R72 ;  /* 0x001b3048f5007388 */ /* 0x0003e60000000c00 */
[----:B------:R-:W-:-:S02]  /*8f10*/  FFMA.FTZ R62, R68, R75, R62 ;  /* 0x0000004b443e7223 */ /* 0x000fc4000001003e */
[----:B-1----:R-:W-:Y:S02]  /*8f20*/  FFMA.FTZ R74, R68, R74, -R63 ;  /* 0x0000004a444a7223 */ /* 0x002fe4000001083f */
[----:B------:R-:W-:Y:S02]  /*8f30*/  FMUL.FTZ R63, R69, R73 ;  /* 0x00000049453f7220 */ /* 0x000fe40000410000 */
[----:B------:R-:W-:Y:S02]  /*8f40*/  FADD.FTZ R74, R70, R74 ;  /* 0x0000004a464a7221 */ /* 0x000fe40000010000 */
[----:B------:R-:W-:Y:S02]  /*8f50*/  FADD.FTZ R75, R71, R62 ;  /* 0x0000003e474b7221 */ /* 0x000fe40000010000 */
[-C--:B------:R-:W-:Y:S02]  /*8f60*/  FMUL.FTZ R69, R69, R72.reuse ;  /* 0x0000004845457220 */ /* 0x080fe40000410000 */
[----:B------:R-:W-:-:S02]  /*8f70*/  FFMA.FTZ R72, R68, R72, -R63 ;  /* 0x0000004844487223 */ /* 0x000fc4000001083f */
[----:B------:R-:W-:-:S05]  /*8f80*/  FFMA.FTZ R73, R68, R73, R69 ;  /* 0x0000004944497223 */ /* 0x000fca0000010045 */
[----:B------:R1:W-:Y:S01]  /*8f90*/  STS.128 [R245+0x1b20], R72 ;  /* 0x001b2048f5007388 */ /* 0x0003e20000000c00 */
[CC--:B0-----:R-:W-:Y:S02]  /*8fa0*/  FMUL.FTZ R62, R77.reuse, R74.reuse ;  /* 0x0000004a4d3e7220 */ /* 0x0c1fe40000410000 */
[CC--:B------:R-:W-:Y:S02]  /*8fb0*/  FMUL.FTZ R63, R77.reuse, R75.reuse ;  /* 0x0000004b4d3f7220 */ /* 0x0c0fe40000410000 */
[C---:B------:R-:W-:Y:S02]  /*8fc0*/  FFMA.FTZ R68, R76.reuse, R75, R62 ;  /* 0x0000004b4c447223 */ /* 0x040fe4000001003e */
[----:B------:R-:W-:Y:S02]  /*8fd0*/  FFMA.FTZ R69, R76, R74, -R63 ;  /* 0x0000004a4c457223 */ /* 0x000fe4000001083f */
[C---:B------:R-:W-:Y:S02]  /*8fe0*/  FMUL.FTZ R62, R77.reuse, R72 ;  /* 0x000000484d3e7220 */ /* 0x040fe40000410000 */
[----:B------:R-:W-:-:S02]  /*8ff0*/  FMUL.FTZ R63, R77, R73 ;  /* 0x000000494d3f7220 */ /* 0x000fc40000410000 */
[C---:B------:R-:W-:Y:S02]  /*9000*/  FFMA.FTZ R77, R76.reuse, R73, R62 ;  /* 0x000000494c4d7223 */ /* 0x040fe4000001003e */
[----:B------:R-:W-:Y:S02]  /*9010*/  FFMA.FTZ R76, R76, R72, -R63 ;  /* 0x000000484c4c7223 */ /* 0x000fe4000001083f */
[----:B------:R-:W-:Y:S02]  /*9020*/  FADD.FTZ R78, R78, R69 ;  /* 0x000000454e4e7221 */ /* 0x000fe40000010000 */
[----:B------:R-:W-:Y:S02]  /*9030*/  FADD.FTZ R79, R79, R68 ;  /* 0x000000444f4f7221 */ /* 0x000fe40000010000 */
[----:B------:R-:W-:Y:S02]  /*9040*/  FADD.FTZ R62, R247, R251 ;  /* 0x000000fbf73e7221 */ /* 0x000fe40000010000 */
[----:B------:R-:W-:Y:S01]  /*9050*/  FADD.FTZ R63, R246, R250 ;  /* 0x000000faf63f7221 */ /* 0x000fe20000010000 */
[----:B------:R1:W-:Y:S04]  /*9060*/  STS.128 [R245+0x1b10], R76 ;  /* 0x001b104cf5007388 */ /* 0x0003e80000000c00 */
.L_x_82:
[----:B-1----:R-:W-:Y:S05]  /*9070*/  BSYNC B0 ;  /* 0x0000000000007941 */ /* 0x002fea0003800000 */
.L_x_81:
[----:B------:R-:W-:Y:S01]  /*9080*/  WARPSYNC 0xffffffff ;  /* 0xffffffff00007948 */ /* 0x000fe20003800000 */
[----:B------:R-:W-:Y:S01]  /*9090*/  BAR.SYNC.DEFER_BLOCKING 0x0 ;  /* 0x0000000000007b1d */ /* 0x000fe20000010000 */
[----:B------:R-:W-:Y:S01]  /*90a0*/  FFMA.FTZ R76, R18, R237, RZ ;  /* 0x000000ed124c7223 */ /* 0x000fe200000100ff */
[----:B------:R-:W-:Y:S01]  /*90b0*/  ISETP.GT.AND P0, PT, R134, 0x1e, PT ;  /* 0x0000001e8600780c */ /* 0x000fe20003f04270 */
[----:B------:R-:W-:Y:S01]  /*90c0*/  FFMA.FTZ R77, R18, -R229, RZ ;  /* 0x800000e5124d7223 */ /* 0x000fe200000100ff */
[----:B------:R-:W-:Y:S01]  /*90d0*/  ISETP.NE.AND P2, PT, R134, RZ, PT ;  /* 0x000000ff8600720c */ /* 0x000fe20003f45270 */
[----:B------:R-:W-:Y:S01]  /*90e0*/  FFMA.FTZ R76, R17, R236, R76 ;  /* 0x000000ec114c7223 */ /* 0x000fe2000001004c */
[----:B------:R-:W-:Y:S01]  /*90f0*/  BSSY B0, `(.L_x_104) ;  /* 0x00001fb000007945 */ /* 0x000fe20003800000 */
[----:B------:R-:W-:-:S02]  /*9100*/  FADD.FTZ R244, RZ, R244 ;  /* 0x000000f4fff47221 */ /* 0x000fc40000010000 */
[----:B------:R-:W-:-:S04]  /*9110*/  FFMA.FTZ R79, R15, R235, R76 ;  /* 0x000000eb0f4f7223 */ /* 0x000fc8000001004c */
[----:B------:R-:W-:Y:S01]  /*9120*/  FFMA.FTZ R78, R14, R234, R79 ;  /* 0x000000ea0e4e7223 */ /* 0x000fe2000001004f */
[----:B0-----:R-:W0:Y:S04]  /*9130*/  LDS.64 R64, [R172.X16+0x1b18] ;  /* 0x001b1800ac407984 */ /* 0x001e28000000ca00 */
[----:B------:R1:W-:Y:S01]  /*9140*/  @!P1 STS.128 [R0.X16+0x3910], R60 ;  /* 0x0039103c00009388 */ /* 0x0003e2000000cc00 */
[-C--:B0-----:R-:W-:Y:S02]  /*9150*/  FMUL.FTZ R67, R65, -R95.reuse ;  /* 0x8000005f41437220 */ /* 0x081fe40000410000 */
[C---:B------:R-:W-:Y:S02]  /*9160*/  FMUL.FTZ R95, R64.reuse, -R95 ;  /* 0x8000005f405f7220 */ /* 0x040fe40000410000 */
[----:B------:R-:W-:-:S02]  /*9170*/  FFMA.FTZ R67, R64, R94, -R67 ;  /* 0x0000005e40437223 */ /* 0x000fc40000010843 */
[----:B------:R-:W-:Y:S02]  /*9180*/  FFMA.FTZ R64, R65, R94, R95 ;  /* 0x0000005e41407223 */ /* 0x000fe4000001005f */
[----:B------:R-:W-:Y:S02]  /*9190*/  FADD.FTZ R174, R174, R67 ;  /* 0x00000043aeae7221 */ /* 0x000fe40000010000 */
[----:B------:R-:W-:Y:S02]  /*91a0*/  FADD.FTZ R64, -R173, R64 ;  /* 0x00000040ad407221 */ /* 0x000fe40000010100 */
[C---:B------:R-:W-:Y:S02]  /*91b0*/  FMUL.FTZ R65, R160.reuse, -R174 ;  /* 0x800000aea0417220 */ /* 0x040fe40000410000 */
[-C--:B------:R-:W-:Y:S02]  /*91c0*/  FMUL.FTZ R160, R160, -R64.reuse ;  /* 0x80000040a0a07220 */ /* 0x080fe40000410000 */
[----:B------:R-:W-:-:S02]  /*91d0*/  FFMA.FTZ R66, R159, R64, R65 ;  /* 0x000000409f427223 */ /* 0x000fc40000010041 */
[----:B------:R-:W-:Y:S02]  /*91e0*/  FFMA.FTZ R65, R159, R174, -R160 ;  /* 0x000000ae9f417223 */ /* 0x000fe400000108a0 */
[----:B------:R-:W-:Y:S02]  /*91f0*/  FADD.FTZ R175, -R175, R66 ;  /* 0x00000042afaf7221 */ /* 0x000fe40000010100 */
[----:B------:R-:W-:Y:S02]  /*9200*/  FADD.FTZ R65, R176, R65 ;  /* 0x00000041b0417221 */ /* 0x000fe40000010000 */
[C---:B------:R-:W-:Y:S02]  /*9210*/  FMUL.FTZ R66, R158.reuse, -R175 ;  /* 0x800000af9e427220 */ /* 0x040fe40000410000 */
[-C--:B------:R-:W-:Y:S02]  /*9220*/  FMUL.FTZ R158, R158, -R65.reuse ;  /* 0x800000419e9e7220 */ /* 0x080fe40000410000 */
        /* <DEDUP_REMOVED lines=19> */
[----:B------:R-:W-:Y:S01]  /*9360*/  FFMA.FTZ R69, R151, R182, -R152 ;  /* 0x000000b697457223 */ /* 0x000fe20000010898 */
[----:B------:R-:W-:Y:S01]  /*9370*/  PRMT R152, RZ, 0x5410, R89 ;  /* 0x00005410ff987816 */ /* 0x000fe20000000059 */
        /* <DEDUP_REMOVED lines=37> */
[----:B------:R-:W-:Y:S02]  /*95d0*/  FFMA.FTZ R76, R17, -R228, R77 ;  /* 0x800000e4114c7223 */ /* 0x000fe4000001004d */
[----:B------:R-:W-:Y:S02]  /*95e0*/  FFMA.FTZ R77, R13, R233, R78 ;  /* 0x000000e90d4d7223 */ /* 0x000fe4000001004e */
[----:B------:R-:W-:Y:S02]  /*95f0*/  FADD.FTZ R75, R196, R75 ;  /* 0x0000004bc44b7221 */ /* 0x000fe40000010000 */
[----:B-1----:R-:W-:-:S02]  /*9600*/  FMUL.FTZ R60, R164, -R195 ;  /* 0x800000c3a43c7220 */ /* 0x002fc40000410000 */
[----:B------:R-:W-:Y:S02]  /*9610*/  FFMA.FTZ R63, R15, -R227, R76 ;  /* 0x800000e30f3f7223 */ /* 0x000fe4000001004c */
[----:B------:R-:W-:Y:S02]  /*9620*/  FFMA.FTZ R62, R12, R232, R77 ;  /* 0x000000e80c3e7223 */ /* 0x000fe4000001004d */
[----:B------:R-:W-:Y:S02]  /*9630*/  FFMA.FTZ R61, R165, R75, -R60 ;  /* 0x0000004ba53d7223 */ /* 0x000fe4000001083c */
[----:B------:R-:W-:Y:S02]  /*9640*/  FFMA.FTZ R60, R14, -R226, R63 ;  /* 0x800000e20e3c7223 */ /* 0x000fe4000001003f */
[----:B------:R-:W-:Y:S02]  /*9650*/  FFMA.FTZ R63, R11, R231, R62 ;  /* 0x000000e70b3f7223 */ /* 0x000fe4000001003e */
[----:B------:R-:W-:-:S02]  /*9660*/  FADD.FTZ R198, R198, R61 ;  /* 0x0000003dc6c67221 */ /* 0x000fc40000010000 */
[----:B------:R-:W-:Y:S02]  /*9670*/  FFMA.FTZ R61, R13, -R225, R60 ;  /* 0x800000e10d3d7223 */ /* 0x000fe4000001003c */
[----:B------:R-:W-:Y:S02]  /*9680*/  FMUL.FTZ R164, R164, -R75 ;  /* 0x8000004ba4a47220 */ /* 0x000fe40000410000 */
[----:B------:R-:W-:Y:S02]  /*9690*/  FFMA.FTZ R63, R10, R230, R63 ;  /* 0x000000e60a3f7223 */ /* 0x000fe4000001003f */
[----:B------:R-:W-:Y:S02]  /*96a0*/  FFMA.FTZ R62, R12, -R224, R61 ;  /* 0x800000e00c3e7223 */ /* 0x000fe4000001003d */
[----:B------:R-:W-:Y:S02]  /*96b0*/  FFMA.FTZ R76, R165, R195, R164 ;  /* 0x000000c3a54c7223 */ /* 0x000fe400000100a4 */
[----:B------:R-:W-:-:S02]  /*96c0*/  FFMA.FTZ R63, R9, R222, R63 ;  /* 0x000000de093f7223 */ /* 0x000fc4000001003f */
[----:B------:R-:W-:Y:S02]  /*96d0*/  FFMA.FTZ R62, R11, -R223, R62 ;  /* 0x800000df0b3e7223 */ /* 0x000fe4000001003e */
[----:B------:R-:W-:Y:S02]  /*96e0*/  FADD.FTZ R76, -R197, R76 ;  /* 0x0000004cc54c7221 */ /* 0x000fe40000010100 */
[----:B------:R-:W-:Y:S02]  /*96f0*/  FMUL.FTZ R60, R166, -R198 ;  /* 0x800000c6a63c7220 */ /* 0x000fe40000410000 */
[----:B------:R-:W-:Y:S02]  /*9700*/  FFMA.FTZ R78, R8, R238, R63 ;  /* 0x000000ee084e7223 */ /* 0x000fe4000001003f */
[----:B------:R-:W-:Y:S02]  /*9710*/  FFMA.FTZ R62, R10, -R121, R62 ;  /* 0x800000790a3e7223 */ /* 0x000fe4000001003e */
[----:B------:R-:W-:-:S02]  /*9720*/  FMUL.FTZ R166, R166, -R76 ;  /* 0x8000004ca6a67220 */ /* 0x000fc40000410000 */
[----:B------:R-:W-:Y:S02]  /*9730*/  FFMA.FTZ R60, R167, R76, R60 ;  /* 0x0000004ca73c7223 */ /* 0x000fe4000001003c */
[----:B------:R-:W-:Y:S02]  /*9740*/  FFMA.FTZ R78, R7, R239, R78 ;  /* 0x000000ef074e7223 */ /* 0x000fe4000001004e */
[----:B------:R-:W-:Y:S02]  /*9750*/  FFMA.FTZ R62, R9, -R120, R62 ;  /* 0x80000078093e7223 */ /* 0x000fe4000001003e */
[----:B------:R-:W-:Y:S02]  /*9760*/  FFMA.FTZ R77, R167, R198, -R166 ;  /* 0x000000c6a74d7223 */ /* 0x000fe400000108a6 */
[----:B------:R-:W-:Y:S02]  /*9770*/  FADD.FTZ R199, -R199, R60 ;  /* 0x0000003cc7c77221 */ /* 0x000fe40000010100 */
[----:B------:R-:W-:-:S02]  /*9780*/  FFMA.FTZ R78, R6, R241, R78 ;  /* 0x000000f1064e7223 */ /* 0x000fc4000001004e */
[----:B------:R-:W-:Y:S02]  /*9790*/  FFMA.FTZ R62, R8, -R221, R62 ;  /* 0x800000dd083e7223 */ /* 0x000fe4000001003e */
[----:B------:R-:W-:Y:S02]  /*97a0*/  FADD.FTZ R77, R200, R77 ;  /* 0x0000004dc84d7221 */ /* 0x000fe40000010000 */
[----:B------:R-:W-:Y:S02]  /*97b0*/  FMUL.FTZ R60, R168, -R199 ;  /* 0x800000c7a83c7220 */ /* 0x000fe40000410000 */
[----:B------:R-:W-:Y:S02]  /*97c0*/  FFMA.FTZ R63, R5, R208, R78 ;  /* 0x000000d0053f7223 */ /* 0x000fe4000001004e */
[----:B------:R-:W-:Y:S02]  /*97d0*/  FFMA.FTZ R62, R7, -R220, R62 ;  /* 0x800000dc073e7223 */ /* 0x000fe4000001003e */
[----:B------:R-:W-:-:S02]  /*97e0*/  FFMA.FTZ R61, R169, R77, -R60 ;  /* 0x0000004da93d7223 */ /* 0x000fc4000001083c */
[----:B------:R-:W-:Y:S02]  /*97f0*/  FFMA.FTZ R60, R4, R242, R63 ;  /* 0x000000f2043c7223 */ /* 0x000fe4000001003f */
[----:B------:R-:W-:Y:S02]  /*9800*/  FFMA.FTZ R62, R6, -R211, R62 ;  /* 0x800000d3063e7223 */ /* 0x000fe4000001003e */
[----:B------:R-:W-:Y:S02]  /*9810*/  FMUL.FTZ R168, R168, -R77 ;  /* 0x8000004da8a87220 */ /* 0x000fe40000410000 */
[----:B------:R-:W-:Y:S02]  /*9820*/  FADD.FTZ R202, R202, R61 ;  /* 0x0000003dcaca7221 */ /* 0x000fe40000010000 */
[----:B------:R-:W-:Y:S02]  /*9830*/  FFMA.FTZ R61, R3, R205, R60 ;  /* 0x000000cd033d7223 */ /* 0x000fe4000001003c */
[----:B------:R-:W-:-:S02]  /*9840*/  FFMA.FTZ R60, R5, -R240, R62 ;  /* 0x800000f0053c7223 */ /* 0x000fc4000001003e */
[----:B------:R-:W-:Y:S02]  /*9850*/  FFMA.FTZ R78, R169, R199, R168 ;  /* 0x000000c7a94e7223 */ /* 0x000fe400000100a8 */
[----:B------:R-:W-:Y:S02]  /*9860*/  FMUL.FTZ R63, R174, UR15 ;  /* 0x0000000fae3f7c20 */ /* 0x000fe40008410000 */
[----:B------:R-:W-:Y:S02]  /*9870*/  FFMA.FTZ R60, R4, -R209, R60 ;  /* 0x800000d1043c7223 */ /* 0x000fe4000001003c */
[----:B------:R-:W-:Y:S02]  /*9880*/  FADD.FTZ R78, -R201, R78 ;  /* 0x0000004ec94e7221 */ /* 0x000fe40000010100 */
[----:B------:R-:W-:Y:S02]  /*9890*/  FFMA.FTZ R79, R64, UR14, -R63 ;  /* 0x0000000e404f7c23 */ /* 0x000fe4000801083f */
[----:B------:R-:W-:-:S02]  /*98a0*/  FFMA.FTZ R63, R3, -R243, R60 ;  /* 0x800000f3033f7223 */ /* 0x000fc4000001003c */
[C---:B------:R-:W-:Y:S02]  /*98b0*/  FMUL.FTZ R60, R170.reuse, -R78 ;  /* 0x8000004eaa3c7220 */ /* 0x040fe40000410000 */
[----:B------:R-:W-:Y:S02]  /*98c0*/  FMUL.FTZ R170, R170, -R202 ;  /* 0x800000caaaaa7220 */ /* 0x000fe40000410000 */
[----:B------:R-:W-:Y:S02]  /*98d0*/  FFMA.FTZ R62, R2, R210, R61 ;  /* 0x000000d2023e7223 */ /* 0x000fe4000001003d */
[C---:B------:R-:W-:Y:S02]  /*98e0*/  FMUL.FTZ R95, R51.reuse, R64 ;  /* 0x00000040335f7220 */ /* 0x040fe40000410000 */
[----:B------:R-:W-:Y:S02]  /*98f0*/  FMUL.FTZ R61, R51, R174 ;  /* 0x000000ae333d7220 */ /* 0x000fe40000410000 */
[----:B------:R-:W-:-:S02]  /*9900*/  FFMA.FTZ R170, R171, R78, R170 ;  /* 0x0000004eabaa7223 */ /* 0x000fc400000100aa */
[----:B------:R-:W-:Y:S02]  /*9910*/  FFMA.FTZ R210, -R51, R152, R210 ;  /* 0x0000009833d27223 */ /* 0x000fe400000101d2 */
[C---:B------:R-:W-:Y:S02]  /*9920*/  FMUL.FTZ R94, R244.reuse, R95 ;  /* 0x0000005ff45e7220 */ /* 0x040fe40000410000 */
[C---:B------:R-:W-:Y:S02]  /*9930*/  FMUL.FTZ R142, R244.reuse, R61 ;  /* 0x0000003df48e7220 */ /* 0x040fe40000410000 */
[----:B------:R-:W-:Y:S02]  /*9940*/  FMUL.FTZ R149, R244, R79 ;  /* 0x0000004ff4957220 */ /* 0x000fe40000410000 */
[----:B------:R-:W-:Y:S02]  /*9950*/  FFMA.FTZ R79, R171, R202, -R60 ;  /* 0x000000caab4f7223 */ /* 0x000fe4000001083c */
[----:B------:R-:W-:-:S02]  /*9960*/  FADD.FTZ R203, -R203, R170 ;  /* 0x000000aacbcb7221 */ /* 0x000fc40000010100 */
[----:B------:R-:W-:Y:S02]  /*9970*/  FADD.FTZ R35, R61, R35 ;  /* 0x000000233d237221 */ /* 0x000fe40000010000 */
[C---:B------:R-:W-:Y:S01]  /*9980*/  FFMA.FTZ R61, R210.reuse, R61, R94 ;  /* 0x0000003dd23d7223 */ /* 0x040fe2000001005e */
[----:B------:R-:W-:Y:S01]  /*9990*/  PRMT R94, RZ, 0x5410, R106 ;  /* 0x00005410ff5e7816 */ /* 0x000fe2000000006a */
[----:B------:R-:W-:Y:S01]  /*99a0*/  FFMA.FTZ R60, R210, R95, -R142 ;  /* 0x0000005fd23c7223 */ /* 0x000fe2000001088e */
[----:B------:R-:W-:Y:S01]  /*99b0*/  PRMT R95, RZ, 0x5410, R105 ;  /* 0x00005410ff5f7816 */ /* 0x000fe20000000069 */
[----:B------:R-:W-:Y:S02]  /*99c0*/  FMUL.FTZ R145, R64, UR15 ;  /* 0x0000000f40917c20 */ /* 0x000fe40008410000 */
[----:B------:R-:W-:Y:S02]  /*99d0*/  FADD.FTZ R79, R204, R79 ;  /* 0x0000004fcc4f7221 */ /* 0x000fe40000010000 */
[----:B------:R-:W-:-:S02]  /*99e0*/  FMUL.FTZ R144, R86, R203 ;  /* 0x000000cb56907220 */ /* 0x000fc40000410000 */
[C---:B------:R-:W-:Y:S02]  /*99f0*/  FMUL.FTZ R148, R85.reuse, R78 ;  /* 0x0000004e55947220 */ /* 0x040fe40000410000 */
[----:B------:R-:W-:Y:S02]  /*9a00*/  FFMA.FTZ R147, R174, UR14, R145 ;  /* 0x0000000eae937c23 */ /* 0x000fe40008010091 */
[C---:B------:R-:W-:Y:S02]  /*9a10*/  FFMA.FTZ R237, -R86.reuse, R94, R237 ;  /* 0x0000005e56ed7223 */ /* 0x040fe400000101ed */
[----:B------:R-:W-:Y:S02]  /*9a20*/  FFMA.FTZ R143, -R85, R95, R236 ;  /* 0x0000005f558f7223 */ /* 0x000fe400000101ec */
[----:B------:R-:W-:Y:S02]  /*9a30*/  FMUL.FTZ R64, R86, R79 ;  /* 0x0000004f56407220 */ /* 0x000fe40000410000 */
[----:B------:R-:W-:-:S02]  /*9a40*/  FMUL.FTZ R145, R229, R144 ;  /* 0x00000090e5917220 */ /* 0x000fc40000410000 */
[----:B------:R-:W-:Y:S02]  /*9a50*/  FMUL.FTZ R142, R85, R202 ;  /* 0x000000ca558e7220 */ /* 0x000fe40000410000 */
[----:B------:R-:W-:Y:S02]  /*9a60*/  FMUL.FTZ R146, R228, R148 ;  /* 0x00000094e4927220 */ /* 0x000fe40000410000 */
[----:B------:R-:W-:Y:S02]  /*9a70*/  FFMA.FTZ R145, R237, R64, R145 ;  /* 0x00000040ed917223 */ /* 0x000fe40000010091 */
[----:B------:R-:W-:Y:S02]  /*9a80*/  FFMA.FTZ R150, R143, R142, R146 ;  /* 0x0000008e8f967223 */ /* 0x000fe40000010092 */
[----:B------:R-:W-:Y:S02]  /*9a90*/  FMUL.FTZ R146, R229, R64 ;  /* 0x00000040e5927220 */ /* 0x000fe40000410000 */
[----:B------:R-:W-:-:S02]  /*9aa0*/  FFMA.FTZ R149, R210, R147, R149 ;  /* 0x00000093d2957223 */ /* 0x000fc40000010095 */
[----:B------:R-:W-:Y:S02]  /*9ab0*/  FMUL.FTZ R151, R228, R142 ;  /* 0x0000008ee4977220 */ /* 0x000fe40000410000 */
[----:B------:R-:W-:Y:S02]  /*9ac0*/  FADD.FTZ R147, RZ, R145 ;  /* 0x00000091ff937221 */ /* 0x000fe40000010000 */
[----:B------:R-:W-:Y:S01]  /*9ad0*/  FFMA.FTZ R145, R237, R144, -R146 ;  /* 0x00000090ed917223 */ /* 0x000fe20000010892 */
[----:B------:R-:W-:Y:S01]  /*9ae0*/  PRMT R144, RZ, 0x5410, R104 ;  /* 0x00005410ff907816 */ /* 0x000fe20000000068 */
[----:B------:R-:W-:Y:S02]  /*9af0*/  FMUL.FTZ R146, R65, UR15 ;  /* 0x0000000f41927c20 */ /* 0x000fe40008410000 */
[----:B------:R-:W-:Y:S01]  /*9b00*/  FFMA.FTZ R154, R143, R148, -R151 ;  /* 0x000000948f9a7223 */ /* 0x000fe20000010897 */
[----:B------:R-:W-:Y:S01]  /*9b10*/  PRMT R148, RZ, 0x5410, R90 ;  /* 0x00005410ff947816 */ /* 0x000fe2000000005a */
[----:B------:R-:W-:-:S02]  /*9b20*/  FFMA.FTZ R149, R152, R174, R149 ;  /* 0x000000ae98957223 */ /* 0x000fc40000010095 */
[----:B------:R-:W-:Y:S02]  /*9b30*/  FMUL.FTZ R164, R52, R175 ;  /* 0x000000af34a47220 */ /* 0x000fe40000410000 */
[----:B------:R-:W-:Y:S02]  /*9b40*/  FFMA.FTZ R152, R175, UR14, -R146 ;  /* 0x0000000eaf987c23 */ /* 0x000fe40008010892 */
[----:B------:R-:W-:Y:S02]  /*9b50*/  FADD.FTZ R147, R147, R150 ;  /* 0x0000009693937221 */ /* 0x000fe40000010000 */
[C---:B------:R-:W-:Y:S02]  /*9b60*/  FMUL.FTZ R146, R84.reuse, R77 ;  /* 0x0000004d54927220 */ /* 0x040fe40000410000 */
[----:B------:R-:W-:Y:S02]  /*9b70*/  FMUL.FTZ R150, R84, R199 ;  /* 0x000000c754967220 */ /* 0x000fe40000410000 */
[----:B------:R-:W-:-:S02]  /*9b80*/  FMUL.FTZ R158, R52, R65 ;  /* 0x00000041349e7220 */ /* 0x000fc40000410000 */
[----:B------:R-:W-:Y:S02]  /*9b90*/  FFMA.FTZ R205, -R52, R148, R205 ;  /* 0x0000009434cd7223 */ /* 0x000fe400000101cd */
[----:B------:R-:W-:Y:S02]  /*9ba0*/  FMUL.FTZ R153, R243, R164 ;  /* 0x000000a4f3997220 */ /* 0x000fe40000410000 */
[----:B------:R-:W-:Y:S02]  /*9bb0*/  FFMA.FTZ R235, -R84, R144, R235 ;  /* 0x0000009054eb7223 */ /* 0x000fe400000101eb */
[C---:B------:R-:W-:Y:S02]  /*9bc0*/  FMUL.FTZ R155, R227.reuse, R146 ;  /* 0x00000092e39b7220 */ /* 0x040fe40000410000 */
[----:B------:R-:W-:Y:S02]  /*9bd0*/  FMUL.FTZ R151, R227, R150 ;  /* 0x00000096e3977220 */ /* 0x000fe40000410000 */
[----:B------:R-:W-:-:S02]  /*9be0*/  FADD.FTZ R145, RZ, R145 ;  /* 0x00000091ff917221 */ /* 0x000fc40000010000 */
[C---:B------:R-:W-:Y:S02]  /*9bf0*/  FMUL.FTZ R152, R243.reuse, R152 ;  /* 0x00000098f3987220 */ /* 0x040fe40000410000 */
[----:B------:R-:W-:Y:S02]  /*9c00*/  FADD.FTZ R36, R158, R36 ;  /* 0x000000249e247221 */ /* 0x000fe40000010000 */
[-C--:B------:R-:W-:Y:S02]  /*9c10*/  FMUL.FTZ R243, R243, R158.reuse ;  /* 0x0000009ef3f37220 */ /* 0x080fe40000410000 */
[----:B------:R-:W-:Y:S02]  /*9c20*/  FFMA.FTZ R153, R205, R158, R153 ;  /* 0x0000009ecd997223 */ /* 0x000fe40000010099 */
[C---:B------:R-:W-:Y:S01]  /*9c30*/  FFMA.FTZ R158, R235.reuse, R150, -R155 ;  /* 0x00000096eb9e7223 */ /* 0x040fe2000001089b */
[----:B------:R-:W-:Y:S01]  /*9c40*/  PRMT R150, RZ, 0x5410, R102 ;  /* 0x00005410ff967816 */ /* 0x000fe20000000066 */
[----:B------:R-:W-:-:S02]  /*9c50*/  FFMA.FTZ R156, R235, R146, R151 ;  /* 0x00000092eb9c7223 */ /* 0x000fc40000010097 */
[----:B------:R-:W-:Y:S01]  /*9c60*/  FADD.FTZ R155, R145, R154 ;  /* 0x0000009a919b7221 */ /* 0x000fe20000010000 */
[----:B------:R-:W-:Y:S01]  /*9c70*/  PRMT R145, RZ, 0x5410, R103 ;  /* 0x00005410ff917816 */ /* 0x000fe20000000067 */
[C---:B------:R-:W-:Y:S02]  /*9c80*/  FMUL.FTZ R151, R82.reuse, R75 ;  /* 0x0000004b52977220 */ /* 0x040fe40000410000 */
[----:B------:R-:W-:Y:S02]  /*9c90*/  FMUL.FTZ R157, R83, R76 ;  /* 0x0000004c539d7220 */ /* 0x000fe40000410000 */
[----:B------:R-:W-:Y:S02]  /*9ca0*/  FADD.FTZ R156, R147, R156 ;  /* 0x0000009c939c7221 */ /* 0x000fe40000010000 */
[C---:B------:R-:W-:Y:S02]  /*9cb0*/  FFMA.FTZ R154, -R82.reuse, R150, R233 ;  /* 0x00000096529a7223 */ /* 0x040fe400000101e9 */
[----:B------:R-:W-:-:S02]  /*9cc0*/  FMUL.FTZ R162, R82, R195 ;  /* 0x000000c352a27220 */ /* 0x000fc40000410000 */
[----:B------:R-:W-:Y:S02]  /*9cd0*/  FMUL.FTZ R163, R225, R151 ;  /* 0x00000097e1a37220 */ /* 0x000fe40000410000 */
[C---:B------:R-:W-:Y:S02]  /*9ce0*/  FFMA.FTZ R234, -R83.reuse, R145, R234 ;  /* 0x0000009153ea7223 */ /* 0x040fe400000101ea */
[----:B------:R-:W-:Y:S02]  /*9cf0*/  FMUL.FTZ R147, R83, R198 ;  /* 0x000000c653937220 */ /* 0x000fe40000410000 */
[----:B------:R-:W-:Y:S02]  /*9d00*/  FMUL.FTZ R159, R226, R157 ;  /* 0x0000009de29f7220 */ /* 0x000fe40000410000 */
[----:B------:R-:W-:Y:S02]  /*9d10*/  FFMA.FTZ R166, R154, R162, -R163 ;  /* 0x000000a29aa67223 */ /* 0x000fe400000108a3 */
[----:B------:R-:W-:-:S02]  /*9d20*/  FMUL.FTZ R160, R226, R147 ;  /* 0x00000093e2a07220 */ /* 0x000fc40000410000 */
[C---:B------:R-:W-:Y:S02]  /*9d30*/  FFMA.FTZ R159, R234.reuse, R147, R159 ;  /* 0x00000093ea9f7223 */ /* 0x040fe4000001009f */
[----:B------:R-:W-:Y:S02]  /*9d40*/  FMUL.FTZ R162, R225, R162 ;  /* 0x000000a2e1a27220 */ /* 0x000fe40000410000 */
[----:B------:R-:W-:Y:S01]  /*9d50*/  FADD.FTZ R158, R155, R158 ;  /* 0x0000009e9b9e7221 */ /* 0x000fe20000010000 */
[----:B------:R-:W-:Y:S01]  /*9d60*/  PRMT R155, RZ, 0x5410, R101 ;  /* 0x00005410ff9b7816 */ /* 0x000fe20000000065 */
[----:B------:R-:W-:Y:S02]  /*9d70*/  FFMA.FTZ R161, R234, R157, -R160 ;  /* 0x0000009deaa17223 */ /* 0x000fe400000108a0 */
[----:B------:R-:W-:Y:S02]  /*9d80*/  FADD.FTZ R159, R156, R159 ;  /* 0x0000009f9c9f7221 */ /* 0x000fe40000010000 */
[----:B------:R-:W-:-:S02]  /*9d90*/  FFMA.FTZ R162, R154, R151, R162 ;  /* 0x000000979aa27223 */ /* 0x000fc400000100a2 */
[C---:B------:R-:W-:Y:S02]  /*9da0*/  FMUL.FTZ R156, R81.reuse, R194 ;  /* 0x000000c2519c7220 */ /* 0x040fe40000410000 */
[----:B------:R-:W-:Y:S02]  /*9db0*/  FMUL.FTZ R160, R81, R74 ;  /* 0x0000004a51a07220 */ /* 0x000fe40000410000 */
[----:B------:R-:W-:Y:S01]  /*9dc0*/  FADD.FTZ R161, R158, R161 ;  /* 0x000000a19ea17221 */ /* 0x000fe20000010000 */
[----:B------:R-:W-:Y:S01]  /*9dd0*/  PRMT R158, RZ, 0x5410, R100 ;  /* 0x00005410ff9e7816 */ /* 0x000fe20000000064 */
[----:B------:R-:W-:Y:S02]  /*9de0*/  FADD.FTZ R159, R159, R162 ;  /* 0x000000a29f9f7221 */ /* 0x000fe40000010000 */
[----:B------:R-:W-:Y:S02]  /*9df0*/  FFMA.FTZ R157, -R81, R155, R232 ;  /* 0x0000009b519d7223 */ /* 0x000fe400000101e8 */
[----:B------:R-:W-:-:S02]  /*9e00*/  FMUL.FTZ R163, R224, R156 ;  /* 0x0000009ce0a37220 */ /* 0x000fc40000410000 */
[-C--:B------:R-:W-:Y:S02]  /*9e10*/  FMUL.FTZ R162, R224, R160.reuse ;  /* 0x000000a0e0a27220 */ /* 0x080fe40000410000 */
[C---:B------:R-:W-:Y:S02]  /*9e20*/  FMUL.FTZ R170, R80.reuse, R191 ;  /* 0x000000bf50aa7220 */ /* 0x040fe40000410000 */
[C---:B------:R-:W-:Y:S02]  /*9e30*/  FFMA.FTZ R168, R157.reuse, R160, -R163 ;  /* 0x000000a09da87223 */ /* 0x040fe400000108a3 */
[----:B------:R-:W-:Y:S02]  /*9e40*/  FFMA.FTZ R162, R157, R156, R162 ;  /* 0x0000009c9da27223 */ /* 0x000fe400000100a2 */
[C---:B------:R-:W-:Y:S02]  /*9e50*/  FFMA.FTZ R231, -R80.reuse, R158, R231 ;  /* 0x0000009e50e77223 */ /* 0x040fe400000101e7 */
[----:B------:R-:W-:-:S02]  /*9e60*/  FMUL.FTZ R160, R80, R73 ;  /* 0x0000004950a07220 */ /* 0x000fc40000410000 */
[----:B------:R-:W-:Y:S02]  /*9e70*/  FMUL.FTZ R163, R223, R170 ;  /* 0x000000aadfa37220 */ /* 0x000fe40000410000 */
[----:B------:R-:W-:Y:S02]  /*9e80*/  FADD.FTZ R159, R159, R162 ;  /* 0x000000a29f9f7221 */ /* 0x000fe40000010000 */
[-C--:B------:R-:W-:Y:S02]  /*9e90*/  FFMA.FTZ R162, R231, R160.reuse, R163 ;  /* 0x000000a0e7a27223 */ /* 0x080fe400000100a3 */
[----:B------:R-:W-:Y:S02]  /*9ea0*/  FMUL.FTZ R165, R223, R160 ;  /* 0x000000a0dfa57220 */ /* 0x000fe40000410000 */
[----:B------:R-:W-:Y:S02]  /*9eb0*/  FADD.FTZ R161, R161, R166 ;  /* 0x000000a6a1a17221 */ /* 0x000fe40000010000 */
[----:B------:R-:W-:Y:S01]  /*9ec0*/  FADD.FTZ R166, R159, R162 ;  /* 0x000000a29fa67221 */ /* 0x000fe20000010000 */
[----:B------:R-:W-:Y:S01]  /*9ed0*/  PRMT R159, RZ, 0x5410, R99 ;  /* 0x00005410ff9f7816 */ /* 0x000fe20000000063 */
[----:B------:R-:W-:-:S02]  /*9ee0*/  FFMA.FTZ R167, R231, R170, -R165 ;  /* 0x000000aae7a77223 */ /* 0x000fc400000108a5 */
[C---:B------:R-:W-:Y:S02]  /*9ef0*/  FMUL.FTZ R170, R59.reuse, R72 ;  /* 0x000000483baa7220 */ /* 0x040fe40000410000 */
[C---:B------:R-:W-:Y:S02]  /*9f00*/  FFMA.FTZ R163, -R59.reuse, R159, R230 ;  /* 0x0000009f3ba37223 */ /* 0x040fe400000101e6 */
[----:B------:R-:W-:Y:S02]  /*9f10*/  FMUL.FTZ R162, R59, R190 ;  /* 0x000000be3ba27220 */ /* 0x000fe40000410000 */
[----:B------:R-:W-:Y:S02]  /*9f20*/  FMUL.FTZ R169, R121, R170 ;  /* 0x000000aa79a97220 */ /* 0x000fe40000410000 */
[----:B------:R-:W-:Y:S01]  /*9f30*/  FADD.FTZ R168, R161, R168 ;  /* 0x000000a8a1a87221 */ /* 0x000fe20000010000 */
[----:B------:R-:W-:Y:S01]  /*9f40*/  PRMT R161, RZ, 0x5410, R98 ;  /* 0x00005410ffa17816 */ /* 0x000fe20000000062 */
[----:B------:R-:W-:-:S02]  /*9f50*/  FFMA.FTZ R169, R163, R162, R169 ;  /* 0x000000a2a3a97223 */ /* 0x000fc400000100a9 */
[----:B------:R-:W-:Y:S02]  /*9f60*/  FMUL.FTZ R165, R58, R71 ;  /* 0x000000473aa57220 */ /* 0x000fe40000410000 */
[----:B------:R-:W-:Y:S01]  /*9f70*/  FADD.FTZ R168, R168, R167 ;  /* 0x000000a7a8a87221 */ /* 0x000fe20000010000 */
[----:B------:R-:W-:Y:S01]  /*9f80*/  PRMT R167, RZ, 0x5410, R97 ;  /* 0x00005410ffa77816 */ /* 0x000fe20000000061 */
[----:B------:R-:W-:Y:S02]  /*9f90*/  FADD.FTZ R169, R166, R169 ;  /* 0x000000a9a6a97221 */ /* 0x000fe40000010000 */
[C---:B------:R-:W-:Y:S02]  /*9fa0*/  FFMA.FTZ R222, -R58.reuse, R161, R222 ;  /* 0x000000a13ade7223 */ /* 0x040fe400000101de */
[----:B------:R-:W-:Y:S02]  /*9fb0*/  FMUL.FTZ R171, R121, R162 ;  /* 0x000000a279ab7220 */ /* 0x000fe40000410000 */
[----:B------:R-:W-:-:S02]  /*9fc0*/  FMUL.FTZ R173, R58, R187 ;  /* 0x000000bb3aad7220 */ /* 0x000fc40000410000 */
[----:B------:R-:W-:Y:S02]  /*9fd0*/  FMUL.FTZ R172, R120, R165 ;  /* 0x000000a578ac7220 */ /* 0x000fe40000410000 */
[----:B------:R-:W-:Y:S02]  /*9fe0*/  FMUL.FTZ R166, R57, R186 ;  /* 0x000000ba39a67220 */ /* 0x000fe40000410000 */
[----:B------:R-:W-:Y:S02]  /*9ff0*/  FFMA.FTZ R171, R163, R170, -R171 ;  /* 0x000000aaa3ab7223 */ /* 0x000fe400000108ab */
[----:B------:R-:W-:Y:S02]  /*a000*/  FFMA.FTZ R172, R222, R173, -R172 ;  /* 0x000000addeac7223 */ /* 0x000fe400000108ac */
[C---:B------:R-:W-:Y:S02]  /*a010*/  FFMA.FTZ R238, -R57.reuse, R167, R238 ;  /* 0x000000a739ee7223 */ /* 0x040fe400000101ee */
[----:B------:R-:W-:-:S02]  /*a020*/  FMUL.FTZ R174, R57, R70 ;  /* 0x0000004639ae7220 */ /* 0x000fc40000410000 */
[C---:B------:R-:W-:Y:S02]  /*a030*/  FMUL.FTZ R177, R221.reuse, R166 ;  /* 0x000000a6ddb17220 */ /* 0x040fe40000410000 */
[----:B------:R-:W-:Y:S02]  /*a040*/  FMUL.FTZ R173, R120, R173 ;  /* 0x000000ad78ad7220 */ /* 0x000fe40000410000 */
[----:B------:R-:W-:Y:S01]  /*a050*/  FADD.FTZ R171, R168, R171 ;  /* 0x000000aba8ab7221 */ /* 0x000fe20000010000 */
[----:B------:R-:W-:Y:S01]  /*a060*/  PRMT R168, RZ, 0x5410, R96 ;  /* 0x00005410ffa87816 */ /* 0x000fe20000000060 */
[-C--:B------:R-:W-:Y:S02]  /*a070*/  FFMA.FTZ R176, R238, R174.reuse, -R177 ;  /* 0x000000aeeeb07223 */ /* 0x080fe400000108b1 */
[----:B------:R-:W-:Y:S02]  /*a080*/  FFMA.FTZ R170, R222, R165, R173 ;  /* 0x000000a5deaa7223 */ /* 0x000fe400000100ad */
[----:B------:R-:W-:-:S02]  /*a090*/  FMUL.FTZ R177, R221, R174 ;  /* 0x000000aeddb17220 */ /* 0x000fc40000410000 */
[----:B------:R-:W-:Y:S02]  /*a0a0*/  FMUL.FTZ R181, R56, R183 ;  /* 0x000000b738b57220 */ /* 0x000fe40000410000 */
[----:B------:R-:W-:Y:S02]  /*a0b0*/  FADD.FTZ R173, R169, R170 ;  /* 0x000000aaa9ad7221 */ /* 0x000fe40000010000 */
[----:B------:R-:W-:Y:S02]  /*a0c0*/  FFMA.FTZ R174, R238, R166, R177 ;  /* 0x000000a6eeae7223 */ /* 0x000fe400000100b1 */
[C---:B------:R-:W-:Y:S02]  /*a0d0*/  FFMA.FTZ R170, -R56.reuse, R168, R239 ;  /* 0x000000a838aa7223 */ /* 0x040fe400000101ef */
[----:B------:R-:W-:Y:S02]  /*a0e0*/  FMUL.FTZ R169, R56, R69 ;  /* 0x0000004538a97220 */ /* 0x000fe40000410000 */
[----:B------:R-:W-:-:S02]  /*a0f0*/  FMUL.FTZ R177, R220, R181 ;  /* 0x000000b5dcb17220 */ /* 0x000fc40000410000 */
[----:B------:R-:W-:Y:S02]  /*a100*/  FADD.FTZ R171, R171, R172 ;  /* 0x000000acabab7221 */ /* 0x000fe40000010000 */
[----:B------:R-:W-:Y:S02]  /*a110*/  FADD.FTZ R173, R173, R174 ;  /* 0x000000aeadad7221 */ /* 0x000fe40000010000 */
[-C--:B------:R-:W-:Y:S02]  /*a120*/  FFMA.FTZ R172, R170, R169.reuse, R177 ;  /* 0x000000a9aaac7223 */ /* 0x080fe400000100b1 */
[----:B------:R-:W-:Y:S02]  /*a130*/  FMUL.FTZ R180, R220, R169 ;  /* 0x000000a9dcb47220 */ /* 0x000fe40000410000 */
[----:B------:R-:W-:Y:S01]  /*a140*/  FADD.FTZ R184, R173, R172 ;  /* 0x000000acadb87221 */ /* 0x000fe20000010000 */
[----:B------:R-:W-:Y:S01]  /*a150*/  PRMT R172, RZ, 0x5410, R93 ;  /* 0x00005410ffac7816 */ /* 0x000fe2000000005d */
[----:B------:R-:W-:-:S02]  /*a160*/  FMUL.FTZ R174, R55, R182 ;  /* 0x000000b637ae7220 */ /* 0x000fc40000410000 */
[----:B------:R-:W-:Y:S02]  /*a170*/  FFMA.FTZ R181, R170, R181, -R180 ;  /* 0x000000b5aab57223 */ /* 0x000fe400000108b4 */
[----:B------:R-:W-:Y:S01]  /*a180*/  FADD.FTZ R34, R149, R34 ;  /* 0x0000002295227221 */ /* 0x000fe20000010000 */
[----:B------:R-:W-:Y:S01]  /*a190*/  PRMT R149, RZ, 0x5410, R92 ;  /* 0x00005410ff957816 */ /* 0x000fe2000000005c */
[----:B------:R-:W-:Y:S01]  /*a1a0*/  FADD.FTZ R180, R171, R176 ;  /* 0x000000b0abb47221 */ /* 0x000fe20000010000 */
[----:B------:R-:W-:Y:S01]  /*a1b0*/  PRMT R171, RZ, 0x5410, R91 ;  /* 0x00005410ffab7816 */ /* 0x000fe2000000005b */
[C---:B------:R-:W-:Y:S02]  /*a1c0*/  FFMA.FTZ R241, -R55.reuse, R172, R241 ;  /* 0x000000ac37f17223 */ /* 0x040fe400000101f1 */
[----:B------:R-:W-:Y:S02]  /*a1d0*/  FMUL.FTZ R176, R55, R68 ;  /* 0x0000004437b07220 */ /* 0x000fe40000410000 */
[----:B------:R-:W-:-:S02]  /*a1e0*/  FMUL.FTZ R185, R211, R174 ;  /* 0x000000aed3b97220 */ /* 0x000fc40000410000 */
[C---:B------:R-:W-:Y:S02]  /*a1f0*/  FMUL.FTZ R173, R54.reuse, R67 ;  /* 0x0000004336ad7220 */ /* 0x040fe40000410000 */
[-C--:B------:R-:W-:Y:S02]  /*a200*/  FFMA.FTZ R189, R241, R176.reuse, -R185 ;  /* 0x000000b0f1bd7223 */ /* 0x080fe400000108b9 */
[C---:B------:R-:W-:Y:S02]  /*a210*/  FFMA.FTZ R208, -R54.reuse, R149, R208 ;  /* 0x0000009536d07223 */ /* 0x040fe400000101d0 */
[----:B------:R-:W-:Y:S02]  /*a220*/  FMUL.FTZ R193, R54, R179 ;  /* 0x000000b336c17220 */ /* 0x000fe40000410000 */
[----:B------:R-:W-:Y:S02]  /*a230*/  FMUL.FTZ R188, R240, R173 ;  /* 0x000000adf0bc7220 */ /* 0x000fe40000410000 */
[----:B------:R-:W-:-:S02]  /*a240*/  FMUL.FTZ R185, R211, R176 ;  /* 0x000000b0d3b97220 */ /* 0x000fc40000410000 */
[----:B------:R-:W-:Y:S02]  /*a250*/  FMUL.FTZ R176, R53, R178 ;  /* 0x000000b235b07220 */ /* 0x000fe40000410000 */
[----:B------:R-:W-:Y:S02]  /*a260*/  FADD.FTZ R180, R180, R181 ;  /* 0x000000b5b4b47221 */ /* 0x000fe40000010000 */
[----:B------:R-:W-:Y:S02]  /*a270*/  FFMA.FTZ R197, R208, R193, -R188 ;  /* 0x000000c1d0c57223 */ /* 0x000fe400000108bc */
[----:B------:R-:W-:Y:S02]  /*a280*/  FFMA.FTZ R185, R241, R174, R185 ;  /* 0x000000aef1b97223 */ /* 0x000fe400000100b9 */
[C---:B------:R-:W-:Y:S02]  /*a290*/  FFMA.FTZ R177, -R53.reuse, R171, R242 ;  /* 0x000000ab35b17223 */ /* 0x040fe400000101f2 */
[----:B------:R-:W-:-:S02]  /*a2a0*/  FMUL.FTZ R192, R53, R66 ;  /* 0x0000004235c07220 */ /* 0x000fc40000410000 */
[----:B------:R-:W-:Y:S02]  /*a2b0*/  FMUL.FTZ R188, R209, R176 ;  /* 0x000000b0d1bc7220 */ /* 0x000fe40000410000 */
[----:B------:R-:W-:Y:S02]  /*a2c0*/  FADD.FTZ R180, R180, R189 ;  /* 0x000000bdb4b47221 */ /* 0x000fe40000010000 */
[----:B------:R-:W-:Y:S02]  /*a2d0*/  FMUL.FTZ R193, R240, R193 ;  /* 0x000000c1f0c17220 */ /* 0x000fe40000410000 */
[----:B------:R-:W-:Y:S02]  /*a2e0*/  FADD.FTZ R184, R184, R185 ;  /* 0x000000b9b8b87221 */ /* 0x000fe40000010000 */
[----:B------:R-:W-:Y:S02]  /*a2f0*/  FFMA.FTZ R185, R177, R192, -R188 ;  /* 0x000000c0b1b97223 */ /* 0x000fe400000108bc */
[----:B------:R-:W-:-:S02]  /*a300*/  FADD.FTZ R180, R180, R197 ;  /* 0x000000c5b4b47221 */ /* 0x000fc40000010000 */
[----:B------:R-:W-:Y:S02]  /*a310*/  FFMA.FTZ R193, R208, R173, R193 ;  /* 0x000000add0c17223 */ /* 0x000fe400000100c1 */
[----:B------:R-:W-:Y:S02]  /*a320*/  FMUL.FTZ R192, R209, R192 ;  /* 0x000000c0d1c07220 */ /* 0x000fe40000410000 */
[----:B------:R-:W-:Y:S02]  /*a330*/  FFMA.FTZ R164, R205, R164, -R243 ;  /* 0x000000a4cda47223 */ /* 0x000fe400000108f3 */
[----:B------:R-:W-:Y:S02]  /*a340*/  FADD.FTZ R185, R180, R185 ;  /* 0x000000b9b4b97221 */ /* 0x000fe40000010000 */
[----:B------:R-:W-:Y:S02]  /*a350*/  FMUL.FTZ R188, R175, UR15 ;  /* 0x0000000fafbc7c20 */ /* 0x000fe40008410000 */
[----:B------:R-:W-:-:S02]  /*a360*/  FADD.FTZ R184, R184, R193 ;  /* 0x000000c1b8b87221 */ /* 0x000fc40000010000 */
[----:B------:R-:W-:Y:S02]  /*a370*/  FFMA.FTZ R181, R177, R176, R192 ;  /* 0x000000b0b1b57223 */ /* 0x000fe400000100c0 */
[----:B------:R-:W-:Y:S02]  /*a380*/  FADD.FTZ R185, R185, R164 ;  /* 0x000000a4b9b97221 */ /* 0x000fe40000010000 */
[----:B------:R-:W-:Y:S02]  /*a390*/  FFMA.FTZ R189, R65, UR14, R188 ;  /* 0x0000000e41bd7c23 */ /* 0x000fe400080100bc */
[----:B------:R-:W-:Y:S02]  /*a3a0*/  FADD.FTZ R188, R184, R181 ;  /* 0x000000b5b8bc7221 */ /* 0x000fe40000010000 */
[----:B------:R-:W-:Y:S02]  /*a3b0*/  FFMA.FTZ R63, R2, -R244, R63 ;  /* 0x800000f4023f7223 */ /* 0x000fe4000001003f */
[----:B------:R-:W-:-:S02]  /*a3c0*/  FMUL.FTZ R175, R178, UR15 ;  /* 0x0000000fb2af7c20 */ /* 0x000fc40008410000 */
[----:B------:R-:W-:Y:S01]  /*a3d0*/  FADD.FTZ R185, R185, R60 ;  /* 0x0000003cb9b97221 */ /* 0x000fe20000010000 */
[----:B------:R-:W0:Y:S01]  /*a3e0*/  SHFL.DOWN PT, R180, R63, 0x1, 0x1f ;  /* 0x08201f003fb47f89 */ /* 0x000e2200000e0000 */
[----:B------:R-:W-:Y:S02]  /*a3f0*/  FADD.FTZ R188, R188, R153 ;  /* 0x00000099bcbc7221 */ /* 0x000fe40000010000 */
[C---:B------:R-:W-:Y:S01]  /*a400*/  FFMA.FTZ R184, R66.reuse, UR14, -R175 ;  /* 0x0000000e42b87c23 */ /* 0x040fe200080108af */
[----:B------:R-:W1:Y:S01]  /*a410*/  SHFL.DOWN PT, R164, R185, 0x1, 0x1f ;  /* 0x08201f00b9a47f89 */ /* 0x000e6200000e0000 */
[----:B------:R-:W-:Y:S02]  /*a420*/  FMUL.FTZ R153, R66, UR15 ;  /* 0x0000000f42997c20 */ /* 0x000fe40008410000 */
[----:B------:R-:W-:Y:S01]  /*a430*/  FMUL.FTZ R66, R67, UR15 ;  /* 0x0000000f43427c20 */ /* 0x000fe20008410000 */
[----:B------:R-:W2:Y:S01]  /*a440*/  SHFL.DOWN PT, R175, R62, 0x1, 0x1f ;  /* 0x08201f003eaf7f89 */ /* 0x000ea200000e0000 */
[----:B------:R-:W-:-:S02]  /*a450*/  FADD.FTZ R188, R188, R61 ;  /* 0x0000003dbcbc7221 */ /* 0x000fc40000010000 */
[C---:B------:R-:W-:Y:S02]  /*a460*/  FFMA.FTZ R61, R179.reuse, UR14, -R66 ;  /* 0x0000000eb33d7c23 */ /* 0x040fe40008010842 */
[----:B------:R-:W-:Y:S02]  /*a470*/  FMUL.FTZ R60, R179, UR15 ;  /* 0x0000000fb33c7c20 */ /* 0x000fe40008410000 */
[----:B------:R-:W-:Y:S02]  /*a480*/  FFMA.FTZ R189, R205, R189, R152 ;  /* 0x000000bdcdbd7223 */ /* 0x000fe40000010098 */
[----:B------:R-:W-:Y:S02]  /*a490*/  FFMA.FTZ R152, R178, UR14, R153 ;  /* 0x0000000eb2987c23 */ /* 0x000fe40008010099 */
[----:B------:R-:W-:Y:S01]  /*a4a0*/  FMUL.FTZ R240, R240, R61 ;  /* 0x0000003df0f07220 */ /* 0x000fe20000410000 */
[----:B------:R-:W3:Y:S01]  /*a4b0*/  SHFL.DOWN PT, R153, R188, 0x1, 0x1f ;  /* 0x08201f00bc997f89 */ /* 0x000ee200000e0000 */
[----:B------:R-:W-:Y:S01]  /*a4c0*/  FFMA.FTZ R61, R67, UR14, R60 ;  /* 0x0000000e433d7c23 */ /* 0x000fe2000801003c */
[----:B------:R-:W-:Y:S01]  /*a4d0*/  MOV R60, R188 ;  /* 0x000000bc003c7202 */ /* 0x000fe20000000f00 */
[----:B------:R-:W-:-:S02]  /*a4e0*/  FMUL.FTZ R184, R209, R184 ;  /* 0x000000b8d1b87220 */ /* 0x000fc40000410000 */
[----:B------:R-:W-:Y:S02]  /*a4f0*/  FFMA.FTZ R240, R208, R61, R240 ;  /* 0x0000003dd0f07223 */ /* 0x000fe400000100f0 */
[----:B------:R-:W-:Y:S02]  /*a500*/  FMUL.FTZ R61, R182, UR15 ;  /* 0x0000000fb63d7c20 */ /* 0x000fe40008410000 */
[----:B------:R-:W-:Y:S02]  /*a510*/  FFMA.FTZ R148, R148, R65, R189 ;  /* 0x0000004194947223 */ /* 0x000fe400000100bd */
[----:B------:R-:W-:Y:S01]  /*a520*/  FFMA.FTZ R66, R68, UR14, -R61 ;  /* 0x0000000e44427c23 */ /* 0x000fe2000801083d */
[----:B------:R-:W-:Y:S01]  /*a530*/  MOV R61, R185 ;  /* 0x000000b9003d7202 */ /* 0x000fe20000000f00 */
[----:B------:R-:W-:Y:S02]  /*a540*/  FFMA.FTZ R152, R177, R152, R184 ;  /* 0x00000098b1987223 */ /* 0x000fe400000100b8 */
[----:B0-----:R-:W-:-:S02]  /*a550*/  @!P0 FADD.FTZ R63, R63, R180 ;  /* 0x000000b43f3f8221 */ /* 0x001fc40000010000 */
[----:B-1----:R-:W-:Y:S02]  /*a560*/  @!P0 FADD.FTZ R61, R61, R164 ;  /* 0x000000a43d3d8221 */ /* 0x002fe40000010000 */
[----:B------:R-:W-:Y:S02]  /*a570*/  FFMA.FTZ R171, R171, R178, R152 ;  /* 0x000000b2abab7223 */ /* 0x000fe40000010098 */
[----:B------:R-:W-:Y:S01]  /*a580*/  FADD.FTZ R33, R148, R33 ;  /* 0x0000002194217221 */ /* 0x000fe20000010000 */
[----:B------:R-:W0:Y:S01]  /*a590*/  SHFL.DOWN PT, R152, R63, 0x2, 0x1f ;  /* 0x08401f003f987f89 */ /* 0x000e2200000e0000 */
[----:B--2---:R-:W-:Y:S02]  /*a5a0*/  @!P0 FADD.FTZ R62, R62, R175 ;  /* 0x000000af3e3e8221 */ /* 0x004fe40000010000 */
[----:B---3--:R-:W-:Y:S01]  /*a5b0*/  @!P0 FADD.FTZ R60, R60, R153 ;  /* 0x000000993c3c8221 */ /* 0x008fe20000010000 */
[----:B------:R-:W1:Y:S01]  /*a5c0*/  SHFL.DOWN PT, R148, R61, 0x2, 0x1f ;  /* 0x08401f003d947f89 */ /* 0x000e6200000e0000 */
[----:B------:R-:W-:Y:S01]  /*a5d0*/  FFMA.FTZ R240, R149, R67, R240 ;  /* 0x0000004395f07223 */ /* 0x000fe200000100f0 */
[----:B------:R-:W-:Y:S01]  /*a5e0*/  ISETP.GT.AND P0, PT, R134, 0x1d, PT ;  /* 0x0000001d8600780c */ /* 0x000fe20003f04270 */
[----:B------:R-:W-:Y:S01]  /*a5f0*/  FMUL.FTZ R211, R211, R66 ;  /* 0x00000042d3d37220 */ /* 0x000fe20000410000 */
[----:B------:R-:W2:Y:S01]  /*a600*/  SHFL.DOWN PT, R153, R62, 0x2, 0x1f ;  /* 0x08401f003e997f89 */ /* 0x000ea200000e0000 */
[----:B------:R-:W-:-:S02]  /*a610*/  FMUL.FTZ R65, R68, UR15 ;  /* 0x0000000f44417c20 */ /* 0x000fc40008410000 */
[----:B------:R-:W-:Y:S01]  /*a620*/  FMUL.FTZ R66, R69, UR15 ;  /* 0x0000000f45427c20 */ /* 0x000fe20008410000 */
[----:B------:R-:W3:Y:S01]  /*a630*/  SHFL.DOWN PT, R149, R60, 0x2, 0x1f ;  /* 0x08401f003c957f89 */ /* 0x000ee200000e0000 */
[----:B------:R-:W-:Y:S02]  /*a640*/  FFMA.FTZ R68, R182, UR14, R65 ;  /* 0x0000000eb6447c23 */ /* 0x000fe40008010041 */
[C---:B------:R-:W-:Y:S02]  /*a650*/  FFMA.FTZ R65, R183.reuse, UR14, -R66 ;  /* 0x0000000eb7417c23 */ /* 0x040fe40008010842 */
[----:B------:R-:W-:Y:S02]  /*a660*/  FMUL.FTZ R66, R183, UR15 ;  /* 0x0000000fb7427c20 */ /* 0x000fe40008410000 */
[----:B------:R-:W-:Y:S02]  /*a670*/  FMUL.FTZ R220, R220, R65 ;  /* 0x00000041dcdc7220 */ /* 0x000fe40000410000 */
[----:B------:R-:W-:-:S02]  /*a680*/  FFMA.FTZ R67, R69, UR14, R66 ;  /* 0x0000000e45437c23 */ /* 0x000fc40008010042 */
[----:B------:R-:W-:Y:S02]  /*a690*/  FMUL.FTZ R65, R186, UR15 ;  /* 0x0000000fba417c20 */ /* 0x000fe40008410000 */
[----:B0-----:R-:W-:Y:S02]  /*a6a0*/  @!P0 FADD.FTZ R63, R63, R152 ;  /* 0x000000983f3f8221 */ /* 0x001fe40000010000 */
[----:B------:R-:W-:Y:S02]  /*a6b0*/  FMUL.FTZ R66, R71, UR15 ;  /* 0x0000000f47427c20 */ /* 0x000fe40008410000 */
[----:B-1----:R-:W-:Y:S01]  /*a6c0*/  @!P0 FADD.FTZ R61, R61, R148 ;  /* 0x000000943d3d8221 */ /* 0x002fe20000010000 */
[----:B------:R-:W0:Y:S01]  /*a6d0*/  SHFL.DOWN PT, R152, R63, 0x4, 0x1f ;  /* 0x08801f003f987f89 */ /* 0x000e2200000e0000 */
[----:B------:R-:W-:Y:S02]  /*a6e0*/  FFMA.FTZ R211, R241, R68, R211 ;  /* 0x00000044f1d37223 */ /* 0x000fe400000100d3 */
[----:B--2---:R-:W-:Y:S01]  /*a6f0*/  @!P0 FADD.FTZ R62, R62, R153 ;  /* 0x000000993e3e8221 */ /* 0x004fe20000010000 */
[----:B------:R-:W1:Y:S01]  /*a700*/  SHFL.DOWN PT, R148, R61, 0x4, 0x1f ;  /* 0x08801f003d947f89 */ /* 0x000e6200000e0000 */
[----:B------:R-:W-:-:S02]  /*a710*/  FFMA.FTZ R67, R170, R67, R220 ;  /* 0x00000043aa437223 */ /* 0x000fc400000100dc */
[----:B---3--:R-:W-:Y:S01]  /*a720*/  @!P0 FADD.FTZ R60, R60, R149 ;  /* 0x000000953c3c8221 */ /* 0x008fe20000010000 */
[----:B------:R-:W2:Y:S01]  /*a730*/  SHFL.DOWN PT, R153, R62, 0x4, 0x1f ;  /* 0x08801f003e997f89 */ /* 0x000ea200000e0000 */
[----:B------:R-:W-:Y:S01]  /*a740*/  ISETP.GT.AND P0, PT, R134, 0x1b, PT ;  /* 0x0000001b8600780c */ /* 0x000fe20003f04270 */
[----:B------:R-:W-:Y:S02]  /*a750*/  FFMA.FTZ R68, R70, UR14, -R65 ;  /* 0x0000000e46447c23 */ /* 0x000fe40008010841 */
[----:B------:R-:W3:Y:S01]  /*a760*/  SHFL.DOWN PT, R149, R60, 0x4, 0x1f ;  /* 0x08801f003c957f89 */ /* 0x000ee200000e0000 */
[----:B------:R-:W-:Y:S02]  /*a770*/  FFMA.FTZ R65, R187, UR14, -R66 ;  /* 0x0000000ebb417c23 */ /* 0x000fe40008010842 */
[----:B------:R-:W-:Y:S02]  /*a780*/  FFMA.FTZ R168, R168, R69, R67 ;  /* 0x00000045a8a87223 */ /* 0x000fe40000010043 */
[----:B------:R-:W-:-:S02]  /*a790*/  FMUL.FTZ R67, R70, UR15 ;  /* 0x0000000f46437c20 */ /* 0x000fc40008410000 */
[----:B------:R-:W-:Y:S02]  /*a7a0*/  FMUL.FTZ R120, R120, R65 ;  /* 0x0000004178787220 */ /* 0x000fe40000410000 */
[----:B------:R-:W-:Y:S02]  /*a7b0*/  FMUL.FTZ R66, R187, UR15 ;  /* 0x0000000fbb427c20 */ /* 0x000fe40008410000 */
[----:B------:R-:W-:Y:S02]  /*a7c0*/  FMUL.FTZ R65, R190, UR15 ;  /* 0x0000000fbe417c20 */ /* 0x000fe40008410000 */
[----:B------:R-:W-:Y:S02]  /*a7d0*/  FFMA.FTZ R69, R186, UR14, R67 ;  /* 0x0000000eba457c23 */ /* 0x000fe40008010043 */
[----:B------:R-:W-:Y:S02]  /*a7e0*/  FFMA.FTZ R67, R71, UR14, R66 ;  /* 0x0000000e47437c23 */ /* 0x000fe40008010042 */
[----:B------:R-:W-:-:S02]  /*a7f0*/  FFMA.FTZ R66, R72, UR14, -R65 ;  /* 0x0000000e48427c23 */ /* 0x000fc40008010841 */
[----:B0-----:R-:W-:Y:S02]  /*a800*/  @!P0 FADD.FTZ R63, R63, R152 ;  /* 0x000000983f3f8221 */ /* 0x001fe40000010000 */
[----:B-1----:R-:W-:Y:S02]  /*a810*/  @!P0 FADD.FTZ R61, R61, R148 ;  /* 0x000000943d3d8221 */ /* 0x002fe40000010000 */
[----:B------:R-:W-:Y:S02]  /*a820*/  FMUL.FTZ R65, R72, UR15 ;  /* 0x0000000f48417c20 */ /* 0x000fe40008410000 */
[----:B------:R-:W-:Y:S01]  /*a830*/  FMUL.FTZ R121, R121, R66 ;  /* 0x0000004279797220 */ /* 0x000fe20000410000 */
[----:B------:R-:W0:Y:S01]  /*a840*/  SHFL.DOWN PT, R72, R63, 0x8, 0x1f ;  /* 0x09001f003f487f89 */ /* 0x000e2200000e0000 */
[----:B------:R-:W-:Y:S02]  /*a850*/  FFMA.FTZ R66, R190, UR14, R65 ;  /* 0x0000000ebe427c23 */ /* 0x000fe40008010041 */
[----:B------:R-:W-:Y:S01]  /*a860*/  FMUL.FTZ R68, R221, R68 ;  /* 0x00000044dd447220 */ /* 0x000fe20000410000 */
[----:B------:R-:W1:Y:S01]  /*a870*/  SHFL.DOWN PT, R70, R61, 0x8, 0x1f ;  /* 0x09001f003d467f89 */ /* 0x000e6200000e0000 */
[----:B------:R-:W-:-:S02]  /*a880*/  FFMA.FTZ R120, R222, R67, R120 ;  /* 0x00000043de787223 */ /* 0x000fc40000010078 */
[----:B------:R-:W-:Y:S02]  /*a890*/  FFMA.FTZ R66, R163, R66, R121 ;  /* 0x00000042a3427223 */ /* 0x000fe40000010079 */
[----:B--2---:R-:W-:Y:S02]  /*a8a0*/  @!P0 FADD.FTZ R62, R62, R153 ;  /* 0x000000993e3e8221 */ /* 0x004fe40000010000 */
[----:B---3--:R-:W-:Y:S01]  /*a8b0*/  @!P0 FADD.FTZ R60, R60, R149 ;  /* 0x000000953c3c8221 */ /* 0x008fe20000010000 */
[----:B------:R-:W-:Y:S01]  /*a8c0*/  ISETP.GT.AND P0, PT, R134, 0x17, PT ;  /* 0x000000178600780c */ /* 0x000fe20003f04270 */
[----:B------:R-:W-:Y:S02]  /*a8d0*/  FFMA.FTZ R68, R238, R69, R68 ;  /* 0x00000045ee447223 */ /* 0x000fe40000010044 */
[----:B------:R-:W-:Y:S01]  /*a8e0*/  FFMA.FTZ R120, R161, R71, R120 ;  /* 0x00000047a1787223 */ /* 0x000fe20000010078 */
[----:B------:R-:W-:Y:S01]  /*a8f0*/  SHFL.DOWN PT, R69, R60, 0x8, 0x1f ;  /* 0x09001f003c457f89 */ /* 0x000fe200000e0000 */
[----:B------:R-:W-:-:S02]  /*a900*/  FFMA.FTZ R159, R159, R190, R66 ;  /* 0x000000be9f9f7223 */ /* 0x000fc40000010042 */
[----:B------:R-:W-:Y:S01]  /*a910*/  FMUL.FTZ R66, R73, UR15 ;  /* 0x0000000f49427c20 */ /* 0x000fe20008410000 */
[----:B------:R-:W2:Y:S01]  /*a920*/  SHFL.DOWN PT, R71, R62, 0x8, 0x1f ;  /* 0x09001f003e477f89 */ /* 0x000ea200000e0000 */
[----:B------:R-:W-:Y:S02]  /*a930*/  FFMA.FTZ R167, R167, R186, R68 ;  /* 0x000000baa7a77223 */ /* 0x000fe40000010044 */
[C---:B------:R-:W-:Y:S02]  /*a940*/  FFMA.FTZ R68, R191.reuse, UR14, -R66 ;  /* 0x0000000ebf447c23 */ /* 0x040fe40008010842 */
[----:B------:R-:W-:Y:S02]  /*a950*/  FMUL.FTZ R66, R191, UR15 ;  /* 0x0000000fbf427c20 */ /* 0x000fe40008410000 */
[----:B------:R-:W-:Y:S02]  /*a960*/  FMUL.FTZ R65, R194, UR15 ;  /* 0x0000000fc2417c20 */ /* 0x000fe40008410000 */
[----:B------:R-:W-:-:S02]  /*a970*/  FMUL.FTZ R68, R223, R68 ;  /* 0x00000044df447220 */ /* 0x000fc40000410000 */
[----:B------:R-:W-:Y:S02]  /*a980*/  FFMA.FTZ R66, R73, UR14, R66 ;  /* 0x0000000e49427c23 */ /* 0x000fe40008010042 */
[C---:B------:R-:W-:Y:S02]  /*a990*/  FFMA.FTZ R67, R74.reuse, UR14, -R65 ;  /* 0x0000000e4a437c23 */ /* 0x040fe40008010841 */
[----:B------:R-:W-:Y:S02]  /*a9a0*/  FMUL.FTZ R65, R74, UR15 ;  /* 0x0000000f4a417c20 */ /* 0x000fe40008410000 */
[----:B------:R-:W-:Y:S02]  /*a9b0*/  FFMA.FTZ R231, R231, R66, R68 ;  /* 0x00000042e7e77223 */ /* 0x000fe40000010044 */
[----:B------:R-:W-:Y:S02]  /*a9c0*/  FMUL.FTZ R67, R224, R67 ;  /* 0x00000043e0437220 */ /* 0x000fe40000410000 */
[----:B------:R-:W-:-:S02]  /*a9d0*/  FFMA.FTZ R68, R194, UR14, R65 ;  /* 0x0000000ec2447c23 */ /* 0x000fc40008010041 */
[----:B0-----:R-:W-:Y:S02]  /*a9e0*/  @!P0 FADD.FTZ R63, R63, R72 ;  /* 0x000000483f3f8221 */ /* 0x001fe40000010000 */
[----:B-1----:R-:W-:Y:S02]  /*a9f0*/  @!P0 FADD.FTZ R61, R61, R70 ;  /* 0x000000463d3d8221 */ /* 0x002fe40000010000 */
[----:B------:R-:W-:Y:S01]  /*aa00*/  FMUL.FTZ R66, R75, UR15 ;  /* 0x0000000f4b427c20 */ /* 0x000fe20008410000 */
[----:B------:R-:W0:Y:S01]  /*aa10*/  SHFL.DOWN PT, R70, R63, 0x10, 0x1f ;  /* 0x0a001f003f467f89 */ /* 0x000e2200000e0000 */
[----:B------:R-:W-:Y:S02]  /*aa20*/  FFMA.FTZ R67, R157, R68, R67 ;  /* 0x000000449d437223 */ /* 0x000fe40000010043 */
[----:B------:R-:W-:Y:S01]  /*aa30*/  FMUL.FTZ R65, R198, UR15 ;  /* 0x0000000fc6417c20 */ /* 0x000fe20008410000 */
[----:B------:R-:W1:Y:S01]  /*aa40*/  SHFL.DOWN PT, R68, R61, 0x10, 0x1f ;  /* 0x0a001f003d447f89 */ /* 0x000e6200000e0000 */
[----:B------:R-:W-:-:S02]  /*aa50*/  FFMA.FTZ R66, R195, UR14, -R66 ;  /* 0x0000000ec3427c23 */ /* 0x000fc40008010842 */
[----:B------:R-:W-:Y:S02]  /*aa60*/  FFMA.FTZ R155, R155, R194, R67 ;  /* 0x000000c29b9b7223 */ /* 0x000fe40000010043 */
[----:B------:R-:W-:Y:S02]  /*aa70*/  FFMA.FTZ R67, R76, UR14, -R65 ;  /* 0x0000000e4c437c23 */ /* 0x000fe40008010841 */
[----:B--2---:R-:W-:Y:S02]  /*aa80*/  @!P0 FADD.FTZ R62, R62, R71 ;  /* 0x000000473e3e8221 */ /* 0x004fe40000010000 */
[----:B------:R-:W-:Y:S01]  /*aa90*/  @!P0 FADD.FTZ R60, R60, R69 ;  /* 0x000000453c3c8221 */ /* 0x000fe20000010000 */
[----:B------:R-:W-:Y:S01]  /*aaa0*/  ISETP.GT.AND P0, PT, R134, 0xf, PT ;  /* 0x0000000f8600780c */ /* 0x000fe20003f04270 */
[----:B------:R-:W-:Y:S02]  /*aab0*/  FMUL.FTZ R65, R76, UR15 ;  /* 0x0000000f4c417c20 */ /* 0x000fe40008410000 */
[----:B------:R-:W-:Y:S01]  /*aac0*/  FMUL.FTZ R225, R225, R66 ;  /* 0x00000042e1e17220 */ /* 0x000fe20000410000 */
[----:B------:R-:W-:Y:S01]  /*aad0*/  SHFL.DOWN PT, R71, R60, 0x10, 0x1f ;  /* 0x0a001f003c477f89 */ /* 0x000fe200000e0000 */
[----:B------:R-:W-:-:S02]  /*aae0*/  FMUL.FTZ R66, R195, UR15 ;  /* 0x0000000fc3427c20 */ /* 0x000fc40008410000 */
[----:B------:R-:W-:Y:S02]  /*aaf0*/  FFMA.FTZ R158, R158, R73, R231 ;  /* 0x000000499e9e7223 */ /* 0x000fe400000100e7 */
[----:B------:R-:W-:Y:S01]  /*ab00*/  FMUL.FTZ R67, R226, R67 ;  /* 0x00000043e2437220 */ /* 0x000fe20000410000 */
[----:B------:R-:W2:Y:S01]  /*ab10*/  SHFL.DOWN PT, R73, R62, 0x10, 0x1f ;  /* 0x0a001f003e497f89 */ /* 0x000ea200000e0000 */
[----:B------:R-:W-:Y:S02]  /*ab20*/  FFMA.FTZ R65, R198, UR14, R65 ;  /* 0x0000000ec6417c23 */ /* 0x000fe40008010041 */
[----:B------:R-:W-:Y:S02]  /*ab30*/  FFMA.FTZ R69, R75, UR14, R66 ;  /* 0x0000000e4b457c23 */ /* 0x000fe40008010042 */
[----:B------:R-:W-:Y:S02]  /*ab40*/  FFMA.FTZ R65, R234, R65, R67 ;  /* 0x00000041ea417223 */ /* 0x000fe40000010043 */
[----:B------:R-:W-:-:S02]  /*ab50*/  FMUL.FTZ R66, R77, UR15 ;  /* 0x0000000f4d427c20 */ /* 0x000fc40008410000 */
[----:B------:R-:W-:Y:S02]  /*ab60*/  FFMA.FTZ R145, R145, R198, R65 ;  /* 0x000000c691917223 */ /* 0x000fe40000010041 */
[----:B------:R-:W-:Y:S02]  /*ab70*/  FFMA.FTZ R66, R199, UR14, -R66 ;  /* 0x0000000ec7427c23 */ /* 0x000fe40008010842 */
[----:B------:R-:W-:Y:S02]  /*ab80*/  FMUL.FTZ R65, R202, UR15 ;  /* 0x0000000fca417c20 */ /* 0x000fe40008410000 */
[----:B------:R-:W-:Y:S02]  /*ab90*/  FMUL.FTZ R227, R227, R66 ;  /* 0x00000042e3e37220 */ /* 0x000fe40000410000 */
[----:B------:R-:W-:Y:S02]  /*aba0*/  FFMA.FTZ R65, R78, UR14, -R65 ;  /* 0x0000000e4e417c23 */ /* 0x000fe40008010841 */
[----:B------:R-:W-:-:S02]  /*abb0*/  FMUL.FTZ R66, R79, UR15 ;  /* 0x0000000f4f427c20 */ /* 0x000fc40008410000 */
[----:B0-----:R-:W-:Y:S02]  /*abc0*/  @!P0 FADD.FTZ R63, R63, R70 ;  /* 0x000000463f3f8221 */ /* 0x001fe40000010000 */
[----:B-1----:R-:W-:Y:S02]  /*abd0*/  @!P0 FADD.FTZ R61, R61, R68 ;  /* 0x000000443d3d8221 */ /* 0x002fe40000010000 */
[----:B------:R-:W-:Y:S02]  /*abe0*/  FMUL.FTZ R228, R228, R65 ;  /* 0x00000041e4e47220 */ /* 0x000fe40000410000 */
[----:B------:R-:W-:Y:S02]  /*abf0*/  FMUL.FTZ R70, R199, UR15 ;  /* 0x0000000fc7467c20 */ /* 0x000fe40008410000 */
[----:B------:R-:W-:Y:S02]  /*ac00*/  FFMA.FTZ R68, R203, UR14, -R66 ;  /* 0x0000000ecb447c23 */ /* 0x000fe40008010842 */
[----:B------:R-:W-:-:S02]  /*ac10*/  FMUL.FTZ R65, R78, UR15 ;  /* 0x0000000f4e417c20 */ /* 0x000fc40008410000 */
[----:B------:R-:W-:Y:S02]  /*ac20*/  FMUL.FTZ R66, R203, UR15 ;  /* 0x0000000fcb427c20 */ /* 0x000fe40008410000 */
[----:B------:R-:W-:Y:S02]  /*ac30*/  FFMA.FTZ R72, R77, UR14, R70 ;  /* 0x0000000e4d487c23 */ /* 0x000fe40008010046 */
[----:B------:R-:W-:Y:S02]  /*ac40*/  FMUL.FTZ R68, R229, R68 ;  /* 0x00000044e5447220 */ /* 0x000fe40000410000 */
[----:B------:R-:W-:Y:S02]  /*ac50*/  FFMA.FTZ R70, R202, UR14, R65 ;  /* 0x0000000eca467c23 */ /* 0x000fe40008010041 */
[----:B------:R-:W-:Y:S02]  /*ac60*/  FFMA.FTZ R66, R79, UR14, R66 ;  /* 0x0000000e4f427c23 */ /* 0x000fe40008010042 */
[----:B--2---:R-:W-:-:S02]  /*ac70*/  @!P0 FADD.FTZ R62, R62, R73 ;  /* 0x000000493e3e8221 */ /* 0x004fc40000010000 */
[----:B------:R-:W-:Y:S02]  /*ac80*/  @!P0 FADD.FTZ R60, R60, R71 ;  /* 0x000000473c3c8221 */ /* 0x000fe40000010000 */
[----:B------:R-:W-:Y:S02]  /*ac90*/  FFMA.FTZ R69, R154, R69, R225 ;  /* 0x000000459a457223 */ /* 0x000fe400000100e1 */
[----:B------:R-:W-:Y:S01]  /*aca0*/  FFMA.FTZ R72, R235, R72, R227 ;  /* 0x00000048eb487223 */ /* 0x000fe200000100e3 */
[----:B------:R0:W-:Y:S01]  /*acb0*/  @!P2 STS.128 [R130.X16+0x10a0], R60 ;  /* 0x0010a03c8200a388 */ /* 0x0001e2000000cc00 */
[----:B------:R-:W-:Y:S02]  /*acc0*/  FFMA.FTZ R70, R143, R70, R228 ;  /* 0x000000468f467223 */ /* 0x000fe400000100e4 */
[----:B------:R-:W-:Y:S02]  /*acd0*/  FFMA.FTZ R66, R237, R66, R68 ;  /* 0x00000042ed427223 */ /* 0x000fe40000010044 */
[----:B------:R-:W-:-:S02]  /*ace0*/  FFMA.FTZ R211, R172, R182, R211 ;  /* 0x000000b6acd37223 */ /* 0x000fc400000100d3 */
[----:B------:R-:W-:Y:S02]  /*acf0*/  FFMA.FTZ R150, R150, R75, R69 ;  /* 0x0000004b96967223 */ /* 0x000fe40000010045 */
[----:B------:R-:W-:Y:S02]  /*ad00*/  FFMA.FTZ R72, R144, R77, R72 ;  /* 0x0000004d90487223 */ /* 0x000fe40000010048 */
[----:B------:R-:W-:Y:S02]  /*ad10*/  FFMA.FTZ R95, R95, R202, R70 ;  /* 0x000000ca5f5f7223 */ /* 0x000fe40000010046 */
[----:B------:R-:W-:Y:S02]  /*ad20*/  FFMA.FTZ R66, R94, R79, R66 ;  /* 0x0000004f5e427223 */ /* 0x000fe40000010042 */
        /* <DEDUP_REMOVED lines=55> */
.L_x_105:
[----:B0-----:R-:W-:Y:S05]  /*b0a0*/  BSYNC B0 ;  /* 0x0000000000007941 */ /* 0x001fea0003800000 */
.L_x_104:
[----:B------:R-:W-:-:S04]  /*b0b0*/  IADD3 R0, R0, 0x1, RZ ;  /* 0x0000000100007810 */ /* 0x000fc80007ffe0ff */
[----:B------:R-:W-:-:S13]  /*b0c0*/  ISETP.GE.AND P0, PT, R0, c[0x0][0x16c], PT ;  /* 0x00005b0000007a0c */ /* 0x000fda0003f06270 */
[----:B------:R-:W-:Y:S01]  /*b0d0*/  @P0 CALL.REL.NOINC `(.L_x_69) ;  /* 0x0000001000000944 */ /* 0x000fe20003c00000 */
[----:B------:R-:W-:Y:S05]  /*b0e0*/  BRA `(.L_x_106) ;  /* 0xffff9a8000007947 */ /* 0x000fea000383ffff */
.L_x_69:
[----:B------:R-:W-:Y:S01]  /*b0f0*/  BAR.SYNC.DEFER_BLOCKING 0x0 ;  /* 0x0000000000007b1d */ /* 0x000fe20000010000 */
[----:B------:R-:W-:Y:S02]  /*b100*/  F2FP.BF16.PACK_AB R49, R49, R50 ;  /* 0x000000323131723e */ /* 0x000fe400000010ff */
[----:B------:R-:W-:Y:S02]  /*b110*/  F2FP.BF16.PACK_AB R47, R47, R48 ;  /* 0x000000302f2f723e */ /* 0x000fe400000010ff */
[----:B------:R-:W-:Y:S01]  /*b120*/  F2FP.BF16.PACK_AB R45, R45, R46 ;  /* 0x0000002e2d2d723e */ /* 0x000fe200000010ff */
[----:B------:R-:W-:Y:S01]  /*b130*/  BSSY B0, `(.L_x_107) ;  /* 0x0000054000007945 */ /* 0x000fe20003800000 */
[----:B------:R-:W-:Y:S02]  /*b140*/  PRMT R0, R49, 0x7632, R0 ;  /* 0x0000763231007816 */ /* 0x000fe40000000000 */
[----:B------:R-:W-:Y:S02]  /*b150*/  PRMT R2, R47, 0x7632, R2 ;  /* 0x000076322f027816 */ /* 0x000fe40000000002 */
[----:B------:R-:W-:-:S02]  /*b160*/  PRMT R3, R45, 0x7632, R3 ;  /* 0x000076322d037816 */ /* 0x000fc40000000003 */
[----:B------:R-:W-:Y:S02]  /*b170*/  F2FP.BF16.PACK_AB R43, R43, R44 ;  /* 0x0000002c2b2b723e */ /* 0x000fe400000010ff */
[----:B------:R-:W-:Y:S02]  /*b180*/  F2FP.BF16.PACK_AB R41, R41, R42 ;  /* 0x0000002a2929723e */ /* 0x000fe400000010ff */
[----:B------:R-:W-:Y:S02]  /*b190*/  F2FP.BF16.PACK_AB R39, R39, R40 ;  /* 0x000000282727723e */ /* 0x000fe400000010ff */
[----:B------:R-:W-:Y:S02]  /*b1a0*/  F2FP.BF16.PACK_AB R37, R37, R38 ;  /* 0x000000262525723e */ /* 0x000fe400000010ff */
[----:B------:R-:W-:Y:S02]  /*b1b0*/  F2FP.BF16.PACK_AB R35, R35, R36 ;  /* 0x000000242323723e */ /* 0x000fe400000010ff */
[----:B------:R-:W-:Y:S01]  /*b1c0*/  PRMT R4, R41, 0x7632, R4 ;  /* 0x0000763229047816 */ /* 0x000fe20000000004 */
[----:B------:R0:W-:Y:S01]  /*b1d0*/  STS.U16 [R107+0x2], R0 ;  /* 0x000002006b007388 */ /* 0x0001e20000000400 */
[----:B------:R-:W-:-:S02]  /*b1e0*/  PRMT R5, R35, 0x7610, R5 ;  /* 0x0000761023057816 */ /* 0x000fc40000000005 */
[----:B------:R-:W-:Y:S01]  /*b1f0*/  PRMT R6, R35, 0x7632, R6 ;  /* 0x0000763223067816 */ /* 0x000fe20000000006 */
[----:B------:R1:W-:Y:S01]  /*b200*/  STS.U16 [R107+0x6], R2 ;  /* 0x000006026b007388 */ /* 0x0003e20000000400 */
[----:B------:R-:W-:Y:S02]  /*b210*/  IADD3 R212, -R212, c[0x0][0x168], RZ ;  /* 0x00005a00d4d47a10 */ /* 0x000fe40007ffe1ff */
[C---:B------:R-:W-:Y:S01]  /*b220*/  LOP3.LUT R36, R132.reuse, 0x20, RZ, 0xfc, !PT ;  /* 0x0000002084247812 */ /* 0x040fe200078efcff */
[----:B------:R2:W-:Y:S01]  /*b230*/  STS.U16 [R107+0xa], R3 ;  /* 0x00000a036b007388 */ /* 0x0005e20000000400 */
[C---:B------:R-:W-:Y:S02]  /*b240*/  LOP3.LUT R38, R132.reuse, 0x40, RZ, 0xfc, !PT ;  /* 0x0000004084267812 */ /* 0x040fe400078efcff */
[----:B0-----:R-:W-:Y:S01]  /*b250*/  PRMT R0, R43, 0x7632, R0 ;  /* 0x000076322b007816 */ /* 0x001fe20000000000 */
[----:B------:R-:W-:Y:S01]  /*b260*/  STS.U16 [R107], R49 ;  /* 0x000000316b007388 */ /* 0x000fe20000000400 */
[----:B------:R-:W-:-:S02]  /*b270*/  LOP3.LUT R40, R132, 0x60, RZ, 0xfc, !PT ;  /* 0x0000006084287812 */ /* 0x000fc400078efcff */
[----:B-1----:R-:W-:Y:S01]  /*b280*/  PRMT R2, R39, 0x7632, R2 ;  /* 0x0000763227027816 */ /* 0x002fe20000000002 */
[----:B------:R-:W-:Y:S01]  /*b290*/  STS.U16 [R107+0x4], R47 ;  /* 0x0000042f6b007388 */ /* 0x000fe20000000400 */
[----:B--2---:R-:W-:-:S03]  /*b2a0*/  PRMT R3, R37, 0x7632, R3 ;  /* 0x0000763225037816 */ /* 0x004fc60000000003 */
[----:B------:R-:W-:Y:S04]  /*b2b0*/  STS.U16 [R107+0x8], R45 ;  /* 0x0000082d6b007388 */ /* 0x000fe80000000400 */
[----:B------:R-:W-:Y:S04]  /*b2c0*/  STS.U16 [R107+0xc], R43 ;  /* 0x00000c2b6b007388 */ /* 0x000fe80000000400 */
[----:B------:R0:W-:Y:S04]  /*b2d0*/  STS.U16 [R107+0xe], R0 ;  /* 0x00000e006b007388 */ /* 0x0001e80000000400 */
[----:B------:R-:W-:Y:S04]  /*b2e0*/  STS.U16 [R107+0x10], R41 ;  /* 0x000010296b007388 */ /* 0x000fe80000000400 */
[----:B------:R1:W-:Y:S01]  /*b2f0*/  STS.U16 [R107+0x12], R4 ;  /* 0x000012046b007388 */ /* 0x0003e20000000400 */
[----:B0-----:R-:W-:-:S03]  /*b300*/  IMAD R0, R138, c[0x0][0x2d8], RZ ;  /* 0x0000b6008a007a24 */ /* 0x001fc600078e02ff */
[----:B------:R-:W-:Y:S01]  /*b310*/  STS.U16 [R107+0x14], R39 ;  /* 0x000014276b007388 */ /* 0x000fe20000000400 */
[----:B------:R-:W-:-:S03]  /*b320*/  IMAD R7, R139, c[0x0][0x2dc], R0 ;  /* 0x0000b7008b077a24 */ /* 0x000fc600078e0200 */
[----:B------:R-:W-:Y:S01]  /*b330*/  STS.U16 [R107+0x16], R2 ;  /* 0x000016026b007388 */ /* 0x000fe20000000400 */
[----:B------:R-:W-:-:S03]  /*b340*/  IMAD R0, R140, c[0x0][0x2e0], RZ ;  /* 0x0000b8008c007a24 */ /* 0x000fc600078e02ff */
[----:B------:R-:W-:Y:S01]  /*b350*/  STS.U16 [R107+0x18], R37 ;  /* 0x000018256b007388 */ /* 0x000fe20000000400 */
[----:B-1----:R-:W-:-:S03]  /*b360*/  IMAD R4, R141, c[0x0][0x2e4], R0 ;  /* 0x0000b9008d047a24 */ /* 0x002fc600078e0200 */
[----:B------:R0:W-:Y:S04]  /*b370*/  STS.U16 [R107+0x1a], R3 ;  /* 0x00001a036b007388 */ /* 0x0001e80000000400 */
[----:B------:R1:W-:Y:S04]  /*b380*/  STS.U16 [R107+0x1c], R5 ;  /* 0x00001c056b007388 */ /* 0x0003e80000000400 */
[----:B------:R-:W-:Y:S01]  /*b390*/  STS.U16 [R107+0x1e], R6 ;  /* 0x00001e066b007388 */ /* 0x000fe20000000400 */
[----:B------:R-:W-:-:S06]  /*b3a0*/  NOP ;  /* 0x0000000000007918 */ /* 0x000fcc0000000000 */
[----:B------:R-:W-:Y:S01]  /*b3b0*/  LDS.U16 R9, [R127] ;  /* 0x000000007f097984 */ /* 0x000fe20000000400 */
[----:B0-----:R-:W-:Y:S01]  /*b3c0*/  IMAD.WIDE.U32 R2, R139, c[0x0][0x2d8], RZ ;  /* 0x0000b6008b027a25 */ /* 0x001fe200078e00ff */
[----:B-1----:R-:W-:Y:S02]  /*b3d0*/  LEA R5, P5, R132, c[0x0][0x330], 0x1 ;  /* 0x0000cc0084057a11 */ /* 0x002fe400078a08ff */
[----:B------:R-:W-:Y:S02]  /*b3e0*/  LDS.U16 R11, [R126+0x40] ;  /* 0x000040007e0b7984 */ /* 0x000fe40000000400 */
[----:B------:R-:W-:Y:S02]  /*b3f0*/  IADD3 R3, R3, R7, RZ ;  /* 0x0000000703037210 */ /* 0x000fe40007ffe0ff */
[----:B------:R-:W-:Y:S03]  /*b400*/  LDS.U16 R13, [R125+0x80] ;  /* 0x000080007d0d7984 */ /* 0x000fe60000000400 */
[----:B------:R-:W-:Y:S01]  /*b410*/  IMAD.WIDE.U32 R2, R141, c[0x0][0x2e0], R2 ;  /* 0x0000b8008d027a25 */ /* 0x000fe200078e0002 */
[----:B------:R-:W-:Y:S04]  /*b420*/  LDS.U16 R15, [R124+0xc0] ;  /* 0x0000c0007c0f7984 */ /* 0x000fe80000000400 */
[----:B------:R-:W-:Y:S01]  /*b430*/  LDS.U16 R17, [R123+0x100] ;  /* 0x000100007b117984 */ /* 0x000fe20000000400 */
[----:B------:R-:W-:-:S03]  /*b440*/  IADD3 R0, P0, R88, R2, RZ ;  /* 0x0000000258007210 */ /* 0x000fc60007f1e0ff */
[----:B------:R-:W-:Y:S01]  /*b450*/  LDS.U16 R35, [R122+0x140] ;  /* 0x000140007a237984 */ /* 0x000fe20000000400 */
[----:B------:R-:W-:Y:S02]  /*b460*/  IADD3.X R3, R87, R4, R3, P0, !PT ;  /* 0x0000000457037210 */ /* 0x000fe400007fe403 */
[----:B------:R-:W-:Y:S01]  /*b470*/  LEA.HI.X R4, R132, c[0x0][0x334], R129, 0x1, P5 ;  /* 0x0000cd0084047a11 */ /* 0x000fe200028f0c81 */
[----:B------:R-:W-:Y:S01]  /*b480*/  LDS.U16 R37, [R119+0x180] ;  /* 0x0001800077257984 */ /* 0x000fe20000000400 */
[----:B------:R-:W-:-:S03]  /*b490*/  LEA R2, P5, R0, R5, 0x1 ;  /* 0x0000000500027211 */ /* 0x000fc600078a08ff */
[----:B------:R-:W-:Y:S01]  /*b4a0*/  LDS.U16 R39, [R118+0x1c0] ;  /* 0x0001c00076277984 */ /* 0x000fe20000000400 */
[----:B------:R-:W-:-:S03]  /*b4b0*/  LEA.HI.X R3, R0, R4, R3, 0x1, P5 ;  /* 0x0000000400037211 */ /* 0x000fc600028f0c03 */
        /* <DEDUP_REMOVED lines=16> */
[----:B------:R-:W-:Y:S01]  /*b5c0*/  MOV R4, R206 ;  /* 0x000000ce00047202 */ /* 0x000fe20000000f00 */
[----:B------:R-:W-:Y:S01]  /*b5d0*/  IMAD R0, R140, c[0x0][0x2e0], RZ ;  /* 0x0000b8008c007a24 */ /* 0x000fe200078e02ff */
[----:B------:R-:W-:-:S05]  /*b5e0*/  MOV R5, R207 ;  /* 0x000000cf00057202 */ /* 0x000fca0000000f00 */
[----:B------:R-:W-:-:S05]  /*b5f0*/  IMAD.WIDE.U32 R4, R139, c[0x0][0x2d8], R4 ;  /* 0x0000b6008b047a25 */ /* 0x000fca00078e0004 */
[----:B------:R-:W-:Y:S01]  /*b600*/  IADD3 R5, R7, R5, RZ ;  /* 0x0000000507057210 */ /* 0x000fe20007ffe0ff */
[----:B------:R-:W-:-:S04]  /*b610*/  IMAD R7, R141, c[0x0][0x2e4], R0 ;  /* 0x0000b9008d077a24 */ /* 0x000fc800078e0200 */
[----:B------:R-:W-:-:S05]  /*b620*/  IMAD.WIDE.U32 R4, R141, c[0x0][0x2e0], R4 ;  /* 0x0000b8008d047a25 */ /* 0x000fca00078e0004 */
[----:B------:R-:W-:Y:S02]  /*b630*/  IADD3 R5, R5, R7, RZ ;  /* 0x0000000705057210 */ /* 0x000fe40007ffe0ff */
[----:B------:R-:W-:-:S04]  /*b640*/  LEA R6, P4, R4, c[0x0][0x330], 0x1 ;  /* 0x0000cc0004067a11 */ /* 0x000fc800078808ff */
[----:B------:R-:W-:-:S05]  /*b650*/  LEA.HI.X R7, R4, c[0x0][0x334], R5, 0x1, P4 ;  /* 0x0000cd0004077a11 */ /* 0x000fca00020f0c05 */
[----:B------:R0:W-:Y:S04]  /*b660*/  STG.E.U16 [R6.64], R9 ;  /* 0x0000000906007986 */ /* 0x0001e8000c101506 */
.L_x_108:
[----:B------:R-:W-:Y:S05]  /*b670*/  BSYNC B0 ;  /* 0x0000000000007941 */ /* 0x000fea0003800000 */
.L_x_107:
[C---:B------:R-:W-:Y:S01]  /*b680*/  LOP3.LUT R42, R132.reuse, 0x80, RZ, 0xfc, !PT ;  /* 0x00000080842a7812 */ /* 0x040fe200078efcff */
[----:B------:R-:W-:Y:S01]  /*b690*/  @!P0 STG.E.U16 [R2.64+-0xfc0], R11 ;  /* 0xfff0400b02008986 */ /* 0x000fe2000c101506 */
[C---:B------:R-:W-:Y:S01]  /*b6a0*/  LOP3.LUT R44, R132.reuse, 0xa0, RZ, 0xfc, !PT ;  /* 0x000000a0842c7812 */ /* 0x040fe200078efcff */
[----:B------:R-:W-:Y:S01]  /*b6b0*/  BSSY B0, `(.L_x_109) ;  /* 0x00000ad000007945 */ /* 0x000fe20003800000 */
[C---:B------:R-:W-:Y:S01]  /*b6c0*/  LOP3.LUT R46, R132.reuse, 0xc0, RZ, 0xfc, !PT ;  /* 0x000000c0842e7812 */ /* 0x040fe200078efcff */
[----:B------:R-:W-:Y:S01]  /*b6d0*/  @!P2 STG.E.U16 [R2.64+-0xf80], R13 ;  /* 0xfff0800d0200a986 */ /* 0x000fe2000c101506 */
[C---:B------:R-:W-:Y:S02]  /*b6e0*/  LOP3.LUT R48, R132.reuse, 0xe0, RZ, 0xfc, !PT ;  /* 0x000000e084307812 */ /* 0x040fe400078efcff */
        /* <DEDUP_REMOVED lines=13> */
[----:B------:R-:W-:Y:S01]  /*b7c0*/  @!P2 STG.E.U16 [R2.64+-0xec0], R35 ;  /* 0xfff140230200a986 */ /* 0x000fe2000c101506 */
[C---:B------:R-:W-:Y:S02]  /*b7d0*/  LOP3.LUT R60, R132.reuse, 0x1a0, RZ, 0xfc, !PT ;  /* 0x000001a0843c7812 */ /* 0x040fe400078efcff */
[C---:B------:R-:W-:Y:S01]  /*b7e0*/  LOP3.LUT R62, R132.reuse, 0x1c0, RZ, 0xfc, !PT ;  /* 0x000001c0843e7812 */ /* 0x040fe200078efcff */
[----:B------:R1:W-:Y:S01]  /*b7f0*/  @!P3 STG.E.U16 [R2.64+-0xe80], R37 ;  /* 0xfff180250200b986 */ /* 0x0003e2000c101506 */
        /* <DEDUP_REMOVED lines=15> */
[----:B------:R-:W-:Y:S01]  /*b8f0*/  @!P3 STG.E.U16 [R2.64+-0xd00], R49 ;  /* 0xfff300310200b986 */ /* 0x000fe2000c101506 */
[----:B------:R-:W-:Y:S01]  /*b900*/  FADD.FTZ R5, R19, R136 ;  /* 0x0000008813057221 */ /* 0x000fe20000010000 */
[----:B------:R-:W-:-:S02]  /*b910*/  F2FP.BF16.PACK_AB R19, R20, R19 ;  /* 0x000000131413723e */ /* 0x000fc400000010ff */
[----:B------:R-:W-:Y:S01]  /*b920*/  @!P4 STG.E.U16 [R2.64+-0xcc0], R51 ;  /* 0xfff340330200c986 */ /* 0x000fe2000c101506 */
[C---:B------:R-:W-:Y:S02]  /*b930*/  IADD3 R0, R37.reuse, 0x1, RZ ;  /* 0x0000000125007810 */ /* 0x040fe40007ffe0ff */
[----:B0-----:R-:W-:Y:S01]  /*b940*/  IADD3 R6, R37, 0x2, RZ ;  /* 0x0000000225067810 */ /* 0x001fe20007ffe0ff */
[----:B------:R-:W-:Y:S01]  /*b950*/  @!P5 STG.E.U16 [R2.64+-0xc80], R53 ;  /* 0xfff380350200d986 */ /* 0x000fe2000c101506 */
[-C--:B------:R-:W-:Y:S01]  /*b960*/  LEA.HI.SX32 R4, R0, R37.reuse, 0x1b ;  /* 0x0000002500047211 */ /* 0x080fe200078fdaff */
[----:B------:R-:W-:Y:S01]  /*b970*/  FADD.FTZ R0, R5, R20 ;  /* 0x0000001405007221 */ /* 0x000fe20000010000 */
[C---:B------:R-:W-:Y:S01]  /*b980*/  IADD3 R7, R37.reuse, 0x3, RZ ;  /* 0x0000000325077810 */ /* 0x040fe20007ffe0ff */
[----:B------:R0:W-:Y:S01]  /*b990*/  @!P6 STG.E.U16 [R2.64+-0xc40], R55 ;  /* 0xfff3c0370200e986 */ /* 0x0001e2000c101506 */
[C---:B------:R-:W-:Y:S01]  /*b9a0*/  IADD3 R8, R37.reuse, 0x4, RZ ;  /* 0x0000000425087810 */ /* 0x040fe20007ffe0ff */
[----:B------:R-:W-:Y:S01]  /*b9b0*/  FADD.FTZ R5, R0, R21 ;  /* 0x0000001500057221 */ /* 0x000fe20000010000 */
[C---:B------:R-:W-:Y:S01]  /*b9c0*/  IADD3 R9, R37.reuse, 0x5, RZ ;  /* 0x0000000525097810 */ /* 0x040fe20007ffe0ff */
[----:B------:R-:W-:Y:S01]  /*b9d0*/  BAR.SYNC.DEFER_BLOCKING 0x0 ;  /* 0x0000000000007b1d */ /* 0x000fe20000010000 */
[----:B------:R-:W-:Y:S01]  /*b9e0*/  IADD3 R10, R37, 0x6, RZ ;  /* 0x00000006250a7810 */ /* 0x000fe20007ffe0ff */
[----:B------:R-:W-:Y:S01]  /*b9f0*/  FADD.FTZ R0, R5, R22 ;  /* 0x0000001605007221 */ /* 0x000fe20000010000 */
[----:B------:R-:W-:-:S02]  /*ba00*/  LEA.HI.SX32 R6, R6, R37, 0x1b ;  /* 0x0000002506067211 */ /* 0x000fc400078fdaff */
[C---:B------:R-:W-:Y:S02]  /*ba10*/  IADD3 R11, R37.reuse, 0x7, RZ ;  /* 0x00000007250b7810 */ /* 0x040fe40007ffe0ff */
        /* <DEDUP_REMOVED lines=8> */
[----:B------:R-:W-:Y:S01]  /*baa0*/  LEA.HI.SX32 R7, R7, R37, 0x1b ;  /* 0x0000002507077211 */ /* 0x000fe200078fdaff */
[----:B------:R-:W-:Y:S01]  /*bab0*/  STS.U16 [R107], R19 ;  /* 0x000000136b007388 */ /* 0x000fe20000000400 */
[----:B------:R-:W-:Y:S02]  /*bac0*/  F2FP.BF16.PACK_AB R21, R22, R21 ;  /* 0x000000151615723e */ /* 0x000fe400000010ff */
[----:B------:R-:W-:-:S02]  /*bad0*/  LEA.HI.SX32 R8, R8, R37, 0x1b ;  /* 0x0000002508087211 */ /* 0x000fc400078fdaff */
[----:B0-----:R-:W-:Y:S01]  /*bae0*/  F2FP.BF16.PACK_AB R2, R24, R23 ;  /* 0x000000171802723e */ /* 0x001fe200000010ff */
[----:B------:R-:W-:Y:S01]  /*baf0*/  FADD.FTZ R23, R0, R23 ;  /* 0x0000001700177221 */ /* 0x000fe20000010000 */
[-C--:B------:R-:W-:Y:S01]  /*bb00*/  LEA.HI.SX32 R9, R9, R37.reuse, 0x1b ;  /* 0x0000002509097211 */ /* 0x080fe200078fdaff */
[----:B------:R-:W-:Y:S01]  /*bb10*/  IMAD R0, R138, c[0x0][0x2f8], RZ ;  /* 0x0000be008a007a24 */ /* 0x000fe200078e02ff */
[----:B------:R-:W-:Y:S01]  /*bb20*/  PRMT R5, R19, 0x7632, R5 ;  /* 0x0000763213057816 */ /* 0x000fe20000000005 */
[----:B------:R-:W-:Y:S01]  /*bb30*/  FADD.FTZ R24, R23, R24 ;  /* 0x0000001817187221 */ /* 0x000fe20000010000 */
[----:B------:R-:W-:Y:S02]  /*bb40*/  SHF.L.U32 R4, R4, 0x1, RZ ;  /* 0x0000000104047819 */ /* 0x000fe400000006ff */
[-C--:B------:R-:W-:Y:S02]  /*bb50*/  LEA.HI.SX32 R10, R10, R37.reuse, 0x1b ;  /* 0x000000250a0a7211 */ /* 0x080fe400078fdaff */
[----:B------:R-:W-:Y:S01]  /*bb60*/  SHF.L.U32 R6, R6, 0x1, RZ ;  /* 0x0000000106067819 */ /* 0x000fe200000006ff */
[----:B------:R0:W-:Y:S01]  /*bb70*/  STS.U16 [R4+0x2], R5 ;  /* 0x0000020504007388 */ /* 0x0001e20000000400 */
[----:B------:R-:W-:-:S02]  /*bb80*/  LEA.HI.SX32 R11, R11, R37, 0x1b ;  /* 0x000000250b0b7211 */ /* 0x000fc400078fdaff */
[-C--:B------:R-:W-:Y:S01]  /*bb90*/  LEA.HI.SX32 R12, R12, R37.reuse, 0x1b ;  /* 0x000000250c0c7211 */ /* 0x080fe200078fdaff */
[----:B------:R1:W-:Y:S01]  /*bba0*/  STS.U16 [R6+0x4], R21 ;  /* 0x0000041506007388 */ /* 0x0003e20000000400 */
[-C--:B------:R-:W-:Y:S02]  /*bbb0*/  LEA.HI.SX32 R13, R13, R37.reuse, 0x1b ;  /* 0x000000250d0d7211 */ /* 0x080fe400078fdaff */
[-C--:B------:R-:W-:Y:S02]  /*bbc0*/  LEA.HI.SX32 R14, R14, R37.reuse, 0x1b ;  /* 0x000000250e0e7211 */ /* 0x080fe400078fdaff */
[-C--:B------:R-:W-:Y:S02]  /*bbd0*/  LEA.HI.SX32 R15, R15, R37.reuse, 0x1b ;  /* 0x000000250f0f7211 */ /* 0x080fe400078fdaff */
[-C--:B------:R-:W-:Y:S02]  /*bbe0*/  LEA.HI.SX32 R16, R16, R37.reuse, 0x1b ;  /* 0x0000002510107211 */ /* 0x080fe400078fdaff */
[----:B------:R-:W-:-:S02]  /*bbf0*/  LEA.HI.SX32 R17, R17, R37, 0x1b ;  /* 0x0000002511117211 */ /* 0x000fc400078fdaff */
[-C--:B------:R-:W-:Y:S02]  /*bc00*/  LEA.HI.SX32 R18, R18, R37.reuse, 0x1b ;  /* 0x0000002512127211 */ /* 0x080fe400078fdaff */
[----:B------:R-:W-:Y:S02]  /*bc10*/  LEA.HI.SX32 R35, R35, R37, 0x1b ;  /* 0x0000002523237211 */ /* 0x000fe400078fdaff */
[----:B------:R-:W-:Y:S02]  /*bc20*/  PRMT R20, R21, 0x7632, R20 ;  /* 0x0000763215147816 */ /* 0x000fe40000000014 */
[----:B------:R-:W-:Y:S02]  /*bc30*/  SHF.L.U32 R7, R7, 0x1, RZ ;  /* 0x0000000107077819 */ /* 0x000fe400000006ff */
[----:B------:R-:W-:Y:S01]  /*bc40*/  F2FP.BF16.PACK_AB R3, R26, R25 ;  /* 0x000000191a03723e */ /* 0x000fe200000010ff */
[----:B------:R-:W-:Y:S01]  /*bc50*/  FADD.FTZ R25, R24, R25 ;  /* 0x0000001918197221 */ /* 0x000fe20000010000 */
[C---:B------:R-:W-:Y:S01]  /*bc60*/  PRMT R22, R2.reuse, 0x7610, R22 ;  /* 0x0000761002167816 */ /* 0x040fe20000000016 */
[----:B------:R-:W-:Y:S01]  /*bc70*/  STS.U16 [R7+0x6], R20 ;  /* 0x0000061407007388 */ /* 0x000fe20000000400 */
[----:B------:R-:W-:Y:S01]  /*bc80*/  PRMT R37, R2, 0x7632, R37 ;  /* 0x0000763202257816 */ /* 0x000fe20000000025 */
[----:B------:R-:W-:Y:S01]  /*bc90*/  FADD.FTZ R26, R25, R26 ;  /* 0x0000001a191a7221 */ /* 0x000fe20000010000 */
[----:B------:R-:W-:-:S02]  /*bca0*/  SHF.L.U32 R8, R8, 0x1, RZ ;  /* 0x0000000108087819 */ /* 0x000fc400000006ff */
[----:B------:R-:W-:Y:S02]  /*bcb0*/  SHF.L.U32 R9, R9, 0x1, RZ ;  /* 0x0000000109097819 */ /* 0x000fe400000006ff */
[----:B------:R-:W-:Y:S01]  /*bcc0*/  F2FP.BF16.PACK_AB R2, R28, R27 ;  /* 0x0000001b1c02723e */ /* 0x000fe200000010ff */
[----:B------:R-:W-:Y:S01]  /*bcd0*/  STS.U16 [R8+0x8], R22 ;  /* 0x0000081608007388 */ /* 0x000fe20000000400 */
[----:B------:R-:W-:Y:S01]  /*bce0*/  SHF.L.U32 R10, R10, 0x1, RZ ;  /* 0x000000010a0a7819 */ /* 0x000fe200000006ff */
[----:B------:R-:W-:Y:S01]  /*bcf0*/  FADD.FTZ R27, R26, R27 ;  /* 0x0000001b1a1b7221 */ /* 0x000fe20000010000 */
[----:B0-----:R-:W-:Y:S01]  /*bd00*/  F2FP.BF16.PACK_AB R4, R30, R29 ;  /* 0x0000001d1e04723e */ /* 0x001fe200000010ff */
[----:B------:R-:W-:Y:S01]  /*bd10*/  STS.U16 [R9+0xa], R37 ;  /* 0x00000a2509007388 */ /* 0x000fe20000000400 */
[----:B------:R-:W-:Y:S01]  /*bd20*/  PRMT R5, R3, 0x7632, R5 ;  /* 0x0000763203057816 */ /* 0x000fe20000000005 */
[----:B------:R-:W-:Y:S01]  /*bd30*/  FADD.FTZ R28, R27, R28 ;  /* 0x0000001c1b1c7221 */ /* 0x000fe20000010000 */
[----:B------:R-:W-:Y:S01]  /*bd40*/  SHF.L.U32 R11, R11, 0x1, RZ ;  /* 0x000000010b0b7819 */ /* 0x000fe200000006ff */
[----:B------:R0:W-:Y:S01]  /*bd50*/  STS.U16 [R10+0xc], R3 ;  /* 0x00000c030a007388 */ /* 0x0001e20000000400 */
[----:B-1----:R-:W-:Y:S01]  /*bd60*/  PRMT R6, R2, 0x7610, R6 ;  /* 0x0000761002067816 */ /* 0x002fe20000000006 */
[----:B------:R-:W-:Y:S01]  /*bd70*/  FADD.FTZ R29, R28, R29 ;  /* 0x0000001d1c1d7221 */ /* 0x000fe20000010000 */
[----:B------:R-:W-:Y:S01]  /*bd80*/  PRMT R19, R2, 0x7632, R19 ;  /* 0x0000763202137816 */ /* 0x000fe20000000013 */
[----:B------:R-:W-:Y:S01]  /*bd90*/  STS.U16 [R11+0xe], R5 ;  /* 0x00000e050b007388 */ /* 0x000fe20000000400 */
[----:B------:R-:W-:Y:S01]  /*bda0*/  SHF.L.U32 R12, R12, 0x1, RZ ;  /* 0x000000010c0c7819 */ /* 0x000fe200000006ff */
[----:B------:R-:W-:Y:S01]  /*bdb0*/  FADD.FTZ R30, R29, R30 ;  /* 0x0000001e1d1e7221 */ /* 0x000fe20000010000 */
[----:B------:R-:W-:-:S02]  /*bdc0*/  SHF.L.U32 R13, R13, 0x1, RZ ;  /* 0x000000010d0d7819 */ /* 0x000fc400000006ff */
        /* <DEDUP_REMOVED lines=9> */
[----:B------:R-:W-:Y:S01]  /*be60*/  STS.U16 [R14+0x14], R4 ;  /* 0x000014040e007388 */ /* 0x000fe20000000400 */
[----:B------:R-:W-:Y:S01]  /*be70*/  SHF.L.U32 R16, R16, 0x1, RZ ;  /* 0x0000000110107819 */ /* 0x000fe200000006ff */
[----:B------:R-:W-:Y:S01]  /*be80*/  FADD.FTZ R33, R32, R33 ;  /* 0x0000002120217221 */ /* 0x000fe20000010000 */
[----:B------:R-:W-:Y:S01]  /*be90*/  PRMT R8, R2, 0x7632, R8 ;  /* 0x0000763202087816 */ /* 0x000fe20000000008 */
[----:B------:R0:W-:Y:S01]  /*bea0*/  STS.U16 [R15+0x16], R7 ;  /* 0x000016070f007388 */ /* 0x0001e20000000400 */
[----:B------:R-:W-:Y:S01]  /*beb0*/  SHF.L.U32 R17, R17, 0x1, RZ ;  /* 0x0000000111117819 */ /* 0x000fe200000006ff */
[----:B------:R-:W-:Y:S01]  /*bec0*/  FADD.FTZ R136, R33, R34 ;  /* 0x0000002221887221 */ /* 0x000fe20000010000 */
[----:B------:R-:W-:Y:S01]  /*bed0*/  SHF.L.U32 R18, R18, 0x1, RZ ;  /* 0x0000000112127819 */ /* 0x000fe200000006ff */
[----:B------:R-:W-:Y:S01]  /*bee0*/  STS.U16 [R16+0x18], R2 ;  /* 0x0000180210007388 */ /* 0x000fe20000000400 */
[----:B------:R-:W-:-:S02]  /*bef0*/  PRMT R10, R3, 0x7632, R10 ;  /* 0x00007632030a7816 */ /* 0x000fc4000000000a */
[----:B------:R-:W-:Y:S01]  /*bf00*/  SHF.L.U32 R35, R35, 0x1, RZ ;  /* 0x0000000123237819 */ /* 0x000fe200000006ff */
[----:B------:R-:W-:Y:S01]  /*bf10*/  STS.U16 [R17+0x1a], R8 ;  /* 0x00001a0811007388 */ /* 0x000fe20000000400 */
[----:B0-----:R-:W-:-:S03]  /*bf20*/  IMAD R7, R139, c[0x0][0x2fc], R0 ;  /* 0x0000bf008b077a24 */ /* 0x001fc600078e0200 */
[----:B------:R0:W-:Y:S04]  /*bf30*/  STS.U16 [R18+0x1c], R3 ;  /* 0x00001c0312007388 */ /* 0x0001e80000000400 */
[----:B------:R-:W-:Y:S01]  /*bf40*/  STS.U16 [R35+0x1e], R10 ;  /* 0x00001e0a23007388 */ /* 0x000fe20000000400 */
[----:B------:R-:W-:-:S06]  /*bf50*/  NOP ;  /* 0x0000000000007918 */ /* 0x000fcc0000000000 */
[----:B------:R-:W-:Y:S01]  /*bf60*/  LDS.U16 R127, [R127] ;  /* 0x000000007f7f7984 */ /* 0x000fe20000000400 */
[----:B0-----:R-:W-:-:S03]  /*bf70*/  IMAD.WIDE.U32 R2, R139, c[0x0][0x2f8], RZ ;  /* 0x0000be008b027a25 */ /* 0x001fc600078e00ff */
[----:B------:R-:W-:Y:S02]  /*bf80*/  LDS.U16 R9, [R126+0x40] ;  /* 0x000040007e097984 */ /* 0x000fe40000000400 */
[----:B------:R-:W-:Y:S02]  /*bf90*/  IADD3 R23, R3, R7, RZ ;  /* 0x0000000703177210 */ /* 0x000fe40007ffe0ff */
        /* <DEDUP_REMOVED lines=17> */
[----:B0-----:R-:W-:-:S13]  /*c0b0*/  ISETP.GE.AND P0, PT, R132, R37, PT ;  /* 0x000000258400720c */ /* 0x001fda0003f06270 */
        /* <DEDUP_REMOVED lines=12> */
.L_x_110:
[----:B------:R-:W-:Y:S05]  /*c180*/  BSYNC B0 ;  /* 0x0000000000007941 */ /* 0x000fea0003800000 */
.L_x_109:
[----:B------:R-:W-:Y:S01]  /*c190*/  MOV R3, R23 ;  /* 0x0000001700037202 */ /* 0x000fe20000000f00 */
[----:B------:R-:W-:Y:S01]  /*c1a0*/  IMAD R0, R140, c[0x0][0x300], RZ ;  /* 0x0000c0008c007a24 */ /* 0x000fe200078e02ff */
[----:B------:R-:W-:Y:S01]  /*c1b0*/  IADD3 R108, P0, R108, -0xfc0, RZ ;  /* 0xfffff0406c6c7810 */ /* 0x000fe20007f1e0ff */
[----:B------:R-:W-:Y:S01]  /*c1c0*/  UIADD3 UR12, UP0, UR12, -0x1000, URZ ;  /* 0xfffff0000c0c7890 */ /* 0x000fe2000ff1e03f */
[-C--:B------:R-:W-:Y:S01]  /*c1d0*/  ISETP.GE.AND P3, PT, R36, R37.reuse, PT ;  /* 0x000000252400720c */ /* 0x080fe20003f66270 */
[C---:B------:R-:W-:Y:S01]  /*c1e0*/  IMAD.WIDE.U32 R2, R141.reuse, c[0x0][0x300], R2 ;  /* 0x0000c0008d027a25 */ /* 0x040fe200078e0002 */
[-C--:B------:R-:W-:Y:S01]  /*c1f0*/  ISETP.GE.AND P4, PT, R38, R37.reuse, PT ;  /* 0x000000252600720c */ /* 0x080fe20003f86270 */
[----:B------:R-:W-:Y:S01]  /*c200*/  UIADD3 UR10, UP1, UR10, -0x1000, URZ ;  /* 0xfffff0000a0a7890 */ /* 0x000fe2000ff3e03f */
[----:B------:R-:W-:Y:S01]  /*c210*/  ISETP.GE.AND P5, PT, R40, R37, PT ;  /* 0x000000252800720c */ /* 0x000fe20003fa6270 */
[----:B------:R-:W-:Y:S01]  /*c220*/  IMAD R4, R141, c[0x0][0x304], R0 ;  /* 0x0000c1008d047a24 */ /* 0x000fe200078e0200 */
[----:B------:R-:W-:Y:S01]  /*c230*/  IADD3.X R0, R109, -0x1, RZ, P0, !PT ;  /* 0xffffffff6d007810 */ /* 0x000fe200007fe4ff */
[----:B------:R-:W-:Y:S01]  /*c240*/  UIADD3 UR8, UP2, UR8, -0x1000, URZ ;  /* 0xfffff00008087890 */ /* 0x000fe2000ff5e03f */
[----:B------:R-:W-:Y:S01]  /*c250*/  IADD3 R5, P0, R88, R2, RZ ;  /* 0x0000000258057210 */ /* 0x000fe20007f1e0ff */
[----:B------:R-:W-:Y:S01]  /*c260*/  UIADD3.X UR13, UR13, -0x1, URZ, UP0, !UPT ;  /* 0xffffffff0d0d7890 */ /* 0x000fe200087fe43f */
[----:B------:R-:W-:Y:S01]  /*c270*/  IADD3 R2, P1, R108, c[0x0][0x340], RZ ;  /* 0x0000d0006c027a10 */ /* 0x000fe20007f3e0ff */
[----:B------:R-:W-:Y:S01]  /*c280*/  UIADD3.X UR11, UR11, -0x1, URZ, UP1, !UPT ;  /* 0xffffffff0b0b7890 */ /* 0x000fe20008ffe43f */
[----:B------:R-:W-:Y:S01]  /*c290*/  IADD3.X R3, R87, R4, R3, P0, !PT ;  /* 0x0000000457037210 */ /* 0x000fe200007fe403 */
[----:B------:R-:W-:Y:S01]  /*c2a0*/  UIADD3.X UR9, UR9, -0x1, URZ, UP2, !UPT ;  /* 0xffffffff09097890 */ /* 0x000fe200097fe43f */
[----:B------:R-:W-:-:S02]  /*c2b0*/  IADD3.X R0, R0, c[0x0][0x344], RZ, P1, !PT ;  /* 0x0000d10000007a10 */ /* 0x000fc40000ffe4ff */
[C---:B------:R-:W-:Y:S02]  /*c2c0*/  LEA R2, P0, R5.reuse, R2, 0x1 ;  /* 0x0000000205027211 */ /* 0x040fe400078008ff */
[-C--:B------:R-:W-:Y:S02]  /*c2d0*/  ISETP.GE.AND P6, PT, R42, R37.reuse, PT ;  /* 0x000000252a00720c */ /* 0x080fe40003fc6270 */
[----:B------:R-:W-:Y:S02]  /*c2e0*/  LEA.HI.X R3, R5, R0, R3, 0x1, P0 ;  /* 0x0000000005037211 */ /* 0x000fe400000f0c03 */
[-C--:B------:R-:W-:Y:S02]  /*c2f0*/  ISETP.GE.AND P1, PT, R46, R37.reuse, PT ;  /* 0x000000252e00720c */ /* 0x080fe40003f26270 */
[-C--:B------:R-:W-:Y:S01]  /*c300*/  ISETP.GE.AND P2, PT, R48, R37.reuse, PT ;  /* 0x000000253000720c */ /* 0x080fe20003f46270 */
[----:B------:R1:W-:Y:S01]  /*c310*/  @!P3 STG.E.U16 [R2.64], R9 ;  /* 0x000000090200b986 */ /* 0x0003e2000c101506 */
[----:B------:R-:W-:-:S02]  /*c320*/  ISETP.GE.AND P3, PT, R50, R37, PT ;  /* 0x000000253200720c */ /* 0x000fc40003f66270 */
[-C--:B------:R-:W-:Y:S01]  /*c330*/  ISETP.GE.AND P0, PT, R44, R37.reuse, PT ;  /* 0x000000252c00720c */ /* 0x080fe20003f06270 */
[----:B------:R1:W-:Y:S01]  /*c340*/  @!P4 STG.E.U16 [R2.64+0x40], R125 ;  /* 0x0000407d0200c986 */ /* 0x0003e2000c101506 */
[-C--:B------:R-:W-:Y:S02]  /*c350*/  ISETP.GE.AND P4, PT, R52, R37.reuse, PT ;  /* 0x000000253400720c */ /* 0x080fe40003f86270 */
        /* <DEDUP_REMOVED lines=21> */
[----:B01----:R-:W-:Y:S01]  /*c4b0*/  @!P0 CALL.REL.NOINC `(.L_x_63) ;  /* 0x0000001000008944 */ /* 0x003fe20003c00000 */
[----:B------:R-:W-:Y:S05]  /*c4c0*/  BRA `(.L_x_111) ;  /* 0xffff412000007947 */ /* 0x000fea000383ffff */
.L_x_63:
[----:B------:R-:W-:Y:S02]  /*c4d0*/  ISETP.NE.U32.AND P0, PT, RZ, c[0x0][0x328], PT ;  /* 0x0000ca00ff007a0c */ /* 0x000fe40003f05070 */
[----:B------:R-:W-:Y:S02]  /*c4e0*/  ISETP.NE.U32.AND P2, PT, RZ, c[0x0][0x348], PT ;  /* 0x0000d200ff007a0c */ /* 0x000fe40003f45070 */
[----:B------:R-:W-:Y:S02]  /*c4f0*/  ISETP.NE.AND.EX P1, PT, RZ, c[0x0][0x32c], PT, P0 ;  /* 0x0000cb00ff007a0c */ /* 0x000fe40003f25300 */
[----:B------:R-:W-:-:S11]  /*c500*/  ISETP.NE.AND.EX P0, PT, RZ, c[0x0][0x34c], PT, P2 ;  /* 0x0000d300ff007a0c */ /* 0x000fd60003f05320 */
[----:B------:R-:W-:Y:S05]  /*c510*/  @!P1 BRA `(.L_x_112) ;  /* 0x000001c000009947 */ /* 0x000fea0003800000 */
[----:B0-----:R-:W0:Y:S01]  /*c520*/  SHFL.DOWN P1, R0, R137, 0x1, 0x1f ;  /* 0x08201f0089007f89 */ /* 0x001e220000020000 */
[----:B------:R-:W-:Y:S03]  /*c530*/  BSSY B0, `(.L_x_112) ;  /* 0x000001a000007945 */ /* 0x000fe60003800000 */
[----:B------:R-:W3:Y:S04]  /*c540*/  S2R R6, SR_LANEID ;  /* 0x0000000000067919 */ /* 0x000ee80000000000 */
[----:B------:R-:W4:Y:S01]  /*c550*/  S2R R7, SR_TID.X ;  /* 0x0000000000077919 */ /* 0x000f220000002100 */
[----:B0-----:R-:W-:Y:S01]  /*c560*/  @P1 FADD R0, R0, R137 ;  /* 0x0000008900001221 */ /* 0x001fe20000000000 */
[----:B---3--:R-:W-:-:S04]  /*c570*/  ISETP.NE.AND P2, PT, R6, RZ, PT ;  /* 0x000000ff0600720c */ /* 0x008fc80003f45270 */
[----:B------:R-:W0:Y:S09]  /*c580*/  SHFL.DOWN P1, R3, R0, 0x2, 0x1f ;  /* 0x08401f0000037f89 */ /* 0x000e320000020000 */
[----:B----4-:R-:W-:-:S04]  /*c590*/  @!P2 SHF.R.S32.HI R6, RZ, 0x1f, R7 ;  /* 0x0000001fff06a819 */ /* 0x010fc80000011407 */
        /* <DEDUP_REMOVED lines=14> */
[----:B------:R-:W3:Y:S01]  /*c680*/  @!P1 LDS R5, [0x10a0] ;  /* 0x0010a000ff059984 */ /* 0x000ee20000000800 */
[----:B0-----:R-:W-:-:S04]  /*c690*/  @!P1 FADD.FTZ R2, R4, R2 ;  /* 0x0000000204029221 */ /* 0x001fc80000010000 */
[----:B------:R-:W-:-:S04]  /*c6a0*/  @!P1 FADD.FTZ R2, R3, R2 ;  /* 0x0000000203029221 */ /* 0x000fc80000010000 */
[----:B---3--:R-:W-:-:S05]  /*c6b0*/  @!P1 FADD.FTZ R4, R2, R5 ;  /* 0x0000000502049221 */ /* 0x008fca0000010000 */
[----:B------:R0:W-:Y:S02]  /*c6c0*/  RED.E.ADD.F32.FTZ.RN.STRONG.GPU [R216.64], R4 ;  /* 0x00000004d800798e */ /* 0x0001e4000c10e786 */
.L_x_113:
[----:B0-----:R-:W-:Y:S05]  /*c6d0*/  BSYNC B0 ;  /* 0x0000000000007941 */ /* 0x001fea0003800000 */
.L_x_112:
[----:B------:R-:W-:Y:S01]  /*c6e0*/  BSSY B0, `(.L_x_114) ;  /* 0x0000020000007945 */ /* 0x000fe20003800000 */
[----:B------:R-:W-:Y:S05]  /*c6f0*/  @!P0 BRA `(.L_x_115) ;  /* 0x000001d000008947 */ /* 0x000fea0003800000 */
[----:B------:R-:W-:Y:S06]  /*c700*/  BAR.SYNC.DEFER_BLOCKING 0x0 ;  /* 0x0000000000007b1d */ /* 0x000fec0000010000 */
[----:B------:R-:W3:Y:S04]  /*c710*/  SHFL.DOWN P0, R3, R136, 0x1, 0x1f ;  /* 0x08201f0088037f89 */ /* 0x000ee80000000000 */
[----:B------:R-:W4:Y:S04]  /*c720*/  S2R R4, SR_LANEID ;  /* 0x0000000000047919 */ /* 0x000f280000000000 */
[----:B------:R-:W5:Y:S01]  /*c730*/  S2R R21, SR_TID.X ;  /* 0x0000000000157919 */ /* 0x000f620000002100 */
[----:B---3--:R-:W-:Y:S01]  /*c740*/  @P0 FADD R3, R3, R136 ;  /* 0x0000008803030221 */ /* 0x008fe20000000000 */
[----:B----4-:R-:W-:-:S04]  /*c750*/  ISETP.NE.AND P1, PT, R4, RZ, PT ;  /* 0x000000ff0400720c */ /* 0x010fc80003f25270 */
[----:B0-----:R-:W0:Y:S09]  /*c760*/  SHFL.DOWN P0, R0, R3, 0x2, 0x1f ;  /* 0x08401f0003007f89 */ /* 0x001e320000000000 */
        /* <DEDUP_REMOVED lines=19> */
[----:B------:R0:W-:Y:S01]  /*c8a0*/  RED.E.ADD.F32.FTZ.RN.STRONG.GPU [R214.64], R7 ;  /* 0x00000007d600798e */ /* 0x0001e2000c10e786 */
[----:B------:R-:W-:Y:S01]  /*c8b0*/  HFMA2.MMA R21, -RZ, RZ, 0, 0 ;  /* 0x00000000ff157435 */ /* 0x000fe200000001ff */
[----:B------:R-:W-:Y:S05]  /*c8c0*/  BRA `(.L_x_116) ;  /* 0x0000001000007947 */ /* 0x000fea0003800000 */
.L_x_115:
[----:B------:R-:W3:Y:S02]  /*c8d0*/  S2R R21, SR_TID.X ;  /* 0x0000000000157919 */ /* 0x000ee40000002100 */
.L_x_116:
[----:B0-----:R-:W-:Y:S05]  /*c8e0*/  BSYNC B0 ;  /* 0x0000000000007941 */ /* 0x001fea0003800000 */
.L_x_114:
[----:B---3--:R-:W-:-:S13]  /*c8f0*/  ISETP.GE.AND P0, PT, R21, c[0x0][0x16c], PT ;  /* 0x00005b0015007a0c */ /* 0x008fda0003f06270 */
[----:B------:R-:W-:Y:S05]  /*c900*/  @P0 EXIT ;  /* 0x000000000000094d */ /* 0x000fea0003800000 */
[C---:B------:R-:W-:Y:S02]  /*c910*/  IMAD R0, R140.reuse, c[0x0][0x288], RZ ;  /* 0x0000a2008c007a24 */ /* 0x040fe400078e02ff */
[C---:B------:R-:W-:Y:S02]  /*c920*/  IMAD R2, R140.reuse, c[0x0][0x2c8], RZ ;  /* 0x0000b2008c027a24 */ /* 0x040fe400078e02ff */
[C---:B------:R-:W-:Y:S02]  /*c930*/  IMAD R4, R140.reuse, c[0x0][0x2a8], RZ ;  /* 0x0000aa008c047a24 */ /* 0x040fe400078e02ff */
[C---:B------:R-:W-:Y:S02]  /*c940*/  IMAD R12, R140.reuse, c[0x0][0x1b8], RZ ;  /* 0x00006e008c0c7a24 */ /* 0x040fe400078e02ff */
[----:B------:R-:W-:Y:S02]  /*c950*/  IMAD R140, R140, c[0x0][0x198], RZ ;  /* 0x000066008c8c7a24 */ /* 0x000fe400078e02ff */
[----:B------:R-:W-:-:S04]  /*c960*/  IMAD.WIDE.U32 R6, R141, c[0x0][0x288], RZ ;  /* 0x0000a2008d067a25 */ /* 0x000fc800078e00ff */
[----:B------:R-:W-:-:S04]  /*c970*/  IMAD.WIDE.U32 R8, R141, c[0x0][0x2c8], RZ ;  /* 0x0000b2008d087a25 */ /* 0x000fc800078e00ff */
[----:B------:R-:W-:-:S04]  /*c980*/  IMAD.WIDE.U32 R10, R141, c[0x0][0x2a8], RZ ;  /* 0x0000aa008d0a7a25 */ /* 0x000fc800078e00ff */
[----:B------:R-:W-:-:S04]  /*c990*/  IMAD.WIDE.U32 R16, R141, c[0x0][0x1b8], RZ ;  /* 0x00006e008d107a25 */ /* 0x000fc800078e00ff */
[C---:B------:R-:W-:Y:S02]  /*c9a0*/  IMAD R33, R141.reuse, c[0x0][0x28c], R0 ;  /* 0x0000a3008d217a24 */ /* 0x040fe400078e0200 */
[C---:B------:R-:W-:Y:S02]  /*c9b0*/  IMAD R31, R141.reuse, c[0x0][0x2cc], R2 ;  /* 0x0000b3008d1f7a24 */ /* 0x040fe400078e0202 */
[----:B------:R-:W-:Y:S01]  /*c9c0*/  IMAD R29, R141, c[0x0][0x2ac], R4 ;  /* 0x0000ab008d1d7a24 */ /* 0x000fe200078e0204 */
[----:B------:R-:W-:Y:S01]  /*c9d0*/  IADD3 R33, R7, R33, RZ ;  /* 0x0000002107217210 */ /* 0x000fe20007ffe0ff */
[----:B------:R-:W-:Y:S01]  /*c9e0*/  IMAD R3, R141, c[0x0][0x1bc], R12 ;  /* 0x00006f008d037a24 */ /* 0x000fe200078e020c */
[----:B------:R-:W-:Y:S01]  /*c9f0*/  IADD3 R31, R9, R31, RZ ;  /* 0x0000001f091f7210 */ /* 0x000fe20007ffe0ff */
[----:B------:R-:W-:Y:S01]  /*ca00*/  IMAD R5, R141, c[0x0][0x19c], R140 ;  /* 0x000067008d057a24 */ /* 0x000fe200078e028c */
[----:B------:R-:W-:Y:S01]  /*ca10*/  IADD3 R29, R11, R29, RZ ;  /* 0x0000001d0b1d7210 */ /* 0x000fe20007ffe0ff */
[----:B------:R-:W-:Y:S01]  /*ca20*/  IMAD.WIDE.U32 R18, R141, c[0x0][0x198], RZ ;  /* 0x000066008d127a25 */ /* 0x000fe200078e00ff */
[----:B------:R-:W-:-:S04]  /*ca30*/  IADD3 R39, R17, R3, RZ ;  /* 0x0000000311277210 */ /* 0x000fc80007ffe0ff */
[----:B------:R-:W-:Y:S02]  /*ca40*/  IADD3 R41, R19, R5, RZ ;  /* 0x0000000513297210 */ /* 0x000fe40007ffe0ff */
.L_x_117:
[----:B0-----:R-:W0:Y:S01]  /*ca50*/  LDS.64 R22, [R21.X8+0x4910] ;  /* 0x0049100015167984 */ /* 0x001e220000008a00 */
[----:B------:R-:W-:Y:S01]  /*ca60*/  SHF.R.S32.HI R0, RZ, 0x1f, R21 ;  /* 0x0000001fff007819 */ /* 0x000fe20000011415 */
[----:B------:R-:W-:Y:S01]  /*ca70*/  YIELD ;  /* 0x0000000000007946 */ /* 0x000fe20003800000 */
[----:B------:R-:W-:Y:S01]  /*ca80*/  MOV R2, R6 ;  /* 0x0000000600027202 */ /* 0x000fe20000000f00 */
[----:B------:R-:W3:Y:S01]  /*ca90*/  LDS.64 R24, [R21.X8+0x5110] ;  /* 0x0051100015187984 */ /* 0x000ee20000008a00 */
        /* <DEDUP_REMOVED lines=17> */
[----:B------:R4:W3:Y:S01]  /*cbb0*/  LDG.E.64 R26, [R14.64] ;  /* 0x000000060e1a7981 */ /* 0x0008e2000c1e1b00 */
        /* <DEDUP_REMOVED lines=16> */
[-C--:B---3--:R-:W-:Y:S02]  /*ccc0*/  FMUL.FTZ R5, R25, R27.reuse ;  /* 0x0000001b19057220 */ /* 0x088fe40000410000 */
[C---:B------:R-:W-:Y:S02]  /*ccd0*/  FMUL.FTZ R27, R24.reuse, R27 ;  /* 0x0000001b181b7220 */ /* 0x040fe40000410000 */
[----:B------:R-:W-:-:S02]  /*cce0*/  FFMA.FTZ R23, R24, R26, R5 ;  /* 0x0000001a18177223 */ /* 0x000fc40000010005 */
[----:B------:R-:W-:-:S03]  /*ccf0*/  FFMA.FTZ R27, R25, R26, -R27 ;  /* 0x0000001a191b7223 */ /* 0x000fc6000001081b */
[----:B------:R-:W-:Y:S04]  /*cd00*/  RED.E.ADD.F32.FTZ.RN.STRONG.GPU [R2.64], R23 ;  /* 0x000000170200798e */ /* 0x000fe8000c10e786 */
[----:B------:R0:W-:Y:S04]  /*cd10*/  RED.E.ADD.F32.FTZ.RN.STRONG.GPU [R2.64+0x4], R27 ;  /* 0x0000041b0200798e */ /* 0x0001e8000c10e786 */
[----:B------:R-:W3:Y:S01]  /*cd20*/  LDG.E.64 R14, [R14.64] ;  /* 0x000000060e0e7981 */ /* 0x000ee2000c1e1b00 */
        /* <DEDUP_REMOVED lines=10> */
[CC--:B---3--:R-:W-:Y:S02]  /*cdd0*/  FMUL.FTZ R13, R25.reuse, R15.reuse ;  /* 0x0000000f190d7220 */ /* 0x0c8fe40000410000 */
[C---:B------:R-:W-:Y:S02]  /*cde0*/  FMUL.FTZ R0, R24.reuse, R15 ;  /* 0x0000000f18007220 */ /* 0x040fe40000410000 */
[-C--:B------:R-:W-:Y:S02]  /*cdf0*/  FFMA.FTZ R13, R24, R14.reuse, R13 ;  /* 0x0000000e180d7223 */ /* 0x080fe4000001000d */
[----:B------:R-:W-:-:S03]  /*ce00*/  FFMA.FTZ R25, R25, R14, -R0 ;  /* 0x0000000e19197223 */ /* 0x000fc60000010800 */
[----:B------:R0:W-:Y:S04]  /*ce10*/  RED.E.ADD.F32.FTZ.RN.STRONG.GPU [R4.64], R13 ;  /* 0x0000000d0400798e */ /* 0x0001e8000c10e786 */
[----:B------:R0:W-:Y:S01]  /*ce20*/  RED.E.ADD.F32.FTZ.RN.STRONG.GPU [R4.64+0x4], R25 ;  /* 0x000004190400798e */ /* 0x0001e2000c10e786 */
[----:B------:R-:W-:Y:S05]  /*ce30*/  @!P0 BRA `(.L_x_117) ;  /* 0xfffffc1000008947 */ /* 0x000fea000383ffff */
[----:B------:R-:W-:Y:S05]  /*ce40*/  EXIT ;  /* 0x000000000000794d */ /* 0x000fea0003800000 */
.L_x_74:
[----:B------:R-:W-:Y:S01]  /*ce50*/  HFMA2.MMA R71, -RZ, RZ, 0, 5.9604644775390625e-08 ;  /* 0x00000001ff477435 */ /* 0x000fe200000001ff */
[----:B------:R-:W-:Y:S02]  /*ce60*/  MOV R72, R66 ;  /* 0x0000004200487202 */ /* 0x000fe40000000f00 */
[----:B------:R-:W-:Y:S02]  /*ce70*/  MOV R68, RZ ;  /* 0x000000ff00447202 */ /* 0x000fe40000000f00 */
[----:B------:R-:W-:-:S02]  /*ce80*/  MOV R67, 0xffffffff ;  /* 0xffffffff00437802 */ /* 0x000fc40000000f00 */
[----:B------:R-:W-:Y:S02]  /*ce90*/  MOV R64, 0xceb0 ;  /* 0x0000ceb000407802 */ /* 0x000fe40000000f00 */
[----:B-----5:R-:W-:Y:S05]  /*cea0*/  CALL.REL.NOINC `($__internal_5_$__cuda_sm70_shflsync_up) ;  /* 0x00001e4000007944 */ /* 0x020fea0003c00000 */
[----:B-1----:R-:W-:Y:S01]  /*ceb0*/  MOV R69, R67 ;  /* 0x0000004300457202 */ /* 0x002fe20000000f00 */
[----:B0-----:R-:W-:Y:S05]  /*cec0*/  BRA `(.L_x_118) ;  /* 0xffff992000007947 */ /* 0x001fea000383ffff */
.L_x_75:
[----:B------:R-:W-:Y:S01]  /*ced0*/  HFMA2.MMA R71, -RZ, RZ, 0, 5.9604644775390625e-08 ;  /* 0x00000001ff477435 */ /* 0x000fe200000001ff */
[----:B------:R-:W-:Y:S02]  /*cee0*/  MOV R72, R76 ;  /* 0x0000004c00487202 */ /* 0x000fe40000000f00 */
[----:B------:R-:W-:Y:S02]  /*cef0*/  MOV R68, RZ ;  /* 0x000000ff00447202 */ /* 0x000fe40000000f00 */
[----:B------:R-:W-:Y:S02]  /*cf00*/  MOV R67, 0xffffffff ;  /* 0xffffffff00437802 */ /* 0x000fe40000000f00 */
[----:B------:R-:W-:Y:S02]  /*cf10*/  MOV R64, 0xcf30 ;  /* 0x0000cf3000407802 */ /* 0x000fe40000000f00 */
[----:B01---5:R-:W-:Y:S05]  /*cf20*/  CALL.REL.NOINC `($__internal_5_$__cuda_sm70_shflsync_up) ;  /* 0x00001dc000007944 */ /* 0x023fea0003c00000 */
[----:B0-----:R-:W-:Y:S01]  /*cf30*/  HFMA2.MMA R71, -RZ, RZ, 0, 5.9604644775390625e-08 ;  /* 0x00000001ff477435 */ /* 0x001fe200000001ff */
[----:B-1----:R-:W-:Y:S02]  /*cf40*/  MOV R73, R67 ;  /* 0x0000004300497202 */ /* 0x002fe40000000f00 */
[----:B------:R-:W-:-:S02]  /*cf50*/  MOV R72, R78 ;  /* 0x0000004e00487202 */ /* 0x000fc40000000f00 */
[----:B------:R-:W-:Y:S02]  /*cf60*/  MOV R68, RZ ;  /* 0x000000ff00447202 */ /* 0x000fe40000000f00 */
[----:B------:R-:W-:Y:S02]  /*cf70*/  MOV R67, 0xffffffff ;  /* 0xffffffff00437802 */ /* 0x000fe40000000f00 */
[----:B------:R-:W-:Y:S02]  /*cf80*/  MOV R64, 0xcfa0 ;  /* 0x0000cfa000407802 */ /* 0x000fe40000000f00 */
[----:B------:R-:W-:Y:S05]  /*cf90*/  CALL.REL.NOINC `($__internal_5_$__cuda_sm70_shflsync_up) ;  /* 0x00001d5000007944 */ /* 0x000fea0003c00000 */
[----:B0-----:R-:W-:Y:S01]  /*cfa0*/  HFMA2.MMA R71, -RZ, RZ, 0, 5.9604644775390625e-08 ;  /* 0x00000001ff477435 */ /* 0x001fe200000001ff */
[----:B-1----:R-:W-:Y:S02]  /*cfb0*/  MOV R75, R67 ;  /* 0x00000043004b7202 */ /* 0x002fe40000000f00 */
[----:B------:R-:W-:Y:S02]  /*cfc0*/  MOV R72, R79 ;  /* 0x0000004f00487202 */ /* 0x000fe40000000f00 */
[----:B------:R-:W-:Y:S02]  /*cfd0*/  MOV R68, RZ ;  /* 0x000000ff00447202 */ /* 0x000fe40000000f00 */
[----:B------:R-:W-:-:S02]  /*cfe0*/  MOV R67, 0xffffffff ;  /* 0xffffffff00437802 */ /* 0x000fc40000000f00 */
[----:B------:R-:W-:Y:S02]  /*cff0*/  MOV R64, 0xd010 ;  /* 0x0000d01000407802 */ /* 0x000fe40000000f00 */
[----:B------:R-:W-:Y:S05]  /*d000*/  CALL.REL.NOINC `($__internal_5_$__cuda_sm70_shflsync_up) ;  /* 0x00001ce000007944 */ /* 0x000fea0003c00000 */
[----:B------:R-:W-:Y:S01]  /*d010*/  FMUL.FTZ R64, R76, R73 ;  /* 0x000000494c407220 */ /* 0x000fe20000410000 */
[----:B------:R-:W-:Y:S01]  /*d020*/  ISETP.GE.AND P0, PT, R134, 0x1, PT ;  /* 0x000000018600780c */ /* 0x000fe20003f06270 */
[C---:B01----:R-:W-:Y:S02]  /*d030*/  FMUL.FTZ R68, R76.reuse, R67 ;  /* 0x000000434c447220 */ /* 0x043fe40000410000 */
[C---:B------:R-:W-:Y:S02]  /*d040*/  FMUL.FTZ R70, R76.reuse, R75 ;  /* 0x0000004b4c467220 */ /* 0x040fe40000410000 */
[-C--:B------:R-:W-:Y:S02]  /*d050*/  FMUL.FTZ R65, R76, R69.reuse ;  /* 0x000000454c417220 */ /* 0x080fe40000410000 */
[C---:B------:R-:W-:Y:S01]  /*d060*/  FFMA.FTZ R71, R66.reuse, R69, -R64 ;  /* 0x0000004542477223 */ /* 0x040fe20000010840 */
[----:B------:R-:W-:Y:S01]  /*d070*/  MOV R64, 0xd160 ;  /* 0x0000d16000407802 */ /* 0x000fe20000000f00 */
[C---:B------:R-:W-:Y:S01]  /*d080*/  FFMA.FTZ R69, R66.reuse, R75, -R68 ;  /* 0x0000004b42457223 */ /* 0x040fe20000010844 */
[----:B------:R-:W-:Y:S01]  /*d090*/  MOV R68, RZ ;  /* 0x000000ff00447202 */ /* 0x000fe20000000f00 */
[C---:B------:R-:W-:Y:S01]  /*d0a0*/  FFMA.FTZ R70, R66.reuse, R67, R70 ;  /* 0x0000004342467223 */ /* 0x040fe20000010046 */
[----:B------:R-:W-:Y:S01]  /*d0b0*/  MOV R67, 0xffffffff ;  /* 0xffffffff00437802 */ /* 0x000fe20000000f00 */
[C---:B------:R-:W-:Y:S01]  /*d0c0*/  FFMA.FTZ R65, R66.reuse, R73, R65 ;  /* 0x0000004942417223 */ /* 0x040fe20000010041 */
[----:B------:R-:W-:Y:S01]  /*d0d0*/  FSEL R73, R66, R71, !P0 ;  /* 0x0000004742497208 */ /* 0x000fe20004000000 */
[----:B------:R-:W-:Y:S01]  /*d0e0*/  FADD.FTZ R69, R78, R69 ;  /* 0x000000454e457221 */ /* 0x000fe20000010000 */
[----:B------:R-:W-:Y:S01]  /*d0f0*/  HFMA2.MMA R71, -RZ, RZ, 0, 1.1920928955078125e-07 ;  /* 0x00000002ff477435 */ /* 0x000fe200000001ff */
[----:B------:R-:W-:Y:S01]  /*d100*/  FADD.FTZ R70, R79, R70 ;  /* 0x000000464f467221 */ /* 0x000fe20000010000 */
[----:B------:R-:W-:-:S02]  /*d110*/  FSEL R76, R76, R65, !P0 ;  /* 0x000000414c4c7208 */ /* 0x000fc40004000000 */
[----:B------:R-:W-:Y:S02]  /*d120*/  FSEL R78, R78, R69, !P0 ;  /* 0x000000454e4e7208 */ /* 0x000fe40004000000 */
[----:B------:R-:W-:Y:S02]  /*d130*/  FSEL R79, R79, R70, !P0 ;  /* 0x000000464f4f7208 */ /* 0x000fe40004000000 */
[----:B------:R-:W-:Y:S02]  /*d140*/  MOV R72, R73 ;  /* 0x0000004900487202 */ /* 0x000fe40000000f00 */
[----:B------:R-:W-:Y:S05]  /*d150*/  CALL.REL.NOINC `($__internal_5_$__cuda_sm70_shflsync_up) ;  /* 0x00001b9000007944 */ /* 0x000fea0003c00000 */
[----:B0-----:R-:W-:Y:S01]  /*d160*/  HFMA2.MMA R71, -RZ, RZ, 0, 1.1920928955078125e-07 ;  /* 0x00000002ff477435 */ /* 0x001fe200000001ff */
[----:B-1----:R-:W-:Y:S02]  /*d170*/  MOV R66, R67 ;  /* 0x0000004300427202 */ /* 0x002fe40000000f00 */
[----:B------:R-:W-:Y:S02]  /*d180*/  MOV R72, R76 ;  /* 0x0000004c00487202 */ /* 0x000fe40000000f00 */
[----:B------:R-:W-:Y:S02]  /*d190*/  MOV R68, RZ ;  /* 0x000000ff00447202 */ /* 0x000fe40000000f00 */
[----:B------:R-:W-:-:S02]  /*d1a0*/  MOV R67, 0xffffffff ;  /* 0xffffffff00437802 */ /* 0x000fc40000000f00 */
[----:B------:R-:W-:Y:S02]  /*d1b0*/  MOV R64, 0xd1d0 ;  /* 0x0000d1d000407802 */ /* 0x000fe40000000f00 */
[----:B------:R-:W-:Y:S05]  /*d1c0*/  CALL.REL.NOINC `($__internal_5_$__cuda_sm70_shflsync_up) ;  /* 0x00001b2000007944 */ /* 0x000fea0003c00000 */
[----:B0-----:R-:W-:Y:S01]  /*d1d0*/  HFMA2.MMA R71, -RZ, RZ, 0, 1.1920928955078125e-07 ;  /* 0x00000002ff477435 */ /* 0x001fe200000001ff */
[----:B-1----:R-:W-:Y:S02]  /*d1e0*/  MOV R69, R67 ;  /* 0x0000004300457202 */ /* 0x002fe40000000f00 */
[----:B------:R-:W-:Y:S02]  /*d1f0*/  MOV R72, R78 ;  /* 0x0000004e00487202 */ /* 0x000fe40000000f00 */
[----:B------:R-:W-:Y:S02]  /*d200*/  MOV R68, RZ ;  /* 0x000000ff00447202 */ /* 0x000fe40000000f00 */
[----:B------:R-:W-:Y:S02]  /*d210*/  MOV R67, 0xffffffff ;  /* 0xffffffff00437802 */ /* 0x000fe40000000f00 */
[----:B------:R-:W-:Y:S02]  /*d220*/  MOV R64, 0xd240 ;  /* 0x0000d24000407802 */ /* 0x000fe40000000f00 */
[----:B------:R-:W-:Y:S05]  /*d230*/  CALL.REL.NOINC `($__internal_5_$__cuda_sm70_shflsync_up) ;  /* 0x00001ab000007944 */ /* 0x000fea0003c00000 */
[----:B0-----:R-:W-:Y:S01]  /*d240*/  HFMA2.MMA R71, -RZ, RZ, 0, 1.1920928955078125e-07 ;  /* 0x00000002ff477435 */ /* 0x001fe200000001ff */
[----:B-1----:R-:W-:-:S02]  /*d250*/  MOV R70, R67 ;  /* 0x0000004300467202 */ /* 0x002fc40000000f00 */
[----:B------:R-:W-:Y:S02]  /*d260*/  MOV R72, R79 ;  /* 0x0000004f00487202 */ /* 0x000fe40000000f00 */
[----:B------:R-:W-:Y:S02]  /*d270*/  MOV R68, RZ ;  /* 0x000000ff00447202 */ /* 0x000fe40000000f00 */
[----:B------:R-:W-:Y:S02]  /*d280*/  MOV R67, 0xffffffff ;  /* 0xffffffff00437802 */ /* 0x000fe40000000f00 */
[----:B------:R-:W-:Y:S02]  /*d290*/  MOV R64, 0xd2b0 ;  /* 0x0000d2b000407802 */ /* 0x000fe40000000f00 */
[----:B------:R-:W-:Y:S05]  /*d2a0*/  CALL.REL.NOINC `($__internal_5_$__cuda_sm70_shflsync_up) ;  /* 0x00001a4000007944 */ /* 0x000fea0003c00000 */
[----:B------:R-:W-:Y:S01]  /*d2b0*/  ISETP.GE.AND P0, PT, R134, 0x2, PT ;  /* 0x000000028600780c */ /* 0x000fe20003f06270 */
[-C--:B------:R-:W-:Y:S02]  /*d2c0*/  FMUL.FTZ R64, R66, R76.reuse ;  /* 0x0000004c42407220 */ /* 0x080fe40000410000 */
[----:B0-----:R-:W-:Y:S02]  /*d2d0*/  FMUL.FTZ R68, R70, R76 ;  /* 0x0000004c46447220 */ /* 0x001fe40000410000 */
[----:B-1----:R-:W-:-:S02]  /*d2e0*/  FMUL.FTZ R65, R76, R67 ;  /* 0x000000434c417220 */ /* 0x002fc40000410000 */
        /* <DEDUP_REMOVED lines=13> */
[----:B------:R-:W-:Y:S05]  /*d3c0*/  CALL.REL.NOINC `($__internal_5_$__cuda_sm70_shflsync_up) ;  /* 0x0000192000007944 */ /* 0x000fea0003c00000 */
[----:B0-----:R-:W-:Y:S01]  /*d3d0*/  HFMA2.MMA R71, -RZ, RZ, 0, 2.384185791015625e-07 ;  /* 0x00000004ff477435 */ /* 0x001fe200000001ff */
[----:B-1----:R-:W-:Y:S02]  /*d3e0*/  MOV R66, R67 ;  /* 0x0000004300427202 */ /* 0x002fe40000000f00 */
[----:B------:R-:W-:Y:S02]  /*d3f0*/  MOV R72, R76 ;  /* 0x0000004c00487202 */ /* 0x000fe40000000f00 */
[----:B------:R-:W-:Y:S02]  /*d400*/  MOV R68, RZ ;  /* 0x000000ff00447202 */ /* 0x000fe40000000f00 */
[----:B------:R-:W-:Y:S02]  /*d410*/  MOV R67, 0xffffffff ;  /* 0xffffffff00437802 */ /* 0x000fe40000000f00 */
[----:B------:R-:W-:Y:S02]  /*d420*/  MOV R64, 0xd440 ;  /* 0x0000d44000407802 */ /* 0x000fe40000000f00 */
[----:B------:R-:W-:Y:S05]  /*d430*/  CALL.REL.NOINC `($__internal_5_$__cuda_sm70_shflsync_up) ;  /* 0x000018b000007944 */ /* 0x000fea0003c00000 */
[----:B0-----:R-:W-:Y:S01]  /*d440*/  HFMA2.MMA R71, -RZ, RZ, 0, 2.384185791015625e-07 ;  /* 0x00000004ff477435 */ /* 0x001fe200000001ff */
[----:B-1----:R-:W-:-:S02]  /*d450*/  MOV R69, R67 ;  /* 0x0000004300457202 */ /* 0x002fc40000000f00 */
[----:B------:R-:W-:Y:S02]  /*d460*/  MOV R72, R78 ;  /* 0x0000004e00487202 */ /* 0x000fe40000000f00 */
[----:B------:R-:W-:Y:S02]  /*d470*/  MOV R68, RZ ;  /* 0x000000ff00447202 */ /* 0x000fe40000000f00 */
[----:B------:R-:W-:Y:S02]  /*d480*/  MOV R67, 0xffffffff ;  /* 0xffffffff00437802 */ /* 0x000fe40000000f00 */
[----:B------:R-:W-:Y:S02]  /*d490*/  MOV R64, 0xd4b0 ;  /* 0x0000d4b000407802 */ /* 0x000fe40000000f00 */
[----:B------:R-:W-:Y:S05]  /*d4a0*/  CALL.REL.NOINC `($__internal_5_$__cuda_sm70_shflsync_up) ;  /* 0x0000184000007944 */ /* 0x000fea0003c00000 */
[----:B0-----:R-:W-:Y:S01]  /*d4b0*/  HFMA2.MMA R71, -RZ, RZ, 0, 2.384185791015625e-07 ;  /* 0x00000004ff477435 */ /* 0x001fe200000001ff */
[----:B-1----:R-:W-:Y:S02]  /*d4c0*/  MOV R70, R67 ;  /* 0x0000004300467202 */ /* 0x002fe40000000f00 */
[----:B------:R-:W-:Y:S02]  /*d4d0*/  MOV R72, R79 ;  /* 0x0000004f00487202 */ /* 0x000fe40000000f00 */
[----:B------:R-:W-:-:S02]  /*d4e0*/  MOV R68, RZ ;  /* 0x000000ff00447202 */ /* 0x000fc40000000f00 */
[----:B------:R-:W-:Y:S02]  /*d4f0*/  MOV R67, 0xffffffff ;  /* 0xffffffff00437802 */ /* 0x000fe40000000f00 */
[----:B------:R-:W-:Y:S02]  /*d500*/  MOV R64, 0xd520 ;  /* 0x0000d52000407802 */ /* 0x000fe40000000f00 */
[----:B------:R-:W-:Y:S05]  /*d510*/  CALL.REL.NOINC `($__internal_5_$__cuda_sm70_shflsync_up) ;  /* 0x000017d000007944 */ /* 0x000fea0003c00000 */
        /* <DEDUP_REMOVED lines=17> */
[----:B------:R-:W-:Y:S05]  /*d630*/  CALL.REL.NOINC `($__internal_5_$__cuda_sm70_shflsync_up) ;  /* 0x000016b000007944 */ /* 0x000fea0003c00000 */
[----:B0-----:R-:W-:Y:S01]  /*d640*/  HFMA2.MMA R71, -RZ, RZ, 0, 4.76837158203125e-07 ;  /* 0x00000008ff477435 */ /* 0x001fe200000001ff */
[----:B-1----:R-:W-:-:S02]  /*d650*/  MOV R66, R67 ;  /* 0x0000004300427202 */ /* 0x002fc40000000f00 */
[----:B------:R-:W-:Y:S02]  /*d660*/  MOV R72, R76 ;  /* 0x0000004c00487202 */ /* 0x000fe40000000f00 */
[----:B------:R-:W-:Y:S02]  /*d670*/  MOV R68, RZ ;  /* 0x000000ff00447202 */ /* 0x000fe40000000f00 */
[----:B------:R-:W-:Y:S02]  /*d680*/  MOV R67, 0xffffffff ;  /* 0xffffffff00437802 */ /* 0x000fe40000000f00 */
[----:B------:R-:W-:Y:S02]  /*d690*/  MOV R64, 0xd6b0 ;  /* 0x0000d6b000407802 */ /* 0x000fe40000000f00 */
[----:B------:R-:W-:Y:S05]  /*d6a0*/  CALL.REL.NOINC `($__internal_5_$__cuda_sm70_shflsync_up) ;  /* 0x0000164000007944 */ /* 0x000fea0003c00000 */
[----:B0-----:R-:W-:Y:S01]  /*d6b0*/  HFMA2.MMA R71, -RZ, RZ, 0, 4.76837158203125e-07 ;  /* 0x00000008ff477435 */ /* 0x001fe200000001ff */
[----:B-1----:R-:W-:Y:S02]  /*d6c0*/  MOV R69, R67 ;  /* 0x0000004300457202 */ /* 0x002fe40000000f00 */
[----:B------:R-:W-:Y:S02]  /*d6d0*/  MOV R72, R78 ;  /* 0x0000004e00487202 */ /* 0x000fe40000000f00 */
[----:B------:R-:W-:-:S02]  /*d6e0*/  MOV R68, RZ ;  /* 0x000000ff00447202 */ /* 0x000fc40000000f00 */
[----:B------:R-:W-:Y:S02]  /*d6f0*/  MOV R67, 0xffffffff ;  /* 0xffffffff00437802 */ /* 0x000fe40000000f00 */
[----:B------:R-:W-:Y:S02]  /*d700*/  MOV R64, 0xd720 ;  /* 0x0000d72000407802 */ /* 0x000fe40000000f00 */
[----:B------:R-:W-:Y:S05]  /*d710*/  CALL.REL.NOINC `($__internal_5_$__cuda_sm70_shflsync_up) ;  /* 0x000015d000007944 */ /* 0x000fea0003c00000 */
[----:B0-----:R-:W-:Y:S01]  /*d720*/  HFMA2.MMA R71, -RZ, RZ, 0, 4.76837158203125e-07 ;  /* 0x00000008ff477435 */ /* 0x001fe200000001ff */
[----:B-1----:R-:W-:Y:S02]  /*d730*/  MOV R70, R67 ;  /* 0x0000004300467202 */ /* 0x002fe40000000f00 */
[----:B------:R-:W-:Y:S02]  /*d740*/  MOV R72, R79 ;  /* 0x0000004f00487202 */ /* 0x000fe40000000f00 */
[----:B------:R-:W-:Y:S02]  /*d750*/  MOV R68, RZ ;  /* 0x000000ff00447202 */ /* 0x000fe40000000f00 */
[----:B------:R-:W-:Y:S02]  /*d760*/  MOV R67, 0xffffffff ;  /* 0xffffffff00437802 */ /* 0x000fe40000000f00 */
[----:B------:R-:W-:-:S02]  /*d770*/  MOV R64, 0xd790 ;  /* 0x0000d79000407802 */ /* 0x000fc40000000f00 */
[----:B------:R-:W-:Y:S05]  /*d780*/  CALL.REL.NOINC `($__internal_5_$__cuda_sm70_shflsync_up) ;  /* 0x0000156000007944 */ /* 0x000fea0003c00000 */
        /* <DEDUP_REMOVED lines=9> */
[----:B------:R-:W-:Y:S01]  /*d820*/  HFMA2.MMA R71, -RZ, RZ, 0, 9.5367431640625e-07 ;  /* 0x00000010ff477435 */ /* 0x000fe200000001ff */
[----:B------:R-:W-:Y:S01]  /*d830*/  @P0 FFMA.FTZ R73, R66, R73, -R64 ;  /* 0x0000004942490223 */ /* 0x000fe20000010840 */
[----:B------:R-:W-:Y:S01]  /*d840*/  MOV R67, 0xffffffff ;  /* 0xffffffff00437802 */ /* 0x000fe20000000f00 */
[----:B------:R-:W-:Y:S01]  /*d850*/  @P0 FADD.FTZ R79, R79, R68 ;  /* 0x000000444f4f0221 */ /* 0x000fe20000010000 */
[----:B------:R-:W-:Y:S01]  /*d860*/  MOV R68, RZ ;  /* 0x000000ff00447202 */ /* 0x000fe20000000f00 */
[----:B------:R-:W-:Y:S01]  /*d870*/  @P0 FADD.FTZ R78, R78, R65 ;  /* 0x000000414e4e0221 */ /* 0x000fe20000010000 */
[----:B------:R-:W-:-:S02]  /*d880*/  MOV R66, R73 ;  /* 0x0000004900427202 */ /* 0x000fc40000000f00 */
[----:B------:R-:W-:Y:S02]  /*d890*/  MOV R72, R73 ;  /* 0x0000004900487202 */ /* 0x000fe40000000f00 */
[----:B------:R-:W-:Y:S02]  /*d8a0*/  MOV R70, R79 ;  /* 0x0000004f00467202 */ /* 0x000fe40000000f00 */
[----:B------:R-:W-:Y:S02]  /*d8b0*/  MOV R69, R78 ;  /* 0x0000004e00457202 */ /* 0x000fe40000000f00 */
[----:B------:R-:W-:Y:S02]  /*d8c0*/  MOV R73, R76 ;  /* 0x0000004c00497202 */ /* 0x000fe40000000f00 */
[----:B------:R-:W-:Y:S02]  /*d8d0*/  MOV R64, 0xd8f0 ;  /* 0x0000d8f000407802 */ /* 0x000fe40000000f00 */
[----:B------:R-:W-:Y:S05]  /*d8e0*/  CALL.REL.NOINC `($__internal_5_$__cuda_sm70_shflsync_up) ;  /* 0x0000140000007944 */ /* 0x000fea0003c00000 */
[----:B0-----:R-:W-:Y:S01]  /*d8f0*/  HFMA2.MMA R71, -RZ, RZ, 0, 9.5367431640625e-07 ;  /* 0x00000010ff477435 */ /* 0x001fe200000001ff */
[----:B-1----:R-:W-:Y:S02]  /*d900*/  MOV R74, R67 ;  /* 0x00000043004a7202 */ /* 0x002fe40000000f00 */
[----:B------:R-:W-:-:S02]  /*d910*/  MOV R72, R76 ;  /* 0x0000004c00487202 */ /* 0x000fc40000000f00 */
[----:B------:R-:W-:Y:S02]  /*d920*/  MOV R68, RZ ;  /* 0x000000ff00447202 */ /* 0x000fe40000000f00 */
[----:B------:R-:W-:Y:S02]  /*d930*/  MOV R67, 0xffffffff ;  /* 0xffffffff00437802 */ /* 0x000fe40000000f00 */
[----:B------:R-:W-:Y:S02]  /*d940*/  MOV R64, 0xd960 ;  /* 0x0000d96000407802 */ /* 0x000fe40000000f00 */
[----:B------:R-:W-:Y:S05]  /*d950*/  CALL.REL.NOINC `($__internal_5_$__cuda_sm70_shflsync_up) ;  /* 0x0000139000007944 */ /* 0x000fea0003c00000 */
[----:B0-----:R-:W-:Y:S01]  /*d960*/  HFMA2.MMA R71, -RZ, RZ, 0, 9.5367431640625e-07 ;  /* 0x00000010ff477435 */ /* 0x001fe200000001ff */
[----:B-1----:R-:W-:Y:S02]  /*d970*/  MOV R76, R67 ;  /* 0x00000043004c7202 */ /* 0x002fe40000000f00 */
[----:B------:R-:W-:Y:S02]  /*d980*/  MOV R72, R78 ;  /* 0x0000004e00487202 */ /* 0x000fe40000000f00 */
[----:B------:R-:W-:Y:S02]  /*d990*/  MOV R68, RZ ;  /* 0x000000ff00447202 */ /* 0x000fe40000000f00 */
[----:B------:R-:W-:-:S02]  /*d9a0*/  MOV R67, 0xffffffff ;  /* 0xffffffff00437802 */ /* 0x000fc40000000f00 */
[----:B------:R-:W-:Y:S02]  /*d9b0*/  MOV R64, 0xd9d0 ;  /* 0x0000d9d000407802 */ /* 0x000fe40000000f00 */
[----:B------:R-:W-:Y:S05]  /*d9c0*/  CALL.REL.NOINC `($__internal_5_$__cuda_sm70_shflsync_up) ;  /* 0x0000132000007944 */ /* 0x000fea0003c00000 */
[----:B0-----:R-:W-:Y:S01]  /*d9d0*/  HFMA2.MMA R71, -RZ, RZ, 0, 9.5367431640625e-07 ;  /* 0x00000010ff477435 */ /* 0x001fe200000001ff */
[----:B-1----:R-:W-:Y:S02]  /*d9e0*/  MOV R224, R67 ;  /* 0x0000004300e07202 */ /* 0x002fe40000000f00 */
[----:B------:R-:W-:Y:S02]  /*d9f0*/  MOV R72, R79 ;  /* 0x0000004f00487202 */ /* 0x000fe40000000f00 */
[----:B------:R-:W-:Y:S02]  /*da00*/  MOV R68, RZ ;  /* 0x000000ff00447202 */ /* 0x000fe40000000f00 */
[----:B------:R-:W-:Y:S02]  /*da10*/  MOV R67, 0xffffffff ;  /* 0xffffffff00437802 */ /* 0x000fe40000000f00 */
[----:B------:R-:W-:Y:S02]  /*da20*/  MOV R64, 0xda40 ;  /* 0x0000da4000407802 */ /* 0x000fe40000000f00 */
[----:B------:R-:W-:Y:S05]  /*da30*/  CALL.REL.NOINC `($__internal_5_$__cuda_sm70_shflsync_up) ;  /* 0x000012b000007944 */ /* 0x000fea0003c00000 */
[----:B01----:R-:W-:Y:S05]  /*da40*/  BRA `(.L_x_119) ;  /* 0xffff920000007947 */ /* 0x003fea000383ffff */
.L_x_80:
[----:B------:R-:W-:Y:S01]  /*da50*/  HFMA2.MMA R71, -RZ, RZ, 0, 5.9604644775390625e-08 ;  /* 0x00000001ff477435 */ /* 0x000fe200000001ff */
[----:B------:R-:W-:-:S02]  /*da60*/  MOV R68, RZ ;  /* 0x000000ff00447202 */ /* 0x000fc40000000f00 */
[----:B------:R-:W-:Y:S02]  /*da70*/  MOV R67, 0xffffffff ;  /* 0xffffffff00437802 */ /* 0x000fe40000000f00 */
[----:B------:R-:W-:Y:S02]  /*da80*/  MOV R64, 0xdaa0 ;  /* 0x0000daa000407802 */ /* 0x000fe40000000f00 */
[----:B-1---5:R-:W-:Y:S05]  /*da90*/  CALL.REL.NOINC `($__internal_5_$__cuda_sm70_shflsync_up) ;  /* 0x0000125000007944 */ /* 0x022fea0003c00000 */
[----:B0-----:R-:W-:Y:S01]  /*daa0*/  HFMA2.MMA R71, -RZ, RZ, 0, 5.9604644775390625e-08 ;  /* 0x00000001ff477435 */ /* 0x001fe200000001ff */
[----:B-1----:R-:W-:Y:S02]  /*dab0*/  MOV R76, R67 ;  /* 0x00000043004c7202 */ /* 0x002fe40000000f00 */
[----:B------:R-:W-:Y:S02]  /*dac0*/  MOV R72, R73 ;  /* 0x0000004900487202 */ /* 0x000fe40000000f00 */
[----:B------:R-:W-:Y:S02]  /*dad0*/  MOV R68, RZ ;  /* 0x000000ff00447202 */ /* 0x000fe40000000f00 */
[----:B------:R-:W-:Y:S02]  /*dae0*/  MOV R67, 0xffffffff ;  /* 0xffffffff00437802 */ /* 0x000fe40000000f00 */
[----:B------:R-:W-:-:S02]  /*daf0*/  MOV R64, 0xdb10 ;  /* 0x0000db1000407802 */ /* 0x000fc40000000f00 */
[----:B------:R-:W-:Y:S05]  /*db00*/  CALL.REL.NOINC `($__internal_5_$__cuda_sm70_shflsync_up) ;  /* 0x000011e000007944 */ /* 0x000fea0003c00000 */
[----:B0-----:R-:W-:Y:S01]  /*db10*/  HFMA2.MMA R71, -RZ, RZ, 0, 5.9604644775390625e-08 ;  /* 0x00000001ff477435 */ /* 0x001fe200000001ff */
[----:B-1----:R-:W-:-:S02]  /*db20*/  MOV R77, R67 ;  /* 0x00000043004d7202 */ /* 0x002fc40000000f00 */
[----:B------:R-:W-:Y:S02]  /*db30*/  MOV R72, R69 ;  /* 0x0000004500487202 */ /* 0x000fe40000000f00 */
[----:B------:R-:W-:Y:S02]  /*db40*/  MOV R68, RZ ;  /* 0x000000ff00447202 */ /* 0x000fe40000000f00 */
[----:B------:R-:W-:Y:S02]  /*db50*/  MOV R67, 0xffffffff ;  /* 0xffffffff00437802 */ /* 0x000fe40000000f00 */
[----:B------:R-:W-:Y:S02]  /*db60*/  MOV R64, 0xdb80 ;  /* 0x0000db8000407802 */ /* 0x000fe40000000f00 */
[----:B------:R-:W-:Y:S05]  /*db70*/  CALL.REL.NOINC `($__internal_5_$__cuda_sm70_shflsync_up) ;  /* 0x0000117000007944 */ /* 0x000fea0003c00000 */
[----:B0-----:R-:W-:Y:S01]  /*db80*/  HFMA2.MMA R71, -RZ, RZ, 0, 5.9604644775390625e-08 ;  /* 0x00000001ff477435 */ /* 0x001fe200000001ff */
[----:B-1----:R-:W-:Y:S02]  /*db90*/  MOV R66, R67 ;  /* 0x0000004300427202 */ /* 0x002fe40000000f00 */
[----:B------:R-:W-:Y:S02]  /*dba0*/  MOV R72, R70 ;  /* 0x0000004600487202 */ /* 0x000fe40000000f00 */
[----:B------:R-:W-:-:S02]  /*dbb0*/  MOV R68, RZ ;  /* 0x000000ff00447202 */ /* 0x000fc40000000f00 */
[----:B------:R-:W-:Y:S02]  /*dbc0*/  MOV R67, 0xffffffff ;  /* 0xffffffff00437802 */ /* 0x000fe40000000f00 */
[----:B------:R-:W-:Y:S02]  /*dbd0*/  MOV R64, 0xdbf0 ;  /* 0x0000dbf000407802 */ /* 0x000fe40000000f00 */
[----:B------:R-:W-:Y:S05]  /*dbe0*/  CALL.REL.NOINC `($__internal_5_$__cuda_sm70_shflsync_up) ;  /* 0x0000110000007944 */ /* 0x000fea0003c00000 */
[----:B-1----:R-:W-:Y:S01]  /*dbf0*/  MOV R224, R67 ;  /* 0x0000004300e07202 */ /* 0x002fe20000000f00 */
[----:B------:R-:W-:Y:S01]  /*dc00*/  HFMA2.MMA R67, -RZ, RZ, 0, 0 ;  /* 0x00000000ff437435 */ /* 0x000fe200000001ff */
[----:B------:R-:W-:Y:S02]  /*dc10*/  MOV R69, R66 ;  /* 0x0000004200457202 */ /* 0x000fe40000000f00 */
[----:B0-----:R-:W-:Y:S02]  /*dc20*/  MOV R68, R60 ;  /* 0x0000003c00447202 */ /* 0x001fe40000000f00 */
[----:B------:R-:W-:Y:S02]  /*dc30*/  MOV R65, 0x1f ;  /* 0x0000001f00417802 */ /* 0x000fe40000000f00 */
[----:B------:R-:W-:-:S02]  /*dc40*/  MOV R64, 0xffffffff ;  /* 0xffffffff00407802 */ /* 0x000fc40000000f00 */
[----:B------:R-:W-:Y:S02]  /*dc50*/  MOV R66, 0xdc70 ;  /* 0x0000dc7000427802 */ /* 0x000fe40000000f00 */
[----:B------:R-:W-:Y:S05]  /*dc60*/  CALL.REL.NOINC `($__internal_4_$__cuda_sm70_shflsync_idx_p) ;  /* 0x0000104000007944 */ /* 0x000fea0003c00000 */
[----:B------:R-:W-:Y:S01]  /*dc70*/  HFMA2.MMA R67, -RZ, RZ, 0, 0 ;  /* 0x00000000ff437435 */ /* 0x000fe200000001ff */
[----:B-1----:R-:W-:Y:S02]  /*dc80*/  MOV R78, R65 ;  /* 0x00000041004e7202 */ /* 0x002fe40000000f00 */
[----:B------:R-:W-:Y:S02]  /*dc90*/  MOV R68, R61 ;  /* 0x0000003d00447202 */ /* 0x000fe40000000f00 */
[----:B------:R-:W-:Y:S02]  /*dca0*/  MOV R65, 0x1f ;  /* 0x0000001f00417802 */ /* 0x000fe40000000f00 */
[----:B------:R-:W-:Y:S02]  /*dcb0*/  MOV R64, 0xffffffff ;  /* 0xffffffff00407802 */ /* 0x000fe40000000f00 */
[----:B------:R-:W-:Y:S02]  /*dcc0*/  MOV R66, 0xdce0 ;  /* 0x0000dce000427802 */ /* 0x000fe40000000f00 */
[----:B------:R-:W-:Y:S05]  /*dcd0*/  CALL.REL.NOINC `($__internal_4_$__cuda_sm70_shflsync_idx_p) ;  /* 0x00000fd000007944 */ /* 0x000fea0003c00000 */
[----:B------:R-:W-:Y:S01]  /*dce0*/  HFMA2.MMA R67, -RZ, RZ, 0, 0 ;  /* 0x00000000ff437435 */ /* 0x000fe200000001ff */
[----:B-1----:R-:W-:-:S02]  /*dcf0*/  MOV R79, R65 ;  /* 0x00000041004f7202 */ /* 0x002fc40000000f00 */
[----:B------:R-:W-:Y:S02]  /*dd00*/  MOV R68, R62 ;  /* 0x0000003e00447202 */ /* 0x000fe40000000f00 */
[----:B------:R-:W-:Y:S02]  /*dd10*/  MOV R65, 0x1f ;  /* 0x0000001f00417802 */ /* 0x000fe40000000f00 */
[----:B------:R-:W-:Y:S02]  /*dd20*/  MOV R64, 0xffffffff ;  /* 0xffffffff00407802 */ /* 0x000fe40000000f00 */
[----:B------:R-:W-:Y:S02]  /*dd30*/  MOV R66, 0xdd50 ;  /* 0x0000dd5000427802 */ /* 0x000fe40000000f00 */
[----:B------:R-:W-:Y:S05]  /*dd40*/  CALL.REL.NOINC `($__internal_4_$__cuda_sm70_shflsync_idx_p) ;  /* 0x00000f6000007944 */ /* 0x000fea0003c00000 */
[----:B------:R-:W-:Y:S01]  /*dd50*/  HFMA2.MMA R67, -RZ, RZ, 0, 0 ;  /* 0x00000000ff437435 */ /* 0x000fe200000001ff */
[----:B-1----:R-:W-:Y:S02]  /*dd60*/  MOV R225, R65 ;  /* 0x0000004100e17202 */ /* 0x002fe40000000f00 */
[----:B------:R-:W-:Y:S02]  /*dd70*/  MOV R68, R63 ;  /* 0x0000003f00447202 */ /* 0x000fe40000000f00 */
[----:B------:R-:W-:-:S02]  /*dd80*/  MOV R65, 0x1f ;  /* 0x0000001f00417802 */ /* 0x000fc40000000f00 */
[----:B------:R-:W-:Y:S02]  /*dd90*/  MOV R64, 0xffffffff ;  /* 0xffffffff00407802 */ /* 0x000fe40000000f00 */
[----:B------:R-:W-:Y:S02]  /*dda0*/  MOV R66, 0xddc0 ;  /* 0x0000ddc000427802 */ /* 0x000fe40000000f00 */
[----:B------:R-:W-:Y:S05]  /*ddb0*/  CALL.REL.NOINC `($__internal_4_$__cuda_sm70_shflsync_idx_p) ;  /* 0x00000ef000007944 */ /* 0x000fea0003c00000 */
[----:B-1----:R-:W-:Y:S01]  /*ddc0*/  MOV R71, R65 ;  /* 0x0000004100477202 */ /* 0x002fe20000000f00 */
[----:B------:R-:W-:Y:S05]  /*ddd0*/  BRA `(.L_x_120) ;  /* 0xffff919000007947 */ /* 0x000fea000383ffff */
.L_x_83:
[----:B------:R-:W-:Y:S01]  /*dde0*/  HFMA2.MMA R67, -RZ, RZ, 0, 5.9604644775390625e-08 ;  /* 0x00000001ff437435 */ /* 0x000fe200000001ff */
[----:B------:R-:W-:Y:S02]  /*ddf0*/  MOV R66, 0x1f ;  /* 0x0000001f00427802 */ /* 0x000fe40000000f00 */
[----:B------:R-:W-:Y:S02]  /*de00*/  MOV R69, 0xffffffff ;  /* 0xffffffff00457802 */ /* 0x000fe40000000f00 */
[----:B------:R-:W-:Y:S02]  /*de10*/  MOV R64, 0xde30 ;  /* 0x0000de3000407802 */ /* 0x000fe40000000f00 */
[----:B------:R-:W-:Y:S05]  /*de20*/  CALL.REL.NOINC `($__internal_3_$__cuda_sm70_shflsync_down) ;  /* 0x00000e4000007944 */ /* 0x000fea0003c00000 */
[----:B-1----:R-:W-:Y:S01]  /*de30*/  MOV R70, R69 ;  /* 0x0000004500467202 */ /* 0x002fe20000000f00 */
[----:B0-----:R-:W-:Y:S05]  /*de40*/  BRA `(.L_x_121) ;  /* 0xffffa70000007947 */ /* 0x001fea000383ffff */
.L_x_84:
[----:B------:R-:W-:Y:S01]  /*de50*/  HFMA2.MMA R67, -RZ, RZ, 0, 5.9604644775390625e-08 ;  /* 0x00000001ff437435 */ /* 0x000fe200000001ff */
[----:B0-----:R-:W-:-:S02]  /*de60*/  MOV R68, R73 ;  /* 0x0000004900447202 */ /* 0x001fc40000000f00 */
[----:B------:R-:W-:Y:S02]  /*de70*/  MOV R66, 0x1f ;  /* 0x0000001f00427802 */ /* 0x000fe40000000f00 */
[----:B------:R-:W-:Y:S02]  /*de80*/  MOV R69, 0xffffffff ;  /* 0xffffffff00457802 */ /* 0x000fe40000000f00 */
[----:B------:R-:W-:Y:S02]  /*de90*/  MOV R64, 0xdeb0 ;  /* 0x0000deb000407802 */ /* 0x000fe40000000f00 */
[----:B-1----:R-:W-:Y:S05]  /*dea0*/  CALL.REL.NOINC `($__internal_3_$__cuda_sm70_shflsync_down) ;  /* 0x00000dc000007944 */ /* 0x002fea0003c00000 */
[----:B0-----:R-:W-:Y:S01]  /*deb0*/  HFMA2.MMA R67, -RZ, RZ, 0, 5.9604644775390625e-08 ;  /* 0x00000001ff437435 */ /* 0x001fe200000001ff */
[----:B-1----:R-:W-:Y:S02]  /*dec0*/  MOV R71, R69 ;  /* 0x0000004500477202 */ /* 0x002fe40000000f00 */
[----:B------:R-:W-:Y:S02]  /*ded0*/  MOV R68, R77 ;  /* 0x0000004d00447202 */ /* 0x000fe40000000f00 */
[----:B------:R-:W-:Y:S02]  /*dee0*/  MOV R66, 0x1f ;  /* 0x0000001f00427802 */ /* 0x000fe40000000f00 */
[----:B------:R-:W-:-:S02]  /*def0*/  MOV R69, 0xffffffff ;  /* 0xffffffff00457802 */ /* 0x000fc40000000f00 */
[----:B------:R-:W-:Y:S02]  /*df00*/  MOV R64, 0xdf20 ;  /* 0x0000df2000407802 */ /* 0x000fe40000000f00 */
[----:B------:R-:W-:Y:S05]  /*df10*/  CALL.REL.NOINC `($__internal_3_$__cuda_sm70_shflsync_down) ;  /* 0x00000d5000007944 */ /* 0x000fea0003c00000 */
[----:B0-----:R-:W-:Y:S01]  /*df20*/  HFMA2.MMA R67, -RZ, RZ, 0, 5.9604644775390625e-08 ;  /* 0x00000001ff437435 */ /* 0x001fe200000001ff */
[----:B-1----:R-:W-:Y:S02]  /*df30*/  MOV R72, R69 ;  /* 0x0000004500487202 */ /* 0x002fe40000000f00 */
[----:B------:R-:W-:Y:S02]  /*df40*/  MOV R68, R76 ;  /* 0x0000004c00447202 */ /* 0x000fe40000000f00 */
[----:B------:R-:W-:Y:S02]  /*df50*/  MOV R66, 0x1f ;  /* 0x0000001f00427802 */ /* 0x000fe40000000f00 */
[----:B------:R-:W-:Y:S02]  /*df60*/  MOV R69, 0xffffffff ;  /* 0xffffffff00457802 */ /* 0x000fe40000000f00 */
[----:B------:R-:W-:Y:S02]  /*df70*/  MOV R64, 0xdf90 ;  /* 0x0000df9000407802 */ /* 0x000fe40000000f00 */
[----:B------:R-:W-:Y:S05]  /*df80*/  CALL.REL.NOINC `($__internal_3_$__cuda_sm70_shflsync_down) ;  /* 0x00000ce000007944 */ /* 0x000fea0003c00000 */
[----:B01----:R-:W-:Y:S05]  /*df90*/  BRA `(.L_x_122) ;  /* 0xffffa5f000007947 */ /* 0x003fea000383ffff */
.L_x_87:
[----:B------:R-:W-:Y:S01]  /*dfa0*/  HFMA2.MMA R67, -RZ, RZ, 0, 1.1920928955078125e-07 ;  /* 0x00000002ff437435 */ /* 0x000fe200000001ff */
[----:B0-----:R-:W-:-:S02]  /*dfb0*/  MOV R68, R79 ;  /* 0x0000004f00447202 */ /* 0x001fc40000000f00 */
[----:B------:R-:W-:Y:S02]  /*dfc0*/  MOV R66, 0x1f ;  /* 0x0000001f00427802 */ /* 0x000fe40000000f00 */
[----:B------:R-:W-:Y:S02]  /*dfd0*/  MOV R69, 0xffffffff ;  /* 0xffffffff00457802 */ /* 0x000fe40000000f00 */
[----:B------:R-:W-:Y:S02]  /*dfe0*/  MOV R64, 0xe000 ;  /* 0x0000e00000407802 */ /* 0x000fe40000000f00 */
[----:B-1234-:R-:W-:Y:S05]  /*dff0*/  CALL.REL.NOINC `($__internal_3_$__cuda_sm70_shflsync_down) ;  /* 0x00000c7000007944 */ /* 0x01efea0003c00000 */
[----:B0-----:R-:W-:Y:S01]  /*e000*/  HFMA2.MMA R67, -RZ, RZ, 0, 1.1920928955078125e-07 ;  /* 0x00000002ff437435 */ /* 0x001fe200000001ff */
[----:B-1----:R-:W-:Y:S02]  /*e010*/  MOV R71, R69 ;  /* 0x0000004500477202 */ /* 0x002fe40000000f00 */
[----:B------:R-:W-:Y:S02]  /*e020*/  MOV R68, R78 ;  /* 0x0000004e00447202 */ /* 0x000fe40000000f00 */
[----:B------:R-:W-:Y:S02]  /*e030*/  MOV R66, 0x1f ;  /* 0x0000001f00427802 */ /* 0x000fe40000000f00 */
[----:B------:R-:W-:-:S02]  /*e040*/  MOV R69, 0xffffffff ;  /* 0xffffffff00457802 */ /* 0x000fc40000000f00 */
[----:B------:R-:W-:Y:S02]  /*e050*/  MOV R64, 0xe070 ;  /* 0x0000e07000407802 */ /* 0x000fe40000000f00 */
[----:B------:R-:W-:Y:S05]  /*e060*/  CALL.REL.NOINC `($__internal_3_$__cuda_sm70_shflsync_down) ;  /* 0x00000c0000007944 */ /* 0x000fea0003c00000 */
[----:B0-----:R-:W-:Y:S01]  /*e070*/  HFMA2.MMA R67, -RZ, RZ, 0, 1.1920928955078125e-07 ;  /* 0x00000002ff437435 */ /* 0x001fe200000001ff */
[----:B-1----:R-:W-:Y:S02]  /*e080*/  MOV R70, R69 ;  /* 0x0000004500467202 */ /* 0x002fe40000000f00 */
[----:B------:R-:W-:Y:S02]  /*e090*/  MOV R68, R77 ;  /* 0x0000004d00447202 */ /* 0x000fe40000000f00 */
[----:B------:R-:W-:Y:S02]  /*e0a0*/  MOV R66, 0x1f ;  /* 0x0000001f00427802 */ /* 0x000fe40000000f00 */
[----:B------:R-:W-:Y:S02]  /*e0b0*/  MOV R69, 0xffffffff ;  /* 0xffffffff00457802 */ /* 0x000fe40000000f00 */
[----:B------:R-:W-:Y:S02]  /*e0c0*/  MOV R64, 0xe0e0 ;  /* 0x0000e0e000407802 */ /* 0x000fe40000000f00 */
[----:B------:R-:W-:Y:S05]  /*e0d0*/  CALL.REL.NOINC `($__internal_3_$__cuda_sm70_shflsync_down) ;  /* 0x00000b9000007944 */ /* 0x000fea0003c00000 */
[----:B0-----:R-:W-:Y:S01]  /*e0e0*/  HFMA2.MMA R67, -RZ, RZ, 0, 1.1920928955078125e-07 ;  /* 0x00000002ff437435 */ /* 0x001fe200000001ff */
[----:B-1----:R-:W-:-:S02]  /*e0f0*/  MOV R72, R69 ;  /* 0x0000004500487202 */ /* 0x002fc40000000f00 */
[----:B------:R-:W-:Y:S02]  /*e100*/  MOV R68, R76 ;  /* 0x0000004c00447202 */ /* 0x000fe40000000f00 */
[----:B------:R-:W-:Y:S02]  /*e110*/  MOV R66, 0x1f ;  /* 0x0000001f00427802 */ /* 0x000fe40000000f00 */
[----:B------:R-:W-:Y:S02]  /*e120*/  MOV R69, 0xffffffff ;  /* 0xffffffff00457802 */ /* 0x000fe40000000f00 */
[----:B------:R-:W-:Y:S02]  /*e130*/  MOV R64, 0xe150 ;  /* 0x0000e15000407802 */ /* 0x000fe40000000f00 */
[----:B------:R-:W-:Y:S05]  /*e140*/  CALL.REL.NOINC `($__internal_3_$__cuda_sm70_shflsync_down) ;  /* 0x00000b2000007944 */ /* 0x000fea0003c00000 */
[----:B01----:R-:W-:Y:S05]  /*e150*/  BRA `(.L_x_123) ;  /* 0xffffa57000007947 */ /* 0x003fea000383ffff */
.L_x_90:
[----:B------:R-:W-:Y:S01]  /*e160*/  HFMA2.MMA R67, -RZ, RZ, 0, 2.384185791015625e-07 ;  /* 0x00000004ff437435 */ /* 0x000fe200000001ff */
[----:B------:R-:W-:Y:S02]  /*e170*/  MOV R68, R79 ;  /* 0x0000004f00447202 */ /* 0x000fe40000000f00 */
[----:B------:R-:W-:Y:S02]  /*e180*/  MOV R66, 0x1f ;  /* 0x0000001f00427802 */ /* 0x000fe40000000f00 */
[----:B0-----:R-:W-:-:S02]  /*e190*/  MOV R69, 0xffffffff ;  /* 0xffffffff00457802 */ /* 0x001fc40000000f00 */
[----:B------:R-:W-:Y:S02]  /*e1a0*/  MOV R64, 0xe1c0 ;  /* 0x0000e1c000407802 */ /* 0x000fe40000000f00 */
[----:B-1234-:R-:W-:Y:S05]  /*e1b0*/  CALL.REL.NOINC `($__internal_3_$__cuda_sm70_shflsync_down) ;  /* 0x00000ab000007944 */ /* 0x01efea0003c00000 */
[----:B-1----:R-:W-:Y:S01]  /*e1c0*/  MOV R71, R69 ;  /* 0x0000004500477202 */ /* 0x002fe20000000f00 */
[----:B0-----:R-:W-:Y:S05]  /*e1d0*/  BRA `(.L_x_124) ;  /* 0xffffa60000007947 */ /* 0x001fea000383ffff */
.L_x_91:
[----:B------:R-:W-:Y:S01]  /*e1e0*/  HFMA2.MMA R67, -RZ, RZ, 0, 2.384185791015625e-07 ;  /* 0x00000004ff437435 */ /* 0x000fe200000001ff */
[----:B------:R-:W-:Y:S02]  /*e1f0*/  MOV R68, R78 ;  /* 0x0000004e00447202 */ /* 0x000fe40000000f00 */
[----:B------:R-:W-:Y:S02]  /*e200*/  MOV R66, 0x1f ;  /* 0x0000001f00427802 */ /* 0x000fe40000000f00 */
[----:B0-----:R-:W-:Y:S02]  /*e210*/  MOV R69, 0xffffffff ;  /* 0xffffffff00457802 */ /* 0x001fe40000000f00 */
[----:B------:R-:W-:Y:S02]  /*e220*/  MOV R64, 0xe240 ;  /* 0x0000e24000407802 */ /* 0x000fe40000000f00 */
[----:B-1234-:R-:W-:Y:S05]  /*e230*/  CALL.REL.NOINC `($__internal_3_$__cuda_sm70_shflsync_down) ;  /* 0x00000a3000007944 */ /* 0x01efea0003c00000 */
[----:B0-----:R-:W-:Y:S01]  /*e240*/  HFMA2.MMA R67, -RZ, RZ, 0, 2.384185791015625e-07 ;  /* 0x00000004ff437435 */ /* 0x001fe200000001ff */
[----:B-1----:R-:W-:Y:S02]  /*e250*/  MOV R70, R69 ;  /* 0x0000004500467202 */ /* 0x002fe40000000f00 */
[----:B------:R-:W-:-:S02]  /*e260*/  MOV R68, R77 ;  /* 0x0000004d00447202 */ /* 0x000fc40000000f00 */
[----:B------:R-:W-:Y:S02]  /*e270*/  MOV R66, 0x1f ;  /* 0x0000001f00427802 */ /* 0x000fe40000000f00 */
[----:B------:R-:W-:Y:S02]  /*e280*/  MOV R69, 0xffffffff ;  /* 0xffffffff00457802 */ /* 0x000fe40000000f00 */
[----:B------:R-:W-:Y:S02]  /*e290*/  MOV R64, 0xe2b0 ;  /* 0x0000e2b000407802 */ /* 0x000fe40000000f00 */
[----:B------:R-:W-:Y:S05]  /*e2a0*/  CALL.REL.NOINC `($__internal_3_$__cuda_sm70_shflsync_down) ;  /* 0x000009c000007944 */ /* 0x000fea0003c00000 */
[----:B0-----:R-:W-:Y:S01]  /*e2b0*/  HFMA2.MMA R67, -RZ, RZ, 0, 2.384185791015625e-07 ;  /* 0x00000004ff437435 */ /* 0x001fe200000001ff */
[----:B-1----:R-:W-:Y:S02]  /*e2c0*/  MOV R72, R69 ;  /* 0x0000004500487202 */ /* 0x002fe40000000f00 */
[----:B------:R-:W-:Y:S02]  /*e2d0*/  MOV R68, R76 ;  /* 0x0000004c00447202 */ /* 0x000fe40000000f00 */
[----:B------:R-:W-:Y:S02]  /*e2e0*/  MOV R66, 0x1f ;  /* 0x0000001f00427802 */ /* 0x000fe40000000f00 */
[----:B------:R-:W-:-:S02]  /*e2f0*/  MOV R69, 0xffffffff ;  /* 0xffffffff00457802 */ /* 0x000fc40000000f00 */
[----:B------:R-:W-:Y:S02]  /*e300*/  MOV R64, 0xe320 ;  /* 0x0000e32000407802 */ /* 0x000fe40000000f00 */
[----:B------:R-:W-:Y:S05]  /*e310*/  CALL.REL.NOINC `($__internal_3_$__cuda_sm70_shflsync_down) ;  /* 0x0000095000007944 */ /* 0x000fea0003c00000 */
[----:B01----:R-:W-:Y:S05]  /*e320*/  BRA `(.L_x_125) ;  /* 0xffffa4f000007947 */ /* 0x003fea000383ffff */
.L_x_94:
[----:B------:R-:W-:Y:S01]  /*e330*/  HFMA2.MMA R67, -RZ, RZ, 0, 4.76837158203125e-07 ;  /* 0x00000008ff437435 */ /* 0x000fe200000001ff */
[----:B------:R-:W-:Y:S02]  /*e340*/  MOV R68, R79 ;  /* 0x0000004f00447202 */ /* 0x000fe40000000f00 */
[----:B------:R-:W-:Y:S02]  /*e350*/  MOV R66, 0x1f ;  /* 0x0000001f00427802 */ /* 0x000fe40000000f00 */
[----:B0-----:R-:W-:Y:S02]  /*e360*/  MOV R69, 0xffffffff ;  /* 0xffffffff00457802 */ /* 0x001fe40000000f00 */
[----:B------:R-:W-:Y:S02]  /*e370*/  MOV R64, 0xe390 ;  /* 0x0000e39000407802 */ /* 0x000fe40000000f00 */
[----:B-1234-:R-:W-:Y:S05]  /*e380*/  CALL.REL.NOINC `($__internal_3_$__cuda_sm70_shflsync_down) ;  /* 0x000008e000007944 */ /* 0x01efea0003c00000 */
[----:B0-----:R-:W-:Y:S01]  /*e390*/  HFMA2.MMA R67, -RZ, RZ, 0, 4.76837158203125e-07 ;  /* 0x00000008ff437435 */ /* 0x001fe200000001ff */
[----:B-1----:R-:W-:Y:S02]  /*e3a0*/  MOV R71, R69 ;  /* 0x0000004500477202 */ /* 0x002fe40000000f00 */
[----:B------:R-:W-:-:S02]  /*e3b0*/  MOV R68, R78 ;  /* 0x0000004e00447202 */ /* 0x000fc40000000f00 */
[----:B------:R-:W-:Y:S02]  /*e3c0*/  MOV R66, 0x1f ;  /* 0x0000001f00427802 */ /* 0x000fe40000000f00 */
[----:B------:R-:W-:Y:S02]  /*e3d0*/  MOV R69, 0xffffffff ;  /* 0xffffffff00457802 */ /* 0x000fe40000000f00 */
[----:B------:R-:W-:Y:S02]  /*e3e0*/  MOV R64, 0xe400 ;  /* 0x0000e40000407802 */ /* 0x000fe40000000f00 */
[----:B------:R-:W-:Y:S05]  /*e3f0*/  CALL.REL.NOINC `($__internal_3_$__cuda_sm70_shflsync_down) ;  /* 0x0000087000007944 */ /* 0x000fea0003c00000 */
[----:B0-----:R-:W-:Y:S01]  /*e400*/  HFMA2.MMA R67, -RZ, RZ, 0, 4.76837158203125e-07 ;  /* 0x00000008ff437435 */ /* 0x001fe200000001ff */
[----:B-1----:R-:W-:Y:S02]  /*e410*/  MOV R70, R69 ;  /* 0x0000004500467202 */ /* 0x002fe40000000f00 */
[----:B------:R-:W-:Y:S02]  /*e420*/  MOV R68, R77 ;  /* 0x0000004d00447202 */ /* 0x000fe40000000f00 */
[----:B------:R-:W-:Y:S02]  /*e430*/  MOV R66, 0x1f ;  /* 0x0000001f00427802 */ /* 0x000fe40000000f00 */
[----:B------:R-:W-:-:S02]  /*e440*/  MOV R69, 0xffffffff ;  /* 0xffffffff00457802 */ /* 0x000fc40000000f00 */
[----:B------:R-:W-:Y:S02]  /*e450*/  MOV R64, 0xe470 ;  /* 0x0000e47000407802 */ /* 0x000fe40000000f00 */
[----:B------:R-:W-:Y:S05]  /*e460*/  CALL.REL.NOINC `($__internal_3_$__cuda_sm70_shflsync_down) ;  /* 0x0000080000007944 */ /* 0x000fea0003c00000 */
[----:B0-----:R-:W-:Y:S01]  /*e470*/  HFMA2.MMA R67, -RZ, RZ, 0, 4.76837158203125e-07 ;  /* 0x00000008ff437435 */ /* 0x001fe200000001ff */
[----:B-1----:R-:W-:Y:S02]  /*e480*/  MOV R72, R69 ;  /* 0x0000004500487202 */ /* 0x002fe40000000f00 */
[----:B------:R-:W-:Y:S02]  /*e490*/  MOV R68, R76 ;  /* 0x0000004c00447202 */ /* 0x000fe40000000f00 */
[----:B------:R-:W-:Y:S02]  /*e4a0*/  MOV R66, 0x1f ;  /* 0x0000001f00427802 */ /* 0x000fe40000000f00 */
[----:B------:R-:W-:Y:S02]  /*e4b0*/  MOV R69, 0xffffffff ;  /* 0xffffffff00457802 */ /* 0x000fe40000000f00 */
[----:B------:R-:W-:Y:S02]  /*e4c0*/  MOV R64, 0xe4e0 ;  /* 0x0000e4e000407802 */ /* 0x000fe40000000f00 */
[----:B------:R-:W-:Y:S05]  /*e4d0*/  CALL.REL.NOINC `($__internal_3_$__cuda_sm70_shflsync_down) ;  /* 0x0000079000007944 */ /* 0x000fea0003c00000 */
[----:B01----:R-:W-:Y:S05]  /*e4e0*/  BRA `(.L_x_126) ;  /* 0xffffa47000007947 */ /* 0x003fea000383ffff */
.L_x_97:
[----:B------:R-:W-:Y:S01]  /*e4f0*/  HFMA2.MMA R67, -RZ, RZ, 0, 9.5367431640625e-07 ;  /* 0x00000010ff437435 */ /* 0x000fe200000001ff */
[----:B------:R-:W-:-:S02]  /*e500*/  MOV R68, R79 ;  /* 0x0000004f00447202 */ /* 0x000fc40000000f00 */
[----:B------:R-:W-:Y:S02]  /*e510*/  MOV R66, 0x1f ;  /* 0x0000001f00427802 */ /* 0x000fe40000000f00 */
[----:B0-----:R-:W-:Y:S02]  /*e520*/  MOV R69, 0xffffffff ;  /* 0xffffffff00457802 */ /* 0x001fe40000000f00 */
[----:B------:R-:W-:Y:S02]  /*e530*/  MOV R64, 0xe550 ;  /* 0x0000e55000407802 */ /* 0x000fe40000000f00 */
[----:B-1234-:R-:W-:Y:S05]  /*e540*/  CALL.REL.NOINC `($__internal_3_$__cuda_sm70_shflsync_down) ;  /* 0x0000072000007944 */ /* 0x01efea0003c00000 */
[----:B-1----:R-:W-:Y:S01]  /*e550*/  MOV R71, R69 ;  /* 0x0000004500477202 */ /* 0x002fe20000000f00 */
[----:B0-----:R-:W-:Y:S05]  /*e560*/  BRA `(.L_x_127) ;  /* 0xffffa50000007947 */ /* 0x001fea000383ffff */
.L_x_98:
[----:B------:R-:W-:Y:S01]  /*e570*/  HFMA2.MMA R67, -RZ, RZ, 0, 9.5367431640625e-07 ;  /* 0x00000010ff437435 */ /* 0x000fe200000001ff */
[----:B------:R-:W-:Y:S02]  /*e580*/  MOV R68, R78 ;  /* 0x0000004e00447202 */ /* 0x000fe40000000f00 */
[----:B------:R-:W-:Y:S02]  /*e590*/  MOV R66, 0x1f ;  /* 0x0000001f00427802 */ /* 0x000fe40000000f00 */
[----:B0-----:R-:W-:-:S02]  /*e5a0*/  MOV R69, 0xffffffff ;  /* 0xffffffff00457802 */ /* 0x001fc40000000f00 */
[----:B------:R-:W-:Y:S02]  /*e5b0*/  MOV R64, 0xe5d0 ;  /* 0x0000e5d000407802 */ /* 0x000fe40000000f00 */
[----:B-1234-:R-:W-:Y:S05]  /*e5c0*/  CALL.REL.NOINC `($__internal_3_$__cuda_sm70_shflsync_down) ;  /* 0x000006a000007944 */ /* 0x01efea0003c00000 */
[----:B0-----:R-:W-:Y:S01]  /*e5d0*/  HFMA2.MMA R67, -RZ, RZ, 0, 9.5367431640625e-07 ;  /* 0x00000010ff437435 */ /* 0x001fe200000001ff */
[----:B-1----:R-:W-:Y:S02]  /*e5e0*/  MOV R70, R69 ;  /* 0x0000004500467202 */ /* 0x002fe40000000f00 */
[----:B------:R-:W-:Y:S02]  /*e5f0*/  MOV R68, R77 ;  /* 0x0000004d00447202 */ /* 0x000fe40000000f00 */
[----:B------:R-:W-:Y:S02]  /*e600*/  MOV R66, 0x1f ;  /* 0x0000001f00427802 */ /* 0x000fe40000000f00 */
[----:B------:R-:W-:Y:S02]  /*e610*/  MOV R69, 0xffffffff ;  /* 0xffffffff00457802 */ /* 0x000fe40000000f00 */
[----:B------:R-:W-:Y:S02]  /*e620*/  MOV R64, 0xe640 ;  /* 0x0000e64000407802 */ /* 0x000fe40000000f00 */
[----:B------:R-:W-:Y:S05]  /*e630*/  CALL.REL.NOINC `($__internal_3_$__cuda_sm70_shflsync_down) ;  /* 0x0000063000007944 */ /* 0x000fea0003c00000 */
[----:B0-----:R-:W-:Y:S01]  /*e640*/  HFMA2.MMA R67, -RZ, RZ, 0, 9.5367431640625e-07 ;  /* 0x00000010ff437435 */ /* 0x001fe200000001ff */
[----:B-1----:R-:W-:-:S02]  /*e650*/  MOV R72, R69 ;  /* 0x0000004500487202 */ /* 0x002fc40000000f00 */
[----:B------:R-:W-:Y:S02]  /*e660*/  MOV R68, R76 ;  /* 0x0000004c00447202 */ /* 0x000fe40000000f00 */
[----:B------:R-:W-:Y:S02]  /*e670*/  MOV R66, 0x1f ;  /* 0x0000001f00427802 */ /* 0x000fe40000000f00 */
[----:B------:R-:W-:Y:S02]  /*e680*/  MOV R69, 0xffffffff ;  /* 0xffffffff00457802 */ /* 0x000fe40000000f00 */
[----:B------:R-:W-:Y:S02]  /*e690*/  MOV R64, 0xe6b0 ;  /* 0x0000e6b000407802 */ /* 0x000fe40000000f00 */
[----:B------:R-:W-:Y:S05]  /*e6a0*/  CALL.REL.NOINC `($__internal_3_$__cuda_sm70_shflsync_down) ;  /* 0x000005c000007944 */ /* 0x000fea0003c00000 */
[----:B01----:R-:W-:Y:S05]  /*e6b0*/  BRA `(.L_x_128) ;  /* 0xffffa3f000007947 */ /* 0x003fea000383ffff */
.L_x_101:
[----:B------:R-:W-:Y:S01]  /*e6c0*/  HFMA2.MMA R67, -RZ, RZ, 0, 0 ;  /* 0x00000000ff437435 */ /* 0x000fe200000001ff */
[----:B------:R-:W-:Y:S02]  /*e6d0*/  MOV R68, R79 ;  /* 0x0000004f00447202 */ /* 0x000fe40000000f00 */
[----:B------:R-:W-:Y:S02]  /*e6e0*/  MOV R65, 0x1f ;  /* 0x0000001f00417802 */ /* 0x000fe40000000f00 */
[----:B------:R-:W-:-:S02]  /*e6f0*/  MOV R64, 0xffffffff ;  /* 0xffffffff00407802 */ /* 0x000fc40000000f00 */
[----:B------:R-:W-:Y:S02]  /*e700*/  MOV R66, 0xe720 ;  /* 0x0000e72000427802 */ /* 0x000fe40000000f00 */
[----:B01234-:R-:W-:Y:S05]  /*e710*/  CALL.REL.NOINC `($__internal_4_$__cuda_sm70_shflsync_idx_p) ;  /* 0x0000059000007944 */ /* 0x01ffea0003c00000 */
        /* <DEDUP_REMOVED lines=21> */
[----:B------:R-:W-:Y:S01]  /*e870*/  HFMA2.MMA R67, -RZ, RZ, 0, 5.9604644775390625e-08 ;  /* 0x00000001ff437435 */ /* 0x000fe200000001ff */
[----:B-1----:R-:W-:Y:S02]  /*e880*/  MOV R250, R65 ;  /* 0x0000004100fa7202 */ /* 0x002fe40000000f00 */
[----:B------:R-:W-:Y:S02]  /*e890*/  MOV R68, R79 ;  /* 0x0000004f00447202 */ /* 0x000fe40000000f00 */
[----:B------:R-:W-:Y:S02]  /*e8a0*/  MOV R66, 0x1f ;  /* 0x0000001f00427802 */ /* 0x000fe40000000f00 */
[----:B------:R-:W-:Y:S02]  /*e8b0*/  MOV R69, 0xffffffff ;  /* 0xffffffff00457802 */ /* 0x000fe40000000f00 */
[----:B------:R-:W-:-:S02]  /*e8c0*/  MOV R64, 0xe8e0 ;  /* 0x0000e8e000407802 */ /* 0x000fc40000000f00 */
[----:B------:R-:W-:Y:S05]  /*e8d0*/  CALL.REL.NOINC `($__internal_3_$__cuda_sm70_shflsync_down) ;  /* 0x0000039000007944 */ /* 0x000fea0003c00000 */
[----:B0-----:R-:W-:Y:S01]  /*e8e0*/  HFMA2.MMA R67, -RZ, RZ, 0, 5.9604644775390625e-08 ;  /* 0x00000001ff437435 */ /* 0x001fe200000001ff */
[----:B-1----:R-:W-:-:S02]  /*e8f0*/  MOV R70, R69 ;  /* 0x0000004500467202 */ /* 0x002fc40000000f00 */
[----:B------:R-:W-:Y:S02]  /*e900*/  MOV R68, R78 ;  /* 0x0000004e00447202 */ /* 0x000fe40000000f00 */
[----:B------:R-:W-:Y:S02]  /*e910*/  MOV R66, 0x1f ;  /* 0x0000001f00427802 */ /* 0x000fe40000000f00 */
[----:B------:R-:W-:Y:S02]  /*e920*/  MOV R69, 0xffffffff ;  /* 0xffffffff00457802 */ /* 0x000fe40000000f00 */
[----:B------:R-:W-:Y:S02]  /*e930*/  MOV R64, 0xe950 ;  /* 0x0000e95000407802 */ /* 0x000fe40000000f00 */
[----:B------:R-:W-:Y:S05]  /*e940*/  CALL.REL.NOINC `($__internal_3_$__cuda_sm70_shflsync_down) ;  /* 0x0000032000007944 */ /* 0x000fea0003c00000 */
[----:B0-----:R-:W-:Y:S01]  /*e950*/  HFMA2.MMA R67, -RZ, RZ, 0, 5.9604644775390625e-08 ;  /* 0x00000001ff437435 */ /* 0x001fe200000001ff */
[----:B-1----:R-:W-:Y:S02]  /*e960*/  MOV R71, R69 ;  /* 0x0000004500477202 */ /* 0x002fe40000000f00 */
[----:B------:R-:W-:Y:S02]  /*e970*/  MOV R68, R77 ;  /* 0x0000004d00447202 */ /* 0x000fe40000000f00 */
[----:B------:R-:W-:-:S02]  /*e980*/  MOV R66, 0x1f ;  /* 0x0000001f00427802 */ /* 0x000fc40000000f00 */
[----:B------:R-:W-:Y:S02]  /*e990*/  MOV R69, 0xffffffff ;  /* 0xffffffff00457802 */ /* 0x000fe40000000f00 */
[----:B------:R-:W-:Y:S02]  /*e9a0*/  MOV R64, 0xe9c0 ;  /* 0x0000e9c000407802 */ /* 0x000fe40000000f00 */
[----:B------:R-:W-:Y:S05]  /*e9b0*/  CALL.REL.NOINC `($__internal_3_$__cuda_sm70_shflsync_down) ;  /* 0x000002b000007944 */ /* 0x000fea0003c00000 */
[----:B0-----:R-:W-:Y:S01]  /*e9c0*/  HFMA2.MMA R67, -RZ, RZ, 0, 5.9604644775390625e-08 ;  /* 0x00000001ff437435 */ /* 0x001fe200000001ff */
[----:B-1----:R-:W-:Y:S02]  /*e9d0*/  MOV R72, R69 ;  /* 0x0000004500487202 */ /* 0x002fe40000000f00 */
[----:B------:R-:W-:Y:S02]  /*e9e0*/  MOV R68, R76 ;  /* 0x0000004c00447202 */ /* 0x000fe40000000f00 */
[----:B------:R-:W-:Y:S02]  /*e9f0*/  MOV R66, 0x1f ;  /* 0x0000001f00427802 */ /* 0x000fe40000000f00 */
[----:B------:R-:W-:Y:S02]  /*ea00*/  MOV R69, 0xffffffff ;  /* 0xffffffff00457802 */ /* 0x000fe40000000f00 */
[----:B------:R-:W-:-:S02]  /*ea10*/  MOV R64, 0xea30 ;  /* 0x0000ea3000407802 */ /* 0x000fc40000000f00 */
[----:B------:R-:W-:Y:S05]  /*ea20*/  CALL.REL.NOINC `($__internal_3_$__cuda_sm70_shflsync_down) ;  /* 0x0000024000007944 */ /* 0x000fea0003c00000 */
[-C--:B------:R-:W-:Y:S01]  /*ea30*/  FMUL.FTZ R247, R63, R73.reuse ;  /* 0x000000493ff77220 */ /* 0x080fe20000410000 */
[----:B0-----:R-:W-:Y:S01]  /*ea40*/  HFMA2.MMA R67, -RZ, RZ, 0, 0 ;  /* 0x00000000ff437435 */ /* 0x001fe200000001ff */
[-C--:B------:R-:W-:Y:S01]  /*ea50*/  FMUL.FTZ R246, R62, R73.reuse ;  /* 0x000000493ef67220 */ /* 0x080fe20000410000 */
        /* <DEDUP_REMOVED lines=9> */
[----:B-1----:R-:W-:Y:S05]  /*eaf0*/  CALL.REL.NOINC `($__internal_4_$__cuda_sm70_shflsync_idx_p) ;  /* 0x000001b000007944 */ /* 0x002fea0003c00000 */
        /* <DEDUP_REMOVED lines=23> */
        .weak           $__internal_3_$__cuda_sm70_shflsync_down
        .type           $__internal_3_$__cuda_sm70_shflsync_down,@function
        .size           $__internal_3_$__cuda_sm70_shflsync_down,($__internal_4_$__cuda_sm70_shflsync_idx_p - $__internal_3_$__cuda_sm70_shflsync_down)
$__internal_3_$__cuda_sm70_shflsync_down:
[----:B------:R-:W-:Y:S01]  /*ec70*/  HFMA2.MMA R65, -RZ, RZ, 0, 0 ;  /* 0x00000000ff417435 */ /* 0x000fe200000001ff */
[----:B------:R-:W-:Y:S04]  /*ec80*/  WARPSYNC R69 ;  /* 0x0000004500007348 */ /* 0x000fe80003800000 */
[----:B------:R0:W1:Y:S01]  /*ec90*/  SHFL.DOWN PT, R69, R68, R67, R66 ;  /* 0x0800004344457389 */ /* 0x00006200000e0042 */
[----:B------:R-:W-:Y:S05]  /*eca0*/  RET.REL.NODEC R64 `(_Z25selective_scan_bwd_kernelI32Selective_Scan_bwd_kernel_traitsILi128ELi16ELb0ELb0ELb0ELb0ELb1EN3c108BFloat16ENS1_7complexIfEEEEv12SSMParamsBwd) ;  /* 0xffff135040007950 */ /* 0x000fea0003c3ffff */
        .weak           $__internal_4_$__cuda_sm70_shflsync_idx_p
        .type           $__internal_4_$__cuda_sm70_shflsync_idx_p,@function
        .size           $__internal_4_$__cuda_sm70_shflsync_idx_p,($__internal_5_$__cuda_sm70_shflsync_up - $__internal_4_$__cuda_sm70_shflsync_idx_p)
$__internal_4_$__cuda_sm70_shflsync_idx_p:
[----:B------:R-:W-:Y:S04]  /*ecb0*/  WARPSYNC R64 ;  /* 0x0000004000007348 */ /* 0x000fe80003800000 */
[----:B------:R0:W1:Y:S02]  /*ecc0*/  SHFL.IDX PT, R65, R68, R67, R65 ;  /* 0x0000004344417389 */ /* 0x00006400000e0041 */
[----:B0-----:R-:W-:-:S04]  /*ecd0*/  MOV R67, 0x0 ;  /* 0x0000000000437802 */ /* 0x001fc80000000f00 */
[----:B------:R-:W-:Y:S05]  /*ece0*/  RET.REL.NODEC R66 `(_Z25selective_scan_bwd_kernelI32Selective_Scan_bwd_kernel_traitsILi128ELi16ELb0ELb0ELb0ELb0ELb1EN3c108BFloat16ENS1_7complexIfEEEEv12SSMParamsBwd) ;  /* 0xffff131042007950 */ /* 0x000fea0003c3ffff */
        .weak           $__internal_5_$__cuda_sm70_shflsync_up
        .type           $__internal_5_$__cuda_sm70_shflsync_up,@function
        .size           $__internal_5_$__cuda_sm70_shflsync_up,(.L_x_14437 - $__internal_5_$__cuda_sm70_shflsync_up)
$__internal_5_$__cuda_sm70_shflsync_up:
[----:B------:R-:W-:Y:S01]  /*ecf0*/  HFMA2.MMA R65, -RZ, RZ, 0, 0 ;  /* 0x00000000ff417435 */ /* 0x000fe200000001ff */
[----:B------:R-:W-:Y:S04]  /*ed00*/  WARPSYNC R67 ;  /* 0x0000004300007348 */ /* 0x000fe80003800000 */
[----:B------:R0:W1:Y:S01]  /*ed10*/  SHFL.UP PT, R67, R72, R71, R68 ;  /* 0x0400004748437389 */ /* 0x00006200000e0044 */
[----:B------:R-:W-:Y:S05]  /*ed20*/  RET.REL.NODEC R64 `(_Z25selective_scan_bwd_kernelI32Selective_Scan_bwd_kernel_traitsILi128ELi16ELb0ELb0ELb0ELb0ELb1EN3c108BFloat16ENS1_7complexIfEEEEv12SSMParamsBwd) ;  /* 0xffff12d040007950 */ /* 0x000fea0003c3ffff */
.L_x_130:
        /* <DEDUP_REMOVED lines=13> */
.L_x_14437:


//--------------------- .text._Z25selective_scan_bwd_kernelI32Selective_Scan_bwd_kernel_traitsILi128ELi16ELb0ELb0ELb0ELb1ELb0EN3c108BFloat16ENS1_7complexIfEEEEv12SSMParamsBwd --------------------------
	.section	.text._Z25selective_scan_bwd_kernelI32Selective_Scan_bwd_kernel_traitsILi128ELi16ELb0ELb0ELb0ELb1ELb0EN3c108BFloat16ENS1_7complexIfEEEEv12SSMParamsBwd,"ax",@progbits
	.sectioninfo	@"SHI_REGISTERS=255"
	.align	128
        .global         _Z25selective_scan_bwd_kernelI32Selective_Scan_bwd_kernel_traitsILi128ELi16ELb0ELb0ELb0ELb1ELb0EN3c108BFloat16ENS1_7complexIfEEEEv12SSMParamsBwd
        .type           _Z25selective_scan_bwd_kernelI32Selective_Scan_bwd_kernel_traitsILi128ELi16ELb0ELb0ELb0ELb1ELb0EN3c108BFloat16ENS1_7complexIfEEEEv12SSMParamsBwd,@function
        .size           _Z25selective_scan_bwd_kernelI32Selective_Scan_bwd_kernel_traitsILi128ELi16ELb0ELb0ELb0ELb1ELb0EN3c108BFloat16ENS1_7complexIfEEEEv12SSMParamsBwd,(.L_x_14440 - _Z25selective_scan_bwd_kernelI32Selective_Scan_bwd_kernel_traitsILi128ELi16ELb0ELb0ELb0ELb1ELb0EN3c108BFloat16ENS1_7complexIfEEEEv12SSMParamsBwd)
        .other          _Z25selective_scan_bwd_kernelI32Selective_Scan_bwd_kernel_traitsILi128ELi16ELb0ELb0ELb0ELb1ELb0EN3c108BFloat16ENS1_7complexIfEEEEv12SSMParamsBwd,@"STO_CUDA_ENTRY STV_DEFAULT"
_Z25selective_scan_bwd_kernelI32Selective_Scan_bwd_kernel_traitsILi128ELi16ELb0ELb0ELb0ELb1ELb0EN3c108BFloat16ENS1_7complexIfEEEEv12SSMParamsBwd:
.text._Z25selective_scan_bwd_kernelI32Selective_Scan_bwd_kernel_traitsILi128ELi16ELb0ELb0ELb0ELb1ELb0EN3c108BFloat16ENS1_7complexIfEEEEv12SSMParamsBwd:
        /* <DEDUP_REMOVED lines=91> */
.L_x_206:
        /* <DEDUP_REMOVED lines=20> */
[----:B------:R-:W-:Y:S02]  /*06f0*/  LOP3.LUT R23, R14, 0xc0, RZ, 0xfc, !PT ;  /* 0x000000c00e177812 */ /* 0x000fe400078efcff */
        /* <DEDUP_REMOVED lines=52> */
[----:B------:R-:W-:-:S02]  /*0a40*/  ISETP.GE.AND P3, PT, R18, R73, PT ;  /* 0x000000491200720c */ /* 0x000fc40003f66270 */
[----:B------:R-:W-:Y:S02]  /*0a50*/  IADD3 R18, R32, R9, RZ ;  /* 0x0000000920127210 */ /* 0x000fe40007ffe0ff */
[-C--:B------:R-:W-:Y:S02]  /*0a60*/  ISETP.GE.AND P5, PT, R19, R73.reuse, PT ;  /* 0x000000491300720c */ /* 0x080fe40003fa6270 */
[-C--:B------:R-:W-:Y:S02]  /*0a70*/  ISETP.GE.AND P4, PT, R21, R73.reuse, PT ;  /* 0x000000491500720c */ /* 0x080fe40003f86270 */
[C---:B------:R-:W-:Y:S02]  /*0a80*/  IADD3 R19, R18.reuse, 0x20, RZ ;  /* 0x0000002012137810 */ /* 0x040fe40007ffe0ff */
[----:B------:R-:W-:Y:S02]  /*0a90*/  ISETP.GE.AND P0, PT, R23, R73, PT ;  /* 0x000000491700720c */ /* 0x000fe40003f06270 */
[----:B------:R-:W-:-:S02]  /*0aa0*/  IADD3 R21, R18, 0x40, RZ ;  /* 0x0000004012157810 */ /* 0x000fc40007ffe0ff */
[----:B------:R-:W-:Y:S02]  /*0ab0*/  ISETP.GE.AND P2, PT, R15, R73, PT ;  /* 0x000000490f00720c */ /* 0x000fe40003f46270 */
[C---:B------:R-:W-:Y:S02]  /*0ac0*/  IADD3 R23, R18.reuse, 0x60, RZ ;  /* 0x0000006012177810 */ /* 0x040fe40007ffe0ff */
[CC--:B------:R-:W-:Y:S02]  /*0ad0*/  LEA.HI.SX32 R15, R18.reuse, R18.reuse, 0x1b ;  /* 0x00000012120f7211 */ /* 0x0c0fe400078fdaff */
[C---:B------:R-:W-:Y:S02]  /*0ae0*/  IADD3 R25, R18.reuse, 0x80, RZ ;  /* 0x0000008012197810 */ /* 0x040fe40007ffe0ff */
[----:B------:R-:W-:Y:S02]  /*0af0*/  IADD3 R43, R18, 0xa0, RZ ;  /* 0x000000a0122b7810 */ /* 0x000fe40007ffe0ff */
[----:B-1----:R-:W-:-:S02]  /*0b00*/  LEA.HI.SX32 R16, R19, R18, 0x1b ;  /* 0x0000001213107211 */ /* 0x002fc400078fdaff */
        /* <DEDUP_REMOVED lines=9> */
[----:B------:R-:W-:Y:S02]  /*0ba0*/  IADD3 R71, R18, 0x1e0, RZ ;  /* 0x000001e012477810 */ /* 0x000fe40007ffe0ff */
[-C--:B------:R-:W-:Y:S02]  /*0bb0*/  LEA.HI.SX32 R17, R21, R18.reuse, 0x1b ;  /* 0x0000001215117211 */ /* 0x080fe400078fdaff */
[----:B------:R-:W-:-:S02]  /*0bc0*/  LEA.HI.SX32 R23, R23, R18, 0x1b ;  /* 0x0000001217177211 */ /* 0x000fc400078fdaff */
[----:B------:R-:W-:Y:S02]  /*0bd0*/  ISETP.GE.AND P6, PT, R20, R73, PT ;  /* 0x000000491400720c */ /* 0x000fe40003fc6270 */
        /* <DEDUP_REMOVED lines=22> */
[----:B------:R-:W-:-:S02]  /*0d40*/  SHF.L.U32 R25, R25, 0x1, RZ ;  /* 0x0000000119197819 */ /* 0x000fc400000006ff */
[----:B------:R-:W-:Y:S02]  /*0d50*/  SHF.L.U32 R30, R30, 0x1, RZ ;  /* 0x000000011e1e7819 */ /* 0x000fe400000006ff */
[----:B------:R-:W-:Y:S02]  /*0d60*/  MOV R206, UR10 ;  /* 0x0000000a00ce7c02 */ /* 0x000fe40008000f00 */
[----:B0-----:R-:W-:Y:S02]  /*0d70*/  MOV R207, UR11 ;  /* 0x0000000b00cf7c02 */ /* 0x001fe40008000f00 */
[----:B------:R-:W-:-:S03]  /*0d80*/  PRMT R64, RZ, 0x7610, R64 ;  /* 0x00007610ff407816 */ /* 0x000fc60000000040 */
[C---:B------:R-:W-:Y:S01]  /*0d90*/  IMAD.WIDE R206, R14.reuse, 0x2, R206 ;  /* 0x000000020ece7825 */ /* 0x040fe200078e02ce */
[----:B------:R-:W-:Y:S02]  /*0da0*/  P2R R79, PR, RZ, 0x1 ;  /* 0x00000001ff4f7803 */ /* 0x000fe40000000000 */
[----:B------:R-:W-:Y:S02]  /*0db0*/  ISETP.GE.AND P1, PT, R14, R73, PT ;  /* 0x000000490e00720c */ /* 0x000fe40003f26270 */
[----:B------:R-:W-:Y:S02]  /*0dc0*/  PRMT R66, RZ, 0x7610, R66 ;  /* 0x00007610ff427816 */ /* 0x000fe40000000042 */
[----:B------:R-:W-:Y:S02]  /*0dd0*/  PRMT R58, RZ, 0x7610, R58 ;  /* 0x00007610ff3a7816 */ /* 0x000fe4000000003a */
[----:B------:R-:W-:Y:S02]  /*0de0*/  PRMT R57, RZ, 0x7610, R57 ;  /* 0x00007610ff397816 */ /* 0x000fe40000000039 */
[----:B------:R-:W-:-:S02]  /*0df0*/  PRMT R60, RZ, 0x7610, R60 ;  /* 0x00007610ff3c7816 */ /* 0x000fc4000000003c */
[----:B------:R-:W-:Y:S02]  /*0e00*/  PRMT R61, RZ, 0x7610, R61 ;  /* 0x00007610ff3d7816 */ /* 0x000fe4000000003d */
[----:B------:R-:W-:Y:S02]  /*0e10*/  PRMT R59, RZ, 0x7610, R59 ;  /* 0x00007610ff3b7816 */ /* 0x000fe4000000003b */
[----:B------:R-:W-:Y:S02]  /*0e20*/  PRMT R62, RZ, 0x7610, R62 ;  /* 0x00007610ff3e7816 */ /* 0x000fe4000000003e */
[----:B------:R-:W-:Y:S02]  /*0e30*/  P2R R74, PR, RZ, 0x4 ;  /* 0x00000004ff4a7803 */ /* 0x000fe40000000000 */
[----:B------:R-:W-:Y:S02]  /*0e40*/  P2R R75, PR, RZ, 0x8 ;  /* 0x00000008ff4b7803 */ /* 0x000fe40000000000 */
[----:B------:R-:W-:Y:S01]  /*0e50*/  P2R R78, PR, RZ, 0x10 ;  /* 0x00000010ff4e7803 */ /* 0x000fe20000000000 */
[----:B--2---:R0:W-:Y:S04]  /*0e60*/  STS.U16 [R15], R22 ;  /* 0x000000160f007388 */ /* 0x0041e80000000400 */
[----:B---3--:R1:W-:Y:S01]  /*0e70*/  STS.U16 [R16+0x40], R27 ;  /* 0x0000401b10007388 */ /* 0x0083e20000000400 */
[----:B0-----:R-:W-:-:S02]  /*0e80*/  SHF.L.U32 R22, R47, 0x1, RZ ;  /* 0x000000012f167819 */ /* 0x001fc400000006ff */
[----:B-1----:R-:W-:Y:S01]  /*0e90*/  SHF.L.U32 R27, R65, 0x1, RZ ;  /* 0x00000001411b7819 */ /* 0x002fe200000006ff */
[----:B----4-:R0:W-:Y:S04]  /*0ea0*/  STS.U16 [R17+0x80], R26 ;  /* 0x0000801a11007388 */ /* 0x0101e80000000400 */
[----:B-----5:R1:W-:Y:S04]  /*0eb0*/  STS.U16 [R18+0xc0], R29 ;  /* 0x0000c01d12007388 */ /* 0x0203e80000000400 */
[----:B------:R2:W-:Y:S01]  /*0ec0*/  STS.U16 [R19+0x100], R28 ;  /* 0x0001001c13007388 */ /* 0x0005e20000000400 */
[----:B0-----:R-:W-:-:S03]  /*0ed0*/  SHF.L.U32 R26, R63, 0x1, RZ ;  /* 0x000000013f1a7819 */ /* 0x001fc600000006ff */
[----:B------:R0:W-:Y:S04]  /*0ee0*/  STS.U16 [R20+0x140], R31 ;  /* 0x0001401f14007388 */ /* 0x0001e80000000400 */
[----:B------:R-:W-:Y:S01]  /*0ef0*/  STS.U16 [R21+0x180], R34 ;  /* 0x0001802215007388 */ /* 0x000fe20000000400 */
[----:B-1----:R-:W-:Y:S02]  /*0f00*/  SHF.L.U32 R29, R69, 0x1, RZ ;  /* 0x00000001451d7819 */ /* 0x002fe400000006ff */
[----:B--2---:R-:W-:Y:S01]  /*0f10*/  SHF.L.U32 R28, R67, 0x1, RZ ;  /* 0x00000001431c7819 */ /* 0x004fe200000006ff */
[----:B------:R-:W-:Y:S01]  /*0f20*/  STS.U16 [R22+0x1c0], R33 ;  /* 0x0001c02116007388 */ /* 0x000fe20000000400 */
[----:B0-----:R-:W-:-:S03]  /*0f30*/  LEA.HI.SX32 R31, R32, R32, 0x1b ;  /* 0x00000020201f7211 */ /* 0x001fc600078fdaff */
[----:B------:R-:W-:Y:S01]  /*0f40*/  STS.U16 [R23+0x200], R36 ;  /* 0x0002002417007388 */ /* 0x000fe20000000400 */
[----:B------:R-:W-:-:S03]  /*0f50*/  SHF.L.U32 R31, R31, 0x1, RZ ;  /* 0x000000011f1f7819 */ /* 0x000fc600000006ff */
        /* <DEDUP_REMOVED lines=25> */
[----:B------:R-:W-:-:S05]  /*10f0*/  PRMT R63, RZ, 0x7610, R63 ;  /* 0x00007610ff3f7816 */ /* 0x000fca000000003f */
[----:B------:R-:W2:Y:S01]  /*1100*/  @!P0 LDG.E.U16 R64, [R206.64+0x180] ;  /* 0x00018006ce408981 */ /* 0x000ea2000c1e1500 */
[----:B------:R-:W-:-:S03]  /*1110*/  ISETP.GE.AND P0, PT, R48, R73, PT ;  /* 0x000000493000720c */ /* 0x000fc60003f06270 */
[----:B------:R-:W3:Y:S01]  /*1120*/  @!P1 LDG.E.U16 R58, [R206.64] ;  /* 0x00000006ce3a9981 */ /* 0x000ee2000c1e1500 */
[----:B------:R-:W-:-:S03]  /*1130*/  P2R R48, PR, RZ, 0x1 ;  /* 0x00000001ff307803 */ /* 0x000fc60000000000 */
[----:B------:R-:W4:Y:S01]  /*1140*/  @!P2 LDG.E.U16 R57, [R206.64+0x40] ;  /* 0x00004006ce39a981 */ /* 0x000f22000c1e1500 */
[----:B------:R-:W-:-:S03]  /*1150*/  P2R R76, PR, RZ, 0x20 ;  /* 0x00000020ff4c7803 */ /* 0x000fc60000000000 */
[----:B------:R-:W5:Y:S04]  /*1160*/  @!P3 LDG.E.U16 R60, [R206.64+0x80] ;  /* 0x00008006ce3cb981 */ /* 0x000f68000c1e1500 */
[----:B------:R-:W2:Y:S01]  /*1170*/  @!P0 LDG.E.U16 R63, [R206.64+0x1c0] ;  /* 0x0001c006ce3f8981 */ /* 0x000ea2000c1e1500 */
[-C--:B------:R-:W-:Y:S02]  /*1180*/  ISETP.GE.AND P0, PT, R49, R73.reuse, PT ;  /* 0x000000493100720c */ /* 0x080fe40003f06270 */
[-C--:B------:R-:W-:Y:S01]  /*1190*/  ISETP.GE.AND P1, PT, R51, R73.reuse, PT ;  /* 0x000000493300720c */ /* 0x080fe20003f26270 */
[----:B------:R-:W2:Y:S01]  /*11a0*/  @!P4 LDG.E.U16 R61, [R206.64+0x140] ;  /* 0x00014006ce3dc981 */ /* 0x000ea2000c1e1500 */
[----:B------:R-:W-:Y:S02]  /*11b0*/  P2R R49, PR, RZ, 0x1 ;  /* 0x00000001ff317803 */ /* 0x000fe40000000000 */
[-C--:B------:R-:W-:Y:S01]  /*11c0*/  ISETP.GE.AND P2, PT, R52, R73.reuse, PT ;  /* 0x000000493400720c */ /* 0x080fe20003f46270 */
[----:B------:R-:W2:Y:S01]  /*11d0*/  @!P5 LDG.E.U16 R59, [R206.64+0xc0] ;  /* 0x0000c006ce3bd981 */ /* 0x000ea2000c1e1500 */
[----:B------:R-:W-:-:S02]  /*11e0*/  ISETP.GE.AND P3, PT, R53, R73, PT ;  /* 0x000000493500720c */ /* 0x000fc40003f66270 */
[----:B------:R-:W-:Y:S01]  /*11f0*/  P2R R77, PR, RZ, 0x40 ;  /* 0x00000040ff4d7803 */ /* 0x000fe20000000000 */
[----:B------:R-:W2:Y:S04]  /*1200*/  @!P6 LDG.E.U16 R62, [R206.64+0x100] ;  /* 0x00010006ce3ee981 */ /* 0x000ea8000c1e1500 */
[----:B------:R-:W2:Y:S01]  /*1210*/  @!P0 LDG.E.U16 R66, [R206.64+0x200] ;  /* 0x00020006ce428981 */ /* 0x000ea2000c1e1500 */
        /* <DEDUP_REMOVED lines=8> */
[----:B------:R-:W2:Y:S01]  /*12a0*/  @!P0 LDG.E.U16 R65, [R206.64+0x240] ;  /* 0x00024006ce418981 */ /* 0x000ea2000c1e1500 */
[----:B------:R-:W-:-:S02]  /*12b0*/  PRMT R69, RZ, 0x7610, R69 ;  /* 0x00007610ff457816 */ /* 0x000fc40000000045 */
[----:B------:R-:W-:Y:S01]  /*12c0*/  PRMT R72, RZ, 0x7610, R72 ;  /* 0x00007610ff487816 */ /* 0x000fe20000000048 */
[----:B------:R-:W2:Y:S01]  /*12d0*/  @!P1 LDG.E.U16 R68, [R206.64+0x280] ;  /* 0x00028006ce449981 */ /* 0x000ea2000c1e1500 */
[----:B------:R-:W-:-:S03]  /*12e0*/  PRMT R71, RZ, 0x7610, R71 ;  /* 0x00007610ff477816 */ /* 0x000fc60000000047 */
[----:B------:R-:W2:Y:S04]  /*12f0*/  @!P2 LDG.E.U16 R67, [R206.64+0x2c0] ;  /* 0x0002c006ce43a981 */ /* 0x000ea8000c1e1500 */
[----:B------:R-:W2:Y:S04]  /*1300*/  @!P3 LDG.E.U16 R70, [R206.64+0x300] ;  /* 0x00030006ce46b981 */ /* 0x000ea8000c1e1500 */
[----:B------:R-:W2:Y:S04]  /*1310*/  @!P4 LDG.E.U16 R69, [R206.64+0x340] ;  /* 0x00034006ce45c981 */ /* 0x000ea8000c1e1500 */
[----:B------:R-:W2:Y:S04]  /*1320*/  @!P5 LDG.E.U16 R72, [R206.64+0x380] ;  /* 0x00038006ce48d981 */ /* 0x000ea8000c1e1500 */
[----:B------:R-:W2:Y:S01]  /*1330*/  @!P6 LDG.E.U16 R71, [R206.64+0x3c0] ;  /* 0x0003c006ce47e981 */ /* 0x000ea2000c1e1500 */
[----:B------:R-:W-:-:S02]  /*1340*/  P2R R83, PR, RZ, 0x1 ;  /* 0x00000001ff537803 */ /* 0x000fc40000000000 */
[----:B------:R-:W-:-:S04]  /*1350*/  ISETP.NE.AND P0, PT, R49, RZ, PT ;  /* 0x000000ff3100720c */ /* 0x000fc80003f05270 */
[----:B------:R-:W-:Y:S02]  /*1360*/  P2R R82, PR, RZ, 0x1 ;  /* 0x00000001ff527803 */ /* 0x000fe40000000000 */
        /* <DEDUP_REMOVED lines=14> */
[----:B------:R-:W-:Y:S02]  /*1450*/  ISETP.GE.AND P0, PT, R14, R73, PT ;  /* 0x000000490e00720c */ /* 0x000fe40003f06270 */
[----:B------:R-:W-:Y:S02]  /*1460*/  MOV R48, UR8 ;  /* 0x0000000800307c02 */ /* 0x000fe40008000f00 */
[----:B------:R-:W-:Y:S02]  /*1470*/  MOV R49, UR9 ;  /* 0x0000000900317c02 */ /* 0x000fe40008000f00 */
[----:B------:R-:W-:-:S03]  /*1480*/  PRMT R74, RZ, 0x7610, R74 ;  /* 0x00007610ff4a7816 */ /* 0x000fc6000000004a */
[----:B------:R-:W-:Y:S01]  /*1490*/  IMAD.WIDE R48, R14, 0x2, R48 ;  /* 0x000000020e307825 */ /* 0x000fe200078e0230 */
[----:B------:R-:W-:Y:S01]  /*14a0*/  PRMT R73, RZ, 0x7610, R73 ;  /* 0x00007610ff497816 */ /* 0x000fe20000000049 */
[----:B---3--:R-:W-:Y:S04]  /*14b0*/  STS.U16 [R15], R58 ;  /* 0x0000003a0f007388 */ /* 0x008fe80000000400 */
[----:B----4-:R-:W-:Y:S04]  /*14c0*/  STS.U16 [R16+0x40], R57 ;  /* 0x0000403910007388 */ /* 0x010fe80000000400 */
[----:B-----5:R-:W-:Y:S04]  /*14d0*/  STS.U16 [R17+0x80], R60 ;  /* 0x0000803c11007388 */ /* 0x020fe80000000400 */
[----:B--2---:R-:W-:Y:S04]  /*14e0*/  STS.U16 [R18+0xc0], R59 ;  /* 0x0000c03b12007388 */ /* 0x004fe80000000400 */
        /* <DEDUP_REMOVED lines=9> */
[----:B------:R2:W-:Y:S04]  /*1580*/  STS.U16 [R28+0x340], R69 ;  /* 0x000340451c007388 */ /* 0x0005e80000000400 */
[----:B------:R-:W-:Y:S04]  /*1590*/  STS.U16 [R29+0x380], R72 ;  /* 0x000380481d007388 */ /* 0x000fe80000000400 */
[----:B------:R3:W-:Y:S01]  /*15a0*/  STS.U16 [R30+0x3c0], R71 ;  /* 0x0003c0471e007388 */ /* 0x0007e20000000400 */
[----:B------:R-:W-:-:S06]  /*15b0*/  NOP ;  /* 0x0000000000007918 */ /* 0x000fcc0000000000 */
[----:B------:R-:W4:Y:S04]  /*15c0*/  LDS.U16 R50, [R31] ;  /* 0x000000001f327984 */ /* 0x000f280000000400 */
[----:B------:R-:W-:Y:S04]  /*15d0*/  LDS.U16 R51, [R31+0x2] ;  /* 0x000002001f337984 */ /* 0x000fe80000000400 */
[----:B------:R-:W2:Y:S04]  /*15e0*/  LDS.U16 R52, [R31+0x4] ;  /* 0x000004001f347984 */ /* 0x000ea80000000400 */
[----:B------:R-:W-:Y:S04]  /*15f0*/  LDS.U16 R53, [R31+0x6] ;  /* 0x000006001f357984 */ /* 0x000fe80000000400 */
[----:B------:R-:W0:Y:S04]  /*1600*/  LDS.U16 R54, [R31+0x8] ;  /* 0x000008001f367984 */ /* 0x000e280000000400 */
[----:B------:R-:W0:Y:S04]  /*1610*/  LDS.U16 R55, [R31+0xa] ;  /* 0x00000a001f377984 */ /* 0x000e280000000400 */
[----:B------:R-:W0:Y:S04]  /*1620*/  LDS.U16 R56, [R31+0xc] ;  /* 0x00000c001f387984 */ /* 0x000e280000000400 */
        /* <DEDUP_REMOVED lines=10> */
[----:B-1----:R-:W-:-:S05]  /*16d0*/  PRMT R67, RZ, 0x7610, R67 ;  /* 0x00007610ff437816 */ /* 0x002fca0000000043 */
[----:B------:R0:W5:Y:S01]  /*16e0*/  @!P0 LDG.E.U16 R74, [R48.64] ;  /* 0x00000006304a8981 */ /* 0x000162000c1e1500 */
[----:B------:R-:W-:Y:S02]  /*16f0*/  ISETP.NE.AND P0, PT, R75, RZ, PT ;  /* 0x000000ff4b00720c */ /* 0x000fe40003f05270 */
[----:B------:R-:W-:-:S11]  /*1700*/  PRMT R66, RZ, 0x7610, R66 ;  /* 0x00007610ff427816 */ /* 0x000fd60000000042 */
[----:B------:R0:W5:Y:S01]  /*1710*/  @!P0 LDG.E.U16 R67, [R48.64+0x40] ;  /* 0x0000400630438981 */ /* 0x000162000c1e1500 */
[----:B------:R-:W-:Y:S02]  /*1720*/  ISETP.NE.AND P0, PT, R76, RZ, PT ;  /* 0x000000ff4c00720c */ /* 0x000fe40003f05270 */
[----:B--2---:R-:W-:-:S11]  /*1730*/  PRMT R69, RZ, 0x7610, R69 ;  /* 0x00007610ff457816 */ /* 0x004fd60000000045 */
[----:B------:R0:W2:Y:S01]  /*1740*/  @!P0 LDG.E.U16 R66, [R48.64+0x80] ;  /* 0x0000800630428981 */ /* 0x0000a2000c1e1500 */
[----:B------:R-:W-:Y:S02]  /*1750*/  ISETP.NE.AND P0, PT, R77, RZ, PT ;  /* 0x000000ff4d00720c */ /* 0x000fe40003f05270 */
[----:B------:R-:W-:-:S11]  /*1760*/  PRMT R68, RZ, 0x7610, R68 ;  /* 0x00007610ff447816 */ /* 0x000fd60000000044 */
[----:B------:R0:W2:Y:S01]  /*1770*/  @!P0 LDG.E.U16 R69, [R48.64+0xc0] ;  /* 0x0000c00630458981 */ /* 0x0000a2000c1e1500 */
[----:B------:R-:W-:Y:S02]  /*1780*/  ISETP.NE.AND P0, PT, R78, RZ, PT ;  /* 0x000000ff4e00720c */ /* 0x000fe40003f05270 */
[----:B---3--:R-:W-:-:S11]  /*1790*/  PRMT R71, RZ, 0x7610, R71 ;  /* 0x00007610ff477816 */ /* 0x008fd60000000047 */
[----:B------:R0:W3:Y:S01]  /*17a0*/  @!P0 LDG.E.U16 R68, [R48.64+0x100] ;  /* 0x0001000630448981 */ /* 0x0000e2000c1e1500 */
[----:B------:R-:W-:Y:S02]  /*17b0*/  ISETP.NE.AND P0, PT, R79, RZ, PT ;  /* 0x000000ff4f00720c */ /* 0x000fe40003f05270 */
[----:B------:R-:W-:-:S11]  /*17c0*/  PRMT R70, RZ, 0x7610, R70 ;  /* 0x00007610ff467816 */ /* 0x000fd60000000046 */
[----:B------:R0:W3:Y:S01]  /*17d0*/  @!P0 LDG.E.U16 R71, [R48.64+0x140] ;  /* 0x0001400630478981 */ /* 0x0000e2000c1e1500 */
[----:B------:R-:W-:-:S13]  /*17e0*/  ISETP.NE.AND P0, PT, R80, RZ, PT ;  /* 0x000000ff5000720c */ /* 0x000fda0003f05270 */
[----:B------:R0:W3:Y:S01]  /*17f0*/  @!P0 LDG.E.U16 R70, [R48.64+0x180] ;  /* 0x0001800630468981 */ /* 0x0000e2000c1e1500 */
[----:B------:R-:W-:Y:S02]  /*1800*/  ISETP.NE.AND P0, PT, R81, RZ, PT ;  /* 0x000000ff5100720c */ /* 0x000fe40003f05270 */
[----:B------:R-:W-:-:S11]  /*1810*/  PRMT R72, RZ, 0x7610, R72 ;  /* 0x00007610ff487816 */ /* 0x000fd60000000048 */
[----:B------:R0:W3:Y:S01]  /*1820*/  @!P0 LDG.E.U16 R73, [R48.64+0x1c0] ;  /* 0x0001c00630498981 */ /* 0x0000e2000c1e1500 */
[----:B------:R-:W-:Y:S02]  /*1830*/  ISETP.NE.AND P0, PT, R82, RZ, PT ;  /* 0x000000ff5200720c */ /* 0x000fe40003f05270 */
[----:B------:R-:W-:Y:S02]  /*1840*/  PRMT R75, RZ, 0x7610, R75 ;  /* 0x00007610ff4b7816 */ /* 0x000fe4000000004b */
[----:B------:R-:W-:Y:S02]  /*1850*/  PRMT R76, RZ, 0x7610, R76 ;  /* 0x00007610ff4c7816 */ /* 0x000fe4000000004c */
[----:B------:R-:W-:Y:S02]  /*1860*/  PRMT R77, RZ, 0x7610, R77 ;  /* 0x00007610ff4d7816 */ /* 0x000fe4000000004d */
[----:B------:R-:W-:Y:S02]  /*1870*/  PRMT R78, RZ, 0x7610, R78 ;  /* 0x00007610ff4e7816 */ /* 0x000fe4000000004e */
[----:B------:R-:W-:Y:S01]  /*1880*/  PRMT R79, RZ, 0x7610, R79 ;  /* 0x00007610ff4f7816 */ /* 0x000fe2000000004f */
[----:B------:R0:W3:Y:S04]  /*1890*/  @!P1 LDG.E.U16 R76, [R48.64+0x280] ;  /* 0x00028006304c9981 */ /* 0x0000e8000c1e1500 */
[----:B------:R0:W3:Y:S01]  /*18a0*/  @!P0 LDG.E.U16 R72, [R48.64+0x200] ;  /* 0x0002000630488981 */ /* 0x0000e2000c1e1500 */
[----:B------:R-:W-:-:S02]  /*18b0*/  ISETP.NE.AND P0, PT, R83, RZ, PT ;  /* 0x000000ff5300720c */ /* 0x000fc40003f05270 */
[----:B------:R-:W-:Y:S01]  /*18c0*/  PRMT R80, RZ, 0x7610, R80 ;  /* 0x00007610ff507816 */ /* 0x000fe20000000050 */
[----:B------:R0:W3:Y:S01]  /*18d0*/  @!P2 LDG.E.U16 R77, [R48.64+0x2c0] ;  /* 0x0002c006304da981 */ /* 0x0000e2000c1e1500 */
[----:B------:R-:W-:-:S03]  /*18e0*/  PRMT R81, RZ, 0x7610, R81 ;  /* 0x00007610ff517816 */ /* 0x000fc60000000051 */
[----:B------:R0:W3:Y:S04]  /*18f0*/  @!P3 LDG.E.U16 R78, [R48.64+0x300] ;  /* 0x00030006304eb981 */ /* 0x0000e8000c1e1500 */
[----:B------:R0:W3:Y:S04]  /*1900*/  @!P4 LDG.E.U16 R79, [R48.64+0x340] ;  /* 0x00034006304fc981 */ /* 0x0000e8000c1e1500 */
[----:B------:R0:W3:Y:S04]  /*1910*/  @!P0 LDG.E.U16 R75, [R48.64+0x240] ;  /* 0x00024006304b8981 */ /* 0x0000e8000c1e1500 */
[----:B------:R0:W3:Y:S04]  /*1920*/  @!P5 LDG.E.U16 R80, [R48.64+0x380] ;  /* 0x000380063050d981 */ /* 0x0000e8000c1e1500 */
[----:B------:R0:W3:Y:S02]  /*1930*/  @!P6 LDG.E.U16 R81, [R48.64+0x3c0] ;  /* 0x0003c0063051e981 */ /* 0x0000e4000c1e1500 */
[----:B0-----:R-:W-:-:S02]  /*1940*/  PRMT R48, RZ, 0x5410, R32 ;  /* 0x00005410ff307816 */ /* 0x001fc40000000020 */
[----:B----4-:R-:W-:Y:S02]  /*1950*/  PRMT R50, RZ, 0x5410, R50 ;  /* 0x00005410ff327816 */ /* 0x010fe40000000032 */
[----:B------:R-:W-:Y:S02]  /*1960*/  PRMT R52, RZ, 0x5410, R52 ;  /* 0x00005410ff347816 */ /* 0x000fe40000000034 */
[----:B------:R-:W-:Y:S02]  /*1970*/  PRMT R51, RZ, 0x5410, R51 ;  /* 0x00005410ff337816 */ /* 0x000fe40000000033 */
[----:B------:R-:W-:Y:S02]  /*1980*/  PRMT R54, RZ, 0x5410, R54 ;  /* 0x00005410ff367816 */ /* 0x000fe40000000036 */
[----:B------:R-:W-:Y:S02]  /*1990*/  PRMT R53, RZ, 0x5410, R53 ;  /* 0x00005410ff357816 */ /* 0x000fe40000000035 */
[----:B------:R-:W-:-:S02]  /*19a0*/  PRMT R55, RZ, 0x5410, R55 ;  /* 0x00005410ff377816 */ /* 0x000fc40000000037 */
[----:B------:R-:W-:Y:S01]  /*19b0*/  PRMT R56, RZ, 0x5410, R56 ;  /* 0x00005410ff387816 */ /* 0x000fe20000000038 */
[----:B------:R-:W-:Y:S01]  /*19c0*/  BSSY B0, `(.L_x_132) ;  /* 0x000006b000007945 */ /* 0x000fe20003800000 */
[----:B-----5:R-:W-:Y:S04]  /*19d0*/  STS.U16 [R15], R74 ;  /* 0x0000004a0f007388 */ /* 0x020fe80000000400 */
[----:B------:R-:W-:Y:S04]  /*19e0*/  STS.U16 [R16+0x40], R67 ;  /* 0x0000404310007388 */ /* 0x000fe80000000400 */
[----:B--2---:R-:W-:Y:S04]  /*19f0*/  STS.U16 [R17+0x80], R66 ;  /* 0x0000804211007388 */ /* 0x004fe80000000400 */
[----:B------:R-:W-:Y:S04]  /*1a00*/  STS.U16 [R18+0xc0], R69 ;  /* 0x0000c04512007388 */ /* 0x000fe80000000400 */
[----:B---3--:R-:W-:Y:S04]  /*1a10*/  STS.U16 [R19+0x100], R68 ;  /* 0x0001004413007388 */ /* 0x008fe80000000400 */
        /* <DEDUP_REMOVED lines=17> */
[----:B------:R-:W5:Y:S04]  /*1b30*/  LDS.U16 R129, [R31+0xa] ;  /* 0x00000a001f817984 */ /* 0x000f680000000400 */
[----:B------:R-:W5:Y:S04]  /*1b40*/  LDS.U16 R130, [R31+0xc] ;  /* 0x00000c001f827984 */ /* 0x000f680000000400 */
[----:B------:R-:W5:Y:S04]  /*1b50*/  LDS.U16 R131, [R31+0xe] ;  /* 0x00000e001f837984 */ /* 0x000f680000000400 */
[----:B------:R-:W5:Y:S04]  /*1b60*/  LDS.U16 R132, [R31+0x10] ;  /* 0x000010001f847984 */ /* 0x000f680000000400 */
[----:B------:R1:W5:Y:S01]  /*1b70*/  LDS.U16 R133, [R31+0x12] ;  /* 0x000012001f857984 */ /* 0x0003620000000400 */
[----:B0-----:R-:W-:-:S03]  /*1b80*/  PRMT R123, RZ, 0x5410, R123 ;  /* 0x00005410ff7b7816 */ /* 0x001fc6000000007b */
[----:B------:R0:W0:Y:S01]  /*1b90*/  LDS.U16 R134, [R31+0x14] ;  /* 0x000014001f867984 */ /* 0x0000220000000400 */
[----:B-1----:R-:W-:Y:S01]  /*1ba0*/  PRMT R124, RZ, 0x5410, R124 ;  /* 0x00005410ff7c7816 */ /* 0x002fe2000000007c */
[----:B------:R-:W-:Y:S01]  /*1bb0*/  FFMA.FTZ R49, R123, R48, R6 ;  /* 0x000000307b317223 */ /* 0x000fe20000010006 */
[----:B------:R-:W-:Y:S01]  /*1bc0*/  PRMT R6, RZ, 0x5410, R33 ;  /* 0x00005410ff067816 */ /* 0x000fe20000000021 */
[----:B------:R1:W0:Y:S01]  /*1bd0*/  LDS.U16 R135, [R31+0x16] ;  /* 0x000016001f877984 */ /* 0x0002220000000400 */
[----:B--2---:R-:W-:-:S03]  /*1be0*/  PRMT R126, RZ, 0x5410, R126 ;  /* 0x00005410ff7e7816 */ /* 0x004fc6000000007e */
[----:B------:R-:W-:Y:S01]  /*1bf0*/  FFMA.FTZ R49, R124, R6, R49 ;  /* 0x000000067c317223 */ /* 0x000fe20000010031 */
[----:B------:R-:W-:Y:S01]  /*1c00*/  PRMT R6, RZ, 0x5410, R34 ;  /* 0x00005410ff067816 */ /* 0x000fe20000000022 */
[----:B------:R1:W2:Y:S01]  /*1c10*/  LDS.U16 R136, [R31+0x18] ;  /* 0x000018001f887984 */ /* 0x0002a20000000400 */
[----:B------:R-:W-:Y:S02]  /*1c20*/  PRMT R48, RZ, 0x5410, R35 ;  /* 0x00005410ff307816 */ /* 0x000fe40000000023 */
[----:B---3--:R-:W-:Y:S01]  /*1c30*/  PRMT R127, RZ, 0x5410, R127 ;  /* 0x00005410ff7f7816 */ /* 0x008fe2000000007f */
[----:B------:R-:W-:Y:S01]  /*1c40*/  FFMA.FTZ R6, R126, R6, R49 ;  /* 0x000000067e067223 */ /* 0x000fe20000010031 */
[----:B----4-:R-:W-:Y:S01]  /*1c50*/  PRMT R128, RZ, 0x5410, R128 ;  /* 0x00005410ff807816 */ /* 0x010fe20000000080 */
[----:B------:R1:W3:Y:S02]  /*1c60*/  LDS.U16 R137, [R31+0x1a] ;  /* 0x00001a001f897984 */ /* 0x0002e40000000400 */
[----:B------:R-:W-:Y:S01]  /*1c70*/  FFMA.FTZ R49, R127, R48, R6 ;  /* 0x000000307f317223 */ /* 0x000fe20000010006 */
[----:B------:R-:W-:Y:S01]  /*1c80*/  PRMT R6, RZ, 0x5410, R36 ;  /* 0x00005410ff067816 */ /* 0x000fe20000000024 */
[----:B------:R1:W4:Y:S01]  /*1c90*/  LDS.U16 R138, [R31+0x1c] ;  /* 0x00001c001f8a7984 */ /* 0x0003220000000400 */
[----:B-----5:R-:W-:-:S03]  /*1ca0*/  PRMT R129, RZ, 0x5410, R129 ;  /* 0x00005410ff817816 */ /* 0x020fc60000000081 */
[----:B------:R-:W-:Y:S01]  /*1cb0*/  FFMA.FTZ R48, R128, R6, R49 ;  /* 0x0000000680307223 */ /* 0x000fe20000010031 */
[----:B------:R-:W-:Y:S01]  /*1cc0*/  PRMT R49, RZ, 0x5410, R37 ;  /* 0x00005410ff317816 */ /* 0x000fe20000000025 */
[----:B------:R1:W0:Y:S01]  /*1cd0*/  LDS.U16 R6, [R31+0x1e] ;  /* 0x00001e001f067984 */ /* 0x0002220000000400 */
[----:B------:R-:W-:-:S03]  /*1ce0*/  PRMT R130, RZ, 0x5410, R130 ;  /* 0x00005410ff827816 */ /* 0x000fc60000000082 */
[----:B------:R-:W-:Y:S01]  /*1cf0*/  FFMA.FTZ R49, R129, R49, R48 ;  /* 0x0000003181317223 */ /* 0x000fe20000010030 */
[----:B------:R-:W-:Y:S02]  /*1d00*/  PRMT R48, RZ, 0x5410, R38 ;  /* 0x00005410ff307816 */ /* 0x000fe40000000026 */
[----:B------:R-:W-:-:S03]  /*1d10*/  PRMT R131, RZ, 0x5410, R131 ;  /* 0x00005410ff837816 */ /* 0x000fc60000000083 */
[----:B------:R-:W-:Y:S01]  /*1d20*/  FFMA.FTZ R48, R130, R48, R49 ;  /* 0x0000003082307223 */ /* 0x000fe20000010031 */
[----:B------:R-:W-:-:S05]  /*1d30*/  PRMT R49, RZ, 0x5410, R39 ;  /* 0x00005410ff317816 */ /* 0x000fca0000000027 */
[----:B------:R-:W-:Y:S02]  /*1d40*/  FFMA.FTZ R67, R131, R49, R48 ;  /* 0x0000003183437223 */ /* 0x000fe40000010030 */
[----:B------:R-:W-:-:S05]  /*1d50*/  FADD.FTZ R48, R50, UR5 ;  /* 0x0000000532307e21 */ /* 0x000fca0008010000 */
[----:B------:R-:W-:Y:S01]  /*1d60*/  FSETP.GTU.FTZ.AND P4, PT, R48, 20, PT ;  /* 0x41a000003000780b */ /* 0x000fe20003f9c000 */
[----:B------:R-:W-:Y:S01]  /*1d70*/  FADD.FTZ R50, R52, UR5 ;  /* 0x0000000534327e21 */ /* 0x000fe20008010000 */
[----:B------:R-:W-:Y:S01]  /*1d80*/  PRMT R132, RZ, 0x5410, R132 ;  /* 0x00005410ff847816 */ /* 0x000fe20000000084 */
[----:B------:R-:W-:Y:S02]  /*1d90*/  FADD.FTZ R49, R51, UR5 ;  /* 0x0000000533317e21 */ /* 0x000fe40008010000 */
[----:B------:R-:W-:Y:S01]  /*1da0*/  FADD.FTZ R52, R54, UR5 ;  /* 0x0000000536347e21 */ /* 0x000fe20008010000 */
[----:B------:R-:W-:Y:S01]  /*1db0*/  PRMT R54, RZ, 0x5410, R40 ;  /* 0x00005410ff367816 */ /* 0x000fe20000000028 */
[----:B------:R-:W-:Y:S01]  /*1dc0*/  FADD.FTZ R51, R53, UR5 ;  /* 0x0000000535337e21 */ /* 0x000fe20008010000 */
[----:B------:R-:W-:Y:S01]  /*1dd0*/  MOV R66, c[0x0][0x16c] ;  /* 0x00005b0000427a02 */ /* 0x000fe20000000f00 */
[----:B------:R-:W-:Y:S01]  /*1de0*/  FADD.FTZ R53, R55, UR5 ;  /* 0x0000000537357e21 */ /* 0x000fe20008010000 */
[----:B------:R-:W-:Y:S01]  /*1df0*/  FSETP.GTU.FTZ.AND P3, PT, R49, 20, PT ;  /* 0x41a000003100780b */ /* 0x000fe20003f7c000 */
[----:B------:R-:W-:Y:S01]  /*1e00*/  FFMA.FTZ R68, R132, R54, R67 ;  /* 0x0000003684447223 */ /* 0x000fe20000010043 */
[----:B------:R-:W-:Y:S01]  /*1e10*/  ISETP.GE.AND P5, PT, R66, 0x1, PT ;  /* 0x000000014200780c */ /* 0x000fe20003fa6270 */
[----:B------:R-:W-:Y:S01]  /*1e20*/  FADD.FTZ R54, R56, UR5 ;  /* 0x0000000538367e21 */ /* 0x000fe20008010000 */
[----:B------:R-:W-:-:S02]  /*1e30*/  FSETP.GTU.FTZ.AND P2, PT, R50, 20, PT ;  /* 0x41a000003200780b */ /* 0x000fc40003f5c000 */
[----:B------:R-:W-:Y:S02]  /*1e40*/  FSETP.GTU.FTZ.AND P1, PT, R51, 20, PT ;  /* 0x41a000003300780b */ /* 0x000fe40003f3c000 */
[----:B------:R-:W-:Y:S02]  /*1e50*/  FSETP.GTU.FTZ.AND P0, PT, R52, 20, PT ;  /* 0x41a000003400780b */ /* 0x000fe40003f1c000 */
[----:B------:R-:W-:Y:S01]  /*1e60*/  FSETP.GTU.FTZ.AND P6, PT, R53, 20, PT ;  /* 0x41a000003500780b */ /* 0x000fe20003fdc000 */
[----:B------:R-:W-:Y:S07]  /*1e70*/  @P4 BRA `(.L_x_133) ;  /* 0x000001f000004947 */ /* 0x000fee0003800000 */
[----:B01234-:R-:W-:Y:S01]  /*1e80*/  FMUL.FTZ R48, R48, 1.4426950216293334961 ;  /* 0x3fb8aa3b30307820 */ /* 0x01ffe20000410000 */
[----:B------:R-:W-:Y:S01]  /*1e90*/  MOV R67, 0x3e800000 ;  /* 0x3e80000000437802 */ /* 0x000fe20000000f00 */
[----:B------:R-:W-:Y:S02]  /*1ea0*/  HFMA2.MMA R69, -RZ, RZ, 1.3056640625, -1.8671875 ;  /* 0x3d39bf78ff457435 */ /* 0x000fe400000001ff */
[----:B------:R-:W0:Y:S02]  /*1eb0*/  MUFU.EX2 R70, R48 ;  /* 0x0000003000467308 */ /* 0x000e240000000800 */
[C---:B0-----:R-:W-:Y:S01]  /*1ec0*/  FADD.FTZ.RZ R55, R70.reuse, 1 ;  /* 0x3f80000046377421 */ /* 0x041fe2000001c000 */
[----:B------:R-:W-:-:S04]  /*1ed0*/  ISETP.GE.U32.AND P4, PT, R70, 0x7f800000, PT ;  /* 0x7f8000004600780c */ /* 0x000fc80003f86070 */
[----:B------:R-:W-:-:S04]  /*1ee0*/  IADD3 R55, R55, -0x3f400000, RZ ;  /* 0xc0c0000037377810 */ /* 0x000fc80007ffe0ff */
[----:B------:R-:W-:-:S04]  /*1ef0*/  LOP3.LUT R55, R55, 0xff800000, RZ, 0xc0, !PT ;  /* 0xff80000037377812 */ /* 0x000fc800078ec0ff */
[----:B------:R-:W-:Y:S02]  /*1f00*/  IADD3 R66, -R55, 0x40800000, RZ ;  /* 0x4080000037427810 */ /* 0x000fe40007ffe1ff */
[----:B------:R-:W-:Y:S02]  /*1f10*/  IADD3 R56, R70, -R55, RZ ;  /* 0x8000003746387210 */ /* 0x000fe40007ffe0ff */
[----:B------:R-:W0:Y:S01]  /*1f20*/  I2F R55, R55 ;  /* 0x0000003700377306 */ /* 0x000e220000201400 */
[----:B------:R-:W-:-:S04]  /*1f30*/  FFMA.FTZ R67, R66, R67, -1 ;  /* 0xbf80000042437423 */ /* 0x000fc80000010043 */
[----:B------:R-:W-:-:S04]  /*1f40*/  FADD.FTZ R56, R56, R67 ;  /* 0x0000004338387221 */ /* 0x000fc80000010000 */
[----:B------:R-:W-:-:S04]  /*1f50*/  FFMA.FTZ R67, R56, -R69, 0.10546888411045074463 ;  /* 0x3dd8001238437423 */ /* 0x000fc80000010845 */
[C---:B------:R-:W-:Y:S02]  /*1f60*/  FFMA.FTZ R67, R56.reuse, R67, -0.13229703903198242188 ;  /* 0xbe0778e038437423 */ /* 0x040fe40000010043 */
[----:B0-----:R-:W-:Y:S02]  /*1f70*/  FMUL.FTZ R48, R55, 1.1920928955078125e-07 ;  /* 0x3400000037307820 */ /* 0x001fe40000410000 */
[----:B------:R-:W-:-:S04]  /*1f80*/  FFMA.FTZ R67, R56, R67, 0.14491446316242218018 ;  /* 0x3e14647538437423 */ /* 0x000fc80000010043 */
[----:B------:R-:W-:-:S04]  /*1f90*/  FFMA.FTZ R67, R56, R67, -0.16641564667224884033 ;  /* 0xbe2a68dd38437423 */ /* 0x000fc80000010043 */
[----:B------:R-:W-:-:S04]  /*1fa0*/  FFMA.FTZ R67, R56, R67, 0.19988867640495300293 ;  /* 0x3e4caf9e38437423 */ /* 0x000fc80000010043 */
[----:B------:R-:W-:-:S04]  /*1fb0*/  FFMA.FTZ R67, R56, R67, -0.25000196695327758789 ;  /* 0xbe80004238437423 */ /* 0x000fc80000010043 */
[----:B------:R-:W-:-:S04]  /*1fc0*/  FFMA.FTZ R67, R56, R67, 0.33333510160446166992 ;  /* 0x3eaaaae638437423 */ /* 0x000fc80000010043 */
[----:B------:R-:W-:-:S04]  /*1fd0*/  FFMA.FTZ R67, R56, R67, -0.5 ;  /* 0xbf00000038437423 */ /* 0x000fc80000010043 */
[----:B------:R-:W-:-:S04]  /*1fe0*/  FMUL.FTZ R67, R56, R67 ;  /* 0x0000004338437220 */ /* 0x000fc80000410000 */
[----:B------:R-:W-:-:S04]  /*1ff0*/  FFMA.FTZ R67, R56, R67, R56 ;  /* 0x0000004338437223 */ /* 0x000fc80000010038 */
[----:B------:R-:W-:Y:S01]  /*2000*/  FFMA.FTZ R48, R48, 0.69314718246459960938, R67 ;  /* 0x3f31721830307823 */ /* 0x000fe20000010043 */
[----:B------:R-:W-:Y:S05]  /*2010*/  @!P4 BRA `(.L_x_133) ;  /* 0x000000500000c947 */ /* 0x000fea0003800000 */
[----:B------:R-:W-:-:S13]  /*2020*/  ISETP.GE.AND P4, PT, R70, -0x407fffff, PT ;  /* 0xbf8000014600780c */ /* 0x000fda0003f86270 */
[----:B------:R-:W-:-:S05]  /*2030*/  @P4 MOV R55, 0x7f800000 ;  /* 0x7f80000000374802 */ /* 0x000fca0000000f00 */
[C---:B------:R-:W-:Y:S01]  /*2040*/  @P4 FFMA.FTZ R48, R70.reuse, R55, +INF ;  /* 0x7f80000046304423 */ /* 0x040fe20000010037 */
[----:B------:R-:W-:-:S04]  /*2050*/  FSETP.NEU.FTZ.AND P4, PT, R70, RZ, PT ;  /* 0x000000ff4600720b */ /* 0x000fc80003f9d000 */
[----:B------:R-:W-:-:S04]  /*2060*/  FSEL R48, R48, -RZ, P4 ;  /* 0x800000ff30307208 */ /* 0x000fc80002000000 */
.L_x_133:
[----:B01234-:R-:W-:Y:S05]  /*2070*/  BSYNC B0 ;  /* 0x0000000000007941 */ /* 0x01ffea0003800000 */
.L_x_132:
[----:B------:R-:W-:Y:S01]  /*2080*/  PRMT R55, RZ, 0x5410, R41 ;  /* 0x00005410ff377816 */ /* 0x000fe20000000029 */
[----:B------:R-:W-:Y:S01]  /*2090*/  BSSY B0, `(.L_x_134) ;  /* 0x0000026000007945 */ /* 0x000fe20003800000 */
[----:B------:R-:W-:Y:S02]  /*20a0*/  PRMT R133, RZ, 0x5410, R133 ;  /* 0x00005410ff857816 */ /* 0x000fe40000000085 */
[----:B------:R-:W-:Y:S02]  /*20b0*/  PRMT R57, RZ, 0x5410, R57 ;  /* 0x00005410ff397816 */ /* 0x000fe40000000039 */
[----:B------:R-:W-:Y:S01]  /*20c0*/  FSETP.GTU.FTZ.AND P4, PT, R54, 20, PT ;  /* 0x41a000003600780b */ /* 0x000fe20003f9c000 */
[----:B------:R-:W-:Y:S02]  /*20d0*/  FFMA.FTZ R67, R133, R55, R68 ;  /* 0x0000003785437223 */ /* 0x000fe40000010044 */
[----:B------:R-:W-:Y:S01]  /*20e0*/  FADD.FTZ R55, R57, UR5 ;  /* 0x0000000539377e21 */ /* 0x000fe20008010000 */
[----:B------:R-:W-:Y:S05]  /*20f0*/  @P3 BRA `(.L_x_135) ;  /* 0x000001f000003947 */ /* 0x000fea0003800000 */
[----:B------:R-:W-:Y:S01]  /*2100*/  FMUL.FTZ R49, R49, 1.4426950216293334961 ;  /* 0x3fb8aa3b31317820 */ /* 0x000fe20000410000 */
[----:B------:R-:W-:Y:S01]  /*2110*/  MOV R71, 0x3e800000 ;  /* 0x3e80000000477802 */ /* 0x000fe20000000f00 */
[----:B------:R-:W-:-:S02]  /*2120*/  HFMA2.MMA R68, -RZ, RZ, 1.3056640625, -1.8671875 ;  /* 0x3d39bf78ff447435 */ /* 0x000fc400000001ff */
        /* <DEDUP_REMOVED lines=28> */
.L_x_135:
[----:B------:R-:W-:Y:S05]  /*22f0*/  BSYNC B0 ;  /* 0x0000000000007941 */ /* 0x000fea0003800000 */
.L_x_134:
        /* <DEDUP_REMOVED lines=39> */
.L_x_137:
[----:B------:R-:W-:Y:S05]  /*2570*/  BSYNC B0 ;  /* 0x0000000000007941 */ /* 0x000fea0003800000 */
.L_x_136:
        /* <DEDUP_REMOVED lines=39> */
.L_x_139:
[----:B------:R-:W-:Y:S05]  /*27f0*/  BSYNC B0 ;  /* 0x0000000000007941 */ /* 0x000fea0003800000 */
.L_x_138:
        /* <DEDUP_REMOVED lines=39> */
.L_x_141:
[----:B------:R-:W-:Y:S05]  /*2a70*/  BSYNC B0 ;  /* 0x0000000000007941 */ /* 0x000fea0003800000 */
.L_x_140:
        /* <DEDUP_REMOVED lines=39> */
.L_x_143:
[----:B------:R-:W-:Y:S05]  /*2cf0*/  BSYNC B0 ;  /* 0x0000000000007941 */ /* 0x000fea0003800000 */
.L_x_142:
[----:B------:R-:W-:Y:S01]  /*2d00*/  PRMT R64, RZ, 0x5410, R46 ;  /* 0x00005410ff407816 */ /* 0x000fe2000000002e */
[----:B------:R-:W-:Y:S01]  /*2d10*/  BSSY B0, `(.L_x_144) ;  /* 0x0000027000007945 */ /* 0x000fe20003800000 */
[----:B------:R-:W-:Y:S02]  /*2d20*/  PRMT R138, RZ, 0x5410, R138 ;  /* 0x00005410ff8a7816 */ /* 0x000fe4000000008a */
[----:B------:R-:W-:Y:S02]  /*2d30*/  PRMT R63, RZ, 0x5410, R63 ;  /* 0x00005410ff3f7816 */ /* 0x000fe4000000003f */
[----:B------:R-:W-:Y:S01]  /*2d40*/  FSETP.GTU.FTZ.AND P6, PT, R59, 20, PT ;  /* 0x41a000003b00780b */ /* 0x000fe20003fdc000 */
[----:B------:R-:W-:Y:S01]  /*2d50*/  FFMA.FTZ R66, R138, R64, R67 ;  /* 0x000000408a427223 */ /* 0x000fe20000010043 */
[----:B------:R-:W-:Y:S01]  /*2d60*/  PRMT R67, RZ, 0x5410, R47 ;  /* 0x00005410ff437816 */ /* 0x000fe2000000002f */
        /* <DEDUP_REMOVED lines=33> */
.L_x_145:
[----:B------:R-:W-:Y:S05]  /*2f80*/  BSYNC B0 ;  /* 0x0000000000007941 */ /* 0x000fea0003800000 */
.L_x_144:
[----:B------:R-:W-:Y:S01]  /*2f90*/  PRMT R139, RZ, 0x5410, R6 ;  /* 0x00005410ff8b7816 */ /* 0x000fe20000000006 */
[----:B------:R-:W-:Y:S01]  /*2fa0*/  BSSY B0, `(.L_x_146) ;  /* 0x0000027000007945 */ /* 0x000fe20003800000 */
[----:B------:R-:W-:Y:S02]  /*2fb0*/  PRMT R62, RZ, 0x5410, R62 ;  /* 0x00005410ff3e7816 */ /* 0x000fe4000000003e */
[----:B------:R-:W-:Y:S01]  /*2fc0*/  FSETP.GTU.FTZ.AND P4, PT, R84, 20, PT ;  /* 0x41a000005400780b */ /* 0x000fe20003f9c000 */
[----:B------:R-:W-:Y:S01]  /*2fd0*/  FFMA.FTZ R6, R139, R67, R66 ;  /* 0x000000438b067223 */ /* 0x000fe20000010042 */
[----:B------:R-:W-:Y:S01]  /*2fe0*/  LOP3.LUT R85, R8, 0x1f, RZ, 0xc0, !PT ;  /* 0x0000001f08557812 */ /* 0x000fe200078ec0ff */
[----:B------:R-:W-:Y:S01]  /*2ff0*/  FADD.FTZ R87, R62, UR5 ;  /* 0x000000053e577e21 */ /* 0x000fe20008010000 */
[----:B------:R-:W-:Y:S01]  /*3000*/  MOV R86, RZ ;  /* 0x000000ff00567202 */ /* 0x000fe20000000f00 */
[----:B------:R-:W-:Y:S05]  /*3010*/  @P3 BRA `(.L_x_147) ;  /* 0x000001f000003947 */ /* 0x000fea0003800000 */
[----:B------:R-:W-:Y:S01]  /*3020*/  FMUL.FTZ R55, R55, 1.4426950216293334961 ;  /* 0x3fb8aa3b37377820 */ /* 0x000fe20000410000 */
[----:B------:R-:W-:Y:S01]  /*3030*/  HFMA2.MMA R67, -RZ, RZ, 1.625, 0 ;  /* 0x3e800000ff437435 */ /* 0x000fe200000001ff */
[----:B------:R-:W-:-:S02]  /*3040*/  MOV R66, 0x3d39bf78 ;  /* 0x3d39bf7800427802 */ /* 0x000fc40000000f00 */
        /* <DEDUP_REMOVED lines=28> */
.L_x_147:
[----:B------:R-:W-:Y:S05]  /*3210*/  BSYNC B0 ;  /* 0x0000000000007941 */ /* 0x000fea0003800000 */
.L_x_146:
[----:B------:R-:W-:Y:S01]  /*3220*/  PRMT R61, RZ, 0x5410, R61 ;  /* 0x00005410ff3d7816 */ /* 0x000fe2000000003d */
[----:B------:R-:W-:Y:S01]  /*3230*/  BSSY B0, `(.L_x_148) ;  /* 0x0000025000007945 */ /* 0x000fe20003800000 */
[----:B------:R-:W-:Y:S01]  /*3240*/  FSETP.GTU.FTZ.AND P3, PT, R87, 20, PT ;  /* 0x41a000005700780b */ /* 0x000fe20003f7c000 */
[----:B------:R-:W-:Y:S01]  /*3250*/  CS2R R88, SRZ ;  /* 0x0000000000587805 */ /* 0x000fe2000001ff00 */
[----:B------:R-:W-:Y:S01]  /*3260*/  CS2R R90, SRZ ;  /* 0x00000000005a7805 */ /* 0x000fe2000001ff00 */
[----:B------:R-:W-:Y:S01]  /*3270*/  FADD.FTZ R92, R61, UR5 ;  /* 0x000000053d5c7e21 */ /* 0x000fe20008010000 */
[----:B------:R-:W-:Y:S05]  /*3280*/  @P2 BRA `(.L_x_149) ;  /* 0x000001f000002947 */ /* 0x000fea0003800000 */
[----:B------:R-:W-:Y:S01]  /*3290*/  FMUL.FTZ R56, R56, 1.4426950216293334961 ;  /* 0x3fb8aa3b38387820 */ /* 0x000fe20000410000 */
[----:B------:R-:W-:Y:S01]  /*32a0*/  HFMA2.MMA R66, -RZ, RZ, 1.625, 0 ;  /* 0x3e800000ff427435 */ /* 0x000fe200000001ff */
[----:B------:R-:W-:Y:S02]  /*32b0*/  MOV R65, 0x3d39bf78 ;  /* 0x3d39bf7800417802 */ /* 0x000fe40000000f00 */
        /* <DEDUP_REMOVED lines=28> */
.L_x_149:
[----:B------:R-:W-:Y:S05]  /*3480*/  BSYNC B0 ;  /* 0x0000000000007941 */ /* 0x000fea0003800000 */
.L_x_148:
[----:B------:R-:W-:Y:S01]  /*3490*/  PRMT R60, RZ, 0x5410, R60 ;  /* 0x00005410ff3c7816 */ /* 0x000fe2000000003c */
[----:B------:R-:W-:Y:S01]  /*34a0*/  BSSY B0, `(.L_x_150) ;  /* 0x0000026000007945 */ /* 0x000fe20003800000 */
[----:B------:R-:W-:Y:S01]  /*34b0*/  HFMA2.MMA R93, -RZ, RZ, 0, 0 ;  /* 0x00000000ff5d7435 */ /* 0x000fe200000001ff */
[----:B------:R-:W-:Y:S01]  /*34c0*/  FSETP.GTU.FTZ.AND P2, PT, R92, 20, PT ;  /* 0x41a000005c00780b */ /* 0x000fe20003f5c000 */
[----:B------:R-:W-:Y:S01]  /*34d0*/  CS2R R94, SRZ ;  /* 0x00000000005e7805 */ /* 0x000fe2000001ff00 */
[----:B------:R-:W-:Y:S01]  /*34e0*/  MOV R96, RZ ;  /* 0x000000ff00607202 */ /* 0x000fe20000000f00 */
[----:B------:R-:W-:Y:S01]  /*34f0*/  FADD.FTZ R97, R60, UR5 ;  /* 0x000000053c617e21 */ /* 0x000fe20008010000 */
[----:B------:R-:W-:Y:S05]  /*3500*/  @P1 BRA `(.L_x_151) ;  /* 0x000001f000001947 */ /* 0x000fea0003800000 */
[----:B------:R-:W-:Y:S01]  /*3510*/  FMUL.FTZ R57, R57, 1.4426950216293334961 ;  /* 0x3fb8aa3b39397820 */ /* 0x000fe20000410000 */
[----:B------:R-:W-:Y:S02]  /*3520*/  MOV R65, 0x3e800000 ;  /* 0x3e80000000417802 */ /* 0x000fe40000000f00 */
[----:B------:R-:W-:Y:S01]  /*3530*/  MOV R64, 0x3d39bf78 ;  /* 0x3d39bf7800407802 */ /* 0x000fe20000000f00 */
        /* <DEDUP_REMOVED lines=28> */
.L_x_151:
[----:B------:R-:W-:Y:S05]  /*3700*/  BSYNC B0 ;  /* 0x0000000000007941 */ /* 0x000fea0003800000 */
.L_x_150:
[----:B------:R-:W-:Y:S01]  /*3710*/  BSSY B0, `(.L_x_152) ;  /* 0x0000025000007945 */ /* 0x000fe20003800000 */
[----:B------:R-:W-:Y:S01]  /*3720*/  FSETP.GTU.FTZ.AND P1, PT, R97, 20, PT ;  /* 0x41a000006100780b */ /* 0x000fe20003f3c000 */
[----:B------:R-:W-:Y:S01]  /*3730*/  CS2R R100, SRZ ;  /* 0x0000000000647805 */ /* 0x000fe2000001ff00 */
[----:B------:R-:W-:Y:S01]  /*3740*/  CS2R R102, SRZ ;  /* 0x0000000000667805 */ /* 0x000fe2000001ff00 */
[----:B------:R-:W-:Y:S01]  /*3750*/  CS2R R104, SRZ ;  /* 0x0000000000687805 */ /* 0x000fe2000001ff00 */
        /* <DEDUP_REMOVED lines=32> */
.L_x_153:
[----:B------:R-:W-:Y:S05]  /*3960*/  BSYNC B0 ;  /* 0x0000000000007941 */ /* 0x000fea0003800000 */
.L_x_152:
[----:B------:R-:W-:Y:S01]  /*3970*/  BSSY B0, `(.L_x_154) ;  /* 0x0000021000007945 */ /* 0x000fe20003800000 */
        /* <DEDUP_REMOVED lines=27> */
[C---:B------:R-:W-:Y:S02]  /*3b30*/  ISETP.GE.AND P0, PT, R63.reuse, -0x407fffff, PT ;  /* 0xbf8000013f00780c */ /* 0x040fe40003f06270 */
[----:B------:R-:W-:-:S11]  /*3b40*/  FSETP.NEU.FTZ.AND P6, PT, R63, RZ, PT ;  /* 0x000000ff3f00720b */ /* 0x000fd60003fdd000 */
[----:B------:R-:W-:-:S05]  /*3b50*/  @P0 MOV R60, 0x7f800000 ;  /* 0x7f800000003c0802 */ /* 0x000fca0000000f00 */
[----:B------:R-:W-:-:S05]  /*3b60*/  @P0 FFMA.FTZ R59, R63, R60, +INF ;  /* 0x7f8000003f3b0423 */ /* 0x000fca000001003c */
[----:B------:R-:W-:Y:S02]  /*3b70*/  FSEL R59, R59, -RZ, P6 ;  /* 0x800000ff3b3b7208 */ /* 0x000fe40003000000 */
.L_x_155:
[----:B------:R-:W-:Y:S05]  /*3b80*/  BSYNC B0 ;  /* 0x0000000000007941 */ /* 0x000fea0003800000 */
.L_x_154:
        /* <DEDUP_REMOVED lines=33> */
.L_x_157:
[----:B------:R-:W-:Y:S05]  /*3da0*/  BSYNC B0 ;  /* 0x0000000000007941 */ /* 0x000fea0003800000 */
.L_x_156:
        /* <DEDUP_REMOVED lines=33> */
.L_x_159:
[----:B------:R-:W-:Y:S05]  /*3fc0*/  BSYNC B0 ;  /* 0x0000000000007941 */ /* 0x000fea0003800000 */
.L_x_158:
        /* <DEDUP_REMOVED lines=33> */
.L_x_161:
[----:B------:R-:W-:Y:S05]  /*41e0*/  BSYNC B0 ;  /* 0x0000000000007941 */ /* 0x000fea0003800000 */
.L_x_160:
        /* <DEDUP_REMOVED lines=33> */
.L_x_163:
[----:B------:R-:W-:Y:S05]  /*4400*/  BSYNC B0 ;  /* 0x0000000000007941 */ /* 0x000fea0003800000 */
.L_x_162:
[----:B------:R-:W-:Y:S01]  /*4410*/  BAR.SYNC.DEFER_BLOCKING 0x0 ;  /* 0x0000000000007b1d */ /* 0x000fe20000010000 */
[----:B------:R-:W-:Y:S01]  /*4420*/  HFMA2.MMA R106, -RZ, RZ, 0, 0 ;  /* 0x00000000ff6a7435 */ /* 0x000fe200000001ff */
        /* <DEDUP_REMOVED lines=15> */
[----:B------:R-:W-:Y:S01]  /*4520*/  FMUL.FTZ R122, R139, UR4 ;  /* 0x000000048b7a7c20 */ /* 0x000fe20008410000 */
[----:B------:R-:W-:Y:S05]  /*4530*/  @!P5 BRA `(.L_x_164) ;  /* 0x000067600000d947 */ /* 0x000fea0003800000 */
[----:B------:R-:W-:Y:S01]  /*4540*/  IADD3 R125, R12, -0x1, RZ ;  /* 0xffffffff0c7d7810 */ /* 0x000fe20007ffe0ff */
[----:B------:R-:W-:Y:S01]  /*4550*/  FADD.FTZ R123, R123, R123 ;  /* 0x0000007b7b7b7221 */ /* 0x000fe20000010000 */
[----:B------:R-:W-:Y:S01]  /*4560*/  MOV R140, RZ ;  /* 0x000000ff008c7202 */ /* 0x000fe20000000f00 */
[----:B------:R-:W-:Y:S01]  /*4570*/  FADD.FTZ R124, R124, R124 ;  /* 0x0000007c7c7c7221 */ /* 0x000fe20000010000 */
[----:B------:R-:W-:Y:S01]  /*4580*/  LEA.HI R60, R125, R125, RZ, 0x1 ;  /* 0x0000007d7d3c7211 */ /* 0x000fe200078f08ff */
[----:B------:R-:W-:Y:S01]  /*4590*/  FADD.FTZ R126, R126, R126 ;  /* 0x0000007e7e7e7221 */ /* 0x000fe20000010000 */
[----:B------:R-:W-:Y:S01]  /*45a0*/  MOV R86, RZ ;  /* 0x000000ff00567202 */ /* 0x000fe20000000f00 */
[----:B------:R-:W-:Y:S01]  /*45b0*/  FADD.FTZ R127, R127, R127 ;  /* 0x0000007f7f7f7221 */ /* 0x000fe20000010000 */
[----:B------:R-:W-:Y:S01]  /*45c0*/  LOP3.LUT R60, R60, 0xfffffe, RZ, 0xc0, !PT ;  /* 0x00fffffe3c3c7812 */ /* 0x000fe200078ec0ff */
[----:B------:R-:W-:Y:S01]  /*45d0*/  FADD.FTZ R128, R128, R128 ;  /* 0x0000008080807221 */ /* 0x000fe20000010000 */
[----:B------:R-:W-:Y:S01]  /*45e0*/  CS2R R88, SRZ ;  /* 0x0000000000587805 */ /* 0x000fe2000001ff00 */
[----:B------:R-:W-:Y:S01]  /*45f0*/  FADD.FTZ R129, R129, R129 ;  /* 0x0000008181817221 */ /* 0x000fe20000010000 */
[----:B------:R-:W-:Y:S01]  /*4600*/  IADD3 R125, R125, -R60, RZ ;  /* 0x8000003c7d7d7210 */ /* 0x000fe20007ffe0ff */
[----:B------:R-:W-:Y:S01]  /*4610*/  FADD.FTZ R130, R130, R130 ;  /* 0x0000008282827221 */ /* 0x000fe20000010000 */
[----:B------:R-:W-:Y:S01]  /*4620*/  LEA.HI R60, R12, R12, RZ, 0x1 ;  /* 0x0000000c0c3c7211 */ /* 0x000fe200078f08ff */
[----:B------:R-:W-:Y:S01]  /*4630*/  FADD.FTZ R131, R131, R131 ;  /* 0x0000008383837221 */ /* 0x000fe20000010000 */
[----:B------:R-:W-:Y:S01]  /*4640*/  CS2R R90, SRZ ;  /* 0x00000000005a7805 */ /* 0x000fe2000001ff00 */
[----:B------:R-:W-:Y:S01]  /*4650*/  FADD.FTZ R132, R132, R132 ;  /* 0x0000008484847221 */ /* 0x000fe20000010000 */
[----:B------:R-:W-:Y:S01]  /*4660*/  LOP3.LUT R141, R60, 0xfffffe, RZ, 0xc0, !PT ;  /* 0x00fffffe3c8d7812 */ /* 0x000fe200078ec0ff */
[----:B------:R-:W-:Y:S01]  /*4670*/  FADD.FTZ R133, R133, R133 ;  /* 0x0000008585857221 */ /* 0x000fe20000010000 */
[----:B------:R-:W-:Y:S01]  /*4680*/  MOV R93, RZ ;  /* 0x000000ff005d7202 */ /* 0x000fe20000000f00 */
[----:B------:R-:W-:Y:S01]  /*4690*/  FADD.FTZ R134, R134, R134 ;  /* 0x0000008686867221 */ /* 0x000fe20000010000 */
[----:B------:R-:W-:Y:S01]  /*46a0*/  CS2R R94, SRZ ;  /* 0x00000000005e7805 */ /* 0x000fe2000001ff00 */
[----:B------:R-:W-:Y:S01]  /*46b0*/  FADD.FTZ R135, R135, R135 ;  /* 0x0000008787877221 */ /* 0x000fe20000010000 */
[----:B------:R-:W-:Y:S01]  /*46c0*/  MOV R96, RZ ;  /* 0x000000ff00607202 */ /* 0x000fe20000000f00 */
[----:B------:R-:W-:Y:S01]  /*46d0*/  FADD.FTZ R136, R136, R136 ;  /* 0x0000008888887221 */ /* 0x000fe20000010000 */
[----:B------:R-:W-:Y:S01]  /*46e0*/  CS2R R100, SRZ ;  /* 0x0000000000647805 */ /* 0x000fe2000001ff00 */
[----:B------:R-:W-:Y:S01]  /*46f0*/  FADD.FTZ R137, R137, R137 ;  /* 0x0000008989897221 */ /* 0x000fe20000010000 */
[----:B------:R-:W-:Y:S01]  /*4700*/  CS2R R102, SRZ ;  /* 0x0000000000667805 */ /* 0x000fe2000001ff00 */
[----:B------:R-:W-:Y:S01]  /*4710*/  FADD.FTZ R138, R138, R138 ;  /* 0x0000008a8a8a7221 */ /* 0x000fe20000010000 */
[----:B------:R-:W-:Y:S01]  /*4720*/  CS2R R104, SRZ ;  /* 0x0000000000687805 */ /* 0x000fe2000001ff00 */
[----:B------:R-:W-:Y:S01]  /*4730*/  FADD.FTZ R139, R139, R139 ;  /* 0x0000008b8b8b7221 */ /* 0x000fe20000010000 */
[----:B------:R-:W-:-:S02]  /*4740*/  MOV R106, RZ ;  /* 0x000000ff006a7202 */ /* 0x000fc40000000f00 */
[----:B------:R-:W-:Y:S02]  /*4750*/  IADD3 R141, R12, -R141, RZ ;  /* 0x8000008d0c8d7210 */ /* 0x000fe40007ffe0ff */
.L_x_201:
        /* <DEDUP_REMOVED lines=83> */
[----:B------:R0:W-:Y:S01]  /*4c90*/  MUFU.COS R151, R73 ;  /* 0x0000004900977308 */ /* 0x0001e20000000000 */
        /* <DEDUP_REMOVED lines=8> */
[----:B0-----:R-:W-:Y:S01]  /*4d20*/  FMUL.RZ R73, R60, 0.15915493667125701904 ;  /* 0x3e22f9833c497820 */ /* 0x001fe2000040c000 */
        /* <DEDUP_REMOVED lines=8> */
[----:B------:R-:W-:Y:S01]  /*4db0*/  MUFU.SIN R154, R73 ;  /* 0x00000049009a7308 */ /* 0x000fe20000000400 */
[----:B0-----:R-:W-:-:S07]  /*4dc0*/  FMUL.FTZ R80, R61, R80 ;  /* 0x000000503d507220 */ /* 0x001fce0000410000 */
[----:B------:R0:W-:Y:S01]  /*4dd0*/  MUFU.COS R149, R69 ;  /* 0x0000004500957308 */ /* 0x0001e20000000000 */
[----:B------:R-:W-:-:S05]  /*4de0*/  FMUL.FTZ R81, R61, R68 ;  /* 0x000000443d517220 */ /* 0x000fca0000410000 */
[----:B------:R1:W-:Y:S01]  /*4df0*/  STS.64 [R75+0x2510], R80 ;  /* 0x002510504b007388 */ /* 0x0003e20000000a00 */
[----:B------:R-:W-:Y:S01]  /*4e00*/  @!P0 IADD3 R63, R12, -0x2, RZ ;  /* 0xfffffffe0c3f8810 */ /* 0x000fe20007ffe0ff */
[----:B------:R3:W-:Y:S01]  /*4e10*/  MUFU.COS R153, R73 ;  /* 0x0000004900997308 */ /* 0x0007e20000000000 */
[----:B------:R-:W-:Y:S01]  /*4e20*/  FMUL.FTZ R62, R84, UR15 ;  /* 0x0000000f543e7c20 */ /* 0x000fe20008410000 */
[----:B------:R-:W-:Y:S02]  /*4e30*/  HFMA2.MMA R60, -RZ, RZ, 1.875, 0 ;  /* 0x3f800000ff3c7435 */ /* 0x000fe400000001ff */
[----:B0-----:R-:W-:Y:S02]  /*4e40*/  @!P0 IMAD R69, R63, c[0x0][0x16c], R140 ;  /* 0x00005b003f458a24 */ /* 0x001fe400078e028c */
[----:B---3--:R-:W-:Y:S01]  /*4e50*/  FMUL.FTZ R73, R87, UR15 ;  /* 0x0000000f57497c20 */ /* 0x008fe20008410000 */
[----:B------:R-:W-:Y:S01]  /*4e60*/  MOV R61, RZ ;  /* 0x000000ff003d7202 */ /* 0x000fe20000000f00 */
[----:B------:R-:W-:-:S02]  /*4e70*/  FMUL.RZ R77, R62, 0.15915493667125701904 ;  /* 0x3e22f9833e4d7820 */ /* 0x000fc4000040c000 */
[----:B------:R-:W-:Y:S01]  /*4e80*/  FMUL.RZ R78, R73, 0.15915493667125701904 ;  /* 0x3e22f983494e7820 */ /* 0x000fe2000040c000 */
[----:B------:R-:W-:Y:S01]  /*4e90*/  CS2R R62, SRZ ;  /* 0x00000000003e7805 */ /* 0x000fe2000001ff00 */
[----:B------:R-:W-:Y:S02]  /*4ea0*/  FMUL.FTZ R73, R92, UR15 ;  /* 0x0000000f5c497c20 */ /* 0x000fe40008410000 */
[----:B------:R-:W-:Y:S01]  /*4eb0*/  @!P0 IMAD.WIDE R68, R69, 0x10, R214 ;  /* 0x0000001045448825 */ /* 0x000fe200078e02d6 */
[----:B------:R-:W-:Y:S03]  /*4ec0*/  BAR.SYNC.DEFER_BLOCKING 0x0 ;  /* 0x0000000000007b1d */ /* 0x000fe60000010000 */
[----:B------:R-:W-:Y:S02]  /*4ed0*/  FMUL.RZ R79, R73, 0.15915493667125701904 ;  /* 0x3e22f983494f7820 */ /* 0x000fe4000040c000 */
[----:B------:R-:W-:-:S04]  /*4ee0*/  FMUL.FTZ R73, R97, UR15 ;  /* 0x0000000f61497c20 */ /* 0x000fc80008410000 */
[----:B------:R-:W-:Y:S02]  /*4ef0*/  FMUL.RZ R82, R73, 0.15915493667125701904 ;  /* 0x3e22f98349527820 */ /* 0x000fe4000040c000 */
[C---:B------:R-:W-:Y:S01]  /*4f00*/  FMUL.FTZ R73, R70.reuse, R51 ;  /* 0x0000003346497220 */ /* 0x040fe20000410000 */
[----:B------:R0:W5:Y:S05]  /*4f10*/  @!P0 LDG.E.128 R60, [R68.64] ;  /* 0x00000006443c8981 */ /* 0x00016a000c1e1d00 */
[----:B------:R-:W3:Y:S01]  /*4f20*/  MUFU.EX2 R73, R73 ;  /* 0x0000004900497308 */ /* 0x000ee20000000800 */
[C---:B0-----:R-:W-:Y:S02]  /*4f30*/  FMUL.FTZ R68, R70.reuse, R49 ;  /* 0x0000003146447220 */ /* 0x041fe40000410000 */
[----:B------:R-:W-:-:S05]  /*4f40*/  FMUL.FTZ R69, R70, R50 ;  /* 0x0000003246457220 */ /* 0x000fca0000410000 */
[----:B------:R-:W0:Y:S01]  /*4f50*/  MUFU.EX2 R68, R68 ;  /* 0x0000004400447308 */ /* 0x000e220000000800 */
[----:B-1----:R-:W-:-:S07]  /*4f60*/  FMUL.FTZ R75, R70, R52 ;  /* 0x00000034464b7220 */ /* 0x002fce0000410000 */
[----:B------:R-:W1:Y:S01]  /*4f70*/  MUFU.EX2 R69, R69 ;  /* 0x0000004500457308 */ /* 0x000e620000000800 */
[----:B---3--:R-:W-:-:S07]  /*4f80*/  FMUL.FTZ R167, R73, R74 ;  /* 0x0000004a49a77220 */ /* 0x008fce0000410000 */
[----:B------:R-:W3:Y:S01]  /*4f90*/  MUFU.EX2 R75, R75 ;  /* 0x0000004b004b7308 */ /* 0x000ee20000000800 */
[C---:B0-----:R-:W-:Y:S02]  /*4fa0*/  FMUL.FTZ R170, R68.reuse, R71 ;  /* 0x0000004744aa7220 */ /* 0x041fe40000410000 */
[----:B------:R-:W-:Y:S02]  /*4fb0*/  FMUL.FTZ R171, R68, R171 ;  /* 0x000000ab44ab7220 */ /* 0x000fe40000410000 */
[----:B------:R-:W-:-:S03]  /*4fc0*/  FMUL.FTZ R74, R235, R170 ;  /* 0x000000aaeb4a7220 */ /* 0x000fc60000410000 */
[----:B------:R-:W-:Y:S01]  /*4fd0*/  MUFU.SIN R158, R78 ;  /* 0x0000004e009e7308 */ /* 0x000fe20000000400 */
[----:B-1----:R-:W-:Y:S02]  /*4fe0*/  FMUL.FTZ R169, R69, R72 ;  /* 0x0000004845a97220 */ /* 0x002fe40000410000 */
[----:B------:R-:W-:-:S05]  /*4ff0*/  FMUL.FTZ R72, RZ, R170 ;  /* 0x000000aaff487220 */ /* 0x000fca0000410000 */
[----:B------:R0:W-:Y:S01]  /*5000*/  MUFU.COS R157, R78 ;  /* 0x0000004e009d7308 */ /* 0x0001e20000000000 */
[----:B------:R-:W-:Y:S02]  /*5010*/  FFMA.FTZ R74, RZ, R171, R74 ;  /* 0x000000abff4a7223 */ /* 0x000fe4000001004a */
[C---:B------:R-:W-:Y:S02]  /*5020*/  FMUL.FTZ R68, R70.reuse, R55 ;  /* 0x0000003746447220 */ /* 0x040fe40000410000 */
        /* <DEDUP_REMOVED lines=50> */
[C---:B------:R-:W-:Y:S02]  /*5350*/  FMUL.FTZ R73, R70.reuse, R59 ;  /* 0x0000003b46497220 */ /* 0x040fe40000410000 */
        /* <DEDUP_REMOVED lines=39> */
[C---:B------:R-:W-:Y:S02]  /*55d0*/  FMUL.FTZ R71, R168.reuse, R68 ;  /* 0x00000044a8477220 */ /* 0x040fe40000410000 */
        /* <DEDUP_REMOVED lines=55> */
[----:B------:R-:W-:Y:S02]  /*5950*/  FMUL.FTZ R71, R148, R68 ;  /* 0x0000004494477220 */ /* 0x000fe40000410000 */
[----:B------:R-:W-:-:S02]  /*5960*/  FFMA.FTZ R73, R151, R72, -R73 ;  /* 0x0000004897497223 */ /* 0x000fc40000010849 */
[----:B------:R-:W-:Y:S02]  /*5970*/  FMUL.FTZ R216, R69, R58 ;  /* 0x0000003a45d87220 */ /* 0x000fe40000410000 */
[----:B------:R-:W-:Y:S01]  /*5980*/  FADD.FTZ R75, RZ, R75 ;  /* 0x0000004bff4b7221 */ /* 0x000fe20000010000 */
[----:B------:R-:W-:Y:S01]  /*5990*/  PRMT R76, RZ, 0x5410, R43 ;  /* 0x00005410ff4c7816 */ /* 0x000fe2000000002b */
[-C--:B------:R-:W-:Y:S02]  /*59a0*/  FMUL.FTZ R69, R148, R70.reuse ;  /* 0x0000004694457220 */ /* 0x080fe40000410000 */
[----:B------:R-:W-:Y:S02]  /*59b0*/  FFMA.FTZ R71, R147, R70, R71 ;  /* 0x0000004693477223 */ /* 0x000fe40000010047 */
[----:B------:R-:W-:Y:S02]  /*59c0*/  FADD.FTZ R73, R216, R73 ;  /* 0x00000049d8497221 */ /* 0x000fe40000010000 */
[----:B------:R-:W-:-:S02]  /*59d0*/  FMUL.FTZ R72, R154, R75 ;  /* 0x0000004b9a487220 */ /* 0x000fc40000410000 */
[----:B------:R-:W-:Y:S02]  /*59e0*/  FFMA.FTZ R69, R147, R68, -R69 ;  /* 0x0000004493457223 */ /* 0x000fe40000010845 */
[----:B------:R-:W-:Y:S02]  /*59f0*/  FMUL.FTZ R68, R150, R71 ;  /* 0x0000004796447220 */ /* 0x000fe40000410000 */
[-C--:B------:R-:W-:Y:S02]  /*5a00*/  FFMA.FTZ R72, R153, R73.reuse, -R72 ;  /* 0x0000004999487223 */ /* 0x080fe40000010848 */
[----:B------:R-:W-:Y:S02]  /*5a10*/  FMUL.FTZ R74, R154, R73 ;  /* 0x000000499a4a7220 */ /* 0x000fe40000410000 */
[----:B------:R-:W-:Y:S02]  /*5a20*/  FMUL.FTZ R211, R76, R59 ;  /* 0x0000003b4cd37220 */ /* 0x000fe40000410000 */
[----:B------:R-:W-:-:S02]  /*5a30*/  FMUL.FTZ R70, R150, R69 ;  /* 0x0000004596467220 */ /* 0x000fc40000410000 */
[----:B------:R-:W-:Y:S02]  /*5a40*/  FFMA.FTZ R68, R149, R69, -R68 ;  /* 0x0000004595447223 */ /* 0x000fe40000010844 */
[----:B------:R-:W-:Y:S02]  /*5a50*/  FFMA.FTZ R74, R153, R75, R74 ;  /* 0x0000004b994a7223 */ /* 0x000fe4000001004a */
[----:B------:R-:W-:Y:S02]  /*5a60*/  FADD.FTZ R72, R211, R72 ;  /* 0x00000048d3487221 */ /* 0x000fe40000010000 */
[----:B------:R-:W-:Y:S01]  /*5a70*/  FFMA.FTZ R70, R149, R71, R70 ;  /* 0x0000004795467223 */ /* 0x000fe20000010046 */
[----:B------:R-:W-:Y:S01]  /*5a80*/  ISETP.NE.AND P0, PT, R8, 0x7f, PT ;  /* 0x0000007f0800780c */ /* 0x000fe20003f05270 */
[----:B------:R-:W-:Y:S02]  /*5a90*/  FMUL.FTZ R71, R152, R68 ;  /* 0x0000004498477220 */ /* 0x000fe40000410000 */
[----:B------:R-:W-:-:S02]  /*5aa0*/  FADD.FTZ R74, RZ, R74 ;  /* 0x0000004aff4a7221 */ /* 0x000fc40000010000 */
[----:B------:R-:W-:Y:S01]  /*5ab0*/  FMUL.FTZ R75, R156, R72 ;  /* 0x000000489c4b7220 */ /* 0x000fe20000410000 */
[----:B------:R-:W-:Y:S01]  /*5ac0*/  PRMT R83, RZ, 0x5410, R44 ;  /* 0x00005410ff537816 */ /* 0x000fe2000000002c */
[-C--:B------:R-:W-:Y:S02]  /*5ad0*/  FMUL.FTZ R69, R152, R70.reuse ;  /* 0x0000004698457220 */ /* 0x080fe40000410000 */
[----:B------:R-:W-:Y:S02]  /*5ae0*/  FFMA.FTZ R71, R151, R70, R71 ;  /* 0x0000004697477223 */ /* 0x000fe40000010047 */
[-C--:B------:R-:W-:Y:S02]  /*5af0*/  FMUL.FTZ R73, R156, R74.reuse ;  /* 0x0000004a9c497220 */ /* 0x080fe40000410000 */
[----:B------:R-:W-:Y:S01]  /*5b00*/  FFMA.FTZ R75, R155, R74, R75 ;  /* 0x0000004a9b4b7223 */ /* 0x000fe2000001004b */
[----:B------:R0:W1:Y:S01]  /*5b10*/  @P0 LDS.64 R98, [R8.X8+0x3518] ;  /* 0x0035180008620984 */ /* 0x0000620000008a00 */
[----:B------:R-:W-:-:S02]  /*5b20*/  FFMA.FTZ R69, R151, R68, -R69 ;  /* 0x0000004497457223 */ /* 0x000fc40000010845 */
[C---:B------:R-:W-:Y:S02]  /*5b30*/  FMUL.FTZ R68, R154.reuse, R71 ;  /* 0x000000479a447220 */ /* 0x040fe40000410000 */
[----:B------:R-:W-:Y:S02]  /*5b40*/  FFMA.FTZ R72, R155, R72, -R73 ;  /* 0x000000489b487223 */ /* 0x000fe40000010849 */
[----:B------:R-:W-:Y:S02]  /*5b50*/  FMUL.FTZ R83, R83, R84 ;  /* 0x0000005453537220 */ /* 0x000fe40000410000 */
[----:B------:R-:W-:Y:S02]  /*5b60*/  FADD.FTZ R75, RZ, R75 ;  /* 0x0000004bff4b7221 */ /* 0x000fe40000010000 */
[-C--:B------:R-:W-:Y:S02]  /*5b70*/  FMUL.FTZ R70, R154, R69.reuse ;  /* 0x000000459a467220 */ /* 0x080fe40000410000 */
[----:B------:R-:W-:-:S02]  /*5b80*/  FFMA.FTZ R68, R153, R69, -R68 ;  /* 0x0000004599447223 */ /* 0x000fc40000010844 */
[----:B------:R-:W-:Y:S02]  /*5b90*/  FADD.FTZ R72, R83, R72 ;  /* 0x0000004853487221 */ /* 0x000fe40000010000 */
[----:B------:R-:W-:Y:S02]  /*5ba0*/  FMUL.FTZ R73, R158, R75 ;  /* 0x0000004b9e497220 */ /* 0x000fe40000410000 */
[----:B------:R-:W-:Y:S01]  /*5bb0*/  FFMA.FTZ R70, R153, R71, R70 ;  /* 0x0000004799467223 */ /* 0x000fe20000010046 */
[----:B------:R-:W-:Y:S01]  /*5bc0*/  PRMT R76, RZ, 0x5410, R45 ;  /* 0x00005410ff4c7816 */ /* 0x000fe2000000002d */
[----:B------:R-:W-:Y:S02]  /*5bd0*/  FMUL.FTZ R71, R156, R68 ;  /* 0x000000449c477220 */ /* 0x000fe40000410000 */
[-C--:B------:R-:W-:Y:S02]  /*5be0*/  FFMA.FTZ R74, R157, R72.reuse, -R73 ;  /* 0x000000489d4a7223 */ /* 0x080fe40000010849 */
[----:B------:R-:W-:-:S02]  /*5bf0*/  FMUL.FTZ R72, R158, R72 ;  /* 0x000000489e487220 */ /* 0x000fc40000410000 */
[-C--:B------:R-:W-:Y:S02]  /*5c00*/  FMUL.FTZ R69, R156, R70.reuse ;  /* 0x000000469c457220 */ /* 0x080fe40000410000 */
[----:B------:R-:W-:Y:S02]  /*5c10*/  FFMA.FTZ R71, R155, R70, R71 ;  /* 0x000000469b477223 */ /* 0x000fe40000010047 */
[----:B------:R-:W-:Y:S02]  /*5c20*/  FMUL.FTZ R205, R76, R87 ;  /* 0x000000574ccd7220 */ /* 0x000fe40000410000 */
[----:B------:R-:W-:Y:S02]  /*5c30*/  FFMA.FTZ R72, R157, R75, R72 ;  /* 0x0000004b9d487223 */ /* 0x000fe40000010048 */
[----:B------:R-:W-:Y:S02]  /*5c40*/  FFMA.FTZ R69, R155, R68, -R69 ;  /* 0x000000449b457223 */ /* 0x000fe40000010845 */
[----:B------:R-:W-:-:S02]  /*5c50*/  FMUL.FTZ R68, R158, R71 ;  /* 0x000000479e447220 */ /* 0x000fc40000410000 */
[----:B------:R-:W-:Y:S02]  /*5c60*/  FADD.FTZ R74, R205, R74 ;  /* 0x0000004acd4a7221 */ /* 0x000fe40000010000 */
[----:B------:R-:W-:Y:S02]  /*5c70*/  FADD.FTZ R72, RZ, R72 ;  /* 0x00000048ff487221 */ /* 0x000fe40000010000 */
[-C--:B------:R-:W-:Y:S02]  /*5c80*/  FMUL.FTZ R70, R158, R69.reuse ;  /* 0x000000459e467220 */ /* 0x080fe40000410000 */
[----:B------:R-:W-:Y:S01]  /*5c90*/  FFMA.FTZ R68, R157, R69, -R68 ;  /* 0x000000459d447223 */ /* 0x000fe20000010844 */
[----:B------:R-:W-:Y:S01]  /*5ca0*/  PRMT R69, RZ, 0x5410, R46 ;  /* 0x00005410ff457816 */ /* 0x000fe2000000002e */
[C---:B------:R-:W-:Y:S02]  /*5cb0*/  FMUL.FTZ R75, R160.reuse, R74 ;  /* 0x0000004aa04b7220 */ /* 0x040fe40000410000 */
[----:B------:R-:W-:-:S02]  /*5cc0*/  FMUL.FTZ R73, R160, R72 ;  /* 0x00000048a0497220 */ /* 0x000fc40000410000 */
[----:B------:R-:W-:Y:S02]  /*5cd0*/  FFMA.FTZ R70, R157, R71, R70 ;  /* 0x000000479d467223 */ /* 0x000fe40000010046 */
[C---:B------:R-:W-:Y:S02]  /*5ce0*/  FFMA.FTZ R75, R159.reuse, R72, R75 ;  /* 0x000000489f4b7223 */ /* 0x040fe4000001004b */
[----:B------:R-:W-:Y:S02]  /*5cf0*/  FFMA.FTZ R73, R159, R74, -R73 ;  /* 0x0000004a9f497223 */ /* 0x000fe40000010849 */
[----:B------:R-:W-:Y:S02]  /*5d00*/  FMUL.FTZ R82, R69, R92 ;  /* 0x0000005c45527220 */ /* 0x000fe40000410000 */
[C---:B------:R-:W-:Y:S02]  /*5d10*/  FMUL.FTZ R69, R160.reuse, R70 ;  /* 0x00000046a0457220 */ /* 0x040fe40000410000 */
[----:B------:R-:W-:-:S02]  /*5d20*/  FMUL.FTZ R71, R160, R68 ;  /* 0x00000044a0477220 */ /* 0x000fc40000410000 */
[----:B------:R-:W-:Y:S02]  /*5d30*/  FADD.FTZ R75, RZ, R75 ;  /* 0x0000004bff4b7221 */ /* 0x000fe40000010000 */
[----:B------:R-:W-:Y:S02]  /*5d40*/  FADD.FTZ R73, R82, R73 ;  /* 0x0000004952497221 */ /* 0x000fe40000010000 */
[----:B------:R-:W-:Y:S01]  /*5d50*/  FFMA.FTZ R68, R159, R68, -R69 ;  /* 0x000000449f447223 */ /* 0x000fe20000010845 */
[----:B------:R-:W-:Y:S01]  /*5d60*/  PRMT R210, RZ, 0x5410, R47 ;  /* 0x00005410ffd27816 */ /* 0x000fe2000000002f */
[----:B--2---:R-:W-:Y:S02]  /*5d70*/  FMUL.FTZ R69, R65, R67 ;  /* 0x0000004341457220 */ /* 0x004fe40000410000 */
[----:B------:R-:W-:Y:S02]  /*5d80*/  FFMA.FTZ R71, R159, R70, R71 ;  /* 0x000000469f477223 */ /* 0x000fe40000010047 */
[----:B------:R-:W-:-:S02]  /*5d90*/  FMUL.FTZ R65, R65, R66 ;  /* 0x0000004241417220 */ /* 0x000fc40000410000 */
[C---:B------:R-:W-:Y:S02]  /*5da0*/  FMUL.FTZ R72, R162.reuse, R75 ;  /* 0x0000004ba2487220 */ /* 0x040fe40000410000 */
[----:B------:R-:W-:Y:S02]  /*5db0*/  FMUL.FTZ R70, R162, R73 ;  /* 0x00000049a2467220 */ /* 0x000fe40000410000 */
[C---:B------:R-:W-:Y:S02]  /*5dc0*/  FFMA.FTZ R69, R64.reuse, R66, -R69 ;  /* 0x0000004240457223 */ /* 0x040fe40000010845 */
[----:B------:R-:W-:Y:S02]  /*5dd0*/  FFMA.FTZ R173, R64, R67, R65 ;  /* 0x0000004340ad7223 */ /* 0x000fe40000010041 */
[----:B------:R-:W-:Y:S01]  /*5de0*/  FMUL.FTZ R66, R162, R68 ;  /* 0x00000044a2427220 */ /* 0x000fe20000410000 */
[----:B------:R-:W-:Y:S01]  /*5df0*/  BSSY B0, `(.L_x_165) ;  /* 0x0000010000007945 */ /* 0x000fe20003800000 */
[----:B------:R-:W-:-:S02]  /*5e00*/  FFMA.FTZ R77, R161, R73, -R72 ;  /* 0x00000049a14d7223 */ /* 0x000fc40000010848 */
[C---:B------:R-:W-:Y:S02]  /*5e10*/  FFMA.FTZ R70, R161.reuse, R75, R70 ;  /* 0x0000004ba1467223 */ /* 0x040fe40000010046 */
[----:B------:R-:W-:Y:S02]  /*5e20*/  FMUL.FTZ R64, R162, R71 ;  /* 0x00000047a2407220 */ /* 0x000fe40000410000 */
[----:B------:R-:W-:Y:S01]  /*5e30*/  FMUL.FTZ R210, R210, R97 ;  /* 0x00000061d2d27220 */ /* 0x000fe20000410000 */
[----:B------:R-:W-:Y:S01]  /*5e40*/  LEA.HI R172, R8, R8, RZ, 0x1e ;  /* 0x0000000808ac7211 */ /* 0x000fe200078ff0ff */
[C---:B------:R-:W-:Y:S02]  /*5e50*/  FFMA.FTZ R65, R161.reuse, R71, R66 ;  /* 0x00000047a1417223 */ /* 0x040fe40000010042 */
[----:B------:R-:W-:Y:S02]  /*5e60*/  FFMA.FTZ R64, R161, R68, -R64 ;  /* 0x00000044a1407223 */ /* 0x000fe40000010840 */
[----:B------:R-:W-:-:S02]  /*5e70*/  FADD.FTZ R66, R210, R77 ;  /* 0x0000004dd2427221 */ /* 0x000fc40000010000 */
[----:B------:R-:W-:Y:S01]  /*5e80*/  FADD.FTZ R67, RZ, R70 ;  /* 0x00000046ff437221 */ /* 0x000fe20000010000 */
[----:B------:R-:W-:Y:S05]  /*5e90*/  @P0 BRA `(.L_x_166) ;  /* 0x0000005000000947 */ /* 0x000fea0003800000 */
[----:B01----:R-:W-:Y:S02]  /*5ea0*/  ISETP.NE.AND P0, PT, R12, c[0x0][0x174], PT ;  /* 0x00005d000c007a0c */ /* 0x003fe40003f05270 */
[----:B------:R-:W-:Y:S02]  /*5eb0*/  MOV R98, 0x3f800000 ;  /* 0x3f80000000627802 */ /* 0x000fe40000000f00 */
[----:B------:R-:W-:-:S09]  /*5ec0*/  MOV R99, RZ ;  /* 0x000000ff00637202 */ /* 0x000fd20000000f00 */
[----:B------:R-:W-:-:S05]  /*5ed0*/  @P0 LEA R68, R141, R140, 0x8 ;  /* 0x0000008c8d440211 */ /* 0x000fca00078e40ff */
[----:B------:R0:W1:Y:S02]  /*5ee0*/  @P0 LDS.64 R98, [R68.X8+0x2510] ;  /* 0x0025100044620984 */ /* 0x0000640000008a00 */
.L_x_166:
[----:B01----:R-:W-:Y:S05]  /*5ef0*/  BSYNC B0 ;  /* 0x0000000000007941 */ /* 0x003fea0003800000 */
.L_x_165:
        /* <DEDUP_REMOVED lines=74> */
.L_x_213:
        /* <DEDUP_REMOVED lines=70> */
.L_x_214:
[----:B------:R-:W-:Y:S01]  /*6800*/  MOV R75, R66 ;  /* 0x00000042004b7202 */ /* 0x000fe20000000f00 */
[-C--:B---3--:R-:W-:Y:S01]  /*6810*/  FMUL.FTZ R71, R67, R73.reuse ;  /* 0x0000004943477220 */ /* 0x088fe20000410000 */
[----:B------:R-:W-:Y:S01]  /*6820*/  ISETP.GE.AND P0, PT, R9, 0x10, PT ;  /* 0x000000100900780c */ /* 0x000fe20003f06270 */
[----:B--2---:R-:W-:Y:S02]  /*6830*/  FMUL.FTZ R65, R74, R73 ;  /* 0x000000494a417220 */ /* 0x004fe40000410000 */
[C---:B-1----:R-:W-:Y:S02]  /*6840*/  FFMA.FTZ R64, R220.reuse, R75, -R71 ;  /* 0x0000004bdc407223 */ /* 0x042fe40000010847 */
[----:B------:R-:W-:-:S02]  /*6850*/  FMUL.FTZ R220, R220, R73 ;  /* 0x00000049dcdc7220 */ /* 0x000fc40000410000 */
[C---:B0---4-:R-:W-:Y:S02]  /*6860*/  FFMA.FTZ R66, R76.reuse, R75, R65 ;  /* 0x0000004b4c427223 */ /* 0x051fe40000010041 */
        /* <DEDUP_REMOVED lines=12> */
[----:B-----5:R-:W-:Y:S05]  /*6930*/  CALL.REL.NOINC `($__internal_7_$__cuda_sm70_shflsync_idx_p) ;  /* 0x00008c9000007944 */ /* 0x020fea0003c00000 */
.L_x_171:
[----:B------:R-:W-:Y:S05]  /*6940*/  BRA.CONV ~URZ, `(.L_x_172) ;  /* 0x000000637f007947 */ /* 0x000fea000b800000 */
[----:B-1----:R-:W-:Y:S01]  /*6950*/  HFMA2.MMA R65, -RZ, RZ, 0, 1.847743988037109375e-06 ;  /* 0x0000001fff417435 */ /* 0x002fe200000001ff */
[----:B0-----:R-:W-:Y:S02]  /*6960*/  MOV R68, R73 ;  /* 0x0000004900447202 */ /* 0x001fe40000000f00 */
[----:B------:R-:W-:Y:S02]  /*6970*/  MOV R67, 0x1f ;  /* 0x0000001f00437802 */ /* 0x000fe40000000f00 */
[----:B------:R-:W-:Y:S02]  /*6980*/  MOV R64, 0xffffffff ;  /* 0xffffffff00407802 */ /* 0x000fe40000000f00 */
[----:B------:R-:W-:-:S02]  /*6990*/  MOV R66, 0x69b0 ;  /* 0x000069b000427802 */ /* 0x000fc40000000f00 */
[----:B-----5:R-:W-:Y:S05]  /*69a0*/  CALL.REL.NOINC `($__internal_7_$__cuda_sm70_shflsync_idx_p) ;  /* 0x00008c2000007944 */ /* 0x020fea0003c00000 */
.L_x_172:
[----:B------:R-:W-:Y:S05]  /*69b0*/  BRA.CONV ~URZ, `(.L_x_173) ;  /* 0x000000637f007947 */ /* 0x000fea000b800000 */
[----:B-1----:R-:W-:Y:S01]  /*69c0*/  HFMA2.MMA R65, -RZ, RZ, 0, 1.847743988037109375e-06 ;  /* 0x0000001fff417435 */ /* 0x002fe200000001ff */
[----:B0-----:R-:W-:-:S02]  /*69d0*/  MOV R68, R69 ;  /* 0x0000004500447202 */ /* 0x001fc40000000f00 */
[----:B------:R-:W-:Y:S02]  /*69e0*/  MOV R67, 0x1f ;  /* 0x0000001f00437802 */ /* 0x000fe40000000f00 */
[----:B------:R-:W-:Y:S02]  /*69f0*/  MOV R64, 0xffffffff ;  /* 0xffffffff00407802 */ /* 0x000fe40000000f00 */
[----:B------:R-:W-:Y:S02]  /*6a00*/  MOV R66, 0x6a20 ;  /* 0x00006a2000427802 */ /* 0x000fe40000000f00 */
[----:B-----5:R-:W-:Y:S05]  /*6a10*/  CALL.REL.NOINC `($__internal_7_$__cuda_sm70_shflsync_idx_p) ;  /* 0x00008bb000007944 */ /* 0x020fea0003c00000 */
.L_x_173:
[----:B------:R-:W-:Y:S05]  /*6a20*/  BRA.CONV ~URZ, `(.L_x_174) ;  /* 0x000000637f007947 */ /* 0x000fea000b800000 */
[----:B-1----:R-:W-:Y:S01]  /*6a30*/  HFMA2.MMA R65, -RZ, RZ, 0, 1.847743988037109375e-06 ;  /* 0x0000001fff417435 */ /* 0x002fe200000001ff */
[----:B0-----:R-:W-:Y:S02]  /*6a40*/  MOV R68, R72 ;  /* 0x0000004800447202 */ /* 0x001fe40000000f00 */
[----:B------:R-:W-:Y:S02]  /*6a50*/  MOV R67, 0x1f ;  /* 0x0000001f00437802 */ /* 0x000fe40000000f00 */
[----:B------:R-:W-:Y:S02]  /*6a60*/  MOV R64, 0xffffffff ;  /* 0xffffffff00407802 */ /* 0x000fe40000000f00 */
[----:B------:R-:W-:-:S02]  /*6a70*/  MOV R66, 0x6a90 ;  /* 0x00006a9000427802 */ /* 0x000fc40000000f00 */
[----:B-----5:R-:W-:Y:S05]  /*6a80*/  CALL.REL.NOINC `($__internal_7_$__cuda_sm70_shflsync_idx_p) ;  /* 0x00008b4000007944 */ /* 0x020fea0003c00000 */
.L_x_174:
[----:B------:R-:W-:Y:S05]  /*6a90*/  BRA.DIV ~URZ, `(.L_x_175) ;  /* 0x000078d27f007947 */ /* 0x000fea000b800000 */
[----:B-----5:R2:W3:Y:S04]  /*6aa0*/  SHFL.IDX PT, R79, R60, RZ, 0x1f ;  /* 0x00001fff3c4f7589 */ /* 0x0204e800000e0000 */
[----:B------:R2:W4:Y:S04]  /*6ab0*/  SHFL.IDX PT, R220, R61, RZ, 0x1f ;  /* 0x00001fff3ddc7589 */ /* 0x00052800000e0000 */
[----:B------:R2:W0:Y:S04]  /*6ac0*/  SHFL.IDX PT, R221, R62, RZ, 0x1f ;  /* 0x00001fff3edd7589 */ /* 0x00042800000e0000 */
[----:B------:R2:W1:Y:S04]  /*6ad0*/  SHFL.IDX PT, R71, R63, RZ, 0x1f ;  /* 0x00001fff3f477589 */ /* 0x00046800000e0000 */
[----:B------:R2:W0:Y:S04]  /*6ae0*/  SHFL.UP PT, R76, R75, 0x1, RZ ;  /* 0x042000004b4c7989 */ /* 0x00042800000e00ff */
[----:B------:R2:W0:Y:S04]  /*6af0*/  SHFL.UP PT, R77, R73, 0x1, RZ ;  /* 0x04200000494d7989 */ /* 0x00042800000e00ff */
[----:B------:R-:W0:Y:S04]  /*6b00*/  SHFL.UP PT, R69, R69, 0x1, RZ ;  /* 0x0420000045457989 */ /* 0x000e2800000e00ff */
[----:B------:R2:W0:Y:S02]  /*6b10*/  SHFL.UP PT, R78, R72, 0x1, RZ ;  /* 0x04200000484e7989 */ /* 0x00042400000e00ff */
.L_x_215:
[----:B--234-:R-:W2:Y:S01]  /*6b20*/  LDS.128 R72, [R219+0x1100] ;  /* 0x00110000db487984 */ /* 0x01cea20000000c00 */
[----:B0-----:R-:W-:Y:S01]  /*6b30*/  MOV R70, R221 ;  /* 0x000000dd00467202 */ /* 0x001fe20000000f00 */
[----:B-1----:R-:W-:-:S02]  /*6b40*/  FMUL.FTZ R221, R71, R77 ;  /* 0x0000004d47dd7220 */ /* 0x002fc40000410000 */
[----:B------:R-:W0:Y:S02]  /*6b50*/  LDS.128 R60, [R219+0x1110] ;  /* 0x00111000db3c7984 */ /* 0x000e240000000c00 */
[C---:B------:R-:W-:Y:S02]  /*6b60*/  FMUL.FTZ R222, R70.reuse, R77 ;  /* 0x0000004d46de7220 */ /* 0x040fe40000410000 */
[----:B------:R-:W1:Y:S01]  /*6b70*/  LDS.128 R64, [R219+0x1120] ;  /* 0x00112000db407984 */ /* 0x000e620000000c00 */
        /* <DEDUP_REMOVED lines=11> */
[CC--:B--2---:R-:W-:Y:S02]  /*6c30*/  FMUL.FTZ R221, R73.reuse, R71.reuse ;  /* 0x0000004749dd7220 */ /* 0x0c4fe40000410000 */
[-C--:B------:R-:W-:Y:S02]  /*6c40*/  FMUL.FTZ R78, R73, R70.reuse ;  /* 0x00000046494e7220 */ /* 0x080fe40000410000 */
[C---:B------:R-:W-:Y:S02]  /*6c50*/  FFMA.FTZ R221, R72.reuse, R70, -R221 ;  /* 0x0000004648dd7223 */ /* 0x040fe400000108dd */
[----:B------:R-:W-:Y:S02]  /*6c60*/  FFMA.FTZ R78, R72, R71, R78 ;  /* 0x00000047484e7223 */ /* 0x000fe4000001004e */
[----:B------:R-:W-:Y:S02]  /*6c70*/  FADD.FTZ R74, R74, R221 ;  /* 0x000000dd4a4a7221 */ /* 0x000fe40000010000 */
[----:B------:R-:W-:-:S02]  /*6c80*/  FADD.FTZ R75, R75, R78 ;  /* 0x0000004e4b4b7221 */ /* 0x000fc40000010000 */
[----:B------:R-:W-:Y:S02]  /*6c90*/  FMUL.FTZ R76, R73, R68 ;  /* 0x00000044494c7220 */ /* 0x000fe40000410000 */
[----:B0-----:R-:W-:Y:S02]  /*6ca0*/  FMUL.FTZ R78, R61, R74 ;  /* 0x0000004a3d4e7220 */ /* 0x001fe40000410000 */
        /* <DEDUP_REMOVED lines=13> */
[C---:B-1----:R-:W-:Y:S02]  /*6d80*/  FMUL.FTZ R63, R65.reuse, R79 ;  /* 0x0000004f413f7220 */ /* 0x042fe40000410000 */
        /* <DEDUP_REMOVED lines=11> */
.L_x_168:
[----:B0-----:R-:W-:Y:S05]  /*6e40*/  BSYNC B0 ;  /* 0x0000000000007941 */ /* 0x001fea0003800000 */
.L_x_167:
[----:B------:R-:W-:Y:S01]  /*6e50*/  WARPSYNC 0xffffffff ;  /* 0xffffffff00007948 */ /* 0x000fe20003800000 */
[----:B------:R-:W-:Y:S01]  /*6e60*/  BAR.SYNC.DEFER_BLOCKING 0x0 ;  /* 0x0000000000007b1d */ /* 0x000fe20000010000 */
[-C--:B-----5:R-:W-:Y:S01]  /*6e70*/  FMUL.FTZ R60, R162, R173.reuse ;  /* 0x000000ada23c7220 */ /* 0x0a0fe20000410000 */
[----:B------:R-:W-:Y:S01]  /*6e80*/  LOP3.LUT P0, RZ, R8, 0x1f, RZ, 0xc0, !PT ;  /* 0x0000001f08ff7812 */ /* 0x000fe2000780c0ff */
[C---:B------:R-:W-:Y:S02]  /*6e90*/  FMUL.FTZ R63, R161.reuse, R173 ;  /* 0x000000ada13f7220 */ /* 0x040fe40000410000 */
[-C--:B------:R-:W-:Y:S01]  /*6ea0*/  FFMA.FTZ R61, R161, R174.reuse, -R60 ;  /* 0x000000aea13d7223 */ /* 0x080fe2000001083c */
[----:B------:R-:W-:Y:S01]  /*6eb0*/  ISETP.GE.OR P0, PT, R12, c[0x0][0x174], P0 ;  /* 0x00005d000c007a0c */ /* 0x000fe20000706670 */
        /* <DEDUP_REMOVED lines=52> */
[----:B------:R-:W-:Y:S02]  /*7200*/  FMUL.FTZ R61, R152, -R64 ;  /* 0x80000040983d7220 */ /* 0x000fe40000410000 */
[----:B------:R-:W-:Y:S02]  /*7210*/  FADD.FTZ R235, R235, R60 ;  /* 0x0000003cebeb7221 */ /* 0x000fe40000010000 */
[----:B------:R-:W-:Y:S02]  /*7220*/  FADD.FTZ R65, R184, R65 ;  /* 0x00000041b8417221 */ /* 0x000fe40000010000 */
[----:B------:R-:W-:Y:S02]  /*7230*/  FMUL.FTZ R66, R152, -R68 ;  /* 0x8000004498427220 */ /* 0x000fe40000410000 */
[----:B------:R-:W-:Y:S02]  /*7240*/  FADD.FTZ R226, RZ, R81 ;  /* 0x00000051ffe27221 */ /* 0x000fe40000010000 */
[----:B------:R-:W-:-:S02]  /*7250*/  FFMA.FTZ R63, R151, R62, -R61 ;  /* 0x0000003e973f7223 */ /* 0x000fc4000001083d */
[----:B------:R-:W-:Y:S02]  /*7260*/  FMUL.FTZ R62, R152, -R62 ;  /* 0x8000003e983e7220 */ /* 0x000fe40000410000 */
[C---:B------:R-:W-:Y:S02]  /*7270*/  FMUL.FTZ R61, R170.reuse, R235 ;  /* 0x000000ebaa3d7220 */ /* 0x040fe40000410000 */
[CC--:B------:R-:W-:Y:S02]  /*7280*/  FFMA.FTZ R67, R151.reuse, R65.reuse, -R66 ;  /* 0x0000004197437223 */ /* 0x0c0fe40000010842 */
[----:B------:R-:W-:Y:S02]  /*7290*/  FMUL.FTZ R60, R170, R226 ;  /* 0x000000e2aa3c7220 */ /* 0x000fe40000410000 */
[----:B------:R-:W-:Y:S02]  /*72a0*/  FMUL.FTZ R65, R152, -R65 ;  /* 0x8000004198417220 */ /* 0x000fe40000410000 */
[----:B------:R-:W-:-:S02]  /*72b0*/  FFMA.FTZ R64, R151, R64, R62 ;  /* 0x0000004097407223 */ /* 0x000fc4000001003e */
[C---:B------:R-:W-:Y:S02]  /*72c0*/  FFMA.FTZ R227, R171.reuse, R226, R61 ;  /* 0x000000e2abe37223 */ /* 0x040fe4000001003d */
[----:B------:R-:W-:Y:S02]  /*72d0*/  FFMA.FTZ R61, R171, R235, -R60 ;  /* 0x000000ebab3d7223 */ /* 0x000fe4000001083c */
[----:B------:R-:W-:Y:S02]  /*72e0*/  FFMA.FTZ R68, R151, R68, R65 ;  /* 0x0000004497447223 */ /* 0x000fe40000010041 */
[----:B------:R-:W-:Y:S02]  /*72f0*/  FMUL.FTZ R62, R150, -R64 ;  /* 0x80000040963e7220 */ /* 0x000fe40000410000 */
[----:B------:R-:W-:Y:S02]  /*7300*/  FADD.FTZ R234, R234, R61 ;  /* 0x0000003deaea7221 */ /* 0x000fe40000010000 */
[----:B------:R-:W-:-:S02]  /*7310*/  FADD.FTZ R68, -R185, R68 ;  /* 0x00000044b9447221 */ /* 0x000fc40000010100 */
[----:B------:R-:W-:Y:S02]  /*7320*/  FADD.FTZ R227, RZ, R227 ;  /* 0x000000e3ffe37221 */ /* 0x000fe40000010000 */
[----:B------:R-:W-:Y:S02]  /*7330*/  FFMA.FTZ R61, R149, R63, -R62 ;  /* 0x0000003f953d7223 */ /* 0x000fe4000001083e */
[----:B------:R-:W-:Y:S02]  /*7340*/  FMUL.FTZ R62, R168, R234 ;  /* 0x000000eaa83e7220 */ /* 0x000fe40000410000 */
[----:B------:R-:W-:Y:S02]  /*7350*/  FADD.FTZ R67, R186, R67 ;  /* 0x00000043ba437221 */ /* 0x000fe40000010000 */
[----:B------:R-:W-:Y:S02]  /*7360*/  FMUL.FTZ R66, R150, -R68 ;  /* 0x8000004496427220 */ /* 0x000fe40000410000 */
[----:B------:R-:W-:-:S02]  /*7370*/  FMUL.FTZ R60, R168, R227 ;  /* 0x000000e3a83c7220 */ /* 0x000fc40000410000 */
[C---:B------:R-:W-:Y:S02]  /*7380*/  FMUL.FTZ R63, R150.reuse, -R63 ;  /* 0x8000003f963f7220 */ /* 0x040fe40000410000 */
[----:B------:R-:W-:Y:S02]  /*7390*/  FFMA.FTZ R62, R169, R227, R62 ;  /* 0x000000e3a93e7223 */ /* 0x000fe4000001003e */
[CC--:B------:R-:W-:Y:S02]  /*73a0*/  FFMA.FTZ R65, R149.reuse, R67.reuse, -R66 ;  /* 0x0000004395417223 */ /* 0x0c0fe40000010842 */
[----:B------:R-:W-:Y:S02]  /*73b0*/  FMUL.FTZ R67, R150, -R67 ;  /* 0x8000004396437220 */ /* 0x000fe40000410000 */
[----:B------:R-:W-:Y:S02]  /*73c0*/  FFMA.FTZ R63, R149, R64, R63 ;  /* 0x00000040953f7223 */ /* 0x000fe4000001003f */
        /* <DEDUP_REMOVED lines=8> */
[----:B------:R-:W-:Y:S02]  /*7450*/  FMUL.FTZ R66, R148, -R61 ;  /* 0x8000003d94427220 */ /* 0x000fe40000410000 */
[-C--:B------:R-:W-:Y:S02]  /*7460*/  FMUL.FTZ R62, R166, R233.reuse ;  /* 0x000000e9a63e7220 */ /* 0x080fe40000410000 */
[----:B------:R-:W-:Y:S02]  /*7470*/  FFMA.FTZ R61, R167, R233, -R60 ;  /* 0x000000e9a73d7223 */ /* 0x000fe4000001083c */
[----:B------:R-:W-:Y:S02]  /*7480*/  FADD.FTZ R65, R188, R65 ;  /* 0x00000041bc417221 */ /* 0x000fe40000010000 */
[----:B------:R-:W-:-:S02]  /*7490*/  FMUL.FTZ R60, R148, -R68 ;  /* 0x80000044943c7220 */ /* 0x000fc40000410000 */
[----:B------:R-:W-:Y:S02]  /*74a0*/  FFMA.FTZ R66, R147, R63, R66 ;  /* 0x0000003f93427223 */ /* 0x000fe40000010042 */
[----:B------:R-:W-:Y:S02]  /*74b0*/  FFMA.FTZ R62, R167, R225, R62 ;  /* 0x000000e1a73e7223 */ /* 0x000fe4000001003e */
[----:B------:R-:W-:Y:S02]  /*74c0*/  FADD.FTZ R232, R232, R61 ;  /* 0x0000003de8e87221 */ /* 0x000fe40000010000 */
[-C--:B------:R-:W-:Y:S02]  /*74d0*/  FFMA.FTZ R63, R147, R65.reuse, -R60 ;  /* 0x00000041933f7223 */ /* 0x080fe4000001083c */
[----:B------:R-:W-:Y:S02]  /*74e0*/  FMUL.FTZ R65, R148, -R65 ;  /* 0x8000004194417220 */ /* 0x000fe40000410000 */
[----:B------:R-:W-:-:S02]  /*74f0*/  FADD.FTZ R224, RZ, R62 ;  /* 0x0000003effe07221 */ /* 0x000fc40000010000 */
[C---:B------:R-:W-:Y:S02]  /*7500*/  FMUL.FTZ R61, R164.reuse, R232 ;  /* 0x000000e8a43d7220 */ /* 0x040fe40000410000 */
[----:B------:R-:W-:Y:S02]  /*7510*/  FFMA.FTZ R68, R147, R68, R65 ;  /* 0x0000004493447223 */ /* 0x000fe40000010041 */
[-C--:B------:R-:W-:Y:S02]  /*7520*/  FMUL.FTZ R60, R164, R224.reuse ;  /* 0x000000e0a43c7220 */ /* 0x080fe40000410000 */
[----:B------:R-:W-:Y:S02]  /*7530*/  FFMA.FTZ R61, R165, R224, R61 ;  /* 0x000000e0a53d7223 */ /* 0x000fe4000001003d */
[----:B------:R-:W-:Y:S02]  /*7540*/  FADD.FTZ R68, -R189, R68 ;  /* 0x00000044bd447221 */ /* 0x000fe40000010100 */
[----:B------:R-:W-:-:S02]  /*7550*/  FFMA.FTZ R60, R165, R232, -R60 ;  /* 0x000000e8a53c7223 */ /* 0x000fc4000001083c */
[----:B------:R-:W-:Y:S02]  /*7560*/  FADD.FTZ R223, RZ, R61 ;  /* 0x0000003dffdf7221 */ /* 0x000fe40000010000 */
[----:B------:R-:W-:Y:S02]  /*7570*/  FADD.FTZ R63, R190, R63 ;  /* 0x0000003fbe3f7221 */ /* 0x000fe40000010000 */
[C---:B------:R-:W-:Y:S02]  /*7580*/  FMUL.FTZ R70, R146.reuse, -R68 ;  /* 0x8000004492467220 */ /* 0x040fe40000410000 */
[----:B------:R-:W-:Y:S02]  /*7590*/  FADD.FTZ R231, R231, R60 ;  /* 0x0000003ce7e77221 */ /* 0x000fe40000010000 */
[----:B------:R-:W-:Y:S02]  /*75a0*/  FMUL.FTZ R62, R146, -R66 ;  /* 0x80000042923e7220 */ /* 0x000fe40000410000 */
[----:B------:R-:W-:-:S02]  /*75b0*/  FMUL.FTZ R60, R142, R223 ;  /* 0x000000df8e3c7220 */ /* 0x000fc40000410000 */
[CC--:B------:R-:W-:Y:S02]  /*75c0*/  FFMA.FTZ R65, R145.reuse, R63.reuse, -R70 ;  /* 0x0000003f91417223 */ /* 0x0c0fe40000010846 */
[C---:B------:R-:W-:Y:S02]  /*75d0*/  FMUL.FTZ R63, R146.reuse, -R63 ;  /* 0x8000003f923f7220 */ /* 0x040fe40000410000 */
[-C--:B------:R-:W-:Y:S02]  /*75e0*/  FFMA.FTZ R62, R145, R64.reuse, -R62 ;  /* 0x00000040913e7223 */ /* 0x080fe4000001083e */
[-C--:B------:R-:W-:Y:S02]  /*75f0*/  FFMA.FTZ R61, R163, R231.reuse, -R60 ;  /* 0x000000e7a33d7223 */ /* 0x080fe4000001083c */
[----:B------:R-:W-:Y:S02]  /*7600*/  FMUL.FTZ R64, R146, -R64 ;  /* 0x8000004092407220 */ /* 0x000fe40000410000 */
        /* <DEDUP_REMOVED lines=11> */
[----:B------:R-:W-:Y:S02]  /*76c0*/  FFMA.FTZ R66, R143, R62, -R66 ;  /* 0x0000003e8f427223 */ /* 0x000fe40000010842 */
[----:B------:R-:W-:-:S02]  /*76d0*/  FMUL.FTZ R60, R144, R222 ;  /* 0x000000de903c7220 */ /* 0x000fc40000410000 */
[C---:B------:R-:W-:Y:S02]  /*76e0*/  FMUL.FTZ R62, R144.reuse, -R62 ;  /* 0x8000003e903e7220 */ /* 0x040fe40000410000 */
[C---:B------:R-:W-:Y:S02]  /*76f0*/  FFMA.FTZ R61, R143.reuse, R222, R61 ;  /* 0x000000de8f3d7223 */ /* 0x040fe4000001003d */
[CC--:B------:R-:W-:Y:S02]  /*7700*/  FFMA.FTZ R63, R143.reuse, R65.reuse, -R70 ;  /* 0x000000418f3f7223 */ /* 0x0c0fe40000010846 */
[----:B------:R-:W-:Y:S02]  /*7710*/  FMUL.FTZ R65, R144, -R65 ;  /* 0x8000004190417220 */ /* 0x000fe40000410000 */
[C---:B------:R-:W-:Y:S02]  /*7720*/  FFMA.FTZ R60, R143.reuse, R230, -R60 ;  /* 0x000000e68f3c7223 */ /* 0x040fe4000001083c */
[----:B------:R-:W-:-:S02]  /*7730*/  FFMA.FTZ R64, R143, R64, R62 ;  /* 0x000000408f407223 */ /* 0x000fc4000001003e */
[----:B------:R-:W-:Y:S02]  /*7740*/  FADD.FTZ R221, RZ, R61 ;  /* 0x0000003dffdd7221 */ /* 0x000fe40000010000 */
[----:B------:R-:W-:Y:S02]  /*7750*/  FFMA.FTZ R68, R143, R68, R65 ;  /* 0x000000448f447223 */ /* 0x000fe40000010041 */
[----:B------:R-:W-:Y:S02]  /*7760*/  FADD.FTZ R229, R229, R60 ;  /* 0x0000003ce5e57221 */ /* 0x000fe40000010000 */
[----:B------:R-:W-:Y:S02]  /*7770*/  FMUL.FTZ R62, R142, -R64 ;  /* 0x800000408e3e7220 */ /* 0x000fe40000410000 */
[----:B------:R-:W-:Y:S02]  /*7780*/  FMUL.FTZ R60, R146, R221 ;  /* 0x000000dd923c7220 */ /* 0x000fe40000410000 */
[----:B------:R-:W-:-:S02]  /*7790*/  FADD.FTZ R68, -R193, R68 ;  /* 0x00000044c1447221 */ /* 0x000fc40000010100 */
[-C--:B------:R-:W-:Y:S02]  /*77a0*/  FFMA.FTZ R65, R163, R66.reuse, -R62 ;  /* 0x00000042a3417223 */ /* 0x080fe4000001083e */
[-C--:B------:R-:W-:Y:S02]  /*77b0*/  FFMA.FTZ R61, R145, R229.reuse, -R60 ;  /* 0x000000e5913d7223 */ /* 0x080fe4000001083c */
[----:B------:R-:W-:Y:S02]  /*77c0*/  FMUL.FTZ R66, R142, -R66 ;  /* 0x800000428e427220 */ /* 0x000fe40000410000 */
[----:B------:R-:W-:Y:S02]  /*77d0*/  FADD.FTZ R63, R194, R63 ;  /* 0x0000003fc23f7221 */ /* 0x000fe40000010000 */
[----:B------:R-:W-:Y:S02]  /*77e0*/  FMUL.FTZ R60, R142, -R68 ;  /* 0x800000448e3c7220 */ /* 0x000fe40000410000 */
[----:B------:R-:W-:-:S02]  /*77f0*/  FMUL.FTZ R62, R146, R229 ;  /* 0x000000e5923e7220 */ /* 0x000fc40000410000 */
[C---:B------:R-:W-:Y:S02]  /*7800*/  FFMA.FTZ R66, R163.reuse, R64, R66 ;  /* 0x00000040a3427223 */ /* 0x040fe40000010042 */
[----:B------:R-:W-:Y:S02]  /*7810*/  FFMA.FTZ R67, R163, R63, -R60 ;  /* 0x0000003fa3437223 */ /* 0x000fe4000001083c */
[----:B------:R-:W-:Y:S02]  /*7820*/  FFMA.FTZ R62, R145, R221, R62 ;  /* 0x000000dd913e7223 */ /* 0x000fe4000001003e */
[----:B------:R-:W-:Y:S02]  /*7830*/  FMUL.FTZ R63, R142, -R63 ;  /* 0x8000003f8e3f7220 */ /* 0x000fe40000410000 */
[----:B------:R-:W-:Y:S02]  /*7840*/  FADD.FTZ R228, R228, R61 ;  /* 0x0000003de4e47221 */ /* 0x000fe40000010000 */
[----:B------:R-:W-:-:S02]  /*7850*/  FMUL.FTZ R60, R164, -R66 ;  /* 0x80000042a43c7220 */ /* 0x000fc40000410000 */
[----:B------:R-:W-:Y:S02]  /*7860*/  FADD.FTZ R220, RZ, R62 ;  /* 0x0000003effdc7221 */ /* 0x000fe40000010000 */
[----:B------:R-:W-:Y:S02]  /*7870*/  FFMA.FTZ R68, R163, R68, R63 ;  /* 0x00000044a3447223 */ /* 0x000fe4000001003f */
[C---:B------:R-:W-:Y:S02]  /*7880*/  FMUL.FTZ R61, R148.reuse, R228 ;  /* 0x000000e4943d7220 */ /* 0x040fe40000410000 */
[----:B------:R-:W-:Y:S02]  /*7890*/  FFMA.FTZ R63, R165, R65, -R60 ;  /* 0x00000041a53f7223 */ /* 0x000fe4000001083c */
[----:B------:R-:W-:Y:S02]  /*78a0*/  FMUL.FTZ R60, R148, R220 ;  /* 0x000000dc943c7220 */ /* 0x000fe40000410000 */
[----:B------:R-:W-:-:S02]  /*78b0*/  FADD.FTZ R68, -R195, R68 ;  /* 0x00000044c3447221 */ /* 0x000fc40000010100 */
[C---:B------:R-:W-:Y:S02]  /*78c0*/  FFMA.FTZ R61, R147.reuse, R220, R61 ;  /* 0x000000dc933d7223 */ /* 0x040fe4000001003d */
[----:B------:R-:W-:Y:S02]  /*78d0*/  FFMA.FTZ R237, R147, R228, -R60 ;  /* 0x000000e493ed7223 */ /* 0x000fe4000001083c */
[----:B------:R-:W-:Y:S02]  /*78e0*/  FADD.FTZ R67, R196, R67 ;  /* 0x00000043c4437221 */ /* 0x000fe40000010000 */
[C---:B------:R-:W-:Y:S02]  /*78f0*/  FMUL.FTZ R62, R164.reuse, -R68 ;  /* 0x80000044a43e7220 */ /* 0x040fe40000410000 */
[----:B------:R-:W-:Y:S02]  /*7900*/  FADD.FTZ R219, RZ, R61 ;  /* 0x0000003dffdb7221 */ /* 0x000fe40000010000 */
[----:B------:R-:W-:-:S02]  /*7910*/  FMUL.FTZ R65, R164, -R65 ;  /* 0x80000041a4417220 */ /* 0x000fc40000410000 */
[----:B------:R-:W-:Y:S02]  /*7920*/  FADD.FTZ R237, R218, R237 ;  /* 0x000000eddaed7221 */ /* 0x000fe40000010000 */
[CC--:B------:R-:W-:Y:S02]  /*7930*/  FFMA.FTZ R61, R165.reuse, R67.reuse, -R62 ;  /* 0x00000043a53d7223 */ /* 0x0c0fe4000001083e */
[----:B------:R-:W-:Y:S02]  /*7940*/  FMUL.FTZ R67, R164, -R67 ;  /* 0x80000043a4437220 */ /* 0x000fe40000410000 */
[C---:B------:R-:W-:Y:S02]  /*7950*/  FMUL.FTZ R60, R150.reuse, R219 ;  /* 0x000000db963c7220 */ /* 0x040fe40000410000 */
[----:B------:R-:W-:Y:S02]  /*7960*/  FFMA.FTZ R65, R165, R66, R65 ;  /* 0x00000042a5417223 */ /* 0x000fe40000010041 */
[----:B------:R-:W-:-:S02]  /*7970*/  FMUL.FTZ R62, R150, R237 ;  /* 0x000000ed963e7220 */ /* 0x000fc40000410000 */
[----:B------:R-:W-:Y:S02]  /*7980*/  FFMA.FTZ R68, R165, R68, R67 ;  /* 0x00000044a5447223 */ /* 0x000fe40000010043 */
[C---:B------:R-:W-:Y:S02]  /*7990*/  FFMA.FTZ R60, R149.reuse, R237, -R60 ;  /* 0x000000ed953c7223 */ /* 0x040fe4000001083c */
[----:B------:R-:W-:Y:S02]  /*79a0*/  FMUL.FTZ R64, R166, -R65 ;  /* 0x80000041a6407220 */ /* 0x000fe40000410000 */
[----:B------:R-:W-:Y:S02]  /*79b0*/  FFMA.FTZ R62, R149, R219, R62 ;  /* 0x000000db953e7223 */ /* 0x000fe4000001003e */
[----:B------:R-:W-:Y:S02]  /*79c0*/  FADD.FTZ R68, -R197, R68 ;  /* 0x00000044c5447221 */ /* 0x000fe40000010100 */
[----:B------:R-:W-:-:S02]  /*79d0*/  FADD.FTZ R236, R217, R60 ;  /* 0x0000003cd9ec7221 */ /* 0x000fc40000010000 */
[-C--:B------:R-:W-:Y:S02]  /*79e0*/  FFMA.FTZ R66, R167, R63.reuse, -R64 ;  /* 0x0000003fa7427223 */ /* 0x080fe40000010840 */
[----:B------:R-:W-:Y:S02]  /*79f0*/  FMUL.FTZ R60, R166, -R63 ;  /* 0x8000003fa63c7220 */ /* 0x000fe40000410000 */
[----:B------:R-:W-:Y:S02]  /*7a00*/  FADD.FTZ R218, RZ, R62 ;  /* 0x0000003effda7221 */ /* 0x000fe40000010000 */
[----:B------:R-:W-:Y:S02]  /*7a10*/  FADD.FTZ R62, R198, R61 ;  /* 0x0000003dc63e7221 */ /* 0x000fe40000010000 */
[----:B------:R-:W-:Y:S02]  /*7a20*/  FMUL.FTZ R63, R166, -R68 ;  /* 0x80000044a63f7220 */ /* 0x000fe40000410000 */
[----:B------:R-:W-:-:S02]  /*7a30*/  FMUL.FTZ R61, R152, R236 ;  /* 0x000000ec983d7220 */ /* 0x000fc40000410000 */
[CC--:B------:R-:W-:Y:S02]  /*7a40*/  FFMA.FTZ R63, R167.reuse, R62.reuse, -R63 ;  /* 0x0000003ea73f7223 */ /* 0x0c0fe4000001083f */
[----:B------:R-:W-:Y:S02]  /*7a50*/  FMUL.FTZ R62, R166, -R62 ;  /* 0x8000003ea63e7220 */ /* 0x000fe40000410000 */
[C---:B------:R-:W-:Y:S02]  /*7a60*/  FFMA.FTZ R65, R167.reuse, R65, R60 ;  /* 0x00000041a7417223 */ /* 0x040fe4000001003c */
[----:B------:R-:W-:Y:S02]  /*7a70*/  FFMA.FTZ R62, R167, R68, R62 ;  /* 0x00000044a73e7223 */ /* 0x000fe4000001003e */
[-C--:B------:R-:W-:Y:S02]  /*7a80*/  FMUL.FTZ R60, R152, R218.reuse ;  /* 0x000000da983c7220 */ /* 0x080fe40000410000 */
[----:B------:R-:W-:-:S02]  /*7a90*/  FFMA.FTZ R61, R151, R218, R61 ;  /* 0x000000da973d7223 */ /* 0x000fc4000001003d */
[----:B------:R-:W-:Y:S02]  /*7aa0*/  FADD.FTZ R62, -R199, R62 ;  /* 0x0000003ec73e7221 */ /* 0x000fe40000010100 */
[----:B------:R-:W-:Y:S02]  /*7ab0*/  FADD.FTZ R63, R200, R63 ;  /* 0x0000003fc83f7221 */ /* 0x000fe40000010000 */
[----:B------:R-:W-:Y:S02]  /*7ac0*/  FFMA.FTZ R239, R151, R236, -R60 ;  /* 0x000000ec97ef7223 */ /* 0x000fe4000001083c */
[----:B------:R-:W-:Y:S02]  /*7ad0*/  FADD.FTZ R217, RZ, R61 ;  /* 0x0000003dffd97221 */ /* 0x000fe40000010000 */
[C---:B------:R-:W-:Y:S02]  /*7ae0*/  FMUL.FTZ R68, R168.reuse, -R62 ;  /* 0x8000003ea8447220 */ /* 0x040fe40000410000 */
[----:B------:R-:W-:-:S02]  /*7af0*/  FMUL.FTZ R61, R168, -R63 ;  /* 0x8000003fa83d7220 */ /* 0x000fc40000410000 */
[----:B------:R-:W-:Y:S02]  /*7b00*/  FADD.FTZ R239, R216, R239 ;  /* 0x000000efd8ef7221 */ /* 0x000fe40000010000 */
[C---:B------:R-:W-:Y:S02]  /*7b10*/  FFMA.FTZ R69, R169.reuse, R63, -R68 ;  /* 0x0000003fa9457223 */ /* 0x040fe40000010844 */
[C---:B------:R-:W-:Y:S02]  /*7b20*/  FMUL.FTZ R60, R154.reuse, R217 ;  /* 0x000000d99a3c7220 */ /* 0x040fe40000410000 */
[----:B------:R-:W-:Y:S01]  /*7b30*/  FFMA.FTZ R68, R169, R62, R61 ;  /* 0x0000003ea9447223 */ /* 0x000fe2000001003d */
[----:B------:R-:W-:Y:S01]  /*7b40*/  HFMA2.MMA R61, -RZ, RZ, 0, 0 ;  /* 0x00000000ff3d7435 */ /* 0x000fe200000001ff */
[----:B------:R-:W-:Y:S02]  /*7b50*/  FMUL.FTZ R62, R154, R239 ;  /* 0x000000ef9a3e7220 */ /* 0x000fe40000410000 */
[----:B------:R-:W-:-:S02]  /*7b60*/  FMUL.FTZ R64, R168, -R65 ;  /* 0x80000041a8407220 */ /* 0x000fc40000410000 */
[C---:B------:R-:W-:Y:S02]  /*7b70*/  FFMA.FTZ R60, R153.reuse, R239, -R60 ;  /* 0x000000ef993c7223 */ /* 0x040fe4000001083c */
[----:B------:R-:W-:Y:S02]  /*7b80*/  FFMA.FTZ R216, R153, R217, R62 ;  /* 0x000000d999d87223 */ /* 0x000fe4000001003e */
[-C--:B------:R-:W-:Y:S01]  /*7b90*/  FFMA.FTZ R64, R169, R66.reuse, -R64 ;  /* 0x00000042a9407223 */ /* 0x080fe20000010840 */
[----:B------:R-:W-:Y:S01]  /*7ba0*/  CS2R R62, SRZ ;  /* 0x00000000003e7805 */ /* 0x000fe2000001ff00 */
[----:B------:R-:W-:Y:S02]  /*7bb0*/  FMUL.FTZ R66, R168, -R66 ;  /* 0x80000042a8427220 */ /* 0x000fe40000410000 */
[----:B------:R-:W-:Y:S01]  /*7bc0*/  FADD.FTZ R238, R211, R60 ;  /* 0x0000003cd3ee7221 */ /* 0x000fe20000010000 */
[----:B------:R-:W-:Y:S01]  /*7bd0*/  MOV R60, 0x3f800000 ;  /* 0x3f800000003c7802 */ /* 0x000fe20000000f00 */
[----:B------:R-:W-:-:S02]  /*7be0*/  FADD.FTZ R216, RZ, R216 ;  /* 0x000000d8ffd87221 */ /* 0x000fc40000010000 */
[----:B------:R-:W-:Y:S02]  /*7bf0*/  FFMA.FTZ R67, R169, R65, R66 ;  /* 0x00000041a9437223 */ /* 0x000fe40000010042 */
[C---:B------:R-:W-:Y:S01]  /*7c00*/  FMUL.FTZ R66, R156.reuse, R238 ;  /* 0x000000ee9c427220 */ /* 0x040fe20000410000 */
[----:B------:R0:W1:Y:S01]  /*7c10*/  @!P0 LDS.128 R60, [R140.X16+0x3910] ;  /* 0x003910008c3c8984 */ /* 0x000062000000cc00 */
[-C--:B------:R-:W-:Y:S01]  /*7c20*/  FMUL.FTZ R65, R156, R216.reuse ;  /* 0x000000d89c417220 */ /* 0x080fe20000410000 */
[----:B------:R-:W-:Y:S01]  /*7c30*/  ISETP.GT.U32.AND P0, PT, R8, 0x1f, PT ;  /* 0x0000001f0800780c */ /* 0x000fe20003f04070 */
[C---:B------:R-:W-:Y:S02]  /*7c40*/  FFMA.FTZ R211, R155.reuse, R216, R66 ;  /* 0x000000d89bd37223 */ /* 0x040fe40000010042 */
[----:B------:R-:W-:Y:S02]  /*7c50*/  FADD.FTZ R69, R202, R69 ;  /* 0x00000045ca457221 */ /* 0x000fe40000010000 */
[----:B------:R-:W-:-:S02]  /*7c60*/  FFMA.FTZ R66, R155, R238, -R65 ;  /* 0x000000ee9b427223 */ /* 0x000fc40000010841 */
[----:B------:R-:W-:Y:S02]  /*7c70*/  FADD.FTZ R68, -R201, R68 ;  /* 0x00000044c9447221 */ /* 0x000fe40000010100 */
[----:B------:R-:W-:Y:S02]  /*7c80*/  FADD.FTZ R211, RZ, R211 ;  /* 0x000000d3ffd37221 */ /* 0x000fe40000010000 */
[C---:B------:R-:W-:Y:S02]  /*7c90*/  FMUL.FTZ R65, R170.reuse, -R69 ;  /* 0x80000045aa417220 */ /* 0x040fe40000410000 */
[----:B------:R-:W-:Y:S02]  /*7ca0*/  FADD.FTZ R241, R83, R66 ;  /* 0x0000004253f17221 */ /* 0x000fe40000010000 */
[----:B------:R-:W-:Y:S02]  /*7cb0*/  FMUL.FTZ R70, R170, -R68 ;  /* 0x80000044aa467220 */ /* 0x000fe40000410000 */
[----:B------:R-:W-:-:S02]  /*7cc0*/  FMUL.FTZ R66, R158, R211 ;  /* 0x000000d39e427220 */ /* 0x000fc40000410000 */
[----:B------:R-:W-:Y:S02]  /*7cd0*/  FFMA.FTZ R72, R171, R68, R65 ;  /* 0x00000044ab487223 */ /* 0x000fe40000010041 */
[-C--:B------:R-:W-:Y:S02]  /*7ce0*/  FMUL.FTZ R68, R158, R241.reuse ;  /* 0x000000f19e447220 */ /* 0x080fe40000410000 */
[C---:B------:R-:W-:Y:S02]  /*7cf0*/  FFMA.FTZ R66, R157.reuse, R241, -R66 ;  /* 0x000000f19d427223 */ /* 0x040fe40000010842 */
[----:B------:R-:W-:Y:S02]  /*7d00*/  FFMA.FTZ R68, R157, R211, R68 ;  /* 0x000000d39d447223 */ /* 0x000fe40000010044 */
[----:B------:R-:W-:Y:S02]  /*7d10*/  FFMA.FTZ R71, R171, R69, -R70 ;  /* 0x00000045ab477223 */ /* 0x000fe40000010846 */
[----:B------:R-:W-:-:S02]  /*7d20*/  FMUL.FTZ R69, R170, -R67 ;  /* 0x80000043aa457220 */ /* 0x000fc40000410000 */
[----:B------:R-:W-:Y:S02]  /*7d30*/  FADD.FTZ R242, R205, R66 ;  /* 0x00000042cdf27221 */ /* 0x000fe40000010000 */
[----:B------:R-:W-:Y:S02]  /*7d40*/  FADD.FTZ R240, RZ, R68 ;  /* 0x00000044fff07221 */ /* 0x000fe40000010000 */
[-C--:B------:R-:W-:Y:S02]  /*7d50*/  FMUL.FTZ R70, R170, -R64.reuse ;  /* 0x80000040aa467220 */ /* 0x080fe40000410000 */
[----:B------:R-:W-:Y:S02]  /*7d60*/  FFMA.FTZ R64, R171, R64, -R69 ;  /* 0x00000040ab407223 */ /* 0x000fe40000010845 */
[C---:B------:R-:W-:Y:S02]  /*7d70*/  FMUL.FTZ R69, R160.reuse, R242 ;  /* 0x000000f2a0457220 */ /* 0x040fe40000410000 */
[----:B------:R-:W-:-:S02]  /*7d80*/  FMUL.FTZ R68, R160, R240 ;  /* 0x000000f0a0447220 */ /* 0x000fc40000410000 */
[C---:B------:R-:W-:Y:S02]  /*7d90*/  FFMA.FTZ R69, R159.reuse, R240, R69 ;  /* 0x000000f09f457223 */ /* 0x040fe40000010045 */
[----:B------:R-:W-:Y:S02]  /*7da0*/  FFMA.FTZ R243, R159, R242, -R68 ;  /* 0x000000f29ff37223 */ /* 0x000fe40000010844 */
[----:B------:R-:W-:Y:S02]  /*7db0*/  FADD.FTZ R205, RZ, R69 ;  /* 0x00000045ffcd7221 */ /* 0x000fe40000010000 */
[----:B------:R-:W-:Y:S02]  /*7dc0*/  FADD.FTZ R243, R82, R243 ;  /* 0x000000f352f37221 */ /* 0x000fe40000010000 */
[----:B------:R-:W-:Y:S02]  /*7dd0*/  FFMA.FTZ R65, R171, R67, R70 ;  /* 0x00000043ab417223 */ /* 0x000fe40000010046 */
[----:B------:R-:W-:-:S02]  /*7de0*/  FADD.FTZ R67, -R203, R72 ;  /* 0x00000048cb437221 */ /* 0x000fc40000010100 */
[----:B------:R-:W-:Y:S02]  /*7df0*/  FADD.FTZ R66, R204, R71 ;  /* 0x00000047cc427221 */ /* 0x000fe40000010000 */
[C---:B------:R-:W-:Y:S02]  /*7e00*/  FMUL.FTZ R68, R162.reuse, R205 ;  /* 0x000000cda2447220 */ /* 0x040fe40000410000 */
[-C--:B------:R-:W-:Y:S01]  /*7e10*/  FMUL.FTZ R70, R162, R243.reuse ;  /* 0x000000f3a2467220 */ /* 0x080fe20000410000 */
[----:B------:R0:W-:Y:S01]  /*7e20*/  STS.128 [R172.X16+0x1b10], R64 ;  /* 0x001b1040ac007388 */ /* 0x0001e2000000cc00 */
[C---:B------:R-:W-:Y:S02]  /*7e30*/  FFMA.FTZ R69, R161.reuse, R243, -R68 ;  /* 0x000000f3a1457223 */ /* 0x040fe40000010844 */
[----:B------:R-:W-:Y:S02]  /*7e40*/  FFMA.FTZ R70, R161, R205, R70 ;  /* 0x000000cda1467223 */ /* 0x000fe40000010046 */
[----:B------:R-:W-:-:S02]  /*7e50*/  FADD.FTZ R244, R210, R69 ;  /* 0x00000045d2f47221 */ /* 0x000fc40000010000 */
[----:B------:R-:W-:Y:S01]  /*7e60*/  FADD.FTZ R210, RZ, R70 ;  /* 0x00000046ffd27221 */ /* 0x000fe20000010000 */
        /* <DEDUP_REMOVED lines=22> */
[C---:B------:R-:W-:Y:S02]  /*7fd0*/  FMUL.FTZ R64, R73.reuse, R65 ;  /* 0x0000004149407220 */ /* 0x040fe40000410000 */
[----:B------:R-:W-:Y:S02]  /*7fe0*/  FMUL.FTZ R73, R73, R71 ;  /* 0x0000004749497220 */ /* 0x000fe40000410000 */
[----:B------:R-:W-:-:S02]  /*7ff0*/  FFMA.FTZ R67, R72, R66, -R67 ;  /* 0x0000004248437223 */ /* 0x000fc40000010843 */
[----:B------:R-:W-:Y:S02]  /*8000*/  FFMA.FTZ R73, R72, R65, R73 ;  /* 0x0000004148497223 */ /* 0x000fe40000010049 */
[----:B------:R-:W-:Y:S02]  /*8010*/  FADD.FTZ R67, R74, R67 ;  /* 0x000000434a437221 */ /* 0x000fe40000010000 */
[C---:B--2---:R-:W-:Y:S02]  /*8020*/  FMUL.FTZ R65, R77.reuse, R75 ;  /* 0x0000004b4d417220 */ /* 0x044fe40000410000 */
[----:B------:R-:W-:Y:S02]  /*8030*/  FFMA.FTZ R64, R72, R71, -R64 ;  /* 0x0000004748407223 */ /* 0x000fe40000010840 */
[----:B------:R-:W-:Y:S02]  /*8040*/  FFMA.FTZ R69, R76, R67, -R65 ;  /* 0x000000434c457223 */ /* 0x000fe40000010841 */
[----:B------:R-:W-:-:S02]  /*8050*/  FMUL.FTZ R65, R77, R73 ;  /* 0x000000494d417220 */ /* 0x000fc40000410000 */
[C---:B------:R-:W-:Y:S02]  /*8060*/  FMUL.FTZ R67, R77.reuse, R67 ;  /* 0x000000434d437220 */ /* 0x040fe40000410000 */
[-C--:B------:R-:W-:Y:S02]  /*8070*/  FMUL.FTZ R77, R77, R64.reuse ;  /* 0x000000404d4d7220 */ /* 0x080fe40000410000 */
[C---:B------:R-:W-:Y:S02]  /*8080*/  FFMA.FTZ R71, R76.reuse, R64, -R65 ;  /* 0x000000404c477223 */ /* 0x040fe40000010841 */
[C---:B------:R-:W-:Y:S02]  /*8090*/  FFMA.FTZ R64, R76.reuse, R75, R67 ;  /* 0x0000004b4c407223 */ /* 0x040fe40000010043 */
[----:B------:R-:W-:Y:S02]  /*80a0*/  FFMA.FTZ R77, R76, R73, R77 ;  /* 0x000000494c4d7223 */ /* 0x000fe4000001004d */
[----:B------:R-:W-:Y:S01]  /*80b0*/  FADD.FTZ R76, R78, R69 ;  /* 0x000000454e4c7221 */ /* 0x000fe20000010000 */
[----:B------:R-:W-:Y:S01]  /*80c0*/  MOV R78, R71 ;  /* 0x00000047004e7202 */ /* 0x000fe20000000f00 */
[----:B------:R-:W-:Y:S01]  /*80d0*/  FADD.FTZ R75, R79, R64 ;  /* 0x000000404f4b7221 */ /* 0x000fe20000010000 */
[----:B------:R-:W-:Y:S05]  /*80e0*/  BRA.DIV ~URZ, `(.L_x_178) ;  /* 0x000066227f007947 */ /* 0x000fea000b800000 */
[----:B------:R0:W1:Y:S02]  /*80f0*/  SHFL.DOWN PT, R68, R71, 0x1, 0x1f ;  /* 0x08201f0047447f89 */ /* 0x00006400000e0000 */
.L_x_216:
[----:B------:R-:W-:Y:S05]  /*8100*/  BRA.DIV ~URZ, `(.L_x_179) ;  /* 0x000066727f007947 */ /* 0x000fea000b800000 */
[----:B------:R2:W3:Y:S04]  /*8110*/  SHFL.DOWN PT, R69, R77, 0x1, 0x1f ;  /* 0x08201f004d457f89 */ /* 0x0004e800000e0000 */
[----:B------:R2:W4:Y:S04]  /*8120*/  SHFL.DOWN PT, R70, R76, 0x1, 0x1f ;  /* 0x08201f004c467f89 */ /* 0x00052800000e0000 */
[----:B------:R2:W0:Y:S02]  /*8130*/  SHFL.DOWN PT, R80, R75, 0x1, 0x1f ;  /* 0x08201f004b507f89 */ /* 0x00042400000e0000 */
.L_x_217:
[----:B------:R-:W-:Y:S01]  /*8140*/  BSSY B1, `(.L_x_180) ;  /* 0x000000e000017945 */ /* 0x000fe20003800000 */
[----:B------:R-:W-:Y:S01]  /*8150*/  ISETP.GT.U32.AND P1, PT, R85, 0x1d, PT ;  /* 0x0000001d5500780c */ /* 0x000fe20003f24070 */
[----:B------:R-:W-:Y:S07]  /*8160*/  @!P0 BRA `(.L_x_181) ;  /* 0x000000b000008947 */ /* 0x000fee0003800000 */
[C---:B0-----:R-:W-:Y:S02]  /*8170*/  FMUL.FTZ R65, R77.reuse, R80 ;  /* 0x000000504d417220 */ /* 0x041fe40000410000 */
[----:B----4-:R-:W-:-:S02]  /*8180*/  FMUL.FTZ R71, R77, R70 ;  /* 0x000000464d477220 */ /* 0x010fc40000410000 */
[C---:B------:R-:W-:Y:S02]  /*8190*/  FFMA.FTZ R67, R78.reuse, R70, -R65 ;  /* 0x000000464e437223 */ /* 0x040fe40000010841 */
[CC--:B---3--:R-:W-:Y:S02]  /*81a0*/  FMUL.FTZ R65, R77.reuse, R69.reuse ;  /* 0x000000454d417220 */ /* 0x0c8fe40000410000 */
[-C--:B-12---:R-:W-:Y:S02]  /*81b0*/  FMUL.FTZ R77, R77, R68.reuse ;  /* 0x000000444d4d7220 */ /* 0x086fe40000410000 */
[C---:B------:R-:W-:Y:S02]  /*81c0*/  FFMA.FTZ R65, R78.reuse, R68, -R65 ;  /* 0x000000444e417223 */ /* 0x040fe40000010841 */
[C---:B------:R-:W-:Y:S02]  /*81d0*/  FFMA.FTZ R80, R78.reuse, R80, R71 ;  /* 0x000000504e507223 */ /* 0x040fe40000010047 */
[----:B------:R-:W-:Y:S01]  /*81e0*/  FFMA.FTZ R77, R78, R69, R77 ;  /* 0x000000454e4d7223 */ /* 0x000fe2000001004d */
[----:B------:R-:W-:Y:S01]  /*81f0*/  MOV R78, R65 ;  /* 0x00000041004e7202 */ /* 0x000fe20000000f00 */
[----:B------:R-:W-:-:S02]  /*8200*/  FADD.FTZ R76, R76, R67 ;  /* 0x000000434c4c7221 */ /* 0x000fc40000010000 */
[----:B------:R-:W-:Y:S02]  /*8210*/  FADD.FTZ R75, R75, R80 ;  /* 0x000000504b4b7221 */ /* 0x000fe40000010000 */
.L_x_181:
[----:B------:R-:W-:Y:S05]  /*8220*/  BSYNC B1 ;  /* 0x0000000000017941 */ /* 0x000fea0003800000 */
.L_x_180:
[----:B------:R-:W-:Y:S05]  /*8230*/  BRA.DIV ~URZ, `(.L_x_182) ;  /* 0x000066927f007947 */ /* 0x000fea000b800000 */
[----:B-1----:R1:W2:Y:S04]  /*8240*/  SHFL.DOWN PT, R68, R78, 0x2, 0x1f ;  /* 0x08401f004e447f89 */ /* 0x0022a800000e0000 */
[----:B---3--:R1:W3:Y:S04]  /*8250*/  SHFL.DOWN PT, R69, R77, 0x2, 0x1f ;  /* 0x08401f004d457f89 */ /* 0x0082e800000e0000 */
[----:B----4-:R1:W4:Y:S04]  /*8260*/  SHFL.DOWN PT, R70, R76, 0x2, 0x1f ;  /* 0x08401f004c467f89 */ /* 0x01032800000e0000 */
[----:B0-----:R1:W0:Y:S02]  /*8270*/  SHFL.DOWN PT, R80, R75, 0x2, 0x1f ;  /* 0x08401f004b507f89 */ /* 0x00122400000e0000 */
.L_x_218:
[----:B------:R-:W-:Y:S01]  /*8280*/  BSSY B1, `(.L_x_183) ;  /* 0x000000e000017945 */ /* 0x000fe20003800000 */
[----:B------:R-:W-:Y:S01]  /*8290*/  ISETP.GT.U32.AND P0, PT, R85, 0x1b, PT ;  /* 0x0000001b5500780c */ /* 0x000fe20003f04070 */
[----:B------:R-:W-:Y:S07]  /*82a0*/  @P1 BRA `(.L_x_184) ;  /* 0x000000b000001947 */ /* 0x000fee0003800000 */
        /* <DEDUP_REMOVED lines=11> */
.L_x_184:
[----:B------:R-:W-:Y:S05]  /*8360*/  BSYNC B1 ;  /* 0x0000000000017941 */ /* 0x000fea0003800000 */
.L_x_183:
[----:B------:R-:W-:Y:S05]  /*8370*/  BRA.DIV ~URZ, `(.L_x_185) ;  /* 0x000067127f007947 */ /* 0x000fea000b800000 */
[----:B--2---:R2:W1:Y:S02]  /*8380*/  SHFL.DOWN PT, R68, R78, 0x4, 0x1f ;  /* 0x08801f004e447f89 */ /* 0x00446400000e0000 */
.L_x_219:
[----:B------:R-:W-:Y:S05]  /*8390*/  BRA.DIV ~URZ, `(.L_x_186) ;  /* 0x000067727f007947 */ /* 0x000fea000b800000 */
[----:B---3--:R3:W2:Y:S04]  /*83a0*/  SHFL.DOWN PT, R69, R77, 0x4, 0x1f ;  /* 0x08801f004d457f89 */ /* 0x0086a800000e0000 */
[----:B----4-:R3:W4:Y:S04]  /*83b0*/  SHFL.DOWN PT, R70, R76, 0x4, 0x1f ;  /* 0x08801f004c467f89 */ /* 0x01072800000e0000 */
[----:B0-----:R3:W0:Y:S02]  /*83c0*/  SHFL.DOWN PT, R80, R75, 0x4, 0x1f ;  /* 0x08801f004b507f89 */ /* 0x00162400000e0000 */
.L_x_220:
[----:B------:R-:W-:Y:S01]  /*83d0*/  BSSY B1, `(.L_x_187) ;  /* 0x000000e000017945 */ /* 0x000fe20003800000 */
[----:B------:R-:W-:Y:S01]  /*83e0*/  ISETP.GT.U32.AND P1, PT, R85, 0x17, PT ;  /* 0x000000175500780c */ /* 0x000fe20003f24070 */
[----:B------:R-:W-:Y:S07]  /*83f0*/  @P0 BRA `(.L_x_188) ;  /* 0x000000b000000947 */ /* 0x000fee0003800000 */
        /* <DEDUP_REMOVED lines=11> */
.L_x_188:
[----:B------:R-:W-:Y:S05]  /*84b0*/  BSYNC B1 ;  /* 0x0000000000017941 */ /* 0x000fea0003800000 */
.L_x_187:
[----:B------:R-:W-:Y:S05]  /*84c0*/  BRA.DIV ~URZ, `(.L_x_189) ;  /* 0x000067927f007947 */ /* 0x000fea000b800000 */
[----:B-1----:R1:W3:Y:S04]  /*84d0*/  SHFL.DOWN PT, R68, R78, 0x8, 0x1f ;  /* 0x09001f004e447f89 */ /* 0x0022e800000e0000 */
[----:B--2---:R1:W2:Y:S04]  /*84e0*/  SHFL.DOWN PT, R69, R77, 0x8, 0x1f ;  /* 0x09001f004d457f89 */ /* 0x0042a800000e0000 */
[----:B----4-:R1:W4:Y:S04]  /*84f0*/  SHFL.DOWN PT, R70, R76, 0x8, 0x1f ;  /* 0x09001f004c467f89 */ /* 0x01032800000e0000 */
[----:B0-----:R1:W0:Y:S02]  /*8500*/  SHFL.DOWN PT, R80, R75, 0x8, 0x1f ;  /* 0x09001f004b507f89 */ /* 0x00122400000e0000 */
.L_x_221:
        /* <DEDUP_REMOVED lines=14> */
.L_x_191:
[----:B------:R-:W-:Y:S05]  /*85f0*/  BSYNC B1 ;  /* 0x0000000000017941 */ /* 0x000fea0003800000 */
.L_x_190:
[----:B------:R-:W-:Y:S05]  /*8600*/  BRA.DIV ~URZ, `(.L_x_192) ;  /* 0x000068127f007947 */ /* 0x000fea000b800000 */
[----:B---3--:R3:W1:Y:S02]  /*8610*/  SHFL.DOWN PT, R68, R78, 0x10, 0x1f ;  /* 0x0a001f004e447f89 */ /* 0x00866400000e0000 */
.L_x_222:
[----:B------:R-:W-:Y:S05]  /*8620*/  BRA.DIV ~URZ, `(.L_x_193) ;  /* 0x000068727f007947 */ /* 0x000fea000b800000 */
[----:B--2---:R2:W3:Y:S04]  /*8630*/  SHFL.DOWN PT, R69, R77, 0x10, 0x1f ;  /* 0x0a001f004d457f89 */ /* 0x0044e800000e0000 */
[----:B----4-:R2:W4:Y:S04]  /*8640*/  SHFL.DOWN PT, R70, R76, 0x10, 0x1f ;  /* 0x0a001f004c467f89 */ /* 0x01052800000e0000 */
[----:B0-----:R2:W0:Y:S02]  /*8650*/  SHFL.DOWN PT, R80, R75, 0x10, 0x1f ;  /* 0x0a001f004b507f89 */ /* 0x00142400000e0000 */
.L_x_223:
[----:B------:R-:W-:Y:S01]  /*8660*/  BSSY B1, `(.L_x_194) ;  /* 0x000000d000017945 */ /* 0x000fe20003800000 */
[----:B------:R-:W-:Y:S05]  /*8670*/  @P0 BRA `(.L_x_195) ;  /* 0x000000b000000947 */ /* 0x000fea0003800000 */
        /* <DEDUP_REMOVED lines=11> */
.L_x_195:
[----:B------:R-:W-:Y:S05]  /*8730*/  BSYNC B1 ;  /* 0x0000000000017941 */ /* 0x000fea0003800000 */
.L_x_194:
[----:B------:R-:W-:Y:S05]  /*8740*/  BRA.DIV ~URZ, `(.L_x_196) ;  /* 0x000068a27f007947 */ /* 0x000fea000b800000 */
[----:B------:R-:W5:Y:S04]  /*8750*/  SHFL.IDX PT, R64, R77, RZ, 0x1f ;  /* 0x00001fff4d407589 */ /* 0x000f6800000e0000 */
[----:B------:R-:W2:Y:S04]  /*8760*/  SHFL.IDX PT, R252, R78, RZ, 0x1f ;  /* 0x00001fff4efc7589 */ /* 0x000ea800000e0000 */
[----:B------:R-:W4:Y:S04]  /*8770*/  SHFL.DOWN PT, R73, R77, 0x1, 0x1f ;  /* 0x08201f004d497f89 */ /* 0x000f2800000e0000 */
[----:B------:R-:W3:Y:S04]  /*8780*/  SHFL.DOWN PT, R72, R78, 0x1, 0x1f ;  /* 0x08201f004e487f89 */ /* 0x000ee800000e0000 */
[----:B------:R-:W1:Y:S04]  /*8790*/  SHFL.IDX PT, R250, R76, RZ, 0x1f ;  /* 0x00001fff4cfa7589 */ /* 0x000e6800000e0000 */
[----:B---3--:R-:W3:Y:S04]  /*87a0*/  SHFL.DOWN PT, R69, R76, 0x1, 0x1f ;  /* 0x08201f004c457f89 */ /* 0x008ee800000e0000 */
        /* <DEDUP_REMOVED lines=10> */
[----:B-1----:R-:W1:Y:S04]  /*8850*/  SHFL.IDX PT, R77, R61, RZ, 0x1f ;  /* 0x00001fff3d4d7589 */ /* 0x002e6800000e0000 */
[----:B------:R5:W0:Y:S02]  /*8860*/  SHFL.IDX PT, R79, R60, RZ, 0x1f ;  /* 0x00001fff3c4f7589 */ /* 0x000a2400000e0000 */
[----:B-----5:R-:W-:-:S02]  /*8870*/  FMUL.FTZ R60, R61, R64 ;  /* 0x000000403d3c7220 */ /* 0x020fc40000410000 */
.L_x_224:
[----:B---34-:R-:W-:Y:S01]  /*8880*/  ISETP.NE.AND P0, PT, R8, 0x1f, PT ;  /* 0x0000001f0800780c */ /* 0x018fe20003f05270 */
[----:B------:R-:W-:Y:S01]  /*8890*/  BSSY B1, `(.L_x_197) ;  /* 0x000000f000017945 */ /* 0x000fe20003800000 */
[----:B0-----:R-:W-:-:S02]  /*88a0*/  MOV R76, R79 ;  /* 0x0000004f004c7202 */ /* 0x001fc40000000f00 */
[----:B--2---:R-:W-:Y:S02]  /*88b0*/  MOV R78, R74 ;  /* 0x0000004a004e7202 */ /* 0x004fe40000000f00 */
[----:B------:R-:W-:-:S07]  /*88c0*/  MOV R79, R65 ;  /* 0x00000041004f7202 */ /* 0x000fce0000000f00 */
[----:B------:R-:W-:Y:S05]  /*88d0*/  @!P0 BRA `(.L_x_198) ;  /* 0x000000a000008947 */ /* 0x000fea0003800000 */
[-C--:B------:R-:W-:Y:S02]  /*88e0*/  FMUL.FTZ R63, R79, R73.reuse ;  /* 0x000000494f3f7220 */ /* 0x080fe40000410000 */
[CC--:B------:R-:W-:Y:S02]  /*88f0*/  FMUL.FTZ R62, R78.reuse, R73.reuse ;  /* 0x000000494e3e7220 */ /* 0x0c0fe40000410000 */
[-C--:B------:R-:W-:Y:S02]  /*8900*/  FFMA.FTZ R78, R78, R72.reuse, -R63 ;  /* 0x000000484e4e7223 */ /* 0x080fe4000001083f */
[-C--:B-1----:R-:W-:Y:S02]  /*8910*/  FMUL.FTZ R63, R77, R73.reuse ;  /* 0x000000494d3f7220 */ /* 0x082fe40000410000 */
[----:B------:R-:W-:Y:S02]  /*8920*/  FFMA.FTZ R79, R79, R72, R62 ;  /* 0x000000484f4f7223 */ /* 0x000fe4000001003e */
[----:B------:R-:W-:-:S02]  /*8930*/  FMUL.FTZ R73, R76, R73 ;  /* 0x000000494c497220 */ /* 0x000fc40000410000 */
[-C--:B------:R-:W-:Y:S02]  /*8940*/  FFMA.FTZ R76, R76, R72.reuse, -R63 ;  /* 0x000000484c4c7223 */ /* 0x080fe4000001083f */
[----:B------:R-:W-:Y:S02]  /*8950*/  FFMA.FTZ R77, R77, R72, R73 ;  /* 0x000000484d4d7223 */ /* 0x000fe40000010049 */
[----:B------:R-:W-:Y:S02]  /*8960*/  FADD.FTZ R78, R78, R69 ;  /* 0x000000454e4e7221 */ /* 0x000fe40000010000 */
[----:B------:R-:W-:Y:S02]  /*8970*/  FADD.FTZ R79, R79, R80 ;  /* 0x000000504f4f7221 */ /* 0x000fe40000010000 */
.L_x_198:
[----:B------:R-:W-:Y:S05]  /*8980*/  BSYNC B1 ;  /* 0x0000000000017941 */ /* 0x000fea0003800000 */
.L_x_197:
[----:B------:R-:W0:Y:S01]  /*8990*/  LDS.128 R72, [R245+0x1b40] ;  /* 0x001b4000f5487984 */ /* 0x000e220000000c00 */
[----:B------:R-:W-:Y:S02]  /*89a0*/  FFMA.FTZ R61, R61, R252, R248 ;  /* 0x000000fc3d3d7223 */ /* 0x000fe400000100f8 */
[----:B------:R-:W-:Y:S01]  /*89b0*/  FADD.FTZ R60, -R60, R249 ;  /* 0x000000f93c3c7221 */ /* 0x000fe20000010100 */
[----:B------:R-:W2:Y:S04]  /*89c0*/  LDS.128 R68, [R245+0x1b30] ;  /* 0x001b3000f5447984 */ /* 0x000ea80000000c00 */
[----:B------:R-:W3:Y:S04]  /*89d0*/  LDS.128 R64, [R245+0x1b20] ;  /* 0x001b2000f5407984 */ /* 0x000ee80000000c00 */
[----:B-1----:R1:W-:Y:S01]  /*89e0*/  STS.128 [R245+0x1b40], R76 ;  /* 0x001b404cf5007388 */ /* 0x0023e20000000c00 */
[----:B0-----:R-:W-:-:S02]  /*89f0*/  FMUL.FTZ R62, R73, R78 ;  /* 0x0000004e493e7220 */ /* 0x001fc40000410000 */
[-C--:B------:R-:W-:Y:S02]  /*8a00*/  FMUL.FTZ R63, R73, R79.reuse ;  /* 0x0000004f493f7220 */ /* 0x080fe40000410000 */
[C---:B------:R-:W-:Y:S02]  /*8a10*/  FFMA.FTZ R62, R72.reuse, R79, R62 ;  /* 0x0000004f483e7223 */ /* 0x040fe4000001003e */
[----:B------:R-:W-:Y:S02]  /*8a20*/  FFMA.FTZ R63, R72, R78, -R63 ;  /* 0x0000004e483f7223 */ /* 0x000fe4000001083f */
[----:B------:R-:W-:Y:S02]  /*8a30*/  FADD.FTZ R83, R75, R62 ;  /* 0x0000003e4b537221 */ /* 0x000fe40000010000 */
[----:B------:R-:W-:Y:S02]  /*8a40*/  FADD.FTZ R82, R74, R63 ;  /* 0x0000003f4a527221 */ /* 0x000fe40000010000 */
[----:B------:R-:W-:-:S02]  /*8a50*/  FMUL.FTZ R81, R73, R77 ;  /* 0x0000004d49517220 */ /* 0x000fc40000410000 */
[----:B------:R-:W-:Y:S02]  /*8a60*/  FMUL.FTZ R73, R73, R76 ;  /* 0x0000004c49497220 */ /* 0x000fe40000410000 */
[C---:B--2---:R-:W-:Y:S02]  /*8a70*/  FMUL.FTZ R63, R69.reuse, R83 ;  /* 0x00000053453f7220 */ /* 0x044fe40000410000 */
[----:B------:R-:W-:Y:S02]  /*8a80*/  FMUL.FTZ R62, R69, R82 ;  /* 0x00000052453e7220 */ /* 0x000fe40000410000 */
[C---:B------:R-:W-:Y:S02]  /*8a90*/  FFMA.FTZ R80, R72.reuse, R76, -R81 ;  /* 0x0000004c48507223 */ /* 0x040fe40000010851 */
[----:B------:R-:W-:Y:S02]  /*8aa0*/  FFMA.FTZ R81, R72, R77, R73 ;  /* 0x0000004d48517223 */ /* 0x000fe40000010049 */
[----:B-1----:R-:W-:-:S02]  /*8ab0*/  FFMA.FTZ R77, R68, R82, -R63 ;  /* 0x00000052444d7223 */ /* 0x002fc4000001083f */
[----:B------:R-:W-:Y:S01]  /*8ac0*/  FFMA.FTZ R62, R68, R83, R62 ;  /* 0x00000053443e7223 */ /* 0x000fe2000001003e */
[----:B------:R0:W-:Y:S01]  /*8ad0*/  STS.128 [R245+0x1b30], R80 ;  /* 0x001b3050f5007388 */ /* 0x0001e20000000c00 */
[----:B------:R-:W-:Y:S02]  /*8ae0*/  FMUL.FTZ R63, R69, R81 ;  /* 0x00000051453f7220 */ /* 0x000fe40000410000 */
[----:B------:R-:W-:Y:S02]  /*8af0*/  FADD.FTZ R74, R70, R77 ;  /* 0x0000004d464a7221 */ /* 0x000fe40000010000 */
[----:B------:R-:W-:Y:S02]  /*8b00*/  FADD.FTZ R75, R71, R62 ;  /* 0x0000003e474b7221 */ /* 0x000fe40000010000 */
[-C--:B------:R-:W-:Y:S02]  /*8b10*/  FMUL.FTZ R73, R69, R80.reuse ;  /* 0x0000005045497220 */ /* 0x080fe40000410000 */
[----:B------:R-:W-:-:S02]  /*8b20*/  FFMA.FTZ R72, R68, R80, -R63 ;  /* 0x0000005044487223 */ /* 0x000fc4000001083f */
[CC--:B---3--:R-:W-:Y:S02]  /*8b30*/  FMUL.FTZ R62, R65.reuse, R74.reuse ;  /* 0x0000004a413e7220 */ /* 0x0c8fe40000410000 */
[C---:B------:R-:W-:Y:S02]  /*8b40*/  FMUL.FTZ R63, R65.reuse, R75 ;  /* 0x0000004b413f7220 */ /* 0x040fe40000410000 */
[----:B------:R-:W-:Y:S02]  /*8b50*/  FFMA.FTZ R73, R68, R81, R73 ;  /* 0x0000005144497223 */ /* 0x000fe40000010049 */
[C---:B------:R-:W-:Y:S02]  /*8b60*/  FFMA.FTZ R68, R64.reuse, R75, R62 ;  /* 0x0000004b40447223 */ /* 0x040fe4000001003e */
[----:B------:R-:W-:Y:S01]  /*8b70*/  FFMA.FTZ R69, R64, R74, -R63 ;  /* 0x0000004a40457223 */ /* 0x000fe2000001083f */
[----:B------:R0:W-:Y:S01]  /*8b80*/  STS.128 [R245+0x1b20], R72 ;  /* 0x001b2048f5007388 */ /* 0x0001e20000000c00 */
[----:B------:R-:W-:-:S02]  /*8b90*/  FMUL.FTZ R62, R65, R72 ;  /* 0x00000048413e7220 */ /* 0x000fc40000410000 */
[-C--:B------:R-:W-:Y:S02]  /*8ba0*/  FMUL.FTZ R63, R65, R73.reuse ;  /* 0x00000049413f7220 */ /* 0x080fe40000410000 */
[C---:B------:R-:W-:Y:S02]  /*8bb0*/  FFMA.FTZ R65, R64.reuse, R73, R62 ;  /* 0x0000004940417223 */ /* 0x040fe4000001003e */
[----:B------:R-:W-:Y:S02]  /*8bc0*/  FFMA.FTZ R64, R64, R72, -R63 ;  /* 0x0000004840407223 */ /* 0x000fe4000001083f */
[----:B------:R-:W-:Y:S02]  /*8bd0*/  FADD.FTZ R66, R66, R69 ;  /* 0x0000004542427221 */ /* 0x000fe40000010000 */
[----:B------:R-:W-:Y:S02]  /*8be0*/  FADD.FTZ R67, R67, R68 ;  /* 0x0000004443437221 */ /* 0x000fe40000010000 */
[----:B------:R-:W-:-:S02]  /*8bf0*/  FADD.FTZ R62, R247, R250 ;  /* 0x000000faf73e7221 */ /* 0x000fc40000010000 */
[----:B------:R-:W-:Y:S01]  /*8c00*/  FADD.FTZ R63, R246, R251 ;  /* 0x000000fbf63f7221 */ /* 0x000fe20000010000 */
[----:B------:R0:W-:Y:S04]  /*8c10*/  STS.128 [R245+0x1b10], R64 ;  /* 0x001b1040f5007388 */ /* 0x0001e80000000c00 */
.L_x_177:
[----:B-1----:R-:W-:Y:S05]  /*8c20*/  BSYNC B0 ;  /* 0x0000000000007941 */ /* 0x002fea0003800000 */
.L_x_176:
[----:B------:R-:W-:Y:S01]  /*8c30*/  WARPSYNC 0xffffffff ;  /* 0xffffffff00007948 */ /* 0x000fe20003800000 */
[----:B------:R-:W-:Y:S01]  /*8c40*/  BAR.SYNC.DEFER_BLOCKING 0x0 ;  /* 0x0000000000007b1d */ /* 0x000fe20000010000 */
[----:B------:R-:W-:Y:S01]  /*8c50*/  FFMA.FTZ R77, R123, R235, RZ ;  /* 0x000000eb7b4d7223 */ /* 0x000fe200000100ff */
        /* <DEDUP_REMOVED lines=16> */
[----:B------:R1:W-:Y:S01]  /*8d60*/  @!P2 STS.128 [R140.X16+0x3910], R60 ;  /* 0x0039103c8c00a388 */ /* 0x0003e2000000cc00 */
[----:B------:R-:W-:Y:S02]  /*8d70*/  FFMA.FTZ R78, R131, R228, R78 ;  /* 0x000000e4834e7223 */ /* 0x000fe4000001004e */
[----:B------:R-:W-:Y:S02]  /*8d80*/  FFMA.FTZ R77, R129, -R222, R77 ;  /* 0x800000de814d7223 */ /* 0x000fe4000001004d */
[----:B------:R-:W-:-:S04]  /*8d90*/  FFMA.FTZ R78, R132, R237, R78 ;  /* 0x000000ed844e7223 */ /* 0x000fc8000001004e */
[----:B------:R-:W-:-:S04]  /*8da0*/  FFMA.FTZ R78, R133, R236, R78 ;  /* 0x000000ec854e7223 */ /* 0x000fc8000001004e */
[----:B------:R-:W-:-:S04]  /*8db0*/  FFMA.FTZ R78, R134, R239, R78 ;  /* 0x000000ef864e7223 */ /* 0x000fc8000001004e */
[----:B------:R-:W-:-:S04]  /*8dc0*/  FFMA.FTZ R78, R135, R238, R78 ;  /* 0x000000ee874e7223 */ /* 0x000fc8000001004e */
[----:B-1----:R-:W-:-:S04]  /*8dd0*/  FFMA.FTZ R63, R136, R241, R78 ;  /* 0x000000f1883f7223 */ /* 0x002fc8000001004e */
[----:B------:R-:W-:-:S04]  /*8de0*/  FFMA.FTZ R63, R137, R242, R63 ;  /* 0x000000f2893f7223 */ /* 0x000fc8000001003f */
[----:B------:R-:W-:Y:S02]  /*8df0*/  FFMA.FTZ R63, R138, R243, R63 ;  /* 0x000000f38a3f7223 */ /* 0x000fe4000001003f */
        /* <DEDUP_REMOVED lines=51> */
[----:B------:R-:W-:Y:S01]  /*9130*/  FFMA.FTZ R72, R147, R187, R148 ;  /* 0x000000bb93487223 */ /* 0x000fe20000010094 */
[----:B------:R-:W-:Y:S01]  /*9140*/  PRMT R148, RZ, 0x5410, R47 ;  /* 0x00005410ff947816 */ /* 0x000fe2000000002f */
        /* <DEDUP_REMOVED lines=25> */
[----:B------:R-:W-:Y:S02]  /*92e0*/  FFMA.FTZ R61, R130, -R221, R77 ;  /* 0x800000dd823d7223 */ /* 0x000fe4000001004d */
[----:B------:R-:W-:Y:S02]  /*92f0*/  FADD.FTZ R76, -R197, R76 ;  /* 0x0000004cc54c7221 */ /* 0x000fe40000010100 */
[----:B------:R-:W-:Y:S02]  /*9300*/  FFMA.FTZ R61, R131, -R220, R61 ;  /* 0x800000dc833d7223 */ /* 0x000fe4000001003d */
[----:B------:R-:W-:Y:S02]  /*9310*/  FMUL.FTZ R60, R166, -R198 ;  /* 0x800000c6a63c7220 */ /* 0x000fe40000410000 */
[----:B------:R-:W-:Y:S02]  /*9320*/  FFMA.FTZ R61, R132, -R219, R61 ;  /* 0x800000db843d7223 */ /* 0x000fe4000001003d */
[----:B------:R-:W-:-:S02]  /*9330*/  FMUL.FTZ R166, R166, -R76 ;  /* 0x8000004ca6a67220 */ /* 0x000fc40000410000 */
[----:B------:R-:W-:Y:S02]  /*9340*/  FFMA.FTZ R60, R167, R76, R60 ;  /* 0x0000004ca73c7223 */ /* 0x000fe4000001003c */
[----:B------:R-:W-:Y:S02]  /*9350*/  FFMA.FTZ R62, R133, -R218, R61 ;  /* 0x800000da853e7223 */ /* 0x000fe4000001003d */
[----:B------:R-:W-:Y:S02]  /*9360*/  FFMA.FTZ R77, R167, R198, -R166 ;  /* 0x000000c6a74d7223 */ /* 0x000fe400000108a6 */
[----:B------:R-:W-:Y:S02]  /*9370*/  FADD.FTZ R199, -R199, R60 ;  /* 0x0000003cc7c77221 */ /* 0x000fe40000010100 */
[----:B------:R-:W-:Y:S02]  /*9380*/  FFMA.FTZ R62, R134, -R217, R62 ;  /* 0x800000d9863e7223 */ /* 0x000fe4000001003e */
[----:B------:R-:W-:-:S02]  /*9390*/  FADD.FTZ R77, R200, R77 ;  /* 0x0000004dc84d7221 */ /* 0x000fc40000010000 */
[C---:B------:R-:W-:Y:S02]  /*93a0*/  FMUL.FTZ R60, R168.reuse, -R199 ;  /* 0x800000c7a83c7220 */ /* 0x040fe40000410000 */
[----:B------:R-:W-:Y:S02]  /*93b0*/  FFMA.FTZ R62, R135, -R216, R62 ;  /* 0x800000d8873e7223 */ /* 0x000fe4000001003e */
[-C--:B------:R-:W-:Y:S02]  /*93c0*/  FMUL.FTZ R168, R168, -R77.reuse ;  /* 0x8000004da8a87220 */ /* 0x080fe40000410000 */
[C---:B------:R-:W-:Y:S02]  /*93d0*/  FFMA.FTZ R61, R169.reuse, R77, -R60 ;  /* 0x0000004da93d7223 */ /* 0x040fe4000001083c */
[----:B------:R-:W-:Y:S02]  /*93e0*/  FFMA.FTZ R60, R136, -R211, R62 ;  /* 0x800000d3883c7223 */ /* 0x000fe4000001003e */
[----:B------:R-:W-:-:S02]  /*93f0*/  FFMA.FTZ R78, R169, R199, R168 ;  /* 0x000000c7a94e7223 */ /* 0x000fc400000100a8 */
[----:B------:R-:W-:Y:S02]  /*9400*/  FFMA.FTZ R60, R137, -R240, R60 ;  /* 0x800000f0893c7223 */ /* 0x000fe4000001003c */
[----:B------:R-:W-:Y:S02]  /*9410*/  FADD.FTZ R78, -R201, R78 ;  /* 0x0000004ec94e7221 */ /* 0x000fe40000010100 */
[----:B------:R-:W-:Y:S02]  /*9420*/  FADD.FTZ R202, R202, R61 ;  /* 0x0000003dcaca7221 */ /* 0x000fe40000010000 */
[----:B------:R-:W-:Y:S02]  /*9430*/  FMUL.FTZ R61, R174, UR15 ;  /* 0x0000000fae3d7c20 */ /* 0x000fe40008410000 */
[----:B------:R-:W-:Y:S02]  /*9440*/  FFMA.FTZ R62, R139, R244, R63 ;  /* 0x000000f48b3e7223 */ /* 0x000fe4000001003f */
[----:B------:R-:W-:-:S02]  /*9450*/  FFMA.FTZ R63, R138, -R205, R60 ;  /* 0x800000cd8a3f7223 */ /* 0x000fc4000001003c */
[C---:B------:R-:W-:Y:S02]  /*9460*/  FMUL.FTZ R60, R170.reuse, -R78 ;  /* 0x8000004eaa3c7220 */ /* 0x040fe40000410000 */
[----:B------:R-:W-:Y:S02]  /*9470*/  FMUL.FTZ R170, R170, -R202 ;  /* 0x800000caaaaa7220 */ /* 0x000fe40000410000 */
[CC--:B------:R-:W-:Y:S02]  /*9480*/  FMUL.FTZ R81, R64.reuse, R97.reuse ;  /* 0x0000006140517220 */ /* 0x0c0fe40000410000 */
[----:B------:R-:W-:Y:S02]  /*9490*/  FFMA.FTZ R79, R64, UR14, -R61 ;  /* 0x0000000e404f7c23 */ /* 0x000fe4000801083d */
[----:B------:R-:W-:Y:S02]  /*94a0*/  FMUL.FTZ R61, R174, R97 ;  /* 0x00000061ae3d7220 */ /* 0x000fe40000410000 */
[----:B------:R-:W-:-:S02]  /*94b0*/  FFMA.FTZ R170, R171, R78, R170 ;  /* 0x0000004eabaa7223 */ /* 0x000fc400000100aa */
[C---:B------:R-:W-:Y:S02]  /*94c0*/  FMUL.FTZ R80, R210.reuse, R81 ;  /* 0x00000051d2507220 */ /* 0x040fe40000410000 */
[----:B------:R-:W-:Y:S02]  /*94d0*/  FMUL.FTZ R145, R210, R79 ;  /* 0x0000004fd2917220 */ /* 0x000fe40000410000 */
[----:B------:R-:W-:Y:S02]  /*94e0*/  FFMA.FTZ R63, R139, -R210, R63 ;  /* 0x800000d28b3f7223 */ /* 0x000fe4000001003f */
[----:B------:R-:W-:Y:S02]  /*94f0*/  FFMA.FTZ R244, R148, -R97, R244 ;  /* 0x8000006194f47223 */ /* 0x000fe400000100f4 */
[----:B------:R-:W-:Y:S02]  /*9500*/  FMUL.FTZ R210, R210, R61 ;  /* 0x0000003dd2d27220 */ /* 0x000fe40000410000 */
[----:B------:R-:W-:-:S02]  /*9510*/  FFMA.FTZ R79, R171, R202, -R60 ;  /* 0x000000caab4f7223 */ /* 0x000fc4000001083c */
[----:B------:R-:W-:Y:S02]  /*9520*/  FADD.FTZ R203, -R203, R170 ;  /* 0x000000aacbcb7221 */ /* 0x000fe40000010100 */
[----:B------:R-:W-:Y:S02]  /*9530*/  FADD.FTZ R122, R61, R122 ;  /* 0x0000007a3d7a7221 */ /* 0x000fe40000010000 */
[C---:B------:R-:W-:Y:S01]  /*9540*/  FFMA.FTZ R61, R244.reuse, R61, R80 ;  /* 0x0000003df43d7223 */ /* 0x040fe20000010050 */
[----:B------:R-:W-:Y:S01]  /*9550*/  PRMT R80, RZ, 0x5410, R32 ;  /* 0x00005410ff507816 */ /* 0x000fe20000000020 */
[----:B------:R-:W-:Y:S01]  /*9560*/  FFMA.FTZ R60, R244, R81, -R210 ;  /* 0x00000051f43c7223 */ /* 0x000fe200000108d2 */
[----:B------:R-:W-:Y:S01]  /*9570*/  PRMT R81, RZ, 0x5410, R33 ;  /* 0x00005410ff517816 */ /* 0x000fe20000000021 */
[----:B------:R-:W-:Y:S02]  /*9580*/  FMUL.FTZ R99, R64, UR15 ;  /* 0x0000000f40637c20 */ /* 0x000fe40008410000 */
[----:B------:R-:W-:-:S02]  /*9590*/  FADD.FTZ R79, R204, R79 ;  /* 0x0000004fcc4f7221 */ /* 0x000fc40000010000 */
[-C--:B------:R-:W-:Y:S02]  /*95a0*/  FMUL.FTZ R98, R203, R48.reuse ;  /* 0x00000030cb627220 */ /* 0x080fe40000410000 */
[-C--:B------:R-:W-:Y:S02]  /*95b0*/  FMUL.FTZ R144, R78, R49.reuse ;  /* 0x000000314e907220 */ /* 0x080fe40000410000 */
[----:B------:R-:W-:Y:S02]  /*95c0*/  FFMA.FTZ R143, R174, UR14, R99 ;  /* 0x0000000eae8f7c23 */ /* 0x000fe40008010063 */
[-C--:B------:R-:W-:Y:S02]  /*95d0*/  FFMA.FTZ R235, R80, -R48.reuse, R235 ;  /* 0x8000003050eb7223 */ /* 0x080fe400000100eb */
[----:B------:R-:W-:Y:S02]  /*95e0*/  FFMA.FTZ R83, R81, -R49, R234 ;  /* 0x8000003151537223 */ /* 0x000fe400000100ea */
[----:B------:R-:W-:-:S02]  /*95f0*/  FMUL.FTZ R64, R79, R48 ;  /* 0x000000304f407220 */ /* 0x000fc40000410000 */
[----:B------:R-:W-:Y:S02]  /*9600*/  FMUL.FTZ R99, R226, R98 ;  /* 0x00000062e2637220 */ /* 0x000fe40000410000 */
[----:B------:R-:W-:Y:S02]  /*9610*/  FMUL.FTZ R82, R202, R49 ;  /* 0x00000031ca527220 */ /* 0x000fe40000410000 */
[----:B------:R-:W-:Y:S02]  /*9620*/  FMUL.FTZ R142, R227, R144 ;  /* 0x00000090e38e7220 */ /* 0x000fe40000410000 */
[----:B------:R-:W-:Y:S02]  /*9630*/  FFMA.FTZ R99, R235, R64, R99 ;  /* 0x00000040eb637223 */ /* 0x000fe40000010063 */
[----:B------:R-:W-:Y:S02]  /*9640*/  FFMA.FTZ R146, R83, R82, R142 ;  /* 0x0000005253927223 */ /* 0x000fe4000001008e */
[----:B------:R-:W-:-:S02]  /*9650*/  FMUL.FTZ R142, R226, R64 ;  /* 0x00000040e28e7220 */ /* 0x000fc40000410000 */
[----:B------:R-:W-:Y:S02]  /*9660*/  FFMA.FTZ R145, R244, R143, R145 ;  /* 0x0000008ff4917223 */ /* 0x000fe40000010091 */
[----:B------:R-:W-:Y:S02]  /*9670*/  FADD.FTZ R143, RZ, R99 ;  /* 0x00000063ff8f7221 */ /* 0x000fe40000010000 */
[----:B------:R-:W-:Y:S01]  /*9680*/  FFMA.FTZ R99, R235, R98, -R142 ;  /* 0x00000062eb637223 */ /* 0x000fe2000001088e */
[----:B------:R-:W-:Y:S01]  /*9690*/  PRMT R98, RZ, 0x5410, R34 ;  /* 0x00005410ff627816 */ /* 0x000fe20000000022 */
[----:B------:R-:W-:Y:S02]  /*96a0*/  FMUL.FTZ R142, R65, UR15 ;  /* 0x0000000f418e7c20 */ /* 0x000fe40008410000 */
[----:B------:R-:W-:Y:S02]  /*96b0*/  FMUL.FTZ R147, R227, R82 ;  /* 0x00000052e3937220 */ /* 0x000fe40000410000 */
[----:B------:R-:W-:-:S02]  /*96c0*/  FFMA.FTZ R145, R148, R174, R145 ;  /* 0x000000ae94917223 */ /* 0x000fc40000010091 */
[----:B------:R-:W-:Y:S01]  /*96d0*/  FADD.FTZ R143, R143, R146 ;  /* 0x000000928f8f7221 */ /* 0x000fe20000010000 */
[----:B------:R-:W-:Y:S01]  /*96e0*/  PRMT R146, RZ, 0x5410, R46 ;  /* 0x00005410ff927816 */ /* 0x000fe2000000002e */
[----:B------:R-:W-:Y:S02]  /*96f0*/  FMUL.FTZ R148, R199, R50 ;  /* 0x00000032c7947220 */ /* 0x000fe40000410000 */
[C---:B------:R-:W-:Y:S02]  /*9700*/  FMUL.FTZ R164, R175.reuse, R92 ;  /* 0x0000005cafa47220 */ /* 0x040fe40000410000 */
[----:B------:R-:W-:Y:S02]  /*9710*/  FFMA.FTZ R150, R175, UR14, -R142 ;  /* 0x0000000eaf967c23 */ /* 0x000fe4000801088e */
[----:B------:R-:W-:Y:S02]  /*9720*/  FMUL.FTZ R142, R77, R50 ;  /* 0x000000324d8e7220 */ /* 0x000fe40000410000 */
[----:B------:R-:W-:-:S02]  /*9730*/  FFMA.FTZ R144, R83, R144, -R147 ;  /* 0x0000009053907223 */ /* 0x000fc40000010893 */
[----:B------:R-:W-:Y:S02]  /*9740*/  FFMA.FTZ R233, R98, -R50, R233 ;  /* 0x8000003262e97223 */ /* 0x000fe400000100e9 */
[----:B------:R-:W-:Y:S02]  /*9750*/  FMUL.FTZ R147, R225, R148 ;  /* 0x00000094e1937220 */ /* 0x000fe40000410000 */
[-C--:B------:R-:W-:Y:S02]  /*9760*/  FMUL.FTZ R154, R65, R92.reuse ;  /* 0x0000005c419a7220 */ /* 0x080fe40000410000 */
[----:B------:R-:W-:Y:S02]  /*9770*/  FFMA.FTZ R243, R146, -R92, R243 ;  /* 0x8000005c92f37223 */ /* 0x000fe400000100f3 */
[----:B------:R-:W-:Y:S02]  /*9780*/  FMUL.FTZ R151, R205, R164 ;  /* 0x000000a4cd977220 */ /* 0x000fe40000410000 */
[----:B------:R-:W-:-:S02]  /*9790*/  FMUL.FTZ R149, R225, R142 ;  /* 0x0000008ee1957220 */ /* 0x000fc40000410000 */
[----:B------:R-:W-:Y:S02]  /*97a0*/  FADD.FTZ R99, RZ, R99 ;  /* 0x00000063ff637221 */ /* 0x000fe40000010000 */
[----:B------:R-:W-:Y:S02]  /*97b0*/  FFMA.FTZ R152, R233, R142, R147 ;  /* 0x0000008ee9987223 */ /* 0x000fe40000010093 */
[----:B------:R-:W-:Y:S02]  /*97c0*/  FADD.FTZ R121, R154, R121 ;  /* 0x000000799a797221 */ /* 0x000fe40000010000 */
[-C--:B------:R-:W-:Y:S02]  /*97d0*/  FMUL.FTZ R159, R205, R154.reuse ;  /* 0x0000009acd9f7220 */ /* 0x080fe40000410000 */
[----:B------:R-:W-:Y:S02]  /*97e0*/  FFMA.FTZ R147, R243, R154, R151 ;  /* 0x0000009af3937223 */ /* 0x000fe40000010097 */
[----:B------:R-:W-:-:S02]  /*97f0*/  FFMA.FTZ R154, R233, R148, -R149 ;  /* 0x00000094e99a7223 */ /* 0x000fc40000010895 */
[----:B------:R-:W-:Y:S01]  /*9800*/  FADD.FTZ R149, R99, R144 ;  /* 0x0000009063957221 */ /* 0x000fe20000010000 */
[----:B------:R-:W-:Y:S01]  /*9810*/  PRMT R99, RZ, 0x5410, R35 ;  /* 0x00005410ff637816 */ /* 0x000fe20000000023 */
[----:B------:R-:W-:Y:S01]  /*9820*/  FADD.FTZ R152, R143, R152 ;  /* 0x000000988f987221 */ /* 0x000fe20000010000 */
[----:B------:R-:W-:Y:S01]  /*9830*/  PRMT R144, RZ, 0x5410, R36 ;  /* 0x00005410ff907816 */ /* 0x000fe20000000024 */
[-C--:B------:R-:W-:Y:S02]  /*9840*/  FMUL.FTZ R151, R76, R51.reuse ;  /* 0x000000334c977220 */ /* 0x080fe40000410000 */
[----:B------:R-:W-:Y:S02]  /*9850*/  FMUL.FTZ R148, R75, R52 ;  /* 0x000000344b947220 */ /* 0x000fe40000410000 */
[-C--:B------:R-:W-:Y:S02]  /*9860*/  FMUL.FTZ R143, R198, R51.reuse ;  /* 0x00000033c68f7220 */ /* 0x080fe40000410000 */
[----:B------:R-:W-:-:S02]  /*9870*/  FFMA.FTZ R232, R99, -R51, R232 ;  /* 0x8000003363e87223 */ /* 0x000fc400000100e8 */
[-C--:B------:R-:W-:Y:S02]  /*9880*/  FFMA.FTZ R231, R144, -R52.reuse, R231 ;  /* 0x8000003490e77223 */ /* 0x080fe400000100e7 */
[C---:B------:R-:W-:Y:S02]  /*9890*/  FMUL.FTZ R153, R224.reuse, R151 ;  /* 0x00000097e0997220 */ /* 0x040fe40000410000 */
[----:B------:R-:W-:Y:S02]  /*98a0*/  FMUL.FTZ R156, R195, R52 ;  /* 0x00000034c39c7220 */ /* 0x000fe40000410000 */
[----:B------:R-:W-:Y:S02]  /*98b0*/  FMUL.FTZ R157, R223, R148 ;  /* 0x00000094df9d7220 */ /* 0x000fe40000410000 */
[-C--:B------:R-:W-:Y:S02]  /*98c0*/  FMUL.FTZ R155, R224, R143.reuse ;  /* 0x0000008fe09b7220 */ /* 0x080fe40000410000 */
[----:B------:R-:W-:-:S02]  /*98d0*/  FFMA.FTZ R153, R232, R143, R153 ;  /* 0x0000008fe8997223 */ /* 0x000fc40000010099 */
[----:B------:R-:W-:Y:S01]  /*98e0*/  FADD.FTZ R154, R149, R154 ;  /* 0x0000009a959a7221 */ /* 0x000fe20000010000 */
[----:B------:R-:W-:Y:S01]  /*98f0*/  PRMT R149, RZ, 0x5410, R37 ;  /* 0x00005410ff957816 */ /* 0x000fe20000000025 */
[-C--:B------:R-:W-:Y:S02]  /*9900*/  FFMA.FTZ R158, R231, R156.reuse, -R157 ;  /* 0x0000009ce79e7223 */ /* 0x080fe4000001089d */
[----:B------:R-:W-:Y:S02]  /*9910*/  FFMA.FTZ R155, R232, R151, -R155 ;  /* 0x00000097e89b7223 */ /* 0x000fe4000001089b */
[----:B------:R-:W-:Y:S02]  /*9920*/  FMUL.FTZ R156, R223, R156 ;  /* 0x0000009cdf9c7220 */ /* 0x000fe40000410000 */
[----:B------:R-:W-:Y:S02]  /*9930*/  FMUL.FTZ R151, R194, R53 ;  /* 0x00000035c2977220 */ /* 0x000fe40000410000 */
[----:B------:R-:W-:-:S02]  /*9940*/  FADD.FTZ R152, R152, R153 ;  /* 0x0000009998987221 */ /* 0x000fc40000010000 */
[----:B------:R-:W-:Y:S02]  /*9950*/  FFMA.FTZ R153, R231, R148, R156 ;  /* 0x00000094e7997223 */ /* 0x000fe4000001009c */
[-C--:B------:R-:W-:Y:S02]  /*9960*/  FFMA.FTZ R230, R149, -R53.reuse, R230 ;  /* 0x8000003595e67223 */ /* 0x080fe400000100e6 */
[----:B------:R-:W-:Y:S02]  /*9970*/  FMUL.FTZ R157, R74, R53 ;  /* 0x000000354a9d7220 */ /* 0x000fe40000410000 */
[----:B------:R-:W-:Y:S02]  /*9980*/  FMUL.FTZ R156, R222, R151 ;  /* 0x00000097de9c7220 */ /* 0x000fe40000410000 */
[----:B------:R-:W-:Y:S01]  /*9990*/  FADD.FTZ R153, R152, R153 ;  /* 0x0000009998997221 */ /* 0x000fe20000010000 */
[----:B------:R-:W-:Y:S01]  /*99a0*/  PRMT R152, RZ, 0x5410, R38 ;  /* 0x00005410ff987816 */ /* 0x000fe20000000026 */
[----:B------:R-:W-:-:S02]  /*99b0*/  FFMA.FTZ R160, R230, R157, -R156 ;  /* 0x0000009de6a07223 */ /* 0x000fc4000001089c */
[----:B------:R-:W-:Y:S02]  /*99c0*/  FMUL.FTZ R157, R222, R157 ;  /* 0x0000009dde9d7220 */ /* 0x000fe40000410000 */
[-C--:B------:R-:W-:Y:S02]  /*99d0*/  FMUL.FTZ R162, R191, R54.reuse ;  /* 0x00000036bfa27220 */ /* 0x080fe40000410000 */
[----:B------:R-:W-:Y:S02]  /*99e0*/  FADD.FTZ R155, R154, R155 ;  /* 0x0000009b9a9b7221 */ /* 0x000fe40000010000 */
[----:B------:R-:W-:Y:S02]  /*99f0*/  FFMA.FTZ R156, R230, R151, R157 ;  /* 0x00000097e69c7223 */ /* 0x000fe4000001009d */
[-C--:B------:R-:W-:Y:S02]  /*9a00*/  FFMA.FTZ R229, R152, -R54.reuse, R229 ;  /* 0x8000003698e57223 */ /* 0x080fe400000100e5 */
[----:B------:R-:W-:-:S02]  /*9a10*/  FMUL.FTZ R154, R73, R54 ;  /* 0x00000036499a7220 */ /* 0x000fc40000410000 */
[----:B------:R-:W-:Y:S02]  /*9a20*/  FMUL.FTZ R157, R221, R162 ;  /* 0x000000a2dd9d7220 */ /* 0x000fe40000410000 */
[----:B------:R-:W-:Y:S02]  /*9a30*/  FADD.FTZ R153, R153, R156 ;  /* 0x0000009c99997221 */ /* 0x000fe40000010000 */
        /* <DEDUP_REMOVED lines=9> */
[-C--:B------:R-:W-:Y:S02]  /*9ad0*/  FMUL.FTZ R155, R190, R55.reuse ;  /* 0x00000037be9b7220 */ /* 0x080fe40000410000 */
[----:B------:R-:W-:Y:S02]  /*9ae0*/  FMUL.FTZ R158, R71, R56 ;  /* 0x00000038479e7220 */ /* 0x000fe40000410000 */
[----:B------:R-:W-:Y:S02]  /*9af0*/  FFMA.FTZ R228, R153, -R55, R228 ;  /* 0x8000003799e47223 */ /* 0x000fe400000100e4 */
[----:B------:R-:W-:Y:S02]  /*9b00*/  FMUL.FTZ R162, R220, R163 ;  /* 0x000000a3dca27220 */ /* 0x000fe40000410000 */
[----:B------:R-:W-:-:S02]  /*9b10*/  FFMA.FTZ R159, R243, R164, -R159 ;  /* 0x000000a4f39f7223 */ /* 0x000fc4000001089f */
[-C--:B------:R-:W-:Y:S02]  /*9b20*/  FMUL.FTZ R164, R220, R155.reuse ;  /* 0x0000009bdca47220 */ /* 0x080fe40000410000 */
[-C--:B------:R-:W-:Y:S02]  /*9b30*/  FFMA.FTZ R237, R156, -R56.reuse, R237 ;  /* 0x800000389ced7223 */ /* 0x080fe400000100ed */
        /* <DEDUP_REMOVED lines=11> */
[-C--:B------:R-:W-:Y:S02]  /*9bf0*/  FFMA.FTZ R236, R157, -R57.reuse, R236 ;  /* 0x800000399dec7223 */ /* 0x080fe400000100ec */
[----:B------:R-:W-:Y:S02]  /*9c00*/  FMUL.FTZ R167, R70, R57 ;  /* 0x0000003946a77220 */ /* 0x000fe40000410000 */
[----:B------:R-:W-:Y:S02]  /*9c10*/  FMUL.FTZ R166, R218, R161 ;  /* 0x000000a1daa67220 */ /* 0x000fe40000410000 */
[----:B------:R-:W-:Y:S01]  /*9c20*/  FADD.FTZ R163, R160, R163 ;  /* 0x000000a3a0a37221 */ /* 0x000fe20000010000 */
[----:B------:R-:W-:Y:S01]  /*9c30*/  PRMT R160, RZ, 0x5410, R42 ;  /* 0x00005410ffa07816 */ /* 0x000fe2000000002a */
[-C--:B------:R-:W-:Y:S02]  /*9c40*/  FFMA.FTZ R168, R236, R167.reuse, -R166 ;  /* 0x000000a7eca87223 */ /* 0x080fe400000108a6 */
[----:B------:R-:W-:-:S02]  /*9c50*/  FMUL.FTZ R167, R218, R167 ;  /* 0x000000a7daa77220 */ /* 0x000fc40000410000 */
[-C--:B------:R-:W-:Y:S02]  /*9c60*/  FMUL.FTZ R170, R183, R58.reuse ;  /* 0x0000003ab7aa7220 */ /* 0x080fe40000410000 */
[----:B------:R-:W-:Y:S02]  /*9c70*/  FADD.FTZ R165, R162, R165 ;  /* 0x000000a5a2a57221 */ /* 0x000fe40000010000 */
[-C--:B------:R-:W-:Y:S02]  /*9c80*/  FMUL.FTZ R162, R69, R58.reuse ;  /* 0x0000003a45a27220 */ /* 0x080fe40000410000 */
[----:B------:R-:W-:Y:S02]  /*9c90*/  FFMA.FTZ R166, R236, R161, R167 ;  /* 0x000000a1eca67223 */ /* 0x000fe400000100a7 */
[----:B------:R-:W-:Y:S02]  /*9ca0*/  FFMA.FTZ R239, R160, -R58, R239 ;  /* 0x8000003aa0ef7223 */ /* 0x000fe400000100ef */
[----:B------:R-:W-:-:S02]  /*9cb0*/  FMUL.FTZ R167, R217, R170 ;  /* 0x000000aad9a77220 */ /* 0x000fc40000410000 */
[----:B------:R-:W-:Y:S02]  /*9cc0*/  FADD.FTZ R163, R163, R164 ;  /* 0x000000a4a3a37221 */ /* 0x000fe40000010000 */
[-C--:B------:R-:W-:Y:S02]  /*9cd0*/  FMUL.FTZ R169, R217, R162.reuse ;  /* 0x000000a2d9a97220 */ /* 0x080fe40000410000 */
[----:B------:R-:W-:Y:S01]  /*9ce0*/  FADD.FTZ R86, R145, R86 ;  /* 0x0000005691567221 */ /* 0x000fe20000010000 */
[----:B------:R-:W-:Y:S01]  /*9cf0*/  PRMT R145, RZ, 0x5410, R43 ;  /* 0x00005410ff917816 */ /* 0x000fe2000000002b */
[----:B------:R-:W-:Y:S02]  /*9d00*/  FADD.FTZ R165, R165, R166 ;  /* 0x000000a6a5a57221 */ /* 0x000fe40000010000 */
[----:B------:R-:W-:Y:S02]  /*9d10*/  FFMA.FTZ R164, R239, R162, R167 ;  /* 0x000000a2efa47223 */ /* 0x000fe400000100a7 */
[----:B------:R-:W-:-:S02]  /*9d20*/  FADD.FTZ R168, R163, R168 ;  /* 0x000000a8a3a87221 */ /* 0x000fc40000010000 */
[-C--:B------:R-:W-:Y:S02]  /*9d30*/  FMUL.FTZ R163, R182, R59.reuse ;  /* 0x0000003bb6a37220 */ /* 0x080fe40000410000 */
[----:B------:R-:W-:Y:S02]  /*9d40*/  FFMA.FTZ R169, R239, R170, -R169 ;  /* 0x000000aaefa97223 */ /* 0x000fe400000108a9 */
[----:B------:R-:W-:Y:S01]  /*9d50*/  FADD.FTZ R170, R165, R164 ;  /* 0x000000a4a5aa7221 */ /* 0x000fe20000010000 */
[----:B------:R-:W-:Y:S01]  /*9d60*/  PRMT R164, RZ, 0x5410, R44 ;  /* 0x00005410ffa47816 */ /* 0x000fe2000000002c */
[-C--:B------:R-:W-:Y:S01]  /*9d70*/  FFMA.FTZ R238, R145, -R59.reuse, R238 ;  /* 0x8000003b91ee7223 */ /* 0x080fe200000100ee */
[----:B------:R-:W-:Y:S01]  /*9d80*/  PRMT R165, RZ, 0x5410, R45 ;  /* 0x00005410ffa57816 */ /* 0x000fe2000000002d */
[----:B------:R-:W-:Y:S02]  /*9d90*/  FMUL.FTZ R167, R68, R59 ;  /* 0x0000003b44a77220 */ /* 0x000fe40000410000 */
[----:B------:R-:W-:-:S02]  /*9da0*/  FMUL.FTZ R171, R216, R163 ;  /* 0x000000a3d8ab7220 */ /* 0x000fc40000410000 */
[-C--:B------:R-:W-:Y:S02]  /*9db0*/  FMUL.FTZ R166, R67, R84.reuse ;  /* 0x0000005443a67220 */ /* 0x080fe40000410000 */
[-C--:B------:R-:W-:Y:S02]  /*9dc0*/  FFMA.FTZ R173, R238, R167.reuse, -R171 ;  /* 0x000000a7eead7223 */ /* 0x080fe400000108ab */
[-C--:B------:R-:W-:Y:S02]  /*9dd0*/  FFMA.FTZ R241, R164, -R84.reuse, R241 ;  /* 0x80000054a4f17223 */ /* 0x080fe400000100f1 */
[----:B------:R-:W-:Y:S02]  /*9de0*/  FMUL.FTZ R172, R179, R84 ;  /* 0x00000054b3ac7220 */ /* 0x000fe40000410000 */
[----:B------:R-:W-:Y:S02]  /*9df0*/  FMUL.FTZ R174, R211, R166 ;  /* 0x000000a6d3ae7220 */ /* 0x000fe40000410000 */
[----:B------:R-:W-:-:S02]  /*9e00*/  FMUL.FTZ R171, R216, R167 ;  /* 0x000000a7d8ab7220 */ /* 0x000fc40000410000 */
[-C--:B------:R-:W-:Y:S02]  /*9e10*/  FMUL.FTZ R167, R178, R87.reuse ;  /* 0x00000057b2a77220 */ /* 0x080fe40000410000 */
[----:B------:R-:W-:Y:S02]  /*9e20*/  FADD.FTZ R168, R168, R169 ;  /* 0x000000a9a8a87221 */ /* 0x000fe40000010000 */
[----:B------:R-:W-:Y:S02]  /*9e30*/  FFMA.FTZ R177, R241, R172, -R174 ;  /* 0x000000acf1b17223 */ /* 0x000fe400000108ae */
[-C--:B------:R-:W-:Y:S02]  /*9e40*/  FFMA.FTZ R242, R165, -R87.reuse, R242 ;  /* 0x80000057a5f27223 */ /* 0x080fe400000100f2 */
[----:B------:R-:W-:Y:S02]  /*9e50*/  FMUL.FTZ R181, R66, R87 ;  /* 0x0000005742b57220 */ /* 0x000fe40000410000 */
[----:B------:R-:W-:-:S02]  /*9e60*/  FMUL.FTZ R174, R240, R167 ;  /* 0x000000a7f0ae7220 */ /* 0x000fc40000410000 */
[----:B------:R-:W-:Y:S02]  /*9e70*/  FADD.FTZ R168, R168, R173 ;  /* 0x000000ada8a87221 */ /* 0x000fe40000010000 */
[----:B------:R-:W-:Y:S01]  /*9e80*/  FMUL.FTZ R172, R211, R172 ;  /* 0x000000acd3ac7220 */ /* 0x000fe20000410000 */
[----:B------:R-:W-:Y:S01]  /*9e90*/  SHFL.DOWN PT, R173, R62, 0x1, 0x1f ;  /* 0x08201f003ead7f89 */ /* 0x000fe200000e0000 */
[----:B------:R-:W-:Y:S02]  /*9ea0*/  FFMA.FTZ R185, R242, R181, -R174 ;  /* 0x000000b5f2b97223 */ /* 0x000fe400000108ae */
[----:B------:R-:W-:Y:S02]  /*9eb0*/  FADD.FTZ R168, R168, R177 ;  /* 0x000000b1a8a87221 */ /* 0x000fe40000010000 */
[----:B------:R-:W-:Y:S02]  /*9ec0*/  FFMA.FTZ R171, R238, R163, R171 ;  /* 0x000000a3eeab7223 */ /* 0x000fe400000100ab */
[----:B------:R-:W-:-:S02]  /*9ed0*/  FFMA.FTZ R169, R241, R166, R172 ;  /* 0x000000a6f1a97223 */ /* 0x000fc400000100ac */
[----:B------:R-:W-:Y:S02]  /*9ee0*/  FMUL.FTZ R172, R175, UR15 ;  /* 0x0000000fafac7c20 */ /* 0x000fe40008410000 */
[----:B------:R-:W-:Y:S02]  /*9ef0*/  FADD.FTZ R168, R168, R185 ;  /* 0x000000b9a8a87221 */ /* 0x000fe40000010000 */
[----:B------:R-:W-:Y:S02]  /*9f00*/  FADD.FTZ R170, R170, R171 ;  /* 0x000000abaaaa7221 */ /* 0x000fe40000010000 */
[----:B------:R-:W-:Y:S02]  /*9f10*/  FMUL.FTZ R181, R240, R181 ;  /* 0x000000b5f0b57220 */ /* 0x000fe40000410000 */
[----:B------:R-:W-:Y:S02]  /*9f20*/  FFMA.FTZ R172, R65, UR14, R172 ;  /* 0x0000000e41ac7c23 */ /* 0x000fe400080100ac */
[----:B------:R-:W-:-:S02]  /*9f30*/  FMUL.FTZ R150, R205, R150 ;  /* 0x00000096cd967220 */ /* 0x000fc40000410000 */
[----:B------:R-:W-:Y:S02]  /*9f40*/  FADD.FTZ R159, R168, R159 ;  /* 0x0000009fa89f7221 */ /* 0x000fe40000010000 */
[----:B------:R-:W-:Y:S02]  /*9f50*/  FADD.FTZ R169, R170, R169 ;  /* 0x000000a9aaa97221 */ /* 0x000fe40000010000 */
[----:B------:R-:W-:Y:S02]  /*9f60*/  FFMA.FTZ R170, R242, R167, R181 ;  /* 0x000000a7f2aa7223 */ /* 0x000fe400000100b5 */
[----:B------:R-:W-:Y:S02]  /*9f70*/  FFMA.FTZ R150, R243, R172, R150 ;  /* 0x000000acf3967223 */ /* 0x000fe40000010096 */
[----:B------:R-:W-:Y:S01]  /*9f80*/  FADD.FTZ R159, R159, R60 ;  /* 0x0000003c9f9f7221 */ /* 0x000fe20000010000 */
[----:B------:R-:W0:Y:S01]  /*9f90*/  SHFL.DOWN PT, R172, R63, 0x1, 0x1f ;  /* 0x08201f003fac7f89 */ /* 0x000e2200000e0000 */
[----:B------:R-:W-:-:S02]  /*9fa0*/  FADD.FTZ R170, R169, R170 ;  /* 0x000000aaa9aa7221 */ /* 0x000fc40000010000 */
[----:B------:R-:W-:Y:S01]  /*9fb0*/  FMUL.FTZ R171, R178, UR15 ;  /* 0x0000000fb2ab7c20 */ /* 0x000fe20008410000 */
[----:B------:R-:W1:Y:S01]  /*9fc0*/  SHFL.DOWN PT, R168, R159, 0x1, 0x1f ;  /* 0x08201f009fa87f89 */ /* 0x000e6200000e0000 */
[----:B------:R-:W-:Y:S02]  /*9fd0*/  FADD.FTZ R170, R170, R147 ;  /* 0x00000093aaaa7221 */ /* 0x000fe40000010000 */
[----:B------:R-:W-:Y:S02]  /*9fe0*/  FFMA.FTZ R171, R66, UR14, -R171 ;  /* 0x0000000e42ab7c23 */ /* 0x000fe400080108ab */
[----:B------:R-:W-:Y:S02]  /*9ff0*/  FADD.FTZ R170, R170, R61 ;  /* 0x0000003daaaa7221 */ /* 0x000fe40000010000 */
[----:B------:R-:W-:Y:S02]  /*a000*/  FMUL.FTZ R147, R66, UR15 ;  /* 0x0000000f42937c20 */ /* 0x000fe40008410000 */
[----:B------:R-:W-:Y:S01]  /*a010*/  FMUL.FTZ R66, R67, UR15 ;  /* 0x0000000f43427c20 */ /* 0x000fe20008410000 */
[----:B------:R-:W2:Y:S01]  /*a020*/  SHFL.DOWN PT, R169, R170, 0x1, 0x1f ;  /* 0x08201f00aaa97f89 */ /* 0x000ea200000e0000 */
[----:B------:R-:W-:-:S02]  /*a030*/  FMUL.FTZ R61, R182, UR15 ;  /* 0x0000000fb63d7c20 */ /* 0x000fc40008410000 */
[C---:B------:R-:W-:Y:S02]  /*a040*/  FFMA.FTZ R66, R179.reuse, UR14, -R66 ;  /* 0x0000000eb3427c23 */ /* 0x040fe40008010842 */
[----:B------:R-:W-:Y:S02]  /*a050*/  FMUL.FTZ R60, R179, UR15 ;  /* 0x0000000fb33c7c20 */ /* 0x000fe40008410000 */
[----:B------:R-:W-:Y:S02]  /*a060*/  FFMA.FTZ R150, R146, R65, R150 ;  /* 0x0000004192967223 */ /* 0x000fe40000010096 */
[----:B------:R-:W-:Y:S01]  /*a070*/  FFMA.FTZ R65, R68, UR14, -R61 ;  /* 0x0000000e44417c23 */ /* 0x000fe2000801083d */
[----:B------:R-:W-:Y:S01]  /*a080*/  MOV R61, R159 ;  /* 0x0000009f003d7202 */ /* 0x000fe20000000f00 */
[----:B------:R-:W-:Y:S02]  /*a090*/  FMUL.FTZ R66, R211, R66 ;  /* 0x00000042d3427220 */ /* 0x000fe40000410000 */
[----:B------:R-:W-:-:S02]  /*a0a0*/  FFMA.FTZ R60, R67, UR14, R60 ;  /* 0x0000000e433c7c23 */ /* 0x000fc4000801003c */
[----:B0-----:R-:W-:Y:S02]  /*a0b0*/  @!P0 FADD.FTZ R63, R63, R172 ;  /* 0x000000ac3f3f8221 */ /* 0x001fe40000010000 */
[----:B------:R-:W-:Y:S02]  /*a0c0*/  FFMA.FTZ R60, R241, R60, R66 ;  /* 0x0000003cf13c7223 */ /* 0x000fe40000010042 */
[----:B------:R-:W-:Y:S02]  /*a0d0*/  FADD.FTZ R89, R150, R89 ;  /* 0x0000005996597221 */ /* 0x000fe40000010000 */
[----:B-1----:R-:W-:Y:S01]  /*a0e0*/  @!P0 FADD.FTZ R61, R61, R168 ;  /* 0x000000a83d3d8221 */ /* 0x002fe20000010000 */
[----:B------:R-:W0:Y:S01]  /*a0f0*/  SHFL.DOWN PT, R150, R63, 0x2, 0x1f ;  /* 0x08401f003f967f89 */ /* 0x000e2200000e0000 */
[----:B------:R-:W-:Y:S02]  /*a100*/  FMUL.FTZ R171, R240, R171 ;  /* 0x000000abf0ab7220 */ /* 0x000fe40000410000 */
[----:B------:R-:W-:Y:S01]  /*a110*/  FFMA.FTZ R147, R178, UR14, R147 ;  /* 0x0000000eb2937c23 */ /* 0x000fe20008010093 */
[----:B------:R-:W1:Y:S01]  /*a120*/  SHFL.DOWN PT, R146, R61, 0x2, 0x1f ;  /* 0x08401f003d927f89 */ /* 0x000e6200000e0000 */
[----:B------:R-:W-:Y:S01]  /*a130*/  FFMA.FTZ R164, R164, R67, R60 ;  /* 0x00000043a4a47223 */ /* 0x000fe2000001003c */
[----:B------:R-:W-:Y:S01]  /*a140*/  MOV R60, R170 ;  /* 0x000000aa003c7202 */ /* 0x000fe20000000f00 */
[----:B------:R-:W-:-:S02]  /*a150*/  FFMA.FTZ R147, R242, R147, R171 ;  /* 0x00000093f2937223 */ /* 0x000fc400000100ab */
[----:B------:R-:W-:Y:S02]  /*a160*/  @!P0 FADD.FTZ R62, R62, R173 ;  /* 0x000000ad3e3e8221 */ /* 0x000fe40000010000 */
[----:B------:R-:W-:Y:S02]  /*a170*/  FFMA.FTZ R147, R165, R178, R147 ;  /* 0x000000b2a5937223 */ /* 0x000fe40000010093 */
[----:B--2---:R-:W-:Y:S01]  /*a180*/  @!P0 FADD.FTZ R60, R60, R169 ;  /* 0x000000a93c3c8221 */ /* 0x004fe20000010000 */
[----:B------:R-:W-:Y:S01]  /*a190*/  ISETP.GT.AND P0, PT, R9, 0x1d, PT ;  /* 0x0000001d0900780c */ /* 0x000fe20003f04270 */
[----:B------:R-:W-:Y:S02]  /*a1a0*/  FADD.FTZ R88, R147, R88 ;  /* 0x0000005893587221 */ /* 0x000fe40000010000 */
[----:B------:R-:W2:Y:S01]  /*a1b0*/  SHFL.DOWN PT, R147, R62, 0x2, 0x1f ;  /* 0x08401f003e937f89 */ /* 0x000ea200000e0000 */
[----:B------:R-:W-:Y:S02]  /*a1c0*/  FMUL.FTZ R66, R69, UR15 ;  /* 0x0000000f45427c20 */ /* 0x000fe40008410000 */
[----:B------:R-:W-:Y:S01]  /*a1d0*/  FMUL.FTZ R216, R216, R65 ;  /* 0x00000041d8d87220 */ /* 0x000fe20000410000 */
[----:B------:R-:W3:Y:S01]  /*a1e0*/  SHFL.DOWN PT, R67, R60, 0x2, 0x1f ;  /* 0x08401f003c437f89 */ /* 0x000ee200000e0000 */
[----:B------:R-:W-:-:S02]  /*a1f0*/  FMUL.FTZ R65, R68, UR15 ;  /* 0x0000000f44417c20 */ /* 0x000fc40008410000 */
[C---:B------:R-:W-:Y:S02]  /*a200*/  FFMA.FTZ R68, R183.reuse, UR14, -R66 ;  /* 0x0000000eb7447c23 */ /* 0x040fe40008010842 */
[----:B------:R-:W-:Y:S02]  /*a210*/  FMUL.FTZ R66, R183, UR15 ;  /* 0x0000000fb7427c20 */ /* 0x000fe40008410000 */
[----:B0-----:R-:W-:Y:S02]  /*a220*/  @!P0 FADD.FTZ R63, R63, R150 ;  /* 0x000000963f3f8221 */ /* 0x001fe40000010000 */
[----:B-1----:R-:W-:Y:S02]  /*a230*/  @!P0 FADD.FTZ R61, R61, R146 ;  /* 0x000000923d3d8221 */ /* 0x002fe40000010000 */
[----:B------:R-:W-:Y:S01]  /*a240*/  FFMA.FTZ R65, R182, UR14, R65 ;  /* 0x0000000eb6417c23 */ /* 0x000fe20008010041 */
[----:B------:R-:W0:Y:S01]  /*a250*/  SHFL.DOWN PT, R146, R63, 0x4, 0x1f ;  /* 0x08801f003f927f89 */ /* 0x000e2200000e0000 */
[----:B------:R-:W-:-:S02]  /*a260*/  FMUL.FTZ R68, R217, R68 ;  /* 0x00000044d9447220 */ /* 0x000fc40000410000 */
[----:B------:R-:W-:Y:S02]  /*a270*/  FFMA.FTZ R66, R69, UR14, R66 ;  /* 0x0000000e45427c23 */ /* 0x000fe40008010042 */
[----:B------:R-:W-:Y:S02]  /*a280*/  FFMA.FTZ R65, R238, R65, R216 ;  /* 0x00000041ee417223 */ /* 0x000fe400000100d8 */
[----:B------:R-:W-:Y:S02]  /*a290*/  FFMA.FTZ R66, R239, R66, R68 ;  /* 0x00000042ef427223 */ /* 0x000fe40000010044 */
[----:B------:R-:W-:Y:S01]  /*a2a0*/  FFMA.FTZ R145, R145, R182, R65 ;  /* 0x000000b691917223 */ /* 0x000fe20000010041 */
[----:B------:R-:W1:Y:S01]  /*a2b0*/  SHFL.DOWN PT, R68, R61, 0x4, 0x1f ;  /* 0x08801f003d447f89 */ /* 0x000e6200000e0000 */
[----:B------:R-:W-:Y:S02]  /*a2c0*/  FFMA.FTZ R160, R160, R69, R66 ;  /* 0x00000045a0a07223 */ /* 0x000fe40000010042 */
[----:B------:R-:W-:-:S02]  /*a2d0*/  FMUL.FTZ R66, R71, UR15 ;  /* 0x0000000f47427c20 */ /* 0x000fc40008410000 */
[----:B--2---:R-:W-:Y:S02]  /*a2e0*/  @!P0 FADD.FTZ R62, R62, R147 ;  /* 0x000000933e3e8221 */ /* 0x004fe40000010000 */
[----:B---3--:R-:W-:Y:S01]  /*a2f0*/  @!P0 FADD.FTZ R60, R60, R67 ;  /* 0x000000433c3c8221 */ /* 0x008fe20000010000 */
[----:B------:R-:W-:Y:S01]  /*a300*/  ISETP.GT.AND P0, PT, R9, 0x1b, PT ;  /* 0x0000001b0900780c */ /* 0x000fe20003f04270 */
[----:B------:R-:W-:Y:S01]  /*a310*/  FADD.FTZ R90, R145, R90 ;  /* 0x0000005a915a7221 */ /* 0x000fe20000010000 */
[----:B------:R-:W2:Y:S01]  /*a320*/  SHFL.DOWN PT, R147, R62, 0x4, 0x1f ;  /* 0x08801f003e937f89 */ /* 0x000ea200000e0000 */
[----:B------:R-:W-:Y:S02]  /*a330*/  FFMA.FTZ R66, R187, UR14, -R66 ;  /* 0x0000000ebb427c23 */ /* 0x000fe40008010842 */
[----:B------:R-:W-:Y:S01]  /*a340*/  FMUL.FTZ R65, R186, UR15 ;  /* 0x0000000fba417c20 */ /* 0x000fe20008410000 */
[----:B------:R-:W3:Y:S01]  /*a350*/  SHFL.DOWN PT, R145, R60, 0x4, 0x1f ;  /* 0x08801f003c917f89 */ /* 0x000ee200000e0000 */
[----:B------:R-:W-:-:S02]  /*a360*/  FMUL.FTZ R219, R219, R66 ;  /* 0x00000042dbdb7220 */ /* 0x000fc40000410000 */
[----:B------:R-:W-:Y:S02]  /*a370*/  FFMA.FTZ R65, R70, UR14, -R65 ;  /* 0x0000000e46417c23 */ /* 0x000fe40008010841 */
[----:B------:R-:W-:Y:S02]  /*a380*/  FMUL.FTZ R66, R187, UR15 ;  /* 0x0000000fbb427c20 */ /* 0x000fe40008410000 */
[----:B------:R-:W-:Y:S02]  /*a390*/  FMUL.FTZ R218, R218, R65 ;  /* 0x00000041dada7220 */ /* 0x000fe40000410000 */
[----:B------:R-:W-:Y:S02]  /*a3a0*/  FMUL.FTZ R67, R70, UR15 ;  /* 0x0000000f46437c20 */ /* 0x000fe40008410000 */
[----:B------:R-:W-:Y:S02]  /*a3b0*/  FFMA.FTZ R66, R71, UR14, R66 ;  /* 0x0000000e47427c23 */ /* 0x000fe40008010042 */
[----:B------:R-:W-:-:S02]  /*a3c0*/  FMUL.FTZ R65, R190, UR15 ;  /* 0x0000000fbe417c20 */ /* 0x000fc40008410000 */
[----:B0-----:R-:W-:Y:S02]  /*a3d0*/  @!P0 FADD.FTZ R63, R63, R146 ;  /* 0x000000923f3f8221 */ /* 0x001fe40000010000 */
[----:B------:R-:W-:Y:S02]  /*a3e0*/  FFMA.FTZ R69, R186, UR14, R67 ;  /* 0x0000000eba457c23 */ /* 0x000fe40008010043 */
[----:B------:R-:W-:Y:S02]  /*a3f0*/  FFMA.FTZ R66, R237, R66, R219 ;  /* 0x00000042ed427223 */ /* 0x000fe400000100db */
[C---:B------:R-:W-:Y:S02]  /*a400*/  FFMA.FTZ R67, R72.reuse, UR14, -R65 ;  /* 0x0000000e48437c23 */ /* 0x040fe40008010841 */
[----:B------:R-:W-:Y:S02]  /*a410*/  FMUL.FTZ R65, R72, UR15 ;  /* 0x0000000f48417c20 */ /* 0x000fe40008410000 */
[----:B------:R-:W0:Y:S01]  /*a420*/  SHFL.DOWN PT, R72, R63, 0x8, 0x1f ;  /* 0x09001f003f487f89 */ /* 0x000e2200000e0000 */
[----:B------:R-:W-:-:S02]  /*a430*/  FFMA.FTZ R66, R156, R71, R66 ;  /* 0x000000479c427223 */ /* 0x000fc40000010042 */
[----:B------:R-:W-:Y:S02]  /*a440*/  FFMA.FTZ R69, R236, R69, R218 ;  /* 0x00000045ec457223 */ /* 0x000fe400000100da */
[----:B-1----:R-:W-:Y:S02]  /*a450*/  @!P0 FADD.FTZ R61, R61, R68 ;  /* 0x000000443d3d8221 */ /* 0x002fe40000010000 */
[----:B------:R-:W-:Y:S02]  /*a460*/  FMUL.FTZ R67, R220, R67 ;  /* 0x00000043dc437220 */ /* 0x000fe40000410000 */
[----:B------:R-:W-:Y:S01]  /*a470*/  FFMA.FTZ R65, R190, UR14, R65 ;  /* 0x0000000ebe417c23 */ /* 0x000fe20008010041 */
[----:B------:R-:W1:Y:S01]  /*a480*/  SHFL.DOWN PT, R70, R61, 0x8, 0x1f ;  /* 0x09001f003d467f89 */ /* 0x000e6200000e0000 */
[----:B------:R-:W-:Y:S02]  /*a490*/  FADD.FTZ R95, R66, R95 ;  /* 0x0000005f425f7221 */ /* 0x000fe40000010000 */
[----:B------:R-:W-:-:S02]  /*a4a0*/  FMUL.FTZ R66, R73, UR15 ;  /* 0x0000000f49427c20 */ /* 0x000fc40008410000 */
[----:B------:R-:W-:Y:S02]  /*a4b0*/  FFMA.FTZ R69, R157, R186, R69 ;  /* 0x000000ba9d457223 */ /* 0x000fe40000010045 */
[----:B------:R-:W-:Y:S02]  /*a4c0*/  FFMA.FTZ R65, R228, R65, R67 ;  /* 0x00000041e4417223 */ /* 0x000fe40000010043 */
[----:B--2---:R-:W-:Y:S02]  /*a4d0*/  @!P0 FADD.FTZ R62, R62, R147 ;  /* 0x000000933e3e8221 */ /* 0x004fe40000010000 */
[----:B---3--:R-:W-:Y:S01]  /*a4e0*/  @!P0 FADD.FTZ R60, R60, R145 ;  /* 0x000000913c3c8221 */ /* 0x008fe20000010000 */
[----:B------:R-:W-:Y:S01]  /*a4f0*/  ISETP.GT.AND P0, PT, R9, 0x17, PT ;  /* 0x000000170900780c */ /* 0x000fe20003f04270 */
[C---:B------:R-:W-:Y:S01]  /*a500*/  FFMA.FTZ R68, R191.reuse, UR14, -R66 ;  /* 0x0000000ebf447c23 */ /* 0x040fe20008010842 */
[----:B------:R-:W2:Y:S01]  /*a510*/  SHFL.DOWN PT, R71, R62, 0x8, 0x1f ;  /* 0x09001f003e477f89 */ /* 0x000ea200000e0000 */
[----:B------:R-:W-:-:S02]  /*a520*/  FMUL.FTZ R66, R191, UR15 ;  /* 0x0000000fbf427c20 */ /* 0x000fc40008410000 */
[----:B------:R-:W-:Y:S02]  /*a530*/  FADD.FTZ R94, R69, R94 ;  /* 0x0000005e455e7221 */ /* 0x000fe40000010000 */
[----:B------:R-:W-:Y:S01]  /*a540*/  FFMA.FTZ R153, R153, R190, R65 ;  /* 0x000000be99997223 */ /* 0x000fe20000010041 */
[----:B------:R-:W3:Y:S01]  /*a550*/  SHFL.DOWN PT, R69, R60, 0x8, 0x1f ;  /* 0x09001f003c457f89 */ /* 0x000ee200000e0000 */
[----:B------:R-:W-:Y:S02]  /*a560*/  FMUL.FTZ R65, R194, UR15 ;  /* 0x0000000fc2417c20 */ /* 0x000fe40008410000 */
[----:B------:R-:W-:Y:S02]  /*a570*/  FMUL.FTZ R68, R221, R68 ;  /* 0x00000044dd447220 */ /* 0x000fe40000410000 */
[----:B------:R-:W-:Y:S02]  /*a580*/  FFMA.FTZ R66, R73, UR14, R66 ;  /* 0x0000000e49427c23 */ /* 0x000fe40008010042 */
[----:B------:R-:W-:-:S02]  /*a590*/  FFMA.FTZ R67, R74, UR14, -R65 ;  /* 0x0000000e4a437c23 */ /* 0x000fc40008010841 */
[----:B------:R-:W-:Y:S02]  /*a5a0*/  FMUL.FTZ R65, R74, UR15 ;  /* 0x0000000f4a417c20 */ /* 0x000fe40008410000 */
[----:B------:R-:W-:Y:S02]  /*a5b0*/  FFMA.FTZ R68, R229, R66, R68 ;  /* 0x00000042e5447223 */ /* 0x000fe40000010044 */
[----:B------:R-:W-:Y:S02]  /*a5c0*/  FMUL.FTZ R67, R222, R67 ;  /* 0x00000043de437220 */ /* 0x000fe40000410000 */
[----:B------:R-:W-:Y:S02]  /*a5d0*/  FFMA.FTZ R65, R194, UR14, R65 ;  /* 0x0000000ec2417c23 */ /* 0x000fe40008010041 */
[----:B------:R-:W-:Y:S02]  /*a5e0*/  FFMA.FTZ R68, R152, R73, R68 ;  /* 0x0000004998447223 */ /* 0x000fe40000010044 */
[----:B------:R-:W-:-:S02]  /*a5f0*/  FMUL.FTZ R66, R75, UR15 ;  /* 0x0000000f4b427c20 */ /* 0x000fc40008410000 */
[----:B0-----:R-:W-:Y:S02]  /*a600*/  @!P0 FADD.FTZ R63, R63, R72 ;  /* 0x000000483f3f8221 */ /* 0x001fe40000010000 */
[----:B------:R-:W-:Y:S02]  /*a610*/  FFMA.FTZ R65, R230, R65, R67 ;  /* 0x00000041e6417223 */ /* 0x000fe40000010043 */
[----:B------:R-:W-:Y:S02]  /*a620*/  FFMA.FTZ R66, R195, UR14, -R66 ;  /* 0x0000000ec3427c23 */ /* 0x000fe40008010842 */
[----:B------:R-:W-:Y:S02]  /*a630*/  FADD.FTZ R101, R68, R101 ;  /* 0x0000006544657221 */ /* 0x000fe40000010000 */
[----:B------:R-:W0:Y:S01]  /*a640*/  SHFL.DOWN PT, R68, R63, 0x10, 0x1f ;  /* 0x0a001f003f447f89 */ /* 0x000e2200000e0000 */
[----:B------:R-:W-:Y:S02]  /*a650*/  FFMA.FTZ R149, R149, R194, R65 ;  /* 0x000000c295957223 */ /* 0x000fe40000010041 */
[----:B------:R-:W-:-:S02]  /*a660*/  FMUL.FTZ R223, R223, R66 ;  /* 0x00000042dfdf7220 */ /* 0x000fc40000410000 */
[----:B------:R-:W-:Y:S02]  /*a670*/  FMUL.FTZ R65, R198, UR15 ;  /* 0x0000000fc6417c20 */ /* 0x000fe40008410000 */
[----:B-1----:R-:W-:Y:S02]  /*a680*/  @!P0 FADD.FTZ R61, R61, R70 ;  /* 0x000000463d3d8221 */ /* 0x002fe40000010000 */
[----:B------:R-:W-:Y:S02]  /*a690*/  FMUL.FTZ R66, R195, UR15 ;  /* 0x0000000fc3427c20 */ /* 0x000fe40008410000 */
[C---:B------:R-:W-:Y:S01]  /*a6a0*/  FFMA.FTZ R67, R76.reuse, UR14, -R65 ;  /* 0x0000000e4c437c23 */ /* 0x040fe20008010841 */
[----:B------:R-:W1:Y:S01]  /*a6b0*/  SHFL.DOWN PT, R70, R61, 0x10, 0x1f ;  /* 0x0a001f003d467f89 */ /* 0x000e6200000e0000 */
[----:B------:R-:W-:Y:S02]  /*a6c0*/  FFMA.FTZ R66, R75, UR14, R66 ;  /* 0x0000000e4b427c23 */ /* 0x000fe40008010042 */
[----:B------:R-:W-:-:S02]  /*a6d0*/  FMUL.FTZ R65, R76, UR15 ;  /* 0x0000000f4c417c20 */ /* 0x000fc40008410000 */
[----:B--2---:R-:W-:Y:S02]  /*a6e0*/  @!P0 FADD.FTZ R62, R62, R71 ;  /* 0x000000473e3e8221 */ /* 0x004fe40000010000 */
[----:B---3--:R-:W-:Y:S01]  /*a6f0*/  @!P0 FADD.FTZ R60, R60, R69 ;  /* 0x000000453c3c8221 */ /* 0x008fe20000010000 */
[----:B------:R-:W-:Y:S01]  /*a700*/  ISETP.GT.AND P0, PT, R9, 0xf, PT ;  /* 0x0000000f0900780c */ /* 0x000fe20003f04270 */
[----:B------:R-:W-:Y:S01]  /*a710*/  FFMA.FTZ R66, R231, R66, R223 ;  /* 0x00000042e7427223 */ /* 0x000fe200000100df */
[----:B------:R-:W2:Y:S01]  /*a720*/  SHFL.DOWN PT, R71, R62, 0x10, 0x1f ;  /* 0x0a001f003e477f89 */ /* 0x000ea200000e0000 */
[----:B------:R-:W-:Y:S02]  /*a730*/  FMUL.FTZ R67, R224, R67 ;  /* 0x00000043e0437220 */ /* 0x000fe40000410000 */
[----:B------:R-:W-:Y:S01]  /*a740*/  FFMA.FTZ R65, R198, UR14, R65 ;  /* 0x0000000ec6417c23 */ /* 0x000fe20008010041 */
[----:B------:R-:W3:Y:S01]  /*a750*/  SHFL.DOWN PT, R69, R60, 0x10, 0x1f ;  /* 0x0a001f003c457f89 */ /* 0x000ee200000e0000 */
[----:B------:R-:W-:-:S02]  /*a760*/  FFMA.FTZ R144, R144, R75, R66 ;  /* 0x0000004b90907223 */ /* 0x000fc40000010042 */
[----:B------:R-:W-:Y:S02]  /*a770*/  FFMA.FTZ R65, R232, R65, R67 ;  /* 0x00000041e8417223 */ /* 0x000fe40000010043 */
[----:B------:R-:W-:Y:S02]  /*a780*/  FMUL.FTZ R66, R77, UR15 ;  /* 0x0000000f4d427c20 */ /* 0x000fe40008410000 */
[----:B------:R-:W-:Y:S02]  /*a790*/  FFMA.FTZ R99, R99, R198, R65 ;  /* 0x000000c663637223 */ /* 0x000fe40000010041 */
[----:B------:R-:W-:Y:S02]  /*a7a0*/  FFMA.FTZ R66, R199, UR14, -R66 ;  /* 0x0000000ec7427c23 */ /* 0x000fe40008010842 */
[----:B------:R-:W-:Y:S02]  /*a7b0*/  FMUL.FTZ R65, R202, UR15 ;  /* 0x0000000fca417c20 */ /* 0x000fe40008410000 */
[----:B0-----:R-:W-:-:S02]  /*a7c0*/  @!P0 FADD.FTZ R63, R63, R68 ;  /* 0x000000443f3f8221 */ /* 0x001fc40000010000 */
[----:B------:R-:W-:Y:S02]  /*a7d0*/  FMUL.FTZ R225, R225, R66 ;  /* 0x00000042e1e17220 */ /* 0x000fe40000410000 */
[----:B------:R-:W-:Y:S02]  /*a7e0*/  FFMA.FTZ R68, R78, UR14, -R65 ;  /* 0x0000000e4e447c23 */ /* 0x000fe40008010841 */
[----:B------:R-:W-:Y:S02]  /*a7f0*/  FMUL.FTZ R66, R79, UR15 ;  /* 0x0000000f4f427c20 */ /* 0x000fe40008410000 */
[----:B------:R-:W-:Y:S02]  /*a800*/  FMUL.FTZ R227, R227, R68 ;  /* 0x00000044e3e37220 */ /* 0x000fe40000410000 */
[----:B------:R-:W-:Y:S02]  /*a810*/  FMUL.FTZ R68, R199, UR15 ;  /* 0x0000000fc7447c20 */ /* 0x000fe40008410000 */
[----:B------:R-:W-:-:S02]  /*a820*/  FFMA.FTZ R65, R203, UR14, -R66 ;  /* 0x0000000ecb417c23 */ /* 0x000fc40008010842 */
[----:B------:R-:W-:Y:S02]  /*a830*/  FMUL.FTZ R67, R78, UR15 ;  /* 0x0000000f4e437c20 */ /* 0x000fe40008410000 */
[----:B------:R-:W-:Y:S02]  /*a840*/  FMUL.FTZ R66, R203, UR15 ;  /* 0x0000000fcb427c20 */ /* 0x000fe40008410000 */
[----:B-1----:R-:W-:Y:S02]  /*a850*/  @!P0 FADD.FTZ R61, R61, R70 ;  /* 0x000000463d3d8221 */ /* 0x002fe40000010000 */
[----:B------:R-:W-:Y:S02]  /*a860*/  FFMA.FTZ R70, R77, UR14, R68 ;  /* 0x0000000e4d467c23 */ /* 0x000fe40008010044 */
[----:B------:R-:W-:Y:S02]  /*a870*/  FMUL.FTZ R65, R226, R65 ;  /* 0x00000041e2417220 */ /* 0x000fe40000410000 */
[----:B------:R-:W-:-:S02]  /*a880*/  FFMA.FTZ R68, R202, UR14, R67 ;  /* 0x0000000eca447c23 */ /* 0x000fc40008010043 */
[----:B------:R-:W-:Y:S02]  /*a890*/  FFMA.FTZ R66, R79, UR14, R66 ;  /* 0x0000000e4f427c23 */ /* 0x000fe40008010042 */
[----:B--2---:R-:W-:Y:S02]  /*a8a0*/  @!P0 FADD.FTZ R62, R62, R71 ;  /* 0x000000473e3e8221 */ /* 0x004fe40000010000 */
[----:B---3--:R-:W-:Y:S02]  /*a8b0*/  @!P0 FADD.FTZ R60, R60, R69 ;  /* 0x000000453c3c8221 */ /* 0x008fe40000010000 */
[----:B------:R-:W-:Y:S02]  /*a8c0*/  FFMA.FTZ R70, R233, R70, R225 ;  /* 0x00000046e9467223 */ /* 0x000fe400000100e1 */
[----:B------:R-:W-:Y:S01]  /*a8d0*/  FFMA.FTZ R68, R83, R68, R227 ;  /* 0x0000004453447223 */ /* 0x000fe200000100e3 */
[----:B------:R0:W-:Y:S01]  /*a8e0*/  @!P1 STS.128 [R10.X16+0x10a0], R60 ;  /* 0x0010a03c0a009388 */ /* 0x0001e2000000cc00 */
[----:B------:R-:W-:-:S02]  /*a8f0*/  FFMA.FTZ R65, R235, R66, R65 ;  /* 0x00000042eb417223 */ /* 0x000fc40000010041 */
[----:B------:R-:W-:Y:S02]  /*a900*/  FFMA.FTZ R70, R98, R77, R70 ;  /* 0x0000004d62467223 */ /* 0x000fe40000010046 */
[----:B------:R-:W-:Y:S02]  /*a910*/  FFMA.FTZ R81, R81, R202, R68 ;  /* 0x000000ca51517223 */ /* 0x000fe40000010044 */
[----:B------:R-:W-:Y:S02]  /*a920*/  FFMA.FTZ R65, R80, R79, R65 ;  /* 0x0000004f50417223 */ /* 0x000fe40000010041 */
        /* <DEDUP_REMOVED lines=50> */
.L_x_200:
[----:B0-----:R-:W-:Y:S05]  /*ac50*/  BSYNC B0 ;  /* 0x0000000000007941 */ /* 0x001fea0003800000 */
.L_x_199:
[----:B------:R-:W-:-:S04]  /*ac60*/  IADD3 R140, R140, 0x1, RZ ;  /* 0x000000018c8c7810 */ /* 0x000fc80007ffe0ff */
[----:B------:R-:W-:-:S13]  /*ac70*/  ISETP.GE.AND P0, PT, R140, c[0x0][0x16c], PT ;  /* 0x00005b008c007a0c */ /* 0x000fda0003f06270 */
[----:B------:R-:W-:Y:S01]  /*ac80*/  @P0 CALL.REL.NOINC `(.L_x_164) ;  /* 0x0000001000000944 */ /* 0x000fe20003c00000 */
[----:B------:R-:W-:Y:S05]  /*ac90*/  BRA `(.L_x_201) ;  /* 0xffff9ac000007947 */ /* 0x000fea000383ffff */
.L_x_164:
[----:B------:R-:W-:Y:S01]  /*aca0*/  BAR.SYNC.DEFER_BLOCKING 0x0 ;  /* 0x0000000000007b1d */ /* 0x000fe20000010000 */
[----:B------:R-:W-:Y:S02]  /*acb0*/  IADD3 R47, -R13, c[0x0][0x168], RZ ;  /* 0x00005a000d2f7a10 */ /* 0x000fe40007ffe1ff */
[C---:B------:R-:W-:Y:S02]  /*acc0*/  LOP3.LUT R45, R14.reuse, 0x20, RZ, 0xfc, !PT ;  /* 0x000000200e2d7812 */ /* 0x040fe400078efcff */
[CC--:B------:R-:W-:Y:S02]  /*acd0*/  ISETP.GE.AND P2, PT, R14.reuse, R47.reuse, PT ;  /* 0x0000002f0e00720c */ /* 0x0c0fe40003f46270 */
[----:B------:R-:W-:Y:S02]  /*ace0*/  ISETP.GE.AND P1, PT, R45, R47, PT ;  /* 0x0000002f2d00720c */ /* 0x000fe40003f26270 */
[C---:B------:R-:W-:Y:S02]  /*acf0*/  LOP3.LUT R46, R14.reuse, 0x40, RZ, 0xfc, !PT ;  /* 0x000000400e2e7812 */ /* 0x040fe400078efcff */
[----:B------:R-:W-:-:S02]  /*ad00*/  LOP3.LUT R32, R14, 0x60, RZ, 0xfc, !PT ;  /* 0x000000600e207812 */ /* 0x000fc400078efcff */
[----:B------:R-:W-:Y:S02]  /*ad10*/  PRMT R48, RZ, 0x7610, R48 ;  /* 0x00007610ff307816 */ /* 0x000fe40000000030 */
[C---:B------:R-:W-:Y:S02]  /*ad20*/  LOP3.LUT R33, R14.reuse, 0x80, RZ, 0xfc, !PT ;  /* 0x000000800e217812 */ /* 0x040fe400078efcff */
[----:B------:R-:W-:Y:S02]  /*ad30*/  PRMT R49, RZ, 0x7610, R49 ;  /* 0x00007610ff317816 */ /* 0x000fe40000000031 */
[C---:B------:R-:W-:Y:S02]  /*ad40*/  LOP3.LUT R34, R14.reuse, 0xa0, RZ, 0xfc, !PT ;  /* 0x000000a00e227812 */ /* 0x040fe400078efcff */
[----:B------:R-:W-:Y:S02]  /*ad50*/  LOP3.LUT R35, R14, 0xc0, RZ, 0xfc, !PT ;  /* 0x000000c00e237812 */ /* 0x000fe400078efcff */
[----:B------:R-:W-:Y:S01]  /*ad60*/  ISETP.GE.AND P0, PT, R46, R47, PT ;  /* 0x0000002f2e00720c */ /* 0x000fe20003f06270 */
[----:B------:R-:W2:Y:S01]  /*ad70*/  @!P2 LDG.E.U16 R48, [R206.64] ;  /* 0x00000006ce30a981 */ /* 0x000ea2000c1e1500 */
[----:B------:R-:W-:-:S02]  /*ad80*/  LOP3.LUT R36, R14, 0xe0, RZ, 0xfc, !PT ;  /* 0x000000e00e247812 */ /* 0x000fc400078efcff */
[-C--:B------:R-:W-:Y:S01]  /*ad90*/  ISETP.GE.AND P4, PT, R32, R47.reuse, PT ;  /* 0x0000002f2000720c */ /* 0x080fe20003f86270 */
[----:B------:R-:W3:Y:S01]  /*ada0*/  @!P1 LDG.E.U16 R49, [R206.64+0x40] ;  /* 0x00004006ce319981 */ /* 0x000ee2000c1e1500 */
        /* <DEDUP_REMOVED lines=10> */
[----:B------:R-:W4:Y:S01]  /*ae50*/  @!P0 LDG.E.U16 R50, [R206.64+0x80] ;  /* 0x00008006ce328981 */ /* 0x000f22000c1e1500 */
[----:B------:R-:W-:-:S02]  /*ae60*/  LOP3.LUT R38, R14, 0x120, RZ, 0xfc, !PT ;  /* 0x000001200e267812 */ /* 0x000fc400078efcff */
[----:B------:R-:W-:Y:S01]  /*ae70*/  PRMT R54, RZ, 0x7610, R54 ;  /* 0x00007610ff367816 */ /* 0x000fe20000000036 */
[----:B------:R-:W5:Y:S01]  /*ae80*/  @!P4 LDG.E.U16 R51, [R206.64+0xc0] ;  /* 0x0000c006ce33c981 */ /* 0x000f62000c1e1500 */
[C---:B------:R-:W-:Y:S02]  /*ae90*/  LOP3.LUT R39, R14.reuse, 0x140, RZ, 0xfc, !PT ;  /* 0x000001400e277812 */ /* 0x040fe400078efcff */
[----:B------:R-:W-:Y:S01]  /*aea0*/  PRMT R55, RZ, 0x7610, R55 ;  /* 0x00007610ff377816 */ /* 0x000fe20000000037 */
[----:B------:R-:W5:Y:S01]  /*aeb0*/  @!P6 LDG.E.U16 R52, [R206.64+0x100] ;  /* 0x00010006ce34e981 */ /* 0x000f62000c1e1500 */
[C---:B------:R-:W-:Y:S02]  /*aec0*/  LOP3.LUT R40, R14.reuse, 0x160, RZ, 0xfc, !PT ;  /* 0x000001600e287812 */ /* 0x040fe400078efcff */
[----:B------:R-:W-:Y:S01]  /*aed0*/  PRMT R56, RZ, 0x7610, R56 ;  /* 0x00007610ff387816 */ /* 0x000fe20000000038 */
[----:B------:R-:W5:Y:S01]  /*aee0*/  @!P5 LDG.E.U16 R53, [R206.64+0x140] ;  /* 0x00014006ce35d981 */ /* 0x000f62000c1e1500 */
[----:B------:R-:W-:-:S02]  /*aef0*/  LOP3.LUT R41, R14, 0x180, RZ, 0xfc, !PT ;  /* 0x000001800e297812 */ /* 0x000fc400078efcff */
[----:B------:R-:W-:Y:S01]  /*af00*/  LOP3.LUT R42, R14, 0x1a0, RZ, 0xfc, !PT ;  /* 0x000001a00e2a7812 */ /* 0x000fe200078efcff */
[----:B------:R-:W5:Y:S01]  /*af10*/  @!P3 LDG.E.U16 R54, [R206.64+0x180] ;  /* 0x00018006ce36b981 */ /* 0x000f62000c1e1500 */
[-C--:B------:R-:W-:Y:S02]  /*af20*/  ISETP.GE.AND P0, PT, R38, R47.reuse, PT ;  /* 0x0000002f2600720c */ /* 0x080fe40003f06270 */
[C---:B------:R-:W-:Y:S01]  /*af30*/  LOP3.LUT R43, R14.reuse, 0x1c0, RZ, 0xfc, !PT ;  /* 0x000001c00e2b7812 */ /* 0x040fe200078efcff */
[----:B------:R-:W5:Y:S01]  /*af40*/  @!P2 LDG.E.U16 R55, [R206.64+0x1c0] ;  /* 0x0001c006ce37a981 */ /* 0x000f62000c1e1500 */
[-C--:B------:R-:W-:Y:S02]  /*af50*/  ISETP.GE.AND P4, PT, R39, R47.reuse, PT ;  /* 0x0000002f2700720c */ /* 0x080fe40003f86270 */
[----:B------:R-:W-:Y:S01]  /*af60*/  LOP3.LUT R44, R14, 0x1e0, RZ, 0xfc, !PT ;  /* 0x000001e00e2c7812 */ /* 0x000fe200078efcff */
[----:B------:R-:W5:Y:S01]  /*af70*/  @!P1 LDG.E.U16 R56, [R206.64+0x200] ;  /* 0x00020006ce389981 */ /* 0x000f62000c1e1500 */
        /* <DEDUP_REMOVED lines=9> */
[----:B------:R-:W5:Y:S01]  /*b010*/  @!P0 LDG.E.U16 R57, [R206.64+0x240] ;  /* 0x00024006ce398981 */ /* 0x000f62000c1e1500 */
[----:B------:R-:W-:Y:S02]  /*b020*/  PRMT R61, RZ, 0x7610, R61 ;  /* 0x00007610ff3d7816 */ /* 0x000fe4000000003d */
        /* <DEDUP_REMOVED lines=8> */
[----:B------:R-:W-:-:S02]  /*b0b0*/  F2FP.BF16.PACK_AB R107, R108, R107 ;  /* 0x0000006b6c6b723e */ /* 0x000fc400000010ff */
[----:B------:R-:W-:Y:S02]  /*b0c0*/  F2FP.BF16.PACK_AB R109, R110, R109 ;  /* 0x0000006d6e6d723e */ /* 0x000fe400000010ff */
[----:B------:R-:W-:Y:S01]  /*b0d0*/  F2FP.BF16.PACK_AB R111, R112, R111 ;  /* 0x0000006f706f723e */ /* 0x000fe200000010ff */
        /* <DEDUP_REMOVED lines=17> */
[----:B------:R-:W0:Y:S04]  /*b1f0*/  LDS.U16 R50, [R31+0x4] ;  /* 0x000004001f327984 */ /* 0x000e280000000400 */
[----:B------:R-:W1:Y:S04]  /*b200*/  LDS.U16 R48, [R31] ;  /* 0x000000001f307984 */ /* 0x000e680000000400 */
[----:B------:R-:W2:Y:S04]  /*b210*/  LDS.U16 R49, [R31+0x2] ;  /* 0x000002001f317984 */ /* 0x000ea80000000400 */
[----:B------:R-:W3:Y:S04]  /*b220*/  LDS.U16 R51, [R31+0x6] ;  /* 0x000006001f337984 */ /* 0x000ee80000000400 */
[----:B------:R-:W4:Y:S01]  /*b230*/  LDS.U16 R53, [R31+0x12] ;  /* 0x000012001f357984 */ /* 0x000f220000000400 */
[----:B0-----:R-:W-:-:S02]  /*b240*/  PRMT R50, RZ, 0x5410, R50 ;  /* 0x00005410ff327816 */ /* 0x001fc40000000032 */
[----:B-1----:R-:W-:-:S03]  /*b250*/  PRMT R48, RZ, 0x5410, R48 ;  /* 0x00005410ff307816 */ /* 0x002fc60000000030 */
[----:B------:R-:W-:Y:S02]  /*b260*/  FADD.FTZ R56, R50, UR5 ;  /* 0x0000000532387e21 */ /* 0x000fe40008010000 */
[----:B------:R-:W-:Y:S01]  /*b270*/  LDS.U16 R50, [R31+0xc] ;  /* 0x00000c001f327984 */ /* 0x000fe20000000400 */
[----:B------:R-:W-:Y:S02]  /*b280*/  FADD.FTZ R52, R48, UR5 ;  /* 0x0000000530347e21 */ /* 0x000fe40008010000 */
[----:B------:R-:W-:Y:S01]  /*b290*/  FSETP.GTU.FTZ.AND P0, PT, R56, 20, PT ;  /* 0x41a000003800780b */ /* 0x000fe20003f1c000 */
[----:B------:R-:W0:Y:S01]  /*b2a0*/  LDS.U16 R48, [R31+0x8] ;  /* 0x000008001f307984 */ /* 0x000e220000000400 */
[----:B--2---:R-:W-:Y:S02]  /*b2b0*/  PRMT R49, RZ, 0x5410, R49 ;  /* 0x00005410ff317816 */ /* 0x004fe40000000031 */
[----:B------:R-:W-:-:S03]  /*b2c0*/  FSETP.GTU.FTZ.AND P4, PT, R52, 20, PT ;  /* 0x41a000003400780b */ /* 0x000fc60003f9c000 */
[----:B------:R-:W-:Y:S01]  /*b2d0*/  FADD.FTZ R55, R49, UR5 ;  /* 0x0000000531377e21 */ /* 0x000fe20008010000 */
[----:B---3--:R-:W-:Y:S01]  /*b2e0*/  PRMT R51, RZ, 0x5410, R51 ;  /* 0x00005410ff337816 */ /* 0x008fe20000000033 */
[----:B------:R-:W1:Y:S04]  /*b2f0*/  LDS.U16 R49, [R31+0xa] ;  /* 0x00000a001f317984 */ /* 0x000e680000000400 */
[----:B------:R-:W-:Y:S01]  /*b300*/  @!P0 FMUL.FTZ R56, R56, -1.4426950216293334961 ;  /* 0xbfb8aa3b38388820 */ /* 0x000fe20000410000 */
[----:B------:R-:W-:-:S03]  /*b310*/  FSETP.GTU.FTZ.AND P5, PT, R55, 20, PT ;  /* 0x41a000003700780b */ /* 0x000fc60003fbc000 */
[----:B------:R-:W-:Y:S02]  /*b320*/  @!P4 FMUL.FTZ R52, R52, -1.4426950216293334961 ;  /* 0xbfb8aa3b3434c820 */ /* 0x000fe40000410000 */
[----:B------:R-:W2:Y:S01]  /*b330*/  @!P0 MUFU.EX2 R56, R56 ;  /* 0x0000003800388308 */ /* 0x000ea20000000800 */
[----:B------:R-:W-:Y:S02]  /*b340*/  FADD.FTZ R57, R51, UR5 ;  /* 0x0000000533397e21 */ /* 0x000fe40008010000 */
[----:B------:R-:W3:Y:S05]  /*b350*/  LDS.U16 R51, [R31+0xe] ;  /* 0x00000e001f337984 */ /* 0x000eea0000000400 */
[----:B------:R5:W0:Y:S01]  /*b360*/  @!P4 MUFU.EX2 R54, R52 ;  /* 0x000000340036c308 */ /* 0x000a220000000800 */
[----:B------:R-:W-:Y:S01]  /*b370*/  @!P5 FMUL.FTZ R55, R55, -1.4426950216293334961 ;  /* 0xbfb8aa3b3737d820 */ /* 0x000fe20000410000 */
[----:B-----5:R-:W5:Y:S01]  /*b380*/  LDS.U16 R52, [R31+0x10] ;  /* 0x000010001f347984 */ /* 0x020f620000000400 */
[----:B--2---:R-:W-:-:S05]  /*b390*/  @!P0 FADD.FTZ R56, R56, 1 ;  /* 0x3f80000038388421 */ /* 0x004fca0000010000 */
[----:B------:R-:W2:Y:S01]  /*b3a0*/  @!P5 MUFU.EX2 R55, R55 ;  /* 0x000000370037d308 */ /* 0x000ea20000000800 */
[----:B----4-:R-:W-:-:S07]  /*b3b0*/  PRMT R53, RZ, 0x5410, R53 ;  /* 0x00005410ff357816 */ /* 0x010fce0000000035 */
[----:B------:R-:W4:Y:S01]  /*b3c0*/  @!P0 MUFU.RCP R56, R56 ;  /* 0x0000003800388308 */ /* 0x000f220000001000 */
[----:B------:R-:W-:Y:S02]  /*b3d0*/  FADD.FTZ R53, R53, UR5 ;  /* 0x0000000535357e21 */ /* 0x000fe40008010000 */
[----:B0-----:R-:W-:Y:S02]  /*b3e0*/  @!P4 FADD.FTZ R54, R54, 1 ;  /* 0x3f8000003636c421 */ /* 0x001fe40000010000 */
[----:B--2---:R-:W-:-:S03]  /*b3f0*/  @!P5 FADD.FTZ R55, R55, 1 ;  /* 0x3f8000003737d421 */ /* 0x004fc60000010000 */
[----:B------:R-:W0:Y:S01]  /*b400*/  @!P4 MUFU.RCP R59, R54 ;  /* 0x00000036003bc308 */ /* 0x000e220000001000 */
[----:B----4-:R-:W-:-:S07]  /*b410*/  @!P0 FMUL.FTZ R105, R105, R56 ;  /* 0x0000003869698220 */ /* 0x010fce0000410000 */
[----:B------:R-:W2:Y:S01]  /*b420*/  @!P5 MUFU.RCP R55, R55 ;  /* 0x000000370037d308 */ /* 0x000ea20000001000 */
[----:B------:R-:W-:Y:S02]  /*b430*/  FSETP.GTU.FTZ.AND P0, PT, R53, 20, PT ;  /* 0x41a000003500780b */ /* 0x000fe40003f1c000 */
[----:B------:R-:W-:Y:S02]  /*b440*/  PRMT R48, RZ, 0x5410, R48 ;  /* 0x00005410ff307816 */ /* 0x000fe40000000030 */
[----:B-1----:R-:W-:Y:S02]  /*b450*/  PRMT R49, RZ, 0x5410, R49 ;  /* 0x00005410ff317816 */ /* 0x002fe40000000031 */
[----:B------:R-:W-:Y:S02]  /*b460*/  PRMT R50, RZ, 0x5410, R50 ;  /* 0x00005410ff327816 */ /* 0x000fe40000000032 */
[----:B---3--:R-:W-:Y:S02]  /*b470*/  PRMT R51, RZ, 0x5410, R51 ;  /* 0x00005410ff337816 */ /* 0x008fe40000000033 */
[----:B-----5:R-:W-:Y:S01]  /*b480*/  PRMT R52, RZ, 0x5410, R52 ;  /* 0x00005410ff347816 */ /* 0x020fe20000000034 */
[----:B------:R-:W-:-:S02]  /*b490*/  FADD.FTZ R48, R48, UR5 ;  /* 0x0000000530307e21 */ /* 0x000fc40008010000 */
[----:B------:R-:W-:Y:S02]  /*b4a0*/  FADD.FTZ R49, R49, UR5 ;  /* 0x0000000531317e21 */ /* 0x000fe40008010000 */
[----:B------:R-:W-:Y:S02]  /*b4b0*/  FADD.FTZ R50, R50, UR5 ;  /* 0x0000000532327e21 */ /* 0x000fe40008010000 */
[----:B------:R-:W-:Y:S02]  /*b4c0*/  FADD.FTZ R51, R51, UR5 ;  /* 0x0000000533337e21 */ /* 0x000fe40008010000 */
[----:B------:R-:W-:Y:S02]  /*b4d0*/  FADD.FTZ R52, R52, UR5 ;  /* 0x0000000534347e21 */ /* 0x000fe40008010000 */
[----:B------:R-:W-:Y:S01]  /*b4e0*/  @!P0 FMUL.FTZ R53, R53, -1.4426950216293334961 ;  /* 0xbfb8aa3b35358820 */ /* 0x000fe20000410000 */
[----:B------:R-:W-:Y:S01]  /*b4f0*/  FSETP.GTU.FTZ.AND P2, PT, R48, 20, PT ;  /* 0x41a000003000780b */ /* 0x000fe20003f5c000 */
[----:B0-----:R-:W-:Y:S01]  /*b500*/  @!P4 FMUL.FTZ R106, R106, R59 ;  /* 0x0000003b6a6ac220 */ /* 0x001fe20000410000 */
[----:B------:R-:W-:Y:S01]  /*b510*/  FSETP.GTU.FTZ.AND P3, PT, R49, 20, PT ;  /* 0x41a000003100780b */ /* 0x000fe20003f7c000 */
[----:B--2---:R-:W-:Y:S01]  /*b520*/  @!P5 FMUL.FTZ R104, R104, R55 ;  /* 0x000000376868d220 */ /* 0x004fe20000410000 */
[----:B------:R-:W-:-:S02]  /*b530*/  FSETP.GTU.FTZ.AND P4, PT, R50, 20, PT ;  /* 0x41a000003200780b */ /* 0x000fc40003f9c000 */
[----:B------:R-:W-:Y:S02]  /*b540*/  FSETP.GTU.FTZ.AND P6, PT, R51, 20, PT ;  /* 0x41a000003300780b */ /* 0x000fe40003fdc000 */
[----:B------:R-:W-:Y:S01]  /*b550*/  FSETP.GTU.FTZ.AND P5, PT, R52, 20, PT ;  /* 0x41a000003400780b */ /* 0x000fe20003fbc000 */
[----:B------:R-:W0:Y:S01]  /*b560*/  @!P0 MUFU.EX2 R53, R53 ;  /* 0x0000003500358308 */ /* 0x000e220000000800 */
[----:B------:R-:W-:-:S03]  /*b570*/  FSETP.GTU.FTZ.AND P1, PT, R57, 20, PT ;  /* 0x41a000003900780b */ /* 0x000fc60003f3c000 */
[----:B------:R-:W-:Y:S02]  /*b580*/  @!P2 FMUL.FTZ R48, R48, -1.4426950216293334961 ;  /* 0xbfb8aa3b3030a820 */ /* 0x000fe40000410000 */
[----:B------:R-:W-:Y:S02]  /*b590*/  @!P3 FMUL.FTZ R49, R49, -1.4426950216293334961 ;  /* 0xbfb8aa3b3131b820 */ /* 0x000fe40000410000 */
[----:B------:R-:W-:Y:S02]  /*b5a0*/  @!P4 FMUL.FTZ R50, R50, -1.4426950216293334961 ;  /* 0xbfb8aa3b3232c820 */ /* 0x000fe40000410000 */
[----:B------:R-:W-:Y:S02]  /*b5b0*/  @!P6 FMUL.FTZ R51, R51, -1.4426950216293334961 ;  /* 0xbfb8aa3b3333e820 */ /* 0x000fe40000410000 */
[----:B------:R-:W-:Y:S01]  /*b5c0*/  @!P5 FMUL.FTZ R52, R52, -1.4426950216293334961 ;  /* 0xbfb8aa3b3434d820 */ /* 0x000fe20000410000 */
[----:B------:R-:W1:Y:S01]  /*b5d0*/  @!P2 MUFU.EX2 R48, R48 ;  /* 0x000000300030a308 */ /* 0x000e620000000800 */
[----:B------:R-:W-:-:S02]  /*b5e0*/  @!P1 FMUL.FTZ R57, R57, -1.4426950216293334961 ;  /* 0xbfb8aa3b39399820 */ /* 0x000fc40000410000 */
[----:B0-----:R-:W-:Y:S01]  /*b5f0*/  @!P0 FADD.FTZ R53, R53, 1 ;  /* 0x3f80000035358421 */ /* 0x001fe20000010000 */
[----:B------:R-:W-:-:S04]  /*b600*/  SHF.L.U32 R54, R8, 0x4, RZ ;  /* 0x0000000408367819 */ /* 0x000fc800000006ff */
[----:B------:R-:W0:Y:S01]  /*b610*/  @!P3 MUFU.EX2 R49, R49 ;  /* 0x000000310031b308 */ /* 0x000e220000000800 */
[----:B------:R-:W-:-:S07]  /*b620*/  LOP3.LUT R54, R54, 0xfffffe00, RZ, 0xc0, !PT ;  /* 0xfffffe0036367812 */ /* 0x000fce00078ec0ff */
[----:B------:R-:W2:Y:S08]  /*b630*/  @!P4 MUFU.EX2 R50, R50 ;  /* 0x000000320032c308 */ /* 0x000eb00000000800 */
[----:B------:R-:W3:Y:S08]  /*b640*/  @!P6 MUFU.EX2 R51, R51 ;  /* 0x000000330033e308 */ /* 0x000ef00000000800 */
[----:B------:R-:W4:Y:S01]  /*b650*/  @!P5 MUFU.EX2 R52, R52 ;  /* 0x000000340034d308 */ /* 0x000f220000000800 */
[----:B------:R-:W-:-:S07]  /*b660*/  LEA R77, R9, R54, 0x4 ;  /* 0x00000036094d7211 */ /* 0x000fce00078e20ff */
[----:B------:R-:W5:Y:S08]  /*b670*/  @!P0 MUFU.RCP R53, R53 ;  /* 0x0000003500358308 */ /* 0x000f700000001000 */
[----:B------:R-:W5:Y:S01]  /*b680*/  @!P1 MUFU.EX2 R57, R57 ;  /* 0x0000003900399308 */ /* 0x000f620000000800 */
[----:B------:R-:W-:Y:S01]  /*b690*/  IADD3 R56, R77, 0x3, RZ ;  /* 0x000000034d387810 */ /* 0x000fe20007ffe0ff */
[----:B-1----:R-:W-:-:S02]  /*b6a0*/  @!P2 FADD.FTZ R48, R48, 1 ;  /* 0x3f8000003030a421 */ /* 0x002fc40000010000 */
[----:B0-----:R-:W-:Y:S02]  /*b6b0*/  @!P3 FADD.FTZ R49, R49, 1 ;  /* 0x3f8000003131b421 */ /* 0x001fe40000010000 */
[----:B--2---:R-:W-:Y:S02]  /*b6c0*/  @!P4 FADD.FTZ R50, R50, 1 ;  /* 0x3f8000003232c421 */ /* 0x004fe40000010000 */
[----:B---3--:R-:W-:Y:S02]  /*b6d0*/  @!P6 FADD.FTZ R51, R51, 1 ;  /* 0x3f8000003333e421 */ /* 0x008fe40000010000 */
[----:B----4-:R-:W-:Y:S01]  /*b6e0*/  @!P5 FADD.FTZ R52, R52, 1 ;  /* 0x3f8000003434d421 */ /* 0x010fe20000010000 */
[----:B------:R-:W-:Y:S01]  /*b6f0*/  LEA.HI.SX32 R58, R56, R77, 0x1b ;  /* 0x0000004d383a7211 */ /* 0x000fe200078fdaff */
[----:B------:R0:W-:Y:S01]  /*b700*/  @!P2 MUFU.RCP R72, R48 ;  /* 0x000000300048a308 */ /* 0x0001e20000001000 */
[----:B-----5:R-:W-:Y:S02]  /*b710*/  @!P0 FMUL.FTZ R94, R94, R53 ;  /* 0x000000355e5e8220 */ /* 0x020fe40000410000 */
[----:B------:R-:W-:Y:S01]  /*b720*/  LDS.U16 R53, [R31+0x1e] ;  /* 0x00001e001f357984 */ /* 0x000fe20000000400 */
[----:B------:R-:W-:-:S04]  /*b730*/  @!P1 FADD.FTZ R57, R57, 1 ;  /* 0x3f80000039399421 */ /* 0x000fc80000010000 */
[----:B------:R1:W-:Y:S01]  /*b740*/  @!P3 MUFU.RCP R73, R49 ;  /* 0x000000310049b308 */ /* 0x0003e20000001000 */
[----:B0-----:R-:W-:Y:S07]  /*b750*/  LDS.U16 R48, [R31+0x14] ;  /* 0x000014001f307984 */ /* 0x001fee0000000400 */
[----:B------:R0:W-:Y:S01]  /*b760*/  @!P4 MUFU.RCP R74, R50 ;  /* 0x00000032004ac308 */ /* 0x0001e20000001000 */
[----:B-1----:R-:W-:Y:S07]  /*b770*/  LDS.U16 R49, [R31+0x16] ;  /* 0x000016001f317984 */ /* 0x002fee0000000400 */
[----:B------:R1:W-:Y:S01]  /*b780*/  @!P6 MUFU.RCP R75, R51 ;  /* 0x00000033004be308 */ /* 0x0003e20000001000 */
[----:B0-----:R-:W0:Y:S07]  /*b790*/  LDS.U16 R50, [R31+0x18] ;  /* 0x000018001f327984 */ /* 0x001e2e0000000400 */
[----:B------:R2:W3:Y:S01]  /*b7a0*/  @!P5 MUFU.RCP R56, R52 ;  /* 0x000000340038d308 */ /* 0x0004e20000001000 */
[----:B-1----:R-:W1:Y:S04]  /*b7b0*/  LDS.U16 R51, [R31+0x1a] ;  /* 0x00001a001f337984 */ /* 0x002e680000000400 */
[----:B--2---:R-:W2:Y:S03]  /*b7c0*/  LDS.U16 R52, [R31+0x1c] ;  /* 0x00001c001f347984 */ /* 0x004ea60000000400 */
[----:B------:R4:W5:Y:S01]  /*b7d0*/  @!P1 MUFU.RCP R71, R57 ;  /* 0x0000003900479308 */ /* 0x0009620000001000 */
[----:B------:R-:W-:Y:S01]  /*b7e0*/  BAR.SYNC.DEFER_BLOCKING 0x0 ;  /* 0x0000000000007b1d */ /* 0x000fe20000010000 */
[----:B------:R-:W-:-:S02]  /*b7f0*/  IADD3 R54, R77, 0x1, RZ ;  /* 0x000000014d367810 */ /* 0x000fc40007ffe0ff */
[C---:B------:R-:W-:Y:S02]  /*b800*/  IADD3 R55, R77.reuse, 0x2, RZ ;  /* 0x000000024d377810 */ /* 0x040fe40007ffe0ff */
[C---:B------:R-:W-:Y:S02]  /*b810*/  IADD3 R60, R77.reuse, 0x5, RZ ;  /* 0x000000054d3c7810 */ /* 0x040fe40007ffe0ff */
[----:B----4-:R-:W-:Y:S02]  /*b820*/  IADD3 R57, R77, 0x4, RZ ;  /* 0x000000044d397810 */ /* 0x010fe40007ffe0ff */
[-C--:B------:R-:W-:Y:S02]  /*b830*/  LEA.HI.SX32 R54, R54, R77.reuse, 0x1b ;  /* 0x0000004d36367211 */ /* 0x080fe400078fdaff */
[----:B------:R-:W-:Y:S01]  /*b840*/  LEA.HI.SX32 R55, R55, R77, 0x1b ;  /* 0x0000004d37377211 */ /* 0x000fe200078fdaff */
[----:B---3--:R-:W-:Y:S01]  /*b850*/  @!P5 FMUL.FTZ R95, R95, R56 ;  /* 0x000000385f5fd220 */ /* 0x008fe20000410000 */
[----:B------:R-:W-:Y:S01]  /*b860*/  IADD3 R61, R77, 0x6, RZ ;  /* 0x000000064d3d7810 */ /* 0x000fe20007ffe0ff */
[----:B-----5:R-:W-:Y:S01]  /*b870*/  @!P1 FMUL.FTZ R102, R102, R71 ;  /* 0x0000004766669220 */ /* 0x020fe20000410000 */
[----:B------:R-:W-:-:S02]  /*b880*/  LEA.HI.SX32 R59, R57, R77, 0x1b ;  /* 0x0000004d393b7211 */ /* 0x000fc400078fdaff */
[----:B------:R-:W-:Y:S02]  /*b890*/  IADD3 R62, R77, 0x7, RZ ;  /* 0x000000074d3e7810 */ /* 0x000fe40007ffe0ff */
[----:B------:R-:W-:Y:S02]  /*b8a0*/  LEA.HI.SX32 R60, R60, R77, 0x1b ;  /* 0x0000004d3c3c7211 */ /* 0x000fe400078fdaff */
[----:B------:R-:W-:Y:S02]  /*b8b0*/  PRMT R71, R107, 0x7632, R71 ;  /* 0x000076326b477816 */ /* 0x000fe40000000047 */
[----:B------:R-:W-:Y:S02]  /*b8c0*/  SHF.L.U32 R56, R54, 0x1, RZ ;  /* 0x0000000136387819 */ /* 0x000fe400000006ff */
[----:B------:R-:W-:Y:S02]  /*b8d0*/  IADD3 R63, R77, 0x8, RZ ;  /* 0x000000084d3f7810 */ /* 0x000fe40007ffe0ff */
[----:B------:R-:W-:-:S02]  /*b8e0*/  SHF.L.U32 R57, R55, 0x1, RZ ;  /* 0x0000000137397819 */ /* 0x000fc400000006ff */
[----:B------:R-:W-:Y:S02]  /*b8f0*/  IADD3 R64, R77, 0x9, RZ ;  /* 0x000000094d407810 */ /* 0x000fe40007ffe0ff */
[----:B------:R-:W-:Y:S02]  /*b900*/  PRMT R54, R109, 0x7632, R54 ;  /* 0x000076326d367816 */ /* 0x000fe40000000036 */
[----:B------:R-:W-:Y:S01]  /*b910*/  SHF.L.U32 R58, R58, 0x1, RZ ;  /* 0x000000013a3a7819 */ /* 0x000fe200000006ff */
[----:B------:R-:W-:Y:S01]  /*b920*/  STS.U16 [R31], R107 ;  /* 0x0000006b1f007388 */ /* 0x000fe20000000400 */
[----:B------:R-:W-:Y:S02]  /*b930*/  IADD3 R65, R77, 0xa, RZ ;  /* 0x0000000a4d417810 */ /* 0x000fe40007ffe0ff */
[----:B------:R-:W-:Y:S02]  /*b940*/  LEA.HI.SX32 R61, R61, R77, 0x1b ;  /* 0x0000004d3d3d7211 */ /* 0x000fe400078fdaff */
[----:B------:R-:W-:Y:S01]  /*b950*/  SHF.L.U32 R59, R59, 0x1, RZ ;  /* 0x000000013b3b7819 */ /* 0x000fe200000006ff */
[----:B------:R-:W-:Y:S01]  /*b960*/  STS.U16 [R56+0x2], R71 ;  /* 0x0000024738007388 */ /* 0x000fe20000000400 */
[----:B------:R-:W-:-:S02]  /*b970*/  IADD3 R66, R77, 0xb, RZ ;  /* 0x0000000b4d427810 */ /* 0x000fc40007ffe0ff */
[----:B------:R-:W-:Y:S02]  /*b980*/  LEA.HI.SX32 R62, R62, R77, 0x1b ;  /* 0x0000004d3e3e7211 */ /* 0x000fe400078fdaff */
[----:B------:R-:W-:Y:S02]  /*b990*/  F2FP.BF16.PACK_AB R113, R114, R113 ;  /* 0x000000717271723e */ /* 0x000fe400000010ff */
[----:B------:R-:W-:Y:S02]  /*b9a0*/  PRMT R55, R111, 0x7632, R55 ;  /* 0x000076326f377816 */ /* 0x000fe40000000037 */
[----:B------:R-:W-:Y:S01]  /*b9b0*/  SHF.L.U32 R60, R60, 0x1, RZ ;  /* 0x000000013c3c7819 */ /* 0x000fe200000006ff */
[----:B------:R-:W-:Y:S01]  /*b9c0*/  STS.U16 [R57+0x4], R109 ;  /* 0x0000046d39007388 */ /* 0x000fe20000000400 */
[----:B------:R-:W-:Y:S02]  /*b9d0*/  IADD3 R67, R77, 0xc, RZ ;  /* 0x0000000c4d437810 */ /* 0x000fe40007ffe0ff */
[----:B------:R-:W-:Y:S01]  /*b9e0*/  LEA.HI.SX32 R63, R63, R77, 0x1b ;  /* 0x0000004d3f3f7211 */ /* 0x000fe200078fdaff */
[----:B------:R3:W-:Y:S01]  /*b9f0*/  STS.U16 [R58+0x6], R54 ;  /* 0x000006363a007388 */ /* 0x0007e20000000400 */
[----:B------:R-:W-:-:S02]  /*ba00*/  IADD3 R68, R77, 0xd, RZ ;  /* 0x0000000d4d447810 */ /* 0x000fc40007ffe0ff */
[----:B------:R-:W-:Y:S02]  /*ba10*/  LEA.HI.SX32 R64, R64, R77, 0x1b ;  /* 0x0000004d40407211 */ /* 0x000fe400078fdaff */
[----:B------:R-:W-:Y:S01]  /*ba20*/  F2FP.BF16.PACK_AB R115, R116, R115 ;  /* 0x000000737473723e */ /* 0x000fe200000010ff */
[----:B------:R-:W-:Y:S01]  /*ba30*/  STS.U16 [R59+0x8], R111 ;  /* 0x0000086f3b007388 */ /* 0x000fe20000000400 */
[----:B------:R-:W-:Y:S02]  /*ba40*/  IADD3 R69, R77, 0xe, RZ ;  /* 0x0000000e4d457810 */ /* 0x000fe40007ffe0ff */
[----:B------:R-:W-:Y:S02]  /*ba50*/  LEA.HI.SX32 R65, R65, R77, 0x1b ;  /* 0x0000004d41417211 */ /* 0x000fe400078fdaff */
[----:B------:R-:W-:Y:S01]  /*ba60*/  SHF.L.U32 R61, R61, 0x1, RZ ;  /* 0x000000013d3d7819 */ /* 0x000fe200000006ff */
[----:B------:R4:W-:Y:S01]  /*ba70*/  STS.U16 [R60+0xa], R55 ;  /* 0x00000a373c007388 */ /* 0x0009e20000000400 */
[----:B------:R-:W-:-:S02]  /*ba80*/  IADD3 R70, R77, 0xf, RZ ;  /* 0x0000000f4d467810 */ /* 0x000fc40007ffe0ff */
[----:B------:R-:W-:Y:S02]  /*ba90*/  LEA.HI.SX32 R66, R66, R77, 0x1b ;  /* 0x0000004d42427211 */ /* 0x000fe400078fdaff */
[----:B---3--:R-:W-:Y:S02]  /*baa0*/  PRMT R54, R113, 0x7632, R54 ;  /* 0x0000763271367816 */ /* 0x008fe40000000036 */
[----:B------:R-:W-:Y:S02]  /*bab0*/  SHF.L.U32 R62, R62, 0x1, RZ ;  /* 0x000000013e3e7819 */ /* 0x000fe400000006ff */
[----:B------:R-:W-:Y:S02]  /*bac0*/  F2FP.BF16.PACK_AB R117, R118, R117 ;  /* 0x000000757675723e */ /* 0x000fe400000010ff */
[----:B------:R-:W-:Y:S02]  /*bad0*/  LEA.HI.SX32 R67, R67, R77, 0x1b ;  /* 0x0000004d43437211 */ /* 0x000fe400078fdaff */
[----:B------:R-:W-:-:S02]  /*bae0*/  SHF.L.U32 R63, R63, 0x1, RZ ;  /* 0x000000013f3f7819 */ /* 0x000fc400000006ff */
[----:B------:R-:W-:Y:S02]  /*baf0*/  LEA.HI.SX32 R68, R68, R77, 0x1b ;  /* 0x0000004d44447211 */ /* 0x000fe400078fdaff */
[----:B----4-:R-:W-:Y:S02]  /*bb00*/  PRMT R55, R115, 0x7632, R55 ;  /* 0x0000763273377816 */ /* 0x010fe40000000037 */
[----:B------:R-:W-:Y:S02]  /*bb10*/  SHF.L.U32 R64, R64, 0x1, RZ ;  /* 0x0000000140407819 */ /* 0x000fe400000006ff */
[----:B------:R-:W-:Y:S01]  /*bb20*/  F2FP.BF16.PACK_AB R119, R120, R119 ;  /* 0x000000777877723e */ /* 0x000fe200000010ff */
[----:B------:R-:W-:Y:S01]  /*bb30*/  STS.U16 [R61+0xc], R113 ;  /* 0x00000c713d007388 */ /* 0x000fe20000000400 */
[----:B------:R-:W-:Y:S02]  /*bb40*/  LEA.HI.SX32 R69, R69, R77, 0x1b ;  /* 0x0000004d45457211 */ /* 0x000fe400078fdaff */
[----:B------:R-:W-:-:S02]  /*bb50*/  SHF.L.U32 R65, R65, 0x1, RZ ;  /* 0x0000000141417819 */ /* 0x000fc400000006ff */
[----:B------:R-:W-:Y:S01]  /*bb60*/  ISETP.NE.AND P0, PT, R8, RZ, PT ;  /* 0x000000ff0800720c */ /* 0x000fe20003f05270 */
[----:B------:R-:W-:Y:S01]  /*bb70*/  @!P2 FMUL.FTZ R103, R103, R72 ;  /* 0x000000486767a220 */ /* 0x000fe20000410000 */
[----:B------:R-:W-:Y:S01]  /*bb80*/  LEA.HI.SX32 R70, R70, R77, 0x1b ;  /* 0x0000004d46467211 */ /* 0x000fe200078fdaff */
[----:B------:R-:W-:Y:S01]  /*bb90*/  STS.U16 [R62+0xe], R54 ;  /* 0x00000e363e007388 */ /* 0x000fe20000000400 */
[----:B------:R-:W-:Y:S02]  /*bba0*/  PRMT R71, R117, 0x7632, R71 ;  /* 0x0000763275477816 */ /* 0x000fe40000000047 */
[----:B------:R-:W-:Y:S02]  /*bbb0*/  SHF.L.U32 R66, R66, 0x1, RZ ;  /* 0x0000000142427819 */ /* 0x000fe400000006ff */
[----:B------:R-:W-:Y:S01]  /*bbc0*/  F2FP.BF16.PACK_AB R121, R122, R121 ;  /* 0x000000797a79723e */ /* 0x000fe200000010ff */
[----:B------:R-:W-:Y:S01]  /*bbd0*/  STS.U16 [R63+0x10], R115 ;  /* 0x000010733f007388 */ /* 0x000fe20000000400 */
[----:B------:R-:W-:Y:S01]  /*bbe0*/  SHF.L.U32 R67, R67, 0x1, RZ ;  /* 0x0000000143437819 */ /* 0x000fe200000006ff */
[----:B------:R-:W-:Y:S01]  /*bbf0*/  @!P4 FMUL.FTZ R101, R101, R74 ;  /* 0x0000004a6565c220 */ /* 0x000fe20000410000 */
[----:B------:R-:W-:Y:S01]  /*bc00*/  PRMT R72, R119, 0x7632, R72 ;  /* 0x0000763277487816 */ /* 0x000fe20000000048 */
[----:B------:R-:W-:Y:S01]  /*bc10*/  STS.U16 [R64+0x12], R55 ;  /* 0x0000123740007388 */ /* 0x000fe20000000400 */
[----:B------:R-:W-:-:S02]  /*bc20*/  SHF.L.U32 R68, R68, 0x1, RZ ;  /* 0x0000000144447819 */ /* 0x000fc400000006ff */
[----:B------:R-:W-:Y:S01]  /*bc30*/  SHF.L.U32 R69, R69, 0x1, RZ ;  /* 0x0000000145457819 */ /* 0x000fe200000006ff */
[----:B------:R-:W-:Y:S01]  /*bc40*/  STS.U16 [R65+0x14], R117 ;  /* 0x0000147541007388 */ /* 0x000fe20000000400 */
[----:B------:R-:W-:Y:S02]  /*bc50*/  PRMT R74, R121, 0x7632, R74 ;  /* 0x00007632794a7816 */ /* 0x000fe4000000004a */
[----:B------:R-:W-:Y:S01]  /*bc60*/  SHF.L.U32 R70, R70, 0x1, RZ ;  /* 0x0000000146467819 */ /* 0x000fe200000006ff */
[----:B------:R-:W-:Y:S01]  /*bc70*/  STS.U16 [R66+0x16], R71 ;  /* 0x0000164742007388 */ /* 0x000fe20000000400 */
[----:B0-----:R-:W-:-:S03]  /*bc80*/  PRMT R50, RZ, 0x5410, R50 ;  /* 0x00005410ff327816 */ /* 0x001fc60000000032 */
[----:B------:R-:W-:Y:S01]  /*bc90*/  STS.U16 [R67+0x18], R119 ;  /* 0x0000187743007388 */ /* 0x000fe20000000400 */
[----:B------:R-:W-:-:S03]  /*bca0*/  @!P3 FMUL.FTZ R100, R100, R73 ;  /* 0x000000496464b220 */ /* 0x000fc60000410000 */
[----:B------:R0:W-:Y:S01]  /*bcb0*/  STS.U16 [R68+0x1a], R72 ;  /* 0x00001a4844007388 */ /* 0x0001e20000000400 */
[----:B------:R-:W-:-:S03]  /*bcc0*/  @!P6 FMUL.FTZ R96, R96, R75 ;  /* 0x0000004b6060e220 */ /* 0x000fc60000410000 */
[----:B------:R-:W-:Y:S04]  /*bcd0*/  STS.U16 [R69+0x1c], R121 ;  /* 0x00001c7945007388 */ /* 0x000fe80000000400 */
[----:B------:R-:W-:Y:S01]  /*bce0*/  STS.U16 [R70+0x1e], R74 ;  /* 0x00001e4a46007388 */ /* 0x000fe20000000400 */
[----:B------:R-:W-:-:S06]  /*bcf0*/  NOP ;  /* 0x0000000000007918 */ /* 0x000fcc0000000000 */
[----:B------:R-:W-:Y:S01]  /*bd00*/  LDS.U16 R71, [R15] ;  /* 0x000000000f477984 */ /* 0x000fe20000000400 */
[----:B------:R-:W-:-:S03]  /*bd10*/  FADD.FTZ R50, R50, UR5 ;  /* 0x0000000532327e21 */ /* 0x000fc60008010000 */
        /* <DEDUP_REMOVED lines=15> */
[----:B------:R-:W-:-:S03]  /*be10*/  PRMT R48, RZ, 0x5410, R48 ;  /* 0x00005410ff307816 */ /* 0x000fc60000000030 */
[----:B------:R-:W-:Y:S04]  /*be20*/  @!P0 STS [0x1080], R47 ;  /* 0x0010802fff008388 */ /* 0x000fe80000000800 */
[----:B------:R-:W-:Y:S01]  /*be30*/  BAR.SYNC.DEFER_BLOCKING 0x0 ;  /* 0x0000000000007b1d */ /* 0x000fe20000010000 */
[----:B------:R-:W-:Y:S01]  /*be40*/  PRMT R49, RZ, 0x5410, R49 ;  /* 0x00005410ff317816 */ /* 0x000fe20000000031 */
[----:B------:R-:W-:Y:S01]  /*be50*/  FADD.FTZ R48, R48, UR5 ;  /* 0x0000000530307e21 */ /* 0x000fe20008010000 */
[----:B------:R-:W-:-:S03]  /*be60*/  FSETP.GTU.FTZ.AND P4, PT, R50, 20, PT ;  /* 0x41a000003200780b */ /* 0x000fc60003f9c000 */
[----:B------:R-:W-:Y:S01]  /*be70*/  FADD.FTZ R49, R49, UR5 ;  /* 0x0000000531317e21 */ /* 0x000fe20008010000 */
[----:B-1----:R-:W-:Y:S02]  /*be80*/  PRMT R51, RZ, 0x5410, R51 ;  /* 0x00005410ff337816 */ /* 0x002fe40000000033 */
[----:B--2---:R-:W-:Y:S02]  /*be90*/  PRMT R52, RZ, 0x5410, R52 ;  /* 0x00005410ff347816 */ /* 0x004fe40000000034 */
[----:B------:R-:W-:Y:S02]  /*bea0*/  PRMT R53, RZ, 0x5410, R53 ;  /* 0x00005410ff357816 */ /* 0x000fe40000000035 */
[----:B------:R-:W-:Y:S02]  /*beb0*/  FSETP.GTU.FTZ.AND P6, PT, R48, 20, PT ;  /* 0x41a000003000780b */ /* 0x000fe40003fdc000 */
[----:B------:R-:W-:Y:S01]  /*bec0*/  FSETP.GTU.FTZ.AND P5, PT, R49, 20, PT ;  /* 0x41a000003100780b */ /* 0x000fe20003fbc000 */
[----:B------:R-:W-:-:S02]  /*bed0*/  FADD.FTZ R51, R51, UR5 ;  /* 0x0000000533337e21 */ /* 0x000fc40008010000 */
[----:B------:R-:W-:Y:S02]  /*bee0*/  FADD.FTZ R52, R52, UR5 ;  /* 0x0000000534347e21 */ /* 0x000fe40008010000 */
[----:B------:R-:W-:Y:S02]  /*bef0*/  FADD.FTZ R53, R53, UR5 ;  /* 0x0000000535357e21 */ /* 0x000fe40008010000 */
[----:B------:R-:W-:Y:S01]  /*bf00*/  @!P4 FMUL.FTZ R50, R50, -1.4426950216293334961 ;  /* 0xbfb8aa3b3232c820 */ /* 0x000fe20000410000 */
[----:B------:R-:W-:Y:S01]  /*bf10*/  FSETP.GTU.FTZ.AND P3, PT, R51, 20, PT ;  /* 0x41a000003300780b */ /* 0x000fe20003f7c000 */
[----:B------:R-:W1:Y:S01]  /*bf20*/  LDS R117, [0x1080] ;  /* 0x00108000ff757984 */ /* 0x000e620000000800 */
[----:B------:R-:W-:Y:S02]  /*bf30*/  FSETP.GTU.FTZ.AND P2, PT, R52, 20, PT ;  /* 0x41a000003400780b */ /* 0x000fe40003f5c000 */
[----:B------:R-:W-:Y:S01]  /*bf40*/  FSETP.GTU.FTZ.AND P1, PT, R53, 20, PT ;  /* 0x41a000003500780b */ /* 0x000fe20003f3c000 */
[----:B------:R-:W-:Y:S01]  /*bf50*/  @!P6 FMUL.FTZ R48, R48, -1.4426950216293334961 ;  /* 0xbfb8aa3b3030e820 */ /* 0x000fe20000410000 */
[----:B------:R-:W2:Y:S01]  /*bf60*/  @!P4 MUFU.EX2 R50, R50 ;  /* 0x000000320032c308 */ /* 0x000ea20000000800 */
[----:B------:R-:W-:-:S07]  /*bf70*/  @!P5 FMUL.FTZ R49, R49, -1.4426950216293334961 ;  /* 0xbfb8aa3b3131d820 */ /* 0x000fce0000410000 */
[----:B------:R-:W3:Y:S01]  /*bf80*/  @!P6 MUFU.EX2 R48, R48 ;  /* 0x000000300030e308 */ /* 0x000ee20000000800 */
[----:B------:R-:W-:Y:S02]  /*bf90*/  @!P3 FMUL.FTZ R51, R51, -1.4426950216293334961 ;  /* 0xbfb8aa3b3333b820 */ /* 0x000fe40000410000 */
[----:B------:R-:W-:Y:S02]  /*bfa0*/  @!P2 FMUL.FTZ R52, R52, -1.4426950216293334961 ;  /* 0xbfb8aa3b3434a820 */ /* 0x000fe40000410000 */
[----:B------:R-:W-:-:S03]  /*bfb0*/  @!P1 FMUL.FTZ R53, R53, -1.4426950216293334961 ;  /* 0xbfb8aa3b35359820 */ /* 0x000fc60000410000 */
[----:B------:R-:W4:Y:S01]  /*bfc0*/  @!P5 MUFU.EX2 R49, R49 ;  /* 0x000000310031d308 */ /* 0x000f220000000800 */
[----:B--2---:R-:W-:-:S07]  /*bfd0*/  @!P4 FADD.FTZ R50, R50, 1 ;  /* 0x3f8000003232c421 */ /* 0x004fce0000010000 */
[----:B------:R-:W2:Y:S01]  /*bfe0*/  @!P3 MUFU.EX2 R51, R51 ;  /* 0x000000330033b308 */ /* 0x000ea20000000800 */
[----:B---3--:R-:W-:-:S07]  /*bff0*/  @!P6 FADD.FTZ R48, R48, 1 ;  /* 0x3f8000003030e421 */ /* 0x008fce0000010000 */
[----:B------:R-:W3:Y:S08]  /*c000*/  @!P2 MUFU.EX2 R52, R52 ;  /* 0x000000340034a308 */ /* 0x000ef00000000800 */
[----:B------:R-:W5:Y:S01]  /*c010*/  @!P1 MUFU.EX2 R53, R53 ;  /* 0x0000003500359308 */ /* 0x000f620000000800 */
[----:B----4-:R-:W-:Y:S02]  /*c020*/  @!P5 FADD.FTZ R49, R49, 1 ;  /* 0x3f8000003131d421 */ /* 0x010fe40000010000 */
[----:B0-----:R-:W-:-:S05]  /*c030*/  IMAD R72, R2, c[0x0][0x2d8], RZ ;  /* 0x0000b60002487a24 */ /* 0x001fca00078e02ff */
[----:B------:R-:W0:Y:S01]  /*c040*/  @!P4 MUFU.RCP R50, R50 ;  /* 0x000000320032c308 */ /* 0x000e220000001000 */
[----:B------:R-:W-:Y:S02]  /*c050*/  IMAD R119, R5, c[0x0][0x2dc], R72 ;  /* 0x0000b70005777a24 */ /* 0x000fe400078e0248 */
[----:B--2---:R-:W-:-:S05]  /*c060*/  @!P3 FADD.FTZ R51, R51, 1 ;  /* 0x3f8000003333b421 */ /* 0x004fca0000010000 */
[----:B------:R-:W2:Y:S01]  /*c070*/  @!P6 MUFU.RCP R54, R48 ;  /* 0x000000300036e308 */ /* 0x000ea20000001000 */
[----:B---3--:R-:W-:Y:S02]  /*c080*/  @!P2 FADD.FTZ R52, R52, 1 ;  /* 0x3f8000003434a421 */ /* 0x008fe40000010000 */
[----:B-----5:R-:W-:-:S05]  /*c090*/  @!P1 FADD.FTZ R53, R53, 1 ;  /* 0x3f80000035359421 */ /* 0x020fca0000010000 */
[----:B------:R3:W4:Y:S02]  /*c0a0*/  @!P5 MUFU.RCP R55, R49 ;  /* 0x000000310037d308 */ /* 0x0007240000001000 */
[----:B---3--:R-:W-:-:S06]  /*c0b0*/  IMAD.WIDE.U32 R48, R5, c[0x0][0x2d8], RZ ;  /* 0x0000b60005307a25 */ /* 0x008fcc00078e00ff */
[----:B------:R-:W3:Y:S01]  /*c0c0*/  @!P3 MUFU.RCP R51, R51 ;  /* 0x000000330033b308 */ /* 0x000ee20000001000 */
[----:B------:R-:W-:Y:S01]  /*c0d0*/  IADD3 R49, R49, R119, RZ ;  /* 0x0000007731317210 */ /* 0x000fe20007ffe0ff */
[----:B0-----:R-:W-:Y:S01]  /*c0e0*/  @!P4 FMUL.FTZ R91, R91, R50 ;  /* 0x000000325b5bc220 */ /* 0x001fe20000410000 */
[----:B-1----:R-:W-:-:S05]  /*c0f0*/  ISETP.GE.AND P4, PT, R14, R117, PT ;  /* 0x000000750e00720c */ /* 0x002fca0003f86270 */
[----:B------:R-:W0:Y:S01]  /*c100*/  @!P2 MUFU.RCP R52, R52 ;  /* 0x000000340034a308 */ /* 0x000e220000001000 */
[----:B------:R-:W-:Y:S02]  /*c110*/  IMAD R123, R3, c[0x0][0x2e0], RZ ;  /* 0x0000b800037b7a24 */ /* 0x000fe400078e02ff */
[----:B------:R-:W-:Y:S02]  /*c120*/  IMAD R121, R11, -0x800, R4 ;  /* 0xfffff8000b797824 */ /* 0x000fe400078e0204 */
[----:B------:R-:W-:-:S03]  /*c130*/  IMAD.WIDE.U32 R48, R0, c[0x0][0x2e0], R48 ;  /* 0x0000b80000307a25 */ /* 0x000fc600078e0030 */
[----:B------:R-:W1:Y:S01]  /*c140*/  @!P1 MUFU.RCP R53, R53 ;  /* 0x0000003500359308 */ /* 0x000e620000001000 */
[----:B--2---:R-:W-:Y:S01]  /*c150*/  @!P6 FMUL.FTZ R93, R93, R54 ;  /* 0x000000365d5de220 */ /* 0x004fe20000410000 */
[----:B------:R-:W-:Y:S01]  /*c160*/  IADD3 R74, P6, R121, R48, RZ ;  /* 0x00000030794a7210 */ /* 0x000fe20007fde0ff */
[----:B------:R-:W-:Y:S01]  /*c170*/  IMAD R54, R0, c[0x0][0x2e4], R123 ;  /* 0x0000b90000367a24 */ /* 0x000fe200078e027b */
[----:B------:R-:W-:Y:S01]  /*c180*/  SHF.R.S32.HI R123, RZ, 0x1f, R121 ;  /* 0x0000001fff7b7819 */ /* 0x000fe20000011479 */
[----:B----4-:R-:W-:Y:S01]  /*c190*/  @!P5 FMUL.FTZ R90, R90, R55 ;  /* 0x000000375a5ad220 */ /* 0x010fe20000410000 */
[----:B------:R-:W-:Y:S02]  /*c1a0*/  SHF.R.S32.HI R72, RZ, 0x1f, R14 ;  /* 0x0000001fff487819 */ /* 0x000fe4000001140e */
[----:B------:R-:W-:Y:S02]  /*c1b0*/  LEA R55, P5, R14, c[0x0][0x330], 0x1 ;  /* 0x0000cc000e377a11 */ /* 0x000fe400078a08ff */
[----:B------:R-:W-:-:S02]  /*c1c0*/  IADD3.X R49, R123, R54, R49, P6, !PT ;  /* 0x000000367b317210 */ /* 0x000fc400037fe431 */
[----:B------:R-:W-:Y:S02]  /*c1d0*/  LEA.HI.X R50, R14, c[0x0][0x334], R72, 0x1, P5 ;  /* 0x0000cd000e327a11 */ /* 0x000fe400028f0c48 */
[----:B------:R-:W-:Y:S01]  /*c1e0*/  LEA R54, P6, R74, R55, 0x1 ;  /* 0x000000374a367211 */ /* 0x000fe200078c08ff */
[----:B------:R-:W-:Y:S01]  /*c1f0*/  BSSY B0, `(.L_x_202) ;  /* 0x0000014000007945 */ /* 0x000fe20003800000 */
[----:B------:R-:W-:Y:S01]  /*c200*/  IADD3 R48, P5, R14, R13, RZ ;  /* 0x0000000d0e307210 */ /* 0x000fe20007fbe0ff */
[----:B---3--:R-:W-:Y:S01]  /*c210*/  @!P3 FMUL.FTZ R88, R88, R51 ;  /* 0x000000335858b220 */ /* 0x008fe20000410000 */
[----:B------:R-:W-:Y:S01]  /*c220*/  LEA.HI.X R55, R74, R50, R49, 0x1, P6 ;  /* 0x000000324a377211 */ /* 0x000fe200030f0c31 */
[----:B0-----:R-:W-:Y:S01]  /*c230*/  @!P2 FMUL.FTZ R89, R89, R52 ;  /* 0x000000345959a220 */ /* 0x001fe20000410000 */
[----:B------:R-:W-:Y:S01]  /*c240*/  ISETP.GE.AND P2, PT, R32, R117, PT ;  /* 0x000000752000720c */ /* 0x000fe20003f46270 */
[----:B-1----:R-:W-:Y:S01]  /*c250*/  @!P1 FMUL.FTZ R86, R86, R53 ;  /* 0x0000003556569220 */ /* 0x002fe20000410000 */
[----:B------:R-:W-:-:S02]  /*c260*/  ISETP.GE.AND P1, PT, R46, R117, PT ;  /* 0x000000752e00720c */ /* 0x000fc40003f26270 */
[----:B------:R-:W-:Y:S02]  /*c270*/  ISETP.GE.AND P3, PT, R33, R117, PT ;  /* 0x000000752100720c */ /* 0x000fe40003f66270 */
[----:B------:R-:W-:Y:S01]  /*c280*/  LEA.HI.X.SX32 R49, R13, R72, 0x1, P5 ;  /* 0x000000480d317211 */ /* 0x000fe200028f0eff */
        /* <DEDUP_REMOVED lines=10> */
.L_x_203:
[----:B------:R-:W-:Y:S05]  /*c330*/  BSYNC B0 ;  /* 0x0000000000007941 */ /* 0x000fea0003800000 */
.L_x_202:
[----:B------:R-:W-:Y:S01]  /*c340*/  @!P1 STG.E.U16 [R54.64+-0xf80], R75 ;  /* 0xfff0804b36009986 */ /* 0x000fe2000c101506 */
[-C--:B------:R-:W-:Y:S01]  /*c350*/  ISETP.GE.AND P5, PT, R34, R117.reuse, PT ;  /* 0x000000752200720c */ /* 0x080fe20003fa6270 */
[----:B------:R-:W-:Y:S01]  /*c360*/  FADD.FTZ R7, R106, R7 ;  /* 0x000000076a077221 */ /* 0x000fe20000010000 */
[-C--:B------:R-:W-:Y:S01]  /*c370*/  ISETP.GE.AND P6, PT, R35, R117.reuse, PT ;  /* 0x000000752300720c */ /* 0x080fe20003fc6270 */
        /* <DEDUP_REMOVED lines=8> */
[----:B------:R-:W-:Y:S01]  /*c400*/  BSSY B0, `(.L_x_204) ;  /* 0x000006c000007945 */ /* 0x000fe20003800000 */
[----:B------:R-:W-:Y:S01]  /*c410*/  F2FP.BF16.PACK_AB R104, R104, R106 ;  /* 0x0000006a6868723e */ /* 0x000fe200000010ff */
[----:B------:R-:W-:Y:S01]  /*c420*/  @!P5 STG.E.U16 [R54.64+-0xec0], R81 ;  /* 0xfff140513600d986 */ /* 0x000fe2000c101506 */
[----:B------:R-:W-:Y:S01]  /*c430*/  ISETP.GE.AND P5, PT, R40, R117, PT ;  /* 0x000000752800720c */ /* 0x000fe20003fa6270 */
[----:B------:R-:W-:Y:S01]  /*c440*/  FADD.FTZ R50, R7, R102 ;  /* 0x0000006607327221 */ /* 0x000fe20000010000 */
[----:B------:R-:W-:Y:S01]  /*c450*/  F2FP.BF16.PACK_AB R102, R102, R105 ;  /* 0x000000696666723e */ /* 0x000fe200000010ff */
[----:B------:R-:W-:Y:S01]  /*c460*/  @!P6 STG.E.U16 [R54.64+-0xe80], R83 ;  /* 0xfff180533600e986 */ /* 0x000fe2000c101506 */
[-C--:B------:R-:W-:Y:S01]  /*c470*/  ISETP.GE.AND P6, PT, R41, R117.reuse, PT ;  /* 0x000000752900720c */ /* 0x080fe20003fc6270 */
[----:B------:R-:W-:Y:S01]  /*c480*/  FADD.FTZ R7, R50, R103 ;  /* 0x0000006732077221 */ /* 0x000fe20000010000 */
[----:B------:R-:W-:Y:S01]  /*c490*/  PRMT R51, R104, 0x7632, R51 ;  /* 0x0000763268337816 */ /* 0x000fe20000000033 */
[----:B------:R-:W-:Y:S01]  /*c4a0*/  @!P1 STG.E.U16 [R54.64+-0xe40], R85 ;  /* 0xfff1c05536009986 */ /* 0x000fe2000c101506 */
[----:B------:R-:W-:-:S02]  /*c4b0*/  ISETP.GE.AND P1, PT, R43, R117, PT ;  /* 0x000000752b00720c */ /* 0x000fc40003f26270 */
        /* <DEDUP_REMOVED lines=8> */
[----:B0-----:R-:W-:Y:S01]  /*c540*/  PRMT R52, R102, 0x7632, R52 ;  /* 0x0000763266347816 */ /* 0x001fe20000000034 */
[----:B------:R-:W-:Y:S01]  /*c550*/  @!P3 STG.E.U16 [R54.64+-0xd80], R99 ;  /* 0xfff280633600b986 */ /* 0x000fe2000c101506 */
[----:B------:R-:W-:Y:S01]  /*c560*/  ISETP.GE.AND P3, PT, R44, R117, PT ;  /* 0x000000752c00720c */ /* 0x000fe20003f66270 */
[----:B------:R-:W-:Y:S01]  /*c570*/  FADD.FTZ R96, R101, R96 ;  /* 0x0000006065607221 */ /* 0x000fe20000010000 */
[----:B------:R-:W-:Y:S01]  /*c580*/  PRMT R53, R103, 0x7632, R53 ;  /* 0x0000763267357816 */ /* 0x000fe20000000035 */
[----:B------:R-:W-:Y:S01]  /*c590*/  @!P5 STG.E.U16 [R54.64+-0xd40], R107 ;  /* 0xfff2c06b3600d986 */ /* 0x000fe2000c101506 */
[----:B------:R-:W-:-:S03]  /*c5a0*/  F2FP.BF16.PACK_AB R50, R90, R93 ;  /* 0x0000005d5a32723e */ /* 0x000fc600000010ff */
[----:B------:R-:W-:Y:S04]  /*c5b0*/  @!P6 STG.E.U16 [R54.64+-0xd00], R109 ;  /* 0xfff3006d3600e986 */ /* 0x000fe8000c101506 */
[----:B------:R-:W-:Y:S04]  /*c5c0*/  @!P4 STG.E.U16 [R54.64+-0xcc0], R111 ;  /* 0xfff3406f3600c986 */ /* 0x000fe8000c101506 */
[----:B------:R-:W-:Y:S04]  /*c5d0*/  @!P1 STG.E.U16 [R54.64+-0xc80], R113 ;  /* 0xfff3807136009986 */ /* 0x000fe8000c101506 */
[----:B------:R-:W-:Y:S04]  /*c5e0*/  @!P2 STG.E.U16 [R54.64+-0xfc0], R73 ;  /* 0xfff040493600a986 */ /* 0x000fe8000c101506 */
[----:B------:R0:W-:Y:S04]  /*c5f0*/  @!P3 STG.E.U16 [R54.64+-0xc40], R115 ;  /* 0xfff3c0733600b986 */ /* 0x0001e8000c101506 */
[----:B------:R-:W-:Y:S01]  /*c600*/  BAR.SYNC.DEFER_BLOCKING 0x0 ;  /* 0x0000000000007b1d */ /* 0x000fe20000010000 */
[----:B0-----:R-:W-:-:S05]  /*c610*/  PRMT R54, R13, 0x7610, R54 ;  /* 0x000076100d367816 */ /* 0x001fca0000000036 */
[----:B------:R0:W-:Y:S04]  /*c620*/  STS.U16 [R31], R104 ;  /* 0x000000681f007388 */ /* 0x0001e80000000400 */
[----:B------:R1:W-:Y:S04]  /*c630*/  STS.U16 [R56+0x2], R51 ;  /* 0x0000023338007388 */ /* 0x0003e80000000400 */
[----:B------:R-:W-:Y:S01]  /*c640*/  STS.U16 [R57+0x4], R102 ;  /* 0x0000046639007388 */ /* 0x000fe20000000400 */
[----:B0-----:R-:W-:Y:S01]  /*c650*/  F2FP.BF16.PACK_AB R31, R94, R95 ;  /* 0x0000005f5e1f723e */ /* 0x001fe200000010ff */
[----:B------:R-:W-:-:S02]  /*c660*/  FADD.FTZ R95, R96, R95 ;  /* 0x0000005f605f7221 */ /* 0x000fc40000010000 */
[----:B------:R0:W-:Y:S01]  /*c670*/  STS.U16 [R58+0x6], R52 ;  /* 0x000006343a007388 */ /* 0x0001e20000000400 */
[----:B-1----:R-:W-:Y:S01]  /*c680*/  PRMT R51, R13, 0x7632, R51 ;  /* 0x000076320d337816 */ /* 0x002fe20000000033 */
[----:B------:R-:W-:Y:S01]  /*c690*/  FADD.FTZ R94, R95, R94 ;  /* 0x0000005e5f5e7221 */ /* 0x000fe20000010000 */
[C---:B------:R-:W-:Y:S01]  /*c6a0*/  PRMT R55, R31.reuse, 0x7610, R55 ;  /* 0x000076101f377816 */ /* 0x040fe20000000037 */
[----:B------:R1:W-:Y:S01]  /*c6b0*/  STS.U16 [R59+0x8], R103 ;  /* 0x000008673b007388 */ /* 0x0003e20000000400 */
[----:B------:R-:W-:Y:S01]  /*c6c0*/  F2FP.BF16.PACK_AB R13, R88, R91 ;  /* 0x0000005b580d723e */ /* 0x000fe200000010ff */
[----:B------:R-:W-:Y:S01]  /*c6d0*/  FADD.FTZ R93, R94, R93 ;  /* 0x0000005d5e5d7221 */ /* 0x000fe20000010000 */
[----:B------:R-:W-:Y:S01]  /*c6e0*/  PRMT R56, R31, 0x7632, R56 ;  /* 0x000076321f387816 */ /* 0x000fe20000000038 */
[----:B------:R2:W-:Y:S01]  /*c6f0*/  STS.U16 [R60+0xa], R53 ;  /* 0x00000a353c007388 */ /* 0x0005e20000000400 */
[----:B------:R-:W-:Y:S01]  /*c700*/  F2FP.BF16.PACK_AB R31, R86, R89 ;  /* 0x00000059561f723e */ /* 0x000fe200000010ff */
[----:B------:R-:W-:Y:S01]  /*c710*/  FADD.FTZ R90, R93, R90 ;  /* 0x0000005a5d5a7221 */ /* 0x000fe20000010000 */
[----:B0-----:R-:W-:Y:S01]  /*c720*/  PRMT R52, R50, 0x7632, R52 ;  /* 0x0000763232347816 */ /* 0x001fe20000000034 */
[----:B------:R0:W-:Y:S01]  /*c730*/  STS.U16 [R61+0xc], R54 ;  /* 0x00000c363d007388 */ /* 0x0001e20000000400 */
[C---:B------:R-:W-:Y:S01]  /*c740*/  PRMT R58, R13.reuse, 0x7610, R58 ;  /* 0x000076100d3a7816 */ /* 0x040fe2000000003a */
[----:B------:R-:W-:Y:S01]  /*c750*/  FADD.FTZ R91, R90, R91 ;  /* 0x0000005b5a5b7221 */ /* 0x000fe20000010000 */
[----:B-1----:R-:W-:Y:S01]  /*c760*/  PRMT R59, R13, 0x7632, R59 ;  /* 0x000076320d3b7816 */ /* 0x002fe2000000003b */
[----:B------:R-:W-:Y:S01]  /*c770*/  STS.U16 [R62+0xe], R51 ;  /* 0x00000e333e007388 */ /* 0x000fe20000000400 */
[----:B--2---:R-:W-:Y:S01]  /*c780*/  PRMT R60, R31, 0x7632, R60 ;  /* 0x000076321f3c7816 */ /* 0x004fe2000000003c */
[----:B------:R-:W-:-:S02]  /*c790*/  FADD.FTZ R88, R91, R88 ;  /* 0x000000585b587221 */ /* 0x000fc40000010000 */
[----:B------:R-:W-:Y:S01]  /*c7a0*/  STS.U16 [R63+0x10], R55 ;  /* 0x000010373f007388 */ /* 0x000fe20000000400 */
[----:B0-----:R-:W-:Y:S01]  /*c7b0*/  PRMT R54, R31, 0x7610, R54 ;  /* 0x000076101f367816 */ /* 0x001fe20000000036 */
[----:B------:R-:W-:Y:S02]  /*c7c0*/  FADD.FTZ R7, R88, R89 ;  /* 0x0000005958077221 */ /* 0x000fe40000010000 */
[----:B------:R-:W-:Y:S02]  /*c7d0*/  STS.U16 [R64+0x12], R56 ;  /* 0x0000123840007388 */ /* 0x000fe40000000400 */
[----:B------:R-:W-:Y:S02]  /*c7e0*/  FADD.FTZ R7, R7, R86 ;  /* 0x0000005607077221 */ /* 0x000fe40000010000 */
[----:B------:R-:W-:Y:S04]  /*c7f0*/  STS.U16 [R65+0x14], R50 ;  /* 0x0000143241007388 */ /* 0x000fe80000000400 */
[----:B------:R-:W-:Y:S04]  /*c800*/  STS.U16 [R66+0x16], R52 ;  /* 0x0000163442007388 */ /* 0x000fe80000000400 */
[----:B------:R-:W-:Y:S04]  /*c810*/  STS.U16 [R67+0x18], R58 ;  /* 0x0000183a43007388 */ /* 0x000fe80000000400 */
[----:B------:R-:W-:Y:S04]  /*c820*/  STS.U16 [R68+0x1a], R59 ;  /* 0x00001a3b44007388 */ /* 0x000fe80000000400 */
        /* <DEDUP_REMOVED lines=24> */
[----:B0-----:R-:W-:-:S05]  /*c9b0*/  IADD3.X R47, R72, -0x1, RZ, P1, !PT ;  /* 0xffffffff482f7810 */ /* 0x001fca0000ffe4ff */
        /* <DEDUP_REMOVED lines=16> */
.L_x_205:
[----:B------:R-:W-:Y:S05]  /*cac0*/  BSYNC B0 ;  /* 0x0000000000007941 */ /* 0x000fea0003800000 */
.L_x_204:
        /* <DEDUP_REMOVED lines=50> */
.L_x_131:
        /* <DEDUP_REMOVED lines=32> */
.L_x_208:
[----:B0-----:R-:W-:Y:S05]  /*cff0*/  BSYNC B0 ;  /* 0x0000000000007941 */ /* 0x001fea0003800000 */
.L_x_207:
        /* <DEDUP_REMOVED lines=31> */
.L_x_210:
[----:B------:R-:W0:Y:S02]  /*d1f0*/  S2R R21, SR_TID.X ;  /* 0x0000000000157919 */ /* 0x000e240000002100 */
.L_x_211:
[----:B0-----:R-:W-:Y:S05]  /*d200*/  BSYNC B0 ;  /* 0x0000000000007941 */ /* 0x001fea0003800000 */
.L_x_209:
        /* <DEDUP_REMOVED lines=22> */
.L_x_212:
        /* <DEDUP_REMOVED lines=64> */
.L_x_169:
[----:B------:R-:W-:Y:S01]  /*d770*/  HFMA2.MMA R70, -RZ, RZ, 0, 5.9604644775390625e-08 ;  /* 0x00000001ff467435 */ /* 0x000fe200000001ff */
[----:B------:R-:W-:Y:S02]  /*d780*/  MOV R71, R66 ;  /* 0x0000004200477202 */ /* 0x000fe40000000f00 */
[----:B------:R-:W-:Y:S02]  /*d790*/  MOV R68, RZ ;  /* 0x000000ff00447202 */ /* 0x000fe40000000f00 */
[----:B------:R-:W-:-:S02]  /*d7a0*/  MOV R67, 0xffffffff ;  /* 0xffffffff00437802 */ /* 0x000fc40000000f00 */
[----:B------:R-:W-:Y:S02]  /*d7b0*/  MOV R64, 0xd7d0 ;  /* 0x0000d7d000407802 */ /* 0x000fe40000000f00 */
[----:B-----5:R-:W-:Y:S05]  /*d7c0*/  CALL.REL.NOINC `($__internal_8_$__cuda_sm70_shflsync_up) ;  /* 0x00001e5000007944 */ /* 0x020fea0003c00000 */
[----:B-1----:R-:W-:Y:S01]  /*d7d0*/  MOV R69, R67 ;  /* 0x0000004300457202 */ /* 0x002fe20000000f00 */
[----:B0-----:R-:W-:Y:S05]  /*d7e0*/  BRA `(.L_x_213) ;  /* 0xffff8bb000007947 */ /* 0x001fea000383ffff */
.L_x_170:
[----:B------:R-:W-:Y:S01]  /*d7f0*/  HFMA2.MMA R70, -RZ, RZ, 0, 5.9604644775390625e-08 ;  /* 0x00000001ff467435 */ /* 0x000fe200000001ff */
[----:B------:R-:W-:Y:S02]  /*d800*/  MOV R71, R76 ;  /* 0x0000004c00477202 */ /* 0x000fe40000000f00 */
[----:B------:R-:W-:Y:S02]  /*d810*/  MOV R68, RZ ;  /* 0x000000ff00447202 */ /* 0x000fe40000000f00 */
[----:B------:R-:W-:Y:S02]  /*d820*/  MOV R67, 0xffffffff ;  /* 0xffffffff00437802 */ /* 0x000fe40000000f00 */
[----:B------:R-:W-:Y:S02]  /*d830*/  MOV R64, 0xd850 ;  /* 0x0000d85000407802 */ /* 0x000fe40000000f00 */
[----:B01---5:R-:W-:Y:S05]  /*d840*/  CALL.REL.NOINC `($__internal_8_$__cuda_sm70_shflsync_up) ;  /* 0x00001dd000007944 */ /* 0x023fea0003c00000 */
[----:B0-----:R-:W-:Y:S01]  /*d850*/  HFMA2.MMA R70, -RZ, RZ, 0, 5.9604644775390625e-08 ;  /* 0x00000001ff467435 */ /* 0x001fe200000001ff */
[----:B-1----:R-:W-:Y:S02]  /*d860*/  MOV R73, R67 ;  /* 0x0000004300497202 */ /* 0x002fe40000000f00 */
[----:B------:R-:W-:-:S02]  /*d870*/  MOV R71, R78 ;  /* 0x0000004e00477202 */ /* 0x000fc40000000f00 */
[----:B------:R-:W-:Y:S02]  /*d880*/  MOV R68, RZ ;  /* 0x000000ff00447202 */ /* 0x000fe40000000f00 */
[----:B------:R-:W-:Y:S02]  /*d890*/  MOV R67, 0xffffffff ;  /* 0xffffffff00437802 */ /* 0x000fe40000000f00 */
[----:B------:R-:W-:Y:S02]  /*d8a0*/  MOV R64, 0xd8c0 ;  /* 0x0000d8c000407802 */ /* 0x000fe40000000f00 */
[----:B------:R-:W-:Y:S05]  /*d8b0*/  CALL.REL.NOINC `($__internal_8_$__cuda_sm70_shflsync_up) ;  /* 0x00001d6000007944 */ /* 0x000fea0003c00000 */
[----:B0-----:R-:W-:Y:S01]  /*d8c0*/  HFMA2.MMA R70, -RZ, RZ, 0, 5.9604644775390625e-08 ;  /* 0x00000001ff467435 */ /* 0x001fe200000001ff */
[----:B-1----:R-:W-:Y:S02]  /*d8d0*/  MOV R75, R67 ;  /* 0x00000043004b7202 */ /* 0x002fe40000000f00 */
[----:B------:R-:W-:Y:S02]  /*d8e0*/  MOV R71, R79 ;  /* 0x0000004f00477202 */ /* 0x000fe40000000f00 */
[----:B------:R-:W-:Y:S02]  /*d8f0*/  MOV R68, RZ ;  /* 0x000000ff00447202 */ /* 0x000fe40000000f00 */
[----:B------:R-:W-:-:S02]  /*d900*/  MOV R67, 0xffffffff ;  /* 0xffffffff00437802 */ /* 0x000fc40000000f00 */
[----:B------:R-:W-:Y:S02]  /*d910*/  MOV R64, 0xd930 ;  /* 0x0000d93000407802 */ /* 0x000fe40000000f00 */
[----:B------:R-:W-:Y:S05]  /*d920*/  CALL.REL.NOINC `($__internal_8_$__cuda_sm70_shflsync_up) ;  /* 0x00001cf000007944 */ /* 0x000fea0003c00000 */
[C---:B0-----:R-:W-:Y:S01]  /*d930*/  FMUL.FTZ R70, R76.reuse, R75 ;  /* 0x0000004b4c467220 */ /* 0x041fe20000410000 */
[----:B------:R-:W-:Y:S01]  /*d940*/  ISETP.GE.AND P0, PT, R9, 0x1, PT ;  /* 0x000000010900780c */ /* 0x000fe20003f06270 */
[C---:B------:R-:W-:Y:S02]  /*d950*/  FMUL.FTZ R64, R76.reuse, R73 ;  /* 0x000000494c407220 */ /* 0x040fe40000410000 */
[-C--:B-1----:R-:W-:Y:S02]  /*d960*/  FMUL.FTZ R68, R76, R67.reuse ;  /* 0x000000434c447220 */ /* 0x082fe40000410000 */
[----:B------:R-:W-:Y:S01]  /*d970*/  FFMA.FTZ R70, R66, R67, R70 ;  /* 0x0000004342467223 */ /* 0x000fe20000010046 */
[----:B------:R-:W-:Y:S01]  /*d980*/  MOV R67, 0xffffffff ;  /* 0xffffffff00437802 */ /* 0x000fe20000000f00 */
[-C--:B------:R-:W-:Y:S02]  /*d990*/  FMUL.FTZ R65, R76, R69.reuse ;  /* 0x000000454c417220 */ /* 0x080fe40000410000 */
[C---:B------:R-:W-:Y:S01]  /*d9a0*/  FFMA.FTZ R71, R66.reuse, R69, -R64 ;  /* 0x0000004542477223 */ /* 0x040fe20000010840 */
[----:B------:R-:W-:Y:S01]  /*d9b0*/  MOV R64, 0xda80 ;  /* 0x0000da8000407802 */ /* 0x000fe20000000f00 */
[----:B------:R-:W-:Y:S01]  /*d9c0*/  FFMA.FTZ R69, R66, R75, -R68 ;  /* 0x0000004b42457223 */ /* 0x000fe20000010844 */
[----:B------:R-:W-:Y:S01]  /*d9d0*/  MOV R68, RZ ;  /* 0x000000ff00447202 */ /* 0x000fe20000000f00 */
[----:B------:R-:W-:-:S02]  /*d9e0*/  FADD.FTZ R70, R79, R70 ;  /* 0x000000464f467221 */ /* 0x000fc40000010000 */
[C---:B------:R-:W-:Y:S01]  /*d9f0*/  FFMA.FTZ R65, R66.reuse, R73, R65 ;  /* 0x0000004942417223 */ /* 0x040fe20000010041 */
[----:B------:R-:W-:Y:S01]  /*da00*/  FSEL R73, R66, R71, !P0 ;  /* 0x0000004742497208 */ /* 0x000fe20004000000 */
[----:B------:R-:W-:Y:S01]  /*da10*/  FADD.FTZ R69, R78, R69 ;  /* 0x000000454e457221 */ /* 0x000fe20000010000 */
[----:B------:R-:W-:Y:S01]  /*da20*/  FSEL R79, R79, R70, !P0 ;  /* 0x000000464f4f7208 */ /* 0x000fe20004000000 */
[----:B------:R-:W-:Y:S01]  /*da30*/  HFMA2.MMA R70, -RZ, RZ, 0, 1.1920928955078125e-07 ;  /* 0x00000002ff467435 */ /* 0x000fe200000001ff */
[----:B------:R-:W-:Y:S02]  /*da40*/  FSEL R75, R76, R65, !P0 ;  /* 0x000000414c4b7208 */ /* 0x000fe40004000000 */
[----:B------:R-:W-:Y:S02]  /*da50*/  FSEL R78, R78, R69, !P0 ;  /* 0x000000454e4e7208 */ /* 0x000fe40004000000 */
[----:B------:R-:W-:Y:S02]  /*da60*/  MOV R71, R73 ;  /* 0x0000004900477202 */ /* 0x000fe40000000f00 */
[----:B------:R-:W-:Y:S05]  /*da70*/  CALL.REL.NOINC `($__internal_8_$__cuda_sm70_shflsync_up) ;  /* 0x00001ba000007944 */ /* 0x000fea0003c00000 */
[----:B0-----:R-:W-:Y:S01]  /*da80*/  HFMA2.MMA R70, -RZ, RZ, 0, 1.1920928955078125e-07 ;  /* 0x00000002ff467435 */ /* 0x001fe200000001ff */
[----:B-1----:R-:W-:-:S02]  /*da90*/  MOV R66, R67 ;  /* 0x0000004300427202 */ /* 0x002fc40000000f00 */
[----:B------:R-:W-:Y:S02]  /*daa0*/  MOV R71, R75 ;  /* 0x0000004b00477202 */ /* 0x000fe40000000f00 */
[----:B------:R-:W-:Y:S02]  /*dab0*/  MOV R68, RZ ;  /* 0x000000ff00447202 */ /* 0x000fe40000000f00 */
[----:B------:R-:W-:Y:S02]  /*dac0*/  MOV R67, 0xffffffff ;  /* 0xffffffff00437802 */ /* 0x000fe40000000f00 */
[----:B------:R-:W-:Y:S02]  /*dad0*/  MOV R64, 0xdaf0 ;  /* 0x0000daf000407802 */ /* 0x000fe40000000f00 */
[----:B------:R-:W-:Y:S05]  /*dae0*/  CALL.REL.NOINC `($__internal_8_$__cuda_sm70_shflsync_up) ;  /* 0x00001b3000007944 */ /* 0x000fea0003c00000 */
[----:B0-----:R-:W-:Y:S01]  /*daf0*/  HFMA2.MMA R70, -RZ, RZ, 0, 1.1920928955078125e-07 ;  /* 0x00000002ff467435 */ /* 0x001fe200000001ff */
[----:B-1----:R-:W-:Y:S02]  /*db00*/  MOV R69, R67 ;  /* 0x0000004300457202 */ /* 0x002fe40000000f00 */
[----:B------:R-:W-:Y:S02]  /*db10*/  MOV R71, R78 ;  /* 0x0000004e00477202 */ /* 0x000fe40000000f00 */
[----:B------:R-:W-:-:S02]  /*db20*/  MOV R68, RZ ;  /* 0x000000ff00447202 */ /* 0x000fc40000000f00 */
[----:B------:R-:W-:Y:S02]  /*db30*/  MOV R67, 0xffffffff ;  /* 0xffffffff00437802 */ /* 0x000fe40000000f00 */
[----:B------:R-:W-:Y:S02]  /*db40*/  MOV R64, 0xdb60 ;  /* 0x0000db6000407802 */ /* 0x000fe40000000f00 */
[----:B------:R-:W-:Y:S05]  /*db50*/  CALL.REL.NOINC `($__internal_8_$__cuda_sm70_shflsync_up) ;  /* 0x00001ac000007944 */ /* 0x000fea0003c00000 */
[----:B0-----:R-:W-:Y:S01]  /*db60*/  HFMA2.MMA R70, -RZ, RZ, 0, 1.1920928955078125e-07 ;  /* 0x00000002ff467435 */ /* 0x001fe200000001ff */
[----:B-1----:R-:W-:Y:S02]  /*db70*/  MOV R72, R67 ;  /* 0x0000004300487202 */ /* 0x002fe40000000f00 */
[----:B------:R-:W-:Y:S02]  /*db80*/  MOV R71, R79 ;  /* 0x0000004f00477202 */ /* 0x000fe40000000f00 */
[----:B------:R-:W-:Y:S02]  /*db90*/  MOV R68, RZ ;  /* 0x000000ff00447202 */ /* 0x000fe40000000f00 */
[----:B------:R-:W-:Y:S02]  /*dba0*/  MOV R67, 0xffffffff ;  /* 0xffffffff00437802 */ /* 0x000fe40000000f00 */
[----:B------:R-:W-:-:S02]  /*dbb0*/  MOV R64, 0xdbd0 ;  /* 0x0000dbd000407802 */ /* 0x000fc40000000f00 */
[----:B------:R-:W-:Y:S05]  /*dbc0*/  CALL.REL.NOINC `($__internal_8_$__cuda_sm70_shflsync_up) ;  /* 0x00001a5000007944 */ /* 0x000fea0003c00000 */
[----:B------:R-:W-:Y:S01]  /*dbd0*/  ISETP.GE.AND P0, PT, R9, 0x2, PT ;  /* 0x000000020900780c */ /* 0x000fe20003f06270 */
[----:B------:R-:W-:-:S02]  /*dbe0*/  FMUL.FTZ R64, R66, R75 ;  /* 0x0000004b42407220 */ /* 0x000fc40000410000 */
[C---:B0-----:R-:W-:Y:S02]  /*dbf0*/  FMUL.FTZ R68, R72.reuse, R75 ;  /* 0x0000004b48447220 */ /* 0x041fe40000410000 */
[----:B-1----:R-:W-:Y:S02]  /*dc00*/  FMUL.FTZ R65, R75, R67 ;  /* 0x000000434b417220 */ /* 0x002fe40000410000 */
        /* <DEDUP_REMOVED lines=13> */
[----:B------:R-:W-:Y:S05]  /*dce0*/  CALL.REL.NOINC `($__internal_8_$__cuda_sm70_shflsync_up) ;  /* 0x0000193000007944 */ /* 0x000fea0003c00000 */
[----:B0-----:R-:W-:Y:S01]  /*dcf0*/  HFMA2.MMA R70, -RZ, RZ, 0, 2.384185791015625e-07 ;  /* 0x00000004ff467435 */ /* 0x001fe200000001ff */
[----:B-1----:R-:W-:Y:S02]  /*dd00*/  MOV R66, R67 ;  /* 0x0000004300427202 */ /* 0x002fe40000000f00 */
[----:B------:R-:W-:Y:S02]  /*dd10*/  MOV R71, R75 ;  /* 0x0000004b00477202 */ /* 0x000fe40000000f00 */
[----:B------:R-:W-:Y:S02]  /*dd20*/  MOV R68, RZ ;  /* 0x000000ff00447202 */ /* 0x000fe40000000f00 */
[----:B------:R-:W-:Y:S02]  /*dd30*/  MOV R67, 0xffffffff ;  /* 0xffffffff00437802 */ /* 0x000fe40000000f00 */
[----:B------:R-:W-:Y:S02]  /*dd40*/  MOV R64, 0xdd60 ;  /* 0x0000dd6000407802 */ /* 0x000fe40000000f00 */
[----:B------:R-:W-:Y:S05]  /*dd50*/  CALL.REL.NOINC `($__internal_8_$__cuda_sm70_shflsync_up) ;  /* 0x000018c000007944 */ /* 0x000fea0003c00000 */
[----:B0-----:R-:W-:Y:S01]  /*dd60*/  HFMA2.MMA R70, -RZ, RZ, 0, 2.384185791015625e-07 ;  /* 0x00000004ff467435 */ /* 0x001fe200000001ff */
[----:B-1----:R-:W-:-:S02]  /*dd70*/  MOV R69, R67 ;  /* 0x0000004300457202 */ /* 0x002fc40000000f00 */
[----:B------:R-:W-:Y:S02]  /*dd80*/  MOV R71, R78 ;  /* 0x0000004e00477202 */ /* 0x000fe40000000f00 */
[----:B------:R-:W-:Y:S02]  /*dd90*/  MOV R68, RZ ;  /* 0x000000ff00447202 */ /* 0x000fe40000000f00 */
[----:B------:R-:W-:Y:S02]  /*dda0*/  MOV R67, 0xffffffff ;  /* 0xffffffff00437802 */ /* 0x000fe40000000f00 */
[----:B------:R-:W-:Y:S02]  /*ddb0*/  MOV R64, 0xddd0 ;  /* 0x0000ddd000407802 */ /* 0x000fe40000000f00 */
[----:B------:R-:W-:Y:S05]  /*ddc0*/  CALL.REL.NOINC `($__internal_8_$__cuda_sm70_shflsync_up) ;  /* 0x0000185000007944 */ /* 0x000fea0003c00000 */
[----:B0-----:R-:W-:Y:S01]  /*ddd0*/  HFMA2.MMA R70, -RZ, RZ, 0, 2.384185791015625e-07 ;  /* 0x00000004ff467435 */ /* 0x001fe200000001ff */
[----:B-1----:R-:W-:Y:S02]  /*dde0*/  MOV R72, R67 ;  /* 0x0000004300487202 */ /* 0x002fe40000000f00 */
[----:B------:R-:W-:Y:S02]  /*ddf0*/  MOV R71, R79 ;  /* 0x0000004f00477202 */ /* 0x000fe40000000f00 */
[----:B------:R-:W-:-:S02]  /*de00*/  MOV R68, RZ ;  /* 0x000000ff00447202 */ /* 0x000fc40000000f00 */
[----:B------:R-:W-:Y:S02]  /*de10*/  MOV R67, 0xffffffff ;  /* 0xffffffff00437802 */ /* 0x000fe40000000f00 */
[----:B------:R-:W-:Y:S02]  /*de20*/  MOV R64, 0xde40 ;  /* 0x0000de4000407802 */ /* 0x000fe40000000f00 */
[----:B------:R-:W-:Y:S05]  /*de30*/  CALL.REL.NOINC `($__internal_8_$__cuda_sm70_shflsync_up) ;  /* 0x000017e000007944 */ /* 0x000fea0003c00000 */
[----:B------:R-:W-:Y:S01]  /*de40*/  ISETP.GE.AND P0, PT, R9, 0x4, PT ;  /* 0x000000040900780c */ /* 0x000fe20003f06270 */
[----:B------:R-:W-:Y:S02]  /*de50*/  FMUL.FTZ R64, R66, R75 ;  /* 0x0000004b42407220 */ /* 0x000fe40000410000 */
[----:B-1----:R-:W-:Y:S02]  /*de60*/  FMUL.FTZ R65, R75, R67 ;  /* 0x000000434b417220 */ /* 0x002fe40000410000 */
[----:B0-----:R-:W-:Y:S02]  /*de70*/  FMUL.FTZ R68, R72, R75 ;  /* 0x0000004b48447220 */ /* 0x001fe40000410000 */
        /* <DEDUP_REMOVED lines=13> */
[----:B------:R-:W-:Y:S05]  /*df50*/  CALL.REL.NOINC `($__internal_8_$__cuda_sm70_shflsync_up) ;  /* 0x000016c000007944 */ /* 0x000fea0003c00000 */
[----:B0-----:R-:W-:Y:S01]  /*df60*/  HFMA2.MMA R70, -RZ, RZ, 0, 4.76837158203125e-07 ;  /* 0x00000008ff467435 */ /* 0x001fe200000001ff */
[----:B-1----:R-:W-:-:S02]  /*df70*/  MOV R66, R67 ;  /* 0x0000004300427202 */ /* 0x002fc40000000f00 */
[----:B------:R-:W-:Y:S02]  /*df80*/  MOV R71, R75 ;  /* 0x0000004b00477202 */ /* 0x000fe40000000f00 */
[----:B------:R-:W-:Y:S02]  /*df90*/  MOV R68, RZ ;  /* 0x000000ff00447202 */ /* 0x000fe40000000f00 */
[----:B------:R-:W-:Y:S02]  /*dfa0*/  MOV R67, 0xffffffff ;  /* 0xffffffff00437802 */ /* 0x000fe40000000f00 */
[----:B------:R-:W-:Y:S02]  /*dfb0*/  MOV R64, 0xdfd0 ;  /* 0x0000dfd000407802 */ /* 0x000fe40000000f00 */
[----:B------:R-:W-:Y:S05]  /*dfc0*/  CALL.REL.NOINC `($__internal_8_$__cuda_sm70_shflsync_up) ;  /* 0x0000165000007944 */ /* 0x000fea0003c00000 */
[----:B0-----:R-:W-:Y:S01]  /*dfd0*/  HFMA2.MMA R70, -RZ, RZ, 0, 4.76837158203125e-07 ;  /* 0x00000008ff467435 */ /* 0x001fe200000001ff */
[----:B-1----:R-:W-:Y:S02]  /*dfe0*/  MOV R69, R67 ;  /* 0x0000004300457202 */ /* 0x002fe40000000f00 */
[----:B------:R-:W-:Y:S02]  /*dff0*/  MOV R71, R78 ;  /* 0x0000004e00477202 */ /* 0x000fe40000000f00 */
[----:B------:R-:W-:-:S02]  /*e000*/  MOV R68, RZ ;  /* 0x000000ff00447202 */ /* 0x000fc40000000f00 */
[----:B------:R-:W-:Y:S02]  /*e010*/  MOV R67, 0xffffffff ;  /* 0xffffffff00437802 */ /* 0x000fe40000000f00 */
[----:B------:R-:W-:Y:S02]  /*e020*/  MOV R64, 0xe040 ;  /* 0x0000e04000407802 */ /* 0x000fe40000000f00 */
[----:B------:R-:W-:Y:S05]  /*e030*/  CALL.REL.NOINC `($__internal_8_$__cuda_sm70_shflsync_up) ;  /* 0x000015e000007944 */ /* 0x000fea0003c00000 */
[----:B0-----:R-:W-:Y:S01]  /*e040*/  HFMA2.MMA R70, -RZ, RZ, 0, 4.76837158203125e-07 ;  /* 0x00000008ff467435 */ /* 0x001fe200000001ff */
        /* <DEDUP_REMOVED lines=27> */
[----:B------:R-:W-:Y:S05]  /*e200*/  CALL.REL.NOINC `($__internal_8_$__cuda_sm70_shflsync_up) ;  /* 0x0000141000007944 */ /* 0x000fea0003c00000 */
[----:B0-----:R-:W-:Y:S01]  /*e210*/  HFMA2.MMA R70, -RZ, RZ, 0, 9.5367431640625e-07 ;  /* 0x00000010ff467435 */ /* 0x001fe200000001ff */
[----:B-1----:R-:W-:Y:S02]  /*e220*/  MOV R74, R67 ;  /* 0x00000043004a7202 */ /* 0x002fe40000000f00 */
[----:B------:R-:W-:-:S02]  /*e230*/  MOV R71, R75 ;  /* 0x0000004b00477202 */ /* 0x000fc40000000f00 */
[----:B------:R-:W-:Y:S02]  /*e240*/  MOV R68, RZ ;  /* 0x000000ff00447202 */ /* 0x000fe40000000f00 */
[----:B------:R-:W-:Y:S02]  /*e250*/  MOV R67, 0xffffffff ;  /* 0xffffffff00437802 */ /* 0x000fe40000000f00 */
[----:B------:R-:W-:Y:S02]  /*e260*/  MOV R64, 0xe280 ;  /* 0x0000e28000407802 */ /* 0x000fe40000000f00 */
[----:B------:R-:W-:Y:S05]  /*e270*/  CALL.REL.NOINC `($__internal_8_$__cuda_sm70_shflsync_up) ;  /* 0x000013a000007944 */ /* 0x000fea0003c00000 */
[----:B0-----:R-:W-:Y:S01]  /*e280*/  HFMA2.MMA R70, -RZ, RZ, 0, 9.5367431640625e-07 ;  /* 0x00000010ff467435 */ /* 0x001fe200000001ff */
[----:B-1----:R-:W-:Y:S02]  /*e290*/  MOV R76, R67 ;  /* 0x00000043004c7202 */ /* 0x002fe40000000f00 */
[----:B------:R-:W-:Y:S02]  /*e2a0*/  MOV R71, R78 ;  /* 0x0000004e00477202 */ /* 0x000fe40000000f00 */
[----:B------:R-:W-:Y:S02]  /*e2b0*/  MOV R68, RZ ;  /* 0x000000ff00447202 */ /* 0x000fe40000000f00 */
[----:B------:R-:W-:-:S02]  /*e2c0*/  MOV R67, 0xffffffff ;  /* 0xffffffff00437802 */ /* 0x000fc40000000f00 */
[----:B------:R-:W-:Y:S02]  /*e2d0*/  MOV R64, 0xe2f0 ;  /* 0x0000e2f000407802 */ /* 0x000fe40000000f00 */
[----:B------:R-:W-:Y:S05]  /*e2e0*/  CALL.REL.NOINC `($__internal_8_$__cuda_sm70_shflsync_up) ;  /* 0x0000133000007944 */ /* 0x000fea0003c00000 */
[----:B0-----:R-:W-:Y:S01]  /*e2f0*/  HFMA2.MMA R70, -RZ, RZ, 0, 9.5367431640625e-07 ;  /* 0x00000010ff467435 */ /* 0x001fe200000001ff */
[----:B-1----:R-:W-:Y:S02]  /*e300*/  MOV R220, R67 ;  /* 0x0000004300dc7202 */ /* 0x002fe40000000f00 */
[----:B------:R-:W-:Y:S02]  /*e310*/  MOV R71, R79 ;  /* 0x0000004f00477202 */ /* 0x000fe40000000f00 */
[----:B------:R-:W-:Y:S02]  /*e320*/  MOV R68, RZ ;  /* 0x000000ff00447202 */ /* 0x000fe40000000f00 */
[----:B------:R-:W-:Y:S02]  /*e330*/  MOV R67, 0xffffffff ;  /* 0xffffffff00437802 */ /* 0x000fe40000000f00 */
[----:B------:R-:W-:Y:S02]  /*e340*/  MOV R64, 0xe360 ;  /* 0x0000e36000407802 */ /* 0x000fe40000000f00 */
[----:B------:R-:W-:Y:S05]  /*e350*/  CALL.REL.NOINC `($__internal_8_$__cuda_sm70_shflsync_up) ;  /* 0x000012c000007944 */ /* 0x000fea0003c00000 */
[----:B01----:R-:W-:Y:S05]  /*e360*/  BRA `(.L_x_214) ;  /* 0xffff849000007947 */ /* 0x003fea000383ffff */
.L_x_175:
[----:B------:R-:W-:Y:S01]  /*e370*/  HFMA2.MMA R70, -RZ, RZ, 0, 5.9604644775390625e-08 ;  /* 0x00000001ff467435 */ /* 0x000fe200000001ff */
[----:B------:R-:W-:-:S02]  /*e380*/  MOV R71, R75 ;  /* 0x0000004b00477202 */ /* 0x000fc40000000f00 */
[----:B0-----:R-:W-:Y:S02]  /*e390*/  MOV R68, RZ ;  /* 0x000000ff00447202 */ /* 0x001fe40000000f00 */
[----:B------:R-:W-:Y:S02]  /*e3a0*/  MOV R67, 0xffffffff ;  /* 0xffffffff00437802 */ /* 0x000fe40000000f00 */
[----:B------:R-:W-:Y:S02]  /*e3b0*/  MOV R64, 0xe3d0 ;  /* 0x0000e3d000407802 */ /* 0x000fe40000000f00 */
[----:B-1---5:R-:W-:Y:S05]  /*e3c0*/  CALL.REL.NOINC `($__internal_8_$__cuda_sm70_shflsync_up) ;  /* 0x0000125000007944 */ /* 0x022fea0003c00000 */
[----:B0-----:R-:W-:Y:S01]  /*e3d0*/  HFMA2.MMA R70, -RZ, RZ, 0, 5.9604644775390625e-08 ;  /* 0x00000001ff467435 */ /* 0x001fe200000001ff */
[----:B-1----:R-:W-:Y:S02]  /*e3e0*/  MOV R76, R67 ;  /* 0x00000043004c7202 */ /* 0x002fe40000000f00 */
[----:B------:R-:W-:Y:S02]  /*e3f0*/  MOV R71, R73 ;  /* 0x0000004900477202 */ /* 0x000fe40000000f00 */
[----:B------:R-:W-:Y:S02]  /*e400*/  MOV R68, RZ ;  /* 0x000000ff00447202 */ /* 0x000fe40000000f00 */
[----:B------:R-:W-:-:S02]  /*e410*/  MOV R67, 0xffffffff ;  /* 0xffffffff00437802 */ /* 0x000fc40000000f00 */
[----:B------:R-:W-:Y:S02]  /*e420*/  MOV R64, 0xe440 ;  /* 0x0000e44000407802 */ /* 0x000fe40000000f00 */
[----:B------:R-:W-:Y:S05]  /*e430*/  CALL.REL.NOINC `($__internal_8_$__cuda_sm70_shflsync_up) ;  /* 0x000011e000007944 */ /* 0x000fea0003c00000 */
[----:B0-----:R-:W-:Y:S01]  /*e440*/  HFMA2.MMA R70, -RZ, RZ, 0, 5.9604644775390625e-08 ;  /* 0x00000001ff467435 */ /* 0x001fe200000001ff */
[----:B-1----:R-:W-:Y:S02]  /*e450*/  MOV R77, R67 ;  /* 0x00000043004d7202 */ /* 0x002fe40000000f00 */
[----:B------:R-:W-:Y:S02]  /*e460*/  MOV R71, R69 ;  /* 0x0000004500477202 */ /* 0x000fe40000000f00 */
[----:B------:R-:W-:Y:S02]  /*e470*/  MOV R68, RZ ;  /* 0x000000ff00447202 */ /* 0x000fe40000000f00 */
[----:B------:R-:W-:Y:S02]  /*e480*/  MOV R67, 0xffffffff ;  /* 0xffffffff00437802 */ /* 0x000fe40000000f00 */
[----:B------:R-:W-:Y:S02]  /*e490*/  MOV R64, 0xe4b0 ;  /* 0x0000e4b000407802 */ /* 0x000fe40000000f00 */
[----:B------:R-:W-:Y:S05]  /*e4a0*/  CALL.REL.NOINC `($__internal_8_$__cuda_sm70_shflsync_up) ;  /* 0x0000117000007944 */ /* 0x000fea0003c00000 */
[----:B0-----:R-:W-:Y:S01]  /*e4b0*/  HFMA2.MMA R70, -RZ, RZ, 0, 5.9604644775390625e-08 ;  /* 0x00000001ff467435 */ /* 0x001fe200000001ff */
[----:B-1----:R-:W-:-:S02]  /*e4c0*/  MOV R66, R67 ;  /* 0x0000004300427202 */ /* 0x002fc40000000f00 */
[----:B------:R-:W-:Y:S02]  /*e4d0*/  MOV R71, R72 ;  /* 0x0000004800477202 */ /* 0x000fe40000000f00 */
[----:B------:R-:W-:Y:S02]  /*e4e0*/  MOV R68, RZ ;  /* 0x000000ff00447202 */ /* 0x000fe40000000f00 */
[----:B------:R-:W-:Y:S02]  /*e4f0*/  MOV R67, 0xffffffff ;  /* 0xffffffff00437802 */ /* 0x000fe40000000f00 */
[----:B------:R-:W-:Y:S02]  /*e500*/  MOV R64, 0xe520 ;  /* 0x0000e52000407802 */ /* 0x000fe40000000f00 */
[----:B------:R-:W-:Y:S05]  /*e510*/  CALL.REL.NOINC `($__internal_8_$__cuda_sm70_shflsync_up) ;  /* 0x0000110000007944 */ /* 0x000fea0003c00000 */
[----:B-1----:R-:W-:Y:S01]  /*e520*/  MOV R78, R67 ;  /* 0x00000043004e7202 */ /* 0x002fe20000000f00 */
[----:B------:R-:W-:Y:S01]  /*e530*/  HFMA2.MMA R67, -RZ, RZ, 0, 0 ;  /* 0x00000000ff437435 */ /* 0x000fe200000001ff */
[----:B------:R-:W-:Y:S02]  /*e540*/  MOV R69, R66 ;  /* 0x0000004200457202 */ /* 0x000fe40000000f00 */
[----:B0-----:R-:W-:-:S02]  /*e550*/  MOV R68, R60 ;  /* 0x0000003c00447202 */ /* 0x001fc40000000f00 */
[----:B------:R-:W-:Y:S02]  /*e560*/  MOV R65, 0x1f ;  /* 0x0000001f00417802 */ /* 0x000fe40000000f00 */
[----:B------:R-:W-:Y:S02]  /*e570*/  MOV R64, 0xffffffff ;  /* 0xffffffff00407802 */ /* 0x000fe40000000f00 */
[----:B------:R-:W-:Y:S02]  /*e580*/  MOV R66, 0xe5a0 ;  /* 0x0000e5a000427802 */ /* 0x000fe40000000f00 */
[----:B------:R-:W-:Y:S05]  /*e590*/  CALL.REL.NOINC `($__internal_7_$__cuda_sm70_shflsync_idx_p) ;  /* 0x0000103000007944 */ /* 0x000fea0003c00000 */
[----:B0-----:R-:W-:Y:S01]  /*e5a0*/  HFMA2.MMA R67, -RZ, RZ, 0, 0 ;  /* 0x00000000ff437435 */ /* 0x001fe200000001ff */
[----:B-1----:R-:W-:Y:S02]  /*e5b0*/  MOV R79, R65 ;  /* 0x00000041004f7202 */ /* 0x002fe40000000f00 */
[----:B------:R-:W-:Y:S02]  /*e5c0*/  MOV R68, R61 ;  /* 0x0000003d00447202 */ /* 0x000fe40000000f00 */
[----:B------:R-:W-:Y:S02]  /*e5d0*/  MOV R65, 0x1f ;  /* 0x0000001f00417802 */ /* 0x000fe40000000f00 */
[----:B------:R-:W-:-:S02]  /*e5e0*/  MOV R64, 0xffffffff ;  /* 0xffffffff00407802 */ /* 0x000fc40000000f00 */
[----:B------:R-:W-:Y:S02]  /*e5f0*/  MOV R66, 0xe610 ;  /* 0x0000e61000427802 */ /* 0x000fe40000000f00 */
[----:B------:R-:W-:Y:S05]  /*e600*/  CALL.REL.NOINC `($__internal_7_$__cuda_sm70_shflsync_idx_p) ;  /* 0x00000fc000007944 */ /* 0x000fea0003c00000 */
[----:B0-----:R-:W-:Y:S01]  /*e610*/  HFMA2.MMA R67, -RZ, RZ, 0, 0 ;  /* 0x00000000ff437435 */ /* 0x001fe200000001ff */
[----:B-1----:R-:W-:Y:S02]  /*e620*/  MOV R220, R65 ;  /* 0x0000004100dc7202 */ /* 0x002fe40000000f00 */
[----:B------:R-:W-:Y:S02]  /*e630*/  MOV R68, R62 ;  /* 0x0000003e00447202 */ /* 0x000fe40000000f00 */
[----:B------:R-:W-:Y:S02]  /*e640*/  MOV R65, 0x1f ;  /* 0x0000001f00417802 */ /* 0x000fe40000000f00 */
[----:B------:R-:W-:Y:S02]  /*e650*/  MOV R64, 0xffffffff ;  /* 0xffffffff00407802 */ /* 0x000fe40000000f00 */
[----:B------:R-:W-:Y:S02]  /*e660*/  MOV R66, 0xe680 ;  /* 0x0000e68000427802 */ /* 0x000fe40000000f00 */
[----:B------:R-:W-:Y:S05]  /*e670*/  CALL.REL.NOINC `($__internal_7_$__cuda_sm70_shflsync_idx_p) ;  /* 0x00000f5000007944 */ /* 0x000fea0003c00000 */
[----:B0-----:R-:W-:Y:S01]  /*e680*/  HFMA2.MMA R67, -RZ, RZ, 0, 0 ;  /* 0x00000000ff437435 */ /* 0x001fe200000001ff */
[----:B-1----:R-:W-:-:S02]  /*e690*/  MOV R221, R65 ;  /* 0x0000004100dd7202 */ /* 0x002fc40000000f00 */
[----:B------:R-:W-:Y:S02]  /*e6a0*/  MOV R68, R63 ;  /* 0x0000003f00447202 */ /* 0x000fe40000000f00 */
[----:B------:R-:W-:Y:S02]  /*e6b0*/  MOV R65, 0x1f ;  /* 0x0000001f00417802 */ /* 0x000fe40000000f00 */
[----:B------:R-:W-:Y:S02]  /*e6c0*/  MOV R64, 0xffffffff ;  /* 0xffffffff00407802 */ /* 0x000fe40000000f00 */
[----:B------:R-:W-:Y:S02]  /*e6d0*/  MOV R66, 0xe6f0 ;  /* 0x0000e6f000427802 */ /* 0x000fe40000000f00 */
[----:B------:R-:W-:Y:S05]  /*e6e0*/  CALL.REL.NOINC `($__internal_7_$__cuda_sm70_shflsync_idx_p) ;  /* 0x00000ee000007944 */ /* 0x000fea0003c00000 */
[----:B-1----:R-:W-:Y:S01]  /*e6f0*/  MOV R71, R65 ;  /* 0x0000004100477202 */ /* 0x002fe20000000f00 */
[----:B0-----:R-:W-:Y:S05]  /*e700*/  BRA `(.L_x_215) ;  /* 0xffff841000007947 */ /* 0x001fea000383ffff */
.L_x_178:
[----:B------:R-:W-:Y:S01]  /*e710*/  HFMA2.MMA R66, -RZ, RZ, 0, 5.9604644775390625e-08 ;  /* 0x00000001ff427435 */ /* 0x000fe200000001ff */
[----:B------:R-:W-:Y:S02]  /*e720*/  MOV R67, 0x1f ;  /* 0x0000001f00437802 */ /* 0x000fe40000000f00 */
[----:B------:R-:W-:-:S02]  /*e730*/  MOV R80, 0xffffffff ;  /* 0xffffffff00507802 */ /* 0x000fc40000000f00 */
[----:B------:R-:W-:Y:S02]  /*e740*/  MOV R64, 0xe760 ;  /* 0x0000e76000407802 */ /* 0x000fe40000000f00 */
[----:B------:R-:W-:Y:S05]  /*e750*/  CALL.REL.NOINC `($__internal_6_$__cuda_sm70_shflsync_down) ;  /* 0x00000e3000007944 */ /* 0x000fea0003c00000 */
[----:B-1----:R-:W-:Y:S01]  /*e760*/  MOV R68, R80 ;  /* 0x0000005000447202 */ /* 0x002fe20000000f00 */
[----:B0-----:R-:W-:Y:S05]  /*e770*/  BRA `(.L_x_216) ;  /* 0xffff998000007947 */ /* 0x001fea000383ffff */
.L_x_179:
[----:B------:R-:W-:Y:S01]  /*e780*/  HFMA2.MMA R66, -RZ, RZ, 0, 5.9604644775390625e-08 ;  /* 0x00000001ff427435 */ /* 0x000fe200000001ff */
[----:B0-----:R-:W-:Y:S02]  /*e790*/  MOV R71, R77 ;  /* 0x0000004d00477202 */ /* 0x001fe40000000f00 */
[----:B------:R-:W-:Y:S02]  /*e7a0*/  MOV R67, 0x1f ;  /* 0x0000001f00437802 */ /* 0x000fe40000000f00 */
[----:B------:R-:W-:Y:S02]  /*e7b0*/  MOV R80, 0xffffffff ;  /* 0xffffffff00507802 */ /* 0x000fe40000000f00 */
[----:B------:R-:W-:Y:S02]  /*e7c0*/  MOV R64, 0xe7e0 ;  /* 0x0000e7e000407802 */ /* 0x000fe40000000f00 */
[----:B-1----:R-:W-:Y:S05]  /*e7d0*/  CALL.REL.NOINC `($__internal_6_$__cuda_sm70_shflsync_down) ;  /* 0x00000db000007944 */ /* 0x002fea0003c00000 */
[----:B0-----:R-:W-:Y:S01]  /*e7e0*/  HFMA2.MMA R66, -RZ, RZ, 0, 5.9604644775390625e-08 ;  /* 0x00000001ff427435 */ /* 0x001fe200000001ff */
[----:B-1----:R-:W-:Y:S02]  /*e7f0*/  MOV R69, R80 ;  /* 0x0000005000457202 */ /* 0x002fe40000000f00 */
[----:B------:R-:W-:-:S02]  /*e800*/  MOV R71, R76 ;  /* 0x0000004c00477202 */ /* 0x000fc40000000f00 */
[----:B------:R-:W-:Y:S02]  /*e810*/  MOV R67, 0x1f ;  /* 0x0000001f00437802 */ /* 0x000fe40000000f00 */
[----:B------:R-:W-:Y:S02]  /*e820*/  MOV R80, 0xffffffff ;  /* 0xffffffff00507802 */ /* 0x000fe40000000f00 */
[----:B------:R-:W-:Y:S02]  /*e830*/  MOV R64, 0xe850 ;  /* 0x0000e85000407802 */ /* 0x000fe40000000f00 */
[----:B------:R-:W-:Y:S05]  /*e840*/  CALL.REL.NOINC `($__internal_6_$__cuda_sm70_shflsync_down) ;  /* 0x00000d4000007944 */ /* 0x000fea0003c00000 */
[----:B0-----:R-:W-:Y:S01]  /*e850*/  HFMA2.MMA R66, -RZ, RZ, 0, 5.9604644775390625e-08 ;  /* 0x00000001ff427435 */ /* 0x001fe200000001ff */
[----:B-1----:R-:W-:Y:S02]  /*e860*/  MOV R70, R80 ;  /* 0x0000005000467202 */ /* 0x002fe40000000f00 */
[----:B------:R-:W-:Y:S02]  /*e870*/  MOV R71, R75 ;  /* 0x0000004b00477202 */ /* 0x000fe40000000f00 */
[----:B------:R-:W-:Y:S02]  /*e880*/  MOV R67, 0x1f ;  /* 0x0000001f00437802 */ /* 0x000fe40000000f00 */
[----:B------:R-:W-:-:S02]  /*e890*/  MOV R80, 0xffffffff ;  /* 0xffffffff00507802 */ /* 0x000fc40000000f00 */
[----:B------:R-:W-:Y:S02]  /*e8a0*/  MOV R64, 0xe8c0 ;  /* 0x0000e8c000407802 */ /* 0x000fe40000000f00 */
[----:B------:R-:W-:Y:S05]  /*e8b0*/  CALL.REL.NOINC `($__internal_6_$__cuda_sm70_shflsync_down) ;  /* 0x00000cd000007944 */ /* 0x000fea0003c00000 */
[----:B01----:R-:W-:Y:S05]  /*e8c0*/  BRA `(.L_x_217) ;  /* 0xffff987000007947 */ /* 0x003fea000383ffff */
.L_x_182:
[----:B------:R-:W-:Y:S01]  /*e8d0*/  HFMA2.MMA R66, -RZ, RZ, 0, 1.1920928955078125e-07 ;  /* 0x00000002ff427435 */ /* 0x000fe200000001ff */
[----:B0-----:R-:W-:Y:S02]  /*e8e0*/  MOV R71, R78 ;  /* 0x0000004e00477202 */ /* 0x001fe40000000f00 */
[----:B------:R-:W-:Y:S02]  /*e8f0*/  MOV R67, 0x1f ;  /* 0x0000001f00437802 */ /* 0x000fe40000000f00 */
[----:B------:R-:W-:Y:S02]  /*e900*/  MOV R80, 0xffffffff ;  /* 0xffffffff00507802 */ /* 0x000fe40000000f00 */
[----:B------:R-:W-:Y:S02]  /*e910*/  MOV R64, 0xe930 ;  /* 0x0000e93000407802 */ /* 0x000fe40000000f00 */
[----:B-1234-:R-:W-:Y:S05]  /*e920*/  CALL.REL.NOINC `($__internal_6_$__cuda_sm70_shflsync_down) ;  /* 0x00000c6000007944 */ /* 0x01efea0003c00000 */
[----:B0-----:R-:W-:Y:S01]  /*e930*/  HFMA2.MMA R66, -RZ, RZ, 0, 1.1920928955078125e-07 ;  /* 0x00000002ff427435 */ /* 0x001fe200000001ff */
[----:B-1----:R-:W-:Y:S02]  /*e940*/  MOV R68, R80 ;  /* 0x0000005000447202 */ /* 0x002fe40000000f00 */
[----:B------:R-:W-:-:S02]  /*e950*/  MOV R71, R77 ;  /* 0x0000004d00477202 */ /* 0x000fc40000000f00 */
[----:B------:R-:W-:Y:S02]  /*e960*/  MOV R67, 0x1f ;  /* 0x0000001f00437802 */ /* 0x000fe40000000f00 */
[----:B------:R-:W-:Y:S02]  /*e970*/  MOV R80, 0xffffffff ;  /* 0xffffffff00507802 */ /* 0x000fe40000000f00 */
[----:B------:R-:W-:Y:S02]  /*e980*/  MOV R64, 0xe9a0 ;  /* 0x0000e9a000407802 */ /* 0x000fe40000000f00 */
[----:B------:R-:W-:Y:S05]  /*e990*/  CALL.REL.NOINC `($__internal_6_$__cuda_sm70_shflsync_down) ;  /* 0x00000bf000007944 */ /* 0x000fea0003c00000 */
[----:B0-----:R-:W-:Y:S01]  /*e9a0*/  HFMA2.MMA R66, -RZ, RZ, 0, 1.1920928955078125e-07 ;  /* 0x00000002ff427435 */ /* 0x001fe200000001ff */
[----:B-1----:R-:W-:Y:S02]  /*e9b0*/  MOV R69, R80 ;  /* 0x0000005000457202 */ /* 0x002fe40000000f00 */
[----:B------:R-:W-:Y:S02]  /*e9c0*/  MOV R71, R76 ;  /* 0x0000004c00477202 */ /* 0x000fe40000000f00 */
[----:B------:R-:W-:Y:S02]  /*e9d0*/  MOV R67, 0x1f ;  /* 0x0000001f00437802 */ /* 0x000fe40000000f00 */
[----:B------:R-:W-:-:S02]  /*e9e0*/  MOV R80, 0xffffffff ;  /* 0xffffffff00507802 */ /* 0x000fc40000000f00 */
[----:B------:R-:W-:Y:S02]  /*e9f0*/  MOV R64, 0xea10 ;  /* 0x0000ea1000407802 */ /* 0x000fe40000000f00 */
[----:B------:R-:W-:Y:S05]  /*ea00*/  CALL.REL.NOINC `($__internal_6_$__cuda_sm70_shflsync_down) ;  /* 0x00000b8000007944 */ /* 0x000fea0003c00000 */
[----:B0-----:R-:W-:Y:S01]  /*ea10*/  HFMA2.MMA R66, -RZ, RZ, 0, 1.1920928955078125e-07 ;  /* 0x00000002ff427435 */ /* 0x001fe200000001ff */
[----:B-1----:R-:W-:Y:S02]  /*ea20*/  MOV R70, R80 ;  /* 0x0000005000467202 */ /* 0x002fe40000000f00 */
[----:B------:R-:W-:Y:S02]  /*ea30*/  MOV R71, R75 ;  /* 0x0000004b00477202 */ /* 0x000fe40000000f00 */
[----:B------:R-:W-:Y:S02]  /*ea40*/  MOV R67, 0x1f ;  /* 0x0000001f00437802 */ /* 0x000fe40000000f00 */
[----:B------:R-:W-:Y:S02]  /*ea50*/  MOV R80, 0xffffffff ;  /* 0xffffffff00507802 */ /* 0x000fe40000000f00 */
[----:B------:R-:W-:Y:S02]  /*ea60*/  MOV R64, 0xea80 ;  /* 0x0000ea8000407802 */ /* 0x000fe40000000f00 */
[----:B------:R-:W-:Y:S05]  /*ea70*/  CALL.REL.NOINC `($__internal_6_$__cuda_sm70_shflsync_down) ;  /* 0x00000b1000007944 */ /* 0x000fea0003c00000 */
[----:B01----:R-:W-:Y:S05]  /*ea80*/  BRA `(.L_x_218) ;  /* 0xffff97f000007947 */ /* 0x003fea000383ffff */
.L_x_185:
[----:B------:R-:W-:Y:S01]  /*ea90*/  HFMA2.MMA R66, -RZ, RZ, 0, 2.384185791015625e-07 ;  /* 0x00000004ff427435 */ /* 0x000fe200000001ff */
[----:B------:R-:W-:-:S02]  /*eaa0*/  MOV R71, R78 ;  /* 0x0000004e00477202 */ /* 0x000fc40000000f00 */
[----:B------:R-:W-:Y:S02]  /*eab0*/  MOV R67, 0x1f ;  /* 0x0000001f00437802 */ /* 0x000fe40000000f00 */
[----:B0-----:R-:W-:Y:S02]  /*eac0*/  MOV R80, 0xffffffff ;  /* 0xffffffff00507802 */ /* 0x001fe40000000f00 */
[----:B------:R-:W-:Y:S02]  /*ead0*/  MOV R64, 0xeaf0 ;  /* 0x0000eaf000407802 */ /* 0x000fe40000000f00 */
[----:B-1234-:R-:W-:Y:S05]  /*eae0*/  CALL.REL.NOINC `($__internal_6_$__cuda_sm70_shflsync_down) ;  /* 0x00000aa000007944 */ /* 0x01efea0003c00000 */
[----:B-1----:R-:W-:Y:S01]  /*eaf0*/  MOV R68, R80 ;  /* 0x0000005000447202 */ /* 0x002fe20000000f00 */
[----:B0-----:R-:W-:Y:S05]  /*eb00*/  BRA `(.L_x_219) ;  /* 0xffff988000007947 */ /* 0x001fea000383ffff */
.L_x_186:
[----:B------:R-:W-:Y:S01]  /*eb10*/  HFMA2.MMA R66, -RZ, RZ, 0, 2.384185791015625e-07 ;  /* 0x00000004ff427435 */ /* 0x000fe200000001ff */
[----:B------:R-:W-:Y:S02]  /*eb20*/  MOV R71, R77 ;  /* 0x0000004d00477202 */ /* 0x000fe40000000f00 */
[----:B------:R-:W-:Y:S02]  /*eb30*/  MOV R67, 0x1f ;  /* 0x0000001f00437802 */ /* 0x000fe40000000f00 */
[----:B0-----:R-:W-:-:S02]  /*eb40*/  MOV R80, 0xffffffff ;  /* 0xffffffff00507802 */ /* 0x001fc40000000f00 */
[----:B------:R-:W-:Y:S02]  /*eb50*/  MOV R64, 0xeb70 ;  /* 0x0000eb7000407802 */ /* 0x000fe40000000f00 */
[----:B-1234-:R-:W-:Y:S05]  /*eb60*/  CALL.REL.NOINC `($__internal_6_$__cuda_sm70_shflsync_down) ;  /* 0x00000a2000007944 */ /* 0x01efea0003c00000 */
[----:B0-----:R-:W-:Y:S01]  /*eb70*/  HFMA2.MMA R66, -RZ, RZ, 0, 2.384185791015625e-07 ;  /* 0x00000004ff427435 */ /* 0x001fe200000001ff */
[----:B-1----:R-:W-:Y:S02]  /*eb80*/  MOV R69, R80 ;  /* 0x0000005000457202 */ /* 0x002fe40000000f00 */
[----:B------:R-:W-:Y:S02]  /*eb90*/  MOV R71, R76 ;  /* 0x0000004c00477202 */ /* 0x000fe40000000f00 */
[----:B------:R-:W-:Y:S02]  /*eba0*/  MOV R67, 0x1f ;  /* 0x0000001f00437802 */ /* 0x000fe40000000f00 */
[----:B------:R-:W-:Y:S02]  /*ebb0*/  MOV R80, 0xffffffff ;  /* 0xffffffff00507802 */ /* 0x000fe40000000f00 */
[----:B------:R-:W-:Y:S02]  /*ebc0*/  MOV R64, 0xebe0 ;  /* 0x0000ebe000407802 */ /* 0x000fe40000000f00 */
[----:B------:R-:W-:Y:S05]  /*ebd0*/  CALL.REL.NOINC `($__internal_6_$__cuda_sm70_shflsync_down) ;  /* 0x000009b000007944 */ /* 0x000fea0003c00000 */
[----:B0-----:R-:W-:Y:S01]  /*ebe0*/  HFMA2.MMA R66, -RZ, RZ, 0, 2.384185791015625e-07 ;  /* 0x00000004ff427435 */ /* 0x001fe200000001ff */
[----:B-1----:R-:W-:-:S02]  /*ebf0*/  MOV R70, R80 ;  /* 0x0000005000467202 */ /* 0x002fc40000000f00 */
[----:B------:R-:W-:Y:S02]  /*ec00*/  MOV R71, R75 ;  /* 0x0000004b00477202 */ /* 0x000fe40000000f00 */
[----:B------:R-:W-:Y:S02]  /*ec10*/  MOV R67, 0x1f ;  /* 0x0000001f00437802 */ /* 0x000fe40000000f00 */
[----:B------:R-:W-:Y:S02]  /*ec20*/  MOV R80, 0xffffffff ;  /* 0xffffffff00507802 */ /* 0x000fe40000000f00 */
[----:B------:R-:W-:Y:S02]  /*ec30*/  MOV R64, 0xec50 ;  /* 0x0000ec5000407802 */ /* 0x000fe40000000f00 */
[----:B------:R-:W-:Y:S05]  /*ec40*/  CALL.REL.NOINC `($__internal_6_$__cuda_sm70_shflsync_down) ;  /* 0x0000094000007944 */ /* 0x000fea0003c00000 */
[----:B01----:R-:W-:Y:S05]  /*ec50*/  BRA `(.L_x_220) ;  /* 0xffff977000007947 */ /* 0x003fea000383ffff */
.L_x_189:
[----:B------:R-:W-:Y:S01]  /*ec60*/  HFMA2.MMA R66, -RZ, RZ, 0, 4.76837158203125e-07 ;  /* 0x00000008ff427435 */ /* 0x000fe200000001ff */
[----:B------:R-:W-:Y:S02]  /*ec70*/  MOV R71, R78 ;  /* 0x0000004e00477202 */ /* 0x000fe40000000f00 */
[----:B------:R-:W-:Y:S02]  /*ec80*/  MOV R67, 0x1f ;  /* 0x0000001f00437802 */ /* 0x000fe40000000f00 */
[----:B0-----:R-:W-:-:S02]  /*ec90*/  MOV R80, 0xffffffff ;  /* 0xffffffff00507802 */ /* 0x001fc40000000f00 */
[----:B------:R-:W-:Y:S02]  /*eca0*/  MOV R64, 0xecc0 ;  /* 0x0000ecc000407802 */ /* 0x000fe40000000f00 */
[----:B-1234-:R-:W-:Y:S05]  /*ecb0*/  CALL.REL.NOINC `($__internal_6_$__cuda_sm70_shflsync_down) ;  /* 0x000008d000007944 */ /* 0x01efea0003c00000 */
[----:B0-----:R-:W-:Y:S01]  /*ecc0*/  HFMA2.MMA R66, -RZ, RZ, 0, 4.76837158203125e-07 ;  /* 0x00000008ff427435 */ /* 0x001fe200000001ff */
[----:B-1----:R-:W-:Y:S02]  /*ecd0*/  MOV R68, R80 ;  /* 0x0000005000447202 */ /* 0x002fe40000000f00 */
[----:B------:R-:W-:Y:S02]  /*ece0*/  MOV R71, R77 ;  /* 0x0000004d00477202 */ /* 0x000fe40000000f00 */
[----:B------:R-:W-:Y:S02]  /*ecf0*/  MOV R67, 0x1f ;  /* 0x0000001f00437802 */ /* 0x000fe40000000f00 */
[----:B------:R-:W-:Y:S02]  /*ed00*/  MOV R80, 0xffffffff ;  /* 0xffffffff00507802 */ /* 0x000fe40000000f00 */
[----:B------:R-:W-:Y:S02]  /*ed10*/  MOV R64, 0xed30 ;  /* 0x0000ed3000407802 */ /* 0x000fe40000000f00 */
[----:B------:R-:W-:Y:S05]  /*ed20*/  CALL.REL.NOINC `($__internal_6_$__cuda_sm70_shflsync_down) ;  /* 0x0000086000007944 */ /* 0x000fea0003c00000 */
[----:B0-----:R-:W-:Y:S01]  /*ed30*/  HFMA2.MMA R66, -RZ, RZ, 0, 4.76837158203125e-07 ;  /* 0x00000008ff427435 */ /* 0x001fe200000001ff */
[----:B-1----:R-:W-:-:S02]  /*ed40*/  MOV R69, R80 ;  /* 0x0000005000457202 */ /* 0x002fc40000000f00 */
[----:B------:R-:W-:Y:S02]  /*ed50*/  MOV R71, R76 ;  /* 0x0000004c00477202 */ /* 0x000fe40000000f00 */
[----:B------:R-:W-:Y:S02]  /*ed60*/  MOV R67, 0x1f ;  /* 0x0000001f00437802 */ /* 0x000fe40000000f00 */
[----:B------:R-:W-:Y:S02]  /*ed70*/  MOV R80, 0xffffffff ;  /* 0xffffffff00507802 */ /* 0x000fe40000000f00 */
[----:B------:R-:W-:Y:S02]  /*ed80*/  MOV R64, 0xeda0 ;  /* 0x0000eda000407802 */ /* 0x000fe40000000f00 */
[----:B------:R-:W-:Y:S05]  /*ed90*/  CALL.REL.NOINC `($__internal_6_$__cuda_sm70_shflsync_down) ;  /* 0x000007f000007944 */ /* 0x000fea0003c00000 */
[----:B0-----:R-:W-:Y:S01]  /*eda0*/  HFMA2.MMA R66, -RZ, RZ, 0, 4.76837158203125e-07 ;  /* 0x00000008ff427435 */ /* 0x001fe200000001ff */
[----:B-1----:R-:W-:Y:S02]  /*edb0*/  MOV R70, R80 ;  /* 0x0000005000467202 */ /* 0x002fe40000000f00 */
[----:B------:R-:W-:Y:S02]  /*edc0*/  MOV R71, R75 ;  /* 0x0000004b00477202 */ /* 0x000fe40000000f00 */
[----:B------:R-:W-:-:S02]  /*edd0*/  MOV R67, 0x1f ;  /* 0x0000001f00437802 */ /* 0x000fc40000000f00 */
[----:B------:R-:W-:Y:S02]  /*ede0*/  MOV R80, 0xffffffff ;  /* 0xffffffff00507802 */ /* 0x000fe40000000f00 */
[----:B------:R-:W-:Y:S02]  /*edf0*/  MOV R64, 0xee10 ;  /* 0x0000ee1000407802 */ /* 0x000fe40000000f00 */
[----:B------:R-:W-:Y:S05]  /*ee00*/  CALL.REL.NOINC `($__internal_6_$__cuda_sm70_shflsync_down) ;  /* 0x0000078000007944 */ /* 0x000fea0003c00000 */
[----:B01----:R-:W-:Y:S05]  /*ee10*/  BRA `(.L_x_221) ;  /* 0xffff96f000007947 */ /* 0x003fea000383ffff */
.L_x_192:
[----:B------:R-:W-:Y:S01]  /*ee20*/  HFMA2.MMA R66, -RZ, RZ, 0, 9.5367431640625e-07 ;  /* 0x00000010ff427435 */ /* 0x000fe200000001ff */
[----:B------:R-:W-:Y:S02]  /*ee30*/  MOV R71, R78 ;  /* 0x0000004e00477202 */ /* 0x000fe40000000f00 */
[----:B------:R-:W-:Y:S02]  /*ee40*/  MOV R67, 0x1f ;  /* 0x0000001f00437802 */ /* 0x000fe40000000f00 */
[----:B0-----:R-:W-:Y:S02]  /*ee50*/  MOV R80, 0xffffffff ;  /* 0xffffffff00507802 */ /* 0x001fe40000000f00 */
[----:B------:R-:W-:Y:S02]  /*ee60*/  MOV R64, 0xee80 ;  /* 0x0000ee8000407802 */ /* 0x000fe40000000f00 */
[----:B-1234-:R-:W-:Y:S05]  /*ee70*/  CALL.REL.NOINC `($__internal_6_$__cuda_sm70_shflsync_down) ;  /* 0x0000071000007944 */ /* 0x01efea0003c00000 */
[----:B-1----:R-:W-:Y:S01]  /*ee80*/  MOV R68, R80 ;  /* 0x0000005000447202 */ /* 0x002fe20000000f00 */
[----:B0-----:R-:W-:Y:S05]  /*ee90*/  BRA `(.L_x_222) ;  /* 0xffff978000007947 */ /* 0x001fea000383ffff */
.L_x_193:
[----:B------:R-:W-:Y:S01]  /*eea0*/  HFMA2.MMA R66, -RZ, RZ, 0, 9.5367431640625e-07 ;  /* 0x00000010ff427435 */ /* 0x000fe200000001ff */
[----:B------:R-:W-:-:S02]  /*eeb0*/  MOV R71, R77 ;  /* 0x0000004d00477202 */ /* 0x000fc40000000f00 */
[----:B------:R-:W-:Y:S02]  /*eec0*/  MOV R67, 0x1f ;  /* 0x0000001f00437802 */ /* 0x000fe40000000f00 */
[----:B0-----:R-:W-:Y:S02]  /*eed0*/  MOV R80, 0xffffffff ;  /* 0xffffffff00507802 */ /* 0x001fe40000000f00 */
[----:B------:R-:W-:Y:S02]  /*eee0*/  MOV R64, 0xef00 ;  /* 0x0000ef0000407802 */ /* 0x000fe40000000f00 */
[----:B-1234-:R-:W-:Y:S05]  /*eef0*/  CALL.REL.NOINC `($__internal_6_$__cuda_sm70_shflsync_down) ;  /* 0x0000069000007944 */ /* 0x01efea0003c00000 */
[----:B0-----:R-:W-:Y:S01]  /*ef00*/  HFMA2.MMA R66, -RZ, RZ, 0, 9.5367431640625e-07 ;  /* 0x00000010ff427435 */ /* 0x001fe200000001ff */
[----:B-1----:R-:W-:Y:S02]  /*ef10*/  MOV R69, R80 ;  /* 0x0000005000457202 */ /* 0x002fe40000000f00 */
[----:B------:R-:W-:Y:S02]  /*ef20*/  MOV R71, R76 ;  /* 0x0000004c00477202 */ /* 0x000fe40000000f00 */
[----:B------:R-:W-:Y:S02]  /*ef30*/  MOV R67, 0x1f ;  /* 0x0000001f00437802 */ /* 0x000fe40000000f00 */
[----:B------:R-:W-:-:S02]  /*ef40*/  MOV R80, 0xffffffff ;  /* 0xffffffff00507802 */ /* 0x000fc40000000f00 */
[----:B------:R-:W-:Y:S02]  /*ef50*/  MOV R64, 0xef70 ;  /* 0x0000ef7000407802 */ /* 0x000fe40000000f00 */
[----:B------:R-:W-:Y:S05]  /*ef60*/  CALL.REL.NOINC `($__internal_6_$__cuda_sm70_shflsync_down) ;  /* 0x0000062000007944 */ /* 0x000fea0003c00000 */
[----:B0-----:R-:W-:Y:S01]  /*ef70*/  HFMA2.MMA R66, -RZ, RZ, 0, 9.5367431640625e-07 ;  /* 0x00000010ff427435 */ /* 0x001fe200000001ff */
[----:B-1----:R-:W-:Y:S02]  /*ef80*/  MOV R70, R80 ;  /* 0x0000005000467202 */ /* 0x002fe40000000f00 */
[----:B------:R-:W-:Y:S02]  /*ef90*/  MOV R71, R75 ;  /* 0x0000004b00477202 */ /* 0x000fe40000000f00 */
[----:B------:R-:W-:Y:S02]  /*efa0*/  MOV R67, 0x1f ;  /* 0x0000001f00437802 */ /* 0x000fe40000000f00 */
[----:B------:R-:W-:Y:S02]  /*efb0*/  MOV R80, 0xffffffff ;  /* 0xffffffff00507802 */ /* 0x000fe40000000f00 */
[----:B------:R-:W-:Y:S02]  /*efc0*/  MOV R64, 0xefe0 ;  /* 0x0000efe000407802 */ /* 0x000fe40000000f00 */
[----:B------:R-:W-:Y:S05]  /*efd0*/  CALL.REL.NOINC `($__internal_6_$__cuda_sm70_shflsync_down) ;  /* 0x000005b000007944 */ /* 0x000fea0003c00000 */
[----:B01----:R-:W-:Y:S05]  /*efe0*/  BRA `(.L_x_223) ;  /* 0xffff967000007947 */ /* 0x003fea000383ffff */
.L_x_196:
[----:B------:R-:W-:Y:S01]  /*eff0*/  HFMA2.MMA R67, -RZ, RZ, 0, 0 ;  /* 0x00000000ff437435 */ /* 0x000fe200000001ff */
[----:B-1----:R-:W-:-:S02]  /*f000*/  MOV R68, R78 ;  /* 0x0000004e00447202 */ /* 0x002fc40000000f00 */
[----:B------:R-:W-:Y:S02]  /*f010*/  MOV R65, 0x1f ;  /* 0x0000001f00417802 */ /* 0x000fe40000000f00 */
[----:B------:R-:W-:Y:S02]  /*f020*/  MOV R64, 0xffffffff ;  /* 0xffffffff00407802 */ /* 0x000fe40000000f00 */
[----:B------:R-:W-:Y:S02]  /*f030*/  MOV R66, 0xf050 ;  /* 0x0000f05000427802 */ /* 0x000fe40000000f00 */
[----:B0-234-:R-:W-:Y:S05]  /*f040*/  CALL.REL.NOINC `($__internal_7_$__cuda_sm70_shflsync_idx_p) ;  /* 0x0000058000007944 */ /* 0x01dfea0003c00000 */
        /* <DEDUP_REMOVED lines=21> */
[----:B------:R-:W-:Y:S01]  /*f1a0*/  HFMA2.MMA R66, -RZ, RZ, 0, 5.9604644775390625e-08 ;  /* 0x00000001ff427435 */ /* 0x000fe200000001ff */
[----:B-1----:R-:W-:Y:S02]  /*f1b0*/  MOV R251, R65 ;  /* 0x0000004100fb7202 */ /* 0x002fe40000000f00 */
[----:B------:R-:W-:Y:S02]  /*f1c0*/  MOV R71, R78 ;  /* 0x0000004e00477202 */ /* 0x000fe40000000f00 */
[----:B0-----:R-:W-:-:S02]  /*f1d0*/  MOV R67, 0x1f ;  /* 0x0000001f00437802 */ /* 0x001fc40000000f00 */
[----:B------:R-:W-:Y:S02]  /*f1e0*/  MOV R80, 0xffffffff ;  /* 0xffffffff00507802 */ /* 0x000fe40000000f00 */
[----:B------:R-:W-:Y:S02]  /*f1f0*/  MOV R64, 0xf210 ;  /* 0x0000f21000407802 */ /* 0x000fe40000000f00 */
[----:B------:R-:W-:Y:S05]  /*f200*/  CALL.REL.NOINC `($__internal_6_$__cuda_sm70_shflsync_down) ;  /* 0x0000038000007944 */ /* 0x000fea0003c00000 */
[----:B0-----:R-:W-:Y:S01]  /*f210*/  HFMA2.MMA R66, -RZ, RZ, 0, 5.9604644775390625e-08 ;  /* 0x00000001ff427435 */ /* 0x001fe200000001ff */
[----:B-1----:R-:W-:Y:S02]  /*f220*/  MOV R72, R80 ;  /* 0x0000005000487202 */ /* 0x002fe40000000f00 */
[----:B------:R-:W-:Y:S02]  /*f230*/  MOV R71, R77 ;  /* 0x0000004d00477202 */ /* 0x000fe40000000f00 */
[----:B------:R-:W-:Y:S02]  /*f240*/  MOV R67, 0x1f ;  /* 0x0000001f00437802 */ /* 0x000fe40000000f00 */
[----:B------:R-:W-:Y:S02]  /*f250*/  MOV R80, 0xffffffff ;  /* 0xffffffff00507802 */ /* 0x000fe40000000f00 */
[----:B------:R-:W-:-:S02]  /*f260*/  MOV R64, 0xf280 ;  /* 0x0000f28000407802 */ /* 0x000fc40000000f00 */
[----:B------:R-:W-:Y:S05]  /*f270*/  CALL.REL.NOINC `($__internal_6_$__cuda_sm70_shflsync_down) ;  /* 0x0000031000007944 */ /* 0x000fea0003c00000 */
[----:B0-----:R-:W-:Y:S01]  /*f280*/  HFMA2.MMA R66, -RZ, RZ, 0, 5.9604644775390625e-08 ;  /* 0x00000001ff427435 */ /* 0x001fe200000001ff */
[----:B-1----:R-:W-:-:S02]  /*f290*/  MOV R73, R80 ;  /* 0x0000005000497202 */ /* 0x002fc40000000f00 */
[----:B------:R-:W-:Y:S02]  /*f2a0*/  MOV R71, R76 ;  /* 0x0000004c00477202 */ /* 0x000fe40000000f00 */
[----:B------:R-:W-:Y:S02]  /*f2b0*/  MOV R67, 0x1f ;  /* 0x0000001f00437802 */ /* 0x000fe40000000f00 */
[----:B------:R-:W-:Y:S02]  /*f2c0*/  MOV R80, 0xffffffff ;  /* 0xffffffff00507802 */ /* 0x000fe40000000f00 */
[----:B------:R-:W-:Y:S02]  /*f2d0*/  MOV R64, 0xf2f0 ;  /* 0x0000f2f000407802 */ /* 0x000fe40000000f00 */
[----:B------:R-:W-:Y:S05]  /*f2e0*/  CALL.REL.NOINC `($__internal_6_$__cuda_sm70_shflsync_down) ;  /* 0x000002a000007944 */ /* 0x000fea0003c00000 */
[----:B0-----:R-:W-:Y:S01]  /*f2f0*/  HFMA2.MMA R66, -RZ, RZ, 0, 5.9604644775390625e-08 ;  /* 0x00000001ff427435 */ /* 0x001fe200000001ff */
[----:B-1----:R-:W-:Y:S02]  /*f300*/  MOV R69, R80 ;  /* 0x0000005000457202 */ /* 0x002fe40000000f00 */
[----:B------:R-:W-:Y:S02]  /*f310*/  MOV R71, R75 ;  /* 0x0000004b00477202 */ /* 0x000fe40000000f00 */
[----:B------:R-:W-:-:S02]  /*f320*/  MOV R67, 0x1f ;  /* 0x0000001f00437802 */ /* 0x000fc40000000f00 */
[----:B------:R-:W-:Y:S02]  /*f330*/  MOV R80, 0xffffffff ;  /* 0xffffffff00507802 */ /* 0x000fe40000000f00 */
[----:B------:R-:W-:Y:S02]  /*f340*/  MOV R64, 0xf360 ;  /* 0x0000f36000407802 */ /* 0x000fe40000000f00 */
[----:B------:R-:W-:Y:S05]  /*f350*/  CALL.REL.NOINC `($__internal_6_$__cuda_sm70_shflsync_down) ;  /* 0x0000023000007944 */ /* 0x000fea0003c00000 */
[-C--:B------:R-:W-:Y:S01]  /*f360*/  FMUL.FTZ R247, R63, R74.reuse ;  /* 0x0000004a3ff77220 */ /* 0x080fe20000410000 */
[----:B0-----:R-:W-:Y:S01]  /*f370*/  HFMA2.MMA R67, -RZ, RZ, 0, 0 ;  /* 0x00000000ff437435 */ /* 0x001fe200000001ff */
[----:B------:R-:W-:Y:S01]  /*f380*/  FMUL.FTZ R246, R62, R74 ;  /* 0x0000004a3ef67220 */ /* 0x000fe20000410000 */
[----:B------:R-:W-:Y:S01]  /*f390*/  MOV R68, R60 ;  /* 0x0000003c00447202 */ /* 0x000fe20000000f00 */
[C---:B------:R-:W-:Y:S01]  /*f3a0*/  FMUL.FTZ R249, R60.reuse, R252 ;  /* 0x000000fc3cf97220 */ /* 0x040fe20000410000 */
[----:B------:R-:W-:Y:S01]  /*f3b0*/  MOV R65, 0x1f ;  /* 0x0000001f00417802 */ /* 0x000fe20000000f00 */
[-C--:B------:R-:W-:Y:S01]  /*f3c0*/  FMUL.FTZ R248, R60, R74.reuse ;  /* 0x0000004a3cf87220 */ /* 0x080fe20000410000 */
[----:B------:R-:W-:Y:S01]  /*f3d0*/  MOV R64, 0xffffffff ;  /* 0xffffffff00407802 */ /* 0x000fe20000000f00 */
[----:B------:R-:W-:Y:S01]  /*f3e0*/  FMUL.FTZ R60, R61, R74 ;  /* 0x0000004a3d3c7220 */ /* 0x000fe20000410000 */
[----:B------:R-:W-:Y:S01]  /*f3f0*/  MOV R66, 0xf430 ;  /* 0x0000f43000427802 */ /* 0x000fe20000000f00 */
[----:B------:R-:W-:-:S02]  /*f400*/  FFMA.FTZ R247, R62, R252, -R247 ;  /* 0x000000fc3ef77223 */ /* 0x000fc400000108f7 */
[----:B------:R-:W-:Y:S02]  /*f410*/  FFMA.FTZ R246, R63, R252, R246 ;  /* 0x000000fc3ff67223 */ /* 0x000fe400000100f6 */
[----:B-1----:R-:W-:Y:S05]  /*f420*/  CALL.REL.NOINC `($__internal_7_$__cuda_sm70_shflsync_idx_p) ;  /* 0x000001a000007944 */ /* 0x002fea0003c00000 */
        /* <DEDUP_REMOVED lines=14> */
[----:B0-----:R-:W-:Y:S01]  /*f510*/  HFMA2.MMA R67, -RZ, RZ, 0, 0 ;  /* 0x00000000ff437435 */ /* 0x001fe200000001ff */
[----:B-1----:R-:W-:Y:S02]  /*f520*/  MOV R74, R65 ;  /* 0x00000041004a7202 */ /* 0x002fe40000000f00 */
[----:B------:R-:W-:Y:S02]  /*f530*/  MOV R68, R63 ;  /* 0x0000003f00447202 */ /* 0x000fe40000000f00 */
[----:B------:R-:W-:-:S02]  /*f540*/  MOV R65, 0x1f ;  /* 0x0000001f00417802 */ /* 0x000fc40000000f00 */
[----:B------:R-:W-:Y:S02]  /*f550*/  MOV R64, 0xffffffff ;  /* 0xffffffff00407802 */ /* 0x000fe40000000f00 */
[----:B------:R-:W-:Y:S02]  /*f560*/  MOV R66, 0xf580 ;  /* 0x0000f58000427802 */ /* 0x000fe40000000f00 */
[----:B------:R-:W-:Y:S05]  /*f570*/  CALL.REL.NOINC `($__internal_7_$__cuda_sm70_shflsync_idx_p) ;  /* 0x0000005000007944 */ /* 0x000fea0003c00000 */
[----:B01----:R-:W-:Y:S05]  /*f580*/  BRA `(.L_x_224) ;  /* 0xffff92f000007947 */ /* 0x003fea000383ffff */
        .weak           $__internal_6_$__cuda_sm70_shflsync_down
        .type           $__internal_6_$__cuda_sm70_shflsync_down,@function
        .size           $__internal_6_$__cuda_sm70_shflsync_down,($__internal_7_$__cuda_sm70_shflsync_idx_p - $__internal_6_$__cuda_sm70_shflsync_down)
$__internal_6_$__cuda_sm70_shflsync_down:
[----:B------:R-:W-:Y:S01]  /*f590*/  HFMA2.MMA R65, -RZ, RZ, 0, 0 ;  /* 0x00000000ff417435 */ /* 0x000fe200000001ff */
[----:B------:R-:W-:Y:S04]  /*f5a0*/  WARPSYNC R80 ;  /* 0x0000005000007348 */ /* 0x000fe80003800000 */
[----:B------:R0:W1:Y:S01]  /*f5b0*/  SHFL.DOWN PT, R80, R71, R66, R67 ;  /* 0x0800004247507389 */ /* 0x00006200000e0043 */
[----:B------:R-:W-:Y:S05]  /*f5c0*/  RET.REL.NODEC R64 `(_Z25selective_scan_bwd_kernelI32Selective_Scan_bwd_kernel_traitsILi128ELi16ELb0ELb0ELb0ELb1ELb0EN3c108BFloat16ENS1_7complexIfEEEEv12SSMParamsBwd) ;  /* 0xffff0a3040007950 */ /* 0x000fea0003c3ffff */
        .weak           $__internal_7_$__cuda_sm70_shflsync_idx_p
        .type           $__internal_7_$__cuda_sm70_shflsync_idx_p,@function
        .size           $__internal_7_$__cuda_sm70_shflsync_idx_p,($__internal_8_$__cuda_sm70_shflsync_up - $__internal_7_$__cuda_sm70_shflsync_idx_p)
$__internal_7_$__cuda_sm70_shflsync_idx_p:
[----:B------:R-:W-:Y:S01]  /*f5d0*/  HFMA2.MMA R71, -RZ, RZ, 0, 0 ;  /* 0x00000000ff477435 */ /* 0x000fe200000001ff */
[----:B------:R-:W-:Y:S01]  /*f5e0*/  MOV R70, R66 ;  /* 0x0000004200467202 */ /* 0x000fe20000000f00 */
[----:B------:R-:W-:Y:S04]  /*f5f0*/  WARPSYNC R64 ;  /* 0x0000004000007348 */ /* 0x000fe80003800000 */
[----:B------:R0:W1:Y:S01]  /*f600*/  SHFL.IDX PT, R65, R68, R67, R65 ;  /* 0x0000004344417389 */ /* 0x00006200000e0041 */
[----:B------:R-:W-:Y:S05]  /*f610*/  RET.REL.NODEC R70 `(_Z25selective_scan_bwd_kernelI32Selective_Scan_bwd_kernel_traitsILi128ELi16ELb0ELb0ELb0ELb1ELb0EN3c108BFloat16ENS1_7complexIfEEEEv12SSMParamsBwd) ;  /* 0xffff09e046007950 */ /* 0x000fea0003c3ffff */
        .weak           $__internal_8_$__cuda_sm70_shflsync_up
        .type           $__internal_8_$__cuda_sm70_shflsync_up,@function
        .size           $__internal_8_$__cuda_sm70_shflsync_up,(.L_x_14440 - $__internal_8_$__cuda_sm70_shflsync_up)
$__internal_8_$__cuda_sm70_shflsync_up:
[----:B------:R-:W-:Y:S01]  /*f620*/  MOV R65, 0x0 ;  /* 0x0000000000417802 */ /* 0x000fe20000000f00 */
[----:B------:R-:W-:Y:S04]  /*f630*/  WARPSYNC R67 ;  /* 0x0000004300007348 */ /* 0x000fe80003800000 */
[----:B------:R0:W1:Y:S01]  /*f640*/  SHFL.UP PT, R67, R71, R70, R68 ;  /* 0x0400004647437389 */ /* 0x00006200000e0044 */
[----:B------:R-:W-:Y:S05]  /*f650*/  RET.REL.NODEC R64 `(_Z25selective_scan_bwd_kernelI32Selective_Scan_bwd_kernel_traitsILi128ELi16ELb0ELb0ELb0ELb1ELb0EN3c108BFloat16ENS1_7complexIfEEEEv12SSMParamsBwd) ;  /* 0xffff09a040007950 */ /* 0x000fea0003c3ffff */
.L_x_225:
        /* <DEDUP_REMOVED lines=10> */
.L_x_14440:


//--------------------- .text._Z25selective_scan_bwd_kernelI32Selective_Scan_bwd_kernel_traitsILi128ELi16ELb0ELb0ELb0ELb1ELb1EN3c108BFloat16ENS1_7complexIfEEEEv12SSMParamsBwd --------------------------
	.section	.text._Z25selective_scan_bwd_kernelI32Selective_Scan_bwd_kernel_traitsILi128ELi16ELb0ELb0ELb0ELb1ELb1EN3c108BFloat16ENS1_7complexIfEEEEv12SSMParamsBwd,"ax",@progbits
	.sectioninfo	@"SHI_REGISTERS=253"
	.align	128
        .global         _Z25selective_scan_bwd_kernelI32Selective_Scan_bwd_kernel_traitsILi128ELi16ELb0ELb0ELb0ELb1ELb1EN3c108BFloat16ENS1_7complexIfEEEEv12SSMParamsBwd
        .type           _Z25selective_scan_bwd_kernelI32Selective_Scan_bwd_kernel_traitsILi128ELi16ELb0ELb0ELb0ELb1ELb1EN3c108BFloat16ENS1_7complexIfEEEEv12SSMParamsBwd,@function
        .size           _Z25selective_scan_bwd_kernelI32Selective_Scan_bwd_kernel_traitsILi128ELi16ELb0ELb0ELb0ELb1ELb1EN3c108BFloat16ENS1_7complexIfEEEEv12SSMParamsBwd,(.L_x_14443 - _Z25selective_scan_bwd_kernelI32Selective_Scan_bwd_kernel_traitsILi128ELi16ELb0ELb0ELb0ELb1ELb1EN3c108BFloat16ENS1_7complexIfEEEEv12SSMParamsBwd)
        .other          _Z25selective_scan_bwd_kernelI32Selective_Scan_bwd_kernel_traitsILi128ELi16ELb0ELb0ELb0ELb1ELb1EN3c108BFloat16ENS1_7complexIfEEEEv12SSMParamsBwd,@"STO_CUDA_ENTRY STV_DEFAULT"
_Z25selective_scan_bwd_kernelI32Selective_Scan_bwd_kernel_traitsILi128ELi16ELb0ELb0ELb0ELb1ELb1EN3c108BFloat16ENS1_7complexIfEEEEv12SSMParamsBwd:
.text._Z25selective_scan_bwd_kernelI32Selective_Scan_bwd_kernel_traitsILi128ELi16ELb0ELb0ELb0ELb1ELb1EN3c108BFloat16ENS1_7complexIfEEEEv12SSMParamsBwd:
[----:B------:R-:W-:Y:S02]  /*0000*/  MOV R1, c[0x0][0x28] ;  /* 0x00000a0000017a02 */ /* 0x000fe40000000f00 */
[----:B------:R-:W0:Y:S01]  /*0010*/  S2R R242, SR_CTAID.Y ;  /* 0x0000000000f27919 */ /* 0x000e220000002600 */
[----:B------:R-:W-:Y:S01]  /*0020*/  ISETP.NE.U32.AND P1, PT, RZ, c[0x0][0x238], PT ;  /* 0x00008e00ff007a0c */ /* 0x000fe20003f25070 */
[----:B------:R-:W-:Y:S01]  /*0030*/  ULDC.64 UR6, c[0x0][0x118] ;  /* 0x0000460000067ab9 */ /* 0x000fe20000000a00 */
[----:B------:R-:W-:Y:S02]  /*0040*/  ISETP.NE.U32.AND P2, PT, RZ, c[0x0][0x250], PT ;  /* 0x00009400ff007a0c */ /* 0x000fe40003f45070 */
[----:B------:R-:W-:Y:S02]  /*0050*/  ISETP.NE.AND.EX P1, PT, RZ, c[0x0][0x23c], PT, P1 ;  /* 0x00008f00ff007a0c */ /* 0x000fe40003f25310 */
[----:B------:R-:W-:Y:S02]  /*0060*/  ISETP.NE.AND.EX P2, PT, RZ, c[0x0][0x254], PT, P2 ;  /* 0x00009500ff007a0c */ /* 0x000fe40003f45320 */
[----:B------:R-:W-:Y:S02]  /*0070*/  IADD3 R1, R1, -0x10, RZ ;  /* 0xfffffff001017810 */ /* 0x000fe40007ffe0ff */
[----:B0-----:R-:W-:-:S07]  /*0080*/  SHF.R.S32.HI R243, RZ, 0x1f, R242 ;  /* 0x0000001ffff37819 */ /* 0x001fce00000114f2 */
[C---:B------:R-:W-:Y:S02]  /*0090*/  @P1 LEA R4, P0, R242.reuse, c[0x0][0x238], 0x2 ;  /* 0x00008e00f2041a11 */ /* 0x040fe400078010ff */
[C---:B------:R-:W-:Y:S02]  /*00a0*/  @P2 LEA R6, P3, R242.reuse, c[0x0][0x250], 0x2 ;  /* 0x00009400f2062a11 */ /* 0x040fe400078610ff */
[C-C-:B------:R-:W-:Y:S02]  /*00b0*/  @P1 LEA.HI.X R5, R242.reuse, c[0x0][0x23c], R243.reuse, 0x2, P0 ;  /* 0x00008f00f2051a11 */ /* 0x140fe400000f14f3 */
[----:B------:R-:W-:-:S03]  /*00c0*/  @P2 LEA.HI.X R7, R242, c[0x0][0x254], R243, 0x2, P3 ;  /* 0x00009500f2072a11 */ /* 0x000fc600018f14f3 */
[----:B------:R0:W2:Y:S04]  /*00d0*/  @P1 LDG.E R0, [R4.64] ;  /* 0x0000000604001981 */ /* 0x0000a8000c1e1900 */
[----:B------:R1:W3:Y:S01]  /*00e0*/  @P2 LDG.E R8, [R6.64] ;  /* 0x0000000606082981 */ /* 0x0002e2000c1e1900 */
[----:B------:R-:W-:Y:S01]  /*00f0*/  MOV R14, c[0x0][0x174] ;  /* 0x00005d00000e7a02 */ /* 0x000fe20000000f00 */
[----:B------:R-:W-:Y:S01]  /*0100*/  IMAD R13, R243, c[0x0][0x1d8], RZ ;  /* 0x00007600f30d7a24 */ /* 0x000fe200078e02ff */
[----:B------:R-:W-:Y:S01]  /*0110*/  UMOV UR4, URZ ;  /* 0x0000003f00047c82 */ /* 0x000fe20008000000 */
[----:B------:R-:W4:Y:S01]  /*0120*/  S2R R249, SR_CTAID.X ;  /* 0x0000000000f97919 */ /* 0x000f220000002500 */
[----:B------:R-:W-:Y:S01]  /*0130*/  ISETP.GE.AND P5, PT, R14, 0x1, PT ;  /* 0x000000010e00780c */ /* 0x000fe20003fa6270 */
[----:B------:R-:W-:Y:S01]  /*0140*/  IMAD R13, R242, c[0x0][0x1dc], R13 ;  /* 0x00007700f20d7a24 */ /* 0x000fe200078e020d */
[----:B------:R-:W-:Y:S01]  /*0150*/  UMOV UR5, URZ ;  /* 0x0000003f00057c82 */ /* 0x000fe20008000000 */
        /* <DEDUP_REMOVED lines=10> */
[----:B------:R-:W-:Y:S01]  /*0200*/  IMAD R15, R249, c[0x0][0x1e4], R10 ;  /* 0x00007900f90f7a24 */ /* 0x000fe200078e020a */
[----:B------:R-:W-:Y:S01]  /*0210*/  HFMA2.MMA R14, -RZ, RZ, 0, 0 ;  /* 0x00000000ff0e7435 */ /* 0x000fe200000001ff */
[----:B------:R-:W-:Y:S01]  /*0220*/  IMAD.WIDE.U32 R2, R242, c[0x0][0x1d8], R2 ;  /* 0x00007600f2027a25 */ /* 0x000fe200078e0002 */
[----:B------:R-:W-:-:S02]  /*0230*/  SHF.R.S32.HI R11, RZ, 0x1f, R9 ;  /* 0x0000001fff0b7819 */ /* 0x000fc40000011409 */
[----:B------:R-:W-:Y:S01]  /*0240*/  IADD3 R5, R5, R15, RZ ;  /* 0x0000000f05057210 */ /* 0x000fe20007ffe0ff */
[----:B-1----:R-:W-:Y:S01]  /*0250*/  IMAD.WIDE.U32 R6, R249, c[0x0][0x278], RZ ;  /* 0x00009e00f9067a25 */ /* 0x002fe200078e00ff */
[----:B------:R-:W-:-:S03]  /*0260*/  IADD3 R10, P0, R9, R2, RZ ;  /* 0x00000002090a7210 */ /* 0x000fc60007f1e0ff */
[----:B------:R-:W-:Y:S01]  /*0270*/  IMAD R17, R249, c[0x0][0x27c], R12 ;  /* 0x00009f00f9117a24 */ /* 0x000fe200078e020c */
[----:B------:R-:W-:Y:S01]  /*0280*/  IADD3.X R13, R11, R3, R13, P0, !PT ;  /* 0x000000030b0d7210 */ /* 0x000fe200007fe40d */
[C---:B------:R-:W-:Y:S01]  /*0290*/  IMAD.WIDE.U32 R2, R242.reuse, c[0x0][0x1e8], R4 ;  /* 0x00007a00f2027a25 */ /* 0x040fe200078e0004 */
[----:B------:R-:W-:Y:S02]  /*02a0*/  ISETP.NE.U32.AND P0, PT, RZ, c[0x0][0x260], PT ;  /* 0x00009800ff007a0c */ /* 0x000fe40003f05070 */
[----:B------:R-:W-:Y:S01]  /*02b0*/  IADD3 R7, R7, R17, RZ ;  /* 0x0000001107077210 */ /* 0x000fe20007ffe0ff */
[C---:B------:R-:W-:Y:S01]  /*02c0*/  IMAD R17, R243.reuse, c[0x0][0x280], RZ ;  /* 0x0000a000f3117a24 */ /* 0x040fe200078e02ff */
[----:B------:R-:W-:Y:S01]  /*02d0*/  ISETP.NE.AND.EX P0, PT, RZ, c[0x0][0x264], PT, P0 ;  /* 0x00009900ff007a0c */ /* 0x000fe20003f05300 */
[----:B------:R-:W-:Y:S02]  /*02e0*/  IMAD R15, R243, c[0x0][0x1e8], RZ ;  /* 0x00007a00f30f7a24 */ /* 0x000fe400078e02ff */
[----:B------:R-:W-:Y:S01]  /*02f0*/  IMAD.WIDE.U32 R4, R242, c[0x0][0x280], R6 ;  /* 0x0000a000f2047a25 */ /* 0x000fe200078e0006 */
[----:B------:R-:W-:-:S03]  /*0300*/  IADD3 R7, P6, R9, R2, RZ ;  /* 0x0000000209077210 */ /* 0x000fc60007fde0ff */
[C---:B------:R-:W-:Y:S01]  /*0310*/  IMAD R17, R242.reuse, c[0x0][0x284], R17 ;  /* 0x0000a100f2117a24 */ /* 0x040fe200078e0211 */
[----:B------:R-:W-:Y:S01]  /*0320*/  IADD3 R4, P3, R9, R4, RZ ;  /* 0x0000000409047210 */ /* 0x000fe20007f7e0ff */
[----:B------:R-:W-:Y:S01]  /*0330*/  IMAD R15, R242, c[0x0][0x1ec], R15 ;  /* 0x00007b00f20f7a24 */ /* 0x000fe200078e020f */
[C---:B------:R-:W-:Y:S02]  /*0340*/  LEA R9, P4, R10.reuse, c[0x0][0x240], 0x1 ;  /* 0x000090000a097a11 */ /* 0x040fe400078808ff */
[----:B------:R-:W-:Y:S02]  /*0350*/  IADD3.X R5, R11, R5, R17, P3, !PT ;  /* 0x000000050b057210 */ /* 0x000fe40001ffe411 */
[----:B------:R-:W-:Y:S02]  /*0360*/  ISETP.NE.U32.AND P3, PT, RZ, c[0x0][0x328], PT ;  /* 0x0000ca00ff007a0c */ /* 0x000fe40003f65070 */
[----:B------:R-:W-:Y:S02]  /*0370*/  LEA.HI.X R10, R10, c[0x0][0x244], R13, 0x1, P4 ;  /* 0x000091000a0a7a11 */ /* 0x000fe400020f0c0d */
[----:B------:R-:W-:Y:S01]  /*0380*/  ISETP.NE.U32.AND P4, PT, RZ, c[0x0][0x348], PT ;  /* 0x0000d200ff007a0c */ /* 0x000fe20003f85070 */
[----:B------:R-:W-:Y:S01]  /*0390*/  CS2R R12, SRZ ;  /* 0x00000000000c7805 */ /* 0x000fe2000001ff00 */
[----:B------:R-:W-:-:S02]  /*03a0*/  ISETP.NE.AND.EX P3, PT, RZ, c[0x0][0x32c], PT, P3 ;  /* 0x0000cb00ff007a0c */ /* 0x000fc40003f65330 */
[----:B------:R-:W-:Y:S02]  /*03b0*/  ISETP.NE.AND.EX P4, PT, RZ, c[0x0][0x34c], PT, P4 ;  /* 0x0000d300ff007a0c */ /* 0x000fe40003f85340 */
[----:B------:R-:W-:Y:S02]  /*03c0*/  IADD3.X R2, R11, R3, R15, P6, !PT ;  /* 0x000000030b027210 */ /* 0x000fe400037fe40f */
[----:B------:R-:W-:Y:S02]  /*03d0*/  MOV R11, RZ ;  /* 0x000000ff000b7202 */ /* 0x000fe40000000f00 */
[C---:B------:R-:W-:Y:S02]  /*03e0*/  LEA R6, P6, R7.reuse, c[0x0][0x248], 0x1 ;  /* 0x0000920007067a11 */ /* 0x040fe400078c08ff */
[----:B------:R-:W-:Y:S02]  /*03f0*/  @P0 MOV R175, 0x10 ;  /* 0x0000001000af0802 */ /* 0x000fe40000000f00 */
[----:B------:R-:W-:Y:S01]  /*0400*/  LEA.HI.X R7, R7, c[0x0][0x24c], R2, 0x1, P6 ;  /* 0x0000930007077a11 */ /* 0x000fe200030f0c02 */
[----:B------:R-:W-:Y:S01]  /*0410*/  @P0 IMAD R2, R249, c[0x0][0x164], R242 ;  /* 0x00005900f9020a24 */ /* 0x000fe200078e02f2 */
[----:B------:R-:W-:-:S03]  /*0420*/  LEA R3, P6, R4, c[0x0][0x308], 0x1 ;  /* 0x0000c20004037a11 */ /* 0x000fc600078c08ff */
[----:B------:R-:W-:Y:S01]  /*0430*/  @P0 IMAD R2, R2, c[0x0][0x174], RZ ;  /* 0x00005d0002020a24 */ /* 0x000fe200078e02ff */
[----:B------:R-:W-:-:S03]  /*0440*/  LEA.HI.X R4, R4, c[0x0][0x30c], R5, 0x1, P6 ;  /* 0x0000c30004047a11 */ /* 0x000fc600030f0c05 */
[----:B------:R-:W-:-:S04]  /*0450*/  @P0 IMAD R2, R2, c[0x0][0x16c], RZ ;  /* 0x00005b0002020a24 */ /* 0x000fc800078e02ff */
[----:B------:R-:W-:Y:S02]  /*0460*/  @P0 IMAD.WIDE R174, R2, R175, c[0x0][0x260] ;  /* 0x0000980002ae0625 */ /* 0x000fe400078e02af */
[----:B------:R-:W-:Y:S01]  /*0470*/  @!P0 CS2R R174, SRZ ;  /* 0x0000000000ae8805 */ /* 0x000fe2000001ff00 */
[----:B--2---:R0:W1:Y:S01]  /*0480*/  @P1 R2UR UR4, R0 ;  /* 0x00000000000413c2 */ /* 0x00406200000e0000 */
[----:B------:R-:W-:-:S04]  /*0490*/  @P3 LEA R13, P1, R242, c[0x0][0x328], 0x2 ;  /* 0x0000ca00f20d3a11 */ /* 0x000fc800078210ff */
[----:B------:R-:W-:-:S03]  /*04a0*/  @P3 LEA.HI.X R14, R242, c[0x0][0x32c], R243, 0x2, P1 ;  /* 0x0000cb00f20e3a11 */ /* 0x000fc600008f14f3 */
[----:B---3--:R0:W2:Y:S01]  /*04b0*/  @P2 R2UR UR5, R8 ;  /* 0x00000000080523c2 */ /* 0x0080a200000e0000 */
[C---:B------:R-:W-:Y:S02]  /*04c0*/  @P4 LEA R11, P2, R242.reuse, c[0x0][0x348], 0x2 ;  /* 0x0000d200f20b4a11 */ /* 0x040fe400078410ff */
[----:B------:R-:W-:Y:S02]  /*04d0*/  MOV R15, R14 ;  /* 0x0000000e000f7202 */ /* 0x000fe40000000f00 */
[----:B------:R-:W-:Y:S02]  /*04e0*/  @P4 LEA.HI.X R12, R242, c[0x0][0x34c], R243, 0x2, P2 ;  /* 0x0000d300f20c4a11 */ /* 0x000fe400010f14f3 */
[----:B------:R-:W-:Y:S02]  /*04f0*/  MOV R14, R13 ;  /* 0x0000000d000e7202 */ /* 0x000fe40000000f00 */
[----:B------:R-:W-:Y:S02]  /*0500*/  MOV R13, R12 ;  /* 0x0000000c000d7202 */ /* 0x000fe40000000f00 */
[----:B------:R-:W-:-:S05]  /*0510*/  MOV R12, R11 ;  /* 0x0000000b000c7202 */ /* 0x000fca0000000f00 */
[----:B------:R0:W-:Y:S04]  /*0520*/  STL.64 [R1], R12 ;  /* 0x0000000c01007387 */ /* 0x0001e80000100a00 */
[----:B------:R0:W-:Y:S01]  /*0530*/  STL.64 [R1+0x8], R14 ;  /* 0x0000080e01007387 */ /* 0x0001e20000100a00 */
[----:B------:R-:W-:Y:S05]  /*0540*/  @!P5 BRA `(.L_x_226) ;  /* 0x0000f0500000d947 */ /* 0x000fea0003800000 */
[----:B-1----:R-:W1:Y:S01]  /*0550*/  S2R R177, SR_TID.X ;  /* 0x0000000000b17919 */ /* 0x002e620000002100 */
[----:B------:R3:W4:Y:S01]  /*0560*/  R2UR UR12, R9 ;  /* 0x00000000090c73c2 */ /* 0x00072200000e0000 */
[----:B------:R-:W-:Y:S01]  /*0570*/  CS2R R244, SRZ ;  /* 0x0000000000f47805 */ /* 0x000fe2000001ff00 */
[----:B------:R-:W-:Y:S01]  /*0580*/  MOV R173, RZ ;  /* 0x000000ff00ad7202 */ /* 0x000fe20000000f00 */
[----:B------:R-:W0:Y:S05]  /*0590*/  S2R R180, SR_LANEID ;  /* 0x0000000000b47919 */ /* 0x000e2a0000000000 */
[----:B------:R3:W2:Y:S08]  /*05a0*/  R2UR UR13, R10 ;  /* 0x000000000a0d73c2 */ /* 0x0006b000000e0000 */
[----:B------:R3:W0:Y:S02]  /*05b0*/  R2UR UR10, R6 ;  /* 0x00000000060a73c2 */ /* 0x00062400000e0000 */
[----:B01----:R-:W-:-:S06]  /*05c0*/  SHF.L.U32 R0, R177, 0x4, RZ ;  /* 0x00000004b1007819 */ /* 0x003fcc00000006ff */
[----:B------:R3:W0:Y:S01]  /*05d0*/  R2UR UR11, R7 ;  /* 0x00000000070b73c2 */ /* 0x00062200000e0000 */
[--C-:B------:R-:W-:Y:S02]  /*05e0*/  SHF.R.S32.HI R2, RZ, 0x1f, R177.reuse ;  /* 0x0000001fff027819 */ /* 0x100fe400000114b1 */
[----:B------:R-:W-:Y:S02]  /*05f0*/  LOP3.LUT R0, R0, 0xfffffe00, RZ, 0xc0, !PT ;  /* 0xfffffe0000007812 */ /* 0x000fe400078ec0ff */
[----:B------:R-:W-:Y:S02]  /*0600*/  LEA.HI R2, R2, R177, RZ, 0x5 ;  /* 0x000000b102027211 */ /* 0x000fe400078f28ff */
[----:B------:R-:W-:Y:S01]  /*0610*/  LOP3.LUT R0, R0, 0x1f, R177, 0xf8, !PT ;  /* 0x0000001f00007812 */ /* 0x000fe200078ef8b1 */
[----:B------:R3:W1:Y:S01]  /*0620*/  R2UR UR8, R3 ;  /* 0x00000000030873c2 */ /* 0x00066200000e0000 */
[----:B------:R-:W-:Y:S02]  /*0630*/  LOP3.LUT R240, R177, 0x1f, RZ, 0xc0, !PT ;  /* 0x0000001fb1f07812 */ /* 0x000fe400078ec0ff */
[----:B------:R-:W-:-:S02]  /*0640*/  SHF.R.S32.HI R179, RZ, 0x5, R2 ;  /* 0x00000005ffb37819 */ /* 0x000fc40000011402 */
[----:B------:R-:W-:-:S03]  /*0650*/  SHF.R.S32.HI R246, RZ, 0x1f, R0 ;  /* 0x0000001ffff67819 */ /* 0x000fc60000011400 */
[----:B--2-4-:R3:W0:Y:S04]  /*0660*/  R2UR UR9, R4 ;  /* 0x00000000040973c2 */ /* 0x01462800000e0000 */
.L_x_306:
[----:B------:R-:W-:Y:S01]  /*0670*/  IADD3 R2, -R173, c[0x0][0x174], RZ ;  /* 0x00005d00ad027a10 */ /* 0x000fe20007ffe1ff */
[----:B------:R-:W-:Y:S01]  /*0680*/  BAR.SYNC.DEFER_BLOCKING 0x0 ;  /* 0x0000000000007b1d */ /* 0x000fe20000010000 */
[----:B------:R-:W-:Y:S02]  /*0690*/  LOP3.LUT R42, R0, 0x20, RZ, 0xfc, !PT ;  /* 0x00000020002a7812 */ /* 0x000fe400078efcff */
[----:B------:R-:W-:Y:S02]  /*06a0*/  LEA R182, R2, 0xfffff800, 0xb ;  /* 0xfffff80002b67811 */ /* 0x000fe400078e58ff */
[----:B---3--:R-:W-:Y:S02]  /*06b0*/  LEA R4, P3, R0, UR12, 0x1 ;  /* 0x0000000c00047c11 */ /* 0x008fe4000f8608ff */
[----:B------:R-:W-:Y:S02]  /*06c0*/  IADD3 R57, -R182, c[0x0][0x168], RZ ;  /* 0x00005a00b6397a10 */ /* 0x000fe40007ffe1ff */
[----:B------:R-:W-:-:S02]  /*06d0*/  LOP3.LUT R43, R0, 0x40, RZ, 0xfc, !PT ;  /* 0x00000040002b7812 */ /* 0x000fc400078efcff */
[-C--:B------:R-:W-:Y:S02]  /*06e0*/  ISETP.GE.AND P2, PT, R0, R57.reuse, PT ;  /* 0x000000390000720c */ /* 0x080fe40003f46270 */
[----:B------:R-:W-:Y:S02]  /*06f0*/  ISETP.GE.AND P1, PT, R42, R57, PT ;  /* 0x000000392a00720c */ /* 0x000fe40003f26270 */
[C---:B------:R-:W-:Y:S02]  /*0700*/  LOP3.LUT R44, R0.reuse, 0x60, RZ, 0xfc, !PT ;  /* 0x00000060002c7812 */ /* 0x040fe400078efcff */
[----:B------:R-:W-:Y:S02]  /*0710*/  PRMT R6, RZ, 0x7610, R6 ;  /* 0x00007610ff067816 */ /* 0x000fe40000000006 */
[----:B------:R-:W-:Y:S02]  /*0720*/  LOP3.LUT R45, R0, 0x80, RZ, 0xfc, !PT ;  /* 0x00000080002d7812 */ /* 0x000fe400078efcff */
[----:B------:R-:W-:-:S02]  /*0730*/  PRMT R3, RZ, 0x7610, R3 ;  /* 0x00007610ff037816 */ /* 0x000fc40000000003 */
[C---:B------:R-:W-:Y:S02]  /*0740*/  LOP3.LUT R46, R0.reuse, 0xa0, RZ, 0xfc, !PT ;  /* 0x000000a0002e7812 */ /* 0x040fe400078efcff */
[C---:B------:R-:W-:Y:S02]  /*0750*/  LEA.HI.X R5, R0.reuse, UR13, R246, 0x1, P3 ;  /* 0x0000000d00057c11 */ /* 0x040fe400098f0cf6 */
[C---:B------:R-:W-:Y:S02]  /*0760*/  LOP3.LUT R47, R0.reuse, 0xc0, RZ, 0xfc, !PT ;  /* 0x000000c0002f7812 */ /* 0x040fe400078efcff */
[-C--:B------:R-:W-:Y:S01]  /*0770*/  ISETP.GE.AND P0, PT, R43, R57.reuse, PT ;  /* 0x000000392b00720c */ /* 0x080fe20003f06270 */
[----:B------:R2:W3:Y:S01]  /*0780*/  @!P2 LDG.E.U16 R6, [R4.64] ;  /* 0x000000060406a981 */ /* 0x0004e2000c1e1500 */
[----:B------:R-:W-:Y:S02]  /*0790*/  LOP3.LUT R48, R0, 0xe0, RZ, 0xfc, !PT ;  /* 0x000000e000307812 */ /* 0x000fe400078efcff */
        /* <DEDUP_REMOVED lines=15> */
[----:B------:R2:W5:Y:S01]  /*0890*/  @!P4 LDG.E.U16 R7, [R4.64+0xc0] ;  /* 0x0000c0060407c981 */ /* 0x000562000c1e1500 */
[----:B------:R-:W-:-:S02]  /*08a0*/  LOP3.LUT R51, R0, 0x140, RZ, 0xfc, !PT ;  /* 0x0000014000337812 */ /* 0x000fc400078efcff */
[----:B------:R-:W-:Y:S01]  /*08b0*/  PRMT R11, RZ, 0x7610, R11 ;  /* 0x00007610ff0b7816 */ /* 0x000fe2000000000b */
[----:B------:R2:W5:Y:S01]  /*08c0*/  @!P6 LDG.E.U16 R10, [R4.64+0x100] ;  /* 0x00010006040ae981 */ /* 0x000562000c1e1500 */
[C---:B------:R-:W-:Y:S02]  /*08d0*/  LOP3.LUT R52, R0.reuse, 0x160, RZ, 0xfc, !PT ;  /* 0x0000016000347812 */ /* 0x040fe400078efcff */
[----:B------:R-:W-:Y:S01]  /*08e0*/  PRMT R14, RZ, 0x7610, R14 ;  /* 0x00007610ff0e7816 */ /* 0x000fe2000000000e */
[----:B------:R2:W5:Y:S01]  /*08f0*/  @!P5 LDG.E.U16 R9, [R4.64+0x140] ;  /* 0x000140060409d981 */ /* 0x000562000c1e1500 */
[C---:B------:R-:W-:Y:S02]  /*0900*/  LOP3.LUT R53, R0.reuse, 0x180, RZ, 0xfc, !PT ;  /* 0x0000018000357812 */ /* 0x040fe400078efcff */
[----:B------:R-:W-:Y:S01]  /*0910*/  LOP3.LUT R54, R0, 0x1a0, RZ, 0xfc, !PT ;  /* 0x000001a000367812 */ /* 0x000fe200078efcff */
[----:B------:R2:W5:Y:S01]  /*0920*/  @!P3 LDG.E.U16 R12, [R4.64+0x180] ;  /* 0x00018006040cb981 */ /* 0x000562000c1e1500 */
[----:B------:R-:W-:-:S02]  /*0930*/  ISETP.GE.AND P0, PT, R50, R57, PT ;  /* 0x000000393200720c */ /* 0x000fc40003f06270 */
[C---:B------:R-:W-:Y:S01]  /*0940*/  LOP3.LUT R55, R0.reuse, 0x1c0, RZ, 0xfc, !PT ;  /* 0x000001c000377812 */ /* 0x040fe200078efcff */
[----:B------:R2:W5:Y:S01]  /*0950*/  @!P2 LDG.E.U16 R11, [R4.64+0x1c0] ;  /* 0x0001c006040ba981 */ /* 0x000562000c1e1500 */
[-C--:B------:R-:W-:Y:S02]  /*0960*/  ISETP.GE.AND P4, PT, R51, R57.reuse, PT ;  /* 0x000000393300720c */ /* 0x080fe40003f86270 */
[----:B------:R-:W-:Y:S01]  /*0970*/  LOP3.LUT R56, R0, 0x1e0, RZ, 0xfc, !PT ;  /* 0x000001e000387812 */ /* 0x000fe200078efcff */
[----:B------:R2:W5:Y:S01]  /*0980*/  @!P1 LDG.E.U16 R14, [R4.64+0x200] ;  /* 0x00020006040e9981 */ /* 0x000562000c1e1500 */
        /* <DEDUP_REMOVED lines=9> */
[----:B------:R2:W5:Y:S01]  /*0a20*/  @!P0 LDG.E.U16 R13, [R4.64+0x240] ;  /* 0x00024006040d8981 */ /* 0x000562000c1e1500 */
[----:B------:R-:W-:-:S02]  /*0a30*/  PRMT R20, RZ, 0x7610, R20 ;  /* 0x00007610ff147816 */ /* 0x000fc40000000014 */
        /* <DEDUP_REMOVED lines=20> */
[C---:B--2---:R-:W-:Y:S02]  /*0b80*/  IADD3 R4, R19.reuse, 0xe0, RZ ;  /* 0x000000e013047810 */ /* 0x044fe40007ffe0ff */
        /* <DEDUP_REMOVED lines=38> */
[----:B------:R-:W-:Y:S02]  /*0df0*/  SHF.L.U64.HI R247, R0, 0x1, R246 ;  /* 0x0000000100f77819 */ /* 0x000fe400000102f6 */
[----:B------:R-:W-:-:S04]  /*0e00*/  IADD3 R86, P0, R248, UR10, RZ ;  /* 0x0000000af8567c10 */ /* 0x000fc8000ff1e0ff */
[----:B0-----:R-:W-:Y:S02]  /*0e10*/  IADD3.X R87, R247, UR11, RZ, P0, !PT ;  /* 0x0000000bf7577c10 */ /* 0x001fe400087fe4ff */
[-C--:B------:R-:W-:Y:S02]  /*0e20*/  ISETP.GE.AND P0, PT, R42, R57.reuse, PT ;  /* 0x000000392a00720c */ /* 0x080fe40003f06270 */
[----:B------:R-:W-:Y:S02]  /*0e30*/  PRMT R21, RZ, 0x7610, R21 ;  /* 0x00007610ff157816 */ /* 0x000fe40000000015 */
[----:B------:R-:W-:Y:S02]  /*0e40*/  PRMT R29, RZ, 0x7610, R29 ;  /* 0x00007610ff1d7816 */ /* 0x000fe4000000001d */
[-C--:B------:R-:W-:Y:S02]  /*0e50*/  ISETP.GE.AND P2, PT, R43, R57.reuse, PT ;  /* 0x000000392b00720c */ /* 0x080fe40003f46270 */
[----:B------:R-:W-:-:S02]  /*0e60*/  ISETP.GE.AND P3, PT, R44, R57, PT ;  /* 0x000000392c00720c */ /* 0x000fc40003f66270 */
[-C--:B------:R-:W-:Y:S02]  /*0e70*/  ISETP.GE.AND P4, PT, R47, R57.reuse, PT ;  /* 0x000000392f00720c */ /* 0x080fe40003f86270 */
[-C--:B------:R-:W-:Y:S02]  /*0e80*/  ISETP.GE.AND P5, PT, R45, R57.reuse, PT ;  /* 0x000000392d00720c */ /* 0x080fe40003fa6270 */
[----:B------:R-:W-:Y:S02]  /*0e90*/  ISETP.GE.AND P6, PT, R46, R57, PT ;  /* 0x000000392e00720c */ /* 0x000fe40003fc6270 */
[----:B------:R-:W-:Y:S02]  /*0ea0*/  PRMT R30, RZ, 0x7610, R30 ;  /* 0x00007610ff1e7816 */ /* 0x000fe4000000001e */
[----:B------:R-:W-:Y:S02]  /*0eb0*/  PRMT R24, RZ, 0x7610, R24 ;  /* 0x00007610ff187816 */ /* 0x000fe40000000018 */
[----:B------:R-:W-:-:S02]  /*0ec0*/  PRMT R26, RZ, 0x7610, R26 ;  /* 0x00007610ff1a7816 */ /* 0x000fc4000000001a */
[----:B------:R-:W-:Y:S02]  /*0ed0*/  PRMT R25, RZ, 0x7610, R25 ;  /* 0x00007610ff197816 */ /* 0x000fe40000000019 */
[----:B------:R-:W-:Y:S01]  /*0ee0*/  PRMT R28, RZ, 0x7610, R28 ;  /* 0x00007610ff1c7816 */ /* 0x000fe2000000001c */
[----:B---3--:R-:W-:Y:S04]  /*0ef0*/  STS.U16 [R229], R6 ;  /* 0x00000006e5007388 */ /* 0x008fe80000000400 */
[----:B----4-:R0:W-:Y:S02]  /*0f00*/  STS.U16 [R228+0x40], R3 ;  /* 0x00004003e4007388 */ /* 0x0101e40000000400 */
[----:B0-----:R-:W-:-:S04]  /*0f10*/  LEA R3, R180, R23, 0x4 ;  /* 0x00000017b4037211 */ /* 0x001fc800078e20ff */
[----:B------:R-:W-:Y:S01]  /*0f20*/  LEA.HI.SX32 R3, R3, R3, 0x1b ;  /* 0x0000000303037211 */ /* 0x000fe200078fdaff */
[----:B-----5:R-:W-:Y:S04]  /*0f30*/  STS.U16 [R227+0x80], R8 ;  /* 0x00008008e3007388 */ /* 0x020fe80000000400 */
[----:B------:R-:W-:Y:S04]  /*0f40*/  STS.U16 [R226+0xc0], R7 ;  /* 0x0000c007e2007388 */ /* 0x000fe80000000400 */
[----:B------:R-:W-:Y:S04]  /*0f50*/  STS.U16 [R225+0x100], R10 ;  /* 0x0001000ae1007388 */ /* 0x000fe80000000400 */
[----:B------:R-:W-:Y:S04]  /*0f60*/  STS.U16 [R224+0x140], R9 ;  /* 0x00014009e0007388 */ /* 0x000fe80000000400 */
[----:B------:R-:W-:Y:S04]  /*0f70*/  STS.U16 [R223+0x180], R12 ;  /* 0x0001800cdf007388 */ /* 0x000fe80000000400 */
[----:B------:R-:W-:Y:S04]  /*0f80*/  STS.U16 [R222+0x1c0], R11 ;  /* 0x0001c00bde007388 */ /* 0x000fe80000000400 */
        /* <DEDUP_REMOVED lines=27> */
[----:B01----:R-:W-:-:S04]  /*1140*/  LEA R22, P1, R0, UR8, 0x1 ;  /* 0x0000000800167c11 */ /* 0x003fc8000f8208ff */
[C---:B------:R-:W-:Y:S02]  /*1150*/  LEA.HI.X R23, R0.reuse, UR9, R246, 0x1, P1 ;  /* 0x0000000900177c11 */ /* 0x040fe400088f0cf6 */
[-C--:B------:R-:W-:Y:S01]  /*1160*/  ISETP.GE.AND P1, PT, R0, R57.reuse, PT ;  /* 0x000000390000720c */ /* 0x080fe20003f26270 */
[----:B------:R-:W2:Y:S01]  /*1170*/  @!P0 LDG.E.U16 R21, [R86.64+0x40] ;  /* 0x0000400656158981 */ /* 0x000ea2000c1e1500 */
[----:B------:R-:W-:Y:S02]  /*1180*/  ISETP.GE.AND P0, PT, R48, R57, PT ;  /* 0x000000393000720c */ /* 0x000fe40003f06270 */
[----:B------:R-:W-:-:S09]  /*1190*/  PRMT R20, RZ, 0x7610, R20 ;  /* 0x00007610ff147816 */ /* 0x000fd20000000014 */
[----:B------:R-:W3:Y:S01]  /*11a0*/  @!P1 LDG.E.U16 R24, [R86.64] ;  /* 0x0000000656189981 */ /* 0x000ee2000c1e1500 */
[----:B------:R-:W-:-:S03]  /*11b0*/  PRMT R27, RZ, 0x7610, R27 ;  /* 0x00007610ff1b7816 */ /* 0x000fc6000000001b */
[----:B------:R-:W4:Y:S04]  /*11c0*/  @!P2 LDG.E.U16 R26, [R86.64+0x80] ;  /* 0x00008006561aa981 */ /* 0x000f28000c1e1500 */
[----:B------:R-:W5:Y:S04]  /*11d0*/  @!P3 LDG.E.U16 R25, [R86.64+0xc0] ;  /* 0x0000c0065619b981 */ /* 0x000f68000c1e1500 */
[----:B------:R-:W5:Y:S01]  /*11e0*/  @!P0 LDG.E.U16 R29, [R86.64+0x1c0] ;  /* 0x0001c006561d8981 */ /* 0x000f62000c1e1500 */
[-C--:B------:R-:W-:Y:S02]  /*11f0*/  ISETP.GE.AND P0, PT, R49, R57.reuse, PT ;  /* 0x000000393100720c */ /* 0x080fe40003f06270 */
[-C--:B------:R-:W-:Y:S01]  /*1200*/  ISETP.GE.AND P1, PT, R51, R57.reuse, PT ;  /* 0x000000393300720c */ /* 0x080fe20003f26270 */
[----:B------:R-:W5:Y:S01]  /*1210*/  @!P4 LDG.E.U16 R20, [R86.64+0x180] ;  /* 0x000180065614c981 */ /* 0x000f62000c1e1500 */
[----:B------:R-:W-:-:S02]  /*1220*/  ISETP.GE.AND P2, PT, R52, R57, PT ;  /* 0x000000393400720c */ /* 0x000fc40003f46270 */
[-C--:B------:R-:W-:Y:S01]  /*1230*/  ISETP.GE.AND P3, PT, R53, R57.reuse, PT ;  /* 0x000000393500720c */ /* 0x080fe20003f66270 */
[----:B------:R-:W5:Y:S01]  /*1240*/  @!P5 LDG.E.U16 R28, [R86.64+0x100] ;  /* 0x00010006561cd981 */ /* 0x000f62000c1e1500 */
[----:B------:R-:W-:-:S03]  /*1250*/  ISETP.GE.AND P4, PT, R54, R57, PT ;  /* 0x000000393600720c */ /* 0x000fc60003f86270 */
[----:B------:R-:W5:Y:S04]  /*1260*/  @!P6 LDG.E.U16 R27, [R86.64+0x140] ;  /* 0x00014006561be981 */ /* 0x000f68000c1e1500 */
[----:B------:R-:W5:Y:S01]  /*1270*/  @!P0 LDG.E.U16 R30, [R86.64+0x200] ;  /* 0x00020006561e8981 */ /* 0x000f62000c1e1500 */
[-C--:B------:R-:W-:Y:S02]  /*1280*/  ISETP.GE.AND P0, PT, R50, R57.reuse, PT ;  /* 0x000000393200720c */ /* 0x080fe40003f06270 */
[-C--:B------:R-:W-:Y:S02]  /*1290*/  ISETP.GE.AND P5, PT, R55, R57.reuse, PT ;  /* 0x000000393700720c */ /* 0x080fe40003fa6270 */
[----:B------:R-:W-:Y:S02]  /*12a0*/  ISETP.GE.AND P6, PT, R56, R57, PT ;  /* 0x000000393800720c */ /* 0x000fe40003fc6270 */
[----:B------:R-:W-:-:S02]  /*12b0*/  PRMT R31, RZ, 0x7610, R31 ;  /* 0x00007610ff1f7816 */ /* 0x000fc4000000001f */
[----:B------:R-:W-:Y:S02]  /*12c0*/  PRMT R32, RZ, 0x7610, R32 ;  /* 0x00007610ff207816 */ /* 0x000fe40000000020 */
        /* <DEDUP_REMOVED lines=12> */
[----:B------:R-:W-:-:S02]  /*1390*/  P2R R63, PR, RZ, 0x1 ;  /* 0x00000001ff3f7803 */ /* 0x000fc40000000000 */
[-C--:B------:R-:W-:Y:S02]  /*13a0*/  ISETP.GE.AND P0, PT, R0, R57.reuse, PT ;  /* 0x000000390000720c */ /* 0x080fe40003f06270 */
[----:B------:R-:W-:Y:S02]  /*13b0*/  PRMT R40, RZ, 0x7610, R40 ;  /* 0x00007610ff287816 */ /* 0x000fe40000000028 */
[----:B------:R-:W-:Y:S02]  /*13c0*/  P2R R37, PR, RZ, 0x2 ;  /* 0x00000002ff257803 */ /* 0x000fe40000000000 */
        /* <DEDUP_REMOVED lines=13> */
[----:B------:R-:W-:Y:S01]  /*14a0*/  PRMT R84, RZ, 0x7610, R84 ;  /* 0x00007610ff547816 */ /* 0x000fe20000000054 */
[----:B---3--:R-:W-:Y:S04]  /*14b0*/  STS.U16 [R229], R24 ;  /* 0x00000018e5007388 */ /* 0x008fe80000000400 */
[----:B--2---:R-:W-:Y:S04]  /*14c0*/  STS.U16 [R228+0x40], R21 ;  /* 0x00004015e4007388 */ /* 0x004fe80000000400 */
        /* <DEDUP_REMOVED lines=15> */
[----:B------:R-:W1:Y:S04]  /*15c0*/  LDS.U16 R28, [R3] ;  /* 0x00000000031c7984 */ /* 0x000e680000000400 */
[----:B------:R-:W2:Y:S04]  /*15d0*/  LDS.U16 R76, [R3+0x2] ;  /* 0x00000200034c7984 */ /* 0x000ea80000000400 */
[----:B------:R-:W3:Y:S04]  /*15e0*/  LDS.U16 R77, [R3+0x4] ;  /* 0x00000400034d7984 */ /* 0x000ee80000000400 */
[----:B------:R-:W4:Y:S04]  /*15f0*/  LDS.U16 R78, [R3+0x6] ;  /* 0x00000600034e7984 */ /* 0x000f280000000400 */
[----:B------:R-:W2:Y:S04]  /*1600*/  LDS.U16 R79, [R3+0x8] ;  /* 0x00000800034f7984 */ /* 0x000ea80000000400 */
[----:B------:R-:W0:Y:S04]  /*1610*/  LDS.U16 R80, [R3+0xa] ;  /* 0x00000a0003507984 */ /* 0x000e280000000400 */
[----:B------:R-:W0:Y:S04]  /*1620*/  LDS.U16 R81, [R3+0xc] ;  /* 0x00000c0003517984 */ /* 0x000e280000000400 */
[----:B------:R-:W1:Y:S04]  /*1630*/  LDS.U16 R82, [R3+0xe] ;  /* 0x00000e0003527984 */ /* 0x000e680000000400 */
        /* <DEDUP_REMOVED lines=8> */
[----:B------:R-:W-:Y:S01]  /*16c0*/  BAR.SYNC.DEFER_BLOCKING 0x0 ;  /* 0x0000000000007b1d */ /* 0x000fe20000010000 */
[----:B0-----:R-:W-:-:S05]  /*16d0*/  PRMT R38, RZ, 0x7610, R38 ;  /* 0x00007610ff267816 */ /* 0x001fca0000000026 */
[----:B------:R0:W5:Y:S01]  /*16e0*/  @!P0 LDG.E.U16 R40, [R22.64] ;  /* 0x0000000616288981 */ /* 0x000162000c1e1500 */
[----:B------:R-:W-:-:S03]  /*16f0*/  ISETP.GE.AND P0, PT, R43, R57, PT ;  /* 0x000000392b00720c */ /* 0x000fc60003f06270 */
[----:B------:R0:W5:Y:S01]  /*1700*/  @!P1 LDG.E.U16 R39, [R22.64+0x40] ;  /* 0x0000400616279981 */ /* 0x000162000c1e1500 */
[----:B------:R-:W-:-:S03]  /*1710*/  ISETP.GE.AND P1, PT, R44, R57, PT ;  /* 0x000000392c00720c */ /* 0x000fc60003f26270 */
[----:B------:R0:W5:Y:S04]  /*1720*/  @!P2 LDG.E.U16 R65, [R22.64+0x2c0] ;  /* 0x0002c0061641a981 */ /* 0x000168000c1e1500 */
[----:B------:R0:W5:Y:S04]  /*1730*/  @!P3 LDG.E.U16 R66, [R22.64+0x300] ;  /* 0x000300061642b981 */ /* 0x000168000c1e1500 */
[----:B------:R0:W5:Y:S01]  /*1740*/  @!P0 LDG.E.U16 R38, [R22.64+0x80] ;  /* 0x0000800616268981 */ /* 0x000162000c1e1500 */
        /* <DEDUP_REMOVED lines=9> */
[----:B------:R0:W5:Y:S06]  /*17e0*/  @!P6 LDG.E.U16 R84, [R22.64+0x3c0] ;  /* 0x0003c0061654e981 */ /* 0x00016c000c1e1500 */
[----:B------:R0:W5:Y:S01]  /*17f0*/  @!P0 LDG.E.U16 R60, [R22.64+0x180] ;  /* 0x00018006163c8981 */ /* 0x000162000c1e1500 */
[----:B------:R-:W-:-:S03]  /*1800*/  ISETP.GE.AND P0, PT, R49, R57, PT ;  /* 0x000000393100720c */ /* 0x000fc60003f06270 */
[----:B------:R0:W5:Y:S01]  /*1810*/  @!P1 LDG.E.U16 R61, [R22.64+0x1c0] ;  /* 0x0001c006163d9981 */ /* 0x000162000c1e1500 */
[----:B------:R-:W-:-:S09]  /*1820*/  ISETP.NE.AND P1, PT, R37, RZ, PT ;  /* 0x000000ff2500720c */ /* 0x000fd20003f25270 */
[----:B------:R0:W5:Y:S01]  /*1830*/  @!P0 LDG.E.U16 R62, [R22.64+0x200] ;  /* 0x00020006163e8981 */ /* 0x000162000c1e1500 */
[----:B------:R-:W-:Y:S02]  /*1840*/  ISETP.NE.AND P0, PT, R63, RZ, PT ;  /* 0x000000ff3f00720c */ /* 0x000fe40003f05270 */
[----:B------:R-:W-:Y:S01]  /*1850*/  PRMT R63, RZ, 0x7610, R63 ;  /* 0x00007610ff3f7816 */ /* 0x000fe2000000003f */
[----:B------:R0:W5:Y:S10]  /*1860*/  @!P1 LDG.E.U16 R64, [R22.64+0x280] ;  /* 0x0002800616409981 */ /* 0x000174000c1e1500 */
[----:B------:R0:W5:Y:S01]  /*1870*/  @!P0 LDG.E.U16 R63, [R22.64+0x240] ;  /* 0x00024006163f8981 */ /* 0x000162000c1e1500 */
[----:B------:R-:W-:Y:S01]  /*1880*/  ISETP.GE.AND P0, PT, R0, R57, PT ;  /* 0x000000390000720c */ /* 0x000fe20003f06270 */
[C---:B------:R-:W-:Y:S01]  /*1890*/  IMAD R26, R250.reuse, c[0x0][0x1f0], RZ ;  /* 0x00007c00fa1a7a24 */ /* 0x040fe200078e02ff */
[----:B------:R-:W-:Y:S01]  /*18a0*/  SHF.R.S32.HI R183, RZ, 0x1f, R182 ;  /* 0x0000001fffb77819 */ /* 0x000fe200000114b6 */
[----:B------:R-:W-:-:S02]  /*18b0*/  IMAD R36, R250, c[0x0][0x200], RZ ;  /* 0x00008000fa247a24 */ /* 0x000fc400078e02ff */
[C---:B------:R-:W-:Y:S02]  /*18c0*/  IMAD R69, R249.reuse, c[0x0][0x1f4], R26 ;  /* 0x00007d00f9457a24 */ /* 0x040fe400078e021a */
[----:B------:R-:W-:-:S04]  /*18d0*/  IMAD.WIDE.U32 R24, R249, c[0x0][0x200], RZ ;  /* 0x00008000f9187a25 */ /* 0x000fc800078e00ff */
[C---:B------:R-:W-:Y:S02]  /*18e0*/  IMAD R71, R249.reuse, c[0x0][0x204], R36 ;  /* 0x00008100f9477a24 */ /* 0x040fe400078e0224 */
[----:B------:R-:W-:Y:S02]  /*18f0*/  @!P0 MOV R26, R182 ;  /* 0x000000b6001a8202 */ /* 0x000fe40000000f00 */
[----:B------:R-:W-:Y:S01]  /*1900*/  @!P0 MOV R27, R183 ;  /* 0x000000b7001b8202 */ /* 0x000fe20000000f00 */
[----:B------:R-:W-:Y:S01]  /*1910*/  IMAD.WIDE.U32 R20, R249, c[0x0][0x1f0], RZ ;  /* 0x00007c00f9147a25 */ /* 0x000fe200078e00ff */
[----:B------:R-:W-:-:S03]  /*1920*/  IADD3 R37, R25, R71, RZ ;  /* 0x0000004719257210 */ /* 0x000fc60007ffe0ff */
[----:B0-----:R-:W-:Y:S01]  /*1930*/  @!P0 IMAD.WIDE.U32 R22, R249, c[0x0][0x1f0], R182 ;  /* 0x00007c00f9168a25 */ /* 0x001fe200078e00b6 */
[----:B------:R-:W-:-:S03]  /*1940*/  IADD3 R21, R21, R69, RZ ;  /* 0x0000004515157210 */ /* 0x000fc60007ffe0ff */
[----:B------:R-:W-:Y:S01]  /*1950*/  @!P0 IMAD.WIDE.U32 R26, R249, c[0x0][0x200], R26 ;  /* 0x00008000f91a8a25 */ /* 0x000fe200078e001a */
[----:B------:R-:W-:Y:S02]  /*1960*/  @!P0 IADD3 R23, R69, R23, RZ ;  /* 0x0000001745178210 */ /* 0x000fe40007ffe0ff */
[----:B------:R-:W-:Y:S01]  /*1970*/  IADD3 R237, R173, -c[0x0][0x174], RZ ;  /* 0x80005d00aded7a10 */ /* 0x000fe20007ffe0ff */
[----:B------:R-:W-:Y:S01]  /*1980*/  IMAD R25, R243, c[0x0][0x1f8], RZ ;  /* 0x00007e00f3197a24 */ /* 0x000fe200078e02ff */
[----:B------:R-:W-:Y:S02]  /*1990*/  MOV R36, R24 ;  /* 0x0000001800247202 */ /* 0x000fe40000000f00 */
[----:B------:R-:W-:Y:S01]  /*19a0*/  @!P0 IADD3 R27, R71, R27, RZ ;  /* 0x0000001b471b8210 */ /* 0x000fe20007ffe0ff */
[C---:B------:R-:W-:Y:S02]  /*19b0*/  IMAD R69, R242.reuse, c[0x0][0x1fc], R25 ;  /* 0x00007f00f2457a24 */ /* 0x040fe400078e0219 */
[----:B------:R-:W-:-:S04]  /*19c0*/  IMAD.WIDE.U32 R24, R242, c[0x0][0x1f8], R20 ;  /* 0x00007e00f2187a25 */ /* 0x000fc800078e0014 */
[----:B------:R-:W-:Y:S02]  /*19d0*/  IMAD R237, R237, -0x800, RZ ;  /* 0xfffff800eded7824 */ /* 0x000fe400078e02ff */
[----:B------:R-:W-:-:S04]  /*19e0*/  @!P0 IMAD.WIDE.U32 R20, R242, c[0x0][0x1f8], R22 ;  /* 0x00007e00f2148a25 */ /* 0x000fc800078e0016 */
[----:B------:R-:W-:Y:S02]  /*19f0*/  IMAD R71, R243, c[0x0][0x208], RZ ;  /* 0x00008200f3477a24 */ /* 0x000fe400078e02ff */
[----:B------:R-:W-:-:S04]  /*1a00*/  IMAD.WIDE.U32 R36, R242, c[0x0][0x208], R36 ;  /* 0x00008200f2247a25 */ /* 0x000fc800078e0024 */
[C---:B------:R-:W-:Y:S01]  /*1a10*/  @!P0 IMAD.WIDE.U32 R22, R242.reuse, c[0x0][0x208], R26 ;  /* 0x00008200f2168a25 */ /* 0x040fe200078e001a */
[----:B------:R-:W-:Y:S02]  /*1a20*/  SHF.R.S32.HI R241, RZ, 0x1f, R237 ;  /* 0x0000001ffff17819 */ /* 0x000fe400000114ed */
[C---:B------:R-:W-:Y:S01]  /*1a30*/  IADD3 R26, P2, R237.reuse, R24, RZ ;  /* 0x00000018ed1a7210 */ /* 0x040fe20007f5e0ff */
[----:B------:R-:W-:Y:S01]  /*1a40*/  IMAD R71, R242, c[0x0][0x20c], R71 ;  /* 0x00008300f2477a24 */ /* 0x000fe200078e0247 */
[----:B------:R-:W-:Y:S02]  /*1a50*/  IADD3 R24, P4, R237, R36, RZ ;  /* 0x00000024ed187210 */ /* 0x000fe40007f9e0ff */
[C---:B------:R-:W-:Y:S02]  /*1a60*/  @!P0 IADD3 R85, P1, R0.reuse, R20, RZ ;  /* 0x0000001400558210 */ /* 0x040fe40007f3e0ff */
[----:B------:R-:W-:Y:S02]  /*1a70*/  @!P0 IADD3 R22, P3, R0, R22, RZ ;  /* 0x0000001600168210 */ /* 0x000fe40007f7e0ff */
[----:B------:R-:W-:-:S02]  /*1a80*/  IADD3.X R27, R241, R69, R25, P2, !PT ;  /* 0x00000045f11b7210 */ /* 0x000fc400017fe419 */
[----:B------:R-:W-:Y:S02]  /*1a90*/  IADD3.X R25, R241, R71, R37, P4, !PT ;  /* 0x00000047f1197210 */ /* 0x000fe400027fe425 */
[C---:B------:R-:W-:Y:S02]  /*1aa0*/  @!P0 IADD3.X R88, R246.reuse, R21, R69, P1, !PT ;  /* 0x00000015f6588210 */ /* 0x040fe40000ffe445 */
[----:B------:R-:W-:Y:S02]  /*1ab0*/  @!P0 IADD3.X R23, R246, R23, R71, P3, !PT ;  /* 0x00000017f6178210 */ /* 0x000fe40001ffe447 */
[----:B-1----:R-:W-:Y:S02]  /*1ac0*/  PRMT R28, RZ, 0x5410, R28 ;  /* 0x00005410ff1c7816 */ /* 0x002fe4000000001c */
[----:B------:R-:W-:Y:S02]  /*1ad0*/  LEA R37, P1, R0, c[0x0][0x268], 0x1 ;  /* 0x00009a0000257a11 */ /* 0x000fe400078208ff */
[----:B--2---:R-:W-:-:S02]  /*1ae0*/  PRMT R76, RZ, 0x5410, R76 ;  /* 0x00005410ff4c7816 */ /* 0x004fc4000000004c */
[----:B------:R-:W-:Y:S02]  /*1af0*/  LEA.HI.X R21, R0, c[0x0][0x26c], R246, 0x1, P1 ;  /* 0x00009b0000157a11 */ /* 0x000fe400008f0cf6 */
[----:B---3--:R-:W-:Y:S02]  /*1b00*/  PRMT R77, RZ, 0x5410, R77 ;  /* 0x00005410ff4d7816 */ /* 0x008fe4000000004d */
[----:B----4-:R-:W-:Y:S02]  /*1b10*/  PRMT R78, RZ, 0x5410, R78 ;  /* 0x00005410ff4e7816 */ /* 0x010fe4000000004e */
[----:B------:R-:W-:Y:S02]  /*1b20*/  PRMT R79, RZ, 0x5410, R79 ;  /* 0x00005410ff4f7816 */ /* 0x000fe4000000004f */
[----:B------:R-:W-:Y:S02]  /*1b30*/  PRMT R80, RZ, 0x5410, R80 ;  /* 0x00005410ff507816 */ /* 0x000fe40000000050 */
[----:B------:R-:W-:Y:S01]  /*1b40*/  PRMT R81, RZ, 0x5410, R81 ;  /* 0x00005410ff517816 */ /* 0x000fe20000000051 */
[----:B------:R-:W-:Y:S01]  /*1b50*/  BSSY B0, `(.L_x_227) ;  /* 0x0000059000007945 */ /* 0x000fe20003800000 */
[----:B-----5:R-:W-:Y:S04]  /*1b60*/  STS.U16 [R229], R40 ;  /* 0x00000028e5007388 */ /* 0x020fe80000000400 */
[----:B------:R0:W-:Y:S04]  /*1b70*/  STS.U16 [R228+0x40], R39 ;  /* 0x00004027e4007388 */ /* 0x0001e80000000400 */
[----:B------:R1:W-:Y:S04]  /*1b80*/  STS.U16 [R227+0x80], R38 ;  /* 0x00008026e3007388 */ /* 0x0003e80000000400 */
[----:B------:R-:W-:Y:S04]  /*1b90*/  STS.U16 [R226+0xc0], R41 ;  /* 0x0000c029e2007388 */ /* 0x000fe80000000400 */
[----:B------:R2:W-:Y:S04]  /*1ba0*/  STS.U16 [R225+0x100], R58 ;  /* 0x0001003ae1007388 */ /* 0x0005e80000000400 */
        /* <DEDUP_REMOVED lines=10> */
[----:B------:R4:W-:Y:S01]  /*1c50*/  STS.U16 [R211+0x3c0], R84 ;  /* 0x0003c054d3007388 */ /* 0x0009e20000000400 */
[----:B------:R-:W-:-:S06]  /*1c60*/  NOP ;  /* 0x0000000000007918 */ /* 0x000fcc0000000000 */
[----:B------:R4:W0:Y:S04]  /*1c70*/  LDS.U16 R75, [R3] ;  /* 0x00000000034b7984 */ /* 0x0008280000000400 */
[----:B------:R4:W0:Y:S04]  /*1c80*/  LDS.U16 R74, [R3+0x2] ;  /* 0x00000200034a7984 */ /* 0x0008280000000400 */
[----:B------:R4:W0:Y:S04]  /*1c90*/  LDS.U16 R73, [R3+0x4] ;  /* 0x0000040003497984 */ /* 0x0008280000000400 */
[----:B------:R4:W0:Y:S04]  /*1ca0*/  LDS.U16 R72, [R3+0x6] ;  /* 0x0000060003487984 */ /* 0x0008280000000400 */
[----:B------:R4:W0:Y:S04]  /*1cb0*/  LDS.U16 R71, [R3+0x8] ;  /* 0x0000080003477984 */ /* 0x0008280000000400 */
[----:B------:R4:W0:Y:S04]  /*1cc0*/  LDS.U16 R70, [R3+0xa] ;  /* 0x00000a0003467984 */ /* 0x0008280000000400 */
[----:B------:R4:W1:Y:S04]  /*1cd0*/  LDS.U16 R69, [R3+0xc] ;  /* 0x00000c0003457984 */ /* 0x0008680000000400 */
[----:B------:R4:W2:Y:S04]  /*1ce0*/  LDS.U16 R68, [R3+0xe] ;  /* 0x00000e0003447984 */ /* 0x0008a80000000400 */
[----:B------:R4:W2:Y:S04]  /*1cf0*/  LDS.U16 R67, [R3+0x10] ;  /* 0x0000100003437984 */ /* 0x0008a80000000400 */
[----:B------:R4:W2:Y:S04]  /*1d00*/  LDS.U16 R66, [R3+0x12] ;  /* 0x0000120003427984 */ /* 0x0008a80000000400 */
[----:B------:R4:W2:Y:S04]  /*1d10*/  LDS.U16 R65, [R3+0x14] ;  /* 0x0000140003417984 */ /* 0x0008a80000000400 */
[----:B------:R4:W3:Y:S04]  /*1d20*/  LDS.U16 R64, [R3+0x16] ;  /* 0x0000160003407984 */ /* 0x0008e80000000400 */
[----:B------:R4:W4:Y:S04]  /*1d30*/  LDS.U16 R63, [R3+0x18] ;  /* 0x00001800033f7984 */ /* 0x0009280000000400 */
[----:B------:R0:W4:Y:S04]  /*1d40*/  LDS.U16 R62, [R3+0x1a] ;  /* 0x00001a00033e7984 */ /* 0x0001280000000400 */
[----:B------:R1:W4:Y:S04]  /*1d50*/  LDS.U16 R61, [R3+0x1c] ;  /* 0x00001c00033d7984 */ /* 0x0003280000000400 */
[----:B------:R2:W4:Y:S01]  /*1d60*/  LDS.U16 R60, [R3+0x1e] ;  /* 0x00001e00033c7984 */ /* 0x0005220000000400 */
[----:B0-----:R-:W-:-:S04]  /*1d70*/  LEA R39, P2, R0, c[0x0][0x258], 0x1 ;  /* 0x0000960000277a11 */ /* 0x001fc800078408ff */
[----:B------:R-:W-:Y:S02]  /*1d80*/  LEA.HI.X R20, R0, c[0x0][0x25c], R246, 0x1, P2 ;  /* 0x0000970000147a11 */ /* 0x000fe400010f0cf6 */
[----:B-1----:R-:W-:-:S04]  /*1d90*/  LEA R38, P4, R24, R39, 0x1 ;  /* 0x0000002718267211 */ /* 0x002fc800078808ff */
[----:B------:R-:W-:Y:S01]  /*1da0*/  LEA.HI.X R39, R24, R20, R25, 0x1, P4 ;  /* 0x0000001418277211 */ /* 0x000fe200020f0c19 */
[----:B------:R-:W-:-:S05]  /*1db0*/  FADD.FTZ R20, R28, UR5 ;  /* 0x000000051c147e21 */ /* 0x000fca0008010000 */
[----:B------:R-:W-:Y:S02]  /*1dc0*/  FSETP.GTU.FTZ.AND P5, PT, R20, 20, PT ;  /* 0x41a000001400780b */ /* 0x000fe40003fbc000 */
[----:B------:R-:W-:Y:S02]  /*1dd0*/  LEA R36, P2, R26, R37, 0x1 ;  /* 0x000000251a247211 */ /* 0x000fe400078408ff */
[----:B--2---:R-:W-:Y:S01]  /*1de0*/  @!P0 LEA R58, P3, R22, c[0x0][0x258], 0x1 ;  /* 0x00009600163a8a11 */ /* 0x004fe200078608ff */
[----:B------:R-:W-:Y:S01]  /*1df0*/  FADD.FTZ R24, R79, UR5 ;  /* 0x000000054f187e21 */ /* 0x000fe20008010000 */
[----:B------:R-:W-:Y:S01]  /*1e00*/  LEA.HI.X R37, R26, R21, R27, 0x1, P2 ;  /* 0x000000151a257211 */ /* 0x000fe200010f0c1b */
[----:B------:R-:W-:Y:S01]  /*1e10*/  FADD.FTZ R21, R76, UR5 ;  /* 0x000000054c157e21 */ /* 0x000fe20008010000 */
[----:B---3--:R-:W-:Y:S01]  /*1e20*/  @!P0 LEA.HI.X R59, R22, c[0x0][0x25c], R23, 0x1, P3 ;  /* 0x00009700163b8a11 */ /* 0x008fe200018f0c17 */
[----:B------:R-:W-:Y:S01]  /*1e30*/  FADD.FTZ R22, R77, UR5 ;  /* 0x000000054d167e21 */ /* 0x000fe20008010000 */
[----:B------:R-:W-:Y:S01]  /*1e40*/  @!P0 LEA R40, P1, R85, c[0x0][0x268], 0x1 ;  /* 0x00009a0055288a11 */ /* 0x000fe200078208ff */
[----:B------:R-:W-:-:S02]  /*1e50*/  FADD.FTZ R23, R78, UR5 ;  /* 0x000000054e177e21 */ /* 0x000fc40008010000 */
[----:B------:R-:W-:Y:S01]  /*1e60*/  FADD.FTZ R25, R80, UR5 ;  /* 0x0000000550197e21 */ /* 0x000fe20008010000 */
[----:B------:R-:W-:Y:S01]  /*1e70*/  @!P0 LEA.HI.X R41, R85, c[0x0][0x26c], R88, 0x1, P1 ;  /* 0x00009b0055298a11 */ /* 0x000fe200008f0c58 */
[----:B------:R-:W-:Y:S01]  /*1e80*/  FADD.FTZ R26, R81, UR5 ;  /* 0x00000005511a7e21 */ /* 0x000fe20008010000 */
[----:B------:R-:W-:Y:S02]  /*1e90*/  FSETP.GTU.FTZ.AND P4, PT, R21, 20, PT ;  /* 0x41a000001500780b */ /* 0x000fe40003f9c000 */
[----:B------:R-:W-:Y:S02]  /*1ea0*/  FSETP.GTU.FTZ.AND P3, PT, R22, 20, PT ;  /* 0x41a000001600780b */ /* 0x000fe40003f7c000 */
[----:B------:R-:W-:Y:S02]  /*1eb0*/  FSETP.GTU.FTZ.AND P2, PT, R23, 20, PT ;  /* 0x41a000001700780b */ /* 0x000fe40003f5c000 */
[----:B------:R-:W-:Y:S02]  /*1ec0*/  FSETP.GTU.FTZ.AND P1, PT, R24, 20, PT ;  /* 0x41a000001800780b */ /* 0x000fe40003f3c000 */
[----:B------:R-:W-:Y:S01]  /*1ed0*/  FSETP.GTU.FTZ.AND P6, PT, R25, 20, PT ;  /* 0x41a000001900780b */ /* 0x000fe20003fdc000 */
[----:B------:R-:W-:Y:S07]  /*1ee0*/  @P5 BRA `(.L_x_228) ;  /* 0x000001f000005947 */ /* 0x000fee0003800000 */
[----:B----4-:R-:W-:Y:S01]  /*1ef0*/  FMUL.FTZ R20, R20, 1.4426950216293334961 ;  /* 0x3fb8aa3b14147820 */ /* 0x010fe20000410000 */
        /* <DEDUP_REMOVED lines=30> */
.L_x_228:
[----:B----4-:R-:W-:Y:S05]  /*20e0*/  BSYNC B0 ;  /* 0x0000000000007941 */ /* 0x010fea0003800000 */
.L_x_227:
[----:B------:R-:W-:Y:S01]  /*20f0*/  PRMT R82, RZ, 0x5410, R82 ;  /* 0x00005410ff527816 */ /* 0x000fe20000000052 */
[----:B------:R-:W-:Y:S01]  /*2100*/  BSSY B0, `(.L_x_229) ;  /* 0x0000023000007945 */ /* 0x000fe20003800000 */
[----:B------:R-:W-:-:S03]  /*2110*/  FSETP.GTU.FTZ.AND P5, PT, R26, 20, PT ;  /* 0x41a000001a00780b */ /* 0x000fc60003fbc000 */
        /* <DEDUP_REMOVED lines=16> */
[----:B------:R-:W-:Y:S02]  /*2220*/  FFMA.FTZ R77, R76, R77, -0.13229703903198242188 ;  /* 0xbe0778e04c4d7423 */ /* 0x000fe4000001004d */
        /* <DEDUP_REMOVED lines=16> */
.L_x_230:
[----:B------:R-:W-:Y:S05]  /*2330*/  BSYNC B0 ;  /* 0x0000000000007941 */ /* 0x000fea0003800000 */
.L_x_229:
        /* <DEDUP_REMOVED lines=36> */
.L_x_232:
[----:B------:R-:W-:Y:S05]  /*2580*/  BSYNC B0 ;  /* 0x0000000000007941 */ /* 0x000fea0003800000 */
.L_x_231:
        /* <DEDUP_REMOVED lines=36> */
.L_x_234:
[----:B------:R-:W-:Y:S05]  /*27d0*/  BSYNC B0 ;  /* 0x0000000000007941 */ /* 0x000fea0003800000 */
.L_x_233:
        /* <DEDUP_REMOVED lines=36> */
.L_x_236:
[----:B------:R-:W-:Y:S05]  /*2a20*/  BSYNC B0 ;  /* 0x0000000000007941 */ /* 0x000fea0003800000 */
.L_x_235:
        /* <DEDUP_REMOVED lines=36> */
.L_x_238:
[----:B------:R-:W-:Y:S05]  /*2c70*/  BSYNC B0 ;  /* 0x0000000000007941 */ /* 0x000fea0003800000 */
.L_x_237:
        /* <DEDUP_REMOVED lines=36> */
.L_x_240:
[----:B------:R-:W-:Y:S05]  /*2ec0*/  BSYNC B0 ;  /* 0x0000000000007941 */ /* 0x000fea0003800000 */
.L_x_239:
        /* <DEDUP_REMOVED lines=36> */
.L_x_242:
[----:B------:R-:W-:Y:S05]  /*3110*/  BSYNC B0 ;  /* 0x0000000000007941 */ /* 0x000fea0003800000 */
.L_x_241:
        /* <DEDUP_REMOVED lines=36> */
.L_x_244:
[----:B------:R-:W-:Y:S05]  /*3360*/  BSYNC B0 ;  /* 0x0000000000007941 */ /* 0x000fea0003800000 */
.L_x_243:
        /* <DEDUP_REMOVED lines=36> */
.L_x_246:
[----:B------:R-:W-:Y:S05]  /*35b0*/  BSYNC B0 ;  /* 0x0000000000007941 */ /* 0x000fea0003800000 */
.L_x_245:
[----:B------:R-:W-:Y:S01]  /*35c0*/  BSSY B0, `(.L_x_247) ;  /* 0x0000023000007945 */ /* 0x000fe20003800000 */
[----:B------:R-:W-:Y:S02]  /*35d0*/  FSETP.GTU.FTZ.AND P2, PT, R35, 20, PT ;  /* 0x41a000002300780b */ /* 0x000fe40003f5c000 */
[----:B------:R-:W-:Y:S01]  /*35e0*/  PRMT R76, RZ, 0x7610, R76 ;  /* 0x00007610ff4c7816 */ /* 0x000fe2000000004c */
        /* <DEDUP_REMOVED lines=32> */
.L_x_248:
[----:B------:R-:W-:Y:S05]  /*37f0*/  BSYNC B0 ;  /* 0x0000000000007941 */ /* 0x000fea0003800000 */
.L_x_247:
        /* <DEDUP_REMOVED lines=33> */
.L_x_250:
[----:B------:R-:W-:Y:S05]  /*3a10*/  BSYNC B0 ;  /* 0x0000000000007941 */ /* 0x000fea0003800000 */
.L_x_249:
        /* <DEDUP_REMOVED lines=33> */
.L_x_252:
[----:B------:R-:W-:Y:S05]  /*3c30*/  BSYNC B0 ;  /* 0x0000000000007941 */ /* 0x000fea0003800000 */
.L_x_251:
        /* <DEDUP_REMOVED lines=33> */
.L_x_254:
[----:B------:R-:W-:Y:S05]  /*3e50*/  BSYNC B0 ;  /* 0x0000000000007941 */ /* 0x000fea0003800000 */
.L_x_253:
        /* <DEDUP_REMOVED lines=33> */
.L_x_256:
[----:B------:R-:W-:Y:S05]  /*4070*/  BSYNC B0 ;  /* 0x0000000000007941 */ /* 0x000fea0003800000 */
.L_x_255:
        /* <DEDUP_REMOVED lines=33> */
.L_x_258:
[----:B------:R-:W-:Y:S05]  /*4290*/  BSYNC B0 ;  /* 0x0000000000007941 */ /* 0x000fea0003800000 */
.L_x_257:
[----:B------:R-:W-:Y:S01]  /*42a0*/  BAR.SYNC.DEFER_BLOCKING 0x0 ;  /* 0x0000000000007b1d */ /* 0x000fe20000010000 */
[----:B------:R-:W-:Y:S02]  /*42b0*/  ISETP.GE.AND P1, PT, R47, R57, PT ;  /* 0x000000392f00720c */ /* 0x000fe40003f26270 */
[----:B------:R-:W-:Y:S02]  /*42c0*/  PRMT R82, RZ, 0x7610, R82 ;  /* 0x00007610ff527816 */ /* 0x000fe40000000052 */
[----:B------:R-:W-:-:S09]  /*42d0*/  PRMT R83, RZ, 0x7610, R83 ;  /* 0x00007610ff537816 */ /* 0x000fd20000000053 */
[----:B------:R-:W2:Y:S01]  /*42e0*/  @!P1 LDG.E.U16 R82, [R36.64+-0xe80] ;  /* 0xfff1800624529981 */ /* 0x000ea2000c1e1500 */
[-C--:B------:R-:W-:Y:S02]  /*42f0*/  ISETP.GE.AND P1, PT, R48, R57.reuse, PT ;  /* 0x000000393000720c */ /* 0x080fe40003f26270 */
[----:B------:R-:W-:Y:S01]  /*4300*/  PRMT R84, RZ, 0x7610, R84 ;  /* 0x00007610ff547816 */ /* 0x000fe20000000054 */
[----:B------:R0:W3:Y:S01]  /*4310*/  @!P0 LDG.E.U16 R76, [R40.64] ;  /* 0x00000006284c8981 */ /* 0x0000e2000c1e1500 */
[-C--:B------:R-:W-:Y:S02]  /*4320*/  ISETP.GE.AND P2, PT, R46, R57.reuse, PT ;  /* 0x000000392e00720c */ /* 0x080fe40003f46270 */
[-C--:B------:R-:W-:Y:S02]  /*4330*/  ISETP.GE.AND P3, PT, R45, R57.reuse, PT ;  /* 0x000000392d00720c */ /* 0x080fe40003f66270 */
[-C--:B------:R-:W-:Y:S02]  /*4340*/  ISETP.GE.AND P4, PT, R44, R57.reuse, PT ;  /* 0x000000392c00720c */ /* 0x080fe40003f86270 */
[----:B------:R-:W-:-:S02]  /*4350*/  ISETP.GE.AND P5, PT, R43, R57, PT ;  /* 0x000000392b00720c */ /* 0x000fc40003fa6270 */
[-C--:B------:R-:W-:Y:S01]  /*4360*/  ISETP.GE.AND P6, PT, R42, R57.reuse, PT ;  /* 0x000000392a00720c */ /* 0x080fe20003fc6270 */
[----:B------:R-:W4:Y:S01]  /*4370*/  @!P1 LDG.E.U16 R83, [R36.64+-0xe40] ;  /* 0xfff1c00624539981 */ /* 0x000f22000c1e1500 */
[----:B------:R-:W-:Y:S02]  /*4380*/  ISETP.GE.AND P1, PT, R49, R57, PT ;  /* 0x000000393100720c */ /* 0x000fe40003f26270 */
[----:B------:R-:W-:Y:S02]  /*4390*/  PRMT R85, RZ, 0x7610, R85 ;  /* 0x00007610ff557816 */ /* 0x000fe40000000055 */
[----:B------:R-:W-:Y:S02]  /*43a0*/  PRMT R81, RZ, 0x7610, R81 ;  /* 0x00007610ff517816 */ /* 0x000fe40000000051 */
[----:B------:R-:W-:Y:S02]  /*43b0*/  PRMT R80, RZ, 0x7610, R80 ;  /* 0x00007610ff507816 */ /* 0x000fe40000000050 */
[----:B------:R-:W-:-:S02]  /*43c0*/  PRMT R79, RZ, 0x7610, R79 ;  /* 0x00007610ff4f7816 */ /* 0x000fc4000000004f */
[----:B------:R-:W-:Y:S01]  /*43d0*/  PRMT R78, RZ, 0x7610, R78 ;  /* 0x00007610ff4e7816 */ /* 0x000fe2000000004e */
[----:B------:R-:W5:Y:S01]  /*43e0*/  @!P2 LDG.E.U16 R81, [R36.64+-0xec0] ;  /* 0xfff140062451a981 */ /* 0x000f62000c1e1500 */
[----:B------:R-:W-:Y:S02]  /*43f0*/  PRMT R77, RZ, 0x7610, R77 ;  /* 0x00007610ff4d7816 */ /* 0x000fe4000000004d */
[----:B0-----:R-:W-:Y:S01]  /*4400*/  PRMT R40, RZ, 0x7610, R40 ;  /* 0x00007610ff287816 */ /* 0x001fe20000000028 */
[----:B------:R-:W2:Y:S01]  /*4410*/  @!P1 LDG.E.U16 R84, [R36.64+-0xe00] ;  /* 0xfff2000624549981 */ /* 0x000ea2000c1e1500 */
[-C--:B------:R-:W-:Y:S02]  /*4420*/  ISETP.GE.AND P1, PT, R50, R57.reuse, PT ;  /* 0x000000393200720c */ /* 0x080fe40003f26270 */
[-C--:B------:R-:W-:Y:S01]  /*4430*/  ISETP.GE.AND P2, PT, R52, R57.reuse, PT ;  /* 0x000000393400720c */ /* 0x080fe20003f46270 */
[----:B------:R-:W2:Y:S01]  /*4440*/  @!P3 LDG.E.U16 R80, [R36.64+-0xf00] ;  /* 0xfff100062450b981 */ /* 0x000ea2000c1e1500 */
[----:B------:R-:W-:-:S02]  /*4450*/  ISETP.GE.AND P3, PT, R53, R57, PT ;  /* 0x000000393500720c */ /* 0x000fc40003f66270 */
[----:B------:R-:W-:Y:S01]  /*4460*/  PRMT R41, RZ, 0x7610, R41 ;  /* 0x00007610ff297816 */ /* 0x000fe20000000029 */
[----:B------:R-:W2:Y:S01]  /*4470*/  @!P4 LDG.E.U16 R79, [R36.64+-0xf40] ;  /* 0xfff0c006244fc981 */ /* 0x000ea2000c1e1500 */
[-C--:B------:R-:W-:Y:S02]  /*4480*/  ISETP.GE.AND P4, PT, R54, R57.reuse, PT ;  /* 0x000000393600720c */ /* 0x080fe40003f86270 */
[----:B------:R-:W-:Y:S01]  /*4490*/  PRMT R88, RZ, 0x7610, R88 ;  /* 0x00007610ff587816 */ /* 0x000fe20000000058 */
[----:B------:R-:W2:Y:S01]  /*44a0*/  @!P5 LDG.E.U16 R78, [R36.64+-0xf80] ;  /* 0xfff08006244ed981 */ /* 0x000ea2000c1e1500 */
[----:B------:R-:W-:Y:S02]  /*44b0*/  PRMT R90, RZ, 0x7610, R90 ;  /* 0x00007610ff5a7816 */ /* 0x000fe4000000005a */
[----:B------:R-:W-:Y:S01]  /*44c0*/  PRMT R89, RZ, 0x7610, R89 ;  /* 0x00007610ff597816 */ /* 0x000fe20000000059 */
[----:B------:R-:W2:Y:S01]  /*44d0*/  @!P1 LDG.E.U16 R85, [R36.64+-0xdc0] ;  /* 0xfff2400624559981 */ /* 0x000ea2000c1e1500 */
[----:B------:R-:W-:-:S02]  /*44e0*/  ISETP.GE.AND P1, PT, R51, R57, PT ;  /* 0x000000393300720c */ /* 0x000fc40003f26270 */
[-C--:B------:R-:W-:Y:S01]  /*44f0*/  ISETP.GE.AND P5, PT, R55, R57.reuse, PT ;  /* 0x000000393700720c */ /* 0x080fe20003fa6270 */
[----:B------:R-:W2:Y:S01]  /*4500*/  @!P6 LDG.E.U16 R77, [R36.64+-0xfc0] ;  /* 0xfff04006244de981 */ /* 0x000ea2000c1e1500 */
[----:B------:R-:W-:Y:S02]  /*4510*/  ISETP.GE.AND P6, PT, R56, R57, PT ;  /* 0x000000393800720c */ /* 0x000fe40003fc6270 */
[----:B------:R-:W-:Y:S01]  /*4520*/  PRMT R92, RZ, 0x7610, R92 ;  /* 0x00007610ff5c7816 */ /* 0x000fe2000000005c */
[----:B------:R-:W4:Y:S04]  /*4530*/  @!P2 LDG.E.U16 R41, [R36.64+-0xd40] ;  /* 0xfff2c0062429a981 */ /* 0x000f28000c1e1500 */
[----:B------:R-:W4:Y:S04]  /*4540*/  @!P3 LDG.E.U16 R88, [R36.64+-0xd00] ;  /* 0xfff300062458b981 */ /* 0x000f28000c1e1500 */
[----:B------:R-:W4:Y:S04]  /*4550*/  @!P1 LDG.E.U16 R40, [R36.64+-0xd80] ;  /* 0xfff2800624289981 */ /* 0x000f28000c1e1500 */
[----:B------:R-:W4:Y:S04]  /*4560*/  @!P4 LDG.E.U16 R90, [R36.64+-0xcc0] ;  /* 0xfff34006245ac981 */ /* 0x000f28000c1e1500 */
[----:B------:R-:W4:Y:S04]  /*4570*/  @!P5 LDG.E.U16 R89, [R36.64+-0xc80] ;  /* 0xfff380062459d981 */ /* 0x000f28000c1e1500 */
[----:B------:R-:W4:Y:S01]  /*4580*/  @!P6 LDG.E.U16 R92, [R36.64+-0xc40] ;  /* 0xfff3c006245ce981 */ /* 0x000f22000c1e1500 */
        /* <DEDUP_REMOVED lines=16> */
[----:B---3--:R-:W-:Y:S04]  /*4690*/  STS.U16 [R229], R76 ;  /* 0x0000004ce5007388 */ /* 0x008fe80000000400 */
[----:B--2---:R-:W-:Y:S04]  /*46a0*/  STS.U16 [R228+0x40], R77 ;  /* 0x0000404de4007388 */ /* 0x004fe80000000400 */
[----:B------:R-:W-:Y:S04]  /*46b0*/  STS.U16 [R227+0x80], R78 ;  /* 0x0000804ee3007388 */ /* 0x000fe80000000400 */
[----:B------:R-:W-:Y:S04]  /*46c0*/  STS.U16 [R226+0xc0], R79 ;  /* 0x0000c04fe2007388 */ /* 0x000fe80000000400 */
[----:B------:R-:W-:Y:S04]  /*46d0*/  STS.U16 [R225+0x100], R80 ;  /* 0x00010050e1007388 */ /* 0x000fe80000000400 */
[----:B-----5:R-:W-:Y:S04]  /*46e0*/  STS.U16 [R224+0x140], R81 ;  /* 0x00014051e0007388 */ /* 0x020fe80000000400 */
[----:B------:R-:W-:Y:S04]  /*46f0*/  STS.U16 [R223+0x180], R82 ;  /* 0x00018052df007388 */ /* 0x000fe80000000400 */
[----:B----4-:R-:W-:Y:S04]  /*4700*/  STS.U16 [R222+0x1c0], R83 ;  /* 0x0001c053de007388 */ /* 0x010fe80000000400 */
        /* <DEDUP_REMOVED lines=11> */
[----:B------:R-:W1:Y:S04]  /*47c0*/  LDS.U16 R76, [R3+0x4] ;  /* 0x00000400034c7984 */ /* 0x000e680000000400 */
[----:B------:R-:W-:Y:S04]  /*47d0*/  LDS.U16 R77, [R3+0x6] ;  /* 0x00000600034d7984 */ /* 0x000fe80000000400 */
[----:B------:R-:W-:Y:S04]  /*47e0*/  LDS.U16 R78, [R3+0x8] ;  /* 0x00000800034e7984 */ /* 0x000fe80000000400 */
        /* <DEDUP_REMOVED lines=9> */
[----:B------:R-:W-:Y:S04]  /*4880*/  LDS.U16 R90, [R3+0x1c] ;  /* 0x00001c00035a7984 */ /* 0x000fe80000000400 */
[----:B------:R-:W2:Y:S04]  /*4890*/  LDS.U16 R91, [R3+0x1e] ;  /* 0x00001e00035b7984 */ /* 0x000ea80000000400 */
[----:B------:R-:W-:Y:S01]  /*48a0*/  BAR.SYNC.DEFER_BLOCKING 0x0 ;  /* 0x0000000000007b1d */ /* 0x000fe20000010000 */
[----:B0-----:R-:W-:-:S05]  /*48b0*/  PRMT R92, RZ, 0x7610, R92 ;  /* 0x00007610ff5c7816 */ /* 0x001fca000000005c */
[----:B------:R0:W5:Y:S01]  /*48c0*/  @!P0 LDG.E.U16 R94, [R58.64] ;  /* 0x000000063a5e8981 */ /* 0x000162000c1e1500 */
        /* <DEDUP_REMOVED lines=25> */
[----:B-1----:R-:W-:-:S02]  /*4a60*/  PRMT R40, RZ, 0x5410, R76 ;  /* 0x00005410ff287816 */ /* 0x002fc4000000004c */
[----:B--2---:R-:W-:-:S03]  /*4a70*/  PRMT R76, RZ, 0x5410, R80 ;  /* 0x00005410ff4c7816 */ /* 0x004fc60000000050 */
[----:B------:R-:W-:Y:S01]  /*4a80*/  FMUL.FTZ R41, R40, -1.4426950216293334961 ;  /* 0xbfb8aa3b28297820 */ /* 0x000fe20000410000 */
[----:B0-----:R-:W-:-:S03]  /*4a90*/  PRMT R38, RZ, 0x5410, R37 ;  /* 0x00005410ff267816 */ /* 0x001fc60000000025 */
[----:B------:R0:W-:Y:S01]  /*4aa0*/  MUFU.EX2 R110, R41 ;  /* 0x00000029006e7308 */ /* 0x0001e20000000800 */
[----:B------:R-:W-:Y:S01]  /*4ab0*/  PRMT R39, RZ, 0x5410, R36 ;  /* 0x00005410ff277816 */ /* 0x000fe20000000024 */
[----:B------:R-:W-:Y:S01]  /*4ac0*/  FMUL.FTZ R37, R38, -1.4426950216293334961 ;  /* 0xbfb8aa3b26257820 */ /* 0x000fe20000410000 */
[----:B---3--:R-:W-:-:S05]  /*4ad0*/  PRMT R80, RZ, 0x5410, R84 ;  /* 0x00005410ff507816 */ /* 0x008fca0000000054 */
[----:B------:R-:W-:Y:S01]  /*4ae0*/  MUFU.EX2 R109, R37 ;  /* 0x00000025006d7308 */ /* 0x000fe20000000800 */
[----:B0-----:R-:W-:Y:S01]  /*4af0*/  PRMT R41, RZ, 0x5410, R77 ;  /* 0x00005410ff297816 */ /* 0x001fe2000000004d */
[----:B------:R-:W-:Y:S02]  /*4b00*/  FMUL.FTZ R77, R76, -1.4426950216293334961 ;  /* 0xbfb8aa3b4c4d7820 */ /* 0x000fe40000410000 */
[----:B------:R-:W-:Y:S02]  /*4b10*/  FMUL.FTZ R36, R39, -1.4426950216293334961 ;  /* 0xbfb8aa3b27247820 */ /* 0x000fe40000410000 */
[----:B------:R-:W-:Y:S02]  /*4b20*/  FMUL.FTZ R58, R41, -1.4426950216293334961 ;  /* 0xbfb8aa3b293a7820 */ /* 0x000fe40000410000 */
[----:B------:R0:W-:Y:S08]  /*4b30*/  MUFU.EX2 R114, R77 ;  /* 0x0000004d00727308 */ /* 0x0001f00000000800 */
[----:B------:R-:W1:Y:S01]  /*4b40*/  MUFU.EX2 R107, R36 ;  /* 0x00000024006b7308 */ /* 0x000e620000000800 */
[----:B0-----:R-:W-:Y:S01]  /*4b50*/  PRMT R77, RZ, 0x5410, R81 ;  /* 0x00005410ff4d7816 */ /* 0x001fe20000000051 */
[----:B------:R-:W-:-:S06]  /*4b60*/  FMUL.FTZ R81, R80, -1.4426950216293334961 ;  /* 0xbfb8aa3b50517820 */ /* 0x000fcc0000410000 */
[----:B------:R0:W-:Y:S01]  /*4b70*/  MUFU.EX2 R111, R58 ;  /* 0x0000003a006f7308 */ /* 0x0001e20000000800 */
[----:B------:R-:W-:-:S07]  /*4b80*/  PRMT R59, RZ, 0x5410, R79 ;  /* 0x00005410ff3b7816 */ /* 0x000fce000000004f */
[----:B------:R4:W-:Y:S01]  /*4b90*/  MUFU.EX2 R118, R81 ;  /* 0x0000005100767308 */ /* 0x0009e20000000800 */
[----:B0-----:R-:W-:Y:S01]  /*4ba0*/  PRMT R58, RZ, 0x5410, R78 ;  /* 0x00005410ff3a7816 */ /* 0x001fe2000000004e */
[----:B------:R-:W-:Y:S01]  /*4bb0*/  FMUL.FTZ R78, R77, -1.4426950216293334961 ;  /* 0xbfb8aa3b4d4e7820 */ /* 0x000fe20000410000 */
[----:B----4-:R-:W-:-:S05]  /*4bc0*/  PRMT R81, RZ, 0x5410, R85 ;  /* 0x00005410ff517816 */ /* 0x010fca0000000055 */
[----:B------:R0:W-:Y:S01]  /*4bd0*/  MUFU.EX2 R115, R78 ;  /* 0x0000004e00737308 */ /* 0x0001e20000000800 */
[----:B------:R-:W-:Y:S02]  /*4be0*/  FMUL.FTZ R36, R58, -1.4426950216293334961 ;  /* 0xbfb8aa3b3a247820 */ /* 0x000fe40000410000 */
[----:B------:R-:W-:Y:S01]  /*4bf0*/  FMUL.FTZ R37, R59, -1.4426950216293334961 ;  /* 0xbfb8aa3b3b257820 */ /* 0x000fe20000410000 */
[----:B0-----:R-:W-:Y:S01]  /*4c00*/  PRMT R78, RZ, 0x5410, R82 ;  /* 0x00005410ff4e7816 */ /* 0x001fe20000000052 */
[----:B------:R-:W-:-:S03]  /*4c10*/  FMUL.FTZ R82, R81, -1.4426950216293334961 ;  /* 0xbfb8aa3b51527820 */ /* 0x000fc60000410000 */
[----:B------:R0:W-:Y:S08]  /*4c20*/  MUFU.EX2 R112, R36 ;  /* 0x0000002400707308 */ /* 0x0001f00000000800 */
[----:B------:R2:W-:Y:S01]  /*4c30*/  MUFU.EX2 R119, R82 ;  /* 0x0000005200777308 */ /* 0x0005e20000000800 */
[----:B0-----:R-:W-:Y:S01]  /*4c40*/  FMUL.FTZ R36, R78, -1.4426950216293334961 ;  /* 0xbfb8aa3b4e247820 */ /* 0x001fe20000410000 */
[----:B------:R-:W-:-:S02]  /*4c50*/  PRMT R85, RZ, 0x5410, R91 ;  /* 0x00005410ff557816 */ /* 0x000fc4000000005b */
[----:B--2---:R-:W-:Y:S01]  /*4c60*/  PRMT R82, RZ, 0x5410, R88 ;  /* 0x00005410ff527816 */ /* 0x004fe20000000058 */
[----:B-1----:R-:W-:-:S03]  /*4c70*/  FADD.FTZ R88, R107, 1 ;  /* 0x3f8000006b587421 */ /* 0x002fc60000010000 */
[----:B------:R-:W0:Y:S01]  /*4c80*/  MUFU.EX2 R113, R37 ;  /* 0x0000002500717308 */ /* 0x000e220000000800 */
[----:B------:R-:W-:Y:S02]  /*4c90*/  PRMT R79, RZ, 0x5410, R83 ;  /* 0x00005410ff4f7816 */ /* 0x000fe40000000053 */
[----:B------:R-:W-:Y:S01]  /*4ca0*/  PRMT R83, RZ, 0x5410, R89 ;  /* 0x00005410ff537816 */ /* 0x000fe20000000059 */
[----:B------:R-:W-:-:S04]  /*4cb0*/  FMUL.FTZ R89, R85, -1.4426950216293334961 ;  /* 0xbfb8aa3b55597820 */ /* 0x000fc80000410000 */
[----:B------:R-:W1:Y:S01]  /*4cc0*/  MUFU.RCP R88, R88 ;  /* 0x0000005800587308 */ /* 0x000e620000001000 */
[----:B------:R-:W-:-:S07]  /*4cd0*/  FMUL.FTZ R84, R83, -1.4426950216293334961 ;  /* 0xbfb8aa3b53547820 */ /* 0x000fce0000410000 */
[----:B------:R2:W-:Y:S02]  /*4ce0*/  MUFU.EX2 R116, R36 ;  /* 0x0000002400747308 */ /* 0x0005e40000000800 */
[----:B--2---:R-:W-:-:S06]  /*4cf0*/  FMUL.FTZ R36, R82, -1.4426950216293334961 ;  /* 0xbfb8aa3b52247820 */ /* 0x004fcc0000410000 */
[----:B------:R2:W-:Y:S08]  /*4d00*/  MUFU.EX2 R121, R84 ;  /* 0x0000005400797308 */ /* 0x0005f00000000800 */
[----:B------:R-:W-:Y:S01]  /*4d10*/  MUFU.EX2 R120, R36 ;  /* 0x0000002400787308 */ /* 0x000fe20000000800 */
[----:B--2---:R-:W-:Y:S01]  /*4d20*/  PRMT R84, RZ, 0x5410, R90 ;  /* 0x00005410ff547816 */ /* 0x004fe2000000005a */
[----:B0-----:R-:W-:-:S06]  /*4d30*/  FADD.FTZ R90, R113, 1 ;  /* 0x3f800000715a7421 */ /* 0x001fcc0000010000 */
[----:B------:R0:W-:Y:S01]  /*4d40*/  MUFU.EX2 R36, R89 ;  /* 0x0000005900247308 */ /* 0x0001e20000000800 */
[----:B------:R-:W-:Y:S01]  /*4d50*/  PRMT R91, RZ, 0x5410, R74 ;  /* 0x00005410ff5b7816 */ /* 0x000fe2000000004a */
[----:B-1----:R-:W-:Y:S02]  /*4d60*/  FADD.FTZ R74, -R88, 1 ;  /* 0x3f800000584a7421 */ /* 0x002fe40000010100 */
[----:B0-----:R-:W-:-:S06]  /*4d70*/  FADD.FTZ R89, R112, 1 ;  /* 0x3f80000070597421 */ /* 0x001fcc0000010000 */
[----:B------:R-:W-:Y:S01]  /*4d80*/  MUFU.RCP R89, R89 ;  /* 0x0000005900597308 */ /* 0x000fe20000001000 */
[----:B------:R-:W-:-:S07]  /*4d90*/  FMUL.FTZ R37, R79, -1.4426950216293334961 ;  /* 0xbfb8aa3b4f257820 */ /* 0x000fce0000410000 */
[----:B------:R-:W-:Y:S01]  /*4da0*/  MUFU.RCP R90, R90 ;  /* 0x0000005a005a7308 */ /* 0x000fe20000001000 */
[----:B-----5:R-:W-:Y:S04]  /*4db0*/  STS.U16 [R229], R94 ;  /* 0x0000005ee5007388 */ /* 0x020fe80000000400 */
[----:B------:R-:W-:Y:S04]  /*4dc0*/  STS.U16 [R228+0x40], R93 ;  /* 0x0000405de4007388 */ /* 0x000fe80000000400 */
[----:B------:R-:W-:Y:S04]  /*4dd0*/  STS.U16 [R227+0x80], R92 ;  /* 0x0000805ce3007388 */ /* 0x000fe80000000400 */
[----:B------:R0:W-:Y:S04]  /*4de0*/  STS.U16 [R226+0xc0], R95 ;  /* 0x0000c05fe2007388 */ /* 0x0001e80000000400 */
[----:B------:R-:W-:Y:S04]  /*4df0*/  STS.U16 [R225+0x100], R96 ;  /* 0x00010060e1007388 */ /* 0x000fe80000000400 */
[----:B------:R1:W-:Y:S04]  /*4e00*/  STS.U16 [R224+0x140], R97 ;  /* 0x00014061e0007388 */ /* 0x0003e80000000400 */
[----:B------:R2:W-:Y:S04]  /*4e10*/  STS.U16 [R223+0x180], R98 ;  /* 0x00018062df007388 */ /* 0x0005e80000000400 */
        /* <DEDUP_REMOVED lines=8> */
[----:B------:R-:W-:Y:S01]  /*4ea0*/  STS.U16 [R211+0x3c0], R108 ;  /* 0x0003c06cd3007388 */ /* 0x000fe20000000400 */
[----:B------:R-:W-:-:S06]  /*4eb0*/  NOP ;  /* 0x0000000000007918 */ /* 0x000fcc0000000000 */
[----:B------:R-:W4:Y:S04]  /*4ec0*/  LDS.U16 R99, [R3] ;  /* 0x0000000003637984 */ /* 0x000f280000000400 */
[----:B------:R-:W5:Y:S04]  /*4ed0*/  LDS.U16 R101, [R3+0x4] ;  /* 0x0000040003657984 */ /* 0x000f680000000400 */
[----:B------:R-:W5:Y:S01]  /*4ee0*/  LDS.U16 R100, [R3+0x2] ;  /* 0x0000020003647984 */ /* 0x000f620000000400 */
[----:B0-----:R-:W-:-:S03]  /*4ef0*/  FADD.FTZ R95, R109, 1 ;  /* 0x3f8000006d5f7421 */ /* 0x001fc60000010000 */
[----:B------:R-:W0:Y:S03]  /*4f00*/  LDS.U16 R104, [R3+0x6] ;  /* 0x0000060003687984 */ /* 0x000e260000000400 */
[----:B------:R-:W3:Y:S01]  /*4f10*/  MUFU.RCP R95, R95 ;  /* 0x0000005f005f7308 */ /* 0x000ee20000001000 */
[----:B------:R-:W0:Y:S04]  /*4f20*/  LDS.U16 R107, [R3+0xa] ;  /* 0x00000a00036b7984 */ /* 0x000e280000000400 */
[----:B------:R-:W0:Y:S01]  /*4f30*/  LDS.U16 R106, [R3+0x8] ;  /* 0x00000800036a7984 */ /* 0x000e220000000400 */
[----:B-1----:R-:W-:Y:S01]  /*4f40*/  FADD.FTZ R97, R110, 1 ;  /* 0x3f8000006e617421 */ /* 0x002fe20000010000 */
[----:B------:R-:W-:Y:S01]  /*4f50*/  PRMT R94, RZ, 0x5410, R73 ;  /* 0x00005410ff5e7816 */ /* 0x000fe20000000049 */
[----:B--2---:R-:W-:Y:S01]  /*4f60*/  FADD.FTZ R98, R111, 1 ;  /* 0x3f8000006f627421 */ /* 0x004fe20000010000 */
[----:B------:R-:W-:Y:S01]  /*4f70*/  PRMT R92, RZ, 0x5410, R75 ;  /* 0x00005410ff5c7816 */ /* 0x000fe2000000004b */
[----:B------:R-:W-:Y:S01]  /*4f80*/  FADD.FTZ R93, R114, 1 ;  /* 0x3f800000725d7421 */ /* 0x000fe20000010000 */
[----:B------:R-:W1:Y:S01]  /*4f90*/  LDS.U16 R112, [R3+0xc] ;  /* 0x00000c0003707984 */ /* 0x000e620000000400 */
[----:B------:R-:W2:Y:S03]  /*4fa0*/  MUFU.RCP R97, R97 ;  /* 0x0000006100617308 */ /* 0x000ea60000001000 */
[----:B------:R-:W0:Y:S01]  /*4fb0*/  LDS.U16 R113, [R3+0xe] ;  /* 0x00000e0003717984 */ /* 0x000e220000000400 */
[----:B---3--:R-:W-:-:S03]  /*4fc0*/  FADD.FTZ R73, -R95, 1 ;  /* 0x3f8000005f497421 */ /* 0x008fc60000010100 */
[----:B------:R-:W3:Y:S01]  /*4fd0*/  LDS.U16 R114, [R3+0x10] ;  /* 0x0000100003727984 */ /* 0x000ee20000000400 */
[----:B------:R-:W2:Y:S01]  /*4fe0*/  MUFU.RCP R98, R98 ;  /* 0x0000006200627308 */ /* 0x000ea20000001000 */
[----:B------:R-:W-:Y:S01]  /*4ff0*/  FFMA.FTZ R105, R38, R73, 1 ;  /* 0x3f80000026697423 */ /* 0x000fe20000010049 */
[----:B----4-:R-:W-:Y:S01]  /*5000*/  PRMT R73, RZ, 0x5410, R99 ;  /* 0x00005410ff497816 */ /* 0x010fe20000000063 */
[----:B------:R-:W-:Y:S01]  /*5010*/  FFMA.FTZ R103, R39, R74, 1 ;  /* 0x3f80000027677423 */ /* 0x000fe2000001004a */
[----:B-----5:R-:W-:-:S03]  /*5020*/  PRMT R75, RZ, 0x5410, R101 ;  /* 0x00005410ff4b7816 */ /* 0x020fc60000000065 */
[----:B------:R-:W-:Y:S01]  /*5030*/  FMUL.FTZ R99, R92, R73 ;  /* 0x000000495c637220 */ /* 0x000fe20000410000 */
[----:B------:R-:W-:-:S03]  /*5040*/  PRMT R74, RZ, 0x5410, R100 ;  /* 0x00005410ff4a7816 */ /* 0x000fc60000000064 */
[----:B------:R-:W-:Y:S02]  /*5050*/  FMUL.FTZ R100, R88, R99 ;  /* 0x0000006358647220 */ /* 0x000fe40000410000 */
[----:B--2---:R-:W-:Y:S02]  /*5060*/  FADD.FTZ R109, -R97, 1 ;  /* 0x3f800000616d7421 */ /* 0x004fe40000010100 */
[----:B------:R-:W-:Y:S02]  /*5070*/  FMUL.FTZ R108, R94, R75 ;  /* 0x0000004b5e6c7220 */ /* 0x000fe40000410000 */
[----:B------:R-:W-:Y:S02]  /*5080*/  FADD.FTZ R96, R115, 1 ;  /* 0x3f80000073607421 */ /* 0x000fe40000010000 */
[----:B------:R-:W-:Y:S01]  /*5090*/  FMUL.FTZ R122, R100, R103 ;  /* 0x00000067647a7220 */ /* 0x000fe20000410000 */
[----:B------:R-:W-:Y:S01]  /*50a0*/  PRMT R103, RZ, 0x5410, R70 ;  /* 0x00005410ff677816 */ /* 0x000fe20000000046 */
[----:B------:R-:W-:-:S02]  /*50b0*/  FFMA.FTZ R109, R40, R109, 1 ;  /* 0x3f800000286d7423 */ /* 0x000fc4000001006d */
[----:B------:R-:W-:Y:S02]  /*50c0*/  FMUL.FTZ R108, R97, R108 ;  /* 0x0000006c616c7220 */ /* 0x000fe40000410000 */
[----:B------:R-:W-:Y:S01]  /*50d0*/  FADD.FTZ R70, -R98, 1 ;  /* 0x3f80000062467421 */ /* 0x000fe20000010100 */
[----:B------:R-:W-:Y:S01]  /*50e0*/  PRMT R100, RZ, 0x5410, R71 ;  /* 0x00005410ff647816 */ /* 0x000fe20000000047 */
[----:B------:R-:W-:Y:S01]  /*50f0*/  FMUL.FTZ R111, R108, R109 ;  /* 0x0000006d6c6f7220 */ /* 0x000fe20000410000 */
[----:B------:R-:W2:Y:S01]  /*5100*/  MUFU.RCP R93, R93 ;  /* 0x0000005d005d7308 */ /* 0x000ea20000001000 */
[----:B------:R-:W-:Y:S01]  /*5110*/  FADD.FTZ R71, -R89, 1 ;  /* 0x3f80000059477421 */ /* 0x000fe20000010100 */
[----:B------:R-:W-:Y:S01]  /*5120*/  PRMT R101, RZ, 0x5410, R72 ;  /* 0x00005410ff657816 */ /* 0x000fe20000000048 */
[----:B------:R-:W-:Y:S01]  /*5130*/  FFMA.FTZ R108, R41, R70, 1 ;  /* 0x3f800000296c7423 */ /* 0x000fe20000010046 */
[----:B0-----:R-:W-:Y:S01]  /*5140*/  PRMT R70, RZ, 0x5410, R104 ;  /* 0x00005410ff467816 */ /* 0x001fe20000000068 */
[----:B------:R-:W-:Y:S01]  /*5150*/  FFMA.FTZ R109, R58, R71, 1 ;  /* 0x3f8000003a6d7423 */ /* 0x000fe20000010047 */
[----:B------:R-:W-:-:S02]  /*5160*/  PRMT R72, RZ, 0x5410, R107 ;  /* 0x00005410ff487816 */ /* 0x000fc4000000006b */
[----:B------:R-:W0:Y:S01]  /*5170*/  MUFU.RCP R96, R96 ;  /* 0x0000006000607308 */ /* 0x000e220000001000 */
[----:B------:R-:W-:Y:S01]  /*5180*/  PRMT R71, RZ, 0x5410, R106 ;  /* 0x00005410ff477816 */ /* 0x000fe2000000006a */
[----:B------:R-:W-:Y:S02]  /*5190*/  FADD.FTZ R116, R116, 1 ;  /* 0x3f80000074747421 */ /* 0x000fe40000010000 */
[----:B------:R-:W-:-:S04]  /*51a0*/  FMUL.FTZ R102, R91, R74 ;  /* 0x0000004a5b667220 */ /* 0x000fc80000410000 */
[----:B------:R4:W5:Y:S01]  /*51b0*/  MUFU.EX2 R117, R37 ;  /* 0x0000002500757308 */ /* 0x0009620000000800 */
[----:B------:R-:W-:Y:S02]  /*51c0*/  FMUL.FTZ R107, R101, R70 ;  /* 0x00000046656b7220 */ /* 0x000fe40000410000 */
[----:B------:R-:W-:Y:S02]  /*51d0*/  FMUL.FTZ R115, R103, R72 ;  /* 0x0000004867737220 */ /* 0x000fe40000410000 */
[----:B------:R-:W-:Y:S02]  /*51e0*/  FADD.FTZ R110, -R90, 1 ;  /* 0x3f8000005a6e7421 */ /* 0x000fe40000010100 */
[----:B------:R-:W-:Y:S01]  /*51f0*/  FMUL.FTZ R104, R100, R71 ;  /* 0x0000004764687220 */ /* 0x000fe20000410000 */
[----:B------:R0:W0:Y:S01]  /*5200*/  MUFU.RCP R99, R116 ;  /* 0x0000007400637308 */ /* 0x0000220000001000 */
[----:B------:R-:W-:Y:S02]  /*5210*/  FMUL.FTZ R102, R95, R102 ;  /* 0x000000665f667220 */ /* 0x000fe40000410000 */
[----:B------:R-:W-:-:S02]  /*5220*/  FMUL.FTZ R107, R98, R107 ;  /* 0x0000006b626b7220 */ /* 0x000fc40000410000 */
[----:B------:R-:W-:Y:S02]  /*5230*/  FMUL.FTZ R115, R90, R115 ;  /* 0x000000735a737220 */ /* 0x000fe40000410000 */
[----:B------:R-:W-:Y:S02]  /*5240*/  FFMA.FTZ R110, R59, R110, 1 ;  /* 0x3f8000003b6e7423 */ /* 0x000fe4000001006e */
[----:B----4-:R-:W-:Y:S02]  /*5250*/  FMUL.FTZ R37, R84, -1.4426950216293334961 ;  /* 0xbfb8aa3b54257820 */ /* 0x010fe40000410000 */
[----:B------:R-:W-:Y:S02]  /*5260*/  FMUL.FTZ R106, R89, R104 ;  /* 0x00000068596a7220 */ /* 0x000fe40000410000 */
[----:B------:R-:W-:Y:S02]  /*5270*/  FMUL.FTZ R123, R102, R105 ;  /* 0x00000069667b7220 */ /* 0x000fe40000410000 */
[----:B------:R-:W-:Y:S01]  /*5280*/  FMUL.FTZ R124, R107, R108 ;  /* 0x0000006c6b7c7220 */ /* 0x000fe20000410000 */
[----:B------:R-:W-:Y:S01]  /*5290*/  PRMT R107, RZ, 0x5410, R68 ;  /* 0x00005410ff6b7816 */ /* 0x000fe20000000044 */
[----:B------:R-:W-:Y:S01]  /*52a0*/  FADD.FTZ R105, R118, 1 ;  /* 0x3f80000076697421 */ /* 0x000fe20000010000 */
[----:B------:R-:W-:Y:S01]  /*52b0*/  PRMT R108, RZ, 0x5410, R67 ;  /* 0x00005410ff6c7816 */ /* 0x000fe20000000043 */
[----:B------:R-:W-:Y:S01]  /*52c0*/  FADD.FTZ R119, R119, 1 ;  /* 0x3f80000077777421 */ /* 0x000fe20000010000 */
[----:B------:R-:W4:Y:S01]  /*52d0*/  LDS.U16 R118, [R3+0x14] ;  /* 0x0000140003767984 */ /* 0x000f220000000400 */
[----:B------:R-:W-:-:S02]  /*52e0*/  FMUL.FTZ R126, R115, R110 ;  /* 0x0000006e737e7220 */ /* 0x000fc40000410000 */
[----:B--2---:R-:W-:Y:S01]  /*52f0*/  FADD.FTZ R67, -R93, 1 ;  /* 0x3f8000005d437421 */ /* 0x004fe20000010100 */
[----:B------:R-:W2:Y:S01]  /*5300*/  LDS.U16 R115, [R3+0x12] ;  /* 0x0000120003737984 */ /* 0x000ea20000000400 */
[----:B0-----:R-:W-:Y:S02]  /*5310*/  FADD.FTZ R68, -R96, 1 ;  /* 0x3f80000060447421 */ /* 0x001fe40000010100 */
[----:B------:R-:W-:Y:S01]  /*5320*/  FMUL.FTZ R125, R106, R109 ;  /* 0x0000006d6a7d7220 */ /* 0x000fe20000410000 */
[----:B------:R-:W0:Y:S01]  /*5330*/  MUFU.EX2 R37, R37 ;  /* 0x0000002500257308 */ /* 0x000e220000000800 */
[----:B------:R-:W-:Y:S01]  /*5340*/  FADD.FTZ R109, R120, 1 ;  /* 0x3f800000786d7421 */ /* 0x000fe20000010000 */
[----:B------:R-:W-:Y:S01]  /*5350*/  PRMT R106, RZ, 0x5410, R69 ;  /* 0x00005410ff6a7816 */ /* 0x000fe20000000045 */
[----:B-----5:R-:W-:Y:S01]  /*5360*/  FADD.FTZ R102, R117, 1 ;  /* 0x3f80000075667421 */ /* 0x020fe20000010000 */
[----:B------:R-:W5:Y:S01]  /*5370*/  LDS.U16 R120, [R3+0x18] ;  /* 0x0000180003787984 */ /* 0x000f620000000400 */
[----:B------:R-:W-:Y:S01]  /*5380*/  FFMA.FTZ R117, R76, R67, 1 ;  /* 0x3f8000004c757423 */ /* 0x000fe20000010043 */
[----:B-1----:R-:W-:Y:S01]  /*5390*/  PRMT R67, RZ, 0x5410, R112 ;  /* 0x00005410ff437816 */ /* 0x002fe20000000070 */
[----:B------:R-:W-:Y:S01]  /*53a0*/  FFMA.FTZ R116, R77, R68, 1 ;  /* 0x3f8000004d747423 */ /* 0x000fe20000010044 */
[----:B------:R1:W-:Y:S01]  /*53b0*/  MUFU.RCP R104, R119 ;  /* 0x0000007700687308 */ /* 0x0003e20000001000 */
[----:B------:R-:W-:-:S02]  /*53c0*/  PRMT R68, RZ, 0x5410, R113 ;  /* 0x00005410ff447816 */ /* 0x000fc40000000071 */
[----:B---3--:R-:W-:Y:S01]  /*53d0*/  PRMT R69, RZ, 0x5410, R114 ;  /* 0x00005410ff457816 */ /* 0x008fe20000000072 */
[----:B------:R-:W-:Y:S01]  /*53e0*/  FADD.FTZ R110, R121, 1 ;  /* 0x3f800000796e7421 */ /* 0x000fe20000010000 */
[----:B-1----:R-:W1:Y:S01]  /*53f0*/  LDS.U16 R119, [R3+0x16] ;  /* 0x0000160003777984 */ /* 0x002e620000000400 */
[----:B------:R-:W-:Y:S02]  /*5400*/  FADD.FTZ R121, -R99, 1 ;  /* 0x3f80000063797421 */ /* 0x000fe40000010100 */
[----:B------:R-:W-:Y:S02]  /*5410*/  FMUL.FTZ R112, R106, R67 ;  /* 0x000000436a707220 */ /* 0x000fe40000410000 */
[----:B------:R-:W-:Y:S02]  /*5420*/  FMUL.FTZ R113, R107, R68 ;  /* 0x000000446b717220 */ /* 0x000fe40000410000 */
[----:B------:R-:W-:Y:S02]  /*5430*/  FMUL.FTZ R114, R108, R69 ;  /* 0x000000456c727220 */ /* 0x000fe40000410000 */
[----:B------:R-:W-:-:S02]  /*5440*/  FFMA.FTZ R121, R78, R121, 1 ;  /* 0x3f8000004e797423 */ /* 0x000fc40000010079 */
[----:B------:R-:W-:Y:S02]  /*5450*/  FMUL.FTZ R112, R93, R112 ;  /* 0x000000705d707220 */ /* 0x000fe40000410000 */
[----:B------:R-:W-:Y:S02]  /*5460*/  FMUL.FTZ R113, R96, R113 ;  /* 0x0000007160717220 */ /* 0x000fe40000410000 */
[----:B------:R-:W-:Y:S01]  /*5470*/  FMUL.FTZ R114, R99, R114 ;  /* 0x0000007263727220 */ /* 0x000fe20000410000 */
[----:B------:R-:W3:Y:S01]  /*5480*/  MUFU.RCP R102, R102 ;  /* 0x0000006600667308 */ /* 0x000ee20000001000 */
[----:B------:R-:W-:Y:S02]  /*5490*/  FMUL.FTZ R127, R112, R117 ;  /* 0x00000075707f7220 */ /* 0x000fe40000410000 */
[----:B------:R-:W-:Y:S02]  /*54a0*/  FMUL.FTZ R128, R113, R116 ;  /* 0x0000007471807220 */ /* 0x000fe40000410000 */
[----:B------:R-:W-:-:S02]  /*54b0*/  FMUL.FTZ R129, R114, R121 ;  /* 0x0000007972817220 */ /* 0x000fc40000410000 */
[----:B0-----:R-:W-:Y:S01]  /*54c0*/  FADD.FTZ R117, R37, 1 ;  /* 0x3f80000025757421 */ /* 0x001fe20000010000 */
[----:B------:R-:W0:Y:S01]  /*54d0*/  LDS.U16 R121, [R3+0x1c] ;  /* 0x00001c0003797984 */ /* 0x000e220000000400 */
[----:B------:R-:W-:Y:S01]  /*54e0*/  FADD.FTZ R116, R36, 1 ;  /* 0x3f80000024747421 */ /* 0x000fe20000010000 */
[----:B------:R-:W1:Y:S02]  /*54f0*/  MUFU.RCP R105, R105 ;  /* 0x0000006900697308 */ /* 0x000e640000001000 */
[----:B------:R-:W0:Y:S04]  /*5500*/  LDS.U16 R37, [R3+0x1a] ;  /* 0x00001a0003257984 */ /* 0x000e280000000400 */
[----:B------:R-:W0:Y:S02]  /*5510*/  LDS.U16 R36, [R3+0x1e] ;  /* 0x00001e0003247984 */ /* 0x000e240000000400 */
[----:B------:R-:W5:Y:S01]  /*5520*/  MUFU.RCP R109, R109 ;  /* 0x0000006d006d7308 */ /* 0x000f620000001000 */
[----:B---3--:R-:W-:-:S02]  /*5530*/  FADD.FTZ R112, -R102, 1 ;  /* 0x3f80000066707421 */ /* 0x008fc40000010100 */
[----:B------:R-:W-:Y:S01]  /*5540*/  FADD.FTZ R114, -R104, 1 ;  /* 0x3f80000068727421 */ /* 0x000fe20000010100 */
[----:B------:R-:W-:Y:S01]  /*5550*/  PRMT R65, RZ, 0x5410, R65 ;  /* 0x00005410ff417816 */ /* 0x000fe20000000041 */
[----:B------:R-:W-:Y:S02]  /*5560*/  FFMA.FTZ R130, R79, R112, 1 ;  /* 0x3f8000004f827423 */ /* 0x000fe40000010070 */
[----:B-1----:R-:W-:Y:S01]  /*5570*/  FADD.FTZ R113, -R105, 1 ;  /* 0x3f80000069717421 */ /* 0x002fe20000010100 */
[----:B------:R-:W1:Y:S01]  /*5580*/  MUFU.RCP R110, R110 ;  /* 0x0000006e006e7308 */ /* 0x000e620000001000 */
[----:B----4-:R-:W-:Y:S02]  /*5590*/  PRMT R112, RZ, 0x5410, R118 ;  /* 0x00005410ff707816 */ /* 0x010fe40000000076 */
[----:B------:R-:W-:Y:S01]  /*55a0*/  FFMA.FTZ R131, R80, R113, 1 ;  /* 0x3f80000050837423 */ /* 0x000fe20000010071 */
[----:B------:R-:W-:Y:S01]  /*55b0*/  PRMT R66, RZ, 0x5410, R66 ;  /* 0x00005410ff427816 */ /* 0x000fe20000000042 */
[----:B------:R-:W-:Y:S01]  /*55c0*/  FFMA.FTZ R132, R81, R114, 1 ;  /* 0x3f80000051847423 */ /* 0x000fe20000010072 */
[----:B--2---:R-:W-:-:S02]  /*55d0*/  PRMT R113, RZ, 0x5410, R115 ;  /* 0x00005410ff717816 */ /* 0x004fc40000000073 */
[----:B------:R-:W2:Y:S01]  /*55e0*/  MUFU.RCP R117, R117 ;  /* 0x0000007500757308 */ /* 0x000ea20000001000 */
[----:B------:R-:W-:Y:S02]  /*55f0*/  PRMT R63, RZ, 0x5410, R63 ;  /* 0x00005410ff3f7816 */ /* 0x000fe4000000003f */
[----:B-----5:R-:W-:Y:S01]  /*5600*/  PRMT R114, RZ, 0x5410, R120 ;  /* 0x00005410ff727816 */ /* 0x020fe20000000078 */
[----:B------:R-:W-:Y:S01]  /*5610*/  FMUL.FTZ R118, R65, R112 ;  /* 0x0000007041767220 */ /* 0x000fe20000410000 */
[----:B------:R-:W-:Y:S01]  /*5620*/  PRMT R115, RZ, 0x5410, R119 ;  /* 0x00005410ff737816 */ /* 0x000fe20000000077 */
[----:B------:R-:W-:Y:S02]  /*5630*/  FMUL.FTZ R119, R66, R113 ;  /* 0x0000007142777220 */ /* 0x000fe40000410000 */
[----:B------:R-:W-:Y:S01]  /*5640*/  FADD.FTZ R133, -R109, 1 ;  /* 0x3f8000006d857421 */ /* 0x000fe20000010100 */
[----:B------:R-:W3:Y:S01]  /*5650*/  MUFU.RCP R116, R116 ;  /* 0x0000007400747308 */ /* 0x000ee20000001000 */
[----:B------:R-:W-:-:S02]  /*5660*/  FMUL.FTZ R120, R63, R114 ;  /* 0x000000723f787220 */ /* 0x000fc40000410000 */
[----:B------:R-:W-:Y:S01]  /*5670*/  FMUL.FTZ R118, R105, R118 ;  /* 0x0000007669767220 */ /* 0x000fe20000410000 */
[----:B------:R-:W-:Y:S01]  /*5680*/  PRMT R64, RZ, 0x5410, R64 ;  /* 0x00005410ff407816 */ /* 0x000fe20000000040 */
[----:B------:R-:W-:Y:S02]  /*5690*/  FMUL.FTZ R119, R102, R119 ;  /* 0x0000007766777220 */ /* 0x000fe40000410000 */
[----:B------:R-:W-:Y:S02]  /*56a0*/  FFMA.FTZ R135, R82, R133, 1 ;  /* 0x3f80000052877423 */ /* 0x000fe40000010085 */
[----:B------:R-:W-:Y:S02]  /*56b0*/  FMUL.FTZ R120, R109, R120 ;  /* 0x000000786d787220 */ /* 0x000fe40000410000 */
[----:B------:R-:W-:Y:S02]  /*56c0*/  FMUL.FTZ R131, R118, R131 ;  /* 0x0000008376837220 */ /* 0x000fe40000410000 */
[----:B------:R-:W-:-:S02]  /*56d0*/  FMUL.FTZ R130, R119, R130 ;  /* 0x0000008277827220 */ /* 0x000fc40000410000 */
[----:B-1----:R-:W-:Y:S02]  /*56e0*/  FADD.FTZ R118, -R110, 1 ;  /* 0x3f8000006e767421 */ /* 0x002fe40000010100 */
[----:B--2---:R-:W-:Y:S02]  /*56f0*/  FADD.FTZ R119, -R117, 1 ;  /* 0x3f80000075777421 */ /* 0x004fe40000010100 */
[----:B------:R-:W-:Y:S02]  /*5700*/  FMUL.FTZ R133, R64, R115 ;  /* 0x0000007340857220 */ /* 0x000fe40000410000 */
[----:B------:R-:W-:Y:S01]  /*5710*/  FMUL.FTZ R120, R120, R135 ;  /* 0x0000008778787220 */ /* 0x000fe20000410000 */
[----:B------:R-:W-:Y:S01]  /*5720*/  F2FP.BF16.PACK_AB R135, R123, R122 ;  /* 0x0000007a7b87723e */ /* 0x000fe200000010ff */
[----:B------:R-:W-:Y:S01]  /*5730*/  BAR.SYNC.DEFER_BLOCKING 0x0 ;  /* 0x0000000000007b1d */ /* 0x000fe20000010000 */
[----:B------:R-:W-:Y:S01]  /*5740*/  FFMA.FTZ R122, R83, R118, 1 ;  /* 0x3f800000537a7423 */ /* 0x000fe20000010076 */
[----:B0-----:R-:W-:Y:S01]  /*5750*/  PRMT R118, RZ, 0x5410, R121 ;  /* 0x00005410ff767816 */ /* 0x001fe20000000079 */
[----:B------:R-:W-:Y:S01]  /*5760*/  FFMA.FTZ R123, R84, R119, 1 ;  /* 0x3f800000547b7423 */ /* 0x000fe20000010077 */
[----:B------:R-:W-:Y:S01]  /*5770*/  PRMT R62, RZ, 0x5410, R62 ;  /* 0x00005410ff3e7816 */ /* 0x000fe2000000003e */
[----:B------:R-:W-:Y:S01]  /*5780*/  FMUL.FTZ R133, R104, R133 ;  /* 0x0000008568857220 */ /* 0x000fe20000410000 */
[----:B------:R-:W-:-:S02]  /*5790*/  PRMT R61, RZ, 0x5410, R61 ;  /* 0x00005410ff3d7816 */ /* 0x000fc4000000003d */
[----:B------:R-:W-:Y:S02]  /*57a0*/  PRMT R60, RZ, 0x5410, R60 ;  /* 0x00005410ff3c7816 */ /* 0x000fe4000000003c */
[----:B------:R-:W-:Y:S02]  /*57b0*/  PRMT R119, RZ, 0x5410, R37 ;  /* 0x00005410ff777816 */ /* 0x000fe40000000025 */
[----:B------:R-:W-:Y:S01]  /*57c0*/  PRMT R121, RZ, 0x5410, R36 ;  /* 0x00005410ff797816 */ /* 0x000fe20000000024 */
[----:B------:R-:W-:Y:S02]  /*57d0*/  FMUL.FTZ R132, R133, R132 ;  /* 0x0000008485847220 */ /* 0x000fe40000410000 */
[----:B---3--:R-:W-:Y:S02]  /*57e0*/  FADD.FTZ R136, -R116, 1 ;  /* 0x3f80000074887421 */ /* 0x008fe40000010100 */
[----:B------:R-:W-:Y:S02]  /*57f0*/  FMUL.FTZ R37, R62, R119 ;  /* 0x000000773e257220 */ /* 0x000fe40000410000 */
[----:B------:R-:W-:-:S02]  /*5800*/  FMUL.FTZ R134, R61, R118 ;  /* 0x000000763d867220 */ /* 0x000fc40000410000 */
[----:B------:R-:W-:Y:S02]  /*5810*/  FMUL.FTZ R133, R60, R121 ;  /* 0x000000793c857220 */ /* 0x000fe40000410000 */
[----:B------:R-:W-:Y:S02]  /*5820*/  FMUL.FTZ R37, R110, R37 ;  /* 0x000000256e257220 */ /* 0x000fe40000410000 */
[----:B------:R-:W-:Y:S02]  /*5830*/  FMUL.FTZ R134, R117, R134 ;  /* 0x0000008675867220 */ /* 0x000fe40000410000 */
[----:B------:R-:W-:Y:S02]  /*5840*/  FFMA.FTZ R136, R85, R136, 1 ;  /* 0x3f80000055887423 */ /* 0x000fe40000010088 */
[----:B------:R-:W-:Y:S01]  /*5850*/  FMUL.FTZ R133, R116, R133 ;  /* 0x0000008574857220 */ /* 0x000fe20000410000 */
[----:B------:R-:W-:Y:S01]  /*5860*/  F2FP.BF16.PACK_AB R111, R124, R111 ;  /* 0x0000006f7c6f723e */ /* 0x000fe200000010ff */
[----:B------:R-:W-:Y:S01]  /*5870*/  FMUL.FTZ R37, R37, R122 ;  /* 0x0000007a25257220 */ /* 0x000fe20000410000 */
[----:B------:R-:W-:Y:S01]  /*5880*/  F2FP.BF16.PACK_AB R125, R126, R125 ;  /* 0x0000007d7e7d723e */ /* 0x000fe200000010ff */
[----:B------:R-:W-:-:S02]  /*5890*/  FMUL.FTZ R123, R134, R123 ;  /* 0x0000007b867b7220 */ /* 0x000fc40000410000 */
[----:B------:R-:W-:Y:S01]  /*58a0*/  FMUL.FTZ R136, R133, R136 ;  /* 0x0000008885887220 */ /* 0x000fe20000410000 */
[----:B------:R-:W-:Y:S02]  /*58b0*/  PRMT R36, R135, 0x7632, R36 ;  /* 0x0000763287247816 */ /* 0x000fe40000000024 */
[----:B------:R-:W-:Y:S02]  /*58c0*/  PRMT R122, R111, 0x7632, R122 ;  /* 0x000076326f7a7816 */ /* 0x000fe4000000007a */
[----:B------:R-:W-:Y:S02]  /*58d0*/  PRMT R124, R125, 0x7632, R124 ;  /* 0x000076327d7c7816 */ /* 0x000fe4000000007c */
[----:B------:R-:W-:Y:S02]  /*58e0*/  ISETP.NE.AND P1, PT, R177, RZ, PT ;  /* 0x000000ffb100720c */ /* 0x000fe40003f25270 */
[----:B------:R-:W-:Y:S02]  /*58f0*/  F2FP.BF16.PACK_AB R127, R128, R127 ;  /* 0x0000007f807f723e */ /* 0x000fe400000010ff */
[----:B------:R-:W-:-:S02]  /*5900*/  F2FP.BF16.PACK_AB R129, R130, R129 ;  /* 0x000000818281723e */ /* 0x000fc400000010ff */
[----:B------:R-:W-:Y:S02]  /*5910*/  F2FP.BF16.PACK_AB R131, R132, R131 ;  /* 0x000000838483723e */ /* 0x000fe400000010ff */
[----:B------:R-:W-:Y:S02]  /*5920*/  F2FP.BF16.PACK_AB R37, R37, R120 ;  /* 0x000000782525723e */ /* 0x000fe400000010ff */
[----:B------:R-:W-:Y:S01]  /*5930*/  F2FP.BF16.PACK_AB R123, R136, R123 ;  /* 0x0000007b887b723e */ /* 0x000fe200000010ff */
[----:B------:R0:W-:Y:S01]  /*5940*/  STS.U16 [R3+0x2], R36 ;  /* 0x0000022403007388 */ /* 0x0001e20000000400 */
[----:B------:R-:W-:Y:S02]  /*5950*/  PRMT R126, R129, 0x7632, R126 ;  /* 0x00007632817e7816 */ /* 0x000fe4000000007e */
        /* <DEDUP_REMOVED lines=41> */
[----:B-1----:R-:W-:-:S04]  /*5bf0*/  IMAD.WIDE.U32 R36, R249, c[0x0][0x2e8], RZ ;  /* 0x0000ba00f9247a25 */ /* 0x002fc800078e00ff */
[----:B------:R-:W-:-:S05]  /*5c00*/  IMAD R157, R249, c[0x0][0x2ec], R120 ;  /* 0x0000bb00f99d7a24 */ /* 0x000fca00078e0278 */
[----:B------:R-:W-:Y:S01]  /*5c10*/  IADD3 R37, R37, R157, RZ ;  /* 0x0000009d25257210 */ /* 0x000fe20007ffe0ff */
[----:B------:R-:W-:-:S04]  /*5c20*/  IMAD R159, R243, c[0x0][0x2f0], RZ ;  /* 0x0000bc00f39f7a24 */ /* 0x000fc800078e02ff */
[----:B------:R-:W-:Y:S01]  /*5c30*/  IMAD.WIDE.U32 R36, R242, c[0x0][0x2f0], R36 ;  /* 0x0000bc00f2247a25 */ /* 0x000fe200078e0024 */
[----:B------:R-:W-:-:S03]  /*5c40*/  LEA R155, P0, R0, c[0x0][0x338], 0x1 ;  /* 0x0000ce00009b7a11 */ /* 0x000fc600078008ff */
        /* <DEDUP_REMOVED lines=27> */
.L_x_260:
[----:B------:R-:W-:Y:S05]  /*5e00*/  BSYNC B0 ;  /* 0x0000000000007941 */ /* 0x000fea0003800000 */
.L_x_259:
        /* <DEDUP_REMOVED lines=8> */
[----:B------:R1:W-:Y:S01]  /*5e90*/  @!P2 STG.E.U16 [R36.64+-0xf00], R129 ;  /* 0xfff100812400a986 */ /* 0x0003e2000c101506 */
[----:B------:R-:W-:Y:S01]  /*5ea0*/  ISETP.GE.AND P6, PT, R50, R153, PT ;  /* 0x000000993200720c */ /* 0x000fe20003fc6270 */
[----:B------:R-:W-:Y:S01]  /*5eb0*/  FMUL.FTZ R76, R76, R93 ;  /* 0x0000005d4c4c7220 */ /* 0x000fe20000410000 */
[----:B------:R-:W-:Y:S01]  /*5ec0*/  ISETP.GE.AND P2, PT, R51, R153, PT ;  /* 0x000000993300720c */ /* 0x000fe20003f46270 */
[----:B------:R-:W-:-:S02]  /*5ed0*/  FMUL.FTZ R77, R77, R96 ;  /* 0x000000604d4d7220 */ /* 0x000fc40000410000 */
[----:B------:R1:W-:Y:S01]  /*5ee0*/  @!P3 STG.E.U16 [R36.64+-0xe80], R133 ;  /* 0xfff180852400b986 */ /* 0x0003e2000c101506 */
[----:B------:R-:W-:Y:S01]  /*5ef0*/  ISETP.GE.AND P3, PT, R42, R153, PT ;  /* 0x000000992a00720c */ /* 0x000fe20003f66270 */
[----:B------:R-:W-:Y:S02]  /*5f00*/  FMUL.FTZ R78, R78, R99 ;  /* 0x000000634e4e7220 */ /* 0x000fe40000410000 */
[----:B------:R1:W-:Y:S01]  /*5f10*/  @!P0 STG.E.U16 [R36.64+-0xec0], R131 ;  /* 0xfff1408324008986 */ /* 0x0003e2000c101506 */
[-C--:B------:R-:W-:Y:S01]  /*5f20*/  ISETP.GE.AND P0, PT, R52, R153.reuse, PT ;  /* 0x000000993400720c */ /* 0x080fe20003f06270 */
[----:B------:R-:W-:Y:S02]  /*5f30*/  FMUL.FTZ R79, R79, R102 ;  /* 0x000000664f4f7220 */ /* 0x000fe40000410000 */
[----:B------:R1:W-:Y:S01]  /*5f40*/  @!P4 STG.E.U16 [R36.64+-0xe40], R135 ;  /* 0xfff1c0872400c986 */ /* 0x0003e2000c101506 */
[----:B------:R-:W-:Y:S01]  /*5f50*/  ISETP.GE.AND P4, PT, R56, R153, PT ;  /* 0x000000993800720c */ /* 0x000fe20003f86270 */
[----:B------:R-:W-:-:S02]  /*5f60*/  FMUL.FTZ R105, R80, R105 ;  /* 0x0000006950697220 */ /* 0x000fc40000410000 */
[----:B------:R1:W-:Y:S01]  /*5f70*/  @!P5 STG.E.U16 [R36.64+-0xe00], R137 ;  /* 0xfff200892400d986 */ /* 0x0003e2000c101506 */
[-C--:B------:R-:W-:Y:S01]  /*5f80*/  ISETP.GE.AND P5, PT, R53, R153.reuse, PT ;  /* 0x000000993500720c */ /* 0x080fe20003fa6270 */
[----:B------:R-:W-:Y:S02]  /*5f90*/  FMUL.FTZ R81, R81, R104 ;  /* 0x0000006851517220 */ /* 0x000fe40000410000 */
[----:B------:R1:W-:Y:S01]  /*5fa0*/  @!P6 STG.E.U16 [R36.64+-0xdc0], R139 ;  /* 0xfff2408b2400e986 */ /* 0x0003e2000c101506 */
[----:B------:R-:W-:Y:S01]  /*5fb0*/  ISETP.GE.AND P6, PT, R54, R153, PT ;  /* 0x000000993600720c */ /* 0x000fe20003fc6270 */
[----:B------:R-:W-:Y:S02]  /*5fc0*/  FMUL.FTZ R82, R82, R109 ;  /* 0x0000006d52527220 */ /* 0x000fe40000410000 */
[----:B------:R1:W-:Y:S01]  /*5fd0*/  @!P2 STG.E.U16 [R36.64+-0xd80], R141 ;  /* 0xfff2808d2400a986 */ /* 0x0003e2000c101506 */
[----:B------:R-:W-:Y:S01]  /*5fe0*/  ISETP.GE.AND P2, PT, R55, R153, PT ;  /* 0x000000993700720c */ /* 0x000fe20003f46270 */
[----:B------:R-:W-:-:S02]  /*5ff0*/  FMUL.FTZ R83, R83, R110 ;  /* 0x0000006e53537220 */ /* 0x000fc40000410000 */
[----:B------:R1:W-:Y:S01]  /*6000*/  @!P0 STG.E.U16 [R36.64+-0xd40], R143 ;  /* 0xfff2c08f24008986 */ /* 0x0003e2000c101506 */
[----:B------:R-:W-:Y:S01]  /*6010*/  ISETP.NE.U32.AND P0, PT, RZ, c[0x0][0x270], PT ;  /* 0x00009c00ff007a0c */ /* 0x000fe20003f05070 */
[----:B------:R-:W-:Y:S02]  /*6020*/  FMUL.FTZ R84, R84, R117 ;  /* 0x0000007554547220 */ /* 0x000fe40000410000 */
[----:B------:R1:W-:Y:S01]  /*6030*/  @!P5 STG.E.U16 [R36.64+-0xd00], R145 ;  /* 0xfff300912400d986 */ /* 0x0003e2000c101506 */
[----:B------:R-:W-:Y:S01]  /*6040*/  ISETP.NE.AND.EX P0, PT, RZ, c[0x0][0x274], PT, P0 ;  /* 0x00009d00ff007a0c */ /* 0x000fe20003f05300 */
[----:B------:R-:W-:Y:S02]  /*6050*/  FMUL.FTZ R85, R85, R116 ;  /* 0x0000007455557220 */ /* 0x000fe40000410000 */
[----:B------:R1:W-:Y:S01]  /*6060*/  @!P6 STG.E.U16 [R36.64+-0xcc0], R147 ;  /* 0xfff340932400e986 */ /* 0x0003e2000c101506 */
[----:B------:R-:W-:Y:S02]  /*6070*/  FMUL.FTZ R92, R92, R88 ;  /* 0x000000585c5c7220 */ /* 0x000fe40000410000 */
[----:B------:R-:W-:Y:S01]  /*6080*/  FMUL.FTZ R91, R91, R95 ;  /* 0x0000005f5b5b7220 */ /* 0x000fe20000410000 */
[----:B------:R1:W-:Y:S01]  /*6090*/  @!P2 STG.E.U16 [R36.64+-0xc80], R149 ;  /* 0xfff380952400a986 */ /* 0x0003e2000c101506 */
[----:B------:R-:W-:-:S02]  /*60a0*/  FMUL.FTZ R94, R94, R97 ;  /* 0x000000615e5e7220 */ /* 0x000fc40000410000 */
[----:B------:R-:W-:Y:S01]  /*60b0*/  FMUL.FTZ R101, R101, R98 ;  /* 0x0000006265657220 */ /* 0x000fe20000410000 */
[----:B------:R1:W-:Y:S01]  /*60c0*/  @!P3 STG.E.U16 [R36.64+-0xfc0], R123 ;  /* 0xfff0407b2400b986 */ /* 0x0003e2000c101506 */
[----:B------:R-:W-:Y:S02]  /*60d0*/  FMUL.FTZ R100, R100, R89 ;  /* 0x0000005964647220 */ /* 0x000fe40000410000 */
[----:B------:R-:W-:Y:S01]  /*60e0*/  FMUL.FTZ R103, R103, R90 ;  /* 0x0000005a67677220 */ /* 0x000fe20000410000 */
[----:B------:R1:W-:Y:S01]  /*60f0*/  @!P4 STG.E.U16 [R36.64+-0xc40], R151 ;  /* 0xfff3c0972400c986 */ /* 0x0003e2000c101506 */
        /* <DEDUP_REMOVED lines=9> */
[----:B------:R-:W-:Y:S01]  /*6190*/  FMUL.FTZ R60, R60, R85 ;  /* 0x000000553c3c7220 */ /* 0x000fe20000410000 */
[----:B------:R-:W-:Y:S05]  /*61a0*/  @!P0 BRA `(.L_x_261) ;  /* 0x000007f000008947 */ /* 0x000fea0003800000 */
[----:B-1----:R-:W-:Y:S01]  /*61b0*/  BAR.SYNC.DEFER_BLOCKING 0x0 ;  /* 0x0000000000007b1d */ /* 0x002fe20000010000 */
[----:B------:R-:W-:Y:S02]  /*61c0*/  FMUL.FTZ R73, R88, R73 ;  /* 0x0000004958497220 */ /* 0x000fe40000410000 */
[----:B------:R-:W-:Y:S02]  /*61d0*/  FMUL.FTZ R74, R95, R74 ;  /* 0x0000004a5f4a7220 */ /* 0x000fe40000410000 */
        /* <DEDUP_REMOVED lines=10> */
[----:B------:R-:W-:Y:S01]  /*6280*/  F2FP.BF16.PACK_AB R71, R72, R71 ;  /* 0x000000474847723e */ /* 0x000fe200000010ff */
[----:B------:R-:W-:Y:S01]  /*6290*/  FMUL.FTZ R69, R78, R69 ;  /* 0x000000454e457220 */ /* 0x000fe20000410000 */
[----:B------:R-:W-:Y:S01]  /*62a0*/  PRMT R39, R70, 0x7632, R39 ;  /* 0x0000763246277816 */ /* 0x000fe20000000027 */
[----:B------:R-:W-:Y:S01]  /*62b0*/  FMUL.FTZ R36, R79, R113 ;  /* 0x000000714f247220 */ /* 0x000fe20000410000 */
[----:B0-----:R-:W-:Y:S01]  /*62c0*/  PRMT R40, R71, 0x7632, R40 ;  /* 0x0000763247287816 */ /* 0x001fe20000000028 */
[----:B------:R-:W-:Y:S01]  /*62d0*/  FMUL.FTZ R105, R105, R112 ;  /* 0x0000007069697220 */ /* 0x000fe20000410000 */
[----:B------:R-:W-:Y:S01]  /*62e0*/  F2FP.BF16.PACK_AB R67, R68, R67 ;  /* 0x000000434443723e */ /* 0x000fe200000010ff */
        /* <DEDUP_REMOVED lines=9> */
[----:B------:R-:W-:Y:S01]  /*6380*/  F2FP.BF16.PACK_AB R82, R83, R82 ;  /* 0x000000525352723e */ /* 0x000fe200000010ff */
[----:B------:R-:W-:Y:S01]  /*6390*/  IMAD R109, R243, c[0x0][0x218], RZ ;  /* 0x00008600f36d7a24 */ /* 0x000fe200078e02ff */
[----:B------:R2:W-:Y:S01]  /*63a0*/  STS.U16 [R3+0xa], R40 ;  /* 0x00000a2803007388 */ /* 0x0005e20000000400 */
[----:B------:R-:W-:-:S02]  /*63b0*/  PRMT R41, R36, 0x7632, R41 ;  /* 0x0000763224297816 */ /* 0x000fc40000000029 */
[----:B------:R-:W-:Y:S01]  /*63c0*/  F2FP.BF16.PACK_AB R84, R85, R84 ;  /* 0x000000545554723e */ /* 0x000fe200000010ff */
[----:B------:R-:W-:Y:S01]  /*63d0*/  STS.U16 [R3], R73 ;  /* 0x0000004903007388 */ /* 0x000fe20000000400 */
[----:B0-----:R-:W-:Y:S01]  /*63e0*/  PRMT R37, R67, 0x7632, R37 ;  /* 0x0000763243257816 */ /* 0x001fe20000000025 */
[----:B------:R-:W-:Y:S01]  /*63f0*/  IMAD R109, R242, c[0x0][0x21c], R109 ;  /* 0x00008700f26d7a24 */ /* 0x000fe200078e026d */
[----:B-1----:R-:W-:Y:S01]  /*6400*/  PRMT R39, R38, 0x7632, R39 ;  /* 0x0000763226277816 */ /* 0x002fe20000000027 */
[----:B------:R-:W-:Y:S01]  /*6410*/  STS.U16 [R3+0x4], R70 ;  /* 0x0000044603007388 */ /* 0x000fe20000000400 */
[----:B------:R-:W-:Y:S02]  /*6420*/  PRMT R68, R84, 0x7632, R68 ;  /* 0x0000763254447816 */ /* 0x000fe40000000044 */
[----:B--2---:R-:W-:Y:S01]  /*6430*/  PRMT R40, R82, 0x7632, R40 ;  /* 0x0000763252287816 */ /* 0x004fe20000000028 */
[----:B------:R-:W-:Y:S04]  /*6440*/  STS.U16 [R3+0x8], R71 ;  /* 0x0000084703007388 */ /* 0x000fe80000000400 */
[----:B------:R-:W-:Y:S04]  /*6450*/  STS.U16 [R3+0xc], R67 ;  /* 0x00000c4303007388 */ /* 0x000fe80000000400 */
[----:B------:R-:W-:Y:S04]  /*6460*/  STS.U16 [R3+0xe], R37 ;  /* 0x00000e2503007388 */ /* 0x000fe80000000400 */
[----:B------:R0:W-:Y:S04]  /*6470*/  STS.U16 [R3+0x10], R36 ;  /* 0x0000102403007388 */ /* 0x0001e80000000400 */
[----:B------:R-:W-:Y:S04]  /*6480*/  STS.U16 [R3+0x12], R41 ;  /* 0x0000122903007388 */ /* 0x000fe80000000400 */
[----:B------:R1:W-:Y:S01]  /*6490*/  STS.U16 [R3+0x14], R38 ;  /* 0x0000142603007388 */ /* 0x0003e20000000400 */
[----:B0-----:R-:W-:-:S03]  /*64a0*/  IMAD.WIDE.U32 R36, R249, c[0x0][0x210], RZ ;  /* 0x00008400f9247a25 */ /* 0x001fc600078e00ff */
[----:B------:R0:W-:Y:S04]  /*64b0*/  STS.U16 [R3+0x16], R39 ;  /* 0x0000162703007388 */ /* 0x0001e80000000400 */
[----:B------:R-:W-:Y:S01]  /*64c0*/  STS.U16 [R3+0x18], R82 ;  /* 0x0000185203007388 */ /* 0x000fe20000000400 */
[----:B-1----:R-:W-:-:S03]  /*64d0*/  IMAD R38, R250, c[0x0][0x210], RZ ;  /* 0x00008400fa267a24 */ /* 0x002fc600078e02ff */
[----:B------:R1:W-:Y:S01]  /*64e0*/  STS.U16 [R3+0x1a], R40 ;  /* 0x00001a2803007388 */ /* 0x0003e20000000400 */
[----:B------:R-:W-:Y:S01]  /*64f0*/  IMAD R41, R249, c[0x0][0x214], R38 ;  /* 0x00008500f9297a24 */ /* 0x000fe200078e0226 */
[----:B0-----:R-:W-:Y:S02]  /*6500*/  LEA R39, P0, R0, c[0x0][0x270], 0x1 ;  /* 0x00009c0000277a11 */ /* 0x001fe400078008ff */
[----:B------:R-:W-:Y:S02]  /*6510*/  STS.U16 [R3+0x1c], R84 ;  /* 0x00001c5403007388 */ /* 0x000fe40000000400 */
[----:B------:R-:W-:Y:S02]  /*6520*/  IADD3 R37, R37, R41, RZ ;  /* 0x0000002925257210 */ /* 0x000fe40007ffe0ff */
[----:B------:R-:W-:Y:S01]  /*6530*/  STS.U16 [R3+0x1e], R68 ;  /* 0x00001e4403007388 */ /* 0x000fe20000000400 */
[----:B------:R-:W-:-:S06]  /*6540*/  NOP ;  /* 0x0000000000007918 */ /* 0x000fcc0000000000 */
[----:B------:R-:W-:Y:S01]  /*6550*/  LDS.U16 R67, [R229] ;  /* 0x00000000e5437984 */ /* 0x000fe20000000400 */
[----:B------:R-:W-:Y:S01]  /*6560*/  IMAD.WIDE.U32 R36, R242, c[0x0][0x218], R36 ;  /* 0x00008600f2247a25 */ /* 0x000fe200078e0024 */
[----:B-1----:R-:W-:Y:S02]  /*6570*/  LEA.HI.X R40, R0, c[0x0][0x274], R246, 0x1, P0 ;  /* 0x00009d0000287a11 */ /* 0x002fe400000f0cf6 */
[----:B------:R-:W-:Y:S02]  /*6580*/  LDS.U16 R69, [R228+0x40] ;  /* 0x00004000e4457984 */ /* 0x000fe40000000400 */
[----:B------:R-:W-:Y:S02]  /*6590*/  IADD3 R38, P2, R237, R36, RZ ;  /* 0x00000024ed267210 */ /* 0x000fe40007f5e0ff */
[----:B------:R-:W-:Y:S02]  /*65a0*/  LDS.U16 R71, [R227+0x80] ;  /* 0x00008000e3477984 */ /* 0x000fe40000000400 */
[----:B------:R-:W-:-:S02]  /*65b0*/  IADD3.X R37, R241, R109, R37, P2, !PT ;  /* 0x0000006df1257210 */ /* 0x000fc400017fe425 */
        /* <DEDUP_REMOVED lines=21> */
[-C--:B------:R-:W-:Y:S02]  /*6710*/  ISETP.GE.AND P5, PT, R44, R107.reuse, PT ;  /* 0x0000006b2c00720c */ /* 0x080fe40003fa6270 */
[-C--:B------:R-:W-:Y:S02]  /*6720*/  ISETP.GE.AND P6, PT, R45, R107.reuse, PT ;  /* 0x0000006b2d00720c */ /* 0x080fe40003fc6270 */
        /* <DEDUP_REMOVED lines=13> */
.L_x_263:
[----:B------:R-:W-:Y:S05]  /*6800*/  BSYNC B0 ;  /* 0x0000000000007941 */ /* 0x000fea0003800000 */
.L_x_262:
        /* <DEDUP_REMOVED lines=25> */
.L_x_261:
[----:B-1----:R-:W-:Y:S01]  /*69a0*/  PRMT R36, RZ, 0x5410, R4 ;  /* 0x00005410ff247816 */ /* 0x002fe20000000004 */
[----:B------:R-:W-:Y:S01]  /*69b0*/  BAR.SYNC.DEFER_BLOCKING 0x0 ;  /* 0x0000000000007b1d */ /* 0x000fe20000010000 */
[----:B------:R-:W-:Y:S01]  /*69c0*/  PRMT R37, RZ, 0x5410, R5 ;  /* 0x00005410ff257816 */ /* 0x000fe20000000005 */
[C---:B------:R-:W-:Y:S01]  /*69d0*/  FMUL.FTZ R172, R92.reuse, UR4 ;  /* 0x000000045cac7c20 */ /* 0x040fe20008410000 */
[----:B------:R-:W-:Y:S01]  /*69e0*/  MOV R38, c[0x0][0x16c] ;  /* 0x00005b0000267a02 */ /* 0x000fe20000000f00 */
[----:B------:R-:W-:Y:S01]  /*69f0*/  FFMA.FTZ R36, R92, R36, R245 ;  /* 0x000000245c247223 */ /* 0x000fe200000100f5 */
[----:B------:R-:W-:Y:S01]  /*6a00*/  PRMT R245, RZ, 0x5410, R19 ;  /* 0x00005410fff57816 */ /* 0x000fe20000000013 */
[C---:B------:R-:W-:Y:S01]  /*6a10*/  FMUL.FTZ R171, R91.reuse, UR4 ;  /* 0x000000045bab7c20 */ /* 0x040fe20008410000 */
[----:B------:R-:W-:Y:S01]  /*6a20*/  ISETP.GE.AND P0, PT, R38, 0x1, PT ;  /* 0x000000012600780c */ /* 0x000fe20003f06270 */
[----:B------:R-:W-:Y:S01]  /*6a30*/  FFMA.FTZ R37, R91, R37, R36 ;  /* 0x000000255b257223 */ /* 0x000fe20000010024 */
[----:B------:R-:W-:Y:S01]  /*6a40*/  PRMT R36, RZ, 0x5410, R6 ;  /* 0x00005410ff247816 */ /* 0x000fe20000000006 */
[C---:B------:R-:W-:Y:S01]  /*6a50*/  FMUL.FTZ R170, R94.reuse, UR4 ;  /* 0x000000045eaa7c20 */ /* 0x040fe20008410000 */
[----:B------:R-:W-:Y:S01]  /*6a60*/  CS2R R38, SRZ ;  /* 0x0000000000267805 */ /* 0x000fe2000001ff00 */
[----:B------:R-:W-:Y:S01]  /*6a70*/  FMUL.FTZ R169, R101, UR4 ;  /* 0x0000000465a97c20 */ /* 0x000fe20008410000 */
[----:B0-----:R-:W-:Y:S01]  /*6a80*/  CS2R R40, SRZ ;  /* 0x0000000000287805 */ /* 0x001fe2000001ff00 */
        /* <DEDUP_REMOVED lines=16> */
[----:B------:R-:W-:-:S02]  /*6b90*/  FMUL.FTZ R163, R66, UR4 ;  /* 0x0000000442a37c20 */ /* 0x000fc40008410000 */
[----:B------:R-:W-:Y:S01]  /*6ba0*/  FFMA.FTZ R37, R103, R37, R36 ;  /* 0x0000002567257223 */ /* 0x000fe20000010024 */
[----:B------:R-:W-:Y:S01]  /*6bb0*/  PRMT R36, RZ, 0x5410, R10 ;  /* 0x00005410ff247816 */ /* 0x000fe2000000000a */
[----:B------:R-:W-:Y:S02]  /*6bc0*/  FMUL.FTZ R162, R65, UR4 ;  /* 0x0000000441a27c20 */ /* 0x000fe40008410000 */
[----:B------:R-:W-:Y:S02]  /*6bd0*/  FMUL.FTZ R161, R64, UR4 ;  /* 0x0000000440a17c20 */ /* 0x000fe40008410000 */
[----:B------:R-:W-:Y:S01]  /*6be0*/  FFMA.FTZ R36, R58, R36, R37 ;  /* 0x000000243a247223 */ /* 0x000fe20000010025 */
[----:B------:R-:W-:Y:S01]  /*6bf0*/  PRMT R37, RZ, 0x5410, R11 ;  /* 0x00005410ff257816 */ /* 0x000fe2000000000b */
[----:B------:R-:W-:Y:S02]  /*6c00*/  FMUL.FTZ R160, R63, UR4 ;  /* 0x000000043fa07c20 */ /* 0x000fe40008410000 */
[----:B------:R-:W-:-:S02]  /*6c10*/  FMUL.FTZ R159, R62, UR4 ;  /* 0x000000043e9f7c20 */ /* 0x000fc40008410000 */
[----:B------:R-:W-:Y:S01]  /*6c20*/  FFMA.FTZ R37, R59, R37, R36 ;  /* 0x000000253b257223 */ /* 0x000fe20000010024 */
[----:B------:R-:W-:Y:S01]  /*6c30*/  PRMT R36, RZ, 0x5410, R12 ;  /* 0x00005410ff247816 */ /* 0x000fe2000000000c */
[----:B------:R-:W-:Y:S02]  /*6c40*/  FMUL.FTZ R158, R61, UR4 ;  /* 0x000000043d9e7c20 */ /* 0x000fe40008410000 */
[----:B------:R-:W-:Y:S02]  /*6c50*/  FMUL.FTZ R157, R60, UR4 ;  /* 0x000000043c9d7c20 */ /* 0x000fe40008410000 */
[----:B------:R-:W-:Y:S01]  /*6c60*/  FFMA.FTZ R37, R80, R36, R37 ;  /* 0x0000002450257223 */ /* 0x000fe20000010025 */
[----:B------:R-:W-:-:S05]  /*6c70*/  PRMT R36, RZ, 0x5410, R13 ;  /* 0x00005410ff247816 */ /* 0x000fca000000000d */
        /* <DEDUP_REMOVED lines=10> */
[----:B------:R-:W-:-:S04]  /*6d20*/  FFMA.FTZ R37, R61, R37, R36 ;  /* 0x000000253d257223 */ /* 0x000fc80000010024 */
[----:B------:R-:W-:Y:S02]  /*6d30*/  FFMA.FTZ R245, R60, R245, R37 ;  /* 0x000000f53cf57223 */ /* 0x000fe40000010025 */
[----:B------:R-:W-:Y:S01]  /*6d40*/  CS2R R36, SRZ ;  /* 0x0000000000247805 */ /* 0x000fe2000001ff00 */
[----:B------:R-:W-:Y:S05]  /*6d50*/  @!P0 BRA `(.L_x_264) ;  /* 0x0000673000008947 */ /* 0x000fea0003800000 */
[----:B------:R-:W-:Y:S01]  /*6d60*/  IADD3 R178, R2, -0x1, RZ ;  /* 0xffffffff02b27810 */ /* 0x000fe20007ffe0ff */
[----:B------:R-:W-:Y:S01]  /*6d70*/  HFMA2.MMA R90, -RZ, RZ, 0, 0 ;  /* 0x00000000ff5a7435 */ /* 0x000fe200000001ff */
[----:B------:R-:W-:Y:S01]  /*6d80*/  FADD.FTZ R52, R92, R92 ;  /* 0x0000005c5c347221 */ /* 0x000fe20000010000 */
[----:B------:R-:W-:Y:S01]  /*6d90*/  CS2R R38, SRZ ;  /* 0x0000000000267805 */ /* 0x000fe2000001ff00 */
[----:B------:R-:W-:Y:S01]  /*6da0*/  LEA.HI R36, R178, R178, RZ, 0x1 ;  /* 0x000000b2b2247211 */ /* 0x000fe200078f08ff */
[----:B------:R-:W-:Y:S01]  /*6db0*/  FADD.FTZ R53, R91, R91 ;  /* 0x0000005b5b357221 */ /* 0x000fe20000010000 */
[----:B------:R-:W-:Y:S01]  /*6dc0*/  CS2R R40, SRZ ;  /* 0x0000000000287805 */ /* 0x000fe2000001ff00 */
[----:B------:R-:W-:Y:S01]  /*6dd0*/  FADD.FTZ R54, R94, R94 ;  /* 0x0000005e5e367221 */ /* 0x000fe20000010000 */
[----:B------:R-:W-:Y:S01]  /*6de0*/  LOP3.LUT R37, R36, 0xfffffe, RZ, 0xc0, !PT ;  /* 0x00fffffe24257812 */ /* 0x000fe200078ec0ff */
[----:B------:R-:W-:Y:S01]  /*6df0*/  FADD.FTZ R55, R101, R101 ;  /* 0x0000006565377221 */ /* 0x000fe20000010000 */
[----:B------:R-:W-:Y:S01]  /*6e00*/  CS2R R42, SRZ ;  /* 0x00000000002a7805 */ /* 0x000fe2000001ff00 */
[----:B------:R-:W-:Y:S01]  /*6e10*/  FADD.FTZ R56, R100, R100 ;  /* 0x0000006464387221 */ /* 0x000fe20000010000 */
[----:B------:R-:W-:Y:S01]  /*6e20*/  IADD3 R178, R178, -R37, RZ ;  /* 0x80000025b2b27210 */ /* 0x000fe20007ffe0ff */
[----:B------:R-:W-:Y:S01]  /*6e30*/  FADD.FTZ R57, R103, R103 ;  /* 0x0000006767397221 */ /* 0x000fe20000010000 */
[----:B------:R-:W-:Y:S01]  /*6e40*/  CS2R R36, SRZ ;  /* 0x0000000000247805 */ /* 0x000fe2000001ff00 */
        /* <DEDUP_REMOVED lines=8> */
[----:B------:R-:W-:-:S02]  /*6ed0*/  FADD.FTZ R82, R65, R65 ;  /* 0x0000004141527221 */ /* 0x000fc40000010000 */
[----:B------:R-:W-:Y:S02]  /*6ee0*/  FADD.FTZ R83, R64, R64 ;  /* 0x0000004040537221 */ /* 0x000fe40000010000 */
[----:B------:R-:W-:Y:S02]  /*6ef0*/  FADD.FTZ R84, R63, R63 ;  /* 0x0000003f3f547221 */ /* 0x000fe40000010000 */
[----:B------:R-:W-:Y:S02]  /*6f00*/  FADD.FTZ R85, R62, R62 ;  /* 0x0000003e3e557221 */ /* 0x000fe40000010000 */
[----:B------:R-:W-:Y:S02]  /*6f10*/  FADD.FTZ R88, R61, R61 ;  /* 0x0000003d3d587221 */ /* 0x000fe40000010000 */
[----:B------:R-:W-:Y:S02]  /*6f20*/  FADD.FTZ R89, R60, R60 ;  /* 0x0000003c3c597221 */ /* 0x000fe40000010000 */
.L_x_301:
        /* <DEDUP_REMOVED lines=51> */
[C---:B------:R-:W-:Y:S02]  /*7260*/  IMAD R73, R242.reuse, c[0x0][0x19c], R61 ;  /* 0x00006700f2497a24 */ /* 0x040fe400078e023d */
[----:B------:R-:W-:Y:S01]  /*7270*/  IMAD.WIDE.U32 R60, R242, c[0x0][0x1b8], RZ ;  /* 0x00006e00f23c7a25 */ /* 0x000fe200078e00ff */
[----:B------:R-:W-:Y:S04]  /*7280*/  MUFU.COS R114, R62 ;  /* 0x0000003e00727308 */ /* 0x000fe80000000000 */
[----:B------:R-:W-:-:S04]  /*7290*/  IADD3 R61, R61, R75, RZ ;  /* 0x0000004b3d3d7210 */ /* 0x000fc80007ffe0ff */
[----:B------:R-:W-:Y:S01]  /*72a0*/  MUFU.SIN R111, R63 ;  /* 0x0000003f006f7308 */ /* 0x000fe20000000400 */
[----:B------:R-:W-:-:S07]  /*72b0*/  IMAD.WIDE.U32 R60, R90, c[0x0][0x1c0], R60 ;  /* 0x000070005a3c7a25 */ /* 0x000fce00078e003c */
[----:B------:R0:W-:Y:S08]  /*72c0*/  MUFU.COS R112, R63 ;  /* 0x0000003f00707308 */ /* 0x0001f00000000000 */
[----:B------:R-:W-:Y:S01]  /*72d0*/  MUFU.SIN R109, R65 ;  /* 0x00000041006d7308 */ /* 0x000fe20000000400 */
[----:B0-----:R-:W-:-:S05]  /*72e0*/  IMAD.WIDE.U32 R62, R242, c[0x0][0x198], RZ ;  /* 0x00006600f23e7a25 */ /* 0x001fca00078e00ff */
[----:B------:R-:W-:Y:S02]  /*72f0*/  IADD3 R63, R63, R73, RZ ;  /* 0x000000493f3f7210 */ /* 0x000fe40007ffe0ff */
[----:B------:R0:W-:Y:S03]  /*7300*/  MUFU.COS R110, R65 ;  /* 0x00000041006e7308 */ /* 0x0001e60000000000 */
[----:B------:R-:W-:-:S05]  /*7310*/  IMAD.WIDE.U32 R62, R90, c[0x0][0x1a0], R62 ;  /* 0x000068005a3e7a25 */ /* 0x000fca00078e003e */
[----:B------:R-:W-:Y:S01]  /*7320*/  MUFU.SIN R107, R67 ;  /* 0x00000043006b7308 */ /* 0x000fe20000000400 */
[----:B0-----:R-:W-:Y:S01]  /*7330*/  FMUL.FTZ R65, R30, UR15 ;  /* 0x0000000f1e417c20 */ /* 0x001fe20008410000 */
[----:B------:R-:W-:-:S03]  /*7340*/  LEA R64, P0, R62, c[0x0][0x228], 0x3 ;  /* 0x00008a003e407a11 */ /* 0x000fc600078018ff */
        /* <DEDUP_REMOVED lines=30> */
[----:B------:R-:W-:Y:S01]  /*7530*/  @!P0 IADD3 R69, R2, -0x2, RZ ;  /* 0xfffffffe02458810 */ /* 0x000fe20007ffe0ff */
[----:B------:R-:W-:Y:S02]  /*7540*/  FMUL.FTZ R61, R32, UR15 ;  /* 0x0000000f203d7c20 */ /* 0x000fe40008410000 */
[----:B-1----:R-:W-:Y:S02]  /*7550*/  FMUL.FTZ R73, R33, UR15 ;  /* 0x0000000f21497c20 */ /* 0x002fe40008410000 */
[----:B------:R-:W-:Y:S01]  /*7560*/  @!P0 IMAD R69, R69, c[0x0][0x16c], R90 ;  /* 0x00005b0045458a24 */ /* 0x000fe200078e025a */
[----:B------:R1:W-:Y:S01]  /*7570*/  MUFU.COS R102, R62 ;  /* 0x0000003e00667308 */ /* 0x0003e20000000000 */
[----:B------:R-:W-:Y:S01]  /*7580*/  FMUL.RZ R76, R61, 0.15915493667125701904 ;  /* 0x3e22f9833d4c7820 */ /* 0x000fe2000040c000 */
[----:B------:R-:W-:Y:S01]  /*7590*/  MOV R61, RZ ;  /* 0x000000ff003d7202 */ /* 0x000fe20000000f00 */
[----:B------:R-:W-:Y:S01]  /*75a0*/  @!P0 IMAD.WIDE R68, R69, 0x10, R174 ;  /* 0x0000001045448825 */ /* 0x000fe200078e02ae */
[----:B------:R-:W-:-:S03]  /*75b0*/  MOV R60, 0x3f800000 ;  /* 0x3f800000003c7802 */ /* 0x000fc60000000f00 */
[----:B------:R-:W-:Y:S01]  /*75c0*/  FMUL.RZ R78, R73, 0.15915493667125701904 ;  /* 0x3e22f983494e7820 */ /* 0x000fe2000040c000 */
[----:B-1----:R-:W-:Y:S01]  /*75d0*/  CS2R R62, SRZ ;  /* 0x00000000003e7805 */ /* 0x002fe2000001ff00 */
[----:B------:R-:W-:Y:S01]  /*75e0*/  BAR.SYNC.DEFER_BLOCKING 0x0 ;  /* 0x0000000000007b1d */ /* 0x000fe20000010000 */
[----:B------:R-:W-:-:S04]  /*75f0*/  FMUL.FTZ R73, R34, UR15 ;  /* 0x0000000f22497c20 */ /* 0x000fc80008410000 */
[----:B------:R-:W-:Y:S02]  /*7600*/  FMUL.RZ R79, R73, 0.15915493667125701904 ;  /* 0x3e22f983494f7820 */ /* 0x000fe4000040c000 */
[----:B------:R-:W-:-:S04]  /*7610*/  FMUL.FTZ R73, R35, UR15 ;  /* 0x0000000f23497c20 */ /* 0x000fc80008410000 */
[----:B------:R-:W-:Y:S02]  /*7620*/  FMUL.RZ R94, R73, 0.15915493667125701904 ;  /* 0x3e22f983495e7820 */ /* 0x000fe4000040c000 */
[C---:B------:R-:W-:Y:S01]  /*7630*/  FMUL.FTZ R73, R70.reuse, R23 ;  /* 0x0000001746497220 */ /* 0x040fe20000410000 */
[----:B------:R1:W5:Y:S02]  /*7640*/  @!P0 LDG.E.128 R60, [R68.64] ;  /* 0x00000006443c8981 */ /* 0x000364000c1e1d00 */
[C---:B-1----:R-:W-:Y:S02]  /*7650*/  FMUL.FTZ R68, R70.reuse, R21 ;  /* 0x0000001546447220 */ /* 0x042fe40000410000 */
[----:B------:R-:W-:-:S04]  /*7660*/  FMUL.FTZ R69, R70, R22 ;  /* 0x0000001646457220 */ /* 0x000fc80000410000 */
[----:B------:R-:W1:Y:S08]  /*7670*/  MUFU.EX2 R68, R68 ;  /* 0x0000004400447308 */ /* 0x000e700000000800 */
[----:B------:R-:W3:Y:S08]  /*7680*/  MUFU.EX2 R69, R69 ;  /* 0x0000004500457308 */ /* 0x000ef00000000800 */
[----:B------:R-:W4:Y:S01]  /*7690*/  MUFU.EX2 R73, R73 ;  /* 0x0000004900497308 */ /* 0x000f220000000800 */
[----:B0-----:R-:W-:-:S02]  /*76a0*/  FMUL.FTZ R75, R70, R24 ;  /* 0x00000018464b7220 */ /* 0x001fc40000410000 */
[C---:B-1----:R-:W-:Y:S01]  /*76b0*/  FMUL.FTZ R124, R68.reuse, R71 ;  /* 0x00000047447c7220 */ /* 0x042fe20000410000 */
[----:B------:R-:W-:Y:S01]  /*76c0*/  PRMT R71, RZ, 0x5410, R4 ;  /* 0x00005410ff477816 */ /* 0x000fe20000000004 */
[----:B------:R-:W-:-:S03]  /*76d0*/  FMUL.FTZ R121, R68, R121 ;  /* 0x0000007944797220 */ /* 0x000fc60000410000 */
[----:B------:R-:W-:Y:S01]  /*76e0*/  MUFU.SIN R99, R76 ;  /* 0x0000004c00637308 */ /* 0x000fe20000000400 */
[----:B---3--:R-:W-:Y:S01]  /*76f0*/  FMUL.FTZ R119, R69, R72 ;  /* 0x0000004845777220 */ /* 0x008fe20000410000 */
[----:B------:R-:W-:-:S06]  /*7700*/  PRMT R72, RZ, 0x5410, R5 ;  /* 0x00005410ff487816 */ /* 0x000fcc0000000005 */
[----:B------:R-:W-:Y:S01]  /*7710*/  MUFU.COS R100, R76 ;  /* 0x0000004c00647308 */ /* 0x000fe20000000000 */
[C---:B----4-:R-:W-:Y:S02]  /*7720*/  FMUL.FTZ R118, R73.reuse, R118 ;  /* 0x0000007649767220 */ /* 0x050fe40000410000 */
[----:B------:R-:W-:-:S05]  /*7730*/  FMUL.FTZ R117, R73, R74 ;  /* 0x0000004a49757220 */ /* 0x000fca0000410000 */
[----:B------:R0:W1:Y:S01]  /*7740*/  MUFU.EX2 R76, R75 ;  /* 0x0000004b004c7308 */ /* 0x0000620000000800 */
[----:B------:R-:W-:Y:S02]  /*7750*/  FMUL.FTZ R204, R71, R20 ;  /* 0x0000001447cc7220 */ /* 0x000fe40000410000 */
[----:B------:R-:W-:Y:S02]  /*7760*/  FMUL.FTZ R73, RZ, R121 ;  /* 0x00000079ff497220 */ /* 0x000fe40000410000 */
[----:B------:R-:W-:Y:S02]  /*7770*/  FMUL.FTZ R203, R72, R21 ;  /* 0x0000001548cb7220 */ /* 0x000fe40000410000 */
[C---:B------:R-:W-:Y:S02]  /*7780*/  FFMA.FTZ R72, R204.reuse, R124, -R73 ;  /* 0x0000007ccc487223 */ /* 0x040fe40000010849 */
[----:B0-----:R-:W-:Y:S02]  /*7790*/  FMUL.FTZ R75, R204, R121 ;  /* 0x00000079cc4b7220 */ /* 0x001fe40000410000 */
[----:B------:R-:W-:-:S02]  /*77a0*/  FADD.FTZ R73, R203, R72 ;  /* 0x00000048cb497221 */ /* 0x000fc40000010000 */
[----:B------:R-:W-:Y:S02]  /*77b0*/  FFMA.FTZ R75, RZ, R124, R75 ;  /* 0x0000007cff4b7223 */ /* 0x000fe4000001004b */
[----:B------:R-:W-:Y:S02]  /*77c0*/  FMUL.FTZ R120, R69, R120 ;  /* 0x0000007845787220 */ /* 0x000fe40000410000 */
[C---:B-1----:R-:W-:Y:S02]  /*77d0*/  FMUL.FTZ R116, R76.reuse, R77 ;  /* 0x0000004d4c747220 */ /* 0x042fe40000410000 */
[----:B------:R-:W-:Y:S02]  /*77e0*/  FMUL.FTZ R115, R76, R115 ;  /* 0x000000734c737220 */ /* 0x000fe40000410000 */
[----:B------:R-:W-:Y:S02]  /*77f0*/  FADD.FTZ R75, RZ, R75 ;  /* 0x0000004bff4b7221 */ /* 0x000fe40000010000 */
[----:B------:R-:W-:-:S02]  /*7800*/  FMUL.FTZ R76, R119, R73 ;  /* 0x00000049774c7220 */ /* 0x000fc40000410000 */
[-C--:B------:R-:W-:Y:S02]  /*7810*/  FMUL.FTZ R74, R119, R75.reuse ;  /* 0x0000004b774a7220 */ /* 0x080fe40000410000 */
[C---:B------:R-:W-:Y:S01]  /*7820*/  FFMA.FTZ R76, R120.reuse, R75, R76 ;  /* 0x0000004b784c7223 */ /* 0x040fe2000001004c */
[----:B------:R-:W-:Y:S01]  /*7830*/  PRMT R75, RZ, 0x5410, R6 ;  /* 0x00005410ff4b7816 */ /* 0x000fe20000000006 */
[----:B------:R-:W-:Y:S02]  /*7840*/  FFMA.FTZ R77, R120, R73, -R74 ;  /* 0x00000049784d7223 */ /* 0x000fe4000001084a */
[----:B------:R-:W-:Y:S02]  /*7850*/  FMUL.FTZ R68, R70, R27 ;  /* 0x0000001b46447220 */ /* 0x000fe40000410000 */
[----:B------:R-:W-:-:S04]  /*7860*/  FMUL.FTZ R202, R75, R22 ;  /* 0x000000164bca7220 */ /* 0x000fc80000410000 */
[----:B------:R-:W-:Y:S01]  /*7870*/  FADD.FTZ R77, R202, R77 ;  /* 0x0000004dca4d7221 */ /* 0x000fe20000010000 */
[----:B------:R-:W0:Y:S01]  /*7880*/  MUFU.EX2 R68, R68 ;  /* 0x0000004400447308 */ /* 0x000e220000000800 */
[----:B------:R-:W-:Y:S02]  /*7890*/  FADD.FTZ R76, RZ, R76 ;  /* 0x0000004cff4c7221 */ /* 0x000fe40000010000 */
[C---:B------:R-:W-:Y:S02]  /*78a0*/  FMUL.FTZ R75, R117.reuse, R77 ;  /* 0x0000004d754b7220 */ /* 0x040fe40000410000 */
[----:B------:R-:W-:Y:S02]  /*78b0*/  FMUL.FTZ R69, R70, R28 ;  /* 0x0000001c46457220 */ /* 0x000fe40000410000 */
[-C--:B------:R-:W-:Y:S02]  /*78c0*/  FMUL.FTZ R74, R117, R76.reuse ;  /* 0x0000004c754a7220 */ /* 0x080fe40000410000 */
[----:B------:R-:W-:Y:S01]  /*78d0*/  FFMA.FTZ R75, R118, R76, R75 ;  /* 0x0000004c764b7223 */ /* 0x000fe2000001004b */
[----:B------:R-:W-:Y:S01]  /*78e0*/  PRMT R76, RZ, 0x5410, R7 ;  /* 0x00005410ff4c7816 */ /* 0x000fe20000000007 */
[----:B------:R-:W-:Y:S01]  /*78f0*/  FMUL.FTZ R71, R70, R29 ;  /* 0x0000001d46477220 */ /* 0x000fe20000410000 */
[----:B------:R-:W1:Y:S01]  /*7900*/  MUFU.EX2 R69, R69 ;  /* 0x0000004500457308 */ /* 0x000e620000000800 */
[----:B------:R-:W-:-:S02]  /*7910*/  FFMA.FTZ R74, R118, R77, -R74 ;  /* 0x0000004d764a7223 */ /* 0x000fc4000001084a */
[----:B------:R-:W-:-:S05]  /*7920*/  FMUL.FTZ R201, R76, R23 ;  /* 0x000000174cc97220 */ /* 0x000fca0000410000 */
[----:B------:R-:W-:Y:S01]  /*7930*/  MUFU.SIN R97, R78 ;  /* 0x0000004e00617308 */ /* 0x000fe20000000400 */
[----:B------:R-:W-:Y:S02]  /*7940*/  FMUL.FTZ R73, R70, R31 ;  /* 0x0000001f46497220 */ /* 0x000fe40000410000 */
[----:B------:R-:W-:-:S05]  /*7950*/  FADD.FTZ R74, R201, R74 ;  /* 0x0000004ac94a7221 */ /* 0x000fca0000010000 */
[----:B------:R3:W-:Y:S01]  /*7960*/  MUFU.COS R98, R78 ;  /* 0x0000004e00627308 */ /* 0x0007e20000000000 */
[----:B------:R-:W-:Y:S02]  /*7970*/  FMUL.FTZ R72, R70, R30 ;  /* 0x0000001e46487220 */ /* 0x000fe40000410000 */
[----:B0-----:R-:W-:-:S05]  /*7980*/  FMUL.FTZ R110, R68, R110 ;  /* 0x0000006e446e7220 */ /* 0x001fca0000410000 */
[----:B------:R-:W0:Y:S01]  /*7990*/  MUFU.EX2 R71, R71 ;  /* 0x0000004700477308 */ /* 0x000e220000000800 */
[----:B---3--:R-:W-:Y:S02]  /*79a0*/  FMUL.FTZ R78, R70, R25 ;  /* 0x00000019464e7220 */ /* 0x008fe40000410000 */
[----:B------:R-:W-:Y:S02]  /*79b0*/  FMUL.FTZ R109, R68, R109 ;  /* 0x0000006d446d7220 */ /* 0x000fe40000410000 */
[----:B------:R-:W-:-:S03]  /*79c0*/  FMUL.FTZ R68, R70, R32 ;  /* 0x0000002046447220 */ /* 0x000fc60000410000 */
[----:B------:R-:W3:Y:S01]  /*79d0*/  MUFU.EX2 R78, R78 ;  /* 0x0000004e004e7308 */ /* 0x000ee20000000800 */
[----:B------:R-:W-:Y:S02]  /*79e0*/  FADD.FTZ R75, RZ, R75 ;  /* 0x0000004bff4b7221 */ /* 0x000fe40000010000 */
[C---:B------:R-:W-:Y:S02]  /*79f0*/  FMUL.FTZ R76, R115.reuse, R74 ;  /* 0x0000004a734c7220 */ /* 0x040fe40000410000 */
[----:B------:R-:W-:-:S03]  /*7a00*/  FMUL.FTZ R77, R115, R75 ;  /* 0x0000004b734d7220 */ /* 0x000fc60000410000 */
[----:B------:R-:W4:Y:S01]  /*7a10*/  MUFU.EX2 R73, R73 ;  /* 0x0000004900497308 */ /* 0x000f220000000800 */
[----:B------:R-:W-:Y:S01]  /*7a20*/  FFMA.FTZ R76, R116, R75, R76 ;  /* 0x0000004b744c7223 */ /* 0x000fe2000001004c */
[----:B------:R-:W-:Y:S01]  /*7a30*/  PRMT R75, RZ, 0x5410, R8 ;  /* 0x00005410ff4b7816 */ /* 0x000fe20000000008 */
[C---:B-1----:R-:W-:Y:S02]  /*7a40*/  FMUL.FTZ R108, R69.reuse, R108 ;  /* 0x0000006c456c7220 */ /* 0x042fe40000410000 */
[----:B------:R-:W-:-:S03]  /*7a50*/  FMUL.FTZ R107, R69, R107 ;  /* 0x0000006b456b7220 */ /* 0x000fc60000410000 */
[----:B------:R-:W-:Y:S01]  /*7a60*/  MUFU.SIN R93, R79 ;  /* 0x0000004f005d7308 */ /* 0x000fe20000000400 */
[----:B------:R-:W-:-:S07]  /*7a70*/  FMUL.FTZ R69, R70, R33 ;  /* 0x0000002146457220 */ /* 0x000fce0000410000 */
[----:B------:R1:W-:Y:S01]  /*7a80*/  MUFU.COS R96, R79 ;  /* 0x0000004f00607308 */ /* 0x0003e20000000000 */
[C---:B0-----:R-:W-:Y:S02]  /*7a90*/  FMUL.FTZ R106, R71.reuse, R106 ;  /* 0x0000006a476a7220 */ /* 0x041fe40000410000 */
[----:B------:R-:W-:-:S05]  /*7aa0*/  FMUL.FTZ R105, R71, R105 ;  /* 0x0000006947697220 */ /* 0x000fca0000410000 */
[----:B------:R-:W0:Y:S01]  /*7ab0*/  MUFU.EX2 R72, R72 ;  /* 0x0000004800487308 */ /* 0x000e220000000800 */
[C---:B-1----:R-:W-:Y:S02]  /*7ac0*/  FMUL.FTZ R79, R70.reuse, R26 ;  /* 0x0000001a464f7220 */ /* 0x042fe40000410000 */
[----:B------:R-:W-:-:S05]  /*7ad0*/  FMUL.FTZ R71, R70, R34 ;  /* 0x0000002246477220 */ /* 0x000fca0000410000 */
[----:B------:R-:W1:Y:S01]  /*7ae0*/  MUFU.EX2 R68, R68 ;  /* 0x0000004400447308 */ /* 0x000e620000000800 */
[----:B------:R-:W-:Y:S02]  /*7af0*/  FFMA.FTZ R77, R116, R74, -R77 ;  /* 0x0000004a744d7223 */ /* 0x000fe4000001084d */
[----:B------:R-:W-:Y:S02]  /*7b00*/  FMUL.FTZ R200, R75, R24 ;  /* 0x000000184bc87220 */ /* 0x000fe40000410000 */
[----:B------:R-:W-:-:S03]  /*7b10*/  FMUL.FTZ R70, R70, R35 ;  /* 0x0000002346467220 */ /* 0x000fc60000410000 */
[----:B------:R-:W0:Y:S01]  /*7b20*/  MUFU.EX2 R79, R79 ;  /* 0x0000004f004f7308 */ /* 0x000e220000000800 */
[----:B---3--:R-:W-:Y:S02]  /*7b30*/  FMUL.FTZ R113, R78, R113 ;  /* 0x000000714e717220 */ /* 0x008fe40000410000 */
[----:B------:R-:W-:-:S05]  /*7b40*/  FADD.FTZ R77, R200, R77 ;  /* 0x0000004dc84d7221 */ /* 0x000fca0000010000 */
[----:B------:R-:W3:Y:S01]  /*7b50*/  MUFU.EX2 R69, R69 ;  /* 0x0000004500457308 */ /* 0x000ee20000000800 */
[C---:B----4-:R-:W-:Y:S02]  /*7b60*/  FMUL.FTZ R102, R73.reuse, R102 ;  /* 0x0000006649667220 */ /* 0x050fe40000410000 */
[----:B------:R-:W-:Y:S02]  /*7b70*/  FMUL.FTZ R101, R73, R101 ;  /* 0x0000006549657220 */ /* 0x000fe40000410000 */
[----:B------:R-:W-:Y:S02]  /*7b80*/  FMUL.FTZ R114, R78, R114 ;  /* 0x000000724e727220 */ /* 0x000fe40000410000 */
[----:B------:R-:W-:Y:S01]  /*7b90*/  FADD.FTZ R76, RZ, R76 ;  /* 0x0000004cff4c7221 */ /* 0x000fe20000010000 */
[----:B------:R-:W-:Y:S01]  /*7ba0*/  MUFU.SIN R91, R94 ;  /* 0x0000005e005b7308 */ /* 0x000fe20000000400 */
[----:B------:R-:W-:Y:S02]  /*7bb0*/  FMUL.FTZ R73, R113, R77 ;  /* 0x0000004d71497220 */ /* 0x000fe40000410000 */
[----:B0-----:R-:W-:-:S02]  /*7bc0*/  FMUL.FTZ R104, R72, R104 ;  /* 0x0000006848687220 */ /* 0x001fc40000410000 */
[----:B------:R-:W-:-:S03]  /*7bd0*/  FMUL.FTZ R103, R72, R103 ;  /* 0x0000006748677220 */ /* 0x000fc60000410000 */
[----:B------:R-:W-:Y:S01]  /*7be0*/  MUFU.COS R92, R94 ;  /* 0x0000005e005c7308 */ /* 0x000fe20000000000 */
[C---:B-1----:R-:W-:Y:S01]  /*7bf0*/  FMUL.FTZ R100, R68.reuse, R100 ;  /* 0x0000006444647220 */ /* 0x042fe20000410000 */
[----:B------:R-:W-:Y:S01]  /*7c00*/  PRMT R72, RZ, 0x5410, R9 ;  /* 0x00005410ff487816 */ /* 0x000fe20000000009 */
[----:B------:R-:W-:-:S05]  /*7c10*/  FMUL.FTZ R99, R68, R99 ;  /* 0x0000006344637220 */ /* 0x000fca0000410000 */
[----:B------:R-:W0:Y:S01]  /*7c20*/  MUFU.EX2 R70, R70 ;  /* 0x0000004600467308 */ /* 0x000e220000000800 */
[-C--:B------:R-:W-:Y:S02]  /*7c30*/  FMUL.FTZ R68, R113, R76.reuse ;  /* 0x0000004c71447220 */ /* 0x080fe40000410000 */
[----:B------:R-:W-:-:S05]  /*7c40*/  FFMA.FTZ R73, R114, R76, R73 ;  /* 0x0000004c72497223 */ /* 0x000fca0000010049 */
[----:B------:R-:W1:Y:S01]  /*7c50*/  MUFU.EX2 R71, R71 ;  /* 0x0000004700477308 */ /* 0x000e620000000800 */
[----:B------:R-:W-:Y:S02]  /*7c60*/  FMUL.FTZ R111, R79, R111 ;  /* 0x0000006f4f6f7220 */ /* 0x000fe40000410000 */
[----:B------:R-:W-:Y:S02]  /*7c70*/  FFMA.FTZ R68, R114, R77, -R68 ;  /* 0x0000004d72447223 */ /* 0x000fe40000010844 */
[----:B------:R-:W-:Y:S02]  /*7c80*/  FMUL.FTZ R199, R72, R25 ;  /* 0x0000001948c77220 */ /* 0x000fe40000410000 */
[----:B------:R-:W-:Y:S02]  /*7c90*/  FADD.FTZ R73, RZ, R73 ;  /* 0x00000049ff497221 */ /* 0x000fe40000010000 */
[C---:B---3--:R-:W-:Y:S02]  /*7ca0*/  FMUL.FTZ R98, R69.reuse, R98 ;  /* 0x0000006245627220 */ /* 0x048fe40000410000 */
[----:B------:R-:W-:-:S02]  /*7cb0*/  FMUL.FTZ R97, R69, R97 ;  /* 0x0000006145617220 */ /* 0x000fc40000410000 */
[----:B------:R-:W-:Y:S02]  /*7cc0*/  FMUL.FTZ R112, R79, R112 ;  /* 0x000000704f707220 */ /* 0x000fe40000410000 */
[----:B------:R-:W-:Y:S02]  /*7cd0*/  FADD.FTZ R68, R199, R68 ;  /* 0x00000044c7447221 */ /* 0x000fe40000010000 */
[C---:B------:R-:W-:Y:S02]  /*7ce0*/  FMUL.FTZ R69, R111.reuse, R73 ;  /* 0x000000496f457220 */ /* 0x040fe40000410000 */
[C---:B0-----:R-:W-:Y:S02]  /*7cf0*/  FMUL.FTZ R92, R70.reuse, R92 ;  /* 0x0000005c465c7220 */ /* 0x041fe40000410000 */
[----:B------:R-:W-:Y:S02]  /*7d00*/  FMUL.FTZ R91, R70, R91 ;  /* 0x0000005b465b7220 */ /* 0x000fe40000410000 */
[----:B------:R-:W-:-:S02]  /*7d10*/  FMUL.FTZ R70, R111, R68 ;  /* 0x000000446f467220 */ /* 0x000fc40000410000 */
[----:B------:R-:W-:Y:S02]  /*7d20*/  FFMA.FTZ R75, R112, R68, -R69 ;  /* 0x00000044704b7223 */ /* 0x000fe40000010845 */
[----:B------:R-:W-:Y:S02]  /*7d30*/  FMUL.FTZ R68, R122, R121 ;  /* 0x000000797a447220 */ /* 0x000fe40000410000 */
[C---:B-1----:R-:W-:Y:S02]  /*7d40*/  FMUL.FTZ R96, R71.reuse, R96 ;  /* 0x0000006047607220 */ /* 0x042fe40000410000 */
[----:B------:R-:W-:Y:S01]  /*7d50*/  FMUL.FTZ R93, R71, R93 ;  /* 0x0000005d475d7220 */ /* 0x000fe20000410000 */
[----:B------:R-:W-:Y:S01]  /*7d60*/  PRMT R71, RZ, 0x5410, R10 ;  /* 0x00005410ff477816 */ /* 0x000fe2000000000a */
[----:B------:R-:W-:Y:S02]  /*7d70*/  FMUL.FTZ R69, R123, R121 ;  /* 0x000000797b457220 */ /* 0x000fe40000410000 */
[----:B------:R-:W-:-:S02]  /*7d80*/  FFMA.FTZ R70, R112, R73, R70 ;  /* 0x0000004970467223 */ /* 0x000fc40000010046 */
[-C--:B------:R-:W-:Y:S02]  /*7d90*/  FFMA.FTZ R68, R123, R124.reuse, R68 ;  /* 0x0000007c7b447223 */ /* 0x080fe40000010044 */
[----:B------:R-:W-:Y:S02]  /*7da0*/  FFMA.FTZ R69, R122, R124, -R69 ;  /* 0x0000007c7a457223 */ /* 0x000fe40000010845 */
[----:B------:R-:W-:Y:S02]  /*7db0*/  FADD.FTZ R72, RZ, R70 ;  /* 0x00000046ff487221 */ /* 0x000fe40000010000 */
[----:B------:R-:W-:Y:S02]  /*7dc0*/  FMUL.FTZ R70, R119, R68 ;  /* 0x0000004477467220 */ /* 0x000fe40000410000 */
[----:B------:R-:W-:Y:S02]  /*7dd0*/  FMUL.FTZ R198, R71, R26 ;  /* 0x0000001a47c67220 */ /* 0x000fe40000410000 */
[-C--:B------:R-:W-:Y:S01]  /*7de0*/  FMUL.FTZ R71, R119, R69.reuse ;  /* 0x0000004577477220 */ /* 0x080fe20000410000 */
[----:B------:R-:W-:Y:S01]  /*7df0*/  PRMT R76, RZ, 0x5410, R11 ;  /* 0x00005410ff4c7816 */ /* 0x000fe2000000000b */
[----:B------:R-:W-:-:S02]  /*7e00*/  FFMA.FTZ R70, R120, R69, -R70 ;  /* 0x0000004578467223 */ /* 0x000fc40000010846 */
[----:B------:R-:W-:Y:S02]  /*7e10*/  FADD.FTZ R75, R198, R75 ;  /* 0x0000004bc64b7221 */ /* 0x000fe40000010000 */
[----:B------:R-:W-:Y:S02]  /*7e20*/  FMUL.FTZ R73, R109, R72 ;  /* 0x000000486d497220 */ /* 0x000fe40000410000 */
[----:B------:R-:W-:Y:S02]  /*7e30*/  FFMA.FTZ R71, R120, R68, R71 ;  /* 0x0000004478477223 */ /* 0x000fe40000010047 */
[----:B------:R-:W-:Y:S02]  /*7e40*/  FMUL.FTZ R68, R117, R70 ;  /* 0x0000004675447220 */ /* 0x000fe40000410000 */
[-C--:B------:R-:W-:Y:S02]  /*7e50*/  FFMA.FTZ R74, R110, R75.reuse, -R73 ;  /* 0x0000004b6e4a7223 */ /* 0x080fe40000010849 */
[----:B------:R-:W-:-:S02]  /*7e60*/  FMUL.FTZ R75, R109, R75 ;  /* 0x0000004b6d4b7220 */ /* 0x000fc40000410000 */
[----:B------:R-:W-:Y:S02]  /*7e70*/  FMUL.FTZ R191, R76, R27 ;  /* 0x0000001b4cbf7220 */ /* 0x000fe40000410000 */
[-C--:B------:R-:W-:Y:S02]  /*7e80*/  FMUL.FTZ R69, R117, R71.reuse ;  /* 0x0000004775457220 */ /* 0x080fe40000410000 */
[----:B------:R-:W-:Y:S02]  /*7e90*/  FFMA.FTZ R68, R118, R71, R68 ;  /* 0x0000004776447223 */ /* 0x000fe40000010044 */
[----:B------:R-:W-:Y:S02]  /*7ea0*/  FFMA.FTZ R75, R110, R72, R75 ;  /* 0x000000486e4b7223 */ /* 0x000fe4000001004b */
[----:B------:R-:W-:Y:S02]  /*7eb0*/  FADD.FTZ R74, R191, R74 ;  /* 0x0000004abf4a7221 */ /* 0x000fe40000010000 */
[----:B------:R-:W-:-:S02]  /*7ec0*/  FFMA.FTZ R69, R118, R70, -R69 ;  /* 0x0000004676457223 */ /* 0x000fc40000010845 */
[----:B------:R-:W-:Y:S02]  /*7ed0*/  FMUL.FTZ R70, R115, R68 ;  /* 0x0000004473467220 */ /* 0x000fe40000410000 */
[----:B------:R-:W-:Y:S02]  /*7ee0*/  FADD.FTZ R75, RZ, R75 ;  /* 0x0000004bff4b7221 */ /* 0x000fe40000010000 */
[----:B------:R-:W-:Y:S02]  /*7ef0*/  FMUL.FTZ R72, R107, R74 ;  /* 0x0000004a6b487220 */ /* 0x000fe40000410000 */
[-C--:B------:R-:W-:Y:S02]  /*7f00*/  FMUL.FTZ R71, R115, R69.reuse ;  /* 0x0000004573477220 */ /* 0x080fe40000410000 */
[----:B------:R-:W-:Y:S01]  /*7f10*/  FFMA.FTZ R70, R116, R69, -R70 ;  /* 0x0000004574467223 */ /* 0x000fe20000010846 */
[----:B------:R-:W-:Y:S01]  /*7f20*/  PRMT R69, RZ, 0x5410, R12 ;  /* 0x00005410ff457816 */ /* 0x000fe2000000000c */
[----:B------:R-:W-:-:S02]  /*7f30*/  FMUL.FTZ R73, R107, R75 ;  /* 0x0000004b6b497220 */ /* 0x000fc40000410000 */
[----:B------:R-:W-:Y:S02]  /*7f40*/  FFMA.FTZ R72, R108, R75, R72 ;  /* 0x0000004b6c487223 */ /* 0x000fe40000010048 */
[----:B------:R-:W-:Y:S02]  /*7f50*/  FFMA.FTZ R71, R116, R68, R71 ;  /* 0x0000004474477223 */ /* 0x000fe40000010047 */
[----:B------:R-:W-:Y:S02]  /*7f60*/  FMUL.FTZ R68, R113, R70 ;  /* 0x0000004671447220 */ /* 0x000fe40000410000 */
[----:B------:R-:W-:Y:S02]  /*7f70*/  FFMA.FTZ R73, R108, R74, -R73 ;  /* 0x0000004a6c497223 */ /* 0x000fe40000010849 */
[----:B------:R-:W-:Y:S02]  /*7f80*/  FMUL.FTZ R190, R69, R28 ;  /* 0x0000001c45be7220 */ /* 0x000fe40000410000 */
[----:B------:R-:W-:-:S02]  /*7f90*/  FADD.FTZ R72, RZ, R72 ;  /* 0x00000048ff487221 */ /* 0x000fc40000010000 */
[-C--:B------:R-:W-:Y:S01]  /*7fa0*/  FMUL.FTZ R69, R113, R71.reuse ;  /* 0x0000004771457220 */ /* 0x080fe20000410000 */
[----:B------:R-:W-:Y:S01]  /*7fb0*/  PRMT R76, RZ, 0x5410, R13 ;  /* 0x00005410ff4c7816 */ /* 0x000fe2000000000d */
[----:B------:R-:W-:Y:S02]  /*7fc0*/  FFMA.FTZ R68, R114, R71, R68 ;  /* 0x0000004772447223 */ /* 0x000fe40000010044 */
[----:B------:R-:W-:Y:S02]  /*7fd0*/  FADD.FTZ R73, R190, R73 ;  /* 0x00000049be497221 */ /* 0x000fe40000010000 */
[----:B------:R-:W-:Y:S02]  /*7fe0*/  FMUL.FTZ R74, R105, R72 ;  /* 0x00000048694a7220 */ /* 0x000fe40000410000 */
[----:B------:R-:W-:Y:S02]  /*7ff0*/  FFMA.FTZ R69, R114, R70, -R69 ;  /* 0x0000004672457223 */ /* 0x000fe40000010845 */
[----:B------:R-:W-:-:S02]  /*8000*/  FMUL.FTZ R70, R111, R68 ;  /* 0x000000446f467220 */ /* 0x000fc40000410000 */
[-C--:B------:R-:W-:Y:S02]  /*8010*/  FFMA.FTZ R74, R106, R73.reuse, -R74 ;  /* 0x000000496a4a7223 */ /* 0x080fe4000001084a */
[----:B------:R-:W-:Y:S02]  /*8020*/  FMUL.FTZ R73, R105, R73 ;  /* 0x0000004969497220 */ /* 0x000fe40000410000 */
[----:B------:R-:W-:Y:S02]  /*8030*/  FMUL.FTZ R189, R76, R29 ;  /* 0x0000001d4cbd7220 */ /* 0x000fe40000410000 */
[-C--:B------:R-:W-:Y:S02]  /*8040*/  FMUL.FTZ R71, R111, R69.reuse ;  /* 0x000000456f477220 */ /* 0x080fe40000410000 */
[----:B------:R-:W-:Y:S02]  /*8050*/  FFMA.FTZ R70, R112, R69, -R70 ;  /* 0x0000004570467223 */ /* 0x000fe40000010846 */
[----:B------:R-:W-:-:S02]  /*8060*/  FFMA.FTZ R73, R106, R72, R73 ;  /* 0x000000486a497223 */ /* 0x000fc40000010049 */
[----:B------:R-:W-:Y:S02]  /*8070*/  FADD.FTZ R74, R189, R74 ;  /* 0x0000004abd4a7221 */ /* 0x000fe40000010000 */
[----:B------:R-:W-:Y:S02]  /*8080*/  FFMA.FTZ R71, R112, R68, R71 ;  /* 0x0000004470477223 */ /* 0x000fe40000010047 */
        /* <DEDUP_REMOVED lines=31> */
[----:B------:R-:W-:Y:S02]  /*8280*/  FMUL.FTZ R72, R99, R74 ;  /* 0x0000004a63487220 */ /* 0x000fe40000410000 */
[-C--:B------:R-:W-:Y:S02]  /*8290*/  FMUL.FTZ R71, R103, R69.reuse ;  /* 0x0000004567477220 */ /* 0x080fe40000410000 */
[----:B------:R-:W-:Y:S01]  /*82a0*/  FFMA.FTZ R70, R104, R69, -R70 ;  /* 0x0000004568467223 */ /* 0x000fe20000010846 */
[----:B------:R-:W-:Y:S01]  /*82b0*/  PRMT R69, RZ, 0x5410, R16 ;  /* 0x00005410ff457816 */ /* 0x000fe20000000010 */
[-C--:B------:R-:W-:Y:S02]  /*82c0*/  FMUL.FTZ R73, R99, R75.reuse ;  /* 0x0000004b63497220 */ /* 0x080fe40000410000 */
[----:B------:R-:W-:Y:S02]  /*82d0*/  FFMA.FTZ R72, R100, R75, R72 ;  /* 0x0000004b64487223 */ /* 0x000fe40000010048 */
[----:B------:R-:W-:Y:S01]  /*82e0*/  FFMA.FTZ R71, R104, R68, R71 ;  /* 0x0000004468477223 */ /* 0x000fe20000010047 */
[----:B------:R0:W1:Y:S01]  /*82f0*/  @P0 LDS.64 R94, [R177.X8+0x3518] ;  /* 0x00351800b15e0984 */ /* 0x0000620000008a00 */
[----:B------:R-:W-:-:S02]  /*8300*/  FFMA.FTZ R73, R100, R74, -R73 ;  /* 0x0000004a64497223 */ /* 0x000fc40000010849 */
[----:B------:R-:W-:Y:S02]  /*8310*/  FMUL.FTZ R186, R69, R32 ;  /* 0x0000002045ba7220 */ /* 0x000fe40000410000 */
[----:B------:R-:W-:Y:S02]  /*8320*/  FADD.FTZ R72, RZ, R72 ;  /* 0x00000048ff487221 */ /* 0x000fe40000010000 */
[C---:B------:R-:W-:Y:S02]  /*8330*/  FMUL.FTZ R68, R101.reuse, R70 ;  /* 0x0000004665447220 */ /* 0x040fe40000410000 */
[----:B------:R-:W-:Y:S02]  /*8340*/  FMUL.FTZ R69, R101, R71 ;  /* 0x0000004765457220 */ /* 0x000fe40000410000 */
[----:B------:R-:W-:Y:S02]  /*8350*/  FADD.FTZ R73, R186, R73 ;  /* 0x00000049ba497221 */ /* 0x000fe40000010000 */
[----:B------:R-:W-:-:S02]  /*8360*/  FMUL.FTZ R74, R97, R72 ;  /* 0x00000048614a7220 */ /* 0x000fc40000410000 */
[C---:B------:R-:W-:Y:S01]  /*8370*/  FFMA.FTZ R68, R102.reuse, R71, R68 ;  /* 0x0000004766447223 */ /* 0x040fe20000010044 */
[----:B------:R-:W-:Y:S01]  /*8380*/  PRMT R76, RZ, 0x5410, R17 ;  /* 0x00005410ff4c7816 */ /* 0x000fe20000000011 */
[----:B------:R-:W-:Y:S02]  /*8390*/  FFMA.FTZ R69, R102, R70, -R69 ;  /* 0x0000004666457223 */ /* 0x000fe40000010845 */
[-C--:B------:R-:W-:Y:S02]  /*83a0*/  FFMA.FTZ R74, R98, R73.reuse, -R74 ;  /* 0x00000049624a7223 */ /* 0x080fe4000001084a */
        /* <DEDUP_REMOVED lines=20> */
[----:B------:R-:W-:Y:S02]  /*84f0*/  FMUL.FTZ R71, R93, R69 ;  /* 0x000000455d477220 */ /* 0x000fe40000410000 */
[----:B------:R-:W-:-:S02]  /*8500*/  FADD.FTZ R72, RZ, R72 ;  /* 0x00000048ff487221 */ /* 0x000fc40000010000 */
[----:B------:R-:W-:Y:S02]  /*8510*/  FADD.FTZ R74, R181, R74 ;  /* 0x0000004ab54a7221 */ /* 0x000fe40000010000 */
[C---:B------:R-:W-:Y:S02]  /*8520*/  FFMA.FTZ R70, R96.reuse, R69, -R70 ;  /* 0x0000004560467223 */ /* 0x040fe40000010846 */
[C---:B--2---:R-:W-:Y:S01]  /*8530*/  FMUL.FTZ R69, R65.reuse, R67 ;  /* 0x0000004341457220 */ /* 0x044fe20000410000 */
[----:B------:R-:W-:Y:S01]  /*8540*/  PRMT R184, RZ, 0x5410, R19 ;  /* 0x00005410ffb87816 */ /* 0x000fe20000000013 */
[----:B------:R-:W-:Y:S02]  /*8550*/  FMUL.FTZ R65, R65, R66 ;  /* 0x0000004241417220 */ /* 0x000fe40000410000 */
[----:B------:R-:W-:Y:S02]  /*8560*/  FFMA.FTZ R71, R96, R68, R71 ;  /* 0x0000004460477223 */ /* 0x000fe40000010047 */
[----:B------:R-:W-:-:S02]  /*8570*/  FMUL.FTZ R73, R91, R72 ;  /* 0x000000485b497220 */ /* 0x000fc40000410000 */
[CC--:B------:R-:W-:Y:S02]  /*8580*/  FMUL.FTZ R75, R91.reuse, R74.reuse ;  /* 0x0000004a5b4b7220 */ /* 0x0c0fe40000410000 */
[----:B------:R-:W-:Y:S02]  /*8590*/  FFMA.FTZ R156, R64, R67, R65 ;  /* 0x00000043409c7223 */ /* 0x000fe40000010041 */
[C---:B------:R-:W-:Y:S01]  /*85a0*/  FMUL.FTZ R67, R91.reuse, R71 ;  /* 0x000000475b437220 */ /* 0x040fe20000410000 */
[----:B------:R-:W-:Y:S01]  /*85b0*/  BSSY B0, `(.L_x_265) ;  /* 0x0000015000007945 */ /* 0x000fe20003800000 */
[C---:B------:R-:W-:Y:S02]  /*85c0*/  FFMA.FTZ R73, R92.reuse, R74, -R73 ;  /* 0x0000004a5c497223 */ /* 0x040fe40000010849 */
[----:B------:R-:W-:Y:S02]  /*85d0*/  FFMA.FTZ R75, R92, R72, R75 ;  /* 0x000000485c4b7223 */ /* 0x000fe4000001004b */
[----:B------:R-:W-:-:S02]  /*85e0*/  FMUL.FTZ R65, R91, R70 ;  /* 0x000000465b417220 */ /* 0x000fc40000410000 */
[----:B------:R-:W-:Y:S02]  /*85f0*/  FMUL.FTZ R184, R184, R35 ;  /* 0x00000023b8b87220 */ /* 0x000fe40000410000 */
[----:B------:R-:W-:Y:S01]  /*8600*/  FFMA.FTZ R69, R64, R66, -R69 ;  /* 0x0000004240457223 */ /* 0x000fe20000010845 */
[----:B------:R-:W-:Y:S01]  /*8610*/  LEA.HI R176, R177, R177, RZ, 0x1e ;  /* 0x000000b1b1b07211 */ /* 0x000fe200078ff0ff */
[C---:B------:R-:W-:Y:S02]  /*8620*/  FFMA.FTZ R64, R92.reuse, R70, -R67 ;  /* 0x000000465c407223 */ /* 0x040fe40000010843 */
[----:B------:R-:W-:Y:S02]  /*8630*/  FFMA.FTZ R65, R92, R71, R65 ;  /* 0x000000475c417223 */ /* 0x000fe40000010041 */
[----:B------:R-:W-:Y:S02]  /*8640*/  FADD.FTZ R66, R184, R73 ;  /* 0x00000049b8427221 */ /* 0x000fe40000010000 */
[----:B------:R-:W-:Y:S01]  /*8650*/  FADD.FTZ R67, RZ, R75 ;  /* 0x0000004bff437221 */ /* 0x000fe20000010000 */
[----:B------:R-:W-:Y:S05]  /*8660*/  @P0 BRA `(.L_x_266) ;  /* 0x0000009000000947 */ /* 0x000fea0003800000 */
[----:B01----:R-:W-:Y:S01]  /*8670*/  ISETP.NE.AND P0, PT, R2, c[0x0][0x174], PT ;  /* 0x00005d0002007a0c */ /* 0x003fe20003f05270 */
[----:B------:R-:W-:Y:S01]  /*8680*/  HFMA2.MMA R95, -RZ, RZ, 0, 0 ;  /* 0x00000000ff5f7435 */ /* 0x000fe200000001ff */
[----:B------:R-:W-:-:S11]  /*8690*/  MOV R94, 0x3f800000 ;  /* 0x3f800000005e7802 */ /* 0x000fd60000000f00 */
[----:B------:R-:W-:-:S04]  /*86a0*/  @P0 IADD3 R71, -R173, c[0x0][0x174], RZ ;  /* 0x00005d00ad470a10 */ /* 0x000fc80007ffe1ff */
[----:B------:R-:W-:-:S04]  /*86b0*/  @P0 LEA.HI R68, R71, R71, RZ, 0x1 ;  /* 0x0000004747440211 */ /* 0x000fc800078f08ff */
[----:B------:R-:W-:-:S04]  /*86c0*/  @P0 LOP3.LUT R68, R68, 0xfffffe, RZ, 0xc0, !PT ;  /* 0x00fffffe44440812 */ /* 0x000fc800078ec0ff */
[----:B------:R-:W-:-:S04]  /*86d0*/  @P0 IADD3 R71, -R68, R71, RZ ;  /* 0x0000004744470210 */ /* 0x000fc80007ffe1ff */
[----:B------:R-:W-:-:S05]  /*86e0*/  @P0 LEA R71, R71, R90, 0x8 ;  /* 0x0000005a47470211 */ /* 0x000fca00078e40ff */
[----:B------:R0:W1:Y:S02]  /*86f0*/  @P0 LDS.64 R94, [R71.X8+0x2510] ;  /* 0x00251000475e0984 */ /* 0x0000640000008a00 */
.L_x_266:
[----:B01----:R-:W-:Y:S05]  /*8700*/  BSYNC B0 ;  /* 0x0000000000007941 */ /* 0x003fea0003800000 */
.L_x_265:
        /* <DEDUP_REMOVED lines=74> */
.L_x_313:
        /* <DEDUP_REMOVED lines=70> */
.L_x_314:
        /* <DEDUP_REMOVED lines=19> */
[----:B-----5:R-:W-:Y:S05]  /*9140*/  CALL.REL.NOINC `($__internal_10_$__cuda_sm70_shflsync_idx_p) ;  /* 0x00008c6000007944 */ /* 0x020fea0003c00000 */
.L_x_271:
[----:B------:R-:W-:Y:S05]  /*9150*/  BRA.CONV ~URZ, `(.L_x_272) ;  /* 0x000000637f007947 */ /* 0x000fea000b800000 */
[----:B------:R-:W-:Y:S01]  /*9160*/  HFMA2.MMA R68, -RZ, RZ, 0, 1.847743988037109375e-06 ;  /* 0x0000001fff447435 */ /* 0x000fe200000001ff */
[----:B------:R-:W-:Y:S02]  /*9170*/  MOV R64, R73 ;  /* 0x0000004900407202 */ /* 0x000fe40000000f00 */
[----:B-1----:R-:W-:Y:S02]  /*9180*/  MOV R66, 0x1f ;  /* 0x0000001f00427802 */ /* 0x002fe40000000f00 */
[----:B------:R-:W-:Y:S02]  /*9190*/  MOV R67, 0xffffffff ;  /* 0xffffffff00437802 */ /* 0x000fe40000000f00 */
[----:B------:R-:W-:-:S02]  /*91a0*/  MOV R65, 0x91c0 ;  /* 0x000091c000417802 */ /* 0x000fc40000000f00 */
[----:B-----5:R-:W-:Y:S05]  /*91b0*/  CALL.REL.NOINC `($__internal_10_$__cuda_sm70_shflsync_idx_p) ;  /* 0x00008bf000007944 */ /* 0x020fea0003c00000 */
.L_x_272:
[----:B------:R-:W-:Y:S05]  /*91c0*/  BRA.CONV ~URZ, `(.L_x_273) ;  /* 0x000000637f007947 */ /* 0x000fea000b800000 */
[----:B------:R-:W-:Y:S01]  /*91d0*/  HFMA2.MMA R68, -RZ, RZ, 0, 1.847743988037109375e-06 ;  /* 0x0000001fff447435 */ /* 0x000fe200000001ff */
[----:B------:R-:W-:-:S02]  /*91e0*/  MOV R64, R69 ;  /* 0x0000004500407202 */ /* 0x000fc40000000f00 */
[----:B-1----:R-:W-:Y:S02]  /*91f0*/  MOV R66, 0x1f ;  /* 0x0000001f00427802 */ /* 0x002fe40000000f00 */
[----:B------:R-:W-:Y:S02]  /*9200*/  MOV R67, 0xffffffff ;  /* 0xffffffff00437802 */ /* 0x000fe40000000f00 */
[----:B------:R-:W-:Y:S02]  /*9210*/  MOV R65, 0x9230 ;  /* 0x0000923000417802 */ /* 0x000fe40000000f00 */
[----:B-----5:R-:W-:Y:S05]  /*9220*/  CALL.REL.NOINC `($__internal_10_$__cuda_sm70_shflsync_idx_p) ;  /* 0x00008b8000007944 */ /* 0x020fea0003c00000 */
.L_x_273:
[----:B------:R-:W-:Y:S05]  /*9230*/  BRA.CONV ~URZ, `(.L_x_274) ;  /* 0x000000637f007947 */ /* 0x000fea000b800000 */
[----:B------:R-:W-:Y:S01]  /*9240*/  HFMA2.MMA R68, -RZ, RZ, 0, 1.847743988037109375e-06 ;  /* 0x0000001fff447435 */ /* 0x000fe200000001ff */
[----:B------:R-:W-:Y:S02]  /*9250*/  MOV R64, R70 ;  /* 0x0000004600407202 */ /* 0x000fe40000000f00 */
[----:B-1----:R-:W-:Y:S02]  /*9260*/  MOV R66, 0x1f ;  /* 0x0000001f00427802 */ /* 0x002fe40000000f00 */
[----:B------:R-:W-:Y:S02]  /*9270*/  MOV R67, 0xffffffff ;  /* 0xffffffff00437802 */ /* 0x000fe40000000f00 */
[----:B------:R-:W-:-:S02]  /*9280*/  MOV R65, 0x92a0 ;  /* 0x000092a000417802 */ /* 0x000fc40000000f00 */
[----:B-----5:R-:W-:Y:S05]  /*9290*/  CALL.REL.NOINC `($__internal_10_$__cuda_sm70_shflsync_idx_p) ;  /* 0x00008b1000007944 */ /* 0x020fea0003c00000 */
.L_x_274:
        /* <DEDUP_REMOVED lines=9> */
.L_x_315:
        /* <DEDUP_REMOVED lines=50> */
.L_x_268:
[----:B0-----:R-:W-:Y:S05]  /*9650*/  BSYNC B0 ;  /* 0x0000000000007941 */ /* 0x001fea0003800000 */
.L_x_267:
[----:B------:R-:W-:Y:S01]  /*9660*/  WARPSYNC 0xffffffff ;  /* 0xffffffff00007948 */ /* 0x000fe20003800000 */
[----:B------:R-:W-:Y:S01]  /*9670*/  BAR.SYNC.DEFER_BLOCKING 0x0 ;  /* 0x0000000000007b1d */ /* 0x000fe20000010000 */
[-C--:B-----5:R-:W-:Y:S01]  /*9680*/  FMUL.FTZ R62, R92, R156.reuse ;  /* 0x0000009c5c3e7220 */ /* 0x0a0fe20000410000 */
[----:B------:R-:W-:Y:S01]  /*9690*/  ISETP.GE.AND P0, PT, R2, c[0x0][0x174], PT ;  /* 0x00005d0002007a0c */ /* 0x000fe20003f06270 */
[C---:B------:R-:W-:Y:S02]  /*96a0*/  FMUL.FTZ R63, R91.reuse, R156 ;  /* 0x0000009c5b3f7220 */ /* 0x040fe40000410000 */
[-C--:B---3--:R-:W-:Y:S01]  /*96b0*/  FFMA.FTZ R66, -R91, R140.reuse, -R62 ;  /* 0x0000008c5b427223 */ /* 0x088fe2000001093e */
[----:B------:R-:W-:Y:S01]  /*96c0*/  ISETP.NE.OR P0, PT, R240, RZ, P0 ;  /* 0x000000fff000720c */ /* 0x000fe20000705670 */
[----:B------:R-:W-:Y:S01]  /*96d0*/  FFMA.FTZ R64, R92, R140, -R63 ;  /* 0x0000008c5c407223 */ /* 0x000fe2000001083f */
[----:B------:R-:W-:Y:S01]  /*96e0*/  BSSY B0, `(.L_x_276) ;  /* 0x00001d3000007945 */ /* 0x000fe20003800000 */
[----:B------:R-:W-:-:S02]  /*96f0*/  FADD.FTZ R66, -R155, R66 ;  /* 0x000000429b427221 */ /* 0x000fc40000010100 */
[CC--:B------:R-:W-:Y:S02]  /*9700*/  FMUL.FTZ R63, R91.reuse, R95.reuse ;  /* 0x0000005f5b3f7220 */ /* 0x0c0fe40000410000 */
[----:B------:R-:W-:Y:S02]  /*9710*/  FMUL.FTZ R62, R91, -R94 ;  /* 0x8000005e5b3e7220 */ /* 0x000fe40000410000 */
[----:B------:R-:W-:Y:S02]  /*9720*/  FADD.FTZ R64, R139, R64 ;  /* 0x000000408b407221 */ /* 0x000fe40000010000 */
[----:B------:R-:W-:Y:S02]  /*9730*/  FMUL.FTZ R67, R93, -R66 ;  /* 0x800000425d437220 */ /* 0x000fe40000410000 */
[C---:B------:R-:W-:Y:S02]  /*9740*/  FFMA.FTZ R63, R92.reuse, R94, -R63 ;  /* 0x0000005e5c3f7223 */ /* 0x040fe4000001083f */
[----:B------:R-:W-:-:S02]  /*9750*/  FFMA.FTZ R62, R92, -R95, R62 ;  /* 0x8000005f5c3e7223 */ /* 0x000fc4000001003e */
[CC--:B------:R-:W-:Y:S01]  /*9760*/  FMUL.FTZ R71, R93.reuse, -R64.reuse ;  /* 0x800000405d477220 */ /* 0x0c0fe20000410000 */
[----:B------:R-:W0:Y:S01]  /*9770*/  LDS.64 R60, [R176.X16+0x1108] ;  /* 0x00110800b03c7984 */ /* 0x000e22000000ca00 */
[C---:B------:R-:W-:Y:S02]  /*9780*/  FFMA.FTZ R69, R96.reuse, R64, -R67 ;  /* 0x0000004060457223 */ /* 0x040fe40000010843 */
[C---:B------:R-:W-:Y:S02]  /*9790*/  FMUL.FTZ R67, R93.reuse, -R63 ;  /* 0x8000003f5d437220 */ /* 0x040fe40000410000 */
[----:B------:R-:W-:Y:S02]  /*97a0*/  FMUL.FTZ R65, R93, -R62 ;  /* 0x8000003e5d417220 */ /* 0x000fe40000410000 */
[C---:B------:R-:W-:Y:S02]  /*97b0*/  FFMA.FTZ R71, R96.reuse, R66, R71 ;  /* 0x0000004260477223 */ /* 0x040fe40000010047 */
[----:B------:R-:W-:-:S02]  /*97c0*/  FFMA.FTZ R67, R96, R62, R67 ;  /* 0x0000003e60437223 */ /* 0x000fc40000010043 */
[----:B------:R-:W-:Y:S02]  /*97d0*/  FFMA.FTZ R65, R96, R63, -R65 ;  /* 0x0000003f60417223 */ /* 0x000fe40000010841 */
[----:B------:R-:W-:Y:S02]  /*97e0*/  FADD.FTZ R71, -R154, R71 ;  /* 0x000000479a477221 */ /* 0x000fe40000010100 */
[C---:B------:R-:W-:Y:S02]  /*97f0*/  FMUL.FTZ R62, R97.reuse, -R67 ;  /* 0x80000043613e7220 */ /* 0x040fe40000410000 */
[----:B------:R-:W-:Y:S02]  /*9800*/  FADD.FTZ R69, R138, R69 ;  /* 0x000000458a457221 */ /* 0x000fe40000010000 */
[C---:B------:R-:W-:Y:S02]  /*9810*/  FMUL.FTZ R63, R97.reuse, -R65 ;  /* 0x80000041613f7220 */ /* 0x040fe40000410000 */
[----:B------:R-:W-:-:S02]  /*9820*/  FMUL.FTZ R64, R97, -R71 ;  /* 0x8000004761407220 */ /* 0x000fc40000410000 */
[C---:B------:R-:W-:Y:S02]  /*9830*/  FFMA.FTZ R62, R98.reuse, R65, -R62 ;  /* 0x00000041623e7223 */ /* 0x040fe4000001083e */
[----:B------:R-:W-:Y:S02]  /*9840*/  FMUL.FTZ R66, R97, -R69 ;  /* 0x8000004561427220 */ /* 0x000fe40000410000 */
[C---:B------:R-:W-:Y:S02]  /*9850*/  FFMA.FTZ R63, R98.reuse, R67, R63 ;  /* 0x00000043623f7223 */ /* 0x040fe4000001003f */
[C---:B------:R-:W-:Y:S02]  /*9860*/  FFMA.FTZ R64, R98.reuse, R69, -R64 ;  /* 0x0000004562407223 */ /* 0x040fe40000010840 */
[----:B------:R-:W-:Y:S02]  /*9870*/  FMUL.FTZ R67, R99, -R62 ;  /* 0x8000003e63437220 */ /* 0x000fe40000410000 */
[----:B------:R-:W-:-:S02]  /*9880*/  FFMA.FTZ R66, R98, R71, R66 ;  /* 0x0000004762427223 */ /* 0x000fc40000010042 */
[-C--:B------:R-:W-:Y:S02]  /*9890*/  FMUL.FTZ R65, R99, -R63.reuse ;  /* 0x8000003f63417220 */ /* 0x080fe40000410000 */
[----:B------:R-:W-:Y:S02]  /*98a0*/  FADD.FTZ R64, R137, R64 ;  /* 0x0000004089407221 */ /* 0x000fe40000010000 */
[C---:B------:R-:W-:Y:S02]  /*98b0*/  FFMA.FTZ R67, R100.reuse, R63, R67 ;  /* 0x0000003f64437223 */ /* 0x040fe40000010043 */
[----:B------:R-:W-:Y:S02]  /*98c0*/  FADD.FTZ R66, -R153, R66 ;  /* 0x0000004299427221 */ /* 0x000fe40000010100 */
[----:B------:R-:W-:Y:S02]  /*98d0*/  FFMA.FTZ R65, R100, R62, -R65 ;  /* 0x0000003e64417223 */ /* 0x000fe40000010841 */
[----:B------:R-:W-:-:S02]  /*98e0*/  FMUL.FTZ R63, R99, -R64 ;  /* 0x80000040633f7220 */ /* 0x000fc40000410000 */
[----:B0-----:R-:W-:Y:S02]  /*98f0*/  FMUL.FTZ R62, R123, R60 ;  /* 0x0000003c7b3e7220 */ /* 0x001fe40000410000 */
[-C--:B------:R-:W-:Y:S02]  /*9900*/  FMUL.FTZ R69, R99, -R66.reuse ;  /* 0x8000004263457220 */ /* 0x080fe40000410000 */
[----:B------:R-:W-:Y:S02]  /*9910*/  FFMA.FTZ R63, R100, R66, R63 ;  /* 0x00000042643f7223 */ /* 0x000fe4000001003f */
[-C--:B------:R-:W-:Y:S02]  /*9920*/  FMUL.FTZ R123, R123, R61.reuse ;  /* 0x0000003d7b7b7220 */ /* 0x080fe40000410000 */
[----:B------:R-:W-:Y:S02]  /*9930*/  FFMA.FTZ R62, R122, R61, R62 ;  /* 0x0000003d7a3e7223 */ /* 0x000fe4000001003e */
[----:B------:R-:W-:-:S02]  /*9940*/  FFMA.FTZ R69, R100, R64, -R69 ;  /* 0x0000004064457223 */ /* 0x000fc40000010845 */
[----:B------:R-:W-:Y:S02]  /*9950*/  FMUL.FTZ R61, R101, -R67 ;  /* 0x80000043653d7220 */ /* 0x000fe40000410000 */
[----:B------:R-:W-:Y:S02]  /*9960*/  FADD.FTZ R63, -R152, R63 ;  /* 0x0000003f983f7221 */ /* 0x000fe40000010100 */
[----:B------:R-:W-:Y:S02]  /*9970*/  FFMA.FTZ R123, R122, R60, -R123 ;  /* 0x0000003c7a7b7223 */ /* 0x000fe4000001087b */
[----:B------:R-:W-:Y:S02]  /*9980*/  FADD.FTZ R197, RZ, R62 ;  /* 0x0000003effc57221 */ /* 0x000fe40000010000 */
[----:B------:R-:W-:Y:S02]  /*9990*/  FFMA.FTZ R62, R102, R65, -R61 ;  /* 0x00000041663e7223 */ /* 0x000fe4000001083d */
[----:B------:R-:W-:-:S02]  /*99a0*/  FADD.FTZ R69, R136, R69 ;  /* 0x0000004588457221 */ /* 0x000fc40000010000 */
[----:B------:R-:W-:Y:S02]  /*99b0*/  FMUL.FTZ R60, R101, -R63 ;  /* 0x8000003f653c7220 */ /* 0x000fe40000410000 */
[----:B------:R-:W-:Y:S02]  /*99c0*/  FADD.FTZ R204, R204, R123 ;  /* 0x0000007bcccc7221 */ /* 0x000fe40000010000 */
[----:B------:R-:W-:Y:S02]  /*99d0*/  FMUL.FTZ R61, R121, R197 ;  /* 0x000000c5793d7220 */ /* 0x000fe40000410000 */
[C---:B------:R-:W-:Y:S02]  /*99e0*/  FMUL.FTZ R65, R101.reuse, -R65 ;  /* 0x8000004165417220 */ /* 0x040fe40000410000 */
[-C--:B------:R-:W-:Y:S02]  /*99f0*/  FFMA.FTZ R64, R102, R69.reuse, -R60 ;  /* 0x0000004566407223 */ /* 0x080fe4000001083c */
[----:B------:R-:W-:-:S02]  /*9a00*/  FMUL.FTZ R69, R101, -R69 ;  /* 0x8000004565457220 */ /* 0x000fc40000410000 */
[-C--:B------:R-:W-:Y:S02]  /*9a10*/  FFMA.FTZ R60, R124, R204.reuse, -R61 ;  /* 0x000000cc7c3c7223 */ /* 0x080fe4000001083d */
[----:B------:R-:W-:Y:S02]  /*9a20*/  FMUL.FTZ R61, R121, R204 ;  /* 0x000000cc793d7220 */ /* 0x000fe40000410000 */
[C---:B------:R-:W-:Y:S02]  /*9a30*/  FFMA.FTZ R65, R102.reuse, R67, R65 ;  /* 0x0000004366417223 */ /* 0x040fe40000010041 */
[----:B------:R-:W-:Y:S02]  /*9a40*/  FFMA.FTZ R66, R102, R63, R69 ;  /* 0x0000003f66427223 */ /* 0x000fe40000010045 */
[----:B------:R-:W-:Y:S02]  /*9a50*/  FFMA.FTZ R61, R124, R197, R61 ;  /* 0x000000c57c3d7223 */ /* 0x000fe4000001003d */
[----:B------:R-:W-:-:S02]  /*9a60*/  FMUL.FTZ R67, R103, -R65 ;  /* 0x8000004167437220 */ /* 0x000fc40000410000 */
[----:B------:R-:W-:Y:S02]  /*9a70*/  FADD.FTZ R66, -R151, R66 ;  /* 0x0000004297427221 */ /* 0x000fe40000010100 */
[----:B------:R-:W-:Y:S02]  /*9a80*/  FADD.FTZ R196, RZ, R61 ;  /* 0x0000003dffc47221 */ /* 0x000fe40000010000 */
[-C--:B------:R-:W-:Y:S02]  /*9a90*/  FFMA.FTZ R67, R104, R62.reuse, -R67 ;  /* 0x0000003e68437223 */ /* 0x080fe40000010843 */
[----:B------:R-:W-:Y:S02]  /*9aa0*/  FADD.FTZ R203, R203, R60 ;  /* 0x0000003ccbcb7221 */ /* 0x000fe40000010000 */
[----:B------:R-:W-:Y:S02]  /*9ab0*/  FMUL.FTZ R62, R103, -R62 ;  /* 0x8000003e673e7220 */ /* 0x000fe40000410000 */
[----:B------:R-:W-:-:S02]  /*9ac0*/  FADD.FTZ R64, R135, R64 ;  /* 0x0000004087407221 */ /* 0x000fc40000010000 */
[----:B------:R-:W-:Y:S02]  /*9ad0*/  FMUL.FTZ R61, R103, -R66 ;  /* 0x80000042673d7220 */ /* 0x000fe40000410000 */
[C---:B------:R-:W-:Y:S02]  /*9ae0*/  FMUL.FTZ R60, R119.reuse, R196 ;  /* 0x000000c4773c7220 */ /* 0x040fe40000410000 */
[C---:B------:R-:W-:Y:S02]  /*9af0*/  FFMA.FTZ R62, R104.reuse, R65, R62 ;  /* 0x00000041683e7223 */ /* 0x040fe4000001003e */
[-C--:B------:R-:W-:Y:S02]  /*9b00*/  FMUL.FTZ R63, R119, R203.reuse ;  /* 0x000000cb773f7220 */ /* 0x080fe40000410000 */
[----:B------:R-:W-:Y:S02]  /*9b10*/  FFMA.FTZ R65, R104, R64, -R61 ;  /* 0x0000004068417223 */ /* 0x000fe4000001083d */
[----:B------:R-:W-:-:S02]  /*9b20*/  FFMA.FTZ R61, R120, R203, -R60 ;  /* 0x000000cb783d7223 */ /* 0x000fc4000001083c */
[----:B------:R-:W-:Y:S02]  /*9b30*/  FMUL.FTZ R69, R103, -R64 ;  /* 0x8000004067457220 */ /* 0x000fe40000410000 */
[----:B------:R-:W-:Y:S02]  /*9b40*/  FFMA.FTZ R63, R120, R196, R63 ;  /* 0x000000c4783f7223 */ /* 0x000fe4000001003f */
[----:B------:R-:W-:Y:S02]  /*9b50*/  FMUL.FTZ R60, R105, -R62 ;  /* 0x8000003e693c7220 */ /* 0x000fe40000410000 */
[----:B------:R-:W-:Y:S02]  /*9b60*/  FADD.FTZ R202, R202, R61 ;  /* 0x0000003dcaca7221 */ /* 0x000fe40000010000 */
[----:B------:R-:W-:Y:S02]  /*9b70*/  FFMA.FTZ R69, R104, R66, R69 ;  /* 0x0000004268457223 */ /* 0x000fe40000010045 */
[----:B------:R-:W-:-:S02]  /*9b80*/  FADD.FTZ R195, RZ, R63 ;  /* 0x0000003fffc37221 */ /* 0x000fc40000010000 */
[-C--:B------:R-:W-:Y:S02]  /*9b90*/  FFMA.FTZ R63, R106, R67.reuse, -R60 ;  /* 0x000000436a3f7223 */ /* 0x080fe4000001083c */
[----:B------:R-:W-:Y:S02]  /*9ba0*/  FMUL.FTZ R60, R117, R202 ;  /* 0x000000ca753c7220 */ /* 0x000fe40000410000 */
[----:B------:R-:W-:Y:S02]  /*9bb0*/  FADD.FTZ R69, -R150, R69 ;  /* 0x0000004596457221 */ /* 0x000fe40000010100 */
[----:B------:R-:W-:Y:S02]  /*9bc0*/  FMUL.FTZ R67, R105, -R67 ;  /* 0x8000004369437220 */ /* 0x000fe40000410000 */
[-C--:B------:R-:W-:Y:S02]  /*9bd0*/  FMUL.FTZ R61, R117, R195.reuse ;  /* 0x000000c3753d7220 */ /* 0x080fe40000410000 */
[----:B------:R-:W-:-:S02]  /*9be0*/  FFMA.FTZ R194, R118, R195, R60 ;  /* 0x000000c376c27223 */ /* 0x000fc4000001003c */
[----:B------:R-:W-:Y:S02]  /*9bf0*/  FADD.FTZ R65, R134, R65 ;  /* 0x0000004186417221 */ /* 0x000fe40000010000 */
[----:B------:R-:W-:Y:S02]  /*9c00*/  FMUL.FTZ R64, R105, -R69 ;  /* 0x8000004569407220 */ /* 0x000fe40000410000 */
[----:B------:R-:W-:Y:S02]  /*9c10*/  FFMA.FTZ R67, R106, R62, R67 ;  /* 0x0000003e6a437223 */ /* 0x000fe40000010043 */
[----:B------:R-:W-:Y:S02]  /*9c20*/  FFMA.FTZ R60, R118, R202, -R61 ;  /* 0x000000ca763c7223 */ /* 0x000fe4000001083d */
[----:B------:R-:W-:Y:S02]  /*9c30*/  FADD.FTZ R194, RZ, R194 ;  /* 0x000000c2ffc27221 */ /* 0x000fe40000010000 */
[----:B------:R-:W-:-:S02]  /*9c40*/  FFMA.FTZ R64, R106, R65, -R64 ;  /* 0x000000416a407223 */ /* 0x000fc40000010840 */
[----:B------:R-:W-:Y:S02]  /*9c50*/  FMUL.FTZ R65, R105, -R65 ;  /* 0x8000004169417220 */ /* 0x000fe40000410000 */
[----:B------:R-:W-:Y:S02]  /*9c60*/  FMUL.FTZ R61, R107, -R67 ;  /* 0x800000436b3d7220 */ /* 0x000fe40000410000 */
[----:B------:R-:W-:Y:S02]  /*9c70*/  FADD.FTZ R201, R201, R60 ;  /* 0x0000003cc9c97221 */ /* 0x000fe40000010000 */
[----:B------:R-:W-:Y:S02]  /*9c80*/  FMUL.FTZ R60, R115, R194 ;  /* 0x000000c2733c7220 */ /* 0x000fe40000410000 */
[----:B------:R-:W-:Y:S02]  /*9c90*/  FFMA.FTZ R62, R106, R69, R65 ;  /* 0x000000456a3e7223 */ /* 0x000fe40000010041 */
[----:B------:R-:W-:-:S02]  /*9ca0*/  FFMA.FTZ R65, R108, R63, -R61 ;  /* 0x0000003f6c417223 */ /* 0x000fc4000001083d */
[----:B------:R-:W-:Y:S02]  /*9cb0*/  FMUL.FTZ R66, R107, -R63 ;  /* 0x8000003f6b427220 */ /* 0x000fe40000410000 */
[-C--:B------:R-:W-:Y:S02]  /*9cc0*/  FMUL.FTZ R63, R115, R201.reuse ;  /* 0x000000c9733f7220 */ /* 0x080fe40000410000 */
[----:B------:R-:W-:Y:S02]  /*9cd0*/  FFMA.FTZ R61, R116, R201, -R60 ;  /* 0x000000c9743d7223 */ /* 0x000fe4000001083c */
[----:B------:R-:W-:Y:S02]  /*9ce0*/  FADD.FTZ R64, R133, R64 ;  /* 0x0000004085407221 */ /* 0x000fe40000010000 */
[----:B------:R-:W-:Y:S02]  /*9cf0*/  FADD.FTZ R62, -R149, R62 ;  /* 0x0000003e953e7221 */ /* 0x000fe40000010100 */
[----:B------:R-:W-:-:S02]  /*9d00*/  FADD.FTZ R200, R200, R61 ;  /* 0x0000003dc8c87221 */ /* 0x000fc40000010000 */
[----:B------:R-:W-:Y:S02]  /*9d10*/  FFMA.FTZ R63, R116, R194, R63 ;  /* 0x000000c2743f7223 */ /* 0x000fe4000001003f */
[C---:B------:R-:W-:Y:S02]  /*9d20*/  FMUL.FTZ R61, R107.reuse, -R64 ;  /* 0x800000406b3d7220 */ /* 0x040fe40000410000 */
[-C--:B------:R-:W-:Y:S02]  /*9d30*/  FMUL.FTZ R69, R107, -R62.reuse ;  /* 0x8000003e6b457220 */ /* 0x080fe40000410000 */
[C---:B------:R-:W-:Y:S02]  /*9d40*/  FFMA.FTZ R66, R108.reuse, R67, R66 ;  /* 0x000000436c427223 */ /* 0x040fe40000010042 */
[----:B------:R-:W-:Y:S02]  /*9d50*/  FADD.FTZ R193, RZ, R63 ;  /* 0x0000003fffc17221 */ /* 0x000fe40000010000 */
[----:B------:R-:W-:-:S02]  /*9d60*/  FFMA.FTZ R63, R108, R62, R61 ;  /* 0x0000003e6c3f7223 */ /* 0x000fc4000001003d */
[----:B------:R-:W-:Y:S02]  /*9d70*/  FFMA.FTZ R69, R108, R64, -R69 ;  /* 0x000000406c457223 */ /* 0x000fe40000010845 */
[----:B------:R-:W-:Y:S02]  /*9d80*/  FMUL.FTZ R60, R113, R200 ;  /* 0x000000c8713c7220 */ /* 0x000fe40000410000 */
[----:B------:R-:W-:Y:S02]  /*9d90*/  FMUL.FTZ R64, R109, -R66 ;  /* 0x800000426d407220 */ /* 0x000fe40000410000 */
[-C--:B------:R-:W-:Y:S02]  /*9da0*/  FMUL.FTZ R61, R113, R193.reuse ;  /* 0x000000c1713d7220 */ /* 0x080fe40000410000 */
[----:B------:R-:W-:Y:S02]  /*9db0*/  FADD.FTZ R62, -R148, R63 ;  /* 0x0000003f943e7221 */ /* 0x000fe40000010100 */
[----:B------:R-:W-:-:S02]  /*9dc0*/  FFMA.FTZ R192, R114, R193, R60 ;  /* 0x000000c172c07223 */ /* 0x000fc4000001003c */
[-C--:B------:R-:W-:Y:S02]  /*9dd0*/  FFMA.FTZ R64, R110, R65.reuse, -R64 ;  /* 0x000000416e407223 */ /* 0x080fe40000010840 */
[C---:B------:R-:W-:Y:S02]  /*9de0*/  FMUL.FTZ R65, R109.reuse, -R65 ;  /* 0x800000416d417220 */ /* 0x040fe40000410000 */
[----:B------:R-:W-:Y:S02]  /*9df0*/  FFMA.FTZ R60, R114, R200, -R61 ;  /* 0x000000c8723c7223 */ /* 0x000fe4000001083d */
[----:B------:R-:W-:Y:S02]  /*9e00*/  FADD.FTZ R69, R132, R69 ;  /* 0x0000004584457221 */ /* 0x000fe40000010000 */
[----:B------:R-:W-:Y:S02]  /*9e10*/  FMUL.FTZ R61, R109, -R62 ;  /* 0x8000003e6d3d7220 */ /* 0x000fe40000410000 */
[----:B------:R-:W-:-:S02]  /*9e20*/  FADD.FTZ R192, RZ, R192 ;  /* 0x000000c0ffc07221 */ /* 0x000fc40000010000 */
[C---:B------:R-:W-:Y:S02]  /*9e30*/  FFMA.FTZ R65, R110.reuse, R66, R65 ;  /* 0x000000426e417223 */ /* 0x040fe40000010041 */
[----:B------:R-:W-:Y:S02]  /*9e40*/  FADD.FTZ R199, R199, R60 ;  /* 0x0000003cc7c77221 */ /* 0x000fe40000010000 */
[-C--:B------:R-:W-:Y:S02]  /*9e50*/  FFMA.FTZ R66, R110, R69.reuse, -R61 ;  /* 0x000000456e427223 */ /* 0x080fe4000001083d */
[----:B------:R-:W-:Y:S02]  /*9e60*/  FMUL.FTZ R60, R111, R192 ;  /* 0x000000c06f3c7220 */ /* 0x000fe40000410000 */
[----:B------:R-:W-:Y:S02]  /*9e70*/  FMUL.FTZ R69, R109, -R69 ;  /* 0x800000456d457220 */ /* 0x000fe40000410000 */
        /* <DEDUP_REMOVED lines=8> */
[----:B------:R-:W-:Y:S02]  /*9f00*/  FMUL.FTZ R64, R111, -R64 ;  /* 0x800000406f407220 */ /* 0x000fe40000410000 */
[----:B------:R-:W-:Y:S02]  /*9f10*/  FADD.FTZ R123, RZ, R63 ;  /* 0x0000003fff7b7221 */ /* 0x000fe40000010000 */
[----:B------:R-:W-:Y:S02]  /*9f20*/  FMUL.FTZ R60, R109, R198 ;  /* 0x000000c66d3c7220 */ /* 0x000fe40000410000 */
[----:B------:R-:W-:Y:S02]  /*9f30*/  FADD.FTZ R66, R131, R66 ;  /* 0x0000004283427221 */ /* 0x000fe40000010000 */
[----:B------:R-:W-:-:S02]  /*9f40*/  FMUL.FTZ R63, R111, -R62 ;  /* 0x8000003e6f3f7220 */ /* 0x000fc40000410000 */
[----:B------:R-:W-:Y:S02]  /*9f50*/  FFMA.FTZ R64, R112, R65, R64 ;  /* 0x0000004170407223 */ /* 0x000fe40000010040 */
[-C--:B------:R-:W-:Y:S02]  /*9f60*/  FMUL.FTZ R61, R109, R123.reuse ;  /* 0x0000007b6d3d7220 */ /* 0x080fe40000410000 */
[----:B------:R-:W-:Y:S02]  /*9f70*/  FFMA.FTZ R122, R110, R123, R60 ;  /* 0x0000007b6e7a7223 */ /* 0x000fe4000001003c */
[-C--:B------:R-:W-:Y:S02]  /*9f80*/  FFMA.FTZ R65, R112, R66.reuse, -R63 ;  /* 0x0000004270417223 */ /* 0x080fe4000001083f */
[----:B------:R-:W-:Y:S02]  /*9f90*/  FMUL.FTZ R63, R111, -R66 ;  /* 0x800000426f3f7220 */ /* 0x000fe40000410000 */
[----:B------:R-:W-:-:S02]  /*9fa0*/  FFMA.FTZ R60, R110, R198, -R61 ;  /* 0x000000c66e3c7223 */ /* 0x000fc4000001083d */
[----:B------:R-:W-:Y:S02]  /*9fb0*/  FADD.FTZ R122, RZ, R122 ;  /* 0x0000007aff7a7221 */ /* 0x000fe40000010000 */
[----:B------:R-:W-:Y:S02]  /*9fc0*/  FMUL.FTZ R61, R113, -R64 ;  /* 0x80000040713d7220 */ /* 0x000fe40000410000 */
[----:B------:R-:W-:Y:S02]  /*9fd0*/  FFMA.FTZ R63, R112, R62, R63 ;  /* 0x0000003e703f7223 */ /* 0x000fe4000001003f */
[----:B------:R-:W-:Y:S02]  /*9fe0*/  FADD.FTZ R205, R191, R60 ;  /* 0x0000003cbfcd7221 */ /* 0x000fe40000010000 */
[----:B------:R-:W-:Y:S02]  /*9ff0*/  FMUL.FTZ R60, R107, R122 ;  /* 0x0000007a6b3c7220 */ /* 0x000fe40000410000 */
[----:B------:R-:W-:-:S02]  /*a000*/  FFMA.FTZ R66, R114, R67, -R61 ;  /* 0x0000004372427223 */ /* 0x000fc4000001083d */
[----:B------:R-:W-:Y:S02]  /*a010*/  FADD.FTZ R62, -R146, R63 ;  /* 0x0000003f923e7221 */ /* 0x000fe40000010100 */
        /* <DEDUP_REMOVED lines=10> */
[----:B------:R-:W-:-:S02]  /*a0c0*/  FMUL.FTZ R61, R115, -R67 ;  /* 0x80000043733d7220 */ /* 0x000fc40000410000 */
[----:B------:R-:W-:Y:S02]  /*a0d0*/  FADD.FTZ R191, RZ, R63 ;  /* 0x0000003fffbf7221 */ /* 0x000fe40000010000 */
[C---:B------:R-:W-:Y:S02]  /*a0e0*/  FMUL.FTZ R60, R105.reuse, R206 ;  /* 0x000000ce693c7220 */ /* 0x040fe40000410000 */
[----:B------:R-:W-:Y:S02]  /*a0f0*/  FFMA.FTZ R62, R114, R62, R65 ;  /* 0x0000003e723e7223 */ /* 0x000fe40000010041 */
[----:B------:R-:W-:Y:S02]  /*a100*/  FFMA.FTZ R63, R116, R66, -R61 ;  /* 0x00000042743f7223 */ /* 0x000fe4000001083d */
[-C--:B------:R-:W-:Y:S02]  /*a110*/  FMUL.FTZ R61, R105, R191.reuse ;  /* 0x000000bf693d7220 */ /* 0x080fe40000410000 */
[----:B------:R-:W-:-:S02]  /*a120*/  FFMA.FTZ R190, R106, R191, R60 ;  /* 0x000000bf6abe7223 */ /* 0x000fc4000001003c */
[----:B------:R-:W-:Y:S02]  /*a130*/  FADD.FTZ R62, -R145, R62 ;  /* 0x0000003e913e7221 */ /* 0x000fe40000010100 */
[----:B------:R-:W-:Y:S02]  /*a140*/  FFMA.FTZ R60, R106, R206, -R61 ;  /* 0x000000ce6a3c7223 */ /* 0x000fe4000001083d */
[----:B------:R-:W-:Y:S02]  /*a150*/  FADD.FTZ R190, RZ, R190 ;  /* 0x000000beffbe7221 */ /* 0x000fe40000010000 */
[----:B------:R-:W-:Y:S02]  /*a160*/  FADD.FTZ R64, R129, R64 ;  /* 0x0000004081407221 */ /* 0x000fe40000010000 */
[----:B------:R-:W-:Y:S02]  /*a170*/  FMUL.FTZ R61, R115, -R62 ;  /* 0x8000003e733d7220 */ /* 0x000fe40000410000 */
[----:B------:R-:W-:-:S02]  /*a180*/  FADD.FTZ R189, R189, R60 ;  /* 0x0000003cbdbd7221 */ /* 0x000fc40000010000 */
[----:B------:R-:W-:Y:S02]  /*a190*/  FMUL.FTZ R66, R115, -R66 ;  /* 0x8000004273427220 */ /* 0x000fe40000410000 */
[C---:B------:R-:W-:Y:S02]  /*a1a0*/  FMUL.FTZ R60, R103.reuse, R190 ;  /* 0x000000be673c7220 */ /* 0x040fe40000410000 */
[CC--:B------:R-:W-:Y:S02]  /*a1b0*/  FFMA.FTZ R65, R116.reuse, R64.reuse, -R61 ;  /* 0x0000004074417223 */ /* 0x0c0fe4000001083d */
[----:B------:R-:W-:Y:S02]  /*a1c0*/  FMUL.FTZ R61, R103, R189 ;  /* 0x000000bd673d7220 */ /* 0x000fe40000410000 */
[----:B------:R-:W-:Y:S02]  /*a1d0*/  FFMA.FTZ R66, R116, R67, R66 ;  /* 0x0000004374427223 */ /* 0x000fe40000010042 */
[----:B------:R-:W-:-:S02]  /*a1e0*/  FMUL.FTZ R67, R115, -R64 ;  /* 0x8000004073437220 */ /* 0x000fc40000410000 */
[C---:B------:R-:W-:Y:S02]  /*a1f0*/  FFMA.FTZ R207, R104.reuse, R189, -R60 ;  /* 0x000000bd68cf7223 */ /* 0x040fe4000001083c */
[----:B------:R-:W-:Y:S02]  /*a200*/  FFMA.FTZ R61, R104, R190, R61 ;  /* 0x000000be683d7223 */ /* 0x000fe4000001003d */
[----:B------:R-:W-:Y:S02]  /*a210*/  FMUL.FTZ R60, R117, -R66 ;  /* 0x80000042753c7220 */ /* 0x000fe40000410000 */
[----:B------:R-:W-:Y:S02]  /*a220*/  FFMA.FTZ R67, R116, R62, R67 ;  /* 0x0000003e74437223 */ /* 0x000fe40000010043 */
[----:B------:R-:W-:Y:S02]  /*a230*/  FADD.FTZ R207, R188, R207 ;  /* 0x000000cfbccf7221 */ /* 0x000fe40000010000 */
[----:B------:R-:W-:-:S02]  /*a240*/  FADD.FTZ R188, RZ, R61 ;  /* 0x0000003dffbc7221 */ /* 0x000fc40000010000 */
[-C--:B------:R-:W-:Y:S02]  /*a250*/  FFMA.FTZ R62, R118, R63.reuse, -R60 ;  /* 0x0000003f763e7223 */ /* 0x080fe4000001083c */
[----:B------:R-:W-:Y:S02]  /*a260*/  FMUL.FTZ R63, R117, -R63 ;  /* 0x8000003f753f7220 */ /* 0x000fe40000410000 */
[----:B------:R-:W-:Y:S02]  /*a270*/  FADD.FTZ R67, -R144, R67 ;  /* 0x0000004390437221 */ /* 0x000fe40000010100 */
[C---:B------:R-:W-:Y:S02]  /*a280*/  FMUL.FTZ R60, R101.reuse, R188 ;  /* 0x000000bc653c7220 */ /* 0x040fe40000410000 */
[----:B------:R-:W-:Y:S02]  /*a290*/  FMUL.FTZ R61, R101, R207 ;  /* 0x000000cf653d7220 */ /* 0x000fe40000410000 */
[----:B------:R-:W-:-:S02]  /*a2a0*/  FFMA.FTZ R63, R118, R66, R63 ;  /* 0x00000042763f7223 */ /* 0x000fc4000001003f */
[----:B------:R-:W-:Y:S02]  /*a2b0*/  FADD.FTZ R65, R128, R65 ;  /* 0x0000004180417221 */ /* 0x000fe40000010000 */
[----:B------:R-:W-:Y:S02]  /*a2c0*/  FMUL.FTZ R64, R117, -R67 ;  /* 0x8000004375407220 */ /* 0x000fe40000410000 */
[C---:B------:R-:W-:Y:S02]  /*a2d0*/  FFMA.FTZ R60, R102.reuse, R207, -R60 ;  /* 0x000000cf663c7223 */ /* 0x040fe4000001083c */
[----:B------:R-:W-:Y:S02]  /*a2e0*/  FFMA.FTZ R61, R102, R188, R61 ;  /* 0x000000bc663d7223 */ /* 0x000fe4000001003d */
[----:B------:R-:W-:Y:S02]  /*a2f0*/  FMUL.FTZ R69, R119, -R63 ;  /* 0x8000003f77457220 */ /* 0x000fe40000410000 */
[----:B------:R-:W-:-:S02]  /*a300*/  FFMA.FTZ R66, R118, R65, -R64 ;  /* 0x0000004176427223 */ /* 0x000fc40000010840 */
[----:B------:R-:W-:Y:S02]  /*a310*/  FMUL.FTZ R65, R117, -R65 ;  /* 0x8000004175417220 */ /* 0x000fe40000410000 */
[----:B------:R-:W-:Y:S02]  /*a320*/  FADD.FTZ R208, R187, R60 ;  /* 0x0000003cbbd07221 */ /* 0x000fe40000010000 */
[----:B------:R-:W-:Y:S02]  /*a330*/  FADD.FTZ R187, RZ, R61 ;  /* 0x0000003dffbb7221 */ /* 0x000fe40000010000 */
[-C--:B------:R-:W-:Y:S02]  /*a340*/  FFMA.FTZ R64, R120, R62.reuse, -R69 ;  /* 0x0000003e78407223 */ /* 0x080fe40000010845 */
[----:B------:R-:W-:Y:S02]  /*a350*/  FMUL.FTZ R62, R119, -R62 ;  /* 0x8000003e773e7220 */ /* 0x000fe40000410000 */
[----:B------:R-:W-:-:S02]  /*a360*/  FFMA.FTZ R68, R118, R67, R65 ;  /* 0x0000004376447223 */ /* 0x000fc40000010041 */
[----:B------:R-:W-:Y:S02]  /*a370*/  FADD.FTZ R66, R127, R66 ;  /* 0x000000427f427221 */ /* 0x000fe40000010000 */
[----:B------:R-:W-:Y:S02]  /*a380*/  FMUL.FTZ R61, R99, R187 ;  /* 0x000000bb633d7220 */ /* 0x000fe40000410000 */
[----:B------:R-:W-:Y:S02]  /*a390*/  FFMA.FTZ R69, R120, R63, R62 ;  /* 0x0000003f78457223 */ /* 0x000fe4000001003e */
[----:B------:R-:W-:Y:S02]  /*a3a0*/  FADD.FTZ R68, -R143, R68 ;  /* 0x000000448f447221 */ /* 0x000fe40000010100 */
[----:B------:R-:W-:Y:S02]  /*a3b0*/  FMUL.FTZ R63, R119, -R66 ;  /* 0x80000042773f7220 */ /* 0x000fe40000410000 */
[----:B------:R-:W-:-:S02]  /*a3c0*/  FFMA.FTZ R61, R100, R208, -R61 ;  /* 0x000000d0643d7223 */ /* 0x000fc4000001083d */
[----:B------:R-:W-:Y:S02]  /*a3d0*/  FMUL.FTZ R60, R99, R208 ;  /* 0x000000d0633c7220 */ /* 0x000fe40000410000 */
[-C--:B------:R-:W-:Y:S02]  /*a3e0*/  FMUL.FTZ R65, R119, -R68.reuse ;  /* 0x8000004477417220 */ /* 0x080fe40000410000 */
[----:B------:R-:W-:Y:S02]  /*a3f0*/  FFMA.FTZ R63, R120, R68, R63 ;  /* 0x00000044783f7223 */ /* 0x000fe4000001003f */
[----:B------:R-:W-:Y:S01]  /*a400*/  FADD.FTZ R209, R186, R61 ;  /* 0x0000003dbad17221 */ /* 0x000fe20000010000 */
[----:B------:R-:W-:Y:S01]  /*a410*/  HFMA2.MMA R61, -RZ, RZ, 0, 0 ;  /* 0x00000000ff3d7435 */ /* 0x000fe200000001ff */
[----:B------:R-:W-:Y:S01]  /*a420*/  FFMA.FTZ R186, R100, R187, R60 ;  /* 0x000000bb64ba7223 */ /* 0x000fe2000001003c */
[----:B------:R-:W-:Y:S01]  /*a430*/  MOV R60, 0x3f800000 ;  /* 0x3f800000003c7802 */ /* 0x000fe20000000f00 */
[----:B------:R-:W-:-:S02]  /*a440*/  FFMA.FTZ R65, R120, R66, -R65 ;  /* 0x0000004278417223 */ /* 0x000fc40000010841 */
[----:B------:R-:W-:Y:S02]  /*a450*/  FADD.FTZ R68, -R142, R63 ;  /* 0x0000003f8e447221 */ /* 0x000fe40000010100 */
[----:B------:R-:W-:Y:S01]  /*a460*/  FADD.FTZ R186, RZ, R186 ;  /* 0x000000baffba7221 */ /* 0x000fe20000010000 */
[----:B------:R-:W-:Y:S01]  /*a470*/  CS2R R62, SRZ ;  /* 0x00000000003e7805 */ /* 0x000fe2000001ff00 */
[----:B------:R-:W-:Y:S02]  /*a480*/  FADD.FTZ R67, R126, R65 ;  /* 0x000000417e437221 */ /* 0x000fe40000010000 */
[----:B------:R-:W-:Y:S02]  /*a490*/  FMUL.FTZ R70, R121, -R68 ;  /* 0x8000004479467220 */ /* 0x000fe40000410000 */
[----:B------:R-:W-:Y:S01]  /*a4a0*/  FMUL.FTZ R65, R97, R186 ;  /* 0x000000ba61417220 */ /* 0x000fe20000410000 */
[----:B------:R0:W1:Y:S01]  /*a4b0*/  @!P0 LDS.128 R60, [R90.X16+0x3910] ;  /* 0x003910005a3c8984 */ /* 0x000062000000cc00 */
[-C--:B------:R-:W-:Y:S01]  /*a4c0*/  FMUL.FTZ R71, R121, -R67.reuse ;  /* 0x8000004379477220 */ /* 0x080fe20000410000 */
[----:B------:R-:W-:Y:S01]  /*a4d0*/  ISETP.GT.U32.AND P0, PT, R177, 0x1f, PT ;  /* 0x0000001fb100780c */ /* 0x000fe20003f04070 */
[----:B------:R-:W-:-:S02]  /*a4e0*/  FFMA.FTZ R70, R124, R67, -R70 ;  /* 0x000000437c467223 */ /* 0x000fc40000010846 */
[-C--:B------:R-:W-:Y:S02]  /*a4f0*/  FMUL.FTZ R67, R97, R209.reuse ;  /* 0x000000d161437220 */ /* 0x080fe40000410000 */
[C---:B------:R-:W-:Y:S02]  /*a500*/  FFMA.FTZ R66, R98.reuse, R209, -R65 ;  /* 0x000000d162427223 */ /* 0x040fe40000010841 */
[----:B------:R-:W-:Y:S02]  /*a510*/  FMUL.FTZ R65, R121, -R64 ;  /* 0x8000004079417220 */ /* 0x000fe40000410000 */
[----:B------:R-:W-:Y:S02]  /*a520*/  FFMA.FTZ R210, R98, R186, R67 ;  /* 0x000000ba62d27223 */ /* 0x000fe40000010043 */
[----:B------:R-:W-:Y:S02]  /*a530*/  FADD.FTZ R185, R185, R66 ;  /* 0x00000042b9b97221 */ /* 0x000fe40000010000 */
[----:B------:R-:W-:-:S02]  /*a540*/  FFMA.FTZ R68, R124, R68, R71 ;  /* 0x000000447c447223 */ /* 0x000fc40000010047 */
[-C--:B------:R-:W-:Y:S02]  /*a550*/  FMUL.FTZ R71, R121, -R69.reuse ;  /* 0x8000004579477220 */ /* 0x080fe40000410000 */
[----:B------:R-:W-:Y:S02]  /*a560*/  FFMA.FTZ R65, R124, R69, R65 ;  /* 0x000000457c417223 */ /* 0x000fe40000010041 */
[----:B------:R-:W-:Y:S02]  /*a570*/  FADD.FTZ R210, RZ, R210 ;  /* 0x000000d2ffd27221 */ /* 0x000fe40000010000 */
[----:B------:R-:W-:Y:S02]  /*a580*/  FMUL.FTZ R69, R93, R185 ;  /* 0x000000b95d457220 */ /* 0x000fe40000410000 */
[----:B------:R-:W-:Y:S02]  /*a590*/  FADD.FTZ R67, -R141, R68 ;  /* 0x000000448d437221 */ /* 0x000fe40000010100 */
[----:B------:R-:W-:-:S02]  /*a5a0*/  FMUL.FTZ R68, R93, R210 ;  /* 0x000000d25d447220 */ /* 0x000fc40000410000 */
[C---:B------:R-:W-:Y:S02]  /*a5b0*/  FFMA.FTZ R69, R96.reuse, R210, R69 ;  /* 0x000000d260457223 */ /* 0x040fe40000010045 */
[----:B------:R-:W-:Y:S02]  /*a5c0*/  FFMA.FTZ R68, R96, R185, -R68 ;  /* 0x000000b960447223 */ /* 0x000fe40000010844 */
[----:B------:R-:W-:Y:S02]  /*a5d0*/  FADD.FTZ R213, RZ, R69 ;  /* 0x00000045ffd57221 */ /* 0x000fe40000010000 */
[----:B------:R-:W-:Y:S02]  /*a5e0*/  FFMA.FTZ R64, R124, R64, -R71 ;  /* 0x000000407c407223 */ /* 0x000fe40000010847 */
        /* <DEDUP_REMOVED lines=16> */
[----:B0-----:R-:W-:-:S02]  /*a6f0*/  FMUL.FTZ R230, R65, R70 ;  /* 0x0000004641e67220 */ /* 0x001fc40000410000 */
[-C--:B------:R-:W-:Y:S02]  /*a700*/  FMUL.FTZ R231, R65, R71.reuse ;  /* 0x0000004741e77220 */ /* 0x080fe40000410000 */
[C---:B------:R-:W-:Y:S02]  /*a710*/  FFMA.FTZ R230, R64.reuse, R71, R230 ;  /* 0x0000004740e67223 */ /* 0x040fe400000100e6 */
[----:B------:R-:W-:Y:S02]  /*a720*/  FFMA.FTZ R231, R64, R70, -R231 ;  /* 0x0000004640e77223 */ /* 0x000fe400000108e7 */
[----:B------:R-:W-:Y:S02]  /*a730*/  FADD.FTZ R67, R67, R230 ;  /* 0x000000e643437221 */ /* 0x000fe40000010000 */
[----:B------:R-:W-:Y:S02]  /*a740*/  FADD.FTZ R66, R66, R231 ;  /* 0x000000e742427221 */ /* 0x000fe40000010000 */
[----:B-1----:R-:W-:-:S02]  /*a750*/  FMUL.FTZ R71, R73, R67 ;  /* 0x0000004349477220 */ /* 0x002fc40000410000 */
[-C--:B------:R-:W-:Y:S02]  /*a760*/  FMUL.FTZ R70, R73, R66.reuse ;  /* 0x0000004249467220 */ /* 0x080fe40000410000 */
[----:B------:R-:W-:Y:S02]  /*a770*/  FFMA.FTZ R71, R72, R66, -R71 ;  /* 0x0000004248477223 */ /* 0x000fe40000010847 */
[C---:B------:R-:W-:Y:S02]  /*a780*/  FMUL.FTZ R66, R65.reuse, R68 ;  /* 0x0000004441427220 */ /* 0x040fe40000410000 */
[-C--:B------:R-:W-:Y:S02]  /*a790*/  FMUL.FTZ R65, R65, R69.reuse ;  /* 0x0000004541417220 */ /* 0x080fe40000410000 */
[----:B------:R-:W-:Y:S02]  /*a7a0*/  FFMA.FTZ R66, R64, R69, R66 ;  /* 0x0000004540427223 */ /* 0x000fe40000010042 */
[----:B------:R-:W-:-:S02]  /*a7b0*/  FFMA.FTZ R70, R72, R67, R70 ;  /* 0x0000004348467223 */ /* 0x000fc40000010046 */
[----:B------:R-:W-:Y:S02]  /*a7c0*/  FFMA.FTZ R65, R64, R68, -R65 ;  /* 0x0000004440417223 */ /* 0x000fe40000010841 */
[----:B------:R-:W-:Y:S02]  /*a7d0*/  FMUL.FTZ R64, R73, R66 ;  /* 0x0000004249407220 */ /* 0x000fe40000410000 */
[----:B------:R-:W-:Y:S02]  /*a7e0*/  FADD.FTZ R70, R75, R70 ;  /* 0x000000464b467221 */ /* 0x000fe40000010000 */
[-C--:B------:R-:W-:Y:S02]  /*a7f0*/  FMUL.FTZ R73, R73, R65.reuse ;  /* 0x0000004149497220 */ /* 0x080fe40000410000 */
[----:B------:R-:W-:Y:S02]  /*a800*/  FADD.FTZ R71, R74, R71 ;  /* 0x000000474a477221 */ /* 0x000fe40000010000 */
[----:B------:R-:W-:-:S02]  /*a810*/  FFMA.FTZ R64, R72, R65, -R64 ;  /* 0x0000004148407223 */ /* 0x000fc40000010840 */
[C---:B--2---:R-:W-:Y:S02]  /*a820*/  FMUL.FTZ R65, R77.reuse, R70 ;  /* 0x000000464d417220 */ /* 0x044fe40000410000 */
[----:B------:R-:W-:Y:S02]  /*a830*/  FFMA.FTZ R72, R72, R66, R73 ;  /* 0x0000004248487223 */ /* 0x000fe40000010049 */
[CC--:B------:R-:W-:Y:S02]  /*a840*/  FMUL.FTZ R69, R77.reuse, R71.reuse ;  /* 0x000000474d457220 */ /* 0x0c0fe40000410000 */
[C---:B------:R-:W-:Y:S02]  /*a850*/  FFMA.FTZ R67, R76.reuse, R71, -R65 ;  /* 0x000000474c437223 */ /* 0x040fe40000010841 */
[----:B------:R-:W-:Y:S02]  /*a860*/  FMUL.FTZ R65, R77, R72 ;  /* 0x000000484d417220 */ /* 0x000fe40000410000 */
[----:B------:R-:W-:-:S02]  /*a870*/  FFMA.FTZ R70, R76, R70, R69 ;  /* 0x000000464c467223 */ /* 0x000fc40000010045 */
[-C--:B------:R-:W-:Y:S02]  /*a880*/  FMUL.FTZ R77, R77, R64.reuse ;  /* 0x000000404d4d7220 */ /* 0x080fe40000410000 */
[C---:B------:R-:W-:Y:S02]  /*a890*/  FFMA.FTZ R71, R76.reuse, R64, -R65 ;  /* 0x000000404c477223 */ /* 0x040fe40000010841 */
[----:B------:R-:W-:Y:S02]  /*a8a0*/  FFMA.FTZ R72, R76, R72, R77 ;  /* 0x000000484c487223 */ /* 0x000fe4000001004d */
[----:B------:R-:W-:Y:S02]  /*a8b0*/  FADD.FTZ R69, R78, R67 ;  /* 0x000000434e457221 */ /* 0x000fe40000010000 */
[----:B------:R-:W-:Y:S01]  /*a8c0*/  FADD.FTZ R70, R79, R70 ;  /* 0x000000464f467221 */ /* 0x000fe20000010000 */
[----:B------:R-:W-:Y:S05]  /*a8d0*/  BRA.DIV ~URZ, `(.L_x_278) ;  /* 0x000065e27f007947 */ /* 0x000fea000b800000 */
[----:B------:R0:W1:Y:S02]  /*a8e0*/  SHFL.DOWN PT, R73, R71, 0x1, 0x1f ;  /* 0x08201f0047497f89 */ /* 0x00006400000e0000 */
.L_x_316:
[----:B------:R-:W-:Y:S05]  /*a8f0*/  BRA.DIV ~URZ, `(.L_x_279) ;  /* 0x000066427f007947 */ /* 0x000fea000b800000 */
[----:B------:R2:W3:Y:S04]  /*a900*/  SHFL.DOWN PT, R74, R72, 0x1, 0x1f ;  /* 0x08201f00484a7f89 */ /* 0x0004e800000e0000 */
[----:B------:R2:W4:Y:S04]  /*a910*/  SHFL.DOWN PT, R76, R69, 0x1, 0x1f ;  /* 0x08201f00454c7f89 */ /* 0x00052800000e0000 */
[----:B------:R2:W0:Y:S02]  /*a920*/  SHFL.DOWN PT, R66, R70, 0x1, 0x1f ;  /* 0x08201f0046427f89 */ /* 0x00042400000e0000 */
.L_x_317:
[----:B------:R-:W-:Y:S01]  /*a930*/  BSSY B1, `(.L_x_280) ;  /* 0x000000d000017945 */ /* 0x000fe20003800000 */
[----:B------:R-:W-:Y:S05]  /*a940*/  @!P0 BRA `(.L_x_281) ;  /* 0x000000b000008947 */ /* 0x000fea0003800000 */
[C---:B0-----:R-:W-:Y:S02]  /*a950*/  FMUL.FTZ R64, R72.reuse, R66 ;  /* 0x0000004248407220 */ /* 0x041fe40000410000 */
[----:B----4-:R-:W-:-:S02]  /*a960*/  FMUL.FTZ R65, R72, R76 ;  /* 0x0000004c48417220 */ /* 0x010fc40000410000 */
[C---:B------:R-:W-:Y:S02]  /*a970*/  FFMA.FTZ R76, R71.reuse, R76, -R64 ;  /* 0x0000004c474c7223 */ /* 0x040fe40000010840 */
[C---:B---3--:R-:W-:Y:S02]  /*a980*/  FMUL.FTZ R64, R72.reuse, R74 ;  /* 0x0000004a48407220 */ /* 0x048fe40000410000 */
[-C--:B-12---:R-:W-:Y:S02]  /*a990*/  FMUL.FTZ R72, R72, R73.reuse ;  /* 0x0000004948487220 */ /* 0x086fe40000410000 */
[C---:B------:R-:W-:Y:S02]  /*a9a0*/  FFMA.FTZ R64, R71.reuse, R73, -R64 ;  /* 0x0000004947407223 */ /* 0x040fe40000010840 */
[C---:B------:R-:W-:Y:S02]  /*a9b0*/  FFMA.FTZ R65, R71.reuse, R66, R65 ;  /* 0x0000004247417223 */ /* 0x040fe40000010041 */
[----:B------:R-:W-:Y:S01]  /*a9c0*/  FFMA.FTZ R72, R71, R74, R72 ;  /* 0x0000004a47487223 */ /* 0x000fe20000010048 */
[----:B------:R-:W-:Y:S01]  /*a9d0*/  MOV R71, R64 ;  /* 0x0000004000477202 */ /* 0x000fe20000000f00 */
[----:B------:R-:W-:-:S02]  /*a9e0*/  FADD.FTZ R69, R69, R76 ;  /* 0x0000004c45457221 */ /* 0x000fc40000010000 */
[----:B------:R-:W-:Y:S02]  /*a9f0*/  FADD.FTZ R70, R70, R65 ;  /* 0x0000004146467221 */ /* 0x000fe40000010000 */
.L_x_281:
[----:B------:R-:W-:Y:S05]  /*aa00*/  BSYNC B1 ;  /* 0x0000000000017941 */ /* 0x000fea0003800000 */
.L_x_280:
[----:B------:R-:W-:Y:S01]  /*aa10*/  ISETP.GT.U32.AND P0, PT, R240, 0x1d, PT ;  /* 0x0000001df000780c */ /* 0x000fe20003f04070 */
[----:B------:R-:W-:Y:S05]  /*aa20*/  BRA.DIV ~URZ, `(.L_x_282) ;  /* 0x000066627f007947 */ /* 0x000fea000b800000 */
[----:B-1----:R1:W2:Y:S04]  /*aa30*/  SHFL.DOWN PT, R73, R71, 0x2, 0x1f ;  /* 0x08401f0047497f89 */ /* 0x0022a800000e0000 */
[----:B---3--:R1:W3:Y:S04]  /*aa40*/  SHFL.DOWN PT, R74, R72, 0x2, 0x1f ;  /* 0x08401f00484a7f89 */ /* 0x0082e800000e0000 */
[----:B----4-:R1:W4:Y:S04]  /*aa50*/  SHFL.DOWN PT, R76, R69, 0x2, 0x1f ;  /* 0x08401f00454c7f89 */ /* 0x01032800000e0000 */
[----:B0-----:R1:W0:Y:S02]  /*aa60*/  SHFL.DOWN PT, R66, R70, 0x2, 0x1f ;  /* 0x08401f0046427f89 */ /* 0x00122400000e0000 */
.L_x_318:
[----:B------:R-:W-:Y:S01]  /*aa70*/  BSSY B1, `(.L_x_283) ;  /* 0x000000d000017945 */ /* 0x000fe20003800000 */
[----:B------:R-:W-:Y:S05]  /*aa80*/  @P0 BRA `(.L_x_284) ;  /* 0x000000b000000947 */ /* 0x000fea0003800000 */
        /* <DEDUP_REMOVED lines=11> */
.L_x_284:
[----:B------:R-:W-:Y:S05]  /*ab40*/  BSYNC B1 ;  /* 0x0000000000017941 */ /* 0x000fea0003800000 */
.L_x_283:
[----:B------:R-:W-:Y:S01]  /*ab50*/  ISETP.GT.U32.AND P0, PT, R240, 0x1b, PT ;  /* 0x0000001bf000780c */ /* 0x000fe20003f04070 */
[----:B------:R-:W-:Y:S10]  /*ab60*/  BRA.DIV ~URZ, `(.L_x_285) ;  /* 0x000066e27f007947 */ /* 0x000ff4000b800000 */
[----:B--2---:R2:W1:Y:S02]  /*ab70*/  SHFL.DOWN PT, R73, R71, 0x4, 0x1f ;  /* 0x08801f0047497f89 */ /* 0x00446400000e0000 */
.L_x_319:
[----:B------:R-:W-:Y:S05]  /*ab80*/  BRA.DIV ~URZ, `(.L_x_286) ;  /* 0x000067427f007947 */ /* 0x000fea000b800000 */
[----:B---3--:R3:W2:Y:S04]  /*ab90*/  SHFL.DOWN PT, R74, R72, 0x4, 0x1f ;  /* 0x08801f00484a7f89 */ /* 0x0086a800000e0000 */
[----:B----4-:R3:W4:Y:S04]  /*aba0*/  SHFL.DOWN PT, R76, R69, 0x4, 0x1f ;  /* 0x08801f00454c7f89 */ /* 0x01072800000e0000 */
[----:B0-----:R3:W0:Y:S02]  /*abb0*/  SHFL.DOWN PT, R66, R70, 0x4, 0x1f ;  /* 0x08801f0046427f89 */ /* 0x00162400000e0000 */
.L_x_320:
[----:B------:R-:W-:Y:S01]  /*abc0*/  BSSY B1, `(.L_x_287) ;  /* 0x000000d000017945 */ /* 0x000fe20003800000 */
[----:B------:R-:W-:Y:S05]  /*abd0*/  @P0 BRA `(.L_x_288) ;  /* 0x000000b000000947 */ /* 0x000fea0003800000 */
[C---:B0-----:R-:W-:Y:S02]  /*abe0*/  FMUL.FTZ R64, R72.reuse, R66 ;  /* 0x0000004248407220 */ /* 0x041fe40000410000 */
[----:B----4-:R-:W-:-:S02]  /*abf0*/  FMUL.FTZ R65, R72, R76 ;  /* 0x0000004c48417220 */ /* 0x010fc40000410000 */
[C---:B------:R-:W-:Y:S02]  /*ac00*/  FFMA.FTZ R76, R71.reuse, R76, -R64 ;  /* 0x0000004c474c7223 */ /* 0x040fe40000010840 */
[C---:B--2---:R-:W-:Y:S02]  /*ac10*/  FMUL.FTZ R64, R72.reuse, R74 ;  /* 0x0000004a48407220 */ /* 0x044fe40000410000 */
[-C--:B-1-3--:R-:W-:Y:S02]  /*ac20*/  FMUL.FTZ R72, R72, R73.reuse ;  /* 0x0000004948487220 */ /* 0x08afe40000410000 */
[C---:B------:R-:W-:Y:S02]  /*ac30*/  FFMA.FTZ R64, R71.reuse, R73, -R64 ;  /* 0x0000004947407223 */ /* 0x040fe40000010840 */
[C---:B------:R-:W-:Y:S02]  /*ac40*/  FFMA.FTZ R65, R71.reuse, R66, R65 ;  /* 0x0000004247417223 */ /* 0x040fe40000010041 */
[----:B------:R-:W-:Y:S01]  /*ac50*/  FFMA.FTZ R72, R71, R74, R72 ;  /* 0x0000004a47487223 */ /* 0x000fe20000010048 */
[----:B------:R-:W-:Y:S01]  /*ac60*/  MOV R71, R64 ;  /* 0x0000004000477202 */ /* 0x000fe20000000f00 */
[----:B------:R-:W-:-:S02]  /*ac70*/  FADD.FTZ R69, R69, R76 ;  /* 0x0000004c45457221 */ /* 0x000fc40000010000 */
[----:B------:R-:W-:Y:S02]  /*ac80*/  FADD.FTZ R70, R70, R65 ;  /* 0x0000004146467221 */ /* 0x000fe40000010000 */
.L_x_288:
[----:B------:R-:W-:Y:S05]  /*ac90*/  BSYNC B1 ;  /* 0x0000000000017941 */ /* 0x000fea0003800000 */
.L_x_287:
[----:B------:R-:W-:Y:S01]  /*aca0*/  ISETP.GT.U32.AND P0, PT, R240, 0x17, PT ;  /* 0x00000017f000780c */ /* 0x000fe20003f04070 */
[----:B------:R-:W-:Y:S05]  /*acb0*/  BRA.DIV ~URZ, `(.L_x_289) ;  /* 0x000067627f007947 */ /* 0x000fea000b800000 */
[----:B-1----:R1:W3:Y:S04]  /*acc0*/  SHFL.DOWN PT, R73, R71, 0x8, 0x1f ;  /* 0x09001f0047497f89 */ /* 0x0022e800000e0000 */
[----:B--2---:R1:W2:Y:S04]  /*acd0*/  SHFL.DOWN PT, R74, R72, 0x8, 0x1f ;  /* 0x09001f00484a7f89 */ /* 0x0042a800000e0000 */
[----:B----4-:R1:W4:Y:S04]  /*ace0*/  SHFL.DOWN PT, R76, R69, 0x8, 0x1f ;  /* 0x09001f00454c7f89 */ /* 0x01032800000e0000 */
[----:B0-----:R1:W0:Y:S02]  /*acf0*/  SHFL.DOWN PT, R66, R70, 0x8, 0x1f ;  /* 0x09001f0046427f89 */ /* 0x00122400000e0000 */
.L_x_321:
        /* <DEDUP_REMOVED lines=13> */
.L_x_291:
[----:B------:R-:W-:Y:S05]  /*add0*/  BSYNC B1 ;  /* 0x0000000000017941 */ /* 0x000fea0003800000 */
.L_x_290:
[----:B------:R-:W-:Y:S01]  /*ade0*/  ISETP.GT.U32.AND P0, PT, R240, 0xf, PT ;  /* 0x0000000ff000780c */ /* 0x000fe20003f04070 */
[----:B------:R-:W-:Y:S10]  /*adf0*/  BRA.DIV ~URZ, `(.L_x_292) ;  /* 0x000067e27f007947 */ /* 0x000ff4000b800000 */
[----:B---3--:R3:W1:Y:S02]  /*ae00*/  SHFL.DOWN PT, R73, R71, 0x10, 0x1f ;  /* 0x0a001f0047497f89 */ /* 0x00866400000e0000 */
.L_x_322:
[----:B------:R-:W-:Y:S05]  /*ae10*/  BRA.DIV ~URZ, `(.L_x_293) ;  /* 0x000068427f007947 */ /* 0x000fea000b800000 */
[----:B--2---:R2:W3:Y:S04]  /*ae20*/  SHFL.DOWN PT, R74, R72, 0x10, 0x1f ;  /* 0x0a001f00484a7f89 */ /* 0x0044e800000e0000 */
[----:B----4-:R2:W4:Y:S04]  /*ae30*/  SHFL.DOWN PT, R76, R69, 0x10, 0x1f ;  /* 0x0a001f00454c7f89 */ /* 0x01052800000e0000 */
[----:B0-----:R2:W0:Y:S02]  /*ae40*/  SHFL.DOWN PT, R66, R70, 0x10, 0x1f ;  /* 0x0a001f0046427f89 */ /* 0x00142400000e0000 */
.L_x_323:
        /* <DEDUP_REMOVED lines=13> */
.L_x_295:
[----:B------:R-:W-:Y:S05]  /*af20*/  BSYNC B1 ;  /* 0x0000000000017941 */ /* 0x000fea0003800000 */
.L_x_294:
[----:B------:R-:W-:Y:S05]  /*af30*/  BRA.DIV ~URZ, `(.L_x_296) ;  /* 0x000068727f007947 */ /* 0x000fea000b800000 */
[----:B------:R-:W5:Y:S04]  /*af40*/  SHFL.IDX PT, R64, R72, RZ, 0x1f ;  /* 0x00001fff48407589 */ /* 0x000f6800000e0000 */
[----:B------:R-:W2:Y:S04]  /*af50*/  SHFL.IDX PT, R232, R71, RZ, 0x1f ;  /* 0x00001fff47e87589 */ /* 0x000ea800000e0000 */
[----:B------:R-:W4:Y:S04]  /*af60*/  SHFL.IDX PT, R231, R69, RZ, 0x1f ;  /* 0x00001fff45e77589 */ /* 0x000f2800000e0000 */
[----:B------:R-:W3:Y:S04]  /*af70*/  SHFL.IDX PT, R230, R70, RZ, 0x1f ;  /* 0x00001fff46e67589 */ /* 0x000ee800000e0000 */
[----:B-1-3--:R-:W1:Y:S04]  /*af80*/  SHFL.DOWN PT, R71, R71, 0x1, 0x1f ;  /* 0x08201f0047477f89 */ /* 0x00ae6800000e0000 */
[----:B--2---:R-:W2:Y:S04]  /*af90*/  SHFL.DOWN PT, R72, R72, 0x1, 0x1f ;  /* 0x08201f0048487f89 */ /* 0x004ea800000e0000 */
[----:B------:R-:W3:Y:S01]  /*afa0*/  SHFL.DOWN PT, R69, R69, 0x1, 0x1f ;  /* 0x08201f0045457f89 */ /* 0x000ee200000e0000 */
[----:B-----5:R-:W-:-:S02]  /*afb0*/  FMUL.FTZ R235, R63, R64 ;  /* 0x000000403feb7220 */ /* 0x020fc40000410000 */
[----:B------:R-:W-:Y:S01]  /*afc0*/  FMUL.FTZ R236, R62, R64 ;  /* 0x000000403eec7220 */ /* 0x000fe20000410000 */
[----:B------:R-:W0:Y:S01]  /*afd0*/  SHFL.DOWN PT, R70, R70, 0x1, 0x1f ;  /* 0x08201f0046467f89 */ /* 0x000e2200000e0000 */
[C---:B------:R-:W-:Y:S02]  /*afe0*/  FMUL.FTZ R234, R60.reuse, R232 ;  /* 0x000000e83cea7220 */ /* 0x040fe40000410000 */
[----:B------:R-:W-:Y:S01]  /*aff0*/  FMUL.FTZ R233, R60, R64 ;  /* 0x000000403ce97220 */ /* 0x000fe20000410000 */
[----:B------:R-:W0:Y:S01]  /*b000*/  SHFL.IDX PT, R73, R62, RZ, 0x1f ;  /* 0x00001fff3e497589 */ /* 0x000e2200000e0000 */
[-C--:B------:R-:W-:Y:S02]  /*b010*/  FFMA.FTZ R235, R62, R232.reuse, -R235 ;  /* 0x000000e83eeb7223 */ /* 0x080fe400000108eb */
[----:B------:R-:W-:Y:S01]  /*b020*/  FFMA.FTZ R236, R63, R232, R236 ;  /* 0x000000e83fec7223 */ /* 0x000fe200000100ec */
[----:B------:R-:W0:Y:S04]  /*b030*/  SHFL.IDX PT, R67, R63, RZ, 0x1f ;  /* 0x00001fff3f437589 */ /* 0x000e2800000e0000 */
[----:B------:R-:W0:Y:S04]  /*b040*/  SHFL.IDX PT, R74, R61, RZ, 0x1f ;  /* 0x00001fff3d4a7589 */ /* 0x000e2800000e0000 */
[----:B------:R5:W0:Y:S02]  /*b050*/  SHFL.IDX PT, R75, R60, RZ, 0x1f ;  /* 0x00001fff3c4b7589 */ /* 0x000a2400000e0000 */
[----:B-----5:R-:W-:-:S02]  /*b060*/  FMUL.FTZ R60, R61, R64 ;  /* 0x000000403d3c7220 */ /* 0x020fc40000410000 */
.L_x_324:
[----:B-1234-:R-:W-:Y:S01]  /*b070*/  ISETP.NE.AND P0, PT, R177, 0x1f, PT ;  /* 0x0000001fb100780c */ /* 0x01efe20003f05270 */
[----:B------:R-:W-:Y:S01]  /*b080*/  BSSY B1, `(.L_x_297) ;  /* 0x000000f000017945 */ /* 0x000fe20003800000 */
[----:B0-----:R-:W-:-:S02]  /*b090*/  MOV R64, R75 ;  /* 0x0000004b00407202 */ /* 0x001fc40000000f00 */
[----:B------:R-:W-:Y:S02]  /*b0a0*/  MOV R65, R74 ;  /* 0x0000004a00417202 */ /* 0x000fe40000000f00 */
[----:B------:R-:W-:-:S07]  /*b0b0*/  MOV R66, R73 ;  /* 0x0000004900427202 */ /* 0x000fce0000000f00 */
        /* <DEDUP_REMOVED lines=11> */
.L_x_298:
[----:B------:R-:W-:Y:S05]  /*b170*/  BSYNC B1 ;  /* 0x0000000000017941 */ /* 0x000fea0003800000 */
.L_x_297:
[----:B------:R-:W0:Y:S01]  /*b180*/  LDS.128 R76, [R216+0x1b40] ;  /* 0x001b4000d84c7984 */ /* 0x000e220000000c00 */
[----:B------:R-:W-:Y:S02]  /*b190*/  FFMA.FTZ R61, R61, R232, R233 ;  /* 0x000000e83d3d7223 */ /* 0x000fe400000100e9 */
[----:B------:R-:W-:Y:S01]  /*b1a0*/  FADD.FTZ R60, -R60, R234 ;  /* 0x000000ea3c3c7221 */ /* 0x000fe20000010100 */
[----:B------:R-:W1:Y:S04]  /*b1b0*/  LDS.128 R68, [R216+0x1b30] ;  /* 0x001b3000d8447984 */ /* 0x000e680000000c00 */
[----:B------:R-:W-:Y:S01]  /*b1c0*/  STS.128 [R216+0x1b40], R64 ;  /* 0x001b4040d8007388 */ /* 0x000fe20000000c00 */
[----:B0-----:R-:W-:-:S02]  /*b1d0*/  FMUL.FTZ R62, R77, R66 ;  /* 0x000000424d3e7220 */ /* 0x001fc40000410000 */
[C---:B------:R-:W-:Y:S02]  /*b1e0*/  FMUL.FTZ R63, R77.reuse, R65 ;  /* 0x000000414d3f7220 */ /* 0x040fe40000410000 */
[CC--:B------:R-:W-:Y:S02]  /*b1f0*/  FFMA.FTZ R62, R76.reuse, R67.reuse, R62 ;  /* 0x000000434c3e7223 */ /* 0x0c0fe4000001003e */
[-C--:B------:R-:W-:Y:S02]  /*b200*/  FMUL.FTZ R73, R77, R64.reuse ;  /* 0x000000404d497220 */ /* 0x080fe40000410000 */
[----:B------:R-:W-:Y:S02]  /*b210*/  FADD.FTZ R75, R79, R62 ;  /* 0x0000003e4f4b7221 */ /* 0x000fe40000010000 */
[----:B------:R-:W-:Y:S02]  /*b220*/  FMUL.FTZ R79, R77, R67 ;  /* 0x000000434d4f7220 */ /* 0x000fe40000410000 */
[----:B------:R-:W-:-:S02]  /*b230*/  FFMA.FTZ R72, R76, R64, -R63 ;  /* 0x000000404c487223 */ /* 0x000fc4000001083f */
[C---:B------:R-:W-:Y:S02]  /*b240*/  FFMA.FTZ R79, R76.reuse, R66, -R79 ;  /* 0x000000424c4f7223 */ /* 0x040fe4000001084f */
[----:B------:R-:W-:Y:S02]  /*b250*/  FFMA.FTZ R73, R76, R65, R73 ;  /* 0x000000414c497223 */ /* 0x000fe40000010049 */
[----:B------:R-:W-:Y:S02]  /*b260*/  FADD.FTZ R74, R78, R79 ;  /* 0x0000004f4e4a7221 */ /* 0x000fe40000010000 */
[----:B------:R-:W0:Y:S01]  /*b270*/  LDS.128 R76, [R216+0x1b20] ;  /* 0x001b2000d84c7984 */ /* 0x000e220000000c00 */
[C---:B-1----:R-:W-:Y:S02]  /*b280*/  FMUL.FTZ R63, R69.reuse, R75 ;  /* 0x0000004b453f7220 */ /* 0x042fe40000410000 */
[-C--:B------:R-:W-:Y:S01]  /*b290*/  FMUL.FTZ R62, R69, R74.reuse ;  /* 0x0000004a453e7220 */ /* 0x080fe20000410000 */
[----:B------:R1:W-:Y:S01]  /*b2a0*/  STS.128 [R216+0x1b30], R72 ;  /* 0x001b3048d8007388 */ /* 0x0003e20000000c00 */
[----:B------:R-:W-:-:S02]  /*b2b0*/  FFMA.FTZ R63, R68, R74, -R63 ;  /* 0x0000004a443f7223 */ /* 0x000fc4000001083f */
[----:B------:R-:W-:Y:S02]  /*b2c0*/  FFMA.FTZ R62, R68, R75, R62 ;  /* 0x0000004b443e7223 */ /* 0x000fe4000001003e */
[----:B-1----:R-:W-:Y:S02]  /*b2d0*/  FADD.FTZ R74, R70, R63 ;  /* 0x0000003f464a7221 */ /* 0x002fe40000010000 */
[----:B------:R-:W-:Y:S02]  /*b2e0*/  FMUL.FTZ R63, R69, R73 ;  /* 0x00000049453f7220 */ /* 0x000fe40000410000 */
[----:B------:R-:W-:Y:S02]  /*b2f0*/  FADD.FTZ R75, R71, R62 ;  /* 0x0000003e474b7221 */ /* 0x000fe40000010000 */
[-C--:B------:R-:W-:Y:S02]  /*b300*/  FMUL.FTZ R69, R69, R72.reuse ;  /* 0x0000004845457220 */ /* 0x080fe40000410000 */
[----:B------:R-:W-:-:S02]  /*b310*/  FFMA.FTZ R72, R68, R72, -R63 ;  /* 0x0000004844487223 */ /* 0x000fc4000001083f */
        /* <DEDUP_REMOVED lines=8> */
[-C--:B------:R-:W-:Y:S02]  /*b3a0*/  FMUL.FTZ R63, R77, R73.reuse ;  /* 0x000000494d3f7220 */ /* 0x080fe40000410000 */
[C---:B------:R-:W-:Y:S02]  /*b3b0*/  FFMA.FTZ R77, R76.reuse, R73, R62 ;  /* 0x000000494c4d7223 */ /* 0x040fe4000001003e */
[----:B------:R-:W-:Y:S02]  /*b3c0*/  FFMA.FTZ R76, R76, R72, -R63 ;  /* 0x000000484c4c7223 */ /* 0x000fe4000001083f */
[----:B------:R-:W-:Y:S02]  /*b3d0*/  FADD.FTZ R79, R79, R68 ;  /* 0x000000444f4f7221 */ /* 0x000fe40000010000 */
[----:B------:R-:W-:Y:S02]  /*b3e0*/  FADD.FTZ R62, R235, R231 ;  /* 0x000000e7eb3e7221 */ /* 0x000fe40000010000 */
[----:B------:R-:W-:Y:S01]  /*b3f0*/  FADD.FTZ R63, R236, R230 ;  /* 0x000000e6ec3f7221 */ /* 0x000fe20000010000 */
[----:B------:R1:W-:Y:S04]  /*b400*/  STS.128 [R216+0x1b10], R76 ;  /* 0x001b104cd8007388 */ /* 0x0003e80000000c00 */
.L_x_277:
[----:B-1----:R-:W-:Y:S05]  /*b410*/  BSYNC B0 ;  /* 0x0000000000007941 */ /* 0x002fea0003800000 */
.L_x_276:
[----:B------:R-:W-:Y:S01]  /*b420*/  WARPSYNC 0xffffffff ;  /* 0xffffffff00007948 */ /* 0x000fe20003800000 */
[----:B------:R-:W-:Y:S01]  /*b430*/  BAR.SYNC.DEFER_BLOCKING 0x0 ;  /* 0x0000000000007b1d */ /* 0x000fe20000010000 */
[----:B------:R-:W-:Y:S01]  /*b440*/  PRMT R75, RZ, 0x5410, R19 ;  /* 0x00005410ff4b7816 */ /* 0x000fe20000000013 */
[----:B------:R-:W-:Y:S01]  /*b450*/  FADD.FTZ R214, RZ, R214 ;  /* 0x000000d6ffd67221 */ /* 0x000fe20000010000 */
[----:B------:R-:W-:-:S02]  /*b460*/  ISETP.GT.AND P0, PT, R180, 0x1e, PT ;  /* 0x0000001eb400780c */ /* 0x000fc40003f04270 */
[----:B------:R-:W-:Y:S01]  /*b470*/  ISETP.NE.AND P2, PT, R180, RZ, PT ;  /* 0x000000ffb400720c */ /* 0x000fe20003f45270 */
[----:B------:R-:W-:Y:S01]  /*b480*/  BSSY B0, `(.L_x_299) ;  /* 0x00001fc000007945 */ /* 0x000fe20003800000 */
        /* <DEDUP_REMOVED lines=67> */
[----:B------:R-:W-:Y:S02]  /*b8c0*/  FFMA.FTZ R64, R52, R204, RZ ;  /* 0x000000cc34407223 */ /* 0x000fe400000100ff */
[----:B------:R-:W-:Y:S02]  /*b8d0*/  FADD.FTZ R146, -R146, R111 ;  /* 0x0000006f92927221 */ /* 0x000fe40000010100 */
[----:B------:R-:W-:Y:S02]  /*b8e0*/  FMUL.FTZ R65, R113, -R130 ;  /* 0x8000008271417220 */ /* 0x000fe40000410000 */
[----:B------:R-:W-:-:S02]  /*b8f0*/  FFMA.FTZ R67, R53, R203, R64 ;  /* 0x000000cb35437223 */ /* 0x000fc40000010040 */
[-C--:B------:R-:W-:Y:S02]  /*b900*/  FFMA.FTZ R64, R114, R146.reuse, R65 ;  /* 0x0000009272407223 */ /* 0x080fe40000010041 */
[----:B------:R-:W-:Y:S02]  /*b910*/  FFMA.FTZ R65, R52, -R197, RZ ;  /* 0x800000c534417223 */ /* 0x000fe400000100ff */
[----:B------:R-:W-:Y:S02]  /*b920*/  FMUL.FTZ R113, R113, -R146 ;  /* 0x8000009271717220 */ /* 0x000fe40000410000 */
[----:B------:R-:W-:Y:S02]  /*b930*/  FFMA.FTZ R65, R53, -R196, R65 ;  /* 0x800000c435417223 */ /* 0x000fe40000010041 */
[----:B------:R-:W-:Y:S02]  /*b940*/  FFMA.FTZ R66, R54, R202, R67 ;  /* 0x000000ca36427223 */ /* 0x000fe40000010043 */
[----:B------:R-:W-:-:S02]  /*b950*/  FFMA.FTZ R114, R114, R130, -R113 ;  /* 0x0000008272727223 */ /* 0x000fc40000010871 */
[----:B------:R-:W-:Y:S02]  /*b960*/  FADD.FTZ R145, -R145, R64 ;  /* 0x0000004091917221 */ /* 0x000fe40000010100 */
[----:B------:R-:W-:Y:S02]  /*b970*/  FFMA.FTZ R65, R54, -R195, R65 ;  /* 0x800000c336417223 */ /* 0x000fe40000010041 */
[----:B------:R-:W-:Y:S02]  /*b980*/  FFMA.FTZ R67, R55, R201, R66 ;  /* 0x000000c937437223 */ /* 0x000fe40000010042 */
[----:B------:R-:W-:Y:S02]  /*b990*/  FADD.FTZ R129, R129, R114 ;  /* 0x0000007281817221 */ /* 0x000fe40000010000 */
[----:B-1----:R-:W-:Y:S02]  /*b9a0*/  FMUL.FTZ R60, R115, -R145 ;  /* 0x80000091733c7220 */ /* 0x002fe40000410000 */
[----:B------:R-:W-:-:S02]  /*b9b0*/  FFMA.FTZ R65, R55, -R194, R65 ;  /* 0x800000c237417223 */ /* 0x000fc40000010041 */
[----:B------:R-:W-:Y:S02]  /*b9c0*/  FFMA.FTZ R64, R56, R200, R67 ;  /* 0x000000c838407223 */ /* 0x000fe40000010043 */
[-C--:B------:R-:W-:Y:S02]  /*b9d0*/  FMUL.FTZ R115, R115, -R129.reuse ;  /* 0x8000008173737220 */ /* 0x080fe40000410000 */
[----:B------:R-:W-:Y:S02]  /*b9e0*/  FFMA.FTZ R61, R116, R129, -R60 ;  /* 0x00000081743d7223 */ /* 0x000fe4000001083c */
[----:B------:R-:W-:Y:S02]  /*b9f0*/  FFMA.FTZ R65, R56, -R193, R65 ;  /* 0x800000c138417223 */ /* 0x000fe40000010041 */
[----:B------:R-:W-:Y:S02]  /*ba00*/  FFMA.FTZ R63, R57, R199, R64 ;  /* 0x000000c7393f7223 */ /* 0x000fe40000010040 */
[----:B------:R-:W-:-:S02]  /*ba10*/  FFMA.FTZ R115, R116, R145, R115 ;  /* 0x0000009174737223 */ /* 0x000fc40000010073 */
[----:B------:R-:W-:Y:S02]  /*ba20*/  FADD.FTZ R128, R128, R61 ;  /* 0x0000003d80807221 */ /* 0x000fe40000010000 */
[----:B------:R-:W-:Y:S02]  /*ba30*/  FFMA.FTZ R65, R57, -R192, R65 ;  /* 0x800000c039417223 */ /* 0x000fe40000010041 */
[----:B------:R-:W-:Y:S02]  /*ba40*/  FFMA.FTZ R60, R58, R198, R63 ;  /* 0x000000c63a3c7223 */ /* 0x000fe4000001003f */
[----:B------:R-:W-:Y:S02]  /*ba50*/  FADD.FTZ R144, -R144, R115 ;  /* 0x0000007390907221 */ /* 0x000fe40000010100 */
[----:B------:R-:W-:Y:S02]  /*ba60*/  FMUL.FTZ R61, R117, -R128 ;  /* 0x80000080753d7220 */ /* 0x000fe40000410000 */
[----:B------:R-:W-:-:S02]  /*ba70*/  FFMA.FTZ R65, R58, -R123, R65 ;  /* 0x8000007b3a417223 */ /* 0x000fc40000010041 */
[----:B------:R-:W-:Y:S02]  /*ba80*/  FFMA.FTZ R63, R59, R205, R60 ;  /* 0x000000cd3b3f7223 */ /* 0x000fe4000001003c */
[-C--:B------:R-:W-:Y:S02]  /*ba90*/  FMUL.FTZ R117, R117, -R144.reuse ;  /* 0x8000009075757220 */ /* 0x080fe40000410000 */
[C---:B------:R-:W-:Y:S02]  /*baa0*/  FFMA.FTZ R60, R118.reuse, R144, R61 ;  /* 0x00000090763c7223 */ /* 0x040fe4000001003d */
[----:B------:R-:W-:Y:S02]  /*bab0*/  FFMA.FTZ R65, R59, -R122, R65 ;  /* 0x8000007a3b417223 */ /* 0x000fe40000010041 */
[----:B------:R-:W-:Y:S02]  /*bac0*/  FFMA.FTZ R118, R118, R128, -R117 ;  /* 0x0000008076767223 */ /* 0x000fe40000010875 */
[----:B------:R-:W-:-:S02]  /*bad0*/  FADD.FTZ R143, -R143, R60 ;  /* 0x0000003c8f8f7221 */ /* 0x000fc40000010100 */
[C---:B------:R-:W-:Y:S02]  /*bae0*/  FFMA.FTZ R65, R80.reuse, -R191, R65 ;  /* 0x800000bf50417223 */ /* 0x040fe40000010041 */
[----:B------:R-:W-:Y:S02]  /*baf0*/  FFMA.FTZ R62, R80, R206, R63 ;  /* 0x000000ce503e7223 */ /* 0x000fe4000001003f */
[----:B------:R-:W-:Y:S02]  /*bb00*/  FADD.FTZ R127, R127, R118 ;  /* 0x000000767f7f7221 */ /* 0x000fe40000010000 */
[----:B------:R-:W-:Y:S02]  /*bb10*/  FMUL.FTZ R60, R119, -R143 ;  /* 0x8000008f773c7220 */ /* 0x000fe40000410000 */
[C---:B------:R-:W-:Y:S02]  /*bb20*/  FFMA.FTZ R65, R81.reuse, -R190, R65 ;  /* 0x800000be51417223 */ /* 0x040fe40000010041 */
[----:B------:R-:W-:-:S02]  /*bb30*/  FFMA.FTZ R62, R81, R189, R62 ;  /* 0x000000bd513e7223 */ /* 0x000fc4000001003e */
[----:B------:R-:W-:Y:S02]  /*bb40*/  FFMA.FTZ R61, R120, R127, -R60 ;  /* 0x0000007f783d7223 */ /* 0x000fe4000001083c */
[C---:B------:R-:W-:Y:S02]  /*bb50*/  FFMA.FTZ R60, R82.reuse, -R188, R65 ;  /* 0x800000bc523c7223 */ /* 0x040fe40000010041 */
[----:B------:R-:W-:Y:S02]  /*bb60*/  FFMA.FTZ R62, R82, R207, R62 ;  /* 0x000000cf523e7223 */ /* 0x000fe4000001003e */
[----:B------:R-:W-:Y:S02]  /*bb70*/  FADD.FTZ R126, R126, R61 ;  /* 0x0000003d7e7e7221 */ /* 0x000fe40000010000 */
[----:B------:R-:W-:Y:S02]  /*bb80*/  FFMA.FTZ R61, R83, -R187, R60 ;  /* 0x800000bb533d7223 */ /* 0x000fe4000001003c */
[----:B------:R-:W-:-:S02]  /*bb90*/  FMUL.FTZ R119, R119, -R127 ;  /* 0x8000007f77777220 */ /* 0x000fc40000410000 */
[----:B------:R-:W-:Y:S02]  /*bba0*/  FFMA.FTZ R62, R83, R208, R62 ;  /* 0x000000d0533e7223 */ /* 0x000fe4000001003e */
[----:B------:R-:W-:Y:S02]  /*bbb0*/  FFMA.FTZ R61, R84, -R186, R61 ;  /* 0x800000ba543d7223 */ /* 0x000fe4000001003d */
[----:B------:R-:W-:Y:S02]  /*bbc0*/  FFMA.FTZ R119, R120, R143, R119 ;  /* 0x0000008f78777223 */ /* 0x000fe40000010077 */
[----:B------:R-:W-:Y:S02]  /*bbd0*/  FFMA.FTZ R62, R84, R209, R62 ;  /* 0x000000d1543e7223 */ /* 0x000fe4000001003e */
[----:B------:R-:W-:Y:S02]  /*bbe0*/  FFMA.FTZ R61, R85, -R210, R61 ;  /* 0x800000d2553d7223 */ /* 0x000fe4000001003d */
[----:B------:R-:W-:-:S02]  /*bbf0*/  FADD.FTZ R142, -R142, R119 ;  /* 0x000000778e8e7221 */ /* 0x000fc40000010100 */
[----:B------:R-:W-:Y:S02]  /*bc00*/  FFMA.FTZ R62, R85, R185, R62 ;  /* 0x000000b9553e7223 */ /* 0x000fe4000001003e */
[----:B------:R-:W-:Y:S02]  /*bc10*/  FFMA.FTZ R60, R88, -R213, R61 ;  /* 0x800000d5583c7223 */ /* 0x000fe4000001003d */
[C---:B------:R-:W-:Y:S02]  /*bc20*/  FMUL.FTZ R61, R121.reuse, -R142 ;  /* 0x8000008e793d7220 */ /* 0x040fe40000410000 */
[----:B------:R-:W-:Y:S02]  /*bc30*/  FMUL.FTZ R63, R140, UR15 ;  /* 0x0000000f8c3f7c20 */ /* 0x000fe40008410000 */
[----:B------:R-:W-:Y:S02]  /*bc40*/  FMUL.FTZ R121, R121, -R126 ;  /* 0x8000007e79797220 */ /* 0x000fe40000410000 */
[----:B------:R-:W-:-:S02]  /*bc50*/  FFMA.FTZ R62, R88, R181, R62 ;  /* 0x000000b5583e7223 */ /* 0x000fc4000001003e */
[-C--:B------:R-:W-:Y:S02]  /*bc60*/  FMUL.FTZ R67, R156, R35.reuse ;  /* 0x000000239c437220 */ /* 0x080fe40000410000 */
[----:B------:R-:W-:Y:S02]  /*bc70*/  FFMA.FTZ R64, R124, R126, -R61 ;  /* 0x0000007e7c407223 */ /* 0x000fe4000001083d */
[----:B------:R-:W-:Y:S02]  /*bc80*/  FFMA.FTZ R63, R156, UR14, -R63 ;  /* 0x0000000e9c3f7c23 */ /* 0x000fe4000801083f */
[----:B------:R-:W-:Y:S02]  /*bc90*/  FFMA.FTZ R124, R124, R142, R121 ;  /* 0x0000008e7c7c7223 */ /* 0x000fe40000010079 */
[----:B------:R-:W-:Y:S02]  /*bca0*/  FFMA.FTZ R62, R89, R184, R62 ;  /* 0x000000b8593e7223 */ /* 0x000fe4000001003e */
[----:B------:R-:W-:-:S02]  /*bcb0*/  FFMA.FTZ R184, R75, -R35, R184 ;  /* 0x800000234bb87223 */ /* 0x000fc400000100b8 */
[----:B------:R-:W-:Y:S02]  /*bcc0*/  FMUL.FTZ R65, R140, R35 ;  /* 0x000000238c417220 */ /* 0x000fe40000410000 */
[C---:B------:R-:W-:Y:S02]  /*bcd0*/  FMUL.FTZ R66, R214.reuse, R67 ;  /* 0x00000043d6427220 */ /* 0x040fe40000410000 */
[C---:B------:R-:W-:Y:S02]  /*bce0*/  FMUL.FTZ R74, R214.reuse, R63 ;  /* 0x0000003fd64a7220 */ /* 0x040fe40000410000 */
[----:B------:R-:W-:Y:S02]  /*bcf0*/  FADD.FTZ R141, -R141, R124 ;  /* 0x0000007c8d8d7221 */ /* 0x000fe40000010100 */
[----:B------:R-:W-:Y:S02]  /*bd00*/  FFMA.FTZ R63, R89, -R214, R60 ;  /* 0x800000d6593f7223 */ /* 0x000fe4000001003c */
[----:B------:R-:W-:-:S02]  /*bd10*/  FMUL.FTZ R60, R214, R65 ;  /* 0x00000041d63c7220 */ /* 0x000fc40000410000 */
[----:B------:R-:W-:Y:S02]  /*bd20*/  FADD.FTZ R157, R65, R157 ;  /* 0x0000009d419d7221 */ /* 0x000fe40000010000 */
[----:B------:R-:W-:Y:S01]  /*bd30*/  FFMA.FTZ R61, R184, R65, R66 ;  /* 0x00000041b83d7223 */ /* 0x000fe20000010042 */
[----:B------:R-:W-:Y:S01]  /*bd40*/  PRMT R65, RZ, 0x5410, R4 ;  /* 0x00005410ff417816 */ /* 0x000fe20000000004 */
[----:B------:R-:W-:Y:S02]  /*bd50*/  FMUL.FTZ R69, R156, UR15 ;  /* 0x0000000f9c457c20 */ /* 0x000fe40008410000 */
[----:B------:R-:W-:Y:S01]  /*bd60*/  FADD.FTZ R125, R125, R64 ;  /* 0x000000407d7d7221 */ /* 0x000fe20000010000 */
[----:B------:R-:W-:Y:S01]  /*bd70*/  PRMT R64, RZ, 0x5410, R5 ;  /* 0x00005410ff407816 */ /* 0x000fe20000000005 */
[----:B------:R-:W-:Y:S02]  /*bd80*/  FMUL.FTZ R70, R141, R20 ;  /* 0x000000148d467220 */ /* 0x000fe40000410000 */
[----:B------:R-:W-:-:S02]  /*bd90*/  FFMA.FTZ R60, R184, R67, -R60 ;  /* 0x00000043b83c7223 */ /* 0x000fc4000001083c */
[----:B------:R-:W-:Y:S02]  /*bda0*/  FFMA.FTZ R73, R140, UR14, R69 ;  /* 0x0000000e8c497c23 */ /* 0x000fe40008010045 */
[-C--:B------:R-:W-:Y:S02]  /*bdb0*/  FFMA.FTZ R67, R65, -R20.reuse, R204 ;  /* 0x8000001441437223 */ /* 0x080fe400000100cc */
[-C--:B------:R-:W-:Y:S02]  /*bdc0*/  FMUL.FTZ R72, R142, R21.reuse ;  /* 0x000000158e487220 */ /* 0x080fe40000410000 */
[----:B------:R-:W-:Y:S02]  /*bdd0*/  FMUL.FTZ R66, R125, R20 ;  /* 0x000000147d427220 */ /* 0x000fe40000410000 */
[----:B------:R-:W-:Y:S02]  /*bde0*/  FMUL.FTZ R69, R197, R70 ;  /* 0x00000046c5457220 */ /* 0x000fe40000410000 */
[----:B------:R-:W-:-:S02]  /*bdf0*/  FFMA.FTZ R203, R64, -R21, R203 ;  /* 0x8000001540cb7223 */ /* 0x000fc400000100cb */
[----:B------:R-:W-:Y:S02]  /*be00*/  FMUL.FTZ R68, R126, R21 ;  /* 0x000000157e447220 */ /* 0x000fe40000410000 */
[----:B------:R-:W-:Y:S02]  /*be10*/  FMUL.FTZ R71, R196, R72 ;  /* 0x00000048c4477220 */ /* 0x000fe40000410000 */
[----:B------:R-:W-:Y:S02]  /*be20*/  FFMA.FTZ R69, R67, R66, R69 ;  /* 0x0000004243457223 */ /* 0x000fe40000010045 */
[----:B------:R-:W-:Y:S02]  /*be30*/  FFMA.FTZ R77, R184, R73, R74 ;  /* 0x00000049b84d7223 */ /* 0x000fe4000001004a */
[-C--:B------:R-:W-:Y:S02]  /*be40*/  FMUL.FTZ R73, R196, R68.reuse ;  /* 0x00000044c4497220 */ /* 0x080fe40000410000 */
[----:B------:R-:W-:-:S02]  /*be50*/  FFMA.FTZ R74, R203, R68, R71 ;  /* 0x00000044cb4a7223 */ /* 0x000fc40000010047 */
[----:B------:R-:W-:Y:S02]  /*be60*/  FADD.FTZ R69, RZ, R69 ;  /* 0x00000045ff457221 */ /* 0x000fe40000010000 */
[----:B------:R-:W-:Y:S02]  /*be70*/  FMUL.FTZ R71, R197, R66 ;  /* 0x00000042c5477220 */ /* 0x000fe40000410000 */
[----:B------:R-:W-:Y:S02]  /*be80*/  FFMA.FTZ R77, R75, R140, R77 ;  /* 0x0000008c4b4d7223 */ /* 0x000fe4000001004d */
[----:B------:R-:W-:Y:S02]  /*be90*/  FFMA.FTZ R73, R203, R72, -R73 ;  /* 0x00000048cb497223 */ /* 0x000fe40000010849 */
[----:B------:R-:W-:Y:S01]  /*bea0*/  FADD.FTZ R75, R69, R74 ;  /* 0x0000004a454b7221 */ /* 0x000fe20000010000 */
[----:B------:R-:W-:Y:S01]  /*beb0*/  PRMT R69, RZ, 0x5410, R6 ;  /* 0x00005410ff457816 */ /* 0x000fe20000000006 */
[----:B------:R-:W-:Y:S01]  /*bec0*/  FFMA.FTZ R72, R67, R70, -R71 ;  /* 0x0000004643487223 */ /* 0x000fe20000010847 */
[----:B------:R-:W-:Y:S01]  /*bed0*/  PRMT R70, RZ, 0x5410, R18 ;  /* 0x00005410ff467816 */ /* 0x000fe20000000012 */
[----:B------:R-:W-:-:S02]  /*bee0*/  FMUL.FTZ R76, R143, R22 ;  /* 0x000000168f4c7220 */ /* 0x000fc40000410000 */
[----:B------:R-:W-:Y:S02]  /*bef0*/  FMUL.FTZ R96, R155, R34 ;  /* 0x000000229b607220 */ /* 0x000fe40000410000 */
[-C--:B------:R-:W-:Y:S02]  /*bf00*/  FFMA.FTZ R202, R69, -R22.reuse, R202 ;  /* 0x8000001645ca7223 */ /* 0x080fe400000100ca */
[----:B------:R-:W-:Y:S02]  /*bf10*/  FMUL.FTZ R71, R127, R22 ;  /* 0x000000167f477220 */ /* 0x000fe40000410000 */
[----:B------:R-:W-:Y:S02]  /*bf20*/  FMUL.FTZ R78, R195, R76 ;  /* 0x0000004cc34e7220 */ /* 0x000fe40000410000 */
[-C--:B------:R-:W-:Y:S02]  /*bf30*/  FMUL.FTZ R94, R139, R34.reuse ;  /* 0x000000228b5e7220 */ /* 0x080fe40000410000 */
[----:B------:R-:W-:-:S02]  /*bf40*/  FFMA.FTZ R181, R70, -R34, R181 ;  /* 0x8000002246b57223 */ /* 0x000fc400000100b5 */
[----:B------:R-:W-:Y:S02]  /*bf50*/  FMUL.FTZ R91, R213, R96 ;  /* 0x00000060d55b7220 */ /* 0x000fe40000410000 */
[----:B------:R-:W-:Y:S02]  /*bf60*/  FADD.FTZ R72, RZ, R72 ;  /* 0x00000048ff487221 */ /* 0x000fe40000010000 */
[-C--:B------:R-:W-:Y:S02]  /*bf70*/  FFMA.FTZ R92, R202, R71.reuse, R78 ;  /* 0x00000047ca5c7223 */ /* 0x080fe4000001004e */
[----:B------:R-:W-:Y:S02]  /*bf80*/  FFMA.FTZ R78, R181, R94, R91 ;  /* 0x0000005eb54e7223 */ /* 0x000fe4000001005b */
[----:B------:R-:W-:Y:S01]  /*bf90*/  FADD.FTZ R91, R72, R73 ;  /* 0x00000049485b7221 */ /* 0x000fe20000010000 */
[----:B------:R-:W-:Y:S01]  /*bfa0*/  PRMT R72, RZ, 0x5410, R7 ;  /* 0x00005410ff487816 */ /* 0x000fe20000000007 */
[----:B------:R-:W-:-:S02]  /*bfb0*/  FMUL.FTZ R79, R195, R71 ;  /* 0x00000047c34f7220 */ /* 0x000fc40000410000 */
[-C--:B------:R-:W-:Y:S02]  /*bfc0*/  FMUL.FTZ R93, R144, R23.reuse ;  /* 0x00000017905d7220 */ /* 0x080fe40000410000 */
[----:B------:R-:W-:Y:S02]  /*bfd0*/  FADD.FTZ R158, R94, R158 ;  /* 0x0000009e5e9e7221 */ /* 0x000fe40000010000 */
[----:B------:R-:W-:Y:S02]  /*bfe0*/  FMUL.FTZ R102, R213, R94 ;  /* 0x0000005ed5667220 */ /* 0x000fe40000410000 */
[----:B------:R-:W-:Y:S01]  /*bff0*/  FADD.FTZ R92, R75, R92 ;  /* 0x0000005c4b5c7221 */ /* 0x000fe20000010000 */
[----:B------:R-:W-:Y:S01]  /*c000*/  PRMT R75, RZ, 0x5410, R8 ;  /* 0x00005410ff4b7816 */ /* 0x000fe20000000008 */
[----:B------:R-:W-:Y:S02]  /*c010*/  FFMA.FTZ R94, R202, R76, -R79 ;  /* 0x0000004cca5e7223 */ /* 0x000fe4000001084f */
[----:B------:R-:W-:-:S02]  /*c020*/  FMUL.FTZ R73, R128, R23 ;  /* 0x0000001780497220 */ /* 0x000fc40000410000 */
[----:B------:R-:W-:Y:S02]  /*c030*/  FFMA.FTZ R76, R72, -R23, R201 ;  /* 0x80000017484c7223 */ /* 0x000fe400000100c9 */
[C---:B------:R-:W-:Y:S02]  /*c040*/  FMUL.FTZ R95, R194.reuse, R93 ;  /* 0x0000005dc25f7220 */ /* 0x040fe40000410000 */
[-C--:B------:R-:W-:Y:S02]  /*c050*/  FMUL.FTZ R79, R129, R24.reuse ;  /* 0x00000018814f7220 */ /* 0x080fe40000410000 */
[----:B------:R-:W-:Y:S02]  /*c060*/  FMUL.FTZ R97, R194, R73 ;  /* 0x00000049c2617220 */ /* 0x000fe40000410000 */
[-C--:B------:R-:W-:Y:S02]  /*c070*/  FFMA.FTZ R200, R75, -R24.reuse, R200 ;  /* 0x800000184bc87223 */ /* 0x080fe400000100c8 */
[----:B------:R-:W-:-:S02]  /*c080*/  FMUL.FTZ R99, R145, R24 ;  /* 0x0000001891637220 */ /* 0x000fc40000410000 */
[C---:B------:R-:W-:Y:S02]  /*c090*/  FFMA.FTZ R95, R76.reuse, R73, R95 ;  /* 0x000000494c5f7223 */ /* 0x040fe4000001005f */
[----:B------:R-:W-:Y:S02]  /*c0a0*/  FMUL.FTZ R100, R193, R79 ;  /* 0x0000004fc1647220 */ /* 0x000fe40000410000 */
[----:B------:R-:W-:Y:S02]  /*c0b0*/  FFMA.FTZ R98, R76, R93, -R97 ;  /* 0x0000005d4c627223 */ /* 0x000fe40000010861 */
[----:B------:R-:W-:Y:S01]  /*c0c0*/  FADD.FTZ R95, R92, R95 ;  /* 0x0000005f5c5f7221 */ /* 0x000fe20000010000 */
[----:B------:R-:W-:Y:S01]  /*c0d0*/  PRMT R92, RZ, 0x5410, R9 ;  /* 0x00005410ff5c7816 */ /* 0x000fe20000000009 */
[----:B------:R-:W-:Y:S02]  /*c0e0*/  FFMA.FTZ R97, R200, R99, -R100 ;  /* 0x00000063c8617223 */ /* 0x000fe40000010864 */
[----:B------:R-:W-:-:S02]  /*c0f0*/  FADD.FTZ R93, R91, R94 ;  /* 0x0000005e5b5d7221 */ /* 0x000fc40000010000 */
[----:B------:R-:W-:Y:S02]  /*c100*/  FMUL.FTZ R99, R193, R99 ;  /* 0x00000063c1637220 */ /* 0x000fe40000410000 */
[----:B------:R-:W-:Y:S02]  /*c110*/  FMUL.FTZ R91, R130, R25 ;  /* 0x00000019825b7220 */ /* 0x000fe40000410000 */
[----:B------:R-:W-:Y:S02]  /*c120*/  FFMA.FTZ R100, R200, R79, R99 ;  /* 0x0000004fc8647223 */ /* 0x000fe40000010063 */
[-C--:B------:R-:W-:Y:S02]  /*c130*/  FFMA.FTZ R94, R92, -R25.reuse, R199 ;  /* 0x800000195c5e7223 */ /* 0x080fe400000100c7 */
[----:B------:R-:W-:Y:S02]  /*c140*/  FMUL.FTZ R99, R146, R25 ;  /* 0x0000001992637220 */ /* 0x000fe40000410000 */
[----:B------:R-:W-:-:S02]  /*c150*/  FMUL.FTZ R101, R192, R91 ;  /* 0x0000005bc0657220 */ /* 0x000fc40000410000 */
[----:B------:R-:W-:Y:S01]  /*c160*/  FADD.FTZ R98, R93, R98 ;  /* 0x000000625d627221 */ /* 0x000fe20000010000 */
[----:B------:R-:W-:Y:S01]  /*c170*/  PRMT R93, RZ, 0x5410, R10 ;  /* 0x00005410ff5d7816 */ /* 0x000fe2000000000a */
[-C--:B------:R-:W-:Y:S02]  /*c180*/  FFMA.FTZ R104, R94, R99.reuse, -R101 ;  /* 0x000000635e687223 */ /* 0x080fe40000010865 */
[----:B------:R-:W-:Y:S02]  /*c190*/  FMUL.FTZ R99, R192, R99 ;  /* 0x00000063c0637220 */ /* 0x000fe40000410000 */
[-C--:B------:R-:W-:Y:S02]  /*c1a0*/  FMUL.FTZ R101, R147, R26.reuse ;  /* 0x0000001a93657220 */ /* 0x080fe40000410000 */
[----:B------:R-:W-:Y:S02]  /*c1b0*/  FADD.FTZ R100, R95, R100 ;  /* 0x000000645f647221 */ /* 0x000fe40000010000 */
[----:B------:R-:W-:-:S02]  /*c1c0*/  FFMA.FTZ R198, R93, -R26, R198 ;  /* 0x8000001a5dc67223 */ /* 0x000fc400000100c6 */
[----:B------:R-:W-:Y:S02]  /*c1d0*/  FMUL.FTZ R95, R131, R26 ;  /* 0x0000001a835f7220 */ /* 0x000fe40000410000 */
[----:B------:R-:W-:Y:S02]  /*c1e0*/  FFMA.FTZ R99, R94, R91, R99 ;  /* 0x0000005b5e637223 */ /* 0x000fe40000010063 */
[----:B------:R-:W-:Y:S02]  /*c1f0*/  FMUL.FTZ R103, R123, R101 ;  /* 0x000000657b677220 */ /* 0x000fe40000410000 */
[----:B------:R-:W-:Y:S02]  /*c200*/  FADD.FTZ R97, R98, R97 ;  /* 0x0000006162617221 */ /* 0x000fe40000010000 */
[----:B------:R-:W-:Y:S01]  /*c210*/  FFMA.FTZ R102, R181, R96, -R102 ;  /* 0x00000060b5667223 */ /* 0x000fe20000010866 */
[----:B------:R-:W-:Y:S01]  /*c220*/  PRMT R96, RZ, 0x5410, R11 ;  /* 0x00005410ff607816 */ /* 0x000fe2000000000b */
[----:B------:R-:W-:-:S02]  /*c230*/  FADD.FTZ R99, R100, R99 ;  /* 0x0000006364637221 */ /* 0x000fc40000010000 */
[----:B------:R-:W-:Y:S02]  /*c240*/  FFMA.FTZ R98, R198, R95, R103 ;  /* 0x0000005fc6627223 */ /* 0x000fe40000010067 */
[----:B------:R-:W-:Y:S02]  /*c250*/  FMUL.FTZ R107, R148, R27 ;  /* 0x0000001b946b7220 */ /* 0x000fe40000410000 */
[----:B------:R-:W-:Y:S02]  /*c260*/  FMUL.FTZ R105, R123, R95 ;  /* 0x0000005f7b697220 */ /* 0x000fe40000410000 */
[----:B------:R-:W-:Y:S02]  /*c270*/  FADD.FTZ R104, R97, R104 ;  /* 0x0000006861687221 */ /* 0x000fe40000010000 */
[----:B------:R-:W-:Y:S01]  /*c280*/  FADD.FTZ R103, R99, R98 ;  /* 0x0000006263677221 */ /* 0x000fe20000010000 */
[----:B------:R-:W-:Y:S01]  /*c290*/  PRMT R99, RZ, 0x5410, R12 ;  /* 0x00005410ff637816 */ /* 0x000fe2000000000c */
[----:B------:R-:W-:-:S02]  /*c2a0*/  FFMA.FTZ R98, R96, -R27, R205 ;  /* 0x8000001b60627223 */ /* 0x000fc400000100cd */
[----:B------:R-:W-:Y:S02]  /*c2b0*/  FMUL.FTZ R97, R132, R27 ;  /* 0x0000001b84617220 */ /* 0x000fe40000410000 */
[----:B------:R-:W-:Y:S02]  /*c2c0*/  FMUL.FTZ R106, R122, R107 ;  /* 0x0000006b7a6a7220 */ /* 0x000fe40000410000 */
[----:B------:R-:W-:Y:S02]  /*c2d0*/  FFMA.FTZ R105, R198, R101, -R105 ;  /* 0x00000065c6697223 */ /* 0x000fe40000010869 */
[-C--:B------:R-:W-:Y:S02]  /*c2e0*/  FMUL.FTZ R100, R133, R28.reuse ;  /* 0x0000001c85647220 */ /* 0x080fe40000410000 */
[----:B------:R-:W-:Y:S02]  /*c2f0*/  FFMA.FTZ R106, R98, R97, R106 ;  /* 0x00000061626a7223 */ /* 0x000fe4000001006a */
[----:B------:R-:W-:Y:S01]  /*c300*/  FADD.FTZ R105, R104, R105 ;  /* 0x0000006968697221 */ /* 0x000fe20000010000 */
[----:B------:R-:W-:Y:S01]  /*c310*/  PRMT R104, RZ, 0x5410, R13 ;  /* 0x00005410ff687816 */ /* 0x000fe2000000000d */
[----:B------:R-:W-:-:S02]  /*c320*/  FFMA.FTZ R101, R99, -R28, R206 ;  /* 0x8000001c63657223 */ /* 0x000fc400000100ce */
[----:B------:R-:W-:Y:S02]  /*c330*/  FMUL.FTZ R110, R149, R28 ;  /* 0x0000001c956e7220 */ /* 0x000fe40000410000 */
[----:B------:R-:W-:Y:S02]  /*c340*/  FMUL.FTZ R109, R191, R100 ;  /* 0x00000064bf6d7220 */ /* 0x000fe40000410000 */
[----:B------:R-:W-:Y:S02]  /*c350*/  FADD.FTZ R103, R103, R106 ;  /* 0x0000006a67677221 */ /* 0x000fe40000010000 */
[----:B------:R-:W-:Y:S02]  /*c360*/  FMUL.FTZ R108, R122, R97 ;  /* 0x000000617a6c7220 */ /* 0x000fe40000410000 */
[----:B------:R-:W-:Y:S02]  /*c370*/  FMUL.FTZ R106, R134, R29 ;  /* 0x0000001d866a7220 */ /* 0x000fe40000410000 */
[----:B------:R-:W-:-:S02]  /*c380*/  FFMA.FTZ R112, R101, R110, -R109 ;  /* 0x0000006e65707223 */ /* 0x000fc4000001086d */
[----:B------:R-:W-:Y:S02]  /*c390*/  FFMA.FTZ R108, R98, R107, -R108 ;  /* 0x0000006b626c7223 */ /* 0x000fe4000001086c */
[----:B------:R-:W-:Y:S02]  /*c3a0*/  FMUL.FTZ R110, R191, R110 ;  /* 0x0000006ebf6e7220 */ /* 0x000fe40000410000 */
[-C--:B------:R-:W-:Y:S02]  /*c3b0*/  FFMA.FTZ R189, R104, -R29.reuse, R189 ;  /* 0x8000001d68bd7223 */ /* 0x080fe400000100bd */
[----:B------:R-:W-:Y:S02]  /*c3c0*/  FMUL.FTZ R109, R150, R29 ;  /* 0x0000001d966d7220 */ /* 0x000fe40000410000 */
[----:B------:R-:W-:Y:S02]  /*c3d0*/  FMUL.FTZ R114, R190, R106 ;  /* 0x0000006abe727220 */ /* 0x000fe40000410000 */
[----:B------:R-:W-:-:S02]  /*c3e0*/  FFMA.FTZ R110, R101, R100, R110 ;  /* 0x00000064656e7223 */ /* 0x000fc4000001006e */
[----:B------:R-:W-:Y:S01]  /*c3f0*/  FADD.FTZ R105, R105, R108 ;  /* 0x0000006c69697221 */ /* 0x000fe20000010000 */
[----:B------:R-:W-:Y:S01]  /*c400*/  PRMT R108, RZ, 0x5410, R14 ;  /* 0x00005410ff6c7816 */ /* 0x000fe2000000000e */
[-C--:B------:R-:W-:Y:S02]  /*c410*/  FFMA.FTZ R116, R189, R109.reuse, -R114 ;  /* 0x0000006dbd747223 */ /* 0x080fe40000010872 */
[----:B------:R-:W-:Y:S02]  /*c420*/  FMUL.FTZ R109, R190, R109 ;  /* 0x0000006dbe6d7220 */ /* 0x000fe40000410000 */
[-C--:B------:R-:W-:Y:S02]  /*c430*/  FMUL.FTZ R111, R151, R30.reuse ;  /* 0x0000001e976f7220 */ /* 0x080fe40000410000 */
[----:B------:R-:W-:Y:S02]  /*c440*/  FADD.FTZ R107, R103, R110 ;  /* 0x0000006e676b7221 */ /* 0x000fe40000010000 */
[----:B------:R-:W-:-:S02]  /*c450*/  FMUL.FTZ R103, R135, R30 ;  /* 0x0000001e87677220 */ /* 0x000fc40000410000 */
[----:B------:R-:W-:Y:S02]  /*c460*/  FFMA.FTZ R114, R189, R106, R109 ;  /* 0x0000006abd727223 */ /* 0x000fe4000001006d */
[----:B------:R-:W-:Y:S02]  /*c470*/  FFMA.FTZ R110, R108, -R30, R207 ;  /* 0x8000001e6c6e7223 */ /* 0x000fe400000100cf */
[C---:B------:R-:W-:Y:S02]  /*c480*/  FMUL.FTZ R109, R188.reuse, R111 ;  /* 0x0000006fbc6d7220 */ /* 0x040fe40000410000 */
[----:B------:R-:W-:Y:S02]  /*c490*/  FADD.FTZ R105, R105, R112 ;  /* 0x0000007069697221 */ /* 0x000fe40000010000 */
[-C--:B------:R-:W-:Y:S02]  /*c4a0*/  FMUL.FTZ R113, R188, R103.reuse ;  /* 0x00000067bc717220 */ /* 0x080fe40000410000 */
[----:B------:R-:W-:Y:S01]  /*c4b0*/  FADD.FTZ R107, R107, R114 ;  /* 0x000000726b6b7221 */ /* 0x000fe20000010000 */
[----:B------:R-:W-:Y:S01]  /*c4c0*/  PRMT R114, RZ, 0x5410, R16 ;  /* 0x00005410ff727816 */ /* 0x000fe20000000010 */
[----:B------:R-:W-:-:S02]  /*c4d0*/  FFMA.FTZ R112, R110, R103, R109 ;  /* 0x000000676e707223 */ /* 0x000fc4000001006d */
[----:B------:R-:W-:Y:S01]  /*c4e0*/  FADD.FTZ R36, R77, R36 ;  /* 0x000000244d247221 */ /* 0x000fe20000010000 */
[----:B------:R-:W-:Y:S01]  /*c4f0*/  PRMT R77, RZ, 0x5410, R15 ;  /* 0x00005410ff4d7816 */ /* 0x000fe2000000000f */
[----:B------:R-:W-:Y:S02]  /*c500*/  FFMA.FTZ R124, R110, R111, -R113 ;  /* 0x0000006f6e7c7223 */ /* 0x000fe40000010871 */
[----:B------:R-:W-:Y:S02]  /*c510*/  FADD.FTZ R111, R107, R112 ;  /* 0x000000706b6f7221 */ /* 0x000fe40000010000 */
[-C--:B------:R-:W-:Y:S02]  /*c520*/  FMUL.FTZ R112, R136, R31.reuse ;  /* 0x0000001f88707220 */ /* 0x080fe40000410000 */
[----:B------:R-:W-:Y:S01]  /*c530*/  FADD.FTZ R109, R105, R116 ;  /* 0x00000074696d7221 */ /* 0x000fe20000010000 */
[----:B------:R-:W-:Y:S01]  /*c540*/  PRMT R116, RZ, 0x5410, R17 ;  /* 0x00005410ff747816 */ /* 0x000fe20000000011 */
[----:B------:R-:W-:-:S02]  /*c550*/  FFMA.FTZ R208, R77, -R31, R208 ;  /* 0x8000001f4dd07223 */ /* 0x000fc400000100d0 */
[----:B------:R-:W-:Y:S02]  /*c560*/  FMUL.FTZ R107, R152, R31 ;  /* 0x0000001f986b7220 */ /* 0x000fe40000410000 */
[----:B------:R-:W-:Y:S02]  /*c570*/  FMUL.FTZ R113, R187, R112 ;  /* 0x00000070bb717220 */ /* 0x000fe40000410000 */
[-C--:B------:R-:W-:Y:S02]  /*c580*/  FMUL.FTZ R105, R137, R32.reuse ;  /* 0x0000002089697220 */ /* 0x080fe40000410000 */
[----:B------:R-:W-:Y:S02]  /*c590*/  FFMA.FTZ R156, R208, R107, -R113 ;  /* 0x0000006bd09c7223 */ /* 0x000fe40000010871 */
[-C--:B------:R-:W-:Y:S02]  /*c5a0*/  FFMA.FTZ R118, R114, -R32.reuse, R209 ;  /* 0x8000002072767223 */ /* 0x080fe400000100d1 */
[----:B------:R-:W-:-:S02]  /*c5b0*/  FMUL.FTZ R115, R153, R32 ;  /* 0x0000002099737220 */ /* 0x000fc40000410000 */
[----:B------:R-:W-:Y:S02]  /*c5c0*/  FMUL.FTZ R117, R186, R105 ;  /* 0x00000069ba757220 */ /* 0x000fe40000410000 */
[----:B------:R-:W-:Y:S02]  /*c5d0*/  FMUL.FTZ R113, R187, R107 ;  /* 0x0000006bbb717220 */ /* 0x000fe40000410000 */
[----:B------:R-:W-:Y:S02]  /*c5e0*/  FMUL.FTZ R107, R138, R33 ;  /* 0x000000218a6b7220 */ /* 0x000fe40000410000 */
[----:B------:R-:W-:Y:S02]  /*c5f0*/  FFMA.FTZ R176, R118, R115, -R117 ;  /* 0x0000007376b07223 */ /* 0x000fe40000010875 */
[----:B------:R-:W-:Y:S01]  /*c600*/  FFMA.FTZ R140, R208, R112, R113 ;  /* 0x00000070d08c7223 */ /* 0x000fe20000010071 */
[----:B------:R-:W-:Y:S01]  /*c610*/  SHFL.DOWN PT, R117, R62, 0x1, 0x1f ;  /* 0x08201f003e757f89 */ /* 0x000fe200000e0000 */
[----:B------:R-:W-:-:S02]  /*c620*/  FFMA.FTZ R120, R116, -R33, R185 ;  /* 0x8000002174787223 */ /* 0x000fc400000100b9 */
[----:B------:R-:W-:Y:S02]  /*c630*/  FMUL.FTZ R119, R154, R33 ;  /* 0x000000219a777220 */ /* 0x000fe40000410000 */
[----:B------:R-:W-:Y:S02]  /*c640*/  FMUL.FTZ R115, R186, R115 ;  /* 0x00000073ba737220 */ /* 0x000fe40000410000 */
[----:B------:R-:W-:Y:S02]  /*c650*/  FMUL.FTZ R113, R210, R107 ;  /* 0x0000006bd2717220 */ /* 0x000fe40000410000 */
[----:B------:R-:W-:Y:S02]  /*c660*/  FADD.FTZ R109, R109, R124 ;  /* 0x0000007c6d6d7221 */ /* 0x000fe40000010000 */
[----:B------:R-:W-:Y:S02]  /*c670*/  FADD.FTZ R111, R111, R140 ;  /* 0x0000008c6f6f7221 */ /* 0x000fe40000010000 */
[----:B------:R-:W-:-:S02]  /*c680*/  FFMA.FTZ R124, R118, R105, R115 ;  /* 0x00000069767c7223 */ /* 0x000fc40000010073 */
[-C--:B------:R-:W-:Y:S02]  /*c690*/  FFMA.FTZ R140, R120, R119.reuse, -R113 ;  /* 0x00000077788c7223 */ /* 0x080fe40000010871 */
[----:B------:R-:W-:Y:S02]  /*c6a0*/  FMUL.FTZ R119, R210, R119 ;  /* 0x00000077d2777220 */ /* 0x000fe40000410000 */
[----:B------:R-:W-:Y:S02]  /*c6b0*/  FADD.FTZ R109, R109, R156 ;  /* 0x0000009c6d6d7221 */ /* 0x000fe40000010000 */
[----:B------:R-:W-:Y:S02]  /*c6c0*/  FMUL.FTZ R74, R139, UR15 ;  /* 0x0000000f8b4a7c20 */ /* 0x000fe40008410000 */
[----:B------:R-:W-:Y:S02]  /*c6d0*/  FADD.FTZ R111, R111, R124 ;  /* 0x0000007c6f6f7221 */ /* 0x000fe40000010000 */
[----:B------:R-:W-:-:S02]  /*c6e0*/  FFMA.FTZ R124, R120, R107, R119 ;  /* 0x0000006b787c7223 */ /* 0x000fc40000010077 */
[----:B------:R-:W-:Y:S02]  /*c6f0*/  FADD.FTZ R109, R109, R176 ;  /* 0x000000b06d6d7221 */ /* 0x000fe40000010000 */
[C---:B------:R-:W-:Y:S02]  /*c700*/  FFMA.FTZ R74, R155.reuse, UR14, -R74 ;  /* 0x0000000e9b4a7c23 */ /* 0x040fe4000801084a */
[----:B------:R-:W-:Y:S02]  /*c710*/  FMUL.FTZ R156, R155, UR15 ;  /* 0x0000000f9b9c7c20 */ /* 0x000fe40008410000 */
[----:B------:R-:W-:Y:S02]  /*c720*/  FADD.FTZ R111, R111, R124 ;  /* 0x0000007c6f6f7221 */ /* 0x000fe40000010000 */
[----:B------:R-:W-:Y:S02]  /*c730*/  FADD.FTZ R109, R109, R140 ;  /* 0x0000008c6d6d7221 */ /* 0x000fe40000010000 */
[----:B------:R-:W-:-:S02]  /*c740*/  FMUL.FTZ R74, R213, R74 ;  /* 0x0000004ad54a7220 */ /* 0x000fc40000410000 */
[----:B------:R-:W-:Y:S02]  /*c750*/  FFMA.FTZ R156, R139, UR14, R156 ;  /* 0x0000000e8b9c7c23 */ /* 0x000fe4000801009c */
[----:B------:R-:W-:Y:S02]  /*c760*/  FADD.FTZ R78, R111, R78 ;  /* 0x0000004e6f4e7221 */ /* 0x000fe40000010000 */
[----:B------:R-:W-:Y:S02]  /*c770*/  FADD.FTZ R111, R109, R102 ;  /* 0x000000666d6f7221 */ /* 0x000fe40000010000 */
[----:B------:R-:W-:Y:S01]  /*c780*/  FFMA.FTZ R156, R181, R156, R74 ;  /* 0x0000009cb59c7223 */ /* 0x000fe2000001004a */
[----:B------:R-:W-:Y:S01]  /*c790*/  SHFL.DOWN PT, R102, R63, 0x1, 0x1f ;  /* 0x08201f003f667f89 */ /* 0x000fe200000e0000 */
[----:B------:R-:W-:Y:S02]  /*c7a0*/  FMUL.FTZ R74, R137, UR15 ;  /* 0x0000000f894a7c20 */ /* 0x000fe40008410000 */
[----:B------:R-:W-:-:S02]  /*c7b0*/  FADD.FTZ R111, R111, R60 ;  /* 0x0000003c6f6f7221 */ /* 0x000fc40000010000 */
[----:B------:R-:W-:Y:S02]  /*c7c0*/  FADD.FTZ R78, R78, R61 ;  /* 0x0000003d4e4e7221 */ /* 0x000fe40000010000 */
[C---:B------:R-:W-:Y:S02]  /*c7d0*/  FFMA.FTZ R61, R153.reuse, UR14, -R74 ;  /* 0x0000000e993d7c23 */ /* 0x040fe4000801084a */
[----:B------:R-:W0:Y:S01]  /*c7e0*/  SHFL.DOWN PT, R74, R111, 0x1, 0x1f ;  /* 0x08201f006f4a7f89 */ /* 0x000e2200000e0000 */
[----:B------:R-:W-:Y:S02]  /*c7f0*/  FMUL.FTZ R60, R153, UR15 ;  /* 0x0000000f993c7c20 */ /* 0x000fe40008410000 */
[----:B------:R-:W-:Y:S01]  /*c800*/  FMUL.FTZ R186, R186, R61 ;  /* 0x0000003dbaba7220 */ /* 0x000fe20000410000 */
[----:B------:R-:W1:Y:S01]  /*c810*/  SHFL.DOWN PT, R115, R78, 0x1, 0x1f ;  /* 0x08201f004e737f89 */ /* 0x000e6200000e0000 */
[----:B------:R-:W-:Y:S01]  /*c820*/  FFMA.FTZ R61, R137, UR14, R60 ;  /* 0x0000000e893d7c23 */ /* 0x000fe2000801003c */
[----:B------:R-:W-:Y:S01]  /*c830*/  MOV R60, R78 ;  /* 0x0000004e003c7202 */ /* 0x000fe20000000f00 */
[----:B------:R-:W-:-:S02]  /*c840*/  FMUL.FTZ R113, R138, UR15 ;  /* 0x0000000f8a717c20 */ /* 0x000fc40008410000 */
[----:B------:R-:W-:Y:S02]  /*c850*/  FFMA.FTZ R61, R118, R61, R186 ;  /* 0x0000003d763d7223 */ /* 0x000fe400000100ba */
[----:B------:R-:W-:Y:S02]  /*c860*/  FFMA.FTZ R156, R70, R139, R156 ;  /* 0x0000008b469c7223 */ /* 0x000fe4000001009c */
[----:B------:R-:W-:Y:S02]  /*c870*/  FFMA.FTZ R114, R114, R137, R61 ;  /* 0x0000008972727223 */ /* 0x000fe4000001003d */
[----:B------:R-:W-:Y:S02]  /*c880*/  FMUL.FTZ R61, R136, UR15 ;  /* 0x0000000f883d7c20 */ /* 0x000fe40008410000 */
[----:B------:R-:W-:Y:S02]  /*c890*/  FFMA.FTZ R113, R154, UR14, -R113 ;  /* 0x0000000e9a717c23 */ /* 0x000fe40008010871 */
[----:B------:R-:W-:Y:S01]  /*c8a0*/  FFMA.FTZ R70, R152, UR14, -R61 ;  /* 0x0000000e98467c23 */ /* 0x000fe2000801083d */
[----:B------:R-:W-:Y:S01]  /*c8b0*/  MOV R61, R111 ;  /* 0x0000006f003d7202 */ /* 0x000fe20000000f00 */
[----:B------:R-:W-:-:S02]  /*c8c0*/  FMUL.FTZ R109, R154, UR15 ;  /* 0x0000000f9a6d7c20 */ /* 0x000fc40008410000 */
[----:B------:R-:W-:Y:S02]  /*c8d0*/  FMUL.FTZ R113, R210, R113 ;  /* 0x00000071d2717220 */ /* 0x000fe40000410000 */
[----:B------:R-:W-:Y:S02]  /*c8e0*/  FFMA.FTZ R109, R138, UR14, R109 ;  /* 0x0000000e8a6d7c23 */ /* 0x000fe4000801006d */
[----:B0-----:R-:W-:Y:S02]  /*c8f0*/  @!P0 FADD.FTZ R61, R61, R74 ;  /* 0x0000004a3d3d8221 */ /* 0x001fe40000010000 */
[----:B------:R-:W-:Y:S02]  /*c900*/  FFMA.FTZ R109, R120, R109, R113 ;  /* 0x0000006d786d7223 */ /* 0x000fe40000010071 */
[----:B------:R-:W-:Y:S01]  /*c910*/  @!P0 FADD.FTZ R63, R63, R102 ;  /* 0x000000663f3f8221 */ /* 0x000fe20000010000 */
[----:B------:R-:W0:Y:S01]  /*c920*/  SHFL.DOWN PT, R74, R61, 0x2, 0x1f ;  /* 0x08401f003d4a7f89 */ /* 0x000e2200000e0000 */
[----:B------:R-:W-:-:S02]  /*c930*/  FFMA.FTZ R109, R116, R138, R109 ;  /* 0x0000008a746d7223 */ /* 0x000fc4000001006d */
[----:B------:R-:W-:Y:S01]  /*c940*/  @!P0 FADD.FTZ R62, R62, R117 ;  /* 0x000000753e3e8221 */ /* 0x000fe20000010000 */
[----:B------:R-:W2:Y:S01]  /*c950*/  SHFL.DOWN PT, R78, R63, 0x2, 0x1f ;  /* 0x08401f003f4e7f89 */ /* 0x000ea200000e0000 */
[----:B-1----:R-:W-:Y:S01]  /*c960*/  @!P0 FADD.FTZ R60, R60, R115 ;  /* 0x000000733c3c8221 */ /* 0x002fe20000010000 */
[----:B------:R-:W-:Y:S01]  /*c970*/  ISETP.GT.AND P0, PT, R180, 0x1d, PT ;  /* 0x0000001db400780c */ /* 0x000fe20003f04270 */
[----:B------:R-:W-:Y:S01]  /*c980*/  FADD.FTZ R38, R109, R38 ;  /* 0x000000266d267221 */ /* 0x000fe20000010000 */
[----:B------:R-:W1:Y:S01]  /*c990*/  SHFL.DOWN PT, R111, R62, 0x2, 0x1f ;  /* 0x08401f003e6f7f89 */ /* 0x000e6200000e0000 */
[----:B------:R-:W-:Y:S02]  /*c9a0*/  FADD.FTZ R160, R105, R160 ;  /* 0x000000a069a07221 */ /* 0x000fe40000010000 */
[----:B------:R-:W-:Y:S01]  /*c9b0*/  FMUL.FTZ R187, R187, R70 ;  /* 0x00000046bbbb7220 */ /* 0x000fe20000410000 */
[----:B------:R-:W3:Y:S01]  /*c9c0*/  SHFL.DOWN PT, R109, R60, 0x2, 0x1f ;  /* 0x08401f003c6d7f89 */ /* 0x000ee200000e0000 */
[----:B------:R-:W-:-:S02]  /*c9d0*/  FMUL.FTZ R105, R152, UR15 ;  /* 0x0000000f98697c20 */ /* 0x000fc40008410000 */
[----:B------:R-:W-:Y:S02]  /*c9e0*/  FMUL.FTZ R70, R135, UR15 ;  /* 0x0000000f87467c20 */ /* 0x000fe40008410000 */
[----:B------:R-:W-:Y:S02]  /*c9f0*/  FADD.FTZ R159, R107, R159 ;  /* 0x0000009f6b9f7221 */ /* 0x000fe40000010000 */
[----:B------:R-:W-:Y:S02]  /*ca00*/  FFMA.FTZ R107, R136, UR14, R105 ;  /* 0x0000000e886b7c23 */ /* 0x000fe40008010069 */
[C---:B------:R-:W-:Y:S02]  /*ca10*/  FFMA.FTZ R105, R151.reuse, UR14, -R70 ;  /* 0x0000000e97697c23 */ /* 0x040fe40008010846 */
[----:B------:R-:W-:Y:S02]  /*ca20*/  FMUL.FTZ R70, R151, UR15 ;  /* 0x0000000f97467c20 */ /* 0x000fe40008410000 */
[----:B0-----:R-:W-:-:S02]  /*ca30*/  @!P0 FADD.FTZ R61, R61, R74 ;  /* 0x0000004a3d3d8221 */ /* 0x001fc40000010000 */
[----:B------:R-:W-:Y:S02]  /*ca40*/  FMUL.FTZ R188, R188, R105 ;  /* 0x00000069bcbc7220 */ /* 0x000fe40000410000 */
[----:B------:R-:W-:Y:S02]  /*ca50*/  FFMA.FTZ R107, R208, R107, R187 ;  /* 0x0000006bd06b7223 */ /* 0x000fe400000100bb */
[----:B------:R-:W-:Y:S02]  /*ca60*/  FFMA.FTZ R105, R135, UR14, R70 ;  /* 0x0000000e87697c23 */ /* 0x000fe40008010046 */
[----:B--2---:R-:W-:Y:S02]  /*ca70*/  @!P0 FADD.FTZ R63, R63, R78 ;  /* 0x0000004e3f3f8221 */ /* 0x004fe40000010000 */
[----:B------:R-:W0:Y:S01]  /*ca80*/  SHFL.DOWN PT, R78, R61, 0x4, 0x1f ;  /* 0x08801f003d4e7f89 */ /* 0x000e2200000e0000 */
[----:B------:R-:W-:Y:S02]  /*ca90*/  FFMA.FTZ R107, R77, R136, R107 ;  /* 0x000000884d6b7223 */ /* 0x000fe4000001006b */
[----:B------:R-:W-:Y:S01]  /*caa0*/  FFMA.FTZ R105, R110, R105, R188 ;  /* 0x000000696e697223 */ /* 0x000fe200000100bc */
[----:B------:R-:W-:Y:S01]  /*cab0*/  SHFL.DOWN PT, R102, R63, 0x4, 0x1f ;  /* 0x08801f003f667f89 */ /* 0x000fe200000e0000 */
[----:B-1----:R-:W-:-:S02]  /*cac0*/  @!P0 FADD.FTZ R62, R62, R111 ;  /* 0x0000006f3e3e8221 */ /* 0x002fc40000010000 */
[----:B---3--:R-:W-:Y:S01]  /*cad0*/  @!P0 FADD.FTZ R60, R60, R109 ;  /* 0x0000006d3c3c8221 */ /* 0x008fe20000010000 */
[----:B------:R-:W-:Y:S01]  /*cae0*/  ISETP.GT.AND P0, PT, R180, 0x1b, PT ;  /* 0x0000001bb400780c */ /* 0x000fe20003f04270 */
[----:B------:R-:W-:Y:S02]  /*caf0*/  FADD.FTZ R40, R107, R40 ;  /* 0x000000286b287221 */ /* 0x000fe40000010000 */
[----:B------:R-:W-:Y:S01]  /*cb00*/  FFMA.FTZ R108, R108, R135, R105 ;  /* 0x000000876c6c7223 */ /* 0x000fe20000010069 */
[----:B------:R-:W1:Y:S01]  /*cb10*/  SHFL.DOWN PT, R107, R62, 0x4, 0x1f ;  /* 0x08801f003e6b7f89 */ /* 0x000e6200000e0000 */
[----:B------:R-:W-:Y:S02]  /*cb20*/  FMUL.FTZ R70, R133, UR15 ;  /* 0x0000000f85467c20 */ /* 0x000fe40008410000 */
[----:B------:R-:W-:Y:S01]  /*cb30*/  FMUL.FTZ R77, R134, UR15 ;  /* 0x0000000f864d7c20 */ /* 0x000fe20008410000 */
[----:B------:R-:W2:Y:S01]  /*cb40*/  SHFL.DOWN PT, R105, R60, 0x4, 0x1f ;  /* 0x08801f003c697f89 */ /* 0x000ea200000e0000 */
[----:B------:R-:W-:-:S02]  /*cb50*/  FFMA.FTZ R70, R149, UR14, -R70 ;  /* 0x0000000e95467c23 */ /* 0x000fc40008010846 */
[----:B------:R-:W-:Y:S02]  /*cb60*/  FFMA.FTZ R77, R150, UR14, -R77 ;  /* 0x0000000e964d7c23 */ /* 0x000fe4000801084d */
[----:B------:R-:W-:Y:S02]  /*cb70*/  FMUL.FTZ R191, R191, R70 ;  /* 0x00000046bfbf7220 */ /* 0x000fe40000410000 */
[----:B------:R-:W-:Y:S02]  /*cb80*/  FADD.FTZ R162, R103, R162 ;  /* 0x000000a267a27221 */ /* 0x000fe40000010000 */
[----:B------:R-:W-:Y:S02]  /*cb90*/  FMUL.FTZ R70, R149, UR15 ;  /* 0x0000000f95467c20 */ /* 0x000fe40008410000 */
[----:B------:R-:W-:Y:S02]  /*cba0*/  FMUL.FTZ R190, R190, R77 ;  /* 0x0000004dbebe7220 */ /* 0x000fe40000410000 */
[----:B------:R-:W-:-:S02]  /*cbb0*/  FMUL.FTZ R103, R150, UR15 ;  /* 0x0000000f96677c20 */ /* 0x000fc40008410000 */
[----:B------:R-:W-:Y:S02]  /*cbc0*/  FMUL.FTZ R77, R132, UR15 ;  /* 0x0000000f844d7c20 */ /* 0x000fe40008410000 */
[----:B------:R-:W-:Y:S02]  /*cbd0*/  FFMA.FTZ R70, R133, UR14, R70 ;  /* 0x0000000e85467c23 */ /* 0x000fe40008010046 */
[----:B------:R-:W-:Y:S02]  /*cbe0*/  FFMA.FTZ R74, R134, UR14, R103 ;  /* 0x0000000e864a7c23 */ /* 0x000fe40008010067 */
[C---:B------:R-:W-:Y:S02]  /*cbf0*/  FFMA.FTZ R103, R148.reuse, UR14, -R77 ;  /* 0x0000000e94677c23 */ /* 0x040fe4000801084d */
[----:B0-----:R-:W-:Y:S02]  /*cc00*/  @!P0 FADD.FTZ R61, R61, R78 ;  /* 0x0000004e3d3d8221 */ /* 0x001fe40000010000 */
[----:B------:R-:W-:-:S02]  /*cc10*/  FMUL.FTZ R77, R148, UR15 ;  /* 0x0000000f944d7c20 */ /* 0x000fc40008410000 */
[----:B------:R-:W-:Y:S01]  /*cc20*/  FFMA.FTZ R70, R101, R70, R191 ;  /* 0x0000004665467223 */ /* 0x000fe200000100bf */
[----:B------:R-:W0:Y:S01]  /*cc30*/  SHFL.DOWN PT, R78, R61, 0x8, 0x1f ;  /* 0x09001f003d4e7f89 */ /* 0x000e2200000e0000 */
[----:B------:R-:W-:Y:S02]  /*cc40*/  FMUL.FTZ R103, R122, R103 ;  /* 0x000000677a677220 */ /* 0x000fe40000410000 */
[----:B------:R-:W-:Y:S02]  /*cc50*/  FFMA.FTZ R77, R132, UR14, R77 ;  /* 0x0000000e844d7c23 */ /* 0x000fe4000801004d */
[----:B------:R-:W-:Y:S02]  /*cc60*/  FFMA.FTZ R70, R99, R133, R70 ;  /* 0x0000008563467223 */ /* 0x000fe40000010046 */
[----:B------:R-:W-:Y:S02]  /*cc70*/  FFMA.FTZ R77, R98, R77, R103 ;  /* 0x0000004d624d7223 */ /* 0x000fe40000010067 */
[----:B-1----:R-:W-:-:S02]  /*cc80*/  @!P0 FADD.FTZ R62, R62, R107 ;  /* 0x0000006b3e3e8221 */ /* 0x002fc40000010000 */
[----:B------:R-:W-:Y:S02]  /*cc90*/  @!P0 FADD.FTZ R63, R63, R102 ;  /* 0x000000663f3f8221 */ /* 0x000fe40000010000 */
[----:B--2---:R-:W-:Y:S01]  /*cca0*/  @!P0 FADD.FTZ R60, R60, R105 ;  /* 0x000000693c3c8221 */ /* 0x004fe20000010000 */
[----:B------:R-:W1:Y:S01]  /*ccb0*/  SHFL.DOWN PT, R103, R62, 0x8, 0x1f ;  /* 0x09001f003e677f89 */ /* 0x000e6200000e0000 */
[----:B------:R-:W-:Y:S01]  /*ccc0*/  FADD.FTZ R43, R70, R43 ;  /* 0x0000002b462b7221 */ /* 0x000fe20000010000 */
[----:B------:R-:W-:Y:S01]  /*ccd0*/  ISETP.GT.AND P0, PT, R180, 0x17, PT ;  /* 0x00000017b400780c */ /* 0x000fe20003f04270 */
[----:B------:R-:W-:Y:S01]  /*cce0*/  FMUL.FTZ R70, R131, UR15 ;  /* 0x0000000f83467c20 */ /* 0x000fe20008410000 */
[----:B------:R-:W-:Y:S01]  /*ccf0*/  SHFL.DOWN PT, R101, R60, 0x8, 0x1f ;  /* 0x09001f003c657f89 */ /* 0x000fe200000e0000 */
[----:B------:R-:W-:Y:S02]  /*cd00*/  FFMA.FTZ R99, R96, R132, R77 ;  /* 0x0000008460637223 */ /* 0x000fe4000001004d */
[----:B------:R-:W-:Y:S01]  /*cd10*/  FFMA.FTZ R189, R189, R74, R190 ;  /* 0x0000004abdbd7223 */ /* 0x000fe200000100be */
[----:B------:R-:W2:Y:S01]  /*cd20*/  SHFL.DOWN PT, R96, R63, 0x8, 0x1f ;  /* 0x09001f003f607f89 */ /* 0x000ea200000e0000 */
[----:B------:R-:W-:-:S02]  /*cd30*/  FFMA.FTZ R74, R147, UR14, -R70 ;  /* 0x0000000e934a7c23 */ /* 0x000fc40008010846 */
[----:B------:R-:W-:Y:S02]  /*cd40*/  FMUL.FTZ R70, R147, UR15 ;  /* 0x0000000f93467c20 */ /* 0x000fe40008410000 */
[----:B------:R-:W-:Y:S02]  /*cd50*/  FADD.FTZ R165, R97, R165 ;  /* 0x000000a561a57221 */ /* 0x000fe40000010000 */
[----:B------:R-:W-:Y:S02]  /*cd60*/  FMUL.FTZ R74, R123, R74 ;  /* 0x0000004a7b4a7220 */ /* 0x000fe40000410000 */
[----:B------:R-:W-:Y:S02]  /*cd70*/  FFMA.FTZ R97, R131, UR14, R70 ;  /* 0x0000000e83617c23 */ /* 0x000fe40008010046 */
[----:B------:R-:W-:Y:S02]  /*cd80*/  FMUL.FTZ R77, R130, UR15 ;  /* 0x0000000f824d7c20 */ /* 0x000fe40008410000 */
[----:B------:R-:W-:-:S02]  /*cd90*/  FFMA.FTZ R74, R198, R97, R74 ;  /* 0x00000061c64a7223 */ /* 0x000fc4000001004a */
[----:B------:R-:W-:Y:S02]  /*cda0*/  FADD.FTZ R166, R95, R166 ;  /* 0x000000a65fa67221 */ /* 0x000fe40000010000 */
[C---:B------:R-:W-:Y:S02]  /*cdb0*/  FFMA.FTZ R95, R146.reuse, UR14, -R77 ;  /* 0x0000000e925f7c23 */ /* 0x040fe4000801084d */
[----:B------:R-:W-:Y:S02]  /*cdc0*/  FMUL.FTZ R77, R146, UR15 ;  /* 0x0000000f924d7c20 */ /* 0x000fe40008410000 */
[----:B------:R-:W-:Y:S02]  /*cdd0*/  FFMA.FTZ R74, R93, R131, R74 ;  /* 0x000000835d4a7223 */ /* 0x000fe4000001004a */
[----:B0-----:R-:W-:Y:S02]  /*cde0*/  @!P0 FADD.FTZ R61, R61, R78 ;  /* 0x0000004e3d3d8221 */ /* 0x001fe40000010000 */
[----:B------:R-:W-:-:S02]  /*cdf0*/  FMUL.FTZ R95, R192, R95 ;  /* 0x0000005fc05f7220 */ /* 0x000fc40000410000 */
[----:B------:R-:W-:Y:S02]  /*ce00*/  FFMA.FTZ R77, R130, UR14, R77 ;  /* 0x0000000e824d7c23 */ /* 0x000fe4000801004d */
[----:B------:R-:W-:Y:S02]  /*ce10*/  FMUL.FTZ R70, R129, UR15 ;  /* 0x0000000f81467c20 */ /* 0x000fe40008410000 */
[----:B------:R-:W-:Y:S02]  /*ce20*/  FADD.FTZ R45, R74, R45 ;  /* 0x0000002d4a2d7221 */ /* 0x000fe40000010000 */
[----:B------:R-:W0:Y:S01]  /*ce30*/  SHFL.DOWN PT, R74, R61, 0x10, 0x1f ;  /* 0x0a001f003d4a7f89 */ /* 0x000e2200000e0000 */
[----:B------:R-:W-:Y:S02]  /*ce40*/  FFMA.FTZ R77, R94, R77, R95 ;  /* 0x0000004d5e4d7223 */ /* 0x000fe4000001005f */
[----:B------:R-:W-:Y:S02]  /*ce50*/  FFMA.FTZ R70, R145, UR14, -R70 ;  /* 0x0000000e91467c23 */ /* 0x000fe40008010846 */
[----:B-1----:R-:W-:-:S02]  /*ce60*/  @!P0 FADD.FTZ R62, R62, R103 ;  /* 0x000000673e3e8221 */ /* 0x002fc40000010000 */
[----:B--2---:R-:W-:Y:S02]  /*ce70*/  @!P0 FADD.FTZ R63, R63, R96 ;  /* 0x000000603f3f8221 */ /* 0x004fe40000010000 */
[----:B------:R-:W-:Y:S01]  /*ce80*/  @!P0 FADD.FTZ R60, R60, R101 ;  /* 0x000000653c3c8221 */ /* 0x000fe20000010000 */
[----:B------:R-:W-:Y:S01]  /*ce90*/  ISETP.GT.AND P0, PT, R180, 0xf, PT ;  /* 0x0000000fb400780c */ /* 0x000fe20003f04270 */
[----:B------:R-:W-:Y:S01]  /*cea0*/  FFMA.FTZ R95, R92, R130, R77 ;  /* 0x000000825c5f7223 */ /* 0x000fe2000001004d */
[----:B------:R-:W-:Y:S01]  /*ceb0*/  SHFL.DOWN PT, R78, R63, 0x10, 0x1f ;  /* 0x0a001f003f4e7f89 */ /* 0x000fe200000e0000 */
[----:B------:R-:W-:Y:S02]  /*cec0*/  FMUL.FTZ R193, R193, R70 ;  /* 0x00000046c1c17220 */ /* 0x000fe40000410000 */
[----:B------:R-:W-:Y:S01]  /*ced0*/  FMUL.FTZ R70, R145, UR15 ;  /* 0x0000000f91467c20 */ /* 0x000fe20008410000 */
[----:B------:R-:W-:Y:S01]  /*cee0*/  SHFL.DOWN PT, R97, R60, 0x10, 0x1f ;  /* 0x0a001f003c617f89 */ /* 0x000fe200000e0000 */
[----:B------:R-:W-:-:S02]  /*cef0*/  FMUL.FTZ R77, R128, UR15 ;  /* 0x0000000f804d7c20 */ /* 0x000fc40008410000 */
[----:B------:R-:W-:Y:S02]  /*cf00*/  FADD.FTZ R44, R99, R44 ;  /* 0x0000002c632c7221 */ /* 0x000fe40000010000 */
[----:B------:R-:W1:Y:S01]  /*cf10*/  SHFL.DOWN PT, R99, R62, 0x10, 0x1f ;  /* 0x0a001f003e637f89 */ /* 0x000e6200000e0000 */
[----:B------:R-:W-:Y:S02]  /*cf20*/  FADD.FTZ R167, R91, R167 ;  /* 0x000000a75ba77221 */ /* 0x000fe40000010000 */
[----:B------:R-:W-:Y:S02]  /*cf30*/  FFMA.FTZ R93, R129, UR14, R70 ;  /* 0x0000000e815d7c23 */ /* 0x000fe40008010046 */
[C---:B------:R-:W-:Y:S02]  /*cf40*/  FFMA.FTZ R91, R144.reuse, UR14, -R77 ;  /* 0x0000000e905b7c23 */ /* 0x040fe4000801084d */
[----:B------:R-:W-:Y:S02]  /*cf50*/  FMUL.FTZ R77, R144, UR15 ;  /* 0x0000000f904d7c20 */ /* 0x000fe40008410000 */
[----:B------:R-:W-:-:S02]  /*cf60*/  FMUL.FTZ R70, R127, UR15 ;  /* 0x0000000f7f467c20 */ /* 0x000fc40008410000 */
[----:B------:R-:W-:Y:S02]  /*cf70*/  FMUL.FTZ R91, R194, R91 ;  /* 0x0000005bc25b7220 */ /* 0x000fe40000410000 */
[----:B------:R-:W-:Y:S02]  /*cf80*/  FFMA.FTZ R77, R128, UR14, R77 ;  /* 0x0000000e804d7c23 */ /* 0x000fe4000801004d */
[----:B------:R-:W-:Y:S02]  /*cf90*/  FFMA.FTZ R70, R143, UR14, -R70 ;  /* 0x0000000e8f467c23 */ /* 0x000fe40008010846 */
[----:B------:R-:W-:Y:S02]  /*cfa0*/  FADD.FTZ R170, R71, R170 ;  /* 0x000000aa47aa7221 */ /* 0x000fe40000010000 */
[----:B------:R-:W-:Y:S02]  /*cfb0*/  FMUL.FTZ R71, R126, UR15 ;  /* 0x0000000f7e477c20 */ /* 0x000fe40008410000 */
[----:B------:R-:W-:-:S02]  /*cfc0*/  FFMA.FTZ R77, R76, R77, R91 ;  /* 0x0000004d4c4d7223 */ /* 0x000fc4000001005b */
[----:B------:R-:W-:Y:S02]  /*cfd0*/  FMUL.FTZ R195, R195, R70 ;  /* 0x00000046c3c37220 */ /* 0x000fe40000410000 */
[----:B------:R-:W-:Y:S02]  /*cfe0*/  FFMA.FTZ R71, R142, UR14, -R71 ;  /* 0x0000000e8e477c23 */ /* 0x000fe40008010847 */
[----:B------:R-:W-:Y:S02]  /*cff0*/  FMUL.FTZ R70, R125, UR15 ;  /* 0x0000000f7d467c20 */ /* 0x000fe40008410000 */
[----:B------:R-:W-:Y:S02]  /*d000*/  FFMA.FTZ R77, R72, R128, R77 ;  /* 0x00000080484d7223 */ /* 0x000fe4000001004d */
[----:B0-----:R-:W-:Y:S02]  /*d010*/  @!P0 FADD.FTZ R61, R61, R74 ;  /* 0x0000004a3d3d8221 */ /* 0x001fe40000010000 */
[----:B------:R-:W-:-:S02]  /*d020*/  FMUL.FTZ R196, R196, R71 ;  /* 0x00000047c4c47220 */ /* 0x000fc40000410000 */
[----:B------:R-:W-:Y:S02]  /*d030*/  FMUL.FTZ R74, R143, UR15 ;  /* 0x0000000f8f4a7c20 */ /* 0x000fe40008410000 */
[C---:B------:R-:W-:Y:S02]  /*d040*/  FFMA.FTZ R72, R141.reuse, UR14, -R70 ;  /* 0x0000000e8d487c23 */ /* 0x040fe40008010846 */
[----:B------:R-:W-:Y:S02]  /*d050*/  FMUL.FTZ R71, R142, UR15 ;  /* 0x0000000f8e477c20 */ /* 0x000fe40008410000 */
[----:B------:R-:W-:Y:S02]  /*d060*/  FMUL.FTZ R70, R141, UR15 ;  /* 0x0000000f8d467c20 */ /* 0x000fe40008410000 */
[----:B------:R-:W-:Y:S02]  /*d070*/  FADD.FTZ R169, R73, R169 ;  /* 0x000000a949a97221 */ /* 0x000fe40000010000 */
[----:B------:R-:W-:-:S02]  /*d080*/  FFMA.FTZ R73, R127, UR14, R74 ;  /* 0x0000000e7f497c23 */ /* 0x000fc4000801004a */
[----:B------:R-:W-:Y:S02]  /*d090*/  FMUL.FTZ R72, R197, R72 ;  /* 0x00000048c5487220 */ /* 0x000fe40000410000 */
[----:B------:R-:W-:Y:S02]  /*d0a0*/  FFMA.FTZ R74, R126, UR14, R71 ;  /* 0x0000000e7e4a7c23 */ /* 0x000fe40008010047 */
[----:B------:R-:W-:Y:S02]  /*d0b0*/  FFMA.FTZ R70, R125, UR14, R70 ;  /* 0x0000000e7d467c23 */ /* 0x000fe40008010046 */
[----:B-1----:R-:W-:Y:S02]  /*d0c0*/  @!P0 FADD.FTZ R62, R62, R99 ;  /* 0x000000633e3e8221 */ /* 0x002fe40000010000 */
[----:B------:R-:W-:Y:S02]  /*d0d0*/  @!P0 FADD.FTZ R63, R63, R78 ;  /* 0x0000004e3f3f8221 */ /* 0x000fe40000010000 */
[----:B------:R-:W-:-:S02]  /*d0e0*/  @!P0 FADD.FTZ R60, R60, R97 ;  /* 0x000000613c3c8221 */ /* 0x000fc40000010000 */
[----:B------:R-:W-:Y:S02]  /*d0f0*/  FFMA.FTZ R200, R200, R93, R193 ;  /* 0x0000005dc8c87223 */ /* 0x000fe400000100c1 */
[----:B------:R-:W-:Y:S01]  /*d100*/  FFMA.FTZ R202, R202, R73, R195 ;  /* 0x00000049caca7223 */ /* 0x000fe200000100c3 */
[----:B------:R0:W-:Y:S01]  /*d110*/  @!P2 STS.128 [R179.X16+0x10a0], R60 ;  /* 0x0010a03cb300a388 */ /* 0x0001e2000000cc00 */
[----:B------:R-:W-:Y:S02]  /*d120*/  FFMA.FTZ R203, R203, R74, R196 ;  /* 0x0000004acbcb7223 */ /* 0x000fe400000100c4 */
[----:B------:R-:W-:Y:S02]  /*d130*/  FFMA.FTZ R70, R67, R70, R72 ;  /* 0x0000004643467223 */ /* 0x000fe40000010048 */
[----:B------:R-:W-:Y:S02]  /*d140*/  FFMA.FTZ R189, R104, R134, R189 ;  /* 0x0000008668bd7223 */ /* 0x000fe400000100bd */
        /* <DEDUP_REMOVED lines=19> */
[----:B------:R-:W-:Y:S01]  /*d280*/  FADD.FTZ R51, R70, R51 ;  /* 0x0000003346337221 */ /* 0x000fe20000010000 */
[----:B------:R-:W-:Y:S06]  /*d290*/  BAR.SYNC.DEFER_BLOCKING 0x0 ;  /* 0x0000000000007b1d */ /* 0x000fec0000010000 */
[----:B------:R-:W-:Y:S05]  /*d2a0*/  @P1 BRA `(.L_x_300) ;  /* 0x0000019000001947 */ /* 0x000fea0003800000 */
[----:B0-----:R-:W0:Y:S01]  /*d2b0*/  LDS.128 R64, [0x10b0] ;  /* 0x0010b000ff407984 */ /* 0x001e220000000c00 */
[----:B------:R-:W-:Y:S02]  /*d2c0*/  ISETP.NE.AND P0, PT, R2, c[0x0][0x174], PT ;  /* 0x00005d0002007a0c */ /* 0x000fe40003f05270 */
        /* <DEDUP_REMOVED lines=23> */
.L_x_300:
[----:B0-----:R-:W-:Y:S05]  /*d440*/  BSYNC B0 ;  /* 0x0000000000007941 */ /* 0x001fea0003800000 */
.L_x_299:
[----:B------:R-:W-:-:S04]  /*d450*/  IADD3 R90, R90, 0x1, RZ ;  /* 0x000000015a5a7810 */ /* 0x000fc80007ffe0ff */
[----:B------:R-:W-:-:S13]  /*d460*/  ISETP.GE.AND P0, PT, R90, c[0x0][0x16c], PT ;  /* 0x00005b005a007a0c */ /* 0x000fda0003f06270 */
[----:B------:R-:W-:Y:S01]  /*d470*/  @P0 CALL.REL.NOINC `(.L_x_264) ;  /* 0x0000001000000944 */ /* 0x000fe20003c00000 */
[----:B------:R-:W-:Y:S05]  /*d480*/  BRA `(.L_x_301) ;  /* 0xffff9aa000007947 */ /* 0x000fea000383ffff */
.L_x_264:
[----:B------:R-:W-:Y:S01]  /*d490*/  BAR.SYNC.DEFER_BLOCKING 0x0 ;  /* 0x0000000000007b1d */ /* 0x000fe20000010000 */
[----:B------:R-:W-:Y:S02]  /*d4a0*/  IADD3 R183, -R182, c[0x0][0x168], RZ ;  /* 0x00005a00b6b77a10 */ /* 0x000fe40007ffe1ff */
[C---:B------:R-:W-:Y:S02]  /*d4b0*/  LOP3.LUT R17, R0.reuse, 0x20, RZ, 0xfc, !PT ;  /* 0x0000002000117812 */ /* 0x040fe400078efcff */
[C---:B------:R-:W-:Y:S02]  /*d4c0*/  LOP3.LUT R18, R0.reuse, 0x40, RZ, 0xfc, !PT ;  /* 0x0000004000127812 */ /* 0x040fe400078efcff */
[C---:B------:R-:W-:Y:S02]  /*d4d0*/  LOP3.LUT R4, R0.reuse, 0x60, RZ, 0xfc, !PT ;  /* 0x0000006000047812 */ /* 0x040fe400078efcff */
[-C--:B------:R-:W-:Y:S02]  /*d4e0*/  ISETP.GE.AND P2, PT, R0, R183.reuse, PT ;  /* 0x000000b70000720c */ /* 0x080fe40003f46270 */
[----:B------:R-:W-:-:S02]  /*d4f0*/  ISETP.GE.AND P3, PT, R17, R183, PT ;  /* 0x000000b71100720c */ /* 0x000fc40003f66270 */
[-C--:B------:R-:W-:Y:S02]  /*d500*/  ISETP.GE.AND P4, PT, R18, R183.reuse, PT ;  /* 0x000000b71200720c */ /* 0x080fe40003f86270 */
[----:B------:R-:W-:Y:S02]  /*d510*/  ISETP.GE.AND P5, PT, R4, R183, PT ;  /* 0x000000b70400720c */ /* 0x000fe40003fa6270 */
[----:B------:R-:W-:Y:S02]  /*d520*/  PRMT R20, RZ, 0x7610, R20 ;  /* 0x00007610ff147816 */ /* 0x000fe40000000014 */
[----:B------:R-:W-:Y:S02]  /*d530*/  PRMT R19, RZ, 0x7610, R19 ;  /* 0x00007610ff137816 */ /* 0x000fe40000000013 */
[C---:B------:R-:W-:Y:S02]  /*d540*/  LOP3.LUT R5, R0.reuse, 0x80, RZ, 0xfc, !PT ;  /* 0x0000008000057812 */ /* 0x040fe400078efcff */
[----:B------:R-:W-:Y:S01]  /*d550*/  PRMT R22, RZ, 0x7610, R22 ;  /* 0x00007610ff167816 */ /* 0x000fe20000000016 */
[----:B------:R-:W2:Y:S01]  /*d560*/  @!P2 LDG.E.U16 R20, [R86.64] ;  /* 0x000000065614a981 */ /* 0x000ea2000c1e1500 */
[----:B------:R-:W-:-:S02]  /*d570*/  LOP3.LUT R6, R0, 0xa0, RZ, 0xfc, !PT ;  /* 0x000000a000067812 */ /* 0x000fc400078efcff */
[----:B------:R-:W-:Y:S01]  /*d580*/  PRMT R21, RZ, 0x7610, R21 ;  /* 0x00007610ff157816 */ /* 0x000fe20000000015 */
[----:B------:R-:W3:Y:S01]  /*d590*/  @!P3 LDG.E.U16 R19, [R86.64+0x40] ;  /* 0x000040065613b981 */ /* 0x000ee2000c1e1500 */
[C---:B------:R-:W-:Y:S02]  /*d5a0*/  LOP3.LUT R7, R0.reuse, 0xc0, RZ, 0xfc, !PT ;  /* 0x000000c000077812 */ /* 0x040fe400078efcff */
[C---:B------:R-:W-:Y:S01]  /*d5b0*/  LOP3.LUT R8, R0.reuse, 0xe0, RZ, 0xfc, !PT ;  /* 0x000000e000087812 */ /* 0x040fe200078efcff */
[----:B------:R-:W4:Y:S01]  /*d5c0*/  @!P4 LDG.E.U16 R22, [R86.64+0x80] ;  /* 0x000080065616c981 */ /* 0x000f22000c1e1500 */
[C---:B------:R-:W-:Y:S02]  /*d5d0*/  LOP3.LUT R9, R0.reuse, 0x100, RZ, 0xfc, !PT ;  /* 0x0000010000097812 */ /* 0x040fe400078efcff */
[----:B------:R-:W-:Y:S01]  /*d5e0*/  ISETP.GE.AND P6, PT, R5, R183, PT ;  /* 0x000000b70500720c */ /* 0x000fe20003fc6270 */
[----:B------:R-:W5:Y:S01]  /*d5f0*/  @!P5 LDG.E.U16 R21, [R86.64+0xc0] ;  /* 0x0000c0065615d981 */ /* 0x000f62000c1e1500 */
        /* <DEDUP_REMOVED lines=11> */
[C---:B------:R-:W-:Y:S02]  /*d6b0*/  LOP3.LUT R11, R0.reuse, 0x140, RZ, 0xfc, !PT ;  /* 0x00000140000b7812 */ /* 0x040fe400078efcff */
[----:B------:R-:W-:Y:S01]  /*d6c0*/  PRMT R28, RZ, 0x7610, R28 ;  /* 0x00007610ff1c7816 */ /* 0x000fe2000000001c */
[----:B------:R-:W5:Y:S01]  /*d6d0*/  @!P0 LDG.E.U16 R23, [R86.64+0x140] ;  /* 0x0001400656178981 */ /* 0x000f62000c1e1500 */
[----:B------:R-:W-:-:S02]  /*d6e0*/  LOP3.LUT R12, R0, 0x160, RZ, 0xfc, !PT ;  /* 0x00000160000c7812 */ /* 0x000fc400078efcff */
[----:B------:R-:W-:Y:S01]  /*d6f0*/  PRMT R27, RZ, 0x7610, R27 ;  /* 0x00007610ff1b7816 */ /* 0x000fe2000000001b */
[----:B------:R-:W5:Y:S01]  /*d700*/  @!P2 LDG.E.U16 R26, [R86.64+0x180] ;  /* 0x00018006561aa981 */ /* 0x000f62000c1e1500 */
[C---:B------:R-:W-:Y:S02]  /*d710*/  LOP3.LUT R13, R0.reuse, 0x180, RZ, 0xfc, !PT ;  /* 0x00000180000d7812 */ /* 0x040fe400078efcff */
[C---:B------:R-:W-:Y:S01]  /*d720*/  LOP3.LUT R14, R0.reuse, 0x1a0, RZ, 0xfc, !PT ;  /* 0x000001a0000e7812 */ /* 0x040fe200078efcff */
[----:B------:R-:W5:Y:S01]  /*d730*/  @!P3 LDG.E.U16 R25, [R86.64+0x1c0] ;  /* 0x0001c0065619b981 */ /* 0x000f62000c1e1500 */
[C---:B------:R-:W-:Y:S02]  /*d740*/  LOP3.LUT R15, R0.reuse, 0x1c0, RZ, 0xfc, !PT ;  /* 0x000001c0000f7812 */ /* 0x040fe400078efcff */
[----:B------:R-:W-:Y:S01]  /*d750*/  ISETP.GE.AND P6, PT, R11, R183, PT ;  /* 0x000000b70b00720c */ /* 0x000fe20003fc6270 */
[----:B------:R-:W5:Y:S01]  /*d760*/  @!P4 LDG.E.U16 R28, [R86.64+0x200] ;  /* 0x00020006561cc981 */ /* 0x000f62000c1e1500 */
[----:B------:R-:W-:-:S02]  /*d770*/  LOP3.LUT R16, R0, 0x1e0, RZ, 0xfc, !PT ;  /* 0x000001e000107812 */ /* 0x000fc400078efcff */
[-C--:B------:R-:W-:Y:S01]  /*d780*/  ISETP.GE.AND P0, PT, R12, R183.reuse, PT ;  /* 0x000000b70c00720c */ /* 0x080fe20003f06270 */
[----:B------:R-:W5:Y:S01]  /*d790*/  @!P5 LDG.E.U16 R27, [R86.64+0x240] ;  /* 0x00024006561bd981 */ /* 0x000f62000c1e1500 */
        /* <DEDUP_REMOVED lines=11> */
[----:B------:R-:W5:Y:S04]  /*d850*/  @!P0 LDG.E.U16 R29, [R86.64+0x2c0] ;  /* 0x0002c006561d8981 */ /* 0x000f68000c1e1500 */
[----:B------:R-:W5:Y:S04]  /*d860*/  @!P2 LDG.E.U16 R32, [R86.64+0x300] ;  /* 0x000300065620a981 */ /* 0x000f68000c1e1500 */
[----:B------:R-:W5:Y:S04]  /*d870*/  @!P3 LDG.E.U16 R34, [R86.64+0x340] ;  /* 0x000340065622b981 */ /* 0x000f68000c1e1500 */
[----:B------:R-:W5:Y:S04]  /*d880*/  @!P4 LDG.E.U16 R31, [R86.64+0x380] ;  /* 0x00038006561fc981 */ /* 0x000f68000c1e1500 */
[----:B------:R-:W5:Y:S01]  /*d890*/  @!P5 LDG.E.U16 R52, [R86.64+0x3c0] ;  /* 0x0003c0065634d981 */ /* 0x000f62000c1e1500 */
[----:B------:R-:W-:-:S03]  /*d8a0*/  F2FP.BF16.PACK_AB R171, R171, R172 ;  /* 0x000000acabab723e */ /* 0x000fc600000010ff */
        /* <DEDUP_REMOVED lines=20> */
[----:B------:R-:W3:Y:S01]  /*d9f0*/  LDS.U16 R22, [R3+0x6] ;  /* 0x0000060003167984 */ /* 0x000ee20000000400 */
[----:B0-----:R-:W-:-:S05]  /*da00*/  PRMT R19, RZ, 0x5410, R19 ;  /* 0x00005410ff137816 */ /* 0x001fca0000000013 */
[----:B------:R-:W-:-:S05]  /*da10*/  FADD.FTZ R19, R19, UR5 ;  /* 0x0000000513137e21 */ /* 0x000fca0008010000 */
[----:B------:R-:W-:Y:S02]  /*da20*/  FSETP.GTU.FTZ.AND P3, PT, R19, 20, PT ;  /* 0x41a000001300780b */ /* 0x000fe40003f7c000 */
[----:B-1----:R-:W-:Y:S02]  /*da30*/  PRMT R20, RZ, 0x5410, R20 ;  /* 0x00005410ff147816 */ /* 0x002fe40000000014 */
[----:B--2---:R-:W-:Y:S02]  /*da40*/  PRMT R21, RZ, 0x5410, R21 ;  /* 0x00005410ff157816 */ /* 0x004fe40000000015 */
[----:B---3--:R-:W-:Y:S01]  /*da50*/  PRMT R22, RZ, 0x5410, R22 ;  /* 0x00005410ff167816 */ /* 0x008fe20000000016 */
[----:B------:R-:W-:Y:S02]  /*da60*/  FADD.FTZ R20, R20, UR5 ;  /* 0x0000000514147e21 */ /* 0x000fe40008010000 */
[----:B------:R-:W-:-:S04]  /*da70*/  FADD.FTZ R21, R21, UR5 ;  /* 0x0000000515157e21 */ /* 0x000fc80008010000 */
[----:B------:R-:W-:Y:S01]  /*da80*/  @!P3 FMUL.FTZ R23, R19, -1.4426950216293334961 ;  /* 0xbfb8aa3b1317b820 */ /* 0x000fe20000410000 */
[----:B------:R-:W-:Y:S01]  /*da90*/  FSETP.GTU.FTZ.AND P6, PT, R20, 20, PT ;  /* 0x41a000001400780b */ /* 0x000fe20003fdc000 */
[----:B------:R-:W-:Y:S01]  /*daa0*/  FADD.FTZ R22, R22, UR5 ;  /* 0x0000000516167e21 */ /* 0x000fe20008010000 */
[----:B------:R-:W-:Y:S01]  /*dab0*/  FSETP.GTU.FTZ.AND P5, PT, R21, 20, PT ;  /* 0x41a000001500780b */ /* 0x000fe20003fbc000 */
[----:B------:R-:W0:Y:S02]  /*dac0*/  LDS.U16 R19, [R3+0x8] ;  /* 0x0000080003137984 */ /* 0x000e240000000400 */
[----:B------:R-:W1:Y:S01]  /*dad0*/  @!P3 MUFU.EX2 R23, R23 ;  /* 0x000000170017b308 */ /* 0x000e620000000800 */
[----:B------:R-:W-:-:S07]  /*dae0*/  FSETP.GTU.FTZ.AND P2, PT, R22, 20, PT ;  /* 0x41a000001600780b */ /* 0x000fce0003f5c000 */
[----:B------:R-:W-:Y:S02]  /*daf0*/  @!P6 FMUL.FTZ R24, R20, -1.4426950216293334961 ;  /* 0xbfb8aa3b1418e820 */ /* 0x000fe40000410000 */
[----:B------:R-:W-:Y:S01]  /*db00*/  @!P5 FMUL.FTZ R27, R21, -1.4426950216293334961 ;  /* 0xbfb8aa3b151bd820 */ /* 0x000fe20000410000 */
[----:B------:R-:W2:Y:S01]  /*db10*/  LDS.U16 R20, [R3+0xa] ;  /* 0x00000a0003147984 */ /* 0x000ea20000000400 */
[----:B------:R3:W4:Y:S02]  /*db20*/  @!P6 MUFU.EX2 R26, R24 ;  /* 0x00000018001ae308 */ /* 0x0007240000000800 */
[----:B------:R-:W-:Y:S01]  /*db30*/  @!P2 FMUL.FTZ R28, R22, -1.4426950216293334961 ;  /* 0xbfb8aa3b161ca820 */ /* 0x000fe20000410000 */
[----:B------:R-:W5:Y:S01]  /*db40*/  LDS.U16 R21, [R3+0xc] ;  /* 0x00000c0003157984 */ /* 0x000f620000000400 */
[----:B-1----:R-:W-:-:S03]  /*db50*/  @!P3 FADD.FTZ R25, R23, 1 ;  /* 0x3f8000001719b421 */ /* 0x002fc60000010000 */
[----:B------:R-:W1:Y:S04]  /*db60*/  LDS.U16 R22, [R3+0xe] ;  /* 0x00000e0003167984 */ /* 0x000e680000000400 */
[----:B------:R-:W1:Y:S04]  /*db70*/  LDS.U16 R23, [R3+0x10] ;  /* 0x0000100003177984 */ /* 0x000e680000000400 */
[----:B---3--:R-:W3:Y:S01]  /*db80*/  LDS.U16 R24, [R3+0x12] ;  /* 0x0000120003187984 */ /* 0x008ee20000000400 */
[----:B------:R-:W0:Y:S08]  /*db90*/  @!P5 MUFU.EX2 R27, R27 ;  /* 0x0000001b001bd308 */ /* 0x000e300000000800 */
[----:B------:R-:W2:Y:S01]  /*dba0*/  @!P2 MUFU.EX2 R28, R28 ;  /* 0x0000001c001ca308 */ /* 0x000ea20000000800 */
[----:B----4-:R-:W-:-:S02]  /*dbb0*/  @!P6 FADD.FTZ R26, R26, 1 ;  /* 0x3f8000001a1ae421 */ /* 0x010fc40000010000 */
[----:B0-----:R-:W-:-:S05]  /*dbc0*/  @!P5 FADD.FTZ R27, R27, 1 ;  /* 0x3f8000001b1bd421 */ /* 0x001fca0000010000 */
[----:B------:R-:W0:Y:S01]  /*dbd0*/  @!P3 MUFU.RCP R30, R25 ;  /* 0x00000019001eb308 */ /* 0x000e220000001000 */
[----:B--2---:R-:W-:-:S07]  /*dbe0*/  @!P2 FADD.FTZ R28, R28, 1 ;  /* 0x3f8000001c1ca421 */ /* 0x004fce0000010000 */
[----:B------:R-:W2:Y:S01]  /*dbf0*/  @!P6 MUFU.RCP R29, R26 ;  /* 0x0000001a001de308 */ /* 0x000ea20000001000 */
[----:B------:R-:W-:-:S07]  /*dc00*/  PRMT R19, RZ, 0x5410, R19 ;  /* 0x00005410ff137816 */ /* 0x000fce0000000013 */
[----:B------:R-:W4:Y:S01]  /*dc10*/  @!P5 MUFU.RCP R32, R27 ;  /* 0x0000001b0020d308 */ /* 0x000f220000001000 */
[----:B------:R-:W-:-:S07]  /*dc20*/  PRMT R20, RZ, 0x5410, R20 ;  /* 0x00005410ff147816 */ /* 0x000fce0000000014 */
[----:B------:R-:W0:Y:S01]  /*dc30*/  @!P2 MUFU.RCP R25, R28 ;  /* 0x0000001c0019a308 */ /* 0x000e220000001000 */
[----:B-----5:R-:W-:Y:S02]  /*dc40*/  PRMT R21, RZ, 0x5410, R21 ;  /* 0x00005410ff157816 */ /* 0x020fe40000000015 */
[----:B-1----:R-:W-:Y:S02]  /*dc50*/  PRMT R22, RZ, 0x5410, R22 ;  /* 0x00005410ff167816 */ /* 0x002fe40000000016 */
[----:B------:R-:W-:Y:S02]  /*dc60*/  PRMT R23, RZ, 0x5410, R23 ;  /* 0x00005410ff177816 */ /* 0x000fe40000000017 */
[----:B---3--:R-:W-:Y:S01]  /*dc70*/  PRMT R24, RZ, 0x5410, R24 ;  /* 0x00005410ff187816 */ /* 0x008fe20000000018 */
[----:B------:R-:W-:Y:S02]  /*dc80*/  FADD.FTZ R19, R19, UR5 ;  /* 0x0000000513137e21 */ /* 0x000fe40008010000 */
[----:B------:R-:W-:-:S02]  /*dc90*/  FADD.FTZ R20, R20, UR5 ;  /* 0x0000000514147e21 */ /* 0x000fc40008010000 */
[----:B------:R-:W-:Y:S02]  /*dca0*/  FADD.FTZ R21, R21, UR5 ;  /* 0x0000000515157e21 */ /* 0x000fe40008010000 */
[----:B------:R-:W-:Y:S02]  /*dcb0*/  FADD.FTZ R22, R22, UR5 ;  /* 0x0000000516167e21 */ /* 0x000fe40008010000 */
[----:B------:R-:W-:Y:S02]  /*dcc0*/  FADD.FTZ R23, R23, UR5 ;  /* 0x0000000517177e21 */ /* 0x000fe40008010000 */
[----:B------:R-:W-:Y:S01]  /*dcd0*/  FADD.FTZ R24, R24, UR5 ;  /* 0x0000000518187e21 */ /* 0x000fe20008010000 */
[----:B------:R-:W-:Y:S01]  /*dce0*/  FSETP.GTU.FTZ.AND P0, PT, R19, 20, PT ;  /* 0x41a000001300780b */ /* 0x000fe20003f1c000 */
[----:B0-----:R-:W-:Y:S01]  /*dcf0*/  @!P3 FMUL.FTZ R51, R51, R30 ;  /* 0x0000001e3333b220 */ /* 0x001fe20000410000 */
[----:B------:R-:W-:Y:S01]  /*dd00*/  FSETP.GTU.FTZ.AND P4, PT, R20, 20, PT ;  /* 0x41a000001400780b */ /* 0x000fe20003f9c000 */
[----:B--2---:R-:W-:Y:S01]  /*dd10*/  @!P6 FMUL.FTZ R50, R50, R29 ;  /* 0x0000001d3232e220 */ /* 0x004fe20000410000 */
[----:B------:R-:W-:Y:S01]  /*dd20*/  FSETP.GTU.FTZ.AND P3, PT, R21, 20, PT ;  /* 0x41a000001500780b */ /* 0x000fe20003f7c000 */
[----:B----4-:R-:W-:Y:S01]  /*dd30*/  @!P5 FMUL.FTZ R49, R49, R32 ;  /* 0x000000203131d220 */ /* 0x010fe20000410000 */
[----:B------:R-:W-:Y:S01]  /*dd40*/  FSETP.GTU.FTZ.AND P6, PT, R22, 20, PT ;  /* 0x41a000001600780b */ /* 0x000fe20003fdc000 */
[----:B------:R-:W-:Y:S01]  /*dd50*/  @!P2 FMUL.FTZ R48, R48, R25 ;  /* 0x000000193030a220 */ /* 0x000fe20000410000 */
[----:B------:R-:W-:-:S02]  /*dd60*/  FSETP.GTU.FTZ.AND P5, PT, R23, 20, PT ;  /* 0x41a000001700780b */ /* 0x000fc40003fbc000 */
[----:B------:R-:W-:-:S03]  /*dd70*/  FSETP.GTU.FTZ.AND P2, PT, R24, 20, PT ;  /* 0x41a000001800780b */ /* 0x000fc60003f5c000 */
[----:B------:R-:W-:Y:S02]  /*dd80*/  @!P0 FMUL.FTZ R19, R19, -1.4426950216293334961 ;  /* 0xbfb8aa3b13138820 */ /* 0x000fe40000410000 */
[----:B------:R-:W-:Y:S02]  /*dd90*/  @!P4 FMUL.FTZ R20, R20, -1.4426950216293334961 ;  /* 0xbfb8aa3b1414c820 */ /* 0x000fe40000410000 */
[----:B------:R-:W-:Y:S02]  /*dda0*/  @!P3 FMUL.FTZ R21, R21, -1.4426950216293334961 ;  /* 0xbfb8aa3b1515b820 */ /* 0x000fe40000410000 */
[----:B------:R-:W-:Y:S02]  /*ddb0*/  @!P6 FMUL.FTZ R22, R22, -1.4426950216293334961 ;  /* 0xbfb8aa3b1616e820 */ /* 0x000fe40000410000 */
[----:B------:R-:W-:Y:S02]  /*ddc0*/  @!P5 FMUL.FTZ R23, R23, -1.4426950216293334961 ;  /* 0xbfb8aa3b1717d820 */ /* 0x000fe40000410000 */
[----:B------:R-:W-:Y:S01]  /*ddd0*/  @!P2 FMUL.FTZ R24, R24, -1.4426950216293334961 ;  /* 0xbfb8aa3b1818a820 */ /* 0x000fe20000410000 */
[----:B------:R-:W0:Y:S01]  /*dde0*/  @!P0 MUFU.EX2 R19, R19 ;  /* 0x0000001300138308 */ /* 0x000e220000000800 */
[----:B------:R-:W-:-:S07]  /*ddf0*/  SHF.L.U32 R25, R177, 0x4, RZ ;  /* 0x00000004b1197819 */ /* 0x000fce00000006ff */
[----:B------:R-:W1:Y:S01]  /*de00*/  @!P4 MUFU.EX2 R20, R20 ;  /* 0x000000140014c308 */ /* 0x000e620000000800 */
[----:B------:R-:W-:-:S07]  /*de10*/  LOP3.LUT R25, R25, 0xfffffe00, RZ, 0xc0, !PT ;  /* 0xfffffe0019197812 */ /* 0x000fce00078ec0ff */
[----:B------:R-:W2:Y:S08]  /*de20*/  @!P3 MUFU.EX2 R21, R21 ;  /* 0x000000150015b308 */ /* 0x000eb00000000800 */
[----:B------:R-:W3:Y:S08]  /*de30*/  @!P6 MUFU.EX2 R22, R22 ;  /* 0x000000160016e308 */ /* 0x000ef00000000800 */
[----:B------:R-:W4:Y:S08]  /*de40*/  @!P5 MUFU.EX2 R23, R23 ;  /* 0x000000170017d308 */ /* 0x000f300000000800 */
[----:B------:R-:W5:Y:S01]  /*de50*/  @!P2 MUFU.EX2 R24, R24 ;  /* 0x000000180018a308 */ /* 0x000f620000000800 */
[----:B------:R-:W-:Y:S01]  /*de60*/  LEA R63, R180, R25, 0x4 ;  /* 0x00000019b43f7211 */ /* 0x000fe200078e20ff */
[----:B0-----:R-:W-:-:S02]  /*de70*/  @!P0 FADD.FTZ R19, R19, 1 ;  /* 0x3f80000013138421 */ /* 0x001fc40000010000 */
[----:B-1----:R-:W-:Y:S01]  /*de80*/  @!P4 FADD.FTZ R20, R20, 1 ;  /* 0x3f8000001414c421 */ /* 0x002fe20000010000 */
[----:B------:R-:W-:Y:S01]  /*de90*/  IADD3 R26, R63, 0x2, RZ ;  /* 0x000000023f1a7810 */ /* 0x000fe20007ffe0ff */
[----:B--2---:R-:W-:Y:S02]  /*dea0*/  @!P3 FADD.FTZ R21, R21, 1 ;  /* 0x3f8000001515b421 */ /* 0x004fe40000010000 */
[----:B---3--:R-:W-:Y:S02]  /*deb0*/  @!P6 FADD.FTZ R22, R22, 1 ;  /* 0x3f8000001616e421 */ /* 0x008fe40000010000 */
[----:B----4-:R-:W-:Y:S01]  /*dec0*/  @!P5 FADD.FTZ R23, R23, 1 ;  /* 0x3f8000001717d421 */ /* 0x010fe20000010000 */
[----:B------:R-:W-:Y:S01]  /*ded0*/  LEA.HI.SX32 R27, R26, R63, 0x1b ;  /* 0x0000003f1a1b7211 */ /* 0x000fe200078fdaff */
[----:B-----5:R-:W-:Y:S01]  /*dee0*/  @!P2 FADD.FTZ R24, R24, 1 ;  /* 0x3f8000001818a421 */ /* 0x020fe20000010000 */
[----:B------:R0:W-:Y:S08]  /*def0*/  @!P0 MUFU.RCP R58, R19 ;  /* 0x00000013003a8308 */ /* 0x0001f00000001000 */
[----:B------:R1:W2:Y:S01]  /*df00*/  @!P4 MUFU.RCP R57, R20 ;  /* 0x000000140039c308 */ /* 0x0002a20000001000 */
[----:B0-----:R-:W-:Y:S07]  /*df10*/  LDS.U16 R19, [R3+0x14] ;  /* 0x0000140003137984 */ /* 0x001fee0000000400 */
[----:B------:R0:W-:Y:S01]  /*df20*/  @!P3 MUFU.RCP R60, R21 ;  /* 0x00000015003cb308 */ /* 0x0001e20000001000 */
[----:B-1----:R-:W-:Y:S07]  /*df30*/  LDS.U16 R20, [R3+0x16] ;  /* 0x0000160003147984 */ /* 0x002fee0000000400 */
[----:B------:R1:W-:Y:S01]  /*df40*/  @!P6 MUFU.RCP R59, R22 ;  /* 0x00000016003be308 */ /* 0x0003e20000001000 */
[----:B0-----:R-:W-:Y:S07]  /*df50*/  LDS.U16 R21, [R3+0x18] ;  /* 0x0000180003157984 */ /* 0x001fee0000000400 */
[----:B------:R0:W3:Y:S01]  /*df60*/  @!P5 MUFU.RCP R26, R23 ;  /* 0x00000017001ad308 */ /* 0x0000e20000001000 */
[----:B-1----:R-:W1:Y:S07]  /*df70*/  LDS.U16 R22, [R3+0x1a] ;  /* 0x00001a0003167984 */ /* 0x002e6e0000000400 */
[----:B------:R4:W5:Y:S01]  /*df80*/  @!P2 MUFU.RCP R61, R24 ;  /* 0x00000018003da308 */ /* 0x0009620000001000 */
[----:B0-----:R-:W0:Y:S04]  /*df90*/  LDS.U16 R23, [R3+0x1c] ;  /* 0x00001c0003177984 */ /* 0x001e280000000400 */
[----:B----4-:R-:W4:Y:S04]  /*dfa0*/  LDS.U16 R24, [R3+0x1e] ;  /* 0x00001e0003187984 */ /* 0x010f280000000400 */
[----:B------:R-:W-:Y:S01]  /*dfb0*/  BAR.SYNC.DEFER_BLOCKING 0x0 ;  /* 0x0000000000007b1d */ /* 0x000fe20000010000 */
[----:B------:R-:W-:-:S02]  /*dfc0*/  IADD3 R25, R63, 0x1, RZ ;  /* 0x000000013f197810 */ /* 0x000fc40007ffe0ff */
[----:B------:R-:W-:Y:S02]  /*dfd0*/  IADD3 R28, R63, 0x3, RZ ;  /* 0x000000033f1c7810 */ /* 0x000fe40007ffe0ff */
[----:B------:R-:W-:Y:S02]  /*dfe0*/  LEA.HI.SX32 R25, R25, R63, 0x1b ;  /* 0x0000003f19197211 */ /* 0x000fe400078fdaff */
[C---:B------:R-:W-:Y:S01]  /*dff0*/  IADD3 R29, R63.reuse, 0x4, RZ ;  /* 0x000000043f1d7810 */ /* 0x040fe20007ffe0ff */
[----:B--2---:R-:W-:Y:S01]  /*e000*/  @!P4 FMUL.FTZ R46, R46, R57 ;  /* 0x000000392e2ec220 */ /* 0x004fe20000410000 */
[----:B------:R-:W-:Y:S01]  /*e010*/  IADD3 R30, R63, 0x5, RZ ;  /* 0x000000053f1e7810 */ /* 0x000fe20007ffe0ff */
[----:B---3--:R-:W-:Y:S01]  /*e020*/  @!P5 FMUL.FTZ R43, R43, R26 ;  /* 0x0000001a2b2bd220 */ /* 0x008fe20000410000 */
[----:B------:R-:W-:Y:S02]  /*e030*/  LEA.HI.SX32 R28, R28, R63, 0x1b ;  /* 0x0000003f1c1c7211 */ /* 0x000fe400078fdaff */
[----:B------:R-:W-:-:S02]  /*e040*/  PRMT R57, R171, 0x7632, R57 ;  /* 0x00007632ab397816 */ /* 0x000fc40000000039 */
[----:B------:R-:W-:Y:S02]  /*e050*/  SHF.L.U32 R26, R25, 0x1, RZ ;  /* 0x00000001191a7819 */ /* 0x000fe400000006ff */
[----:B------:R-:W-:Y:S02]  /*e060*/  F2FP.BF16.PACK_AB R169, R169, R170 ;  /* 0x000000aaa9a9723e */ /* 0x000fe400000010ff */
[----:B------:R-:W-:Y:S02]  /*e070*/  IADD3 R31, R63, 0x6, RZ ;  /* 0x000000063f1f7810 */ /* 0x000fe40007ffe0ff */
[-C--:B------:R-:W-:Y:S02]  /*e080*/  LEA.HI.SX32 R29, R29, R63.reuse, 0x1b ;  /* 0x0000003f1d1d7211 */ /* 0x080fe400078fdaff */
[----:B------:R-:W-:Y:S02]  /*e090*/  IADD3 R32, R63, 0x7, RZ ;  /* 0x000000073f207810 */ /* 0x000fe40007ffe0ff */
[----:B------:R-:W-:-:S02]  /*e0a0*/  LEA.HI.SX32 R30, R30, R63, 0x1b ;  /* 0x0000003f1e1e7211 */ /* 0x000fc400078fdaff */
[----:B------:R-:W-:Y:S01]  /*e0b0*/  F2FP.BF16.PACK_AB R167, R167, R168 ;  /* 0x000000a8a7a7723e */ /* 0x000fe200000010ff */
[----:B------:R-:W-:Y:S01]  /*e0c0*/  STS.U16 [R3], R171 ;  /* 0x000000ab03007388 */ /* 0x000fe20000000400 */
[----:B------:R-:W-:Y:S02]  /*e0d0*/  IADD3 R33, R63, 0x8, RZ ;  /* 0x000000083f217810 */ /* 0x000fe40007ffe0ff */
[----:B------:R-:W-:Y:S01]  /*e0e0*/  SHF.L.U32 R27, R27, 0x1, RZ ;  /* 0x000000011b1b7819 */ /* 0x000fe200000006ff */
[----:B------:R2:W-:Y:S01]  /*e0f0*/  STS.U16 [R26+0x2], R57 ;  /* 0x000002391a007388 */ /* 0x0005e20000000400 */
[----:B------:R-:W-:Y:S02]  /*e100*/  IADD3 R34, R63, 0x9, RZ ;  /* 0x000000093f227810 */ /* 0x000fe40007ffe0ff */
[----:B------:R-:W-:Y:S02]  /*e110*/  PRMT R25, R169, 0x7632, R25 ;  /* 0x00007632a9197816 */ /* 0x000fe40000000019 */
[----:B------:R-:W-:-:S02]  /*e120*/  SHF.L.U32 R28, R28, 0x1, RZ ;  /* 0x000000011c1c7819 */ /* 0x000fc400000006ff */
[----:B------:R-:W-:Y:S02]  /*e130*/  IADD3 R35, R63, 0xa, RZ ;  /* 0x0000000a3f237810 */ /* 0x000fe40007ffe0ff */
[-C--:B------:R-:W-:Y:S02]  /*e140*/  LEA.HI.SX32 R31, R31, R63.reuse, 0x1b ;  /* 0x0000003f1f1f7211 */ /* 0x080fe400078fdaff */
[----:B------:R-:W-:Y:S02]  /*e150*/  SHF.L.U32 R29, R29, 0x1, RZ ;  /* 0x000000011d1d7819 */ /* 0x000fe400000006ff */
[----:B------:R-:W-:Y:S02]  /*e160*/  IADD3 R52, R63, 0xb, RZ ;  /* 0x0000000b3f347810 */ /* 0x000fe40007ffe0ff */
[----:B------:R-:W-:Y:S02]  /*e170*/  LEA.HI.SX32 R32, R32, R63, 0x1b ;  /* 0x0000003f20207211 */ /* 0x000fe400078fdaff */
[----:B------:R-:W-:-:S02]  /*e180*/  F2FP.BF16.PACK_AB R165, R165, R166 ;  /* 0x000000a6a5a5723e */ /* 0x000fc400000010ff */
[----:B--2---:R-:W-:Y:S02]  /*e190*/  PRMT R57, R167, 0x7632, R57 ;  /* 0x00007632a7397816 */ /* 0x004fe40000000039 */
[----:B------:R-:W-:Y:S01]  /*e1a0*/  SHF.L.U32 R30, R30, 0x1, RZ ;  /* 0x000000011e1e7819 */ /* 0x000fe200000006ff */
[----:B------:R-:W-:Y:S01]  /*e1b0*/  STS.U16 [R27+0x4], R169 ;  /* 0x000004a91b007388 */ /* 0x000fe20000000400 */
[----:B------:R-:W-:Y:S02]  /*e1c0*/  IADD3 R53, R63, 0xc, RZ ;  /* 0x0000000c3f357810 */ /* 0x000fe40007ffe0ff */
[-C--:B------:R-:W-:Y:S01]  /*e1d0*/  LEA.HI.SX32 R33, R33, R63.reuse, 0x1b ;  /* 0x0000003f21217211 */ /* 0x080fe200078fdaff */
[----:B------:R2:W-:Y:S01]  /*e1e0*/  STS.U16 [R28+0x6], R25 ;  /* 0x000006191c007388 */ /* 0x0005e20000000400 */
[----:B------:R-:W-:Y:S02]  /*e1f0*/  IADD3 R54, R63, 0xd, RZ ;  /* 0x0000000d3f367810 */ /* 0x000fe40007ffe0ff */
[----:B------:R-:W-:-:S02]  /*e200*/  LEA.HI.SX32 R34, R34, R63, 0x1b ;  /* 0x0000003f22227211 */ /* 0x000fc400078fdaff */
[----:B------:R-:W-:Y:S01]  /*e210*/  F2FP.BF16.PACK_AB R163, R163, R164 ;  /* 0x000000a4a3a3723e */ /* 0x000fe200000010ff */
[----:B------:R-:W-:Y:S01]  /*e220*/  STS.U16 [R29+0x8], R167 ;  /* 0x000008a71d007388 */ /* 0x000fe20000000400 */
[----:B------:R-:W-:Y:S02]  /*e230*/  IADD3 R55, R63, 0xe, RZ ;  /* 0x0000000e3f377810 */ /* 0x000fe40007ffe0ff */
[-C--:B------:R-:W-:Y:S02]  /*e240*/  LEA.HI.SX32 R35, R35, R63.reuse, 0x1b ;  /* 0x0000003f23237211 */ /* 0x080fe400078fdaff */
[----:B------:R-:W-:Y:S01]  /*e250*/  SHF.L.U32 R31, R31, 0x1, RZ ;  /* 0x000000011f1f7819 */ /* 0x000fe200000006ff */
[----:B------:R3:W-:Y:S01]  /*e260*/  STS.U16 [R30+0xa], R57 ;  /* 0x00000a391e007388 */ /* 0x0007e20000000400 */
[----:B------:R-:W-:Y:S02]  /*e270*/  IADD3 R56, R63, 0xf, RZ ;  /* 0x0000000f3f387810 */ /* 0x000fe40007ffe0ff */
[----:B------:R-:W-:-:S02]  /*e280*/  LEA.HI.SX32 R52, R52, R63, 0x1b ;  /* 0x0000003f34347211 */ /* 0x000fc400078fdaff */
[----:B--2---:R-:W-:Y:S02]  /*e290*/  PRMT R25, R165, 0x7632, R25 ;  /* 0x00007632a5197816 */ /* 0x004fe40000000019 */
[----:B------:R-:W-:Y:S02]  /*e2a0*/  SHF.L.U32 R32, R32, 0x1, RZ ;  /* 0x0000000120207819 */ /* 0x000fe400000006ff */
[----:B------:R-:W-:Y:S02]  /*e2b0*/  F2FP.BF16.PACK_AB R161, R161, R162 ;  /* 0x000000a2a1a1723e */ /* 0x000fe400000010ff */
[----:B------:R-:W-:Y:S02]  /*e2c0*/  LEA.HI.SX32 R53, R53, R63, 0x1b ;  /* 0x0000003f35357211 */ /* 0x000fe400078fdaff */
[----:B------:R-:W-:Y:S01]  /*e2d0*/  SHF.L.U32 R33, R33, 0x1, RZ ;  /* 0x0000000121217819 */ /* 0x000fe200000006ff */
[----:B------:R-:W-:Y:S01]  /*e2e0*/  @!P6 FMUL.FTZ R44, R44, R59 ;  /* 0x0000003b2c2ce220 */ /* 0x000fe20000410000 */
[----:B------:R-:W-:-:S02]  /*e2f0*/  LEA.HI.SX32 R54, R54, R63, 0x1b ;  /* 0x0000003f36367211 */ /* 0x000fc400078fdaff */
[----:B---3--:R-:W-:Y:S02]  /*e300*/  PRMT R57, R163, 0x7632, R57 ;  /* 0x00007632a3397816 */ /* 0x008fe40000000039 */
[----:B------:R-:W-:Y:S02]  /*e310*/  SHF.L.U32 R34, R34, 0x1, RZ ;  /* 0x0000000122227819 */ /* 0x000fe400000006ff */
[----:B------:R-:W-:Y:S01]  /*e320*/  F2FP.BF16.PACK_AB R159, R159, R160 ;  /* 0x000000a09f9f723e */ /* 0x000fe200000010ff */
[----:B------:R-:W-:Y:S01]  /*e330*/  STS.U16 [R31+0xc], R165 ;  /* 0x00000ca51f007388 */ /* 0x000fe20000000400 */
[-C--:B------:R-:W-:Y:S02]  /*e340*/  LEA.HI.SX32 R55, R55, R63.reuse, 0x1b ;  /* 0x0000003f37377211 */ /* 0x080fe400078fdaff */
[----:B------:R-:W-:Y:S01]  /*e350*/  SHF.L.U32 R35, R35, 0x1, RZ ;  /* 0x0000000123237819 */ /* 0x000fe200000006ff */
[----:B------:R-:W-:Y:S01]  /*e360*/  @!P3 FMUL.FTZ R45, R45, R60 ;  /* 0x0000003c2d2db220 */ /* 0x000fe20000410000 */
[----:B------:R-:W-:Y:S01]  /*e370*/  LEA.HI.SX32 R56, R56, R63, 0x1b ;  /* 0x0000003f38387211 */ /* 0x000fe200078fdaff */
[----:B------:R-:W-:Y:S01]  /*e380*/  STS.U16 [R32+0xe], R25 ;  /* 0x00000e1920007388 */ /* 0x000fe20000000400 */
[----:B------:R-:W-:-:S02]  /*e390*/  PRMT R59, R161, 0x7632, R59 ;  /* 0x00007632a13b7816 */ /* 0x000fc4000000003b */
[----:B------:R-:W-:Y:S02]  /*e3a0*/  SHF.L.U32 R52, R52, 0x1, RZ ;  /* 0x0000000134347819 */ /* 0x000fe400000006ff */
[----:B------:R-:W-:Y:S01]  /*e3b0*/  F2FP.BF16.PACK_AB R157, R157, R158 ;  /* 0x0000009e9d9d723e */ /* 0x000fe200000010ff */
[----:B------:R-:W-:Y:S01]  /*e3c0*/  STS.U16 [R33+0x10], R163 ;  /* 0x000010a321007388 */ /* 0x000fe20000000400 */
[----:B------:R-:W-:Y:S02]  /*e3d0*/  SHF.L.U32 R53, R53, 0x1, RZ ;  /* 0x0000000135357819 */ /* 0x000fe400000006ff */
[----:B------:R-:W-:Y:S01]  /*e3e0*/  PRMT R60, R159, 0x7632, R60 ;  /* 0x000076329f3c7816 */ /* 0x000fe2000000003c */
[----:B------:R-:W-:Y:S01]  /*e3f0*/  STS.U16 [R34+0x12], R57 ;  /* 0x0000123922007388 */ /* 0x000fe20000000400 */
[----:B------:R-:W-:Y:S02]  /*e400*/  SHF.L.U32 R54, R54, 0x1, RZ ;  /* 0x0000000136367819 */ /* 0x000fe400000006ff */
[----:B------:R-:W-:Y:S01]  /*e410*/  SHF.L.U32 R55, R55, 0x1, RZ ;  /* 0x0000000137377819 */ /* 0x000fe200000006ff */
[----:B------:R-:W-:Y:S01]  /*e420*/  STS.U16 [R35+0x14], R161 ;  /* 0x000014a123007388 */ /* 0x000fe20000000400 */
[----:B------:R-:W-:-:S02]  /*e430*/  PRMT R62, R157, 0x7632, R62 ;  /* 0x000076329d3e7816 */ /* 0x000fc4000000003e */
[----:B------:R-:W-:Y:S01]  /*e440*/  SHF.L.U32 R56, R56, 0x1, RZ ;  /* 0x0000000138387819 */ /* 0x000fe200000006ff */
[----:B------:R-:W-:Y:S04]  /*e450*/  STS.U16 [R52+0x16], R59 ;  /* 0x0000163b34007388 */ /* 0x000fe80000000400 */
[----:B------:R-:W-:Y:S01]  /*e460*/  STS.U16 [R53+0x18], R159 ;  /* 0x0000189f35007388 */ /* 0x000fe20000000400 */
[----:B-----5:R-:W-:-:S03]  /*e470*/  @!P2 FMUL.FTZ R42, R42, R61 ;  /* 0x0000003d2a2aa220 */ /* 0x020fc60000410000 */
[----:B------:R-:W-:Y:S01]  /*e480*/  STS.U16 [R54+0x1a], R60 ;  /* 0x00001a3c36007388 */ /* 0x000fe20000000400 */
[----:B-1----:R-:W-:-:S03]  /*e490*/  PRMT R22, RZ, 0x5410, R22 ;  /* 0x00005410ff167816 */ /* 0x002fc60000000016 */
        /* <DEDUP_REMOVED lines=19> */
[----:B------:R-:W-:Y:S01]  /*e5d0*/  @!P1 STS [0x1080], R183 ;  /* 0x001080b7ff009388 */ /* 0x000fe20000000800 */
[----:B------:R-:W-:-:S03]  /*e5e0*/  FADD.FTZ R22, R22, UR5 ;  /* 0x0000000516167e21 */ /* 0x000fc60008010000 */
[----:B------:R-:W-:Y:S01]  /*e5f0*/  BAR.SYNC.DEFER_BLOCKING 0x0 ;  /* 0x0000000000007b1d */ /* 0x000fe20000010000 */
[----:B------:R-:W-:Y:S02]  /*e600*/  PRMT R19, RZ, 0x5410, R19 ;  /* 0x00005410ff137816 */ /* 0x000fe40000000013 */
[----:B------:R-:W-:Y:S02]  /*e610*/  PRMT R20, RZ, 0x5410, R20 ;  /* 0x00005410ff147816 */ /* 0x000fe40000000014 */
[----:B------:R-:W-:Y:S01]  /*e620*/  FSETP.GTU.FTZ.AND P3, PT, R22, 20, PT ;  /* 0x41a000001600780b */ /* 0x000fe20003f7c000 */
[----:B------:R-:W-:Y:S01]  /*e630*/  FADD.FTZ R19, R19, UR5 ;  /* 0x0000000513137e21 */ /* 0x000fe20008010000 */
[----:B------:R-:W-:Y:S01]  /*e640*/  PRMT R21, RZ, 0x5410, R21 ;  /* 0x00005410ff157816 */ /* 0x000fe20000000015 */
[----:B------:R-:W-:Y:S01]  /*e650*/  FADD.FTZ R20, R20, UR5 ;  /* 0x0000000514147e21 */ /* 0x000fe20008010000 */
[----:B0-----:R-:W-:Y:S02]  /*e660*/  PRMT R23, RZ, 0x5410, R23 ;  /* 0x00005410ff177816 */ /* 0x001fe40000000017 */
[----:B------:R-:W-:Y:S01]  /*e670*/  FSETP.GTU.FTZ.AND P6, PT, R19, 20, PT ;  /* 0x41a000001300780b */ /* 0x000fe20003fdc000 */
[----:B------:R-:W-:Y:S01]  /*e680*/  FADD.FTZ R21, R21, UR5 ;  /* 0x0000000515157e21 */ /* 0x000fe20008010000 */
[----:B----4-:R-:W-:-:S02]  /*e690*/  PRMT R24, RZ, 0x5410, R24 ;  /* 0x00005410ff187816 */ /* 0x010fc40000000018 */
[----:B------:R-:W-:Y:S01]  /*e6a0*/  FSETP.GTU.FTZ.AND P5, PT, R20, 20, PT ;  /* 0x41a000001400780b */ /* 0x000fe20003fbc000 */
[----:B------:R-:W-:Y:S01]  /*e6b0*/  FADD.FTZ R23, R23, UR5 ;  /* 0x0000000517177e21 */ /* 0x000fe20008010000 */
[----:B------:R-:W-:Y:S01]  /*e6c0*/  FSETP.GTU.FTZ.AND P4, PT, R21, 20, PT ;  /* 0x41a000001500780b */ /* 0x000fe20003f9c000 */
[----:B------:R-:W-:Y:S02]  /*e6d0*/  FADD.FTZ R24, R24, UR5 ;  /* 0x0000000518187e21 */ /* 0x000fe40008010000 */
[----:B------:R-:W-:Y:S01]  /*e6e0*/  @!P3 FMUL.FTZ R22, R22, -1.4426950216293334961 ;  /* 0xbfb8aa3b1616b820 */ /* 0x000fe20000410000 */
[----:B------:R-:W-:Y:S01]  /*e6f0*/  FSETP.GTU.FTZ.AND P2, PT, R23, 20, PT ;  /* 0x41a000001700780b */ /* 0x000fe20003f5c000 */
[----:B------:R-:W-:Y:S01]  /*e700*/  @!P0 FMUL.FTZ R47, R47, R58 ;  /* 0x0000003a2f2f8220 */ /* 0x000fe20000410000 */
[----:B------:R-:W-:Y:S01]  /*e710*/  FSETP.GTU.FTZ.AND P0, PT, R24, 20, PT ;  /* 0x41a000001800780b */ /* 0x000fe20003f1c000 */
[----:B------:R-:W0:Y:S01]  /*e720*/  LDS R89, [0x1080] ;  /* 0x00108000ff597984 */ /* 0x000e220000000800 */
[----:B------:R-:W-:Y:S01]  /*e730*/  @!P6 FMUL.FTZ R19, R19, -1.4426950216293334961 ;  /* 0xbfb8aa3b1313e820 */ /* 0x000fe20000410000 */
[----:B------:R-:W2:Y:S02]  /*e740*/  @!P3 MUFU.EX2 R22, R22 ;  /* 0x000000160016b308 */ /* 0x000ea40000000800 */
[----:B------:R-:W-:-:S02]  /*e750*/  @!P5 FMUL.FTZ R20, R20, -1.4426950216293334961 ;  /* 0xbfb8aa3b1414d820 */ /* 0x000fc40000410000 */
[----:B------:R-:W-:-:S04]  /*e760*/  @!P4 FMUL.FTZ R21, R21, -1.4426950216293334961 ;  /* 0xbfb8aa3b1515c820 */ /* 0x000fc80000410000 */
[----:B------:R-:W3:Y:S01]  /*e770*/  @!P6 MUFU.EX2 R19, R19 ;  /* 0x000000130013e308 */ /* 0x000ee20000000800 */
[----:B------:R-:W-:Y:S02]  /*e780*/  @!P2 FMUL.FTZ R23, R23, -1.4426950216293334961 ;  /* 0xbfb8aa3b1717a820 */ /* 0x000fe40000410000 */
[----:B------:R-:W-:-:S05]  /*e790*/  @!P0 FMUL.FTZ R24, R24, -1.4426950216293334961 ;  /* 0xbfb8aa3b18188820 */ /* 0x000fca0000410000 */
[----:B------:R-:W4:Y:S01]  /*e7a0*/  @!P5 MUFU.EX2 R20, R20 ;  /* 0x000000140014d308 */ /* 0x000f220000000800 */
[----:B--2---:R-:W-:-:S07]  /*e7b0*/  @!P3 FADD.FTZ R22, R22, 1 ;  /* 0x3f8000001616b421 */ /* 0x004fce0000010000 */
[----:B------:R-:W-:Y:S01]  /*e7c0*/  @!P4 MUFU.EX2 R21, R21 ;  /* 0x000000150015c308 */ /* 0x000fe20000000800 */
[----:B---3--:R-:W-:-:S07]  /*e7d0*/  @!P6 FADD.FTZ R19, R19, 1 ;  /* 0x3f8000001313e421 */ /* 0x008fce0000010000 */
[----:B------:R-:W2:Y:S01]  /*e7e0*/  @!P2 MUFU.EX2 R23, R23 ;  /* 0x000000170017a308 */ /* 0x000ea20000000800 */
[----:B----4-:R-:W-:-:S07]  /*e7f0*/  @!P5 FADD.FTZ R20, R20, 1 ;  /* 0x3f8000001414d421 */ /* 0x010fce0000010000 */
[----:B------:R-:W3:Y:S01]  /*e800*/  @!P0 MUFU.EX2 R24, R24 ;  /* 0x0000001800188308 */ /* 0x000ee20000000800 */
[----:B-1----:R-:W-:-:S07]  /*e810*/  IMAD R62, R250, c[0x0][0x2d8], RZ ;  /* 0x0000b600fa3e7a24 */ /* 0x002fce00078e02ff */
[----:B------:R-:W1:Y:S01]  /*e820*/  @!P3 MUFU.RCP R91, R22 ;  /* 0x00000016005bb308 */ /* 0x000e620000001000 */
[----:B------:R-:W-:Y:S02]  /*e830*/  IMAD R93, R249, c[0x0][0x2dc], R62 ;  /* 0x0000b700f95d7a24 */ /* 0x000fe400078e023e */
[----:B--2---:R-:W-:-:S05]  /*e840*/  @!P2 FADD.FTZ R23, R23, 1 ;  /* 0x3f8000001717a421 */ /* 0x004fca0000010000 */
[----:B------:R2:W4:Y:S01]  /*e850*/  @!P6 MUFU.RCP R58, R19 ;  /* 0x00000013003ae308 */ /* 0x0005220000001000 */
[----:B---3--:R-:W-:-:S07]  /*e860*/  @!P0 FADD.FTZ R24, R24, 1 ;  /* 0x3f80000018188421 */ /* 0x008fce0000010000 */
[----:B------:R3:W5:Y:S01]  /*e870*/  @!P5 MUFU.RCP R25, R20 ;  /* 0x000000140019d308 */ /* 0x0007620000001000 */
[----:B--2---:R-:W-:Y:S02]  /*e880*/  @!P4 FADD.FTZ R19, R21, 1 ;  /* 0x3f8000001513c421 */ /* 0x004fe40000010000 */
[----:B---3--:R-:W-:-:S05]  /*e890*/  IMAD.WIDE.U32 R20, R249, c[0x0][0x2d8], RZ ;  /* 0x0000b600f9147a25 */ /* 0x008fca00078e00ff */
[----:B------:R-:W2:Y:S01]  /*e8a0*/  @!P4 MUFU.RCP R60, R19 ;  /* 0x00000013003cc308 */ /* 0x000ea20000001000 */
[----:B------:R-:W-:Y:S01]  /*e8b0*/  IADD3 R21, R21, R93, RZ ;  /* 0x0000005d15157210 */ /* 0x000fe20007ffe0ff */
[----:B-1----:R-:W-:Y:S01]  /*e8c0*/  @!P3 FMUL.FTZ R38, R38, R91 ;  /* 0x0000005b2626b220 */ /* 0x002fe20000410000 */
[----:B0-----:R-:W-:-:S05]  /*e8d0*/  ISETP.GE.AND P3, PT, R0, R89, PT ;  /* 0x000000590000720c */ /* 0x001fca0003f66270 */
[----:B------:R-:W0:Y:S01]  /*e8e0*/  @!P2 MUFU.RCP R62, R23 ;  /* 0x00000017003ea308 */ /* 0x000e220000001000 */
[----:B------:R-:W-:Y:S02]  /*e8f0*/  IMAD R95, R243, c[0x0][0x2e0], RZ ;  /* 0x0000b800f35f7a24 */ /* 0x000fe400078e02ff */
[----:B------:R-:W-:-:S05]  /*e900*/  IMAD.WIDE.U32 R20, R242, c[0x0][0x2e0], R20 ;  /* 0x0000b800f2147a25 */ /* 0x000fca00078e0014 */
[----:B------:R1:W3:Y:S01]  /*e910*/  @!P0 MUFU.RCP R19, R24 ;  /* 0x0000001800138308 */ /* 0x0002e20000001000 */
[----:B----4-:R-:W-:Y:S01]  /*e920*/  @!P6 FMUL.FTZ R41, R41, R58 ;  /* 0x0000003a2929e220 */ /* 0x010fe20000410000 */
[----:B------:R-:W-:Y:S01]  /*e930*/  IADD3 R20, P6, R237, R20, RZ ;  /* 0x00000014ed147210 */ /* 0x000fe20007fde0ff */
[----:B------:R-:W-:Y:S02]  /*e940*/  IMAD R95, R242, c[0x0][0x2e4], R95 ;  /* 0x0000b900f25f7a24 */ /* 0x000fe400078e025f */
[----:B-----5:R-:W-:Y:S01]  /*e950*/  @!P5 FMUL.FTZ R40, R40, R25 ;  /* 0x000000192828d220 */ /* 0x020fe20000410000 */
[C---:B------:R-:W-:Y:S01]  /*e960*/  LEA R25, P5, R0.reuse, c[0x0][0x330], 0x1 ;  /* 0x0000cc0000197a11 */ /* 0x040fe200078a08ff */
[----:B--2---:R-:W-:Y:S01]  /*e970*/  @!P4 FMUL.FTZ R39, R39, R60 ;  /* 0x0000003c2727c220 */ /* 0x004fe20000410000 */
[----:B------:R-:W-:Y:S01]  /*e980*/  IADD3.X R21, R241, R95, R21, P6, !PT ;  /* 0x0000005ff1157210 */ /* 0x000fe200037fe415 */
[----:B------:R-:W-:Y:S01]  /*e990*/  BSSY B0, `(.L_x_302) ;  /* 0x0000015000007945 */ /* 0x000fe20003800000 */
[----:B------:R-:W-:-:S02]  /*e9a0*/  LEA.HI.X R22, R0, c[0x0][0x334], R246, 0x1, P5 ;  /* 0x0000cd0000167a11 */ /* 0x000fc400028f0cf6 */
[----:B-1----:R-:W-:Y:S01]  /*e9b0*/  LEA R24, P4, R20, R25, 0x1 ;  /* 0x0000001914187211 */ /* 0x002fe200078808ff */
[----:B0-----:R-:W-:Y:S01]  /*e9c0*/  @!P2 FMUL.FTZ R37, R37, R62 ;  /* 0x0000003e2525a220 */ /* 0x001fe20000410000 */
[-C--:B------:R-:W-:Y:S02]  /*e9d0*/  ISETP.GE.AND P2, PT, R18, R89.reuse, PT ;  /* 0x000000591200720c */ /* 0x080fe40003f46270 */
[----:B------:R-:W-:Y:S01]  /*e9e0*/  ISETP.GE.AND P5, PT, R4, R89, PT ;  /* 0x000000590400720c */ /* 0x000fe20003fa6270 */
[----:B---3--:R-:W-:Y:S01]  /*e9f0*/  @!P0 FMUL.FTZ R36, R36, R19 ;  /* 0x0000001324248220 */ /* 0x008fe20000410000 */
[----:B------:R-:W-:Y:S02]  /*ea00*/  ISETP.GE.AND P6, PT, R5, R89, PT ;  /* 0x000000590500720c */ /* 0x000fe40003fc6270 */
[----:B------:R-:W-:Y:S01]  /*ea10*/  LEA.HI.X R25, R20, R22, R21, 0x1, P4 ;  /* 0x0000001614197211 */ /* 0x000fe200020f0c15 */
        /* <DEDUP_REMOVED lines=12> */
.L_x_303:
[----:B------:R-:W-:Y:S05]  /*eae0*/  BSYNC B0 ;  /* 0x0000000000007941 */ /* 0x000fea0003800000 */
.L_x_302:
        /* <DEDUP_REMOVED lines=11> */
[----:B------:R-:W-:Y:S01]  /*eba0*/  ISETP.GE.AND P6, PT, R11, R89, PT ;  /* 0x000000590b00720c */ /* 0x000fe20003fc6270 */
[----:B------:R-:W-:Y:S01]  /*ebb0*/  BSSY B0, `(.L_x_304) ;  /* 0x000006a000007945 */ /* 0x000fe20003800000 */
[----:B------:R-:W-:Y:S01]  /*ebc0*/  F2FP.BF16.PACK_AB R50, R50, R51 ;  /* 0x000000333232723e */ /* 0x000fe200000010ff */
[----:B------:R-:W-:Y:S01]  /*ebd0*/  @!P0 STG.E.U16 [R24.64+-0xec0], R67 ;  /* 0xfff1404318008986 */ /* 0x000fe2000c101506 */
[----:B------:R-:W-:Y:S01]  /*ebe0*/  ISETP.GE.AND P0, PT, R12, R89, PT ;  /* 0x000000590c00720c */ /* 0x000fe20003f06270 */
[----:B------:R-:W-:Y:S01]  /*ebf0*/  FADD.FTZ R20, R19, R48 ;  /* 0x0000003013147221 */ /* 0x000fe20000010000 */
        /* <DEDUP_REMOVED lines=10> */
[----:B------:R-:W-:-:S02]  /*eca0*/  ISETP.GE.AND P2, PT, R15, R89, PT ;  /* 0x000000590f00720c */ /* 0x000fc40003f46270 */
[----:B------:R-:W-:Y:S01]  /*ecb0*/  PRMT R23, R48, 0x7632, R23 ;  /* 0x0000763230177816 */ /* 0x000fe20000000017 */
[----:B------:R-:W-:Y:S01]  /*ecc0*/  @!P5 STG.E.U16 [R24.64+-0xdc0], R75 ;  /* 0xfff2404b1800d986 */ /* 0x000fe2000c101506 */
[----:B------:R-:W-:Y:S02]  /*ecd0*/  ISETP.GE.AND P5, PT, R17, R89, PT ;  /* 0x000000591100720c */ /* 0x000fe40003fa6270 */
[----:B------:R-:W-:Y:S01]  /*ece0*/  F2FP.BF16.PACK_AB R21, R40, R41 ;  /* 0x000000292815723e */ /* 0x000fe200000010ff */
[----:B------:R-:W-:Y:S01]  /*ecf0*/  @!P6 STG.E.U16 [R24.64+-0xd80], R77 ;  /* 0xfff2804d1800e986 */ /* 0x000fe2000c101506 */
[----:B------:R-:W-:-:S03]  /*ed00*/  ISETP.GE.AND P6, PT, R16, R89, PT ;  /* 0x000000591000720c */ /* 0x000fc60003fc6270 */
[----:B------:R-:W-:Y:S04]  /*ed10*/  @!P0 STG.E.U16 [R24.64+-0xd40], R79 ;  /* 0xfff2c04f18008986 */ /* 0x000fe8000c101506 */
[----:B------:R-:W-:Y:S04]  /*ed20*/  @!P3 STG.E.U16 [R24.64+-0xd00], R81 ;  /* 0xfff300511800b986 */ /* 0x000fe8000c101506 */
[----:B------:R-:W-:Y:S04]  /*ed30*/  @!P4 STG.E.U16 [R24.64+-0xcc0], R83 ;  /* 0xfff340531800c986 */ /* 0x000fe8000c101506 */
[----:B------:R-:W-:Y:S04]  /*ed40*/  @!P2 STG.E.U16 [R24.64+-0xc80], R85 ;  /* 0xfff380551800a986 */ /* 0x000fe8000c101506 */
[----:B------:R-:W-:Y:S04]  /*ed50*/  @!P5 STG.E.U16 [R24.64+-0xfc0], R59 ;  /* 0xfff0403b1800d986 */ /* 0x000fe8000c101506 */
[----:B------:R0:W-:Y:S04]  /*ed60*/  @!P6 STG.E.U16 [R24.64+-0xc40], R87 ;  /* 0xfff3c0571800e986 */ /* 0x0001e8000c101506 */
[----:B------:R-:W-:Y:S01]  /*ed70*/  BAR.SYNC.DEFER_BLOCKING 0x0 ;  /* 0x0000000000007b1d */ /* 0x000fe20000010000 */
[----:B0-----:R-:W-:-:S02]  /*ed80*/  PRMT R24, R19, 0x7610, R24 ;  /* 0x0000761013187816 */ /* 0x001fc40000000018 */
[----:B------:R-:W-:Y:S02]  /*ed90*/  PRMT R25, R19, 0x7632, R25 ;  /* 0x0000763213197816 */ /* 0x000fe40000000019 */
[----:B------:R-:W-:Y:S01]  /*eda0*/  F2FP.BF16.PACK_AB R19, R44, R45 ;  /* 0x0000002d2c13723e */ /* 0x000fe200000010ff */
[----:B------:R-:W-:-:S03]  /*edb0*/  FADD.FTZ R45, R46, R45 ;  /* 0x0000002d2e2d7221 */ /* 0x000fc60000010000 */
[----:B------:R-:W-:Y:S01]  /*edc0*/  PRMT R49, R19, 0x7610, R49 ;  /* 0x0000761013317816 */ /* 0x000fe20000000031 */
[----:B------:R-:W-:Y:S01]  /*edd0*/  FADD.FTZ R44, R45, R44 ;  /* 0x0000002c2d2c7221 */ /* 0x000fe20000010000 */
        /* <DEDUP_REMOVED lines=10> */
[----:B------:R-:W-:Y:S01]  /*ee80*/  PRMT R50, R3, 0x7632, R50 ;  /* 0x0000763203327816 */ /* 0x000fe20000000032 */
[----:B------:R-:W-:Y:S01]  /*ee90*/  FADD.FTZ R41, R42, R41 ;  /* 0x000000292a297221 */ /* 0x000fe20000010000 */
[----:B------:R-:W-:Y:S01]  /*eea0*/  F2FP.BF16.PACK_AB R3, R38, R39 ;  /* 0x000000272603723e */ /* 0x000fe200000010ff */
[----:B------:R2:W-:Y:S01]  /*eeb0*/  STS.U16 [R30+0xa], R25 ;  /* 0x00000a191e007388 */ /* 0x0005e20000000400 */
[----:B------:R-:W-:Y:S01]  /*eec0*/  F2FP.BF16.PACK_AB R19, R36, R37 ;  /* 0x000000252413723e */ /* 0x000fe200000010ff */
[----:B------:R-:W-:Y:S01]  /*eed0*/  FADD.FTZ R40, R41, R40 ;  /* 0x0000002829287221 */ /* 0x000fe20000010000 */
[----:B0-----:R-:W-:Y:S01]  /*eee0*/  PRMT R23, R21, 0x7632, R23 ;  /* 0x0000763215177816 */ /* 0x001fe20000000017 */
[----:B------:R-:W-:Y:S01]  /*eef0*/  STS.U16 [R31+0xc], R49 ;  /* 0x00000c311f007388 */ /* 0x000fe20000000400 */
[----:B------:R-:W-:Y:S01]  /*ef00*/  PRMT R28, R19, 0x7632, R28 ;  /* 0x00007632131c7816 */ /* 0x000fe2000000001c */
[----:B------:R-:W-:Y:S01]  /*ef10*/  FADD.FTZ R39, R40, R39 ;  /* 0x0000002728277221 */ /* 0x000fe20000010000 */
[C---:B-1----:R-:W-:Y:S01]  /*ef20*/  PRMT R24, R3.reuse, 0x7610, R24 ;  /* 0x0000761003187816 */ /* 0x042fe20000000018 */
[----:B------:R0:W-:Y:S01]  /*ef30*/  STS.U16 [R32+0xe], R22 ;  /* 0x00000e1620007388 */ /* 0x0001e20000000400 */
[----:B--2---:R-:W-:Y:S01]  /*ef40*/  PRMT R25, R3, 0x7632, R25 ;  /* 0x0000763203197816 */ /* 0x004fe20000000019 */
[----:B------:R-:W-:-:S02]  /*ef50*/  FADD.FTZ R38, R39, R38 ;  /* 0x0000002627267221 */ /* 0x000fc40000010000 */
[----:B------:R-:W-:Y:S02]  /*ef60*/  STS.U16 [R33+0x10], R26 ;  /* 0x0000101a21007388 */ /* 0x000fe40000000400 */
[----:B------:R-:W-:Y:S02]  /*ef70*/  FADD.FTZ R37, R38, R37 ;  /* 0x0000002526257221 */ /* 0x000fe40000010000 */
[----:B------:R-:W-:Y:S01]  /*ef80*/  STS.U16 [R34+0x12], R50 ;  /* 0x0000123222007388 */ /* 0x000fe20000000400 */
[----:B0-----:R-:W-:-:S03]  /*ef90*/  IMAD R22, R250, c[0x0][0x2f8], RZ ;  /* 0x0000be00fa167a24 */ /* 0x001fc600078e02ff */
[----:B------:R0:W-:Y:S01]  /*efa0*/  STS.U16 [R35+0x14], R21 ;  /* 0x0000141523007388 */ /* 0x0001e20000000400 */
[----:B------:R-:W-:-:S03]  /*efb0*/  FADD.FTZ R244, R37, R36 ;  /* 0x0000002425f47221 */ /* 0x000fc60000010000 */
[----:B------:R-:W-:Y:S04]  /*efc0*/  STS.U16 [R52+0x16], R23 ;  /* 0x0000161734007388 */ /* 0x000fe80000000400 */
[----:B------:R-:W-:Y:S01]  /*efd0*/  STS.U16 [R53+0x18], R24 ;  /* 0x0000181835007388 */ /* 0x000fe20000000400 */
[----:B0-----:R-:W-:-:S03]  /*efe0*/  IMAD.WIDE.U32 R20, R249, c[0x0][0x2f8], RZ ;  /* 0x0000be00f9147a25 */ /* 0x001fc600078e00ff */
[----:B------:R-:W-:Y:S04]  /*eff0*/  STS.U16 [R54+0x1a], R25 ;  /* 0x00001a1936007388 */ /* 0x000fe80000000400 */
[----:B------:R0:W-:Y:S04]  /*f000*/  STS.U16 [R55+0x1c], R19 ;  /* 0x00001c1337007388 */ /* 0x0001e80000000400 */
[----:B------:R-:W-:Y:S01]  /*f010*/  STS.U16 [R56+0x1e], R28 ;  /* 0x00001e1c38007388 */ /* 0x000fe20000000400 */
[----:B------:R-:W-:-:S06]  /*f020*/  NOP ;  /* 0x0000000000007918 */ /* 0x000fcc0000000000 */
[----:B------:R-:W-:Y:S01]  /*f030*/  LDS.U16 R229, [R229] ;  /* 0x00000000e5e57984 */ /* 0x000fe20000000400 */
[----:B0-----:R-:W-:-:S03]  /*f040*/  IMAD R19, R249, c[0x0][0x2fc], R22 ;  /* 0x0000bf00f9137a24 */ /* 0x001fc600078e0216 */
        /* <DEDUP_REMOVED lines=32> */
.L_x_305:
[----:B------:R-:W-:Y:S05]  /*f250*/  BSYNC B0 ;  /* 0x0000000000007941 */ /* 0x000fea0003800000 */
.L_x_304:
[----:B------:R-:W-:Y:S01]  /*f260*/  MOV R21, R39 ;  /* 0x0000002700157202 */ /* 0x000fe20000000f00 */
[----:B------:R-:W-:Y:S01]  /*f270*/  IMAD R23, R243, c[0x0][0x300], RZ ;  /* 0x0000c000f3177a24 */ /* 0x000fe200078e02ff */
[----:B------:R-:W-:Y:S01]  /*f280*/  IADD3 R19, P0, R248, -0xfc0, RZ ;  /* 0xfffff040f8137810 */ /* 0x000fe20007f1e0ff */
[----:B------:R-:W-:Y:S01]  /*f290*/  UIADD3 UR10, UP0, UR10, -0x1000, URZ ;  /* 0xfffff0000a0a7890 */ /* 0x000fe2000ff1e03f */
[-C--:B------:R-:W-:Y:S01]  /*f2a0*/  ISETP.GE.AND P3, PT, R17, R51.reuse, PT ;  /* 0x000000331100720c */ /* 0x080fe20003f66270 */
[C---:B------:R-:W-:Y:S01]  /*f2b0*/  IMAD.WIDE.U32 R20, R242.reuse, c[0x0][0x300], R20 ;  /* 0x0000c000f2147a25 */ /* 0x040fe200078e0014 */
[----:B------:R-:W-:Y:S01]  /*f2c0*/  IADD3.X R247, R247, -0x1, RZ, P0, !PT ;  /* 0xfffffffff7f77810 */ /* 0x000fe200007fe4ff */
[----:B------:R-:W-:Y:S01]  /*f2d0*/  UIADD3 UR12, UP1, UR12, -0x1000, URZ ;  /* 0xfffff0000c0c7890 */ /* 0x000fe2000ff3e03f */
[----:B------:R-:W-:Y:S01]  /*f2e0*/  IADD3 R19, P1, R19, c[0x0][0x340], RZ ;  /* 0x0000d00013137a10 */ /* 0x000fe20007f3e0ff */
[----:B------:R-:W-:Y:S01]  /*f2f0*/  IMAD R23, R242, c[0x0][0x304], R23 ;  /* 0x0000c100f2177a24 */ /* 0x000fe200078e0217 */
[----:B------:R-:W-:Y:S01]  /*f300*/  IADD3 R20, P0, R237, R20, RZ ;  /* 0x00000014ed147210 */ /* 0x000fe20007f1e0ff */
[----:B------:R-:W-:Y:S01]  /*f310*/  UIADD3 UR8, UP2, UR8, -0x1000, URZ ;  /* 0xfffff00008087890 */ /* 0x000fe2000ff5e03f */
[----:B------:R-:W-:Y:S01]  /*f320*/  ISETP.GE.AND P4, PT, R18, R51, PT ;  /* 0x000000331200720c */ /* 0x000fe20003f86270 */
[----:B------:R-:W-:Y:S01]  /*f330*/  UIADD3.X UR11, UR11, -0x1, URZ, UP0, !UPT ;  /* 0xffffffff0b0b7890 */ /* 0x000fe200087fe43f */
[----:B------:R-:W-:Y:S01]  /*f340*/  IADD3.X R21, R241, R23, R21, P0, !PT ;  /* 0x00000017f1157210 */ /* 0x000fe200007fe415 */
[----:B------:R-:W-:Y:S01]  /*f350*/  UIADD3.X UR13, UR13, -0x1, URZ, UP1, !UPT ;  /* 0xffffffff0d0d7890 */ /* 0x000fe20008ffe43f */
[----:B------:R-:W-:Y:S01]  /*f360*/  IADD3.X R17, R247, c[0x0][0x344], RZ, P1, !PT ;  /* 0x0000d100f7117a10 */ /* 0x000fe20000ffe4ff */
[----:B------:R-:W-:Y:S01]  /*f370*/  UIADD3.X UR9, UR9, -0x1, URZ, UP2, !UPT ;  /* 0xffffffff09097890 */ /* 0x000fe200097fe43f */
[----:B------:R-:W-:-:S02]  /*f380*/  LEA R18, P0, R20, R19, 0x1 ;  /* 0x0000001314127211 */ /* 0x000fc400078008ff */
[----:B------:R-:W-:Y:S02]  /*f390*/  ISETP.GE.AND P5, PT, R4, R51, PT ;  /* 0x000000330400720c */ /* 0x000fe40003fa6270 */
        /* <DEDUP_REMOVED lines=32> */
.L_x_226:
[----:B-1----:R-:W-:Y:S02]  /*f5a0*/  ISETP.NE.U32.AND P0, PT, RZ, c[0x0][0x328], PT ;  /* 0x0000ca00ff007a0c */ /* 0x002fe40003f05070 */
[----:B------:R-:W-:Y:S02]  /*f5b0*/  ISETP.NE.U32.AND P2, PT, RZ, c[0x0][0x348], PT ;  /* 0x0000d200ff007a0c */ /* 0x000fe40003f45070 */
[----:B------:R-:W-:Y:S02]  /*f5c0*/  ISETP.NE.AND.EX P1, PT, RZ, c[0x0][0x32c], PT, P0 ;  /* 0x0000cb00ff007a0c */ /* 0x000fe40003f25300 */
[----:B------:R-:W-:-:S11]  /*f5d0*/  ISETP.NE.AND.EX P0, PT, RZ, c[0x0][0x34c], PT, P2 ;  /* 0x0000d300ff007a0c */ /* 0x000fd60003f05320 */
[----:B------:R-:W-:Y:S05]  /*f5e0*/  @!P1 BRA `(.L_x_307) ;  /* 0x000001d000009947 */ /* 0x000fea0003800000 */
[----:B0-----:R-:W0:Y:S01]  /*f5f0*/  SHFL.DOWN P1, R0, R245, 0x1, 0x1f ;  /* 0x08201f00f5007f89 */ /* 0x001e220000020000 */
[----:B------:R-:W-:Y:S03]  /*f600*/  BSSY B0, `(.L_x_307) ;  /* 0x000001b000007945 */ /* 0x000fe60003800000 */
[----:B------:R-:W1:Y:S04]  /*f610*/  S2R R6, SR_LANEID ;  /* 0x0000000000067919 */ /* 0x000e680000000000 */
[----:B------:R-:W3:Y:S01]  /*f620*/  S2R R7, SR_TID.X ;  /* 0x0000000000077919 */ /* 0x000ee20000002100 */
[----:B0-----:R-:W-:Y:S01]  /*f630*/  @P1 FADD R0, R0, R245 ;  /* 0x000000f500001221 */ /* 0x001fe20000000000 */
[----:B-1----:R-:W-:-:S04]  /*f640*/  ISETP.NE.AND P2, PT, R6, RZ, PT ;  /* 0x000000ff0600720c */ /* 0x002fc80003f45270 */
[----:B------:R-:W0:Y:S09]  /*f650*/  SHFL.DOWN P1, R3, R0, 0x2, 0x1f ;  /* 0x08401f0000037f89 */ /* 0x000e320000020000 */
[----:B---3--:R-:W-:-:S04]  /*f660*/  @!P2 SHF.R.S32.HI R6, RZ, 0x1f, R7 ;  /* 0x0000001fff06a819 */ /* 0x008fc80000011407 */
        /* <DEDUP_REMOVED lines=13> */
[----:B0-----:R-:W3:Y:S04]  /*f740*/  LDL.LU.64 R10, [R1+0x8] ;  /* 0x00000800010a7983 */ /* 0x001ee80000300a00 */
[----:B------:R-:W0:Y:S04]  /*f750*/  @!P1 LDS.64 R2, [0x1098] ;  /* 0x00109800ff029984 */ /* 0x000e280000000a00 */
[----:B------:R-:W1:Y:S01]  /*f760*/  @!P1 LDS R5, [0x10a0] ;  /* 0x0010a000ff059984 */ /* 0x000e620000000800 */
[----:B0-----:R-:W-:-:S04]  /*f770*/  @!P1 FADD.FTZ R2, R4, R2 ;  /* 0x0000000204029221 */ /* 0x001fc80000010000 */
[----:B------:R-:W-:-:S04]  /*f780*/  @!P1 FADD.FTZ R2, R3, R2 ;  /* 0x0000000203029221 */ /* 0x000fc80000010000 */
[----:B-1----:R-:W-:-:S05]  /*f790*/  @!P1 FADD.FTZ R4, R2, R5 ;  /* 0x0000000502049221 */ /* 0x002fca0000010000 */
[----:B---3--:R0:W-:Y:S02]  /*f7a0*/  RED.E.ADD.F32.FTZ.RN.STRONG.GPU [R10.64], R4 ;  /* 0x000000040a00798e */ /* 0x0081e4000c10e786 */
.L_x_308:
[----:B0-----:R-:W-:Y:S05]  /*f7b0*/  BSYNC B0 ;  /* 0x0000000000007941 */ /* 0x001fea0003800000 */
.L_x_307:
[----:B------:R-:W-:Y:S01]  /*f7c0*/  BSSY B0, `(.L_x_309) ;  /* 0x0000021000007945 */ /* 0x000fe20003800000 */
[----:B------:R-:W-:Y:S05]  /*f7d0*/  @!P0 BRA `(.L_x_310) ;  /* 0x000001e000008947 */ /* 0x000fea0003800000 */
[----:B------:R-:W-:Y:S06]  /*f7e0*/  BAR.SYNC.DEFER_BLOCKING 0x0 ;  /* 0x0000000000007b1d */ /* 0x000fec0000010000 */
[----:B------:R-:W1:Y:S04]  /*f7f0*/  SHFL.DOWN P0, R3, R244, 0x1, 0x1f ;  /* 0x08201f00f4037f89 */ /* 0x000e680000000000 */
[----:B------:R-:W3:Y:S04]  /*f800*/  S2R R4, SR_LANEID ;  /* 0x0000000000047919 */ /* 0x000ee80000000000 */
[----:B------:R-:W4:Y:S01]  /*f810*/  S2R R19, SR_TID.X ;  /* 0x0000000000137919 */ /* 0x000f220000002100 */
[----:B-1----:R-:W-:Y:S01]  /*f820*/  @P0 FADD R3, R3, R244 ;  /* 0x000000f403030221 */ /* 0x002fe20000000000 */
[----:B---3--:R-:W-:-:S04]  /*f830*/  ISETP.NE.AND P1, PT, R4, RZ, PT ;  /* 0x000000ff0400720c */ /* 0x008fc80003f25270 */
[----:B0-----:R-:W0:Y:S09]  /*f840*/  SHFL.DOWN P0, R0, R3, 0x2, 0x1f ;  /* 0x08401f0003007f89 */ /* 0x001e320000000000 */
        /* <DEDUP_REMOVED lines=14> */
[----:B0-----:R-:W3:Y:S04]  /*f930*/  LDL.LU.64 R8, [R1] ;  /* 0x0000000001087983 */ /* 0x001ee80000300a00 */
[----:B------:R-:W0:Y:S04]  /*f940*/  @!P0 LDS.64 R2, [0x1098] ;  /* 0x00109800ff028984 */ /* 0x000e280000000a00 */
[----:B------:R-:W1:Y:S01]  /*f950*/  @!P0 LDS R5, [0x10a0] ;  /* 0x0010a000ff058984 */ /* 0x000e620000000800 */
[----:B0-----:R-:W-:-:S04]  /*f960*/  @!P0 FADD.FTZ R2, R7, R2 ;  /* 0x0000000207028221 */ /* 0x001fc80000010000 */
[----:B------:R-:W-:-:S04]  /*f970*/  @!P0 FADD.FTZ R2, R3, R2 ;  /* 0x0000000203028221 */ /* 0x000fc80000010000 */
[----:B-1----:R-:W-:-:S05]  /*f980*/  @!P0 FADD.FTZ R7, R2, R5 ;  /* 0x0000000502078221 */ /* 0x002fca0000010000 */
[----:B---3--:R0:W-:Y:S01]  /*f990*/  RED.E.ADD.F32.FTZ.RN.STRONG.GPU [R8.64], R7 ;  /* 0x000000070800798e */ /* 0x0081e2000c10e786 */
[----:B------:R-:W-:Y:S01]  /*f9a0*/  HFMA2.MMA R19, -RZ, RZ, 0, 0 ;  /* 0x00000000ff137435 */ /* 0x000fe200000001ff */
[----:B------:R-:W-:Y:S05]  /*f9b0*/  BRA `(.L_x_311) ;  /* 0x0000001000007947 */ /* 0x000fea0003800000 */
.L_x_310:
[----:B------:R-:W1:Y:S02]  /*f9c0*/  S2R R19, SR_TID.X ;  /* 0x0000000000137919 */ /* 0x000e640000002100 */
.L_x_311:
[----:B0-----:R-:W-:Y:S05]  /*f9d0*/  BSYNC B0 ;  /* 0x0000000000007941 */ /* 0x001fea0003800000 */
.L_x_309:
[----:B-1----:R-:W-:-:S13]  /*f9e0*/  ISETP.GE.AND P0, PT, R19, c[0x0][0x16c], PT ;  /* 0x00005b0013007a0c */ /* 0x002fda0003f06270 */
        /* <DEDUP_REMOVED lines=12> */
[C---:B------:R-:W-:Y:S01]  /*fab0*/  IMAD R13, R242.reuse, c[0x0][0x2ac], R13 ;  /* 0x0000ab00f20d7a24 */ /* 0x040fe200078e020d */
[----:B------:R-:W-:Y:S01]  /*fac0*/  IADD3 R31, R7, R3, RZ ;  /* 0x00000003071f7210 */ /* 0x000fe20007ffe0ff */
[C---:B------:R-:W-:Y:S01]  /*fad0*/  IMAD R15, R242.reuse, c[0x0][0x1bc], R15 ;  /* 0x00006f00f20f7a24 */ /* 0x040fe200078e020f */
[----:B------:R-:W-:Y:S01]  /*fae0*/  IADD3 R29, R9, R5, RZ ;  /* 0x00000005091d7210 */ /* 0x000fe20007ffe0ff */
[C---:B------:R-:W-:Y:S01]  /*faf0*/  IMAD R21, R242.reuse, c[0x0][0x19c], R243 ;  /* 0x00006700f2157a24 */ /* 0x040fe200078e02f3 */
[----:B------:R-:W-:Y:S01]  /*fb00*/  IADD3 R27, R11, R13, RZ ;  /* 0x0000000d0b1b7210 */ /* 0x000fe20007ffe0ff */
[----:B------:R-:W-:Y:S01]  /*fb10*/  IMAD.WIDE.U32 R242, R242, c[0x0][0x198], RZ ;  /* 0x00006600f2f27a25 */ /* 0x000fe200078e00ff */
[----:B------:R-:W-:-:S04]  /*fb20*/  IADD3 R37, R17, R15, RZ ;  /* 0x0000000f11257210 */ /* 0x000fc80007ffe0ff */
[----:B------:R-:W-:Y:S02]  /*fb30*/  IADD3 R39, R243, R21, RZ ;  /* 0x00000015f3277210 */ /* 0x000fe40007ffe0ff */
.L_x_312:
[----:B0-----:R-:W0:Y:S01]  /*fb40*/  LDS.64 R20, [R19.X8+0x4910] ;  /* 0x0049100013147984 */ /* 0x001e220000008a00 */
[----:B------:R-:W-:Y:S01]  /*fb50*/  SHF.R.S32.HI R0, RZ, 0x1f, R19 ;  /* 0x0000001fff007819 */ /* 0x000fe20000011413 */
[----:B------:R-:W-:Y:S01]  /*fb60*/  YIELD ;  /* 0x0000000000007946 */ /* 0x000fe20003800000 */
[----:B------:R-:W-:Y:S01]  /*fb70*/  MOV R2, R6 ;  /* 0x0000000600027202 */ /* 0x000fe20000000f00 */
[----:B------:R-:W1:Y:S01]  /*fb80*/  LDS.64 R22, [R19.X8+0x5110] ;  /* 0x0051100013167984 */ /* 0x000e620000008a00 */
        /* <DEDUP_REMOVED lines=17> */
[----:B------:R3:W1:Y:S01]  /*fca0*/  LDG.E.64 R24, [R14.64] ;  /* 0x000000060e187981 */ /* 0x000662000c1e1b00 */
        /* <DEDUP_REMOVED lines=9> */
[----:B---3--:R-:W-:Y:S01]  /*fd40*/  LEA R14, P1, R12, c[0x0][0x228], 0x3 ;  /* 0x00008a000c0e7a11 */ /* 0x008fe200078218ff */
[----:B------:R-:W-:Y:S01]  /*fd50*/  IMAD.WIDE.U32 R4, R19, c[0x0][0x2b0], R2 ;  /* 0x0000ac0013047a25 */ /* 0x000fe200078e0002 */
[----:B------:R-:W-:-:S04]  /*fd60*/  IADD3 R13, R13, R35, RZ ;  /* 0x000000230d0d7210 */ /* 0x000fc80007ffe0ff */
[----:B------:R-:W-:Y:S02]  /*fd70*/  IADD3 R3, R5, R33, RZ ;  /* 0x0000002105037210 */ /* 0x000fe40007ffe0ff */
[----:B------:R-:W-:Y:S02]  /*fd80*/  LEA R2, P0, R4, c[0x0][0x318], 0x3 ;  /* 0x0000c60004027a11 */ /* 0x000fe400078018ff */
[----:B------:R-:W-:Y:S02]  /*fd90*/  LEA.HI.X R15, R12, c[0x0][0x22c], R13, 0x3, P1 ;  /* 0x00008b000c0f7a11 */ /* 0x000fe400008f1c0d */
[----:B------:R-:W-:Y:S01]  /*fda0*/  LEA.HI.X R3, R4, c[0x0][0x31c], R3, 0x3, P0 ;  /* 0x0000c70004037a11 */ /* 0x000fe200000f1c03 */
[-C--:B-1----:R-:W-:Y:S02]  /*fdb0*/  FMUL.FTZ R5, R23, R25.reuse ;  /* 0x0000001917057220 */ /* 0x082fe40000410000 */
        /* <DEDUP_REMOVED lines=24> */
.L_x_269:
[----:B------:R-:W-:Y:S01]  /*ff40*/  HFMA2.MMA R71, -RZ, RZ, 0, 5.9604644775390625e-08 ;  /* 0x00000001ff477435 */ /* 0x000fe200000001ff */
[----:B------:R-:W-:Y:S02]  /*ff50*/  MOV R72, R66 ;  /* 0x0000004200487202 */ /* 0x000fe40000000f00 */
[----:B------:R-:W-:Y:S02]  /*ff60*/  MOV R68, RZ ;  /* 0x000000ff00447202 */ /* 0x000fe40000000f00 */
[----:B------:R-:W-:-:S02]  /*ff70*/  MOV R67, 0xffffffff ;  /* 0xffffffff00437802 */ /* 0x000fc40000000f00 */
[----:B------:R-:W-:Y:S02]  /*ff80*/  MOV R64, 0xffa0 ;  /* 0x0000ffa000407802 */ /* 0x000fe40000000f00 */
[----:B-----5:R-:W-:Y:S05]  /*ff90*/  CALL.REL.NOINC `($__internal_11_$__cuda_sm70_shflsync_up) ;  /* 0x00001e6000007944 */ /* 0x020fea0003c00000 */
[----:B-1----:R-:W-:Y:S01]  /*ffa0*/  MOV R69, R67 ;  /* 0x0000004300457202 */ /* 0x002fe20000000f00 */
[----:B0-----:R-:W-:Y:S05]  /*ffb0*/  BRA `(.L_x_313) ;  /* 0xffff8bf000007947 */ /* 0x001fea000383ffff */
.L_x_270:
[----:B------:R-:W-:Y:S01]  /*ffc0*/  HFMA2.MMA R71, -RZ, RZ, 0, 5.9604644775390625e-08 ;  /* 0x00000001ff477435 */ /* 0x000fe200000001ff */
[----:B------:R-:W-:Y:S02]  /*ffd0*/  MOV R72, R76 ;  /* 0x0000004c00487202 */ /* 0x000fe40000000f00 */
[----:B------:R-:W-:Y:S02]  /*ffe0*/  MOV R68, RZ ;  /* 0x000000ff00447202 */ /* 0x000fe40000000f00 */
[----:B------:R-:W-:Y:S02]  /*fff0*/  MOV R67, 0xffffffff ;  /* 0xffffffff00437802 */ /* 0x000fe40000000f00 */
[----:B------:R-:W-:Y:S02]  /*10000*/  MOV R64, 0x10020 ;  /* 0x0001002000407802 */ /* 0x000fe40000000f00 */
[----:B01---5:R-:W-:Y:S05]  /*10010*/  CALL.REL.NOINC `($__internal_11_$__cuda_sm70_shflsync_up) ;  /* 0x00001de000007944 */ /* 0x023fea0003c00000 */
[----:B0-----:R-:W-:Y:S01]  /*10020*/  HFMA2.MMA R71, -RZ, RZ, 0, 5.9604644775390625e-08 ;  /* 0x00000001ff477435 */ /* 0x001fe200000001ff */
[----:B-1----:R-:W-:Y:S02]  /*10030*/  MOV R73, R67 ;  /* 0x0000004300497202 */ /* 0x002fe40000000f00 */
[----:B------:R-:W-:-:S02]  /*10040*/  MOV R72, R78 ;  /* 0x0000004e00487202 */ /* 0x000fc40000000f00 */
[----:B------:R-:W-:Y:S02]  /*10050*/  MOV R68, RZ ;  /* 0x000000ff00447202 */ /* 0x000fe40000000f00 */
[----:B------:R-:W-:Y:S02]  /*10060*/  MOV R67, 0xffffffff ;  /* 0xffffffff00437802 */ /* 0x000fe40000000f00 */
[----:B------:R-:W-:Y:S02]  /*10070*/  MOV R64, 0x10090 ;  /* 0x0001009000407802 */ /* 0x000fe40000000f00 */
[----:B------:R-:W-:Y:S05]  /*10080*/  CALL.REL.NOINC `($__internal_11_$__cuda_sm70_shflsync_up) ;  /* 0x00001d7000007944 */ /* 0x000fea0003c00000 */
[----:B0-----:R-:W-:Y:S01]  /*10090*/  HFMA2.MMA R71, -RZ, RZ, 0, 5.9604644775390625e-08 ;  /* 0x00000001ff477435 */ /* 0x001fe200000001ff */
[----:B-1----:R-:W-:Y:S02]  /*100a0*/  MOV R75, R67 ;  /* 0x00000043004b7202 */ /* 0x002fe40000000f00 */
[----:B------:R-:W-:Y:S02]  /*100b0*/  MOV R72, R79 ;  /* 0x0000004f00487202 */ /* 0x000fe40000000f00 */
[----:B------:R-:W-:Y:S02]  /*100c0*/  MOV R68, RZ ;  /* 0x000000ff00447202 */ /* 0x000fe40000000f00 */
[----:B------:R-:W-:-:S02]  /*100d0*/  MOV R67, 0xffffffff ;  /* 0xffffffff00437802 */ /* 0x000fc40000000f00 */
[----:B------:R-:W-:Y:S02]  /*100e0*/  MOV R64, 0x10100 ;  /* 0x0001010000407802 */ /* 0x000fe40000000f00 */
[----:B------:R-:W-:Y:S05]  /*100f0*/  CALL.REL.NOINC `($__internal_11_$__cuda_sm70_shflsync_up) ;  /* 0x00001d0000007944 */ /* 0x000fea0003c00000 */
        /* <DEDUP_REMOVED lines=20> */
[----:B------:R-:W-:Y:S05]  /*10240*/  CALL.REL.NOINC `($__internal_11_$__cuda_sm70_shflsync_up) ;  /* 0x00001bb000007944 */ /* 0x000fea0003c00000 */
[----:B0-----:R-:W-:Y:S01]  /*10250*/  HFMA2.MMA R71, -RZ, RZ, 0, 1.1920928955078125e-07 ;  /* 0x00000002ff477435 */ /* 0x001fe200000001ff */
[----:B-1----:R-:W-:Y:S02]  /*10260*/  MOV R66, R67 ;  /* 0x0000004300427202 */ /* 0x002fe40000000f00 */
[----:B------:R-:W-:Y:S02]  /*10270*/  MOV R72, R76 ;  /* 0x0000004c00487202 */ /* 0x000fe40000000f00 */
[----:B------:R-:W-:Y:S02]  /*10280*/  MOV R68, RZ ;  /* 0x000000ff00447202 */ /* 0x000fe40000000f00 */
[----:B------:R-:W-:-:S02]  /*10290*/  MOV R67, 0xffffffff ;  /* 0xffffffff00437802 */ /* 0x000fc40000000f00 */
[----:B------:R-:W-:Y:S02]  /*102a0*/  MOV R64, 0x102c0 ;  /* 0x000102c000407802 */ /* 0x000fe40000000f00 */
[----:B------:R-:W-:Y:S05]  /*102b0*/  CALL.REL.NOINC `($__internal_11_$__cuda_sm70_shflsync_up) ;  /* 0x00001b4000007944 */ /* 0x000fea0003c00000 */
[----:B0-----:R-:W-:Y:S01]  /*102c0*/  HFMA2.MMA R71, -RZ, RZ, 0, 1.1920928955078125e-07 ;  /* 0x00000002ff477435 */ /* 0x001fe200000001ff */
[----:B-1----:R-:W-:Y:S02]  /*102d0*/  MOV R69, R67 ;  /* 0x0000004300457202 */ /* 0x002fe40000000f00 */
[----:B------:R-:W-:Y:S02]  /*102e0*/  MOV R72, R78 ;  /* 0x0000004e00487202 */ /* 0x000fe40000000f00 */
[----:B------:R-:W-:Y:S02]  /*102f0*/  MOV R68, RZ ;  /* 0x000000ff00447202 */ /* 0x000fe40000000f00 */
[----:B------:R-:W-:Y:S02]  /*10300*/  MOV R67, 0xffffffff ;  /* 0xffffffff00437802 */ /* 0x000fe40000000f00 */
[----:B------:R-:W-:Y:S02]  /*10310*/  MOV R64, 0x10330 ;  /* 0x0001033000407802 */ /* 0x000fe40000000f00 */
[----:B------:R-:W-:Y:S05]  /*10320*/  CALL.REL.NOINC `($__internal_11_$__cuda_sm70_shflsync_up) ;  /* 0x00001ad000007944 */ /* 0x000fea0003c00000 */
[----:B0-----:R-:W-:Y:S01]  /*10330*/  HFMA2.MMA R71, -RZ, RZ, 0, 1.1920928955078125e-07 ;  /* 0x00000002ff477435 */ /* 0x001fe200000001ff */
[----:B-1----:R-:W-:-:S02]  /*10340*/  MOV R70, R67 ;  /* 0x0000004300467202 */ /* 0x002fc40000000f00 */
[----:B------:R-:W-:Y:S02]  /*10350*/  MOV R72, R79 ;  /* 0x0000004f00487202 */ /* 0x000fe40000000f00 */
[----:B------:R-:W-:Y:S02]  /*10360*/  MOV R68, RZ ;  /* 0x000000ff00447202 */ /* 0x000fe40000000f00 */
[----:B------:R-:W-:Y:S02]  /*10370*/  MOV R67, 0xffffffff ;  /* 0xffffffff00437802 */ /* 0x000fe40000000f00 */
[----:B------:R-:W-:Y:S02]  /*10380*/  MOV R64, 0x103a0 ;  /* 0x000103a000407802 */ /* 0x000fe40000000f00 */
[----:B------:R-:W-:Y:S05]  /*10390*/  CALL.REL.NOINC `($__internal_11_$__cuda_sm70_shflsync_up) ;  /* 0x00001a6000007944 */ /* 0x000fea0003c00000 */
        /* <DEDUP_REMOVED lines=17> */
[----:B------:R-:W-:Y:S05]  /*104b0*/  CALL.REL.NOINC `($__internal_11_$__cuda_sm70_shflsync_up) ;  /* 0x0000194000007944 */ /* 0x000fea0003c00000 */
[----:B0-----:R-:W-:Y:S01]  /*104c0*/  HFMA2.MMA R71, -RZ, RZ, 0, 2.384185791015625e-07 ;  /* 0x00000004ff477435 */ /* 0x001fe200000001ff */
[----:B-1----:R-:W-:Y:S02]  /*104d0*/  MOV R66, R67 ;  /* 0x0000004300427202 */ /* 0x002fe40000000f00 */
[----:B------:R-:W-:Y:S02]  /*104e0*/  MOV R72, R76 ;  /* 0x0000004c00487202 */ /* 0x000fe40000000f00 */
[----:B------:R-:W-:Y:S02]  /*104f0*/  MOV R68, RZ ;  /* 0x000000ff00447202 */ /* 0x000fe40000000f00 */
[----:B------:R-:W-:Y:S02]  /*10500*/  MOV R67, 0xffffffff ;  /* 0xffffffff00437802 */ /* 0x000fe40000000f00 */
[----:B------:R-:W-:Y:S02]  /*10510*/  MOV R64, 0x10530 ;  /* 0x0001053000407802 */ /* 0x000fe40000000f00 */
[----:B------:R-:W-:Y:S05]  /*10520*/  CALL.REL.NOINC `($__internal_11_$__cuda_sm70_shflsync_up) ;  /* 0x000018d000007944 */ /* 0x000fea0003c00000 */
[----:B0-----:R-:W-:Y:S01]  /*10530*/  HFMA2.MMA R71, -RZ, RZ, 0, 2.384185791015625e-07 ;  /* 0x00000004ff477435 */ /* 0x001fe200000001ff */
[----:B-1----:R-:W-:-:S02]  /*10540*/  MOV R69, R67 ;  /* 0x0000004300457202 */ /* 0x002fc40000000f00 */
[----:B------:R-:W-:Y:S02]  /*10550*/  MOV R72, R78 ;  /* 0x0000004e00487202 */ /* 0x000fe40000000f00 */
[----:B------:R-:W-:Y:S02]  /*10560*/  MOV R68, RZ ;  /* 0x000000ff00447202 */ /* 0x000fe40000000f00 */
[----:B------:R-:W-:Y:S02]  /*10570*/  MOV R67, 0xffffffff ;  /* 0xffffffff00437802 */ /* 0x000fe40000000f00 */
[----:B------:R-:W-:Y:S02]  /*10580*/  MOV R64, 0x105a0 ;  /* 0x000105a000407802 */ /* 0x000fe40000000f00 */
[----:B------:R-:W-:Y:S05]  /*10590*/  CALL.REL.NOINC `($__internal_11_$__cuda_sm70_shflsync_up) ;  /* 0x0000186000007944 */ /* 0x000fea0003c00000 */
[----:B0-----:R-:W-:Y:S01]  /*105a0*/  HFMA2.MMA R71, -RZ, RZ, 0, 2.384185791015625e-07 ;  /* 0x00000004ff477435 */ /* 0x001fe200000001ff */
[----:B-1----:R-:W-:Y:S02]  /*105b0*/  MOV R70, R67 ;  /* 0x0000004300467202 */ /* 0x002fe40000000f00 */
[----:B------:R-:W-:Y:S02]  /*105c0*/  MOV R72, R79 ;  /* 0x0000004f00487202 */ /* 0x000fe40000000f00 */
[----:B------:R-:W-:-:S02]  /*105d0*/  MOV R68, RZ ;  /* 0x000000ff00447202 */ /* 0x000fc40000000f00 */
[----:B------:R-:W-:Y:S02]  /*105e0*/  MOV R67, 0xffffffff ;  /* 0xffffffff00437802 */ /* 0x000fe40000000f00 */
[----:B------:R-:W-:Y:S02]  /*105f0*/  MOV R64, 0x10610 ;  /* 0x0001061000407802 */ /* 0x000fe40000000f00 */
[----:B------:R-:W-:Y:S05]  /*10600*/  CALL.REL.NOINC `($__internal_11_$__cuda_sm70_shflsync_up) ;  /* 0x000017f000007944 */ /* 0x000fea0003c00000 */
        /* <DEDUP_REMOVED lines=17> */
[----:B------:R-:W-:Y:S05]  /*10720*/  CALL.REL.NOINC `($__internal_11_$__cuda_sm70_shflsync_up) ;  /* 0x000016d000007944 */ /* 0x000fea0003c00000 */
[----:B0-----:R-:W-:Y:S01]  /*10730*/  HFMA2.MMA R71, -RZ, RZ, 0, 4.76837158203125e-07 ;  /* 0x00000008ff477435 */ /* 0x001fe200000001ff */
[----:B-1----:R-:W-:-:S02]  /*10740*/  MOV R66, R67 ;  /* 0x0000004300427202 */ /* 0x002fc40000000f00 */
[----:B------:R-:W-:Y:S02]  /*10750*/  MOV R72, R76 ;  /* 0x0000004c00487202 */ /* 0x000fe40000000f00 */
[----:B------:R-:W-:Y:S02]  /*10760*/  MOV R68, RZ ;  /* 0x000000ff00447202 */ /* 0x000fe40000000f00 */
[----:B------:R-:W-:Y:S02]  /*10770*/  MOV R67, 0xffffffff ;  /* 0xffffffff00437802 */ /* 0x000fe40000000f00 */
[----:B------:R-:W-:Y:S02]  /*10780*/  MOV R64, 0x107a0 ;  /* 0x000107a000407802 */ /* 0x000fe40000000f00 */
[----:B------:R-:W-:Y:S05]  /*10790*/  CALL.REL.NOINC `($__internal_11_$__cuda_sm70_shflsync_up) ;  /* 0x0000166000007944 */ /* 0x000fea0003c00000 */
[----:B0-----:R-:W-:Y:S01]  /*107a0*/  HFMA2.MMA R71, -RZ, RZ, 0, 4.76837158203125e-07 ;  /* 0x00000008ff477435 */ /* 0x001fe200000001ff */
[----:B-1----:R-:W-:Y:S02]  /*107b0*/  MOV R69, R67 ;  /* 0x0000004300457202 */ /* 0x002fe40000000f00 */
[----:B------:R-:W-:Y:S02]  /*107c0*/  MOV R72, R78 ;  /* 0x0000004e00487202 */ /* 0x000fe40000000f00 */
[----:B------:R-:W-:-:S02]  /*107d0*/  MOV R68, RZ ;  /* 0x000000ff00447202 */ /* 0x000fc40000000f00 */
[----:B------:R-:W-:Y:S02]  /*107e0*/  MOV R67, 0xffffffff ;  /* 0xffffffff00437802 */ /* 0x000fe40000000f00 */
[----:B------:R-:W-:Y:S02]  /*107f0*/  MOV R64, 0x10810 ;  /* 0x0001081000407802 */ /* 0x000fe40000000f00 */
[----:B------:R-:W-:Y:S05]  /*10800*/  CALL.REL.NOINC `($__internal_11_$__cuda_sm70_shflsync_up) ;  /* 0x000015f000007944 */ /* 0x000fea0003c00000 */
[----:B0-----:R-:W-:Y:S01]  /*10810*/  HFMA2.MMA R71, -RZ, RZ, 0, 4.76837158203125e-07 ;  /* 0x00000008ff477435 */ /* 0x001fe200000001ff */
[----:B-1----:R-:W-:Y:S02]  /*10820*/  MOV R70, R67 ;  /* 0x0000004300467202 */ /* 0x002fe40000000f00 */
[----:B------:R-:W-:Y:S02]  /*10830*/  MOV R72, R79 ;  /* 0x0000004f00487202 */ /* 0x000fe40000000f00 */
[----:B------:R-:W-:Y:S02]  /*10840*/  MOV R68, RZ ;  /* 0x000000ff00447202 */ /* 0x000fe40000000f00 */
[----:B------:R-:W-:Y:S02]  /*10850*/  MOV R67, 0xffffffff ;  /* 0xffffffff00437802 */ /* 0x000fe40000000f00 */
[----:B------:R-:W-:-:S02]  /*10860*/  MOV R64, 0x10880 ;  /* 0x0001088000407802 */ /* 0x000fc40000000f00 */
[----:B------:R-:W-:Y:S05]  /*10870*/  CALL.REL.NOINC `($__internal_11_$__cuda_sm70_shflsync_up) ;  /* 0x0000158000007944 */ /* 0x000fea0003c00000 */
        /* <DEDUP_REMOVED lines=21> */
[----:B------:R-:W-:Y:S05]  /*109d0*/  CALL.REL.NOINC `($__internal_11_$__cuda_sm70_shflsync_up) ;  /* 0x0000142000007944 */ /* 0x000fea0003c00000 */
[----:B0-----:R-:W-:Y:S01]  /*109e0*/  HFMA2.MMA R71, -RZ, RZ, 0, 9.5367431640625e-07 ;  /* 0x00000010ff477435 */ /* 0x001fe200000001ff */
[----:B-1----:R-:W-:Y:S02]  /*109f0*/  MOV R74, R67 ;  /* 0x00000043004a7202 */ /* 0x002fe40000000f00 */
[----:B------:R-:W-:-:S02]  /*10a00*/  MOV R72, R76 ;  /* 0x0000004c00487202 */ /* 0x000fc40000000f00 */
[----:B------:R-:W-:Y:S02]  /*10a10*/  MOV R68, RZ ;  /* 0x000000ff00447202 */ /* 0x000fe40000000f00 */
[----:B------:R-:W-:Y:S02]  /*10a20*/  MOV R67, 0xffffffff ;  /* 0xffffffff00437802 */ /* 0x000fe40000000f00 */
[----:B------:R-:W-:Y:S02]  /*10a30*/  MOV R64, 0x10a50 ;  /* 0x00010a5000407802 */ /* 0x000fe40000000f00 */
[----:B------:R-:W-:Y:S05]  /*10a40*/  CALL.REL.NOINC `($__internal_11_$__cuda_sm70_shflsync_up) ;  /* 0x000013b000007944 */ /* 0x000fea0003c00000 */
[----:B0-----:R-:W-:Y:S01]  /*10a50*/  HFMA2.MMA R71, -RZ, RZ, 0, 9.5367431640625e-07 ;  /* 0x00000010ff477435 */ /* 0x001fe200000001ff */
[----:B-1----:R-:W-:Y:S02]  /*10a60*/  MOV R76, R67 ;  /* 0x00000043004c7202 */ /* 0x002fe40000000f00 */
[----:B------:R-:W-:Y:S02]  /*10a70*/  MOV R72, R78 ;  /* 0x0000004e00487202 */ /* 0x000fe40000000f00 */
[----:B------:R-:W-:Y:S02]  /*10a80*/  MOV R68, RZ ;  /* 0x000000ff00447202 */ /* 0x000fe40000000f00 */
[----:B------:R-:W-:-:S02]  /*10a90*/  MOV R67, 0xffffffff ;  /* 0xffffffff00437802 */ /* 0x000fc40000000f00 */
[----:B------:R-:W-:Y:S02]  /*10aa0*/  MOV R64, 0x10ac0 ;  /* 0x00010ac000407802 */ /* 0x000fe40000000f00 */
[----:B------:R-:W-:Y:S05]  /*10ab0*/  CALL.REL.NOINC `($__internal_11_$__cuda_sm70_shflsync_up) ;  /* 0x0000134000007944 */ /* 0x000fea0003c00000 */
[----:B0-----:R-:W-:Y:S01]  /*10ac0*/  HFMA2.MMA R71, -RZ, RZ, 0, 9.5367431640625e-07 ;  /* 0x00000010ff477435 */ /* 0x001fe200000001ff */
[----:B-1----:R-:W-:Y:S02]  /*10ad0*/  MOV R194, R67 ;  /* 0x0000004300c27202 */ /* 0x002fe40000000f00 */
[----:B------:R-:W-:Y:S02]  /*10ae0*/  MOV R72, R79 ;  /* 0x0000004f00487202 */ /* 0x000fe40000000f00 */
[----:B------:R-:W-:Y:S02]  /*10af0*/  MOV R68, RZ ;  /* 0x000000ff00447202 */ /* 0x000fe40000000f00 */
[----:B------:R-:W-:Y:S02]  /*10b00*/  MOV R67, 0xffffffff ;  /* 0xffffffff00437802 */ /* 0x000fe40000000f00 */
[----:B------:R-:W-:Y:S02]  /*10b10*/  MOV R64, 0x10b30 ;  /* 0x00010b3000407802 */ /* 0x000fe40000000f00 */
[----:B------:R-:W-:Y:S05]  /*10b20*/  CALL.REL.NOINC `($__internal_11_$__cuda_sm70_shflsync_up) ;  /* 0x000012d000007944 */ /* 0x000fea0003c00000 */
[----:B01----:R-:W-:Y:S05]  /*10b30*/  BRA `(.L_x_314) ;  /* 0xffff84d000007947 */ /* 0x003fea000383ffff */
.L_x_275:
[----:B------:R-:W-:Y:S01]  /*10b40*/  HFMA2.MMA R71, -RZ, RZ, 0, 5.9604644775390625e-08 ;  /* 0x00000001ff477435 */ /* 0x000fe200000001ff */
[----:B------:R-:W-:-:S02]  /*10b50*/  MOV R68, RZ ;  /* 0x000000ff00447202 */ /* 0x000fc40000000f00 */
[----:B------:R-:W-:Y:S02]  /*10b60*/  MOV R67, 0xffffffff ;  /* 0xffffffff00437802 */ /* 0x000fe40000000f00 */
[----:B------:R-:W-:Y:S02]  /*10b70*/  MOV R64, 0x10b90 ;  /* 0x00010b9000407802 */ /* 0x000fe40000000f00 */
[----:B-1---5:R-:W-:Y:S05]  /*10b80*/  CALL.REL.NOINC `($__internal_11_$__cuda_sm70_shflsync_up) ;  /* 0x0000127000007944 */ /* 0x022fea0003c00000 */
[----:B0-----:R-:W-:Y:S01]  /*10b90*/  HFMA2.MMA R71, -RZ, RZ, 0, 5.9604644775390625e-08 ;  /* 0x00000001ff477435 */ /* 0x001fe200000001ff */
[----:B-1----:R-:W-:Y:S02]  /*10ba0*/  MOV R76, R67 ;  /* 0x00000043004c7202 */ /* 0x002fe40000000f00 */
[----:B------:R-:W-:Y:S02]  /*10bb0*/  MOV R72, R73 ;  /* 0x0000004900487202 */ /* 0x000fe40000000f00 */
[----:B------:R-:W-:Y:S02]  /*10bc0*/  MOV R68, RZ ;  /* 0x000000ff00447202 */ /* 0x000fe40000000f00 */
[----:B------:R-:W-:Y:S02]  /*10bd0*/  MOV R67, 0xffffffff ;  /* 0xffffffff00437802 */ /* 0x000fe40000000f00 */
[----:B------:R-:W-:-:S02]  /*10be0*/  MOV R64, 0x10c00 ;  /* 0x00010c0000407802 */ /* 0x000fc40000000f00 */
[----:B------:R-:W-:Y:S05]  /*10bf0*/  CALL.REL.NOINC `($__internal_11_$__cuda_sm70_shflsync_up) ;  /* 0x0000120000007944 */ /* 0x000fea0003c00000 */
[----:B0-----:R-:W-:Y:S01]  /*10c00*/  HFMA2.MMA R71, -RZ, RZ, 0, 5.9604644775390625e-08 ;  /* 0x00000001ff477435 */ /* 0x001fe200000001ff */
[----:B-1----:R-:W-:-:S02]  /*10c10*/  MOV R77, R67 ;  /* 0x00000043004d7202 */ /* 0x002fc40000000f00 */
[----:B------:R-:W-:Y:S02]  /*10c20*/  MOV R72, R69 ;  /* 0x0000004500487202 */ /* 0x000fe40000000f00 */
[----:B------:R-:W-:Y:S02]  /*10c30*/  MOV R68, RZ ;  /* 0x000000ff00447202 */ /* 0x000fe40000000f00 */
[----:B------:R-:W-:Y:S02]  /*10c40*/  MOV R67, 0xffffffff ;  /* 0xffffffff00437802 */ /* 0x000fe40000000f00 */
[----:B------:R-:W-:Y:S02]  /*10c50*/  MOV R64, 0x10c70 ;  /* 0x00010c7000407802 */ /* 0x000fe40000000f00 */
[----:B------:R-:W-:Y:S05]  /*10c60*/  CALL.REL.NOINC `($__internal_11_$__cuda_sm70_shflsync_up) ;  /* 0x0000119000007944 */ /* 0x000fea0003c00000 */
[----:B0-----:R-:W-:Y:S01]  /*10c70*/  HFMA2.MMA R71, -RZ, RZ, 0, 5.9604644775390625e-08 ;  /* 0x00000001ff477435 */ /* 0x001fe200000001ff */
[----:B-1----:R-:W-:Y:S02]  /*10c80*/  MOV R69, R67 ;  /* 0x0000004300457202 */ /* 0x002fe40000000f00 */
[----:B------:R-:W-:Y:S02]  /*10c90*/  MOV R72, R70 ;  /* 0x0000004600487202 */ /* 0x000fe40000000f00 */
[----:B------:R-:W-:-:S02]  /*10ca0*/  MOV R68, RZ ;  /* 0x000000ff00447202 */ /* 0x000fc40000000f00 */
[----:B------:R-:W-:Y:S02]  /*10cb0*/  MOV R67, 0xffffffff ;  /* 0xffffffff00437802 */ /* 0x000fe40000000f00 */
[----:B------:R-:W-:Y:S02]  /*10cc0*/  MOV R64, 0x10ce0 ;  /* 0x00010ce000407802 */ /* 0x000fe40000000f00 */
[----:B------:R-:W-:Y:S05]  /*10cd0*/  CALL.REL.NOINC `($__internal_11_$__cuda_sm70_shflsync_up) ;  /* 0x0000112000007944 */ /* 0x000fea0003c00000 */
[----:B------:R-:W-:Y:S01]  /*10ce0*/  HFMA2.MMA R66, -RZ, RZ, 0, 0 ;  /* 0x00000000ff427435 */ /* 0x000fe200000001ff */
[----:B-1----:R-:W-:Y:S02]  /*10cf0*/  MOV R193, R67 ;  /* 0x0000004300c17202 */ /* 0x002fe40000000f00 */
[----:B------:R-:W-:Y:S02]  /*10d00*/  MOV R64, R60 ;  /* 0x0000003c00407202 */ /* 0x000fe40000000f00 */
[----:B0-----:R-:W-:Y:S02]  /*10d10*/  MOV R68, 0x1f ;  /* 0x0000001f00447802 */ /* 0x001fe40000000f00 */
[----:B------:R-:W-:Y:S02]  /*10d20*/  MOV R67, 0xffffffff ;  /* 0xffffffff00437802 */ /* 0x000fe40000000f00 */
[----:B------:R-:W-:-:S02]  /*10d30*/  MOV R65, 0x10d50 ;  /* 0x00010d5000417802 */ /* 0x000fc40000000f00 */
[----:B------:R-:W-:Y:S05]  /*10d40*/  CALL.REL.NOINC `($__internal_10_$__cuda_sm70_shflsync_idx_p) ;  /* 0x0000106000007944 */ /* 0x000fea0003c00000 */
[----:B-1----:R-:W-:Y:S01]  /*10d50*/  MOV R78, R66 ;  /* 0x00000042004e7202 */ /* 0x002fe20000000f00 */
[----:B------:R-:W-:Y:S01]  /*10d60*/  HFMA2.MMA R66, -RZ, RZ, 0, 0 ;  /* 0x00000000ff427435 */ /* 0x000fe200000001ff */
[----:B------:R-:W-:-:S02]  /*10d70*/  MOV R64, R61 ;  /* 0x0000003d00407202 */ /* 0x000fc40000000f00 */
[----:B------:R-:W-:Y:S02]  /*10d80*/  MOV R68, 0x1f ;  /* 0x0000001f00447802 */ /* 0x000fe40000000f00 */
[----:B------:R-:W-:Y:S02]  /*10d90*/  MOV R67, 0xffffffff ;  /* 0xffffffff00437802 */ /* 0x000fe40000000f00 */
[----:B------:R-:W-:Y:S02]  /*10da0*/  MOV R65, 0x10dc0 ;  /* 0x00010dc000417802 */ /* 0x000fe40000000f00 */
[----:B------:R-:W-:Y:S05]  /*10db0*/  CALL.REL.NOINC `($__internal_10_$__cuda_sm70_shflsync_idx_p) ;  /* 0x00000ff000007944 */ /* 0x000fea0003c00000 */
[----:B-1----:R-:W-:Y:S01]  /*10dc0*/  MOV R79, R66 ;  /* 0x00000042004f7202 */ /* 0x002fe20000000f00 */
[----:B------:R-:W-:Y:S01]  /*10dd0*/  HFMA2.MMA R66, -RZ, RZ, 0, 0 ;  /* 0x00000000ff427435 */ /* 0x000fe200000001ff */
[----:B------:R-:W-:Y:S02]  /*10de0*/  MOV R64, R62 ;  /* 0x0000003e00407202 */ /* 0x000fe40000000f00 */
[----:B------:R-:W-:Y:S02]  /*10df0*/  MOV R68, 0x1f ;  /* 0x0000001f00447802 */ /* 0x000fe40000000f00 */
[----:B------:R-:W-:-:S02]  /*10e00*/  MOV R67, 0xffffffff ;  /* 0xffffffff00437802 */ /* 0x000fc40000000f00 */
[----:B------:R-:W-:Y:S02]  /*10e10*/  MOV R65, 0x10e30 ;  /* 0x00010e3000417802 */ /* 0x000fe40000000f00 */
[----:B------:R-:W-:Y:S05]  /*10e20*/  CALL.REL.NOINC `($__internal_10_$__cuda_sm70_shflsync_idx_p) ;  /* 0x00000f8000007944 */ /* 0x000fea0003c00000 */
[----:B-1----:R-:W-:Y:S01]  /*10e30*/  MOV R194, R66 ;  /* 0x0000004200c27202 */ /* 0x002fe20000000f00 */
[----:B------:R-:W-:Y:S01]  /*10e40*/  HFMA2.MMA R66, -RZ, RZ, 0, 0 ;  /* 0x00000000ff427435 */ /* 0x000fe200000001ff */
[----:B------:R-:W-:Y:S02]  /*10e50*/  MOV R64, R63 ;  /* 0x0000003f00407202 */ /* 0x000fe40000000f00 */
[----:B------:R-:W-:Y:S02]  /*10e60*/  MOV R68, 0x1f ;  /* 0x0000001f00447802 */ /* 0x000fe40000000f00 */
[----:B------:R-:W-:Y:S02]  /*10e70*/  MOV R67, 0xffffffff ;  /* 0xffffffff00437802 */ /* 0x000fe40000000f00 */
[----:B------:R-:W-:Y:S02]  /*10e80*/  MOV R65, 0x10ea0 ;  /* 0x00010ea000417802 */ /* 0x000fe40000000f00 */
[----:B------:R-:W-:Y:S05]  /*10e90*/  CALL.REL.NOINC `($__internal_10_$__cuda_sm70_shflsync_idx_p) ;  /* 0x00000f1000007944 */ /* 0x000fea0003c00000 */
[----:B-1----:R-:W-:Y:S01]  /*10ea0*/  MOV R71, R66 ;  /* 0x0000004200477202 */ /* 0x002fe20000000f00 */
[----:B------:R-:W-:Y:S05]  /*10eb0*/  BRA `(.L_x_315) ;  /* 0xffff847000007947 */ /* 0x000fea000383ffff */
.L_x_278:
[----:B------:R-:W-:Y:S01]  /*10ec0*/  HFMA2.MMA R68, -RZ, RZ, 0, 5.9604644775390625e-08 ;  /* 0x00000001ff447435 */ /* 0x000fe200000001ff */
[----:B------:R-:W-:-:S02]  /*10ed0*/  MOV R75, R71 ;  /* 0x00000047004b7202 */ /* 0x000fc40000000f00 */
[----:B------:R-:W-:Y:S02]  /*10ee0*/  MOV R67, 0x1f ;  /* 0x0000001f00437802 */ /* 0x000fe40000000f00 */
[----:B------:R-:W-:Y:S02]  /*10ef0*/  MOV R66, 0xffffffff ;  /* 0xffffffff00427802 */ /* 0x000fe40000000f00 */
[----:B------:R-:W-:Y:S02]  /*10f00*/  MOV R64, 0x10f20 ;  /* 0x00010f2000407802 */ /* 0x000fe40000000f00 */
[----:B------:R-:W-:Y:S05]  /*10f10*/  CALL.REL.NOINC `($__internal_9_$__cuda_sm70_shflsync_down) ;  /* 0x00000e5000007944 */ /* 0x000fea0003c00000 */
[----:B-1----:R-:W-:Y:S01]  /*10f20*/  MOV R73, R66 ;  /* 0x0000004200497202 */ /* 0x002fe20000000f00 */
[----:B0-----:R-:W-:Y:S05]  /*10f30*/  BRA `(.L_x_316) ;  /* 0xffff99b000007947 */ /* 0x001fea000383ffff */
.L_x_279:
[----:B------:R-:W-:Y:S01]  /*10f40*/  HFMA2.MMA R68, -RZ, RZ, 0, 5.9604644775390625e-08 ;  /* 0x00000001ff447435 */ /* 0x000fe200000001ff */
[----:B------:R-:W-:Y:S02]  /*10f50*/  MOV R75, R72 ;  /* 0x00000048004b7202 */ /* 0x000fe40000000f00 */
[----:B------:R-:W-:Y:S02]  /*10f60*/  MOV R67, 0x1f ;  /* 0x0000001f00437802 */ /* 0x000fe40000000f00 */
[----:B------:R-:W-:-:S02]  /*10f70*/  MOV R66, 0xffffffff ;  /* 0xffffffff00427802 */ /* 0x000fc40000000f00 */
[----:B------:R-:W-:Y:S02]  /*10f80*/  MOV R64, 0x10fa0 ;  /* 0x00010fa000407802 */ /* 0x000fe40000000f00 */
[----:B01----:R-:W-:Y:S05]  /*10f90*/  CALL.REL.NOINC `($__internal_9_$__cuda_sm70_shflsync_down) ;  /* 0x00000dd000007944 */ /* 0x003fea0003c00000 */
[----:B0-----:R-:W-:Y:S01]  /*10fa0*/  HFMA2.MMA R68, -RZ, RZ, 0, 5.9604644775390625e-08 ;  /* 0x00000001ff447435 */ /* 0x001fe200000001ff */
[----:B-1----:R-:W-:Y:S02]  /*10fb0*/  MOV R74, R66 ;  /* 0x00000042004a7202 */ /* 0x002fe40000000f00 */
[----:B------:R-:W-:Y:S02]  /*10fc0*/  MOV R75, R69 ;  /* 0x00000045004b7202 */ /* 0x000fe40000000f00 */
[----:B------:R-:W-:Y:S02]  /*10fd0*/  MOV R67, 0x1f ;  /* 0x0000001f00437802 */ /* 0x000fe40000000f00 */
[----:B------:R-:W-:Y:S02]  /*10fe0*/  MOV R66, 0xffffffff ;  /* 0xffffffff00427802 */ /* 0x000fe40000000f00 */
[----:B------:R-:W-:Y:S02]  /*10ff0*/  MOV R64, 0x11010 ;  /* 0x0001101000407802 */ /* 0x000fe40000000f00 */
[----:B------:R-:W-:Y:S05]  /*11000*/  CALL.REL.NOINC `($__internal_9_$__cuda_sm70_shflsync_down) ;  /* 0x00000d6000007944 */ /* 0x000fea0003c00000 */
[----:B0-----:R-:W-:Y:S01]  /*11010*/  HFMA2.MMA R68, -RZ, RZ, 0, 5.9604644775390625e-08 ;  /* 0x00000001ff447435 */ /* 0x001fe200000001ff */
[----:B-1----:R-:W-:-:S02]  /*11020*/  MOV R76, R66 ;  /* 0x00000042004c7202 */ /* 0x002fc40000000f00 */
[----:B------:R-:W-:Y:S02]  /*11030*/  MOV R75, R70 ;  /* 0x00000046004b7202 */ /* 0x000fe40000000f00 */
[----:B------:R-:W-:Y:S02]  /*11040*/  MOV R67, 0x1f ;  /* 0x0000001f00437802 */ /* 0x000fe40000000f00 */
[----:B------:R-:W-:Y:S02]  /*11050*/  MOV R66, 0xffffffff ;  /* 0xffffffff00427802 */ /* 0x000fe40000000f00 */
[----:B------:R-:W-:Y:S02]  /*11060*/  MOV R64, 0x11080 ;  /* 0x0001108000407802 */ /* 0x000fe40000000f00 */
[----:B------:R-:W-:Y:S05]  /*11070*/  CALL.REL.NOINC `($__internal_9_$__cuda_sm70_shflsync_down) ;  /* 0x00000cf000007944 */ /* 0x000fea0003c00000 */
[----:B01----:R-:W-:Y:S05]  /*11080*/  BRA `(.L_x_317) ;  /* 0xffff98a000007947 */ /* 0x003fea000383ffff */
.L_x_282:
[----:B------:R-:W-:Y:S01]  /*11090*/  HFMA2.MMA R68, -RZ, RZ, 0, 1.1920928955078125e-07 ;  /* 0x00000002ff447435 */ /* 0x000fe200000001ff */
[----:B------:R-:W-:Y:S02]  /*110a0*/  MOV R75, R71 ;  /* 0x00000047004b7202 */ /* 0x000fe40000000f00 */
[----:B------:R-:W-:Y:S02]  /*110b0*/  MOV R67, 0x1f ;  /* 0x0000001f00437802 */ /* 0x000fe40000000f00 */
[----:B0-----:R-:W-:-:S02]  /*110c0*/  MOV R66, 0xffffffff ;  /* 0xffffffff00427802 */ /* 0x001fc40000000f00 */
[----:B------:R-:W-:Y:S02]  /*110d0*/  MOV R64, 0x110f0 ;  /* 0x000110f000407802 */ /* 0x000fe40000000f00 */
[----:B-1234-:R-:W-:Y:S05]  /*110e0*/  CALL.REL.NOINC `($__internal_9_$__cuda_sm70_shflsync_down) ;  /* 0x00000c8000007944 */ /* 0x01efea0003c00000 */
[----:B0-----:R-:W-:Y:S01]  /*110f0*/  HFMA2.MMA R68, -RZ, RZ, 0, 1.1920928955078125e-07 ;  /* 0x00000002ff447435 */ /* 0x001fe200000001ff */
[----:B-1----:R-:W-:Y:S02]  /*11100*/  MOV R73, R66 ;  /* 0x0000004200497202 */ /* 0x002fe40000000f00 */
[----:B------:R-:W-:Y:S02]  /*11110*/  MOV R75, R72 ;  /* 0x00000048004b7202 */ /* 0x000fe40000000f00 */
[----:B------:R-:W-:Y:S02]  /*11120*/  MOV R67, 0x1f ;  /* 0x0000001f00437802 */ /* 0x000fe40000000f00 */
[----:B------:R-:W-:Y:S02]  /*11130*/  MOV R66, 0xffffffff ;  /* 0xffffffff00427802 */ /* 0x000fe40000000f00 */
[----:B------:R-:W-:Y:S02]  /*11140*/  MOV R64, 0x11160 ;  /* 0x0001116000407802 */ /* 0x000fe40000000f00 */
[----:B------:R-:W-:Y:S05]  /*11150*/  CALL.REL.NOINC `($__internal_9_$__cuda_sm70_shflsync_down) ;  /* 0x00000c1000007944 */ /* 0x000fea0003c00000 */
[----:B0-----:R-:W-:Y:S01]  /*11160*/  HFMA2.MMA R68, -RZ, RZ, 0, 1.1920928955078125e-07 ;  /* 0x00000002ff447435 */ /* 0x001fe200000001ff */
[----:B-1----:R-:W-:-:S02]  /*11170*/  MOV R74, R66 ;  /* 0x00000042004a7202 */ /* 0x002fc40000000f00 */
[----:B------:R-:W-:Y:S02]  /*11180*/  MOV R75, R69 ;  /* 0x00000045004b7202 */ /* 0x000fe40000000f00 */
[----:B------:R-:W-:Y:S02]  /*11190*/  MOV R67, 0x1f ;  /* 0x0000001f00437802 */ /* 0x000fe40000000f00 */
[----:B------:R-:W-:Y:S02]  /*111a0*/  MOV R66, 0xffffffff ;  /* 0xffffffff00427802 */ /* 0x000fe40000000f00 */
[----:B------:R-:W-:Y:S02]  /*111b0*/  MOV R64, 0x111d0 ;  /* 0x000111d000407802 */ /* 0x000fe40000000f00 */
[----:B------:R-:W-:Y:S05]  /*111c0*/  CALL.REL.NOINC `($__internal_9_$__cuda_sm70_shflsync_down) ;  /* 0x00000ba000007944 */ /* 0x000fea0003c00000 */
[----:B0-----:R-:W-:Y:S01]  /*111d0*/  HFMA2.MMA R68, -RZ, RZ, 0, 1.1920928955078125e-07 ;  /* 0x00000002ff447435 */ /* 0x001fe200000001ff */
[----:B-1----:R-:W-:Y:S02]  /*111e0*/  MOV R76, R66 ;  /* 0x00000042004c7202 */ /* 0x002fe40000000f00 */
[----:B------:R-:W-:Y:S02]  /*111f0*/  MOV R75, R70 ;  /* 0x00000046004b7202 */ /* 0x000fe40000000f00 */
[----:B------:R-:W-:-:S02]  /*11200*/  MOV R67, 0x1f ;  /* 0x0000001f00437802 */ /* 0x000fc40000000f00 */
[----:B------:R-:W-:Y:S02]  /*11210*/  MOV R66, 0xffffffff ;  /* 0xffffffff00427802 */ /* 0x000fe40000000f00 */
[----:B------:R-:W-:Y:S02]  /*11220*/  MOV R64, 0x11240 ;  /* 0x0001124000407802 */ /* 0x000fe40000000f00 */
[----:B------:R-:W-:Y:S05]  /*11230*/  CALL.REL.NOINC `($__internal_9_$__cuda_sm70_shflsync_down) ;  /* 0x00000b3000007944 */ /* 0x000fea0003c00000 */
[----:B01----:R-:W-:Y:S05]  /*11240*/  BRA `(.L_x_318) ;  /* 0xffff982000007947 */ /* 0x003fea000383ffff */
.L_x_285:
[----:B------:R-:W-:Y:S01]  /*11250*/  HFMA2.MMA R68, -RZ, RZ, 0, 2.384185791015625e-07 ;  /* 0x00000004ff447435 */ /* 0x000fe200000001ff */
[----:B------:R-:W-:Y:S02]  /*11260*/  MOV R75, R71 ;  /* 0x00000047004b7202 */ /* 0x000fe40000000f00 */
[----:B------:R-:W-:Y:S02]  /*11270*/  MOV R67, 0x1f ;  /* 0x0000001f00437802 */ /* 0x000fe40000000f00 */
[----:B0-----:R-:W-:Y:S02]  /*11280*/  MOV R66, 0xffffffff ;  /* 0xffffffff00427802 */ /* 0x001fe40000000f00 */
[----:B------:R-:W-:Y:S02]  /*11290*/  MOV R64, 0x112b0 ;  /* 0x000112b000407802 */ /* 0x000fe40000000f00 */
[----:B-1234-:R-:W-:Y:S05]  /*112a0*/  CALL.REL.NOINC `($__internal_9_$__cuda_sm70_shflsync_down) ;  /* 0x00000ac000007944 */ /* 0x01efea0003c00000 */
[----:B-1----:R-:W-:Y:S01]  /*112b0*/  MOV R73, R66 ;  /* 0x0000004200497202 */ /* 0x002fe20000000f00 */
[----:B0-----:R-:W-:Y:S05]  /*112c0*/  BRA `(.L_x_319) ;  /* 0xffff98b000007947 */ /* 0x001fea000383ffff */
.L_x_286:
[----:B------:R-:W-:Y:S01]  /*112d0*/  HFMA2.MMA R68, -RZ, RZ, 0, 2.384185791015625e-07 ;  /* 0x00000004ff447435 */ /* 0x000fe200000001ff */
[----:B------:R-:W-:-:S02]  /*112e0*/  MOV R75, R72 ;  /* 0x00000048004b7202 */ /* 0x000fc40000000f00 */
[----:B------:R-:W-:Y:S02]  /*112f0*/  MOV R67, 0x1f ;  /* 0x0000001f00437802 */ /* 0x000fe40000000f00 */
[----:B0-----:R-:W-:Y:S02]  /*11300*/  MOV R66, 0xffffffff ;  /* 0xffffffff00427802 */ /* 0x001fe40000000f00 */
[----:B------:R-:W-:Y:S02]  /*11310*/  MOV R64, 0x11330 ;  /* 0x0001133000407802 */ /* 0x000fe40000000f00 */
[----:B-1234-:R-:W-:Y:S05]  /*11320*/  CALL.REL.NOINC `($__internal_9_$__cuda_sm70_shflsync_down) ;  /* 0x00000a4000007944 */ /* 0x01efea0003c00000 */
[----:B0-----:R-:W-:Y:S01]  /*11330*/  HFMA2.MMA R68, -RZ, RZ, 0, 2.384185791015625e-07 ;  /* 0x00000004ff447435 */ /* 0x001fe200000001ff */
[----:B-1----:R-:W-:Y:S02]  /*11340*/  MOV R74, R66 ;  /* 0x00000042004a7202 */ /* 0x002fe40000000f00 */
[----:B------:R-:W-:Y:S02]  /*11350*/  MOV R75, R69 ;  /* 0x00000045004b7202 */ /* 0x000fe40000000f00 */
[----:B------:R-:W-:Y:S02]  /*11360*/  MOV R67, 0x1f ;  /* 0x0000001f00437802 */ /* 0x000fe40000000f00 */
[----:B------:R-:W-:-:S02]  /*11370*/  MOV R66, 0xffffffff ;  /* 0xffffffff00427802 */ /* 0x000fc40000000f00 */
[----:B------:R-:W-:Y:S02]  /*11380*/  MOV R64, 0x113a0 ;  /* 0x000113a000407802 */ /* 0x000fe40000000f00 */
[----:B------:R-:W-:Y:S05]  /*11390*/  CALL.REL.NOINC `($__internal_9_$__cuda_sm70_shflsync_down) ;  /* 0x000009d000007944 */ /* 0x000fea0003c00000 */
[----:B0-----:R-:W-:Y:S01]  /*113a0*/  HFMA2.MMA R68, -RZ, RZ, 0, 2.384185791015625e-07 ;  /* 0x00000004ff447435 */ /* 0x001fe200000001ff */
[----:B-1----:R-:W-:Y:S02]  /*113b0*/  MOV R76, R66 ;  /* 0x00000042004c7202 */ /* 0x002fe40000000f00 */
[----:B------:R-:W-:Y:S02]  /*113c0*/  MOV R75, R70 ;  /* 0x00000046004b7202 */ /* 0x000fe40000000f00 */
[----:B------:R-:W-:Y:S02]  /*113d0*/  MOV R67, 0x1f ;  /* 0x0000001f00437802 */ /* 0x000fe40000000f00 */
[----:B------:R-:W-:Y:S02]  /*113e0*/  MOV R66, 0xffffffff ;  /* 0xffffffff00427802 */ /* 0x000fe40000000f00 */
[----:B------:R-:W-:Y:S02]  /*113f0*/  MOV R64, 0x11410 ;  /* 0x0001141000407802 */ /* 0x000fe40000000f00 */
[----:B------:R-:W-:Y:S05]  /*11400*/  CALL.REL.NOINC `($__internal_9_$__cuda_sm70_shflsync_down) ;  /* 0x0000096000007944 */ /* 0x000fea0003c00000 */
[----:B01----:R-:W-:Y:S05]  /*11410*/  BRA `(.L_x_320) ;  /* 0xffff97a000007947 */ /* 0x003fea000383ffff */
.L_x_289:
[----:B------:R-:W-:Y:S01]  /*11420*/  HFMA2.MMA R68, -RZ, RZ, 0, 4.76837158203125e-07 ;  /* 0x00000008ff447435 */ /* 0x000fe200000001ff */
[----:B------:R-:W-:-:S02]  /*11430*/  MOV R75, R71 ;  /* 0x00000047004b7202 */ /* 0x000fc40000000f00 */
[----:B------:R-:W-:Y:S02]  /*11440*/  MOV R67, 0x1f ;  /* 0x0000001f00437802 */ /* 0x000fe40000000f00 */
[----:B0-----:R-:W-:Y:S02]  /*11450*/  MOV R66, 0xffffffff ;  /* 0xffffffff00427802 */ /* 0x001fe40000000f00 */
[----:B------:R-:W-:Y:S02]  /*11460*/  MOV R64, 0x11480 ;  /* 0x0001148000407802 */ /* 0x000fe40000000f00 */
[----:B-1234-:R-:W-:Y:S05]  /*11470*/  CALL.REL.NOINC `($__internal_9_$__cuda_sm70_shflsync_down) ;  /* 0x000008f000007944 */ /* 0x01efea0003c00000 */
[----:B0-----:R-:W-:Y:S01]  /*11480*/  HFMA2.MMA R68, -RZ, RZ, 0, 4.76837158203125e-07 ;  /* 0x00000008ff447435 */ /* 0x001fe200000001ff */
[----:B-1----:R-:W-:Y:S02]  /*11490*/  MOV R73, R66 ;  /* 0x0000004200497202 */ /* 0x002fe40000000f00 */
[----:B------:R-:W-:Y:S02]  /*114a0*/  MOV R75, R72 ;  /* 0x00000048004b7202 */ /* 0x000fe40000000f00 */
[----:B------:R-:W-:Y:S02]  /*114b0*/  MOV R67, 0x1f ;  /* 0x0000001f00437802 */ /* 0x000fe40000000f00 */
[----:B------:R-:W-:-:S02]  /*114c0*/  MOV R66, 0xffffffff ;  /* 0xffffffff00427802 */ /* 0x000fc40000000f00 */
[----:B------:R-:W-:Y:S02]  /*114d0*/  MOV R64, 0x114f0 ;  /* 0x000114f000407802 */ /* 0x000fe40000000f00 */
[----:B------:R-:W-:Y:S05]  /*114e0*/  CALL.REL.NOINC `($__internal_9_$__cuda_sm70_shflsync_down) ;  /* 0x0000088000007944 */ /* 0x000fea0003c00000 */
[----:B0-----:R-:W-:Y:S01]  /*114f0*/  HFMA2.MMA R68, -RZ, RZ, 0, 4.76837158203125e-07 ;  /* 0x00000008ff447435 */ /* 0x001fe200000001ff */
[----:B-1----:R-:W-:Y:S02]  /*11500*/  MOV R74, R66 ;  /* 0x00000042004a7202 */ /* 0x002fe40000000f00 */
[----:B------:R-:W-:Y:S02]  /*11510*/  MOV R75, R69 ;  /* 0x00000045004b7202 */ /* 0x000fe40000000f00 */
[----:B------:R-:W-:Y:S02]  /*11520*/  MOV R67, 0x1f ;  /* 0x0000001f00437802 */ /* 0x000fe40000000f00 */
[----:B------:R-:W-:Y:S02]  /*11530*/  MOV R66, 0xffffffff ;  /* 0xffffffff00427802 */ /* 0x000fe40000000f00 */
[----:B------:R-:W-:Y:S02]  /*11540*/  MOV R64, 0x11560 ;  /* 0x0001156000407802 */ /* 0x000fe40000000f00 */
[----:B------:R-:W-:Y:S05]  /*11550*/  CALL.REL.NOINC `($__internal_9_$__cuda_sm70_shflsync_down) ;  /* 0x0000081000007944 */ /* 0x000fea0003c00000 */
[----:B0-----:R-:W-:Y:S01]  /*11560*/  HFMA2.MMA R68, -RZ, RZ, 0, 4.76837158203125e-07 ;  /* 0x00000008ff447435 */ /* 0x001fe200000001ff */
[----:B-1----:R-:W-:-:S02]  /*11570*/  MOV R76, R66 ;  /* 0x00000042004c7202 */ /* 0x002fc40000000f00 */
[----:B------:R-:W-:Y:S02]  /*11580*/  MOV R75, R70 ;  /* 0x00000046004b7202 */ /* 0x000fe40000000f00 */
[----:B------:R-:W-:Y:S02]  /*11590*/  MOV R67, 0x1f ;  /* 0x0000001f00437802 */ /* 0x000fe40000000f00 */
[----:B------:R-:W-:Y:S02]  /*115a0*/  MOV R66, 0xffffffff ;  /* 0xffffffff00427802 */ /* 0x000fe40000000f00 */
[----:B------:R-:W-:Y:S02]  /*115b0*/  MOV R64, 0x115d0 ;  /* 0x000115d000407802 */ /* 0x000fe40000000f00 */
[----:B------:R-:W-:Y:S05]  /*115c0*/  CALL.REL.NOINC `($__internal_9_$__cuda_sm70_shflsync_down) ;  /* 0x000007a000007944 */ /* 0x000fea0003c00000 */
[----:B01----:R-:W-:Y:S05]  /*115d0*/  BRA `(.L_x_321) ;  /* 0xffff972000007947 */ /* 0x003fea000383ffff */
.L_x_292:
[----:B------:R-:W-:Y:S01]  /*115e0*/  HFMA2.MMA R68, -RZ, RZ, 0, 9.5367431640625e-07 ;  /* 0x00000010ff447435 */ /* 0x000fe200000001ff */
[----:B------:R-:W-:Y:S02]  /*115f0*/  MOV R75, R71 ;  /* 0x00000047004b7202 */ /* 0x000fe40000000f00 */
[----:B------:R-:W-:Y:S02]  /*11600*/  MOV R67, 0x1f ;  /* 0x0000001f00437802 */ /* 0x000fe40000000f00 */
[----:B0-----:R-:W-:-:S02]  /*11610*/  MOV R66, 0xffffffff ;  /* 0xffffffff00427802 */ /* 0x001fc40000000f00 */
[----:B------:R-:W-:Y:S02]  /*11620*/  MOV R64, 0x11640 ;  /* 0x0001164000407802 */ /* 0x000fe40000000f00 */
[----:B-1234-:R-:W-:Y:S05]  /*11630*/  CALL.REL.NOINC `($__internal_9_$__cuda_sm70_shflsync_down) ;  /* 0x0000073000007944 */ /* 0x01efea0003c00000 */
[----:B-1----:R-:W-:Y:S01]  /*11640*/  MOV R73, R66 ;  /* 0x0000004200497202 */ /* 0x002fe20000000f00 */
[----:B0-----:R-:W-:Y:S05]  /*11650*/  BRA `(.L_x_322) ;  /* 0xffff97b000007947 */ /* 0x001fea000383ffff */
.L_x_293:
[----:B------:R-:W-:Y:S01]  /*11660*/  HFMA2.MMA R68, -RZ, RZ, 0, 9.5367431640625e-07 ;  /* 0x00000010ff447435 */ /* 0x000fe200000001ff */
[----:B------:R-:W-:Y:S02]  /*11670*/  MOV R75, R72 ;  /* 0x00000048004b7202 */ /* 0x000fe40000000f00 */
[----:B------:R-:W-:Y:S02]  /*11680*/  MOV R67, 0x1f ;  /* 0x0000001f00437802 */ /* 0x000fe40000000f00 */
[----:B0-----:R-:W-:Y:S02]  /*11690*/  MOV R66, 0xffffffff ;  /* 0xffffffff00427802 */ /* 0x001fe40000000f00 */
[----:B------:R-:W-:Y:S02]  /*116a0*/  MOV R64, 0x116c0 ;  /* 0x000116c000407802 */ /* 0x000fe40000000f00 */
[----:B-1234-:R-:W-:Y:S05]  /*116b0*/  CALL.REL.NOINC `($__internal_9_$__cuda_sm70_shflsync_down) ;  /* 0x000006b000007944 */ /* 0x01efea0003c00000 */
[----:B0-----:R-:W-:Y:S01]  /*116c0*/  HFMA2.MMA R68, -RZ, RZ, 0, 9.5367431640625e-07 ;  /* 0x00000010ff447435 */ /* 0x001fe200000001ff */
[----:B-1----:R-:W-:Y:S02]  /*116d0*/  MOV R74, R66 ;  /* 0x00000042004a7202 */ /* 0x002fe40000000f00 */
[----:B------:R-:W-:-:S02]  /*116e0*/  MOV R75, R69 ;  /* 0x00000045004b7202 */ /* 0x000fc40000000f00 */
[----:B------:R-:W-:Y:S02]  /*116f0*/  MOV R67, 0x1f ;  /* 0x0000001f00437802 */ /* 0x000fe40000000f00 */
[----:B------:R-:W-:Y:S02]  /*11700*/  MOV R66, 0xffffffff ;  /* 0xffffffff00427802 */ /* 0x000fe40000000f00 */
[----:B------:R-:W-:Y:S02]  /*11710*/  MOV R64, 0x11730 ;  /* 0x0001173000407802 */ /* 0x000fe40000000f00 */
[----:B------:R-:W-:Y:S05]  /*11720*/  CALL.REL.NOINC `($__internal_9_$__cuda_sm70_shflsync_down) ;  /* 0x0000064000007944 */ /* 0x000fea0003c00000 */
[----:B0-----:R-:W-:Y:S01]  /*11730*/  HFMA2.MMA R68, -RZ, RZ, 0, 9.5367431640625e-07 ;  /* 0x00000010ff447435 */ /* 0x001fe200000001ff */
[----:B-1----:R-:W-:Y:S02]  /*11740*/  MOV R76, R66 ;  /* 0x00000042004c7202 */ /* 0x002fe40000000f00 */
[----:B------:R-:W-:Y:S02]  /*11750*/  MOV R75, R70 ;  /* 0x00000046004b7202 */ /* 0x000fe40000000f00 */
[----:B------:R-:W-:Y:S02]  /*11760*/  MOV R67, 0x1f ;  /* 0x0000001f00437802 */ /* 0x000fe40000000f00 */
[----:B------:R-:W-:-:S02]  /*11770*/  MOV R66, 0xffffffff ;  /* 0xffffffff00427802 */ /* 0x000fc40000000f00 */
[----:B------:R-:W-:Y:S02]  /*11780*/  MOV R64, 0x117a0 ;  /* 0x000117a000407802 */ /* 0x000fe40000000f00 */
[----:B------:R-:W-:Y:S05]  /*11790*/  CALL.REL.NOINC `($__internal_9_$__cuda_sm70_shflsync_down) ;  /* 0x000005d000007944 */ /* 0x000fea0003c00000 */
[----:B01----:R-:W-:Y:S05]  /*117a0*/  BRA `(.L_x_323) ;  /* 0xffff96a000007947 */ /* 0x003fea000383ffff */
.L_x_296:
[----:B0-----:R-:W-:Y:S01]  /*117b0*/  HFMA2.MMA R66, -RZ, RZ, 0, 0 ;  /* 0x00000000ff427435 */ /* 0x001fe200000001ff */
[----:B------:R-:W-:Y:S02]  /*117c0*/  MOV R64, R71 ;  /* 0x0000004700407202 */ /* 0x000fe40000000f00 */
[----:B------:R-:W-:Y:S02]  /*117d0*/  MOV R68, 0x1f ;  /* 0x0000001f00447802 */ /* 0x000fe40000000f00 */
[----:B------:R-:W-:Y:S02]  /*117e0*/  MOV R67, 0xffffffff ;  /* 0xffffffff00437802 */ /* 0x000fe40000000f00 */
[----:B------:R-:W-:Y:S02]  /*117f0*/  MOV R65, 0x11810 ;  /* 0x0001181000417802 */ /* 0x000fe40000000f00 */
[----:B-1234-:R-:W-:Y:S05]  /*11800*/  CALL.REL.NOINC `($__internal_10_$__cuda_sm70_shflsync_idx_p) ;  /* 0x000005a000007944 */ /* 0x01efea0003c00000 */
[----:B-1----:R-:W-:Y:S01]  /*11810*/  MOV R232, R66 ;  /* 0x0000004200e87202 */ /* 0x002fe20000000f00 */
[----:B------:R-:W-:Y:S01]  /*11820*/  HFMA2.MMA R66, -RZ, RZ, 0, 0 ;  /* 0x00000000ff427435 */ /* 0x000fe200000001ff */
[----:B------:R-:W-:Y:S02]  /*11830*/  MOV R64, R72 ;  /* 0x0000004800407202 */ /* 0x000fe40000000f00 */
[----:B------:R-:W-:-:S02]  /*11840*/  MOV R68, 0x1f ;  /* 0x0000001f00447802 */ /* 0x000fc40000000f00 */
[----:B------:R-:W-:Y:S02]  /*11850*/  MOV R67, 0xffffffff ;  /* 0xffffffff00437802 */ /* 0x000fe40000000f00 */
[----:B------:R-:W-:Y:S02]  /*11860*/  MOV R65, 0x11880 ;  /* 0x0001188000417802 */ /* 0x000fe40000000f00 */
[----:B------:R-:W-:Y:S05]  /*11870*/  CALL.REL.NOINC `($__internal_10_$__cuda_sm70_shflsync_idx_p) ;  /* 0x0000053000007944 */ /* 0x000fea0003c00000 */
[----:B-1----:R-:W-:Y:S01]  /*11880*/  MOV R73, R66 ;  /* 0x0000004200497202 */ /* 0x002fe20000000f00 */
[----:B------:R-:W-:Y:S01]  /*11890*/  HFMA2.MMA R66, -RZ, RZ, 0, 0 ;  /* 0x00000000ff427435 */ /* 0x000fe200000001ff */
[----:B------:R-:W-:Y:S02]  /*118a0*/  MOV R64, R69 ;  /* 0x0000004500407202 */ /* 0x000fe40000000f00 */
[----:B------:R-:W-:Y:S02]  /*118b0*/  MOV R68, 0x1f ;  /* 0x0000001f00447802 */ /* 0x000fe40000000f00 */
        /* <DEDUP_REMOVED lines=10> */
[----:B------:R-:W-:Y:S01]  /*11960*/  HFMA2.MMA R68, -RZ, RZ, 0, 5.9604644775390625e-08 ;  /* 0x00000001ff447435 */ /* 0x000fe200000001ff */
[----:B-1----:R-:W-:Y:S02]  /*11970*/  MOV R230, R66 ;  /* 0x0000004200e67202 */ /* 0x002fe40000000f00 */
[----:B------:R-:W-:Y:S02]  /*11980*/  MOV R75, R71 ;  /* 0x00000047004b7202 */ /* 0x000fe40000000f00 */
[----:B------:R-:W-:Y:S02]  /*11990*/  MOV R67, 0x1f ;  /* 0x0000001f00437802 */ /* 0x000fe40000000f00 */
[----:B------:R-:W-:-:S02]  /*119a0*/  MOV R66, 0xffffffff ;  /* 0xffffffff00427802 */ /* 0x000fc40000000f00 */
[----:B------:R-:W-:Y:S02]  /*119b0*/  MOV R64, 0x119d0 ;  /* 0x000119d000407802 */ /* 0x000fe40000000f00 */
[----:B------:R-:W-:Y:S05]  /*119c0*/  CALL.REL.NOINC `($__internal_9_$__cuda_sm70_shflsync_down) ;  /* 0x000003a000007944 */ /* 0x000fea0003c00000 */
        /* <DEDUP_REMOVED lines=14> */
[----:B0-----:R-:W-:Y:S01]  /*11ab0*/  HFMA2.MMA R68, -RZ, RZ, 0, 5.9604644775390625e-08 ;  /* 0x00000001ff447435 */ /* 0x001fe200000001ff */
[----:B-1----:R-:W-:Y:S02]  /*11ac0*/  MOV R69, R66 ;  /* 0x0000004200457202 */ /* 0x002fe40000000f00 */
[----:B------:R-:W-:Y:S02]  /*11ad0*/  MOV R75, R70 ;  /* 0x00000046004b7202 */ /* 0x000fe40000000f00 */
[----:B------:R-:W-:-:S02]  /*11ae0*/  MOV R67, 0x1f ;  /* 0x0000001f00437802 */ /* 0x000fc40000000f00 */
[----:B------:R-:W-:Y:S02]  /*11af0*/  MOV R66, 0xffffffff ;  /* 0xffffffff00427802 */ /* 0x000fe40000000f00 */
[----:B------:R-:W-:Y:S02]  /*11b00*/  MOV R64, 0x11b20 ;  /* 0x00011b2000407802 */ /* 0x000fe40000000f00 */
[----:B------:R-:W-:Y:S05]  /*11b10*/  CALL.REL.NOINC `($__internal_9_$__cuda_sm70_shflsync_down) ;  /* 0x0000025000007944 */ /* 0x000fea0003c00000 */
[-C--:B------:R-:W-:Y:S01]  /*11b20*/  FMUL.FTZ R235, R63, R73.reuse ;  /* 0x000000493feb7220 */ /* 0x080fe20000410000 */
[----:B-1----:R-:W-:Y:S01]  /*11b30*/  MOV R70, R66 ;  /* 0x0000004200467202 */ /* 0x002fe20000000f00 */
[-C--:B------:R-:W-:Y:S01]  /*11b40*/  FMUL.FTZ R236, R62, R73.reuse ;  /* 0x000000493eec7220 */ /* 0x080fe20000410000 */
[----:B------:R-:W-:Y:S01]  /*11b50*/  HFMA2.MMA R66, -RZ, RZ, 0, 0 ;  /* 0x00000000ff427435 */ /* 0x000fe200000001ff */
[C---:B------:R-:W-:Y:S01]  /*11b60*/  FMUL.FTZ R234, R60.reuse, R232 ;  /* 0x000000e83cea7220 */ /* 0x040fe20000410000 */
[----:B------:R-:W-:Y:S01]  /*11b70*/  MOV R64, R60 ;  /* 0x0000003c00407202 */ /* 0x000fe20000000f00 */
[-C--:B------:R-:W-:Y:S01]  /*11b80*/  FMUL.FTZ R233, R60, R73.reuse ;  /* 0x000000493ce97220 */ /* 0x080fe20000410000 */
[----:B0-----:R-:W-:Y:S01]  /*11b90*/  MOV R68, 0x1f ;  /* 0x0000001f00447802 */ /* 0x001fe20000000f00 */
[----:B------:R-:W-:Y:S01]  /*11ba0*/  FMUL.FTZ R60, R61, R73 ;  /* 0x000000493d3c7220 */ /* 0x000fe20000410000 */
[----:B------:R-:W-:Y:S01]  /*11bb0*/  MOV R67, 0xffffffff ;  /* 0xffffffff00437802 */ /* 0x000fe20000000f00 */
[-C--:B------:R-:W-:Y:S01]  /*11bc0*/  FFMA.FTZ R235, R62, R232.reuse, -R235 ;  /* 0x000000e83eeb7223 */ /* 0x080fe200000108eb */
[----:B------:R-:W-:Y:S01]  /*11bd0*/  MOV R65, 0x11c00 ;  /* 0x00011c0000417802 */ /* 0x000fe20000000f00 */
[----:B------:R-:W-:-:S02]  /*11be0*/  FFMA.FTZ R236, R63, R232, R236 ;  /* 0x000000e83fec7223 */ /* 0x000fc400000100ec */
        /* <DEDUP_REMOVED lines=24> */
        .weak           $__internal_9_$__cuda_sm70_shflsync_down
        .type           $__internal_9_$__cuda_sm70_shflsync_down,@function
        .size           $__internal_9_$__cuda_sm70_shflsync_down,($__internal_10_$__cuda_sm70_shflsync_idx_p - $__internal_9_$__cuda_sm70_shflsync_down)
$__internal_9_$__cuda_sm70_shflsync_down:
[----:B------:R-:W-:Y:S01]  /*11d70*/  HFMA2.MMA R65, -RZ, RZ, 0, 0 ;  /* 0x00000000ff417435 */ /* 0x000fe200000001ff */
[----:B------:R-:W-:Y:S04]  /*11d80*/  WARPSYNC R66 ;  /* 0x0000004200007348 */ /* 0x000fe80003800000 */
[----:B------:R0:W1:Y:S01]  /*11d90*/  SHFL.DOWN PT, R66, R75, R68, R67 ;  /* 0x080000444b427389 */ /* 0x00006200000e0043 */
[----:B------:R-:W-:Y:S05]  /*11da0*/  RET.REL.NODEC R64 `(_Z25selective_scan_bwd_kernelI32Selective_Scan_bwd_kernel_traitsILi128ELi16ELb0ELb0ELb0ELb1ELb1EN3c108BFloat16ENS1_7complexIfEEEEv12SSMParamsBwd) ;  /* 0xfffee25040007950 */ /* 0x000fea0003c3ffff */
        .weak           $__internal_10_$__cuda_sm70_shflsync_idx_p
        .type           $__internal_10_$__cuda_sm70_shflsync_idx_p,@function
        .size           $__internal_10_$__cuda_sm70_shflsync_idx_p,($__internal_11_$__cuda_sm70_shflsync_up - $__internal_10_$__cuda_sm70_shflsync_idx_p)
$__internal_10_$__cuda_sm70_shflsync_idx_p:
[----:B------:R-:W-:Y:S04]  /*11db0*/  WARPSYNC R67 ;  /* 0x0000004300007348 */ /* 0x000fe80003800000 */
[----:B------:R0:W1:Y:S02]  /*11dc0*/  SHFL.IDX PT, R66, R64, R66, R68 ;  /* 0x0000004240427389 */ /* 0x00006400000e0044 */
[----:B0-----:R-:W-:Y:S01]  /*11dd0*/  MOV R64, R65 ;  /* 0x0000004100407202 */ /* 0x001fe20000000f00 */
[----:B------:R-:W-:-:S06]  /*11de0*/  HFMA2.MMA R65, -RZ, RZ, 0, 0 ;  /* 0x00000000ff417435 */ /* 0x000fcc00000001ff */
[----:B------:R-:W-:Y:S05]  /*11df0*/  RET.REL.NODEC R64 `(_Z25selective_scan_bwd_kernelI32Selective_Scan_bwd_kernel_traitsILi128ELi16ELb0ELb0ELb0ELb1ELb1EN3c108BFloat16ENS1_7complexIfEEEEv12SSMParamsBwd) ;  /* 0xfffee20040007950 */ /* 0x000fea0003c3ffff */
        .weak           $__internal_11_$__cuda_sm70_shflsync_up
        .type           $__internal_11_$__cuda_sm70_shflsync_up,@function
        .size           $__internal_11_$__cuda_sm70_shflsync_up,(.L_x_14443 - $__internal_11_$__cuda_sm70_shflsync_up)
$__internal_11_$__cuda_sm70_shflsync_up:
[----:B------:R-:W-:Y:S01]  /*11e00*/  MOV R65, 0x0 ;  /* 0x0000000000417802 */ /* 0x000fe20000000f00 */
[----:B------:R-:W-:Y:S04]  /*11e10*/  WARPSYNC R67 ;  /* 0x0000004300007348 */ /* 0x000fe80003800000 */
[----:B------:R0:W1:Y:S01]  /*11e20*/  SHFL.UP PT, R67, R72, R71, R68 ;  /* 0x0400004748437389 */ /* 0x00006200000e0044 */
[----:B------:R-:W-:Y:S05]  /*11e30*/  RET.REL.NODEC R64 `(_Z25selective_scan_bwd_kernelI32Selective_Scan_bwd_kernel_traitsILi128ELi16ELb0ELb0ELb0ELb1ELb1EN3c108BFloat16ENS1_7complexIfEEEEv12SSMParamsBwd) ;  /* 0xfffee1c040007950 */ /* 0x000fea0003c3ffff */
.L_x_325:
        /* <DEDUP_REMOVED lines=12> */
.L_x_14443:


//--------------------- .text._Z25selective_scan_bwd_kernelI32Selective_Scan_bwd_kernel_traitsILi128ELi16ELb0ELb0ELb1ELb0ELb0EN3c108BFloat16ENS1_7complexIfEEEEv12SSMParamsBwd --------------------------
	.section	.text._Z25selective_scan_bwd_kernelI32Selective_Scan_bwd_kernel_traitsILi128ELi16ELb0ELb0ELb1ELb0ELb0EN3c108BFloat16ENS1_7complexIfEEEEv12SSMParamsBwd,"ax",@progbits
	.sectioninfo	@"SHI_REGISTERS=255"
	.align	128
        .global         _Z25selective_scan_bwd_kernelI32Selective_Scan_bwd_kernel_traitsILi128ELi16ELb0ELb0ELb1ELb0ELb0EN3c108BFloat16ENS1_7complexIfEEEEv12SSMParamsBwd
        .type           _Z25selective_scan_bwd_kernelI32Selective_Scan_bwd_kernel_traitsILi128ELi16ELb0ELb0ELb1ELb0ELb0EN3c108BFloat16ENS1_7complexIfEEEEv12SSMParamsBwd,@function
        .size           _Z25selective_scan_bwd_kernelI32Selective_Scan_bwd_kernel_traitsILi128ELi16ELb0ELb0ELb1ELb0ELb0EN3c108BFloat16ENS1_7complexIfEEEEv12SSMParamsBwd,(.L_x_14446 - _Z25selective_scan_bwd_kernelI32Selective_Scan_bwd_kernel_traitsILi128ELi16ELb0ELb0ELb1ELb0ELb0EN3c108BFloat16ENS1_7complexIfEEEEv12SSMParamsBwd)
        .other          _Z25selective_scan_bwd_kernelI32Selective_Scan_bwd_kernel_traitsILi128ELi16ELb0ELb0ELb1ELb0ELb0EN3c108BFloat16ENS1_7complexIfEEEEv12SSMParamsBwd,@"STO_CUDA_ENTRY STV_DEFAULT"
_Z25selective_scan_bwd_kernelI32Selective_Scan_bwd_kernel_traitsILi128ELi16ELb0ELb0ELb1ELb0ELb0EN3c108BFloat16ENS1_7complexIfEEEEv12SSMParamsBwd:
.text._Z25selective_scan_bwd_kernelI32Selective_Scan_bwd_kernel_traitsILi128ELi16ELb0ELb0ELb1ELb0ELb0EN3c108BFloat16ENS1_7complexIfEEEEv12SSMParamsBwd:
[----:B------:R-:W-:Y:S02]  /*0000*/  MOV R1, c[0x0][0x28] ;  /* 0x00000a0000017a02 */ /* 0x000fe40000000f00 */
[----:B------:R-:W0:Y:S01]  /*0010*/  S2UR UR16, SR_CTAID.Y ;  /* 0x00000000001079c3 */ /* 0x000e220000002600 */
[----:B------:R-:W-:Y:S01]  /*0020*/  ULDC.64 UR4, c[0x0][0x238] ;  /* 0x00008e0000047ab9 */ /* 0x000fe20000000a00 */
[----:B------:R-:W-:Y:S01]  /*0030*/  IADD3 R1, R1, -0x8, RZ ;  /* 0xfffffff801017810 */ /* 0x000fe20007ffe0ff */
[----:B------:R-:W-:Y:S02]  /*0040*/  UISETP.NE.U32.AND UP0, UPT, URZ, UR4, UPT ;  /* 0x000000043f00728c */ /* 0x000fe4000bf05070 */
[----:B------:R-:W-:Y:S02]  /*0050*/  ULDC.64 UR6, c[0x0][0x250] ;  /* 0x0000940000067ab9 */ /* 0x000fe40000000a00 */
[----:B------:R-:W-:Y:S02]  /*0060*/  UISETP.NE.AND.EX UP0, UPT, URZ, UR5, UPT, UP0 ;  /* 0x000000053f00728c */ /* 0x000fe4000bf05300 */
[----:B------:R-:W-:Y:S02]  /*0070*/  UISETP.NE.U32.AND UP1, UPT, URZ, UR6, UPT ;  /* 0x000000063f00728c */ /* 0x000fe4000bf25070 */
[----:B------:R-:W-:-:S02]  /*0080*/  ULDC.64 UR30, c[0x0][0x118] ;  /* 0x00004600001e7ab9 */ /* 0x000fc40000000a00 */
[----:B------:R-:W-:Y:S01]  /*0090*/  UISETP.NE.AND.EX UP1, UPT, URZ, UR7, UPT, UP1 ;  /* 0x000000073f00728c */ /* 0x000fe2000bf25310 */
[----:B------:R-:W-:Y:S02]  /*00a0*/  PLOP3.LUT P0, PT, PT, PT, UP0, 0x80, 0x0 ;  /* 0x000000000000781c */ /* 0x000fe40003f0f008 */
[----:B------:R-:W-:Y:S01]  /*00b0*/  IABS R6, c[0x0][0x178] ;  /* 0x00005e0000067a13 */ /* 0x000fe20000000000 */
[----:B------:R-:W1:Y:S01]  /*00c0*/  S2UR UR33, SR_CTAID.X ;  /* 0x00000000002179c3 */ /* 0x000e620000002500 */
[----:B------:R-:W-:Y:S01]  /*00d0*/  ULDC.64 UR26, c[0x0][0x348] ;  /* 0x0000d200001a7ab9 */ /* 0x000fe20000000a00 */
[----:B------:R-:W-:Y:S01]  /*00e0*/  PLOP3.LUT P1, PT, PT, PT, UP1, 0x80, 0x0 ;  /* 0x000000000000781c */ /* 0x000fe20003f2f018 */
[----:B------:R-:W-:Y:S02]  /*00f0*/  ULDC.64 UR8, c[0x0][0x278] ;  /* 0x00009e0000087ab9 */ /* 0x000fe40000000a00 */
[----:B------:R-:W-:Y:S02]  /*0100*/  ULDC.64 UR20, c[0x0][0x1b0] ;  /* 0x00006c0000147ab9 */ /* 0x000fe40000000a00 */
[----:B0-----:R-:W-:-:S02]  /*0110*/  USHF.R.S32.HI UR17, URZ, 0x1f, UR16 ;  /* 0x0000001f3f117899 */ /* 0x001fc40008011410 */
[----:B------:R-:W-:Y:S02]  /*0120*/  @UP0 ULEA UR4, UP2, UR16, UR4, 0x2 ;  /* 0x0000000410040291 */ /* 0x000fe4000f84103f */
[----:B------:R-:W-:Y:S02]  /*0130*/  @UP1 ULEA UR6, UP3, UR16, UR6, 0x2 ;  /* 0x0000000610061291 */ /* 0x000fe4000f86103f */
[----:B------:R-:W-:Y:S02]  /*0140*/  @UP0 ULEA.HI.X UR5, UR16, UR5, UR17, 0x2, UP2 ;  /* 0x0000000510050291 */ /* 0x000fe400090f1411 */
[----:B------:R-:W-:Y:S01]  /*0150*/  MOV R2, UR4 ;  /* 0x0000000400027c02 */ /* 0x000fe20008000f00 */
[----:B------:R-:W-:Y:S01]  /*0160*/  @UP1 ULEA.HI.X UR7, UR16, UR7, UR17, 0x2, UP3 ;  /* 0x0000000710071291 */ /* 0x000fe200098f1411 */
[----:B------:R-:W-:Y:S01]  /*0170*/  MOV R4, UR6 ;  /* 0x0000000600047c02 */ /* 0x000fe20008000f00 */
[----:B------:R-:W-:Y:S01]  /*0180*/  ULDC UR29, c[0x0][0x174] ;  /* 0x00005d00001d7ab9 */ /* 0x000fe20000000800 */
[----:B------:R-:W-:Y:S01]  /*0190*/  MOV R3, UR5 ;  /* 0x0000000500037c02 */ /* 0x000fe20008000f00 */
[----:B------:R-:W0:Y:S01]  /*01a0*/  R2UR UR32, R6 ;  /* 0x00000000062073c2 */ /* 0x000e2200000e0000 */
[----:B------:R-:W-:Y:S01]  /*01b0*/  ULDC.64 UR4, c[0x0][0x260] ;  /* 0x0000980000047ab9 */ /* 0x000fe20000000a00 */
[----:B------:R-:W-:Y:S01]  /*01c0*/  MOV R5, UR7 ;  /* 0x0000000700057c02 */ /* 0x000fe20008000f00 */
[----:B------:R-:W-:-:S02]  /*01d0*/  ULDC.64 UR6, c[0x0][0x1d0] ;  /* 0x0000740000067ab9 */ /* 0x000fc40000000a00 */
[----:B------:R2:W3:Y:S01]  /*01e0*/  @P0 LDG.E R3, [R2.64] ;  /* 0x0000001e02030981 */ /* 0x0004e2000c1e1900 */
[----:B------:R-:W-:-:S03]  /*01f0*/  ULDC.64 UR38, c[0x0][0x280] ;  /* 0x0000a00000267ab9 */ /* 0x000fc60000000a00 */
[----:B------:R-:W4:Y:S01]  /*0200*/  @P1 LDG.E R4, [R4.64] ;  /* 0x0000001e04041981 */ /* 0x000f22000c1e1900 */
[----:B-1----:R-:W-:Y:S02]  /*0210*/  USHF.R.S32.HI UR36, URZ, 0x1f, UR33 ;  /* 0x0000001f3f247899 */ /* 0x002fe40008011421 */
[----:B------:R-:W-:Y:S01]  /*0220*/  UISETP.NE.U32.AND UP0, UPT, URZ, UR4, UPT ;  /* 0x000000043f00728c */ /* 0x000fe2000bf05070 */
[----:B------:R1:W-:Y:S01]  /*0230*/  STL [R1+0x4], RZ ;  /* 0x000004ff01007387 */ /* 0x0003e20000100800 */
[----:B------:R-:W-:Y:S02]  /*0240*/  UIMAD UR4, UR36, UR6, URZ ;  /* 0x00000006240472a4 */ /* 0x000fe4000f8e023f */
[----:B------:R-:W-:Y:S01]  /*0250*/  UIMAD.WIDE.U32 UR12, UR33, UR6, URZ ;  /* 0x00000006210c72a5 */ /* 0x000fe2000f8e003f */
[----:B------:R1:W-:Y:S01]  /*0260*/  STL [R1], RZ ;  /* 0x000000ff01007387 */ /* 0x0003e20000100800 */
[----:B------:R-:W-:Y:S02]  /*0270*/  UIMAD UR4, UR33, UR7, UR4 ;  /* 0x00000007210472a4 */ /* 0x000fe4000f8e0204 */
[----:B------:R-:W-:-:S02]  /*0280*/  UISETP.NE.AND.EX UP0, UPT, URZ, UR5, UPT, UP0 ;  /* 0x000000053f00728c */ /* 0x000fc4000bf05300 */
[----:B------:R-:W-:Y:S01]  /*0290*/  ULDC.64 UR6, c[0x0][0x1e0] ;  /* 0x0000780000067ab9 */ /* 0x000fe20000000a00 */
[----:B0-----:R-:W0:Y:S01]  /*02a0*/  I2F.RP R0, UR32 ;  /* 0x0000002000007d06 */ /* 0x001e220008209400 */
[----:B------:R-:W-:Y:S02]  /*02b0*/  UIMAD UR5, UR36, UR6, URZ ;  /* 0x00000006240572a4 */ /* 0x000fe4000f8e023f */
[----:B------:R-:W-:Y:S02]  /*02c0*/  UIMAD.WIDE.U32 UR14, UR33, UR6, URZ ;  /* 0x00000006210e72a5 */ /* 0x000fe4000f8e003f */
[----:B------:R-:W-:Y:S02]  /*02d0*/  UIMAD UR24, UR33, UR7, UR5 ;  /* 0x00000007211872a4 */ /* 0x000fe4000f8e0205 */
[----:B------:R-:W-:Y:S02]  /*02e0*/  UISETP.NE.U32.AND UP2, UPT, URZ, UR26, UPT ;  /* 0x0000001a3f00728c */ /* 0x000fe4000bf45070 */
[----:B------:R-:W-:-:S02]  /*02f0*/  ULDC.64 UR6, c[0x0][0x328] ;  /* 0x0000ca0000067ab9 */ /* 0x000fc40000000a00 */
[----:B------:R-:W-:Y:S02]  /*0300*/  UISETP.NE.U32.AND UP1, UPT, URZ, UR6, UPT ;  /* 0x000000063f00728c */ /* 0x000fe4000bf25070 */
[----:B------:R-:W-:Y:S02]  /*0310*/  UIADD3 UR13, UR13, UR4, URZ ;  /* 0x000000040d0d7290 */ /* 0x000fe4000fffe03f */
[----:B------:R-:W-:Y:S01]  /*0320*/  UISETP.NE.AND.EX UP1, UPT, URZ, UR7, UPT, UP1 ;  /* 0x000000073f00728c */ /* 0x000fe2000bf25310 */
[----:B0-----:R-:W2:Y:S01]  /*0330*/  MUFU.RCP R0, R0 ;  /* 0x0000000000007308 */ /* 0x001ea20000001000 */
[----:B------:R-:W-:Y:S02]  /*0340*/  UMOV UR4, URZ ;  /* 0x0000003f00047c82 */ /* 0x000fe40008000000 */
[----:B------:R-:W-:Y:S02]  /*0350*/  UISETP.NE.AND.EX UP2, UPT, URZ, UR27, UPT, UP2 ;  /* 0x0000001b3f00728c */ /* 0x000fe4000bf45320 */
[----:B------:R-:W-:-:S02]  /*0360*/  UIMAD UR22, UR36, UR8, URZ ;  /* 0x00000008241672a4 */ /* 0x000fc4000f8e023f */
[----:B------:R-:W-:Y:S02]  /*0370*/  UIMAD.WIDE.U32 UR18, UR33, UR8, URZ ;  /* 0x00000008211272a5 */ /* 0x000fe4000f8e003f */
[----:B------:R-:W-:Y:S02]  /*0380*/  UIMAD UR22, UR33, UR9, UR22 ;  /* 0x00000009211672a4 */ /* 0x000fe4000f8e0216 */
[----:B------:R-:W-:Y:S02]  /*0390*/  UMOV UR8, URZ ;  /* 0x0000003f00087c82 */ /* 0x000fe40008000000 */
[----:B------:R-:W-:Y:S02]  /*03a0*/  @UP1 ULEA UR8, UP3, UR16, UR6, 0x2 ;  /* 0x0000000610081291 */ /* 0x000fe4000f86103f */
[----:B------:R-:W-:Y:S01]  /*03b0*/  UMOV UR9, URZ ;  /* 0x0000003f00097c82 */ /* 0x000fe20008000000 */
[----:B--2---:R-:W-:Y:S01]  /*03c0*/  IADD3 R2, R0, 0xffffffe, RZ ;  /* 0x0ffffffe00027810 */ /* 0x004fe20007ffe0ff */
[----:B------:R-:W-:Y:S01]  /*03d0*/  @UP1 ULEA.HI.X UR9, UR16, UR7, UR17, 0x2, UP3 ;  /* 0x0000000710091291 */ /* 0x000fe200098f1411 */
[----:B------:R-:W-:Y:S01]  /*03e0*/  IABS R0, UR16 ;  /* 0x0000001000007c13 */ /* 0x000fe20008000000 */
[----:B------:R-:W-:-:S02]  /*03f0*/  UMOV UR6, URZ ;  /* 0x0000003f00067c82 */ /* 0x000fc40008000000 */
[----:B------:R-:W-:Y:S01]  /*0400*/  @UP2 ULEA UR6, UP1, UR16, UR26, 0x2 ;  /* 0x0000001a10062291 */ /* 0x000fe2000f82103f */
[----:B------:R-:W0:Y:S01]  /*0410*/  F2I.FTZ.U32.TRUNC.NTZ R2, R2 ;  /* 0x0000000200027305 */ /* 0x000e22000021f000 */
[----:B------:R-:W2:Y:S01]  /*0420*/  R2UR UR23, R0 ;  /* 0x00000000001773c2 */ /* 0x000ea200000e0000 */
[----:B------:R-:W-:Y:S02]  /*0430*/  UIMAD.WIDE.U32 UR10, UR33, UR20, URZ ;  /* 0x00000014210a72a5 */ /* 0x000fe4000f8e003f */
[----:B------:R-:W-:Y:S02]  /*0440*/  UIMAD UR20, UR36, UR20, URZ ;  /* 0x00000014241472a4 */ /* 0x000fe4000f8e023f */
[----:B------:R-:W-:Y:S02]  /*0450*/  UMOV UR7, URZ ;  /* 0x0000003f00077c82 */ /* 0x000fe40008000000 */
[----:B------:R-:W-:Y:S02]  /*0460*/  @UP2 ULEA.HI.X UR7, UR16, UR27, UR17, 0x2, UP1 ;  /* 0x0000001b10072291 */ /* 0x000fe400088f1411 */
[----:B------:R-:W-:-:S02]  /*0470*/  UIMAD UR20, UR33, UR21, UR20 ;  /* 0x00000015211472a4 */ /* 0x000fc4000f8e0214 */
[----:B------:R-:W-:Y:S02]  /*0480*/  ULDC.64 UR26, c[0x0][0x1d8] ;  /* 0x00007600001a7ab9 */ /* 0x000fe40000000a00 */
[----:B------:R-:W-:Y:S01]  /*0490*/  UIMAD UR21, UR17, UR26, URZ ;  /* 0x0000001a111572a4 */ /* 0x000fe2000f8e023f */
[----:B0-----:R-:W0:Y:S01]  /*04a0*/  R2UR UR5, R2 ;  /* 0x00000000020573c2 */ /* 0x001e2200000e0000 */
[----:B------:R-:W-:Y:S02]  /*04b0*/  UIADD3 UR15, UR15, UR24, URZ ;  /* 0x000000180f0f7290 */ /* 0x000fe4000fffe03f */
[----:B------:R-:W-:Y:S02]  /*04c0*/  UIMAD UR21, UR16, UR27, UR21 ;  /* 0x0000001b101572a4 */ /* 0x000fe4000f8e0215 */
[----:B------:R-:W-:Y:S02]  /*04d0*/  UIMAD.WIDE.U32 UR12, UR16, UR26, UR12 ;  /* 0x0000001a100c72a5 */ /* 0x000fe4000f8e000c */
[----:B------:R-:W-:-:S02]  /*04e0*/  ULDC UR35, c[0x0][0x178] ;  /* 0x00005e0000237ab9 */ /* 0x000fc40000000800 */
[----:B------:R-:W-:Y:S02]  /*04f0*/  ULDC.64 UR26, c[0x0][0x1e8] ;  /* 0x00007a00001a7ab9 */ /* 0x000fe40000000a00 */
[----:B------:R-:W-:Y:S02]  /*0500*/  UIMAD UR24, UR17, UR26, URZ ;  /* 0x0000001a111872a4 */ /* 0x000fe4000f8e023f */
[----:B------:R-:W-:Y:S02]  /*0510*/  UIMAD.WIDE.U32 UR14, UR16, UR26, UR14 ;  /* 0x0000001a100e72a5 */ /* 0x000fe4000f8e000e */
[----:B------:R-:W-:Y:S02]  /*0520*/  ULEA UR26, UR29, 0xfffff800, 0xb ;  /* 0xfffff8001d1a7891 */ /* 0x000fe4000f8e583f */
[----:B------:R-:W-:Y:S02]  /*0530*/  UIMAD UR28, UR16, UR27, UR24 ;  /* 0x0000001b101c72a4 */ /* 0x000fe4000f8e0218 */
[----:B------:R-:W-:-:S02]  /*0540*/  USHF.R.S32.HI UR27, URZ, 0x1f, UR26 ;  /* 0x0000001f3f1b7899 */ /* 0x000fc4000801141a */
[----:B------:R-:W-:Y:S02]  /*0550*/  UIADD3 UR24, UP4, UR26, UR14, URZ ;  /* 0x0000000e1a187290 */ /* 0x000fe4000ff9e03f */
[----:B------:R-:W-:Y:S02]  /*0560*/  UIADD3 UR11, UR11, UR20, URZ ;  /* 0x000000140b0b7290 */ /* 0x000fe4000fffe03f */
[----:B0-----:R-:W-:Y:S02]  /*0570*/  UIADD3 UR25, URZ, -UR5, URZ ;  /* 0x800000053f197290 */ /* 0x001fe4000fffe03f */
[----:B------:R-:W-:Y:S02]  /*0580*/  UIADD3.X UR14, UR27, UR15, UR28, UP4, !UPT ;  /* 0x0000000f1b0e7290 */ /* 0x000fe4000a7fe41c */
[----:B------:R-:W-:Y:S02]  /*0590*/  UIMAD UR25, UR25, UR32, URZ ;  /* 0x00000020191972a4 */ /* 0x000fe4000f8e023f */
[----:B------:R-:W-:-:S02]  /*05a0*/  ULDC UR20, c[0x0][0x164] ;  /* 0x0000590000147ab9 */ /* 0x000fc40000000800 */
[----:B------:R-:W-:-:S04]  /*05b0*/  UIMAD.WIDE.U32 UR4, UR5, UR25, UR4 ;  /* 0x00000019050472a5 */ /* 0x000fc8000f8e0004 */
[----:B--2---:R-:W-:-:S07]  /*05c0*/  UIMAD.WIDE.U32 UR4, UR5, UR23, URZ ;  /* 0x00000017050472a5 */ /* 0x004fce000f8e003f */
[----:B------:R-:W-:Y:S02]  /*05d0*/  UMOV UR25, UR5 ;  /* 0x0000000500197c82 */ /* 0x000fe40008000000 */
[----:B------:R-:W-:Y:S02]  /*05e0*/  UIADD3 UR4, -UR25, URZ, URZ ;  /* 0x0000003f19047290 */ /* 0x000fe4000fffe13f */
[----:B------:R-:W-:Y:S02]  /*05f0*/  UIADD3 UR5, UR19, UR22, URZ ;  /* 0x0000001613057290 */ /* 0x000fe4000fffe03f */
[----:B------:R-:W-:Y:S02]  /*0600*/  UIMAD UR23, UR32, UR4, UR23 ;  /* 0x00000004201772a4 */ /* 0x000fe4000f8e0217 */
[----:B------:R-:W-:Y:S02]  /*0610*/  UIMAD UR4, UR17, UR38, URZ ;  /* 0x00000026110472a4 */ /* 0x000fe4000f8e023f */
[----:B------:R-:W-:-:S02]  /*0620*/  UISETP.GT.U32.AND UP1, UPT, UR32, UR23, UPT ;  /* 0x000000172000728c */ /* 0x000fc4000bf24070 */
[----:B------:R-:W-:Y:S02]  /*0630*/  UIADD3 UR22, UP2, UR26, UR12, URZ ;  /* 0x0000000c1a167290 */ /* 0x000fe4000ff5e03f */
[----:B------:R-:W-:Y:S02]  /*0640*/  UIMAD UR34, UR16, UR39, UR4 ;  /* 0x00000027102272a4 */ /* 0x000fe4000f8e0204 */
[----:B------:R-:W-:Y:S02]  /*0650*/  UIADD3.X UR21, UR27, UR13, UR21, UP2, !UPT ;  /* 0x0000000d1b157290 */ /* 0x000fe400097fe415 */
[----:B------:R-:W-:Y:S02]  /*0660*/  UMOV UR4, UR18 ;  /* 0x0000001200047c82 */ /* 0x000fe40008000000 */
[----:B------:R-:W-:Y:S02]  /*0670*/  UIMAD.WIDE.U32 UR4, UR16, UR38, UR4 ;  /* 0x00000026100472a5 */ /* 0x000fe4000f8e0004 */
[----:B------:R-:W-:-:S02]  /*0680*/  @!UP1 UIADD3 UR23, UR23, -UR32, URZ ;  /* 0x8000002017179290 */ /* 0x000fc4000fffe03f */
[----:B------:R-:W-:Y:S02]  /*0690*/  ULDC.64 UR38, c[0x0][0x240] ;  /* 0x0000900000267ab9 */ /* 0x000fe40000000a00 */
[----:B------:R-:W-:Y:S02]  /*06a0*/  UISETP.GE.U32.AND UP2, UPT, UR23, UR32, UPT ;  /* 0x000000201700728c */ /* 0x000fe4000bf46070 */
[----:B------:R-:W-:Y:S02]  /*06b0*/  ULEA UR19, UP3, UR22, UR38, 0x1 ;  /* 0x0000002616137291 */ /* 0x000fe4000f86083f */
[----:B------:R-:W-:Y:S02]  /*06c0*/  ULOP3.LUT UR18, UR16, UR35, URZ, 0x3c, !UPT ;  /* 0x0000002310127292 */ /* 0x000fe4000f8e3c3f */
[----:B------:R-:W-:Y:S02]  /*06d0*/  @!UP1 UIADD3 UR25, UR25, 0x1, URZ ;  /* 0x0000000119199890 */ /* 0x000fe4000fffe03f */
[----:B------:R-:W-:-:S02]  /*06e0*/  ULEA.HI.X UR22, UR22, UR39, UR21, 0x1, UP3 ;  /* 0x0000002716167291 */ /* 0x000fc400098f0c15 */
[----:B------:R-:W-:Y:S02]  /*06f0*/  UISETP.GE.AND UP3, UPT, UR18, URZ, UPT ;  /* 0x0000003f1200728c */ /* 0x000fe4000bf66270 */
[----:B------:R-:W-:Y:S02]  /*0700*/  UISETP.NE.AND UP1, UPT, URZ, UR35, UPT ;  /* 0x000000233f00728c */ /* 0x000fe4000bf25270 */
[----:B------:R-:W-:Y:S02]  /*0710*/  @UP2 UIADD3 UR25, UR25, 0x1, URZ ;  /* 0x0000000119192890 */ /* 0x000fe4000fffe03f */
[----:B------:R-:W-:Y:S02]  /*0720*/  ULDC.64 UR12, c[0x0][0x248] ;  /* 0x00009200000c7ab9 */ /* 0x000fe40000000a00 */
[----:B------:R-:W-:Y:S02]  /*0730*/  ULEA UR23, UP4, UR24, UR12, 0x1 ;  /* 0x0000000c18177291 */ /* 0x000fe4000f88083f */
[----:B------:R-:W-:-:S02]  /*0740*/  UIADD3 UR26, UP2, UR26, UR4, URZ ;  /* 0x000000041a1a7290 */ /* 0x000fc4000ff5e03f */
[----:B------:R-:W-:Y:S02]  /*0750*/  UMOV UR18, UR25 ;  /* 0x0000001900127c82 */ /* 0x000fe40008000000 */
[----:B------:R-:W-:Y:S02]  /*0760*/  @!UP3 UIADD3 UR18, -UR18, URZ, URZ ;  /* 0x0000003f1212b290 */ /* 0x000fe4000fffe13f */
[----:B------:R-:W-:Y:S02]  /*0770*/  @!UP1 ULOP3.LUT UR18, URZ, UR35, URZ, 0x33, !UPT ;  /* 0x000000233f129292 */ /* 0x000fe4000f8e333f */
[----:B------:R-:W-:Y:S02]  /*0780*/  ULEA.HI.X UR24, UR24, UR13, UR14, 0x1, UP4 ;  /* 0x0000000d18187291 */ /* 0x000fe4000a0f0c0e */
[----:B------:R-:W-:Y:S02]  /*0790*/  USHF.R.S32.HI UR37, URZ, 0x1f, UR18 ;  /* 0x0000001f3f257899 */ /* 0x000fe40008011412 */
[----:B------:R-:W-:-:S02]  /*07a0*/  ULDC.64 UR12, c[0x0][0x308] ;  /* 0x0000c200000c7ab9 */ /* 0x000fc40000000a00 */
[----:B------:R-:W-:Y:S02]  /*07b0*/  UIADD3.X UR4, UR27, UR5, UR34, UP2, !UPT ;  /* 0x000000051b047290 */ /* 0x000fe400097fe422 */
[----:B------:R-:W-:Y:S02]  /*07c0*/  ULEA UR25, UP1, UR26, UR12, 0x1 ;  /* 0x0000000c1a197291 */ /* 0x000fe4000f82083f */
[----:B------:R-:W-:Y:S02]  /*07d0*/  ULDC.64 UR14, c[0x0][0x1c8] ;  /* 0x00007200000e7ab9 */ /* 0x000fe40000000a00 */
[----:B------:R-:W-:Y:S02]  /*07e0*/  UIMAD UR5, UR37, UR14, URZ ;  /* 0x0000000e250572a4 */ /* 0x000fe4000f8e023f */
[----:B------:R-:W-:Y:S02]  /*07f0*/  ULEA.HI.X UR26, UR26, UR13, UR4, 0x1, UP1 ;  /* 0x0000000d1a1a7291 */ /* 0x000fe400088f0c04 */
[----:B------:R-:W-:-:S02]  /*0800*/  UIMAD.WIDE.U32 UR12, UR18, UR14, UR10 ;  /* 0x0000000e120c72a5 */ /* 0x000fc4000f8e000a */
[----:B------:R-:W-:Y:S02]  /*0810*/  ULEA UR14, UR29, 0xfffff000, 0xc ;  /* 0xfffff0001d0e7891 */ /* 0x000fe4000f8e603f */
[----:B------:R-:W-:Y:S02]  /*0820*/  UIMAD UR15, UR18, UR15, UR5 ;  /* 0x0000000f120f72a4 */ /* 0x000fe4000f8e0205 */
[----:B------:R-:W-:Y:S02]  /*0830*/  UIADD3 UR28, UP1, UR14, UR12, URZ ;  /* 0x0000000c0e1c7290 */ /* 0x000fe4000ff3e03f */
[----:B------:R-:W-:Y:S02]  /*0840*/  UIADD3 UR15, UR13, UR15, URZ ;  /* 0x0000000f0d0f7290 */ /* 0x000fe4000fffe03f */
[----:B------:R-:W-:Y:S02]  /*0850*/  ULDC.64 UR10, c[0x0][0x230] ;  /* 0x00008c00000a7ab9 */ /* 0x000fe40000000a00 */
[----:B------:R-:W-:-:S02]  /*0860*/  ULEA UR27, UP2, UR28, UR10, 0x1 ;  /* 0x0000000a1c1b7291 */ /* 0x000fc4000f84083f */
[----:B------:R-:W-:Y:S02]  /*0870*/  ULEA.HI.X.SX32 UR14, UR14, UR15, 0x1, UP1 ;  /* 0x0000000f0e0e7291 */ /* 0x000fe400088f0e3f */
[----:B------:R-:W-:Y:S02]  /*0880*/  @UP0 UIMAD UR10, UR33, UR20, UR16 ;  /* 0x00000014210a02a4 */ /* 0x000fe4000f8e0210 */
[----:B------:R-:W-:Y:S02]  /*0890*/  UISETP.GE.AND UP1, UPT, UR29, 0x1, UPT ;  /* 0x000000011d00788c */ /* 0x000fe4000bf26270 */
[----:B------:R-:W-:Y:S02]  /*08a0*/  UMOV UR4, URZ ;  /* 0x0000003f00047c82 */ /* 0x000fe40008000000 */
[----:B------:R-:W-:Y:S02]  /*08b0*/  @UP0 UIMAD UR12, UR10, UR29, URZ ;  /* 0x0000001d0a0c02a4 */ /* 0x000fe4000f8e023f */
[----:B------:R-:W-:-:S02]  /*08c0*/  ULDC UR13, c[0x0][0x16c] ;  /* 0x00005b00000d7ab9 */ /* 0x000fc40000000800 */
[----:B------:R-:W-:Y:S02]  /*08d0*/  @UP0 UIMAD UR12, UR12, UR13, URZ ;  /* 0x0000000d0c0c02a4 */ /* 0x000fe4000f8e023f */
[----:B------:R-:W-:Y:S02]  /*08e0*/  ULEA.HI.X UR28, UR28, UR11, UR14, 0x1, UP2 ;  /* 0x0000000b1c1c7291 */ /* 0x000fe400090f0c0e */
[----:B------:R-:W-:Y:S02]  /*08f0*/  @UP0 UMOV UR13, 0x10 ;  /* 0x00000010000d0882 */ /* 0x000fe40000000000 */
[----:B------:R-:W-:Y:S02]  /*0900*/  ULDC.64 UR10, c[0x0][0x260] ;  /* 0x00009800000a7ab9 */ /* 0x000fe40000000a00 */
[----:B------:R-:W-:Y:S02]  /*0910*/  @UP0 UIMAD.WIDE UR10, UR12, UR13, UR10 ;  /* 0x0000000d0c0a02a5 */ /* 0x000fe4000f8e020a */
[----:B------:R-:W-:-:S02]  /*0920*/  UMOV UR5, URZ ;  /* 0x0000003f00057c82 */ /* 0x000fc40008000000 */
[----:B------:R-:W-:Y:S02]  /*0930*/  UMOV UR12, UR8 ;  /* 0x00000008000c7c82 */ /* 0x000fe40008000000 */
[----:B------:R-:W-:Y:S02]  /*0940*/  UMOV UR13, UR9 ;  /* 0x00000009000d7c82 */ /* 0x000fe40008000000 */
[----:B------:R-:W-:Y:S02]  /*0950*/  UMOV UR14, UR6 ;  /* 0x00000006000e7c82 */ /* 0x000fe40008000000 */
[----:B------:R-:W-:Y:S02]  /*0960*/  UMOV UR15, UR7 ;  /* 0x00000007000f7c82 */ /* 0x000fe40008000000 */
[----:B------:R-:W-:Y:S02]  /*0970*/  @!UP0 UMOV UR10, URZ ;  /* 0x0000003f000a8c82 */ /* 0x000fe40008000000 */
[----:B------:R-:W-:Y:S01]  /*0980*/  @!UP0 UMOV UR11, URZ ;  /* 0x0000003f000b8c82 */ /* 0x000fe20008000000 */
[----:B---3--:R1:W0:Y:S01]  /*0990*/  @P0 R2UR UR4, R3 ;  /* 0x00000000030403c2 */ /* 0x00822200000e0000 */
[----:B------:R-:W-:-:S07]  /*09a0*/  PLOP3.LUT P0, PT, PT, PT, UP1, 0x80, 0x0 ;  /* 0x000000000000781c */ /* 0x000fce0003f0f018 */
[----:B----4-:R1:W2:Y:S06]  /*09b0*/  @P1 R2UR UR5, R4 ;  /* 0x00000000040513c2 */ /* 0x0102ac00000e0000 */
[----:B------:R-:W-:Y:S05]  /*09c0*/  @!P0 BRA `(.L_x_326) ;  /* 0x0000d43000008947 */ /* 0x000fea0003800000 */
[----:B------:R-:W3:Y:S01]  /*09d0*/  S2R R148, SR_TID.X ;  /* 0x0000000000947919 */ /* 0x000ee20000002100 */
[----:B------:R-:W-:-:S03]  /*09e0*/  UMOV UR6, URZ ;  /* 0x0000003f00067c82 */ /* 0x000fc60008000000 */
[----:B------:R4:W-:Y:S04]  /*09f0*/  STL [R1], RZ ;  /* 0x000000ff01007387 */ /* 0x0009e80000100800 */
[----:B------:R-:W1:Y:S04]  /*0a00*/  S2R R147, SR_LANEID ;  /* 0x0000000000937919 */ /* 0x000e680000000000 */
[----:B------:R4:W-:Y:S01]  /*0a10*/  STL [R1+0x4], RZ ;  /* 0x000004ff01007387 */ /* 0x0009e20000100800 */
[----:B-1-3--:R-:W-:-:S04]  /*0a20*/  SHF.R.S32.HI R3, RZ, 0x1f, R148 ;  /* 0x0000001fff037819 */ /* 0x00afc80000011494 */
[----:B------:R-:W-:-:S04]  /*0a30*/  LEA.HI R3, R3, R148, RZ, 0x5 ;  /* 0x0000009403037211 */ /* 0x000fc800078f28ff */
[----:B----4-:R-:W-:Y:S02]  /*0a40*/  SHF.R.S32.HI R235, RZ, 0x5, R3 ;  /* 0x00000005ffeb7819 */ /* 0x010fe40000011403 */
.L_x_433:
[----:B------:R-:W-:Y:S01]  /*0a50*/  ULDC UR29, c[0x0][0x174] ;  /* 0x00005d00001d7ab9 */ /* 0x000fe20000000800 */
[----:B------:R-:W-:Y:S01]  /*0a60*/  BAR.SYNC.DEFER_BLOCKING 0x0 ;  /* 0x0000000000007b1d */ /* 0x000fe20000010000 */
[----:B------:R-:W-:Y:S01]  /*0a70*/  UIADD3 UR29, -UR6, UR29, URZ ;  /* 0x0000001d061d7290 */ /* 0x000fe2000fffe13f */
[----:B------:R-:W-:-:S03]  /*0a80*/  SHF.L.U32 R0, R148, 0x4, RZ ;  /* 0x0000000494007819 */ /* 0x000fc600000006ff */
[----:B------:R-:W-:Y:S01]  /*0a90*/  ULEA UR38, UR29, 0xfffff800, 0xb ;  /* 0xfffff8001d267891 */ /* 0x000fe2000f8e583f */
[----:B------:R-:W-:Y:S01]  /*0aa0*/  LOP3.LUT R0, R0, 0xfffffe00, RZ, 0xc0, !PT ;  /* 0xfffffe0000007812 */ /* 0x000fe200078ec0ff */
[----:B------:R-:W-:Y:S01]  /*0ab0*/  ULDC UR7, c[0x0][0x168] ;  /* 0x00005a0000077ab9 */ /* 0x000fe20000000800 */
[----:B------:R-:W3:Y:S01]  /*0ac0*/  LDL.LU R39, [R1+0x4] ;  /* 0x0000040001277983 */ /* 0x000ee20000300800 */
[----:B------:R-:W-:Y:S01]  /*0ad0*/  UIADD3 UR7, -UR38, UR7, URZ ;  /* 0x0000000726077290 */ /* 0x000fe2000fffe13f */
[----:B------:R-:W-:Y:S02]  /*0ae0*/  LOP3.LUT R146, R0, 0x1f, R148, 0xf8, !PT ;  /* 0x0000001f00927812 */ /* 0x000fe400078ef894 */
[----:B------:R-:W-:Y:S02]  /*0af0*/  MOV R2, UR19 ;  /* 0x0000001300027c02 */ /* 0x000fe40008000f00 */
[----:B------:R-:W-:Y:S02]  /*0b00*/  LOP3.LUT R18, R146, 0x20, RZ, 0xfc, !PT ;  /* 0x0000002092127812 */ /* 0x000fe400078efcff */
[----:B------:R-:W-:-:S02]  /*0b10*/  MOV R37, UR7 ;  /* 0x0000000700257c02 */ /* 0x000fc40008000f00 */
[----:B------:R-:W-:Y:S02]  /*0b20*/  MOV R3, UR22 ;  /* 0x0000001600037c02 */ /* 0x000fe40008000f00 */
[-C--:B------:R-:W-:Y:S02]  /*0b30*/  ISETP.GE.AND P2, PT, R146, R37.reuse, PT ;  /* 0x000000259200720c */ /* 0x080fe40003f46270 */
[----:B------:R-:W-:Y:S01]  /*0b40*/  ISETP.GE.AND P1, PT, R18, R37, PT ;  /* 0x000000251200720c */ /* 0x000fe20003f26270 */
[C---:B------:R-:W-:Y:S01]  /*0b50*/  IMAD.WIDE R2, R146.reuse, 0x2, R2 ;  /* 0x0000000292027825 */ /* 0x040fe200078e0202 */
[C---:B------:R-:W-:Y:S02]  /*0b60*/  LOP3.LUT R20, R146.reuse, 0x40, RZ, 0xfc, !PT ;  /* 0x0000004092147812 */ /* 0x040fe400078efcff */
[----:B------:R-:W-:Y:S02]  /*0b70*/  LOP3.LUT R22, R146, 0x60, RZ, 0xfc, !PT ;  /* 0x0000006092167812 */ /* 0x000fe400078efcff */
[----:B------:R-:W-:-:S02]  /*0b80*/  PRMT R5, RZ, 0x7610, R5 ;  /* 0x00007610ff057816 */ /* 0x000fc40000000005 */
[C---:B------:R-:W-:Y:S02]  /*0b90*/  LOP3.LUT R24, R146.reuse, 0x80, RZ, 0xfc, !PT ;  /* 0x0000008092187812 */ /* 0x040fe400078efcff */
[----:B------:R-:W-:Y:S02]  /*0ba0*/  PRMT R4, RZ, 0x7610, R4 ;  /* 0x00007610ff047816 */ /* 0x000fe40000000004 */
[C---:B------:R-:W-:Y:S01]  /*0bb0*/  LOP3.LUT R26, R146.reuse, 0xa0, RZ, 0xfc, !PT ;  /* 0x000000a0921a7812 */ /* 0x040fe200078efcff */
[----:B------:R1:W4:Y:S01]  /*0bc0*/  @!P2 LDG.E.U16 R5, [R2.64] ;  /* 0x0000001e0205a981 */ /* 0x000322000c1e1500 */
[----:B------:R-:W-:Y:S02]  /*0bd0*/  LOP3.LUT R28, R146, 0xc0, RZ, 0xfc, !PT ;  /* 0x000000c0921c7812 */ /* 0x000fe400078efcff */
[----:B------:R-:W-:Y:S01]  /*0be0*/  ISETP.GE.AND P0, PT, R20, R37, PT ;  /* 0x000000251400720c */ /* 0x000fe20003f06270 */
[----:B------:R1:W5:Y:S01]  /*0bf0*/  @!P1 LDG.E.U16 R4, [R2.64+0x40] ;  /* 0x0000401e02049981 */ /* 0x000362000c1e1500 */
        /* <DEDUP_REMOVED lines=12> */
[----:B--2---:R1:W2:Y:S01]  /*0cc0*/  @!P0 LDG.E.U16 R7, [R2.64+0x80] ;  /* 0x0000801e02078981 */ /* 0x0042a2000c1e1500 */
[----:B------:R-:W-:-:S02]  /*0cd0*/  LOP3.LUT R34, R146, 0x120, RZ, 0xfc, !PT ;  /* 0x0000012092227812 */ /* 0x000fc400078efcff */
[----:B------:R-:W-:Y:S01]  /*0ce0*/  PRMT R8, RZ, 0x7610, R8 ;  /* 0x00007610ff087816 */ /* 0x000fe20000000008 */
[----:B------:R1:W3:Y:S01]  /*0cf0*/  @!P4 LDG.E.U16 R6, [R2.64+0xc0] ;  /* 0x0000c01e0206c981 */ /* 0x0002e2000c1e1500 */
[C---:B------:R-:W-:Y:S02]  /*0d00*/  LOP3.LUT R36, R146.reuse, 0x140, RZ, 0xfc, !PT ;  /* 0x0000014092247812 */ /* 0x040fe400078efcff */
[----:B------:R-:W-:Y:S01]  /*0d10*/  PRMT R13, RZ, 0x7610, R13 ;  /* 0x00007610ff0d7816 */ /* 0x000fe2000000000d */
[----:B------:R1:W3:Y:S01]  /*0d20*/  @!P6 LDG.E.U16 R9, [R2.64+0x100] ;  /* 0x0001001e0209e981 */ /* 0x0002e2000c1e1500 */
[C---:B------:R-:W-:Y:S02]  /*0d30*/  LOP3.LUT R38, R146.reuse, 0x160, RZ, 0xfc, !PT ;  /* 0x0000016092267812 */ /* 0x040fe400078efcff */
[----:B------:R-:W-:Y:S01]  /*0d40*/  PRMT R10, RZ, 0x7610, R10 ;  /* 0x00007610ff0a7816 */ /* 0x000fe2000000000a */
[----:B------:R1:W3:Y:S01]  /*0d50*/  @!P5 LDG.E.U16 R11, [R2.64+0x140] ;  /* 0x0001401e020bd981 */ /* 0x0002e2000c1e1500 */
[----:B------:R-:W-:-:S02]  /*0d60*/  LOP3.LUT R40, R146, 0x180, RZ, 0xfc, !PT ;  /* 0x0000018092287812 */ /* 0x000fc400078efcff */
[----:B------:R-:W-:Y:S01]  /*0d70*/  LOP3.LUT R42, R146, 0x1a0, RZ, 0xfc, !PT ;  /* 0x000001a0922a7812 */ /* 0x000fe200078efcff */
[----:B------:R1:W3:Y:S01]  /*0d80*/  @!P3 LDG.E.U16 R8, [R2.64+0x180] ;  /* 0x0001801e0208b981 */ /* 0x0002e2000c1e1500 */
[-C--:B------:R-:W-:Y:S02]  /*0d90*/  ISETP.GE.AND P0, PT, R34, R37.reuse, PT ;  /* 0x000000252200720c */ /* 0x080fe40003f06270 */
[----:B------:R-:W-:Y:S01]  /*0da0*/  LOP3.LUT R44, R146, 0x1c0, RZ, 0xfc, !PT ;  /* 0x000001c0922c7812 */ /* 0x000fe200078efcff */
[----:B------:R1:W3:Y:S01]  /*0db0*/  @!P2 LDG.E.U16 R13, [R2.64+0x1c0] ;  /* 0x0001c01e020da981 */ /* 0x0002e2000c1e1500 */
[-C--:B------:R-:W-:Y:S02]  /*0dc0*/  ISETP.GE.AND P4, PT, R36, R37.reuse, PT ;  /* 0x000000252400720c */ /* 0x080fe40003f86270 */
[----:B------:R-:W-:Y:S01]  /*0dd0*/  LOP3.LUT R46, R146, 0x1e0, RZ, 0xfc, !PT ;  /* 0x000001e0922e7812 */ /* 0x000fe200078efcff */
[----:B------:R1:W3:Y:S01]  /*0de0*/  @!P1 LDG.E.U16 R10, [R2.64+0x200] ;  /* 0x0002001e020a9981 */ /* 0x0002e2000c1e1500 */
        /* <DEDUP_REMOVED lines=9> */
[----:B------:R1:W3:Y:S01]  /*0e80*/  @!P0 LDG.E.U16 R15, [R2.64+0x240] ;  /* 0x0002401e020f8981 */ /* 0x0002e2000c1e1500 */
[----:B------:R-:W-:Y:S02]  /*0e90*/  PRMT R19, RZ, 0x7610, R19 ;  /* 0x00007610ff137816 */ /* 0x000fe40000000013 */
        /* <DEDUP_REMOVED lines=18> */
[C---:B------:R-:W-:Y:S02]  /*0fc0*/  IADD3 R60, R23.reuse, 0xe0, RZ ;  /* 0x000000e0173c7810 */ /* 0x040fe40007ffe0ff */
[----:B------:R-:W-:Y:S02]  /*0fd0*/  LEA.HI.SX32 R52, R52, R23, 0x1b ;  /* 0x0000001734347211 */ /* 0x000fe400078fdaff */
[----:B------:R-:W-:-:S02]  /*0fe0*/  IADD3 R62, R23, 0x100, RZ ;  /* 0x00000100173e7810 */ /* 0x000fc40007ffe0ff */
[----:B------:R-:W-:Y:S02]  /*0ff0*/  SHF.L.U32 R252, R252, 0x1, RZ ;  /* 0x00000001fcfc7819 */ /* 0x000fe400000006ff */
[-C--:B------:R-:W-:Y:S02]  /*1000*/  LEA.HI.SX32 R54, R54, R23.reuse, 0x1b ;  /* 0x0000001736367211 */ /* 0x080fe400078fdaff */
[C---:B-1----:R-:W-:Y:S02]  /*1010*/  IADD3 R2, R23.reuse, 0x120, RZ ;  /* 0x0000012017027810 */ /* 0x042fe40007ffe0ff */
        /* <DEDUP_REMOVED lines=24> */
[----:B------:R-:W-:Y:S02]  /*11a0*/  LEA R0, R147, R0, 0x4 ;  /* 0x0000000093007211 */ /* 0x000fe400078e20ff */
[----:B------:R-:W-:Y:S02]  /*11b0*/  LEA.HI.SX32 R72, R72, R23, 0x1b ;  /* 0x0000001748487211 */ /* 0x000fe400078fdaff */
[----:B------:R-:W-:-:S02]  /*11c0*/  SHF.L.U32 R241, R64, 0x1, RZ ;  /* 0x0000000140f17819 */ /* 0x000fc400000006ff */
[----:B------:R-:W-:Y:S02]  /*11d0*/  LEA.HI.SX32 R74, R74, R23, 0x1b ;  /* 0x000000174a4a7211 */ /* 0x000fe400078fdaff */
[----:B------:R-:W-:Y:S02]  /*11e0*/  SHF.L.U32 R240, R66, 0x1, RZ ;  /* 0x0000000142f07819 */ /* 0x000fe400000006ff */
[----:B------:R-:W-:Y:S02]  /*11f0*/  SHF.L.U32 R239, R68, 0x1, RZ ;  /* 0x0000000144ef7819 */ /* 0x000fe400000006ff */
[----:B------:R-:W-:Y:S02]  /*1200*/  SHF.L.U32 R238, R70, 0x1, RZ ;  /* 0x0000000146ee7819 */ /* 0x000fe400000006ff */
[----:B------:R-:W-:Y:S02]  /*1210*/  LEA.HI.SX32 R145, R0, R0, 0x1b ;  /* 0x0000000000917211 */ /* 0x000fe400078fdaff */
[----:B------:R-:W-:-:S02]  /*1220*/  SHF.L.U32 R237, R72, 0x1, RZ ;  /* 0x0000000148ed7819 */ /* 0x000fc400000006ff */
[----:B------:R-:W-:Y:S02]  /*1230*/  SHF.L.U32 R236, R74, 0x1, RZ ;  /* 0x000000014aec7819 */ /* 0x000fe400000006ff */
[----:B------:R-:W-:Y:S02]  /*1240*/  SHF.L.U32 R145, R145, 0x1, RZ ;  /* 0x0000000191917819 */ /* 0x000fe400000006ff */
[-C--:B------:R-:W-:Y:S02]  /*1250*/  ISETP.GE.AND P2, PT, R146, R37.reuse, PT ;  /* 0x000000259200720c */ /* 0x080fe40003f46270 */
[----:B------:R-:W-:Y:S02]  /*1260*/  ISETP.GE.AND P1, PT, R18, R37, PT ;  /* 0x000000251200720c */ /* 0x000fe40003f26270 */
[----:B------:R-:W-:Y:S02]  /*1270*/  MOV R2, UR23 ;  /* 0x0000001700027c02 */ /* 0x000fe40008000f00 */
[----:B------:R-:W-:-:S02]  /*1280*/  MOV R3, UR24 ;  /* 0x0000001800037c02 */ /* 0x000fc40008000f00 */
[----:B------:R-:W-:-:S03]  /*1290*/  ISETP.GE.AND P0, PT, R20, R37, PT ;  /* 0x000000251400720c */ /* 0x000fc60003f06270 */
[----:B------:R-:W-:Y:S01]  /*12a0*/  IMAD.WIDE R2, R146, 0x2, R2 ;  /* 0x0000000292027825 */ /* 0x000fe200078e0202 */
[-C--:B------:R-:W-:Y:S02]  /*12b0*/  ISETP.GE.AND P4, PT, R22, R37.reuse, PT ;  /* 0x000000251600720c */ /* 0x080fe40003f86270 */
[-C--:B------:R-:W-:Y:S02]  /*12c0*/  ISETP.GE.AND P6, PT, R24, R37.reuse, PT ;  /* 0x000000251800720c */ /* 0x080fe40003fc6270 */
[-C--:B------:R-:W-:Y:S02]  /*12d0*/  ISETP.GE.AND P5, PT, R26, R37.reuse, PT ;  /* 0x000000251a00720c */ /* 0x080fe40003fa6270 */
[----:B------:R-:W-:Y:S02]  /*12e0*/  ISETP.GE.AND P3, PT, R28, R37, PT ;  /* 0x000000251c00720c */ /* 0x000fe40003f66270 */
[----:B------:R-:W-:Y:S01]  /*12f0*/  PRMT R0, RZ, 0x7610, R0 ;  /* 0x00007610ff007816 */ /* 0x000fe20000000000 */
[----:B----4-:R1:W-:Y:S04]  /*1300*/  STS.U16 [R252], R5 ;  /* 0x00000005fc007388 */ /* 0x0103e80000000400 */
[----:B-----5:R4:W-:Y:S04]  /*1310*/  STS.U16 [R251+0x40], R4 ;  /* 0x00004004fb007388 */ /* 0x0209e80000000400 */
[----:B--2---:R2:W-:Y:S04]  /*1320*/  STS.U16 [R250+0x80], R7 ;  /* 0x00008007fa007388 */ /* 0x0045e80000000400 */
[----:B---3--:R3:W-:Y:S04]  /*1330*/  STS.U16 [R249+0xc0], R6 ;  /* 0x0000c006f9007388 */ /* 0x0087e80000000400 */
        /* <DEDUP_REMOVED lines=8> */
[----:B------:R-:W-:Y:S04]  /*13c0*/  STS.U16 [R239+0x300], R14 ;  /* 0x0003000eef007388 */ /* 0x000fe80000000400 */
[----:B------:R0:W-:Y:S04]  /*13d0*/  STS.U16 [R238+0x340], R19 ;  /* 0x00034013ee007388 */ /* 0x0001e80000000400 */
[----:B------:R-:W-:Y:S04]  /*13e0*/  STS.U16 [R237+0x380], R16 ;  /* 0x00038010ed007388 */ /* 0x000fe80000000400 */
[----:B------:R0:W-:Y:S01]  /*13f0*/  STS.U16 [R236+0x3c0], R21 ;  /* 0x0003c015ec007388 */ /* 0x0001e20000000400 */
        /* <DEDUP_REMOVED lines=17> */
[----:B-1----:R-:W-:-:S03]  /*1510*/  PRMT R5, RZ, 0x7610, R5 ;  /* 0x00007610ff057816 */ /* 0x002fc60000000005 */
[----:B------:R-:W-:Y:S01]  /*1520*/  BAR.SYNC.DEFER_BLOCKING 0x0 ;  /* 0x0000000000007b1d */ /* 0x000fe20000010000 */
[----:B----4-:R-:W-:Y:S02]  /*1530*/  PRMT R4, RZ, 0x7610, R4 ;  /* 0x00007610ff047816 */ /* 0x010fe40000000004 */
[----:B--2---:R-:W-:Y:S02]  /*1540*/  PRMT R7, RZ, 0x7610, R7 ;  /* 0x00007610ff077816 */ /* 0x004fe40000000007 */
[----:B---3--:R-:W-:Y:S02]  /*1550*/  PRMT R6, RZ, 0x7610, R6 ;  /* 0x00007610ff067816 */ /* 0x008fe40000000006 */
[----:B-----5:R-:W-:Y:S02]  /*1560*/  PRMT R9, RZ, 0x7610, R9 ;  /* 0x00007610ff097816 */ /* 0x020fe40000000009 */
[----:B0-----:R-:W-:Y:S02]  /*1570*/  PRMT R11, RZ, 0x7610, R11 ;  /* 0x00007610ff0b7816 */ /* 0x001fe4000000000b */
[----:B------:R-:W-:-:S02]  /*1580*/  PRMT R8, RZ, 0x7610, R8 ;  /* 0x00007610ff087816 */ /* 0x000fc40000000008 */
        /* <DEDUP_REMOVED lines=19> */
[----:B------:R-:W-:Y:S02]  /*16c0*/  ISETP.GE.AND P1, PT, R46, R37, PT ;  /* 0x000000252e00720c */ /* 0x000fe40003f26270 */
[----:B------:R-:W-:Y:S01]  /*16d0*/  PRMT R15, RZ, 0x7610, R15 ;  /* 0x00007610ff0f7816 */ /* 0x000fe2000000000f */
[----:B------:R0:W5:Y:S01]  /*16e0*/  @!P5 LDG.E.U16 R0, [R2.64+0x300] ;  /* 0x0003001e0200d981 */ /* 0x000162000c1e1500 */
[----:B------:R-:W-:Y:S02]  /*16f0*/  PRMT R12, RZ, 0x7610, R12 ;  /* 0x00007610ff0c7816 */ /* 0x000fe4000000000c */
[----:B------:R-:W-:Y:S02]  /*1700*/  PRMT R17, RZ, 0x7610, R17 ;  /* 0x00007610ff117816 */ /* 0x000fe40000000011 */
[----:B------:R-:W-:Y:S01]  /*1710*/  PRMT R19, RZ, 0x7610, R19 ;  /* 0x00007610ff137816 */ /* 0x000fe20000000013 */
[----:B------:R0:W5:Y:S01]  /*1720*/  @!P0 LDG.E.U16 R15, [R2.64+0x240] ;  /* 0x0002401e020f8981 */ /* 0x000162000c1e1500 */
[----:B------:R-:W-:-:S02]  /*1730*/  PRMT R14, RZ, 0x7610, R14 ;  /* 0x00007610ff0e7816 */ /* 0x000fc4000000000e */
[----:B------:R-:W-:Y:S01]  /*1740*/  PRMT R21, RZ, 0x7610, R21 ;  /* 0x00007610ff157816 */ /* 0x000fe20000000015 */
[----:B------:R0:W5:Y:S04]  /*1750*/  @!P4 LDG.E.U16 R12, [R2.64+0x280] ;  /* 0x0002801e020cc981 */ /* 0x000168000c1e1500 */
[----:B------:R0:W5:Y:S04]  /*1760*/  @!P6 LDG.E.U16 R17, [R2.64+0x2c0] ;  /* 0x0002c01e0211e981 */ /* 0x000168000c1e1500 */
[----:B------:R0:W5:Y:S04]  /*1770*/  @!P3 LDG.E.U16 R19, [R2.64+0x340] ;  /* 0x0003401e0213b981 */ /* 0x000168000c1e1500 */
[----:B------:R0:W5:Y:S04]  /*1780*/  @!P2 LDG.E.U16 R14, [R2.64+0x380] ;  /* 0x0003801e020ea981 */ /* 0x000168000c1e1500 */
[----:B------:R0:W5:Y:S01]  /*1790*/  @!P1 LDG.E.U16 R21, [R2.64+0x3c0] ;  /* 0x0003c01e02159981 */ /* 0x000162000c1e1500 */
[----:B------:R-:W-:-:S02]  /*17a0*/  ISETP.GE.AND P2, PT, R18, R37, PT ;  /* 0x000000251200720c */ /* 0x000fc40003f46270 */
[-C--:B------:R-:W-:Y:S02]  /*17b0*/  ISETP.GE.AND P1, PT, R24, R37.reuse, PT ;  /* 0x000000251800720c */ /* 0x080fe40003f26270 */
[----:B------:R-:W-:Y:S02]  /*17c0*/  ISETP.GE.AND P4, PT, R20, R37, PT ;  /* 0x000000251400720c */ /* 0x000fe40003f86270 */
[----:B0-----:R-:W-:Y:S02]  /*17d0*/  MOV R2, UR25 ;  /* 0x0000001900027c02 */ /* 0x001fe40008000f00 */
[----:B------:R-:W-:Y:S02]  /*17e0*/  MOV R3, UR26 ;  /* 0x0000001a00037c02 */ /* 0x000fe40008000f00 */
[----:B------:R-:W-:-:S03]  /*17f0*/  PRMT R20, RZ, 0x7610, R20 ;  /* 0x00007610ff147816 */ /* 0x000fc60000000014 */
[----:B------:R-:W-:Y:S01]  /*1800*/  IMAD.WIDE R2, R146, 0x2, R2 ;  /* 0x0000000292027825 */ /* 0x000fe200078e0202 */
        /* <DEDUP_REMOVED lines=50> */
[----:B0-----:R-:W-:-:S02]  /*1b30*/  PRMT R21, RZ, 0x7610, R21 ;  /* 0x00007610ff157816 */ /* 0x001fc40000000015 */
[----:B------:R-:W-:-:S03]  /*1b40*/  PRMT R19, RZ, 0x7610, R19 ;  /* 0x00007610ff137816 */ /* 0x000fc60000000013 */
        /* <DEDUP_REMOVED lines=16> */
[----:B------:R0:W5:Y:S01]  /*1c50*/  @!P1 LDG.E.U16 R19, [R2.64] ;  /* 0x0000001e02139981 */ /* 0x000162000c1e1500 */
[----:B------:R-:W-:Y:S02]  /*1c60*/  ISETP.GE.AND P1, PT, R46, R37, PT ;  /* 0x000000252e00720c */ /* 0x000fe40003f26270 */
[----:B------:R-:W-:Y:S01]  /*1c70*/  PRMT R32, RZ, 0x7610, R32 ;  /* 0x00007610ff207816 */ /* 0x000fe20000000020 */
[----:B------:R0:W5:Y:S04]  /*1c80*/  @!P4 LDG.E.U16 R29, [R2.64+0x240] ;  /* 0x0002401e021dc981 */ /* 0x000168000c1e1500 */
[----:B------:R0:W5:Y:S04]  /*1c90*/  @!P0 LDG.E.U16 R28, [R2.64+0x280] ;  /* 0x0002801e021c8981 */ /* 0x000168000c1e1500 */
[----:B------:R0:W5:Y:S04]  /*1ca0*/  @!P6 LDG.E.U16 R31, [R2.64+0x2c0] ;  /* 0x0002c01e021fe981 */ /* 0x000168000c1e1500 */
[----:B------:R0:W5:Y:S04]  /*1cb0*/  @!P5 LDG.E.U16 R30, [R2.64+0x300] ;  /* 0x0003001e021ed981 */ /* 0x000168000c1e1500 */
[----:B------:R0:W5:Y:S04]  /*1cc0*/  @!P3 LDG.E.U16 R33, [R2.64+0x340] ;  /* 0x0003401e0221b981 */ /* 0x000168000c1e1500 */
[----:B------:R0:W5:Y:S04]  /*1cd0*/  @!P2 LDG.E.U16 R32, [R2.64+0x380] ;  /* 0x0003801e0220a981 */ /* 0x000168000c1e1500 */
[----:B------:R0:W5:Y:S02]  /*1ce0*/  @!P1 LDG.E.U16 R35, [R2.64+0x3c0] ;  /* 0x0003c01e02239981 */ /* 0x000164000c1e1500 */
[----:B0-----:R-:W-:Y:S01]  /*1cf0*/  PRMT R2, RZ, 0x5410, R171 ;  /* 0x00005410ff027816 */ /* 0x001fe200000000ab */
[----:B------:R-:W-:Y:S01]  /*1d00*/  HFMA2.MMA R128, -RZ, RZ, 0, 0 ;  /* 0x00000000ff807435 */ /* 0x000fe200000001ff */
[----:B------:R-:W-:Y:S01]  /*1d10*/  MOV R215, RZ ;  /* 0x000000ff00d77202 */ /* 0x000fe20000000f00 */
[----:B------:R-:W-:Y:S01]  /*1d20*/  CS2R R184, SRZ ;  /* 0x0000000000b87805 */ /* 0x000fe2000001ff00 */
[----:B------:R-:W-:Y:S01]  /*1d30*/  CS2R R182, SRZ ;  /* 0x0000000000b67805 */ /* 0x000fe2000001ff00 */
[----:B------:R-:W-:Y:S01]  /*1d40*/  CS2R R180, SRZ ;  /* 0x0000000000b47805 */ /* 0x000fe2000001ff00 */
[----:B------:R-:W-:Y:S01]  /*1d50*/  CS2R R178, SRZ ;  /* 0x0000000000b27805 */ /* 0x000fe2000001ff00 */
[----:B------:R-:W-:Y:S01]  /*1d60*/  CS2R R176, SRZ ;  /* 0x0000000000b07805 */ /* 0x000fe2000001ff00 */
[----:B------:R-:W-:Y:S01]  /*1d70*/  CS2R R174, SRZ ;  /* 0x0000000000ae7805 */ /* 0x000fe2000001ff00 */
[----:B------:R-:W-:Y:S01]  /*1d80*/  CS2R R172, SRZ ;  /* 0x0000000000ac7805 */ /* 0x000fe2000001ff00 */
[----:B-1----:R-:W-:-:S02]  /*1d90*/  PRMT R4, RZ, 0x5410, R4 ;  /* 0x00005410ff047816 */ /* 0x002fc40000000004 */
[----:B--2---:R-:W-:Y:S02]  /*1da0*/  PRMT R0, RZ, 0x5410, R0 ;  /* 0x00005410ff007816 */ /* 0x004fe40000000000 */
[----:B---3--:R-:W-:Y:S02]  /*1db0*/  PRMT R5, RZ, 0x5410, R5 ;  /* 0x00005410ff057816 */ /* 0x008fe40000000005 */
[----:B----4-:R-:W-:Y:S02]  /*1dc0*/  PRMT R6, RZ, 0x5410, R6 ;  /* 0x00005410ff067816 */ /* 0x010fe40000000006 */
        /* <DEDUP_REMOVED lines=41> */
[----:B-1----:R-:W-:Y:S01]  /*2060*/  PRMT R142, RZ, 0x5410, R142 ;  /* 0x00005410ff8e7816 */ /* 0x002fe2000000008e */
[----:B------:R-:W-:Y:S01]  /*2070*/  FFMA.FTZ R3, R143, R2, R39 ;  /* 0x000000028f037223 */ /* 0x000fe20000010027 */
[----:B------:R-:W-:Y:S01]  /*2080*/  PRMT R2, RZ, 0x5410, R170 ;  /* 0x00005410ff027816 */ /* 0x000fe200000000aa */
[----:B------:R-:W1:Y:S01]  /*2090*/  LDS.U16 R132, [R145+0x16] ;  /* 0x0000160091847984 */ /* 0x000e620000000400 */
[----:B--2---:R-:W-:-:S03]  /*20a0*/  PRMT R141, RZ, 0x5410, R141 ;  /* 0x00005410ff8d7816 */ /* 0x004fc6000000008d */
[----:B------:R-:W-:Y:S01]  /*20b0*/  FFMA.FTZ R2, R142, R2, R3 ;  /* 0x000000028e027223 */ /* 0x000fe20000010003 */
[----:B------:R-:W-:Y:S01]  /*20c0*/  PRMT R3, RZ, 0x5410, R169 ;  /* 0x00005410ff037816 */ /* 0x000fe200000000a9 */
[----:B------:R-:W2:Y:S01]  /*20d0*/  LDS.U16 R131, [R145+0x18] ;  /* 0x0000180091837984 */ /* 0x000ea20000000400 */
[----:B---3--:R-:W-:-:S03]  /*20e0*/  PRMT R140, RZ, 0x5410, R140 ;  /* 0x00005410ff8c7816 */ /* 0x008fc6000000008c */
[----:B------:R-:W-:Y:S01]  /*20f0*/  FFMA.FTZ R3, R141, R3, R2 ;  /* 0x000000038d037223 */ /* 0x000fe20000010002 */
[----:B------:R-:W-:Y:S01]  /*2100*/  PRMT R2, RZ, 0x5410, R168 ;  /* 0x00005410ff027816 */ /* 0x000fe200000000a8 */
[----:B------:R-:W3:Y:S01]  /*2110*/  LDS.U16 R130, [R145+0x1a] ;  /* 0x00001a0091827984 */ /* 0x000ee20000000400 */
[----:B----4-:R-:W-:-:S03]  /*2120*/  PRMT R139, RZ, 0x5410, R139 ;  /* 0x00005410ff8b7816 */ /* 0x010fc6000000008b */
[----:B------:R-:W-:Y:S01]  /*2130*/  FFMA.FTZ R2, R140, R2, R3 ;  /* 0x000000028c027223 */ /* 0x000fe20000010003 */
[----:B------:R-:W-:Y:S01]  /*2140*/  PRMT R3, RZ, 0x5410, R167 ;  /* 0x00005410ff037816 */ /* 0x000fe200000000a7 */
[----:B------:R-:W4:Y:S01]  /*2150*/  LDS.U16 R129, [R145+0x1c] ;  /* 0x00001c0091817984 */ /* 0x000f220000000400 */
[----:B-----5:R-:W-:-:S03]  /*2160*/  PRMT R138, RZ, 0x5410, R138 ;  /* 0x00005410ff8a7816 */ /* 0x020fc6000000008a */
[----:B------:R-:W-:Y:S01]  /*2170*/  FFMA.FTZ R3, R139, R3, R2 ;  /* 0x000000038b037223 */ /* 0x000fe20000010002 */
[----:B------:R-:W-:Y:S01]  /*2180*/  PRMT R2, RZ, 0x5410, R166 ;  /* 0x00005410ff027816 */ /* 0x000fe200000000a6 */
[----:B------:R-:W5:Y:S01]  /*2190*/  LDS.U16 R127, [R145+0x1e] ;  /* 0x00001e00917f7984 */ /* 0x000f620000000400 */
[----:B------:R-:W-:-:S03]  /*21a0*/  PRMT R137, RZ, 0x5410, R137 ;  /* 0x00005410ff897816 */ /* 0x000fc60000000089 */
[----:B------:R-:W-:Y:S01]  /*21b0*/  FFMA.FTZ R2, R138, R2, R3 ;  /* 0x000000028a027223 */ /* 0x000fe20000010003 */
[----:B------:R-:W-:Y:S02]  /*21c0*/  PRMT R3, RZ, 0x5410, R165 ;  /* 0x00005410ff037816 */ /* 0x000fe400000000a5 */
        /* <DEDUP_REMOVED lines=18> */
[----:B---3--:R-:W-:-:S03]  /*22f0*/  PRMT R130, RZ, 0x5410, R130 ;  /* 0x00005410ff827816 */ /* 0x008fc60000000082 */
[----:B------:R-:W-:Y:S01]  /*2300*/  FFMA.FTZ R3, R131, R3, R2 ;  /* 0x0000000383037223 */ /* 0x000fe20000010002 */
[----:B------:R-:W-:Y:S02]  /*2310*/  PRMT R2, RZ, 0x5410, R158 ;  /* 0x00005410ff027816 */ /* 0x000fe4000000009e */
[----:B----4-:R-:W-:-:S03]  /*2320*/  PRMT R129, RZ, 0x5410, R129 ;  /* 0x00005410ff817816 */ /* 0x010fc60000000081 */
[----:B------:R-:W-:Y:S01]  /*2330*/  FFMA.FTZ R2, R130, R2, R3 ;  /* 0x0000000282027223 */ /* 0x000fe20000010003 */
[----:B------:R-:W-:Y:S02]  /*2340*/  PRMT R3, RZ, 0x5410, R157 ;  /* 0x00005410ff037816 */ /* 0x000fe4000000009d */
[----:B-----5:R-:W-:-:S03]  /*2350*/  PRMT R127, RZ, 0x5410, R127 ;  /* 0x00005410ff7f7816 */ /* 0x020fc6000000007f */
[----:B------:R-:W-:Y:S01]  /*2360*/  FFMA.FTZ R2, R129, R3, R2 ;  /* 0x0000000381027223 */ /* 0x000fe20000010002 */
[----:B------:R-:W-:-:S05]  /*2370*/  PRMT R3, RZ, 0x5410, R144 ;  /* 0x00005410ff037816 */ /* 0x000fca0000000090 */
[----:B------:R-:W-:Y:S01]  /*2380*/  FFMA.FTZ R2, R127, R3, R2 ;  /* 0x000000037f027223 */ /* 0x000fe20000010002 */
[----:B------:R-:W-:-:S04]  /*2390*/  MOV R19, c[0x0][0x16c] ;  /* 0x00005b0000137a02 */ /* 0x000fc80000000f00 */
[----:B------:R0:W-:Y:S01]  /*23a0*/  STL [R1+0x4], R2 ;  /* 0x0000040201007387 */ /* 0x0001e20000100800 */
[----:B------:R-:W-:Y:S01]  /*23b0*/  ISETP.GE.AND P0, PT, R19, 0x1, PT ;  /* 0x000000011300780c */ /* 0x000fe20003f06270 */
        /* <DEDUP_REMOVED lines=16> */
[----:B------:R-:W-:Y:S06]  /*24c0*/  BAR.SYNC.DEFER_BLOCKING 0x0 ;  /* 0x0000000000007b1d */ /* 0x000fec0000010000 */
[----:B------:R-:W-:Y:S05]  /*24d0*/  @!P0 BRA `(.L_x_327) ;  /* 0x0000a3e000008947 */ /* 0x000fea0003800000 */
[----:B0-----:R-:W-:Y:S01]  /*24e0*/  UIADD3 UR32, UR29, -0x1, URZ ;  /* 0xffffffff1d207890 */ /* 0x001fe2000fffe03f */
[----:B------:R-:W-:Y:S01]  /*24f0*/  FADD.FTZ R126, R4, UR5 ;  /* 0x00000005047e7e21 */ /* 0x000fe20008010000 */
[----:B------:R-:W-:Y:S01]  /*2500*/  MOV R128, RZ ;  /* 0x000000ff00807202 */ /* 0x000fe20000000f00 */
[----:B------:R-:W-:Y:S01]  /*2510*/  FADD.FTZ R125, R0, UR5 ;  /* 0x00000005007d7e21 */ /* 0x000fe20008010000 */
[----:B------:R-:W-:Y:S01]  /*2520*/  ULEA.HI UR7, UR32, UR32, URZ, 0x1 ;  /* 0x0000002020077291 */ /* 0x000fe2000f8f083f */
[----:B------:R-:W-:Y:S01]  /*2530*/  FADD.FTZ R124, R5, UR5 ;  /* 0x00000005057c7e21 */ /* 0x000fe20008010000 */
[----:B------:R-:W-:Y:S01]  /*2540*/  UMOV UR8, URZ ;  /* 0x0000003f00087c82 */ /* 0x000fe20008000000 */
[----:B------:R-:W-:Y:S01]  /*2550*/  FADD.FTZ R123, R6, UR5 ;  /* 0x00000005067b7e21 */ /* 0x000fe20008010000 */
[----:B------:R-:W-:Y:S01]  /*2560*/  ULOP3.LUT UR7, UR7, 0xfffffe, URZ, 0xc0, !UPT ;  /* 0x00fffffe07077892 */ /* 0x000fe2000f8ec03f */
[----:B------:R-:W-:Y:S01]  /*2570*/  FADD.FTZ R122, R7, UR5 ;  /* 0x00000005077a7e21 */ /* 0x000fe20008010000 */
[----:B------:R-:W-:Y:S01]  /*2580*/  UMOV UR9, URZ ;  /* 0x0000003f00097c82 */ /* 0x000fe20008000000 */
[----:B------:R-:W-:Y:S01]  /*2590*/  FADD.FTZ R119, R8, UR5 ;  /* 0x0000000508777e21 */ /* 0x000fe20008010000 */
[----:B------:R-:W-:Y:S01]  /*25a0*/  UIADD3 UR32, UR32, -UR7, URZ ;  /* 0x8000000720207290 */ /* 0x000fe2000fffe03f */
[----:B------:R-:W-:-:S02]  /*25b0*/  FADD.FTZ R118, R9, UR5 ;  /* 0x0000000509767e21 */ /* 0x000fc40008010000 */
[----:B------:R-:W-:Y:S01]  /*25c0*/  FADD.FTZ R117, R10, UR5 ;  /* 0x000000050a757e21 */ /* 0x000fe20008010000 */
[----:B------:R-:W-:Y:S01]  /*25d0*/  UMOV UR7, URZ ;  /* 0x0000003f00077c82 */ /* 0x000fe20008000000 */
        /* <DEDUP_REMOVED lines=8> */
.L_x_428:
[----:B------:R-:W-:Y:S02]  /*2660*/  ULDC.64 UR20, c[0x0][0x180] ;  /* 0x0000600000147ab9 */ /* 0x000fe40000000a00 */
[----:B------:R-:W-:Y:S02]  /*2670*/  UIMAD UR39, UR17, UR20, URZ ;  /* 0x00000014112772a4 */ /* 0x000fe4000f8e023f */
[----:B------:R-:W-:Y:S02]  /*2680*/  UIMAD.WIDE.U32 UR34, UR16, UR20, URZ ;  /* 0x00000014102272a5 */ /* 0x000fe4000f8e003f */
[----:B------:R-:W-:-:S02]  /*2690*/  UIMAD UR40, UR16, UR21, UR39 ;  /* 0x00000015102872a4 */ /* 0x000fc4000f8e0227 */
[----:B------:R-:W-:Y:S02]  /*26a0*/  USHF.R.S32.HI UR39, URZ, 0x1f, UR7 ;  /* 0x0000001f3f277899 */ /* 0x000fe40008011407 */
[----:B------:R-:W-:Y:S02]  /*26b0*/  ULDC.64 UR20, c[0x0][0x188] ;  /* 0x0000620000147ab9 */ /* 0x000fe40000000a00 */
[----:B------:R-:W-:Y:S02]  /*26c0*/  UIADD3 UR35, UR35, UR40, URZ ;  /* 0x0000002823237290 */ /* 0x000fe4000fffe03f */
[----:B------:R-:W-:-:S04]  /*26d0*/  UIMAD UR40, UR39, UR20, URZ ;  /* 0x00000014272872a4 */ /* 0x000fc8000f8e023f */
[----:B------:R-:W-:Y:S02]  /*26e0*/  UIMAD UR40, UR7, UR21, UR40 ;  /* 0x00000015072872a4 */ /* 0x000fe4000f8e0228 */
[----:B------:R-:W-:-:S03]  /*26f0*/  UIMAD.WIDE.U32 UR20, UR7, UR20, UR34 ;  /* 0x00000014071472a5 */ /* 0x000fc6000f8e0022 */
[----:B------:R-:W-:Y:S02]  /*2700*/  ULDC.64 UR34, c[0x0][0x220] ;  /* 0x0000880000227ab9 */ /* 0x000fe40000000a00 */
[----:B------:R-:W-:Y:S02]  /*2710*/  UIADD3 UR21, UR21, UR40, URZ ;  /* 0x0000002815157290 */ /* 0x000fe4000fffe03f */
[----:B------:R-:W-:-:S04]  /*2720*/  ULEA UR34, UP0, UR20, UR34, 0x3 ;  /* 0x0000002214227291 */ /* 0x000fc8000f80183f */
[----:B------:R-:W-:Y:S02]  /*2730*/  ULEA.HI.X UR35, UR20, UR35, UR21, 0x3, UP0 ;  /* 0x0000002314237291 */ /* 0x000fe400080f1c15 */
[----:B------:R-:W-:Y:S01]  /*2740*/  MOV R2, UR34 ;  /* 0x0000002200027c02 */ /* 0x000fe20008000f00 */
[----:B------:R-:W-:-:S03]  /*2750*/  ULDC.64 UR20, c[0x0][0x1c0] ;  /* 0x0000700000147ab9 */ /* 0x000fc60000000a00 */
[----:B------:R-:W-:-:S06]  /*2760*/  MOV R3, UR35 ;  /* 0x0000002300037c02 */ /* 0x000fcc0008000f00 */
[----:B------:R-:W2:Y:S01]  /*2770*/  LDG.E.64 R2, [R2.64] ;  /* 0x0000001e02027981 */ /* 0x000ea2000c1e1b00 */
[----:B------:R-:W-:Y:S01]  /*2780*/  SHF.L.U32 R0, R148, 0x4, RZ ;  /* 0x0000000494007819 */ /* 0x000fe200000006ff */
[----:B------:R-:W-:Y:S01]  /*2790*/  ULDC UR34, c[0x0][0x168] ;  /* 0x00005a0000227ab9 */ /* 0x000fe20000000800 */
[----:B------:R-:W-:Y:S01]  /*27a0*/  MOV R9, UR7 ;  /* 0x0000000700097c02 */ /* 0x000fe20008000f00 */
[----:B------:R-:W-:Y:S01]  /*27b0*/  UIADD3 UR34, -UR38, UR34, URZ ;  /* 0x0000002226227290 */ /* 0x000fe2000fffe13f */
[----:B------:R-:W-:Y:S01]  /*27c0*/  LOP3.LUT R5, R0, 0xfffffe00, RZ, 0xc0, !PT ;  /* 0xfffffe0000057812 */ /* 0x000fe200078ec0ff */
[----:B------:R-:W-:Y:S02]  /*27d0*/  UIMAD UR20, UR39, UR20, URZ ;  /* 0x00000014271472a4 */ /* 0x000fe4000f8e023f */
[----:B------:R-:W-:Y:S01]  /*27e0*/  USHF.L.U32 UR34, UR34, 0x1, URZ ;  /* 0x0000000122227899 */ /* 0x000fe2000800063f */
[----:B------:R-:W-:Y:S01]  /*27f0*/  IADD3 R4, R5, R146, RZ ;  /* 0x0000009205047210 */ /* 0x000fe20007ffe0ff */
[----:B------:R-:W-:-:S03]  /*2800*/  UIMAD UR20, UR7, UR21, UR20 ;  /* 0x00000015071472a4 */ /* 0x000fc6000f8e0214 */
[----:B------:R-:W-:Y:S02]  /*2810*/  IADD3 R0, R4, 0x20, RZ ;  /* 0x0000002004007810 */ /* 0x000fe40007ffe0ff */
[--C-:B------:R-:W-:Y:S02]  /*2820*/  SHF.R.S32.HI R5, RZ, 0x1f, R4.reuse ;  /* 0x0000001fff057819 */ /* 0x100fe40000011404 */
[----:B------:R-:W-:Y:S02]  /*2830*/  ISETP.GE.AND P3, PT, R0, UR34, PT ;  /* 0x0000002200007c0c */ /* 0x000fe4000bf66270 */
[C---:B------:R-:W-:Y:S01]  /*2840*/  IADD3 R0, R4.reuse, 0x40, RZ ;  /* 0x0000004004007810 */ /* 0x040fe20007ffe0ff */
[----:B------:R-:W-:Y:S01]  /*2850*/  IMAD.WIDE.U32 R8, R9, c[0x0][0x1c0], R4 ;  /* 0x0000700009087a25 */ /* 0x000fe200078e0004 */
[----:B------:R-:W-:Y:S02]  /*2860*/  IADD3 R7, R4, 0xa0, RZ ;  /* 0x000000a004077810 */ /* 0x000fe40007ffe0ff */
[----:B------:R-:W-:-:S02]  /*2870*/  ISETP.GE.AND P4, PT, R0, UR34, PT ;  /* 0x0000002200007c0c */ /* 0x000fc4000bf86270 */
[----:B------:R-:W-:Y:S02]  /*2880*/  IADD3 R0, R4, 0x60, RZ ;  /* 0x0000006004007810 */ /* 0x000fe40007ffe0ff */
[----:B------:R-:W-:Y:S02]  /*2890*/  IADD3 R5, R9, UR20, RZ ;  /* 0x0000001409057c10 */ /* 0x000fe4000fffe0ff */
[----:B------:R-:W-:Y:S02]  /*28a0*/  ISETP.GE.AND P5, PT, R0, UR34, PT ;  /* 0x0000002200007c0c */ /* 0x000fe4000bfa6270 */
[----:B------:R-:W-:Y:S02]  /*28b0*/  LEA R6, P1, R8, UR27, 0x1 ;  /* 0x0000001b08067c11 */ /* 0x000fe4000f8208ff */
[C---:B------:R-:W-:Y:S02]  /*28c0*/  ISETP.GE.AND P2, PT, R4.reuse, UR34, PT ;  /* 0x0000002204007c0c */ /* 0x040fe4000bf46270 */
[----:B------:R-:W-:-:S02]  /*28d0*/  IADD3 R0, R4, 0x80, RZ ;  /* 0x0000008004007810 */ /* 0x000fc40007ffe0ff */
[----:B------:R-:W-:Y:S02]  /*28e0*/  ISETP.GE.AND P0, PT, R7, UR34, PT ;  /* 0x0000002207007c0c */ /* 0x000fe4000bf06270 */
[--C-:B------:R-:W-:Y:S02]  /*28f0*/  LEA.HI.X R7, R8, UR28, R5.reuse, 0x1, P1 ;  /* 0x0000001c08077c11 */ /* 0x100fe400088f0c05 */
[----:B------:R-:W-:Y:S02]  /*2900*/  ISETP.GE.AND P6, PT, R0, UR34, PT ;  /* 0x0000002200007c0c */ /* 0x000fe4000bfc6270 */
[----:B------:R-:W-:Y:S02]  /*2910*/  PRMT R5, RZ, 0x7610, R5 ;  /* 0x00007610ff057816 */ /* 0x000fe40000000005 */
[----:B------:R-:W-:Y:S02]  /*2920*/  IADD3 R0, R4, 0xc0, RZ ;  /* 0x000000c004007810 */ /* 0x000fe40007ffe0ff */
[----:B------:R-:W-:-:S02]  /*2930*/  PRMT R9, RZ, 0x7610, R9 ;  /* 0x00007610ff097816 */ /* 0x000fc40000000009 */
[----:B------:R-:W-:Y:S01]  /*2940*/  IADD3 R11, R4, 0x120, RZ ;  /* 0x00000120040b7810 */ /* 0x000fe20007ffe0ff */
[----:B------:R0:W3:Y:S01]  /*2950*/  @!P4 LDG.E.U16 R5, [R6.64+0x80] ;  /* 0x0000801e0605c981 */ /* 0x0000e2000c1e1500 */
[----:B------:R-:W-:Y:S02]  /*2960*/  ISETP.GE.AND P1, PT, R0, UR34, PT ;  /* 0x0000002200007c0c */ /* 0x000fe4000bf26270 */
[----:B------:R-:W-:Y:S01]  /*2970*/  IADD3 R0, R4, 0xe0, RZ ;  /* 0x000000e004007810 */ /* 0x000fe20007ffe0ff */
[----:B------:R0:W4:Y:S01]  /*2980*/  @!P2 LDG.E.U16 R9, [R6.64] ;  /* 0x0000001e0609a981 */ /* 0x000122000c1e1500 */
[----:B------:R-:W-:Y:S02]  /*2990*/  ISETP.GE.AND P4, PT, R11, UR34, PT ;  /* 0x000000220b007c0c */ /* 0x000fe4000bf86270 */
[----:B------:R-:W-:Y:S02]  /*29a0*/  PRMT R11, RZ, 0x7610, R11 ;  /* 0x00007610ff0b7816 */ /* 0x000fe4000000000b */
[----:B------:R-:W-:-:S02]  /*29b0*/  ISETP.GE.AND P2, PT, R0, UR34, PT ;  /* 0x0000002200007c0c */ /* 0x000fc4000bf46270 */
[----:B------:R-:W-:Y:S02]  /*29c0*/  PRMT R8, RZ, 0x7610, R8 ;  /* 0x00007610ff087816 */ /* 0x000fe40000000008 */
[----:B------:R-:W-:Y:S01]  /*29d0*/  IADD3 R13, R4, 0x160, RZ ;  /* 0x00000160040d7810 */ /* 0x000fe20007ffe0ff */
[----:B------:R0:W3:Y:S01]  /*29e0*/  @!P6 LDG.E.U16 R11, [R6.64+0x100] ;  /* 0x0001001e060be981 */ /* 0x0000e2000c1e1500 */
[----:B------:R-:W-:Y:S02]  /*29f0*/  PRMT R10, RZ, 0x7610, R10 ;  /* 0x00007610ff0a7816 */ /* 0x000fe4000000000a */
[----:B------:R-:W-:Y:S01]  /*2a00*/  PRMT R12, RZ, 0x7610, R12 ;  /* 0x00007610ff0c7816 */ /* 0x000fe2000000000c */
[----:B------:R0:W3:Y:S01]  /*2a10*/  @!P3 LDG.E.U16 R8, [R6.64+0x40] ;  /* 0x0000401e0608b981 */ /* 0x0000e2000c1e1500 */
[----:B------:R-:W-:Y:S02]  /*2a20*/  ISETP.GE.AND P6, PT, R13, UR34, PT ;  /* 0x000000220d007c0c */ /* 0x000fe4000bfc6270 */
[----:B------:R-:W-:Y:S01]  /*2a30*/  PRMT R13, RZ, 0x7610, R13 ;  /* 0x00007610ff0d7816 */ /* 0x000fe2000000000d */
[----:B------:R0:W3:Y:S01]  /*2a40*/  @!P5 LDG.E.U16 R10, [R6.64+0xc0] ;  /* 0x0000c01e060ad981 */ /* 0x0000e2000c1e1500 */
[----:B------:R-:W-:-:S03]  /*2a50*/  PRMT R16, RZ, 0x7610, R16 ;  /* 0x00007610ff107816 */ /* 0x000fc60000000010 */
[----:B------:R0:W3:Y:S04]  /*2a60*/  @!P0 LDG.E.U16 R12, [R6.64+0x140] ;  /* 0x0001401e060c8981 */ /* 0x0000e8000c1e1500 */
[----:B------:R0:W3:Y:S04]  /*2a70*/  @!P1 LDG.E.U16 R13, [R6.64+0x180] ;  /* 0x0001801e060d9981 */ /* 0x0000e8000c1e1500 */
[----:B------:R0:W3:Y:S01]  /*2a80*/  @!P2 LDG.E.U16 R16, [R6.64+0x1c0] ;  /* 0x0001c01e0610a981 */ /* 0x0000e2000c1e1500 */
[----:B------:R-:W-:-:S04]  /*2a90*/  IADD3 R0, R4, 0x100, RZ ;  /* 0x0000010004007810 */ /* 0x000fc80007ffe0ff */
[----:B------:R-:W-:Y:S02]  /*2aa0*/  ISETP.GE.AND P3, PT, R0, UR34, PT ;  /* 0x0000002200007c0c */ /* 0x000fe4000bf66270 */
[C---:B------:R-:W-:Y:S02]  /*2ab0*/  IADD3 R0, R4.reuse, 0x140, RZ ;  /* 0x0000014004007810 */ /* 0x040fe40007ffe0ff */
[----:B------:R-:W-:Y:S02]  /*2ac0*/  IADD3 R14, R4, 0x1a0, RZ ;  /* 0x000001a0040e7810 */ /* 0x000fe40007ffe0ff */
[----:B------:R-:W-:Y:S02]  /*2ad0*/  ISETP.GE.AND P5, PT, R0, UR34, PT ;  /* 0x0000002200007c0c */ /* 0x000fe4000bfa6270 */
[----:B------:R-:W-:Y:S02]  /*2ae0*/  IADD3 R0, R4, 0x180, RZ ;  /* 0x0000018004007810 */ /* 0x000fe40007ffe0ff */
[----:B------:R-:W-:-:S02]  /*2af0*/  ISETP.GE.AND P1, PT, R14, UR34, PT ;  /* 0x000000220e007c0c */ /* 0x000fc4000bf26270 */
[----:B------:R-:W-:Y:S02]  /*2b00*/  ISETP.GE.AND P0, PT, R0, UR34, PT ;  /* 0x0000002200007c0c */ /* 0x000fe4000bf06270 */
[----:B------:R-:W-:Y:S02]  /*2b10*/  PRMT R17, RZ, 0x7610, R17 ;  /* 0x00007610ff117816 */ /* 0x000fe40000000011 */
[C---:B------:R-:W-:Y:S02]  /*2b20*/  IADD3 R0, R4.reuse, 0x1c0, RZ ;  /* 0x000001c004007810 */ /* 0x040fe40007ffe0ff */
[----:B------:R-:W-:Y:S02]  /*2b30*/  IADD3 R15, R4, 0x1e0, RZ ;  /* 0x000001e0040f7810 */ /* 0x000fe40007ffe0ff */
[----:B------:R-:W-:Y:S01]  /*2b40*/  PRMT R19, RZ, 0x7610, R19 ;  /* 0x00007610ff137816 */ /* 0x000fe20000000013 */
[----:B------:R0:W3:Y:S01]  /*2b50*/  @!P3 LDG.E.U16 R17, [R6.64+0x200] ;  /* 0x0002001e0611b981 */ /* 0x0000e2000c1e1500 */
[----:B------:R-:W-:-:S02]  /*2b60*/  ISETP.GE.AND P2, PT, R0, UR34, PT ;  /* 0x0000002200007c0c */ /* 0x000fc4000bf46270 */
[----:B------:R-:W-:Y:S02]  /*2b70*/  ISETP.GE.AND P3, PT, R15, UR34, PT ;  /* 0x000000220f007c0c */ /* 0x000fe4000bf66270 */
[----:B------:R-:W-:Y:S01]  /*2b80*/  IADD3 R0, R4, 0x200, RZ ;  /* 0x0000020004007810 */ /* 0x000fe20007ffe0ff */
[----:B------:R0:W3:Y:S01]  /*2b90*/  @!P1 LDG.E.U16 R19, [R6.64+0x340] ;  /* 0x0003401e06139981 */ /* 0x0000e2000c1e1500 */
[----:B------:R-:W-:Y:S02]  /*2ba0*/  PRMT R18, RZ, 0x7610, R18 ;  /* 0x00007610ff127816 */ /* 0x000fe40000000012 */
[----:B------:R-:W-:Y:S02]  /*2bb0*/  ISETP.GE.AND P1, PT, R0, UR34, PT ;  /* 0x0000002200007c0c */ /* 0x000fe4000bf26270 */
[----:B------:R-:W-:Y:S02]  /*2bc0*/  PRMT R15, RZ, 0x7610, R15 ;  /* 0x00007610ff0f7816 */ /* 0x000fe4000000000f */
[----:B------:R-:W-:Y:S01]  /*2bd0*/  IADD3 R0, R4, 0x240, RZ ;  /* 0x0000024004007810 */ /* 0x000fe20007ffe0ff */
[----:B------:R0:W3:Y:S01]  /*2be0*/  @!P0 LDG.E.U16 R18, [R6.64+0x300] ;  /* 0x0003001e06128981 */ /* 0x0000e2000c1e1500 */
[----:B------:R-:W-:-:S02]  /*2bf0*/  PRMT R24, RZ, 0x7610, R24 ;  /* 0x00007610ff187816 */ /* 0x000fc40000000018 */
[----:B------:R-:W-:Y:S01]  /*2c00*/  IADD3 R20, R4, 0x220, RZ ;  /* 0x0000022004147810 */ /* 0x000fe20007ffe0ff */
[----:B------:R0:W3:Y:S01]  /*2c10*/  @!P2 LDG.E.U16 R15, [R6.64+0x380] ;  /* 0x0003801e060fa981 */ /* 0x0000e2000c1e1500 */
[----:B------:R-:W-:Y:S02]  /*2c20*/  PRMT R14, RZ, 0x7610, R14 ;  /* 0x00007610ff0e7816 */ /* 0x000fe4000000000e */
[----:B------:R-:W-:Y:S01]  /*2c30*/  ISETP.GE.AND P0, PT, R0, UR34, PT ;  /* 0x0000002200007c0c */ /* 0x000fe2000bf06270 */
[----:B------:R0:W3:Y:S01]  /*2c40*/  @!P3 LDG.E.U16 R24, [R6.64+0x3c0] ;  /* 0x0003c01e0618b981 */ /* 0x0000e2000c1e1500 */
[----:B------:R-:W-:Y:S02]  /*2c50*/  PRMT R25, RZ, 0x7610, R25 ;  /* 0x00007610ff197816 */ /* 0x000fe40000000019 */
[----:B------:R-:W-:Y:S01]  /*2c60*/  IADD3 R0, R4, 0x260, RZ ;  /* 0x0000026004007810 */ /* 0x000fe20007ffe0ff */
[----:B------:R0:W3:Y:S01]  /*2c70*/  @!P4 LDG.E.U16 R14, [R6.64+0x240] ;  /* 0x0002401e060ec981 */ /* 0x0000e2000c1e1500 */
[----:B------:R-:W-:-:S02]  /*2c80*/  PRMT R22, RZ, 0x7610, R22 ;  /* 0x00007610ff167816 */ /* 0x000fc40000000016 */
[----:B------:R-:W-:Y:S01]  /*2c90*/  ISETP.GE.AND P2, PT, R20, UR34, PT ;  /* 0x0000002214007c0c */ /* 0x000fe2000bf46270 */
[----:B------:R0:W3:Y:S01]  /*2ca0*/  @!P5 LDG.E.U16 R25, [R6.64+0x280] ;  /* 0x0002801e0619d981 */ /* 0x0000e2000c1e1500 */
[----:B------:R-:W-:Y:S02]  /*2cb0*/  ISETP.GE.AND P3, PT, R0, UR34, PT ;  /* 0x0000002200007c0c */ /* 0x000fe4000bf66270 */
[----:B------:R-:W-:Y:S01]  /*2cc0*/  PRMT R23, RZ, 0x7610, R23 ;  /* 0x00007610ff177816 */ /* 0x000fe20000000017 */
[----:B------:R0:W3:Y:S01]  /*2cd0*/  @!P6 LDG.E.U16 R22, [R6.64+0x2c0] ;  /* 0x0002c01e0616e981 */ /* 0x0000e2000c1e1500 */
[----:B------:R-:W-:Y:S02]  /*2ce0*/  PRMT R21, RZ, 0x7610, R21 ;  /* 0x00007610ff157816 */ /* 0x000fe40000000015 */
[----:B------:R-:W-:Y:S02]  /*2cf0*/  PRMT R27, RZ, 0x7610, R27 ;  /* 0x00007610ff1b7816 */ /* 0x000fe4000000001b */
[C---:B------:R-:W-:Y:S01]  /*2d00*/  IADD3 R0, R4.reuse, 0x280, RZ ;  /* 0x0000028004007810 */ /* 0x040fe20007ffe0ff */
[----:B------:R0:W3:Y:S01]  /*2d10*/  @!P1 LDG.E.U16 R23, [R6.64+0x400] ;  /* 0x0004001e06179981 */ /* 0x0000e2000c1e1500 */
[----:B------:R-:W-:-:S02]  /*2d20*/  IADD3 R20, R4, 0x2a0, RZ ;  /* 0x000002a004147810 */ /* 0x000fc40007ffe0ff */
[----:B------:R-:W-:Y:S01]  /*2d30*/  PRMT R36, RZ, 0x7610, R36 ;  /* 0x00007610ff247816 */ /* 0x000fe20000000024 */
[----:B------:R0:W3:Y:S01]  /*2d40*/  @!P2 LDG.E.U16 R21, [R6.64+0x440] ;  /* 0x0004401e0615a981 */ /* 0x0000e2000c1e1500 */
[----:B------:R-:W-:Y:S02]  /*2d50*/  IADD3 R26, R4, 0x2c0, RZ ;  /* 0x000002c0041a7810 */ /* 0x000fe40007ffe0ff */
[----:B------:R-:W-:Y:S01]  /*2d60*/  ISETP.GE.AND P4, PT, R0, UR34, PT ;  /* 0x0000002200007c0c */ /* 0x000fe2000bf86270 */
[----:B------:R0:W3:Y:S01]  /*2d70*/  @!P0 LDG.E.U16 R27, [R6.64+0x480] ;  /* 0x0004801e061b8981 */ /* 0x0000e2000c1e1500 */
[----:B------:R-:W-:Y:S02]  /*2d80*/  ISETP.GE.AND P6, PT, R20, UR34, PT ;  /* 0x0000002214007c0c */ /* 0x000fe4000bfc6270 */
[----:B------:R-:W-:Y:S01]  /*2d90*/  IADD3 R20, R4, 0x300, RZ ;  /* 0x0000030004147810 */ /* 0x000fe20007ffe0ff */
[----:B------:R0:W3:Y:S01]  /*2da0*/  @!P3 LDG.E.U16 R36, [R6.64+0x4c0] ;  /* 0x0004c01e0624b981 */ /* 0x0000e2000c1e1500 */
[----:B------:R-:W-:-:S02]  /*2db0*/  ISETP.GE.AND P5, PT, R26, UR34, PT ;  /* 0x000000221a007c0c */ /* 0x000fc4000bfa6270 */
[----:B------:R-:W-:Y:S02]  /*2dc0*/  IADD3 R0, R4, 0x2e0, RZ ;  /* 0x000002e004007810 */ /* 0x000fe40007ffe0ff */
[----:B------:R-:W-:Y:S02]  /*2dd0*/  ISETP.GE.AND P1, PT, R20, UR34, PT ;  /* 0x0000002214007c0c */ /* 0x000fe4000bf26270 */
[C---:B------:R-:W-:Y:S02]  /*2de0*/  IADD3 R20, R4.reuse, 0x360, RZ ;  /* 0x0000036004147810 */ /* 0x040fe40007ffe0ff */
[----:B------:R-:W-:Y:S02]  /*2df0*/  PRMT R38, RZ, 0x7610, R38 ;  /* 0x00007610ff267816 */ /* 0x000fe40000000026 */
[----:B------:R-:W-:Y:S02]  /*2e00*/  PRMT R35, RZ, 0x7610, R35 ;  /* 0x00007610ff237816 */ /* 0x000fe40000000023 */
[----:B------:R-:W-:-:S02]  /*2e10*/  IADD3 R26, R4, 0x320, RZ ;  /* 0x00000320041a7810 */ /* 0x000fc40007ffe0ff */
[----:B------:R-:W-:Y:S01]  /*2e20*/  ISETP.GE.AND P2, PT, R0, UR34, PT ;  /* 0x0000002200007c0c */ /* 0x000fe2000bf46270 */
[----:B------:R0:W3:Y:S01]  /*2e30*/  @!P4 LDG.E.U16 R38, [R6.64+0x500] ;  /* 0x0005001e0626c981 */ /* 0x0000e2000c1e1500 */
[----:B------:R-:W-:Y:S02]  /*2e40*/  IADD3 R0, R4, 0x340, RZ ;  /* 0x0000034004007810 */ /* 0x000fe40007ffe0ff */
[----:B------:R-:W-:Y:S01]  /*2e50*/  ISETP.GE.AND P3, PT, R20, UR34, PT ;  /* 0x0000002214007c0c */ /* 0x000fe2000bf66270 */
[----:B------:R0:W3:Y:S01]  /*2e60*/  @!P6 LDG.E.U16 R35, [R6.64+0x540] ;  /* 0x0005401e0623e981 */ /* 0x0000e2000c1e1500 */
[----:B------:R-:W-:Y:S02]  /*2e70*/  PRMT R20, RZ, 0x7610, R20 ;  /* 0x00007610ff147816 */ /* 0x000fe40000000014 */
[----:B------:R-:W-:Y:S02]  /*2e80*/  ISETP.GE.AND P0, PT, R26, UR34, PT ;  /* 0x000000221a007c0c */ /* 0x000fe4000bf06270 */
[----:B------:R-:W-:-:S02]  /*2e90*/  ISETP.GE.AND P4, PT, R0, UR34, PT ;  /* 0x0000002200007c0c */ /* 0x000fc4000bf86270 */
[C---:B------:R-:W-:Y:S01]  /*2ea0*/  IADD3 R28, R4.reuse, 0x3a0, RZ ;  /* 0x000003a0041c7810 */ /* 0x040fe20007ffe0ff */
[----:B------:R0:W3:Y:S01]  /*2eb0*/  @!P5 LDG.E.U16 R20, [R6.64+0x580] ;  /* 0x0005801e0614d981 */ /* 0x0000e2000c1e1500 */
[----:B------:R-:W-:Y:S02]  /*2ec0*/  IADD3 R0, R4, 0x380, RZ ;  /* 0x0000038004007810 */ /* 0x000fe40007ffe0ff */
[----:B------:R-:W-:Y:S02]  /*2ed0*/  PRMT R26, RZ, 0x7610, R26 ;  /* 0x00007610ff1a7816 */ /* 0x000fe4000000001a */
[----:B------:R-:W-:Y:S02]  /*2ee0*/  ISETP.GE.AND P5, PT, R28, UR34, PT ;  /* 0x000000221c007c0c */ /* 0x000fe4000bfa6270 */
[----:B------:R-:W-:Y:S02]  /*2ef0*/  PRMT R28, RZ, 0x7610, R28 ;  /* 0x00007610ff1c7816 */ /* 0x000fe4000000001c */
[----:B------:R-:W-:Y:S01]  /*2f00*/  PRMT R32, RZ, 0x7610, R32 ;  /* 0x00007610ff207816 */ /* 0x000fe20000000020 */
[----:B------:R0:W3:Y:S01]  /*2f10*/  @!P2 LDG.E.U16 R26, [R6.64+0x5c0] ;  /* 0x0005c01e061aa981 */ /* 0x0000e2000c1e1500 */
[----:B------:R-:W-:-:S02]  /*2f20*/  PRMT R37, RZ, 0x7610, R37 ;  /* 0x00007610ff257816 */ /* 0x000fc40000000025 */
[----:B------:R-:W-:Y:S01]  /*2f30*/  ISETP.GE.AND P6, PT, R0, UR34, PT ;  /* 0x0000002200007c0c */ /* 0x000fe2000bfc6270 */
[----:B------:R0:W3:Y:S01]  /*2f40*/  @!P1 LDG.E.U16 R28, [R6.64+0x600] ;  /* 0x0006001e061c9981 */ /* 0x0000e2000c1e1500 */
[----:B------:R-:W-:Y:S02]  /*2f50*/  PRMT R34, RZ, 0x7610, R34 ;  /* 0x00007610ff227816 */ /* 0x000fe40000000022 */
[----:B------:R-:W-:Y:S01]  /*2f60*/  IADD3 R0, R4, 0x3c0, RZ ;  /* 0x000003c004007810 */ /* 0x000fe20007ffe0ff */
[----:B------:R0:W3:Y:S03]  /*2f70*/  @!P0 LDG.E.U16 R32, [R6.64+0x640] ;  /* 0x0006401e06208981 */ /* 0x0000e6000c1e1500 */
[----:B------:R-:W-:Y:S01]  /*2f80*/  ISETP.GE.AND P2, PT, R0, UR34, PT ;  /* 0x0000002200007c0c */ /* 0x000fe2000bf46270 */
[----:B------:R0:W3:Y:S04]  /*2f90*/  @!P4 LDG.E.U16 R37, [R6.64+0x680] ;  /* 0x0006801e0625c981 */ /* 0x0000e8000c1e1500 */
[----:B------:R0:W3:Y:S01]  /*2fa0*/  @!P3 LDG.E.U16 R34, [R6.64+0x6c0] ;  /* 0x0006c01e0622b981 */ /* 0x0000e2000c1e1500 */
[----:B------:R-:W-:-:S02]  /*2fb0*/  PRMT R33, RZ, 0x7610, R33 ;  /* 0x00007610ff217816 */ /* 0x000fc40000000021 */
[----:B------:R-:W-:Y:S02]  /*2fc0*/  PRMT R31, RZ, 0x7610, R31 ;  /* 0x00007610ff1f7816 */ /* 0x000fe4000000001f */
[----:B------:R-:W-:Y:S02]  /*2fd0*/  PRMT R30, RZ, 0x7610, R30 ;  /* 0x00007610ff1e7816 */ /* 0x000fe4000000001e */
[----:B------:R0:W3:Y:S04]  /*2fe0*/  @!P6 LDG.E.U16 R33, [R6.64+0x700] ;  /* 0x0007001e0621e981 */ /* 0x0000e8000c1e1500 */
[----:B------:R0:W3:Y:S04]  /*2ff0*/  @!P5 LDG.E.U16 R31, [R6.64+0x740] ;  /* 0x0007401e061fd981 */ /* 0x0000e8000c1e1500 */
[----:B------:R0:W3:Y:S01]  /*3000*/  @!P2 LDG.E.U16 R30, [R6.64+0x780] ;  /* 0x0007801e061ea981 */ /* 0x0000e2000c1e1500 */
[----:B------:R-:W-:-:S04]  /*3010*/  IADD3 R4, R4, 0x3e0, RZ ;  /* 0x000003e004047810 */ /* 0x000fc80007ffe0ff */
[----:B------:R-:W-:Y:S01]  /*3020*/  ISETP.GE.AND P1, PT, R4, UR34, PT ;  /* 0x0000002204007c0c */ /* 0x000fe2000bf26270 */
[----:B------:R-:W-:Y:S01]  /*3030*/  ULDC.64 UR34, c[0x0][0x198] ;  /* 0x0000660000227ab9 */ /* 0x000fe20000000a00 */
[----:B------:R-:W-:-:S11]  /*3040*/  PRMT R29, RZ, 0x7610, R29 ;  /* 0x00007610ff1d7816 */ /* 0x000fd6000000001d */
[----:B------:R0:W3:Y:S01]  /*3050*/  @!P1 LDG.E.U16 R29, [R6.64+0x7c0] ;  /* 0x0007c01e061d9981 */ /* 0x0000e2000c1e1500 */
[----:B------:R-:W-:Y:S01]  /*3060*/  LOP3.LUT P0, RZ, R148, 0x1f, RZ, 0xc0, !PT ;  /* 0x0000001f94ff7812 */ /* 0x000fe2000780c0ff */
[----:B--2---:R1:W2:Y:S02]  /*3070*/  R2UR UR41, R3 ;  /* 0x00000000032973c2 */ /* 0x0042a400000e0000 */
[----:B-1----:R-:W-:-:S04]  /*3080*/  MOV R3, UR29 ;  /* 0x0000001d00037c02 */ /* 0x002fc80008000f00 */
[----:B------:R-:W-:Y:S01]  /*3090*/  ISETP.LT.OR P0, PT, R3, 0x2, P0 ;  /* 0x000000020300780c */ /* 0x000fe20000701670 */
[----:B--2---:R-:W-:-:S04]  /*30a0*/  FMUL.FTZ R0, R126, UR41 ;  /* 0x000000297e007c20 */ /* 0x004fc80008410000 */
[----:B------:R-:W-:Y:S02]  /*30b0*/  FMUL.RZ R4, R0, 0.15915493667125701904 ;  /* 0x3e22f98300047820 */ /* 0x000fe4000040c000 */
[----:B------:R-:W-:-:S04]  /*30c0*/  FMUL.FTZ R0, R125, UR41 ;  /* 0x000000297d007c20 */ /* 0x000fc80008410000 */
[----:B------:R-:W-:Y:S02]  /*30d0*/  FMUL.RZ R39, R0, 0.15915493667125701904 ;  /* 0x3e22f98300277820 */ /* 0x000fe4000040c000 */
[----:B------:R-:W-:Y:S01]  /*30e0*/  FMUL.FTZ R0, R124, UR41 ;  /* 0x000000297c007c20 */ /* 0x000fe20008410000 */
[----:B------:R-:W-:Y:S03]  /*30f0*/  MUFU.SIN R121, R4 ;  /* 0x0000000400797308 */ /* 0x000fe60000000400 */
[----:B0-----:R-:W-:Y:S02]  /*3100*/  FMUL.RZ R7, R0, 0.15915493667125701904 ;  /* 0x3e22f98300077820 */ /* 0x001fe4000040c000 */
[----:B------:R-:W-:-:S03]  /*3110*/  FMUL.FTZ R0, R123, UR41 ;  /* 0x000000297b007c20 */ /* 0x000fc60008410000 */
[----:B------:R0:W-:Y:S01]  /*3120*/  MUFU.COS R120, R4 ;  /* 0x0000000400787308 */ /* 0x0001e20000000000 */
[----:B------:R-:W-:Y:S02]  /*3130*/  FMUL.RZ R41, R0, 0.15915493667125701904 ;  /* 0x3e22f98300297820 */ /* 0x000fe4000040c000 */
[----:B------:R-:W-:Y:S01]  /*3140*/  FMUL.FTZ R6, R122, UR41 ;  /* 0x000000297a067c20 */ /* 0x000fe20008410000 */
[----:B0-----:R-:W-:-:S04]  /*3150*/  MOV R4, UR29 ;  /* 0x0000001d00047c02 */ /* 0x001fc80008000f00 */
[----:B------:R-:W-:Y:S01]  /*3160*/  MUFU.SIN R107, R39 ;  /* 0x00000027006b7308 */ /* 0x000fe20000000400 */
[----:B------:R-:W-:-:S07]  /*3170*/  @!P0 IADD3 R4, R4, -0x2, RZ ;  /* 0xfffffffe04048810 */ /* 0x000fce0007ffe0ff */
[----:B------:R0:W-:Y:S01]  /*3180*/  MUFU.COS R108, R39 ;  /* 0x00000027006c7308 */ /* 0x0001e20000000000 */
[----:B------:R-:W-:-:S07]  /*3190*/  SHF.L.U32 R0, R148, 0x5, RZ ;  /* 0x0000000594007819 */ /* 0x000fce00000006ff */
[----:B------:R-:W-:Y:S01]  /*31a0*/  MUFU.SIN R105, R7 ;  /* 0x0000000700697308 */ /* 0x000fe20000000400 */
[----:B0-----:R-:W-:-:S07]  /*31b0*/  MOV R39, c[0x0][0x16c] ;  /* 0x00005b0000277a02 */ /* 0x001fce0000000f00 */
[----:B------:R0:W-:Y:S01]  /*31c0*/  MUFU.COS R106, R7 ;  /* 0x00000007006a7308 */ /* 0x0001e20000000000 */
[----:B------:R-:W-:Y:S02]  /*31d0*/  @!P0 IMAD R4, R4, R39, UR7 ;  /* 0x0000000704048e24 */ /* 0x000fe4000f8e0227 */
[----:B------:R-:W-:Y:S02]  /*31e0*/  FMUL.RZ R39, R6, 0.15915493667125701904 ;  /* 0x3e22f98306277820 */ /* 0x000fe4000040c000 */
[----:B0-----:R-:W-:-:S03]  /*31f0*/  FMUL.FTZ R7, R119, UR41 ;  /* 0x0000002977077c20 */ /* 0x001fc60008410000 */
[----:B------:R-:W-:Y:S01]  /*3200*/  MUFU.SIN R103, R41 ;  /* 0x0000002900677308 */ /* 0x000fe20000000400 */
[----:B------:R-:W-:-:S07]  /*3210*/  LOP3.LUT R0, R0, 0xfffffc00, RZ, 0xc0, !PT ;  /* 0xfffffc0000007812 */ /* 0x000fce00078ec0ff */
[----:B------:R0:W-:Y:S01]  /*3220*/  MUFU.COS R104, R41 ;  /* 0x0000002900687308 */ /* 0x0001e20000000000 */
[----:B------:R-:W-:Y:S01]  /*3230*/  IADD3 R3, R0, R147, RZ ;  /* 0x0000009300037210 */ /* 0x000fe20007ffe0ff */
[----:B0-----:R-:W-:Y:S02]  /*3240*/  FMUL.RZ R41, R7, 0.15915493667125701904 ;  /* 0x3e22f98307297820 */ /* 0x001fe4000040c000 */
[----:B------:R-:W-:-:S04]  /*3250*/  FMUL.FTZ R7, R118, UR41 ;  /* 0x0000002976077c20 */ /* 0x000fc80008410000 */
[----:B------:R-:W-:Y:S01]  /*3260*/  MUFU.SIN R101, R39 ;  /* 0x0000002700657308 */ /* 0x000fe20000000400 */
[----:B------:R-:W-:-:S07]  /*3270*/  UIMAD UR40, UR17, UR34, URZ ;  /* 0x00000022112872a4 */ /* 0x000fce000f8e023f */
[----:B------:R0:W-:Y:S01]  /*3280*/  MUFU.COS R102, R39 ;  /* 0x0000002700667308 */ /* 0x0001e20000000000 */
[----:B------:R-:W-:Y:S01]  /*3290*/  IADD3 R40, R3, 0x20, RZ ;  /* 0x0000002003287810 */ /* 0x000fe20007ffe0ff */
[----:B0-----:R-:W-:Y:S02]  /*32a0*/  FMUL.RZ R39, R7, 0.15915493667125701904 ;  /* 0x3e22f98307277820 */ /* 0x001fe4000040c000 */
[----:B------:R-:W-:-:S04]  /*32b0*/  FMUL.FTZ R7, R117, UR41 ;  /* 0x0000002975077c20 */ /* 0x000fc80008410000 */
[----:B------:R-:W-:Y:S01]  /*32c0*/  MUFU.SIN R99, R41 ;  /* 0x0000002900637308 */ /* 0x000fe20000000400 */
[C---:B------:R-:W-:Y:S02]  /*32d0*/  IADD3 R42, R3.reuse, 0x40, RZ ;  /* 0x00000040032a7810 */ /* 0x040fe40007ffe0ff */
[C---:B------:R-:W-:Y:S02]  /*32e0*/  IADD3 R44, R3.reuse, 0x60, RZ ;  /* 0x00000060032c7810 */ /* 0x040fe40007ffe0ff */
[----:B------:R-:W-:-:S03]  /*32f0*/  IADD3 R46, R3, 0x80, RZ ;  /* 0x00000080032e7810 */ /* 0x000fc60007ffe0ff */
[----:B------:R0:W-:Y:S01]  /*3300*/  MUFU.COS R100, R41 ;  /* 0x0000002900647308 */ /* 0x0001e20000000000 */
[C---:B------:R-:W-:Y:S02]  /*3310*/  IADD3 R48, R3.reuse, 0xa0, RZ ;  /* 0x000000a003307810 */ /* 0x040fe40007ffe0ff */
[C---:B------:R-:W-:Y:S02]  /*3320*/  IADD3 R50, R3.reuse, 0xc0, RZ ;  /* 0x000000c003327810 */ /* 0x040fe40007ffe0ff */
[C---:B------:R-:W-:Y:S02]  /*3330*/  IADD3 R52, R3.reuse, 0xe0, RZ ;  /* 0x000000e003347810 */ /* 0x040fe40007ffe0ff */
[----:B------:R-:W-:Y:S01]  /*3340*/  IADD3 R54, R3, 0x100, RZ ;  /* 0x0000010003367810 */ /* 0x000fe20007ffe0ff */
[----:B0-----:R-:W-:Y:S01]  /*3350*/  FMUL.RZ R41, R7, 0.15915493667125701904 ;  /* 0x3e22f98307297820 */ /* 0x001fe2000040c000 */
[C---:B------:R-:W-:Y:S01]  /*3360*/  IADD3 R56, R3.reuse, 0x120, RZ ;  /* 0x0000012003387810 */ /* 0x040fe20007ffe0ff */
[----:B------:R-:W-:Y:S01]  /*3370*/  FMUL.FTZ R7, R116, UR41 ;  /* 0x0000002974077c20 */ /* 0x000fe20008410000 */
[----:B------:R-:W-:-:S02]  /*3380*/  IADD3 R58, R3, 0x140, RZ ;  /* 0x00000140033a7810 */ /* 0x000fc40007ffe0ff */
        /* <DEDUP_REMOVED lines=20> */
[----:B------:R-:W-:Y:S01]  /*34d0*/  IADD3 R156, R3, 0x3e0, RZ ;  /* 0x000003e0039c7810 */ /* 0x000fe20007ffe0ff */
[----:B------:R-:W-:Y:S01]  /*34e0*/  UIMAD.WIDE.U32 UR20, UR16, UR34, URZ ;  /* 0x00000022101472a5 */ /* 0x000fe2000f8e003f */
[----:B------:R-:W-:Y:S01]  /*34f0*/  MUFU.SIN R97, R39 ;  /* 0x0000002700617308 */ /* 0x000fe20000000400 */
[----:B------:R-:W-:Y:S01]  /*3500*/  UIMAD UR40, UR16, UR35, UR40 ;  /* 0x00000023102872a4 */ /* 0x000fe2000f8e0228 */
[----:B------:R-:W-:Y:S01]  /*3510*/  FMUL.RZ R49, R7, 0.15915493667125701904 ;  /* 0x3e22f98307317820 */ /* 0x000fe2000040c000 */
[-C--:B------:R-:W-:Y:S01]  /*3520*/  LEA.HI.SX32 R6, R3, R3.reuse, 0x1b ;  /* 0x0000000303067211 */ /* 0x080fe200078fdaff */
[----:B------:R-:W-:Y:S01]  /*3530*/  FMUL.FTZ R47, R115, UR41 ;  /* 0x00000029732f7c20 */ /* 0x000fe20008410000 */
[-C--:B------:R-:W-:Y:S01]  /*3540*/  LEA.HI.SX32 R40, R40, R3.reuse, 0x1b ;  /* 0x0000000328287211 */ /* 0x080fe200078fdaff */
[----:B------:R-:W-:Y:S01]  /*3550*/  ULDC.64 UR34, c[0x0][0x1a0] ;  /* 0x0000680000227ab9 */ /* 0x000fe20000000a00 */
[-C--:B------:R-:W-:Y:S01]  /*3560*/  LEA.HI.SX32 R42, R42, R3.reuse, 0x1b ;  /* 0x000000032a2a7211 */ /* 0x080fe200078fdaff */
[----:B------:R0:W-:Y:S01]  /*3570*/  MUFU.COS R98, R39 ;  /* 0x0000002700627308 */ /* 0x0001e20000000000 */
[----:B------:R-:W-:-:S02]  /*3580*/  LEA.HI.SX32 R44, R44, R3, 0x1b ;  /* 0x000000032c2c7211 */ /* 0x000fc400078fdaff */
[-C--:B------:R-:W-:Y:S02]  /*3590*/  LEA.HI.SX32 R46, R46, R3.reuse, 0x1b ;  /* 0x000000032e2e7211 */ /* 0x080fe400078fdaff */
[-C--:B------:R-:W-:Y:S02]  /*35a0*/  LEA.HI.SX32 R48, R48, R3.reuse, 0x1b ;  /* 0x0000000330307211 */ /* 0x080fe400078fdaff */
[-C--:B------:R-:W-:Y:S01]  /*35b0*/  LEA.HI.SX32 R50, R50, R3.reuse, 0x1b ;  /* 0x0000000332327211 */ /* 0x080fe200078fdaff */
[----:B------:R-:W-:Y:S01]  /*35c0*/  MUFU.SIN R93, R41 ;  /* 0x00000029005d7308 */ /* 0x000fe20000000400 */
[-C--:B------:R-:W-:Y:S02]  /*35d0*/  LEA.HI.SX32 R52, R52, R3.reuse, 0x1b ;  /* 0x0000000334347211 */ /* 0x080fe400078fdaff */
[-C--:B------:R-:W-:Y:S02]  /*35e0*/  LEA.HI.SX32 R54, R54, R3.reuse, 0x1b ;  /* 0x0000000336367211 */ /* 0x080fe400078fdaff */
[----:B------:R-:W-:-:S02]  /*35f0*/  LEA.HI.SX32 R56, R56, R3, 0x1b ;  /* 0x0000000338387211 */ /* 0x000fc400078fdaff */
[-C--:B------:R-:W-:Y:S01]  /*3600*/  LEA.HI.SX32 R58, R58, R3.reuse, 0x1b ;  /* 0x000000033a3a7211 */ /* 0x080fe200078fdaff */
[----:B------:R1:W-:Y:S01]  /*3610*/  MUFU.COS R96, R41 ;  /* 0x0000002900607308 */ /* 0x0003e20000000000 */
        /* <DEDUP_REMOVED lines=12> */
[-C--:B0-----:R-:W-:Y:S02]  /*36e0*/  LEA.HI.SX32 R39, R84, R3.reuse, 0x1b ;  /* 0x0000000354277211 */ /* 0x081fe400078fdaff */
[-C--:B-1----:R-:W-:Y:S02]  /*36f0*/  LEA.HI.SX32 R41, R86, R3.reuse, 0x1b ;  /* 0x0000000356297211 */ /* 0x082fe400078fdaff */
[-C--:B------:R-:W-:Y:S02]  /*3700*/  LEA.HI.SX32 R43, R88, R3.reuse, 0x1b ;  /* 0x00000003582b7211 */ /* 0x080fe400078fdaff */
[-C--:B------:R-:W-:Y:S02]  /*3710*/  LEA.HI.SX32 R45, R90, R3.reuse, 0x1b ;  /* 0x000000035a2d7211 */ /* 0x080fe400078fdaff */
[----:B------:R-:W-:-:S02]  /*3720*/  LEA.HI.SX32 R94, R94, R3, 0x1b ;  /* 0x000000035e5e7211 */ /* 0x000fc400078fdaff */
[-C--:B------:R-:W-:Y:S02]  /*3730*/  LEA.HI.SX32 R150, R150, R3.reuse, 0x1b ;  /* 0x0000000396967211 */ /* 0x080fe400078fdaff */
[-C--:B------:R-:W-:Y:S02]  /*3740*/  LEA.HI.SX32 R152, R152, R3.reuse, 0x1b ;  /* 0x0000000398987211 */ /* 0x080fe400078fdaff */
[-C--:B------:R-:W-:Y:S02]  /*3750*/  LEA.HI.SX32 R154, R154, R3.reuse, 0x1b ;  /* 0x000000039a9a7211 */ /* 0x080fe400078fdaff */
[----:B------:R-:W-:Y:S01]  /*3760*/  LEA.HI.SX32 R156, R156, R3, 0x1b ;  /* 0x000000039c9c7211 */ /* 0x000fe200078fdaff */
[----:B------:R-:W-:Y:S01]  /*3770*/  FMUL.FTZ R3, R114, UR41 ;  /* 0x0000002972037c20 */ /* 0x000fe20008410000 */
[----:B------:R-:W-:Y:S01]  /*3780*/  UIMAD UR39, UR39, UR34, URZ ;  /* 0x00000022272772a4 */ /* 0x000fe2000f8e023f */
[----:B------:R-:W-:Y:S01]  /*3790*/  FMUL.RZ R53, R47, 0.15915493667125701904 ;  /* 0x3e22f9832f357820 */ /* 0x000fe2000040c000 */
[----:B------:R-:W-:Y:S01]  /*37a0*/  UIADD3 UR21, UR21, UR40, URZ ;  /* 0x0000002815157290 */ /* 0x000fe2000fffe03f */
[----:B------:R-:W-:-:S02]  /*37b0*/  SHF.L.U32 R6, R6, 0x1, RZ ;  /* 0x0000000106067819 */ /* 0x000fc400000006ff */
[----:B------:R-:W-:Y:S01]  /*37c0*/  SHF.L.U32 R47, R40, 0x1, RZ ;  /* 0x00000001282f7819 */ /* 0x000fe200000006ff */
[----:B------:R-:W-:Y:S01]  /*37d0*/  FMUL.RZ R40, R3, 0.15915493667125701904 ;  /* 0x3e22f98303287820 */ /* 0x000fe2000040c000 */
[----:B------:R-:W-:Y:S01]  /*37e0*/  UIMAD UR39, UR7, UR35, UR39 ;  /* 0x00000023072772a4 */ /* 0x000fe2000f8e0227 */
[----:B------:R-:W-:Y:S01]  /*37f0*/  FMUL.FTZ R3, R113, UR41 ;  /* 0x0000002971037c20 */ /* 0x000fe20008410000 */
[----:B------:R-:W-:Y:S01]  /*3800*/  UIMAD.WIDE.U32 UR34, UR7, UR34, UR20 ;  /* 0x00000022072272a5 */ /* 0x000fe2000f8e0014 */
[----:B------:R-:W-:Y:S01]  /*3810*/  MUFU.SIN R91, R49 ;  /* 0x00000031005b7308 */ /* 0x000fe20000000400 */
[----:B----4-:R0:W-:Y:S01]  /*3820*/  STS.U16 [R6], R9 ;  /* 0x0000000906007388 */ /* 0x0101e20000000400 */
[----:B------:R-:W-:Y:S01]  /*3830*/  SHF.L.U32 R42, R42, 0x1, RZ ;  /* 0x000000012a2a7819 */ /* 0x000fe200000006ff */
[----:B------:R-:W-:Y:S01]  /*3840*/  ULDC.64 UR20, c[0x0][0x228] ;  /* 0x00008a0000147ab9 */ /* 0x000fe20000000a00 */
[----:B------:R-:W-:Y:S01]  /*3850*/  SHF.L.U32 R46, R46, 0x1, RZ ;  /* 0x000000012e2e7819 */ /* 0x000fe200000006ff */
[----:B------:R-:W-:-:S03]  /*3860*/  UIADD3 UR35, UR35, UR39, URZ ;  /* 0x0000002723237290 */ /* 0x000fc6000fffe03f */
[----:B------:R1:W-:Y:S01]  /*3870*/  MUFU.COS R92, R49 ;  /* 0x00000031005c7308 */ /* 0x0003e20000000000 */
[----:B------:R-:W-:Y:S01]  /*3880*/  ULEA UR20, UP0, UR34, UR20, 0x3 ;  /* 0x0000001422147291 */ /* 0x000fe2000f80183f */
[----:B0-----:R-:W-:Y:S01]  /*3890*/  FMUL.RZ R6, R3, 0.15915493667125701904 ;  /* 0x3e22f98303067820 */ /* 0x001fe2000040c000 */
[----:B------:R-:W-:Y:S01]  /*38a0*/  SHF.L.U32 R51, R48, 0x1, RZ ;  /* 0x0000000130337819 */ /* 0x000fe200000006ff */
[----:B------:R-:W-:Y:S01]  /*38b0*/  FMUL.FTZ R3, R112, UR41 ;  /* 0x0000002970037c20 */ /* 0x000fe20008410000 */
[----:B---3--:R0:W-:Y:S01]  /*38c0*/  STS.U16 [R47+0x40], R8 ;  /* 0x000040082f007388 */ /* 0x0081e20000000400 */
[----:B-1----:R-:W-:-:S03]  /*38d0*/  SHF.L.U32 R49, R44, 0x1, RZ ;  /* 0x000000012c317819 */ /* 0x002fc600000006ff */
[----:B------:R-:W-:Y:S01]  /*38e0*/  STS.U16 [R42+0x80], R5 ;  /* 0x000080052a007388 */ /* 0x000fe20000000400 */
[----:B------:R-:W-:Y:S01]  /*38f0*/  SHF.L.U32 R50, R50, 0x1, RZ ;  /* 0x0000000132327819 */ /* 0x000fe200000006ff */
[----:B------:R1:W2:Y:S01]  /*3900*/  R2UR UR40, R2 ;  /* 0x00000000022873c2 */ /* 0x0002a200000e0000 */
[----:B------:R-:W-:Y:S01]  /*3910*/  SHF.L.U32 R9, R52, 0x1, RZ ;  /* 0x0000000134097819 */ /* 0x000fe200000006ff */
[----:B------:R3:W-:Y:S01]  /*3920*/  STS.U16 [R49+0xc0], R10 ;  /* 0x0000c00a31007388 */ /* 0x0007e20000000400 */
[----:B------:R-:W-:Y:S01]  /*3930*/  ULEA.HI.X UR21, UR34, UR21, UR35, 0x3, UP0 ;  /* 0x0000001522157291 */ /* 0x000fe200080f1c23 */
[----:B0-----:R-:W-:Y:S02]  /*3940*/  FMUL.RZ R8, R3, 0.15915493667125701904 ;  /* 0x3e22f98303087820 */ /* 0x001fe4000040c000 */
[----:B------:R-:W-:Y:S01]  /*3950*/  STS.U16 [R46+0x100], R11 ;  /* 0x0001000b2e007388 */ /* 0x000fe20000000400 */
[----:B------:R-:W-:Y:S02]  /*3960*/  FMUL.FTZ R3, R111, UR41 ;  /* 0x000000296f037c20 */ /* 0x000fe40008410000 */
[----:B-1----:R-:W-:Y:S01]  /*3970*/  FMUL.FTZ R2, R110, UR41 ;  /* 0x000000296e027c20 */ /* 0x002fe20008410000 */
[----:B------:R-:W-:Y:S04]  /*3980*/  STS.U16 [R51+0x140], R12 ;  /* 0x0001400c33007388 */ /* 0x000fe80000000400 */
[----:B------:R-:W-:Y:S01]  /*3990*/  STS.U16 [R50+0x180], R13 ;  /* 0x0001800d32007388 */ /* 0x000fe20000000400 */
[----:B---3--:R-:W-:Y:S01]  /*39a0*/  FMUL.RZ R10, R2, 0.15915493667125701904 ;  /* 0x3e22f983020a7820 */ /* 0x008fe2000040c000 */
[----:B------:R-:W-:-:S02]  /*39b0*/  MOV R2, UR20 ;  /* 0x0000001400027c02 */ /* 0x000fc40008000f00 */
[----:B------:R0:W-:Y:S02]  /*39c0*/  STS.U16 [R9+0x1c0], R16 ;  /* 0x0001c01009007388 */ /* 0x0001e40000000400 */
[----:B0-----:R-:W-:Y:S01]  /*39d0*/  FMUL.RZ R9, R3, 0.15915493667125701904 ;  /* 0x3e22f98303097820 */ /* 0x001fe2000040c000 */
[----:B------:R-:W-:-:S06]  /*39e0*/  MOV R3, UR21 ;  /* 0x0000001500037c02 */ /* 0x000fcc0008000f00 */
[----:B------:R-:W3:Y:S01]  /*39f0*/  LDG.E.64 R2, [R2.64] ;  /* 0x0000001e02027981 */ /* 0x000ee2000c1e1b00 */
[----:B------:R-:W-:Y:S02]  /*3a00*/  SHF.L.U32 R54, R54, 0x1, RZ ;  /* 0x0000000136367819 */ /* 0x000fe400000006ff */
[----:B------:R-:W-:Y:S02]  /*3a10*/  SHF.L.U32 R5, R56, 0x1, RZ ;  /* 0x0000000138057819 */ /* 0x000fe400000006ff */
[----:B------:R-:W-:Y:S02]  /*3a20*/  SHF.L.U32 R58, R58, 0x1, RZ ;  /* 0x000000013a3a7819 */ /* 0x000fe400000006ff */
[----:B------:R-:W-:Y:S01]  /*3a30*/  SHF.L.U32 R11, R60, 0x1, RZ ;  /* 0x000000013c0b7819 */ /* 0x000fe200000006ff */
[----:B------:R-:W-:Y:S01]  /*3a40*/  STS.U16 [R54+0x200], R17 ;  /* 0x0002001136007388 */ /* 0x000fe20000000400 */
[----:B------:R-:W-:Y:S02]  /*3a50*/  SHF.L.U32 R13, R62, 0x1, RZ ;  /* 0x000000013e0d7819 */ /* 0x000fe400000006ff */
[----:B------:R-:W-:Y:S01]  /*3a60*/  SHF.L.U32 R64, R64, 0x1, RZ ;  /* 0x0000000140407819 */ /* 0x000fe200000006ff */
[----:B------:R0:W-:Y:S01]  /*3a70*/  STS.U16 [R5+0x240], R14 ;  /* 0x0002400e05007388 */ /* 0x0001e20000000400 */
[----:B------:R-:W-:Y:S01]  /*3a80*/  SHF.L.U32 R66, R66, 0x1, RZ ;  /* 0x0000000142427819 */ /* 0x000fe200000006ff */
[----:B------:R-:W-:Y:S02]  /*3a90*/  MUFU.SIN R83, R8 ;  /* 0x0000000800537308 */ /* 0x000fe40000000400 */
[----:B------:R-:W-:Y:S01]  /*3aa0*/  STS.U16 [R58+0x280], R25 ;  /* 0x000280193a007388 */ /* 0x000fe20000000400 */
[----:B------:R-:W-:-:S03]  /*3ab0*/  SHF.L.U32 R70, R70, 0x1, RZ ;  /* 0x0000000146467819 */ /* 0x000fc600000006ff */
[----:B------:R-:W-:Y:S01]  /*3ac0*/  STS.U16 [R11+0x2c0], R22 ;  /* 0x0002c0160b007388 */ /* 0x000fe20000000400 */
[----:B0-----:R-:W-:Y:S01]  /*3ad0*/  SHF.L.U32 R5, R68, 0x1, RZ ;  /* 0x0000000144057819 */ /* 0x001fe200000006ff */
[----:B------:R2:W-:Y:S02]  /*3ae0*/  MUFU.COS R84, R8 ;  /* 0x0000000800547308 */ /* 0x0005e40000000000 */
[----:B------:R-:W-:Y:S01]  /*3af0*/  STS.U16 [R13+0x300], R18 ;  /* 0x000300120d007388 */ /* 0x000fe20000000400 */
[----:B------:R-:W-:-:S03]  /*3b00*/  SHF.L.U32 R72, R72, 0x1, RZ ;  /* 0x0000000148487819 */ /* 0x000fc600000006ff */
[----:B------:R-:W-:Y:S01]  /*3b10*/  STS.U16 [R64+0x340], R19 ;  /* 0x0003401340007388 */ /* 0x000fe20000000400 */
[----:B------:R-:W-:Y:S02]  /*3b20*/  SHF.L.U32 R74, R74, 0x1, RZ ;  /* 0x000000014a4a7819 */ /* 0x000fe400000006ff */
[----:B--2---:R-:W-:Y:S01]  /*3b30*/  MOV R8, UR40 ;  /* 0x0000002800087c02 */ /* 0x004fe20008000f00 */
[----:B------:R-:W-:Y:S01]  /*3b40*/  STS.U16 [R66+0x380], R15 ;  /* 0x0003800f42007388 */ /* 0x000fe20000000400 */
[----:B------:R-:W-:Y:S03]  /*3b50*/  MUFU.SIN R81, R9 ;  /* 0x0000000900517308 */ /* 0x000fe60000000400 */
[----:B------:R0:W-:Y:S04]  /*3b60*/  STS.U16 [R5+0x3c0], R24 ;  /* 0x0003c01805007388 */ /* 0x0001e80000000400 */
[----:B------:R-:W-:Y:S01]  /*3b70*/  STS.U16 [R70+0x400], R23 ;  /* 0x0004001746007388 */ /* 0x000fe20000000400 */
[----:B------:R1:W-:Y:S01]  /*3b80*/  MUFU.COS R82, R9 ;  /* 0x0000000900527308 */ /* 0x0003e20000000000 */
[----:B0-----:R-:W-:-:S02]  /*3b90*/  SHF.L.U32 R5, R76, 0x1, RZ ;  /* 0x000000014c057819 */ /* 0x001fc400000006ff */
[----:B------:R-:W-:Y:S01]  /*3ba0*/  STS.U16 [R72+0x440], R21 ;  /* 0x0004401548007388 */ /* 0x000fe20000000400 */
[----:B-1----:R-:W-:-:S03]  /*3bb0*/  FMUL.FTZ R9, R8, 1.4426950216293334961 ;  /* 0x3fb8aa3b08097820 */ /* 0x002fc60000410000 */
[----:B------:R-:W-:Y:S04]  /*3bc0*/  STS.U16 [R74+0x480], R27 ;  /* 0x0004801b4a007388 */ /* 0x000fe80000000400 */
[----:B------:R0:W-:Y:S01]  /*3bd0*/  STS.U16 [R5+0x4c0], R36 ;  /* 0x0004c02405007388 */ /* 0x0001e20000000400 */
[----:B------:R-:W-:Y:S01]  /*3be0*/  MUFU.SIN R85, R6 ;  /* 0x0000000600557308 */ /* 0x000fe20000000400 */
[----:B------:R-:W-:Y:S01]  /*3bf0*/  SHF.L.U32 R11, R78, 0x1, RZ ;  /* 0x000000014e0b7819 */ /* 0x000fe200000006ff */
[----:B0-----:R-:W-:-:S06]  /*3c00*/  FMUL.FTZ R5, R125, R9 ;  /* 0x000000097d057220 */ /* 0x001fcc0000410000 */
[----:B------:R0:W-:Y:S01]  /*3c10*/  MUFU.COS R86, R6 ;  /* 0x0000000600567308 */ /* 0x0001e20000000000 */
[----:B------:R-:W-:Y:S07]  /*3c20*/  STS.U16 [R11+0x500], R38 ;  /* 0x000500260b007388 */ /* 0x000fee0000000400 */
[----:B------:R-:W1:Y:S01]  /*3c30*/  MUFU.EX2 R5, R5 ;  /* 0x0000000500057308 */ /* 0x000e620000000800 */
[----:B0-----:R-:W-:-:S05]  /*3c40*/  SHF.L.U32 R6, R80, 0x1, RZ ;  /* 0x0000000150067819 */ /* 0x001fca00000006ff */
[----:B------:R0:W-:Y:S01]  /*3c50*/  STS.U16 [R6+0x540], R35 ;  /* 0x0005402306007388 */ /* 0x0001e20000000400 */
[----:B------:R-:W-:Y:S02]  /*3c60*/  SHF.L.U32 R7, R7, 0x1, RZ ;  /* 0x0000000107077819 */ /* 0x000fe400000006ff */
[----:B------:R-:W-:Y:S02]  /*3c70*/  SHF.L.U32 R39, R39, 0x1, RZ ;  /* 0x0000000127277819 */ /* 0x000fe400000006ff */
[----:B------:R-:W-:Y:S01]  /*3c80*/  SHF.L.U32 R41, R41, 0x1, RZ ;  /* 0x0000000129297819 */ /* 0x000fe200000006ff */
[----:B0-----:R-:W-:Y:S01]  /*3c90*/  FMUL.FTZ R6, R124, R9 ;  /* 0x000000097c067220 */ /* 0x001fe20000410000 */
[----:B------:R-:W-:Y:S02]  /*3ca0*/  PRMT R209, RZ, 0x5410, R171 ;  /* 0x00005410ffd17816 */ /* 0x000fe400000000ab */
[----:B------:R-:W-:Y:S01]  /*3cb0*/  SHF.L.U32 R43, R43, 0x1, RZ ;  /* 0x000000012b2b7819 */ /* 0x000fe200000006ff */
[----:B------:R0:W-:Y:S01]  /*3cc0*/  STS.U16 [R7+0x580], R20 ;  /* 0x0005801407007388 */ /* 0x0001e20000000400 */
[----:B------:R-:W-:Y:S01]  /*3cd0*/  SHF.L.U32 R8, R45, 0x1, RZ ;  /* 0x000000012d087819 */ /* 0x000fe200000006ff */
[----:B------:R-:W2:Y:S01]  /*3ce0*/  MUFU.EX2 R6, R6 ;  /* 0x0000000600067308 */ /* 0x000ea20000000800 */
[----:B------:R-:W-:Y:S01]  /*3cf0*/  SHF.L.U32 R11, R94, 0x1, RZ ;  /* 0x000000015e0b7819 */ /* 0x000fe200000006ff */
[----:B------:R-:W-:Y:S01]  /*3d00*/  STS.U16 [R39+0x5c0], R26 ;  /* 0x0005c01a27007388 */ /* 0x000fe20000000400 */
[----:B-1----:R-:W-:-:S02]  /*3d10*/  FMUL.FTZ R107, R5, R107 ;  /* 0x0000006b056b7220 */ /* 0x002fc40000410000 */
[----:B------:R-:W-:Y:S01]  /*3d20*/  FMUL.FTZ R209, R126, R209 ;  /* 0x000000d17ed17220 */ /* 0x000fe20000410000 */
[----:B------:R-:W-:Y:S01]  /*3d30*/  STS.U16 [R41+0x600], R28 ;  /* 0x0006001c29007388 */ /* 0x000fe20000000400 */
[----:B0-----:R-:W-:-:S03]  /*3d40*/  FMUL.FTZ R7, R123, R9 ;  /* 0x000000097b077220 */ /* 0x001fc60000410000 */
[----:B------:R-:W-:Y:S01]  /*3d50*/  STS.U16 [R43+0x640], R32 ;  /* 0x000640202b007388 */ /* 0x000fe20000000400 */
[----:B------:R-:W-:-:S03]  /*3d60*/  FMUL.FTZ R108, R5, R108 ;  /* 0x0000006c056c7220 */ /* 0x000fc60000410000 */
[----:B------:R-:W-:Y:S01]  /*3d70*/  STS.U16 [R8+0x680], R37 ;  /* 0x0006802508007388 */ /* 0x000fe20000000400 */
[----:B------:R-:W-:-:S03]  /*3d80*/  PRMT R208, RZ, 0x5410, R170 ;  /* 0x00005410ffd07816 */ /* 0x000fc600000000aa */
[----:B------:R0:W-:Y:S01]  /*3d90*/  STS.U16 [R11+0x6c0], R34 ;  /* 0x0006c0220b007388 */ /* 0x0001e20000000400 */
[-C--:B------:R-:W-:Y:S01]  /*3da0*/  FMUL.FTZ R5, RZ, R107.reuse ;  /* 0x0000006bff057220 */ /* 0x080fe20000410000 */
[----:B------:R-:W-:Y:S01]  /*3db0*/  SHF.L.U32 R150, R150, 0x1, RZ ;  /* 0x0000000196967819 */ /* 0x000fe200000006ff */
[----:B------:R-:W1:Y:S01]  /*3dc0*/  MUFU.EX2 R7, R7 ;  /* 0x0000000700077308 */ /* 0x000e620000000800 */
[----:B------:R-:W-:Y:S01]  /*3dd0*/  SHF.L.U32 R152, R152, 0x1, RZ ;  /* 0x0000000198987819 */ /* 0x000fe200000006ff */
[----:B0-----:R-:W-:Y:S01]  /*3de0*/  FMUL.FTZ R11, R209, R107 ;  /* 0x0000006bd10b7220 */ /* 0x001fe20000410000 */
[----:B------:R-:W-:Y:S01]  /*3df0*/  SHF.L.U32 R13, R154, 0x1, RZ ;  /* 0x000000019a0d7819 */ /* 0x000fe200000006ff */
[----:B------:R-:W-:Y:S02]  /*3e00*/  FMUL.FTZ R208, R125, R208 ;  /* 0x000000d07dd07220 */ /* 0x000fe40000410000 */
[-C--:B------:R-:W-:Y:S02]  /*3e10*/  FFMA.FTZ R11, RZ, R108.reuse, R11 ;  /* 0x0000006cff0b7223 */ /* 0x080fe4000001000b */
[----:B------:R-:W-:Y:S01]  /*3e20*/  FFMA.FTZ R5, R209, R108, -R5 ;  /* 0x0000006cd1057223 */ /* 0x000fe20000010805 */
[----:B------:R-:W-:Y:S01]  /*3e30*/  STS.U16 [R150+0x700], R33 ;  /* 0x0007002196007388 */ /* 0x000fe20000000400 */
[----:B--2---:R-:W-:-:S02]  /*3e40*/  FMUL.FTZ R105, R6, R105 ;  /* 0x0000006906697220 */ /* 0x004fc40000410000 */
[----:B------:R-:W-:Y:S01]  /*3e50*/  FADD.FTZ R11, RZ, R11 ;  /* 0x0000000bff0b7221 */ /* 0x000fe20000010000 */
[----:B------:R-:W-:Y:S01]  /*3e60*/  STS.U16 [R152+0x740], R31 ;  /* 0x0007401f98007388 */ /* 0x000fe20000000400 */
[----:B------:R-:W-:Y:S01]  /*3e70*/  FMUL.FTZ R106, R6, R106 ;  /* 0x0000006a066a7220 */ /* 0x000fe20000410000 */
[----:B------:R-:W-:Y:S01]  /*3e80*/  PRMT R207, RZ, 0x5410, R169 ;  /* 0x00005410ffcf7816 */ /* 0x000fe200000000a9 */
[----:B------:R-:W-:Y:S01]  /*3e90*/  FMUL.FTZ R8, R122, R9 ;  /* 0x000000097a087220 */ /* 0x000fe20000410000 */
[----:B------:R0:W-:Y:S01]  /*3ea0*/  STS.U16 [R13+0x780], R30 ;  /* 0x0007801e0d007388 */ /* 0x0001e20000000400 */
[----:B------:R-:W-:Y:S02]  /*3eb0*/  FADD.FTZ R6, R208, R5 ;  /* 0x00000005d0067221 */ /* 0x000fe40000010000 */
[----:B------:R-:W-:Y:S02]  /*3ec0*/  FMUL.FTZ R207, R124, R207 ;  /* 0x000000cf7ccf7220 */ /* 0x000fe40000410000 */
[C---:B------:R-:W-:Y:S01]  /*3ed0*/  FMUL.FTZ R14, R105.reuse, R6 ;  /* 0x00000006690e7220 */ /* 0x040fe20000410000 */
[----:B------:R-:W2:Y:S01]  /*3ee0*/  MUFU.EX2 R8, R8 ;  /* 0x0000000800087308 */ /* 0x000ea20000000800 */
[----:B0-----:R-:W-:-:S02]  /*3ef0*/  FMUL.FTZ R13, R105, R11 ;  /* 0x0000000b690d7220 */ /* 0x001fc40000410000 */
[C---:B------:R-:W-:Y:S02]  /*3f00*/  FFMA.FTZ R14, R106.reuse, R11, R14 ;  /* 0x0000000b6a0e7223 */ /* 0x040fe4000001000e */
[----:B------:R-:W-:-:S03]  /*3f10*/  FFMA.FTZ R12, R106, R6, -R13 ;  /* 0x000000066a0c7223 */ /* 0x000fc6000001080d */
[----:B------:R-:W-:Y:S01]  /*3f20*/  MUFU.SIN R59, R10 ;  /* 0x0000000a003b7308 */ /* 0x000fe20000000400 */
[----:B-1----:R-:W-:Y:S02]  /*3f30*/  FMUL.FTZ R103, R7, R103 ;  /* 0x0000006707677220 */ /* 0x002fe40000410000 */
[----:B------:R-:W-:Y:S02]  /*3f40*/  FADD.FTZ R12, R207, R12 ;  /* 0x0000000ccf0c7221 */ /* 0x000fe40000010000 */
[----:B------:R-:W-:-:S03]  /*3f50*/  FADD.FTZ R14, RZ, R14 ;  /* 0x0000000eff0e7221 */ /* 0x000fc60000010000 */
[----:B------:R0:W-:Y:S01]  /*3f60*/  MUFU.COS R80, R10 ;  /* 0x0000000a00507308 */ /* 0x0001e20000000000 */
[----:B------:R-:W-:Y:S01]  /*3f70*/  FMUL.FTZ R104, R7, R104 ;  /* 0x0000006807687220 */ /* 0x000fe20000410000 */
[----:B------:R-:W-:Y:S01]  /*3f80*/  PRMT R206, RZ, 0x5410, R168 ;  /* 0x00005410ffce7816 */ /* 0x000fe200000000a8 */
[----:B------:R-:W-:Y:S02]  /*3f90*/  FMUL.FTZ R13, R103, R12 ;  /* 0x0000000c670d7220 */ /* 0x000fe40000410000 */
[-C--:B------:R-:W-:Y:S02]  /*3fa0*/  FMUL.FTZ R5, R126, R9.reuse ;  /* 0x000000097e057220 */ /* 0x080fe40000410000 */
[-C--:B0-----:R-:W-:Y:S02]  /*3fb0*/  FMUL.FTZ R10, R119, R9.reuse ;  /* 0x00000009770a7220 */ /* 0x081fe40000410000 */
[----:B------:R-:W-:Y:S02]  /*3fc0*/  FMUL.FTZ R11, R103, R14 ;  /* 0x0000000e670b7220 */ /* 0x000fe40000410000 */
[----:B------:R-:W-:-:S02]  /*3fd0*/  FMUL.FTZ R6, R118, R9 ;  /* 0x0000000976067220 */ /* 0x000fc40000410000 */
[----:B------:R-:W-:Y:S01]  /*3fe0*/  FMUL.FTZ R7, R117, R9 ;  /* 0x0000000975077220 */ /* 0x000fe20000410000 */
[----:B------:R-:W0:Y:S01]  /*3ff0*/  MUFU.EX2 R10, R10 ;  /* 0x0000000a000a7308 */ /* 0x000e220000000800 */
[C---:B------:R-:W-:Y:S02]  /*4000*/  FFMA.FTZ R13, R104.reuse, R14, R13 ;  /* 0x0000000e680d7223 */ /* 0x040fe4000001000d */
[----:B------:R-:W-:Y:S02]  /*4010*/  FFMA.FTZ R11, R104, R12, -R11 ;  /* 0x0000000c680b7223 */ /* 0x000fe4000001080b */
[----:B------:R-:W-:Y:S02]  /*4020*/  FMUL.FTZ R206, R123, R206 ;  /* 0x000000ce7bce7220 */ /* 0x000fe40000410000 */
[----:B--2---:R-:W-:Y:S01]  /*4030*/  FMUL.FTZ R101, R8, R101 ;  /* 0x0000006508657220 */ /* 0x004fe20000410000 */
[----:B------:R-:W1:Y:S01]  /*4040*/  MUFU.EX2 R5, R5 ;  /* 0x0000000500057308 */ /* 0x000e620000000800 */
[----:B------:R-:W-:Y:S01]  /*4050*/  FADD.FTZ R13, RZ, R13 ;  /* 0x0000000dff0d7221 */ /* 0x000fe20000010000 */
[----:B------:R-:W-:Y:S01]  /*4060*/  PRMT R205, RZ, 0x5410, R167 ;  /* 0x00005410ffcd7816 */ /* 0x000fe200000000a7 */
[----:B------:R-:W-:-:S02]  /*4070*/  FADD.FTZ R11, R206, R11 ;  /* 0x0000000bce0b7221 */ /* 0x000fc40000010000 */
[----:B------:R-:W-:-:S03]  /*4080*/  FMUL.FTZ R102, R8, R102 ;  /* 0x0000006608667220 */ /* 0x000fc60000410000 */
[----:B------:R-:W2:Y:S01]  /*4090*/  MUFU.EX2 R6, R6 ;  /* 0x0000000600067308 */ /* 0x000ea20000000800 */
[----:B------:R-:W-:Y:S02]  /*40a0*/  FMUL.FTZ R12, R101, R13 ;  /* 0x0000000d650c7220 */ /* 0x000fe40000410000 */
[----:B------:R-:W-:-:S05]  /*40b0*/  FMUL.FTZ R8, R116, R9 ;  /* 0x0000000974087220 */ /* 0x000fca0000410000 */
[----:B------:R-:W4:Y:S01]  /*40c0*/  MUFU.EX2 R7, R7 ;  /* 0x0000000700077308 */ /* 0x000f220000000800 */
[-C--:B------:R-:W-:Y:S01]  /*40d0*/  FMUL.FTZ R14, R101, R11.reuse ;  /* 0x0000000b650e7220 */ /* 0x080fe20000410000 */
[----:B------:R-:W-:Y:S01]  /*40e0*/  ISETP.NE.AND P1, PT, R148, RZ, PT ;  /* 0x000000ff9400720c */ /* 0x000fe20003f25270 */
[----:B------:R-:W-:Y:S02]  /*40f0*/  FFMA.FTZ R12, R102, R11, -R12 ;  /* 0x0000000b660c7223 */ /* 0x000fe4000001080c */
[----:B------:R-:W-:Y:S02]  /*4100*/  FMUL.FTZ R205, R122, R205 ;  /* 0x000000cd7acd7220 */ /* 0x000fe40000410000 */
[----:B------:R-:W-:Y:S01]  /*4110*/  FFMA.FTZ R14, R102, R13, R14 ;  /* 0x0000000d660e7223 */ /* 0x000fe2000001000e */
[----:B------:R-:W2:Y:S01]  /*4120*/  MUFU.EX2 R8, R8 ;  /* 0x0000000800087308 */ /* 0x000ea20000000800 */
[----:B0-----:R-:W-:Y:S02]  /*4130*/  FMUL.FTZ R99, R10, R99 ;  /* 0x000000630a637220 */ /* 0x001fe40000410000 */
[----:B------:R-:W-:-:S02]  /*4140*/  FADD.FTZ R12, R205, R12 ;  /* 0x0000000ccd0c7221 */ /* 0x000fc40000010000 */
[----:B------:R-:W-:Y:S02]  /*4150*/  FMUL.FTZ R100, R10, R100 ;  /* 0x000000640a647220 */ /* 0x000fe40000410000 */
[----:B------:R-:W-:Y:S01]  /*4160*/  FADD.FTZ R14, RZ, R14 ;  /* 0x0000000eff0e7221 */ /* 0x000fe20000010000 */
[----:B------:R-:W-:Y:S01]  /*4170*/  LEA R0, R147, R0, 0x5 ;  /* 0x0000000093007211 */ /* 0x000fe200078e28ff */
[----:B------:R-:W-:Y:S02]  /*4180*/  FMUL.FTZ R10, R109, UR41 ;  /* 0x000000296d0a7c20 */ /* 0x000fe40008410000 */
[C---:B-1----:R-:W-:Y:S02]  /*4190*/  FMUL.FTZ R120, R5.reuse, R120 ;  /* 0x0000007805787220 */ /* 0x042fe40000410000 */
[----:B------:R-:W-:Y:S01]  /*41a0*/  FMUL.FTZ R121, R5, R121 ;  /* 0x0000007905797220 */ /* 0x000fe20000410000 */
[----:B------:R-:W-:Y:S01]  /*41b0*/  MOV R5, UR32 ;  /* 0x0000002000057c02 */ /* 0x000fe20008000f00 */
[----:B------:R-:W-:Y:S01]  /*41c0*/  FMUL.FTZ R11, R99, R12 ;  /* 0x0000000c630b7220 */ /* 0x000fe20000410000 */
[----:B------:R-:W-:Y:S01]  /*41d0*/  HFMA2.MMA R13, -RZ, RZ, 0, 9.5367431640625e-07 ;  /* 0x00000010ff0d7435 */ /* 0x000fe200000001ff */
[----:B--2---:R-:W-:-:S02]  /*41e0*/  FMUL.FTZ R98, R6, R98 ;  /* 0x0000006206627220 */ /* 0x004fc40000410000 */
[----:B------:R-:W-:Y:S02]  /*41f0*/  FMUL.FTZ R97, R6, R97 ;  /* 0x0000006106617220 */ /* 0x000fe40000410000 */
[C---:B----4-:R-:W-:Y:S02]  /*4200*/  FMUL.FTZ R96, R7.reuse, R96 ;  /* 0x0000006007607220 */ /* 0x050fe40000410000 */
[----:B------:R-:W-:Y:S02]  /*4210*/  FMUL.FTZ R93, R7, R93 ;  /* 0x0000005d075d7220 */ /* 0x000fe40000410000 */
[----:B------:R-:W-:Y:S02]  /*4220*/  FMUL.FTZ R7, R99, R14 ;  /* 0x0000000e63077220 */ /* 0x000fe40000410000 */
[-C--:B------:R-:W-:Y:S01]  /*4230*/  FMUL.FTZ R6, R115, R9.reuse ;  /* 0x0000000973067220 */ /* 0x080fe20000410000 */
[----:B------:R-:W-:Y:S01]  /*4240*/  LEA R5, R5, UR7, 0x8 ;  /* 0x0000000705057c11 */ /* 0x000fe2000f8e40ff */
[----:B------:R-:W-:Y:S01]  /*4250*/  FMUL.RZ R10, R10, 0.15915493667125701904 ;  /* 0x3e22f9830a0a7820 */ /* 0x000fe2000040c000 */
[----:B------:R-:W-:Y:S01]  /*4260*/  LEA.HI.SX32 R0, R0, R0, 0x1b ;  /* 0x0000000000007211 */ /* 0x000fe200078fdaff */
[----:B------:R-:W-:Y:S01]  /*4270*/  FFMA.FTZ R20, R100, R14, R11 ;  /* 0x0000000e64147223 */ /* 0x000fe2000001000b */
[----:B------:R-:W-:Y:S01]  /*4280*/  @P1 IADD3 R5, R148, 0x200, RZ ;  /* 0x0000020094051810 */ /* 0x000fe20007ffe0ff */
[----:B------:R-:W-:Y:S01]  /*4290*/  FFMA.FTZ R27, R100, R12, -R7 ;  /* 0x0000000c641b7223 */ /* 0x000fe20000010807 */
[----:B------:R-:W-:Y:S01]  /*42a0*/  SHF.L.U32 R156, R156, 0x1, RZ ;  /* 0x000000019c9c7819 */ /* 0x000fe200000006ff */
[----:B------:R0:W-:Y:S01]  /*42b0*/  MUFU.EX2 R11, R6 ;  /* 0x00000006000b7308 */ /* 0x0001e20000000800 */
[-C--:B------:R-:W-:Y:S01]  /*42c0*/  FMUL.FTZ R7, R114, R9.reuse ;  /* 0x0000000972077220 */ /* 0x080fe20000410000 */
[----:B------:R-:W-:Y:S01]  /*42d0*/  SHF.L.U32 R26, R5, 0x3, RZ ;  /* 0x00000003051a7819 */ /* 0x000fe200000006ff */
[----:B------:R-:W-:Y:S01]  /*42e0*/  FMUL.FTZ R92, R8, R92 ;  /* 0x0000005c085c7220 */ /* 0x000fe20000410000 */
[----:B------:R-:W-:Y:S04]  /*42f0*/  STS.U16 [R156+0x7c0], R29 ;  /* 0x0007c01d9c007388 */ /* 0x000fe80000000400 */
[----:B------:R-:W-:Y:S01]  /*4300*/  MUFU.SIN R57, R10 ;  /* 0x0000000a00397308 */ /* 0x000fe20000000400 */
[----:B0-----:R-:W-:-:S02]  /*4310*/  FMUL.FTZ R6, R113, R9 ;  /* 0x0000000971067220 */ /* 0x001fc40000410000 */
[----:B------:R-:W-:-:S05]  /*4320*/  FMUL.FTZ R91, R8, R91 ;  /* 0x0000005b085b7220 */ /* 0x000fca0000410000 */
[----:B------:R0:W-:Y:S01]  /*4330*/  MUFU.COS R25, R10 ;  /* 0x0000000a00197308 */ /* 0x0001e20000000000 */
[----:B------:R-:W-:Y:S01]  /*4340*/  @!P0 IMAD.WIDE R4, R4, R13, UR10 ;  /* 0x0000000a04048e25 */ /* 0x000fe2000f8e020d */
[----:B0-----:R-:W-:-:S06]  /*4350*/  SHF.L.U32 R10, R0, 0x1, RZ ;  /* 0x00000001000a7819 */ /* 0x001fcc00000006ff */
[----:B------:R-:W-:Y:S01]  /*4360*/  MUFU.SIN R89, R53 ;  /* 0x0000003500597308 */ /* 0x000fe20000000400 */
[----:B------:R-:W-:-:S06]  /*4370*/  NOP ;  /* 0x0000000000007918 */ /* 0x000fcc0000000000 */
[----:B------:R-:W-:Y:S01]  /*4380*/  LDS.U16 R56, [R10] ;  /* 0x000000000a387984 */ /* 0x000fe20000000400 */
[----:B------:R0:W1:Y:S03]  /*4390*/  MUFU.COS R90, R53 ;  /* 0x00000035005a7308 */ /* 0x0000660000000000 */
[----:B------:R-:W2:Y:S04]  /*43a0*/  LDS.U16 R55, [R10+0x2] ;  /* 0x000002000a377984 */ /* 0x000ea80000000400 */
[----:B------:R-:W-:Y:S01]  /*43b0*/  LDS.U16 R54, [R10+0x4] ;  /* 0x000004000a367984 */ /* 0x000fe20000000400 */
[----:B------:R-:W-:Y:S03]  /*43c0*/  MUFU.SIN R87, R40 ;  /* 0x0000002800577308 */ /* 0x000fe60000000400 */
[----:B0-----:R-:W0:Y:S04]  /*43d0*/  LDS.U16 R53, [R10+0x6] ;  /* 0x000006000a357984 */ /* 0x001e280000000400 */
[----:B------:R-:W-:Y:S01]  /*43e0*/  LDS.U16 R48, [R10+0x8] ;  /* 0x000008000a307984 */ /* 0x000fe20000000400 */
[----:B------:R4:W-:Y:S03]  /*43f0*/  MUFU.COS R88, R40 ;  /* 0x0000002800587308 */ /* 0x0009e60000000000 */
[----:B------:R-:W0:Y:S04]  /*4400*/  LDS.U16 R47, [R10+0xa] ;  /* 0x00000a000a2f7984 */ /* 0x000e280000000400 */
[----:B------:R-:W-:Y:S01]  /*4410*/  LDS.U16 R46, [R10+0xc] ;  /* 0x00000c000a2e7984 */ /* 0x000fe20000000400 */
[----:B------:R0:W-:Y:S03]  /*4420*/  MUFU.EX2 R12, R7 ;  /* 0x00000007000c7308 */ /* 0x0001e60000000800 */
[----:B------:R-:W0:Y:S04]  /*4430*/  LDS.U16 R45, [R10+0xe] ;  /* 0x00000e000a2d7984 */ /* 0x000e280000000400 */
[----:B----4-:R-:W-:Y:S01]  /*4440*/  LDS.U16 R40, [R10+0x10] ;  /* 0x000010000a287984 */ /* 0x010fe20000000400 */
[----:B------:R4:W0:Y:S03]  /*4450*/  MUFU.EX2 R17, R6 ;  /* 0x0000000600117308 */ /* 0x0008260000000800 */
[----:B------:R-:W0:Y:S04]  /*4460*/  LDS.U16 R39, [R10+0x12] ;  /* 0x000012000a277984 */ /* 0x000e280000000400 */
[----:B------:R-:W-:Y:S04]  /*4470*/  LDS.U16 R38, [R10+0x14] ;  /* 0x000014000a267984 */ /* 0x000fe80000000400 */
[----:B------:R-:W0:Y:S04]  /*4480*/  LDS.U16 R37, [R10+0x16] ;  /* 0x000016000a257984 */ /* 0x000e280000000400 */
[----:B------:R-:W-:Y:S04]  /*4490*/  LDS.U16 R32, [R10+0x18] ;  /* 0x000018000a207984 */ /* 0x000fe80000000400 */
[----:B------:R-:W0:Y:S04]  /*44a0*/  LDS.U16 R31, [R10+0x1a] ;  /* 0x00001a000a1f7984 */ /* 0x000e280000000400 */
[----:B------:R-:W-:Y:S04]  /*44b0*/  LDS.U16 R30, [R10+0x1c] ;  /* 0x00001c000a1e7984 */ /* 0x000fe80000000400 */
[----:B------:R-:W0:Y:S04]  /*44c0*/  LDS.U16 R29, [R10+0x1e] ;  /* 0x00001e000a1d7984 */ /* 0x000e280000000400 */
[----:B------:R-:W-:Y:S04]  /*44d0*/  LDS.U16 R24, [R10+0x20] ;  /* 0x000020000a187984 */ /* 0x000fe80000000400 */
[----:B------:R-:W1:Y:S04]  /*44e0*/  LDS.U16 R23, [R10+0x22] ;  /* 0x000022000a177984 */ /* 0x000e680000000400 */
[----:B------:R-:W-:Y:S04]  /*44f0*/  LDS.U16 R22, [R10+0x24] ;  /* 0x000024000a167984 */ /* 0x000fe80000000400 */
[----:B------:R-:W1:Y:S04]  /*4500*/  LDS.U16 R21, [R10+0x26] ;  /* 0x000026000a157984 */ /* 0x000e680000000400 */
[----:B------:R-:W-:Y:S04]  /*4510*/  LDS.U16 R16, [R10+0x28] ;  /* 0x000028000a107984 */ /* 0x000fe80000000400 */
[----:B------:R-:W1:Y:S04]  /*4520*/  LDS.U16 R15, [R10+0x2a] ;  /* 0x00002a000a0f7984 */ /* 0x000e680000000400 */
[----:B------:R-:W-:Y:S04]  /*4530*/  LDS.U16 R14, [R10+0x2c] ;  /* 0x00002c000a0e7984 */ /* 0x000fe80000000400 */
[----:B------:R-:W1:Y:S04]  /*4540*/  LDS.U16 R13, [R10+0x2e] ;  /* 0x00002e000a0d7984 */ /* 0x000e680000000400 */
[----:B------:R-:W-:Y:S04]  /*4550*/  LDS.U16 R8, [R10+0x30] ;  /* 0x000030000a087984 */ /* 0x000fe80000000400 */
[----:B0-----:R-:W0:Y:S04]  /*4560*/  LDS.U16 R7, [R10+0x32] ;  /* 0x000032000a077984 */ /* 0x001e280000000400 */
[----:B----4-:R-:W-:Y:S04]  /*4570*/  LDS.U16 R6, [R10+0x34] ;  /* 0x000034000a067984 */ /* 0x010fe80000000400 */
[----:B------:R-:W4:Y:S04]  /*4580*/  LDS.U16 R0, [R10+0x36] ;  /* 0x000036000a007984 */ /* 0x000f280000000400 */
[----:B------:R-:W0:Y:S04]  /*4590*/  LDS.U16 R149, [R10+0x38] ;  /* 0x000038000a957984 */ /* 0x000e280000000400 */
[----:B------:R-:W0:Y:S04]  /*45a0*/  LDS.U16 R150, [R10+0x3a] ;  /* 0x00003a000a967984 */ /* 0x000e280000000400 */
[----:B------:R-:W0:Y:S04]  /*45b0*/  LDS.U16 R151, [R10+0x3c] ;  /* 0x00003c000a977984 */ /* 0x000e280000000400 */
[----:B------:R1:W0:Y:S04]  /*45c0*/  LDS.U16 R152, [R10+0x3e] ;  /* 0x00003e000a987984 */ /* 0x0002280000000400 */
[----:B------:R0:W-:Y:S01]  /*45d0*/  STS.64 [R26+0x7780], R120 ;  /* 0x007780781a007388 */ /* 0x0001e20000000a00 */
[----:B------:R-:W-:Y:S01]  /*45e0*/  PRMT R204, RZ, 0x5410, R166 ;  /* 0x00005410ffcc7816 */ /* 0x000fe200000000a6 */
[----:B------:R-:W-:Y:S01]  /*45f0*/  HFMA2.MMA R60, -RZ, RZ, 1.875, 0 ;  /* 0x3f800000ff3c7435 */ /* 0x000fe200000001ff */
[----:B------:R-:W-:Y:S01]  /*4600*/  MOV R61, RZ ;  /* 0x000000ff003d7202 */ /* 0x000fe20000000f00 */
[----:B------:R-:W-:Y:S01]  /*4610*/  CS2R R62, SRZ ;  /* 0x00000000003e7805 */ /* 0x000fe2000001ff00 */
[----:B------:R-:W-:Y:S01]  /*4620*/  BAR.SYNC.DEFER_BLOCKING 0x0 ;  /* 0x0000000000007b1d */ /* 0x000fe20000010000 */
[----:B------:R-:W-:-:S02]  /*4630*/  FMUL.FTZ R204, R119, R204 ;  /* 0x000000cc77cc7220 */ /* 0x000fc40000410000 */
[----:B------:R-:W-:Y:S02]  /*4640*/  FADD.FTZ R20, RZ, R20 ;  /* 0x00000014ff147221 */ /* 0x000fe40000010000 */
[----:B------:R-:W-:Y:S01]  /*4650*/  FADD.FTZ R27, R204, R27 ;  /* 0x0000001bcc1b7221 */ /* 0x000fe20000010000 */
[----:B------:R-:W-:Y:S01]  /*4660*/  PRMT R203, RZ, 0x5410, R165 ;  /* 0x00005410ffcb7816 */ /* 0x000fe200000000a5 */
[----:B-1----:R-:W-:Y:S02]  /*4670*/  FMUL.FTZ R10, R110, R9 ;  /* 0x000000096e0a7220 */ /* 0x002fe40000410000 */
[C---:B------:R-:W-:Y:S02]  /*4680*/  FMUL.FTZ R90, R11.reuse, R90 ;  /* 0x0000005a0b5a7220 */ /* 0x040fe40000410000 */
[----:B------:R-:W-:Y:S02]  /*4690*/  FMUL.FTZ R203, R118, R203 ;  /* 0x000000cb76cb7220 */ /* 0x000fe40000410000 */
[----:B------:R-:W-:Y:S01]  /*46a0*/  FMUL.FTZ R89, R11, R89 ;  /* 0x000000590b597220 */ /* 0x000fe20000410000 */
[----:B------:R1:W5:Y:S02]  /*46b0*/  @!P0 LDG.E.128 R60, [R4.64] ;  /* 0x0000001e043c8981 */ /* 0x000364000c1e1d00 */
[----:B-1----:R-:W-:-:S02]  /*46c0*/  FMUL.FTZ R5, R97, R27 ;  /* 0x0000001b61057220 */ /* 0x002fc40000410000 */
[-C--:B------:R-:W-:Y:S02]  /*46d0*/  FMUL.FTZ R4, R97, R20.reuse ;  /* 0x0000001461047220 */ /* 0x080fe40000410000 */
[C---:B------:R-:W-:Y:S02]  /*46e0*/  FFMA.FTZ R5, R98.reuse, R20, R5 ;  /* 0x0000001462057223 */ /* 0x040fe40000010005 */
[----:B------:R-:W-:Y:S02]  /*46f0*/  FFMA.FTZ R4, R98, R27, -R4 ;  /* 0x0000001b62047223 */ /* 0x000fe40000010804 */
[----:B------:R-:W-:Y:S02]  /*4700*/  FADD.FTZ R11, RZ, R5 ;  /* 0x00000005ff0b7221 */ /* 0x000fe40000010000 */
[----:B------:R-:W-:Y:S02]  /*4710*/  FADD.FTZ R5, R203, R4 ;  /* 0x00000004cb057221 */ /* 0x000fe40000010000 */
[----:B------:R-:W-:-:S02]  /*4720*/  FMUL.FTZ R18, R112, R9 ;  /* 0x0000000970127220 */ /* 0x000fc40000410000 */
[-C--:B------:R-:W-:Y:S01]  /*4730*/  FMUL.FTZ R19, R111, R9.reuse ;  /* 0x000000096f137220 */ /* 0x080fe20000410000 */
[----:B------:R-:W1:Y:S01]  /*4740*/  MUFU.EX2 R10, R10 ;  /* 0x0000000a000a7308 */ /* 0x000e620000000800 */
[----:B------:R-:W-:Y:S02]  /*4750*/  FMUL.FTZ R9, R109, R9 ;  /* 0x000000096d097220 */ /* 0x000fe40000410000 */
[C---:B------:R-:W-:Y:S02]  /*4760*/  FMUL.FTZ R86, R17.reuse, R86 ;  /* 0x0000005611567220 */ /* 0x040fe40000410000 */
[----:B------:R-:W-:Y:S02]  /*4770*/  FMUL.FTZ R85, R17, R85 ;  /* 0x0000005511557220 */ /* 0x000fe40000410000 */
[----:B------:R-:W-:Y:S01]  /*4780*/  FMUL.FTZ R17, R93, R5 ;  /* 0x000000055d117220 */ /* 0x000fe20000410000 */
[----:B------:R0:W0:Y:S01]  /*4790*/  MUFU.EX2 R4, R9 ;  /* 0x0000000900047308 */ /* 0x0000220000000800 */
[C---:B------:R-:W-:Y:S01]  /*47a0*/  FMUL.FTZ R88, R12.reuse, R88 ;  /* 0x000000580c587220 */ /* 0x040fe20000410000 */
[----:B------:R-:W-:Y:S01]  /*47b0*/  PRMT R202, RZ, 0x5410, R164 ;  /* 0x00005410ffca7816 */ /* 0x000fe200000000a4 */
[----:B------:R-:W-:-:S02]  /*47c0*/  FMUL.FTZ R87, R12, R87 ;  /* 0x000000570c577220 */ /* 0x000fc40000410000 */
[-C--:B------:R-:W-:Y:S02]  /*47d0*/  FMUL.FTZ R12, R93, R11.reuse ;  /* 0x0000000b5d0c7220 */ /* 0x080fe40000410000 */
[C---:B------:R-:W-:Y:S02]  /*47e0*/  FFMA.FTZ R17, R96.reuse, R11, R17 ;  /* 0x0000000b60117223 */ /* 0x040fe40000010011 */
[----:B------:R-:W-:Y:S02]  /*47f0*/  FFMA.FTZ R5, R96, R5, -R12 ;  /* 0x0000000560057223 */ /* 0x000fe4000001080c */
[----:B------:R-:W-:Y:S02]  /*4800*/  FMUL.FTZ R202, R117, R202 ;  /* 0x000000ca75ca7220 */ /* 0x000fe40000410000 */
[----:B------:R-:W-:Y:S02]  /*4810*/  FADD.FTZ R17, RZ, R17 ;  /* 0x00000011ff117221 */ /* 0x000fe40000010000 */
[----:B------:R-:W-:-:S02]  /*4820*/  FADD.FTZ R5, R202, R5 ;  /* 0x00000005ca057221 */ /* 0x000fc40000010000 */
[C---:B0-----:R-:W-:Y:S02]  /*4830*/  FMUL.FTZ R9, R91.reuse, R17 ;  /* 0x000000115b097220 */ /* 0x041fe40000410000 */
[C---:B-1----:R-:W-:Y:S02]  /*4840*/  FMUL.FTZ R80, R10.reuse, R80 ;  /* 0x000000500a507220 */ /* 0x042fe40000410000 */
[----:B------:R-:W-:Y:S02]  /*4850*/  FMUL.FTZ R59, R10, R59 ;  /* 0x0000003b0a3b7220 */ /* 0x000fe40000410000 */
[-C--:B------:R-:W-:Y:S02]  /*4860*/  FMUL.FTZ R11, R91, R5.reuse ;  /* 0x000000055b0b7220 */ /* 0x080fe40000410000 */
[----:B------:R-:W-:Y:S02]  /*4870*/  FFMA.FTZ R10, R92, R5, -R9 ;  /* 0x000000055c0a7223 */ /* 0x000fe40000010809 */
[----:B------:R-:W-:-:S02]  /*4880*/  FMUL.FTZ R5, R121, R107 ;  /* 0x0000006b79057220 */ /* 0x000fc40000410000 */
[C---:B------:R-:W-:Y:S02]  /*4890*/  FMUL.FTZ R58, R4.reuse, R25 ;  /* 0x00000019043a7220 */ /* 0x040fe40000410000 */
[----:B------:R-:W-:Y:S02]  /*48a0*/  FMUL.FTZ R57, R4, R57 ;  /* 0x0000003904397220 */ /* 0x000fe40000410000 */
[----:B------:R-:W-:Y:S02]  /*48b0*/  FMUL.FTZ R4, R120, R107 ;  /* 0x0000006b78047220 */ /* 0x000fe40000410000 */
[----:B------:R-:W-:Y:S02]  /*48c0*/  FFMA.FTZ R11, R92, R17, R11 ;  /* 0x000000115c0b7223 */ /* 0x000fe4000001000b */
[-C--:B------:R-:W-:Y:S01]  /*48d0*/  FFMA.FTZ R5, R120, R108.reuse, -R5 ;  /* 0x0000006c78057223 */ /* 0x080fe20000010805 */
[----:B------:R-:W0:Y:S01]  /*48e0*/  MUFU.EX2 R19, R19 ;  /* 0x0000001300137308 */ /* 0x000e220000000800 */
[----:B------:R-:W-:-:S02]  /*48f0*/  FFMA.FTZ R4, R121, R108, R4 ;  /* 0x0000006c79047223 */ /* 0x000fc40000010004 */
[----:B------:R-:W-:Y:S02]  /*4900*/  FADD.FTZ R12, RZ, R11 ;  /* 0x0000000bff0c7221 */ /* 0x000fe40000010000 */
[CC--:B------:R-:W-:Y:S01]  /*4910*/  FMUL.FTZ R11, R105.reuse, R5.reuse ;  /* 0x00000005690b7220 */ /* 0x0c0fe20000410000 */
[----:B------:R-:W-:Y:S01]  /*4920*/  PRMT R201, RZ, 0x5410, R163 ;  /* 0x00005410ffc97816 */ /* 0x000fe200000000a3 */
[-C--:B------:R-:W-:Y:S02]  /*4930*/  FMUL.FTZ R9, R105, R4.reuse ;  /* 0x0000000469097220 */ /* 0x080fe40000410000 */
[C---:B------:R-:W-:Y:S02]  /*4940*/  FFMA.FTZ R11, R106.reuse, R4, R11 ;  /* 0x000000046a0b7223 */ /* 0x040fe4000001000b */
[----:B------:R-:W-:Y:S02]  /*4950*/  FFMA.FTZ R9, R106, R5, -R9 ;  /* 0x000000056a097223 */ /* 0x000fe40000010809 */
[----:B------:R-:W-:-:S02]  /*4960*/  FMUL.FTZ R201, R116, R201 ;  /* 0x000000c974c97220 */ /* 0x000fc40000410000 */
[C---:B------:R-:W-:Y:S02]  /*4970*/  FMUL.FTZ R4, R103.reuse, R11 ;  /* 0x0000000b67047220 */ /* 0x040fe40000410000 */
[-C--:B------:R-:W-:Y:S02]  /*4980*/  FMUL.FTZ R5, R103, R9.reuse ;  /* 0x0000000967057220 */ /* 0x080fe40000410000 */
[----:B------:R-:W-:Y:S02]  /*4990*/  FADD.FTZ R10, R201, R10 ;  /* 0x0000000ac90a7221 */ /* 0x000fe40000010000 */
[----:B------:R-:W-:Y:S02]  /*49a0*/  FMUL.FTZ R17, R89, R12 ;  /* 0x0000000c59117220 */ /* 0x000fe40000410000 */
[----:B------:R-:W-:Y:S02]  /*49b0*/  FFMA.FTZ R4, R104, R9, -R4 ;  /* 0x0000000968047223 */ /* 0x000fe40000010804 */
[----:B0-----:R-:W-:-:S02]  /*49c0*/  FMUL.FTZ R82, R19, R82 ;  /* 0x0000005213527220 */ /* 0x001fc40000410000 */
[----:B------:R-:W-:Y:S02]  /*49d0*/  FMUL.FTZ R81, R19, R81 ;  /* 0x0000005113517220 */ /* 0x000fe40000410000 */
[----:B------:R-:W-:Y:S02]  /*49e0*/  FFMA.FTZ R5, R104, R11, R5 ;  /* 0x0000000b68057223 */ /* 0x000fe40000010005 */
[-C--:B------:R-:W-:Y:S02]  /*49f0*/  FMUL.FTZ R19, R89, R10.reuse ;  /* 0x0000000a59137220 */ /* 0x080fe40000410000 */
[----:B------:R-:W-:Y:S02]  /*4a00*/  FFMA.FTZ R17, R90, R10, -R17 ;  /* 0x0000000a5a117223 */ /* 0x000fe40000010811 */
[C---:B------:R-:W-:Y:S02]  /*4a10*/  FMUL.FTZ R10, R101.reuse, R4 ;  /* 0x00000004650a7220 */ /* 0x040fe40000410000 */
[----:B------:R-:W-:-:S02]  /*4a20*/  FMUL.FTZ R9, R101, R5 ;  /* 0x0000000565097220 */ /* 0x000fc40000410000 */
[C---:B------:R-:W-:Y:S02]  /*4a30*/  FFMA.FTZ R10, R102.reuse, R5, R10 ;  /* 0x00000005660a7223 */ /* 0x040fe4000001000a */
[----:B------:R-:W-:Y:S02]  /*4a40*/  FFMA.FTZ R9, R102, R4, -R9 ;  /* 0x0000000466097223 */ /* 0x000fe40000010809 */
[CC--:B------:R-:W-:Y:S02]  /*4a50*/  FMUL.FTZ R4, R99.reuse, R10.reuse ;  /* 0x0000000a63047220 */ /* 0x0c0fe40000410000 */
[-C--:B------:R-:W-:Y:S02]  /*4a60*/  FMUL.FTZ R5, R99, R9.reuse ;  /* 0x0000000963057220 */ /* 0x080fe40000410000 */
[C---:B------:R-:W-:Y:S02]  /*4a70*/  FFMA.FTZ R4, R100.reuse, R9, -R4 ;  /* 0x0000000964047223 */ /* 0x040fe40000010804 */
[----:B------:R-:W-:-:S02]  /*4a80*/  FFMA.FTZ R5, R100, R10, R5 ;  /* 0x0000000a64057223 */ /* 0x000fc40000010005 */
[CC--:B------:R-:W-:Y:S02]  /*4a90*/  FMUL.FTZ R10, R97.reuse, R4.reuse ;  /* 0x00000004610a7220 */ /* 0x0c0fe40000410000 */
[-C--:B------:R-:W-:Y:S02]  /*4aa0*/  FMUL.FTZ R9, R97, R5.reuse ;  /* 0x0000000561097220 */ /* 0x080fe40000410000 */
[C---:B------:R-:W-:Y:S01]  /*4ab0*/  FFMA.FTZ R10, R98.reuse, R5, R10 ;  /* 0x00000005620a7223 */ /* 0x040fe2000001000a */
[----:B------:R-:W0:Y:S01]  /*4ac0*/  MUFU.EX2 R18, R18 ;  /* 0x0000001200127308 */ /* 0x000e220000000800 */
[----:B------:R-:W-:Y:S02]  /*4ad0*/  FFMA.FTZ R9, R98, R4, -R9 ;  /* 0x0000000462097223 */ /* 0x000fe40000010809 */
[C---:B------:R-:W-:Y:S01]  /*4ae0*/  FMUL.FTZ R4, R93.reuse, R10 ;  /* 0x0000000a5d047220 */ /* 0x040fe20000410000 */
[----:B------:R-:W-:Y:S01]  /*4af0*/  PRMT R200, RZ, 0x5410, R162 ;  /* 0x00005410ffc87816 */ /* 0x000fe200000000a2 */
[----:B------:R-:W-:-:S02]  /*4b00*/  FMUL.FTZ R5, R93, R9 ;  /* 0x000000095d057220 */ /* 0x000fc40000410000 */
[----:B------:R-:W-:Y:S02]  /*4b10*/  FFMA.FTZ R19, R90, R12, R19 ;  /* 0x0000000c5a137223 */ /* 0x000fe40000010013 */
[C---:B------:R-:W-:Y:S02]  /*4b20*/  FFMA.FTZ R4, R96.reuse, R9, -R4 ;  /* 0x0000000960047223 */ /* 0x040fe40000010804 */
[----:B------:R-:W-:Y:S02]  /*4b30*/  FFMA.FTZ R5, R96, R10, R5 ;  /* 0x0000000a60057223 */ /* 0x000fe40000010005 */
[----:B------:R-:W-:Y:S02]  /*4b40*/  FMUL.FTZ R200, R115, R200 ;  /* 0x000000c873c87220 */ /* 0x000fe40000410000 */
[----:B------:R-:W-:Y:S02]  /*4b50*/  FADD.FTZ R19, RZ, R19 ;  /* 0x00000013ff137221 */ /* 0x000fe40000010000 */
[C---:B------:R-:W-:Y:S01]  /*4b60*/  FMUL.FTZ R10, R91.reuse, R4 ;  /* 0x000000045b0a7220 */ /* 0x040fe20000410000 */
[----:B------:R-:W-:Y:S01]  /*4b70*/  PRMT R191, RZ, 0x5410, R161 ;  /* 0x00005410ffbf7816 */ /* 0x000fe200000000a1 */
[----:B------:R-:W-:-:S02]  /*4b80*/  FMUL.FTZ R9, R91, R5 ;  /* 0x000000055b097220 */ /* 0x000fc40000410000 */
[----:B------:R-:W-:Y:S02]  /*4b90*/  FADD.FTZ R17, R200, R17 ;  /* 0x00000011c8117221 */ /* 0x000fe40000010000 */
[----:B------:R-:W-:Y:S02]  /*4ba0*/  FMUL.FTZ R11, R87, R19 ;  /* 0x00000013570b7220 */ /* 0x000fe40000410000 */
[----:B------:R-:W-:Y:S02]  /*4bb0*/  FFMA.FTZ R10, R92, R5, R10 ;  /* 0x000000055c0a7223 */ /* 0x000fe4000001000a */
[C---:B0-----:R-:W-:Y:S02]  /*4bc0*/  FMUL.FTZ R84, R18.reuse, R84 ;  /* 0x0000005412547220 */ /* 0x041fe40000410000 */
[----:B------:R-:W-:Y:S02]  /*4bd0*/  FMUL.FTZ R83, R18, R83 ;  /* 0x0000005312537220 */ /* 0x000fe40000410000 */
[----:B------:R-:W-:-:S02]  /*4be0*/  FFMA.FTZ R9, R92, R4, -R9 ;  /* 0x000000045c097223 */ /* 0x000fc40000010809 */
[-C--:B------:R-:W-:Y:S02]  /*4bf0*/  FMUL.FTZ R18, R87, R17.reuse ;  /* 0x0000001157127220 */ /* 0x080fe40000410000 */
[----:B------:R-:W-:Y:S02]  /*4c00*/  FFMA.FTZ R12, R88, R17, -R11 ;  /* 0x00000011580c7223 */ /* 0x000fe4000001080b */
[----:B------:R-:W-:Y:S02]  /*4c10*/  FMUL.FTZ R191, R114, R191 ;  /* 0x000000bf72bf7220 */ /* 0x000fe40000410000 */
[C---:B------:R-:W-:Y:S02]  /*4c20*/  FMUL.FTZ R4, R89.reuse, R10 ;  /* 0x0000000a59047220 */ /* 0x040fe40000410000 */
[----:B------:R-:W-:Y:S02]  /*4c30*/  FMUL.FTZ R5, R89, R9 ;  /* 0x0000000959057220 */ /* 0x000fe40000410000 */
[----:B------:R-:W-:-:S02]  /*4c40*/  FFMA.FTZ R18, R88, R19, R18 ;  /* 0x0000001358127223 */ /* 0x000fc40000010012 */
[----:B------:R-:W-:Y:S02]  /*4c50*/  FADD.FTZ R12, R191, R12 ;  /* 0x0000000cbf0c7221 */ /* 0x000fe40000010000 */
[C---:B------:R-:W-:Y:S02]  /*4c60*/  FFMA.FTZ R4, R90.reuse, R9, -R4 ;  /* 0x000000095a047223 */ /* 0x040fe40000010804 */
[----:B------:R-:W-:Y:S02]  /*4c70*/  FFMA.FTZ R5, R90, R10, R5 ;  /* 0x0000000a5a057223 */ /* 0x000fe40000010005 */
[----:B------:R-:W-:Y:S02]  /*4c80*/  FADD.FTZ R18, RZ, R18 ;  /* 0x00000012ff127221 */ /* 0x000fe40000010000 */
[----:B------:R-:W-:Y:S02]  /*4c90*/  FMUL.FTZ R17, R85, R12 ;  /* 0x0000000c55117220 */ /* 0x000fe40000410000 */
[C---:B------:R-:W-:Y:S01]  /*4ca0*/  FMUL.FTZ R10, R87.reuse, R4 ;  /* 0x00000004570a7220 */ /* 0x040fe20000410000 */
[----:B------:R-:W-:Y:S01]  /*4cb0*/  PRMT R190, RZ, 0x5410, R160 ;  /* 0x00005410ffbe7816 */ /* 0x000fe200000000a0 */
[----:B------:R-:W-:-:S02]  /*4cc0*/  FMUL.FTZ R9, R87, R5 ;  /* 0x0000000557097220 */ /* 0x000fc40000410000 */
[-C--:B------:R-:W-:Y:S02]  /*4cd0*/  FMUL.FTZ R11, R85, R18.reuse ;  /* 0x00000012550b7220 */ /* 0x080fe40000410000 */
[----:B------:R-:W-:Y:S02]  /*4ce0*/  FFMA.FTZ R17, R86, R18, R17 ;  /* 0x0000001256117223 */ /* 0x000fe40000010011 */
[C---:B------:R-:W-:Y:S02]  /*4cf0*/  FFMA.FTZ R10, R88.reuse, R5, R10 ;  /* 0x00000005580a7223 */ /* 0x040fe4000001000a */
[----:B------:R-:W-:Y:S02]  /*4d00*/  FFMA.FTZ R9, R88, R4, -R9 ;  /* 0x0000000458097223 */ /* 0x000fe40000010809 */
[----:B------:R-:W-:Y:S02]  /*4d10*/  FFMA.FTZ R11, R86, R12, -R11 ;  /* 0x0000000c560b7223 */ /* 0x000fe4000001080b */
[----:B------:R-:W-:-:S02]  /*4d20*/  FMUL.FTZ R190, R113, R190 ;  /* 0x000000be71be7220 */ /* 0x000fc40000410000 */
[----:B------:R-:W-:Y:S02]  /*4d30*/  FADD.FTZ R17, RZ, R17 ;  /* 0x00000011ff117221 */ /* 0x000fe40000010000 */
[C---:B------:R-:W-:Y:S01]  /*4d40*/  FMUL.FTZ R4, R85.reuse, R10 ;  /* 0x0000000a55047220 */ /* 0x040fe20000410000 */
[----:B------:R-:W-:Y:S01]  /*4d50*/  PRMT R189, RZ, 0x5410, R159 ;  /* 0x00005410ffbd7816 */ /* 0x000fe2000000009f */
[----:B------:R-:W-:Y:S01]  /*4d60*/  FMUL.FTZ R5, R85, R9 ;  /* 0x0000000955057220 */ /* 0x000fe20000410000 */
[----:B---3--:R-:W0:Y:S01]  /*4d70*/  R2UR UR35, R3 ;  /* 0x00000000032373c2 */ /* 0x008e2200000e0000 */
[----:B------:R-:W-:Y:S02]  /*4d80*/  FADD.FTZ R11, R190, R11 ;  /* 0x0000000bbe0b7221 */ /* 0x000fe40000010000 */
[----:B------:R-:W-:Y:S02]  /*4d90*/  FMUL.FTZ R12, R83, R17 ;  /* 0x00000011530c7220 */ /* 0x000fe40000410000 */
[----:B------:R-:W-:-:S02]  /*4da0*/  FFMA.FTZ R4, R86, R9, -R4 ;  /* 0x0000000956047223 */ /* 0x000fc40000010804 */
[----:B------:R-:W-:Y:S01]  /*4db0*/  FFMA.FTZ R5, R86, R10, R5 ;  /* 0x0000000a56057223 */ /* 0x000fe20000010005 */
[----:B------:R-:W1:Y:S01]  /*4dc0*/  R2UR UR34, R2 ;  /* 0x00000000022273c2 */ /* 0x000e6200000e0000 */
[CC--:B------:R-:W-:Y:S02]  /*4dd0*/  FMUL.FTZ R18, R83.reuse, R11.reuse ;  /* 0x0000000b53127220 */ /* 0x0c0fe40000410000 */
[----:B------:R-:W-:Y:S02]  /*4de0*/  FFMA.FTZ R12, R84, R11, -R12 ;  /* 0x0000000b540c7223 */ /* 0x000fe4000001080c */
[----:B------:R-:W-:Y:S02]  /*4df0*/  FMUL.FTZ R189, R112, R189 ;  /* 0x000000bd70bd7220 */ /* 0x000fe40000410000 */
[C---:B------:R-:W-:Y:S02]  /*4e00*/  FMUL.FTZ R10, R83.reuse, R4 ;  /* 0x00000004530a7220 */ /* 0x040fe40000410000 */
[----:B------:R-:W-:-:S02]  /*4e10*/  FMUL.FTZ R9, R83, R5 ;  /* 0x0000000553097220 */ /* 0x000fc40000410000 */
[C---:B------:R-:W-:Y:S02]  /*4e20*/  FFMA.FTZ R18, R84.reuse, R17, R18 ;  /* 0x0000001154127223 */ /* 0x040fe40000010012 */
[----:B------:R-:W-:Y:S02]  /*4e30*/  FADD.FTZ R12, R189, R12 ;  /* 0x0000000cbd0c7221 */ /* 0x000fe40000010000 */
[C---:B------:R-:W-:Y:S02]  /*4e40*/  FFMA.FTZ R10, R84.reuse, R5, R10 ;  /* 0x00000005540a7223 */ /* 0x040fe4000001000a */
[----:B------:R-:W-:Y:S02]  /*4e50*/  FFMA.FTZ R9, R84, R4, -R9 ;  /* 0x0000000454097223 */ /* 0x000fe40000010809 */
[----:B------:R-:W-:Y:S02]  /*4e60*/  FADD.FTZ R18, RZ, R18 ;  /* 0x00000012ff127221 */ /* 0x000fe40000010000 */
[----:B------:R-:W-:-:S02]  /*4e70*/  FMUL.FTZ R17, R81, R12 ;  /* 0x0000000c51117220 */ /* 0x000fc40000410000 */
[C---:B------:R-:W-:Y:S01]  /*4e80*/  FMUL.FTZ R4, R81.reuse, R10 ;  /* 0x0000000a51047220 */ /* 0x040fe20000410000 */
[----:B------:R-:W-:Y:S01]  /*4e90*/  PRMT R188, RZ, 0x5410, R158 ;  /* 0x00005410ffbc7816 */ /* 0x000fe2000000009e */
[CC--:B------:R-:W-:Y:S02]  /*4ea0*/  FMUL.FTZ R5, R81.reuse, R9.reuse ;  /* 0x0000000951057220 */ /* 0x0c0fe40000410000 */
[-C--:B------:R-:W-:Y:S02]  /*4eb0*/  FMUL.FTZ R11, R81, R18.reuse ;  /* 0x00000012510b7220 */ /* 0x080fe40000410000 */
[C---:B------:R-:W-:Y:S02]  /*4ec0*/  FFMA.FTZ R17, R82.reuse, R18, R17 ;  /* 0x0000001252117223 */ /* 0x040fe40000010011 */
[C---:B------:R-:W-:Y:S01]  /*4ed0*/  FFMA.FTZ R4, R82.reuse, R9, -R4 ;  /* 0x0000000952047223 */ /* 0x040fe20000010804 */
[----:B--2---:R-:W-:Y:S01]  /*4ee0*/  PRMT R55, RZ, 0x5410, R55 ;  /* 0x00005410ff377816 */ /* 0x004fe20000000037 */
[----:B------:R-:W-:-:S02]  /*4ef0*/  FFMA.FTZ R5, R82, R10, R5 ;  /* 0x0000000a52057223 */ /* 0x000fc40000010005 */
[----:B------:R-:W-:Y:S02]  /*4f00*/  FFMA.FTZ R11, R82, R12, -R11 ;  /* 0x0000000c520b7223 */ /* 0x000fe4000001080b */
[----:B------:R-:W-:Y:S02]  /*4f10*/  FMUL.FTZ R188, R111, R188 ;  /* 0x000000bc6fbc7220 */ /* 0x000fe40000410000 */
[----:B------:R-:W-:Y:S02]  /*4f20*/  FADD.FTZ R17, RZ, R17 ;  /* 0x00000011ff117221 */ /* 0x000fe40000010000 */
[C---:B------:R-:W-:Y:S01]  /*4f30*/  FMUL.FTZ R65, R59.reuse, R4 ;  /* 0x000000043b417220 */ /* 0x040fe20000410000 */
[----:B------:R-:W-:Y:S01]  /*4f40*/  PRMT R53, RZ, 0x5410, R53 ;  /* 0x00005410ff357816 */ /* 0x000fe20000000035 */
[C---:B------:R-:W-:Y:S01]  /*4f50*/  FMUL.FTZ R9, R59.reuse, R5 ;  /* 0x000000053b097220 */ /* 0x040fe20000410000 */
[----:B------:R-:W-:Y:S01]  /*4f60*/  PRMT R56, RZ, 0x5410, R56 ;  /* 0x00005410ff387816 */ /* 0x000fe20000000038 */
[----:B------:R-:W-:Y:S01]  /*4f70*/  FADD.FTZ R11, R188, R11 ;  /* 0x0000000bbc0b7221 */ /* 0x000fe20000010000 */
[----:B------:R-:W-:Y:S01]  /*4f80*/  PRMT R47, RZ, 0x5410, R47 ;  /* 0x00005410ff2f7816 */ /* 0x000fe2000000002f */
[----:B------:R-:W-:Y:S01]  /*4f90*/  FMUL.FTZ R12, R59, R17 ;  /* 0x000000113b0c7220 */ /* 0x000fe20000410000 */
[----:B------:R-:W-:Y:S01]  /*4fa0*/  ISETP.NE.AND P0, PT, R148, 0x7f, PT ;  /* 0x0000007f9400780c */ /* 0x000fe20003f05270 */
[----:B------:R-:W-:-:S02]  /*4fb0*/  FFMA.FTZ R65, R80, R5, R65 ;  /* 0x0000000550417223 */ /* 0x000fc40000010041 */
[C---:B0-----:R-:W-:Y:S01]  /*4fc0*/  FMUL.FTZ R3, R55.reuse, UR35 ;  /* 0x0000002337037c20 */ /* 0x041fe20008410000 */
[----:B------:R-:W-:Y:S01]  /*4fd0*/  PRMT R54, RZ, 0x5410, R54 ;  /* 0x00005410ff367816 */ /* 0x000fe20000000036 */
[----:B-1----:R-:W-:Y:S01]  /*4fe0*/  FMUL.FTZ R5, R55, UR34 ;  /* 0x0000002237057c20 */ /* 0x002fe20008410000 */
[----:B------:R-:W-:Y:S01]  /*4ff0*/  PRMT R45, RZ, 0x5410, R45 ;  /* 0x00005410ff2d7816 */ /* 0x000fe2000000002d */
[C---:B------:R-:W-:Y:S01]  /*5000*/  FFMA.FTZ R64, R80.reuse, R4, -R9 ;  /* 0x0000000450407223 */ /* 0x040fe20000010809 */
[----:B------:R-:W-:Y:S01]  /*5010*/  PRMT R48, RZ, 0x5410, R48 ;  /* 0x00005410ff307816 */ /* 0x000fe20000000030 */
[-C--:B------:R-:W-:Y:S02]  /*5020*/  FMUL.FTZ R18, R59, R11.reuse ;  /* 0x0000000b3b127220 */ /* 0x080fe40000410000 */
[----:B------:R-:W-:Y:S02]  /*5030*/  FFMA.FTZ R12, R80, R11, -R12 ;  /* 0x0000000b500c7223 */ /* 0x000fe4000001080c */
[----:B------:R-:W-:Y:S01]  /*5040*/  FMUL.FTZ R9, R53, UR35 ;  /* 0x0000002335097c20 */ /* 0x000fe20008410000 */
[----:B------:R-:W-:Y:S01]  /*5050*/  PRMT R39, RZ, 0x5410, R39 ;  /* 0x00005410ff277816 */ /* 0x000fe20000000027 */
[----:B------:R-:W-:Y:S01]  /*5060*/  FADD.FTZ R51, R143, R143 ;  /* 0x0000008f8f337221 */ /* 0x000fe20000010000 */
[----:B------:R-:W-:Y:S01]  /*5070*/  PRMT R46, RZ, 0x5410, R46 ;  /* 0x00005410ff2e7816 */ /* 0x000fe2000000002e */
[----:B------:R-:W-:Y:S01]  /*5080*/  FMUL.FTZ R11, R53, UR34 ;  /* 0x00000022350b7c20 */ /* 0x000fe20008410000 */
[----:B------:R-:W-:Y:S01]  /*5090*/  PRMT R37, RZ, 0x5410, R37 ;  /* 0x00005410ff257816 */ /* 0x000fe20000000025 */
[----:B------:R-:W-:-:S02]  /*50a0*/  FFMA.FTZ R52, R56, UR34, -R3 ;  /* 0x0000002238347c23 */ /* 0x000fc40008010803 */
[----:B------:R-:W-:Y:S01]  /*50b0*/  FADD.FTZ R49, R142, R142 ;  /* 0x0000008e8e317221 */ /* 0x000fe20000010000 */
[----:B------:R-:W-:Y:S01]  /*50c0*/  PRMT R187, RZ, 0x5410, R157 ;  /* 0x00005410ffbb7816 */ /* 0x000fe2000000009d */
[----:B------:R-:W-:Y:S01]  /*50d0*/  FFMA.FTZ R2, R56, UR35, R5 ;  /* 0x0000002338027c23 */ /* 0x000fe20008010005 */
[----:B------:R-:W-:Y:S01]  /*50e0*/  PRMT R40, RZ, 0x5410, R40 ;  /* 0x00005410ff287816 */ /* 0x000fe20000000028 */
[C---:B------:R-:W-:Y:S01]  /*50f0*/  FMUL.FTZ R3, R47.reuse, UR35 ;  /* 0x000000232f037c20 */ /* 0x040fe20008410000 */
[----:B------:R-:W-:Y:S01]  /*5100*/  PRMT R31, RZ, 0x5410, R31 ;  /* 0x00005410ff1f7816 */ /* 0x000fe2000000001f */
[----:B------:R-:W-:Y:S02]  /*5110*/  FMUL.FTZ R5, R47, UR34 ;  /* 0x000000222f057c20 */ /* 0x000fe40008410000 */
[----:B------:R-:W-:Y:S01]  /*5120*/  FADD.FTZ R43, R141, R141 ;  /* 0x0000008d8d2b7221 */ /* 0x000fe20000010000 */
[----:B------:R-:W-:Y:S01]  /*5130*/  PRMT R38, RZ, 0x5410, R38 ;  /* 0x00005410ff267816 */ /* 0x000fe20000000026 */
[C---:B------:R-:W-:Y:S01]  /*5140*/  FFMA.FTZ R50, R54.reuse, UR34, -R9 ;  /* 0x0000002236327c23 */ /* 0x040fe20008010809 */
[----:B------:R-:W-:Y:S01]  /*5150*/  PRMT R29, RZ, 0x5410, R29 ;  /* 0x00005410ff1d7816 */ /* 0x000fe2000000001d */
[----:B------:R-:W-:-:S02]  /*5160*/  FFMA.FTZ R4, R54, UR35, R11 ;  /* 0x0000002336047c23 */ /* 0x000fc4000801000b */
[----:B------:R-:W-:Y:S01]  /*5170*/  FADD.FTZ R41, R140, R140 ;  /* 0x0000008c8c297221 */ /* 0x000fe20000010000 */
[----:B------:R-:W-:Y:S01]  /*5180*/  PRMT R32, RZ, 0x5410, R32 ;  /* 0x00005410ff207816 */ /* 0x000fe20000000020 */
[----:B------:R-:W-:Y:S01]  /*5190*/  FMUL.FTZ R52, R51, R52 ;  /* 0x0000003433347220 */ /* 0x000fe20000410000 */
[----:B------:R0:W1:Y:S01]  /*51a0*/  @P0 LDS.64 R94, [R148.X8+0x8788] ;  /* 0x00878800945e0984 */ /* 0x0000620000008a00 */
[----:B------:R-:W-:Y:S02]  /*51b0*/  FMUL.FTZ R9, R45, UR35 ;  /* 0x000000232d097c20 */ /* 0x000fe40008410000 */
[----:B------:R-:W-:Y:S02]  /*51c0*/  FMUL.FTZ R51, R51, R2 ;  /* 0x0000000233337220 */ /* 0x000fe40000410000 */
[----:B------:R-:W-:Y:S02]  /*51d0*/  FMUL.FTZ R11, R45, UR34 ;  /* 0x000000222d0b7c20 */ /* 0x000fe40008410000 */
[----:B------:R-:W-:-:S02]  /*51e0*/  FFMA.FTZ R44, R48, UR34, -R3 ;  /* 0x00000022302c7c23 */ /* 0x000fc40008010803 */
[----:B------:R-:W-:Y:S02]  /*51f0*/  FFMA.FTZ R2, R48, UR35, R5 ;  /* 0x0000002330027c23 */ /* 0x000fe40008010005 */
[----:B------:R-:W-:Y:S02]  /*5200*/  FMUL.FTZ R3, R39, UR35 ;  /* 0x0000002327037c20 */ /* 0x000fe40008410000 */
[----:B------:R-:W-:Y:S02]  /*5210*/  FMUL.FTZ R50, R49, R50 ;  /* 0x0000003231327220 */ /* 0x000fe40000410000 */
[----:B------:R-:W-:Y:S02]  /*5220*/  FMUL.FTZ R5, R39, UR34 ;  /* 0x0000002227057c20 */ /* 0x000fe40008410000 */
[----:B------:R-:W-:Y:S02]  /*5230*/  FMUL.FTZ R49, R49, R4 ;  /* 0x0000000431317220 */ /* 0x000fe40000410000 */
[----:B------:R-:W-:-:S02]  /*5240*/  FFMA.FTZ R42, R46, UR34, -R9 ;  /* 0x000000222e2a7c23 */ /* 0x000fc40008010809 */
[----:B------:R-:W-:Y:S02]  /*5250*/  FFMA.FTZ R4, R46, UR35, R11 ;  /* 0x000000232e047c23 */ /* 0x000fe4000801000b */
[----:B------:R-:W-:Y:S02]  /*5260*/  FMUL.FTZ R44, R43, R44 ;  /* 0x0000002c2b2c7220 */ /* 0x000fe40000410000 */
[----:B------:R-:W-:Y:S01]  /*5270*/  FMUL.FTZ R9, R37, UR35 ;  /* 0x0000002325097c20 */ /* 0x000fe20008410000 */
[----:B------:R-:W-:Y:S01]  /*5280*/  PRMT R23, RZ, 0x5410, R23 ;  /* 0x00005410ff177816 */ /* 0x000fe20000000017 */
[----:B------:R-:W-:Y:S02]  /*5290*/  FMUL.FTZ R187, R110, R187 ;  /* 0x000000bb6ebb7220 */ /* 0x000fe40000410000 */
[----:B------:R-:W-:Y:S02]  /*52a0*/  FMUL.FTZ R43, R43, R2 ;  /* 0x000000022b2b7220 */ /* 0x000fe40000410000 */
[----:B------:R-:W-:-:S02]  /*52b0*/  FADD.FTZ R35, R139, R139 ;  /* 0x0000008b8b237221 */ /* 0x000fc40000010000 */
[----:B------:R-:W-:Y:S02]  /*52c0*/  FMUL.FTZ R11, R37, UR34 ;  /* 0x00000022250b7c20 */ /* 0x000fe40008410000 */
[C---:B------:R-:W-:Y:S02]  /*52d0*/  FFMA.FTZ R36, R40.reuse, UR34, -R3 ;  /* 0x0000002228247c23 */ /* 0x040fe40008010803 */
[----:B------:R-:W-:Y:S02]  /*52e0*/  FFMA.FTZ R2, R40, UR35, R5 ;  /* 0x0000002328027c23 */ /* 0x000fe40008010005 */
[----:B------:R-:W-:Y:S01]  /*52f0*/  FMUL.FTZ R3, R31, UR35 ;  /* 0x000000231f037c20 */ /* 0x000fe20008410000 */
[----:B------:R-:W-:Y:S01]  /*5300*/  PRMT R30, RZ, 0x5410, R30 ;  /* 0x00005410ff1e7816 */ /* 0x000fe2000000001e */
[----:B------:R-:W-:Y:S02]  /*5310*/  FMUL.FTZ R42, R41, R42 ;  /* 0x0000002a292a7220 */ /* 0x000fe40000410000 */
[----:B------:R-:W-:Y:S01]  /*5320*/  FMUL.FTZ R5, R31, UR34 ;  /* 0x000000221f057c20 */ /* 0x000fe20008410000 */
[----:B------:R-:W-:Y:S01]  /*5330*/  PRMT R21, RZ, 0x5410, R21 ;  /* 0x00005410ff157816 */ /* 0x000fe20000000015 */
[----:B------:R-:W-:-:S02]  /*5340*/  FMUL.FTZ R41, R41, R4 ;  /* 0x0000000429297220 */ /* 0x000fc40000410000 */
[----:B------:R-:W-:Y:S02]  /*5350*/  FADD.FTZ R33, R138, R138 ;  /* 0x0000008a8a217221 */ /* 0x000fe40000010000 */
[----:B------:R-:W-:Y:S01]  /*5360*/  FFMA.FTZ R34, R38, UR34, -R9 ;  /* 0x0000002226227c23 */ /* 0x000fe20008010809 */
[----:B------:R-:W-:Y:S01]  /*5370*/  PRMT R24, RZ, 0x5410, R24 ;  /* 0x00005410ff187816 */ /* 0x000fe20000000018 */
[----:B------:R-:W-:Y:S02]  /*5380*/  FFMA.FTZ R18, R80, R17, R18 ;  /* 0x0000001150127223 */ /* 0x000fe40000010012 */
[----:B------:R-:W-:Y:S02]  /*5390*/  FADD.FTZ R12, R187, R12 ;  /* 0x0000000cbb0c7221 */ /* 0x000fe40000010000 */
[----:B------:R-:W-:Y:S02]  /*53a0*/  FFMA.FTZ R4, R38, UR35, R11 ;  /* 0x0000002326047c23 */ /* 0x000fe4000801000b */
[----:B------:R-:W-:-:S02]  /*53b0*/  FMUL.FTZ R36, R35, R36 ;  /* 0x0000002423247220 */ /* 0x000fc40000410000 */
[----:B------:R-:W-:Y:S02]  /*53c0*/  FMUL.FTZ R9, R29, UR35 ;  /* 0x000000231d097c20 */ /* 0x000fe40008410000 */
[----:B------:R-:W-:Y:S02]  /*53d0*/  FMUL.FTZ R35, R35, R2 ;  /* 0x0000000223237220 */ /* 0x000fe40000410000 */
[----:B------:R-:W-:Y:S02]  /*53e0*/  FADD.FTZ R27, R137, R137 ;  /* 0x00000089891b7221 */ /* 0x000fe40000010000 */
[----:B------:R-:W-:Y:S02]  /*53f0*/  FMUL.FTZ R11, R29, UR34 ;  /* 0x000000221d0b7c20 */ /* 0x000fe40008410000 */
[C---:B------:R-:W-:Y:S01]  /*5400*/  FFMA.FTZ R28, R32.reuse, UR34, -R3 ;  /* 0x00000022201c7c23 */ /* 0x040fe20008010803 */
[----:B------:R-:W-:Y:S01]  /*5410*/  PRMT R15, RZ, 0x5410, R15 ;  /* 0x00005410ff0f7816 */ /* 0x000fe2000000000f */
[----:B------:R-:W-:-:S02]  /*5420*/  FFMA.FTZ R2, R32, UR35, R5 ;  /* 0x0000002320027c23 */ /* 0x000fc40008010005 */
[----:B------:R-:W-:Y:S01]  /*5430*/  FMUL.FTZ R3, R23, UR35 ;  /* 0x0000002317037c20 */ /* 0x000fe20008410000 */
[----:B------:R-:W-:Y:S01]  /*5440*/  PRMT R22, RZ, 0x5410, R22 ;  /* 0x00005410ff167816 */ /* 0x000fe20000000016 */
[----:B------:R-:W-:Y:S02]  /*5450*/  FMUL.FTZ R34, R33, R34 ;  /* 0x0000002221227220 */ /* 0x000fe40000410000 */
[----:B------:R-:W-:Y:S01]  /*5460*/  FMUL.FTZ R5, R23, UR34 ;  /* 0x0000002217057c20 */ /* 0x000fe20008410000 */
[----:B------:R-:W-:Y:S01]  /*5470*/  PRMT R13, RZ, 0x5410, R13 ;  /* 0x00005410ff0d7816 */ /* 0x000fe2000000000d */
[----:B------:R-:W-:Y:S02]  /*5480*/  FADD.FTZ R18, RZ, R18 ;  /* 0x00000012ff127221 */ /* 0x000fe40000010000 */
[----:B------:R-:W-:Y:S02]  /*5490*/  FMUL.FTZ R67, R57, R12 ;  /* 0x0000000c39437220 */ /* 0x000fe40000410000 */
[----:B------:R-:W-:-:S02]  /*54a0*/  FMUL.FTZ R33, R33, R4 ;  /* 0x0000000421217220 */ /* 0x000fc40000410000 */
[----:B------:R-:W-:Y:S02]  /*54b0*/  FADD.FTZ R25, R136, R136 ;  /* 0x0000008888197221 */ /* 0x000fe40000010000 */
[C---:B------:R-:W-:Y:S02]  /*54c0*/  FFMA.FTZ R26, R30.reuse, UR34, -R9 ;  /* 0x000000221e1a7c23 */ /* 0x040fe40008010809 */
[----:B------:R-:W-:Y:S02]  /*54d0*/  FFMA.FTZ R4, R30, UR35, R11 ;  /* 0x000000231e047c23 */ /* 0x000fe4000801000b */
[----:B------:R-:W-:Y:S02]  /*54e0*/  FMUL.FTZ R28, R27, R28 ;  /* 0x0000001c1b1c7220 */ /* 0x000fe40000410000 */
[----:B------:R-:W-:Y:S01]  /*54f0*/  FMUL.FTZ R9, R21, UR35 ;  /* 0x0000002315097c20 */ /* 0x000fe20008410000 */
[----:B------:R-:W-:Y:S01]  /*5500*/  PRMT R16, RZ, 0x5410, R16 ;  /* 0x00005410ff107816 */ /* 0x000fe20000000010 */
[----:B------:R-:W-:-:S02]  /*5510*/  FMUL.FTZ R27, R27, R2 ;  /* 0x000000021b1b7220 */ /* 0x000fc40000410000 */
[----:B------:R-:W-:Y:S02]  /*5520*/  FADD.FTZ R19, R135, R135 ;  /* 0x0000008787137221 */ /* 0x000fe40000010000 */
[----:B------:R-:W-:Y:S02]  /*5530*/  FMUL.FTZ R11, R21, UR34 ;  /* 0x00000022150b7c20 */ /* 0x000fe40008410000 */
[C---:B------:R-:W-:Y:S02]  /*5540*/  FFMA.FTZ R20, R24.reuse, UR34, -R3 ;  /* 0x0000002218147c23 */ /* 0x040fe40008010803 */
[----:B------:R-:W-:Y:S01]  /*5550*/  FFMA.FTZ R2, R24, UR35, R5 ;  /* 0x0000002318027c23 */ /* 0x000fe20008010005 */
[----:B------:R-:W-:Y:S01]  /*5560*/  PRMT R14, RZ, 0x5410, R14 ;  /* 0x00005410ff0e7816 */ /* 0x000fe2000000000e */
[-C--:B------:R-:W-:Y:S02]  /*5570*/  FMUL.FTZ R69, R57, R18.reuse ;  /* 0x0000001239457220 */ /* 0x080fe40000410000 */
[----:B------:R-:W-:-:S02]  /*5580*/  FFMA.FTZ R67, R58, R18, R67 ;  /* 0x000000123a437223 */ /* 0x000fc40000010043 */
[----:B------:R-:W-:Y:S02]  /*5590*/  FMUL.FTZ R26, R25, R26 ;  /* 0x0000001a191a7220 */ /* 0x000fe40000410000 */
[----:B------:R-:W-:Y:S02]  /*55a0*/  FMUL.FTZ R5, R15, UR34 ;  /* 0x000000220f057c20 */ /* 0x000fe40008410000 */
[----:B------:R-:W-:Y:S02]  /*55b0*/  FMUL.FTZ R25, R25, R4 ;  /* 0x0000000419197220 */ /* 0x000fe40000410000 */
[----:B------:R-:W-:Y:S02]  /*55c0*/  FADD.FTZ R17, R134, R134 ;  /* 0x0000008686117221 */ /* 0x000fe40000010000 */
[C---:B------:R-:W-:Y:S01]  /*55d0*/  FFMA.FTZ R18, R22.reuse, UR34, -R9 ;  /* 0x0000002216127c23 */ /* 0x040fe20008010809 */
[----:B------:R-:W-:Y:S01]  /*55e0*/  PRMT R7, RZ, 0x5410, R7 ;  /* 0x00005410ff077816 */ /* 0x000fe20000000007 */
[----:B------:R-:W-:-:S02]  /*55f0*/  FFMA.FTZ R4, R22, UR35, R11 ;  /* 0x0000002316047c23 */ /* 0x000fc4000801000b */
[----:B------:R-:W-:Y:S02]  /*5600*/  FMUL.FTZ R20, R19, R20 ;  /* 0x0000001413147220 */ /* 0x000fe40000410000 */
[----:B------:R-:W-:Y:S02]  /*5610*/  FMUL.FTZ R71, R13, UR35 ;  /* 0x000000230d477c20 */ /* 0x000fe40008410000 */
[----:B------:R-:W-:Y:S02]  /*5620*/  FMUL.FTZ R19, R19, R2 ;  /* 0x0000000213137220 */ /* 0x000fe40000410000 */
[----:B------:R-:W-:Y:S02]  /*5630*/  FMUL.FTZ R73, R13, UR34 ;  /* 0x000000220d497c20 */ /* 0x000fe40008410000 */
[----:B------:R-:W-:Y:S01]  /*5640*/  FFMA.FTZ R2, R16, UR35, R5 ;  /* 0x0000002310027c23 */ /* 0x000fe20008010005 */
[----:B----4-:R-:W-:Y:S01]  /*5650*/  PRMT R5, RZ, 0x5410, R0 ;  /* 0x00005410ff057816 */ /* 0x010fe20000000000 */
[C---:B------:R-:W-:Y:S01]  /*5660*/  FMUL.FTZ R18, R17.reuse, R18 ;  /* 0x0000001211127220 */ /* 0x040fe20000410000 */
[----:B------:R-:W-:Y:S01]  /*5670*/  PRMT R8, RZ, 0x5410, R8 ;  /* 0x00005410ff087816 */ /* 0x000fe20000000008 */
[----:B------:R-:W-:-:S02]  /*5680*/  FMUL.FTZ R17, R17, R4 ;  /* 0x0000000411117220 */ /* 0x000fc40000410000 */
[----:B------:R-:W-:Y:S02]  /*5690*/  FADD.FTZ R9, R132, R132 ;  /* 0x0000008484097221 */ /* 0x000fe40000010000 */
[C---:B------:R-:W-:Y:S02]  /*56a0*/  FFMA.FTZ R10, R14.reuse, UR34, -R71 ;  /* 0x000000220e0a7c23 */ /* 0x040fe40008010847 */
[----:B------:R-:W-:Y:S02]  /*56b0*/  FMUL.FTZ R3, R15, UR35 ;  /* 0x000000230f037c20 */ /* 0x000fe40008410000 */
[----:B------:R-:W-:Y:S01]  /*56c0*/  FFMA.FTZ R4, R14, UR35, R73 ;  /* 0x000000230e047c23 */ /* 0x000fe20008010049 */
[----:B------:R-:W-:Y:S01]  /*56d0*/  PRMT R6, RZ, 0x5410, R6 ;  /* 0x00005410ff067816 */ /* 0x000fe20000000006 */
[C---:B------:R-:W-:Y:S02]  /*56e0*/  FMUL.FTZ R71, R7.reuse, UR35 ;  /* 0x0000002307477c20 */ /* 0x040fe40008410000 */
[----:B------:R-:W-:-:S02]  /*56f0*/  FMUL.FTZ R73, R7, UR34 ;  /* 0x0000002207497c20 */ /* 0x000fc40008410000 */
[----:B------:R-:W-:Y:S02]  /*5700*/  FFMA.FTZ R69, R58, R12, -R69 ;  /* 0x0000000c3a457223 */ /* 0x000fe40000010845 */
[----:B------:R-:W-:Y:S02]  /*5710*/  FMUL.FTZ R10, R9, R10 ;  /* 0x0000000a090a7220 */ /* 0x000fe40000410000 */
[C---:B------:R-:W-:Y:S02]  /*5720*/  FMUL.FTZ R75, R5.reuse, UR35 ;  /* 0x00000023054b7c20 */ /* 0x040fe40008410000 */
[----:B------:R-:W-:Y:S02]  /*5730*/  FMUL.FTZ R77, R5, UR34 ;  /* 0x00000022054d7c20 */ /* 0x000fe40008410000 */
[----:B------:R-:W-:Y:S02]  /*5740*/  FFMA.FTZ R12, R16, UR34, -R3 ;  /* 0x00000022100c7c23 */ /* 0x000fe40008010803 */
[----:B------:R-:W-:-:S02]  /*5750*/  FMUL.FTZ R9, R9, R4 ;  /* 0x0000000409097220 */ /* 0x000fc40000410000 */
[----:B------:R-:W-:Y:S02]  /*5760*/  FADD.FTZ R11, R133, R133 ;  /* 0x00000085850b7221 */ /* 0x000fe40000010000 */
[----:B------:R-:W-:Y:S02]  /*5770*/  FADD.FTZ R3, R131, R131 ;  /* 0x0000008383037221 */ /* 0x000fe40000010000 */
[C---:B------:R-:W-:Y:S02]  /*5780*/  FFMA.FTZ R4, R8.reuse, UR34, -R71 ;  /* 0x0000002208047c23 */ /* 0x040fe40008010847 */
[----:B------:R-:W-:Y:S01]  /*5790*/  FFMA.FTZ R0, R8, UR35, R73 ;  /* 0x0000002308007c23 */ /* 0x000fe20008010049 */
[----:B------:R-:W-:Y:S01]  /*57a0*/  PRMT R186, RZ, 0x5410, R144 ;  /* 0x00005410ffba7816 */ /* 0x000fe20000000090 */
[----:B------:R-:W-:Y:S02]  /*57b0*/  FADD.FTZ R66, R130, R130 ;  /* 0x0000008282427221 */ /* 0x000fe40000010000 */
[----:B------:R-:W-:-:S02]  /*57c0*/  FFMA.FTZ R75, R6, UR34, -R75 ;  /* 0x00000022064b7c23 */ /* 0x000fc4000801084b */
[----:B------:R-:W-:Y:S02]  /*57d0*/  FFMA.FTZ R77, R6, UR35, R77 ;  /* 0x00000023064d7c23 */ /* 0x000fe4000801004d */
[----:B------:R-:W-:Y:S02]  /*57e0*/  FMUL.FTZ R12, R11, R12 ;  /* 0x0000000c0b0c7220 */ /* 0x000fe40000410000 */
[----:B------:R-:W-:Y:S02]  /*57f0*/  FMUL.FTZ R4, R3, R4 ;  /* 0x0000000403047220 */ /* 0x000fe40000410000 */
[----:B------:R-:W-:Y:S02]  /*5800*/  FMUL.FTZ R11, R11, R2 ;  /* 0x000000020b0b7220 */ /* 0x000fe40000410000 */
[----:B------:R-:W-:Y:S02]  /*5810*/  FMUL.FTZ R3, R3, R0 ;  /* 0x0000000003037220 */ /* 0x000fe40000410000 */
[----:B------:R-:W-:-:S02]  /*5820*/  FMUL.FTZ R2, R66, R75 ;  /* 0x0000004b42027220 */ /* 0x000fc40000410000 */
[----:B------:R-:W-:Y:S02]  /*5830*/  FMUL.FTZ R0, R66, R77 ;  /* 0x0000004d42007220 */ /* 0x000fe40000410000 */
[C---:B------:R-:W-:Y:S01]  /*5840*/  FMUL.FTZ R66, R57.reuse, R64 ;  /* 0x0000004039427220 */ /* 0x040fe20000410000 */
[----:B------:R-:W-:Y:S01]  /*5850*/  BSSY B0, `(.L_x_328) ;  /* 0x0000015000007945 */ /* 0x000fe20003800000 */
[-C--:B------:R-:W-:Y:S02]  /*5860*/  FMUL.FTZ R71, R57, R65.reuse ;  /* 0x0000004139477220 */ /* 0x080fe40000410000 */
[----:B------:R-:W-:Y:S01]  /*5870*/  FMUL.FTZ R186, R109, R186 ;  /* 0x000000ba6dba7220 */ /* 0x000fe20000410000 */
[----:B------:R-:W-:Y:S01]  /*5880*/  LEA.HI R233, R148, R148, RZ, 0x1e ;  /* 0x0000009494e97211 */ /* 0x000fe200078ff0ff */
[C---:B------:R-:W-:Y:S02]  /*5890*/  FFMA.FTZ R65, R58.reuse, R65, R66 ;  /* 0x000000413a417223 */ /* 0x040fe40000010042 */
[----:B------:R-:W-:-:S02]  /*58a0*/  FFMA.FTZ R64, R58, R64, -R71 ;  /* 0x000000403a407223 */ /* 0x000fc40000010847 */
[----:B------:R-:W-:Y:S02]  /*58b0*/  FADD.FTZ R66, R186, R69 ;  /* 0x00000045ba427221 */ /* 0x000fe40000010000 */
[----:B------:R-:W-:Y:S01]  /*58c0*/  FADD.FTZ R67, RZ, R67 ;  /* 0x00000043ff437221 */ /* 0x000fe20000010000 */
[----:B------:R-:W-:Y:S05]  /*58d0*/  @P0 BRA `(.L_x_329) ;  /* 0x000000c000000947 */ /* 0x000fea0003800000 */
[----:B01----:R-:W-:Y:S01]  /*58e0*/  ULDC UR21, c[0x0][0x174] ;  /* 0x00005d0000157ab9 */ /* 0x003fe20000000800 */
[----:B------:R-:W-:Y:S01]  /*58f0*/  MOV R94, 0x3f800000 ;  /* 0x3f800000005e7802 */ /* 0x000fe20000000f00 */
[----:B------:R-:W-:Y:S01]  /*5900*/  UISETP.NE.AND UP0, UPT, UR29, UR21, UPT ;  /* 0x000000151d00728c */ /* 0x000fe2000bf05270 */
[----:B------:R-:W-:-:S05]  /*5910*/  MOV R95, RZ ;  /* 0x000000ff005f7202 */ /* 0x000fca0000000f00 */
[----:B------:R-:W-:-:S05]  /*5920*/  PLOP3.LUT P0, PT, PT, PT, UP0, 0x80, 0x0 ;  /* 0x000000000000781c */ /* 0x000fca0003f0f008 */
[----:B------:R-:W-:-:S04]  /*5930*/  @UP0 UIADD3 UR21, -UR6, UR21, URZ ;  /* 0x0000001506150290 */ /* 0x000fc8000fffe13f */
[----:B------:R-:W-:-:S04]  /*5940*/  @UP0 ULEA.HI UR20, UR21, UR21, URZ, 0x1 ;  /* 0x0000001515140291 */ /* 0x000fc8000f8f083f */
[----:B------:R-:W-:-:S04]  /*5950*/  @UP0 ULOP3.LUT UR20, UR20, 0xfffffe, URZ, 0xc0, !UPT ;  /* 0x00fffffe14140892 */ /* 0x000fc8000f8ec03f */
[----:B------:R-:W-:-:S04]  /*5960*/  @UP0 UIADD3 UR20, -UR20, UR21, URZ ;  /* 0x0000001514140290 */ /* 0x000fc8000fffe13f */
[----:B------:R-:W-:-:S06]  /*5970*/  @UP0 ULEA UR20, UR20, UR7, 0x8 ;  /* 0x0000000714140291 */ /* 0x000fcc000f8e403f */
[----:B------:R-:W-:-:S05]  /*5980*/  MOV R68, UR20 ;  /* 0x0000001400447c02 */ /* 0x000fca0008000f00 */
[----:B------:R0:W1:Y:S02]  /*5990*/  @P0 LDS.64 R94, [R68.X8+0x7780] ;  /* 0x00778000445e0984 */ /* 0x0000640000008a00 */
.L_x_329:
[----:B01----:R-:W-:Y:S05]  /*59a0*/  BSYNC B0 ;  /* 0x0000000000007941 */ /* 0x003fea0003800000 */
.L_x_328:
[----:B------:R-:W-:Y:S01]  /*59b0*/  ISETP.GT.U32.AND P0, PT, R148, 0x1f, PT ;  /* 0x0000001f9400780c */ /* 0x000fe20003f04070 */
[----:B------:R0:W-:Y:S01]  /*59c0*/  STS.128 [R233.X16+0x6370], R64 ;  /* 0x00637040e9007388 */ /* 0x0001e2000000cc00 */
[----:B------:R-:W-:Y:S01]  /*59d0*/  PRMT R150, RZ, 0x5410, R150 ;  /* 0x00005410ff967816 */ /* 0x000fe20000000096 */
[----:B------:R-:W-:Y:S01]  /*59e0*/  FADD.FTZ R154, R129, R129 ;  /* 0x00000081819a7221 */ /* 0x000fe20000010000 */
[----:B------:R-:W-:Y:S01]  /*59f0*/  PRMT R152, RZ, 0x5410, R152 ;  /* 0x00005410ff987816 */ /* 0x000fe20000000098 */
[----:B------:R-:W-:Y:S01]  /*5a00*/  FADD.FTZ R156, R127, R127 ;  /* 0x0000007f7f9c7221 */ /* 0x000fe20000010000 */
[----:B------:R-:W-:Y:S01]  /*5a10*/  PRMT R149, RZ, 0x5410, R149 ;  /* 0x00005410ff957816 */ /* 0x000fe20000000095 */
[C---:B------:R-:W-:Y:S01]  /*5a20*/  FMUL.FTZ R68, R150.reuse, UR35 ;  /* 0x0000002396447c20 */ /* 0x040fe20008410000 */
[----:B------:R-:W-:Y:S01]  /*5a30*/  PRMT R151, RZ, 0x5410, R151 ;  /* 0x00005410ff977816 */ /* 0x000fe20000000097 */
[----:B------:R-:W-:Y:S01]  /*5a40*/  FMUL.FTZ R70, R150, UR34 ;  /* 0x0000002296467c20 */ /* 0x000fe20008410000 */
[----:B------:R-:W-:Y:S01]  /*5a50*/  BSSY B0, `(.L_x_330) ;  /* 0x00000d6000007945 */ /* 0x000fe20003800000 */
[----:B------:R-:W-:-:S04]  /*5a60*/  FFMA.FTZ R153, R149, UR34, -R68 ;  /* 0x0000002295997c23 */ /* 0x000fc80008010844 */
[----:B------:R-:W-:Y:S02]  /*5a70*/  FMUL.FTZ R153, R154, R153 ;  /* 0x000000999a997220 */ /* 0x000fe40000410000 */
[C---:B0-----:R-:W-:Y:S02]  /*5a80*/  FMUL.FTZ R64, R152.reuse, UR35 ;  /* 0x0000002398407c20 */ /* 0x041fe40008410000 */
[----:B------:R-:W-:Y:S02]  /*5a90*/  FMUL.FTZ R66, R152, UR34 ;  /* 0x0000002298427c20 */ /* 0x000fe40008410000 */
[----:B------:R-:W-:Y:S02]  /*5aa0*/  FFMA.FTZ R155, R151, UR34, -R64 ;  /* 0x00000022979b7c23 */ /* 0x000fe40008010840 */
[----:B------:R-:W-:Y:S02]  /*5ab0*/  FFMA.FTZ R65, R149, UR35, R70 ;  /* 0x0000002395417c23 */ /* 0x000fe40008010046 */
[----:B------:R-:W-:-:S02]  /*5ac0*/  FFMA.FTZ R67, R151, UR35, R66 ;  /* 0x0000002397437c23 */ /* 0x000fc40008010042 */
[----:B------:R-:W-:Y:S02]  /*5ad0*/  FMUL.FTZ R155, R156, R155 ;  /* 0x0000009b9c9b7220 */ /* 0x000fe40000410000 */
[----:B------:R-:W-:Y:S02]  /*5ae0*/  FMUL.FTZ R154, R154, R65 ;  /* 0x000000419a9a7220 */ /* 0x000fe40000410000 */
[----:B------:R-:W-:Y:S01]  /*5af0*/  FMUL.FTZ R156, R156, R67 ;  /* 0x000000439c9c7220 */ /* 0x000fe20000410000 */
[----:B------:R-:W-:Y:S06]  /*5b00*/  BAR.SYNC.DEFER_BLOCKING 0x0 ;  /* 0x0000000000007b1d */ /* 0x000fec0000010000 */
[----:B------:R-:W-:Y:S05]  /*5b10*/  @P0 BRA `(.L_x_331) ;  /* 0x00000c9000000947 */ /* 0x000fea0003800000 */
[----:B------:R-:W-:-:S05]  /*5b20*/  IMAD R192, R148, 0x50, RZ ;  /* 0x0000005094c07824 */ /* 0x000fca00078e02ff */
[----:B------:R-:W-:Y:S04]  /*5b30*/  LDS.128 R64, [R192+0x6370] ;  /* 0x00637000c0407984 */ /* 0x000fe80000000c00 */
[----:B------:R-:W0:Y:S04]  /*5b40*/  LDS.128 R68, [R192+0x6380] ;  /* 0x00638000c0447984 */ /* 0x000e280000000c00 */
[----:B------:R-:W1:Y:S04]  /*5b50*/  LDS.128 R72, [R192+0x6390] ;  /* 0x00639000c0487984 */ /* 0x000e680000000c00 */
[----:B------:R-:W2:Y:S01]  /*5b60*/  LDS.128 R76, [R192+0x63a0] ;  /* 0x0063a000c04c7984 */ /* 0x000ea20000000c00 */
[----:B0-----:R-:W-:-:S04]  /*5b70*/  FMUL.FTZ R193, R66, R69 ;  /* 0x0000004542c17220 */ /* 0x001fc80000410000 */
[CC--:B------:R-:W-:Y:S02]  /*5b80*/  FFMA.FTZ R194, R67.reuse, R68.reuse, R193 ;  /* 0x0000004443c27223 */ /* 0x0c0fe400000100c1 */
[-C--:B------:R-:W-:Y:S02]  /*5b90*/  FMUL.FTZ R67, R67, R69.reuse ;  /* 0x0000004543437220 */ /* 0x080fe40000410000 */
[----:B------:R-:W-:Y:S02]  /*5ba0*/  FADD.FTZ R71, R71, R194 ;  /* 0x000000c247477221 */ /* 0x000fe40000010000 */
[----:B------:R-:W-:Y:S02]  /*5bb0*/  FFMA.FTZ R193, R66, R68, -R67 ;  /* 0x0000004442c17223 */ /* 0x000fe40000010843 */
[-C--:B------:R-:W-:Y:S02]  /*5bc0*/  FMUL.FTZ R67, R65, R69.reuse ;  /* 0x0000004541437220 */ /* 0x080fe40000410000 */
[----:B------:R-:W-:-:S02]  /*5bd0*/  FMUL.FTZ R69, R64, R69 ;  /* 0x0000004540457220 */ /* 0x000fc40000410000 */
[----:B------:R-:W-:Y:S02]  /*5be0*/  FADD.FTZ R70, R70, R193 ;  /* 0x000000c146467221 */ /* 0x000fe40000010000 */
[-C--:B------:R-:W-:Y:S02]  /*5bf0*/  FFMA.FTZ R69, R65, R68.reuse, R69 ;  /* 0x0000004441457223 */ /* 0x080fe40000010045 */
[C---:B-1----:R-:W-:Y:S02]  /*5c00*/  FMUL.FTZ R65, R73.reuse, R71 ;  /* 0x0000004749417220 */ /* 0x042fe40000410000 */
[----:B------:R-:W-:Y:S02]  /*5c10*/  FFMA.FTZ R67, R64, R68, -R67 ;  /* 0x0000004440437223 */ /* 0x000fe40000010843 */
[-C--:B------:R-:W-:Y:S02]  /*5c20*/  FFMA.FTZ R65, R72, R70.reuse, -R65 ;  /* 0x0000004648417223 */ /* 0x080fe40000010841 */
[----:B------:R-:W-:-:S02]  /*5c30*/  FMUL.FTZ R70, R73, R70 ;  /* 0x0000004649467220 */ /* 0x000fc40000410000 */
[C---:B------:R-:W-:Y:S02]  /*5c40*/  FMUL.FTZ R64, R73.reuse, R67 ;  /* 0x0000004349407220 */ /* 0x040fe40000410000 */
[----:B------:R-:W-:Y:S02]  /*5c50*/  FFMA.FTZ R70, R72, R71, R70 ;  /* 0x0000004748467223 */ /* 0x000fe40000010046 */
[----:B------:R-:W-:Y:S02]  /*5c60*/  FADD.FTZ R65, R74, R65 ;  /* 0x000000414a417221 */ /* 0x000fe40000010000 */
[-C--:B------:R-:W-:Y:S02]  /*5c70*/  FMUL.FTZ R73, R73, R69.reuse ;  /* 0x0000004549497220 */ /* 0x080fe40000410000 */
[----:B------:R-:W-:Y:S02]  /*5c80*/  FFMA.FTZ R64, R72, R69, R64 ;  /* 0x0000004548407223 */ /* 0x000fe40000010040 */
[----:B------:R-:W-:-:S02]  /*5c90*/  FADD.FTZ R70, R75, R70 ;  /* 0x000000464b467221 */ /* 0x000fc40000010000 */
[C---:B--2---:R-:W-:Y:S02]  /*5ca0*/  FMUL.FTZ R69, R77.reuse, R65 ;  /* 0x000000414d457220 */ /* 0x044fe40000410000 */
[----:B------:R-:W-:Y:S02]  /*5cb0*/  FFMA.FTZ R73, R72, R67, -R73 ;  /* 0x0000004348497223 */ /* 0x000fe40000010849 */
[-C--:B------:R-:W-:Y:S02]  /*5cc0*/  FFMA.FTZ R68, R76, R70.reuse, R69 ;  /* 0x000000464c447223 */ /* 0x080fe40000010045 */
[C---:B------:R-:W-:Y:S02]  /*5cd0*/  FMUL.FTZ R70, R77.reuse, R70 ;  /* 0x000000464d467220 */ /* 0x040fe40000410000 */
[C---:B------:R-:W-:Y:S02]  /*5ce0*/  FMUL.FTZ R66, R77.reuse, R64 ;  /* 0x000000404d427220 */ /* 0x040fe40000410000 */
[----:B------:R-:W-:-:S02]  /*5cf0*/  FMUL.FTZ R77, R77, R73 ;  /* 0x000000494d4d7220 */ /* 0x000fc40000410000 */
[C---:B------:R-:W-:Y:S02]  /*5d00*/  FFMA.FTZ R65, R76.reuse, R65, -R70 ;  /* 0x000000414c417223 */ /* 0x040fe40000010846 */
[C---:B------:R-:W-:Y:S02]  /*5d10*/  FFMA.FTZ R66, R76.reuse, R73, -R66 ;  /* 0x000000494c427223 */ /* 0x040fe40000010842 */
[----:B------:R-:W-:Y:S02]  /*5d20*/  FFMA.FTZ R76, R76, R64, R77 ;  /* 0x000000404c4c7223 */ /* 0x000fe4000001004d */
[----:B------:R-:W-:Y:S02]  /*5d30*/  FADD.FTZ R79, R79, R68 ;  /* 0x000000444f4f7221 */ /* 0x000fe40000010000 */
[----:B------:R-:W-:Y:S01]  /*5d40*/  FADD.FTZ R78, R78, R65 ;  /* 0x000000414e4e7221 */ /* 0x000fe20000010000 */
[----:B------:R-:W-:Y:S05]  /*5d50*/  BRA.DIV ~URZ, `(.L_x_332) ;  /* 0x000087e27f007947 */ /* 0x000fea000b800000 */
[----:B------:R0:W1:Y:S02]  /*5d60*/  SHFL.UP PT, R71, R66, 0x1, RZ ;  /* 0x0420000042477989 */ /* 0x00006400000e00ff */
.L_x_440:
[----:B------:R-:W-:Y:S05]  /*5d70*/  BRA.DIV ~URZ, `(.L_x_333) ;  /* 0x000088427f007947 */ /* 0x000fea000b800000 */
[----:B------:R-:W2:Y:S01]  /*5d80*/  SHFL.UP PT, R67, R78, 0x1, RZ ;  /* 0x042000004e437989 */ /* 0x000ea200000e00ff */
[----:B------:R-:W-:-:S03]  /*5d90*/  ISETP.GE.AND P0, PT, R147, 0x1, PT ;  /* 0x000000019300780c */ /* 0x000fc60003f06270 */
[----:B------:R-:W3:Y:S04]  /*5da0*/  SHFL.UP PT, R69, R79, 0x1, RZ ;  /* 0x042000004f457989 */ /* 0x000ee800000e00ff */
[----:B------:R-:W4:Y:S01]  /*5db0*/  SHFL.UP PT, R65, R76, 0x1, RZ ;  /* 0x042000004c417989 */ /* 0x000f2200000e00ff */
[C---:B--2---:R-:W-:Y:S02]  /*5dc0*/  FMUL.FTZ R68, R76.reuse, R67 ;  /* 0x000000434c447220 */ /* 0x044fe40000410000 */
[-C--:B---3--:R-:W-:Y:S02]  /*5dd0*/  FMUL.FTZ R64, R76, R69.reuse ;  /* 0x000000454c407220 */ /* 0x088fe40000410000 */
[C---:B------:R-:W-:Y:S02]  /*5de0*/  FFMA.FTZ R68, R66.reuse, R69, R68 ;  /* 0x0000004542447223 */ /* 0x040fe40000010044 */
[----:B------:R-:W-:-:S02]  /*5df0*/  FFMA.FTZ R67, R66, R67, -R64 ;  /* 0x0000004342437223 */ /* 0x000fc40000010840 */
[----:B------:R-:W-:Y:S02]  /*5e00*/  @P0 FADD.FTZ R79, R79, R68 ;  /* 0x000000444f4f0221 */ /* 0x000fe40000010000 */
[----:B-1----:R-:W-:Y:S02]  /*5e10*/  FMUL.FTZ R68, R76, R71 ;  /* 0x000000474c447220 */ /* 0x002fe40000410000 */
[----:B------:R-:W-:Y:S01]  /*5e20*/  @P0 FADD.FTZ R78, R78, R67 ;  /* 0x000000434e4e0221 */ /* 0x000fe20000010000 */
[----:B------:R-:W1:Y:S01]  /*5e30*/  SHFL.UP PT, R69, R79, 0x2, RZ ;  /* 0x044000004f457989 */ /* 0x000e6200000e00ff */
[-C--:B----4-:R-:W-:Y:S02]  /*5e40*/  FMUL.FTZ R64, R76, R65.reuse ;  /* 0x000000414c407220 */ /* 0x090fe40000410000 */
[C---:B------:R-:W-:Y:S02]  /*5e50*/  FFMA.FTZ R65, R66.reuse, R65, R68 ;  /* 0x0000004142417223 */ /* 0x040fe40000010044 */
[----:B0-----:R-:W-:Y:S01]  /*5e60*/  @P0 FFMA.FTZ R66, R66, R71, -R64 ;  /* 0x0000004742420223 */ /* 0x001fe20000010840 */
[----:B------:R-:W0:Y:S02]  /*5e70*/  SHFL.UP PT, R68, R78, 0x2, RZ ;  /* 0x044000004e447989 */ /* 0x000e2400000e00ff */
[----:B------:R-:W-:-:S02]  /*5e80*/  FSEL R65, R76, R65, !P0 ;  /* 0x000000414c417208 */ /* 0x000fc40004000000 */
[----:B------:R-:W2:Y:S01]  /*5e90*/  SHFL.UP PT, R64, R66, 0x2, RZ ;  /* 0x0440000042407989 */ /* 0x000ea200000e00ff */
[----:B------:R-:W-:-:S03]  /*5ea0*/  ISETP.GE.AND P0, PT, R147, 0x2, PT ;  /* 0x000000029300780c */ /* 0x000fc60003f06270 */
[----:B------:R-:W3:Y:S01]  /*5eb0*/  SHFL.UP PT, R67, R65, 0x2, RZ ;  /* 0x0440000041437989 */ /* 0x000ee200000e00ff */
[CC--:B-1----:R-:W-:Y:S02]  /*5ec0*/  FMUL.FTZ R71, R65.reuse, R69.reuse ;  /* 0x0000004541477220 */ /* 0x0c2fe40000410000 */
[-C--:B0-----:R-:W-:Y:S02]  /*5ed0*/  FMUL.FTZ R70, R65, R68.reuse ;  /* 0x0000004441467220 */ /* 0x081fe40000410000 */
[C---:B------:R-:W-:Y:S02]  /*5ee0*/  FFMA.FTZ R71, R66.reuse, R68, -R71 ;  /* 0x0000004442477223 */ /* 0x040fe40000010847 */
[----:B------:R-:W-:-:S03]  /*5ef0*/  FFMA.FTZ R70, R66, R69, R70 ;  /* 0x0000004542467223 */ /* 0x000fc60000010046 */
[----:B------:R-:W-:Y:S02]  /*5f00*/  @P0 FADD.FTZ R78, R78, R71 ;  /* 0x000000474e4e0221 */ /* 0x000fe40000010000 */
[CC--:B--2---:R-:W-:Y:S02]  /*5f10*/  FMUL.FTZ R68, R65.reuse, R64.reuse ;  /* 0x0000004041447220 */ /* 0x0c4fe40000410000 */
[-C--:B---3--:R-:W-:Y:S01]  /*5f20*/  FMUL.FTZ R69, R65, R67.reuse ;  /* 0x0000004341457220 */ /* 0x088fe20000410000 */
[----:B------:R-:W0:Y:S01]  /*5f30*/  SHFL.UP PT, R71, R78, 0x4, RZ ;  /* 0x048000004e477989 */ /* 0x000e2200000e00ff */
[----:B------:R-:W-:Y:S02]  /*5f40*/  @P0 FADD.FTZ R79, R79, R70 ;  /* 0x000000464f4f0221 */ /* 0x000fe40000010000 */
[C---:B------:R-:W-:Y:S02]  /*5f50*/  FFMA.FTZ R68, R66.reuse, R67, R68 ;  /* 0x0000004342447223 */ /* 0x040fe40000010044 */
[----:B------:R-:W-:-:S02]  /*5f60*/  @P0 FFMA.FTZ R66, R66, R64, -R69 ;  /* 0x0000004042420223 */ /* 0x000fc40000010845 */
[----:B------:R-:W1:Y:S01]  /*5f70*/  SHFL.UP PT, R69, R79, 0x4, RZ ;  /* 0x048000004f457989 */ /* 0x000e6200000e00ff */
[----:B------:R-:W-:Y:S02]  /*5f80*/  FSEL R68, R65, R68, !P0 ;  /* 0x0000004441447208 */ /* 0x000fe40004000000 */
[----:B------:R-:W-:Y:S01]  /*5f90*/  ISETP.GE.AND P0, PT, R147, 0x4, PT ;  /* 0x000000049300780c */ /* 0x000fe20003f06270 */
[----:B------:R-:W2:Y:S04]  /*5fa0*/  SHFL.UP PT, R65, R66, 0x4, RZ ;  /* 0x0480000042417989 */ /* 0x000ea800000e00ff */
[----:B------:R-:W3:Y:S01]  /*5fb0*/  SHFL.UP PT, R67, R68, 0x4, RZ ;  /* 0x0480000044437989 */ /* 0x000ee200000e00ff */
[C---:B0-----:R-:W-:Y:S02]  /*5fc0*/  FMUL.FTZ R70, R68.reuse, R71 ;  /* 0x0000004744467220 */ /* 0x041fe40000410000 */
[----:B-1----:R-:W-:-:S02]  /*5fd0*/  FMUL.FTZ R64, R68, R69 ;  /* 0x0000004544407220 */ /* 0x002fc40000410000 */
[----:B------:R-:W-:Y:S02]  /*5fe0*/  FFMA.FTZ R70, R66, R69, R70 ;  /* 0x0000004542467223 */ /* 0x000fe40000010046 */
[----:B--2---:R-:W-:Y:S02]  /*5ff0*/  FMUL.FTZ R69, R68, R65 ;  /* 0x0000004144457220 */ /* 0x004fe40000410000 */
[----:B------:R-:W-:Y:S02]  /*6000*/  FFMA.FTZ R71, R66, R71, -R64 ;  /* 0x0000004742477223 */ /* 0x000fe40000010840 */
[----:B------:R-:W-:Y:S02]  /*6010*/  @P0 FADD.FTZ R79, R79, R70 ;  /* 0x000000464f4f0221 */ /* 0x000fe40000010000 */
[-C--:B---3--:R-:W-:Y:S02]  /*6020*/  FMUL.FTZ R64, R68, R67.reuse ;  /* 0x0000004344407220 */ /* 0x088fe40000410000 */
[----:B------:R-:W-:Y:S01]  /*6030*/  FFMA.FTZ R69, R66, R67, R69 ;  /* 0x0000004342457223 */ /* 0x000fe20000010045 */
[----:B------:R-:W0:Y:S01]  /*6040*/  SHFL.UP PT, R70, R79, 0x8, RZ ;  /* 0x050000004f467989 */ /* 0x000e2200000e00ff */
[----:B------:R-:W-:-:S02]  /*6050*/  @P0 FADD.FTZ R78, R78, R71 ;  /* 0x000000474e4e0221 */ /* 0x000fc40000010000 */
[----:B------:R-:W-:Y:S01]  /*6060*/  @P0 FFMA.FTZ R66, R66, R65, -R64 ;  /* 0x0000004142420223 */ /* 0x000fe20000010840 */
[----:B------:R-:W-:Y:S02]  /*6070*/  FSEL R69, R68, R69, !P0 ;  /* 0x0000004544457208 */ /* 0x000fe40004000000 */
[----:B------:R-:W1:Y:S01]  /*6080*/  SHFL.UP PT, R67, R78, 0x8, RZ ;  /* 0x050000004e437989 */ /* 0x000e6200000e00ff */
[----:B------:R-:W-:-:S03]  /*6090*/  ISETP.GE.AND P0, PT, R147, 0x8, PT ;  /* 0x000000089300780c */ /* 0x000fc60003f06270 */
[----:B------:R-:W2:Y:S04]  /*60a0*/  SHFL.UP PT, R64, R66, 0x8, RZ ;  /* 0x0500000042407989 */ /* 0x000ea800000e00ff */
[----:B------:R-:W3:Y:S01]  /*60b0*/  SHFL.UP PT, R65, R69, 0x8, RZ ;  /* 0x0500000045417989 */ /* 0x000ee200000e00ff */
[----:B0-----:R-:W-:-:S04]  /*60c0*/  FMUL.FTZ R68, R69, R70 ;  /* 0x0000004645447220 */ /* 0x001fc80000410000 */
[CC--:B-1----:R-:W-:Y:S02]  /*60d0*/  FFMA.FTZ R71, R66.reuse, R67.reuse, -R68 ;  /* 0x0000004342477223 */ /* 0x0c2fe40000010844 */
[C---:B------:R-:W-:Y:S02]  /*60e0*/  FMUL.FTZ R73, R69.reuse, R67 ;  /* 0x0000004345497220 */ /* 0x040fe40000410000 */
[C---:B--2---:R-:W-:Y:S02]  /*60f0*/  FMUL.FTZ R68, R69.reuse, R64 ;  /* 0x0000004045447220 */ /* 0x044fe40000410000 */
[C---:B------:R-:W-:Y:S02]  /*6100*/  FFMA.FTZ R70, R66.reuse, R70, R73 ;  /* 0x0000004642467223 */ /* 0x040fe40000010049 */
[-C--:B---3--:R-:W-:Y:S02]  /*6110*/  FFMA.FTZ R68, R66, R65.reuse, R68 ;  /* 0x0000004142447223 */ /* 0x088fe40000010044 */
[----:B------:R-:W-:-:S02]  /*6120*/  FMUL.FTZ R67, R69, R65 ;  /* 0x0000004145437220 */ /* 0x000fc40000410000 */
[----:B------:R-:W-:Y:S01]  /*6130*/  @P0 FADD.FTZ R79, R79, R70 ;  /* 0x000000464f4f0221 */ /* 0x000fe20000010000 */
[----:B------:R-:W-:Y:S01]  /*6140*/  FSEL R73, R69, R68, !P0 ;  /* 0x0000004445497208 */ /* 0x000fe20004000000 */
[----:B------:R-:W-:Y:S02]  /*6150*/  @P0 FFMA.FTZ R66, R66, R64, -R67 ;  /* 0x0000004042420223 */ /* 0x000fe40000010843 */
[----:B------:R-:W-:Y:S01]  /*6160*/  @P0 FADD.FTZ R78, R78, R71 ;  /* 0x000000474e4e0221 */ /* 0x000fe20000010000 */
[----:B------:R0:W1:Y:S02]  /*6170*/  SHFL.UP PT, R67, R79, 0x10, RZ ;  /* 0x060000004f437989 */ /* 0x00006400000e00ff */
[----:B------:R-:W-:Y:S02]  /*6180*/  MOV R75, R66 ;  /* 0x00000042004b7202 */ /* 0x000fe40000000f00 */
[----:B------:R0:W2:Y:S04]  /*6190*/  SHFL.UP PT, R74, R66, 0x10, RZ ;  /* 0x06000000424a7989 */ /* 0x0000a800000e00ff */
[----:B------:R0:W3:Y:S04]  /*61a0*/  SHFL.UP PT, R76, R78, 0x10, RZ ;  /* 0x060000004e4c7989 */ /* 0x0000e800000e00ff */
[----:B------:R0:W4:Y:S02]  /*61b0*/  SHFL.UP PT, R72, R73, 0x10, RZ ;  /* 0x0600000049487989 */ /* 0x00012400000e00ff */
.L_x_441:
[----:B------:R-:W-:Y:S01]  /*61c0*/  MOV R70, R75 ;  /* 0x0000004b00467202 */ /* 0x000fe20000000f00 */
[-C--:B-1----:R-:W-:Y:S01]  /*61d0*/  FMUL.FTZ R69, R67, R73.reuse ;  /* 0x0000004943457220 */ /* 0x082fe20000410000 */
[----:B------:R-:W-:Y:S01]  /*61e0*/  ISETP.GE.AND P0, PT, R147, 0x10, PT ;  /* 0x000000109300780c */ /* 0x000fe20003f06270 */
[----:B--2---:R-:W-:Y:S01]  /*61f0*/  FMUL.FTZ R65, R74, R73 ;  /* 0x000000494a417220 */ /* 0x004fe20000410000 */
[----:B------:R-:W-:Y:S01]  /*6200*/  MOV R71, R78 ;  /* 0x0000004e00477202 */ /* 0x000fe20000000f00 */
[----:B---3--:R-:W-:-:S02]  /*6210*/  FFMA.FTZ R64, R76, R70, -R69 ;  /* 0x000000464c407223 */ /* 0x008fc40000010845 */
[-C--:B------:R-:W-:Y:S02]  /*6220*/  FMUL.FTZ R76, R76, R73.reuse ;  /* 0x000000494c4c7220 */ /* 0x080fe40000410000 */
[CC--:B0---4-:R-:W-:Y:S02]  /*6230*/  FFMA.FTZ R66, R72.reuse, R70.reuse, R65 ;  /* 0x0000004648427223 */ /* 0x0d1fe40000010041 */
[----:B------:R-:W-:Y:S01]  /*6240*/  FMUL.FTZ R65, R72, R73 ;  /* 0x0000004948417220 */ /* 0x000fe20000410000 */
[----:B------:R-:W-:Y:S01]  /*6250*/  MOV R72, R79 ;  /* 0x0000004f00487202 */ /* 0x000fe20000000f00 */
[----:B------:R-:W-:Y:S01]  /*6260*/  FFMA.FTZ R67, R67, R70, R76 ;  /* 0x0000004643437223 */ /* 0x000fe2000001004c */
[----:B------:R-:W-:Y:S01]  /*6270*/  FSEL R73, R73, R66, !P0 ;  /* 0x0000004249497208 */ /* 0x000fe20004000000 */
[----:B------:R-:W-:Y:S02]  /*6280*/  @P0 FFMA.FTZ R70, R74, R70, -R65 ;  /* 0x000000464a460223 */ /* 0x000fe40000010841 */
[----:B------:R-:W-:-:S02]  /*6290*/  @P0 FADD.FTZ R71, R64, R71 ;  /* 0x0000004740470221 */ /* 0x000fc40000010000 */
[----:B------:R-:W-:Y:S01]  /*62a0*/  @P0 FADD.FTZ R72, R67, R72 ;  /* 0x0000004843480221 */ /* 0x000fe20000010000 */
[----:B------:R-:W-:Y:S05]  /*62b0*/  BRA.CONV ~URZ, `(.L_x_334) ;  /* 0x000000437f007947 */ /* 0x000fea000b800000 */
[----:B------:R-:W-:Y:S01]  /*62c0*/  HFMA2.MMA R66, -RZ, RZ, 0, 1.847743988037109375e-06 ;  /* 0x0000001fff427435 */ /* 0x000fe200000001ff */
[----:B------:R-:W-:Y:S02]  /*62d0*/  MOV R64, R70 ;  /* 0x0000004600407202 */ /* 0x000fe40000000f00 */
[----:B------:R-:W-:-:S03]  /*62e0*/  MOV R65, 0x6300 ;  /* 0x0000630000417802 */ /* 0x000fc60000000f00 */
[----:B-----5:R-:W-:Y:S05]  /*62f0*/  CALL.REL.NOINC `($__internal_13_$__cuda_sm70_shflsync_idx_p) ;  /* 0x00009f7000007944 */ /* 0x020fea0003c00000 */
.L_x_334:
[----:B------:R-:W-:Y:S05]  /*6300*/  BRA.CONV ~URZ, `(.L_x_335) ;  /* 0x000000437f007947 */ /* 0x000fea000b800000 */
[----:B-1----:R-:W-:Y:S01]  /*6310*/  HFMA2.MMA R66, -RZ, RZ, 0, 1.847743988037109375e-06 ;  /* 0x0000001fff427435 */ /* 0x002fe200000001ff */
[----:B------:R-:W-:Y:S02]  /*6320*/  MOV R64, R73 ;  /* 0x0000004900407202 */ /* 0x000fe40000000f00 */
[----:B------:R-:W-:-:S03]  /*6330*/  MOV R65, 0x6350 ;  /* 0x0000635000417802 */ /* 0x000fc60000000f00 */
[----:B0-2--5:R-:W-:Y:S05]  /*6340*/  CALL.REL.NOINC `($__internal_13_$__cuda_sm70_shflsync_idx_p) ;  /* 0x00009f2000007944 */ /* 0x025fea0003c00000 */
.L_x_335:
[----:B------:R-:W-:Y:S05]  /*6350*/  BRA.CONV ~URZ, `(.L_x_336) ;  /* 0x000000437f007947 */ /* 0x000fea000b800000 */
[----:B-1----:R-:W-:Y:S01]  /*6360*/  HFMA2.MMA R66, -RZ, RZ, 0, 1.847743988037109375e-06 ;  /* 0x0000001fff427435 */ /* 0x002fe200000001ff */
[----:B------:R-:W-:Y:S02]  /*6370*/  MOV R64, R71 ;  /* 0x0000004700407202 */ /* 0x000fe40000000f00 */
[----:B------:R-:W-:-:S03]  /*6380*/  MOV R65, 0x63a0 ;  /* 0x000063a000417802 */ /* 0x000fc60000000f00 */
[----:B0-2--5:R-:W-:Y:S05]  /*6390*/  CALL.REL.NOINC `($__internal_13_$__cuda_sm70_shflsync_idx_p) ;  /* 0x00009ed000007944 */ /* 0x025fea0003c00000 */
.L_x_336:
[----:B------:R-:W-:Y:S05]  /*63a0*/  BRA.CONV ~URZ, `(.L_x_337) ;  /* 0x000000437f007947 */ /* 0x000fea000b800000 */
[----:B-1----:R-:W-:Y:S01]  /*63b0*/  HFMA2.MMA R66, -RZ, RZ, 0, 1.847743988037109375e-06 ;  /* 0x0000001fff427435 */ /* 0x002fe200000001ff */
[----:B------:R-:W-:-:S02]  /*63c0*/  MOV R64, R72 ;  /* 0x0000004800407202 */ /* 0x000fc40000000f00 */
[----:B------:R-:W-:-:S03]  /*63d0*/  MOV R65, 0x63f0 ;  /* 0x000063f000417802 */ /* 0x000fc60000000f00 */
[----:B0-2--5:R-:W-:Y:S05]  /*63e0*/  CALL.REL.NOINC `($__internal_13_$__cuda_sm70_shflsync_idx_p) ;  /* 0x00009e8000007944 */ /* 0x025fea0003c00000 */
.L_x_337:
[----:B------:R-:W-:Y:S05]  /*63f0*/  BRA.DIV ~URZ, `(.L_x_338) ;  /* 0x00008d627f007947 */ /* 0x000fea000b800000 */
[----:B-----5:R3:W4:Y:S04]  /*6400*/  SHFL.IDX PT, R67, R60, RZ, 0x1f ;  /* 0x00001fff3c437589 */ /* 0x02072800000e0000 */
[----:B------:R3:W2:Y:S04]  /*6410*/  SHFL.IDX PT, R74, R61, RZ, 0x1f ;  /* 0x00001fff3d4a7589 */ /* 0x0006a800000e0000 */
[----:B------:R3:W1:Y:S04]  /*6420*/  SHFL.IDX PT, R75, R62, RZ, 0x1f ;  /* 0x00001fff3e4b7589 */ /* 0x00066800000e0000 */
[----:B-1----:R3:W1:Y:S04]  /*6430*/  SHFL.IDX PT, R66, R63, RZ, 0x1f ;  /* 0x00001fff3f427589 */ /* 0x00266800000e0000 */
[----:B------:R3:W0:Y:S04]  /*6440*/  SHFL.UP PT, R68, R70, 0x1, RZ ;  /* 0x0420000046447989 */ /* 0x00062800000e00ff */
[----:B------:R3:W0:Y:S04]  /*6450*/  SHFL.UP PT, R69, R73, 0x1, RZ ;  /* 0x0420000049457989 */ /* 0x00062800000e00ff */
[----:B------:R-:W0:Y:S04]  /*6460*/  SHFL.UP PT, R71, R71, 0x1, RZ ;  /* 0x0420000047477989 */ /* 0x000e2800000e00ff */
[----:B------:R3:W0:Y:S02]  /*6470*/  SHFL.UP PT, R76, R72, 0x1, RZ ;  /* 0x04200000484c7989 */ /* 0x00062400000e00ff */
.L_x_442:
[----:B--234-:R-:W2:Y:S01]  /*6480*/  LDS.128 R60, [R192+0x6370] ;  /* 0x00637000c03c7984 */ /* 0x01cea20000000c00 */
[----:B------:R-:W-:-:S02]  /*6490*/  MOV R73, R74 ;  /* 0x0000004a00497202 */ /* 0x000fc40000000f00 */
[----:B------:R-:W-:Y:S02]  /*64a0*/  MOV R72, R67 ;  /* 0x0000004300487202 */ /* 0x000fe40000000f00 */
[----:B------:R-:W-:Y:S01]  /*64b0*/  MOV R74, R75 ;  /* 0x0000004b004a7202 */ /* 0x000fe20000000f00 */
[-C--:B0-----:R-:W-:Y:S01]  /*64c0*/  FMUL.FTZ R65, R73, R69.reuse ;  /* 0x0000004549417220 */ /* 0x081fe20000410000 */
[----:B-1----:R-:W-:Y:S01]  /*64d0*/  MOV R75, R66 ;  /* 0x00000042004b7202 */ /* 0x002fe20000000f00 */
[CC--:B------:R-:W-:Y:S02]  /*64e0*/  FMUL.FTZ R70, R72.reuse, R69.reuse ;  /* 0x0000004548467220 */ /* 0x0c0fe40000410000 */
[----:B------:R-:W-:Y:S02]  /*64f0*/  @P1 FFMA.FTZ R72, R72, R68, -R65 ;  /* 0x0000004448481223 */ /* 0x000fe40000010841 */
[----:B------:R-:W0:Y:S01]  /*6500*/  LDS.128 R64, [R192+0x6380] ;  /* 0x00638000c0407984 */ /* 0x000e220000000c00 */
[----:B------:R-:W-:-:S02]  /*6510*/  FMUL.FTZ R77, R75, R69 ;  /* 0x000000454b4d7220 */ /* 0x000fc40000410000 */
[C---:B------:R-:W-:Y:S02]  /*6520*/  FMUL.FTZ R69, R74.reuse, R69 ;  /* 0x000000454a457220 */ /* 0x040fe40000410000 */
[-C--:B------:R-:W-:Y:S02]  /*6530*/  FFMA.FTZ R78, R74, R68.reuse, -R77 ;  /* 0x000000444a4e7223 */ /* 0x080fe4000001084d */
[-C--:B------:R-:W-:Y:S02]  /*6540*/  FFMA.FTZ R69, R75, R68.reuse, R69 ;  /* 0x000000444b457223 */ /* 0x080fe40000010045 */
[----:B------:R-:W-:Y:S02]  /*6550*/  @P1 FFMA.FTZ R73, R73, R68, R70 ;  /* 0x0000004449491223 */ /* 0x000fe40000010046 */
[----:B------:R-:W-:Y:S02]  /*6560*/  @P1 FADD.FTZ R74, R78, R71 ;  /* 0x000000474e4a1221 */ /* 0x000fe40000010000 */
[----:B------:R-:W-:-:S02]  /*6570*/  @P1 FADD.FTZ R75, R69, R76 ;  /* 0x0000004c454b1221 */ /* 0x000fc40000010000 */
[----:B------:R-:W1:Y:S04]  /*6580*/  LDS.128 R68, [R192+0x6390] ;  /* 0x00639000c0447984 */ /* 0x000e680000000c00 */
[----:B------:R3:W-:Y:S01]  /*6590*/  STS.128 [R192+0x6370], R72 ;  /* 0x00637048c0007388 */ /* 0x0007e20000000c00 */
[CC--:B--2---:R-:W-:Y:S02]  /*65a0*/  FMUL.FTZ R77, R61.reuse, R75.reuse ;  /* 0x0000004b3d4d7220 */ /* 0x0c4fe40000410000 */
[-C--:B------:R-:W-:Y:S02]  /*65b0*/  FMUL.FTZ R76, R61, R74.reuse ;  /* 0x0000004a3d4c7220 */ /* 0x080fe40000410000 */
[C---:B------:R-:W-:Y:S02]  /*65c0*/  FFMA.FTZ R77, R60.reuse, R74, -R77 ;  /* 0x0000004a3c4d7223 */ /* 0x040fe4000001084d */
[----:B------:R-:W-:-:S02]  /*65d0*/  FFMA.FTZ R76, R60, R75, R76 ;  /* 0x0000004b3c4c7223 */ /* 0x000fc4000001004c */
[----:B---3--:R-:W-:Y:S02]  /*65e0*/  FADD.FTZ R74, R62, R77 ;  /* 0x0000004d3e4a7221 */ /* 0x008fe40000010000 */
[CC--:B------:R-:W-:Y:S02]  /*65f0*/  FMUL.FTZ R77, R61.reuse, R73.reuse ;  /* 0x000000493d4d7220 */ /* 0x0c0fe40000410000 */
[----:B------:R-:W-:Y:S02]  /*6600*/  FMUL.FTZ R61, R61, R72 ;  /* 0x000000483d3d7220 */ /* 0x000fe40000410000 */
[----:B------:R-:W-:Y:S02]  /*6610*/  FADD.FTZ R75, R63, R76 ;  /* 0x0000004c3f4b7221 */ /* 0x000fe40000010000 */
[----:B0-----:R-:W-:Y:S02]  /*6620*/  FMUL.FTZ R62, R65, R74 ;  /* 0x0000004a413e7220 */ /* 0x001fe40000410000 */
[----:B------:R-:W-:-:S02]  /*6630*/  FFMA.FTZ R73, R60, R73, R61 ;  /* 0x000000493c497223 */ /* 0x000fc4000001003d */
[-C--:B------:R-:W-:Y:S02]  /*6640*/  FFMA.FTZ R62, R64, R75.reuse, R62 ;  /* 0x0000004b403e7223 */ /* 0x080fe4000001003e */
[----:B------:R-:W-:Y:S02]  /*6650*/  FMUL.FTZ R61, R65, R75 ;  /* 0x0000004b413d7220 */ /* 0x000fe40000410000 */
[----:B------:R-:W-:Y:S02]  /*6660*/  FADD.FTZ R63, R67, R62 ;  /* 0x0000003e433f7221 */ /* 0x000fe40000010000 */
[----:B------:R-:W-:Y:S02]  /*6670*/  FFMA.FTZ R72, R60, R72, -R77 ;  /* 0x000000483c487223 */ /* 0x000fe4000001084d */
[----:B------:R-:W-:Y:S02]  /*6680*/  FFMA.FTZ R67, R64, R74, -R61 ;  /* 0x0000004a40437223 */ /* 0x000fe4000001083d */
[C---:B------:R-:W-:Y:S01]  /*6690*/  FMUL.FTZ R61, R65.reuse, R73 ;  /* 0x00000049413d7220 */ /* 0x040fe20000410000 */
[----:B------:R0:W-:Y:S01]  /*66a0*/  STS.128 [R192+0x6380], R72 ;  /* 0x00638048c0007388 */ /* 0x0001e20000000c00 */
[----:B------:R-:W-:-:S02]  /*66b0*/  FMUL.FTZ R65, R65, R72 ;  /* 0x0000004841417220 */ /* 0x000fc40000410000 */
[----:B------:R-:W-:Y:S02]  /*66c0*/  FADD.FTZ R62, R66, R67 ;  /* 0x00000043423e7221 */ /* 0x000fe40000010000 */
[C---:B------:R-:W-:Y:S02]  /*66d0*/  FFMA.FTZ R60, R64.reuse, R72, -R61 ;  /* 0x00000048403c7223 */ /* 0x040fe4000001083d */
[----:B------:R-:W-:Y:S02]  /*66e0*/  FFMA.FTZ R61, R64, R73, R65 ;  /* 0x00000049403d7223 */ /* 0x000fe40000010041 */
[C---:B-1----:R-:W-:Y:S02]  /*66f0*/  FMUL.FTZ R67, R69.reuse, R63 ;  /* 0x0000003f45437220 */ /* 0x042fe40000410000 */
        /* <DEDUP_REMOVED lines=9> */
[----:B------:R-:W-:-:S05]  /*6790*/  FADD.FTZ R71, R71, R66 ;  /* 0x0000004247477221 */ /* 0x000fca0000010000 */
[----:B------:R0:W-:Y:S02]  /*67a0*/  STS.128 [R192+0x63a0], R68 ;  /* 0x0063a044c0007388 */ /* 0x0001e40000000c00 */
.L_x_331:
[----:B------:R-:W-:Y:S05]  /*67b0*/  BSYNC B0 ;  /* 0x0000000000007941 */ /* 0x000fea0003800000 */
.L_x_330:
[----:B------:R-:W-:Y:S01]  /*67c0*/  LOP3.LUT P0, RZ, R148, 0x1f, RZ, 0xc0, !PT ;  /* 0x0000001f94ff7812 */ /* 0x000fe2000780c0ff */
[C---:B0----5:R-:W-:Y:S01]  /*67d0*/  FMUL.FTZ R60, R57.reuse, -R94 ;  /* 0x8000005e393c7220 */ /* 0x061fe20000410000 */
[----:B------:R-:W-:Y:S01]  /*67e0*/  MOV R62, UR29 ;  /* 0x0000001d003e7c02 */ /* 0x000fe20008000f00 */
[-C--:B------:R-:W-:Y:S01]  /*67f0*/  FMUL.FTZ R64, R58, R156.reuse ;  /* 0x0000009c3a407220 */ /* 0x080fe20000410000 */
[----:B------:R-:W-:Y:S01]  /*6800*/  WARPSYNC 0xffffffff ;  /* 0xffffffff00007948 */ /* 0x000fe20003800000 */
[CC--:B------:R-:W-:Y:S01]  /*6810*/  FMUL.FTZ R61, R57.reuse, R95.reuse ;  /* 0x0000005f393d7220 */ /* 0x0c0fe20000410000 */
[----:B------:R-:W-:Y:S01]  /*6820*/  BAR.SYNC.DEFER_BLOCKING 0x0 ;  /* 0x0000000000007b1d */ /* 0x000fe20000010000 */
[----:B------:R-:W-:Y:S01]  /*6830*/  ISETP.GE.OR P0, PT, R62, c[0x0][0x174], P0 ;  /* 0x00005d003e007a0c */ /* 0x000fe20000706670 */
[----:B------:R-:W-:Y:S01]  /*6840*/  FMUL.FTZ R62, R57, R156 ;  /* 0x0000009c393e7220 */ /* 0x000fe20000410000 */
[----:B------:R-:W-:Y:S01]  /*6850*/  MOV R71, UR7 ;  /* 0x0000000700477c02 */ /* 0x000fe20008000f00 */
[----:B------:R-:W-:-:S02]  /*6860*/  FFMA.FTZ R60, R58, -R95, R60 ;  /* 0x8000005f3a3c7223 */ /* 0x000fc4000001003c */
[-C--:B------:R-:W-:Y:S01]  /*6870*/  FFMA.FTZ R63, -R57, R155.reuse, -R64 ;  /* 0x0000009b393f7223 */ /* 0x080fe20000010940 */
[----:B------:R-:W-:Y:S01]  /*6880*/  BSSY B0, `(.L_x_339) ;  /* 0x00001d8000007945 */ /* 0x000fe20003800000 */
[C---:B------:R-:W-:Y:S02]  /*6890*/  FFMA.FTZ R61, R58.reuse, R94, -R61 ;  /* 0x0000005e3a3d7223 */ /* 0x040fe4000001083d */
[----:B------:R-:W-:Y:S02]  /*68a0*/  FFMA.FTZ R62, R58, R155, -R62 ;  /* 0x0000009b3a3e7223 */ /* 0x000fe4000001083e */
[C---:B------:R-:W-:Y:S02]  /*68b0*/  FMUL.FTZ R64, R59.reuse, -R60 ;  /* 0x8000003c3b407220 */ /* 0x040fe40000410000 */
[----:B------:R-:W-:Y:S02]  /*68c0*/  FADD.FTZ R63, -R154, R63 ;  /* 0x0000003f9a3f7221 */ /* 0x000fe40000010100 */
[----:B------:R-:W-:-:S02]  /*68d0*/  FMUL.FTZ R65, R59, -R61 ;  /* 0x8000003d3b417220 */ /* 0x000fc40000410000 */
[----:B------:R-:W-:Y:S02]  /*68e0*/  FADD.FTZ R62, R153, R62 ;  /* 0x0000003e993e7221 */ /* 0x000fe40000010000 */
[C---:B------:R-:W-:Y:S02]  /*68f0*/  FFMA.FTZ R64, R80.reuse, R61, -R64 ;  /* 0x0000003d50407223 */ /* 0x040fe40000010840 */
[C---:B------:R-:W-:Y:S02]  /*6900*/  FMUL.FTZ R61, R59.reuse, -R63 ;  /* 0x8000003f3b3d7220 */ /* 0x040fe40000410000 */
[C---:B------:R-:W-:Y:S02]  /*6910*/  FFMA.FTZ R65, R80.reuse, R60, R65 ;  /* 0x0000003c50417223 */ /* 0x040fe40000010041 */
[-C--:B------:R-:W-:Y:S02]  /*6920*/  FMUL.FTZ R60, R59, -R62.reuse ;  /* 0x8000003e3b3c7220 */ /* 0x080fe40000410000 */
[----:B------:R-:W-:-:S02]  /*6930*/  FFMA.FTZ R61, R80, R62, -R61 ;  /* 0x0000003e503d7223 */ /* 0x000fc4000001083d */
[C---:B------:R-:W-:Y:S02]  /*6940*/  FMUL.FTZ R67, R81.reuse, -R65 ;  /* 0x8000004151437220 */ /* 0x040fe40000410000 */
[----:B------:R-:W-:Y:S02]  /*6950*/  FFMA.FTZ R63, R80, R63, R60 ;  /* 0x0000003f503f7223 */ /* 0x000fe4000001003c */
[----:B------:R-:W-:Y:S02]  /*6960*/  FADD.FTZ R61, R2, R61 ;  /* 0x0000003d023d7221 */ /* 0x000fe40000010000 */
[-C--:B------:R-:W-:Y:S02]  /*6970*/  FMUL.FTZ R66, R81, -R64.reuse ;  /* 0x8000004051427220 */ /* 0x080fe40000410000 */
[----:B------:R-:W-:Y:S02]  /*6980*/  FFMA.FTZ R67, R82, R64, -R67 ;  /* 0x0000004052437223 */ /* 0x000fe40000010843 */
[----:B------:R-:W-:-:S02]  /*6990*/  FADD.FTZ R63, -R0, R63 ;  /* 0x0000003f003f7221 */ /* 0x000fc40000010100 */
[----:B------:R-:W-:Y:S02]  /*69a0*/  FMUL.FTZ R62, R81, -R61 ;  /* 0x8000003d513e7220 */ /* 0x000fe40000410000 */
[C---:B------:R-:W-:Y:S02]  /*69b0*/  FFMA.FTZ R66, R82.reuse, R65, R66 ;  /* 0x0000004152427223 */ /* 0x040fe40000010042 */
[----:B------:R-:W-:Y:S02]  /*69c0*/  FMUL.FTZ R65, R83, -R67 ;  /* 0x8000004353417220 */ /* 0x000fe40000410000 */
[-C--:B------:R-:W-:Y:S02]  /*69d0*/  FMUL.FTZ R60, R81, -R63.reuse ;  /* 0x8000003f513c7220 */ /* 0x080fe40000410000 */
[----:B------:R-:W-:Y:S02]  /*69e0*/  FFMA.FTZ R62, R82, R63, R62 ;  /* 0x0000003f523e7223 */ /* 0x000fe4000001003e */
[----:B------:R-:W-:-:S02]  /*69f0*/  FMUL.FTZ R64, R83, -R66 ;  /* 0x8000004253407220 */ /* 0x000fc40000410000 */
[----:B------:R-:W-:Y:S02]  /*6a00*/  FFMA.FTZ R65, R84, R66, R65 ;  /* 0x0000004254417223 */ /* 0x000fe40000010041 */
[----:B------:R-:W-:Y:S02]  /*6a10*/  FFMA.FTZ R63, R82, R61, -R60 ;  /* 0x0000003d523f7223 */ /* 0x000fe4000001083c */
[----:B------:R-:W-:Y:S01]  /*6a20*/  FADD.FTZ R62, -R3, R62 ;  /* 0x0000003e033e7221 */ /* 0x000fe20000010100 */
[----:B------:R-:W0:Y:S01]  /*6a30*/  LDS.64 R60, [R233.X16+0x6378] ;  /* 0x00637800e93c7984 */ /* 0x000e22000000ca00 */
[----:B------:R-:W-:Y:S02]  /*6a40*/  FFMA.FTZ R64, R84, R67, -R64 ;  /* 0x0000004354407223 */ /* 0x000fe40000010840 */
[----:B------:R-:W-:Y:S02]  /*6a50*/  FMUL.FTZ R67, R85, -R65 ;  /* 0x8000004155437220 */ /* 0x000fe40000410000 */
[----:B------:R-:W-:-:S02]  /*6a60*/  FADD.FTZ R63, R4, R63 ;  /* 0x0000003f043f7221 */ /* 0x000fc40000010000 */
[----:B------:R-:W-:Y:S02]  /*6a70*/  FMUL.FTZ R66, R83, -R62 ;  /* 0x8000003e53427220 */ /* 0x000fe40000410000 */
[-C--:B------:R-:W-:Y:S02]  /*6a80*/  FMUL.FTZ R68, R85, -R64.reuse ;  /* 0x8000004055447220 */ /* 0x080fe40000410000 */
[----:B------:R-:W-:Y:S02]  /*6a90*/  FFMA.FTZ R64, R86, R64, -R67 ;  /* 0x0000004056407223 */ /* 0x000fe40000010843 */
[-C--:B------:R-:W-:Y:S02]  /*6aa0*/  FMUL.FTZ R67, R83, -R63.reuse ;  /* 0x8000003f53437220 */ /* 0x080fe40000410000 */
[----:B------:R-:W-:Y:S02]  /*6ab0*/  FFMA.FTZ R63, R84, R63, -R66 ;  /* 0x0000003f543f7223 */ /* 0x000fe40000010842 */
[----:B------:R-:W-:-:S02]  /*6ac0*/  FFMA.FTZ R68, R86, R65, R68 ;  /* 0x0000004156447223 */ /* 0x000fc40000010044 */
[C---:B------:R-:W-:Y:S02]  /*6ad0*/  FMUL.FTZ R65, R87.reuse, -R64 ;  /* 0x8000004057417220 */ /* 0x040fe40000410000 */
[----:B------:R-:W-:Y:S02]  /*6ae0*/  FFMA.FTZ R62, R84, R62, R67 ;  /* 0x0000003e543e7223 */ /* 0x000fe40000010043 */
[----:B------:R-:W-:Y:S02]  /*6af0*/  FADD.FTZ R63, R10, R63 ;  /* 0x0000003f0a3f7221 */ /* 0x000fe40000010000 */
[-C--:B------:R-:W-:Y:S02]  /*6b00*/  FMUL.FTZ R67, R87, -R68.reuse ;  /* 0x8000004457437220 */ /* 0x080fe40000410000 */
[----:B------:R-:W-:Y:S02]  /*6b10*/  FFMA.FTZ R68, R88, R68, R65 ;  /* 0x0000004458447223 */ /* 0x000fe40000010041 */
[----:B------:R-:W-:-:S02]  /*6b20*/  FADD.FTZ R62, -R9, R62 ;  /* 0x0000003e093e7221 */ /* 0x000fc40000010100 */
[----:B------:R-:W-:Y:S02]  /*6b30*/  FMUL.FTZ R65, R85, -R63 ;  /* 0x8000003f55417220 */ /* 0x000fe40000410000 */
[----:B------:R-:W-:Y:S02]  /*6b40*/  FFMA.FTZ R67, R88, R64, -R67 ;  /* 0x0000004058437223 */ /* 0x000fe40000010843 */
[----:B------:R-:W-:Y:S02]  /*6b50*/  FMUL.FTZ R66, R89, -R68 ;  /* 0x8000004459427220 */ /* 0x000fe40000410000 */
[-C--:B------:R-:W-:Y:S02]  /*6b60*/  FMUL.FTZ R64, R85, -R62.reuse ;  /* 0x8000003e55407220 */ /* 0x080fe40000410000 */
[----:B------:R-:W-:Y:S02]  /*6b70*/  FFMA.FTZ R62, R86, R62, R65 ;  /* 0x0000003e563e7223 */ /* 0x000fe40000010041 */
[----:B------:R-:W-:-:S02]  /*6b80*/  FMUL.FTZ R65, R89, -R67 ;  /* 0x8000004359417220 */ /* 0x000fc40000410000 */
[----:B------:R-:W-:Y:S02]  /*6b90*/  FFMA.FTZ R66, R90, R67, -R66 ;  /* 0x000000435a427223 */ /* 0x000fe40000010842 */
[----:B------:R-:W-:Y:S02]  /*6ba0*/  FFMA.FTZ R63, R86, R63, -R64 ;  /* 0x0000003f563f7223 */ /* 0x000fe40000010840 */
[----:B------:R-:W-:Y:S02]  /*6bb0*/  FADD.FTZ R62, -R11, R62 ;  /* 0x0000003e0b3e7221 */ /* 0x000fe40000010100 */
[----:B------:R-:W-:Y:S02]  /*6bc0*/  FFMA.FTZ R65, R90, R68, R65 ;  /* 0x000000445a417223 */ /* 0x000fe40000010041 */
[----:B------:R-:W-:Y:S02]  /*6bd0*/  FMUL.FTZ R68, R91, -R66 ;  /* 0x800000425b447220 */ /* 0x000fe40000410000 */
[----:B------:R-:W-:-:S02]  /*6be0*/  FADD.FTZ R63, R12, R63 ;  /* 0x0000003f0c3f7221 */ /* 0x000fc40000010000 */
[----:B------:R-:W-:Y:S02]  /*6bf0*/  FMUL.FTZ R64, R87, -R62 ;  /* 0x8000003e57407220 */ /* 0x000fe40000410000 */
[-C--:B------:R-:W-:Y:S02]  /*6c00*/  FMUL.FTZ R67, R91, -R65.reuse ;  /* 0x800000415b437220 */ /* 0x080fe40000410000 */
[----:B------:R-:W-:Y:S02]  /*6c10*/  FFMA.FTZ R68, R92, R65, R68 ;  /* 0x000000415c447223 */ /* 0x000fe40000010044 */
[-C--:B------:R-:W-:Y:S02]  /*6c20*/  FMUL.FTZ R65, R87, -R63.reuse ;  /* 0x8000003f57417220 */ /* 0x080fe40000410000 */
[----:B------:R-:W-:Y:S02]  /*6c30*/  FFMA.FTZ R63, R88, R63, -R64 ;  /* 0x0000003f583f7223 */ /* 0x000fe40000010840 */
[----:B------:R-:W-:-:S02]  /*6c40*/  FFMA.FTZ R67, R92, R66, -R67 ;  /* 0x000000425c437223 */ /* 0x000fc40000010843 */
[C---:B------:R-:W-:Y:S02]  /*6c50*/  FMUL.FTZ R66, R93.reuse, -R68 ;  /* 0x800000445d427220 */ /* 0x040fe40000410000 */
[----:B------:R-:W-:Y:S02]  /*6c60*/  FFMA.FTZ R62, R88, R62, R65 ;  /* 0x0000003e583e7223 */ /* 0x000fe40000010041 */
[----:B------:R-:W-:Y:S02]  /*6c70*/  FADD.FTZ R64, R18, R63 ;  /* 0x0000003f12407221 */ /* 0x000fe40000010000 */
[-C--:B------:R-:W-:Y:S02]  /*6c80*/  FFMA.FTZ R63, R96, R67.reuse, -R66 ;  /* 0x00000043603f7223 */ /* 0x080fe40000010842 */
[----:B------:R-:W-:Y:S02]  /*6c90*/  FMUL.FTZ R65, R93, -R67 ;  /* 0x800000435d417220 */ /* 0x000fe40000410000 */
[----:B------:R-:W-:-:S02]  /*6ca0*/  FADD.FTZ R66, -R17, R62 ;  /* 0x0000003e11427221 */ /* 0x000fc40000010100 */
[C---:B------:R-:W-:Y:S02]  /*6cb0*/  FMUL.FTZ R69, R89.reuse, -R64 ;  /* 0x8000004059457220 */ /* 0x040fe40000410000 */
[----:B------:R-:W-:Y:S02]  /*6cc0*/  FFMA.FTZ R62, R96, R68, R65 ;  /* 0x00000044603e7223 */ /* 0x000fe40000010041 */
[-C--:B------:R-:W-:Y:S02]  /*6cd0*/  FMUL.FTZ R67, R89, -R66.reuse ;  /* 0x8000004259437220 */ /* 0x080fe40000410000 */
[C---:B0-----:R-:W-:Y:S02]  /*6ce0*/  FMUL.FTZ R65, R121.reuse, R61 ;  /* 0x0000003d79417220 */ /* 0x041fe40000410000 */
[----:B------:R-:W-:Y:S02]  /*6cf0*/  FFMA.FTZ R66, R90, R66, R69 ;  /* 0x000000425a427223 */ /* 0x000fe40000010045 */
[----:B------:R-:W-:-:S02]  /*6d00*/  FMUL.FTZ R121, R121, R60 ;  /* 0x0000003c79797220 */ /* 0x000fc40000410000 */
[----:B------:R-:W-:Y:S02]  /*6d10*/  FFMA.FTZ R67, R90, R64, -R67 ;  /* 0x000000405a437223 */ /* 0x000fe40000010843 */
[C---:B------:R-:W-:Y:S02]  /*6d20*/  FFMA.FTZ R60, R120.reuse, R60, -R65 ;  /* 0x0000003c783c7223 */ /* 0x040fe40000010841 */
[----:B------:R-:W-:Y:S02]  /*6d30*/  FADD.FTZ R66, -R19, R66 ;  /* 0x0000004213427221 */ /* 0x000fe40000010100 */
[----:B------:R-:W-:Y:S02]  /*6d40*/  FFMA.FTZ R121, R120, R61, R121 ;  /* 0x0000003d78797223 */ /* 0x000fe40000010079 */
[----:B------:R-:W-:Y:S02]  /*6d50*/  FADD.FTZ R67, R20, R67 ;  /* 0x0000004314437221 */ /* 0x000fe40000010000 */
[----:B------:R-:W-:-:S02]  /*6d60*/  FADD.FTZ R209, R209, R60 ;  /* 0x0000003cd1d17221 */ /* 0x000fc40000010000 */
[C---:B------:R-:W-:Y:S02]  /*6d70*/  FMUL.FTZ R60, R91.reuse, -R66 ;  /* 0x800000425b3c7220 */ /* 0x040fe40000410000 */
[----:B------:R-:W-:Y:S02]  /*6d80*/  FADD.FTZ R121, RZ, R121 ;  /* 0x00000079ff797221 */ /* 0x000fe40000010000 */
[----:B------:R-:W-:Y:S02]  /*6d90*/  FMUL.FTZ R65, R91, -R67 ;  /* 0x800000435b417220 */ /* 0x000fe40000410000 */
[C---:B------:R-:W-:Y:S02]  /*6da0*/  FMUL.FTZ R61, R107.reuse, R209 ;  /* 0x000000d16b3d7220 */ /* 0x040fe40000410000 */
[----:B------:R-:W-:Y:S02]  /*6db0*/  FFMA.FTZ R67, R92, R67, -R60 ;  /* 0x000000435c437223 */ /* 0x000fe4000001083c */
[----:B------:R-:W-:-:S02]  /*6dc0*/  FMUL.FTZ R60, R107, R121 ;  /* 0x000000796b3c7220 */ /* 0x000fc40000410000 */
[----:B------:R-:W-:Y:S02]  /*6dd0*/  FFMA.FTZ R66, R92, R66, R65 ;  /* 0x000000425c427223 */ /* 0x000fe40000010041 */
[----:B------:R-:W-:Y:S02]  /*6de0*/  FFMA.FTZ R120, R108, R121, R61 ;  /* 0x000000796c787223 */ /* 0x000fe4000001003d */
[----:B------:R-:W-:Y:S02]  /*6df0*/  FADD.FTZ R67, R26, R67 ;  /* 0x000000431a437221 */ /* 0x000fe40000010000 */
[----:B------:R-:W-:Y:S02]  /*6e00*/  FFMA.FTZ R61, R108, R209, -R60 ;  /* 0x000000d16c3d7223 */ /* 0x000fe4000001083c */
[----:B------:R-:W-:Y:S02]  /*6e10*/  FADD.FTZ R66, -R25, R66 ;  /* 0x0000004219427221 */ /* 0x000fe40000010100 */
[----:B------:R-:W-:-:S02]  /*6e20*/  FMUL.FTZ R65, R93, -R67 ;  /* 0x800000435d417220 */ /* 0x000fc40000410000 */
[----:B------:R-:W-:Y:S02]  /*6e30*/  FADD.FTZ R120, RZ, R120 ;  /* 0x00000078ff787221 */ /* 0x000fe40000010000 */
[----:B------:R-:W-:Y:S02]  /*6e40*/  FADD.FTZ R208, R208, R61 ;  /* 0x0000003dd0d07221 */ /* 0x000fe40000010000 */
[-C--:B------:R-:W-:Y:S02]  /*6e50*/  FMUL.FTZ R64, R93, -R66.reuse ;  /* 0x800000425d407220 */ /* 0x080fe40000410000 */
[----:B------:R-:W-:Y:S02]  /*6e60*/  FFMA.FTZ R66, R96, R66, R65 ;  /* 0x0000004260427223 */ /* 0x000fe40000010041 */
[C---:B------:R-:W-:Y:S02]  /*6e70*/  FMUL.FTZ R61, R105.reuse, R120 ;  /* 0x00000078693d7220 */ /* 0x040fe40000410000 */
[----:B------:R-:W-:-:S02]  /*6e80*/  FMUL.FTZ R65, R105, R208 ;  /* 0x000000d069417220 */ /* 0x000fc40000410000 */
[----:B------:R-:W-:Y:S02]  /*6e90*/  FFMA.FTZ R67, R96, R67, -R64 ;  /* 0x0000004360437223 */ /* 0x000fe40000010840 */
[C---:B------:R-:W-:Y:S02]  /*6ea0*/  FFMA.FTZ R60, R106.reuse, R208, -R61 ;  /* 0x000000d06a3c7223 */ /* 0x040fe4000001083d */
[----:B------:R-:W-:Y:S02]  /*6eb0*/  FFMA.FTZ R65, R106, R120, R65 ;  /* 0x000000786a417223 */ /* 0x000fe40000010041 */
[----:B------:R-:W-:Y:S02]  /*6ec0*/  FADD.FTZ R67, R28, R67 ;  /* 0x000000431c437221 */ /* 0x000fe40000010000 */
[----:B------:R-:W-:Y:S02]  /*6ed0*/  FADD.FTZ R66, -R27, R66 ;  /* 0x000000421b427221 */ /* 0x000fe40000010100 */
[----:B------:R-:W-:-:S02]  /*6ee0*/  FADD.FTZ R207, R207, R60 ;  /* 0x0000003ccfcf7221 */ /* 0x000fc40000010000 */
[----:B------:R-:W-:Y:S02]  /*6ef0*/  FADD.FTZ R192, RZ, R65 ;  /* 0x00000041ffc07221 */ /* 0x000fe40000010000 */
[C---:B------:R-:W-:Y:S02]  /*6f00*/  FMUL.FTZ R65, R97.reuse, -R67 ;  /* 0x8000004361417220 */ /* 0x040fe40000410000 */
[-C--:B------:R-:W-:Y:S02]  /*6f10*/  FMUL.FTZ R60, R97, -R66.reuse ;  /* 0x80000042613c7220 */ /* 0x080fe40000410000 */
[----:B------:R-:W-:Y:S02]  /*6f20*/  FMUL.FTZ R61, R103, R207 ;  /* 0x000000cf673d7220 */ /* 0x000fe40000410000 */
[C---:B------:R-:W-:Y:S02]  /*6f30*/  FFMA.FTZ R66, R98.reuse, R66, R65 ;  /* 0x0000004262427223 */ /* 0x040fe40000010041 */
[----:B------:R-:W-:-:S02]  /*6f40*/  FFMA.FTZ R67, R98, R67, -R60 ;  /* 0x0000004362437223 */ /* 0x000fc4000001083c */
[-C--:B------:R-:W-:Y:S02]  /*6f50*/  FMUL.FTZ R60, R103, R192.reuse ;  /* 0x000000c0673c7220 */ /* 0x080fe40000410000 */
[C---:B------:R-:W-:Y:S02]  /*6f60*/  FFMA.FTZ R193, R104.reuse, R192, R61 ;  /* 0x000000c068c17223 */ /* 0x040fe4000001003d */
[----:B------:R-:W-:Y:S02]  /*6f70*/  FADD.FTZ R66, -R33, R66 ;  /* 0x0000004221427221 */ /* 0x000fe40000010100 */
[----:B------:R-:W-:Y:S02]  /*6f80*/  FFMA.FTZ R61, R104, R207, -R60 ;  /* 0x000000cf683d7223 */ /* 0x000fe4000001083c */
[----:B------:R-:W-:Y:S02]  /*6f90*/  FADD.FTZ R193, RZ, R193 ;  /* 0x000000c1ffc17221 */ /* 0x000fe40000010000 */
[----:B------:R-:W-:-:S02]  /*6fa0*/  FADD.FTZ R67, R34, R67 ;  /* 0x0000004322437221 */ /* 0x000fc40000010000 */
[----:B------:R-:W-:Y:S02]  /*6fb0*/  FMUL.FTZ R60, R99, -R66 ;  /* 0x80000042633c7220 */ /* 0x000fe40000410000 */
[----:B------:R-:W-:Y:S02]  /*6fc0*/  FMUL.FTZ R64, R97, -R62 ;  /* 0x8000003e61407220 */ /* 0x000fe40000410000 */
[----:B------:R-:W-:Y:S02]  /*6fd0*/  FADD.FTZ R206, R206, R61 ;  /* 0x0000003dcece7221 */ /* 0x000fe40000010000 */
[----:B------:R-:W-:Y:S02]  /*6fe0*/  FMUL.FTZ R61, R101, R193 ;  /* 0x000000c1653d7220 */ /* 0x000fe40000410000 */
[----:B------:R-:W-:Y:S02]  /*6ff0*/  FFMA.FTZ R69, R100, R67, -R60 ;  /* 0x0000004364457223 */ /* 0x000fe4000001083c */
[----:B------:R-:W-:-:S02]  /*7000*/  FFMA.FTZ R64, R98, R63, -R64 ;  /* 0x0000003f62407223 */ /* 0x000fc40000010840 */
[----:B------:R-:W-:Y:S02]  /*7010*/  FMUL.FTZ R67, R99, -R67 ;  /* 0x8000004363437220 */ /* 0x000fe40000410000 */
[----:B------:R-:W-:Y:S02]  /*7020*/  FMUL.FTZ R63, R97, -R63 ;  /* 0x8000003f613f7220 */ /* 0x000fe40000410000 */
[-C--:B------:R-:W-:Y:S02]  /*7030*/  FFMA.FTZ R60, R102, R206.reuse, -R61 ;  /* 0x000000ce663c7223 */ /* 0x080fe4000001083d */
[----:B------:R-:W-:Y:S02]  /*7040*/  FMUL.FTZ R61, R101, R206 ;  /* 0x000000ce653d7220 */ /* 0x000fe40000410000 */
[----:B------:R-:W-:Y:S02]  /*7050*/  FFMA.FTZ R66, R100, R66, R67 ;  /* 0x0000004264427223 */ /* 0x000fe40000010043 */
[----:B------:R-:W-:-:S02]  /*7060*/  FFMA.FTZ R63, R98, R62, R63 ;  /* 0x0000003e623f7223 */ /* 0x000fc4000001003f */
[----:B------:R-:W-:Y:S02]  /*7070*/  FFMA.FTZ R61, R102, R193, R61 ;  /* 0x000000c1663d7223 */ /* 0x000fe4000001003d */
[----:B------:R-:W-:Y:S02]  /*7080*/  FADD.FTZ R66, -R35, R66 ;  /* 0x0000004223427221 */ /* 0x000fe40000010100 */
[----:B------:R-:W-:Y:S02]  /*7090*/  FMUL.FTZ R65, R99, -R63 ;  /* 0x8000003f63417220 */ /* 0x000fe40000410000 */
[----:B------:R-:W-:Y:S02]  /*70a0*/  FADD.FTZ R194, RZ, R61 ;  /* 0x0000003dffc27221 */ /* 0x000fe40000010000 */
[----:B------:R-:W-:Y:S02]  /*70b0*/  FADD.FTZ R69, R36, R69 ;  /* 0x0000004524457221 */ /* 0x000fe40000010000 */
[----:B------:R-:W-:-:S02]  /*70c0*/  FMUL.FTZ R61, R101, -R66 ;  /* 0x80000042653d7220 */ /* 0x000fc40000410000 */
[-C--:B------:R-:W-:Y:S02]  /*70d0*/  FFMA.FTZ R65, R100, R64.reuse, -R65 ;  /* 0x0000004064417223 */ /* 0x080fe40000010841 */
[----:B------:R-:W-:Y:S02]  /*70e0*/  FMUL.FTZ R64, R99, -R64 ;  /* 0x8000004063407220 */ /* 0x000fe40000410000 */
[----:B------:R-:W-:Y:S02]  /*70f0*/  FADD.FTZ R205, R205, R60 ;  /* 0x0000003ccdcd7221 */ /* 0x000fe40000010000 */
[----:B------:R-:W-:Y:S02]  /*7100*/  FMUL.FTZ R60, R99, R194 ;  /* 0x000000c2633c7220 */ /* 0x000fe40000410000 */
[-C--:B------:R-:W-:Y:S02]  /*7110*/  FFMA.FTZ R67, R102, R69.reuse, -R61 ;  /* 0x0000004566437223 */ /* 0x080fe4000001083d */
[----:B------:R-:W-:-:S02]  /*7120*/  FMUL.FTZ R69, R101, -R69 ;  /* 0x8000004565457220 */ /* 0x000fc40000410000 */
[C---:B------:R-:W-:Y:S02]  /*7130*/  FFMA.FTZ R64, R100.reuse, R63, R64 ;  /* 0x0000003f64407223 */ /* 0x040fe40000010040 */
[-C--:B------:R-:W-:Y:S02]  /*7140*/  FMUL.FTZ R63, R99, R205.reuse ;  /* 0x000000cd633f7220 */ /* 0x080fe40000410000 */
[----:B------:R-:W-:Y:S02]  /*7150*/  FFMA.FTZ R61, R100, R205, -R60 ;  /* 0x000000cd643d7223 */ /* 0x000fe4000001083c */
[----:B------:R-:W-:Y:S02]  /*7160*/  FFMA.FTZ R66, R102, R66, R69 ;  /* 0x0000004266427223 */ /* 0x000fe40000010045 */
[----:B------:R-:W-:Y:S02]  /*7170*/  FFMA.FTZ R63, R100, R194, R63 ;  /* 0x000000c2643f7223 */ /* 0x000fe4000001003f */
[----:B------:R-:W-:-:S02]  /*7180*/  FMUL.FTZ R60, R101, -R64 ;  /* 0x80000040653c7220 */ /* 0x000fc40000410000 */
[----:B------:R-:W-:Y:S02]  /*7190*/  FADD.FTZ R204, R204, R61 ;  /* 0x0000003dcccc7221 */ /* 0x000fe40000010000 */
[----:B------:R-:W-:Y:S02]  /*71a0*/  FADD.FTZ R66, -R41, R66 ;  /* 0x0000004229427221 */ /* 0x000fe40000010100 */
[----:B------:R-:W-:Y:S02]  /*71b0*/  FADD.FTZ R195, RZ, R63 ;  /* 0x0000003fffc37221 */ /* 0x000fe40000010000 */
[-C--:B------:R-:W-:Y:S02]  /*71c0*/  FFMA.FTZ R62, R102, R65.reuse, -R60 ;  /* 0x00000041663e7223 */ /* 0x080fe4000001083c */
[----:B------:R-:W-:Y:S02]  /*71d0*/  FMUL.FTZ R60, R97, R204 ;  /* 0x000000cc613c7220 */ /* 0x000fe40000410000 */
[----:B------:R-:W-:-:S02]  /*71e0*/  FMUL.FTZ R65, R101, -R65 ;  /* 0x8000004165417220 */ /* 0x000fc40000410000 */
[----:B------:R-:W-:Y:S02]  /*71f0*/  FADD.FTZ R67, R42, R67 ;  /* 0x000000432a437221 */ /* 0x000fe40000010000 */
[----:B------:R-:W-:Y:S02]  /*7200*/  FMUL.FTZ R63, R103, -R66 ;  /* 0x80000042673f7220 */ /* 0x000fe40000410000 */
[-C--:B------:R-:W-:Y:S02]  /*7210*/  FMUL.FTZ R61, R97, R195.reuse ;  /* 0x000000c3613d7220 */ /* 0x080fe40000410000 */
[----:B------:R-:W-:Y:S02]  /*7220*/  FFMA.FTZ R196, R98, R195, R60 ;  /* 0x000000c362c47223 */ /* 0x000fe4000001003c */
[----:B------:R-:W-:Y:S02]  /*7230*/  FFMA.FTZ R65, R102, R64, R65 ;  /* 0x0000004066417223 */ /* 0x000fe40000010041 */
[----:B------:R-:W-:-:S02]  /*7240*/  FFMA.FTZ R69, R104, R67, -R63 ;  /* 0x0000004368457223 */ /* 0x000fc4000001083f */
[C---:B------:R-:W-:Y:S02]  /*7250*/  FMUL.FTZ R67, R103.reuse, -R67 ;  /* 0x8000004367437220 */ /* 0x040fe40000410000 */
[----:B------:R-:W-:Y:S02]  /*7260*/  FFMA.FTZ R60, R98, R204, -R61 ;  /* 0x000000cc623c7223 */ /* 0x000fe4000001083d */
[----:B------:R-:W-:Y:S02]  /*7270*/  FADD.FTZ R196, RZ, R196 ;  /* 0x000000c4ffc47221 */ /* 0x000fe40000010000 */
[----:B------:R-:W-:Y:S02]  /*7280*/  FMUL.FTZ R61, R103, -R65 ;  /* 0x80000041673d7220 */ /* 0x000fe40000410000 */
[----:B------:R-:W-:Y:S02]  /*7290*/  FFMA.FTZ R66, R104, R66, R67 ;  /* 0x0000004268427223 */ /* 0x000fe40000010043 */
[----:B------:R-:W-:-:S02]  /*72a0*/  FADD.FTZ R203, R203, R60 ;  /* 0x0000003ccbcb7221 */ /* 0x000fc40000010000 */
[----:B------:R-:W-:Y:S02]  /*72b0*/  FMUL.FTZ R60, R93, R196 ;  /* 0x000000c45d3c7220 */ /* 0x000fe40000410000 */
[-C--:B------:R-:W-:Y:S02]  /*72c0*/  FFMA.FTZ R64, R104, R62.reuse, -R61 ;  /* 0x0000003e68407223 */ /* 0x080fe4000001083d */
[----:B------:R-:W-:Y:S02]  /*72d0*/  FMUL.FTZ R62, R103, -R62 ;  /* 0x8000003e673e7220 */ /* 0x000fe40000410000 */
[----:B------:R-:W-:Y:S02]  /*72e0*/  FADD.FTZ R66, -R43, R66 ;  /* 0x000000422b427221 */ /* 0x000fe40000010100 */
[-C--:B------:R-:W-:Y:S02]  /*72f0*/  FMUL.FTZ R63, R93, R203.reuse ;  /* 0x000000cb5d3f7220 */ /* 0x080fe40000410000 */
[----:B------:R-:W-:-:S02]  /*7300*/  FFMA.FTZ R61, R96, R203, -R60 ;  /* 0x000000cb603d7223 */ /* 0x000fc4000001083c */
[----:B------:R-:W-:Y:S02]  /*7310*/  FADD.FTZ R69, R44, R69 ;  /* 0x000000452c457221 */ /* 0x000fe40000010000 */
[----:B------:R-:W-:Y:S02]  /*7320*/  FMUL.FTZ R60, R105, -R66 ;  /* 0x80000042693c7220 */ /* 0x000fe40000410000 */
[----:B------:R-:W-:Y:S02]  /*7330*/  FFMA.FTZ R62, R104, R65, R62 ;  /* 0x00000041683e7223 */ /* 0x000fe4000001003e */
[----:B------:R-:W-:Y:S02]  /*7340*/  FFMA.FTZ R63, R96, R196, R63 ;  /* 0x000000c4603f7223 */ /* 0x000fe4000001003f */
[----:B------:R-:W-:Y:S02]  /*7350*/  FADD.FTZ R202, R202, R61 ;  /* 0x0000003dcaca7221 */ /* 0x000fe40000010000 */
[----:B------:R-:W-:-:S02]  /*7360*/  FFMA.FTZ R67, R106, R69, -R60 ;  /* 0x000000456a437223 */ /* 0x000fc4000001083c */
[C---:B------:R-:W-:Y:S02]  /*7370*/  FMUL.FTZ R61, R105.reuse, -R62 ;  /* 0x8000003e693d7220 */ /* 0x040fe40000410000 */
[----:B------:R-:W-:Y:S02]  /*7380*/  FMUL.FTZ R69, R105, -R69 ;  /* 0x8000004569457220 */ /* 0x000fe40000410000 */
[----:B------:R-:W-:Y:S02]  /*7390*/  FADD.FTZ R197, RZ, R63 ;  /* 0x0000003fffc57221 */ /* 0x000fe40000010000 */
[----:B------:R-:W-:Y:S02]  /*73a0*/  FMUL.FTZ R60, R91, R202 ;  /* 0x000000ca5b3c7220 */ /* 0x000fe40000410000 */
[C---:B------:R-:W-:Y:S02]  /*73b0*/  FFMA.FTZ R63, R106.reuse, R64, -R61 ;  /* 0x000000406a3f7223 */ /* 0x040fe4000001083d */
[----:B------:R-:W-:-:S02]  /*73c0*/  FFMA.FTZ R66, R106, R66, R69 ;  /* 0x000000426a427223 */ /* 0x000fc40000010045 */
[-C--:B------:R-:W-:Y:S02]  /*73d0*/  FMUL.FTZ R61, R91, R197.reuse ;  /* 0x000000c55b3d7220 */ /* 0x080fe40000410000 */
[C---:B------:R-:W-:Y:S02]  /*73e0*/  FFMA.FTZ R198, R92.reuse, R197, R60 ;  /* 0x000000c55cc67223 */ /* 0x040fe4000001003c */
[----:B------:R-:W-:Y:S02]  /*73f0*/  FMUL.FTZ R65, R105, -R64 ;  /* 0x8000004069417220 */ /* 0x000fe40000410000 */
[----:B------:R-:W-:Y:S02]  /*7400*/  FADD.FTZ R66, -R49, R66 ;  /* 0x0000004231427221 */ /* 0x000fe40000010100 */
[----:B------:R-:W-:Y:S02]  /*7410*/  FFMA.FTZ R60, R92, R202, -R61 ;  /* 0x000000ca5c3c7223 */ /* 0x000fe4000001083d */
[----:B------:R-:W-:-:S02]  /*7420*/  FADD.FTZ R198, RZ, R198 ;  /* 0x000000c6ffc67221 */ /* 0x000fc40000010000 */
[----:B------:R-:W-:Y:S02]  /*7430*/  FFMA.FTZ R65, R106, R62, R65 ;  /* 0x0000003e6a417223 */ /* 0x000fe40000010041 */
[----:B------:R-:W-:Y:S02]  /*7440*/  FADD.FTZ R67, R50, R67 ;  /* 0x0000004332437221 */ /* 0x000fe40000010000 */
[----:B------:R-:W-:Y:S02]  /*7450*/  FMUL.FTZ R61, R107, -R66 ;  /* 0x800000426b3d7220 */ /* 0x000fe40000410000 */
[----:B------:R-:W-:Y:S02]  /*7460*/  FADD.FTZ R201, R201, R60 ;  /* 0x0000003cc9c97221 */ /* 0x000fe40000010000 */
[----:B------:R-:W-:Y:S02]  /*7470*/  FMUL.FTZ R60, R89, R198 ;  /* 0x000000c6593c7220 */ /* 0x000fe40000410000 */
[----:B------:R-:W-:-:S02]  /*7480*/  FMUL.FTZ R64, R107, -R65 ;  /* 0x800000416b407220 */ /* 0x000fc40000410000 */
[----:B------:R-:W-:Y:S02]  /*7490*/  FFMA.FTZ R69, R108, R67, -R61 ;  /* 0x000000436c457223 */ /* 0x000fe4000001083d */
[----:B------:R-:W-:Y:S02]  /*74a0*/  FFMA.FTZ R61, R90, R201, -R60 ;  /* 0x000000c95a3d7223 */ /* 0x000fe4000001083c */
[-C--:B------:R-:W-:Y:S02]  /*74b0*/  FMUL.FTZ R60, R107, -R63.reuse ;  /* 0x8000003f6b3c7220 */ /* 0x080fe40000410000 */
[----:B------:R-:W-:Y:S02]  /*74c0*/  FFMA.FTZ R64, R108, R63, -R64 ;  /* 0x0000003f6c407223 */ /* 0x000fe40000010840 */
[----:B------:R-:W-:Y:S02]  /*74d0*/  FMUL.FTZ R63, R89, R201 ;  /* 0x000000c9593f7220 */ /* 0x000fe40000410000 */
[----:B------:R-:W-:-:S02]  /*74e0*/  FMUL.FTZ R67, R107, -R67 ;  /* 0x800000436b437220 */ /* 0x000fc40000410000 */
[----:B------:R-:W-:Y:S02]  /*74f0*/  FFMA.FTZ R199, R90, R198, R63 ;  /* 0x000000c65ac77223 */ /* 0x000fe4000001003f */
[----:B------:R-:W-:Y:S01]  /*7500*/  FFMA.FTZ R66, R108, R66, R67 ;  /* 0x000000426c427223 */ /* 0x000fe20000010043 */
[----:B------:R-:W-:Y:S01]  /*7510*/  CS2R R62, SRZ ;  /* 0x00000000003e7805 */ /* 0x000fe2000001ff00 */
[----:B------:R-:W-:Y:S02]  /*7520*/  FADD.FTZ R199, RZ, R199 ;  /* 0x000000c7ffc77221 */ /* 0x000fe40000010000 */
[----:B------:R-:W-:Y:S01]  /*7530*/  FADD.FTZ R200, R200, R61 ;  /* 0x0000003dc8c87221 */ /* 0x000fe20000010000 */
[----:B------:R-:W-:Y:S01]  /*7540*/  HFMA2.MMA R61, -RZ, RZ, 0, 0 ;  /* 0x00000000ff3d7435 */ /* 0x000fe200000001ff */
[----:B------:R-:W-:Y:S02]  /*7550*/  FADD.FTZ R67, -R51, R66 ;  /* 0x0000004233437221 */ /* 0x000fe40000010100 */
[----:B------:R-:W-:-:S02]  /*7560*/  FADD.FTZ R66, R52, R69 ;  /* 0x0000004534427221 */ /* 0x000fc40000010000 */
[CC--:B------:R-:W-:Y:S02]  /*7570*/  FMUL.FTZ R69, R87.reuse, R199.reuse ;  /* 0x000000c757457220 */ /* 0x0c0fe40000410000 */
[-C--:B------:R-:W-:Y:S02]  /*7580*/  FMUL.FTZ R70, R87, R200.reuse ;  /* 0x000000c857467220 */ /* 0x080fe40000410000 */
[C---:B------:R-:W-:Y:S02]  /*7590*/  FFMA.FTZ R68, R88.reuse, R200, -R69 ;  /* 0x000000c858447223 */ /* 0x040fe40000010845 */
[----:B------:R-:W-:Y:S02]  /*75a0*/  FFMA.FTZ R70, R88, R199, R70 ;  /* 0x000000c758467223 */ /* 0x000fe40000010046 */
[----:B------:R-:W-:Y:S02]  /*75b0*/  FADD.FTZ R211, R191, R68 ;  /* 0x00000044bfd37221 */ /* 0x000fe40000010000 */
[----:B------:R-:W-:-:S02]  /*75c0*/  FADD.FTZ R210, RZ, R70 ;  /* 0x00000046ffd27221 */ /* 0x000fc40000010000 */
[C---:B------:R-:W-:Y:S02]  /*75d0*/  FMUL.FTZ R69, R85.reuse, R211 ;  /* 0x000000d355457220 */ /* 0x040fe40000410000 */
[-C--:B------:R-:W-:Y:S02]  /*75e0*/  FMUL.FTZ R68, R85, R210.reuse ;  /* 0x000000d255447220 */ /* 0x080fe40000410000 */
[----:B------:R-:W-:Y:S01]  /*75f0*/  FFMA.FTZ R65, R108, R65, R60 ;  /* 0x000000416c417223 */ /* 0x000fe2000001003c */
[----:B------:R-:W-:Y:S01]  /*7600*/  MOV R60, 0x3f800000 ;  /* 0x3f800000003c7802 */ /* 0x000fe20000000f00 */
[C---:B------:R-:W-:Y:S02]  /*7610*/  FFMA.FTZ R191, R86.reuse, R210, R69 ;  /* 0x000000d256bf7223 */ /* 0x040fe40000010045 */
[----:B------:R-:W-:Y:S02]  /*7620*/  FFMA.FTZ R69, R86, R211, -R68 ;  /* 0x000000d356457223 */ /* 0x000fe40000010844 */
[----:B------:R-:W-:Y:S01]  /*7630*/  FADD.FTZ R191, RZ, R191 ;  /* 0x000000bfffbf7221 */ /* 0x000fe20000010000 */
[----:B------:R-:W0:Y:S01]  /*7640*/  @!P0 LDS.128 R60, [R71.X16+0x8b80] ;  /* 0x008b8000473c8984 */ /* 0x000e22000000cc00 */
[----:B------:R-:W-:Y:S01]  /*7650*/  FADD.FTZ R190, R190, R69 ;  /* 0x00000045bebe7221 */ /* 0x000fe20000010000 */
[----:B------:R-:W-:-:S02]  /*7660*/  ISETP.GT.U32.AND P0, PT, R148, 0x1f, PT ;  /* 0x0000001f9400780c */ /* 0x000fc40003f04070 */
[----:B------:R1:W-:Y:S02]  /*7670*/  STS.128 [R233.X16+0x6d80], R64 ;  /* 0x006d8040e9007388 */ /* 0x0003e4000000cc00 */
[CC--:B-1----:R-:W-:Y:S02]  /*7680*/  FMUL.FTZ R65, R83.reuse, R191.reuse ;  /* 0x000000bf53417220 */ /* 0x0c2fe40000410000 */
[-C--:B------:R-:W-:Y:S02]  /*7690*/  FMUL.FTZ R64, R83, R190.reuse ;  /* 0x000000be53407220 */ /* 0x080fe40000410000 */
[C---:B------:R-:W-:Y:S02]  /*76a0*/  FFMA.FTZ R212, R84.reuse, R190, -R65 ;  /* 0x000000be54d47223 */ /* 0x040fe40000010841 */
[----:B------:R-:W-:Y:S02]  /*76b0*/  FFMA.FTZ R64, R84, R191, R64 ;  /* 0x000000bf54407223 */ /* 0x000fe40000010040 */
[----:B------:R-:W-:-:S02]  /*76c0*/  FADD.FTZ R212, R189, R212 ;  /* 0x000000d4bdd47221 */ /* 0x000fc40000010000 */
[----:B------:R-:W-:Y:S02]  /*76d0*/  FADD.FTZ R189, RZ, R64 ;  /* 0x00000040ffbd7221 */ /* 0x000fe40000010000 */
[CC--:B------:R-:W-:Y:S02]  /*76e0*/  FMUL.FTZ R64, R81.reuse, R212.reuse ;  /* 0x000000d451407220 */ /* 0x0c0fe40000410000 */
[-C--:B------:R-:W-:Y:S02]  /*76f0*/  FMUL.FTZ R65, R81, R189.reuse ;  /* 0x000000bd51417220 */ /* 0x080fe40000410000 */
[C---:B------:R-:W-:Y:S02]  /*7700*/  FFMA.FTZ R64, R82.reuse, R189, R64 ;  /* 0x000000bd52407223 */ /* 0x040fe40000010040 */
[----:B------:R-:W-:-:S04]  /*7710*/  FFMA.FTZ R65, R82, R212, -R65 ;  /* 0x000000d452417223 */ /* 0x000fc80000010841 */
[----:B------:R-:W-:Y:S02]  /*7720*/  FADD.FTZ R213, R188, R65 ;  /* 0x00000041bcd57221 */ /* 0x000fe40000010000 */
        /* <DEDUP_REMOVED lines=11> */
[----:B------:R-:W-:Y:S01]  /*77e0*/  FADD.FTZ R186, R186, R65 ;  /* 0x00000041baba7221 */ /* 0x000fe20000010000 */
[----:B------:R-:W-:Y:S06]  /*77f0*/  BAR.SYNC.DEFER_BLOCKING 0x0 ;  /* 0x0000000000007b1d */ /* 0x000fec0000010000 */
[----:B------:R-:W-:Y:S05]  /*7800*/  @P0 BRA `(.L_x_340) ;  /* 0x00000df000000947 */ /* 0x000fea0003800000 */
[----:B0-----:R-:W-:-:S05]  /*7810*/  IMAD R234, R148, 0x50, RZ ;  /* 0x0000005094ea7824 */ /* 0x001fca00078e02ff */
[----:B------:R-:W-:Y:S04]  /*7820*/  LDS.128 R64, [R234+0x6da0] ;  /* 0x006da000ea407984 */ /* 0x000fe80000000c00 */
[----:B------:R-:W0:Y:S02]  /*7830*/  LDS.128 R68, [R234+0x6db0] ;  /* 0x006db000ea447984 */ /* 0x000e240000000c00 */
[C---:B0-----:R-:W-:Y:S02]  /*7840*/  FMUL.FTZ R73, R65.reuse, R71 ;  /* 0x0000004741497220 */ /* 0x041fe40000410000 */
[-C--:B------:R-:W-:Y:S02]  /*7850*/  FMUL.FTZ R72, R65, R70.reuse ;  /* 0x0000004641487220 */ /* 0x080fe40000410000 */
[----:B------:R-:W-:-:S02]  /*7860*/  FFMA.FTZ R77, R64, R70, -R73 ;  /* 0x00000046404d7223 */ /* 0x000fc40000010849 */
[----:B------:R-:W-:Y:S02]  /*7870*/  FFMA.FTZ R70, R64, R71, R72 ;  /* 0x0000004740467223 */ /* 0x000fe40000010048 */
[----:B------:R-:W0:Y:S01]  /*7880*/  LDS.128 R72, [R234+0x6d90] ;  /* 0x006d9000ea487984 */ /* 0x000e220000000c00 */
[----:B------:R-:W-:Y:S02]  /*7890*/  FMUL.FTZ R71, R65, R69 ;  /* 0x0000004541477220 */ /* 0x000fe40000410000 */
[----:B------:R-:W-:Y:S02]  /*78a0*/  FADD.FTZ R67, R67, R70 ;  /* 0x0000004643437221 */ /* 0x000fe40000010000 */
[-C--:B------:R-:W-:Y:S02]  /*78b0*/  FMUL.FTZ R70, R65, R68.reuse ;  /* 0x0000004441467220 */ /* 0x080fe40000410000 */
[----:B------:R-:W-:Y:S02]  /*78c0*/  FADD.FTZ R66, R66, R77 ;  /* 0x0000004d42427221 */ /* 0x000fe40000010000 */
[----:B------:R-:W-:-:S02]  /*78d0*/  FFMA.FTZ R68, R64, R68, -R71 ;  /* 0x0000004440447223 */ /* 0x000fc40000010847 */
[----:B------:R-:W-:Y:S02]  /*78e0*/  FFMA.FTZ R70, R64, R69, R70 ;  /* 0x0000004540467223 */ /* 0x000fe40000010046 */
[CC--:B0-----:R-:W-:Y:S02]  /*78f0*/  FMUL.FTZ R64, R73.reuse, R66.reuse ;  /* 0x0000004249407220 */ /* 0x0c1fe40000410000 */
[CC--:B------:R-:W-:Y:S02]  /*7900*/  FMUL.FTZ R69, R73.reuse, R67.reuse ;  /* 0x0000004349457220 */ /* 0x0c0fe40000410000 */
[C---:B------:R-:W-:Y:S02]  /*7910*/  FFMA.FTZ R76, R72.reuse, R67, R64 ;  /* 0x00000043484c7223 */ /* 0x040fe40000010040 */
[----:B------:R-:W-:Y:S02]  /*7920*/  FFMA.FTZ R69, R72, R66, -R69 ;  /* 0x0000004248457223 */ /* 0x000fe40000010845 */
[----:B------:R-:W0:Y:S01]  /*7930*/  LDS.128 R64, [R234+0x6d80] ;  /* 0x006d8000ea407984 */ /* 0x000e220000000c00 */
[----:B------:R-:W-:-:S02]  /*7940*/  FMUL.FTZ R71, R73, R70 ;  /* 0x0000004649477220 */ /* 0x000fc40000410000 */
[----:B------:R-:W-:Y:S02]  /*7950*/  FADD.FTZ R75, R75, R76 ;  /* 0x0000004c4b4b7221 */ /* 0x000fe40000010000 */
[-C--:B------:R-:W-:Y:S02]  /*7960*/  FMUL.FTZ R73, R73, R68.reuse ;  /* 0x0000004449497220 */ /* 0x080fe40000410000 */
[----:B------:R-:W-:Y:S02]  /*7970*/  FFMA.FTZ R68, R72, R68, -R71 ;  /* 0x0000004448447223 */ /* 0x000fe40000010847 */
[----:B------:R-:W-:Y:S02]  /*7980*/  FADD.FTZ R69, R74, R69 ;  /* 0x000000454a457221 */ /* 0x000fe40000010000 */
[----:B------:R-:W-:Y:S02]  /*7990*/  FFMA.FTZ R70, R72, R70, R73 ;  /* 0x0000004648467223 */ /* 0x000fe40000010049 */
[----:B0-----:R-:W-:-:S02]  /*79a0*/  FMUL.FTZ R71, R65, R75 ;  /* 0x0000004b41477220 */ /* 0x001fc40000410000 */
[C---:B------:R-:W-:Y:S02]  /*79b0*/  FMUL.FTZ R73, R65.reuse, R70 ;  /* 0x0000004641497220 */ /* 0x040fe40000410000 */
[CC--:B------:R-:W-:Y:S02]  /*79c0*/  FFMA.FTZ R71, R64.reuse, R69.reuse, -R71 ;  /* 0x0000004540477223 */ /* 0x0c0fe40000010847 */
[C---:B------:R-:W-:Y:S02]  /*79d0*/  FMUL.FTZ R69, R65.reuse, R69 ;  /* 0x0000004541457220 */ /* 0x040fe40000410000 */
[-C--:B------:R-:W-:Y:S02]  /*79e0*/  FMUL.FTZ R65, R65, R68.reuse ;  /* 0x0000004441417220 */ /* 0x080fe40000410000 */
[C---:B------:R-:W-:Y:S02]  /*79f0*/  FFMA.FTZ R73, R64.reuse, R68, -R73 ;  /* 0x0000004440497223 */ /* 0x040fe40000010849 */
[----:B------:R-:W-:Y:S01]  /*7a00*/  FFMA.FTZ R68, R64, R70, R65 ;  /* 0x0000004640447223 */ /* 0x000fe20000010041 */
[----:B------:R-:W-:Y:S01]  /*7a10*/  LOP3.LUT R65, R148, 0x1f, RZ, 0xc0, !PT ;  /* 0x0000001f94417812 */ /* 0x000fe200078ec0ff */
[----:B------:R-:W-:-:S02]  /*7a20*/  FFMA.FTZ R64, R64, R75, R69 ;  /* 0x0000004b40407223 */ /* 0x000fc40000010045 */
[----:B------:R-:W-:Y:S01]  /*7a30*/  FADD.FTZ R69, R66, R71 ;  /* 0x0000004742457221 */ /* 0x000fe20000010000 */
[----:B------:R-:W-:Y:S01]  /*7a40*/  ISETP.NE.AND P0, PT, R65, 0x1f, PT ;  /* 0x0000001f4100780c */ /* 0x000fe20003f05270 */
[----:B------:R-:W-:Y:S01]  /*7a50*/  FADD.FTZ R67, R67, R64 ;  /* 0x0000004043437221 */ /* 0x000fe20000010000 */
[----:B------:R-:W-:Y:S01]  /*7a60*/  MOV R74, R68 ;  /* 0x00000044004a7202 */ /* 0x000fe20000000f00 */
[----:B------:R-:W-:Y:S08]  /*7a70*/  BRA.DIV ~URZ, `(.L_x_341) ;  /* 0x000079f27f007947 */ /* 0x000ff0000b800000 */
[----:B------:R0:W1:Y:S02]  /*7a80*/  SHFL.DOWN PT, R70, R73, 0x1, 0x1f ;  /* 0x08201f0049467f89 */ /* 0x00006400000e0000 */
.L_x_443:
[----:B------:R-:W-:Y:S05]  /*7a90*/  BRA.DIV ~URZ, `(.L_x_342) ;  /* 0x00007a527f007947 */ /* 0x000fea000b800000 */
[----:B------:R-:W2:Y:S04]  /*7aa0*/  SHFL.DOWN PT, R68, R68, 0x1, 0x1f ;  /* 0x08201f0044447f89 */ /* 0x000ea800000e0000 */
[----:B------:R3:W4:Y:S04]  /*7ab0*/  SHFL.DOWN PT, R71, R69, 0x1, 0x1f ;  /* 0x08201f0045477f89 */ /* 0x00072800000e0000 */
[----:B------:R3:W0:Y:S02]  /*7ac0*/  SHFL.DOWN PT, R66, R67, 0x1, 0x1f ;  /* 0x08201f0043427f89 */ /* 0x00062400000e0000 */
.L_x_444:
[----:B------:R-:W-:Y:S01]  /*7ad0*/  BSSY B1, `(.L_x_343) ;  /* 0x000000d000017945 */ /* 0x000fe20003800000 */
[----:B------:R-:W-:Y:S05]  /*7ae0*/  @!P0 BRA `(.L_x_344) ;  /* 0x000000b000008947 */ /* 0x000fea0003800000 */
[C---:B0-----:R-:W-:Y:S02]  /*7af0*/  FMUL.FTZ R64, R74.reuse, R66 ;  /* 0x000000424a407220 */ /* 0x041fe40000410000 */
[----:B----4-:R-:W-:-:S02]  /*7b00*/  FMUL.FTZ R65, R74, R71 ;  /* 0x000000474a417220 */ /* 0x010fc40000410000 */
[C---:B------:R-:W-:Y:S02]  /*7b10*/  FFMA.FTZ R72, R73.reuse, R71, -R64 ;  /* 0x0000004749487223 */ /* 0x040fe40000010840 */
[C---:B--2---:R-:W-:Y:S02]  /*7b20*/  FMUL.FTZ R64, R74.reuse, R68 ;  /* 0x000000444a407220 */ /* 0x044fe40000410000 */
[-C--:B-1----:R-:W-:Y:S02]  /*7b30*/  FMUL.FTZ R74, R74, R70.reuse ;  /* 0x000000464a4a7220 */ /* 0x082fe40000410000 */
[C---:B------:R-:W-:Y:S02]  /*7b40*/  FFMA.FTZ R64, R73.reuse, R70, -R64 ;  /* 0x0000004649407223 */ /* 0x040fe40000010840 */
[C---:B------:R-:W-:Y:S02]  /*7b50*/  FFMA.FTZ R66, R73.reuse, R66, R65 ;  /* 0x0000004249427223 */ /* 0x040fe40000010041 */
[----:B------:R-:W-:Y:S01]  /*7b60*/  FFMA.FTZ R74, R73, R68, R74 ;  /* 0x00000044494a7223 */ /* 0x000fe2000001004a */
[----:B------:R-:W-:Y:S01]  /*7b70*/  MOV R73, R64 ;  /* 0x0000004000497202 */ /* 0x000fe20000000f00 */
[----:B---3--:R-:W-:-:S02]  /*7b80*/  FADD.FTZ R69, R69, R72 ;  /* 0x0000004845457221 */ /* 0x008fc40000010000 */
[----:B------:R-:W-:Y:S02]  /*7b90*/  FADD.FTZ R67, R67, R66 ;  /* 0x0000004243437221 */ /* 0x000fe40000010000 */
.L_x_344:
[----:B------:R-:W-:Y:S05]  /*7ba0*/  BSYNC B1 ;  /* 0x0000000000017941 */ /* 0x000fea0003800000 */
.L_x_343:
[----:B------:R-:W-:-:S04]  /*7bb0*/  LOP3.LUT R64, R148, 0x1f, RZ, 0xc0, !PT ;  /* 0x0000001f94407812 */ /* 0x000fc800078ec0ff */
[----:B------:R-:W-:Y:S01]  /*7bc0*/  ISETP.GT.U32.AND P0, PT, R64, 0x1d, PT ;  /* 0x0000001d4000780c */ /* 0x000fe20003f04070 */
[----:B------:R-:W-:Y:S05]  /*7bd0*/  BRA.DIV ~URZ, `(.L_x_345) ;  /* 0x00007a627f007947 */ /* 0x000fea000b800000 */
[----:B--2---:R2:W3:Y:S04]  /*7be0*/  SHFL.DOWN PT, R68, R73, 0x2, 0x1f ;  /* 0x08401f0049447f89 */ /* 0x0044e800000e0000 */
[----:B-1----:R2:W1:Y:S04]  /*7bf0*/  SHFL.DOWN PT, R70, R74, 0x2, 0x1f ;  /* 0x08401f004a467f89 */ /* 0x00246800000e0000 */
[----:B----4-:R2:W4:Y:S04]  /*7c00*/  SHFL.DOWN PT, R71, R69, 0x2, 0x1f ;  /* 0x08401f0045477f89 */ /* 0x01052800000e0000 */
[----:B0-----:R2:W0:Y:S02]  /*7c10*/  SHFL.DOWN PT, R66, R67, 0x2, 0x1f ;  /* 0x08401f0043427f89 */ /* 0x00142400000e0000 */
.L_x_445:
[----:B------:R-:W-:Y:S01]  /*7c20*/  BSSY B1, `(.L_x_346) ;  /* 0x000000d000017945 */ /* 0x000fe20003800000 */
[----:B------:R-:W-:Y:S05]  /*7c30*/  @P0 BRA `(.L_x_347) ;  /* 0x000000b000000947 */ /* 0x000fea0003800000 */
[C---:B0-----:R-:W-:Y:S02]  /*7c40*/  FMUL.FTZ R64, R74.reuse, R66 ;  /* 0x000000424a407220 */ /* 0x041fe40000410000 */
[----:B----4-:R-:W-:-:S02]  /*7c50*/  FMUL.FTZ R65, R74, R71 ;  /* 0x000000474a417220 */ /* 0x010fc40000410000 */
[C---:B------:R-:W-:Y:S02]  /*7c60*/  FFMA.FTZ R72, R73.reuse, R71, -R64 ;  /* 0x0000004749487223 */ /* 0x040fe40000010840 */
[C---:B-1----:R-:W-:Y:S02]  /*7c70*/  FMUL.FTZ R64, R74.reuse, R70 ;  /* 0x000000464a407220 */ /* 0x042fe40000410000 */
[-C--:B--23--:R-:W-:Y:S02]  /*7c80*/  FMUL.FTZ R74, R74, R68.reuse ;  /* 0x000000444a4a7220 */ /* 0x08cfe40000410000 */
[C---:B------:R-:W-:Y:S02]  /*7c90*/  FFMA.FTZ R64, R73.reuse, R68, -R64 ;  /* 0x0000004449407223 */ /* 0x040fe40000010840 */
[C---:B------:R-:W-:Y:S02]  /*7ca0*/  FFMA.FTZ R66, R73.reuse, R66, R65 ;  /* 0x0000004249427223 */ /* 0x040fe40000010041 */
[----:B------:R-:W-:Y:S01]  /*7cb0*/  FFMA.FTZ R74, R73, R70, R74 ;  /* 0x00000046494a7223 */ /* 0x000fe2000001004a */
[----:B------:R-:W-:Y:S01]  /*7cc0*/  MOV R73, R64 ;  /* 0x0000004000497202 */ /* 0x000fe20000000f00 */
[----:B------:R-:W-:-:S02]  /*7cd0*/  FADD.FTZ R69, R69, R72 ;  /* 0x0000004845457221 */ /* 0x000fc40000010000 */
[----:B------:R-:W-:Y:S02]  /*7ce0*/  FADD.FTZ R67, R67, R66 ;  /* 0x0000004243437221 */ /* 0x000fe40000010000 */
.L_x_347:
[----:B------:R-:W-:Y:S05]  /*7cf0*/  BSYNC B1 ;  /* 0x0000000000017941 */ /* 0x000fea0003800000 */
.L_x_346:
[----:B------:R-:W-:-:S04]  /*7d00*/  LOP3.LUT R64, R148, 0x1f, RZ, 0xc0, !PT ;  /* 0x0000001f94407812 */ /* 0x000fc800078ec0ff */
[----:B------:R-:W-:Y:S01]  /*7d10*/  ISETP.GT.U32.AND P0, PT, R64, 0x1b, PT ;  /* 0x0000001b4000780c */ /* 0x000fe20003f04070 */
[----:B------:R-:W-:Y:S10]  /*7d20*/  BRA.DIV ~URZ, `(.L_x_348) ;  /* 0x00007ad27f007947 */ /* 0x000ff4000b800000 */
[----:B---3--:R3:W2:Y:S02]  /*7d30*/  SHFL.DOWN PT, R68, R73, 0x4, 0x1f ;  /* 0x08801f0049447f89 */ /* 0x0086a400000e0000 */
.L_x_446:
[----:B------:R-:W-:Y:S05]  /*7d40*/  BRA.DIV ~URZ, `(.L_x_349) ;  /* 0x00007b327f007947 */ /* 0x000fea000b800000 */
[----:B-1----:R1:W3:Y:S04]  /*7d50*/  SHFL.DOWN PT, R70, R74, 0x4, 0x1f ;  /* 0x08801f004a467f89 */ /* 0x0022e800000e0000 */
[----:B----4-:R1:W4:Y:S04]  /*7d60*/  SHFL.DOWN PT, R71, R69, 0x4, 0x1f ;  /* 0x08801f0045477f89 */ /* 0x01032800000e0000 */
[----:B0-----:R1:W0:Y:S02]  /*7d70*/  SHFL.DOWN PT, R66, R67, 0x4, 0x1f ;  /* 0x08801f0043427f89 */ /* 0x00122400000e0000 */
.L_x_447:
        /* <DEDUP_REMOVED lines=13> */
.L_x_351:
[----:B------:R-:W-:Y:S05]  /*7e50*/  BSYNC B1 ;  /* 0x0000000000017941 */ /* 0x000fea0003800000 */
.L_x_350:
[----:B------:R-:W-:-:S04]  /*7e60*/  LOP3.LUT R64, R148, 0x1f, RZ, 0xc0, !PT ;  /* 0x0000001f94407812 */ /* 0x000fc800078ec0ff */
[----:B------:R-:W-:Y:S01]  /*7e70*/  ISETP.GT.U32.AND P0, PT, R64, 0x17, PT ;  /* 0x000000174000780c */ /* 0x000fe20003f04070 */
[----:B------:R-:W-:Y:S05]  /*7e80*/  BRA.DIV ~URZ, `(.L_x_352) ;  /* 0x00007b427f007947 */ /* 0x000fea000b800000 */
[----:B--2---:R2:W1:Y:S04]  /*7e90*/  SHFL.DOWN PT, R68, R73, 0x8, 0x1f ;  /* 0x09001f0049447f89 */ /* 0x00446800000e0000 */
[----:B---3--:R2:W3:Y:S04]  /*7ea0*/  SHFL.DOWN PT, R70, R74, 0x8, 0x1f ;  /* 0x09001f004a467f89 */ /* 0x0084e800000e0000 */
[----:B----4-:R2:W4:Y:S04]  /*7eb0*/  SHFL.DOWN PT, R71, R69, 0x8, 0x1f ;  /* 0x09001f0045477f89 */ /* 0x01052800000e0000 */
[----:B0-----:R2:W0:Y:S02]  /*7ec0*/  SHFL.DOWN PT, R66, R67, 0x8, 0x1f ;  /* 0x09001f0043427f89 */ /* 0x00142400000e0000 */
.L_x_448:
        /* <DEDUP_REMOVED lines=13> */
.L_x_354:
[----:B------:R-:W-:Y:S05]  /*7fa0*/  BSYNC B1 ;  /* 0x0000000000017941 */ /* 0x000fea0003800000 */
.L_x_353:
[----:B------:R-:W-:-:S04]  /*7fb0*/  LOP3.LUT R64, R148, 0x1f, RZ, 0xc0, !PT ;  /* 0x0000001f94407812 */ /* 0x000fc800078ec0ff */
[----:B------:R-:W-:Y:S01]  /*7fc0*/  ISETP.GT.U32.AND P0, PT, R64, 0xf, PT ;  /* 0x0000000f4000780c */ /* 0x000fe20003f04070 */
[----:B------:R-:W-:Y:S10]  /*7fd0*/  BRA.DIV ~URZ, `(.L_x_355) ;  /* 0x00007bb27f007947 */ /* 0x000ff4000b800000 */
[----:B-1----:R1:W2:Y:S02]  /*7fe0*/  SHFL.DOWN PT, R68, R73, 0x10, 0x1f ;  /* 0x0a001f0049447f89 */ /* 0x0022a400000e0000 */
.L_x_449:
[----:B------:R-:W-:Y:S05]  /*7ff0*/  BRA.DIV ~URZ, `(.L_x_356) ;  /* 0x00007c127f007947 */ /* 0x000fea000b800000 */
[----:B---3--:R3:W1:Y:S04]  /*8000*/  SHFL.DOWN PT, R70, R74, 0x10, 0x1f ;  /* 0x0a001f004a467f89 */ /* 0x00866800000e0000 */
[----:B----4-:R3:W4:Y:S04]  /*8010*/  SHFL.DOWN PT, R71, R69, 0x10, 0x1f ;  /* 0x0a001f0045477f89 */ /* 0x01072800000e0000 */
[----:B0-----:R3:W0:Y:S02]  /*8020*/  SHFL.DOWN PT, R66, R67, 0x10, 0x1f ;  /* 0x0a001f0043427f89 */ /* 0x00162400000e0000 */
.L_x_450:
        /* <DEDUP_REMOVED lines=13> */
.L_x_358:
[----:B------:R-:W-:Y:S05]  /*8100*/  BSYNC B1 ;  /* 0x0000000000017941 */ /* 0x000fea0003800000 */
.L_x_357:
[----:B------:R-:W-:Y:S05]  /*8110*/  BRA.DIV ~URZ, `(.L_x_359) ;  /* 0x00007c427f007947 */ /* 0x000fea000b800000 */
[----:B------:R-:W5:Y:S04]  /*8120*/  SHFL.IDX PT, R64, R74, RZ, 0x1f ;  /* 0x00001fff4a407589 */ /* 0x000f6800000e0000 */
[----:B----4-:R-:W4:Y:S04]  /*8130*/  SHFL.IDX PT, R71, R73, RZ, 0x1f ;  /* 0x00001fff49477589 */ /* 0x010f2800000e0000 */
[----:B------:R-:W3:Y:S04]  /*8140*/  SHFL.IDX PT, R72, R69, RZ, 0x1f ;  /* 0x00001fff45487589 */ /* 0x000ee800000e0000 */
[----:B------:R-:W2:Y:S04]  /*8150*/  SHFL.IDX PT, R75, R62, RZ, 0x1f ;  /* 0x00001fff3e4b7589 */ /* 0x000ea800000e0000 */
[----:B-12---:R-:W1:Y:S04]  /*8160*/  SHFL.DOWN PT, R73, R73, 0x1, 0x1f ;  /* 0x08201f0049497f89 */ /* 0x006e6800000e0000 */
[----:B---3--:R-:W2:Y:S01]  /*8170*/  SHFL.DOWN PT, R74, R74, 0x1, 0x1f ;  /* 0x08201f004a4a7f89 */ /* 0x008ea200000e0000 */
[----:B-----5:R-:W-:-:S03]  /*8180*/  FMUL.FTZ R70, R62, R64 ;  /* 0x000000403e467220 */ /* 0x020fc60000410000 */
[----:B------:R-:W3:Y:S01]  /*8190*/  SHFL.DOWN PT, R69, R69, 0x1, 0x1f ;  /* 0x08201f0045457f89 */ /* 0x000ee200000e0000 */
[CC--:B------:R-:W-:Y:S02]  /*81a0*/  FMUL.FTZ R77, R63.reuse, R64.reuse ;  /* 0x000000403f4d7220 */ /* 0x0c0fe40000410000 */
[-C--:B----4-:R-:W-:Y:S01]  /*81b0*/  FFMA.FTZ R70, R63, R71.reuse, R70 ;  /* 0x000000473f467223 */ /* 0x090fe20000010046 */
[----:B------:R-:W4:Y:S01]  /*81c0*/  SHFL.IDX PT, R79, R61, RZ, 0x1f ;  /* 0x00001fff3d4f7589 */ /* 0x000f2200000e0000 */
[-C--:B------:R-:W-:Y:S02]  /*81d0*/  FMUL.FTZ R78, R60, R71.reuse ;  /* 0x000000473c4e7220 */ /* 0x080fe40000410000 */
[----:B------:R-:W-:Y:S01]  /*81e0*/  FFMA.FTZ R77, R62, R71, -R77 ;  /* 0x000000473e4d7223 */ /* 0x000fe2000001084d */
[----:B------:R-:W0:Y:S04]  /*81f0*/  SHFL.IDX PT, R63, R63, RZ, 0x1f ;  /* 0x00001fff3f3f7589 */ /* 0x000e2800000e0000 */
[----:B------:R-:W0:Y:S04]  /*8200*/  SHFL.IDX PT, R68, R67, RZ, 0x1f ;  /* 0x00001fff43447589 */ /* 0x000e2800000e0000 */
[----:B------:R5:W0:Y:S04]  /*8210*/  SHFL.DOWN PT, R76, R67, 0x1, 0x1f ;  /* 0x08201f00434c7f89 */ /* 0x000a2800000e0000 */
[----:B------:R1:W0:Y:S01]  /*8220*/  SHFL.IDX PT, R247, R60, RZ, 0x1f ;  /* 0x00001fff3cf77589 */ /* 0x00022200000e0000 */
[----:B-----5:R-:W-:-:S02]  /*8230*/  FMUL.FTZ R67, R60, R64 ;  /* 0x000000403c437220 */ /* 0x020fc40000410000 */
[----:B-1----:R-:W-:Y:S02]  /*8240*/  FMUL.FTZ R60, R61, R64 ;  /* 0x000000403d3c7220 */ /* 0x002fe40000410000 */
.L_x_451:
[----:B--234-:R-:W-:Y:S01]  /*8250*/  ISETP.NE.AND P0, PT, R148, 0x1f, PT ;  /* 0x0000001f9400780c */ /* 0x01cfe20003f05270 */
[----:B------:R-:W-:Y:S01]  /*8260*/  BSSY B1, `(.L_x_360) ;  /* 0x0000013000017945 */ /* 0x000fe20003800000 */
[----:B------:R-:W-:Y:S01]  /*8270*/  FFMA.FTZ R61, R61, R71, R67 ;  /* 0x000000473d3d7223 */ /* 0x000fe20000010043 */
[----:B0-----:R-:W-:Y:S01]  /*8280*/  MOV R64, R247 ;  /* 0x000000f700407202 */ /* 0x001fe20000000f00 */
[----:B------:R-:W-:Y:S01]  /*8290*/  FADD.FTZ R60, -R60, R78 ;  /* 0x0000004e3c3c7221 */ /* 0x000fe20000010100 */
[----:B------:R-:W-:Y:S01]  /*82a0*/  MOV R65, R79 ;  /* 0x0000004f00417202 */ /* 0x000fe20000000f00 */
[----:B------:R-:W-:Y:S01]  /*82b0*/  FADD.FTZ R62, R77, R72 ;  /* 0x000000484d3e7221 */ /* 0x000fe20000010000 */
[----:B------:R-:W-:Y:S02]  /*82c0*/  MOV R66, R75 ;  /* 0x0000004b00427202 */ /* 0x000fe40000000f00 */
[----:B------:R-:W-:-:S04]  /*82d0*/  MOV R67, R63 ;  /* 0x0000003f00437202 */ /* 0x000fc80000000f00 */
        /* <DEDUP_REMOVED lines=11> */
.L_x_361:
[----:B------:R-:W-:Y:S05]  /*8390*/  BSYNC B1 ;  /* 0x0000000000017941 */ /* 0x000fea0003800000 */
.L_x_360:
[----:B------:R-:W0:Y:S01]  /*83a0*/  LDS.128 R72, [R234+0x6db0] ;  /* 0x006db000ea487984 */ /* 0x000e220000000c00 */
[----:B------:R-:W-:-:S03]  /*83b0*/  FADD.FTZ R63, R70, R68 ;  /* 0x00000044463f7221 */ /* 0x000fc60000010000 */
[----:B------:R-:W-:Y:S01]  /*83c0*/  STS.128 [R234+0x6db0], R64 ;  /* 0x006db040ea007388 */ /* 0x000fe20000000c00 */
[C---:B0-----:R-:W-:Y:S02]  /*83d0*/  FMUL.FTZ R71, R73.reuse, R67 ;  /* 0x0000004349477220 */ /* 0x041fe40000410000 */
[C---:B------:R-:W-:Y:S02]  /*83e0*/  FMUL.FTZ R68, R73.reuse, R66 ;  /* 0x0000004249447220 */ /* 0x040fe40000410000 */
[C---:B------:R-:W-:Y:S02]  /*83f0*/  FMUL.FTZ R69, R73.reuse, R65 ;  /* 0x0000004149457220 */ /* 0x040fe40000410000 */
[----:B------:R-:W-:Y:S02]  /*8400*/  FMUL.FTZ R73, R73, R64 ;  /* 0x0000004049497220 */ /* 0x000fe40000410000 */
[C---:B------:R-:W-:Y:S02]  /*8410*/  FFMA.FTZ R71, R72.reuse, R66, -R71 ;  /* 0x0000004248477223 */ /* 0x040fe40000010847 */
[----:B------:R-:W-:-:S02]  /*8420*/  FFMA.FTZ R76, R72, R67, R68 ;  /* 0x00000043484c7223 */ /* 0x000fc40000010044 */
[----:B------:R-:W-:Y:S02]  /*8430*/  FFMA.FTZ R68, R72, R64, -R69 ;  /* 0x0000004048447223 */ /* 0x000fe40000010845 */
[----:B------:R-:W-:Y:S02]  /*8440*/  FADD.FTZ R70, R74, R71 ;  /* 0x000000474a467221 */ /* 0x000fe40000010000 */
[----:B------:R-:W-:Y:S02]  /*8450*/  FFMA.FTZ R69, R72, R65, R73 ;  /* 0x0000004148457223 */ /* 0x000fe40000010049 */
[----:B------:R-:W-:Y:S02]  /*8460*/  FADD.FTZ R71, R75, R76 ;  /* 0x0000004c4b477221 */ /* 0x000fe40000010000 */
[----:B------:R-:W0:Y:S04]  /*8470*/  LDS.128 R72, [R234+0x6da0] ;  /* 0x006da000ea487984 */ /* 0x000e280000000c00 */
[----:B------:R-:W-:Y:S01]  /*8480*/  STS.128 [R234+0x6da0], R68 ;  /* 0x006da044ea007388 */ /* 0x000fe20000000c00 */
[----:B0-----:R-:W-:-:S02]  /*8490*/  FMUL.FTZ R77, R73, R71 ;  /* 0x00000047494d7220 */ /* 0x001fc40000410000 */
[C---:B------:R-:W-:Y:S02]  /*84a0*/  FMUL.FTZ R79, R73.reuse, R69 ;  /* 0x00000045494f7220 */ /* 0x040fe40000410000 */
[C---:B------:R-:W-:Y:S02]  /*84b0*/  FFMA.FTZ R77, R72.reuse, R70, -R77 ;  /* 0x00000046484d7223 */ /* 0x040fe4000001084d */
[----:B------:R-:W-:Y:S02]  /*84c0*/  FFMA.FTZ R76, R72, R68, -R79 ;  /* 0x00000044484c7223 */ /* 0x000fe4000001084f */
[----:B------:R-:W-:Y:S02]  /*84d0*/  FADD.FTZ R78, R74, R77 ;  /* 0x0000004d4a4e7221 */ /* 0x000fe40000010000 */
[C---:B------:R-:W-:Y:S02]  /*84e0*/  FMUL.FTZ R74, R73.reuse, R70 ;  /* 0x00000046494a7220 */ /* 0x040fe40000410000 */
[----:B------:R-:W-:-:S02]  /*84f0*/  FMUL.FTZ R77, R73, R68 ;  /* 0x00000044494d7220 */ /* 0x000fc40000410000 */
[C---:B------:R-:W-:Y:S02]  /*8500*/  FFMA.FTZ R74, R72.reuse, R71, R74 ;  /* 0x00000047484a7223 */ /* 0x040fe4000001004a */
[----:B------:R-:W-:Y:S02]  /*8510*/  FFMA.FTZ R77, R72, R69, R77 ;  /* 0x00000045484d7223 */ /* 0x000fe4000001004d */
[----:B------:R-:W0:Y:S01]  /*8520*/  LDS.128 R68, [R234+0x6d90] ;  /* 0x006d9000ea447984 */ /* 0x000e220000000c00 */
[----:B------:R-:W-:-:S05]  /*8530*/  FADD.FTZ R79, R75, R74 ;  /* 0x0000004a4b4f7221 */ /* 0x000fca0000010000 */
        /* <DEDUP_REMOVED lines=10> */
[----:B------:R-:W-:-:S05]  /*85e0*/  FADD.FTZ R71, R71, R74 ;  /* 0x0000004a47477221 */ /* 0x000fca0000010000 */
[----:B------:R1:W-:Y:S02]  /*85f0*/  STS.128 [R234+0x6d80], R68 ;  /* 0x006d8044ea007388 */ /* 0x0003e40000000c00 */
.L_x_340:
[----:B0-----:R-:W-:Y:S05]  /*8600*/  BSYNC B0 ;  /* 0x0000000000007941 */ /* 0x001fea0003800000 */
.L_x_339:
[----:B------:R-:W-:Y:S01]  /*8610*/  WARPSYNC 0xffffffff ;  /* 0xffffffff00007948 */ /* 0x000fe20003800000 */
[----:B------:R-:W-:Y:S01]  /*8620*/  ISETP.NE.AND P0, PT, R148, RZ, PT ;  /* 0x000000ff9400720c */ /* 0x000fe20003f05270 */
[----:B------:R-:W-:Y:S02]  /*8630*/  FADD.FTZ R216, RZ, R216 ;  /* 0x000000d8ffd87221 */ /* 0x000fe40000010000 */
[----:B------:R-:W-:Y:S01]  /*8640*/  BAR.SYNC.DEFER_BLOCKING 0x0 ;  /* 0x0000000000007b1d */ /* 0x000fe20000010000 */
[----:B------:R-:W-:Y:S02]  /*8650*/  FMUL.FTZ R66, R55, R121 ;  /* 0x0000007937427220 */ /* 0x000fe40000410000 */
[----:B-1----:R-:W-:Y:S02]  /*8660*/  FMUL.FTZ R69, R53, R208 ;  /* 0x000000d035457220 */ /* 0x002fe40000410000 */
[----:B------:R-:W-:Y:S01]  /*8670*/  FMUL.FTZ R70, R121, UR34 ;  /* 0x0000002279467c20 */ /* 0x000fe20008410000 */
[----:B------:R-:W-:Y:S01]  /*8680*/  ULDC UR20, c[0x0][0x168] ;  /* 0x00005a0000147ab9 */ /* 0x000fe20000000800 */
[----:B------:R-:W-:Y:S01]  /*8690*/  FADD.FTZ R71, R143, R143 ;  /* 0x0000008f8f477221 */ /* 0x000fe20000010000 */
[----:B------:R-:W-:Y:S01]  /*86a0*/  UIADD3 UR20, -UR38, UR20, URZ ;  /* 0x0000001426147290 */ /* 0x000fe2000fffe13f */
[----:B------:R-:W-:Y:S01]  /*86b0*/  FMUL.FTZ R68, R121, UR35 ;  /* 0x0000002379447c20 */ /* 0x000fe20008410000 */
[----:B------:R-:W-:Y:S01]  /*86c0*/  BSSY B0, `(.L_x_362) ;  /* 0x0000253000007945 */ /* 0x000fe20003800000 */
[----:B------:R-:W-:-:S02]  /*86d0*/  FFMA.FTZ R70, R209, UR35, R70 ;  /* 0x00000023d1467c23 */ /* 0x000fc40008010046 */
[----:B------:R-:W-:Y:S01]  /*86e0*/  FADD.FTZ R74, R131, R131 ;  /* 0x00000083834a7221 */ /* 0x000fe20000010000 */
[----:B------:R-:W0:Y:S02]  /*86f0*/  LDS.64 R64, [R233.X16+0x6d88] ;  /* 0x006d8800e9407984 */ /* 0x000e24000000ca00 */
[-C--:B0-----:R-:W-:Y:S02]  /*8700*/  FMUL.FTZ R67, R65, -R95.reuse ;  /* 0x8000005f41437220 */ /* 0x081fe40000410000 */
[C---:B------:R-:W-:Y:S02]  /*8710*/  FMUL.FTZ R95, R64.reuse, -R95 ;  /* 0x8000005f405f7220 */ /* 0x040fe40000410000 */
[----:B------:R-:W-:Y:S02]  /*8720*/  FFMA.FTZ R64, R64, R94, -R67 ;  /* 0x0000005e40407223 */ /* 0x000fe40000010843 */
[-C--:B------:R-:W-:Y:S02]  /*8730*/  FMUL.FTZ R67, R55, R209.reuse ;  /* 0x000000d137437220 */ /* 0x080fe40000410000 */
[----:B------:R-:W-:-:S02]  /*8740*/  FFMA.FTZ R55, R56, R209, -R66 ;  /* 0x000000d138377223 */ /* 0x000fc40000010842 */
[----:B------:R-:W-:Y:S02]  /*8750*/  FFMA.FTZ R56, R56, R121, R67 ;  /* 0x0000007938387223 */ /* 0x000fe40000010043 */
[----:B------:R-:W-:Y:S02]  /*8760*/  FMUL.FTZ R67, R53, R120 ;  /* 0x0000007835437220 */ /* 0x000fe40000410000 */
[C---:B------:R-:W-:Y:S02]  /*8770*/  FMUL.FTZ R66, R47.reuse, R192 ;  /* 0x000000c02f427220 */ /* 0x040fe40000410000 */
[----:B------:R-:W-:Y:S02]  /*8780*/  FFMA.FTZ R53, R54, R208, -R67 ;  /* 0x000000d036357223 */ /* 0x000fe40000010843 */
[-C--:B------:R-:W-:Y:S02]  /*8790*/  FMUL.FTZ R67, R47, R207.reuse ;  /* 0x000000cf2f437220 */ /* 0x080fe40000410000 */
[----:B------:R-:W-:-:S02]  /*87a0*/  FFMA.FTZ R47, R48, R207, -R66 ;  /* 0x000000cf302f7223 */ /* 0x000fc40000010842 */
[----:B------:R-:W-:Y:S02]  /*87b0*/  FFMA.FTZ R48, R48, R192, R67 ;  /* 0x000000c030307223 */ /* 0x000fe40000010043 */
[CC--:B------:R-:W-:Y:S02]  /*87c0*/  FMUL.FTZ R67, R45.reuse, R193.reuse ;  /* 0x000000c12d437220 */ /* 0x0c0fe40000410000 */
[-C--:B------:R-:W-:Y:S02]  /*87d0*/  FMUL.FTZ R66, R45, R206.reuse ;  /* 0x000000ce2d427220 */ /* 0x080fe40000410000 */
[C---:B------:R-:W-:Y:S02]  /*87e0*/  FFMA.FTZ R45, R46.reuse, R206, -R67 ;  /* 0x000000ce2e2d7223 */ /* 0x040fe40000010843 */
[----:B------:R-:W-:Y:S02]  /*87f0*/  FFMA.FTZ R46, R46, R193, R66 ;  /* 0x000000c12e2e7223 */ /* 0x000fe40000010042 */
[----:B------:R-:W-:-:S02]  /*8800*/  FMUL.FTZ R66, R39, R194 ;  /* 0x000000c227427220 */ /* 0x000fc40000410000 */
[-C--:B------:R-:W-:Y:S02]  /*8810*/  FMUL.FTZ R67, R39, R205.reuse ;  /* 0x000000cd27437220 */ /* 0x080fe40000410000 */
[C---:B------:R-:W-:Y:S02]  /*8820*/  FFMA.FTZ R39, R40.reuse, R205, -R66 ;  /* 0x000000cd28277223 */ /* 0x040fe40000010842 */
[----:B------:R-:W-:Y:S02]  /*8830*/  FFMA.FTZ R40, R40, R194, R67 ;  /* 0x000000c228287223 */ /* 0x000fe40000010043 */
[C---:B------:R-:W-:Y:S02]  /*8840*/  FMUL.FTZ R67, R37.reuse, R195 ;  /* 0x000000c325437220 */ /* 0x040fe40000410000 */
        /* <DEDUP_REMOVED lines=35> */
[----:B------:R-:W-:Y:S02]  /*8a80*/  FFMA.FTZ R54, R54, R120, R69 ;  /* 0x0000007836367223 */ /* 0x000fe40000010045 */
[----:B------:R-:W-:Y:S02]  /*8a90*/  FFMA.FTZ R67, -R71, R56, RZ ;  /* 0x0000003847437223 */ /* 0x000fe400000101ff */
[----:B------:R-:W-:-:S02]  /*8aa0*/  FFMA.FTZ R69, R209, UR34, -R68 ;  /* 0x00000022d1457c23 */ /* 0x000fc40008010844 */
[C---:B------:R-:W-:Y:S02]  /*8ab0*/  FFMA.FTZ R56, -R71.reuse, R70, -RZ ;  /* 0x0000004647387223 */ /* 0x040fe400000109ff */
[C---:B------:R-:W-:Y:S02]  /*8ac0*/  FFMA.FTZ R68, R71.reuse, R55, RZ ;  /* 0x0000003747447223 */ /* 0x040fe400000100ff */
[----:B------:R-:W-:Y:S02]  /*8ad0*/  FADD.FTZ R70, R142, R142 ;  /* 0x0000008e8e467221 */ /* 0x000fe40000010000 */
[----:B------:R-:W-:Y:S02]  /*8ae0*/  FMUL.FTZ R55, R71, R69 ;  /* 0x0000004547377220 */ /* 0x000fe40000410000 */
[----:B------:R-:W-:Y:S02]  /*8af0*/  FFMA.FTZ R68, R70, R53, R68 ;  /* 0x0000003546447223 */ /* 0x000fe40000010044 */
[----:B------:R-:W-:-:S02]  /*8b00*/  FMUL.FTZ R53, R120, UR35 ;  /* 0x0000002378357c20 */ /* 0x000fc40008410000 */
[----:B------:R-:W-:Y:S02]  /*8b10*/  FMUL.FTZ R69, R120, UR34 ;  /* 0x0000002278457c20 */ /* 0x000fe40008410000 */
[C---:B------:R-:W-:Y:S02]  /*8b20*/  FFMA.FTZ R53, R208.reuse, UR34, -R53 ;  /* 0x00000022d0357c23 */ /* 0x040fe40008010835 */
[----:B------:R-:W-:Y:S02]  /*8b30*/  FFMA.FTZ R69, R208, UR35, R69 ;  /* 0x00000023d0457c23 */ /* 0x000fe40008010045 */
[C---:B------:R-:W-:Y:S02]  /*8b40*/  FFMA.FTZ R67, -R70.reuse, R54, R67 ;  /* 0x0000003646437223 */ /* 0x040fe40000010143 */
[C---:B------:R-:W-:Y:S02]  /*8b50*/  FMUL.FTZ R54, R70.reuse, R53 ;  /* 0x0000003546367220 */ /* 0x040fe40000410000 */
[----:B------:R-:W-:-:S02]  /*8b60*/  FFMA.FTZ R53, -R70, R69, -RZ ;  /* 0x0000004546357223 */ /* 0x000fc400000109ff */
[----:B------:R-:W-:Y:S02]  /*8b70*/  FADD.FTZ R69, R141, R141 ;  /* 0x0000008d8d457221 */ /* 0x000fe40000010000 */
[C---:B------:R-:W-:Y:S02]  /*8b80*/  FMUL.FTZ R70, R192.reuse, UR34 ;  /* 0x00000022c0467c20 */ /* 0x040fe40008410000 */
[C---:B------:R-:W-:Y:S02]  /*8b90*/  FFMA.FTZ R67, -R69.reuse, R48, R67 ;  /* 0x0000003045437223 */ /* 0x040fe40000010143 */
[----:B------:R-:W-:Y:S02]  /*8ba0*/  FMUL.FTZ R48, R192, UR35 ;  /* 0x00000023c0307c20 */ /* 0x000fe40008410000 */
[----:B------:R-:W-:Y:S02]  /*8bb0*/  FFMA.FTZ R68, R69, R47, R68 ;  /* 0x0000002f45447223 */ /* 0x000fe40000010044 */
[----:B------:R-:W-:-:S02]  /*8bc0*/  FFMA.FTZ R47, R207, UR34, -R48 ;  /* 0x00000022cf2f7c23 */ /* 0x000fc40008010830 */
[----:B------:R-:W-:Y:S02]  /*8bd0*/  FFMA.FTZ R48, R207, UR35, R70 ;  /* 0x00000023cf307c23 */ /* 0x000fe40008010046 */
[----:B------:R-:W-:Y:S02]  /*8be0*/  FADD.FTZ R70, R140, R140 ;  /* 0x0000008c8c467221 */ /* 0x000fe40000010000 */
[C---:B------:R-:W-:Y:S02]  /*8bf0*/  FMUL.FTZ R47, R69.reuse, R47 ;  /* 0x0000002f452f7220 */ /* 0x040fe40000410000 */
[----:B------:R-:W-:Y:S02]  /*8c00*/  FFMA.FTZ R48, -R69, R48, -RZ ;  /* 0x0000003045307223 */ /* 0x000fe400000109ff */
[----:B------:R-:W-:Y:S02]  /*8c10*/  FFMA.FTZ R68, R70, R45, R68 ;  /* 0x0000002d46447223 */ /* 0x000fe40000010044 */
[----:B------:R-:W-:-:S02]  /*8c20*/  FMUL.FTZ R69, R193, UR34 ;  /* 0x00000022c1457c20 */ /* 0x000fc40008410000 */
[----:B------:R-:W-:Y:S02]  /*8c30*/  FMUL.FTZ R45, R193, UR35 ;  /* 0x00000023c12d7c20 */ /* 0x000fe40008410000 */
[----:B------:R-:W-:Y:S02]  /*8c40*/  FFMA.FTZ R65, R65, R94, R95 ;  /* 0x0000005e41417223 */ /* 0x000fe4000001005f */
[----:B------:R-:W-:Y:S02]  /*8c50*/  FFMA.FTZ R67, -R70, R46, R67 ;  /* 0x0000002e46437223 */ /* 0x000fe40000010143 */
[C---:B------:R-:W-:Y:S02]  /*8c60*/  FFMA.FTZ R46, R206.reuse, UR35, R69 ;  /* 0x00000023ce2e7c23 */ /* 0x040fe40008010045 */
[----:B------:R-:W-:Y:S02]  /*8c70*/  FFMA.FTZ R45, R206, UR34, -R45 ;  /* 0x00000022ce2d7c23 */ /* 0x000fe4000801082d */
[----:B------:R-:W-:-:S02]  /*8c80*/  FADD.FTZ R69, R139, R139 ;  /* 0x0000008b8b457221 */ /* 0x000fc40000010000 */
[----:B------:R-:W-:Y:S02]  /*8c90*/  FADD.FTZ R156, -R156, R65 ;  /* 0x000000419c9c7221 */ /* 0x000fe40000010100 */
[----:B------:R-:W-:Y:S02]  /*8ca0*/  FADD.FTZ R64, R155, R64 ;  /* 0x000000409b407221 */ /* 0x000fe40000010000 */
[C---:B------:R-:W-:Y:S02]  /*8cb0*/  FMUL.FTZ R45, R70.reuse, R45 ;  /* 0x0000002d462d7220 */ /* 0x040fe40000410000 */
[----:B------:R-:W-:Y:S02]  /*8cc0*/  FFMA.FTZ R46, -R70, R46, -RZ ;  /* 0x0000002e462e7223 */ /* 0x000fe400000109ff */
[C---:B------:R-:W-:Y:S02]  /*8cd0*/  FFMA.FTZ R67, -R69.reuse, R40, R67 ;  /* 0x0000002845437223 */ /* 0x040fe40000010143 */
[----:B------:R-:W-:-:S02]  /*8ce0*/  FFMA.FTZ R70, R69, R39, R68 ;  /* 0x0000002745467223 */ /* 0x000fc40000010044 */
[C---:B------:R-:W-:Y:S02]  /*8cf0*/  FMUL.FTZ R40, R194.reuse, UR35 ;  /* 0x00000023c2287c20 */ /* 0x040fe40008410000 */
[----:B------:R-:W-:Y:S02]  /*8d00*/  FMUL.FTZ R68, R194, UR34 ;  /* 0x00000022c2447c20 */ /* 0x000fe40008410000 */
[C---:B------:R-:W-:Y:S02]  /*8d10*/  FMUL.FTZ R65, R57.reuse, -R156 ;  /* 0x8000009c39417220 */ /* 0x040fe40000410000 */
[----:B------:R-:W-:Y:S02]  /*8d20*/  FMUL.FTZ R57, R57, -R64 ;  /* 0x8000004039397220 */ /* 0x000fe40000410000 */
[C---:B------:R-:W-:Y:S02]  /*8d30*/  FFMA.FTZ R39, R205.reuse, UR34, -R40 ;  /* 0x00000022cd277c23 */ /* 0x040fe40008010828 */
[----:B------:R-:W-:-:S02]  /*8d40*/  FFMA.FTZ R40, R205, UR35, R68 ;  /* 0x00000023cd287c23 */ /* 0x000fc40008010044 */
[C---:B------:R-:W-:Y:S02]  /*8d50*/  FFMA.FTZ R68, R58.reuse, R64, -R65 ;  /* 0x000000403a447223 */ /* 0x040fe40000010841 */
[----:B------:R-:W-:Y:S02]  /*8d60*/  FFMA.FTZ R57, R58, R156, R57 ;  /* 0x0000009c3a397223 */ /* 0x000fe40000010039 */
[----:B------:R-:W-:Y:S02]  /*8d70*/  FADD.FTZ R58, R138, R138 ;  /* 0x0000008a8a3a7221 */ /* 0x000fe40000010000 */
[----:B------:R-:W-:Y:S02]  /*8d80*/  FMUL.FTZ R65, R195, UR34 ;  /* 0x00000022c3417c20 */ /* 0x000fe40008410000 */
[----:B------:R-:W-:Y:S02]  /*8d90*/  FFMA.FTZ R70, R58, R37, R70 ;  /* 0x000000253a467223 */ /* 0x000fe40000010046 */
[----:B------:R-:W-:-:S02]  /*8da0*/  FADD.FTZ R37, -R154, R57 ;  /* 0x000000399a257221 */ /* 0x000fc40000010100 */
[----:B------:R-:W-:Y:S02]  /*8db0*/  FMUL.FTZ R57, R195, UR35 ;  /* 0x00000023c3397c20 */ /* 0x000fe40008410000 */
[----:B------:R-:W-:Y:S02]  /*8dc0*/  FFMA.FTZ R67, -R58, R38, R67 ;  /* 0x000000263a437223 */ /* 0x000fe40000010143 */
[C---:B------:R-:W-:Y:S02]  /*8dd0*/  FFMA.FTZ R38, R204.reuse, UR34, -R57 ;  /* 0x00000022cc267c23 */ /* 0x040fe40008010839 */
[----:B------:R-:W-:Y:S02]  /*8de0*/  FFMA.FTZ R57, R204, UR35, R65 ;  /* 0x00000023cc397c23 */ /* 0x000fe40008010041 */
[----:B------:R-:W-:Y:S02]  /*8df0*/  FADD.FTZ R153, R153, R68 ;  /* 0x0000004499997221 */ /* 0x000fe40000010000 */
[----:B------:R-:W-:-:S02]  /*8e00*/  FMUL.FTZ R38, R58, R38 ;  /* 0x000000263a267220 */ /* 0x000fc40000410000 */
[----:B------:R-:W-:Y:S02]  /*8e10*/  FFMA.FTZ R57, -R58, R57, -RZ ;  /* 0x000000393a397223 */ /* 0x000fe400000109ff */
[C---:B------:R-:W-:Y:S02]  /*8e20*/  FMUL.FTZ R58, R59.reuse, -R153 ;  /* 0x800000993b3a7220 */ /* 0x040fe40000410000 */
[-C--:B------:R-:W-:Y:S02]  /*8e30*/  FMUL.FTZ R59, R59, -R37.reuse ;  /* 0x800000253b3b7220 */ /* 0x080fe40000410000 */
[C---:B------:R-:W-:Y:S02]  /*8e40*/  FFMA.FTZ R65, R80.reuse, R37, R58 ;  /* 0x0000002550417223 */ /* 0x040fe4000001003a */
[----:B------:R-:W-:Y:S02]  /*8e50*/  FFMA.FTZ R59, R80, R153, -R59 ;  /* 0x00000099503b7223 */ /* 0x000fe4000001083b */
[----:B------:R-:W-:-:S02]  /*8e60*/  FMUL.FTZ R39, R69, R39 ;  /* 0x0000002745277220 */ /* 0x000fc40000410000 */
[----:B------:R-:W-:Y:S02]  /*8e70*/  FFMA.FTZ R40, -R69, R40, -RZ ;  /* 0x0000002845287223 */ /* 0x000fe400000109ff */
[----:B------:R-:W-:Y:S02]  /*8e80*/  FADD.FTZ R69, R137, R137 ;  /* 0x0000008989457221 */ /* 0x000fe40000010000 */
[----:B------:R-:W-:Y:S02]  /*8e90*/  FADD.FTZ R58, -R0, R65 ;  /* 0x00000041003a7221 */ /* 0x000fe40000010100 */
[----:B------:R-:W-:Y:S02]  /*8ea0*/  FADD.FTZ R0, R2, R59 ;  /* 0x0000003b02007221 */ /* 0x000fe40000010000 */
[----:B------:R-:W-:Y:S02]  /*8eb0*/  FFMA.FTZ R70, R69, R31, R70 ;  /* 0x0000001f45467223 */ /* 0x000fe40000010046 */
[----:B------:R-:W-:-:S02]  /*8ec0*/  FMUL.FTZ R31, R81, -R58 ;  /* 0x8000003a511f7220 */ /* 0x000fc40000410000 */
[-C--:B------:R-:W-:Y:S02]  /*8ed0*/  FMUL.FTZ R81, R81, -R0.reuse ;  /* 0x8000000051517220 */ /* 0x080fe40000410000 */
[C---:B------:R-:W-:Y:S02]  /*8ee0*/  FFMA.FTZ R59, R82.reuse, R0, -R31 ;  /* 0x00000000523b7223 */ /* 0x040fe4000001081f */
[----:B------:R-:W-:Y:S02]  /*8ef0*/  FFMA.FTZ R82, R82, R58, R81 ;  /* 0x0000003a52527223 */ /* 0x000fe40000010051 */
[----:B------:R-:W-:Y:S02]  /*8f00*/  FADD.FTZ R68, R136, R136 ;  /* 0x0000008888447221 */ /* 0x000fe40000010000 */
[----:B------:R-:W-:Y:S02]  /*8f10*/  FFMA.FTZ R65, -R69, R32, R67 ;  /* 0x0000002045417223 */ /* 0x000fe40000010143 */
[----:B------:R-:W-:-:S02]  /*8f20*/  FFMA.FTZ R70, R68, R29, R70 ;  /* 0x0000001d44467223 */ /* 0x000fc40000010046 */
[----:B------:R-:W-:Y:S02]  /*8f30*/  FADD.FTZ R3, -R3, R82 ;  /* 0x0000005203037221 */ /* 0x000fe40000010100 */
[----:B------:R-:W-:Y:S02]  /*8f40*/  FMUL.FTZ R32, R196, UR34 ;  /* 0x00000022c4207c20 */ /* 0x000fe40008410000 */
[----:B------:R-:W-:Y:S02]  /*8f50*/  FADD.FTZ R29, R4, R59 ;  /* 0x0000003b041d7221 */ /* 0x000fe40000010000 */
[C---:B------:R-:W-:Y:S02]  /*8f60*/  FMUL.FTZ R59, R197.reuse, UR35 ;  /* 0x00000023c53b7c20 */ /* 0x040fe40008410000 */
[----:B------:R-:W-:Y:S02]  /*8f70*/  FMUL.FTZ R67, R197, UR34 ;  /* 0x00000022c5437c20 */ /* 0x000fe40008410000 */
[----:B------:R-:W-:-:S02]  /*8f80*/  FMUL.FTZ R4, R83, -R3 ;  /* 0x8000000353047220 */ /* 0x000fc40000410000 */
[----:B------:R-:W-:Y:S02]  /*8f90*/  FMUL.FTZ R2, R196, UR35 ;  /* 0x00000023c4027c20 */ /* 0x000fe40008410000 */
[----:B------:R-:W-:Y:S02]  /*8fa0*/  FFMA.FTZ R31, R203, UR35, R32 ;  /* 0x00000023cb1f7c23 */ /* 0x000fe40008010020 */
[-C--:B------:R-:W-:Y:S02]  /*8fb0*/  FMUL.FTZ R83, R83, -R29.reuse ;  /* 0x8000001d53537220 */ /* 0x080fe40000410000 */
[C---:B------:R-:W-:Y:S02]  /*8fc0*/  FFMA.FTZ R32, R202.reuse, UR34, -R59 ;  /* 0x00000022ca207c23 */ /* 0x040fe4000801083b */
[----:B------:R-:W-:Y:S02]  /*8fd0*/  FFMA.FTZ R59, R202, UR35, R67 ;  /* 0x00000023ca3b7c23 */ /* 0x000fe40008010043 */
[----:B------:R-:W-:-:S02]  /*8fe0*/  FFMA.FTZ R67, R84, R29, -R4 ;  /* 0x0000001d54437223 */ /* 0x000fc40000010804 */
[----:B------:R-:W-:Y:S02]  /*8ff0*/  FFMA.FTZ R2, R203, UR34, -R2 ;  /* 0x00000022cb027c23 */ /* 0x000fe40008010802 */
[----:B------:R-:W-:Y:S02]  /*9000*/  FFMA.FTZ R4, R84, R3, R83 ;  /* 0x0000000354047223 */ /* 0x000fe40000010053 */
[C---:B------:R-:W-:Y:S02]  /*9010*/  FMUL.FTZ R2, R69.reuse, R2 ;  /* 0x0000000245027220 */ /* 0x040fe40000410000 */
[----:B------:R-:W-:Y:S02]  /*9020*/  FFMA.FTZ R31, -R69, R31, -RZ ;  /* 0x0000001f451f7223 */ /* 0x000fe400000109ff */
[----:B------:R-:W-:Y:S02]  /*9030*/  FADD.FTZ R4, -R9, R4 ;  /* 0x0000000409047221 */ /* 0x000fe40000010100 */
[----:B------:R-:W-:-:S02]  /*9040*/  FADD.FTZ R69, R135, R135 ;  /* 0x0000008787457221 */ /* 0x000fc40000010000 */
[----:B------:R-:W-:Y:S02]  /*9050*/  FFMA.FTZ R65, -R68, R30, R65 ;  /* 0x0000001e44417223 */ /* 0x000fe40000010141 */
[----:B------:R-:W-:Y:S02]  /*9060*/  FADD.FTZ R10, R10, R67 ;  /* 0x000000430a0a7221 */ /* 0x000fe40000010000 */
[C---:B------:R-:W-:Y:S02]  /*9070*/  FMUL.FTZ R32, R68.reuse, R32 ;  /* 0x0000002044207220 */ /* 0x040fe40000410000 */
[----:B------:R-:W-:Y:S02]  /*9080*/  FFMA.FTZ R59, -R68, R59, -RZ ;  /* 0x0000003b443b7223 */ /* 0x000fe400000109ff */
[C---:B------:R-:W-:Y:S02]  /*9090*/  FMUL.FTZ R30, R198.reuse, UR35 ;  /* 0x00000023c61e7c20 */ /* 0x040fe40008410000 */
[----:B------:R-:W-:-:S02]  /*90a0*/  FMUL.FTZ R68, R198, UR34 ;  /* 0x00000022c6447c20 */ /* 0x000fc40008410000 */
[----:B------:R-:W-:Y:S02]  /*90b0*/  FMUL.FTZ R9, R85, -R4 ;  /* 0x8000000455097220 */ /* 0x000fe40000410000 */
[----:B------:R-:W-:Y:S02]  /*90c0*/  FFMA.FTZ R70, R69, R23, R70 ;  /* 0x0000001745467223 */ /* 0x000fe40000010046 */
[-C--:B------:R-:W-:Y:S02]  /*90d0*/  FMUL.FTZ R85, R85, -R10.reuse ;  /* 0x8000000a55557220 */ /* 0x080fe40000410000 */
[C---:B------:R-:W-:Y:S02]  /*90e0*/  FFMA.FTZ R23, R201.reuse, UR34, -R30 ;  /* 0x00000022c9177c23 */ /* 0x040fe4000801081e */
[----:B------:R-:W-:Y:S02]  /*90f0*/  FFMA.FTZ R30, R201, UR35, R68 ;  /* 0x00000023c91e7c23 */ /* 0x000fe40008010044 */
[----:B------:R-:W-:-:S02]  /*9100*/  FFMA.FTZ R9, R86, R10, -R9 ;  /* 0x0000000a56097223 */ /* 0x000fc40000010809 */
[----:B------:R-:W-:Y:S02]  /*9110*/  FADD.FTZ R68, R134, R134 ;  /* 0x0000008686447221 */ /* 0x000fe40000010000 */
[----:B------:R-:W-:Y:S02]  /*9120*/  FFMA.FTZ R86, R86, R4, R85 ;  /* 0x0000000456567223 */ /* 0x000fe40000010055 */
[----:B------:R-:W-:Y:S02]  /*9130*/  FFMA.FTZ R70, R68, R21, R70 ;  /* 0x0000001544467223 */ /* 0x000fe40000010046 */
[----:B------:R-:W-:Y:S02]  /*9140*/  FADD.FTZ R21, -R11, R86 ;  /* 0x000000560b157221 */ /* 0x000fe40000010100 */
[----:B------:R-:W-:Y:S02]  /*9150*/  FADD.FTZ R9, R12, R9 ;  /* 0x000000090c097221 */ /* 0x000fe40000010000 */
[----:B------:R-:W-:-:S02]  /*9160*/  FMUL.FTZ R11, R87, -R21 ;  /* 0x80000015570b7220 */ /* 0x000fc40000410000 */
[----:B------:R-:W-:Y:S02]  /*9170*/  FMUL.FTZ R87, R87, -R9 ;  /* 0x8000000957577220 */ /* 0x000fe40000410000 */
[C---:B------:R-:W-:Y:S02]  /*9180*/  FFMA.FTZ R67, -R69.reuse, R24, R65 ;  /* 0x0000001845437223 */ /* 0x040fe40000010141 */
[----:B------:R-:W-:Y:S02]  /*9190*/  FFMA.FTZ R12, R88, R21, R87 ;  /* 0x00000015580c7223 */ /* 0x000fe40000010057 */
[C---:B------:R-:W-:Y:S02]  /*91a0*/  FMUL.FTZ R23, R69.reuse, R23 ;  /* 0x0000001745177220 */ /* 0x040fe40000410000 */
[----:B------:R-:W-:Y:S02]  /*91b0*/  FFMA.FTZ R30, -R69, R30, -RZ ;  /* 0x0000001e451e7223 */ /* 0x000fe400000109ff */
[----:B------:R-:W-:-:S02]  /*91c0*/  FMUL.FTZ R65, R199, UR35 ;  /* 0x00000023c7417c20 */ /* 0x000fc40008410000 */
[----:B------:R-:W-:Y:S02]  /*91d0*/  FFMA.FTZ R11, R88, R9, -R11 ;  /* 0x00000009580b7223 */ /* 0x000fe4000001080b */
[----:B------:R-:W-:Y:S02]  /*91e0*/  FMUL.FTZ R69, R199, UR34 ;  /* 0x00000022c7457c20 */ /* 0x000fe40008410000 */
[----:B------:R-:W-:Y:S02]  /*91f0*/  FADD.FTZ R12, -R17, R12 ;  /* 0x0000000c110c7221 */ /* 0x000fe40000010100 */
[----:B------:R-:W-:Y:S02]  /*9200*/  FFMA.FTZ R24, R200, UR34, -R65 ;  /* 0x00000022c8187c23 */ /* 0x000fe40008010841 */
[----:B------:R-:W-:Y:S02]  /*9210*/  FADD.FTZ R18, R18, R11 ;  /* 0x0000000b12127221 */ /* 0x000fe40000010000 */
[----:B------:R-:W-:-:S02]  /*9220*/  FFMA.FTZ R65, R200, UR35, R69 ;  /* 0x00000023c8417c23 */ /* 0x000fc40008010045 */
[C---:B------:R-:W-:Y:S02]  /*9230*/  FMUL.FTZ R11, R89.reuse, -R12 ;  /* 0x8000000c590b7220 */ /* 0x040fe40000410000 */
[----:B------:R-:W-:Y:S02]  /*9240*/  FMUL.FTZ R89, R89, -R18 ;  /* 0x8000001259597220 */ /* 0x000fe40000410000 */
[C---:B------:R-:W-:Y:S02]  /*9250*/  FMUL.FTZ R24, R68.reuse, R24 ;  /* 0x0000001844187220 */ /* 0x040fe40000410000 */
[C---:B------:R-:W-:Y:S02]  /*9260*/  FFMA.FTZ R65, -R68.reuse, R65, -RZ ;  /* 0x0000004144417223 */ /* 0x040fe400000109ff */
[----:B------:R-:W-:Y:S02]  /*9270*/  FFMA.FTZ R69, -R68, R22, R67 ;  /* 0x0000001644457223 */ /* 0x000fe40000010143 */
[----:B------:R-:W-:-:S02]  /*9280*/  FMUL.FTZ R68, R210, UR34 ;  /* 0x00000022d2447c20 */ /* 0x000fc40008410000 */
[----:B------:R-:W-:Y:S02]  /*9290*/  FADD.FTZ R71, R133, R133 ;  /* 0x0000008585477221 */ /* 0x000fe40000010000 */
[C---:B------:R-:W-:Y:S02]  /*92a0*/  FFMA.FTZ R11, R90.reuse, R18, -R11 ;  /* 0x000000125a0b7223 */ /* 0x040fe4000001080b */
[----:B------:R-:W-:Y:S02]  /*92b0*/  FFMA.FTZ R90, R90, R12, R89 ;  /* 0x0000000c5a5a7223 */ /* 0x000fe40000010059 */
[----:B------:R-:W-:Y:S02]  /*92c0*/  FFMA.FTZ R67, R211, UR35, R68 ;  /* 0x00000023d3437c23 */ /* 0x000fe40008010044 */
[----:B------:R-:W-:Y:S02]  /*92d0*/  FFMA.FTZ R70, R71, R15, R70 ;  /* 0x0000000f47467223 */ /* 0x000fe40000010046 */
[----:B------:R-:W-:-:S02]  /*92e0*/  FADD.FTZ R68, R132, R132 ;  /* 0x0000008484447221 */ /* 0x000fc40000010000 */
[----:B------:R-:W-:Y:S02]  /*92f0*/  FADD.FTZ R19, -R19, R90 ;  /* 0x0000005a13137221 */ /* 0x000fe40000010100 */
[----:B------:R-:W-:Y:S02]  /*9300*/  FADD.FTZ R11, R20, R11 ;  /* 0x0000000b140b7221 */ /* 0x000fe40000010000 */
[----:B------:R-:W-:Y:S02]  /*9310*/  FFMA.FTZ R70, R68, R13, R70 ;  /* 0x0000000d44467223 */ /* 0x000fe40000010046 */
[C---:B------:R-:W-:Y:S02]  /*9320*/  FMUL.FTZ R13, R91.reuse, -R19 ;  /* 0x800000135b0d7220 */ /* 0x040fe40000410000 */
[----:B------:R-:W-:Y:S02]  /*9330*/  FMUL.FTZ R91, R91, -R11 ;  /* 0x8000000b5b5b7220 */ /* 0x000fe40000410000 */
[----:B------:R-:W-:-:S02]  /*9340*/  FFMA.FTZ R69, -R71, R16, R69 ;  /* 0x0000001047457223 */ /* 0x000fc40000010145 */
[C---:B------:R-:W-:Y:S02]  /*9350*/  FFMA.FTZ R13, R92.reuse, R11, -R13 ;  /* 0x0000000b5c0d7223 */ /* 0x040fe4000001080d */
[----:B------:R-:W-:Y:S02]  /*9360*/  FFMA.FTZ R92, R92, R19, R91 ;  /* 0x000000135c5c7223 */ /* 0x000fe4000001005b */
[----:B------:R-:W-:Y:S02]  /*9370*/  FMUL.FTZ R15, R191, UR35 ;  /* 0x00000023bf0f7c20 */ /* 0x000fe40008410000 */
[----:B------:R-:W-:Y:S02]  /*9380*/  FFMA.FTZ R69, -R68, R14, R69 ;  /* 0x0000000e44457223 */ /* 0x000fe40000010145 */
[----:B------:R-:W-:Y:S02]  /*9390*/  FADD.FTZ R14, -R25, R92 ;  /* 0x0000005c190e7221 */ /* 0x000fe40000010100 */
[----:B------:R-:W-:-:S02]  /*93a0*/  FADD.FTZ R26, R26, R13 ;  /* 0x0000000d1a1a7221 */ /* 0x000fc40000010000 */
[----:B------:R-:W-:Y:S02]  /*93b0*/  FFMA.FTZ R15, R190, UR34, -R15 ;  /* 0x00000022be0f7c23 */ /* 0x000fe4000801080f */
[----:B------:R-:W-:Y:S02]  /*93c0*/  FMUL.FTZ R17, R191, UR34 ;  /* 0x00000022bf117c20 */ /* 0x000fe40008410000 */
[----:B------:R-:W-:Y:S02]  /*93d0*/  FFMA.FTZ R72, R74, R7, R70 ;  /* 0x000000074a487223 */ /* 0x000fe40000010046 */
[C---:B------:R-:W-:Y:S02]  /*93e0*/  FMUL.FTZ R7, R93.reuse, -R14 ;  /* 0x8000000e5d077220 */ /* 0x040fe40000410000 */
[----:B------:R-:W-:Y:S02]  /*93f0*/  FMUL.FTZ R93, R93, -R26 ;  /* 0x8000001a5d5d7220 */ /* 0x000fe40000410000 */
[----:B------:R-:W-:-:S02]  /*9400*/  FMUL.FTZ R16, R68, R15 ;  /* 0x0000000f44107220 */ /* 0x000fc40000410000 */
[----:B------:R-:W-:Y:S02]  /*9410*/  FFMA.FTZ R17, R190, UR35, R17 ;  /* 0x00000023be117c23 */ /* 0x000fe40008010011 */
[C---:B------:R-:W-:Y:S02]  /*9420*/  FMUL.FTZ R15, R189.reuse, UR34 ;  /* 0x00000022bd0f7c20 */ /* 0x040fe40008410000 */
[----:B------:R-:W-:Y:S02]  /*9430*/  FMUL.FTZ R13, R189, UR35 ;  /* 0x00000023bd0d7c20 */ /* 0x000fe40008410000 */
[C---:B------:R-:W-:Y:S02]  /*9440*/  FFMA.FTZ R7, R96.reuse, R26, -R7 ;  /* 0x0000001a60077223 */ /* 0x040fe40000010807 */
[----:B------:R-:W-:Y:S02]  /*9450*/  FFMA.FTZ R96, R96, R14, R93 ;  /* 0x0000000e60607223 */ /* 0x000fe4000001005d */
[----:B------:R-:W-:-:S02]  /*9460*/  FFMA.FTZ R20, -R68, R17, -RZ ;  /* 0x0000001144147223 */ /* 0x000fc400000109ff */
[C---:B------:R-:W-:Y:S02]  /*9470*/  FFMA.FTZ R15, R212.reuse, UR35, R15 ;  /* 0x00000023d40f7c23 */ /* 0x040fe4000801000f */
[----:B------:R-:W-:Y:S02]  /*9480*/  FFMA.FTZ R13, R212, UR34, -R13 ;  /* 0x00000022d40d7c23 */ /* 0x000fe4000801080d */
[----:B------:R-:W-:Y:S02]  /*9490*/  FADD.FTZ R17, R130, R130 ;  /* 0x0000008282117221 */ /* 0x000fe40000010000 */
[----:B------:R-:W-:Y:S02]  /*94a0*/  FADD.FTZ R27, -R27, R96 ;  /* 0x000000601b1b7221 */ /* 0x000fe40000010100 */
[C---:B------:R-:W-:Y:S02]  /*94b0*/  FFMA.FTZ R70, -R74.reuse, R15, -RZ ;  /* 0x0000000f4a467223 */ /* 0x040fe400000109ff */
[----:B------:R-:W-:-:S02]  /*94c0*/  FMUL.FTZ R68, R74, R13 ;  /* 0x0000000d4a447220 */ /* 0x000fc40000410000 */
[----:B------:R-:W-:Y:S01]  /*94d0*/  FFMA.FTZ R15, R17, R5, R72 ;  /* 0x00000005110f7223 */ /* 0x000fe20000010048 */
[----:B------:R-:W-:Y:S01]  /*94e0*/  SHF.L.U32 R72, R148, 0x5, RZ ;  /* 0x0000000594487819 */ /* 0x000fe200000006ff */
[----:B------:R-:W-:Y:S02]  /*94f0*/  FADD.FTZ R13, R28, R7 ;  /* 0x000000071c0d7221 */ /* 0x000fe40000010000 */
[----:B------:R-:W-:Y:S02]  /*9500*/  FMUL.FTZ R5, R97, -R27 ;  /* 0x8000001b61057220 */ /* 0x000fe40000410000 */
[----:B------:R-:W-:Y:S02]  /*9510*/  FMUL.FTZ R22, R210, UR35 ;  /* 0x00000023d2167c20 */ /* 0x000fe40008410000 */
[----:B------:R-:W-:Y:S02]  /*9520*/  FFMA.FTZ R69, -R74, R8, R69 ;  /* 0x000000084a457223 */ /* 0x000fe40000010145 */
[----:B------:R-:W-:-:S02]  /*9530*/  FMUL.FTZ R8, R188, UR35 ;  /* 0x00000023bc087c20 */ /* 0x000fc40008410000 */
[----:B------:R-:W-:Y:S02]  /*9540*/  FFMA.FTZ R5, R98, R13, -R5 ;  /* 0x0000000d62057223 */ /* 0x000fe40000010805 */
[----:B------:R-:W-:Y:S02]  /*9550*/  FFMA.FTZ R22, R211, UR34, -R22 ;  /* 0x00000022d3167c23 */ /* 0x000fe40008010816 */
[----:B------:R-:W-:Y:S02]  /*9560*/  FMUL.FTZ R66, R150, R187 ;  /* 0x000000bb96427220 */ /* 0x000fe40000410000 */
[----:B------:R-:W-:Y:S02]  /*9570*/  FMUL.FTZ R97, R97, -R13 ;  /* 0x8000000d61617220 */ /* 0x000fe40000410000 */
[----:B------:R-:W-:Y:S02]  /*9580*/  FMUL.FTZ R28, R188, UR34 ;  /* 0x00000022bc1c7c20 */ /* 0x000fe40008410000 */
[----:B------:R-:W-:-:S02]  /*9590*/  FFMA.FTZ R8, R213, UR34, -R8 ;  /* 0x00000022d5087c23 */ /* 0x000fc40008010808 */
[----:B------:R-:W-:Y:S02]  /*95a0*/  FADD.FTZ R34, R34, R5 ;  /* 0x0000000522227221 */ /* 0x000fe40000010000 */
[C---:B------:R-:W-:Y:S02]  /*95b0*/  FMUL.FTZ R22, R71.reuse, R22 ;  /* 0x0000001647167220 */ /* 0x040fe40000410000 */
[----:B------:R-:W-:Y:S02]  /*95c0*/  FFMA.FTZ R67, -R71, R67, -RZ ;  /* 0x0000004347437223 */ /* 0x000fe400000109ff */
[----:B------:R-:W-:Y:S02]  /*95d0*/  FMUL.FTZ R5, R187, UR35 ;  /* 0x00000023bb057c20 */ /* 0x000fe40008410000 */
[----:B------:R-:W-:Y:S02]  /*95e0*/  FFMA.FTZ R66, R149, R214, -R66 ;  /* 0x000000d695427223 */ /* 0x000fe40000010842 */
[----:B------:R-:W-:-:S02]  /*95f0*/  FFMA.FTZ R98, R98, R27, R97 ;  /* 0x0000001b62627223 */ /* 0x000fc40000010061 */
[----:B------:R-:W-:Y:S02]  /*9600*/  FADD.FTZ R71, R129, R129 ;  /* 0x0000008181477221 */ /* 0x000fe40000010000 */
[----:B------:R-:W-:Y:S02]  /*9610*/  FFMA.FTZ R76, R213, UR35, R28 ;  /* 0x00000023d54c7c23 */ /* 0x000fe4000801001c */
[----:B------:R-:W-:Y:S02]  /*9620*/  FMUL.FTZ R28, R17, R8 ;  /* 0x00000008111c7220 */ /* 0x000fe40000410000 */
[----:B------:R-:W-:Y:S02]  /*9630*/  FMUL.FTZ R7, R187, UR34 ;  /* 0x00000022bb077c20 */ /* 0x000fe40008410000 */
[----:B------:R-:W-:Y:S01]  /*9640*/  FFMA.FTZ R8, -R17, R6, R69 ;  /* 0x0000000611087223 */ /* 0x000fe20000010145 */
[----:B------:R-:W-:Y:S01]  /*9650*/  MOV R69, UR7 ;  /* 0x0000000700457c02 */ /* 0x000fe20008000f00 */
[----:B------:R-:W-:Y:S01]  /*9660*/  FFMA.FTZ R74, R214, UR34, -R5 ;  /* 0x00000022d64a7c23 */ /* 0x000fe20008010805 */
[C---:B------:R-:W-:Y:S01]  /*9670*/  IADD3 R5, R72.reuse, 0x1, RZ ;  /* 0x0000000148057810 */ /* 0x040fe20007ffe0ff */
[----:B------:R-:W-:Y:S01]  /*9680*/  FFMA.FTZ R66, R71, R66, R15 ;  /* 0x0000004247427223 */ /* 0x000fe2000001000f */
[C---:B------:R-:W-:Y:S01]  /*9690*/  IADD3 R15, R72.reuse, 0x2, RZ ;  /* 0x00000002480f7810 */ /* 0x040fe20007ffe0ff */
[----:B------:R-:W-:Y:S01]  /*96a0*/  FADD.FTZ R6, -R33, R98 ;  /* 0x0000006221067221 */ /* 0x000fe20000010100 */
[----:B------:R-:W-:Y:S01]  /*96b0*/  IADD3 R33, R72, 0x3, RZ ;  /* 0x0000000348217810 */ /* 0x000fe20007ffe0ff */
[----:B------:R-:W-:Y:S01]  /*96c0*/  FFMA.FTZ R7, R214, UR35, R7 ;  /* 0x00000023d6077c23 */ /* 0x000fe20008010007 */
[----:B------:R-:W-:Y:S01]  /*96d0*/  LEA.HI.SX32 R25, R15, R72, 0x1b ;  /* 0x000000480f197211 */ /* 0x000fe200078fdaff */
[----:B------:R-:W-:Y:S01]  /*96e0*/  FFMA.FTZ R76, -R17, R76, -RZ ;  /* 0x0000004c114c7223 */ /* 0x000fe200000109ff */
[----:B------:R-:W-:Y:S01]  /*96f0*/  LEA.HI.SX32 R17, R5, R72, 0x1b ;  /* 0x0000004805117211 */ /* 0x000fe200078fdaff */
[----:B------:R-:W-:Y:S01]  /*9700*/  FMUL.FTZ R150, R150, R214 ;  /* 0x000000d696967220 */ /* 0x000fe20000410000 */
[-C--:B------:R-:W-:Y:S01]  /*9710*/  LEA.HI.SX32 R78, R33, R72.reuse, 0x1b ;  /* 0x00000048214e7211 */ /* 0x080fe200078fdaff */
[----:B------:R0:W-:Y:S01]  /*9720*/  @!P0 STS.128 [R69.X16+0x8b80], R60 ;  /* 0x008b803c45008388 */ /* 0x0001e2000000cc00 */
[----:B------:R-:W-:Y:S01]  /*9730*/  LEA.HI.SX32 R5, R72, R72, 0x1b ;  /* 0x0000004848057211 */ /* 0x000fe200078fdaff */
[----:B------:R-:W-:-:S02]  /*9740*/  FFMA.FTZ R72, -R71, R7, -RZ ;  /* 0x0000000747487223 */ /* 0x000fc400000109ff */
[C---:B------:R-:W-:Y:S02]  /*9750*/  FMUL.FTZ R7, R99.reuse, -R6 ;  /* 0x8000000663077220 */ /* 0x040fe40000410000 */
[-C--:B------:R-:W-:Y:S01]  /*9760*/  FMUL.FTZ R99, R99, -R34.reuse ;  /* 0x8000002263637220 */ /* 0x080fe20000410000 */
[----:B------:R-:W-:Y:S01]  /*9770*/  STS [R5.X4+0x2100], R55 ;  /* 0x0021003705007388 */ /* 0x000fe20000004800 */
[C---:B------:R-:W-:Y:S02]  /*9780*/  FFMA.FTZ R7, R100.reuse, R34, -R7 ;  /* 0x0000002264077223 */ /* 0x040fe40000010807 */
[----:B------:R-:W-:Y:S01]  /*9790*/  FFMA.FTZ R100, R100, R6, R99 ;  /* 0x0000000664647223 */ /* 0x000fe20000010063 */
[----:B------:R1:W-:Y:S01]  /*97a0*/  STS [R17.X4+0x2104], R56 ;  /* 0x0021043811007388 */ /* 0x0003e20000004800 */
[----:B------:R-:W-:Y:S02]  /*97b0*/  FADD.FTZ R15, R36, R7 ;  /* 0x00000007240f7221 */ /* 0x000fe40000010000 */
[----:B------:R-:W-:Y:S01]  /*97c0*/  FFMA.FTZ R149, R149, R187, R150 ;  /* 0x000000bb95957223 */ /* 0x000fe20000010096 */
[----:B------:R2:W-:Y:S01]  /*97d0*/  STS [R25.X4+0x2108], R54 ;  /* 0x0021083619007388 */ /* 0x0005e20000004800 */
[----:B------:R-:W-:Y:S01]  /*97e0*/  FADD.FTZ R35, -R35, R100 ;  /* 0x0000006423237221 */ /* 0x000fe20000010100 */
[----:B0-----:R-:W-:Y:S01]  /*97f0*/  PRMT R63, RZ, 0x5410, R162 ;  /* 0x00005410ff3f7816 */ /* 0x001fe200000000a2 */
[----:B------:R-:W-:Y:S01]  /*9800*/  FMUL.FTZ R7, R101, -R15 ;  /* 0x8000000f65077220 */ /* 0x000fe20000410000 */
[----:B------:R-:W-:Y:S01]  /*9810*/  STS [R78.X4+0x210c], R53 ;  /* 0x00210c354e007388 */ /* 0x000fe20000004800 */
[----:B------:R-:W-:Y:S01]  /*9820*/  FFMA.FTZ R149, -R71, R149, R8 ;  /* 0x0000009547957223 */ /* 0x000fe20000010108 */
[----:B-1----:R-:W-:Y:S01]  /*9830*/  PRMT R56, RZ, 0x5410, R144 ;  /* 0x00005410ff387816 */ /* 0x002fe20000000090 */
[-C--:B------:R-:W-:Y:S01]  /*9840*/  FMUL.FTZ R101, R101, -R35.reuse ;  /* 0x8000002365657220 */ /* 0x080fe20000410000 */
[----:B------:R-:W-:Y:S01]  /*9850*/  STS [R5.X4+0x2130], R2 ;  /* 0x0021300205007388 */ /* 0x000fe20000004800 */
[C---:B------:R-:W-:Y:S01]  /*9860*/  FFMA.FTZ R8, R102.reuse, R35, R7 ;  /* 0x0000002366087223 */ /* 0x040fe20000010007 */
[----:B--2---:R-:W-:Y:S01]  /*9870*/  PRMT R25, RZ, 0x5410, R170 ;  /* 0x00005410ff197816 */ /* 0x004fe200000000aa */
[----:B------:R-:W-:Y:S01]  /*9880*/  FFMA.FTZ R101, R102, R15, -R101 ;  /* 0x0000000f66657223 */ /* 0x000fe20000010865 */
[----:B------:R-:W-:Y:S01]  /*9890*/  STS [R5.X4+0x2140], R23 ;  /* 0x0021401705007388 */ /* 0x000fe20000004800 */
[----:B------:R-:W-:-:S02]  /*98a0*/  FADD.FTZ R8, -R41, R8 ;  /* 0x0000000829087221 */ /* 0x000fc40000010100 */
[----:B------:R-:W-:Y:S01]  /*98b0*/  FADD.FTZ R42, R42, R101 ;  /* 0x000000652a2a7221 */ /* 0x000fe20000010000 */
[----:B------:R0:W-:Y:S01]  /*98c0*/  STS [R5.X4+0x2158], R16 ;  /* 0x0021581005007388 */ /* 0x0001e20000004800 */
[C---:B------:R-:W-:Y:S02]  /*98d0*/  FMUL.FTZ R7, R103.reuse, -R8 ;  /* 0x8000000867077220 */ /* 0x040fe40000410000 */
[-C--:B------:R-:W-:Y:S01]  /*98e0*/  FMUL.FTZ R103, R103, -R42.reuse ;  /* 0x8000002a67677220 */ /* 0x080fe20000410000 */
[----:B------:R1:W-:Y:S01]  /*98f0*/  STS [R5.X4+0x2150], R22 ;  /* 0x0021501605007388 */ /* 0x0003e20000004800 */
[C---:B------:R-:W-:Y:S02]  /*9900*/  FFMA.FTZ R7, R104.reuse, R42, -R7 ;  /* 0x0000002a68077223 */ /* 0x040fe40000010807 */
[----:B------:R-:W-:Y:S01]  /*9910*/  FFMA.FTZ R104, R104, R8, R103 ;  /* 0x0000000868687223 */ /* 0x000fe20000010067 */
[----:B------:R2:W-:Y:S01]  /*9920*/  STS [R5.X4+0x215c], R20 ;  /* 0x00215c1405007388 */ /* 0x0005e20000004800 */
[----:B------:R-:W-:Y:S01]  /*9930*/  FADD.FTZ R17, R44, R7 ;  /* 0x000000072c117221 */ /* 0x000fe20000010000 */
[----:B0-----:R-:W-:Y:S01]  /*9940*/  PRMT R16, RZ, 0x5410, R171 ;  /* 0x00005410ff107816 */ /* 0x001fe200000000ab */
[----:B------:R-:W-:Y:S01]  /*9950*/  FADD.FTZ R43, -R43, R104 ;  /* 0x000000682b2b7221 */ /* 0x000fe20000010100 */
[----:B------:R0:W-:Y:S01]  /*9960*/  STS [R5.X4+0x2148], R24 ;  /* 0x0021481805007388 */ /* 0x0001e20000004800 */
[----:B------:R-:W-:-:S02]  /*9970*/  FMUL.FTZ R7, R105, -R17 ;  /* 0x8000001169077220 */ /* 0x000fc40000410000 */
[-C--:B------:R-:W-:Y:S01]  /*9980*/  FMUL.FTZ R105, R105, -R43.reuse ;  /* 0x8000002b69697220 */ /* 0x080fe20000410000 */
[----:B------:R3:W-:Y:S01]  /*9990*/  STS [R5.X4+0x2168], R28 ;  /* 0x0021681c05007388 */ /* 0x0007e20000004800 */
[C---:B------:R-:W-:Y:S02]  /*99a0*/  FFMA.FTZ R2, R106.reuse, R43, R7 ;  /* 0x0000002b6a027223 */ /* 0x040fe40000010007 */
[----:B------:R-:W-:Y:S01]  /*99b0*/  FFMA.FTZ R105, R106, R17, -R105 ;  /* 0x000000116a697223 */ /* 0x000fe20000010869 */
[----:B------:R4:W-:Y:S01]  /*99c0*/  STS [R5.X4+0x2134], R31 ;  /* 0x0021341f05007388 */ /* 0x0009e20000004800 */
[----:B------:R-:W-:Y:S02]  /*99d0*/  FADD.FTZ R2, -R49, R2 ;  /* 0x0000000231027221 */ /* 0x000fe40000010100 */
[----:B------:R-:W-:Y:S01]  /*99e0*/  FADD.FTZ R50, R50, R105 ;  /* 0x0000006932327221 */ /* 0x000fe20000010000 */
[----:B------:R5:W-:Y:S01]  /*99f0*/  STS [R5.X4+0x2138], R32 ;  /* 0x0021382005007388 */ /* 0x000be20000004800 */
[----:B------:R-:W-:-:S02]  /*9a00*/  FMUL.FTZ R7, R107, -R2 ;  /* 0x800000026b077220 */ /* 0x000fc40000410000 */
[-C--:B------:R-:W-:Y:S01]  /*9a10*/  FMUL.FTZ R107, R107, -R50.reuse ;  /* 0x800000326b6b7220 */ /* 0x080fe20000410000 */
[----:B------:R-:W-:Y:S01]  /*9a20*/  STS [R5.X4+0x2144], R30 ;  /* 0x0021441e05007388 */ /* 0x000fe20000004800 */
[C---:B------:R-:W-:Y:S02]  /*9a30*/  FFMA.FTZ R7, R108.reuse, R50, -R7 ;  /* 0x000000326c077223 */ /* 0x040fe40000010807 */
[----:B------:R-:W-:Y:S01]  /*9a40*/  FFMA.FTZ R108, R108, R2, R107 ;  /* 0x000000026c6c7223 */ /* 0x000fe2000001006b */
[----:B------:R-:W-:Y:S01]  /*9a50*/  STS [R5.X4+0x2118], R45 ;  /* 0x0021182d05007388 */ /* 0x000fe20000004800 */
[----:B------:R-:W-:Y:S02]  /*9a60*/  FADD.FTZ R23, R52, R7 ;  /* 0x0000000734177221 */ /* 0x000fe40000010000 */
[----:B------:R-:W-:Y:S01]  /*9a70*/  FADD.FTZ R85, -R51, R108 ;  /* 0x0000006c33557221 */ /* 0x000fe20000010100 */
[----:B------:R-:W-:Y:S01]  /*9a80*/  STS [R5.X4+0x2128], R38 ;  /* 0x0021282605007388 */ /* 0x000fe20000004800 */
[----:B-1----:R-:W-:-:S02]  /*9a90*/  FMUL.FTZ R22, R126, R23 ;  /* 0x000000177e167220 */ /* 0x002fc40000410000 */
[----:B--2---:R-:W-:Y:S01]  /*9aa0*/  FMUL.FTZ R20, R125, R50 ;  /* 0x000000327d147220 */ /* 0x004fe20000410000 */
[----:B------:R1:W-:Y:S01]  /*9ab0*/  STS [R5.X4+0x2120], R39 ;  /* 0x0021202705007388 */ /* 0x0003e20000004800 */
[C---:B------:R-:W-:Y:S02]  /*9ac0*/  FFMA.FTZ R209, -R126.reuse, R16, R209 ;  /* 0x000000107ed17223 */ /* 0x040fe400000101d1 */
[----:B0-----:R-:W-:Y:S01]  /*9ad0*/  FMUL.FTZ R24, R126, R85 ;  /* 0x000000557e187220 */ /* 0x001fe20000410000 */
[----:B------:R0:W-:Y:S01]  /*9ae0*/  STS [R5.X4+0x2124], R40 ;  /* 0x0021242805007388 */ /* 0x0001e20000004800 */
[----:B---3--:R-:W-:Y:S02]  /*9af0*/  FMUL.FTZ R28, R121, R22 ;  /* 0x00000016791c7220 */ /* 0x008fe40000410000 */
[C---:B----4-:R-:W-:Y:S01]  /*9b00*/  FFMA.FTZ R31, -R125.reuse, R25, R208 ;  /* 0x000000197d1f7223 */ /* 0x050fe200000101d0 */
[----:B------:R2:W-:Y:S01]  /*9b10*/  STS [R5.X4+0x2110], R47 ;  /* 0x0021102f05007388 */ /* 0x0005e20000004800 */
[----:B-----5:R-:W-:Y:S01]  /*9b20*/  FMUL.FTZ R32, R125, R2 ;  /* 0x000000027d207220 */ /* 0x020fe20000410000 */
[----:B-1----:R-:W-:Y:S01]  /*9b30*/  PRMT R39, RZ, 0x5410, R168 ;  /* 0x00005410ff277816 */ /* 0x002fe200000000a8 */
[----:B------:R-:W-:Y:S01]  /*9b40*/  FMUL.FTZ R33, R120, R20 ;  /* 0x0000001478217220 */ /* 0x000fe20000410000 */
[----:B------:R1:W-:Y:S01]  /*9b50*/  STS [R5.X4+0x212c], R57 ;  /* 0x00212c3905007388 */ /* 0x0003e20000004800 */
[----:B------:R-:W-:-:S02]  /*9b60*/  FMUL.FTZ R7, R121, R24 ;  /* 0x0000001879077220 */ /* 0x000fc40000410000 */
[----:B------:R-:W-:Y:S01]  /*9b70*/  FFMA.FTZ R30, R209, R24, -R28 ;  /* 0x00000018d11e7223 */ /* 0x000fe2000001081c */
[----:B------:R-:W-:Y:S01]  /*9b80*/  PRMT R24, RZ, 0x5410, R169 ;  /* 0x00005410ff187816 */ /* 0x000fe200000000a9 */
[-C--:B------:R-:W-:Y:S01]  /*9b90*/  FFMA.FTZ R36, R31, R32.reuse, -R33 ;  /* 0x000000201f247223 */ /* 0x080fe20000010821 */
[----:B------:R3:W-:Y:S01]  /*9ba0*/  STS [R5.X4+0x211c], R46 ;  /* 0x00211c2e05007388 */ /* 0x0007e20000004800 */
[----:B------:R-:W-:Y:S02]  /*9bb0*/  FMUL.FTZ R33, R124, R17 ;  /* 0x000000117c217220 */ /* 0x000fe40000410000 */
[----:B------:R-:W-:Y:S01]  /*9bc0*/  FMUL.FTZ R32, R120, R32 ;  /* 0x0000002078207220 */ /* 0x000fe20000410000 */
[----:B------:R-:W-:Y:S01]  /*9bd0*/  STS [R5.X4+0x2114], R48 ;  /* 0x0021143005007388 */ /* 0x000fe20000004800 */
[----:B------:R-:W-:Y:S02]  /*9be0*/  FFMA.FTZ R7, R209, R22, R7 ;  /* 0x00000016d1077223 */ /* 0x000fe40000010007 */
[C---:B------:R-:W-:Y:S01]  /*9bf0*/  FFMA.FTZ R28, -R124.reuse, R24, R207 ;  /* 0x000000187c1c7223 */ /* 0x040fe200000101cf */
[----:B------:R4:W-:Y:S01]  /*9c00*/  STS [R5.X4+0x213c], R59 ;  /* 0x00213c3b05007388 */ /* 0x0009e20000004800 */
[----:B------:R-:W-:-:S02]  /*9c10*/  FMUL.FTZ R45, R124, R43 ;  /* 0x0000002b7c2d7220 */ /* 0x000fc40000410000 */
[----:B------:R-:W-:Y:S01]  /*9c20*/  FMUL.FTZ R38, R192, R33 ;  /* 0x00000021c0267220 */ /* 0x000fe20000410000 */
[----:B------:R-:W-:Y:S01]  /*9c30*/  STS [R5.X4+0x214c], R65 ;  /* 0x00214c4105007388 */ /* 0x000fe20000004800 */
[----:B------:R-:W-:Y:S02]  /*9c40*/  FFMA.FTZ R32, R31, R20, R32 ;  /* 0x000000141f207223 */ /* 0x000fe40000010020 */
[----:B------:R-:W-:Y:S01]  /*9c50*/  FADD.FTZ R7, RZ, R7 ;  /* 0x00000007ff077221 */ /* 0x000fe20000010000 */
[----:B------:R-:W-:Y:S01]  /*9c60*/  STS [R5.X4+0x2154], R67 ;  /* 0x0021544305007388 */ /* 0x000fe20000004800 */
[-C--:B------:R-:W-:Y:S02]  /*9c70*/  FFMA.FTZ R38, R28, R45.reuse, -R38 ;  /* 0x0000002d1c267223 */ /* 0x080fe40000010826 */
[----:B------:R-:W-:Y:S01]  /*9c80*/  FMUL.FTZ R45, R192, R45 ;  /* 0x0000002dc02d7220 */ /* 0x000fe20000410000 */
[----:B------:R-:W-:Y:S01]  /*9c90*/  STS [R5.X4+0x2160], R68 ;  /* 0x0021604405007388 */ /* 0x000fe20000004800 */
[----:B0-----:R-:W-:-:S02]  /*9ca0*/  FMUL.FTZ R40, R123, R8 ;  /* 0x000000087b287220 */ /* 0x001fc40000410000 */
[----:B------:R-:W-:Y:S01]  /*9cb0*/  FADD.FTZ R32, R7, R32 ;  /* 0x0000002007207221 */ /* 0x000fe20000010000 */
[----:B------:R-:W-:Y:S01]  /*9cc0*/  STS [R5.X4+0x2164], R70 ;  /* 0x0021644605007388 */ /* 0x000fe20000004800 */
[----:B------:R-:W-:Y:S02]  /*9cd0*/  FADD.FTZ R7, RZ, R30 ;  /* 0x0000001eff077221 */ /* 0x000fe40000010000 */
[----:B------:R-:W-:Y:S01]  /*9ce0*/  FFMA.FTZ R45, R28, R33, R45 ;  /* 0x000000211c2d7223 */ /* 0x000fe2000001002d */
[----:B------:R-:W-:Y:S01]  /*9cf0*/  STS [R5.X4+0x216c], R76 ;  /* 0x00216c4c05007388 */ /* 0x000fe20000004800 */
[C---:B------:R-:W-:Y:S02]  /*9d00*/  FFMA.FTZ R41, -R123.reuse, R39, R206 ;  /* 0x000000277b297223 */ /* 0x040fe400000101ce */
[----:B------:R-:W-:Y:S01]  /*9d10*/  FMUL.FTZ R30, R123, R42 ;  /* 0x0000002a7b1e7220 */ /* 0x000fe20000410000 */
[----:B------:R-:W-:Y:S01]  /*9d20*/  STS [R5.X4+0x2174], R72 ;  /* 0x0021744805007388 */ /* 0x000fe20000004800 */
[----:B------:R-:W-:-:S02]  /*9d30*/  FMUL.FTZ R44, R193, R40 ;  /* 0x00000028c12c7220 */ /* 0x000fc40000410000 */
[----:B------:R-:W-:Y:S02]  /*9d40*/  FADD.FTZ R32, R32, R45 ;  /* 0x0000002d20207221 */ /* 0x000fe40000010000 */
[-C--:B------:R-:W-:Y:S02]  /*9d50*/  FFMA.FTZ R45, R41, R30.reuse, R44 ;  /* 0x0000001e292d7223 */ /* 0x080fe4000001002c */
[----:B------:R-:W-:Y:S02]  /*9d60*/  FADD.FTZ R7, R7, R36 ;  /* 0x0000002407077221 */ /* 0x000fe40000010000 */
[----:B------:R-:W-:Y:S01]  /*9d70*/  FADD.FTZ R45, R32, R45 ;  /* 0x0000002d202d7221 */ /* 0x000fe20000010000 */
[----:B------:R-:W-:Y:S01]  /*9d80*/  PRMT R32, RZ, 0x5410, R167 ;  /* 0x00005410ff207816 */ /* 0x000fe200000000a7 */
[----:B------:R-:W-:Y:S02]  /*9d90*/  FMUL.FTZ R36, R193, R30 ;  /* 0x0000001ec1247220 */ /* 0x000fe40000410000 */
[----:B--2---:R-:W-:-:S02]  /*9da0*/  FMUL.FTZ R47, R122, R15 ;  /* 0x0000000f7a2f7220 */ /* 0x004fc40000410000 */
[----:B------:R-:W-:Y:S02]  /*9db0*/  FFMA.FTZ R49, R41, R40, -R36 ;  /* 0x0000002829317223 */ /* 0x000fe40000010824 */
[----:B------:R-:W-:Y:S02]  /*9dc0*/  FMUL.FTZ R53, R64, UR41 ;  /* 0x0000002940357c20 */ /* 0x000fe40008410000 */
[C---:B------:R-:W-:Y:S02]  /*9dd0*/  FFMA.FTZ R40, -R122.reuse, R32, R205 ;  /* 0x000000207a287223 */ /* 0x040fe400000101cd */
[----:B------:R-:W-:Y:S02]  /*9de0*/  FMUL.FTZ R51, R122, R35 ;  /* 0x000000237a337220 */ /* 0x000fe40000410000 */
[----:B------:R-:W-:Y:S02]  /*9df0*/  FMUL.FTZ R36, R194, R47 ;  /* 0x0000002fc2247220 */ /* 0x000fe40000410000 */
[----:B-1----:R-:W-:-:S02]  /*9e00*/  FFMA.FTZ R57, R156, UR40, -R53 ;  /* 0x000000289c397c23 */ /* 0x002fc40008010835 */
[-C--:B------:R-:W-:Y:S02]  /*9e10*/  FFMA.FTZ R53, R40, R51.reuse, -R36 ;  /* 0x0000003328357223 */ /* 0x080fe40000010824 */
[----:B------:R-:W-:Y:S02]  /*9e20*/  FMUL.FTZ R51, R194, R51 ;  /* 0x00000033c2337220 */ /* 0x000fe40000410000 */
[----:B------:R-:W-:Y:S02]  /*9e30*/  FADD.FTZ R38, R7, R38 ;  /* 0x0000002607267221 */ /* 0x000fe40000010000 */
[----:B------:R-:W-:Y:S02]  /*9e40*/  FFMA.FTZ R36, R40, R47, R51 ;  /* 0x0000002f28247223 */ /* 0x000fe40000010033 */
[----:B------:R-:W-:Y:S02]  /*9e50*/  FADD.FTZ R38, R38, R49 ;  /* 0x0000003126267221 */ /* 0x000fe40000010000 */
[----:B---3--:R-:W-:Y:S01]  /*9e60*/  FADD.FTZ R46, R45, R36 ;  /* 0x000000242d2e7221 */ /* 0x008fe20000010000 */
[----:B------:R-:W-:Y:S01]  /*9e70*/  PRMT R45, RZ, 0x5410, R166 ;  /* 0x00005410ff2d7816 */ /* 0x000fe200000000a6 */
[----:B------:R-:W-:Y:S01]  /*9e80*/  FADD.FTZ R53, R38, R53 ;  /* 0x0000003526357221 */ /* 0x000fe20000010000 */
[----:B------:R-:W-:Y:S01]  /*9e90*/  PRMT R36, RZ, 0x5410, R165 ;  /* 0x00005410ff247816 */ /* 0x000fe200000000a5 */
[----:B------:R-:W-:-:S02]  /*9ea0*/  FMUL.FTZ R7, R216, UR35 ;  /* 0x00000023d8077c20 */ /* 0x000fc40008410000 */
[C---:B------:R-:W-:Y:S02]  /*9eb0*/  FMUL.FTZ R38, R119.reuse, R34 ;  /* 0x0000002277267220 */ /* 0x040fe40000410000 */
[----:B------:R-:W-:Y:S02]  /*9ec0*/  FMUL.FTZ R55, R156, UR41 ;  /* 0x000000299c377c20 */ /* 0x000fe40008410000 */
[----:B----4-:R-:W-:Y:S02]  /*9ed0*/  FFMA.FTZ R59, R186, UR34, -R7 ;  /* 0x00000022ba3b7c23 */ /* 0x010fe40008010807 */
[C---:B------:R-:W-:Y:S02]  /*9ee0*/  FFMA.FTZ R49, -R119.reuse, R45, R204 ;  /* 0x0000002d77317223 */ /* 0x040fe400000101cc */
[----:B------:R-:W-:Y:S02]  /*9ef0*/  FMUL.FTZ R48, R119, R6 ;  /* 0x0000000677307220 */ /* 0x000fe40000410000 */
[----:B------:R-:W-:-:S02]  /*9f00*/  FMUL.FTZ R52, R195, R38 ;  /* 0x00000026c3347220 */ /* 0x000fc40000410000 */
[----:B------:R-:W-:Y:S02]  /*9f10*/  FFMA.FTZ R7, -R109, R56, R186 ;  /* 0x000000386d077223 */ /* 0x000fe400000101ba */
[----:B------:R-:W-:Y:S02]  /*9f20*/  FFMA.FTZ R44, R64, UR40, R55 ;  /* 0x00000028402c7c23 */ /* 0x000fe40008010037 */
[C---:B------:R-:W-:Y:S02]  /*9f30*/  FMUL.FTZ R57, R216.reuse, R57 ;  /* 0x00000039d8397220 */ /* 0x040fe40000410000 */
[----:B------:R-:W-:Y:S02]  /*9f40*/  FADD.FTZ R60, R127, R127 ;  /* 0x0000007f7f3c7221 */ /* 0x000fe40000010000 */
[----:B------:R-:W-:Y:S02]  /*9f50*/  FMUL.FTZ R55, R216, UR34 ;  /* 0x00000022d8377c20 */ /* 0x000fe40008410000 */
[----:B------:R-:W-:-:S02]  /*9f60*/  FFMA.FTZ R52, R49, R48, -R52 ;  /* 0x0000003031347223 */ /* 0x000fc40000010834 */
[----:B------:R-:W-:Y:S02]  /*9f70*/  FFMA.FTZ R61, R7, R44, R57 ;  /* 0x0000002c073d7223 */ /* 0x000fe40000010039 */
[----:B------:R-:W-:Y:S02]  /*9f80*/  FMUL.FTZ R48, R195, R48 ;  /* 0x00000030c3307220 */ /* 0x000fe40000410000 */
[----:B------:R-:W-:Y:S02]  /*9f90*/  FMUL.FTZ R57, R118, R27 ;  /* 0x0000001b76397220 */ /* 0x000fe40000410000 */
[----:B------:R-:W-:Y:S02]  /*9fa0*/  FMUL.FTZ R54, R60, R59 ;  /* 0x0000003b3c367220 */ /* 0x000fe40000410000 */
[----:B------:R-:W-:Y:S02]  /*9fb0*/  FFMA.FTZ R59, R186, UR35, R55 ;  /* 0x00000023ba3b7c23 */ /* 0x000fe40008010037 */
[----:B------:R-:W-:Y:S01]  /*9fc0*/  FMUL.FTZ R51, R118, R13 ;  /* 0x0000000d76337220 */ /* 0x000fe20000410000 */
[----:B------:R0:W-:Y:S01]  /*9fd0*/  STS [R5.X4+0x2178], R54 ;  /* 0x0021783605007388 */ /* 0x0001e20000004800 */
[----:B------:R-:W-:-:S02]  /*9fe0*/  FFMA.FTZ R55, R49, R38, R48 ;  /* 0x0000002631377223 */ /* 0x000fc40000010030 */
[----:B------:R-:W-:Y:S02]  /*9ff0*/  FFMA.FTZ R44, -R118, R36, R203 ;  /* 0x00000024762c7223 */ /* 0x000fe400000101cb */
[----:B------:R-:W-:Y:S02]  /*a000*/  FMUL.FTZ R48, R196, R57 ;  /* 0x00000039c4307220 */ /* 0x000fe40000410000 */
[----:B------:R-:W-:Y:S02]  /*a010*/  FADD.FTZ R46, R46, R55 ;  /* 0x000000372e2e7221 */ /* 0x000fe40000010000 */
[-C--:B------:R-:W-:Y:S02]  /*a020*/  FFMA.FTZ R55, R44, R51.reuse, R48 ;  /* 0x000000332c377223 */ /* 0x080fe40000010030 */
[----:B0-----:R-:W-:Y:S02]  /*a030*/  FMUL.FTZ R54, R196, R51 ;  /* 0x00000033c4367220 */ /* 0x001fe40000410000 */
[----:B------:R-:W-:-:S02]  /*a040*/  FFMA.FTZ R62, -R60, R59, -RZ ;  /* 0x0000003b3c3e7223 */ /* 0x000fc400000109ff */
[----:B------:R-:W-:Y:S02]  /*a050*/  FFMA.FTZ R59, R44, R57, -R54 ;  /* 0x000000392c3b7223 */ /* 0x000fe40000010836 */
[----:B------:R-:W-:Y:S01]  /*a060*/  FADD.FTZ R54, R46, R55 ;  /* 0x000000372e367221 */ /* 0x000fe20000010000 */
[----:B------:R-:W-:Y:S01]  /*a070*/  PRMT R55, RZ, 0x5410, R164 ;  /* 0x00005410ff377816 */ /* 0x000fe200000000a4 */
[----:B------:R-:W-:Y:S01]  /*a080*/  FADD.FTZ R52, R53, R52 ;  /* 0x0000003435347221 */ /* 0x000fe20000010000 */
[----:B------:R0:W-:Y:S01]  /*a090*/  STS [R5.X4+0x217c], R62 ;  /* 0x00217c3e05007388 */ /* 0x0001e20000004800 */
[----:B------:R-:W-:Y:S01]  /*a0a0*/  FMUL.FTZ R46, R117, R26 ;  /* 0x0000001a752e7220 */ /* 0x000fe20000410000 */
[----:B------:R-:W-:Y:S01]  /*a0b0*/  PRMT R53, RZ, 0x5410, R157 ;  /* 0x00005410ff357816 */ /* 0x000fe2000000009d */
[----:B------:R-:W-:Y:S02]  /*a0c0*/  FFMA.FTZ R57, R56, R64, R61 ;  /* 0x0000004038397223 */ /* 0x000fe4000001003d */
[----:B------:R-:W-:-:S02]  /*a0d0*/  FADD.FTZ R52, R52, R59 ;  /* 0x0000003b34347221 */ /* 0x000fc40000010000 */
[C---:B------:R-:W-:Y:S02]  /*a0e0*/  FFMA.FTZ R59, -R117.reuse, R55, R202 ;  /* 0x00000037753b7223 */ /* 0x040fe400000101ca */
[----:B------:R-:W-:Y:S02]  /*a0f0*/  FMUL.FTZ R56, R117, R14 ;  /* 0x0000000e75387220 */ /* 0x000fe40000410000 */
[----:B------:R-:W-:Y:S02]  /*a100*/  FMUL.FTZ R61, R197, R46 ;  /* 0x0000002ec53d7220 */ /* 0x000fe40000410000 */
[----:B------:R-:W-:Y:S02]  /*a110*/  FMUL.FTZ R74, R71, R74 ;  /* 0x0000004a474a7220 */ /* 0x000fe40000410000 */
[-C--:B------:R-:W-:Y:S02]  /*a120*/  FFMA.FTZ R61, R59, R56.reuse, -R61 ;  /* 0x000000383b3d7223 */ /* 0x080fe4000001083d */
[----:B------:R-:W-:Y:S01]  /*a130*/  FMUL.FTZ R56, R197, R56 ;  /* 0x00000038c5387220 */ /* 0x000fe20000410000 */
[----:B------:R1:W-:Y:S01]  /*a140*/  STS [R5.X4+0x2170], R74 ;  /* 0x0021704a05007388 */ /* 0x0003e20000004800 */
[----:B0-----:R-:W-:-:S02]  /*a150*/  FMUL.FTZ R62, R153, UR41 ;  /* 0x00000029993e7c20 */ /* 0x001fc40008410000 */
[----:B------:R-:W-:Y:S01]  /*a160*/  FADD.FTZ R67, R52, R61 ;  /* 0x0000003d34437221 */ /* 0x000fe20000010000 */
[----:B------:R-:W-:Y:S01]  /*a170*/  PRMT R52, RZ, 0x5410, R161 ;  /* 0x00005410ff347816 */ /* 0x000fe200000000a1 */
[----:B------:R-:W-:Y:S02]  /*a180*/  FFMA.FTZ R62, R37, UR40, -R62 ;  /* 0x00000028253e7c23 */ /* 0x000fe4000801083e */
[C---:B------:R-:W-:Y:S02]  /*a190*/  FMUL.FTZ R61, R116.reuse, R11 ;  /* 0x0000000b743d7220 */ /* 0x040fe40000410000 */
[----:B------:R-:W-:Y:S02]  /*a1a0*/  FMUL.FTZ R79, R187, R62 ;  /* 0x0000003ebb4f7220 */ /* 0x000fe40000410000 */
[----:B-1----:R-:W-:Y:S02]  /*a1b0*/  FFMA.FTZ R5, R59, R46, R56 ;  /* 0x0000002e3b057223 */ /* 0x002fe40000010038 */
[----:B------:R-:W-:-:S02]  /*a1c0*/  FMUL.FTZ R65, R116, R19 ;  /* 0x0000001374417220 */ /* 0x000fc40000410000 */
[----:B------:R-:W-:Y:S01]  /*a1d0*/  FADD.FTZ R5, R54, R5 ;  /* 0x0000000536057221 */ /* 0x000fe20000010000 */
[----:B------:R-:W-:Y:S01]  /*a1e0*/  PRMT R54, RZ, 0x5410, R163 ;  /* 0x00005410ff367816 */ /* 0x000fe200000000a3 */
[----:B------:R-:W-:Y:S02]  /*a1f0*/  FMUL.FTZ R69, R198, R61 ;  /* 0x0000003dc6457220 */ /* 0x000fe40000410000 */
[----:B------:R-:W-:Y:S02]  /*a200*/  FMUL.FTZ R48, R110, R153 ;  /* 0x000000996e307220 */ /* 0x000fe40000410000 */
[----:B------:R-:W-:Y:S02]  /*a210*/  FFMA.FTZ R56, -R116, R54, R201 ;  /* 0x0000003674387223 */ /* 0x000fe400000101c9 */
[----:B------:R-:W-:Y:S02]  /*a220*/  FMUL.FTZ R62, R115, R18 ;  /* 0x00000012733e7220 */ /* 0x000fe40000410000 */
[----:B------:R-:W-:-:S02]  /*a230*/  FFMA.FTZ R72, R56, R65, -R69 ;  /* 0x0000004138487223 */ /* 0x000fc40000010845 */
[C---:B------:R-:W-:Y:S02]  /*a240*/  FFMA.FTZ R77, -R110.reuse, R53, R214 ;  /* 0x000000356e4d7223 */ /* 0x040fe400000101d6 */
[----:B------:R-:W-:Y:S02]  /*a250*/  FMUL.FTZ R68, R110, R37 ;  /* 0x000000256e447220 */ /* 0x000fe40000410000 */
[----:B------:R-:W-:Y:S02]  /*a260*/  FMUL.FTZ R71, R187, R48 ;  /* 0x00000030bb477220 */ /* 0x000fe40000410000 */
[C---:B------:R-:W-:Y:S02]  /*a270*/  FFMA.FTZ R200, -R115.reuse, R63, R200 ;  /* 0x0000003f73c87223 */ /* 0x040fe400000101c8 */
[----:B------:R-:W-:Y:S02]  /*a280*/  FMUL.FTZ R73, R115, R12 ;  /* 0x0000000c73497220 */ /* 0x000fe40000410000 */
[----:B------:R-:W-:-:S02]  /*a290*/  FMUL.FTZ R69, R198, R65 ;  /* 0x00000041c6457220 */ /* 0x000fc40000410000 */
[----:B------:R-:W-:Y:S02]  /*a2a0*/  FMUL.FTZ R74, R199, R62 ;  /* 0x0000003ec74a7220 */ /* 0x000fe40000410000 */
[----:B------:R-:W-:Y:S02]  /*a2b0*/  FMUL.FTZ R65, R114, R9 ;  /* 0x0000000972417220 */ /* 0x000fe40000410000 */
[-C--:B------:R-:W-:Y:S02]  /*a2c0*/  FMUL.FTZ R187, R187, R68.reuse ;  /* 0x00000044bbbb7220 */ /* 0x080fe40000410000 */
[----:B------:R-:W-:Y:S02]  /*a2d0*/  FFMA.FTZ R71, R77, R68, -R71 ;  /* 0x000000444d477223 */ /* 0x000fe40000010847 */
[----:B------:R-:W-:Y:S02]  /*a2e0*/  FFMA.FTZ R70, R56, R61, R69 ;  /* 0x0000003d38467223 */ /* 0x000fe40000010045 */
[----:B------:R-:W-:-:S02]  /*a2f0*/  FFMA.FTZ R74, R200, R73, -R74 ;  /* 0x00000049c84a7223 */ /* 0x000fc4000001084a */
[C---:B------:R-:W-:Y:S02]  /*a300*/  FFMA.FTZ R68, -R114.reuse, R52, R211 ;  /* 0x0000003472447223 */ /* 0x040fe400000101d3 */
[----:B------:R-:W-:Y:S02]  /*a310*/  FMUL.FTZ R75, R114, R21 ;  /* 0x00000015724b7220 */ /* 0x000fe40000410000 */
[----:B------:R-:W-:Y:S02]  /*a320*/  FMUL.FTZ R73, R199, R73 ;  /* 0x00000049c7497220 */ /* 0x000fe40000410000 */
[----:B------:R-:W-:Y:S02]  /*a330*/  FMUL.FTZ R69, R210, R65 ;  /* 0x00000041d2457220 */ /* 0x000fe40000410000 */
[----:B------:R-:W-:Y:S02]  /*a340*/  FADD.FTZ R5, R5, R70 ;  /* 0x0000004605057221 */ /* 0x000fe40000010000 */
[----:B------:R-:W-:-:S02]  /*a350*/  FFMA.FTZ R70, R200, R62, R73 ;  /* 0x0000003ec8467223 */ /* 0x000fc40000010049 */
[-C--:B------:R-:W-:Y:S01]  /*a360*/  FFMA.FTZ R76, R68, R75.reuse, -R69 ;  /* 0x0000004b444c7223 */ /* 0x080fe20000010845 */
[----:B------:R-:W-:Y:S01]  /*a370*/  PRMT R69, RZ, 0x5410, R160 ;  /* 0x00005410ff457816 */ /* 0x000fe200000000a0 */
[----:B------:R-:W-:Y:S02]  /*a380*/  FMUL.FTZ R75, R210, R75 ;  /* 0x0000004bd24b7220 */ /* 0x000fe40000410000 */
[----:B------:R-:W-:Y:S02]  /*a390*/  FADD.FTZ R5, R5, R70 ;  /* 0x0000004605057221 */ /* 0x000fe40000010000 */
[----:B------:R-:W-:Y:S02]  /*a3a0*/  FMUL.FTZ R78, R37, UR41 ;  /* 0x00000029254e7c20 */ /* 0x000fe40008410000 */
[----:B------:R-:W-:Y:S01]  /*a3b0*/  FADD.FTZ R67, R67, R72 ;  /* 0x0000004843437221 */ /* 0x000fe20000010000 */
[----:B------:R-:W-:Y:S01]  /*a3c0*/  PRMT R72, RZ, 0x5410, R158 ;  /* 0x00005410ff487816 */ /* 0x000fe2000000009e */
[----:B------:R-:W-:-:S02]  /*a3d0*/  FFMA.FTZ R70, R68, R65, R75 ;  /* 0x0000004144467223 */ /* 0x000fc4000001004b */
[----:B------:R-:W-:Y:S02]  /*a3e0*/  FFMA.FTZ R78, R153, UR40, R78 ;  /* 0x00000028994e7c23 */ /* 0x000fe4000801004e */
[----:B------:R-:W-:Y:S02]  /*a3f0*/  FADD.FTZ R67, R67, R74 ;  /* 0x0000004a43437221 */ /* 0x000fe40000010000 */
[----:B------:R-:W-:Y:S02]  /*a400*/  FADD.FTZ R5, R5, R70 ;  /* 0x0000004605057221 */ /* 0x000fe40000010000 */
[----:B------:R-:W-:Y:S02]  /*a410*/  FMUL.FTZ R70, R113, R10 ;  /* 0x0000000a71467220 */ /* 0x000fe40000410000 */
[C---:B------:R-:W-:Y:S02]  /*a420*/  FFMA.FTZ R86, R77.reuse, R48, R187 ;  /* 0x000000304d567223 */ /* 0x040fe400000100bb */
[----:B------:R-:W-:-:S02]  /*a430*/  FFMA.FTZ R74, R77, R78, R79 ;  /* 0x0000004e4d4a7223 */ /* 0x000fc4000001004f */
[----:B------:R-:W-:Y:S01]  /*a440*/  FADD.FTZ R37, R67, R76 ;  /* 0x0000004c43257221 */ /* 0x000fe20000010000 */
[----:B------:R-:W-:Y:S01]  /*a450*/  PRMT R67, RZ, 0x5410, R159 ;  /* 0x00005410ff437816 */ /* 0x000fe2000000009f */
[C---:B------:R-:W-:Y:S02]  /*a460*/  FFMA.FTZ R73, -R113.reuse, R69, R190 ;  /* 0x0000004571497223 */ /* 0x040fe400000101be */
[----:B------:R-:W-:Y:S02]  /*a470*/  FMUL.FTZ R78, R113, R4 ;  /* 0x00000004714e7220 */ /* 0x000fe40000410000 */
[----:B------:R-:W-:Y:S02]  /*a480*/  FMUL.FTZ R77, R191, R70 ;  /* 0x00000046bf4d7220 */ /* 0x000fe40000410000 */
[----:B------:R-:W-:Y:S02]  /*a490*/  FMUL.FTZ R75, R112, R29 ;  /* 0x0000001d704b7220 */ /* 0x000fe40000410000 */
[----:B------:R-:W-:-:S02]  /*a4a0*/  FFMA.FTZ R80, R73, R78, -R77 ;  /* 0x0000004e49507223 */ /* 0x000fc4000001084d */
[C---:B------:R-:W-:Y:S02]  /*a4b0*/  FFMA.FTZ R212, -R112.reuse, R67, R212 ;  /* 0x0000004370d47223 */ /* 0x040fe400000101d4 */
[----:B------:R-:W-:Y:S02]  /*a4c0*/  FMUL.FTZ R78, R191, R78 ;  /* 0x0000004ebf4e7220 */ /* 0x000fe40000410000 */
[----:B------:R-:W-:Y:S02]  /*a4d0*/  FMUL.FTZ R77, R112, R3 ;  /* 0x00000003704d7220 */ /* 0x000fe40000410000 */
[----:B------:R-:W-:Y:S02]  /*a4e0*/  FMUL.FTZ R79, R189, R75 ;  /* 0x0000004bbd4f7220 */ /* 0x000fe40000410000 */
[----:B------:R-:W-:Y:S02]  /*a4f0*/  FMUL.FTZ R76, R111, R0 ;  /* 0x000000006f4c7220 */ /* 0x000fe40000410000 */
[----:B------:R-:W-:-:S02]  /*a500*/  FFMA.FTZ R78, R73, R70, R78 ;  /* 0x00000046494e7223 */ /* 0x000fc4000001004e */
[-C--:B------:R-:W-:Y:S02]  /*a510*/  FFMA.FTZ R79, R212, R77.reuse, -R79 ;  /* 0x0000004dd44f7223 */ /* 0x080fe4000001084f */
[C---:B------:R-:W-:Y:S02]  /*a520*/  FFMA.FTZ R213, -R111.reuse, R72, R213 ;  /* 0x000000486fd57223 */ /* 0x040fe400000101d5 */
[----:B------:R-:W-:Y:S02]  /*a530*/  FMUL.FTZ R81, R111, R58 ;  /* 0x0000003a6f517220 */ /* 0x000fe40000410000 */
[----:B------:R-:W-:Y:S02]  /*a540*/  FMUL.FTZ R82, R188, R76 ;  /* 0x0000004cbc527220 */ /* 0x000fe40000410000 */
[----:B------:R-:W-:Y:S02]  /*a550*/  FMUL.FTZ R77, R189, R77 ;  /* 0x0000004dbd4d7220 */ /* 0x000fe40000410000 */
[----:B------:R-:W-:-:S02]  /*a560*/  FADD.FTZ R5, R5, R78 ;  /* 0x0000004e05057221 */ /* 0x000fc40000010000 */
[----:B------:R-:W-:Y:S02]  /*a570*/  FFMA.FTZ R82, R213, R81, -R82 ;  /* 0x00000051d5527223 */ /* 0x000fe40000010852 */
[----:B------:R-:W-:Y:S02]  /*a580*/  FFMA.FTZ R78, R212, R75, R77 ;  /* 0x0000004bd44e7223 */ /* 0x000fe4000001004d */
[----:B------:R-:W-:Y:S02]  /*a590*/  FMUL.FTZ R81, R188, R81 ;  /* 0x00000051bc517220 */ /* 0x000fe40000410000 */
[----:B------:R-:W-:Y:S02]  /*a5a0*/  FADD.FTZ R5, R5, R78 ;  /* 0x0000004e05057221 */ /* 0x000fe40000010000 */
[----:B------:R-:W-:Y:S02]  /*a5b0*/  FFMA.FTZ R78, R213, R76, R81 ;  /* 0x0000004cd54e7223 */ /* 0x000fe40000010051 */
[----:B------:R-:W-:-:S02]  /*a5c0*/  FMUL.FTZ R77, R0, UR41 ;  /* 0x00000029004d7c20 */ /* 0x000fc40008410000 */
[----:B------:R-:W-:Y:S02]  /*a5d0*/  FADD.FTZ R5, R5, R78 ;  /* 0x0000004e05057221 */ /* 0x000fe40000010000 */
[----:B------:R-:W-:Y:S02]  /*a5e0*/  FFMA.FTZ R77, R58, UR40, -R77 ;  /* 0x000000283a4d7c23 */ /* 0x000fe4000801084d */
[----:B------:R-:W-:Y:S01]  /*a5f0*/  FADD.FTZ R80, R37, R80 ;  /* 0x0000005025507221 */ /* 0x000fe20000010000 */
[----:B------:R-:W-:Y:S01]  /*a600*/  MOV R37, UR20 ;  /* 0x0000001400257c02 */ /* 0x000fe20008000f00 */
[----:B------:R-:W-:Y:S02]  /*a610*/  FADD.FTZ R86, R5, R86 ;  /* 0x0000005605567221 */ /* 0x000fe40000010000 */
[----:B------:R-:W-:Y:S01]  /*a620*/  FMUL.FTZ R5, R10, UR41 ;  /* 0x000000290a057c20 */ /* 0x000fe20008410000 */
[----:B------:R-:W-:Y:S01]  /*a630*/  LEA R95, R37, -R148, 0x1 ;  /* 0x80000094255f7211 */ /* 0x000fe200078e08ff */
[----:B------:R-:W-:-:S02]  /*a640*/  FMUL.FTZ R188, R188, R77 ;  /* 0x0000004dbcbc7220 */ /* 0x000fc40000410000 */
[----:B------:R-:W-:Y:S01]  /*a650*/  FADD.FTZ R79, R80, R79 ;  /* 0x0000004f504f7221 */ /* 0x000fe20000010000 */
[----:B------:R-:W-:Y:S01]  /*a660*/  ISETP.GE.AND P0, PT, R95, 0x1, PT ;  /* 0x000000015f00780c */ /* 0x000fe20003f06270 */
[----:B------:R-:W-:Y:S02]  /*a670*/  FMUL.FTZ R77, R58, UR41 ;  /* 0x000000293a4d7c20 */ /* 0x000fe40008410000 */
[----:B------:R-:W-:Y:S02]  /*a680*/  FMUL.FTZ R58, R29, UR41 ;  /* 0x000000291d3a7c20 */ /* 0x000fe40008410000 */
[C---:B------:R-:W-:Y:S02]  /*a690*/  FFMA.FTZ R78, R4.reuse, UR40, -R5 ;  /* 0x00000028044e7c23 */ /* 0x040fe40008010805 */
[----:B------:R-:W-:Y:S02]  /*a6a0*/  FMUL.FTZ R5, R4, UR41 ;  /* 0x0000002904057c20 */ /* 0x000fe40008410000 */
[----:B------:R-:W-:-:S02]  /*a6b0*/  FADD.FTZ R84, R79, R82 ;  /* 0x000000524f547221 */ /* 0x000fc40000010000 */
[----:B------:R-:W-:Y:S02]  /*a6c0*/  FMUL.FTZ R80, R9, UR41 ;  /* 0x0000002909507c20 */ /* 0x000fe40008410000 */
[----:B------:R-:W-:Y:S02]  /*a6d0*/  FMUL.FTZ R4, R21, UR41 ;  /* 0x0000002915047c20 */ /* 0x000fe40008410000 */
[C---:B------:R-:W-:Y:S02]  /*a6e0*/  FFMA.FTZ R58, R3.reuse, UR40, -R58 ;  /* 0x00000028033a7c23 */ /* 0x040fe4000801083a */
[----:B------:R-:W-:Y:S02]  /*a6f0*/  FMUL.FTZ R82, R3, UR41 ;  /* 0x0000002903527c20 */ /* 0x000fe40008410000 */
[----:B------:R-:W-:Y:S02]  /*a700*/  FMUL.FTZ R3, R18, UR41 ;  /* 0x0000002912037c20 */ /* 0x000fe40008410000 */
[----:B------:R-:W-:-:S02]  /*a710*/  FFMA.FTZ R79, R21, UR40, -R80 ;  /* 0x00000028154f7c23 */ /* 0x000fc40008010850 */
[----:B------:R-:W-:Y:S02]  /*a720*/  FFMA.FTZ R81, R9, UR40, R4 ;  /* 0x0000002809517c23 */ /* 0x000fe40008010004 */
[----:B------:R-:W-:Y:S02]  /*a730*/  FFMA.FTZ R21, R29, UR40, R82 ;  /* 0x000000281d157c23 */ /* 0x000fe40008010052 */
[----:B------:R-:W-:Y:S02]  /*a740*/  FMUL.FTZ R4, R11, UR41 ;  /* 0x000000290b047c20 */ /* 0x000fe40008410000 */
[----:B------:R-:W-:Y:S02]  /*a750*/  FFMA.FTZ R82, R12, UR40, -R3 ;  /* 0x000000280c527c23 */ /* 0x000fe40008010803 */
[----:B------:R-:W-:Y:S02]  /*a760*/  FMUL.FTZ R3, R26, UR41 ;  /* 0x000000291a037c20 */ /* 0x000fe40008410000 */
[----:B------:R-:W-:-:S02]  /*a770*/  FFMA.FTZ R80, R10, UR40, R5 ;  /* 0x000000280a507c23 */ /* 0x000fc40008010005 */
[----:B------:R-:W-:Y:S02]  /*a780*/  FFMA.FTZ R83, R19, UR40, -R4 ;  /* 0x0000002813537c23 */ /* 0x000fe40008010804 */
[----:B------:R-:W-:Y:S02]  /*a790*/  FMUL.FTZ R5, R12, UR41 ;  /* 0x000000290c057c20 */ /* 0x000fe40008410000 */
[----:B------:R-:W-:Y:S02]  /*a7a0*/  FMUL.FTZ R4, R13, UR41 ;  /* 0x000000290d047c20 */ /* 0x000fe40008410000 */
[C---:B------:R-:W-:Y:S02]  /*a7b0*/  FFMA.FTZ R12, R14.reuse, UR40, -R3 ;  /* 0x000000280e0c7c23 */ /* 0x040fe40008010803 */
[----:B------:R-:W-:Y:S02]  /*a7c0*/  FMUL.FTZ R3, R14, UR41 ;  /* 0x000000290e037c20 */ /* 0x000fe40008410000 */
[----:B------:R-:W-:-:S02]  /*a7d0*/  FFMA.FTZ R89, R27, UR40, -R4 ;  /* 0x000000281b597c23 */ /* 0x000fc40008010804 */
[----:B------:R-:W-:Y:S02]  /*a7e0*/  FMUL.FTZ R4, R15, UR41 ;  /* 0x000000290f047c20 */ /* 0x000fe40008410000 */
[----:B------:R-:W-:Y:S02]  /*a7f0*/  FMUL.FTZ R88, R19, UR41 ;  /* 0x0000002913587c20 */ /* 0x000fe40008410000 */
[----:B------:R-:W-:Y:S02]  /*a800*/  FFMA.FTZ R14, R26, UR40, R3 ;  /* 0x000000281a0e7c23 */ /* 0x000fe40008010003 */
[----:B------:R-:W-:Y:S02]  /*a810*/  FMUL.FTZ R3, R34, UR41 ;  /* 0x0000002922037c20 */ /* 0x000fe40008410000 */
[----:B------:R-:W-:Y:S02]  /*a820*/  FMUL.FTZ R90, R27, UR41 ;  /* 0x000000291b5a7c20 */ /* 0x000fe40008410000 */
[----:B------:R-:W-:-:S02]  /*a830*/  FFMA.FTZ R27, R35, UR40, -R4 ;  /* 0x00000028231b7c23 */ /* 0x000fc40008010804 */
[----:B------:R-:W-:Y:S02]  /*a840*/  FFMA.FTZ R87, R11, UR40, R88 ;  /* 0x000000280b577c23 */ /* 0x000fe40008010058 */
[----:B------:R-:W-:Y:S02]  /*a850*/  FMUL.FTZ R4, R35, UR41 ;  /* 0x0000002923047c20 */ /* 0x000fe40008410000 */
[----:B------:R-:W-:Y:S02]  /*a860*/  FFMA.FTZ R88, R6, UR40, -R3 ;  /* 0x0000002806587c23 */ /* 0x000fe40008010803 */
[----:B------:R-:W-:Y:S02]  /*a870*/  FMUL.FTZ R3, R42, UR41 ;  /* 0x000000292a037c20 */ /* 0x000fe40008410000 */
[----:B------:R-:W-:Y:S02]  /*a880*/  FFMA.FTZ R19, R18, UR40, R5 ;  /* 0x0000002812137c23 */ /* 0x000fe40008010005 */
[----:B------:R-:W-:-:S02]  /*a890*/  FFMA.FTZ R91, R15, UR40, R4 ;  /* 0x000000280f5b7c23 */ /* 0x000fc40008010004 */
[----:B------:R-:W-:Y:S02]  /*a8a0*/  FMUL.FTZ R5, R6, UR41 ;  /* 0x0000002906057c20 */ /* 0x000fe40008410000 */
[----:B------:R-:W-:Y:S02]  /*a8b0*/  FMUL.FTZ R4, R17, UR41 ;  /* 0x0000002911047c20 */ /* 0x000fe40008410000 */
[----:B------:R-:W-:Y:S02]  /*a8c0*/  FFMA.FTZ R92, R8, UR40, -R3 ;  /* 0x00000028085c7c23 */ /* 0x000fe40008010803 */
[----:B------:R-:W-:Y:S02]  /*a8d0*/  FMUL.FTZ R3, R50, UR41 ;  /* 0x0000002932037c20 */ /* 0x000fe40008410000 */
[----:B------:R-:W-:Y:S02]  /*a8e0*/  FFMA.FTZ R35, R13, UR40, R90 ;  /* 0x000000280d237c23 */ /* 0x000fe4000801005a */
[----:B------:R-:W-:-:S02]  /*a8f0*/  FFMA.FTZ R90, R34, UR40, R5 ;  /* 0x00000028225a7c23 */ /* 0x000fc40008010005 */
[C---:B------:R-:W-:Y:S02]  /*a900*/  FFMA.FTZ R93, R43.reuse, UR40, -R4 ;  /* 0x000000282b5d7c23 */ /* 0x040fe40008010804 */
[----:B------:R-:W-:Y:S02]  /*a910*/  FMUL.FTZ R5, R8, UR41 ;  /* 0x0000002908057c20 */ /* 0x000fe40008410000 */
[----:B------:R-:W-:Y:S02]  /*a920*/  FMUL.FTZ R4, R43, UR41 ;  /* 0x000000292b047c20 */ /* 0x000fe40008410000 */
[----:B------:R-:W-:Y:S02]  /*a930*/  FMUL.FTZ R8, R23, UR41 ;  /* 0x0000002917087c20 */ /* 0x000fe40008410000 */
[C---:B------:R-:W-:Y:S02]  /*a940*/  FFMA.FTZ R43, R2.reuse, UR40, -R3 ;  /* 0x00000028022b7c23 */ /* 0x040fe40008010803 */
[----:B------:R-:W-:-:S02]  /*a950*/  FMUL.FTZ R3, R2, UR41 ;  /* 0x0000002902037c20 */ /* 0x000fc40008410000 */
[C---:B------:R-:W-:Y:S02]  /*a960*/  FMUL.FTZ R94, R85.reuse, UR41 ;  /* 0x00000029555e7c20 */ /* 0x040fe40008410000 */
[----:B------:R-:W-:Y:S02]  /*a970*/  FFMA.FTZ R8, R85, UR40, -R8 ;  /* 0x0000002855087c23 */ /* 0x000fe40008010808 */
[----:B------:R-:W-:Y:S02]  /*a980*/  FFMA.FTZ R77, R0, UR40, R77 ;  /* 0x00000028004d7c23 */ /* 0x000fe4000801004d */
[----:B------:R-:W-:Y:S02]  /*a990*/  FFMA.FTZ R98, R42, UR40, R5 ;  /* 0x000000282a627c23 */ /* 0x000fe40008010005 */
[----:B------:R-:W-:Y:S02]  /*a9a0*/  FFMA.FTZ R85, R17, UR40, R4 ;  /* 0x0000002811557c23 */ /* 0x000fe40008010004 */
[----:B------:R-:W-:-:S02]  /*a9b0*/  FFMA.FTZ R96, R50, UR40, R3 ;  /* 0x0000002832607c23 */ /* 0x000fc40008010003 */
[----:B------:R-:W-:Y:S01]  /*a9c0*/  FFMA.FTZ R94, R23, UR40, R94 ;  /* 0x00000028175e7c23 */ /* 0x000fe2000801005e */
[----:B------:R-:W-:Y:S06]  /*a9d0*/  BAR.SYNC.DEFER_BLOCKING 0x0 ;  /* 0x0000000000007b1d */ /* 0x000fec0000010000 */
[----:B------:R-:W-:Y:S05]  /*a9e0*/  @!P0 BRA `(.L_x_363) ;  /* 0x0000020000008947 */ /* 0x000fea0003800000 */
[----:B------:R-:W-:Y:S01]  /*a9f0*/  LEA.HI.SX32 R4, R148, R148, 0x1b ;  /* 0x0000009494047211 */ /* 0x000fe200078fdaff */
[----:B------:R-:W-:Y:S01]  /*aa00*/  ULDC.64 UR34, c[0x0][0x2c0] ;  /* 0x0000b00000227ab9 */ /* 0x000fe20000000a00 */
[----:B------:R-:W-:Y:S01]  /*aa10*/  MOV R5, UR7 ;  /* 0x0000000700057c02 */ /* 0x000fe20008000f00 */
[----:B------:R-:W-:-:S02]  /*aa20*/  UIMAD UR41, UR37, UR34, URZ ;  /* 0x00000022252972a4 */ /* 0x000fc4000f8e023f */
[----:B------:R0:W1:Y:S01]  /*aa30*/  LDS R97, [R4.X4+0x2100] ;  /* 0x0021000004617984 */ /* 0x0000620000004800 */
[----:B------:R-:W-:Y:S02]  /*aa40*/  UMOV UR39, 0x1 ;  /* 0x0000000100277882 */ /* 0x000fe40000000000 */
[----:B------:R-:W-:Y:S02]  /*aa50*/  ULDC.64 UR20, c[0x0][0x2b8] ;  /* 0x0000ae0000147ab9 */ /* 0x000fe40000000a00 */
[----:B------:R-:W-:Y:S02]  /*aa60*/  ULEA UR43, UR29, 0xfffff000, 0xc ;  /* 0xfffff0001d2b7891 */ /* 0x000fe4000f8e603f */
[----:B------:R-:W-:Y:S02]  /*aa70*/  USHF.R.U64 UR39, UR20, UR39, UR21 ;  /* 0x0000002714277299 */ /* 0x000fe40008001215 */
[----:B------:R-:W-:Y:S02]  /*aa80*/  USHF.R.U32.HI UR40, URZ, 0x1, UR21 ;  /* 0x000000013f287899 */ /* 0x000fe40008011615 */
[----:B------:R-:W-:Y:S01]  /*aa90*/  USHF.R.S32.HI UR42, URZ, 0x1f, UR7 ;  /* 0x0000001f3f2a7899 */ /* 0x000fe20008011407 */
[----:B------:R-:W-:Y:S01]  /*aaa0*/  IADD3 R2, P0, R148, UR43, RZ ;  /* 0x0000002b94027c10 */ /* 0x000fe2000ff1e0ff */
[----:B------:R-:W-:Y:S01]  /*aab0*/  UIMAD.WIDE.U32 UR20, UR18, UR34, URZ ;  /* 0x00000022121472a5 */ /* 0x000fe2000f8e003f */
[----:B------:R-:W-:Y:S01]  /*aac0*/  MOV R3, UR43 ;  /* 0x0000002b00037c02 */ /* 0x000fe20008000f00 */
[----:B------:R-:W-:-:S03]  /*aad0*/  UIMAD UR41, UR18, UR35, UR41 ;  /* 0x00000023122972a4 */ /* 0x000fc6000f8e0229 */
[----:B------:R-:W-:Y:S01]  /*aae0*/  ULDC.64 UR34, c[0x0][0x2d0] ;  /* 0x0000b40000227ab9 */ /* 0x000fe20000000a00 */
[----:B------:R-:W-:Y:S01]  /*aaf0*/  LEA.HI.X.SX32 R3, R3, RZ, 0x1, P0 ;  /* 0x000000ff03037211 */ /* 0x000fe200000f0eff */
[----:B------:R-:W-:Y:S02]  /*ab00*/  UIMAD UR34, UR42, UR34, URZ ;  /* 0x000000222a2272a4 */ /* 0x000fe4000f8e023f */
[----:B------:R-:W-:Y:S02]  /*ab10*/  UIMAD UR42, UR40, UR33, URZ ;  /* 0x00000021282a72a4 */ /* 0x000fe4000f8e023f */
[----:B------:R-:W-:Y:S01]  /*ab20*/  UIADD3 UR21, UR21, UR41, URZ ;  /* 0x0000002915157290 */ /* 0x000fe2000fffe03f */
[----:B------:R-:W-:Y:S01]  /*ab30*/  IMAD.WIDE.U32 R2, R5, c[0x0][0x2d0], R2 ;  /* 0x0000b40005027a25 */ /* 0x000fe200078e0002 */
[----:B------:R-:W-:Y:S02]  /*ab40*/  UIMAD UR42, UR36, UR39, UR42 ;  /* 0x00000027242a72a4 */ /* 0x000fe4000f8e022a */
[----:B------:R-:W-:-:S02]  /*ab50*/  UIMAD.WIDE.U32 UR20, UR33, UR39, UR20 ;  /* 0x00000027211472a5 */ /* 0x000fc4000f8e0014 */
[----:B------:R-:W-:Y:S02]  /*ab60*/  UIMAD UR40, UR7, UR35, UR34 ;  /* 0x00000023072872a4 */ /* 0x000fe4000f8e0222 */
[----:B------:R-:W-:Y:S02]  /*ab70*/  UIADD3 UR21, UR21, UR42, URZ ;  /* 0x0000002a15157290 */ /* 0x000fe4000fffe03f */
[----:B------:R-:W-:Y:S02]  /*ab80*/  ULDC.64 UR34, c[0x0][0x320] ;  /* 0x0000c80000227ab9 */ /* 0x000fe40000000a00 */
[----:B------:R-:W-:Y:S01]  /*ab90*/  ULEA UR34, UP0, UR20, UR34, 0x3 ;  /* 0x0000002214227291 */ /* 0x000fe2000f80183f */
[----:B------:R-:W-:-:S03]  /*aba0*/  IADD3 R3, R3, UR40, RZ ;  /* 0x0000002803037c10 */ /* 0x000fc6000fffe0ff */
[----:B------:R-:W-:Y:S02]  /*abb0*/  ULEA.HI.X UR35, UR20, UR35, UR21, 0x3, UP0 ;  /* 0x0000002314237291 */ /* 0x000fe400080f1c15 */
[----:B0-----:R-:W-:-:S04]  /*abc0*/  LEA R4, P0, R2, UR34, 0x2 ;  /* 0x0000002202047c11 */ /* 0x001fc8000f8010ff */
[----:B------:R-:W-:-:S05]  /*abd0*/  LEA.HI.X R5, R2, UR35, R3, 0x2, P0 ;  /* 0x0000002302057c11 */ /* 0x000fca00080f1403 */
[----:B-1----:R0:W-:Y:S04]  /*abe0*/  RED.E.ADD.F32.FTZ.RN.STRONG.GPU [R4.64], R97 ;  /* 0x000000610400798e */ /* 0x0021e8000c10e79e */
.L_x_363:
[----:B------:R-:W-:Y:S05]  /*abf0*/  BSYNC B0 ;  /* 0x0000000000007941 */ /* 0x000fea0003800000 */
.L_x_362:
[C---:B------:R-:W-:Y:S01]  /*ac00*/  FMUL.FTZ R3, R152.reuse, R216 ;  /* 0x000000d898037220 */ /* 0x040fe20000410000 */
[----:B------:R-:W-:Y:S01]  /*ac10*/  ULDC.64 UR20, c[0x0][0x2b8] ;  /* 0x0000ae0000147ab9 */ /* 0x000fe20000000a00 */
[-C--:B------:R-:W-:Y:S01]  /*ac20*/  FMUL.FTZ R152, R152, R186.reuse ;  /* 0x000000ba98987220 */ /* 0x080fe20000410000 */
[----:B------:R-:W-:Y:S01]  /*ac30*/  USHF.R.U32.HI UR34, URZ, 0x1, UR21 ;  /* 0x000000013f227899 */ /* 0x000fe20008011615 */
[----:B0-----:R-:W-:Y:S01]  /*ac40*/  FFMA.FTZ R5, R151, R186, -R3 ;  /* 0x000000ba97057223 */ /* 0x001fe20000010803 */
[----:B------:R-:W-:Y:S01]  /*ac50*/  USHF.R.U64 UR20, UR20, 0x1, UR21 ;  /* 0x0000000114147899 */ /* 0x000fe20008001215 */
[----:B------:R-:W-:Y:S01]  /*ac60*/  FMUL.FTZ R156, R109, R156 ;  /* 0x0000009c6d9c7220 */ /* 0x000fe20000410000 */
[----:B------:R-:W-:Y:S01]  /*ac70*/  UIMAD UR39, UR34, UR33, URZ ;  /* 0x00000021222772a4 */ /* 0x000fe2000f8e023f */
[----:B------:R-:W-:Y:S01]  /*ac80*/  FMUL.FTZ R5, R60, R5 ;  /* 0x000000053c057220 */ /* 0x000fe20000410000 */
[----:B------:R-:W-:Y:S01]  /*ac90*/  UIMAD.WIDE.U32 UR34, UR20, UR33, URZ ;  /* 0x00000021142272a5 */ /* 0x000fe2000f8e003f */
[----:B------:R-:W-:Y:S01]  /*aca0*/  FFMA.FTZ R151, R151, R216, R152 ;  /* 0x000000d897977223 */ /* 0x000fe20000010098 */
[----:B------:R-:W-:Y:S01]  /*acb0*/  UIMAD UR39, UR36, UR20, UR39 ;  /* 0x00000014242772a4 */ /* 0x000fe2000f8e0227 */
[----:B------:R-:W-:Y:S01]  /*acc0*/  FADD.FTZ R66, R66, R5 ;  /* 0x0000000542427221 */ /* 0x000fe20000010000 */
[----:B------:R-:W-:Y:S01]  /*acd0*/  IADD3 R5, R148, 0x80, RZ ;  /* 0x0000008094057810 */ /* 0x000fe20007ffe0ff */
[----:B------:R-:W-:Y:S01]  /*ace0*/  ULDC.64 UR20, c[0x0][0x2c0] ;  /* 0x0000b00000147ab9 */ /* 0x000fe20000000a00 */
[----:B------:R-:W-:Y:S01]  /*acf0*/  FMUL.FTZ R64, R109, R64 ;  /* 0x000000406d407220 */ /* 0x000fe20000410000 */
[----:B------:R-:W-:Y:S01]  /*ad00*/  UIADD3 UR35, UR35, UR39, URZ ;  /* 0x0000002723237290 */ /* 0x000fe2000fffe03f */
[----:B------:R-:W-:Y:S01]  /*ad10*/  LEA.HI.SX32 R5, R5, R148, 0x1b ;  /* 0x0000009405057211 */ /* 0x000fe200078fdaff */
[----:B------:R-:W-:Y:S01]  /*ad20*/  UIMAD UR39, UR37, UR20, URZ ;  /* 0x00000014252772a4 */ /* 0x000fe2000f8e023f */
[----:B------:R-:W-:Y:S01]  /*ad30*/  FMUL.FTZ R4, R216, R156 ;  /* 0x0000009cd8047220 */ /* 0x000fe20000410000 */
[----:B------:R-:W-:Y:S01]  /*ad40*/  ULDC UR40, c[0x0][0x174] ;  /* 0x00005d0000287ab9 */ /* 0x000fe20000000800 */
[----:B------:R-:W-:Y:S01]  /*ad50*/  FMUL.FTZ R60, R60, R151 ;  /* 0x000000973c3c7220 */ /* 0x000fe20000410000 */
[----:B------:R-:W-:Y:S01]  /*ad60*/  UIMAD UR39, UR18, UR21, UR39 ;  /* 0x00000015122772a4 */ /* 0x000fe2000f8e0227 */
[----:B------:R-:W0:Y:S01]  /*ad70*/  LDS R5, [R5.X4+0x2300] ;  /* 0x0023000005057984 */ /* 0x000e220000004800 */
[----:B------:R-:W-:Y:S01]  /*ad80*/  UIMAD.WIDE.U32 UR20, UR18, UR20, UR34 ;  /* 0x00000014121472a5 */ /* 0x000fe2000f8e0022 */
[----:B------:R-:W-:Y:S01]  /*ad90*/  FMUL.FTZ R216, R216, R64 ;  /* 0x00000040d8d87220 */ /* 0x000fe20000410000 */
[----:B------:R-:W-:Y:S01]  /*ada0*/  BSSY B0, `(.L_x_364) ;  /* 0x0000022000007945 */ /* 0x000fe20003800000 */
[----:B------:R-:W-:Y:S01]  /*adb0*/  ULDC.64 UR34, c[0x0][0x320] ;  /* 0x0000c80000227ab9 */ /* 0x000fe20000000a00 */
[----:B------:R-:W-:Y:S01]  /*adc0*/  FADD.FTZ R149, R149, -R60 ;  /* 0x8000003c95957221 */ /* 0x000fe20000010000 */
[----:B------:R-:W-:Y:S01]  /*add0*/  UIADD3 UR39, UR39, UR21, URZ ;  /* 0x0000001527277290 */ /* 0x000fe2000fffe03f */
[----:B------:R-:W-:Y:S01]  /*ade0*/  FFMA.FTZ R99, R7, R156, -R216 ;  /* 0x0000009c07637223 */ /* 0x000fe200000108d8 */
[----:B------:R-:W-:Y:S01]  /*adf0*/  ULEA UR34, UP0, UR20, UR34, 0x3 ;  /* 0x0000002214227291 */ /* 0x000fe2000f80183f */
[----:B------:R-:W-:Y:S01]  /*ae00*/  FADD.FTZ R60, R84, R71 ;  /* 0x00000047543c7221 */ /* 0x000fe20000010000 */
[----:B------:R-:W-:Y:S01]  /*ae10*/  UIADD3 UR21, UR6, -UR40, URZ ;  /* 0x8000002806157290 */ /* 0x000fe2000fffe03f */
[----:B------:R-:W-:Y:S01]  /*ae20*/  FADD.FTZ R217, R64, R217 ;  /* 0x000000d940d97221 */ /* 0x000fe20000010000 */
[----:B------:R-:W-:Y:S01]  /*ae30*/  ULEA.HI.X UR35, UR20, UR35, UR39, 0x3, UP0 ;  /* 0x0000002314237291 */ /* 0x000fe200080f1c27 */
[C---:B------:R-:W-:Y:S01]  /*ae40*/  ISETP.GE.AND P1, PT, R95.reuse, 0x101, PT ;  /* 0x000001015f00780c */ /* 0x040fe20003f26270 */
[----:B------:R-:W-:Y:S01]  /*ae50*/  UIMAD UR20, UR21, -0x1000, URZ ;  /* 0xfffff000151478a4 */ /* 0x000fe2000f8e023f */
[----:B------:R-:W-:Y:S01]  /*ae60*/  LEA R2, P0, R148, UR34, 0x2 ;  /* 0x0000002294027c11 */ /* 0x000fe2000f8010ff */
[----:B------:R-:W-:Y:S01]  /*ae70*/  USHF.L.U32 UR34, UR8, 0x2, URZ ;  /* 0x0000000208227899 */ /* 0x000fe2000800063f */
[C---:B------:R-:W-:Y:S01]  /*ae80*/  ISETP.GE.AND P2, PT, R95.reuse, 0x181, PT ;  /* 0x000001815f00780c */ /* 0x040fe20003f46270 */
[----:B------:R-:W-:Y:S01]  /*ae90*/  FADD.FTZ R60, R60, R99 ;  /* 0x000000633c3c7221 */ /* 0x000fe20000010000 */
[C---:B------:R-:W-:Y:S01]  /*aea0*/  LEA.HI.X R3, R148.reuse, UR35, RZ, 0x2, P0 ;  /* 0x0000002394037c11 */ /* 0x040fe200080f14ff */
[----:B------:R-:W-:Y:S01]  /*aeb0*/  USHF.L.U64.HI UR35, UR8, 0x2, UR9 ;  /* 0x0000000208237899 */ /* 0x000fe20008010209 */
[----:B------:R-:W-:Y:S01]  /*aec0*/  MOV R97, UR20 ;  /* 0x0000001400617c02 */ /* 0x000fe20008000f00 */
[----:B------:R-:W-:Y:S01]  /*aed0*/  ULDC.64 UR20, c[0x0][0x2d0] ;  /* 0x0000b40000147ab9 */ /* 0x000fe20000000a00 */
[----:B------:R-:W-:Y:S01]  /*aee0*/  ISETP.GE.AND P0, PT, R95, 0x81, PT ;  /* 0x000000815f00780c */ /* 0x000fe20003f06270 */
[----:B------:R-:W-:Y:S01]  /*aef0*/  UIMAD UR20, UR35, UR20, URZ ;  /* 0x00000014231472a4 */ /* 0x000fe2000f8e023f */
[----:B------:R-:W-:Y:S01]  /*af00*/  IADD3 R71, R148, 0x180, RZ ;  /* 0x0000018094477810 */ /* 0x000fe20007ffe0ff */
[----:B------:R-:W-:Y:S01]  /*af10*/  IMAD.WIDE R2, R97, 0x4, R2 ;  /* 0x0000000461027825 */ /* 0x000fe200078e0202 */
[----:B------:R-:W-:Y:S01]  /*af20*/  MOV R97, UR34 ;  /* 0x0000002200617c02 */ /* 0x000fe20008000f00 */
[----:B------:R-:W-:-:S04]  /*af30*/  UIMAD UR20, UR34, UR21, UR20 ;  /* 0x00000015221472a4 */ /* 0x000fc8000f8e0214 */
[----:B------:R-:W-:-:S04]  /*af40*/  IMAD.WIDE.U32 R2, R97, c[0x0][0x2d0], R2 ;  /* 0x0000b40061027a25 */ /* 0x000fc800078e0002 */
[----:B------:R-:W-:Y:S01]  /*af50*/  FFMA.FTZ R97, R7, R64, R4 ;  /* 0x0000004007617223 */ /* 0x000fe20000010004 */
[----:B------:R-:W-:Y:S02]  /*af60*/  IADD3 R7, R148, 0x100, RZ ;  /* 0x0000010094077810 */ /* 0x000fe40007ffe0ff */
[----:B------:R-:W-:Y:S01]  /*af70*/  IADD3 R3, R3, UR20, RZ ;  /* 0x0000001403037c10 */ /* 0x000fe2000fffe0ff */
[----:B------:R-:W-:Y:S01]  /*af80*/  FADD.FTZ R86, R86, R97 ;  /* 0x0000006156567221 */ /* 0x000fe20000010000 */
[----:B------:R-:W-:Y:S01]  /*af90*/  LEA.HI.SX32 R7, R7, R148, 0x1b ;  /* 0x0000009407077211 */ /* 0x000fe200078fdaff */
[----:B------:R-:W-:Y:S05]  /*afa0*/  @!P0 BRA `(.L_x_365) ;  /* 0x0000001000008947 */ /* 0x000fea0003800000 */
[----:B0-----:R0:W-:Y:S02]  /*afb0*/  RED.E.ADD.F32.FTZ.RN.STRONG.GPU [R2.64+-0x3e00], R5 ;  /* 0xffc200050200798e */ /* 0x0011e4000c10e79e */
.L_x_365:
[----:B0-----:R-:W-:Y:S05]  /*afc0*/  BSYNC B0 ;  /* 0x0000000000007941 */ /* 0x001fea0003800000 */
.L_x_364:
[----:B------:R-:W0:Y:S01]  /*afd0*/  LDS R7, [R7.X4+0x2500] ;  /* 0x0025000007077984 */ /* 0x000e220000004800 */
[----:B------:R-:W-:Y:S01]  /*afe0*/  BSSY B0, `(.L_x_366) ;  /* 0x0000004000007945 */ /* 0x000fe20003800000 */
[----:B------:R-:W-:Y:S01]  /*aff0*/  LEA.HI.SX32 R71, R71, R148, 0x1b ;  /* 0x0000009447477211 */ /* 0x000fe200078fdaff */
[----:B------:R-:W-:Y:S05]  /*b000*/  @!P1 BRA `(.L_x_367) ;  /* 0x0000001000009947 */ /* 0x000fea0003800000 */
[----:B0-----:R0:W-:Y:S02]  /*b010*/  RED.E.ADD.F32.FTZ.RN.STRONG.GPU [R2.64+-0x3c00], R7 ;  /* 0xffc400070200798e */ /* 0x0011e4000c10e79e */
.L_x_367:
[----:B------:R-:W-:Y:S05]  /*b020*/  BSYNC B0 ;  /* 0x0000000000007941 */ /* 0x000fea0003800000 */
.L_x_366:
[----:B------:R-:W1:Y:S01]  /*b030*/  LDS R71, [R71.X4+0x2700] ;  /* 0x0027000047477984 */ /* 0x000e620000004800 */
[----:B------:R-:W-:Y:S01]  /*b040*/  BSSY B0, `(.L_x_368) ;  /* 0x0000005000007945 */ /* 0x000fe20003800000 */
[----:B------:R-:W-:-:S02]  /*b050*/  IADD3 R97, R148, 0x200, RZ ;  /* 0x0000020094617810 */ /* 0x000fc40007ffe0ff */
[----:B------:R-:W-:Y:S01]  /*b060*/  IADD3 R5, R148, 0x280, RZ ;  /* 0x0000028094057810 */ /* 0x000fe20007ffe0ff */
[----:B------:R-:W-:Y:S05]  /*b070*/  @!P2 BRA `(.L_x_369) ;  /* 0x000000100000a947 */ /* 0x000fea0003800000 */
[----:B-1----:R1:W-:Y:S02]  /*b080*/  RED.E.ADD.F32.FTZ.RN.STRONG.GPU [R2.64+-0x3a00], R71 ;  /* 0xffc600470200798e */ /* 0x0023e4000c10e79e */
.L_x_369:
[----:B------:R-:W-:Y:S05]  /*b090*/  BSYNC B0 ;  /* 0x0000000000007941 */ /* 0x000fea0003800000 */
.L_x_368:
[-C--:B------:R-:W-:Y:S01]  /*b0a0*/  LEA.HI.SX32 R4, R97, R148.reuse, 0x1b ;  /* 0x0000009461047211 */ /* 0x080fe200078fdaff */
[----:B------:R-:W-:Y:S01]  /*b0b0*/  BSSY B0, `(.L_x_370) ;  /* 0x000000d000007945 */ /* 0x000fe20003800000 */
[----:B------:R-:W-:Y:S02]  /*b0c0*/  LEA.HI.SX32 R6, R5, R148, 0x1b ;  /* 0x0000009405067211 */ /* 0x000fe400078fdaff */
[C---:B------:R-:W-:Y:S01]  /*b0d0*/  ISETP.GE.AND P6, PT, R95.reuse, 0x201, PT ;  /* 0x000002015f00780c */ /* 0x040fe20003fc6270 */
[----:B------:R2:W3:Y:S01]  /*b0e0*/  LDS R5, [R4.X4+0x2900] ;  /* 0x0029000004057984 */ /* 0x0004e20000004800 */
[----:B0-----:R-:W-:Y:S02]  /*b0f0*/  IADD3 R7, R148, 0x300, RZ ;  /* 0x0000030094077810 */ /* 0x001fe40007ffe0ff */
[C---:B------:R-:W-:Y:S02]  /*b100*/  ISETP.GE.AND P0, PT, R95.reuse, 0x281, PT ;  /* 0x000002815f00780c */ /* 0x040fe40003f06270 */
[----:B------:R-:W-:-:S02]  /*b110*/  ISETP.GE.AND P1, PT, R95, 0x301, PT ;  /* 0x000003015f00780c */ /* 0x000fc40003f26270 */
[C---:B------:R-:W-:Y:S02]  /*b120*/  ISETP.GE.AND P2, PT, R95.reuse, 0x381, PT ;  /* 0x000003815f00780c */ /* 0x040fe40003f46270 */
[C---:B------:R-:W-:Y:S02]  /*b130*/  ISETP.GE.AND P3, PT, R95.reuse, 0x401, PT ;  /* 0x000004015f00780c */ /* 0x040fe40003f66270 */
[C---:B------:R-:W-:Y:S02]  /*b140*/  ISETP.GE.AND P4, PT, R95.reuse, 0x481, PT ;  /* 0x000004815f00780c */ /* 0x040fe40003f86270 */
[----:B------:R-:W-:Y:S01]  /*b150*/  ISETP.GE.AND P5, PT, R95, 0x501, PT ;  /* 0x000005015f00780c */ /* 0x000fe20003fa6270 */
[----:B------:R-:W-:Y:S10]  /*b160*/  @!P6 BRA `(.L_x_371) ;  /* 0x000000100000e947 */ /* 0x000ff40003800000 */
[----:B--23--:R0:W-:Y:S02]  /*b170*/  RED.E.ADD.F32.FTZ.RN.STRONG.GPU [R2.64+-0x3800], R5 ;  /* 0xffc800050200798e */ /* 0x00c1e4000c10e79e */
.L_x_371:
[----:B--2---:R-:W-:Y:S05]  /*b180*/  BSYNC B0 ;  /* 0x0000000000007941 */ /* 0x004fea0003800000 */
.L_x_370:
[----:B0--3--:R0:W2:Y:S01]  /*b190*/  LDS R5, [R6.X4+0x2b00] ;  /* 0x002b000006057984 */ /* 0x0090a20000004800 */
[----:B------:R-:W-:Y:S01]  /*b1a0*/  BSSY B0, `(.L_x_372) ;  /* 0x0000005000007945 */ /* 0x000fe20003800000 */
[----:B-1----:R-:W-:Y:S02]  /*b1b0*/  IADD3 R71, R148, 0x380, RZ ;  /* 0x0000038094477810 */ /* 0x002fe40007ffe0ff */
[----:B------:R-:W-:Y:S01]  /*b1c0*/  LEA.HI.SX32 R7, R7, R148, 0x1b ;  /* 0x0000009407077211 */ /* 0x000fe200078fdaff */
[----:B------:R-:W-:Y:S05]  /*b1d0*/  @!P0 BRA `(.L_x_373) ;  /* 0x0000001000008947 */ /* 0x000fea0003800000 */
[----:B--2---:R1:W-:Y:S02]  /*b1e0*/  RED.E.ADD.F32.FTZ.RN.STRONG.GPU [R2.64+-0x3600], R5 ;  /* 0xffca00050200798e */ /* 0x0043e4000c10e79e */
.L_x_373:
[----:B------:R-:W-:Y:S05]  /*b1f0*/  BSYNC B0 ;  /* 0x0000000000007941 */ /* 0x000fea0003800000 */
.L_x_372:
[----:B------:R-:W3:Y:S01]  /*b200*/  LDS R7, [R7.X4+0x2d00] ;  /* 0x002d000007077984 */ /* 0x000ee20000004800 */
[----:B------:R-:W-:Y:S01]  /*b210*/  BSSY B0, `(.L_x_374) ;  /* 0x0000005000007945 */ /* 0x000fe20003800000 */
[----:B-12---:R-:W-:-:S02]  /*b220*/  IADD3 R5, R148, 0x400, RZ ;  /* 0x0000040094057810 */ /* 0x006fc40007ffe0ff */
[----:B------:R-:W-:Y:S01]  /*b230*/  LEA.HI.SX32 R71, R71, R148, 0x1b ;  /* 0x0000009447477211 */ /* 0x000fe200078fdaff */
[----:B------:R-:W-:Y:S05]  /*b240*/  @!P1 BRA `(.L_x_375) ;  /* 0x0000001000009947 */ /* 0x000fea0003800000 */
[----:B---3--:R1:W-:Y:S02]  /*b250*/  RED.E.ADD.F32.FTZ.RN.STRONG.GPU [R2.64+-0x3400], R7 ;  /* 0xffcc00070200798e */ /* 0x0083e4000c10e79e */
.L_x_375:
[----:B------:R-:W-:Y:S05]  /*b260*/  BSYNC B0 ;  /* 0x0000000000007941 */ /* 0x000fea0003800000 */
.L_x_374:
[----:B------:R-:W2:Y:S01]  /*b270*/  LDS R71, [R71.X4+0x2f00] ;  /* 0x002f000047477984 */ /* 0x000ea20000004800 */
[----:B------:R-:W-:Y:S01]  /*b280*/  BSSY B0, `(.L_x_376) ;  /* 0x0000005000007945 */ /* 0x000fe20003800000 */
[----:B-1-3--:R-:W-:Y:S02]  /*b290*/  IADD3 R7, R148, 0x480, RZ ;  /* 0x0000048094077810 */ /* 0x00afe40007ffe0ff */
[----:B------:R-:W-:Y:S01]  /*b2a0*/  LEA.HI.SX32 R5, R5, R148, 0x1b ;  /* 0x0000009405057211 */ /* 0x000fe200078fdaff */
[----:B------:R-:W-:Y:S05]  /*b2b0*/  @!P2 BRA `(.L_x_377) ;  /* 0x000000100000a947 */ /* 0x000fea0003800000 */
[----:B--2---:R1:W-:Y:S02]  /*b2c0*/  RED.E.ADD.F32.FTZ.RN.STRONG.GPU [R2.64+-0x3200], R71 ;  /* 0xffce00470200798e */ /* 0x0043e4000c10e79e */
.L_x_377:
[----:B------:R-:W-:Y:S05]  /*b2d0*/  BSYNC B0 ;  /* 0x0000000000007941 */ /* 0x000fea0003800000 */
.L_x_376:
[----:B------:R-:W3:Y:S01]  /*b2e0*/  LDS R5, [R5.X4+0x3100] ;  /* 0x0031000005057984 */ /* 0x000ee20000004800 */
[----:B------:R-:W-:Y:S01]  /*b2f0*/  BSSY B0, `(.L_x_378) ;  /* 0x0000005000007945 */ /* 0x000fe20003800000 */
[----:B-12---:R-:W-:Y:S02]  /*b300*/  IADD3 R71, R148, 0x500, RZ ;  /* 0x0000050094477810 */ /* 0x006fe40007ffe0ff */
[----:B------:R-:W-:Y:S01]  /*b310*/  LEA.HI.SX32 R7, R7, R148, 0x1b ;  /* 0x0000009407077211 */ /* 0x000fe200078fdaff */
[----:B------:R-:W-:Y:S05]  /*b320*/  @!P3 BRA `(.L_x_379) ;  /* 0x000000100000b947 */ /* 0x000fea0003800000 */
[----:B---3--:R1:W-:Y:S02]  /*b330*/  RED.E.ADD.F32.FTZ.RN.STRONG.GPU [R2.64+-0x3000], R5 ;  /* 0xffd000050200798e */ /* 0x0083e4000c10e79e */
.L_x_379:
[----:B------:R-:W-:Y:S05]  /*b340*/  BSYNC B0 ;  /* 0x0000000000007941 */ /* 0x000fea0003800000 */
.L_x_378:
[----:B------:R-:W2:Y:S01]  /*b350*/  LDS R7, [R7.X4+0x3300] ;  /* 0x0033000007077984 */ /* 0x000ea20000004800 */
[----:B------:R-:W-:Y:S01]  /*b360*/  BSSY B0, `(.L_x_380) ;  /* 0x0000004000007945 */ /* 0x000fe20003800000 */
[----:B------:R-:W-:Y:S01]  /*b370*/  LEA.HI.SX32 R71, R71, R148, 0x1b ;  /* 0x0000009447477211 */ /* 0x000fe200078fdaff */
[----:B------:R-:W-:Y:S05]  /*b380*/  @!P4 BRA `(.L_x_381) ;  /* 0x000000100000c947 */ /* 0x000fea0003800000 */
[----:B--2---:R2:W-:Y:S02]  /*b390*/  RED.E.ADD.F32.FTZ.RN.STRONG.GPU [R2.64+-0x2e00], R7 ;  /* 0xffd200070200798e */ /* 0x0045e4000c10e79e */
.L_x_381:
[----:B------:R-:W-:Y:S05]  /*b3a0*/  BSYNC B0 ;  /* 0x0000000000007941 */ /* 0x000fea0003800000 */
.L_x_380:
[----:B------:R-:W4:Y:S01]  /*b3b0*/  LDS R71, [R71.X4+0x3500] ;  /* 0x0035000047477984 */ /* 0x000f220000004800 */
[----:B------:R-:W-:Y:S01]  /*b3c0*/  BSSY B0, `(.L_x_382) ;  /* 0x0000005000007945 */ /* 0x000fe20003800000 */
[----:B-1-3--:R-:W-:-:S02]  /*b3d0*/  IADD3 R5, R148, 0x580, RZ ;  /* 0x0000058094057810 */ /* 0x00afc40007ffe0ff */
[----:B--2---:R-:W-:Y:S01]  /*b3e0*/  IADD3 R7, R148, 0x600, RZ ;  /* 0x0000060094077810 */ /* 0x004fe20007ffe0ff */
[----:B------:R-:W-:Y:S05]  /*b3f0*/  @!P5 BRA `(.L_x_383) ;  /* 0x000000100000d947 */ /* 0x000fea0003800000 */
[----:B----4-:R1:W-:Y:S02]  /*b400*/  RED.E.ADD.F32.FTZ.RN.STRONG.GPU [R2.64+-0x2c00], R71 ;  /* 0xffd400470200798e */ /* 0x0103e4000c10e79e */
.L_x_383:
[----:B------:R-:W-:Y:S05]  /*b410*/  BSYNC B0 ;  /* 0x0000000000007941 */ /* 0x000fea0003800000 */
.L_x_382:
[-C--:B------:R-:W-:Y:S01]  /*b420*/  LEA.HI.SX32 R5, R5, R148.reuse, 0x1b ;  /* 0x0000009405057211 */ /* 0x080fe200078fdaff */
[----:B------:R-:W-:Y:S01]  /*b430*/  BSSY B0, `(.L_x_384) ;  /* 0x000000d000007945 */ /* 0x000fe20003800000 */
[----:B------:R-:W-:Y:S02]  /*b440*/  ISETP.GE.AND P6, PT, R95, 0x581, PT ;  /* 0x000005815f00780c */ /* 0x000fe40003fc6270 */
[----:B-1--4-:R-:W-:Y:S02]  /*b450*/  IADD3 R71, R148, 0x680, RZ ;  /* 0x0000068094477810 */ /* 0x012fe40007ffe0ff */
[----:B------:R-:W1:Y:S01]  /*b460*/  LDS R5, [R5.X4+0x3700] ;  /* 0x0037000005057984 */ /* 0x000e620000004800 */
[----:B------:R-:W-:Y:S02]  /*b470*/  LEA.HI.SX32 R7, R7, R148, 0x1b ;  /* 0x0000009407077211 */ /* 0x000fe400078fdaff */
[----:B------:R-:W-:-:S02]  /*b480*/  ISETP.GE.AND P0, PT, R95, 0x601, PT ;  /* 0x000006015f00780c */ /* 0x000fc40003f06270 */
[C---:B------:R-:W-:Y:S02]  /*b490*/  ISETP.GE.AND P1, PT, R95.reuse, 0x681, PT ;  /* 0x000006815f00780c */ /* 0x040fe40003f26270 */
[C---:B------:R-:W-:Y:S02]  /*b4a0*/  ISETP.GE.AND P2, PT, R95.reuse, 0x701, PT ;  /* 0x000007015f00780c */ /* 0x040fe40003f46270 */
[C---:B------:R-:W-:Y:S02]  /*b4b0*/  ISETP.GE.AND P3, PT, R95.reuse, 0x781, PT ;  /* 0x000007815f00780c */ /* 0x040fe40003f66270 */
[C---:B------:R-:W-:Y:S02]  /*b4c0*/  ISETP.GE.AND P4, PT, R95.reuse, 0x801, PT ;  /* 0x000008015f00780c */ /* 0x040fe40003f86270 */
[----:B------:R-:W-:Y:S01]  /*b4d0*/  ISETP.GE.AND P5, PT, R95, 0x881, PT ;  /* 0x000008815f00780c */ /* 0x000fe20003fa6270 */
[----:B------:R-:W-:Y:S10]  /*b4e0*/  @!P6 BRA `(.L_x_385) ;  /* 0x000000100000e947 */ /* 0x000ff40003800000 */
[----:B-1----:R1:W-:Y:S02]  /*b4f0*/  RED.E.ADD.F32.FTZ.RN.STRONG.GPU [R2.64+-0x2a00], R5 ;  /* 0xffd600050200798e */ /* 0x0023e4000c10e79e */
.L_x_385:
[----:B------:R-:W-:Y:S05]  /*b500*/  BSYNC B0 ;  /* 0x0000000000007941 */ /* 0x000fea0003800000 */
.L_x_384:
[----:B------:R-:W2:Y:S01]  /*b510*/  LDS R7, [R7.X4+0x3900] ;  /* 0x0039000007077984 */ /* 0x000ea20000004800 */
[----:B------:R-:W-:Y:S01]  /*b520*/  BSSY B0, `(.L_x_386) ;  /* 0x0000005000007945 */ /* 0x000fe20003800000 */
[----:B-1----:R-:W-:-:S02]  /*b530*/  IADD3 R5, R148, 0x700, RZ ;  /* 0x0000070094057810 */ /* 0x002fc40007ffe0ff */
[----:B------:R-:W-:Y:S01]  /*b540*/  LEA.HI.SX32 R71, R71, R148, 0x1b ;  /* 0x0000009447477211 */ /* 0x000fe200078fdaff */
[----:B------:R-:W-:Y:S05]  /*b550*/  @!P0 BRA `(.L_x_387) ;  /* 0x0000001000008947 */ /* 0x000fea0003800000 */
[----:B--2---:R1:W-:Y:S02]  /*b560*/  RED.E.ADD.F32.FTZ.RN.STRONG.GPU [R2.64+-0x2800], R7 ;  /* 0xffd800070200798e */ /* 0x0043e4000c10e79e */
.L_x_387:
[----:B------:R-:W-:Y:S05]  /*b570*/  BSYNC B0 ;  /* 0x0000000000007941 */ /* 0x000fea0003800000 */
.L_x_386:
[----:B------:R-:W3:Y:S01]  /*b580*/  LDS R71, [R71.X4+0x3b00] ;  /* 0x003b000047477984 */ /* 0x000ee20000004800 */
[----:B------:R-:W-:Y:S01]  /*b590*/  BSSY B0, `(.L_x_388) ;  /* 0x0000005000007945 */ /* 0x000fe20003800000 */
[----:B-12---:R-:W-:Y:S02]  /*b5a0*/  IADD3 R7, R148, 0x780, RZ ;  /* 0x0000078094077810 */ /* 0x006fe40007ffe0ff */
[----:B------:R-:W-:Y:S01]  /*b5b0*/  LEA.HI.SX32 R5, R5, R148, 0x1b ;  /* 0x0000009405057211 */ /* 0x000fe200078fdaff */
[----:B------:R-:W-:Y:S05]  /*b5c0*/  @!P1 BRA `(.L_x_389) ;  /* 0x0000001000009947 */ /* 0x000fea0003800000 */
[----:B---3--:R1:W-:Y:S02]  /*b5d0*/  RED.E.ADD.F32.FTZ.RN.STRONG.GPU [R2.64+-0x2600], R71 ;  /* 0xffda00470200798e */ /* 0x0083e4000c10e79e */
.L_x_389:
[----:B------:R-:W-:Y:S05]  /*b5e0*/  BSYNC B0 ;  /* 0x0000000000007941 */ /* 0x000fea0003800000 */
.L_x_388:
[----:B------:R-:W2:Y:S01]  /*b5f0*/  LDS R5, [R5.X4+0x3d00] ;  /* 0x003d000005057984 */ /* 0x000ea20000004800 */
[----:B------:R-:W-:Y:S01]  /*b600*/  BSSY B0, `(.L_x_390) ;  /* 0x0000005000007945 */ /* 0x000fe20003800000 */
[----:B-1-3--:R-:W-:Y:S02]  /*b610*/  IADD3 R71, R148, 0x800, RZ ;  /* 0x0000080094477810 */ /* 0x00afe40007ffe0ff */
[----:B------:R-:W-:Y:S01]  /*b620*/  LEA.HI.SX32 R7, R7, R148, 0x1b ;  /* 0x0000009407077211 */ /* 0x000fe200078fdaff */
[----:B------:R-:W-:Y:S05]  /*b630*/  @!P2 BRA `(.L_x_391) ;  /* 0x000000100000a947 */ /* 0x000fea0003800000 */
[----:B--2---:R1:W-:Y:S02]  /*b640*/  RED.E.ADD.F32.FTZ.RN.STRONG.GPU [R2.64+-0x2400], R5 ;  /* 0xffdc00050200798e */ /* 0x0043e4000c10e79e */
.L_x_391:
[----:B------:R-:W-:Y:S05]  /*b650*/  BSYNC B0 ;  /* 0x0000000000007941 */ /* 0x000fea0003800000 */
.L_x_390:
[----:B------:R-:W3:Y:S01]  /*b660*/  LDS R7, [R7.X4+0x3f00] ;  /* 0x003f000007077984 */ /* 0x000ee20000004800 */
[----:B------:R-:W-:Y:S01]  /*b670*/  BSSY B0, `(.L_x_392) ;  /* 0x0000005000007945 */ /* 0x000fe20003800000 */
[----:B-12---:R-:W-:-:S02]  /*b680*/  IADD3 R5, R148, 0x880, RZ ;  /* 0x0000088094057810 */ /* 0x006fc40007ffe0ff */
[----:B------:R-:W-:Y:S01]  /*b690*/  LEA.HI.SX32 R71, R71, R148, 0x1b ;  /* 0x0000009447477211 */ /* 0x000fe200078fdaff */
[----:B------:R-:W-:Y:S05]  /*b6a0*/  @!P3 BRA `(.L_x_393) ;  /* 0x000000100000b947 */ /* 0x000fea0003800000 */
[----:B---3--:R1:W-:Y:S02]  /*b6b0*/  RED.E.ADD.F32.FTZ.RN.STRONG.GPU [R2.64+-0x2200], R7 ;  /* 0xffde00070200798e */ /* 0x0083e4000c10e79e */
.L_x_393:
[----:B------:R-:W-:Y:S05]  /*b6c0*/  BSYNC B0 ;  /* 0x0000000000007941 */ /* 0x000fea0003800000 */
.L_x_392:
[----:B------:R-:W2:Y:S01]  /*b6d0*/  LDS R71, [R71.X4+0x4100] ;  /* 0x0041000047477984 */ /* 0x000ea20000004800 */
[----:B------:R-:W-:Y:S01]  /*b6e0*/  BSSY B0, `(.L_x_394) ;  /* 0x0000004000007945 */ /* 0x000fe20003800000 */
[----:B------:R-:W-:Y:S01]  /*b6f0*/  LEA.HI.SX32 R5, R5, R148, 0x1b ;  /* 0x0000009405057211 */ /* 0x000fe200078fdaff */
[----:B------:R-:W-:Y:S05]  /*b700*/  @!P4 BRA `(.L_x_395) ;  /* 0x000000100000c947 */ /* 0x000fea0003800000 */
[----:B--2---:R2:W-:Y:S02]  /*b710*/  RED.E.ADD.F32.FTZ.RN.STRONG.GPU [R2.64+-0x2000], R71 ;  /* 0xffe000470200798e */ /* 0x0045e4000c10e79e */
.L_x_395:
[----:B------:R-:W-:Y:S05]  /*b720*/  BSYNC B0 ;  /* 0x0000000000007941 */ /* 0x000fea0003800000 */
.L_x_394:
[----:B------:R-:W4:Y:S01]  /*b730*/  LDS R5, [R5.X4+0x4300] ;  /* 0x0043000005057984 */ /* 0x000f220000004800 */
[----:B------:R-:W-:Y:S01]  /*b740*/  BSSY B0, `(.L_x_396) ;  /* 0x0000005000007945 */ /* 0x000fe20003800000 */
[C---:B-1-3--:R-:W-:Y:S02]  /*b750*/  IADD3 R7, R148.reuse, 0x900, RZ ;  /* 0x0000090094077810 */ /* 0x04afe40007ffe0ff */
[----:B--2---:R-:W-:Y:S01]  /*b760*/  IADD3 R71, R148, 0x980, RZ ;  /* 0x0000098094477810 */ /* 0x004fe20007ffe0ff */
[----:B------:R-:W-:Y:S05]  /*b770*/  @!P5 BRA `(.L_x_397) ;  /* 0x000000100000d947 */ /* 0x000fea0003800000 */
[----:B----4-:R1:W-:Y:S02]  /*b780*/  RED.E.ADD.F32.FTZ.RN.STRONG.GPU [R2.64+-0x1e00], R5 ;  /* 0xffe200050200798e */ /* 0x0103e4000c10e79e */
.L_x_397:
[----:B------:R-:W-:Y:S05]  /*b790*/  BSYNC B0 ;  /* 0x0000000000007941 */ /* 0x000fea0003800000 */
.L_x_396:
[----:B------:R-:W-:Y:S01]  /*b7a0*/  LEA.HI.SX32 R7, R7, R148, 0x1b ;  /* 0x0000009407077211 */ /* 0x000fe200078fdaff */
[----:B------:R-:W-:Y:S01]  /*b7b0*/  BSSY B0, `(.L_x_398) ;  /* 0x000000d000007945 */ /* 0x000fe20003800000 */
[----:B------:R-:W-:-:S02]  /*b7c0*/  ISETP.GE.AND P6, PT, R95, 0x901, PT ;  /* 0x000009015f00780c */ /* 0x000fc40003fc6270 */
[----:B-1--4-:R-:W-:Y:S02]  /*b7d0*/  IADD3 R5, R148, 0xa00, RZ ;  /* 0x00000a0094057810 */ /* 0x012fe40007ffe0ff */
[----:B------:R-:W1:Y:S01]  /*b7e0*/  LDS R7, [R7.X4+0x4500] ;  /* 0x0045000007077984 */ /* 0x000e620000004800 */
[----:B------:R-:W-:Y:S02]  /*b7f0*/  LEA.HI.SX32 R71, R71, R148, 0x1b ;  /* 0x0000009447477211 */ /* 0x000fe400078fdaff */
[C---:B------:R-:W-:Y:S02]  /*b800*/  ISETP.GE.AND P0, PT, R95.reuse, 0x981, PT ;  /* 0x000009815f00780c */ /* 0x040fe40003f06270 */
[C---:B------:R-:W-:Y:S02]  /*b810*/  ISETP.GE.AND P1, PT, R95.reuse, 0xa01, PT ;  /* 0x00000a015f00780c */ /* 0x040fe40003f26270 */
[C---:B------:R-:W-:Y:S02]  /*b820*/  ISETP.GE.AND P2, PT, R95.reuse, 0xa81, PT ;  /* 0x00000a815f00780c */ /* 0x040fe40003f46270 */
[----:B------:R-:W-:-:S02]  /*b830*/  ISETP.GE.AND P3, PT, R95, 0xb01, PT ;  /* 0x00000b015f00780c */ /* 0x000fc40003f66270 */
[C---:B------:R-:W-:Y:S02]  /*b840*/  ISETP.GE.AND P4, PT, R95.reuse, 0xb81, PT ;  /* 0x00000b815f00780c */ /* 0x040fe40003f86270 */
[----:B------:R-:W-:Y:S01]  /*b850*/  ISETP.GE.AND P5, PT, R95, 0xc01, PT ;  /* 0x00000c015f00780c */ /* 0x000fe20003fa6270 */
[----:B------:R-:W-:Y:S10]  /*b860*/  @!P6 BRA `(.L_x_399) ;  /* 0x000000100000e947 */ /* 0x000ff40003800000 */
[----:B-1----:R1:W-:Y:S02]  /*b870*/  RED.E.ADD.F32.FTZ.RN.STRONG.GPU [R2.64+-0x1c00], R7 ;  /* 0xffe400070200798e */ /* 0x0023e4000c10e79e */
.L_x_399:
[----:B------:R-:W-:Y:S05]  /*b880*/  BSYNC B0 ;  /* 0x0000000000007941 */ /* 0x000fea0003800000 */
.L_x_398:
[----:B------:R-:W2:Y:S01]  /*b890*/  LDS R71, [R71.X4+0x4700] ;  /* 0x0047000047477984 */ /* 0x000ea20000004800 */
[----:B------:R-:W-:Y:S01]  /*b8a0*/  BSSY B0, `(.L_x_400) ;  /* 0x0000005000007945 */ /* 0x000fe20003800000 */
[----:B-1----:R-:W-:Y:S02]  /*b8b0*/  IADD3 R7, R148, 0xa80, RZ ;  /* 0x00000a8094077810 */ /* 0x002fe40007ffe0ff */
[----:B------:R-:W-:Y:S01]  /*b8c0*/  LEA.HI.SX32 R5, R5, R148, 0x1b ;  /* 0x0000009405057211 */ /* 0x000fe200078fdaff */
[----:B------:R-:W-:Y:S05]  /*b8d0*/  @!P0 BRA `(.L_x_401) ;  /* 0x0000001000008947 */ /* 0x000fea0003800000 */
[----:B--2---:R1:W-:Y:S02]  /*b8e0*/  RED.E.ADD.F32.FTZ.RN.STRONG.GPU [R2.64+-0x1a00], R71 ;  /* 0xffe600470200798e */ /* 0x0043e4000c10e79e */
.L_x_401:
[----:B------:R-:W-:Y:S05]  /*b8f0*/  BSYNC B0 ;  /* 0x0000000000007941 */ /* 0x000fea0003800000 */
.L_x_400:
[----:B------:R-:W3:Y:S01]  /*b900*/  LDS R5, [R5.X4+0x4900] ;  /* 0x0049000005057984 */ /* 0x000ee20000004800 */
[----:B------:R-:W-:Y:S01]  /*b910*/  BSSY B0, `(.L_x_402) ;  /* 0x0000005000007945 */ /* 0x000fe20003800000 */
[----:B-12---:R-:W-:-:S02]  /*b920*/  IADD3 R71, R148, 0xb00, RZ ;  /* 0x00000b0094477810 */ /* 0x006fc40007ffe0ff */
[----:B------:R-:W-:Y:S01]  /*b930*/  LEA.HI.SX32 R7, R7, R148, 0x1b ;  /* 0x0000009407077211 */ /* 0x000fe200078fdaff */
[----:B------:R-:W-:Y:S05]  /*b940*/  @!P1 BRA `(.L_x_403) ;  /* 0x0000001000009947 */ /* 0x000fea0003800000 */
[----:B---3--:R1:W-:Y:S02]  /*b950*/  RED.E.ADD.F32.FTZ.RN.STRONG.GPU [R2.64+-0x1800], R5 ;  /* 0xffe800050200798e */ /* 0x0083e4000c10e79e */
.L_x_403:
[----:B------:R-:W-:Y:S05]  /*b960*/  BSYNC B0 ;  /* 0x0000000000007941 */ /* 0x000fea0003800000 */
.L_x_402:
[----:B------:R-:W2:Y:S01]  /*b970*/  LDS R7, [R7.X4+0x4b00] ;  /* 0x004b000007077984 */ /* 0x000ea20000004800 */
[----:B------:R-:W-:Y:S01]  /*b980*/  BSSY B0, `(.L_x_404) ;  /* 0x0000005000007945 */ /* 0x000fe20003800000 */
[----:B-1-3--:R-:W-:Y:S02]  /*b990*/  IADD3 R5, R148, 0xb80, RZ ;  /* 0x00000b8094057810 */ /* 0x00afe40007ffe0ff */
[----:B------:R-:W-:Y:S01]  /*b9a0*/  LEA.HI.SX32 R71, R71, R148, 0x1b ;  /* 0x0000009447477211 */ /* 0x000fe200078fdaff */
[----:B------:R-:W-:Y:S05]  /*b9b0*/  @!P2 BRA `(.L_x_405) ;  /* 0x000000100000a947 */ /* 0x000fea0003800000 */
[----:B--2---:R1:W-:Y:S02]  /*b9c0*/  RED.E.ADD.F32.FTZ.RN.STRONG.GPU [R2.64+-0x1600], R7 ;  /* 0xffea00070200798e */ /* 0x0043e4000c10e79e */
.L_x_405:
[----:B------:R-:W-:Y:S05]  /*b9d0*/  BSYNC B0 ;  /* 0x0000000000007941 */ /* 0x000fea0003800000 */
.L_x_404:
[----:B------:R-:W3:Y:S01]  /*b9e0*/  LDS R71, [R71.X4+0x4d00] ;  /* 0x004d000047477984 */ /* 0x000ee20000004800 */
[----:B------:R-:W-:Y:S01]  /*b9f0*/  BSSY B0, `(.L_x_406) ;  /* 0x0000005000007945 */ /* 0x000fe20003800000 */
[----:B-12---:R-:W-:Y:S02]  /*ba00*/  IADD3 R7, R148, 0xc00, RZ ;  /* 0x00000c0094077810 */ /* 0x006fe40007ffe0ff */
[----:B------:R-:W-:Y:S01]  /*ba10*/  LEA.HI.SX32 R5, R5, R148, 0x1b ;  /* 0x0000009405057211 */ /* 0x000fe200078fdaff */
[----:B------:R-:W-:Y:S05]  /*ba20*/  @!P3 BRA `(.L_x_407) ;  /* 0x000000100000b947 */ /* 0x000fea0003800000 */
[----:B---3--:R1:W-:Y:S02]  /*ba30*/  RED.E.ADD.F32.FTZ.RN.STRONG.GPU [R2.64+-0x1400], R71 ;  /* 0xffec00470200798e */ /* 0x0083e4000c10e79e */
.L_x_407:
[----:B------:R-:W-:Y:S05]  /*ba40*/  BSYNC B0 ;  /* 0x0000000000007941 */ /* 0x000fea0003800000 */
.L_x_406:
[----:B------:R-:W2:Y:S01]  /*ba50*/  LDS R5, [R5.X4+0x4f00] ;  /* 0x004f000005057984 */ /* 0x000ea20000004800 */
[----:B------:R-:W-:Y:S01]  /*ba60*/  BSSY B0, `(.L_x_408) ;  /* 0x0000004000007945 */ /* 0x000fe20003800000 */
[----:B------:R-:W-:Y:S01]  /*ba70*/  LEA.HI.SX32 R7, R7, R148, 0x1b ;  /* 0x0000009407077211 */ /* 0x000fe200078fdaff */
[----:B------:R-:W-:Y:S05]  /*ba80*/  @!P4 BRA `(.L_x_409) ;  /* 0x000000100000c947 */ /* 0x000fea0003800000 */
[----:B--2---:R2:W-:Y:S02]  /*ba90*/  RED.E.ADD.F32.FTZ.RN.STRONG.GPU [R2.64+-0x1200], R5 ;  /* 0xffee00050200798e */ /* 0x0045e4000c10e79e */
.L_x_409:
[----:B------:R-:W-:Y:S05]  /*baa0*/  BSYNC B0 ;  /* 0x0000000000007941 */ /* 0x000fea0003800000 */
.L_x_408:
[----:B------:R-:W4:Y:S01]  /*bab0*/  LDS R7, [R7.X4+0x5100] ;  /* 0x0051000007077984 */ /* 0x000f220000004800 */
[----:B------:R-:W-:Y:S01]  /*bac0*/  BSSY B0, `(.L_x_410) ;  /* 0x0000005000007945 */ /* 0x000fe20003800000 */
[----:B--2---:R-:W-:-:S02]  /*bad0*/  IADD3 R5, R148, 0xc80, RZ ;  /* 0x00000c8094057810 */ /* 0x004fc40007ffe0ff */
[----:B-1-3--:R-:W-:Y:S01]  /*bae0*/  IADD3 R71, R148, 0xd00, RZ ;  /* 0x00000d0094477810 */ /* 0x00afe20007ffe0ff */
[----:B------:R-:W-:Y:S05]  /*baf0*/  @!P5 BRA `(.L_x_411) ;  /* 0x000000100000d947 */ /* 0x000fea0003800000 */
[----:B----4-:R1:W-:Y:S02]  /*bb00*/  RED.E.ADD.F32.FTZ.RN.STRONG.GPU [R2.64+-0x1000], R7 ;  /* 0xfff000070200798e */ /* 0x0103e4000c10e79e */
.L_x_411:
[----:B------:R-:W-:Y:S05]  /*bb10*/  BSYNC B0 ;  /* 0x0000000000007941 */ /* 0x000fea0003800000 */
.L_x_410:
        /* <DEDUP_REMOVED lines=14> */
.L_x_413:
[----:B------:R-:W-:Y:S05]  /*bc00*/  BSYNC B0 ;  /* 0x0000000000007941 */ /* 0x000fea0003800000 */
.L_x_412:
[----:B------:R-:W2:Y:S01]  /*bc10*/  LDS R71, [R71.X4+0x5500] ;  /* 0x0055000047477984 */ /* 0x000ea20000004800 */
[----:B------:R-:W-:Y:S01]  /*bc20*/  BSSY B0, `(.L_x_414) ;  /* 0x0000005000007945 */ /* 0x000fe20003800000 */
[----:B-1----:R-:W-:-:S02]  /*bc30*/  IADD3 R5, R148, 0xe00, RZ ;  /* 0x00000e0094057810 */ /* 0x002fc40007ffe0ff */
[----:B------:R-:W-:Y:S01]  /*bc40*/  LEA.HI.SX32 R7, R7, R148, 0x1b ;  /* 0x0000009407077211 */ /* 0x000fe200078fdaff */
[----:B------:R-:W-:Y:S05]  /*bc50*/  @!P0 BRA `(.L_x_415) ;  /* 0x0000001000008947 */ /* 0x000fea0003800000 */
[----:B--2---:R1:W-:Y:S02]  /*bc60*/  RED.E.ADD.F32.FTZ.RN.STRONG.GPU [R2.64+-0xc00], R71 ;  /* 0xfff400470200798e */ /* 0x0043e4000c10e79e */
.L_x_415:
[----:B------:R-:W-:Y:S05]  /*bc70*/  BSYNC B0 ;  /* 0x0000000000007941 */ /* 0x000fea0003800000 */
.L_x_414:
[----:B------:R-:W3:Y:S01]  /*bc80*/  LDS R7, [R7.X4+0x5700] ;  /* 0x0057000007077984 */ /* 0x000ee20000004800 */
[----:B------:R-:W-:Y:S01]  /*bc90*/  BSSY B0, `(.L_x_416) ;  /* 0x0000005000007945 */ /* 0x000fe20003800000 */
[----:B-12---:R-:W-:Y:S02]  /*bca0*/  IADD3 R71, R148, 0xe80, RZ ;  /* 0x00000e8094477810 */ /* 0x006fe40007ffe0ff */
[----:B------:R-:W-:Y:S01]  /*bcb0*/  LEA.HI.SX32 R5, R5, R148, 0x1b ;  /* 0x0000009405057211 */ /* 0x000fe200078fdaff */
[----:B------:R-:W-:Y:S05]  /*bcc0*/  @!P1 BRA `(.L_x_417) ;  /* 0x0000001000009947 */ /* 0x000fea0003800000 */
[----:B---3--:R1:W-:Y:S02]  /*bcd0*/  RED.E.ADD.F32.FTZ.RN.STRONG.GPU [R2.64+-0xa00], R7 ;  /* 0xfff600070200798e */ /* 0x0083e4000c10e79e */
.L_x_417:
[----:B------:R-:W-:Y:S05]  /*bce0*/  BSYNC B0 ;  /* 0x0000000000007941 */ /* 0x000fea0003800000 */
.L_x_416:
[----:B------:R-:W2:Y:S01]  /*bcf0*/  LDS R5, [R5.X4+0x5900] ;  /* 0x0059000005057984 */ /* 0x000ea20000004800 */
[----:B------:R-:W-:Y:S01]  /*bd00*/  BSSY B0, `(.L_x_418) ;  /* 0x0000005000007945 */ /* 0x000fe20003800000 */
[----:B-1-3--:R-:W-:Y:S02]  /*bd10*/  IADD3 R7, R148, 0xf00, RZ ;  /* 0x00000f0094077810 */ /* 0x00afe40007ffe0ff */
[----:B------:R-:W-:Y:S01]  /*bd20*/  LEA.HI.SX32 R71, R71, R148, 0x1b ;  /* 0x0000009447477211 */ /* 0x000fe200078fdaff */
[----:B------:R-:W-:Y:S05]  /*bd30*/  @!P2 BRA `(.L_x_419) ;  /* 0x000000100000a947 */ /* 0x000fea0003800000 */
[----:B--2---:R1:W-:Y:S02]  /*bd40*/  RED.E.ADD.F32.FTZ.RN.STRONG.GPU [R2.64+-0x800], R5 ;  /* 0xfff800050200798e */ /* 0x0043e4000c10e79e */
.L_x_419:
[----:B------:R-:W-:Y:S05]  /*bd50*/  BSYNC B0 ;  /* 0x0000000000007941 */ /* 0x000fea0003800000 */
.L_x_418:
[----:B------:R-:W3:Y:S01]  /*bd60*/  LDS R71, [R71.X4+0x5b00] ;  /* 0x005b000047477984 */ /* 0x000ee20000004800 */
[----:B------:R-:W-:Y:S01]  /*bd70*/  BSSY B0, `(.L_x_420) ;  /* 0x0000005000007945 */ /* 0x000fe20003800000 */
[----:B-12---:R-:W-:-:S02]  /*bd80*/  IADD3 R5, R148, 0xf80, RZ ;  /* 0x00000f8094057810 */ /* 0x006fc40007ffe0ff */
[----:B------:R-:W-:Y:S01]  /*bd90*/  LEA.HI.SX32 R7, R7, R148, 0x1b ;  /* 0x0000009407077211 */ /* 0x000fe200078fdaff */
[----:B------:R-:W-:Y:S05]  /*bda0*/  @!P3 BRA `(.L_x_421) ;  /* 0x000000100000b947 */ /* 0x000fea0003800000 */
[----:B---3--:R1:W-:Y:S02]  /*bdb0*/  RED.E.ADD.F32.FTZ.RN.STRONG.GPU [R2.64+-0x600], R71 ;  /* 0xfffa00470200798e */ /* 0x0083e4000c10e79e */
.L_x_421:
[----:B------:R-:W-:Y:S05]  /*bdc0*/  BSYNC B0 ;  /* 0x0000000000007941 */ /* 0x000fea0003800000 */
.L_x_420:
[----:B------:R-:W2:Y:S01]  /*bdd0*/  LDS R7, [R7.X4+0x5d00] ;  /* 0x005d000007077984 */ /* 0x000ea20000004800 */
[----:B------:R-:W-:Y:S01]  /*bde0*/  BSSY B0, `(.L_x_422) ;  /* 0x0000004000007945 */ /* 0x000fe20003800000 */
[----:B------:R-:W-:Y:S01]  /*bdf0*/  LEA.HI.SX32 R5, R5, R148, 0x1b ;  /* 0x0000009405057211 */ /* 0x000fe200078fdaff */
[----:B------:R-:W-:Y:S05]  /*be00*/  @!P4 BRA `(.L_x_423) ;  /* 0x000000100000c947 */ /* 0x000fea0003800000 */
[----:B--2---:R2:W-:Y:S02]  /*be10*/  RED.E.ADD.F32.FTZ.RN.STRONG.GPU [R2.64+-0x400], R7 ;  /* 0xfffc00070200798e */ /* 0x0045e4000c10e79e */
.L_x_423:
[----:B------:R-:W-:Y:S05]  /*be20*/  BSYNC B0 ;  /* 0x0000000000007941 */ /* 0x000fea0003800000 */
.L_x_422:
[----:B------:R-:W4:Y:S01]  /*be30*/  LDS R5, [R5.X4+0x5f00] ;  /* 0x005f000005057984 */ /* 0x000f220000004800 */
[----:B------:R-:W-:Y:S01]  /*be40*/  BSSY B0, `(.L_x_424) ;  /* 0x0000003000007945 */ /* 0x000fe20003800000 */
[----:B------:R-:W-:Y:S05]  /*be50*/  @!P5 BRA `(.L_x_425) ;  /* 0x000000100000d947 */ /* 0x000fea0003800000 */
[----:B----4-:R4:W-:Y:S02]  /*be60*/  RED.E.ADD.F32.FTZ.RN.STRONG.GPU [R2.64+-0x200], R5 ;  /* 0xfffe00050200798e */ /* 0x0109e4000c10e79e */
.L_x_425:
[----:B------:R-:W-:Y:S05]  /*be70*/  BSYNC B0 ;  /* 0x0000000000007941 */ /* 0x000fea0003800000 */
.L_x_424:
[----:B-12-4-:R-:W1:Y:S01]  /*be80*/  SHFL.DOWN PT, R2, R60, 0x1, 0x1f ;  /* 0x08201f003c027f89 */ /* 0x016e6200000e0000 */
[----:B------:R-:W-:Y:S01]  /*be90*/  ISETP.GT.AND P0, PT, R147, 0x1e, PT ;  /* 0x0000001e9300780c */ /* 0x000fe20003f04270 */
[----:B------:R-:W-:Y:S01]  /*bea0*/  FFMA.FTZ R77, R213, R77, R188 ;  /* 0x0000004dd54d7223 */ /* 0x000fe200000100bc */
[----:B------:R-:W-:Y:S01]  /*beb0*/  MOV R5, R60 ;  /* 0x0000003c00057202 */ /* 0x000fe20000000f00 */
[----:B---3--:R-:W2:Y:S01]  /*bec0*/  SHFL.DOWN PT, R71, R66, 0x1, 0x1f ;  /* 0x08201f0042477f89 */ /* 0x008ea200000e0000 */
[----:B0-----:R-:W-:Y:S01]  /*bed0*/  MOV R6, R66 ;  /* 0x0000004200067202 */ /* 0x001fe20000000f00 */
[----:B------:R-:W-:Y:S01]  /*bee0*/  FFMA.FTZ R0, R72, R0, R77 ;  /* 0x0000000048007223 */ /* 0x000fe2000001004d */
[----:B------:R-:W-:Y:S01]  /*bef0*/  MOV R7, R149 ;  /* 0x0000009500077202 */ /* 0x000fe20000000f00 */
[----:B------:R-:W0:Y:S01]  /*bf00*/  SHFL.DOWN PT, R64, R149, 0x1, 0x1f ;  /* 0x08201f0095407f89 */ /* 0x000e2200000e0000 */
[----:B------:R-:W-:Y:S01]  /*bf10*/  MOV R4, R86 ;  /* 0x0000005600047202 */ /* 0x000fe20000000f00 */
[----:B------:R-:W-:Y:S01]  /*bf20*/  FMUL.FTZ R58, R189, R58 ;  /* 0x0000003abd3a7220 */ /* 0x000fe20000410000 */
[----:B------:R-:W-:Y:S01]  /*bf30*/  ISETP.NE.AND P1, PT, R147, RZ, PT ;  /* 0x000000ff9300720c */ /* 0x000fe20003f25270 */
[----:B------:R-:W3:Y:S01]  /*bf40*/  SHFL.DOWN PT, R3, R86, 0x1, 0x1f ;  /* 0x08201f0056037f89 */ /* 0x000ee200000e0000 */
[----:B------:R-:W-:Y:S01]  /*bf50*/  FADD.FTZ R185, R0, R185 ;  /* 0x000000b900b97221 */ /* 0x000fe20000010000 */
[----:B------:R-:W-:Y:S01]  /*bf60*/  ISETP.NE.AND P2, PT, R148, RZ, PT ;  /* 0x000000ff9400720c */ /* 0x000fe20003f45270 */
[----:B------:R-:W-:Y:S01]  /*bf70*/  FFMA.FTZ R58, R212, R21, R58 ;  /* 0x00000015d43a7223 */ /* 0x000fe2000001003a */
[----:B------:R-:W-:Y:S01]  /*bf80*/  BSSY B0, `(.L_x_426) ;  /* 0x000008b000007945 */ /* 0x000fe20003800000 */
[----:B------:R-:W-:-:S02]  /*bf90*/  FMUL.FTZ R79, R210, R79 ;  /* 0x0000004fd24f7220 */ /* 0x000fc40000410000 */
[----:B------:R-:W-:Y:S02]  /*bfa0*/  FMUL.FTZ R78, R191, R78 ;  /* 0x0000004ebf4e7220 */ /* 0x000fe40000410000 */
[----:B------:R-:W-:Y:S02]  /*bfb0*/  FFMA.FTZ R79, R68, R81, R79 ;  /* 0x00000051444f7223 */ /* 0x000fe4000001004f */
[----:B------:R-:W-:Y:S02]  /*bfc0*/  FMUL.FTZ R82, R199, R82 ;  /* 0x00000052c7527220 */ /* 0x000fe40000410000 */
[----:B-1----:R-:W-:Y:S02]  /*bfd0*/  @!P0 FADD.FTZ R5, R5, R2 ;  /* 0x0000000205058221 */ /* 0x002fe40000010000 */
[----:B------:R-:W-:Y:S02]  /*bfe0*/  FFMA.FTZ R79, R52, R9, R79 ;  /* 0x00000009344f7223 */ /* 0x000fe4000001004f */
[----:B--2---:R-:W-:Y:S01]  /*bff0*/  @!P0 FADD.FTZ R6, R6, R71 ;  /* 0x0000004706068221 */ /* 0x004fe20000010000 */
[----:B------:R-:W1:Y:S01]  /*c000*/  SHFL.DOWN PT, R2, R5, 0x2, 0x1f ;  /* 0x08401f0005027f89 */ /* 0x000e6200000e0000 */
[----:B------:R-:W-:-:S02]  /*c010*/  FMUL.FTZ R83, R198, R83 ;  /* 0x00000053c6537220 */ /* 0x000fc40000410000 */
[----:B0-----:R-:W-:Y:S01]  /*c020*/  @!P0 FADD.FTZ R7, R7, R64 ;  /* 0x0000004007078221 */ /* 0x001fe20000010000 */
[----:B------:R-:W0:Y:S01]  /*c030*/  SHFL.DOWN PT, R71, R6, 0x2, 0x1f ;  /* 0x08401f0006477f89 */ /* 0x000e2200000e0000 */
[----:B------:R-:W-:Y:S02]  /*c040*/  FMUL.FTZ R12, R197, R12 ;  /* 0x0000000cc50c7220 */ /* 0x000fe40000410000 */
[----:B---3--:R-:W-:Y:S01]  /*c050*/  @!P0 FADD.FTZ R4, R4, R3 ;  /* 0x0000000304048221 */ /* 0x008fe20000010000 */
[----:B------:R-:W2:Y:S01]  /*c060*/  SHFL.DOWN PT, R60, R7, 0x2, 0x1f ;  /* 0x08401f00073c7f89 */ /* 0x000ea200000e0000 */
[----:B------:R-:W-:Y:S01]  /*c070*/  ISETP.GT.AND P0, PT, R147, 0x1d, PT ;  /* 0x0000001d9300780c */ /* 0x000fe20003f04270 */
[----:B------:R-:W-:Y:S02]  /*c080*/  FMUL.FTZ R89, R196, R89 ;  /* 0x00000059c4597220 */ /* 0x000fe40000410000 */
[----:B------:R-:W3:Y:S01]  /*c090*/  SHFL.DOWN PT, R3, R4, 0x2, 0x1f ;  /* 0x08401f0004037f89 */ /* 0x000ee200000e0000 */
[----:B------:R-:W-:-:S02]  /*c0a0*/  FMUL.FTZ R88, R195, R88 ;  /* 0x00000058c3587220 */ /* 0x000fc40000410000 */
[----:B------:R-:W-:Y:S02]  /*c0b0*/  FMUL.FTZ R27, R194, R27 ;  /* 0x0000001bc21b7220 */ /* 0x000fe40000410000 */
[----:B------:R-:W-:Y:S02]  /*c0c0*/  FMUL.FTZ R92, R193, R92 ;  /* 0x0000005cc15c7220 */ /* 0x000fe40000410000 */
[----:B------:R-:W-:Y:S02]  /*c0d0*/  FMUL.FTZ R93, R192, R93 ;  /* 0x0000005dc05d7220 */ /* 0x000fe40000410000 */
[----:B------:R-:W-:Y:S02]  /*c0e0*/  FMUL.FTZ R43, R120, R43 ;  /* 0x0000002b782b7220 */ /* 0x000fe40000410000 */
[----:B------:R-:W-:Y:S02]  /*c0f0*/  FMUL.FTZ R8, R121, R8 ;  /* 0x0000000879087220 */ /* 0x000fe40000410000 */
[----:B-1----:R-:W-:-:S02]  /*c100*/  @!P0 FADD.FTZ R5, R5, R2 ;  /* 0x0000000205058221 */ /* 0x002fc40000010000 */
[----:B------:R-:W-:Y:S02]  /*c110*/  FFMA.FTZ R78, R73, R80, R78 ;  /* 0x00000050494e7223 */ /* 0x000fe4000001004e */
[----:B0-----:R-:W-:Y:S01]  /*c120*/  @!P0 FADD.FTZ R6, R6, R71 ;  /* 0x0000004706068221 */ /* 0x001fe20000010000 */
[----:B------:R-:W0:Y:S01]  /*c130*/  SHFL.DOWN PT, R2, R5, 0x4, 0x1f ;  /* 0x08801f0005027f89 */ /* 0x000e2200000e0000 */
[----:B------:R-:W-:Y:S02]  /*c140*/  FFMA.FTZ R19, R200, R19, R82 ;  /* 0x00000013c8137223 */ /* 0x000fe40000010052 */
[----:B--2---:R-:W-:Y:S01]  /*c150*/  @!P0 FADD.FTZ R7, R7, R60 ;  /* 0x0000003c07078221 */ /* 0x004fe20000010000 */
[----:B------:R-:W1:Y:S01]  /*c160*/  SHFL.DOWN PT, R71, R6, 0x4, 0x1f ;  /* 0x08801f0006477f89 */ /* 0x000e6200000e0000 */
[----:B------:R-:W-:Y:S02]  /*c170*/  FFMA.FTZ R83, R56, R87, R83 ;  /* 0x0000005738537223 */ /* 0x000fe40000010053 */
[----:B---3--:R-:W-:Y:S01]  /*c180*/  @!P0 FADD.FTZ R4, R4, R3 ;  /* 0x0000000304048221 */ /* 0x008fe20000010000 */
[----:B------:R-:W2:Y:S01]  /*c190*/  SHFL.DOWN PT, R60, R7, 0x4, 0x1f ;  /* 0x08801f00073c7f89 */ /* 0x000ea200000e0000 */
[----:B------:R-:W-:Y:S01]  /*c1a0*/  ISETP.GT.AND P0, PT, R147, 0x1b, PT ;  /* 0x0000001b9300780c */ /* 0x000fe20003f04270 */
[----:B------:R-:W-:-:S02]  /*c1b0*/  FFMA.FTZ R12, R59, R14, R12 ;  /* 0x0000000e3b0c7223 */ /* 0x000fc4000001000c */
[----:B------:R-:W3:Y:S01]  /*c1c0*/  SHFL.DOWN PT, R3, R4, 0x4, 0x1f ;  /* 0x08801f0004037f89 */ /* 0x000ee200000e0000 */
[----:B------:R-:W-:Y:S02]  /*c1d0*/  FFMA.FTZ R35, R44, R35, R89 ;  /* 0x000000232c237223 */ /* 0x000fe40000010059 */
[----:B------:R-:W-:Y:S02]  /*c1e0*/  FFMA.FTZ R88, R49, R90, R88 ;  /* 0x0000005a31587223 */ /* 0x000fe40000010058 */
[----:B------:R-:W-:Y:S02]  /*c1f0*/  FFMA.FTZ R27, R40, R91, R27 ;  /* 0x0000005b281b7223 */ /* 0x000fe4000001001b */
[----:B------:R-:W-:Y:S02]  /*c200*/  FFMA.FTZ R92, R41, R98, R92 ;  /* 0x00000062295c7223 */ /* 0x000fe4000001005c */
[----:B------:R-:W-:Y:S02]  /*c210*/  FFMA.FTZ R85, R28, R85, R93 ;  /* 0x000000551c557223 */ /* 0x000fe4000001005d */
[----:B------:R-:W-:-:S02]  /*c220*/  FFMA.FTZ R43, R31, R96, R43 ;  /* 0x000000601f2b7223 */ /* 0x000fc4000001002b */
[----:B0-----:R-:W-:Y:S02]  /*c230*/  @!P0 FADD.FTZ R5, R5, R2 ;  /* 0x0000000205058221 */ /* 0x001fe40000010000 */
[----:B------:R-:W-:Y:S02]  /*c240*/  FFMA.FTZ R8, R209, R94, R8 ;  /* 0x0000005ed1087223 */ /* 0x000fe40000010008 */
        /* <DEDUP_REMOVED lines=9> */
[----:B------:R-:W-:Y:S02]  /*c2e0*/  FFMA.FTZ R78, R69, R10, R78 ;  /* 0x0000000a454e7223 */ /* 0x000fe4000001004e */
[----:B------:R-:W3:Y:S01]  /*c2f0*/  SHFL.DOWN PT, R3, R4, 0x8, 0x1f ;  /* 0x09001f0004037f89 */ /* 0x000ee200000e0000 */
[----:B------:R-:W-:Y:S02]  /*c300*/  FFMA.FTZ R18, R63, R18, R19 ;  /* 0x000000123f127223 */ /* 0x000fe40000010013 */
[----:B------:R-:W-:Y:S02]  /*c310*/  FFMA.FTZ R83, R54, R11, R83 ;  /* 0x0000000b36537223 */ /* 0x000fe40000010053 */
[----:B------:R-:W-:-:S02]  /*c320*/  FFMA.FTZ R12, R55, R26, R12 ;  /* 0x0000001a370c7223 */ /* 0x000fc4000001000c */
[----:B------:R-:W-:Y:S02]  /*c330*/  FFMA.FTZ R35, R36, R13, R35 ;  /* 0x0000000d24237223 */ /* 0x000fe40000010023 */
[----:B------:R-:W-:Y:S02]  /*c340*/  FFMA.FTZ R88, R45, R34, R88 ;  /* 0x000000222d587223 */ /* 0x000fe40000010058 */
[----:B------:R-:W-:Y:S02]  /*c350*/  FFMA.FTZ R27, R32, R15, R27 ;  /* 0x0000000f201b7223 */ /* 0x000fe4000001001b */
[----:B0-----:R-:W-:Y:S02]  /*c360*/  @!P0 FADD.FTZ R5, R5, R0 ;  /* 0x0000000005058221 */ /* 0x001fe40000010000 */
[----:B------:R-:W-:Y:S02]  /*c370*/  FFMA.FTZ R92, R39, R42, R92 ;  /* 0x0000002a275c7223 */ /* 0x000fe4000001005c */
[----:B-1----:R-:W-:Y:S01]  /*c380*/  @!P0 FADD.FTZ R6, R6, R21 ;  /* 0x0000001506068221 */ /* 0x002fe20000010000 */
[----:B------:R-:W0:Y:S01]  /*c390*/  SHFL.DOWN PT, R0, R5, 0x10, 0x1f ;  /* 0x0a001f0005007f89 */ /* 0x000e2200000e0000 */
[----:B------:R-:W-:-:S02]  /*c3a0*/  FFMA.FTZ R85, R24, R17, R85 ;  /* 0x0000001118557223 */ /* 0x000fc40000010055 */
[----:B--2---:R-:W-:Y:S01]  /*c3b0*/  @!P0 FADD.FTZ R7, R7, R2 ;  /* 0x0000000207078221 */ /* 0x004fe20000010000 */
[----:B------:R-:W1:Y:S01]  /*c3c0*/  SHFL.DOWN PT, R9, R6, 0x10, 0x1f ;  /* 0x0a001f0006097f89 */ /* 0x000e6200000e0000 */
[----:B------:R-:W-:Y:S02]  /*c3d0*/  FFMA.FTZ R50, R25, R50, R43 ;  /* 0x0000003219327223 */ /* 0x000fe4000001002b */
[----:B---3--:R-:W-:Y:S01]  /*c3e0*/  @!P0 FADD.FTZ R4, R4, R3 ;  /* 0x0000000304048221 */ /* 0x008fe20000010000 */
[----:B------:R-:W2:Y:S01]  /*c3f0*/  SHFL.DOWN PT, R2, R7, 0x10, 0x1f ;  /* 0x0a001f0007027f89 */ /* 0x000ea200000e0000 */
[----:B------:R-:W-:Y:S01]  /*c400*/  ISETP.GT.AND P0, PT, R147, 0xf, PT ;  /* 0x0000000f9300780c */ /* 0x000fe20003f04270 */
[----:B------:R-:W-:Y:S02]  /*c410*/  FFMA.FTZ R23, R16, R23, R8 ;  /* 0x0000001710177223 */ /* 0x000fe40000010008 */
[----:B------:R-:W3:Y:S01]  /*c420*/  SHFL.DOWN PT, R3, R4, 0x10, 0x1f ;  /* 0x0a001f0004037f89 */ /* 0x000ee200000e0000 */
[----:B------:R-:W-:-:S02]  /*c430*/  FADD.FTZ R218, R48, R218 ;  /* 0x000000da30da7221 */ /* 0x000fc40000010000 */
[----:B------:R-:W-:Y:S02]  /*c440*/  FADD.FTZ R128, R57, R128 ;  /* 0x0000008039807221 */ /* 0x000fe40000010000 */
[----:B------:R-:W-:Y:S02]  /*c450*/  FADD.FTZ R219, R76, R219 ;  /* 0x000000db4cdb7221 */ /* 0x000fe40000010000 */
[----:B------:R-:W-:Y:S02]  /*c460*/  FADD.FTZ R215, R74, R215 ;  /* 0x000000d74ad77221 */ /* 0x000fe40000010000 */
[----:B------:R-:W-:Y:S02]  /*c470*/  FADD.FTZ R220, R75, R220 ;  /* 0x000000dc4bdc7221 */ /* 0x000fe40000010000 */
[----:B------:R-:W-:Y:S02]  /*c480*/  FADD.FTZ R221, R70, R221 ;  /* 0x000000dd46dd7221 */ /* 0x000fe40000010000 */
[----:B0-----:R-:W-:-:S02]  /*c490*/  @!P0 FADD.FTZ R5, R5, R0 ;  /* 0x0000000005058221 */ /* 0x001fc40000010000 */
[----:B------:R-:W-:Y:S02]  /*c4a0*/  FADD.FTZ R184, R29, R184 ;  /* 0x000000b81db87221 */ /* 0x000fe40000010000 */
[----:B-1----:R-:W-:Y:S02]  /*c4b0*/  @!P0 FADD.FTZ R6, R6, R9 ;  /* 0x0000000906068221 */ /* 0x002fe40000010000 */
[----:B------:R-:W-:Y:S02]  /*c4c0*/  FADD.FTZ R222, R65, R222 ;  /* 0x000000de41de7221 */ /* 0x000fe40000010000 */
[----:B--2---:R-:W-:Y:S02]  /*c4d0*/  @!P0 FADD.FTZ R7, R7, R2 ;  /* 0x0000000207078221 */ /* 0x004fe40000010000 */
[----:B------:R-:W-:Y:S02]  /*c4e0*/  FADD.FTZ R183, R78, R183 ;  /* 0x000000b74eb77221 */ /* 0x000fe40000010000 */
[----:B---3--:R-:W-:-:S02]  /*c4f0*/  @!P0 FADD.FTZ R4, R4, R3 ;  /* 0x0000000304048221 */ /* 0x008fc40000010000 */
[----:B------:R-:W-:Y:S02]  /*c500*/  FADD.FTZ R223, R62, R223 ;  /* 0x000000df3edf7221 */ /* 0x000fe40000010000 */
[----:B------:R-:W-:Y:S01]  /*c510*/  FADD.FTZ R182, R79, R182 ;  /* 0x000000b64fb67221 */ /* 0x000fe20000010000 */
[----:B------:R0:W-:Y:S01]  /*c520*/  @!P1 STS.128 [R235.X16+0x6310], R4 ;  /* 0x00631004eb009388 */ /* 0x0001e2000000cc00 */
        /* <DEDUP_REMOVED lines=18> */
[----:B------:R-:W-:Y:S01]  /*c650*/  FADD.FTZ R172, R23, R172 ;  /* 0x000000ac17ac7221 */ /* 0x000fe20000010000 */
[----:B------:R-:W-:Y:S06]  /*c660*/  BAR.SYNC.DEFER_BLOCKING 0x0 ;  /* 0x0000000000007b1d */ /* 0x000fec0000010000 */
[----:B------:R-:W-:Y:S05]  /*c670*/  @P2 BRA `(.L_x_427) ;  /* 0x000001b000002947 */ /* 0x000fea0003800000 */
[----:B0-----:R-:W-:Y:S01]  /*c680*/  ULDC UR20, c[0x0][0x174] ;  /* 0x00005d0000147ab9 */ /* 0x001fe20000000800 */
[----:B------:R-:W0:Y:S01]  /*c690*/  LDS.128 R8, [0x6320] ;  /* 0x00632000ff087984 */ /* 0x000e220000000c00 */
[----:B------:R-:W-:-:S02]  /*c6a0*/  UISETP.NE.AND UP0, UPT, UR29, UR20, UPT ;  /* 0x000000141d00728c */ /* 0x000fc4000bf05270 */
[----:B------:R-:W-:Y:S01]  /*c6b0*/  USHF.L.U32 UR20, UR7, 0x3, URZ ;  /* 0x0000000307147899 */ /* 0x000fe2000800063f */
[----:B------:R-:W1:Y:S03]  /*c6c0*/  LDS.128 R12, [0x6330] ;  /* 0x00633000ff0c7984 */ /* 0x000e660000000c00 */
[----:B------:R-:W-:Y:S01]  /*c6d0*/  PLOP3.LUT P0, PT, PT, PT, UP0, 0x80, 0x0 ;  /* 0x000000000000781c */ /* 0x000fe20003f0f008 */
[----:B------:R-:W2:-:S12]  /*c6e0*/  LDS.128 R16, [0x6340] ;  /* 0x00634000ff107984 */ /* 0x000e980000000c00 */
[----:B------:R-:W3:Y:S04]  /*c6f0*/  @P0 LDS.64 R20, [UR20+0xa380] ;  /* 0x00a38014ff140984 */ /* 0x000ee80008000a00 */
[----:B------:R-:W4:Y:S01]  /*c700*/  @P0 LDS.64 R22, [UR20+0x9b80] ;  /* 0x009b8014ff160984 */ /* 0x000f220008000a00 */
[----:B0-----:R-:W-:Y:S02]  /*c710*/  FADD.FTZ R2, R7, R11 ;  /* 0x0000000b07027221 */ /* 0x001fe40000010000 */
[----:B------:R-:W-:Y:S02]  /*c720*/  FADD.FTZ R7, R6, R10 ;  /* 0x0000000a06077221 */ /* 0x000fe40000010000 */
[----:B------:R-:W-:Y:S02]  /*c730*/  FADD.FTZ R0, R5, R9 ;  /* 0x0000000905007221 */ /* 0x000fe40000010000 */
[----:B------:R-:W-:-:S02]  /*c740*/  FADD.FTZ R3, R4, R8 ;  /* 0x0000000804037221 */ /* 0x000fc40000010000 */
[----:B-1----:R-:W-:Y:S02]  /*c750*/  FADD.FTZ R5, R7, R14 ;  /* 0x0000000e07057221 */ /* 0x002fe40000010000 */
[----:B------:R-:W-:Y:S02]  /*c760*/  FADD.FTZ R2, R2, R15 ;  /* 0x0000000f02027221 */ /* 0x000fe40000010000 */
[----:B------:R-:W-:Y:S02]  /*c770*/  FADD.FTZ R0, R0, R13 ;  /* 0x0000000d00007221 */ /* 0x000fe40000010000 */
[----:B------:R-:W-:Y:S02]  /*c780*/  FADD.FTZ R3, R3, R12 ;  /* 0x0000000c03037221 */ /* 0x000fe40000010000 */
[----:B--2---:R-:W-:Y:S02]  /*c790*/  FADD.FTZ R6, R5, R18 ;  /* 0x0000001205067221 */ /* 0x004fe40000010000 */
[----:B------:R-:W-:-:S02]  /*c7a0*/  FADD.FTZ R7, R2, R19 ;  /* 0x0000001302077221 */ /* 0x000fc40000010000 */
[----:B------:R-:W-:Y:S02]  /*c7b0*/  FADD.FTZ R5, R0, R17 ;  /* 0x0000001100057221 */ /* 0x000fe40000010000 */
[----:B------:R-:W-:Y:S02]  /*c7c0*/  FADD.FTZ R4, R3, R16 ;  /* 0x0000001003047221 */ /* 0x000fe40000010000 */
[----:B---3--:R-:W-:Y:S02]  /*c7d0*/  @P0 FADD.FTZ R7, R7, R21 ;  /* 0x0000001507070221 */ /* 0x008fe40000010000 */
[----:B------:R-:W-:Y:S02]  /*c7e0*/  @P0 FADD.FTZ R6, R6, R20 ;  /* 0x0000001406060221 */ /* 0x000fe40000010000 */
[----:B----4-:R-:W-:Y:S02]  /*c7f0*/  @P0 FADD.FTZ R5, R5, R23 ;  /* 0x0000001705050221 */ /* 0x010fe40000010000 */
[----:B------:R-:W-:Y:S01]  /*c800*/  @P0 FADD.FTZ R4, R4, R22 ;  /* 0x0000001604040221 */ /* 0x000fe20000010000 */
[----:B------:R0:W-:Y:S04]  /*c810*/  STS.64 [UR20+0xa380], R6 ;  /* 0x00a38006ff007988 */ /* 0x0001e80008000a14 */
[----:B------:R0:W-:Y:S02]  /*c820*/  STS.64 [UR20+0x9b80], R4 ;  /* 0x009b8004ff007988 */ /* 0x0001e40008000a14 */
.L_x_427:
[----:B0-----:R-:W-:Y:S05]  /*c830*/  BSYNC B0 ;  /* 0x0000000000007941 */ /* 0x001fea0003800000 */
.L_x_426:
[----:B------:R-:W-:Y:S02]  /*c840*/  UIADD3 UR7, UR7, 0x1, URZ ;  /* 0x0000000107077890 */ /* 0x000fe4000fffe03f */
[----:B------:R-:W-:-:S02]  /*c850*/  ULDC UR20, c[0x0][0x16c] ;  /* 0x00005b0000147ab9 */ /* 0x000fc40000000800 */
[----:B------:R-:W-:Y:S02]  /*c860*/  UISETP.GE.AND UP0, UPT, UR7, UR20, UPT ;  /* 0x000000140700728c */ /* 0x000fe4000bf06270 */
[----:B------:R-:W-:-:S04]  /*c870*/  UIADD3 UR8, UP1, UR8, 0x1, URZ ;  /* 0x0000000108087890 */ /* 0x000fc8000ff3e03f */
[----:B------:R-:W-:Y:S01]  /*c880*/  PLOP3.LUT P0, PT, PT, PT, UP0, 0x80, 0x0 ;  /* 0x000000000000781c */ /* 0x000fe20003f0f008 */
[----:B------:R-:W-:-:S12]  /*c890*/  UIADD3.X UR9, URZ, UR9, URZ, UP1, !UPT ;  /* 0x000000093f097290 */ /* 0x000fd80008ffe43f */
[----:B------:R-:W-:Y:S01]  /*c8a0*/  @P0 CALL.REL.NOINC `(.L_x_327) ;  /* 0x0000001000000944 */ /* 0x000fe20003c00000 */
[----:B------:R-:W-:Y:S05]  /*c8b0*/  BRA `(.L_x_428) ;  /* 0xffff5da000007947 */ /* 0x000fea000383ffff */
.L_x_327:
[----:B0-----:R-:W-:Y:S01]  /*c8c0*/  BAR.SYNC.DEFER_BLOCKING 0x0 ;  /* 0x0000000000007b1d */ /* 0x001fe20000010000 */
[----:B------:R-:W-:Y:S02]  /*c8d0*/  F2FP.BF16.PACK_AB R231, R231, R232 ;  /* 0x000000e8e7e7723e */ /* 0x000fe400000010ff */
[----:B------:R-:W-:Y:S02]  /*c8e0*/  F2FP.BF16.PACK_AB R229, R229, R230 ;  /* 0x000000e6e5e5723e */ /* 0x000fe400000010ff */
[----:B------:R-:W-:Y:S01]  /*c8f0*/  F2FP.BF16.PACK_AB R227, R227, R228 ;  /* 0x000000e4e3e3723e */ /* 0x000fe200000010ff */
[----:B------:R-:W-:Y:S01]  /*c900*/  ULDC.64 UR8, c[0x0][0x2d8] ;  /* 0x0000b60000087ab9 */ /* 0x000fe20000000a00 */
[----:B------:R-:W-:Y:S01]  /*c910*/  PRMT R0, R231, 0x7632, R0 ;  /* 0x00007632e7007816 */ /* 0x000fe20000000000 */
[----:B------:R-:W-:Y:S01]  /*c920*/  UIMAD UR7, UR36, UR8, URZ ;  /* 0x00000008240772a4 */ /* 0x000fe2000f8e023f */
[----:B------:R-:W-:Y:S01]  /*c930*/  PRMT R2, R229, 0x7632, R2 ;  /* 0x00007632e5027816 */ /* 0x000fe20000000002 */
[----:B------:R-:W-:Y:S01]  /*c940*/  ULDC.64 UR34, c[0x0][0x2f8] ;  /* 0x0000be0000227ab9 */ /* 0x000fe20000000a00 */
[----:B------:R-:W-:Y:S01]  /*c950*/  PRMT R3, R227, 0x7632, R3 ;  /* 0x00007632e3037816 */ /* 0x000fe20000000003 */
[----:B------:R-:W-:Y:S01]  /*c960*/  UIMAD UR32, UR33, UR9, UR7 ;  /* 0x00000009212072a4 */ /* 0x000fe2000f8e0207 */
[----:B------:R-:W-:Y:S01]  /*c970*/  ISETP.NE.AND P0, PT, R148, RZ, PT ;  /* 0x000000ff9400720c */ /* 0x000fe20003f05270 */
[----:B------:R-:W-:Y:S01]  /*c980*/  UIMAD UR7, UR36, UR34, URZ ;  /* 0x00000022240772a4 */ /* 0x000fe2000f8e023f */
[----:B------:R-:W-:Y:S01]  /*c990*/  F2FP.BF16.PACK_AB R225, R225, R226 ;  /* 0x000000e2e1e1723e */ /* 0x000fe200000010ff */
[----:B------:R-:W-:Y:S01]  /*c9a0*/  UIMAD.WIDE.U32 UR20, UR33, UR8, URZ ;  /* 0x00000008211472a5 */ /* 0x000fe2000f8e003f */
[----:B------:R-:W-:Y:S01]  /*c9b0*/  F2FP.BF16.PACK_AB R223, R223, R224 ;  /* 0x000000e0dfdf723e */ /* 0x000fe200000010ff */
[----:B------:R-:W-:Y:S01]  /*c9c0*/  UIMAD.WIDE.U32 UR8, UR33, UR34, URZ ;  /* 0x00000022210872a5 */ /* 0x000fe2000f8e003f */
[----:B------:R-:W-:Y:S01]  /*c9d0*/  F2FP.BF16.PACK_AB R221, R221, R222 ;  /* 0x000000dedddd723e */ /* 0x000fe200000010ff */
[----:B------:R-:W-:Y:S01]  /*c9e0*/  BSSY B0, `(.L_x_429) ;  /* 0x0000040000007945 */ /* 0x000fe20003800000 */
[----:B------:R-:W-:-:S02]  /*c9f0*/  F2FP.BF16.PACK_AB R219, R219, R220 ;  /* 0x000000dcdbdb723e */ /* 0x000fc400000010ff */
[----:B------:R-:W-:Y:S01]  /*ca00*/  F2FP.BF16.PACK_AB R217, R217, R218 ;  /* 0x000000dad9d9723e */ /* 0x000fe200000010ff */
[----:B------:R0:W-:Y:S01]  /*ca10*/  STS.U16 [R145+0x2], R0 ;  /* 0x0000020091007388 */ /* 0x0001e20000000400 */
[----:B------:R-:W-:Y:S02]  /*ca20*/  PRMT R4, R223, 0x7632, R4 ;  /* 0x00007632df047816 */ /* 0x000fe40000000004 */
[----:B------:R-:W-:Y:S01]  /*ca30*/  PRMT R5, R217, 0x7632, R5 ;  /* 0x00007632d9057816 */ /* 0x000fe20000000005 */
[----:B------:R1:W-:Y:S01]  /*ca40*/  STS.U16 [R145+0x6], R2 ;  /* 0x0000060291007388 */ /* 0x0003e20000000400 */
[----:B------:R-:W-:-:S03]  /*ca50*/  SHF.R.S32.HI R45, RZ, 0x1f, R146 ;  /* 0x0000001fff2d7819 */ /* 0x000fc60000011492 */
[----:B------:R2:W-:Y:S01]  /*ca60*/  STS.U16 [R145+0xa], R3 ;  /* 0x00000a0391007388 */ /* 0x0005e20000000400 */
[----:B0-----:R-:W-:-:S03]  /*ca70*/  PRMT R0, R225, 0x7632, R0 ;  /* 0x00007632e1007816 */ /* 0x001fc60000000000 */
[----:B------:R-:W-:Y:S01]  /*ca80*/  STS.U16 [R145], R231 ;  /* 0x000000e791007388 */ /* 0x000fe20000000400 */
[----:B-1----:R-:W-:-:S03]  /*ca90*/  PRMT R2, R221, 0x7632, R2 ;  /* 0x00007632dd027816 */ /* 0x002fc60000000002 */
[----:B------:R-:W-:Y:S01]  /*caa0*/  STS.U16 [R145+0x4], R229 ;  /* 0x000004e591007388 */ /* 0x000fe20000000400 */
[----:B--2---:R-:W-:-:S03]  /*cab0*/  PRMT R3, R219, 0x7632, R3 ;  /* 0x00007632db037816 */ /* 0x004fc60000000003 */
[----:B------:R-:W-:Y:S04]  /*cac0*/  STS.U16 [R145+0x8], R227 ;  /* 0x000008e391007388 */ /* 0x000fe80000000400 */
[----:B------:R-:W-:Y:S04]  /*cad0*/  STS.U16 [R145+0xc], R225 ;  /* 0x00000ce191007388 */ /* 0x000fe80000000400 */
[----:B------:R0:W-:Y:S04]  /*cae0*/  STS.U16 [R145+0xe], R0 ;  /* 0x00000e0091007388 */ /* 0x0001e80000000400 */
[----:B------:R-:W-:Y:S04]  /*caf0*/  STS.U16 [R145+0x10], R223 ;  /* 0x000010df91007388 */ /* 0x000fe80000000400 */
[----:B------:R-:W-:Y:S01]  /*cb00*/  STS.U16 [R145+0x12], R4 ;  /* 0x0000120491007388 */ /* 0x000fe20000000400 */
[----:B0-----:R-:W-:-:S03]  /*cb10*/  MOV R0, UR38 ;  /* 0x0000002600007c02 */ /* 0x001fc60008000f00 */
[----:B------:R-:W-:Y:S04]  /*cb20*/  STS.U16 [R145+0x14], R221 ;  /* 0x000014dd91007388 */ /* 0x000fe80000000400 */
[----:B------:R0:W-:Y:S04]  /*cb30*/  STS.U16 [R145+0x16], R2 ;  /* 0x0000160291007388 */ /* 0x0001e80000000400 */
[----:B------:R-:W-:Y:S04]  /*cb40*/  STS.U16 [R145+0x18], R219 ;  /* 0x000018db91007388 */ /* 0x000fe80000000400 */
[----:B------:R1:W-:Y:S01]  /*cb50*/  STS.U16 [R145+0x1a], R3 ;  /* 0x00001a0391007388 */ /* 0x0003e20000000400 */
[----:B0-----:R-:W-:Y:S01]  /*cb60*/  IADD3 R2, P2, R146, UR38, RZ ;  /* 0x0000002692027c10 */ /* 0x001fe2000ff5e0ff */
[----:B------:R-:W-:-:S02]  /*cb70*/  UIMAD UR38, UR33, UR35, UR7 ;  /* 0x00000023212672a4 */ /* 0x000fc4000f8e0207 */
[----:B------:R-:W-:Y:S01]  /*cb80*/  STS.U16 [R145+0x1c], R217 ;  /* 0x00001cd991007388 */ /* 0x000fe20000000400 */
[----:B------:R-:W-:-:S03]  /*cb90*/  UIADD3 UR7, UR21, UR32, URZ ;  /* 0x0000002015077290 */ /* 0x000fc6000fffe03f */
[----:B------:R-:W-:Y:S01]  /*cba0*/  STS.U16 [R145+0x1e], R5 ;  /* 0x00001e0591007388 */ /* 0x000fe20000000400 */
[----:B------:R-:W-:-:S06]  /*cbb0*/  NOP ;  /* 0x0000000000007918 */ /* 0x000fcc0000000000 */
[----:B------:R-:W-:Y:S01]  /*cbc0*/  LDS.U16 R9, [R252] ;  /* 0x00000000fc097984 */ /* 0x000fe20000000400 */
[----:B-1----:R-:W-:-:S03]  /*cbd0*/  LEA.HI.X.SX32 R3, R0, R45, 0x1, P2 ;  /* 0x0000002d00037211 */ /* 0x002fc600010f0eff */
        /* <DEDUP_REMOVED lines=20> */
[----:B------:R-:W-:Y:S01]  /*cd20*/  MOV R5, UR33 ;  /* 0x0000002100057c02 */ /* 0x000fe20008000f00 */
[----:B------:R-:W-:Y:S01]  /*cd30*/  ULDC.64 UR34, c[0x0][0x2e0] ;  /* 0x0000b80000227ab9 */ /* 0x000fe20000000a00 */
[----:B------:R-:W-:Y:S01]  /*cd40*/  MOV R7, UR16 ;  /* 0x0000001000077c02 */ /* 0x000fe20008000f00 */
[----:B------:R-:W-:Y:S02]  /*cd50*/  UIMAD UR34, UR17, UR34, URZ ;  /* 0x00000022112272a4 */ /* 0x000fe4000f8e023f */
[----:B------:R-:W-:Y:S02]  /*cd60*/  IMAD.WIDE.U32 R4, R5, c[0x0][0x2d8], R2 ;  /* 0x0000b60005047a25 */ /* 0x000fe400078e0002 */
[----:B------:R-:W-:-:S03]  /*cd70*/  UIMAD UR34, UR16, UR35, UR34 ;  /* 0x00000023102272a4 */ /* 0x000fc6000f8e0222 */
[----:B------:R-:W-:-:S05]  /*cd80*/  IADD3 R5, R5, UR32, RZ ;  /* 0x0000002005057c10 */ /* 0x000fca000fffe0ff */
[----:B------:R-:W-:-:S05]  /*cd90*/  IMAD.WIDE.U32 R4, R7, c[0x0][0x2e0], R4 ;  /* 0x0000b80007047a25 */ /* 0x000fca00078e0004 */
[----:B------:R-:W-:Y:S02]  /*cda0*/  IADD3 R5, R5, UR34, RZ ;  /* 0x0000002205057c10 */ /* 0x000fe4000fffe0ff */
[----:B------:R-:W-:-:S04]  /*cdb0*/  LEA R6, P1, R4, c[0x0][0x330], 0x1 ;  /* 0x0000cc0004067a11 */ /* 0x000fc800078208ff */
[----:B------:R-:W-:-:S05]  /*cdc0*/  LEA.HI.X R7, R4, c[0x0][0x334], R5, 0x1, P1 ;  /* 0x0000cd0004077a11 */ /* 0x000fca00008f0c05 */
[----:B------:R0:W-:Y:S04]  /*cdd0*/  STG.E.U16 [R6.64], R9 ;  /* 0x0000000906007986 */ /* 0x0001e8000c10151e */
.L_x_430:
[----:B------:R-:W-:Y:S05]  /*cde0*/  BSYNC B0 ;  /* 0x0000000000007941 */ /* 0x000fea0003800000 */
.L_x_429:
[----:B0-----:R-:W2:Y:S01]  /*cdf0*/  LDL.LU R7, [R1] ;  /* 0x0000000001077983 */ /* 0x001ea20000300800 */
[----:B------:R-:W-:Y:S01]  /*ce00*/  ULDC UR32, c[0x0][0x174] ;  /* 0x00005d0000207ab9 */ /* 0x000fe20000000800 */
[C---:B------:R-:W-:Y:S01]  /*ce10*/  LEA R4, P1, R146.reuse, c[0x0][0x330], 0x1 ;  /* 0x0000cc0092047a11 */ /* 0x040fe200078208ff */
[----:B------:R-:W-:Y:S01]  /*ce20*/  ULDC.64 UR34, c[0x0][0x2e0] ;  /* 0x0000b80000227ab9 */ /* 0x000fe20000000a00 */
[C---:B------:R-:W-:Y:S01]  /*ce30*/  LOP3.LUT R22, R146.reuse, 0x20, RZ, 0xfc, !PT ;  /* 0x0000002092167812 */ /* 0x040fe200078efcff */
[----:B------:R-:W-:Y:S01]  /*ce40*/  UIADD3 UR32, UR6, -UR32, URZ ;  /* 0x8000002006207290 */ /* 0x000fe2000fffe03f */
[C---:B------:R-:W-:Y:S01]  /*ce50*/  LOP3.LUT R24, R146.reuse, 0x40, RZ, 0xfc, !PT ;  /* 0x0000004092187812 */ /* 0x040fe200078efcff */
[----:B------:R-:W-:Y:S01]  /*ce60*/  UMOV UR21, UR7 ;  /* 0x0000000700157c82 */ /* 0x000fe20008000000 */
[C---:B------:R-:W-:Y:S01]  /*ce70*/  LOP3.LUT R26, R146.reuse, 0x60, RZ, 0xfc, !PT ;  /* 0x00000060921a7812 */ /* 0x040fe200078efcff */
[----:B------:R-:W-:Y:S01]  /*ce80*/  UIMAD.WIDE.U32 UR20, UR16, UR34, UR20 ;  /* 0x00000022101472a5 */ /* 0x000fe2000f8e0014 */
[----:B------:R-:W-:Y:S01]  /*ce90*/  LEA.HI.X R0, R146, c[0x0][0x334], R45, 0x1, P1 ;  /* 0x0000cd0092007a11 */ /* 0x000fe200008f0c2d */
[----:B------:R-:W-:Y:S01]  /*cea0*/  UIMAD UR34, UR17, UR34, URZ ;  /* 0x00000022112272a4 */ /* 0x000fe2000f8e023f */
[-C--:B------:R-:W-:Y:S01]  /*ceb0*/  ISETP.GE.AND P1, PT, R22, R43.reuse, PT ;  /* 0x0000002b1600720c */ /* 0x080fe20003f26270 */
[----:B------:R-:W-:Y:S01]  /*cec0*/  UIMAD UR32, UR32, -0x800, URZ ;  /* 0xfffff800202078a4 */ /* 0x000fe2000f8e023f */
[-C--:B------:R-:W-:Y:S01]  /*ced0*/  ISETP.GE.AND P2, PT, R24, R43.reuse, PT ;  /* 0x0000002b1800720c */ /* 0x080fe20003f46270 */
[----:B------:R-:W-:Y:S01]  /*cee0*/  UIMAD UR35, UR16, UR35, UR34 ;  /* 0x00000023102372a4 */ /* 0x000fe2000f8e0222 */
[----:B------:R-:W-:Y:S01]  /*cef0*/  ISETP.GE.AND P3, PT, R26, R43, PT ;  /* 0x0000002b1a00720c */ /* 0x000fe20003f66270 */
[----:B------:R-:W-:Y:S01]  /*cf00*/  UIADD3 UR7, UP0, UR32, UR20, URZ ;  /* 0x0000001420077290 */ /* 0x000fe2000ff1e03f */
[C---:B------:R-:W-:Y:S01]  /*cf10*/  LOP3.LUT R28, R146.reuse, 0x80, RZ, 0xfc, !PT ;  /* 0x00000080921c7812 */ /* 0x040fe200078efcff */
[----:B------:R-:W-:Y:S01]  /*cf20*/  USHF.R.S32.HI UR34, URZ, 0x1f, UR32 ;  /* 0x0000001f3f227899 */ /* 0x000fe20008011420 */
[C---:B------:R-:W-:Y:S01]  /*cf30*/  LOP3.LUT R30, R146.reuse, 0xa0, RZ, 0xfc, !PT ;  /* 0x000000a0921e7812 */ /* 0x040fe200078efcff */
[----:B------:R-:W-:Y:S01]  /*cf40*/  BSSY B0, `(.L_x_431) ;  /* 0x00000b3000007945 */ /* 0x000fe20003800000 */
[C---:B------:R-:W-:Y:S01]  /*cf50*/  LOP3.LUT R32, R146.reuse, 0xc0, RZ, 0xfc, !PT ;  /* 0x000000c092207812 */ /* 0x040fe200078efcff */
[----:B------:R-:W-:Y:S01]  /*cf60*/  UIADD3.X UR20, UR34, UR35, UR21, UP0, !UPT ;  /* 0x0000002322147290 */ /* 0x000fe200087fe415 */
[----:B------:R-:W-:Y:S01]  /*cf70*/  MOV R5, UR7 ;  /* 0x0000000700057c02 */ /* 0x000fe20008000f00 */
[----:B------:R-:W-:Y:S01]  /*cf80*/  UIADD3 UR7, UR9, UR38, URZ ;  /* 0x0000002609077290 */ /* 0x000fe2000fffe03f */
[----:B------:R-:W-:-:S02]  /*cf90*/  LOP3.LUT R34, R146, 0xe0, RZ, 0xfc, !PT ;  /* 0x000000e092227812 */ /* 0x000fc400078efcff */
[C---:B------:R-:W-:Y:S02]  /*cfa0*/  LEA R4, P4, R5.reuse, R4, 0x1 ;  /* 0x0000000405047211 */ /* 0x040fe400078808ff */
[----:B------:R-:W-:Y:S02]  /*cfb0*/  MOV R6, UR20 ;  /* 0x0000001400067c02 */ /* 0x000fe40008000f00 */
[C---:B------:R-:W-:Y:S02]  /*cfc0*/  LOP3.LUT R36, R146.reuse, 0x100, RZ, 0xfc, !PT ;  /* 0x0000010092247812 */ /* 0x040fe400078efcff */
[----:B------:R-:W-:Y:S02]  /*cfd0*/  LEA.HI.X R5, R5, R0, R6, 0x1, P4 ;  /* 0x0000000005057211 */ /* 0x000fe400020f0c06 */
[----:B------:R-:W-:Y:S02]  /*cfe0*/  LOP3.LUT R38, R146, 0x120, RZ, 0xfc, !PT ;  /* 0x0000012092267812 */ /* 0x000fe400078efcff */
[-C--:B------:R-:W-:Y:S01]  /*cff0*/  ISETP.GE.AND P4, PT, R34, R43.reuse, PT ;  /* 0x0000002b2200720c */ /* 0x080fe20003f86270 */
[----:B------:R0:W-:Y:S01]  /*d000*/  @!P1 STG.E.U16 [R4.64+-0xfc0], R11 ;  /* 0xfff0400b04009986 */ /* 0x0001e2000c10151e */
[----:B------:R-:W-:-:S02]  /*d010*/  ISETP.GE.AND P1, PT, R28, R43, PT ;  /* 0x0000002b1c00720c */ /* 0x000fc40003f26270 */
[-C--:B------:R-:W-:Y:S01]  /*d020*/  ISETP.GE.AND P5, PT, R36, R43.reuse, PT ;  /* 0x0000002b2400720c */ /* 0x080fe20003fa6270 */
[----:B------:R1:W-:Y:S01]  /*d030*/  @!P2 STG.E.U16 [R4.64+-0xf80], R13 ;  /* 0xfff0800d0400a986 */ /* 0x0003e2000c10151e */
[-C--:B------:R-:W-:Y:S02]  /*d040*/  ISETP.GE.AND P2, PT, R30, R43.reuse, PT ;  /* 0x0000002b1e00720c */ /* 0x080fe40003f46270 */
[-C--:B------:R-:W-:Y:S01]  /*d050*/  ISETP.GE.AND P6, PT, R38, R43.reuse, PT ;  /* 0x0000002b2600720c */ /* 0x080fe20003fc6270 */
[----:B------:R3:W-:Y:S01]  /*d060*/  @!P3 STG.E.U16 [R4.64+-0xf40], R15 ;  /* 0xfff0c00f0400b986 */ /* 0x0007e2000c10151e */
[----:B------:R-:W-:Y:S02]  /*d070*/  ISETP.GE.AND P3, PT, R32, R43, PT ;  /* 0x0000002b2000720c */ /* 0x000fe40003f66270 */
[C---:B------:R-:W-:Y:S01]  /*d080*/  LOP3.LUT R40, R146.reuse, 0x140, RZ, 0xfc, !PT ;  /* 0x0000014092287812 */ /* 0x040fe200078efcff */
[----:B------:R-:W-:Y:S01]  /*d090*/  @!P4 STG.E.U16 [R4.64+-0xe40], R23 ;  /* 0xfff1c0170400c986 */ /* 0x000fe2000c10151e */
[----:B------:R-:W-:-:S02]  /*d0a0*/  LOP3.LUT R42, R146, 0x160, RZ, 0xfc, !PT ;  /* 0x00000160922a7812 */ /* 0x000fc400078efcff */
[C---:B------:R-:W-:Y:S01]  /*d0b0*/  LOP3.LUT R44, R146.reuse, 0x180, RZ, 0xfc, !PT ;  /* 0x00000180922c7812 */ /* 0x040fe200078efcff */
[----:B------:R4:W-:Y:S01]  /*d0c0*/  @!P1 STG.E.U16 [R4.64+-0xf00], R17 ;  /* 0xfff1001104009986 */ /* 0x0009e2000c10151e */
[C---:B------:R-:W-:Y:S02]  /*d0d0*/  LOP3.LUT R46, R146.reuse, 0x1a0, RZ, 0xfc, !PT ;  /* 0x000001a0922e7812 */ /* 0x040fe400078efcff */
[C---:B------:R-:W-:Y:S01]  /*d0e0*/  LOP3.LUT R48, R146.reuse, 0x1c0, RZ, 0xfc, !PT ;  /* 0x000001c092307812 */ /* 0x040fe200078efcff */
[----:B------:R-:W-:Y:S01]  /*d0f0*/  @!P2 STG.E.U16 [R4.64+-0xec0], R19 ;  /* 0xfff140130400a986 */ /* 0x000fe2000c10151e */
[----:B------:R-:W-:Y:S02]  /*d100*/  LOP3.LUT R50, R146, 0x1e0, RZ, 0xfc, !PT ;  /* 0x000001e092327812 */ /* 0x000fe400078efcff */
[-C--:B------:R-:W-:Y:S01]  /*d110*/  ISETP.GE.AND P1, PT, R40, R43.reuse, PT ;  /* 0x0000002b2800720c */ /* 0x080fe20003f26270 */
[----:B------:R-:W-:Y:S01]  /*d120*/  @!P3 STG.E.U16 [R4.64+-0xe80], R21 ;  /* 0xfff180150400b986 */ /* 0x000fe2000c10151e */
[----:B------:R-:W-:-:S02]  /*d130*/  ISETP.GE.AND P2, PT, R42, R43, PT ;  /* 0x0000002b2a00720c */ /* 0x000fc40003f46270 */
[-C--:B------:R-:W-:Y:S01]  /*d140*/  ISETP.GE.AND P3, PT, R44, R43.reuse, PT ;  /* 0x0000002b2c00720c */ /* 0x080fe20003f66270 */
[----:B------:R-:W-:Y:S01]  /*d150*/  @!P5 STG.E.U16 [R4.64+-0xe00], R25 ;  /* 0xfff200190400d986 */ /* 0x000fe2000c10151e */
[-C--:B------:R-:W-:Y:S02]  /*d160*/  ISETP.GE.AND P4, PT, R46, R43.reuse, PT ;  /* 0x0000002b2e00720c */ /* 0x080fe40003f86270 */
[-C--:B------:R-:W-:Y:S01]  /*d170*/  ISETP.GE.AND P5, PT, R48, R43.reuse, PT ;  /* 0x0000002b3000720c */ /* 0x080fe20003fa6270 */
[----:B------:R-:W-:Y:S01]  /*d180*/  @!P6 STG.E.U16 [R4.64+-0xdc0], R27 ;  /* 0xfff2401b0400e986 */ /* 0x000fe2000c10151e */
[----:B------:R-:W-:Y:S02]  /*d190*/  ISETP.GE.AND P6, PT, R50, R43, PT ;  /* 0x0000002b3200720c */ /* 0x000fe40003fc6270 */
[----:B------:R-:W-:Y:S01]  /*d1a0*/  SHF.L.U32 R0, R148, 0x4, RZ ;  /* 0x0000000494007819 */ /* 0x000fe200000006ff */
[----:B------:R-:W-:Y:S03]  /*d1b0*/  @!P1 STG.E.U16 [R4.64+-0xd80], R29 ;  /* 0xfff2801d04009986 */ /* 0x000fe6000c10151e */
[----:B------:R-:W-:Y:S01]  /*d1c0*/  LOP3.LUT R0, R0, 0xfffffe00, RZ, 0xc0, !PT ;  /* 0xfffffe0000007812 */ /* 0x000fe200078ec0ff */
[----:B------:R-:W-:Y:S03]  /*d1d0*/  @!P2 STG.E.U16 [R4.64+-0xd40], R31 ;  /* 0xfff2c01f0400a986 */ /* 0x000fe6000c10151e */
[----:B------:R-:W-:Y:S01]  /*d1e0*/  LEA R52, R147, R0, 0x4 ;  /* 0x0000000093347211 */ /* 0x000fe200078e20ff */
[----:B------:R-:W-:Y:S03]  /*d1f0*/  @!P3 STG.E.U16 [R4.64+-0xd00], R33 ;  /* 0xfff300210400b986 */ /* 0x000fe6000c10151e */
[C---:B------:R-:W-:Y:S01]  /*d200*/  IADD3 R6, R52.reuse, 0x1, RZ ;  /* 0x0000000134067810 */ /* 0x040fe20007ffe0ff */
[----:B------:R-:W-:Y:S01]  /*d210*/  @!P4 STG.E.U16 [R4.64+-0xcc0], R35 ;  /* 0xfff340230400c986 */ /* 0x000fe2000c10151e */
[----:B------:R-:W-:-:S02]  /*d220*/  IADD3 R9, R52, 0x3, RZ ;  /* 0x0000000334097810 */ /* 0x000fc40007ffe0ff */
[C---:B------:R-:W-:Y:S01]  /*d230*/  IADD3 R10, R52.reuse, 0x4, RZ ;  /* 0x00000004340a7810 */ /* 0x040fe20007ffe0ff */
[----:B------:R-:W-:Y:S01]  /*d240*/  @!P5 STG.E.U16 [R4.64+-0xc80], R39 ;  /* 0xfff380270400d986 */ /* 0x000fe2000c10151e */
[----:B0-----:R-:W-:Y:S02]  /*d250*/  IADD3 R11, R52, 0x5, RZ ;  /* 0x00000005340b7810 */ /* 0x001fe40007ffe0ff */
[-C--:B------:R-:W-:Y:S01]  /*d260*/  LEA.HI.SX32 R6, R6, R52.reuse, 0x1b ;  /* 0x0000003406067211 */ /* 0x080fe200078fdaff */
[----:B------:R0:W-:Y:S01]  /*d270*/  @!P6 STG.E.U16 [R4.64+-0xc40], R41 ;  /* 0xfff3c0290400e986 */ /* 0x0001e2000c10151e */
[----:B------:R-:W-:Y:S02]  /*d280*/  IADD3 R12, R52, 0x6, RZ ;  /* 0x00000006340c7810 */ /* 0x000fe40007ffe0ff */
[-C--:B------:R-:W-:Y:S02]  /*d290*/  LEA.HI.SX32 R9, R9, R52.reuse, 0x1b ;  /* 0x0000003409097211 */ /* 0x080fe400078fdaff */
[----:B------:R-:W-:-:S02]  /*d2a0*/  LEA.HI.SX32 R10, R10, R52, 0x1b ;  /* 0x000000340a0a7211 */ /* 0x000fc400078fdaff */
[-C--:B------:R-:W-:Y:S02]  /*d2b0*/  LEA.HI.SX32 R11, R11, R52.reuse, 0x1b ;  /* 0x000000340b0b7211 */ /* 0x080fe400078fdaff */
[----:B------:R-:W-:Y:S02]  /*d2c0*/  SHF.L.U32 R6, R6, 0x1, RZ ;  /* 0x0000000106067819 */ /* 0x000fe400000006ff */
[----:B-1----:R-:W-:Y:S02]  /*d2d0*/  IADD3 R13, R52, 0x7, RZ ;  /* 0x00000007340d7810 */ /* 0x002fe40007ffe0ff */
[----:B------:R-:W-:Y:S02]  /*d2e0*/  LEA.HI.SX32 R12, R12, R52, 0x1b ;  /* 0x000000340c0c7211 */ /* 0x000fe400078fdaff */
[----:B------:R-:W-:Y:S02]  /*d2f0*/  IADD3 R14, R52, 0x8, RZ ;  /* 0x00000008340e7810 */ /* 0x000fe40007ffe0ff */
[----:B------:R-:W-:-:S02]  /*d300*/  SHF.L.U32 R9, R9, 0x1, RZ ;  /* 0x0000000109097819 */ /* 0x000fc400000006ff */
[----:B---3--:R-:W-:Y:S02]  /*d310*/  IADD3 R15, R52, 0x9, RZ ;  /* 0x00000009340f7810 */ /* 0x008fe40007ffe0ff */
[----:B------:R-:W-:Y:S02]  /*d320*/  SHF.L.U32 R10, R10, 0x1, RZ ;  /* 0x000000010a0a7819 */ /* 0x000fe400000006ff */
[C---:B------:R-:W-:Y:S02]  /*d330*/  IADD3 R16, R52.reuse, 0xa, RZ ;  /* 0x0000000a34107810 */ /* 0x040fe40007ffe0ff */
[----:B------:R-:W-:Y:S02]  /*d340*/  SHF.L.U32 R11, R11, 0x1, RZ ;  /* 0x000000010b0b7819 */ /* 0x000fe400000006ff */
[----:B----4-:R-:W-:Y:S02]  /*d350*/  IADD3 R17, R52, 0xb, RZ ;  /* 0x0000000b34117810 */ /* 0x010fe40007ffe0ff */
[----:B------:R-:W-:-:S02]  /*d360*/  LEA.HI.SX32 R13, R13, R52, 0x1b ;  /* 0x000000340d0d7211 */ /* 0x000fc400078fdaff */
[----:B0-----:R-:W-:Y:S02]  /*d370*/  F2FP.BF16.PACK_AB R4, R179, R178 ;  /* 0x000000b2b304723e */ /* 0x001fe400000010ff */
[----:B------:R-:W-:Y:S02]  /*d380*/  SHF.L.U32 R12, R12, 0x1, RZ ;  /* 0x000000010c0c7819 */ /* 0x000fe400000006ff */
[----:B------:R-:W-:Y:S02]  /*d390*/  IADD3 R18, R52, 0xc, RZ ;  /* 0x0000000c34127810 */ /* 0x000fe40007ffe0ff */
[-C--:B------:R-:W-:Y:S02]  /*d3a0*/  LEA.HI.SX32 R14, R14, R52.reuse, 0x1b ;  /* 0x000000340e0e7211 */ /* 0x080fe400078fdaff */
[----:B------:R-:W-:Y:S02]  /*d3b0*/  IADD3 R19, R52, 0xd, RZ ;  /* 0x0000000d34137810 */ /* 0x000fe40007ffe0ff */
[----:B------:R-:W-:-:S02]  /*d3c0*/  LEA.HI.SX32 R15, R15, R52, 0x1b ;  /* 0x000000340f0f7211 */ /* 0x000fc400078fdaff */
[----:B------:R-:W-:Y:S02]  /*d3d0*/  IADD3 R20, R52, 0xe, RZ ;  /* 0x0000000e34147810 */ /* 0x000fe40007ffe0ff */
[-C--:B------:R-:W-:Y:S02]  /*d3e0*/  LEA.HI.SX32 R16, R16, R52.reuse, 0x1b ;  /* 0x0000003410107211 */ /* 0x080fe400078fdaff */
        /* <DEDUP_REMOVED lines=14> */
[----:B------:R-:W-:Y:S01]  /*d4d0*/  SHF.L.U32 R21, R21, 0x1, RZ ;  /* 0x0000000115157819 */ /* 0x000fe200000006ff */
[----:B--2---:R-:W-:Y:S01]  /*d4e0*/  FADD.FTZ R0, R172, R7 ;  /* 0x00000007ac007221 */ /* 0x004fe20000010000 */
[----:B------:R-:W-:-:S02]  /*d4f0*/  IADD3 R7, R52, 0x2, RZ ;  /* 0x0000000234077810 */ /* 0x000fc40007ffe0ff */
[----:B------:R-:W-:Y:S01]  /*d500*/  F2FP.BF16.PACK_AB R172, R173, R172 ;  /* 0x000000acadac723e */ /* 0x000fe200000010ff */
[----:B------:R-:W-:Y:S01]  /*d510*/  BAR.SYNC.DEFER_BLOCKING 0x0 ;  /* 0x0000000000007b1d */ /* 0x000fe20000010000 */
[----:B------:R-:W-:Y:S01]  /*d520*/  LEA.HI.SX32 R8, R7, R52, 0x1b ;  /* 0x0000003407087211 */ /* 0x000fe200078fdaff */
[----:B------:R-:W-:Y:S01]  /*d530*/  FADD.FTZ R7, R0, R173 ;  /* 0x000000ad00077221 */ /* 0x000fe20000010000 */
[----:B------:R-:W-:Y:S02]  /*d540*/  PRMT R5, R172, 0x7632, R5 ;  /* 0x00007632ac057816 */ /* 0x000fe40000000005 */
[----:B------:R-:W-:Y:S01]  /*d550*/  SHF.L.U32 R8, R8, 0x1, RZ ;  /* 0x0000000108087819 */ /* 0x000fe200000006ff */
[----:B------:R-:W-:Y:S01]  /*d560*/  FADD.FTZ R0, R7, R174 ;  /* 0x000000ae07007221 */ /* 0x000fe20000010000 */
[----:B------:R-:W-:-:S03]  /*d570*/  F2FP.BF16.PACK_AB R174, R175, R174 ;  /* 0x000000aeafae723e */ /* 0x000fc600000010ff */
[----:B------:R-:W-:-:S04]  /*d580*/  FADD.FTZ R7, R0, R175 ;  /* 0x000000af00077221 */ /* 0x000fc80000010000 */
[----:B------:R-:W-:Y:S01]  /*d590*/  FADD.FTZ R0, R7, R176 ;  /* 0x000000b007007221 */ /* 0x000fe20000010000 */
[----:B------:R-:W-:Y:S02]  /*d5a0*/  F2FP.BF16.PACK_AB R176, R177, R176 ;  /* 0x000000b0b1b0723e */ /* 0x000fe400000010ff */
[----:B------:R-:W-:Y:S01]  /*d5b0*/  PRMT R7, R174, 0x7632, R7 ;  /* 0x00007632ae077816 */ /* 0x000fe20000000007 */
[----:B------:R-:W-:Y:S01]  /*d5c0*/  FADD.FTZ R177, R0, R177 ;  /* 0x000000b100b17221 */ /* 0x000fe20000010000 */
[----:B------:R-:W-:Y:S02]  /*d5d0*/  PRMT R23, R176, 0x7632, R23 ;  /* 0x00007632b0177816 */ /* 0x000fe40000000017 */
[----:B------:R-:W-:Y:S01]  /*d5e0*/  IADD3 R0, P1, R146, -0x7e0, RZ ;  /* 0xfffff82092007810 */ /* 0x000fe20007f3e0ff */
[----:B------:R-:W-:Y:S01]  /*d5f0*/  FADD.FTZ R178, R177, R178 ;  /* 0x000000b2b1b27221 */ /* 0x000fe20000010000 */
[----:B------:R-:W-:Y:S02]  /*d600*/  STS.U16 [R145], R172 ;  /* 0x000000ac91007388 */ /* 0x000fe40000000400 */
[----:B------:R-:W-:Y:S01]  /*d610*/  IADD3.X R45, R45, -0x1, RZ, P1, !PT ;  /* 0xffffffff2d2d7810 */ /* 0x000fe20000ffe4ff */
[----:B------:R-:W-:Y:S01]  /*d620*/  FADD.FTZ R179, R178, R179 ;  /* 0x000000b3b2b37221 */ /* 0x000fe20000010000 */
[----:B------:R0:W-:Y:S04]  /*d630*/  STS.U16 [R6+0x2], R5 ;  /* 0x0000020506007388 */ /* 0x0001e80000000400 */
[----:B------:R1:W-:Y:S04]  /*d640*/  STS.U16 [R8+0x4], R174 ;  /* 0x000004ae08007388 */ /* 0x0003e80000000400 */
[----:B------:R-:W-:Y:S01]  /*d650*/  STS.U16 [R9+0x6], R7 ;  /* 0x0000060709007388 */ /* 0x000fe20000000400 */
[----:B0-----:R-:W-:Y:S01]  /*d660*/  F2FP.BF16.PACK_AB R5, R181, R180 ;  /* 0x000000b4b505723e */ /* 0x001fe200000010ff */
[----:B------:R-:W-:-:S02]  /*d670*/  FADD.FTZ R180, R179, R180 ;  /* 0x000000b4b3b47221 */ /* 0x000fc40000010000 */
[----:B------:R0:W-:Y:S01]  /*d680*/  STS.U16 [R10+0x8], R176 ;  /* 0x000008b00a007388 */ /* 0x0001e20000000400 */
[----:B------:R-:W-:Y:S02]  /*d690*/  F2FP.BF16.PACK_AB R6, R183, R182 ;  /* 0x000000b6b706723e */ /* 0x000fe400000010ff */
[----:B-1----:R-:W-:Y:S01]  /*d6a0*/  PRMT R8, R4, 0x7632, R8 ;  /* 0x0000763204087816 */ /* 0x002fe20000000008 */
[----:B------:R1:W-:Y:S01]  /*d6b0*/  STS.U16 [R11+0xa], R23 ;  /* 0x00000a170b007388 */ /* 0x0003e20000000400 */
[C---:B------:R-:W-:Y:S01]  /*d6c0*/  PRMT R25, R5.reuse, 0x7610, R25 ;  /* 0x0000761005197816 */ /* 0x040fe20000000019 */
[----:B------:R-:W-:Y:S01]  /*d6d0*/  FADD.FTZ R181, R180, R181 ;  /* 0x000000b5b4b57221 */ /* 0x000fe20000010000 */
[----:B------:R-:W-:Y:S01]  /*d6e0*/  PRMT R27, R5, 0x7632, R27 ;  /* 0x00007632051b7816 */ /* 0x000fe2000000001b */
[----:B------:R2:W-:Y:S01]  /*d6f0*/  STS.U16 [R12+0xc], R4 ;  /* 0x00000c040c007388 */ /* 0x0005e20000000400 */
[----:B------:R-:W-:Y:S01]  /*d700*/  F2FP.BF16.PACK_AB R5, R128, R215 ;  /* 0x000000d78005723e */ /* 0x000fe200000010ff */
[----:B------:R-:W-:Y:S01]  /*d710*/  FADD.FTZ R182, R181, R182 ;  /* 0x000000b6b5b67221 */ /* 0x000fe20000010000 */
[----:B0-----:R-:W-:Y:S01]  /*d720*/  PRMT R10, R6, 0x7632, R10 ;  /* 0x00007632060a7816 */ /* 0x001fe2000000000a */
[----:B------:R-:W-:Y:S01]  /*d730*/  STS.U16 [R13+0xe], R8 ;  /* 0x00000e080d007388 */ /* 0x000fe20000000400 */
[----:B-1----:R-:W-:Y:S01]  /*d740*/  PRMT R23, R5, 0x7632, R23 ;  /* 0x0000763205177816 */ /* 0x002fe20000000017 */
[----:B------:R-:W-:-:S02]  /*d750*/  FADD.FTZ R183, R182, R183 ;  /* 0x000000b7b6b77221 */ /* 0x000fc40000010000 */
[----:B------:R-:W-:Y:S01]  /*d760*/  STS.U16 [R14+0x10], R25 ;  /* 0x000010190e007388 */ /* 0x000fe20000000400 */
[----:B--2---:R-:W-:Y:S01]  /*d770*/  F2FP.BF16.PACK_AB R4, R185, R184 ;  /* 0x000000b8b904723e */ /* 0x004fe200000010ff */
[----:B------:R-:W-:Y:S02]  /*d780*/  FADD.FTZ R184, R183, R184 ;  /* 0x000000b8b7b87221 */ /* 0x000fe40000010000 */
[----:B------:R-:W-:Y:S01]  /*d790*/  STS.U16 [R15+0x12], R27 ;  /* 0x0000121b0f007388 */ /* 0x000fe20000000400 */
[----:B------:R-:W-:Y:S01]  /*d7a0*/  PRMT R12, R4, 0x7632, R12 ;  /* 0x00007632040c7816 */ /* 0x000fe2000000000c */
[----:B------:R-:W-:Y:S02]  /*d7b0*/  FADD.FTZ R184, R184, R185 ;  /* 0x000000b9b8b87221 */ /* 0x000fe40000010000 */
[----:B------:R-:W-:Y:S02]  /*d7c0*/  STS.U16 [R16+0x14], R6 ;  /* 0x0000140610007388 */ /* 0x000fe40000000400 */
[----:B------:R-:W-:-:S02]  /*d7d0*/  FADD.FTZ R215, R184, R215 ;  /* 0x000000d7b8d77221 */ /* 0x000fc40000010000 */
[----:B------:R-:W-:Y:S04]  /*d7e0*/  STS.U16 [R17+0x16], R10 ;  /* 0x0000160a11007388 */ /* 0x000fe80000000400 */
[----:B------:R0:W-:Y:S04]  /*d7f0*/  STS.U16 [R18+0x18], R4 ;  /* 0x0000180412007388 */ /* 0x0001e80000000400 */
[----:B------:R-:W-:Y:S04]  /*d800*/  STS.U16 [R19+0x1a], R12 ;  /* 0x00001a0c13007388 */ /* 0x000fe80000000400 */
[----:B------:R-:W-:Y:S01]  /*d810*/  STS.U16 [R20+0x1c], R5 ;  /* 0x00001c0514007388 */ /* 0x000fe20000000400 */
[----:B0-----:R-:W-:-:S03]  /*d820*/  FADD.FTZ R4, R215, R128 ;  /* 0x00000080d7047221 */ /* 0x001fc60000010000 */
        /* <DEDUP_REMOVED lines=20> */
[----:B------:R-:W-:Y:S04]  /*d970*/  STL [R1], R4 ;  /* 0x0000000401007387 */ /* 0x000fe80000100800 */
[----:B------:R-:W0:Y:S02]  /*d980*/  LDS R25, [0x1080] ;  /* 0x00108000ff197984 */ /* 0x000e240000000800 */
[----:B0-----:R-:W-:-:S13]  /*d990*/  ISETP.GE.AND P0, PT, R146, R25, PT ;  /* 0x000000199200720c */ /* 0x001fda0003f06270 */
[----:B------:R-:W-:Y:S05]  /*d9a0*/  @P0 BRA `(.L_x_432) ;  /* 0x000000c000000947 */ /* 0x000fea0003800000 */
[----:B------:R-:W-:Y:S01]  /*d9b0*/  MOV R5, UR33 ;  /* 0x0000002100057c02 */ /* 0x000fe20008000f00 */
[----:B------:R-:W-:Y:S02]  /*d9c0*/  ULDC.64 UR20, c[0x0][0x300] ;  /* 0x0000c00000147ab9 */ /* 0x000fe40000000a00 */
[----:B------:R-:W-:Y:S02]  /*d9d0*/  UIMAD UR20, UR17, UR20, URZ ;  /* 0x00000014111472a4 */ /* 0x000fe4000f8e023f */
[----:B------:R-:W-:Y:S01]  /*d9e0*/  IMAD.WIDE.U32 R2, R5, c[0x0][0x2f8], R2 ;  /* 0x0000be0005027a25 */ /* 0x000fe200078e0002 */
[----:B------:R-:W-:Y:S01]  /*d9f0*/  MOV R5, UR16 ;  /* 0x0000001000057c02 */ /* 0x000fe20008000f00 */
[----:B------:R-:W-:-:S03]  /*da00*/  UIMAD UR20, UR16, UR21, UR20 ;  /* 0x00000015101472a4 */ /* 0x000fc6000f8e0214 */
[----:B------:R-:W-:-:S05]  /*da10*/  IADD3 R3, R3, UR38, RZ ;  /* 0x0000002603037c10 */ /* 0x000fca000fffe0ff */
[----:B------:R-:W-:-:S05]  /*da20*/  IMAD.WIDE.U32 R2, R5, c[0x0][0x300], R2 ;  /* 0x0000c00005027a25 */ /* 0x000fca00078e0002 */
[----:B------:R-:W-:Y:S02]  /*da30*/  IADD3 R3, R3, UR20, RZ ;  /* 0x0000001403037c10 */ /* 0x000fe4000fffe0ff */
[----:B------:R-:W-:-:S04]  /*da40*/  LEA R4, P0, R2, c[0x0][0x340], 0x1 ;  /* 0x0000d00002047a11 */ /* 0x000fc800078008ff */
[----:B------:R-:W-:-:S05]  /*da50*/  LEA.HI.X R5, R2, c[0x0][0x344], R3, 0x1, P0 ;  /* 0x0000d10002057a11 */ /* 0x000fca00000f0c03 */
[----:B------:R0:W-:Y:S04]  /*da60*/  STG.E.U16 [R4.64], R7 ;  /* 0x0000000704007986 */ /* 0x0001e8000c10151e */
.L_x_432:
[----:B------:R-:W-:Y:S05]  /*da70*/  BSYNC B0 ;  /* 0x0000000000007941 */ /* 0x000fea0003800000 */
.L_x_431:
[----:B------:R-:W-:Y:S01]  /*da80*/  ULDC.64 UR20, c[0x0][0x300] ;  /* 0x0000c00000147ab9 */ /* 0x000fe20000000a00 */
[----:B------:R-:W-:Y:S01]  /*da90*/  LEA R2, P0, R0, c[0x0][0x340], 0x1 ;  /* 0x0000d00000027a11 */ /* 0x000fe200078008ff */
[----:B------:R-:W-:Y:S01]  /*daa0*/  UMOV UR9, UR7 ;  /* 0x0000000700097c82 */ /* 0x000fe20008000000 */
[-C--:B------:R-:W-:Y:S01]  /*dab0*/  ISETP.GE.AND P3, PT, R22, R25.reuse, PT ;  /* 0x000000191600720c */ /* 0x080fe20003f66270 */
[----:B------:R-:W-:Y:S01]  /*dac0*/  UIMAD.WIDE.U32 UR8, UR16, UR20, UR8 ;  /* 0x00000014100872a5 */ /* 0x000fe2000f8e0008 */
[----:B------:R-:W-:Y:S01]  /*dad0*/  LEA.HI.X R0, R0, c[0x0][0x344], R45, 0x1, P0 ;  /* 0x0000d10000007a11 */ /* 0x000fe200000f0c2d */
[----:B------:R-:W-:Y:S01]  /*dae0*/  UIMAD UR20, UR17, UR20, URZ ;  /* 0x00000014111472a4 */ /* 0x000fe2000f8e023f */
[-C--:B------:R-:W-:Y:S01]  /*daf0*/  ISETP.GE.AND P4, PT, R24, R25.reuse, PT ;  /* 0x000000191800720c */ /* 0x080fe20003f86270 */
[----:B------:R-:W-:Y:S01]  /*db00*/  UIADD3 UR7, UP0, UR32, UR8, URZ ;  /* 0x0000000820077290 */ /* 0x000fe2000ff1e03f */
[-C--:B------:R-:W-:Y:S01]  /*db10*/  ISETP.GE.AND P5, PT, R26, R25.reuse, PT ;  /* 0x000000191a00720c */ /* 0x080fe20003fa6270 */
[----:B------:R-:W-:Y:S01]  /*db20*/  UIMAD UR8, UR16, UR21, UR20 ;  /* 0x00000015100872a4 */ /* 0x000fe2000f8e0214 */
[-C--:B------:R-:W-:Y:S01]  /*db30*/  ISETP.GE.AND P6, PT, R28, R25.reuse, PT ;  /* 0x000000191c00720c */ /* 0x080fe20003fc6270 */
[----:B------:R-:W-:Y:S01]  /*db40*/  UIADD3 UR27, UP1, UR27, -0x2000, URZ ;  /* 0xffffe0001b1b7890 */ /* 0x000fe2000ff3e03f */
[-C--:B------:R-:W-:Y:S01]  /*db50*/  ISETP.GE.AND P1, PT, R32, R25.reuse, PT ;  /* 0x000000192000720c */ /* 0x080fe20003f26270 */
[----:B------:R-:W-:Y:S01]  /*db60*/  UIADD3.X UR8, UR34, UR8, UR9, UP0, !UPT ;  /* 0x0000000822087290 */ /* 0x000fe200087fe409 */
[----:B------:R-:W-:Y:S01]  /*db70*/  MOV R3, UR7 ;  /* 0x0000000700037c02 */ /* 0x000fe20008000f00 */
[----:B------:R-:W-:Y:S01]  /*db80*/  UISETP.GT.AND UP0, UPT, UR29, 0x1, UPT ;  /* 0x000000011d00788c */ /* 0x000fe2000bf04270 */
[----:B------:R-:W-:Y:S01]  /*db90*/  ISETP.GE.AND P2, PT, R34, R25, PT ;  /* 0x000000192200720c */ /* 0x000fe20003f46270 */
[----:B------:R-:W-:Y:S01]  /*dba0*/  UIADD3 UR19, UP2, UR19, -0x1000, URZ ;  /* 0xfffff00013137890 */ /* 0x000fe2000ff5e03f */
[----:B------:R-:W-:Y:S01]  /*dbb0*/  LEA R2, P0, R3, R2, 0x1 ;  /* 0x0000000203027211 */ /* 0x000fe200078008ff */
[----:B------:R-:W-:Y:S01]  /*dbc0*/  UIADD3 UR25, UP3, UR25, -0x1000, URZ ;  /* 0xfffff00019197890 */ /* 0x000fe2000ff7e03f */
[----:B0-----:R-:W-:Y:S01]  /*dbd0*/  MOV R4, UR8 ;  /* 0x0000000800047c02 */ /* 0x001fe20008000f00 */
[----:B------:R-:W-:-:S02]  /*dbe0*/  UIADD3 UR23, UP4, UR23, -0x1000, URZ ;  /* 0xfffff00017177890 */ /* 0x000fc4000ff9e03f */
[----:B------:R-:W-:Y:S01]  /*dbf0*/  UIADD3 UR6, UR6, 0x1, URZ ;  /* 0x0000000106067890 */ /* 0x000fe2000fffe03f */
[----:B------:R-:W-:Y:S01]  /*dc00*/  LEA.HI.X R3, R3, R0, R4, 0x1, P0 ;  /* 0x0000000003037211 */ /* 0x000fe200000f0c04 */
[----:B------:R-:W-:Y:S01]  /*dc10*/  UIADD3.X UR28, UR28, -0x1, URZ, UP1, !UPT ;  /* 0xffffffff1c1c7890 */ /* 0x000fe20008ffe43f */
[-C--:B------:R-:W-:Y:S01]  /*dc20*/  ISETP.GE.AND P0, PT, R30, R25.reuse, PT ;  /* 0x000000191e00720c */ /* 0x080fe20003f06270 */
[----:B------:R-:W-:Y:S02]  /*dc30*/  UIADD3.X UR22, UR22, -0x1, URZ, UP2, !UPT ;  /* 0xffffffff16167890 */ /* 0x000fe400097fe43f */
[----:B------:R0:W-:Y:S01]  /*dc40*/  @!P3 STG.E.U16 [R2.64], R251 ;  /* 0x000000fb0200b986 */ /* 0x0001e2000c10151e */
[-C--:B------:R-:W-:Y:S01]  /*dc50*/  ISETP.GE.AND P3, PT, R36, R25.reuse, PT ;  /* 0x000000192400720c */ /* 0x080fe20003f66270 */
[----:B------:R-:W-:Y:S02]  /*dc60*/  UIADD3.X UR26, UR26, -0x1, URZ, UP3, !UPT ;  /* 0xffffffff1a1a7890 */ /* 0x000fe40009ffe43f */
[----:B------:R0:W-:Y:S01]  /*dc70*/  @!P4 STG.E.U16 [R2.64+0x40], R9 ;  /* 0x000040090200c986 */ /* 0x0001e2000c10151e */
[----:B------:R-:W-:Y:S01]  /*dc80*/  ISETP.GE.AND P4, PT, R38, R25, PT ;  /* 0x000000192600720c */ /* 0x000fe20003f86270 */
[----:B------:R-:W-:-:S02]  /*dc90*/  UIADD3.X UR24, UR24, -0x1, URZ, UP4, !UPT ;  /* 0xffffffff18187890 */ /* 0x000fc4000a7fe43f */
        /* <DEDUP_REMOVED lines=19> */
[----:B------:R-:W-:-:S13]  /*ddd0*/  PLOP3.LUT P0, PT, PT, PT, UP0, 0x80, 0x0 ;  /* 0x000000000000781c */ /* 0x000fda0003f0f008 */
[----:B0-----:R-:W-:Y:S01]  /*dde0*/  @!P0 CALL.REL.NOINC `(.L_x_326) ;  /* 0x0000001000008944 */ /* 0x001fe20003c00000 */
[----:B------:R-:W-:Y:S05]  /*ddf0*/  BRA `(.L_x_433) ;  /* 0xffff2c5000007947 */ /* 0x000fea000383ffff */
.L_x_326:
[----:B------:R-:W-:Y:S02]  /*de00*/  ISETP.NE.U32.AND P0, PT, RZ, c[0x0][0x328], PT ;  /* 0x0000ca00ff007a0c */ /* 0x000fe40003f05070 */
[----:B------:R-:W-:Y:S02]  /*de10*/  ISETP.NE.U32.AND P2, PT, RZ, c[0x0][0x348], PT ;  /* 0x0000d200ff007a0c */ /* 0x000fe40003f45070 */
[----:B------:R-:W-:Y:S02]  /*de20*/  ISETP.NE.AND.EX P1, PT, RZ, c[0x0][0x32c], PT, P0 ;  /* 0x0000cb00ff007a0c */ /* 0x000fe40003f25300 */
[----:B------:R-:W-:-:S11]  /*de30*/  ISETP.NE.AND.EX P0, PT, RZ, c[0x0][0x34c], PT, P2 ;  /* 0x0000d300ff007a0c */ /* 0x000fd60003f05320 */
[----:B------:R-:W-:Y:S05]  /*de40*/  @!P1 BRA `(.L_x_434) ;  /* 0x000001f000009947 */ /* 0x000fea0003800000 */
[----:B------:R-:W3:Y:S01]  /*de50*/  LDL.LU R2, [R1+0x4] ;  /* 0x0000040001027983 */ /* 0x000ee20000300800 */
[----:B------:R-:W-:Y:S03]  /*de60*/  BSSY B0, `(.L_x_434) ;  /* 0x000001d000007945 */ /* 0x000fe60003800000 */
[----:B------:R-:W4:Y:S04]  /*de70*/  S2R R6, SR_LANEID ;  /* 0x0000000000067919 */ /* 0x000f280000000000 */
[----:B------:R-:W5:Y:S01]  /*de80*/  S2R R7, SR_TID.X ;  /* 0x0000000000077919 */ /* 0x000f620000002100 */
[----:B----4-:R-:W-:-:S13]  /*de90*/  ISETP.NE.AND P2, PT, R6, RZ, PT ;  /* 0x000000ff0600720c */ /* 0x010fda0003f45270 */
[----:B-----5:R-:W-:-:S04]  /*dea0*/  @!P2 SHF.R.S32.HI R6, RZ, 0x1f, R7 ;  /* 0x0000001fff06a819 */ /* 0x020fc80000011407 */
[----:B------:R-:W-:-:S04]  /*deb0*/  @!P2 LEA.HI R6, R6, R7, RZ, 0x5 ;  /* 0x000000070606a211 */ /* 0x000fc800078f28ff */
[----:B------:R-:W-:Y:S01]  /*dec0*/  @!P2 SHF.R.S32.HI R9, RZ, 0x5, R6 ;  /* 0x00000005ff09a819 */ /* 0x000fe20000011406 */
[----:B---3--:R-:W3:Y:S02]  /*ded0*/  SHFL.DOWN P1, R0, R2, 0x1, 0x1f ;  /* 0x08201f0002007f89 */ /* 0x008ee40000020000 */
[----:B---3--:R-:W-:-:S05]  /*dee0*/  @P1 FADD R0, R0, R2 ;  /* 0x0000000200001221 */ /* 0x008fca0000000000 */
[----:B-1----:R-:W1:Y:S02]  /*def0*/  SHFL.DOWN P1, R3, R0, 0x2, 0x1f ;  /* 0x08401f0000037f89 */ /* 0x002e640000020000 */
[----:B-1----:R-:W-:-:S05]  /*df00*/  @P1 FADD R3, R0, R3 ;  /* 0x0000000300031221 */ /* 0x002fca0000000000 */
[----:B------:R-:W1:Y:S02]  /*df10*/  SHFL.DOWN P1, R2, R3, 0x4, 0x1f ;  /* 0x08801f0003027f89 */ /* 0x000e640000020000 */
[----:B-1----:R-:W-:-:S05]  /*df20*/  @P1 FADD R2, R3, R2 ;  /* 0x0000000203021221 */ /* 0x002fca0000000000 */
[----:B------:R-:W1:Y:S02]  /*df30*/  SHFL.DOWN P1, R5, R2, 0x8, 0x1f ;  /* 0x09001f0002057f89 */ /* 0x000e640000020000 */
[----:B-1----:R-:W-:-:S05]  /*df40*/  @P1 FADD R5, R2, R5 ;  /* 0x0000000502051221 */ /* 0x002fca0000000000 */
[----:B------:R-:W1:Y:S02]  /*df50*/  SHFL.DOWN P1, R4, R5, 0x10, 0x1f ;  /* 0x0a001f0005047f89 */ /* 0x000e640000020000 */
[----:B-1----:R-:W-:Y:S01]  /*df60*/  @P1 FADD R4, R5, R4 ;  /* 0x0000000405041221 */ /* 0x002fe20000000000 */
[----:B------:R-:W-:-:S04]  /*df70*/  ISETP.NE.AND P1, PT, R7, RZ, PT ;  /* 0x000000ff0700720c */ /* 0x000fc80003f25270 */
[----:B------:R1:W-:Y:S04]  /*df80*/  @!P2 STS [R9.X4+0x6304], R4 ;  /* 0x006304040900a388 */ /* 0x0003e80000004800 */
[----:B------:R-:W-:Y:S06]  /*df90*/  BAR.SYNC.DEFER_BLOCKING 0x0 ;  /* 0x0000000000007b1d */ /* 0x000fec0000010000 */
[----:B------:R-:W-:Y:S05]  /*dfa0*/  @P1 BRA `(.L_x_435) ;  /* 0x0000008000001947 */ /* 0x000fea0003800000 */
[----:B-1----:R-:W1:Y:S04]  /*dfb0*/  @!P1 LDS.64 R2, [0x6308] ;  /* 0x00630800ff029984 */ /* 0x002e680000000a00 */
[----:B------:R-:W3:Y:S01]  /*dfc0*/  @!P1 LDS R5, [0x6310] ;  /* 0x00631000ff059984 */ /* 0x000ee20000000800 */
[----:B-1----:R-:W-:-:S04]  /*dfd0*/  @!P1 FADD.FTZ R2, R4, R2 ;  /* 0x0000000204029221 */ /* 0x002fc80000010000 */
[----:B------:R-:W-:Y:S01]  /*dfe0*/  @!P1 FADD.FTZ R0, R3, R2 ;  /* 0x0000000203009221 */ /* 0x000fe20000010000 */
[----:B------:R-:W-:Y:S02]  /*dff0*/  MOV R2, UR12 ;  /* 0x0000000c00027c02 */ /* 0x000fe40008000f00 */
[----:B------:R-:W-:Y:S01]  /*e000*/  MOV R3, UR13 ;  /* 0x0000000d00037c02 */ /* 0x000fe20008000f00 */
[----:B---3--:R-:W-:-:S05]  /*e010*/  @!P1 FADD.FTZ R4, R0, R5 ;  /* 0x0000000500049221 */ /* 0x008fca0000010000 */
[----:B------:R1:W-:Y:S02]  /*e020*/  RED.E.ADD.F32.FTZ.RN.STRONG.GPU [R2.64], R4 ;  /* 0x000000040200798e */ /* 0x0003e4000c10e79e */
.L_x_435:
[----:B-1----:R-:W-:Y:S05]  /*e030*/  BSYNC B0 ;  /* 0x0000000000007941 */ /* 0x002fea0003800000 */
.L_x_434:
[----:B------:R-:W-:Y:S01]  /*e040*/  BSSY B0, `(.L_x_436) ;  /* 0x0000023000007945 */ /* 0x000fe20003800000 */
[----:B------:R-:W-:Y:S05]  /*e050*/  @!P0 BRA `(.L_x_437) ;  /* 0x0000020000008947 */ /* 0x000fea0003800000 */
[----:B------:R-:W3:Y:S04]  /*e060*/  LDL.LU R2, [R1] ;  /* 0x0000000001027983 */ /* 0x000ee80000300800 */
[----:B------:R-:W4:Y:S04]  /*e070*/  S2R R6, SR_LANEID ;  /* 0x0000000000067919 */ /* 0x000f280000000000 */
[----:B------:R-:W5:Y:S04]  /*e080*/  S2R R11, SR_TID.X ;  /* 0x00000000000b7919 */ /* 0x000f680000002100 */
[----:B------:R-:W-:Y:S01]  /*e090*/  BAR.SYNC.DEFER_BLOCKING 0x0 ;  /* 0x0000000000007b1d */ /* 0x000fe20000010000 */
        /* <DEDUP_REMOVED lines=25> */
[----:B------:R1:W-:Y:S01]  /*e230*/  RED.E.ADD.F32.FTZ.RN.STRONG.GPU [R2.64], R4 ;  /* 0x000000040200798e */ /* 0x0003e2000c10e79e */
[----:B------:R-:W-:Y:S01]  /*e240*/  HFMA2.MMA R11, -RZ, RZ, 0, 0 ;  /* 0x00000000ff0b7435 */ /* 0x000fe200000001ff */
[----:B------:R-:W-:Y:S05]  /*e250*/  BRA `(.L_x_438) ;  /* 0x0000001000007947 */ /* 0x000fea0003800000 */
.L_x_437:
[----:B------:R-:W3:Y:S02]  /*e260*/  S2R R11, SR_TID.X ;  /* 0x00000000000b7919 */ /* 0x000ee40000002100 */
.L_x_438:
[----:B-1----:R-:W-:Y:S05]  /*e270*/  BSYNC B0 ;  /* 0x0000000000007941 */ /* 0x002fea0003800000 */
.L_x_436:
[----:B---3--:R-:W-:-:S13]  /*e280*/  ISETP.GE.AND P0, PT, R11, c[0x0][0x16c], PT ;  /* 0x00005b000b007a0c */ /* 0x008fda0003f06270 */
[----:B------:R-:W-:Y:S05]  /*e290*/  @P0 EXIT ;  /* 0x000000000000094d */ /* 0x000fea0003800000 */
[----:B------:R-:W-:Y:S02]  /*e2a0*/  ULDC.64 UR6, c[0x0][0x2a8] ;  /* 0x0000aa0000067ab9 */ /* 0x000fe40000000a00 */
[----:B------:R-:W-:Y:S02]  /*e2b0*/  ULDC.64 UR8, c[0x0][0x288] ;  /* 0x0000a20000087ab9 */ /* 0x000fe40000000a00 */
[----:B0-----:R-:W-:Y:S02]  /*e2c0*/  UIMAD UR4, UR17, UR6, URZ ;  /* 0x00000006110472a4 */ /* 0x001fe4000f8e023f */
[----:B------:R-:W-:Y:S02]  /*e2d0*/  UIMAD UR17, UR17, UR8, URZ ;  /* 0x00000008111172a4 */ /* 0x000fe4000f8e023f */
[----:B------:R-:W-:Y:S02]  /*e2e0*/  UIMAD.WIDE.U32 UR10, UR16, UR6, URZ ;  /* 0x00000006100a72a5 */ /* 0x000fe4000f8e003f */
[----:B------:R-:W-:-:S02]  /*e2f0*/  UIMAD UR7, UR16, UR7, UR4 ;  /* 0x00000007100772a4 */ /* 0x000fc4000f8e0204 */
[----:B--2---:R-:W-:Y:S02]  /*e300*/  UIMAD.WIDE.U32 UR4, UR16, UR8, URZ ;  /* 0x00000008100472a5 */ /* 0x004fe4000f8e003f */
[----:B------:R-:W-:Y:S02]  /*e310*/  UIMAD UR6, UR16, UR9, UR17 ;  /* 0x00000009100672a4 */ /* 0x000fe4000f8e0211 */
[----:B------:R-:W-:Y:S02]  /*e320*/  UIADD3 UR7, UR11, UR7, URZ ;  /* 0x000000070b077290 */ /* 0x000fe4000fffe03f */
[----:B------:R-:W-:Y:S02]  /*e330*/  UIADD3 UR6, UR5, UR6, URZ ;  /* 0x0000000605067290 */ /* 0x000fe4000fffe03f */
.L_x_439:
[----:B0-----:R-:W0:Y:S01]  /*e340*/  LDS.64 R12, [R11.X8+0x9b80] ;  /* 0x009b80000b0c7984 */ /* 0x001e220000008a00 */
[----:B------:R-:W-:Y:S02]  /*e350*/  MOV R2, UR4 ;  /* 0x0000000400027c02 */ /* 0x000fe40008000f00 */
[----:B------:R-:W-:Y:S01]  /*e360*/  SHF.R.S32.HI R0, RZ, 0x1f, R11 ;  /* 0x0000001fff007819 */ /* 0x000fe2000001140b */
[----:B------:R1:W2:Y:S01]  /*e370*/  LDS.64 R14, [R11.X8+0xa380] ;  /* 0x00a380000b0e7984 */ /* 0x0002a20000008a00 */
[----:B------:R-:W-:-:S02]  /*e380*/  MOV R7, UR6 ;  /* 0x0000000600077c02 */ /* 0x000fc40008000f00 */
[----:B------:R-:W-:Y:S01]  /*e390*/  MOV R6, R2 ;  /* 0x0000000200067202 */ /* 0x000fe20000000f00 */
[C---:B------:R-:W-:Y:S01]  /*e3a0*/  IMAD R2, R0.reuse, c[0x0][0x290], RZ ;  /* 0x0000a40000027a24 */ /* 0x040fe200078e02ff */
[----:B------:R-:W-:Y:S01]  /*e3b0*/  MOV R4, UR10 ;  /* 0x0000000a00047c02 */ /* 0x000fe20008000f00 */
[----:B------:R-:W-:Y:S01]  /*e3c0*/  IMAD R0, R0, c[0x0][0x2b0], RZ ;  /* 0x0000ac0000007a24 */ /* 0x000fe200078e02ff */
[----:B------:R-:W-:Y:S01]  /*e3d0*/  MOV R3, UR5 ;  /* 0x0000000500037c02 */ /* 0x000fe20008000f00 */
[C---:B------:R-:W-:Y:S01]  /*e3e0*/  IMAD.WIDE.U32 R6, R11.reuse, c[0x0][0x290], R6 ;  /* 0x0000a4000b067a25 */ /* 0x040fe200078e0006 */
[----:B------:R-:W-:Y:S02]  /*e3f0*/  MOV R9, UR7 ;  /* 0x0000000700097c02 */ /* 0x000fe40008000f00 */
[----:B------:R-:W-:Y:S01]  /*e400*/  MOV R8, R4 ;  /* 0x0000000400087202 */ /* 0x000fe20000000f00 */
[C---:B------:R-:W-:Y:S01]  /*e410*/  IMAD R3, R11.reuse, c[0x0][0x294], R2 ;  /* 0x0000a5000b037a24 */ /* 0x040fe200078e0202 */
[----:B------:R-:W-:Y:S01]  /*e420*/  MOV R5, UR11 ;  /* 0x0000000b00057c02 */ /* 0x000fe20008000f00 */
[C---:B------:R-:W-:Y:S01]  /*e430*/  IMAD R5, R11.reuse, c[0x0][0x2b4], R0 ;  /* 0x0000ad000b057a24 */ /* 0x040fe200078e0200 */
[----:B------:R-:W-:Y:S01]  /*e440*/  LEA R2, P0, R6, c[0x0][0x310], 0x3 ;  /* 0x0000c40006027a11 */ /* 0x000fe200078018ff */
[----:B------:R-:W-:Y:S01]  /*e450*/  IMAD.WIDE.U32 R8, R11, c[0x0][0x2b0], R8 ;  /* 0x0000ac000b087a25 */ /* 0x000fe200078e0008 */
[----:B------:R-:W-:Y:S01]  /*e460*/  IADD3 R3, R7, R3, RZ ;  /* 0x0000000307037210 */ /* 0x000fe20007ffe0ff */
[----:B------:R-:W-:Y:S01]  /*e470*/  YIELD ;  /* 0x0000000000007946 */ /* 0x000fe20003800000 */
[----:B-1----:R-:W-:-:S02]  /*e480*/  IADD3 R11, R11, c[0x0][0x0], RZ ;  /* 0x000000000b0b7a10 */ /* 0x002fc40007ffe0ff */
[----:B------:R-:W-:Y:S02]  /*e490*/  LEA.HI.X R3, R6, c[0x0][0x314], R3, 0x3, P0 ;  /* 0x0000c50006037a11 */ /* 0x000fe400000f1c03 */
[----:B------:R-:W-:Y:S02]  /*e4a0*/  ISETP.GE.AND P0, PT, R11, c[0x0][0x16c], PT ;  /* 0x00005b000b007a0c */ /* 0x000fe40003f06270 */
[----:B------:R-:W-:Y:S02]  /*e4b0*/  IADD3 R5, R9, R5, RZ ;  /* 0x0000000509057210 */ /* 0x000fe40007ffe0ff */
[----:B------:R-:W-:-:S04]  /*e4c0*/  LEA R4, P1, R8, c[0x0][0x318], 0x3 ;  /* 0x0000c60008047a11 */ /* 0x000fc800078218ff */
[----:B------:R-:W-:Y:S01]  /*e4d0*/  LEA.HI.X R5, R8, c[0x0][0x31c], R5, 0x3, P1 ;  /* 0x0000c70008057a11 */ /* 0x000fe200008f1c05 */
[----:B0-----:R0:W-:Y:S04]  /*e4e0*/  RED.E.ADD.F32.FTZ.RN.STRONG.GPU [R2.64], R12 ;  /* 0x0000000c0200798e */ /* 0x0011e8000c10e79e */
[----:B------:R0:W-:Y:S04]  /*e4f0*/  RED.E.ADD.F32.FTZ.RN.STRONG.GPU [R2.64+0x4], R13 ;  /* 0x0000040d0200798e */ /* 0x0001e8000c10e79e */
[----:B--2---:R0:W-:Y:S04]  /*e500*/  RED.E.ADD.F32.FTZ.RN.STRONG.GPU [R4.64], R14 ;  /* 0x0000000e0400798e */ /* 0x0041e8000c10e79e */
[----:B------:R0:W-:Y:S01]  /*e510*/  RED.E.ADD.F32.FTZ.RN.STRONG.GPU [R4.64+0x4], R15 ;  /* 0x0000040f0400798e */ /* 0x0001e2000c10e79e */
[----:B------:R-:W-:Y:S05]  /*e520*/  @!P0 BRA `(.L_x_439) ;  /* 0xfffffe1000008947 */ /* 0x000fea000383ffff */
[----:B------:R-:W-:Y:S05]  /*e530*/  EXIT ;  /* 0x000000000000794d */ /* 0x000fea0003800000 */
.L_x_332:
[----:B------:R-:W-:Y:S01]  /*e540*/  HFMA2.MMA R69, -RZ, RZ, 0, 5.9604644775390625e-08 ;  /* 0x00000001ff457435 */ /* 0x000fe200000001ff */
[----:B------:R-:W-:-:S02]  /*e550*/  MOV R70, R66 ;  /* 0x0000004200467202 */ /* 0x000fc40000000f00 */
[----:B------:R-:W-:Y:S02]  /*e560*/  MOV R68, RZ ;  /* 0x000000ff00447202 */ /* 0x000fe40000000f00 */
[----:B------:R-:W-:Y:S02]  /*e570*/  MOV R67, 0xffffffff ;  /* 0xffffffff00437802 */ /* 0x000fe40000000f00 */
[----:B------:R-:W-:Y:S02]  /*e580*/  MOV R64, 0xe5a0 ;  /* 0x0000e5a000407802 */ /* 0x000fe40000000f00 */
[----:B-----5:R-:W-:Y:S05]  /*e590*/  CALL.REL.NOINC `($__internal_14_$__cuda_sm70_shflsync_up) ;  /* 0x00001d6000007944 */ /* 0x020fea0003c00000 */
[----:B-1----:R-:W-:Y:S01]  /*e5a0*/  MOV R71, R67 ;  /* 0x0000004300477202 */ /* 0x002fe20000000f00 */
[----:B0-----:R-:W-:Y:S05]  /*e5b0*/  BRA `(.L_x_440) ;  /* 0xffff77b000007947 */ /* 0x001fea000383ffff */
.L_x_333:
[----:B------:R-:W-:Y:S01]  /*e5c0*/  HFMA2.MMA R69, -RZ, RZ, 0, 5.9604644775390625e-08 ;  /* 0x00000001ff457435 */ /* 0x000fe200000001ff */
[----:B------:R-:W-:Y:S02]  /*e5d0*/  MOV R70, R76 ;  /* 0x0000004c00467202 */ /* 0x000fe40000000f00 */
[----:B------:R-:W-:Y:S02]  /*e5e0*/  MOV R68, RZ ;  /* 0x000000ff00447202 */ /* 0x000fe40000000f00 */
[----:B------:R-:W-:-:S02]  /*e5f0*/  MOV R67, 0xffffffff ;  /* 0xffffffff00437802 */ /* 0x000fc40000000f00 */
[----:B------:R-:W-:Y:S02]  /*e600*/  MOV R64, 0xe620 ;  /* 0x0000e62000407802 */ /* 0x000fe40000000f00 */
[----:B01---5:R-:W-:Y:S05]  /*e610*/  CALL.REL.NOINC `($__internal_14_$__cuda_sm70_shflsync_up) ;  /* 0x00001ce000007944 */ /* 0x023fea0003c00000 */
[----:B0-----:R-:W-:Y:S01]  /*e620*/  HFMA2.MMA R69, -RZ, RZ, 0, 5.9604644775390625e-08 ;  /* 0x00000001ff457435 */ /* 0x001fe200000001ff */
[----:B-1----:R-:W-:Y:S02]  /*e630*/  MOV R73, R67 ;  /* 0x0000004300497202 */ /* 0x002fe40000000f00 */
[----:B------:R-:W-:Y:S02]  /*e640*/  MOV R70, R78 ;  /* 0x0000004e00467202 */ /* 0x000fe40000000f00 */
[----:B------:R-:W-:Y:S02]  /*e650*/  MOV R68, RZ ;  /* 0x000000ff00447202 */ /* 0x000fe40000000f00 */
[----:B------:R-:W-:Y:S02]  /*e660*/  MOV R67, 0xffffffff ;  /* 0xffffffff00437802 */ /* 0x000fe40000000f00 */
[----:B------:R-:W-:Y:S02]  /*e670*/  MOV R64, 0xe690 ;  /* 0x0000e69000407802 */ /* 0x000fe40000000f00 */
[----:B------:R-:W-:Y:S05]  /*e680*/  CALL.REL.NOINC `($__internal_14_$__cuda_sm70_shflsync_up) ;  /* 0x00001c7000007944 */ /* 0x000fea0003c00000 */
[----:B0-----:R-:W-:Y:S01]  /*e690*/  HFMA2.MMA R69, -RZ, RZ, 0, 5.9604644775390625e-08 ;  /* 0x00000001ff457435 */ /* 0x001fe200000001ff */
[----:B-1----:R-:W-:-:S02]  /*e6a0*/  MOV R75, R67 ;  /* 0x00000043004b7202 */ /* 0x002fc40000000f00 */
[----:B------:R-:W-:Y:S02]  /*e6b0*/  MOV R70, R79 ;  /* 0x0000004f00467202 */ /* 0x000fe40000000f00 */
[----:B------:R-:W-:Y:S02]  /*e6c0*/  MOV R68, RZ ;  /* 0x000000ff00447202 */ /* 0x000fe40000000f00 */
[----:B------:R-:W-:Y:S02]  /*e6d0*/  MOV R67, 0xffffffff ;  /* 0xffffffff00437802 */ /* 0x000fe40000000f00 */
[----:B------:R-:W-:Y:S02]  /*e6e0*/  MOV R64, 0xe700 ;  /* 0x0000e70000407802 */ /* 0x000fe40000000f00 */
[----:B------:R-:W-:Y:S05]  /*e6f0*/  CALL.REL.NOINC `($__internal_14_$__cuda_sm70_shflsync_up) ;  /* 0x00001c0000007944 */ /* 0x000fea0003c00000 */
[C---:B------:R-:W-:Y:S01]  /*e700*/  FMUL.FTZ R64, R76.reuse, R73 ;  /* 0x000000494c407220 */ /* 0x040fe20000410000 */
[----:B------:R-:W-:Y:S01]  /*e710*/  ISETP.GE.AND P0, PT, R147, 0x1, PT ;  /* 0x000000019300780c */ /* 0x000fe20003f06270 */
[C---:B0-----:R-:W-:Y:S02]  /*e720*/  FMUL.FTZ R68, R76.reuse, R75 ;  /* 0x0000004b4c447220 */ /* 0x041fe40000410000 */
[----:B-1----:R-:W-:-:S02]  /*e730*/  FMUL.FTZ R65, R76, R67 ;  /* 0x000000434c417220 */ /* 0x002fc40000410000 */
[C---:B------:R-:W-:Y:S02]  /*e740*/  FFMA.FTZ R69, R66.reuse, R71, -R64 ;  /* 0x0000004742457223 */ /* 0x040fe40000010840 */
[----:B------:R-:W-:Y:S01]  /*e750*/  FFMA.FTZ R68, R66, R67, R68 ;  /* 0x0000004342447223 */ /* 0x000fe20000010044 */
[----:B------:R-:W-:Y:S01]  /*e760*/  MOV R67, 0xffffffff ;  /* 0xffffffff00437802 */ /* 0x000fe20000000f00 */
[----:B------:R-:W-:Y:S02]  /*e770*/  FMUL.FTZ R64, R76, R71 ;  /* 0x000000474c407220 */ /* 0x000fe40000410000 */
[C---:B------:R-:W-:Y:S02]  /*e780*/  FFMA.FTZ R65, R66.reuse, R75, -R65 ;  /* 0x0000004b42417223 */ /* 0x040fe40000010841 */
[C---:B------:R-:W-:Y:S02]  /*e790*/  FADD.FTZ R68, R79.reuse, R68 ;  /* 0x000000444f447221 */ /* 0x040fe40000010000 */
[C---:B------:R-:W-:Y:S01]  /*e7a0*/  FFMA.FTZ R73, R66.reuse, R73, R64 ;  /* 0x0000004942497223 */ /* 0x040fe20000010040 */
[----:B------:R-:W-:Y:S01]  /*e7b0*/  FSEL R66, R66, R69, !P0 ;  /* 0x0000004542427208 */ /* 0x000fe20004000000 */
[----:B------:R-:W-:Y:S01]  /*e7c0*/  FADD.FTZ R65, R78, R65 ;  /* 0x000000414e417221 */ /* 0x000fe20000010000 */
[----:B------:R-:W-:Y:S01]  /*e7d0*/  HFMA2.MMA R69, -RZ, RZ, 0, 1.1920928955078125e-07 ;  /* 0x00000002ff457435 */ /* 0x000fe200000001ff */
[----:B------:R-:W-:-:S02]  /*e7e0*/  FSEL R79, R79, R68, !P0 ;  /* 0x000000444f4f7208 */ /* 0x000fc40004000000 */
[----:B------:R-:W-:Y:S02]  /*e7f0*/  FSEL R76, R76, R73, !P0 ;  /* 0x000000494c4c7208 */ /* 0x000fe40004000000 */
[----:B------:R-:W-:Y:S02]  /*e800*/  FSEL R78, R78, R65, !P0 ;  /* 0x000000414e4e7208 */ /* 0x000fe40004000000 */
[----:B------:R-:W-:Y:S02]  /*e810*/  MOV R68, RZ ;  /* 0x000000ff00447202 */ /* 0x000fe40000000f00 */
[----:B------:R-:W-:Y:S02]  /*e820*/  MOV R70, R66 ;  /* 0x0000004200467202 */ /* 0x000fe40000000f00 */
[----:B------:R-:W-:Y:S02]  /*e830*/  MOV R64, 0xe850 ;  /* 0x0000e85000407802 */ /* 0x000fe40000000f00 */
[----:B------:R-:W-:Y:S05]  /*e840*/  CALL.REL.NOINC `($__internal_14_$__cuda_sm70_shflsync_up) ;  /* 0x00001ab000007944 */ /* 0x000fea0003c00000 */
[----:B0-----:R-:W-:Y:S01]  /*e850*/  HFMA2.MMA R69, -RZ, RZ, 0, 1.1920928955078125e-07 ;  /* 0x00000002ff457435 */ /* 0x001fe200000001ff */
[----:B-1----:R-:W-:Y:S02]  /*e860*/  MOV R71, R67 ;  /* 0x0000004300477202 */ /* 0x002fe40000000f00 */
[----:B------:R-:W-:-:S02]  /*e870*/  MOV R70, R76 ;  /* 0x0000004c00467202 */ /* 0x000fc40000000f00 */
[----:B------:R-:W-:Y:S02]  /*e880*/  MOV R68, RZ ;  /* 0x000000ff00447202 */ /* 0x000fe40000000f00 */
[----:B------:R-:W-:Y:S02]  /*e890*/  MOV R67, 0xffffffff ;  /* 0xffffffff00437802 */ /* 0x000fe40000000f00 */
[----:B------:R-:W-:Y:S02]  /*e8a0*/  MOV R64, 0xe8c0 ;  /* 0x0000e8c000407802 */ /* 0x000fe40000000f00 */
[----:B------:R-:W-:Y:S05]  /*e8b0*/  CALL.REL.NOINC `($__internal_14_$__cuda_sm70_shflsync_up) ;  /* 0x00001a4000007944 */ /* 0x000fea0003c00000 */
[----:B0-----:R-:W-:Y:S01]  /*e8c0*/  HFMA2.MMA R69, -RZ, RZ, 0, 1.1920928955078125e-07 ;  /* 0x00000002ff457435 */ /* 0x001fe200000001ff */
[----:B-1----:R-:W-:Y:S02]  /*e8d0*/  MOV R73, R67 ;  /* 0x0000004300497202 */ /* 0x002fe40000000f00 */
[----:B------:R-:W-:Y:S02]  /*e8e0*/  MOV R70, R78 ;  /* 0x0000004e00467202 */ /* 0x000fe40000000f00 */
[----:B------:R-:W-:Y:S02]  /*e8f0*/  MOV R68, RZ ;  /* 0x000000ff00447202 */ /* 0x000fe40000000f00 */
[----:B------:R-:W-:-:S02]  /*e900*/  MOV R67, 0xffffffff ;  /* 0xffffffff00437802 */ /* 0x000fc40000000f00 */
[----:B------:R-:W-:Y:S02]  /*e910*/  MOV R64, 0xe930 ;  /* 0x0000e93000407802 */ /* 0x000fe40000000f00 */
[----:B------:R-:W-:Y:S05]  /*e920*/  CALL.REL.NOINC `($__internal_14_$__cuda_sm70_shflsync_up) ;  /* 0x000019d000007944 */ /* 0x000fea0003c00000 */
[----:B0-----:R-:W-:Y:S01]  /*e930*/  HFMA2.MMA R69, -RZ, RZ, 0, 1.1920928955078125e-07 ;  /* 0x00000002ff457435 */ /* 0x001fe200000001ff */
[----:B-1----:R-:W-:Y:S02]  /*e940*/  MOV R75, R67 ;  /* 0x00000043004b7202 */ /* 0x002fe40000000f00 */
[----:B------:R-:W-:Y:S02]  /*e950*/  MOV R70, R79 ;  /* 0x0000004f00467202 */ /* 0x000fe40000000f00 */
[----:B------:R-:W-:Y:S02]  /*e960*/  MOV R68, RZ ;  /* 0x000000ff00447202 */ /* 0x000fe40000000f00 */
[----:B------:R-:W-:Y:S02]  /*e970*/  MOV R67, 0xffffffff ;  /* 0xffffffff00437802 */ /* 0x000fe40000000f00 */
[----:B------:R-:W-:Y:S02]  /*e980*/  MOV R64, 0xe9a0 ;  /* 0x0000e9a000407802 */ /* 0x000fe40000000f00 */
[----:B------:R-:W-:Y:S05]  /*e990*/  CALL.REL.NOINC `($__internal_14_$__cuda_sm70_shflsync_up) ;  /* 0x0000196000007944 */ /* 0x000fea0003c00000 */
[----:B------:R-:W-:Y:S01]  /*e9a0*/  ISETP.GE.AND P0, PT, R147, 0x2, PT ;  /* 0x000000029300780c */ /* 0x000fe20003f06270 */
[----:B------:R-:W-:-:S02]  /*e9b0*/  FMUL.FTZ R64, R71, R76 ;  /* 0x0000004c47407220 */ /* 0x000fc40000410000 */
[----:B0-----:R-:W-:Y:S02]  /*e9c0*/  FMUL.FTZ R68, R75, R76 ;  /* 0x0000004c4b447220 */ /* 0x001fe40000410000 */
[-C--:B-1----:R-:W-:Y:S02]  /*e9d0*/  FMUL.FTZ R65, R76, R67.reuse ;  /* 0x000000434c417220 */ /* 0x082fe40000410000 */
        /* <DEDUP_REMOVED lines=13> */
[----:B------:R-:W-:Y:S02]  /*eab0*/  MOV R70, R73 ;  /* 0x0000004900467202 */ /* 0x000fe40000000f00 */
[----:B------:R-:W-:Y:S05]  /*eac0*/  CALL.REL.NOINC `($__internal_14_$__cuda_sm70_shflsync_up) ;  /* 0x0000183000007944 */ /* 0x000fea0003c00000 */
[----:B0-----:R-:W-:Y:S01]  /*ead0*/  HFMA2.MMA R69, -RZ, RZ, 0, 2.384185791015625e-07 ;  /* 0x00000004ff457435 */ /* 0x001fe200000001ff */
[----:B-1----:R-:W-:Y:S02]  /*eae0*/  MOV R66, R67 ;  /* 0x0000004300427202 */ /* 0x002fe40000000f00 */
[----:B------:R-:W-:Y:S02]  /*eaf0*/  MOV R70, R76 ;  /* 0x0000004c00467202 */ /* 0x000fe40000000f00 */
[----:B------:R-:W-:Y:S02]  /*eb00*/  MOV R68, RZ ;  /* 0x000000ff00447202 */ /* 0x000fe40000000f00 */
[----:B------:R-:W-:Y:S02]  /*eb10*/  MOV R67, 0xffffffff ;  /* 0xffffffff00437802 */ /* 0x000fe40000000f00 */
[----:B------:R-:W-:-:S02]  /*eb20*/  MOV R64, 0xeb40 ;  /* 0x0000eb4000407802 */ /* 0x000fc40000000f00 */
[----:B------:R-:W-:Y:S05]  /*eb30*/  CALL.REL.NOINC `($__internal_14_$__cuda_sm70_shflsync_up) ;  /* 0x000017c000007944 */ /* 0x000fea0003c00000 */
[----:B0-----:R-:W-:Y:S01]  /*eb40*/  HFMA2.MMA R69, -RZ, RZ, 0, 2.384185791015625e-07 ;  /* 0x00000004ff457435 */ /* 0x001fe200000001ff */
[----:B-1----:R-:W-:-:S02]  /*eb50*/  MOV R71, R67 ;  /* 0x0000004300477202 */ /* 0x002fc40000000f00 */
[----:B------:R-:W-:Y:S02]  /*eb60*/  MOV R70, R78 ;  /* 0x0000004e00467202 */ /* 0x000fe40000000f00 */
[----:B------:R-:W-:Y:S02]  /*eb70*/  MOV R68, RZ ;  /* 0x000000ff00447202 */ /* 0x000fe40000000f00 */
[----:B------:R-:W-:Y:S02]  /*eb80*/  MOV R67, 0xffffffff ;  /* 0xffffffff00437802 */ /* 0x000fe40000000f00 */
[----:B------:R-:W-:Y:S02]  /*eb90*/  MOV R64, 0xebb0 ;  /* 0x0000ebb000407802 */ /* 0x000fe40000000f00 */
[----:B------:R-:W-:Y:S05]  /*eba0*/  CALL.REL.NOINC `($__internal_14_$__cuda_sm70_shflsync_up) ;  /* 0x0000175000007944 */ /* 0x000fea0003c00000 */
[----:B0-----:R-:W-:Y:S01]  /*ebb0*/  HFMA2.MMA R69, -RZ, RZ, 0, 2.384185791015625e-07 ;  /* 0x00000004ff457435 */ /* 0x001fe200000001ff */
[----:B-1----:R-:W-:Y:S02]  /*ebc0*/  MOV R72, R67 ;  /* 0x0000004300487202 */ /* 0x002fe40000000f00 */
[----:B------:R-:W-:Y:S02]  /*ebd0*/  MOV R70, R79 ;  /* 0x0000004f00467202 */ /* 0x000fe40000000f00 */
[----:B------:R-:W-:-:S02]  /*ebe0*/  MOV R68, RZ ;  /* 0x000000ff00447202 */ /* 0x000fc40000000f00 */
[----:B------:R-:W-:Y:S02]  /*ebf0*/  MOV R67, 0xffffffff ;  /* 0xffffffff00437802 */ /* 0x000fe40000000f00 */
[----:B------:R-:W-:Y:S02]  /*ec00*/  MOV R64, 0xec20 ;  /* 0x0000ec2000407802 */ /* 0x000fe40000000f00 */
[----:B------:R-:W-:Y:S05]  /*ec10*/  CALL.REL.NOINC `($__internal_14_$__cuda_sm70_shflsync_up) ;  /* 0x000016e000007944 */ /* 0x000fea0003c00000 */
        /* <DEDUP_REMOVED lines=13> */
[----:B------:R-:W-:Y:S01]  /*ecf0*/  MOV R64, 0xed70 ;  /* 0x0000ed7000407802 */ /* 0x000fe20000000f00 */
[----:B------:R-:W-:Y:S01]  /*ed00*/  @P0 FADD.FTZ R79, R79, R68 ;  /* 0x000000444f4f0221 */ /* 0x000fe20000010000 */
[----:B------:R-:W-:Y:S02]  /*ed10*/  MOV R75, R73 ;  /* 0x00000049004b7202 */ /* 0x000fe40000000f00 */
[----:B------:R-:W-:-:S02]  /*ed20*/  MOV R68, RZ ;  /* 0x000000ff00447202 */ /* 0x000fc40000000f00 */
[----:B------:R-:W-:Y:S02]  /*ed30*/  MOV R66, R78 ;  /* 0x0000004e00427202 */ /* 0x000fe40000000f00 */
[----:B------:R-:W-:Y:S02]  /*ed40*/  MOV R71, R79 ;  /* 0x0000004f00477202 */ /* 0x000fe40000000f00 */
[----:B------:R-:W-:Y:S02]  /*ed50*/  MOV R70, R75 ;  /* 0x0000004b00467202 */ /* 0x000fe40000000f00 */
[----:B------:R-:W-:Y:S05]  /*ed60*/  CALL.REL.NOINC `($__internal_14_$__cuda_sm70_shflsync_up) ;  /* 0x0000159000007944 */ /* 0x000fea0003c00000 */
[----:B0-----:R-:W-:Y:S01]  /*ed70*/  HFMA2.MMA R69, -RZ, RZ, 0, 4.76837158203125e-07 ;  /* 0x00000008ff457435 */ /* 0x001fe200000001ff */
[----:B-1----:R-:W-:Y:S02]  /*ed80*/  MOV R72, R67 ;  /* 0x0000004300487202 */ /* 0x002fe40000000f00 */
[----:B------:R-:W-:Y:S02]  /*ed90*/  MOV R70, R76 ;  /* 0x0000004c00467202 */ /* 0x000fe40000000f00 */
[----:B------:R-:W-:Y:S02]  /*eda0*/  MOV R68, RZ ;  /* 0x000000ff00447202 */ /* 0x000fe40000000f00 */
[----:B------:R-:W-:-:S02]  /*edb0*/  MOV R67, 0xffffffff ;  /* 0xffffffff00437802 */ /* 0x000fc40000000f00 */
[----:B------:R-:W-:Y:S02]  /*edc0*/  MOV R64, 0xede0 ;  /* 0x0000ede000407802 */ /* 0x000fe40000000f00 */
[----:B------:R-:W-:Y:S05]  /*edd0*/  CALL.REL.NOINC `($__internal_14_$__cuda_sm70_shflsync_up) ;  /* 0x0000152000007944 */ /* 0x000fea0003c00000 */
[----:B0-----:R-:W-:Y:S01]  /*ede0*/  HFMA2.MMA R69, -RZ, RZ, 0, 4.76837158203125e-07 ;  /* 0x00000008ff457435 */ /* 0x001fe200000001ff */
[----:B-1----:R-:W-:Y:S02]  /*edf0*/  MOV R73, R67 ;  /* 0x0000004300497202 */ /* 0x002fe40000000f00 */
[----:B------:R-:W-:Y:S02]  /*ee00*/  MOV R70, R66 ;  /* 0x0000004200467202 */ /* 0x000fe40000000f00 */
[----:B------:R-:W-:Y:S02]  /*ee10*/  MOV R68, RZ ;  /* 0x000000ff00447202 */ /* 0x000fe40000000f00 */
[----:B------:R-:W-:Y:S02]  /*ee20*/  MOV R67, 0xffffffff ;  /* 0xffffffff00437802 */ /* 0x000fe40000000f00 */
[----:B------:R-:W-:Y:S02]  /*ee30*/  MOV R64, 0xee50 ;  /* 0x0000ee5000407802 */ /* 0x000fe40000000f00 */
[----:B------:R-:W-:Y:S05]  /*ee40*/  CALL.REL.NOINC `($__internal_14_$__cuda_sm70_shflsync_up) ;  /* 0x000014b000007944 */ /* 0x000fea0003c00000 */
[----:B0-----:R-:W-:Y:S01]  /*ee50*/  HFMA2.MMA R69, -RZ, RZ, 0, 4.76837158203125e-07 ;  /* 0x00000008ff457435 */ /* 0x001fe200000001ff */
[----:B-1----:R-:W-:-:S02]  /*ee60*/  MOV R74, R67 ;  /* 0x00000043004a7202 */ /* 0x002fc40000000f00 */
[----:B------:R-:W-:Y:S02]  /*ee70*/  MOV R70, R71 ;  /* 0x0000004700467202 */ /* 0x000fe40000000f00 */
[----:B------:R-:W-:Y:S02]  /*ee80*/  MOV R68, RZ ;  /* 0x000000ff00447202 */ /* 0x000fe40000000f00 */
[----:B------:R-:W-:Y:S02]  /*ee90*/  MOV R67, 0xffffffff ;  /* 0xffffffff00437802 */ /* 0x000fe40000000f00 */
[----:B------:R-:W-:Y:S02]  /*eea0*/  MOV R64, 0xeec0 ;  /* 0x0000eec000407802 */ /* 0x000fe40000000f00 */
[----:B------:R-:W-:Y:S05]  /*eeb0*/  CALL.REL.NOINC `($__internal_14_$__cuda_sm70_shflsync_up) ;  /* 0x0000144000007944 */ /* 0x000fea0003c00000 */
        /* <DEDUP_REMOVED lines=18> */
[----:B------:R-:W-:Y:S02]  /*efe0*/  MOV R64, 0xf000 ;  /* 0x0000f00000407802 */ /* 0x000fe40000000f00 */
[----:B------:R-:W-:Y:S05]  /*eff0*/  CALL.REL.NOINC `($__internal_14_$__cuda_sm70_shflsync_up) ;  /* 0x0000130000007944 */ /* 0x000fea0003c00000 */
[----:B0-----:R-:W-:Y:S01]  /*f000*/  HFMA2.MMA R69, -RZ, RZ, 0, 9.5367431640625e-07 ;  /* 0x00000010ff457435 */ /* 0x001fe200000001ff */
[----:B-1----:R-:W-:Y:S02]  /*f010*/  MOV R74, R67 ;  /* 0x00000043004a7202 */ /* 0x002fe40000000f00 */
[----:B------:R-:W-:Y:S02]  /*f020*/  MOV R70, R73 ;  /* 0x0000004900467202 */ /* 0x000fe40000000f00 */
[----:B------:R-:W-:Y:S02]  /*f030*/  MOV R68, RZ ;  /* 0x000000ff00447202 */ /* 0x000fe40000000f00 */
[----:B------:R-:W-:-:S02]  /*f040*/  MOV R67, 0xffffffff ;  /* 0xffffffff00437802 */ /* 0x000fc40000000f00 */
[----:B------:R-:W-:Y:S02]  /*f050*/  MOV R64, 0xf070 ;  /* 0x0000f07000407802 */ /* 0x000fe40000000f00 */
[----:B------:R-:W-:Y:S05]  /*f060*/  CALL.REL.NOINC `($__internal_14_$__cuda_sm70_shflsync_up) ;  /* 0x0000129000007944 */ /* 0x000fea0003c00000 */
[----:B0-----:R-:W-:Y:S01]  /*f070*/  HFMA2.MMA R69, -RZ, RZ, 0, 9.5367431640625e-07 ;  /* 0x00000010ff457435 */ /* 0x001fe200000001ff */
[----:B-1----:R-:W-:Y:S02]  /*f080*/  MOV R72, R67 ;  /* 0x0000004300487202 */ /* 0x002fe40000000f00 */
[----:B------:R-:W-:Y:S02]  /*f090*/  MOV R70, R66 ;  /* 0x0000004200467202 */ /* 0x000fe40000000f00 */
[----:B------:R-:W-:Y:S02]  /*f0a0*/  MOV R68, RZ ;  /* 0x000000ff00447202 */ /* 0x000fe40000000f00 */
[----:B------:R-:W-:Y:S02]  /*f0b0*/  MOV R67, 0xffffffff ;  /* 0xffffffff00437802 */ /* 0x000fe40000000f00 */
[----:B------:R-:W-:Y:S02]  /*f0c0*/  MOV R64, 0xf0e0 ;  /* 0x0000f0e000407802 */ /* 0x000fe40000000f00 */
[----:B------:R-:W-:Y:S05]  /*f0d0*/  CALL.REL.NOINC `($__internal_14_$__cuda_sm70_shflsync_up) ;  /* 0x0000122000007944 */ /* 0x000fea0003c00000 */
[----:B0-----:R-:W-:Y:S01]  /*f0e0*/  HFMA2.MMA R69, -RZ, RZ, 0, 9.5367431640625e-07 ;  /* 0x00000010ff457435 */ /* 0x001fe200000001ff */
[----:B-1----:R-:W-:-:S02]  /*f0f0*/  MOV R76, R67 ;  /* 0x00000043004c7202 */ /* 0x002fc40000000f00 */
[----:B------:R-:W-:Y:S02]  /*f100*/  MOV R70, R71 ;  /* 0x0000004700467202 */ /* 0x000fe40000000f00 */
[----:B------:R-:W-:Y:S02]  /*f110*/  MOV R68, RZ ;  /* 0x000000ff00447202 */ /* 0x000fe40000000f00 */
[----:B------:R-:W-:Y:S02]  /*f120*/  MOV R67, 0xffffffff ;  /* 0xffffffff00437802 */ /* 0x000fe40000000f00 */
[----:B------:R-:W-:Y:S02]  /*f130*/  MOV R64, 0xf150 ;  /* 0x0000f15000407802 */ /* 0x000fe40000000f00 */
[----:B------:R-:W-:Y:S05]  /*f140*/  CALL.REL.NOINC `($__internal_14_$__cuda_sm70_shflsync_up) ;  /* 0x000011b000007944 */ /* 0x000fea0003c00000 */
[----:B01----:R-:W-:Y:S05]  /*f150*/  BRA `(.L_x_441) ;  /* 0xffff706000007947 */ /* 0x003fea000383ffff */
.L_x_338:
[----:B------:R-:W-:Y:S01]  /*f160*/  HFMA2.MMA R69, -RZ, RZ, 0, 5.9604644775390625e-08 ;  /* 0x00000001ff457435 */ /* 0x000fe200000001ff */
[----:B------:R-:W-:Y:S02]  /*f170*/  MOV R68, RZ ;  /* 0x000000ff00447202 */ /* 0x000fe40000000f00 */
[----:B------:R-:W-:Y:S02]  /*f180*/  MOV R67, 0xffffffff ;  /* 0xffffffff00437802 */ /* 0x000fe40000000f00 */
[----:B------:R-:W-:-:S02]  /*f190*/  MOV R64, 0xf1b0 ;  /* 0x0000f1b000407802 */ /* 0x000fc40000000f00 */
[----:B012--5:R-:W-:Y:S05]  /*f1a0*/  CALL.REL.NOINC `($__internal_14_$__cuda_sm70_shflsync_up) ;  /* 0x0000115000007944 */ /* 0x027fea0003c00000 */
[----:B0-----:R-:W-:Y:S01]  /*f1b0*/  HFMA2.MMA R69, -RZ, RZ, 0, 5.9604644775390625e-08 ;  /* 0x00000001ff457435 */ /* 0x001fe200000001ff */
[----:B-1----:R-:W-:-:S02]  /*f1c0*/  MOV R66, R67 ;  /* 0x0000004300427202 */ /* 0x002fc40000000f00 */
[----:B------:R-:W-:Y:S02]  /*f1d0*/  MOV R70, R73 ;  /* 0x0000004900467202 */ /* 0x000fe40000000f00 */
[----:B------:R-:W-:Y:S02]  /*f1e0*/  MOV R68, RZ ;  /* 0x000000ff00447202 */ /* 0x000fe40000000f00 */
[----:B------:R-:W-:Y:S02]  /*f1f0*/  MOV R67, 0xffffffff ;  /* 0xffffffff00437802 */ /* 0x000fe40000000f00 */
[----:B------:R-:W-:Y:S02]  /*f200*/  MOV R64, 0xf220 ;  /* 0x0000f22000407802 */ /* 0x000fe40000000f00 */
[----:B------:R-:W-:Y:S05]  /*f210*/  CALL.REL.NOINC `($__internal_14_$__cuda_sm70_shflsync_up) ;  /* 0x000010e000007944 */ /* 0x000fea0003c00000 */
[----:B0-----:R-:W-:Y:S01]  /*f220*/  HFMA2.MMA R69, -RZ, RZ, 0, 5.9604644775390625e-08 ;  /* 0x00000001ff457435 */ /* 0x001fe200000001ff */
[----:B-1----:R-:W-:Y:S02]  /*f230*/  MOV R73, R67 ;  /* 0x0000004300497202 */ /* 0x002fe40000000f00 */
[----:B------:R-:W-:Y:S02]  /*f240*/  MOV R70, R71 ;  /* 0x0000004700467202 */ /* 0x000fe40000000f00 */
[----:B------:R-:W-:-:S02]  /*f250*/  MOV R68, RZ ;  /* 0x000000ff00447202 */ /* 0x000fc40000000f00 */
[----:B------:R-:W-:Y:S02]  /*f260*/  MOV R67, 0xffffffff ;  /* 0xffffffff00437802 */ /* 0x000fe40000000f00 */
[----:B------:R-:W-:Y:S02]  /*f270*/  MOV R64, 0xf290 ;  /* 0x0000f29000407802 */ /* 0x000fe40000000f00 */
[----:B------:R-:W-:Y:S05]  /*f280*/  CALL.REL.NOINC `($__internal_14_$__cuda_sm70_shflsync_up) ;  /* 0x0000107000007944 */ /* 0x000fea0003c00000 */
[----:B0-----:R-:W-:Y:S01]  /*f290*/  HFMA2.MMA R69, -RZ, RZ, 0, 5.9604644775390625e-08 ;  /* 0x00000001ff457435 */ /* 0x001fe200000001ff */
[----:B-1----:R-:W-:Y:S02]  /*f2a0*/  MOV R71, R67 ;  /* 0x0000004300477202 */ /* 0x002fe40000000f00 */
[----:B------:R-:W-:Y:S02]  /*f2b0*/  MOV R70, R72 ;  /* 0x0000004800467202 */ /* 0x000fe40000000f00 */
[----:B------:R-:W-:Y:S02]  /*f2c0*/  MOV R68, RZ ;  /* 0x000000ff00447202 */ /* 0x000fe40000000f00 */
[----:B------:R-:W-:Y:S02]  /*f2d0*/  MOV R67, 0xffffffff ;  /* 0xffffffff00437802 */ /* 0x000fe40000000f00 */
[----:B------:R-:W-:-:S02]  /*f2e0*/  MOV R64, 0xf300 ;  /* 0x0000f30000407802 */ /* 0x000fc40000000f00 */
[----:B------:R-:W-:Y:S05]  /*f2f0*/  CALL.REL.NOINC `($__internal_14_$__cuda_sm70_shflsync_up) ;  /* 0x0000100000007944 */ /* 0x000fea0003c00000 */
[----:B0-----:R-:W-:Y:S01]  /*f300*/  MOV R68, R66 ;  /* 0x0000004200447202 */ /* 0x001fe20000000f00 */
[----:B------:R-:W-:Y:S01]  /*f310*/  HFMA2.MMA R66, -RZ, RZ, 0, 0 ;  /* 0x00000000ff427435 */ /* 0x000fe200000001ff */
[----:B------:R-:W-:-:S02]  /*f320*/  MOV R64, R60 ;  /* 0x0000003c00407202 */ /* 0x000fc40000000f00 */
[----:B------:R-:W-:Y:S02]  /*f330*/  MOV R69, R73 ;  /* 0x0000004900457202 */ /* 0x000fe40000000f00 */
[----:B-1----:R-:W-:Y:S02]  /*f340*/  MOV R76, R67 ;  /* 0x00000043004c7202 */ /* 0x002fe40000000f00 */
[----:B------:R-:W-:Y:S02]  /*f350*/  MOV R65, 0xf370 ;  /* 0x0000f37000417802 */ /* 0x000fe40000000f00 */
[----:B------:R-:W-:Y:S05]  /*f360*/  CALL.REL.NOINC `($__internal_13_$__cuda_sm70_shflsync_idx_p) ;  /* 0x00000f0000007944 */ /* 0x000fea0003c00000 */
[----:B-1----:R-:W-:Y:S01]  /*f370*/  MOV R67, R66 ;  /* 0x0000004200437202 */ /* 0x002fe20000000f00 */
[----:B------:R-:W-:Y:S01]  /*f380*/  HFMA2.MMA R66, -RZ, RZ, 0, 0 ;  /* 0x00000000ff427435 */ /* 0x000fe200000001ff */
[----:B------:R-:W-:Y:S02]  /*f390*/  MOV R64, R61 ;  /* 0x0000003d00407202 */ /* 0x000fe40000000f00 */
[----:B------:R-:W-:-:S03]  /*f3a0*/  MOV R65, 0xf3c0 ;  /* 0x0000f3c000417802 */ /* 0x000fc60000000f00 */
[----:B0-2---:R-:W-:Y:S05]  /*f3b0*/  CALL.REL.NOINC `($__internal_13_$__cuda_sm70_shflsync_idx_p) ;  /* 0x00000eb000007944 */ /* 0x005fea0003c00000 */
[----:B-1----:R-:W-:Y:S01]  /*f3c0*/  MOV R74, R66 ;  /* 0x00000042004a7202 */ /* 0x002fe20000000f00 */
[----:B------:R-:W-:Y:S01]  /*f3d0*/  HFMA2.MMA R66, -RZ, RZ, 0, 0 ;  /* 0x00000000ff427435 */ /* 0x000fe200000001ff */
[----:B------:R-:W-:-:S02]  /*f3e0*/  MOV R64, R62 ;  /* 0x0000003e00407202 */ /* 0x000fc40000000f00 */
[----:B------:R-:W-:-:S03]  /*f3f0*/  MOV R65, 0xf410 ;  /* 0x0000f41000417802 */ /* 0x000fc60000000f00 */
[----:B0-2---:R-:W-:Y:S05]  /*f400*/  CALL.REL.NOINC `($__internal_13_$__cuda_sm70_shflsync_idx_p) ;  /* 0x00000e6000007944 */ /* 0x005fea0003c00000 */
[----:B-1----:R-:W-:Y:S01]  /*f410*/  MOV R75, R66 ;  /* 0x00000042004b7202 */ /* 0x002fe20000000f00 */
[----:B------:R-:W-:Y:S01]  /*f420*/  HFMA2.MMA R66, -RZ, RZ, 0, 0 ;  /* 0x00000000ff427435 */ /* 0x000fe200000001ff */
[----:B------:R-:W-:Y:S02]  /*f430*/  MOV R64, R63 ;  /* 0x0000003f00407202 */ /* 0x000fe40000000f00 */
[----:B------:R-:W-:-:S03]  /*f440*/  MOV R65, 0xf460 ;  /* 0x0000f46000417802 */ /* 0x000fc60000000f00 */
[----:B0-2---:R-:W-:Y:S05]  /*f450*/  CALL.REL.NOINC `($__internal_13_$__cuda_sm70_shflsync_idx_p) ;  /* 0x00000e1000007944 */ /* 0x005fea0003c00000 */
[----:B012---:R-:W-:Y:S05]  /*f460*/  BRA `(.L_x_442) ;  /* 0xffff701000007947 */ /* 0x007fea000383ffff */
.L_x_341:
[----:B------:R-:W-:Y:S01]  /*f470*/  HFMA2.MMA R66, -RZ, RZ, 0, 5.9604644775390625e-08 ;  /* 0x00000001ff427435 */ /* 0x000fe200000001ff */
[----:B------:R-:W-:Y:S02]  /*f480*/  MOV R75, R73 ;  /* 0x00000049004b7202 */ /* 0x000fe40000000f00 */
[----:B------:R-:W-:Y:S02]  /*f490*/  MOV R76, 0x1f ;  /* 0x0000001f004c7802 */ /* 0x000fe40000000f00 */
[----:B------:R-:W-:Y:S02]  /*f4a0*/  MOV R65, 0xffffffff ;  /* 0xffffffff00417802 */ /* 0x000fe40000000f00 */
[----:B------:R-:W-:-:S02]  /*f4b0*/  MOV R64, 0xf4d0 ;  /* 0x0000f4d000407802 */ /* 0x000fc40000000f00 */
[----:B------:R-:W-:Y:S05]  /*f4c0*/  CALL.REL.NOINC `($__internal_12_$__cuda_sm70_shflsync_down) ;  /* 0x00000d6000007944 */ /* 0x000fea0003c00000 */
[----:B-1----:R-:W-:Y:S01]  /*f4d0*/  MOV R70, R66 ;  /* 0x0000004200467202 */ /* 0x002fe20000000f00 */
[----:B------:R-:W-:Y:S05]  /*f4e0*/  BRA `(.L_x_443) ;  /* 0xffff85a000007947 */ /* 0x000fea000383ffff */
.L_x_342:
[----:B------:R-:W-:Y:S01]  /*f4f0*/  HFMA2.MMA R66, -RZ, RZ, 0, 5.9604644775390625e-08 ;  /* 0x00000001ff427435 */ /* 0x000fe200000001ff */
[----:B------:R-:W-:-:S02]  /*f500*/  MOV R75, R68 ;  /* 0x00000044004b7202 */ /* 0x000fc40000000f00 */
[----:B------:R-:W-:Y:S02]  /*f510*/  MOV R76, 0x1f ;  /* 0x0000001f004c7802 */ /* 0x000fe40000000f00 */
[----:B------:R-:W-:Y:S02]  /*f520*/  MOV R65, 0xffffffff ;  /* 0xffffffff00417802 */ /* 0x000fe40000000f00 */
[----:B------:R-:W-:Y:S02]  /*f530*/  MOV R64, 0xf550 ;  /* 0x0000f55000407802 */ /* 0x000fe40000000f00 */
[----:B01----:R-:W-:Y:S05]  /*f540*/  CALL.REL.NOINC `($__internal_12_$__cuda_sm70_shflsync_down) ;  /* 0x00000ce000007944 */ /* 0x003fea0003c00000 */
[----:B-1----:R-:W-:Y:S01]  /*f550*/  MOV R68, R66 ;  /* 0x0000004200447202 */ /* 0x002fe20000000f00 */
[----:B------:R-:W-:Y:S01]  /*f560*/  HFMA2.MMA R66, -RZ, RZ, 0, 5.9604644775390625e-08 ;  /* 0x00000001ff427435 */ /* 0x000fe200000001ff */
[----:B------:R-:W-:Y:S02]  /*f570*/  MOV R75, R69 ;  /* 0x00000045004b7202 */ /* 0x000fe40000000f00 */
[----:B------:R-:W-:Y:S02]  /*f580*/  MOV R76, 0x1f ;  /* 0x0000001f004c7802 */ /* 0x000fe40000000f00 */
[----:B------:R-:W-:-:S02]  /*f590*/  MOV R65, 0xffffffff ;  /* 0xffffffff00417802 */ /* 0x000fc40000000f00 */
[----:B------:R-:W-:Y:S02]  /*f5a0*/  MOV R64, 0xf5c0 ;  /* 0x0000f5c000407802 */ /* 0x000fe40000000f00 */
[----:B------:R-:W-:Y:S05]  /*f5b0*/  CALL.REL.NOINC `($__internal_12_$__cuda_sm70_shflsync_down) ;  /* 0x00000c7000007944 */ /* 0x000fea0003c00000 */
[----:B-1----:R-:W-:Y:S01]  /*f5c0*/  MOV R71, R66 ;  /* 0x0000004200477202 */ /* 0x002fe20000000f00 */
[----:B------:R-:W-:Y:S01]  /*f5d0*/  HFMA2.MMA R66, -RZ, RZ, 0, 5.9604644775390625e-08 ;  /* 0x00000001ff427435 */ /* 0x000fe200000001ff */
[----:B------:R-:W-:Y:S02]  /*f5e0*/  MOV R75, R67 ;  /* 0x00000043004b7202 */ /* 0x000fe40000000f00 */
[----:B------:R-:W-:Y:S02]  /*f5f0*/  MOV R76, 0x1f ;  /* 0x0000001f004c7802 */ /* 0x000fe40000000f00 */
[----:B------:R-:W-:Y:S02]  /*f600*/  MOV R65, 0xffffffff ;  /* 0xffffffff00417802 */ /* 0x000fe40000000f00 */
[----:B------:R-:W-:Y:S02]  /*f610*/  MOV R64, 0xf630 ;  /* 0x0000f63000407802 */ /* 0x000fe40000000f00 */
[----:B------:R-:W-:Y:S05]  /*f620*/  CALL.REL.NOINC `($__internal_12_$__cuda_sm70_shflsync_down) ;  /* 0x00000c0000007944 */ /* 0x000fea0003c00000 */
[----:B-1----:R-:W-:Y:S05]  /*f630*/  BRA `(.L_x_444) ;  /* 0xffff849000007947 */ /* 0x002fea000383ffff */
.L_x_345:
[----:B0-----:R-:W-:Y:S01]  /*f640*/  HFMA2.MMA R66, -RZ, RZ, 0, 1.1920928955078125e-07 ;  /* 0x00000002ff427435 */ /* 0x001fe200000001ff */
[----:B------:R-:W-:Y:S02]  /*f650*/  MOV R75, R73 ;  /* 0x00000049004b7202 */ /* 0x000fe40000000f00 */
[----:B------:R-:W-:-:S02]  /*f660*/  MOV R76, 0x1f ;  /* 0x0000001f004c7802 */ /* 0x000fc40000000f00 */
[----:B------:R-:W-:Y:S02]  /*f670*/  MOV R65, 0xffffffff ;  /* 0xffffffff00417802 */ /* 0x000fe40000000f00 */
[----:B------:R-:W-:Y:S02]  /*f680*/  MOV R64, 0xf6a0 ;  /* 0x0000f6a000407802 */ /* 0x000fe40000000f00 */
[----:B-1234-:R-:W-:Y:S05]  /*f690*/  CALL.REL.NOINC `($__internal_12_$__cuda_sm70_shflsync_down) ;  /* 0x00000b9000007944 */ /* 0x01efea0003c00000 */
[----:B-1----:R-:W-:Y:S01]  /*f6a0*/  MOV R68, R66 ;  /* 0x0000004200447202 */ /* 0x002fe20000000f00 */
[----:B------:R-:W-:Y:S01]  /*f6b0*/  HFMA2.MMA R66, -RZ, RZ, 0, 1.1920928955078125e-07 ;  /* 0x00000002ff427435 */ /* 0x000fe200000001ff */
[----:B------:R-:W-:Y:S02]  /*f6c0*/  MOV R75, R74 ;  /* 0x0000004a004b7202 */ /* 0x000fe40000000f00 */
[----:B------:R-:W-:Y:S02]  /*f6d0*/  MOV R76, 0x1f ;  /* 0x0000001f004c7802 */ /* 0x000fe40000000f00 */
[----:B------:R-:W-:Y:S02]  /*f6e0*/  MOV R65, 0xffffffff ;  /* 0xffffffff00417802 */ /* 0x000fe40000000f00 */
[----:B------:R-:W-:-:S02]  /*f6f0*/  MOV R64, 0xf710 ;  /* 0x0000f71000407802 */ /* 0x000fc40000000f00 */
[----:B------:R-:W-:Y:S05]  /*f700*/  CALL.REL.NOINC `($__internal_12_$__cuda_sm70_shflsync_down) ;  /* 0x00000b2000007944 */ /* 0x000fea0003c00000 */
[----:B-1----:R-:W-:Y:S01]  /*f710*/  MOV R70, R66 ;  /* 0x0000004200467202 */ /* 0x002fe20000000f00 */
[----:B------:R-:W-:Y:S01]  /*f720*/  HFMA2.MMA R66, -RZ, RZ, 0, 1.1920928955078125e-07 ;  /* 0x00000002ff427435 */ /* 0x000fe200000001ff */
[----:B------:R-:W-:-:S02]  /*f730*/  MOV R75, R69 ;  /* 0x00000045004b7202 */ /* 0x000fc40000000f00 */
[----:B------:R-:W-:Y:S02]  /*f740*/  MOV R76, 0x1f ;  /* 0x0000001f004c7802 */ /* 0x000fe40000000f00 */
[----:B------:R-:W-:Y:S02]  /*f750*/  MOV R65, 0xffffffff ;  /* 0xffffffff00417802 */ /* 0x000fe40000000f00 */
[----:B------:R-:W-:Y:S02]  /*f760*/  MOV R64, 0xf780 ;  /* 0x0000f78000407802 */ /* 0x000fe40000000f00 */
[----:B------:R-:W-:Y:S05]  /*f770*/  CALL.REL.NOINC `($__internal_12_$__cuda_sm70_shflsync_down) ;  /* 0x00000ab000007944 */ /* 0x000fea0003c00000 */
[----:B-1----:R-:W-:Y:S01]  /*f780*/  MOV R71, R66 ;  /* 0x0000004200477202 */ /* 0x002fe20000000f00 */
[----:B------:R-:W-:Y:S01]  /*f790*/  HFMA2.MMA R66, -RZ, RZ, 0, 1.1920928955078125e-07 ;  /* 0x00000002ff427435 */ /* 0x000fe200000001ff */
[----:B------:R-:W-:Y:S02]  /*f7a0*/  MOV R75, R67 ;  /* 0x00000043004b7202 */ /* 0x000fe40000000f00 */
[----:B------:R-:W-:Y:S02]  /*f7b0*/  MOV R76, 0x1f ;  /* 0x0000001f004c7802 */ /* 0x000fe40000000f00 */
[----:B------:R-:W-:-:S02]  /*f7c0*/  MOV R65, 0xffffffff ;  /* 0xffffffff00417802 */ /* 0x000fc40000000f00 */
[----:B------:R-:W-:Y:S02]  /*f7d0*/  MOV R64, 0xf7f0 ;  /* 0x0000f7f000407802 */ /* 0x000fe40000000f00 */
[----:B------:R-:W-:Y:S05]  /*f7e0*/  CALL.REL.NOINC `($__internal_12_$__cuda_sm70_shflsync_down) ;  /* 0x00000a4000007944 */ /* 0x000fea0003c00000 */
[----:B-1----:R-:W-:Y:S05]  /*f7f0*/  BRA `(.L_x_445) ;  /* 0xffff842000007947 */ /* 0x002fea000383ffff */
.L_x_348:
[----:B0-----:R-:W-:Y:S01]  /*f800*/  HFMA2.MMA R66, -RZ, RZ, 0, 2.384185791015625e-07 ;  /* 0x00000004ff427435 */ /* 0x001fe200000001ff */
[----:B------:R-:W-:Y:S02]  /*f810*/  MOV R75, R73 ;  /* 0x00000049004b7202 */ /* 0x000fe40000000f00 */
[----:B------:R-:W-:Y:S02]  /*f820*/  MOV R76, 0x1f ;  /* 0x0000001f004c7802 */ /* 0x000fe40000000f00 */
[----:B------:R-:W-:Y:S02]  /*f830*/  MOV R65, 0xffffffff ;  /* 0xffffffff00417802 */ /* 0x000fe40000000f00 */
[----:B------:R-:W-:Y:S02]  /*f840*/  MOV R64, 0xf860 ;  /* 0x0000f86000407802 */ /* 0x000fe40000000f00 */
[----:B-1234-:R-:W-:Y:S05]  /*f850*/  CALL.REL.NOINC `($__internal_12_$__cuda_sm70_shflsync_down) ;  /* 0x000009d000007944 */ /* 0x01efea0003c00000 */
[----:B-1----:R-:W-:Y:S01]  /*f860*/  MOV R68, R66 ;  /* 0x0000004200447202 */ /* 0x002fe20000000f00 */
[----:B------:R-:W-:Y:S05]  /*f870*/  BRA `(.L_x_446) ;  /* 0xffff84c000007947 */ /* 0x000fea000383ffff */
.L_x_349:
[----:B0-----:R-:W-:Y:S01]  /*f880*/  HFMA2.MMA R66, -RZ, RZ, 0, 2.384185791015625e-07 ;  /* 0x00000004ff427435 */ /* 0x001fe200000001ff */
[----:B------:R-:W-:Y:S02]  /*f890*/  MOV R75, R74 ;  /* 0x0000004a004b7202 */ /* 0x000fe40000000f00 */
[----:B------:R-:W-:-:S02]  /*f8a0*/  MOV R76, 0x1f ;  /* 0x0000001f004c7802 */ /* 0x000fc40000000f00 */
[----:B------:R-:W-:Y:S02]  /*f8b0*/  MOV R65, 0xffffffff ;  /* 0xffffffff00417802 */ /* 0x000fe40000000f00 */
[----:B------:R-:W-:Y:S02]  /*f8c0*/  MOV R64, 0xf8e0 ;  /* 0x0000f8e000407802 */ /* 0x000fe40000000f00 */
[----:B-1234-:R-:W-:Y:S05]  /*f8d0*/  CALL.REL.NOINC `($__internal_12_$__cuda_sm70_shflsync_down) ;  /* 0x0000095000007944 */ /* 0x01efea0003c00000 */
[----:B-1----:R-:W-:Y:S01]  /*f8e0*/  MOV R70, R66 ;  /* 0x0000004200467202 */ /* 0x002fe20000000f00 */
[----:B------:R-:W-:Y:S01]  /*f8f0*/  HFMA2.MMA R66, -RZ, RZ, 0, 2.384185791015625e-07 ;  /* 0x00000004ff427435 */ /* 0x000fe200000001ff */
[----:B------:R-:W-:Y:S02]  /*f900*/  MOV R75, R69 ;  /* 0x00000045004b7202 */ /* 0x000fe40000000f00 */
[----:B------:R-:W-:Y:S02]  /*f910*/  MOV R76, 0x1f ;  /* 0x0000001f004c7802 */ /* 0x000fe40000000f00 */
[----:B------:R-:W-:Y:S02]  /*f920*/  MOV R65, 0xffffffff ;  /* 0xffffffff00417802 */ /* 0x000fe40000000f00 */
[----:B------:R-:W-:-:S02]  /*f930*/  MOV R64, 0xf950 ;  /* 0x0000f95000407802 */ /* 0x000fc40000000f00 */
[----:B------:R-:W-:Y:S05]  /*f940*/  CALL.REL.NOINC `($__internal_12_$__cuda_sm70_shflsync_down) ;  /* 0x000008e000007944 */ /* 0x000fea0003c00000 */
[----:B-1----:R-:W-:Y:S01]  /*f950*/  MOV R71, R66 ;  /* 0x0000004200477202 */ /* 0x002fe20000000f00 */
[----:B------:R-:W-:Y:S01]  /*f960*/  HFMA2.MMA R66, -RZ, RZ, 0, 2.384185791015625e-07 ;  /* 0x00000004ff427435 */ /* 0x000fe200000001ff */
[----:B------:R-:W-:-:S02]  /*f970*/  MOV R75, R67 ;  /* 0x00000043004b7202 */ /* 0x000fc40000000f00 */
[----:B------:R-:W-:Y:S02]  /*f980*/  MOV R76, 0x1f ;  /* 0x0000001f004c7802 */ /* 0x000fe40000000f00 */
[----:B------:R-:W-:Y:S02]  /*f990*/  MOV R65, 0xffffffff ;  /* 0xffffffff00417802 */ /* 0x000fe40000000f00 */
[----:B------:R-:W-:Y:S02]  /*f9a0*/  MOV R64, 0xf9c0 ;  /* 0x0000f9c000407802 */ /* 0x000fe40000000f00 */
[----:B------:R-:W-:Y:S05]  /*f9b0*/  CALL.REL.NOINC `($__internal_12_$__cuda_sm70_shflsync_down) ;  /* 0x0000087000007944 */ /* 0x000fea0003c00000 */
[----:B-1----:R-:W-:Y:S05]  /*f9c0*/  BRA `(.L_x_447) ;  /* 0xffff83b000007947 */ /* 0x002fea000383ffff */
.L_x_352:
[----:B0-----:R-:W-:Y:S01]  /*f9d0*/  HFMA2.MMA R66, -RZ, RZ, 0, 4.76837158203125e-07 ;  /* 0x00000008ff427435 */ /* 0x001fe200000001ff */
[----:B------:R-:W-:Y:S02]  /*f9e0*/  MOV R75, R73 ;  /* 0x00000049004b7202 */ /* 0x000fe40000000f00 */
[----:B------:R-:W-:Y:S02]  /*f9f0*/  MOV R76, 0x1f ;  /* 0x0000001f004c7802 */ /* 0x000fe40000000f00 */
[----:B------:R-:W-:Y:S02]  /*fa00*/  MOV R65, 0xffffffff ;  /* 0xffffffff00417802 */ /* 0x000fe40000000f00 */
[----:B------:R-:W-:-:S02]  /*fa10*/  MOV R64, 0xfa30 ;  /* 0x0000fa3000407802 */ /* 0x000fc40000000f00 */
[----:B-1234-:R-:W-:Y:S05]  /*fa20*/  CALL.REL.NOINC `($__internal_12_$__cuda_sm70_shflsync_down) ;  /* 0x0000080000007944 */ /* 0x01efea0003c00000 */
[----:B-1----:R-:W-:Y:S01]  /*fa30*/  MOV R68, R66 ;  /* 0x0000004200447202 */ /* 0x002fe20000000f00 */
[----:B------:R-:W-:Y:S01]  /*fa40*/  HFMA2.MMA R66, -RZ, RZ, 0, 4.76837158203125e-07 ;  /* 0x00000008ff427435 */ /* 0x000fe200000001ff */
[----:B------:R-:W-:-:S02]  /*fa50*/  MOV R75, R74 ;  /* 0x0000004a004b7202 */ /* 0x000fc40000000f00 */
[----:B------:R-:W-:Y:S02]  /*fa60*/  MOV R76, 0x1f ;  /* 0x0000001f004c7802 */ /* 0x000fe40000000f00 */
[----:B------:R-:W-:Y:S02]  /*fa70*/  MOV R65, 0xffffffff ;  /* 0xffffffff00417802 */ /* 0x000fe40000000f00 */
[----:B------:R-:W-:Y:S02]  /*fa80*/  MOV R64, 0xfaa0 ;  /* 0x0000faa000407802 */ /* 0x000fe40000000f00 */
[----:B------:R-:W-:Y:S05]  /*fa90*/  CALL.REL.NOINC `($__internal_12_$__cuda_sm70_shflsync_down) ;  /* 0x0000079000007944 */ /* 0x000fea0003c00000 */
[----:B-1----:R-:W-:Y:S01]  /*faa0*/  MOV R70, R66 ;  /* 0x0000004200467202 */ /* 0x002fe20000000f00 */
[----:B------:R-:W-:Y:S01]  /*fab0*/  HFMA2.MMA R66, -RZ, RZ, 0, 4.76837158203125e-07 ;  /* 0x00000008ff427435 */ /* 0x000fe200000001ff */
[----:B------:R-:W-:Y:S02]  /*fac0*/  MOV R75, R69 ;  /* 0x00000045004b7202 */ /* 0x000fe40000000f00 */
[----:B------:R-:W-:Y:S02]  /*fad0*/  MOV R76, 0x1f ;  /* 0x0000001f004c7802 */ /* 0x000fe40000000f00 */
[----:B------:R-:W-:-:S02]  /*fae0*/  MOV R65, 0xffffffff ;  /* 0xffffffff00417802 */ /* 0x000fc40000000f00 */
[----:B------:R-:W-:Y:S02]  /*faf0*/  MOV R64, 0xfb10 ;  /* 0x0000fb1000407802 */ /* 0x000fe40000000f00 */
[----:B------:R-:W-:Y:S05]  /*fb00*/  CALL.REL.NOINC `($__internal_12_$__cuda_sm70_shflsync_down) ;  /* 0x0000072000007944 */ /* 0x000fea0003c00000 */
[----:B-1----:R-:W-:Y:S01]  /*fb10*/  MOV R71, R66 ;  /* 0x0000004200477202 */ /* 0x002fe20000000f00 */
[----:B------:R-:W-:Y:S01]  /*fb20*/  HFMA2.MMA R66, -RZ, RZ, 0, 4.76837158203125e-07 ;  /* 0x00000008ff427435 */ /* 0x000fe200000001ff */
[----:B------:R-:W-:Y:S02]  /*fb30*/  MOV R75, R67 ;  /* 0x00000043004b7202 */ /* 0x000fe40000000f00 */
[----:B------:R-:W-:Y:S02]  /*fb40*/  MOV R76, 0x1f ;  /* 0x0000001f004c7802 */ /* 0x000fe40000000f00 */
[----:B------:R-:W-:Y:S02]  /*fb50*/  MOV R65, 0xffffffff ;  /* 0xffffffff00417802 */ /* 0x000fe40000000f00 */
[----:B------:R-:W-:Y:S02]  /*fb60*/  MOV R64, 0xfb80 ;  /* 0x0000fb8000407802 */ /* 0x000fe40000000f00 */
[----:B------:R-:W-:Y:S05]  /*fb70*/  CALL.REL.NOINC `($__internal_12_$__cuda_sm70_shflsync_down) ;  /* 0x000006b000007944 */ /* 0x000fea0003c00000 */
[----:B-1----:R-:W-:Y:S05]  /*fb80*/  BRA `(.L_x_448) ;  /* 0xffff834000007947 */ /* 0x002fea000383ffff */
.L_x_355:
[----:B0-----:R-:W-:Y:S01]  /*fb90*/  HFMA2.MMA R66, -RZ, RZ, 0, 9.5367431640625e-07 ;  /* 0x00000010ff427435 */ /* 0x001fe200000001ff */
[----:B------:R-:W-:Y:S02]  /*fba0*/  MOV R75, R73 ;  /* 0x00000049004b7202 */ /* 0x000fe40000000f00 */
[----:B------:R-:W-:-:S02]  /*fbb0*/  MOV R76, 0x1f ;  /* 0x0000001f004c7802 */ /* 0x000fc40000000f00 */
[----:B------:R-:W-:Y:S02]  /*fbc0*/  MOV R65, 0xffffffff ;  /* 0xffffffff00417802 */ /* 0x000fe40000000f00 */
[----:B------:R-:W-:Y:S02]  /*fbd0*/  MOV R64, 0xfbf0 ;  /* 0x0000fbf000407802 */ /* 0x000fe40000000f00 */
[----:B-1234-:R-:W-:Y:S05]  /*fbe0*/  CALL.REL.NOINC `($__internal_12_$__cuda_sm70_shflsync_down) ;  /* 0x0000064000007944 */ /* 0x01efea0003c00000 */
[----:B-1----:R-:W-:Y:S01]  /*fbf0*/  MOV R68, R66 ;  /* 0x0000004200447202 */ /* 0x002fe20000000f00 */
[----:B------:R-:W-:Y:S05]  /*fc00*/  BRA `(.L_x_449) ;  /* 0xffff83e000007947 */ /* 0x000fea000383ffff */
.L_x_356:
[----:B0-----:R-:W-:Y:S01]  /*fc10*/  HFMA2.MMA R66, -RZ, RZ, 0, 9.5367431640625e-07 ;  /* 0x00000010ff427435 */ /* 0x001fe200000001ff */
[----:B------:R-:W-:Y:S02]  /*fc20*/  MOV R75, R74 ;  /* 0x0000004a004b7202 */ /* 0x000fe40000000f00 */
[----:B------:R-:W-:Y:S02]  /*fc30*/  MOV R76, 0x1f ;  /* 0x0000001f004c7802 */ /* 0x000fe40000000f00 */
[----:B------:R-:W-:Y:S02]  /*fc40*/  MOV R65, 0xffffffff ;  /* 0xffffffff00417802 */ /* 0x000fe40000000f00 */
[----:B------:R-:W-:-:S02]  /*fc50*/  MOV R64, 0xfc70 ;  /* 0x0000fc7000407802 */ /* 0x000fc40000000f00 */
[----:B-1234-:R-:W-:Y:S05]  /*fc60*/  CALL.REL.NOINC `($__internal_12_$__cuda_sm70_shflsync_down) ;  /* 0x000005c000007944 */ /* 0x01efea0003c00000 */
[----:B-1----:R-:W-:Y:S01]  /*fc70*/  MOV R70, R66 ;  /* 0x0000004200467202 */ /* 0x002fe20000000f00 */
[----:B------:R-:W-:Y:S01]  /*fc80*/  HFMA2.MMA R66, -RZ, RZ, 0, 9.5367431640625e-07 ;  /* 0x00000010ff427435 */ /* 0x000fe200000001ff */
[----:B------:R-:W-:-:S02]  /*fc90*/  MOV R75, R69 ;  /* 0x00000045004b7202 */ /* 0x000fc40000000f00 */
[----:B------:R-:W-:Y:S02]  /*fca0*/  MOV R76, 0x1f ;  /* 0x0000001f004c7802 */ /* 0x000fe40000000f00 */
[----:B------:R-:W-:Y:S02]  /*fcb0*/  MOV R65, 0xffffffff ;  /* 0xffffffff00417802 */ /* 0x000fe40000000f00 */
[----:B------:R-:W-:Y:S02]  /*fcc0*/  MOV R64, 0xfce0 ;  /* 0x0000fce000407802 */ /* 0x000fe40000000f00 */
[----:B------:R-:W-:Y:S05]  /*fcd0*/  CALL.REL.NOINC `($__internal_12_$__cuda_sm70_shflsync_down) ;  /* 0x0000055000007944 */ /* 0x000fea0003c00000 */
[----:B-1----:R-:W-:Y:S01]  /*fce0*/  MOV R71, R66 ;  /* 0x0000004200477202 */ /* 0x002fe20000000f00 */
[----:B------:R-:W-:Y:S01]  /*fcf0*/  HFMA2.MMA R66, -RZ, RZ, 0, 9.5367431640625e-07 ;  /* 0x00000010ff427435 */ /* 0x000fe200000001ff */
[----:B------:R-:W-:Y:S02]  /*fd00*/  MOV R75, R67 ;  /* 0x00000043004b7202 */ /* 0x000fe40000000f00 */
[----:B------:R-:W-:Y:S02]  /*fd10*/  MOV R76, 0x1f ;  /* 0x0000001f004c7802 */ /* 0x000fe40000000f00 */
[----:B------:R-:W-:-:S02]  /*fd20*/  MOV R65, 0xffffffff ;  /* 0xffffffff00417802 */ /* 0x000fc40000000f00 */
[----:B------:R-:W-:Y:S02]  /*fd30*/  MOV R64, 0xfd50 ;  /* 0x0000fd5000407802 */ /* 0x000fe40000000f00 */
[----:B------:R-:W-:Y:S05]  /*fd40*/  CALL.REL.NOINC `($__internal_12_$__cuda_sm70_shflsync_down) ;  /* 0x000004e000007944 */ /* 0x000fea0003c00000 */
[----:B-1----:R-:W-:Y:S05]  /*fd50*/  BRA `(.L_x_450) ;  /* 0xffff82d000007947 */ /* 0x002fea000383ffff */
.L_x_359:
[----:B0-----:R-:W-:Y:S01]  /*fd60*/  HFMA2.MMA R66, -RZ, RZ, 0, 0 ;  /* 0x00000000ff427435 */ /* 0x001fe200000001ff */
[----:B------:R-:W-:Y:S02]  /*fd70*/  MOV R64, R73 ;  /* 0x0000004900407202 */ /* 0x000fe40000000f00 */
[----:B------:R-:W-:-:S03]  /*fd80*/  MOV R65, 0xfda0 ;  /* 0x0000fda000417802 */ /* 0x000fc60000000f00 */
[----:B-1234-:R-:W-:Y:S05]  /*fd90*/  CALL.REL.NOINC `($__internal_13_$__cuda_sm70_shflsync_idx_p) ;  /* 0x000004d000007944 */ /* 0x01efea0003c00000 */
[----:B-1----:R-:W-:Y:S01]  /*fda0*/  MOV R71, R66 ;  /* 0x0000004200477202 */ /* 0x002fe20000000f00 */
[----:B------:R-:W-:Y:S01]  /*fdb0*/  HFMA2.MMA R66, -RZ, RZ, 0, 0 ;  /* 0x00000000ff427435 */ /* 0x000fe200000001ff */
[----:B------:R-:W-:Y:S02]  /*fdc0*/  MOV R64, R74 ;  /* 0x0000004a00407202 */ /* 0x000fe40000000f00 */
[----:B------:R-:W-:-:S03]  /*fdd0*/  MOV R65, 0xfdf0 ;  /* 0x0000fdf000417802 */ /* 0x000fc60000000f00 */
[----:B0-2---:R-:W-:Y:S05]  /*fde0*/  CALL.REL.NOINC `($__internal_13_$__cuda_sm70_shflsync_idx_p) ;  /* 0x0000048000007944 */ /* 0x005fea0003c00000 */
        /* <DEDUP_REMOVED lines=10> */
[----:B------:R-:W-:Y:S02]  /*fe90*/  MOV R72, R68 ;  /* 0x0000004400487202 */ /* 0x000fe40000000f00 */
[----:B-1----:R-:W-:Y:S01]  /*fea0*/  MOV R68, R66 ;  /* 0x0000004200447202 */ /* 0x002fe20000000f00 */
[----:B------:R-:W-:Y:S01]  /*feb0*/  HFMA2.MMA R66, -RZ, RZ, 0, 5.9604644775390625e-08 ;  /* 0x00000001ff427435 */ /* 0x000fe200000001ff */
[----:B------:R-:W-:Y:S02]  /*fec0*/  MOV R75, R73 ;  /* 0x00000049004b7202 */ /* 0x000fe40000000f00 */
[----:B------:R-:W-:Y:S02]  /*fed0*/  MOV R76, 0x1f ;  /* 0x0000001f004c7802 */ /* 0x000fe40000000f00 */
[----:B------:R-:W-:Y:S02]  /*fee0*/  MOV R65, 0xffffffff ;  /* 0xffffffff00417802 */ /* 0x000fe40000000f00 */
[----:B------:R-:W-:-:S02]  /*fef0*/  MOV R64, 0xff10 ;  /* 0x0000ff1000407802 */ /* 0x000fc40000000f00 */
[----:B0-2---:R-:W-:Y:S05]  /*ff00*/  CALL.REL.NOINC `($__internal_12_$__cuda_sm70_shflsync_down) ;  /* 0x0000032000007944 */ /* 0x005fea0003c00000 */
[----:B-1----:R-:W-:Y:S01]  /*ff10*/  MOV R73, R66 ;  /* 0x0000004200497202 */ /* 0x002fe20000000f00 */
[----:B------:R-:W-:Y:S01]  /*ff20*/  HFMA2.MMA R66, -RZ, RZ, 0, 5.9604644775390625e-08 ;  /* 0x00000001ff427435 */ /* 0x000fe200000001ff */
[----:B------:R-:W-:-:S02]  /*ff30*/  MOV R75, R74 ;  /* 0x0000004a004b7202 */ /* 0x000fc40000000f00 */
[----:B------:R-:W-:Y:S02]  /*ff40*/  MOV R76, 0x1f ;  /* 0x0000001f004c7802 */ /* 0x000fe40000000f00 */
[----:B------:R-:W-:Y:S02]  /*ff50*/  MOV R65, 0xffffffff ;  /* 0xffffffff00417802 */ /* 0x000fe40000000f00 */
[----:B------:R-:W-:Y:S02]  /*ff60*/  MOV R64, 0xff80 ;  /* 0x0000ff8000407802 */ /* 0x000fe40000000f00 */
[----:B------:R-:W-:Y:S05]  /*ff70*/  CALL.REL.NOINC `($__internal_12_$__cuda_sm70_shflsync_down) ;  /* 0x000002b000007944 */ /* 0x000fea0003c00000 */
        /* <DEDUP_REMOVED lines=14> */
[----:B-1----:R-:W-:Y:S01]  /*10060*/  MOV R76, R66 ;  /* 0x00000042004c7202 */ /* 0x002fe20000000f00 */
[----:B------:R-:W-:Y:S01]  /*10070*/  FMUL.FTZ R66, R62, R70 ;  /* 0x000000463e427220 */ /* 0x000fe20000410000 */
[----:B------:R-:W-:Y:S01]  /*10080*/  MOV R64, R60 ;  /* 0x0000003c00407202 */ /* 0x000fe20000000f00 */
[C---:B------:R-:W-:Y:S01]  /*10090*/  FMUL.FTZ R78, R60.reuse, R71 ;  /* 0x000000473c4e7220 */ /* 0x040fe20000410000 */
[----:B------:R-:W-:Y:S01]  /*100a0*/  MOV R65, 0x10120 ;  /* 0x0001012000417802 */ /* 0x000fe20000000f00 */
[----:B------:R-:W-:-:S02]  /*100b0*/  FMUL.FTZ R67, R60, R70 ;  /* 0x000000463c437220 */ /* 0x000fc40000410000 */
[-C--:B------:R-:W-:Y:S02]  /*100c0*/  FMUL.FTZ R77, R63, R70.reuse ;  /* 0x000000463f4d7220 */ /* 0x080fe40000410000 */
[----:B------:R-:W-:Y:S02]  /*100d0*/  FMUL.FTZ R60, R61, R70 ;  /* 0x000000463d3c7220 */ /* 0x000fe40000410000 */
[-C--:B------:R-:W-:Y:S01]  /*100e0*/  FFMA.FTZ R70, R63, R71.reuse, R66 ;  /* 0x000000473f467223 */ /* 0x080fe20000010042 */
[----:B------:R-:W-:Y:S01]  /*100f0*/  HFMA2.MMA R66, -RZ, RZ, 0, 0 ;  /* 0x00000000ff427435 */ /* 0x000fe200000001ff */
[----:B------:R-:W-:-:S05]  /*10100*/  FFMA.FTZ R77, R62, R71, -R77 ;  /* 0x000000473e4d7223 */ /* 0x000fca000001084d */
        /* <DEDUP_REMOVED lines=17> */
[----:B0-2---:R-:W-:Y:S05]  /*10220*/  BRA `(.L_x_451) ;  /* 0xffff802000007947 */ /* 0x005fea000383ffff */
        .weak           $__internal_12_$__cuda_sm70_shflsync_down
        .type           $__internal_12_$__cuda_sm70_shflsync_down,@function
        .size           $__internal_12_$__cuda_sm70_shflsync_down,($__internal_13_$__cuda_sm70_shflsync_idx_p - $__internal_12_$__cuda_sm70_shflsync_down)
$__internal_12_$__cuda_sm70_shflsync_down:
[----:B------:R-:W-:Y:S04]  /*10230*/  WARPSYNC R65 ;  /* 0x0000004100007348 */ /* 0x000fe80003800000 */
[----:B------:R0:W1:Y:S02]  /*10240*/  SHFL.DOWN PT, R66, R75, R66, R76 ;  /* 0x080000424b427389 */ /* 0x00006400000e004c */
[----:B0-----:R-:W-:-:S06]  /*10250*/  HFMA2.MMA R65, -RZ, RZ, 0, 0 ;  /* 0x00000000ff417435 */ /* 0x001fcc00000001ff */
[----:B------:R-:W-:Y:S05]  /*10260*/  RET.REL.NODEC R64 `(_Z25selective_scan_bwd_kernelI32Selective_Scan_bwd_kernel_traitsILi128ELi16ELb0ELb0ELb1ELb0ELb0EN3c108BFloat16ENS1_7complexIfEEEEv12SSMParamsBwd) ;  /* 0xfffefd9040007950 */ /* 0x000fea0003c3ffff */
        .weak           $__internal_13_$__cuda_sm70_shflsync_idx_p
        .type           $__internal_13_$__cuda_sm70_shflsync_idx_p,@function
        .size           $__internal_13_$__cuda_sm70_shflsync_idx_p,($__internal_14_$__cuda_sm70_shflsync_up - $__internal_13_$__cuda_sm70_shflsync_idx_p)
$__internal_13_$__cuda_sm70_shflsync_idx_p:
[----:B------:R-:W-:Y:S01]  /*10270*/  HFMA2.MMA R147, -RZ, RZ, 0, 1.847743988037109375e-06 ;  /* 0x0000001fff937435 */ /* 0x000fe200000001ff */
[----:B------:R-:W-:-:S04]  /*10280*/  MOV R148, 0xffffffff ;  /* 0xffffffff00947802 */ /* 0x000fc80000000f00 */
[----:B------:R-:W-:Y:S04]  /*10290*/  WARPSYNC R148 ;  /* 0x0000009400007348 */ /* 0x000fe80003800000 */
[----:B------:R0:W1:Y:S04]  /*102a0*/  SHFL.IDX PT, R66, R64, R66, R147 ;  /* 0x0000004240427389 */ /* 0x00006800000e0093 */
[----:B0-----:R-:W0:Y:S01]  /*102b0*/  S2R R148, SR_TID.X ;  /* 0x0000000000947919 */ /* 0x001e220000002100 */
[----:B------:R-:W-:Y:S01]  /*102c0*/  MOV R64, R65 ;  /* 0x0000004100407202 */ /* 0x000fe20000000f00 */
[----:B------:R-:W-:-:S02]  /*102d0*/  HFMA2.MMA R65, -RZ, RZ, 0, 0 ;  /* 0x00000000ff417435 */ /* 0x000fc400000001ff */
[----:B------:R-:W2:Y:S04]  /*102e0*/  S2R R147, SR_LANEID ;  /* 0x0000000000937919 */ /* 0x000ea80000000000 */
[----:B------:R-:W-:Y:S05]  /*102f0*/  RET.REL.NODEC R64 `(_Z25selective_scan_bwd_kernelI32Selective_Scan_bwd_kernel_traitsILi128ELi16ELb0ELb0ELb1ELb0ELb0EN3c108BFloat16ENS1_7complexIfEEEEv12SSMParamsBwd) ;  /* 0xfffefd0040007950 */ /* 0x000fea0003c3ffff */
        .weak           $__internal_14_$__cuda_sm70_shflsync_up
        .type           $__internal_14_$__cuda_sm70_shflsync_up,@function
        .size           $__internal_14_$__cuda_sm70_shflsync_up,(.L_x_14446 - $__internal_14_$__cuda_sm70_shflsync_up)
$__internal_14_$__cuda_sm70_shflsync_up:
[----:B------:R-:W-:Y:S01]  /*10300*/  MOV R65, 0x0 ;  /* 0x0000000000417802 */ /* 0x000fe20000000f00 */
[----:B------:R-:W-:Y:S04]  /*10310*/  WARPSYNC R67 ;  /* 0x0000004300007348 */ /* 0x000fe80003800000 */
[----:B------:R0:W1:Y:S01]  /*10320*/  SHFL.UP PT, R67, R70, R69, R68 ;  /* 0x0400004546437389 */ /* 0x00006200000e0044 */
[----:B------:R-:W-:Y:S05]  /*10330*/  RET.REL.NODEC R64 `(_Z25selective_scan_bwd_kernelI32Selective_Scan_bwd_kernel_traitsILi128ELi16ELb0ELb0ELb1ELb0ELb0EN3c108BFloat16ENS1_7complexIfEEEEv12SSMParamsBwd) ;  /* 0xfffefcc040007950 */ /* 0x000fea0003c3ffff */
.L_x_452:
        /* <DEDUP_REMOVED lines=12> */
.L_x_14446:


//--------------------- .text._Z25selective_scan_bwd_kernelI32Selective_Scan_bwd_kernel_traitsILi128ELi16ELb0ELb0ELb1ELb0ELb1EN3c108BFloat16ENS1_7complexIfEEEEv12SSMParamsBwd --------------------------
	.section	.text._Z25selective_scan_bwd_kernelI32Selective_Scan_bwd_kernel_traitsILi128ELi16ELb0ELb0ELb1ELb0ELb1EN3c108BFloat16ENS1_7complexIfEEEEv12SSMParamsBwd,"ax",@progbits
	.sectioninfo	@"SHI_REGISTERS=255"
	.align	128
        .global         _Z25selective_scan_bwd_kernelI32Selective_Scan_bwd_kernel_traitsILi128ELi16ELb0ELb0ELb1ELb0ELb1EN3c108BFloat16ENS1_7complexIfEEEEv12SSMParamsBwd
        .type           _Z25selective_scan_bwd_kernelI32Selective_Scan_bwd_kernel_traitsILi128ELi16ELb0ELb0ELb1ELb0ELb1EN3c108BFloat16ENS1_7complexIfEEEEv12SSMParamsBwd,@function
        .size           _Z25selective_scan_bwd_kernelI32Selective_Scan_bwd_kernel_traitsILi128ELi16ELb0ELb0ELb1ELb0ELb1EN3c108BFloat16ENS1_7complexIfEEEEv12SSMParamsBwd,(.L_x_14449 - _Z25selective_scan_bwd_kernelI32Selective_Scan_bwd_kernel_traitsILi128ELi16ELb0ELb0ELb1ELb0ELb1EN3c108BFloat16ENS1_7complexIfEEEEv12SSMParamsBwd)
        .other          _Z25selective_scan_bwd_kernelI32Selective_Scan_bwd_kernel_traitsILi128ELi16ELb0ELb0ELb1ELb0ELb1EN3c108BFloat16ENS1_7complexIfEEEEv12SSMParamsBwd,@"STO_CUDA_ENTRY STV_DEFAULT"
_Z25selective_scan_bwd_kernelI32Selective_Scan_bwd_kernel_traitsILi128ELi16ELb0ELb0ELb1ELb0ELb1EN3c108BFloat16ENS1_7complexIfEEEEv12SSMParamsBwd:
.text._Z25selective_scan_bwd_kernelI32Selective_Scan_bwd_kernel_traitsILi128ELi16ELb0ELb0ELb1ELb0ELb1EN3c108BFloat16ENS1_7complexIfEEEEv12SSMParamsBwd:
        /* <DEDUP_REMOVED lines=24> */
[----:B------:R-:W-:Y:S01]  /*0180*/  ULDC.64 UR34, c[0x0][0x348] ;  /* 0x0000d20000227ab9 */ /* 0x000fe20000000a00 */
[----:B------:R-:W-:Y:S01]  /*0190*/  MOV R3, UR5 ;  /* 0x0000000500037c02 */ /* 0x000fe20008000f00 */
[----:B------:R-:W0:Y:S01]  /*01a0*/  R2UR UR27, R6 ;  /* 0x00000000061b73c2 */ /* 0x000e2200000e0000 */
[----:B------:R-:W-:Y:S01]  /*01b0*/  ULDC.64 UR4, c[0x0][0x260] ;  /* 0x0000980000047ab9 */ /* 0x000fe20000000a00 */
[----:B------:R-:W-:Y:S01]  /*01c0*/  MOV R5, UR7 ;  /* 0x0000000700057c02 */ /* 0x000fe20008000f00 */
[----:B------:R-:W-:-:S02]  /*01d0*/  ULDC.64 UR6, c[0x0][0x1d0] ;  /* 0x0000740000067ab9 */ /* 0x000fc40000000a00 */
[----:B------:R2:W3:Y:S01]  /*01e0*/  @P0 LDG.E R3, [R2.64] ;  /* 0x0000002002030981 */ /* 0x0004e2000c1e1900 */
[----:B------:R-:W-:Y:S02]  /*01f0*/  UMOV UR30, URZ ;  /* 0x0000003f001e7c82 */ /* 0x000fe40008000000 */
[----:B------:R-:W-:Y:S01]  /*0200*/  UMOV UR31, URZ ;  /* 0x0000003f001f7c82 */ /* 0x000fe20008000000 */
[----:B------:R-:W4:Y:S01]  /*0210*/  @P1 LDG.E R4, [R4.64] ;  /* 0x0000002004041981 */ /* 0x000f22000c1e1900 */
[----:B-1----:R-:W-:Y:S02]  /*0220*/  USHF.R.S32.HI UR13, URZ, 0x1f, UR12 ;  /* 0x0000001f3f0d7899 */ /* 0x002fe4000801140c */
[----:B------:R-:W-:Y:S01]  /*0230*/  UISETP.NE.U32.AND UP0, UPT, URZ, UR4, UPT ;  /* 0x000000043f00728c */ /* 0x000fe2000bf05070 */
[----:B------:R1:W-:Y:S01]  /*0240*/  STL [R1+0x14], RZ ;  /* 0x000014ff01007387 */ /* 0x0003e20000100800 */
[----:B------:R-:W-:Y:S02]  /*0250*/  UIMAD UR4, UR13, UR6, URZ ;  /* 0x000000060d0472a4 */ /* 0x000fe4000f8e023f */
[----:B------:R-:W-:Y:S01]  /*0260*/  UIMAD.WIDE.U32 UR8, UR12, UR6, URZ ;  /* 0x000000060c0872a5 */ /* 0x000fe2000f8e003f */
[----:B------:R1:W-:Y:S01]  /*0270*/  STL [R1+0x10], RZ ;  /* 0x000010ff01007387 */ /* 0x0003e20000100800 */
[----:B------:R-:W-:-:S02]  /*0280*/  UIMAD UR4, UR12, UR7, UR4 ;  /* 0x000000070c0472a4 */ /* 0x000fc4000f8e0204 */
[----:B------:R-:W-:Y:S02]  /*0290*/  UISETP.NE.AND.EX UP0, UPT, URZ, UR5, UPT, UP0 ;  /* 0x000000053f00728c */ /* 0x000fe4000bf05300 */
[----:B------:R-:W-:Y:S01]  /*02a0*/  ULDC.64 UR6, c[0x0][0x1e0] ;  /* 0x0000780000067ab9 */ /* 0x000fe20000000a00 */
[----:B0-----:R-:W0:Y:S01]  /*02b0*/  I2F.RP R0, UR27 ;  /* 0x0000001b00007d06 */ /* 0x001e220008209400 */
[----:B------:R-:W-:Y:S02]  /*02c0*/  UIMAD UR5, UR13, UR6, URZ ;  /* 0x000000060d0572a4 */ /* 0x000fe4000f8e023f */
[----:B------:R-:W-:Y:S02]  /*02d0*/  UIMAD UR20, UR13, UR18, URZ ;  /* 0x000000120d1472a4 */ /* 0x000fe4000f8e023f */
[----:B------:R-:W-:Y:S02]  /*02e0*/  UIMAD UR22, UR12, UR7, UR5 ;  /* 0x000000070c1672a4 */ /* 0x000fe4000f8e0205 */
[----:B------:R-:W-:-:S02]  /*02f0*/  UIMAD UR20, UR12, UR19, UR20 ;  /* 0x000000130c1472a4 */ /* 0x000fc4000f8e0214 */
[----:B------:R-:W-:Y:S02]  /*0300*/  UIMAD UR19, UR13, UR24, URZ ;  /* 0x000000180d1372a4 */ /* 0x000fe4000f8e023f */
[----:B------:R-:W-:Y:S02]  /*0310*/  UIMAD.WIDE.U32 UR14, UR12, UR6, URZ ;  /* 0x000000060c0e72a5 */ /* 0x000fe4000f8e003f */
[----:B------:R-:W-:Y:S02]  /*0320*/  UIMAD.WIDE.U32 UR6, UR12, UR24, URZ ;  /* 0x000000180c0672a5 */ /* 0x000fe4000f8e003f */
[----:B------:R-:W-:Y:S01]  /*0330*/  UIMAD UR19, UR12, UR25, UR19 ;  /* 0x000000190c1372a4 */ /* 0x000fe2000f8e0213 */
[----:B0-----:R-:W2:Y:S01]  /*0340*/  MUFU.RCP R0, R0 ;  /* 0x0000000000007308 */ /* 0x001ea20000001000 */
[----:B------:R-:W-:Y:S02]  /*0350*/  UIMAD.WIDE.U32 UR16, UR12, UR18, URZ ;  /* 0x000000120c1072a5 */ /* 0x000fe4000f8e003f */
[----:B------:R-:W-:-:S02]  /*0360*/  ULDC.64 UR24, c[0x0][0x1d8] ;  /* 0x0000760000187ab9 */ /* 0x000fc40000000a00 */
[----:B------:R-:W-:Y:S02]  /*0370*/  UISETP.NE.U32.AND UP1, UPT, URZ, UR28, UPT ;  /* 0x0000001c3f00728c */ /* 0x000fe4000bf25070 */
[----:B------:R-:W-:Y:S02]  /*0380*/  UIMAD UR18, UR11, UR24, URZ ;  /* 0x000000180b1272a4 */ /* 0x000fe4000f8e023f */
[----:B------:R-:W-:Y:S02]  /*0390*/  UIADD3 UR9, UR9, UR4, URZ ;  /* 0x0000000409097290 */ /* 0x000fe4000fffe03f */
[----:B------:R-:W-:Y:S02]  /*03a0*/  UISETP.NE.AND.EX UP1, UPT, URZ, UR29, UPT, UP1 ;  /* 0x0000001d3f00728c */ /* 0x000fe4000bf25310 */
[----:B------:R-:W-:Y:S02]  /*03b0*/  UMOV UR4, URZ ;  /* 0x0000003f00047c82 */ /* 0x000fe40008000000 */
[----:B------:R-:W-:Y:S01]  /*03c0*/  UISETP.NE.U32.AND UP2, UPT, URZ, UR34, UPT ;  /* 0x000000223f00728c */ /* 0x000fe2000bf45070 */
[----:B--2---:R-:W-:Y:S01]  /*03d0*/  IADD3 R2, R0, 0xffffffe, RZ ;  /* 0x0ffffffe00027810 */ /* 0x004fe20007ffe0ff */
[----:B------:R-:W-:Y:S01]  /*03e0*/  UIMAD UR18, UR10, UR25, UR18 ;  /* 0x000000190a1272a4 */ /* 0x000fe2000f8e0212 */
[----:B------:R-:W-:Y:S01]  /*03f0*/  IABS R0, UR10 ;  /* 0x0000000a00007c13 */ /* 0x000fe20008000000 */
[----:B------:R-:W-:-:S02]  /*0400*/  UIMAD.WIDE.U32 UR8, UR10, UR24, UR8 ;  /* 0x000000180a0872a5 */ /* 0x000fc4000f8e0008 */
[----:B------:R-:W-:Y:S01]  /*0410*/  UIADD3 UR15, UR15, UR22, URZ ;  /* 0x000000160f0f7290 */ /* 0x000fe2000fffe03f */
[----:B------:R-:W0:Y:S01]  /*0420*/  F2I.FTZ.U32.TRUNC.NTZ R2, R2 ;  /* 0x0000000200027305 */ /* 0x000e22000021f000 */
[----:B------:R-:W2:Y:S01]  /*0430*/  R2UR UR21, R0 ;  /* 0x00000000001573c2 */ /* 0x000ea200000e0000 */
[----:B------:R-:W-:Y:S02]  /*0440*/  ULDC.64 UR24, c[0x0][0x1e8] ;  /* 0x00007a0000187ab9 */ /* 0x000fe40000000a00 */
[----:B------:R-:W-:Y:S02]  /*0450*/  UIMAD UR22, UR11, UR24, URZ ;  /* 0x000000180b1672a4 */ /* 0x000fe4000f8e023f */
[----:B------:R-:W-:Y:S02]  /*0460*/  UISETP.NE.AND.EX UP2, UPT, URZ, UR35, UPT, UP2 ;  /* 0x000000233f00728c */ /* 0x000fe4000bf45320 */
[----:B------:R-:W-:Y:S02]  /*0470*/  UIMAD UR26, UR10, UR25, UR22 ;  /* 0x000000190a1a72a4 */ /* 0x000fe4000f8e0216 */
[----:B------:R-:W-:-:S02]  /*0480*/  @UP1 ULEA UR30, UP3, UR10, UR28, 0x2 ;  /* 0x0000001c0a1e1291 */ /* 0x000fc4000f86103f */
[----:B------:R-:W-:Y:S02]  /*0490*/  ULDC.64 UR36, c[0x0][0x280] ;  /* 0x0000a00000247ab9 */ /* 0x000fe40000000a00 */
[----:B------:R-:W-:Y:S01]  /*04a0*/  @UP1 ULEA.HI.X UR31, UR10, UR29, UR11, 0x2, UP3 ;  /* 0x0000001d0a1f1291 */ /* 0x000fe200098f140b */
[----:B0-----:R-:W0:Y:S01]  /*04b0*/  R2UR UR5, R2 ;  /* 0x00000000020573c2 */ /* 0x001e2200000e0000 */
[----:B------:R-:W-:Y:S02]  /*04c0*/  UMOV UR28, URZ ;  /* 0x0000003f001c7c82 */ /* 0x000fe40008000000 */
[----:B------:R-:W-:Y:S02]  /*04d0*/  @UP2 ULEA UR28, UP1, UR10, UR34, 0x2 ;  /* 0x000000220a1c2291 */ /* 0x000fe4000f82103f */
[----:B------:R-:W-:Y:S02]  /*04e0*/  UMOV UR29, URZ ;  /* 0x0000003f001d7c82 */ /* 0x000fe40008000000 */
[----:B------:R-:W-:-:S02]  /*04f0*/  @UP2 ULEA.HI.X UR29, UR10, UR35, UR11, 0x2, UP1 ;  /* 0x000000230a1d2291 */ /* 0x000fc400088f140b */
[----:B------:R-:W-:Y:S02]  /*0500*/  ULDC UR25, c[0x0][0x174] ;  /* 0x00005d0000197ab9 */ /* 0x000fe40000000800 */
[----:B------:R-:W-:Y:S02]  /*0510*/  UIMAD.WIDE.U32 UR14, UR10, UR24, UR14 ;  /* 0x000000180a0e72a5 */ /* 0x000fe4000f8e000e */
[----:B------:R-:W-:Y:S02]  /*0520*/  ULDC UR35, c[0x0][0x178] ;  /* 0x00005e0000237ab9 */ /* 0x000fe40000000800 */
[----:B------:R-:W-:Y:S02]  /*0530*/  UIADD3 UR7, UR7, UR19, URZ ;  /* 0x0000001307077290 */ /* 0x000fe4000fffe03f */
[----:B------:R-:W-:Y:S02]  /*0540*/  ULDC.64 UR40, c[0x0][0x260] ;  /* 0x0000980000287ab9 */ /* 0x000fe40000000a00 */
[----:B0-----:R-:W-:-:S04]  /*0550*/  UIADD3 UR23, URZ, -UR5, URZ ;  /* 0x800000053f177290 */ /* 0x001fc8000fffe03f */
[----:B------:R-:W-:-:S04]  /*0560*/  UIMAD UR23, UR23, UR27, URZ ;  /* 0x0000001b171772a4 */ /* 0x000fc8000f8e023f */
[----:B------:R-:W-:Y:S02]  /*0570*/  UIMAD.WIDE.U32 UR4, UR5, UR23, UR4 ;  /* 0x00000017050472a5 */ /* 0x000fe4000f8e0004 */
[----:B------:R-:W-:Y:S02]  /*0580*/  ULEA UR23, UR25, 0xfffff800, 0xb ;  /* 0xfffff80019177891 */ /* 0x000fe4000f8e583f */
[----:B--2---:R-:W-:Y:S02]  /*0590*/  UIMAD.WIDE.U32 UR4, UR5, UR21, URZ ;  /* 0x00000015050472a5 */ /* 0x004fe4000f8e003f */
[----:B------:R-:W-:-:S05]  /*05a0*/  USHF.R.S32.HI UR24, URZ, 0x1f, UR23 ;  /* 0x0000001f3f187899 */ /* 0x000fca0008011417 */
[----:B------:R-:W-:Y:S02]  /*05b0*/  UMOV UR22, UR5 ;  /* 0x0000000500167c82 */ /* 0x000fe40008000000 */
[----:B------:R-:W-:Y:S02]  /*05c0*/  UIADD3 UR4, -UR22, URZ, URZ ;  /* 0x0000003f16047290 */ /* 0x000fe4000fffe13f */
[----:B------:R-:W-:Y:S02]  /*05d0*/  UIADD3 UR5, UR17, UR20, URZ ;  /* 0x0000001411057290 */ /* 0x000fe4000fffe03f */
[----:B------:R-:W-:Y:S02]  /*05e0*/  UIMAD UR21, UR27, UR4, UR21 ;  /* 0x000000041b1572a4 */ /* 0x000fe4000f8e0215 */
[----:B------:R-:W-:Y:S02]  /*05f0*/  UIMAD UR4, UR11, UR36, URZ ;  /* 0x000000240b0472a4 */ /* 0x000fe4000f8e023f */
[----:B------:R-:W-:-:S02]  /*0600*/  UISETP.GT.U32.AND UP1, UPT, UR27, UR21, UPT ;  /* 0x000000151b00728c */ /* 0x000fc4000bf24070 */
[----:B------:R-:W-:Y:S02]  /*0610*/  UIMAD UR34, UR10, UR37, UR4 ;  /* 0x000000250a2272a4 */ /* 0x000fe4000f8e0204 */
[----:B------:R-:W-:Y:S02]  /*0620*/  UIADD3 UR17, UP2, UR23, UR8, URZ ;  /* 0x0000000817117290 */ /* 0x000fe4000ff5e03f */
[----:B------:R-:W-:Y:S02]  /*0630*/  UMOV UR4, UR16 ;  /* 0x0000001000047c82 */ /* 0x000fe40008000000 */
[----:B------:R-:W-:Y:S02]  /*0640*/  UIMAD.WIDE.U32 UR4, UR10, UR36, UR4 ;  /* 0x000000240a0472a5 */ /* 0x000fe4000f8e0004 */
[----:B------:R-:W-:Y:S02]  /*0650*/  UIADD3.X UR18, UR24, UR9, UR18, UP2, !UPT ;  /* 0x0000000918127290 */ /* 0x000fe400097fe412 */
[----:B------:R-:W-:-:S02]  /*0660*/  @!UP1 UIADD3 UR21, UR21, -UR27, URZ ;  /* 0x8000001b15159290 */ /* 0x000fc4000fffe03f */
[----:B------:R-:W-:Y:S02]  /*0670*/  ULDC.64 UR36, c[0x0][0x240] ;  /* 0x0000900000247ab9 */ /* 0x000fe40000000a00 */
[----:B------:R-:W-:Y:S02]  /*0680*/  UISETP.GE.U32.AND UP2, UPT, UR21, UR27, UPT ;  /* 0x0000001b1500728c */ /* 0x000fe4000bf46070 */
[----:B------:R-:W-:Y:S02]  /*0690*/  ULEA UR16, UP3, UR17, UR36, 0x1 ;  /* 0x0000002411107291 */ /* 0x000fe4000f86083f */
[----:B------:R-:W-:Y:S02]  /*06a0*/  ULOP3.LUT UR8, UR10, UR35, URZ, 0x3c, !UPT ;  /* 0x000000230a087292 */ /* 0x000fe4000f8e3c3f */
[----:B------:R-:W-:Y:S02]  /*06b0*/  ULEA.HI.X UR17, UR17, UR37, UR18, 0x1, UP3 ;  /* 0x0000002511117291 */ /* 0x000fe400098f0c12 */
[----:B------:R-:W-:-:S02]  /*06c0*/  UISETP.GE.AND UP3, UPT, UR8, URZ, UPT ;  /* 0x0000003f0800728c */ /* 0x000fc4000bf66270 */
[----:B------:R-:W-:Y:S02]  /*06d0*/  UIADD3 UR8, UP4, UR23, UR14, URZ ;  /* 0x0000000e17087290 */ /* 0x000fe4000ff9e03f */
[----:B------:R-:W-:Y:S02]  /*06e0*/  @!UP1 UIADD3 UR22, UR22, 0x1, URZ ;  /* 0x0000000116169890 */ /* 0x000fe4000fffe03f */
[----:B------:R-:W-:Y:S02]  /*06f0*/  UISETP.NE.AND UP1, UPT, URZ, UR35, UPT ;  /* 0x000000233f00728c */ /* 0x000fe4000bf25270 */
[----:B------:R-:W-:Y:S02]  /*0700*/  ULDC.64 UR20, c[0x0][0x248] ;  /* 0x0000920000147ab9 */ /* 0x000fe40000000a00 */
[----:B------:R-:W-:Y:S02]  /*0710*/  UIADD3.X UR14, UR24, UR15, UR26, UP4, !UPT ;  /* 0x0000000f180e7290 */ /* 0x000fe4000a7fe41a */
[----:B------:R-:W-:-:S02]  /*0720*/  @UP2 UIADD3 UR22, UR22, 0x1, URZ ;  /* 0x0000000116162890 */ /* 0x000fc4000fffe03f */
[----:B------:R-:W-:Y:S02]  /*0730*/  ULEA UR18, UP4, UR8, UR20, 0x1 ;  /* 0x0000001408127291 */ /* 0x000fe4000f88083f */
[----:B------:R-:W-:Y:S02]  /*0740*/  UIADD3 UR23, UP2, UR23, UR4, URZ ;  /* 0x0000000417177290 */ /* 0x000fe4000ff5e03f */
[----:B------:R-:W-:Y:S02]  /*0750*/  ULEA.HI.X UR8, UR8, UR21, UR14, 0x1, UP4 ;  /* 0x0000001508087291 */ /* 0x000fe4000a0f0c0e */
[----:B------:R-:W-:Y:S02]  /*0760*/  UIADD3.X UR4, UR24, UR5, UR34, UP2, !UPT ;  /* 0x0000000518047290 */ /* 0x000fe400097fe422 */
[----:B------:R-:W-:Y:S02]  /*0770*/  UMOV UR14, UR22 ;  /* 0x00000016000e7c82 */ /* 0x000fe40008000000 */
[----:B------:R-:W-:-:S02]  /*0780*/  @!UP3 UIADD3 UR14, -UR14, URZ, URZ ;  /* 0x0000003f0e0eb290 */ /* 0x000fc4000fffe13f */
[----:B------:R-:W-:Y:S02]  /*0790*/  @!UP1 ULOP3.LUT UR14, URZ, UR35, URZ, 0x33, !UPT ;  /* 0x000000233f0e9292 */ /* 0x000fe4000f8e333f */
[----:B------:R-:W-:Y:S02]  /*07a0*/  ULDC.64 UR20, c[0x0][0x308] ;  /* 0x0000c20000147ab9 */ /* 0x000fe40000000a00 */
[----:B------:R-:W-:Y:S02]  /*07b0*/  USHF.R.S32.HI UR15, URZ, 0x1f, UR14 ;  /* 0x0000001f3f0f7899 */ /* 0x000fe4000801140e */
[----:B------:R-:W-:Y:S02]  /*07c0*/  ULEA UR20, UP1, UR23, UR20, 0x1 ;  /* 0x0000001417147291 */ /* 0x000fe4000f82083f */
[----:B------:R-:W-:Y:S02]  /*07d0*/  ULDC.64 UR26, c[0x0][0x1c8] ;  /* 0x00007200001a7ab9 */ /* 0x000fe40000000a00 */
[----:B------:R-:W-:-:S02]  /*07e0*/  UIMAD UR5, UR15, UR26, URZ ;  /* 0x0000001a0f0572a4 */ /* 0x000fc4000f8e023f */
[----:B------:R-:W-:Y:S02]  /*07f0*/  ULEA.HI.X UR21, UR23, UR21, UR4, 0x1, UP1 ;  /* 0x0000001517157291 */ /* 0x000fe400088f0c04 */
[----:B------:R-:W-:Y:S02]  /*0800*/  UIMAD.WIDE.U32 UR22, UR14, UR26, UR6 ;  /* 0x0000001a0e1672a5 */ /* 0x000fe4000f8e0006 */
[----:B------:R-:W-:Y:S02]  /*0810*/  ULEA UR9, UR25, 0xfffff000, 0xc ;  /* 0xfffff00019097891 */ /* 0x000fe4000f8e603f */
[----:B------:R-:W-:Y:S02]  /*0820*/  UIMAD UR24, UR14, UR27, UR5 ;  /* 0x0000001b0e1872a4 */ /* 0x000fe4000f8e0205 */
[----:B------:R-:W-:Y:S02]  /*0830*/  UIADD3 UR19, UP1, UR9, UR22, URZ ;  /* 0x0000001609137290 */ /* 0x000fe4000ff3e03f */
[----:B------:R-:W-:-:S02]  /*0840*/  UIADD3 UR23, UR23, UR24, URZ ;  /* 0x0000001817177290 */ /* 0x000fc4000fffe03f */
[----:B------:R-:W-:Y:S02]  /*0850*/  ULDC.64 UR6, c[0x0][0x230] ;  /* 0x00008c0000067ab9 */ /* 0x000fe40000000a00 */
[----:B------:R-:W-:Y:S02]  /*0860*/  ULDC UR26, c[0x0][0x164] ;  /* 0x00005900001a7ab9 */ /* 0x000fe40000000800 */
[----:B------:R-:W-:Y:S02]  /*0870*/  ULEA UR22, UP2, UR19, UR6, 0x1 ;  /* 0x0000000613167291 */ /* 0x000fe4000f84083f */
[----:B------:R-:W-:Y:S02]  /*0880*/  ULEA.HI.X.SX32 UR23, UR9, UR23, 0x1, UP1 ;  /* 0x0000001709177291 */ /* 0x000fe400088f0e3f */
[----:B------:R-:W-:Y:S02]  /*0890*/  @UP0 UIMAD UR6, UR12, UR26, UR10 ;  /* 0x0000001a0c0602a4 */ /* 0x000fe4000f8e020a */
[----:B------:R-:W-:-:S02]  /*08a0*/  UISETP.GE.AND UP1, UPT, UR25, 0x1, UPT ;  /* 0x000000011900788c */ /* 0x000fc4000bf26270 */
[----:B------:R-:W-:Y:S02]  /*08b0*/  UMOV UR4, URZ ;  /* 0x0000003f00047c82 */ /* 0x000fe40008000000 */
[----:B------:R-:W-:Y:S02]  /*08c0*/  @UP0 UIMAD UR6, UR6, UR25, URZ ;  /* 0x00000019060602a4 */ /* 0x000fe4000f8e023f */
[----:B------:R-:W-:Y:S02]  /*08d0*/  ULEA.HI.X UR23, UR19, UR7, UR23, 0x1, UP2 ;  /* 0x0000000713177291 */ /* 0x000fe400090f0c17 */
[----:B------:R-:W-:Y:S02]  /*08e0*/  UMOV UR5, URZ ;  /* 0x0000003f00057c82 */ /* 0x000fe40008000000 */
[----:B------:R-:W-:Y:S02]  /*08f0*/  ULDC UR7, c[0x0][0x16c] ;  /* 0x00005b0000077ab9 */ /* 0x000fe40000000800 */
[----:B------:R-:W-:-:S03]  /*0900*/  @UP0 UIMAD UR6, UR6, UR7, URZ ;  /* 0x00000007060602a4 */ /* 0x000fc6000f8e023f */
[----:B------:R-:W-:Y:S02]  /*0910*/  @UP0 UMOV UR7, 0x10 ;  /* 0x0000001000070882 */ /* 0x000fe40000000000 */
[----:B------:R-:W-:-:S07]  /*0920*/  @UP0 UIMAD.WIDE UR40, UR6, UR7, UR40 ;  /* 0x00000007062802a5 */ /* 0x000fce000f8e0228 */
[----:B------:R-:W-:Y:S02]  /*0930*/  @!UP0 UMOV UR40, URZ ;  /* 0x0000003f00288c82 */ /* 0x000fe40008000000 */
[----:B------:R-:W-:Y:S01]  /*0940*/  @!UP0 UMOV UR41, URZ ;  /* 0x0000003f00298c82 */ /* 0x000fe20008000000 */
[----:B---3--:R1:W0:Y:S01]  /*0950*/  @P0 R2UR UR4, R3 ;  /* 0x00000000030403c2 */ /* 0x00822200000e0000 */
[----:B------:R-:W-:-:S07]  /*0960*/  PLOP3.LUT P0, PT, PT, PT, UP1, 0x80, 0x0 ;  /* 0x000000000000781c */ /* 0x000fce0003f0f018 */
[----:B----4-:R1:W2:Y:S06]  /*0970*/  @P1 R2UR UR5, R4 ;  /* 0x00000000040513c2 */ /* 0x0102ac00000e0000 */
[----:B------:R-:W-:Y:S05]  /*0980*/  @!P0 BRA `(.L_x_453) ;  /* 0x0000ffc000008947 */ /* 0x000fea0003800000 */
[----:B------:R-:W3:Y:S01]  /*0990*/  S2R R148, SR_TID.X ;  /* 0x0000000000947919 */ /* 0x000ee20000002100 */
[----:B------:R-:W-:Y:S02]  /*09a0*/  UMOV UR19, UR8 ;  /* 0x0000000800137c82 */ /* 0x000fe40008000000 */
[----:B------:R-:W-:Y:S01]  /*09b0*/  UMOV UR6, URZ ;  /* 0x0000003f00067c82 */ /* 0x000fe20008000000 */
[----:B------:R4:W-:Y:S04]  /*09c0*/  STL [R1+0x10], RZ ;  /* 0x000010ff01007387 */ /* 0x0009e80000100800 */
[----:B------:R-:W1:Y:S04]  /*09d0*/  S2R R147, SR_LANEID ;  /* 0x0000000000937919 */ /* 0x000e680000000000 */
[----:B------:R4:W-:Y:S01]  /*09e0*/  STL [R1+0x14], RZ ;  /* 0x000014ff01007387 */ /* 0x0009e20000100800 */
[----:B---3--:R-:W-:-:S02]  /*09f0*/  SHF.L.U32 R0, R148, 0x4, RZ ;  /* 0x0000000494007819 */ /* 0x008fc400000006ff */
[--C-:B------:R-:W-:Y:S02]  /*0a00*/  SHF.R.S32.HI R5, RZ, 0x1f, R148.reuse ;  /* 0x0000001fff057819 */ /* 0x100fe40000011494 */
[----:B-1----:R-:W-:Y:S02]  /*0a10*/  LOP3.LUT R3, R0, 0xfffffe00, RZ, 0xc0, !PT ;  /* 0xfffffe0000037812 */ /* 0x002fe400078ec0ff */
[----:B------:R-:W-:Y:S02]  /*0a20*/  LEA.HI R5, R5, R148, RZ, 0x5 ;  /* 0x0000009405057211 */ /* 0x000fe400078f28ff */
[----:B------:R-:W-:Y:S02]  /*0a30*/  LOP3.LUT R146, R3, 0x1f, R148, 0xf8, !PT ;  /* 0x0000001f03927812 */ /* 0x000fe400078ef894 */
[----:B------:R-:W-:Y:S02]  /*0a40*/  LOP3.LUT R236, R148, 0x1f, RZ, 0xc0, !PT ;  /* 0x0000001f94ec7812 */ /* 0x000fe400078ec0ff */
[----:B------:R-:W-:-:S02]  /*0a50*/  SHF.R.S32.HI R235, RZ, 0x5, R5 ;  /* 0x00000005ffeb7819 */ /* 0x000fc40000011405 */
[----:B----4-:R-:W-:Y:S02]  /*0a60*/  SHF.R.S32.HI R0, RZ, 0x1f, R146 ;  /* 0x0000001fff007819 */ /* 0x010fe40000011492 */
.L_x_565:
[----:B------:R-:W-:Y:S01]  /*0a70*/  ULDC UR24, c[0x0][0x174] ;  /* 0x00005d0000187ab9 */ /* 0x000fe20000000800 */
[----:B------:R-:W-:Y:S01]  /*0a80*/  BAR.SYNC.DEFER_BLOCKING 0x0 ;  /* 0x0000000000007b1d */ /* 0x000fe20000010000 */
[----:B------:R-:W-:Y:S01]  /*0a90*/  UIADD3 UR24, -UR6, UR24, URZ ;  /* 0x0000001806187290 */ /* 0x000fe2000fffe13f */
[C---:B------:R-:W-:Y:S02]  /*0aa0*/  LOP3.LUT R30, R146.reuse, 0x20, RZ, 0xfc, !PT ;  /* 0x00000020921e7812 */ /* 0x040fe400078efcff */
[C---:B------:R-:W-:Y:S01]  /*0ab0*/  LEA R2, P3, R146.reuse, UR16, 0x1 ;  /* 0x0000001092027c11 */ /* 0x040fe2000f8608ff */
[----:B------:R-:W-:Y:S01]  /*0ac0*/  ULEA UR25, UR24, 0xfffff800, 0xb ;  /* 0xfffff80018197891 */ /* 0x000fe2000f8e583f */
[----:B------:R-:W-:Y:S01]  /*0ad0*/  SHF.R.S32.HI R120, RZ, 0x1f, R146 ;  /* 0x0000001fff787819 */ /* 0x000fe20000011492 */
[----:B------:R-:W-:Y:S01]  /*0ae0*/  ULDC UR7, c[0x0][0x168] ;  /* 0x00005a0000077ab9 */ /* 0x000fe20000000800 */
[C---:B------:R-:W-:Y:S01]  /*0af0*/  LOP3.LUT R32, R146.reuse, 0x40, RZ, 0xfc, !PT ;  /* 0x0000004092207812 */ /* 0x040fe200078efcff */
[----:B------:R-:W-:Y:S01]  /*0b00*/  UIADD3 UR7, -UR25, UR7, URZ ;  /* 0x0000000719077290 */ /* 0x000fe2000fffe13f */
[C---:B------:R-:W-:Y:S01]  /*0b10*/  LOP3.LUT R0, R146.reuse, 0x60, RZ, 0xfc, !PT ;  /* 0x0000006092007812 */ /* 0x040fe200078efcff */
[----:B------:R-:W-:Y:S01]  /*0b20*/  ULDC.64 UR8, c[0x0][0x1f0] ;  /* 0x00007c0000087ab9 */ /* 0x000fe20000000a00 */
[----:B------:R-:W-:Y:S01]  /*0b30*/  PRMT R4, RZ, 0x7610, R4 ;  /* 0x00007610ff047816 */ /* 0x000fe20000000004 */
[----:B------:R-:W-:Y:S01]  /*0b40*/  ULDC.64 UR26, c[0x0][0x200] ;  /* 0x00008000001a7ab9 */ /* 0x000fe20000000a00 */
[----:B------:R-:W-:Y:S01]  /*0b50*/  LOP3.LUT R6, R146, 0x80, RZ, 0xfc, !PT ;  /* 0x0000008092067812 */ /* 0x000fe200078efcff */
[----:B------:R-:W-:Y:S01]  /*0b60*/  ULDC.64 UR36, c[0x0][0x1f8] ;  /* 0x00007e0000247ab9 */ /* 0x000fe20000000a00 */
[----:B------:R-:W-:-:S02]  /*0b70*/  MOV R21, UR7 ;  /* 0x0000000700157c02 */ /* 0x000fc40008000f00 */
[----:B------:R-:W-:Y:S02]  /*0b80*/  PRMT R5, RZ, 0x7610, R5 ;  /* 0x00007610ff057816 */ /* 0x000fe40000000005 */
[-C--:B------:R-:W-:Y:S02]  /*0b90*/  ISETP.GE.AND P2, PT, R146, R21.reuse, PT ;  /* 0x000000159200720c */ /* 0x080fe40003f46270 */
[----:B------:R-:W-:Y:S02]  /*0ba0*/  ISETP.GE.AND P1, PT, R30, R21, PT ;  /* 0x000000151e00720c */ /* 0x000fe40003f26270 */
[C---:B------:R-:W-:Y:S02]  /*0bb0*/  LOP3.LUT R8, R146.reuse, 0xa0, RZ, 0xfc, !PT ;  /* 0x000000a092087812 */ /* 0x040fe400078efcff */
[C---:B------:R-:W-:Y:S02]  /*0bc0*/  LEA.HI.X R3, R146.reuse, UR17, R120, 0x1, P3 ;  /* 0x0000001192037c11 */ /* 0x040fe400098f0c78 */
[----:B------:R-:W-:-:S02]  /*0bd0*/  LOP3.LUT R10, R146, 0xc0, RZ, 0xfc, !PT ;  /* 0x000000c0920a7812 */ /* 0x000fc400078efcff */
[-C--:B------:R-:W-:Y:S02]  /*0be0*/  ISETP.GE.AND P0, PT, R32, R21.reuse, PT ;  /* 0x000000152000720c */ /* 0x080fe40003f06270 */
[----:B------:R-:W-:Y:S01]  /*0bf0*/  LOP3.LUT R12, R146, 0xe0, RZ, 0xfc, !PT ;  /* 0x000000e0920c7812 */ /* 0x000fe200078efcff */
[----:B------:R1:W3:Y:S01]  /*0c00*/  @!P2 LDG.E.U16 R4, [R2.64] ;  /* 0x000000200204a981 */ /* 0x0002e2000c1e1500 */
[-C--:B------:R-:W-:Y:S02]  /*0c10*/  ISETP.GE.AND P4, PT, R0, R21.reuse, PT ;  /* 0x000000150000720c */ /* 0x080fe40003f86270 */
[----:B------:R-:W-:Y:S01]  /*0c20*/  LOP3.LUT R14, R146, 0x100, RZ, 0xfc, !PT ;  /* 0x00000100920e7812 */ /* 0x000fe200078efcff */
[----:B------:R1:W4:Y:S01]  /*0c30*/  @!P1 LDG.E.U16 R5, [R2.64+0x40] ;  /* 0x0000402002059981 */ /* 0x000322000c1e1500 */
        /* <DEDUP_REMOVED lines=9> */
[----:B------:R1:W5:Y:S01]  /*0cd0*/  @!P0 LDG.E.U16 R7, [R2.64+0x80] ;  /* 0x0000802002078981 */ /* 0x000362000c1e1500 */
[C---:B------:R-:W-:Y:S02]  /*0ce0*/  LOP3.LUT R16, R146.reuse, 0x120, RZ, 0xfc, !PT ;  /* 0x0000012092107812 */ /* 0x040fe400078efcff */
[----:B------:R-:W-:Y:S01]  /*0cf0*/  PRMT R11, RZ, 0x7610, R11 ;  /* 0x00007610ff0b7816 */ /* 0x000fe2000000000b */
[----:B--2---:R1:W2:Y:S01]  /*0d00*/  @!P4 LDG.E.U16 R34, [R2.64+0xc0] ;  /* 0x0000c0200222c981 */ /* 0x0042a2000c1e1500 */
[C---:B------:R-:W-:Y:S02]  /*0d10*/  LOP3.LUT R18, R146.reuse, 0x140, RZ, 0xfc, !PT ;  /* 0x0000014092127812 */ /* 0x040fe400078efcff */
[----:B------:R-:W-:Y:S01]  /*0d20*/  PRMT R38, RZ, 0x7610, R38 ;  /* 0x00007610ff267816 */ /* 0x000fe20000000026 */
[----:B------:R1:W2:Y:S01]  /*0d30*/  @!P6 LDG.E.U16 R9, [R2.64+0x100] ;  /* 0x000100200209e981 */ /* 0x0002a2000c1e1500 */
[----:B------:R-:W-:-:S02]  /*0d40*/  LOP3.LUT R20, R146, 0x160, RZ, 0xfc, !PT ;  /* 0x0000016092147812 */ /* 0x000fc400078efcff */
[----:B------:R-:W-:Y:S01]  /*0d50*/  PRMT R13, RZ, 0x7610, R13 ;  /* 0x00007610ff0d7816 */ /* 0x000fe2000000000d */
[----:B------:R1:W2:Y:S01]  /*0d60*/  @!P5 LDG.E.U16 R36, [R2.64+0x140] ;  /* 0x000140200224d981 */ /* 0x0002a2000c1e1500 */
[C---:B------:R-:W-:Y:S02]  /*0d70*/  LOP3.LUT R22, R146.reuse, 0x180, RZ, 0xfc, !PT ;  /* 0x0000018092167812 */ /* 0x040fe400078efcff */
[----:B------:R-:W-:Y:S01]  /*0d80*/  LOP3.LUT R24, R146, 0x1a0, RZ, 0xfc, !PT ;  /* 0x000001a092187812 */ /* 0x000fe200078efcff */
[----:B------:R1:W2:Y:S01]  /*0d90*/  @!P3 LDG.E.U16 R11, [R2.64+0x180] ;  /* 0x00018020020bb981 */ /* 0x0002a2000c1e1500 */
[-C--:B------:R-:W-:Y:S02]  /*0da0*/  ISETP.GE.AND P0, PT, R16, R21.reuse, PT ;  /* 0x000000151000720c */ /* 0x080fe40003f06270 */
[----:B------:R-:W-:Y:S01]  /*0db0*/  LOP3.LUT R26, R146, 0x1c0, RZ, 0xfc, !PT ;  /* 0x000001c0921a7812 */ /* 0x000fe200078efcff */
[----:B------:R1:W2:Y:S01]  /*0dc0*/  @!P2 LDG.E.U16 R38, [R2.64+0x1c0] ;  /* 0x0001c0200226a981 */ /* 0x0002a2000c1e1500 */
[----:B------:R-:W-:-:S02]  /*0dd0*/  ISETP.GE.AND P4, PT, R18, R21, PT ;  /* 0x000000151200720c */ /* 0x000fc40003f86270 */
[----:B------:R-:W-:Y:S01]  /*0de0*/  LOP3.LUT R28, R146, 0x1e0, RZ, 0xfc, !PT ;  /* 0x000001e0921c7812 */ /* 0x000fe200078efcff */
[----:B------:R1:W2:Y:S01]  /*0df0*/  @!P1 LDG.E.U16 R13, [R2.64+0x200] ;  /* 0x00020020020d9981 */ /* 0x0002a2000c1e1500 */
[-C--:B------:R-:W-:Y:S02]  /*0e00*/  ISETP.GE.AND P6, PT, R20, R21.reuse, PT ;  /* 0x000000151400720c */ /* 0x080fe40003fc6270 */
[-C--:B------:R-:W-:Y:S02]  /*0e10*/  ISETP.GE.AND P5, PT, R22, R21.reuse, PT ;  /* 0x000000151600720c */ /* 0x080fe40003fa6270 */
[-C--:B------:R-:W-:Y:S02]  /*0e20*/  ISETP.GE.AND P3, PT, R24, R21.reuse, PT ;  /* 0x000000151800720c */ /* 0x080fe40003f66270 */
[-C--:B------:R-:W-:Y:S02]  /*0e30*/  ISETP.GE.AND P2, PT, R26, R21.reuse, PT ;  /* 0x000000151a00720c */ /* 0x080fe40003f46270 */
[----:B------:R-:W-:-:S02]  /*0e40*/  ISETP.GE.AND P1, PT, R28, R21, PT ;  /* 0x000000151c00720c */ /* 0x000fc40003f26270 */
[----:B------:R-:W-:Y:S02]  /*0e50*/  PRMT R40, RZ, 0x7610, R40 ;  /* 0x00007610ff287816 */ /* 0x000fe40000000028 */
[----:B------:R-:W-:Y:S02]  /*0e60*/  PRMT R15, RZ, 0x7610, R15 ;  /* 0x00007610ff0f7816 */ /* 0x000fe4000000000f */
[----:B------:R-:W-:Y:S02]  /*0e70*/  PRMT R42, RZ, 0x7610, R42 ;  /* 0x00007610ff2a7816 */ /* 0x000fe4000000002a */
[----:B------:R-:W-:Y:S01]  /*0e80*/  PRMT R17, RZ, 0x7610, R17 ;  /* 0x00007610ff117816 */ /* 0x000fe20000000011 */
[----:B------:R1:W2:Y:S01]  /*0e90*/  @!P0 LDG.E.U16 R40, [R2.64+0x240] ;  /* 0x0002402002288981 */ /* 0x0002a2000c1e1500 */
[----:B------:R-:W-:Y:S02]  /*0ea0*/  PRMT R44, RZ, 0x7610, R44 ;  /* 0x00007610ff2c7816 */ /* 0x000fe4000000002c */
[----:B------:R-:W-:Y:S01]  /*0eb0*/  PRMT R19, RZ, 0x7610, R19 ;  /* 0x00007610ff137816 */ /* 0x000fe20000000013 */
[----:B------:R1:W2:Y:S01]  /*0ec0*/  @!P4 LDG.E.U16 R15, [R2.64+0x280] ;  /* 0x00028020020fc981 */ /* 0x0002a2000c1e1500 */
[----:B------:R-:W-:-:S03]  /*0ed0*/  PRMT R46, RZ, 0x7610, R46 ;  /* 0x00007610ff2e7816 */ /* 0x000fc6000000002e */
[----:B------:R1:W2:Y:S04]  /*0ee0*/  @!P6 LDG.E.U16 R42, [R2.64+0x2c0] ;  /* 0x0002c020022ae981 */ /* 0x0002a8000c1e1500 */
[----:B------:R1:W2:Y:S04]  /*0ef0*/  @!P5 LDG.E.U16 R17, [R2.64+0x300] ;  /* 0x000300200211d981 */ /* 0x0002a8000c1e1500 */
[----:B------:R1:W2:Y:S04]  /*0f00*/  @!P3 LDG.E.U16 R44, [R2.64+0x340] ;  /* 0x00034020022cb981 */ /* 0x0002a8000c1e1500 */
[----:B------:R1:W2:Y:S04]  /*0f10*/  @!P2 LDG.E.U16 R19, [R2.64+0x380] ;  /* 0x000380200213a981 */ /* 0x0002a8000c1e1500 */
[----:B------:R1:W2:Y:S01]  /*0f20*/  @!P1 LDG.E.U16 R46, [R2.64+0x3c0] ;  /* 0x0003c020022e9981 */ /* 0x0002a2000c1e1500 */
        /* <DEDUP_REMOVED lines=56> */
[----:B------:R-:W-:-:S02]  /*12b0*/  IADD3.X R3, R27, UR19, RZ, P0, !PT ;  /* 0x000000131b037c10 */ /* 0x000fc400087fe4ff */
[-C--:B------:R-:W-:Y:S02]  /*12c0*/  ISETP.GE.AND P0, PT, R32, R21.reuse, PT ;  /* 0x000000152000720c */ /* 0x080fe40003f06270 */
[-C--:B------:R-:W-:Y:S02]  /*12d0*/  ISETP.GE.AND P6, PT, R6, R21.reuse, PT ;  /* 0x000000150600720c */ /* 0x080fe40003fc6270 */
[-C--:B------:R-:W-:Y:S02]  /*12e0*/  ISETP.GE.AND P5, PT, R8, R21.reuse, PT ;  /* 0x000000150800720c */ /* 0x080fe40003fa6270 */
[----:B------:R-:W-:Y:S02]  /*12f0*/  ISETP.GE.AND P3, PT, R10, R21, PT ;  /* 0x000000150a00720c */ /* 0x000fe40003f66270 */
[----:B------:R-:W-:Y:S01]  /*1300*/  PRMT R23, RZ, 0x7610, R23 ;  /* 0x00007610ff177816 */ /* 0x000fe20000000017 */
[----:B---3--:R1:W-:Y:S04]  /*1310*/  STS.U16 [R152], R4 ;  /* 0x0000000498007388 */ /* 0x0083e80000000400 */
[----:B----4-:R3:W-:Y:S01]  /*1320*/  STS.U16 [R149+0x40], R5 ;  /* 0x0000400595007388 */ /* 0x0107e20000000400 */
[----:B-1----:R-:W-:-:S04]  /*1330*/  LEA R4, R147, R76, 0x4 ;  /* 0x0000004c93047211 */ /* 0x002fc800078e20ff */
[----:B------:R-:W-:Y:S01]  /*1340*/  LEA.HI.SX32 R145, R4, R4, 0x1b ;  /* 0x0000000404917211 */ /* 0x000fe200078fdaff */
[----:B-----5:R1:W-:Y:S04]  /*1350*/  STS.U16 [R252+0x80], R7 ;  /* 0x00008007fc007388 */ /* 0x0203e80000000400 */
[----:B--2---:R-:W-:Y:S04]  /*1360*/  STS.U16 [R251+0xc0], R34 ;  /* 0x0000c022fb007388 */ /* 0x004fe80000000400 */
        /* <DEDUP_REMOVED lines=10> */
[----:B------:R-:W-:Y:S04]  /*1410*/  STS.U16 [R239+0x340], R44 ;  /* 0x0003402cef007388 */ /* 0x000fe80000000400 */
        /* <DEDUP_REMOVED lines=19> */
[----:B---3--:R-:W-:-:S03]  /*1550*/  PRMT R5, RZ, 0x7610, R5 ;  /* 0x00007610ff057816 */ /* 0x008fc60000000005 */
[----:B------:R-:W-:Y:S01]  /*1560*/  BAR.SYNC.DEFER_BLOCKING 0x0 ;  /* 0x0000000000007b1d */ /* 0x000fe20000010000 */
[----:B-1----:R-:W-:Y:S02]  /*1570*/  PRMT R7, RZ, 0x7610, R7 ;  /* 0x00007610ff077816 */ /* 0x002fe40000000007 */
[----:B--2---:R-:W-:Y:S02]  /*1580*/  PRMT R9, RZ, 0x7610, R9 ;  /* 0x00007610ff097816 */ /* 0x004fe40000000009 */
[----:B------:R-:W-:Y:S02]  /*1590*/  PRMT R34, RZ, 0x7610, R34 ;  /* 0x00007610ff227816 */ /* 0x000fe40000000022 */
[----:B----4-:R-:W-:Y:S02]  /*15a0*/  PRMT R11, RZ, 0x7610, R11 ;  /* 0x00007610ff0b7816 */ /* 0x010fe4000000000b */
[----:B------:R-:W-:Y:S02]  /*15b0*/  PRMT R36, RZ, 0x7610, R36 ;  /* 0x00007610ff247816 */ /* 0x000fe40000000024 */
[----:B-----5:R-:W-:-:S02]  /*15c0*/  PRMT R13, RZ, 0x7610, R13 ;  /* 0x00007610ff0d7816 */ /* 0x020fc4000000000d */
[----:B------:R-:W-:Y:S02]  /*15d0*/  PRMT R38, RZ, 0x7610, R38 ;  /* 0x00007610ff267816 */ /* 0x000fe40000000026 */
[----:B0-----:R-:W-:Y:S01]  /*15e0*/  PRMT R15, RZ, 0x7610, R15 ;  /* 0x00007610ff0f7816 */ /* 0x001fe2000000000f */
        /* <DEDUP_REMOVED lines=33> */
[----:B------:R-:W-:Y:S02]  /*1800*/  PRMT R39, RZ, 0x7610, R39 ;  /* 0x00007610ff277816 */ /* 0x000fe40000000027 */
[C---:B0-----:R-:W-:Y:S02]  /*1810*/  LEA R2, P0, R146.reuse, UR20, 0x1 ;  /* 0x0000001492027c11 */ /* 0x041fe4000f8008ff */
        /* <DEDUP_REMOVED lines=32> */
[----:B------:R1:W-:Y:S04]  /*1a20*/  STS.U16 [R239+0x340], R42 ;  /* 0x0003402aef007388 */ /* 0x0003e80000000400 */
        /* <DEDUP_REMOVED lines=21> */
[----:B-1----:R-:W-:-:S03]  /*1b80*/  PRMT R42, RZ, 0x7610, R42 ;  /* 0x00007610ff2a7816 */ /* 0x002fc6000000002a */
[----:B------:R0:W3:Y:S01]  /*1b90*/  @!P2 LDG.E.U16 R39, [R2.64] ;  /* 0x000000200227a981 */ /* 0x0000e2000c1e1500 */
        /* <DEDUP_REMOVED lines=25> */
[----:B------:R-:W-:-:S02]  /*1d30*/  UIMAD UR7, UR13, UR8, URZ ;  /* 0x000000080d0772a4 */ /* 0x000fc4000f8e023f */
[----:B------:R-:W-:Y:S02]  /*1d40*/  USHF.R.S32.HI UR39, URZ, 0x1f, UR25 ;  /* 0x0000001f3f277899 */ /* 0x000fe40008011419 */
[----:B------:R-:W-:Y:S02]  /*1d50*/  UIMAD.WIDE.U32 UR34, UR12, UR8, URZ ;  /* 0x000000080c2272a5 */ /* 0x000fe4000f8e003f */
[----:B------:R-:W-:Y:S01]  /*1d60*/  UIMAD UR7, UR12, UR9, UR7 ;  /* 0x000000090c0772a4 */ /* 0x000fe2000f8e0207 */
[----:B------:R-:W-:Y:S01]  /*1d70*/  MOV R45, UR12 ;  /* 0x0000000c002d7c02 */ /* 0x000fe20008000f00 */
[----:B------:R-:W-:Y:S01]  /*1d80*/  UIMAD.WIDE.U32 UR8, UR12, UR26, URZ ;  /* 0x0000001a0c0872a5 */ /* 0x000fe2000f8e003f */
[----:B------:R-:W-:Y:S01]  /*1d90*/  MOV R4, UR25 ;  /* 0x0000001900047c02 */ /* 0x000fe20008000f00 */
[----:B------:R-:W-:Y:S01]  /*1da0*/  UIMAD UR26, UR13, UR26, URZ ;  /* 0x0000001a0d1a72a4 */ /* 0x000fe2000f8e023f */
[----:B------:R-:W-:Y:S02]  /*1db0*/  MOV R5, UR39 ;  /* 0x0000002700057c02 */ /* 0x000fe40008000f00 */
[----:B------:R-:W-:Y:S01]  /*1dc0*/  MOV R35, UR12 ;  /* 0x0000000c00237c02 */ /* 0x000fe20008000f00 */
[----:B------:R-:W-:Y:S01]  /*1dd0*/  UIMAD UR27, UR12, UR27, UR26 ;  /* 0x0000001b0c1b72a4 */ /* 0x000fe2000f8e021a */
[----:B0-----:R-:W-:-:S02]  /*1de0*/  MOV R2, UR25 ;  /* 0x0000001900027c02 */ /* 0x001fc40008000f00 */
[----:B------:R-:W-:Y:S01]  /*1df0*/  MOV R3, UR39 ;  /* 0x0000002700037c02 */ /* 0x000fe20008000f00 */
[----:B------:R-:W-:Y:S01]  /*1e00*/  @!P0 IMAD.WIDE.U32 R4, R45, c[0x0][0x200], R4 ;  /* 0x000080002d048a25 */ /* 0x000fe200078e0004 */
[----:B------:R-:W-:Y:S02]  /*1e10*/  UIMAD UR38, UR11, UR36, URZ ;  /* 0x000000240b2672a4 */ /* 0x000fe4000f8e023f */
[----:B------:R-:W-:Y:S01]  /*1e20*/  UIADD3 UR35, UR35, UR7, URZ ;  /* 0x0000000723237290 */ /* 0x000fe2000fffe03f */
[----:B------:R-:W-:Y:S01]  /*1e30*/  @!P0 IMAD.WIDE.U32 R2, R35, c[0x0][0x1f0], R2 ;  /* 0x00007c0023028a25 */ /* 0x000fe200078e0002 */
[----:B------:R-:W-:Y:S01]  /*1e40*/  ULDC UR26, c[0x0][0x174] ;  /* 0x00005d00001a7ab9 */ /* 0x000fe20000000800 */
[----:B------:R-:W-:Y:S01]  /*1e50*/  @!P0 IADD3 R5, R5, UR27, RZ ;  /* 0x0000001b05058c10 */ /* 0x000fe2000fffe0ff */
[----:B------:R-:W-:Y:S01]  /*1e60*/  UIADD3 UR26, UR6, -UR26, URZ ;  /* 0x8000001a061a7290 */ /* 0x000fe2000fffe03f */
[----:B------:R-:W-:Y:S01]  /*1e70*/  MOV R45, UR10 ;  /* 0x0000000a002d7c02 */ /* 0x000fe20008000f00 */
[----:B------:R-:W-:-:S02]  /*1e80*/  UIADD3 UR9, UR9, UR27, URZ ;  /* 0x0000001b09097290 */ /* 0x000fc4000fffe03f */
[----:B------:R-:W-:Y:S02]  /*1e90*/  UIMAD UR38, UR10, UR37, UR38 ;  /* 0x000000250a2672a4 */ /* 0x000fe4000f8e0226 */
[----:B------:R-:W-:Y:S01]  /*1ea0*/  UIMAD.WIDE.U32 UR34, UR10, UR36, UR34 ;  /* 0x000000240a2272a5 */ /* 0x000fe2000f8e0022 */
[----:B------:R-:W-:Y:S02]  /*1eb0*/  @!P0 IADD3 R3, R3, UR7, RZ ;  /* 0x0000000703038c10 */ /* 0x000fe4000fffe0ff */
[----:B------:R-:W-:Y:S01]  /*1ec0*/  ULDC.64 UR36, c[0x0][0x208] ;  /* 0x0000820000247ab9 */ /* 0x000fe20000000a00 */
[----:B------:R-:W-:Y:S01]  /*1ed0*/  MOV R35, UR10 ;  /* 0x0000000a00237c02 */ /* 0x000fe20008000f00 */
[----:B------:R-:W-:Y:S01]  /*1ee0*/  UIMAD UR7, UR11, UR36, URZ ;  /* 0x000000240b0772a4 */ /* 0x000fe2000f8e023f */
[----:B------:R-:W-:Y:S01]  /*1ef0*/  @!P0 IMAD.WIDE.U32 R4, R45, c[0x0][0x208], R4 ;  /* 0x000082002d048a25 */ /* 0x000fe200078e0004 */
[----:B------:R-:W-:Y:S02]  /*1f00*/  UIMAD UR26, UR26, -0x800, URZ ;  /* 0xfffff8001a1a78a4 */ /* 0x000fe4000f8e023f */
[----:B------:R-:W-:Y:S01]  /*1f10*/  UIMAD.WIDE.U32 UR8, UR10, UR36, UR8 ;  /* 0x000000240a0872a5 */ /* 0x000fe2000f8e0008 */
[----:B------:R-:W-:Y:S01]  /*1f20*/  @!P0 IMAD.WIDE.U32 R2, R35, c[0x0][0x1f8], R2 ;  /* 0x00007e0023028a25 */ /* 0x000fe200078e0002 */
[----:B------:R-:W-:-:S02]  /*1f30*/  UIMAD UR7, UR10, UR37, UR7 ;  /* 0x000000250a0772a4 */ /* 0x000fc4000f8e0207 */
[----:B------:R-:W-:Y:S02]  /*1f40*/  USHF.R.S32.HI UR27, URZ, 0x1f, UR26 ;  /* 0x0000001f3f1b7899 */ /* 0x000fe4000801141a */
[----:B------:R-:W-:Y:S01]  /*1f50*/  UIADD3 UR36, UP1, UR26, UR8, URZ ;  /* 0x000000081a247290 */ /* 0x000fe2000ff3e03f */
[----:B------:R-:W-:-:S03]  /*1f60*/  @!P0 IADD3 R56, P2, R146, R4, RZ ;  /* 0x0000000492388210 */ /* 0x000fc60007f5e0ff */
[----:B------:R-:W-:Y:S01]  /*1f70*/  UIADD3.X UR8, UR27, UR7, UR9, UP1, !UPT ;  /* 0x000000071b087290 */ /* 0x000fe20008ffe409 */
[----:B------:R-:W-:Y:S02]  /*1f80*/  @!P0 IADD3 R45, P1, R146, R2, RZ ;  /* 0x00000002922d8210 */ /* 0x000fe40007f3e0ff */
[----:B------:R-:W-:Y:S02]  /*1f90*/  @!P0 IADD3.X R5, R120, UR7, R5, P2, !PT ;  /* 0x0000000778058c10 */ /* 0x000fe400097fe405 */
[----:B------:R-:W-:Y:S02]  /*1fa0*/  LEA R2, P2, R146, c[0x0][0x258], 0x1 ;  /* 0x0000960092027a11 */ /* 0x000fe400078408ff */
[----:B------:R-:W-:Y:S02]  /*1fb0*/  MOV R61, UR36 ;  /* 0x00000024003d7c02 */ /* 0x000fe40008000f00 */
[----:B------:R-:W-:Y:S02]  /*1fc0*/  @!P0 IADD3.X R58, R120, UR38, R3, P1, !PT ;  /* 0x00000026783a8c10 */ /* 0x000fe40008ffe403 */
[----:B------:R-:W-:Y:S01]  /*1fd0*/  MOV R62, UR8 ;  /* 0x00000008003e7c02 */ /* 0x000fe20008000f00 */
[----:B------:R-:W-:Y:S01]  /*1fe0*/  UIADD3 UR37, UP0, UR26, UR34, URZ ;  /* 0x000000221a257290 */ /* 0x000fe2000ff1e03f */
[----:B------:R-:W-:-:S02]  /*1ff0*/  LEA.HI.X R3, R146, c[0x0][0x25c], R120, 0x1, P2 ;  /* 0x0000970092037a11 */ /* 0x000fc400010f0c78 */
[----:B------:R-:W-:Y:S02]  /*2000*/  PRMT R65, RZ, 0x7610, R65 ;  /* 0x00007610ff417816 */ /* 0x000fe40000000041 */
[----:B------:R-:W-:Y:S02]  /*2010*/  LEA R2, P4, R61, R2, 0x1 ;  /* 0x000000023d027211 */ /* 0x000fe400078808ff */
[----:B------:R-:W-:Y:S02]  /*2020*/  PRMT R75, RZ, 0x7610, R75 ;  /* 0x00007610ff4b7816 */ /* 0x000fe4000000004b */
[----:B------:R-:W-:Y:S02]  /*2030*/  PRMT R77, RZ, 0x7610, R77 ;  /* 0x00007610ff4d7816 */ /* 0x000fe4000000004d */
[----:B------:R-:W-:Y:S02]  /*2040*/  PRMT R79, RZ, 0x7610, R79 ;  /* 0x00007610ff4f7816 */ /* 0x000fe4000000004f */
[----:B------:R-:W-:-:S02]  /*2050*/  PRMT R81, RZ, 0x7610, R81 ;  /* 0x00007610ff517816 */ /* 0x000fc40000000051 */
[----:B------:R-:W-:Y:S02]  /*2060*/  PRMT R78, RZ, 0x7610, R78 ;  /* 0x00007610ff4e7816 */ /* 0x000fe4000000004e */
[----:B------:R-:W-:Y:S02]  /*2070*/  PRMT R83, RZ, 0x7610, R83 ;  /* 0x00007610ff537816 */ /* 0x000fe40000000053 */
[----:B------:R-:W-:Y:S01]  /*2080*/  PRMT R80, RZ, 0x7610, R80 ;  /* 0x00007610ff507816 */ /* 0x000fe20000000050 */
[----:B------:R-:W-:Y:S01]  /*2090*/  STL [R1+0x4], R152 ;  /* 0x0000049801007387 */ /* 0x000fe20000100800 */
[----:B------:R-:W-:Y:S02]  /*20a0*/  LEA.HI.X R3, R61, R3, R62, 0x1, P4 ;  /* 0x000000033d037211 */ /* 0x000fe400020f0c3e */
[----:B------:R-:W-:Y:S01]  /*20b0*/  LEA R34, P1, R146, c[0x0][0x268], 0x1 ;  /* 0x00009a0092227a11 */ /* 0x000fe200078208ff */
[----:B------:R-:W-:-:S03]  /*20c0*/  ULDC.64 UR8, c[0x0][0x2e8] ;  /* 0x0000ba0000087ab9 */ /* 0x000fc60000000a00 */
[----:B------:R-:W-:Y:S02]  /*20d0*/  LEA.HI.X R35, R146, c[0x0][0x26c], R120, 0x1, P1 ;  /* 0x00009b0092237a11 */ /* 0x000fe400008f0c78 */
[C---:B--2---:R-:W-:Y:S01]  /*20e0*/  @!P0 LEA R44, P1, R45.reuse, c[0x0][0x268], 0x1 ;  /* 0x00009a002d2c8a11 */ /* 0x044fe200078208ff */
[----:B------:R-:W-:Y:S01]  /*20f0*/  UIADD3.X UR34, UR27, UR38, UR35, UP0, !UPT ;  /* 0x000000261b227290 */ /* 0x000fe200087fe423 */
[----:B------:R-:W-:Y:S02]  /*2100*/  MOV R59, UR37 ;  /* 0x00000025003b7c02 */ /* 0x000fe40008000f00 */
[----:B------:R-:W-:Y:S02]  /*2110*/  @!P0 LEA.HI.X R45, R45, c[0x0][0x26c], R58, 0x1, P1 ;  /* 0x00009b002d2d8a11 */ /* 0x000fe400008f0c3a */
[----:B------:R-:W-:Y:S02]  /*2120*/  ISETP.GE.AND P1, PT, R32, R21, PT ;  /* 0x000000152000720c */ /* 0x000fe40003f26270 */
[----:B------:R-:W-:-:S02]  /*2130*/  LEA R34, P2, R59, R34, 0x1 ;  /* 0x000000223b227211 */ /* 0x000fc400078408ff */
[----:B------:R-:W-:-:S04]  /*2140*/  MOV R60, UR34 ;  /* 0x00000022003c7c02 */ /* 0x000fc80008000f00 */
[----:B------:R-:W-:Y:S02]  /*2150*/  LEA.HI.X R35, R59, R35, R60, 0x1, P2 ;  /* 0x000000233b237211 */ /* 0x000fe400010f0c3c */
[----:B------:R-:W-:Y:S02]  /*2160*/  @!P0 LEA R4, P3, R56, c[0x0][0x258], 0x1 ;  /* 0x0000960038048a11 */ /* 0x000fe400078608ff */
[-C--:B------:R-:W-:Y:S02]  /*2170*/  ISETP.GE.AND P2, PT, R6, R21.reuse, PT ;  /* 0x000000150600720c */ /* 0x080fe40003f46270 */
[----:B------:R-:W-:Y:S02]  /*2180*/  @!P0 LEA.HI.X R5, R56, c[0x0][0x25c], R5, 0x1, P3 ;  /* 0x0000970038058a11 */ /* 0x000fe400018f0c05 */
[-C--:B------:R-:W-:Y:S02]  /*2190*/  ISETP.GE.AND P3, PT, R30, R21.reuse, PT ;  /* 0x000000151e00720c */ /* 0x080fe40003f66270 */
[----:B------:R-:W-:-:S02]  /*21a0*/  ISETP.GE.AND P4, PT, R0, R21, PT ;  /* 0x000000150000720c */ /* 0x000fc40003f86270 */
[-C--:B------:R-:W-:Y:S02]  /*21b0*/  ISETP.GE.AND P5, PT, R8, R21.reuse, PT ;  /* 0x000000150800720c */ /* 0x080fe40003fa6270 */
[----:B------:R-:W-:Y:S02]  /*21c0*/  ISETP.GE.AND P6, PT, R10, R21, PT ;  /* 0x000000150a00720c */ /* 0x000fe40003fc6270 */
[----:B------:R-:W-:Y:S02]  /*21d0*/  PRMT R56, RZ, 0x7610, R56 ;  /* 0x00007610ff387816 */ /* 0x000fe40000000038 */
[----:B------:R-:W-:Y:S02]  /*21e0*/  PRMT R59, RZ, 0x7610, R59 ;  /* 0x00007610ff3b7816 */ /* 0x000fe4000000003b */
[----:B------:R-:W-:Y:S02]  /*21f0*/  PRMT R58, RZ, 0x7610, R58 ;  /* 0x00007610ff3a7816 */ /* 0x000fe4000000003a */
[----:B------:R-:W-:-:S02]  /*2200*/  PRMT R61, RZ, 0x7610, R61 ;  /* 0x00007610ff3d7816 */ /* 0x000fc4000000003d */
[----:B------:R-:W-:Y:S01]  /*2210*/  PRMT R60, RZ, 0x7610, R60 ;  /* 0x00007610ff3c7816 */ /* 0x000fe2000000003c */
[----:B---3--:R-:W-:Y:S04]  /*2220*/  STS.U16 [R152], R39 ;  /* 0x0000002798007388 */ /* 0x008fe80000000400 */
[----:B----4-:R-:W-:Y:S04]  /*2230*/  STS.U16 [R149+0x40], R41 ;  /* 0x0000402995007388 */ /* 0x010fe80000000400 */
[----:B-----5:R-:W-:Y:S04]  /*2240*/  STS.U16 [R252+0x80], R43 ;  /* 0x0000802bfc007388 */ /* 0x020fe80000000400 */
        /* <DEDUP_REMOVED lines=32> */
[----:B-1----:R-:W-:-:S05]  /*2450*/  PRMT R54, RZ, 0x7610, R54 ;  /* 0x00007610ff367816 */ /* 0x002fca0000000036 */
[----:B------:R-:W2:Y:S01]  /*2460*/  @!P1 LDG.E.U16 R49, [R34.64+-0xf80] ;  /* 0xfff0802022319981 */ /* 0x000ea2000c1e1500 */
[----:B------:R-:W-:Y:S02]  /*2470*/  ISETP.GE.AND P1, PT, R12, R21, PT ;  /* 0x000000150c00720c */ /* 0x000fe40003f26270 */
[----:B------:R-:W-:-:S11]  /*2480*/  PRMT R57, RZ, 0x7610, R57 ;  /* 0x00007610ff397816 */ /* 0x000fd60000000039 */
[----:B------:R-:W3:Y:S01]  /*2490*/  @!P1 LDG.E.U16 R54, [R34.64+-0xe40] ;  /* 0xfff1c02022369981 */ /* 0x000ee2000c1e1500 */
[-C--:B------:R-:W-:Y:S02]  /*24a0*/  ISETP.GE.AND P1, PT, R14, R21.reuse, PT ;  /* 0x000000150e00720c */ /* 0x080fe40003f26270 */
[----:B------:R-:W-:Y:S02]  /*24b0*/  PRMT R51, RZ, 0x7610, R51 ;  /* 0x00007610ff337816 */ /* 0x000fe40000000033 */
[----:B------:R-:W-:Y:S02]  /*24c0*/  PRMT R47, RZ, 0x7610, R47 ;  /* 0x00007610ff2f7816 */ /* 0x000fe4000000002f */
[----:B------:R-:W-:Y:S02]  /*24d0*/  PRMT R48, RZ, 0x7610, R48 ;  /* 0x00007610ff307816 */ /* 0x000fe40000000030 */
[----:B------:R-:W-:Y:S01]  /*24e0*/  PRMT R43, RZ, 0x7610, R43 ;  /* 0x00007610ff2b7816 */ /* 0x000fe2000000002b */
[----:B------:R-:W4:Y:S04]  /*24f0*/  @!P2 LDG.E.U16 R51, [R34.64+-0xf00] ;  /* 0xfff100202233a981 */ /* 0x000f28000c1e1500 */
[----:B------:R-:W5:Y:S01]  /*2500*/  @!P1 LDG.E.U16 R57, [R34.64+-0xe00] ;  /* 0xfff2002022399981 */ /* 0x000f62000c1e1500 */
[----:B------:R-:W-:-:S02]  /*2510*/  ISETP.GE.AND P1, PT, R16, R21, PT ;  /* 0x000000151000720c */ /* 0x000fc40003f26270 */
[----:B------:R-:W-:Y:S01]  /*2520*/  PRMT R52, RZ, 0x7610, R52 ;  /* 0x00007610ff347816 */ /* 0x000fe20000000034 */
[----:B------:R-:W2:Y:S01]  /*2530*/  @!P3 LDG.E.U16 R47, [R34.64+-0xfc0] ;  /* 0xfff04020222fb981 */ /* 0x000ea2000c1e1500 */
[----:B------:R-:W-:Y:S02]  /*2540*/  PRMT R55, RZ, 0x7610, R55 ;  /* 0x00007610ff377816 */ /* 0x000fe40000000037 */
[-C--:B------:R-:W-:Y:S01]  /*2550*/  ISETP.GE.AND P2, PT, R20, R21.reuse, PT ;  /* 0x000000151400720c */ /* 0x080fe20003f46270 */
[----:B------:R-:W2:Y:S01]  /*2560*/  @!P4 LDG.E.U16 R48, [R34.64+-0xf40] ;  /* 0xfff0c0202230c981 */ /* 0x000ea2000c1e1500 */
[----:B------:R-:W-:-:S03]  /*2570*/  ISETP.GE.AND P3, PT, R22, R21, PT ;  /* 0x000000151600720c */ /* 0x000fc60003f66270 */
[----:B------:R0:W2:Y:S04]  /*2580*/  @!P0 LDG.E.U16 R43, [R44.64] ;  /* 0x000000202c2b8981 */ /* 0x0000a8000c1e1500 */
[----:B------:R-:W3:Y:S01]  /*2590*/  @!P1 LDG.E.U16 R56, [R34.64+-0xdc0] ;  /* 0xfff2402022389981 */ /* 0x000ee2000c1e1500 */
[-C--:B------:R-:W-:Y:S02]  /*25a0*/  ISETP.GE.AND P1, PT, R18, R21.reuse, PT ;  /* 0x000000151200720c */ /* 0x080fe40003f26270 */
[-C--:B------:R-:W-:Y:S01]  /*25b0*/  ISETP.GE.AND P4, PT, R24, R21.reuse, PT ;  /* 0x000000151800720c */ /* 0x080fe20003f86270 */
[----:B------:R-:W3:Y:S01]  /*25c0*/  @!P5 LDG.E.U16 R52, [R34.64+-0xec0] ;  /* 0xfff140202234d981 */ /* 0x000ee2000c1e1500 */
[----:B------:R-:W-:-:S03]  /*25d0*/  ISETP.GE.AND P5, PT, R26, R21, PT ;  /* 0x000000151a00720c */ /* 0x000fc60003fa6270 */
[----:B------:R-:W3:Y:S01]  /*25e0*/  @!P6 LDG.E.U16 R55, [R34.64+-0xe80] ;  /* 0xfff180202237e981 */ /* 0x000ee2000c1e1500 */
[----:B------:R-:W-:Y:S02]  /*25f0*/  ISETP.GE.AND P6, PT, R28, R21, PT ;  /* 0x000000151c00720c */ /* 0x000fe40003fc6270 */
[----:B0-----:R-:W-:Y:S01]  /*2600*/  PRMT R45, RZ, 0x7610, R45 ;  /* 0x00007610ff2d7816 */ /* 0x001fe2000000002d */
[----:B------:R-:W3:Y:S01]  /*2610*/  @!P3 LDG.E.U16 R59, [R34.64+-0xd00] ;  /* 0xfff30020223bb981 */ /* 0x000ee2000c1e1500 */
[----:B------:R-:W-:-:S03]  /*2620*/  PRMT R44, RZ, 0x7610, R44 ;  /* 0x00007610ff2c7816 */ /* 0x000fc6000000002c */
[----:B------:R-:W3:Y:S04]  /*2630*/  @!P4 LDG.E.U16 R58, [R34.64+-0xcc0] ;  /* 0xfff34020223ac981 */ /* 0x000ee8000c1e1500 */
[----:B------:R-:W5:Y:S04]  /*2640*/  @!P1 LDG.E.U16 R45, [R34.64+-0xd80] ;  /* 0xfff28020222d9981 */ /* 0x000f68000c1e1500 */
[----:B------:R-:W5:Y:S04]  /*2650*/  @!P2 LDG.E.U16 R44, [R34.64+-0xd40] ;  /* 0xfff2c020222ca981 */ /* 0x000f68000c1e1500 */
[----:B------:R-:W5:Y:S04]  /*2660*/  @!P5 LDG.E.U16 R61, [R34.64+-0xc80] ;  /* 0xfff38020223dd981 */ /* 0x000f68000c1e1500 */
[----:B------:R-:W5:Y:S01]  /*2670*/  @!P6 LDG.E.U16 R60, [R34.64+-0xc40] ;  /* 0xfff3c020223ce981 */ /* 0x000f62000c1e1500 */
[----:B------:R-:W-:-:S02]  /*2680*/  P2R R72, PR, RZ, 0x2 ;  /* 0x00000002ff487803 */ /* 0x000fc40000000000 */
[----:B------:R-:W-:Y:S02]  /*2690*/  ISETP.GE.AND P1, PT, R30, R21, PT ;  /* 0x000000151e00720c */ /* 0x000fe40003f26270 */
[----:B------:R-:W-:Y:S02]  /*26a0*/  PRMT R64, RZ, 0x7610, R64 ;  /* 0x00007610ff407816 */ /* 0x000fe40000000040 */
[----:B------:R-:W-:Y:S02]  /*26b0*/  PRMT R66, RZ, 0x7610, R66 ;  /* 0x00007610ff427816 */ /* 0x000fe40000000042 */
[----:B------:R-:W-:Y:S02]  /*26c0*/  PRMT R74, RZ, 0x7610, R74 ;  /* 0x00007610ff4a7816 */ /* 0x000fe4000000004a */
[----:B------:R-:W-:Y:S01]  /*26d0*/  PRMT R76, RZ, 0x7610, R76 ;  /* 0x00007610ff4c7816 */ /* 0x000fe2000000004c */
[----:B--2---:R0:W-:Y:S04]  /*26e0*/  STS.U16 [R152], R43 ;  /* 0x0000002b98007388 */ /* 0x0041e80000000400 */
[----:B------:R-:W-:Y:S04]  /*26f0*/  STS.U16 [R149+0x40], R47 ;  /* 0x0000402f95007388 */ /* 0x000fe80000000400 */
[----:B------:R-:W-:Y:S04]  /*2700*/  STS.U16 [R252+0x80], R49 ;  /* 0x00008031fc007388 */ /* 0x000fe80000000400 */
[----:B------:R-:W-:Y:S04]  /*2710*/  STS.U16 [R251+0xc0], R48 ;  /* 0x0000c030fb007388 */ /* 0x000fe80000000400 */
[----:B----4-:R-:W-:Y:S04]  /*2720*/  STS.U16 [R250+0x100], R51 ;  /* 0x00010033fa007388 */ /* 0x010fe80000000400 */
[----:B---3--:R-:W-:Y:S04]  /*2730*/  STS.U16 [R249+0x140], R52 ;  /* 0x00014034f9007388 */ /* 0x008fe80000000400 */
[----:B------:R-:W-:Y:S04]  /*2740*/  STS.U16 [R248+0x180], R55 ;  /* 0x00018037f8007388 */ /* 0x000fe80000000400 */
[----:B------:R-:W-:Y:S04]  /*2750*/  STS.U16 [R245+0x1c0], R54 ;  /* 0x0001c036f5007388 */ /* 0x000fe80000000400 */
[----:B-----5:R-:W-:Y:S04]  /*2760*/  STS.U16 [R244+0x200], R57 ;  /* 0x00020039f4007388 */ /* 0x020fe80000000400 */
[----:B------:R-:W-:Y:S04]  /*2770*/  STS.U16 [R243+0x240], R56 ;  /* 0x00024038f3007388 */ /* 0x000fe80000000400 */
[----:B------:R1:W-:Y:S04]  /*2780*/  STS.U16 [R242+0x280], R45 ;  /* 0x0002802df2007388 */ /* 0x0003e80000000400 */
[----:B------:R-:W-:Y:S04]  /*2790*/  STS.U16 [R241+0x2c0], R44 ;  /* 0x0002c02cf1007388 */ /* 0x000fe80000000400 */
[----:B------:R-:W-:Y:S04]  /*27a0*/  STS.U16 [R240+0x300], R59 ;  /* 0x0003003bf0007388 */ /* 0x000fe80000000400 */
[----:B------:R-:W-:Y:S04]  /*27b0*/  STS.U16 [R239+0x340], R58 ;  /* 0x0003403aef007388 */ /* 0x000fe80000000400 */
[----:B------:R-:W-:Y:S04]  /*27c0*/  STS.U16 [R238+0x380], R61 ;  /* 0x0003803dee007388 */ /* 0x000fe80000000400 */
[----:B------:R-:W-:Y:S01]  /*27d0*/  STS.U16 [R237+0x3c0], R60 ;  /* 0x0003c03ced007388 */ /* 0x000fe20000000400 */
[----:B------:R-:W-:-:S06]  /*27e0*/  NOP ;  /* 0x0000000000007918 */ /* 0x000fcc0000000000 */
[----:B------:R-:W2:Y:S04]  /*27f0*/  LDS.U16 R35, [R145] ;  /* 0x0000000091237984 */ /* 0x000ea80000000400 */
[----:B------:R-:W3:Y:S04]  /*2800*/  LDS.U16 R34, [R145+0x2] ;  /* 0x0000020091227984 */ /* 0x000ee80000000400 */
[----:B------:R-:W4:Y:S04]  /*2810*/  LDS.U16 R47, [R145+0x4] ;  /* 0x00000400912f7984 */ /* 0x000f280000000400 */
[----:B------:R-:W-:Y:S04]  /*2820*/  LDS.U16 R48, [R145+0x6] ;  /* 0x0000060091307984 */ /* 0x000fe80000000400 */
[----:B------:R-:W2:Y:S04]  /*2830*/  LDS.U16 R49, [R145+0x8] ;  /* 0x0000080091317984 */ /* 0x000ea80000000400 */
[----:B------:R-:W-:Y:S04]  /*2840*/  LDS.U16 R51, [R145+0xa] ;  /* 0x00000a0091337984 */ /* 0x000fe80000000400 */
[----:B------:R-:W0:Y:S04]  /*2850*/  LDS.U16 R52, [R145+0xc] ;  /* 0x00000c0091347984 */ /* 0x000e280000000400 */
[----:B------:R-:W2:Y:S04]  /*2860*/  LDS.U16 R54, [R145+0xe] ;  /* 0x00000e0091367984 */ /* 0x000ea80000000400 */
[----:B------:R-:W2:Y:S04]  /*2870*/  LDS.U16 R55, [R145+0x10] ;  /* 0x0000100091377984 */ /* 0x000ea80000000400 */
[----:B------:R-:W2:Y:S04]  /*2880*/  LDS.U16 R56, [R145+0x12] ;  /* 0x0000120091387984 */ /* 0x000ea80000000400 */
[----:B------:R-:W2:Y:S04]  /*2890*/  LDS.U16 R57, [R145+0x14] ;  /* 0x0000140091397984 */ /* 0x000ea80000000400 */
[----:B------:R-:W2:Y:S04]  /*28a0*/  LDS.U16 R58, [R145+0x16] ;  /* 0x00001600913a7984 */ /* 0x000ea80000000400 */
[----:B------:R-:W2:Y:S04]  /*28b0*/  LDS.U16 R59, [R145+0x18] ;  /* 0x00001800913b7984 */ /* 0x000ea80000000400 */
[----:B------:R-:W2:Y:S04]  /*28c0*/  LDS.U16 R60, [R145+0x1a] ;  /* 0x00001a00913c7984 */ /* 0x000ea80000000400 */
[----:B------:R-:W2:Y:S04]  /*28d0*/  LDS.U16 R61, [R145+0x1c] ;  /* 0x00001c00913d7984 */ /* 0x000ea80000000400 */
[----:B------:R-:W-:Y:S04]  /*28e0*/  LDS.U16 R63, [R145+0x1e] ;  /* 0x00001e00913f7984 */ /* 0x000fe80000000400 */
[----:B------:R-:W-:Y:S01]  /*28f0*/  BAR.SYNC.DEFER_BLOCKING 0x0 ;  /* 0x0000000000007b1d */ /* 0x000fe20000010000 */
[----:B0-----:R-:W-:-:S02]  /*2900*/  PRMT R43, RZ, 0x7610, R43 ;  /* 0x00007610ff2b7816 */ /* 0x001fc4000000002b */
[----:B-1----:R-:W-:-:S04]  /*2910*/  PRMT R45, RZ, 0x7610, R45 ;  /* 0x00007610ff2d7816 */ /* 0x002fc8000000002d */
        /* <DEDUP_REMOVED lines=13> */
[-C--:B------:R-:W-:Y:S02]  /*29f0*/  ISETP.GE.AND P0, PT, R10, R21.reuse, PT ;  /* 0x000000150a00720c */ /* 0x080fe40003f06270 */
[----:B0-----:R-:W-:Y:S01]  /*2a00*/  PRMT R5, RZ, 0x7610, R5 ;  /* 0x00007610ff057816 */ /* 0x001fe20000000005 */
[----:B------:R1:W5:Y:S01]  /*2a10*/  @!P1 LDG.E.U16 R66, [R2.64+-0xec0] ;  /* 0xfff1402002429981 */ /* 0x000362000c1e1500 */
[----:B------:R-:W-:-:S03]  /*2a20*/  ISETP.GE.AND P1, PT, R12, R21, PT ;  /* 0x000000150c00720c */ /* 0x000fc60003f26270 */
[----:B------:R1:W5:Y:S06]  /*2a30*/  @!P6 LDG.E.U16 R80, [R2.64+-0xc40] ;  /* 0xfff3c0200250e981 */ /* 0x00036c000c1e1500 */
[----:B------:R1:W5:Y:S01]  /*2a40*/  @!P0 LDG.E.U16 R5, [R2.64+-0xe80] ;  /* 0xfff1802002058981 */ /* 0x000362000c1e1500 */
[----:B------:R-:W-:Y:S02]  /*2a50*/  ISETP.GE.AND P0, PT, R14, R21, PT ;  /* 0x000000150e00720c */ /* 0x000fe40003f06270 */
[----:B------:R-:W-:-:S06]  /*2a60*/  PRMT R4, RZ, 0x7610, R4 ;  /* 0x00007610ff047816 */ /* 0x000fcc0000000004 */
[----:B------:R1:W5:Y:S01]  /*2a70*/  @!P1 LDG.E.U16 R4, [R2.64+-0xe40] ;  /* 0xfff1c02002049981 */ /* 0x000362000c1e1500 */
[----:B------:R-:W-:-:S04]  /*2a80*/  ISETP.NE.AND P1, PT, R72, RZ, PT ;  /* 0x000000ff4800720c */ /* 0x000fc80003f25270 */
[----:B------:R1:W5:Y:S01]  /*2a90*/  @!P0 LDG.E.U16 R77, [R2.64+-0xe00] ;  /* 0xfff20020024d8981 */ /* 0x000362000c1e1500 */
[----:B------:R-:W-:-:S08]  /*2aa0*/  ISETP.GE.AND P0, PT, R16, R21, PT ;  /* 0x000000151000720c */ /* 0x000fd00003f06270 */
[----:B------:R1:W5:Y:S05]  /*2ab0*/  @!P1 LDG.E.U16 R79, [R2.64+-0xd80] ;  /* 0xfff28020024f9981 */ /* 0x00036a000c1e1500 */
[----:B------:R1:W5:Y:S01]  /*2ac0*/  @!P0 LDG.E.U16 R74, [R2.64+-0xdc0] ;  /* 0xfff24020024a8981 */ /* 0x000362000c1e1500 */
[----:B--2---:R-:W-:-:S05]  /*2ad0*/  PRMT R35, RZ, 0x5410, R35 ;  /* 0x00005410ff237816 */ /* 0x004fca0000000023 */
[----:B------:R-:W-:-:S04]  /*2ae0*/  FMUL.FTZ R44, R35, -1.4426950216293334961 ;  /* 0xbfb8aa3b232c7820 */ /* 0x000fc80000410000 */
[----:B------:R3:W0:Y:S02]  /*2af0*/  MUFU.EX2 R72, R44 ;  /* 0x0000002c00487308 */ /* 0x0006240000000800 */
[----:B---3--:R-:W-:-:S05]  /*2b00*/  PRMT R44, RZ, 0x5410, R34 ;  /* 0x00005410ff2c7816 */ /* 0x008fca0000000022 */
[----:B------:R-:W-:-:S06]  /*2b10*/  FMUL.FTZ R34, R44, -1.4426950216293334961 ;  /* 0xbfb8aa3b2c227820 */ /* 0x000fcc0000410000 */
[----:B------:R-:W-:Y:S01]  /*2b20*/  MUFU.EX2 R34, R34 ;  /* 0x0000002200227308 */ /* 0x000fe20000000800 */
[----:B----4-:R-:W-:-:S05]  /*2b30*/  PRMT R47, RZ, 0x5410, R47 ;  /* 0x00005410ff2f7816 */ /* 0x010fca000000002f */
[----:B------:R-:W-:Y:S01]  /*2b40*/  FMUL.FTZ R82, R47, -1.4426950216293334961 ;  /* 0xbfb8aa3b2f527820 */ /* 0x000fe20000410000 */
[----:B------:R-:W-:Y:S02]  /*2b50*/  PRMT R49, RZ, 0x5410, R49 ;  /* 0x00005410ff317816 */ /* 0x000fe40000000031 */
[----:B------:R-:W-:-:S03]  /*2b60*/  PRMT R48, RZ, 0x5410, R48 ;  /* 0x00005410ff307816 */ /* 0x000fc60000000030 */
[----:B------:R-:W-:Y:S01]  /*2b70*/  MUFU.EX2 R82, R82 ;  /* 0x0000005200527308 */ /* 0x000fe20000000800 */
[----:B-1----:R-:W-:Y:S02]  /*2b80*/  FMUL.FTZ R3, R49, -1.4426950216293334961 ;  /* 0xbfb8aa3b31037820 */ /* 0x002fe40000410000 */
[----:B------:R-:W-:Y:S01]  /*2b90*/  FMUL.FTZ R2, R48, -1.4426950216293334961 ;  /* 0xbfb8aa3b30027820 */ /* 0x000fe20000410000 */
[----:B------:R-:W-:Y:S01]  /*2ba0*/  PRMT R52, RZ, 0x5410, R52 ;  /* 0x00005410ff347816 */ /* 0x000fe20000000034 */
[----:B0-----:R-:W-:-:S03]  /*2bb0*/  FADD.FTZ R72, R72, 1 ;  /* 0x3f80000048487421 */ /* 0x001fc60000010000 */
[----:B------:R-:W0:Y:S01]  /*2bc0*/  MUFU.EX2 R3, R3 ;  /* 0x0000000300037308 */ /* 0x000e220000000800 */
[----:B------:R-:W-:-:S07]  /*2bd0*/  FMUL.FTZ R85, R52, -1.4426950216293334961 ;  /* 0xbfb8aa3b34557820 */ /* 0x000fce0000410000 */
[----:B------:R-:W1:Y:S08]  /*2be0*/  MUFU.EX2 R2, R2 ;  /* 0x0000000200027308 */ /* 0x000e700000000800 */
[----:B------:R-:W-:Y:S01]  /*2bf0*/  MUFU.RCP R72, R72 ;  /* 0x0000004800487308 */ /* 0x000fe20000001000 */
[----:B0-----:R-:W-:Y:S01]  /*2c00*/  FADD.FTZ R3, R3, 1 ;  /* 0x3f80000003037421 */ /* 0x001fe20000010000 */
[----:B------:R-:W-:-:S06]  /*2c10*/  PRMT R126, RZ, 0x5410, R126 ;  /* 0x00005410ff7e7816 */ /* 0x000fcc000000007e */
[----:B------:R-:W-:Y:S01]  /*2c20*/  MUFU.EX2 R85, R85 ;  /* 0x0000005500557308 */ /* 0x000fe20000000800 */
[----:B-1----:R-:W-:Y:S01]  /*2c30*/  FADD.FTZ R2, R2, 1 ;  /* 0x3f80000002027421 */ /* 0x002fe20000010000 */
[----:B------:R-:W-:Y:S02]  /*2c40*/  PRMT R51, RZ, 0x5410, R51 ;  /* 0x00005410ff337816 */ /* 0x000fe40000000033 */
[----:B------:R-:W-:Y:S02]  /*2c50*/  PRMT R54, RZ, 0x5410, R54 ;  /* 0x00005410ff367816 */ /* 0x000fe40000000036 */
[----:B------:R-:W-:Y:S02]  /*2c60*/  PRMT R127, RZ, 0x5410, R127 ;  /* 0x00005410ff7f7816 */ /* 0x000fe4000000007f */
[----:B------:R-:W-:Y:S01]  /*2c70*/  PRMT R62, RZ, 0x5410, R62 ;  /* 0x00005410ff3e7816 */ /* 0x000fe2000000003e */
[----:B------:R-:W-:Y:S02]  /*2c80*/  FMUL.FTZ R84, R51, -1.4426950216293334961 ;  /* 0xbfb8aa3b33547820 */ /* 0x000fe40000410000 */
[----:B------:R-:W-:Y:S01]  /*2c90*/  FMUL.FTZ R86, R54, -1.4426950216293334961 ;  /* 0xbfb8aa3b36567820 */ /* 0x000fe20000410000 */
[----:B------:R-:W-:-:S03]  /*2ca0*/  PRMT R55, RZ, 0x5410, R55 ;  /* 0x00005410ff377816 */ /* 0x000fc60000000037 */
[----:B------:R-:W-:Y:S02]  /*2cb0*/  MUFU.EX2 R84, R84 ;  /* 0x0000005400547308 */ /* 0x000fe40000000800 */
[----:B------:R-:W-:-:S06]  /*2cc0*/  FMUL.FTZ R87, R55, -1.4426950216293334961 ;  /* 0xbfb8aa3b37577820 */ /* 0x000fcc0000410000 */
[----:B------:R-:W-:Y:S01]  /*2cd0*/  MUFU.EX2 R86, R86 ;  /* 0x0000005600567308 */ /* 0x000fe20000000800 */
[----:B------:R-:W-:Y:S02]  /*2ce0*/  PRMT R56, RZ, 0x5410, R56 ;  /* 0x00005410ff387816 */ /* 0x000fe40000000038 */
[----:B------:R-:W-:-:S05]  /*2cf0*/  PRMT R57, RZ, 0x5410, R57 ;  /* 0x00005410ff397816 */ /* 0x000fca0000000039 */
[----:B------:R-:W-:Y:S01]  /*2d00*/  MUFU.EX2 R87, R87 ;  /* 0x0000005700577308 */ /* 0x000fe20000000800 */
[----:B------:R-:W-:Y:S01]  /*2d10*/  FMUL.FTZ R88, R56, -1.4426950216293334961 ;  /* 0xbfb8aa3b38587820 */ /* 0x000fe20000410000 */
[----:B------:R-:W-:Y:S01]  /*2d20*/  PRMT R58, RZ, 0x5410, R58 ;  /* 0x00005410ff3a7816 */ /* 0x000fe2000000003a */
[----:B------:R-:W-:Y:S01]  /*2d30*/  FMUL.FTZ R89, R57, -1.4426950216293334961 ;  /* 0xbfb8aa3b39597820 */ /* 0x000fe20000410000 */
[----:B------:R-:W-:Y:S02]  /*2d40*/  PRMT R59, RZ, 0x5410, R59 ;  /* 0x00005410ff3b7816 */ /* 0x000fe4000000003b */
[----:B------:R-:W-:Y:S01]  /*2d50*/  PRMT R60, RZ, 0x5410, R60 ;  /* 0x00005410ff3c7816 */ /* 0x000fe2000000003c */
[----:B------:R-:W-:Y:S01]  /*2d60*/  FMUL.FTZ R90, R58, -1.4426950216293334961 ;  /* 0xbfb8aa3b3a5a7820 */ /* 0x000fe20000410000 */
[----:B------:R-:W-:Y:S01]  /*2d70*/  MUFU.EX2 R88, R88 ;  /* 0x0000005800587308 */ /* 0x000fe20000000800 */
[----:B------:R-:W-:Y:S01]  /*2d80*/  FMUL.FTZ R91, R59, -1.4426950216293334961 ;  /* 0xbfb8aa3b3b5b7820 */ /* 0x000fe20000410000 */
[----:B------:R-:W-:Y:S01]  /*2d90*/  PRMT R71, RZ, 0x5410, R71 ;  /* 0x00005410ff477816 */ /* 0x000fe20000000047 */
[----:B------:R-:W-:Y:S01]  /*2da0*/  FMUL.FTZ R92, R60, -1.4426950216293334961 ;  /* 0xbfb8aa3b3c5c7820 */ /* 0x000fe20000410000 */
[----:B------:R-:W-:-:S04]  /*2db0*/  PRMT R70, RZ, 0x5410, R70 ;  /* 0x00005410ff467816 */ /* 0x000fc80000000046 */
[----:B------:R-:W-:Y:S01]  /*2dc0*/  MUFU.EX2 R89, R89 ;  /* 0x0000005900597308 */ /* 0x000fe20000000800 */
[----:B------:R-:W-:-:S07]  /*2dd0*/  PRMT R61, RZ, 0x5410, R61 ;  /* 0x00005410ff3d7816 */ /* 0x000fce000000003d */
[----:B------:R-:W-:Y:S01]  /*2de0*/  MUFU.EX2 R90, R90 ;  /* 0x0000005a005a7308 */ /* 0x000fe20000000800 */
[----:B-----5:R-:W-:Y:S04]  /*2df0*/  STS.U16 [R152], R43 ;  /* 0x0000002b98007388 */ /* 0x020fe80000000400 */
[----:B------:R-:W-:Y:S04]  /*2e00*/  STS.U16 [R149+0x40], R45 ;  /* 0x0000402d95007388 */ /* 0x000fe80000000400 */
[----:B------:R-:W-:Y:S04]  /*2e10*/  STS.U16 [R252+0x80], R65 ;  /* 0x00008041fc007388 */ /* 0x000fe80000000400 */
[----:B------:R-:W-:Y:S04]  /*2e20*/  STS.U16 [R251+0xc0], R64 ;  /* 0x0000c040fb007388 */ /* 0x000fe80000000400 */
[----:B------:R0:W-:Y:S04]  /*2e30*/  STS.U16 [R250+0x100], R75 ;  /* 0x0001004bfa007388 */ /* 0x0001e80000000400 */
[----:B------:R-:W-:Y:S04]  /*2e40*/  STS.U16 [R249+0x140], R66 ;  /* 0x00014042f9007388 */ /* 0x000fe80000000400 */
[----:B------:R-:W-:Y:S04]  /*2e50*/  STS.U16 [R248+0x180], R5 ;  /* 0x00018005f8007388 */ /* 0x000fe80000000400 */
[----:B------:R-:W-:Y:S04]  /*2e60*/  STS.U16 [R245+0x1c0], R4 ;  /* 0x0001c004f5007388 */ /* 0x000fe80000000400 */
[----:B------:R-:W-:Y:S01]  /*2e70*/  STS.U16 [R244+0x200], R77 ;  /* 0x0002004df4007388 */ /* 0x000fe20000000400 */
[----:B0-----:R-:W-:-:S03]  /*2e80*/  FADD.FTZ R75, R34, 1 ;  /* 0x3f800000224b7421 */ /* 0x001fc60000010000 */
[----:B------:R0:W-:Y:S04]  /*2e90*/  STS.U16 [R243+0x240], R74 ;  /* 0x0002404af3007388 */ /* 0x0001e80000000400 */
[----:B------:R-:W-:Y:S04]  /*2ea0*/  STS.U16 [R242+0x280], R79 ;  /* 0x0002804ff2007388 */ /* 0x000fe80000000400 */
[----:B------:R1:W-:Y:S04]  /*2eb0*/  STS.U16 [R241+0x2c0], R76 ;  /* 0x0002c04cf1007388 */ /* 0x0003e80000000400 */
[----:B------:R-:W-:Y:S04]  /*2ec0*/  STS.U16 [R240+0x300], R81 ;  /* 0x00030051f0007388 */ /* 0x000fe80000000400 */
[----:B------:R-:W-:Y:S04]  /*2ed0*/  STS.U16 [R239+0x340], R78 ;  /* 0x0003404eef007388 */ /* 0x000fe80000000400 */
[----:B------:R-:W-:Y:S04]  /*2ee0*/  STS.U16 [R238+0x380], R83 ;  /* 0x00038053ee007388 */ /* 0x000fe80000000400 */
[----:B------:R-:W-:Y:S01]  /*2ef0*/  STS.U16 [R237+0x3c0], R80 ;  /* 0x0003c050ed007388 */ /* 0x000fe20000000400 */
[----:B------:R-:W-:-:S06]  /*2f00*/  NOP ;  /* 0x0000000000007918 */ /* 0x000fcc0000000000 */
[----:B------:R-:W2:Y:S04]  /*2f10*/  LDS.U16 R43, [R145+0x2] ;  /* 0x00000200912b7984 */ /* 0x000ea80000000400 */
[----:B------:R-:W3:Y:S04]  /*2f20*/  LDS.U16 R34, [R145] ;  /* 0x0000000091227984 */ /* 0x000ee80000000400 */
[----:B------:R-:W4:Y:S01]  /*2f30*/  LDS.U16 R45, [R145+0x4] ;  /* 0x00000400912d7984 */ /* 0x000f220000000400 */
[----:B------:R-:W5:Y:S01]  /*2f40*/  MUFU.RCP R75, R75 ;  /* 0x0000004b004b7308 */ /* 0x000f620000001000 */
[----:B0-----:R-:W-:-:S02]  /*2f50*/  FADD.FTZ R74, R82, 1 ;  /* 0x3f800000524a7421 */ /* 0x001fc40000010000 */
[----:B------:R-:W0:Y:S04]  /*2f60*/  LDS.U16 R64, [R145+0x6] ;  /* 0x0000060091407984 */ /* 0x000e280000000400 */
[----:B------:R-:W0:Y:S01]  /*2f70*/  LDS.U16 R65, [R145+0x8] ;  /* 0x0000080091417984 */ /* 0x000e220000000400 */
[----:B------:R-:W2:Y:S03]  /*2f80*/  MUFU.RCP R74, R74 ;  /* 0x0000004a004a7308 */ /* 0x000ea60000001000 */
[----:B------:R-:W0:Y:S05]  /*2f90*/  LDS.U16 R66, [R145+0xa] ;  /* 0x00000a0091427984 */ /* 0x000e2a0000000400 */
[----:B-1----:R5:W1:Y:S02]  /*2fa0*/  MUFU.RCP R76, R3 ;  /* 0x00000003004c7308 */ /* 0x002a640000001000 */
[----:B-----5:R-:W-:-:S06]  /*2fb0*/  FADD.FTZ R3, -R75, 1 ;  /* 0x3f8000004b037421 */ /* 0x020fcc0000010100 */
[----:B------:R5:W0:Y:S01]  /*2fc0*/  MUFU.RCP R77, R2 ;  /* 0x00000002004d7308 */ /* 0x000a220000001000 */
[----:B--2---:R-:W-:Y:S02]  /*2fd0*/  PRMT R43, RZ, 0x5410, R43 ;  /* 0x00005410ff2b7816 */ /* 0x004fe4000000002b */
[----:B---3--:R-:W-:Y:S01]  /*2fe0*/  PRMT R34, RZ, 0x5410, R34 ;  /* 0x00005410ff227816 */ /* 0x008fe20000000022 */
[----:B-----5:R-:W-:Y:S02]  /*2ff0*/  FADD.FTZ R2, -R72, 1 ;  /* 0x3f80000048027421 */ /* 0x020fe40000010100 */
[----:B------:R-:W-:Y:S01]  /*3000*/  FFMA.FTZ R81, R44, R3, 1 ;  /* 0x3f8000002c517423 */ /* 0x000fe20000010003 */
[----:B----4-:R-:W-:Y:S01]  /*3010*/  PRMT R45, RZ, 0x5410, R45 ;  /* 0x00005410ff2d7816 */ /* 0x010fe2000000002d */
[----:B------:R-:W-:Y:S02]  /*3020*/  FMUL.FTZ R4, R126, R43 ;  /* 0x0000002b7e047220 */ /* 0x000fe40000410000 */
[----:B------:R-:W-:-:S02]  /*3030*/  FMUL.FTZ R3, R127, R34 ;  /* 0x000000227f037220 */ /* 0x000fc40000410000 */
[----:B------:R-:W-:Y:S02]  /*3040*/  FADD.FTZ R80, -R74, 1 ;  /* 0x3f8000004a507421 */ /* 0x000fe40000010100 */
[----:B------:R-:W-:Y:S02]  /*3050*/  FFMA.FTZ R2, R35, R2, 1 ;  /* 0x3f80000023027423 */ /* 0x000fe40000010002 */
[----:B------:R-:W-:Y:S02]  /*3060*/  FMUL.FTZ R5, R62, R45 ;  /* 0x0000002d3e057220 */ /* 0x000fe40000410000 */
[----:B------:R-:W-:Y:S02]  /*3070*/  FMUL.FTZ R4, R75, R4 ;  /* 0x000000044b047220 */ /* 0x000fe40000410000 */
[----:B------:R-:W-:Y:S02]  /*3080*/  FMUL.FTZ R3, R72, R3 ;  /* 0x0000000348037220 */ /* 0x000fe40000410000 */
[----:B------:R-:W-:-:S02]  /*3090*/  FADD.FTZ R79, R85, 1 ;  /* 0x3f800000554f7421 */ /* 0x000fc40000010000 */
[----:B------:R-:W-:Y:S02]  /*30a0*/  FFMA.FTZ R85, R47, R80, 1 ;  /* 0x3f8000002f557423 */ /* 0x000fe40000010050 */
[----:B------:R-:W-:Y:S02]  /*30b0*/  FMUL.FTZ R80, R74, R5 ;  /* 0x000000054a507220 */ /* 0x000fe40000410000 */
[----:B------:R-:W-:Y:S02]  /*30c0*/  FMUL.FTZ R5, R3, R2 ;  /* 0x0000000203057220 */ /* 0x000fe40000410000 */
[----:B------:R-:W-:Y:S01]  /*30d0*/  FMUL.FTZ R100, R4, R81 ;  /* 0x0000005104647220 */ /* 0x000fe20000410000 */
[----:B------:R-:W2:Y:S04]  /*30e0*/  LDS.U16 R2, [R145+0xc] ;  /* 0x00000c0091027984 */ /* 0x000ea80000000400 */
[----:B------:R-:W3:Y:S04]  /*30f0*/  LDS.U16 R4, [R145+0x10] ;  /* 0x0000100091047984 */ /* 0x000ee80000000400 */
[----:B------:R-:W4:Y:S01]  /*3100*/  LDS.U16 R3, [R145+0xe] ;  /* 0x00000e0091037984 */ /* 0x000f220000000400 */
[----:B------:R-:W-:-:S02]  /*3110*/  FADD.FTZ R78, R84, 1 ;  /* 0x3f800000544e7421 */ /* 0x000fc40000010000 */
[----:B------:R-:W-:Y:S01]  /*3120*/  FADD.FTZ R83, R86, 1 ;  /* 0x3f80000056537421 */ /* 0x000fe20000010000 */
[----:B------:R-:W-:Y:S01]  /*3130*/  MUFU.RCP R79, R79 ;  /* 0x0000004f004f7308 */ /* 0x000fe20000001000 */
[----:B------:R-:W-:Y:S01]  /*3140*/  FMUL.FTZ R99, R80, R85 ;  /* 0x0000005550637220 */ /* 0x000fe20000410000 */
[----:B0-----:R-:W-:Y:S01]  /*3150*/  PRMT R64, RZ, 0x5410, R64 ;  /* 0x00005410ff407816 */ /* 0x001fe20000000040 */
[----:B-1----:R-:W-:Y:S01]  /*3160*/  FADD.FTZ R80, -R76, 1 ;  /* 0x3f8000004c507421 */ /* 0x002fe20000010100 */
[----:B------:R-:W-:Y:S01]  /*3170*/  PRMT R65, RZ, 0x5410, R65 ;  /* 0x00005410ff417816 */ /* 0x000fe20000000041 */
[----:B------:R-:W-:-:S03]  /*3180*/  FADD.FTZ R84, R87, 1 ;  /* 0x3f80000057547421 */ /* 0x000fc60000010000 */
[----:B------:R-:W0:Y:S01]  /*3190*/  MUFU.RCP R78, R78 ;  /* 0x0000004e004e7308 */ /* 0x000e220000001000 */
[----:B------:R-:W-:-:S07]  /*31a0*/  FFMA.FTZ R82, R49, R80, 1 ;  /* 0x3f80000031527423 */ /* 0x000fce0000010050 */
[----:B------:R-:W1:Y:S01]  /*31b0*/  MUFU.RCP R83, R83 ;  /* 0x0000005300537308 */ /* 0x000e620000001000 */
[----:B------:R-:W-:Y:S02]  /*31c0*/  FADD.FTZ R81, -R77, 1 ;  /* 0x3f8000004d517421 */ /* 0x000fe40000010100 */
[----:B------:R-:W-:Y:S02]  /*31d0*/  FMUL.FTZ R80, R71, R64 ;  /* 0x0000004047507220 */ /* 0x000fe40000410000 */
[----:B------:R-:W-:-:S03]  /*31e0*/  FMUL.FTZ R85, R70, R65 ;  /* 0x0000004146557220 */ /* 0x000fc60000410000 */
[----:B------:R-:W5:Y:S01]  /*31f0*/  MUFU.EX2 R91, R91 ;  /* 0x0000005b005b7308 */ /* 0x000f620000000800 */
[----:B------:R-:W-:Y:S01]  /*3200*/  PRMT R73, RZ, 0x5410, R73 ;  /* 0x00005410ff497816 */ /* 0x000fe20000000049 */
[----:B------:R-:W-:Y:S01]  /*3210*/  FFMA.FTZ R81, R48, R81, 1 ;  /* 0x3f80000030517423 */ /* 0x000fe20000010051 */
[----:B------:R-:W-:Y:S01]  /*3220*/  PRMT R66, RZ, 0x5410, R66 ;  /* 0x00005410ff427816 */ /* 0x000fe20000000042 */
[----:B------:R-:W-:Y:S02]  /*3230*/  FMUL.FTZ R80, R77, R80 ;  /* 0x000000504d507220 */ /* 0x000fe40000410000 */
[----:B------:R-:W-:Y:S02]  /*3240*/  FMUL.FTZ R85, R76, R85 ;  /* 0x000000554c557220 */ /* 0x000fe40000410000 */
[----:B------:R-:W0:Y:S01]  /*3250*/  MUFU.EX2 R92, R92 ;  /* 0x0000005c005c7308 */ /* 0x000e220000000800 */
[----:B------:R-:W-:Y:S01]  /*3260*/  FMUL.FTZ R93, R61, -1.4426950216293334961 ;  /* 0xbfb8aa3b3d5d7820 */ /* 0x000fe20000410000 */
[----:B------:R-:W-:Y:S01]  /*3270*/  PRMT R63, RZ, 0x5410, R63 ;  /* 0x00005410ff3f7816 */ /* 0x000fe2000000003f */
[----:B------:R-:W-:-:S05]  /*3280*/  FADD.FTZ R87, R88, 1 ;  /* 0x3f80000058577421 */ /* 0x000fca0000010000 */
[----:B------:R-:W2:Y:S01]  /*3290*/  MUFU.RCP R84, R84 ;  /* 0x0000005400547308 */ /* 0x000ea20000001000 */
[----:B------:R-:W-:Y:S02]  /*32a0*/  FADD.FTZ R88, R89, 1 ;  /* 0x3f80000059587421 */ /* 0x000fe40000010000 */
[----:B------:R-:W-:Y:S01]  /*32b0*/  FMUL.FTZ R102, R80, R81 ;  /* 0x0000005150667220 */ /* 0x000fe20000410000 */
[----:B------:R-:W-:Y:S01]  /*32c0*/  PRMT R80, RZ, 0x5410, R69 ;  /* 0x00005410ff507816 */ /* 0x000fe20000000045 */
[----:B------:R-:W-:Y:S01]  /*32d0*/  FMUL.FTZ R101, R85, R82 ;  /* 0x0000005255657220 */ /* 0x000fe20000410000 */
[----:B------:R-:W-:Y:S01]  /*32e0*/  PRMT R82, RZ, 0x5410, R67 ;  /* 0x00005410ff527816 */ /* 0x000fe20000000043 */
[----:B------:R-:W-:Y:S01]  /*32f0*/  FMUL.FTZ R89, R73, R66 ;  /* 0x0000004249597220 */ /* 0x000fe20000410000 */
[----:B------:R2:W3:Y:S01]  /*3300*/  MUFU.EX2 R94, R93 ;  /* 0x0000005d005e7308 */ /* 0x0004e20000000800 */
[----:B0-----:R-:W-:Y:S02]  /*3310*/  FADD.FTZ R86, -R78, 1 ;  /* 0x3f8000004e567421 */ /* 0x001fe40000010100 */
[----:B------:R-:W-:Y:S01]  /*3320*/  FMUL.FTZ R95, R63, -1.4426950216293334961 ;  /* 0xbfb8aa3b3f5f7820 */ /* 0x000fe20000410000 */
[----:B------:R-:W-:Y:S01]  /*3330*/  PRMT R81, RZ, 0x5410, R68 ;  /* 0x00005410ff517816 */ /* 0x000fe20000000044 */
[----:B------:R-:W-:Y:S01]  /*3340*/  FADD.FTZ R67, -R79, 1 ;  /* 0x3f8000004f437421 */ /* 0x000fe20000010100 */
[----:B------:R-:W-:Y:S01]  /*3350*/  LDS.U16 R85, [R145+0x14] ;  /* 0x0000140091557984 */ /* 0x000fe20000000400 */
[----:B-1----:R-:W-:-:S02]  /*3360*/  FADD.FTZ R69, -R83, 1 ;  /* 0x3f80000053457421 */ /* 0x002fc40000010100 */
[----:B--2---:R-:W-:Y:S02]  /*3370*/  FADD.FTZ R93, R90, 1 ;  /* 0x3f8000005a5d7421 */ /* 0x004fe40000010000 */
[----:B------:R-:W-:Y:S02]  /*3380*/  FMUL.FTZ R89, R78, R89 ;  /* 0x000000594e597220 */ /* 0x000fe40000410000 */
[----:B-----5:R-:W-:Y:S02]  /*3390*/  FADD.FTZ R90, R91, 1 ;  /* 0x3f8000005b5a7421 */ /* 0x020fe40000010000 */
[----:B------:R-:W-:Y:S01]  /*33a0*/  FFMA.FTZ R86, R51, R86, 1 ;  /* 0x3f80000033567423 */ /* 0x000fe20000010056 */
[----:B------:R-:W0:Y:S01]  /*33b0*/  LDS.U16 R91, [R145+0x18] ;  /* 0x00001800915b7984 */ /* 0x000e220000000400 */
[----:B------:R-:W-:Y:S01]  /*33c0*/  FFMA.FTZ R97, R52, R67, 1 ;  /* 0x3f80000034617423 */ /* 0x000fe20000010043 */
[----:B------:R-:W-:Y:S01]  /*33d0*/  PRMT R67, RZ, 0x5410, R2 ;  /* 0x00005410ff437816 */ /* 0x000fe20000000002 */
[----:B------:R-:W-:Y:S01]  /*33e0*/  FFMA.FTZ R103, R54, R69, 1 ;  /* 0x3f80000036677423 */ /* 0x000fe20000010045 */
[----:B---3--:R-:W-:Y:S01]  /*33f0*/  PRMT R69, RZ, 0x5410, R4 ;  /* 0x00005410ff457816 */ /* 0x008fe20000000004 */
[----:B------:R1:W2:Y:S01]  /*3400*/  MUFU.EX2 R98, R95 ;  /* 0x0000005f00627308 */ /* 0x0002a20000000800 */
[----:B------:R-:W-:Y:S01]  /*3410*/  FMUL.FTZ R104, R89, R86 ;  /* 0x0000005659687220 */ /* 0x000fe20000410000 */
[----:B----4-:R-:W-:Y:S01]  /*3420*/  PRMT R68, RZ, 0x5410, R3 ;  /* 0x00005410ff447816 */ /* 0x010fe20000000003 */
[----:B------:R-:W3:Y:S01]  /*3430*/  LDS.U16 R89, [R145+0x16] ;  /* 0x0000160091597984 */ /* 0x000ee20000000400 */
[----:B------:R-:W-:-:S02]  /*3440*/  FMUL.FTZ R2, R80, R67 ;  /* 0x0000004350027220 */ /* 0x000fc40000410000 */
[----:B------:R-:W-:Y:S01]  /*3450*/  FMUL.FTZ R3, R82, R69 ;  /* 0x0000004552037220 */ /* 0x000fe20000410000 */
[----:B------:R-:W4:Y:S01]  /*3460*/  LDS.U16 R86, [R145+0x12] ;  /* 0x0000120091567984 */ /* 0x000f220000000400 */
[----:B-1----:R-:W-:Y:S02]  /*3470*/  FADD.FTZ R95, R92, 1 ;  /* 0x3f8000005c5f7421 */ /* 0x002fe40000010000 */
[C---:B------:R-:W-:Y:S02]  /*3480*/  FADD.FTZ R92, -R84.reuse, 1 ;  /* 0x3f800000545c7421 */ /* 0x040fe40000010100 */
[----:B------:R-:W-:Y:S02]  /*3490*/  FMUL.FTZ R2, R79, R2 ;  /* 0x000000024f027220 */ /* 0x000fe40000410000 */
[----:B------:R-:W-:Y:S02]  /*34a0*/  FFMA.FTZ R92, R55, R92, 1 ;  /* 0x3f800000375c7423 */ /* 0x000fe4000001005c */
[----:B------:R-:W-:-:S02]  /*34b0*/  FMUL.FTZ R3, R84, R3 ;  /* 0x0000000354037220 */ /* 0x000fc40000410000 */
[----:B------:R-:W-:Y:S02]  /*34c0*/  FMUL.FTZ R2, R2, R97 ;  /* 0x0000006102027220 */ /* 0x000fe40000410000 */
[----:B------:R-:W-:Y:S01]  /*34d0*/  FADD.FTZ R96, R94, 1 ;  /* 0x3f8000005e607421 */ /* 0x000fe20000010000 */
[----:B------:R-:W-:Y:S01]  /*34e0*/  LDS.U16 R97, [R145+0x1c] ;  /* 0x00001c0091617984 */ /* 0x000fe20000000400 */
[----:B------:R-:W-:-:S03]  /*34f0*/  FMUL.FTZ R3, R3, R92 ;  /* 0x0000005c03037220 */ /* 0x000fc60000410000 */
[----:B------:R-:W1:Y:S04]  /*3500*/  LDS.U16 R92, [R145+0x1a] ;  /* 0x00001a00915c7984 */ /* 0x000e680000000400 */
[----:B------:R-:W5:Y:S01]  /*3510*/  LDS.U16 R94, [R145+0x1e] ;  /* 0x00001e00915e7984 */ /* 0x000f620000000400 */
[----:B------:R-:W0:Y:S01]  /*3520*/  MUFU.RCP R90, R90 ;  /* 0x0000005a005a7308 */ /* 0x000e220000001000 */
[----:B------:R-:W-:-:S07]  /*3530*/  FMUL.FTZ R4, R81, R68 ;  /* 0x0000004451047220 */ /* 0x000fce0000410000 */
[----:B------:R-:W0:Y:S08]  /*3540*/  MUFU.RCP R88, R88 ;  /* 0x0000005800587308 */ /* 0x000e300000001000 */
[----:B------:R-:W1:Y:S01]  /*3550*/  MUFU.RCP R93, R93 ;  /* 0x0000005d005d7308 */ /* 0x000e620000001000 */
[----:B--2---:R-:W-:Y:S01]  /*3560*/  FADD.FTZ R98, R98, 1 ;  /* 0x3f80000062627421 */ /* 0x004fe20000010000 */
[----:B------:R-:W-:-:S06]  /*3570*/  PRMT R42, RZ, 0x5410, R42 ;  /* 0x00005410ff2a7816 */ /* 0x000fcc000000002a */
[----:B------:R-:W2:Y:S01]  /*3580*/  MUFU.RCP R87, R87 ;  /* 0x0000005700577308 */ /* 0x000ea20000001000 */
[----:B0-----:R-:W-:Y:S01]  /*3590*/  PRMT R91, RZ, 0x5410, R91 ;  /* 0x00005410ff5b7816 */ /* 0x001fe2000000005b */
[----:B------:R-:W-:-:S06]  /*35a0*/  FMUL.FTZ R4, R83, R4 ;  /* 0x0000000453047220 */ /* 0x000fcc0000410000 */
[----:B------:R-:W0:Y:S01]  /*35b0*/  MUFU.RCP R96, R96 ;  /* 0x0000006000607308 */ /* 0x000e220000001000 */
[----:B------:R-:W-:Y:S01]  /*35c0*/  FMUL.FTZ R103, R4, R103 ;  /* 0x0000006704677220 */ /* 0x000fe20000410000 */
[----:B------:R-:W-:Y:S01]  /*35d0*/  PRMT R46, RZ, 0x5410, R46 ;  /* 0x00005410ff2e7816 */ /* 0x000fe2000000002e */
[----:B------:R-:W-:Y:S01]  /*35e0*/  FADD.FTZ R108, -R90, 1 ;  /* 0x3f8000005a6c7421 */ /* 0x000fe20000010100 */
[----:B---3--:R-:W-:Y:S01]  /*35f0*/  PRMT R89, RZ, 0x5410, R89 ;  /* 0x00005410ff597816 */ /* 0x008fe20000000059 */
[----:B------:R-:W-:Y:S01]  /*3600*/  FMUL.FTZ R111, R42, R91 ;  /* 0x0000005b2a6f7220 */ /* 0x000fe20000410000 */
[----:B------:R-:W-:Y:S02]  /*3610*/  PRMT R53, RZ, 0x5410, R53 ;  /* 0x00005410ff357816 */ /* 0x000fe40000000035 */
[----:B------:R-:W3:Y:S01]  /*3620*/  MUFU.RCP R95, R95 ;  /* 0x0000005f005f7308 */ /* 0x000ee20000001000 */
[----:B------:R-:W-:Y:S01]  /*3630*/  PRMT R50, RZ, 0x5410, R50 ;  /* 0x00005410ff327816 */ /* 0x000fe20000000032 */
[----:B------:R-:W-:Y:S01]  /*3640*/  FADD.FTZ R4, -R88, 1 ;  /* 0x3f80000058047421 */ /* 0x000fe20000010100 */
[----:B----4-:R-:W-:Y:S01]  /*3650*/  PRMT R86, RZ, 0x5410, R86 ;  /* 0x00005410ff567816 */ /* 0x010fe20000000056 */
[----:B-1----:R-:W-:Y:S01]  /*3660*/  FADD.FTZ R107, -R93, 1 ;  /* 0x3f8000005d6b7421 */ /* 0x002fe20000010100 */
[----:B------:R-:W-:-:S03]  /*3670*/  PRMT R85, RZ, 0x5410, R85 ;  /* 0x00005410ff557816 */ /* 0x000fc60000000055 */
[----:B------:R-:W1:Y:S01]  /*3680*/  MUFU.RCP R98, R98 ;  /* 0x0000006200627308 */ /* 0x000e620000001000 */
[----:B------:R-:W-:Y:S02]  /*3690*/  FFMA.FTZ R110, R59, R108, 1 ;  /* 0x3f8000003b6e7423 */ /* 0x000fe4000001006c */
[----:B------:R-:W-:Y:S02]  /*36a0*/  FMUL.FTZ R111, R90, R111 ;  /* 0x0000006f5a6f7220 */ /* 0x000fe40000410000 */
[----:B------:R-:W-:Y:S02]  /*36b0*/  FFMA.FTZ R106, R57, R4, 1 ;  /* 0x3f800000396a7423 */ /* 0x000fe40000010004 */
[----:B------:R-:W-:Y:S02]  /*36c0*/  FFMA.FTZ R109, R58, R107, 1 ;  /* 0x3f8000003a6d7423 */ /* 0x000fe4000001006b */
[----:B------:R-:W-:Y:S02]  /*36d0*/  FMUL.FTZ R108, R46, R89 ;  /* 0x000000592e6c7220 */ /* 0x000fe40000410000 */
[----:B--2---:R-:W-:-:S02]  /*36e0*/  FADD.FTZ R105, -R87, 1 ;  /* 0x3f80000057697421 */ /* 0x004fc40000010100 */
[----:B------:R-:W-:Y:S02]  /*36f0*/  FMUL.FTZ R4, R53, R86 ;  /* 0x0000005635047220 */ /* 0x000fe40000410000 */
[----:B------:R-:W-:Y:S02]  /*3700*/  FMUL.FTZ R107, R50, R85 ;  /* 0x00000055326b7220 */ /* 0x000fe40000410000 */
[----:B------:R-:W-:Y:S01]  /*3710*/  FMUL.FTZ R110, R111, R110 ;  /* 0x0000006e6f6e7220 */ /* 0x000fe20000410000 */
[----:B------:R-:W-:Y:S01]  /*3720*/  F2FP.BF16.PACK_AB R111, R100, R5 ;  /* 0x00000005646f723e */ /* 0x000fe200000010ff */
[----:B------:R-:W-:Y:S01]  /*3730*/  BAR.SYNC.DEFER_BLOCKING 0x0 ;  /* 0x0000000000007b1d */ /* 0x000fe20000010000 */
[----:B------:R-:W-:Y:S01]  /*3740*/  FMUL.FTZ R108, R93, R108 ;  /* 0x0000006c5d6c7220 */ /* 0x000fe20000410000 */
[----:B------:R-:W-:Y:S01]  /*3750*/  PRMT R41, RZ, 0x5410, R41 ;  /* 0x00005410ff297816 */ /* 0x000fe20000000029 */
[----:B------:R-:W-:Y:S01]  /*3760*/  FFMA.FTZ R105, R56, R105, 1 ;  /* 0x3f80000038697423 */ /* 0x000fe20000010069 */
[----:B------:R-:W-:Y:S01]  /*3770*/  PRMT R40, RZ, 0x5410, R40 ;  /* 0x00005410ff287816 */ /* 0x000fe20000000028 */
[----:B------:R-:W-:Y:S01]  /*3780*/  FMUL.FTZ R4, R87, R4 ;  /* 0x0000000457047220 */ /* 0x000fe20000410000 */
[----:B------:R-:W-:Y:S01]  /*3790*/  PRMT R39, RZ, 0x5410, R39 ;  /* 0x00005410ff277816 */ /* 0x000fe20000000027 */
[----:B------:R-:W-:Y:S01]  /*37a0*/  FMUL.FTZ R107, R88, R107 ;  /* 0x0000006b586b7220 */ /* 0x000fe20000410000 */
[----:B------:R-:W-:Y:S01]  /*37b0*/  PRMT R92, RZ, 0x5410, R92 ;  /* 0x00005410ff5c7816 */ /* 0x000fe2000000005c */
[----:B0-----:R-:W-:Y:S01]  /*37c0*/  FADD.FTZ R100, -R96, 1 ;  /* 0x3f80000060647421 */ /* 0x001fe20000010100 */
[----:B------:R-:W-:-:S02]  /*37d0*/  PRMT R97, RZ, 0x5410, R97 ;  /* 0x00005410ff617816 */ /* 0x000fc40000000061 */
[----:B-----5:R-:W-:Y:S01]  /*37e0*/  PRMT R94, RZ, 0x5410, R94 ;  /* 0x00005410ff5e7816 */ /* 0x020fe2000000005e */
[----:B------:R-:W-:Y:S02]  /*37f0*/  FMUL.FTZ R109, R108, R109 ;  /* 0x0000006d6c6d7220 */ /* 0x000fe40000410000 */
[----:B------:R-:W-:Y:S02]  /*3800*/  FMUL.FTZ R4, R4, R105 ;  /* 0x0000006904047220 */ /* 0x000fe40000410000 */
[----:B------:R-:W-:Y:S02]  /*3810*/  FMUL.FTZ R106, R107, R106 ;  /* 0x0000006a6b6a7220 */ /* 0x000fe40000410000 */
[----:B------:R-:W-:Y:S02]  /*3820*/  FFMA.FTZ R108, R61, R100, 1 ;  /* 0x3f8000003d6c7423 */ /* 0x000fe40000010064 */
[----:B---3--:R-:W-:Y:S02]  /*3830*/  FADD.FTZ R5, -R95, 1 ;  /* 0x3f8000005f057421 */ /* 0x008fe40000010100 */
[----:B-1----:R-:W-:-:S02]  /*3840*/  FADD.FTZ R112, -R98, 1 ;  /* 0x3f80000062707421 */ /* 0x002fc40000010100 */
[----:B------:R-:W-:Y:S02]  /*3850*/  FMUL.FTZ R100, R41, R92 ;  /* 0x0000005c29647220 */ /* 0x000fe40000410000 */
[----:B------:R-:W-:Y:S02]  /*3860*/  FMUL.FTZ R105, R40, R97 ;  /* 0x0000006128697220 */ /* 0x000fe40000410000 */
[----:B------:R-:W-:Y:S02]  /*3870*/  FMUL.FTZ R107, R39, R94 ;  /* 0x0000005e276b7220 */ /* 0x000fe40000410000 */
[----:B------:R-:W-:Y:S02]  /*3880*/  FFMA.FTZ R5, R60, R5, 1 ;  /* 0x3f8000003c057423 */ /* 0x000fe40000010005 */
[----:B------:R-:W-:Y:S02]  /*3890*/  FMUL.FTZ R100, R95, R100 ;  /* 0x000000645f647220 */ /* 0x000fe40000410000 */
[----:B------:R-:W-:-:S02]  /*38a0*/  FMUL.FTZ R105, R96, R105 ;  /* 0x0000006960697220 */ /* 0x000fc40000410000 */
[----:B------:R-:W-:Y:S02]  /*38b0*/  FFMA.FTZ R112, R63, R112, 1 ;  /* 0x3f8000003f707423 */ /* 0x000fe40000010070 */
[----:B------:R-:W-:Y:S01]  /*38c0*/  FMUL.FTZ R107, R98, R107 ;  /* 0x0000006b626b7220 */ /* 0x000fe20000410000 */
[----:B------:R-:W-:Y:S01]  /*38d0*/  F2FP.BF16.PACK_AB R99, R102, R99 ;  /* 0x000000636663723e */ /* 0x000fe200000010ff */
[----:B------:R-:W-:Y:S01]  /*38e0*/  FMUL.FTZ R5, R100, R5 ;  /* 0x0000000564057220 */ /* 0x000fe20000410000 */
[----:B------:R-:W-:Y:S01]  /*38f0*/  F2FP.BF16.PACK_AB R101, R104, R101 ;  /* 0x000000656865723e */ /* 0x000fe200000010ff */
[----:B------:R-:W-:Y:S02]  /*3900*/  FMUL.FTZ R105, R105, R108 ;  /* 0x0000006c69697220 */ /* 0x000fe40000410000 */
[----:B------:R-:W-:Y:S01]  /*3910*/  FMUL.FTZ R112, R107, R112 ;  /* 0x000000706b707220 */ /* 0x000fe20000410000 */
[----:B------:R-:W-:Y:S02]  /*3920*/  PRMT R100, R111, 0x7632, R100 ;  /* 0x000076326f647816 */ /* 0x000fe40000000064 */
[----:B------:R-:W-:-:S02]  /*3930*/  PRMT R102, R99, 0x7632, R102 ;  /* 0x0000763263667816 */ /* 0x000fc40000000066 */
[----:B------:R-:W-:Y:S02]  /*3940*/  PRMT R104, R101, 0x7632, R104 ;  /* 0x0000763265687816 */ /* 0x000fe40000000068 */
[----:B------:R-:W-:Y:S02]  /*3950*/  F2FP.BF16.PACK_AB R2, R103, R2 ;  /* 0x000000026702723e */ /* 0x000fe400000010ff */
[----:B------:R-:W-:Y:S02]  /*3960*/  ISETP.NE.AND P6, PT, R148, RZ, PT ;  /* 0x000000ff9400720c */ /* 0x000fe40003fc5270 */
[----:B------:R-:W-:Y:S02]  /*3970*/  F2FP.BF16.PACK_AB R3, R4, R3 ;  /* 0x000000030403723e */ /* 0x000fe400000010ff */
[----:B------:R-:W-:Y:S02]  /*3980*/  F2FP.BF16.PACK_AB R106, R109, R106 ;  /* 0x0000006a6d6a723e */ /* 0x000fe400000010ff */
[----:B------:R-:W-:-:S02]  /*3990*/  F2FP.BF16.PACK_AB R5, R5, R110 ;  /* 0x0000006e0505723e */ /* 0x000fc400000010ff */
[----:B------:R-:W-:Y:S01]  /*39a0*/  F2FP.BF16.PACK_AB R105, R112, R105 ;  /* 0x000000697069723e */ /* 0x000fe200000010ff */
[----:B------:R0:W-:Y:S01]  /*39b0*/  STS.U16 [R145+0x2], R100 ;  /* 0x0000026491007388 */ /* 0x0001e20000000400 */
[----:B------:R-:W-:Y:S02]  /*39c0*/  PRMT R4, R2, 0x7632, R4 ;  /* 0x0000763202047816 */ /* 0x000fe40000000004 */
[----:B------:R-:W-:Y:S01]  /*39d0*/  PRMT R108, R105, 0x7632, R108 ;  /* 0x00007632696c7816 */ /* 0x000fe2000000006c */
[----:B------:R1:W-:Y:S04]  /*39e0*/  STS.U16 [R145+0x6], R102 ;  /* 0x0000066691007388 */ /* 0x0003e80000000400 */
[----:B------:R2:W-:Y:S01]  /*39f0*/  STS.U16 [R145+0xa], R104 ;  /* 0x00000a6891007388 */ /* 0x0005e20000000400 */
[----:B0-----:R-:W-:-:S03]  /*3a00*/  PRMT R100, R3, 0x7632, R100 ;  /* 0x0000763203647816 */ /* 0x001fc60000000064 */
[----:B------:R0:W-:Y:S01]  /*3a10*/  STS.U16 [R145+0xc], R2 ;  /* 0x00000c0291007388 */ /* 0x0001e20000000400 */
[----:B-1----:R-:W-:Y:S02]  /*3a20*/  PRMT R102, R106, 0x7632, R102 ;  /* 0x000076326a667816 */ /* 0x002fe40000000066 */
[----:B--2---:R-:W-:Y:S02]  /*3a30*/  PRMT R104, R5, 0x7632, R104 ;  /* 0x0000763205687816 */ /* 0x004fe40000000068 */
[----:B0-----:R-:W-:Y:S01]  /*3a40*/  PRMT R2, R105, 0x7610, R2 ;  /* 0x0000761069027816 */ /* 0x001fe20000000002 */
        /* <DEDUP_REMOVED lines=31> */
[----:B------:R-:W0:Y:S01]  /*3c40*/  LDS R133, [0x1080] ;  /* 0x00108000ff857984 */ /* 0x000e220000000800 */
[----:B------:R-:W-:-:S04]  /*3c50*/  IADD3 R150, P1, R146, UR25, RZ ;  /* 0x0000001992967c10 */ /* 0x000fc8000ff3e0ff */
[----:B------:R-:W-:Y:S01]  /*3c60*/  IADD3.X R151, R120, UR39, RZ, P1, !PT ;  /* 0x0000002778977c10 */ /* 0x000fe20008ffe4ff */
[----:B------:R1:W-:Y:S04]  /*3c70*/  STL [R1], R149 ;  /* 0x0000009501007387 */ /* 0x0003e80000100800 */
[----:B------:R1:W-:Y:S01]  /*3c80*/  STL.64 [R1+0x8], R150 ;  /* 0x0000089601007387 */ /* 0x0003e20000100a00 */
[----:B------:R-:W-:Y:S02]  /*3c90*/  UIMAD UR7, UR13, UR8, URZ ;  /* 0x000000080d0772a4 */ /* 0x000fe4000f8e023f */
[----:B------:R-:W-:Y:S02]  /*3ca0*/  UIMAD.WIDE.U32 UR34, UR12, UR8, URZ ;  /* 0x000000080c2272a5 */ /* 0x000fe4000f8e003f */
[----:B------:R-:W-:Y:S01]  /*3cb0*/  UIMAD UR36, UR12, UR9, UR7 ;  /* 0x000000090c2472a4 */ /* 0x000fe2000f8e0207 */
[----:B------:R-:W-:Y:S03]  /*3cc0*/  BSSY B0, `(.L_x_454) ;  /* 0x0000010000007945 */ /* 0x000fe60003800000 */
[----:B------:R-:W-:Y:S01]  /*3cd0*/  UIADD3 UR7, UR35, UR36, URZ ;  /* 0x0000002423077290 */ /* 0x000fe2000fffe03f */
[----:B0-----:R-:W-:-:S13]  /*3ce0*/  ISETP.GE.AND P0, PT, R146, R133, PT ;  /* 0x000000859200720c */ /* 0x001fda0003f06270 */
[----:B------:R-:W-:Y:S05]  /*3cf0*/  @P0 BRA `(.L_x_455) ;  /* 0x000000c000000947 */ /* 0x000fea0003800000 */
[----:B-1----:R-:W-:Y:S01]  /*3d00*/  MOV R2, UR12 ;  /* 0x0000000c00027c02 */ /* 0x002fe20008000f00 */
        /* <DEDUP_REMOVED lines=11> */
.L_x_455:
[----:B-1----:R-:W-:Y:S05]  /*3dc0*/  BSYNC B0 ;  /* 0x0000000000007941 */ /* 0x002fea0003800000 */
.L_x_454:
        /* <DEDUP_REMOVED lines=12> */
[----:B------:R-:W-:Y:S01]  /*3e90*/  FMUL.FTZ R35, R35, R72 ;  /* 0x0000004823237220 */ /* 0x000fe20000410000 */
[----:B------:R-:W-:Y:S01]  /*3ea0*/  ISETP.GE.AND P5, PT, R16, R133, PT ;  /* 0x000000851000720c */ /* 0x000fe20003fa6270 */
[----:B------:R-:W-:Y:S01]  /*3eb0*/  UIADD3.X UR34, UR27, UR8, UR35, UP0, !UPT ;  /* 0x000000081b227290 */ /* 0x000fe200087fe423 */
[----:B0-----:R-:W-:Y:S01]  /*3ec0*/  MOV R4, UR7 ;  /* 0x0000000700047c02 */ /* 0x001fe20008000f00 */
[----:B------:R-:W-:Y:S01]  /*3ed0*/  FMUL.FTZ R44, R44, R75 ;  /* 0x0000004b2c2c7220 */ /* 0x000fe20000410000 */
[----:B------:R-:W-:Y:S01]  /*3ee0*/  PRMT R38, RZ, 0x5410, R38 ;  /* 0x00005410ff267816 */ /* 0x000fe20000000026 */
[----:B------:R-:W-:Y:S01]  /*3ef0*/  FMUL.FTZ R47, R47, R74 ;  /* 0x0000004a2f2f7220 */ /* 0x000fe20000410000 */
[----:B------:R-:W-:Y:S01]  /*3f00*/  LEA R2, P1, R4, R2, 0x1 ;  /* 0x0000000204027211 */ /* 0x000fe200078208ff */
[----:B------:R-:W-:Y:S01]  /*3f10*/  FMUL.FTZ R48, R48, R77 ;  /* 0x0000004d30307220 */ /* 0x000fe20000410000 */
[----:B------:R-:W-:Y:S01]  /*3f20*/  MOV R5, UR34 ;  /* 0x0000002200057c02 */ /* 0x000fe20008000f00 */
[----:B------:R-:W-:Y:S01]  /*3f30*/  FMUL.FTZ R49, R49, R76 ;  /* 0x0000004c31317220 */ /* 0x000fe20000410000 */
[----:B------:R-:W-:Y:S01]  /*3f40*/  PRMT R37, RZ, 0x5410, R37 ;  /* 0x00005410ff257816 */ /* 0x000fe20000000025 */
[----:B------:R-:W-:Y:S01]  /*3f50*/  FMUL.FTZ R51, R51, R78 ;  /* 0x0000004e33337220 */ /* 0x000fe20000410000 */
[----:B------:R-:W-:Y:S01]  /*3f60*/  LEA.HI.X R3, R4, R3, R5, 0x1, P1 ;  /* 0x0000000304037211 */ /* 0x000fe200008f0c05 */
[----:B------:R-:W-:Y:S01]  /*3f70*/  FMUL.FTZ R52, R52, R79 ;  /* 0x0000004f34347220 */ /* 0x000fe20000410000 */
[----:B------:R-:W-:Y:S01]  /*3f80*/  ISETP.GE.AND P1, PT, R6, R133, PT ;  /* 0x000000850600720c */ /* 0x000fe20003f26270 */
[----:B------:R-:W-:Y:S01]  /*3f90*/  FMUL.FTZ R54, R54, R83 ;  /* 0x0000005336367220 */ /* 0x000fe20000410000 */
[----:B------:R-:W-:Y:S01]  /*3fa0*/  PRMT R36, RZ, 0x5410, R36 ;  /* 0x00005410ff247816 */ /* 0x000fe20000000024 */
[----:B------:R-:W-:Y:S01]  /*3fb0*/  @!P0 STG.E.U16 [R2.64+-0xf80], R103 ;  /* 0xfff0806702008986 */ /* 0x000fe2000c101520 */
[-C--:B------:R-:W-:Y:S01]  /*3fc0*/  ISETP.GE.AND P0, PT, R8, R133.reuse, PT ;  /* 0x000000850800720c */ /* 0x080fe20003f06270 */
[----:B------:R-:W-:Y:S01]  /*3fd0*/  FMUL.FTZ R55, R55, R84 ;  /* 0x0000005437377220 */ /* 0x000fe20000410000 */
[----:B------:R-:W-:Y:S01]  /*3fe0*/  PRMT R33, RZ, 0x5410, R33 ;  /* 0x00005410ff217816 */ /* 0x000fe20000000021 */
[----:B------:R-:W-:Y:S01]  /*3ff0*/  @!P2 STG.E.U16 [R2.64+-0xf40], R105 ;  /* 0xfff0c0690200a986 */ /* 0x000fe2000c101520 */
        /* <DEDUP_REMOVED lines=24> */
[-C--:B------:R-:W-:Y:S01]  /*4180*/  ISETP.GE.AND P5, PT, R24, R133.reuse, PT ;  /* 0x000000851800720c */ /* 0x080fe20003fa6270 */
[----:B------:R-:W-:Y:S01]  /*4190*/  FMUL.FTZ R63, R63, R98 ;  /* 0x000000623f3f7220 */ /* 0x000fe20000410000 */
[----:B------:R-:W-:Y:S01]  /*41a0*/  PRMT R17, RZ, 0x5410, R17 ;  /* 0x00005410ff117816 */ /* 0x000fe20000000011 */
[----:B------:R-:W-:Y:S01]  /*41b0*/  @!P0 STG.E.U16 [R2.64+-0xd40], R121 ;  /* 0xfff2c07902008986 */ /* 0x000fe2000c101520 */
[----:B------:R-:W-:Y:S01]  /*41c0*/  ISETP.NE.U32.AND P0, PT, RZ, c[0x0][0x270], PT ;  /* 0x00009c00ff007a0c */ /* 0x000fe20003f05070 */
[----:B------:R-:W-:Y:S01]  /*41d0*/  FADD.FTZ R143, R38, UR5 ;  /* 0x00000005268f7e21 */ /* 0x000fe20008010000 */
[----:B------:R-:W-:Y:S01]  /*41e0*/  PRMT R15, RZ, 0x5410, R15 ;  /* 0x00005410ff0f7816 */ /* 0x000fe2000000000f */
[----:B------:R-:W-:Y:S01]  /*41f0*/  @!P2 STG.E.U16 [R2.64+-0xfc0], R101 ;  /* 0xfff040650200a986 */ /* 0x000fe2000c101520 */
[----:B------:R-:W-:Y:S01]  /*4200*/  ISETP.NE.AND.EX P0, PT, RZ, c[0x0][0x274], PT, P0 ;  /* 0x00009d00ff007a0c */ /* 0x000fe20003f05300 */
[----:B------:R-:W-:Y:S01]  /*4210*/  FADD.FTZ R142, R37, UR5 ;  /* 0x00000005258e7e21 */ /* 0x000fe20008010000 */
[----:B------:R-:W-:Y:S01]  /*4220*/  PRMT R13, RZ, 0x5410, R13 ;  /* 0x00005410ff0d7816 */ /* 0x000fe2000000000d */
[----:B------:R-:W-:Y:S01]  /*4230*/  @!P1 STG.E.U16 [R2.64+-0xd80], R119 ;  /* 0xfff2807702009986 */ /* 0x000fe2000c101520 */
[----:B------:R-:W-:Y:S01]  /*4240*/  ISETP.GE.AND P1, PT, R26, R133, PT ;  /* 0x000000851a00720c */ /* 0x000fe20003f26270 */
[----:B------:R-:W-:Y:S01]  /*4250*/  FADD.FTZ R141, R36, UR5 ;  /* 0x00000005248d7e21 */ /* 0x000fe20008010000 */
[----:B------:R-:W-:Y:S01]  /*4260*/  PRMT R11, RZ, 0x5410, R11 ;  /* 0x00005410ff0b7816 */ /* 0x000fe2000000000b */
[----:B------:R-:W-:Y:S01]  /*4270*/  @!P4 STG.E.U16 [R2.64+-0xd00], R123 ;  /* 0xfff3007b0200c986 */ /* 0x000fe2000c101520 */
[----:B------:R-:W-:Y:S01]  /*4280*/  PRMT R9, RZ, 0x5410, R9 ;  /* 0x00005410ff097816 */ /* 0x000fe20000000009 */
[----:B------:R-:W-:Y:S01]  /*4290*/  FADD.FTZ R140, R33, UR5 ;  /* 0x00000005218c7e21 */ /* 0x000fe20008010000 */
[----:B------:R-:W-:Y:S01]  /*42a0*/  PRMT R7, RZ, 0x5410, R7 ;  /* 0x00005410ff077816 */ /* 0x000fe20000000007 */
[----:B------:R-:W-:Y:S01]  /*42b0*/  @!P5 STG.E.U16 [R2.64+-0xcc0], R125 ;  /* 0xfff3407d0200d986 */ /* 0x000fe2000c101520 */
[----:B------:R-:W-:-:S02]  /*42c0*/  FADD.FTZ R139, R31, UR5 ;  /* 0x000000051f8b7e21 */ /* 0x000fc40008010000 */
[----:B------:R-:W-:Y:S01]  /*42d0*/  FADD.FTZ R138, R29, UR5 ;  /* 0x000000051d8a7e21 */ /* 0x000fe20008010000 */
[----:B------:R0:W-:Y:S01]  /*42e0*/  @!P3 STG.E.U16 [R2.64+-0xc40], R131 ;  /* 0xfff3c0830200b986 */ /* 0x0001e2000c101520 */
[----:B------:R-:W-:Y:S02]  /*42f0*/  FADD.FTZ R137, R27, UR5 ;  /* 0x000000051b897e21 */ /* 0x000fe40008010000 */
[----:B------:R-:W-:Y:S01]  /*4300*/  FADD.FTZ R136, R25, UR5 ;  /* 0x0000000519887e21 */ /* 0x000fe20008010000 */
[----:B------:R1:W-:Y:S01]  /*4310*/  @!P1 STG.E.U16 [R2.64+-0xc80], R129 ;  /* 0xfff3808102009986 */ /* 0x0003e2000c101520 */
[----:B------:R-:W-:Y:S02]  /*4320*/  FADD.FTZ R135, R23, UR5 ;  /* 0x0000000517877e21 */ /* 0x000fe40008010000 */
[----:B------:R-:W-:Y:S02]  /*4330*/  FADD.FTZ R134, R19, UR5 ;  /* 0x0000000513867e21 */ /* 0x000fe40008010000 */
[----:B------:R-:W-:-:S02]  /*4340*/  FADD.FTZ R133, R17, UR5 ;  /* 0x0000000511857e21 */ /* 0x000fc40008010000 */
[----:B------:R-:W-:Y:S02]  /*4350*/  FADD.FTZ R132, R15, UR5 ;  /* 0x000000050f847e21 */ /* 0x000fe40008010000 */
[----:B0-----:R-:W-:Y:S02]  /*4360*/  FADD.FTZ R131, R13, UR5 ;  /* 0x000000050d837e21 */ /* 0x001fe40008010000 */
[----:B------:R-:W-:Y:S02]  /*4370*/  FADD.FTZ R130, R11, UR5 ;  /* 0x000000050b827e21 */ /* 0x000fe40008010000 */
[----:B-1----:R-:W-:Y:S02]  /*4380*/  FADD.FTZ R129, R9, UR5 ;  /* 0x0000000509817e21 */ /* 0x002fe40008010000 */
[----:B------:R-:W-:Y:S02]  /*4390*/  FADD.FTZ R128, R7, UR5 ;  /* 0x0000000507807e21 */ /* 0x000fe40008010000 */
        /* <DEDUP_REMOVED lines=15> */
[----:B------:R-:W-:Y:S01]  /*4490*/  FMUL.FTZ R110, R39, R63 ;  /* 0x0000003f276e7220 */ /* 0x000fe20000410000 */
[----:B------:R-:W-:Y:S05]  /*44a0*/  @!P0 BRA `(.L_x_456) ;  /* 0x0000087000008947 */ /* 0x000fea0003800000 */
[----:B------:R-:W-:Y:S01]  /*44b0*/  BAR.SYNC.DEFER_BLOCKING 0x0 ;  /* 0x0000000000007b1d */ /* 0x000fe20000010000 */
[----:B------:R-:W-:Y:S02]  /*44c0*/  FMUL.FTZ R34, R35, R34 ;  /* 0x0000002223227220 */ /* 0x000fe40000410000 */
[----:B------:R-:W-:Y:S02]  /*44d0*/  FMUL.FTZ R43, R44, R43 ;  /* 0x0000002b2c2b7220 */ /* 0x000fe40000410000 */
[----:B------:R-:W-:Y:S01]  /*44e0*/  FMUL.FTZ R45, R47, R45 ;  /* 0x0000002d2f2d7220 */ /* 0x000fe20000410000 */
[----:B------:R-:W-:Y:S01]  /*44f0*/  ULDC.64 UR8, c[0x0][0x210] ;  /* 0x0000840000087ab9 */ /* 0x000fe20000000a00 */
[----:B------:R-:W-:Y:S01]  /*4500*/  FMUL.FTZ R48, R48, R64 ;  /* 0x0000004030307220 */ /* 0x000fe20000410000 */
[----:B------:R-:W-:Y:S01]  /*4510*/  F2FP.BF16.PACK_AB R34, R43, R34 ;  /* 0x000000222b22723e */ /* 0x000fe200000010ff */
[----:B------:R-:W-:Y:S01]  /*4520*/  FMUL.FTZ R49, R49, R65 ;  /* 0x0000004131317220 */ /* 0x000fe20000410000 */
[----:B------:R-:W-:Y:S01]  /*4530*/  UIMAD UR7, UR13, UR8, URZ ;  /* 0x000000080d0772a4 */ /* 0x000fe2000f8e023f */
        /* <DEDUP_REMOVED lines=22> */
[----:B------:R-:W-:Y:S01]  /*46a0*/  UIMAD.WIDE.U32 UR34, UR12, UR8, URZ ;  /* 0x000000080c2272a5 */ /* 0x000fe2000f8e003f */
[----:B------:R2:W-:Y:S01]  /*46b0*/  STS.U16 [R145+0xa], R5 ;  /* 0x00000a0591007388 */ /* 0x0005e20000000400 */
[----:B------:R-:W-:Y:S01]  /*46c0*/  PRMT R7, R55, 0x7632, R7 ;  /* 0x0000763237077816 */ /* 0x000fe20000000007 */
[----:B------:R-:W-:Y:S01]  /*46d0*/  UIMAD UR36, UR12, UR9, UR7 ;  /* 0x000000090c2472a4 */ /* 0x000fe2000f8e0207 */
[----:B------:R-:W-:Y:S01]  /*46e0*/  F2FP.BF16.PACK_AB R61, R94, R61 ;  /* 0x0000003d5e3d723e */ /* 0x000fe200000010ff */
[----:B------:R3:W-:Y:S01]  /*46f0*/  STS.U16 [R145+0xc], R3 ;  /* 0x00000c0391007388 */ /* 0x0007e20000000400 */
[----:B0-----:R-:W-:Y:S01]  /*4700*/  PRMT R2, R3, 0x7632, R2 ;  /* 0x0000763203027816 */ /* 0x001fe20000000002 */
[----:B------:R-:W-:Y:S01]  /*4710*/  UIADD3 UR7, UR35, UR36, URZ ;  /* 0x0000002423077290 */ /* 0x000fe2000fffe03f */
[----:B-1----:R-:W-:Y:S01]  /*4720*/  PRMT R4, R57, 0x7632, R4 ;  /* 0x0000763239047816 */ /* 0x002fe20000000004 */
[----:B------:R-:W-:Y:S01]  /*4730*/  STS.U16 [R145], R34 ;  /* 0x0000002291007388 */ /* 0x000fe20000000400 */
[----:B------:R-:W-:Y:S01]  /*4740*/  BSSY B0, `(.L_x_457) ;  /* 0x0000032000007945 */ /* 0x000fe20003800000 */
[----:B--2---:R-:W-:-:S02]  /*4750*/  PRMT R5, R59, 0x7632, R5 ;  /* 0x000076323b057816 */ /* 0x004fc40000000005 */
[----:B------:R-:W-:Y:S01]  /*4760*/  STS.U16 [R145+0x4], R45 ;  /* 0x0000042d91007388 */ /* 0x000fe20000000400 */
[----:B---3--:R-:W-:-:S03]  /*4770*/  PRMT R3, R61, 0x7632, R3 ;  /* 0x000076323d037816 */ /* 0x008fc60000000003 */
        /* <DEDUP_REMOVED lines=34> */
[----:B------:R-:W-:Y:S01]  /*49a0*/  MOV R2, R150 ;  /* 0x0000009600027202 */ /* 0x000fe20000000f00 */
[----:B------:R-:W-:Y:S01]  /*49b0*/  UIMAD UR8, UR11, UR8, URZ ;  /* 0x000000080b0872a4 */ /* 0x000fe2000f8e023f */
[----:B------:R-:W-:-:S03]  /*49c0*/  MOV R3, R151 ;  /* 0x0000009700037202 */ /* 0x000fc60000000f00 */
[----:B------:R-:W-:Y:S02]  /*49d0*/  UIMAD UR8, UR10, UR9, UR8 ;  /* 0x000000090a0872a4 */ /* 0x000fe4000f8e0208 */
[----:B------:R-:W-:Y:S01]  /*49e0*/  IMAD.WIDE.U32 R2, R5, c[0x0][0x210], R2 ;  /* 0x0000840005027a25 */ /* 0x000fe200078e0002 */
[----:B------:R-:W-:-:S04]  /*49f0*/  MOV R5, UR10 ;  /* 0x0000000a00057c02 */ /* 0x000fc80008000f00 */
[----:B------:R-:W-:-:S05]  /*4a00*/  IADD3 R3, R3, UR36, RZ ;  /* 0x0000002403037c10 */ /* 0x000fca000fffe0ff */
[----:B------:R-:W-:-:S05]  /*4a10*/  IMAD.WIDE.U32 R2, R5, c[0x0][0x218], R2 ;  /* 0x0000860005027a25 */ /* 0x000fca00078e0002 */
[----:B------:R-:W-:Y:S02]  /*4a20*/  IADD3 R3, R3, UR8, RZ ;  /* 0x0000000803037c10 */ /* 0x000fe4000fffe0ff */
[----:B------:R-:W-:-:S04]  /*4a30*/  LEA R4, P0, R2, c[0x0][0x270], 0x1 ;  /* 0x00009c0002047a11 */ /* 0x000fc800078008ff */
[----:B------:R-:W-:-:S05]  /*4a40*/  LEA.HI.X R5, R2, c[0x0][0x274], R3, 0x1, P0 ;  /* 0x00009d0002057a11 */ /* 0x000fca00000f0c03 */
[----:B------:R0:W-:Y:S04]  /*4a50*/  STG.E.U16 [R4.64], R7 ;  /* 0x0000000704007986 */ /* 0x0001e8000c101520 */
.L_x_458:
[----:B------:R-:W-:Y:S05]  /*4a60*/  BSYNC B0 ;  /* 0x0000000000007941 */ /* 0x000fea0003800000 */
.L_x_457:
[----:B------:R-:W-:Y:S01]  /*4a70*/  ULDC.64 UR8, c[0x0][0x218] ;  /* 0x0000860000087ab9 */ /* 0x000fe20000000a00 */
[----:B------:R-:W-:Y:S01]  /*4a80*/  LEA R2, P0, R146, c[0x0][0x270], 0x1 ;  /* 0x00009c0092027a11 */ /* 0x000fe200078008ff */
[----:B------:R-:W-:Y:S01]  /*4a90*/  UMOV UR35, UR7 ;  /* 0x0000000700237c82 */ /* 0x000fe20008000000 */
[-C--:B------:R-:W-:Y:S01]  /*4aa0*/  ISETP.GE.AND P3, PT, R30, R41.reuse, PT ;  /* 0x000000291e00720c */ /* 0x080fe20003f66270 */
[----:B------:R-:W-:Y:S01]  /*4ab0*/  UIMAD.WIDE.U32 UR34, UR10, UR8, UR34 ;  /* 0x000000080a2272a5 */ /* 0x000fe2000f8e0022 */
[-C--:B------:R-:W-:Y:S01]  /*4ac0*/  ISETP.GE.AND P2, PT, R32, R41.reuse, PT ;  /* 0x000000292000720c */ /* 0x080fe20003f46270 */
[----:B------:R-:W-:Y:S01]  /*4ad0*/  UIMAD UR8, UR11, UR8, URZ ;  /* 0x000000080b0872a4 */ /* 0x000fe2000f8e023f */
[-C--:B------:R-:W-:Y:S01]  /*4ae0*/  ISETP.GE.AND P1, PT, R0, R41.reuse, PT ;  /* 0x000000290000720c */ /* 0x080fe20003f26270 */
[----:B------:R-:W-:Y:S01]  /*4af0*/  UIADD3 UR7, UP0, UR26, UR34, URZ ;  /* 0x000000221a077290 */ /* 0x000fe2000ff1e03f */
[----:B------:R-:W-:Y:S01]  /*4b00*/  LEA.HI.X R3, R146, c[0x0][0x274], R120, 0x1, P0 ;  /* 0x00009d0092037a11 */ /* 0x000fe200000f0c78 */
[----:B------:R-:W-:Y:S01]  /*4b10*/  UIMAD UR8, UR10, UR9, UR8 ;  /* 0x000000090a0872a4 */ /* 0x000fe2000f8e0208 */
[----:B------:R-:W-:-:S02]  /*4b20*/  ISETP.GE.AND P5, PT, R8, R41, PT ;  /* 0x000000290800720c */ /* 0x000fc40003fa6270 */
[----:B------:R-:W-:Y:S01]  /*4b30*/  ISETP.GE.AND P4, PT, R10, R41, PT ;  /* 0x000000290a00720c */ /* 0x000fe20003f86270 */
[----:B------:R-:W-:Y:S01]  /*4b40*/  UIADD3.X UR34, UR27, UR8, UR35, UP0, !UPT ;  /* 0x000000081b227290 */ /* 0x000fe200087fe423 */
[----:B0-----:R-:W-:-:S04]  /*4b50*/  MOV R4, UR7 ;  /* 0x0000000700047c02 */ /* 0x001fc80008000f00 */
[----:B------:R-:W-:Y:S02]  /*4b60*/  LEA R2, P0, R4, R2, 0x1 ;  /* 0x0000000204027211 */ /* 0x000fe400078008ff */
[----:B------:R-:W-:-:S04]  /*4b70*/  MOV R5, UR34 ;  /* 0x0000002200057c02 */ /* 0x000fc80008000f00 */
[----:B------:R-:W-:Y:S02]  /*4b80*/  LEA.HI.X R3, R4, R3, R5, 0x1, P0 ;  /* 0x0000000304037211 */ /* 0x000fe400000f0c05 */
        /* <DEDUP_REMOVED lines=25> */
.L_x_456:
[----:B0-----:R-:W2:Y:S01]  /*4d20*/  LDL.LU R2, [R1+0x14] ;  /* 0x0000140001027983 */ /* 0x001ea20000300800 */
[----:B------:R-:W-:Y:S01]  /*4d30*/  PRMT R0, RZ, 0x5410, R171 ;  /* 0x00005410ff007816 */ /* 0x000fe200000000ab */
[----:B------:R-:W-:Y:S01]  /*4d40*/  HFMA2.MMA R109, -RZ, RZ, 0, 0 ;  /* 0x00000000ff6d7435 */ /* 0x000fe200000001ff */
[----:B------:R-:W-:Y:S01]  /*4d50*/  MOV R4, c[0x0][0x16c] ;  /* 0x00005b0000047a02 */ /* 0x000fe20000000f00 */
[----:B------:R-:W-:Y:S01]  /*4d60*/  FMUL.FTZ R232, R127, UR4 ;  /* 0x000000047fe87c20 */ /* 0x000fe20008410000 */
[----:B------:R-:W-:Y:S01]  /*4d70*/  MOV R215, RZ ;  /* 0x000000ff00d77202 */ /* 0x000fe20000000f00 */
[----:B------:R-:W-:Y:S01]  /*4d80*/  FMUL.FTZ R231, R126, UR4 ;  /* 0x000000047ee77c20 */ /* 0x000fe20008410000 */
[----:B------:R-:W-:Y:S01]  /*4d90*/  ISETP.GE.AND P0, PT, R4, 0x1, PT ;  /* 0x000000010400780c */ /* 0x000fe20003f06270 */
[----:B------:R-:W-:Y:S01]  /*4da0*/  FMUL.FTZ R230, R125, UR4 ;  /* 0x000000047de67c20 */ /* 0x000fe20008410000 */
[----:B------:R-:W-:Y:S01]  /*4db0*/  CS2R R184, SRZ ;  /* 0x0000000000b87805 */ /* 0x000fe2000001ff00 */
        /* <DEDUP_REMOVED lines=12> */
[----:B------:R-:W-:-:S02]  /*4e80*/  FMUL.FTZ R223, R116, UR4 ;  /* 0x0000000474df7c20 */ /* 0x000fc40008410000 */
[----:B------:R-:W-:Y:S02]  /*4e90*/  FMUL.FTZ R222, R115, UR4 ;  /* 0x0000000473de7c20 */ /* 0x000fe40008410000 */
[----:B------:R-:W-:Y:S02]  /*4ea0*/  FMUL.FTZ R221, R114, UR4 ;  /* 0x0000000472dd7c20 */ /* 0x000fe40008410000 */
[----:B------:R-:W-:Y:S02]  /*4eb0*/  FMUL.FTZ R220, R113, UR4 ;  /* 0x0000000471dc7c20 */ /* 0x000fe40008410000 */
[----:B------:R-:W-:Y:S02]  /*4ec0*/  FMUL.FTZ R219, R112, UR4 ;  /* 0x0000000470db7c20 */ /* 0x000fe40008410000 */
[----:B------:R-:W-:Y:S02]  /*4ed0*/  FMUL.FTZ R218, R111, UR4 ;  /* 0x000000046fda7c20 */ /* 0x000fe40008410000 */
[----:B------:R-:W-:Y:S01]  /*4ee0*/  FMUL.FTZ R217, R110, UR4 ;  /* 0x000000046ed97c20 */ /* 0x000fe20008410000 */
[----:B------:R-:W-:Y:S01]  /*4ef0*/  BAR.SYNC.DEFER_BLOCKING 0x0 ;  /* 0x0000000000007b1d */ /* 0x000fe20000010000 */
[----:B--2---:R-:W-:Y:S01]  /*4f00*/  FFMA.FTZ R3, R127, R0, R2 ;  /* 0x000000007f037223 */ /* 0x004fe20000010002 */
[----:B------:R-:W-:-:S02]  /*4f10*/  PRMT R0, RZ, 0x5410, R170 ;  /* 0x00005410ff007816 */ /* 0x000fc400000000aa */
[----:B------:R-:W-:-:S03]  /*4f20*/  PRMT R2, RZ, 0x5410, R169 ;  /* 0x00005410ff027816 */ /* 0x000fc600000000a9 */
[----:B------:R-:W-:-:S04]  /*4f30*/  FFMA.FTZ R0, R126, R0, R3 ;  /* 0x000000007e007223 */ /* 0x000fc80000010003 */
[----:B------:R-:W-:Y:S01]  /*4f40*/  FFMA.FTZ R3, R125, R2, R0 ;  /* 0x000000027d037223 */ /* 0x000fe20000010000 */
[----:B------:R-:W-:Y:S02]  /*4f50*/  PRMT R0, RZ, 0x5410, R168 ;  /* 0x00005410ff007816 */ /* 0x000fe400000000a8 */
        /* <DEDUP_REMOVED lines=23> */
[----:B------:R-:W-:-:S05]  /*50d0*/  PRMT R0, RZ, 0x5410, R144 ;  /* 0x00005410ff007816 */ /* 0x000fca0000000090 */
[----:B------:R-:W-:-:S05]  /*50e0*/  FFMA.FTZ R0, R110, R0, R3 ;  /* 0x000000006e007223 */ /* 0x000fca0000010003 */
[----:B------:R0:W-:Y:S01]  /*50f0*/  STL [R1+0x14], R0 ;  /* 0x0000140001007387 */ /* 0x0001e20000100800 */
[----:B------:R-:W-:Y:S05]  /*5100*/  @!P0 BRA `(.L_x_459) ;  /* 0x0000a2c000008947 */ /* 0x000fea0003800000 */
[----:B------:R-:W-:Y:S01]  /*5110*/  UIADD3 UR38, UR24, -0x1, URZ ;  /* 0xffffffff18267890 */ /* 0x000fe2000fffe03f */
[----:B------:R-:W-:Y:S01]  /*5120*/  MOV R109, RZ ;  /* 0x000000ff006d7202 */ /* 0x000fe20000000f00 */
[----:B------:R-:W-:Y:S02]  /*5130*/  UMOV UR8, URZ ;  /* 0x0000003f00087c82 */ /* 0x000fe40008000000 */
[----:B------:R-:W-:Y:S02]  /*5140*/  ULEA.HI UR7, UR38, UR38, URZ, 0x1 ;  /* 0x0000002626077291 */ /* 0x000fe4000f8f083f */
[----:B------:R-:W-:Y:S02]  /*5150*/  UMOV UR9, URZ ;  /* 0x0000003f00097c82 */ /* 0x000fe40008000000 */
[----:B------:R-:W-:-:S04]  /*5160*/  ULOP3.LUT UR7, UR7, 0xfffffe, URZ, 0xc0, !UPT ;  /* 0x00fffffe07077892 */ /* 0x000fc8000f8ec03f */
[----:B------:R-:W-:-:S03]  /*5170*/  UIADD3 UR38, UR38, -UR7, URZ ;  /* 0x8000000726267290 */ /* 0x000fc6000fffe03f */
[----:B------:R-:W-:Y:S02]  /*5180*/  UMOV UR7, URZ ;  /* 0x0000003f00077c82 */ /* 0x000fe40008000000 */
.L_x_560:
[----:B------:R-:W-:Y:S02]  /*5190*/  ULDC.64 UR34, c[0x0][0x180] ;  /* 0x0000600000227ab9 */ /* 0x000fe40000000a00 */
[----:B------:R-:W-:Y:S02]  /*51a0*/  UIMAD UR39, UR11, UR34, URZ ;  /* 0x000000220b2772a4 */ /* 0x000fe4000f8e023f */
[----:B------:R-:W-:Y:S02]  /*51b0*/  UIMAD.WIDE.U32 UR36, UR10, UR34, URZ ;  /* 0x000000220a2472a5 */ /* 0x000fe4000f8e003f */
[----:B------:R-:W-:Y:S02]  /*51c0*/  UIMAD UR42, UR10, UR35, UR39 ;  /* 0x000000230a2a72a4 */ /* 0x000fe4000f8e0227 */
[----:B------:R-:W-:Y:S02]  /*51d0*/  USHF.R.S32.HI UR39, URZ, 0x1f, UR7 ;  /* 0x0000001f3f277899 */ /* 0x000fe40008011407 */
[----:B------:R-:W-:-:S02]  /*51e0*/  ULDC.64 UR34, c[0x0][0x188] ;  /* 0x0000620000227ab9 */ /* 0x000fc40000000a00 */
[----:B------:R-:W-:Y:S02]  /*51f0*/  UIADD3 UR37, UR37, UR42, URZ ;  /* 0x0000002a25257290 */ /* 0x000fe4000fffe03f */
[----:B------:R-:W-:Y:S02]  /*5200*/  UIMAD UR42, UR39, UR34, URZ ;  /* 0x00000022272a72a4 */ /* 0x000fe4000f8e023f */
[----:B------:R-:W-:Y:S02]  /*5210*/  UIMAD.WIDE.U32 UR36, UR7, UR34, UR36 ;  /* 0x00000022072472a5 */ /* 0x000fe4000f8e0024 */
[----:B------:R-:W-:-:S03]  /*5220*/  UIMAD UR42, UR7, UR35, UR42 ;  /* 0x00000023072a72a4 */ /* 0x000fc6000f8e022a */
[----:B------:R-:W-:Y:S02]  /*5230*/  ULDC.64 UR34, c[0x0][0x220] ;  /* 0x0000880000227ab9 */ /* 0x000fe40000000a00 */
[----:B------:R-:W-:Y:S02]  /*5240*/  UIADD3 UR37, UR37, UR42, URZ ;  /* 0x0000002a25257290 */ /* 0x000fe4000fffe03f */
[----:B------:R-:W-:-:S04]  /*5250*/  ULEA UR34, UP0, UR36, UR34, 0x3 ;  /* 0x0000002224227291 */ /* 0x000fc8000f80183f */
[----:B------:R-:W-:Y:S02]  /*5260*/  ULEA.HI.X UR35, UR36, UR35, UR37, 0x3, UP0 ;  /* 0x0000002324237291 */ /* 0x000fe400080f1c25 */
[----:B------:R-:W-:Y:S02]  /*5270*/  MOV R2, UR34 ;  /* 0x0000002200027c02 */ /* 0x000fe40008000f00 */
[----:B0-----:R-:W-:Y:S02]  /*5280*/  LOP3.LUT R0, R148, 0x7ffffe0, RZ, 0xc0, !PT ;  /* 0x07ffffe094007812 */ /* 0x001fe400078ec0ff */
[----:B------:R-:W-:Y:S01]  /*5290*/  MOV R3, UR35 ;  /* 0x0000002300037c02 */ /* 0x000fe20008000f00 */
[----:B------:R-:W-:Y:S01]  /*52a0*/  ULDC UR36, c[0x0][0x168] ;  /* 0x00005a0000247ab9 */ /* 0x000fe20000000800 */
[----:B------:R-:W-:Y:S01]  /*52b0*/  SHF.L.U32 R5, R0, 0x5, RZ ;  /* 0x0000000500057819 */ /* 0x000fe200000006ff */
[----:B------:R-:W-:Y:S02]  /*52c0*/  UIADD3 UR36, -UR25, UR36, URZ ;  /* 0x0000002419247290 */ /* 0x000fe4000fffe13f */
[----:B------:R-:W-:Y:S01]  /*52d0*/  ULDC.64 UR34, c[0x0][0x1c0] ;  /* 0x0000700000227ab9 */ /* 0x000fe20000000a00 */
[----:B------:R-:W2:Y:S01]  /*52e0*/  LDG.E.64 R2, [R2.64] ;  /* 0x0000002002027981 */ /* 0x000ea2000c1e1b00 */
[----:B------:R-:W-:Y:S01]  /*52f0*/  LOP3.LUT R4, R5, 0xffffffe0, R236, 0xe2, !PT ;  /* 0xffffffe005047812 */ /* 0x000fe200078ee2ec */
[----:B------:R-:W-:Y:S01]  /*5300*/  USHF.L.U32 UR36, UR36, 0x1, URZ ;  /* 0x0000000124247899 */ /* 0x000fe2000800063f */
[----:B------:R-:W-:Y:S01]  /*5310*/  MOV R9, UR7 ;  /* 0x0000000700097c02 */ /* 0x000fe20008000f00 */
[----:B------:R-:W-:Y:S01]  /*5320*/  UIMAD UR34, UR39, UR34, URZ ;  /* 0x00000022272272a4 */ /* 0x000fe2000f8e023f */
[----:B------:R-:W-:-:S02]  /*5330*/  SHF.R.S32.HI R5, RZ, 0x1f, R4 ;  /* 0x0000001fff057819 */ /* 0x000fc40000011404 */
[C---:B------:R-:W-:Y:S01]  /*5340*/  LOP3.LUT R0, R4.reuse, 0x20, RZ, 0xfc, !PT ;  /* 0x0000002004007812 */ /* 0x040fe200078efcff */
[----:B------:R-:W-:Y:S01]  /*5350*/  UIMAD UR34, UR7, UR35, UR34 ;  /* 0x00000023072272a4 */ /* 0x000fe2000f8e0222 */
[----:B------:R-:W-:Y:S01]  /*5360*/  ISETP.GE.AND P4, PT, R4, UR36, PT ;  /* 0x0000002404007c0c */ /* 0x000fe2000bf86270 */
[----:B------:R-:W-:Y:S01]  /*5370*/  IMAD.WIDE.U32 R8, R9, c[0x0][0x1c0], R4 ;  /* 0x0000700009087a25 */ /* 0x000fe200078e0004 */
[----:B------:R-:W-:Y:S02]  /*5380*/  ISETP.GE.AND P5, PT, R0, UR36, PT ;  /* 0x0000002400007c0c */ /* 0x000fe4000bfa6270 */
[C---:B------:R-:W-:Y:S02]  /*5390*/  LOP3.LUT R0, R4.reuse, 0x40, RZ, 0xfc, !PT ;  /* 0x0000004004007812 */ /* 0x040fe400078efcff */
[----:B------:R-:W-:Y:S02]  /*53a0*/  LOP3.LUT R7, R4, 0x60, RZ, 0xfc, !PT ;  /* 0x0000006004077812 */ /* 0x000fe400078efcff */
[----:B------:R-:W-:Y:S01]  /*53b0*/  IADD3 R5, R9, UR34, RZ ;  /* 0x0000002209057c10 */ /* 0x000fe2000fffe0ff */
[----:B------:R-:W-:Y:S01]  /*53c0*/  ULDC.64 UR34, c[0x0][0x198] ;  /* 0x0000660000227ab9 */ /* 0x000fe20000000a00 */
[----:B------:R-:W-:-:S02]  /*53d0*/  LEA R6, P2, R8, UR22, 0x1 ;  /* 0x0000001608067c11 */ /* 0x000fc4000f8408ff */
[----:B------:R-:W-:Y:S02]  /*53e0*/  ISETP.GE.AND P0, PT, R0, UR36, PT ;  /* 0x0000002400007c0c */ /* 0x000fe4000bf06270 */
[----:B------:R-:W-:Y:S02]  /*53f0*/  LOP3.LUT R0, R4, 0x80, RZ, 0xfc, !PT ;  /* 0x0000008004007812 */ /* 0x000fe400078efcff */
[----:B------:R-:W-:Y:S02]  /*5400*/  ISETP.GE.AND P1, PT, R7, UR36, PT ;  /* 0x0000002407007c0c */ /* 0x000fe4000bf26270 */
[----:B------:R-:W-:Y:S02]  /*5410*/  PRMT R9, RZ, 0x7610, R9 ;  /* 0x00007610ff097816 */ /* 0x000fe40000000009 */
[----:B------:R-:W-:Y:S02]  /*5420*/  LEA.HI.X R7, R8, UR23, R5, 0x1, P2 ;  /* 0x0000001708077c11 */ /* 0x000fe400090f0c05 */
[----:B------:R-:W-:-:S02]  /*5430*/  ISETP.GE.AND P2, PT, R0, UR36, PT ;  /* 0x0000002400007c0c */ /* 0x000fc4000bf46270 */
[C---:B------:R-:W-:Y:S01]  /*5440*/  LOP3.LUT R0, R4.reuse, 0xc0, RZ, 0xfc, !PT ;  /* 0x000000c004007812 */ /* 0x040fe200078efcff */
[----:B------:R0:W3:Y:S01]  /*5450*/  @!P4 LDG.E.U16 R9, [R6.64] ;  /* 0x000000200609c981 */ /* 0x0000e2000c1e1500 */
[----:B------:R-:W-:Y:S02]  /*5460*/  LOP3.LUT R5, R4, 0xa0, RZ, 0xfc, !PT ;  /* 0x000000a004057812 */ /* 0x000fe400078efcff */
[----:B------:R-:W-:Y:S02]  /*5470*/  PRMT R10, RZ, 0x7610, R10 ;  /* 0x00007610ff0a7816 */ /* 0x000fe4000000000a */
[----:B------:R-:W-:Y:S02]  /*5480*/  ISETP.GE.AND P4, PT, R0, UR36, PT ;  /* 0x0000002400007c0c */ /* 0x000fe4000bf86270 */
[----:B------:R-:W-:Y:S02]  /*5490*/  LOP3.LUT R0, R4, 0xe0, RZ, 0xfc, !PT ;  /* 0x000000e004007812 */ /* 0x000fe400078efcff */
[----:B------:R-:W-:Y:S01]  /*54a0*/  ISETP.GE.AND P3, PT, R5, UR36, PT ;  /* 0x0000002405007c0c */ /* 0x000fe2000bf66270 */
[----:B------:R0:W4:Y:S01]  /*54b0*/  @!P5 LDG.E.U16 R10, [R6.64+0x40] ;  /* 0x00004020060ad981 */ /* 0x000122000c1e1500 */
[----:B------:R-:W-:-:S02]  /*54c0*/  PRMT R5, RZ, 0x7610, R5 ;  /* 0x00007610ff057816 */ /* 0x000fc40000000005 */
[----:B------:R-:W-:Y:S02]  /*54d0*/  ISETP.GE.AND P5, PT, R0, UR36, PT ;  /* 0x0000002400007c0c */ /* 0x000fe4000bfa6270 */
[----:B------:R-:W-:Y:S02]  /*54e0*/  LOP3.LUT R0, R4, 0x120, RZ, 0xfc, !PT ;  /* 0x0000012004007812 */ /* 0x000fe400078efcff */
[----:B------:R-:W-:Y:S01]  /*54f0*/  PRMT R12, RZ, 0x7610, R12 ;  /* 0x00007610ff0c7816 */ /* 0x000fe2000000000c */
[----:B------:R0:W3:Y:S01]  /*5500*/  @!P1 LDG.E.U16 R5, [R6.64+0xc0] ;  /* 0x0000c02006059981 */ /* 0x0000e2000c1e1500 */
[----:B------:R-:W-:Y:S02]  /*5510*/  PRMT R8, RZ, 0x7610, R8 ;  /* 0x00007610ff087816 */ /* 0x000fe40000000008 */
[----:B------:R-:W-:Y:S02]  /*5520*/  ISETP.GE.AND P1, PT, R0, UR36, PT ;  /* 0x0000002400007c0c */ /* 0x000fe4000bf26270 */
[C---:B------:R-:W-:Y:S01]  /*5530*/  LOP3.LUT R0, R4.reuse, 0x140, RZ, 0xfc, !PT ;  /* 0x0000014004007812 */ /* 0x040fe200078efcff */
[----:B------:R0:W3:Y:S01]  /*5540*/  @!P2 LDG.E.U16 R12, [R6.64+0x100] ;  /* 0x00010020060ca981 */ /* 0x0000e2000c1e1500 */
[----:B------:R-:W-:-:S02]  /*5550*/  LOP3.LUT R11, R4, 0x100, RZ, 0xfc, !PT ;  /* 0x00000100040b7812 */ /* 0x000fc400078efcff */
[----:B------:R-:W-:Y:S01]  /*5560*/  PRMT R13, RZ, 0x7610, R13 ;  /* 0x00007610ff0d7816 */ /* 0x000fe2000000000d */
[----:B------:R0:W3:Y:S01]  /*5570*/  @!P0 LDG.E.U16 R8, [R6.64+0x80] ;  /* 0x0000802006088981 */ /* 0x0000e2000c1e1500 */
[----:B------:R-:W-:Y:S02]  /*5580*/  ISETP.GE.AND P2, PT, R0, UR36, PT ;  /* 0x0000002400007c0c */ /* 0x000fe4000bf46270 */
[----:B------:R-:W-:Y:S02]  /*5590*/  LOP3.LUT R0, R4, 0x180, RZ, 0xfc, !PT ;  /* 0x0000018004007812 */ /* 0x000fe400078efcff */
[----:B------:R-:W-:Y:S01]  /*55a0*/  ISETP.GE.AND P0, PT, R11, UR36, PT ;  /* 0x000000240b007c0c */ /* 0x000fe2000bf06270 */
[----:B------:R0:W3:Y:S01]  /*55b0*/  @!P4 LDG.E.U16 R13, [R6.64+0x180] ;  /* 0x00018020060dc981 */ /* 0x0000e2000c1e1500 */
[----:B------:R-:W-:Y:S02]  /*55c0*/  PRMT R11, RZ, 0x7610, R11 ;  /* 0x00007610ff0b7816 */ /* 0x000fe4000000000b */
[----:B------:R-:W-:-:S02]  /*55d0*/  ISETP.GE.AND P4, PT, R0, UR36, PT ;  /* 0x0000002400007c0c */ /* 0x000fc4000bf86270 */
[----:B------:R-:W-:Y:S02]  /*55e0*/  LOP3.LUT R14, R4, 0x160, RZ, 0xfc, !PT ;  /* 0x00000160040e7812 */ /* 0x000fe400078efcff */
[----:B------:R-:W-:Y:S01]  /*55f0*/  PRMT R15, RZ, 0x7610, R15 ;  /* 0x00007610ff0f7816 */ /* 0x000fe2000000000f */
[----:B------:R0:W3:Y:S01]  /*5600*/  @!P3 LDG.E.U16 R11, [R6.64+0x140] ;  /* 0x00014020060bb981 */ /* 0x0000e2000c1e1500 */
[----:B------:R-:W-:Y:S02]  /*5610*/  ISETP.GE.AND P3, PT, R14, UR36, PT ;  /* 0x000000240e007c0c */ /* 0x000fe4000bf66270 */
[----:B------:R-:W-:Y:S02]  /*5620*/  LOP3.LUT R0, R4, 0x1a0, RZ, 0xfc, !PT ;  /* 0x000001a004007812 */ /* 0x000fe400078efcff */
[----:B------:R-:W-:Y:S01]  /*5630*/  PRMT R19, RZ, 0x7610, R19 ;  /* 0x00007610ff137816 */ /* 0x000fe20000000013 */
[----:B------:R0:W3:Y:S01]  /*5640*/  @!P5 LDG.E.U16 R15, [R6.64+0x1c0] ;  /* 0x0001c020060fd981 */ /* 0x0000e2000c1e1500 */
[----:B------:R-:W-:-:S02]  /*5650*/  ISETP.GE.AND P5, PT, R0, UR36, PT ;  /* 0x0000002400007c0c */ /* 0x000fc4000bfa6270 */
        /* <DEDUP_REMOVED lines=11> */
[----:B------:R-:W-:Y:S02]  /*5710*/  ISETP.GE.AND P3, PT, R18, UR36, PT ;  /* 0x0000002412007c0c */ /* 0x000fe4000bf66270 */
[----:B------:R-:W-:Y:S01]  /*5720*/  LOP3.LUT R0, R4, 0x220, RZ, 0xfc, !PT ;  /* 0x0000022004007812 */ /* 0x000fe200078efcff */
[----:B------:R0:W3:Y:S01]  /*5730*/  @!P2 LDG.E.U16 R20, [R6.64+0x280] ;  /* 0x000280200614a981 */ /* 0x0000e2000c1e1500 */
[----:B------:R-:W-:Y:S02]  /*5740*/  PRMT R16, RZ, 0x7610, R16 ;  /* 0x00007610ff107816 */ /* 0x000fe40000000010 */
[----:B------:R-:W-:-:S02]  /*5750*/  PRMT R24, RZ, 0x7610, R24 ;  /* 0x00007610ff187816 */ /* 0x000fc40000000018 */
[----:B------:R-:W-:Y:S02]  /*5760*/  ISETP.GE.AND P2, PT, R0, UR36, PT ;  /* 0x0000002400007c0c */ /* 0x000fe4000bf46270 */
[C---:B------:R-:W-:Y:S01]  /*5770*/  LOP3.LUT R22, R4.reuse, 0x240, RZ, 0xfc, !PT ;  /* 0x0000024004167812 */ /* 0x040fe200078efcff */
[----:B------:R0:W3:Y:S01]  /*5780*/  @!P1 LDG.E.U16 R16, [R6.64+0x240] ;  /* 0x0002402006109981 */ /* 0x0000e2000c1e1500 */
[----:B------:R-:W-:Y:S02]  /*5790*/  LOP3.LUT R0, R4, 0x260, RZ, 0xfc, !PT ;  /* 0x0000026004007812 */ /* 0x000fe400078efcff */
[----:B------:R-:W-:Y:S01]  /*57a0*/  PRMT R18, RZ, 0x7610, R18 ;  /* 0x00007610ff127816 */ /* 0x000fe20000000012 */
[----:B------:R0:W3:Y:S01]  /*57b0*/  @!P4 LDG.E.U16 R24, [R6.64+0x3c0] ;  /* 0x0003c0200618c981 */ /* 0x0000e2000c1e1500 */
[----:B------:R-:W-:Y:S02]  /*57c0*/  PRMT R23, RZ, 0x7610, R23 ;  /* 0x00007610ff177816 */ /* 0x000fe40000000017 */
[----:B------:R-:W-:-:S02]  /*57d0*/  ISETP.GE.AND P1, PT, R22, UR36, PT ;  /* 0x0000002416007c0c */ /* 0x000fc4000bf26270 */
[----:B------:R-:W-:Y:S01]  /*57e0*/  ISETP.GE.AND P4, PT, R0, UR36, PT ;  /* 0x0000002400007c0c */ /* 0x000fe2000bf86270 */
[----:B------:R0:W3:Y:S01]  /*57f0*/  @!P0 LDG.E.U16 R18, [R6.64+0x380] ;  /* 0x0003802006128981 */ /* 0x0000e2000c1e1500 */
[C---:B------:R-:W-:Y:S02]  /*5800*/  LOP3.LUT R22, R4.reuse, 0x280, RZ, 0xfc, !PT ;  /* 0x0000028004167812 */ /* 0x040fe400078efcff */
[----:B------:R-:W-:Y:S01]  /*5810*/  LOP3.LUT R0, R4, 0x2a0, RZ, 0xfc, !PT ;  /* 0x000002a004007812 */ /* 0x000fe200078efcff */
[----:B------:R0:W3:Y:S01]  /*5820*/  @!P3 LDG.E.U16 R23, [R6.64+0x400] ;  /* 0x000400200617b981 */ /* 0x0000e2000c1e1500 */
[----:B------:R-:W-:Y:S02]  /*5830*/  PRMT R14, RZ, 0x7610, R14 ;  /* 0x00007610ff0e7816 */ /* 0x000fe4000000000e */
[----:B------:R-:W-:Y:S02]  /*5840*/  ISETP.GE.AND P3, PT, R22, UR36, PT ;  /* 0x0000002416007c0c */ /* 0x000fe4000bf66270 */
[----:B------:R-:W-:-:S02]  /*5850*/  ISETP.GE.AND P0, PT, R0, UR36, PT ;  /* 0x0000002400007c0c */ /* 0x000fc4000bf06270 */
[----:B------:R-:W-:Y:S01]  /*5860*/  PRMT R22, RZ, 0x7610, R22 ;  /* 0x00007610ff167816 */ /* 0x000fe20000000016 */
[----:B------:R0:W3:Y:S01]  /*5870*/  @!P5 LDG.E.U16 R14, [R6.64+0x340] ;  /* 0x00034020060ed981 */ /* 0x0000e2000c1e1500 */
[----:B------:R-:W-:Y:S02]  /*5880*/  PRMT R28, RZ, 0x7610, R28 ;  /* 0x00007610ff1c7816 */ /* 0x000fe4000000001c */
[C---:B------:R-:W-:Y:S02]  /*5890*/  LOP3.LUT R25, R4.reuse, 0x2c0, RZ, 0xfc, !PT ;  /* 0x000002c004197812 */ /* 0x040fe400078efcff */
[C---:B------:R-:W-:Y:S01]  /*58a0*/  LOP3.LUT R0, R4.reuse, 0x2e0, RZ, 0xfc, !PT ;  /* 0x000002e004007812 */ /* 0x040fe200078efcff */
[----:B------:R0:W3:Y:S01]  /*58b0*/  @!P2 LDG.E.U16 R22, [R6.64+0x440] ;  /* 0x000440200616a981 */ /* 0x0000e2000c1e1500 */
[----:B------:R-:W-:Y:S02]  /*58c0*/  LOP3.LUT R26, R4, 0x320, RZ, 0xfc, !PT ;  /* 0x00000320041a7812 */ /* 0x000fe400078efcff */
[----:B------:R-:W-:Y:S01]  /*58d0*/  ISETP.GE.AND P5, PT, R25, UR36, PT ;  /* 0x0000002419007c0c */ /* 0x000fe2000bfa6270 */
[----:B------:R0:W3:Y:S01]  /*58e0*/  @!P4 LDG.E.U16 R28, [R6.64+0x4c0] ;  /* 0x0004c020061cc981 */ /* 0x0000e2000c1e1500 */
[----:B------:R-:W-:-:S02]  /*58f0*/  PRMT R27, RZ, 0x7610, R27 ;  /* 0x00007610ff1b7816 */ /* 0x000fc4000000001b */
[----:B------:R-:W-:Y:S02]  /*5900*/  ISETP.GE.AND P2, PT, R0, UR36, PT ;  /* 0x0000002400007c0c */ /* 0x000fe4000bf46270 */
[----:B------:R-:W-:Y:S02]  /*5910*/  PRMT R25, RZ, 0x7610, R25 ;  /* 0x00007610ff197816 */ /* 0x000fe40000000019 */
[----:B------:R-:W-:Y:S01]  /*5920*/  ISETP.GE.AND P4, PT, R26, UR36, PT ;  /* 0x000000241a007c0c */ /* 0x000fe2000bf86270 */
[----:B------:R0:W3:Y:S01]  /*5930*/  @!P0 LDG.E.U16 R27, [R6.64+0x540] ;  /* 0x00054020061b8981 */ /* 0x0000e2000c1e1500 */
[C---:B------:R-:W-:Y:S02]  /*5940*/  LOP3.LUT R26, R4.reuse, 0x360, RZ, 0xfc, !PT ;  /* 0x00000360041a7812 */ /* 0x040fe400078efcff */
[----:B------:R-:W-:Y:S01]  /*5950*/  LOP3.LUT R0, R4, 0x300, RZ, 0xfc, !PT ;  /* 0x0000030004007812 */ /* 0x000fe200078efcff */
[----:B------:R0:W3:Y:S01]  /*5960*/  @!P1 LDG.E.U16 R25, [R6.64+0x480] ;  /* 0x0004802006199981 */ /* 0x0000e2000c1e1500 */
[----:B------:R-:W-:-:S02]  /*5970*/  PRMT R30, RZ, 0x7610, R30 ;  /* 0x00007610ff1e7816 */ /* 0x000fc4000000001e */
[----:B------:R-:W-:Y:S02]  /*5980*/  PRMT R29, RZ, 0x7610, R29 ;  /* 0x00007610ff1d7816 */ /* 0x000fe4000000001d */
[----:B------:R-:W-:Y:S02]  /*5990*/  ISETP.GE.AND P0, PT, R26, UR36, PT ;  /* 0x000000241a007c0c */ /* 0x000fe4000bf06270 */
[----:B------:R-:W-:Y:S01]  /*59a0*/  PRMT R26, RZ, 0x7610, R26 ;  /* 0x00007610ff1a7816 */ /* 0x000fe2000000001a */
[----:B------:R0:W3:Y:S01]  /*59b0*/  @!P3 LDG.E.U16 R30, [R6.64+0x500] ;  /* 0x00050020061eb981 */ /* 0x0000e2000c1e1500 */
[----:B------:R-:W-:Y:S02]  /*59c0*/  ISETP.GE.AND P1, PT, R0, UR36, PT ;  /* 0x0000002400007c0c */ /* 0x000fe4000bf26270 */
[C---:B------:R-:W-:Y:S01]  /*59d0*/  LOP3.LUT R0, R4.reuse, 0x340, RZ, 0xfc, !PT ;  /* 0x0000034004007812 */ /* 0x040fe200078efcff */
[----:B------:R0:W3:Y:S01]  /*59e0*/  @!P5 LDG.E.U16 R29, [R6.64+0x580] ;  /* 0x00058020061dd981 */ /* 0x0000e2000c1e1500 */
[----:B------:R-:W-:-:S02]  /*59f0*/  LOP3.LUT R31, R4, 0x3a0, RZ, 0xfc, !PT ;  /* 0x000003a0041f7812 */ /* 0x000fc400078efcff */
[----:B------:R-:W-:Y:S01]  /*5a00*/  ISETP.GE.AND P3, PT, R0, UR36, PT ;  /* 0x0000002400007c0c */ /* 0x000fe2000bf66270 */
[----:B------:R0:W3:Y:S01]  /*5a10*/  @!P2 LDG.E.U16 R26, [R6.64+0x5c0] ;  /* 0x0005c020061aa981 */ /* 0x0000e2000c1e1500 */
[----:B------:R-:W-:Y:S02]  /*5a20*/  LOP3.LUT R0, R4, 0x380, RZ, 0xfc, !PT ;  /* 0x0000038004007812 */ /* 0x000fe400078efcff */
[----:B------:R-:W-:Y:S02]  /*5a30*/  PRMT R32, RZ, 0x7610, R32 ;  /* 0x00007610ff207816 */ /* 0x000fe40000000020 */
[----:B------:R-:W-:Y:S02]  /*5a40*/  ISETP.GE.AND P5, PT, R0, UR36, PT ;  /* 0x0000002400007c0c */ /* 0x000fe4000bfa6270 */
[----:B------:R-:W-:Y:S02]  /*5a50*/  ISETP.GE.AND P2, PT, R31, UR36, PT ;  /* 0x000000241f007c0c */ /* 0x000fe4000bf46270 */
[----:B------:R-:W-:Y:S01]  /*5a60*/  PRMT R33, RZ, 0x7610, R33 ;  /* 0x00007610ff217816 */ /* 0x000fe20000000021 */
[----:B------:R0:W4:Y:S01]  /*5a70*/  @!P1 LDG.E.U16 R32, [R6.64+0x600] ;  /* 0x0006002006209981 */ /* 0x000122000c1e1500 */
[----:B------:R-:W-:-:S02]  /*5a80*/  PRMT R31, RZ, 0x7610, R31 ;  /* 0x00007610ff1f7816 */ /* 0x000fc4000000001f */
[----:B------:R-:W-:Y:S02]  /*5a90*/  LOP3.LUT R0, R4, 0x3c0, RZ, 0xfc, !PT ;  /* 0x000003c004007812 */ /* 0x000fe400078efcff */
[----:B------:R-:W-:Y:S01]  /*5aa0*/  PRMT R4, RZ, 0x7610, R4 ;  /* 0x00007610ff047816 */ /* 0x000fe20000000004 */
[----:B------:R0:W4:Y:S04]  /*5ab0*/  @!P4 LDG.E.U16 R33, [R6.64+0x640] ;  /* 0x000640200621c981 */ /* 0x000128000c1e1500 */
[----:B------:R0:W4:Y:S04]  /*5ac0*/  @!P3 LDG.E.U16 R31, [R6.64+0x680] ;  /* 0x00068020061fb981 */ /* 0x000128000c1e1500 */
[----:B------:R0:W4:Y:S01]  /*5ad0*/  @!P0 LDG.E.U16 R4, [R6.64+0x6c0] ;  /* 0x0006c02006048981 */ /* 0x000122000c1e1500 */
[----:B------:R-:W-:-:S04]  /*5ae0*/  SHF.L.U32 R35, R148, 0x5, RZ ;  /* 0x0000000594237819 */ /* 0x000fc800000006ff */
[----:B------:R-:W-:-:S04]  /*5af0*/  LOP3.LUT R34, R35, 0xffffffe0, R236, 0xe2, !PT ;  /* 0xffffffe023227812 */ /* 0x000fc800078ee2ec */
[----:B------:R-:W-:Y:S02]  /*5b00*/  LOP3.LUT R34, R34, 0x3e0, RZ, 0xfc, !PT ;  /* 0x000003e022227812 */ /* 0x000fe400078efcff */
[----:B------:R-:W-:Y:S02]  /*5b10*/  ISETP.GE.AND P1, PT, R0, UR36, PT ;  /* 0x0000002400007c0c */ /* 0x000fe4000bf26270 */
[----:B------:R-:W-:Y:S02]  /*5b20*/  ISETP.GE.AND P4, PT, R34, UR36, PT ;  /* 0x0000002422007c0c */ /* 0x000fe4000bf86270 */
[----:B------:R-:W-:Y:S02]  /*5b30*/  PRMT R34, RZ, 0x7610, R34 ;  /* 0x00007610ff227816 */ /* 0x000fe40000000022 */
[----:B------:R-:W-:Y:S02]  /*5b40*/  PRMT R37, RZ, 0x7610, R37 ;  /* 0x00007610ff257816 */ /* 0x000fe40000000025 */
[----:B------:R-:W-:-:S02]  /*5b50*/  PRMT R36, RZ, 0x7610, R36 ;  /* 0x00007610ff247816 */ /* 0x000fc40000000024 */
[----:B------:R-:W-:Y:S01]  /*5b60*/  PRMT R35, RZ, 0x7610, R35 ;  /* 0x00007610ff237816 */ /* 0x000fe20000000023 */
[----:B------:R0:W4:Y:S04]  /*5b70*/  @!P5 LDG.E.U16 R34, [R6.64+0x700] ;  /* 0x000700200622d981 */ /* 0x000128000c1e1500 */
[----:B------:R0:W4:Y:S04]  /*5b80*/  @!P2 LDG.E.U16 R37, [R6.64+0x740] ;  /* 0x000740200625a981 */ /* 0x000128000c1e1500 */
[----:B------:R0:W4:Y:S04]  /*5b90*/  @!P1 LDG.E.U16 R36, [R6.64+0x780] ;  /* 0x0007802006249981 */ /* 0x000128000c1e1500 */
[----:B------:R0:W4:Y:S01]  /*5ba0*/  @!P4 LDG.E.U16 R35, [R6.64+0x7c0] ;  /* 0x0007c0200623c981 */ /* 0x000122000c1e1500 */
[----:B--2---:R-:W1:Y:S02]  /*5bb0*/  R2UR UR43, R3 ;  /* 0x00000000032b73c2 */ /* 0x004e6400000e0000 */
[----:B-1----:R-:W-:-:S04]  /*5bc0*/  FMUL.FTZ R0, R143, UR43 ;  /* 0x0000002b8f007c20 */ /* 0x002fc80008410000 */
[----:B------:R-:W-:Y:S02]  /*5bd0*/  FMUL.RZ R38, R0, 0.15915493667125701904 ;  /* 0x3e22f98300267820 */ /* 0x000fe4000040c000 */
[----:B------:R-:W-:-:S04]  /*5be0*/  FMUL.FTZ R0, R142, UR43 ;  /* 0x0000002b8e007c20 */ /* 0x000fc80008410000 */
[----:B------:R-:W-:Y:S02]  /*5bf0*/  FMUL.RZ R39, R0, 0.15915493667125701904 ;  /* 0x3e22f98300277820 */ /* 0x000fe4000040c000 */
[----:B------:R-:W-:-:S04]  /*5c00*/  FMUL.FTZ R0, R141, UR43 ;  /* 0x0000002b8d007c20 */ /* 0x000fc80008410000 */
[----:B0-----:R-:W-:Y:S02]  /*5c10*/  FMUL.RZ R6, R0, 0.15915493667125701904 ;  /* 0x3e22f98300067820 */ /* 0x001fe4000040c000 */
[----:B------:R-:W-:-:S04]  /*5c20*/  FMUL.FTZ R0, R140, UR43 ;  /* 0x0000002b8c007c20 */ /* 0x000fc80008410000 */
[----:B------:R-:W-:Y:S02]  /*5c30*/  FMUL.RZ R41, R0, 0.15915493667125701904 ;  /* 0x3e22f98300297820 */ /* 0x000fe4000040c000 */
[----:B------:R-:W-:Y:S01]  /*5c40*/  FMUL.FTZ R0, R139, UR43 ;  /* 0x0000002b8b007c20 */ /* 0x000fe20008410000 */
[----:B------:R-:W-:Y:S01]  /*5c50*/  MUFU.SIN R121, R38 ;  /* 0x0000002600797308 */ /* 0x000fe20000000400 */
[----:B------:R-:W-:-:S07]  /*5c60*/  FMUL.FTZ R3, R138, UR43 ;  /* 0x0000002b8a037c20 */ /* 0x000fce0008410000 */
[----:B------:R0:W-:Y:S02]  /*5c70*/  MUFU.COS R120, R38 ;  /* 0x0000002600787308 */ /* 0x0001e40000000000 */
[----:B0-----:R-:W-:Y:S01]  /*5c80*/  FMUL.RZ R38, R0, 0.15915493667125701904 ;  /* 0x3e22f98300267820 */ /* 0x001fe2000040c000 */
[----:B------:R-:W-:-:S05]  /*5c90*/  SHF.L.U32 R0, R148, 0x5, RZ ;  /* 0x0000000594007819 */ /* 0x000fca00000006ff */
[----:B------:R-:W-:Y:S01]  /*5ca0*/  MUFU.SIN R105, R6 ;  /* 0x0000000600697308 */ /* 0x000fe20000000400 */
[----:B------:R-:W-:-:S07]  /*5cb0*/  LOP3.LUT R0, R0, 0xfffffc00, RZ, 0xc0, !PT ;  /* 0xfffffc0000007812 */ /* 0x000fce00078ec0ff */
[----:B------:R0:W-:Y:S01]  /*5cc0*/  MUFU.COS R106, R6 ;  /* 0x00000006006a7308 */ /* 0x0001e20000000000 */
[----:B------:R-:W-:Y:S01]  /*5cd0*/  IADD3 R40, R0, R147, RZ ;  /* 0x0000009300287210 */ /* 0x000fe20007ffe0ff */
[----:B------:R-:W-:Y:S02]  /*5ce0*/  FMUL.RZ R42, R3, 0.15915493667125701904 ;  /* 0x3e22f983032a7820 */ /* 0x000fe4000040c000 */
[----:B0-----:R-:W-:-:S04]  /*5cf0*/  FMUL.FTZ R6, R137, UR43 ;  /* 0x0000002b89067c20 */ /* 0x001fc80008410000 */
[----:B------:R-:W-:Y:S01]  /*5d00*/  MUFU.SIN R101, R38 ;  /* 0x0000002600657308 */ /* 0x000fe20000000400 */
[----:B------:R-:W-:-:S07]  /*5d10*/  LEA.HI.SX32 R3, R40, R40, 0x1b ;  /* 0x0000002828037211 */ /* 0x000fce00078fdaff */
[----:B------:R0:W-:Y:S01]  /*5d20*/  MUFU.COS R102, R38 ;  /* 0x0000002600667308 */ /* 0x0001e20000000000 */
[----:B------:R-:W-:Y:S01]  /*5d30*/  IADD3 R7, R40, 0x20, RZ ;  /* 0x0000002028077810 */ /* 0x000fe20007ffe0ff */
[----:B0-----:R-:W-:Y:S02]  /*5d40*/  FMUL.RZ R38, R6, 0.15915493667125701904 ;  /* 0x3e22f98306267820 */ /* 0x001fe4000040c000 */
[----:B------:R-:W-:-:S04]  /*5d50*/  FMUL.FTZ R6, R136, UR43 ;  /* 0x0000002b88067c20 */ /* 0x000fc80008410000 */
[----:B------:R-:W-:Y:S01]  /*5d60*/  MUFU.SIN R99, R42 ;  /* 0x0000002a00637308 */ /* 0x000fe20000000400 */
[----:B------:R-:W-:Y:S02]  /*5d70*/  SHF.L.U32 R46, R3, 0x1, RZ ;  /* 0x00000001032e7819 */ /* 0x000fe400000006ff */
[----:B------:R-:W-:-:S05]  /*5d80*/  LEA.HI.SX32 R3, R7, R40, 0x1b ;  /* 0x0000002807037211 */ /* 0x000fca00078fdaff */
[----:B------:R0:W-:Y:S01]  /*5d90*/  MUFU.COS R100, R42 ;  /* 0x0000002a00647308 */ /* 0x0001e20000000000 */
[----:B------:R-:W-:Y:S01]  /*5da0*/  IADD3 R81, R40, 0x2a0, RZ ;  /* 0x000002a028517810 */ /* 0x000fe20007ffe0ff */
[----:B0-----:R-:W-:Y:S02]  /*5db0*/  FMUL.RZ R42, R6, 0.15915493667125701904 ;  /* 0x3e22f983062a7820 */ /* 0x001fe4000040c000 */
[----:B------:R-:W-:-:S04]  /*5dc0*/  FMUL.FTZ R6, R135, UR43 ;  /* 0x0000002b87067c20 */ /* 0x000fc80008410000 */
[----:B------:R-:W-:Y:S01]  /*5dd0*/  MUFU.SIN R107, R39 ;  /* 0x00000027006b7308 */ /* 0x000fe20000000400 */
[----:B------:R-:W-:Y:S02]  /*5de0*/  FMUL.RZ R7, R6, 0.15915493667125701904 ;  /* 0x3e22f98306077820 */ /* 0x000fe4000040c000 */
[----:B------:R-:W-:-:S05]  /*5df0*/  FMUL.FTZ R6, R134, UR43 ;  /* 0x0000002b86067c20 */ /* 0x000fca0008410000 */
[----:B------:R0:W-:Y:S01]  /*5e00*/  MUFU.COS R108, R39 ;  /* 0x00000027006c7308 */ /* 0x0001e20000000000 */
[C---:B------:R-:W-:Y:S01]  /*5e10*/  IADD3 R43, R40.reuse, 0x80, RZ ;  /* 0x00000080282b7810 */ /* 0x040fe20007ffe0ff */
[----:B------:R-:W1:Y:S01]  /*5e20*/  R2UR UR44, R2 ;  /* 0x00000000022c73c2 */ /* 0x000e6200000e0000 */
[----:B------:R-:W-:Y:S01]  /*5e30*/  IADD3 R49, R40, 0xa0, RZ ;  /* 0x000000a028317810 */ /* 0x000fe20007ffe0ff */
[----:B------:R-:W-:-:S04]  /*5e40*/  FMUL.RZ R54, R6, 0.15915493667125701904 ;  /* 0x3e22f98306367820 */ /* 0x000fc8000040c000 */
[----:B------:R-:W-:Y:S01]  /*5e50*/  MUFU.SIN R103, R41 ;  /* 0x0000002900677308 */ /* 0x000fe20000000400 */
[C---:B0-----:R-:W-:Y:S02]  /*5e60*/  IADD3 R39, R40.reuse, 0x40, RZ ;  /* 0x0000004028277810 */ /* 0x041fe40007ffe0ff */
[----:B------:R-:W-:Y:S02]  /*5e70*/  IADD3 R51, R40, 0xc0, RZ ;  /* 0x000000c028337810 */ /* 0x000fe40007ffe0ff */
[----:B------:R-:W-:-:S03]  /*5e80*/  LEA.HI.SX32 R45, R39, R40, 0x1b ;  /* 0x00000028272d7211 */ /* 0x000fc600078fdaff */
[----:B------:R0:W-:Y:S01]  /*5e90*/  MUFU.COS R104, R41 ;  /* 0x0000002900687308 */ /* 0x0001e20000000000 */
[C---:B------:R-:W-:Y:S02]  /*5ea0*/  IADD3 R53, R40.reuse, 0xe0, RZ ;  /* 0x000000e028357810 */ /* 0x040fe40007ffe0ff */
[-C--:B------:R-:W-:Y:S02]  /*5eb0*/  LEA.HI.SX32 R50, R81, R40.reuse, 0x1b ;  /* 0x0000002851327211 */ /* 0x080fe400078fdaff */
[C---:B0-----:R-:W-:Y:S02]  /*5ec0*/  IADD3 R41, R40.reuse, 0x60, RZ ;  /* 0x0000006028297810 */ /* 0x041fe40007ffe0ff */
[----:B------:R-:W-:Y:S02]  /*5ed0*/  IADD3 R55, R40, 0x100, RZ ;  /* 0x0000010028377810 */ /* 0x000fe40007ffe0ff */
[-C--:B------:R-:W-:Y:S02]  /*5ee0*/  LEA.HI.SX32 R47, R41, R40.reuse, 0x1b ;  /* 0x00000028292f7211 */ /* 0x080fe400078fdaff */
[----:B------:R-:W-:-:S02]  /*5ef0*/  LEA.HI.SX32 R48, R43, R40, 0x1b ;  /* 0x000000282b307211 */ /* 0x000fc400078fdaff */
[----:B------:R-:W-:Y:S01]  /*5f00*/  SHF.L.U32 R81, R3, 0x1, RZ ;  /* 0x0000000103517819 */ /* 0x000fe200000006ff */
[----:B------:R-:W-:Y:S01]  /*5f10*/  MUFU.SIN R89, R54 ;  /* 0x0000003600597308 */ /* 0x000fe20000000400 */
[C---:B------:R-:W-:Y:S02]  /*5f20*/  IADD3 R57, R40.reuse, 0x120, RZ ;  /* 0x0000012028397810 */ /* 0x040fe40007ffe0ff */
[-C--:B------:R-:W-:Y:S02]  /*5f30*/  LEA.HI.SX32 R49, R49, R40.reuse, 0x1b ;  /* 0x0000002831317211 */ /* 0x080fe400078fdaff */
[----:B------:R-:W-:Y:S02]  /*5f40*/  SHF.L.U32 R45, R45, 0x1, RZ ;  /* 0x000000012d2d7819 */ /* 0x000fe400000006ff */
[C---:B------:R-:W-:Y:S01]  /*5f50*/  IADD3 R59, R40.reuse, 0x140, RZ ;  /* 0x00000140283b7810 */ /* 0x040fe20007ffe0ff */
[----:B------:R0:W-:Y:S01]  /*5f60*/  MUFU.COS R90, R54 ;  /* 0x00000036005a7308 */ /* 0x0001e20000000000 */
[----:B------:R-:W-:Y:S01]  /*5f70*/  LEA.HI.SX32 R51, R51, R40, 0x1b ;  /* 0x0000002833337211 */ /* 0x000fe200078fdaff */
[----:B---3--:R-:W-:Y:S01]  /*5f80*/  STS.U16 [R46], R9 ;  /* 0x000000092e007388 */ /* 0x008fe20000000400 */
[----:B------:R-:W-:-:S02]  /*5f90*/  IADD3 R61, R40, 0x160, RZ ;  /* 0x00000160283d7810 */ /* 0x000fc40007ffe0ff */
[-C--:B------:R-:W-:Y:S01]  /*5fa0*/  LEA.HI.SX32 R53, R53, R40.reuse, 0x1b ;  /* 0x0000002835357211 */ /* 0x080fe200078fdaff */
[----:B----4-:R-:W-:Y:S01]  /*5fb0*/  STS.U16 [R81+0x40], R10 ;  /* 0x0000400a51007388 */ /* 0x010fe20000000400 */
[----:B------:R-:W-:Y:S02]  /*5fc0*/  IADD3 R63, R40, 0x180, RZ ;  /* 0x00000180283f7810 */ /* 0x000fe40007ffe0ff */
[----:B0-----:R-:W-:Y:S02]  /*5fd0*/  SHF.L.U32 R54, R47, 0x1, RZ ;  /* 0x000000012f367819 */ /* 0x001fe400000006ff */
[-C--:B------:R-:W-:Y:S02]  /*5fe0*/  LEA.HI.SX32 R55, R55, R40.reuse, 0x1b ;  /* 0x0000002837377211 */ /* 0x080fe400078fdaff */
[----:B------:R-:W-:Y:S01]  /*5ff0*/  SHF.L.U32 R47, R48, 0x1, RZ ;  /* 0x00000001302f7819 */ /* 0x000fe200000006ff */
[----:B------:R-:W-:Y:S01]  /*6000*/  FMUL.FTZ R3, R132, UR43 ;  /* 0x0000002b84037c20 */ /* 0x000fe20008410000 */
[----:B------:R-:W-:Y:S01]  /*6010*/  IADD3 R65, R40, 0x1a0, RZ ;  /* 0x000001a028417810 */ /* 0x000fe20007ffe0ff */
[----:B------:R0:W-:Y:S01]  /*6020*/  STS.U16 [R45+0x80], R8 ;  /* 0x000080082d007388 */ /* 0x0001e20000000400 */
[----:B------:R-:W-:-:S02]  /*6030*/  LEA.HI.SX32 R57, R57, R40, 0x1b ;  /* 0x0000002839397211 */ /* 0x000fc400078fdaff */
[----:B------:R-:W-:Y:S02]  /*6040*/  SHF.L.U32 R48, R49, 0x1, RZ ;  /* 0x0000000131307819 */ /* 0x000fe400000006ff */
[C---:B------:R-:W-:Y:S02]  /*6050*/  IADD3 R67, R40.reuse, 0x1c0, RZ ;  /* 0x000001c028437810 */ /* 0x040fe40007ffe0ff */
[-C--:B------:R-:W-:Y:S02]  /*6060*/  LEA.HI.SX32 R59, R59, R40.reuse, 0x1b ;  /* 0x000000283b3b7211 */ /* 0x080fe400078fdaff */
[----:B------:R-:W-:Y:S01]  /*6070*/  SHF.L.U32 R56, R51, 0x1, RZ ;  /* 0x0000000133387819 */ /* 0x000fe200000006ff */
[----:B------:R-:W-:Y:S01]  /*6080*/  STS.U16 [R54+0xc0], R5 ;  /* 0x0000c00536007388 */ /* 0x000fe20000000400 */
[----:B------:R-:W-:Y:S02]  /*6090*/  IADD3 R69, R40, 0x1e0, RZ ;  /* 0x000001e028457810 */ /* 0x000fe40007ffe0ff */
[----:B------:R-:W-:-:S02]  /*60a0*/  LEA.HI.SX32 R61, R61, R40, 0x1b ;  /* 0x000000283d3d7211 */ /* 0x000fc400078fdaff */
[----:B0-----:R-:W-:Y:S01]  /*60b0*/  SHF.L.U32 R8, R53, 0x1, RZ ;  /* 0x0000000135087819 */ /* 0x001fe200000006ff */
[----:B------:R0:W-:Y:S01]  /*60c0*/  STS.U16 [R47+0x100], R12 ;  /* 0x0001000c2f007388 */ /* 0x0001e20000000400 */
[C---:B------:R-:W-:Y:S02]  /*60d0*/  IADD3 R71, R40.reuse, 0x200, RZ ;  /* 0x0000020028477810 */ /* 0x040fe40007ffe0ff */
[-C--:B------:R-:W-:Y:S02]  /*60e0*/  LEA.HI.SX32 R63, R63, R40.reuse, 0x1b ;  /* 0x000000283f3f7211 */ /* 0x080fe400078fdaff */
[----:B------:R-:W-:Y:S01]  /*60f0*/  SHF.L.U32 R10, R55, 0x1, RZ ;  /* 0x00000001370a7819 */ /* 0x000fe200000006ff */
[----:B------:R-:W-:Y:S01]  /*6100*/  FMUL.RZ R60, R3, 0.15915493667125701904 ;  /* 0x3e22f983033c7820 */ /* 0x000fe2000040c000 */
[----:B------:R-:W-:Y:S01]  /*6110*/  IADD3 R73, R40, 0x220, RZ ;  /* 0x0000022028497810 */ /* 0x000fe20007ffe0ff */
[----:B------:R-:W-:Y:S01]  /*6120*/  STS.U16 [R48+0x140], R11 ;  /* 0x0001400b30007388 */ /* 0x000fe20000000400 */
[----:B------:R-:W-:-:S02]  /*6130*/  LEA.HI.SX32 R65, R65, R40, 0x1b ;  /* 0x0000002841417211 */ /* 0x000fc400078fdaff */
[----:B------:R-:W-:Y:S01]  /*6140*/  SHF.L.U32 R57, R57, 0x1, RZ ;  /* 0x0000000139397819 */ /* 0x000fe200000006ff */
[----:B------:R-:W-:Y:S01]  /*6150*/  STS.U16 [R56+0x180], R13 ;  /* 0x0001800d38007388 */ /* 0x000fe20000000400 */
[C---:B------:R-:W-:Y:S01]  /*6160*/  IADD3 R75, R40.reuse, 0x240, RZ ;  /* 0x00000240284b7810 */ /* 0x040fe20007ffe0ff */
[----:B------:R-:W-:Y:S01]  /*6170*/  FMUL.FTZ R3, R131, UR43 ;  /* 0x0000002b83037c20 */ /* 0x000fe20008410000 */
[-C--:B------:R-:W-:Y:S02]  /*6180*/  LEA.HI.SX32 R67, R67, R40.reuse, 0x1b ;  /* 0x0000002843437211 */ /* 0x080fe400078fdaff */
[----:B------:R-:W-:Y:S01]  /*6190*/  SHF.L.U32 R59, R59, 0x1, RZ ;  /* 0x000000013b3b7819 */ /* 0x000fe200000006ff */
[----:B------:R2:W-:Y:S01]  /*61a0*/  STS.U16 [R8+0x1c0], R15 ;  /* 0x0001c00f08007388 */ /* 0x0005e20000000400 */
[----:B------:R-:W-:Y:S02]  /*61b0*/  IADD3 R77, R40, 0x260, RZ ;  /* 0x00000260284d7810 */ /* 0x000fe40007ffe0ff */
[----:B------:R-:W-:-:S02]  /*61c0*/  LEA.HI.SX32 R69, R69, R40, 0x1b ;  /* 0x0000002845457211 */ /* 0x000fc400078fdaff */
[----:B0-----:R-:W-:Y:S01]  /*61d0*/  SHF.L.U32 R12, R61, 0x1, RZ ;  /* 0x000000013d0c7819 */ /* 0x001fe200000006ff */
[----:B------:R-:W-:Y:S01]  /*61e0*/  STS.U16 [R10+0x200], R17 ;  /* 0x000200110a007388 */ /* 0x000fe20000000400 */
[C---:B------:R-:W-:Y:S02]  /*61f0*/  IADD3 R79, R40.reuse, 0x280, RZ ;  /* 0x00000280284f7810 */ /* 0x040fe40007ffe0ff */
[-C--:B------:R-:W-:Y:S02]  /*6200*/  LEA.HI.SX32 R71, R71, R40.reuse, 0x1b ;  /* 0x0000002847477211 */ /* 0x080fe400078fdaff */
[----:B------:R-:W-:Y:S01]  /*6210*/  SHF.L.U32 R46, R63, 0x1, RZ ;  /* 0x000000013f2e7819 */ /* 0x000fe200000006ff */
[----:B------:R-:W-:Y:S01]  /*6220*/  STS.U16 [R57+0x240], R16 ;  /* 0x0002401039007388 */ /* 0x000fe20000000400 */
[----:B------:R-:W-:Y:S02]  /*6230*/  IADD3 R83, R40, 0x2c0, RZ ;  /* 0x000002c028537810 */ /* 0x000fe40007ffe0ff */
[----:B------:R-:W-:-:S02]  /*6240*/  LEA.HI.SX32 R73, R73, R40, 0x1b ;  /* 0x0000002849497211 */ /* 0x000fc400078fdaff */
[----:B------:R-:W-:Y:S01]  /*6250*/  SHF.L.U32 R65, R65, 0x1, RZ ;  /* 0x0000000141417819 */ /* 0x000fe200000006ff */
[----:B------:R-:W-:Y:S01]  /*6260*/  FMUL.RZ R5, R3, 0.15915493667125701904 ;  /* 0x3e22f98303057820 */ /* 0x000fe2000040c000 */
[-C--:B------:R-:W-:Y:S01]  /*6270*/  LEA.HI.SX32 R75, R75, R40.reuse, 0x1b ;  /* 0x000000284b4b7211 */ /* 0x080fe200078fdaff */
[----:B------:R-:W-:Y:S01]  /*6280*/  STS.U16 [R59+0x280], R20 ;  /* 0x000280143b007388 */ /* 0x000fe20000000400 */
[----:B------:R-:W-:Y:S02]  /*6290*/  SHF.L.U32 R67, R67, 0x1, RZ ;  /* 0x0000000143437819 */ /* 0x000fe400000006ff */
[----:B------:R-:W-:Y:S01]  /*62a0*/  IADD3 R85, R40, 0x2e0, RZ ;  /* 0x000002e028557810 */ /* 0x000fe20007ffe0ff */
[----:B------:R0:W-:Y:S01]  /*62b0*/  STS.U16 [R12+0x2c0], R21 ;  /* 0x0002c0150c007388 */ /* 0x0001e20000000400 */
[-C--:B------:R-:W-:Y:S02]  /*62c0*/  LEA.HI.SX32 R77, R77, R40.reuse, 0x1b ;  /* 0x000000284d4d7211 */ /* 0x080fe400078fdaff */
[----:B------:R-:W-:Y:S01]  /*62d0*/  SHF.L.U32 R69, R69, 0x1, RZ ;  /* 0x0000000145457819 */ /* 0x000fe200000006ff */
[----:B------:R-:W-:Y:S01]  /*62e0*/  STS.U16 [R46+0x300], R19 ;  /* 0x000300132e007388 */ /* 0x000fe20000000400 */
[----:B------:R-:W-:-:S02]  /*62f0*/  LEA.HI.SX32 R79, R79, R40, 0x1b ;  /* 0x000000284f4f7211 */ /* 0x000fc400078fdaff */
[----:B--2---:R-:W-:Y:S01]  /*6300*/  SHF.L.U32 R8, R71, 0x1, RZ ;  /* 0x0000000147087819 */ /* 0x004fe200000006ff */
[----:B------:R-:W-:Y:S01]  /*6310*/  STS.U16 [R65+0x340], R14 ;  /* 0x0003400e41007388 */ /* 0x000fe20000000400 */
[----:B------:R-:W-:Y:S01]  /*6320*/  SHF.L.U32 R73, R73, 0x1, RZ ;  /* 0x0000000149497819 */ /* 0x000fe200000006ff */
[----:B------:R-:W-:Y:S01]  /*6330*/  MUFU.SIN R91, R7 ;  /* 0x00000007005b7308 */ /* 0x000fe20000000400 */
[-C--:B------:R-:W-:Y:S01]  /*6340*/  LEA.HI.SX32 R52, R83, R40.reuse, 0x1b ;  /* 0x0000002853347211 */ /* 0x080fe200078fdaff */
[----:B------:R-:W-:Y:S01]  /*6350*/  STS.U16 [R67+0x380], R18 ;  /* 0x0003801243007388 */ /* 0x000fe20000000400 */
[----:B0-----:R-:W-:Y:S02]  /*6360*/  SHF.L.U32 R12, R75, 0x1, RZ ;  /* 0x000000014b0c7819 */ /* 0x001fe400000006ff */
[----:B------:R-:W-:Y:S01]  /*6370*/  LEA.HI.SX32 R44, R85, R40, 0x1b ;  /* 0x00000028552c7211 */ /* 0x000fe200078fdaff */
[----:B------:R-:W-:Y:S01]  /*6380*/  STS.U16 [R69+0x3c0], R24 ;  /* 0x0003c01845007388 */ /* 0x000fe20000000400 */
[----:B------:R-:W-:Y:S01]  /*6390*/  SHF.L.U32 R77, R77, 0x1, RZ ;  /* 0x000000014d4d7819 */ /* 0x000fe200000006ff */
[----:B------:R0:W-:Y:S01]  /*63a0*/  MUFU.COS R92, R7 ;  /* 0x00000007005c7308 */ /* 0x0001e20000000000 */
[----:B------:R-:W-:Y:S01]  /*63b0*/  IADD3 R149, R40, 0x340, RZ ;  /* 0x0000034028957810 */ /* 0x000fe20007ffe0ff */
[----:B------:R-:W-:Y:S01]  /*63c0*/  STS.U16 [R8+0x400], R23 ;  /* 0x0004001708007388 */ /* 0x000fe20000000400 */
[----:B------:R-:W-:-:S02]  /*63d0*/  SHF.L.U32 R79, R79, 0x1, RZ ;  /* 0x000000014f4f7819 */ /* 0x000fc400000006ff */
[----:B------:R-:W-:-:S03]  /*63e0*/  IADD3 R153, R40, 0x380, RZ ;  /* 0x0000038028997810 */ /* 0x000fc60007ffe0ff */
[----:B------:R-:W-:Y:S01]  /*63f0*/  MUFU.SIN R83, R5 ;  /* 0x0000000500537308 */ /* 0x000fe20000000400 */
[----:B0-----:R-:W-:Y:S01]  /*6400*/  FMUL.FTZ R7, R133, UR43 ;  /* 0x0000002b85077c20 */ /* 0x001fe20008410000 */
[----:B------:R-:W-:Y:S01]  /*6410*/  SHF.L.U32 R50, R50, 0x1, RZ ;  /* 0x0000000132327819 */ /* 0x000fe200000006ff */
[----:B------:R-:W-:Y:S01]  /*6420*/  STS.U16 [R73+0x440], R22 ;  /* 0x0004401649007388 */ /* 0x000fe20000000400 */
[----:B------:R-:W-:-:S04]  /*6430*/  SHF.L.U32 R52, R52, 0x1, RZ ;  /* 0x0000000134347819 */ /* 0x000fc800000006ff */
[----:B------:R1:W-:Y:S01]  /*6440*/  MUFU.COS R84, R5 ;  /* 0x0000000500547308 */ /* 0x0003e20000000000 */
[----:B------:R0:W-:Y:S01]  /*6450*/  STS.U16 [R12+0x480], R25 ;  /* 0x000480190c007388 */ /* 0x0001e20000000400 */
[----:B------:R-:W-:Y:S01]  /*6460*/  SHF.L.U32 R13, R44, 0x1, RZ ;  /* 0x000000012c0d7819 */ /* 0x000fe200000006ff */
[----:B------:R-:W-:Y:S01]  /*6470*/  FMUL.RZ R58, R7, 0.15915493667125701904 ;  /* 0x3e22f983073a7820 */ /* 0x000fe2000040c000 */
[-C--:B------:R-:W-:Y:S01]  /*6480*/  LEA.HI.SX32 R6, R149, R40.reuse, 0x1b ;  /* 0x0000002895067211 */ /* 0x080fe200078fdaff */
[----:B------:R-:W-:Y:S01]  /*6490*/  STS.U16 [R77+0x4c0], R28 ;  /* 0x0004c01c4d007388 */ /* 0x000fe20000000400 */
[----:B-1----:R-:W-:Y:S01]  /*64a0*/  MOV R5, UR44 ;  /* 0x0000002c00057c02 */ /* 0x002fe20008000f00 */
[----:B------:R-:W-:Y:S01]  /*64b0*/  FMUL.FTZ R2, R129, UR43 ;  /* 0x0000002b81027c20 */ /* 0x000fe20008410000 */
[----:B------:R-:W-:Y:S01]  /*64c0*/  LEA.HI.SX32 R7, R153, R40, 0x1b ;  /* 0x0000002899077211 */ /* 0x000fe200078fdaff */
[----:B------:R-:W-:Y:S01]  /*64d0*/  STS.U16 [R79+0x500], R30 ;  /* 0x0005001e4f007388 */ /* 0x000fe20000000400 */
[C---:B------:R-:W-:Y:S01]  /*64e0*/  IADD3 R87, R40.reuse, 0x300, RZ ;  /* 0x0000030028577810 */ /* 0x040fe20007ffe0ff */
[----:B------:R-:W-:Y:S01]  /*64f0*/  FMUL.FTZ R5, R5, 1.4426950216293334961 ;  /* 0x3fb8aa3b05057820 */ /* 0x000fe20000410000 */
[----:B------:R-:W-:Y:S01]  /*6500*/  IADD3 R95, R40, 0x320, RZ ;  /* 0x00000320285f7810 */ /* 0x000fe20007ffe0ff */
[----:B------:R-:W-:Y:S01]  /*6510*/  STS.U16 [R50+0x540], R27 ;  /* 0x0005401b32007388 */ /* 0x000fe20000000400 */
[----:B0-----:R-:W-:Y:S01]  /*6520*/  SHF.L.U32 R12, R6, 0x1, RZ ;  /* 0x00000001060c7819 */ /* 0x001fe200000006ff */
[----:B------:R-:W-:-:S02]  /*6530*/  FMUL.RZ R80, R2, 0.15915493667125701904 ;  /* 0x3e22f98302507820 */ /* 0x000fc4000040c000 */
[----:B------:R-:W-:Y:S01]  /*6540*/  STS.U16 [R52+0x580], R29 ;  /* 0x0005801d34007388 */ /* 0x000fe20000000400 */
[----:B------:R-:W-:Y:S01]  /*6550*/  IADD3 R151, R40, 0x360, RZ ;  /* 0x0000036028977810 */ /* 0x000fe20007ffe0ff */
[-C--:B------:R-:W-:Y:S02]  /*6560*/  FMUL.FTZ R6, R138, R5.reuse ;  /* 0x000000058a067220 */ /* 0x080fe40000410000 */
[----:B------:R0:W-:Y:S01]  /*6570*/  STS.U16 [R13+0x5c0], R26 ;  /* 0x0005c01a0d007388 */ /* 0x0001e20000000400 */
[----:B------:R-:W-:Y:S01]  /*6580*/  MUFU.SIN R93, R42 ;  /* 0x0000002a005d7308 */ /* 0x000fe20000000400 */
[-C--:B------:R-:W-:Y:S01]  /*6590*/  LEA.HI.SX32 R41, R87, R40.reuse, 0x1b ;  /* 0x0000002857297211 */ /* 0x080fe200078fdaff */
[----:B------:R-:W-:Y:S01]  /*65a0*/  FMUL.FTZ R2, R142, R5 ;  /* 0x000000058e027220 */ /* 0x000fe20000410000 */
[----:B------:R-:W-:-:S05]  /*65b0*/  LEA.HI.SX32 R43, R151, R40, 0x1b ;  /* 0x00000028972b7211 */ /* 0x000fca00078fdaff */
[----:B------:R1:W-:Y:S01]  /*65c0*/  MUFU.COS R96, R42 ;  /* 0x0000002a00607308 */ /* 0x0003e20000000000 */
[----:B0-----:R-:W-:Y:S01]  /*65d0*/  SHF.L.U32 R13, R7, 0x1, RZ ;  /* 0x00000001070d7819 */ /* 0x001fe200000006ff */
[----:B------:R-:W-:Y:S01]  /*65e0*/  FMUL.FTZ R7, R137, R5 ;  /* 0x0000000589077220 */ /* 0x000fe20000410000 */
[----:B------:R-:W-:Y:S02]  /*65f0*/  SHF.L.U32 R41, R41, 0x1, RZ ;  /* 0x0000000129297819 */ /* 0x000fe400000006ff */
[----:B-1----:R-:W-:-:S03]  /*6600*/  LEA.HI.SX32 R42, R95, R40, 0x1b ;  /* 0x000000285f2a7211 */ /* 0x002fc600078fdaff */
[----:B------:R-:W0:Y:S01]  /*6610*/  MUFU.EX2 R8, R2 ;  /* 0x0000000200087308 */ /* 0x000e220000000800 */
[----:B------:R-:W-:Y:S02]  /*6620*/  SHF.L.U32 R43, R43, 0x1, RZ ;  /* 0x000000012b2b7819 */ /* 0x000fe400000006ff */
[----:B------:R-:W-:Y:S01]  /*6630*/  SHF.L.U32 R42, R42, 0x1, RZ ;  /* 0x000000012a2a7819 */ /* 0x000fe200000006ff */
[----:B------:R-:W-:-:S04]  /*6640*/  FMUL.FTZ R9, R141, R5 ;  /* 0x000000058d097220 */ /* 0x000fc80000410000 */
[----:B------:R-:W1:Y:S01]  /*6650*/  MUFU.EX2 R6, R6 ;  /* 0x0000000600067308 */ /* 0x000e620000000800 */
[----:B------:R-:W-:Y:S07]  /*6660*/  STS.U16 [R41+0x600], R32 ;  /* 0x0006002029007388 */ /* 0x000fee0000000400 */
[----:B------:R-:W-:Y:S01]  /*6670*/  MUFU.SIN R97, R38 ;  /* 0x0000002600617308 */ /* 0x000fe20000000400 */
[----:B------:R-:W-:Y:S07]  /*6680*/  STS.U16 [R42+0x640], R33 ;  /* 0x000640212a007388 */ /* 0x000fee0000000400 */
[----:B------:R-:W-:Y:S01]  /*6690*/  MUFU.COS R98, R38 ;  /* 0x0000002600627308 */ /* 0x000fe20000000000 */
[----:B------:R-:W-:Y:S07]  /*66a0*/  STS.U16 [R12+0x680], R31 ;  /* 0x0006801f0c007388 */ /* 0x000fee0000000400 */
[----:B------:R-:W2:Y:S01]  /*66b0*/  MUFU.EX2 R7, R7 ;  /* 0x0000000700077308 */ /* 0x000ea20000000800 */
[----:B------:R3:W-:Y:S01]  /*66c0*/  STS.U16 [R43+0x6c0], R4 ;  /* 0x0006c0042b007388 */ /* 0x0007e20000000400 */
[----:B------:R-:W-:-:S06]  /*66d0*/  FMUL.FTZ R11, R139, R5 ;  /* 0x000000058b0b7220 */ /* 0x000fcc0000410000 */
[----:B------:R-:W4:Y:S01]  /*66e0*/  MUFU.EX2 R9, R9 ;  /* 0x0000000900097308 */ /* 0x000f220000000800 */
[-C--:B---3--:R-:W-:Y:S02]  /*66f0*/  FMUL.FTZ R4, R136, R5.reuse ;  /* 0x0000000588047220 */ /* 0x088fe40000410000 */
[----:B------:R-:W-:Y:S02]  /*6700*/  FMUL.FTZ R10, R140, R5 ;  /* 0x000000058c0a7220 */ /* 0x000fe40000410000 */
[----:B0-----:R-:W-:-:S03]  /*6710*/  FMUL.FTZ R108, R8, R108 ;  /* 0x0000006c086c7220 */ /* 0x001fc60000410000 */
[----:B------:R-:W0:Y:S01]  /*6720*/  MUFU.EX2 R4, R4 ;  /* 0x0000000400047308 */ /* 0x000e220000000800 */
[----:B------:R-:W-:Y:S02]  /*6730*/  FMUL.FTZ R107, R8, R107 ;  /* 0x0000006b086b7220 */ /* 0x000fe40000410000 */
[----:B------:R-:W-:Y:S02]  /*6740*/  FMUL.FTZ R8, R135, R5 ;  /* 0x0000000587087220 */ /* 0x000fe40000410000 */
[C---:B-1----:R-:W-:Y:S02]  /*6750*/  FMUL.FTZ R100, R6.reuse, R100 ;  /* 0x0000006406647220 */ /* 0x042fe40000410000 */
[----:B------:R-:W-:Y:S01]  /*6760*/  FMUL.FTZ R99, R6, R99 ;  /* 0x0000006306637220 */ /* 0x000fe20000410000 */
[----:B------:R-:W-:Y:S01]  /*6770*/  PRMT R6, RZ, 0x5410, R171 ;  /* 0x00005410ff067816 */ /* 0x000fe200000000ab */
[C---:B--2---:R-:W-:Y:S02]  /*6780*/  FMUL.FTZ R98, R7.reuse, R98 ;  /* 0x0000006207627220 */ /* 0x044fe40000410000 */
[----:B------:R-:W-:Y:S01]  /*6790*/  FMUL.FTZ R97, R7, R97 ;  /* 0x0000006107617220 */ /* 0x000fe20000410000 */
[----:B------:R-:W-:Y:S01]  /*67a0*/  PRMT R7, RZ, 0x5410, R170 ;  /* 0x00005410ff077816 */ /* 0x000fe200000000aa */
[----:B------:R-:W1:Y:S01]  /*67b0*/  MUFU.EX2 R11, R11 ;  /* 0x0000000b000b7308 */ /* 0x000e620000000800 */
[----:B------:R-:W-:Y:S01]  /*67c0*/  FMUL.FTZ R203, R143, R6 ;  /* 0x000000068fcb7220 */ /* 0x000fe20000410000 */
[----:B------:R-:W-:-:S02]  /*67d0*/  UIMAD UR42, UR11, UR34, URZ ;  /* 0x000000220b2a72a4 */ /* 0x000fc4000f8e023f */
[----:B------:R-:W-:-:S04]  /*67e0*/  FMUL.FTZ R202, R142, R7 ;  /* 0x000000078eca7220 */ /* 0x000fc80000410000 */
[----:B------:R-:W2:Y:S01]  /*67f0*/  MUFU.EX2 R10, R10 ;  /* 0x0000000a000a7308 */ /* 0x000ea20000000800 */
[----:B------:R-:W-:Y:S02]  /*6800*/  FMUL.FTZ R7, RZ, R107 ;  /* 0x0000006bff077220 */ /* 0x000fe40000410000 */
[C---:B----4-:R-:W-:Y:S02]  /*6810*/  FMUL.FTZ R106, R9.reuse, R106 ;  /* 0x0000006a096a7220 */ /* 0x050fe40000410000 */
[----:B------:R-:W-:-:S03]  /*6820*/  FMUL.FTZ R105, R9, R105 ;  /* 0x0000006909697220 */ /* 0x000fc60000410000 */
[----:B------:R-:W3:Y:S01]  /*6830*/  MUFU.EX2 R8, R8 ;  /* 0x0000000800087308 */ /* 0x000ee20000000800 */
[C---:B------:R-:W-:Y:S02]  /*6840*/  FMUL.FTZ R9, R203.reuse, R107 ;  /* 0x0000006bcb097220 */ /* 0x040fe40000410000 */
[----:B------:R-:W-:Y:S01]  /*6850*/  FMUL.FTZ R6, R134, R5 ;  /* 0x0000000586067220 */ /* 0x000fe20000410000 */
[----:B------:R-:W-:Y:S01]  /*6860*/  UIMAD.WIDE.U32 UR36, UR10, UR34, URZ ;  /* 0x000000220a2472a5 */ /* 0x000fe2000f8e003f */
[-C--:B------:R-:W-:Y:S01]  /*6870*/  FFMA.FTZ R7, R203, R108.reuse, -R7 ;  /* 0x0000006ccb077223 */ /* 0x080fe20000010807 */
[----:B------:R-:W-:Y:S01]  /*6880*/  UIMAD UR42, UR10, UR35, UR42 ;  /* 0x000000230a2a72a4 */ /* 0x000fe2000f8e022a */
[----:B------:R-:W-:Y:S02]  /*6890*/  FFMA.FTZ R9, RZ, R108, R9 ;  /* 0x0000006cff097223 */ /* 0x000fe40000010009 */
[C---:B0-----:R-:W-:Y:S01]  /*68a0*/  FMUL.FTZ R96, R4.reuse, R96 ;  /* 0x0000006004607220 */ /* 0x041fe20000410000 */
[----:B------:R-:W-:Y:S01]  /*68b0*/  ULDC.64 UR34, c[0x0][0x1a0] ;  /* 0x0000680000227ab9 */ /* 0x000fe20000000a00 */
[----:B------:R-:W-:-:S02]  /*68c0*/  FMUL.FTZ R93, R4, R93 ;  /* 0x0000005d045d7220 */ /* 0x000fc40000410000 */
[----:B------:R-:W-:Y:S01]  /*68d0*/  FMUL.FTZ R4, R143, R5 ;  /* 0x000000058f047220 */ /* 0x000fe20000410000 */
[----:B------:R-:W-:Y:S01]  /*68e0*/  UIMAD UR39, UR39, UR34, URZ ;  /* 0x00000022272772a4 */ /* 0x000fe2000f8e023f */
[----:B------:R-:W-:Y:S01]  /*68f0*/  FADD.FTZ R7, R202, R7 ;  /* 0x00000007ca077221 */ /* 0x000fe20000010000 */
[----:B------:R-:W-:Y:S01]  /*6900*/  UIADD3 UR37, UR37, UR42, URZ ;  /* 0x0000002a25257290 */ /* 0x000fe2000fffe03f */
[----:B------:R-:W0:Y:S01]  /*6910*/  MUFU.EX2 R6, R6 ;  /* 0x0000000600067308 */ /* 0x000e220000000800 */
[----:B------:R-:W-:Y:S02]  /*6920*/  FADD.FTZ R9, RZ, R9 ;  /* 0x00000009ff097221 */ /* 0x000fe40000010000 */
[C---:B-1----:R-:W-:Y:S02]  /*6930*/  FMUL.FTZ R102, R11.reuse, R102 ;  /* 0x000000660b667220 */ /* 0x042fe40000410000 */
[----:B------:R-:W-:Y:S01]  /*6940*/  FMUL.FTZ R101, R11, R101 ;  /* 0x000000650b657220 */ /* 0x000fe20000410000 */
[----:B------:R-:W-:Y:S01]  /*6950*/  UIMAD UR39, UR7, UR35, UR39 ;  /* 0x00000023072772a4 */ /* 0x000fe2000f8e0227 */
[C---:B------:R-:W-:Y:S01]  /*6960*/  FMUL.FTZ R11, R105.reuse, R7 ;  /* 0x00000007690b7220 */ /* 0x040fe20000410000 */
[----:B------:R-:W-:Y:S01]  /*6970*/  UIMAD.WIDE.U32 UR36, UR7, UR34, UR36 ;  /* 0x00000022072472a5 */ /* 0x000fe2000f8e0024 */
[C---:B--2---:R-:W-:Y:S01]  /*6980*/  FMUL.FTZ R104, R10.reuse, R104 ;  /* 0x000000680a687220 */ /* 0x044fe20000410000 */
[----:B------:R-:W1:Y:S01]  /*6990*/  MUFU.EX2 R4, R4 ;  /* 0x0000000400047308 */ /* 0x000e620000000800 */
[----:B------:R-:W-:Y:S01]  /*69a0*/  FMUL.FTZ R103, R10, R103 ;  /* 0x000000670a677220 */ /* 0x000fe20000410000 */
[----:B------:R-:W-:Y:S01]  /*69b0*/  ISETP.NE.AND P1, PT, R148, RZ, PT ;  /* 0x000000ff9400720c */ /* 0x000fe20003f25270 */
[----:B---3--:R-:W-:Y:S01]  /*69c0*/  FMUL.FTZ R92, R8, R92 ;  /* 0x0000005c085c7220 */ /* 0x008fe20000410000 */
[----:B------:R-:W-:Y:S01]  /*69d0*/  ULDC.64 UR34, c[0x0][0x228] ;  /* 0x00008a0000227ab9 */ /* 0x000fe20000000a00 */
[----:B------:R-:W-:-:S02]  /*69e0*/  FMUL.FTZ R10, R105, R9 ;  /* 0x00000009690a7220 */ /* 0x000fc40000410000 */
[----:B------:R-:W-:Y:S01]  /*69f0*/  FMUL.FTZ R91, R8, R91 ;  /* 0x0000005b085b7220 */ /* 0x000fe20000410000 */
[----:B------:R-:W-:Y:S01]  /*6a00*/  PRMT R8, RZ, 0x5410, R169 ;  /* 0x00005410ff087816 */ /* 0x000fe200000000a9 */
[----:B------:R-:W-:Y:S01]  /*6a10*/  FFMA.FTZ R11, R106, R9, R11 ;  /* 0x000000096a0b7223 */ /* 0x000fe2000001000b */
[----:B------:R-:W-:Y:S01]  /*6a20*/  UIADD3 UR37, UR37, UR39, URZ ;  /* 0x0000002725257290 */ /* 0x000fe2000fffe03f */
[----:B------:R-:W-:Y:S01]  /*6a30*/  IADD3 R155, R40, 0x3a0, RZ ;  /* 0x000003a0289b7810 */ /* 0x000fe20007ffe0ff */
[----:B------:R-:W-:Y:S01]  /*6a40*/  ULEA UR34, UP0, UR36, UR34, 0x3 ;  /* 0x0000002224227291 */ /* 0x000fe2000f80183f */
[----:B------:R-:W-:Y:S01]  /*6a50*/  FMUL.FTZ R3, R130, UR43 ;  /* 0x0000002b82037c20 */ /* 0x000fe20008410000 */
[----:B------:R-:W-:Y:S01]  /*6a60*/  IADD3 R187, R40, 0x3c0, RZ ;  /* 0x000003c028bb7810 */ /* 0x000fe20007ffe0ff */
[----:B------:R-:W-:Y:S01]  /*6a70*/  FFMA.FTZ R10, R106, R7, -R10 ;  /* 0x000000076a0a7223 */ /* 0x000fe2000001080a */
[----:B------:R-:W-:Y:S01]  /*6a80*/  IADD3 R189, R40, 0x3e0, RZ ;  /* 0x000003e028bd7810 */ /* 0x000fe20007ffe0ff */
[----:B------:R-:W-:Y:S01]  /*6a90*/  FMUL.FTZ R7, R128, UR43 ;  /* 0x0000002b80077c20 */ /* 0x000fe20008410000 */
[----:B------:R-:W-:Y:S01]  /*6aa0*/  ULEA.HI.X UR35, UR36, UR35, UR37, 0x3, UP0 ;  /* 0x0000002324237291 */ /* 0x000fe200080f1c25 */
[----:B------:R-:W-:-:S02]  /*6ab0*/  FMUL.FTZ R201, R141, R8 ;  /* 0x000000088dc97220 */ /* 0x000fc40000410000 */
[----:B------:R-:W-:Y:S01]  /*6ac0*/  FADD.FTZ R11, RZ, R11 ;  /* 0x0000000bff0b7221 */ /* 0x000fe20000010000 */
[----:B------:R-:W-:Y:S01]  /*6ad0*/  LEA.HI.SX32 R38, R155, R40, 0x1b ;  /* 0x000000289b267211 */ /* 0x000fe200078fdaff */
[----:B------:R-:W-:Y:S01]  /*6ae0*/  FMUL.RZ R3, R3, 0.15915493667125701904 ;  /* 0x3e22f98303037820 */ /* 0x000fe2000040c000 */
[----:B------:R-:W-:Y:S01]  /*6af0*/  MOV R9, UR38 ;  /* 0x0000002600097c02 */ /* 0x000fe20008000f00 */
[----:B------:R-:W-:Y:S01]  /*6b00*/  FMUL.RZ R12, R7, 0.15915493667125701904 ;  /* 0x3e22f983070c7820 */ /* 0x000fe2000040c000 */
[----:B------:R-:W-:Y:S01]  /*6b10*/  LEA R0, R147, R0, 0x5 ;  /* 0x0000000093007211 */ /* 0x000fe200078e28ff */
[----:B------:R-:W-:Y:S01]  /*6b20*/  FADD.FTZ R10, R201, R10 ;  /* 0x0000000ac90a7221 */ /* 0x000fe20000010000 */
[-C--:B------:R-:W-:Y:S01]  /*6b30*/  LEA.HI.SX32 R39, R187, R40.reuse, 0x1b ;  /* 0x00000028bb277211 */ /* 0x080fe200078fdaff */
[----:B------:R-:W-:Y:S01]  /*6b40*/  FMUL.FTZ R7, R103, R11 ;  /* 0x0000000b67077220 */ /* 0x000fe20000410000 */
[----:B------:R-:W-:Y:S01]  /*6b50*/  LEA.HI.SX32 R40, R189, R40, 0x1b ;  /* 0x00000028bd287211 */ /* 0x000fe200078fdaff */
[C---:B0-----:R-:W-:Y:S01]  /*6b60*/  FMUL.FTZ R90, R6.reuse, R90 ;  /* 0x0000005a065a7220 */ /* 0x041fe20000410000 */
[----:B------:R-:W-:Y:S01]  /*6b70*/  MUFU.SIN R81, R3 ;  /* 0x0000000300517308 */ /* 0x000fe20000000400 */
[----:B------:R-:W-:Y:S01]  /*6b80*/  FMUL.FTZ R89, R6, R89 ;  /* 0x0000005906597220 */ /* 0x000fe20000410000 */
[----:B------:R-:W-:Y:S01]  /*6b90*/  SHF.L.U32 R38, R38, 0x1, RZ ;  /* 0x0000000126267819 */ /* 0x000fe200000006ff */
[----:B------:R0:W-:Y:S01]  /*6ba0*/  STS.U16 [R13+0x700], R34 ;  /* 0x000700220d007388 */ /* 0x0001e20000000400 */
[----:B------:R-:W-:-:S02]  /*6bb0*/  LEA R6, R9, UR7, 0x8 ;  /* 0x0000000709067c11 */ /* 0x000fc4000f8e40ff */
[----:B------:R-:W-:Y:S02]  /*6bc0*/  LEA.HI.SX32 R0, R0, R0, 0x1b ;  /* 0x0000000000007211 */ /* 0x000fe400078fdaff */
[----:B------:R2:W-:Y:S01]  /*6bd0*/  MUFU.COS R82, R3 ;  /* 0x0000000300527308 */ /* 0x0005e20000000000 */
[----:B------:R-:W-:Y:S02]  /*6be0*/  MOV R2, UR34 ;  /* 0x0000002200027c02 */ /* 0x000fe40008000f00 */
[----:B------:R-:W-:Y:S02]  /*6bf0*/  SHF.L.U32 R39, R39, 0x1, RZ ;  /* 0x0000000127277819 */ /* 0x000fe400000006ff */
[----:B------:R-:W-:Y:S01]  /*6c00*/  @P1 IADD3 R6, R148, 0x200, RZ ;  /* 0x0000020094061810 */ /* 0x000fe20007ffe0ff */
[-C--:B0-----:R-:W-:Y:S01]  /*6c10*/  FFMA.FTZ R13, R104, R10.reuse, -R7 ;  /* 0x0000000a680d7223 */ /* 0x081fe20000010807 */
[----:B------:R-:W-:Y:S02]  /*6c20*/  SHF.L.U32 R40, R40, 0x1, RZ ;  /* 0x0000000128287819 */ /* 0x000fe400000006ff */
[----:B--2---:R-:W-:Y:S01]  /*6c30*/  MOV R3, UR35 ;  /* 0x0000002300037c02 */ /* 0x004fe20008000f00 */
[----:B------:R-:W-:-:S02]  /*6c40*/  FMUL.FTZ R8, R103, R10 ;  /* 0x0000000a67087220 */ /* 0x000fc40000410000 */
[C---:B-1----:R-:W-:Y:S02]  /*6c50*/  FMUL.FTZ R120, R4.reuse, R120 ;  /* 0x0000007804787220 */ /* 0x042fe40000410000 */
[----:B------:R-:W-:Y:S01]  /*6c60*/  FMUL.FTZ R121, R4, R121 ;  /* 0x0000007904797220 */ /* 0x000fe20000410000 */
[----:B------:R-:W-:Y:S01]  /*6c70*/  SHF.L.U32 R4, R0, 0x1, RZ ;  /* 0x0000000100047819 */ /* 0x000fe200000006ff */
[----:B------:R-:W-:Y:S01]  /*6c80*/  FMUL.FTZ R7, R133, R5 ;  /* 0x0000000585077220 */ /* 0x000fe20000410000 */
[----:B------:R-:W-:Y:S01]  /*6c90*/  STS.U16 [R38+0x740], R37 ;  /* 0x0007402526007388 */ /* 0x000fe20000000400 */
[----:B------:R-:W-:Y:S01]  /*6ca0*/  SHF.L.U32 R15, R6, 0x3, RZ ;  /* 0x00000003060f7819 */ /* 0x000fe200000006ff */
[----:B------:R-:W-:Y:S02]  /*6cb0*/  MUFU.SIN R87, R58 ;  /* 0x0000003a00577308 */ /* 0x000fe40000000400 */
[----:B------:R-:W-:Y:S01]  /*6cc0*/  STS.U16 [R39+0x780], R36 ;  /* 0x0007802427007388 */ /* 0x000fe20000000400 */
[----:B------:R-:W-:-:S03]  /*6cd0*/  FFMA.FTZ R14, R104, R11, R8 ;  /* 0x0000000b680e7223 */ /* 0x000fc60000010008 */
[----:B------:R-:W5:Y:S02]  /*6ce0*/  LDG.E.64 R2, [R2.64] ;  /* 0x0000002002027981 */ /* 0x000f64000c1e1b00 */
[----:B------:R-:W-:Y:S02]  /*6cf0*/  MUFU.COS R88, R58 ;  /* 0x0000003a00587308 */ /* 0x000fe40000000000 */
[----:B------:R-:W-:Y:S01]  /*6d00*/  STS.U16 [R40+0x7c0], R35 ;  /* 0x0007c02328007388 */ /* 0x000fe20000000400 */
[----:B------:R-:W-:-:S06]  /*6d10*/  NOP ;  /* 0x0000000000007918 */ /* 0x000fcc0000000000 */
[----:B------:R-:W-:Y:S01]  /*6d20*/  MUFU.SIN R57, R12 ;  /* 0x0000000c00397308 */ /* 0x000fe20000000400 */
[----:B------:R-:W0:Y:S04]  /*6d30*/  LDS.U16 R56, [R4] ;  /* 0x0000000004387984 */ /* 0x000e280000000400 */
[----:B------:R-:W1:Y:S03]  /*6d40*/  LDS.U16 R55, [R4+0x2] ;  /* 0x0000020004377984 */ /* 0x000e660000000400 */
[----:B------:R2:W-:Y:S01]  /*6d50*/  MUFU.COS R58, R12 ;  /* 0x0000000c003a7308 */ /* 0x0005e20000000000 */
[----:B------:R-:W3:Y:S04]  /*6d60*/  LDS.U16 R52, [R4+0x4] ;  /* 0x0000040004347984 */ /* 0x000ee80000000400 */
[----:B------:R-:W4:Y:S03]  /*6d70*/  LDS.U16 R51, [R4+0x6] ;  /* 0x0000060004337984 */ /* 0x000f260000000400 */
[----:B------:R0:W0:Y:S01]  /*6d80*/  MUFU.EX2 R9, R7 ;  /* 0x0000000700097308 */ /* 0x0000220000000800 */
        /* <DEDUP_REMOVED lines=19> */
[----:B--2---:R-:W2:Y:S04]  /*6ec0*/  LDS.U16 R12, [R4+0x2e] ;  /* 0x00002e00040c7984 */ /* 0x004ea80000000400 */
[----:B------:R-:W1:Y:S04]  /*6ed0*/  LDS.U16 R8, [R4+0x30] ;  /* 0x0000300004087984 */ /* 0x000e680000000400 */
[----:B0-----:R-:W0:Y:S04]  /*6ee0*/  LDS.U16 R7, [R4+0x32] ;  /* 0x0000320004077984 */ /* 0x001e280000000400 */
[----:B------:R-:W0:Y:S04]  /*6ef0*/  LDS.U16 R6, [R4+0x34] ;  /* 0x0000340004067984 */ /* 0x000e280000000400 */
[----:B------:R-:W0:Y:S04]  /*6f00*/  LDS.U16 R0, [R4+0x36] ;  /* 0x0000360004007984 */ /* 0x000e280000000400 */
[----:B------:R-:W0:Y:S04]  /*6f10*/  LDS.U16 R149, [R4+0x38] ;  /* 0x0000380004957984 */ /* 0x000e280000000400 */
[----:B------:R-:W0:Y:S04]  /*6f20*/  LDS.U16 R150, [R4+0x3a] ;  /* 0x00003a0004967984 */ /* 0x000e280000000400 */
[----:B------:R-:W0:Y:S04]  /*6f30*/  LDS.U16 R151, [R4+0x3c] ;  /* 0x00003c0004977984 */ /* 0x000e280000000400 */
[----:B------:R-:W0:Y:S04]  /*6f40*/  LDS.U16 R152, [R4+0x3e] ;  /* 0x00003e0004987984 */ /* 0x000e280000000400 */
[----:B------:R1:W-:Y:S01]  /*6f50*/  STS.64 [R15+0x7780], R120 ;  /* 0x007780780f007388 */ /* 0x0003e20000000a00 */
[----:B------:R-:W-:-:S03]  /*6f60*/  ISETP.NE.AND P0, PT, R148, 0x7f, PT ;  /* 0x0000007f9400780c */ /* 0x000fc60003f05270 */
[----:B------:R-:W-:Y:S10]  /*6f70*/  BAR.SYNC.DEFER_BLOCKING 0x0 ;  /* 0x0000000000007b1d */ /* 0x000ff40000010000 */
[----:B------:R0:W0:Y:S01]  /*6f80*/  @P0 LDS.64 R94, [R148.X8+0x8788] ;  /* 0x00878800945e0984 */ /* 0x0000220000008a00 */
[----:B------:R0:W0:Y:S01]  /*6f90*/  MUFU.SIN R59, R80 ;  /* 0x00000050003b7308 */ /* 0x0000220000000400 */
[----:B-1----:R-:W-:-:S07]  /*6fa0*/  PRMT R15, RZ, 0x5410, R168 ;  /* 0x00005410ff0f7816 */ /* 0x002fce00000000a8 */
[----:B------:R1:W0:Y:S08]  /*6fb0*/  MUFU.SIN R85, R60 ;  /* 0x0000003c00557308 */ /* 0x0002300000000400 */
[----:B------:R1:W0:Y:S08]  /*6fc0*/  MUFU.COS R86, R60 ;  /* 0x0000003c00567308 */ /* 0x0002300000000000 */
[----:B------:R-:W0:Y:S01]  /*6fd0*/  MUFU.COS R80, R80 ;  /* 0x0000005000507308 */ /* 0x000e220000000000 */
[----:B------:R-:W-:Y:S01]  /*6fe0*/  BSSY B0, `(.L_x_460) ;  /* 0x0000012000007945 */ /* 0x000fe20003800000 */
[----:B------:R-:W-:-:S02]  /*6ff0*/  FMUL.FTZ R200, R140, R15 ;  /* 0x0000000f8cc87220 */ /* 0x000fc40000410000 */
[----:B------:R-:W-:Y:S02]  /*7000*/  FMUL.FTZ R10, R132, R5 ;  /* 0x00000005840a7220 */ /* 0x000fe40000410000 */
[----:B------:R-:W-:Y:S02]  /*7010*/  FMUL.FTZ R88, R9, R88 ;  /* 0x0000005809587220 */ /* 0x000fe40000410000 */
[----:B------:R-:W-:Y:S01]  /*7020*/  FADD.FTZ R14, RZ, R14 ;  /* 0x0000000eff0e7221 */ /* 0x000fe20000010000 */
[----:B------:R-:W-:Y:S05]  /*7030*/  @P0 BRA `(.L_x_461) ;  /* 0x000000c000000947 */ /* 0x000fea0003800000 */
[----:B-1234-:R-:W-:Y:S01]  /*7040*/  ULDC UR35, c[0x0][0x174] ;  /* 0x00005d0000237ab9 */ /* 0x01efe20000000800 */
[----:B0-----:R-:W-:Y:S01]  /*7050*/  HFMA2.MMA R94, -RZ, RZ, 1.875, 0 ;  /* 0x3f800000ff5e7435 */ /* 0x001fe200000001ff */
        /* <DEDUP_REMOVED lines=10> */
.L_x_461:
[----:B-1234-:R-:W-:Y:S05]  /*7100*/  BSYNC B0 ;  /* 0x0000000000007941 */ /* 0x01efea0003800000 */
.L_x_460:
[----:B------:R-:W-:Y:S01]  /*7110*/  UISETP.GE.AND UP0, UPT, UR24, 0x2, UPT ;  /* 0x000000021800788c */ /* 0x000fe2000bf06270 */
[----:B------:R-:W-:Y:S01]  /*7120*/  FMUL.FTZ R87, R9, R87 ;  /* 0x0000005709577220 */ /* 0x000fe20000410000 */
[----:B------:R-:W1:Y:S01]  /*7130*/  MUFU.EX2 R10, R10 ;  /* 0x0000000a000a7308 */ /* 0x000e620000000800 */
[-C--:B------:R-:W-:Y:S01]  /*7140*/  FMUL.FTZ R9, R101, R14.reuse ;  /* 0x0000000e65097220 */ /* 0x080fe20000410000 */
[----:B------:R-:W-:Y:S01]  /*7150*/  HFMA2.MMA R24, -RZ, RZ, 0, 9.5367431640625e-07 ;  /* 0x00000010ff187435 */ /* 0x000fe200000001ff */
[----:B------:R-:W-:Y:S01]  /*7160*/  FADD.FTZ R13, R200, R13 ;  /* 0x0000000dc80d7221 */ /* 0x000fe20000010000 */
[----:B------:R-:W-:Y:S01]  /*7170*/  PLOP3.LUT P0, PT, PT, PT, UP0, 0x80, 0x0 ;  /* 0x000000000000781c */ /* 0x000fe20003f0f008 */
[----:B0-----:R-:W-:Y:S01]  /*7180*/  FMUL.FTZ R4, R131, R5 ;  /* 0x0000000583047220 */ /* 0x001fe20000410000 */
[----:B------:R-:W-:Y:S01]  /*7190*/  MOV R23, c[0x0][0x16c] ;  /* 0x00005b0000177a02 */ /* 0x000fe20000000f00 */
[-C--:B------:R-:W-:Y:S01]  /*71a0*/  FFMA.FTZ R16, R102, R13.reuse, -R9 ;  /* 0x0000000d66107223 */ /* 0x080fe20000010809 */
[----:B------:R-:W-:Y:S01]  /*71b0*/  ISETP.NE.OR P0, PT, R236, RZ, !P0 ;  /* 0x000000ffec00720c */ /* 0x000fe20004705670 */
[----:B------:R0:W2:Y:S01]  /*71c0*/  MUFU.EX2 R9, R4 ;  /* 0x0000000400097308 */ /* 0x0000a20000000800 */
[----:B------:R-:W-:Y:S01]  /*71d0*/  FMUL.FTZ R15, R101, R13 ;  /* 0x0000000d650f7220 */ /* 0x000fe20000410000 */
[----:B------:R-:W-:Y:S01]  /*71e0*/  HFMA2.MMA R60, -RZ, RZ, 1.875, 0 ;  /* 0x3f800000ff3c7435 */ /* 0x000fe200000001ff */
[----:B------:R-:W-:Y:S01]  /*71f0*/  FMUL.FTZ R13, R130, R5 ;  /* 0x00000005820d7220 */ /* 0x000fe20000410000 */
[----:B------:R-:W-:Y:S01]  /*7200*/  MOV R61, RZ ;  /* 0x000000ff003d7202 */ /* 0x000fe20000000f00 */
[----:B------:R-:W-:Y:S01]  /*7210*/  FFMA.FTZ R15, R102, R14, R15 ;  /* 0x0000000e660f7223 */ /* 0x000fe2000001000f */
[----:B------:R-:W-:Y:S01]  /*7220*/  MOV R14, UR24 ;  /* 0x00000018000e7c02 */ /* 0x000fe20008000f00 */
[----:B-1----:R-:W-:Y:S01]  /*7230*/  FMUL.FTZ R86, R10, R86 ;  /* 0x000000560a567220 */ /* 0x002fe20000410000 */
[----:B------:R-:W-:Y:S01]  /*7240*/  CS2R R62, SRZ ;  /* 0x00000000003e7805 */ /* 0x000fe2000001ff00 */
[----:B0-----:R-:W-:Y:S01]  /*7250*/  PRMT R4, RZ, 0x5410, R167 ;  /* 0x00005410ff047816 */ /* 0x001fe200000000a7 */
[----:B------:R-:W-:Y:S01]  /*7260*/  FADD.FTZ R15, RZ, R15 ;  /* 0x0000000fff0f7221 */ /* 0x000fe20000010000 */
[----:B------:R-:W0:Y:S01]  /*7270*/  MUFU.EX2 R13, R13 ;  /* 0x0000000d000d7308 */ /* 0x000e220000000800 */
[----:B------:R-:W-:Y:S01]  /*7280*/  @!P0 IADD3 R14, R14, -0x2, RZ ;  /* 0xfffffffe0e0e8810 */ /* 0x000fe20007ffe0ff */
[----:B------:R-:W-:-:S02]  /*7290*/  FMUL.FTZ R85, R10, R85 ;  /* 0x000000550a557220 */ /* 0x000fc40000410000 */
[----:B------:R-:W-:Y:S02]  /*72a0*/  FMUL.FTZ R197, R139, R4 ;  /* 0x000000048bc57220 */ /* 0x000fe40000410000 */
[----:B------:R-:W-:Y:S02]  /*72b0*/  FMUL.FTZ R21, R99, R15 ;  /* 0x0000000f63157220 */ /* 0x000fe40000410000 */
[----:B------:R-:W-:Y:S02]  /*72c0*/  FADD.FTZ R16, R197, R16 ;  /* 0x00000010c5107221 */ /* 0x000fe40000010000 */
[----:B--2---:R-:W-:Y:S02]  /*72d0*/  FMUL.FTZ R84, R9, R84 ;  /* 0x0000005409547220 */ /* 0x004fe40000410000 */
[-C--:B------:R-:W-:Y:S02]  /*72e0*/  FMUL.FTZ R4, R99, R16.reuse ;  /* 0x0000001063047220 */ /* 0x080fe40000410000 */
[----:B------:R-:W-:-:S02]  /*72f0*/  FFMA.FTZ R21, R100, R16, -R21 ;  /* 0x0000001064157223 */ /* 0x000fc40000010815 */
[----:B------:R-:W-:Y:S02]  /*7300*/  FFMA.FTZ R16, R100, R15, R4 ;  /* 0x0000000f64107223 */ /* 0x000fe40000010004 */
[----:B------:R-:W-:Y:S02]  /*7310*/  FMUL.FTZ R4, R129, R5 ;  /* 0x0000000581047220 */ /* 0x000fe40000410000 */
[----:B------:R-:W-:Y:S01]  /*7320*/  @!P0 IMAD R15, R14, R23, UR7 ;  /* 0x000000070e0f8e24 */ /* 0x000fe2000f8e0217 */
[----:B------:R-:W-:Y:S01]  /*7330*/  PRMT R23, RZ, 0x5410, R166 ;  /* 0x00005410ff177816 */ /* 0x000fe200000000a6 */
[----:B------:R1:W2:Y:S01]  /*7340*/  MUFU.EX2 R10, R4 ;  /* 0x00000004000a7308 */ /* 0x0002a20000000800 */
[----:B------:R-:W-:Y:S02]  /*7350*/  FMUL.FTZ R14, R128, R5 ;  /* 0x00000005800e7220 */ /* 0x000fe40000410000 */
[----:B------:R-:W-:Y:S02]  /*7360*/  FADD.FTZ R16, RZ, R16 ;  /* 0x00000010ff107221 */ /* 0x000fe40000010000 */
[----:B------:R-:W-:-:S02]  /*7370*/  FMUL.FTZ R196, R138, R23 ;  /* 0x000000178ac47220 */ /* 0x000fc40000410000 */
[----:B------:R-:W-:Y:S01]  /*7380*/  FMUL.FTZ R22, R97, R16 ;  /* 0x0000001061167220 */ /* 0x000fe20000410000 */
[----:B------:R-:W3:Y:S01]  /*7390*/  MUFU.EX2 R14, R14 ;  /* 0x0000000e000e7308 */ /* 0x000ee20000000800 */
[----:B-1----:R-:W-:-:S04]  /*73a0*/  @!P0 IMAD.WIDE R4, R15, R24, UR40 ;  /* 0x000000280f048e25 */ /* 0x002fc8000f8e0218 */
[----:B------:R-:W-:Y:S01]  /*73b0*/  FADD.FTZ R21, R196, R21 ;  /* 0x00000015c4157221 */ /* 0x000fe20000010000 */
[----:B------:R1:W5:Y:S01]  /*73c0*/  @!P0 LDG.E.128 R60, [R4.64] ;  /* 0x00000020043c8981 */ /* 0x000362000c1e1d00 */
[----:B------:R-:W-:Y:S02]  /*73d0*/  FMUL.FTZ R83, R9, R83 ;  /* 0x0000005309537220 */ /* 0x000fe40000410000 */
[-C--:B------:R-:W-:Y:S02]  /*73e0*/  FMUL.FTZ R15, R97, R21.reuse ;  /* 0x00000015610f7220 */ /* 0x080fe40000410000 */
[C---:B------:R-:W-:Y:S01]  /*73f0*/  FFMA.FTZ R22, R98.reuse, R21, -R22 ;  /* 0x0000001562167223 */ /* 0x040fe20000010816 */
[----:B-1----:R-:W-:Y:S01]  /*7400*/  PRMT R4, RZ, 0x5410, R165 ;  /* 0x00005410ff047816 */ /* 0x002fe200000000a5 */
[----:B------:R-:W-:-:S04]  /*7410*/  FFMA.FTZ R15, R98, R16, R15 ;  /* 0x00000010620f7223 */ /* 0x000fc8000001000f */
[----:B------:R-:W-:-:S04]  /*7420*/  FMUL.FTZ R195, R137, R4 ;  /* 0x0000000489c37220 */ /* 0x000fc80000410000 */
[----:B------:R-:W-:Y:S02]  /*7430*/  FADD.FTZ R22, R195, R22 ;  /* 0x00000016c3167221 */ /* 0x000fe40000010000 */
[----:B------:R-:W-:Y:S02]  /*7440*/  FADD.FTZ R15, RZ, R15 ;  /* 0x0000000fff0f7221 */ /* 0x000fe40000010000 */
[----:B------:R-:W-:Y:S02]  /*7450*/  FMUL.FTZ R4, R93, R22 ;  /* 0x000000165d047220 */ /* 0x000fe40000410000 */
[C---:B0-----:R-:W-:Y:S02]  /*7460*/  FMUL.FTZ R82, R13.reuse, R82 ;  /* 0x000000520d527220 */ /* 0x041fe40000410000 */
[----:B------:R-:W-:Y:S01]  /*7470*/  FMUL.FTZ R81, R13, R81 ;  /* 0x000000510d517220 */ /* 0x000fe20000410000 */
[----:B------:R-:W-:Y:S01]  /*7480*/  PRMT R13, RZ, 0x5410, R164 ;  /* 0x00005410ff0d7816 */ /* 0x000fe200000000a4 */
[----:B------:R-:W-:-:S02]  /*7490*/  FMUL.FTZ R9, R93, R15 ;  /* 0x0000000f5d097220 */ /* 0x000fc40000410000 */
[----:B------:R-:W-:Y:S02]  /*74a0*/  FFMA.FTZ R15, R96, R15, R4 ;  /* 0x0000000f600f7223 */ /* 0x000fe40000010004 */
[-C--:B------:R-:W-:Y:S02]  /*74b0*/  FMUL.FTZ R4, R120, R107.reuse ;  /* 0x0000006b78047220 */ /* 0x080fe40000410000 */
[----:B------:R-:W-:Y:S02]  /*74c0*/  FFMA.FTZ R9, R96, R22, -R9 ;  /* 0x0000001660097223 */ /* 0x000fe40000010809 */
[C---:B------:R-:W-:Y:S02]  /*74d0*/  FMUL.FTZ R5, R121.reuse, R107 ;  /* 0x0000006b79057220 */ /* 0x040fe40000410000 */
[----:B------:R-:W-:Y:S02]  /*74e0*/  FMUL.FTZ R194, R136, R13 ;  /* 0x0000000d88c27220 */ /* 0x000fe40000410000 */
[----:B------:R-:W-:-:S02]  /*74f0*/  FFMA.FTZ R4, R121, R108, R4 ;  /* 0x0000006c79047223 */ /* 0x000fc40000010004 */
[C---:B--2---:R-:W-:Y:S02]  /*7500*/  FMUL.FTZ R80, R10.reuse, R80 ;  /* 0x000000500a507220 */ /* 0x044fe40000410000 */
[----:B------:R-:W-:Y:S02]  /*7510*/  FMUL.FTZ R59, R10, R59 ;  /* 0x0000003b0a3b7220 */ /* 0x000fe40000410000 */
[----:B------:R-:W-:Y:S02]  /*7520*/  FFMA.FTZ R5, R120, R108, -R5 ;  /* 0x0000006c78057223 */ /* 0x000fe40000010805 */
[----:B------:R-:W-:Y:S02]  /*7530*/  FADD.FTZ R10, R194, R9 ;  /* 0x00000009c20a7221 */ /* 0x000fe40000010000 */
[C---:B------:R-:W-:Y:S02]  /*7540*/  FMUL.FTZ R9, R105.reuse, R4 ;  /* 0x0000000469097220 */ /* 0x040fe40000410000 */
[----:B------:R-:W-:-:S02]  /*7550*/  FMUL.FTZ R13, R105, R5 ;  /* 0x00000005690d7220 */ /* 0x000fc40000410000 */
[C---:B------:R-:W-:Y:S02]  /*7560*/  FFMA.FTZ R9, R106.reuse, R5, -R9 ;  /* 0x000000056a097223 */ /* 0x040fe40000010809 */
[----:B------:R-:W-:Y:S02]  /*7570*/  FADD.FTZ R15, RZ, R15 ;  /* 0x0000000fff0f7221 */ /* 0x000fe40000010000 */
[----:B------:R-:W-:Y:S01]  /*7580*/  FFMA.FTZ R13, R106, R4, R13 ;  /* 0x000000046a0d7223 */ /* 0x000fe2000001000d */
[----:B------:R-:W-:Y:S01]  /*7590*/  PRMT R16, RZ, 0x5410, R163 ;  /* 0x00005410ff107816 */ /* 0x000fe200000000a3 */
[----:B------:R-:W-:Y:S02]  /*75a0*/  FMUL.FTZ R5, R103, R9 ;  /* 0x0000000967057220 */ /* 0x000fe40000410000 */
[----:B------:R-:W-:Y:S02]  /*75b0*/  FMUL.FTZ R21, R91, R15 ;  /* 0x0000000f5b157220 */ /* 0x000fe40000410000 */
[----:B------:R-:W-:-:S02]  /*75c0*/  FMUL.FTZ R4, R103, R13 ;  /* 0x0000000d67047220 */ /* 0x000fc40000410000 */
[C---:B---3--:R-:W-:Y:S02]  /*75d0*/  FMUL.FTZ R58, R14.reuse, R58 ;  /* 0x0000003a0e3a7220 */ /* 0x048fe40000410000 */
[----:B------:R-:W-:Y:S02]  /*75e0*/  FMUL.FTZ R57, R14, R57 ;  /* 0x000000390e397220 */ /* 0x000fe40000410000 */
[----:B------:R-:W-:Y:S02]  /*75f0*/  FFMA.FTZ R5, R104, R13, R5 ;  /* 0x0000000d68057223 */ /* 0x000fe40000010005 */
[-C--:B------:R-:W-:Y:S02]  /*7600*/  FMUL.FTZ R14, R91, R10.reuse ;  /* 0x0000000a5b0e7220 */ /* 0x080fe40000410000 */
[----:B------:R-:W-:Y:S02]  /*7610*/  FFMA.FTZ R10, R92, R10, -R21 ;  /* 0x0000000a5c0a7223 */ /* 0x000fe40000010815 */
[----:B------:R-:W-:-:S02]  /*7620*/  FMUL.FTZ R193, R135, R16 ;  /* 0x0000001087c17220 */ /* 0x000fc40000410000 */
[----:B------:R-:W-:Y:S02]  /*7630*/  FFMA.FTZ R4, R104, R9, -R4 ;  /* 0x0000000968047223 */ /* 0x000fe40000010804 */
[-C--:B------:R-:W-:Y:S02]  /*7640*/  FMUL.FTZ R9, R101, R5.reuse ;  /* 0x0000000565097220 */ /* 0x080fe40000410000 */
[----:B------:R-:W-:Y:S02]  /*7650*/  FADD.FTZ R13, R193, R10 ;  /* 0x0000000ac10d7221 */ /* 0x000fe40000010000 */
[-C--:B------:R-:W-:Y:S02]  /*7660*/  FMUL.FTZ R10, R101, R4.reuse ;  /* 0x00000004650a7220 */ /* 0x080fe40000410000 */
[C---:B------:R-:W-:Y:S02]  /*7670*/  FFMA.FTZ R9, R102.reuse, R4, -R9 ;  /* 0x0000000466097223 */ /* 0x040fe40000010809 */
[----:B------:R-:W-:-:S02]  /*7680*/  FFMA.FTZ R10, R102, R5, R10 ;  /* 0x00000005660a7223 */ /* 0x000fc4000001000a */
[C---:B------:R-:W-:Y:S02]  /*7690*/  FMUL.FTZ R5, R99.reuse, R9 ;  /* 0x0000000963057220 */ /* 0x040fe40000410000 */
[----:B------:R-:W-:Y:S02]  /*76a0*/  FFMA.FTZ R14, R92, R15, R14 ;  /* 0x0000000f5c0e7223 */ /* 0x000fe4000001000e */
[-C--:B------:R-:W-:Y:S02]  /*76b0*/  FMUL.FTZ R4, R99, R10.reuse ;  /* 0x0000000a63047220 */ /* 0x080fe40000410000 */
[C---:B------:R-:W-:Y:S02]  /*76c0*/  FFMA.FTZ R5, R100.reuse, R10, R5 ;  /* 0x0000000a64057223 */ /* 0x040fe40000010005 */
[----:B------:R-:W-:Y:S02]  /*76d0*/  FADD.FTZ R14, RZ, R14 ;  /* 0x0000000eff0e7221 */ /* 0x000fe40000010000 */
[----:B------:R-:W-:-:S02]  /*76e0*/  FFMA.FTZ R4, R100, R9, -R4 ;  /* 0x0000000964047223 */ /* 0x000fc40000010804 */
[----:B------:R-:W-:Y:S02]  /*76f0*/  FMUL.FTZ R9, R97, R5 ;  /* 0x0000000561097220 */ /* 0x000fe40000410000 */
[----:B------:R-:W-:Y:S02]  /*7700*/  FMUL.FTZ R15, R89, R14 ;  /* 0x0000000e590f7220 */ /* 0x000fe40000410000 */
[-C--:B------:R-:W-:Y:S02]  /*7710*/  FMUL.FTZ R10, R97, R4.reuse ;  /* 0x00000004610a7220 */ /* 0x080fe40000410000 */
[----:B------:R-:W-:Y:S02]  /*7720*/  FFMA.FTZ R9, R98, R4, -R9 ;  /* 0x0000000462097223 */ /* 0x000fe40000010809 */
[-C--:B------:R-:W-:Y:S02]  /*7730*/  FMUL.FTZ R21, R89, R13.reuse ;  /* 0x0000000d59157220 */ /* 0x080fe40000410000 */
[----:B------:R-:W-:Y:S01]  /*7740*/  FFMA.FTZ R15, R90, R13, -R15 ;  /* 0x0000000d5a0f7223 */ /* 0x000fe2000001080f */
[----:B------:R-:W-:Y:S01]  /*7750*/  PRMT R13, RZ, 0x5410, R162 ;  /* 0x00005410ff0d7816 */ /* 0x000fe200000000a2 */
[----:B------:R-:W-:-:S02]  /*7760*/  FFMA.FTZ R10, R98, R5, R10 ;  /* 0x00000005620a7223 */ /* 0x000fc4000001000a */
[C---:B------:R-:W-:Y:S02]  /*7770*/  FMUL.FTZ R5, R93.reuse, R9 ;  /* 0x000000095d057220 */ /* 0x040fe40000410000 */
[-C--:B------:R-:W-:Y:S02]  /*7780*/  FMUL.FTZ R4, R93, R10.reuse ;  /* 0x0000000a5d047220 */ /* 0x080fe40000410000 */
[----:B------:R-:W-:Y:S02]  /*7790*/  FFMA.FTZ R5, R96, R10, R5 ;  /* 0x0000000a60057223 */ /* 0x000fe40000010005 */
[----:B------:R-:W-:Y:S02]  /*77a0*/  FMUL.FTZ R192, R134, R13 ;  /* 0x0000000d86c07220 */ /* 0x000fe40000410000 */
[----:B------:R-:W-:Y:S02]  /*77b0*/  FFMA.FTZ R21, R90, R14, R21 ;  /* 0x0000000e5a157223 */ /* 0x000fe40000010015 */
[----:B------:R-:W-:-:S02]  /*77c0*/  FFMA.FTZ R4, R96, R9, -R4 ;  /* 0x0000000960047223 */ /* 0x000fc40000010804 */
[C---:B------:R-:W-:Y:S02]  /*77d0*/  FMUL.FTZ R9, R91.reuse, R5 ;  /* 0x000000055b097220 */ /* 0x040fe40000410000 */
[----:B------:R-:W-:Y:S02]  /*77e0*/  FADD.FTZ R15, R192, R15 ;  /* 0x0000000fc00f7221 */ /* 0x000fe40000010000 */
[----:B------:R-:W-:Y:S02]  /*77f0*/  FADD.FTZ R21, RZ, R21 ;  /* 0x00000015ff157221 */ /* 0x000fe40000010000 */
[-C--:B------:R-:W-:Y:S01]  /*7800*/  FMUL.FTZ R10, R91, R4.reuse ;  /* 0x000000045b0a7220 */ /* 0x080fe20000410000 */
[----:B------:R-:W-:Y:S01]  /*7810*/  PRMT R22, RZ, 0x5410, R161 ;  /* 0x00005410ff167816 */ /* 0x000fe200000000a1 */
[----:B------:R-:W-:Y:S02]  /*7820*/  FFMA.FTZ R9, R92, R4, -R9 ;  /* 0x000000045c097223 */ /* 0x000fe40000010809 */
[----:B------:R-:W-:-:S02]  /*7830*/  FMUL.FTZ R16, R87, R15 ;  /* 0x0000000f57107220 */ /* 0x000fc40000410000 */
[----:B------:R-:W-:Y:S02]  /*7840*/  FMUL.FTZ R13, R87, R21 ;  /* 0x00000015570d7220 */ /* 0x000fe40000410000 */
[----:B------:R-:W-:Y:S02]  /*7850*/  FFMA.FTZ R10, R92, R5, R10 ;  /* 0x000000055c0a7223 */ /* 0x000fe4000001000a */
[----:B------:R-:W-:Y:S02]  /*7860*/  FMUL.FTZ R5, R89, R9 ;  /* 0x0000000959057220 */ /* 0x000fe40000410000 */
[C---:B------:R-:W-:Y:S02]  /*7870*/  FFMA.FTZ R16, R88.reuse, R21, R16 ;  /* 0x0000001558107223 */ /* 0x040fe40000010010 */
[----:B------:R-:W-:Y:S02]  /*7880*/  FFMA.FTZ R14, R88, R15, -R13 ;  /* 0x0000000f580e7223 */ /* 0x000fe4000001080d */
[----:B------:R-:W-:-:S02]  /*7890*/  FMUL.FTZ R191, R133, R22 ;  /* 0x0000001685bf7220 */ /* 0x000fc40000410000 */
[-C--:B------:R-:W-:Y:S02]  /*78a0*/  FMUL.FTZ R4, R89, R10.reuse ;  /* 0x0000000a59047220 */ /* 0x080fe40000410000 */
[C---:B------:R-:W-:Y:S02]  /*78b0*/  FFMA.FTZ R5, R90.reuse, R10, R5 ;  /* 0x0000000a5a057223 */ /* 0x040fe40000010005 */
[----:B------:R-:W-:Y:S02]  /*78c0*/  FADD.FTZ R16, RZ, R16 ;  /* 0x00000010ff107221 */ /* 0x000fe40000010000 */
[----:B------:R-:W-:Y:S01]  /*78d0*/  FADD.FTZ R14, R191, R14 ;  /* 0x0000000ebf0e7221 */ /* 0x000fe20000010000 */
[----:B------:R-:W-:Y:S01]  /*78e0*/  PRMT R21, RZ, 0x5410, R160 ;  /* 0x00005410ff157816 */ /* 0x000fe200000000a0 */
[----:B------:R-:W-:Y:S02]  /*78f0*/  FFMA.FTZ R4, R90, R9, -R4 ;  /* 0x000000095a047223 */ /* 0x000fe40000010804 */
[----:B------:R-:W-:-:S02]  /*7900*/  FMUL.FTZ R9, R87, R5 ;  /* 0x0000000557097220 */ /* 0x000fc40000410000 */
[C---:B------:R-:W-:Y:S02]  /*7910*/  FMUL.FTZ R13, R85.reuse, R16 ;  /* 0x00000010550d7220 */ /* 0x040fe40000410000 */
[----:B------:R-:W-:Y:S02]  /*7920*/  FMUL.FTZ R15, R85, R14 ;  /* 0x0000000e550f7220 */ /* 0x000fe40000410000 */
[-C--:B------:R-:W-:Y:S02]  /*7930*/  FMUL.FTZ R10, R87, R4.reuse ;  /* 0x00000004570a7220 */ /* 0x080fe40000410000 */
[----:B------:R-:W-:Y:S02]  /*7940*/  FFMA.FTZ R9, R88, R4, -R9 ;  /* 0x0000000458097223 */ /* 0x000fe40000010809 */
[----:B------:R-:W-:Y:S02]  /*7950*/  FFMA.FTZ R13, R86, R14, -R13 ;  /* 0x0000000e560d7223 */ /* 0x000fe4000001080d */
[----:B------:R-:W-:-:S02]  /*7960*/  FMUL.FTZ R190, R132, R21 ;  /* 0x0000001584be7220 */ /* 0x000fc40000410000 */
[----:B------:R-:W-:Y:S02]  /*7970*/  FFMA.FTZ R15, R86, R16, R15 ;  /* 0x00000010560f7223 */ /* 0x000fe4000001000f */
[----:B------:R-:W-:Y:S02]  /*7980*/  FFMA.FTZ R10, R88, R5, R10 ;  /* 0x00000005580a7223 */ /* 0x000fe4000001000a */
[C---:B------:R-:W-:Y:S02]  /*7990*/  FMUL.FTZ R5, R85.reuse, R9 ;  /* 0x0000000955057220 */ /* 0x040fe40000410000 */
[----:B------:R-:W-:Y:S02]  /*79a0*/  FADD.FTZ R13, R190, R13 ;  /* 0x0000000dbe0d7221 */ /* 0x000fe40000010000 */
[----:B------:R-:W-:Y:S02]  /*79b0*/  FADD.FTZ R15, RZ, R15 ;  /* 0x0000000fff0f7221 */ /* 0x000fe40000010000 */
[-C--:B------:R-:W-:Y:S01]  /*79c0*/  FMUL.FTZ R4, R85, R10.reuse ;  /* 0x0000000a55047220 */ /* 0x080fe20000410000 */
[----:B------:R-:W-:Y:S01]  /*79d0*/  PRMT R22, RZ, 0x5410, R159 ;  /* 0x00005410ff167816 */ /* 0x000fe2000000009f */
[----:B------:R-:W-:-:S02]  /*79e0*/  FFMA.FTZ R5, R86, R10, R5 ;  /* 0x0000000a56057223 */ /* 0x000fc40000010005 */
[C---:B------:R-:W-:Y:S02]  /*79f0*/  FMUL.FTZ R16, R83.reuse, R13 ;  /* 0x0000000d53107220 */ /* 0x040fe40000410000 */
[C---:B------:R-:W-:Y:S02]  /*7a00*/  FMUL.FTZ R14, R83.reuse, R15 ;  /* 0x0000000f530e7220 */ /* 0x040fe40000410000 */
[----:B------:R-:W-:Y:S02]  /*7a10*/  FFMA.FTZ R4, R86, R9, -R4 ;  /* 0x0000000956047223 */ /* 0x000fe40000010804 */
[----:B------:R-:W-:Y:S02]  /*7a20*/  FMUL.FTZ R9, R83, R5 ;  /* 0x0000000553097220 */ /* 0x000fe40000410000 */
[C---:B------:R-:W-:Y:S01]  /*7a30*/  FFMA.FTZ R16, R84.reuse, R15, R16 ;  /* 0x0000000f54107223 */ /* 0x040fe20000010010 */
[----:B-----5:R0:W1:Y:S01]  /*7a40*/  R2UR UR34, R2 ;  /* 0x00000000022273c2 */ /* 0x02006200000e0000 */
[----:B------:R-:W-:-:S02]  /*7a50*/  FFMA.FTZ R14, R84, R13, -R14 ;  /* 0x0000000d540e7223 */ /* 0x000fc4000001080e */
[----:B------:R-:W-:Y:S02]  /*7a60*/  FMUL.FTZ R189, R131, R22 ;  /* 0x0000001683bd7220 */ /* 0x000fe40000410000 */
[-C--:B------:R-:W-:Y:S02]  /*7a70*/  FMUL.FTZ R10, R83, R4.reuse ;  /* 0x00000004530a7220 */ /* 0x080fe40000410000 */
[C---:B------:R-:W-:Y:S02]  /*7a80*/  FFMA.FTZ R9, R84.reuse, R4, -R9 ;  /* 0x0000000454097223 */ /* 0x040fe40000010809 */
[----:B------:R-:W-:Y:S01]  /*7a90*/  FADD.FTZ R16, RZ, R16 ;  /* 0x00000010ff107221 */ /* 0x000fe20000010000 */
[----:B------:R2:W3:Y:S01]  /*7aa0*/  R2UR UR35, R3 ;  /* 0x00000000032373c2 */ /* 0x0004e200000e0000 */
[----:B------:R-:W-:Y:S02]  /*7ab0*/  FADD.FTZ R14, R189, R14 ;  /* 0x0000000ebd0e7221 */ /* 0x000fe40000010000 */
[----:B------:R-:W-:-:S02]  /*7ac0*/  FFMA.FTZ R10, R84, R5, R10 ;  /* 0x00000005540a7223 */ /* 0x000fc4000001000a */
[C---:B------:R-:W-:Y:S02]  /*7ad0*/  FMUL.FTZ R5, R81.reuse, R9 ;  /* 0x0000000951057220 */ /* 0x040fe40000410000 */
[C---:B------:R-:W-:Y:S01]  /*7ae0*/  FMUL.FTZ R13, R81.reuse, R16 ;  /* 0x00000010510d7220 */ /* 0x040fe20000410000 */
[----:B--2---:R-:W-:Y:S01]  /*7af0*/  PRMT R3, RZ, 0x5410, R158 ;  /* 0x00005410ff037816 */ /* 0x004fe2000000009e */
[C---:B------:R-:W-:Y:S02]  /*7b00*/  FMUL.FTZ R15, R81.reuse, R14 ;  /* 0x0000000e510f7220 */ /* 0x040fe40000410000 */
[-C--:B------:R-:W-:Y:S02]  /*7b10*/  FMUL.FTZ R4, R81, R10.reuse ;  /* 0x0000000a51047220 */ /* 0x080fe40000410000 */
[C---:B------:R-:W-:Y:S02]  /*7b20*/  FFMA.FTZ R5, R82.reuse, R10, R5 ;  /* 0x0000000a52057223 */ /* 0x040fe40000010005 */
[----:B------:R-:W-:-:S02]  /*7b30*/  FFMA.FTZ R13, R82, R14, -R13 ;  /* 0x0000000e520d7223 */ /* 0x000fc4000001080d */
[----:B------:R-:W-:Y:S02]  /*7b40*/  FMUL.FTZ R188, R130, R3 ;  /* 0x0000000382bc7220 */ /* 0x000fe40000410000 */
[C---:B------:R-:W-:Y:S02]  /*7b50*/  FFMA.FTZ R15, R82.reuse, R16, R15 ;  /* 0x00000010520f7223 */ /* 0x040fe4000001000f */
[----:B------:R-:W-:Y:S02]  /*7b60*/  FFMA.FTZ R4, R82, R9, -R4 ;  /* 0x0000000952047223 */ /* 0x000fe40000010804 */
[----:B------:R-:W-:Y:S02]  /*7b70*/  FMUL.FTZ R9, R59, R5 ;  /* 0x000000053b097220 */ /* 0x000fe40000410000 */
[----:B------:R-:W-:Y:S02]  /*7b80*/  FADD.FTZ R13, R188, R13 ;  /* 0x0000000dbc0d7221 */ /* 0x000fe40000010000 */
[----:B------:R-:W-:-:S02]  /*7b90*/  FADD.FTZ R15, RZ, R15 ;  /* 0x0000000fff0f7221 */ /* 0x000fc40000010000 */
[CC--:B------:R-:W-:Y:S02]  /*7ba0*/  FMUL.FTZ R65, R59.reuse, R4.reuse ;  /* 0x000000043b417220 */ /* 0x0c0fe40000410000 */
[C---:B------:R-:W-:Y:S01]  /*7bb0*/  FFMA.FTZ R64, R80.reuse, R4, -R9 ;  /* 0x0000000450407223 */ /* 0x040fe20000010809 */
[----:B------:R-:W-:Y:S01]  /*7bc0*/  PRMT R4, RZ, 0x5410, R157 ;  /* 0x00005410ff047816 */ /* 0x000fe2000000009d */
[C---:B------:R-:W-:Y:S01]  /*7bd0*/  FMUL.FTZ R3, R59.reuse, R13 ;  /* 0x0000000d3b037220 */ /* 0x040fe20000410000 */
[----:B------:R-:W-:Y:S01]  /*7be0*/  PRMT R55, RZ, 0x5410, R55 ;  /* 0x00005410ff377816 */ /* 0x000fe20000000037 */
[-C--:B0-----:R-:W-:Y:S01]  /*7bf0*/  FMUL.FTZ R2, R59, R15.reuse ;  /* 0x0000000f3b027220 */ /* 0x081fe20000410000 */
[----:B------:R-:W-:Y:S01]  /*7c00*/  PRMT R56, RZ, 0x5410, R56 ;  /* 0x00005410ff387816 */ /* 0x000fe20000000038 */
[C---:B------:R-:W-:Y:S01]  /*7c10*/  FFMA.FTZ R3, R80.reuse, R15, R3 ;  /* 0x0000000f50037223 */ /* 0x040fe20000010003 */
[----:B------:R-:W-:Y:S01]  /*7c20*/  PRMT R51, RZ, 0x5410, R51 ;  /* 0x00005410ff337816 */ /* 0x000fe20000000033 */
[----:B------:R-:W-:-:S02]  /*7c30*/  FFMA.FTZ R65, R80, R5, R65 ;  /* 0x0000000550417223 */ /* 0x000fc40000010041 */
[----:B------:R-:W-:Y:S02]  /*7c40*/  FFMA.FTZ R2, R80, R13, -R2 ;  /* 0x0000000d50027223 */ /* 0x000fe40000010802 */
[----:B------:R-:W-:Y:S02]  /*7c50*/  FMUL.FTZ R187, R129, R4 ;  /* 0x0000000481bb7220 */ /* 0x000fe40000410000 */
[----:B-1----:R-:W-:Y:S02]  /*7c60*/  FMUL.FTZ R5, R55, UR34 ;  /* 0x0000002237057c20 */ /* 0x002fe40008410000 */
[----:B------:R-:W-:Y:S01]  /*7c70*/  FADD.FTZ R67, RZ, R3 ;  /* 0x00000003ff437221 */ /* 0x000fe20000010000 */
[----:B------:R-:W-:Y:S01]  /*7c80*/  PRMT R52, RZ, 0x5410, R52 ;  /* 0x00005410ff347816 */ /* 0x000fe20000000034 */
[----:B------:R-:W-:Y:S01]  /*7c90*/  FADD.FTZ R4, R187, R2 ;  /* 0x00000002bb047221 */ /* 0x000fe20000010000 */
[----:B------:R-:W-:Y:S01]  /*7ca0*/  PRMT R43, RZ, 0x5410, R43 ;  /* 0x00005410ff2b7816 */ /* 0x000fe2000000002b */
[----:B---3--:R-:W-:-:S02]  /*7cb0*/  FFMA.FTZ R2, R56, UR35, R5 ;  /* 0x0000002338027c23 */ /* 0x008fc40008010005 */
[----:B------:R-:W-:Y:S02]  /*7cc0*/  FMUL.FTZ R3, R55, UR35 ;  /* 0x0000002337037c20 */ /* 0x000fe40008410000 */
[----:B------:R-:W-:Y:S02]  /*7cd0*/  FMUL.FTZ R5, R51, UR35 ;  /* 0x0000002333057c20 */ /* 0x000fe40008410000 */
[----:B------:R-:W-:Y:S01]  /*7ce0*/  FMUL.FTZ R9, R57, R67 ;  /* 0x0000004339097220 */ /* 0x000fe20000410000 */
[----:B------:R-:W-:Y:S01]  /*7cf0*/  PRMT R49, RZ, 0x5410, R49 ;  /* 0x00005410ff317816 */ /* 0x000fe20000000031 */
[----:B------:R-:W-:Y:S01]  /*7d00*/  FADD.FTZ R53, R127, R127 ;  /* 0x0000007f7f357221 */ /* 0x000fe20000010000 */
[----:B------:R-:W-:Y:S01]  /*7d10*/  PRMT R44, RZ, 0x5410, R44 ;  /* 0x00005410ff2c7816 */ /* 0x000fe2000000002c */
[----:B------:R-:W-:Y:S01]  /*7d20*/  FFMA.FTZ R54, R56, UR34, -R3 ;  /* 0x0000002238367c23 */ /* 0x000fe20008010803 */
[----:B------:R-:W-:Y:S01]  /*7d30*/  PRMT R35, RZ, 0x5410, R35 ;  /* 0x00005410ff237816 */ /* 0x000fe20000000023 */
[----:B------:R-:W-:-:S02]  /*7d40*/  FFMA.FTZ R48, R52, UR34, -R5 ;  /* 0x0000002234307c23 */ /* 0x000fc40008010805 */
[----:B------:R-:W-:Y:S02]  /*7d50*/  FFMA.FTZ R3, R58, R4, -R9 ;  /* 0x000000043a037223 */ /* 0x000fe40000010809 */
[----:B------:R-:W-:Y:S01]  /*7d60*/  FMUL.FTZ R5, R43, UR35 ;  /* 0x000000232b057c20 */ /* 0x000fe20008410000 */
[----:B------:R-:W-:Y:S01]  /*7d70*/  PRMT R50, RZ, 0x5410, R50 ;  /* 0x00005410ff327816 */ /* 0x000fe20000000032 */
[----:B------:R-:W-:Y:S01]  /*7d80*/  FMUL.FTZ R9, R51, UR34 ;  /* 0x0000002233097c20 */ /* 0x000fe20008410000 */
[----:B------:R-:W-:Y:S01]  /*7d90*/  PRMT R41, RZ, 0x5410, R41 ;  /* 0x00005410ff297816 */ /* 0x000fe20000000029 */
[----:B------:R-:W-:Y:S01]  /*7da0*/  FMUL.FTZ R54, R53, R54 ;  /* 0x0000003635367220 */ /* 0x000fe20000410000 */
[----:B------:R-:W-:Y:S01]  /*7db0*/  PRMT R36, RZ, 0x5410, R36 ;  /* 0x00005410ff247816 */ /* 0x000fe20000000024 */
[----:B------:R-:W-:Y:S01]  /*7dc0*/  FMUL.FTZ R13, R49, UR35 ;  /* 0x00000023310d7c20 */ /* 0x000fe20008410000 */
[----:B------:R-:W-:Y:S01]  /*7dd0*/  PRMT R27, RZ, 0x5410, R27 ;  /* 0x00005410ff1b7816 */ /* 0x000fe2000000001b */
[----:B------:R-:W-:-:S02]  /*7de0*/  FMUL.FTZ R53, R53, R2 ;  /* 0x0000000235357220 */ /* 0x000fc40000410000 */
[----:B------:R-:W-:Y:S02]  /*7df0*/  FADD.FTZ R47, R126, R126 ;  /* 0x0000007e7e2f7221 */ /* 0x000fe40000010000 */
[----:B------:R-:W-:Y:S02]  /*7e00*/  FMUL.FTZ R15, R49, UR34 ;  /* 0x00000022310f7c20 */ /* 0x000fe40008410000 */
[----:B------:R-:W-:Y:S02]  /*7e10*/  FFMA.FTZ R40, R44, UR34, -R5 ;  /* 0x000000222c287c23 */ /* 0x000fe40008010805 */
[----:B------:R-:W-:Y:S02]  /*7e20*/  FFMA.FTZ R2, R52, UR35, R9 ;  /* 0x0000002334027c23 */ /* 0x000fe40008010009 */
[----:B------:R-:W-:Y:S01]  /*7e30*/  FMUL.FTZ R5, R35, UR35 ;  /* 0x0000002323057c20 */ /* 0x000fe20008410000 */
[----:B------:R-:W-:Y:S01]  /*7e40*/  PRMT R42, RZ, 0x5410, R42 ;  /* 0x00005410ff2a7816 */ /* 0x000fe2000000002a */
[----:B------:R-:W-:Y:S01]  /*7e50*/  FMUL.FTZ R9, R43, UR34 ;  /* 0x000000222b097c20 */ /* 0x000fe20008410000 */
[----:B------:R-:W-:Y:S01]  /*7e60*/  PRMT R33, RZ, 0x5410, R33 ;  /* 0x00005410ff217816 */ /* 0x000fe20000000021 */
[----:B------:R-:W-:-:S02]  /*7e70*/  FMUL.FTZ R10, R57, R4 ;  /* 0x00000004390a7220 */ /* 0x000fc40000410000 */
[----:B------:R-:W-:Y:S02]  /*7e80*/  FADD.FTZ R45, R125, R125 ;  /* 0x0000007d7d2d7221 */ /* 0x000fe40000010000 */
[C---:B------:R-:W-:Y:S01]  /*7e90*/  FFMA.FTZ R46, R50.reuse, UR34, -R13 ;  /* 0x00000022322e7c23 */ /* 0x040fe2000801080d */
[----:B------:R-:W-:Y:S01]  /*7ea0*/  PRMT R28, RZ, 0x5410, R28 ;  /* 0x00005410ff1c7816 */ /* 0x000fe2000000001c */
[----:B------:R-:W-:Y:S02]  /*7eb0*/  FFMA.FTZ R4, R50, UR35, R15 ;  /* 0x0000002332047c23 */ /* 0x000fe4000801000f */
[----:B------:R-:W-:Y:S02]  /*7ec0*/  FMUL.FTZ R48, R47, R48 ;  /* 0x000000302f307220 */ /* 0x000fe40000410000 */
        /* <DEDUP_REMOVED lines=9> */
[----:B------:R-:W-:-:S02]  /*7f60*/  FMUL.FTZ R46, R45, R46 ;  /* 0x0000002e2d2e7220 */ /* 0x000fc40000410000 */
[----:B------:R-:W-:Y:S02]  /*7f70*/  FMUL.FTZ R9, R35, UR34 ;  /* 0x0000002223097c20 */ /* 0x000fe40008410000 */
[----:B------:R-:W-:Y:S02]  /*7f80*/  FMUL.FTZ R45, R45, R4 ;  /* 0x000000042d2d7220 */ /* 0x000fe40000410000 */
[----:B------:R-:W-:Y:S02]  /*7f90*/  FADD.FTZ R37, R123, R123 ;  /* 0x0000007b7b257221 */ /* 0x000fe40000010000 */
[C---:B------:R-:W-:Y:S01]  /*7fa0*/  FFMA.FTZ R38, R42.reuse, UR34, -R13 ;  /* 0x000000222a267c23 */ /* 0x040fe2000801080d */
[----:B------:R-:W-:Y:S01]  /*7fb0*/  PRMT R25, RZ, 0x5410, R25 ;  /* 0x00005410ff197816 */ /* 0x000fe20000000019 */
[----:B------:R-:W-:Y:S01]  /*7fc0*/  FFMA.FTZ R4, R42, UR35, R15 ;  /* 0x000000232a047c23 */ /* 0x000fe2000801000f */
[----:B------:R-:W-:Y:S01]  /*7fd0*/  PRMT R20, RZ, 0x5410, R20 ;  /* 0x00005410ff147816 */ /* 0x000fe20000000014 */
[----:B------:R-:W-:-:S02]  /*7fe0*/  FMUL.FTZ R40, R39, R40 ;  /* 0x0000002827287220 */ /* 0x000fc40000410000 */
[----:B------:R-:W-:Y:S02]  /*7ff0*/  FMUL.FTZ R13, R33, UR35 ;  /* 0x00000023210d7c20 */ /* 0x000fe40008410000 */
[----:B------:R-:W-:Y:S02]  /*8000*/  FMUL.FTZ R39, R39, R2 ;  /* 0x0000000227277220 */ /* 0x000fe40000410000 */
[----:B------:R-:W-:Y:S02]  /*8010*/  FADD.FTZ R31, R122, R122 ;  /* 0x0000007a7a1f7221 */ /* 0x000fe40000010000 */
[----:B------:R-:W-:Y:S02]  /*8020*/  FMUL.FTZ R15, R33, UR34 ;  /* 0x00000022210f7c20 */ /* 0x000fe40008410000 */
[----:B------:R-:W-:Y:S02]  /*8030*/  FFMA.FTZ R24, R28, UR34, -R5 ;  /* 0x000000221c187c23 */ /* 0x000fe40008010805 */
[----:B------:R-:W-:-:S02]  /*8040*/  FFMA.FTZ R2, R36, UR35, R9 ;  /* 0x0000002324027c23 */ /* 0x000fc40008010009 */
[----:B------:R-:W-:Y:S02]  /*8050*/  FMUL.FTZ R5, R19, UR35 ;  /* 0x0000002313057c20 */ /* 0x000fe40008410000 */
[----:B------:R-:W-:Y:S02]  /*8060*/  FMUL.FTZ R38, R37, R38 ;  /* 0x0000002625267220 */ /* 0x000fe40000410000 */
[----:B------:R-:W-:Y:S01]  /*8070*/  FMUL.FTZ R9, R27, UR34 ;  /* 0x000000221b097c20 */ /* 0x000fe20008410000 */
[----:B------:R-:W-:Y:S01]  /*8080*/  PRMT R26, RZ, 0x5410, R26 ;  /* 0x00005410ff1a7816 */ /* 0x000fe2000000001a */
[----:B------:R-:W-:Y:S02]  /*8090*/  FMUL.FTZ R37, R37, R4 ;  /* 0x0000000425257220 */ /* 0x000fe40000410000 */
[----:B------:R-:W-:Y:S02]  /*80a0*/  FADD.FTZ R29, R119, R119 ;  /* 0x00000077771d7221 */ /* 0x000fe40000010000 */
[C---:B------:R-:W-:Y:S01]  /*80b0*/  FFMA.FTZ R30, R34.reuse, UR34, -R13 ;  /* 0x00000022221e7c23 */ /* 0x040fe2000801080d */
[----:B------:R-:W-:Y:S01]  /*80c0*/  PRMT R17, RZ, 0x5410, R17 ;  /* 0x00005410ff117816 */ /* 0x000fe20000000011 */
[----:B------:R-:W-:-:S02]  /*80d0*/  FFMA.FTZ R4, R34, UR35, R15 ;  /* 0x0000002322047c23 */ /* 0x000fc4000801000f */
[C---:B------:R-:W-:Y:S02]  /*80e0*/  FMUL.FTZ R32, R31.reuse, R32 ;  /* 0x000000201f207220 */ /* 0x040fe40000410000 */
[----:B------:R-:W-:Y:S02]  /*80f0*/  FMUL.FTZ R31, R31, R2 ;  /* 0x000000021f1f7220 */ /* 0x000fe40000410000 */
[----:B------:R-:W-:Y:S02]  /*8100*/  FADD.FTZ R23, R118, R118 ;  /* 0x0000007676177221 */ /* 0x000fe40000010000 */
[C---:B------:R-:W-:Y:S02]  /*8110*/  FMUL.FTZ R13, R25.reuse, UR35 ;  /* 0x00000023190d7c20 */ /* 0x040fe40008410000 */
[----:B------:R-:W-:Y:S02]  /*8120*/  FMUL.FTZ R15, R25, UR34 ;  /* 0x00000022190f7c20 */ /* 0x000fe40008410000 */
[----:B------:R-:W-:-:S02]  /*8130*/  FFMA.FTZ R16, R20, UR34, -R5 ;  /* 0x0000002214107c23 */ /* 0x000fc40008010805 */
[----:B------:R-:W-:Y:S02]  /*8140*/  FFMA.FTZ R2, R28, UR35, R9 ;  /* 0x000000231c027c23 */ /* 0x000fe40008010009 */
[----:B------:R-:W-:Y:S02]  /*8150*/  FMUL.FTZ R5, R57, R65 ;  /* 0x0000004139057220 */ /* 0x000fe40000410000 */
[----:B------:R-:W-:Y:S02]  /*8160*/  FMUL.FTZ R30, R29, R30 ;  /* 0x0000001e1d1e7220 */ /* 0x000fe40000410000 */
[----:B------:R-:W-:Y:S01]  /*8170*/  FMUL.FTZ R9, R19, UR34 ;  /* 0x0000002213097c20 */ /* 0x000fe20008410000 */
[----:B------:R-:W-:Y:S01]  /*8180*/  PRMT R18, RZ, 0x5410, R18 ;  /* 0x00005410ff127816 */ /* 0x000fe20000000012 */
[----:B------:R-:W-:Y:S02]  /*8190*/  FMUL.FTZ R29, R29, R4 ;  /* 0x000000041d1d7220 */ /* 0x000fe40000410000 */
[----:B------:R-:W-:-:S02]  /*81a0*/  FADD.FTZ R21, R117, R117 ;  /* 0x0000007575157221 */ /* 0x000fc40000010000 */
[C---:B------:R-:W-:Y:S02]  /*81b0*/  FFMA.FTZ R22, R26.reuse, UR34, -R13 ;  /* 0x000000221a167c23 */ /* 0x040fe4000801080d */
[----:B------:R-:W-:Y:S02]  /*81c0*/  FFMA.FTZ R4, R26, UR35, R15 ;  /* 0x000000231a047c23 */ /* 0x000fe4000801000f */
[----:B------:R-:W-:Y:S02]  /*81d0*/  FMUL.FTZ R24, R23, R24 ;  /* 0x0000001817187220 */ /* 0x000fe40000410000 */
[----:B------:R-:W-:Y:S01]  /*81e0*/  FMUL.FTZ R66, R57, R64 ;  /* 0x0000004039427220 */ /* 0x000fe20000410000 */
[----:B------:R-:W-:Y:S01]  /*81f0*/  PRMT R12, RZ, 0x5410, R12 ;  /* 0x00005410ff0c7816 */ /* 0x000fe2000000000c */
[----:B------:R-:W-:Y:S02]  /*8200*/  FMUL.FTZ R23, R23, R2 ;  /* 0x0000000217177220 */ /* 0x000fe40000410000 */
[----:B------:R-:W-:-:S02]  /*8210*/  FADD.FTZ R15, R116, R116 ;  /* 0x00000074740f7221 */ /* 0x000fc40000010000 */
[C---:B------:R-:W-:Y:S02]  /*8220*/  FMUL.FTZ R69, R17.reuse, UR35 ;  /* 0x0000002311457c20 */ /* 0x040fe40008410000 */
[----:B------:R-:W-:Y:S01]  /*8230*/  FFMA.FTZ R64, R58, R64, -R5 ;  /* 0x000000403a407223 */ /* 0x000fe20000010805 */
[----:B------:R-:W-:Y:S01]  /*8240*/  PRMT R5, RZ, 0x5410, R144 ;  /* 0x00005410ff057816 */ /* 0x000fe20000000090 */
[----:B------:R-:W-:Y:S02]  /*8250*/  FMUL.FTZ R71, R17, UR34 ;  /* 0x0000002211477c20 */ /* 0x000fe40008410000 */
[----:B------:R-:W-:Y:S02]  /*8260*/  FFMA.FTZ R2, R20, UR35, R9 ;  /* 0x0000002314027c23 */ /* 0x000fe40008010009 */
[C---:B------:R-:W-:Y:S01]  /*8270*/  FMUL.FTZ R22, R21.reuse, R22 ;  /* 0x0000001615167220 */ /* 0x040fe20000410000 */
[----:B------:R-:W-:Y:S01]  /*8280*/  PRMT R11, RZ, 0x5410, R11 ;  /* 0x00005410ff0b7816 */ /* 0x000fe2000000000b */
[----:B------:R-:W-:-:S02]  /*8290*/  FMUL.FTZ R21, R21, R4 ;  /* 0x0000000415157220 */ /* 0x000fc40000410000 */
[----:B------:R-:W-:Y:S02]  /*82a0*/  FADD.FTZ R13, R115, R115 ;  /* 0x00000073730d7221 */ /* 0x000fe40000010000 */
[C---:B------:R-:W-:Y:S02]  /*82b0*/  FFMA.FTZ R14, R18.reuse, UR34, -R69 ;  /* 0x00000022120e7c23 */ /* 0x040fe40008010845 */
[C---:B------:R-:W-:Y:S01]  /*82c0*/  FMUL.FTZ R16, R15.reuse, R16 ;  /* 0x000000100f107220 */ /* 0x040fe20000410000 */
[----:B------:R-:W-:Y:S01]  /*82d0*/  PRMT R7, RZ, 0x5410, R7 ;  /* 0x00005410ff077816 */ /* 0x000fe20000000007 */
[----:B------:R-:W-:Y:S02]  /*82e0*/  FFMA.FTZ R4, R18, UR35, R71 ;  /* 0x0000002312047c23 */ /* 0x000fe40008010047 */
[----:B------:R-:W-:Y:S02]  /*82f0*/  FMUL.FTZ R15, R15, R2 ;  /* 0x000000020f0f7220 */ /* 0x000fe40000410000 */
[----:B------:R-:W-:-:S02]  /*8300*/  FMUL.FTZ R2, R12, UR35 ;  /* 0x000000230c027c20 */ /* 0x000fc40008410000 */
[----:B------:R-:W-:Y:S01]  /*8310*/  FMUL.FTZ R186, R128, R5 ;  /* 0x0000000580ba7220 */ /* 0x000fe20000410000 */
[----:B------:R-:W-:Y:S01]  /*8320*/  PRMT R5, RZ, 0x5410, R0 ;  /* 0x00005410ff057816 */ /* 0x000fe20000000000 */
[C---:B------:R-:W-:Y:S01]  /*8330*/  FMUL.FTZ R14, R13.reuse, R14 ;  /* 0x0000000e0d0e7220 */ /* 0x040fe20000410000 */
[----:B------:R-:W-:Y:S01]  /*8340*/  PRMT R8, RZ, 0x5410, R8 ;  /* 0x00005410ff087816 */ /* 0x000fe20000000008 */
[----:B------:R-:W-:Y:S01]  /*8350*/  FMUL.FTZ R13, R13, R4 ;  /* 0x000000040d0d7220 */ /* 0x000fe20000410000 */
[----:B------:R-:W-:Y:S01]  /*8360*/  PRMT R6, RZ, 0x5410, R6 ;  /* 0x00005410ff067816 */ /* 0x000fe20000000006 */
[----:B------:R-:W-:Y:S02]  /*8370*/  FMUL.FTZ R4, R12, UR34 ;  /* 0x000000220c047c20 */ /* 0x000fe40008410000 */
[----:B------:R-:W-:Y:S02]  /*8380*/  FADD.FTZ R9, R114, R114 ;  /* 0x0000007272097221 */ /* 0x000fe40000010000 */
[----:B------:R-:W-:-:S02]  /*8390*/  FFMA.FTZ R2, R11, UR34, -R2 ;  /* 0x000000220b027c23 */ /* 0x000fc40008010802 */
[----:B------:R-:W-:Y:S02]  /*83a0*/  FFMA.FTZ R67, R58, R67, R10 ;  /* 0x000000433a437223 */ /* 0x000fe4000001000a */
[C---:B------:R-:W-:Y:S02]  /*83b0*/  FMUL.FTZ R69, R7.reuse, UR35 ;  /* 0x0000002307457c20 */ /* 0x040fe40008410000 */
[----:B------:R-:W-:Y:S02]  /*83c0*/  FMUL.FTZ R71, R7, UR34 ;  /* 0x0000002207477c20 */ /* 0x000fe40008410000 */
[C---:B------:R-:W-:Y:S02]  /*83d0*/  FMUL.FTZ R73, R5.reuse, UR35 ;  /* 0x0000002305497c20 */ /* 0x040fe40008410000 */
[----:B------:R-:W-:Y:S01]  /*83e0*/  FMUL.FTZ R75, R5, UR34 ;  /* 0x00000022054b7c20 */ /* 0x000fe20008410000 */
[C---:B------:R-:W-:Y:S01]  /*83f0*/  LEA.HI R233, R148.reuse, R148, RZ, 0x1e ;  /* 0x0000009494e97211 */ /* 0x040fe200078ff0ff */
[----:B------:R-:W-:Y:S01]  /*8400*/  FFMA.FTZ R4, R11, UR35, R4 ;  /* 0x000000230b047c23 */ /* 0x000fe20008010004 */
[----:B------:R-:W-:Y:S01]  /*8410*/  ISETP.GT.U32.AND P0, PT, R148, 0x1f, PT ;  /* 0x0000001f9400780c */ /* 0x000fe20003f04070 */
[----:B------:R-:W-:-:S02]  /*8420*/  FMUL.FTZ R10, R9, R2 ;  /* 0x00000002090a7220 */ /* 0x000fc40000410000 */
[----:B------:R-:W-:Y:S01]  /*8430*/  FFMA.FTZ R65, R58, R65, R66 ;  /* 0x000000413a417223 */ /* 0x000fe20000010042 */
[----:B------:R-:W-:Y:S01]  /*8440*/  PRMT R150, RZ, 0x5410, R150 ;  /* 0x00005410ff967816 */ /* 0x000fe20000000096 */
[----:B------:R-:W-:Y:S01]  /*8450*/  FADD.FTZ R2, R113, R113 ;  /* 0x0000007171027221 */ /* 0x000fe20000010000 */
[----:B------:R-:W-:Y:S01]  /*8460*/  PRMT R152, RZ, 0x5410, R152 ;  /* 0x00005410ff987816 */ /* 0x000fe20000000098 */
[C---:B------:R-:W-:Y:S02]  /*8470*/  FFMA.FTZ R69, R8.reuse, UR34, -R69 ;  /* 0x0000002208457c23 */ /* 0x040fe40008010845 */
[----:B------:R-:W-:Y:S02]  /*8480*/  FFMA.FTZ R71, R8, UR35, R71 ;  /* 0x0000002308477c23 */ /* 0x000fe40008010047 */
[----:B------:R-:W-:Y:S02]  /*8490*/  FADD.FTZ R66, R186, R3 ;  /* 0x00000003ba427221 */ /* 0x000fe40000010000 */
[----:B------:R-:W-:-:S02]  /*84a0*/  FADD.FTZ R67, RZ, R67 ;  /* 0x00000043ff437221 */ /* 0x000fc40000010000 */
[----:B------:R-:W-:Y:S02]  /*84b0*/  FADD.FTZ R68, R112, R112 ;  /* 0x0000007070447221 */ /* 0x000fe40000010000 */
[C---:B------:R-:W-:Y:S02]  /*84c0*/  FFMA.FTZ R73, R6.reuse, UR34, -R73 ;  /* 0x0000002206497c23 */ /* 0x040fe40008010849 */
[----:B------:R-:W-:Y:S02]  /*84d0*/  FFMA.FTZ R75, R6, UR35, R75 ;  /* 0x00000023064b7c23 */ /* 0x000fe4000801004b */
[----:B------:R-:W-:Y:S01]  /*84e0*/  FMUL.FTZ R9, R9, R4 ;  /* 0x0000000409097220 */ /* 0x000fe20000410000 */
[----:B------:R0:W-:Y:S01]  /*84f0*/  STS.128 [R233.X16+0x6370], R64 ;  /* 0x00637040e9007388 */ /* 0x0001e2000000cc00 */
[C---:B------:R-:W-:Y:S01]  /*8500*/  FMUL.FTZ R4, R2.reuse, R69 ;  /* 0x0000004502047220 */ /* 0x040fe20000410000 */
[----:B------:R-:W-:Y:S01]  /*8510*/  PRMT R149, RZ, 0x5410, R149 ;  /* 0x00005410ff957816 */ /* 0x000fe20000000095 */
[----:B------:R-:W-:Y:S01]  /*8520*/  FMUL.FTZ R3, R2, R71 ;  /* 0x0000004702037220 */ /* 0x000fe20000410000 */
[----:B------:R-:W-:Y:S01]  /*8530*/  PRMT R151, RZ, 0x5410, R151 ;  /* 0x00005410ff977816 */ /* 0x000fe20000000097 */
[----:B------:R-:W-:-:S02]  /*8540*/  FMUL.FTZ R2, R68, R73 ;  /* 0x0000004944027220 */ /* 0x000fc40000410000 */
[----:B------:R-:W-:Y:S02]  /*8550*/  FMUL.FTZ R0, R68, R75 ;  /* 0x0000004b44007220 */ /* 0x000fe40000410000 */
[C---:B------:R-:W-:Y:S02]  /*8560*/  FMUL.FTZ R68, R150.reuse, UR35 ;  /* 0x0000002396447c20 */ /* 0x040fe40008410000 */
[----:B------:R-:W-:Y:S02]  /*8570*/  FMUL.FTZ R70, R150, UR34 ;  /* 0x0000002296467c20 */ /* 0x000fe40008410000 */
[C---:B0-----:R-:W-:Y:S02]  /*8580*/  FMUL.FTZ R64, R152.reuse, UR35 ;  /* 0x0000002398407c20 */ /* 0x041fe40008410000 */
[----:B------:R-:W-:Y:S02]  /*8590*/  FMUL.FTZ R66, R152, UR34 ;  /* 0x0000002298427c20 */ /* 0x000fe40008410000 */
[----:B------:R-:W-:-:S02]  /*85a0*/  FADD.FTZ R154, R111, R111 ;  /* 0x0000006f6f9a7221 */ /* 0x000fc40000010000 */
[----:B------:R-:W-:Y:S02]  /*85b0*/  FADD.FTZ R156, R110, R110 ;  /* 0x0000006e6e9c7221 */ /* 0x000fe40000010000 */
[----:B------:R-:W-:Y:S02]  /*85c0*/  FFMA.FTZ R153, R149, UR34, -R68 ;  /* 0x0000002295997c23 */ /* 0x000fe40008010844 */
[----:B------:R-:W-:Y:S01]  /*85d0*/  FFMA.FTZ R155, R151, UR34, -R64 ;  /* 0x00000022979b7c23 */ /* 0x000fe20008010840 */
[----:B------:R-:W-:Y:S01]  /*85e0*/  BSSY B0, `(.L_x_462) ;  /* 0x00000d1000007945 */ /* 0x000fe20003800000 */
[----:B------:R-:W-:Y:S02]  /*85f0*/  FFMA.FTZ R65, R149, UR35, R70 ;  /* 0x0000002395417c23 */ /* 0x000fe40008010046 */
[----:B------:R-:W-:Y:S02]  /*8600*/  FFMA.FTZ R67, R151, UR35, R66 ;  /* 0x0000002397437c23 */ /* 0x000fe40008010042 */
[----:B------:R-:W-:-:S02]  /*8610*/  FMUL.FTZ R153, R154, R153 ;  /* 0x000000999a997220 */ /* 0x000fc40000410000 */
        /* <DEDUP_REMOVED lines=10> */
[----:B0-----:R-:W-:-:S02]  /*86c0*/  FMUL.FTZ R204, R66, R69 ;  /* 0x0000004542cc7220 */ /* 0x001fc40000410000 */
[C---:B------:R-:W-:Y:S02]  /*86d0*/  FMUL.FTZ R199, R67.reuse, R69 ;  /* 0x0000004543c77220 */ /* 0x040fe40000410000 */
[-C--:B------:R-:W-:Y:S02]  /*86e0*/  FFMA.FTZ R204, R67, R68.reuse, R204 ;  /* 0x0000004443cc7223 */ /* 0x080fe400000100cc */
[----:B------:R-:W-:Y:S02]  /*86f0*/  FFMA.FTZ R199, R66, R68, -R199 ;  /* 0x0000004442c77223 */ /* 0x000fe400000108c7 */
[----:B------:R-:W-:Y:S02]  /*8700*/  FADD.FTZ R71, R71, R204 ;  /* 0x000000cc47477221 */ /* 0x000fe40000010000 */
[----:B------:R-:W-:Y:S02]  /*8710*/  FADD.FTZ R70, R70, R199 ;  /* 0x000000c746467221 */ /* 0x000fe40000010000 */
[----:B-1----:R-:W-:-:S02]  /*8720*/  FMUL.FTZ R67, R73, R71 ;  /* 0x0000004749437220 */ /* 0x002fc40000410000 */
[-C--:B------:R-:W-:Y:S02]  /*8730*/  FMUL.FTZ R66, R73, R70.reuse ;  /* 0x0000004649427220 */ /* 0x080fe40000410000 */
[C---:B------:R-:W-:Y:S02]  /*8740*/  FFMA.FTZ R67, R72.reuse, R70, -R67 ;  /* 0x0000004648437223 */ /* 0x040fe40000010843 */
[----:B------:R-:W-:Y:S02]  /*8750*/  FFMA.FTZ R70, R72, R71, R66 ;  /* 0x0000004748467223 */ /* 0x000fe40000010042 */
[-C--:B------:R-:W-:Y:S02]  /*8760*/  FMUL.FTZ R66, R64, R69.reuse ;  /* 0x0000004540427220 */ /* 0x080fe40000410000 */
[C---:B------:R-:W-:Y:S02]  /*8770*/  FMUL.FTZ R69, R65.reuse, R69 ;  /* 0x0000004541457220 */ /* 0x040fe40000410000 */
[----:B------:R-:W-:-:S02]  /*8780*/  FFMA.FTZ R66, R65, R68, R66 ;  /* 0x0000004441427223 */ /* 0x000fc40000010042 */
[----:B------:R-:W-:Y:S02]  /*8790*/  FFMA.FTZ R69, R64, R68, -R69 ;  /* 0x0000004440457223 */ /* 0x000fe40000010845 */
[----:B------:R-:W-:Y:S02]  /*87a0*/  FADD.FTZ R70, R75, R70 ;  /* 0x000000464b467221 */ /* 0x000fe40000010000 */
[C---:B------:R-:W-:Y:S02]  /*87b0*/  FMUL.FTZ R64, R73.reuse, R66 ;  /* 0x0000004249407220 */ /* 0x040fe40000410000 */
[----:B------:R-:W-:Y:S02]  /*87c0*/  FADD.FTZ R67, R74, R67 ;  /* 0x000000434a437221 */ /* 0x000fe40000010000 */
[-C--:B------:R-:W-:Y:S02]  /*87d0*/  FMUL.FTZ R73, R73, R69.reuse ;  /* 0x0000004549497220 */ /* 0x080fe40000410000 */
[----:B------:R-:W-:-:S02]  /*87e0*/  FFMA.FTZ R64, R72, R69, -R64 ;  /* 0x0000004548407223 */ /* 0x000fc40000010840 */
[C---:B--2---:R-:W-:Y:S02]  /*87f0*/  FMUL.FTZ R65, R77.reuse, R70 ;  /* 0x000000464d417220 */ /* 0x044fe40000410000 */
[----:B------:R-:W-:Y:S02]  /*8800*/  FFMA.FTZ R66, R72, R66, R73 ;  /* 0x0000004248427223 */ /* 0x000fe40000010049 */
[CC--:B------:R-:W-:Y:S02]  /*8810*/  FMUL.FTZ R69, R77.reuse, R67.reuse ;  /* 0x000000434d457220 */ /* 0x0c0fe40000410000 */
[C---:B------:R-:W-:Y:S02]  /*8820*/  FFMA.FTZ R65, R76.reuse, R67, -R65 ;  /* 0x000000434c417223 */ /* 0x040fe40000010841 */
[----:B------:R-:W-:Y:S02]  /*8830*/  FFMA.FTZ R70, R76, R70, R69 ;  /* 0x000000464c467223 */ /* 0x000fe40000010045 */
[----:B------:R-:W-:-:S02]  /*8840*/  FMUL.FTZ R73, R77, R66 ;  /* 0x000000424d497220 */ /* 0x000fc40000410000 */
[-C--:B------:R-:W-:Y:S02]  /*8850*/  FMUL.FTZ R67, R77, R64.reuse ;  /* 0x000000404d437220 */ /* 0x080fe40000410000 */
[C---:B------:R-:W-:Y:S02]  /*8860*/  FFMA.FTZ R73, R76.reuse, R64, -R73 ;  /* 0x000000404c497223 */ /* 0x040fe40000010849 */
[----:B------:R-:W-:Y:S02]  /*8870*/  FFMA.FTZ R67, R76, R66, R67 ;  /* 0x000000424c437223 */ /* 0x000fe40000010043 */
[----:B------:R-:W-:Y:S02]  /*8880*/  FADD.FTZ R79, R79, R70 ;  /* 0x000000464f4f7221 */ /* 0x000fe40000010000 */
[----:B------:R-:W-:Y:S01]  /*8890*/  FADD.FTZ R78, R78, R65 ;  /* 0x000000414e4e7221 */ /* 0x000fe20000010000 */
[----:B------:R-:W-:Y:S05]  /*88a0*/  BRA.DIV ~URZ, `(.L_x_464) ;  /* 0x000087e27f007947 */ /* 0x000fea000b800000 */
[----:B------:R0:W1:Y:S02]  /*88b0*/  SHFL.UP PT, R70, R73, 0x1, RZ ;  /* 0x0420000049467989 */ /* 0x00006400000e00ff */
.L_x_572:
[----:B------:R-:W-:Y:S05]  /*88c0*/  BRA.DIV ~URZ, `(.L_x_465) ;  /* 0x000088427f007947 */ /* 0x000fea000b800000 */
[----:B------:R-:W2:Y:S01]  /*88d0*/  SHFL.UP PT, R68, R79, 0x1, RZ ;  /* 0x042000004f447989 */ /* 0x000ea200000e00ff */
[----:B------:R-:W-:-:S03]  /*88e0*/  ISETP.GE.AND P0, PT, R147, 0x1, PT ;  /* 0x000000019300780c */ /* 0x000fc60003f06270 */
[----:B------:R-:W3:Y:S04]  /*88f0*/  SHFL.UP PT, R66, R78, 0x1, RZ ;  /* 0x042000004e427989 */ /* 0x000ee800000e00ff */
[----:B------:R-:W4:Y:S01]  /*8900*/  SHFL.UP PT, R64, R67, 0x1, RZ ;  /* 0x0420000043407989 */ /* 0x000f2200000e00ff */
[C---:B--2---:R-:W-:Y:S02]  /*8910*/  FMUL.FTZ R65, R67.reuse, R68 ;  /* 0x0000004443417220 */ /* 0x044fe40000410000 */
[-C--:B---3--:R-:W-:Y:S02]  /*8920*/  FMUL.FTZ R69, R67, R66.reuse ;  /* 0x0000004243457220 */ /* 0x088fe40000410000 */
[C---:B------:R-:W-:Y:S02]  /*8930*/  FFMA.FTZ R65, R73.reuse, R66, -R65 ;  /* 0x0000004249417223 */ /* 0x040fe40000010841 */
[----:B------:R-:W-:-:S02]  /*8940*/  FFMA.FTZ R68, R73, R68, R69 ;  /* 0x0000004449447223 */ /* 0x000fc40000010045 */
[----:B------:R-:W-:Y:S02]  /*8950*/  @P0 FADD.FTZ R78, R78, R65 ;  /* 0x000000414e4e0221 */ /* 0x000fe40000010000 */
[----:B------:R-:W-:Y:S02]  /*8960*/  @P0 FADD.FTZ R79, R79, R68 ;  /* 0x000000444f4f0221 */ /* 0x000fe40000010000 */
[C---:B-1----:R-:W-:Y:S01]  /*8970*/  FMUL.FTZ R66, R67.reuse, R70 ;  /* 0x0000004643427220 */ /* 0x042fe20000410000 */
[----:B------:R-:W1:Y:S01]  /*8980*/  SHFL.UP PT, R68, R78, 0x2, RZ ;  /* 0x044000004e447989 */ /* 0x000e6200000e00ff */
[-C--:B----4-:R-:W-:Y:S02]  /*8990*/  FMUL.FTZ R65, R67, R64.reuse ;  /* 0x0000004043417220 */ /* 0x090fe40000410000 */
[C---:B------:R-:W-:Y:S01]  /*89a0*/  FFMA.FTZ R64, R73.reuse, R64, R66 ;  /* 0x0000004049407223 */ /* 0x040fe20000010042 */
[----:B------:R-:W2:Y:S01]  /*89b0*/  SHFL.UP PT, R69, R79, 0x2, RZ ;  /* 0x044000004f457989 */ /* 0x000ea200000e00ff */
[----:B0-----:R-:W-:-:S03]  /*89c0*/  @P0 FFMA.FTZ R73, R73, R70, -R65 ;  /* 0x0000004649490223 */ /* 0x001fc60000010841 */
[----:B------:R-:W-:Y:S02]  /*89d0*/  FSEL R64, R67, R64, !P0 ;  /* 0x0000004043407208 */ /* 0x000fe40004000000 */
[----:B------:R-:W0:Y:S01]  /*89e0*/  SHFL.UP PT, R65, R73, 0x2, RZ ;  /* 0x0440000049417989 */ /* 0x000e2200000e00ff */
[----:B------:R-:W-:-:S03]  /*89f0*/  ISETP.GE.AND P0, PT, R147, 0x2, PT ;  /* 0x000000029300780c */ /* 0x000fc60003f06270 */
[----:B------:R-:W3:Y:S01]  /*8a00*/  SHFL.UP PT, R66, R64, 0x2, RZ ;  /* 0x0440000040427989 */ /* 0x000ee200000e00ff */
[CC--:B-1----:R-:W-:Y:S02]  /*8a10*/  FMUL.FTZ R70, R64.reuse, R68.reuse ;  /* 0x0000004440467220 */ /* 0x0c2fe40000410000 */
[-C--:B--2---:R-:W-:Y:S02]  /*8a20*/  FMUL.FTZ R67, R64, R69.reuse ;  /* 0x0000004540437220 */ /* 0x084fe40000410000 */
[C---:B------:R-:W-:Y:S02]  /*8a30*/  FFMA.FTZ R70, R73.reuse, R69, R70 ;  /* 0x0000004549467223 */ /* 0x040fe40000010046 */
[----:B------:R-:W-:-:S03]  /*8a40*/  FFMA.FTZ R67, R73, R68, -R67 ;  /* 0x0000004449437223 */ /* 0x000fc60000010843 */
[----:B------:R-:W-:Y:S02]  /*8a50*/  @P0 FADD.FTZ R79, R79, R70 ;  /* 0x000000464f4f0221 */ /* 0x000fe40000010000 */
[----:B------:R-:W-:Y:S02]  /*8a60*/  @P0 FADD.FTZ R78, R78, R67 ;  /* 0x000000434e4e0221 */ /* 0x000fe40000010000 */
[CC--:B0-----:R-:W-:Y:S01]  /*8a70*/  FMUL.FTZ R67, R64.reuse, R65.reuse ;  /* 0x0000004140437220 */ /* 0x0c1fe20000410000 */
[----:B------:R-:W0:Y:S01]  /*8a80*/  SHFL.UP PT, R70, R79, 0x4, RZ ;  /* 0x048000004f467989 */ /* 0x000e2200000e00ff */
[-C--:B---3--:R-:W-:Y:S02]  /*8a90*/  FMUL.FTZ R68, R64, R66.reuse ;  /* 0x0000004240447220 */ /* 0x088fe40000410000 */
[C---:B------:R-:W-:Y:S02]  /*8aa0*/  FFMA.FTZ R67, R73.reuse, R66, R67 ;  /* 0x0000004249437223 */ /* 0x040fe40000010043 */
[----:B------:R-:W-:-:S02]  /*8ab0*/  @P0 FFMA.FTZ R73, R73, R65, -R68 ;  /* 0x0000004149490223 */ /* 0x000fc40000010844 */
[----:B------:R-:W1:Y:S01]  /*8ac0*/  SHFL.UP PT, R68, R78, 0x4, RZ ;  /* 0x048000004e447989 */ /* 0x000e6200000e00ff */
[----:B------:R-:W-:Y:S02]  /*8ad0*/  FSEL R67, R64, R67, !P0 ;  /* 0x0000004340437208 */ /* 0x000fe40004000000 */
[----:B------:R-:W-:Y:S01]  /*8ae0*/  ISETP.GE.AND P0, PT, R147, 0x4, PT ;  /* 0x000000049300780c */ /* 0x000fe20003f06270 */
[----:B------:R-:W2:Y:S04]  /*8af0*/  SHFL.UP PT, R64, R73, 0x4, RZ ;  /* 0x0480000049407989 */ /* 0x000ea800000e00ff */
[----:B------:R-:W3:Y:S01]  /*8b00*/  SHFL.UP PT, R66, R67, 0x4, RZ ;  /* 0x0480000043427989 */ /* 0x000ee200000e00ff */
[----:B0-----:R-:W-:-:S04]  /*8b10*/  FMUL.FTZ R65, R67, R70 ;  /* 0x0000004643417220 */ /* 0x001fc80000410000 */
[-C--:B-1----:R-:W-:Y:S02]  /*8b20*/  FFMA.FTZ R65, R73, R68.reuse, -R65 ;  /* 0x0000004449417223 */ /* 0x082fe40000010841 */
[----:B------:R-:W-:Y:S02]  /*8b30*/  FMUL.FTZ R69, R67, R68 ;  /* 0x0000004443457220 */ /* 0x000fe40000410000 */
[----:B------:R-:W-:Y:S02]  /*8b40*/  @P0 FADD.FTZ R78, R78, R65 ;  /* 0x000000414e4e0221 */ /* 0x000fe40000010000 */
[----:B------:R-:W-:Y:S02]  /*8b50*/  FFMA.FTZ R70, R73, R70, R69 ;  /* 0x0000004649467223 */ /* 0x000fe40000010045 */
[----:B--2---:R-:W-:Y:S02]  /*8b60*/  FMUL.FTZ R65, R67, R64 ;  /* 0x0000004043417220 */ /* 0x004fe40000410000 */
[----:B------:R-:W-:-:S02]  /*8b70*/  @P0 FADD.FTZ R79, R79, R70 ;  /* 0x000000464f4f0221 */ /* 0x000fc40000010000 */
[-C--:B---3--:R-:W-:Y:S02]  /*8b80*/  FFMA.FTZ R68, R73, R66.reuse, R65 ;  /* 0x0000004249447223 */ /* 0x088fe40000010041 */
[C---:B------:R-:W-:Y:S01]  /*8b90*/  FMUL.FTZ R66, R67.reuse, R66 ;  /* 0x0000004243427220 */ /* 0x040fe20000410000 */
[----:B------:R-:W0:Y:S02]  /*8ba0*/  SHFL.UP PT, R70, R79, 0x8, RZ ;  /* 0x050000004f467989 */ /* 0x000e2400000e00ff */
[----:B------:R-:W-:Y:S01]  /*8bb0*/  FSEL R67, R67, R68, !P0 ;  /* 0x0000004443437208 */ /* 0x000fe20004000000 */
[----:B------:R-:W-:Y:S01]  /*8bc0*/  @P0 FFMA.FTZ R73, R73, R64, -R66 ;  /* 0x0000004049490223 */ /* 0x000fe20000010842 */
[----:B------:R-:W1:Y:S01]  /*8bd0*/  SHFL.UP PT, R68, R78, 0x8, RZ ;  /* 0x050000004e447989 */ /* 0x000e6200000e00ff */
[----:B------:R-:W-:-:S03]  /*8be0*/  ISETP.GE.AND P0, PT, R147, 0x8, PT ;  /* 0x000000089300780c */ /* 0x000fc60003f06270 */
[----:B------:R-:W2:Y:S04]  /*8bf0*/  SHFL.UP PT, R64, R73, 0x8, RZ ;  /* 0x0500000049407989 */ /* 0x000ea800000e00ff */
[----:B------:R-:W3:Y:S01]  /*8c00*/  SHFL.UP PT, R66, R67, 0x8, RZ ;  /* 0x0500000043427989 */ /* 0x000ee200000e00ff */
[C---:B0-----:R-:W-:Y:S02]  /*8c10*/  FMUL.FTZ R65, R67.reuse, R70 ;  /* 0x0000004643417220 */ /* 0x041fe40000410000 */
[-C--:B-1----:R-:W-:Y:S02]  /*8c20*/  FMUL.FTZ R71, R67, R68.reuse ;  /* 0x0000004443477220 */ /* 0x082fe40000410000 */
[----:B------:R-:W-:Y:S02]  /*8c30*/  FFMA.FTZ R69, R73, R68, -R65 ;  /* 0x0000004449457223 */ /* 0x000fe40000010841 */
[----:B--2---:R-:W-:-:S02]  /*8c40*/  FMUL.FTZ R68, R67, R64 ;  /* 0x0000004043447220 */ /* 0x004fc40000410000 */
[C---:B------:R-:W-:Y:S02]  /*8c50*/  FFMA.FTZ R70, R73.reuse, R70, R71 ;  /* 0x0000004649467223 */ /* 0x040fe40000010047 */
[-C--:B---3--:R-:W-:Y:S02]  /*8c60*/  FFMA.FTZ R68, R73, R66.reuse, R68 ;  /* 0x0000004249447223 */ /* 0x088fe40000010044 */
[----:B------:R-:W-:Y:S02]  /*8c70*/  FMUL.FTZ R65, R67, R66 ;  /* 0x0000004243417220 */ /* 0x000fe40000410000 */
[----:B------:R-:W-:Y:S01]  /*8c80*/  @P0 FADD.FTZ R79, R79, R70 ;  /* 0x000000464f4f0221 */ /* 0x000fe20000010000 */
[----:B------:R-:W-:Y:S01]  /*8c90*/  FSEL R67, R67, R68, !P0 ;  /* 0x0000004443437208 */ /* 0x000fe20004000000 */
[----:B------:R-:W-:Y:S02]  /*8ca0*/  @P0 FFMA.FTZ R73, R73, R64, -R65 ;  /* 0x0000004049490223 */ /* 0x000fe40000010841 */
[----:B------:R-:W-:Y:S01]  /*8cb0*/  @P0 FADD.FTZ R78, R78, R69 ;  /* 0x000000454e4e0221 */ /* 0x000fe20000010000 */
[----:B------:R0:W1:Y:S01]  /*8cc0*/  SHFL.UP PT, R66, R79, 0x10, RZ ;  /* 0x060000004f427989 */ /* 0x00006200000e00ff */
[----:B------:R-:W-:-:S03]  /*8cd0*/  MOV R77, R79 ;  /* 0x0000004f004d7202 */ /* 0x000fc60000000f00 */
[----:B------:R0:W2:Y:S01]  /*8ce0*/  SHFL.UP PT, R72, R73, 0x10, RZ ;  /* 0x0600000049487989 */ /* 0x0000a200000e00ff */
[----:B------:R-:W-:-:S03]  /*8cf0*/  MOV R76, R78 ;  /* 0x0000004e004c7202 */ /* 0x000fc60000000f00 */
[----:B------:R0:W3:Y:S04]  /*8d00*/  SHFL.UP PT, R74, R78, 0x10, RZ ;  /* 0x060000004e4a7989 */ /* 0x0000e800000e00ff */
[----:B------:R0:W4:Y:S02]  /*8d10*/  SHFL.UP PT, R70, R67, 0x10, RZ ;  /* 0x0600000043467989 */ /* 0x00012400000e00ff */
.L_x_573:
[----:B------:R-:W-:Y:S01]  /*8d20*/  MOV R71, R73 ;  /* 0x0000004900477202 */ /* 0x000fe20000000f00 */
[-C--:B---3--:R-:W-:Y:S01]  /*8d30*/  FMUL.FTZ R65, R74, R67.reuse ;  /* 0x000000434a417220 */ /* 0x088fe20000410000 */
[----:B------:R-:W-:Y:S01]  /*8d40*/  ISETP.GE.AND P0, PT, R147, 0x10, PT ;  /* 0x000000109300780c */ /* 0x000fe20003f06270 */
[C---:B-1----:R-:W-:Y:S02]  /*8d50*/  FMUL.FTZ R64, R66.reuse, R67 ;  /* 0x0000004342407220 */ /* 0x042fe40000410000 */
[----:B------:R-:W-:Y:S02]  /*8d60*/  FFMA.FTZ R66, R66, R71, R65 ;  /* 0x0000004742427223 */ /* 0x000fe40000010041 */
[----:B--2---:R-:W-:-:S02]  /*8d70*/  FMUL.FTZ R65, R72, R67 ;  /* 0x0000004348417220 */ /* 0x004fc40000410000 */
[----:B------:R-:W-:Y:S02]  /*8d80*/  FFMA.FTZ R69, R74, R71, -R64 ;  /* 0x000000474a457223 */ /* 0x000fe40000010840 */
[C---:B----4-:R-:W-:Y:S02]  /*8d90*/  FMUL.FTZ R64, R70.reuse, R67 ;  /* 0x0000004346407220 */ /* 0x050fe40000410000 */
[-C--:B------:R-:W-:Y:S02]  /*8da0*/  FFMA.FTZ R70, R70, R71.reuse, R65 ;  /* 0x0000004746467223 */ /* 0x080fe40000010041 */
[----:B------:R-:W-:Y:S02]  /*8db0*/  @P0 FFMA.FTZ R71, R72, R71, -R64 ;  /* 0x0000004748470223 */ /* 0x000fe40000010840 */
[----:B------:R-:W-:Y:S01]  /*8dc0*/  @P0 FADD.FTZ R76, R69, R76 ;  /* 0x0000004c454c0221 */ /* 0x000fe20000010000 */
[----:B0-----:R-:W-:Y:S01]  /*8dd0*/  FSEL R67, R67, R70, !P0 ;  /* 0x0000004643437208 */ /* 0x001fe20004000000 */
[----:B------:R-:W-:Y:S01]  /*8de0*/  @P0 FADD.FTZ R77, R66, R77 ;  /* 0x0000004d424d0221 */ /* 0x000fe20000010000 */
[----:B------:R-:W-:Y:S05]  /*8df0*/  BRA.CONV ~URZ, `(.L_x_466) ;  /* 0x000000537f007947 */ /* 0x000fea000b800000 */
[----:B------:R-:W-:Y:S01]  /*8e00*/  HFMA2.MMA R66, -RZ, RZ, 0, 1.847743988037109375e-06 ;  /* 0x0000001fff427435 */ /* 0x000fe200000001ff */
[----:B------:R-:W-:-:S02]  /*8e10*/  MOV R64, R71 ;  /* 0x0000004700407202 */ /* 0x000fc40000000f00 */
[----:B------:R-:W-:Y:S02]  /*8e20*/  MOV R247, 0xffffffff ;  /* 0xffffffff00f77802 */ /* 0x000fe40000000f00 */
[----:B------:R-:W-:Y:S02]  /*8e30*/  MOV R65, 0x8e50 ;  /* 0x00008e5000417802 */ /* 0x000fe40000000f00 */
[----:B------:R-:W-:Y:S05]  /*8e40*/  CALL.REL.NOINC `($__internal_16_$__cuda_sm70_shflsync_idx_p) ;  /* 0x0000a00000007944 */ /* 0x000fea0003c00000 */
.L_x_466:
[----:B------:R-:W-:Y:S05]  /*8e50*/  BRA.CONV ~URZ, `(.L_x_467) ;  /* 0x000000537f007947 */ /* 0x000fea000b800000 */
[----:B-1----:R-:W-:Y:S01]  /*8e60*/  HFMA2.MMA R66, -RZ, RZ, 0, 1.847743988037109375e-06 ;  /* 0x0000001fff427435 */ /* 0x002fe200000001ff */
[----:B------:R-:W-:Y:S02]  /*8e70*/  MOV R64, R67 ;  /* 0x0000004300407202 */ /* 0x000fe40000000f00 */
[----:B------:R-:W-:Y:S02]  /*8e80*/  MOV R247, 0xffffffff ;  /* 0xffffffff00f77802 */ /* 0x000fe40000000f00 */
[----:B------:R-:W-:Y:S02]  /*8e90*/  MOV R65, 0x8eb0 ;  /* 0x00008eb000417802 */ /* 0x000fe40000000f00 */
[----:B0-----:R-:W-:Y:S05]  /*8ea0*/  CALL.REL.NOINC `($__internal_16_$__cuda_sm70_shflsync_idx_p) ;  /* 0x00009fa000007944 */ /* 0x001fea0003c00000 */
.L_x_467:
[----:B------:R-:W-:Y:S05]  /*8eb0*/  BRA.CONV ~URZ, `(.L_x_468) ;  /* 0x000000537f007947 */ /* 0x000fea000b800000 */
[----:B-1----:R-:W-:Y:S01]  /*8ec0*/  HFMA2.MMA R66, -RZ, RZ, 0, 1.847743988037109375e-06 ;  /* 0x0000001fff427435 */ /* 0x002fe200000001ff */
[----:B------:R-:W-:Y:S02]  /*8ed0*/  MOV R64, R76 ;  /* 0x0000004c00407202 */ /* 0x000fe40000000f00 */
[----:B------:R-:W-:-:S02]  /*8ee0*/  MOV R247, 0xffffffff ;  /* 0xffffffff00f77802 */ /* 0x000fc40000000f00 */
[----:B------:R-:W-:Y:S02]  /*8ef0*/  MOV R65, 0x8f10 ;  /* 0x00008f1000417802 */ /* 0x000fe40000000f00 */
[----:B0-----:R-:W-:Y:S05]  /*8f00*/  CALL.REL.NOINC `($__internal_16_$__cuda_sm70_shflsync_idx_p) ;  /* 0x00009f4000007944 */ /* 0x001fea0003c00000 */
.L_x_468:
[----:B------:R-:W-:Y:S05]  /*8f10*/  BRA.CONV ~URZ, `(.L_x_469) ;  /* 0x000000537f007947 */ /* 0x000fea000b800000 */
[----:B-1----:R-:W-:Y:S01]  /*8f20*/  HFMA2.MMA R66, -RZ, RZ, 0, 1.847743988037109375e-06 ;  /* 0x0000001fff427435 */ /* 0x002fe200000001ff */
[----:B------:R-:W-:Y:S02]  /*8f30*/  MOV R64, R77 ;  /* 0x0000004d00407202 */ /* 0x000fe40000000f00 */
[----:B------:R-:W-:Y:S02]  /*8f40*/  MOV R247, 0xffffffff ;  /* 0xffffffff00f77802 */ /* 0x000fe40000000f00 */
[----:B------:R-:W-:Y:S02]  /*8f50*/  MOV R65, 0x8f70 ;  /* 0x00008f7000417802 */ /* 0x000fe40000000f00 */
[----:B0-----:R-:W-:Y:S05]  /*8f60*/  CALL.REL.NOINC `($__internal_16_$__cuda_sm70_shflsync_idx_p) ;  /* 0x00009ee000007944 */ /* 0x001fea0003c00000 */
.L_x_469:
[----:B------:R-:W-:Y:S05]  /*8f70*/  BRA.DIV ~URZ, `(.L_x_470) ;  /* 0x00008cf27f007947 */ /* 0x000fea000b800000 */
[----:B------:R2:W3:Y:S04]  /*8f80*/  SHFL.IDX PT, R72, R60, RZ, 0x1f ;  /* 0x00001fff3c487589 */ /* 0x0004e800000e0000 */
[----:B------:R2:W4:Y:S04]  /*8f90*/  SHFL.IDX PT, R73, R61, RZ, 0x1f ;  /* 0x00001fff3d497589 */ /* 0x00052800000e0000 */
[----:B------:R2:W1:Y:S04]  /*8fa0*/  SHFL.IDX PT, R74, R62, RZ, 0x1f ;  /* 0x00001fff3e4a7589 */ /* 0x00046800000e0000 */
[----:B------:R2:W0:Y:S04]  /*8fb0*/  SHFL.IDX PT, R75, R63, RZ, 0x1f ;  /* 0x00001fff3f4b7589 */ /* 0x00042800000e0000 */
[----:B------:R2:W0:Y:S04]  /*8fc0*/  SHFL.UP PT, R60, R71, 0x1, RZ ;  /* 0x04200000473c7989 */ /* 0x00042800000e00ff */
[----:B------:R-:W0:Y:S04]  /*8fd0*/  SHFL.UP PT, R67, R67, 0x1, RZ ;  /* 0x0420000043437989 */ /* 0x000e2800000e00ff */
[----:B------:R-:W0:Y:S04]  /*8fe0*/  SHFL.UP PT, R76, R76, 0x1, RZ ;  /* 0x042000004c4c7989 */ /* 0x000e2800000e00ff */
[----:B------:R-:W0:Y:S02]  /*8ff0*/  SHFL.UP PT, R77, R77, 0x1, RZ ;  /* 0x042000004d4d7989 */ /* 0x000e2400000e00ff */
.L_x_574:
[----:B--234-:R-:W2:Y:S01]  /*9000*/  LDS.128 R68, [R198+0x6370] ;  /* 0x00637000c6447984 */ /* 0x01cea20000000c00 */
[----:B0-----:R-:W-:-:S02]  /*9010*/  FMUL.FTZ R61, R73, R67 ;  /* 0x00000043493d7220 */ /* 0x001fc40000410000 */
[CC--:B------:R-:W-:Y:S02]  /*9020*/  FMUL.FTZ R62, R72.reuse, R67.reuse ;  /* 0x00000043483e7220 */ /* 0x0c0fe40000410000 */
[-C--:B------:R-:W-:Y:S02]  /*9030*/  @P1 FFMA.FTZ R72, R72, R60.reuse, -R61 ;  /* 0x0000003c48481223 */ /* 0x080fe4000001083d */
[CC--:B------:R-:W-:Y:S02]  /*9040*/  FMUL.FTZ R61, R75.reuse, R67.reuse ;  /* 0x000000434b3d7220 */ /* 0x0c0fe40000410000 */
[C---:B-1----:R-:W-:Y:S02]  /*9050*/  FMUL.FTZ R63, R74.reuse, R67 ;  /* 0x000000434a3f7220 */ /* 0x042fe40000410000 */
[----:B------:R-:W0:Y:S01]  /*9060*/  LDS.128 R64, [R198+0x6380] ;  /* 0x00638000c6407984 */ /* 0x000e220000000c00 */
[-C--:B------:R-:W-:Y:S02]  /*9070*/  FFMA.FTZ R61, R74, R60.reuse, -R61 ;  /* 0x0000003c4a3d7223 */ /* 0x080fe4000001083d */
[----:B------:R-:W-:-:S02]  /*9080*/  FFMA.FTZ R78, R75, R60, R63 ;  /* 0x0000003c4b4e7223 */ /* 0x000fc4000001003f */
[----:B------:R-:W-:Y:S02]  /*9090*/  @P1 FFMA.FTZ R73, R73, R60, R62 ;  /* 0x0000003c49491223 */ /* 0x000fe4000001003e */
[----:B------:R-:W-:Y:S02]  /*90a0*/  @P1 FADD.FTZ R74, R61, R76 ;  /* 0x0000004c3d4a1221 */ /* 0x000fe40000010000 */
[----:B------:R-:W1:Y:S01]  /*90b0*/  LDS.128 R60, [R198+0x6390] ;  /* 0x00639000c63c7984 */ /* 0x000e620000000c00 */
[----:B------:R-:W-:-:S05]  /*90c0*/  @P1 FADD.FTZ R75, R78, R77 ;  /* 0x0000004d4e4b1221 */ /* 0x000fca0000010000 */
[----:B------:R3:W-:Y:S01]  /*90d0*/  STS.128 [R198+0x6370], R72 ;  /* 0x00637048c6007388 */ /* 0x0007e20000000c00 */
[CC--:B--2---:R-:W-:Y:S02]  /*90e0*/  FMUL.FTZ R76, R69.reuse, R74.reuse ;  /* 0x0000004a454c7220 */ /* 0x0c4fe40000410000 */
[-C--:B------:R-:W-:Y:S02]  /*90f0*/  FMUL.FTZ R77, R69, R75.reuse ;  /* 0x0000004b454d7220 */ /* 0x080fe40000410000 */
[C---:B------:R-:W-:Y:S02]  /*9100*/  FFMA.FTZ R76, R68.reuse, R75, R76 ;  /* 0x0000004b444c7223 */ /* 0x040fe4000001004c */
[----:B------:R-:W-:Y:S02]  /*9110*/  FFMA.FTZ R77, R68, R74, -R77 ;  /* 0x0000004a444d7223 */ /* 0x000fe4000001084d */
[----:B---3--:R-:W-:Y:S02]  /*9120*/  FADD.FTZ R75, R71, R76 ;  /* 0x0000004c474b7221 */ /* 0x008fe40000010000 */
[----:B------:R-:W-:-:S02]  /*9130*/  FMUL.FTZ R71, R69, R73 ;  /* 0x0000004945477220 */ /* 0x000fc40000410000 */
[-C--:B------:R-:W-:Y:S02]  /*9140*/  FMUL.FTZ R69, R69, R72.reuse ;  /* 0x0000004845457220 */ /* 0x080fe40000410000 */
[----:B------:R-:W-:Y:S02]  /*9150*/  FADD.FTZ R74, R70, R77 ;  /* 0x0000004d464a7221 */ /* 0x000fe40000010000 */
[C---:B------:R-:W-:Y:S02]  /*9160*/  FFMA.FTZ R72, R68.reuse, R72, -R71 ;  /* 0x0000004844487223 */ /* 0x040fe40000010847 */
[----:B------:R-:W-:Y:S02]  /*9170*/  FFMA.FTZ R73, R68, R73, R69 ;  /* 0x0000004944497223 */ /* 0x000fe40000010045 */
[C---:B0-----:R-:W-:Y:S02]  /*9180*/  FMUL.FTZ R68, R65.reuse, R74 ;  /* 0x0000004a41447220 */ /* 0x041fe40000410000 */
[-C--:B------:R-:W-:Y:S01]  /*9190*/  FMUL.FTZ R69, R65, R75.reuse ;  /* 0x0000004b41457220 */ /* 0x080fe20000410000 */
[----:B------:R0:W-:Y:S01]  /*91a0*/  STS.128 [R198+0x6380], R72 ;  /* 0x00638048c6007388 */ /* 0x0001e20000000c00 */
[----:B------:R-:W-:-:S02]  /*91b0*/  FFMA.FTZ R68, R64, R75, R68 ;  /* 0x0000004b40447223 */ /* 0x000fc40000010044 */
[----:B------:R-:W-:Y:S02]  /*91c0*/  FFMA.FTZ R69, R64, R74, -R69 ;  /* 0x0000004a40457223 */ /* 0x000fe40000010845 */
[----:B0-----:R-:W-:Y:S02]  /*91d0*/  FADD.FTZ R75, R67, R68 ;  /* 0x00000044434b7221 */ /* 0x001fe40000010000 */
[C---:B------:R-:W-:Y:S02]  /*91e0*/  FMUL.FTZ R67, R65.reuse, R73 ;  /* 0x0000004941437220 */ /* 0x040fe40000410000 */
[----:B------:R-:W-:Y:S02]  /*91f0*/  FADD.FTZ R74, R66, R69 ;  /* 0x00000045424a7221 */ /* 0x000fe40000010000 */
[-C--:B------:R-:W-:Y:S02]  /*9200*/  FMUL.FTZ R65, R65, R72.reuse ;  /* 0x0000004841417220 */ /* 0x080fe40000410000 */
[----:B------:R-:W-:-:S02]  /*9210*/  FFMA.FTZ R72, R64, R72, -R67 ;  /* 0x0000004840487223 */ /* 0x000fc40000010843 */
[----:B------:R-:W-:Y:S02]  /*9220*/  FFMA.FTZ R73, R64, R73, R65 ;  /* 0x0000004940497223 */ /* 0x000fe40000010041 */
[C---:B-1----:R-:W-:Y:S02]  /*9230*/  FMUL.FTZ R67, R61.reuse, R75 ;  /* 0x0000004b3d437220 */ /* 0x042fe40000410000 */
[C---:B------:R-:W-:Y:S01]  /*9240*/  FMUL.FTZ R66, R61.reuse, R74 ;  /* 0x0000004a3d427220 */ /* 0x040fe20000410000 */
[----:B------:R0:W-:Y:S01]  /*9250*/  STS.128 [R198+0x6390], R72 ;  /* 0x00639048c6007388 */ /* 0x0001e20000000c00 */
[C---:B------:R-:W-:Y:S02]  /*9260*/  FMUL.FTZ R64, R61.reuse, R72 ;  /* 0x000000483d407220 */ /* 0x040fe40000410000 */
[----:B------:R-:W-:Y:S02]  /*9270*/  FMUL.FTZ R65, R61, R73 ;  /* 0x000000493d417220 */ /* 0x000fe40000410000 */
[----:B------:R-:W-:-:S02]  /*9280*/  FFMA.FTZ R67, R60, R74, -R67 ;  /* 0x0000004a3c437223 */ /* 0x000fc40000010843 */
[C---:B------:R-:W-:Y:S02]  /*9290*/  FFMA.FTZ R66, R60.reuse, R75, R66 ;  /* 0x0000004b3c427223 */ /* 0x040fe40000010042 */
[C---:B------:R-:W-:Y:S02]  /*92a0*/  FFMA.FTZ R61, R60.reuse, R73, R64 ;  /* 0x000000493c3d7223 */ /* 0x040fe40000010040 */
[----:B------:R-:W-:Y:S02]  /*92b0*/  FFMA.FTZ R60, R60, R72, -R65 ;  /* 0x000000483c3c7223 */ /* 0x000fe40000010841 */
[----:B------:R-:W-:Y:S02]  /*92c0*/  FADD.FTZ R62, R62, R67 ;  /* 0x000000433e3e7221 */ /* 0x000fe40000010000 */
[----:B------:R-:W-:-:S05]  /*92d0*/  FADD.FTZ R63, R63, R66 ;  /* 0x000000423f3f7221 */ /* 0x000fca0000010000 */
[----:B------:R0:W-:Y:S02]  /*92e0*/  STS.128 [R198+0x63a0], R60 ;  /* 0x0063a03cc6007388 */ /* 0x0001e40000000c00 */
.L_x_463:
[----:B------:R-:W-:Y:S05]  /*92f0*/  BSYNC B0 ;  /* 0x0000000000007941 */ /* 0x000fea0003800000 */
.L_x_462:
[CC--:B0-----:R-:W-:Y:S01]  /*9300*/  FMUL.FTZ R60, R57.reuse, R156.reuse ;  /* 0x0000009c393c7220 */ /* 0x0c1fe20000410000 */
[----:B------:R-:W-:Y:S01]  /*9310*/  WARPSYNC 0xffffffff ;  /* 0xffffffff00007948 */ /* 0x000fe20003800000 */
[C---:B------:R-:W-:Y:S01]  /*9320*/  FMUL.FTZ R62, R58.reuse, R156 ;  /* 0x0000009c3a3e7220 */ /* 0x040fe20000410000 */
[----:B------:R-:W-:Y:S01]  /*9330*/  BAR.SYNC.DEFER_BLOCKING 0x0 ;  /* 0x0000000000007b1d */ /* 0x000fe20000010000 */
[-C--:B------:R-:W-:Y:S01]  /*9340*/  FFMA.FTZ R60, R58, R155.reuse, -R60 ;  /* 0x0000009b3a3c7223 */ /* 0x080fe2000001083c */
[----:B------:R-:W-:Y:S01]  /*9350*/  MOV R70, UR7 ;  /* 0x0000000700467c02 */ /* 0x000fe20008000f00 */
[----:B------:R-:W-:Y:S02]  /*9360*/  FFMA.FTZ R61, -R57, R155, -R62 ;  /* 0x0000009b393d7223 */ /* 0x000fe4000001093e */
[----:B------:R-:W-:Y:S01]  /*9370*/  FADD.FTZ R60, R153, R60 ;  /* 0x0000003c993c7221 */ /* 0x000fe20000010000 */
[----:B------:R-:W-:Y:S01]  /*9380*/  ULDC UR36, c[0x0][0x174] ;  /* 0x00005d0000247ab9 */ /* 0x000fe20000000800 */
[----:B------:R-:W-:Y:S01]  /*9390*/  FADD.FTZ R61, -R154, R61 ;  /* 0x0000003d9a3d7221 */ /* 0x000fe20000010100 */
[----:B------:R-:W-:Y:S01]  /*93a0*/  UISETP.GE.AND UP0, UPT, UR24, UR36, UPT ;  /* 0x000000241800728c */ /* 0x000fe2000bf06270 */
[C---:B------:R-:W-:Y:S01]  /*93b0*/  FMUL.FTZ R62, R59.reuse, -R60 ;  /* 0x8000003c3b3e7220 */ /* 0x040fe20000410000 */
[----:B------:R-:W-:Y:S01]  /*93c0*/  BSSY B0, `(.L_x_471) ;  /* 0x00001d5000007945 */ /* 0x000fe20003800000 */
[----:B------:R-:W-:-:S02]  /*93d0*/  FMUL.FTZ R63, R59, -R61 ;  /* 0x8000003d3b3f7220 */ /* 0x000fc40000410000 */
[C---:B------:R-:W-:Y:S01]  /*93e0*/  FFMA.FTZ R65, R80.reuse, R61, R62 ;  /* 0x0000003d50417223 */ /* 0x040fe2000001003e */
[----:B------:R-:W-:Y:S01]  /*93f0*/  PLOP3.LUT P0, PT, PT, PT, UP0, 0x80, 0x0 ;  /* 0x000000000000781c */ /* 0x000fe20003f0f008 */
[----:B------:R-:W-:Y:S02]  /*9400*/  FFMA.FTZ R63, R80, R60, -R63 ;  /* 0x0000003c503f7223 */ /* 0x000fe4000001083f */
[C---:B------:R-:W-:Y:S01]  /*9410*/  FMUL.FTZ R61, R57.reuse, R95 ;  /* 0x0000005f393d7220 */ /* 0x040fe20000410000 */
[----:B------:R-:W-:Y:S01]  /*9420*/  ISETP.NE.OR P0, PT, R236, RZ, P0 ;  /* 0x000000ffec00720c */ /* 0x000fe20000705670 */
[----:B------:R-:W-:Y:S02]  /*9430*/  FMUL.FTZ R60, R57, -R94 ;  /* 0x8000005e393c7220 */ /* 0x000fe40000410000 */
[----:B------:R-:W-:Y:S02]  /*9440*/  FADD.FTZ R65, -R0, R65 ;  /* 0x0000004100417221 */ /* 0x000fe40000010100 */
[----:B------:R-:W-:-:S02]  /*9450*/  FADD.FTZ R64, R2, R63 ;  /* 0x0000003f02407221 */ /* 0x000fc40000010000 */
[C---:B------:R-:W-:Y:S02]  /*9460*/  FFMA.FTZ R61, R58.reuse, R94, -R61 ;  /* 0x0000005e3a3d7223 */ /* 0x040fe4000001083d */
[----:B------:R-:W-:Y:S02]  /*9470*/  FFMA.FTZ R60, R58, -R95, R60 ;  /* 0x8000005f3a3c7223 */ /* 0x000fe4000001003c */
[C---:B------:R-:W-:Y:S02]  /*9480*/  FMUL.FTZ R67, R81.reuse, -R65 ;  /* 0x8000004151437220 */ /* 0x040fe40000410000 */
[----:B------:R-:W-:Y:S02]  /*9490*/  FMUL.FTZ R66, R81, -R64 ;  /* 0x8000004051427220 */ /* 0x000fe40000410000 */
[C---:B------:R-:W-:Y:S02]  /*94a0*/  FMUL.FTZ R63, R59.reuse, -R61 ;  /* 0x8000003d3b3f7220 */ /* 0x040fe40000410000 */
[----:B------:R-:W-:-:S02]  /*94b0*/  FMUL.FTZ R62, R59, -R60 ;  /* 0x8000003c3b3e7220 */ /* 0x000fc40000410000 */
[C---:B------:R-:W-:Y:S02]  /*94c0*/  FFMA.FTZ R67, R82.reuse, R64, -R67 ;  /* 0x0000004052437223 */ /* 0x040fe40000010843 */
[----:B------:R-:W-:Y:S02]  /*94d0*/  FFMA.FTZ R66, R82, R65, R66 ;  /* 0x0000004152427223 */ /* 0x000fe40000010042 */
[C---:B------:R-:W-:Y:S02]  /*94e0*/  FFMA.FTZ R63, R80.reuse, R60, R63 ;  /* 0x0000003c503f7223 */ /* 0x040fe4000001003f */
[----:B------:R-:W-:Y:S02]  /*94f0*/  FFMA.FTZ R62, R80, R61, -R62 ;  /* 0x0000003d503e7223 */ /* 0x000fe4000001083e */
[----:B------:R-:W-:Y:S02]  /*9500*/  FADD.FTZ R67, R4, R67 ;  /* 0x0000004304437221 */ /* 0x000fe40000010000 */
[----:B------:R-:W-:-:S02]  /*9510*/  FADD.FTZ R66, -R3, R66 ;  /* 0x0000004203427221 */ /* 0x000fc40000010100 */
[C---:B------:R-:W-:Y:S02]  /*9520*/  FMUL.FTZ R61, R81.reuse, -R63 ;  /* 0x8000003f513d7220 */ /* 0x040fe40000410000 */
[----:B------:R-:W-:Y:S02]  /*9530*/  FMUL.FTZ R60, R81, -R62 ;  /* 0x8000003e513c7220 */ /* 0x000fe40000410000 */
[C---:B------:R-:W-:Y:S02]  /*9540*/  FMUL.FTZ R65, R83.reuse, -R67 ;  /* 0x8000004353417220 */ /* 0x040fe40000410000 */
[----:B------:R-:W-:Y:S02]  /*9550*/  FMUL.FTZ R64, R83, -R66 ;  /* 0x8000004253407220 */ /* 0x000fe40000410000 */
[C---:B------:R-:W-:Y:S02]  /*9560*/  FFMA.FTZ R61, R82.reuse, R62, -R61 ;  /* 0x0000003e523d7223 */ /* 0x040fe4000001083d */
[----:B------:R-:W-:-:S02]  /*9570*/  FFMA.FTZ R60, R82, R63, R60 ;  /* 0x0000003f523c7223 */ /* 0x000fc4000001003c */
[C---:B------:R-:W-:Y:S02]  /*9580*/  FFMA.FTZ R66, R84.reuse, R66, R65 ;  /* 0x0000004254427223 */ /* 0x040fe40000010041 */
[----:B------:R-:W-:Y:S02]  /*9590*/  FFMA.FTZ R67, R84, R67, -R64 ;  /* 0x0000004354437223 */ /* 0x000fe40000010840 */
[C---:B------:R-:W-:Y:S02]  /*95a0*/  FMUL.FTZ R63, R83.reuse, -R61 ;  /* 0x8000003d533f7220 */ /* 0x040fe40000410000 */
[----:B------:R-:W-:Y:S02]  /*95b0*/  FMUL.FTZ R62, R83, -R60 ;  /* 0x8000003c533e7220 */ /* 0x000fe40000410000 */
[----:B------:R-:W-:Y:S02]  /*95c0*/  FADD.FTZ R66, -R9, R66 ;  /* 0x0000004209427221 */ /* 0x000fe40000010100 */
[----:B------:R-:W-:-:S02]  /*95d0*/  FADD.FTZ R67, R10, R67 ;  /* 0x000000430a437221 */ /* 0x000fc40000010000 */
[C---:B------:R-:W-:Y:S02]  /*95e0*/  FFMA.FTZ R63, R84.reuse, R60, R63 ;  /* 0x0000003c543f7223 */ /* 0x040fe4000001003f */
[----:B------:R-:W-:Y:S02]  /*95f0*/  FFMA.FTZ R62, R84, R61, -R62 ;  /* 0x0000003d543e7223 */ /* 0x000fe4000001083e */
[C---:B------:R-:W-:Y:S02]  /*9600*/  FMUL.FTZ R64, R85.reuse, -R66 ;  /* 0x8000004255407220 */ /* 0x040fe40000410000 */
[C---:B------:R-:W-:Y:S02]  /*9610*/  FMUL.FTZ R65, R85.reuse, -R67 ;  /* 0x8000004355417220 */ /* 0x040fe40000410000 */
[C---:B------:R-:W-:Y:S02]  /*9620*/  FMUL.FTZ R61, R85.reuse, -R63 ;  /* 0x8000003f553d7220 */ /* 0x040fe40000410000 */
[----:B------:R-:W-:-:S02]  /*9630*/  FMUL.FTZ R60, R85, -R62 ;  /* 0x8000003e553c7220 */ /* 0x000fc40000410000 */
[C---:B------:R-:W-:Y:S02]  /*9640*/  FFMA.FTZ R67, R86.reuse, R67, -R64 ;  /* 0x0000004356437223 */ /* 0x040fe40000010840 */
[C---:B------:R-:W-:Y:S02]  /*9650*/  FFMA.FTZ R66, R86.reuse, R66, R65 ;  /* 0x0000004256427223 */ /* 0x040fe40000010041 */
[C---:B------:R-:W-:Y:S02]  /*9660*/  FFMA.FTZ R61, R86.reuse, R62, -R61 ;  /* 0x0000003e563d7223 */ /* 0x040fe4000001083d */
[----:B------:R-:W-:Y:S02]  /*9670*/  FFMA.FTZ R60, R86, R63, R60 ;  /* 0x0000003f563c7223 */ /* 0x000fe4000001003c */
[----:B------:R-:W-:Y:S02]  /*9680*/  FADD.FTZ R67, R14, R67 ;  /* 0x000000430e437221 */ /* 0x000fe40000010000 */
[----:B------:R-:W-:-:S02]  /*9690*/  FADD.FTZ R66, -R13, R66 ;  /* 0x000000420d427221 */ /* 0x000fc40000010100 */
[C---:B------:R-:W-:Y:S02]  /*96a0*/  FMUL.FTZ R63, R87.reuse, -R61 ;  /* 0x8000003d573f7220 */ /* 0x040fe40000410000 */
[C---:B------:R-:W-:Y:S02]  /*96b0*/  FMUL.FTZ R62, R87.reuse, -R60 ;  /* 0x8000003c573e7220 */ /* 0x040fe40000410000 */
[C---:B------:R-:W-:Y:S02]  /*96c0*/  FMUL.FTZ R65, R87.reuse, -R67 ;  /* 0x8000004357417220 */ /* 0x040fe40000410000 */
[----:B------:R-:W-:Y:S02]  /*96d0*/  FMUL.FTZ R64, R87, -R66 ;  /* 0x8000004257407220 */ /* 0x000fe40000410000 */
[C---:B------:R-:W-:Y:S02]  /*96e0*/  FFMA.FTZ R63, R88.reuse, R60, R63 ;  /* 0x0000003c583f7223 */ /* 0x040fe4000001003f */
[----:B------:R-:W-:-:S02]  /*96f0*/  FFMA.FTZ R62, R88, R61, -R62 ;  /* 0x0000003d583e7223 */ /* 0x000fc4000001083e */
[C---:B------:R-:W-:Y:S02]  /*9700*/  FFMA.FTZ R66, R88.reuse, R66, R65 ;  /* 0x0000004258427223 */ /* 0x040fe40000010041 */
[----:B------:R-:W-:Y:S02]  /*9710*/  FFMA.FTZ R67, R88, R67, -R64 ;  /* 0x0000004358437223 */ /* 0x000fe40000010840 */
[C---:B------:R-:W-:Y:S02]  /*9720*/  FMUL.FTZ R61, R89.reuse, -R63 ;  /* 0x8000003f593d7220 */ /* 0x040fe40000410000 */
[----:B------:R-:W-:Y:S02]  /*9730*/  FMUL.FTZ R60, R89, -R62 ;  /* 0x8000003e593c7220 */ /* 0x000fe40000410000 */
[----:B------:R-:W-:Y:S02]  /*9740*/  FADD.FTZ R66, -R15, R66 ;  /* 0x000000420f427221 */ /* 0x000fe40000010100 */
[----:B------:R-:W-:-:S02]  /*9750*/  FADD.FTZ R67, R16, R67 ;  /* 0x0000004310437221 */ /* 0x000fc40000010000 */
[C---:B------:R-:W-:Y:S02]  /*9760*/  FFMA.FTZ R61, R90.reuse, R62, -R61 ;  /* 0x0000003e5a3d7223 */ /* 0x040fe4000001083d */
[C---:B------:R-:W-:Y:S02]  /*9770*/  FFMA.FTZ R60, R90.reuse, R63, R60 ;  /* 0x0000003f5a3c7223 */ /* 0x040fe4000001003c */
[C---:B------:R-:W-:Y:S02]  /*9780*/  FMUL.FTZ R62, R89.reuse, -R66 ;  /* 0x80000042593e7220 */ /* 0x040fe40000410000 */
[-C--:B------:R-:W-:Y:S02]  /*9790*/  FMUL.FTZ R63, R89, -R67.reuse ;  /* 0x80000043593f7220 */ /* 0x080fe40000410000 */
[----:B------:R-:W-:Y:S02]  /*97a0*/  FMUL.FTZ R64, R91, -R60 ;  /* 0x8000003c5b407220 */ /* 0x000fe40000410000 */
[----:B------:R-:W-:-:S02]  /*97b0*/  FFMA.FTZ R67, R90, R67, -R62 ;  /* 0x000000435a437223 */ /* 0x000fc4000001083e */
[-C--:B------:R-:W-:Y:S02]  /*97c0*/  FMUL.FTZ R65, R91, -R61.reuse ;  /* 0x8000003d5b417220 */ /* 0x080fe40000410000 */
[----:B------:R-:W-:Y:S02]  /*97d0*/  FFMA.FTZ R66, R90, R66, R63 ;  /* 0x000000425a427223 */ /* 0x000fe4000001003f */
[----:B------:R-:W-:Y:S02]  /*97e0*/  FFMA.FTZ R64, R92, R61, -R64 ;  /* 0x0000003d5c407223 */ /* 0x000fe40000010840 */
[----:B------:R-:W-:Y:S02]  /*97f0*/  FADD.FTZ R67, R22, R67 ;  /* 0x0000004316437221 */ /* 0x000fe40000010000 */
[----:B------:R-:W-:Y:S02]  /*9800*/  FFMA.FTZ R65, R92, R60, R65 ;  /* 0x0000003c5c417223 */ /* 0x000fe40000010041 */
[----:B------:R-:W-:-:S02]  /*9810*/  FADD.FTZ R66, -R21, R66 ;  /* 0x0000004215427221 */ /* 0x000fc40000010100 */
[----:B------:R-:W-:Y:S02]  /*9820*/  FMUL.FTZ R62, R93, -R64 ;  /* 0x800000405d3e7220 */ /* 0x000fe40000410000 */
[----:B------:R-:W-:Y:S02]  /*9830*/  FMUL.FTZ R61, R91, -R67 ;  /* 0x800000435b3d7220 */ /* 0x000fe40000410000 */
[-C--:B------:R-:W-:Y:S02]  /*9840*/  FMUL.FTZ R63, R93, -R65.reuse ;  /* 0x800000415d3f7220 */ /* 0x080fe40000410000 */
[-C--:B------:R-:W-:Y:S02]  /*9850*/  FMUL.FTZ R60, R91, -R66.reuse ;  /* 0x800000425b3c7220 */ /* 0x080fe40000410000 */
[----:B------:R-:W-:Y:S02]  /*9860*/  FFMA.FTZ R62, R96, R65, R62 ;  /* 0x00000041603e7223 */ /* 0x000fe4000001003e */
[----:B------:R-:W-:-:S02]  /*9870*/  FFMA.FTZ R66, R92, R66, R61 ;  /* 0x000000425c427223 */ /* 0x000fc4000001003d */
[----:B------:R-:W-:Y:S02]  /*9880*/  FFMA.FTZ R63, R96, R64, -R63 ;  /* 0x00000040603f7223 */ /* 0x000fe4000001083f */
[----:B------:R-:W-:Y:S02]  /*9890*/  FFMA.FTZ R67, R92, R67, -R60 ;  /* 0x000000435c437223 */ /* 0x000fe4000001083c */
[----:B------:R-:W-:Y:S01]  /*98a0*/  FMUL.FTZ R64, R97, -R62 ;  /* 0x8000003e61407220 */ /* 0x000fe20000410000 */
[----:B------:R-:W0:Y:S01]  /*98b0*/  LDS.64 R60, [R233.X16+0x6378] ;  /* 0x00637800e93c7984 */ /* 0x000e22000000ca00 */
[----:B------:R-:W-:Y:S02]  /*98c0*/  FADD.FTZ R66, -R23, R66 ;  /* 0x0000004217427221 */ /* 0x000fe40000010100 */
[----:B------:R-:W-:Y:S02]  /*98d0*/  FADD.FTZ R67, R24, R67 ;  /* 0x0000004318437221 */ /* 0x000fe40000010000 */
[----:B------:R-:W-:-:S02]  /*98e0*/  FMUL.FTZ R69, R97, -R63 ;  /* 0x8000003f61457220 */ /* 0x000fc40000410000 */
[C---:B------:R-:W-:Y:S02]  /*98f0*/  FFMA.FTZ R64, R98.reuse, R63, -R64 ;  /* 0x0000003f62407223 */ /* 0x040fe40000010840 */
[C---:B------:R-:W-:Y:S02]  /*9900*/  FMUL.FTZ R63, R93.reuse, -R66 ;  /* 0x800000425d3f7220 */ /* 0x040fe40000410000 */
[-C--:B------:R-:W-:Y:S02]  /*9910*/  FMUL.FTZ R65, R93, -R67.reuse ;  /* 0x800000435d417220 */ /* 0x080fe40000410000 */
[----:B------:R-:W-:Y:S02]  /*9920*/  FFMA.FTZ R69, R98, R62, R69 ;  /* 0x0000003e62457223 */ /* 0x000fe40000010045 */
[----:B------:R-:W-:Y:S02]  /*9930*/  FFMA.FTZ R63, R96, R67, -R63 ;  /* 0x00000043603f7223 */ /* 0x000fe4000001083f */
[----:B------:R-:W-:-:S02]  /*9940*/  FMUL.FTZ R62, R99, -R64 ;  /* 0x80000040633e7220 */ /* 0x000fc40000410000 */
[----:B------:R-:W-:Y:S02]  /*9950*/  FFMA.FTZ R66, R96, R66, R65 ;  /* 0x0000004260427223 */ /* 0x000fe40000010041 */
[-C--:B------:R-:W-:Y:S02]  /*9960*/  FMUL.FTZ R65, R99, -R69.reuse ;  /* 0x8000004563417220 */ /* 0x080fe40000410000 */
[----:B------:R-:W-:Y:S02]  /*9970*/  FADD.FTZ R63, R30, R63 ;  /* 0x0000003f1e3f7221 */ /* 0x000fe40000010000 */
[C---:B------:R-:W-:Y:S02]  /*9980*/  FFMA.FTZ R69, R100.reuse, R69, R62 ;  /* 0x0000004564457223 */ /* 0x040fe4000001003e */
[----:B------:R-:W-:Y:S02]  /*9990*/  FADD.FTZ R66, -R29, R66 ;  /* 0x000000421d427221 */ /* 0x000fe40000010100 */
[----:B------:R-:W-:-:S02]  /*99a0*/  FFMA.FTZ R64, R100, R64, -R65 ;  /* 0x0000004064407223 */ /* 0x000fc40000010841 */
[----:B------:R-:W-:Y:S02]  /*99b0*/  FMUL.FTZ R65, R97, -R63 ;  /* 0x8000003f61417220 */ /* 0x000fe40000410000 */
[----:B------:R-:W-:Y:S02]  /*99c0*/  FMUL.FTZ R67, R101, -R69 ;  /* 0x8000004565437220 */ /* 0x000fe40000410000 */
[----:B------:R-:W-:Y:S02]  /*99d0*/  FMUL.FTZ R62, R97, -R66 ;  /* 0x80000042613e7220 */ /* 0x000fe40000410000 */
[----:B------:R-:W-:Y:S02]  /*99e0*/  FMUL.FTZ R68, R101, -R64 ;  /* 0x8000004065447220 */ /* 0x000fe40000410000 */
[----:B------:R-:W-:Y:S02]  /*99f0*/  FFMA.FTZ R66, R98, R66, R65 ;  /* 0x0000004262427223 */ /* 0x000fe40000010041 */
[----:B------:R-:W-:-:S02]  /*9a00*/  FFMA.FTZ R67, R102, R64, -R67 ;  /* 0x0000004066437223 */ /* 0x000fc40000010843 */
[----:B------:R-:W-:Y:S02]  /*9a10*/  FFMA.FTZ R63, R98, R63, -R62 ;  /* 0x0000003f623f7223 */ /* 0x000fe4000001083e */
[----:B------:R-:W-:Y:S02]  /*9a20*/  FFMA.FTZ R68, R102, R69, R68 ;  /* 0x0000004566447223 */ /* 0x000fe40000010044 */
[----:B------:R-:W-:Y:S02]  /*9a30*/  FADD.FTZ R66, -R31, R66 ;  /* 0x000000421f427221 */ /* 0x000fe40000010100 */
[C---:B------:R-:W-:Y:S02]  /*9a40*/  FMUL.FTZ R65, R103.reuse, -R67 ;  /* 0x8000004367417220 */ /* 0x040fe40000410000 */
[----:B------:R-:W-:Y:S02]  /*9a50*/  FADD.FTZ R63, R32, R63 ;  /* 0x0000003f203f7221 */ /* 0x000fe40000010000 */
[----:B------:R-:W-:-:S02]  /*9a60*/  FMUL.FTZ R64, R103, -R68 ;  /* 0x8000004467407220 */ /* 0x000fc40000410000 */
[C---:B------:R-:W-:Y:S02]  /*9a70*/  FMUL.FTZ R62, R99.reuse, -R66 ;  /* 0x80000042633e7220 */ /* 0x040fe40000410000 */
[----:B------:R-:W-:Y:S02]  /*9a80*/  FFMA.FTZ R68, R104, R68, R65 ;  /* 0x0000004468447223 */ /* 0x000fe40000010041 */
[-C--:B------:R-:W-:Y:S02]  /*9a90*/  FMUL.FTZ R65, R99, -R63.reuse ;  /* 0x8000003f63417220 */ /* 0x080fe40000410000 */
[C---:B------:R-:W-:Y:S02]  /*9aa0*/  FFMA.FTZ R63, R100.reuse, R63, -R62 ;  /* 0x0000003f643f7223 */ /* 0x040fe4000001083e */
[----:B------:R-:W-:Y:S02]  /*9ab0*/  FFMA.FTZ R66, R100, R66, R65 ;  /* 0x0000004264427223 */ /* 0x000fe40000010041 */
[----:B------:R-:W-:-:S02]  /*9ac0*/  FFMA.FTZ R64, R104, R67, -R64 ;  /* 0x0000004368407223 */ /* 0x000fc40000010840 */
[----:B------:R-:W-:Y:S02]  /*9ad0*/  FADD.FTZ R62, R38, R63 ;  /* 0x0000003f263e7221 */ /* 0x000fe40000010000 */
[----:B------:R-:W-:Y:S02]  /*9ae0*/  FMUL.FTZ R67, R105, -R68 ;  /* 0x8000004469437220 */ /* 0x000fe40000410000 */
[----:B------:R-:W-:Y:S02]  /*9af0*/  FADD.FTZ R66, -R37, R66 ;  /* 0x0000004225427221 */ /* 0x000fe40000010100 */
[----:B------:R-:W-:Y:S02]  /*9b00*/  FMUL.FTZ R65, R105, -R64 ;  /* 0x8000004069417220 */ /* 0x000fe40000410000 */
[----:B0-----:R-:W-:Y:S02]  /*9b10*/  FMUL.FTZ R63, R121, R61 ;  /* 0x0000003d793f7220 */ /* 0x001fe40000410000 */
[----:B------:R-:W-:-:S02]  /*9b20*/  FMUL.FTZ R69, R101, -R62 ;  /* 0x8000003e65457220 */ /* 0x000fc40000410000 */
[----:B------:R-:W-:Y:S02]  /*9b30*/  FFMA.FTZ R64, R106, R64, -R67 ;  /* 0x000000406a407223 */ /* 0x000fe40000010843 */
[----:B------:R-:W-:Y:S02]  /*9b40*/  FMUL.FTZ R121, R121, R60 ;  /* 0x0000003c79797220 */ /* 0x000fe40000410000 */
[----:B------:R-:W-:Y:S02]  /*9b50*/  FMUL.FTZ R67, R101, -R66 ;  /* 0x8000004265437220 */ /* 0x000fe40000410000 */
[----:B------:R-:W-:Y:S02]  /*9b60*/  FFMA.FTZ R60, R120, R60, -R63 ;  /* 0x0000003c783c7223 */ /* 0x000fe4000001083f */
[----:B------:R-:W-:Y:S02]  /*9b70*/  FFMA.FTZ R66, R102, R66, R69 ;  /* 0x0000004266427223 */ /* 0x000fe40000010045 */
[----:B------:R-:W-:-:S02]  /*9b80*/  FFMA.FTZ R121, R120, R61, R121 ;  /* 0x0000003d78797223 */ /* 0x000fc40000010079 */
[----:B------:R-:W-:Y:S02]  /*9b90*/  FFMA.FTZ R67, R102, R62, -R67 ;  /* 0x0000003e66437223 */ /* 0x000fe40000010843 */
[----:B------:R-:W-:Y:S02]  /*9ba0*/  FADD.FTZ R203, R203, R60 ;  /* 0x0000003ccbcb7221 */ /* 0x000fe40000010000 */
[----:B------:R-:W-:Y:S02]  /*9bb0*/  FADD.FTZ R66, -R39, R66 ;  /* 0x0000004227427221 */ /* 0x000fe40000010100 */
[----:B------:R-:W-:Y:S02]  /*9bc0*/  FADD.FTZ R199, RZ, R121 ;  /* 0x00000079ffc77221 */ /* 0x000fe40000010000 */
[----:B------:R-:W-:Y:S02]  /*9bd0*/  FADD.FTZ R67, R40, R67 ;  /* 0x0000004328437221 */ /* 0x000fe40000010000 */
[----:B------:R-:W-:-:S02]  /*9be0*/  FMUL.FTZ R61, R107, R203 ;  /* 0x000000cb6b3d7220 */ /* 0x000fc40000410000 */
[----:B------:R-:W-:Y:S02]  /*9bf0*/  FMUL.FTZ R62, R103, -R66 ;  /* 0x80000042673e7220 */ /* 0x000fe40000410000 */
[----:B------:R-:W-:Y:S02]  /*9c00*/  FMUL.FTZ R60, R107, R199 ;  /* 0x000000c76b3c7220 */ /* 0x000fe40000410000 */
[----:B------:R-:W-:Y:S02]  /*9c10*/  FMUL.FTZ R63, R103, -R67 ;  /* 0x80000043673f7220 */ /* 0x000fe40000410000 */
[----:B------:R-:W-:Y:S02]  /*9c20*/  FFMA.FTZ R198, R108, R199, R61 ;  /* 0x000000c76cc67223 */ /* 0x000fe4000001003d */
[----:B------:R-:W-:Y:S02]  /*9c30*/  FFMA.FTZ R67, R104, R67, -R62 ;  /* 0x0000004368437223 */ /* 0x000fe4000001083e */
[----:B------:R-:W-:-:S02]  /*9c40*/  FFMA.FTZ R61, R108, R203, -R60 ;  /* 0x000000cb6c3d7223 */ /* 0x000fc4000001083c */
[----:B------:R-:W-:Y:S02]  /*9c50*/  FFMA.FTZ R66, R104, R66, R63 ;  /* 0x0000004268427223 */ /* 0x000fe4000001003f */
[----:B------:R-:W-:Y:S02]  /*9c60*/  FADD.FTZ R198, RZ, R198 ;  /* 0x000000c6ffc67221 */ /* 0x000fe40000010000 */
[----:B------:R-:W-:Y:S02]  /*9c70*/  FADD.FTZ R67, R46, R67 ;  /* 0x000000432e437221 */ /* 0x000fe40000010000 */
[----:B------:R-:W-:Y:S02]  /*9c80*/  FADD.FTZ R202, R202, R61 ;  /* 0x0000003dcaca7221 */ /* 0x000fe40000010000 */
[----:B------:R-:W-:Y:S02]  /*9c90*/  FADD.FTZ R66, -R45, R66 ;  /* 0x000000422d427221 */ /* 0x000fe40000010100 */
[----:B------:R-:W-:-:S02]  /*9ca0*/  FMUL.FTZ R61, R105, R198 ;  /* 0x000000c6693d7220 */ /* 0x000fc40000410000 */
[C---:B------:R-:W-:Y:S02]  /*9cb0*/  FMUL.FTZ R69, R105.reuse, -R67 ;  /* 0x8000004369457220 */ /* 0x040fe40000410000 */
[C---:B------:R-:W-:Y:S02]  /*9cc0*/  FMUL.FTZ R63, R105.reuse, R202 ;  /* 0x000000ca693f7220 */ /* 0x040fe40000410000 */
[----:B------:R-:W-:Y:S02]  /*9cd0*/  FMUL.FTZ R62, R105, -R66 ;  /* 0x80000042693e7220 */ /* 0x000fe40000410000 */
[C---:B------:R-:W-:Y:S02]  /*9ce0*/  FFMA.FTZ R60, R106.reuse, R202, -R61 ;  /* 0x000000ca6a3c7223 */ /* 0x040fe4000001083d */
[C---:B------:R-:W-:Y:S02]  /*9cf0*/  FFMA.FTZ R66, R106.reuse, R66, R69 ;  /* 0x000000426a427223 */ /* 0x040fe40000010045 */
[----:B------:R-:W-:-:S02]  /*9d00*/  FFMA.FTZ R63, R106, R198, R63 ;  /* 0x000000c66a3f7223 */ /* 0x000fc4000001003f */
[----:B------:R-:W-:Y:S02]  /*9d10*/  FFMA.FTZ R67, R106, R67, -R62 ;  /* 0x000000436a437223 */ /* 0x000fe4000001083e */
[----:B------:R-:W-:Y:S02]  /*9d20*/  FADD.FTZ R201, R201, R60 ;  /* 0x0000003cc9c97221 */ /* 0x000fe40000010000 */
[----:B------:R-:W-:Y:S02]  /*9d30*/  FADD.FTZ R66, -R47, R66 ;  /* 0x000000422f427221 */ /* 0x000fe40000010100 */
[----:B------:R-:W-:Y:S02]  /*9d40*/  FADD.FTZ R121, RZ, R63 ;  /* 0x0000003fff797221 */ /* 0x000fe40000010000 */
[----:B------:R-:W-:Y:S02]  /*9d50*/  FADD.FTZ R67, R48, R67 ;  /* 0x0000004330437221 */ /* 0x000fe40000010000 */
[----:B------:R-:W-:-:S02]  /*9d60*/  FMUL.FTZ R61, R107, -R66 ;  /* 0x800000426b3d7220 */ /* 0x000fc40000410000 */
[C---:B------:R-:W-:Y:S02]  /*9d70*/  FMUL.FTZ R62, R103.reuse, R201 ;  /* 0x000000c9673e7220 */ /* 0x040fe40000410000 */
[----:B------:R-:W-:Y:S02]  /*9d80*/  FMUL.FTZ R60, R103, R121 ;  /* 0x00000079673c7220 */ /* 0x000fe40000410000 */
[-C--:B------:R-:W-:Y:S02]  /*9d90*/  FMUL.FTZ R63, R107, -R67.reuse ;  /* 0x800000436b3f7220 */ /* 0x080fe40000410000 */
[----:B------:R-:W-:Y:S02]  /*9da0*/  FFMA.FTZ R69, R108, R67, -R61 ;  /* 0x000000436c457223 */ /* 0x000fe4000001083d */
[C---:B------:R-:W-:Y:S02]  /*9db0*/  FFMA.FTZ R120, R104.reuse, R121, R62 ;  /* 0x0000007968787223 */ /* 0x040fe4000001003e */
[----:B------:R-:W-:-:S02]  /*9dc0*/  FFMA.FTZ R61, R104, R201, -R60 ;  /* 0x000000c9683d7223 */ /* 0x000fc4000001083c */
[----:B------:R-:W-:Y:S02]  /*9dd0*/  FFMA.FTZ R66, R108, R66, R63 ;  /* 0x000000426c427223 */ /* 0x000fe4000001003f */
[----:B------:R-:W-:Y:S02]  /*9de0*/  FADD.FTZ R120, RZ, R120 ;  /* 0x00000078ff787221 */ /* 0x000fe40000010000 */
[----:B------:R-:W-:Y:S01]  /*9df0*/  FADD.FTZ R200, R200, R61 ;  /* 0x0000003dc8c87221 */ /* 0x000fe20000010000 */
[----:B------:R-:W-:Y:S01]  /*9e00*/  HFMA2.MMA R61, -RZ, RZ, 0, 0 ;  /* 0x00000000ff3d7435 */ /* 0x000fe200000001ff */
[----:B------:R-:W-:Y:S02]  /*9e10*/  FADD.FTZ R67, -R53, R66 ;  /* 0x0000004235437221 */ /* 0x000fe40000010100 */
[----:B------:R-:W-:Y:S02]  /*9e20*/  FADD.FTZ R66, R54, R69 ;  /* 0x0000004536427221 */ /* 0x000fe40000010000 */
[----:B------:R-:W-:-:S02]  /*9e30*/  FMUL.FTZ R69, R101, R120 ;  /* 0x0000007865457220 */ /* 0x000fc40000410000 */
[----:B------:R-:W-:Y:S02]  /*9e40*/  FMUL.FTZ R71, R101, R200 ;  /* 0x000000c865477220 */ /* 0x000fe40000410000 */
[----:B------:R-:W-:Y:S02]  /*9e50*/  FFMA.FTZ R65, R106, R68, R65 ;  /* 0x000000446a417223 */ /* 0x000fe40000010041 */
[C---:B------:R-:W-:Y:S02]  /*9e60*/  FFMA.FTZ R68, R102.reuse, R200, -R69 ;  /* 0x000000c866447223 */ /* 0x040fe40000010845 */
[----:B------:R-:W-:Y:S02]  /*9e70*/  FFMA.FTZ R71, R102, R120, R71 ;  /* 0x0000007866477223 */ /* 0x000fe40000010047 */
[----:B------:R-:W-:Y:S02]  /*9e80*/  FADD.FTZ R205, R197, R68 ;  /* 0x00000044c5cd7221 */ /* 0x000fe40000010000 */
[----:B------:R-:W-:-:S02]  /*9e90*/  FADD.FTZ R204, RZ, R71 ;  /* 0x00000047ffcc7221 */ /* 0x000fc40000010000 */
[C---:B------:R-:W-:Y:S02]  /*9ea0*/  FMUL.FTZ R60, R107.reuse, -R64 ;  /* 0x800000406b3c7220 */ /* 0x040fe40000410000 */
[----:B------:R-:W-:Y:S02]  /*9eb0*/  FMUL.FTZ R63, R107, -R65 ;  /* 0x800000416b3f7220 */ /* 0x000fe40000410000 */
[C---:B------:R-:W-:Y:S02]  /*9ec0*/  FMUL.FTZ R69, R99.reuse, R205 ;  /* 0x000000cd63457220 */ /* 0x040fe40000410000 */
[----:B------:R-:W-:Y:S02]  /*9ed0*/  FMUL.FTZ R68, R99, R204 ;  /* 0x000000cc63447220 */ /* 0x000fe40000410000 */
[C---:B------:R-:W-:Y:S01]  /*9ee0*/  FFMA.FTZ R65, R108.reuse, R65, R60 ;  /* 0x000000416c417223 */ /* 0x040fe2000001003c */
[----:B------:R-:W-:Y:S01]  /*9ef0*/  MOV R60, 0x3f800000 ;  /* 0x3f800000003c7802 */ /* 0x000fe20000000f00 */
[----:B------:R-:W-:-:S02]  /*9f00*/  FFMA.FTZ R64, R108, R64, -R63 ;  /* 0x000000406c407223 */ /* 0x000fc4000001083f */
[----:B------:R-:W-:Y:S01]  /*9f10*/  CS2R R62, SRZ ;  /* 0x00000000003e7805 */ /* 0x000fe2000001ff00 */
[C---:B------:R-:W-:Y:S02]  /*9f20*/  FFMA.FTZ R197, R100.reuse, R204, R69 ;  /* 0x000000cc64c57223 */ /* 0x040fe40000010045 */
[----:B------:R-:W-:Y:S02]  /*9f30*/  FFMA.FTZ R69, R100, R205, -R68 ;  /* 0x000000cd64457223 */ /* 0x000fe40000010844 */
[----:B------:R-:W-:Y:S01]  /*9f40*/  FADD.FTZ R197, RZ, R197 ;  /* 0x000000c5ffc57221 */ /* 0x000fe20000010000 */
[----:B------:R-:W0:Y:S01]  /*9f50*/  @!P0 LDS.128 R60, [R70.X16+0x8b80] ;  /* 0x008b8000463c8984 */ /* 0x000e22000000cc00 */
[----:B------:R-:W-:Y:S01]  /*9f60*/  FADD.FTZ R196, R196, R69 ;  /* 0x00000045c4c47221 */ /* 0x000fe20000010000 */
[----:B------:R-:W-:Y:S02]  /*9f70*/  ISETP.GT.U32.AND P0, PT, R148, 0x1f, PT ;  /* 0x0000001f9400780c */ /* 0x000fe40003f04070 */
[----:B------:R1:W-:Y:S02]  /*9f80*/  STS.128 [R233.X16+0x6d80], R64 ;  /* 0x006d8040e9007388 */ /* 0x0003e4000000cc00 */
[----:B-1----:R-:W-:-:S02]  /*9f90*/  FMUL.FTZ R65, R97, R197 ;  /* 0x000000c561417220 */ /* 0x002fc40000410000 */
[-C--:B------:R-:W-:Y:S02]  /*9fa0*/  FMUL.FTZ R64, R97, R196.reuse ;  /* 0x000000c461407220 */ /* 0x080fe40000410000 */
[C---:B------:R-:W-:Y:S02]  /*9fb0*/  FFMA.FTZ R206, R98.reuse, R196, -R65 ;  /* 0x000000c462ce7223 */ /* 0x040fe40000010841 */
[----:B------:R-:W-:Y:S02]  /*9fc0*/  FFMA.FTZ R64, R98, R197, R64 ;  /* 0x000000c562407223 */ /* 0x000fe40000010040 */
[----:B------:R-:W-:Y:S02]  /*9fd0*/  FADD.FTZ R206, R195, R206 ;  /* 0x000000cec3ce7221 */ /* 0x000fe40000010000 */
[----:B------:R-:W-:Y:S02]  /*9fe0*/  FADD.FTZ R195, RZ, R64 ;  /* 0x00000040ffc37221 */ /* 0x000fe40000010000 */
[----:B------:R-:W-:-:S02]  /*9ff0*/  FMUL.FTZ R64, R93, R206 ;  /* 0x000000ce5d407220 */ /* 0x000fc40000410000 */
        /* <DEDUP_REMOVED lines=54> */
[----:B0-----:R-:W-:Y:S01]  /*a360*/  IMAD R234, R148, 0x50, RZ ;  /* 0x0000005094ea7824 */ /* 0x001fe200078e02ff */
[----:B------:R-:W-:-:S04]  /*a370*/  ISETP.NE.AND P0, PT, R236, 0x1f, PT ;  /* 0x0000001fec00780c */ /* 0x000fc80003f05270 */
[----:B------:R-:W-:Y:S04]  /*a380*/  LDS.128 R64, [R234+0x6da0] ;  /* 0x006da000ea407984 */ /* 0x000fe80000000c00 */
[----:B------:R-:W0:Y:S02]  /*a390*/  LDS.128 R68, [R234+0x6db0] ;  /* 0x006db000ea447984 */ /* 0x000e240000000c00 */
[----:B0-----:R-:W-:-:S04]  /*a3a0*/  FMUL.FTZ R73, R65, R69 ;  /* 0x0000004541497220 */ /* 0x001fc80000410000 */
[CC--:B------:R-:W-:Y:S02]  /*a3b0*/  FFMA.FTZ R72, R64.reuse, R68.reuse, -R73 ;  /* 0x0000004440487223 */ /* 0x0c0fe40000010849 */
[C---:B------:R-:W-:Y:S02]  /*a3c0*/  FMUL.FTZ R68, R65.reuse, R68 ;  /* 0x0000004441447220 */ /* 0x040fe40000410000 */
[C---:B------:R-:W-:Y:S02]  /*a3d0*/  FMUL.FTZ R73, R65.reuse, R71 ;  /* 0x0000004741497220 */ /* 0x040fe40000410000 */
[-C--:B------:R-:W-:Y:S02]  /*a3e0*/  FMUL.FTZ R65, R65, R70.reuse ;  /* 0x0000004641417220 */ /* 0x080fe40000410000 */
[C---:B------:R-:W-:Y:S02]  /*a3f0*/  FFMA.FTZ R69, R64.reuse, R69, R68 ;  /* 0x0000004540457223 */ /* 0x040fe40000010044 */
[----:B------:R-:W-:-:S02]  /*a400*/  FFMA.FTZ R73, R64, R70, -R73 ;  /* 0x0000004640497223 */ /* 0x000fc40000010849 */
[----:B------:R-:W-:Y:S02]  /*a410*/  FFMA.FTZ R64, R64, R71, R65 ;  /* 0x0000004740407223 */ /* 0x000fe40000010041 */
[----:B------:R-:W-:Y:S02]  /*a420*/  FADD.FTZ R70, R66, R73 ;  /* 0x0000004942467221 */ /* 0x000fe40000010000 */
[----:B------:R-:W-:Y:S02]  /*a430*/  FADD.FTZ R71, R67, R64 ;  /* 0x0000004043477221 */ /* 0x000fe40000010000 */
        /* <DEDUP_REMOVED lines=12> */
[C---:B0-----:R-:W-:Y:S02]  /*a500*/  FMUL.FTZ R71, R65.reuse, R69 ;  /* 0x0000004541477220 */ /* 0x041fe40000410000 */
[----:B------:R-:W-:-:S02]  /*a510*/  FMUL.FTZ R73, R65, R72 ;  /* 0x0000004841497220 */ /* 0x000fc40000410000 */
[CC--:B------:R-:W-:Y:S02]  /*a520*/  FFMA.FTZ R71, R64.reuse, R68.reuse, -R71 ;  /* 0x0000004440477223 */ /* 0x0c0fe40000010847 */
[C---:B------:R-:W-:Y:S02]  /*a530*/  FMUL.FTZ R68, R65.reuse, R68 ;  /* 0x0000004441447220 */ /* 0x040fe40000410000 */
[-C--:B------:R-:W-:Y:S02]  /*a540*/  FMUL.FTZ R65, R65, R70.reuse ;  /* 0x0000004641417220 */ /* 0x080fe40000410000 */
[C---:B------:R-:W-:Y:S02]  /*a550*/  FFMA.FTZ R73, R64.reuse, R70, -R73 ;  /* 0x0000004640497223 */ /* 0x040fe40000010849 */
[C---:B------:R-:W-:Y:S02]  /*a560*/  FFMA.FTZ R70, R64.reuse, R72, R65 ;  /* 0x0000004840467223 */ /* 0x040fe40000010041 */
[----:B------:R-:W-:-:S02]  /*a570*/  FFMA.FTZ R69, R64, R69, R68 ;  /* 0x0000004540457223 */ /* 0x000fc40000010044 */
[----:B------:R-:W-:Y:S02]  /*a580*/  FADD.FTZ R70, R67, R70 ;  /* 0x0000004643467221 */ /* 0x000fe40000010000 */
[----:B------:R-:W-:Y:S01]  /*a590*/  FADD.FTZ R68, R66, R73 ;  /* 0x0000004942447221 */ /* 0x000fe20000010000 */
[----:B------:R-:W-:Y:S02]  /*a5a0*/  MOV R74, R69 ;  /* 0x00000045004a7202 */ /* 0x000fe40000000f00 */
[----:B------:R-:W-:Y:S01]  /*a5b0*/  MOV R72, R70 ;  /* 0x0000004600487202 */ /* 0x000fe20000000f00 */
[----:B------:R-:W-:Y:S05]  /*a5c0*/  BRA.DIV ~URZ, `(.L_x_473) ;  /* 0x000079f27f007947 */ /* 0x000fea000b800000 */
[----:B------:R0:W1:Y:S02]  /*a5d0*/  SHFL.DOWN PT, R67, R71, 0x1, 0x1f ;  /* 0x08201f0047437f89 */ /* 0x00006400000e0000 */
.L_x_575:
[----:B------:R-:W-:Y:S05]  /*a5e0*/  BRA.DIV ~URZ, `(.L_x_474) ;  /* 0x00007a527f007947 */ /* 0x000fea000b800000 */
[----:B------:R-:W2:Y:S04]  /*a5f0*/  SHFL.DOWN PT, R69, R69, 0x1, 0x1f ;  /* 0x08201f0045457f89 */ /* 0x000ea800000e0000 */
[----:B------:R3:W4:Y:S04]  /*a600*/  SHFL.DOWN PT, R73, R68, 0x1, 0x1f ;  /* 0x08201f0044497f89 */ /* 0x00072800000e0000 */
[----:B------:R3:W0:Y:S02]  /*a610*/  SHFL.DOWN PT, R66, R70, 0x1, 0x1f ;  /* 0x08201f0046427f89 */ /* 0x00062400000e0000 */
.L_x_576:
[----:B------:R-:W-:Y:S01]  /*a620*/  BSSY B1, `(.L_x_475) ;  /* 0x000000d000017945 */ /* 0x000fe20003800000 */
[----:B------:R-:W-:Y:S05]  /*a630*/  @!P0 BRA `(.L_x_476) ;  /* 0x000000b000008947 */ /* 0x000fea0003800000 */
[----:B0-----:R-:W-:-:S04]  /*a640*/  FMUL.FTZ R64, R74, R66 ;  /* 0x000000424a407220 */ /* 0x001fc80000410000 */
[C---:B----4-:R-:W-:Y:S02]  /*a650*/  FFMA.FTZ R65, R71.reuse, R73, -R64 ;  /* 0x0000004947417223 */ /* 0x050fe40000010840 */
[C---:B--2---:R-:W-:Y:S02]  /*a660*/  FMUL.FTZ R64, R74.reuse, R69 ;  /* 0x000000454a407220 */ /* 0x044fe40000410000 */
[C---:B------:R-:W-:Y:S02]  /*a670*/  FMUL.FTZ R73, R74.reuse, R73 ;  /* 0x000000494a497220 */ /* 0x040fe40000410000 */
[-C--:B-1----:R-:W-:Y:S02]  /*a680*/  FMUL.FTZ R74, R74, R67.reuse ;  /* 0x000000434a4a7220 */ /* 0x082fe40000410000 */
[C---:B------:R-:W-:Y:S02]  /*a690*/  FFMA.FTZ R64, R71.reuse, R67, -R64 ;  /* 0x0000004347407223 */ /* 0x040fe40000010840 */
[----:B------:R-:W-:-:S02]  /*a6a0*/  FFMA.FTZ R73, R71, R66, R73 ;  /* 0x0000004247497223 */ /* 0x000fc40000010049 */
[----:B------:R-:W-:Y:S01]  /*a6b0*/  FFMA.FTZ R74, R71, R69, R74 ;  /* 0x00000045474a7223 */ /* 0x000fe2000001004a */
[----:B------:R-:W-:Y:S01]  /*a6c0*/  MOV R71, R64 ;  /* 0x0000004000477202 */ /* 0x000fe20000000f00 */
[----:B---3--:R-:W-:Y:S02]  /*a6d0*/  FADD.FTZ R68, R68, R65 ;  /* 0x0000004144447221 */ /* 0x008fe40000010000 */
[----:B------:R-:W-:Y:S02]  /*a6e0*/  FADD.FTZ R72, R72, R73 ;  /* 0x0000004948487221 */ /* 0x000fe40000010000 */
.L_x_476:
[----:B------:R-:W-:Y:S05]  /*a6f0*/  BSYNC B1 ;  /* 0x0000000000017941 */ /* 0x000fea0003800000 */
.L_x_475:
[----:B------:R-:W-:Y:S01]  /*a700*/  ISETP.GT.U32.AND P0, PT, R236, 0x1d, PT ;  /* 0x0000001dec00780c */ /* 0x000fe20003f04070 */
[----:B------:R-:W-:Y:S05]  /*a710*/  BRA.DIV ~URZ, `(.L_x_477) ;  /* 0x00007a727f007947 */ /* 0x000fea000b800000 */
[----:B-1----:R1:W3:Y:S04]  /*a720*/  SHFL.DOWN PT, R67, R71, 0x2, 0x1f ;  /* 0x08401f0047437f89 */ /* 0x0022e800000e0000 */
[----:B--2---:R1:W2:Y:S04]  /*a730*/  SHFL.DOWN PT, R69, R74, 0x2, 0x1f ;  /* 0x08401f004a457f89 */ /* 0x0042a800000e0000 */
[----:B---3--:R1:W3:Y:S04]  /*a740*/  SHFL.DOWN PT, R70, R68, 0x2, 0x1f ;  /* 0x08401f0044467f89 */ /* 0x0082e800000e0000 */
[----:B0-----:R1:W0:Y:S02]  /*a750*/  SHFL.DOWN PT, R66, R72, 0x2, 0x1f ;  /* 0x08401f0048427f89 */ /* 0x00122400000e0000 */
.L_x_577:
[----:B------:R-:W-:Y:S01]  /*a760*/  BSSY B1, `(.L_x_478) ;  /* 0x000000d000017945 */ /* 0x000fe20003800000 */
[----:B------:R-:W-:Y:S05]  /*a770*/  @P0 BRA `(.L_x_479) ;  /* 0x000000b000000947 */ /* 0x000fea0003800000 */
[C---:B--2---:R-:W-:Y:S02]  /*a780*/  FMUL.FTZ R64, R74.reuse, R69 ;  /* 0x000000454a407220 */ /* 0x044fe40000410000 */
[----:B0-----:R-:W-:-:S02]  /*a790*/  FMUL.FTZ R65, R74, R66 ;  /* 0x000000424a417220 */ /* 0x001fc40000410000 */
[CC--:B---34-:R-:W-:Y:S02]  /*a7a0*/  FMUL.FTZ R73, R74.reuse, R70.reuse ;  /* 0x000000464a497220 */ /* 0x0d8fe40000410000 */
[-C--:B-1----:R-:W-:Y:S02]  /*a7b0*/  FMUL.FTZ R74, R74, R67.reuse ;  /* 0x000000434a4a7220 */ /* 0x082fe40000410000 */
[C---:B------:R-:W-:Y:S02]  /*a7c0*/  FFMA.FTZ R64, R71.reuse, R67, -R64 ;  /* 0x0000004347407223 */ /* 0x040fe40000010840 */
[C---:B------:R-:W-:Y:S02]  /*a7d0*/  FFMA.FTZ R65, R71.reuse, R70, -R65 ;  /* 0x0000004647417223 */ /* 0x040fe40000010841 */
[C---:B------:R-:W-:Y:S02]  /*a7e0*/  FFMA.FTZ R73, R71.reuse, R66, R73 ;  /* 0x0000004247497223 */ /* 0x040fe40000010049 */
[----:B------:R-:W-:Y:S01]  /*a7f0*/  FFMA.FTZ R74, R71, R69, R74 ;  /* 0x00000045474a7223 */ /* 0x000fe2000001004a */
[----:B------:R-:W-:Y:S01]  /*a800*/  MOV R71, R64 ;  /* 0x0000004000477202 */ /* 0x000fe20000000f00 */
[----:B------:R-:W-:-:S02]  /*a810*/  FADD.FTZ R68, R68, R65 ;  /* 0x0000004144447221 */ /* 0x000fc40000010000 */
[----:B------:R-:W-:Y:S02]  /*a820*/  FADD.FTZ R72, R72, R73 ;  /* 0x0000004948487221 */ /* 0x000fe40000010000 */
.L_x_479:
[----:B------:R-:W-:Y:S05]  /*a830*/  BSYNC B1 ;  /* 0x0000000000017941 */ /* 0x000fea0003800000 */
.L_x_478:
[----:B------:R-:W-:Y:S01]  /*a840*/  ISETP.GT.U32.AND P0, PT, R236, 0x1b, PT ;  /* 0x0000001bec00780c */ /* 0x000fe20003f04070 */
[----:B------:R-:W-:Y:S10]  /*a850*/  BRA.DIV ~URZ, `(.L_x_480) ;  /* 0x00007af27f007947 */ /* 0x000ff4000b800000 */
[----:B------:R1:W4:Y:S02]  /*a860*/  SHFL.DOWN PT, R67, R71, 0x4, 0x1f ;  /* 0x08801f0047437f89 */ /* 0x00032400000e0000 */
.L_x_578:
[----:B------:R-:W-:Y:S05]  /*a870*/  BRA.DIV ~URZ, `(.L_x_481) ;  /* 0x00007b527f007947 */ /* 0x000fea000b800000 */
[----:B--2---:R2:W1:Y:S04]  /*a880*/  SHFL.DOWN PT, R69, R74, 0x4, 0x1f ;  /* 0x08801f004a457f89 */ /* 0x00446800000e0000 */
[----:B---3--:R2:W3:Y:S04]  /*a890*/  SHFL.DOWN PT, R70, R68, 0x4, 0x1f ;  /* 0x08801f0044467f89 */ /* 0x0084e800000e0000 */
[----:B0-----:R2:W0:Y:S02]  /*a8a0*/  SHFL.DOWN PT, R66, R72, 0x4, 0x1f ;  /* 0x08801f0048427f89 */ /* 0x00142400000e0000 */
.L_x_579:
[----:B------:R-:W-:Y:S01]  /*a8b0*/  BSSY B1, `(.L_x_482) ;  /* 0x000000d000017945 */ /* 0x000fe20003800000 */
[----:B------:R-:W-:Y:S05]  /*a8c0*/  @P0 BRA `(.L_x_483) ;  /* 0x000000b000000947 */ /* 0x000fea0003800000 */
[C---:B-1----:R-:W-:Y:S02]  /*a8d0*/  FMUL.FTZ R64, R74.reuse, R69 ;  /* 0x000000454a407220 */ /* 0x042fe40000410000 */
[----:B0-----:R-:W-:-:S02]  /*a8e0*/  FMUL.FTZ R65, R74, R66 ;  /* 0x000000424a417220 */ /* 0x001fc40000410000 */
[CC--:B---34-:R-:W-:Y:S02]  /*a8f0*/  FMUL.FTZ R73, R74.reuse, R70.reuse ;  /* 0x000000464a497220 */ /* 0x0d8fe40000410000 */
[-C--:B--2---:R-:W-:Y:S02]  /*a900*/  FMUL.FTZ R74, R74, R67.reuse ;  /* 0x000000434a4a7220 */ /* 0x084fe40000410000 */
[C---:B------:R-:W-:Y:S02]  /*a910*/  FFMA.FTZ R64, R71.reuse, R67, -R64 ;  /* 0x0000004347407223 */ /* 0x040fe40000010840 */
[C---:B------:R-:W-:Y:S02]  /*a920*/  FFMA.FTZ R65, R71.reuse, R70, -R65 ;  /* 0x0000004647417223 */ /* 0x040fe40000010841 */
[C---:B------:R-:W-:Y:S02]  /*a930*/  FFMA.FTZ R73, R71.reuse, R66, R73 ;  /* 0x0000004247497223 */ /* 0x040fe40000010049 */
[----:B------:R-:W-:Y:S01]  /*a940*/  FFMA.FTZ R74, R71, R69, R74 ;  /* 0x00000045474a7223 */ /* 0x000fe2000001004a */
[----:B------:R-:W-:Y:S01]  /*a950*/  MOV R71, R64 ;  /* 0x0000004000477202 */ /* 0x000fe20000000f00 */
[----:B------:R-:W-:-:S02]  /*a960*/  FADD.FTZ R68, R68, R65 ;  /* 0x0000004144447221 */ /* 0x000fc40000010000 */
[----:B------:R-:W-:Y:S02]  /*a970*/  FADD.FTZ R72, R72, R73 ;  /* 0x0000004948487221 */ /* 0x000fe40000010000 */
.L_x_483:
[----:B------:R-:W-:Y:S05]  /*a980*/  BSYNC B1 ;  /* 0x0000000000017941 */ /* 0x000fea0003800000 */
.L_x_482:
[----:B------:R-:W-:Y:S01]  /*a990*/  ISETP.GT.U32.AND P0, PT, R236, 0x17, PT ;  /* 0x00000017ec00780c */ /* 0x000fe20003f04070 */
[----:B------:R-:W-:Y:S05]  /*a9a0*/  BRA.DIV ~URZ, `(.L_x_484) ;  /* 0x00007b727f007947 */ /* 0x000fea000b800000 */
[----:B----4-:R4:W2:Y:S04]  /*a9b0*/  SHFL.DOWN PT, R67, R71, 0x8, 0x1f ;  /* 0x09001f0047437f89 */ /* 0x0108a800000e0000 */
[----:B-1----:R4:W1:Y:S04]  /*a9c0*/  SHFL.DOWN PT, R69, R74, 0x8, 0x1f ;  /* 0x09001f004a457f89 */ /* 0x00286800000e0000 */
[----:B---3--:R4:W3:Y:S04]  /*a9d0*/  SHFL.DOWN PT, R70, R68, 0x8, 0x1f ;  /* 0x09001f0044467f89 */ /* 0x0088e800000e0000 */
[----:B0-----:R4:W0:Y:S02]  /*a9e0*/  SHFL.DOWN PT, R66, R72, 0x8, 0x1f ;  /* 0x09001f0048427f89 */ /* 0x00182400000e0000 */
.L_x_580:
[----:B------:R-:W-:Y:S01]  /*a9f0*/  BSSY B1, `(.L_x_485) ;  /* 0x000000d000017945 */ /* 0x000fe20003800000 */
[----:B------:R-:W-:Y:S05]  /*aa00*/  @P0 BRA `(.L_x_486) ;  /* 0x000000b000000947 */ /* 0x000fea0003800000 */
[C---:B-1----:R-:W-:Y:S02]  /*aa10*/  FMUL.FTZ R64, R74.reuse, R69 ;  /* 0x000000454a407220 */ /* 0x042fe40000410000 */
[----:B0-----:R-:W-:-:S02]  /*aa20*/  FMUL.FTZ R65, R74, R66 ;  /* 0x000000424a417220 */ /* 0x001fc40000410000 */
[CC--:B---3--:R-:W-:Y:S02]  /*aa30*/  FMUL.FTZ R73, R74.reuse, R70.reuse ;  /* 0x000000464a497220 */ /* 0x0c8fe40000410000 */
[-C--:B--2-4-:R-:W-:Y:S02]  /*aa40*/  FMUL.FTZ R74, R74, R67.reuse ;  /* 0x000000434a4a7220 */ /* 0x094fe40000410000 */
[C---:B------:R-:W-:Y:S02]  /*aa50*/  FFMA.FTZ R64, R71.reuse, R67, -R64 ;  /* 0x0000004347407223 */ /* 0x040fe40000010840 */
[C---:B------:R-:W-:Y:S02]  /*aa60*/  FFMA.FTZ R65, R71.reuse, R70, -R65 ;  /* 0x0000004647417223 */ /* 0x040fe40000010841 */
[C---:B------:R-:W-:Y:S02]  /*aa70*/  FFMA.FTZ R73, R71.reuse, R66, R73 ;  /* 0x0000004247497223 */ /* 0x040fe40000010049 */
[----:B------:R-:W-:Y:S01]  /*aa80*/  FFMA.FTZ R74, R71, R69, R74 ;  /* 0x00000045474a7223 */ /* 0x000fe2000001004a */
[----:B------:R-:W-:Y:S01]  /*aa90*/  MOV R71, R64 ;  /* 0x0000004000477202 */ /* 0x000fe20000000f00 */
[----:B------:R-:W-:-:S02]  /*aaa0*/  FADD.FTZ R68, R68, R65 ;  /* 0x0000004144447221 */ /* 0x000fc40000010000 */
[----:B------:R-:W-:Y:S02]  /*aab0*/  FADD.FTZ R72, R72, R73 ;  /* 0x0000004948487221 */ /* 0x000fe40000010000 */
.L_x_486:
[----:B------:R-:W-:Y:S05]  /*aac0*/  BSYNC B1 ;  /* 0x0000000000017941 */ /* 0x000fea0003800000 */
.L_x_485:
[----:B------:R-:W-:Y:S01]  /*aad0*/  ISETP.GT.U32.AND P0, PT, R236, 0xf, PT ;  /* 0x0000000fec00780c */ /* 0x000fe20003f04070 */
[----:B------:R-:W-:Y:S10]  /*aae0*/  BRA.DIV ~URZ, `(.L_x_487) ;  /* 0x00007bf27f007947 */ /* 0x000ff4000b800000 */
[----:B--2---:R2:W4:Y:S02]  /*aaf0*/  SHFL.DOWN PT, R67, R71, 0x10, 0x1f ;  /* 0x0a001f0047437f89 */ /* 0x00452400000e0000 */
.L_x_581:
[----:B------:R-:W-:Y:S05]  /*ab00*/  BRA.DIV ~URZ, `(.L_x_488) ;  /* 0x00007c527f007947 */ /* 0x000fea000b800000 */
[----:B-1----:R1:W2:Y:S04]  /*ab10*/  SHFL.DOWN PT, R69, R74, 0x10, 0x1f ;  /* 0x0a001f004a457f89 */ /* 0x0022a800000e0000 */
[----:B---3--:R1:W3:Y:S04]  /*ab20*/  SHFL.DOWN PT, R70, R68, 0x10, 0x1f ;  /* 0x0a001f0044467f89 */ /* 0x0082e800000e0000 */
[----:B0-----:R1:W0:Y:S02]  /*ab30*/  SHFL.DOWN PT, R66, R72, 0x10, 0x1f ;  /* 0x0a001f0048427f89 */ /* 0x00122400000e0000 */
.L_x_582:
[----:B------:R-:W-:Y:S01]  /*ab40*/  BSSY B1, `(.L_x_489) ;  /* 0x000000d000017945 */ /* 0x000fe20003800000 */
[----:B------:R-:W-:Y:S05]  /*ab50*/  @P0 BRA `(.L_x_490) ;  /* 0x000000b000000947 */ /* 0x000fea0003800000 */
[C---:B--2---:R-:W-:Y:S02]  /*ab60*/  FMUL.FTZ R64, R74.reuse, R69 ;  /* 0x000000454a407220 */ /* 0x044fe40000410000 */
[----:B0-----:R-:W-:-:S02]  /*ab70*/  FMUL.FTZ R65, R74, R66 ;  /* 0x000000424a417220 */ /* 0x001fc40000410000 */
[CC--:B---3--:R-:W-:Y:S02]  /*ab80*/  FMUL.FTZ R73, R74.reuse, R70.reuse ;  /* 0x000000464a497220 */ /* 0x0c8fe40000410000 */
[-C--:B-1--4-:R-:W-:Y:S02]  /*ab90*/  FMUL.FTZ R74, R74, R67.reuse ;  /* 0x000000434a4a7220 */ /* 0x092fe40000410000 */
[C---:B------:R-:W-:Y:S02]  /*aba0*/  FFMA.FTZ R64, R71.reuse, R67, -R64 ;  /* 0x0000004347407223 */ /* 0x040fe40000010840 */
[C---:B------:R-:W-:Y:S02]  /*abb0*/  FFMA.FTZ R65, R71.reuse, R70, -R65 ;  /* 0x0000004647417223 */ /* 0x040fe40000010841 */
[C---:B------:R-:W-:Y:S02]  /*abc0*/  FFMA.FTZ R73, R71.reuse, R66, R73 ;  /* 0x0000004247497223 */ /* 0x040fe40000010049 */
[----:B------:R-:W-:Y:S01]  /*abd0*/  FFMA.FTZ R74, R71, R69, R74 ;  /* 0x00000045474a7223 */ /* 0x000fe2000001004a */
[----:B------:R-:W-:Y:S01]  /*abe0*/  MOV R71, R64 ;  /* 0x0000004000477202 */ /* 0x000fe20000000f00 */
[----:B------:R-:W-:-:S02]  /*abf0*/  FADD.FTZ R68, R68, R65 ;  /* 0x0000004144447221 */ /* 0x000fc40000010000 */
[----:B------:R-:W-:Y:S02]  /*ac00*/  FADD.FTZ R72, R72, R73 ;  /* 0x0000004948487221 */ /* 0x000fe40000010000 */
.L_x_490:
[----:B------:R-:W-:Y:S05]  /*ac10*/  BSYNC B1 ;  /* 0x0000000000017941 */ /* 0x000fea0003800000 */
.L_x_489:
[----:B------:R-:W-:Y:S05]  /*ac20*/  BRA.DIV ~URZ, `(.L_x_491) ;  /* 0x00007c827f007947 */ /* 0x000fea000b800000 */
[----:B------:R-:W5:Y:S04]  /*ac30*/  SHFL.IDX PT, R64, R74, RZ, 0x1f ;  /* 0x00001fff4a407589 */ /* 0x000f6800000e0000 */
[----:B---3--:R-:W3:Y:S04]  /*ac40*/  SHFL.IDX PT, R70, R71, RZ, 0x1f ;  /* 0x00001fff47467589 */ /* 0x008ee800000e0000 */
[----:B--2---:R-:W2:Y:S04]  /*ac50*/  SHFL.IDX PT, R69, R68, RZ, 0x1f ;  /* 0x00001fff44457589 */ /* 0x004ea800000e0000 */
[----:B----4-:R-:W4:Y:S04]  /*ac60*/  SHFL.IDX PT, R67, R72, RZ, 0x1f ;  /* 0x00001fff48437589 */ /* 0x010f2800000e0000 */
[----:B------:R-:W1:Y:S04]  /*ac70*/  SHFL.IDX PT, R73, R62, RZ, 0x1f ;  /* 0x00001fff3e497589 */ /* 0x000e6800000e0000 */
[----:B------:R-:W0:Y:S04]  /*ac80*/  SHFL.IDX PT, R247, R63, RZ, 0x1f ;  /* 0x00001fff3ff77589 */ /* 0x000e2800000e0000 */
[----:B------:R-:W0:Y:S01]  /*ac90*/  SHFL.DOWN PT, R71, R71, 0x1, 0x1f ;  /* 0x08201f0047477f89 */ /* 0x000e2200000e0000 */
[----:B-----5:R-:W-:-:S02]  /*aca0*/  FMUL.FTZ R75, R63, R64 ;  /* 0x000000403f4b7220 */ /* 0x020fc40000410000 */
[----:B------:R-:W-:Y:S01]  /*acb0*/  FMUL.FTZ R76, R62, R64 ;  /* 0x000000403e4c7220 */ /* 0x000fe20000410000 */
[----:B-1----:R-:W1:Y:S01]  /*acc0*/  SHFL.DOWN PT, R74, R74, 0x1, 0x1f ;  /* 0x08201f004a4a7f89 */ /* 0x002e6200000e0000 */
[C---:B---3--:R-:W-:Y:S02]  /*acd0*/  FMUL.FTZ R78, R60.reuse, R70 ;  /* 0x000000463c4e7220 */ /* 0x048fe40000410000 */
[----:B------:R-:W-:Y:S01]  /*ace0*/  FMUL.FTZ R77, R60, R64 ;  /* 0x000000403c4d7220 */ /* 0x000fe20000410000 */
[----:B------:R-:W3:Y:S01]  /*acf0*/  SHFL.DOWN PT, R68, R68, 0x1, 0x1f ;  /* 0x08201f0044447f89 */ /* 0x000ee200000e0000 */
[-C--:B------:R-:W-:Y:S02]  /*ad00*/  FFMA.FTZ R75, R62, R70.reuse, -R75 ;  /* 0x000000463e4b7223 */ /* 0x080fe4000001084b */
[----:B------:R-:W-:Y:S01]  /*ad10*/  FFMA.FTZ R76, R63, R70, R76 ;  /* 0x000000463f4c7223 */ /* 0x000fe2000001004c */
[----:B------:R-:W0:Y:S04]  /*ad20*/  SHFL.DOWN PT, R72, R72, 0x1, 0x1f ;  /* 0x08201f0048487f89 */ /* 0x000e2800000e0000 */
[----:B------:R-:W0:Y:S04]  /*ad30*/  SHFL.IDX PT, R79, R61, RZ, 0x1f ;  /* 0x00001fff3d4f7589 */ /* 0x000e2800000e0000 */
[----:B------:R5:W0:Y:S02]  /*ad40*/  SHFL.IDX PT, R246, R60, RZ, 0x1f ;  /* 0x00001fff3cf67589 */ /* 0x000a2400000e0000 */
[----:B-----5:R-:W-:-:S02]  /*ad50*/  FMUL.FTZ R60, R61, R64 ;  /* 0x000000403d3c7220 */ /* 0x020fc40000410000 */
.L_x_583:
[----:B-12-4-:R-:W-:Y:S01]  /*ad60*/  ISETP.NE.AND P0, PT, R148, 0x1f, PT ;  /* 0x0000001f9400780c */ /* 0x016fe20003f05270 */
[----:B------:R-:W-:Y:S01]  /*ad70*/  BSSY B1, `(.L_x_492) ;  /* 0x0000014000017945 */ /* 0x000fe20003800000 */
[----:B------:R-:W-:Y:S01]  /*ad80*/  FADD.FTZ R63, R76, R67 ;  /* 0x000000434c3f7221 */ /* 0x000fe20000010000 */
[----:B0-----:R-:W-:Y:S01]  /*ad90*/  MOV R64, R246 ;  /* 0x000000f600407202 */ /* 0x001fe20000000f00 */
[----:B------:R-:W-:Y:S01]  /*ada0*/  FFMA.FTZ R61, R61, R70, R77 ;  /* 0x000000463d3d7223 */ /* 0x000fe2000001004d */
[----:B------:R-:W-:Y:S01]  /*adb0*/  MOV R65, R79 ;  /* 0x0000004f00417202 */ /* 0x000fe20000000f00 */
[----:B------:R-:W-:Y:S01]  /*adc0*/  FADD.FTZ R60, -R60, R78 ;  /* 0x0000004e3c3c7221 */ /* 0x000fe20000010100 */
[----:B------:R-:W-:Y:S01]  /*add0*/  MOV R66, R73 ;  /* 0x0000004900427202 */ /* 0x000fe20000000f00 */
[----:B------:R-:W-:Y:S01]  /*ade0*/  FADD.FTZ R62, R75, R69 ;  /* 0x000000454b3e7221 */ /* 0x000fe20000010000 */
[----:B------:R-:W-:-:S04]  /*adf0*/  MOV R67, R247 ;  /* 0x000000f700437202 */ /* 0x000fc80000000f00 */
[----:B------:R-:W-:Y:S05]  /*ae00*/  @!P0 BRA `(.L_x_493) ;  /* 0x000000a000008947 */ /* 0x000fea0003800000 */
[----:B------:R-:W-:-:S04]  /*ae10*/  FMUL.FTZ R69, R67, R74 ;  /* 0x0000004a43457220 */ /* 0x000fc80000410000 */
[C---:B------:R-:W-:Y:S02]  /*ae20*/  FFMA.FTZ R69, R66.reuse, R71, -R69 ;  /* 0x0000004742457223 */ /* 0x040fe40000010845 */
[----:B------:R-:W-:-:S04]  /*ae30*/  FMUL.FTZ R66, R66, R74 ;  /* 0x0000004a42427220 */ /* 0x000fc80000410000 */
[-C--:B------:R-:W-:Y:S02]  /*ae40*/  FFMA.FTZ R67, R67, R71.reuse, R66 ;  /* 0x0000004743437223 */ /* 0x080fe40000010042 */
[CC--:B------:R-:W-:Y:S02]  /*ae50*/  FMUL.FTZ R66, R65.reuse, R74.reuse ;  /* 0x0000004a41427220 */ /* 0x0c0fe40000410000 */
[C---:B------:R-:W-:Y:S02]  /*ae60*/  FMUL.FTZ R74, R64.reuse, R74 ;  /* 0x0000004a404a7220 */ /* 0x040fe40000410000 */
[-C--:B------:R-:W-:Y:S02]  /*ae70*/  FFMA.FTZ R64, R64, R71.reuse, -R66 ;  /* 0x0000004740407223 */ /* 0x080fe40000010842 */
[----:B------:R-:W-:Y:S02]  /*ae80*/  FFMA.FTZ R65, R65, R71, R74 ;  /* 0x0000004741417223 */ /* 0x000fe4000001004a */
[----:B---3--:R-:W-:-:S02]  /*ae90*/  FADD.FTZ R66, R69, R68 ;  /* 0x0000004445427221 */ /* 0x008fc40000010000 */
[----:B------:R-:W-:Y:S02]  /*aea0*/  FADD.FTZ R67, R67, R72 ;  /* 0x0000004843437221 */ /* 0x000fe40000010000 */
.L_x_493:
[----:B------:R-:W-:Y:S05]  /*aeb0*/  BSYNC B1 ;  /* 0x0000000000017941 */ /* 0x000fea0003800000 */
.L_x_492:
[----:B------:R-:W0:Y:S04]  /*aec0*/  LDS.128 R72, [R234+0x6db0] ;  /* 0x006db000ea487984 */ /* 0x000e280000000c00 */
[----:B------:R-:W-:Y:S01]  /*aed0*/  STS.128 [R234+0x6db0], R64 ;  /* 0x006db040ea007388 */ /* 0x000fe20000000c00 */
[C---:B0-----:R-:W-:Y:S02]  /*aee0*/  FMUL.FTZ R70, R73.reuse, R67 ;  /* 0x0000004349467220 */ /* 0x041fe40000410000 */
[C---:B------:R-:W-:Y:S02]  /*aef0*/  FMUL.FTZ R71, R73.reuse, R66 ;  /* 0x0000004249477220 */ /* 0x040fe40000410000 */
[C---:B---3--:R-:W-:Y:S02]  /*af00*/  FMUL.FTZ R68, R73.reuse, R65 ;  /* 0x0000004149447220 */ /* 0x048fe40000410000 */
[----:B------:R-:W-:-:S02]  /*af10*/  FMUL.FTZ R69, R73, R64 ;  /* 0x0000004049457220 */ /* 0x000fc40000410000 */
[C---:B------:R-:W-:Y:S02]  /*af20*/  FFMA.FTZ R70, R72.reuse, R66, -R70 ;  /* 0x0000004248467223 */ /* 0x040fe40000010846 */
[C---:B------:R-:W-:Y:S02]  /*af30*/  FFMA.FTZ R71, R72.reuse, R67, R71 ;  /* 0x0000004348477223 */ /* 0x040fe40000010047 */
[C---:B------:R-:W-:Y:S02]  /*af40*/  FFMA.FTZ R68, R72.reuse, R64, -R68 ;  /* 0x0000004048447223 */ /* 0x040fe40000010844 */
[----:B------:R-:W-:Y:S02]  /*af50*/  FFMA.FTZ R69, R72, R65, R69 ;  /* 0x0000004148457223 */ /* 0x000fe40000010045 */
[----:B------:R-:W-:Y:S02]  /*af60*/  FADD.FTZ R70, R74, R70 ;  /* 0x000000464a467221 */ /* 0x000fe40000010000 */
[----:B------:R-:W-:-:S02]  /*af70*/  FADD.FTZ R71, R75, R71 ;  /* 0x000000474b477221 */ /* 0x000fc40000010000 */
[----:B------:R-:W0:Y:S04]  /*af80*/  LDS.128 R72, [R234+0x6da0] ;  /* 0x006da000ea487984 */ /* 0x000e280000000c00 */
[----:B------:R-:W-:Y:S01]  /*af90*/  STS.128 [R234+0x6da0], R68 ;  /* 0x006da044ea007388 */ /* 0x000fe20000000c00 */
[C---:B0-----:R-:W-:Y:S02]  /*afa0*/  FMUL.FTZ R76, R73.reuse, R71 ;  /* 0x00000047494c7220 */ /* 0x041fe40000410000 */
[CC--:B------:R-:W-:Y:S02]  /*afb0*/  FMUL.FTZ R79, R73.reuse, R70.reuse ;  /* 0x00000046494f7220 */ /* 0x0c0fe40000410000 */
[----:B------:R-:W-:Y:S02]  /*afc0*/  FFMA.FTZ R76, R72, R70, -R76 ;  /* 0x00000046484c7223 */ /* 0x000fe4000001084c */
[----:B------:R-:W-:-:S02]  /*afd0*/  FMUL.FTZ R77, R73, R68 ;  /* 0x00000044494d7220 */ /* 0x000fc40000410000 */
[----:B------:R-:W-:Y:S02]  /*afe0*/  FADD.FTZ R78, R74, R76 ;  /* 0x0000004c4a4e7221 */ /* 0x000fe40000010000 */
[----:B------:R-:W-:Y:S02]  /*aff0*/  FMUL.FTZ R76, R73, R69 ;  /* 0x00000045494c7220 */ /* 0x000fe40000410000 */
[C---:B------:R-:W-:Y:S02]  /*b000*/  FFMA.FTZ R79, R72.reuse, R71, R79 ;  /* 0x00000047484f7223 */ /* 0x040fe4000001004f */
[C---:B------:R-:W-:Y:S02]  /*b010*/  FFMA.FTZ R76, R72.reuse, R68, -R76 ;  /* 0x00000044484c7223 */ /* 0x040fe4000001084c */
[----:B------:R-:W-:Y:S02]  /*b020*/  FFMA.FTZ R77, R72, R69, R77 ;  /* 0x00000045484d7223 */ /* 0x000fe4000001004d */
[----:B------:R-:W0:Y:S01]  /*b030*/  LDS.128 R68, [R234+0x6d90] ;  /* 0x006d9000ea447984 */ /* 0x000e220000000c00 */
[----:B------:R-:W-:-:S05]  /*b040*/  FADD.FTZ R79, R75, R79 ;  /* 0x0000004f4b4f7221 */ /* 0x000fca0000010000 */
[----:B------:R1:W-:Y:S01]  /*b050*/  STS.128 [R234+0x6d90], R76 ;  /* 0x006d904cea007388 */ /* 0x0003e20000000c00 */
[C---:B0-----:R-:W-:Y:S02]  /*b060*/  FMUL.FTZ R73, R69.reuse, R79 ;  /* 0x0000004f45497220 */ /* 0x041fe40000410000 */
[C---:B------:R-:W-:Y:S02]  /*b070*/  FMUL.FTZ R64, R69.reuse, R78 ;  /* 0x0000004e45407220 */ /* 0x040fe40000410000 */
[C---:B------:R-:W-:Y:S02]  /*b080*/  FMUL.FTZ R65, R69.reuse, R76 ;  /* 0x0000004c45417220 */ /* 0x040fe40000410000 */
[C---:B------:R-:W-:Y:S02]  /*b090*/  FFMA.FTZ R73, R68.reuse, R78, -R73 ;  /* 0x0000004e44497223 */ /* 0x040fe40000010849 */
[----:B------:R-:W-:Y:S02]  /*b0a0*/  FMUL.FTZ R66, R69, R77 ;  /* 0x0000004d45427220 */ /* 0x000fe40000410000 */
[----:B------:R-:W-:-:S02]  /*b0b0*/  FFMA.FTZ R64, R68, R79, R64 ;  /* 0x0000004f44407223 */ /* 0x000fc40000010040 */
[----:B------:R-:W-:Y:S02]  /*b0c0*/  FFMA.FTZ R69, R68, R77, R65 ;  /* 0x0000004d44457223 */ /* 0x000fe40000010041 */
[----:B------:R-:W-:Y:S02]  /*b0d0*/  FADD.FTZ R70, R70, R73 ;  /* 0x0000004946467221 */ /* 0x000fe40000010000 */
[----:B------:R-:W-:Y:S02]  /*b0e0*/  FFMA.FTZ R68, R68, R76, -R66 ;  /* 0x0000004c44447223 */ /* 0x000fe40000010842 */
[----:B------:R-:W-:-:S05]  /*b0f0*/  FADD.FTZ R71, R71, R64 ;  /* 0x0000004047477221 */ /* 0x000fca0000010000 */
[----:B------:R1:W-:Y:S02]  /*b100*/  STS.128 [R234+0x6d80], R68 ;  /* 0x006d8044ea007388 */ /* 0x0003e40000000c00 */
.L_x_472:
[----:B0-----:R-:W-:Y:S05]  /*b110*/  BSYNC B0 ;  /* 0x0000000000007941 */ /* 0x001fea0003800000 */
.L_x_471:
[----:B------:R-:W-:Y:S01]  /*b120*/  WARPSYNC 0xffffffff ;  /* 0xffffffff00007948 */ /* 0x000fe20003800000 */
[----:B------:R-:W-:Y:S02]  /*b130*/  FADD.FTZ R216, RZ, R216 ;  /* 0x000000d8ffd87221 */ /* 0x000fe40000010000 */
[----:B------:R-:W-:Y:S01]  /*b140*/  BAR.SYNC.DEFER_BLOCKING 0x0 ;  /* 0x0000000000007b1d */ /* 0x000fe20000010000 */
[----:B------:R-:W-:Y:S01]  /*b150*/  FMUL.FTZ R66, R55, R199 ;  /* 0x000000c737427220 */ /* 0x000fe20000410000 */
[C---:B-1----:R-:W-:Y:S01]  /*b160*/  SHF.L.U32 R78, R148.reuse, 0x5, RZ ;  /* 0x00000005944e7819 */ /* 0x042fe200000006ff */
[----:B------:R-:W-:Y:S01]  /*b170*/  FMUL.FTZ R69, R51, R202 ;  /* 0x000000ca33457220 */ /* 0x000fe20000410000 */
[----:B------:R-:W-:Y:S01]  /*b180*/  ISETP.NE.AND P0, PT, R148, RZ, PT ;  /* 0x000000ff9400720c */ /* 0x000fe20003f05270 */
[C---:B------:R-:W-:Y:S01]  /*b190*/  FMUL.FTZ R70, R199.reuse, UR34 ;  /* 0x00000022c7467c20 */ /* 0x040fe20008410000 */
[----:B------:R-:W-:Y:S01]  /*b1a0*/  BSSY B0, `(.L_x_494) ;  /* 0x000025a000007945 */ /* 0x000fe20003800000 */
[----:B------:R-:W-:Y:S02]  /*b1b0*/  FMUL.FTZ R68, R199, UR35 ;  /* 0x00000023c7447c20 */ /* 0x000fe40008410000 */
[----:B------:R-:W-:-:S02]  /*b1c0*/  FADD.FTZ R71, R127, R127 ;  /* 0x0000007f7f477221 */ /* 0x000fc40000010000 */
[----:B------:R-:W-:Y:S02]  /*b1d0*/  FFMA.FTZ R70, R203, UR35, R70 ;  /* 0x00000023cb467c23 */ /* 0x000fe40008010046 */
[----:B------:R-:W-:Y:S02]  /*b1e0*/  FMUL.FTZ R74, R190, UR34 ;  /* 0x00000022be4a7c20 */ /* 0x000fe40008410000 */
[----:B------:R-:W-:Y:S01]  /*b1f0*/  FADD.FTZ R76, R113, R113 ;  /* 0x00000071714c7221 */ /* 0x000fe20000010000 */
[----:B------:R-:W0:Y:S02]  /*b200*/  LDS.64 R64, [R233.X16+0x6d88] ;  /* 0x006d8800e9407984 */ /* 0x000e24000000ca00 */
[-C--:B0-----:R-:W-:Y:S02]  /*b210*/  FMUL.FTZ R67, R65, -R95.reuse ;  /* 0x8000005f41437220 */ /* 0x081fe40000410000 */
[C---:B------:R-:W-:Y:S02]  /*b220*/  FMUL.FTZ R95, R64.reuse, -R95 ;  /* 0x8000005f405f7220 */ /* 0x040fe40000410000 */
[----:B------:R-:W-:-:S02]  /*b230*/  FFMA.FTZ R64, R64, R94, -R67 ;  /* 0x0000005e40407223 */ /* 0x000fc40000010843 */
[-C--:B------:R-:W-:Y:S02]  /*b240*/  FMUL.FTZ R67, R55, R203.reuse ;  /* 0x000000cb37437220 */ /* 0x080fe40000410000 */
[C---:B------:R-:W-:Y:S02]  /*b250*/  FFMA.FTZ R55, R56.reuse, R203, -R66 ;  /* 0x000000cb38377223 */ /* 0x040fe40000010842 */
[----:B------:R-:W-:Y:S02]  /*b260*/  FFMA.FTZ R56, R56, R199, R67 ;  /* 0x000000c738387223 */ /* 0x000fe40000010043 */
[----:B------:R-:W-:Y:S02]  /*b270*/  FMUL.FTZ R67, R51, R198 ;  /* 0x000000c633437220 */ /* 0x000fe40000410000 */
[----:B------:R-:W-:Y:S02]  /*b280*/  FMUL.FTZ R66, R49, R121 ;  /* 0x0000007931427220 */ /* 0x000fe40000410000 */
[----:B------:R-:W-:-:S02]  /*b290*/  FFMA.FTZ R51, R52, R202, -R67 ;  /* 0x000000ca34337223 */ /* 0x000fc40000010843 */
[-C--:B------:R-:W-:Y:S02]  /*b2a0*/  FMUL.FTZ R67, R49, R201.reuse ;  /* 0x000000c931437220 */ /* 0x080fe40000410000 */
[C---:B------:R-:W-:Y:S02]  /*b2b0*/  FFMA.FTZ R49, R50.reuse, R201, -R66 ;  /* 0x000000c932317223 */ /* 0x040fe40000010842 */
[----:B------:R-:W-:Y:S02]  /*b2c0*/  FFMA.FTZ R50, R50, R121, R67 ;  /* 0x0000007932327223 */ /* 0x000fe40000010043 */
[C---:B------:R-:W-:Y:S02]  /*b2d0*/  FMUL.FTZ R67, R43.reuse, R120 ;  /* 0x000000782b437220 */ /* 0x040fe40000410000 */
[----:B------:R-:W-:Y:S02]  /*b2e0*/  FFMA.FTZ R52, R52, R198, R69 ;  /* 0x000000c634347223 */ /* 0x000fe40000010045 */
[----:B------:R-:W-:-:S02]  /*b2f0*/  FMUL.FTZ R69, R43, R200 ;  /* 0x000000c82b457220 */ /* 0x000fc40000410000 */
[----:B------:R-:W-:Y:S02]  /*b300*/  FFMA.FTZ R43, R44, R200, -R67 ;  /* 0x000000c82c2b7223 */ /* 0x000fe40000010843 */
        /* <DEDUP_REMOVED lines=33> */
[----:B------:R-:W-:Y:S02]  /*b520*/  FMUL.FTZ R66, R7, R212 ;  /* 0x000000d407427220 */ /* 0x000fe40000410000 */
[----:B------:R-:W-:-:S02]  /*b530*/  FFMA.FTZ R44, R44, R120, R69 ;  /* 0x000000782c2c7223 */ /* 0x000fc40000010045 */
[C---:B------:R-:W-:Y:S02]  /*b540*/  FFMA.FTZ R7, R8.reuse, R212, -R67 ;  /* 0x000000d408077223 */ /* 0x040fe40000010843 */
[----:B------:R-:W-:Y:S02]  /*b550*/  FFMA.FTZ R8, R8, R189, R66 ;  /* 0x000000bd08087223 */ /* 0x000fe40000010042 */
[----:B------:R-:W-:Y:S02]  /*b560*/  FFMA.FTZ R69, R203, UR34, -R68 ;  /* 0x00000022cb457c23 */ /* 0x000fe40008010844 */
[----:B------:R-:W-:Y:S02]  /*b570*/  FMUL.FTZ R66, R5, R188 ;  /* 0x000000bc05427220 */ /* 0x000fe40000410000 */
[----:B------:R-:W-:Y:S02]  /*b580*/  FFMA.FTZ R68, R71, R55, RZ ;  /* 0x0000003747447223 */ /* 0x000fe400000100ff */
[----:B------:R-:W-:-:S02]  /*b590*/  FMUL.FTZ R67, R5, R213 ;  /* 0x000000d505437220 */ /* 0x000fc40000410000 */
[C---:B------:R-:W-:Y:S02]  /*b5a0*/  FFMA.FTZ R55, -R71.reuse, R70, -RZ ;  /* 0x0000004647377223 */ /* 0x040fe400000109ff */
[----:B------:R-:W-:Y:S02]  /*b5b0*/  FADD.FTZ R70, R126, R126 ;  /* 0x0000007e7e467221 */ /* 0x000fe40000010000 */
[C---:B------:R-:W-:Y:S02]  /*b5c0*/  FFMA.FTZ R5, R6.reuse, R213, -R66 ;  /* 0x000000d506057223 */ /* 0x040fe40000010842 */
[----:B------:R-:W-:Y:S02]  /*b5d0*/  FFMA.FTZ R6, R6, R188, R67 ;  /* 0x000000bc06067223 */ /* 0x000fe40000010043 */
[----:B------:R-:W-:Y:S02]  /*b5e0*/  FFMA.FTZ R67, -R71, R56, RZ ;  /* 0x0000003847437223 */ /* 0x000fe400000101ff */
[----:B------:R-:W-:-:S02]  /*b5f0*/  FFMA.FTZ R68, R70, R51, R68 ;  /* 0x0000003346447223 */ /* 0x000fc40000010044 */
[----:B------:R-:W-:Y:S02]  /*b600*/  FMUL.FTZ R56, R71, R69 ;  /* 0x0000004547387220 */ /* 0x000fe40000410000 */
[C---:B------:R-:W-:Y:S02]  /*b610*/  FMUL.FTZ R51, R198.reuse, UR35 ;  /* 0x00000023c6337c20 */ /* 0x040fe40008410000 */
[----:B------:R-:W-:Y:S02]  /*b620*/  FMUL.FTZ R69, R198, UR34 ;  /* 0x00000022c6457c20 */ /* 0x000fe40008410000 */
[C---:B------:R-:W-:Y:S02]  /*b630*/  FFMA.FTZ R51, R202.reuse, UR34, -R51 ;  /* 0x00000022ca337c23 */ /* 0x040fe40008010833 */
[----:B------:R-:W-:Y:S02]  /*b640*/  FFMA.FTZ R69, R202, UR35, R69 ;  /* 0x00000023ca457c23 */ /* 0x000fe40008010045 */
[----:B------:R-:W-:-:S02]  /*b650*/  FFMA.FTZ R67, -R70, R52, R67 ;  /* 0x0000003446437223 */ /* 0x000fc40000010143 */
[C---:B------:R-:W-:Y:S02]  /*b660*/  FMUL.FTZ R52, R70.reuse, R51 ;  /* 0x0000003346347220 */ /* 0x040fe40000410000 */
[----:B------:R-:W-:Y:S02]  /*b670*/  FFMA.FTZ R51, -R70, R69, -RZ ;  /* 0x0000004546337223 */ /* 0x000fe400000109ff */
[----:B------:R-:W-:Y:S02]  /*b680*/  FADD.FTZ R69, R125, R125 ;  /* 0x0000007d7d457221 */ /* 0x000fe40000010000 */
[----:B------:R-:W-:Y:S02]  /*b690*/  FMUL.FTZ R70, R121, UR34 ;  /* 0x0000002279467c20 */ /* 0x000fe40008410000 */
[----:B------:R-:W-:Y:S02]  /*b6a0*/  FFMA.FTZ R67, -R69, R50, R67 ;  /* 0x0000003245437223 */ /* 0x000fe40000010143 */
[----:B------:R-:W-:-:S02]  /*b6b0*/  FMUL.FTZ R50, R121, UR35 ;  /* 0x0000002379327c20 */ /* 0x000fc40008410000 */
[----:B------:R-:W-:Y:S02]  /*b6c0*/  FFMA.FTZ R68, R69, R49, R68 ;  /* 0x0000003145447223 */ /* 0x000fe40000010044 */
[C---:B------:R-:W-:Y:S02]  /*b6d0*/  FFMA.FTZ R49, R201.reuse, UR35, R70 ;  /* 0x00000023c9317c23 */ /* 0x040fe40008010046 */
[----:B------:R-:W-:Y:S02]  /*b6e0*/  FFMA.FTZ R50, R201, UR34, -R50 ;  /* 0x00000022c9327c23 */ /* 0x000fe40008010832 */
[----:B------:R-:W-:Y:S02]  /*b6f0*/  FADD.FTZ R70, R124, R124 ;  /* 0x0000007c7c467221 */ /* 0x000fe40000010000 */
[C---:B------:R-:W-:Y:S02]  /*b700*/  FMUL.FTZ R50, R69.reuse, R50 ;  /* 0x0000003245327220 */ /* 0x040fe40000410000 */
[----:B------:R-:W-:-:S02]  /*b710*/  FFMA.FTZ R49, -R69, R49, -RZ ;  /* 0x0000003145317223 */ /* 0x000fc400000109ff */
[----:B------:R-:W-:Y:S02]  /*b720*/  FFMA.FTZ R68, R70, R43, R68 ;  /* 0x0000002b46447223 */ /* 0x000fe40000010044 */
[C---:B------:R-:W-:Y:S02]  /*b730*/  FMUL.FTZ R43, R120.reuse, UR35 ;  /* 0x00000023782b7c20 */ /* 0x040fe40008410000 */
[----:B------:R-:W-:Y:S02]  /*b740*/  FMUL.FTZ R69, R120, UR34 ;  /* 0x0000002278457c20 */ /* 0x000fe40008410000 */
[----:B------:R-:W-:Y:S02]  /*b750*/  FFMA.FTZ R67, -R70, R44, R67 ;  /* 0x0000002c46437223 */ /* 0x000fe40000010143 */
[C---:B------:R-:W-:Y:S02]  /*b760*/  FFMA.FTZ R43, R200.reuse, UR34, -R43 ;  /* 0x00000022c82b7c23 */ /* 0x040fe4000801082b */
[----:B------:R-:W-:-:S02]  /*b770*/  FFMA.FTZ R44, R200, UR35, R69 ;  /* 0x00000023c82c7c23 */ /* 0x000fc40008010045 */
[C---:B------:R-:W-:Y:S02]  /*b780*/  FMUL.FTZ R43, R70.reuse, R43 ;  /* 0x0000002b462b7220 */ /* 0x040fe40000410000 */
[----:B------:R-:W-:Y:S02]  /*b790*/  FFMA.FTZ R44, -R70, R44, -RZ ;  /* 0x0000002c462c7223 */ /* 0x000fe400000109ff */
[----:B------:R-:W-:Y:S02]  /*b7a0*/  FADD.FTZ R71, R123, R123 ;  /* 0x0000007b7b477221 */ /* 0x000fe40000010000 */
[----:B------:R-:W-:Y:S02]  /*b7b0*/  FMUL.FTZ R70, R204, UR34 ;  /* 0x00000022cc467c20 */ /* 0x000fe40008410000 */
[----:B------:R-:W-:Y:S02]  /*b7c0*/  FFMA.FTZ R68, R71, R41, R68 ;  /* 0x0000002947447223 */ /* 0x000fe40000010044 */
[----:B------:R-:W-:-:S02]  /*b7d0*/  FFMA.FTZ R41, R205, UR35, R70 ;  /* 0x00000023cd297c23 */ /* 0x000fc40008010046 */
[----:B------:R-:W-:Y:S02]  /*b7e0*/  FADD.FTZ R70, R122, R122 ;  /* 0x0000007a7a467221 */ /* 0x000fe40000010000 */
[----:B------:R-:W-:Y:S02]  /*b7f0*/  FFMA.FTZ R65, R65, R94, R95 ;  /* 0x0000005e41417223 */ /* 0x000fe4000001005f */
[----:B------:R-:W-:Y:S02]  /*b800*/  FFMA.FTZ R69, -R71, R42, R67 ;  /* 0x0000002a47457223 */ /* 0x000fe40000010143 */
[----:B------:R-:W-:Y:S02]  /*b810*/  FFMA.FTZ R67, R70, R35, R68 ;  /* 0x0000002346437223 */ /* 0x000fe40000010044 */
[----:B------:R-:W-:Y:S02]  /*b820*/  FADD.FTZ R68, R119, R119 ;  /* 0x0000007777447221 */ /* 0x000fe40000010000 */
[----:B------:R-:W-:-:S02]  /*b830*/  FADD.FTZ R65, -R156, R65 ;  /* 0x000000419c417221 */ /* 0x000fc40000010100 */
[----:B------:R-:W-:Y:S02]  /*b840*/  FADD.FTZ R155, R155, R64 ;  /* 0x000000409b9b7221 */ /* 0x000fe40000010000 */
[----:B------:R-:W-:Y:S02]  /*b850*/  FFMA.FTZ R64, R68, R33, R67 ;  /* 0x0000002144407223 */ /* 0x000fe40000010043 */
[----:B------:R-:W-:Y:S02]  /*b860*/  FFMA.FTZ R69, -R70, R36, R69 ;  /* 0x0000002446457223 */ /* 0x000fe40000010145 */
[C---:B------:R-:W-:Y:S02]  /*b870*/  FMUL.FTZ R33, R57.reuse, -R65 ;  /* 0x8000004139217220 */ /* 0x040fe40000410000 */
[----:B------:R-:W-:Y:S02]  /*b880*/  FMUL.FTZ R57, R57, -R155 ;  /* 0x8000009b39397220 */ /* 0x000fe40000410000 */
[----:B------:R-:W-:-:S02]  /*b890*/  FFMA.FTZ R67, -R68, R34, R69 ;  /* 0x0000002244437223 */ /* 0x000fc40000010145 */
[----:B------:R-:W-:Y:S02]  /*b8a0*/  FFMA.FTZ R69, R58, R65, R57 ;  /* 0x000000413a457223 */ /* 0x000fe40000010039 */
[----:B------:R-:W-:Y:S02]  /*b8b0*/  FMUL.FTZ R42, R204, UR35 ;  /* 0x00000023cc2a7c20 */ /* 0x000fe40008410000 */
[----:B------:R-:W-:Y:S02]  /*b8c0*/  FFMA.FTZ R34, R58, R155, -R33 ;  /* 0x0000009b3a227223 */ /* 0x000fe40000010821 */
[----:B------:R-:W-:Y:S02]  /*b8d0*/  FADD.FTZ R154, -R154, R69 ;  /* 0x000000459a9a7221 */ /* 0x000fe40000010100 */
[----:B------:R-:W-:Y:S02]  /*b8e0*/  FADD.FTZ R69, R118, R118 ;  /* 0x0000007676457221 */ /* 0x000fe40000010000 */
[----:B------:R-:W-:-:S02]  /*b8f0*/  FFMA.FTZ R42, R205, UR34, -R42 ;  /* 0x00000022cd2a7c23 */ /* 0x000fc4000801082a */
[----:B------:R-:W-:Y:S02]  /*b900*/  FADD.FTZ R34, R153, R34 ;  /* 0x0000002299227221 */ /* 0x000fe40000010000 */
[----:B------:R-:W-:Y:S02]  /*b910*/  FFMA.FTZ R64, R69, R27, R64 ;  /* 0x0000001b45407223 */ /* 0x000fe40000010040 */
[----:B------:R-:W-:Y:S02]  /*b920*/  FMUL.FTZ R27, R59, -R154 ;  /* 0x8000009a3b1b7220 */ /* 0x000fe40000410000 */
[C---:B------:R-:W-:Y:S02]  /*b930*/  FMUL.FTZ R42, R71.reuse, R42 ;  /* 0x0000002a472a7220 */ /* 0x040fe40000410000 */
[----:B------:R-:W-:Y:S02]  /*b940*/  FFMA.FTZ R41, -R71, R41, -RZ ;  /* 0x0000002947297223 */ /* 0x000fe400000109ff */
[----:B------:R-:W-:-:S02]  /*b950*/  FMUL.FTZ R59, R59, -R34 ;  /* 0x800000223b3b7220 */ /* 0x000fc40000410000 */
[----:B------:R-:W-:Y:S02]  /*b960*/  FMUL.FTZ R71, R197, UR34 ;  /* 0x00000022c5477c20 */ /* 0x000fe40008410000 */
[C---:B------:R-:W-:Y:S02]  /*b970*/  FMUL.FTZ R33, R195.reuse, UR35 ;  /* 0x00000023c3217c20 */ /* 0x040fe40008410000 */
[----:B------:R-:W-:Y:S02]  /*b980*/  FMUL.FTZ R57, R195, UR34 ;  /* 0x00000022c3397c20 */ /* 0x000fe40008410000 */
[----:B------:R-:W-:Y:S02]  /*b990*/  FFMA.FTZ R59, R80, R154, R59 ;  /* 0x0000009a503b7223 */ /* 0x000fe4000001003b */
[----:B------:R-:W-:Y:S02]  /*b9a0*/  FFMA.FTZ R36, R196, UR35, R71 ;  /* 0x00000023c4247c23 */ /* 0x000fe40008010047 */
[----:B------:R-:W-:-:S02]  /*b9b0*/  FFMA.FTZ R33, R206, UR34, -R33 ;  /* 0x00000022ce217c23 */ /* 0x000fc40008010821 */
[----:B------:R-:W-:Y:S02]  /*b9c0*/  FFMA.FTZ R67, -R69, R28, R67 ;  /* 0x0000001c45437223 */ /* 0x000fe40000010143 */
[----:B------:R-:W-:Y:S02]  /*b9d0*/  FFMA.FTZ R71, R206, UR35, R57 ;  /* 0x00000023ce477c23 */ /* 0x000fe40008010039 */
[C---:B------:R-:W-:Y:S02]  /*b9e0*/  FMUL.FTZ R28, R194.reuse, UR35 ;  /* 0x00000023c21c7c20 */ /* 0x040fe40008410000 */
[----:B------:R-:W-:Y:S02]  /*b9f0*/  FMUL.FTZ R58, R194, UR34 ;  /* 0x00000022c23a7c20 */ /* 0x000fe40008410000 */
[----:B------:R-:W-:Y:S02]  /*ba00*/  FFMA.FTZ R27, R80, R34, -R27 ;  /* 0x00000022501b7223 */ /* 0x000fe4000001081b */
[----:B------:R-:W-:-:S02]  /*ba10*/  FADD.FTZ R59, -R0, R59 ;  /* 0x0000003b003b7221 */ /* 0x000fc40000010100 */
[C---:B------:R-:W-:Y:S02]  /*ba20*/  FMUL.FTZ R57, R68.reuse, R33 ;  /* 0x0000002144397220 */ /* 0x040fe40000410000 */
[----:B------:R-:W-:Y:S02]  /*ba30*/  FFMA.FTZ R33, -R68, R71, -RZ ;  /* 0x0000004744217223 */ /* 0x000fe400000109ff */
[C---:B------:R-:W-:Y:S02]  /*ba40*/  FFMA.FTZ R28, R207.reuse, UR34, -R28 ;  /* 0x00000022cf1c7c23 */ /* 0x040fe4000801081c */
[----:B------:R-:W-:Y:S02]  /*ba50*/  FFMA.FTZ R58, R207, UR35, R58 ;  /* 0x00000023cf3a7c23 */ /* 0x000fe4000801003a */
[----:B------:R-:W-:Y:S02]  /*ba60*/  FADD.FTZ R68, R117, R117 ;  /* 0x0000007575447221 */ /* 0x000fe40000010000 */
[----:B------:R-:W-:-:S02]  /*ba70*/  FADD.FTZ R27, R2, R27 ;  /* 0x0000001b021b7221 */ /* 0x000fc40000010000 */
[----:B------:R-:W-:Y:S02]  /*ba80*/  FMUL.FTZ R0, R81, -R59 ;  /* 0x8000003b51007220 */ /* 0x000fe40000410000 */
[C---:B------:R-:W-:Y:S02]  /*ba90*/  FMUL.FTZ R28, R69.reuse, R28 ;  /* 0x0000001c451c7220 */ /* 0x040fe40000410000 */
[----:B------:R-:W-:Y:S02]  /*baa0*/  FFMA.FTZ R58, -R69, R58, -RZ ;  /* 0x0000003a453a7223 */ /* 0x000fe400000109ff */
[----:B------:R-:W-:Y:S02]  /*bab0*/  FFMA.FTZ R69, -R68, R26, R67 ;  /* 0x0000001a44457223 */ /* 0x000fe40000010143 */
[-C--:B------:R-:W-:Y:S02]  /*bac0*/  FMUL.FTZ R81, R81, -R27.reuse ;  /* 0x8000001b51517220 */ /* 0x080fe40000410000 */
[----:B------:R-:W-:-:S02]  /*bad0*/  FFMA.FTZ R67, R82, R27, -R0 ;  /* 0x0000001b52437223 */ /* 0x000fc40000010800 */
[----:B------:R-:W-:Y:S02]  /*bae0*/  FFMA.FTZ R82, R82, R59, R81 ;  /* 0x0000003b52527223 */ /* 0x000fe40000010051 */
[----:B------:R-:W-:Y:S02]  /*baf0*/  FADD.FTZ R0, R4, R67 ;  /* 0x0000004304007221 */ /* 0x000fe40000010000 */
[----:B------:R-:W-:Y:S02]  /*bb00*/  FADD.FTZ R67, R116, R116 ;  /* 0x0000007474437221 */ /* 0x000fe40000010000 */
[----:B------:R-:W-:Y:S02]  /*bb10*/  FADD.FTZ R4, -R3, R82 ;  /* 0x0000005203047221 */ /* 0x000fe40000010100 */
[----:B------:R-:W-:Y:S02]  /*bb20*/  FFMA.FTZ R69, -R67, R20, R69 ;  /* 0x0000001443457223 */ /* 0x000fe40000010145 */
[----:B------:R-:W-:-:S02]  /*bb30*/  FFMA.FTZ R64, R68, R25, R64 ;  /* 0x0000001944407223 */ /* 0x000fc40000010040 */
[C---:B------:R-:W-:Y:S02]  /*bb40*/  FMUL.FTZ R20, R192.reuse, UR35 ;  /* 0x00000023c0147c20 */ /* 0x040fe40008410000 */
[----:B------:R-:W-:Y:S02]  /*bb50*/  FMUL.FTZ R26, R192, UR34 ;  /* 0x00000022c01a7c20 */ /* 0x000fe40008410000 */
[----:B------:R-:W-:Y:S02]  /*bb60*/  FMUL.FTZ R3, R83, -R4 ;  /* 0x8000000453037220 */ /* 0x000fe40000410000 */
[----:B------:R-:W-:Y:S02]  /*bb70*/  FFMA.FTZ R64, R67, R19, R64 ;  /* 0x0000001343407223 */ /* 0x000fe40000010040 */
[----:B------:R-:W-:Y:S02]  /*bb80*/  FFMA.FTZ R20, R209, UR34, -R20 ;  /* 0x00000022d1147c23 */ /* 0x000fe40008010814 */
[----:B------:R-:W-:-:S02]  /*bb90*/  FMUL.FTZ R83, R83, -R0 ;  /* 0x8000000053537220 */ /* 0x000fc40000410000 */
[----:B------:R-:W-:Y:S02]  /*bba0*/  FFMA.FTZ R19, R209, UR35, R26 ;  /* 0x00000023d1137c23 */ /* 0x000fe4000801001a */
[C---:B------:R-:W-:Y:S02]  /*bbb0*/  FFMA.FTZ R3, R84.reuse, R0, -R3 ;  /* 0x0000000054037223 */ /* 0x040fe40000010803 */
[C---:B------:R-:W-:Y:S02]  /*bbc0*/  FMUL.FTZ R26, R67.reuse, R20 ;  /* 0x00000014431a7220 */ /* 0x040fe40000410000 */
[----:B------:R-:W-:Y:S02]  /*bbd0*/  FFMA.FTZ R84, R84, R4, R83 ;  /* 0x0000000454547223 */ /* 0x000fe40000010053 */
[----:B------:R-:W-:Y:S02]  /*bbe0*/  FFMA.FTZ R20, -R67, R19, -RZ ;  /* 0x0000001343147223 */ /* 0x000fe400000109ff */
[----:B------:R-:W-:-:S02]  /*bbf0*/  FADD.FTZ R19, R10, R3 ;  /* 0x000000030a137221 */ /* 0x000fc40000010000 */
[C---:B------:R-:W-:Y:S02]  /*bc00*/  FMUL.FTZ R25, R193.reuse, UR35 ;  /* 0x00000023c1197c20 */ /* 0x040fe40008410000 */
[----:B------:R-:W-:Y:S02]  /*bc10*/  FMUL.FTZ R71, R193, UR34 ;  /* 0x00000022c1477c20 */ /* 0x000fe40008410000 */
[----:B------:R-:W-:Y:S02]  /*bc20*/  FADD.FTZ R3, -R9, R84 ;  /* 0x0000005409037221 */ /* 0x000fe40000010100 */
[----:B------:R-:W-:Y:S02]  /*bc30*/  FMUL.FTZ R9, R85, -R19 ;  /* 0x8000001355097220 */ /* 0x000fe40000410000 */
[----:B------:R-:W-:Y:S02]  /*bc40*/  FMUL.FTZ R35, R197, UR35 ;  /* 0x00000023c5237c20 */ /* 0x000fe40008410000 */
[----:B------:R-:W-:-:S02]  /*bc50*/  FFMA.FTZ R25, R208, UR34, -R25 ;  /* 0x00000022d0197c23 */ /* 0x000fc40008010819 */
[----:B------:R-:W-:Y:S02]  /*bc60*/  FFMA.FTZ R2, R208, UR35, R71 ;  /* 0x00000023d0027c23 */ /* 0x000fe40008010047 */
[-C--:B------:R-:W-:Y:S02]  /*bc70*/  FMUL.FTZ R85, R85, -R3.reuse ;  /* 0x8000000355557220 */ /* 0x080fe40000410000 */
[----:B------:R-:W-:Y:S02]  /*bc80*/  FFMA.FTZ R10, R86, R3, R9 ;  /* 0x00000003560a7223 */ /* 0x000fe40000010009 */
[----:B------:R-:W-:Y:S02]  /*bc90*/  FMUL.FTZ R9, R191, UR35 ;  /* 0x00000023bf097c20 */ /* 0x000fe40008410000 */
[----:B------:R-:W-:Y:S02]  /*bca0*/  FFMA.FTZ R35, R196, UR34, -R35 ;  /* 0x00000022c4237c23 */ /* 0x000fe40008010823 */
[----:B------:R-:W-:-:S02]  /*bcb0*/  FMUL.FTZ R25, R68, R25 ;  /* 0x0000001944197220 */ /* 0x000fc40000410000 */
[----:B------:R-:W-:Y:S02]  /*bcc0*/  FFMA.FTZ R2, -R68, R2, -RZ ;  /* 0x0000000244027223 */ /* 0x000fe400000109ff */
[----:B------:R-:W-:Y:S02]  /*bcd0*/  FFMA.FTZ R85, R86, R19, -R85 ;  /* 0x0000001356557223 */ /* 0x000fe40000010855 */
[----:B------:R-:W-:Y:S02]  /*bce0*/  FADD.FTZ R68, R115, R115 ;  /* 0x0000007373447221 */ /* 0x000fe40000010000 */
[----:B------:R-:W-:Y:S02]  /*bcf0*/  FFMA.FTZ R9, R210, UR34, -R9 ;  /* 0x00000022d2097c23 */ /* 0x000fe40008010809 */
[----:B------:R-:W-:Y:S02]  /*bd00*/  FADD.FTZ R10, -R13, R10 ;  /* 0x0000000a0d0a7221 */ /* 0x000fe40000010100 */
[----:B------:R-:W-:-:S02]  /*bd10*/  FMUL.FTZ R35, R70, R35 ;  /* 0x0000002346237220 */ /* 0x000fc40000410000 */
[----:B------:R-:W-:Y:S02]  /*bd20*/  FFMA.FTZ R36, -R70, R36, -RZ ;  /* 0x0000002446247223 */ /* 0x000fe400000109ff */
[----:B------:R-:W-:Y:S02]  /*bd30*/  FADD.FTZ R14, R14, R85 ;  /* 0x000000550e0e7221 */ /* 0x000fe40000010000 */
[C---:B------:R-:W-:Y:S01]  /*bd40*/  FFMA.FTZ R70, -R68.reuse, R18, R69 ;  /* 0x0000001244467223 */ /* 0x040fe20000010145 */
[----:B------:R-:W-:Y:S01]  /*bd50*/  MOV R69, UR7 ;  /* 0x0000000700457c02 */ /* 0x000fe20008000f00 */
[----:B------:R-:W-:Y:S02]  /*bd60*/  FMUL.FTZ R13, R191, UR34 ;  /* 0x00000022bf0d7c20 */ /* 0x000fe40008410000 */
[----:B------:R-:W-:Y:S02]  /*bd70*/  FMUL.FTZ R18, R68, R9 ;  /* 0x0000000944127220 */ /* 0x000fe40000410000 */
[C---:B------:R-:W-:Y:S01]  /*bd80*/  FMUL.FTZ R9, R87.reuse, -R10 ;  /* 0x8000000a57097220 */ /* 0x040fe20000410000 */
[----:B------:R-:W-:Y:S01]  /*bd90*/  @!P0 STS.128 [R69.X16+0x8b80], R60 ;  /* 0x008b803c45008388 */ /* 0x000fe2000000cc00 */
[----:B------:R-:W-:-:S02]  /*bda0*/  FMUL.FTZ R87, R87, -R14 ;  /* 0x8000000e57577220 */ /* 0x000fc40000410000 */
[----:B------:R-:W-:Y:S02]  /*bdb0*/  FFMA.FTZ R13, R210, UR35, R13 ;  /* 0x00000023d20d7c23 */ /* 0x000fe4000801000d */
[C---:B------:R-:W-:Y:S02]  /*bdc0*/  FFMA.FTZ R9, R88.reuse, R14, -R9 ;  /* 0x0000000e58097223 */ /* 0x040fe40000010809 */
[----:B------:R-:W-:Y:S02]  /*bdd0*/  FFMA.FTZ R88, R88, R10, R87 ;  /* 0x0000000a58587223 */ /* 0x000fe40000010057 */
[C---:B------:R-:W-:Y:S02]  /*bde0*/  FFMA.FTZ R17, R68.reuse, R17, R64 ;  /* 0x0000001144117223 */ /* 0x040fe40000010040 */
[----:B------:R-:W-:Y:S02]  /*bdf0*/  FFMA.FTZ R64, -R68, R13, -RZ ;  /* 0x0000000d44407223 */ /* 0x000fe400000109ff */
[----:B------:R-:W-:-:S02]  /*be00*/  FADD.FTZ R13, R114, R114 ;  /* 0x00000072720d7221 */ /* 0x000fc40000010000 */
[----:B------:R-:W-:Y:S02]  /*be10*/  FADD.FTZ R15, -R15, R88 ;  /* 0x000000580f0f7221 */ /* 0x000fe40000010100 */
[----:B------:R-:W-:Y:S02]  /*be20*/  FADD.FTZ R9, R16, R9 ;  /* 0x0000000910097221 */ /* 0x000fe40000010000 */
[----:B------:R-:W-:Y:S02]  /*be30*/  FFMA.FTZ R72, R13, R12, R17 ;  /* 0x0000000c0d487223 */ /* 0x000fe40000010011 */
[C---:B------:R-:W-:Y:S02]  /*be40*/  FMUL.FTZ R12, R89.reuse, -R15 ;  /* 0x8000000f590c7220 */ /* 0x040fe40000410000 */
[----:B------:R-:W-:Y:S02]  /*be50*/  FMUL.FTZ R89, R89, -R9 ;  /* 0x8000000959597220 */ /* 0x000fe40000410000 */
[----:B------:R-:W-:-:S02]  /*be60*/  FMUL.FTZ R68, R190, UR35 ;  /* 0x00000023be447c20 */ /* 0x000fc40008410000 */
[C---:B------:R-:W-:Y:S02]  /*be70*/  FFMA.FTZ R16, R211.reuse, UR35, R74 ;  /* 0x00000023d3107c23 */ /* 0x040fe4000801004a */
[----:B------:R-:W-:Y:S02]  /*be80*/  FFMA.FTZ R74, R76, R7, R72 ;  /* 0x000000074c4a7223 */ /* 0x000fe40000010048 */
[C---:B------:R-:W-:Y:S02]  /*be90*/  FFMA.FTZ R7, R90.reuse, R9, -R12 ;  /* 0x000000095a077223 */ /* 0x040fe4000001080c */
[----:B------:R-:W-:Y:S02]  /*bea0*/  FFMA.FTZ R12, R90, R15, R89 ;  /* 0x0000000f5a0c7223 */ /* 0x000fe40000010059 */
[----:B------:R-:W-:Y:S02]  /*beb0*/  FFMA.FTZ R68, R211, UR34, -R68 ;  /* 0x00000022d3447c23 */ /* 0x000fe40008010844 */
[----:B------:R-:W-:-:S02]  /*bec0*/  FADD.FTZ R12, -R21, R12 ;  /* 0x0000000c150c7221 */ /* 0x000fc40000010100 */
[C---:B------:R-:W-:Y:S02]  /*bed0*/  FMUL.FTZ R68, R13.reuse, R68 ;  /* 0x000000440d447220 */ /* 0x040fe40000410000 */
[C---:B------:R-:W-:Y:S02]  /*bee0*/  FFMA.FTZ R16, -R13.reuse, R16, -RZ ;  /* 0x000000100d107223 */ /* 0x040fe400000109ff */
[----:B------:R-:W-:Y:S02]  /*bef0*/  FFMA.FTZ R11, -R13, R11, R70 ;  /* 0x0000000b0d0b7223 */ /* 0x000fe40000010146 */
[----:B------:R-:W-:Y:S02]  /*bf00*/  FADD.FTZ R22, R22, R7 ;  /* 0x0000000716167221 */ /* 0x000fe40000010000 */
[----:B------:R-:W-:Y:S02]  /*bf10*/  FMUL.FTZ R13, R189, UR35 ;  /* 0x00000023bd0d7c20 */ /* 0x000fe40008410000 */
[----:B------:R-:W-:-:S02]  /*bf20*/  FMUL.FTZ R7, R91, -R12 ;  /* 0x8000000c5b077220 */ /* 0x000fc40000410000 */
[-C--:B------:R-:W-:Y:S02]  /*bf30*/  FMUL.FTZ R91, R91, -R22.reuse ;  /* 0x800000165b5b7220 */ /* 0x080fe40000410000 */
[----:B------:R-:W-:Y:S02]  /*bf40*/  FFMA.FTZ R13, R212, UR34, -R13 ;  /* 0x00000022d40d7c23 */ /* 0x000fe4000801080d */
[----:B------:R-:W-:Y:S02]  /*bf50*/  FMUL.FTZ R17, R189, UR34 ;  /* 0x00000022bd117c20 */ /* 0x000fe40008410000 */
[C---:B------:R-:W-:Y:S02]  /*bf60*/  FFMA.FTZ R7, R92.reuse, R22, -R7 ;  /* 0x000000165c077223 */ /* 0x040fe40000010807 */
[----:B------:R-:W-:Y:S02]  /*bf70*/  FFMA.FTZ R92, R92, R12, R91 ;  /* 0x0000000c5c5c7223 */ /* 0x000fe4000001005b */
[----:B------:R-:W-:-:S02]  /*bf80*/  FMUL.FTZ R72, R76, R13 ;  /* 0x0000000d4c487220 */ /* 0x000fc40000410000 */
[----:B------:R-:W-:Y:S02]  /*bf90*/  FFMA.FTZ R17, R212, UR35, R17 ;  /* 0x00000023d4117c23 */ /* 0x000fe40008010011 */
[----:B------:R-:W-:Y:S02]  /*bfa0*/  FFMA.FTZ R13, -R76, R8, R11 ;  /* 0x000000084c0d7223 */ /* 0x000fe4000001010b */
[----:B------:R-:W-:Y:S02]  /*bfb0*/  FADD.FTZ R21, R112, R112 ;  /* 0x0000007070157221 */ /* 0x000fe40000010000 */
[----:B------:R-:W-:Y:S02]  /*bfc0*/  FMUL.FTZ R8, R188, UR35 ;  /* 0x00000023bc087c20 */ /* 0x000fe40008410000 */
[----:B------:R-:W-:Y:S02]  /*bfd0*/  FADD.FTZ R23, -R23, R92 ;  /* 0x0000005c17177221 */ /* 0x000fe40000010100 */
[----:B------:R-:W-:-:S02]  /*bfe0*/  FADD.FTZ R11, R24, R7 ;  /* 0x00000007180b7221 */ /* 0x000fc40000010000 */
[----:B------:R-:W-:Y:S02]  /*bff0*/  FFMA.FTZ R70, -R76, R17, -RZ ;  /* 0x000000114c467223 */ /* 0x000fe400000109ff */
[----:B------:R-:W-:Y:S02]  /*c000*/  FFMA.FTZ R17, R21, R5, R74 ;  /* 0x0000000515117223 */ /* 0x000fe4000001004a */
[----:B------:R-:W-:Y:S02]  /*c010*/  FFMA.FTZ R8, R213, UR34, -R8 ;  /* 0x00000022d5087c23 */ /* 0x000fe40008010808 */
[C---:B------:R-:W-:Y:S02]  /*c020*/  FMUL.FTZ R5, R93.reuse, -R23 ;  /* 0x800000175d057220 */ /* 0x040fe40000410000 */
[----:B------:R-:W-:Y:S02]  /*c030*/  FMUL.FTZ R93, R93, -R11 ;  /* 0x8000000b5d5d7220 */ /* 0x000fe40000410000 */
[----:B------:R-:W-:-:S02]  /*c040*/  FMUL.FTZ R76, R21, R8 ;  /* 0x00000008154c7220 */ /* 0x000fc40000410000 */
[----:B------:R-:W-:Y:S02]  /*c050*/  FFMA.FTZ R8, -R21, R6, R13 ;  /* 0x0000000615087223 */ /* 0x000fe4000001010d */
[----:B------:R-:W-:Y:S02]  /*c060*/  FFMA.FTZ R6, R96, R23, R93 ;  /* 0x0000001760067223 */ /* 0x000fe4000001005d */
[----:B------:R-:W-:Y:S02]  /*c070*/  FMUL.FTZ R66, R150, R187 ;  /* 0x000000bb96427220 */ /* 0x000fe40000410000 */
[----:B------:R-:W-:Y:S02]  /*c080*/  FMUL.FTZ R74, R188, UR34 ;  /* 0x00000022bc4a7c20 */ /* 0x000fe40008410000 */
[----:B------:R-:W-:Y:S02]  /*c090*/  FFMA.FTZ R7, R96, R11, -R5 ;  /* 0x0000000b60077223 */ /* 0x000fe40000010805 */
[----:B------:R-:W-:-:S02]  /*c0a0*/  FMUL.FTZ R5, R187, UR35 ;  /* 0x00000023bb057c20 */ /* 0x000fc40008410000 */
[----:B------:R-:W-:Y:S02]  /*c0b0*/  FADD.FTZ R6, -R29, R6 ;  /* 0x000000061d067221 */ /* 0x000fe40000010100 */
[----:B------:R-:W-:Y:S02]  /*c0c0*/  FFMA.FTZ R66, R149, R214, -R66 ;  /* 0x000000d695427223 */ /* 0x000fe40000010842 */
[----:B------:R-:W-:Y:S02]  /*c0d0*/  FFMA.FTZ R74, R213, UR35, R74 ;  /* 0x00000023d54a7c23 */ /* 0x000fe4000801004a */
[----:B------:R-:W-:Y:S02]  /*c0e0*/  FADD.FTZ R67, R111, R111 ;  /* 0x0000006f6f437221 */ /* 0x000fe40000010000 */
[----:B------:R-:W-:Y:S02]  /*c0f0*/  FMUL.FTZ R13, R187, UR34 ;  /* 0x00000022bb0d7c20 */ /* 0x000fe40008410000 */
[----:B------:R-:W-:-:S02]  /*c100*/  FADD.FTZ R30, R30, R7 ;  /* 0x000000071e1e7221 */ /* 0x000fc40000010000 */
[----:B------:R-:W-:Y:S01]  /*c110*/  FFMA.FTZ R80, R214, UR34, -R5 ;  /* 0x00000022d6507c23 */ /* 0x000fe20008010805 */
[C---:B------:R-:W-:Y:S01]  /*c120*/  IADD3 R5, R78.reuse, 0x1, RZ ;  /* 0x000000014e057810 */ /* 0x040fe20007ffe0ff */
[----:B------:R-:W-:Y:S02]  /*c130*/  FMUL.FTZ R7, R97, -R6 ;  /* 0x8000000661077220 */ /* 0x000fe40000410000 */
[----:B------:R-:W-:Y:S01]  /*c140*/  FFMA.FTZ R74, -R21, R74, -RZ ;  /* 0x0000004a154a7223 */ /* 0x000fe200000109ff */
[C---:B------:R-:W-:Y:S01]  /*c150*/  IADD3 R21, R78.reuse, 0x3, RZ ;  /* 0x000000034e157810 */ /* 0x040fe20007ffe0ff */
[----:B------:R-:W-:Y:S01]  /*c160*/  FFMA.FTZ R66, R67, R66, R17 ;  /* 0x0000004243427223 */ /* 0x000fe20000010011 */
[----:B------:R-:W-:Y:S01]  /*c170*/  IADD3 R17, R78, 0x2, RZ ;  /* 0x000000024e117810 */ /* 0x000fe20007ffe0ff */
[----:B------:R-:W-:Y:S01]  /*c180*/  FFMA.FTZ R13, R214, UR35, R13 ;  /* 0x00000023d60d7c23 */ /* 0x000fe2000801000d */
[----:B------:R-:W-:Y:S01]  /*c190*/  LEA.HI.SX32 R24, R5, R78, 0x1b ;  /* 0x0000004e05187211 */ /* 0x000fe200078fdaff */
[----:B------:R-:W-:Y:S01]  /*c1a0*/  FMUL.FTZ R97, R97, -R30 ;  /* 0x8000001e61617220 */ /* 0x000fe20000410000 */
[----:B------:R-:W-:Y:S01]  /*c1b0*/  LEA.HI.SX32 R17, R17, R78, 0x1b ;  /* 0x0000004e11117211 */ /* 0x000fe200078fdaff */
[----:B------:R-:W-:Y:S01]  /*c1c0*/  FFMA.FTZ R7, R98, R30, -R7 ;  /* 0x0000001e62077223 */ /* 0x000fe20000010807 */
[----:B------:R-:W-:Y:S01]  /*c1d0*/  LEA.HI.SX32 R82, R21, R78, 0x1b ;  /* 0x0000004e15527211 */ /* 0x000fe200078fdaff */
[----:B------:R-:W-:Y:S01]  /*c1e0*/  FMUL.FTZ R150, R150, R214 ;  /* 0x000000d696967220 */ /* 0x000fe20000410000 */
[----:B------:R-:W-:Y:S01]  /*c1f0*/  LEA.HI.SX32 R5, R78, R78, 0x1b ;  /* 0x0000004e4e057211 */ /* 0x000fe200078fdaff */
[----:B------:R-:W-:-:S02]  /*c200*/  FFMA.FTZ R78, -R67, R13, -RZ ;  /* 0x0000000d434e7223 */ /* 0x000fc400000109ff */
[----:B------:R-:W-:Y:S02]  /*c210*/  FFMA.FTZ R98, R98, R6, R97 ;  /* 0x0000000662627223 */ /* 0x000fe40000010061 */
[----:B------:R-:W-:Y:S01]  /*c220*/  FADD.FTZ R13, R32, R7 ;  /* 0x00000007200d7221 */ /* 0x000fe20000010000 */
[----:B------:R-:W-:Y:S01]  /*c230*/  STS [R5.X4+0x2100], R56 ;  /* 0x0021003805007388 */ /* 0x000fe20000004800 */
[----:B------:R-:W-:Y:S02]  /*c240*/  FFMA.FTZ R149, R149, R187, R150 ;  /* 0x000000bb95957223 */ /* 0x000fe40000010096 */
[----:B------:R-:W-:Y:S01]  /*c250*/  FADD.FTZ R31, -R31, R98 ;  /* 0x000000621f1f7221 */ /* 0x000fe20000010100 */
[----:B------:R-:W-:Y:S01]  /*c260*/  STS [R24.X4+0x2104], R55 ;  /* 0x0021043718007388 */ /* 0x000fe20000004800 */
[----:B------:R-:W-:Y:S02]  /*c270*/  FMUL.FTZ R7, R99, -R13 ;  /* 0x8000000d63077220 */ /* 0x000fe40000410000 */
[----:B------:R-:W-:Y:S01]  /*c280*/  FFMA.FTZ R149, -R67, R149, R8 ;  /* 0x0000009543957223 */ /* 0x000fe20000010108 */
[----:B------:R0:W-:Y:S01]  /*c290*/  STS [R17.X4+0x2108], R52 ;  /* 0x0021083411007388 */ /* 0x0001e20000004800 */
[----:B------:R-:W-:-:S02]  /*c2a0*/  FMUL.FTZ R99, R99, -R31 ;  /* 0x8000001f63637220 */ /* 0x000fc40000410000 */
[C---:B------:R-:W-:Y:S01]  /*c2b0*/  FFMA.FTZ R8, R100.reuse, R31, R7 ;  /* 0x0000001f64087223 */ /* 0x040fe20000010007 */
[----:B------:R-:W-:Y:S01]  /*c2c0*/  STS [R82.X4+0x210c], R51 ;  /* 0x00210c3352007388 */ /* 0x000fe20000004800 */
[----:B------:R-:W-:Y:S02]  /*c2d0*/  FFMA.FTZ R99, R100, R13, -R99 ;  /* 0x0000000d64637223 */ /* 0x000fe40000010863 */
[----:B------:R-:W-:Y:S01]  /*c2e0*/  FADD.FTZ R8, -R37, R8 ;  /* 0x0000000825087221 */ /* 0x000fe20000010100 */
[----:B------:R-:W-:Y:S01]  /*c2f0*/  STS [R5.X4+0x215c], R16 ;  /* 0x00215c1005007388 */ /* 0x000fe20000004800 */
[----:B------:R-:W-:Y:S02]  /*c300*/  FADD.FTZ R38, R38, R99 ;  /* 0x0000006326267221 */ /* 0x000fe40000010000 */
[C---:B------:R-:W-:Y:S01]  /*c310*/  FMUL.FTZ R7, R101.reuse, -R8 ;  /* 0x8000000865077220 */ /* 0x040fe20000410000 */
[----:B------:R-:W-:Y:S01]  /*c320*/  STS [R5.X4+0x2140], R25 ;  /* 0x0021401905007388 */ /* 0x000fe20000004800 */
[----:B------:R-:W-:-:S02]  /*c330*/  FMUL.FTZ R101, R101, -R38 ;  /* 0x8000002665657220 */ /* 0x000fc40000410000 */
[C---:B------:R-:W-:Y:S01]  /*c340*/  FFMA.FTZ R7, R102.reuse, R38, -R7 ;  /* 0x0000002666077223 */ /* 0x040fe20000010807 */
[----:B------:R1:W-:Y:S01]  /*c350*/  STS [R5.X4+0x2134], R33 ;  /* 0x0021342105007388 */ /* 0x0003e20000004800 */
[----:B------:R-:W-:Y:S02]  /*c360*/  FFMA.FTZ R102, R102, R8, R101 ;  /* 0x0000000866667223 */ /* 0x000fe40000010065 */
[----:B0-----:R-:W-:Y:S01]  /*c370*/  FADD.FTZ R17, R40, R7 ;  /* 0x0000000728117221 */ /* 0x001fe20000010000 */
[----:B------:R0:W-:Y:S01]  /*c380*/  STS [R5.X4+0x2144], R2 ;  /* 0x0021440205007388 */ /* 0x0001e20000004800 */
[----:B------:R-:W-:Y:S02]  /*c390*/  FADD.FTZ R39, -R39, R102 ;  /* 0x0000006627277221 */ /* 0x000fe40000010100 */
[C---:B------:R-:W-:Y:S01]  /*c3a0*/  FMUL.FTZ R7, R103.reuse, -R17 ;  /* 0x8000001167077220 */ /* 0x040fe20000410000 */
[----:B------:R2:W-:Y:S01]  /*c3b0*/  STS [R5.X4+0x2138], R28 ;  /* 0x0021381c05007388 */ /* 0x0005e20000004800 */
[-C--:B------:R-:W-:Y:S01]  /*c3c0*/  FMUL.FTZ R103, R103, -R39.reuse ;  /* 0x8000002767677220 */ /* 0x080fe20000410000 */
[----:B-1----:R-:W-:Y:S01]  /*c3d0*/  PRMT R33, RZ, 0x5410, R144 ;  /* 0x00005410ff217816 */ /* 0x002fe20000000090 */
[C---:B------:R-:W-:Y:S01]  /*c3e0*/  FFMA.FTZ R24, R104.reuse, R39, R7 ;  /* 0x0000002768187223 */ /* 0x040fe20000010007 */
[----:B------:R1:W-:Y:S01]  /*c3f0*/  STS [R5.X4+0x2150], R18 ;  /* 0x0021501205007388 */ /* 0x0003e20000004800 */
[----:B------:R-:W-:-:S02]  /*c400*/  FFMA.FTZ R103, R104, R17, -R103 ;  /* 0x0000001168677223 */ /* 0x000fc40000010867 */
[----:B------:R-:W-:Y:S01]  /*c410*/  FADD.FTZ R24, -R45, R24 ;  /* 0x000000182d187221 */ /* 0x000fe20000010100 */
[----:B------:R3:W-:Y:S01]  /*c420*/  STS [R5.X4+0x214c], R20 ;  /* 0x00214c1405007388 */ /* 0x0007e20000004800 */
[----:B------:R-:W-:Y:S02]  /*c430*/  FADD.FTZ R46, R46, R103 ;  /* 0x000000672e2e7221 */ /* 0x000fe40000010000 */
[C---:B------:R-:W-:Y:S01]  /*c440*/  FMUL.FTZ R7, R105.reuse, -R24 ;  /* 0x8000001869077220 */ /* 0x040fe20000410000 */
[----:B------:R4:W-:Y:S01]  /*c450*/  STS [R5.X4+0x2124], R41 ;  /* 0x0021242905007388 */ /* 0x0009e20000004800 */
[-C--:B------:R-:W-:Y:S02]  /*c460*/  FMUL.FTZ R105, R105, -R46.reuse ;  /* 0x8000002e69697220 */ /* 0x080fe40000410000 */
[----:B------:R-:W-:Y:S01]  /*c470*/  FFMA.FTZ R7, R106, R46, -R7 ;  /* 0x0000002e6a077223 */ /* 0x000fe20000010807 */
[----:B------:R-:W-:Y:S01]  /*c480*/  STS [R5.X4+0x2128], R35 ;  /* 0x0021282305007388 */ /* 0x000fe20000004800 */
[----:B------:R-:W-:-:S02]  /*c490*/  FMUL.FTZ R16, R155, UR43 ;  /* 0x0000002b9b107c20 */ /* 0x000fc40008410000 */
[----:B------:R-:W-:Y:S01]  /*c4a0*/  FFMA.FTZ R106, R106, R24, R105 ;  /* 0x000000186a6a7223 */ /* 0x000fe20000010069 */
[----:B------:R-:W-:Y:S01]  /*c4b0*/  STS [R5.X4+0x212c], R36 ;  /* 0x00212c2405007388 */ /* 0x000fe20000004800 */
[----:B------:R-:W-:Y:S02]  /*c4c0*/  FADD.FTZ R25, R48, R7 ;  /* 0x0000000730197221 */ /* 0x000fe40000010000 */
[----:B------:R-:W-:Y:S01]  /*c4d0*/  FMUL.FTZ R7, R216, UR35 ;  /* 0x00000023d8077c20 */ /* 0x000fe20008410000 */
[----:B------:R-:W-:Y:S01]  /*c4e0*/  STS [R5.X4+0x2148], R26 ;  /* 0x0021481a05007388 */ /* 0x000fe20000004800 */
[C---:B0-----:R-:W-:Y:S02]  /*c4f0*/  FMUL.FTZ R2, R65.reuse, UR43 ;  /* 0x0000002b41027c20 */ /* 0x041fe40008410000 */
[----:B------:R-:W-:Y:S01]  /*c500*/  FFMA.FTZ R21, R65, UR44, -R16 ;  /* 0x0000002c41157c23 */ /* 0x000fe20008010810 */
[----:B------:R-:W-:Y:S01]  /*c510*/  STS [R5.X4+0x211c], R44 ;  /* 0x00211c2c05007388 */ /* 0x000fe20000004800 */
[----:B------:R-:W-:-:S02]  /*c520*/  FADD.FTZ R61, -R47, R106 ;  /* 0x0000006a2f3d7221 */ /* 0x000fc40000010100 */
[----:B------:R-:W-:Y:S01]  /*c530*/  FFMA.FTZ R29, R186, UR34, -R7 ;  /* 0x00000022ba1d7c23 */ /* 0x000fe20008010807 */
[----:B------:R-:W-:Y:S01]  /*c540*/  STS [R5.X4+0x2118], R43 ;  /* 0x0021182b05007388 */ /* 0x000fe20000004800 */
[----:B------:R-:W-:Y:S02]  /*c550*/  FFMA.FTZ R7, -R128, R33, R186 ;  /* 0x0000002180077223 */ /* 0x000fe400000101ba */
[----:B------:R-:W-:Y:S01]  /*c560*/  FFMA.FTZ R16, R155, UR44, R2 ;  /* 0x0000002c9b107c23 */ /* 0x000fe20008010002 */
[----:B------:R-:W-:Y:S01]  /*c570*/  STS [R5.X4+0x2120], R42 ;  /* 0x0021202a05007388 */ /* 0x000fe20000004800 */
[----:B------:R-:W-:Y:S02]  /*c580*/  FMUL.FTZ R21, R216, R21 ;  /* 0x00000015d8157220 */ /* 0x000fe40000410000 */
[C---:B------:R-:W-:Y:S01]  /*c590*/  FMUL.FTZ R2, R107.reuse, -R61 ;  /* 0x8000003d6b027220 */ /* 0x040fe20000410000 */
[----:B------:R-:W-:Y:S01]  /*c5a0*/  STS [R5.X4+0x2110], R50 ;  /* 0x0021103205007388 */ /* 0x000fe20000004800 */
[----:B------:R-:W-:-:S02]  /*c5b0*/  FMUL.FTZ R107, R107, -R25 ;  /* 0x800000196b6b7220 */ /* 0x000fc40000410000 */
[----:B--2---:R-:W-:Y:S01]  /*c5c0*/  FADD.FTZ R28, R110, R110 ;  /* 0x0000006e6e1c7221 */ /* 0x004fe20000010000 */
[----:B------:R-:W-:Y:S01]  /*c5d0*/  STS [R5.X4+0x2114], R49 ;  /* 0x0021143105007388 */ /* 0x000fe20000004800 */
[----:B------:R-:W-:Y:S02]  /*c5e0*/  FFMA.FTZ R16, R7, R16, R21 ;  /* 0x0000001007107223 */ /* 0x000fe40000010015 */
[C---:B------:R-:W-:Y:S01]  /*c5f0*/  FFMA.FTZ R21, R108.reuse, R25, -R2 ;  /* 0x000000196c157223 */ /* 0x040fe20000010802 */
[----:B------:R-:W-:Y:S01]  /*c600*/  STS [R5.X4+0x213c], R58 ;  /* 0x00213c3a05007388 */ /* 0x000fe20000004800 */
[----:B------:R-:W-:Y:S02]  /*c610*/  FFMA.FTZ R2, R108, R61, R107 ;  /* 0x0000003d6c027223 */ /* 0x000fe4000001006b */
[----:B-1----:R-:W-:Y:S01]  /*c620*/  FMUL.FTZ R18, R28, R29 ;  /* 0x0000001d1c127220 */ /* 0x002fe20000410000 */
[----:B------:R-:W-:Y:S01]  /*c630*/  PRMT R29, RZ, 0x5410, R157 ;  /* 0x00005410ff1d7816 */ /* 0x000fe2000000009d */
[----:B------:R-:W-:Y:S01]  /*c640*/  FADD.FTZ R54, R54, R21 ;  /* 0x0000001536367221 */ /* 0x000fe20000010000 */
[----:B------:R-:W-:Y:S01]  /*c650*/  STS [R5.X4+0x2130], R57 ;  /* 0x0021303905007388 */ /* 0x000fe20000004800 */
[----:B------:R-:W-:-:S02]  /*c660*/  FMUL.FTZ R21, R34, UR43 ;  /* 0x0000002b22157c20 */ /* 0x000fc40008410000 */
[----:B------:R-:W-:Y:S01]  /*c670*/  FADD.FTZ R2, -R53, R2 ;  /* 0x0000000235027221 */ /* 0x000fe20000010100 */
[----:B------:R0:W-:Y:S01]  /*c680*/  STS [R5.X4+0x2178], R18 ;  /* 0x0021781205007388 */ /* 0x0001e20000004800 */
[----:B------:R-:W-:Y:S01]  /*c690*/  FFMA.FTZ R16, R33, R155, R16 ;  /* 0x0000009b21107223 */ /* 0x000fe20000010010 */
[----:B------:R-:W-:Y:S01]  /*c6a0*/  PRMT R33, RZ, 0x5410, R170 ;  /* 0x00005410ff217816 */ /* 0x000fe200000000aa */
[----:B---3--:R-:W-:Y:S01]  /*c6b0*/  FFMA.FTZ R20, R154, UR44, -R21 ;  /* 0x0000002c9a147c23 */ /* 0x008fe20008010815 */
[----:B------:R1:W-:Y:S01]  /*c6c0*/  STS [R5.X4+0x2164], R70 ;  /* 0x0021644605007388 */ /* 0x0003e20000004800 */
[----:B------:R-:W-:Y:S02]  /*c6d0*/  FMUL.FTZ R32, R143, R2 ;  /* 0x000000028f207220 */ /* 0x000fe40000410000 */
[C---:B----4-:R-:W-:Y:S01]  /*c6e0*/  FMUL.FTZ R41, R142.reuse, R61 ;  /* 0x0000003d8e297220 */ /* 0x050fe20000410000 */
[----:B------:R-:W-:Y:S01]  /*c6f0*/  STS [R5.X4+0x2154], R64 ;  /* 0x0021544005007388 */ /* 0x000fe20000004800 */
[----:B------:R-:W-:Y:S01]  /*c700*/  FMUL.FTZ R52, R187, R20 ;  /* 0x00000014bb347220 */ /* 0x000fe20000410000 */
[----:B0-----:R-:W-:Y:S01]  /*c710*/  PRMT R18, RZ, 0x5410, R171 ;  /* 0x00005410ff127816 */ /* 0x001fe200000000ab */
[----:B------:R-:W-:Y:S01]  /*c720*/  FFMA.FTZ R202, -R142, R33, R202 ;  /* 0x000000218eca7223 */ /* 0x000fe200000101ca */
[----:B------:R-:W-:Y:S01]  /*c730*/  STS [R5.X4+0x2158], R68 ;  /* 0x0021584405007388 */ /* 0x000fe20000004800 */
[----:B------:R-:W-:-:S02]  /*c740*/  FMUL.FTZ R20, R143, R54 ;  /* 0x000000368f147220 */ /* 0x000fc40000410000 */
[----:B------:R-:W-:Y:S01]  /*c750*/  FFMA.FTZ R203, -R143, R18, R203 ;  /* 0x000000128fcb7223 */ /* 0x000fe200000101cb */
[----:B------:R-:W-:Y:S01]  /*c760*/  STS [R5.X4+0x2160], R72 ;  /* 0x0021604805007388 */ /* 0x000fe20000004800 */
[----:B------:R-:W-:Y:S02]  /*c770*/  FMUL.FTZ R21, R199, R32 ;  /* 0x00000020c7157220 */ /* 0x000fe40000410000 */
[----:B------:R-:W-:Y:S01]  /*c780*/  FMUL.FTZ R35, R142, R25 ;  /* 0x000000198e237220 */ /* 0x000fe20000410000 */
[----:B------:R-:W-:Y:S01]  /*c790*/  STS [R5.X4+0x2168], R76 ;  /* 0x0021684c05007388 */ /* 0x000fe20000004800 */
[----:B------:R-:W-:Y:S02]  /*c7a0*/  FMUL.FTZ R36, R198, R41 ;  /* 0x00000029c6247220 */ /* 0x000fe40000410000 */
[----:B------:R-:W-:Y:S01]  /*c7b0*/  FFMA.FTZ R21, R203, R20, R21 ;  /* 0x00000014cb157223 */ /* 0x000fe20000010015 */
[----:B------:R-:W-:Y:S01]  /*c7c0*/  STS [R5.X4+0x216c], R74 ;  /* 0x00216c4a05007388 */ /* 0x000fe20000004800 */
[----:B------:R-:W-:-:S02]  /*c7d0*/  FFMA.FTZ R40, R202, R35, R36 ;  /* 0x00000023ca287223 */ /* 0x000fc40000010024 */
[----:B------:R-:W-:Y:S01]  /*c7e0*/  FMUL.FTZ R36, R199, R20 ;  /* 0x00000014c7247220 */ /* 0x000fe20000410000 */
[----:B------:R-:W-:Y:S01]  /*c7f0*/  STS [R5.X4+0x2174], R78 ;  /* 0x0021744e05007388 */ /* 0x000fe20000004800 */
[----:B------:R-:W-:Y:S02]  /*c800*/  FMUL.FTZ R26, R129, R34 ;  /* 0x00000022811a7220 */ /* 0x000fe40000410000 */
[----:B------:R-:W-:Y:S02]  /*c810*/  FADD.FTZ R37, RZ, R21 ;  /* 0x00000015ff257221 */ /* 0x000fe40000010000 */
[----:B------:R-:W-:Y:S01]  /*c820*/  FFMA.FTZ R21, R203, R32, -R36 ;  /* 0x00000020cb157223 */ /* 0x000fe20000010824 */
[----:B------:R-:W-:Y:S01]  /*c830*/  PRMT R36, RZ, 0x5410, R169 ;  /* 0x00005410ff247816 */ /* 0x000fe200000000a9 */
[C---:B------:R-:W-:Y:S02]  /*c840*/  FMUL.FTZ R44, R129.reuse, R154 ;  /* 0x0000009a812c7220 */ /* 0x040fe40000410000 */
[----:B------:R-:W-:-:S02]  /*c850*/  FFMA.FTZ R51, -R129, R29, R214 ;  /* 0x0000001d81337223 */ /* 0x000fc400000101d6 */
[----:B------:R-:W-:Y:S02]  /*c860*/  FMUL.FTZ R47, R187, R26 ;  /* 0x0000001abb2f7220 */ /* 0x000fe40000410000 */
[----:B------:R-:W-:Y:S02]  /*c870*/  FMUL.FTZ R32, R141, R46 ;  /* 0x0000002e8d207220 */ /* 0x000fe40000410000 */
[-C--:B------:R-:W-:Y:S02]  /*c880*/  FMUL.FTZ R77, R187, R44.reuse ;  /* 0x0000002cbb4d7220 */ /* 0x080fe40000410000 */
[----:B------:R-:W-:Y:S02]  /*c890*/  FFMA.FTZ R47, R51, R44, -R47 ;  /* 0x0000002c332f7223 */ /* 0x000fe4000001082f */
[----:B------:R-:W-:Y:S01]  /*c8a0*/  FADD.FTZ R43, R37, R40 ;  /* 0x00000028252b7221 */ /* 0x000fe20000010000 */
[----:B------:R-:W-:Y:S01]  /*c8b0*/  PRMT R37, RZ, 0x5410, R168 ;  /* 0x00005410ff257816 */ /* 0x000fe200000000a8 */
[----:B------:R-:W-:-:S02]  /*c8c0*/  FFMA.FTZ R201, -R141, R36, R201 ;  /* 0x000000248dc97223 */ /* 0x000fc400000101c9 */
[----:B------:R-:W-:Y:S02]  /*c8d0*/  FMUL.FTZ R44, R141, R24 ;  /* 0x000000188d2c7220 */ /* 0x000fe40000410000 */
[----:B------:R-:W-:Y:S02]  /*c8e0*/  FMUL.FTZ R45, R121, R32 ;  /* 0x00000020792d7220 */ /* 0x000fe40000410000 */
[----:B------:R-:W-:Y:S02]  /*c8f0*/  FMUL.FTZ R42, R198, R35 ;  /* 0x00000023c62a7220 */ /* 0x000fe40000410000 */
[----:B------:R-:W-:Y:S02]  /*c900*/  FMUL.FTZ R40, R140, R17 ;  /* 0x000000118c287220 */ /* 0x000fe40000410000 */
[----:B------:R-:W-:Y:S02]  /*c910*/  FFMA.FTZ R48, R201, R44, -R45 ;  /* 0x0000002cc9307223 */ /* 0x000fe4000001082d */
[----:B------:R-:W-:-:S02]  /*c920*/  FFMA.FTZ R42, R202, R41, -R42 ;  /* 0x00000029ca2a7223 */ /* 0x000fc4000001082a */
[----:B------:R-:W-:Y:S02]  /*c930*/  FMUL.FTZ R44, R121, R44 ;  /* 0x0000002c792c7220 */ /* 0x000fe40000410000 */
[C---:B------:R-:W-:Y:S02]  /*c940*/  FFMA.FTZ R41, -R140.reuse, R37, R200 ;  /* 0x000000258c297223 */ /* 0x040fe400000101c8 */
[----:B------:R-:W-:Y:S02]  /*c950*/  FMUL.FTZ R49, R140, R39 ;  /* 0x000000278c317220 */ /* 0x000fe40000410000 */
[----:B------:R-:W-:Y:S02]  /*c960*/  FMUL.FTZ R50, R120, R40 ;  /* 0x0000002878327220 */ /* 0x000fe40000410000 */
[----:B------:R-:W-:Y:S02]  /*c970*/  FFMA.FTZ R44, R201, R32, R44 ;  /* 0x00000020c92c7223 */ /* 0x000fe4000001002c */
[----:B------:R-:W-:-:S02]  /*c980*/  FMUL.FTZ R45, R154, UR43 ;  /* 0x0000002b9a2d7c20 */ /* 0x000fc40008410000 */
[----:B------:R-:W-:Y:S02]  /*c990*/  FADD.FTZ R21, RZ, R21 ;  /* 0x00000015ff157221 */ /* 0x000fe40000010000 */
[-C--:B------:R-:W-:Y:S02]  /*c9a0*/  FFMA.FTZ R50, R41, R49.reuse, -R50 ;  /* 0x0000003129327223 */ /* 0x080fe40000010832 */
[----:B------:R-:W-:Y:S02]  /*c9b0*/  FMUL.FTZ R49, R120, R49 ;  /* 0x0000003178317220 */ /* 0x000fe40000410000 */
[----:B------:R-:W-:Y:S02]  /*c9c0*/  FADD.FTZ R43, R43, R44 ;  /* 0x0000002c2b2b7221 */ /* 0x000fe40000010000 */
[----:B------:R-:W-:Y:S02]  /*c9d0*/  FADD.FTZ R21, R21, R42 ;  /* 0x0000002a15157221 */ /* 0x000fe40000010000 */
[----:B------:R-:W-:-:S02]  /*c9e0*/  FFMA.FTZ R44, R34, UR44, R45 ;  /* 0x0000002c222c7c23 */ /* 0x000fc4000801002d */
[----:B------:R-:W-:Y:S02]  /*c9f0*/  FFMA.FTZ R42, R41, R40, R49 ;  /* 0x00000028292a7223 */ /* 0x000fe40000010031 */
[C---:B------:R-:W-:Y:S02]  /*ca00*/  FFMA.FTZ R77, R51.reuse, R26, R77 ;  /* 0x0000001a334d7223 */ /* 0x040fe4000001004d */
[----:B------:R-:W-:Y:S01]  /*ca10*/  FFMA.FTZ R45, R51, R44, R52 ;  /* 0x0000002c332d7223 */ /* 0x000fe20000010034 */
[----:B------:R-:W-:Y:S01]  /*ca20*/  PRMT R44, RZ, 0x5410, R167 ;  /* 0x00005410ff2c7816 */ /* 0x000fe200000000a7 */
[----:B------:R-:W-:Y:S02]  /*ca30*/  FADD.FTZ R21, R21, R48 ;  /* 0x0000003015157221 */ /* 0x000fe40000010000 */
[----:B------:R-:W-:Y:S01]  /*ca40*/  FADD.FTZ R51, R43, R42 ;  /* 0x0000002a2b337221 */ /* 0x000fe20000010000 */
[----:B------:R-:W-:Y:S01]  /*ca50*/  PRMT R42, RZ, 0x5410, R158 ;  /* 0x00005410ff2a7816 */ /* 0x000fe2000000009e */
[----:B------:R-:W-:-:S02]  /*ca60*/  FMUL.FTZ R43, R139, R38 ;  /* 0x000000268b2b7220 */ /* 0x000fc40000410000 */
[----:B------:R-:W-:Y:S02]  /*ca70*/  FADD.FTZ R21, R21, R50 ;  /* 0x0000003215157221 */ /* 0x000fe40000010000 */
[C---:B------:R-:W-:Y:S02]  /*ca80*/  FFMA.FTZ R48, -R139.reuse, R44, R205 ;  /* 0x0000002c8b307223 */ /* 0x040fe400000101cd */
[----:B------:R-:W-:Y:S02]  /*ca90*/  FMUL.FTZ R53, R139, R8 ;  /* 0x000000088b357220 */ /* 0x000fe40000410000 */
[----:B------:R-:W-:Y:S02]  /*caa0*/  FMUL.FTZ R50, R204, R43 ;  /* 0x0000002bcc327220 */ /* 0x000fe40000410000 */
[----:B------:R-:W-:Y:S02]  /*cab0*/  FMUL.FTZ R80, R67, R80 ;  /* 0x0000005043507220 */ /* 0x000fe40000410000 */
[----:B------:R-:W-:-:S02]  /*cac0*/  FFMA.FTZ R52, R48, R53, -R50 ;  /* 0x0000003530347223 */ /* 0x000fc40000010832 */
[----:B------:R-:W-:Y:S01]  /*cad0*/  FMUL.FTZ R53, R204, R53 ;  /* 0x00000035cc357220 */ /* 0x000fe20000410000 */
[----:B------:R0:W-:Y:S01]  /*cae0*/  STS [R5.X4+0x2170], R80 ;  /* 0x0021705005007388 */ /* 0x0001e20000004800 */
[----:B------:R-:W-:Y:S02]  /*caf0*/  FMUL.FTZ R56, R27, UR43 ;  /* 0x0000002b1b387c20 */ /* 0x000fe40008410000 */
[----:B------:R-:W-:Y:S01]  /*cb00*/  FFMA.FTZ R50, R48, R43, R53 ;  /* 0x0000002b30327223 */ /* 0x000fe20000010035 */
[----:B------:R-:W-:Y:S01]  /*cb10*/  PRMT R53, RZ, 0x5410, R166 ;  /* 0x00005410ff357816 */ /* 0x000fe200000000a6 */
[----:B------:R-:W-:Y:S02]  /*cb20*/  FMUL.FTZ R49, R130, R27 ;  /* 0x0000001b82317220 */ /* 0x000fe40000410000 */
[----:B------:R-:W-:Y:S02]  /*cb30*/  FFMA.FTZ R55, R59, UR44, -R56 ;  /* 0x0000002c3b377c23 */ /* 0x000fe40008010838 */
[----:B------:R-:W-:Y:S01]  /*cb40*/  FADD.FTZ R58, R51, R50 ;  /* 0x00000032333a7221 */ /* 0x000fe20000010000 */
[----:B------:R-:W-:Y:S01]  /*cb50*/  PRMT R51, RZ, 0x5410, R165 ;  /* 0x00005410ff337816 */ /* 0x000fe200000000a5 */
[----:B------:R-:W-:-:S02]  /*cb60*/  FMUL.FTZ R50, R138, R13 ;  /* 0x0000000d8a327220 */ /* 0x000fc40000410000 */
[C---:B-1----:R-:W-:Y:S02]  /*cb70*/  FFMA.FTZ R70, -R130.reuse, R42, R213 ;  /* 0x0000002a82467223 */ /* 0x042fe400000101d5 */
[----:B------:R-:W-:Y:S02]  /*cb80*/  FMUL.FTZ R57, R130, R59 ;  /* 0x0000003b82397220 */ /* 0x000fe40000410000 */
[C---:B0-----:R-:W-:Y:S02]  /*cb90*/  FMUL.FTZ R80, R188.reuse, R49 ;  /* 0x00000031bc507220 */ /* 0x041fe40000410000 */
[----:B------:R-:W-:Y:S02]  /*cba0*/  FMUL.FTZ R69, R188, R55 ;  /* 0x00000037bc457220 */ /* 0x000fe40000410000 */
[C---:B------:R-:W-:Y:S02]  /*cbb0*/  FFMA.FTZ R55, -R138.reuse, R53, R196 ;  /* 0x000000358a377223 */ /* 0x040fe400000101c4 */
[----:B------:R-:W-:-:S02]  /*cbc0*/  FMUL.FTZ R56, R138, R31 ;  /* 0x0000001f8a387220 */ /* 0x000fc40000410000 */
[----:B------:R-:W-:Y:S02]  /*cbd0*/  FMUL.FTZ R60, R197, R50 ;  /* 0x00000032c53c7220 */ /* 0x000fe40000410000 */
[-C--:B------:R-:W-:Y:S02]  /*cbe0*/  FMUL.FTZ R73, R188, R57.reuse ;  /* 0x00000039bc497220 */ /* 0x080fe40000410000 */
[----:B------:R-:W-:Y:S02]  /*cbf0*/  FFMA.FTZ R80, R70, R57, -R80 ;  /* 0x0000003946507223 */ /* 0x000fe40000010850 */
[----:B------:R-:W-:Y:S02]  /*cc00*/  FMUL.FTZ R57, R137, R30 ;  /* 0x0000001e89397220 */ /* 0x000fe40000410000 */
[-C--:B------:R-:W-:Y:S02]  /*cc10*/  FFMA.FTZ R62, R55, R56.reuse, -R60 ;  /* 0x00000038373e7223 */ /* 0x080fe4000001083c */
[----:B------:R-:W-:-:S02]  /*cc20*/  FMUL.FTZ R60, R197, R56 ;  /* 0x00000038c53c7220 */ /* 0x000fc40000410000 */
[----:B------:R-:W-:Y:S01]  /*cc30*/  FADD.FTZ R21, R21, R52 ;  /* 0x0000003415157221 */ /* 0x000fe20000010000 */
[----:B------:R-:W-:Y:S01]  /*cc40*/  PRMT R52, RZ, 0x5410, R164 ;  /* 0x00005410ff347816 */ /* 0x000fe200000000a4 */
[C---:B------:R-:W-:Y:S02]  /*cc50*/  FFMA.FTZ R206, -R137.reuse, R51, R206 ;  /* 0x0000003389ce7223 */ /* 0x040fe400000101ce */
[----:B------:R-:W-:Y:S02]  /*cc60*/  FMUL.FTZ R64, R137, R6 ;  /* 0x0000000689407220 */ /* 0x000fe40000410000 */
[----:B------:R-:W-:Y:S02]  /*cc70*/  FMUL.FTZ R67, R195, R57 ;  /* 0x00000039c3437220 */ /* 0x000fe40000410000 */
[----:B------:R-:W-:Y:S02]  /*cc80*/  FMUL.FTZ R56, R136, R11 ;  /* 0x0000000b88387220 */ /* 0x000fe40000410000 */
[----:B------:R-:W-:-:S02]  /*cc90*/  FFMA.FTZ R63, R55, R50, R60 ;  /* 0x00000032373f7223 */ /* 0x000fc4000001003c */
[-C--:B------:R-:W-:Y:S02]  /*cca0*/  FFMA.FTZ R60, R206, R64.reuse, -R67 ;  /* 0x00000040ce3c7223 */ /* 0x080fe40000010843 */
[----:B------:R-:W-:Y:S02]  /*ccb0*/  FMUL.FTZ R64, R195, R64 ;  /* 0x00000040c3407220 */ /* 0x000fe40000410000 */
[C---:B------:R-:W-:Y:S02]  /*ccc0*/  FFMA.FTZ R207, -R136.reuse, R52, R207 ;  /* 0x0000003488cf7223 */ /* 0x040fe400000101cf */
[----:B------:R-:W-:Y:S02]  /*ccd0*/  FMUL.FTZ R68, R136, R23 ;  /* 0x0000001788447220 */ /* 0x000fe40000410000 */
[----:B------:R-:W-:Y:S02]  /*cce0*/  FMUL.FTZ R67, R194, R56 ;  /* 0x00000038c2437220 */ /* 0x000fe40000410000 */
[----:B------:R-:W-:-:S02]  /*ccf0*/  FMUL.FTZ R72, R59, UR43 ;  /* 0x0000002b3b487c20 */ /* 0x000fc40008410000 */
[----:B------:R-:W-:Y:S02]  /*cd00*/  FFMA.FTZ R59, R206, R57, R64 ;  /* 0x00000039ce3b7223 */ /* 0x000fe40000010040 */
[----:B------:R-:W-:Y:S02]  /*cd10*/  FADD.FTZ R58, R58, R63 ;  /* 0x0000003f3a3a7221 */ /* 0x000fe40000010000 */
[-C--:B------:R-:W-:Y:S02]  /*cd20*/  FFMA.FTZ R64, R207, R68.reuse, -R67 ;  /* 0x00000044cf407223 */ /* 0x080fe40000010843 */
[----:B------:R-:W-:Y:S02]  /*cd30*/  FMUL.FTZ R68, R194, R68 ;  /* 0x00000044c2447220 */ /* 0x000fe40000410000 */
[----:B------:R-:W-:Y:S02]  /*cd40*/  FADD.FTZ R21, R21, R62 ;  /* 0x0000003e15157221 */ /* 0x000fe40000010000 */
[----:B------:R-:W-:-:S02]  /*cd50*/  FADD.FTZ R58, R58, R59 ;  /* 0x0000003b3a3a7221 */ /* 0x000fc40000010000 */
[----:B------:R-:W-:Y:S02]  /*cd60*/  FFMA.FTZ R63, R27, UR44, R72 ;  /* 0x0000002c1b3f7c23 */ /* 0x000fe40008010048 */
[----:B------:R-:W-:Y:S02]  /*cd70*/  FFMA.FTZ R59, R207, R56, R68 ;  /* 0x00000038cf3b7223 */ /* 0x000fe40000010044 */
[----:B------:R-:W-:Y:S02]  /*cd80*/  FADD.FTZ R21, R21, R60 ;  /* 0x0000003c15157221 */ /* 0x000fe40000010000 */
[----:B------:R-:W-:Y:S01]  /*cd90*/  FFMA.FTZ R60, R70, R63, R69 ;  /* 0x0000003f463c7223 */ /* 0x000fe20000010045 */
[----:B------:R-:W-:Y:S01]  /*cda0*/  PRMT R63, RZ, 0x5410, R163 ;  /* 0x00005410ff3f7816 */ /* 0x000fe200000000a3 */
[----:B------:R-:W-:Y:S01]  /*cdb0*/  FADD.FTZ R62, R58, R59 ;  /* 0x0000003b3a3e7221 */ /* 0x000fe20000010000 */
[----:B------:R-:W-:Y:S01]  /*cdc0*/  PRMT R59, RZ, 0x5410, R159 ;  /* 0x00005410ff3b7816 */ /* 0x000fe2000000009f */
[----:B------:R-:W-:Y:S01]  /*cdd0*/  FADD.FTZ R68, R21, R64 ;  /* 0x0000004015447221 */ /* 0x000fe20000010000 */
[----:B------:R-:W-:Y:S01]  /*cde0*/  PRMT R58, RZ, 0x5410, R162 ;  /* 0x00005410ff3a7816 */ /* 0x000fe200000000a2 */
[----:B------:R-:W-:-:S02]  /*cdf0*/  FMUL.FTZ R67, R135, R22 ;  /* 0x0000001687437220 */ /* 0x000fc40000410000 */
[----:B------:R-:W-:Y:S02]  /*ce00*/  FMUL.FTZ R76, R131, R4 ;  /* 0x00000004834c7220 */ /* 0x000fe40000410000 */
[C---:B------:R-:W-:Y:S02]  /*ce10*/  FMUL.FTZ R21, R135.reuse, R12 ;  /* 0x0000000c87157220 */ /* 0x040fe40000410000 */
[----:B------:R-:W-:Y:S02]  /*ce20*/  FFMA.FTZ R208, -R135, R63, R208 ;  /* 0x0000003f87d07223 */ /* 0x000fe400000101d0 */
[----:B------:R-:W-:Y:S02]  /*ce30*/  FMUL.FTZ R64, R193, R67 ;  /* 0x00000043c1407220 */ /* 0x000fe40000410000 */
[----:B------:R-:W-:Y:S02]  /*ce40*/  FFMA.FTZ R73, R70, R49, R73 ;  /* 0x0000003146497223 */ /* 0x000fe40000010049 */
[----:B------:R-:W-:-:S02]  /*ce50*/  FMUL.FTZ R75, R131, R0 ;  /* 0x00000000834b7220 */ /* 0x000fc40000410000 */
[----:B------:R-:W-:Y:S02]  /*ce60*/  FFMA.FTZ R72, -R131, R59, R212 ;  /* 0x0000003b83487223 */ /* 0x000fe400000101d4 */
[----:B------:R-:W-:Y:S02]  /*ce70*/  FMUL.FTZ R74, R189, R76 ;  /* 0x0000004cbd4a7220 */ /* 0x000fe40000410000 */
[----:B------:R-:W-:Y:S02]  /*ce80*/  FMUL.FTZ R69, R193, R21 ;  /* 0x00000015c1457220 */ /* 0x000fe40000410000 */
[----:B------:R-:W-:Y:S02]  /*ce90*/  FMUL.FTZ R70, R134, R15 ;  /* 0x0000000f86467220 */ /* 0x000fe40000410000 */
[----:B------:R-:W-:Y:S02]  /*cea0*/  FFMA.FTZ R71, R208, R21, -R64 ;  /* 0x00000015d0477223 */ /* 0x000fe40000010840 */
[----:B------:R-:W-:-:S02]  /*ceb0*/  FFMA.FTZ R21, R72, R75, R74 ;  /* 0x0000004b48157223 */ /* 0x000fc4000001004a */
[----:B------:R-:W-:Y:S02]  /*cec0*/  FFMA.FTZ R69, R208, R67, R69 ;  /* 0x00000043d0457223 */ /* 0x000fe40000010045 */
[C---:B------:R-:W-:Y:S02]  /*ced0*/  FFMA.FTZ R209, -R134.reuse, R58, R209 ;  /* 0x0000003a86d17223 */ /* 0x040fe400000101d1 */
[----:B------:R-:W-:Y:S02]  /*cee0*/  FMUL.FTZ R64, R134, R9 ;  /* 0x0000000986407220 */ /* 0x000fe40000410000 */
[----:B------:R-:W-:Y:S02]  /*cef0*/  FMUL.FTZ R74, R192, R70 ;  /* 0x00000046c04a7220 */ /* 0x000fe40000410000 */
[----:B------:R-:W-:Y:S02]  /*cf00*/  FADD.FTZ R62, R62, R69 ;  /* 0x000000453e3e7221 */ /* 0x000fe40000010000 */
[----:B------:R-:W-:-:S02]  /*cf10*/  FFMA.FTZ R69, R209, R64, R74 ;  /* 0x00000040d1457223 */ /* 0x000fc4000001004a */
[----:B------:R-:W-:Y:S02]  /*cf20*/  FMUL.FTZ R79, R189, R75 ;  /* 0x0000004bbd4f7220 */ /* 0x000fe40000410000 */
[----:B------:R-:W-:Y:S01]  /*cf30*/  FADD.FTZ R74, R62, R69 ;  /* 0x000000453e4a7221 */ /* 0x000fe20000010000 */
[----:B------:R-:W-:Y:S01]  /*cf40*/  PRMT R69, RZ, 0x5410, R161 ;  /* 0x00005410ff457816 */ /* 0x000fe200000000a1 */
[----:B------:R-:W-:Y:S02]  /*cf50*/  FADD.FTZ R220, R75, R220 ;  /* 0x000000dc4bdc7221 */ /* 0x000fe40000010000 */
[----:B------:R-:W-:Y:S02]  /*cf60*/  FMUL.FTZ R62, R133, R14 ;  /* 0x0000000e853e7220 */ /* 0x000fe40000410000 */
[----:B------:R-:W-:Y:S02]  /*cf70*/  FMUL.FTZ R75, R192, R64 ;  /* 0x00000040c04b7220 */ /* 0x000fe40000410000 */
[----:B------:R-:W-:-:S02]  /*cf80*/  FFMA.FTZ R84, R72, R76, -R79 ;  /* 0x0000004c48547223 */ /* 0x000fc4000001084f */
[----:B------:R-:W-:Y:S02]  /*cf90*/  FADD.FTZ R68, R68, R71 ;  /* 0x0000004744447221 */ /* 0x000fe40000010000 */
[----:B------:R-:W-:Y:S01]  /*cfa0*/  FMUL.FTZ R79, R216, UR34 ;  /* 0x00000022d84f7c20 */ /* 0x000fe20008410000 */
[----:B------:R-:W-:Y:S01]  /*cfb0*/  ULDC UR34, c[0x0][0x168] ;  /* 0x00005a0000227ab9 */ /* 0x000fe20000000800 */
[C---:B------:R-:W-:Y:S01]  /*cfc0*/  FFMA.FTZ R71, -R133.reuse, R69, R210 ;  /* 0x0000004585477223 */ /* 0x040fe200000101d2 */
[----:B------:R-:W-:Y:S01]  /*cfd0*/  UIADD3 UR34, -UR25, UR34, URZ ;  /* 0x0000002219227290 */ /* 0x000fe2000fffe13f */
[----:B------:R-:W-:Y:S02]  /*cfe0*/  FMUL.FTZ R76, R133, R10 ;  /* 0x0000000a854c7220 */ /* 0x000fe40000410000 */
[----:B------:R-:W-:Y:S02]  /*cff0*/  FMUL.FTZ R78, R191, R62 ;  /* 0x0000003ebf4e7220 */ /* 0x000fe40000410000 */
[----:B------:R-:W-:Y:S01]  /*d000*/  FFMA.FTZ R75, R209, R70, -R75 ;  /* 0x00000046d14b7223 */ /* 0x000fe2000001084b */
[----:B------:R-:W-:Y:S01]  /*d010*/  PRMT R70, RZ, 0x5410, R160 ;  /* 0x00005410ff467816 */ /* 0x000fe200000000a0 */
[----:B------:R-:W-:-:S02]  /*d020*/  FFMA.FTZ R79, R186, UR35, R79 ;  /* 0x00000023ba4f7c23 */ /* 0x000fc4000801004f */
[-C--:B------:R-:W-:Y:S02]  /*d030*/  FFMA.FTZ R78, R71, R76.reuse, -R78 ;  /* 0x0000004c474e7223 */ /* 0x080fe4000001084e */
[----:B------:R-:W-:Y:S02]  /*d040*/  FADD.FTZ R75, R68, R75 ;  /* 0x0000004b444b7221 */ /* 0x000fe40000010000 */
[----:B------:R-:W-:Y:S02]  /*d050*/  FMUL.FTZ R76, R191, R76 ;  /* 0x0000004cbf4c7220 */ /* 0x000fe40000410000 */
[C---:B------:R-:W-:Y:S02]  /*d060*/  FMUL.FTZ R81, R132.reuse, R3 ;  /* 0x0000000384517220 */ /* 0x040fe40000410000 */
[----:B------:R-:W-:Y:S02]  /*d070*/  FMUL.FTZ R68, R132, R19 ;  /* 0x0000001384447220 */ /* 0x000fe40000410000 */
[----:B------:R-:W-:-:S02]  /*d080*/  FFMA.FTZ R86, -R28, R79, -RZ ;  /* 0x0000004f1c567223 */ /* 0x000fc400000109ff */
[----:B------:R-:W-:Y:S02]  /*d090*/  FFMA.FTZ R79, R71, R62, R76 ;  /* 0x0000003e474f7223 */ /* 0x000fe4000001004c */
[----:B------:R-:W-:Y:S01]  /*d0a0*/  FFMA.FTZ R211, -R132, R70, R211 ;  /* 0x0000004684d37223 */ /* 0x000fe200000101d3 */
[----:B------:R0:W-:Y:S01]  /*d0b0*/  STS [R5.X4+0x217c], R86 ;  /* 0x00217c5605007388 */ /* 0x0001e20000004800 */
[C---:B------:R-:W-:Y:S02]  /*d0c0*/  FMUL.FTZ R76, R190.reuse, R81 ;  /* 0x00000051be4c7220 */ /* 0x040fe40000410000 */
[-C--:B------:R-:W-:Y:S02]  /*d0d0*/  FMUL.FTZ R82, R190, R68.reuse ;  /* 0x00000044be527220 */ /* 0x080fe40000410000 */
[----:B------:R-:W-:Y:S02]  /*d0e0*/  FADD.FTZ R74, R74, R79 ;  /* 0x0000004f4a4a7221 */ /* 0x000fe40000010000 */
[----:B------:R-:W-:-:S02]  /*d0f0*/  FFMA.FTZ R79, R211, R68, R76 ;  /* 0x00000044d34f7223 */ /* 0x000fc4000001004c */
[----:B------:R-:W-:Y:S02]  /*d100*/  FFMA.FTZ R82, R211, R81, -R82 ;  /* 0x00000051d3527223 */ /* 0x000fe40000010852 */
[----:B------:R-:W-:Y:S02]  /*d110*/  FMUL.FTZ R81, R0, UR43 ;  /* 0x0000002b00517c20 */ /* 0x000fe40008410000 */
[----:B------:R-:W-:Y:S02]  /*d120*/  FADD.FTZ R74, R74, R79 ;  /* 0x0000004f4a4a7221 */ /* 0x000fe40000010000 */
[C---:B------:R-:W-:Y:S02]  /*d130*/  FFMA.FTZ R76, R4.reuse, UR44, -R81 ;  /* 0x0000002c044c7c23 */ /* 0x040fe40008010851 */
[----:B------:R-:W-:Y:S02]  /*d140*/  FMUL.FTZ R79, R4, UR43 ;  /* 0x0000002b044f7c20 */ /* 0x000fe40008410000 */
[----:B------:R-:W-:Y:S01]  /*d150*/  FADD.FTZ R74, R74, R21 ;  /* 0x000000154a4a7221 */ /* 0x000fe20000010000 */
[----:B------:R-:W-:Y:S01]  /*d160*/  MOV R21, UR34 ;  /* 0x0000002200157c02 */ /* 0x000fe20008000f00 */
[----:B------:R-:W-:-:S02]  /*d170*/  FMUL.FTZ R76, R189, R76 ;  /* 0x0000004cbd4c7220 */ /* 0x000fc40000410000 */
[----:B------:R-:W-:Y:S01]  /*d180*/  FFMA.FTZ R79, R0, UR44, R79 ;  /* 0x0000002c004f7c23 */ /* 0x000fe2000801004f */
[----:B------:R-:W-:Y:S01]  /*d190*/  LEA R85, R21, -R148, 0x1 ;  /* 0x8000009415557211 */ /* 0x000fe200078e08ff */
[----:B------:R-:W-:Y:S02]  /*d1a0*/  FMUL.FTZ R4, R19, UR43 ;  /* 0x0000002b13047c20 */ /* 0x000fe40008410000 */
[----:B------:R-:W-:Y:S01]  /*d1b0*/  FADD.FTZ R74, R74, R73 ;  /* 0x000000494a4a7221 */ /* 0x000fe20000010000 */
[----:B------:R-:W-:Y:S01]  /*d1c0*/  ISETP.GE.AND P0, PT, R85, 0x1, PT ;  /* 0x000000015500780c */ /* 0x000fe20003f06270 */
[----:B------:R-:W-:Y:S02]  /*d1d0*/  FFMA.FTZ R72, R72, R79, R76 ;  /* 0x0000004f48487223 */ /* 0x000fe4000001004c */
[----:B0-----:R-:W-:Y:S02]  /*d1e0*/  FMUL.FTZ R5, R14, UR43 ;  /* 0x0000002b0e057c20 */ /* 0x001fe40008410000 */
[----:B------:R-:W-:-:S02]  /*d1f0*/  FFMA.FTZ R73, R3, UR44, -R4 ;  /* 0x0000002c03497c23 */ /* 0x000fc40008010804 */
[----:B------:R-:W-:Y:S02]  /*d200*/  FMUL.FTZ R76, R3, UR43 ;  /* 0x0000002b034c7c20 */ /* 0x000fe40008410000 */
[----:B------:R-:W-:Y:S02]  /*d210*/  FADD.FTZ R75, R75, R78 ;  /* 0x0000004e4b4b7221 */ /* 0x000fe40000010000 */
[----:B------:R-:W-:Y:S02]  /*d220*/  FMUL.FTZ R3, R10, UR43 ;  /* 0x0000002b0a037c20 */ /* 0x000fe40008410000 */
[----:B------:R-:W-:Y:S02]  /*d230*/  FADD.FTZ R77, R74, R77 ;  /* 0x0000004d4a4d7221 */ /* 0x000fe40000010000 */
[----:B------:R-:W-:Y:S02]  /*d240*/  FFMA.FTZ R74, R10, UR44, -R5 ;  /* 0x0000002c0a4a7c23 */ /* 0x000fe40008010805 */
[----:B------:R-:W-:-:S02]  /*d250*/  FFMA.FTZ R10, R19, UR44, R76 ;  /* 0x0000002c130a7c23 */ /* 0x000fc4000801004c */
[----:B------:R-:W-:Y:S02]  /*d260*/  FADD.FTZ R75, R75, R82 ;  /* 0x000000524b4b7221 */ /* 0x000fe40000010000 */
[----:B------:R-:W-:Y:S02]  /*d270*/  FFMA.FTZ R76, R14, UR44, R3 ;  /* 0x0000002c0e4c7c23 */ /* 0x000fe40008010003 */
[----:B------:R-:W-:Y:S02]  /*d280*/  FMUL.FTZ R3, R22, UR43 ;  /* 0x0000002b16037c20 */ /* 0x000fe40008410000 */
[----:B------:R-:W-:Y:S02]  /*d290*/  FADD.FTZ R75, R75, R84 ;  /* 0x000000544b4b7221 */ /* 0x000fe40000010000 */
[----:B------:R-:W-:Y:S02]  /*d2a0*/  FMUL.FTZ R84, R15, UR43 ;  /* 0x0000002b0f547c20 */ /* 0x000fe40008410000 */
[----:B------:R-:W-:-:S02]  /*d2b0*/  FFMA.FTZ R78, R12, UR44, -R3 ;  /* 0x0000002c0c4e7c23 */ /* 0x000fc40008010803 */
[----:B------:R-:W-:Y:S02]  /*d2c0*/  FMUL.FTZ R4, R9, UR43 ;  /* 0x0000002b09047c20 */ /* 0x000fe40008410000 */
[----:B------:R-:W-:Y:S02]  /*d2d0*/  FMUL.FTZ R3, R30, UR43 ;  /* 0x0000002b1e037c20 */ /* 0x000fe40008410000 */
[----:B------:R-:W-:Y:S02]  /*d2e0*/  FMUL.FTZ R5, R12, UR43 ;  /* 0x0000002b0c057c20 */ /* 0x000fe40008410000 */
[----:B------:R-:W-:Y:S02]  /*d2f0*/  FADD.FTZ R80, R75, R80 ;  /* 0x000000504b507221 */ /* 0x000fe40000010000 */
[----:B------:R-:W-:Y:S02]  /*d300*/  FFMA.FTZ R12, R9, UR44, R84 ;  /* 0x0000002c090c7c23 */ /* 0x000fe40008010054 */
[----:B------:R-:W-:-:S02]  /*d310*/  FFMA.FTZ R75, R15, UR44, -R4 ;  /* 0x0000002c0f4b7c23 */ /* 0x000fc40008010804 */
[----:B------:R-:W-:Y:S02]  /*d320*/  FMUL.FTZ R86, R13, UR43 ;  /* 0x0000002b0d567c20 */ /* 0x000fe40008410000 */
[----:B------:R-:W-:Y:S02]  /*d330*/  FFMA.FTZ R84, R6, UR44, -R3 ;  /* 0x0000002c06547c23 */ /* 0x000fe40008010803 */
[----:B------:R-:W-:Y:S02]  /*d340*/  FMUL.FTZ R4, R11, UR43 ;  /* 0x0000002b0b047c20 */ /* 0x000fe40008410000 */
[----:B------:R-:W-:Y:S02]  /*d350*/  FMUL.FTZ R3, R38, UR43 ;  /* 0x0000002b26037c20 */ /* 0x000fe40008410000 */
[----:B------:R-:W-:Y:S02]  /*d360*/  FMUL.FTZ R79, R6, UR43 ;  /* 0x0000002b064f7c20 */ /* 0x000fe40008410000 */
[----:B------:R-:W-:-:S02]  /*d370*/  FFMA.FTZ R86, R31, UR44, -R86 ;  /* 0x0000002c1f567c23 */ /* 0x000fc40008010856 */
[----:B------:R-:W-:Y:S02]  /*d380*/  FMUL.FTZ R6, R31, UR43 ;  /* 0x0000002b1f067c20 */ /* 0x000fe40008410000 */
[----:B------:R-:W-:Y:S02]  /*d390*/  FFMA.FTZ R15, R23, UR44, -R4 ;  /* 0x0000002c170f7c23 */ /* 0x000fe40008010804 */
[----:B------:R-:W-:Y:S02]  /*d3a0*/  FFMA.FTZ R31, R8, UR44, -R3 ;  /* 0x0000002c081f7c23 */ /* 0x000fe40008010803 */
[----:B------:R-:W-:Y:S02]  /*d3b0*/  FMUL.FTZ R4, R17, UR43 ;  /* 0x0000002b11047c20 */ /* 0x000fe40008410000 */
[----:B------:R-:W-:Y:S02]  /*d3c0*/  FMUL.FTZ R3, R46, UR43 ;  /* 0x0000002b2e037c20 */ /* 0x000fe40008410000 */
[----:B------:R-:W-:-:S02]  /*d3d0*/  FFMA.FTZ R83, R39, UR44, -R4 ;  /* 0x0000002c27537c23 */ /* 0x000fc40008010804 */
[----:B------:R-:W-:Y:S02]  /*d3e0*/  FFMA.FTZ R88, R24, UR44, -R3 ;  /* 0x0000002c18587c23 */ /* 0x000fe40008010803 */
[----:B------:R-:W-:Y:S02]  /*d3f0*/  FMUL.FTZ R4, R25, UR43 ;  /* 0x0000002b19047c20 */ /* 0x000fe40008410000 */
[----:B------:R-:W-:Y:S02]  /*d400*/  FMUL.FTZ R3, R54, UR43 ;  /* 0x0000002b36037c20 */ /* 0x000fe40008410000 */
[----:B------:R-:W-:Y:S02]  /*d410*/  FMUL.FTZ R82, R23, UR43 ;  /* 0x0000002b17527c20 */ /* 0x000fe40008410000 */
[----:B------:R-:W-:Y:S02]  /*d420*/  FFMA.FTZ R23, R22, UR44, R5 ;  /* 0x0000002c16177c23 */ /* 0x000fe40008010005 */
[----:B------:R-:W-:-:S02]  /*d430*/  FMUL.FTZ R94, R39, UR43 ;  /* 0x0000002b275e7c20 */ /* 0x000fc40008410000 */
[----:B------:R-:W-:Y:S02]  /*d440*/  FMUL.FTZ R5, R24, UR43 ;  /* 0x0000002b18057c20 */ /* 0x000fe40008410000 */
[C---:B------:R-:W-:Y:S02]  /*d450*/  FFMA.FTZ R39, R61.reuse, UR44, -R4 ;  /* 0x0000002c3d277c23 */ /* 0x040fe40008010804 */
[----:B------:R-:W-:Y:S02]  /*d460*/  FFMA.FTZ R24, R2, UR44, -R3 ;  /* 0x0000002c02187c23 */ /* 0x000fe40008010803 */
[----:B------:R-:W-:Y:S02]  /*d470*/  FMUL.FTZ R81, R8, UR43 ;  /* 0x0000002b08517c20 */ /* 0x000fe40008410000 */
[----:B------:R-:W-:Y:S02]  /*d480*/  FMUL.FTZ R4, R61, UR43 ;  /* 0x0000002b3d047c20 */ /* 0x000fe40008410000 */
[----:B------:R-:W-:-:S02]  /*d490*/  FMUL.FTZ R3, R2, UR43 ;  /* 0x0000002b02037c20 */ /* 0x000fc40008410000 */
[----:B------:R-:W-:Y:S02]  /*d4a0*/  FFMA.FTZ R82, R11, UR44, R82 ;  /* 0x0000002c0b527c23 */ /* 0x000fe40008010052 */
[----:B------:R-:W-:Y:S02]  /*d4b0*/  FFMA.FTZ R79, R30, UR44, R79 ;  /* 0x0000002c1e4f7c23 */ /* 0x000fe4000801004f */
[----:B------:R-:W-:Y:S02]  /*d4c0*/  FFMA.FTZ R8, R13, UR44, R6 ;  /* 0x0000002c0d087c23 */ /* 0x000fe40008010006 */
[----:B------:R-:W-:Y:S02]  /*d4d0*/  FFMA.FTZ R81, R38, UR44, R81 ;  /* 0x0000002c26517c23 */ /* 0x000fe40008010051 */
[----:B------:R-:W-:Y:S02]  /*d4e0*/  FFMA.FTZ R94, R17, UR44, R94 ;  /* 0x0000002c115e7c23 */ /* 0x000fe4000801005e */
[----:B------:R-:W-:-:S02]  /*d4f0*/  FFMA.FTZ R92, R46, UR44, R5 ;  /* 0x0000002c2e5c7c23 */ /* 0x000fc40008010005 */
[----:B------:R-:W-:Y:S02]  /*d500*/  FFMA.FTZ R61, R25, UR44, R4 ;  /* 0x0000002c193d7c23 */ /* 0x000fe40008010004 */
[----:B------:R-:W-:Y:S01]  /*d510*/  FFMA.FTZ R90, R54, UR44, R3 ;  /* 0x0000002c365a7c23 */ /* 0x000fe20008010003 */
[----:B------:R-:W-:Y:S06]  /*d520*/  BAR.SYNC.DEFER_BLOCKING 0x0 ;  /* 0x0000000000007b1d */ /* 0x000fec0000010000 */
[----:B------:R-:W-:Y:S05]  /*d530*/  @!P0 BRA `(.L_x_495) ;  /* 0x0000020000008947 */ /* 0x000fea0003800000 */
[----:B------:R-:W-:Y:S01]  /*d540*/  LEA.HI.SX32 R4, R148, R148, 0x1b ;  /* 0x0000009494047211 */ /* 0x000fe200078fdaff */
[----:B------:R-:W-:Y:S01]  /*d550*/  UMOV UR39, 0x1 ;  /* 0x0000000100277882 */ /* 0x000fe20000000000 */
[----:B------:R-:W-:Y:S01]  /*d560*/  MOV R5, UR7 ;  /* 0x0000000700057c02 */ /* 0x000fe20008000f00 */
[----:B------:R-:W-:-:S02]  /*d570*/  ULDC.64 UR34, c[0x0][0x2b8] ;  /* 0x0000ae0000227ab9 */ /* 0x000fc40000000a00 */
[----:B------:R0:W1:Y:S01]  /*d580*/  LDS R87, [R4.X4+0x2100] ;  /* 0x0021000004577984 */ /* 0x0000620000004800 */
[----:B------:R-:W-:Y:S02]  /*d590*/  ULDC.64 UR36, c[0x0][0x2c0] ;  /* 0x0000b00000247ab9 */ /* 0x000fe40000000a00 */
[----:B------:R-:W-:Y:S02]  /*d5a0*/  USHF.R.U64 UR39, UR34, UR39, UR35 ;  /* 0x0000002722277299 */ /* 0x000fe40008001223 */
[----:B------:R-:W-:Y:S02]  /*d5b0*/  UIMAD UR34, UR15, UR36, URZ ;  /* 0x000000240f2272a4 */ /* 0x000fe4000f8e023f */
[----:B------:R-:W-:Y:S02]  /*d5c0*/  UIMAD.WIDE.U32 UR42, UR14, UR36, URZ ;  /* 0x000000240e2a72a5 */ /* 0x000fe4000f8e003f */
[----:B------:R-:W-:Y:S02]  /*d5d0*/  ULEA UR45, UR24, 0xfffff000, 0xc ;  /* 0xfffff000182d7891 */ /* 0x000fe4000f8e603f */
[----:B------:R-:W-:-:S02]  /*d5e0*/  USHF.R.S32.HI UR36, URZ, 0x1f, UR7 ;  /* 0x0000001f3f247899 */ /* 0x000fc40008011407 */
[----:B------:R-:W-:Y:S02]  /*d5f0*/  USHF.R.U32.HI UR44, URZ, 0x1, UR35 ;  /* 0x000000013f2c7899 */ /* 0x000fe40008011623 */
[----:B------:R-:W-:Y:S01]  /*d600*/  UIMAD UR37, UR14, UR37, UR34 ;  /* 0x000000250e2572a4 */ /* 0x000fe2000f8e0222 */
[----:B------:R-:W-:Y:S01]  /*d610*/  IADD3 R2, P0, R148, UR45, RZ ;  /* 0x0000002d94027c10 */ /* 0x000fe2000ff1e0ff */
[----:B------:R-:W-:Y:S01]  /*d620*/  UIMAD UR44, UR44, UR12, URZ ;  /* 0x0000000c2c2c72a4 */ /* 0x000fe2000f8e023f */
[----:B------:R-:W-:Y:S01]  /*d630*/  MOV R3, UR45 ;  /* 0x0000002d00037c02 */ /* 0x000fe20008000f00 */
[----:B------:R-:W-:Y:S02]  /*d640*/  ULDC.64 UR34, c[0x0][0x2d0] ;  /* 0x0000b40000227ab9 */ /* 0x000fe40000000a00 */
[----:B------:R-:W-:Y:S01]  /*d650*/  UIMAD UR34, UR36, UR34, URZ ;  /* 0x00000022242272a4 */ /* 0x000fe2000f8e023f */
[----:B------:R-:W-:Y:S01]  /*d660*/  LEA.HI.X.SX32 R3, R3, RZ, 0x1, P0 ;  /* 0x000000ff03037211 */ /* 0x000fe200000f0eff */
[----:B------:R-:W-:-:S02]  /*d670*/  UIADD3 UR43, UR43, UR37, URZ ;  /* 0x000000252b2b7290 */ /* 0x000fc4000fffe03f */
[----:B------:R-:W-:Y:S02]  /*d680*/  UIMAD UR36, UR13, UR39, UR44 ;  /* 0x000000270d2472a4 */ /* 0x000fe4000f8e022c */
[----:B------:R-:W-:Y:S01]  /*d690*/  UIMAD.WIDE.U32 UR42, UR12, UR39, UR42 ;  /* 0x000000270c2a72a5 */ /* 0x000fe2000f8e002a */
[----:B------:R-:W-:Y:S01]  /*d6a0*/  IMAD.WIDE.U32 R2, R5, c[0x0][0x2d0], R2 ;  /* 0x0000b40005027a25 */ /* 0x000fe200078e0002 */
        /* <DEDUP_REMOVED lines=9> */
.L_x_495:
[----:B------:R-:W-:Y:S05]  /*d740*/  BSYNC B0 ;  /* 0x0000000000007941 */ /* 0x000fea0003800000 */
.L_x_494:
[----:B------:R-:W-:Y:S01]  /*d750*/  FMUL.FTZ R3, R152, R216 ;  /* 0x000000d898037220 */ /* 0x000fe20000410000 */
[----:B------:R-:W-:Y:S01]  /*d760*/  ULDC.64 UR34, c[0x0][0x2b8] ;  /* 0x0000ae0000227ab9 */ /* 0x000fe20000000a00 */
[----:B------:R-:W-:Y:S01]  /*d770*/  FMUL.FTZ R65, R128, R65 ;  /* 0x0000004180417220 */ /* 0x000fe20000410000 */
[----:B------:R-:W-:Y:S01]  /*d780*/  USHF.R.U32.HI UR36, URZ, 0x1, UR35 ;  /* 0x000000013f247899 */ /* 0x000fe20008011623 */
[CC--:B0-----:R-:W-:Y:S01]  /*d790*/  FFMA.FTZ R5, R151.reuse, R186.reuse, -R3 ;  /* 0x000000ba97057223 */ /* 0x0c1fe20000010803 */
[----:B------:R-:W-:Y:S01]  /*d7a0*/  USHF.R.U64 UR34, UR34, 0x1, UR35 ;  /* 0x0000000122227899 */ /* 0x000fe20008001223 */
[----:B------:R-:W-:Y:S01]  /*d7b0*/  FMUL.FTZ R152, R152, R186 ;  /* 0x000000ba98987220 */ /* 0x000fe20000410000 */
[----:B------:R-:W-:Y:S01]  /*d7c0*/  UIMAD UR39, UR36, UR12, URZ ;  /* 0x0000000c242772a4 */ /* 0x000fe2000f8e023f */
[----:B------:R-:W-:Y:S01]  /*d7d0*/  FMUL.FTZ R5, R28, R5 ;  /* 0x000000051c057220 */ /* 0x000fe20000410000 */
[----:B------:R-:W-:Y:S01]  /*d7e0*/  UIMAD.WIDE.U32 UR36, UR34, UR12, URZ ;  /* 0x0000000c222472a5 */ /* 0x000fe2000f8e003f */
[----:B------:R-:W-:Y:S01]  /*d7f0*/  FMUL.FTZ R4, R128, R155 ;  /* 0x0000009b80047220 */ /* 0x000fe20000410000 */
[----:B------:R-:W-:Y:S01]  /*d800*/  UIMAD UR39, UR13, UR34, UR39 ;  /* 0x000000220d2772a4 */ /* 0x000fe2000f8e0227 */
[----:B------:R-:W-:Y:S01]  /*d810*/  FADD.FTZ R66, R66, R5 ;  /* 0x0000000542427221 */ /* 0x000fe20000010000 */
[----:B------:R-:W-:Y:S01]  /*d820*/  ULDC UR42, c[0x0][0x174] ;  /* 0x00005d00002a7ab9 */ /* 0x000fe20000000800 */
[C---:B------:R-:W-:Y:S01]  /*d830*/  FMUL.FTZ R5, R216.reuse, R65 ;  /* 0x00000041d8057220 */ /* 0x040fe20000410000 */
[----:B------:R-:W-:Y:S01]  /*d840*/  ULDC.64 UR34, c[0x0][0x2c0] ;  /* 0x0000b00000227ab9 */ /* 0x000fe20000000a00 */
[----:B------:R-:W-:Y:S01]  /*d850*/  FFMA.FTZ R151, R151, R216, R152 ;  /* 0x000000d897977223 */ /* 0x000fe20000010098 */
[----:B------:R-:W-:Y:S01]  /*d860*/  UIADD3 UR37, UR37, UR39, URZ ;  /* 0x0000002725257290 */ /* 0x000fe2000fffe03f */
[-C--:B------:R-:W-:Y:S01]  /*d870*/  FMUL.FTZ R216, R216, R4.reuse ;  /* 0x00000004d8d87220 */ /* 0x080fe20000410000 */
[----:B------:R-:W-:Y:S01]  /*d880*/  UIMAD UR39, UR15, UR34, URZ ;  /* 0x000000220f2772a4 */ /* 0x000fe2000f8e023f */
[----:B------:R-:W-:Y:S01]  /*d890*/  FADD.FTZ R217, R4, R217 ;  /* 0x000000d904d97221 */ /* 0x000fe20000010000 */
[----:B------:R-:W-:Y:S01]  /*d8a0*/  UIMAD.WIDE.U32 UR36, UR14, UR34, UR36 ;  /* 0x000000220e2472a5 */ /* 0x000fe2000f8e0024 */
[----:B------:R-:W-:Y:S01]  /*d8b0*/  FFMA.FTZ R4, R7, R4, R5 ;  /* 0x0000000407047223 */ /* 0x000fe20000010005 */
[----:B------:R-:W-:Y:S01]  /*d8c0*/  IADD3 R5, R148, 0x80, RZ ;  /* 0x0000008094057810 */ /* 0x000fe20007ffe0ff */
[----:B------:R-:W-:Y:S01]  /*d8d0*/  UIMAD UR39, UR14, UR35, UR39 ;  /* 0x000000230e2772a4 */ /* 0x000fe2000f8e0227 */
[----:B------:R-:W-:Y:S01]  /*d8e0*/  FMUL.FTZ R28, R28, R151 ;  /* 0x000000971c1c7220 */ /* 0x000fe20000410000 */
[----:B------:R-:W-:Y:S01]  /*d8f0*/  BSSY B0, `(.L_x_496) ;  /* 0x0000022000007945 */ /* 0x000fe20003800000 */
[-C--:B------:R-:W-:Y:S01]  /*d900*/  LEA.HI.SX32 R5, R5, R148.reuse, 0x1b ;  /* 0x0000009405057211 */ /* 0x080fe200078fdaff */
[----:B------:R-:W-:Y:S01]  /*d910*/  ULDC.64 UR34, c[0x0][0x320] ;  /* 0x0000c80000227ab9 */ /* 0x000fe20000000a00 */
[----:B------:R-:W-:Y:S01]  /*d920*/  FADD.FTZ R149, R149, -R28 ;  /* 0x8000001c95957221 */ /* 0x000fe20000010000 */
[----:B------:R-:W-:Y:S01]  /*d930*/  UIADD3 UR39, UR39, UR37, URZ ;  /* 0x0000002527277290 */ /* 0x000fe2000fffe03f */
[----:B------:R-:W-:Y:S01]  /*d940*/  FFMA.FTZ R65, R7, R65, -R216 ;  /* 0x0000004107417223 */ /* 0x000fe200000108d8 */
[----:B------:R-:W-:Y:S01]  /*d950*/  ULEA UR37, UP0, UR36, UR34, 0x3 ;  /* 0x0000002224257291 */ /* 0x000fe2000f80183f */
[----:B------:R-:W0:Y:S01]  /*d960*/  LDS R5, [R5.X4+0x2300] ;  /* 0x0023000005057984 */ /* 0x000e220000004800 */
[----:B------:R-:W-:Y:S01]  /*d970*/  UIADD3 UR34, UR6, -UR42, URZ ;  /* 0x8000002a06227290 */ /* 0x000fe2000fffe03f */
[----:B------:R-:W-:Y:S01]  /*d980*/  FADD.FTZ R28, R80, R47 ;  /* 0x0000002f501c7221 */ /* 0x000fe20000010000 */
[----:B------:R-:W-:Y:S01]  /*d990*/  ULEA.HI.X UR35, UR36, UR35, UR39, 0x3, UP0 ;  /* 0x0000002324237291 */ /* 0x000fe200080f1c27 */
[C---:B------:R-:W-:Y:S01]  /*d9a0*/  IADD3 R7, R148.reuse, 0x100, RZ ;  /* 0x0000010094077810 */ /* 0x040fe20007ffe0ff */
[----:B------:R-:W-:Y:S01]  /*d9b0*/  UIMAD UR34, UR34, -0x1000, URZ ;  /* 0xfffff000222278a4 */ /* 0x000fe2000f8e023f */
[C---:B------:R-:W-:Y:S01]  /*d9c0*/  LEA R2, P0, R148.reuse, UR37, 0x2 ;  /* 0x0000002594027c11 */ /* 0x040fe2000f8010ff */
[----:B------:R-:W-:Y:S01]  /*d9d0*/  USHF.L.U32 UR36, UR8, 0x2, URZ ;  /* 0x0000000208247899 */ /* 0x000fe2000800063f */
[----:B------:R-:W-:Y:S01]  /*d9e0*/  ISETP.GE.AND P1, PT, R85, 0x101, PT ;  /* 0x000001015500780c */ /* 0x000fe20003f26270 */
[----:B------:R-:W-:Y:S01]  /*d9f0*/  USHF.L.U64.HI UR37, UR8, 0x2, UR9 ;  /* 0x0000000208257899 */ /* 0x000fe20008010209 */
[C---:B------:R-:W-:Y:S01]  /*da00*/  LEA.HI.X R3, R148.reuse, UR35, RZ, 0x2, P0 ;  /* 0x0000002394037c11 */ /* 0x040fe200080f14ff */
[----:B------:R-:W-:Y:S01]  /*da10*/  FADD.FTZ R77, R77, R4 ;  /* 0x000000044d4d7221 */ /* 0x000fe20000010000 */
[----:B------:R-:W-:Y:S01]  /*da20*/  MOV R87, UR34 ;  /* 0x0000002200577c02 */ /* 0x000fe20008000f00 */
[----:B------:R-:W-:Y:S01]  /*da30*/  ULDC.64 UR34, c[0x0][0x2d0] ;  /* 0x0000b40000227ab9 */ /* 0x000fe20000000a00 */
[C---:B------:R-:W-:Y:S01]  /*da40*/  ISETP.GE.AND P0, PT, R85.reuse, 0x81, PT ;  /* 0x000000815500780c */ /* 0x040fe20003f06270 */
[----:B------:R-:W-:Y:S01]  /*da50*/  UIMAD UR34, UR37, UR34, URZ ;  /* 0x00000022252272a4 */ /* 0x000fe2000f8e023f */
[----:B------:R-:W-:Y:S01]  /*da60*/  ISETP.GE.AND P2, PT, R85, 0x181, PT ;  /* 0x000001815500780c */ /* 0x000fe20003f46270 */
[----:B------:R-:W-:Y:S01]  /*da70*/  IMAD.WIDE R2, R87, 0x4, R2 ;  /* 0x0000000457027825 */ /* 0x000fe200078e0202 */
[----:B------:R-:W-:Y:S01]  /*da80*/  MOV R87, UR36 ;  /* 0x0000002400577c02 */ /* 0x000fe20008000f00 */
[----:B------:R-:W-:Y:S01]  /*da90*/  UIMAD UR34, UR36, UR35, UR34 ;  /* 0x00000023242272a4 */ /* 0x000fe2000f8e0222 */
[----:B------:R-:W-:Y:S01]  /*daa0*/  IADD3 R47, R148, 0x180, RZ ;  /* 0x00000180942f7810 */ /* 0x000fe20007ffe0ff */
[----:B------:R-:W-:Y:S01]  /*dab0*/  FADD.FTZ R28, R28, R65 ;  /* 0x000000411c1c7221 */ /* 0x000fe20000010000 */
[----:B------:R-:W-:Y:S01]  /*dac0*/  LEA.HI.SX32 R7, R7, R148, 0x1b ;  /* 0x0000009407077211 */ /* 0x000fe200078fdaff */
[----:B------:R-:W-:-:S05]  /*dad0*/  IMAD.WIDE.U32 R2, R87, c[0x0][0x2d0], R2 ;  /* 0x0000b40057027a25 */ /* 0x000fca00078e0002 */
[----:B------:R-:W-:Y:S01]  /*dae0*/  IADD3 R3, R3, UR34, RZ ;  /* 0x0000002203037c10 */ /* 0x000fe2000fffe0ff */
[----:B------:R-:W-:Y:S05]  /*daf0*/  @!P0 BRA `(.L_x_497) ;  /* 0x0000001000008947 */ /* 0x000fea0003800000 */
[----:B0-----:R0:W-:Y:S02]  /*db00*/  RED.E.ADD.F32.FTZ.RN.STRONG.GPU [R2.64+-0x3e00], R5 ;  /* 0xffc200050200798e */ /* 0x0011e4000c10e7a0 */
.L_x_497:
[----:B------:R-:W-:Y:S05]  /*db10*/  BSYNC B0 ;  /* 0x0000000000007941 */ /* 0x000fea0003800000 */
.L_x_496:
[----:B------:R-:W1:Y:S01]  /*db20*/  LDS R7, [R7.X4+0x2500] ;  /* 0x0025000007077984 */ /* 0x000e620000004800 */
[----:B------:R-:W-:Y:S01]  /*db30*/  BSSY B0, `(.L_x_498) ;  /* 0x0000004000007945 */ /* 0x000fe20003800000 */
[----:B------:R-:W-:Y:S01]  /*db40*/  LEA.HI.SX32 R47, R47, R148, 0x1b ;  /* 0x000000942f2f7211 */ /* 0x000fe200078fdaff */
[----:B------:R-:W-:Y:S05]  /*db50*/  @!P1 BRA `(.L_x_499) ;  /* 0x0000001000009947 */ /* 0x000fea0003800000 */
[----:B-1----:R1:W-:Y:S02]  /*db60*/  RED.E.ADD.F32.FTZ.RN.STRONG.GPU [R2.64+-0x3c00], R7 ;  /* 0xffc400070200798e */ /* 0x0023e4000c10e7a0 */
.L_x_499:
[----:B------:R-:W-:Y:S05]  /*db70*/  BSYNC B0 ;  /* 0x0000000000007941 */ /* 0x000fea0003800000 */
.L_x_498:
[----:B------:R-:W2:Y:S01]  /*db80*/  LDS R47, [R47.X4+0x2700] ;  /* 0x002700002f2f7984 */ /* 0x000ea20000004800 */
[----:B------:R-:W-:Y:S01]  /*db90*/  BSSY B0, `(.L_x_500) ;  /* 0x0000005000007945 */ /* 0x000fe20003800000 */
[C---:B------:R-:W-:Y:S02]  /*dba0*/  IADD3 R65, R148.reuse, 0x200, RZ ;  /* 0x0000020094417810 */ /* 0x040fe40007ffe0ff */
[----:B0-----:R-:W-:Y:S01]  /*dbb0*/  IADD3 R5, R148, 0x280, RZ ;  /* 0x0000028094057810 */ /* 0x001fe20007ffe0ff */
[----:B------:R-:W-:Y:S05]  /*dbc0*/  @!P2 BRA `(.L_x_501) ;  /* 0x000000100000a947 */ /* 0x000fea0003800000 */
[----:B--2---:R0:W-:Y:S02]  /*dbd0*/  RED.E.ADD.F32.FTZ.RN.STRONG.GPU [R2.64+-0x3a00], R47 ;  /* 0xffc6002f0200798e */ /* 0x0041e4000c10e7a0 */
.L_x_501:
[----:B------:R-:W-:Y:S05]  /*dbe0*/  BSYNC B0 ;  /* 0x0000000000007941 */ /* 0x000fea0003800000 */
.L_x_500:
[-C--:B------:R-:W-:Y:S01]  /*dbf0*/  LEA.HI.SX32 R4, R65, R148.reuse, 0x1b ;  /* 0x0000009441047211 */ /* 0x080fe200078fdaff */
[----:B------:R-:W-:Y:S01]  /*dc00*/  BSSY B0, `(.L_x_502) ;  /* 0x000000d000007945 */ /* 0x000fe20003800000 */
[----:B------:R-:W-:-:S02]  /*dc10*/  LEA.HI.SX32 R6, R5, R148, 0x1b ;  /* 0x0000009405067211 */ /* 0x000fc400078fdaff */
[C---:B------:R-:W-:Y:S01]  /*dc20*/  ISETP.GE.AND P6, PT, R85.reuse, 0x201, PT ;  /* 0x000002015500780c */ /* 0x040fe20003fc6270 */
[----:B------:R3:W4:Y:S01]  /*dc30*/  LDS R5, [R4.X4+0x2900] ;  /* 0x0029000004057984 */ /* 0x0007220000004800 */
[----:B-1----:R-:W-:Y:S02]  /*dc40*/  IADD3 R7, R148, 0x300, RZ ;  /* 0x0000030094077810 */ /* 0x002fe40007ffe0ff */
[C---:B------:R-:W-:Y:S02]  /*dc50*/  ISETP.GE.AND P0, PT, R85.reuse, 0x281, PT ;  /* 0x000002815500780c */ /* 0x040fe40003f06270 */
[C---:B------:R-:W-:Y:S02]  /*dc60*/  ISETP.GE.AND P1, PT, R85.reuse, 0x301, PT ;  /* 0x000003015500780c */ /* 0x040fe40003f26270 */
[C---:B------:R-:W-:Y:S02]  /*dc70*/  ISETP.GE.AND P2, PT, R85.reuse, 0x381, PT ;  /* 0x000003815500780c */ /* 0x040fe40003f46270 */
[----:B------:R-:W-:-:S02]  /*dc80*/  ISETP.GE.AND P3, PT, R85, 0x401, PT ;  /* 0x000004015500780c */ /* 0x000fc40003f66270 */
[C---:B------:R-:W-:Y:S02]  /*dc90*/  ISETP.GE.AND P4, PT, R85.reuse, 0x481, PT ;  /* 0x000004815500780c */ /* 0x040fe40003f86270 */
[----:B------:R-:W-:Y:S01]  /*dca0*/  ISETP.GE.AND P5, PT, R85, 0x501, PT ;  /* 0x000005015500780c */ /* 0x000fe20003fa6270 */
[----:B------:R-:W-:Y:S10]  /*dcb0*/  @!P6 BRA `(.L_x_503) ;  /* 0x000000100000e947 */ /* 0x000ff40003800000 */
[----:B---34-:R1:W-:Y:S02]  /*dcc0*/  RED.E.ADD.F32.FTZ.RN.STRONG.GPU [R2.64+-0x3800], R5 ;  /* 0xffc800050200798e */ /* 0x0183e4000c10e7a0 */
.L_x_503:
[----:B---3--:R-:W-:Y:S05]  /*dcd0*/  BSYNC B0 ;  /* 0x0000000000007941 */ /* 0x008fea0003800000 */
.L_x_502:
[----:B-1--4-:R1:W3:Y:S01]  /*dce0*/  LDS R5, [R6.X4+0x2b00] ;  /* 0x002b000006057984 */ /* 0x0122e20000004800 */
[----:B------:R-:W-:Y:S01]  /*dcf0*/  BSSY B0, `(.L_x_504) ;  /* 0x0000005000007945 */ /* 0x000fe20003800000 */
[----:B0-2---:R-:W-:Y:S02]  /*dd00*/  IADD3 R47, R148, 0x380, RZ ;  /* 0x00000380942f7810 */ /* 0x005fe40007ffe0ff */
[----:B------:R-:W-:Y:S01]  /*dd10*/  LEA.HI.SX32 R7, R7, R148, 0x1b ;  /* 0x0000009407077211 */ /* 0x000fe200078fdaff */
[----:B------:R-:W-:Y:S05]  /*dd20*/  @!P0 BRA `(.L_x_505) ;  /* 0x0000001000008947 */ /* 0x000fea0003800000 */
[----:B---3--:R0:W-:Y:S02]  /*dd30*/  RED.E.ADD.F32.FTZ.RN.STRONG.GPU [R2.64+-0x3600], R5 ;  /* 0xffca00050200798e */ /* 0x0081e4000c10e7a0 */
.L_x_505:
[----:B------:R-:W-:Y:S05]  /*dd40*/  BSYNC B0 ;  /* 0x0000000000007941 */ /* 0x000fea0003800000 */
.L_x_504:
[----:B------:R-:W2:Y:S01]  /*dd50*/  LDS R7, [R7.X4+0x2d00] ;  /* 0x002d000007077984 */ /* 0x000ea20000004800 */
[----:B------:R-:W-:Y:S01]  /*dd60*/  BSSY B0, `(.L_x_506) ;  /* 0x0000005000007945 */ /* 0x000fe20003800000 */
[----:B0--3--:R-:W-:-:S02]  /*dd70*/  IADD3 R5, R148, 0x400, RZ ;  /* 0x0000040094057810 */ /* 0x009fc40007ffe0ff */
[----:B------:R-:W-:Y:S01]  /*dd80*/  LEA.HI.SX32 R47, R47, R148, 0x1b ;  /* 0x000000942f2f7211 */ /* 0x000fe200078fdaff */
[----:B------:R-:W-:Y:S05]  /*dd90*/  @!P1 BRA `(.L_x_507) ;  /* 0x0000001000009947 */ /* 0x000fea0003800000 */
[----:B--2---:R0:W-:Y:S02]  /*dda0*/  RED.E.ADD.F32.FTZ.RN.STRONG.GPU [R2.64+-0x3400], R7 ;  /* 0xffcc00070200798e */ /* 0x0041e4000c10e7a0 */
.L_x_507:
[----:B------:R-:W-:Y:S05]  /*ddb0*/  BSYNC B0 ;  /* 0x0000000000007941 */ /* 0x000fea0003800000 */
.L_x_506:
[----:B------:R-:W3:Y:S01]  /*ddc0*/  LDS R47, [R47.X4+0x2f00] ;  /* 0x002f00002f2f7984 */ /* 0x000ee20000004800 */
[----:B------:R-:W-:Y:S01]  /*ddd0*/  BSSY B0, `(.L_x_508) ;  /* 0x0000005000007945 */ /* 0x000fe20003800000 */
[----:B0-2---:R-:W-:Y:S02]  /*dde0*/  IADD3 R7, R148, 0x480, RZ ;  /* 0x0000048094077810 */ /* 0x005fe40007ffe0ff */
[----:B------:R-:W-:Y:S01]  /*ddf0*/  LEA.HI.SX32 R5, R5, R148, 0x1b ;  /* 0x0000009405057211 */ /* 0x000fe200078fdaff */
[----:B------:R-:W-:Y:S05]  /*de00*/  @!P2 BRA `(.L_x_509) ;  /* 0x000000100000a947 */ /* 0x000fea0003800000 */
[----:B---3--:R0:W-:Y:S02]  /*de10*/  RED.E.ADD.F32.FTZ.RN.STRONG.GPU [R2.64+-0x3200], R47 ;  /* 0xffce002f0200798e */ /* 0x0081e4000c10e7a0 */
.L_x_509:
[----:B------:R-:W-:Y:S05]  /*de20*/  BSYNC B0 ;  /* 0x0000000000007941 */ /* 0x000fea0003800000 */
.L_x_508:
[----:B------:R-:W2:Y:S01]  /*de30*/  LDS R5, [R5.X4+0x3100] ;  /* 0x0031000005057984 */ /* 0x000ea20000004800 */
[----:B------:R-:W-:Y:S01]  /*de40*/  BSSY B0, `(.L_x_510) ;  /* 0x0000005000007945 */ /* 0x000fe20003800000 */
[----:B0--3--:R-:W-:Y:S02]  /*de50*/  IADD3 R47, R148, 0x500, RZ ;  /* 0x00000500942f7810 */ /* 0x009fe40007ffe0ff */
[----:B------:R-:W-:Y:S01]  /*de60*/  LEA.HI.SX32 R7, R7, R148, 0x1b ;  /* 0x0000009407077211 */ /* 0x000fe200078fdaff */
[----:B------:R-:W-:Y:S05]  /*de70*/  @!P3 BRA `(.L_x_511) ;  /* 0x000000100000b947 */ /* 0x000fea0003800000 */
[----:B--2---:R0:W-:Y:S02]  /*de80*/  RED.E.ADD.F32.FTZ.RN.STRONG.GPU [R2.64+-0x3000], R5 ;  /* 0xffd000050200798e */ /* 0x0041e4000c10e7a0 */
.L_x_511:
[----:B------:R-:W-:Y:S05]  /*de90*/  BSYNC B0 ;  /* 0x0000000000007941 */ /* 0x000fea0003800000 */
.L_x_510:
[----:B------:R-:W3:Y:S01]  /*dea0*/  LDS R7, [R7.X4+0x3300] ;  /* 0x0033000007077984 */ /* 0x000ee20000004800 */
[----:B------:R-:W-:Y:S01]  /*deb0*/  BSSY B0, `(.L_x_512) ;  /* 0x0000004000007945 */ /* 0x000fe20003800000 */
[----:B------:R-:W-:Y:S01]  /*dec0*/  LEA.HI.SX32 R47, R47, R148, 0x1b ;  /* 0x000000942f2f7211 */ /* 0x000fe200078fdaff */
[----:B------:R-:W-:Y:S05]  /*ded0*/  @!P4 BRA `(.L_x_513) ;  /* 0x000000100000c947 */ /* 0x000fea0003800000 */
[----:B---3--:R3:W-:Y:S02]  /*dee0*/  RED.E.ADD.F32.FTZ.RN.STRONG.GPU [R2.64+-0x2e00], R7 ;  /* 0xffd200070200798e */ /* 0x0087e4000c10e7a0 */
.L_x_513:
[----:B------:R-:W-:Y:S05]  /*def0*/  BSYNC B0 ;  /* 0x0000000000007941 */ /* 0x000fea0003800000 */
.L_x_512:
[----:B------:R-:W4:Y:S01]  /*df00*/  LDS R47, [R47.X4+0x3500] ;  /* 0x003500002f2f7984 */ /* 0x000f220000004800 */
[----:B------:R-:W-:Y:S01]  /*df10*/  BSSY B0, `(.L_x_514) ;  /* 0x0000005000007945 */ /* 0x000fe20003800000 */
[----:B0-2---:R-:W-:-:S02]  /*df20*/  IADD3 R5, R148, 0x580, RZ ;  /* 0x0000058094057810 */ /* 0x005fc40007ffe0ff */
[----:B---3--:R-:W-:Y:S01]  /*df30*/  IADD3 R7, R148, 0x600, RZ ;  /* 0x0000060094077810 */ /* 0x008fe20007ffe0ff */
[----:B------:R-:W-:Y:S05]  /*df40*/  @!P5 BRA `(.L_x_515) ;  /* 0x000000100000d947 */ /* 0x000fea0003800000 */
[----:B----4-:R0:W-:Y:S02]  /*df50*/  RED.E.ADD.F32.FTZ.RN.STRONG.GPU [R2.64+-0x2c00], R47 ;  /* 0xffd4002f0200798e */ /* 0x0101e4000c10e7a0 */
.L_x_515:
[----:B------:R-:W-:Y:S05]  /*df60*/  BSYNC B0 ;  /* 0x0000000000007941 */ /* 0x000fea0003800000 */
.L_x_514:
[-C--:B------:R-:W-:Y:S01]  /*df70*/  LEA.HI.SX32 R5, R5, R148.reuse, 0x1b ;  /* 0x0000009405057211 */ /* 0x080fe200078fdaff */
[----:B------:R-:W-:Y:S01]  /*df80*/  BSSY B0, `(.L_x_516) ;  /* 0x000000d000007945 */ /* 0x000fe20003800000 */
[----:B------:R-:W-:Y:S02]  /*df90*/  ISETP.GE.AND P6, PT, R85, 0x581, PT ;  /* 0x000005815500780c */ /* 0x000fe40003fc6270 */
[----:B0---4-:R-:W-:Y:S02]  /*dfa0*/  IADD3 R47, R148, 0x680, RZ ;  /* 0x00000680942f7810 */ /* 0x011fe40007ffe0ff */
[----:B------:R-:W0:Y:S01]  /*dfb0*/  LDS R5, [R5.X4+0x3700] ;  /* 0x0037000005057984 */ /* 0x000e220000004800 */
        /* <DEDUP_REMOVED lines=8> */
[----:B0-----:R0:W-:Y:S02]  /*e040*/  RED.E.ADD.F32.FTZ.RN.STRONG.GPU [R2.64+-0x2a00], R5 ;  /* 0xffd600050200798e */ /* 0x0011e4000c10e7a0 */
.L_x_517:
[----:B------:R-:W-:Y:S05]  /*e050*/  BSYNC B0 ;  /* 0x0000000000007941 */ /* 0x000fea0003800000 */
.L_x_516:
[----:B------:R-:W2:Y:S01]  /*e060*/  LDS R7, [R7.X4+0x3900] ;  /* 0x0039000007077984 */ /* 0x000ea20000004800 */
[----:B------:R-:W-:Y:S01]  /*e070*/  BSSY B0, `(.L_x_518) ;  /* 0x0000005000007945 */ /* 0x000fe20003800000 */
[----:B0-----:R-:W-:-:S02]  /*e080*/  IADD3 R5, R148, 0x700, RZ ;  /* 0x0000070094057810 */ /* 0x001fc40007ffe0ff */
[----:B------:R-:W-:Y:S01]  /*e090*/  LEA.HI.SX32 R47, R47, R148, 0x1b ;  /* 0x000000942f2f7211 */ /* 0x000fe200078fdaff */
[----:B------:R-:W-:Y:S05]  /*e0a0*/  @!P0 BRA `(.L_x_519) ;  /* 0x0000001000008947 */ /* 0x000fea0003800000 */
[----:B--2---:R0:W-:Y:S02]  /*e0b0*/  RED.E.ADD.F32.FTZ.RN.STRONG.GPU [R2.64+-0x2800], R7 ;  /* 0xffd800070200798e */ /* 0x0041e4000c10e7a0 */
.L_x_519:
[----:B------:R-:W-:Y:S05]  /*e0c0*/  BSYNC B0 ;  /* 0x0000000000007941 */ /* 0x000fea0003800000 */
.L_x_518:
[----:B------:R-:W3:Y:S01]  /*e0d0*/  LDS R47, [R47.X4+0x3b00] ;  /* 0x003b00002f2f7984 */ /* 0x000ee20000004800 */
[----:B------:R-:W-:Y:S01]  /*e0e0*/  BSSY B0, `(.L_x_520) ;  /* 0x0000005000007945 */ /* 0x000fe20003800000 */
[----:B0-2---:R-:W-:Y:S02]  /*e0f0*/  IADD3 R7, R148, 0x780, RZ ;  /* 0x0000078094077810 */ /* 0x005fe40007ffe0ff */
[----:B------:R-:W-:Y:S01]  /*e100*/  LEA.HI.SX32 R5, R5, R148, 0x1b ;  /* 0x0000009405057211 */ /* 0x000fe200078fdaff */
[----:B------:R-:W-:Y:S05]  /*e110*/  @!P1 BRA `(.L_x_521) ;  /* 0x0000001000009947 */ /* 0x000fea0003800000 */
[----:B---3--:R0:W-:Y:S02]  /*e120*/  RED.E.ADD.F32.FTZ.RN.STRONG.GPU [R2.64+-0x2600], R47 ;  /* 0xffda002f0200798e */ /* 0x0081e4000c10e7a0 */
.L_x_521:
[----:B------:R-:W-:Y:S05]  /*e130*/  BSYNC B0 ;  /* 0x0000000000007941 */ /* 0x000fea0003800000 */
.L_x_520:
[----:B------:R-:W2:Y:S01]  /*e140*/  LDS R5, [R5.X4+0x3d00] ;  /* 0x003d000005057984 */ /* 0x000ea20000004800 */
[----:B------:R-:W-:Y:S01]  /*e150*/  BSSY B0, `(.L_x_522) ;  /* 0x0000005000007945 */ /* 0x000fe20003800000 */
[----:B0--3--:R-:W-:Y:S02]  /*e160*/  IADD3 R47, R148, 0x800, RZ ;  /* 0x00000800942f7810 */ /* 0x009fe40007ffe0ff */
[----:B------:R-:W-:Y:S01]  /*e170*/  LEA.HI.SX32 R7, R7, R148, 0x1b ;  /* 0x0000009407077211 */ /* 0x000fe200078fdaff */
[----:B------:R-:W-:Y:S05]  /*e180*/  @!P2 BRA `(.L_x_523) ;  /* 0x000000100000a947 */ /* 0x000fea0003800000 */
[----:B--2---:R0:W-:Y:S02]  /*e190*/  RED.E.ADD.F32.FTZ.RN.STRONG.GPU [R2.64+-0x2400], R5 ;  /* 0xffdc00050200798e */ /* 0x0041e4000c10e7a0 */
.L_x_523:
[----:B------:R-:W-:Y:S05]  /*e1a0*/  BSYNC B0 ;  /* 0x0000000000007941 */ /* 0x000fea0003800000 */
.L_x_522:
[----:B------:R-:W3:Y:S01]  /*e1b0*/  LDS R7, [R7.X4+0x3f00] ;  /* 0x003f000007077984 */ /* 0x000ee20000004800 */
[----:B------:R-:W-:Y:S01]  /*e1c0*/  BSSY B0, `(.L_x_524) ;  /* 0x0000005000007945 */ /* 0x000fe20003800000 */
[----:B0-2---:R-:W-:-:S02]  /*e1d0*/  IADD3 R5, R148, 0x880, RZ ;  /* 0x0000088094057810 */ /* 0x005fc40007ffe0ff */
[----:B------:R-:W-:Y:S01]  /*e1e0*/  LEA.HI.SX32 R47, R47, R148, 0x1b ;  /* 0x000000942f2f7211 */ /* 0x000fe200078fdaff */
[----:B------:R-:W-:Y:S05]  /*e1f0*/  @!P3 BRA `(.L_x_525) ;  /* 0x000000100000b947 */ /* 0x000fea0003800000 */
[----:B---3--:R0:W-:Y:S02]  /*e200*/  RED.E.ADD.F32.FTZ.RN.STRONG.GPU [R2.64+-0x2200], R7 ;  /* 0xffde00070200798e */ /* 0x0081e4000c10e7a0 */
.L_x_525:
[----:B------:R-:W-:Y:S05]  /*e210*/  BSYNC B0 ;  /* 0x0000000000007941 */ /* 0x000fea0003800000 */
.L_x_524:
[----:B------:R-:W2:Y:S01]  /*e220*/  LDS R47, [R47.X4+0x4100] ;  /* 0x004100002f2f7984 */ /* 0x000ea20000004800 */
[----:B------:R-:W-:Y:S01]  /*e230*/  BSSY B0, `(.L_x_526) ;  /* 0x0000004000007945 */ /* 0x000fe20003800000 */
[----:B------:R-:W-:Y:S01]  /*e240*/  LEA.HI.SX32 R5, R5, R148, 0x1b ;  /* 0x0000009405057211 */ /* 0x000fe200078fdaff */
[----:B------:R-:W-:Y:S05]  /*e250*/  @!P4 BRA `(.L_x_527) ;  /* 0x000000100000c947 */ /* 0x000fea0003800000 */
[----:B--2---:R2:W-:Y:S02]  /*e260*/  RED.E.ADD.F32.FTZ.RN.STRONG.GPU [R2.64+-0x2000], R47 ;  /* 0xffe0002f0200798e */ /* 0x0045e4000c10e7a0 */
.L_x_527:
[----:B------:R-:W-:Y:S05]  /*e270*/  BSYNC B0 ;  /* 0x0000000000007941 */ /* 0x000fea0003800000 */
.L_x_526:
[----:B------:R-:W4:Y:S01]  /*e280*/  LDS R5, [R5.X4+0x4300] ;  /* 0x0043000005057984 */ /* 0x000f220000004800 */
[----:B------:R-:W-:Y:S01]  /*e290*/  BSSY B0, `(.L_x_528) ;  /* 0x0000005000007945 */ /* 0x000fe20003800000 */
[C---:B0--3--:R-:W-:Y:S02]  /*e2a0*/  IADD3 R7, R148.reuse, 0x900, RZ ;  /* 0x0000090094077810 */ /* 0x049fe40007ffe0ff */
[----:B--2---:R-:W-:Y:S01]  /*e2b0*/  IADD3 R47, R148, 0x980, RZ ;  /* 0x00000980942f7810 */ /* 0x004fe20007ffe0ff */
[----:B------:R-:W-:Y:S05]  /*e2c0*/  @!P5 BRA `(.L_x_529) ;  /* 0x000000100000d947 */ /* 0x000fea0003800000 */
[----:B----4-:R0:W-:Y:S02]  /*e2d0*/  RED.E.ADD.F32.FTZ.RN.STRONG.GPU [R2.64+-0x1e00], R5 ;  /* 0xffe200050200798e */ /* 0x0101e4000c10e7a0 */
.L_x_529:
[----:B------:R-:W-:Y:S05]  /*e2e0*/  BSYNC B0 ;  /* 0x0000000000007941 */ /* 0x000fea0003800000 */
.L_x_528:
[----:B------:R-:W-:Y:S01]  /*e2f0*/  LEA.HI.SX32 R7, R7, R148, 0x1b ;  /* 0x0000009407077211 */ /* 0x000fe200078fdaff */
[----:B------:R-:W-:Y:S01]  /*e300*/  BSSY B0, `(.L_x_530) ;  /* 0x000000d000007945 */ /* 0x000fe20003800000 */
[----:B------:R-:W-:-:S02]  /*e310*/  ISETP.GE.AND P6, PT, R85, 0x901, PT ;  /* 0x000009015500780c */ /* 0x000fc40003fc6270 */
[----:B0---4-:R-:W-:Y:S02]  /*e320*/  IADD3 R5, R148, 0xa00, RZ ;  /* 0x00000a0094057810 */ /* 0x011fe40007ffe0ff */
[----:B------:R-:W0:Y:S01]  /*e330*/  LDS R7, [R7.X4+0x4500] ;  /* 0x0045000007077984 */ /* 0x000e220000004800 */
        /* <DEDUP_REMOVED lines=8> */
[----:B0-----:R0:W-:Y:S02]  /*e3c0*/  RED.E.ADD.F32.FTZ.RN.STRONG.GPU [R2.64+-0x1c00], R7 ;  /* 0xffe400070200798e */ /* 0x0011e4000c10e7a0 */
.L_x_531:
[----:B------:R-:W-:Y:S05]  /*e3d0*/  BSYNC B0 ;  /* 0x0000000000007941 */ /* 0x000fea0003800000 */
.L_x_530:
[----:B------:R-:W2:Y:S01]  /*e3e0*/  LDS R47, [R47.X4+0x4700] ;  /* 0x004700002f2f7984 */ /* 0x000ea20000004800 */
[----:B------:R-:W-:Y:S01]  /*e3f0*/  BSSY B0, `(.L_x_532) ;  /* 0x0000005000007945 */ /* 0x000fe20003800000 */
[----:B0-----:R-:W-:Y:S02]  /*e400*/  IADD3 R7, R148, 0xa80, RZ ;  /* 0x00000a8094077810 */ /* 0x001fe40007ffe0ff */
[----:B------:R-:W-:Y:S01]  /*e410*/  LEA.HI.SX32 R5, R5, R148, 0x1b ;  /* 0x0000009405057211 */ /* 0x000fe200078fdaff */
[----:B------:R-:W-:Y:S05]  /*e420*/  @!P0 BRA `(.L_x_533) ;  /* 0x0000001000008947 */ /* 0x000fea0003800000 */
[----:B--2---:R0:W-:Y:S02]  /*e430*/  RED.E.ADD.F32.FTZ.RN.STRONG.GPU [R2.64+-0x1a00], R47 ;  /* 0xffe6002f0200798e */ /* 0x0041e4000c10e7a0 */
.L_x_533:
[----:B------:R-:W-:Y:S05]  /*e440*/  BSYNC B0 ;  /* 0x0000000000007941 */ /* 0x000fea0003800000 */
.L_x_532:
[----:B------:R-:W3:Y:S01]  /*e450*/  LDS R5, [R5.X4+0x4900] ;  /* 0x0049000005057984 */ /* 0x000ee20000004800 */
[----:B------:R-:W-:Y:S01]  /*e460*/  BSSY B0, `(.L_x_534) ;  /* 0x0000005000007945 */ /* 0x000fe20003800000 */
[----:B0-2---:R-:W-:-:S02]  /*e470*/  IADD3 R47, R148, 0xb00, RZ ;  /* 0x00000b00942f7810 */ /* 0x005fc40007ffe0ff */
[----:B------:R-:W-:Y:S01]  /*e480*/  LEA.HI.SX32 R7, R7, R148, 0x1b ;  /* 0x0000009407077211 */ /* 0x000fe200078fdaff */
[----:B------:R-:W-:Y:S05]  /*e490*/  @!P1 BRA `(.L_x_535) ;  /* 0x0000001000009947 */ /* 0x000fea0003800000 */
[----:B---3--:R0:W-:Y:S02]  /*e4a0*/  RED.E.ADD.F32.FTZ.RN.STRONG.GPU [R2.64+-0x1800], R5 ;  /* 0xffe800050200798e */ /* 0x0081e4000c10e7a0 */
.L_x_535:
[----:B------:R-:W-:Y:S05]  /*e4b0*/  BSYNC B0 ;  /* 0x0000000000007941 */ /* 0x000fea0003800000 */
.L_x_534:
[----:B------:R-:W2:Y:S01]  /*e4c0*/  LDS R7, [R7.X4+0x4b00] ;  /* 0x004b000007077984 */ /* 0x000ea20000004800 */
[----:B------:R-:W-:Y:S01]  /*e4d0*/  BSSY B0, `(.L_x_536) ;  /* 0x0000005000007945 */ /* 0x000fe20003800000 */
[----:B0--3--:R-:W-:Y:S02]  /*e4e0*/  IADD3 R5, R148, 0xb80, RZ ;  /* 0x00000b8094057810 */ /* 0x009fe40007ffe0ff */
[----:B------:R-:W-:Y:S01]  /*e4f0*/  LEA.HI.SX32 R47, R47, R148, 0x1b ;  /* 0x000000942f2f7211 */ /* 0x000fe200078fdaff */
[----:B------:R-:W-:Y:S05]  /*e500*/  @!P2 BRA `(.L_x_537) ;  /* 0x000000100000a947 */ /* 0x000fea0003800000 */
[----:B--2---:R0:W-:Y:S02]  /*e510*/  RED.E.ADD.F32.FTZ.RN.STRONG.GPU [R2.64+-0x1600], R7 ;  /* 0xffea00070200798e */ /* 0x0041e4000c10e7a0 */
.L_x_537:
[----:B------:R-:W-:Y:S05]  /*e520*/  BSYNC B0 ;  /* 0x0000000000007941 */ /* 0x000fea0003800000 */
.L_x_536:
[----:B------:R-:W3:Y:S01]  /*e530*/  LDS R47, [R47.X4+0x4d00] ;  /* 0x004d00002f2f7984 */ /* 0x000ee20000004800 */
[----:B------:R-:W-:Y:S01]  /*e540*/  BSSY B0, `(.L_x_538) ;  /* 0x0000005000007945 */ /* 0x000fe20003800000 */
[----:B0-2---:R-:W-:Y:S02]  /*e550*/  IADD3 R7, R148, 0xc00, RZ ;  /* 0x00000c0094077810 */ /* 0x005fe40007ffe0ff */
[----:B------:R-:W-:Y:S01]  /*e560*/  LEA.HI.SX32 R5, R5, R148, 0x1b ;  /* 0x0000009405057211 */ /* 0x000fe200078fdaff */
[----:B------:R-:W-:Y:S05]  /*e570*/  @!P3 BRA `(.L_x_539) ;  /* 0x000000100000b947 */ /* 0x000fea0003800000 */
[----:B---3--:R0:W-:Y:S02]  /*e580*/  RED.E.ADD.F32.FTZ.RN.STRONG.GPU [R2.64+-0x1400], R47 ;  /* 0xffec002f0200798e */ /* 0x0081e4000c10e7a0 */
.L_x_539:
[----:B------:R-:W-:Y:S05]  /*e590*/  BSYNC B0 ;  /* 0x0000000000007941 */ /* 0x000fea0003800000 */
.L_x_538:
[----:B------:R-:W2:Y:S01]  /*e5a0*/  LDS R5, [R5.X4+0x4f00] ;  /* 0x004f000005057984 */ /* 0x000ea20000004800 */
[----:B------:R-:W-:Y:S01]  /*e5b0*/  BSSY B0, `(.L_x_540) ;  /* 0x0000004000007945 */ /* 0x000fe20003800000 */
[----:B------:R-:W-:Y:S01]  /*e5c0*/  LEA.HI.SX32 R7, R7, R148, 0x1b ;  /* 0x0000009407077211 */ /* 0x000fe200078fdaff */
[----:B------:R-:W-:Y:S05]  /*e5d0*/  @!P4 BRA `(.L_x_541) ;  /* 0x000000100000c947 */ /* 0x000fea0003800000 */
[----:B--2---:R2:W-:Y:S02]  /*e5e0*/  RED.E.ADD.F32.FTZ.RN.STRONG.GPU [R2.64+-0x1200], R5 ;  /* 0xffee00050200798e */ /* 0x0045e4000c10e7a0 */
.L_x_541:
[----:B------:R-:W-:Y:S05]  /*e5f0*/  BSYNC B0 ;  /* 0x0000000000007941 */ /* 0x000fea0003800000 */
.L_x_540:
[----:B------:R-:W4:Y:S01]  /*e600*/  LDS R7, [R7.X4+0x5100] ;  /* 0x0051000007077984 */ /* 0x000f220000004800 */
[----:B------:R-:W-:Y:S01]  /*e610*/  BSSY B0, `(.L_x_542) ;  /* 0x0000005000007945 */ /* 0x000fe20003800000 */
[----:B--2---:R-:W-:-:S02]  /*e620*/  IADD3 R5, R148, 0xc80, RZ ;  /* 0x00000c8094057810 */ /* 0x004fc40007ffe0ff */
[----:B0--3--:R-:W-:Y:S01]  /*e630*/  IADD3 R47, R148, 0xd00, RZ ;  /* 0x00000d00942f7810 */ /* 0x009fe20007ffe0ff */
[----:B------:R-:W-:Y:S05]  /*e640*/  @!P5 BRA `(.L_x_543) ;  /* 0x000000100000d947 */ /* 0x000fea0003800000 */
[----:B----4-:R0:W-:Y:S02]  /*e650*/  RED.E.ADD.F32.FTZ.RN.STRONG.GPU [R2.64+-0x1000], R7 ;  /* 0xfff000070200798e */ /* 0x0101e4000c10e7a0 */
.L_x_543:
[----:B------:R-:W-:Y:S05]  /*e660*/  BSYNC B0 ;  /* 0x0000000000007941 */ /* 0x000fea0003800000 */
.L_x_542:
        /* <DEDUP_REMOVED lines=14> */
.L_x_545:
[----:B------:R-:W-:Y:S05]  /*e750*/  BSYNC B0 ;  /* 0x0000000000007941 */ /* 0x000fea0003800000 */
.L_x_544:
[----:B------:R-:W2:Y:S01]  /*e760*/  LDS R47, [R47.X4+0x5500] ;  /* 0x005500002f2f7984 */ /* 0x000ea20000004800 */
[----:B------:R-:W-:Y:S01]  /*e770*/  BSSY B0, `(.L_x_546) ;  /* 0x0000005000007945 */ /* 0x000fe20003800000 */
[----:B0-----:R-:W-:-:S02]  /*e780*/  IADD3 R5, R148, 0xe00, RZ ;  /* 0x00000e0094057810 */ /* 0x001fc40007ffe0ff */
[----:B------:R-:W-:Y:S01]  /*e790*/  LEA.HI.SX32 R7, R7, R148, 0x1b ;  /* 0x0000009407077211 */ /* 0x000fe200078fdaff */
[----:B------:R-:W-:Y:S05]  /*e7a0*/  @!P0 BRA `(.L_x_547) ;  /* 0x0000001000008947 */ /* 0x000fea0003800000 */
[----:B--2---:R0:W-:Y:S02]  /*e7b0*/  RED.E.ADD.F32.FTZ.RN.STRONG.GPU [R2.64+-0xc00], R47 ;  /* 0xfff4002f0200798e */ /* 0x0041e4000c10e7a0 */
.L_x_547:
[----:B------:R-:W-:Y:S05]  /*e7c0*/  BSYNC B0 ;  /* 0x0000000000007941 */ /* 0x000fea0003800000 */
.L_x_546:
[----:B------:R-:W3:Y:S01]  /*e7d0*/  LDS R7, [R7.X4+0x5700] ;  /* 0x0057000007077984 */ /* 0x000ee20000004800 */
[----:B------:R-:W-:Y:S01]  /*e7e0*/  BSSY B0, `(.L_x_548) ;  /* 0x0000005000007945 */ /* 0x000fe20003800000 */
[----:B0-2---:R-:W-:Y:S02]  /*e7f0*/  IADD3 R47, R148, 0xe80, RZ ;  /* 0x00000e80942f7810 */ /* 0x005fe40007ffe0ff */
[----:B------:R-:W-:Y:S01]  /*e800*/  LEA.HI.SX32 R5, R5, R148, 0x1b ;  /* 0x0000009405057211 */ /* 0x000fe200078fdaff */
[----:B------:R-:W-:Y:S05]  /*e810*/  @!P1 BRA `(.L_x_549) ;  /* 0x0000001000009947 */ /* 0x000fea0003800000 */
[----:B---3--:R0:W-:Y:S02]  /*e820*/  RED.E.ADD.F32.FTZ.RN.STRONG.GPU [R2.64+-0xa00], R7 ;  /* 0xfff600070200798e */ /* 0x0081e4000c10e7a0 */
.L_x_549:
[----:B------:R-:W-:Y:S05]  /*e830*/  BSYNC B0 ;  /* 0x0000000000007941 */ /* 0x000fea0003800000 */
.L_x_548:
[----:B------:R-:W2:Y:S01]  /*e840*/  LDS R5, [R5.X4+0x5900] ;  /* 0x0059000005057984 */ /* 0x000ea20000004800 */
[----:B------:R-:W-:Y:S01]  /*e850*/  BSSY B0, `(.L_x_550) ;  /* 0x0000005000007945 */ /* 0x000fe20003800000 */
[----:B0--3--:R-:W-:Y:S02]  /*e860*/  IADD3 R7, R148, 0xf00, RZ ;  /* 0x00000f0094077810 */ /* 0x009fe40007ffe0ff */
[----:B------:R-:W-:Y:S01]  /*e870*/  LEA.HI.SX32 R47, R47, R148, 0x1b ;  /* 0x000000942f2f7211 */ /* 0x000fe200078fdaff */
[----:B------:R-:W-:Y:S05]  /*e880*/  @!P2 BRA `(.L_x_551) ;  /* 0x000000100000a947 */ /* 0x000fea0003800000 */
[----:B--2---:R0:W-:Y:S02]  /*e890*/  RED.E.ADD.F32.FTZ.RN.STRONG.GPU [R2.64+-0x800], R5 ;  /* 0xfff800050200798e */ /* 0x0041e4000c10e7a0 */
.L_x_551:
[----:B------:R-:W-:Y:S05]  /*e8a0*/  BSYNC B0 ;  /* 0x0000000000007941 */ /* 0x000fea0003800000 */
.L_x_550:
[----:B------:R-:W3:Y:S01]  /*e8b0*/  LDS R47, [R47.X4+0x5b00] ;  /* 0x005b00002f2f7984 */ /* 0x000ee20000004800 */
[----:B------:R-:W-:Y:S01]  /*e8c0*/  BSSY B0, `(.L_x_552) ;  /* 0x0000005000007945 */ /* 0x000fe20003800000 */
[----:B0-2---:R-:W-:-:S02]  /*e8d0*/  IADD3 R5, R148, 0xf80, RZ ;  /* 0x00000f8094057810 */ /* 0x005fc40007ffe0ff */
[----:B------:R-:W-:Y:S01]  /*e8e0*/  LEA.HI.SX32 R7, R7, R148, 0x1b ;  /* 0x0000009407077211 */ /* 0x000fe200078fdaff */
[----:B------:R-:W-:Y:S05]  /*e8f0*/  @!P3 BRA `(.L_x_553) ;  /* 0x000000100000b947 */ /* 0x000fea0003800000 */
[----:B---3--:R0:W-:Y:S02]  /*e900*/  RED.E.ADD.F32.FTZ.RN.STRONG.GPU [R2.64+-0x600], R47 ;  /* 0xfffa002f0200798e */ /* 0x0081e4000c10e7a0 */
.L_x_553:
[----:B------:R-:W-:Y:S05]  /*e910*/  BSYNC B0 ;  /* 0x0000000000007941 */ /* 0x000fea0003800000 */
.L_x_552:
[----:B------:R-:W2:Y:S01]  /*e920*/  LDS R7, [R7.X4+0x5d00] ;  /* 0x005d000007077984 */ /* 0x000ea20000004800 */
[----:B------:R-:W-:Y:S01]  /*e930*/  BSSY B0, `(.L_x_554) ;  /* 0x0000004000007945 */ /* 0x000fe20003800000 */
[----:B------:R-:W-:Y:S01]  /*e940*/  LEA.HI.SX32 R5, R5, R148, 0x1b ;  /* 0x0000009405057211 */ /* 0x000fe200078fdaff */
[----:B------:R-:W-:Y:S05]  /*e950*/  @!P4 BRA `(.L_x_555) ;  /* 0x000000100000c947 */ /* 0x000fea0003800000 */
[----:B--2---:R2:W-:Y:S02]  /*e960*/  RED.E.ADD.F32.FTZ.RN.STRONG.GPU [R2.64+-0x400], R7 ;  /* 0xfffc00070200798e */ /* 0x0045e4000c10e7a0 */
.L_x_555:
[----:B------:R-:W-:Y:S05]  /*e970*/  BSYNC B0 ;  /* 0x0000000000007941 */ /* 0x000fea0003800000 */
.L_x_554:
[----:B------:R-:W4:Y:S01]  /*e980*/  LDS R5, [R5.X4+0x5f00] ;  /* 0x005f000005057984 */ /* 0x000f220000004800 */
[----:B------:R-:W-:Y:S01]  /*e990*/  BSSY B0, `(.L_x_556) ;  /* 0x0000003000007945 */ /* 0x000fe20003800000 */
[----:B------:R-:W-:Y:S05]  /*e9a0*/  @!P5 BRA `(.L_x_557) ;  /* 0x000000100000d947 */ /* 0x000fea0003800000 */
[----:B----4-:R4:W-:Y:S02]  /*e9b0*/  RED.E.ADD.F32.FTZ.RN.STRONG.GPU [R2.64+-0x200], R5 ;  /* 0xfffe00050200798e */ /* 0x0109e4000c10e7a0 */
.L_x_557:
[----:B------:R-:W-:Y:S05]  /*e9c0*/  BSYNC B0 ;  /* 0x0000000000007941 */ /* 0x000fea0003800000 */
.L_x_556:
[----:B0-2-4-:R-:W0:Y:S01]  /*e9d0*/  SHFL.DOWN PT, R2, R28, 0x1, 0x1f ;  /* 0x08201f001c027f89 */ /* 0x015e2200000e0000 */
[----:B------:R-:W-:Y:S01]  /*e9e0*/  ISETP.GT.AND P0, PT, R147, 0x1e, PT ;  /* 0x0000001e9300780c */ /* 0x000fe20003f04270 */
[----:B------:R-:W-:Y:S01]  /*e9f0*/  FFMA.FTZ R60, R42, R27, R60 ;  /* 0x0000001b2a3c7223 */ /* 0x000fe2000001003c */
[----:B------:R-:W-:Y:S01]  /*ea00*/  MOV R5, R28 ;  /* 0x0000001c00057202 */ /* 0x000fe20000000f00 */
[----:B---3--:R-:W2:Y:S01]  /*ea10*/  SHFL.DOWN PT, R47, R66, 0x1, 0x1f ;  /* 0x08201f00422f7f89 */ /* 0x008ea200000e0000 */
[----:B-1----:R-:W-:Y:S01]  /*ea20*/  MOV R6, R66 ;  /* 0x0000004200067202 */ /* 0x002fe20000000f00 */
[----:B------:R-:W-:Y:S01]  /*ea30*/  FFMA.FTZ R59, R59, R0, R72 ;  /* 0x000000003b3b7223 */ /* 0x000fe20000010048 */
[----:B------:R-:W-:Y:S01]  /*ea40*/  MOV R7, R149 ;  /* 0x0000009500077202 */ /* 0x000fe20000000f00 */
[----:B------:R-:W1:Y:S01]  /*ea50*/  SHFL.DOWN PT, R80, R149, 0x1, 0x1f ;  /* 0x08201f0095507f89 */ /* 0x000e6200000e0000 */
[----:B------:R-:W-:Y:S01]  /*ea60*/  MOV R4, R77 ;  /* 0x0000004d00047202 */ /* 0x000fe20000000f00 */
[----:B------:R-:W-:Y:S01]  /*ea70*/  FMUL.FTZ R75, R192, R75 ;  /* 0x0000004bc04b7220 */ /* 0x000fe20000410000 */
[----:B------:R-:W-:Y:S01]  /*ea80*/  ISETP.NE.AND P1, PT, R147, RZ, PT ;  /* 0x000000ff9300720c */ /* 0x000fe20003f25270 */
[----:B------:R-:W3:Y:S01]  /*ea90*/  SHFL.DOWN PT, R3, R77, 0x1, 0x1f ;  /* 0x08201f004d037f89 */ /* 0x000ee200000e0000 */
[----:B------:R-:W-:Y:S01]  /*eaa0*/  ISETP.NE.AND P2, PT, R148, RZ, PT ;  /* 0x000000ff9400720c */ /* 0x000fe20003f45270 */
[----:B------:R-:W-:Y:S01]  /*eab0*/  FFMA.FTZ R12, R209, R12, R75 ;  /* 0x0000000cd10c7223 */ /* 0x000fe2000001004b */
[----:B------:R-:W-:Y:S01]  /*eac0*/  BSSY B0, `(.L_x_558) ;  /* 0x0000088000007945 */ /* 0x000fe20003800000 */
[----:B------:R-:W-:-:S02]  /*ead0*/  FMUL.FTZ R73, R190, R73 ;  /* 0x00000049be497220 */ /* 0x000fc40000410000 */
[----:B------:R-:W-:Y:S02]  /*eae0*/  FFMA.FTZ R12, R58, R9, R12 ;  /* 0x000000093a0c7223 */ /* 0x000fe4000001000c */
[----:B------:R-:W-:Y:S02]  /*eaf0*/  FMUL.FTZ R74, R191, R74 ;  /* 0x0000004abf4a7220 */ /* 0x000fe40000410000 */
[----:B------:R-:W-:Y:S02]  /*eb00*/  FMUL.FTZ R78, R193, R78 ;  /* 0x0000004ec14e7220 */ /* 0x000fe40000410000 */
[----:B0-----:R-:W-:Y:S02]  /*eb10*/  @!P0 FADD.FTZ R5, R5, R2 ;  /* 0x0000000205058221 */ /* 0x001fe40000010000 */
[----:B------:R-:W-:Y:S02]  /*eb20*/  FMUL.FTZ R15, R194, R15 ;  /* 0x0000000fc20f7220 */ /* 0x000fe40000410000 */
[----:B--2---:R-:W-:Y:S01]  /*eb30*/  @!P0 FADD.FTZ R6, R6, R47 ;  /* 0x0000002f06068221 */ /* 0x004fe20000010000 */
[----:B------:R-:W0:Y:S01]  /*eb40*/  SHFL.DOWN PT, R2, R5, 0x2, 0x1f ;  /* 0x08401f0005027f89 */ /* 0x000e2200000e0000 */
[----:B------:R-:W-:-:S02]  /*eb50*/  FMUL.FTZ R84, R195, R84 ;  /* 0x00000054c3547220 */ /* 0x000fc40000410000 */
[----:B-1----:R-:W-:Y:S01]  /*eb60*/  @!P0 FADD.FTZ R7, R7, R80 ;  /* 0x0000005007078221 */ /* 0x002fe20000010000 */
[----:B------:R-:W1:Y:S01]  /*eb70*/  SHFL.DOWN PT, R47, R6, 0x2, 0x1f ;  /* 0x08401f00062f7f89 */ /* 0x000e6200000e0000 */
        /* <DEDUP_REMOVED lines=10> */
[----:B------:R-:W-:Y:S02]  /*ec20*/  FFMA.FTZ R10, R211, R10, R73 ;  /* 0x0000000ad30a7223 */ /* 0x000fe40000010049 */
[----:B------:R-:W-:Y:S02]  /*ec30*/  FFMA.FTZ R74, R71, R76, R74 ;  /* 0x0000004c474a7223 */ /* 0x000fe4000001004a */
[----:B0-----:R-:W-:-:S02]  /*ec40*/  @!P0 FADD.FTZ R5, R5, R2 ;  /* 0x0000000205058221 */ /* 0x001fc40000010000 */
[----:B------:R-:W-:Y:S02]  /*ec50*/  FFMA.FTZ R23, R208, R23, R78 ;  /* 0x00000017d0177223 */ /* 0x000fe4000001004e */
[----:B-1----:R-:W-:Y:S01]  /*ec60*/  @!P0 FADD.FTZ R6, R6, R47 ;  /* 0x0000002f06068221 */ /* 0x002fe20000010000 */
        /* <DEDUP_REMOVED lines=39> */
[----:B------:R-:W-:-:S02]  /*eee0*/  FADD.FTZ R218, R26, R218 ;  /* 0x000000da1ada7221 */ /* 0x000fc40000010000 */
[----:B--2---:R-:W-:Y:S01]  /*eef0*/  @!P0 FADD.FTZ R7, R7, R2 ;  /* 0x0000000207078221 */ /* 0x004fe20000010000 */
[----:B------:R-:W1:Y:S01]  /*ef00*/  SHFL.DOWN PT, R9, R6, 0x10, 0x1f ;  /* 0x0a001f0006097f89 */ /* 0x000e6200000e0000 */
[----:B------:R-:W-:Y:S02]  /*ef10*/  FADD.FTZ R109, R16, R109 ;  /* 0x0000006d106d7221 */ /* 0x000fe40000010000 */
[----:B---3--:R-:W-:Y:S01]  /*ef20*/  @!P0 FADD.FTZ R4, R4, R3 ;  /* 0x0000000304048221 */ /* 0x008fe20000010000 */
[----:B------:R-:W2:Y:S01]  /*ef30*/  SHFL.DOWN PT, R2, R7, 0x10, 0x1f ;  /* 0x0a001f0007027f89 */ /* 0x000ea200000e0000 */
[----:B------:R-:W-:Y:S01]  /*ef40*/  ISETP.GT.AND P0, PT, R147, 0xf, PT ;  /* 0x0000000f9300780c */ /* 0x000fe20003f04270 */
[----:B------:R-:W-:Y:S02]  /*ef50*/  FADD.FTZ R219, R49, R219 ;  /* 0x000000db31db7221 */ /* 0x000fe40000010000 */
        /* <DEDUP_REMOVED lines=62> */
.L_x_559:
[----:B0-----:R-:W-:Y:S05]  /*f340*/  BSYNC B0 ;  /* 0x0000000000007941 */ /* 0x001fea0003800000 */
.L_x_558:
        /* <DEDUP_REMOVED lines=8> */
.L_x_459:
[----:B------:R-:W2:Y:S04]  /*f3d0*/  LDL R45, [R1+0x4] ;  /* 0x00000400012d7983 */ /* 0x000ea80000100800 */
[----:B------:R-:W3:Y:S04]  /*f3e0*/  LDL R43, [R1] ;  /* 0x00000000012b7983 */ /* 0x000ee80000100800 */
[----:B------:R1:W5:Y:S01]  /*f3f0*/  LDL.64 R52, [R1+0x8] ;  /* 0x0000080001347983 */ /* 0x0003620000100a00 */
[----:B------:R-:W-:Y:S01]  /*f400*/  F2FP.BF16.PACK_AB R231, R231, R232 ;  /* 0x000000e8e7e7723e */ /* 0x000fe200000010ff */
[----:B------:R-:W-:Y:S01]  /*f410*/  ULDC.64 UR8, c[0x0][0x2d8] ;  /* 0x0000b60000087ab9 */ /* 0x000fe20000000a00 */
[----:B------:R-:W-:Y:S01]  /*f420*/  F2FP.BF16.PACK_AB R229, R229, R230 ;  /* 0x000000e6e5e5723e */ /* 0x000fe200000010ff */
[----:B------:R-:W-:Y:S01]  /*f430*/  BAR.SYNC.DEFER_BLOCKING 0x0 ;  /* 0x0000000000007b1d */ /* 0x000fe20000010000 */
[----:B------:R-:W-:Y:S01]  /*f440*/  F2FP.BF16.PACK_AB R227, R227, R228 ;  /* 0x000000e4e3e3723e */ /* 0x000fe200000010ff */
[----:B------:R-:W-:Y:S01]  /*f450*/  UIMAD UR7, UR13, UR8, URZ ;  /* 0x000000080d0772a4 */ /* 0x000fe2000f8e023f */
[----:B0-----:R-:W-:Y:S01]  /*f460*/  PRMT R0, R231, 0x7632, R0 ;  /* 0x00007632e7007816 */ /* 0x001fe20000000000 */
[----:B------:R-:W-:Y:S01]  /*f470*/  UIMAD.WIDE.U32 UR34, UR12, UR8, URZ ;  /* 0x000000080c2272a5 */ /* 0x000fe2000f8e003f */
[----:B------:R-:W-:Y:S01]  /*f480*/  PRMT R2, R229, 0x7632, R2 ;  /* 0x00007632e5027816 */ /* 0x000fe20000000002 */
[----:B------:R-:W-:Y:S01]  /*f490*/  ULDC.64 UR36, c[0x0][0x2f8] ;  /* 0x0000be0000247ab9 */ /* 0x000fe20000000a00 */
[----:B------:R-:W-:Y:S01]  /*f4a0*/  PRMT R3, R227, 0x7632, R3 ;  /* 0x00007632e3037816 */ /* 0x000fe20000000003 */
[----:B------:R-:W-:Y:S01]  /*f4b0*/  UIMAD UR38, UR13, UR36, URZ ;  /* 0x000000240d2672a4 */ /* 0x000fe2000f8e023f */
[----:B------:R-:W-:Y:S01]  /*f4c0*/  ISETP.NE.AND P6, PT, R148, RZ, PT ;  /* 0x000000ff9400720c */ /* 0x000fe20003fc5270 */
[----:B------:R-:W-:Y:S01]  /*f4d0*/  UIMAD UR25, UR12, UR9, UR7 ;  /* 0x000000090c1972a4 */ /* 0x000fe2000f8e0207 */
[----:B------:R-:W-:Y:S01]  /*f4e0*/  F2FP.BF16.PACK_AB R225, R225, R226 ;  /* 0x000000e2e1e1723e */ /* 0x000fe200000010ff */
[----:B------:R-:W-:Y:S01]  /*f4f0*/  UIMAD.WIDE.U32 UR8, UR12, UR36, URZ ;  /* 0x000000240c0872a5 */ /* 0x000fe2000f8e003f */
[----:B------:R-:W-:Y:S01]  /*f500*/  F2FP.BF16.PACK_AB R223, R223, R224 ;  /* 0x000000e0dfdf723e */ /* 0x000fe200000010ff */
[----:B------:R-:W-:Y:S01]  /*f510*/  UIMAD UR38, UR12, UR37, UR38 ;  /* 0x000000250c2672a4 */ /* 0x000fe2000f8e0226 */
[----:B------:R-:W-:Y:S01]  /*f520*/  F2FP.BF16.PACK_AB R221, R221, R222 ;  /* 0x000000dedddd723e */ /* 0x000fe200000010ff */
[----:B------:R-:W-:Y:S01]  /*f530*/  UIADD3 UR7, UR35, UR25, URZ ;  /* 0x0000001923077290 */ /* 0x000fe2000fffe03f */
[----:B------:R-:W-:Y:S01]  /*f540*/  F2FP.BF16.PACK_AB R219, R219, R220 ;  /* 0x000000dcdbdb723e */ /* 0x000fe200000010ff */
[----:B------:R-:W-:Y:S01]  /*f550*/  BSSY B0, `(.L_x_561) ;  /* 0x000003b000007945 */ /* 0x000fe20003800000 */
[----:B------:R-:W-:-:S02]  /*f560*/  F2FP.BF16.PACK_AB R217, R217, R218 ;  /* 0x000000dad9d9723e */ /* 0x000fc400000010ff */
[----:B------:R-:W-:Y:S02]  /*f570*/  PRMT R4, R223, 0x7632, R4 ;  /* 0x00007632df047816 */ /* 0x000fe40000000004 */
[----:B------:R-:W-:Y:S01]  /*f580*/  PRMT R5, R217, 0x7632, R5 ;  /* 0x00007632d9057816 */ /* 0x000fe20000000005 */
[----:B------:R0:W-:Y:S04]  /*f590*/  STS.U16 [R145+0x2], R0 ;  /* 0x0000020091007388 */ /* 0x0001e80000000400 */
[----:B------:R4:W-:Y:S04]  /*f5a0*/  STS.U16 [R145+0x6], R2 ;  /* 0x0000060291007388 */ /* 0x0009e80000000400 */
[----:B------:R1:W-:Y:S01]  /*f5b0*/  STS.U16 [R145+0xa], R3 ;  /* 0x00000a0391007388 */ /* 0x0003e20000000400 */
[----:B0-----:R-:W-:-:S03]  /*f5c0*/  PRMT R0, R225, 0x7632, R0 ;  /* 0x00007632e1007816 */ /* 0x001fc60000000000 */
[----:B------:R-:W-:Y:S01]  /*f5d0*/  STS.U16 [R145], R231 ;  /* 0x000000e791007388 */ /* 0x000fe20000000400 */
[----:B----4-:R-:W-:-:S03]  /*f5e0*/  PRMT R2, R221, 0x7632, R2 ;  /* 0x00007632dd027816 */ /* 0x010fc60000000002 */
[----:B------:R-:W-:Y:S01]  /*f5f0*/  STS.U16 [R145+0x4], R229 ;  /* 0x000004e591007388 */ /* 0x000fe20000000400 */
[----:B-1----:R-:W-:-:S03]  /*f600*/  PRMT R3, R219, 0x7632, R3 ;  /* 0x00007632db037816 */ /* 0x002fc60000000003 */
        /* <DEDUP_REMOVED lines=26> */
[----:B--2---:R-:W-:Y:S04]  /*f7b0*/  LDS.U16 R7, [R45] ;  /* 0x000000002d077984 */ /* 0x004fe80000000400 */
[----:B---3--:R-:W-:Y:S04]  /*f7c0*/  LDS.U16 R9, [R43+0x40] ;  /* 0x000040002b097984 */ /* 0x008fe80000000400 */
[----:B------:R-:W-:Y:S04]  /*f7d0*/  @!P6 STS [0x1080], R21 ;  /* 0x00108015ff00e388 */ /* 0x000fe80000000800 */
[----:B------:R-:W-:Y:S06]  /*f7e0*/  BAR.SYNC.DEFER_BLOCKING 0x0 ;  /* 0x0000000000007b1d */ /* 0x000fec0000010000 */
[----:B------:R-:W0:Y:S02]  /*f7f0*/  LDS R41, [0x1080] ;  /* 0x00108000ff297984 */ /* 0x000e240000000800 */
[----:B0-----:R-:W-:-:S13]  /*f800*/  ISETP.GE.AND P0, PT, R146, R41, PT ;  /* 0x000000299200720c */ /* 0x001fda0003f06270 */
[----:B------:R-:W-:Y:S05]  /*f810*/  @P0 BRA `(.L_x_562) ;  /* 0x000000e000000947 */ /* 0x000fea0003800000 */
[----:B------:R-:W-:Y:S01]  /*f820*/  MOV R5, UR12 ;  /* 0x0000000c00057c02 */ /* 0x000fe20008000f00 */
[----:B------:R-:W-:Y:S01]  /*f830*/  ULDC.64 UR36, c[0x0][0x2e0] ;  /* 0x0000b80000247ab9 */ /* 0x000fe20000000a00 */
[----:B-----5:R-:W-:Y:S01]  /*f840*/  MOV R2, R52 ;  /* 0x0000003400027202 */ /* 0x020fe20000000f00 */
        /* <DEDUP_REMOVED lines=11> */
.L_x_562:
[----:B------:R-:W-:Y:S05]  /*f900*/  BSYNC B0 ;  /* 0x0000000000007941 */ /* 0x000fea0003800000 */
.L_x_561:
[----:B0-----:R-:W2:Y:S01]  /*f910*/  LDL.LU R5, [R1+0x10] ;  /* 0x0000100001057983 */ /* 0x001ea20000300800 */
[----:B------:R-:W-:Y:S01]  /*f920*/  ULDC.64 UR36, c[0x0][0x2e0] ;  /* 0x0000b80000247ab9 */ /* 0x000fe20000000a00 */
[C---:B------:R-:W-:Y:S01]  /*f930*/  LEA R2, P0, R146.reuse, c[0x0][0x330], 0x1 ;  /* 0x0000cc0092027a11 */ /* 0x040fe200078008ff */
[----:B------:R-:W-:Y:S01]  /*f940*/  UMOV UR35, UR7 ;  /* 0x0000000700237c82 */ /* 0x000fe20008000000 */
[----:B------:R-:W-:Y:S01]  /*f950*/  SHF.R.S32.HI R0, RZ, 0x1f, R146 ;  /* 0x0000001fff007819 */ /* 0x000fe20000011492 */
[----:B------:R-:W-:Y:S01]  /*f960*/  UIMAD UR25, UR11, UR36, URZ ;  /* 0x000000240b1972a4 */ /* 0x000fe2000f8e023f */
[C---:B------:R-:W-:Y:S01]  /*f970*/  LOP3.LUT R20, R146.reuse, 0x20, RZ, 0xfc, !PT ;  /* 0x0000002092147812 */ /* 0x040fe200078efcff */
[----:B------:R-:W-:Y:S01]  /*f980*/  UIMAD.WIDE.U32 UR34, UR10, UR36, UR34 ;  /* 0x000000240a2272a5 */ /* 0x000fe2000f8e0022 */
[C---:B------:R-:W-:Y:S01]  /*f990*/  LOP3.LUT R22, R146.reuse, 0x40, RZ, 0xfc, !PT ;  /* 0x0000004092167812 */ /* 0x040fe200078efcff */
[----:B------:R-:W-:Y:S01]  /*f9a0*/  UIMAD UR25, UR10, UR37, UR25 ;  /* 0x000000250a1972a4 */ /* 0x000fe2000f8e0219 */
[C---:B------:R-:W-:Y:S01]  /*f9b0*/  LOP3.LUT R24, R146.reuse, 0x60, RZ, 0xfc, !PT ;  /* 0x0000006092187812 */ /* 0x040fe200078efcff */
[----:B------:R-:W-:Y:S01]  /*f9c0*/  UIADD3 UR7, UP0, UR26, UR34, URZ ;  /* 0x000000221a077290 */ /* 0x000fe2000ff1e03f */
[----:B------:R-:W-:-:S03]  /*f9d0*/  LEA.HI.X R0, R146, c[0x0][0x334], R0, 0x1, P0 ;  /* 0x0000cd0092007a11 */ /* 0x000fc600000f0c00 */
[----:B------:R-:W-:Y:S01]  /*f9e0*/  UIADD3.X UR34, UR27, UR25, UR35, UP0, !UPT ;  /* 0x000000191b227290 */ /* 0x000fe200087fe423 */
[-C--:B------:R-:W-:Y:S02]  /*f9f0*/  ISETP.GE.AND P0, PT, R20, R41.reuse, PT ;  /* 0x000000291400720c */ /* 0x080fe40003f06270 */
[----:B------:R-:W-:Y:S02]  /*fa00*/  MOV R3, UR7 ;  /* 0x0000000700037c02 */ /* 0x000fe40008000f00 */
[-C--:B------:R-:W-:Y:S02]  /*fa10*/  ISETP.GE.AND P1, PT, R22, R41.reuse, PT ;  /* 0x000000291600720c */ /* 0x080fe40003f26270 */
[----:B------:R-:W-:Y:S02]  /*fa20*/  ISETP.GE.AND P2, PT, R24, R41, PT ;  /* 0x000000291800720c */ /* 0x000fe40003f46270 */
[----:B------:R-:W-:Y:S02]  /*fa30*/  LEA R2, P3, R3, R2, 0x1 ;  /* 0x0000000203027211 */ /* 0x000fe400078608ff */
[----:B------:R-:W-:-:S02]  /*fa40*/  MOV R4, UR34 ;  /* 0x0000002200047c02 */ /* 0x000fc40008000f00 */
[C---:B------:R-:W-:Y:S02]  /*fa50*/  LOP3.LUT R26, R146.reuse, 0x80, RZ, 0xfc, !PT ;  /* 0x00000080921a7812 */ /* 0x040fe400078efcff */
[----:B------:R-:W-:Y:S02]  /*fa60*/  LEA.HI.X R3, R3, R0, R4, 0x1, P3 ;  /* 0x0000000003037211 */ /* 0x000fe400018f0c04 */
[C---:B------:R-:W-:Y:S02]  /*fa70*/  LOP3.LUT R28, R146.reuse, 0xa0, RZ, 0xfc, !PT ;  /* 0x000000a0921c7812 */ /* 0x040fe400078efcff */
[C---:B------:R-:W-:Y:S02]  /*fa80*/  LOP3.LUT R30, R146.reuse, 0xc0, RZ, 0xfc, !PT ;  /* 0x000000c0921e7812 */ /* 0x040fe400078efcff */
[C---:B------:R-:W-:Y:S02]  /*fa90*/  LOP3.LUT R32, R146.reuse, 0xe0, RZ, 0xfc, !PT ;  /* 0x000000e092207812 */ /* 0x040fe400078efcff */
[----:B------:R-:W-:-:S02]  /*faa0*/  LOP3.LUT R34, R146, 0x100, RZ, 0xfc, !PT ;  /* 0x0000010092227812 */ /* 0x000fc400078efcff */
[----:B------:R-:W-:Y:S01]  /*fab0*/  LOP3.LUT R36, R146, 0x120, RZ, 0xfc, !PT ;  /* 0x0000012092247812 */ /* 0x000fe200078efcff */
[----:B------:R0:W-:Y:S01]  /*fac0*/  @!P0 STG.E.U16 [R2.64+-0xfc0], R9 ;  /* 0xfff0400902008986 */ /* 0x0001e2000c101520 */
[-C--:B------:R-:W-:Y:S02]  /*fad0*/  ISETP.GE.AND P0, PT, R26, R41.reuse, PT ;  /* 0x000000291a00720c */ /* 0x080fe40003f06270 */
[-C--:B------:R-:W-:Y:S01]  /*fae0*/  ISETP.GE.AND P3, PT, R32, R41.reuse, PT ;  /* 0x000000292000720c */ /* 0x080fe20003f66270 */
[----:B------:R1:W-:Y:S01]  /*faf0*/  @!P1 STG.E.U16 [R2.64+-0xf80], R11 ;  /* 0xfff0800b02009986 */ /* 0x0003e2000c101520 */
[-C--:B------:R-:W-:Y:S02]  /*fb00*/  ISETP.GE.AND P1, PT, R28, R41.reuse, PT ;  /* 0x000000291c00720c */ /* 0x080fe40003f26270 */
[-C--:B------:R-:W-:Y:S01]  /*fb10*/  ISETP.GE.AND P4, PT, R34, R41.reuse, PT ;  /* 0x000000292200720c */ /* 0x080fe20003f86270 */
[----:B------:R3:W-:Y:S01]  /*fb20*/  @!P2 STG.E.U16 [R2.64+-0xf40], R13 ;  /* 0xfff0c00d0200a986 */ /* 0x0007e2000c101520 */
[----:B------:R-:W-:-:S02]  /*fb30*/  ISETP.GE.AND P2, PT, R30, R41, PT ;  /* 0x000000291e00720c */ /* 0x000fc40003f46270 */
[----:B------:R-:W-:Y:S02]  /*fb40*/  ISETP.GE.AND P5, PT, R36, R41, PT ;  /* 0x000000292400720c */ /* 0x000fe40003fa6270 */
[C---:B------:R-:W-:Y:S02]  /*fb50*/  LOP3.LUT R38, R146.reuse, 0x140, RZ, 0xfc, !PT ;  /* 0x0000014092267812 */ /* 0x040fe400078efcff */
[C---:B------:R-:W-:Y:S02]  /*fb60*/  LOP3.LUT R40, R146.reuse, 0x160, RZ, 0xfc, !PT ;  /* 0x0000016092287812 */ /* 0x040fe400078efcff */
[C---:B------:R-:W-:Y:S02]  /*fb70*/  LOP3.LUT R42, R146.reuse, 0x180, RZ, 0xfc, !PT ;  /* 0x00000180922a7812 */ /* 0x040fe400078efcff */
[C---:B------:R-:W-:Y:S02]  /*fb80*/  LOP3.LUT R44, R146.reuse, 0x1a0, RZ, 0xfc, !PT ;  /* 0x000001a0922c7812 */ /* 0x040fe400078efcff */
[----:B------:R-:W-:-:S02]  /*fb90*/  LOP3.LUT R46, R146, 0x1c0, RZ, 0xfc, !PT ;  /* 0x000001c0922e7812 */ /* 0x000fc400078efcff */
[----:B------:R-:W-:Y:S01]  /*fba0*/  LOP3.LUT R48, R146, 0x1e0, RZ, 0xfc, !PT ;  /* 0x000001e092307812 */ /* 0x000fe200078efcff */
[----:B------:R4:W-:Y:S01]  /*fbb0*/  @!P0 STG.E.U16 [R2.64+-0xf00], R15 ;  /* 0xfff1000f02008986 */ /* 0x0009e2000c101520 */
[----:B------:R-:W-:-:S03]  /*fbc0*/  ISETP.GE.AND P0, PT, R38, R41, PT ;  /* 0x000000292600720c */ /* 0x000fc60003f06270 */
[----:B------:R-:W-:Y:S01]  /*fbd0*/  @!P1 STG.E.U16 [R2.64+-0xec0], R17 ;  /* 0xfff1401102009986 */ /* 0x000fe2000c101520 */
        /* <DEDUP_REMOVED lines=8> */
[----:B------:R-:W-:Y:S02]  /*fc60*/  ISETP.GE.AND P5, PT, R48, R41, PT ;  /* 0x000000293000720c */ /* 0x000fe40003fa6270 */
[----:B------:R-:W-:Y:S01]  /*fc70*/  SHF.L.U32 R0, R148, 0x4, RZ ;  /* 0x0000000494007819 */ /* 0x000fe200000006ff */
[----:B------:R-:W-:Y:S03]  /*fc80*/  @!P0 STG.E.U16 [R2.64+-0xd80], R29 ;  /* 0xfff2801d02008986 */ /* 0x000fe6000c101520 */
[----:B------:R-:W-:Y:S01]  /*fc90*/  LOP3.LUT R0, R0, 0xfffffe00, RZ, 0xc0, !PT ;  /* 0xfffffe0000007812 */ /* 0x000fe200078ec0ff */
[----:B------:R-:W-:Y:S04]  /*fca0*/  @!P1 STG.E.U16 [R2.64+-0xd40], R31 ;  /* 0xfff2c01f02009986 */ /* 0x000fe8000c101520 */
[----:B------:R-:W-:Y:S01]  /*fcb0*/  @!P2 STG.E.U16 [R2.64+-0xd00], R33 ;  /* 0xfff300210200a986 */ /* 0x000fe2000c101520 */
[----:B------:R-:W-:-:S03]  /*fcc0*/  LEA R50, R147, R0, 0x4 ;  /* 0x0000000093327211 */ /* 0x000fc600078e20ff */
[----:B------:R-:W-:Y:S04]  /*fcd0*/  @!P3 STG.E.U16 [R2.64+-0xcc0], R35 ;  /* 0xfff340230200b986 */ /* 0x000fe8000c101520 */
[----:B------:R-:W-:Y:S04]  /*fce0*/  @!P4 STG.E.U16 [R2.64+-0xc80], R37 ;  /* 0xfff380250200c986 */ /* 0x000fe8000c101520 */
[----:B------:R1:W-:Y:S01]  /*fcf0*/  @!P5 STG.E.U16 [R2.64+-0xc40], R39 ;  /* 0xfff3c0270200d986 */ /* 0x0003e2000c101520 */
[C---:B------:R-:W-:Y:S02]  /*fd00*/  IADD3 R4, R50.reuse, 0x1, RZ ;  /* 0x0000000132047810 */ /* 0x040fe40007ffe0ff */
[----:B------:R-:W-:-:S02]  /*fd10*/  IADD3 R7, R50, 0x3, RZ ;  /* 0x0000000332077810 */ /* 0x000fc40007ffe0ff */
[C---:B------:R-:W-:Y:S02]  /*fd20*/  IADD3 R8, R50.reuse, 0x4, RZ ;  /* 0x0000000432087810 */ /* 0x040fe40007ffe0ff */
[----:B0-----:R-:W-:Y:S02]  /*fd30*/  IADD3 R9, R50, 0x5, RZ ;  /* 0x0000000532097810 */ /* 0x001fe40007ffe0ff */
[-C--:B------:R-:W-:Y:S02]  /*fd40*/  LEA.HI.SX32 R4, R4, R50.reuse, 0x1b ;  /* 0x0000003204047211 */ /* 0x080fe400078fdaff */
[C---:B------:R-:W-:Y:S02]  /*fd50*/  IADD3 R10, R50.reuse, 0x6, RZ ;  /* 0x00000006320a7810 */ /* 0x040fe40007ffe0ff */
[----:B------:R-:W-:Y:S02]  /*fd60*/  LEA.HI.SX32 R7, R7, R50, 0x1b ;  /* 0x0000003207077211 */ /* 0x000fe400078fdaff */
[----:B-1----:R-:W-:-:S02]  /*fd70*/  IADD3 R11, R50, 0x7, RZ ;  /* 0x00000007320b7810 */ /* 0x002fc40007ffe0ff */
[-C--:B------:R-:W-:Y:S02]  /*fd80*/  LEA.HI.SX32 R8, R8, R50.reuse, 0x1b ;  /* 0x0000003208087211 */ /* 0x080fe400078fdaff */
[----:B------:R-:W-:Y:S02]  /*fd90*/  IADD3 R12, R50, 0x8, RZ ;  /* 0x00000008320c7810 */ /* 0x000fe40007ffe0ff */
[-C--:B------:R-:W-:Y:S02]  /*fda0*/  LEA.HI.SX32 R9, R9, R50.reuse, 0x1b ;  /* 0x0000003209097211 */ /* 0x080fe400078fdaff */
[----:B------:R-:W-:Y:S02]  /*fdb0*/  SHF.L.U32 R4, R4, 0x1, RZ ;  /* 0x0000000104047819 */ /* 0x000fe400000006ff */
[----:B---3--:R-:W-:Y:S02]  /*fdc0*/  IADD3 R13, R50, 0x9, RZ ;  /* 0x00000009320d7810 */ /* 0x008fe40007ffe0ff */
[----:B------:R-:W-:-:S02]  /*fdd0*/  LEA.HI.SX32 R10, R10, R50, 0x1b ;  /* 0x000000320a0a7211 */ /* 0x000fc400078fdaff */
[C---:B------:R-:W-:Y:S02]  /*fde0*/  IADD3 R14, R50.reuse, 0xa, RZ ;  /* 0x0000000a320e7810 */ /* 0x040fe40007ffe0ff */
[----:B------:R-:W-:Y:S02]  /*fdf0*/  SHF.L.U32 R7, R7, 0x1, RZ ;  /* 0x0000000107077819 */ /* 0x000fe400000006ff */
[----:B----4-:R-:W-:Y:S02]  /*fe00*/  IADD3 R15, R50, 0xb, RZ ;  /* 0x0000000b320f7810 */ /* 0x010fe40007ffe0ff */
[----:B------:R-:W-:Y:S02]  /*fe10*/  LEA.HI.SX32 R11, R11, R50, 0x1b ;  /* 0x000000320b0b7211 */ /* 0x000fe400078fdaff */
[----:B------:R-:W-:Y:S02]  /*fe20*/  F2FP.BF16.PACK_AB R2, R179, R178 ;  /* 0x000000b2b302723e */ /* 0x000fe400000010ff */
[----:B------:R-:W-:-:S02]  /*fe30*/  SHF.L.U32 R8, R8, 0x1, RZ ;  /* 0x0000000108087819 */ /* 0x000fc400000006ff */
[----:B------:R-:W-:Y:S02]  /*fe40*/  IADD3 R16, R50, 0xc, RZ ;  /* 0x0000000c32107810 */ /* 0x000fe40007ffe0ff */
[-C--:B------:R-:W-:Y:S02]  /*fe50*/  LEA.HI.SX32 R12, R12, R50.reuse, 0x1b ;  /* 0x000000320c0c7211 */ /* 0x080fe400078fdaff */
[----:B------:R-:W-:Y:S02]  /*fe60*/  SHF.L.U32 R9, R9, 0x1, RZ ;  /* 0x0000000109097819 */ /* 0x000fe400000006ff */
[----:B------:R-:W-:Y:S02]  /*fe70*/  IADD3 R17, R50, 0xd, RZ ;  /* 0x0000000d32117810 */ /* 0x000fe40007ffe0ff */
[----:B------:R-:W-:Y:S02]  /*fe80*/  LEA.HI.SX32 R13, R13, R50, 0x1b ;  /* 0x000000320d0d7211 */ /* 0x000fe400078fdaff */
[----:B------:R-:W-:-:S02]  /*fe90*/  SHF.L.U32 R10, R10, 0x1, RZ ;  /* 0x000000010a0a7819 */ /* 0x000fc400000006ff */
        /* <DEDUP_REMOVED lines=18> */
[----:B------:R-:W-:-:S04]  /*ffc0*/  IADD3 R5, R50, 0x2, RZ ;  /* 0x0000000232057810 */ /* 0x000fc80007ffe0ff */
[----:B------:R-:W-:Y:S01]  /*ffd0*/  LEA.HI.SX32 R6, R5, R50, 0x1b ;  /* 0x0000003205067211 */ /* 0x000fe200078fdaff */
[----:B------:R-:W-:Y:S01]  /*ffe0*/  FADD.FTZ R5, R0, R173 ;  /* 0x000000ad00057221 */ /* 0x000fe20000010000 */
[----:B------:R-:W-:Y:S01]  /*fff0*/  F2FP.BF16.PACK_AB R172, R173, R172 ;  /* 0x000000acadac723e */ /* 0x000fe200000010ff */
[----:B------:R-:W-:Y:S02]  /*10000*/  BAR.SYNC.DEFER_BLOCKING 0x0 ;  /* 0x0000000000007b1d */ /* 0x000fe40000010000 */
[----:B------:R-:W-:Y:S01]  /*10010*/  FADD.FTZ R0, R5, R174 ;  /* 0x000000ae05007221 */ /* 0x000fe20000010000 */
[----:B------:R-:W-:-:S03]  /*10020*/  F2FP.BF16.PACK_AB R174, R175, R174 ;  /* 0x000000aeafae723e */ /* 0x000fc600000010ff */
[----:B------:R-:W-:Y:S01]  /*10030*/  FADD.FTZ R5, R0, R175 ;  /* 0x000000af00057221 */ /* 0x000fe20000010000 */
[----:B------:R-:W-:Y:S02]  /*10040*/  F2FP.BF16.PACK_AB R0, R177, R176 ;  /* 0x000000b0b100723e */ /* 0x000fe400000010ff */
[----:B------:R-:W-:Y:S02]  /*10050*/  PRMT R3, R172, 0x7632, R3 ;  /* 0x00007632ac037816 */ /* 0x000fe40000000003 */
[----:B------:R-:W-:Y:S02]  /*10060*/  SHF.L.U32 R6, R6, 0x1, RZ ;  /* 0x0000000106067819 */ /* 0x000fe400000006ff */
[----:B------:R-:W-:Y:S02]  /*10070*/  PRMT R23, R174, 0x7632, R23 ;  /* 0x00007632ae177816 */ /* 0x000fe40000000017 */
[C---:B------:R-:W-:Y:S02]  /*10080*/  PRMT R25, R0.reuse, 0x7610, R25 ;  /* 0x0000761000197816 */ /* 0x040fe40000000019 */
[----:B------:R-:W-:-:S02]  /*10090*/  PRMT R27, R0, 0x7632, R27 ;  /* 0x00007632001b7816 */ /* 0x000fc4000000001b */
[----:B------:R-:W-:Y:S01]  /*100a0*/  F2FP.BF16.PACK_AB R0, R181, R180 ;  /* 0x000000b4b500723e */ /* 0x000fe200000010ff */
[----:B------:R-:W-:Y:S03]  /*100b0*/  STS.U16 [R145], R172 ;  /* 0x000000ac91007388 */ /* 0x000fe60000000400 */
[----:B------:R-:W-:Y:S01]  /*100c0*/  PRMT R29, R0, 0x7632, R29 ;  /* 0x00007632001d7816 */ /* 0x000fe2000000001d */
[----:B------:R0:W-:Y:S04]  /*100d0*/  STS.U16 [R4+0x2], R3 ;  /* 0x0000020304007388 */ /* 0x0001e80000000400 */
[----:B------:R1:W-:Y:S04]  /*100e0*/  STS.U16 [R6+0x4], R174 ;  /* 0x000004ae06007388 */ /* 0x0003e80000000400 */
[----:B------:R-:W-:Y:S01]  /*100f0*/  STS.U16 [R7+0x6], R23 ;  /* 0x0000061707007388 */ /* 0x000fe20000000400 */
[----:B0-----:R-:W-:-:S02]  /*10100*/  F2FP.BF16.PACK_AB R3, R183, R182 ;  /* 0x000000b6b703723e */ /* 0x001fc400000010ff */
[----:B------:R-:W-:Y:S01]  /*10110*/  PRMT R4, R2, 0x7632, R4 ;  /* 0x0000763202047816 */ /* 0x000fe20000000004 */
[----:B------:R0:W-:Y:S01]  /*10120*/  STS.U16 [R8+0x8], R25 ;  /* 0x0000081908007388 */ /* 0x0001e20000000400 */
[----:B-1----:R-:W-:Y:S02]  /*10130*/  PRMT R6, R0, 0x7610, R6 ;  /* 0x0000761000067816 */ /* 0x002fe40000000006 */
[----:B------:R-:W-:Y:S01]  /*10140*/  F2FP.BF16.PACK_AB R0, R185, R184 ;  /* 0x000000b8b900723e */ /* 0x000fe200000010ff */
[----:B------:R-:W-:Y:S04]  /*10150*/  STS.U16 [R9+0xa], R27 ;  /* 0x00000a1b09007388 */ /* 0x000fe80000000400 */
[----:B------:R1:W-:Y:S01]  /*10160*/  STS.U16 [R10+0xc], R2 ;  /* 0x00000c020a007388 */ /* 0x0003e20000000400 */
[----:B0-----:R-:W-:-:S03]  /*10170*/  PRMT R8, R3, 0x7632, R8 ;  /* 0x0000763203087816 */ /* 0x001fc60000000008 */
[----:B------:R-:W-:Y:S04]  /*10180*/  STS.U16 [R11+0xe], R4 ;  /* 0x00000e040b007388 */ /* 0x000fe80000000400 */
[----:B------:R-:W-:Y:S01]  /*10190*/  STS.U16 [R12+0x10], R6 ;  /* 0x000010060c007388 */ /* 0x000fe20000000400 */
[----:B-1----:R-:W-:Y:S02]  /*101a0*/  F2FP.BF16.PACK_AB R2, R109, R215 ;  /* 0x000000d76d02723e */ /* 0x002fe400000010ff */
[----:B------:R-:W-:Y:S01]  /*101b0*/  PRMT R10, R0, 0x7632, R10 ;  /* 0x00007632000a7816 */ /* 0x000fe2000000000a */
[----:B------:R-:W-:Y:S01]  /*101c0*/  STS.U16 [R13+0x12], R29 ;  /* 0x0000121d0d007388 */ /* 0x000fe20000000400 */
[----:B------:R-:W-:-:S03]  /*101d0*/  PRMT R23, R2, 0x7632, R23 ;  /* 0x0000763202177816 */ /* 0x000fc60000000017 */
        /* <DEDUP_REMOVED lines=25> */
[----:B------:R-:W-:-:S04]  /*10370*/  FADD.FTZ R176, R5, R176 ;  /* 0x000000b005b07221 */ /* 0x000fc80000010000 */
[----:B------:R-:W-:-:S04]  /*10380*/  FADD.FTZ R177, R176, R177 ;  /* 0x000000b1b0b17221 */ /* 0x000fc80000010000 */
[----:B------:R-:W-:-:S04]  /*10390*/  FADD.FTZ R178, R177, R178 ;  /* 0x000000b2b1b27221 */ /* 0x000fc80000010000 */
[----:B------:R-:W-:-:S04]  /*103a0*/  FADD.FTZ R179, R178, R179 ;  /* 0x000000b3b2b37221 */ /* 0x000fc80000010000 */
[----:B------:R-:W-:Y:S01]  /*103b0*/  FADD.FTZ R180, R179, R180 ;  /* 0x000000b4b3b47221 */ /* 0x000fe20000010000 */
[----:B------:R-:W1:Y:S03]  /*103c0*/  LDS R27, [0x1080] ;  /* 0x00108000ff1b7984 */ /* 0x000e660000000800 */
[----:B------:R-:W-:-:S04]  /*103d0*/  FADD.FTZ R181, R180, R181 ;  /* 0x000000b5b4b57221 */ /* 0x000fc80000010000 */
[----:B------:R-:W-:-:S04]  /*103e0*/  FADD.FTZ R182, R181, R182 ;  /* 0x000000b6b5b67221 */ /* 0x000fc80000010000 */
[----:B------:R-:W-:-:S04]  /*103f0*/  FADD.FTZ R183, R182, R183 ;  /* 0x000000b7b6b77221 */ /* 0x000fc80000010000 */
[----:B------:R-:W-:-:S04]  /*10400*/  FADD.FTZ R184, R183, R184 ;  /* 0x000000b8b7b87221 */ /* 0x000fc80000010000 */
[----:B------:R-:W-:-:S04]  /*10410*/  FADD.FTZ R184, R184, R185 ;  /* 0x000000b9b8b87221 */ /* 0x000fc80000010000 */
[----:B------:R-:W-:-:S04]  /*10420*/  FADD.FTZ R184, R184, R215 ;  /* 0x000000d7b8b87221 */ /* 0x000fc80000010000 */
[----:B0-----:R-:W-:-:S05]  /*10430*/  FADD.FTZ R0, R184, R109 ;  /* 0x0000006db8007221 */ /* 0x001fca0000010000 */
[----:B------:R0:W-:Y:S01]  /*10440*/  STL [R1+0x10], R0 ;  /* 0x0000100001007387 */ /* 0x0001e20000100800 */
[----:B-1----:R-:W-:Y:S01]  /*10450*/  ISETP.GE.AND P0, PT, R146, R27, PT ;  /* 0x0000001b9200720c */ /* 0x002fe20003f06270 */
[----:B------:R-:W-:Y:S01]  /*10460*/  UIADD3 UR7, UR9, UR38, URZ ;  /* 0x0000002609077290 */ /* 0x000fe2000fffe03f */
[----:B------:R-:W-:Y:S11]  /*10470*/  BSSY B0, `(.L_x_563) ;  /* 0x0000010000007945 */ /* 0x000ff60003800000 */
[----:B------:R-:W-:Y:S05]  /*10480*/  @P0 BRA `(.L_x_564) ;  /* 0x000000e000000947 */ /* 0x000fea0003800000 */
[----:B0-----:R-:W-:Y:S01]  /*10490*/  MOV R5, UR12 ;  /* 0x0000000c00057c02 */ /* 0x001fe20008000f00 */
        /* <DEDUP_REMOVED lines=13> */
.L_x_564:
[----:B0-----:R-:W-:Y:S05]  /*10570*/  BSYNC B0 ;  /* 0x0000000000007941 */ /* 0x001fea0003800000 */
.L_x_563:
[----:B------:R-:W-:Y:S01]  /*10580*/  ULDC.64 UR34, c[0x0][0x300] ;  /* 0x0000c00000227ab9 */ /* 0x000fe20000000a00 */
[----:B------:R-:W-:Y:S01]  /*10590*/  SHF.L.U32 R2, R146, 0x1, RZ ;  /* 0x0000000192027819 */ /* 0x000fe200000006ff */
[----:B------:R-:W-:Y:S01]  /*105a0*/  UMOV UR9, UR7 ;  /* 0x0000000700097c82 */ /* 0x000fe20008000000 */
[----:B------:R-:W-:Y:S01]  /*105b0*/  SHF.R.S32.HI R0, RZ, 0x1f, R146 ;  /* 0x0000001fff007819 */ /* 0x000fe20000011492 */
[----:B------:R-:W-:Y:S01]  /*105c0*/  UIMAD.WIDE.U32 UR8, UR10, UR34, UR8 ;  /* 0x000000220a0872a5 */ /* 0x000fe2000f8e0008 */
[----:B------:R-:W-:Y:S01]  /*105d0*/  IADD3 R2, P0, R2, -0xfc0, RZ ;  /* 0xfffff04002027810 */ /* 0x000fe20007f1e0ff */
[----:B------:R-:W-:Y:S01]  /*105e0*/  UIMAD UR34, UR11, UR34, URZ ;  /* 0x000000220b2272a4 */ /* 0x000fe2000f8e023f */
[----:B------:R-:W-:Y:S01]  /*105f0*/  SHF.L.U64.HI R0, R146, 0x1, R0 ;  /* 0x0000000192007819 */ /* 0x000fe20000010200 */
[----:B------:R-:W-:Y:S01]  /*10600*/  UIADD3 UR26, UP0, UR26, UR8, URZ ;  /* 0x000000081a1a7290 */ /* 0x000fe2000ff1e03f */
[-C--:B------:R-:W-:Y:S01]  /*10610*/  ISETP.GE.AND P3, PT, R20, R27.reuse, PT ;  /* 0x0000001b1400720c */ /* 0x080fe20003f66270 */
[----:B------:R-:W-:Y:S01]  /*10620*/  UIMAD UR8, UR10, UR35, UR34 ;  /* 0x000000230a0872a4 */ /* 0x000fe2000f8e0222 */
[----:B------:R-:W-:Y:S01]  /*10630*/  IADD3.X R0, R0, -0x1, RZ, P0, !PT ;  /* 0xffffffff00007810 */ /* 0x000fe200007fe4ff */
[----:B------:R-:W-:Y:S01]  /*10640*/  UIADD3 UR22, UP1, UR22, -0x2000, URZ ;  /* 0xffffe00016167890 */ /* 0x000fe2000ff3e03f */
[----:B------:R-:W-:Y:S01]  /*10650*/  IADD3 R2, P0, R2, c[0x0][0x340], RZ ;  /* 0x0000d00002027a10 */ /* 0x000fe20007f1e0ff */
[----:B------:R-:W-:Y:S01]  /*10660*/  UIADD3.X UR8, UR27, UR8, UR9, UP0, !UPT ;  /* 0x000000081b087290 */ /* 0x000fe200087fe409 */
[----:B------:R-:W-:Y:S01]  /*10670*/  MOV R3, UR26 ;  /* 0x0000001a00037c02 */ /* 0x000fe20008000f00 */
[----:B------:R-:W-:Y:S01]  /*10680*/  UISETP.GT.AND UP0, UPT, UR24, 0x1, UPT ;  /* 0x000000011800788c */ /* 0x000fe2000bf04270 */
[----:B------:R-:W-:Y:S01]  /*10690*/  IADD3.X R0, R0, c[0x0][0x344], RZ, P0, !PT ;  /* 0x0000d10000007a10 */ /* 0x000fe200007fe4ff */
[----:B------:R-:W-:Y:S01]  /*106a0*/  UIADD3 UR16, UP2, UR16, -0x1000, URZ ;  /* 0xfffff00010107890 */ /* 0x000fe2000ff5e03f */
[C---:B------:R-:W-:Y:S01]  /*106b0*/  LEA R2, P0, R3.reuse, R2, 0x1 ;  /* 0x0000000203027211 */ /* 0x040fe200078008ff */
[----:B------:R-:W-:Y:S01]  /*106c0*/  UIADD3 UR18, UP3, UR18, -0x1000, URZ ;  /* 0xfffff00012127890 */ /* 0x000fe2000ff7e03f */
[----:B------:R-:W-:Y:S01]  /*106d0*/  MOV R4, UR8 ;  /* 0x0000000800047c02 */ /* 0x000fe20008000f00 */
[----:B------:R-:W-:Y:S01]  /*106e0*/  UIADD3 UR20, UP4, UR20, -0x1000, URZ ;  /* 0xfffff00014147890 */ /* 0x000fe2000ff9e03f */
[-C--:B------:R-:W-:Y:S01]  /*106f0*/  ISETP.GE.AND P4, PT, R22, R27.reuse, PT ;  /* 0x0000001b1600720c */ /* 0x080fe20003f86270 */
[----:B------:R-:W-:Y:S01]  /*10700*/  UIADD3 UR6, UR6, 0x1, URZ ;  /* 0x0000000106067890 */ /* 0x000fe2000fffe03f */
[----:B------:R-:W-:Y:S01]  /*10710*/  LEA.HI.X R3, R3, R0, R4, 0x1, P0 ;  /* 0x0000000003037211 */ /* 0x000fe200000f0c04 */
[----:B------:R-:W-:Y:S01]  /*10720*/  UIADD3.X UR23, UR23, -0x1, URZ, UP1, !UPT ;  /* 0xffffffff17177890 */ /* 0x000fe20008ffe43f */
[-C--:B------:R-:W-:Y:S01]  /*10730*/  ISETP.GE.AND P5, PT, R24, R27.reuse, PT ;  /* 0x0000001b1800720c */ /* 0x080fe20003fa6270 */
[----:B------:R-:W-:Y:S01]  /*10740*/  UIADD3.X UR17, UR17, -0x1, URZ, UP2, !UPT ;  /* 0xffffffff11117890 */ /* 0x000fe200097fe43f */
[-C--:B------:R-:W-:Y:S01]  /*10750*/  ISETP.GE.AND P6, PT, R26, R27.reuse, PT ;  /* 0x0000001b1a00720c */ /* 0x080fe20003fc6270 */
[----:B------:R0:W-:Y:S01]  /*10760*/  @!P3 STG.E.U16 [R2.64], R9 ;  /* 0x000000090200b986 */ /* 0x0001e2000c101520 */
[-C--:B------:R-:W-:Y:S01]  /*10770*/  ISETP.GE.AND P1, PT, R30, R27.reuse, PT ;  /* 0x0000001b1e00720c */ /* 0x080fe20003f26270 */
[----:B------:R-:W-:Y:S01]  /*10780*/  UIADD3.X UR19, UR19, -0x1, URZ, UP3, !UPT ;  /* 0xffffffff13137890 */ /* 0x000fe20009ffe43f */
[-C--:B------:R-:W-:Y:S01]  /*10790*/  ISETP.GE.AND P2, PT, R32, R27.reuse, PT ;  /* 0x0000001b2000720c */ /* 0x080fe20003f46270 */
[----:B------:R-:W-:Y:S01]  /*107a0*/  UIADD3.X UR21, UR21, -0x1, URZ, UP4, !UPT ;  /* 0xffffffff15157890 */ /* 0x000fe2000a7fe43f */
[-C--:B------:R-:W-:Y:S01]  /*107b0*/  ISETP.GE.AND P3, PT, R34, R27.reuse, PT ;  /* 0x0000001b2200720c */ /* 0x080fe20003f66270 */
[----:B------:R0:W-:Y:S01]  /*107c0*/  @!P4 STG.E.U16 [R2.64+0x40], R11 ;  /* 0x0000400b0200c986 */ /* 0x0001e2000c101520 */
[----:B------:R-:W-:-:S02]  /*107d0*/  ISETP.GE.AND P0, PT, R28, R27, PT ;  /* 0x0000001b1c00720c */ /* 0x000fc40003f06270 */
[-C--:B------:R-:W-:Y:S01]  /*107e0*/  ISETP.GE.AND P4, PT, R36, R27.reuse, PT ;  /* 0x0000001b2400720c */ /* 0x080fe20003f86270 */
        /* <DEDUP_REMOVED lines=20> */
[----:B0----5:R-:W-:Y:S01]  /*10930*/  @!P0 CALL.REL.NOINC `(.L_x_453) ;  /* 0x0000001000008944 */ /* 0x021fe20003c00000 */
[----:B------:R-:W-:Y:S05]  /*10940*/  BRA `(.L_x_565) ;  /* 0xffff012000007947 */ /* 0x000fea000383ffff */
.L_x_453:
        /* <DEDUP_REMOVED lines=35> */
.L_x_567:
[----:B-1----:R-:W-:Y:S05]  /*10b80*/  BSYNC B0 ;  /* 0x0000000000007941 */ /* 0x002fea0003800000 */
.L_x_566:
[----:B------:R-:W-:Y:S01]  /*10b90*/  BSSY B0, `(.L_x_568) ;  /* 0x0000023000007945 */ /* 0x000fe20003800000 */
[----:B------:R-:W-:Y:S05]  /*10ba0*/  @!P0 BRA `(.L_x_569) ;  /* 0x0000020000008947 */ /* 0x000fea0003800000 */
[----:B------:R-:W3:Y:S04]  /*10bb0*/  LDL.LU R2, [R1+0x10] ;  /* 0x0000100001027983 */ /* 0x000ee80000300800 */
        /* <DEDUP_REMOVED lines=31> */
.L_x_569:
[----:B------:R-:W3:Y:S02]  /*10db0*/  S2R R11, SR_TID.X ;  /* 0x00000000000b7919 */ /* 0x000ee40000002100 */
.L_x_570:
[----:B-1----:R-:W-:Y:S05]  /*10dc0*/  BSYNC B0 ;  /* 0x0000000000007941 */ /* 0x002fea0003800000 */
.L_x_568:
        /* <DEDUP_REMOVED lines=12> */
.L_x_571:
        /* <DEDUP_REMOVED lines=32> */
.L_x_464:
[----:B------:R-:W-:Y:S01]  /*11090*/  HFMA2.MMA R68, -RZ, RZ, 0, 5.9604644775390625e-08 ;  /* 0x00000001ff447435 */ /* 0x000fe200000001ff */
[----:B------:R-:W-:-:S02]  /*110a0*/  MOV R71, R73 ;  /* 0x0000004900477202 */ /* 0x000fc40000000f00 */
[----:B------:R-:W-:Y:S02]  /*110b0*/  MOV R69, RZ ;  /* 0x000000ff00457202 */ /* 0x000fe40000000f00 */
[----:B------:R-:W-:Y:S02]  /*110c0*/  MOV R66, 0xffffffff ;  /* 0xffffffff00427802 */ /* 0x000fe40000000f00 */
[----:B------:R-:W-:Y:S02]  /*110d0*/  MOV R64, 0x110f0 ;  /* 0x000110f000407802 */ /* 0x000fe40000000f00 */
[----:B------:R-:W-:Y:S05]  /*110e0*/  CALL.REL.NOINC `($__internal_17_$__cuda_sm70_shflsync_up) ;  /* 0x00001dd000007944 */ /* 0x000fea0003c00000 */
[----:B-1----:R-:W-:Y:S01]  /*110f0*/  MOV R70, R66 ;  /* 0x0000004200467202 */ /* 0x002fe20000000f00 */
[----:B0-----:R-:W-:Y:S05]  /*11100*/  BRA `(.L_x_572) ;  /* 0xffff77b000007947 */ /* 0x001fea000383ffff */
.L_x_465:
[----:B------:R-:W-:Y:S01]  /*11110*/  HFMA2.MMA R68, -RZ, RZ, 0, 5.9604644775390625e-08 ;  /* 0x00000001ff447435 */ /* 0x000fe200000001ff */
[----:B------:R-:W-:Y:S02]  /*11120*/  MOV R71, R67 ;  /* 0x0000004300477202 */ /* 0x000fe40000000f00 */
[----:B------:R-:W-:Y:S02]  /*11130*/  MOV R69, RZ ;  /* 0x000000ff00457202 */ /* 0x000fe40000000f00 */
[----:B------:R-:W-:-:S02]  /*11140*/  MOV R66, 0xffffffff ;  /* 0xffffffff00427802 */ /* 0x000fc40000000f00 */
[----:B------:R-:W-:Y:S02]  /*11150*/  MOV R64, 0x11170 ;  /* 0x0001117000407802 */ /* 0x000fe40000000f00 */
[----:B01----:R-:W-:Y:S05]  /*11160*/  CALL.REL.NOINC `($__internal_17_$__cuda_sm70_shflsync_up) ;  /* 0x00001d5000007944 */ /* 0x003fea0003c00000 */
[----:B0-----:R-:W-:Y:S01]  /*11170*/  HFMA2.MMA R68, -RZ, RZ, 0, 5.9604644775390625e-08 ;  /* 0x00000001ff447435 */ /* 0x001fe200000001ff */
[----:B-1----:R-:W-:Y:S02]  /*11180*/  MOV R72, R66 ;  /* 0x0000004200487202 */ /* 0x002fe40000000f00 */
[----:B------:R-:W-:Y:S02]  /*11190*/  MOV R71, R78 ;  /* 0x0000004e00477202 */ /* 0x000fe40000000f00 */
[----:B------:R-:W-:Y:S02]  /*111a0*/  MOV R69, RZ ;  /* 0x000000ff00457202 */ /* 0x000fe40000000f00 */
[----:B------:R-:W-:Y:S02]  /*111b0*/  MOV R66, 0xffffffff ;  /* 0xffffffff00427802 */ /* 0x000fe40000000f00 */
[----:B------:R-:W-:Y:S02]  /*111c0*/  MOV R64, 0x111e0 ;  /* 0x000111e000407802 */ /* 0x000fe40000000f00 */
[----:B------:R-:W-:Y:S05]  /*111d0*/  CALL.REL.NOINC `($__internal_17_$__cuda_sm70_shflsync_up) ;  /* 0x00001ce000007944 */ /* 0x000fea0003c00000 */
[----:B0-----:R-:W-:Y:S01]  /*111e0*/  HFMA2.MMA R68, -RZ, RZ, 0, 5.9604644775390625e-08 ;  /* 0x00000001ff447435 */ /* 0x001fe200000001ff */
[----:B-1----:R-:W-:-:S02]  /*111f0*/  MOV R74, R66 ;  /* 0x00000042004a7202 */ /* 0x002fc40000000f00 */
[----:B------:R-:W-:Y:S02]  /*11200*/  MOV R71, R79 ;  /* 0x0000004f00477202 */ /* 0x000fe40000000f00 */
[----:B------:R-:W-:Y:S02]  /*11210*/  MOV R69, RZ ;  /* 0x000000ff00457202 */ /* 0x000fe40000000f00 */
[----:B------:R-:W-:Y:S02]  /*11220*/  MOV R66, 0xffffffff ;  /* 0xffffffff00427802 */ /* 0x000fe40000000f00 */
[----:B------:R-:W-:Y:S02]  /*11230*/  MOV R64, 0x11250 ;  /* 0x0001125000407802 */ /* 0x000fe40000000f00 */
[----:B------:R-:W-:Y:S05]  /*11240*/  CALL.REL.NOINC `($__internal_17_$__cuda_sm70_shflsync_up) ;  /* 0x00001c7000007944 */ /* 0x000fea0003c00000 */
[----:B-1----:R-:W-:Y:S01]  /*11250*/  FMUL.FTZ R64, R67, R66 ;  /* 0x0000004243407220 */ /* 0x002fe20000410000 */
[----:B------:R-:W-:Y:S01]  /*11260*/  ISETP.GE.AND P0, PT, R147, 0x1, PT ;  /* 0x000000019300780c */ /* 0x000fe20003f06270 */
[-C--:B0-----:R-:W-:Y:S01]  /*11270*/  FMUL.FTZ R68, R67, R74.reuse ;  /* 0x0000004a43447220 */ /* 0x081fe20000410000 */
[----:B------:R-:W-:Y:S01]  /*11280*/  MOV R69, RZ ;  /* 0x000000ff00457202 */ /* 0x000fe20000000f00 */
[----:B------:R-:W-:-:S02]  /*11290*/  FFMA.FTZ R65, R73, R74, -R64 ;  /* 0x0000004a49417223 */ /* 0x000fc40000010840 */
[----:B------:R-:W-:Y:S02]  /*112a0*/  FMUL.FTZ R64, R67, R72 ;  /* 0x0000004843407220 */ /* 0x000fe40000410000 */
[C---:B------:R-:W-:Y:S01]  /*112b0*/  FFMA.FTZ R68, R73.reuse, R66, R68 ;  /* 0x0000004249447223 */ /* 0x040fe20000010044 */
[----:B------:R-:W-:Y:S01]  /*112c0*/  MOV R66, 0xffffffff ;  /* 0xffffffff00427802 */ /* 0x000fe20000000f00 */
[-C--:B------:R-:W-:Y:S02]  /*112d0*/  FFMA.FTZ R64, R73, R70.reuse, -R64 ;  /* 0x0000004649407223 */ /* 0x080fe40000010840 */
[----:B------:R-:W-:Y:S02]  /*112e0*/  FMUL.FTZ R70, R67, R70 ;  /* 0x0000004643467220 */ /* 0x000fe40000410000 */
[----:B------:R-:W-:Y:S02]  /*112f0*/  FADD.FTZ R68, R79, R68 ;  /* 0x000000444f447221 */ /* 0x000fe40000010000 */
[C---:B------:R-:W-:Y:S01]  /*11300*/  FFMA.FTZ R70, R73.reuse, R72, R70 ;  /* 0x0000004849467223 */ /* 0x040fe20000010046 */
[----:B------:R-:W-:Y:S01]  /*11310*/  FSEL R73, R73, R64, !P0 ;  /* 0x0000004049497208 */ /* 0x000fe20004000000 */
[----:B------:R-:W-:Y:S01]  /*11320*/  FADD.FTZ R65, R78, R65 ;  /* 0x000000414e417221 */ /* 0x000fe20000010000 */
[----:B------:R-:W-:Y:S01]  /*11330*/  FSEL R79, R79, R68, !P0 ;  /* 0x000000444f4f7208 */ /* 0x000fe20004000000 */
[----:B------:R-:W-:Y:S01]  /*11340*/  HFMA2.MMA R68, -RZ, RZ, 0, 1.1920928955078125e-07 ;  /* 0x00000002ff447435 */ /* 0x000fe200000001ff */
[----:B------:R-:W-:-:S02]  /*11350*/  FSEL R67, R67, R70, !P0 ;  /* 0x0000004643437208 */ /* 0x000fc40004000000 */
[----:B------:R-:W-:Y:S02]  /*11360*/  FSEL R78, R78, R65, !P0 ;  /* 0x000000414e4e7208 */ /* 0x000fe40004000000 */
[----:B------:R-:W-:Y:S02]  /*11370*/  MOV R71, R73 ;  /* 0x0000004900477202 */ /* 0x000fe40000000f00 */
[----:B------:R-:W-:Y:S02]  /*11380*/  MOV R64, 0x113a0 ;  /* 0x000113a000407802 */ /* 0x000fe40000000f00 */
[----:B------:R-:W-:Y:S05]  /*11390*/  CALL.REL.NOINC `($__internal_17_$__cuda_sm70_shflsync_up) ;  /* 0x00001b2000007944 */ /* 0x000fea0003c00000 */
[----:B0-----:R-:W-:Y:S01]  /*113a0*/  HFMA2.MMA R68, -RZ, RZ, 0, 1.1920928955078125e-07 ;  /* 0x00000002ff447435 */ /* 0x001fe200000001ff */
[----:B-1----:R-:W-:Y:S02]  /*113b0*/  MOV R70, R66 ;  /* 0x0000004200467202 */ /* 0x002fe40000000f00 */
[----:B------:R-:W-:Y:S02]  /*113c0*/  MOV R71, R67 ;  /* 0x0000004300477202 */ /* 0x000fe40000000f00 */
[----:B------:R-:W-:Y:S02]  /*113d0*/  MOV R69, RZ ;  /* 0x000000ff00457202 */ /* 0x000fe40000000f00 */
[----:B------:R-:W-:-:S02]  /*113e0*/  MOV R66, 0xffffffff ;  /* 0xffffffff00427802 */ /* 0x000fc40000000f00 */
[----:B------:R-:W-:Y:S02]  /*113f0*/  MOV R64, 0x11410 ;  /* 0x0001141000407802 */ /* 0x000fe40000000f00 */
[----:B------:R-:W-:Y:S05]  /*11400*/  CALL.REL.NOINC `($__internal_17_$__cuda_sm70_shflsync_up) ;  /* 0x00001ab000007944 */ /* 0x000fea0003c00000 */
[----:B0-----:R-:W-:Y:S01]  /*11410*/  HFMA2.MMA R68, -RZ, RZ, 0, 1.1920928955078125e-07 ;  /* 0x00000002ff447435 */ /* 0x001fe200000001ff */
[----:B-1----:R-:W-:Y:S02]  /*11420*/  MOV R72, R66 ;  /* 0x0000004200487202 */ /* 0x002fe40000000f00 */
[----:B------:R-:W-:Y:S02]  /*11430*/  MOV R71, R78 ;  /* 0x0000004e00477202 */ /* 0x000fe40000000f00 */
[----:B------:R-:W-:Y:S02]  /*11440*/  MOV R69, RZ ;  /* 0x000000ff00457202 */ /* 0x000fe40000000f00 */
[----:B------:R-:W-:Y:S02]  /*11450*/  MOV R66, 0xffffffff ;  /* 0xffffffff00427802 */ /* 0x000fe40000000f00 */
[----:B------:R-:W-:Y:S02]  /*11460*/  MOV R64, 0x11480 ;  /* 0x0001148000407802 */ /* 0x000fe40000000f00 */
[----:B------:R-:W-:Y:S05]  /*11470*/  CALL.REL.NOINC `($__internal_17_$__cuda_sm70_shflsync_up) ;  /* 0x00001a4000007944 */ /* 0x000fea0003c00000 */
[----:B0-----:R-:W-:Y:S01]  /*11480*/  HFMA2.MMA R68, -RZ, RZ, 0, 1.1920928955078125e-07 ;  /* 0x00000002ff447435 */ /* 0x001fe200000001ff */
[----:B-1----:R-:W-:-:S02]  /*11490*/  MOV R74, R66 ;  /* 0x00000042004a7202 */ /* 0x002fc40000000f00 */
[----:B------:R-:W-:Y:S02]  /*114a0*/  MOV R71, R79 ;  /* 0x0000004f00477202 */ /* 0x000fe40000000f00 */
[----:B------:R-:W-:Y:S02]  /*114b0*/  MOV R69, RZ ;  /* 0x000000ff00457202 */ /* 0x000fe40000000f00 */
[----:B------:R-:W-:Y:S02]  /*114c0*/  MOV R66, 0xffffffff ;  /* 0xffffffff00427802 */ /* 0x000fe40000000f00 */
[----:B------:R-:W-:Y:S02]  /*114d0*/  MOV R64, 0x114f0 ;  /* 0x000114f000407802 */ /* 0x000fe40000000f00 */
[----:B------:R-:W-:Y:S05]  /*114e0*/  CALL.REL.NOINC `($__internal_17_$__cuda_sm70_shflsync_up) ;  /* 0x000019d000007944 */ /* 0x000fea0003c00000 */
[----:B------:R-:W-:Y:S01]  /*114f0*/  ISETP.GE.AND P0, PT, R147, 0x2, PT ;  /* 0x000000029300780c */ /* 0x000fe20003f06270 */
[----:B------:R-:W-:Y:S01]  /*11500*/  FMUL.FTZ R65, R74, R67 ;  /* 0x000000434a417220 */ /* 0x000fe20000410000 */
[----:B0-----:R-:W-:Y:S01]  /*11510*/  HFMA2.MMA R68, -RZ, RZ, 0, 2.384185791015625e-07 ;  /* 0x00000004ff447435 */ /* 0x001fe200000001ff */
[-C--:B-1----:R-:W-:Y:S02]  /*11520*/  FMUL.FTZ R64, R67, R66.reuse ;  /* 0x0000004243407220 */ /* 0x082fe40000410000 */
[----:B------:R-:W-:-:S02]  /*11530*/  FFMA.FTZ R66, R73, R66, R65 ;  /* 0x0000004249427223 */ /* 0x000fc40000010041 */
[----:B------:R-:W-:Y:S02]  /*11540*/  FFMA.FTZ R69, R74, R73, -R64 ;  /* 0x000000494a457223 */ /* 0x000fe40000010840 */
[-C--:B------:R-:W-:Y:S02]  /*11550*/  FMUL.FTZ R65, R70, R67.reuse ;  /* 0x0000004346417220 */ /* 0x080fe40000410000 */
[C---:B------:R-:W-:Y:S02]  /*11560*/  FMUL.FTZ R64, R72.reuse, R67 ;  /* 0x0000004348407220 */ /* 0x040fe40000410000 */
[-C--:B------:R-:W-:Y:S02]  /*11570*/  FFMA.FTZ R72, R72, R73.reuse, R65 ;  /* 0x0000004948487223 */ /* 0x080fe40000010041 */
[----:B------:R-:W-:Y:S01]  /*11580*/  @P0 FFMA.FTZ R73, R70, R73, -R64 ;  /* 0x0000004946490223 */ /* 0x000fe20000010840 */
[----:B------:R-:W-:Y:S01]  /*11590*/  MOV R64, 0x11610 ;  /* 0x0001161000407802 */ /* 0x000fe20000000f00 */
[----:B------:R-:W-:Y:S01]  /*115a0*/  @P0 FADD.FTZ R79, R79, R66 ;  /* 0x000000424f4f0221 */ /* 0x000fe20000010000 */
[----:B------:R-:W-:Y:S01]  /*115b0*/  FSEL R67, R67, R72, !P0 ;  /* 0x0000004843437208 */ /* 0x000fe20004000000 */
[----:B------:R-:W-:Y:S01]  /*115c0*/  @P0 FADD.FTZ R78, R78, R69 ;  /* 0x000000454e4e0221 */ /* 0x000fe20000010000 */
[----:B------:R-:W-:-:S02]  /*115d0*/  MOV R69, RZ ;  /* 0x000000ff00457202 */ /* 0x000fc40000000f00 */
[----:B------:R-:W-:Y:S02]  /*115e0*/  MOV R66, 0xffffffff ;  /* 0xffffffff00427802 */ /* 0x000fe40000000f00 */
[----:B------:R-:W-:Y:S02]  /*115f0*/  MOV R71, R73 ;  /* 0x0000004900477202 */ /* 0x000fe40000000f00 */
[----:B------:R-:W-:Y:S05]  /*11600*/  CALL.REL.NOINC `($__internal_17_$__cuda_sm70_shflsync_up) ;  /* 0x000018b000007944 */ /* 0x000fea0003c00000 */
[----:B0-----:R-:W-:Y:S01]  /*11610*/  HFMA2.MMA R68, -RZ, RZ, 0, 2.384185791015625e-07 ;  /* 0x00000004ff447435 */ /* 0x001fe200000001ff */
[----:B-1----:R-:W-:Y:S02]  /*11620*/  MOV R70, R66 ;  /* 0x0000004200467202 */ /* 0x002fe40000000f00 */
[----:B------:R-:W-:Y:S02]  /*11630*/  MOV R71, R67 ;  /* 0x0000004300477202 */ /* 0x000fe40000000f00 */
[----:B------:R-:W-:Y:S02]  /*11640*/  MOV R69, RZ ;  /* 0x000000ff00457202 */ /* 0x000fe40000000f00 */
[----:B------:R-:W-:Y:S02]  /*11650*/  MOV R66, 0xffffffff ;  /* 0xffffffff00427802 */ /* 0x000fe40000000f00 */
[----:B------:R-:W-:-:S02]  /*11660*/  MOV R64, 0x11680 ;  /* 0x0001168000407802 */ /* 0x000fc40000000f00 */
[----:B------:R-:W-:Y:S05]  /*11670*/  CALL.REL.NOINC `($__internal_17_$__cuda_sm70_shflsync_up) ;  /* 0x0000184000007944 */ /* 0x000fea0003c00000 */
[----:B0-----:R-:W-:Y:S01]  /*11680*/  HFMA2.MMA R68, -RZ, RZ, 0, 2.384185791015625e-07 ;  /* 0x00000004ff447435 */ /* 0x001fe200000001ff */
[----:B-1----:R-:W-:-:S02]  /*11690*/  MOV R72, R66 ;  /* 0x0000004200487202 */ /* 0x002fc40000000f00 */
[----:B------:R-:W-:Y:S02]  /*116a0*/  MOV R71, R78 ;  /* 0x0000004e00477202 */ /* 0x000fe40000000f00 */
[----:B------:R-:W-:Y:S02]  /*116b0*/  MOV R69, RZ ;  /* 0x000000ff00457202 */ /* 0x000fe40000000f00 */
[----:B------:R-:W-:Y:S02]  /*116c0*/  MOV R66, 0xffffffff ;  /* 0xffffffff00427802 */ /* 0x000fe40000000f00 */
[----:B------:R-:W-:Y:S02]  /*116d0*/  MOV R64, 0x116f0 ;  /* 0x000116f000407802 */ /* 0x000fe40000000f00 */
[----:B------:R-:W-:Y:S05]  /*116e0*/  CALL.REL.NOINC `($__internal_17_$__cuda_sm70_shflsync_up) ;  /* 0x000017d000007944 */ /* 0x000fea0003c00000 */
[----:B0-----:R-:W-:Y:S01]  /*116f0*/  HFMA2.MMA R68, -RZ, RZ, 0, 2.384185791015625e-07 ;  /* 0x00000004ff447435 */ /* 0x001fe200000001ff */
[----:B-1----:R-:W-:Y:S02]  /*11700*/  MOV R74, R66 ;  /* 0x00000042004a7202 */ /* 0x002fe40000000f00 */
[----:B------:R-:W-:Y:S02]  /*11710*/  MOV R71, R79 ;  /* 0x0000004f00477202 */ /* 0x000fe40000000f00 */
[----:B------:R-:W-:-:S02]  /*11720*/  MOV R69, RZ ;  /* 0x000000ff00457202 */ /* 0x000fc40000000f00 */
[----:B------:R-:W-:Y:S02]  /*11730*/  MOV R66, 0xffffffff ;  /* 0xffffffff00427802 */ /* 0x000fe40000000f00 */
[----:B------:R-:W-:Y:S02]  /*11740*/  MOV R64, 0x11760 ;  /* 0x0001176000407802 */ /* 0x000fe40000000f00 */
[----:B------:R-:W-:Y:S05]  /*11750*/  CALL.REL.NOINC `($__internal_17_$__cuda_sm70_shflsync_up) ;  /* 0x0000176000007944 */ /* 0x000fea0003c00000 */
[----:B------:R-:W-:Y:S01]  /*11760*/  ISETP.GE.AND P0, PT, R147, 0x4, PT ;  /* 0x000000049300780c */ /* 0x000fe20003f06270 */
[C---:B------:R-:W-:Y:S01]  /*11770*/  FMUL.FTZ R65, R74.reuse, R67 ;  /* 0x000000434a417220 */ /* 0x040fe20000410000 */
[----:B0-----:R-:W-:Y:S01]  /*11780*/  HFMA2.MMA R68, -RZ, RZ, 0, 4.76837158203125e-07 ;  /* 0x00000008ff447435 */ /* 0x001fe200000001ff */
[-C--:B-1----:R-:W-:Y:S02]  /*11790*/  FMUL.FTZ R64, R67, R66.reuse ;  /* 0x0000004243407220 */ /* 0x082fe40000410000 */
[----:B------:R-:W-:Y:S02]  /*117a0*/  FFMA.FTZ R66, R73, R66, R65 ;  /* 0x0000004249427223 */ /* 0x000fe40000010041 */
[----:B------:R-:W-:Y:S02]  /*117b0*/  FFMA.FTZ R69, R74, R73, -R64 ;  /* 0x000000494a457223 */ /* 0x000fe40000010840 */
[----:B------:R-:W-:-:S02]  /*117c0*/  FMUL.FTZ R65, R70, R67 ;  /* 0x0000004346417220 */ /* 0x000fc40000410000 */
[C---:B------:R-:W-:Y:S02]  /*117d0*/  FMUL.FTZ R64, R72.reuse, R67 ;  /* 0x0000004348407220 */ /* 0x040fe40000410000 */
[-C--:B------:R-:W-:Y:S02]  /*117e0*/  FFMA.FTZ R72, R72, R73.reuse, R65 ;  /* 0x0000004948487223 */ /* 0x080fe40000010041 */
[----:B------:R-:W-:Y:S01]  /*117f0*/  @P0 FFMA.FTZ R73, R70, R73, -R64 ;  /* 0x0000004946490223 */ /* 0x000fe20000010840 */
[----:B------:R-:W-:Y:S01]  /*11800*/  MOV R64, 0x11880 ;  /* 0x0001188000407802 */ /* 0x000fe20000000f00 */
[----:B------:R-:W-:Y:S01]  /*11810*/  @P0 FADD.FTZ R78, R78, R69 ;  /* 0x000000454e4e0221 */ /* 0x000fe20000010000 */
[----:B------:R-:W-:Y:S01]  /*11820*/  FSEL R67, R67, R72, !P0 ;  /* 0x0000004843437208 */ /* 0x000fe20004000000 */
[----:B------:R-:W-:Y:S01]  /*11830*/  @P0 FADD.FTZ R79, R79, R66 ;  /* 0x000000424f4f0221 */ /* 0x000fe20000010000 */
[----:B------:R-:W-:Y:S02]  /*11840*/  MOV R69, RZ ;  /* 0x000000ff00457202 */ /* 0x000fe40000000f00 */
[----:B------:R-:W-:-:S02]  /*11850*/  MOV R66, 0xffffffff ;  /* 0xffffffff00427802 */ /* 0x000fc40000000f00 */
[----:B------:R-:W-:Y:S02]  /*11860*/  MOV R71, R73 ;  /* 0x0000004900477202 */ /* 0x000fe40000000f00 */
[----:B------:R-:W-:Y:S05]  /*11870*/  CALL.REL.NOINC `($__internal_17_$__cuda_sm70_shflsync_up) ;  /* 0x0000164000007944 */ /* 0x000fea0003c00000 */
[----:B0-----:R-:W-:Y:S01]  /*11880*/  HFMA2.MMA R68, -RZ, RZ, 0, 4.76837158203125e-07 ;  /* 0x00000008ff447435 */ /* 0x001fe200000001ff */
[----:B-1----:R-:W-:Y:S02]  /*11890*/  MOV R70, R66 ;  /* 0x0000004200467202 */ /* 0x002fe40000000f00 */
[----:B------:R-:W-:Y:S02]  /*118a0*/  MOV R71, R67 ;  /* 0x0000004300477202 */ /* 0x000fe40000000f00 */
[----:B------:R-:W-:Y:S02]  /*118b0*/  MOV R69, RZ ;  /* 0x000000ff00457202 */ /* 0x000fe40000000f00 */
[----:B------:R-:W-:Y:S02]  /*118c0*/  MOV R66, 0xffffffff ;  /* 0xffffffff00427802 */ /* 0x000fe40000000f00 */
[----:B------:R-:W-:Y:S02]  /*118d0*/  MOV R64, 0x118f0 ;  /* 0x000118f000407802 */ /* 0x000fe40000000f00 */
[----:B------:R-:W-:Y:S05]  /*118e0*/  CALL.REL.NOINC `($__internal_17_$__cuda_sm70_shflsync_up) ;  /* 0x000015d000007944 */ /* 0x000fea0003c00000 */
[----:B0-----:R-:W-:Y:S01]  /*118f0*/  HFMA2.MMA R68, -RZ, RZ, 0, 4.76837158203125e-07 ;  /* 0x00000008ff447435 */ /* 0x001fe200000001ff */
[----:B-1----:R-:W-:-:S02]  /*11900*/  MOV R72, R66 ;  /* 0x0000004200487202 */ /* 0x002fc40000000f00 */
[----:B------:R-:W-:Y:S02]  /*11910*/  MOV R71, R78 ;  /* 0x0000004e00477202 */ /* 0x000fe40000000f00 */
[----:B------:R-:W-:Y:S02]  /*11920*/  MOV R69, RZ ;  /* 0x000000ff00457202 */ /* 0x000fe40000000f00 */
[----:B------:R-:W-:Y:S02]  /*11930*/  MOV R66, 0xffffffff ;  /* 0xffffffff00427802 */ /* 0x000fe40000000f00 */
[----:B------:R-:W-:Y:S02]  /*11940*/  MOV R64, 0x11960 ;  /* 0x0001196000407802 */ /* 0x000fe40000000f00 */
[----:B------:R-:W-:Y:S05]  /*11950*/  CALL.REL.NOINC `($__internal_17_$__cuda_sm70_shflsync_up) ;  /* 0x0000156000007944 */ /* 0x000fea0003c00000 */
[----:B0-----:R-:W-:Y:S01]  /*11960*/  HFMA2.MMA R68, -RZ, RZ, 0, 4.76837158203125e-07 ;  /* 0x00000008ff447435 */ /* 0x001fe200000001ff */
        /* <DEDUP_REMOVED lines=8> */
[----:B0-----:R-:W-:Y:S01]  /*119f0*/  HFMA2.MMA R68, -RZ, RZ, 0, 9.5367431640625e-07 ;  /* 0x00000010ff447435 */ /* 0x001fe200000001ff */
        /* <DEDUP_REMOVED lines=11> */
[----:B------:R-:W-:Y:S02]  /*11ab0*/  MOV R71, R73 ;  /* 0x0000004900477202 */ /* 0x000fe40000000f00 */
[----:B------:R-:W-:-:S02]  /*11ac0*/  MOV R69, RZ ;  /* 0x000000ff00457202 */ /* 0x000fc40000000f00 */
[----:B------:R-:W-:Y:S02]  /*11ad0*/  MOV R66, 0xffffffff ;  /* 0xffffffff00427802 */ /* 0x000fe40000000f00 */
[----:B------:R-:W-:Y:S02]  /*11ae0*/  MOV R77, R79 ;  /* 0x0000004f004d7202 */ /* 0x000fe40000000f00 */
[----:B------:R-:W-:Y:S02]  /*11af0*/  MOV R76, R78 ;  /* 0x0000004e004c7202 */ /* 0x000fe40000000f00 */
[----:B------:R-:W-:Y:S05]  /*11b00*/  CALL.REL.NOINC `($__internal_17_$__cuda_sm70_shflsync_up) ;  /* 0x000013b000007944 */ /* 0x000fea0003c00000 */
[----:B0-----:R-:W-:Y:S01]  /*11b10*/  HFMA2.MMA R68, -RZ, RZ, 0, 9.5367431640625e-07 ;  /* 0x00000010ff447435 */ /* 0x001fe200000001ff */
[----:B-1----:R-:W-:Y:S02]  /*11b20*/  MOV R72, R66 ;  /* 0x0000004200487202 */ /* 0x002fe40000000f00 */
[----:B------:R-:W-:Y:S02]  /*11b30*/  MOV R71, R67 ;  /* 0x0000004300477202 */ /* 0x000fe40000000f00 */
[----:B------:R-:W-:Y:S02]  /*11b40*/  MOV R69, RZ ;  /* 0x000000ff00457202 */ /* 0x000fe40000000f00 */
[----:B------:R-:W-:-:S02]  /*11b50*/  MOV R66, 0xffffffff ;  /* 0xffffffff00427802 */ /* 0x000fc40000000f00 */
[----:B------:R-:W-:Y:S02]  /*11b60*/  MOV R64, 0x11b80 ;  /* 0x00011b8000407802 */ /* 0x000fe40000000f00 */
[----:B------:R-:W-:Y:S05]  /*11b70*/  CALL.REL.NOINC `($__internal_17_$__cuda_sm70_shflsync_up) ;  /* 0x0000134000007944 */ /* 0x000fea0003c00000 */
[----:B0-----:R-:W-:Y:S01]  /*11b80*/  HFMA2.MMA R68, -RZ, RZ, 0, 9.5367431640625e-07 ;  /* 0x00000010ff447435 */ /* 0x001fe200000001ff */
[----:B-1----:R-:W-:Y:S02]  /*11b90*/  MOV R70, R66 ;  /* 0x0000004200467202 */ /* 0x002fe40000000f00 */
[----:B------:R-:W-:Y:S02]  /*11ba0*/  MOV R71, R78 ;  /* 0x0000004e00477202 */ /* 0x000fe40000000f00 */
[----:B------:R-:W-:Y:S02]  /*11bb0*/  MOV R69, RZ ;  /* 0x000000ff00457202 */ /* 0x000fe40000000f00 */
[----:B------:R-:W-:Y:S02]  /*11bc0*/  MOV R66, 0xffffffff ;  /* 0xffffffff00427802 */ /* 0x000fe40000000f00 */
[----:B------:R-:W-:Y:S02]  /*11bd0*/  MOV R64, 0x11bf0 ;  /* 0x00011bf000407802 */ /* 0x000fe40000000f00 */
[----:B------:R-:W-:Y:S05]  /*11be0*/  CALL.REL.NOINC `($__internal_17_$__cuda_sm70_shflsync_up) ;  /* 0x000012d000007944 */ /* 0x000fea0003c00000 */
[----:B0-----:R-:W-:Y:S01]  /*11bf0*/  HFMA2.MMA R68, -RZ, RZ, 0, 9.5367431640625e-07 ;  /* 0x00000010ff447435 */ /* 0x001fe200000001ff */
[----:B-1----:R-:W-:-:S02]  /*11c00*/  MOV R74, R66 ;  /* 0x00000042004a7202 */ /* 0x002fc40000000f00 */
[----:B------:R-:W-:Y:S02]  /*11c10*/  MOV R71, R79 ;  /* 0x0000004f00477202 */ /* 0x000fe40000000f00 */
[----:B------:R-:W-:Y:S02]  /*11c20*/  MOV R69, RZ ;  /* 0x000000ff00457202 */ /* 0x000fe40000000f00 */
[----:B------:R-:W-:Y:S02]  /*11c30*/  MOV R66, 0xffffffff ;  /* 0xffffffff00427802 */ /* 0x000fe40000000f00 */
[----:B------:R-:W-:Y:S02]  /*11c40*/  MOV R64, 0x11c60 ;  /* 0x00011c6000407802 */ /* 0x000fe40000000f00 */
[----:B------:R-:W-:Y:S05]  /*11c50*/  CALL.REL.NOINC `($__internal_17_$__cuda_sm70_shflsync_up) ;  /* 0x0000126000007944 */ /* 0x000fea0003c00000 */
[----:B01----:R-:W-:Y:S05]  /*11c60*/  BRA `(.L_x_573) ;  /* 0xffff70b000007947 */ /* 0x003fea000383ffff */
.L_x_470:
[----:B------:R-:W-:Y:S01]  /*11c70*/  HFMA2.MMA R68, -RZ, RZ, 0, 5.9604644775390625e-08 ;  /* 0x00000001ff447435 */ /* 0x000fe200000001ff */
[----:B------:R-:W-:Y:S02]  /*11c80*/  MOV R69, RZ ;  /* 0x000000ff00457202 */ /* 0x000fe40000000f00 */
[----:B-1----:R-:W-:Y:S02]  /*11c90*/  MOV R66, 0xffffffff ;  /* 0xffffffff00427802 */ /* 0x002fe40000000f00 */
[----:B------:R-:W-:-:S02]  /*11ca0*/  MOV R64, 0x11cc0 ;  /* 0x00011cc000407802 */ /* 0x000fc40000000f00 */
[----:B0-----:R-:W-:Y:S05]  /*11cb0*/  CALL.REL.NOINC `($__internal_17_$__cuda_sm70_shflsync_up) ;  /* 0x0000120000007944 */ /* 0x001fea0003c00000 */
[----:B0-----:R-:W-:Y:S01]  /*11cc0*/  HFMA2.MMA R68, -RZ, RZ, 0, 5.9604644775390625e-08 ;  /* 0x00000001ff447435 */ /* 0x001fe200000001ff */
[----:B-1----:R-:W-:-:S02]  /*11cd0*/  MOV R70, R66 ;  /* 0x0000004200467202 */ /* 0x002fc40000000f00 */
[----:B------:R-:W-:Y:S02]  /*11ce0*/  MOV R71, R67 ;  /* 0x0000004300477202 */ /* 0x000fe40000000f00 */
[----:B------:R-:W-:Y:S02]  /*11cf0*/  MOV R69, RZ ;  /* 0x000000ff00457202 */ /* 0x000fe40000000f00 */
[----:B------:R-:W-:Y:S02]  /*11d00*/  MOV R66, 0xffffffff ;  /* 0xffffffff00427802 */ /* 0x000fe40000000f00 */
[----:B------:R-:W-:Y:S02]  /*11d10*/  MOV R64, 0x11d30 ;  /* 0x00011d3000407802 */ /* 0x000fe40000000f00 */
[----:B------:R-:W-:Y:S05]  /*11d20*/  CALL.REL.NOINC `($__internal_17_$__cuda_sm70_shflsync_up) ;  /* 0x0000119000007944 */ /* 0x000fea0003c00000 */
[----:B0-----:R-:W-:Y:S01]  /*11d30*/  HFMA2.MMA R68, -RZ, RZ, 0, 5.9604644775390625e-08 ;  /* 0x00000001ff447435 */ /* 0x001fe200000001ff */
[----:B-1----:R-:W-:Y:S02]  /*11d40*/  MOV R67, R66 ;  /* 0x0000004200437202 */ /* 0x002fe40000000f00 */
[----:B------:R-:W-:Y:S02]  /*11d50*/  MOV R71, R76 ;  /* 0x0000004c00477202 */ /* 0x000fe40000000f00 */
[----:B------:R-:W-:-:S02]  /*11d60*/  MOV R69, RZ ;  /* 0x000000ff00457202 */ /* 0x000fc40000000f00 */
[----:B------:R-:W-:Y:S02]  /*11d70*/  MOV R66, 0xffffffff ;  /* 0xffffffff00427802 */ /* 0x000fe40000000f00 */
[----:B------:R-:W-:Y:S02]  /*11d80*/  MOV R64, 0x11da0 ;  /* 0x00011da000407802 */ /* 0x000fe40000000f00 */
[----:B------:R-:W-:Y:S05]  /*11d90*/  CALL.REL.NOINC `($__internal_17_$__cuda_sm70_shflsync_up) ;  /* 0x0000112000007944 */ /* 0x000fea0003c00000 */
[----:B0-----:R-:W-:Y:S01]  /*11da0*/  HFMA2.MMA R68, -RZ, RZ, 0, 5.9604644775390625e-08 ;  /* 0x00000001ff447435 */ /* 0x001fe200000001ff */
[----:B-1----:R-:W-:Y:S02]  /*11db0*/  MOV R76, R66 ;  /* 0x00000042004c7202 */ /* 0x002fe40000000f00 */
[----:B------:R-:W-:Y:S02]  /*11dc0*/  MOV R71, R77 ;  /* 0x0000004d00477202 */ /* 0x000fe40000000f00 */
[----:B------:R-:W-:Y:S02]  /*11dd0*/  MOV R69, RZ ;  /* 0x000000ff00457202 */ /* 0x000fe40000000f00 */
[----:B------:R-:W-:Y:S02]  /*11de0*/  MOV R66, 0xffffffff ;  /* 0xffffffff00427802 */ /* 0x000fe40000000f00 */
[----:B------:R-:W-:-:S02]  /*11df0*/  MOV R64, 0x11e10 ;  /* 0x00011e1000407802 */ /* 0x000fc40000000f00 */
[----:B------:R-:W-:Y:S05]  /*11e00*/  CALL.REL.NOINC `($__internal_17_$__cuda_sm70_shflsync_up) ;  /* 0x000010b000007944 */ /* 0x000fea0003c00000 */
[----:B-1----:R-:W-:Y:S01]  /*11e10*/  MOV R77, R66 ;  /* 0x00000042004d7202 */ /* 0x002fe20000000f00 */
[----:B------:R-:W-:Y:S01]  /*11e20*/  HFMA2.MMA R66, -RZ, RZ, 0, 0 ;  /* 0x00000000ff427435 */ /* 0x000fe200000001ff */
[----:B------:R-:W-:-:S02]  /*11e30*/  MOV R64, R60 ;  /* 0x0000003c00407202 */ /* 0x000fc40000000f00 */
[----:B------:R-:W-:Y:S02]  /*11e40*/  MOV R60, R70 ;  /* 0x00000046003c7202 */ /* 0x000fe40000000f00 */
[----:B------:R-:W-:Y:S02]  /*11e50*/  MOV R247, 0xffffffff ;  /* 0xffffffff00f77802 */ /* 0x000fe40000000f00 */
[----:B------:R-:W-:Y:S02]  /*11e60*/  MOV R65, 0x11e80 ;  /* 0x00011e8000417802 */ /* 0x000fe40000000f00 */
[----:B0-----:R-:W-:Y:S05]  /*11e70*/  CALL.REL.NOINC `($__internal_16_$__cuda_sm70_shflsync_idx_p) ;  /* 0x00000fd000007944 */ /* 0x001fea0003c00000 */
[----:B-1----:R-:W-:Y:S01]  /*11e80*/  MOV R72, R66 ;  /* 0x0000004200487202 */ /* 0x002fe20000000f00 */
[----:B------:R-:W-:Y:S01]  /*11e90*/  HFMA2.MMA R66, -RZ, RZ, 0, 0 ;  /* 0x00000000ff427435 */ /* 0x000fe200000001ff */
[----:B------:R-:W-:Y:S02]  /*11ea0*/  MOV R64, R61 ;  /* 0x0000003d00407202 */ /* 0x000fe40000000f00 */
[----:B------:R-:W-:Y:S02]  /*11eb0*/  MOV R247, 0xffffffff ;  /* 0xffffffff00f77802 */ /* 0x000fe40000000f00 */
[----:B------:R-:W-:-:S02]  /*11ec0*/  MOV R65, 0x11ee0 ;  /* 0x00011ee000417802 */ /* 0x000fc40000000f00 */
[----:B0-----:R-:W-:Y:S05]  /*11ed0*/  CALL.REL.NOINC `($__internal_16_$__cuda_sm70_shflsync_idx_p) ;  /* 0x00000f7000007944 */ /* 0x001fea0003c00000 */
[----:B-1----:R-:W-:Y:S01]  /*11ee0*/  MOV R73, R66 ;  /* 0x0000004200497202 */ /* 0x002fe20000000f00 */
[----:B------:R-:W-:Y:S01]  /*11ef0*/  HFMA2.MMA R66, -RZ, RZ, 0, 0 ;  /* 0x00000000ff427435 */ /* 0x000fe200000001ff */
[----:B------:R-:W-:-:S02]  /*11f00*/  MOV R64, R62 ;  /* 0x0000003e00407202 */ /* 0x000fc40000000f00 */
[----:B------:R-:W-:Y:S02]  /*11f10*/  MOV R247, 0xffffffff ;  /* 0xffffffff00f77802 */ /* 0x000fe40000000f00 */
[----:B------:R-:W-:Y:S02]  /*11f20*/  MOV R65, 0x11f40 ;  /* 0x00011f4000417802 */ /* 0x000fe40000000f00 */
[----:B0-----:R-:W-:Y:S05]  /*11f30*/  CALL.REL.NOINC `($__internal_16_$__cuda_sm70_shflsync_idx_p) ;  /* 0x00000f1000007944 */ /* 0x001fea0003c00000 */
[----:B-1----:R-:W-:Y:S01]  /*11f40*/  MOV R74, R66 ;  /* 0x00000042004a7202 */ /* 0x002fe20000000f00 */
[----:B------:R-:W-:Y:S01]  /*11f50*/  HFMA2.MMA R66, -RZ, RZ, 0, 0 ;  /* 0x00000000ff427435 */ /* 0x000fe200000001ff */
[----:B------:R-:W-:Y:S02]  /*11f60*/  MOV R64, R63 ;  /* 0x0000003f00407202 */ /* 0x000fe40000000f00 */
[----:B------:R-:W-:Y:S02]  /*11f70*/  MOV R247, 0xffffffff ;  /* 0xffffffff00f77802 */ /* 0x000fe40000000f00 */
[----:B------:R-:W-:Y:S02]  /*11f80*/  MOV R65, 0x11fa0 ;  /* 0x00011fa000417802 */ /* 0x000fe40000000f00 */
[----:B0-----:R-:W-:Y:S05]  /*11f90*/  CALL.REL.NOINC `($__internal_16_$__cuda_sm70_shflsync_idx_p) ;  /* 0x00000eb000007944 */ /* 0x001fea0003c00000 */
[----:B-1----:R-:W-:Y:S01]  /*11fa0*/  MOV R75, R66 ;  /* 0x00000042004b7202 */ /* 0x002fe20000000f00 */
[----:B0-----:R-:W-:Y:S05]  /*11fb0*/  BRA `(.L_x_574) ;  /* 0xffff704000007947 */ /* 0x001fea000383ffff */
.L_x_473:
[----:B------:R-:W-:Y:S01]  /*11fc0*/  HFMA2.MMA R66, -RZ, RZ, 0, 5.9604644775390625e-08 ;  /* 0x00000001ff427435 */ /* 0x000fe200000001ff */
[----:B------:R-:W-:-:S02]  /*11fd0*/  MOV R75, R71 ;  /* 0x00000047004b7202 */ /* 0x000fc40000000f00 */
[----:B------:R-:W-:Y:S02]  /*11fe0*/  MOV R76, 0x1f ;  /* 0x0000001f004c7802 */ /* 0x000fe40000000f00 */
[----:B------:R-:W-:Y:S02]  /*11ff0*/  MOV R65, 0xffffffff ;  /* 0xffffffff00417802 */ /* 0x000fe40000000f00 */
[----:B------:R-:W-:Y:S02]  /*12000*/  MOV R64, 0x12020 ;  /* 0x0001202000407802 */ /* 0x000fe40000000f00 */
[----:B------:R-:W-:Y:S05]  /*12010*/  CALL.REL.NOINC `($__internal_15_$__cuda_sm70_shflsync_down) ;  /* 0x00000df000007944 */ /* 0x000fea0003c00000 */
[----:B-1----:R-:W-:Y:S01]  /*12020*/  MOV R67, R66 ;  /* 0x0000004200437202 */ /* 0x002fe20000000f00 */
[----:B------:R-:W-:Y:S05]  /*12030*/  BRA `(.L_x_575) ;  /* 0xffff85a000007947 */ /* 0x000fea000383ffff */
.L_x_474:
[----:B------:R-:W-:Y:S01]  /*12040*/  HFMA2.MMA R66, -RZ, RZ, 0, 5.9604644775390625e-08 ;  /* 0x00000001ff427435 */ /* 0x000fe200000001ff */
[----:B------:R-:W-:Y:S02]  /*12050*/  MOV R75, R69 ;  /* 0x00000045004b7202 */ /* 0x000fe40000000f00 */
[----:B------:R-:W-:Y:S02]  /*12060*/  MOV R76, 0x1f ;  /* 0x0000001f004c7802 */ /* 0x000fe40000000f00 */
[----:B------:R-:W-:-:S02]  /*12070*/  MOV R65, 0xffffffff ;  /* 0xffffffff00417802 */ /* 0x000fc40000000f00 */
[----:B------:R-:W-:Y:S02]  /*12080*/  MOV R64, 0x120a0 ;  /* 0x000120a000407802 */ /* 0x000fe40000000f00 */
[----:B01----:R-:W-:Y:S05]  /*12090*/  CALL.REL.NOINC `($__internal_15_$__cuda_sm70_shflsync_down) ;  /* 0x00000d7000007944 */ /* 0x003fea0003c00000 */
[----:B-1----:R-:W-:Y:S01]  /*120a0*/  MOV R69, R66 ;  /* 0x0000004200457202 */ /* 0x002fe20000000f00 */
[----:B------:R-:W-:Y:S01]  /*120b0*/  HFMA2.MMA R66, -RZ, RZ, 0, 5.9604644775390625e-08 ;  /* 0x00000001ff427435 */ /* 0x000fe200000001ff */
[----:B------:R-:W-:Y:S02]  /*120c0*/  MOV R75, R68 ;  /* 0x00000044004b7202 */ /* 0x000fe40000000f00 */
[----:B------:R-:W-:Y:S02]  /*120d0*/  MOV R76, 0x1f ;  /* 0x0000001f004c7802 */ /* 0x000fe40000000f00 */
[----:B------:R-:W-:Y:S02]  /*120e0*/  MOV R65, 0xffffffff ;  /* 0xffffffff00417802 */ /* 0x000fe40000000f00 */
[----:B------:R-:W-:Y:S02]  /*120f0*/  MOV R64, 0x12110 ;  /* 0x0001211000407802 */ /* 0x000fe40000000f00 */
[----:B------:R-:W-:Y:S05]  /*12100*/  CALL.REL.NOINC `($__internal_15_$__cuda_sm70_shflsync_down) ;  /* 0x00000d0000007944 */ /* 0x000fea0003c00000 */
[----:B-1----:R-:W-:Y:S01]  /*12110*/  MOV R73, R66 ;  /* 0x0000004200497202 */ /* 0x002fe20000000f00 */
[----:B------:R-:W-:Y:S01]  /*12120*/  HFMA2.MMA R66, -RZ, RZ, 0, 5.9604644775390625e-08 ;  /* 0x00000001ff427435 */ /* 0x000fe200000001ff */
[----:B------:R-:W-:-:S02]  /*12130*/  MOV R75, R70 ;  /* 0x00000046004b7202 */ /* 0x000fc40000000f00 */
[----:B------:R-:W-:Y:S02]  /*12140*/  MOV R76, 0x1f ;  /* 0x0000001f004c7802 */ /* 0x000fe40000000f00 */
[----:B------:R-:W-:Y:S02]  /*12150*/  MOV R65, 0xffffffff ;  /* 0xffffffff00417802 */ /* 0x000fe40000000f00 */
[----:B------:R-:W-:Y:S02]  /*12160*/  MOV R64, 0x12180 ;  /* 0x0001218000407802 */ /* 0x000fe40000000f00 */
[----:B------:R-:W-:Y:S05]  /*12170*/  CALL.REL.NOINC `($__internal_15_$__cuda_sm70_shflsync_down) ;  /* 0x00000c9000007944 */ /* 0x000fea0003c00000 */
[----:B-1----:R-:W-:Y:S05]  /*12180*/  BRA `(.L_x_576) ;  /* 0xffff849000007947 */ /* 0x002fea000383ffff */
.L_x_477:
[----:B0-----:R-:W-:Y:S01]  /*12190*/  HFMA2.MMA R66, -RZ, RZ, 0, 1.1920928955078125e-07 ;  /* 0x00000002ff427435 */ /* 0x001fe200000001ff */
[----:B------:R-:W-:Y:S02]  /*121a0*/  MOV R75, R71 ;  /* 0x00000047004b7202 */ /* 0x000fe40000000f00 */
[----:B------:R-:W-:Y:S02]  /*121b0*/  MOV R76, 0x1f ;  /* 0x0000001f004c7802 */ /* 0x000fe40000000f00 */
[----:B------:R-:W-:Y:S02]  /*121c0*/  MOV R65, 0xffffffff ;  /* 0xffffffff00417802 */ /* 0x000fe40000000f00 */
[----:B------:R-:W-:-:S02]  /*121d0*/  MOV R64, 0x121f0 ;  /* 0x000121f000407802 */ /* 0x000fc40000000f00 */
[----:B-1234-:R-:W-:Y:S05]  /*121e0*/  CALL.REL.NOINC `($__internal_15_$__cuda_sm70_shflsync_down) ;  /* 0x00000c2000007944 */ /* 0x01efea0003c00000 */
[----:B-1----:R-:W-:Y:S01]  /*121f0*/  MOV R67, R66 ;  /* 0x0000004200437202 */ /* 0x002fe20000000f00 */
[----:B------:R-:W-:Y:S01]  /*12200*/  HFMA2.MMA R66, -RZ, RZ, 0, 1.1920928955078125e-07 ;  /* 0x00000002ff427435 */ /* 0x000fe200000001ff */
[----:B------:R-:W-:-:S02]  /*12210*/  MOV R75, R74 ;  /* 0x0000004a004b7202 */ /* 0x000fc40000000f00 */
[----:B------:R-:W-:Y:S02]  /*12220*/  MOV R76, 0x1f ;  /* 0x0000001f004c7802 */ /* 0x000fe40000000f00 */
[----:B------:R-:W-:Y:S02]  /*12230*/  MOV R65, 0xffffffff ;  /* 0xffffffff00417802 */ /* 0x000fe40000000f00 */
[----:B------:R-:W-:Y:S02]  /*12240*/  MOV R64, 0x12260 ;  /* 0x0001226000407802 */ /* 0x000fe40000000f00 */
[----:B------:R-:W-:Y:S05]  /*12250*/  CALL.REL.NOINC `($__internal_15_$__cuda_sm70_shflsync_down) ;  /* 0x00000bb000007944 */ /* 0x000fea0003c00000 */
[----:B-1----:R-:W-:Y:S01]  /*12260*/  MOV R69, R66 ;  /* 0x0000004200457202 */ /* 0x002fe20000000f00 */
[----:B------:R-:W-:Y:S01]  /*12270*/  HFMA2.MMA R66, -RZ, RZ, 0, 1.1920928955078125e-07 ;  /* 0x00000002ff427435 */ /* 0x000fe200000001ff */
[----:B------:R-:W-:Y:S02]  /*12280*/  MOV R75, R68 ;  /* 0x00000044004b7202 */ /* 0x000fe40000000f00 */
[----:B------:R-:W-:Y:S02]  /*12290*/  MOV R76, 0x1f ;  /* 0x0000001f004c7802 */ /* 0x000fe40000000f00 */
[----:B------:R-:W-:-:S02]  /*122a0*/  MOV R65, 0xffffffff ;  /* 0xffffffff00417802 */ /* 0x000fc40000000f00 */
[----:B------:R-:W-:Y:S02]  /*122b0*/  MOV R64, 0x122d0 ;  /* 0x000122d000407802 */ /* 0x000fe40000000f00 */
[----:B------:R-:W-:Y:S05]  /*122c0*/  CALL.REL.NOINC `($__internal_15_$__cuda_sm70_shflsync_down) ;  /* 0x00000b4000007944 */ /* 0x000fea0003c00000 */
[----:B-1----:R-:W-:Y:S01]  /*122d0*/  MOV R70, R66 ;  /* 0x0000004200467202 */ /* 0x002fe20000000f00 */
[----:B------:R-:W-:Y:S01]  /*122e0*/  HFMA2.MMA R66, -RZ, RZ, 0, 1.1920928955078125e-07 ;  /* 0x00000002ff427435 */ /* 0x000fe200000001ff */
[----:B------:R-:W-:Y:S02]  /*122f0*/  MOV R75, R72 ;  /* 0x00000048004b7202 */ /* 0x000fe40000000f00 */
[----:B------:R-:W-:Y:S02]  /*12300*/  MOV R76, 0x1f ;  /* 0x0000001f004c7802 */ /* 0x000fe40000000f00 */
[----:B------:R-:W-:Y:S02]  /*12310*/  MOV R65, 0xffffffff ;  /* 0xffffffff00417802 */ /* 0x000fe40000000f00 */
[----:B------:R-:W-:Y:S02]  /*12320*/  MOV R64, 0x12340 ;  /* 0x0001234000407802 */ /* 0x000fe40000000f00 */
[----:B------:R-:W-:Y:S05]  /*12330*/  CALL.REL.NOINC `($__internal_15_$__cuda_sm70_shflsync_down) ;  /* 0x00000ad000007944 */ /* 0x000fea0003c00000 */
[----:B-1----:R-:W-:Y:S05]  /*12340*/  BRA `(.L_x_577) ;  /* 0xffff841000007947 */ /* 0x002fea000383ffff */
.L_x_480:
[----:B0-----:R-:W-:Y:S01]  /*12350*/  HFMA2.MMA R66, -RZ, RZ, 0, 2.384185791015625e-07 ;  /* 0x00000004ff427435 */ /* 0x001fe200000001ff */
[----:B------:R-:W-:Y:S02]  /*12360*/  MOV R75, R71 ;  /* 0x00000047004b7202 */ /* 0x000fe40000000f00 */
[----:B------:R-:W-:-:S02]  /*12370*/  MOV R76, 0x1f ;  /* 0x0000001f004c7802 */ /* 0x000fc40000000f00 */
[----:B------:R-:W-:Y:S02]  /*12380*/  MOV R65, 0xffffffff ;  /* 0xffffffff00417802 */ /* 0x000fe40000000f00 */
[----:B------:R-:W-:Y:S02]  /*12390*/  MOV R64, 0x123b0 ;  /* 0x000123b000407802 */ /* 0x000fe40000000f00 */
[----:B-1234-:R-:W-:Y:S05]  /*123a0*/  CALL.REL.NOINC `($__internal_15_$__cuda_sm70_shflsync_down) ;  /* 0x00000a6000007944 */ /* 0x01efea0003c00000 */
[----:B-1----:R-:W-:Y:S01]  /*123b0*/  MOV R67, R66 ;  /* 0x0000004200437202 */ /* 0x002fe20000000f00 */
[----:B------:R-:W-:Y:S05]  /*123c0*/  BRA `(.L_x_578) ;  /* 0xffff84a000007947 */ /* 0x000fea000383ffff */
.L_x_481:
[----:B0-----:R-:W-:Y:S01]  /*123d0*/  HFMA2.MMA R66, -RZ, RZ, 0, 2.384185791015625e-07 ;  /* 0x00000004ff427435 */ /* 0x001fe200000001ff */
[----:B------:R-:W-:Y:S02]  /*123e0*/  MOV R75, R74 ;  /* 0x0000004a004b7202 */ /* 0x000fe40000000f00 */
[----:B------:R-:W-:Y:S02]  /*123f0*/  MOV R76, 0x1f ;  /* 0x0000001f004c7802 */ /* 0x000fe40000000f00 */
[----:B------:R-:W-:Y:S02]  /*12400*/  MOV R65, 0xffffffff ;  /* 0xffffffff00417802 */ /* 0x000fe40000000f00 */
[----:B------:R-:W-:-:S02]  /*12410*/  MOV R64, 0x12430 ;  /* 0x0001243000407802 */ /* 0x000fc40000000f00 */
[----:B-1234-:R-:W-:Y:S05]  /*12420*/  CALL.REL.NOINC `($__internal_15_$__cuda_sm70_shflsync_down) ;  /* 0x000009e000007944 */ /* 0x01efea0003c00000 */
[----:B-1----:R-:W-:Y:S01]  /*12430*/  MOV R69, R66 ;  /* 0x0000004200457202 */ /* 0x002fe20000000f00 */
[----:B------:R-:W-:Y:S01]  /*12440*/  HFMA2.MMA R66, -RZ, RZ, 0, 2.384185791015625e-07 ;  /* 0x00000004ff427435 */ /* 0x000fe200000001ff */
[----:B------:R-:W-:-:S02]  /*12450*/  MOV R75, R68 ;  /* 0x00000044004b7202 */ /* 0x000fc40000000f00 */
[----:B------:R-:W-:Y:S02]  /*12460*/  MOV R76, 0x1f ;  /* 0x0000001f004c7802 */ /* 0x000fe40000000f00 */
[----:B------:R-:W-:Y:S02]  /*12470*/  MOV R65, 0xffffffff ;  /* 0xffffffff00417802 */ /* 0x000fe40000000f00 */
[----:B------:R-:W-:Y:S02]  /*12480*/  MOV R64, 0x124a0 ;  /* 0x000124a000407802 */ /* 0x000fe40000000f00 */
[----:B------:R-:W-:Y:S05]  /*12490*/  CALL.REL.NOINC `($__internal_15_$__cuda_sm70_shflsync_down) ;  /* 0x0000097000007944 */ /* 0x000fea0003c00000 */
[----:B-1----:R-:W-:Y:S01]  /*124a0*/  MOV R70, R66 ;  /* 0x0000004200467202 */ /* 0x002fe20000000f00 */
[----:B------:R-:W-:Y:S01]  /*124b0*/  HFMA2.MMA R66, -RZ, RZ, 0, 2.384185791015625e-07 ;  /* 0x00000004ff427435 */ /* 0x000fe200000001ff */
[----:B------:R-:W-:Y:S02]  /*124c0*/  MOV R75, R72 ;  /* 0x00000048004b7202 */ /* 0x000fe40000000f00 */
[----:B------:R-:W-:Y:S02]  /*124d0*/  MOV R76, 0x1f ;  /* 0x0000001f004c7802 */ /* 0x000fe40000000f00 */
[----:B------:R-:W-:-:S02]  /*124e0*/  MOV R65, 0xffffffff ;  /* 0xffffffff00417802 */ /* 0x000fc40000000f00 */
[----:B------:R-:W-:Y:S02]  /*124f0*/  MOV R64, 0x12510 ;  /* 0x0001251000407802 */ /* 0x000fe40000000f00 */
[----:B------:R-:W-:Y:S05]  /*12500*/  CALL.REL.NOINC `($__internal_15_$__cuda_sm70_shflsync_down) ;  /* 0x0000090000007944 */ /* 0x000fea0003c00000 */
[----:B-1----:R-:W-:Y:S05]  /*12510*/  BRA `(.L_x_579) ;  /* 0xffff839000007947 */ /* 0x002fea000383ffff */
.L_x_484:
[----:B0-----:R-:W-:Y:S01]  /*12520*/  HFMA2.MMA R66, -RZ, RZ, 0, 4.76837158203125e-07 ;  /* 0x00000008ff427435 */ /* 0x001fe200000001ff */
[----:B------:R-:W-:Y:S02]  /*12530*/  MOV R75, R71 ;  /* 0x00000047004b7202 */ /* 0x000fe40000000f00 */
[----:B------:R-:W-:Y:S02]  /*12540*/  MOV R76, 0x1f ;  /* 0x0000001f004c7802 */ /* 0x000fe40000000f00 */
[----:B------:R-:W-:Y:S02]  /*12550*/  MOV R65, 0xffffffff ;  /* 0xffffffff00417802 */ /* 0x000fe40000000f00 */
[----:B------:R-:W-:Y:S02]  /*12560*/  MOV R64, 0x12580 ;  /* 0x0001258000407802 */ /* 0x000fe40000000f00 */
[----:B-1234-:R-:W-:Y:S05]  /*12570*/  CALL.REL.NOINC `($__internal_15_$__cuda_sm70_shflsync_down) ;  /* 0x0000089000007944 */ /* 0x01efea0003c00000 */
[----:B-1----:R-:W-:Y:S01]  /*12580*/  MOV R67, R66 ;  /* 0x0000004200437202 */ /* 0x002fe20000000f00 */
[----:B------:R-:W-:Y:S01]  /*12590*/  HFMA2.MMA R66, -RZ, RZ, 0, 4.76837158203125e-07 ;  /* 0x00000008ff427435 */ /* 0x000fe200000001ff */
[----:B------:R-:W-:Y:S02]  /*125a0*/  MOV R75, R74 ;  /* 0x0000004a004b7202 */ /* 0x000fe40000000f00 */
[----:B------:R-:W-:-:S02]  /*125b0*/  MOV R76, 0x1f ;  /* 0x0000001f004c7802 */ /* 0x000fc40000000f00 */
[----:B------:R-:W-:Y:S02]  /*125c0*/  MOV R65, 0xffffffff ;  /* 0xffffffff00417802 */ /* 0x000fe40000000f00 */
[----:B------:R-:W-:Y:S02]  /*125d0*/  MOV R64, 0x125f0 ;  /* 0x000125f000407802 */ /* 0x000fe40000000f00 */
[----:B------:R-:W-:Y:S05]  /*125e0*/  CALL.REL.NOINC `($__internal_15_$__cuda_sm70_shflsync_down) ;  /* 0x0000082000007944 */ /* 0x000fea0003c00000 */
[----:B-1----:R-:W-:Y:S01]  /*125f0*/  MOV R69, R66 ;  /* 0x0000004200457202 */ /* 0x002fe20000000f00 */
[----:B------:R-:W-:Y:S01]  /*12600*/  HFMA2.MMA R66, -RZ, RZ, 0, 4.76837158203125e-07 ;  /* 0x00000008ff427435 */ /* 0x000fe200000001ff */
[----:B------:R-:W-:Y:S02]  /*12610*/  MOV R75, R68 ;  /* 0x00000044004b7202 */ /* 0x000fe40000000f00 */
[----:B------:R-:W-:Y:S02]  /*12620*/  MOV R76, 0x1f ;  /* 0x0000001f004c7802 */ /* 0x000fe40000000f00 */
[----:B------:R-:W-:Y:S02]  /*12630*/  MOV R65, 0xffffffff ;  /* 0xffffffff00417802 */ /* 0x000fe40000000f00 */
[----:B------:R-:W-:-:S02]  /*12640*/  MOV R64, 0x12660 ;  /* 0x0001266000407802 */ /* 0x000fc40000000f00 */
[----:B------:R-:W-:Y:S05]  /*12650*/  CALL.REL.NOINC `($__internal_15_$__cuda_sm70_shflsync_down) ;  /* 0x000007b000007944 */ /* 0x000fea0003c00000 */
[----:B-1----:R-:W-:Y:S01]  /*12660*/  MOV R70, R66 ;  /* 0x0000004200467202 */ /* 0x002fe20000000f00 */
[----:B------:R-:W-:Y:S01]  /*12670*/  HFMA2.MMA R66, -RZ, RZ, 0, 4.76837158203125e-07 ;  /* 0x00000008ff427435 */ /* 0x000fe200000001ff */
[----:B------:R-:W-:-:S02]  /*12680*/  MOV R75, R72 ;  /* 0x00000048004b7202 */ /* 0x000fc40000000f00 */
[----:B------:R-:W-:Y:S02]  /*12690*/  MOV R76, 0x1f ;  /* 0x0000001f004c7802 */ /* 0x000fe40000000f00 */
[----:B------:R-:W-:Y:S02]  /*126a0*/  MOV R65, 0xffffffff ;  /* 0xffffffff00417802 */ /* 0x000fe40000000f00 */
[----:B------:R-:W-:Y:S02]  /*126b0*/  MOV R64, 0x126d0 ;  /* 0x000126d000407802 */ /* 0x000fe40000000f00 */
[----:B------:R-:W-:Y:S05]  /*126c0*/  CALL.REL.NOINC `($__internal_15_$__cuda_sm70_shflsync_down) ;  /* 0x0000074000007944 */ /* 0x000fea0003c00000 */
[----:B-1----:R-:W-:Y:S05]  /*126d0*/  BRA `(.L_x_580) ;  /* 0xffff831000007947 */ /* 0x002fea000383ffff */
.L_x_487:
[----:B0-----:R-:W-:Y:S01]  /*126e0*/  HFMA2.MMA R66, -RZ, RZ, 0, 9.5367431640625e-07 ;  /* 0x00000010ff427435 */ /* 0x001fe200000001ff */
[----:B------:R-:W-:Y:S02]  /*126f0*/  MOV R75, R71 ;  /* 0x00000047004b7202 */ /* 0x000fe40000000f00 */
[----:B------:R-:W-:Y:S02]  /*12700*/  MOV R76, 0x1f ;  /* 0x0000001f004c7802 */ /* 0x000fe40000000f00 */
[----:B------:R-:W-:Y:S02]  /*12710*/  MOV R65, 0xffffffff ;  /* 0xffffffff00417802 */ /* 0x000fe40000000f00 */
[----:B------:R-:W-:-:S02]  /*12720*/  MOV R64, 0x12740 ;  /* 0x0001274000407802 */ /* 0x000fc40000000f00 */
[----:B-1234-:R-:W-:Y:S05]  /*12730*/  CALL.REL.NOINC `($__internal_15_$__cuda_sm70_shflsync_down) ;  /* 0x000006d000007944 */ /* 0x01efea0003c00000 */
[----:B-1----:R-:W-:Y:S01]  /*12740*/  MOV R67, R66 ;  /* 0x0000004200437202 */ /* 0x002fe20000000f00 */
[----:B------:R-:W-:Y:S05]  /*12750*/  BRA `(.L_x_581) ;  /* 0xffff83a000007947 */ /* 0x000fea000383ffff */
.L_x_488:
[----:B0-----:R-:W-:Y:S01]  /*12760*/  HFMA2.MMA R66, -RZ, RZ, 0, 9.5367431640625e-07 ;  /* 0x00000010ff427435 */ /* 0x001fe200000001ff */
[----:B------:R-:W-:-:S02]  /*12770*/  MOV R75, R74 ;  /* 0x0000004a004b7202 */ /* 0x000fc40000000f00 */
[----:B------:R-:W-:Y:S02]  /*12780*/  MOV R76, 0x1f ;  /* 0x0000001f004c7802 */ /* 0x000fe40000000f00 */
[----:B------:R-:W-:Y:S02]  /*12790*/  MOV R65, 0xffffffff ;  /* 0xffffffff00417802 */ /* 0x000fe40000000f00 */
[----:B------:R-:W-:Y:S02]  /*127a0*/  MOV R64, 0x127c0 ;  /* 0x000127c000407802 */ /* 0x000fe40000000f00 */
[----:B-1234-:R-:W-:Y:S05]  /*127b0*/  CALL.REL.NOINC `($__internal_15_$__cuda_sm70_shflsync_down) ;  /* 0x0000065000007944 */ /* 0x01efea0003c00000 */
[----:B-1----:R-:W-:Y:S01]  /*127c0*/  MOV R69, R66 ;  /* 0x0000004200457202 */ /* 0x002fe20000000f00 */
[----:B------:R-:W-:Y:S01]  /*127d0*/  HFMA2.MMA R66, -RZ, RZ, 0, 9.5367431640625e-07 ;  /* 0x00000010ff427435 */ /* 0x000fe200000001ff */
[----:B------:R-:W-:Y:S02]  /*127e0*/  MOV R75, R68 ;  /* 0x00000044004b7202 */ /* 0x000fe40000000f00 */
[----:B------:R-:W-:Y:S02]  /*127f0*/  MOV R76, 0x1f ;  /* 0x0000001f004c7802 */ /* 0x000fe40000000f00 */
[----:B------:R-:W-:-:S02]  /*12800*/  MOV R65, 0xffffffff ;  /* 0xffffffff00417802 */ /* 0x000fc40000000f00 */
[----:B------:R-:W-:Y:S02]  /*12810*/  MOV R64, 0x12830 ;  /* 0x0001283000407802 */ /* 0x000fe40000000f00 */
[----:B------:R-:W-:Y:S05]  /*12820*/  CALL.REL.NOINC `($__internal_15_$__cuda_sm70_shflsync_down) ;  /* 0x000005e000007944 */ /* 0x000fea0003c00000 */
[----:B-1----:R-:W-:Y:S01]  /*12830*/  MOV R70, R66 ;  /* 0x0000004200467202 */ /* 0x002fe20000000f00 */
[----:B------:R-:W-:Y:S01]  /*12840*/  HFMA2.MMA R66, -RZ, RZ, 0, 9.5367431640625e-07 ;  /* 0x00000010ff427435 */ /* 0x000fe200000001ff */
[----:B------:R-:W-:Y:S02]  /*12850*/  MOV R75, R72 ;  /* 0x00000048004b7202 */ /* 0x000fe40000000f00 */
[----:B------:R-:W-:Y:S02]  /*12860*/  MOV R76, 0x1f ;  /* 0x0000001f004c7802 */ /* 0x000fe40000000f00 */
[----:B------:R-:W-:Y:S02]  /*12870*/  MOV R65, 0xffffffff ;  /* 0xffffffff00417802 */ /* 0x000fe40000000f00 */
[----:B------:R-:W-:Y:S02]  /*12880*/  MOV R64, 0x128a0 ;  /* 0x000128a000407802 */ /* 0x000fe40000000f00 */
[----:B------:R-:W-:Y:S05]  /*12890*/  CALL.REL.NOINC `($__internal_15_$__cuda_sm70_shflsync_down) ;  /* 0x0000057000007944 */ /* 0x000fea0003c00000 */
[----:B-1----:R-:W-:Y:S05]  /*128a0*/  BRA `(.L_x_582) ;  /* 0xffff829000007947 */ /* 0x002fea000383ffff */
.L_x_491:
[----:B0-----:R-:W-:Y:S01]  /*128b0*/  HFMA2.MMA R66, -RZ, RZ, 0, 0 ;  /* 0x00000000ff427435 */ /* 0x001fe200000001ff */
[----:B------:R-:W-:Y:S02]  /*128c0*/  MOV R64, R71 ;  /* 0x0000004700407202 */ /* 0x000fe40000000f00 */
[----:B------:R-:W-:-:S02]  /*128d0*/  MOV R247, 0xffffffff ;  /* 0xffffffff00f77802 */ /* 0x000fc40000000f00 */
[----:B------:R-:W-:Y:S02]  /*128e0*/  MOV R65, 0x12900 ;  /* 0x0001290000417802 */ /* 0x000fe40000000f00 */
[----:B-1234-:R-:W-:Y:S05]  /*128f0*/  CALL.REL.NOINC `($__internal_16_$__cuda_sm70_shflsync_idx_p) ;  /* 0x0000055000007944 */ /* 0x01efea0003c00000 */
[----:B-1----:R-:W-:Y:S01]  /*12900*/  MOV R69, R66 ;  /* 0x0000004200457202 */ /* 0x002fe20000000f00 */
[----:B------:R-:W-:Y:S01]  /*12910*/  HFMA2.MMA R66, -RZ, RZ, 0, 0 ;  /* 0x00000000ff427435 */ /* 0x000fe200000001ff */
[----:B------:R-:W-:Y:S02]  /*12920*/  MOV R64, R74 ;  /* 0x0000004a00407202 */ /* 0x000fe40000000f00 */
[----:B------:R-:W-:Y:S02]  /*12930*/  MOV R247, 0xffffffff ;  /* 0xffffffff00f77802 */ /* 0x000fe40000000f00 */
[----:B------:R-:W-:Y:S02]  /*12940*/  MOV R65, 0x12960 ;  /* 0x0001296000417802 */ /* 0x000fe40000000f00 */
[----:B0-----:R-:W-:Y:S05]  /*12950*/  CALL.REL.NOINC `($__internal_16_$__cuda_sm70_shflsync_idx_p) ;  /* 0x000004f000007944 */ /* 0x001fea0003c00000 */
[----:B-1----:R-:W-:Y:S01]  /*12960*/  MOV R73, R66 ;  /* 0x0000004200497202 */ /* 0x002fe20000000f00 */
[----:B------:R-:W-:Y:S01]  /*12970*/  HFMA2.MMA R66, -RZ, RZ, 0, 0 ;  /* 0x00000000ff427435 */ /* 0x000fe200000001ff */
[----:B------:R-:W-:Y:S02]  /*12980*/  MOV R64, R68 ;  /* 0x0000004400407202 */ /* 0x000fe40000000f00 */
[----:B------:R-:W-:-:S02]  /*12990*/  MOV R247, 0xffffffff ;  /* 0xffffffff00f77802 */ /* 0x000fc40000000f00 */
        /* <DEDUP_REMOVED lines=8> */
[----:B------:R-:W-:Y:S02]  /*12a20*/  MOV R70, R69 ;  /* 0x0000004500467202 */ /* 0x000fe40000000f00 */
[----:B------:R-:W-:Y:S02]  /*12a30*/  MOV R69, R67 ;  /* 0x0000004300457202 */ /* 0x000fe40000000f00 */
[----:B-1----:R-:W-:Y:S01]  /*12a40*/  MOV R67, R66 ;  /* 0x0000004200437202 */ /* 0x002fe20000000f00 */
[----:B------:R-:W-:Y:S01]  /*12a50*/  HFMA2.MMA R66, -RZ, RZ, 0, 5.9604644775390625e-08 ;  /* 0x00000001ff427435 */ /* 0x000fe200000001ff */
[----:B------:R-:W-:-:S02]  /*12a60*/  MOV R75, R71 ;  /* 0x00000047004b7202 */ /* 0x000fc40000000f00 */
[----:B------:R-:W-:Y:S02]  /*12a70*/  MOV R76, 0x1f ;  /* 0x0000001f004c7802 */ /* 0x000fe40000000f00 */
[----:B------:R-:W-:Y:S02]  /*12a80*/  MOV R65, 0xffffffff ;  /* 0xffffffff00417802 */ /* 0x000fe40000000f00 */
[----:B------:R-:W-:Y:S02]  /*12a90*/  MOV R64, 0x12ab0 ;  /* 0x00012ab000407802 */ /* 0x000fe40000000f00 */
[----:B0-----:R-:W-:Y:S05]  /*12aa0*/  CALL.REL.NOINC `($__internal_15_$__cuda_sm70_shflsync_down) ;  /* 0x0000036000007944 */ /* 0x001fea0003c00000 */
[----:B-1----:R-:W-:Y:S01]  /*12ab0*/  MOV R71, R66 ;  /* 0x0000004200477202 */ /* 0x002fe20000000f00 */
[----:B------:R-:W-:Y:S01]  /*12ac0*/  HFMA2.MMA R66, -RZ, RZ, 0, 5.9604644775390625e-08 ;  /* 0x00000001ff427435 */ /* 0x000fe200000001ff */
[----:B------:R-:W-:Y:S02]  /*12ad0*/  MOV R75, R74 ;  /* 0x0000004a004b7202 */ /* 0x000fe40000000f00 */
[----:B------:R-:W-:Y:S02]  /*12ae0*/  MOV R76, 0x1f ;  /* 0x0000001f004c7802 */ /* 0x000fe40000000f00 */
[----:B------:R-:W-:-:S02]  /*12af0*/  MOV R65, 0xffffffff ;  /* 0xffffffff00417802 */ /* 0x000fc40000000f00 */
[----:B------:R-:W-:Y:S02]  /*12b00*/  MOV R64, 0x12b20 ;  /* 0x00012b2000407802 */ /* 0x000fe40000000f00 */
[----:B------:R-:W-:Y:S05]  /*12b10*/  CALL.REL.NOINC `($__internal_15_$__cuda_sm70_shflsync_down) ;  /* 0x000002f000007944 */ /* 0x000fea0003c00000 */
        /* <DEDUP_REMOVED lines=14> */
[-C--:B------:R-:W-:Y:S01]  /*12c00*/  FMUL.FTZ R75, R63, R73.reuse ;  /* 0x000000493f4b7220 */ /* 0x080fe20000410000 */
[----:B-1----:R-:W-:Y:S01]  /*12c10*/  MOV R72, R66 ;  /* 0x0000004200487202 */ /* 0x002fe20000000f00 */
[-C--:B------:R-:W-:Y:S01]  /*12c20*/  FMUL.FTZ R76, R62, R73.reuse ;  /* 0x000000493e4c7220 */ /* 0x080fe20000410000 */
[----:B------:R-:W-:Y:S01]  /*12c30*/  HFMA2.MMA R66, -RZ, RZ, 0, 0 ;  /* 0x00000000ff427435 */ /* 0x000fe200000001ff */
[C---:B------:R-:W-:Y:S01]  /*12c40*/  FMUL.FTZ R78, R60.reuse, R70 ;  /* 0x000000463c4e7220 */ /* 0x040fe20000410000 */
[----:B------:R-:W-:Y:S01]  /*12c50*/  MOV R64, R60 ;  /* 0x0000003c00407202 */ /* 0x000fe20000000f00 */
[-C--:B------:R-:W-:Y:S01]  /*12c60*/  FMUL.FTZ R77, R60, R73.reuse ;  /* 0x000000493c4d7220 */ /* 0x080fe20000410000 */
[----:B------:R-:W-:Y:S01]  /*12c70*/  MOV R247, 0xffffffff ;  /* 0xffffffff00f77802 */ /* 0x000fe20000000f00 */
[----:B------:R-:W-:Y:S01]  /*12c80*/  FMUL.FTZ R60, R61, R73 ;  /* 0x000000493d3c7220 */ /* 0x000fe20000410000 */
[----:B------:R-:W-:Y:S01]  /*12c90*/  MOV R65, 0x12cd0 ;  /* 0x00012cd000417802 */ /* 0x000fe20000000f00 */
[----:B------:R-:W-:-:S02]  /*12ca0*/  FFMA.FTZ R75, R62, R70, -R75 ;  /* 0x000000463e4b7223 */ /* 0x000fc4000001084b */
[----:B------:R-:W-:Y:S02]  /*12cb0*/  FFMA.FTZ R76, R63, R70, R76 ;  /* 0x000000463f4c7223 */ /* 0x000fe4000001004c */
[----:B------:R-:W-:Y:S05]  /*12cc0*/  CALL.REL.NOINC `($__internal_16_$__cuda_sm70_shflsync_idx_p) ;  /* 0x0000018000007944 */ /* 0x000fea0003c00000 */
        /* <DEDUP_REMOVED lines=20> */
        .weak           $__internal_15_$__cuda_sm70_shflsync_down
        .type           $__internal_15_$__cuda_sm70_shflsync_down,@function
        .size           $__internal_15_$__cuda_sm70_shflsync_down,($__internal_16_$__cuda_sm70_shflsync_idx_p - $__internal_15_$__cuda_sm70_shflsync_down)
$__internal_15_$__cuda_sm70_shflsync_down:
[----:B------:R-:W-:Y:S04]  /*12e10*/  WARPSYNC R65 ;  /* 0x0000004100007348 */ /* 0x000fe80003800000 */
[----:B------:R0:W1:Y:S02]  /*12e20*/  SHFL.DOWN PT, R66, R75, R66, R76 ;  /* 0x080000424b427389 */ /* 0x00006400000e004c */
[----:B0-----:R-:W-:-:S06]  /*12e30*/  HFMA2.MMA R65, -RZ, RZ, 0, 0 ;  /* 0x00000000ff417435 */ /* 0x001fcc00000001ff */
[----:B------:R-:W-:Y:S05]  /*12e40*/  RET.REL.NODEC R64 `(_Z25selective_scan_bwd_kernelI32Selective_Scan_bwd_kernel_traitsILi128ELi16ELb0ELb0ELb1ELb0ELb1EN3c108BFloat16ENS1_7complexIfEEEEv12SSMParamsBwd) ;  /* 0xfffed1b040007950 */ /* 0x000fea0003c3ffff */
        .weak           $__internal_16_$__cuda_sm70_shflsync_idx_p
        .type           $__internal_16_$__cuda_sm70_shflsync_idx_p,@function
        .size           $__internal_16_$__cuda_sm70_shflsync_idx_p,($__internal_17_$__cuda_sm70_shflsync_up - $__internal_16_$__cuda_sm70_shflsync_idx_p)
$__internal_16_$__cuda_sm70_shflsync_idx_p:
[----:B------:R-:W-:Y:S01]  /*12e50*/  MOV R147, 0x1f ;  /* 0x0000001f00937802 */ /* 0x000fe20000000f00 */
[----:B------:R-:W-:Y:S04]  /*12e60*/  WARPSYNC R247 ;  /* 0x000000f700007348 */ /* 0x000fe80003800000 */
[----:B------:R0:W1:Y:S04]  /*12e70*/  SHFL.IDX PT, R66, R64, R66, R147 ;  /* 0x0000004240427389 */ /* 0x00006800000e0093 */
[----:B0-----:R-:W0:Y:S01]  /*12e80*/  S2R R147, SR_LANEID ;  /* 0x0000000000937919 */ /* 0x001e220000000000 */
[----:B------:R-:W-:Y:S01]  /*12e90*/  MOV R64, R65 ;  /* 0x0000004100407202 */ /* 0x000fe20000000f00 */
[----:B------:R-:W-:-:S06]  /*12ea0*/  HFMA2.MMA R65, -RZ, RZ, 0, 0 ;  /* 0x00000000ff417435 */ /* 0x000fcc00000001ff */
[----:B------:R-:W-:Y:S05]  /*12eb0*/  RET.REL.NODEC R64 `(_Z25selective_scan_bwd_kernelI32Selective_Scan_bwd_kernel_traitsILi128ELi16ELb0ELb0ELb1ELb0ELb1EN3c108BFloat16ENS1_7complexIfEEEEv12SSMParamsBwd) ;  /* 0xfffed14040007950 */ /* 0x000fea0003c3ffff */
        .weak           $__internal_17_$__cuda_sm70_shflsync_up
        .type           $__internal_17_$__cuda_sm70_shflsync_up,@function
        .size           $__internal_17_$__cuda_sm70_shflsync_up,(.L_x_14449 - $__internal_17_$__cuda_sm70_shflsync_up)
$__internal_17_$__cuda_sm70_shflsync_up:
[----:B------:R-:W-:Y:S01]  /*12ec0*/  MOV R65, 0x0 ;  /* 0x0000000000417802 */ /* 0x000fe20000000f00 */
[----:B------:R-:W-:Y:S04]  /*12ed0*/  WARPSYNC R66 ;  /* 0x0000004200007348 */ /* 0x000fe80003800000 */
[----:B------:R0:W1:Y:S01]  /*12ee0*/  SHFL.UP PT, R66, R71, R68, R69 ;  /* 0x0400004447427389 */ /* 0x00006200000e0045 */
[----:B------:R-:W-:Y:S05]  /*12ef0*/  RET.REL.NODEC R64 `(_Z25selective_scan_bwd_kernelI32Selective_Scan_bwd_kernel_traitsILi128ELi16ELb0ELb0ELb1ELb0ELb1EN3c108BFloat16ENS1_7complexIfEEEEv12SSMParamsBwd) ;  /* 0xfffed10040007950 */ /* 0x000fea0003c3ffff */
.L_x_584:
        /* <DEDUP_REMOVED lines=16> */
.L_x_14449:


//--------------------- .text._Z25selective_scan_bwd_kernelI32Selective_Scan_bwd_kernel_traitsILi128ELi16ELb0ELb0ELb1ELb1ELb0EN3c108BFloat16ENS1_7complexIfEEEEv12SSMParamsBwd --------------------------
	.section	.text._Z25selective_scan_bwd_kernelI32Selective_Scan_bwd_kernel_traitsILi128ELi16ELb0ELb0ELb1ELb1ELb0EN3c108BFloat16ENS1_7complexIfEEEEv12SSMParamsBwd,"ax",@progbits
	.sectioninfo	@"SHI_REGISTERS=255"
	.align	128
        .global         _Z25selective_scan_bwd_kernelI32Selective_Scan_bwd_kernel_traitsILi128ELi16ELb0ELb0ELb1ELb1ELb0EN3c108BFloat16ENS1_7complexIfEEEEv12SSMParamsBwd
        .type           _Z25selective_scan_bwd_kernelI32Selective_Scan_bwd_kernel_traitsILi128ELi16ELb0ELb0ELb1ELb1ELb0EN3c108BFloat16ENS1_7complexIfEEEEv12SSMParamsBwd,@function
        .size           _Z25selective_scan_bwd_kernelI32Selective_Scan_bwd_kernel_traitsILi128ELi16ELb0ELb0ELb1ELb1ELb0EN3c108BFloat16ENS1_7complexIfEEEEv12SSMParamsBwd,(.L_x_14452 - _Z25selective_scan_bwd_kernelI32Selective_Scan_bwd_kernel_traitsILi128ELi16ELb0ELb0ELb1ELb1ELb0EN3c108BFloat16ENS1_7complexIfEEEEv12SSMParamsBwd)
        .other          _Z25selective_scan_bwd_kernelI32Selective_Scan_bwd_kernel_traitsILi128ELi16ELb0ELb0ELb1ELb1ELb0EN3c108BFloat16ENS1_7complexIfEEEEv12SSMParamsBwd,@"STO_CUDA_ENTRY STV_DEFAULT"
_Z25selective_scan_bwd_kernelI32Selective_Scan_bwd_kernel_traitsILi128ELi16ELb0ELb0ELb1ELb1ELb0EN3c108BFloat16ENS1_7complexIfEEEEv12SSMParamsBwd:
.text._Z25selective_scan_bwd_kernelI32Selective_Scan_bwd_kernel_traitsILi128ELi16ELb0ELb0ELb1ELb1ELb0EN3c108BFloat16ENS1_7complexIfEEEEv12SSMParamsBwd:
        /* <DEDUP_REMOVED lines=38> */
[----:B------:R1:W-:Y:S01]  /*0260*/  STL [R1+0xc], RZ ;  /* 0x00000cff01007387 */ /* 0x0003e20000100800 */
        /* <DEDUP_REMOVED lines=120> */
[----:B------:R4:W-:Y:S04]  /*09f0*/  STL [R1+0xc], RZ ;  /* 0x00000cff01007387 */ /* 0x0009e80000100800 */
[----:B------:R-:W1:Y:S04]  /*0a00*/  S2R R147, SR_LANEID ;  /* 0x0000000000937919 */ /* 0x000e680000000000 */
[----:B------:R4:W-:Y:S01]  /*0a10*/  STL [R1+0x10], RZ ;  /* 0x000010ff01007387 */ /* 0x0009e20000100800 */
[----:B-1-3--:R-:W-:-:S04]  /*0a20*/  SHF.R.S32.HI R3, RZ, 0x1f, R148 ;  /* 0x0000001fff037819 */ /* 0x00afc80000011494 */
[----:B------:R-:W-:-:S04]  /*0a30*/  LEA.HI R3, R3, R148, RZ, 0x5 ;  /* 0x0000009403037211 */ /* 0x000fc800078f28ff */
[----:B----4-:R-:W-:Y:S02]  /*0a40*/  SHF.R.S32.HI R237, RZ, 0x5, R3 ;  /* 0x00000005ffed7819 */ /* 0x010fe40000011403 */
.L_x_724:
        /* <DEDUP_REMOVED lines=90> */
[-C--:B------:R-:W-:Y:S02]  /*0ff0*/  LEA.HI.SX32 R56, R56, R23.reuse, 0x1b ;  /* 0x0000001738387211 */ /* 0x080fe400078fdaff */
[----:B------:R-:W-:Y:S02]  /*1000*/  SHF.L.U32 R43, R25, 0x1, RZ ;  /* 0x00000001192b7819 */ /* 0x000fe400000006ff */
        /* <DEDUP_REMOVED lines=36> */
[----:B------:R-:W-:Y:S02]  /*1250*/  ISETP.GE.AND P0, PT, R30, R21, PT ;  /* 0x000000151e00720c */ /* 0x000fe40003f06270 */
[----:B------:R-:W-:Y:S02]  /*1260*/  MOV R92, UR23 ;  /* 0x00000017005c7c02 */ /* 0x000fe40008000f00 */
[----:B------:R-:W-:-:S05]  /*1270*/  MOV R93, UR24 ;  /* 0x00000018005d7c02 */ /* 0x000fca0008000f00 */
[C---:B------:R-:W-:Y:S01]  /*1280*/  IMAD.WIDE R92, R146.reuse, 0x2, R92 ;  /* 0x00000002925c7825 */ /* 0x040fe200078e025c */
[-C--:B------:R-:W-:Y:S02]  /*1290*/  ISETP.GE.AND P1, PT, R146, R21.reuse, PT ;  /* 0x000000159200720c */ /* 0x080fe40003f26270 */
[-C--:B------:R-:W-:Y:S02]  /*12a0*/  ISETP.GE.AND P2, PT, R20, R21.reuse, PT ;  /* 0x000000151400720c */ /* 0x080fe40003f46270 */
[-C--:B------:R-:W-:Y:S02]  /*12b0*/  ISETP.GE.AND P3, PT, R22, R21.reuse, PT ;  /* 0x000000151600720c */ /* 0x080fe40003f66270 */
[-C--:B------:R-:W-:Y:S02]  /*12c0*/  ISETP.GE.AND P4, PT, R28, R21.reuse, PT ;  /* 0x000000151c00720c */ /* 0x080fe40003f86270 */
[-C--:B------:R-:W-:Y:S02]  /*12d0*/  ISETP.GE.AND P5, PT, R24, R21.reuse, PT ;  /* 0x000000151800720c */ /* 0x080fe40003fa6270 */
[----:B------:R-:W-:-:S02]  /*12e0*/  ISETP.GE.AND P6, PT, R26, R21, PT ;  /* 0x000000151a00720c */ /* 0x000fc40003fc6270 */
[----:B------:R-:W-:Y:S02]  /*12f0*/  PRMT R2, RZ, 0x7610, R2 ;  /* 0x00007610ff027816 */ /* 0x000fe40000000002 */
[----:B------:R-:W-:Y:S01]  /*1300*/  PRMT R3, RZ, 0x7610, R3 ;  /* 0x00007610ff037816 */ /* 0x000fe20000000003 */
[----:B----4-:R-:W-:Y:S04]  /*1310*/  STS.U16 [R43], R4 ;  /* 0x000000042b007388 */ /* 0x010fe80000000400 */
[----:B-----5:R-:W-:Y:S04]  /*1320*/  STS.U16 [R41+0x40], R5 ;  /* 0x0000400529007388 */ /* 0x020fe80000000400 */
[----:B--2---:R-:W-:Y:S04]  /*1330*/  STS.U16 [R39+0x80], R6 ;  /* 0x0000800627007388 */ /* 0x004fe80000000400 */
[----:B---3--:R-:W-:Y:S04]  /*1340*/  STS.U16 [R252+0xc0], R7 ;  /* 0x0000c007fc007388 */ /* 0x008fe80000000400 */
        /* <DEDUP_REMOVED lines=30> */
[----:B-1----:R-:W-:-:S02]  /*1530*/  PRMT R8, RZ, 0x7610, R8 ;  /* 0x00007610ff087816 */ /* 0x002fc40000000008 */
[----:B--2---:R-:W-:-:S04]  /*1540*/  PRMT R9, RZ, 0x7610, R9 ;  /* 0x00007610ff097816 */ /* 0x004fc80000000009 */
[----:B------:R-:W2:Y:S01]  /*1550*/  @!P0 LDG.E.U16 R8, [R92.64+0x180] ;  /* 0x0001801e5c088981 */ /* 0x000ea2000c1e1500 */
[-C--:B------:R-:W-:Y:S02]  /*1560*/  ISETP.GE.AND P0, PT, R32, R21.reuse, PT ;  /* 0x000000152000720c */ /* 0x080fe40003f06270 */
[----:B---3--:R-:W-:Y:S01]  /*1570*/  PRMT R10, RZ, 0x7610, R10 ;  /* 0x00007610ff0a7816 */ /* 0x008fe2000000000a */
[----:B------:R-:W3:Y:S01]  /*1580*/  @!P1 LDG.E.U16 R2, [R92.64] ;  /* 0x0000001e5c029981 */ /* 0x000ee2000c1e1500 */
[----:B------:R-:W-:Y:S02]  /*1590*/  PRMT R4, RZ, 0x7610, R4 ;  /* 0x00007610ff047816 */ /* 0x000fe40000000004 */
[----:B------:R-:W-:Y:S01]  /*15a0*/  PRMT R7, RZ, 0x7610, R7 ;  /* 0x00007610ff077816 */ /* 0x000fe20000000007 */
[----:B------:R-:W2:Y:S06]  /*15b0*/  @!P2 LDG.E.U16 R3, [R92.64+0x40] ;  /* 0x0000401e5c03a981 */ /* 0x000eac000c1e1500 */
[----:B------:R-:W2:Y:S01]  /*15c0*/  @!P0 LDG.E.U16 R9, [R92.64+0x1c0] ;  /* 0x0001c01e5c098981 */ /* 0x000ea2000c1e1500 */
[----:B------:R-:W-:-:S02]  /*15d0*/  ISETP.GE.AND P0, PT, R34, R21, PT ;  /* 0x000000152200720c */ /* 0x000fc40003f06270 */
[----:B------:R-:W-:Y:S01]  /*15e0*/  PRMT R5, RZ, 0x7610, R5 ;  /* 0x00007610ff057816 */ /* 0x000fe20000000005 */
[----:B------:R-:W2:Y:S01]  /*15f0*/  @!P3 LDG.E.U16 R4, [R92.64+0x80] ;  /* 0x0000801e5c04b981 */ /* 0x000ea2000c1e1500 */
[----:B------:R-:W-:Y:S02]  /*1600*/  PRMT R6, RZ, 0x7610, R6 ;  /* 0x00007610ff067816 */ /* 0x000fe40000000006 */
[-C--:B------:R-:W-:Y:S01]  /*1610*/  ISETP.GE.AND P1, PT, R38, R21.reuse, PT ;  /* 0x000000152600720c */ /* 0x080fe20003f26270 */
[----:B------:R-:W2:Y:S01]  /*1620*/  @!P4 LDG.E.U16 R7, [R92.64+0x140] ;  /* 0x0001401e5c07c981 */ /* 0x000ea2000c1e1500 */
[----:B------:R-:W-:-:S05]  /*1630*/  ISETP.GE.AND P2, PT, R40, R21, PT ;  /* 0x000000152800720c */ /* 0x000fca0003f46270 */
[----:B------:R-:W2:Y:S01]  /*1640*/  @!P0 LDG.E.U16 R10, [R92.64+0x200] ;  /* 0x0002001e5c0a8981 */ /* 0x000ea2000c1e1500 */
[-C--:B------:R-:W-:Y:S02]  /*1650*/  ISETP.GE.AND P0, PT, R36, R21.reuse, PT ;  /* 0x000000152400720c */ /* 0x080fe40003f06270 */
[-C--:B------:R-:W-:Y:S01]  /*1660*/  ISETP.GE.AND P3, PT, R42, R21.reuse, PT ;  /* 0x000000152a00720c */ /* 0x080fe20003f66270 */
[----:B------:R-:W2:Y:S01]  /*1670*/  @!P5 LDG.E.U16 R5, [R92.64+0xc0] ;  /* 0x0000c01e5c05d981 */ /* 0x000ea2000c1e1500 */
[-C--:B------:R-:W-:Y:S02]  /*1680*/  ISETP.GE.AND P4, PT, R44, R21.reuse, PT ;  /* 0x000000152c00720c */ /* 0x080fe40003f86270 */
[-C--:B------:R-:W-:Y:S01]  /*1690*/  ISETP.GE.AND P5, PT, R46, R21.reuse, PT ;  /* 0x000000152e00720c */ /* 0x080fe20003fa6270 */
[----:B------:R-:W2:Y:S01]  /*16a0*/  @!P6 LDG.E.U16 R6, [R92.64+0x100] ;  /* 0x0001001e5c06e981 */ /* 0x000ea2000c1e1500 */
[----:B------:R-:W-:Y:S02]  /*16b0*/  ISETP.GE.AND P6, PT, R48, R21, PT ;  /* 0x000000153000720c */ /* 0x000fe40003fc6270 */
[----:B----4-:R-:W-:-:S02]  /*16c0*/  PRMT R11, RZ, 0x7610, R11 ;  /* 0x00007610ff0b7816 */ /* 0x010fc4000000000b */
[----:B-----5:R-:W-:Y:S02]  /*16d0*/  PRMT R12, RZ, 0x7610, R12 ;  /* 0x00007610ff0c7816 */ /* 0x020fe4000000000c */
[----:B0-----:R-:W-:Y:S02]  /*16e0*/  PRMT R13, RZ, 0x7610, R13 ;  /* 0x00007610ff0d7816 */ /* 0x001fe4000000000d */
[----:B------:R-:W-:Y:S01]  /*16f0*/  PRMT R14, RZ, 0x7610, R14 ;  /* 0x00007610ff0e7816 */ /* 0x000fe2000000000e */
[----:B------:R-:W4:Y:S01]  /*1700*/  @!P0 LDG.E.U16 R11, [R92.64+0x240] ;  /* 0x0002401e5c0b8981 */ /* 0x000f22000c1e1500 */
[----:B------:R-:W-:Y:S02]  /*1710*/  PRMT R15, RZ, 0x7610, R15 ;  /* 0x00007610ff0f7816 */ /* 0x000fe4000000000f */
[----:B------:R-:W-:Y:S01]  /*1720*/  PRMT R16, RZ, 0x7610, R16 ;  /* 0x00007610ff107816 */ /* 0x000fe20000000010 */
[----:B------:R-:W5:Y:S01]  /*1730*/  @!P1 LDG.E.U16 R12, [R92.64+0x280] ;  /* 0x0002801e5c0c9981 */ /* 0x000f62000c1e1500 */
[----:B------:R-:W-:-:S03]  /*1740*/  PRMT R17, RZ, 0x7610, R17 ;  /* 0x00007610ff117816 */ /* 0x000fc60000000011 */
[----:B------:R-:W4:Y:S04]  /*1750*/  @!P2 LDG.E.U16 R13, [R92.64+0x2c0] ;  /* 0x0002c01e5c0da981 */ /* 0x000f28000c1e1500 */
        /* <DEDUP_REMOVED lines=14> */
[----:B------:R-:W-:Y:S01]  /*1840*/  PRMT R35, RZ, 0x7610, R35 ;  /* 0x00007610ff237816 */ /* 0x000fe20000000023 */
[----:B---3--:R0:W-:Y:S04]  /*1850*/  STS.U16 [R43], R2 ;  /* 0x000000022b007388 */ /* 0x0081e80000000400 */
[----:B--2---:R1:W-:Y:S04]  /*1860*/  STS.U16 [R41+0x40], R3 ;  /* 0x0000400329007388 */ /* 0x0043e80000000400 */
[----:B------:R-:W-:Y:S01]  /*1870*/  STS.U16 [R39+0x80], R4 ;  /* 0x0000800427007388 */ /* 0x000fe20000000400 */
[----:B0-----:R-:W-:-:S02]  /*1880*/  MOV R2, UR25 ;  /* 0x0000001900027c02 */ /* 0x001fc40008000f00 */
[----:B-1----:R-:W-:Y:S01]  /*1890*/  MOV R3, UR26 ;  /* 0x0000001a00037c02 */ /* 0x002fe20008000f00 */
[----:B------:R-:W-:Y:S04]  /*18a0*/  STS.U16 [R252+0xc0], R5 ;  /* 0x0000c005fc007388 */ /* 0x000fe80000000400 */
[----:B------:R-:W-:Y:S04]  /*18b0*/  STS.U16 [R251+0x100], R6 ;  /* 0x00010006fb007388 */ /* 0x000fe80000000400 */
[----:B------:R-:W-:Y:S04]  /*18c0*/  STS.U16 [R250+0x140], R7 ;  /* 0x00014007fa007388 */ /* 0x000fe80000000400 */
[----:B------:R-:W-:Y:S04]  /*18d0*/  STS.U16 [R249+0x180], R8 ;  /* 0x00018008f9007388 */ /* 0x000fe80000000400 */
[----:B------:R0:W-:Y:S04]  /*18e0*/  STS.U16 [R248+0x1c0], R9 ;  /* 0x0001c009f8007388 */ /* 0x0001e80000000400 */
[----:B------:R-:W-:Y:S04]  /*18f0*/  STS.U16 [R245+0x200], R10 ;  /* 0x0002000af5007388 */ /* 0x000fe80000000400 */
[----:B----4-:R-:W-:Y:S04]  /*1900*/  STS.U16 [R244+0x240], R11 ;  /* 0x0002400bf4007388 */ /* 0x010fe80000000400 */
[----:B-----5:R-:W-:Y:S04]  /*1910*/  STS.U16 [R243+0x280], R12 ;  /* 0x0002800cf3007388 */ /* 0x020fe80000000400 */
[----:B------:R-:W-:Y:S04]  /*1920*/  STS.U16 [R242+0x2c0], R13 ;  /* 0x0002c00df2007388 */ /* 0x000fe80000000400 */
[----:B------:R-:W-:Y:S01]  /*1930*/  STS.U16 [R241+0x300], R14 ;  /* 0x0003000ef1007388 */ /* 0x000fe20000000400 */
[----:B0-----:R-:W-:-:S03]  /*1940*/  IMAD.WIDE R8, R146, 0x2, R2 ;  /* 0x0000000292087825 */ /* 0x001fc600078e0202 */
        /* <DEDUP_REMOVED lines=21> */
[----:B------:R0:W5:Y:S01]  /*1aa0*/  @!P0 LDG.E.U16 R19, [R8.64] ;  /* 0x0000001e08138981 */ /* 0x000162000c1e1500 */
[----:B------:R-:W-:-:S02]  /*1ab0*/  ISETP.GE.AND P0, PT, R22, R21, PT ;  /* 0x000000151600720c */ /* 0x000fc40003f06270 */
[----:B------:R-:W-:Y:S01]  /*1ac0*/  PRMT R22, RZ, 0x7610, R22 ;  /* 0x00007610ff167816 */ /* 0x000fe20000000016 */
[----:B------:R0:W5:Y:S01]  /*1ad0*/  @!P1 LDG.E.U16 R20, [R8.64+0x40] ;  /* 0x0000401e08149981 */ /* 0x000162000c1e1500 */
[----:B------:R-:W-:-:S03]  /*1ae0*/  ISETP.GE.AND P1, PT, R24, R21, PT ;  /* 0x000000151800720c */ /* 0x000fc60003f26270 */
[----:B------:R0:W5:Y:S04]  /*1af0*/  @!P4 LDG.E.U16 R33, [R8.64+0x340] ;  /* 0x0003401e0821c981 */ /* 0x000168000c1e1500 */
[----:B------:R0:W5:Y:S04]  /*1b00*/  @!P6 LDG.E.U16 R35, [R8.64+0x3c0] ;  /* 0x0003c01e0823e981 */ /* 0x000168000c1e1500 */
[----:B------:R0:W5:Y:S01]  /*1b10*/  @!P0 LDG.E.U16 R22, [R8.64+0x80] ;  /* 0x0000801e08168981 */ /* 0x000162000c1e1500 */
[-C--:B------:R-:W-:Y:S02]  /*1b20*/  ISETP.GE.AND P0, PT, R26, R21.reuse, PT ;  /* 0x000000151a00720c */ /* 0x080fe40003f06270 */
[----:B------:R-:W-:Y:S01]  /*1b30*/  PRMT R24, RZ, 0x7610, R24 ;  /* 0x00007610ff187816 */ /* 0x000fe20000000018 */
[----:B------:R0:W5:Y:S01]  /*1b40*/  @!P1 LDG.E.U16 R23, [R8.64+0xc0] ;  /* 0x0000c01e08179981 */ /* 0x000162000c1e1500 */
[----:B------:R-:W-:-:S09]  /*1b50*/  ISETP.GE.AND P1, PT, R28, R21, PT ;  /* 0x000000151c00720c */ /* 0x000fd20003f26270 */
[----:B------:R0:W5:Y:S01]  /*1b60*/  @!P0 LDG.E.U16 R24, [R8.64+0x100] ;  /* 0x0001001e08188981 */ /* 0x000162000c1e1500 */
[-C--:B------:R-:W-:Y:S02]  /*1b70*/  ISETP.GE.AND P0, PT, R30, R21.reuse, PT ;  /* 0x000000151e00720c */ /* 0x080fe40003f06270 */
[----:B------:R-:W-:Y:S01]  /*1b80*/  PRMT R26, RZ, 0x7610, R26 ;  /* 0x00007610ff1a7816 */ /* 0x000fe2000000001a */
[----:B------:R0:W5:Y:S01]  /*1b90*/  @!P1 LDG.E.U16 R25, [R8.64+0x140] ;  /* 0x0001401e08199981 */ /* 0x000162000c1e1500 */
[----:B------:R-:W-:-:S09]  /*1ba0*/  ISETP.GE.AND P1, PT, R32, R21, PT ;  /* 0x000000152000720c */ /* 0x000fd20003f26270 */
[----:B------:R0:W5:Y:S01]  /*1bb0*/  @!P0 LDG.E.U16 R26, [R8.64+0x180] ;  /* 0x0001801e081a8981 */ /* 0x000162000c1e1500 */
[----:B------:R-:W-:Y:S02]  /*1bc0*/  ISETP.GE.AND P0, PT, R34, R21, PT ;  /* 0x000000152200720c */ /* 0x000fe40003f06270 */
[----:B------:R-:W-:Y:S01]  /*1bd0*/  PRMT R28, RZ, 0x7610, R28 ;  /* 0x00007610ff1c7816 */ /* 0x000fe2000000001c */
[----:B------:R0:W5:Y:S01]  /*1be0*/  @!P1 LDG.E.U16 R27, [R8.64+0x1c0] ;  /* 0x0001c01e081b9981 */ /* 0x000162000c1e1500 */
[----:B------:R-:W-:-:S09]  /*1bf0*/  ISETP.NE.AND P1, PT, R29, RZ, PT ;  /* 0x000000ff1d00720c */ /* 0x000fd20003f25270 */
[----:B------:R0:W5:Y:S01]  /*1c00*/  @!P0 LDG.E.U16 R28, [R8.64+0x200] ;  /* 0x0002001e081c8981 */ /* 0x000162000c1e1500 */
[----:B------:R-:W-:Y:S02]  /*1c10*/  ISETP.NE.AND P0, PT, R31, RZ, PT ;  /* 0x000000ff1f00720c */ /* 0x000fe40003f05270 */
[----:B------:R-:W-:Y:S02]  /*1c20*/  PRMT R29, RZ, 0x7610, R29 ;  /* 0x00007610ff1d7816 */ /* 0x000fe4000000001d */
[----:B------:R-:W-:Y:S02]  /*1c30*/  PRMT R30, RZ, 0x7610, R30 ;  /* 0x00007610ff1e7816 */ /* 0x000fe4000000001e */
[----:B------:R-:W-:Y:S02]  /*1c40*/  PRMT R31, RZ, 0x7610, R31 ;  /* 0x00007610ff1f7816 */ /* 0x000fe4000000001f */
[----:B------:R-:W-:Y:S02]  /*1c50*/  PRMT R32, RZ, 0x7610, R32 ;  /* 0x00007610ff207816 */ /* 0x000fe40000000020 */
[----:B------:R-:W-:Y:S01]  /*1c60*/  PRMT R34, RZ, 0x7610, R34 ;  /* 0x00007610ff227816 */ /* 0x000fe20000000022 */
[----:B------:R0:W5:Y:S04]  /*1c70*/  @!P1 LDG.E.U16 R30, [R8.64+0x280] ;  /* 0x0002801e081e9981 */ /* 0x000168000c1e1500 */
[----:B------:R0:W5:Y:S04]  /*1c80*/  @!P0 LDG.E.U16 R29, [R8.64+0x240] ;  /* 0x0002401e081d8981 */ /* 0x000168000c1e1500 */
[----:B------:R0:W5:Y:S04]  /*1c90*/  @!P2 LDG.E.U16 R31, [R8.64+0x2c0] ;  /* 0x0002c01e081fa981 */ /* 0x000168000c1e1500 */
[----:B------:R0:W5:Y:S04]  /*1ca0*/  @!P3 LDG.E.U16 R32, [R8.64+0x300] ;  /* 0x0003001e0820b981 */ /* 0x000168000c1e1500 */
[----:B------:R0:W5:Y:S02]  /*1cb0*/  @!P5 LDG.E.U16 R34, [R8.64+0x380] ;  /* 0x0003801e0822d981 */ /* 0x000164000c1e1500 */
[----:B0-----:R-:W-:-:S02]  /*1cc0*/  PRMT R9, RZ, 0x5410, R218 ;  /* 0x00005410ff097816 */ /* 0x001fc400000000da */
[----:B------:R-:W-:Y:S01]  /*1cd0*/  PRMT R7, RZ, 0x5410, R7 ;  /* 0x00005410ff077816 */ /* 0x000fe20000000007 */
[----:B------:R-:W-:Y:S04]  /*1ce0*/  STL [R1+0x8], R43 ;  /* 0x0000082b01007387 */ /* 0x000fe80000100800 */
[----:B------:R-:W-:Y:S01]  /*1cf0*/  STL [R1+0x4], R41 ;  /* 0x0000042901007387 */ /* 0x000fe20000100800 */
[----:B------:R-:W-:-:S03]  /*1d00*/  FADD.FTZ R136, R7, UR5 ;  /* 0x0000000507887e21 */ /* 0x000fc60008010000 */
[----:B------:R-:W-:Y:S02]  /*1d10*/  STL [R1], R39 ;  /* 0x0000002701007387 */ /* 0x000fe40000100800 */
[----:B------:R-:W-:Y:S02]  /*1d20*/  FSETP.GTU.FTZ.AND P4, PT, R136, 20, PT ;  /* 0x41a000008800780b */ /* 0x000fe40003f9c000 */
[----:B-1----:R-:W-:Y:S02]  /*1d30*/  PRMT R10, RZ, 0x5410, R10 ;  /* 0x00005410ff0a7816 */ /* 0x002fe4000000000a */
[----:B--2---:R-:W-:Y:S02]  /*1d40*/  PRMT R11, RZ, 0x5410, R11 ;  /* 0x00005410ff0b7816 */ /* 0x004fe4000000000b */
[----:B---3--:R-:W-:Y:S02]  /*1d50*/  PRMT R12, RZ, 0x5410, R12 ;  /* 0x00005410ff0c7816 */ /* 0x008fe4000000000c */
[----:B----4-:R-:W-:-:S02]  /*1d60*/  PRMT R13, RZ, 0x5410, R13 ;  /* 0x00005410ff0d7816 */ /* 0x010fc4000000000d */
[----:B------:R-:W-:Y:S01]  /*1d70*/  PRMT R14, RZ, 0x5410, R14 ;  /* 0x00005410ff0e7816 */ /* 0x000fe2000000000e */
[----:B------:R-:W-:Y:S01]  /*1d80*/  FADD.FTZ R135, R10, UR5 ;  /* 0x000000050a877e21 */ /* 0x000fe20008010000 */
[----:B------:R-:W-:Y:S01]  /*1d90*/  PRMT R7, RZ, 0x5410, R180 ;  /* 0x00005410ff077816 */ /* 0x000fe200000000b4 */
[----:B------:R-:W-:Y:S01]  /*1da0*/  FADD.FTZ R134, R11, UR5 ;  /* 0x000000050b867e21 */ /* 0x000fe20008010000 */
[----:B------:R-:W-:Y:S01]  /*1db0*/  PRMT R15, RZ, 0x5410, R15 ;  /* 0x00005410ff0f7816 */ /* 0x000fe2000000000f */
[----:B------:R-:W-:Y:S02]  /*1dc0*/  FADD.FTZ R133, R12, UR5 ;  /* 0x000000050c857e21 */ /* 0x000fe40008010000 */
[----:B------:R-:W-:Y:S02]  /*1dd0*/  FADD.FTZ R132, R13, UR5 ;  /* 0x000000050d847e21 */ /* 0x000fe40008010000 */
[----:B------:R-:W-:Y:S01]  /*1de0*/  FADD.FTZ R131, R14, UR5 ;  /* 0x000000050e837e21 */ /* 0x000fe20008010000 */
[----:B------:R-:W-:Y:S01]  /*1df0*/  BSSY B0, `(.L_x_586) ;  /* 0x0000063000007945 */ /* 0x000fe20003800000 */
[----:B------:R-:W-:Y:S01]  /*1e00*/  FSETP.GTU.FTZ.AND P3, PT, R135, 20, PT ;  /* 0x41a000008700780b */ /* 0x000fe20003f7c000 */
[----:B------:R-:W-:Y:S01]  /*1e10*/  FADD.FTZ R129, R15, UR5 ;  /* 0x000000050f817e21 */ /* 0x000fe20008010000 */
[----:B------:R-:W-:-:S02]  /*1e20*/  FSETP.GTU.FTZ.AND P2, PT, R134, 20, PT ;  /* 0x41a000008600780b */ /* 0x000fc40003f5c000 */
[----:B------:R-:W-:Y:S02]  /*1e30*/  FSETP.GTU.FTZ.AND P1, PT, R133, 20, PT ;  /* 0x41a000008500780b */ /* 0x000fe40003f3c000 */
[----:B------:R-:W-:Y:S02]  /*1e40*/  FSETP.GTU.FTZ.AND P0, PT, R132, 20, PT ;  /* 0x41a000008400780b */ /* 0x000fe40003f1c000 */
[----:B------:R-:W-:Y:S01]  /*1e50*/  FSETP.GTU.FTZ.AND P6, PT, R131, 20, PT ;  /* 0x41a000008300780b */ /* 0x000fe20003fdc000 */
        /* <DEDUP_REMOVED lines=23> */
[----:B------:R-:W4:Y:S04]  /*1fd0*/  LDS.U16 R138, [R145+0xc] ;  /* 0x00000c00918a7984 */ /* 0x000f280000000400 */
        /* <DEDUP_REMOVED lines=13> */
[----:B---3--:R-:W-:-:S03]  /*20b0*/  PRMT R141, RZ, 0x5410, R141 ;  /* 0x00005410ff8d7816 */ /* 0x008fc6000000008d */
[----:B------:R1:W3:Y:S01]  /*20c0*/  LDS.U16 R118, [R145+0x1a] ;  /* 0x00001a0091767984 */ /* 0x0002e20000000400 */
[----:B------:R-:W-:-:S03]  /*20d0*/  FFMA.FTZ R8, R142, R8, R9 ;  /* 0x000000088e087223 */ /* 0x000fc60000010009 */
[----:B------:R1:W0:Y:S01]  /*20e0*/  LDS.U16 R116, [R145+0x1c] ;  /* 0x00001c0091747984 */ /* 0x0002220000000400 */
[----:B------:R-:W-:-:S03]  /*20f0*/  PRMT R9, RZ, 0x5410, R185 ;  /* 0x00005410ff097816 */ /* 0x000fc600000000b9 */
[----:B------:R1:W0:Y:S01]  /*2100*/  LDS.U16 R114, [R145+0x1e] ;  /* 0x00001e0091727984 */ /* 0x0002220000000400 */
[----:B----4-:R-:W-:Y:S01]  /*2110*/  PRMT R140, RZ, 0x5410, R140 ;  /* 0x00005410ff8c7816 */ /* 0x010fe2000000008c */
[----:B------:R-:W-:Y:S01]  /*2120*/  FFMA.FTZ R9, R141, R9, R8 ;  /* 0x000000098d097223 */ /* 0x000fe20000010008 */
[----:B------:R-:W-:Y:S02]  /*2130*/  PRMT R8, RZ, 0x5410, R184 ;  /* 0x00005410ff087816 */ /* 0x000fe400000000b8 */
[----:B-----5:R-:W-:-:S03]  /*2140*/  PRMT R139, RZ, 0x5410, R139 ;  /* 0x00005410ff8b7816 */ /* 0x020fc6000000008b */
        /* <DEDUP_REMOVED lines=8> */
[----:B------:R-:W-:Y:S02]  /*21d0*/  PRMT R130, RZ, 0x5410, R130 ;  /* 0x00005410ff827816 */ /* 0x000fe40000000082 */
[----:B------:R-:W-:Y:S01]  /*21e0*/  MOV R19, c[0x0][0x16c] ;  /* 0x00005b0000137a02 */ /* 0x000fe20000000f00 */
[----:B------:R-:W-:-:S03]  /*21f0*/  FFMA.FTZ R9, R137, R9, R8 ;  /* 0x0000000989097223 */ /* 0x000fc60000010008 */
[----:B------:R-:W-:Y:S01]  /*2200*/  ISETP.GE.AND P5, PT, R19, 0x1, PT ;  /* 0x000000011300780c */ /* 0x000fe20003fa6270 */
[----:B------:R-:W-:Y:S01]  /*2210*/  FFMA.FTZ R11, R130, R7, R9 ;  /* 0x00000007820b7223 */ /* 0x000fe20000010009 */
[----:B------:R-:W-:Y:S06]  /*2220*/  @P4 BRA `(.L_x_587) ;  /* 0x000001f000004947 */ /* 0x000fec0003800000 */
[----:B-12---:R-:W-:Y:S01]  /*2230*/  FMUL.FTZ R136, R136, 1.4426950216293334961 ;  /* 0x3fb8aa3b88887820 */ /* 0x006fe20000410000 */
[----:B------:R-:W-:Y:S01]  /*2240*/  HFMA2.MMA R10, -RZ, RZ, 1.625, 0 ;  /* 0x3e800000ff0a7435 */ /* 0x000fe200000001ff */
[----:B------:R-:W-:Y:S02]  /*2250*/  MOV R13, 0x3d39bf78 ;  /* 0x3d39bf78000d7802 */ /* 0x000fe40000000f00 */
[----:B------:R-:W1:Y:S02]  /*2260*/  MUFU.EX2 R12, R136 ;  /* 0x00000088000c7308 */ /* 0x000e640000000800 */
[C---:B-1----:R-:W-:Y:S01]  /*2270*/  FADD.FTZ.RZ R7, R12.reuse, 1 ;  /* 0x3f8000000c077421 */ /* 0x042fe2000001c000 */
[----:B------:R-:W-:-:S04]  /*2280*/  ISETP.GE.U32.AND P4, PT, R12, 0x7f800000, PT ;  /* 0x7f8000000c00780c */ /* 0x000fc80003f86070 */
[----:B------:R-:W-:-:S04]  /*2290*/  IADD3 R7, R7, -0x3f400000, RZ ;  /* 0xc0c0000007077810 */ /* 0x000fc80007ffe0ff */
[----:B------:R-:W-:-:S04]  /*22a0*/  LOP3.LUT R7, R7, 0xff800000, RZ, 0xc0, !PT ;  /* 0xff80000007077812 */ /* 0x000fc800078ec0ff */
[----:B------:R-:W-:Y:S02]  /*22b0*/  IADD3 R9, -R7, 0x40800000, RZ ;  /* 0x4080000007097810 */ /* 0x000fe40007ffe1ff */
[----:B------:R-:W-:Y:S02]  /*22c0*/  IADD3 R8, R12, -R7, RZ ;  /* 0x800000070c087210 */ /* 0x000fe40007ffe0ff */
[----:B------:R-:W1:Y:S01]  /*22d0*/  I2F R7, R7 ;  /* 0x0000000700077306 */ /* 0x000e620000201400 */
[----:B------:R-:W-:-:S04]  /*22e0*/  FFMA.FTZ R9, R9, R10, -1 ;  /* 0xbf80000009097423 */ /* 0x000fc8000001000a */
[----:B------:R-:W-:-:S04]  /*22f0*/  FADD.FTZ R8, R8, R9 ;  /* 0x0000000908087221 */ /* 0x000fc80000010000 */
[----:B------:R-:W-:-:S04]  /*2300*/  FFMA.FTZ R9, R8, -R13, 0.10546888411045074463 ;  /* 0x3dd8001208097423 */ /* 0x000fc8000001080d */
[C---:B------:R-:W-:Y:S02]  /*2310*/  FFMA.FTZ R9, R8.reuse, R9, -0.13229703903198242188 ;  /* 0xbe0778e008097423 */ /* 0x040fe40000010009 */
[----:B-1----:R-:W-:Y:S02]  /*2320*/  FMUL.FTZ R136, R7, 1.1920928955078125e-07 ;  /* 0x3400000007887820 */ /* 0x002fe40000410000 */
        /* <DEDUP_REMOVED lines=15> */
.L_x_587:
[----:B-12---:R-:W-:Y:S05]  /*2420*/  BSYNC B0 ;  /* 0x0000000000007941 */ /* 0x006fea0003800000 */
.L_x_586:
        /* <DEDUP_REMOVED lines=9> */
[----:B------:R-:W-:Y:S01]  /*24c0*/  HFMA2.MMA R12, -RZ, RZ, 1.625, 0 ;  /* 0x3e800000ff0c7435 */ /* 0x000fe200000001ff */
[----:B------:R-:W-:-:S02]  /*24d0*/  MOV R13, 0x3d39bf78 ;  /* 0x3d39bf78000d7802 */ /* 0x000fc40000000f00 */
        /* <DEDUP_REMOVED lines=28> */
.L_x_589:
[----:B------:R-:W-:Y:S05]  /*26a0*/  BSYNC B0 ;  /* 0x0000000000007941 */ /* 0x000fea0003800000 */
.L_x_588:
[----:B------:R-:W-:Y:S01]  /*26b0*/  PRMT R7, RZ, 0x5410, R178 ;  /* 0x00005410ff077816 */ /* 0x000fe200000000b2 */
[----:B------:R-:W-:Y:S01]  /*26c0*/  BSSY B0, `(.L_x_590) ;  /* 0x0000026000007945 */ /* 0x000fe20003800000 */
[----:B0-----:R-:W-:Y:S02]  /*26d0*/  PRMT R126, RZ, 0x5410, R126 ;  /* 0x00005410ff7e7816 */ /* 0x001fe4000000007e */
        /* <DEDUP_REMOVED lines=36> */
.L_x_591:
[----:B------:R-:W-:Y:S05]  /*2920*/  BSYNC B0 ;  /* 0x0000000000007941 */ /* 0x000fea0003800000 */
.L_x_590:
        /* <DEDUP_REMOVED lines=39> */
.L_x_593:
[----:B------:R-:W-:Y:S05]  /*2ba0*/  BSYNC B0 ;  /* 0x0000000000007941 */ /* 0x000fea0003800000 */
.L_x_592:
        /* <DEDUP_REMOVED lines=39> */
.L_x_595:
[----:B------:R-:W-:Y:S05]  /*2e20*/  BSYNC B0 ;  /* 0x0000000000007941 */ /* 0x000fea0003800000 */
.L_x_594:
[----:B------:R-:W-:Y:S01]  /*2e30*/  PRMT R6, RZ, 0x5410, R175 ;  /* 0x00005410ff067816 */ /* 0x000fe200000000af */
[----:B------:R-:W-:Y:S01]  /*2e40*/  BSSY B0, `(.L_x_596) ;  /* 0x0000026000007945 */ /* 0x000fe20003800000 */
[----:B---3--:R-:W-:Y:S02]  /*2e50*/  PRMT R118, RZ, 0x5410, R118 ;  /* 0x00005410ff767816 */ /* 0x008fe40000000076 */
        /* <DEDUP_REMOVED lines=36> */
.L_x_597:
[----:B------:R-:W-:Y:S05]  /*30a0*/  BSYNC B0 ;  /* 0x0000000000007941 */ /* 0x000fea0003800000 */
.L_x_596:
        /* <DEDUP_REMOVED lines=39> */
.L_x_599:
[----:B------:R-:W-:Y:S05]  /*3320*/  BSYNC B0 ;  /* 0x0000000000007941 */ /* 0x000fea0003800000 */
.L_x_598:
[----:B------:R-:W-:Y:S01]  /*3330*/  PRMT R4, RZ, 0x5410, R173 ;  /* 0x00005410ff047816 */ /* 0x000fe200000000ad */
[----:B------:R-:W-:Y:S01]  /*3340*/  BSSY B0, `(.L_x_600) ;  /* 0x0000028000007945 */ /* 0x000fe20003800000 */
[----:B------:R-:W-:Y:S01]  /*3350*/  PRMT R114, RZ, 0x5410, R114 ;  /* 0x00005410ff727816 */ /* 0x000fe20000000072 */
[----:B------:R-:W-:Y:S01]  /*3360*/  HFMA2.MMA R172, -RZ, RZ, 0, 0 ;  /* 0x00000000ffac7435 */ /* 0x000fe200000001ff */
[----:B------:R-:W-:Y:S02]  /*3370*/  PRMT R3, RZ, 0x5410, R3 ;  /* 0x00005410ff037816 */ /* 0x000fe40000000003 */
[----:B------:R-:W-:Y:S01]  /*3380*/  FSETP.GTU.FTZ.AND P4, PT, R115, 20, PT ;  /* 0x41a000007300780b */ /* 0x000fe20003f9c000 */
[----:B------:R-:W-:Y:S02]  /*3390*/  FFMA.FTZ R4, R114, R4, R11 ;  /* 0x0000000472047223 */ /* 0x000fe4000001000b */
[----:B------:R-:W-:-:S03]  /*33a0*/  FADD.FTZ R113, R3, UR5 ;  /* 0x0000000503717e21 */ /* 0x000fc60008010000 */
[----:B------:R0:W-:Y:S01]  /*33b0*/  STL [R1+0x10], R4 ;  /* 0x0000100401007387 */ /* 0x0001e20000100800 */
[----:B------:R-:W-:Y:S05]  /*33c0*/  @P3 BRA `(.L_x_601) ;  /* 0x000001f000003947 */ /* 0x000fea0003800000 */
[----:B------:R-:W-:Y:S01]  /*33d0*/  FMUL.FTZ R127, R127, 1.4426950216293334961 ;  /* 0x3fb8aa3b7f7f7820 */ /* 0x000fe20000410000 */
[----:B------:R-:W-:Y:S02]  /*33e0*/  MOV R8, 0x3e800000 ;  /* 0x3e80000000087802 */ /* 0x000fe40000000f00 */
[----:B------:R-:W-:Y:S01]  /*33f0*/  MOV R7, 0x3d39bf78 ;  /* 0x3d39bf7800077802 */ /* 0x000fe20000000f00 */
[----:B------:R-:W1:Y:S02]  /*3400*/  MUFU.EX2 R6, R127 ;  /* 0x0000007f00067308 */ /* 0x000e640000000800 */
[C---:B-1----:R-:W-:Y:S01]  /*3410*/  FADD.FTZ.RZ R3, R6.reuse, 1 ;  /* 0x3f80000006037421 */ /* 0x042fe2000001c000 */
[----:B------:R-:W-:-:S04]  /*3420*/  ISETP.GE.U32.AND P3, PT, R6, 0x7f800000, PT ;  /* 0x7f8000000600780c */ /* 0x000fc80003f66070 */
[----:B------:R-:W-:-:S04]  /*3430*/  IADD3 R3, R3, -0x3f400000, RZ ;  /* 0xc0c0000003037810 */ /* 0x000fc80007ffe0ff */
[----:B------:R-:W-:-:S04]  /*3440*/  LOP3.LUT R3, R3, 0xff800000, RZ, 0xc0, !PT ;  /* 0xff80000003037812 */ /* 0x000fc800078ec0ff */
[----:B------:R-:W-:Y:S02]  /*3450*/  IADD3 R5, -R3, 0x40800000, RZ ;  /* 0x4080000003057810 */ /* 0x000fe40007ffe1ff */
[----:B0-----:R-:W-:Y:S02]  /*3460*/  IADD3 R4, R6, -R3, RZ ;  /* 0x8000000306047210 */ /* 0x001fe40007ffe0ff */
        /* <DEDUP_REMOVED lines=21> */
.L_x_601:
[----:B------:R-:W-:Y:S05]  /*35c0*/  BSYNC B0 ;  /* 0x0000000000007941 */ /* 0x000fea0003800000 */
.L_x_600:
        /* <DEDUP_REMOVED lines=10> */
[----:B------:R-:W1:Y:S02]  /*3670*/  MUFU.EX2 R5, R125 ;  /* 0x0000007d00057308 */ /* 0x000e640000000800 */
[C---:B-1----:R-:W-:Y:S01]  /*3680*/  FADD.FTZ.RZ R2, R5.reuse, 1 ;  /* 0x3f80000005027421 */ /* 0x042fe2000001c000 */
[----:B------:R-:W-:-:S04]  /*3690*/  ISETP.GE.U32.AND P2, PT, R5, 0x7f800000, PT ;  /* 0x7f8000000500780c */ /* 0x000fc80003f46070 */
[----:B------:R-:W-:-:S04]  /*36a0*/  IADD3 R2, R2, -0x3f400000, RZ ;  /* 0xc0c0000002027810 */ /* 0x000fc80007ffe0ff */
[----:B------:R-:W-:-:S04]  /*36b0*/  LOP3.LUT R2, R2, 0xff800000, RZ, 0xc0, !PT ;  /* 0xff80000002027812 */ /* 0x000fc800078ec0ff */
[----:B0-----:R-:W-:Y:S02]  /*36c0*/  IADD3 R4, -R2, 0x40800000, RZ ;  /* 0x4080000002047810 */ /* 0x001fe40007ffe1ff */
        /* <DEDUP_REMOVED lines=22> */
.L_x_603:
[----:B------:R-:W-:Y:S05]  /*3830*/  BSYNC B0 ;  /* 0x0000000000007941 */ /* 0x000fea0003800000 */
.L_x_602:
        /* <DEDUP_REMOVED lines=8> */
[----:B0-----:R-:W-:Y:S01]  /*38c0*/  HFMA2.MMA R4, -RZ, RZ, 1.625, 0 ;  /* 0x3e800000ff047435 */ /* 0x001fe200000001ff */
        /* <DEDUP_REMOVED lines=29> */
.L_x_605:
[----:B------:R-:W-:Y:S05]  /*3aa0*/  BSYNC B0 ;  /* 0x0000000000007941 */ /* 0x000fea0003800000 */
.L_x_604:
[----:B------:R-:W-:Y:S01]  /*3ab0*/  BSSY B0, `(.L_x_606) ;  /* 0x0000025000007945 */ /* 0x000fe20003800000 */
[----:B------:R-:W-:Y:S01]  /*3ac0*/  FSETP.GTU.FTZ.AND P1, PT, R111, 20, PT ;  /* 0x41a000006f00780b */ /* 0x000fe20003f3c000 */
[----:B------:R-:W-:Y:S01]  /*3ad0*/  CS2R R162, SRZ ;  /* 0x0000000000a27805 */ /* 0x000fe2000001ff00 */
[----:B------:R-:W-:Y:S01]  /*3ae0*/  CS2R R160, SRZ ;  /* 0x0000000000a07805 */ /* 0x000fe2000001ff00 */
[----:B------:R-:W-:Y:S01]  /*3af0*/  CS2R R158, SRZ ;  /* 0x00000000009e7805 */ /* 0x000fe2000001ff00 */
        /* <DEDUP_REMOVED lines=32> */
.L_x_607:
[----:B------:R-:W-:Y:S05]  /*3d00*/  BSYNC B0 ;  /* 0x0000000000007941 */ /* 0x000fea0003800000 */
.L_x_606:
[----:B------:R-:W-:Y:S01]  /*3d10*/  BSSY B0, `(.L_x_608) ;  /* 0x0000021000007945 */ /* 0x000fe20003800000 */
        /* <DEDUP_REMOVED lines=32> */
.L_x_609:
[----:B------:R-:W-:Y:S05]  /*3f20*/  BSYNC B0 ;  /* 0x0000000000007941 */ /* 0x000fea0003800000 */
.L_x_608:
        /* <DEDUP_REMOVED lines=33> */
.L_x_611:
[----:B------:R-:W-:Y:S05]  /*4140*/  BSYNC B0 ;  /* 0x0000000000007941 */ /* 0x000fea0003800000 */
.L_x_610:
        /* <DEDUP_REMOVED lines=33> */
.L_x_613:
[----:B------:R-:W-:Y:S05]  /*4360*/  BSYNC B0 ;  /* 0x0000000000007941 */ /* 0x000fea0003800000 */
.L_x_612:
        /* <DEDUP_REMOVED lines=33> */
.L_x_615:
[----:B------:R-:W-:Y:S05]  /*4580*/  BSYNC B0 ;  /* 0x0000000000007941 */ /* 0x000fea0003800000 */
.L_x_614:
        /* <DEDUP_REMOVED lines=33> */
.L_x_617:
[----:B------:R-:W-:Y:S05]  /*47a0*/  BSYNC B0 ;  /* 0x0000000000007941 */ /* 0x000fea0003800000 */
.L_x_616:
        /* <DEDUP_REMOVED lines=19> */
[----:B------:R-:W-:Y:S01]  /*48e0*/  UIADD3 UR32, UR29, -0x1, URZ ;  /* 0xffffffff1d207890 */ /* 0x000fe2000fffe03f */
[----:B------:R-:W-:Y:S01]  /*48f0*/  MOV R172, RZ ;  /* 0x000000ff00ac7202 */ /* 0x000fe20000000f00 */
[----:B------:R-:W-:Y:S01]  /*4900*/  CS2R R170, SRZ ;  /* 0x0000000000aa7805 */ /* 0x000fe2000001ff00 */
[----:B------:R-:W-:Y:S01]  /*4910*/  CS2R R168, SRZ ;  /* 0x0000000000a87805 */ /* 0x000fe2000001ff00 */
[----:B------:R-:W-:Y:S01]  /*4920*/  ULEA.HI UR9, UR32, UR32, URZ, 0x1 ;  /* 0x0000002020097291 */ /* 0x000fe2000f8f083f */
[----:B------:R-:W-:Y:S01]  /*4930*/  CS2R R166, SRZ ;  /* 0x0000000000a67805 */ /* 0x000fe2000001ff00 */
[----:B------:R-:W-:Y:S01]  /*4940*/  CS2R R164, SRZ ;  /* 0x0000000000a47805 */ /* 0x000fe2000001ff00 */
[----:B------:R-:W-:Y:S01]  /*4950*/  CS2R R162, SRZ ;  /* 0x0000000000a27805 */ /* 0x000fe2000001ff00 */
[----:B------:R-:W-:Y:S01]  /*4960*/  ULOP3.LUT UR9, UR9, 0xfffffe, URZ, 0xc0, !UPT ;  /* 0x00fffffe09097892 */ /* 0x000fe2000f8ec03f */
[----:B------:R-:W-:Y:S01]  /*4970*/  CS2R R160, SRZ ;  /* 0x0000000000a07805 */ /* 0x000fe2000001ff00 */
[----:B------:R-:W-:Y:S01]  /*4980*/  CS2R R158, SRZ ;  /* 0x00000000009e7805 */ /* 0x000fe2000001ff00 */
[----:B------:R-:W-:Y:S01]  /*4990*/  MOV R157, RZ ;  /* 0x000000ff009d7202 */ /* 0x000fe20000000f00 */
[----:B------:R-:W-:-:S02]  /*49a0*/  UIADD3 UR32, UR32, -UR9, URZ ;  /* 0x8000000920207290 */ /* 0x000fc4000fffe03f */
[----:B------:R-:W-:Y:S02]  /*49b0*/  UMOV UR7, URZ ;  /* 0x0000003f00077c82 */ /* 0x000fe40008000000 */
[----:B------:R-:W-:Y:S02]  /*49c0*/  UMOV UR8, URZ ;  /* 0x0000003f00087c82 */ /* 0x000fe40008000000 */
[----:B------:R-:W-:Y:S02]  /*49d0*/  UMOV UR9, URZ ;  /* 0x0000003f00097c82 */ /* 0x000fe40008000000 */
.L_x_719:
        /* <DEDUP_REMOVED lines=25> */
[----:B0-----:R-:W-:Y:S01]  /*4b70*/  IADD3 R4, R5, R146, RZ ;  /* 0x0000009205047210 */ /* 0x001fe20007ffe0ff */
[----:B------:R-:W-:-:S03]  /*4b80*/  UIMAD UR20, UR7, UR21, UR20 ;  /* 0x00000015071472a4 */ /* 0x000fc6000f8e0214 */
[----:B------:R-:W-:Y:S02]  /*4b90*/  IADD3 R0, R4, 0x20, RZ ;  /* 0x0000002004007810 */ /* 0x000fe40007ffe0ff */
[--C-:B------:R-:W-:Y:S02]  /*4ba0*/  SHF.R.S32.HI R5, RZ, 0x1f, R4.reuse ;  /* 0x0000001fff057819 */ /* 0x100fe40000011404 */
[----:B------:R-:W-:Y:S02]  /*4bb0*/  ISETP.GE.AND P3, PT, R0, UR34, PT ;  /* 0x0000002200007c0c */ /* 0x000fe4000bf66270 */
[C---:B------:R-:W-:Y:S01]  /*4bc0*/  IADD3 R0, R4.reuse, 0x40, RZ ;  /* 0x0000004004007810 */ /* 0x040fe20007ffe0ff */
[----:B------:R-:W-:Y:S01]  /*4bd0*/  IMAD.WIDE.U32 R8, R9, c[0x0][0x1c0], R4 ;  /* 0x0000700009087a25 */ /* 0x000fe200078e0004 */
[----:B------:R-:W-:Y:S02]  /*4be0*/  ISETP.GE.AND P2, PT, R4, UR34, PT ;  /* 0x0000002204007c0c */ /* 0x000fe4000bf46270 */
[----:B------:R-:W-:-:S02]  /*4bf0*/  ISETP.GE.AND P4, PT, R0, UR34, PT ;  /* 0x0000002200007c0c */ /* 0x000fc4000bf86270 */
[C---:B------:R-:W-:Y:S02]  /*4c00*/  IADD3 R0, R4.reuse, 0x60, RZ ;  /* 0x0000006004007810 */ /* 0x040fe40007ffe0ff */
[----:B------:R-:W-:Y:S02]  /*4c10*/  IADD3 R7, R4, 0xa0, RZ ;  /* 0x000000a004077810 */ /* 0x000fe40007ffe0ff */
[----:B------:R-:W-:Y:S02]  /*4c20*/  ISETP.GE.AND P5, PT, R0, UR34, PT ;  /* 0x0000002200007c0c */ /* 0x000fe4000bfa6270 */
[----:B------:R-:W-:Y:S02]  /*4c30*/  IADD3 R0, R4, 0x80, RZ ;  /* 0x0000008004007810 */ /* 0x000fe40007ffe0ff */
[----:B------:R-:W-:Y:S02]  /*4c40*/  IADD3 R5, R9, UR20, RZ ;  /* 0x0000001409057c10 */ /* 0x000fe4000fffe0ff */
[----:B------:R-:W-:-:S02]  /*4c50*/  LEA R6, P1, R8, UR27, 0x1 ;  /* 0x0000001b08067c11 */ /* 0x000fc4000f8208ff */
[----:B------:R-:W-:Y:S02]  /*4c60*/  ISETP.GE.AND P6, PT, R0, UR34, PT ;  /* 0x0000002200007c0c */ /* 0x000fe4000bfc6270 */
[----:B------:R-:W-:Y:S02]  /*4c70*/  IADD3 R0, R4, 0xc0, RZ ;  /* 0x000000c004007810 */ /* 0x000fe40007ffe0ff */
[----:B------:R-:W-:Y:S02]  /*4c80*/  ISETP.GE.AND P0, PT, R7, UR34, PT ;  /* 0x0000002207007c0c */ /* 0x000fe4000bf06270 */
[----:B------:R-:W-:Y:S02]  /*4c90*/  LEA.HI.X R7, R8, UR28, R5, 0x1, P1 ;  /* 0x0000001c08077c11 */ /* 0x000fe400088f0c05 */
[----:B------:R-:W-:Y:S02]  /*4ca0*/  PRMT R8, RZ, 0x7610, R8 ;  /* 0x00007610ff087816 */ /* 0x000fe40000000008 */
[----:B------:R-:W-:-:S02]  /*4cb0*/  ISETP.GE.AND P1, PT, R0, UR34, PT ;  /* 0x0000002200007c0c */ /* 0x000fc4000bf26270 */
[----:B------:R-:W-:Y:S02]  /*4cc0*/  IADD3 R0, R4, 0xe0, RZ ;  /* 0x000000e004007810 */ /* 0x000fe40007ffe0ff */
[----:B------:R-:W-:Y:S01]  /*4cd0*/  PRMT R9, RZ, 0x7610, R9 ;  /* 0x00007610ff097816 */ /* 0x000fe20000000009 */
[----:B------:R0:W3:Y:S01]  /*4ce0*/  @!P2 LDG.E.U16 R8, [R6.64] ;  /* 0x0000001e0608a981 */ /* 0x0000e2000c1e1500 */
[----:B------:R-:W-:Y:S02]  /*4cf0*/  ISETP.GE.AND P2, PT, R0, UR34, PT ;  /* 0x0000002200007c0c */ /* 0x000fe4000bf46270 */
[----:B------:R-:W-:Y:S02]  /*4d00*/  PRMT R5, RZ, 0x7610, R5 ;  /* 0x00007610ff057816 */ /* 0x000fe40000000005 */
[----:B------:R-:W-:Y:S01]  /*4d10*/  IADD3 R0, R4, 0x100, RZ ;  /* 0x0000010004007810 */ /* 0x000fe20007ffe0ff */
[----:B------:R0:W4:Y:S01]  /*4d20*/  @!P3 LDG.E.U16 R9, [R6.64+0x40] ;  /* 0x0000401e0609b981 */ /* 0x000122000c1e1500 */
[----:B------:R-:W-:-:S02]  /*4d30*/  PRMT R12, RZ, 0x7610, R12 ;  /* 0x00007610ff0c7816 */ /* 0x000fc4000000000c */
[C---:B------:R-:W-:Y:S01]  /*4d40*/  IADD3 R11, R4.reuse, 0x120, RZ ;  /* 0x00000120040b7810 */ /* 0x040fe20007ffe0ff */
[----:B------:R0:W3:Y:S01]  /*4d50*/  @!P4 LDG.E.U16 R5, [R6.64+0x80] ;  /* 0x0000801e0605c981 */ /* 0x0000e2000c1e1500 */
[----:B------:R-:W-:Y:S02]  /*4d60*/  PRMT R10, RZ, 0x7610, R10 ;  /* 0x00007610ff0a7816 */ /* 0x000fe4000000000a */
[----:B------:R-:W-:Y:S01]  /*4d70*/  IADD3 R13, R4, 0x160, RZ ;  /* 0x00000160040d7810 */ /* 0x000fe20007ffe0ff */
[----:B------:R0:W3:Y:S01]  /*4d80*/  @!P6 LDG.E.U16 R12, [R6.64+0x100] ;  /* 0x0001001e060ce981 */ /* 0x0000e2000c1e1500 */
[----:B------:R-:W-:Y:S02]  /*4d90*/  ISETP.GE.AND P3, PT, R0, UR34, PT ;  /* 0x0000002200007c0c */ /* 0x000fe4000bf66270 */
[----:B------:R-:W-:Y:S01]  /*4da0*/  IADD3 R0, R4, 0x140, RZ ;  /* 0x0000014004007810 */ /* 0x000fe20007ffe0ff */
[----:B------:R0:W3:Y:S01]  /*4db0*/  @!P5 LDG.E.U16 R10, [R6.64+0xc0] ;  /* 0x0000c01e060ad981 */ /* 0x0000e2000c1e1500 */
[----:B------:R-:W-:-:S02]  /*4dc0*/  ISETP.GE.AND P4, PT, R11, UR34, PT ;  /* 0x000000220b007c0c */ /* 0x000fc4000bf86270 */
[----:B------:R-:W-:Y:S02]  /*4dd0*/  PRMT R11, RZ, 0x7610, R11 ;  /* 0x00007610ff0b7816 */ /* 0x000fe4000000000b */
[----:B------:R-:W-:Y:S02]  /*4de0*/  ISETP.GE.AND P6, PT, R13, UR34, PT ;  /* 0x000000220d007c0c */ /* 0x000fe4000bfc6270 */
[----:B------:R-:W-:Y:S02]  /*4df0*/  PRMT R13, RZ, 0x7610, R13 ;  /* 0x00007610ff0d7816 */ /* 0x000fe4000000000d */
[----:B------:R-:W-:Y:S01]  /*4e00*/  ISETP.GE.AND P5, PT, R0, UR34, PT ;  /* 0x0000002200007c0c */ /* 0x000fe2000bfa6270 */
[----:B------:R0:W3:Y:S01]  /*4e10*/  @!P0 LDG.E.U16 R11, [R6.64+0x140] ;  /* 0x0001401e060b8981 */ /* 0x0000e2000c1e1500 */
[C---:B------:R-:W-:Y:S02]  /*4e20*/  IADD3 R0, R4.reuse, 0x180, RZ ;  /* 0x0000018004007810 */ /* 0x040fe40007ffe0ff */
[----:B------:R-:W-:Y:S01]  /*4e30*/  IADD3 R14, R4, 0x1a0, RZ ;  /* 0x000001a0040e7810 */ /* 0x000fe20007ffe0ff */
[----:B------:R0:W3:Y:S01]  /*4e40*/  @!P1 LDG.E.U16 R13, [R6.64+0x180] ;  /* 0x0001801e060d9981 */ /* 0x0000e2000c1e1500 */
[----:B------:R-:W-:-:S02]  /*4e50*/  PRMT R16, RZ, 0x7610, R16 ;  /* 0x00007610ff107816 */ /* 0x000fc40000000010 */
[----:B------:R-:W-:Y:S02]  /*4e60*/  ISETP.GE.AND P0, PT, R0, UR34, PT ;  /* 0x0000002200007c0c */ /* 0x000fe4000bf06270 */
[----:B------:R-:W-:Y:S02]  /*4e70*/  ISETP.GE.AND P1, PT, R14, UR34, PT ;  /* 0x000000220e007c0c */ /* 0x000fe4000bf26270 */
[----:B------:R-:W-:Y:S01]  /*4e80*/  IADD3 R0, R4, 0x1c0, RZ ;  /* 0x000001c004007810 */ /* 0x000fe20007ffe0ff */
[----:B------:R0:W3:Y:S01]  /*4e90*/  @!P2 LDG.E.U16 R16, [R6.64+0x1c0] ;  /* 0x0001c01e0610a981 */ /* 0x0000e2000c1e1500 */
[----:B------:R-:W-:Y:S02]  /*4ea0*/  PRMT R17, RZ, 0x7610, R17 ;  /* 0x00007610ff117816 */ /* 0x000fe40000000011 */
[----:B------:R-:W-:Y:S02]  /*4eb0*/  ISETP.GE.AND P2, PT, R0, UR34, PT ;  /* 0x0000002200007c0c */ /* 0x000fe4000bf46270 */
[----:B------:R-:W-:-:S02]  /*4ec0*/  IADD3 R15, R4, 0x1e0, RZ ;  /* 0x000001e0040f7810 */ /* 0x000fc40007ffe0ff */
[----:B------:R-:W-:Y:S01]  /*4ed0*/  PRMT R20, RZ, 0x7610, R20 ;  /* 0x00007610ff147816 */ /* 0x000fe20000000014 */
[----:B------:R0:W3:Y:S01]  /*4ee0*/  @!P3 LDG.E.U16 R17, [R6.64+0x200] ;  /* 0x0002001e0611b981 */ /* 0x0000e2000c1e1500 */
[----:B------:R-:W-:Y:S02]  /*4ef0*/  ISETP.GE.AND P3, PT, R15, UR34, PT ;  /* 0x000000220f007c0c */ /* 0x000fe4000bf66270 */
[C---:B------:R-:W-:Y:S02]  /*4f00*/  IADD3 R0, R4.reuse, 0x200, RZ ;  /* 0x0000020004007810 */ /* 0x040fe40007ffe0ff */
[----:B------:R-:W-:Y:S01]  /*4f10*/  PRMT R15, RZ, 0x7610, R15 ;  /* 0x00007610ff0f7816 */ /* 0x000fe2000000000f */
[----:B------:R0:W3:Y:S01]  /*4f20*/  @!P1 LDG.E.U16 R20, [R6.64+0x340] ;  /* 0x0003401e06149981 */ /* 0x0000e2000c1e1500 */
[----:B------:R-:W-:Y:S02]  /*4f30*/  PRMT R18, RZ, 0x7610, R18 ;  /* 0x00007610ff127816 */ /* 0x000fe40000000012 */
[----:B------:R-:W-:-:S02]  /*4f40*/  IADD3 R19, R4, 0x220, RZ ;  /* 0x0000022004137810 */ /* 0x000fc40007ffe0ff */
[----:B------:R-:W-:Y:S01]  /*4f50*/  ISETP.GE.AND P1, PT, R0, UR34, PT ;  /* 0x0000002200007c0c */ /* 0x000fe2000bf26270 */
[----:B------:R0:W3:Y:S01]  /*4f60*/  @!P2 LDG.E.U16 R15, [R6.64+0x380] ;  /* 0x0003801e060fa981 */ /* 0x0000e2000c1e1500 */
[----:B------:R-:W-:Y:S02]  /*4f70*/  IADD3 R0, R4, 0x240, RZ ;  /* 0x0000024004007810 */ /* 0x000fe40007ffe0ff */
[----:B------:R-:W-:Y:S01]  /*4f80*/  PRMT R14, RZ, 0x7610, R14 ;  /* 0x00007610ff0e7816 */ /* 0x000fe2000000000e */
[----:B------:R0:W3:Y:S01]  /*4f90*/  @!P0 LDG.E.U16 R18, [R6.64+0x300] ;  /* 0x0003001e06128981 */ /* 0x0000e2000c1e1500 */
[----:B------:R-:W-:Y:S02]  /*4fa0*/  PRMT R24, RZ, 0x7610, R24 ;  /* 0x00007610ff187816 */ /* 0x000fe40000000018 */
[----:B------:R-:W-:Y:S02]  /*4fb0*/  ISETP.GE.AND P2, PT, R19, UR34, PT ;  /* 0x0000002213007c0c */ /* 0x000fe4000bf46270 */
[----:B------:R-:W-:Y:S01]  /*4fc0*/  PRMT R23, RZ, 0x7610, R23 ;  /* 0x00007610ff177816 */ /* 0x000fe20000000017 */
[----:B------:R0:W3:Y:S01]  /*4fd0*/  @!P4 LDG.E.U16 R14, [R6.64+0x240] ;  /* 0x0002401e060ec981 */ /* 0x0000e2000c1e1500 */
[----:B------:R-:W-:-:S02]  /*4fe0*/  ISETP.GE.AND P0, PT, R0, UR34, PT ;  /* 0x0000002200007c0c */ /* 0x000fc4000bf06270 */
        /* <DEDUP_REMOVED lines=9> */
[----:B------:R0:W3:Y:S01]  /*5080*/  @!P0 LDG.E.U16 R28, [R6.64+0x480] ;  /* 0x0004801e061c8981 */ /* 0x0000e2000c1e1500 */
[----:B------:R-:W-:-:S04]  /*5090*/  IADD3 R0, R4, 0x260, RZ ;  /* 0x0000026004007810 */ /* 0x000fc80007ffe0ff */
[----:B------:R-:W-:Y:S02]  /*50a0*/  ISETP.GE.AND P3, PT, R0, UR34, PT ;  /* 0x0000002200007c0c */ /* 0x000fe4000bf66270 */
[C---:B------:R-:W-:Y:S02]  /*50b0*/  IADD3 R0, R4.reuse, 0x280, RZ ;  /* 0x0000028004007810 */ /* 0x040fe40007ffe0ff */
[C---:B------:R-:W-:Y:S02]  /*50c0*/  IADD3 R19, R4.reuse, 0x2a0, RZ ;  /* 0x000002a004137810 */ /* 0x040fe40007ffe0ff */
[----:B------:R-:W-:Y:S02]  /*50d0*/  IADD3 R21, R4, 0x2c0, RZ ;  /* 0x000002c004157810 */ /* 0x000fe40007ffe0ff */
[----:B------:R-:W-:Y:S02]  /*50e0*/  PRMT R36, RZ, 0x7610, R36 ;  /* 0x00007610ff247816 */ /* 0x000fe40000000024 */
[----:B------:R-:W-:-:S02]  /*50f0*/  ISETP.GE.AND P4, PT, R0, UR34, PT ;  /* 0x0000002200007c0c */ /* 0x000fc4000bf86270 */
[----:B------:R-:W-:Y:S02]  /*5100*/  ISETP.GE.AND P6, PT, R19, UR34, PT ;  /* 0x0000002213007c0c */ /* 0x000fe4000bfc6270 */
[----:B------:R-:W-:Y:S01]  /*5110*/  ISETP.GE.AND P5, PT, R21, UR34, PT ;  /* 0x0000002215007c0c */ /* 0x000fe2000bfa6270 */
[----:B------:R0:W3:Y:S01]  /*5120*/  @!P3 LDG.E.U16 R36, [R6.64+0x4c0] ;  /* 0x0004c01e0624b981 */ /* 0x0000e2000c1e1500 */
[----:B------:R-:W-:Y:S02]  /*5130*/  IADD3 R21, R4, 0x320, RZ ;  /* 0x0000032004157810 */ /* 0x000fe40007ffe0ff */
[----:B------:R-:W-:Y:S02]  /*5140*/  PRMT R38, RZ, 0x7610, R38 ;  /* 0x00007610ff267816 */ /* 0x000fe40000000026 */
[----:B------:R-:W-:Y:S02]  /*5150*/  ISETP.GE.AND P0, PT, R21, UR34, PT ;  /* 0x0000002215007c0c */ /* 0x000fe4000bf06270 */
[----:B------:R-:W-:-:S02]  /*5160*/  PRMT R34, RZ, 0x7610, R34 ;  /* 0x00007610ff227816 */ /* 0x000fc40000000022 */
[----:B------:R-:W-:Y:S01]  /*5170*/  PRMT R21, RZ, 0x7610, R21 ;  /* 0x00007610ff157816 */ /* 0x000fe20000000015 */
[----:B------:R0:W3:Y:S01]  /*5180*/  @!P4 LDG.E.U16 R38, [R6.64+0x500] ;  /* 0x0005001e0626c981 */ /* 0x0000e2000c1e1500 */
[C---:B------:R-:W-:Y:S02]  /*5190*/  IADD3 R0, R4.reuse, 0x2e0, RZ ;  /* 0x000002e004007810 */ /* 0x040fe40007ffe0ff */
[----:B------:R-:W-:Y:S01]  /*51a0*/  IADD3 R19, R4, 0x300, RZ ;  /* 0x0000030004137810 */ /* 0x000fe20007ffe0ff */
[----:B------:R0:W3:Y:S01]  /*51b0*/  @!P6 LDG.E.U16 R34, [R6.64+0x540] ;  /* 0x0005401e0622e981 */ /* 0x0000e2000c1e1500 */
[----:B------:R-:W-:Y:S02]  /*51c0*/  ISETP.GE.AND P2, PT, R0, UR34, PT ;  /* 0x0000002200007c0c */ /* 0x000fe4000bf46270 */
[----:B------:R-:W-:Y:S01]  /*51d0*/  IADD3 R0, R4, 0x340, RZ ;  /* 0x0000034004007810 */ /* 0x000fe20007ffe0ff */
[----:B------:R0:W3:Y:S01]  /*51e0*/  @!P5 LDG.E.U16 R21, [R6.64+0x580] ;  /* 0x0005801e0615d981 */ /* 0x0000e2000c1e1500 */
[----:B------:R-:W-:-:S02]  /*51f0*/  ISETP.GE.AND P1, PT, R19, UR34, PT ;  /* 0x0000002213007c0c */ /* 0x000fc4000bf26270 */
[----:B------:R-:W-:Y:S02]  /*5200*/  IADD3 R19, R4, 0x360, RZ ;  /* 0x0000036004137810 */ /* 0x000fe40007ffe0ff */
[----:B------:R-:W-:Y:S02]  /*5210*/  ISETP.GE.AND P4, PT, R0, UR34, PT ;  /* 0x0000002200007c0c */ /* 0x000fe4000bf86270 */
[----:B------:R-:W-:Y:S02]  /*5220*/  IADD3 R0, R4, 0x380, RZ ;  /* 0x0000038004007810 */ /* 0x000fe40007ffe0ff */
[----:B------:R-:W-:Y:S02]  /*5230*/  ISETP.GE.AND P3, PT, R19, UR34, PT ;  /* 0x0000002213007c0c */ /* 0x000fe4000bf66270 */
[----:B------:R-:W-:Y:S02]  /*5240*/  PRMT R19, RZ, 0x7610, R19 ;  /* 0x00007610ff137816 */ /* 0x000fe40000000013 */
[----:B------:R-:W-:-:S02]  /*5250*/  PRMT R29, RZ, 0x7610, R29 ;  /* 0x00007610ff1d7816 */ /* 0x000fc4000000001d */
[----:B------:R-:W-:Y:S02]  /*5260*/  IADD3 R27, R4, 0x3a0, RZ ;  /* 0x000003a0041b7810 */ /* 0x000fe40007ffe0ff */
[----:B------:R-:W-:Y:S01]  /*5270*/  ISETP.GE.AND P6, PT, R0, UR34, PT ;  /* 0x0000002200007c0c */ /* 0x000fe2000bfc6270 */
[----:B------:R0:W3:Y:S01]  /*5280*/  @!P2 LDG.E.U16 R19, [R6.64+0x5c0] ;  /* 0x0005c01e0613a981 */ /* 0x0000e2000c1e1500 */
[C---:B------:R-:W-:Y:S02]  /*5290*/  IADD3 R0, R4.reuse, 0x3c0, RZ ;  /* 0x000003c004007810 */ /* 0x040fe40007ffe0ff */
[----:B------:R-:W-:Y:S01]  /*52a0*/  IADD3 R4, R4, 0x3e0, RZ ;  /* 0x000003e004047810 */ /* 0x000fe20007ffe0ff */
[----:B------:R0:W3:Y:S01]  /*52b0*/  @!P1 LDG.E.U16 R29, [R6.64+0x600] ;  /* 0x0006001e061d9981 */ /* 0x0000e2000c1e1500 */
[----:B------:R-:W-:Y:S02]  /*52c0*/  ISETP.GE.AND P5, PT, R27, UR34, PT ;  /* 0x000000221b007c0c */ /* 0x000fe4000bfa6270 */
[----:B------:R-:W-:-:S02]  /*52d0*/  ISETP.GE.AND P2, PT, R0, UR34, PT ;  /* 0x0000002200007c0c */ /* 0x000fc4000bf46270 */
[----:B------:R-:W-:Y:S01]  /*52e0*/  ISETP.GE.AND P1, PT, R4, UR34, PT ;  /* 0x0000002204007c0c */ /* 0x000fe2000bf26270 */
[----:B------:R-:W-:Y:S01]  /*52f0*/  ULDC.64 UR34, c[0x0][0x198] ;  /* 0x0000660000227ab9 */ /* 0x000fe20000000a00 */
        /* <DEDUP_REMOVED lines=22> */
[----:B------:R-:W-:-:S04]  /*5460*/  FMUL.FTZ R0, R134, UR41 ;  /* 0x0000002986007c20 */ /* 0x000fc80008410000 */
[----:B0-----:R-:W-:Y:S02]  /*5470*/  FMUL.RZ R7, R0, 0.15915493667125701904 ;  /* 0x3e22f98300077820 */ /* 0x001fe4000040c000 */
[----:B------:R-:W-:Y:S01]  /*5480*/  FMUL.FTZ R0, R133, UR41 ;  /* 0x0000002985007c20 */ /* 0x000fe20008410000 */
[----:B------:R-:W-:Y:S03]  /*5490*/  MUFU.SIN R123, R4 ;  /* 0x00000004007b7308 */ /* 0x000fe60000000400 */
[----:B------:R-:W-:Y:S01]  /*54a0*/  FMUL.RZ R41, R0, 0.15915493667125701904 ;  /* 0x3e22f98300297820 */ /* 0x000fe2000040c000 */
[----:B------:R-:W-:-:S04]  /*54b0*/  SHF.L.U32 R0, R148, 0x5, RZ ;  /* 0x0000000594007819 */ /* 0x000fc800000006ff */
[----:B------:R0:W-:Y:S01]  /*54c0*/  MUFU.COS R122, R4 ;  /* 0x00000004007a7308 */ /* 0x0001e20000000000 */
[----:B------:R-:W-:Y:S01]  /*54d0*/  LOP3.LUT R0, R0, 0xfffffc00, RZ, 0xc0, !PT ;  /* 0xfffffc0000007812 */ /* 0x000fe200078ec0ff */
[----:B------:R-:W-:Y:S01]  /*54e0*/  FMUL.FTZ R6, R132, UR41 ;  /* 0x0000002984067c20 */ /* 0x000fe20008410000 */
[----:B0-----:R-:W-:-:S05]  /*54f0*/  MOV R4, UR29 ;  /* 0x0000001d00047c02 */ /* 0x001fca0008000f00 */
[----:B------:R-:W-:Y:S01]  /*5500*/  MUFU.SIN R109, R39 ;  /* 0x00000027006d7308 */ /* 0x000fe20000000400 */
[----:B------:R-:W-:-:S07]  /*5510*/  @!P0 IADD3 R4, R4, -0x2, RZ ;  /* 0xfffffffe04048810 */ /* 0x000fce0007ffe0ff */
[----:B------:R0:W-:Y:S01]  /*5520*/  MUFU.COS R110, R39 ;  /* 0x00000027006e7308 */ /* 0x0001e20000000000 */
[----:B------:R-:W-:-:S07]  /*5530*/  IADD3 R3, R0, R147, RZ ;  /* 0x0000009300037210 */ /* 0x000fce0007ffe0ff */
[----:B------:R-:W-:Y:S01]  /*5540*/  MUFU.SIN R107, R7 ;  /* 0x00000007006b7308 */ /* 0x000fe20000000400 */
[----:B0-----:R-:W-:-:S07]  /*5550*/  MOV R39, c[0x0][0x16c] ;  /* 0x00005b0000277a02 */ /* 0x001fce0000000f00 */
[----:B------:R0:W-:Y:S01]  /*5560*/  MUFU.COS R108, R7 ;  /* 0x00000007006c7308 */ /* 0x0001e20000000000 */
[----:B------:R-:W-:Y:S02]  /*5570*/  @!P0 IMAD R4, R4, R39, UR7 ;  /* 0x0000000704048e24 */ /* 0x000fe4000f8e0227 */
[----:B------:R-:W-:Y:S01]  /*5580*/  FMUL.RZ R39, R6, 0.15915493667125701904 ;  /* 0x3e22f98306277820 */ /* 0x000fe2000040c000 */
[----:B------:R-:W-:Y:S01]  /*5590*/  LEA.HI.SX32 R6, R3, R3, 0x1b ;  /* 0x0000000303067211 */ /* 0x000fe200078fdaff */
[----:B0-----:R-:W-:-:S03]  /*55a0*/  FMUL.FTZ R7, R131, UR41 ;  /* 0x0000002983077c20 */ /* 0x001fc60008410000 */
[----:B------:R-:W-:Y:S08]  /*55b0*/  MUFU.SIN R105, R41 ;  /* 0x0000002900697308 */ /* 0x000ff00000000400 */
[----:B------:R0:W-:Y:S02]  /*55c0*/  MUFU.COS R106, R41 ;  /* 0x00000029006a7308 */ /* 0x0001e40000000000 */
[----:B0-----:R-:W-:-:S06]  /*55d0*/  FMUL.RZ R41, R7, 0.15915493667125701904 ;  /* 0x3e22f98307297820 */ /* 0x001fcc000040c000 */
[----:B------:R-:W-:Y:S08]  /*55e0*/  MUFU.SIN R101, R41 ;  /* 0x0000002900657308 */ /* 0x000ff00000000400 */
[----:B------:R0:W-:Y:S01]  /*55f0*/  MUFU.COS R102, R41 ;  /* 0x0000002900667308 */ /* 0x0001e20000000000 */
[----:B------:R-:W-:Y:S01]  /*5600*/  FMUL.FTZ R7, R129, UR41 ;  /* 0x0000002981077c20 */ /* 0x000fe20008410000 */
[----:B0-----:R-:W-:Y:S01]  /*5610*/  SHF.L.U32 R41, R6, 0x1, RZ ;  /* 0x0000000106297819 */ /* 0x001fe200000006ff */
[----:B------:R-:W-:-:S05]  /*5620*/  FMUL.FTZ R6, R127, UR41 ;  /* 0x000000297f067c20 */ /* 0x000fca0008410000 */
[----:B------:R-:W-:Y:S01]  /*5630*/  MUFU.SIN R103, R39 ;  /* 0x0000002700677308 */ /* 0x000fe20000000400 */
[----:B------:R-:W-:-:S07]  /*5640*/  FMUL.RZ R7, R7, 0.15915493667125701904 ;  /* 0x3e22f98307077820 */ /* 0x000fce000040c000 */
[----:B------:R0:W-:Y:S01]  /*5650*/  MUFU.COS R104, R39 ;  /* 0x0000002700687308 */ /* 0x0001e20000000000 */
[----:B------:R-:W-:Y:S01]  /*5660*/  IADD3 R40, R3, 0x20, RZ ;  /* 0x0000002003287810 */ /* 0x000fe20007ffe0ff */
[----:B0-----:R-:W-:Y:S02]  /*5670*/  FMUL.RZ R39, R6, 0.15915493667125701904 ;  /* 0x3e22f98306277820 */ /* 0x001fe4000040c000 */
[----:B------:R-:W-:Y:S01]  /*5680*/  FMUL.FTZ R6, R125, UR41 ;  /* 0x000000297d067c20 */ /* 0x000fe20008410000 */
[----:B------:R-:W-:-:S03]  /*5690*/  IADD3 R42, R3, 0x40, RZ ;  /* 0x00000040032a7810 */ /* 0x000fc60007ffe0ff */
[----:B------:R-:W-:Y:S01]  /*56a0*/  FMUL.RZ R53, R6, 0.15915493667125701904 ;  /* 0x3e22f98306357820 */ /* 0x000fe2000040c000 */
[----:B------:R-:W-:Y:S01]  /*56b0*/  IADD3 R44, R3, 0x60, RZ ;  /* 0x00000060032c7810 */ /* 0x000fe20007ffe0ff */
[----:B------:R-:W-:Y:S01]  /*56c0*/  FMUL.FTZ R6, R121, UR41 ;  /* 0x0000002979067c20 */ /* 0x000fe20008410000 */
        /* <DEDUP_REMOVED lines=27> */
[----:B------:R-:W-:Y:S01]  /*5880*/  IADD3 R156, R3, 0x3e0, RZ ;  /* 0x000003e0039c7810 */ /* 0x000fe20007ffe0ff */
[----:B------:R-:W-:Y:S01]  /*5890*/  MUFU.SIN R99, R7 ;  /* 0x0000000700637308 */ /* 0x000fe20000000400 */
[----:B------:R-:W-:Y:S01]  /*58a0*/  FMUL.RZ R57, R6, 0.15915493667125701904 ;  /* 0x3e22f98306397820 */ /* 0x000fe2000040c000 */
[-C--:B------:R-:W-:Y:S01]  /*58b0*/  LEA.HI.SX32 R40, R40, R3.reuse, 0x1b ;  /* 0x0000000328287211 */ /* 0x080fe200078fdaff */
[----:B------:R-:W-:Y:S01]  /*58c0*/  UIMAD UR40, UR17, UR34, URZ ;  /* 0x00000022112872a4 */ /* 0x000fe2000f8e023f */
[----:B------:R-:W-:-:S02]  /*58d0*/  LEA.HI.SX32 R42, R42, R3, 0x1b ;  /* 0x000000032a2a7211 */ /* 0x000fc400078fdaff */
[-C--:B------:R-:W-:Y:S02]  /*58e0*/  LEA.HI.SX32 R44, R44, R3.reuse, 0x1b ;  /* 0x000000032c2c7211 */ /* 0x080fe400078fdaff */
[----:B------:R-:W-:Y:S01]  /*58f0*/  MUFU.COS R100, R7 ;  /* 0x0000000700647308 */ /* 0x000fe20000000000 */
[-C--:B------:R-:W-:Y:S02]  /*5900*/  LEA.HI.SX32 R46, R46, R3.reuse, 0x1b ;  /* 0x000000032e2e7211 */ /* 0x080fe400078fdaff */
[-C--:B------:R-:W-:Y:S02]  /*5910*/  LEA.HI.SX32 R48, R48, R3.reuse, 0x1b ;  /* 0x0000000330307211 */ /* 0x080fe400078fdaff */
[-C--:B------:R-:W-:Y:S02]  /*5920*/  LEA.HI.SX32 R50, R50, R3.reuse, 0x1b ;  /* 0x0000000332327211 */ /* 0x080fe400078fdaff */
[-C--:B------:R-:W-:Y:S01]  /*5930*/  LEA.HI.SX32 R52, R52, R3.reuse, 0x1b ;  /* 0x0000000334347211 */ /* 0x080fe200078fdaff */
[----:B------:R-:W-:Y:S01]  /*5940*/  MUFU.SIN R97, R39 ;  /* 0x0000002700617308 */ /* 0x000fe20000000400 */
[----:B------:R-:W-:-:S02]  /*5950*/  LEA.HI.SX32 R54, R54, R3, 0x1b ;  /* 0x0000000336367211 */ /* 0x000fc400078fdaff */
[-C--:B------:R-:W-:Y:S02]  /*5960*/  LEA.HI.SX32 R56, R56, R3.reuse, 0x1b ;  /* 0x0000000338387211 */ /* 0x080fe400078fdaff */
[-C--:B------:R-:W-:Y:S02]  /*5970*/  LEA.HI.SX32 R58, R58, R3.reuse, 0x1b ;  /* 0x000000033a3a7211 */ /* 0x080fe400078fdaff */
[-C--:B------:R-:W-:Y:S01]  /*5980*/  LEA.HI.SX32 R60, R60, R3.reuse, 0x1b ;  /* 0x000000033c3c7211 */ /* 0x080fe200078fdaff */
[----:B------:R0:W-:Y:S01]  /*5990*/  MUFU.COS R98, R39 ;  /* 0x0000002700627308 */ /* 0x0001e20000000000 */
        /* <DEDUP_REMOVED lines=17> */
[-C--:B------:R-:W-:Y:S02]  /*5ab0*/  LEA.HI.SX32 R7, R152, R3.reuse, 0x1b ;  /* 0x0000000398077211 */ /* 0x080fe400078fdaff */
[-C--:B------:R-:W-:Y:S02]  /*5ac0*/  LEA.HI.SX32 R6, R154, R3.reuse, 0x1b ;  /* 0x000000039a067211 */ /* 0x080fe400078fdaff */
[----:B------:R-:W-:Y:S01]  /*5ad0*/  LEA.HI.SX32 R156, R156, R3, 0x1b ;  /* 0x000000039c9c7211 */ /* 0x000fe200078fdaff */
[----:B------:R-:W-:Y:S01]  /*5ae0*/  FMUL.FTZ R3, R119, UR41 ;  /* 0x0000002977037c20 */ /* 0x000fe20008410000 */
[----:B------:R-:W-:Y:S01]  /*5af0*/  MUFU.SIN R91, R53 ;  /* 0x00000035005b7308 */ /* 0x000fe20000000400 */
[----:B------:R-:W-:Y:S01]  /*5b00*/  SHF.L.U32 R40, R40, 0x1, RZ ;  /* 0x0000000128287819 */ /* 0x000fe200000006ff */
[----:B------:R-:W-:Y:S01]  /*5b10*/  UIMAD.WIDE.U32 UR20, UR16, UR34, URZ ;  /* 0x00000022101472a5 */ /* 0x000fe2000f8e003f */
[----:B------:R-:W-:Y:S01]  /*5b20*/  SHF.L.U32 R42, R42, 0x1, RZ ;  /* 0x000000012a2a7819 */ /* 0x000fe200000006ff */
[----:B------:R-:W-:-:S04]  /*5b30*/  UIMAD UR40, UR16, UR35, UR40 ;  /* 0x00000023102872a4 */ /* 0x000fc8000f8e0228 */
[----:B------:R0:W-:Y:S01]  /*5b40*/  MUFU.COS R96, R53 ;  /* 0x0000003500607308 */ /* 0x0001e20000000000 */
[----:B------:R-:W-:Y:S01]  /*5b50*/  ULDC.64 UR34, c[0x0][0x1a0] ;  /* 0x0000680000227ab9 */ /* 0x000fe20000000a00 */
[----:B------:R-:W-:Y:S01]  /*5b60*/  SHF.L.U32 R55, R46, 0x1, RZ ;  /* 0x000000012e377819 */ /* 0x000fe200000006ff */
[----:B---3--:R1:W-:Y:S01]  /*5b70*/  STS.U16 [R41], R8 ;  /* 0x0000000829007388 */ /* 0x0083e20000000400 */
[----:B------:R-:W-:Y:S01]  /*5b80*/  SHF.L.U32 R48, R48, 0x1, RZ ;  /* 0x0000000130307819 */ /* 0x000fe200000006ff */
[----:B------:R-:W-:Y:S01]  /*5b90*/  UIMAD UR39, UR39, UR34, URZ ;  /* 0x00000022272772a4 */ /* 0x000fe2000f8e023f */
[----:B0-----:R-:W-:Y:S01]  /*5ba0*/  SHF.L.U32 R53, R44, 0x1, RZ ;  /* 0x000000012c357819 */ /* 0x001fe200000006ff */
[----:B------:R-:W-:Y:S02]  /*5bb0*/  FMUL.RZ R44, R3, 0.15915493667125701904 ;  /* 0x3e22f983032c7820 */ /* 0x000fe4000040c000 */
[----:B------:R-:W-:Y:S01]  /*5bc0*/  FMUL.FTZ R3, R117, UR41 ;  /* 0x0000002975037c20 */ /* 0x000fe20008410000 */
[----:B------:R-:W-:Y:S01]  /*5bd0*/  UIADD3 UR21, UR21, UR40, URZ ;  /* 0x0000002815157290 */ /* 0x000fe2000fffe03f */
[----:B----4-:R0:W-:Y:S01]  /*5be0*/  STS.U16 [R40+0x40], R9 ;  /* 0x0000400928007388 */ /* 0x0101e20000000400 */
[----:B------:R-:W-:Y:S01]  /*5bf0*/  SHF.L.U32 R50, R50, 0x1, RZ ;  /* 0x0000000132327819 */ /* 0x000fe200000006ff */
[----:B-1----:R-:W-:Y:S01]  /*5c00*/  FMUL.RZ R8, R3, 0.15915493667125701904 ;  /* 0x3e22f98303087820 */ /* 0x002fe2000040c000 */
[----:B------:R-:W-:Y:S01]  /*5c10*/  SHF.L.U32 R54, R54, 0x1, RZ ;  /* 0x0000000136367819 */ /* 0x000fe200000006ff */
[----:B------:R1:W-:Y:S01]  /*5c20*/  STS.U16 [R42+0x80], R5 ;  /* 0x000080052a007388 */ /* 0x0003e20000000400 */
[----:B------:R-:W-:Y:S01]  /*5c30*/  FMUL.FTZ R3, R115, UR41 ;  /* 0x0000002973037c20 */ /* 0x000fe20008410000 */
[----:B------:R-:W-:-:S02]  /*5c40*/  UIMAD UR39, UR7, UR35, UR39 ;  /* 0x00000023072772a4 */ /* 0x000fc4000f8e0227 */
[----:B------:R2:W-:Y:S01]  /*5c50*/  STS.U16 [R53+0xc0], R10 ;  /* 0x0000c00a35007388 */ /* 0x0005e20000000400 */
[----:B0-----:R-:W-:Y:S01]  /*5c60*/  SHF.L.U32 R9, R52, 0x1, RZ ;  /* 0x0000000134097819 */ /* 0x001fe200000006ff */
[----:B------:R-:W-:Y:S02]  /*5c70*/  UIMAD.WIDE.U32 UR34, UR7, UR34, UR20 ;  /* 0x00000022072272a5 */ /* 0x000fe4000f8e0014 */
[----:B------:R-:W-:Y:S01]  /*5c80*/  STS.U16 [R55+0x100], R12 ;  /* 0x0001000c37007388 */ /* 0x000fe20000000400 */
[----:B------:R-:W-:Y:S01]  /*5c90*/  SHF.L.U32 R41, R58, 0x1, RZ ;  /* 0x000000013a297819 */ /* 0x000fe200000006ff */
[----:B------:R-:W-:Y:S01]  /*5ca0*/  ULDC.64 UR20, c[0x0][0x228] ;  /* 0x00008a0000147ab9 */ /* 0x000fe20000000a00 */
[----:B-1----:R-:W-:Y:S01]  /*5cb0*/  SHF.L.U32 R5, R56, 0x1, RZ ;  /* 0x0000000138057819 */ /* 0x002fe200000006ff */
[----:B------:R0:W-:Y:S01]  /*5cc0*/  STS.U16 [R48+0x140], R11 ;  /* 0x0001400b30007388 */ /* 0x0001e20000000400 */
[----:B------:R-:W-:Y:S01]  /*5cd0*/  SHF.L.U32 R60, R60, 0x1, RZ ;  /* 0x000000013c3c7819 */ /* 0x000fe200000006ff */
[----:B--2---:R-:W-:-:S02]  /*5ce0*/  FMUL.RZ R10, R3, 0.15915493667125701904 ;  /* 0x3e22f983030a7820 */ /* 0x004fc4000040c000 */
[----:B------:R1:W-:Y:S01]  /*5cf0*/  STS.U16 [R50+0x180], R13 ;  /* 0x0001800d32007388 */ /* 0x0003e20000000400 */
[----:B------:R-:W-:Y:S01]  /*5d00*/  FMUL.FTZ R3, R113, UR41 ;  /* 0x0000002971037c20 */ /* 0x000fe20008410000 */
[----:B------:R-:W-:Y:S02]  /*5d10*/  SHF.L.U32 R66, R66, 0x1, RZ ;  /* 0x0000000142427819 */ /* 0x000fe400000006ff */
[----:B------:R2:W-:Y:S01]  /*5d20*/  STS.U16 [R9+0x1c0], R16 ;  /* 0x0001c01009007388 */ /* 0x0005e20000000400 */
[----:B0-----:R-:W-:Y:S01]  /*5d30*/  SHF.L.U32 R11, R62, 0x1, RZ ;  /* 0x000000013e0b7819 */ /* 0x001fe200000006ff */
[----:B------:R-:W-:Y:S02]  /*5d40*/  UIADD3 UR35, UR35, UR39, URZ ;  /* 0x0000002723237290 */ /* 0x000fe4000fffe03f */
[----:B------:R-:W-:Y:S01]  /*5d50*/  STS.U16 [R54+0x200], R17 ;  /* 0x0002001136007388 */ /* 0x000fe20000000400 */
[----:B------:R-:W-:Y:S01]  /*5d60*/  ULEA UR20, UP0, UR34, UR20, 0x3 ;  /* 0x0000001422147291 */ /* 0x000fe2000f80183f */
[----:B-1----:R-:W-:-:S02]  /*5d70*/  SHF.L.U32 R13, R64, 0x1, RZ ;  /* 0x00000001400d7819 */ /* 0x002fc400000006ff */
[----:B------:R0:W-:Y:S01]  /*5d80*/  STS.U16 [R5+0x240], R14 ;  /* 0x0002400e05007388 */ /* 0x0001e20000000400 */
[----:B------:R-:W-:Y:S01]  /*5d90*/  MUFU.SIN R85, R8 ;  /* 0x0000000800557308 */ /* 0x000fe20000000400 */
[----:B------:R-:W-:Y:S02]  /*5da0*/  SHF.L.U32 R70, R70, 0x1, RZ ;  /* 0x0000000146467819 */ /* 0x000fe400000006ff */
[----:B------:R-:W-:Y:S01]  /*5db0*/  STS.U16 [R41+0x280], R24 ;  /* 0x0002801829007388 */ /* 0x000fe20000000400 */
[----:B--2---:R-:W-:Y:S01]  /*5dc0*/  SHF.L.U32 R9, R72, 0x1, RZ ;  /* 0x0000000148097819 */ /* 0x004fe200000006ff */
[----:B------:R1:W2:Y:S02]  /*5dd0*/  R2UR UR40, R2 ;  /* 0x00000000022873c2 */ /* 0x0002a400000e0000 */
[----:B------:R-:W-:Y:S01]  /*5de0*/  STS.U16 [R60+0x2c0], R23 ;  /* 0x0002c0173c007388 */ /* 0x000fe20000000400 */
[----:B------:R3:W-:Y:S01]  /*5df0*/  MUFU.COS R86, R8 ;  /* 0x0000000800567308 */ /* 0x0007e20000000000 */
[----:B0-----:R-:W-:Y:S01]  /*5e00*/  SHF.L.U32 R5, R68, 0x1, RZ ;  /* 0x0000000144057819 */ /* 0x001fe200000006ff */
[----:B------:R-:W-:Y:S01]  /*5e10*/  ULEA.HI.X UR21, UR34, UR21, UR35, 0x3, UP0 ;  /* 0x0000001522157291 */ /* 0x000fe200080f1c23 */
[----:B------:R-:W-:Y:S01]  /*5e20*/  STS.U16 [R11+0x300], R18 ;  /* 0x000300120b007388 */ /* 0x000fe20000000400 */
[----:B-1----:R-:W-:-:S03]  /*5e30*/  FMUL.FTZ R2, R112, UR41 ;  /* 0x0000002970027c20 */ /* 0x002fc60008410000 */
[----:B------:R0:W-:Y:S01]  /*5e40*/  STS.U16 [R13+0x340], R20 ;  /* 0x000340140d007388 */ /* 0x0001e20000000400 */
[----:B---3--:R-:W-:Y:S01]  /*5e50*/  FMUL.RZ R8, R3, 0.15915493667125701904 ;  /* 0x3e22f98303087820 */ /* 0x008fe2000040c000 */
[----:B------:R-:W-:Y:S02]  /*5e60*/  SHF.L.U32 R3, R74, 0x1, RZ ;  /* 0x000000014a037819 */ /* 0x000fe400000006ff */
[----:B------:R-:W-:Y:S04]  /*5e70*/  STS.U16 [R66+0x380], R15 ;  /* 0x0003800f42007388 */ /* 0x000fe80000000400 */
[----:B------:R-:W-:Y:S01]  /*5e80*/  STS.U16 [R5+0x3c0], R26 ;  /* 0x0003c01a05007388 */ /* 0x000fe20000000400 */
[----:B0-----:R-:W-:-:S03]  /*5e90*/  FMUL.RZ R13, R2, 0.15915493667125701904 ;  /* 0x3e22f983020d7820 */ /* 0x001fc6000040c000 */
[----:B------:R-:W-:Y:S01]  /*5ea0*/  STS.U16 [R70+0x400], R25 ;  /* 0x0004001946007388 */ /* 0x000fe20000000400 */
[----:B------:R-:W-:-:S03]  /*5eb0*/  MOV R2, UR20 ;  /* 0x0000001400027c02 */ /* 0x000fc60008000f00 */
[----:B------:R-:W-:Y:S04]  /*5ec0*/  STS.U16 [R9+0x440], R22 ;  /* 0x0004401609007388 */ /* 0x000fe80000000400 */
[----:B------:R0:W-:Y:S02]  /*5ed0*/  STS.U16 [R3+0x480], R28 ;  /* 0x0004801c03007388 */ /* 0x0001e40000000400 */
[----:B0-----:R-:W-:-:S06]  /*5ee0*/  MOV R3, UR21 ;  /* 0x0000001500037c02 */ /* 0x001fcc0008000f00 */
[----:B------:R-:W3:Y:S01]  /*5ef0*/  LDG.E.64 R2, [R2.64] ;  /* 0x0000001e02027981 */ /* 0x000ee2000c1e1b00 */
[----:B------:R-:W-:Y:S01]  /*5f00*/  MUFU.SIN R83, R10 ;  /* 0x0000000a00537308 */ /* 0x000fe20000000400 */
[----:B------:R-:W-:-:S07]  /*5f10*/  SHF.L.U32 R5, R76, 0x1, RZ ;  /* 0x000000014c057819 */ /* 0x000fce00000006ff */
[----:B------:R2:W-:Y:S01]  /*5f20*/  MUFU.COS R84, R10 ;  /* 0x0000000a00547308 */ /* 0x0005e20000000000 */
[----:B------:R0:W-:Y:S01]  /*5f30*/  STS.U16 [R5+0x4c0], R36 ;  /* 0x0004c02405007388 */ /* 0x0001e20000000400 */
[----:B--2---:R-:W-:-:S05]  /*5f40*/  MOV R10, UR40 ;  /* 0x00000028000a7c02 */ /* 0x004fca0008000f00 */
[----:B------:R-:W-:Y:S01]  /*5f50*/  FMUL.FTZ R10, R10, 1.4426950216293334961 ;  /* 0x3fb8aa3b0a0a7820 */ /* 0x000fe20000410000 */
[----:B------:R-:W-:-:S03]  /*5f60*/  SHF.L.U32 R9, R78, 0x1, RZ ;  /* 0x000000014e097819 */ /* 0x000fc600000006ff */
[----:B0-----:R-:W-:Y:S01]  /*5f70*/  FMUL.FTZ R5, R10, R135 ;  /* 0x000000870a057220 */ /* 0x001fe20000410000 */
[----:B------:R-:W-:Y:S01]  /*5f80*/  MUFU.SIN R81, R8 ;  /* 0x0000000800517308 */ /* 0x000fe20000000400 */
[----:B------:R-:W-:Y:S01]  /*5f90*/  SHF.L.U32 R11, R80, 0x1, RZ ;  /* 0x00000001500b7819 */ /* 0x000fe200000006ff */
[----:B------:R-:W-:Y:S06]  /*5fa0*/  STS.U16 [R9+0x500], R38 ;  /* 0x0005002609007388 */ /* 0x000fec0000000400 */
[----:B------:R0:W-:Y:S01]  /*5fb0*/  MUFU.COS R82, R8 ;  /* 0x0000000800527308 */ /* 0x0001e20000000000 */
[----:B------:R-:W-:Y:S07]  /*5fc0*/  STS.U16 [R11+0x540], R34 ;  /* 0x000540220b007388 */ /* 0x000fee0000000400 */
[----:B------:R-:W1:Y:S01]  /*5fd0*/  MUFU.EX2 R5, R5 ;  /* 0x0000000500057308 */ /* 0x000e620000000800 */
[----:B0-----:R-:W-:-:S05]  /*5fe0*/  SHF.L.U32 R8, R43, 0x1, RZ ;  /* 0x000000012b087819 */ /* 0x001fca00000006ff */
[----:B------:R0:W-:Y:S01]  /*5ff0*/  STS.U16 [R8+0x580], R21 ;  /* 0x0005801508007388 */ /* 0x0001e20000000400 */
[----:B------:R-:W-:Y:S01]  /*6000*/  PRMT R207, RZ, 0x5410, R218 ;  /* 0x00005410ffcf7816 */ /* 0x000fe200000000da */
[----:B0-----:R-:W-:-:S06]  /*6010*/  FMUL.FTZ R8, R10, R134 ;  /* 0x000000860a087220 */ /* 0x001fcc0000410000 */
[----:B------:R-:W0:Y:S01]  /*6020*/  MUFU.EX2 R8, R8 ;  /* 0x0000000800087308 */ /* 0x000e220000000800 */
[----:B-1----:R-:W-:Y:S01]  /*6030*/  FMUL.FTZ R109, R5, R109 ;  /* 0x0000006d056d7220 */ /* 0x002fe20000410000 */
[----:B------:R-:W-:Y:S01]  /*6040*/  SHF.L.U32 R20, R6, 0x1, RZ ;  /* 0x0000000106147819 */ /* 0x000fe200000006ff */
[----:B------:R-:W-:Y:S01]  /*6050*/  FMUL.FTZ R207, R207, R136 ;  /* 0x00000088cfcf7220 */ /* 0x000fe20000410000 */
[----:B------:R-:W-:Y:S01]  /*6060*/  SHF.L.U32 R12, R45, 0x1, RZ ;  /* 0x000000012d0c7819 */ /* 0x000fe200000006ff */
[C---:B------:R-:W-:Y:S01]  /*6070*/  FMUL.FTZ R6, R10.reuse, R133 ;  /* 0x000000850a067220 */ /* 0x040fe20000410000 */
[----:B------:R-:W-:Y:S01]  /*6080*/  PRMT R206, RZ, 0x5410, R217 ;  /* 0x00005410ffce7816 */ /* 0x000fe200000000d9 */
[----:B------:R-:W-:Y:S01]  /*6090*/  FMUL.FTZ R110, R5, R110 ;  /* 0x0000006e056e7220 */ /* 0x000fe20000410000 */
[----:B------:R-:W-:Y:S01]  /*60a0*/  SHF.L.U32 R14, R47, 0x1, RZ ;  /* 0x000000012f0e7819 */ /* 0x000fe200000006ff */
[-C--:B------:R-:W-:Y:S01]  /*60b0*/  FMUL.FTZ R5, RZ, R109.reuse ;  /* 0x0000006dff057220 */ /* 0x080fe20000410000 */
[----:B------:R-:W-:Y:S01]  /*60c0*/  SHF.L.U32 R16, R49, 0x1, RZ ;  /* 0x0000000131107819 */ /* 0x000fe200000006ff */
[----:B------:R-:W-:Y:S01]  /*60d0*/  FMUL.FTZ R11, R207, R109 ;  /* 0x0000006dcf0b7220 */ /* 0x000fe20000410000 */
[----:B------:R-:W-:Y:S01]  /*60e0*/  SHF.L.U32 R9, R7, 0x1, RZ ;  /* 0x0000000107097819 */ /* 0x000fe200000006ff */
[----:B------:R-:W-:Y:S01]  /*60f0*/  FMUL.FTZ R7, R10, R132 ;  /* 0x000000840a077220 */ /* 0x000fe20000410000 */
[----:B------:R-:W-:Y:S01]  /*6100*/  SHF.L.U32 R18, R51, 0x1, RZ ;  /* 0x0000000133127819 */ /* 0x000fe200000006ff */
[----:B------:R1:W-:Y:S01]  /*6110*/  STS.U16 [R12+0x5c0], R19 ;  /* 0x0005c0130c007388 */ /* 0x0003e20000000400 */
[----:B------:R-:W-:Y:S01]  /*6120*/  SHF.L.U32 R94, R94, 0x1, RZ ;  /* 0x000000015e5e7819 */ /* 0x000fe200000006ff */
[----:B------:R-:W2:Y:S01]  /*6130*/  MUFU.EX2 R6, R6 ;  /* 0x0000000600067308 */ /* 0x000ea20000000800 */
[----:B------:R-:W-:Y:S01]  /*6140*/  FMUL.FTZ R206, R206, R135 ;  /* 0x00000087cece7220 */ /* 0x000fe20000410000 */
[----:B------:R-:W-:Y:S01]  /*6150*/  STS.U16 [R14+0x600], R29 ;  /* 0x0006001d0e007388 */ /* 0x000fe20000000400 */
[----:B------:R-:W-:-:S02]  /*6160*/  FFMA.FTZ R5, R207, R110, -R5 ;  /* 0x0000006ecf057223 */ /* 0x000fc40000010805 */
[----:B------:R-:W-:Y:S01]  /*6170*/  FFMA.FTZ R11, RZ, R110, R11 ;  /* 0x0000006eff0b7223 */ /* 0x000fe2000001000b */
[----:B------:R-:W-:Y:S01]  /*6180*/  STS.U16 [R16+0x640], R27 ;  /* 0x0006401b10007388 */ /* 0x000fe20000000400 */
[----:B-1----:R-:W-:Y:S01]  /*6190*/  SHF.L.U32 R12, R39, 0x1, RZ ;  /* 0x00000001270c7819 */ /* 0x002fe200000006ff */
[----:B------:R-:W-:Y:S02]  /*61a0*/  MUFU.SIN R59, R13 ;  /* 0x0000000d003b7308 */ /* 0x000fe40000000400 */
[----:B------:R-:W-:Y:S01]  /*61b0*/  STS.U16 [R18+0x680], R37 ;  /* 0x0006802512007388 */ /* 0x000fe20000000400 */
[C---:B0-----:R-:W-:Y:S02]  /*61c0*/  FMUL.FTZ R108, R8.reuse, R108 ;  /* 0x0000006c086c7220 */ /* 0x041fe40000410000 */
[----:B------:R-:W-:Y:S01]  /*61d0*/  FMUL.FTZ R107, R8, R107 ;  /* 0x0000006b086b7220 */ /* 0x000fe20000410000 */
[----:B------:R-:W-:Y:S01]  /*61e0*/  STS.U16 [R94+0x6c0], R33 ;  /* 0x0006c0215e007388 */ /* 0x000fe20000000400 */
[----:B------:R-:W-:Y:S01]  /*61f0*/  FADD.FTZ R8, R206, R5 ;  /* 0x00000005ce087221 */ /* 0x000fe20000010000 */
[----:B------:R0:W-:Y:S02]  /*6200*/  MUFU.COS R80, R13 ;  /* 0x0000000d00507308 */ /* 0x0001e40000000000 */
[----:B------:R1:W-:Y:S01]  /*6210*/  STS.U16 [R12+0x700], R35 ;  /* 0x000700230c007388 */ /* 0x0003e20000000400 */
[----:B------:R-:W-:Y:S01]  /*6220*/  FADD.FTZ R11, RZ, R11 ;  /* 0x0000000bff0b7221 */ /* 0x000fe20000010000 */
[----:B------:R-:W-:-:S02]  /*6230*/  PRMT R205, RZ, 0x5410, R215 ;  /* 0x00005410ffcd7816 */ /* 0x000fc400000000d7 */
[----:B------:R-:W-:Y:S02]  /*6240*/  STS.U16 [R9+0x740], R32 ;  /* 0x0007402009007388 */ /* 0x000fe40000000400 */
[----:B------:R-:W4:Y:S01]  /*6250*/  MUFU.EX2 R7, R7 ;  /* 0x0000000700077308 */ /* 0x000f220000000800 */
[----:B0-----:R-:W-:Y:S01]  /*6260*/  SHF.L.U32 R13, R156, 0x1, RZ ;  /* 0x000000019c0d7819 */ /* 0x001fe200000006ff */
[----:B------:R-:W-:Y:S01]  /*6270*/  STS.U16 [R20+0x780], R31 ;  /* 0x0007801f14007388 */ /* 0x000fe20000000400 */
[----:B-1----:R-:W-:-:S03]  /*6280*/  FMUL.FTZ R12, R107, R8 ;  /* 0x000000086b0c7220 */ /* 0x002fc60000410000 */
[----:B------:R0:W-:Y:S01]  /*6290*/  STS.U16 [R13+0x7c0], R30 ;  /* 0x0007c01e0d007388 */ /* 0x0001e20000000400 */
[-C--:B------:R-:W-:Y:S02]  /*62a0*/  FFMA.FTZ R12, R108, R11.reuse, R12 ;  /* 0x0000000b6c0c7223 */ /* 0x080fe4000001000c */
[----:B------:R-:W-:Y:S02]  /*62b0*/  FMUL.FTZ R205, R205, R134 ;  /* 0x00000086cdcd7220 */ /* 0x000fe40000410000 */
[----:B0-----:R-:W-:-:S04]  /*62c0*/  FMUL.FTZ R13, R107, R11 ;  /* 0x0000000b6b0d7220 */ /* 0x001fc80000410000 */
[----:B------:R-:W-:Y:S02]  /*62d0*/  FFMA.FTZ R8, R108, R8, -R13 ;  /* 0x000000086c087223 */ /* 0x000fe4000001080d */
[----:B--2---:R-:W-:Y:S02]  /*62e0*/  FMUL.FTZ R105, R6, R105 ;  /* 0x0000006906697220 */ /* 0x004fe40000410000 */
[----:B------:R-:W-:Y:S02]  /*62f0*/  FADD.FTZ R12, RZ, R12 ;  /* 0x0000000cff0c7221 */ /* 0x000fe40000010000 */
[C---:B------:R-:W-:Y:S02]  /*6300*/  FMUL.FTZ R9, R10.reuse, R131 ;  /* 0x000000830a097220 */ /* 0x040fe40000410000 */
[----:B------:R-:W-:Y:S01]  /*6310*/  FADD.FTZ R8, R205, R8 ;  /* 0x00000008cd087221 */ /* 0x000fe20000010000 */
[----:B------:R-:W-:Y:S01]  /*6320*/  PRMT R204, RZ, 0x5410, R185 ;  /* 0x00005410ffcc7816 */ /* 0x000fe200000000b9 */
[----:B------:R-:W-:-:S02]  /*6330*/  FMUL.FTZ R5, R10, R136 ;  /* 0x000000880a057220 */ /* 0x000fc40000410000 */
[----:B------:R-:W-:Y:S02]  /*6340*/  FMUL.FTZ R106, R6, R106 ;  /* 0x0000006a066a7220 */ /* 0x000fe40000410000 */
[C---:B----4-:R-:W-:Y:S02]  /*6350*/  FMUL.FTZ R104, R7.reuse, R104 ;  /* 0x0000006807687220 */ /* 0x050fe40000410000 */
[----:B------:R-:W-:Y:S02]  /*6360*/  FMUL.FTZ R103, R7, R103 ;  /* 0x0000006707677220 */ /* 0x000fe40000410000 */
[----:B------:R-:W-:Y:S02]  /*6370*/  FMUL.FTZ R11, R105, R12 ;  /* 0x0000000c690b7220 */ /* 0x000fe40000410000 */
[C---:B------:R-:W-:Y:S02]  /*6380*/  FMUL.FTZ R6, R10.reuse, R129 ;  /* 0x000000810a067220 */ /* 0x040fe40000410000 */
[----:B------:R-:W-:-:S02]  /*6390*/  FMUL.FTZ R7, R10, R127 ;  /* 0x0000007f0a077220 */ /* 0x000fc40000410000 */
[-C--:B------:R-:W-:Y:S01]  /*63a0*/  FMUL.FTZ R13, R105, R8.reuse ;  /* 0x00000008690d7220 */ /* 0x080fe20000410000 */
[----:B------:R-:W0:Y:S01]  /*63b0*/  MUFU.EX2 R9, R9 ;  /* 0x0000000900097308 */ /* 0x000e220000000800 */
[----:B------:R-:W-:Y:S02]  /*63c0*/  FFMA.FTZ R11, R106, R8, -R11 ;  /* 0x000000086a0b7223 */ /* 0x000fe4000001080b */
[----:B------:R-:W-:Y:S02]  /*63d0*/  FMUL.FTZ R204, R204, R133 ;  /* 0x00000085cccc7220 */ /* 0x000fe40000410000 */
[----:B------:R-:W-:-:S03]  /*63e0*/  FFMA.FTZ R13, R106, R12, R13 ;  /* 0x0000000c6a0d7223 */ /* 0x000fc6000001000d */
[----:B------:R-:W1:Y:S01]  /*63f0*/  MUFU.EX2 R5, R5 ;  /* 0x0000000500057308 */ /* 0x000e620000000800 */
[----:B------:R-:W-:Y:S02]  /*6400*/  FADD.FTZ R11, R204, R11 ;  /* 0x0000000bcc0b7221 */ /* 0x000fe40000010000 */
[----:B------:R-:W-:-:S05]  /*6410*/  FADD.FTZ R13, RZ, R13 ;  /* 0x0000000dff0d7221 */ /* 0x000fca0000010000 */
[----:B------:R-:W2:Y:S01]  /*6420*/  MUFU.EX2 R6, R6 ;  /* 0x0000000600067308 */ /* 0x000ea20000000800 */
[----:B------:R-:W-:Y:S01]  /*6430*/  FMUL.FTZ R8, R10, R125 ;  /* 0x0000007d0a087220 */ /* 0x000fe20000410000 */
[----:B------:R-:W-:Y:S01]  /*6440*/  PRMT R203, RZ, 0x5410, R184 ;  /* 0x00005410ffcb7816 */ /* 0x000fe200000000b8 */
[----:B------:R-:W-:-:S05]  /*6450*/  FMUL.FTZ R14, R103, R11 ;  /* 0x0000000b670e7220 */ /* 0x000fca0000410000 */
[----:B------:R-:W4:Y:S01]  /*6460*/  MUFU.EX2 R7, R7 ;  /* 0x0000000700077308 */ /* 0x000f220000000800 */
[-C--:B------:R-:W-:Y:S01]  /*6470*/  FMUL.FTZ R12, R103, R13.reuse ;  /* 0x0000000d670c7220 */ /* 0x080fe20000410000 */
[----:B------:R-:W-:Y:S01]  /*6480*/  ISETP.NE.AND P1, PT, R148, RZ, PT ;  /* 0x000000ff9400720c */ /* 0x000fe20003f25270 */
[C---:B------:R-:W-:Y:S02]  /*6490*/  FFMA.FTZ R14, R104.reuse, R13, R14 ;  /* 0x0000000d680e7223 */ /* 0x040fe4000001000e */
[----:B------:R-:W-:Y:S02]  /*64a0*/  FFMA.FTZ R12, R104, R11, -R12 ;  /* 0x0000000b680c7223 */ /* 0x000fe4000001080c */
[----:B------:R-:W-:Y:S01]  /*64b0*/  FMUL.FTZ R203, R203, R132 ;  /* 0x00000084cbcb7220 */ /* 0x000fe20000410000 */
[----:B------:R-:W4:Y:S01]  /*64c0*/  MUFU.EX2 R8, R8 ;  /* 0x0000000800087308 */ /* 0x000f220000000800 */
[C---:B0-----:R-:W-:Y:S02]  /*64d0*/  FMUL.FTZ R102, R9.reuse, R102 ;  /* 0x0000006609667220 */ /* 0x041fe40000410000 */
[----:B------:R-:W-:-:S02]  /*64e0*/  FMUL.FTZ R101, R9, R101 ;  /* 0x0000006509657220 */ /* 0x000fc40000410000 */
[----:B------:R-:W-:Y:S02]  /*64f0*/  FMUL.FTZ R9, R111, UR41 ;  /* 0x000000296f097c20 */ /* 0x000fe40008410000 */
[----:B------:R-:W-:Y:S01]  /*6500*/  FADD.FTZ R14, RZ, R14 ;  /* 0x0000000eff0e7221 */ /* 0x000fe20000010000 */
[----:B------:R-:W-:Y:S01]  /*6510*/  LEA R0, R147, R0, 0x5 ;  /* 0x0000000093007211 */ /* 0x000fe200078e28ff */
[----:B------:R-:W-:Y:S02]  /*6520*/  FADD.FTZ R12, R203, R12 ;  /* 0x0000000ccb0c7221 */ /* 0x000fe40000010000 */
[C---:B-1----:R-:W-:Y:S02]  /*6530*/  FMUL.FTZ R122, R5.reuse, R122 ;  /* 0x0000007a057a7220 */ /* 0x042fe40000410000 */
[----:B------:R-:W-:Y:S01]  /*6540*/  FMUL.FTZ R123, R5, R123 ;  /* 0x0000007b057b7220 */ /* 0x000fe20000410000 */
[----:B------:R-:W-:Y:S01]  /*6550*/  MOV R5, UR32 ;  /* 0x0000002000057c02 */ /* 0x000fe20008000f00 */
[C---:B--2---:R-:W-:Y:S01]  /*6560*/  FMUL.FTZ R100, R6.reuse, R100 ;  /* 0x0000006406647220 */ /* 0x044fe20000410000 */
[----:B------:R-:W-:Y:S01]  /*6570*/  HFMA2.MMA R13, -RZ, RZ, 0, 9.5367431640625e-07 ;  /* 0x00000010ff0d7435 */ /* 0x000fe200000001ff */
[----:B------:R-:W-:-:S02]  /*6580*/  FMUL.FTZ R99, R6, R99 ;  /* 0x0000006306637220 */ /* 0x000fc40000410000 */
[C---:B----4-:R-:W-:Y:S02]  /*6590*/  FMUL.FTZ R98, R7.reuse, R98 ;  /* 0x0000006207627220 */ /* 0x050fe40000410000 */
[----:B------:R-:W-:Y:S02]  /*65a0*/  FMUL.FTZ R97, R7, R97 ;  /* 0x0000006107617220 */ /* 0x000fe40000410000 */
[----:B------:R-:W-:Y:S02]  /*65b0*/  FMUL.RZ R15, R9, 0.15915493667125701904 ;  /* 0x3e22f983090f7820 */ /* 0x000fe4000040c000 */
[----:B------:R-:W-:Y:S02]  /*65c0*/  FMUL.FTZ R7, R101, R14 ;  /* 0x0000000e65077220 */ /* 0x000fe40000410000 */
[----:B------:R-:W-:Y:S01]  /*65d0*/  FMUL.FTZ R6, R10, R121 ;  /* 0x000000790a067220 */ /* 0x000fe20000410000 */
[----:B------:R-:W-:Y:S01]  /*65e0*/  LEA R5, R5, UR7, 0x8 ;  /* 0x0000000705057c11 */ /* 0x000fe2000f8e40ff */
[----:B------:R-:W-:Y:S01]  /*65f0*/  FMUL.FTZ R9, R101, R12 ;  /* 0x0000000c65097220 */ /* 0x000fe20000410000 */
[----:B------:R-:W-:Y:S01]  /*6600*/  LEA.HI.SX32 R0, R0, R0, 0x1b ;  /* 0x0000000000007211 */ /* 0x000fe200078fdaff */
[----:B------:R-:W-:Y:S01]  /*6610*/  FFMA.FTZ R27, R102, R12, -R7 ;  /* 0x0000000c661b7223 */ /* 0x000fe20000010807 */
[----:B------:R-:W-:Y:S01]  /*6620*/  @P1 IADD3 R5, R148, 0x200, RZ ;  /* 0x0000020094051810 */ /* 0x000fe20007ffe0ff */
[----:B------:R0:W-:Y:S01]  /*6630*/  MUFU.EX2 R11, R6 ;  /* 0x00000006000b7308 */ /* 0x0001e20000000800 */
[----:B------:R-:W-:Y:S01]  /*6640*/  FFMA.FTZ R20, R102, R14, R9 ;  /* 0x0000000e66147223 */ /* 0x000fe20000010009 */
[----:B------:R-:W-:Y:S01]  /*6650*/  SHF.L.U32 R9, R0, 0x1, RZ ;  /* 0x0000000100097819 */ /* 0x000fe200000006ff */
[----:B------:R-:W-:Y:S01]  /*6660*/  FMUL.FTZ R7, R10, R119 ;  /* 0x000000770a077220 */ /* 0x000fe20000410000 */
[----:B------:R-:W-:Y:S01]  /*6670*/  SHF.L.U32 R26, R5, 0x3, RZ ;  /* 0x00000003051a7819 */ /* 0x000fe200000006ff */
[----:B------:R-:W-:-:S06]  /*6680*/  NOP ;  /* 0x0000000000007918 */ /* 0x000fcc0000000000 */
[----:B0-----:R-:W-:Y:S01]  /*6690*/  FMUL.FTZ R6, R10, R117 ;  /* 0x000000750a067220 */ /* 0x001fe20000410000 */
[----:B------:R-:W-:Y:S01]  /*66a0*/  MUFU.SIN R89, R57 ;  /* 0x0000003900597308 */ /* 0x000fe20000000400 */
[C---:B------:R-:W-:Y:S01]  /*66b0*/  FMUL.FTZ R96, R8.reuse, R96 ;  /* 0x0000006008607220 */ /* 0x040fe20000410000 */
[----:B------:R-:W-:Y:S01]  /*66c0*/  LDS.U16 R56, [R9] ;  /* 0x0000000009387984 */ /* 0x000fe20000000400 */
[----:B------:R-:W-:Y:S02]  /*66d0*/  FMUL.FTZ R91, R8, R91 ;  /* 0x0000005b085b7220 */ /* 0x000fe40000410000 */
[----:B------:R-:W-:Y:S01]  /*66e0*/  @!P0 IMAD.WIDE R4, R4, R13, UR10 ;  /* 0x0000000a04048e25 */ /* 0x000fe2000f8e020d */
[----:B------:R-:W0:Y:S02]  /*66f0*/  LDS.U16 R55, [R9+0x2] ;  /* 0x0000020009377984 */ /* 0x000e240000000400 */
[----:B------:R-:W-:Y:S02]  /*6700*/  MUFU.COS R90, R57 ;  /* 0x00000039005a7308 */ /* 0x000fe40000000000 */
[----:B------:R-:W-:Y:S04]  /*6710*/  LDS.U16 R54, [R9+0x4] ;  /* 0x0000040009367984 */ /* 0x000fe80000000400 */
[----:B------:R-:W1:Y:S02]  /*6720*/  LDS.U16 R53, [R9+0x6] ;  /* 0x0000060009357984 */ /* 0x000e640000000400 */
[----:B------:R-:W-:Y:S02]  /*6730*/  MUFU.SIN R57, R15 ;  /* 0x0000000f00397308 */ /* 0x000fe40000000400 */
[----:B------:R-:W-:Y:S04]  /*6740*/  LDS.U16 R48, [R9+0x8] ;  /* 0x0000080009307984 */ /* 0x000fe80000000400 */
[----:B------:R-:W2:Y:S02]  /*6750*/  LDS.U16 R47, [R9+0xa] ;  /* 0x00000a00092f7984 */ /* 0x000ea40000000400 */
[----:B------:R4:W-:Y:S02]  /*6760*/  MUFU.COS R25, R15 ;  /* 0x0000000f00197308 */ /* 0x0009e40000000000 */
[----:B------:R-:W-:Y:S04]  /*6770*/  LDS.U16 R46, [R9+0xc] ;  /* 0x00000c00092e7984 */ /* 0x000fe80000000400 */
[----:B------:R-:W0:Y:S02]  /*6780*/  LDS.U16 R45, [R9+0xe] ;  /* 0x00000e00092d7984 */ /* 0x000e240000000400 */
[----:B------:R0:W-:Y:S02]  /*6790*/  MUFU.EX2 R12, R7 ;  /* 0x00000007000c7308 */ /* 0x0001e40000000800 */
[----:B------:R-:W-:Y:S04]  /*67a0*/  LDS.U16 R40, [R9+0x10] ;  /* 0x0000100009287984 */ /* 0x000fe80000000400 */
[----:B------:R-:W0:Y:S02]  /*67b0*/  LDS.U16 R39, [R9+0x12] ;  /* 0x0000120009277984 */ /* 0x000e240000000400 */
[----:B------:R0:W-:Y:S02]  /*67c0*/  MUFU.EX2 R17, R6 ;  /* 0x0000000600117308 */ /* 0x0001e40000000800 */
        /* <DEDUP_REMOVED lines=11> */
[----:B----4-:R-:W4:Y:S04]  /*6880*/  LDS.U16 R15, [R9+0x2a] ;  /* 0x00002a00090f7984 */ /* 0x010f280000000400 */
[----:B------:R-:W-:Y:S04]  /*6890*/  LDS.U16 R14, [R9+0x2c] ;  /* 0x00002c00090e7984 */ /* 0x000fe80000000400 */
[----:B------:R-:W1:Y:S04]  /*68a0*/  LDS.U16 R13, [R9+0x2e] ;  /* 0x00002e00090d7984 */ /* 0x000e680000000400 */
[----:B------:R-:W-:Y:S04]  /*68b0*/  LDS.U16 R8, [R9+0x30] ;  /* 0x0000300009087984 */ /* 0x000fe80000000400 */
[----:B0-----:R-:W0:Y:S04]  /*68c0*/  LDS.U16 R7, [R9+0x32] ;  /* 0x0000320009077984 */ /* 0x001e280000000400 */
[----:B------:R-:W-:Y:S04]  /*68d0*/  LDS.U16 R6, [R9+0x34] ;  /* 0x0000340009067984 */ /* 0x000fe80000000400 */
[----:B------:R-:W0:Y:S04]  /*68e0*/  LDS.U16 R0, [R9+0x36] ;  /* 0x0000360009007984 */ /* 0x000e280000000400 */
[----:B------:R-:W0:Y:S04]  /*68f0*/  LDS.U16 R149, [R9+0x38] ;  /* 0x0000380009957984 */ /* 0x000e280000000400 */
[----:B------:R-:W0:Y:S04]  /*6900*/  LDS.U16 R150, [R9+0x3a] ;  /* 0x00003a0009967984 */ /* 0x000e280000000400 */
[----:B------:R-:W0:Y:S04]  /*6910*/  LDS.U16 R151, [R9+0x3c] ;  /* 0x00003c0009977984 */ /* 0x000e280000000400 */
[----:B------:R0:W0:Y:S04]  /*6920*/  LDS.U16 R152, [R9+0x3e] ;  /* 0x00003e0009987984 */ /* 0x0000280000000400 */
[----:B------:R0:W-:Y:S01]  /*6930*/  STS.64 [R26+0x7780], R122 ;  /* 0x0077807a1a007388 */ /* 0x0001e20000000a00 */
[----:B------:R-:W1:Y:S01]  /*6940*/  MUFU.SIN R87, R44 ;  /* 0x0000002c00577308 */ /* 0x000e620000000400 */
[----:B------:R-:W-:Y:S01]  /*6950*/  PRMT R202, RZ, 0x5410, R183 ;  /* 0x00005410ffca7816 */ /* 0x000fe200000000b7 */
[----:B------:R-:W-:-:S06]  /*6960*/  HFMA2.MMA R60, -RZ, RZ, 1.875, 0 ;  /* 0x3f800000ff3c7435 */ /* 0x000fcc00000001ff */
[----:B------:R-:W2:Y:S01]  /*6970*/  MUFU.COS R88, R44 ;  /* 0x0000002c00587308 */ /* 0x000ea20000000000 */
[----:B------:R-:W-:Y:S01]  /*6980*/  FMUL.FTZ R202, R202, R131 ;  /* 0x00000083caca7220 */ /* 0x000fe20000410000 */
[----:B------:R-:W-:Y:S01]  /*6990*/  MOV R61, RZ ;  /* 0x000000ff003d7202 */ /* 0x000fe20000000f00 */
[----:B------:R-:W-:Y:S01]  /*69a0*/  CS2R R62, SRZ ;  /* 0x00000000003e7805 */ /* 0x000fe2000001ff00 */
[----:B------:R-:W-:Y:S01]  /*69b0*/  BAR.SYNC.DEFER_BLOCKING 0x0 ;  /* 0x0000000000007b1d */ /* 0x000fe20000010000 */
[----:B------:R-:W-:Y:S02]  /*69c0*/  FADD.FTZ R27, R202, R27 ;  /* 0x0000001bca1b7221 */ /* 0x000fe40000010000 */
[----:B------:R-:W-:Y:S02]  /*69d0*/  FADD.FTZ R20, RZ, R20 ;  /* 0x00000014ff147221 */ /* 0x000fe40000010000 */
[C---:B-1----:R-:W-:Y:S02]  /*69e0*/  FMUL.FTZ R87, R12.reuse, R87 ;  /* 0x000000570c577220 */ /* 0x042fe40000410000 */
[----:B--2---:R-:W-:Y:S01]  /*69f0*/  FMUL.FTZ R88, R12, R88 ;  /* 0x000000580c587220 */ /* 0x004fe20000410000 */
[----:B------:R-:W-:Y:S01]  /*6a00*/  PRMT R12, RZ, 0x5410, R182 ;  /* 0x00005410ff0c7816 */ /* 0x000fe200000000b6 */
[----:B------:R-:W-:-:S02]  /*6a10*/  FMUL.FTZ R18, R10, R115 ;  /* 0x000000730a127220 */ /* 0x000fc40000410000 */
[C---:B------:R-:W-:Y:S01]  /*6a20*/  FMUL.FTZ R19, R10.reuse, R113 ;  /* 0x000000710a137220 */ /* 0x040fe20000410000 */
[----:B------:R1:W5:Y:S01]  /*6a30*/  @!P0 LDG.E.128 R60, [R4.64] ;  /* 0x0000001e043c8981 */ /* 0x000362000c1e1d00 */
[----:B0-----:R-:W-:Y:S02]  /*6a40*/  FMUL.FTZ R9, R10, R112 ;  /* 0x000000700a097220 */ /* 0x001fe40000410000 */
[----:B------:R-:W-:Y:S02]  /*6a50*/  FMUL.FTZ R201, R12, R129 ;  /* 0x000000810cc97220 */ /* 0x000fe40000410000 */
[C---:B-1----:R-:W-:Y:S02]  /*6a60*/  FMUL.FTZ R5, R99.reuse, R27 ;  /* 0x0000001b63057220 */ /* 0x042fe40000410000 */
[-C--:B------:R-:W-:Y:S02]  /*6a70*/  FMUL.FTZ R4, R99, R20.reuse ;  /* 0x0000001463047220 */ /* 0x080fe40000410000 */
[----:B------:R-:W-:-:S02]  /*6a80*/  FFMA.FTZ R5, R100, R20, R5 ;  /* 0x0000001464057223 */ /* 0x000fc40000010005 */
[----:B------:R-:W-:Y:S02]  /*6a90*/  FFMA.FTZ R4, R100, R27, -R4 ;  /* 0x0000001b64047223 */ /* 0x000fe40000010804 */
[----:B------:R-:W-:Y:S02]  /*6aa0*/  FMUL.FTZ R10, R10, R111 ;  /* 0x0000006f0a0a7220 */ /* 0x000fe40000410000 */
[----:B------:R-:W-:Y:S01]  /*6ab0*/  FADD.FTZ R5, RZ, R5 ;  /* 0x00000005ff057221 */ /* 0x000fe20000010000 */
[----:B------:R-:W-:Y:S01]  /*6ac0*/  PRMT R200, RZ, 0x5410, R181 ;  /* 0x00005410ffc87816 */ /* 0x000fe200000000b5 */
[----:B------:R-:W-:Y:S02]  /*6ad0*/  FADD.FTZ R4, R201, R4 ;  /* 0x00000004c9047221 */ /* 0x000fe40000010000 */
[C---:B------:R-:W-:Y:S02]  /*6ae0*/  FMUL.FTZ R90, R11.reuse, R90 ;  /* 0x0000005a0b5a7220 */ /* 0x040fe40000410000 */
[----:B------:R-:W-:Y:S01]  /*6af0*/  FMUL.FTZ R89, R11, R89 ;  /* 0x000000590b597220 */ /* 0x000fe20000410000 */
[----:B------:R-:W0:Y:S01]  /*6b00*/  MUFU.EX2 R10, R10 ;  /* 0x0000000a000a7308 */ /* 0x000e220000000800 */
[----:B------:R-:W-:-:S02]  /*6b10*/  FMUL.FTZ R11, R97, R5 ;  /* 0x00000005610b7220 */ /* 0x000fc40000410000 */
[-C--:B------:R-:W-:Y:S02]  /*6b20*/  FMUL.FTZ R12, R97, R4.reuse ;  /* 0x00000004610c7220 */ /* 0x080fe40000410000 */
[----:B------:R-:W-:Y:S02]  /*6b30*/  FFMA.FTZ R11, R98, R4, -R11 ;  /* 0x00000004620b7223 */ /* 0x000fe4000001080b */
[----:B------:R-:W-:Y:S02]  /*6b40*/  FMUL.FTZ R200, R200, R127 ;  /* 0x0000007fc8c87220 */ /* 0x000fe40000410000 */
[----:B------:R-:W-:Y:S02]  /*6b50*/  FFMA.FTZ R12, R98, R5, R12 ;  /* 0x00000005620c7223 */ /* 0x000fe4000001000c */
[----:B------:R-:W-:Y:S01]  /*6b60*/  FADD.FTZ R11, R200, R11 ;  /* 0x0000000bc80b7221 */ /* 0x000fe20000010000 */
[----:B------:R-:W1:Y:S01]  /*6b70*/  MUFU.EX2 R18, R18 ;  /* 0x0000001200127308 */ /* 0x000e620000000800 */
[----:B------:R-:W-:-:S02]  /*6b80*/  FADD.FTZ R12, RZ, R12 ;  /* 0x0000000cff0c7221 */ /* 0x000fc40000010000 */
[----:B------:R-:W-:-:S05]  /*6b90*/  FMUL.FTZ R5, R91, R11 ;  /* 0x0000000b5b057220 */ /* 0x000fca0000410000 */
[----:B------:R-:W2:Y:S01]  /*6ba0*/  MUFU.EX2 R9, R9 ;  /* 0x0000000900097308 */ /* 0x000ea20000000800 */
[-C--:B------:R-:W-:Y:S02]  /*6bb0*/  FMUL.FTZ R4, R91, R12.reuse ;  /* 0x0000000c5b047220 */ /* 0x080fe40000410000 */
[----:B------:R-:W-:Y:S02]  /*6bc0*/  FFMA.FTZ R12, R96, R12, R5 ;  /* 0x0000000c600c7223 */ /* 0x000fe40000010005 */
[C---:B0-----:R-:W-:Y:S02]  /*6bd0*/  FMUL.FTZ R58, R10.reuse, R25 ;  /* 0x000000190a3a7220 */ /* 0x041fe40000410000 */
[----:B------:R-:W-:Y:S02]  /*6be0*/  FMUL.FTZ R57, R10, R57 ;  /* 0x000000390a397220 */ /* 0x000fe40000410000 */
[----:B------:R-:W-:Y:S02]  /*6bf0*/  FMUL.FTZ R5, R123, R109 ;  /* 0x0000006d7b057220 */ /* 0x000fe40000410000 */
[----:B------:R-:W-:-:S02]  /*6c00*/  FFMA.FTZ R10, R96, R11, -R4 ;  /* 0x0000000b600a7223 */ /* 0x000fc40000010804 */
[C---:B------:R-:W-:Y:S02]  /*6c10*/  FMUL.FTZ R4, R122.reuse, R109 ;  /* 0x0000006d7a047220 */ /* 0x040fe40000410000 */
[-C--:B------:R-:W-:Y:S01]  /*6c20*/  FFMA.FTZ R5, R122, R110.reuse, -R5 ;  /* 0x0000006e7a057223 */ /* 0x080fe20000010805 */
[----:B------:R-:W0:Y:S01]  /*6c30*/  MUFU.EX2 R19, R19 ;  /* 0x0000001300137308 */ /* 0x000e220000000800 */
[----:B------:R-:W-:Y:S02]  /*6c40*/  FFMA.FTZ R4, R123, R110, R4 ;  /* 0x0000006e7b047223 */ /* 0x000fe40000010004 */
[----:B------:R-:W-:Y:S02]  /*6c50*/  FMUL.FTZ R11, R107, R5 ;  /* 0x000000056b0b7220 */ /* 0x000fe40000410000 */
[C---:B-1----:R-:W-:Y:S02]  /*6c60*/  FMUL.FTZ R84, R18.reuse, R84 ;  /* 0x0000005412547220 */ /* 0x042fe40000410000 */
[----:B------:R-:W-:Y:S01]  /*6c70*/  FMUL.FTZ R83, R18, R83 ;  /* 0x0000005312537220 */ /* 0x000fe20000410000 */
[----:B------:R-:W-:Y:S01]  /*6c80*/  PRMT R18, RZ, 0x5410, R180 ;  /* 0x00005410ff127816 */ /* 0x000fe200000000b4 */
[----:B--2---:R-:W-:-:S02]  /*6c90*/  FMUL.FTZ R80, R9, R80 ;  /* 0x0000005009507220 */ /* 0x004fc40000410000 */
[----:B------:R-:W-:Y:S02]  /*6ca0*/  FMUL.FTZ R59, R9, R59 ;  /* 0x0000003b093b7220 */ /* 0x000fe40000410000 */
[-C--:B------:R-:W-:Y:S02]  /*6cb0*/  FMUL.FTZ R9, R107, R4.reuse ;  /* 0x000000046b097220 */ /* 0x080fe40000410000 */
[C---:B------:R-:W-:Y:S02]  /*6cc0*/  FFMA.FTZ R11, R108.reuse, R4, R11 ;  /* 0x000000046c0b7223 */ /* 0x040fe4000001000b */
[----:B------:R-:W-:Y:S02]  /*6cd0*/  FFMA.FTZ R9, R108, R5, -R9 ;  /* 0x000000056c097223 */ /* 0x000fe40000010809 */
[----:B------:R-:W-:Y:S02]  /*6ce0*/  FMUL.FTZ R193, R18, R125 ;  /* 0x0000007d12c17220 */ /* 0x000fe40000410000 */
[----:B------:R-:W-:-:S02]  /*6cf0*/  FADD.FTZ R12, RZ, R12 ;  /* 0x0000000cff0c7221 */ /* 0x000fc40000010000 */
[----:B------:R-:W-:Y:S02]  /*6d00*/  FMUL.FTZ R4, R105, R11 ;  /* 0x0000000b69047220 */ /* 0x000fe40000410000 */
[C---:B------:R-:W-:Y:S02]  /*6d10*/  FMUL.FTZ R86, R17.reuse, R86 ;  /* 0x0000005611567220 */ /* 0x040fe40000410000 */
[----:B------:R-:W-:Y:S02]  /*6d20*/  FMUL.FTZ R85, R17, R85 ;  /* 0x0000005511557220 */ /* 0x000fe40000410000 */
[----:B------:R-:W-:Y:S02]  /*6d30*/  FMUL.FTZ R5, R105, R9 ;  /* 0x0000000969057220 */ /* 0x000fe40000410000 */
[----:B------:R-:W-:Y:S02]  /*6d40*/  FADD.FTZ R10, R193, R10 ;  /* 0x0000000ac10a7221 */ /* 0x000fe40000010000 */
[----:B------:R-:W-:-:S02]  /*6d50*/  FMUL.FTZ R17, R89, R12 ;  /* 0x0000000c59117220 */ /* 0x000fc40000410000 */
[C---:B------:R-:W-:Y:S02]  /*6d60*/  FFMA.FTZ R4, R106.reuse, R9, -R4 ;  /* 0x000000096a047223 */ /* 0x040fe40000010804 */
[C---:B0-----:R-:W-:Y:S02]  /*6d70*/  FMUL.FTZ R82, R19.reuse, R82 ;  /* 0x0000005213527220 */ /* 0x041fe40000410000 */
[----:B------:R-:W-:Y:S02]  /*6d80*/  FMUL.FTZ R81, R19, R81 ;  /* 0x0000005113517220 */ /* 0x000fe40000410000 */
[----:B------:R-:W-:Y:S02]  /*6d90*/  FFMA.FTZ R5, R106, R11, R5 ;  /* 0x0000000b6a057223 */ /* 0x000fe40000010005 */
[-C--:B------:R-:W-:Y:S02]  /*6da0*/  FMUL.FTZ R19, R89, R10.reuse ;  /* 0x0000000a59137220 */ /* 0x080fe40000410000 */
[----:B------:R-:W-:-:S02]  /*6db0*/  FFMA.FTZ R17, R90, R10, -R17 ;  /* 0x0000000a5a117223 */ /* 0x000fc40000010811 */
[CC--:B------:R-:W-:Y:S02]  /*6dc0*/  FMUL.FTZ R10, R103.reuse, R4.reuse ;  /* 0x00000004670a7220 */ /* 0x0c0fe40000410000 */
[-C--:B------:R-:W-:Y:S02]  /*6dd0*/  FMUL.FTZ R9, R103, R5.reuse ;  /* 0x0000000567097220 */ /* 0x080fe40000410000 */
[C---:B------:R-:W-:Y:S02]  /*6de0*/  FFMA.FTZ R10, R104.reuse, R5, R10 ;  /* 0x00000005680a7223 */ /* 0x040fe4000001000a */
[----:B------:R-:W-:Y:S02]  /*6df0*/  FFMA.FTZ R9, R104, R4, -R9 ;  /* 0x0000000468097223 */ /* 0x000fe40000010809 */
[C---:B------:R-:W-:Y:S02]  /*6e00*/  FMUL.FTZ R4, R101.reuse, R10 ;  /* 0x0000000a65047220 */ /* 0x040fe40000410000 */
[----:B------:R-:W-:-:S02]  /*6e10*/  FMUL.FTZ R5, R101, R9 ;  /* 0x0000000965057220 */ /* 0x000fc40000410000 */
[C---:B------:R-:W-:Y:S02]  /*6e20*/  FFMA.FTZ R4, R102.reuse, R9, -R4 ;  /* 0x0000000966047223 */ /* 0x040fe40000010804 */
[----:B------:R-:W-:Y:S02]  /*6e30*/  FFMA.FTZ R5, R102, R10, R5 ;  /* 0x0000000a66057223 */ /* 0x000fe40000010005 */
[CC--:B------:R-:W-:Y:S02]  /*6e40*/  FMUL.FTZ R10, R99.reuse, R4.reuse ;  /* 0x00000004630a7220 */ /* 0x0c0fe40000410000 */
[-C--:B------:R-:W-:Y:S02]  /*6e50*/  FMUL.FTZ R9, R99, R5.reuse ;  /* 0x0000000563097220 */ /* 0x080fe40000410000 */
[C---:B------:R-:W-:Y:S02]  /*6e60*/  FFMA.FTZ R10, R100.reuse, R5, R10 ;  /* 0x00000005640a7223 */ /* 0x040fe4000001000a */
[----:B------:R-:W-:-:S02]  /*6e70*/  FFMA.FTZ R9, R100, R4, -R9 ;  /* 0x0000000464097223 */ /* 0x000fc40000010809 */
[C---:B------:R-:W-:Y:S01]  /*6e80*/  FMUL.FTZ R4, R97.reuse, R10 ;  /* 0x0000000a61047220 */ /* 0x040fe20000410000 */
[----:B------:R-:W-:Y:S01]  /*6e90*/  PRMT R192, RZ, 0x5410, R179 ;  /* 0x00005410ffc07816 */ /* 0x000fe200000000b3 */
[-C--:B------:R-:W-:Y:S02]  /*6ea0*/  FMUL.FTZ R5, R97, R9.reuse ;  /* 0x0000000961057220 */ /* 0x080fe40000410000 */
[----:B------:R-:W-:Y:S02]  /*6eb0*/  FFMA.FTZ R19, R90, R12, R19 ;  /* 0x0000000c5a137223 */ /* 0x000fe40000010013 */
[C---:B------:R-:W-:Y:S02]  /*6ec0*/  FFMA.FTZ R4, R98.reuse, R9, -R4 ;  /* 0x0000000962047223 */ /* 0x040fe40000010804 */
[----:B------:R-:W-:Y:S02]  /*6ed0*/  FFMA.FTZ R5, R98, R10, R5 ;  /* 0x0000000a62057223 */ /* 0x000fe40000010005 */
[----:B------:R-:W-:-:S02]  /*6ee0*/  FMUL.FTZ R192, R192, R121 ;  /* 0x00000079c0c07220 */ /* 0x000fc40000410000 */
[----:B------:R-:W-:Y:S02]  /*6ef0*/  FADD.FTZ R19, RZ, R19 ;  /* 0x00000013ff137221 */ /* 0x000fe40000010000 */
[C---:B------:R-:W-:Y:S01]  /*6f00*/  FMUL.FTZ R10, R91.reuse, R4 ;  /* 0x000000045b0a7220 */ /* 0x040fe20000410000 */
[----:B------:R-:W-:Y:S01]  /*6f10*/  PRMT R20, RZ, 0x5410, R178 ;  /* 0x00005410ff147816 */ /* 0x000fe200000000b2 */
[----:B------:R-:W-:Y:S02]  /*6f20*/  FMUL.FTZ R9, R91, R5 ;  /* 0x000000055b097220 */ /* 0x000fe40000410000 */
[----:B------:R-:W-:Y:S02]  /*6f30*/  FADD.FTZ R17, R192, R17 ;  /* 0x00000011c0117221 */ /* 0x000fe40000010000 */
[----:B------:R-:W-:Y:S02]  /*6f40*/  FMUL.FTZ R11, R87, R19 ;  /* 0x00000013570b7220 */ /* 0x000fe40000410000 */
[----:B------:R-:W-:-:S02]  /*6f50*/  FFMA.FTZ R10, R96, R5, R10 ;  /* 0x00000005600a7223 */ /* 0x000fc4000001000a */
[----:B------:R-:W-:Y:S02]  /*6f60*/  FFMA.FTZ R9, R96, R4, -R9 ;  /* 0x0000000460097223 */ /* 0x000fe40000010809 */
[-C--:B------:R-:W-:Y:S02]  /*6f70*/  FMUL.FTZ R18, R87, R17.reuse ;  /* 0x0000001157127220 */ /* 0x080fe40000410000 */
[----:B------:R-:W-:Y:S02]  /*6f80*/  FFMA.FTZ R12, R88, R17, -R11 ;  /* 0x00000011580c7223 */ /* 0x000fe4000001080b */
[----:B------:R-:W-:Y:S02]  /*6f90*/  FMUL.FTZ R191, R20, R119 ;  /* 0x0000007714bf7220 */ /* 0x000fe40000410000 */
[C---:B------:R-:W-:Y:S02]  /*6fa0*/  FMUL.FTZ R4, R89.reuse, R10 ;  /* 0x0000000a59047220 */ /* 0x040fe40000410000 */
[----:B------:R-:W-:-:S02]  /*6fb0*/  FMUL.FTZ R5, R89, R9 ;  /* 0x0000000959057220 */ /* 0x000fc40000410000 */
[----:B------:R-:W-:Y:S02]  /*6fc0*/  FFMA.FTZ R18, R88, R19, R18 ;  /* 0x0000001358127223 */ /* 0x000fe40000010012 */
[----:B------:R-:W-:Y:S02]  /*6fd0*/  FADD.FTZ R12, R191, R12 ;  /* 0x0000000cbf0c7221 */ /* 0x000fe40000010000 */
[C---:B------:R-:W-:Y:S02]  /*6fe0*/  FFMA.FTZ R4, R90.reuse, R9, -R4 ;  /* 0x000000095a047223 */ /* 0x040fe40000010804 */
[----:B------:R-:W-:Y:S02]  /*6ff0*/  FFMA.FTZ R5, R90, R10, R5 ;  /* 0x0000000a5a057223 */ /* 0x000fe40000010005 */
[----:B------:R-:W-:Y:S02]  /*7000*/  FADD.FTZ R18, RZ, R18 ;  /* 0x00000012ff127221 */ /* 0x000fe40000010000 */
[----:B------:R-:W-:-:S02]  /*7010*/  FMUL.FTZ R17, R85, R12 ;  /* 0x0000000c55117220 */ /* 0x000fc40000410000 */
[C---:B------:R-:W-:Y:S01]  /*7020*/  FMUL.FTZ R10, R87.reuse, R4 ;  /* 0x00000004570a7220 */ /* 0x040fe20000410000 */
[----:B------:R-:W-:Y:S01]  /*7030*/  PRMT R190, RZ, 0x5410, R177 ;  /* 0x00005410ffbe7816 */ /* 0x000fe200000000b1 */
[-C--:B------:R-:W-:Y:S02]  /*7040*/  FMUL.FTZ R9, R87, R5.reuse ;  /* 0x0000000557097220 */ /* 0x080fe40000410000 */
[-C--:B------:R-:W-:Y:S02]  /*7050*/  FMUL.FTZ R11, R85, R18.reuse ;  /* 0x00000012550b7220 */ /* 0x080fe40000410000 */
[----:B------:R-:W-:Y:S02]  /*7060*/  FFMA.FTZ R17, R86, R18, R17 ;  /* 0x0000001256117223 */ /* 0x000fe40000010011 */
[C---:B------:R-:W-:Y:S02]  /*7070*/  FFMA.FTZ R10, R88.reuse, R5, R10 ;  /* 0x00000005580a7223 */ /* 0x040fe4000001000a */
[----:B------:R-:W-:-:S02]  /*7080*/  FFMA.FTZ R9, R88, R4, -R9 ;  /* 0x0000000458097223 */ /* 0x000fc40000010809 */
[----:B------:R-:W-:Y:S02]  /*7090*/  FFMA.FTZ R11, R86, R12, -R11 ;  /* 0x0000000c560b7223 */ /* 0x000fe4000001080b */
[----:B------:R-:W-:Y:S02]  /*70a0*/  FMUL.FTZ R190, R190, R117 ;  /* 0x00000075bebe7220 */ /* 0x000fe40000410000 */
[----:B------:R-:W-:Y:S02]  /*70b0*/  FADD.FTZ R17, RZ, R17 ;  /* 0x00000011ff117221 */ /* 0x000fe40000010000 */
[C---:B------:R-:W-:Y:S01]  /*70c0*/  FMUL.FTZ R4, R85.reuse, R10 ;  /* 0x0000000a55047220 */ /* 0x040fe20000410000 */
[----:B------:R-:W-:Y:S01]  /*70d0*/  PRMT R20, RZ, 0x5410, R176 ;  /* 0x00005410ff147816 */ /* 0x000fe200000000b0 */
[----:B------:R-:W-:Y:S01]  /*70e0*/  FMUL.FTZ R5, R85, R9 ;  /* 0x0000000955057220 */ /* 0x000fe20000410000 */
[----:B---3--:R-:W0:Y:S01]  /*70f0*/  R2UR UR35, R3 ;  /* 0x00000000032373c2 */ /* 0x008e2200000e0000 */
[----:B------:R-:W-:-:S02]  /*7100*/  FADD.FTZ R11, R190, R11 ;  /* 0x0000000bbe0b7221 */ /* 0x000fc40000010000 */
[C---:B------:R-:W-:Y:S02]  /*7110*/  FMUL.FTZ R12, R83.reuse, R17 ;  /* 0x00000011530c7220 */ /* 0x040fe40000410000 */
[C---:B------:R-:W-:Y:S02]  /*7120*/  FFMA.FTZ R4, R86.reuse, R9, -R4 ;  /* 0x0000000956047223 */ /* 0x040fe40000010804 */
[----:B------:R-:W-:Y:S01]  /*7130*/  FFMA.FTZ R5, R86, R10, R5 ;  /* 0x0000000a56057223 */ /* 0x000fe20000010005 */
[----:B------:R-:W1:Y:S01]  /*7140*/  R2UR UR34, R2 ;  /* 0x00000000022273c2 */ /* 0x000e6200000e0000 */
[-C--:B------:R-:W-:Y:S02]  /*7150*/  FMUL.FTZ R18, R83, R11.reuse ;  /* 0x0000000b53127220 */ /* 0x080fe40000410000 */
[----:B------:R-:W-:Y:S02]  /*7160*/  FFMA.FTZ R12, R84, R11, -R12 ;  /* 0x0000000b540c7223 */ /* 0x000fe4000001080c */
[----:B------:R-:W-:-:S02]  /*7170*/  FMUL.FTZ R189, R20, R115 ;  /* 0x0000007314bd7220 */ /* 0x000fc40000410000 */
[CC--:B------:R-:W-:Y:S02]  /*7180*/  FMUL.FTZ R10, R83.reuse, R4.reuse ;  /* 0x00000004530a7220 */ /* 0x0c0fe40000410000 */
[----:B------:R-:W-:Y:S02]  /*7190*/  FMUL.FTZ R9, R83, R5 ;  /* 0x0000000553097220 */ /* 0x000fe40000410000 */
[C---:B------:R-:W-:Y:S02]  /*71a0*/  FFMA.FTZ R18, R84.reuse, R17, R18 ;  /* 0x0000001154127223 */ /* 0x040fe40000010012 */
[----:B------:R-:W-:Y:S02]  /*71b0*/  FADD.FTZ R12, R189, R12 ;  /* 0x0000000cbd0c7221 */ /* 0x000fe40000010000 */
[C---:B------:R-:W-:Y:S02]  /*71c0*/  FFMA.FTZ R10, R84.reuse, R5, R10 ;  /* 0x00000005540a7223 */ /* 0x040fe4000001000a */
[----:B------:R-:W-:-:S02]  /*71d0*/  FFMA.FTZ R9, R84, R4, -R9 ;  /* 0x0000000454097223 */ /* 0x000fc40000010809 */
[----:B------:R-:W-:Y:S02]  /*71e0*/  FADD.FTZ R18, RZ, R18 ;  /* 0x00000012ff127221 */ /* 0x000fe40000010000 */
[C---:B------:R-:W-:Y:S02]  /*71f0*/  FMUL.FTZ R17, R81.reuse, R12 ;  /* 0x0000000c51117220 */ /* 0x040fe40000410000 */
[C---:B------:R-:W-:Y:S01]  /*7200*/  FMUL.FTZ R4, R81.reuse, R10 ;  /* 0x0000000a51047220 */ /* 0x040fe20000410000 */
[----:B------:R-:W-:Y:S01]  /*7210*/  PRMT R188, RZ, 0x5410, R175 ;  /* 0x00005410ffbc7816 */ /* 0x000fe200000000af */
[C---:B------:R-:W-:Y:S02]  /*7220*/  FMUL.FTZ R5, R81.reuse, R9 ;  /* 0x0000000951057220 */ /* 0x040fe40000410000 */
[-C--:B------:R-:W-:Y:S02]  /*7230*/  FMUL.FTZ R11, R81, R18.reuse ;  /* 0x00000012510b7220 */ /* 0x080fe40000410000 */
[----:B------:R-:W-:-:S02]  /*7240*/  FFMA.FTZ R17, R82, R18, R17 ;  /* 0x0000001252117223 */ /* 0x000fc40000010011 */
[C---:B------:R-:W-:Y:S01]  /*7250*/  FFMA.FTZ R4, R82.reuse, R9, -R4 ;  /* 0x0000000952047223 */ /* 0x040fe20000010804 */
[----:B------:R-:W-:Y:S01]  /*7260*/  PRMT R55, RZ, 0x5410, R55 ;  /* 0x00005410ff377816 */ /* 0x000fe20000000037 */
[C---:B------:R-:W-:Y:S02]  /*7270*/  FFMA.FTZ R5, R82.reuse, R10, R5 ;  /* 0x0000000a52057223 */ /* 0x040fe40000010005 */
        /* <DEDUP_REMOVED lines=20> */
[C---:B------:R-:W-:Y:S01]  /*73c0*/  FMUL.FTZ R9, R53.reuse, UR35 ;  /* 0x0000002335097c20 */ /* 0x040fe20008410000 */
        /* <DEDUP_REMOVED lines=60> */
[----:B----4-:R-:W-:Y:S01]  /*7790*/  PRMT R15, RZ, 0x5410, R15 ;  /* 0x00005410ff0f7816 */ /* 0x010fe2000000000f */
        /* <DEDUP_REMOVED lines=35> */
[----:B------:R-:W-:Y:S01]  /*79d0*/  PRMT R5, RZ, 0x5410, R0 ;  /* 0x00005410ff057816 */ /* 0x000fe20000000000 */
        /* <DEDUP_REMOVED lines=32> */
[----:B------:R-:W-:Y:S02]  /*7be0*/  FMUL.FTZ R71, R57, R65 ;  /* 0x0000004139477220 */ /* 0x000fe40000410000 */
        /* <DEDUP_REMOVED lines=19> */
.L_x_620:
[----:B01----:R-:W-:Y:S05]  /*7d20*/  BSYNC B0 ;  /* 0x0000000000007941 */ /* 0x003fea0003800000 */
.L_x_619:
        /* <DEDUP_REMOVED lines=42> */
[----:B------:R-:W-:Y:S02]  /*7fd0*/  FMUL.FTZ R64, R73, R66 ;  /* 0x0000004249407220 */ /* 0x000fe40000410000 */
[----:B------:R-:W-:Y:S02]  /*7fe0*/  FADD.FTZ R67, R74, R67 ;  /* 0x000000434a437221 */ /* 0x000fe40000010000 */
[----:B------:R-:W-:Y:S02]  /*7ff0*/  FADD.FTZ R70, R75, R70 ;  /* 0x000000464b467221 */ /* 0x000fe40000010000 */
[-C--:B------:R-:W-:Y:S02]  /*8000*/  FMUL.FTZ R73, R73, R69.reuse ;  /* 0x0000004549497220 */ /* 0x080fe40000410000 */
[----:B------:R-:W-:-:S02]  /*8010*/  FFMA.FTZ R64, R72, R69, -R64 ;  /* 0x0000004548407223 */ /* 0x000fc40000010840 */
[C---:B--2---:R-:W-:Y:S02]  /*8020*/  FMUL.FTZ R65, R77.reuse, R70 ;  /* 0x000000464d417220 */ /* 0x044fe40000410000 */
[CC--:B------:R-:W-:Y:S02]  /*8030*/  FMUL.FTZ R69, R77.reuse, R67.reuse ;  /* 0x000000434d457220 */ /* 0x0c0fe40000410000 */
[----:B------:R-:W-:Y:S02]  /*8040*/  FFMA.FTZ R73, R72, R66, R73 ;  /* 0x0000004248497223 */ /* 0x000fe40000010049 */
        /* <DEDUP_REMOVED lines=10> */
.L_x_731:
[----:B------:R-:W-:Y:S05]  /*80f0*/  BRA.DIV ~URZ, `(.L_x_624) ;  /* 0x000096227f007947 */ /* 0x000fea000b800000 */
[----:B------:R-:W2:Y:S01]  /*8100*/  SHFL.UP PT, R70, R79, 0x1, RZ ;  /* 0x042000004f467989 */ /* 0x000ea200000e00ff */
[----:B------:R-:W-:-:S03]  /*8110*/  ISETP.GE.AND P0, PT, R147, 0x1, PT ;  /* 0x000000019300780c */ /* 0x000fc60003f06270 */
[----:B------:R-:W3:Y:S04]  /*8120*/  SHFL.UP PT, R66, R78, 0x1, RZ ;  /* 0x042000004e427989 */ /* 0x000ee800000e00ff */
[----:B------:R-:W4:Y:S01]  /*8130*/  SHFL.UP PT, R64, R69, 0x1, RZ ;  /* 0x0420000045407989 */ /* 0x000f2200000e00ff */
[----:B--2---:R-:W-:-:S04]  /*8140*/  FMUL.FTZ R65, R69, R70 ;  /* 0x0000004645417220 */ /* 0x004fc80000410000 */
[-C--:B---3--:R-:W-:Y:S02]  /*8150*/  FFMA.FTZ R65, R67, R66.reuse, -R65 ;  /* 0x0000004243417223 */ /* 0x088fe40000010841 */
[----:B------:R-:W-:Y:S02]  /*8160*/  FMUL.FTZ R66, R69, R66 ;  /* 0x0000004245427220 */ /* 0x000fe40000410000 */
[----:B------:R-:W-:Y:S02]  /*8170*/  @P0 FADD.FTZ R78, R78, R65 ;  /* 0x000000414e4e0221 */ /* 0x000fe40000010000 */
[----:B------:R-:W-:Y:S02]  /*8180*/  FFMA.FTZ R66, R67, R70, R66 ;  /* 0x0000004643427223 */ /* 0x000fe40000010042 */
[----:B----4-:R-:W-:Y:S01]  /*8190*/  FMUL.FTZ R65, R69, R64 ;  /* 0x0000004045417220 */ /* 0x010fe20000410000 */
[----:B------:R-:W2:Y:S01]  /*81a0*/  SHFL.UP PT, R70, R78, 0x2, RZ ;  /* 0x044000004e467989 */ /* 0x000ea200000e00ff */
[----:B------:R-:W-:-:S02]  /*81b0*/  @P0 FADD.FTZ R79, R79, R66 ;  /* 0x000000424f4f0221 */ /* 0x000fc40000010000 */
[----:B-1----:R-:W-:-:S03]  /*81c0*/  FMUL.FTZ R66, R69, R68 ;  /* 0x0000004445427220 */ /* 0x002fc60000410000 */
[----:B------:R-:W1:Y:S01]  /*81d0*/  SHFL.UP PT, R71, R79, 0x2, RZ ;  /* 0x044000004f477989 */ /* 0x000e6200000e00ff */
[C---:B------:R-:W-:Y:S02]  /*81e0*/  FFMA.FTZ R64, R67.reuse, R64, R66 ;  /* 0x0000004043407223 */ /* 0x040fe40000010042 */
[----:B0-----:R-:W-:-:S03]  /*81f0*/  @P0 FFMA.FTZ R67, R67, R68, -R65 ;  /* 0x0000004443430223 */ /* 0x001fc60000010841 */
[----:B------:R-:W-:Y:S02]  /*8200*/  FSEL R64, R69, R64, !P0 ;  /* 0x0000004045407208 */ /* 0x000fe40004000000 */
[----:B------:R-:W0:Y:S01]  /*8210*/  SHFL.UP PT, R65, R67, 0x2, RZ ;  /* 0x0440000043417989 */ /* 0x000e2200000e00ff */
[----:B------:R-:W-:-:S03]  /*8220*/  ISETP.GE.AND P0, PT, R147, 0x2, PT ;  /* 0x000000029300780c */ /* 0x000fc60003f06270 */
[----:B------:R-:W3:Y:S01]  /*8230*/  SHFL.UP PT, R66, R64, 0x2, RZ ;  /* 0x0440000040427989 */ /* 0x000ee200000e00ff */
[----:B--2---:R-:W-:-:S04]  /*8240*/  FMUL.FTZ R68, R64, R70 ;  /* 0x0000004640447220 */ /* 0x004fc80000410000 */
[-C--:B-1----:R-:W-:Y:S02]  /*8250*/  FFMA.FTZ R68, R67, R71.reuse, R68 ;  /* 0x0000004743447223 */ /* 0x082fe40000010044 */
[----:B------:R-:W-:-:S03]  /*8260*/  FMUL.FTZ R71, R64, R71 ;  /* 0x0000004740477220 */ /* 0x000fc60000410000 */
[----:B------:R-:W-:Y:S02]  /*8270*/  @P0 FADD.FTZ R79, R79, R68 ;  /* 0x000000444f4f0221 */ /* 0x000fe40000010000 */
[C---:B------:R-:W-:Y:S02]  /*8280*/  FFMA.FTZ R71, R67.reuse, R70, -R71 ;  /* 0x0000004643477223 */ /* 0x040fe40000010847 */
[----:B0-----:R-:W-:Y:S01]  /*8290*/  FMUL.FTZ R68, R64, R65 ;  /* 0x0000004140447220 */ /* 0x001fe20000410000 */
[----:B------:R-:W0:Y:S01]  /*82a0*/  SHFL.UP PT, R70, R79, 0x4, RZ ;  /* 0x048000004f467989 */ /* 0x000e2200000e00ff */
[----:B------:R-:W-:Y:S02]  /*82b0*/  @P0 FADD.FTZ R78, R78, R71 ;  /* 0x000000474e4e0221 */ /* 0x000fe40000010000 */
[CC--:B---3--:R-:W-:Y:S02]  /*82c0*/  FFMA.FTZ R69, R67.reuse, R66.reuse, R68 ;  /* 0x0000004243457223 */ /* 0x0c8fe40000010044 */
[C---:B------:R-:W-:Y:S01]  /*82d0*/  FMUL.FTZ R66, R64.reuse, R66 ;  /* 0x0000004240427220 */ /* 0x040fe20000410000 */
[----:B------:R-:W1:Y:S02]  /*82e0*/  SHFL.UP PT, R68, R78, 0x4, RZ ;  /* 0x048000004e447989 */ /* 0x000e6400000e00ff */
[----:B------:R-:W-:Y:S01]  /*82f0*/  FSEL R69, R64, R69, !P0 ;  /* 0x0000004540457208 */ /* 0x000fe20004000000 */
[----:B------:R-:W-:Y:S01]  /*8300*/  @P0 FFMA.FTZ R67, R67, R65, -R66 ;  /* 0x0000004143430223 */ /* 0x000fe20000010842 */
[----:B------:R-:W-:-:S03]  /*8310*/  ISETP.GE.AND P0, PT, R147, 0x4, PT ;  /* 0x000000049300780c */ /* 0x000fc60003f06270 */
[----:B------:R-:W2:Y:S04]  /*8320*/  SHFL.UP PT, R66, R69, 0x4, RZ ;  /* 0x0480000045427989 */ /* 0x000ea800000e00ff */
[----:B------:R-:W3:Y:S01]  /*8330*/  SHFL.UP PT, R64, R67, 0x4, RZ ;  /* 0x0480000043407989 */ /* 0x000ee200000e00ff */
[C---:B0-----:R-:W-:Y:S02]  /*8340*/  FMUL.FTZ R65, R69.reuse, R70 ;  /* 0x0000004645417220 */ /* 0x041fe40000410000 */
[-C--:B-1----:R-:W-:Y:S02]  /*8350*/  FMUL.FTZ R71, R69, R68.reuse ;  /* 0x0000004445477220 */ /* 0x082fe40000410000 */
[C---:B------:R-:W-:Y:S02]  /*8360*/  FFMA.FTZ R65, R67.reuse, R68, -R65 ;  /* 0x0000004443417223 */ /* 0x040fe40000010841 */
[----:B------:R-:W-:-:S02]  /*8370*/  FFMA.FTZ R70, R67, R70, R71 ;  /* 0x0000004643467223 */ /* 0x000fc40000010047 */
[----:B------:R-:W-:Y:S02]  /*8380*/  @P0 FADD.FTZ R78, R78, R65 ;  /* 0x000000414e4e0221 */ /* 0x000fe40000010000 */
[----:B--2---:R-:W-:Y:S02]  /*8390*/  FMUL.FTZ R65, R69, R66 ;  /* 0x0000004245417220 */ /* 0x004fe40000410000 */
[----:B------:R-:W-:Y:S02]  /*83a0*/  @P0 FADD.FTZ R79, R79, R70 ;  /* 0x000000464f4f0221 */ /* 0x000fe40000010000 */
[----:B---3--:R-:W-:-:S03]  /*83b0*/  FMUL.FTZ R68, R69, R64 ;  /* 0x0000004045447220 */ /* 0x008fc60000410000 */
[----:B------:R-:W0:Y:S01]  /*83c0*/  SHFL.UP PT, R70, R79, 0x8, RZ ;  /* 0x050000004f467989 */ /* 0x000e2200000e00ff */
[C---:B------:R-:W-:Y:S02]  /*83d0*/  FFMA.FTZ R68, R67.reuse, R66, R68 ;  /* 0x0000004243447223 */ /* 0x040fe40000010044 */
[----:B------:R-:W-:Y:S01]  /*83e0*/  @P0 FFMA.FTZ R67, R67, R64, -R65 ;  /* 0x0000004043430223 */ /* 0x000fe20000010841 */
[----:B------:R-:W1:Y:S02]  /*83f0*/  SHFL.UP PT, R66, R78, 0x8, RZ ;  /* 0x050000004e427989 */ /* 0x000e6400000e00ff */
[----:B------:R-:W-:Y:S02]  /*8400*/  FSEL R68, R69, R68, !P0 ;  /* 0x0000004445447208 */ /* 0x000fe40004000000 */
[----:B------:R-:W2:Y:S01]  /*8410*/  SHFL.UP PT, R64, R67, 0x8, RZ ;  /* 0x0500000043407989 */ /* 0x000ea200000e00ff */
[----:B------:R-:W-:-:S03]  /*8420*/  ISETP.GE.AND P0, PT, R147, 0x8, PT ;  /* 0x000000089300780c */ /* 0x000fc60003f06270 */
[----:B------:R-:W3:Y:S01]  /*8430*/  SHFL.UP PT, R65, R68, 0x8, RZ ;  /* 0x0500000044417989 */ /* 0x000ee200000e00ff */
[C---:B0-----:R-:W-:Y:S02]  /*8440*/  FMUL.FTZ R69, R68.reuse, R70 ;  /* 0x0000004644457220 */ /* 0x041fe40000410000 */
[CC--:B-1----:R-:W-:Y:S02]  /*8450*/  FMUL.FTZ R71, R68.reuse, R66.reuse ;  /* 0x0000004244477220 */ /* 0x0c2fe40000410000 */
[C---:B------:R-:W-:Y:S02]  /*8460*/  FFMA.FTZ R69, R67.reuse, R66, -R69 ;  /* 0x0000004243457223 */ /* 0x040fe40000010845 */
[----:B------:R-:W-:Y:S02]  /*8470*/  FFMA.FTZ R72, R67, R70, R71 ;  /* 0x0000004643487223 */ /* 0x000fe40000010047 */
[C---:B--2---:R-:W-:Y:S02]  /*8480*/  FMUL.FTZ R70, R68.reuse, R64 ;  /* 0x0000004044467220 */ /* 0x044fe40000410000 */
[----:B---3--:R-:W-:-:S02]  /*8490*/  FMUL.FTZ R66, R68, R65 ;  /* 0x0000004144427220 */ /* 0x008fc40000410000 */
[----:B------:R-:W-:Y:S02]  /*84a0*/  FFMA.FTZ R65, R67, R65, R70 ;  /* 0x0000004143417223 */ /* 0x000fe40000010046 */
[----:B------:R-:W-:Y:S02]  /*84b0*/  @P0 FADD.FTZ R78, R78, R69 ;  /* 0x000000454e4e0221 */ /* 0x000fe40000010000 */
[----:B------:R-:W-:Y:S01]  /*84c0*/  @P0 FADD.FTZ R79, R79, R72 ;  /* 0x000000484f4f0221 */ /* 0x000fe20000010000 */
[----:B------:R-:W-:Y:S01]  /*84d0*/  FSEL R69, R68, R65, !P0 ;  /* 0x0000004144457208 */ /* 0x000fe20004000000 */
[----:B------:R-:W-:Y:S01]  /*84e0*/  @P0 FFMA.FTZ R67, R67, R64, -R66 ;  /* 0x0000004043430223 */ /* 0x000fe20000010842 */
[----:B------:R-:W0:Y:S04]  /*84f0*/  SHFL.UP PT, R76, R78, 0x10, RZ ;  /* 0x060000004e4c7989 */ /* 0x000e2800000e00ff */
[----:B------:R-:W1:Y:S01]  /*8500*/  SHFL.UP PT, R66, R79, 0x10, RZ ;  /* 0x060000004f427989 */ /* 0x000e6200000e00ff */
[----:B------:R-:W-:-:S03]  /*8510*/  MOV R74, R67 ;  /* 0x00000043004a7202 */ /* 0x000fc60000000f00 */
[----:B------:R-:W2:Y:S04]  /*8520*/  SHFL.UP PT, R68, R69, 0x10, RZ ;  /* 0x0600000045447989 */ /* 0x000ea800000e00ff */
[----:B------:R3:W4:Y:S02]  /*8530*/  SHFL.UP PT, R72, R67, 0x10, RZ ;  /* 0x0600000043487989 */ /* 0x00072400000e00ff */
[----:B---3--:R-:W-:Y:S02]  /*8540*/  MOV R67, R78 ;  /* 0x0000004e00437202 */ /* 0x008fe40000000f00 */
.L_x_732:
[----:B------:R-:W-:Y:S01]  /*8550*/  MOV R73, R74 ;  /* 0x0000004a00497202 */ /* 0x000fe20000000f00 */
[-C--:B-1----:R-:W-:Y:S01]  /*8560*/  FMUL.FTZ R64, R66, R69.reuse ;  /* 0x0000004542407220 */ /* 0x082fe20000410000 */
[----:B------:R-:W-:Y:S01]  /*8570*/  ISETP.GE.AND P0, PT, R147, 0x10, PT ;  /* 0x000000109300780c */ /* 0x000fe20003f06270 */
[C---:B0-----:R-:W-:Y:S02]  /*8580*/  FMUL.FTZ R65, R76.reuse, R69 ;  /* 0x000000454c417220 */ /* 0x041fe40000410000 */
[----:B------:R-:W-:-:S02]  /*8590*/  FFMA.FTZ R76, R76, R73, -R64 ;  /* 0x000000494c4c7223 */ /* 0x000fc40000010840 */
[----:B----4-:R-:W-:Y:S02]  /*85a0*/  FMUL.FTZ R64, R72, R69 ;  /* 0x0000004548407220 */ /* 0x010fe40000410000 */
[-C--:B------:R-:W-:Y:S02]  /*85b0*/  FFMA.FTZ R65, R66, R73.reuse, R65 ;  /* 0x0000004942417223 */ /* 0x080fe40000010041 */
[C---:B--2---:R-:W-:Y:S02]  /*85c0*/  FFMA.FTZ R66, R68.reuse, R73, R64 ;  /* 0x0000004944427223 */ /* 0x044fe40000010040 */
[----:B------:R-:W-:Y:S01]  /*85d0*/  FMUL.FTZ R64, R68, R69 ;  /* 0x0000004544407220 */ /* 0x000fe20000410000 */
[----:B------:R-:W-:Y:S01]  /*85e0*/  MOV R68, R79 ;  /* 0x0000004f00447202 */ /* 0x000fe20000000f00 */
[----:B------:R-:W-:Y:S02]  /*85f0*/  @P0 FADD.FTZ R67, R76, R67 ;  /* 0x000000434c430221 */ /* 0x000fe40000010000 */
[----:B------:R-:W-:Y:S01]  /*8600*/  @P0 FFMA.FTZ R73, R72, R73, -R64 ;  /* 0x0000004948490223 */ /* 0x000fe20000010840 */
[----:B------:R-:W-:Y:S01]  /*8610*/  FSEL R72, R69, R66, !P0 ;  /* 0x0000004245487208 */ /* 0x000fe20004000000 */
[----:B------:R-:W-:Y:S01]  /*8620*/  @P0 FADD.FTZ R68, R65, R68 ;  /* 0x0000004441440221 */ /* 0x000fe20000010000 */
[----:B------:R-:W-:Y:S05]  /*8630*/  BRA.CONV ~URZ, `(.L_x_625) ;  /* 0x000000537f007947 */ /* 0x000fea000b800000 */
[----:B------:R-:W-:Y:S01]  /*8640*/  HFMA2.MMA R66, -RZ, RZ, 0, 1.847743988037109375e-06 ;  /* 0x0000001fff427435 */ /* 0x000fe200000001ff */
[----:B------:R-:W-:-:S02]  /*8650*/  MOV R64, R73 ;  /* 0x0000004900407202 */ /* 0x000fc40000000f00 */
[----:B------:R-:W-:Y:S02]  /*8660*/  MOV R247, 0xffffffff ;  /* 0xffffffff00f77802 */ /* 0x000fe40000000f00 */
[----:B------:R-:W-:Y:S02]  /*8670*/  MOV R65, 0x8690 ;  /* 0x0000869000417802 */ /* 0x000fe40000000f00 */
[----:B-----5:R-:W-:Y:S05]  /*8680*/  CALL.REL.NOINC `($__internal_19_$__cuda_sm70_shflsync_idx_p) ;  /* 0x0000ade000007944 */ /* 0x020fea0003c00000 */
.L_x_625:
[----:B------:R-:W-:Y:S05]  /*8690*/  BRA.CONV ~URZ, `(.L_x_626) ;  /* 0x000000537f007947 */ /* 0x000fea000b800000 */
[----:B-1----:R-:W-:Y:S01]  /*86a0*/  HFMA2.MMA R66, -RZ, RZ, 0, 1.847743988037109375e-06 ;  /* 0x0000001fff427435 */ /* 0x002fe200000001ff */
[----:B------:R-:W-:Y:S02]  /*86b0*/  MOV R64, R72 ;  /* 0x0000004800407202 */ /* 0x000fe40000000f00 */
[----:B------:R-:W-:Y:S02]  /*86c0*/  MOV R247, 0xffffffff ;  /* 0xffffffff00f77802 */ /* 0x000fe40000000f00 */
[----:B------:R-:W-:Y:S02]  /*86d0*/  MOV R65, 0x86f0 ;  /* 0x000086f000417802 */ /* 0x000fe40000000f00 */
[----:B0----5:R-:W-:Y:S05]  /*86e0*/  CALL.REL.NOINC `($__internal_19_$__cuda_sm70_shflsync_idx_p) ;  /* 0x0000ad8000007944 */ /* 0x021fea0003c00000 */
.L_x_626:
[----:B------:R-:W-:Y:S05]  /*86f0*/  BRA.CONV ~URZ, `(.L_x_627) ;  /* 0x000000537f007947 */ /* 0x000fea000b800000 */
[----:B-1----:R-:W-:Y:S01]  /*8700*/  HFMA2.MMA R66, -RZ, RZ, 0, 1.847743988037109375e-06 ;  /* 0x0000001fff427435 */ /* 0x002fe200000001ff */
[----:B------:R-:W-:Y:S02]  /*8710*/  MOV R64, R67 ;  /* 0x0000004300407202 */ /* 0x000fe40000000f00 */
[----:B------:R-:W-:-:S02]  /*8720*/  MOV R247, 0xffffffff ;  /* 0xffffffff00f77802 */ /* 0x000fc40000000f00 */
[----:B------:R-:W-:Y:S02]  /*8730*/  MOV R65, 0x8750 ;  /* 0x0000875000417802 */ /* 0x000fe40000000f00 */
[----:B0----5:R-:W-:Y:S05]  /*8740*/  CALL.REL.NOINC `($__internal_19_$__cuda_sm70_shflsync_idx_p) ;  /* 0x0000ad2000007944 */ /* 0x021fea0003c00000 */
.L_x_627:
[----:B------:R-:W-:Y:S05]  /*8750*/  BRA.CONV ~URZ, `(.L_x_628) ;  /* 0x000000537f007947 */ /* 0x000fea000b800000 */
[----:B-1----:R-:W-:Y:S01]  /*8760*/  HFMA2.MMA R66, -RZ, RZ, 0, 1.847743988037109375e-06 ;  /* 0x0000001fff427435 */ /* 0x002fe200000001ff */
[----:B------:R-:W-:Y:S02]  /*8770*/  MOV R64, R68 ;  /* 0x0000004400407202 */ /* 0x000fe40000000f00 */
[----:B------:R-:W-:Y:S02]  /*8780*/  MOV R247, 0xffffffff ;  /* 0xffffffff00f77802 */ /* 0x000fe40000000f00 */
[----:B------:R-:W-:Y:S02]  /*8790*/  MOV R65, 0x87b0 ;  /* 0x000087b000417802 */ /* 0x000fe40000000f00 */
[----:B0----5:R-:W-:Y:S05]  /*87a0*/  CALL.REL.NOINC `($__internal_19_$__cuda_sm70_shflsync_idx_p) ;  /* 0x0000acc000007944 */ /* 0x021fea0003c00000 */
.L_x_628:
[----:B------:R-:W-:Y:S05]  /*87b0*/  BRA.DIV ~URZ, `(.L_x_629) ;  /* 0x00009ad27f007947 */ /* 0x000fea000b800000 */
[----:B-----5:R2:W3:Y:S04]  /*87c0*/  SHFL.IDX PT, R74, R60, RZ, 0x1f ;  /* 0x00001fff3c4a7589 */ /* 0x0204e800000e0000 */
[----:B------:R2:W4:Y:S04]  /*87d0*/  SHFL.IDX PT, R75, R61, RZ, 0x1f ;  /* 0x00001fff3d4b7589 */ /* 0x00052800000e0000 */
[----:B------:R2:W1:Y:S04]  /*87e0*/  SHFL.IDX PT, R76, R62, RZ, 0x1f ;  /* 0x00001fff3e4c7589 */ /* 0x00046800000e0000 */
[----:B-1----:R2:W1:Y:S04]  /*87f0*/  SHFL.IDX PT, R66, R63, RZ, 0x1f ;  /* 0x00001fff3f427589 */ /* 0x00246800000e0000 */
[----:B------:R2:W0:Y:S04]  /*8800*/  SHFL.UP PT, R69, R73, 0x1, RZ ;  /* 0x0420000049457989 */ /* 0x00042800000e00ff */
[----:B------:R2:W0:Y:S04]  /*8810*/  SHFL.UP PT, R71, R72, 0x1, RZ ;  /* 0x0420000048477989 */ /* 0x00042800000e00ff */
[----:B------:R2:W0:Y:S04]  /*8820*/  SHFL.UP PT, R70, R67, 0x1, RZ ;  /* 0x0420000043467989 */ /* 0x00042800000e00ff */
[----:B------:R-:W0:Y:S02]  /*8830*/  SHFL.UP PT, R68, R68, 0x1, RZ ;  /* 0x0420000044447989 */ /* 0x000e2400000e00ff */
.L_x_733:
[----:B--234-:R-:W2:Y:S01]  /*8840*/  LDS.128 R60, [R194+0x6370] ;  /* 0x00637000c23c7984 */ /* 0x01cea20000000c00 */
[----:B------:R-:W-:-:S02]  /*8850*/  MOV R73, R75 ;  /* 0x0000004b00497202 */ /* 0x000fc40000000f00 */
[----:B------:R-:W-:Y:S02]  /*8860*/  MOV R72, R74 ;  /* 0x0000004a00487202 */ /* 0x000fe40000000f00 */
[----:B------:R-:W-:Y:S01]  /*8870*/  MOV R74, R76 ;  /* 0x0000004c004a7202 */ /* 0x000fe20000000f00 */
[-C--:B0-----:R-:W-:Y:S01]  /*8880*/  FMUL.FTZ R64, R73, R71.reuse ;  /* 0x0000004749407220 */ /* 0x081fe20000410000 */
[----:B-1----:R-:W-:Y:S01]  /*8890*/  MOV R75, R66 ;  /* 0x00000042004b7202 */ /* 0x002fe20000000f00 */
[C---:B------:R-:W-:Y:S02]  /*88a0*/  FMUL.FTZ R76, R72.reuse, R71 ;  /* 0x00000047484c7220 */ /* 0x040fe40000410000 */
[----:B------:R-:W-:Y:S02]  /*88b0*/  @P1 FFMA.FTZ R72, R72, R69, -R64 ;  /* 0x0000004548481223 */ /* 0x000fe40000010840 */
[----:B------:R-:W0:Y:S01]  /*88c0*/  LDS.128 R64, [R194+0x6380] ;  /* 0x00638000c2407984 */ /* 0x000e220000000c00 */
[----:B------:R-:W-:-:S02]  /*88d0*/  FMUL.FTZ R78, R74, R71 ;  /* 0x000000474a4e7220 */ /* 0x000fc40000410000 */
[C---:B------:R-:W-:Y:S02]  /*88e0*/  FMUL.FTZ R77, R75.reuse, R71 ;  /* 0x000000474b4d7220 */ /* 0x040fe40000410000 */
[-C--:B------:R-:W-:Y:S02]  /*88f0*/  FFMA.FTZ R71, R75, R69.reuse, R78 ;  /* 0x000000454b477223 */ /* 0x080fe4000001004e */
[-C--:B------:R-:W-:Y:S02]  /*8900*/  FFMA.FTZ R77, R74, R69.reuse, -R77 ;  /* 0x000000454a4d7223 */ /* 0x080fe4000001084d */
[----:B------:R-:W-:Y:S02]  /*8910*/  @P1 FFMA.FTZ R73, R73, R69, R76 ;  /* 0x0000004549491223 */ /* 0x000fe4000001004c */
[----:B------:R-:W-:Y:S02]  /*8920*/  @P1 FADD.FTZ R74, R77, R70 ;  /* 0x000000464d4a1221 */ /* 0x000fe40000010000 */
[----:B------:R-:W-:-:S02]  /*8930*/  @P1 FADD.FTZ R75, R71, R68 ;  /* 0x00000044474b1221 */ /* 0x000fc40000010000 */
[----:B------:R-:W1:Y:S04]  /*8940*/  LDS.128 R68, [R194+0x6390] ;  /* 0x00639000c2447984 */ /* 0x000e680000000c00 */
[----:B------:R3:W-:Y:S01]  /*8950*/  STS.128 [R194+0x6370], R72 ;  /* 0x00637048c2007388 */ /* 0x0007e20000000c00 */
[CC--:B--2---:R-:W-:Y:S02]  /*8960*/  FMUL.FTZ R76, R61.reuse, R74.reuse ;  /* 0x0000004a3d4c7220 */ /* 0x0c4fe40000410000 */
[-C--:B------:R-:W-:Y:S02]  /*8970*/  FMUL.FTZ R77, R61, R75.reuse ;  /* 0x0000004b3d4d7220 */ /* 0x080fe40000410000 */
[C---:B------:R-:W-:Y:S02]  /*8980*/  FFMA.FTZ R76, R60.reuse, R75, R76 ;  /* 0x0000004b3c4c7223 */ /* 0x040fe4000001004c */
[----:B------:R-:W-:-:S02]  /*8990*/  FFMA.FTZ R77, R60, R74, -R77 ;  /* 0x0000004a3c4d7223 */ /* 0x000fc4000001084d */
[----:B---3--:R-:W-:Y:S02]  /*89a0*/  FADD.FTZ R75, R63, R76 ;  /* 0x0000004c3f4b7221 */ /* 0x008fe40000010000 */
[CC--:B------:R-:W-:Y:S02]  /*89b0*/  FMUL.FTZ R63, R61.reuse, R73.reuse ;  /* 0x000000493d3f7220 */ /* 0x0c0fe40000410000 */
[----:B------:R-:W-:Y:S02]  /*89c0*/  FMUL.FTZ R61, R61, R72 ;  /* 0x000000483d3d7220 */ /* 0x000fe40000410000 */
[----:B------:R-:W-:Y:S02]  /*89d0*/  FADD.FTZ R74, R62, R77 ;  /* 0x0000004d3e4a7221 */ /* 0x000fe40000010000 */
[----:B------:R-:W-:Y:S02]  /*89e0*/  FFMA.FTZ R73, R60, R73, R61 ;  /* 0x000000493c497223 */ /* 0x000fe4000001003d */
[----:B0-----:R-:W-:-:S02]  /*89f0*/  FMUL.FTZ R61, R65, R75 ;  /* 0x0000004b413d7220 */ /* 0x001fc40000410000 */
[----:B------:R-:W-:Y:S02]  /*8a00*/  FFMA.FTZ R72, R60, R72, -R63 ;  /* 0x000000483c487223 */ /* 0x000fe4000001083f */
[CC--:B------:R-:W-:Y:S02]  /*8a10*/  FMUL.FTZ R60, R65.reuse, R74.reuse ;  /* 0x0000004a413c7220 */ /* 0x0c0fe40000410000 */
[C---:B------:R-:W-:Y:S01]  /*8a20*/  FFMA.FTZ R61, R64.reuse, R74, -R61 ;  /* 0x0000004a403d7223 */ /* 0x040fe2000001083d */
[----:B------:R0:W-:Y:S01]  /*8a30*/  STS.128 [R194+0x6380], R72 ;  /* 0x00638048c2007388 */ /* 0x0001e20000000c00 */
[----:B------:R-:W-:Y:S02]  /*8a40*/  FFMA.FTZ R60, R64, R75, R60 ;  /* 0x0000004b403c7223 */ /* 0x000fe4000001003c */
[----:B------:R-:W-:Y:S02]  /*8a50*/  FADD.FTZ R62, R66, R61 ;  /* 0x0000003d423e7221 */ /* 0x000fe40000010000 */
[----:B------:R-:W-:-:S02]  /*8a60*/  FMUL.FTZ R61, R65, R73 ;  /* 0x00000049413d7220 */ /* 0x000fc40000410000 */
[----:B------:R-:W-:Y:S02]  /*8a70*/  FADD.FTZ R63, R67, R60 ;  /* 0x0000003c433f7221 */ /* 0x000fe40000010000 */
[-C--:B------:R-:W-:Y:S02]  /*8a80*/  FMUL.FTZ R65, R65, R72.reuse ;  /* 0x0000004841417220 */ /* 0x080fe40000410000 */
        /* <DEDUP_REMOVED lines=14> */
.L_x_622:
[----:B------:R-:W-:Y:S05]  /*8b70*/  BSYNC B0 ;  /* 0x0000000000007941 */ /* 0x000fea0003800000 */
.L_x_621:
[CC--:B0----5:R-:W-:Y:S01]  /*8b80*/  FMUL.FTZ R61, R57.reuse, R95.reuse ;  /* 0x0000005f393d7220 */ /* 0x0e1fe20000410000 */
[----:B------:R-:W-:Y:S01]  /*8b90*/  LOP3.LUT P0, RZ, R148, 0x1f, RZ, 0xc0, !PT ;  /* 0x0000001f94ff7812 */ /* 0x000fe2000780c0ff */
[-C--:B------:R-:W-:Y:S01]  /*8ba0*/  FMUL.FTZ R60, R57, -R94.reuse ;  /* 0x8000005e393c7220 */ /* 0x080fe20000410000 */
[----:B------:R-:W-:Y:S01]  /*8bb0*/  MOV R62, UR29 ;  /* 0x0000001d003e7c02 */ /* 0x000fe20008000f00 */
[C---:B------:R-:W-:Y:S01]  /*8bc0*/  FFMA.FTZ R61, R58.reuse, R94, -R61 ;  /* 0x0000005e3a3d7223 */ /* 0x040fe2000001083d */
[----:B------:R-:W-:Y:S01]  /*8bd0*/  WARPSYNC 0xffffffff ;  /* 0xffffffff00007948 */ /* 0x000fe20003800000 */
[CC--:B------:R-:W-:Y:S01]  /*8be0*/  FMUL.FTZ R64, R58.reuse, R156.reuse ;  /* 0x0000009c3a407220 */ /* 0x0c0fe20000410000 */
[----:B------:R-:W-:Y:S01]  /*8bf0*/  BAR.SYNC.DEFER_BLOCKING 0x0 ;  /* 0x0000000000007b1d */ /* 0x000fe20000010000 */
[----:B------:R-:W-:Y:S01]  /*8c00*/  FFMA.FTZ R60, R58, -R95, R60 ;  /* 0x8000005f3a3c7223 */ /* 0x000fe2000001003c */
[----:B------:R-:W-:Y:S01]  /*8c10*/  ISETP.GE.OR P0, PT, R62, c[0x0][0x174], P0 ;  /* 0x00005d003e007a0c */ /* 0x000fe20000706670 */
[----:B------:R-:W-:Y:S01]  /*8c20*/  FMUL.FTZ R65, R59, -R61 ;  /* 0x8000003d3b417220 */ /* 0x000fe20000410000 */
[----:B------:R-:W-:Y:S01]  /*8c30*/  MOV R71, UR7 ;  /* 0x0000000700477c02 */ /* 0x000fe20008000f00 */
[C---:B------:R-:W-:Y:S01]  /*8c40*/  FMUL.FTZ R62, R57.reuse, R156 ;  /* 0x0000009c393e7220 */ /* 0x040fe20000410000 */
[----:B------:R-:W-:Y:S01]  /*8c50*/  BSSY B0, `(.L_x_630) ;  /* 0x00001d8000007945 */ /* 0x000fe20003800000 */
[----:B------:R-:W-:-:S02]  /*8c60*/  FFMA.FTZ R63, -R57, R155, -R64 ;  /* 0x0000009b393f7223 */ /* 0x000fc40000010940 */
[-C--:B------:R-:W-:Y:S02]  /*8c70*/  FMUL.FTZ R64, R59, -R60.reuse ;  /* 0x8000003c3b407220 */ /* 0x080fe40000410000 */
[----:B------:R-:W-:Y:S02]  /*8c80*/  FFMA.FTZ R65, R80, R60, R65 ;  /* 0x0000003c50417223 */ /* 0x000fe40000010041 */
[----:B------:R-:W-:Y:S02]  /*8c90*/  FFMA.FTZ R62, R58, R155, -R62 ;  /* 0x0000009b3a3e7223 */ /* 0x000fe4000001083e */
[----:B------:R-:W-:Y:S02]  /*8ca0*/  FADD.FTZ R63, -R154, R63 ;  /* 0x0000003f9a3f7221 */ /* 0x000fe40000010100 */
[----:B------:R-:W-:Y:S02]  /*8cb0*/  FFMA.FTZ R64, R80, R61, -R64 ;  /* 0x0000003d50407223 */ /* 0x000fe40000010840 */
[----:B------:R-:W-:-:S02]  /*8cc0*/  FMUL.FTZ R67, R81, -R65 ;  /* 0x8000004151437220 */ /* 0x000fc40000410000 */
[----:B------:R-:W-:Y:S02]  /*8cd0*/  FADD.FTZ R62, R153, R62 ;  /* 0x0000003e993e7221 */ /* 0x000fe40000010000 */
[----:B------:R-:W-:Y:S02]  /*8ce0*/  FMUL.FTZ R61, R59, -R63 ;  /* 0x8000003f3b3d7220 */ /* 0x000fe40000410000 */
[-C--:B------:R-:W-:Y:S02]  /*8cf0*/  FMUL.FTZ R66, R81, -R64.reuse ;  /* 0x8000004051427220 */ /* 0x080fe40000410000 */
[----:B------:R-:W-:Y:S02]  /*8d00*/  FFMA.FTZ R67, R82, R64, -R67 ;  /* 0x0000004052437223 */ /* 0x000fe40000010843 */
[-C--:B------:R-:W-:Y:S02]  /*8d10*/  FMUL.FTZ R60, R59, -R62.reuse ;  /* 0x8000003e3b3c7220 */ /* 0x080fe40000410000 */
[----:B------:R-:W-:-:S02]  /*8d20*/  FFMA.FTZ R61, R80, R62, -R61 ;  /* 0x0000003e503d7223 */ /* 0x000fc4000001083d */
[----:B------:R-:W-:Y:S02]  /*8d30*/  FFMA.FTZ R66, R82, R65, R66 ;  /* 0x0000004152427223 */ /* 0x000fe40000010042 */
[C---:B------:R-:W-:Y:S02]  /*8d40*/  FMUL.FTZ R65, R83.reuse, -R67 ;  /* 0x8000004353417220 */ /* 0x040fe40000410000 */
[----:B------:R-:W-:Y:S02]  /*8d50*/  FFMA.FTZ R63, R80, R63, R60 ;  /* 0x0000003f503f7223 */ /* 0x000fe4000001003c */
[----:B------:R-:W-:Y:S02]  /*8d60*/  FADD.FTZ R61, R2, R61 ;  /* 0x0000003d023d7221 */ /* 0x000fe40000010000 */
[-C--:B------:R-:W-:Y:S02]  /*8d70*/  FMUL.FTZ R60, R83, -R66.reuse ;  /* 0x80000042533c7220 */ /* 0x080fe40000410000 */
[----:B------:R-:W-:-:S02]  /*8d80*/  FFMA.FTZ R65, R84, R66, R65 ;  /* 0x0000004254417223 */ /* 0x000fc40000010041 */
[----:B------:R-:W-:Y:S02]  /*8d90*/  FADD.FTZ R63, -R0, R63 ;  /* 0x0000003f003f7221 */ /* 0x000fe40000010100 */
[----:B------:R-:W-:Y:S02]  /*8da0*/  FMUL.FTZ R62, R81, -R61 ;  /* 0x8000003d513e7220 */ /* 0x000fe40000410000 */
[----:B------:R-:W-:Y:S02]  /*8db0*/  FFMA.FTZ R67, R84, R67, -R60 ;  /* 0x0000004354437223 */ /* 0x000fe4000001083c */
[----:B------:R-:W-:Y:S02]  /*8dc0*/  FMUL.FTZ R64, R85, -R65 ;  /* 0x8000004155407220 */ /* 0x000fe40000410000 */
[-C--:B------:R-:W-:Y:S02]  /*8dd0*/  FMUL.FTZ R60, R81, -R63.reuse ;  /* 0x8000003f513c7220 */ /* 0x080fe40000410000 */
[----:B------:R-:W-:-:S02]  /*8de0*/  FFMA.FTZ R62, R82, R63, R62 ;  /* 0x0000003f523e7223 */ /* 0x000fc4000001003e */
[-C--:B------:R-:W-:Y:S02]  /*8df0*/  FMUL.FTZ R63, R85, -R67.reuse ;  /* 0x80000043553f7220 */ /* 0x080fe40000410000 */
[----:B------:R-:W-:Y:S02]  /*8e00*/  FFMA.FTZ R64, R86, R67, -R64 ;  /* 0x0000004356407223 */ /* 0x000fe40000010840 */
[----:B------:R-:W-:Y:S02]  /*8e10*/  FFMA.FTZ R61, R82, R61, -R60 ;  /* 0x0000003d523d7223 */ /* 0x000fe4000001083c */
[----:B------:R-:W-:Y:S02]  /*8e20*/  FADD.FTZ R62, -R3, R62 ;  /* 0x0000003e033e7221 */ /* 0x000fe40000010100 */
[----:B------:R-:W-:Y:S02]  /*8e30*/  FFMA.FTZ R63, R86, R65, R63 ;  /* 0x00000041563f7223 */ /* 0x000fe4000001003f */
[----:B------:R-:W-:-:S02]  /*8e40*/  FMUL.FTZ R66, R87, -R64 ;  /* 0x8000004057427220 */ /* 0x000fc40000410000 */
[----:B------:R-:W-:Y:S02]  /*8e50*/  FADD.FTZ R61, R4, R61 ;  /* 0x0000003d043d7221 */ /* 0x000fe40000010000 */
[----:B------:R-:W-:Y:S02]  /*8e60*/  FMUL.FTZ R60, R83, -R62 ;  /* 0x8000003e533c7220 */ /* 0x000fe40000410000 */
[-C--:B------:R-:W-:Y:S02]  /*8e70*/  FMUL.FTZ R65, R87, -R63.reuse ;  /* 0x8000003f57417220 */ /* 0x080fe40000410000 */
[----:B------:R-:W-:Y:S02]  /*8e80*/  FFMA.FTZ R66, R88, R63, R66 ;  /* 0x0000003f58427223 */ /* 0x000fe40000010042 */
[-C--:B------:R-:W-:Y:S02]  /*8e90*/  FMUL.FTZ R63, R83, -R61.reuse ;  /* 0x8000003d533f7220 */ /* 0x080fe40000410000 */
[----:B------:R-:W-:-:S02]  /*8ea0*/  FFMA.FTZ R61, R84, R61, -R60 ;  /* 0x0000003d543d7223 */ /* 0x000fc4000001083c */
[----:B------:R-:W-:Y:S02]  /*8eb0*/  FFMA.FTZ R62, R84, R62, R63 ;  /* 0x0000003e543e7223 */ /* 0x000fe4000001003f */
[----:B------:R-:W-:Y:S02]  /*8ec0*/  FADD.FTZ R63, R10, R61 ;  /* 0x0000003d0a3f7221 */ /* 0x000fe40000010000 */
[----:B------:R-:W-:Y:S02]  /*8ed0*/  FFMA.FTZ R65, R88, R64, -R65 ;  /* 0x0000004058417223 */ /* 0x000fe40000010841 */
[----:B------:R-:W-:Y:S02]  /*8ee0*/  FMUL.FTZ R60, R89, -R66 ;  /* 0x80000042593c7220 */ /* 0x000fe40000410000 */
[----:B------:R-:W-:Y:S02]  /*8ef0*/  FMUL.FTZ R61, R85, -R63 ;  /* 0x8000003f553d7220 */ /* 0x000fe40000410000 */
[----:B------:R-:W-:-:S02]  /*8f00*/  FADD.FTZ R62, -R9, R62 ;  /* 0x0000003e093e7221 */ /* 0x000fc40000010100 */
[-C--:B------:R-:W-:Y:S02]  /*8f10*/  FMUL.FTZ R67, R89, -R65.reuse ;  /* 0x8000004159437220 */ /* 0x080fe40000410000 */
[----:B------:R-:W-:Y:S02]  /*8f20*/  FFMA.FTZ R65, R90, R65, -R60 ;  /* 0x000000415a417223 */ /* 0x000fe4000001083c */
[----:B------:R-:W-:Y:S02]  /*8f30*/  FFMA.FTZ R64, R86, R62, R61 ;  /* 0x0000003e56407223 */ /* 0x000fe4000001003d */
[----:B------:R-:W-:Y:S01]  /*8f40*/  FFMA.FTZ R67, R90, R66, R67 ;  /* 0x000000425a437223 */ /* 0x000fe20000010043 */
[----:B------:R-:W0:Y:S01]  /*8f50*/  LDS.64 R60, [R235.X16+0x6378] ;  /* 0x00637800eb3c7984 */ /* 0x000e22000000ca00 */
[----:B------:R-:W-:Y:S02]  /*8f60*/  FMUL.FTZ R68, R91, -R65 ;  /* 0x800000415b447220 */ /* 0x000fe40000410000 */
[----:B------:R-:W-:-:S02]  /*8f70*/  FMUL.FTZ R62, R85, -R62 ;  /* 0x8000003e553e7220 */ /* 0x000fc40000410000 */
        /* <DEDUP_REMOVED lines=36> */
[C---:B0-----:R-:W-:Y:S02]  /*91c0*/  FMUL.FTZ R63, R123.reuse, R60 ;  /* 0x0000003c7b3f7220 */ /* 0x041fe40000410000 */
[-C--:B------:R-:W-:Y:S02]  /*91d0*/  FMUL.FTZ R123, R123, R61.reuse ;  /* 0x0000003d7b7b7220 */ /* 0x080fe40000410000 */
[----:B------:R-:W-:Y:S02]  /*91e0*/  FFMA.FTZ R69, R104, R66, -R69 ;  /* 0x0000004268457223 */ /* 0x000fe40000010845 */
[----:B------:R-:W-:Y:S02]  /*91f0*/  FFMA.FTZ R64, R96, R64, R67 ;  /* 0x0000004060407223 */ /* 0x000fe40000010043 */
[----:B------:R-:W-:Y:S02]  /*9200*/  FFMA.FTZ R63, R122, R61, R63 ;  /* 0x0000003d7a3f7223 */ /* 0x000fe4000001003f */
[----:B------:R-:W-:-:S02]  /*9210*/  FADD.FTZ R66, R26, R65 ;  /* 0x000000411a427221 */ /* 0x000fc40000010000 */
[----:B------:R-:W-:Y:S02]  /*9220*/  FFMA.FTZ R60, R122, R60, -R123 ;  /* 0x0000003c7a3c7223 */ /* 0x000fe4000001087b */
[----:B------:R-:W-:Y:S02]  /*9230*/  FMUL.FTZ R67, R105, -R69 ;  /* 0x8000004569437220 */ /* 0x000fe40000410000 */
[----:B------:R-:W-:Y:S02]  /*9240*/  FADD.FTZ R122, RZ, R63 ;  /* 0x0000003fff7a7221 */ /* 0x000fe40000010000 */
[----:B------:R-:W-:Y:S02]  /*9250*/  FADD.FTZ R64, -R25, R64 ;  /* 0x0000004019407221 */ /* 0x000fe40000010100 */
[----:B------:R-:W-:Y:S02]  /*9260*/  FMUL.FTZ R63, R97, -R66 ;  /* 0x80000042613f7220 */ /* 0x000fe40000410000 */
[----:B------:R-:W-:-:S02]  /*9270*/  FADD.FTZ R207, R207, R60 ;  /* 0x0000003ccfcf7221 */ /* 0x000fc40000010000 */
[----:B------:R-:W-:Y:S02]  /*9280*/  FFMA.FTZ R61, R106, R68, R67 ;  /* 0x000000446a3d7223 */ /* 0x000fe40000010043 */
[----:B------:R-:W-:Y:S02]  /*9290*/  FMUL.FTZ R60, R109, R122 ;  /* 0x0000007a6d3c7220 */ /* 0x000fe40000410000 */
[-C--:B------:R-:W-:Y:S02]  /*92a0*/  FMUL.FTZ R67, R97, -R64.reuse ;  /* 0x8000004061437220 */ /* 0x080fe40000410000 */
[----:B------:R-:W-:Y:S02]  /*92b0*/  FFMA.FTZ R64, R98, R64, R63 ;  /* 0x0000004062407223 */ /* 0x000fe4000001003f */
[-C--:B------:R-:W-:Y:S02]  /*92c0*/  FMUL.FTZ R65, R109, R207.reuse ;  /* 0x000000cf6d417220 */ /* 0x080fe40000410000 */
[----:B------:R-:W-:-:S02]  /*92d0*/  FFMA.FTZ R63, R110, R207, -R60 ;  /* 0x000000cf6e3f7223 */ /* 0x000fc4000001083c */
[----:B------:R-:W-:Y:S02]  /*92e0*/  FFMA.FTZ R67, R98, R66, -R67 ;  /* 0x0000004262437223 */ /* 0x000fe40000010843 */
[----:B------:R-:W-:Y:S02]  /*92f0*/  FADD.FTZ R64, -R27, R64 ;  /* 0x000000401b407221 */ /* 0x000fe40000010100 */
[----:B------:R-:W-:Y:S02]  /*9300*/  FFMA.FTZ R65, R110, R122, R65 ;  /* 0x0000007a6e417223 */ /* 0x000fe40000010041 */
[----:B------:R-:W-:Y:S02]  /*9310*/  FADD.FTZ R206, R206, R63 ;  /* 0x0000003fcece7221 */ /* 0x000fe40000010000 */
[----:B------:R-:W-:Y:S02]  /*9320*/  FADD.FTZ R67, R28, R67 ;  /* 0x000000431c437221 */ /* 0x000fe40000010000 */
[----:B------:R-:W-:-:S02]  /*9330*/  FMUL.FTZ R63, R99, -R64 ;  /* 0x80000040633f7220 */ /* 0x000fc40000410000 */
[----:B------:R-:W-:Y:S02]  /*9340*/  FADD.FTZ R123, RZ, R65 ;  /* 0x00000041ff7b7221 */ /* 0x000fe40000010000 */
[----:B------:R-:W-:Y:S02]  /*9350*/  FMUL.FTZ R60, R107, R206 ;  /* 0x000000ce6b3c7220 */ /* 0x000fe40000410000 */
[-C--:B------:R-:W-:Y:S02]  /*9360*/  FMUL.FTZ R65, R99, -R67.reuse ;  /* 0x8000004363417220 */ /* 0x080fe40000410000 */
[----:B------:R-:W-:Y:S02]  /*9370*/  FFMA.FTZ R67, R100, R67, -R63 ;  /* 0x0000004364437223 */ /* 0x000fe4000001083f */
[-C--:B------:R-:W-:Y:S02]  /*9380*/  FMUL.FTZ R63, R107, R123.reuse ;  /* 0x0000007b6b3f7220 */ /* 0x080fe40000410000 */
[----:B------:R-:W-:-:S02]  /*9390*/  FFMA.FTZ R194, R108, R123, R60 ;  /* 0x0000007b6cc27223 */ /* 0x000fc4000001003c */
[----:B------:R-:W-:Y:S02]  /*93a0*/  FFMA.FTZ R64, R100, R64, R65 ;  /* 0x0000004064407223 */ /* 0x000fe40000010041 */
[----:B------:R-:W-:Y:S02]  /*93b0*/  FADD.FTZ R67, R34, R67 ;  /* 0x0000004322437221 */ /* 0x000fe40000010000 */
[----:B------:R-:W-:Y:S02]  /*93c0*/  FFMA.FTZ R60, R108, R206, -R63 ;  /* 0x000000ce6c3c7223 */ /* 0x000fe4000001083f */
[----:B------:R-:W-:Y:S02]  /*93d0*/  FADD.FTZ R194, RZ, R194 ;  /* 0x000000c2ffc27221 */ /* 0x000fe40000010000 */
[----:B------:R-:W-:Y:S02]  /*93e0*/  FADD.FTZ R64, -R33, R64 ;  /* 0x0000004021407221 */ /* 0x000fe40000010100 */
[----:B------:R-:W-:-:S02]  /*93f0*/  FMUL.FTZ R63, R101, -R67 ;  /* 0x80000043653f7220 */ /* 0x000fc40000410000 */
[----:B------:R-:W-:Y:S02]  /*9400*/  FADD.FTZ R205, R205, R60 ;  /* 0x0000003ccdcd7221 */ /* 0x000fe40000010000 */
        /* <DEDUP_REMOVED lines=12> */
[C---:B------:R-:W-:Y:S02]  /*94d0*/  FMUL.FTZ R60, R103.reuse, R204 ;  /* 0x000000cc673c7220 */ /* 0x040fe40000410000 */
[CC--:B------:R-:W-:Y:S02]  /*94e0*/  FMUL.FTZ R65, R103.reuse, -R67.reuse ;  /* 0x8000004367417220 */ /* 0x0c0fe40000410000 */
[C---:B------:R-:W-:Y:S02]  /*94f0*/  FFMA.FTZ R67, R104.reuse, R67, -R63 ;  /* 0x0000004368437223 */ /* 0x040fe4000001083f */
        /* <DEDUP_REMOVED lines=21> */
[-C--:B------:R-:W-:Y:S02]  /*9650*/  FMUL.FTZ R65, R107, -R67.reuse ;  /* 0x800000436b417220 */ /* 0x080fe40000410000 */
[----:B------:R-:W-:Y:S02]  /*9660*/  FMUL.FTZ R60, R99, R202 ;  /* 0x000000ca633c7220 */ /* 0x000fe40000410000 */
[----:B------:R-:W-:Y:S02]  /*9670*/  FFMA.FTZ R67, R108, R67, -R63 ;  /* 0x000000436c437223 */ /* 0x000fe4000001083f */
[----:B------:R-:W-:Y:S02]  /*9680*/  FMUL.FTZ R62, R105, -R68 ;  /* 0x80000044693e7220 */ /* 0x000fe40000410000 */
[----:B------:R-:W-:-:S02]  /*9690*/  FMUL.FTZ R63, R99, R197 ;  /* 0x000000c5633f7220 */ /* 0x000fc40000410000 */
[----:B------:R-:W-:Y:S02]  /*96a0*/  FFMA.FTZ R198, R100, R197, R60 ;  /* 0x000000c564c67223 */ /* 0x000fe4000001003c */
[----:B------:R-:W-:Y:S02]  /*96b0*/  FFMA.FTZ R64, R108, R64, R65 ;  /* 0x000000406c407223 */ /* 0x000fe40000010041 */
[----:B------:R-:W-:Y:S02]  /*96c0*/  FADD.FTZ R67, R50, R67 ;  /* 0x0000004332437221 */ /* 0x000fe40000010000 */
[----:B------:R-:W-:Y:S02]  /*96d0*/  FFMA.FTZ R62, R106, R69, -R62 ;  /* 0x000000456a3e7223 */ /* 0x000fe4000001083e */
[----:B------:R-:W-:Y:S02]  /*96e0*/  FMUL.FTZ R65, R107, -R61 ;  /* 0x8000003d6b417220 */ /* 0x000fe40000410000 */
[----:B------:R-:W-:-:S02]  /*96f0*/  FFMA.FTZ R60, R100, R202, -R63 ;  /* 0x000000ca643c7223 */ /* 0x000fc4000001083f */
[----:B------:R-:W-:Y:S02]  /*9700*/  FADD.FTZ R63, -R49, R64 ;  /* 0x00000040313f7221 */ /* 0x000fe40000010100 */
[----:B------:R-:W-:Y:S02]  /*9710*/  FMUL.FTZ R66, R109, -R67 ;  /* 0x800000436d427220 */ /* 0x000fe40000410000 */
[-C--:B------:R-:W-:Y:S02]  /*9720*/  FFMA.FTZ R64, R108, R62.reuse, -R65 ;  /* 0x0000003e6c407223 */ /* 0x080fe40000010841 */
[----:B------:R-:W-:Y:S02]  /*9730*/  FADD.FTZ R201, R201, R60 ;  /* 0x0000003cc9c97221 */ /* 0x000fe40000010000 */
[----:B------:R-:W-:Y:S02]  /*9740*/  FADD.FTZ R198, RZ, R198 ;  /* 0x000000c6ffc67221 */ /* 0x000fe40000010000 */
[----:B------:R-:W-:-:S02]  /*9750*/  FMUL.FTZ R62, R107, -R62 ;  /* 0x8000003e6b3e7220 */ /* 0x000fc40000410000 */
[-C--:B------:R-:W-:Y:S02]  /*9760*/  FMUL.FTZ R65, R109, -R63.reuse ;  /* 0x8000003f6d417220 */ /* 0x080fe40000410000 */
[----:B------:R-:W-:Y:S02]  /*9770*/  FFMA.FTZ R66, R110, R63, R66 ;  /* 0x0000003f6e427223 */ /* 0x000fe40000010042 */
[C---:B------:R-:W-:Y:S02]  /*9780*/  FMUL.FTZ R63, R97.reuse, R201 ;  /* 0x000000c9613f7220 */ /* 0x040fe40000410000 */
[----:B------:R-:W-:Y:S02]  /*9790*/  FMUL.FTZ R60, R97, R198 ;  /* 0x000000c6613c7220 */ /* 0x000fe40000410000 */
[----:B------:R-:W-:Y:S02]  /*97a0*/  FFMA.FTZ R62, R108, R61, R62 ;  /* 0x0000003d6c3e7223 */ /* 0x000fe4000001003e */
[----:B------:R-:W-:-:S02]  /*97b0*/  FFMA.FTZ R69, R110, R67, -R65 ;  /* 0x000000436e457223 */ /* 0x000fc40000010841 */
[C---:B------:R-:W-:Y:S02]  /*97c0*/  FFMA.FTZ R199, R98.reuse, R198, R63 ;  /* 0x000000c662c77223 */ /* 0x040fe4000001003f */
[----:B------:R-:W-:Y:S01]  /*97d0*/  FFMA.FTZ R61, R98, R201, -R60 ;  /* 0x000000c9623d7223 */ /* 0x000fe2000001083c */
[----:B------:R-:W-:Y:S01]  /*97e0*/  MOV R60, 0x3f800000 ;  /* 0x3f800000003c7802 */ /* 0x000fe20000000f00 */
[C---:B------:R-:W-:Y:S02]  /*97f0*/  FMUL.FTZ R67, R109.reuse, -R62 ;  /* 0x8000003e6d437220 */ /* 0x040fe40000410000 */
[-C--:B------:R-:W-:Y:S02]  /*9800*/  FMUL.FTZ R65, R109, -R64.reuse ;  /* 0x800000406d417220 */ /* 0x080fe40000410000 */
[----:B------:R-:W-:Y:S02]  /*9810*/  FADD.FTZ R199, RZ, R199 ;  /* 0x000000c7ffc77221 */ /* 0x000fe40000010000 */
[----:B------:R-:W-:Y:S01]  /*9820*/  FADD.FTZ R200, R200, R61 ;  /* 0x0000003dc8c87221 */ /* 0x000fe20000010000 */
[----:B------:R-:W-:Y:S01]  /*9830*/  HFMA2.MMA R61, -RZ, RZ, 0, 0 ;  /* 0x00000000ff3d7435 */ /* 0x000fe200000001ff */
[----:B------:R-:W-:-:S02]  /*9840*/  FFMA.FTZ R64, R110, R64, -R67 ;  /* 0x000000406e407223 */ /* 0x000fc40000010843 */
[----:B------:R-:W-:Y:S02]  /*9850*/  FADD.FTZ R67, -R51, R66 ;  /* 0x0000004233437221 */ /* 0x000fe40000010100 */
[----:B------:R-:W-:Y:S02]  /*9860*/  FADD.FTZ R66, R52, R69 ;  /* 0x0000004534427221 */ /* 0x000fe40000010000 */
[CC--:B------:R-:W-:Y:S02]  /*9870*/  FMUL.FTZ R69, R91.reuse, R199.reuse ;  /* 0x000000c75b457220 */ /* 0x0c0fe40000410000 */
[-C--:B------:R-:W-:Y:S02]  /*9880*/  FMUL.FTZ R70, R91, R200.reuse ;  /* 0x000000c85b467220 */ /* 0x080fe40000410000 */
[C---:B------:R-:W-:Y:S02]  /*9890*/  FFMA.FTZ R68, R96.reuse, R200, -R69 ;  /* 0x000000c860447223 */ /* 0x040fe40000010845 */
[----:B------:R-:W-:-:S02]  /*98a0*/  FFMA.FTZ R70, R96, R199, R70 ;  /* 0x000000c760467223 */ /* 0x000fc40000010046 */
[----:B------:R-:W-:Y:S02]  /*98b0*/  FADD.FTZ R209, R193, R68 ;  /* 0x00000044c1d17221 */ /* 0x000fe40000010000 */
[----:B------:R-:W-:Y:S02]  /*98c0*/  FADD.FTZ R193, RZ, R70 ;  /* 0x00000046ffc17221 */ /* 0x000fe40000010000 */
[C---:B------:R-:W-:Y:S02]  /*98d0*/  FMUL.FTZ R69, R89.reuse, R209 ;  /* 0x000000d159457220 */ /* 0x040fe40000410000 */
[-C--:B------:R-:W-:Y:S02]  /*98e0*/  FMUL.FTZ R68, R89, R193.reuse ;  /* 0x000000c159447220 */ /* 0x080fe40000410000 */
[----:B------:R-:W-:Y:S02]  /*98f0*/  FFMA.FTZ R65, R110, R62, R65 ;  /* 0x0000003e6e417223 */ /* 0x000fe40000010041 */
[----:B------:R-:W-:Y:S01]  /*9900*/  CS2R R62, SRZ ;  /* 0x00000000003e7805 */ /* 0x000fe2000001ff00 */
[----:B------:R-:W-:-:S02]  /*9910*/  FFMA.FTZ R208, R90, R193, R69 ;  /* 0x000000c15ad07223 */ /* 0x000fc40000010045 */
[----:B------:R-:W-:Y:S02]  /*9920*/  FFMA.FTZ R69, R90, R209, -R68 ;  /* 0x000000d15a457223 */ /* 0x000fe40000010844 */
[----:B------:R-:W-:Y:S01]  /*9930*/  FADD.FTZ R208, RZ, R208 ;  /* 0x000000d0ffd07221 */ /* 0x000fe20000010000 */
[----:B------:R-:W0:Y:S01]  /*9940*/  @!P0 LDS.128 R60, [R71.X16+0x8b80] ;  /* 0x008b8000473c8984 */ /* 0x000e22000000cc00 */
[----:B------:R-:W-:Y:S01]  /*9950*/  FADD.FTZ R192, R192, R69 ;  /* 0x00000045c0c07221 */ /* 0x000fe20000010000 */
[----:B------:R-:W-:Y:S02]  /*9960*/  ISETP.GT.U32.AND P0, PT, R148, 0x1f, PT ;  /* 0x0000001f9400780c */ /* 0x000fe40003f04070 */
[----:B------:R1:W-:Y:S02]  /*9970*/  STS.128 [R235.X16+0x6d80], R64 ;  /* 0x006d8040eb007388 */ /* 0x0003e4000000cc00 */
[C---:B-1----:R-:W-:Y:S02]  /*9980*/  FMUL.FTZ R65, R87.reuse, R208 ;  /* 0x000000d057417220 */ /* 0x042fe40000410000 */
[----:B------:R-:W-:-:S02]  /*9990*/  FMUL.FTZ R67, R87, R192 ;  /* 0x000000c057437220 */ /* 0x000fc40000410000 */
[C---:B------:R-:W-:Y:S02]  /*99a0*/  FFMA.FTZ R210, R88.reuse, R192, -R65 ;  /* 0x000000c058d27223 */ /* 0x040fe40000010841 */
[----:B------:R-:W-:Y:S02]  /*99b0*/  FFMA.FTZ R67, R88, R208, R67 ;  /* 0x000000d058437223 */ /* 0x000fe40000010043 */
[----:B------:R-:W-:Y:S02]  /*99c0*/  FADD.FTZ R210, R191, R210 ;  /* 0x000000d2bfd27221 */ /* 0x000fe40000010000 */
[----:B------:R-:W-:Y:S02]  /*99d0*/  FADD.FTZ R191, RZ, R67 ;  /* 0x00000043ffbf7221 */ /* 0x000fe40000010000 */
[C---:B------:R-:W-:Y:S02]  /*99e0*/  FMUL.FTZ R64, R85.reuse, R210 ;  /* 0x000000d255407220 */ /* 0x040fe40000410000 */
[----:B------:R-:W-:-:S02]  /*99f0*/  FMUL.FTZ R65, R85, R191 ;  /* 0x000000bf55417220 */ /* 0x000fc40000410000 */
        /* <DEDUP_REMOVED lines=35> */
[C---:B------:R-:W-:Y:S02]  /*9c30*/  FFMA.FTZ R73, R64.reuse, R69, R74 ;  /* 0x0000004540497223 */ /* 0x040fe4000001004a */
[CC--:B------:R-:W-:Y:S02]  /*9c40*/  FMUL.FTZ R69, R65.reuse, R71.reuse ;  /* 0x0000004741457220 */ /* 0x0c0fe40000410000 */
[-C--:B------:R-:W-:Y:S02]  /*9c50*/  FMUL.FTZ R68, R65, R70.reuse ;  /* 0x0000004641447220 */ /* 0x080fe40000410000 */
[C---:B------:R-:W-:Y:S02]  /*9c60*/  FFMA.FTZ R65, R64.reuse, R70, -R69 ;  /* 0x0000004640417223 */ /* 0x040fe40000010845 */
[----:B------:R-:W-:Y:S02]  /*9c70*/  FFMA.FTZ R64, R64, R71, R68 ;  /* 0x0000004740407223 */ /* 0x000fe40000010044 */
[----:B------:R-:W0:Y:S01]  /*9c80*/  LDS.128 R68, [R236+0x6d90] ;  /* 0x006d9000ec447984 */ /* 0x000e220000000c00 */
[----:B------:R-:W-:-:S02]  /*9c90*/  FADD.FTZ R66, R66, R65 ;  /* 0x0000004142427221 */ /* 0x000fc40000010000 */
[----:B------:R-:W-:Y:S02]  /*9ca0*/  FADD.FTZ R67, R67, R64 ;  /* 0x0000004043437221 */ /* 0x000fe40000010000 */
[CC--:B0-----:R-:W-:Y:S02]  /*9cb0*/  FMUL.FTZ R65, R69.reuse, R73.reuse ;  /* 0x0000004945417220 */ /* 0x0c1fe40000410000 */
[CC--:B------:R-:W-:Y:S02]  /*9cc0*/  FMUL.FTZ R64, R69.reuse, R72.reuse ;  /* 0x0000004845407220 */ /* 0x0c0fe40000410000 */
[C---:B------:R-:W-:Y:S02]  /*9cd0*/  FFMA.FTZ R72, R68.reuse, R72, -R65 ;  /* 0x0000004844487223 */ /* 0x040fe40000010841 */
[----:B------:R-:W-:Y:S02]  /*9ce0*/  FFMA.FTZ R73, R68, R73, R64 ;  /* 0x0000004944497223 */ /* 0x000fe40000010040 */
[----:B------:R-:W-:-:S02]  /*9cf0*/  FMUL.FTZ R65, R69, R67 ;  /* 0x0000004345417220 */ /* 0x000fc40000410000 */
[-C--:B------:R-:W-:Y:S02]  /*9d00*/  FMUL.FTZ R64, R69, R66.reuse ;  /* 0x0000004245407220 */ /* 0x080fe40000410000 */
[C---:B------:R-:W-:Y:S02]  /*9d10*/  FFMA.FTZ R69, R68.reuse, R66, -R65 ;  /* 0x0000004244457223 */ /* 0x040fe40000010841 */
[----:B------:R-:W-:Y:S02]  /*9d20*/  FFMA.FTZ R68, R68, R67, R64 ;  /* 0x0000004344447223 */ /* 0x000fe40000010040 */
[----:B------:R-:W0:Y:S01]  /*9d30*/  LDS.128 R64, [R236+0x6d80] ;  /* 0x006d8000ec407984 */ /* 0x000e220000000c00 */
[----:B------:R-:W-:Y:S02]  /*9d40*/  FADD.FTZ R70, R70, R69 ;  /* 0x0000004546467221 */ /* 0x000fe40000010000 */
[----:B------:R-:W-:Y:S02]  /*9d50*/  FADD.FTZ R68, R71, R68 ;  /* 0x0000004447447221 */ /* 0x000fe40000010000 */
[----:B0-----:R-:W-:-:S02]  /*9d60*/  FMUL.FTZ R71, R65, R73 ;  /* 0x0000004941477220 */ /* 0x001fc40000410000 */
[C---:B------:R-:W-:Y:S02]  /*9d70*/  FMUL.FTZ R75, R65.reuse, R68 ;  /* 0x00000044414b7220 */ /* 0x040fe40000410000 */
[C---:B------:R-:W-:Y:S02]  /*9d80*/  FMUL.FTZ R69, R65.reuse, R72 ;  /* 0x0000004841457220 */ /* 0x040fe40000410000 */
[-C--:B------:R-:W-:Y:S02]  /*9d90*/  FMUL.FTZ R65, R65, R70.reuse ;  /* 0x0000004641417220 */ /* 0x080fe40000410000 */
[C---:B------:R-:W-:Y:S02]  /*9da0*/  FFMA.FTZ R75, R64.reuse, R70, -R75 ;  /* 0x00000046404b7223 */ /* 0x040fe4000001084b */
[C---:B------:R-:W-:Y:S02]  /*9db0*/  FFMA.FTZ R70, R64.reuse, R68, R65 ;  /* 0x0000004440467223 */ /* 0x040fe40000010041 */
[----:B------:R-:W-:-:S02]  /*9dc0*/  FFMA.FTZ R71, R64, R72, -R71 ;  /* 0x0000004840477223 */ /* 0x000fc40000010847 */
[----:B------:R-:W-:Y:S01]  /*9dd0*/  FFMA.FTZ R69, R64, R73, R69 ;  /* 0x0000004940457223 */ /* 0x000fe20000010045 */
[----:B------:R-:W-:Y:S01]  /*9de0*/  LOP3.LUT R64, R148, 0x1f, RZ, 0xc0, !PT ;  /* 0x0000001f94407812 */ /* 0x000fe200078ec0ff */
[----:B------:R-:W-:Y:S02]  /*9df0*/  FADD.FTZ R70, R67, R70 ;  /* 0x0000004643467221 */ /* 0x000fe40000010000 */
[----:B------:R-:W-:Y:S01]  /*9e00*/  FADD.FTZ R68, R66, R75 ;  /* 0x0000004b42447221 */ /* 0x000fe20000010000 */
[----:B------:R-:W-:Y:S02]  /*9e10*/  ISETP.NE.AND P0, PT, R64, 0x1f, PT ;  /* 0x0000001f4000780c */ /* 0x000fe40003f05270 */
[----:B------:R-:W-:Y:S02]  /*9e20*/  MOV R74, R69 ;  /* 0x00000045004a7202 */ /* 0x000fe40000000f00 */
[----:B------:R-:W-:Y:S01]  /*9e30*/  MOV R72, R70 ;  /* 0x0000004600487202 */ /* 0x000fe20000000f00 */
[----:B------:R-:W-:Y:S06]  /*9e40*/  BRA.DIV ~URZ, `(.L_x_632) ;  /* 0x000087927f007947 */ /* 0x000fec000b800000 */
[----:B------:R0:W1:Y:S02]  /*9e50*/  SHFL.DOWN PT, R67, R71, 0x1, 0x1f ;  /* 0x08201f0047437f89 */ /* 0x00006400000e0000 */
.L_x_734:
[----:B------:R-:W-:Y:S05]  /*9e60*/  BRA.DIV ~URZ, `(.L_x_633) ;  /* 0x000087f27f007947 */ /* 0x000fea000b800000 */
[----:B------:R-:W2:Y:S04]  /*9e70*/  SHFL.DOWN PT, R69, R69, 0x1, 0x1f ;  /* 0x08201f0045457f89 */ /* 0x000ea800000e0000 */
[----:B------:R3:W4:Y:S04]  /*9e80*/  SHFL.DOWN PT, R73, R68, 0x1, 0x1f ;  /* 0x08201f0044497f89 */ /* 0x00072800000e0000 */
[----:B------:R3:W0:Y:S02]  /*9e90*/  SHFL.DOWN PT, R66, R70, 0x1, 0x1f ;  /* 0x08201f0046427f89 */ /* 0x00062400000e0000 */
.L_x_735:
        /* <DEDUP_REMOVED lines=13> */
.L_x_635:
[----:B------:R-:W-:Y:S05]  /*9f70*/  BSYNC B1 ;  /* 0x0000000000017941 */ /* 0x000fea0003800000 */
.L_x_634:
[----:B------:R-:W-:-:S04]  /*9f80*/  LOP3.LUT R64, R148, 0x1f, RZ, 0xc0, !PT ;  /* 0x0000001f94407812 */ /* 0x000fc800078ec0ff */
[----:B------:R-:W-:Y:S01]  /*9f90*/  ISETP.GT.U32.AND P0, PT, R64, 0x1d, PT ;  /* 0x0000001d4000780c */ /* 0x000fe20003f04070 */
[----:B------:R-:W-:Y:S05]  /*9fa0*/  BRA.DIV ~URZ, `(.L_x_636) ;  /* 0x000088027f007947 */ /* 0x000fea000b800000 */
[----:B-1----:R1:W3:Y:S04]  /*9fb0*/  SHFL.DOWN PT, R67, R71, 0x2, 0x1f ;  /* 0x08401f0047437f89 */ /* 0x0022e800000e0000 */
[----:B--2---:R1:W2:Y:S04]  /*9fc0*/  SHFL.DOWN PT, R69, R74, 0x2, 0x1f ;  /* 0x08401f004a457f89 */ /* 0x0042a800000e0000 */
[----:B---3--:R1:W3:Y:S04]  /*9fd0*/  SHFL.DOWN PT, R70, R68, 0x2, 0x1f ;  /* 0x08401f0044467f89 */ /* 0x0082e800000e0000 */
[----:B0-----:R1:W0:Y:S02]  /*9fe0*/  SHFL.DOWN PT, R66, R72, 0x2, 0x1f ;  /* 0x08401f0048427f89 */ /* 0x00122400000e0000 */
.L_x_736:
[----:B------:R-:W-:Y:S01]  /*9ff0*/  BSSY B1, `(.L_x_637) ;  /* 0x000000d000017945 */ /* 0x000fe20003800000 */
[----:B------:R-:W-:Y:S05]  /*a000*/  @P0 BRA `(.L_x_638) ;  /* 0x000000b000000947 */ /* 0x000fea0003800000 */
[C---:B0-----:R-:W-:Y:S02]  /*a010*/  FMUL.FTZ R64, R74.reuse, R66 ;  /* 0x000000424a407220 */ /* 0x041fe40000410000 */
[----:B---34-:R-:W-:-:S02]  /*a020*/  FMUL.FTZ R73, R74, R70 ;  /* 0x000000464a497220 */ /* 0x018fc40000410000 */
[C---:B------:R-:W-:Y:S02]  /*a030*/  FFMA.FTZ R65, R71.reuse, R70, -R64 ;  /* 0x0000004647417223 */ /* 0x040fe40000010840 */
[C---:B--2---:R-:W-:Y:S02]  /*a040*/  FMUL.FTZ R64, R74.reuse, R69 ;  /* 0x000000454a407220 */ /* 0x044fe40000410000 */
[-C--:B-1----:R-:W-:Y:S02]  /*a050*/  FMUL.FTZ R74, R74, R67.reuse ;  /* 0x000000434a4a7220 */ /* 0x082fe40000410000 */
[C---:B------:R-:W-:Y:S02]  /*a060*/  FFMA.FTZ R64, R71.reuse, R67, -R64 ;  /* 0x0000004347407223 */ /* 0x040fe40000010840 */
[C---:B------:R-:W-:Y:S02]  /*a070*/  FFMA.FTZ R73, R71.reuse, R66, R73 ;  /* 0x0000004247497223 */ /* 0x040fe40000010049 */
[----:B------:R-:W-:Y:S01]  /*a080*/  FFMA.FTZ R74, R71, R69, R74 ;  /* 0x00000045474a7223 */ /* 0x000fe2000001004a */
[----:B------:R-:W-:Y:S01]  /*a090*/  MOV R71, R64 ;  /* 0x0000004000477202 */ /* 0x000fe20000000f00 */
[----:B------:R-:W-:-:S02]  /*a0a0*/  FADD.FTZ R68, R68, R65 ;  /* 0x0000004144447221 */ /* 0x000fc40000010000 */
[----:B------:R-:W-:Y:S02]  /*a0b0*/  FADD.FTZ R72, R72, R73 ;  /* 0x0000004948487221 */ /* 0x000fe40000010000 */
.L_x_638:
[----:B------:R-:W-:Y:S05]  /*a0c0*/  BSYNC B1 ;  /* 0x0000000000017941 */ /* 0x000fea0003800000 */
.L_x_637:
[----:B------:R-:W-:-:S04]  /*a0d0*/  LOP3.LUT R64, R148, 0x1f, RZ, 0xc0, !PT ;  /* 0x0000001f94407812 */ /* 0x000fc800078ec0ff */
[----:B------:R-:W-:Y:S01]  /*a0e0*/  ISETP.GT.U32.AND P0, PT, R64, 0x1b, PT ;  /* 0x0000001b4000780c */ /* 0x000fe20003f04070 */
[----:B------:R-:W-:Y:S10]  /*a0f0*/  BRA.DIV ~URZ, `(.L_x_639) ;  /* 0x000088727f007947 */ /* 0x000ff4000b800000 */
[----:B------:R1:W4:Y:S02]  /*a100*/  SHFL.DOWN PT, R67, R71, 0x4, 0x1f ;  /* 0x08801f0047437f89 */ /* 0x00032400000e0000 */
.L_x_737:
[----:B------:R-:W-:Y:S05]  /*a110*/  BRA.DIV ~URZ, `(.L_x_640) ;  /* 0x000088d27f007947 */ /* 0x000fea000b800000 */
[----:B--2---:R2:W1:Y:S04]  /*a120*/  SHFL.DOWN PT, R69, R74, 0x4, 0x1f ;  /* 0x08801f004a457f89 */ /* 0x00446800000e0000 */
[----:B---3--:R2:W3:Y:S04]  /*a130*/  SHFL.DOWN PT, R70, R68, 0x4, 0x1f ;  /* 0x08801f0044467f89 */ /* 0x0084e800000e0000 */
[----:B0-----:R2:W0:Y:S02]  /*a140*/  SHFL.DOWN PT, R66, R72, 0x4, 0x1f ;  /* 0x08801f0048427f89 */ /* 0x00142400000e0000 */
.L_x_738:
[----:B------:R-:W-:Y:S01]  /*a150*/  BSSY B1, `(.L_x_641) ;  /* 0x000000d000017945 */ /* 0x000fe20003800000 */
[----:B------:R-:W-:Y:S05]  /*a160*/  @P0 BRA `(.L_x_642) ;  /* 0x000000b000000947 */ /* 0x000fea0003800000 */
[C---:B0-----:R-:W-:Y:S02]  /*a170*/  FMUL.FTZ R64, R74.reuse, R66 ;  /* 0x000000424a407220 */ /* 0x041fe40000410000 */
[----:B---34-:R-:W-:-:S02]  /*a180*/  FMUL.FTZ R73, R74, R70 ;  /* 0x000000464a497220 */ /* 0x018fc40000410000 */
[C---:B------:R-:W-:Y:S02]  /*a190*/  FFMA.FTZ R65, R71.reuse, R70, -R64 ;  /* 0x0000004647417223 */ /* 0x040fe40000010840 */
[C---:B-1----:R-:W-:Y:S02]  /*a1a0*/  FMUL.FTZ R64, R74.reuse, R69 ;  /* 0x000000454a407220 */ /* 0x042fe40000410000 */
[-C--:B--2---:R-:W-:Y:S02]  /*a1b0*/  FMUL.FTZ R74, R74, R67.reuse ;  /* 0x000000434a4a7220 */ /* 0x084fe40000410000 */
[C---:B------:R-:W-:Y:S02]  /*a1c0*/  FFMA.FTZ R64, R71.reuse, R67, -R64 ;  /* 0x0000004347407223 */ /* 0x040fe40000010840 */
[C---:B------:R-:W-:Y:S02]  /*a1d0*/  FFMA.FTZ R73, R71.reuse, R66, R73 ;  /* 0x0000004247497223 */ /* 0x040fe40000010049 */
[----:B------:R-:W-:Y:S01]  /*a1e0*/  FFMA.FTZ R74, R71, R69, R74 ;  /* 0x00000045474a7223 */ /* 0x000fe2000001004a */
[----:B------:R-:W-:Y:S01]  /*a1f0*/  MOV R71, R64 ;  /* 0x0000004000477202 */ /* 0x000fe20000000f00 */
[----:B------:R-:W-:-:S02]  /*a200*/  FADD.FTZ R68, R68, R65 ;  /* 0x0000004144447221 */ /* 0x000fc40000010000 */
[----:B------:R-:W-:Y:S02]  /*a210*/  FADD.FTZ R72, R72, R73 ;  /* 0x0000004948487221 */ /* 0x000fe40000010000 */
.L_x_642:
[----:B------:R-:W-:Y:S05]  /*a220*/  BSYNC B1 ;  /* 0x0000000000017941 */ /* 0x000fea0003800000 */
.L_x_641:
[----:B------:R-:W-:-:S04]  /*a230*/  LOP3.LUT R64, R148, 0x1f, RZ, 0xc0, !PT ;  /* 0x0000001f94407812 */ /* 0x000fc800078ec0ff */
[----:B------:R-:W-:Y:S01]  /*a240*/  ISETP.GT.U32.AND P0, PT, R64, 0x17, PT ;  /* 0x000000174000780c */ /* 0x000fe20003f04070 */
[----:B------:R-:W-:Y:S05]  /*a250*/  BRA.DIV ~URZ, `(.L_x_643) ;  /* 0x000088e27f007947 */ /* 0x000fea000b800000 */
[----:B----4-:R4:W2:Y:S04]  /*a260*/  SHFL.DOWN PT, R67, R71, 0x8, 0x1f ;  /* 0x09001f0047437f89 */ /* 0x0108a800000e0000 */
[----:B-1----:R4:W1:Y:S04]  /*a270*/  SHFL.DOWN PT, R69, R74, 0x8, 0x1f ;  /* 0x09001f004a457f89 */ /* 0x00286800000e0000 */
[----:B---3--:R4:W3:Y:S04]  /*a280*/  SHFL.DOWN PT, R70, R68, 0x8, 0x1f ;  /* 0x09001f0044467f89 */ /* 0x0088e800000e0000 */
[----:B0-----:R4:W0:Y:S02]  /*a290*/  SHFL.DOWN PT, R66, R72, 0x8, 0x1f ;  /* 0x09001f0048427f89 */ /* 0x00182400000e0000 */
.L_x_739:
[----:B------:R-:W-:Y:S01]  /*a2a0*/  BSSY B1, `(.L_x_644) ;  /* 0x000000d000017945 */ /* 0x000fe20003800000 */
[----:B------:R-:W-:Y:S05]  /*a2b0*/  @P0 BRA `(.L_x_645) ;  /* 0x000000b000000947 */ /* 0x000fea0003800000 */
[C---:B0-----:R-:W-:Y:S02]  /*a2c0*/  FMUL.FTZ R64, R74.reuse, R66 ;  /* 0x000000424a407220 */ /* 0x041fe40000410000 */
[----:B---3--:R-:W-:-:S02]  /*a2d0*/  FMUL.FTZ R73, R74, R70 ;  /* 0x000000464a497220 */ /* 0x008fc40000410000 */
[C---:B------:R-:W-:Y:S02]  /*a2e0*/  FFMA.FTZ R65, R71.reuse, R70, -R64 ;  /* 0x0000004647417223 */ /* 0x040fe40000010840 */
[C---:B-1----:R-:W-:Y:S02]  /*a2f0*/  FMUL.FTZ R64, R74.reuse, R69 ;  /* 0x000000454a407220 */ /* 0x042fe40000410000 */
[-C--:B--2-4-:R-:W-:Y:S02]  /*a300*/  FMUL.FTZ R74, R74, R67.reuse ;  /* 0x000000434a4a7220 */ /* 0x094fe40000410000 */
[C---:B------:R-:W-:Y:S02]  /*a310*/  FFMA.FTZ R64, R71.reuse, R67, -R64 ;  /* 0x0000004347407223 */ /* 0x040fe40000010840 */
[C---:B------:R-:W-:Y:S02]  /*a320*/  FFMA.FTZ R73, R71.reuse, R66, R73 ;  /* 0x0000004247497223 */ /* 0x040fe40000010049 */
[----:B------:R-:W-:Y:S01]  /*a330*/  FFMA.FTZ R74, R71, R69, R74 ;  /* 0x00000045474a7223 */ /* 0x000fe2000001004a */
[----:B------:R-:W-:Y:S01]  /*a340*/  MOV R71, R64 ;  /* 0x0000004000477202 */ /* 0x000fe20000000f00 */
[----:B------:R-:W-:-:S02]  /*a350*/  FADD.FTZ R68, R68, R65 ;  /* 0x0000004144447221 */ /* 0x000fc40000010000 */
[----:B------:R-:W-:Y:S02]  /*a360*/  FADD.FTZ R72, R72, R73 ;  /* 0x0000004948487221 */ /* 0x000fe40000010000 */
.L_x_645:
[----:B------:R-:W-:Y:S05]  /*a370*/  BSYNC B1 ;  /* 0x0000000000017941 */ /* 0x000fea0003800000 */
.L_x_644:
[----:B------:R-:W-:-:S04]  /*a380*/  LOP3.LUT R64, R148, 0x1f, RZ, 0xc0, !PT ;  /* 0x0000001f94407812 */ /* 0x000fc800078ec0ff */
[----:B------:R-:W-:Y:S01]  /*a390*/  ISETP.GT.U32.AND P0, PT, R64, 0xf, PT ;  /* 0x0000000f4000780c */ /* 0x000fe20003f04070 */
[----:B------:R-:W-:Y:S10]  /*a3a0*/  BRA.DIV ~URZ, `(.L_x_646) ;  /* 0x000089527f007947 */ /* 0x000ff4000b800000 */
[----:B--2---:R2:W4:Y:S02]  /*a3b0*/  SHFL.DOWN PT, R67, R71, 0x10, 0x1f ;  /* 0x0a001f0047437f89 */ /* 0x00452400000e0000 */
.L_x_740:
[----:B------:R-:W-:Y:S05]  /*a3c0*/  BRA.DIV ~URZ, `(.L_x_647) ;  /* 0x000089b27f007947 */ /* 0x000fea000b800000 */
[----:B-1----:R1:W2:Y:S04]  /*a3d0*/  SHFL.DOWN PT, R69, R74, 0x10, 0x1f ;  /* 0x0a001f004a457f89 */ /* 0x0022a800000e0000 */
[----:B---3--:R1:W3:Y:S04]  /*a3e0*/  SHFL.DOWN PT, R70, R68, 0x10, 0x1f ;  /* 0x0a001f0044467f89 */ /* 0x0082e800000e0000 */
[----:B0-----:R1:W0:Y:S02]  /*a3f0*/  SHFL.DOWN PT, R66, R72, 0x10, 0x1f ;  /* 0x0a001f0048427f89 */ /* 0x00122400000e0000 */
.L_x_741:
[----:B------:R-:W-:Y:S01]  /*a400*/  BSSY B1, `(.L_x_648) ;  /* 0x000000d000017945 */ /* 0x000fe20003800000 */
[----:B------:R-:W-:Y:S05]  /*a410*/  @P0 BRA `(.L_x_649) ;  /* 0x000000b000000947 */ /* 0x000fea0003800000 */
[C---:B0-----:R-:W-:Y:S02]  /*a420*/  FMUL.FTZ R64, R74.reuse, R66 ;  /* 0x000000424a407220 */ /* 0x041fe40000410000 */
[----:B---3--:R-:W-:-:S02]  /*a430*/  FMUL.FTZ R73, R74, R70 ;  /* 0x000000464a497220 */ /* 0x008fc40000410000 */
[C---:B------:R-:W-:Y:S02]  /*a440*/  FFMA.FTZ R65, R71.reuse, R70, -R64 ;  /* 0x0000004647417223 */ /* 0x040fe40000010840 */
[C---:B--2---:R-:W-:Y:S02]  /*a450*/  FMUL.FTZ R64, R74.reuse, R69 ;  /* 0x000000454a407220 */ /* 0x044fe40000410000 */
[-C--:B-1--4-:R-:W-:Y:S02]  /*a460*/  FMUL.FTZ R74, R74, R67.reuse ;  /* 0x000000434a4a7220 */ /* 0x092fe40000410000 */
[C---:B------:R-:W-:Y:S02]  /*a470*/  FFMA.FTZ R64, R71.reuse, R67, -R64 ;  /* 0x0000004347407223 */ /* 0x040fe40000010840 */
[C---:B------:R-:W-:Y:S02]  /*a480*/  FFMA.FTZ R73, R71.reuse, R66, R73 ;  /* 0x0000004247497223 */ /* 0x040fe40000010049 */
[----:B------:R-:W-:Y:S01]  /*a490*/  FFMA.FTZ R74, R71, R69, R74 ;  /* 0x00000045474a7223 */ /* 0x000fe2000001004a */
[----:B------:R-:W-:Y:S01]  /*a4a0*/  MOV R71, R64 ;  /* 0x0000004000477202 */ /* 0x000fe20000000f00 */
[----:B------:R-:W-:-:S02]  /*a4b0*/  FADD.FTZ R68, R68, R65 ;  /* 0x0000004144447221 */ /* 0x000fc40000010000 */
[----:B------:R-:W-:Y:S02]  /*a4c0*/  FADD.FTZ R72, R72, R73 ;  /* 0x0000004948487221 */ /* 0x000fe40000010000 */
.L_x_649:
[----:B------:R-:W-:Y:S05]  /*a4d0*/  BSYNC B1 ;  /* 0x0000000000017941 */ /* 0x000fea0003800000 */
.L_x_648:
        /* <DEDUP_REMOVED lines=20> */
.L_x_742:
        /* <DEDUP_REMOVED lines=19> */
[----:B---3--:R-:W-:Y:S02]  /*a750*/  FADD.FTZ R66, R69, R68 ;  /* 0x0000004445427221 */ /* 0x008fe40000010000 */
[----:B------:R-:W-:Y:S02]  /*a760*/  FADD.FTZ R67, R67, R72 ;  /* 0x0000004843437221 */ /* 0x000fe40000010000 */
.L_x_652:
[----:B------:R-:W-:Y:S05]  /*a770*/  BSYNC B1 ;  /* 0x0000000000017941 */ /* 0x000fea0003800000 */
.L_x_651:
[----:B------:R-:W0:Y:S04]  /*a780*/  LDS.128 R72, [R236+0x6db0] ;  /* 0x006db000ec487984 */ /* 0x000e280000000c00 */
[----:B------:R-:W-:Y:S01]  /*a790*/  STS.128 [R236+0x6db0], R64 ;  /* 0x006db040ec007388 */ /* 0x000fe20000000c00 */
[----:B0-----:R-:W-:-:S02]  /*a7a0*/  FMUL.FTZ R71, R73, R67 ;  /* 0x0000004349477220 */ /* 0x001fc40000410000 */
[C---:B------:R-:W-:Y:S02]  /*a7b0*/  FMUL.FTZ R76, R73.reuse, R66 ;  /* 0x00000042494c7220 */ /* 0x040fe40000410000 */
[C---:B------:R-:W-:Y:S02]  /*a7c0*/  FMUL.FTZ R69, R73.reuse, R65 ;  /* 0x0000004149457220 */ /* 0x040fe40000410000 */
[----:B------:R-:W-:Y:S02]  /*a7d0*/  FMUL.FTZ R73, R73, R64 ;  /* 0x0000004049497220 */ /* 0x000fe40000410000 */
[C---:B------:R-:W-:Y:S02]  /*a7e0*/  FFMA.FTZ R71, R72.reuse, R66, -R71 ;  /* 0x0000004248477223 */ /* 0x040fe40000010847 */
[C---:B------:R-:W-:Y:S02]  /*a7f0*/  FFMA.FTZ R76, R72.reuse, R67, R76 ;  /* 0x00000043484c7223 */ /* 0x040fe4000001004c */
[----:B---3--:R-:W-:-:S02]  /*a800*/  FFMA.FTZ R68, R72, R64, -R69 ;  /* 0x0000004048447223 */ /* 0x008fc40000010845 */
[----:B------:R-:W-:Y:S02]  /*a810*/  FADD.FTZ R70, R74, R71 ;  /* 0x000000474a467221 */ /* 0x000fe40000010000 */
[----:B------:R-:W-:Y:S02]  /*a820*/  FFMA.FTZ R69, R72, R65, R73 ;  /* 0x0000004148457223 */ /* 0x000fe40000010049 */
[----:B------:R-:W-:Y:S02]  /*a830*/  FADD.FTZ R71, R75, R76 ;  /* 0x0000004c4b477221 */ /* 0x000fe40000010000 */
[----:B------:R-:W0:Y:S04]  /*a840*/  LDS.128 R72, [R236+0x6da0] ;  /* 0x006da000ec487984 */ /* 0x000e280000000c00 */
[----:B------:R-:W-:Y:S01]  /*a850*/  STS.128 [R236+0x6da0], R68 ;  /* 0x006da044ec007388 */ /* 0x000fe20000000c00 */
[----:B0-----:R-:W-:-:S02]  /*a860*/  FMUL.FTZ R77, R73, R71 ;  /* 0x00000047494d7220 */ /* 0x001fc40000410000 */
[CC--:B------:R-:W-:Y:S02]  /*a870*/  FMUL.FTZ R79, R73.reuse, R70.reuse ;  /* 0x00000046494f7220 */ /* 0x0c0fe40000410000 */
[----:B------:R-:W-:Y:S02]  /*a880*/  FFMA.FTZ R77, R72, R70, -R77 ;  /* 0x00000046484d7223 */ /* 0x000fe4000001084d */
[C---:B------:R-:W-:Y:S02]  /*a890*/  FMUL.FTZ R76, R73.reuse, R69 ;  /* 0x00000045494c7220 */ /* 0x040fe40000410000 */
[----:B------:R-:W-:Y:S02]  /*a8a0*/  FADD.FTZ R78, R74, R77 ;  /* 0x0000004d4a4e7221 */ /* 0x000fe40000010000 */
[----:B------:R-:W-:Y:S02]  /*a8b0*/  FMUL.FTZ R77, R73, R68 ;  /* 0x00000044494d7220 */ /* 0x000fe40000410000 */
[----:B------:R-:W-:-:S02]  /*a8c0*/  FFMA.FTZ R79, R72, R71, R79 ;  /* 0x00000047484f7223 */ /* 0x000fc4000001004f */
[C---:B------:R-:W-:Y:S02]  /*a8d0*/  FFMA.FTZ R76, R72.reuse, R68, -R76 ;  /* 0x00000044484c7223 */ /* 0x040fe4000001084c */
[----:B------:R-:W-:Y:S02]  /*a8e0*/  FFMA.FTZ R77, R72, R69, R77 ;  /* 0x00000045484d7223 */ /* 0x000fe4000001004d */
[----:B------:R-:W0:Y:S01]  /*a8f0*/  LDS.128 R68, [R236+0x6d90] ;  /* 0x006d9000ec447984 */ /* 0x000e220000000c00 */
[----:B------:R-:W-:-:S05]  /*a900*/  FADD.FTZ R79, R75, R79 ;  /* 0x0000004f4b4f7221 */ /* 0x000fca0000010000 */
[----:B------:R1:W-:Y:S01]  /*a910*/  STS.128 [R236+0x6d90], R76 ;  /* 0x006d904cec007388 */ /* 0x0003e20000000c00 */
[C---:B0-----:R-:W-:Y:S02]  /*a920*/  FMUL.FTZ R73, R69.reuse, R79 ;  /* 0x0000004f45497220 */ /* 0x041fe40000410000 */
[CC--:B------:R-:W-:Y:S02]  /*a930*/  FMUL.FTZ R74, R69.reuse, R78.reuse ;  /* 0x0000004e454a7220 */ /* 0x0c0fe40000410000 */
[----:B------:R-:W-:Y:S02]  /*a940*/  FFMA.FTZ R73, R68, R78, -R73 ;  /* 0x0000004e44497223 */ /* 0x000fe40000010849 */
[C---:B------:R-:W-:Y:S02]  /*a950*/  FMUL.FTZ R72, R69.reuse, R76 ;  /* 0x0000004c45487220 */ /* 0x040fe40000410000 */
[----:B------:R-:W-:Y:S02]  /*a960*/  FADD.FTZ R70, R70, R73 ;  /* 0x0000004946467221 */ /* 0x000fe40000010000 */
[----:B------:R-:W-:-:S02]  /*a970*/  FMUL.FTZ R73, R69, R77 ;  /* 0x0000004d45497220 */ /* 0x000fc40000410000 */
[C---:B------:R-:W-:Y:S02]  /*a980*/  FFMA.FTZ R74, R68.reuse, R79, R74 ;  /* 0x0000004f444a7223 */ /* 0x040fe4000001004a */
[C---:B------:R-:W-:Y:S02]  /*a990*/  FFMA.FTZ R69, R68.reuse, R77, R72 ;  /* 0x0000004d44457223 */ /* 0x040fe40000010048 */
[----:B------:R-:W-:Y:S02]  /*a9a0*/  FFMA.FTZ R68, R68, R76, -R73 ;  /* 0x0000004c44447223 */ /* 0x000fe40000010849 */
[----:B------:R-:W-:-:S05]  /*a9b0*/  FADD.FTZ R71, R71, R74 ;  /* 0x0000004a47477221 */ /* 0x000fca0000010000 */
[----:B------:R1:W-:Y:S02]  /*a9c0*/  STS.128 [R236+0x6d80], R68 ;  /* 0x006d8044ec007388 */ /* 0x0003e40000000c00 */
.L_x_631:
[----:B0-----:R-:W-:Y:S05]  /*a9d0*/  BSYNC B0 ;  /* 0x0000000000007941 */ /* 0x001fea0003800000 */
.L_x_630:
[----:B------:R-:W-:Y:S01]  /*a9e0*/  WARPSYNC 0xffffffff ;  /* 0xffffffff00007948 */ /* 0x000fe20003800000 */
[----:B------:R-:W-:Y:S01]  /*a9f0*/  ISETP.NE.AND P0, PT, R148, RZ, PT ;  /* 0x000000ff9400720c */ /* 0x000fe20003f05270 */
[----:B------:R-:W-:Y:S02]  /*aa00*/  FADD.FTZ R216, RZ, R216 ;  /* 0x000000d8ffd87221 */ /* 0x000fe40000010000 */
[----:B------:R-:W-:Y:S01]  /*aa10*/  BAR.SYNC.DEFER_BLOCKING 0x0 ;  /* 0x0000000000007b1d */ /* 0x000fe20000010000 */
[----:B------:R-:W-:Y:S01]  /*aa20*/  FMUL.FTZ R66, R55, R122 ;  /* 0x0000007a37427220 */ /* 0x000fe20000410000 */
[----:B------:R-:W-:Y:S01]  /*aa30*/  MOV R73, UR7 ;  /* 0x0000000700497c02 */ /* 0x000fe20008000f00 */
        /* <DEDUP_REMOVED lines=8> */
[----:B------:R-:W-:Y:S02]  /*aac0*/  FADD.FTZ R74, R130, R130 ;  /* 0x00000082824a7221 */ /* 0x000fe40000010000 */
[----:B------:R-:W-:Y:S01]  /*aad0*/  FMUL.FTZ R72, R193, UR34 ;  /* 0x00000022c1487c20 */ /* 0x000fe20008410000 */
[----:B------:R-:W0:Y:S04]  /*aae0*/  LDS.64 R64, [R235.X16+0x6d88] ;  /* 0x006d8800eb407984 */ /* 0x000e28000000ca00 */
[----:B------:R-:W-:Y:S01]  /*aaf0*/  @!P0 STS.128 [R73.X16+0x8b80], R60 ;  /* 0x008b803c49008388 */ /* 0x000fe2000000cc00 */
[-C--:B0-----:R-:W-:Y:S02]  /*ab00*/  FMUL.FTZ R67, R65, -R95.reuse ;  /* 0x8000005f41437220 */ /* 0x081fe40000410000 */
[----:B------:R-:W-:-:S02]  /*ab10*/  FMUL.FTZ R95, R64, -R95 ;  /* 0x8000005f405f7220 */ /* 0x000fc40000410000 */
[----:B------:R-:W-:Y:S02]  /*ab20*/  FFMA.FTZ R64, R64, R94, -R67 ;  /* 0x0000005e40407223 */ /* 0x000fe40000010843 */
[-C--:B------:R-:W-:Y:S02]  /*ab30*/  FMUL.FTZ R67, R55, R207.reuse ;  /* 0x000000cf37437220 */ /* 0x080fe40000410000 */
[C---:B------:R-:W-:Y:S02]  /*ab40*/  FFMA.FTZ R55, R56.reuse, R207, -R66 ;  /* 0x000000cf38377223 */ /* 0x040fe40000010842 */
[----:B------:R-:W-:Y:S02]  /*ab50*/  FFMA.FTZ R56, R56, R122, R67 ;  /* 0x0000007a38387223 */ /* 0x000fe40000010043 */
[C---:B------:R-:W-:Y:S02]  /*ab60*/  FMUL.FTZ R67, R53.reuse, R123 ;  /* 0x0000007b35437220 */ /* 0x040fe40000410000 */
[----:B------:R-:W-:-:S02]  /*ab70*/  FMUL.FTZ R66, R53, R206 ;  /* 0x000000ce35427220 */ /* 0x000fc40000410000 */
[C---:B------:R-:W-:Y:S02]  /*ab80*/  FFMA.FTZ R53, R54.reuse, R206, -R67 ;  /* 0x000000ce36357223 */ /* 0x040fe40000010843 */
[----:B------:R-:W-:Y:S02]  /*ab90*/  FFMA.FTZ R54, R54, R123, R66 ;  /* 0x0000007b36367223 */ /* 0x000fe40000010042 */
[CC--:B------:R-:W-:Y:S02]  /*aba0*/  FMUL.FTZ R66, R47.reuse, R194.reuse ;  /* 0x000000c22f427220 */ /* 0x0c0fe40000410000 */
[-C--:B------:R-:W-:Y:S02]  /*abb0*/  FMUL.FTZ R67, R47, R205.reuse ;  /* 0x000000cd2f437220 */ /* 0x080fe40000410000 */
[C---:B------:R-:W-:Y:S02]  /*abc0*/  FFMA.FTZ R47, R48.reuse, R205, -R66 ;  /* 0x000000cd302f7223 */ /* 0x040fe40000010842 */
[----:B------:R-:W-:-:S02]  /*abd0*/  FFMA.FTZ R48, R48, R194, R67 ;  /* 0x000000c230307223 */ /* 0x000fc40000010043 */
[CC--:B------:R-:W-:Y:S02]  /*abe0*/  FMUL.FTZ R67, R45.reuse, R195.reuse ;  /* 0x000000c32d437220 */ /* 0x0c0fe40000410000 */
        /* <DEDUP_REMOVED lines=19> */
[C---:B------:R-:W-:Y:S02]  /*ad20*/  FMUL.FTZ R66, R23.reuse, R193 ;  /* 0x000000c117427220 */ /* 0x040fe40000410000 */
[-C--:B------:R-:W-:Y:S02]  /*ad30*/  FMUL.FTZ R67, R23, R209.reuse ;  /* 0x000000d117437220 */ /* 0x080fe40000410000 */
[C---:B------:R-:W-:Y:S02]  /*ad40*/  FFMA.FTZ R23, R24.reuse, R209, -R66 ;  /* 0x000000d118177223 */ /* 0x040fe40000010842 */
[----:B------:R-:W-:-:S02]  /*ad50*/  FFMA.FTZ R24, R24, R193, R67 ;  /* 0x000000c118187223 */ /* 0x000fc40000010043 */
[----:B------:R-:W-:Y:S02]  /*ad60*/  FMUL.FTZ R67, R21, R208 ;  /* 0x000000d015437220 */ /* 0x000fe40000410000 */
[C---:B------:R-:W-:Y:S02]  /*ad70*/  FMUL.FTZ R66, R15.reuse, R210 ;  /* 0x000000d20f427220 */ /* 0x040fe40000410000 */
[C---:B------:R-:W-:Y:S02]  /*ad80*/  FFMA.FTZ R21, R22.reuse, R192, -R67 ;  /* 0x000000c016157223 */ /* 0x040fe40000010843 */
[----:B------:R-:W-:Y:S02]  /*ad90*/  FMUL.FTZ R67, R15, R191 ;  /* 0x000000bf0f437220 */ /* 0x000fe40000410000 */
[----:B------:R-:W-:Y:S02]  /*ada0*/  FFMA.FTZ R22, R22, R208, R69 ;  /* 0x000000d016167223 */ /* 0x000fe40000010045 */
        /* <DEDUP_REMOVED lines=14> */
[----:B------:R-:W-:Y:S02]  /*ae90*/  FFMA.FTZ R67, -R71, R56, RZ ;  /* 0x0000003847437223 */ /* 0x000fe400000101ff */
[----:B------:R-:W-:Y:S02]  /*aea0*/  FFMA.FTZ R69, R207, UR34, -R68 ;  /* 0x00000022cf457c23 */ /* 0x000fe40008010844 */
[C---:B------:R-:W-:Y:S02]  /*aeb0*/  FFMA.FTZ R56, -R71.reuse, R70, -RZ ;  /* 0x0000004647387223 */ /* 0x040fe400000109ff */
[----:B------:R-:W-:Y:S02]  /*aec0*/  FFMA.FTZ R68, R71, R55, RZ ;  /* 0x0000003747447223 */ /* 0x000fe400000100ff */
[----:B------:R-:W-:-:S02]  /*aed0*/  FADD.FTZ R70, R143, R143 ;  /* 0x0000008f8f467221 */ /* 0x000fc40000010000 */
[----:B------:R-:W-:Y:S02]  /*aee0*/  FMUL.FTZ R55, R71, R69 ;  /* 0x0000004547377220 */ /* 0x000fe40000410000 */
[----:B------:R-:W-:Y:S02]  /*aef0*/  FFMA.FTZ R68, R70, R53, R68 ;  /* 0x0000003546447223 */ /* 0x000fe40000010044 */
[C---:B------:R-:W-:Y:S02]  /*af00*/  FMUL.FTZ R53, R123.reuse, UR35 ;  /* 0x000000237b357c20 */ /* 0x040fe40008410000 */
[----:B------:R-:W-:Y:S02]  /*af10*/  FMUL.FTZ R69, R123, UR34 ;  /* 0x000000227b457c20 */ /* 0x000fe40008410000 */
[C---:B------:R-:W-:Y:S02]  /*af20*/  FFMA.FTZ R53, R206.reuse, UR34, -R53 ;  /* 0x00000022ce357c23 */ /* 0x040fe40008010835 */
[----:B------:R-:W-:-:S02]  /*af30*/  FFMA.FTZ R69, R206, UR35, R69 ;  /* 0x00000023ce457c23 */ /* 0x000fc40008010045 */
[C---:B------:R-:W-:Y:S02]  /*af40*/  FFMA.FTZ R67, -R70.reuse, R54, R67 ;  /* 0x0000003646437223 */ /* 0x040fe40000010143 */
[C---:B------:R-:W-:Y:S02]  /*af50*/  FMUL.FTZ R54, R70.reuse, R53 ;  /* 0x0000003546367220 */ /* 0x040fe40000410000 */
[----:B------:R-:W-:Y:S02]  /*af60*/  FFMA.FTZ R53, -R70, R69, -RZ ;  /* 0x0000004546357223 */ /* 0x000fe400000109ff */
[----:B------:R-:W-:Y:S02]  /*af70*/  FADD.FTZ R69, R142, R142 ;  /* 0x0000008e8e457221 */ /* 0x000fe40000010000 */
[----:B------:R-:W-:Y:S02]  /*af80*/  FMUL.FTZ R70, R194, UR34 ;  /* 0x00000022c2467c20 */ /* 0x000fe40008410000 */
[----:B------:R-:W-:-:S02]  /*af90*/  FFMA.FTZ R67, -R69, R48, R67 ;  /* 0x0000003045437223 */ /* 0x000fc40000010143 */
[----:B------:R-:W-:Y:S02]  /*afa0*/  FMUL.FTZ R48, R194, UR35 ;  /* 0x00000023c2307c20 */ /* 0x000fe40008410000 */
[----:B------:R-:W-:Y:S02]  /*afb0*/  FFMA.FTZ R68, R69, R47, R68 ;  /* 0x0000002f45447223 */ /* 0x000fe40000010044 */
[C---:B------:R-:W-:Y:S02]  /*afc0*/  FFMA.FTZ R47, R205.reuse, UR34, -R48 ;  /* 0x00000022cd2f7c23 */ /* 0x040fe40008010830 */
[----:B------:R-:W-:Y:S02]  /*afd0*/  FFMA.FTZ R48, R205, UR35, R70 ;  /* 0x00000023cd307c23 */ /* 0x000fe40008010046 */
[----:B------:R-:W-:Y:S02]  /*afe0*/  FADD.FTZ R70, R141, R141 ;  /* 0x0000008d8d467221 */ /* 0x000fe40000010000 */
[----:B------:R-:W-:-:S02]  /*aff0*/  FMUL.FTZ R47, R69, R47 ;  /* 0x0000002f452f7220 */ /* 0x000fc40000410000 */
[----:B------:R-:W-:Y:S02]  /*b000*/  FFMA.FTZ R48, -R69, R48, -RZ ;  /* 0x0000003045307223 */ /* 0x000fe400000109ff */
[C---:B------:R-:W-:Y:S02]  /*b010*/  FMUL.FTZ R69, R195.reuse, UR34 ;  /* 0x00000022c3457c20 */ /* 0x040fe40008410000 */
[C---:B------:R-:W-:Y:S02]  /*b020*/  FFMA.FTZ R68, R70.reuse, R45, R68 ;  /* 0x0000002d46447223 */ /* 0x040fe40000010044 */
[----:B------:R-:W-:Y:S02]  /*b030*/  FMUL.FTZ R45, R195, UR35 ;  /* 0x00000023c32d7c20 */ /* 0x000fe40008410000 */
[----:B------:R-:W-:Y:S02]  /*b040*/  FFMA.FTZ R67, -R70, R46, R67 ;  /* 0x0000002e46437223 */ /* 0x000fe40000010143 */
[----:B------:R-:W-:-:S02]  /*b050*/  FFMA.FTZ R46, R204, UR35, R69 ;  /* 0x00000023cc2e7c23 */ /* 0x000fc40008010045 */
[----:B------:R-:W-:Y:S02]  /*b060*/  FADD.FTZ R69, R140, R140 ;  /* 0x0000008c8c457221 */ /* 0x000fe40000010000 */
[----:B------:R-:W-:Y:S02]  /*b070*/  FFMA.FTZ R45, R204, UR34, -R45 ;  /* 0x00000022cc2d7c23 */ /* 0x000fe4000801082d */
[----:B------:R-:W-:Y:S02]  /*b080*/  FFMA.FTZ R67, -R69, R40, R67 ;  /* 0x0000002845437223 */ /* 0x000fe40000010143 */
[C---:B------:R-:W-:Y:S02]  /*b090*/  FMUL.FTZ R45, R70.reuse, R45 ;  /* 0x0000002d462d7220 */ /* 0x040fe40000410000 */
[----:B------:R-:W-:Y:S02]  /*b0a0*/  FFMA.FTZ R46, -R70, R46, -RZ ;  /* 0x0000002e462e7223 */ /* 0x000fe400000109ff */
[----:B------:R-:W-:-:S02]  /*b0b0*/  FMUL.FTZ R40, R196, UR35 ;  /* 0x00000023c4287c20 */ /* 0x000fc40008410000 */
[----:B------:R-:W-:Y:S02]  /*b0c0*/  FMUL.FTZ R70, R196, UR34 ;  /* 0x00000022c4467c20 */ /* 0x000fe40008410000 */
[----:B------:R-:W-:Y:S02]  /*b0d0*/  FFMA.FTZ R68, R69, R39, R68 ;  /* 0x0000002745447223 */ /* 0x000fe40000010044 */
[C---:B------:R-:W-:Y:S02]  /*b0e0*/  FFMA.FTZ R39, R203.reuse, UR34, -R40 ;  /* 0x00000022cb277c23 */ /* 0x040fe40008010828 */
[----:B------:R-:W-:Y:S02]  /*b0f0*/  FFMA.FTZ R40, R203, UR35, R70 ;  /* 0x00000023cb287c23 */ /* 0x000fe40008010046 */
[----:B------:R-:W-:Y:S02]  /*b100*/  FFMA.FTZ R65, R65, R94, R95 ;  /* 0x0000005e41417223 */ /* 0x000fe4000001005f */
[----:B------:R-:W-:-:S02]  /*b110*/  FMUL.FTZ R39, R69, R39 ;  /* 0x0000002745277220 */ /* 0x000fc40000410000 */
[----:B------:R-:W-:Y:S02]  /*b120*/  FFMA.FTZ R40, -R69, R40, -RZ ;  /* 0x0000002845287223 */ /* 0x000fe400000109ff */
[----:B------:R-:W-:Y:S02]  /*b130*/  FADD.FTZ R69, R139, R139 ;  /* 0x0000008b8b457221 */ /* 0x000fe40000010000 */
[----:B------:R-:W-:Y:S02]  /*b140*/  FADD.FTZ R156, -R156, R65 ;  /* 0x000000419c9c7221 */ /* 0x000fe40000010100 */
[----:B------:R-:W-:Y:S02]  /*b150*/  FMUL.FTZ R65, R197, UR34 ;  /* 0x00000022c5417c20 */ /* 0x000fe40008410000 */
[----:B------:R-:W-:Y:S02]  /*b160*/  FFMA.FTZ R67, -R69, R38, R67 ;  /* 0x0000002645437223 */ /* 0x000fe40000010143 */
[----:B------:R-:W-:-:S02]  /*b170*/  FFMA.FTZ R38, R202, UR35, R65 ;  /* 0x00000023ca267c23 */ /* 0x000fc40008010041 */
[----:B------:R-:W-:Y:S02]  /*b180*/  FADD.FTZ R64, R155, R64 ;  /* 0x000000409b407221 */ /* 0x000fe40000010000 */
[C---:B------:R-:W-:Y:S02]  /*b190*/  FMUL.FTZ R65, R57.reuse, -R156 ;  /* 0x8000009c39417220 */ /* 0x040fe40000410000 */
[-C--:B------:R-:W-:Y:S02]  /*b1a0*/  FMUL.FTZ R57, R57, -R64.reuse ;  /* 0x8000004039397220 */ /* 0x080fe40000410000 */
[----:B------:R-:W-:Y:S02]  /*b1b0*/  FFMA.FTZ R70, R58, R64, -R65 ;  /* 0x000000403a467223 */ /* 0x000fe40000010841 */
[----:B------:R-:W-:Y:S02]  /*b1c0*/  FADD.FTZ R65, R138, R138 ;  /* 0x0000008a8a417221 */ /* 0x000fe40000010000 */
[----:B------:R-:W-:-:S02]  /*b1d0*/  FFMA.FTZ R68, R69, R37, R68 ;  /* 0x0000002545447223 */ /* 0x000fc40000010044 */
[----:B------:R-:W-:Y:S02]  /*b1e0*/  FFMA.FTZ R57, R58, R156, R57 ;  /* 0x0000009c3a397223 */ /* 0x000fe40000010039 */
[----:B------:R-:W-:Y:S02]  /*b1f0*/  FFMA.FTZ R67, -R65, R32, R67 ;  /* 0x0000002041437223 */ /* 0x000fe40000010143 */
[----:B------:R-:W-:Y:S02]  /*b200*/  FMUL.FTZ R37, R197, UR35 ;  /* 0x00000023c5257c20 */ /* 0x000fe40008410000 */
[C---:B------:R-:W-:Y:S02]  /*b210*/  FMUL.FTZ R32, R198.reuse, UR35 ;  /* 0x00000023c6207c20 */ /* 0x040fe40008410000 */
[----:B------:R-:W-:Y:S02]  /*b220*/  FMUL.FTZ R58, R198, UR34 ;  /* 0x00000022c63a7c20 */ /* 0x000fe40008410000 */
[----:B------:R-:W-:-:S02]  /*b230*/  FFMA.FTZ R68, R65, R31, R68 ;  /* 0x0000001f41447223 */ /* 0x000fc40000010044 */
[----:B------:R-:W-:Y:S02]  /*b240*/  FADD.FTZ R31, -R154, R57 ;  /* 0x000000399a1f7221 */ /* 0x000fe40000010100 */
[----:B------:R-:W-:Y:S02]  /*b250*/  FFMA.FTZ R37, R202, UR34, -R37 ;  /* 0x00000022ca257c23 */ /* 0x000fe40008010825 */
[C---:B------:R-:W-:Y:S02]  /*b260*/  FFMA.FTZ R32, R201.reuse, UR34, -R32 ;  /* 0x00000022c9207c23 */ /* 0x040fe40008010820 */
[----:B------:R-:W-:Y:S02]  /*b270*/  FFMA.FTZ R57, R201, UR35, R58 ;  /* 0x00000023c9397c23 */ /* 0x000fe4000801003a */
[----:B------:R-:W-:Y:S02]  /*b280*/  FADD.FTZ R153, R153, R70 ;  /* 0x0000004699997221 */ /* 0x000fe40000010000 */
[----:B------:R-:W-:-:S02]  /*b290*/  FMUL.FTZ R58, R59, -R31 ;  /* 0x8000001f3b3a7220 */ /* 0x000fc40000410000 */
[C---:B------:R-:W-:Y:S02]  /*b2a0*/  FMUL.FTZ R37, R69.reuse, R37 ;  /* 0x0000002545257220 */ /* 0x040fe40000410000 */
[----:B------:R-:W-:Y:S02]  /*b2b0*/  FFMA.FTZ R38, -R69, R38, -RZ ;  /* 0x0000002645267223 */ /* 0x000fe400000109ff */
[C---:B------:R-:W-:Y:S02]  /*b2c0*/  FMUL.FTZ R32, R65.reuse, R32 ;  /* 0x0000002041207220 */ /* 0x040fe40000410000 */
[----:B------:R-:W-:Y:S02]  /*b2d0*/  FFMA.FTZ R57, -R65, R57, -RZ ;  /* 0x0000003941397223 */ /* 0x000fe400000109ff */
[----:B------:R-:W-:Y:S02]  /*b2e0*/  FMUL.FTZ R65, R59, -R153 ;  /* 0x800000993b417220 */ /* 0x000fe40000410000 */
[----:B------:R-:W-:-:S02]  /*b2f0*/  FADD.FTZ R69, R137, R137 ;  /* 0x0000008989457221 */ /* 0x000fc40000010000 */
[C---:B------:R-:W-:Y:S02]  /*b300*/  FFMA.FTZ R59, R80.reuse, R153, -R58 ;  /* 0x00000099503b7223 */ /* 0x040fe4000001083a */
[----:B------:R-:W-:Y:S02]  /*b310*/  FFMA.FTZ R65, R80, R31, R65 ;  /* 0x0000001f50417223 */ /* 0x000fe40000010041 */
[----:B------:R-:W-:Y:S02]  /*b320*/  FFMA.FTZ R67, -R69, R30, R67 ;  /* 0x0000001e45437223 */ /* 0x000fe40000010143 */
[----:B------:R-:W-:Y:S02]  /*b330*/  FADD.FTZ R30, R2, R59 ;  /* 0x0000003b021e7221 */ /* 0x000fe40000010000 */
[----:B------:R-:W-:Y:S02]  /*b340*/  FMUL.FTZ R59, R199, UR34 ;  /* 0x00000022c73b7c20 */ /* 0x000fe40008410000 */
[----:B------:R-:W-:-:S02]  /*b350*/  FADD.FTZ R2, -R0, R65 ;  /* 0x0000004100027221 */ /* 0x000fc40000010100 */
[----:B------:R-:W-:Y:S02]  /*b360*/  FFMA.FTZ R58, R200, UR35, R59 ;  /* 0x00000023c83a7c23 */ /* 0x000fe4000801003b */
[C---:B------:R-:W-:Y:S02]  /*b370*/  FMUL.FTZ R59, R81.reuse, -R30 ;  /* 0x8000001e513b7220 */ /* 0x040fe40000410000 */
[-C--:B------:R-:W-:Y:S02]  /*b380*/  FMUL.FTZ R81, R81, -R2.reuse ;  /* 0x8000000251517220 */ /* 0x080fe40000410000 */
[----:B------:R-:W-:Y:S02]  /*b390*/  FFMA.FTZ R70, R69, R29, R68 ;  /* 0x0000001d45467223 */ /* 0x000fe40000010044 */
[C---:B------:R-:W-:Y:S02]  /*b3a0*/  FFMA.FTZ R68, R82.reuse, R2, R59 ;  /* 0x0000000252447223 */ /* 0x040fe4000001003b */
[----:B------:R-:W-:-:S02]  /*b3b0*/  FFMA.FTZ R81, R82, R30, -R81 ;  /* 0x0000001e52517223 */ /* 0x000fc40000010851 */
[----:B------:R-:W-:Y:S02]  /*b3c0*/  FADD.FTZ R68, -R3, R68 ;  /* 0x0000004403447221 */ /* 0x000fe40000010100 */
[----:B------:R-:W-:Y:S02]  /*b3d0*/  FADD.FTZ R0, R4, R81 ;  /* 0x0000005104007221 */ /* 0x000fe40000010000 */
[C---:B------:R-:W-:Y:S02]  /*b3e0*/  FMUL.FTZ R3, R83.reuse, -R68 ;  /* 0x8000004453037220 */ /* 0x040fe40000410000 */
[-C--:B------:R-:W-:Y:S02]  /*b3f0*/  FMUL.FTZ R83, R83, -R0.reuse ;  /* 0x8000000053537220 */ /* 0x080fe40000410000 */
[C---:B------:R-:W-:Y:S02]  /*b400*/  FFMA.FTZ R59, R84.reuse, R0, -R3 ;  /* 0x00000000543b7223 */ /* 0x040fe40000010803 */
[----:B------:R-:W-:-:S02]  /*b410*/  FFMA.FTZ R4, R84, R68, R83 ;  /* 0x0000004454047223 */ /* 0x000fc40000010053 */
[----:B------:R-:W-:Y:S02]  /*b420*/  FADD.FTZ R10, R10, R59 ;  /* 0x0000003b0a0a7221 */ /* 0x000fe40000010000 */
[----:B------:R-:W-:Y:S02]  /*b430*/  FADD.FTZ R4, -R9, R4 ;  /* 0x0000000409047221 */ /* 0x000fe40000010100 */
[----:B------:R-:W-:Y:S02]  /*b440*/  FFMA.FTZ R70, R74, R23, R70 ;  /* 0x000000174a467223 */ /* 0x000fe40000010046 */
[C---:B------:R-:W-:Y:S02]  /*b450*/  FMUL.FTZ R9, R85.reuse, -R4 ;  /* 0x8000000455097220 */ /* 0x040fe40000410000 */
[----:B------:R-:W-:Y:S02]  /*b460*/  FMUL.FTZ R85, R85, -R10 ;  /* 0x8000000a55557220 */ /* 0x000fe40000410000 */
[----:B------:R-:W-:-:S02]  /*b470*/  FFMA.FTZ R23, R209, UR35, R72 ;  /* 0x00000023d1177c23 */ /* 0x000fc40008010048 */
[----:B------:R-:W-:Y:S02]  /*b480*/  FFMA.FTZ R65, -R74, R24, R67 ;  /* 0x000000184a417223 */ /* 0x000fe40000010143 */
[----:B------:R-:W-:Y:S02]  /*b490*/  FADD.FTZ R72, R128, R128 ;  /* 0x0000008080487221 */ /* 0x000fe40000010000 */
[C---:B------:R-:W-:Y:S02]  /*b4a0*/  FFMA.FTZ R9, R86.reuse, R10, -R9 ;  /* 0x0000000a56097223 */ /* 0x040fe40000010809 */
[----:B------:R-:W-:Y:S02]  /*b4b0*/  FFMA.FTZ R86, R86, R4, R85 ;  /* 0x0000000456567223 */ /* 0x000fe40000010055 */
[----:B------:R-:W-:Y:S02]  /*b4c0*/  FFMA.FTZ R67, -R72, R22, R65 ;  /* 0x0000001648437223 */ /* 0x000fe40000010141 */
[----:B------:R-:W-:-:S02]  /*b4d0*/  FADD.FTZ R22, -R11, R86 ;  /* 0x000000560b167221 */ /* 0x000fc40000010100 */
[----:B------:R-:W-:Y:S02]  /*b4e0*/  FMUL.FTZ R24, R193, UR35 ;  /* 0x00000023c1187c20 */ /* 0x000fe40008410000 */
[----:B------:R-:W-:Y:S02]  /*b4f0*/  FADD.FTZ R12, R12, R9 ;  /* 0x000000090c0c7221 */ /* 0x000fe40000010000 */
[----:B------:R-:W-:Y:S02]  /*b500*/  FMUL.FTZ R9, R87, -R22 ;  /* 0x8000001657097220 */ /* 0x000fe40000410000 */
[----:B------:R-:W-:Y:S02]  /*b510*/  FFMA.FTZ R3, R209, UR34, -R24 ;  /* 0x00000022d1037c23 */ /* 0x000fe40008010818 */
[----:B------:R-:W-:Y:S02]  /*b520*/  FMUL.FTZ R87, R87, -R12 ;  /* 0x8000000c57577220 */ /* 0x000fe40000410000 */
[----:B------:R-:W-:-:S02]  /*b530*/  FFMA.FTZ R70, R72, R21, R70 ;  /* 0x0000001548467223 */ /* 0x000fc40000010046 */
[----:B------:R-:W-:Y:S02]  /*b540*/  FADD.FTZ R24, R126, R126 ;  /* 0x0000007e7e187221 */ /* 0x000fe40000010000 */
[C---:B------:R-:W-:Y:S02]  /*b550*/  FFMA.FTZ R9, R88.reuse, R12, -R9 ;  /* 0x0000000c58097223 */ /* 0x040fe40000010809 */
[----:B------:R-:W-:Y:S02]  /*b560*/  FFMA.FTZ R88, R88, R22, R87 ;  /* 0x0000001658587223 */ /* 0x000fe40000010057 */
[----:B------:R-:W-:Y:S02]  /*b570*/  FFMA.FTZ R70, R24, R15, R70 ;  /* 0x0000000f18467223 */ /* 0x000fe40000010046 */
[C---:B------:R-:W-:Y:S02]  /*b580*/  FMUL.FTZ R11, R191.reuse, UR35 ;  /* 0x00000023bf0b7c20 */ /* 0x040fe40008410000 */
[----:B------:R-:W-:-:S02]  /*b590*/  FMUL.FTZ R15, R191, UR34 ;  /* 0x00000022bf0f7c20 */ /* 0x000fc40008410000 */
[----:B------:R-:W-:Y:S02]  /*b5a0*/  FFMA.FTZ R67, -R24, R16, R67 ;  /* 0x0000001018437223 */ /* 0x000fe40000010143 */
[----:B------:R-:W-:Y:S02]  /*b5b0*/  FADD.FTZ R16, -R17, R88 ;  /* 0x0000005811107221 */ /* 0x000fe40000010100 */
[----:B------:R-:W-:Y:S02]  /*b5c0*/  FADD.FTZ R18, R18, R9 ;  /* 0x0000000912127221 */ /* 0x000fe40000010000 */
[C---:B------:R-:W-:Y:S02]  /*b5d0*/  FFMA.FTZ R11, R210.reuse, UR34, -R11 ;  /* 0x00000022d20b7c23 */ /* 0x040fe4000801080b */
[----:B------:R-:W-:Y:S02]  /*b5e0*/  FFMA.FTZ R65, R210, UR35, R15 ;  /* 0x00000023d2417c23 */ /* 0x000fe4000801000f */
[----:B------:R-:W-:-:S02]  /*b5f0*/  FMUL.FTZ R9, R89, -R16 ;  /* 0x8000001059097220 */ /* 0x000fc40000410000 */
[C---:B------:R-:W-:Y:S02]  /*b600*/  FMUL.FTZ R3, R74.reuse, R3 ;  /* 0x000000034a037220 */ /* 0x040fe40000410000 */
[----:B------:R-:W-:Y:S02]  /*b610*/  FFMA.FTZ R23, -R74, R23, -RZ ;  /* 0x000000174a177223 */ /* 0x000fe400000109ff */
[----:B------:R-:W-:Y:S02]  /*b620*/  FMUL.FTZ R89, R89, -R18 ;  /* 0x8000001259597220 */ /* 0x000fe40000410000 */
[----:B------:R-:W-:Y:S02]  /*b630*/  FADD.FTZ R74, R124, R124 ;  /* 0x0000007c7c4a7221 */ /* 0x000fe40000010000 */
[C---:B------:R-:W-:Y:S02]  /*b640*/  FMUL.FTZ R15, R24.reuse, R11 ;  /* 0x0000000b180f7220 */ /* 0x040fe40000410000 */
[----:B------:R-:W-:-:S02]  /*b650*/  FFMA.FTZ R65, -R24, R65, -RZ ;  /* 0x0000004118417223 */ /* 0x000fc400000109ff */
[----:B------:R-:W-:Y:S02]  /*b660*/  FMUL.FTZ R24, R190, UR35 ;  /* 0x00000023be187c20 */ /* 0x000fe40008410000 */
[C---:B------:R-:W-:Y:S02]  /*b670*/  FFMA.FTZ R9, R90.reuse, R18, -R9 ;  /* 0x000000125a097223 */ /* 0x040fe40000010809 */
[----:B------:R-:W-:Y:S02]  /*b680*/  FFMA.FTZ R90, R90, R16, R89 ;  /* 0x000000105a5a7223 */ /* 0x000fe40000010059 */
[----:B------:R-:W-:Y:S02]  /*b690*/  FFMA.FTZ R70, R74, R13, R70 ;  /* 0x0000000d4a467223 */ /* 0x000fe40000010046 */
[----:B------:R-:W-:Y:S02]  /*b6a0*/  FFMA.FTZ R13, R211, UR34, -R24 ;  /* 0x00000022d30d7c23 */ /* 0x000fe40008010818 */
[----:B------:R-:W-:-:S02]  /*b6b0*/  FADD.FTZ R24, R120, R120 ;  /* 0x0000007878187221 */ /* 0x000fc40000010000 */
[----:B------:R-:W-:Y:S02]  /*b6c0*/  FFMA.FTZ R11, -R74, R14, R67 ;  /* 0x0000000e4a0b7223 */ /* 0x000fe40000010143 */
[----:B------:R-:W-:Y:S02]  /*b6d0*/  FADD.FTZ R14, -R19, R90 ;  /* 0x0000005a130e7221 */ /* 0x000fe40000010100 */
[----:B------:R-:W-:Y:S02]  /*b6e0*/  FADD.FTZ R20, R20, R9 ;  /* 0x0000000914147221 */ /* 0x000fe40000010000 */
[----:B------:R-:W-:Y:S02]  /*b6f0*/  FMUL.FTZ R29, R199, UR35 ;  /* 0x00000023c71d7c20 */ /* 0x000fe40008410000 */
[----:B------:R-:W-:Y:S02]  /*b700*/  FFMA.FTZ R70, R24, R7, R70 ;  /* 0x0000000718467223 */ /* 0x000fe40000010046 */
[----:B------:R-:W-:-:S02]  /*b710*/  FMUL.FTZ R7, R91, -R14 ;  /* 0x8000000e5b077220 */ /* 0x000fc40000410000 */
[-C--:B------:R-:W-:Y:S02]  /*b720*/  FMUL.FTZ R91, R91, -R20.reuse ;  /* 0x800000145b5b7220 */ /* 0x080fe40000410000 */
[----:B------:R-:W-:Y:S02]  /*b730*/  FFMA.FTZ R29, R200, UR34, -R29 ;  /* 0x00000022c81d7c23 */ /* 0x000fe4000801081d */
[C---:B------:R-:W-:Y:S02]  /*b740*/  FMUL.FTZ R9, R189.reuse, UR35 ;  /* 0x00000023bd097c20 */ /* 0x040fe40008410000 */
[C---:B------:R-:W-:Y:S02]  /*b750*/  FFMA.FTZ R7, R96.reuse, R20, -R7 ;  /* 0x0000001460077223 */ /* 0x040fe40000010807 */
[----:B------:R-:W-:Y:S02]  /*b760*/  FFMA.FTZ R96, R96, R14, R91 ;  /* 0x0000000e60607223 */ /* 0x000fe4000001005b */
[----:B------:R-:W-:-:S02]  /*b770*/  FMUL.FTZ R19, R189, UR34 ;  /* 0x00000022bd137c20 */ /* 0x000fc40008410000 */
[C---:B------:R-:W-:Y:S02]  /*b780*/  FMUL.FTZ R29, R69.reuse, R29 ;  /* 0x0000001d451d7220 */ /* 0x040fe40000410000 */
[----:B------:R-:W-:Y:S02]  /*b790*/  FFMA.FTZ R58, -R69, R58, -RZ ;  /* 0x0000003a453a7223 */ /* 0x000fe400000109ff */
[C---:B------:R-:W-:Y:S02]  /*b7a0*/  FMUL.FTZ R21, R208.reuse, UR35 ;  /* 0x00000023d0157c20 */ /* 0x040fe40008410000 */
[----:B------:R-:W-:Y:S02]  /*b7b0*/  FMUL.FTZ R59, R208, UR34 ;  /* 0x00000022d03b7c20 */ /* 0x000fe40008410000 */
[----:B------:R-:W-:Y:S02]  /*b7c0*/  FFMA.FTZ R9, R212, UR34, -R9 ;  /* 0x00000022d4097c23 */ /* 0x000fe40008010809 */
[----:B------:R-:W-:-:S02]  /*b7d0*/  FADD.FTZ R69, R118, R118 ;  /* 0x0000007676457221 */ /* 0x000fc40000010000 */
[----:B------:R-:W-:Y:S02]  /*b7e0*/  FFMA.FTZ R11, -R24, R8, R11 ;  /* 0x00000008180b7223 */ /* 0x000fe4000001010b */
[----:B------:R-:W-:Y:S02]  /*b7f0*/  FADD.FTZ R8, -R25, R96 ;  /* 0x0000006019087221 */ /* 0x000fe40000010100 */
[----:B------:R-:W-:Y:S02]  /*b800*/  FFMA.FTZ R67, R212, UR35, R19 ;  /* 0x00000023d4437c23 */ /* 0x000fe40008010013 */
[C---:B------:R-:W-:Y:S02]  /*b810*/  FFMA.FTZ R21, R192.reuse, UR34, -R21 ;  /* 0x00000022c0157c23 */ /* 0x040fe40008010815 */
[----:B------:R-:W-:Y:S02]  /*b820*/  FFMA.FTZ R59, R192, UR35, R59 ;  /* 0x00000023c03b7c23 */ /* 0x000fe4000801003b */
[----:B------:R-:W-:-:S02]  /*b830*/  FMUL.FTZ R19, R24, R9 ;  /* 0x0000000918137220 */ /* 0x000fc40000410000 */
[----:B------:R-:W-:Y:S02]  /*b840*/  FFMA.FTZ R9, R69, R5, R70 ;  /* 0x0000000545097223 */ /* 0x000fe40000010046 */
[----:B------:R-:W-:Y:S02]  /*b850*/  FADD.FTZ R26, R26, R7 ;  /* 0x000000071a1a7221 */ /* 0x000fe40000010000 */
[----:B------:R-:W-:Y:S02]  /*b860*/  FMUL.FTZ R5, R97, -R8 ;  /* 0x8000000861057220 */ /* 0x000fe40000410000 */
[----:B------:R-:W-:Y:S02]  /*b870*/  FFMA.FTZ R67, -R24, R67, -RZ ;  /* 0x0000004318437223 */ /* 0x000fe400000109ff */
[C---:B------:R-:W-:Y:S02]  /*b880*/  FMUL.FTZ R21, R72.reuse, R21 ;  /* 0x0000001548157220 */ /* 0x040fe40000410000 */
[----:B------:R-:W-:-:S02]  /*b890*/  FFMA.FTZ R59, -R72, R59, -RZ ;  /* 0x0000003b483b7223 */ /* 0x000fc400000109ff */
[----:B------:R-:W-:Y:S02]  /*b8a0*/  FMUL.FTZ R24, R188, UR35 ;  /* 0x00000023bc187c20 */ /* 0x000fe40008410000 */
[----:B------:R-:W-:Y:S02]  /*b8b0*/  FMUL.FTZ R72, R190, UR34 ;  /* 0x00000022be487c20 */ /* 0x000fe40008410000 */
[----:B------:R-:W-:Y:S02]  /*b8c0*/  FMUL.FTZ R70, R188, UR34 ;  /* 0x00000022bc467c20 */ /* 0x000fe40008410000 */
[-C--:B------:R-:W-:Y:S02]  /*b8d0*/  FFMA.FTZ R7, R98, R26.reuse, -R5 ;  /* 0x0000001a62077223 */ /* 0x080fe40000010805 */
[----:B------:R-:W-:Y:S02]  /*b8e0*/  FMUL.FTZ R97, R97, -R26 ;  /* 0x8000001a61617220 */ /* 0x000fe40000410000 */
[----:B------:R-:W-:-:S02]  /*b8f0*/  FFMA.FTZ R24, R213, UR34, -R24 ;  /* 0x00000022d5187c23 */ /* 0x000fc40008010818 */
[----:B------:R-:W-:Y:S01]  /*b900*/  FFMA.FTZ R17, R211, UR35, R72 ;  /* 0x00000023d3117c23 */ /* 0x000fe20008010048 */
[----:B------:R-:W-:Y:S01]  /*b910*/  SHF.L.U32 R72, R148, 0x5, RZ ;  /* 0x0000000594487819 */ /* 0x000fe200000006ff */
[----:B------:R-:W-:Y:S02]  /*b920*/  FFMA.FTZ R70, R213, UR35, R70 ;  /* 0x00000023d5467c23 */ /* 0x000fe40008010046 */
[----:B------:R-:W-:Y:S02]  /*b930*/  FADD.FTZ R28, R28, R7 ;  /* 0x000000071c1c7221 */ /* 0x000fe40000010000 */
[----:B------:R-:W-:Y:S02]  /*b940*/  FMUL.FTZ R7, R187, UR35 ;  /* 0x00000023bb077c20 */ /* 0x000fe40008410000 */
[----:B------:R-:W-:Y:S02]  /*b950*/  FFMA.FTZ R98, R98, R8, R97 ;  /* 0x0000000862627223 */ /* 0x000fe40000010061 */
[----:B------:R-:W-:-:S02]  /*b960*/  FMUL.FTZ R25, R69, R24 ;  /* 0x0000001845197220 */ /* 0x000fc40000410000 */
[C---:B------:R-:W-:Y:S02]  /*b970*/  FFMA.FTZ R5, -R69.reuse, R70, -RZ ;  /* 0x0000004645057223 */ /* 0x040fe400000109ff */
[----:B------:R-:W-:Y:S01]  /*b980*/  FFMA.FTZ R24, -R69, R6, R11 ;  /* 0x0000000645187223 */ /* 0x000fe2000001010b */
[----:B------:R-:W-:Y:S01]  /*b990*/  IADD3 R69, R72, 0x3, RZ ;  /* 0x0000000348457810 */ /* 0x000fe20007ffe0ff */
[----:B------:R-:W-:Y:S01]  /*b9a0*/  FMUL.FTZ R13, R74, R13 ;  /* 0x0000000d4a0d7220 */ /* 0x000fe20000410000 */
[----:B------:R-:W-:Y:S01]  /*b9b0*/  IADD3 R11, R72, 0x1, RZ ;  /* 0x00000001480b7810 */ /* 0x000fe20007ffe0ff */
[----:B------:R-:W-:Y:S01]  /*b9c0*/  FFMA.FTZ R17, -R74, R17, -RZ ;  /* 0x000000114a117223 */ /* 0x000fe200000109ff */
[-C--:B------:R-:W-:Y:S01]  /*b9d0*/  LEA.HI.SX32 R70, R69, R72.reuse, 0x1b ;  /* 0x0000004845467211 */ /* 0x080fe200078fdaff */
[----:B------:R-:W-:Y:S01]  /*b9e0*/  FMUL.FTZ R66, R150, R187 ;  /* 0x000000bb96427220 */ /* 0x000fe20000410000 */
[----:B------:R-:W-:Y:S01]  /*b9f0*/  LEA.HI.SX32 R11, R11, R72, 0x1b ;  /* 0x000000480b0b7211 */ /* 0x000fe200078fdaff */
[----:B------:R-:W-:-:S02]  /*ba00*/  FADD.FTZ R74, R116, R116 ;  /* 0x00000074744a7221 */ /* 0x000fc40000010000 */
[----:B------:R-:W-:Y:S02]  /*ba10*/  FFMA.FTZ R7, R214, UR34, -R7 ;  /* 0x00000022d6077c23 */ /* 0x000fe40008010807 */
[-C--:B------:R-:W-:Y:S02]  /*ba20*/  FMUL.FTZ R150, R150, R214.reuse ;  /* 0x000000d696967220 */ /* 0x080fe40000410000 */
[----:B------:R-:W-:Y:S01]  /*ba30*/  FADD.FTZ R6, -R27, R98 ;  /* 0x000000621b067221 */ /* 0x000fe20000010100 */
[----:B------:R-:W-:Y:S01]  /*ba40*/  IADD3 R27, R72, 0x2, RZ ;  /* 0x00000002481b7810 */ /* 0x000fe20007ffe0ff */
[----:B------:R-:W-:Y:S02]  /*ba50*/  FFMA.FTZ R66, R149, R214, -R66 ;  /* 0x000000d695427223 */ /* 0x000fe40000010842 */
[----:B------:R-:W-:Y:S01]  /*ba60*/  FMUL.FTZ R69, R74, R7 ;  /* 0x000000074a457220 */ /* 0x000fe20000410000 */
[-C--:B------:R-:W-:Y:S01]  /*ba70*/  LEA.HI.SX32 R71, R27, R72.reuse, 0x1b ;  /* 0x000000481b477211 */ /* 0x080fe200078fdaff */
[----:B------:R-:W-:Y:S01]  /*ba80*/  FFMA.FTZ R149, R149, R187, R150 ;  /* 0x000000bb95957223 */ /* 0x000fe20000010096 */
[----:B------:R-:W-:Y:S01]  /*ba90*/  LEA.HI.SX32 R72, R72, R72, 0x1b ;  /* 0x0000004848487211 */ /* 0x000fe200078fdaff */
[----:B------:R-:W-:-:S02]  /*baa0*/  FMUL.FTZ R7, R99, -R6 ;  /* 0x8000000663077220 */ /* 0x000fc40000410000 */
[-C--:B------:R-:W-:Y:S02]  /*bab0*/  FMUL.FTZ R99, R99, -R28.reuse ;  /* 0x8000001c63637220 */ /* 0x080fe40000410000 */
[----:B------:R-:W-:Y:S01]  /*bac0*/  FFMA.FTZ R149, -R74, R149, R24 ;  /* 0x000000954a957223 */ /* 0x000fe20000010118 */
[----:B------:R-:W-:Y:S01]  /*bad0*/  STS [R72.X4+0x2100], R55 ;  /* 0x0021003748007388 */ /* 0x000fe20000004800 */
[C---:B------:R-:W-:Y:S02]  /*bae0*/  FFMA.FTZ R7, R100.reuse, R28, -R7 ;  /* 0x0000001c64077223 */ /* 0x040fe40000010807 */
[----:B------:R-:W-:Y:S01]  /*baf0*/  FFMA.FTZ R24, R100, R6, R99 ;  /* 0x0000000664187223 */ /* 0x000fe20000010063 */
[----:B------:R0:W-:Y:S01]  /*bb00*/  STS [R11.X4+0x2104], R56 ;  /* 0x002104380b007388 */ /* 0x0001e20000004800 */
[----:B------:R-:W-:Y:S02]  /*bb10*/  FFMA.FTZ R66, R74, R66, R9 ;  /* 0x000000424a427223 */ /* 0x000fe40000010009 */
[----:B------:R-:W-:Y:S01]  /*bb20*/  FMUL.FTZ R9, R187, UR34 ;  /* 0x00000022bb097c20 */ /* 0x000fe20008410000 */
[----:B------:R-:W-:Y:S01]  /*bb30*/  STS [R71.X4+0x2108], R54 ;  /* 0x0021083647007388 */ /* 0x000fe20000004800 */
[----:B------:R-:W-:-:S02]  /*bb40*/  FADD.FTZ R34, R34, R7 ;  /* 0x0000000722227221 */ /* 0x000fc40000010000 */
[----:B------:R-:W-:Y:S01]  /*bb50*/  FADD.FTZ R24, -R33, R24 ;  /* 0x0000001821187221 */ /* 0x000fe20000010100 */
[----:B------:R1:W-:Y:S01]  /*bb60*/  STS [R70.X4+0x210c], R53 ;  /* 0x00210c3546007388 */ /* 0x0003e20000004800 */
[----:B------:R-:W-:Y:S02]  /*bb70*/  FFMA.FTZ R9, R214, UR35, R9 ;  /* 0x00000023d6097c23 */ /* 0x000fe40008010009 */
[C---:B------:R-:W-:Y:S01]  /*bb80*/  FMUL.FTZ R7, R101.reuse, -R34 ;  /* 0x8000002265077220 */ /* 0x040fe20000410000 */
[----:B------:R2:W-:Y:S01]  /*bb90*/  STS [R72.X4+0x2130], R32 ;  /* 0x0021302048007388 */ /* 0x0005e20000004800 */
[-C--:B------:R-:W-:Y:S02]  /*bba0*/  FMUL.FTZ R101, R101, -R24.reuse ;  /* 0x8000001865657220 */ /* 0x080fe40000410000 */
[----:B------:R-:W-:Y:S01]  /*bbb0*/  FFMA.FTZ R27, -R74, R9, -RZ ;  /* 0x000000094a1b7223 */ /* 0x000fe200000109ff */
[----:B------:R3:W-:Y:S01]  /*bbc0*/  STS [R72.X4+0x2140], R3 ;  /* 0x0021400348007388 */ /* 0x0007e20000004800 */
[C---:B0-----:R-:W-:Y:S01]  /*bbd0*/  FFMA.FTZ R56, R102.reuse, R24, R7 ;  /* 0x0000001866387223 */ /* 0x041fe20000010007 */
[----:B-1----:R-:W-:Y:S01]  /*bbe0*/  PRMT R53, RZ, 0x5410, R173 ;  /* 0x00005410ff357816 */ /* 0x002fe200000000ad */
[----:B------:R-:W-:Y:S01]  /*bbf0*/  FFMA.FTZ R9, R102, R34, -R101 ;  /* 0x0000002266097223 */ /* 0x000fe20000010865 */
[----:B------:R0:W-:Y:S01]  /*bc00*/  STS [R72.X4+0x2150], R15 ;  /* 0x0021500f48007388 */ /* 0x0001e20000004800 */
        /* <DEDUP_REMOVED lines=9> */
[----:B------:R-:W-:-:S02]  /*bca0*/  FADD.FTZ R42, R42, R7 ;  /* 0x000000072a2a7221 */ /* 0x000fc40000010000 */
[----:B------:R-:W-:Y:S01]  /*bcb0*/  FADD.FTZ R36, -R41, R36 ;  /* 0x0000002429247221 */ /* 0x000fe20000010100 */
[----:B------:R0:W-:Y:S01]  /*bcc0*/  STS [R72.X4+0x211c], R46 ;  /* 0x00211c2e48007388 */ /* 0x0001e20000004800 */
[C---:B------:R-:W-:Y:S02]  /*bcd0*/  FMUL.FTZ R7, R105.reuse, -R42 ;  /* 0x8000002a69077220 */ /* 0x040fe40000410000 */
[-C--:B------:R-:W-:Y:S01]  /*bce0*/  FMUL.FTZ R105, R105, -R36.reuse ;  /* 0x8000002469697220 */ /* 0x080fe20000410000 */
[----:B------:R0:W-:Y:S01]  /*bcf0*/  STS [R72.X4+0x2124], R40 ;  /* 0x0021242848007388 */ /* 0x0001e20000004800 */
[C---:B--2---:R-:W-:Y:S02]  /*bd00*/  FFMA.FTZ R32, R106.reuse, R36, R7 ;  /* 0x000000246a207223 */ /* 0x044fe40000010007 */
[----:B------:R-:W-:Y:S01]  /*bd10*/  FFMA.FTZ R11, R106, R42, -R105 ;  /* 0x0000002a6a0b7223 */ /* 0x000fe20000010869 */
[----:B------:R2:W-:Y:S01]  /*bd20*/  STS [R72.X4+0x212c], R38 ;  /* 0x00212c2648007388 */ /* 0x0005e20000004800 */
[----:B------:R-:W-:-:S02]  /*bd30*/  FADD.FTZ R43, -R43, R32 ;  /* 0x000000202b2b7221 */ /* 0x000fc40000010100 */
[----:B------:R-:W-:Y:S01]  /*bd40*/  FADD.FTZ R11, R44, R11 ;  /* 0x0000000b2c0b7221 */ /* 0x000fe20000010000 */
[----:B------:R-:W-:Y:S01]  /*bd50*/  STS [R72.X4+0x2148], R21 ;  /* 0x0021481548007388 */ /* 0x000fe20000004800 */
[C---:B---3--:R-:W-:Y:S02]  /*bd60*/  FMUL.FTZ R3, R107.reuse, -R43 ;  /* 0x8000002b6b037220 */ /* 0x048fe40000410000 */
[-C--:B------:R-:W-:Y:S01]  /*bd70*/  FMUL.FTZ R107, R107, -R11.reuse ;  /* 0x8000000b6b6b7220 */ /* 0x080fe20000410000 */
[----:B------:R-:W-:Y:S01]  /*bd80*/  STS [R72.X4+0x2160], R19 ;  /* 0x0021601348007388 */ /* 0x000fe20000004800 */
[C---:B------:R-:W-:Y:S02]  /*bd90*/  FFMA.FTZ R3, R108.reuse, R11, -R3 ;  /* 0x0000000b6c037223 */ /* 0x040fe40000010803 */
[----:B------:R-:W-:Y:S01]  /*bda0*/  FFMA.FTZ R70, R108, R43, R107 ;  /* 0x0000002b6c467223 */ /* 0x000fe2000001006b */
[----:B------:R-:W-:Y:S01]  /*bdb0*/  STS [R72.X4+0x2138], R29 ;  /* 0x0021381d48007388 */ /* 0x000fe20000004800 */
[----:B------:R-:W-:-:S02]  /*bdc0*/  FADD.FTZ R50, R50, R3 ;  /* 0x0000000332327221 */ /* 0x000fc40000010000 */
[----:B------:R-:W-:Y:S01]  /*bdd0*/  FADD.FTZ R70, -R49, R70 ;  /* 0x0000004631467221 */ /* 0x000fe20000010100 */
[----:B------:R-:W-:Y:S01]  /*bde0*/  STS [R72.X4+0x2168], R25 ;  /* 0x0021681948007388 */ /* 0x000fe20000004800 */
[----:B0-----:R-:W-:Y:S02]  /*bdf0*/  FMUL.FTZ R15, R216, UR35 ;  /* 0x00000023d80f7c20 */ /* 0x001fe40008410000 */
[C---:B------:R-:W-:Y:S01]  /*be00*/  FMUL.FTZ R3, R109.reuse, -R70 ;  /* 0x800000466d037220 */ /* 0x040fe20000410000 */
[----:B------:R-:W-:Y:S01]  /*be10*/  STS [R72.X4+0x2144], R23 ;  /* 0x0021441748007388 */ /* 0x000fe20000004800 */
[-C--:B------:R-:W-:Y:S02]  /*be20*/  FMUL.FTZ R109, R109, -R50.reuse ;  /* 0x800000326d6d7220 */ /* 0x080fe40000410000 */
[C---:B------:R-:W-:Y:S01]  /*be30*/  FFMA.FTZ R3, R110.reuse, R50, -R3 ;  /* 0x000000326e037223 */ /* 0x040fe20000010803 */
[----:B------:R-:W-:Y:S01]  /*be40*/  STS [R72.X4+0x2174], R27 ;  /* 0x0021741b48007388 */ /* 0x000fe20000004800 */
[----:B------:R-:W-:-:S02]  /*be50*/  FFMA.FTZ R110, R110, R70, R109 ;  /* 0x000000466e6e7223 */ /* 0x000fc4000001006d */
[----:B------:R-:W-:Y:S01]  /*be60*/  FADD.FTZ R7, R114, R114 ;  /* 0x0000007272077221 */ /* 0x000fe20000010000 */
[----:B------:R-:W-:Y:S01]  /*be70*/  STS [R72.X4+0x2118], R45 ;  /* 0x0021182d48007388 */ /* 0x000fe20000004800 */
[----:B------:R-:W-:Y:S02]  /*be80*/  FFMA.FTZ R32, R186, UR34, -R15 ;  /* 0x00000022ba207c23 */ /* 0x000fe4000801080f */
[----:B-1----:R-:W-:Y:S01]  /*be90*/  FADD.FTZ R13, R52, R3 ;  /* 0x00000003340d7221 */ /* 0x002fe20000010000 */
[----:B------:R-:W-:Y:S01]  /*bea0*/  STS [R72.X4+0x2114], R48 ;  /* 0x0021143048007388 */ /* 0x000fe20000004800 */
[----:B------:R-:W-:Y:S02]  /*beb0*/  FADD.FTZ R3, -R51, R110 ;  /* 0x0000006e33037221 */ /* 0x000fe40000010100 */
[----:B------:R-:W-:Y:S01]  /*bec0*/  FMUL.FTZ R15, R7, R32 ;  /* 0x00000020070f7220 */ /* 0x000fe20000410000 */
[----:B------:R-:W-:Y:S01]  /*bed0*/  PRMT R32, RZ, 0x5410, R218 ;  /* 0x00005410ff207816 */ /* 0x000fe200000000da */
[----:B----4-:R-:W-:Y:S01]  /*bee0*/  FMUL.FTZ R17, R216, UR34 ;  /* 0x00000022d8117c20 */ /* 0x010fe20008410000 */
[----:B------:R-:W-:Y:S01]  /*bef0*/  STS [R72.X4+0x213c], R58 ;  /* 0x00213c3a48007388 */ /* 0x000fe20000004800 */
[----:B-----5:R-:W-:-:S02]  /*bf00*/  FMUL.FTZ R5, R3, R136 ;  /* 0x0000008803057220 */ /* 0x020fc40000410000 */
[----:B------:R-:W-:Y:S01]  /*bf10*/  FFMA.FTZ R44, R186, UR35, R17 ;  /* 0x00000023ba2c7c23 */ /* 0x000fe20008010011 */
[----:B------:R0:W-:Y:S01]  /*bf20*/  STS [R72.X4+0x2178], R15 ;  /* 0x0021780f48007388 */ /* 0x0001e20000004800 */
[-C--:B------:R-:W-:Y:S02]  /*bf30*/  FFMA.FTZ R207, R32, -R136.reuse, R207 ;  /* 0x8000008820cf7223 */ /* 0x080fe400000100cf */
[----:B------:R-:W-:Y:S01]  /*bf40*/  FMUL.FTZ R46, R70, R135 ;  /* 0x00000087462e7220 */ /* 0x000fe20000410000 */
[----:B------:R-:W-:Y:S01]  /*bf50*/  STS [R72.X4+0x2120], R39 ;  /* 0x0021202748007388 */ /* 0x000fe20000004800 */
[----:B------:R-:W-:Y:S02]  /*bf60*/  FMUL.FTZ R17, R13, R136 ;  /* 0x000000880d117220 */ /* 0x000fe40000410000 */
[----:B------:R-:W-:Y:S01]  /*bf70*/  FMUL.FTZ R40, R122, R5 ;  /* 0x000000057a287220 */ /* 0x000fe20000410000 */
[----:B------:R-:W-:Y:S01]  /*bf80*/  STS [R72.X4+0x2128], R37 ;  /* 0x0021282548007388 */ /* 0x000fe20000004800 */
[----:B--2---:R-:W-:Y:S01]  /*bf90*/  FMUL.FTZ R38, R50, R135 ;  /* 0x0000008732267220 */ /* 0x004fe20000410000 */
[----:B0-----:R-:W-:Y:S01]  /*bfa0*/  PRMT R15, RZ, 0x5410, R217 ;  /* 0x00005410ff0f7816 */ /* 0x001fe200000000d9 */
[----:B------:R-:W-:Y:S01]  /*bfb0*/  FMUL.FTZ R21, R123, R46 ;  /* 0x0000002e7b157220 */ /* 0x000fe20000410000 */
[----:B------:R-:W-:Y:S01]  /*bfc0*/  STS [R72.X4+0x2110], R47 ;  /* 0x0021102f48007388 */ /* 0x000fe20000004800 */
[----:B------:R-:W-:-:S02]  /*bfd0*/  FFMA.FTZ R40, R207, R17, R40 ;  /* 0x00000011cf287223 */ /* 0x000fc40000010028 */
[----:B------:R-:W-:Y:S01]  /*bfe0*/  FFMA.FTZ R19, R15, -R135, R206 ;  /* 0x800000870f137223 */ /* 0x000fe200000100ce */
[----:B------:R-:W-:Y:S01]  /*bff0*/  STS [R72.X4+0x2134], R57 ;  /* 0x0021343948007388 */ /* 0x000fe20000004800 */
[----:B------:R-:W-:Y:S02]  /*c000*/  FFMA.FTZ R29, -R7, R44, -RZ ;  /* 0x0000002c071d7223 */ /* 0x000fe400000109ff */
[----:B------:R-:W-:Y:S01]  /*c010*/  FFMA.FTZ R21, R19, R38, R21 ;  /* 0x0000002613157223 */ /* 0x000fe20000010015 */
[----:B------:R-:W-:Y:S01]  /*c020*/  STS [R72.X4+0x214c], R59 ;  /* 0x00214c3b48007388 */ /* 0x000fe20000004800 */
[----:B------:R-:W-:Y:S02]  /*c030*/  FADD.FTZ R40, RZ, R40 ;  /* 0x00000028ff287221 */ /* 0x000fe40000010000 */
[----:B------:R-:W-:Y:S01]  /*c040*/  FMUL.FTZ R25, R64, UR41 ;  /* 0x0000002940197c20 */ /* 0x000fe20008410000 */
[----:B------:R0:W-:Y:S01]  /*c050*/  STS [R72.X4+0x217c], R29 ;  /* 0x00217c1d48007388 */ /* 0x0001e20000004800 */
[----:B------:R-:W-:-:S02]  /*c060*/  FMUL.FTZ R44, R122, R17 ;  /* 0x000000117a2c7220 */ /* 0x000fc40000410000 */
[----:B------:R-:W-:Y:S01]  /*c070*/  FADD.FTZ R21, R40, R21 ;  /* 0x0000001528157221 */ /* 0x000fe20000010000 */
[----:B------:R-:W-:Y:S01]  /*c080*/  PRMT R40, RZ, 0x5410, R215 ;  /* 0x00005410ff287816 */ /* 0x000fe200000000d7 */
[----:B------:R-:W-:Y:S01]  /*c090*/  FMUL.FTZ R23, R123, R38 ;  /* 0x000000267b177220 */ /* 0x000fe20000410000 */
[----:B------:R-:W-:Y:S01]  /*c0a0*/  STS [R72.X4+0x2154], R65 ;  /* 0x0021544148007388 */ /* 0x000fe20000004800 */
[C---:B------:R-:W-:Y:S02]  /*c0b0*/  FMUL.FTZ R27, R156.reuse, UR41 ;  /* 0x000000299c1b7c20 */ /* 0x040fe40008410000 */
[----:B------:R-:W-:Y:S01]  /*c0c0*/  FFMA.FTZ R44, R207, R5, -R44 ;  /* 0x00000005cf2c7223 */ /* 0x000fe2000001082c */
[----:B------:R-:W-:Y:S01]  /*c0d0*/  STS [R72.X4+0x2164], R67 ;  /* 0x0021644348007388 */ /* 0x000fe20000004800 */
[----:B0-----:R-:W-:Y:S02]  /*c0e0*/  FFMA.FTZ R29, R156, UR40, -R25 ;  /* 0x000000289c1d7c23 */ /* 0x001fe40008010819 */
[-C--:B------:R-:W-:Y:S01]  /*c0f0*/  FMUL.FTZ R25, R11, R134.reuse ;  /* 0x000000860b197220 */ /* 0x080fe20000410000 */
[----:B------:R0:W-:Y:S01]  /*c100*/  STS [R72.X4+0x2170], R69 ;  /* 0x0021704548007388 */ /* 0x0001e20000004800 */
[----:B------:R-:W-:-:S02]  /*c110*/  FMUL.FTZ R5, R43, R134 ;  /* 0x000000862b057220 */ /* 0x000fc40000410000 */
[----:B------:R-:W-:Y:S02]  /*c120*/  FFMA.FTZ R23, R19, R46, -R23 ;  /* 0x0000002e13177223 */ /* 0x000fe40000010817 */
[----:B------:R-:W-:Y:S02]  /*c130*/  FFMA.FTZ R49, R53, -R111, R186 ;  /* 0x8000006f35317223 */ /* 0x000fe400000100ba */
[----:B------:R-:W-:Y:S02]  /*c140*/  FFMA.FTZ R52, R64, UR40, R27 ;  /* 0x0000002840347c23 */ /* 0x000fe4000801001b */
[----:B------:R-:W-:Y:S02]  /*c150*/  FMUL.FTZ R33, R216, R29 ;  /* 0x0000001dd8217220 */ /* 0x000fe40000410000 */
[----:B------:R-:W-:Y:S02]  /*c160*/  FFMA.FTZ R46, R40, -R134, R205 ;  /* 0x80000086282e7223 */ /* 0x000fe400000100cd */
[----:B------:R-:W-:-:S02]  /*c170*/  FMUL.FTZ R29, R194, R25 ;  /* 0x00000019c21d7220 */ /* 0x000fc40000410000 */
[----:B------:R-:W-:Y:S02]  /*c180*/  FADD.FTZ R44, RZ, R44 ;  /* 0x0000002cff2c7221 */ /* 0x000fe40000010000 */
[-C--:B------:R-:W-:Y:S02]  /*c190*/  FMUL.FTZ R27, R194, R5.reuse ;  /* 0x00000005c21b7220 */ /* 0x080fe40000410000 */
[----:B------:R-:W-:Y:S02]  /*c1a0*/  FFMA.FTZ R45, R49, R52, R33 ;  /* 0x00000034312d7223 */ /* 0x000fe40000010021 */
[----:B------:R-:W-:Y:S02]  /*c1b0*/  FFMA.FTZ R52, R46, R5, -R29 ;  /* 0x000000052e347223 */ /* 0x000fe4000001081d */
[----:B------:R-:W-:Y:S01]  /*c1c0*/  FADD.FTZ R5, R44, R23 ;  /* 0x000000172c057221 */ /* 0x000fe20000010000 */
[----:B------:R-:W-:Y:S01]  /*c1d0*/  PRMT R23, RZ, 0x5410, R185 ;  /* 0x00005410ff177816 */ /* 0x000fe200000000b9 */
[----:B------:R-:W-:Y:S01]  /*c1e0*/  FFMA.FTZ R48, R46, R25, R27 ;  /* 0x000000192e307223 */ /* 0x000fe2000001001b */
[----:B------:R-:W-:Y:S01]  /*c1f0*/  PRMT R44, RZ, 0x5410, R184 ;  /* 0x00005410ff2c7816 */ /* 0x000fe200000000b8 */
[----:B------:R-:W-:-:S02]  /*c200*/  FMUL.FTZ R56, R36, R133 ;  /* 0x0000008524387220 */ /* 0x000fc40000410000 */
[----:B------:R-:W-:Y:S02]  /*c210*/  FADD.FTZ R21, R21, R48 ;  /* 0x0000003015157221 */ /* 0x000fe40000010000 */
[-C--:B------:R-:W-:Y:S02]  /*c220*/  FFMA.FTZ R27, R23, -R133.reuse, R204 ;  /* 0x80000085171b7223 */ /* 0x080fe400000100cc */
[----:B------:R-:W-:Y:S02]  /*c230*/  FMUL.FTZ R48, R42, R133 ;  /* 0x000000852a307220 */ /* 0x000fe40000410000 */
[----:B------:R-:W-:Y:S02]  /*c240*/  FMUL.FTZ R29, R195, R56 ;  /* 0x00000038c31d7220 */ /* 0x000fe40000410000 */
[----:B------:R-:W-:Y:S02]  /*c250*/  FMUL.FTZ R33, R9, R132 ;  /* 0x0000008409217220 */ /* 0x000fe40000410000 */
[----:B------:R-:W-:-:S02]  /*c260*/  FFMA.FTZ R58, R27, R48, R29 ;  /* 0x000000301b3a7223 */ /* 0x000fc4000001001d */
[-C--:B------:R-:W-:Y:S02]  /*c270*/  FFMA.FTZ R54, R44, -R132.reuse, R203 ;  /* 0x800000842c367223 */ /* 0x080fe400000100cb */
[----:B------:R-:W-:Y:S02]  /*c280*/  FMUL.FTZ R39, R35, R132 ;  /* 0x0000008423277220 */ /* 0x000fe40000410000 */
[----:B------:R-:W-:Y:S02]  /*c290*/  FMUL.FTZ R29, R196, R33 ;  /* 0x00000021c41d7220 */ /* 0x000fe40000410000 */
[----:B------:R-:W-:Y:S02]  /*c2a0*/  FMUL.FTZ R37, R195, R48 ;  /* 0x00000030c3257220 */ /* 0x000fe40000410000 */
[----:B------:R-:W-:Y:S01]  /*c2b0*/  FFMA.FTZ R60, R54, R39, -R29 ;  /* 0x00000027363c7223 */ /* 0x000fe2000001081d */
[----:B------:R-:W-:Y:S01]  /*c2c0*/  PRMT R29, RZ, 0x5410, R183 ;  /* 0x00005410ff1d7816 */ /* 0x000fe200000000b7 */
[----:B------:R-:W-:-:S02]  /*c2d0*/  FADD.FTZ R5, R5, R52 ;  /* 0x0000003405057221 */ /* 0x000fc40000010000 */
[----:B------:R-:W-:Y:S02]  /*c2e0*/  FMUL.FTZ R39, R196, R39 ;  /* 0x00000027c4277220 */ /* 0x000fe40000410000 */
[----:B------:R-:W-:Y:S02]  /*c2f0*/  FMUL.FTZ R52, R34, R131 ;  /* 0x0000008322347220 */ /* 0x000fe40000410000 */
[----:B------:R-:W-:Y:S02]  /*c300*/  FADD.FTZ R21, R21, R58 ;  /* 0x0000003a15157221 */ /* 0x000fe40000010000 */
[----:B------:R-:W-:Y:S02]  /*c310*/  FFMA.FTZ R56, R27, R56, -R37 ;  /* 0x000000381b387223 */ /* 0x000fe40000010825 */
[----:B------:R-:W-:Y:S02]  /*c320*/  FFMA.FTZ R58, R54, R33, R39 ;  /* 0x00000021363a7223 */ /* 0x000fe40000010027 */
[----:B------:R-:W-:-:S02]  /*c330*/  FFMA.FTZ R37, R29, -R131, R202 ;  /* 0x800000831d257223 */ /* 0x000fc400000100ca */
[----:B------:R-:W-:Y:S02]  /*c340*/  FMUL.FTZ R62, R24, R131 ;  /* 0x00000083183e7220 */ /* 0x000fe40000410000 */
[----:B------:R-:W-:Y:S02]  /*c350*/  FMUL.FTZ R39, R197, R52 ;  /* 0x00000034c5277220 */ /* 0x000fe40000410000 */
[----:B------:R-:W-:Y:S01]  /*c360*/  FADD.FTZ R5, R5, R56 ;  /* 0x0000003805057221 */ /* 0x000fe20000010000 */
[----:B------:R-:W-:Y:S01]  /*c370*/  PRMT R56, RZ, 0x5410, R182 ;  /* 0x00005410ff387816 */ /* 0x000fe200000000b6 */
[-C--:B0-----:R-:W-:Y:S02]  /*c380*/  FFMA.FTZ R72, R37, R62.reuse, -R39 ;  /* 0x0000003e25487223 */ /* 0x081fe40000010827 */
[----:B------:R-:W-:Y:S02]  /*c390*/  FMUL.FTZ R62, R197, R62 ;  /* 0x0000003ec53e7220 */ /* 0x000fe40000410000 */
[----:B------:R-:W-:-:S02]  /*c3a0*/  FMUL.FTZ R39, R6, R129 ;  /* 0x0000008106277220 */ /* 0x000fc40000410000 */
[----:B------:R-:W-:Y:S02]  /*c3b0*/  FADD.FTZ R21, R21, R58 ;  /* 0x0000003a15157221 */ /* 0x000fe40000010000 */
[-C--:B------:R-:W-:Y:S02]  /*c3c0*/  FFMA.FTZ R58, R56, -R129.reuse, R201 ;  /* 0x80000081383a7223 */ /* 0x080fe400000100c9 */
[----:B------:R-:W-:Y:S02]  /*c3d0*/  FMUL.FTZ R47, R28, R129 ;  /* 0x000000811c2f7220 */ /* 0x000fe40000410000 */
[----:B------:R-:W-:Y:S02]  /*c3e0*/  FFMA.FTZ R62, R37, R52, R62 ;  /* 0x00000034253e7223 */ /* 0x000fe4000001003e */
[----:B------:R-:W-:Y:S02]  /*c3f0*/  FMUL.FTZ R41, R198, R39 ;  /* 0x00000027c6297220 */ /* 0x000fe40000410000 */
[----:B------:R-:W-:-:S02]  /*c400*/  FADD.FTZ R5, R5, R60 ;  /* 0x0000003c05057221 */ /* 0x000fc40000010000 */
[----:B------:R-:W-:Y:S02]  /*c410*/  FADD.FTZ R21, R21, R62 ;  /* 0x0000003e15157221 */ /* 0x000fe40000010000 */
[----:B------:R-:W-:Y:S01]  /*c420*/  FFMA.FTZ R60, R58, R47, R41 ;  /* 0x0000002f3a3c7223 */ /* 0x000fe20000010029 */
[----:B------:R-:W-:Y:S01]  /*c430*/  PRMT R41, RZ, 0x5410, R181 ;  /* 0x00005410ff297816 */ /* 0x000fe200000000b5 */
[----:B------:R-:W-:Y:S02]  /*c440*/  FFMA.FTZ R45, R53, R64, R45 ;  /* 0x00000040352d7223 */ /* 0x000fe4000001002d */
[----:B------:R-:W-:Y:S02]  /*c450*/  FADD.FTZ R21, R21, R60 ;  /* 0x0000003c15157221 */ /* 0x000fe40000010000 */
[----:B------:R-:W-:Y:S02]  /*c460*/  FMUL.FTZ R60, R153, UR41 ;  /* 0x00000029993c7c20 */ /* 0x000fe40008410000 */
[----:B------:R-:W-:-:S02]  /*c470*/  FADD.FTZ R5, R5, R72 ;  /* 0x0000004805057221 */ /* 0x000fc40000010000 */
[----:B------:R-:W-:Y:S02]  /*c480*/  FMUL.FTZ R53, R8, R127 ;  /* 0x0000007f08357220 */ /* 0x000fe40000410000 */
[----:B------:R-:W-:Y:S02]  /*c490*/  FMUL.FTZ R51, R198, R47 ;  /* 0x0000002fc6337220 */ /* 0x000fe40000410000 */
[----:B------:R-:W-:Y:S02]  /*c4a0*/  FFMA.FTZ R72, R31, UR40, -R60 ;  /* 0x000000281f487c23 */ /* 0x000fe4000801083c */
[-C--:B------:R-:W-:Y:S02]  /*c4b0*/  FMUL.FTZ R60, R26, R127.reuse ;  /* 0x0000007f1a3c7220 */ /* 0x080fe40000410000 */
[----:B------:R-:W-:Y:S02]  /*c4c0*/  FFMA.FTZ R200, R41, -R127, R200 ;  /* 0x8000007f29c87223 */ /* 0x000fe400000100c8 */
[----:B------:R-:W-:-:S02]  /*c4d0*/  FMUL.FTZ R55, R199, R53 ;  /* 0x00000035c7377220 */ /* 0x000fc40000410000 */
[----:B------:R-:W-:Y:S01]  /*c4e0*/  FFMA.FTZ R62, R58, R39, -R51 ;  /* 0x000000273a3e7223 */ /* 0x000fe20000010833 */
[----:B------:R-:W-:Y:S01]  /*c4f0*/  PRMT R39, RZ, 0x5410, R174 ;  /* 0x00005410ff277816 */ /* 0x000fe200000000ae */
[----:B------:R-:W-:Y:S02]  /*c500*/  FMUL.FTZ R57, R199, R60 ;  /* 0x0000003cc7397220 */ /* 0x000fe40000410000 */
[----:B------:R-:W-:Y:S02]  /*c510*/  FMUL.FTZ R63, R187, R72 ;  /* 0x00000048bb3f7220 */ /* 0x000fe40000410000 */
[C---:B------:R-:W-:Y:S02]  /*c520*/  FFMA.FTZ R72, R200.reuse, R60, R55 ;  /* 0x0000003cc8487223 */ /* 0x040fe40000010037 */
[----:B------:R-:W-:Y:S02]  /*c530*/  FMUL.FTZ R51, R153, R112 ;  /* 0x0000007099337220 */ /* 0x000fe40000410000 */
[----:B------:R-:W-:Y:S01]  /*c540*/  FADD.FTZ R5, R5, R62 ;  /* 0x0000003e05057221 */ /* 0x000fe20000010000 */
[----:B------:R-:W-:Y:S01]  /*c550*/  PRMT R62, RZ, 0x5410, R180 ;  /* 0x00005410ff3e7816 */ /* 0x000fe200000000b4 */
[----:B------:R-:W-:-:S02]  /*c560*/  FFMA.FTZ R78, R200, R53, -R57 ;  /* 0x00000035c84e7223 */ /* 0x000fc40000010839 */
[----:B------:R-:W-:Y:S02]  /*c570*/  FMUL.FTZ R53, R14, R125 ;  /* 0x0000007d0e357220 */ /* 0x000fe40000410000 */
[-C--:B------:R-:W-:Y:S02]  /*c580*/  FMUL.FTZ R59, R31, R112.reuse ;  /* 0x000000701f3b7220 */ /* 0x080fe40000410000 */
[----:B------:R-:W-:Y:S02]  /*c590*/  FADD.FTZ R21, R21, R72 ;  /* 0x0000004815157221 */ /* 0x000fe40000010000 */
[----:B------:R-:W-:Y:S02]  /*c5a0*/  FFMA.FTZ R74, R39, -R112, R214 ;  /* 0x80000070274a7223 */ /* 0x000fe400000100d6 */
[----:B------:R-:W-:Y:S02]  /*c5b0*/  FMUL.FTZ R61, R187, R51 ;  /* 0x00000033bb3d7220 */ /* 0x000fe40000410000 */
[----:B------:R-:W-:-:S02]  /*c5c0*/  FMUL.FTZ R72, R31, UR41 ;  /* 0x000000291f487c20 */ /* 0x000fc40008410000 */
[-C--:B------:R-:W-:Y:S02]  /*c5d0*/  FMUL.FTZ R31, R20, R125.reuse ;  /* 0x0000007d141f7220 */ /* 0x080fe40000410000 */
[----:B------:R-:W-:Y:S02]  /*c5e0*/  FFMA.FTZ R76, R62, -R125, R209 ;  /* 0x8000007d3e4c7223 */ /* 0x000fe400000100d1 */
[----:B------:R-:W-:Y:S02]  /*c5f0*/  FMUL.FTZ R55, R193, R53 ;  /* 0x00000035c1377220 */ /* 0x000fe40000410000 */
[-C--:B------:R-:W-:Y:S02]  /*c600*/  FMUL.FTZ R83, R187, R59.reuse ;  /* 0x0000003bbb537220 */ /* 0x080fe40000410000 */
[----:B------:R-:W-:Y:S02]  /*c610*/  FFMA.FTZ R59, R74, R59, -R61 ;  /* 0x0000003b4a3b7223 */ /* 0x000fe4000001083d */
[----:B------:R-:W-:-:S02]  /*c620*/  FFMA.FTZ R61, R153, UR40, R72 ;  /* 0x00000028993d7c23 */ /* 0x000fc40008010048 */
[-C--:B------:R-:W-:Y:S02]  /*c630*/  FMUL.FTZ R57, R193, R31.reuse ;  /* 0x0000001fc1397220 */ /* 0x080fe40000410000 */
[----:B------:R-:W-:Y:S02]  /*c640*/  FFMA.FTZ R72, R76, R31, R55 ;  /* 0x0000001f4c487223 */ /* 0x000fe40000010037 */
[----:B------:R-:W-:Y:S02]  /*c650*/  FMUL.FTZ R55, R30, UR41 ;  /* 0x000000291e377c20 */ /* 0x000fe40008410000 */
[----:B------:R-:W-:Y:S02]  /*c660*/  FFMA.FTZ R83, R74, R51, R83 ;  /* 0x000000334a537223 */ /* 0x000fe40000010053 */
[----:B------:R-:W-:Y:S01]  /*c670*/  FFMA.FTZ R80, R76, R53, -R57 ;  /* 0x000000354c507223 */ /* 0x000fe20000010839 */
[----:B------:R-:W-:Y:S01]  /*c680*/  PRMT R53, RZ, 0x5410, R179 ;  /* 0x00005410ff357816 */ /* 0x000fe200000000b3 */
[----:B------:R-:W-:-:S02]  /*c690*/  FFMA.FTZ R74, R74, R61, R63 ;  /* 0x0000003d4a4a7223 */ /* 0x000fc4000001003f */
[-C--:B------:R-:W-:Y:S02]  /*c6a0*/  FMUL.FTZ R61, R16, R121.reuse ;  /* 0x00000079103d7220 */ /* 0x080fe40000410000 */
[----:B------:R-:W-:Y:S02]  /*c6b0*/  FFMA.FTZ R65, R2, UR40, -R55 ;  /* 0x0000002802417c23 */ /* 0x000fe40008010837 */
[-C--:B------:R-:W-:Y:S02]  /*c6c0*/  FMUL.FTZ R55, R18, R121.reuse ;  /* 0x0000007912377220 */ /* 0x080fe40000410000 */
[----:B------:R-:W-:Y:S01]  /*c6d0*/  FADD.FTZ R21, R21, R72 ;  /* 0x0000004815157221 */ /* 0x000fe20000010000 */
[----:B------:R-:W-:Y:S01]  /*c6e0*/  PRMT R72, RZ, 0x5410, R175 ;  /* 0x00005410ff487816 */ /* 0x000fe200000000af */
[----:B------:R-:W-:Y:S02]  /*c6f0*/  FFMA.FTZ R192, R53, -R121, R192 ;  /* 0x8000007935c07223 */ /* 0x000fe400000100c0 */
[----:B------:R-:W-:-:S02]  /*c700*/  FMUL.FTZ R63, R208, R61 ;  /* 0x0000003dd03f7220 */ /* 0x000fc40000410000 */
[----:B------:R-:W-:Y:S02]  /*c710*/  FMUL.FTZ R79, R188, R65 ;  /* 0x00000041bc4f7220 */ /* 0x000fe40000410000 */
[----:B------:R-:W-:Y:S02]  /*c720*/  FMUL.FTZ R57, R30, R113 ;  /* 0x000000711e397220 */ /* 0x000fe40000410000 */
[-C--:B------:R-:W-:Y:S02]  /*c730*/  FMUL.FTZ R65, R208, R55.reuse ;  /* 0x00000037d0417220 */ /* 0x080fe40000410000 */
[----:B------:R-:W-:Y:S02]  /*c740*/  FADD.FTZ R5, R5, R78 ;  /* 0x0000004e05057221 */ /* 0x000fe40000010000 */
[----:B------:R-:W-:Y:S01]  /*c750*/  FFMA.FTZ R78, R192, R55, R63 ;  /* 0x00000037c04e7223 */ /* 0x000fe2000001003f */
[----:B------:R-:W-:Y:S01]  /*c760*/  PRMT R63, RZ, 0x5410, R178 ;  /* 0x00005410ff3f7816 */ /* 0x000fe200000000b2 */
[----:B------:R-:W-:-:S02]  /*c770*/  FFMA.FTZ R82, R72, -R113, R213 ;  /* 0x8000007148527223 */ /* 0x000fc400000100d5 */
[----:B------:R-:W-:Y:S02]  /*c780*/  FMUL.FTZ R67, R2, R113 ;  /* 0x0000007102437220 */ /* 0x000fe40000410000 */
[----:B------:R-:W-:Y:S02]  /*c790*/  FMUL.FTZ R69, R188, R57 ;  /* 0x00000039bc457220 */ /* 0x000fe40000410000 */
[----:B------:R-:W-:Y:S01]  /*c7a0*/  FFMA.FTZ R84, R192, R61, -R65 ;  /* 0x0000003dc0547223 */ /* 0x000fe20000010841 */
[----:B------:R-:W-:Y:S01]  /*c7b0*/  PRMT R61, RZ, 0x5410, R176 ;  /* 0x00005410ff3d7816 */ /* 0x000fe200000000b0 */
[----:B------:R-:W-:Y:S02]  /*c7c0*/  FMUL.FTZ R65, R12, R119 ;  /* 0x000000770c417220 */ /* 0x000fe40000410000 */
[-C--:B------:R-:W-:Y:S02]  /*c7d0*/  FFMA.FTZ R94, R82, R67.reuse, -R69 ;  /* 0x00000043525e7223 */ /* 0x080fe40000010845 */
[----:B------:R-:W-:Y:S01]  /*c7e0*/  FADD.FTZ R21, R21, R78 ;  /* 0x0000004e15157221 */ /* 0x000fe20000010000 */
[----:B------:R-:W-:Y:S01]  /*c7f0*/  PRMT R78, RZ, 0x5410, R177 ;  /* 0x00005410ff4e7816 */ /* 0x000fe200000000b1 */
[----:B------:R-:W-:-:S02]  /*c800*/  FMUL.FTZ R188, R188, R67 ;  /* 0x00000043bcbc7220 */ /* 0x000fc40000410000 */
[-C--:B------:R-:W-:Y:S02]  /*c810*/  FFMA.FTZ R210, R63, -R119.reuse, R210 ;  /* 0x800000773fd27223 */ /* 0x080fe400000100d2 */
[----:B------:R-:W-:Y:S02]  /*c820*/  FMUL.FTZ R69, R22, R119 ;  /* 0x0000007716457220 */ /* 0x000fe40000410000 */
[----:B------:R-:W-:Y:S02]  /*c830*/  FMUL.FTZ R71, R191, R65 ;  /* 0x00000041bf477220 */ /* 0x000fe40000410000 */
[----:B------:R-:W-:Y:S02]  /*c840*/  FMUL.FTZ R67, R10, R117 ;  /* 0x000000750a437220 */ /* 0x000fe40000410000 */
[----:B------:R-:W-:Y:S02]  /*c850*/  FADD.FTZ R5, R5, R80 ;  /* 0x0000005005057221 */ /* 0x000fe40000010000 */
[----:B------:R-:W-:-:S02]  /*c860*/  FFMA.FTZ R88, R210, R69, -R71 ;  /* 0x00000045d2587223 */ /* 0x000fc40000010847 */
[-C--:B------:R-:W-:Y:S02]  /*c870*/  FFMA.FTZ R80, R78, -R117.reuse, R211 ;  /* 0x800000754e507223 */ /* 0x080fe400000100d3 */
[----:B------:R-:W-:Y:S02]  /*c880*/  FMUL.FTZ R73, R4, R117 ;  /* 0x0000007504497220 */ /* 0x000fe40000410000 */
[----:B------:R-:W-:Y:S02]  /*c890*/  FMUL.FTZ R75, R190, R67 ;  /* 0x00000043be4b7220 */ /* 0x000fe40000410000 */
[----:B------:R-:W-:Y:S02]  /*c8a0*/  FMUL.FTZ R71, R191, R69 ;  /* 0x00000045bf477220 */ /* 0x000fe40000410000 */
[----:B------:R-:W-:Y:S02]  /*c8b0*/  FMUL.FTZ R69, R0, R115 ;  /* 0x0000007300457220 */ /* 0x000fe40000410000 */
[----:B------:R-:W-:-:S02]  /*c8c0*/  FFMA.FTZ R90, R80, R73, -R75 ;  /* 0x00000049505a7223 */ /* 0x000fc4000001084b */
[----:B------:R-:W-:Y:S02]  /*c8d0*/  FFMA.FTZ R86, R210, R65, R71 ;  /* 0x00000041d2567223 */ /* 0x000fe40000010047 */
[-C--:B------:R-:W-:Y:S02]  /*c8e0*/  FFMA.FTZ R212, R61, -R115.reuse, R212 ;  /* 0x800000733dd47223 */ /* 0x080fe400000100d4 */
[----:B------:R-:W-:Y:S02]  /*c8f0*/  FMUL.FTZ R77, R68, R115 ;  /* 0x00000073444d7220 */ /* 0x000fe40000410000 */
[----:B------:R-:W-:Y:S02]  /*c900*/  FMUL.FTZ R73, R190, R73 ;  /* 0x00000049be497220 */ /* 0x000fe40000410000 */
[----:B------:R-:W-:Y:S02]  /*c910*/  FMUL.FTZ R71, R189, R69 ;  /* 0x00000045bd477220 */ /* 0x000fe40000410000 */
[----:B------:R-:W-:-:S02]  /*c920*/  FADD.FTZ R5, R5, R84 ;  /* 0x0000005405057221 */ /* 0x000fc40000010000 */
[----:B------:R-:W-:Y:S02]  /*c930*/  FADD.FTZ R21, R21, R86 ;  /* 0x0000005615157221 */ /* 0x000fe40000010000 */
[----:B------:R-:W-:Y:S02]  /*c940*/  FFMA.FTZ R84, R80, R67, R73 ;  /* 0x0000004350547223 */ /* 0x000fe40000010049 */
[-C--:B------:R-:W-:Y:S02]  /*c950*/  FFMA.FTZ R86, R212, R77.reuse, -R71 ;  /* 0x0000004dd4567223 */ /* 0x080fe40000010847 */
[----:B------:R-:W-:Y:S02]  /*c960*/  FMUL.FTZ R77, R189, R77 ;  /* 0x0000004dbd4d7220 */ /* 0x000fe40000410000 */
[----:B------:R-:W-:Y:S02]  /*c970*/  FADD.FTZ R5, R5, R88 ;  /* 0x0000005805057221 */ /* 0x000fe40000010000 */
[----:B------:R-:W-:-:S02]  /*c980*/  FADD.FTZ R21, R21, R84 ;  /* 0x0000005415157221 */ /* 0x000fc40000010000 */
[----:B------:R-:W-:Y:S02]  /*c990*/  FFMA.FTZ R84, R212, R69, R77 ;  /* 0x00000045d4547223 */ /* 0x000fe4000001004d */
[----:B------:R-:W-:Y:S02]  /*c9a0*/  FADD.FTZ R5, R5, R90 ;  /* 0x0000005a05057221 */ /* 0x000fe40000010000 */
[----:B------:R-:W-:Y:S01]  /*c9b0*/  FADD.FTZ R84, R21, R84 ;  /* 0x0000005415547221 */ /* 0x000fe20000010000 */
[----:B------:R-:W-:Y:S01]  /*c9c0*/  MOV R21, UR20 ;  /* 0x0000001400157c02 */ /* 0x000fe20008000f00 */
[----:B------:R-:W-:Y:S02]  /*c9d0*/  FFMA.FTZ R73, R82, R57, R188 ;  /* 0x0000003952497223 */ /* 0x000fe400000100bc */
[----:B------:R-:W-:Y:S01]  /*c9e0*/  FMUL.FTZ R71, R2, UR41 ;  /* 0x0000002902477c20 */ /* 0x000fe20008410000 */
[----:B------:R-:W-:Y:S01]  /*c9f0*/  LEA R90, R21, -R148, 0x1 ;  /* 0x80000094155a7211 */ /* 0x000fe200078e08ff */
[----:B------:R-:W-:-:S02]  /*ca00*/  FADD.FTZ R5, R5, R86 ;  /* 0x0000005605057221 */ /* 0x000fc40000010000 */
[----:B------:R-:W-:Y:S01]  /*ca10*/  FADD.FTZ R2, R84, R73 ;  /* 0x0000004954027221 */ /* 0x000fe20000010000 */
[----:B------:R-:W-:Y:S01]  /*ca20*/  ISETP.GE.AND P0, PT, R90, 0x1, PT ;  /* 0x000000015a00780c */ /* 0x000fe20003f06270 */
[----:B------:R-:W-:Y:S02]  /*ca30*/  FFMA.FTZ R71, R30, UR40, R71 ;  /* 0x000000281e477c23 */ /* 0x000fe40008010047 */
[----:B------:R-:W-:Y:S02]  /*ca40*/  FADD.FTZ R84, R5, R94 ;  /* 0x0000005e05547221 */ /* 0x000fe40000010000 */
[----:B------:R-:W-:Y:S02]  /*ca50*/  FMUL.FTZ R5, R0, UR41 ;  /* 0x0000002900057c20 */ /* 0x000fe40008410000 */
[----:B------:R-:W-:Y:S02]  /*ca60*/  FFMA.FTZ R71, R82, R71, R79 ;  /* 0x0000004752477223 */ /* 0x000fe4000001004f */
[----:B------:R-:W-:-:S02]  /*ca70*/  FFMA.FTZ R82, R68, UR40, -R5 ;  /* 0x0000002844527c23 */ /* 0x000fc40008010805 */
[----:B------:R-:W-:Y:S02]  /*ca80*/  FMUL.FTZ R5, R12, UR41 ;  /* 0x000000290c057c20 */ /* 0x000fe40008410000 */
[----:B------:R-:W-:Y:S02]  /*ca90*/  FMUL.FTZ R75, R68, UR41 ;  /* 0x00000029444b7c20 */ /* 0x000fe40008410000 */
[----:B------:R-:W-:Y:S02]  /*caa0*/  FMUL.FTZ R81, R18, UR41 ;  /* 0x0000002912517c20 */ /* 0x000fe40008410000 */
[----:B------:R-:W-:Y:S02]  /*cab0*/  FFMA.FTZ R68, R22, UR40, -R5 ;  /* 0x0000002816447c23 */ /* 0x000fe40008010805 */
[----:B------:R-:W-:Y:S02]  /*cac0*/  FMUL.FTZ R85, R20, UR41 ;  /* 0x0000002914557c20 */ /* 0x000fe40008410000 */
[----:B------:R-:W-:-:S02]  /*cad0*/  FMUL.FTZ R5, R26, UR41 ;  /* 0x000000291a057c20 */ /* 0x000fc40008410000 */
[C---:B------:R-:W-:Y:S02]  /*cae0*/  FFMA.FTZ R81, R16.reuse, UR40, -R81 ;  /* 0x0000002810517c23 */ /* 0x040fe40008010851 */
[----:B------:R-:W-:Y:S02]  /*caf0*/  FMUL.FTZ R91, R16, UR41 ;  /* 0x00000029105b7c20 */ /* 0x000fe40008410000 */
[C---:B------:R-:W-:Y:S02]  /*cb00*/  FFMA.FTZ R16, R14.reuse, UR40, -R85 ;  /* 0x000000280e107c23 */ /* 0x040fe40008010855 */
[----:B------:R-:W-:Y:S02]  /*cb10*/  FMUL.FTZ R87, R14, UR41 ;  /* 0x000000290e577c20 */ /* 0x000fe40008410000 */
[----:B------:R-:W-:Y:S02]  /*cb20*/  FFMA.FTZ R14, R8, UR40, -R5 ;  /* 0x00000028080e7c23 */ /* 0x000fe40008010805 */
[----:B------:R-:W-:-:S02]  /*cb30*/  FADD.FTZ R83, R2, R83 ;  /* 0x0000005302537221 */ /* 0x000fc40000010000 */
[----:B------:R-:W-:Y:S02]  /*cb40*/  FMUL.FTZ R5, R34, UR41 ;  /* 0x0000002922057c20 */ /* 0x000fe40008410000 */
[----:B------:R-:W-:Y:S02]  /*cb50*/  FMUL.FTZ R2, R9, UR41 ;  /* 0x0000002909027c20 */ /* 0x000fe40008410000 */
[----:B------:R-:W-:Y:S02]  /*cb60*/  FMUL.FTZ R89, R8, UR41 ;  /* 0x0000002908597c20 */ /* 0x000fe40008410000 */
[C---:B------:R-:W-:Y:S02]  /*cb70*/  FFMA.FTZ R8, R24.reuse, UR40, -R5 ;  /* 0x0000002818087c23 */ /* 0x040fe40008010805 */
[----:B------:R-:W-:Y:S02]  /*cb80*/  FMUL.FTZ R97, R24, UR41 ;  /* 0x0000002918617c20 */ /* 0x000fe40008410000 */
[----:B------:R-:W-:-:S02]  /*cb90*/  FFMA.FTZ R95, R35, UR40, -R2 ;  /* 0x00000028235f7c23 */ /* 0x000fc40008010802 */
[----:B------:R-:W-:Y:S02]  /*cba0*/  FMUL.FTZ R5, R42, UR41 ;  /* 0x000000292a057c20 */ /* 0x000fe40008410000 */
[----:B------:R-:W-:Y:S02]  /*cbb0*/  FMUL.FTZ R2, R35, UR41 ;  /* 0x0000002923027c20 */ /* 0x000fe40008410000 */
[----:B------:R-:W-:Y:S02]  /*cbc0*/  FMUL.FTZ R79, R22, UR41 ;  /* 0x00000029164f7c20 */ /* 0x000fe40008410000 */
[----:B------:R-:W-:Y:S02]  /*cbd0*/  FFMA.FTZ R22, R34, UR40, R97 ;  /* 0x0000002822167c23 */ /* 0x000fe40008010061 */
[----:B------:R-:W-:Y:S02]  /*cbe0*/  FFMA.FTZ R24, R36, UR40, -R5 ;  /* 0x0000002824187c23 */ /* 0x000fe40008010805 */
[----:B------:R-:W-:-:S02]  /*cbf0*/  FMUL.FTZ R99, R6, UR41 ;  /* 0x0000002906637c20 */ /* 0x000fc40008410000 */
[----:B------:R-:W-:Y:S02]  /*cc00*/  FFMA.FTZ R97, R9, UR40, R2 ;  /* 0x0000002809617c23 */ /* 0x000fe40008010002 */
[----:B------:R-:W-:Y:S02]  /*cc10*/  FMUL.FTZ R5, R50, UR41 ;  /* 0x0000002932057c20 */ /* 0x000fe40008410000 */
[----:B------:R-:W-:Y:S02]  /*cc20*/  FMUL.FTZ R73, R10, UR41 ;  /* 0x000000290a497c20 */ /* 0x000fe40008410000 */
[----:B------:R-:W-:Y:S02]  /*cc30*/  FMUL.FTZ R2, R11, UR41 ;  /* 0x000000290b027c20 */ /* 0x000fe40008410000 */
[----:B------:R-:W-:Y:S02]  /*cc40*/  FMUL.FTZ R101, R36, UR41 ;  /* 0x0000002924657c20 */ /* 0x000fe40008410000 */
[----:B------:R-:W-:-:S02]  /*cc50*/  FFMA.FTZ R35, R28, UR40, R99 ;  /* 0x000000281c237c23 */ /* 0x000fc40008010063 */
[----:B------:R-:W-:Y:S02]  /*cc60*/  FFMA.FTZ R36, R70, UR40, -R5 ;  /* 0x0000002846247c23 */ /* 0x000fe40008010805 */
[C---:B------:R-:W-:Y:S02]  /*cc70*/  FFMA.FTZ R73, R4.reuse, UR40, -R73 ;  /* 0x0000002804497c23 */ /* 0x040fe40008010849 */
[----:B------:R-:W-:Y:S02]  /*cc80*/  FMUL.FTZ R77, R4, UR41 ;  /* 0x00000029044d7c20 */ /* 0x000fe40008410000 */
[----:B------:R-:W-:Y:S02]  /*cc90*/  FFMA.FTZ R85, R18, UR40, R91 ;  /* 0x0000002812557c23 */ /* 0x000fe4000801005b */
[----:B------:R-:W-:Y:S02]  /*cca0*/  FFMA.FTZ R99, R43, UR40, -R2 ;  /* 0x000000282b637c23 */ /* 0x000fe40008010802 */
[----:B------:R-:W-:-:S02]  /*ccb0*/  FMUL.FTZ R5, R70, UR41 ;  /* 0x0000002946057c20 */ /* 0x000fc40008410000 */
[----:B------:R-:W-:Y:S02]  /*ccc0*/  FMUL.FTZ R91, R28, UR41 ;  /* 0x000000291c5b7c20 */ /* 0x000fe40008410000 */
[----:B------:R-:W-:Y:S02]  /*ccd0*/  FMUL.FTZ R2, R13, UR41 ;  /* 0x000000290d027c20 */ /* 0x000fe40008410000 */
[----:B------:R-:W-:Y:S02]  /*cce0*/  FMUL.FTZ R4, R43, UR41 ;  /* 0x000000292b047c20 */ /* 0x000fe40008410000 */
[----:B------:R-:W-:Y:S02]  /*ccf0*/  FMUL.FTZ R70, R3, UR41 ;  /* 0x0000002903467c20 */ /* 0x000fe40008410000 */
[----:B------:R-:W-:Y:S02]  /*cd00*/  FFMA.FTZ R88, R42, UR40, R101 ;  /* 0x000000282a587c23 */ /* 0x000fe40008010065 */
[----:B------:R-:W-:-:S02]  /*cd10*/  FFMA.FTZ R75, R0, UR40, R75 ;  /* 0x00000028004b7c23 */ /* 0x000fc4000801004b */
[----:B------:R-:W-:Y:S02]  /*cd20*/  FFMA.FTZ R77, R10, UR40, R77 ;  /* 0x000000280a4d7c23 */ /* 0x000fe4000801004d */
[----:B------:R-:W-:Y:S02]  /*cd30*/  FFMA.FTZ R79, R12, UR40, R79 ;  /* 0x000000280c4f7c23 */ /* 0x000fe4000801004f */
[----:B------:R-:W-:Y:S02]  /*cd40*/  FFMA.FTZ R87, R20, UR40, R87 ;  /* 0x0000002814577c23 */ /* 0x000fe40008010057 */
[----:B------:R-:W-:Y:S02]  /*cd50*/  FFMA.FTZ R89, R26, UR40, R89 ;  /* 0x000000281a597c23 */ /* 0x000fe40008010059 */
[----:B------:R-:W-:Y:S02]  /*cd60*/  FFMA.FTZ R91, R6, UR40, -R91 ;  /* 0x00000028065b7c23 */ /* 0x000fe4000801085b */
[----:B------:R-:W-:-:S02]  /*cd70*/  FFMA.FTZ R43, R3, UR40, -R2 ;  /* 0x00000028032b7c23 */ /* 0x000fc40008010802 */
[----:B------:R-:W-:Y:S02]  /*cd80*/  FFMA.FTZ R101, R11, UR40, R4 ;  /* 0x000000280b657c23 */ /* 0x000fe40008010004 */
[----:B------:R-:W-:Y:S02]  /*cd90*/  FFMA.FTZ R86, R50, UR40, R5 ;  /* 0x0000002832567c23 */ /* 0x000fe40008010005 */
        /* <DEDUP_REMOVED lines=35> */
.L_x_654:
[----:B------:R-:W-:Y:S05]  /*cfd0*/  BSYNC B0 ;  /* 0x0000000000007941 */ /* 0x000fea0003800000 */
.L_x_653:
[----:B------:R-:W-:Y:S01]  /*cfe0*/  ULDC.64 UR20, c[0x0][0x2b8] ;  /* 0x0000ae0000147ab9 */ /* 0x000fe20000000a00 */
[C---:B------:R-:W-:Y:S01]  /*cff0*/  FMUL.FTZ R3, R152.reuse, R216 ;  /* 0x000000d898037220 */ /* 0x040fe20000410000 */
[----:B------:R-:W-:Y:S01]  /*d000*/  USHF.R.U32.HI UR34, URZ, 0x1, UR21 ;  /* 0x000000013f227899 */ /* 0x000fe20008011615 */
[-C--:B------:R-:W-:Y:S01]  /*d010*/  FMUL.FTZ R152, R152, R186.reuse ;  /* 0x000000ba98987220 */ /* 0x080fe20000410000 */
[----:B------:R-:W-:Y:S01]  /*d020*/  USHF.R.U64 UR20, UR20, 0x1, UR21 ;  /* 0x0000000114147899 */ /* 0x000fe20008001215 */
[C---:B------:R-:W-:Y:S01]  /*d030*/  FFMA.FTZ R186, R151.reuse, R186, -R3 ;  /* 0x000000ba97ba7223 */ /* 0x040fe20000010803 */
[----:B------:R-:W-:Y:S01]  /*d040*/  UIMAD UR39, UR34, UR33, URZ ;  /* 0x00000021222772a4 */ /* 0x000fe2000f8e023f */
[-C--:B------:R-:W-:Y:S01]  /*d050*/  FMUL.FTZ R156, R156, R111.reuse ;  /* 0x0000006f9c9c7220 */ /* 0x080fe20000410000 */
[----:B------:R-:W-:Y:S01]  /*d060*/  UIMAD.WIDE.U32 UR34, UR20, UR33, URZ ;  /* 0x00000021142272a5 */ /* 0x000fe2000f8e003f */
[----:B------:R-:W-:Y:S01]  /*d070*/  FMUL.FTZ R64, R64, R111 ;  /* 0x0000006f40407220 */ /* 0x000fe20000410000 */
[----:B------:R-:W-:Y:S01]  /*d080*/  UIMAD UR39, UR36, UR20, UR39 ;  /* 0x00000014242772a4 */ /* 0x000fe2000f8e0227 */
[----:B------:R-:W-:Y:S01]  /*d090*/  FFMA.FTZ R152, R151, R216, R152 ;  /* 0x000000d897987223 */ /* 0x000fe20000010098 */
[----:B------:R-:W-:Y:S01]  /*d0a0*/  ULDC UR40, c[0x0][0x174] ;  /* 0x00005d0000287ab9 */ /* 0x000fe20000000800 */
[C---:B0-----:R-:W-:Y:S01]  /*d0b0*/  FMUL.FTZ R4, R216.reuse, R156 ;  /* 0x0000009cd8047220 */ /* 0x041fe20000410000 */
[----:B------:R-:W-:Y:S01]  /*d0c0*/  ULDC.64 UR20, c[0x0][0x2c0] ;  /* 0x0000b00000147ab9 */ /* 0x000fe20000000a00 */
[----:B------:R-:W-:Y:S01]  /*d0d0*/  FMUL.FTZ R216, R216, R64 ;  /* 0x00000040d8d87220 */ /* 0x000fe20000410000 */
[----:B------:R-:W-:Y:S01]  /*d0e0*/  UIADD3 UR35, UR35, UR39, URZ ;  /* 0x0000002723237290 */ /* 0x000fe2000fffe03f */
[----:B------:R-:W-:Y:S01]  /*d0f0*/  FMUL.FTZ R152, R7, R152 ;  /* 0x0000009807987220 */ /* 0x000fe20000410000 */
[----:B------:R-:W-:Y:S01]  /*d100*/  UIMAD UR39, UR37, UR20, URZ ;  /* 0x00000014252772a4 */ /* 0x000fe2000f8e023f */
[C---:B------:R-:W-:Y:S01]  /*d110*/  FFMA.FTZ R4, R49.reuse, R64, R4 ;  /* 0x0000004031047223 */ /* 0x040fe20000010004 */
[----:B------:R-:W-:Y:S01]  /*d120*/  BSSY B0, `(.L_x_655) ;  /* 0x0000028000007945 */ /* 0x000fe20003800000 */
[----:B------:R-:W-:Y:S01]  /*d130*/  FFMA.FTZ R216, R49, R156, -R216 ;  /* 0x0000009c31d87223 */ /* 0x000fe200000108d8 */
[----:B------:R-:W-:Y:S01]  /*d140*/  UIMAD UR39, UR18, UR21, UR39 ;  /* 0x00000015122772a4 */ /* 0x000fe2000f8e0227 */
[----:B------:R-:W-:Y:S01]  /*d150*/  FADD.FTZ R49, R84, R59 ;  /* 0x0000003b54317221 */ /* 0x000fe20000010000 */
[----:B------:R-:W-:Y:S01]  /*d160*/  UIMAD.WIDE.U32 UR20, UR18, UR20, UR34 ;  /* 0x00000014121472a5 */ /* 0x000fe2000f8e0022 */
[----:B------:R-:W-:Y:S01]  /*d170*/  FADD.FTZ R149, R149, -R152 ;  /* 0x8000009895957221 */ /* 0x000fe20000010000 */
[----:B------:R-:W-:Y:S01]  /*d180*/  ISETP.GE.AND P1, PT, R90, 0x101, PT ;  /* 0x000001015a00780c */ /* 0x000fe20003f26270 */
[----:B------:R-:W-:Y:S01]  /*d190*/  ULDC.64 UR34, c[0x0][0x320] ;  /* 0x0000c80000227ab9 */ /* 0x000fe20000000a00 */
[----:B------:R-:W-:Y:S01]  /*d1a0*/  FADD.FTZ R219, R64, R219 ;  /* 0x000000db40db7221 */ /* 0x000fe20000010000 */
[----:B------:R-:W-:Y:S01]  /*d1b0*/  UIADD3 UR39, UR39, UR21, URZ ;  /* 0x0000001527277290 */ /* 0x000fe2000fffe03f */
[----:B------:R-:W-:Y:S01]  /*d1c0*/  ISETP.GE.AND P2, PT, R90, 0x181, PT ;  /* 0x000001815a00780c */ /* 0x000fe20003f46270 */
[----:B------:R-:W-:Y:S01]  /*d1d0*/  ULEA UR34, UP0, UR20, UR34, 0x3 ;  /* 0x0000002214227291 */ /* 0x000fe2000f80183f */
[----:B------:R-:W-:Y:S01]  /*d1e0*/  FADD.FTZ R83, R83, R4 ;  /* 0x0000000453537221 */ /* 0x000fe20000010000 */
[----:B------:R-:W-:Y:S01]  /*d1f0*/  UIADD3 UR21, UR6, -UR40, URZ ;  /* 0x8000002806157290 */ /* 0x000fe2000fffe03f */
[----:B------:R-:W-:Y:S01]  /*d200*/  FADD.FTZ R49, R49, R216 ;  /* 0x000000d831317221 */ /* 0x000fe20000010000 */
[----:B------:R-:W-:Y:S01]  /*d210*/  ULEA.HI.X UR35, UR20, UR35, UR39, 0x3, UP0 ;  /* 0x0000002314237291 */ /* 0x000fe200080f1c27 */
[C---:B------:R-:W-:Y:S01]  /*d220*/  IADD3 R59, R148.reuse, 0x180, RZ ;  /* 0x00000180943b7810 */ /* 0x040fe20007ffe0ff */
[----:B------:R-:W-:Y:S01]  /*d230*/  UIMAD UR20, UR21, -0x1000, URZ ;  /* 0xfffff000151478a4 */ /* 0x000fe2000f8e023f */
[----:B------:R-:W-:Y:S01]  /*d240*/  LEA R2, P0, R148, UR34, 0x2 ;  /* 0x0000002294027c11 */ /* 0x000fe2000f8010ff */
[----:B------:R-:W-:-:S03]  /*d250*/  USHF.L.U32 UR34, UR8, 0x2, URZ ;  /* 0x0000000208227899 */ /* 0x000fc6000800063f */
[----:B------:R-:W-:Y:S01]  /*d260*/  LEA.HI.X R3, R148, UR35, RZ, 0x2, P0 ;  /* 0x0000002394037c11 */ /* 0x000fe200080f14ff */
[----:B------:R-:W-:Y:S01]  /*d270*/  USHF.L.U64.HI UR35, UR8, 0x2, UR9 ;  /* 0x0000000208237899 */ /* 0x000fe20008010209 */
[----:B------:R-:W-:Y:S01]  /*d280*/  MOV R5, UR20 ;  /* 0x0000001400057c02 */ /* 0x000fe20008000f00 */
[----:B------:R-:W-:Y:S01]  /*d290*/  ULDC.64 UR20, c[0x0][0x2d0] ;  /* 0x0000b40000147ab9 */ /* 0x000fe20000000a00 */
[----:B------:R-:W-:Y:S01]  /*d2a0*/  ISETP.GE.AND P0, PT, R90, 0x81, PT ;  /* 0x000000815a00780c */ /* 0x000fe20003f06270 */
[----:B------:R-:W-:Y:S01]  /*d2b0*/  UIMAD UR20, UR35, UR20, URZ ;  /* 0x00000014231472a4 */ /* 0x000fe2000f8e023f */
[----:B------:R-:W-:Y:S01]  /*d2c0*/  MOV R103, UR34 ;  /* 0x0000002200677c02 */ /* 0x000fe20008000f00 */
[----:B------:R-:W-:Y:S02]  /*d2d0*/  IMAD.WIDE R2, R5, 0x4, R2 ;  /* 0x0000000405027825 */ /* 0x000fe400078e0202 */
[----:B------:R-:W-:Y:S02]  /*d2e0*/  UIMAD UR20, UR34, UR21, UR20 ;  /* 0x00000015221472a4 */ /* 0x000fe4000f8e0214 */
[----:B------:R-:W-:Y:S01]  /*d2f0*/  FMUL.FTZ R5, R7, R186 ;  /* 0x000000ba07057220 */ /* 0x000fe20000410000 */
[----:B------:R-:W-:Y:S01]  /*d300*/  IADD3 R7, R148, 0x100, RZ ;  /* 0x0000010094077810 */ /* 0x000fe20007ffe0ff */
[----:B------:R-:W-:-:S03]  /*d310*/  IMAD.WIDE.U32 R2, R103, c[0x0][0x2d0], R2 ;  /* 0x0000b40067027a25 */ /* 0x000fc600078e0002 */
[-C--:B------:R-:W-:Y:S01]  /*d320*/  LEA.HI.SX32 R7, R7, R148.reuse, 0x1b ;  /* 0x0000009407077211 */ /* 0x080fe200078fdaff */
[----:B------:R-:W-:Y:S01]  /*d330*/  FADD.FTZ R66, R66, R5 ;  /* 0x0000000542427221 */ /* 0x000fe20000010000 */
[----:B------:R-:W-:Y:S02]  /*d340*/  IADD3 R5, R148, 0x80, RZ ;  /* 0x0000008094057810 */ /* 0x000fe40007ffe0ff */
[----:B------:R-:W-:Y:S02]  /*d350*/  IADD3 R3, R3, UR20, RZ ;  /* 0x0000001403037c10 */ /* 0x000fe4000fffe0ff */
[----:B------:R-:W-:-:S06]  /*d360*/  LEA.HI.SX32 R5, R5, R148, 0x1b ;  /* 0x0000009405057211 */ /* 0x000fcc00078fdaff */
[----:B------:R-:W0:Y:S01]  /*d370*/  LDS R5, [R5.X4+0x2300] ;  /* 0x0023000005057984 */ /* 0x000e220000004800 */
[----:B------:R-:W-:Y:S05]  /*d380*/  @!P0 BRA `(.L_x_656) ;  /* 0x0000001000008947 */ /* 0x000fea0003800000 */
[----:B0-----:R0:W-:Y:S02]  /*d390*/  RED.E.ADD.F32.FTZ.RN.STRONG.GPU [R2.64+-0x3e00], R5 ;  /* 0xffc200050200798e */ /* 0x0011e4000c10e79e */
.L_x_656:
[----:B------:R-:W-:Y:S05]  /*d3a0*/  BSYNC B0 ;  /* 0x0000000000007941 */ /* 0x000fea0003800000 */
.L_x_655:
[----:B------:R-:W1:Y:S01]  /*d3b0*/  LDS R7, [R7.X4+0x2500] ;  /* 0x0025000007077984 */ /* 0x000e620000004800 */
[----:B------:R-:W-:Y:S01]  /*d3c0*/  BSSY B0, `(.L_x_657) ;  /* 0x0000004000007945 */ /* 0x000fe20003800000 */
[----:B------:R-:W-:Y:S01]  /*d3d0*/  LEA.HI.SX32 R59, R59, R148, 0x1b ;  /* 0x000000943b3b7211 */ /* 0x000fe200078fdaff */
[----:B------:R-:W-:Y:S05]  /*d3e0*/  @!P1 BRA `(.L_x_658) ;  /* 0x0000001000009947 */ /* 0x000fea0003800000 */
[----:B-1----:R1:W-:Y:S02]  /*d3f0*/  RED.E.ADD.F32.FTZ.RN.STRONG.GPU [R2.64+-0x3c00], R7 ;  /* 0xffc400070200798e */ /* 0x0023e4000c10e79e */
.L_x_658:
[----:B------:R-:W-:Y:S05]  /*d400*/  BSYNC B0 ;  /* 0x0000000000007941 */ /* 0x000fea0003800000 */
.L_x_657:
[----:B------:R-:W2:Y:S01]  /*d410*/  LDS R59, [R59.X4+0x2700] ;  /* 0x002700003b3b7984 */ /* 0x000ea20000004800 */
[----:B------:R-:W-:Y:S01]  /*d420*/  BSSY B0, `(.L_x_659) ;  /* 0x0000005000007945 */ /* 0x000fe20003800000 */
[C---:B------:R-:W-:Y:S02]  /*d430*/  IADD3 R103, R148.reuse, 0x200, RZ ;  /* 0x0000020094677810 */ /* 0x040fe40007ffe0ff */
[----:B0-----:R-:W-:Y:S01]  /*d440*/  IADD3 R5, R148, 0x280, RZ ;  /* 0x0000028094057810 */ /* 0x001fe20007ffe0ff */
[----:B------:R-:W-:Y:S05]  /*d450*/  @!P2 BRA `(.L_x_660) ;  /* 0x000000100000a947 */ /* 0x000fea0003800000 */
[----:B--2---:R0:W-:Y:S02]  /*d460*/  RED.E.ADD.F32.FTZ.RN.STRONG.GPU [R2.64+-0x3a00], R59 ;  /* 0xffc6003b0200798e */ /* 0x0041e4000c10e79e */
.L_x_660:
[----:B------:R-:W-:Y:S05]  /*d470*/  BSYNC B0 ;  /* 0x0000000000007941 */ /* 0x000fea0003800000 */
.L_x_659:
[-C--:B------:R-:W-:Y:S01]  /*d480*/  LEA.HI.SX32 R4, R103, R148.reuse, 0x1b ;  /* 0x0000009467047211 */ /* 0x080fe200078fdaff */
[----:B------:R-:W-:Y:S01]  /*d490*/  BSSY B0, `(.L_x_661) ;  /* 0x000000d000007945 */ /* 0x000fe20003800000 */
[----:B------:R-:W-:-:S02]  /*d4a0*/  LEA.HI.SX32 R6, R5, R148, 0x1b ;  /* 0x0000009405067211 */ /* 0x000fc400078fdaff */
[----:B------:R-:W-:Y:S01]  /*d4b0*/  ISETP.GE.AND P6, PT, R90, 0x201, PT ;  /* 0x000002015a00780c */ /* 0x000fe20003fc6270 */
        /* <DEDUP_REMOVED lines=10> */
.L_x_662:
[----:B---3--:R-:W-:Y:S05]  /*d560*/  BSYNC B0 ;  /* 0x0000000000007941 */ /* 0x008fea0003800000 */
.L_x_661:
[----:B-1--4-:R1:W3:Y:S01]  /*d570*/  LDS R5, [R6.X4+0x2b00] ;  /* 0x002b000006057984 */ /* 0x0122e20000004800 */
[----:B------:R-:W-:Y:S01]  /*d580*/  BSSY B0, `(.L_x_663) ;  /* 0x0000005000007945 */ /* 0x000fe20003800000 */
[----:B0-2---:R-:W-:Y:S02]  /*d590*/  IADD3 R59, R148, 0x380, RZ ;  /* 0x00000380943b7810 */ /* 0x005fe40007ffe0ff */
[----:B------:R-:W-:Y:S01]  /*d5a0*/  LEA.HI.SX32 R7, R7, R148, 0x1b ;  /* 0x0000009407077211 */ /* 0x000fe200078fdaff */
[----:B------:R-:W-:Y:S05]  /*d5b0*/  @!P0 BRA `(.L_x_664) ;  /* 0x0000001000008947 */ /* 0x000fea0003800000 */
[----:B---3--:R0:W-:Y:S02]  /*d5c0*/  RED.E.ADD.F32.FTZ.RN.STRONG.GPU [R2.64+-0x3600], R5 ;  /* 0xffca00050200798e */ /* 0x0081e4000c10e79e */
.L_x_664:
[----:B------:R-:W-:Y:S05]  /*d5d0*/  BSYNC B0 ;  /* 0x0000000000007941 */ /* 0x000fea0003800000 */
.L_x_663:
[----:B------:R-:W2:Y:S01]  /*d5e0*/  LDS R7, [R7.X4+0x2d00] ;  /* 0x002d000007077984 */ /* 0x000ea20000004800 */
[----:B------:R-:W-:Y:S01]  /*d5f0*/  BSSY B0, `(.L_x_665) ;  /* 0x0000005000007945 */ /* 0x000fe20003800000 */
[----:B0--3--:R-:W-:-:S02]  /*d600*/  IADD3 R5, R148, 0x400, RZ ;  /* 0x0000040094057810 */ /* 0x009fc40007ffe0ff */
[----:B------:R-:W-:Y:S01]  /*d610*/  LEA.HI.SX32 R59, R59, R148, 0x1b ;  /* 0x000000943b3b7211 */ /* 0x000fe200078fdaff */
[----:B------:R-:W-:Y:S05]  /*d620*/  @!P1 BRA `(.L_x_666) ;  /* 0x0000001000009947 */ /* 0x000fea0003800000 */
[----:B--2---:R0:W-:Y:S02]  /*d630*/  RED.E.ADD.F32.FTZ.RN.STRONG.GPU [R2.64+-0x3400], R7 ;  /* 0xffcc00070200798e */ /* 0x0041e4000c10e79e */
.L_x_666:
[----:B------:R-:W-:Y:S05]  /*d640*/  BSYNC B0 ;  /* 0x0000000000007941 */ /* 0x000fea0003800000 */
.L_x_665:
[----:B------:R-:W3:Y:S01]  /*d650*/  LDS R59, [R59.X4+0x2f00] ;  /* 0x002f00003b3b7984 */ /* 0x000ee20000004800 */
[----:B------:R-:W-:Y:S01]  /*d660*/  BSSY B0, `(.L_x_667) ;  /* 0x0000005000007945 */ /* 0x000fe20003800000 */
[----:B0-2---:R-:W-:Y:S02]  /*d670*/  IADD3 R7, R148, 0x480, RZ ;  /* 0x0000048094077810 */ /* 0x005fe40007ffe0ff */
[----:B------:R-:W-:Y:S01]  /*d680*/  LEA.HI.SX32 R5, R5, R148, 0x1b ;  /* 0x0000009405057211 */ /* 0x000fe200078fdaff */
[----:B------:R-:W-:Y:S05]  /*d690*/  @!P2 BRA `(.L_x_668) ;  /* 0x000000100000a947 */ /* 0x000fea0003800000 */
[----:B---3--:R0:W-:Y:S02]  /*d6a0*/  RED.E.ADD.F32.FTZ.RN.STRONG.GPU [R2.64+-0x3200], R59 ;  /* 0xffce003b0200798e */ /* 0x0081e4000c10e79e */
.L_x_668:
[----:B------:R-:W-:Y:S05]  /*d6b0*/  BSYNC B0 ;  /* 0x0000000000007941 */ /* 0x000fea0003800000 */
.L_x_667:
[----:B------:R-:W2:Y:S01]  /*d6c0*/  LDS R5, [R5.X4+0x3100] ;  /* 0x0031000005057984 */ /* 0x000ea20000004800 */
[----:B------:R-:W-:Y:S01]  /*d6d0*/  BSSY B0, `(.L_x_669) ;  /* 0x0000005000007945 */ /* 0x000fe20003800000 */
[----:B0--3--:R-:W-:Y:S02]  /*d6e0*/  IADD3 R59, R148, 0x500, RZ ;  /* 0x00000500943b7810 */ /* 0x009fe40007ffe0ff */
[----:B------:R-:W-:Y:S01]  /*d6f0*/  LEA.HI.SX32 R7, R7, R148, 0x1b ;  /* 0x0000009407077211 */ /* 0x000fe200078fdaff */
[----:B------:R-:W-:Y:S05]  /*d700*/  @!P3 BRA `(.L_x_670) ;  /* 0x000000100000b947 */ /* 0x000fea0003800000 */
[----:B--2---:R0:W-:Y:S02]  /*d710*/  RED.E.ADD.F32.FTZ.RN.STRONG.GPU [R2.64+-0x3000], R5 ;  /* 0xffd000050200798e */ /* 0x0041e4000c10e79e */
.L_x_670:
[----:B------:R-:W-:Y:S05]  /*d720*/  BSYNC B0 ;  /* 0x0000000000007941 */ /* 0x000fea0003800000 */
.L_x_669:
[----:B------:R-:W3:Y:S01]  /*d730*/  LDS R7, [R7.X4+0x3300] ;  /* 0x0033000007077984 */ /* 0x000ee20000004800 */
[----:B------:R-:W-:Y:S01]  /*d740*/  BSSY B0, `(.L_x_671) ;  /* 0x0000004000007945 */ /* 0x000fe20003800000 */
[----:B------:R-:W-:Y:S01]  /*d750*/  LEA.HI.SX32 R59, R59, R148, 0x1b ;  /* 0x000000943b3b7211 */ /* 0x000fe200078fdaff */
[----:B------:R-:W-:Y:S05]  /*d760*/  @!P4 BRA `(.L_x_672) ;  /* 0x000000100000c947 */ /* 0x000fea0003800000 */
[----:B---3--:R3:W-:Y:S02]  /*d770*/  RED.E.ADD.F32.FTZ.RN.STRONG.GPU [R2.64+-0x2e00], R7 ;  /* 0xffd200070200798e */ /* 0x0087e4000c10e79e */
.L_x_672:
[----:B------:R-:W-:Y:S05]  /*d780*/  BSYNC B0 ;  /* 0x0000000000007941 */ /* 0x000fea0003800000 */
.L_x_671:
[----:B------:R-:W4:Y:S01]  /*d790*/  LDS R59, [R59.X4+0x3500] ;  /* 0x003500003b3b7984 */ /* 0x000f220000004800 */
[----:B------:R-:W-:Y:S01]  /*d7a0*/  BSSY B0, `(.L_x_673) ;  /* 0x0000005000007945 */ /* 0x000fe20003800000 */
[----:B0-2---:R-:W-:-:S02]  /*d7b0*/  IADD3 R5, R148, 0x580, RZ ;  /* 0x0000058094057810 */ /* 0x005fc40007ffe0ff */
[----:B---3--:R-:W-:Y:S01]  /*d7c0*/  IADD3 R7, R148, 0x600, RZ ;  /* 0x0000060094077810 */ /* 0x008fe20007ffe0ff */
[----:B------:R-:W-:Y:S05]  /*d7d0*/  @!P5 BRA `(.L_x_674) ;  /* 0x000000100000d947 */ /* 0x000fea0003800000 */
[----:B----4-:R0:W-:Y:S02]  /*d7e0*/  RED.E.ADD.F32.FTZ.RN.STRONG.GPU [R2.64+-0x2c00], R59 ;  /* 0xffd4003b0200798e */ /* 0x0101e4000c10e79e */
.L_x_674:
[----:B------:R-:W-:Y:S05]  /*d7f0*/  BSYNC B0 ;  /* 0x0000000000007941 */ /* 0x000fea0003800000 */
.L_x_673:
        /* <DEDUP_REMOVED lines=14> */
.L_x_676:
[----:B------:R-:W-:Y:S05]  /*d8e0*/  BSYNC B0 ;  /* 0x0000000000007941 */ /* 0x000fea0003800000 */
.L_x_675:
[----:B------:R-:W2:Y:S01]  /*d8f0*/  LDS R7, [R7.X4+0x3900] ;  /* 0x0039000007077984 */ /* 0x000ea20000004800 */
[----:B------:R-:W-:Y:S01]  /*d900*/  BSSY B0, `(.L_x_677) ;  /* 0x0000005000007945 */ /* 0x000fe20003800000 */
[----:B0-----:R-:W-:-:S02]  /*d910*/  IADD3 R5, R148, 0x700, RZ ;  /* 0x0000070094057810 */ /* 0x001fc40007ffe0ff */
[----:B------:R-:W-:Y:S01]  /*d920*/  LEA.HI.SX32 R59, R59, R148, 0x1b ;  /* 0x000000943b3b7211 */ /* 0x000fe200078fdaff */
[----:B------:R-:W-:Y:S05]  /*d930*/  @!P0 BRA `(.L_x_678) ;  /* 0x0000001000008947 */ /* 0x000fea0003800000 */
[----:B--2---:R0:W-:Y:S02]  /*d940*/  RED.E.ADD.F32.FTZ.RN.STRONG.GPU [R2.64+-0x2800], R7 ;  /* 0xffd800070200798e */ /* 0x0041e4000c10e79e */
.L_x_678:
[----:B------:R-:W-:Y:S05]  /*d950*/  BSYNC B0 ;  /* 0x0000000000007941 */ /* 0x000fea0003800000 */
.L_x_677:
[----:B------:R-:W3:Y:S01]  /*d960*/  LDS R59, [R59.X4+0x3b00] ;  /* 0x003b00003b3b7984 */ /* 0x000ee20000004800 */
[----:B------:R-:W-:Y:S01]  /*d970*/  BSSY B0, `(.L_x_679) ;  /* 0x0000005000007945 */ /* 0x000fe20003800000 */
[----:B0-2---:R-:W-:Y:S02]  /*d980*/  IADD3 R7, R148, 0x780, RZ ;  /* 0x0000078094077810 */ /* 0x005fe40007ffe0ff */
[----:B------:R-:W-:Y:S01]  /*d990*/  LEA.HI.SX32 R5, R5, R148, 0x1b ;  /* 0x0000009405057211 */ /* 0x000fe200078fdaff */
[----:B------:R-:W-:Y:S05]  /*d9a0*/  @!P1 BRA `(.L_x_680) ;  /* 0x0000001000009947 */ /* 0x000fea0003800000 */
[----:B---3--:R0:W-:Y:S02]  /*d9b0*/  RED.E.ADD.F32.FTZ.RN.STRONG.GPU [R2.64+-0x2600], R59 ;  /* 0xffda003b0200798e */ /* 0x0081e4000c10e79e */
.L_x_680:
[----:B------:R-:W-:Y:S05]  /*d9c0*/  BSYNC B0 ;  /* 0x0000000000007941 */ /* 0x000fea0003800000 */
.L_x_679:
[----:B------:R-:W2:Y:S01]  /*d9d0*/  LDS R5, [R5.X4+0x3d00] ;  /* 0x003d000005057984 */ /* 0x000ea20000004800 */
[----:B------:R-:W-:Y:S01]  /*d9e0*/  BSSY B0, `(.L_x_681) ;  /* 0x0000005000007945 */ /* 0x000fe20003800000 */
[----:B0--3--:R-:W-:Y:S02]  /*d9f0*/  IADD3 R59, R148, 0x800, RZ ;  /* 0x00000800943b7810 */ /* 0x009fe40007ffe0ff */
[----:B------:R-:W-:Y:S01]  /*da00*/  LEA.HI.SX32 R7, R7, R148, 0x1b ;  /* 0x0000009407077211 */ /* 0x000fe200078fdaff */
[----:B------:R-:W-:Y:S05]  /*da10*/  @!P2 BRA `(.L_x_682) ;  /* 0x000000100000a947 */ /* 0x000fea0003800000 */
[----:B--2---:R0:W-:Y:S02]  /*da20*/  RED.E.ADD.F32.FTZ.RN.STRONG.GPU [R2.64+-0x2400], R5 ;  /* 0xffdc00050200798e */ /* 0x0041e4000c10e79e */
.L_x_682:
[----:B------:R-:W-:Y:S05]  /*da30*/  BSYNC B0 ;  /* 0x0000000000007941 */ /* 0x000fea0003800000 */
.L_x_681:
[----:B------:R-:W3:Y:S01]  /*da40*/  LDS R7, [R7.X4+0x3f00] ;  /* 0x003f000007077984 */ /* 0x000ee20000004800 */
[----:B------:R-:W-:Y:S01]  /*da50*/  BSSY B0, `(.L_x_683) ;  /* 0x0000005000007945 */ /* 0x000fe20003800000 */
[----:B0-2---:R-:W-:-:S02]  /*da60*/  IADD3 R5, R148, 0x880, RZ ;  /* 0x0000088094057810 */ /* 0x005fc40007ffe0ff */
[----:B------:R-:W-:Y:S01]  /*da70*/  LEA.HI.SX32 R59, R59, R148, 0x1b ;  /* 0x000000943b3b7211 */ /* 0x000fe200078fdaff */
[----:B------:R-:W-:Y:S05]  /*da80*/  @!P3 BRA `(.L_x_684) ;  /* 0x000000100000b947 */ /* 0x000fea0003800000 */
[----:B---3--:R0:W-:Y:S02]  /*da90*/  RED.E.ADD.F32.FTZ.RN.STRONG.GPU [R2.64+-0x2200], R7 ;  /* 0xffde00070200798e */ /* 0x0081e4000c10e79e */
.L_x_684:
[----:B------:R-:W-:Y:S05]  /*daa0*/  BSYNC B0 ;  /* 0x0000000000007941 */ /* 0x000fea0003800000 */
.L_x_683:
[----:B------:R-:W2:Y:S01]  /*dab0*/  LDS R59, [R59.X4+0x4100] ;  /* 0x004100003b3b7984 */ /* 0x000ea20000004800 */
[----:B------:R-:W-:Y:S01]  /*dac0*/  BSSY B0, `(.L_x_685) ;  /* 0x0000004000007945 */ /* 0x000fe20003800000 */
[----:B------:R-:W-:Y:S01]  /*dad0*/  LEA.HI.SX32 R5, R5, R148, 0x1b ;  /* 0x0000009405057211 */ /* 0x000fe200078fdaff */
[----:B------:R-:W-:Y:S05]  /*dae0*/  @!P4 BRA `(.L_x_686) ;  /* 0x000000100000c947 */ /* 0x000fea0003800000 */
[----:B--2---:R2:W-:Y:S02]  /*daf0*/  RED.E.ADD.F32.FTZ.RN.STRONG.GPU [R2.64+-0x2000], R59 ;  /* 0xffe0003b0200798e */ /* 0x0045e4000c10e79e */
.L_x_686:
[----:B------:R-:W-:Y:S05]  /*db00*/  BSYNC B0 ;  /* 0x0000000000007941 */ /* 0x000fea0003800000 */
.L_x_685:
[----:B------:R-:W4:Y:S01]  /*db10*/  LDS R5, [R5.X4+0x4300] ;  /* 0x0043000005057984 */ /* 0x000f220000004800 */
[----:B------:R-:W-:Y:S01]  /*db20*/  BSSY B0, `(.L_x_687) ;  /* 0x0000005000007945 */ /* 0x000fe20003800000 */
[C---:B0--3--:R-:W-:Y:S02]  /*db30*/  IADD3 R7, R148.reuse, 0x900, RZ ;  /* 0x0000090094077810 */ /* 0x049fe40007ffe0ff */
[----:B--2---:R-:W-:Y:S01]  /*db40*/  IADD3 R59, R148, 0x980, RZ ;  /* 0x00000980943b7810 */ /* 0x004fe20007ffe0ff */
[----:B------:R-:W-:Y:S05]  /*db50*/  @!P5 BRA `(.L_x_688) ;  /* 0x000000100000d947 */ /* 0x000fea0003800000 */
[----:B----4-:R0:W-:Y:S02]  /*db60*/  RED.E.ADD.F32.FTZ.RN.STRONG.GPU [R2.64+-0x1e00], R5 ;  /* 0xffe200050200798e */ /* 0x0101e4000c10e79e */
.L_x_688:
[----:B------:R-:W-:Y:S05]  /*db70*/  BSYNC B0 ;  /* 0x0000000000007941 */ /* 0x000fea0003800000 */
.L_x_687:
        /* <DEDUP_REMOVED lines=14> */
.L_x_690:
[----:B------:R-:W-:Y:S05]  /*dc60*/  BSYNC B0 ;  /* 0x0000000000007941 */ /* 0x000fea0003800000 */
.L_x_689:
[----:B------:R-:W2:Y:S01]  /*dc70*/  LDS R59, [R59.X4+0x4700] ;  /* 0x004700003b3b7984 */ /* 0x000ea20000004800 */
[----:B------:R-:W-:Y:S01]  /*dc80*/  BSSY B0, `(.L_x_691) ;  /* 0x0000005000007945 */ /* 0x000fe20003800000 */
[----:B0-----:R-:W-:Y:S02]  /*dc90*/  IADD3 R7, R148, 0xa80, RZ ;  /* 0x00000a8094077810 */ /* 0x001fe40007ffe0ff */
[----:B------:R-:W-:Y:S01]  /*dca0*/  LEA.HI.SX32 R5, R5, R148, 0x1b ;  /* 0x0000009405057211 */ /* 0x000fe200078fdaff */
[----:B------:R-:W-:Y:S05]  /*dcb0*/  @!P0 BRA `(.L_x_692) ;  /* 0x0000001000008947 */ /* 0x000fea0003800000 */
[----:B--2---:R0:W-:Y:S02]  /*dcc0*/  RED.E.ADD.F32.FTZ.RN.STRONG.GPU [R2.64+-0x1a00], R59 ;  /* 0xffe6003b0200798e */ /* 0x0041e4000c10e79e */
.L_x_692:
[----:B------:R-:W-:Y:S05]  /*dcd0*/  BSYNC B0 ;  /* 0x0000000000007941 */ /* 0x000fea0003800000 */
.L_x_691:
[----:B------:R-:W3:Y:S01]  /*dce0*/  LDS R5, [R5.X4+0x4900] ;  /* 0x0049000005057984 */ /* 0x000ee20000004800 */
[----:B------:R-:W-:Y:S01]  /*dcf0*/  BSSY B0, `(.L_x_693) ;  /* 0x0000005000007945 */ /* 0x000fe20003800000 */
[----:B0-2---:R-:W-:-:S02]  /*dd00*/  IADD3 R59, R148, 0xb00, RZ ;  /* 0x00000b00943b7810 */ /* 0x005fc40007ffe0ff */
[----:B------:R-:W-:Y:S01]  /*dd10*/  LEA.HI.SX32 R7, R7, R148, 0x1b ;  /* 0x0000009407077211 */ /* 0x000fe200078fdaff */
[----:B------:R-:W-:Y:S05]  /*dd20*/  @!P1 BRA `(.L_x_694) ;  /* 0x0000001000009947 */ /* 0x000fea0003800000 */
[----:B---3--:R0:W-:Y:S02]  /*dd30*/  RED.E.ADD.F32.FTZ.RN.STRONG.GPU [R2.64+-0x1800], R5 ;  /* 0xffe800050200798e */ /* 0x0081e4000c10e79e */
.L_x_694:
[----:B------:R-:W-:Y:S05]  /*dd40*/  BSYNC B0 ;  /* 0x0000000000007941 */ /* 0x000fea0003800000 */
.L_x_693:
[----:B------:R-:W2:Y:S01]  /*dd50*/  LDS R7, [R7.X4+0x4b00] ;  /* 0x004b000007077984 */ /* 0x000ea20000004800 */
[----:B------:R-:W-:Y:S01]  /*dd60*/  BSSY B0, `(.L_x_695) ;  /* 0x0000005000007945 */ /* 0x000fe20003800000 */
[----:B0--3--:R-:W-:Y:S02]  /*dd70*/  IADD3 R5, R148, 0xb80, RZ ;  /* 0x00000b8094057810 */ /* 0x009fe40007ffe0ff */
[----:B------:R-:W-:Y:S01]  /*dd80*/  LEA.HI.SX32 R59, R59, R148, 0x1b ;  /* 0x000000943b3b7211 */ /* 0x000fe200078fdaff */
[----:B------:R-:W-:Y:S05]  /*dd90*/  @!P2 BRA `(.L_x_696) ;  /* 0x000000100000a947 */ /* 0x000fea0003800000 */
[----:B--2---:R0:W-:Y:S02]  /*dda0*/  RED.E.ADD.F32.FTZ.RN.STRONG.GPU [R2.64+-0x1600], R7 ;  /* 0xffea00070200798e */ /* 0x0041e4000c10e79e */
.L_x_696:
[----:B------:R-:W-:Y:S05]  /*ddb0*/  BSYNC B0 ;  /* 0x0000000000007941 */ /* 0x000fea0003800000 */
.L_x_695:
[----:B------:R-:W3:Y:S01]  /*ddc0*/  LDS R59, [R59.X4+0x4d00] ;  /* 0x004d00003b3b7984 */ /* 0x000ee20000004800 */
[----:B------:R-:W-:Y:S01]  /*ddd0*/  BSSY B0, `(.L_x_697) ;  /* 0x0000005000007945 */ /* 0x000fe20003800000 */
[----:B0-2---:R-:W-:Y:S02]  /*dde0*/  IADD3 R7, R148, 0xc00, RZ ;  /* 0x00000c0094077810 */ /* 0x005fe40007ffe0ff */
[----:B------:R-:W-:Y:S01]  /*ddf0*/  LEA.HI.SX32 R5, R5, R148, 0x1b ;  /* 0x0000009405057211 */ /* 0x000fe200078fdaff */
[----:B------:R-:W-:Y:S05]  /*de00*/  @!P3 BRA `(.L_x_698) ;  /* 0x000000100000b947 */ /* 0x000fea0003800000 */
[----:B---3--:R0:W-:Y:S02]  /*de10*/  RED.E.ADD.F32.FTZ.RN.STRONG.GPU [R2.64+-0x1400], R59 ;  /* 0xffec003b0200798e */ /* 0x0081e4000c10e79e */
.L_x_698:
[----:B------:R-:W-:Y:S05]  /*de20*/  BSYNC B0 ;  /* 0x0000000000007941 */ /* 0x000fea0003800000 */
.L_x_697:
[----:B------:R-:W2:Y:S01]  /*de30*/  LDS R5, [R5.X4+0x4f00] ;  /* 0x004f000005057984 */ /* 0x000ea20000004800 */
[----:B------:R-:W-:Y:S01]  /*de40*/  BSSY B0, `(.L_x_699) ;  /* 0x0000004000007945 */ /* 0x000fe20003800000 */
[----:B------:R-:W-:Y:S01]  /*de50*/  LEA.HI.SX32 R7, R7, R148, 0x1b ;  /* 0x0000009407077211 */ /* 0x000fe200078fdaff */
[----:B------:R-:W-:Y:S05]  /*de60*/  @!P4 BRA `(.L_x_700) ;  /* 0x000000100000c947 */ /* 0x000fea0003800000 */
[----:B--2---:R2:W-:Y:S02]  /*de70*/  RED.E.ADD.F32.FTZ.RN.STRONG.GPU [R2.64+-0x1200], R5 ;  /* 0xffee00050200798e */ /* 0x0045e4000c10e79e */
.L_x_700:
[----:B------:R-:W-:Y:S05]  /*de80*/  BSYNC B0 ;  /* 0x0000000000007941 */ /* 0x000fea0003800000 */
.L_x_699:
[----:B------:R-:W4:Y:S01]  /*de90*/  LDS R7, [R7.X4+0x5100] ;  /* 0x0051000007077984 */ /* 0x000f220000004800 */
[----:B------:R-:W-:Y:S01]  /*dea0*/  BSSY B0, `(.L_x_701) ;  /* 0x0000005000007945 */ /* 0x000fe20003800000 */
[----:B--2---:R-:W-:-:S02]  /*deb0*/  IADD3 R5, R148, 0xc80, RZ ;  /* 0x00000c8094057810 */ /* 0x004fc40007ffe0ff */
[----:B0--3--:R-:W-:Y:S01]  /*dec0*/  IADD3 R59, R148, 0xd00, RZ ;  /* 0x00000d00943b7810 */ /* 0x009fe20007ffe0ff */
[----:B------:R-:W-:Y:S05]  /*ded0*/  @!P5 BRA `(.L_x_702) ;  /* 0x000000100000d947 */ /* 0x000fea0003800000 */
[----:B----4-:R0:W-:Y:S02]  /*dee0*/  RED.E.ADD.F32.FTZ.RN.STRONG.GPU [R2.64+-0x1000], R7 ;  /* 0xfff000070200798e */ /* 0x0101e4000c10e79e */
.L_x_702:
[----:B------:R-:W-:Y:S05]  /*def0*/  BSYNC B0 ;  /* 0x0000000000007941 */ /* 0x000fea0003800000 */
.L_x_701:
        /* <DEDUP_REMOVED lines=14> */
.L_x_704:
[----:B------:R-:W-:Y:S05]  /*dfe0*/  BSYNC B0 ;  /* 0x0000000000007941 */ /* 0x000fea0003800000 */
.L_x_703:
[----:B------:R-:W2:Y:S01]  /*dff0*/  LDS R59, [R59.X4+0x5500] ;  /* 0x005500003b3b7984 */ /* 0x000ea20000004800 */
[----:B------:R-:W-:Y:S01]  /*e000*/  BSSY B0, `(.L_x_705) ;  /* 0x0000005000007945 */ /* 0x000fe20003800000 */
[----:B0-----:R-:W-:-:S02]  /*e010*/  IADD3 R5, R148, 0xe00, RZ ;  /* 0x00000e0094057810 */ /* 0x001fc40007ffe0ff */
[----:B------:R-:W-:Y:S01]  /*e020*/  LEA.HI.SX32 R7, R7, R148, 0x1b ;  /* 0x0000009407077211 */ /* 0x000fe200078fdaff */
[----:B------:R-:W-:Y:S05]  /*e030*/  @!P0 BRA `(.L_x_706) ;  /* 0x0000001000008947 */ /* 0x000fea0003800000 */
[----:B--2---:R0:W-:Y:S02]  /*e040*/  RED.E.ADD.F32.FTZ.RN.STRONG.GPU [R2.64+-0xc00], R59 ;  /* 0xfff4003b0200798e */ /* 0x0041e4000c10e79e */
.L_x_706:
[----:B------:R-:W-:Y:S05]  /*e050*/  BSYNC B0 ;  /* 0x0000000000007941 */ /* 0x000fea0003800000 */
.L_x_705:
[----:B------:R-:W3:Y:S01]  /*e060*/  LDS R7, [R7.X4+0x5700] ;  /* 0x0057000007077984 */ /* 0x000ee20000004800 */
[----:B------:R-:W-:Y:S01]  /*e070*/  BSSY B0, `(.L_x_707) ;  /* 0x0000005000007945 */ /* 0x000fe20003800000 */
[----:B0-2---:R-:W-:Y:S02]  /*e080*/  IADD3 R59, R148, 0xe80, RZ ;  /* 0x00000e80943b7810 */ /* 0x005fe40007ffe0ff */
[----:B------:R-:W-:Y:S01]  /*e090*/  LEA.HI.SX32 R5, R5, R148, 0x1b ;  /* 0x0000009405057211 */ /* 0x000fe200078fdaff */
[----:B------:R-:W-:Y:S05]  /*e0a0*/  @!P1 BRA `(.L_x_708) ;  /* 0x0000001000009947 */ /* 0x000fea0003800000 */
[----:B---3--:R0:W-:Y:S02]  /*e0b0*/  RED.E.ADD.F32.FTZ.RN.STRONG.GPU [R2.64+-0xa00], R7 ;  /* 0xfff600070200798e */ /* 0x0081e4000c10e79e */
.L_x_708:
[----:B------:R-:W-:Y:S05]  /*e0c0*/  BSYNC B0 ;  /* 0x0000000000007941 */ /* 0x000fea0003800000 */
.L_x_707:
[----:B------:R-:W2:Y:S01]  /*e0d0*/  LDS R5, [R5.X4+0x5900] ;  /* 0x0059000005057984 */ /* 0x000ea20000004800 */
[----:B------:R-:W-:Y:S01]  /*e0e0*/  BSSY B0, `(.L_x_709) ;  /* 0x0000005000007945 */ /* 0x000fe20003800000 */
[----:B0--3--:R-:W-:Y:S02]  /*e0f0*/  IADD3 R7, R148, 0xf00, RZ ;  /* 0x00000f0094077810 */ /* 0x009fe40007ffe0ff */
[----:B------:R-:W-:Y:S01]  /*e100*/  LEA.HI.SX32 R59, R59, R148, 0x1b ;  /* 0x000000943b3b7211 */ /* 0x000fe200078fdaff */
[----:B------:R-:W-:Y:S05]  /*e110*/  @!P2 BRA `(.L_x_710) ;  /* 0x000000100000a947 */ /* 0x000fea0003800000 */
[----:B--2---:R0:W-:Y:S02]  /*e120*/  RED.E.ADD.F32.FTZ.RN.STRONG.GPU [R2.64+-0x800], R5 ;  /* 0xfff800050200798e */ /* 0x0041e4000c10e79e */
.L_x_710:
[----:B------:R-:W-:Y:S05]  /*e130*/  BSYNC B0 ;  /* 0x0000000000007941 */ /* 0x000fea0003800000 */
.L_x_709:
[----:B------:R-:W3:Y:S01]  /*e140*/  LDS R59, [R59.X4+0x5b00] ;  /* 0x005b00003b3b7984 */ /* 0x000ee20000004800 */
[----:B------:R-:W-:Y:S01]  /*e150*/  BSSY B0, `(.L_x_711) ;  /* 0x0000005000007945 */ /* 0x000fe20003800000 */
[----:B0-2---:R-:W-:-:S02]  /*e160*/  IADD3 R5, R148, 0xf80, RZ ;  /* 0x00000f8094057810 */ /* 0x005fc40007ffe0ff */
[----:B------:R-:W-:Y:S01]  /*e170*/  LEA.HI.SX32 R7, R7, R148, 0x1b ;  /* 0x0000009407077211 */ /* 0x000fe200078fdaff */
[----:B------:R-:W-:Y:S05]  /*e180*/  @!P3 BRA `(.L_x_712) ;  /* 0x000000100000b947 */ /* 0x000fea0003800000 */
[----:B---3--:R0:W-:Y:S02]  /*e190*/  RED.E.ADD.F32.FTZ.RN.STRONG.GPU [R2.64+-0x600], R59 ;  /* 0xfffa003b0200798e */ /* 0x0081e4000c10e79e */
.L_x_712:
[----:B------:R-:W-:Y:S05]  /*e1a0*/  BSYNC B0 ;  /* 0x0000000000007941 */ /* 0x000fea0003800000 */
.L_x_711:
[----:B------:R-:W2:Y:S01]  /*e1b0*/  LDS R7, [R7.X4+0x5d00] ;  /* 0x005d000007077984 */ /* 0x000ea20000004800 */
[----:B------:R-:W-:Y:S01]  /*e1c0*/  BSSY B0, `(.L_x_713) ;  /* 0x0000004000007945 */ /* 0x000fe20003800000 */
[----:B------:R-:W-:Y:S01]  /*e1d0*/  LEA.HI.SX32 R5, R5, R148, 0x1b ;  /* 0x0000009405057211 */ /* 0x000fe200078fdaff */
[----:B------:R-:W-:Y:S05]  /*e1e0*/  @!P4 BRA `(.L_x_714) ;  /* 0x000000100000c947 */ /* 0x000fea0003800000 */
[----:B--2---:R2:W-:Y:S02]  /*e1f0*/  RED.E.ADD.F32.FTZ.RN.STRONG.GPU [R2.64+-0x400], R7 ;  /* 0xfffc00070200798e */ /* 0x0045e4000c10e79e */
.L_x_714:
[----:B------:R-:W-:Y:S05]  /*e200*/  BSYNC B0 ;  /* 0x0000000000007941 */ /* 0x000fea0003800000 */
.L_x_713:
[----:B------:R-:W4:Y:S01]  /*e210*/  LDS R5, [R5.X4+0x5f00] ;  /* 0x005f000005057984 */ /* 0x000f220000004800 */
[----:B------:R-:W-:Y:S01]  /*e220*/  BSSY B0, `(.L_x_715) ;  /* 0x0000003000007945 */ /* 0x000fe20003800000 */
[----:B------:R-:W-:Y:S05]  /*e230*/  @!P5 BRA `(.L_x_716) ;  /* 0x000000100000d947 */ /* 0x000fea0003800000 */
[----:B----4-:R4:W-:Y:S02]  /*e240*/  RED.E.ADD.F32.FTZ.RN.STRONG.GPU [R2.64+-0x200], R5 ;  /* 0xfffe00050200798e */ /* 0x0109e4000c10e79e */
.L_x_716:
[----:B------:R-:W-:Y:S05]  /*e250*/  BSYNC B0 ;  /* 0x0000000000007941 */ /* 0x000fea0003800000 */
.L_x_715:
        /* <DEDUP_REMOVED lines=18> */
[----:B------:R-:W-:Y:S02]  /*e380*/  FFMA.FTZ R0, R61, R0, R75 ;  /* 0x000000003d007223 */ /* 0x000fe4000001004b */
[----:B------:R-:W-:Y:S02]  /*e390*/  FMUL.FTZ R68, R191, R68 ;  /* 0x00000044bf447220 */ /* 0x000fe40000410000 */
[----:B------:R-:W-:Y:S02]  /*e3a0*/  FADD.FTZ R169, R0, R169 ;  /* 0x000000a900a97221 */ /* 0x000fe40000010000 */
        /* <DEDUP_REMOVED lines=133> */
.L_x_718:
[----:B0-----:R-:W-:Y:S05]  /*ec00*/  BSYNC B0 ;  /* 0x0000000000007941 */ /* 0x001fea0003800000 */
.L_x_717:
        /* <DEDUP_REMOVED lines=8> */
.L_x_618:
[----:B------:R-:W-:Y:S01]  /*ec90*/  BAR.SYNC.DEFER_BLOCKING 0x0 ;  /* 0x0000000000007b1d */ /* 0x000fe20000010000 */
[C---:B------:R-:W-:Y:S02]  /*eca0*/  LOP3.LUT R28, R146.reuse, 0x20, RZ, 0xfc, !PT ;  /* 0x00000020921c7812 */ /* 0x040fe400078efcff */
[-C--:B------:R-:W-:Y:S02]  /*ecb0*/  ISETP.GE.AND P2, PT, R146, R21.reuse, PT ;  /* 0x000000159200720c */ /* 0x080fe40003f46270 */
[----:B------:R-:W-:Y:S01]  /*ecc0*/  ISETP.GE.AND P1, PT, R28, R21, PT ;  /* 0x000000151c00720c */ /* 0x000fe20003f26270 */
[----:B------:R-:W2:Y:S01]  /*ecd0*/  LDL R52, [R1+0x8] ;  /* 0x0000080001347983 */ /* 0x000ea20000100800 */
[C---:B------:R-:W-:Y:S01]  /*ece0*/  LOP3.LUT R26, R146.reuse, 0x40, RZ, 0xfc, !PT ;  /* 0x00000040921a7812 */ /* 0x040fe200078efcff */
[----:B------:R-:W-:Y:S01]  /*ecf0*/  ULDC.64 UR8, c[0x0][0x2d8] ;  /* 0x0000b60000087ab9 */ /* 0x000fe20000000a00 */
[C---:B------:R-:W-:Y:S01]  /*ed00*/  LOP3.LUT R0, R146.reuse, 0x60, RZ, 0xfc, !PT ;  /* 0x0000006092007812 */ /* 0x040fe200078efcff */
[----:B------:R-:W3:Y:S01]  /*ed10*/  LDL R50, [R1+0x4] ;  /* 0x0000040001327983 */ /* 0x000ee20000100800 */
[----:B------:R-:W-:Y:S01]  /*ed20*/  PRMT R3, RZ, 0x7610, R3 ;  /* 0x00007610ff037816 */ /* 0x000fe20000000003 */
[----:B------:R-:W-:Y:S01]  /*ed30*/  ULDC.64 UR34, c[0x0][0x2f8] ;  /* 0x0000be0000227ab9 */ /* 0x000fe20000000a00 */
[----:B------:R-:W-:Y:S01]  /*ed40*/  LOP3.LUT R2, R146, 0x80, RZ, 0xfc, !PT ;  /* 0x0000008092027812 */ /* 0x000fe200078efcff */
[----:B------:R-:W4:Y:S01]  /*ed50*/  LDL R48, [R1] ;  /* 0x0000000001307983 */ /* 0x000f220000100800 */
[----:B------:R-:W-:-:S02]  /*ed60*/  PRMT R5, RZ, 0x7610, R5 ;  /* 0x00007610ff057816 */ /* 0x000fc40000000005 */
[C---:B0-----:R-:W-:Y:S02]  /*ed70*/  LOP3.LUT R4, R146.reuse, 0xa0, RZ, 0xfc, !PT ;  /* 0x000000a092047812 */ /* 0x041fe400078efcff */
[----:B------:R-:W-:Y:S02]  /*ed80*/  LOP3.LUT R6, R146, 0xc0, RZ, 0xfc, !PT ;  /* 0x000000c092067812 */ /* 0x000fe400078efcff */
[-C--:B------:R-:W-:Y:S02]  /*ed90*/  ISETP.GE.AND P0, PT, R26, R21.reuse, PT ;  /* 0x000000151a00720c */ /* 0x080fe40003f06270 */
[----:B------:R-:W-:Y:S01]  /*eda0*/  LOP3.LUT R8, R146, 0xe0, RZ, 0xfc, !PT ;  /* 0x000000e092087812 */ /* 0x000fe200078efcff */
[----:B------:R-:W2:Y:S01]  /*edb0*/  @!P2 LDG.E.U16 R3, [R92.64] ;  /* 0x0000001e5c03a981 */ /* 0x000ea2000c1e1500 */
[-C--:B------:R-:W-:Y:S02]  /*edc0*/  ISETP.GE.AND P4, PT, R0, R21.reuse, PT ;  /* 0x000000150000720c */ /* 0x080fe40003f86270 */
[----:B------:R-:W-:Y:S01]  /*edd0*/  LOP3.LUT R10, R146, 0x100, RZ, 0xfc, !PT ;  /* 0x00000100920a7812 */ /* 0x000fe200078efcff */
[----:B------:R-:W3:Y:S01]  /*ede0*/  @!P1 LDG.E.U16 R5, [R92.64+0x40] ;  /* 0x0000401e5c059981 */ /* 0x000ee2000c1e1500 */
        /* <DEDUP_REMOVED lines=9> */
[----:B------:R-:W4:Y:S01]  /*ee80*/  @!P0 LDG.E.U16 R7, [R92.64+0x80] ;  /* 0x0000801e5c078981 */ /* 0x000f22000c1e1500 */
[C---:B------:R-:W-:Y:S02]  /*ee90*/  LOP3.LUT R12, R146.reuse, 0x120, RZ, 0xfc, !PT ;  /* 0x00000120920c7812 */ /* 0x040fe400078efcff */
        /* <DEDUP_REMOVED lines=9> */
[----:B------:R-:W-:Y:S01]  /*ef30*/  LOP3.LUT R20, R146, 0x1a0, RZ, 0xfc, !PT ;  /* 0x000001a092147812 */ /* 0x000fe200078efcff */
[----:B------:R-:W5:Y:S01]  /*ef40*/  @!P3 LDG.E.U16 R32, [R92.64+0x180] ;  /* 0x0001801e5c20b981 */ /* 0x000f62000c1e1500 */
[-C--:B------:R-:W-:Y:S02]  /*ef50*/  ISETP.GE.AND P0, PT, R12, R21.reuse, PT ;  /* 0x000000150c00720c */ /* 0x080fe40003f06270 */
[----:B------:R-:W-:Y:S01]  /*ef60*/  LOP3.LUT R22, R146, 0x1c0, RZ, 0xfc, !PT ;  /* 0x000001c092167812 */ /* 0x000fe200078efcff */
[----:B------:R-:W5:Y:S01]  /*ef70*/  @!P2 LDG.E.U16 R13, [R92.64+0x1c0] ;  /* 0x0001c01e5c0da981 */ /* 0x000f62000c1e1500 */
[----:B------:R-:W-:-:S02]  /*ef80*/  ISETP.GE.AND P4, PT, R14, R21, PT ;  /* 0x000000150e00720c */ /* 0x000fc40003f86270 */
[----:B------:R-:W-:Y:S01]  /*ef90*/  LOP3.LUT R24, R146, 0x1e0, RZ, 0xfc, !PT ;  /* 0x000001e092187812 */ /* 0x000fe200078efcff */
[----:B------:R-:W5:Y:S01]  /*efa0*/  @!P1 LDG.E.U16 R34, [R92.64+0x200] ;  /* 0x0002001e5c229981 */ /* 0x000f62000c1e1500 */
        /* <DEDUP_REMOVED lines=44> */
[----:B------:R-:W-:Y:S01]  /*f270*/  LDS.U16 R13, [R145+0x12] ;  /* 0x00001200910d7984 */ /* 0x000fe20000000400 */
[----:B0-----:R-:W-:-:S02]  /*f280*/  PRMT R7, RZ, 0x5410, R7 ;  /* 0x00005410ff077816 */ /* 0x001fc40000000007 */
[----:B-1----:R-:W-:-:S03]  /*f290*/  PRMT R3, RZ, 0x5410, R3 ;  /* 0x00005410ff037816 */ /* 0x002fc60000000003 */
[----:B------:R-:W-:Y:S02]  /*f2a0*/  FADD.FTZ R19, R7, UR5 ;  /* 0x0000000507137e21 */ /* 0x000fe40008010000 */
[----:B------:R-:W-:Y:S01]  /*f2b0*/  LDS.U16 R7, [R145+0xc] ;  /* 0x00000c0091077984 */ /* 0x000fe20000000400 */
[----:B--2---:R-:W-:Y:S01]  /*f2c0*/  PRMT R9, RZ, 0x5410, R9 ;  /* 0x00005410ff097816 */ /* 0x004fe20000000009 */
[----:B------:R-:W-:Y:S01]  /*f2d0*/  FADD.FTZ R11, R3, UR5 ;  /* 0x00000005030b7e21 */ /* 0x000fe20008010000 */
[----:B------:R-:W-:Y:S01]  /*f2e0*/  FSETP.GTU.FTZ.AND P0, PT, R19, 20, PT ;  /* 0x41a000001300780b */ /* 0x000fe20003f1c000 */
[----:B------:R-:W-:Y:S01]  /*f2f0*/  LDS.U16 R3, [R145+0x8] ;  /* 0x0000080091037984 */ /* 0x000fe20000000400 */
[----:B---3--:R-:W-:Y:S01]  /*f300*/  PRMT R5, RZ, 0x5410, R5 ;  /* 0x00005410ff057816 */ /* 0x008fe20000000005 */
[----:B------:R-:W-:Y:S01]  /*f310*/  FADD.FTZ R23, R9, UR5 ;  /* 0x0000000509177e21 */ /* 0x000fe20008010000 */
[----:B------:R-:W-:Y:S01]  /*f320*/  FSETP.GTU.FTZ.AND P4, PT, R11, 20, PT ;  /* 0x41a000000b00780b */ /* 0x000fe20003f9c000 */
[----:B------:R-:W0:Y:S02]  /*f330*/  LDS.U16 R9, [R145+0xe] ;  /* 0x00000e0091097984 */ /* 0x000e240000000400 */
[----:B------:R-:W-:-:S02]  /*f340*/  FADD.FTZ R17, R5, UR5 ;  /* 0x0000000505117e21 */ /* 0x000fc40008010000 */
[----:B------:R-:W1:Y:S04]  /*f350*/  LDS.U16 R5, [R145+0xa] ;  /* 0x00000a0091057984 */ /* 0x000e680000000400 */
[----:B------:R-:W-:Y:S01]  /*f360*/  @!P0 FMUL.FTZ R19, R19, -1.4426950216293334961 ;  /* 0xbfb8aa3b13138820 */ /* 0x000fe20000410000 */
[----:B------:R-:W-:-:S03]  /*f370*/  FSETP.GTU.FTZ.AND P5, PT, R17, 20, PT ;  /* 0x41a000001100780b */ /* 0x000fc60003fbc000 */
[----:B------:R-:W-:Y:S02]  /*f380*/  @!P4 FMUL.FTZ R11, R11, -1.4426950216293334961 ;  /* 0xbfb8aa3b0b0bc820 */ /* 0x000fe40000410000 */
[----:B------:R-:W2:Y:S08]  /*f390*/  @!P0 MUFU.EX2 R19, R19 ;  /* 0x0000001300138308 */ /* 0x000eb00000000800 */
[----:B------:R3:W4:Y:S01]  /*f3a0*/  @!P4 MUFU.EX2 R15, R11 ;  /* 0x0000000b000fc308 */ /* 0x0007220000000800 */
[----:B------:R-:W-:Y:S01]  /*f3b0*/  @!P5 FMUL.FTZ R17, R17, -1.4426950216293334961 ;  /* 0xbfb8aa3b1111d820 */ /* 0x000fe20000410000 */
[----:B---3--:R-:W3:Y:S06]  /*f3c0*/  LDS.U16 R11, [R145+0x10] ;  /* 0x00001000910b7984 */ /* 0x008eec0000000400 */
[----:B------:R-:W5:Y:S01]  /*f3d0*/  @!P5 MUFU.EX2 R17, R17 ;  /* 0x000000110011d308 */ /* 0x000f620000000800 */
[----:B--2---:R-:W-:-:S07]  /*f3e0*/  @!P0 FADD.FTZ R19, R19, 1 ;  /* 0x3f80000013138421 */ /* 0x004fce0000010000 */
[----:B------:R-:W2:Y:S01]  /*f3f0*/  @!P0 MUFU.RCP R32, R19 ;  /* 0x0000001300208308 */ /* 0x000ea20000001000 */
[----:B0-----:R-:W-:Y:S01]  /*f400*/  PRMT R9, RZ, 0x5410, R9 ;  /* 0x00005410ff097816 */ /* 0x001fe20000000009 */
[----:B----4-:R-:W-:Y:S01]  /*f410*/  @!P4 FADD.FTZ R15, R15, 1 ;  /* 0x3f8000000f0fc421 */ /* 0x010fe20000010000 */
[----:B------:R-:W-:-:S03]  /*f420*/  PRMT R13, RZ, 0x5410, R13 ;  /* 0x00005410ff0d7816 */ /* 0x000fc6000000000d */
[----:B------:R-:W-:Y:S02]  /*f430*/  FADD.FTZ R9, R9, UR5 ;  /* 0x0000000509097e21 */ /* 0x000fe40008010000 */
[----:B-----5:R-:W-:Y:S01]  /*f440*/  @!P5 FADD.FTZ R17, R17, 1 ;  /* 0x3f8000001111d421 */ /* 0x020fe20000010000 */
[----:B------:R-:W0:Y:S01]  /*f450*/  @!P4 MUFU.RCP R30, R15 ;  /* 0x0000000f001ec308 */ /* 0x000e220000001000 */
[----:B------:R-:W-:Y:S01]  /*f460*/  FADD.FTZ R13, R13, UR5 ;  /* 0x000000050d0d7e21 */ /* 0x000fe20008010000 */
[----:B------:R-:W-:Y:S02]  /*f470*/  FSETP.GTU.FTZ.AND P6, PT, R9, 20, PT ;  /* 0x41a000000900780b */ /* 0x000fe40003fdc000 */
[----:B------:R-:W-:Y:S01]  /*f480*/  PRMT R3, RZ, 0x5410, R3 ;  /* 0x00005410ff037816 */ /* 0x000fe20000000003 */
[----:B--2---:R-:W-:-:S03]  /*f490*/  @!P0 FMUL.FTZ R159, R159, R32 ;  /* 0x000000209f9f8220 */ /* 0x004fc60000410000 */
[----:B------:R-:W2:Y:S01]  /*f4a0*/  @!P5 MUFU.RCP R17, R17 ;  /* 0x000000110011d308 */ /* 0x000ea20000001000 */
[----:B------:R-:W-:Y:S02]  /*f4b0*/  FSETP.GTU.FTZ.AND P0, PT, R13, 20, PT ;  /* 0x41a000000d00780b */ /* 0x000fe40003f1c000 */
[----:B-1----:R-:W-:Y:S02]  /*f4c0*/  PRMT R5, RZ, 0x5410, R5 ;  /* 0x00005410ff057816 */ /* 0x002fe40000000005 */
[----:B------:R-:W-:Y:S01]  /*f4d0*/  PRMT R7, RZ, 0x5410, R7 ;  /* 0x00005410ff077816 */ /* 0x000fe20000000007 */
[----:B------:R-:W-:Y:S02]  /*f4e0*/  FADD.FTZ R3, R3, UR5 ;  /* 0x0000000503037e21 */ /* 0x000fe40008010000 */
[----:B------:R-:W-:Y:S02]  /*f4f0*/  FADD.FTZ R5, R5, UR5 ;  /* 0x0000000505057e21 */ /* 0x000fe40008010000 */
[----:B------:R-:W-:Y:S01]  /*f500*/  FADD.FTZ R7, R7, UR5 ;  /* 0x0000000507077e21 */ /* 0x000fe20008010000 */
[----:B---3--:R-:W-:Y:S01]  /*f510*/  PRMT R11, RZ, 0x5410, R11 ;  /* 0x00005410ff0b7816 */ /* 0x008fe2000000000b */
[----:B0-----:R-:W-:Y:S01]  /*f520*/  @!P4 FMUL.FTZ R157, R157, R30 ;  /* 0x0000001e9d9dc220 */ /* 0x001fe20000410000 */
[----:B------:R-:W-:Y:S01]  /*f530*/  FSETP.GTU.FTZ.AND P2, PT, R3, 20, PT ;  /* 0x41a000000300780b */ /* 0x000fe20003f5c000 */
[----:B------:R-:W-:Y:S01]  /*f540*/  @!P6 FMUL.FTZ R9, R9, -1.4426950216293334961 ;  /* 0xbfb8aa3b0909e820 */ /* 0x000fe20000410000 */
[----:B------:R-:W-:Y:S01]  /*f550*/  FSETP.GTU.FTZ.AND P3, PT, R5, 20, PT ;  /* 0x41a000000500780b */ /* 0x000fe20003f7c000 */
[----:B------:R-:W-:Y:S01]  /*f560*/  FADD.FTZ R11, R11, UR5 ;  /* 0x000000050b0b7e21 */ /* 0x000fe20008010000 */
[----:B------:R-:W-:Y:S01]  /*f570*/  FSETP.GTU.FTZ.AND P4, PT, R7, 20, PT ;  /* 0x41a000000700780b */ /* 0x000fe20003f9c000 */
[----:B------:R-:W-:-:S02]  /*f580*/  @!P0 FMUL.FTZ R13, R13, -1.4426950216293334961 ;  /* 0xbfb8aa3b0d0d8820 */ /* 0x000fc40000410000 */
[----:B--2---:R-:W-:Y:S01]  /*f590*/  @!P5 FMUL.FTZ R158, R158, R17 ;  /* 0x000000119e9ed220 */ /* 0x004fe20000410000 */
[----:B------:R-:W-:Y:S01]  /*f5a0*/  FSETP.GTU.FTZ.AND P5, PT, R11, 20, PT ;  /* 0x41a000000b00780b */ /* 0x000fe20003fbc000 */
[----:B------:R-:W0:Y:S01]  /*f5b0*/  @!P6 MUFU.EX2 R9, R9 ;  /* 0x000000090009e308 */ /* 0x000e220000000800 */
[----:B------:R-:W-:-:S07]  /*f5c0*/  FSETP.GTU.FTZ.AND P1, PT, R23, 20, PT ;  /* 0x41a000001700780b */ /* 0x000fce0003f3c000 */
[----:B------:R-:W1:Y:S01]  /*f5d0*/  @!P0 MUFU.EX2 R13, R13 ;  /* 0x0000000d000d8308 */ /* 0x000e620000000800 */
[----:B------:R-:W-:Y:S02]  /*f5e0*/  @!P2 FMUL.FTZ R3, R3, -1.4426950216293334961 ;  /* 0xbfb8aa3b0303a820 */ /* 0x000fe40000410000 */
[----:B------:R-:W-:Y:S02]  /*f5f0*/  @!P3 FMUL.FTZ R5, R5, -1.4426950216293334961 ;  /* 0xbfb8aa3b0505b820 */ /* 0x000fe40000410000 */
[----:B------:R-:W-:Y:S02]  /*f600*/  @!P4 FMUL.FTZ R7, R7, -1.4426950216293334961 ;  /* 0xbfb8aa3b0707c820 */ /* 0x000fe40000410000 */
[----:B------:R-:W-:Y:S01]  /*f610*/  @!P5 FMUL.FTZ R11, R11, -1.4426950216293334961 ;  /* 0xbfb8aa3b0b0bd820 */ /* 0x000fe20000410000 */
[----:B------:R-:W2:Y:S01]  /*f620*/  @!P2 MUFU.EX2 R3, R3 ;  /* 0x000000030003a308 */ /* 0x000ea20000000800 */
[----:B0-----:R-:W-:-:S07]  /*f630*/  @!P6 FADD.FTZ R9, R9, 1 ;  /* 0x3f8000000909e421 */ /* 0x001fce0000010000 */
[----:B------:R-:W0:Y:S01]  /*f640*/  @!P3 MUFU.EX2 R5, R5 ;  /* 0x000000050005b308 */ /* 0x000e220000000800 */
[----:B-1----:R-:W-:-:S07]  /*f650*/  @!P0 FADD.FTZ R13, R13, 1 ;  /* 0x3f8000000d0d8421 */ /* 0x002fce0000010000 */
[----:B------:R-:W1:Y:S01]  /*f660*/  @!P4 MUFU.EX2 R7, R7 ;  /* 0x000000070007c308 */ /* 0x000e620000000800 */
[----:B------:R-:W-:Y:S01]  /*f670*/  @!P1 FMUL.FTZ R23, R23, -1.4426950216293334961 ;  /* 0xbfb8aa3b17179820 */ /* 0x000fe20000410000 */
[----:B------:R-:W-:-:S06]  /*f680*/  SHF.L.U32 R15, R148, 0x4, RZ ;  /* 0x00000004940f7819 */ /* 0x000fcc00000006ff */
[----:B------:R-:W3:Y:S01]  /*f690*/  @!P5 MUFU.EX2 R11, R11 ;  /* 0x0000000b000bd308 */ /* 0x000ee20000000800 */
[----:B------:R-:W-:Y:S01]  /*f6a0*/  LOP3.LUT R30, R15, 0xfffffe00, RZ, 0xc0, !PT ;  /* 0xfffffe000f1e7812 */ /* 0x000fe200078ec0ff */
[----:B--2---:R-:W-:-:S06]  /*f6b0*/  @!P2 FADD.FTZ R3, R3, 1 ;  /* 0x3f8000000303a421 */ /* 0x004fcc0000010000 */
[----:B------:R-:W2:Y:S01]  /*f6c0*/  @!P6 MUFU.RCP R9, R9 ;  /* 0x000000090009e308 */ /* 0x000ea20000001000 */
[----:B0-----:R-:W-:-:S07]  /*f6d0*/  @!P3 FADD.FTZ R5, R5, 1 ;  /* 0x3f8000000505b421 */ /* 0x001fce0000010000 */
[----:B------:R-:W0:Y:S01]  /*f6e0*/  @!P0 MUFU.RCP R13, R13 ;  /* 0x0000000d000d8308 */ /* 0x000e220000001000 */
[----:B-1----:R-:W-:Y:S01]  /*f6f0*/  @!P4 FADD.FTZ R7, R7, 1 ;  /* 0x3f8000000707c421 */ /* 0x002fe20000010000 */
[----:B------:R-:W-:-:S06]  /*f700*/  LEA R46, R147, R30, 0x4 ;  /* 0x0000001e932e7211 */ /* 0x000fcc00078e20ff */
[----:B------:R-:W1:Y:S01]  /*f710*/  @!P1 MUFU.EX2 R23, R23 ;  /* 0x0000001700179308 */ /* 0x000e620000000800 */
[----:B---3--:R-:W-:-:S07]  /*f720*/  @!P5 FADD.FTZ R11, R11, 1 ;  /* 0x3f8000000b0bd421 */ /* 0x008fce0000010000 */
[----:B------:R3:W-:Y:S01]  /*f730*/  @!P2 MUFU.RCP R38, R3 ;  /* 0x000000030026a308 */ /* 0x0007e20000001000 */
[----:B--2---:R-:W-:-:S07]  /*f740*/  @!P6 FMUL.FTZ R164, R164, R9 ;  /* 0x00000009a4a4e220 */ /* 0x004fce0000410000 */
[----:B------:R2:W-:Y:S01]  /*f750*/  @!P3 MUFU.RCP R39, R5 ;  /* 0x000000050027b308 */ /* 0x0005e20000001000 */
[----:B---3--:R-:W-:Y:S01]  /*f760*/  IADD3 R3, R46, 0x6, RZ ;  /* 0x000000062e037810 */ /* 0x008fe20007ffe0ff */
[----:B0-----:R-:W-:Y:S01]  /*f770*/  @!P0 FMUL.FTZ R166, R166, R13 ;  /* 0x0000000da6a68220 */ /* 0x001fe20000410000 */
[----:B------:R-:W-:Y:S05]  /*f780*/  LDS.U16 R9, [R145+0x1a] ;  /* 0x00001a0091097984 */ /* 0x000fea0000000400 */
[----:B------:R0:W-:Y:S01]  /*f790*/  @!P4 MUFU.RCP R40, R7 ;  /* 0x000000070028c308 */ /* 0x0001e20000001000 */
[----:B--2---:R-:W-:Y:S01]  /*f7a0*/  IADD3 R5, R46, 0x9, RZ ;  /* 0x000000092e057810 */ /* 0x004fe20007ffe0ff */
[----:B------:R-:W-:Y:S01]  /*f7b0*/  LDS.U16 R13, [R145+0x1e] ;  /* 0x00001e00910d7984 */ /* 0x000fe20000000400 */
[----:B------:R-:W-:-:S02]  /*f7c0*/  LEA.HI.SX32 R27, R3, R46, 0x1b ;  /* 0x0000002e031b7211 */ /* 0x000fc400078fdaff */
[----:B0-----:R-:W-:-:S03]  /*f7d0*/  IADD3 R7, R46, 0xe, RZ ;  /* 0x0000000e2e077810 */ /* 0x001fc60007ffe0ff */
[----:B------:R0:W-:Y:S01]  /*f7e0*/  @!P5 MUFU.RCP R44, R11 ;  /* 0x0000000b002cd308 */ /* 0x0001e20000001000 */
[-C--:B------:R-:W-:Y:S01]  /*f7f0*/  LEA.HI.SX32 R31, R5, R46.reuse, 0x1b ;  /* 0x0000002e051f7211 */ /* 0x080fe200078fdaff */
[----:B------:R-:W-:Y:S01]  /*f800*/  LDS.U16 R3, [R145+0x14] ;  /* 0x0000140091037984 */ /* 0x000fe20000000400 */
[----:B------:R-:W-:Y:S01]  /*f810*/  LEA.HI.SX32 R42, R7, R46, 0x1b ;  /* 0x0000002e072a7211 */ /* 0x000fe200078fdaff */
[----:B-1----:R-:W-:Y:S02]  /*f820*/  @!P1 FADD.FTZ R23, R23, 1 ;  /* 0x3f80000017179421 */ /* 0x002fe40000010000 */
[----:B------:R-:W1:Y:S04]  /*f830*/  LDS.U16 R5, [R145+0x16] ;  /* 0x0000160091057984 */ /* 0x000e680000000400 */
[----:B------:R-:W2:Y:S04]  /*f840*/  LDS.U16 R7, [R145+0x18] ;  /* 0x0000180091077984 */ /* 0x000ea80000000400 */
[----:B0-----:R-:W0:Y:S04]  /*f850*/  LDS.U16 R11, [R145+0x1c] ;  /* 0x00001c00910b7984 */ /* 0x001e280000000400 */
[----:B------:R-:W-:Y:S06]  /*f860*/  BAR.SYNC.DEFER_BLOCKING 0x0 ;  /* 0x0000000000007b1d */ /* 0x000fec0000010000 */
[----:B------:R3:W4:Y:S01]  /*f870*/  @!P1 MUFU.RCP R37, R23 ;  /* 0x0000001700259308 */ /* 0x0007220000001000 */
[----:B------:R-:W-:-:S02]  /*f880*/  IADD3 R15, R46, 0x1, RZ ;  /* 0x000000012e0f7810 */ /* 0x000fc40007ffe0ff */
[C---:B------:R-:W-:Y:S02]  /*f890*/  IADD3 R17, R46.reuse, 0x2, RZ ;  /* 0x000000022e117810 */ /* 0x040fe40007ffe0ff */
[C---:B------:R-:W-:Y:S02]  /*f8a0*/  IADD3 R19, R46.reuse, 0x3, RZ ;  /* 0x000000032e137810 */ /* 0x040fe40007ffe0ff */
[C---:B------:R-:W-:Y:S02]  /*f8b0*/  IADD3 R36, R46.reuse, 0xf, RZ ;  /* 0x0000000f2e247810 */ /* 0x040fe40007ffe0ff */
[C---:B---3--:R-:W-:Y:S02]  /*f8c0*/  IADD3 R23, R46.reuse, 0x4, RZ ;  /* 0x000000042e177810 */ /* 0x048fe40007ffe0ff */
[----:B------:R-:W-:Y:S02]  /*f8d0*/  IADD3 R25, R46, 0x5, RZ ;  /* 0x000000052e197810 */ /* 0x000fe40007ffe0ff */
[----:B------:R-:W-:-:S02]  /*f8e0*/  LEA.HI.SX32 R15, R15, R46, 0x1b ;  /* 0x0000002e0f0f7211 */ /* 0x000fc400078fdaff */
[-C--:B------:R-:W-:Y:S02]  /*f8f0*/  LEA.HI.SX32 R17, R17, R46.reuse, 0x1b ;  /* 0x0000002e11117211 */ /* 0x080fe400078fdaff */
[----:B------:R-:W-:Y:S02]  /*f900*/  IADD3 R29, R46, 0x7, RZ ;  /* 0x000000072e1d7810 */ /* 0x000fe40007ffe0ff */
[-C--:B------:R-:W-:Y:S02]  /*f910*/  LEA.HI.SX32 R19, R19, R46.reuse, 0x1b ;  /* 0x0000002e13137211 */ /* 0x080fe400078fdaff */
[-C--:B------:R-:W-:Y:S02]  /*f920*/  LEA.HI.SX32 R23, R23, R46.reuse, 0x1b ;  /* 0x0000002e17177211 */ /* 0x080fe400078fdaff */
[-C--:B------:R-:W-:Y:S01]  /*f930*/  LEA.HI.SX32 R43, R36, R46.reuse, 0x1b ;  /* 0x0000002e242b7211 */ /* 0x080fe200078fdaff */
[----:B----4-:R-:W-:Y:S01]  /*f940*/  @!P1 FMUL.FTZ R160, R160, R37 ;  /* 0x00000025a0a09220 */ /* 0x010fe20000410000 */
[----:B------:R-:W-:-:S02]  /*f950*/  LEA.HI.SX32 R25, R25, R46, 0x1b ;  /* 0x0000002e19197211 */ /* 0x000fc400078fdaff */
[----:B------:R-:W-:Y:S02]  /*f960*/  PRMT R36, R233, 0x7632, R36 ;  /* 0x00007632e9247816 */ /* 0x000fe40000000024 */
[----:B------:R-:W-:Y:S02]  /*f970*/  SHF.L.U32 R15, R15, 0x1, RZ ;  /* 0x000000010f0f7819 */ /* 0x000fe400000006ff */
[----:B------:R-:W-:Y:S02]  /*f980*/  IADD3 R30, R46, 0x8, RZ ;  /* 0x000000082e1e7810 */ /* 0x000fe40007ffe0ff */
[----:B------:R-:W-:Y:S01]  /*f990*/  SHF.L.U32 R17, R17, 0x1, RZ ;  /* 0x0000000111117819 */ /* 0x000fe200000006ff */
[----:B------:R-:W-:Y:S01]  /*f9a0*/  @!P2 FMUL.FTZ R161, R161, R38 ;  /* 0x00000026a1a1a220 */ /* 0x000fe20000410000 */
[----:B------:R-:W-:Y:S02]  /*f9b0*/  LEA.HI.SX32 R29, R29, R46, 0x1b ;  /* 0x0000002e1d1d7211 */ /* 0x000fe400078fdaff */
[----:B------:R-:W-:-:S02]  /*f9c0*/  PRMT R37, R231, 0x7632, R37 ;  /* 0x00007632e7257816 */ /* 0x000fc40000000025 */
[----:B------:R-:W-:Y:S01]  /*f9d0*/  SHF.L.U32 R19, R19, 0x1, RZ ;  /* 0x0000000113137819 */ /* 0x000fe200000006ff */
[----:B------:R-:W-:Y:S01]  /*f9e0*/  STS.U16 [R145], R233 ;  /* 0x000000e991007388 */ /* 0x000fe20000000400 */
[----:B------:R-:W-:Y:S02]  /*f9f0*/  IADD3 R32, R46, 0xa, RZ ;  /* 0x0000000a2e207810 */ /* 0x000fe40007ffe0ff */
[----:B------:R-:W-:Y:S01]  /*fa00*/  SHF.L.U32 R23, R23, 0x1, RZ ;  /* 0x0000000117177819 */ /* 0x000fe200000006ff */
[----:B------:R-:W-:Y:S01]  /*fa10*/  @!P3 FMUL.FTZ R162, R162, R39 ;  /* 0x00000027a2a2b220 */ /* 0x000fe20000410000 */
[C---:B------:R-:W-:Y:S01]  /*fa20*/  IADD3 R33, R46.reuse, 0xb, RZ ;  /* 0x0000000b2e217810 */ /* 0x040fe20007ffe0ff */
[----:B------:R3:W-:Y:S01]  /*fa30*/  STS.U16 [R15+0x2], R36 ;  /* 0x000002240f007388 */ /* 0x0007e20000000400 */
[----:B------:R-:W-:Y:S02]  /*fa40*/  PRMT R38, R229, 0x7632, R38 ;  /* 0x00007632e5267816 */ /* 0x000fe40000000026 */
[----:B------:R-:W-:Y:S01]  /*fa50*/  SHF.L.U32 R25, R25, 0x1, RZ ;  /* 0x0000000119197819 */ /* 0x000fe200000006ff */
[----:B------:R-:W-:Y:S01]  /*fa60*/  STS.U16 [R17+0x4], R231 ;  /* 0x000004e711007388 */ /* 0x000fe20000000400 */
[----:B------:R-:W-:-:S02]  /*fa70*/  IADD3 R34, R46, 0xc, RZ ;  /* 0x0000000c2e227810 */ /* 0x000fc40007ffe0ff */
[----:B------:R-:W-:Y:S02]  /*fa80*/  LEA.HI.SX32 R30, R30, R46, 0x1b ;  /* 0x0000002e1e1e7211 */ /* 0x000fe400078fdaff */
[----:B------:R-:W-:Y:S01]  /*fa90*/  SHF.L.U32 R27, R27, 0x1, RZ ;  /* 0x000000011b1b7819 */ /* 0x000fe200000006ff */
[----:B------:R4:W-:Y:S01]  /*faa0*/  STS.U16 [R19+0x6], R37 ;  /* 0x0000062513007388 */ /* 0x0009e20000000400 */
[----:B------:R-:W-:Y:S02]  /*fab0*/  IADD3 R35, R46, 0xd, RZ ;  /* 0x0000000d2e237810 */ /* 0x000fe40007ffe0ff */
[----:B------:R-:W-:Y:S02]  /*fac0*/  F2FP.BF16.PACK_AB R225, R225, R226 ;  /* 0x000000e2e1e1723e */ /* 0x000fe400000010ff */
[----:B------:R-:W-:Y:S02]  /*fad0*/  PRMT R39, R227, 0x7632, R39 ;  /* 0x00007632e3277816 */ /* 0x000fe40000000027 */
[----:B------:R-:W-:Y:S01]  /*fae0*/  SHF.L.U32 R29, R29, 0x1, RZ ;  /* 0x000000011d1d7819 */ /* 0x000fe200000006ff */
[----:B------:R-:W-:Y:S01]  /*faf0*/  STS.U16 [R23+0x8], R229 ;  /* 0x000008e517007388 */ /* 0x000fe20000000400 */
[----:B------:R-:W-:-:S02]  /*fb00*/  LEA.HI.SX32 R32, R32, R46, 0x1b ;  /* 0x0000002e20207211 */ /* 0x000fc400078fdaff */
[----:B------:R-:W-:Y:S01]  /*fb10*/  LEA.HI.SX32 R33, R33, R46, 0x1b ;  /* 0x0000002e21217211 */ /* 0x000fe200078fdaff */
[----:B------:R5:W-:Y:S01]  /*fb20*/  STS.U16 [R25+0xa], R38 ;  /* 0x00000a2619007388 */ /* 0x000be20000000400 */
[----:B------:R-:W-:Y:S02]  /*fb30*/  F2FP.BF16.PACK_AB R223, R223, R224 ;  /* 0x000000e0dfdf723e */ /* 0x000fe400000010ff */
[-C--:B------:R-:W-:Y:S01]  /*fb40*/  LEA.HI.SX32 R34, R34, R46.reuse, 0x1b ;  /* 0x0000002e22227211 */ /* 0x080fe200078fdaff */
[----:B------:R-:W-:Y:S01]  /*fb50*/  STS.U16 [R27+0xc], R227 ;  /* 0x00000ce31b007388 */ /* 0x000fe20000000400 */
[----:B---3--:R-:W-:Y:S02]  /*fb60*/  SHF.L.U32 R36, R30, 0x1, RZ ;  /* 0x000000011e247819 */ /* 0x008fe400000006ff */
[----:B------:R-:W-:Y:S01]  /*fb70*/  LEA.HI.SX32 R35, R35, R46, 0x1b ;  /* 0x0000002e23237211 */ /* 0x000fe200078fdaff */
[----:B------:R3:W-:Y:S01]  /*fb80*/  STS.U16 [R29+0xe], R39 ;  /* 0x00000e271d007388 */ /* 0x0007e20000000400 */
[----:B------:R-:W-:-:S02]  /*fb90*/  PRMT R30, R225, 0x7632, R30 ;  /* 0x00007632e11e7816 */ /* 0x000fc4000000001e */
[----:B----4-:R-:W-:Y:S02]  /*fba0*/  SHF.L.U32 R37, R31, 0x1, RZ ;  /* 0x000000011f257819 */ /* 0x010fe400000006ff */
[----:B------:R-:W-:Y:S01]  /*fbb0*/  F2FP.BF16.PACK_AB R221, R221, R222 ;  /* 0x000000dedddd723e */ /* 0x000fe200000010ff */
[----:B------:R-:W-:Y:S01]  /*fbc0*/  @!P4 FMUL.FTZ R163, R163, R40 ;  /* 0x00000028a3a3c220 */ /* 0x000fe20000410000 */
[----:B-----5:R-:W-:Y:S02]  /*fbd0*/  SHF.L.U32 R38, R32, 0x1, RZ ;  /* 0x0000000120267819 */ /* 0x020fe400000006ff */
[----:B------:R-:W-:Y:S02]  /*fbe0*/  ISETP.NE.AND P6, PT, R148, RZ, PT ;  /* 0x000000ff9400720c */ /* 0x000fe40003fc5270 */
[----:B------:R-:W-:Y:S02]  /*fbf0*/  PRMT R31, R223, 0x7632, R31 ;  /* 0x00007632df1f7816 */ /* 0x000fe4000000001f */
[----:B---3--:R-:W-:-:S02]  /*fc00*/  SHF.L.U32 R39, R33, 0x1, RZ ;  /* 0x0000000121277819 */ /* 0x008fc400000006ff */
[----:B------:R-:W-:Y:S01]  /*fc10*/  F2FP.BF16.PACK_AB R219, R219, R220 ;  /* 0x000000dcdbdb723e */ /* 0x000fe200000010ff */
[----:B------:R-:W-:Y:S01]  /*fc20*/  STS.U16 [R36+0x10], R225 ;  /* 0x000010e124007388 */ /* 0x000fe20000000400 */
[----:B------:R-:W-:Y:S02]  /*fc30*/  SHF.L.U32 R40, R34, 0x1, RZ ;  /* 0x0000000122287819 */ /* 0x000fe400000006ff */
[----:B------:R-:W-:Y:S01]  /*fc40*/  PRMT R33, R221, 0x7632, R33 ;  /* 0x00007632dd217816 */ /* 0x000fe20000000021 */
[----:B------:R3:W-:Y:S01]  /*fc50*/  STS.U16 [R37+0x12], R30 ;  /* 0x0000121e25007388 */ /* 0x0007e20000000400 */
[----:B------:R-:W-:Y:S02]  /*fc60*/  SHF.L.U32 R41, R35, 0x1, RZ ;  /* 0x0000000123297819 */ /* 0x000fe400000006ff */
[----:B------:R-:W-:Y:S01]  /*fc70*/  SHF.L.U32 R42, R42, 0x1, RZ ;  /* 0x000000012a2a7819 */ /* 0x000fe200000006ff */
[----:B------:R-:W-:Y:S01]  /*fc80*/  STS.U16 [R38+0x14], R223 ;  /* 0x000014df26007388 */ /* 0x000fe20000000400 */
[----:B------:R-:W-:-:S02]  /*fc90*/  PRMT R34, R219, 0x7632, R34 ;  /* 0x00007632db227816 */ /* 0x000fc40000000022 */
[----:B------:R-:W-:Y:S01]  /*fca0*/  SHF.L.U32 R43, R43, 0x1, RZ ;  /* 0x000000012b2b7819 */ /* 0x000fe200000006ff */
[----:B------:R4:W-:Y:S04]  /*fcb0*/  STS.U16 [R39+0x16], R31 ;  /* 0x0000161f27007388 */ /* 0x0009e80000000400 */
        /* <DEDUP_REMOVED lines=23> */
[----:B-1----:R-:W-:-:S02]  /*fe30*/  PRMT R5, RZ, 0x5410, R5 ;  /* 0x00005410ff057816 */ /* 0x002fc40000000005 */
[----:B------:R-:W-:Y:S02]  /*fe40*/  PRMT R9, RZ, 0x5410, R9 ;  /* 0x00005410ff097816 */ /* 0x000fe40000000009 */
[----:B------:R-:W-:Y:S02]  /*fe50*/  PRMT R3, RZ, 0x5410, R3 ;  /* 0x00005410ff037816 */ /* 0x000fe40000000003 */
[----:B--2---:R-:W-:Y:S01]  /*fe60*/  PRMT R7, RZ, 0x5410, R7 ;  /* 0x00005410ff077816 */ /* 0x004fe20000000007 */
[----:B------:R-:W-:Y:S02]  /*fe70*/  FADD.FTZ R5, R5, UR5 ;  /* 0x0000000505057e21 */ /* 0x000fe40008010000 */
[----:B------:R-:W-:Y:S02]  /*fe80*/  FADD.FTZ R9, R9, UR5 ;  /* 0x0000000509097e21 */ /* 0x000fe40008010000 */
[----:B------:R-:W-:Y:S02]  /*fe90*/  FADD.FTZ R3, R3, UR5 ;  /* 0x0000000503037e21 */ /* 0x000fe40008010000 */
[----:B------:R-:W-:Y:S01]  /*fea0*/  FADD.FTZ R7, R7, UR5 ;  /* 0x0000000507077e21 */ /* 0x000fe20008010000 */
[----:B------:R-:W-:-:S02]  /*feb0*/  FSETP.GTU.FTZ.AND P1, PT, R5, 20, PT ;  /* 0x41a000000500780b */ /* 0x000fc40003f3c000 */
[----:B------:R-:W-:Y:S02]  /*fec0*/  FSETP.GTU.FTZ.AND P3, PT, R9, 20, PT ;  /* 0x41a000000900780b */ /* 0x000fe40003f7c000 */
[----:B------:R-:W-:Y:S01]  /*fed0*/  FSETP.GTU.FTZ.AND P0, PT, R3, 20, PT ;  /* 0x41a000000300780b */ /* 0x000fe20003f1c000 */
[----:B------:R-:W1:Y:S01]  /*fee0*/  LDS R77, [0x1080] ;  /* 0x00108000ff4d7984 */ /* 0x000e620000000800 */
[----:B------:R-:W-:Y:S02]  /*fef0*/  FSETP.GTU.FTZ.AND P2, PT, R7, 20, PT ;  /* 0x41a000000700780b */ /* 0x000fe40003f5c000 */
[----:B0-----:R-:W-:-:S05]  /*ff00*/  PRMT R11, RZ, 0x5410, R11 ;  /* 0x00005410ff0b7816 */ /* 0x001fca000000000b */
[----:B------:R-:W-:Y:S01]  /*ff10*/  @!P1 FMUL.FTZ R5, R5, -1.4426950216293334961 ;  /* 0xbfb8aa3b05059820 */ /* 0x000fe20000410000 */
[----:B------:R-:W-:Y:S01]  /*ff20*/  PRMT R13, RZ, 0x5410, R13 ;  /* 0x00005410ff0d7816 */ /* 0x000fe2000000000d */
[----:B------:R-:W-:Y:S02]  /*ff30*/  @!P3 FMUL.FTZ R9, R9, -1.4426950216293334961 ;  /* 0xbfb8aa3b0909b820 */ /* 0x000fe40000410000 */
[----:B------:R-:W-:Y:S01]  /*ff40*/  @!P0 FMUL.FTZ R3, R3, -1.4426950216293334961 ;  /* 0xbfb8aa3b03038820 */ /* 0x000fe20000410000 */
[----:B------:R-:W-:Y:S01]  /*ff50*/  SHF.R.S32.HI R79, RZ, 0x1f, R146 ;  /* 0x0000001fff4f7819 */ /* 0x000fe20000011492 */
[----:B------:R-:W-:Y:S01]  /*ff60*/  FADD.FTZ R11, R11, UR5 ;  /* 0x000000050b0b7e21 */ /* 0x000fe20008010000 */
[----:B---3--:R-:W-:Y:S01]  /*ff70*/  IADD3 R30, P4, R146, UR38, RZ ;  /* 0x00000026921e7c10 */ /* 0x008fe2000ff9e0ff */
[----:B------:R-:W-:Y:S02]  /*ff80*/  FADD.FTZ R13, R13, UR5 ;  /* 0x000000050d0d7e21 */ /* 0x000fe40008010000 */
[----:B------:R-:W-:Y:S01]  /*ff90*/  @!P2 FMUL.FTZ R7, R7, -1.4426950216293334961 ;  /* 0xbfb8aa3b0707a820 */ /* 0x000fe20000410000 */
[----:B------:R-:W-:Y:S01]  /*ffa0*/  MOV R32, UR38 ;  /* 0x0000002600207c02 */ /* 0x000fe20008000f00 */
[----:B------:R-:W0:Y:S01]  /*ffb0*/  @!P1 MUFU.EX2 R5, R5 ;  /* 0x0000000500059308 */ /* 0x000e220000000800 */
[----:B------:R-:W-:Y:S01]  /*ffc0*/  @!P5 FMUL.FTZ R165, R165, R44 ;  /* 0x0000002ca5a5d220 */ /* 0x000fe20000410000 */
[----:B------:R-:W-:-:S02]  /*ffd0*/  FSETP.GTU.FTZ.AND P5, PT, R13, 20, PT ;  /* 0x41a000000d00780b */ /* 0x000fc40003fbc000 */
[----:B----4-:R-:W-:-:S04]  /*ffe0*/  LEA.HI.X.SX32 R31, R32, R79, 0x1, P4 ;  /* 0x0000004f201f7211 */ /* 0x010fc800020f0eff */
[----:B------:R-:W2:Y:S01]  /*fff0*/  @!P3 MUFU.EX2 R9, R9 ;  /* 0x000000090009b308 */ /* 0x000ea20000000800 */
[----:B------:R-:W-:-:S07]  /*10000*/  FSETP.GTU.FTZ.AND P4, PT, R11, 20, PT ;  /* 0x41a000000b00780b */ /* 0x000fce0003f9c000 */
[----:B------:R-:W3:Y:S08]  /*10010*/  @!P0 MUFU.EX2 R3, R3 ;  /* 0x0000000300038308 */ /* 0x000ef00000000800 */
[----:B------:R-:W4:Y:S01]  /*10020*/  @!P2 MUFU.EX2 R7, R7 ;  /* 0x000000070007a308 */ /* 0x000f220000000800 */
[----:B------:R-:W-:Y:S02]  /*10030*/  @!P4 FMUL.FTZ R11, R11, -1.4426950216293334961 ;  /* 0xbfb8aa3b0b0bc820 */ /* 0x000fe40000410000 */
[----:B------:R-:W-:-:S02]  /*10040*/  @!P5 FMUL.FTZ R13, R13, -1.4426950216293334961 ;  /* 0xbfb8aa3b0d0dd820 */ /* 0x000fc40000410000 */
[----:B0-----:R-:W-:Y:S02]  /*10050*/  @!P1 FADD.FTZ R5, R5, 1 ;  /* 0x3f80000005059421 */ /* 0x001fe40000010000 */
[----:B--2---:R-:W-:Y:S01]  /*10060*/  @!P3 FADD.FTZ R9, R9, 1 ;  /* 0x3f8000000909b421 */ /* 0x004fe20000010000 */
[----:B-1----:R-:W-:Y:S01]  /*10070*/  ISETP.GE.AND P6, PT, R146, R77, PT ;  /* 0x0000004d9200720c */ /* 0x002fe20003fc6270 */
[----:B---3--:R-:W-:Y:S01]  /*10080*/  @!P0 FADD.FTZ R3, R3, 1 ;  /* 0x3f80000003038421 */ /* 0x008fe20000010000 */
[----:B------:R-:W-:Y:S01]  /*10090*/  UIMAD UR7, UR36, UR8, URZ ;  /* 0x00000008240772a4 */ /* 0x000fe2000f8e023f */
[----:B------:R-:W0:Y:S01]  /*100a0*/  @!P4 MUFU.EX2 R11, R11 ;  /* 0x0000000b000bc308 */ /* 0x000e220000000800 */
[----:B----4-:R-:W-:-:S07]  /*100b0*/  @!P2 FADD.FTZ R7, R7, 1 ;  /* 0x3f8000000707a421 */ /* 0x010fce0000010000 */
[----:B------:R-:W1:Y:S01]  /*100c0*/  @!P5 MUFU.EX2 R13, R13 ;  /* 0x0000000d000dd308 */ /* 0x000e620000000800 */
[----:B------:R-:W-:Y:S02]  /*100d0*/  UIMAD UR32, UR33, UR9, UR7 ;  /* 0x00000009212072a4 */ /* 0x000fe4000f8e0207 */
[----:B------:R-:W-:-:S05]  /*100e0*/  UIMAD UR7, UR36, UR34, URZ ;  /* 0x00000022240772a4 */ /* 0x000fca000f8e023f */
[----:B------:R2:W3:Y:S01]  /*100f0*/  @!P0 MUFU.RCP R44, R3 ;  /* 0x00000003002c8308 */ /* 0x0004e20000001000 */
[----:B------:R-:W-:-:S07]  /*10100*/  UIMAD.WIDE.U32 UR20, UR33, UR8, URZ ;  /* 0x00000008211472a5 */ /* 0x000fce000f8e003f */
[----:B------:R-:W4:Y:S08]  /*10110*/  @!P1 MUFU.RCP R5, R5 ;  /* 0x0000000500059308 */ /* 0x000f300000001000 */
[----:B------:R2:W0:Y:S08]  /*10120*/  @!P2 MUFU.RCP R46, R7 ;  /* 0x00000007002ea308 */ /* 0x0004300000001000 */
[----:B------:R-:W0:Y:S01]  /*10130*/  @!P3 MUFU.RCP R9, R9 ;  /* 0x000000090009b308 */ /* 0x000e220000001000 */
[----:B------:R-:W-:Y:S01]  /*10140*/  UIMAD UR38, UR33, UR35, UR7 ;  /* 0x00000023212672a4 */ /* 0x000fe2000f8e0207 */
[----:B------:R-:W-:Y:S01]  /*10150*/  BSSY B0, `(.L_x_720) ;  /* 0x0000010000007945 */ /* 0x000fe20003800000 */
[----:B------:R-:W-:-:S02]  /*10160*/  UIMAD.WIDE.U32 UR8, UR33, UR34, URZ ;  /* 0x00000022210872a5 */ /* 0x000fc4000f8e003f */
[----:B------:R-:W-:Y:S01]  /*10170*/  UIADD3 UR7, UR21, UR32, URZ ;  /* 0x0000002015077290 */ /* 0x000fe2000fffe03f */
[----:B------:R-:W-:Y:S06]  /*10180*/  @P6 BRA `(.L_x_721) ;  /* 0x000000c000006947 */ /* 0x000fec0003800000 */
[----:B-1234-:R-:W-:Y:S01]  /*10190*/  MOV R33, UR33 ;  /* 0x0000002100217c02 */ /* 0x01efe20008000f00 */
        /* <DEDUP_REMOVED lines=11> */
.L_x_721:
[----:B-1234-:R-:W-:Y:S05]  /*10250*/  BSYNC B0 ;  /* 0x0000000000007941 */ /* 0x01efea0003800000 */
.L_x_720:
[----:B------:R-:W2:Y:S01]  /*10260*/  LDL.LU R35, [R1+0xc] ;  /* 0x00000c0001237983 */ /* 0x000ea20000300800 */
[----:B------:R-:W-:Y:S01]  /*10270*/  ULDC UR32, c[0x0][0x174] ;  /* 0x00005d0000207ab9 */ /* 0x000fe20000000800 */
[----:B------:R-:W-:Y:S01]  /*10280*/  @!P5 FADD.FTZ R13, R13, 1 ;  /* 0x3f8000000d0dd421 */ /* 0x000fe20000010000 */
[----:B------:R-:W-:Y:S01]  /*10290*/  ULDC.64 UR34, c[0x0][0x2e0] ;  /* 0x0000b80000227ab9 */ /* 0x000fe20000000a00 */
[----:B0-----:R-:W-:Y:S01]  /*102a0*/  @!P4 FADD.FTZ R11, R11, 1 ;  /* 0x3f8000000b0bc421 */ /* 0x001fe20000010000 */
[----:B------:R-:W-:Y:S01]  /*102b0*/  UIADD3 UR32, UR6, -UR32, URZ ;  /* 0x8000002006207290 */ /* 0x000fe2000fffe03f */
[----:B------:R-:W-:Y:S01]  /*102c0*/  @!P0 FMUL.FTZ R167, R167, R44 ;  /* 0x0000002ca7a78220 */ /* 0x000fe20000410000 */
[----:B------:R-:W-:Y:S01]  /*102d0*/  UMOV UR21, UR7 ;  /* 0x0000000700157c82 */ /* 0x000fe20008000000 */
[----:B------:R-:W-:Y:S01]  /*102e0*/  LEA R32, P0, R146, c[0x0][0x330], 0x1 ;  /* 0x0000cc0092207a11 */ /* 0x000fe200078008ff */
[----:B------:R-:W-:Y:S01]  /*102f0*/  UIMAD.WIDE.U32 UR20, UR16, UR34, UR20 ;  /* 0x00000022101472a5 */ /* 0x000fe2000f8e0014 */
[----:B------:R-:W0:Y:S01]  /*10300*/  @!P4 MUFU.RCP R34, R11 ;  /* 0x0000000b0022c308 */ /* 0x000e220000001000 */
[----:B------:R-:W-:Y:S01]  /*10310*/  UIMAD UR34, UR17, UR34, URZ ;  /* 0x00000022112272a4 */ /* 0x000fe2000f8e023f */
[----:B------:R-:W-:Y:S01]  /*10320*/  @!P1 FMUL.FTZ R168, R168, R5 ;  /* 0x00000005a8a89220 */ /* 0x000fe20000410000 */
[----:B------:R-:W-:Y:S01]  /*10330*/  UIMAD UR32, UR32, -0x800, URZ ;  /* 0xfffff800202078a4 */ /* 0x000fe2000f8e023f */
[----:B------:R-:W-:Y:S01]  /*10340*/  @!P2 FMUL.FTZ R169, R169, R46 ;  /* 0x0000002ea9a9a220 */ /* 0x000fe20000410000 */
[----:B------:R-:W-:Y:S01]  /*10350*/  UIMAD UR35, UR16, UR35, UR34 ;  /* 0x00000023102372a4 */ /* 0x000fe2000f8e0222 */
[----:B------:R-:W-:Y:S01]  /*10360*/  LEA.HI.X R3, R146, c[0x0][0x334], R79, 0x1, P0 ;  /* 0x0000cd0092037a11 */ /* 0x000fe200000f0c4f */
[----:B------:R-:W-:Y:S01]  /*10370*/  UIADD3 UR7, UP0, UR32, UR20, URZ ;  /* 0x0000001420077290 */ /* 0x000fe2000ff1e03f */
[----:B------:R-:W1:Y:S01]  /*10380*/  @!P5 MUFU.RCP R13, R13 ;  /* 0x0000000d000dd308 */ /* 0x000e620000001000 */
[----:B------:R-:W-:Y:S01]  /*10390*/  USHF.R.S32.HI UR34, URZ, 0x1f, UR32 ;  /* 0x0000001f3f227899 */ /* 0x000fe20008011420 */
[----:B------:R-:W-:Y:S01]  /*103a0*/  ISETP.GE.AND P2, PT, R26, R77, PT ;  /* 0x0000004d1a00720c */ /* 0x000fe20003f46270 */
[----:B------:R-:W-:Y:S01]  /*103b0*/  @!P3 FMUL.FTZ R170, R170, R9 ;  /* 0x00000009aaaab220 */ /* 0x000fe20000410000 */
[-C--:B------:R-:W-:Y:S01]  /*103c0*/  ISETP.GE.AND P0, PT, R0, R77.reuse, PT ;  /* 0x0000004d0000720c */ /* 0x080fe20003f06270 */
[----:B------:R-:W-:Y:S01]  /*103d0*/  UIADD3.X UR20, UR34, UR35, UR21, UP0, !UPT ;  /* 0x0000002322147290 */ /* 0x000fe200087fe415 */
[----:B------:R-:W-:Y:S01]  /*103e0*/  MOV R5, UR7 ;  /* 0x0000000700057c02 */ /* 0x000fe20008000f00 */
[----:B------:R-:W-:Y:S01]  /*103f0*/  UIADD3 UR7, UR9, UR38, URZ ;  /* 0x0000002609077290 */ /* 0x000fe2000fffe03f */
[----:B------:R-:W-:Y:S01]  /*10400*/  ISETP.GE.AND P1, PT, R2, R77, PT ;  /* 0x0000004d0200720c */ /* 0x000fe20003f26270 */
[----:B0-----:R-:W-:Y:S01]  /*10410*/  @!P4 FMUL.FTZ R171, R171, R34 ;  /* 0x00000022ababc220 */ /* 0x001fe20000410000 */
[----:B------:R-:W-:Y:S01]  /*10420*/  LEA R32, P3, R5, R32, 0x1 ;  /* 0x0000002005207211 */ /* 0x000fe200078608ff */
[----:B------:R-:W-:Y:S01]  /*10430*/  BSSY B0, `(.L_x_722) ;  /* 0x000007a000007945 */ /* 0x000fe20003800000 */
[----:B------:R-:W-:-:S02]  /*10440*/  MOV R44, UR20 ;  /* 0x00000014002c7c02 */ /* 0x000fc40008000f00 */
[----:B------:R-:W-:Y:S02]  /*10450*/  ISETP.GE.AND P4, PT, R4, R77, PT ;  /* 0x0000004d0400720c */ /* 0x000fe40003f86270 */
[----:B------:R-:W-:Y:S01]  /*10460*/  LEA.HI.X R33, R5, R3, R44, 0x1, P3 ;  /* 0x0000000305217211 */ /* 0x000fe200018f0c2c */
[----:B-1----:R-:W-:Y:S01]  /*10470*/  @!P5 FMUL.FTZ R172, R172, R13 ;  /* 0x0000000dacacd220 */ /* 0x002fe20000410000 */
[-C--:B------:R-:W-:Y:S02]  /*10480*/  ISETP.GE.AND P3, PT, R6, R77.reuse, PT ;  /* 0x0000004d0600720c */ /* 0x080fe40003f66270 */
[-C--:B------:R-:W-:Y:S01]  /*10490*/  ISETP.GE.AND P5, PT, R8, R77.reuse, PT ;  /* 0x0000004d0800720c */ /* 0x080fe20003fa6270 */
[----:B------:R-:W-:Y:S01]  /*104a0*/  @!P2 STG.E.U16 [R32.64+-0xf80], R49 ;  /* 0xfff080312000a986 */ /* 0x000fe2000c10151e */
[----:B------:R-:W-:Y:S02]  /*104b0*/  ISETP.GE.AND P2, PT, R10, R77, PT ;  /* 0x0000004d0a00720c */ /* 0x000fe40003f46270 */
[----:B------:R-:W-:Y:S01]  /*104c0*/  F2FP.BF16.PACK_AB R5, R164, R163 ;  /* 0x000000a3a405723e */ /* 0x000fe200000010ff */
[----:B------:R-:W-:Y:S01]  /*104d0*/  @!P0 STG.E.U16 [R32.64+-0xf40], R51 ;  /* 0xfff0c03320008986 */ /* 0x000fe2000c10151e */
[----:B------:R-:W-:-:S02]  /*104e0*/  ISETP.GE.AND P0, PT, R12, R77, PT ;  /* 0x0000004d0c00720c */ /* 0x000fc40003f06270 */
[----:B------:R-:W-:Y:S01]  /*104f0*/  F2FP.BF16.PACK_AB R7, R166, R165 ;  /* 0x000000a5a607723e */ /* 0x000fe200000010ff */
[----:B------:R-:W-:Y:S01]  /*10500*/  @!P1 STG.E.U16 [R32.64+-0xf00], R53 ;  /* 0xfff1003520009986 */ /* 0x000fe2000c10151e */
[----:B------:R-:W-:Y:S02]  /*10510*/  ISETP.GE.AND P1, PT, R14, R77, PT ;  /* 0x0000004d0e00720c */ /* 0x000fe40003f26270 */
[----:B------:R-:W-:Y:S01]  /*10520*/  F2FP.BF16.PACK_AB R9, R168, R167 ;  /* 0x000000a7a809723e */ /* 0x000fe200000010ff */
[----:B------:R-:W-:Y:S01]  /*10530*/  @!P4 STG.E.U16 [R32.64+-0xec0], R55 ;  /* 0xfff140372000c986 */ /* 0x000fe2000c10151e */
[-C--:B------:R-:W-:Y:S02]  /*10540*/  ISETP.GE.AND P4, PT, R18, R77.reuse, PT ;  /* 0x0000004d1200720c */ /* 0x080fe40003f86270 */
[----:B------:R-:W-:Y:S01]  /*10550*/  ISETP.NE.AND P6, PT, R148, RZ, PT ;  /* 0x000000ff9400720c */ /* 0x000fe20003fc5270 */
        /* <DEDUP_REMOVED lines=10> */
[----:B------:R-:W-:Y:S04]  /*10600*/  @!P3 STG.E.U16 [R32.64+-0xd40], R67 ;  /* 0xfff2c0432000b986 */ /* 0x000fe8000c10151e */
[----:B------:R-:W-:Y:S04]  /*10610*/  @!P4 STG.E.U16 [R32.64+-0xd00], R69 ;  /* 0xfff300452000c986 */ /* 0x000fe8000c10151e */
[----:B------:R-:W-:Y:S04]  /*10620*/  @!P5 STG.E.U16 [R32.64+-0xcc0], R71 ;  /* 0xfff340472000d986 */ /* 0x000fe8000c10151e */
[----:B------:R-:W-:Y:S04]  /*10630*/  @!P2 STG.E.U16 [R32.64+-0xc80], R73 ;  /* 0xfff380492000a986 */ /* 0x000fe8000c10151e */
[----:B------:R-:W-:Y:S04]  /*10640*/  @!P0 STG.E.U16 [R32.64+-0xfc0], R47 ;  /* 0xfff0402f20008986 */ /* 0x000fe8000c10151e */
[----:B------:R0:W-:Y:S02]  /*10650*/  @!P1 STG.E.U16 [R32.64+-0xc40], R75 ;  /* 0xfff3c04b20009986 */ /* 0x0001e4000c10151e */
[----:B0-----:R-:W-:Y:S01]  /*10660*/  PRMT R33, R5, 0x7610, R33 ;  /* 0x0000761005217816 */ /* 0x001fe20000000021 */
[----:B--2---:R-:W-:Y:S01]  /*10670*/  FADD.FTZ R3, R157, R35 ;  /* 0x000000239d037221 */ /* 0x004fe20000010000 */
[----:B------:R-:W-:Y:S01]  /*10680*/  F2FP.BF16.PACK_AB R157, R158, R157 ;  /* 0x0000009d9e9d723e */ /* 0x000fe200000010ff */
[----:B------:R-:W-:Y:S02]  /*10690*/  BAR.SYNC.DEFER_BLOCKING 0x0 ;  /* 0x0000000000007b1d */ /* 0x000fe40000010000 */
[----:B------:R-:W-:Y:S01]  /*106a0*/  FADD.FTZ R34, R3, R158 ;  /* 0x0000009e03227221 */ /* 0x000fe20000010000 */
[----:B------:R-:W-:-:S03]  /*106b0*/  PRMT R11, R157, 0x7632, R11 ;  /* 0x000076329d0b7816 */ /* 0x000fc6000000000b */
[----:B------:R-:W-:Y:S01]  /*106c0*/  FADD.FTZ R3, R34, R159 ;  /* 0x0000009f22037221 */ /* 0x000fe20000010000 */
[----:B------:R-:W-:-:S03]  /*106d0*/  F2FP.BF16.PACK_AB R159, R160, R159 ;  /* 0x0000009fa09f723e */ /* 0x000fc600000010ff */
[----:B------:R-:W-:Y:S01]  /*106e0*/  FADD.FTZ R34, R3, R160 ;  /* 0x000000a003227221 */ /* 0x000fe20000010000 */
[----:B------:R-:W-:-:S03]  /*106f0*/  PRMT R13, R159, 0x7632, R13 ;  /* 0x000076329f0d7816 */ /* 0x000fc6000000000d */
[----:B------:R-:W-:Y:S01]  /*10700*/  FADD.FTZ R3, R34, R161 ;  /* 0x000000a122037221 */ /* 0x000fe20000010000 */
[----:B------:R-:W-:Y:S02]  /*10710*/  F2FP.BF16.PACK_AB R161, R162, R161 ;  /* 0x000000a1a2a1723e */ /* 0x000fe400000010ff */
[----:B------:R-:W-:Y:S01]  /*10720*/  PRMT R34, R7, 0x7632, R34 ;  /* 0x0000763207227816 */ /* 0x000fe20000000022 */
[----:B------:R-:W-:Y:S01]  /*10730*/  FADD.FTZ R162, R3, R162 ;  /* 0x000000a203a27221 */ /* 0x000fe20000010000 */
[----:B------:R-:W-:-:S03]  /*10740*/  PRMT R32, R161, 0x7632, R32 ;  /* 0x00007632a1207816 */ /* 0x000fc60000000020 */
[----:B------:R-:W-:Y:S01]  /*10750*/  FADD.FTZ R163, R162, R163 ;  /* 0x000000a3a2a37221 */ /* 0x000fe20000010000 */
[----:B------:R-:W-:Y:S03]  /*10760*/  STS.U16 [R145], R157 ;  /* 0x0000009d91007388 */ /* 0x000fe60000000400 */
[----:B------:R-:W-:Y:S01]  /*10770*/  FADD.FTZ R164, R163, R164 ;  /* 0x000000a4a3a47221 */ /* 0x000fe20000010000 */
[----:B------:R0:W-:Y:S03]  /*10780*/  STS.U16 [R15+0x2], R11 ;  /* 0x0000020b0f007388 */ /* 0x0001e60000000400 */
[----:B------:R-:W-:Y:S01]  /*10790*/  FADD.FTZ R165, R164, R165 ;  /* 0x000000a5a4a57221 */ /* 0x000fe20000010000 */
[----:B------:R-:W-:Y:S03]  /*107a0*/  STS.U16 [R17+0x4], R159 ;  /* 0x0000049f11007388 */ /* 0x000fe60000000400 */
[----:B------:R-:W-:Y:S01]  /*107b0*/  FADD.FTZ R166, R165, R166 ;  /* 0x000000a6a5a67221 */ /* 0x000fe20000010000 */
[----:B------:R1:W-:Y:S01]  /*107c0*/  STS.U16 [R19+0x6], R13 ;  /* 0x0000060d13007388 */ /* 0x0003e20000000400 */
[----:B0-----:R-:W-:-:S02]  /*107d0*/  PRMT R11, R5, 0x7632, R11 ;  /* 0x00007632050b7816 */ /* 0x001fc4000000000b */
[----:B------:R-:W-:Y:S01]  /*107e0*/  FADD.FTZ R167, R166, R167 ;  /* 0x000000a7a6a77221 */ /* 0x000fe20000010000 */
[----:B------:R-:W-:Y:S01]  /*107f0*/  PRMT R15, R7, 0x7610, R15 ;  /* 0x00007610070f7816 */ /* 0x000fe2000000000f */
[----:B------:R0:W-:Y:S01]  /*10800*/  STS.U16 [R23+0x8], R161 ;  /* 0x000008a117007388 */ /* 0x0001e20000000400 */
[----:B------:R-:W-:Y:S01]  /*10810*/  F2FP.BF16.PACK_AB R5, R170, R169 ;  /* 0x000000a9aa05723e */ /* 0x000fe200000010ff */
[----:B------:R-:W-:Y:S01]  /*10820*/  FADD.FTZ R168, R167, R168 ;  /* 0x000000a8a7a87221 */ /* 0x000fe20000010000 */
[----:B------:R-:W-:Y:S01]  /*10830*/  F2FP.BF16.PACK_AB R7, R172, R171 ;  /* 0x000000abac07723e */ /* 0x000fe200000010ff */
[----:B------:R2:W-:Y:S01]  /*10840*/  STS.U16 [R25+0xa], R32 ;  /* 0x00000a2019007388 */ /* 0x0005e20000000400 */
[----:B-1----:R-:W-:Y:S01]  /*10850*/  PRMT R13, R9, 0x7632, R13 ;  /* 0x00007632090d7816 */ /* 0x002fe2000000000d */
[----:B------:R-:W-:Y:S01]  /*10860*/  FADD.FTZ R169, R168, R169 ;  /* 0x000000a9a8a97221 */ /* 0x000fe20000010000 */
[C---:B------:R-:W-:Y:S01]  /*10870*/  PRMT R17, R5.reuse, 0x7610, R17 ;  /* 0x0000761005117816 */ /* 0x040fe20000000011 */
[----:B------:R-:W-:Y:S01]  /*10880*/  STS.U16 [R27+0xc], R33 ;  /* 0x00000c211b007388 */ /* 0x000fe20000000400 */
[----:B------:R-:W-:Y:S01]  /*10890*/  PRMT R19, R5, 0x7632, R19 ;  /* 0x0000763205137816 */ /* 0x000fe20000000013 */
[----:B------:R-:W-:Y:S01]  /*108a0*/  FADD.FTZ R170, R169, R170 ;  /* 0x000000aaa9aa7221 */ /* 0x000fe20000010000 */
[C---:B0-----:R-:W-:Y:S01]  /*108b0*/  PRMT R23, R7.reuse, 0x7610, R23 ;  /* 0x0000761007177816 */ /* 0x041fe20000000017 */
[----:B------:R-:W-:Y:S01]  /*108c0*/  STS.U16 [R29+0xe], R11 ;  /* 0x00000e0b1d007388 */ /* 0x000fe20000000400 */
[----:B--2---:R-:W-:Y:S01]  /*108d0*/  PRMT R25, R7, 0x7632, R25 ;  /* 0x0000763207197816 */ /* 0x004fe20000000019 */
[----:B------:R-:W-:-:S02]  /*108e0*/  FADD.FTZ R171, R170, R171 ;  /* 0x000000abaaab7221 */ /* 0x000fc40000010000 */
[----:B------:R-:W-:Y:S02]  /*108f0*/  STS.U16 [R36+0x10], R15 ;  /* 0x0000100f24007388 */ /* 0x000fe40000000400 */
[----:B------:R-:W-:Y:S02]  /*10900*/  FADD.FTZ R3, R171, R172 ;  /* 0x000000acab037221 */ /* 0x000fe40000010000 */
        /* <DEDUP_REMOVED lines=26> */
[----:B0-----:R-:W-:-:S05]  /*10ab0*/  IADD3 R21, P1, R146, -0x7e0, RZ ;  /* 0xfffff82092157810 */ /* 0x001fca0007f3e0ff */
[----:B------:R-:W-:Y:S01]  /*10ac0*/  STL [R1+0xc], R3 ;  /* 0x00000c0301007387 */ /* 0x000fe20000100800 */
[----:B------:R-:W-:-:S03]  /*10ad0*/  IADD3.X R34, R79, -0x1, RZ, P1, !PT ;  /* 0xffffffff4f227810 */ /* 0x000fc60000ffe4ff */
        /* <DEDUP_REMOVED lines=15> */
.L_x_723:
[----:B------:R-:W-:Y:S05]  /*10bd0*/  BSYNC B0 ;  /* 0x0000000000007941 */ /* 0x000fea0003800000 */
.L_x_722:
[----:B------:R-:W-:Y:S01]  /*10be0*/  ULDC.64 UR20, c[0x0][0x300] ;  /* 0x0000c00000147ab9 */ /* 0x000fe20000000a00 */
[C---:B------:R-:W-:Y:S01]  /*10bf0*/  LEA R27, P0, R21.reuse, c[0x0][0x340], 0x1 ;  /* 0x0000d000151b7a11 */ /* 0x040fe200078008ff */
[----:B------:R-:W-:Y:S01]  /*10c00*/  UMOV UR9, UR7 ;  /* 0x0000000700097c82 */ /* 0x000fe20008000000 */
[-C--:B------:R-:W-:Y:S01]  /*10c10*/  ISETP.GE.AND P3, PT, R28, R29.reuse, PT ;  /* 0x0000001d1c00720c */ /* 0x080fe20003f66270 */
[----:B------:R-:W-:Y:S01]  /*10c20*/  UIMAD.WIDE.U32 UR8, UR16, UR20, UR8 ;  /* 0x00000014100872a5 */ /* 0x000fe2000f8e0008 */
[-C--:B------:R-:W-:Y:S01]  /*10c30*/  ISETP.GE.AND P4, PT, R26, R29.reuse, PT ;  /* 0x0000001d1a00720c */ /* 0x080fe20003f86270 */
[----:B------:R-:W-:Y:S01]  /*10c40*/  UIMAD UR20, UR17, UR20, URZ ;  /* 0x00000014111472a4 */ /* 0x000fe2000f8e023f */
[----:B------:R-:W-:Y:S01]  /*10c50*/  LEA.HI.X R3, R21, c[0x0][0x344], R34, 0x1, P0 ;  /* 0x0000d10015037a11 */ /* 0x000fe200000f0c22 */
        /* <DEDUP_REMOVED lines=48> */
.L_x_585:
        /* <DEDUP_REMOVED lines=35> */
.L_x_726:
[----:B-1----:R-:W-:Y:S05]  /*11190*/  BSYNC B0 ;  /* 0x0000000000007941 */ /* 0x002fea0003800000 */
.L_x_725:
        /* <DEDUP_REMOVED lines=34> */
.L_x_728:
[----:B------:R-:W3:Y:S02]  /*113c0*/  S2R R11, SR_TID.X ;  /* 0x00000000000b7919 */ /* 0x000ee40000002100 */
.L_x_729:
[----:B-1----:R-:W-:Y:S05]  /*113d0*/  BSYNC B0 ;  /* 0x0000000000007941 */ /* 0x002fea0003800000 */
.L_x_727:
        /* <DEDUP_REMOVED lines=12> */
.L_x_730:
        /* <DEDUP_REMOVED lines=32> */
.L_x_623:
[----:B------:R-:W-:Y:S01]  /*116a0*/  HFMA2.MMA R70, -RZ, RZ, 0, 5.9604644775390625e-08 ;  /* 0x00000001ff467435 */ /* 0x000fe200000001ff */
[----:B------:R-:W-:-:S02]  /*116b0*/  MOV R73, R67 ;  /* 0x0000004300497202 */ /* 0x000fc40000000f00 */
[----:B------:R-:W-:Y:S02]  /*116c0*/  MOV R71, RZ ;  /* 0x000000ff00477202 */ /* 0x000fe40000000f00 */
[----:B------:R-:W-:Y:S02]  /*116d0*/  MOV R66, 0xffffffff ;  /* 0xffffffff00427802 */ /* 0x000fe40000000f00 */
[----:B------:R-:W-:Y:S02]  /*116e0*/  MOV R64, 0x11700 ;  /* 0x0001170000407802 */ /* 0x000fe40000000f00 */
[----:B-----5:R-:W-:Y:S05]  /*116f0*/  CALL.REL.NOINC `($__internal_20_$__cuda_sm70_shflsync_up) ;  /* 0x00001de000007944 */ /* 0x020fea0003c00000 */
[----:B-1----:R-:W-:Y:S01]  /*11700*/  MOV R68, R66 ;  /* 0x0000004200447202 */ /* 0x002fe20000000f00 */
[----:B0-----:R-:W-:Y:S05]  /*11710*/  BRA `(.L_x_731) ;  /* 0xffff69d000007947 */ /* 0x001fea000383ffff */
.L_x_624:
[----:B------:R-:W-:Y:S01]  /*11720*/  HFMA2.MMA R70, -RZ, RZ, 0, 5.9604644775390625e-08 ;  /* 0x00000001ff467435 */ /* 0x000fe200000001ff */
[----:B------:R-:W-:Y:S02]  /*11730*/  MOV R73, R69 ;  /* 0x0000004500497202 */ /* 0x000fe40000000f00 */
[----:B------:R-:W-:Y:S02]  /*11740*/  MOV R71, RZ ;  /* 0x000000ff00477202 */ /* 0x000fe40000000f00 */
[----:B------:R-:W-:-:S02]  /*11750*/  MOV R66, 0xffffffff ;  /* 0xffffffff00427802 */ /* 0x000fc40000000f00 */
[----:B------:R-:W-:Y:S02]  /*11760*/  MOV R64, 0x11780 ;  /* 0x0001178000407802 */ /* 0x000fe40000000f00 */
[----:B01---5:R-:W-:Y:S05]  /*11770*/  CALL.REL.NOINC `($__internal_20_$__cuda_sm70_shflsync_up) ;  /* 0x00001d6000007944 */ /* 0x023fea0003c00000 */
[----:B0-----:R-:W-:Y:S01]  /*11780*/  HFMA2.MMA R70, -RZ, RZ, 0, 5.9604644775390625e-08 ;  /* 0x00000001ff467435 */ /* 0x001fe200000001ff */
[----:B-1----:R-:W-:Y:S02]  /*11790*/  MOV R72, R66 ;  /* 0x0000004200487202 */ /* 0x002fe40000000f00 */
[----:B------:R-:W-:Y:S02]  /*117a0*/  MOV R73, R78 ;  /* 0x0000004e00497202 */ /* 0x000fe40000000f00 */
[----:B------:R-:W-:Y:S02]  /*117b0*/  MOV R71, RZ ;  /* 0x000000ff00477202 */ /* 0x000fe40000000f00 */
[----:B------:R-:W-:Y:S02]  /*117c0*/  MOV R66, 0xffffffff ;  /* 0xffffffff00427802 */ /* 0x000fe40000000f00 */
[----:B------:R-:W-:Y:S02]  /*117d0*/  MOV R64, 0x117f0 ;  /* 0x000117f000407802 */ /* 0x000fe40000000f00 */
[----:B------:R-:W-:Y:S05]  /*117e0*/  CALL.REL.NOINC `($__internal_20_$__cuda_sm70_shflsync_up) ;  /* 0x00001cf000007944 */ /* 0x000fea0003c00000 */
[----:B0-----:R-:W-:Y:S01]  /*117f0*/  HFMA2.MMA R70, -RZ, RZ, 0, 5.9604644775390625e-08 ;  /* 0x00000001ff467435 */ /* 0x001fe200000001ff */
[----:B-1----:R-:W-:-:S02]  /*11800*/  MOV R74, R66 ;  /* 0x00000042004a7202 */ /* 0x002fc40000000f00 */
[----:B------:R-:W-:Y:S02]  /*11810*/  MOV R73, R79 ;  /* 0x0000004f00497202 */ /* 0x000fe40000000f00 */
[----:B------:R-:W-:Y:S02]  /*11820*/  MOV R71, RZ ;  /* 0x000000ff00477202 */ /* 0x000fe40000000f00 */
[----:B------:R-:W-:Y:S02]  /*11830*/  MOV R66, 0xffffffff ;  /* 0xffffffff00427802 */ /* 0x000fe40000000f00 */
[----:B------:R-:W-:Y:S02]  /*11840*/  MOV R64, 0x11860 ;  /* 0x0001186000407802 */ /* 0x000fe40000000f00 */
[----:B------:R-:W-:Y:S05]  /*11850*/  CALL.REL.NOINC `($__internal_20_$__cuda_sm70_shflsync_up) ;  /* 0x00001c8000007944 */ /* 0x000fea0003c00000 */
[----:B-1----:R-:W-:Y:S01]  /*11860*/  FMUL.FTZ R64, R69, R66 ;  /* 0x0000004245407220 */ /* 0x002fe20000410000 */
[----:B------:R-:W-:Y:S01]  /*11870*/  ISETP.GE.AND P0, PT, R147, 0x1, PT ;  /* 0x000000019300780c */ /* 0x000fe20003f06270 */
[-C--:B------:R-:W-:Y:S01]  /*11880*/  FMUL.FTZ R65, R69, R74.reuse ;  /* 0x0000004a45417220 */ /* 0x080fe20000410000 */
[----:B0-----:R-:W-:Y:S01]  /*11890*/  HFMA2.MMA R70, -RZ, RZ, 0, 1.1920928955078125e-07 ;  /* 0x00000002ff467435 */ /* 0x001fe200000001ff */
[----:B------:R-:W-:-:S02]  /*118a0*/  FFMA.FTZ R71, R67, R74, -R64 ;  /* 0x0000004a43477223 */ /* 0x000fc40000010840 */
[----:B------:R-:W-:Y:S02]  /*118b0*/  FMUL.FTZ R64, R69, R72 ;  /* 0x0000004845407220 */ /* 0x000fe40000410000 */
[----:B------:R-:W-:Y:S02]  /*118c0*/  FFMA.FTZ R66, R67, R66, R65 ;  /* 0x0000004243427223 */ /* 0x000fe40000010041 */
[-C--:B------:R-:W-:Y:S02]  /*118d0*/  FMUL.FTZ R65, R69, R68.reuse ;  /* 0x0000004445417220 */ /* 0x080fe40000410000 */
[----:B------:R-:W-:Y:S02]  /*118e0*/  FFMA.FTZ R64, R67, R68, -R64 ;  /* 0x0000004443407223 */ /* 0x000fe40000010840 */
[----:B------:R-:W-:Y:S02]  /*118f0*/  FADD.FTZ R71, R78, R71 ;  /* 0x000000474e477221 */ /* 0x000fe40000010000 */
[----:B------:R-:W-:-:S02]  /*11900*/  FADD.FTZ R66, R79, R66 ;  /* 0x000000424f427221 */ /* 0x000fc40000010000 */
[C---:B------:R-:W-:Y:S01]  /*11910*/  FFMA.FTZ R72, R67.reuse, R72, R65 ;  /* 0x0000004843487223 */ /* 0x040fe20000010041 */
[----:B------:R-:W-:Y:S02]  /*11920*/  FSEL R67, R67, R64, !P0 ;  /* 0x0000004043437208 */ /* 0x000fe40004000000 */
[----:B------:R-:W-:Y:S02]  /*11930*/  FSEL R78, R78, R71, !P0 ;  /* 0x000000474e4e7208 */ /* 0x000fe40004000000 */
[----:B------:R-:W-:Y:S02]  /*11940*/  FSEL R79, R79, R66, !P0 ;  /* 0x000000424f4f7208 */ /* 0x000fe40004000000 */
[----:B------:R-:W-:Y:S02]  /*11950*/  FSEL R69, R69, R72, !P0 ;  /* 0x0000004845457208 */ /* 0x000fe40004000000 */
[----:B------:R-:W-:Y:S02]  /*11960*/  MOV R71, RZ ;  /* 0x000000ff00477202 */ /* 0x000fe40000000f00 */
[----:B------:R-:W-:-:S02]  /*11970*/  MOV R66, 0xffffffff ;  /* 0xffffffff00427802 */ /* 0x000fc40000000f00 */
[----:B------:R-:W-:Y:S02]  /*11980*/  MOV R73, R67 ;  /* 0x0000004300497202 */ /* 0x000fe40000000f00 */
[----:B------:R-:W-:Y:S02]  /*11990*/  MOV R64, 0x119b0 ;  /* 0x000119b000407802 */ /* 0x000fe40000000f00 */
[----:B------:R-:W-:Y:S05]  /*119a0*/  CALL.REL.NOINC `($__internal_20_$__cuda_sm70_shflsync_up) ;  /* 0x00001b3000007944 */ /* 0x000fea0003c00000 */
[----:B0-----:R-:W-:Y:S01]  /*119b0*/  HFMA2.MMA R70, -RZ, RZ, 0, 1.1920928955078125e-07 ;  /* 0x00000002ff467435 */ /* 0x001fe200000001ff */
[----:B-1----:R-:W-:Y:S02]  /*119c0*/  MOV R68, R66 ;  /* 0x0000004200447202 */ /* 0x002fe40000000f00 */
[----:B------:R-:W-:Y:S02]  /*119d0*/  MOV R73, R69 ;  /* 0x0000004500497202 */ /* 0x000fe40000000f00 */
[----:B------:R-:W-:Y:S02]  /*119e0*/  MOV R71, RZ ;  /* 0x000000ff00477202 */ /* 0x000fe40000000f00 */
[----:B------:R-:W-:Y:S02]  /*119f0*/  MOV R66, 0xffffffff ;  /* 0xffffffff00427802 */ /* 0x000fe40000000f00 */
[----:B------:R-:W-:-:S02]  /*11a00*/  MOV R64, 0x11a20 ;  /* 0x00011a2000407802 */ /* 0x000fc40000000f00 */
[----:B------:R-:W-:Y:S05]  /*11a10*/  CALL.REL.NOINC `($__internal_20_$__cuda_sm70_shflsync_up) ;  /* 0x00001ac000007944 */ /* 0x000fea0003c00000 */
[----:B0-----:R-:W-:Y:S01]  /*11a20*/  HFMA2.MMA R70, -RZ, RZ, 0, 1.1920928955078125e-07 ;  /* 0x00000002ff467435 */ /* 0x001fe200000001ff */
[----:B-1----:R-:W-:-:S02]  /*11a30*/  MOV R72, R66 ;  /* 0x0000004200487202 */ /* 0x002fc40000000f00 */
[----:B------:R-:W-:Y:S02]  /*11a40*/  MOV R73, R78 ;  /* 0x0000004e00497202 */ /* 0x000fe40000000f00 */
[----:B------:R-:W-:Y:S02]  /*11a50*/  MOV R71, RZ ;  /* 0x000000ff00477202 */ /* 0x000fe40000000f00 */
[----:B------:R-:W-:Y:S02]  /*11a60*/  MOV R66, 0xffffffff ;  /* 0xffffffff00427802 */ /* 0x000fe40000000f00 */
[----:B------:R-:W-:Y:S02]  /*11a70*/  MOV R64, 0x11a90 ;  /* 0x00011a9000407802 */ /* 0x000fe40000000f00 */
[----:B------:R-:W-:Y:S05]  /*11a80*/  CALL.REL.NOINC `($__internal_20_$__cuda_sm70_shflsync_up) ;  /* 0x00001a5000007944 */ /* 0x000fea0003c00000 */
[----:B0-----:R-:W-:Y:S01]  /*11a90*/  HFMA2.MMA R70, -RZ, RZ, 0, 1.1920928955078125e-07 ;  /* 0x00000002ff467435 */ /* 0x001fe200000001ff */
[----:B-1----:R-:W-:Y:S02]  /*11aa0*/  MOV R74, R66 ;  /* 0x00000042004a7202 */ /* 0x002fe40000000f00 */
[----:B------:R-:W-:Y:S02]  /*11ab0*/  MOV R73, R79 ;  /* 0x0000004f00497202 */ /* 0x000fe40000000f00 */
[----:B------:R-:W-:-:S02]  /*11ac0*/  MOV R71, RZ ;  /* 0x000000ff00477202 */ /* 0x000fc40000000f00 */
[----:B------:R-:W-:Y:S02]  /*11ad0*/  MOV R66, 0xffffffff ;  /* 0xffffffff00427802 */ /* 0x000fe40000000f00 */
[----:B------:R-:W-:Y:S02]  /*11ae0*/  MOV R64, 0x11b00 ;  /* 0x00011b0000407802 */ /* 0x000fe40000000f00 */
[----:B------:R-:W-:Y:S05]  /*11af0*/  CALL.REL.NOINC `($__internal_20_$__cuda_sm70_shflsync_up) ;  /* 0x000019e000007944 */ /* 0x000fea0003c00000 */
[----:B------:R-:W-:Y:S01]  /*11b00*/  ISETP.GE.AND P0, PT, R147, 0x2, PT ;  /* 0x000000029300780c */ /* 0x000fe20003f06270 */
[C---:B------:R-:W-:Y:S01]  /*11b10*/  FMUL.FTZ R65, R74.reuse, R69 ;  /* 0x000000454a417220 */ /* 0x040fe20000410000 */
[----:B0-----:R-:W-:Y:S01]  /*11b20*/  HFMA2.MMA R70, -RZ, RZ, 0, 2.384185791015625e-07 ;  /* 0x00000004ff467435 */ /* 0x001fe200000001ff */
        /* <DEDUP_REMOVED lines=15> */
[----:B------:R-:W-:Y:S05]  /*11c20*/  CALL.REL.NOINC `($__internal_20_$__cuda_sm70_shflsync_up) ;  /* 0x000018b000007944 */ /* 0x000fea0003c00000 */
[----:B0-----:R-:W-:Y:S01]  /*11c30*/  HFMA2.MMA R70, -RZ, RZ, 0, 2.384185791015625e-07 ;  /* 0x00000004ff467435 */ /* 0x001fe200000001ff */
[----:B-1----:R-:W-:Y:S02]  /*11c40*/  MOV R67, R66 ;  /* 0x0000004200437202 */ /* 0x002fe40000000f00 */
[----:B------:R-:W-:Y:S02]  /*11c50*/  MOV R73, R74 ;  /* 0x0000004a00497202 */ /* 0x000fe40000000f00 */
[----:B------:R-:W-:Y:S02]  /*11c60*/  MOV R71, RZ ;  /* 0x000000ff00477202 */ /* 0x000fe40000000f00 */
[----:B------:R-:W-:Y:S02]  /*11c70*/  MOV R66, 0xffffffff ;  /* 0xffffffff00427802 */ /* 0x000fe40000000f00 */
[----:B------:R-:W-:-:S02]  /*11c80*/  MOV R64, 0x11ca0 ;  /* 0x00011ca000407802 */ /* 0x000fc40000000f00 */
[----:B------:R-:W-:Y:S05]  /*11c90*/  CALL.REL.NOINC `($__internal_20_$__cuda_sm70_shflsync_up) ;  /* 0x0000184000007944 */ /* 0x000fea0003c00000 */
[----:B0-----:R-:W-:Y:S01]  /*11ca0*/  HFMA2.MMA R70, -RZ, RZ, 0, 2.384185791015625e-07 ;  /* 0x00000004ff467435 */ /* 0x001fe200000001ff */
[----:B-1----:R-:W-:-:S02]  /*11cb0*/  MOV R68, R66 ;  /* 0x0000004200447202 */ /* 0x002fc40000000f00 */
[----:B------:R-:W-:Y:S02]  /*11cc0*/  MOV R73, R78 ;  /* 0x0000004e00497202 */ /* 0x000fe40000000f00 */
[----:B------:R-:W-:Y:S02]  /*11cd0*/  MOV R71, RZ ;  /* 0x000000ff00477202 */ /* 0x000fe40000000f00 */
[----:B------:R-:W-:Y:S02]  /*11ce0*/  MOV R66, 0xffffffff ;  /* 0xffffffff00427802 */ /* 0x000fe40000000f00 */
[----:B------:R-:W-:Y:S02]  /*11cf0*/  MOV R64, 0x11d10 ;  /* 0x00011d1000407802 */ /* 0x000fe40000000f00 */
[----:B------:R-:W-:Y:S05]  /*11d00*/  CALL.REL.NOINC `($__internal_20_$__cuda_sm70_shflsync_up) ;  /* 0x000017d000007944 */ /* 0x000fea0003c00000 */
[----:B0-----:R-:W-:Y:S01]  /*11d10*/  HFMA2.MMA R70, -RZ, RZ, 0, 2.384185791015625e-07 ;  /* 0x00000004ff467435 */ /* 0x001fe200000001ff */
        /* <DEDUP_REMOVED lines=8> */
[----:B0-----:R-:W-:Y:S01]  /*11da0*/  HFMA2.MMA R70, -RZ, RZ, 0, 4.76837158203125e-07 ;  /* 0x00000008ff467435 */ /* 0x001fe200000001ff */
[-C--:B-1----:R-:W-:Y:S01]  /*11db0*/  FMUL.FTZ R64, R74, R66.reuse ;  /* 0x000000424a407220 */ /* 0x082fe20000410000 */
[----:B------:R-:W-:Y:S01]  /*11dc0*/  MOV R71, RZ ;  /* 0x000000ff00477202 */ /* 0x000fe20000000f00 */
        /* <DEDUP_REMOVED lines=11> */
[----:B------:R-:W-:-:S02]  /*11e80*/  MOV R66, 0xffffffff ;  /* 0xffffffff00427802 */ /* 0x000fc40000000f00 */
[----:B------:R-:W-:Y:S02]  /*11e90*/  MOV R67, R78 ;  /* 0x0000004e00437202 */ /* 0x000fe40000000f00 */
[----:B------:R-:W-:Y:S02]  /*11ea0*/  MOV R73, R74 ;  /* 0x0000004a00497202 */ /* 0x000fe40000000f00 */
[----:B------:R-:W-:Y:S05]  /*11eb0*/  CALL.REL.NOINC `($__internal_20_$__cuda_sm70_shflsync_up) ;  /* 0x0000162000007944 */ /* 0x000fea0003c00000 */
[----:B0-----:R-:W-:Y:S01]  /*11ec0*/  HFMA2.MMA R70, -RZ, RZ, 0, 4.76837158203125e-07 ;  /* 0x00000008ff467435 */ /* 0x001fe200000001ff */
[----:B-1----:R-:W-:Y:S02]  /*11ed0*/  MOV R68, R66 ;  /* 0x0000004200447202 */ /* 0x002fe40000000f00 */
[----:B------:R-:W-:Y:S02]  /*11ee0*/  MOV R73, R75 ;  /* 0x0000004b00497202 */ /* 0x000fe40000000f00 */
[----:B------:R-:W-:Y:S02]  /*11ef0*/  MOV R71, RZ ;  /* 0x000000ff00477202 */ /* 0x000fe40000000f00 */
[----:B------:R-:W-:Y:S02]  /*11f00*/  MOV R66, 0xffffffff ;  /* 0xffffffff00427802 */ /* 0x000fe40000000f00 */
[----:B------:R-:W-:-:S02]  /*11f10*/  MOV R64, 0x11f30 ;  /* 0x00011f3000407802 */ /* 0x000fc40000000f00 */
[----:B------:R-:W-:Y:S05]  /*11f20*/  CALL.REL.NOINC `($__internal_20_$__cuda_sm70_shflsync_up) ;  /* 0x000015b000007944 */ /* 0x000fea0003c00000 */
[----:B0-----:R-:W-:Y:S01]  /*11f30*/  HFMA2.MMA R70, -RZ, RZ, 0, 4.76837158203125e-07 ;  /* 0x00000008ff467435 */ /* 0x001fe200000001ff */
[----:B-1----:R-:W-:-:S02]  /*11f40*/  MOV R69, R66 ;  /* 0x0000004200457202 */ /* 0x002fc40000000f00 */
[----:B------:R-:W-:Y:S02]  /*11f50*/  MOV R73, R67 ;  /* 0x0000004300497202 */ /* 0x000fe40000000f00 */
[----:B------:R-:W-:Y:S02]  /*11f60*/  MOV R71, RZ ;  /* 0x000000ff00477202 */ /* 0x000fe40000000f00 */
[----:B------:R-:W-:Y:S02]  /*11f70*/  MOV R66, 0xffffffff ;  /* 0xffffffff00427802 */ /* 0x000fe40000000f00 */
[----:B------:R-:W-:Y:S02]  /*11f80*/  MOV R64, 0x11fa0 ;  /* 0x00011fa000407802 */ /* 0x000fe40000000f00 */
[----:B------:R-:W-:Y:S05]  /*11f90*/  CALL.REL.NOINC `($__internal_20_$__cuda_sm70_shflsync_up) ;  /* 0x0000154000007944 */ /* 0x000fea0003c00000 */
[----:B0-----:R-:W-:Y:S01]  /*11fa0*/  HFMA2.MMA R70, -RZ, RZ, 0, 4.76837158203125e-07 ;  /* 0x00000008ff467435 */ /* 0x001fe200000001ff */
[----:B-1----:R-:W-:Y:S02]  /*11fb0*/  MOV R72, R66 ;  /* 0x0000004200487202 */ /* 0x002fe40000000f00 */
[----:B------:R-:W-:Y:S02]  /*11fc0*/  MOV R73, R79 ;  /* 0x0000004f00497202 */ /* 0x000fe40000000f00 */
[----:B------:R-:W-:-:S02]  /*11fd0*/  MOV R71, RZ ;  /* 0x000000ff00477202 */ /* 0x000fc40000000f00 */
[----:B------:R-:W-:Y:S02]  /*11fe0*/  MOV R66, 0xffffffff ;  /* 0xffffffff00427802 */ /* 0x000fe40000000f00 */
[----:B------:R-:W-:Y:S02]  /*11ff0*/  MOV R64, 0x12010 ;  /* 0x0001201000407802 */ /* 0x000fe40000000f00 */
[----:B------:R-:W-:Y:S05]  /*12000*/  CALL.REL.NOINC `($__internal_20_$__cuda_sm70_shflsync_up) ;  /* 0x000014d000007944 */ /* 0x000fea0003c00000 */
[----:B------:R-:W-:Y:S01]  /*12010*/  ISETP.GE.AND P0, PT, R147, 0x8, PT ;  /* 0x000000089300780c */ /* 0x000fe20003f06270 */
[----:B-1----:R-:W-:Y:S02]  /*12020*/  FMUL.FTZ R65, R75, R66 ;  /* 0x000000424b417220 */ /* 0x002fe40000410000 */
[CC--:B0-----:R-:W-:Y:S02]  /*12030*/  FMUL.FTZ R71, R72.reuse, R75.reuse ;  /* 0x0000004b48477220 */ /* 0x0c1fe40000410000 */
[----:B------:R-:W-:Y:S02]  /*12040*/  FFMA.FTZ R70, R72, R74, -R65 ;  /* 0x0000004a48467223 */ /* 0x000fe40000010841 */
[-C--:B------:R-:W-:Y:S02]  /*12050*/  FMUL.FTZ R64, R68, R75.reuse ;  /* 0x0000004b44407220 */ /* 0x080fe40000410000 */
[----:B------:R-:W-:-:S02]  /*12060*/  FMUL.FTZ R65, R69, R75 ;  /* 0x0000004b45417220 */ /* 0x000fc40000410000 */
[----:B------:R-:W-:Y:S01]  /*12070*/  FFMA.FTZ R66, R74, R66, R71 ;  /* 0x000000424a427223 */ /* 0x000fe20000010047 */
[----:B------:R-:W-:Y:S01]  /*12080*/  MOV R71, RZ ;  /* 0x000000ff00477202 */ /* 0x000fe20000000f00 */
[-C--:B------:R-:W-:Y:S02]  /*12090*/  FFMA.FTZ R64, R69, R74.reuse, R64 ;  /* 0x0000004a45407223 */ /* 0x080fe40000010040 */
[----:B------:R-:W-:Y:S02]  /*120a0*/  @P0 FFMA.FTZ R74, R68, R74, -R65 ;  /* 0x0000004a444a0223 */ /* 0x000fe40000010841 */
[----:B------:R-:W-:Y:S01]  /*120b0*/  @P0 FADD.FTZ R67, R67, R70 ;  /* 0x0000004643430221 */ /* 0x000fe20000010000 */
[----:B------:R-:W-:Y:S01]  /*120c0*/  HFMA2.MMA R70, -RZ, RZ, 0, 9.5367431640625e-07 ;  /* 0x00000010ff467435 */ /* 0x000fe200000001ff */
[----:B------:R-:W-:Y:S01]  /*120d0*/  @P0 FADD.FTZ R79, R79, R66 ;  /* 0x000000424f4f0221 */ /* 0x000fe20000010000 */
[----:B------:R-:W-:Y:S02]  /*120e0*/  FSEL R69, R75, R64, !P0 ;  /* 0x000000404b457208 */ /* 0x000fe40004000000 */
[----:B------:R-:W-:-:S02]  /*120f0*/  MOV R66, 0xffffffff ;  /* 0xffffffff00427802 */ /* 0x000fc40000000f00 */
[----:B------:R-:W-:Y:S02]  /*12100*/  MOV R73, R74 ;  /* 0x0000004a00497202 */ /* 0x000fe40000000f00 */
[----:B------:R-:W-:Y:S02]  /*12110*/  MOV R64, 0x12130 ;  /* 0x0001213000407802 */ /* 0x000fe40000000f00 */
[----:B------:R-:W-:Y:S05]  /*12120*/  CALL.REL.NOINC `($__internal_20_$__cuda_sm70_shflsync_up) ;  /* 0x000013b000007944 */ /* 0x000fea0003c00000 */
[----:B0-----:R-:W-:Y:S01]  /*12130*/  HFMA2.MMA R70, -RZ, RZ, 0, 9.5367431640625e-07 ;  /* 0x00000010ff467435 */ /* 0x001fe200000001ff */
[----:B-1----:R-:W-:Y:S02]  /*12140*/  MOV R72, R66 ;  /* 0x0000004200487202 */ /* 0x002fe40000000f00 */
[----:B------:R-:W-:Y:S02]  /*12150*/  MOV R73, R69 ;  /* 0x0000004500497202 */ /* 0x000fe40000000f00 */
[----:B------:R-:W-:Y:S02]  /*12160*/  MOV R71, RZ ;  /* 0x000000ff00477202 */ /* 0x000fe40000000f00 */
[----:B------:R-:W-:Y:S02]  /*12170*/  MOV R66, 0xffffffff ;  /* 0xffffffff00427802 */ /* 0x000fe40000000f00 */
[----:B------:R-:W-:-:S02]  /*12180*/  MOV R64, 0x121a0 ;  /* 0x000121a000407802 */ /* 0x000fc40000000f00 */
[----:B------:R-:W-:Y:S05]  /*12190*/  CALL.REL.NOINC `($__internal_20_$__cuda_sm70_shflsync_up) ;  /* 0x0000134000007944 */ /* 0x000fea0003c00000 */
[----:B0-----:R-:W-:Y:S01]  /*121a0*/  HFMA2.MMA R70, -RZ, RZ, 0, 9.5367431640625e-07 ;  /* 0x00000010ff467435 */ /* 0x001fe200000001ff */
[----:B-1----:R-:W-:-:S02]  /*121b0*/  MOV R68, R66 ;  /* 0x0000004200447202 */ /* 0x002fc40000000f00 */
[----:B------:R-:W-:Y:S02]  /*121c0*/  MOV R73, R67 ;  /* 0x0000004300497202 */ /* 0x000fe40000000f00 */
[----:B------:R-:W-:Y:S02]  /*121d0*/  MOV R71, RZ ;  /* 0x000000ff00477202 */ /* 0x000fe40000000f00 */
[----:B------:R-:W-:Y:S02]  /*121e0*/  MOV R66, 0xffffffff ;  /* 0xffffffff00427802 */ /* 0x000fe40000000f00 */
[----:B------:R-:W-:Y:S02]  /*121f0*/  MOV R64, 0x12210 ;  /* 0x0001221000407802 */ /* 0x000fe40000000f00 */
[----:B------:R-:W-:Y:S05]  /*12200*/  CALL.REL.NOINC `($__internal_20_$__cuda_sm70_shflsync_up) ;  /* 0x000012d000007944 */ /* 0x000fea0003c00000 */
[----:B0-----:R-:W-:Y:S01]  /*12210*/  HFMA2.MMA R70, -RZ, RZ, 0, 9.5367431640625e-07 ;  /* 0x00000010ff467435 */ /* 0x001fe200000001ff */
[----:B-1----:R-:W-:Y:S02]  /*12220*/  MOV R76, R66 ;  /* 0x00000042004c7202 */ /* 0x002fe40000000f00 */
[----:B------:R-:W-:Y:S02]  /*12230*/  MOV R73, R79 ;  /* 0x0000004f00497202 */ /* 0x000fe40000000f00 */
[----:B------:R-:W-:-:S02]  /*12240*/  MOV R71, RZ ;  /* 0x000000ff00477202 */ /* 0x000fc40000000f00 */
[----:B------:R-:W-:Y:S02]  /*12250*/  MOV R66, 0xffffffff ;  /* 0xffffffff00427802 */ /* 0x000fe40000000f00 */
[----:B------:R-:W-:Y:S02]  /*12260*/  MOV R64, 0x12280 ;  /* 0x0001228000407802 */ /* 0x000fe40000000f00 */
[----:B------:R-:W-:Y:S05]  /*12270*/  CALL.REL.NOINC `($__internal_20_$__cuda_sm70_shflsync_up) ;  /* 0x0000126000007944 */ /* 0x000fea0003c00000 */
[----:B01----:R-:W-:Y:S05]  /*12280*/  BRA `(.L_x_732) ;  /* 0xffff62c000007947 */ /* 0x003fea000383ffff */
.L_x_629:
[----:B------:R-:W-:Y:S01]  /*12290*/  HFMA2.MMA R70, -RZ, RZ, 0, 5.9604644775390625e-08 ;  /* 0x00000001ff467435 */ /* 0x000fe200000001ff */
[----:B------:R-:W-:Y:S02]  /*122a0*/  MOV R71, RZ ;  /* 0x000000ff00477202 */ /* 0x000fe40000000f00 */
[----:B-1----:R-:W-:Y:S02]  /*122b0*/  MOV R66, 0xffffffff ;  /* 0xffffffff00427802 */ /* 0x002fe40000000f00 */
[----:B------:R-:W-:Y:S02]  /*122c0*/  MOV R64, 0x122e0 ;  /* 0x000122e000407802 */ /* 0x000fe40000000f00 */
[----:B0----5:R-:W-:Y:S05]  /*122d0*/  CALL.REL.NOINC `($__internal_20_$__cuda_sm70_shflsync_up) ;  /* 0x0000120000007944 */ /* 0x021fea0003c00000 */
[----:B0-----:R-:W-:Y:S01]  /*122e0*/  HFMA2.MMA R70, -RZ, RZ, 0, 5.9604644775390625e-08 ;  /* 0x00000001ff467435 */ /* 0x001fe200000001ff */
[----:B-1----:R-:W-:Y:S02]  /*122f0*/  MOV R69, R66 ;  /* 0x0000004200457202 */ /* 0x002fe40000000f00 */
[----:B------:R-:W-:-:S02]  /*12300*/  MOV R73, R72 ;  /* 0x0000004800497202 */ /* 0x000fc40000000f00 */
[----:B------:R-:W-:Y:S02]  /*12310*/  MOV R71, RZ ;  /* 0x000000ff00477202 */ /* 0x000fe40000000f00 */
[----:B------:R-:W-:Y:S02]  /*12320*/  MOV R66, 0xffffffff ;  /* 0xffffffff00427802 */ /* 0x000fe40000000f00 */
[----:B------:R-:W-:Y:S02]  /*12330*/  MOV R64, 0x12350 ;  /* 0x0001235000407802 */ /* 0x000fe40000000f00 */
[----:B------:R-:W-:Y:S05]  /*12340*/  CALL.REL.NOINC `($__internal_20_$__cuda_sm70_shflsync_up) ;  /* 0x0000119000007944 */ /* 0x000fea0003c00000 */
[----:B0-----:R-:W-:Y:S01]  /*12350*/  HFMA2.MMA R70, -RZ, RZ, 0, 5.9604644775390625e-08 ;  /* 0x00000001ff467435 */ /* 0x001fe200000001ff */
[----:B-1----:R-:W-:Y:S02]  /*12360*/  MOV R72, R66 ;  /* 0x0000004200487202 */ /* 0x002fe40000000f00 */
[----:B------:R-:W-:Y:S02]  /*12370*/  MOV R73, R67 ;  /* 0x0000004300497202 */ /* 0x000fe40000000f00 */
[----:B------:R-:W-:Y:S02]  /*12380*/  MOV R71, RZ ;  /* 0x000000ff00477202 */ /* 0x000fe40000000f00 */
[----:B------:R-:W-:-:S02]  /*12390*/  MOV R66, 0xffffffff ;  /* 0xffffffff00427802 */ /* 0x000fc40000000f00 */
[----:B------:R-:W-:Y:S02]  /*123a0*/  MOV R64, 0x123c0 ;  /* 0x000123c000407802 */ /* 0x000fe40000000f00 */
[----:B------:R-:W-:Y:S05]  /*123b0*/  CALL.REL.NOINC `($__internal_20_$__cuda_sm70_shflsync_up) ;  /* 0x0000112000007944 */ /* 0x000fea0003c00000 */
[----:B0-----:R-:W-:Y:S01]  /*123c0*/  HFMA2.MMA R70, -RZ, RZ, 0, 5.9604644775390625e-08 ;  /* 0x00000001ff467435 */ /* 0x001fe200000001ff */
[----:B-1----:R-:W-:Y:S02]  /*123d0*/  MOV R67, R66 ;  /* 0x0000004200437202 */ /* 0x002fe40000000f00 */
[----:B------:R-:W-:Y:S02]  /*123e0*/  MOV R73, R68 ;  /* 0x0000004400497202 */ /* 0x000fe40000000f00 */
[----:B------:R-:W-:Y:S02]  /*123f0*/  MOV R71, RZ ;  /* 0x000000ff00477202 */ /* 0x000fe40000000f00 */
[----:B------:R-:W-:Y:S02]  /*12400*/  MOV R66, 0xffffffff ;  /* 0xffffffff00427802 */ /* 0x000fe40000000f00 */
[----:B------:R-:W-:Y:S02]  /*12410*/  MOV R64, 0x12430 ;  /* 0x0001243000407802 */ /* 0x000fe40000000f00 */
[----:B------:R-:W-:Y:S05]  /*12420*/  CALL.REL.NOINC `($__internal_20_$__cuda_sm70_shflsync_up) ;  /* 0x000010b000007944 */ /* 0x000fea0003c00000 */
[----:B-1----:R-:W-:Y:S01]  /*12430*/  MOV R68, R66 ;  /* 0x0000004200447202 */ /* 0x002fe20000000f00 */
[----:B------:R-:W-:Y:S01]  /*12440*/  HFMA2.MMA R66, -RZ, RZ, 0, 0 ;  /* 0x00000000ff427435 */ /* 0x000fe200000001ff */
[----:B------:R-:W-:-:S02]  /*12450*/  MOV R64, R60 ;  /* 0x0000003c00407202 */ /* 0x000fc40000000f00 */
[----:B0-----:R-:W-:Y:S02]  /*12460*/  MOV R71, R72 ;  /* 0x0000004800477202 */ /* 0x001fe40000000f00 */
[----:B------:R-:W-:Y:S02]  /*12470*/  MOV R70, R67 ;  /* 0x0000004300467202 */ /* 0x000fe40000000f00 */
[----:B------:R-:W-:Y:S02]  /*12480*/  MOV R247, 0xffffffff ;  /* 0xffffffff00f77802 */ /* 0x000fe40000000f00 */
[----:B------:R-:W-:Y:S02]  /*12490*/  MOV R65, 0x124b0 ;  /* 0x000124b000417802 */ /* 0x000fe40000000f00 */
[----:B------:R-:W-:Y:S05]  /*124a0*/  CALL.REL.NOINC `($__internal_19_$__cuda_sm70_shflsync_idx_p) ;  /* 0x00000fc000007944 */ /* 0x000fea0003c00000 */
[----:B-1----:R-:W-:Y:S01]  /*124b0*/  MOV R74, R66 ;  /* 0x00000042004a7202 */ /* 0x002fe20000000f00 */
[----:B------:R-:W-:Y:S01]  /*124c0*/  HFMA2.MMA R66, -RZ, RZ, 0, 0 ;  /* 0x00000000ff427435 */ /* 0x000fe200000001ff */
[----:B------:R-:W-:Y:S02]  /*124d0*/  MOV R64, R61 ;  /* 0x0000003d00407202 */ /* 0x000fe40000000f00 */
[----:B------:R-:W-:-:S02]  /*124e0*/  MOV R247, 0xffffffff ;  /* 0xffffffff00f77802 */ /* 0x000fc40000000f00 */
[----:B------:R-:W-:Y:S02]  /*124f0*/  MOV R65, 0x12510 ;  /* 0x0001251000417802 */ /* 0x000fe40000000f00 */
[----:B0-----:R-:W-:Y:S05]  /*12500*/  CALL.REL.NOINC `($__internal_19_$__cuda_sm70_shflsync_idx_p) ;  /* 0x00000f6000007944 */ /* 0x001fea0003c00000 */
[----:B-1----:R-:W-:Y:S01]  /*12510*/  MOV R75, R66 ;  /* 0x00000042004b7202 */ /* 0x002fe20000000f00 */
[----:B------:R-:W-:Y:S01]  /*12520*/  HFMA2.MMA R66, -RZ, RZ, 0, 0 ;  /* 0x00000000ff427435 */ /* 0x000fe200000001ff */
[----:B------:R-:W-:Y:S02]  /*12530*/  MOV R64, R62 ;  /* 0x0000003e00407202 */ /* 0x000fe40000000f00 */
[----:B------:R-:W-:Y:S02]  /*12540*/  MOV R247, 0xffffffff ;  /* 0xffffffff00f77802 */ /* 0x000fe40000000f00 */
[----:B------:R-:W-:Y:S02]  /*12550*/  MOV R65, 0x12570 ;  /* 0x0001257000417802 */ /* 0x000fe40000000f00 */
[----:B0-----:R-:W-:Y:S05]  /*12560*/  CALL.REL.NOINC `($__internal_19_$__cuda_sm70_shflsync_idx_p) ;  /* 0x00000f0000007944 */ /* 0x001fea0003c00000 */
[----:B-1----:R-:W-:Y:S01]  /*12570*/  MOV R76, R66 ;  /* 0x00000042004c7202 */ /* 0x002fe20000000f00 */
[----:B------:R-:W-:Y:S01]  /*12580*/  HFMA2.MMA R66, -RZ, RZ, 0, 0 ;  /* 0x00000000ff427435 */ /* 0x000fe200000001ff */
[----:B------:R-:W-:Y:S02]  /*12590*/  MOV R64, R63 ;  /* 0x0000003f00407202 */ /* 0x000fe40000000f00 */
[----:B------:R-:W-:-:S02]  /*125a0*/  MOV R247, 0xffffffff ;  /* 0xffffffff00f77802 */ /* 0x000fc40000000f00 */
[----:B------:R-:W-:Y:S02]  /*125b0*/  MOV R65, 0x125d0 ;  /* 0x000125d000417802 */ /* 0x000fe40000000f00 */
[----:B0-----:R-:W-:Y:S05]  /*125c0*/  CALL.REL.NOINC `($__internal_19_$__cuda_sm70_shflsync_idx_p) ;  /* 0x00000ea000007944 */ /* 0x001fea0003c00000 */
[----:B01----:R-:W-:Y:S05]  /*125d0*/  BRA `(.L_x_733) ;  /* 0xffff626000007947 */ /* 0x003fea000383ffff */
.L_x_632:
[----:B------:R-:W-:Y:S01]  /*125e0*/  HFMA2.MMA R66, -RZ, RZ, 0, 5.9604644775390625e-08 ;  /* 0x00000001ff427435 */ /* 0x000fe200000001ff */
[----:B------:R-:W-:Y:S02]  /*125f0*/  MOV R75, R71 ;  /* 0x00000047004b7202 */ /* 0x000fe40000000f00 */
[----:B------:R-:W-:Y:S02]  /*12600*/  MOV R76, 0x1f ;  /* 0x0000001f004c7802 */ /* 0x000fe40000000f00 */
[----:B------:R-:W-:Y:S02]  /*12610*/  MOV R65, 0xffffffff ;  /* 0xffffffff00417802 */ /* 0x000fe40000000f00 */
[----:B------:R-:W-:Y:S02]  /*12620*/  MOV R64, 0x12640 ;  /* 0x0001264000407802 */ /* 0x000fe40000000f00 */
[----:B------:R-:W-:Y:S05]  /*12630*/  CALL.REL.NOINC `($__internal_18_$__cuda_sm70_shflsync_down) ;  /* 0x00000df000007944 */ /* 0x000fea0003c00000 */
[----:B-1----:R-:W-:Y:S01]  /*12640*/  MOV R67, R66 ;  /* 0x0000004200437202 */ /* 0x002fe20000000f00 */
[----:B------:R-:W-:Y:S05]  /*12650*/  BRA `(.L_x_734) ;  /* 0xffff780000007947 */ /* 0x000fea000383ffff */
.L_x_633:
[----:B------:R-:W-:Y:S01]  /*12660*/  HFMA2.MMA R66, -RZ, RZ, 0, 5.9604644775390625e-08 ;  /* 0x00000001ff427435 */ /* 0x000fe200000001ff */
[----:B------:R-:W-:Y:S02]  /*12670*/  MOV R75, R69 ;  /* 0x00000045004b7202 */ /* 0x000fe40000000f00 */
[----:B------:R-:W-:-:S02]  /*12680*/  MOV R76, 0x1f ;  /* 0x0000001f004c7802 */ /* 0x000fc40000000f00 */
[----:B------:R-:W-:Y:S02]  /*12690*/  MOV R65, 0xffffffff ;  /* 0xffffffff00417802 */ /* 0x000fe40000000f00 */
[----:B------:R-:W-:Y:S02]  /*126a0*/  MOV R64, 0x126c0 ;  /* 0x000126c000407802 */ /* 0x000fe40000000f00 */
[----:B01----:R-:W-:Y:S05]  /*126b0*/  CALL.REL.NOINC `($__internal_18_$__cuda_sm70_shflsync_down) ;  /* 0x00000d7000007944 */ /* 0x003fea0003c00000 */
[----:B-1----:R-:W-:Y:S01]  /*126c0*/  MOV R69, R66 ;  /* 0x0000004200457202 */ /* 0x002fe20000000f00 */
[----:B------:R-:W-:Y:S01]  /*126d0*/  HFMA2.MMA R66, -RZ, RZ, 0, 5.9604644775390625e-08 ;  /* 0x00000001ff427435 */ /* 0x000fe200000001ff */
[----:B------:R-:W-:Y:S02]  /*126e0*/  MOV R75, R68 ;  /* 0x00000044004b7202 */ /* 0x000fe40000000f00 */
[----:B------:R-:W-:Y:S02]  /*126f0*/  MOV R76, 0x1f ;  /* 0x0000001f004c7802 */ /* 0x000fe40000000f00 */
[----:B------:R-:W-:Y:S02]  /*12700*/  MOV R65, 0xffffffff ;  /* 0xffffffff00417802 */ /* 0x000fe40000000f00 */
[----:B------:R-:W-:-:S02]  /*12710*/  MOV R64, 0x12730 ;  /* 0x0001273000407802 */ /* 0x000fc40000000f00 */
[----:B------:R-:W-:Y:S05]  /*12720*/  CALL.REL.NOINC `($__internal_18_$__cuda_sm70_shflsync_down) ;  /* 0x00000d0000007944 */ /* 0x000fea0003c00000 */
[----:B-1----:R-:W-:Y:S01]  /*12730*/  MOV R73, R66 ;  /* 0x0000004200497202 */ /* 0x002fe20000000f00 */
[----:B------:R-:W-:Y:S01]  /*12740*/  HFMA2.MMA R66, -RZ, RZ, 0, 5.9604644775390625e-08 ;  /* 0x00000001ff427435 */ /* 0x000fe200000001ff */
[----:B------:R-:W-:-:S02]  /*12750*/  MOV R75, R70 ;  /* 0x00000046004b7202 */ /* 0x000fc40000000f00 */
[----:B------:R-:W-:Y:S02]  /*12760*/  MOV R76, 0x1f ;  /* 0x0000001f004c7802 */ /* 0x000fe40000000f00 */
[----:B------:R-:W-:Y:S02]  /*12770*/  MOV R65, 0xffffffff ;  /* 0xffffffff00417802 */ /* 0x000fe40000000f00 */
[----:B------:R-:W-:Y:S02]  /*12780*/  MOV R64, 0x127a0 ;  /* 0x000127a000407802 */ /* 0x000fe40000000f00 */
[----:B------:R-:W-:Y:S05]  /*12790*/  CALL.REL.NOINC `($__internal_18_$__cuda_sm70_shflsync_down) ;  /* 0x00000c9000007944 */ /* 0x000fea0003c00000 */
[----:B-1----:R-:W-:Y:S05]  /*127a0*/  BRA `(.L_x_735) ;  /* 0xffff76f000007947 */ /* 0x002fea000383ffff */
.L_x_636:
[----:B0-----:R-:W-:Y:S01]  /*127b0*/  HFMA2.MMA R66, -RZ, RZ, 0, 1.1920928955078125e-07 ;  /* 0x00000002ff427435 */ /* 0x001fe200000001ff */
[----:B------:R-:W-:Y:S02]  /*127c0*/  MOV R75, R71 ;  /* 0x00000047004b7202 */ /* 0x000fe40000000f00 */
[----:B------:R-:W-:Y:S02]  /*127d0*/  MOV R76, 0x1f ;  /* 0x0000001f004c7802 */ /* 0x000fe40000000f00 */
[----:B------:R-:W-:Y:S02]  /*127e0*/  MOV R65, 0xffffffff ;  /* 0xffffffff00417802 */ /* 0x000fe40000000f00 */
[----:B------:R-:W-:-:S02]  /*127f0*/  MOV R64, 0x12810 ;  /* 0x0001281000407802 */ /* 0x000fc40000000f00 */
[----:B-1234-:R-:W-:Y:S05]  /*12800*/  CALL.REL.NOINC `($__internal_18_$__cuda_sm70_shflsync_down) ;  /* 0x00000c2000007944 */ /* 0x01efea0003c00000 */
[----:B-1----:R-:W-:Y:S01]  /*12810*/  MOV R67, R66 ;  /* 0x0000004200437202 */ /* 0x002fe20000000f00 */
[----:B------:R-:W-:Y:S01]  /*12820*/  HFMA2.MMA R66, -RZ, RZ, 0, 1.1920928955078125e-07 ;  /* 0x00000002ff427435 */ /* 0x000fe200000001ff */
[----:B------:R-:W-:-:S02]  /*12830*/  MOV R75, R74 ;  /* 0x0000004a004b7202 */ /* 0x000fc40000000f00 */
[----:B------:R-:W-:Y:S02]  /*12840*/  MOV R76, 0x1f ;  /* 0x0000001f004c7802 */ /* 0x000fe40000000f00 */
[----:B------:R-:W-:Y:S02]  /*12850*/  MOV R65, 0xffffffff ;  /* 0xffffffff00417802 */ /* 0x000fe40000000f00 */
[----:B------:R-:W-:Y:S02]  /*12860*/  MOV R64, 0x12880 ;  /* 0x0001288000407802 */ /* 0x000fe40000000f00 */
[----:B------:R-:W-:Y:S05]  /*12870*/  CALL.REL.NOINC `($__internal_18_$__cuda_sm70_shflsync_down) ;  /* 0x00000bb000007944 */ /* 0x000fea0003c00000 */
[----:B-1----:R-:W-:Y:S01]  /*12880*/  MOV R69, R66 ;  /* 0x0000004200457202 */ /* 0x002fe20000000f00 */
[----:B------:R-:W-:Y:S01]  /*12890*/  HFMA2.MMA R66, -RZ, RZ, 0, 1.1920928955078125e-07 ;  /* 0x00000002ff427435 */ /* 0x000fe200000001ff */
[----:B------:R-:W-:Y:S02]  /*128a0*/  MOV R75, R68 ;  /* 0x00000044004b7202 */ /* 0x000fe40000000f00 */
[----:B------:R-:W-:Y:S02]  /*128b0*/  MOV R76, 0x1f ;  /* 0x0000001f004c7802 */ /* 0x000fe40000000f00 */
[----:B------:R-:W-:-:S02]  /*128c0*/  MOV R65, 0xffffffff ;  /* 0xffffffff00417802 */ /* 0x000fc40000000f00 */
[----:B------:R-:W-:Y:S02]  /*128d0*/  MOV R64, 0x128f0 ;  /* 0x000128f000407802 */ /* 0x000fe40000000f00 */
[----:B------:R-:W-:Y:S05]  /*128e0*/  CALL.REL.NOINC `($__internal_18_$__cuda_sm70_shflsync_down) ;  /* 0x00000b4000007944 */ /* 0x000fea0003c00000 */
[----:B-1----:R-:W-:Y:S01]  /*128f0*/  MOV R70, R66 ;  /* 0x0000004200467202 */ /* 0x002fe20000000f00 */
[----:B------:R-:W-:Y:S01]  /*12900*/  HFMA2.MMA R66, -RZ, RZ, 0, 1.1920928955078125e-07 ;  /* 0x00000002ff427435 */ /* 0x000fe200000001ff */
[----:B------:R-:W-:Y:S02]  /*12910*/  MOV R75, R72 ;  /* 0x00000048004b7202 */ /* 0x000fe40000000f00 */
[----:B------:R-:W-:Y:S02]  /*12920*/  MOV R76, 0x1f ;  /* 0x0000001f004c7802 */ /* 0x000fe40000000f00 */
[----:B------:R-:W-:Y:S02]  /*12930*/  MOV R65, 0xffffffff ;  /* 0xffffffff00417802 */ /* 0x000fe40000000f00 */
[----:B------:R-:W-:Y:S02]  /*12940*/  MOV R64, 0x12960 ;  /* 0x0001296000407802 */ /* 0x000fe40000000f00 */
[----:B------:R-:W-:Y:S05]  /*12950*/  CALL.REL.NOINC `($__internal_18_$__cuda_sm70_shflsync_down) ;  /* 0x00000ad000007944 */ /* 0x000fea0003c00000 */
[----:B-1----:R-:W-:Y:S05]  /*12960*/  BRA `(.L_x_736) ;  /* 0xffff768000007947 */ /* 0x002fea000383ffff */
.L_x_639:
[----:B0-----:R-:W-:Y:S01]  /*12970*/  HFMA2.MMA R66, -RZ, RZ, 0, 2.384185791015625e-07 ;  /* 0x00000004ff427435 */ /* 0x001fe200000001ff */
[----:B------:R-:W-:Y:S02]  /*12980*/  MOV R75, R71 ;  /* 0x00000047004b7202 */ /* 0x000fe40000000f00 */
[----:B------:R-:W-:-:S02]  /*12990*/  MOV R76, 0x1f ;  /* 0x0000001f004c7802 */ /* 0x000fc40000000f00 */
[----:B------:R-:W-:Y:S02]  /*129a0*/  MOV R65, 0xffffffff ;  /* 0xffffffff00417802 */ /* 0x000fe40000000f00 */
[----:B------:R-:W-:Y:S02]  /*129b0*/  MOV R64, 0x129d0 ;  /* 0x000129d000407802 */ /* 0x000fe40000000f00 */
[----:B-1234-:R-:W-:Y:S05]  /*129c0*/  CALL.REL.NOINC `($__internal_18_$__cuda_sm70_shflsync_down) ;  /* 0x00000a6000007944 */ /* 0x01efea0003c00000 */
[----:B-1----:R-:W-:Y:S01]  /*129d0*/  MOV R67, R66 ;  /* 0x0000004200437202 */ /* 0x002fe20000000f00 */
[----:B------:R-:W-:Y:S05]  /*129e0*/  BRA `(.L_x_737) ;  /* 0xffff772000007947 */ /* 0x000fea000383ffff */
.L_x_640:
[----:B0-----:R-:W-:Y:S01]  /*129f0*/  HFMA2.MMA R66, -RZ, RZ, 0, 2.384185791015625e-07 ;  /* 0x00000004ff427435 */ /* 0x001fe200000001ff */
[----:B------:R-:W-:Y:S02]  /*12a00*/  MOV R75, R74 ;  /* 0x0000004a004b7202 */ /* 0x000fe40000000f00 */
[----:B------:R-:W-:Y:S02]  /*12a10*/  MOV R76, 0x1f ;  /* 0x0000001f004c7802 */ /* 0x000fe40000000f00 */
[----:B------:R-:W-:Y:S02]  /*12a20*/  MOV R65, 0xffffffff ;  /* 0xffffffff00417802 */ /* 0x000fe40000000f00 */
[----:B------:R-:W-:-:S02]  /*12a30*/  MOV R64, 0x12a50 ;  /* 0x00012a5000407802 */ /* 0x000fc40000000f00 */
[----:B-1234-:R-:W-:Y:S05]  /*12a40*/  CALL.REL.NOINC `($__internal_18_$__cuda_sm70_shflsync_down) ;  /* 0x000009e000007944 */ /* 0x01efea0003c00000 */
[----:B-1----:R-:W-:Y:S01]  /*12a50*/  MOV R69, R66 ;  /* 0x0000004200457202 */ /* 0x002fe20000000f00 */
[----:B------:R-:W-:Y:S01]  /*12a60*/  HFMA2.MMA R66, -RZ, RZ, 0, 2.384185791015625e-07 ;  /* 0x00000004ff427435 */ /* 0x000fe200000001ff */
[----:B------:R-:W-:-:S02]  /*12a70*/  MOV R75, R68 ;  /* 0x00000044004b7202 */ /* 0x000fc40000000f00 */
[----:B------:R-:W-:Y:S02]  /*12a80*/  MOV R76, 0x1f ;  /* 0x0000001f004c7802 */ /* 0x000fe40000000f00 */
[----:B------:R-:W-:Y:S02]  /*12a90*/  MOV R65, 0xffffffff ;  /* 0xffffffff00417802 */ /* 0x000fe40000000f00 */
[----:B------:R-:W-:Y:S02]  /*12aa0*/  MOV R64, 0x12ac0 ;  /* 0x00012ac000407802 */ /* 0x000fe40000000f00 */
[----:B------:R-:W-:Y:S05]  /*12ab0*/  CALL.REL.NOINC `($__internal_18_$__cuda_sm70_shflsync_down) ;  /* 0x0000097000007944 */ /* 0x000fea0003c00000 */
[----:B-1----:R-:W-:Y:S01]  /*12ac0*/  MOV R70, R66 ;  /* 0x0000004200467202 */ /* 0x002fe20000000f00 */
[----:B------:R-:W-:Y:S01]  /*12ad0*/  HFMA2.MMA R66, -RZ, RZ, 0, 2.384185791015625e-07 ;  /* 0x00000004ff427435 */ /* 0x000fe200000001ff */
[----:B------:R-:W-:Y:S02]  /*12ae0*/  MOV R75, R72 ;  /* 0x00000048004b7202 */ /* 0x000fe40000000f00 */
[----:B------:R-:W-:Y:S02]  /*12af0*/  MOV R76, 0x1f ;  /* 0x0000001f004c7802 */ /* 0x000fe40000000f00 */
[----:B------:R-:W-:-:S02]  /*12b00*/  MOV R65, 0xffffffff ;  /* 0xffffffff00417802 */ /* 0x000fc40000000f00 */
[----:B------:R-:W-:Y:S02]  /*12b10*/  MOV R64, 0x12b30 ;  /* 0x00012b3000407802 */ /* 0x000fe40000000f00 */
[----:B------:R-:W-:Y:S05]  /*12b20*/  CALL.REL.NOINC `($__internal_18_$__cuda_sm70_shflsync_down) ;  /* 0x0000090000007944 */ /* 0x000fea0003c00000 */
[----:B-1----:R-:W-:Y:S05]  /*12b30*/  BRA `(.L_x_738) ;  /* 0xffff761000007947 */ /* 0x002fea000383ffff */
.L_x_643:
[----:B0-----:R-:W-:Y:S01]  /*12b40*/  HFMA2.MMA R66, -RZ, RZ, 0, 4.76837158203125e-07 ;  /* 0x00000008ff427435 */ /* 0x001fe200000001ff */
[----:B------:R-:W-:Y:S02]  /*12b50*/  MOV R75, R71 ;  /* 0x00000047004b7202 */ /* 0x000fe40000000f00 */
[----:B------:R-:W-:Y:S02]  /*12b60*/  MOV R76, 0x1f ;  /* 0x0000001f004c7802 */ /* 0x000fe40000000f00 */
[----:B------:R-:W-:Y:S02]  /*12b70*/  MOV R65, 0xffffffff ;  /* 0xffffffff00417802 */ /* 0x000fe40000000f00 */
[----:B------:R-:W-:Y:S02]  /*12b80*/  MOV R64, 0x12ba0 ;  /* 0x00012ba000407802 */ /* 0x000fe40000000f00 */
[----:B-1234-:R-:W-:Y:S05]  /*12b90*/  CALL.REL.NOINC `($__internal_18_$__cuda_sm70_shflsync_down) ;  /* 0x0000089000007944 */ /* 0x01efea0003c00000 */
[----:B-1----:R-:W-:Y:S01]  /*12ba0*/  MOV R67, R66 ;  /* 0x0000004200437202 */ /* 0x002fe20000000f00 */
[----:B------:R-:W-:Y:S01]  /*12bb0*/  HFMA2.MMA R66, -RZ, RZ, 0, 4.76837158203125e-07 ;  /* 0x00000008ff427435 */ /* 0x000fe200000001ff */
[----:B------:R-:W-:Y:S02]  /*12bc0*/  MOV R75, R74 ;  /* 0x0000004a004b7202 */ /* 0x000fe40000000f00 */
[----:B------:R-:W-:-:S02]  /*12bd0*/  MOV R76, 0x1f ;  /* 0x0000001f004c7802 */ /* 0x000fc40000000f00 */
[----:B------:R-:W-:Y:S02]  /*12be0*/  MOV R65, 0xffffffff ;  /* 0xffffffff00417802 */ /* 0x000fe40000000f00 */
[----:B------:R-:W-:Y:S02]  /*12bf0*/  MOV R64, 0x12c10 ;  /* 0x00012c1000407802 */ /* 0x000fe40000000f00 */
[----:B------:R-:W-:Y:S05]  /*12c00*/  CALL.REL.NOINC `($__internal_18_$__cuda_sm70_shflsync_down) ;  /* 0x0000082000007944 */ /* 0x000fea0003c00000 */
[----:B-1----:R-:W-:Y:S01]  /*12c10*/  MOV R69, R66 ;  /* 0x0000004200457202 */ /* 0x002fe20000000f00 */
[----:B------:R-:W-:Y:S01]  /*12c20*/  HFMA2.MMA R66, -RZ, RZ, 0, 4.76837158203125e-07 ;  /* 0x00000008ff427435 */ /* 0x000fe200000001ff */
[----:B------:R-:W-:Y:S02]  /*12c30*/  MOV R75, R68 ;  /* 0x00000044004b7202 */ /* 0x000fe40000000f00 */
[----:B------:R-:W-:Y:S02]  /*12c40*/  MOV R76, 0x1f ;  /* 0x0000001f004c7802 */ /* 0x000fe40000000f00 */
[----:B------:R-:W-:Y:S02]  /*12c50*/  MOV R65, 0xffffffff ;  /* 0xffffffff00417802 */ /* 0x000fe40000000f00 */
[----:B------:R-:W-:-:S02]  /*12c60*/  MOV R64, 0x12c80 ;  /* 0x00012c8000407802 */ /* 0x000fc40000000f00 */
[----:B------:R-:W-:Y:S05]  /*12c70*/  CALL.REL.NOINC `($__internal_18_$__cuda_sm70_shflsync_down) ;  /* 0x000007b000007944 */ /* 0x000fea0003c00000 */
[----:B-1----:R-:W-:Y:S01]  /*12c80*/  MOV R70, R66 ;  /* 0x0000004200467202 */ /* 0x002fe20000000f00 */
[----:B------:R-:W-:Y:S01]  /*12c90*/  HFMA2.MMA R66, -RZ, RZ, 0, 4.76837158203125e-07 ;  /* 0x00000008ff427435 */ /* 0x000fe200000001ff */
[----:B------:R-:W-:-:S02]  /*12ca0*/  MOV R75, R72 ;  /* 0x00000048004b7202 */ /* 0x000fc40000000f00 */
[----:B------:R-:W-:Y:S02]  /*12cb0*/  MOV R76, 0x1f ;  /* 0x0000001f004c7802 */ /* 0x000fe40000000f00 */
[----:B------:R-:W-:Y:S02]  /*12cc0*/  MOV R65, 0xffffffff ;  /* 0xffffffff00417802 */ /* 0x000fe40000000f00 */
[----:B------:R-:W-:Y:S02]  /*12cd0*/  MOV R64, 0x12cf0 ;  /* 0x00012cf000407802 */ /* 0x000fe40000000f00 */
[----:B------:R-:W-:Y:S05]  /*12ce0*/  CALL.REL.NOINC `($__internal_18_$__cuda_sm70_shflsync_down) ;  /* 0x0000074000007944 */ /* 0x000fea0003c00000 */
[----:B-1----:R-:W-:Y:S05]  /*12cf0*/  BRA `(.L_x_739) ;  /* 0xffff75a000007947 */ /* 0x002fea000383ffff */
.L_x_646:
[----:B0-----:R-:W-:Y:S01]  /*12d00*/  HFMA2.MMA R66, -RZ, RZ, 0, 9.5367431640625e-07 ;  /* 0x00000010ff427435 */ /* 0x001fe200000001ff */
[----:B------:R-:W-:Y:S02]  /*12d10*/  MOV R75, R71 ;  /* 0x00000047004b7202 */ /* 0x000fe40000000f00 */
[----:B------:R-:W-:Y:S02]  /*12d20*/  MOV R76, 0x1f ;  /* 0x0000001f004c7802 */ /* 0x000fe40000000f00 */
[----:B------:R-:W-:Y:S02]  /*12d30*/  MOV R65, 0xffffffff ;  /* 0xffffffff00417802 */ /* 0x000fe40000000f00 */
[----:B------:R-:W-:-:S02]  /*12d40*/  MOV R64, 0x12d60 ;  /* 0x00012d6000407802 */ /* 0x000fc40000000f00 */
[----:B-1234-:R-:W-:Y:S05]  /*12d50*/  CALL.REL.NOINC `($__internal_18_$__cuda_sm70_shflsync_down) ;  /* 0x000006d000007944 */ /* 0x01efea0003c00000 */
[----:B-1----:R-:W-:Y:S01]  /*12d60*/  MOV R67, R66 ;  /* 0x0000004200437202 */ /* 0x002fe20000000f00 */
[----:B------:R-:W-:Y:S05]  /*12d70*/  BRA `(.L_x_740) ;  /* 0xffff764000007947 */ /* 0x000fea000383ffff */
.L_x_647:
[----:B0-----:R-:W-:Y:S01]  /*12d80*/  HFMA2.MMA R66, -RZ, RZ, 0, 9.5367431640625e-07 ;  /* 0x00000010ff427435 */ /* 0x001fe200000001ff */
[----:B------:R-:W-:-:S02]  /*12d90*/  MOV R75, R74 ;  /* 0x0000004a004b7202 */ /* 0x000fc40000000f00 */
[----:B------:R-:W-:Y:S02]  /*12da0*/  MOV R76, 0x1f ;  /* 0x0000001f004c7802 */ /* 0x000fe40000000f00 */
[----:B------:R-:W-:Y:S02]  /*12db0*/  MOV R65, 0xffffffff ;  /* 0xffffffff00417802 */ /* 0x000fe40000000f00 */
[----:B------:R-:W-:Y:S02]  /*12dc0*/  MOV R64, 0x12de0 ;  /* 0x00012de000407802 */ /* 0x000fe40000000f00 */
[----:B-1234-:R-:W-:Y:S05]  /*12dd0*/  CALL.REL.NOINC `($__internal_18_$__cuda_sm70_shflsync_down) ;  /* 0x0000065000007944 */ /* 0x01efea0003c00000 */
[----:B-1----:R-:W-:Y:S01]  /*12de0*/  MOV R69, R66 ;  /* 0x0000004200457202 */ /* 0x002fe20000000f00 */
[----:B------:R-:W-:Y:S01]  /*12df0*/  HFMA2.MMA R66, -RZ, RZ, 0, 9.5367431640625e-07 ;  /* 0x00000010ff427435 */ /* 0x000fe200000001ff */
[----:B------:R-:W-:Y:S02]  /*12e00*/  MOV R75, R68 ;  /* 0x00000044004b7202 */ /* 0x000fe40000000f00 */
[----:B------:R-:W-:Y:S02]  /*12e10*/  MOV R76, 0x1f ;  /* 0x0000001f004c7802 */ /* 0x000fe40000000f00 */
[----:B------:R-:W-:-:S02]  /*12e20*/  MOV R65, 0xffffffff ;  /* 0xffffffff00417802 */ /* 0x000fc40000000f00 */
[----:B------:R-:W-:Y:S02]  /*12e30*/  MOV R64, 0x12e50 ;  /* 0x00012e5000407802 */ /* 0x000fe40000000f00 */
[----:B------:R-:W-:Y:S05]  /*12e40*/  CALL.REL.NOINC `($__internal_18_$__cuda_sm70_shflsync_down) ;  /* 0x000005e000007944 */ /* 0x000fea0003c00000 */
[----:B-1----:R-:W-:Y:S01]  /*12e50*/  MOV R70, R66 ;  /* 0x0000004200467202 */ /* 0x002fe20000000f00 */
[----:B------:R-:W-:Y:S01]  /*12e60*/  HFMA2.MMA R66, -RZ, RZ, 0, 9.5367431640625e-07 ;  /* 0x00000010ff427435 */ /* 0x000fe200000001ff */
[----:B------:R-:W-:Y:S02]  /*12e70*/  MOV R75, R72 ;  /* 0x00000048004b7202 */ /* 0x000fe40000000f00 */
[----:B------:R-:W-:Y:S02]  /*12e80*/  MOV R76, 0x1f ;  /* 0x0000001f004c7802 */ /* 0x000fe40000000f00 */
[----:B------:R-:W-:Y:S02]  /*12e90*/  MOV R65, 0xffffffff ;  /* 0xffffffff00417802 */ /* 0x000fe40000000f00 */
[----:B------:R-:W-:Y:S02]  /*12ea0*/  MOV R64, 0x12ec0 ;  /* 0x00012ec000407802 */ /* 0x000fe40000000f00 */
[----:B------:R-:W-:Y:S05]  /*12eb0*/  CALL.REL.NOINC `($__internal_18_$__cuda_sm70_shflsync_down) ;  /* 0x0000057000007944 */ /* 0x000fea0003c00000 */
[----:B-1----:R-:W-:Y:S05]  /*12ec0*/  BRA `(.L_x_741) ;  /* 0xffff753000007947 */ /* 0x002fea000383ffff */
.L_x_650:
[----:B0-----:R-:W-:Y:S01]  /*12ed0*/  HFMA2.MMA R66, -RZ, RZ, 0, 0 ;  /* 0x00000000ff427435 */ /* 0x001fe200000001ff */
[----:B------:R-:W-:Y:S02]  /*12ee0*/  MOV R64, R71 ;  /* 0x0000004700407202 */ /* 0x000fe40000000f00 */
[----:B------:R-:W-:-:S02]  /*12ef0*/  MOV R247, 0xffffffff ;  /* 0xffffffff00f77802 */ /* 0x000fc40000000f00 */
[----:B------:R-:W-:Y:S02]  /*12f00*/  MOV R65, 0x12f20 ;  /* 0x00012f2000417802 */ /* 0x000fe40000000f00 */
[----:B-1234-:R-:W-:Y:S05]  /*12f10*/  CALL.REL.NOINC `($__internal_19_$__cuda_sm70_shflsync_idx_p) ;  /* 0x0000055000007944 */ /* 0x01efea0003c00000 */
        /* <DEDUP_REMOVED lines=26> */
[----:B0-----:R-:W-:Y:S05]  /*130c0*/  CALL.REL.NOINC `($__internal_18_$__cuda_sm70_shflsync_down) ;  /* 0x0000036000007944 */ /* 0x001fea0003c00000 */
[----:B-1----:R-:W-:Y:S01]  /*130d0*/  MOV R71, R66 ;  /* 0x0000004200477202 */ /* 0x002fe20000000f00 */
[----:B------:R-:W-:Y:S01]  /*130e0*/  HFMA2.MMA R66, -RZ, RZ, 0, 5.9604644775390625e-08 ;  /* 0x00000001ff427435 */ /* 0x000fe200000001ff */
[----:B------:R-:W-:Y:S02]  /*130f0*/  MOV R75, R74 ;  /* 0x0000004a004b7202 */ /* 0x000fe40000000f00 */
[----:B------:R-:W-:Y:S02]  /*13100*/  MOV R76, 0x1f ;  /* 0x0000001f004c7802 */ /* 0x000fe40000000f00 */
[----:B------:R-:W-:-:S02]  /*13110*/  MOV R65, 0xffffffff ;  /* 0xffffffff00417802 */ /* 0x000fc40000000f00 */
[----:B------:R-:W-:Y:S02]  /*13120*/  MOV R64, 0x13140 ;  /* 0x0001314000407802 */ /* 0x000fe40000000f00 */
[----:B------:R-:W-:Y:S05]  /*13130*/  CALL.REL.NOINC `($__internal_18_$__cuda_sm70_shflsync_down) ;  /* 0x000002f000007944 */ /* 0x000fea0003c00000 */
[----:B-1----:R-:W-:Y:S01]  /*13140*/  MOV R74, R66 ;  /* 0x00000042004a7202 */ /* 0x002fe20000000f00 */
[----:B------:R-:W-:Y:S01]  /*13150*/  HFMA2.MMA R66, -RZ, RZ, 0, 5.9604644775390625e-08 ;  /* 0x00000001ff427435 */ /* 0x000fe200000001ff */
[----:B------:R-:W-:Y:S02]  /*13160*/  MOV R75, R68 ;  /* 0x00000044004b7202 */ /* 0x000fe40000000f00 */
[----:B------:R-:W-:Y:S02]  /*13170*/  MOV R76, 0x1f ;  /* 0x0000001f004c7802 */ /* 0x000fe40000000f00 */
[----:B------:R-:W-:Y:S02]  /*13180*/  MOV R65, 0xffffffff ;  /* 0xffffffff00417802 */ /* 0x000fe40000000f00 */
[----:B------:R-:W-:Y:S02]  /*13190*/  MOV R64, 0x131b0 ;  /* 0x000131b000407802 */ /* 0x000fe40000000f00 */
        /* <DEDUP_REMOVED lines=20> */
[----:B------:R-:W-:Y:S05]  /*132e0*/  CALL.REL.NOINC `($__internal_19_$__cuda_sm70_shflsync_idx_p) ;  /* 0x0000018000007944 */ /* 0x000fea0003c00000 */
        /* <DEDUP_REMOVED lines=19> */
[----:B0-----:R-:W-:Y:S05]  /*13420*/  BRA `(.L_x_742) ;  /* 0xffff71f000007947 */ /* 0x001fea000383ffff */
        .weak           $__internal_18_$__cuda_sm70_shflsync_down
        .type           $__internal_18_$__cuda_sm70_shflsync_down,@function
        .size           $__internal_18_$__cuda_sm70_shflsync_down,($__internal_19_$__cuda_sm70_shflsync_idx_p - $__internal_18_$__cuda_sm70_shflsync_down)
$__internal_18_$__cuda_sm70_shflsync_down:
[----:B------:R-:W-:Y:S04]  /*13430*/  WARPSYNC R65 ;  /* 0x0000004100007348 */ /* 0x000fe80003800000 */
[----:B------:R0:W1:Y:S02]  /*13440*/  SHFL.DOWN PT, R66, R75, R66, R76 ;  /* 0x080000424b427389 */ /* 0x00006400000e004c */
[----:B0-----:R-:W-:-:S06]  /*13450*/  HFMA2.MMA R65, -RZ, RZ, 0, 0 ;  /* 0x00000000ff417435 */ /* 0x001fcc00000001ff */
[----:B------:R-:W-:Y:S05]  /*13460*/  RET.REL.NODEC R64 `(_Z25selective_scan_bwd_kernelI32Selective_Scan_bwd_kernel_traitsILi128ELi16ELb0ELb0ELb1ELb1ELb0EN3c108BFloat16ENS1_7complexIfEEEEv12SSMParamsBwd) ;  /* 0xfffecb9040007950 */ /* 0x000fea0003c3ffff */
        .weak           $__internal_19_$__cuda_sm70_shflsync_idx_p
        .type           $__internal_19_$__cuda_sm70_shflsync_idx_p,@function
        .size           $__internal_19_$__cuda_sm70_shflsync_idx_p,($__internal_20_$__cuda_sm70_shflsync_up - $__internal_19_$__cuda_sm70_shflsync_idx_p)
$__internal_19_$__cuda_sm70_shflsync_idx_p:
[----:B------:R-:W-:Y:S01]  /*13470*/  MOV R147, 0x1f ;  /* 0x0000001f00937802 */ /* 0x000fe20000000f00 */
[----:B------:R-:W-:Y:S04]  /*13480*/  WARPSYNC R247 ;  /* 0x000000f700007348 */ /* 0x000fe80003800000 */
[----:B------:R0:W1:Y:S04]  /*13490*/  SHFL.IDX PT, R66, R64, R66, R147 ;  /* 0x0000004240427389 */ /* 0x00006800000e0093 */
[----:B0-----:R-:W0:Y:S01]  /*134a0*/  S2R R147, SR_LANEID ;  /* 0x0000000000937919 */ /* 0x001e220000000000 */
[----:B------:R-:W-:Y:S01]  /*134b0*/  MOV R64, R65 ;  /* 0x0000004100407202 */ /* 0x000fe20000000f00 */
[----:B------:R-:W-:-:S06]  /*134c0*/  HFMA2.MMA R65, -RZ, RZ, 0, 0 ;  /* 0x00000000ff417435 */ /* 0x000fcc00000001ff */
[----:B------:R-:W-:Y:S05]  /*134d0*/  RET.REL.NODEC R64 `(_Z25selective_scan_bwd_kernelI32Selective_Scan_bwd_kernel_traitsILi128ELi16ELb0ELb0ELb1ELb1ELb0EN3c108BFloat16ENS1_7complexIfEEEEv12SSMParamsBwd) ;  /* 0xfffecb2040007950 */ /* 0x000fea0003c3ffff */
        .weak           $__internal_20_$__cuda_sm70_shflsync_up
        .type           $__internal_20_$__cuda_sm70_shflsync_up,@function
        .size           $__internal_20_$__cuda_sm70_shflsync_up,(.L_x_14452 - $__internal_20_$__cuda_sm70_shflsync_up)
$__internal_20_$__cuda_sm70_shflsync_up:
[----:B------:R-:W-:Y:S01]  /*134e0*/  MOV R65, 0x0 ;  /* 0x0000000000417802 */ /* 0x000fe20000000f00 */
[----:B------:R-:W-:Y:S04]  /*134f0*/  WARPSYNC R66 ;  /* 0x0000004200007348 */ /* 0x000fe80003800000 */
[----:B------:R0:W1:Y:S01]  /*13500*/  SHFL.UP PT, R66, R73, R70, R71 ;  /* 0x0400004649427389 */ /* 0x00006200000e0047 */
[----:B------:R-:W-:Y:S05]  /*13510*/  RET.REL.NODEC R64 `(_Z25selective_scan_bwd_kernelI32Selective_Scan_bwd_kernel_traitsILi128ELi16ELb0ELb0ELb1ELb1ELb0EN3c108BFloat16ENS1_7complexIfEEEEv12SSMParamsBwd) ;  /* 0xfffecae040007950 */ /* 0x000fea0003c3ffff */
.L_x_743:
        /* <DEDUP_REMOVED lines=14> */
.L_x_14452:


//--------------------- .text._Z25selective_scan_bwd_kernelI32Selective_Scan_bwd_kernel_traitsILi128ELi16ELb0ELb0ELb1ELb1ELb1EN3c108BFloat16ENS1_7complexIfEEEEv12SSMParamsBwd --------------------------
	.section	.text._Z25selective_scan_bwd_kernelI32Selective_Scan_bwd_kernel_traitsILi128ELi16ELb0ELb0ELb1ELb1ELb1EN3c108BFloat16ENS1_7complexIfEEEEv12SSMParamsBwd,"ax",@progbits
	.sectioninfo	@"SHI_REGISTERS=255"
	.align	128
        .global         _Z25selective_scan_bwd_kernelI32Selective_Scan_bwd_kernel_traitsILi128ELi16ELb0ELb0ELb1ELb1ELb1EN3c108BFloat16ENS1_7complexIfEEEEv12SSMParamsBwd
        .type           _Z25selective_scan_bwd_kernelI32Selective_Scan_bwd_kernel_traitsILi128ELi16ELb0ELb0ELb1ELb1ELb1EN3c108BFloat16ENS1_7complexIfEEEEv12SSMParamsBwd,@function
        .size           _Z25selective_scan_bwd_kernelI32Selective_Scan_bwd_kernel_traitsILi128ELi16ELb0ELb0ELb1ELb1ELb1EN3c108BFloat16ENS1_7complexIfEEEEv12SSMParamsBwd,(.L_x_14455 - _Z25selective_scan_bwd_kernelI32Selective_Scan_bwd_kernel_traitsILi128ELi16ELb0ELb0ELb1ELb1ELb1EN3c108BFloat16ENS1_7complexIfEEEEv12SSMParamsBwd)
        .other          _Z25selective_scan_bwd_kernelI32Selective_Scan_bwd_kernel_traitsILi128ELi16ELb0ELb0ELb1ELb1ELb1EN3c108BFloat16ENS1_7complexIfEEEEv12SSMParamsBwd,@"STO_CUDA_ENTRY STV_DEFAULT"
_Z25selective_scan_bwd_kernelI32Selective_Scan_bwd_kernel_traitsILi128ELi16ELb0ELb0ELb1ELb1ELb1EN3c108BFloat16ENS1_7complexIfEEEEv12SSMParamsBwd:
.text._Z25selective_scan_bwd_kernelI32Selective_Scan_bwd_kernel_traitsILi128ELi16ELb0ELb0ELb1ELb1ELb1EN3c108BFloat16ENS1_7complexIfEEEEv12SSMParamsBwd:
        /* <DEDUP_REMOVED lines=167> */
.L_x_888:
        /* <DEDUP_REMOVED lines=10> */
[----:B------:R-:W-:-:S02]  /*0b10*/  LOP3.LUT R0, R146, 0x60, RZ, 0xfc, !PT ;  /* 0x0000006092007812 */ /* 0x000fc400078efcff */
[----:B------:R-:W-:Y:S02]  /*0b20*/  PRMT R4, RZ, 0x7610, R4 ;  /* 0x00007610ff047816 */ /* 0x000fe40000000004 */
[C---:B------:R-:W-:Y:S02]  /*0b30*/  LOP3.LUT R6, R146.reuse, 0x80, RZ, 0xfc, !PT ;  /* 0x0000008092067812 */ /* 0x040fe400078efcff */
[----:B------:R-:W-:Y:S02]  /*0b40*/  MOV R27, UR7 ;  /* 0x00000007001b7c02 */ /* 0x000fe40008000f00 */
[----:B------:R-:W-:Y:S02]  /*0b50*/  PRMT R5, RZ, 0x7610, R5 ;  /* 0x00007610ff057816 */ /* 0x000fe40000000005 */
[-C--:B------:R-:W-:Y:S02]  /*0b60*/  ISETP.GE.AND P2, PT, R146, R27.reuse, PT ;  /* 0x0000001b9200720c */ /* 0x080fe40003f46270 */
[----:B------:R-:W-:-:S02]  /*0b70*/  ISETP.GE.AND P1, PT, R30, R27, PT ;  /* 0x0000001b1e00720c */ /* 0x000fc40003f26270 */
[C---:B------:R-:W-:Y:S02]  /*0b80*/  LOP3.LUT R8, R146.reuse, 0xa0, RZ, 0xfc, !PT ;  /* 0x000000a092087812 */ /* 0x040fe400078efcff */
[C---:B------:R-:W-:Y:S02]  /*0b90*/  LEA.HI.X R3, R146.reuse, UR17, R106, 0x1, P3 ;  /* 0x0000001192037c11 */ /* 0x040fe400098f0c6a */
[----:B------:R-:W-:Y:S02]  /*0ba0*/  LOP3.LUT R10, R146, 0xc0, RZ, 0xfc, !PT ;  /* 0x000000c0920a7812 */ /* 0x000fe400078efcff */
[-C--:B------:R-:W-:Y:S02]  /*0bb0*/  ISETP.GE.AND P0, PT, R32, R27.reuse, PT ;  /* 0x0000001b2000720c */ /* 0x080fe40003f06270 */
[----:B------:R-:W-:Y:S01]  /*0bc0*/  LOP3.LUT R12, R146, 0xe0, RZ, 0xfc, !PT ;  /* 0x000000e0920c7812 */ /* 0x000fe200078efcff */
[----:B------:R1:W3:Y:S01]  /*0bd0*/  @!P2 LDG.E.U16 R4, [R2.64] ;  /* 0x000000200204a981 */ /* 0x0002e2000c1e1500 */
[----:B------:R-:W-:-:S02]  /*0be0*/  ISETP.GE.AND P4, PT, R0, R27, PT ;  /* 0x0000001b0000720c */ /* 0x000fc40003f86270 */
[----:B------:R-:W-:Y:S01]  /*0bf0*/  LOP3.LUT R14, R146, 0x100, RZ, 0xfc, !PT ;  /* 0x00000100920e7812 */ /* 0x000fe200078efcff */
[----:B------:R1:W4:Y:S01]  /*0c00*/  @!P1 LDG.E.U16 R5, [R2.64+0x40] ;  /* 0x0000402002059981 */ /* 0x000322000c1e1500 */
        /* <DEDUP_REMOVED lines=9> */
[----:B------:R1:W5:Y:S01]  /*0ca0*/  @!P0 LDG.E.U16 R7, [R2.64+0x80] ;  /* 0x0000802002078981 */ /* 0x000362000c1e1500 */
[C---:B------:R-:W-:Y:S02]  /*0cb0*/  LOP3.LUT R16, R146.reuse, 0x120, RZ, 0xfc, !PT ;  /* 0x0000012092107812 */ /* 0x040fe400078efcff */
[----:B------:R-:W-:Y:S01]  /*0cc0*/  PRMT R13, RZ, 0x7610, R13 ;  /* 0x00007610ff0d7816 */ /* 0x000fe2000000000d */
[----:B--2---:R1:W2:Y:S01]  /*0cd0*/  @!P4 LDG.E.U16 R9, [R2.64+0xc0] ;  /* 0x0000c0200209c981 */ /* 0x0042a2000c1e1500 */
[----:B------:R-:W-:-:S02]  /*0ce0*/  LOP3.LUT R18, R146, 0x140, RZ, 0xfc, !PT ;  /* 0x0000014092127812 */ /* 0x000fc400078efcff */
[----:B------:R-:W-:Y:S01]  /*0cf0*/  PRMT R36, RZ, 0x7610, R36 ;  /* 0x00007610ff247816 */ /* 0x000fe20000000024 */
[----:B------:R1:W2:Y:S01]  /*0d00*/  @!P6 LDG.E.U16 R11, [R2.64+0x100] ;  /* 0x00010020020be981 */ /* 0x0002a2000c1e1500 */
[C---:B------:R-:W-:Y:S02]  /*0d10*/  LOP3.LUT R20, R146.reuse, 0x160, RZ, 0xfc, !PT ;  /* 0x0000016092147812 */ /* 0x040fe400078efcff */
[----:B------:R-:W-:Y:S01]  /*0d20*/  PRMT R15, RZ, 0x7610, R15 ;  /* 0x00007610ff0f7816 */ /* 0x000fe2000000000f */
[----:B------:R1:W2:Y:S01]  /*0d30*/  @!P5 LDG.E.U16 R34, [R2.64+0x140] ;  /* 0x000140200222d981 */ /* 0x0002a2000c1e1500 */
[C---:B------:R-:W-:Y:S02]  /*0d40*/  LOP3.LUT R22, R146.reuse, 0x180, RZ, 0xfc, !PT ;  /* 0x0000018092167812 */ /* 0x040fe400078efcff */
[----:B------:R-:W-:Y:S01]  /*0d50*/  LOP3.LUT R24, R146, 0x1a0, RZ, 0xfc, !PT ;  /* 0x000001a092187812 */ /* 0x000fe200078efcff */
[----:B------:R1:W2:Y:S01]  /*0d60*/  @!P3 LDG.E.U16 R13, [R2.64+0x180] ;  /* 0x00018020020db981 */ /* 0x0002a2000c1e1500 */
[----:B------:R-:W-:-:S02]  /*0d70*/  ISETP.GE.AND P0, PT, R16, R27, PT ;  /* 0x0000001b1000720c */ /* 0x000fc40003f06270 */
[----:B------:R-:W-:Y:S01]  /*0d80*/  LOP3.LUT R26, R146, 0x1c0, RZ, 0xfc, !PT ;  /* 0x000001c0921a7812 */ /* 0x000fe200078efcff */
[----:B------:R1:W2:Y:S01]  /*0d90*/  @!P2 LDG.E.U16 R36, [R2.64+0x1c0] ;  /* 0x0001c0200224a981 */ /* 0x0002a2000c1e1500 */
[-C--:B------:R-:W-:Y:S02]  /*0da0*/  ISETP.GE.AND P4, PT, R18, R27.reuse, PT ;  /* 0x0000001b1200720c */ /* 0x080fe40003f86270 */
[----:B------:R-:W-:Y:S01]  /*0db0*/  LOP3.LUT R28, R146, 0x1e0, RZ, 0xfc, !PT ;  /* 0x000001e0921c7812 */ /* 0x000fe200078efcff */
[----:B------:R1:W2:Y:S01]  /*0dc0*/  @!P1 LDG.E.U16 R15, [R2.64+0x200] ;  /* 0x00020020020f9981 */ /* 0x0002a2000c1e1500 */
        /* <DEDUP_REMOVED lines=9> */
[----:B------:R1:W2:Y:S01]  /*0e60*/  @!P0 LDG.E.U16 R38, [R2.64+0x240] ;  /* 0x0002402002268981 */ /* 0x0002a2000c1e1500 */
[----:B------:R-:W-:-:S02]  /*0e70*/  PRMT R42, RZ, 0x7610, R42 ;  /* 0x00007610ff2a7816 */ /* 0x000fc4000000002a */
        /* <DEDUP_REMOVED lines=61> */
[C---:B------:R-:W-:Y:S02]  /*1250*/  SHF.L.U32 R31, R146.reuse, 0x1, RZ ;  /* 0x00000001921f7819 */ /* 0x040fe400000006ff */
[----:B------:R-:W-:Y:S02]  /*1260*/  SHF.L.U64.HI R29, R146, 0x1, R106 ;  /* 0x00000001921d7819 */ /* 0x000fe4000001026a */
[----:B------:R-:W-:-:S04]  /*1270*/  IADD3 R92, P0, R31, UR18, RZ ;  /* 0x000000121f5c7c10 */ /* 0x000fc8000ff1e0ff */
[----:B------:R-:W-:Y:S02]  /*1280*/  IADD3.X R93, R29, UR19, RZ, P0, !PT ;  /* 0x000000131d5d7c10 */ /* 0x000fe400087fe4ff */
[-C--:B------:R-:W-:Y:S02]  /*1290*/  ISETP.GE.AND P0, PT, R30, R27.reuse, PT ;  /* 0x0000001b1e00720c */ /* 0x080fe40003f06270 */
[-C--:B------:R-:W-:Y:S02]  /*12a0*/  ISETP.GE.AND P2, PT, R32, R27.reuse, PT ;  /* 0x0000001b2000720c */ /* 0x080fe40003f46270 */
[-C--:B------:R-:W-:Y:S02]  /*12b0*/  ISETP.GE.AND P3, PT, R0, R27.reuse, PT ;  /* 0x0000001b0000720c */ /* 0x080fe40003f66270 */
[-C--:B------:R-:W-:Y:S02]  /*12c0*/  ISETP.GE.AND P4, PT, R10, R27.reuse, PT ;  /* 0x0000001b0a00720c */ /* 0x080fe40003f86270 */
[----:B------:R-:W-:-:S02]  /*12d0*/  ISETP.GE.AND P5, PT, R6, R27, PT ;  /* 0x0000001b0600720c */ /* 0x000fc40003fa6270 */
[----:B------:R-:W-:Y:S02]  /*12e0*/  ISETP.GE.AND P6, PT, R8, R27, PT ;  /* 0x0000001b0800720c */ /* 0x000fe40003fc6270 */
[----:B------:R-:W-:Y:S01]  /*12f0*/  PRMT R3, RZ, 0x7610, R3 ;  /* 0x00007610ff037816 */ /* 0x000fe20000000003 */
[----:B---3--:R1:W-:Y:S04]  /*1300*/  STS.U16 [R149], R4 ;  /* 0x0000000495007388 */ /* 0x0083e80000000400 */
        /* <DEDUP_REMOVED lines=34> */
[----:B--2---:R-:W-:Y:S02]  /*1530*/  PRMT R38, RZ, 0x7610, R38 ;  /* 0x00007610ff267816 */ /* 0x004fe40000000026 */
[----:B------:R-:W-:-:S04]  /*1540*/  LEA R34, P1, R146, UR20, 0x1 ;  /* 0x0000001492227c11 */ /* 0x000fc8000f8208ff */
[----:B------:R-:W-:Y:S01]  /*1550*/  LEA.HI.X R35, R146, UR21, R106, 0x1, P1 ;  /* 0x0000001592237c11 */ /* 0x000fe200088f0c6a */
[----:B------:R-:W2:Y:S01]  /*1560*/  @!P0 LDG.E.U16 R4, [R92.64+0x40] ;  /* 0x000040205c048981 */ /* 0x000ea2000c1e1500 */
[-C--:B------:R-:W-:Y:S02]  /*1570*/  ISETP.GE.AND P0, PT, R12, R27.reuse, PT ;  /* 0x0000001b0c00720c */ /* 0x080fe40003f06270 */
[----:B------:R-:W-:Y:S02]  /*1580*/  ISETP.GE.AND P1, PT, R146, R27, PT ;  /* 0x0000001b9200720c */ /* 0x000fe40003f26270 */
[----:B------:R-:W-:-:S09]  /*1590*/  PRMT R13, RZ, 0x7610, R13 ;  /* 0x00007610ff0d7816 */ /* 0x000fd2000000000d */
[----:B------:R-:W2:Y:S01]  /*15a0*/  @!P0 LDG.E.U16 R38, [R92.64+0x1c0] ;  /* 0x0001c0205c268981 */ /* 0x000ea2000c1e1500 */
[----:B------:R-:W-:Y:S02]  /*15b0*/  ISETP.GE.AND P0, PT, R14, R27, PT ;  /* 0x0000001b0e00720c */ /* 0x000fe40003f06270 */
[----:B------:R-:W-:Y:S01]  /*15c0*/  PRMT R5, RZ, 0x7610, R5 ;  /* 0x00007610ff057816 */ /* 0x000fe20000000005 */
[----:B------:R-:W2:Y:S01]  /*15d0*/  @!P1 LDG.E.U16 R3, [R92.64] ;  /* 0x000000205c039981 */ /* 0x000ea2000c1e1500 */
[----:B------:R-:W-:Y:S02]  /*15e0*/  PRMT R7, RZ, 0x7610, R7 ;  /* 0x00007610ff077816 */ /* 0x000fe40000000007 */
[----:B------:R-:W-:Y:S02]  /*15f0*/  PRMT R11, RZ, 0x7610, R11 ;  /* 0x00007610ff0b7816 */ /* 0x000fe4000000000b */
[----:B------:R-:W-:Y:S01]  /*1600*/  PRMT R9, RZ, 0x7610, R9 ;  /* 0x00007610ff097816 */ /* 0x000fe20000000009 */
[----:B------:R-:W2:Y:S01]  /*1610*/  @!P2 LDG.E.U16 R5, [R92.64+0x80] ;  /* 0x000080205c05a981 */ /* 0x000ea2000c1e1500 */
[----:B------:R-:W-:-:S03]  /*1620*/  PRMT R36, RZ, 0x7610, R36 ;  /* 0x00007610ff247816 */ /* 0x000fc60000000024 */
[----:B------:R-:W2:Y:S01]  /*1630*/  @!P0 LDG.E.U16 R13, [R92.64+0x200] ;  /* 0x000200205c0d8981 */ /* 0x000ea2000c1e1500 */
[-C--:B------:R-:W-:Y:S02]  /*1640*/  ISETP.GE.AND P0, PT, R16, R27.reuse, PT ;  /* 0x0000001b1000720c */ /* 0x080fe40003f06270 */
[-C--:B------:R-:W-:Y:S01]  /*1650*/  ISETP.GE.AND P1, PT, R18, R27.reuse, PT ;  /* 0x0000001b1200720c */ /* 0x080fe20003f26270 */
[----:B------:R-:W2:Y:S01]  /*1660*/  @!P3 LDG.E.U16 R7, [R92.64+0xc0] ;  /* 0x0000c0205c07b981 */ /* 0x000ea2000c1e1500 */
[-C--:B------:R-:W-:Y:S02]  /*1670*/  ISETP.GE.AND P2, PT, R20, R27.reuse, PT ;  /* 0x0000001b1400720c */ /* 0x080fe40003f46270 */
[-C--:B------:R-:W-:Y:S01]  /*1680*/  ISETP.GE.AND P3, PT, R22, R27.reuse, PT ;  /* 0x0000001b1600720c */ /* 0x080fe20003f66270 */
[----:B------:R-:W2:Y:S01]  /*1690*/  @!P4 LDG.E.U16 R11, [R92.64+0x180] ;  /* 0x000180205c0bc981 */ /* 0x000ea2000c1e1500 */
[----:B------:R-:W-:-:S03]  /*16a0*/  ISETP.GE.AND P4, PT, R24, R27, PT ;  /* 0x0000001b1800720c */ /* 0x000fc60003f86270 */
[----:B------:R-:W2:Y:S01]  /*16b0*/  @!P5 LDG.E.U16 R9, [R92.64+0x100] ;  /* 0x000100205c09d981 */ /* 0x000ea2000c1e1500 */
[----:B------:R-:W-:-:S03]  /*16c0*/  ISETP.GE.AND P5, PT, R26, R27, PT ;  /* 0x0000001b1a00720c */ /* 0x000fc60003fa6270 */
[----:B------:R-:W2:Y:S01]  /*16d0*/  @!P6 LDG.E.U16 R36, [R92.64+0x140] ;  /* 0x000140205c24e981 */ /* 0x000ea2000c1e1500 */
[----:B------:R-:W-:Y:S02]  /*16e0*/  ISETP.GE.AND P6, PT, R28, R27, PT ;  /* 0x0000001b1c00720c */ /* 0x000fe40003fc6270 */
[----:B---3--:R-:W-:Y:S02]  /*16f0*/  PRMT R40, RZ, 0x7610, R40 ;  /* 0x00007610ff287816 */ /* 0x008fe40000000028 */
[----:B------:R-:W-:Y:S02]  /*1700*/  PRMT R15, RZ, 0x7610, R15 ;  /* 0x00007610ff0f7816 */ /* 0x000fe4000000000f */
[----:B----4-:R-:W-:Y:S02]  /*1710*/  PRMT R42, RZ, 0x7610, R42 ;  /* 0x00007610ff2a7816 */ /* 0x010fe4000000002a */
[----:B------:R-:W-:Y:S01]  /*1720*/  PRMT R17, RZ, 0x7610, R17 ;  /* 0x00007610ff117816 */ /* 0x000fe20000000011 */
[----:B------:R-:W3:Y:S01]  /*1730*/  @!P0 LDG.E.U16 R40, [R92.64+0x240] ;  /* 0x000240205c288981 */ /* 0x000ee2000c1e1500 */
[----:B-----5:R-:W-:-:S02]  /*1740*/  PRMT R44, RZ, 0x7610, R44 ;  /* 0x00007610ff2c7816 */ /* 0x020fc4000000002c */
[----:B------:R-:W-:Y:S01]  /*1750*/  PRMT R19, RZ, 0x7610, R19 ;  /* 0x00007610ff137816 */ /* 0x000fe20000000013 */
[----:B------:R-:W4:Y:S01]  /*1760*/  @!P1 LDG.E.U16 R15, [R92.64+0x280] ;  /* 0x000280205c0f9981 */ /* 0x000f22000c1e1500 */
        /* <DEDUP_REMOVED lines=8> */
[----:B------:R-:W-:Y:S02]  /*17f0*/  P2R R43, PR, RZ, 0x2 ;  /* 0x00000002ff2b7803 */ /* 0x000fe40000000000 */
[----:B------:R-:W-:Y:S02]  /*1800*/  ISETP.GE.AND P1, PT, R30, R27, PT ;  /* 0x0000001b1e00720c */ /* 0x000fe40003f26270 */
        /* <DEDUP_REMOVED lines=18> */
[----:B---3--:R3:W-:Y:S04]  /*1930*/  STS.U16 [R245+0x240], R40 ;  /* 0x00024028f5007388 */ /* 0x0087e80000000400 */
[----:B----4-:R-:W-:Y:S04]  /*1940*/  STS.U16 [R244+0x280], R15 ;  /* 0x0002800ff4007388 */ /* 0x010fe80000000400 */
[----:B-----5:R4:W-:Y:S04]  /*1950*/  STS.U16 [R243+0x2c0], R42 ;  /* 0x0002c02af3007388 */ /* 0x0209e80000000400 */
[----:B------:R-:W-:Y:S04]  /*1960*/  STS.U16 [R242+0x300], R17 ;  /* 0x00030011f2007388 */ /* 0x000fe80000000400 */
[----:B------:R5:W-:Y:S04]  /*1970*/  STS.U16 [R241+0x340], R44 ;  /* 0x0003402cf1007388 */ /* 0x000be80000000400 */
[----:B------:R-:W-:Y:S04]  /*1980*/  STS.U16 [R240+0x380], R19 ;  /* 0x00038013f0007388 */ /* 0x000fe80000000400 */
[----:B------:R-:W-:Y:S01]  /*1990*/  STS.U16 [R239+0x3c0], R2 ;  /* 0x0003c002ef007388 */ /* 0x000fe20000000400 */
[----:B------:R-:W-:-:S06]  /*19a0*/  NOP ;  /* 0x0000000000007918 */ /* 0x000fcc0000000000 */
[----:B------:R-:W0:Y:S04]  /*19b0*/  LDS.U16 R5, [R145] ;  /* 0x0000000091057984 */ /* 0x000e280000000400 */
[----:B------:R-:W0:Y:S04]  /*19c0*/  LDS.U16 R7, [R145+0x2] ;  /* 0x0000020091077984 */ /* 0x000e280000000400 */
[----:B------:R-:W0:Y:S04]  /*19d0*/  LDS.U16 R9, [R145+0x4] ;  /* 0x0000040091097984 */ /* 0x000e280000000400 */
[----:B------:R-:W0:Y:S04]  /*19e0*/  LDS.U16 R11, [R145+0x6] ;  /* 0x00000600910b7984 */ /* 0x000e280000000400 */
[----:B------:R-:W0:Y:S04]  /*19f0*/  LDS.U16 R13, [R145+0x8] ;  /* 0x00000800910d7984 */ /* 0x000e280000000400 */
[----:B------:R-:W0:Y:S04]  /*1a00*/  LDS.U16 R15, [R145+0xa] ;  /* 0x00000a00910f7984 */ /* 0x000e280000000400 */
[----:B------:R-:W0:Y:S04]  /*1a10*/  LDS.U16 R17, [R145+0xc] ;  /* 0x00000c0091117984 */ /* 0x000e280000000400 */
[----:B------:R-:W0:Y:S04]  /*1a20*/  LDS.U16 R19, [R145+0xe] ;  /* 0x00000e0091137984 */ /* 0x000e280000000400 */
[----:B------:R0:W0:Y:S04]  /*1a30*/  LDS.U16 R21, [R145+0x10] ;  /* 0x0000100091157984 */ /* 0x0000280000000400 */
[----:B------:R0:W0:Y:S04]  /*1a40*/  LDS.U16 R23, [R145+0x12] ;  /* 0x0000120091177984 */ /* 0x0000280000000400 */
[----:B------:R0:W0:Y:S04]  /*1a50*/  LDS.U16 R25, [R145+0x14] ;  /* 0x0000140091197984 */ /* 0x0000280000000400 */
[----:B------:R0:W0:Y:S04]  /*1a60*/  LDS.U16 R29, [R145+0x16] ;  /* 0x00001600911d7984 */ /* 0x0000280000000400 */
[----:B------:R0:W0:Y:S04]  /*1a70*/  LDS.U16 R31, [R145+0x18] ;  /* 0x00001800911f7984 */ /* 0x0000280000000400 */
[----:B------:R0:W0:Y:S04]  /*1a80*/  LDS.U16 R4, [R145+0x1a] ;  /* 0x00001a0091047984 */ /* 0x0000280000000400 */
[----:B------:R0:W0:Y:S04]  /*1a90*/  LDS.U16 R3, [R145+0x1c] ;  /* 0x00001c0091037984 */ /* 0x0000280000000400 */
[----:B------:R0:W0:Y:S04]  /*1aa0*/  LDS.U16 R2, [R145+0x1e] ;  /* 0x00001e0091027984 */ /* 0x0000280000000400 */
[----:B------:R-:W-:Y:S01]  /*1ab0*/  BAR.SYNC.DEFER_BLOCKING 0x0 ;  /* 0x0000000000007b1d */ /* 0x000fe20000010000 */
[----:B-1----:R-:W-:-:S02]  /*1ac0*/  PRMT R36, RZ, 0x7610, R36 ;  /* 0x00007610ff247816 */ /* 0x002fc40000000024 */
[----:B--2---:R-:W-:-:S03]  /*1ad0*/  PRMT R38, RZ, 0x7610, R38 ;  /* 0x00007610ff267816 */ /* 0x004fc60000000026 */
[----:B------:R-:W2:Y:S01]  /*1ae0*/  @!P0 LDG.E.U16 R33, [R34.64] ;  /* 0x0000002022218981 */ /* 0x000ea2000c1e1500 */
[----:B------:R-:W-:-:S03]  /*1af0*/  ISETP.GE.AND P0, PT, R32, R27, PT ;  /* 0x0000001b2000720c */ /* 0x000fc60003f06270 */
[----:B------:R-:W2:Y:S01]  /*1b00*/  @!P1 LDG.E.U16 R36, [R34.64+0x40] ;  /* 0x0000402022249981 */ /* 0x000ea2000c1e1500 */
[-C--:B------:R-:W-:Y:S02]  /*1b10*/  ISETP.GE.AND P1, PT, R0, R27.reuse, PT ;  /* 0x0000001b0000720c */ /* 0x080fe40003f26270 */
[----:B---3--:R-:W-:Y:S01]  /*1b20*/  PRMT R40, RZ, 0x7610, R40 ;  /* 0x00007610ff287816 */ /* 0x008fe20000000028 */
[----:B------:R-:W3:Y:S01]  /*1b30*/  @!P2 LDG.E.U16 R46, [R34.64+0x2c0] ;  /* 0x0002c020222ea981 */ /* 0x000ee2000c1e1500 */
[----:B----4-:R-:W-:Y:S02]  /*1b40*/  PRMT R42, RZ, 0x7610, R42 ;  /* 0x00007610ff2a7816 */ /* 0x010fe4000000002a */
[----:B-----5:R-:W-:Y:S01]  /*1b50*/  PRMT R44, RZ, 0x7610, R44 ;  /* 0x00007610ff2c7816 */ /* 0x020fe2000000002c */
[----:B------:R-:W4:Y:S04]  /*1b60*/  @!P3 LDG.E.U16 R47, [R34.64+0x300] ;  /* 0x00030020222fb981 */ /* 0x000f28000c1e1500 */
[----:B------:R-:W5:Y:S01]  /*1b70*/  @!P0 LDG.E.U16 R37, [R34.64+0x80] ;  /* 0x0000802022258981 */ /* 0x000f62000c1e1500 */
[----:B------:R-:W-:-:S03]  /*1b80*/  ISETP.GE.AND P0, PT, R6, R27, PT ;  /* 0x0000001b0600720c */ /* 0x000fc60003f06270 */
[----:B------:R-:W3:Y:S01]  /*1b90*/  @!P1 LDG.E.U16 R38, [R34.64+0xc0] ;  /* 0x0000c02022269981 */ /* 0x000ee2000c1e1500 */
[----:B------:R-:W-:-:S03]  /*1ba0*/  ISETP.GE.AND P1, PT, R8, R27, PT ;  /* 0x0000001b0800720c */ /* 0x000fc60003f26270 */
[----:B------:R-:W4:Y:S04]  /*1bb0*/  @!P4 LDG.E.U16 R48, [R34.64+0x340] ;  /* 0x000340202230c981 */ /* 0x000f28000c1e1500 */
[----:B------:R-:W4:Y:S04]  /*1bc0*/  @!P5 LDG.E.U16 R49, [R34.64+0x380] ;  /* 0x000380202231d981 */ /* 0x000f28000c1e1500 */
[----:B------:R-:W4:Y:S01]  /*1bd0*/  @!P0 LDG.E.U16 R39, [R34.64+0x100] ;  /* 0x0001002022278981 */ /* 0x000f22000c1e1500 */
[----:B------:R-:W-:-:S03]  /*1be0*/  ISETP.GE.AND P0, PT, R10, R27, PT ;  /* 0x0000001b0a00720c */ /* 0x000fc60003f06270 */
[----:B------:R-:W4:Y:S01]  /*1bf0*/  @!P1 LDG.E.U16 R40, [R34.64+0x140] ;  /* 0x0001402022289981 */ /* 0x000f22000c1e1500 */
[----:B------:R-:W-:-:S03]  /*1c00*/  ISETP.GE.AND P1, PT, R12, R27, PT ;  /* 0x0000001b0c00720c */ /* 0x000fc60003f26270 */
[----:B------:R-:W4:Y:S06]  /*1c10*/  @!P6 LDG.E.U16 R50, [R34.64+0x3c0] ;  /* 0x0003c0202232e981 */ /* 0x000f2c000c1e1500 */
[----:B------:R-:W4:Y:S01]  /*1c20*/  @!P0 LDG.E.U16 R41, [R34.64+0x180] ;  /* 0x0001802022298981 */ /* 0x000f22000c1e1500 */
[----:B------:R-:W-:-:S03]  /*1c30*/  ISETP.GE.AND P0, PT, R14, R27, PT ;  /* 0x0000001b0e00720c */ /* 0x000fc60003f06270 */
[----:B------:R-:W4:Y:S01]  /*1c40*/  @!P1 LDG.E.U16 R42, [R34.64+0x1c0] ;  /* 0x0001c020222a9981 */ /* 0x000f22000c1e1500 */
[----:B------:R-:W-:Y:S02]  /*1c50*/  ISETP.NE.AND P1, PT, R43, RZ, PT ;  /* 0x000000ff2b00720c */ /* 0x000fe40003f25270 */
[----:B------:R-:W-:-:S07]  /*1c60*/  PRMT R43, RZ, 0x7610, R43 ;  /* 0x00007610ff2b7816 */ /* 0x000fce000000002b */
[----:B------:R-:W4:Y:S01]  /*1c70*/  @!P0 LDG.E.U16 R43, [R34.64+0x200] ;  /* 0x00020020222b8981 */ /* 0x000f22000c1e1500 */
[----:B------:R-:W-:Y:S02]  /*1c80*/  ISETP.NE.AND P0, PT, R45, RZ, PT ;  /* 0x000000ff2d00720c */ /* 0x000fe40003f05270 */
[----:B------:R-:W-:-:S06]  /*1c90*/  PRMT R45, RZ, 0x7610, R45 ;  /* 0x00007610ff2d7816 */ /* 0x000fcc000000002d */
[----:B------:R-:W4:Y:S05]  /*1ca0*/  @!P1 LDG.E.U16 R45, [R34.64+0x280] ;  /* 0x00028020222d9981 */ /* 0x000f2a000c1e1500 */
[----:B------:R-:W4:Y:S01]  /*1cb0*/  @!P0 LDG.E.U16 R44, [R34.64+0x240] ;  /* 0x00024020222c8981 */ /* 0x000f22000c1e1500 */
[----:B0-----:R-:W-:-:S03]  /*1cc0*/  PRMT R5, RZ, 0x5410, R5 ;  /* 0x00005410ff057816 */ /* 0x001fc60000000005 */
[----:B------:R0:W-:Y:S02]  /*1cd0*/  STL [R1+0xc], R149 ;  /* 0x00000c9501007387 */ /* 0x0001e40000100800 */
[----:B------:R-:W-:Y:S02]  /*1ce0*/  FADD.FTZ R144, R5, UR5 ;  /* 0x0000000505907e21 */ /* 0x000fe40008010000 */
[----:B------:R0:W-:Y:S04]  /*1cf0*/  STL [R1+0x8], R123 ;  /* 0x0000087b01007387 */ /* 0x0001e80000100800 */
[----:B------:R0:W-:Y:S04]  /*1d00*/  STL [R1+0x4], R122 ;  /* 0x0000047a01007387 */ /* 0x0001e80000100800 */
[----:B------:R0:W-:Y:S01]  /*1d10*/  STL [R1], R110 ;  /* 0x0000006e01007387 */ /* 0x0001e20000100800 */
[----:B------:R-:W-:-:S02]  /*1d20*/  FSETP.GTU.FTZ.AND P2, PT, R144, 20, PT ;  /* 0x41a000009000780b */ /* 0x000fc40003f5c000 */
[----:B------:R-:W-:Y:S02]  /*1d30*/  PRMT R7, RZ, 0x5410, R7 ;  /* 0x00005410ff077816 */ /* 0x000fe40000000007 */
[----:B------:R-:W-:Y:S02]  /*1d40*/  PRMT R9, RZ, 0x5410, R9 ;  /* 0x00005410ff097816 */ /* 0x000fe40000000009 */
[----:B------:R-:W-:Y:S02]  /*1d50*/  PRMT R11, RZ, 0x5410, R11 ;  /* 0x00005410ff0b7816 */ /* 0x000fe4000000000b */
[----:B------:R-:W-:Y:S02]  /*1d60*/  PRMT R13, RZ, 0x5410, R13 ;  /* 0x00005410ff0d7816 */ /* 0x000fe4000000000d */
[----:B------:R-:W-:Y:S02]  /*1d70*/  PRMT R15, RZ, 0x5410, R15 ;  /* 0x00005410ff0f7816 */ /* 0x000fe4000000000f */
[----:B------:R-:W-:Y:S01]  /*1d80*/  PRMT R17, RZ, 0x5410, R17 ;  /* 0x00005410ff117816 */ /* 0x000fe20000000011 */
[----:B------:R-:W-:Y:S01]  /*1d90*/  FADD.FTZ R143, R7, UR5 ;  /* 0x00000005078f7e21 */ /* 0x000fe20008010000 */
[----:B------:R-:W-:Y:S01]  /*1da0*/  PRMT R19, RZ, 0x5410, R19 ;  /* 0x00005410ff137816 */ /* 0x000fe20000000013 */
[----:B------:R-:W-:-:S02]  /*1db0*/  FADD.FTZ R142, R9, UR5 ;  /* 0x00000005098e7e21 */ /* 0x000fc40008010000 */
[----:B------:R-:W-:Y:S02]  /*1dc0*/  FADD.FTZ R141, R11, UR5 ;  /* 0x000000050b8d7e21 */ /* 0x000fe40008010000 */
        /* <DEDUP_REMOVED lines=9> */
[----:B------:R-:W-:Y:S02]  /*1e60*/  FSETP.GTU.FTZ.AND P0, PT, R139, 20, PT ;  /* 0x41a000008b00780b */ /* 0x000fe40003f1c000 */
[----:B------:R-:W-:Y:S01]  /*1e70*/  FSETP.GTU.FTZ.AND P1, PT, R138, 20, PT ;  /* 0x41a000008a00780b */ /* 0x000fe20003f3c000 */
[----:B--2---:R0:W-:Y:S04]  /*1e80*/  STS.U16 [R149], R33 ;  /* 0x0000002195007388 */ /* 0x0041e80000000400 */
[----:B------:R0:W-:Y:S04]  /*1e90*/  STS.U16 [R123+0x40], R36 ;  /* 0x000040247b007388 */ /* 0x0001e80000000400 */
[----:B-----5:R0:W-:Y:S04]  /*1ea0*/  STS.U16 [R122+0x80], R37 ;  /* 0x000080257a007388 */ /* 0x0201e80000000400 */
[----:B---3--:R0:W-:Y:S04]  /*1eb0*/  STS.U16 [R110+0xc0], R38 ;  /* 0x0000c0266e007388 */ /* 0x0081e80000000400 */
[----:B----4-:R0:W-:Y:S04]  /*1ec0*/  STS.U16 [R252+0x100], R39 ;  /* 0x00010027fc007388 */ /* 0x0101e80000000400 */
        /* <DEDUP_REMOVED lines=12> */
[----:B------:R-:W-:Y:S05]  /*1f90*/  @P2 BRA `(.L_x_746) ;  /* 0x000001f000002947 */ /* 0x000fea0003800000 */
[----:B------:R-:W-:Y:S01]  /*1fa0*/  FMUL.FTZ R144, R144, 1.4426950216293334961 ;  /* 0x3fb8aa3b90907820 */ /* 0x000fe20000410000 */
[----:B------:R-:W-:Y:S01]  /*1fb0*/  HFMA2.MMA R34, -RZ, RZ, 1.625, 0 ;  /* 0x3e800000ff227435 */ /* 0x000fe200000001ff */
[----:B0-----:R-:W-:Y:S02]  /*1fc0*/  MOV R36, 0x3d39bf78 ;  /* 0x3d39bf7800247802 */ /* 0x001fe40000000f00 */
        /* <DEDUP_REMOVED lines=28> */
.L_x_746:
[----:B------:R-:W-:Y:S05]  /*2190*/  BSYNC B0 ;  /* 0x0000000000007941 */ /* 0x000fea0003800000 */
.L_x_745:
[----:B------:R-:W-:Y:S01]  /*21a0*/  PRMT R21, RZ, 0x5410, R21 ;  /* 0x00005410ff157816 */ /* 0x000fe20000000015 */
[----:B------:R-:W-:Y:S01]  /*21b0*/  BSSY B0, `(.L_x_747) ;  /* 0x0000023000007945 */ /* 0x000fe20003800000 */
[----:B------:R-:W-:-:S03]  /*21c0*/  FSETP.GTU.FTZ.AND P2, PT, R137, 20, PT ;  /* 0x41a000008900780b */ /* 0x000fc60003f5c000 */
[----:B------:R-:W-:Y:S01]  /*21d0*/  FADD.FTZ R136, R21, UR5 ;  /* 0x0000000515887e21 */ /* 0x000fe20008010000 */
        /* <DEDUP_REMOVED lines=32> */
.L_x_748:
[----:B------:R-:W-:Y:S05]  /*23e0*/  BSYNC B0 ;  /* 0x0000000000007941 */ /* 0x000fea0003800000 */
.L_x_747:
        /* <DEDUP_REMOVED lines=36> */
.L_x_750:
[----:B------:R-:W-:Y:S05]  /*2630*/  BSYNC B0 ;  /* 0x0000000000007941 */ /* 0x000fea0003800000 */
.L_x_749:
        /* <DEDUP_REMOVED lines=36> */
.L_x_752:
[----:B------:R-:W-:Y:S05]  /*2880*/  BSYNC B0 ;  /* 0x0000000000007941 */ /* 0x000fea0003800000 */
.L_x_751:
        /* <DEDUP_REMOVED lines=36> */
.L_x_754:
[----:B------:R-:W-:Y:S05]  /*2ad0*/  BSYNC B0 ;  /* 0x0000000000007941 */ /* 0x000fea0003800000 */
.L_x_753:
        /* <DEDUP_REMOVED lines=36> */
.L_x_756:
[----:B------:R-:W-:Y:S05]  /*2d20*/  BSYNC B0 ;  /* 0x0000000000007941 */ /* 0x000fea0003800000 */
.L_x_755:
        /* <DEDUP_REMOVED lines=36> */
.L_x_758:
[----:B------:R-:W-:Y:S05]  /*2f70*/  BSYNC B0 ;  /* 0x0000000000007941 */ /* 0x000fea0003800000 */
.L_x_757:
[----:B------:R-:W-:Y:S01]  /*2f80*/  PRMT R3, RZ, 0x5410, R3 ;  /* 0x00005410ff037816 */ /* 0x000fe20000000003 */
[----:B------:R-:W-:Y:S01]  /*2f90*/  BSSY B0, `(.L_x_759) ;  /* 0x0000023000007945 */ /* 0x000fe20003800000 */
[----:B------:R-:W-:-:S03]  /*2fa0*/  FSETP.GTU.FTZ.AND P1, PT, R131, 20, PT ;  /* 0x41a000008300780b */ /* 0x000fc60003f3c000 */
        /* <DEDUP_REMOVED lines=33> */
.L_x_760:
[----:B------:R-:W-:Y:S05]  /*31c0*/  BSYNC B0 ;  /* 0x0000000000007941 */ /* 0x000fea0003800000 */
.L_x_759:
        /* <DEDUP_REMOVED lines=36> */
.L_x_762:
[----:B------:R-:W-:Y:S05]  /*3410*/  BSYNC B0 ;  /* 0x0000000000007941 */ /* 0x000fea0003800000 */
.L_x_761:
[----:B------:R-:W-:Y:S01]  /*3420*/  BSSY B0, `(.L_x_763) ;  /* 0x0000022000007945 */ /* 0x000fe20003800000 */
[----:B------:R-:W-:Y:S01]  /*3430*/  FSETP.GTU.FTZ.AND P3, PT, R129, 20, PT ;  /* 0x41a000008100780b */ /* 0x000fe20003f7c000 */
[----:B------:R-:W-:Y:S07]  /*3440*/  @P4 BRA `(.L_x_764) ;  /* 0x000001f000004947 */ /* 0x000fee0003800000 */
        /* <DEDUP_REMOVED lines=31> */
.L_x_764:
[----:B------:R-:W-:Y:S05]  /*3640*/  BSYNC B0 ;  /* 0x0000000000007941 */ /* 0x000fea0003800000 */
.L_x_763:
[----:B------:R-:W-:Y:S01]  /*3650*/  BSSY B0, `(.L_x_765) ;  /* 0x0000021000007945 */ /* 0x000fe20003800000 */
        /* <DEDUP_REMOVED lines=32> */
.L_x_766:
[----:B------:R-:W-:Y:S05]  /*3860*/  BSYNC B0 ;  /* 0x0000000000007941 */ /* 0x000fea0003800000 */
.L_x_765:
        /* <DEDUP_REMOVED lines=33> */
.L_x_768:
[----:B------:R-:W-:Y:S05]  /*3a80*/  BSYNC B0 ;  /* 0x0000000000007941 */ /* 0x000fea0003800000 */
.L_x_767:
        /* <DEDUP_REMOVED lines=33> */
.L_x_770:
[----:B------:R-:W-:Y:S05]  /*3ca0*/  BSYNC B0 ;  /* 0x0000000000007941 */ /* 0x000fea0003800000 */
.L_x_769:
        /* <DEDUP_REMOVED lines=33> */
.L_x_772:
[----:B------:R-:W-:Y:S05]  /*3ec0*/  BSYNC B0 ;  /* 0x0000000000007941 */ /* 0x000fea0003800000 */
.L_x_771:
        /* <DEDUP_REMOVED lines=33> */
.L_x_774:
[----:B------:R-:W-:Y:S05]  /*40e0*/  BSYNC B0 ;  /* 0x0000000000007941 */ /* 0x000fea0003800000 */
.L_x_773:
        /* <DEDUP_REMOVED lines=33> */
.L_x_776:
[----:B------:R-:W-:Y:S05]  /*4300*/  BSYNC B0 ;  /* 0x0000000000007941 */ /* 0x000fea0003800000 */
.L_x_775:
[----:B------:R-:W-:Y:S01]  /*4310*/  ULDC.64 UR8, c[0x0][0x1f0] ;  /* 0x00007c0000087ab9 */ /* 0x000fe20000000a00 */
[C---:B------:R-:W-:Y:S01]  /*4320*/  ISETP.GE.AND P0, PT, R146.reuse, R27, PT ;  /* 0x0000001b9200720c */ /* 0x040fe20003f06270 */
[----:B------:R-:W-:Y:S01]  /*4330*/  UIMAD UR7, UR13, UR8, URZ ;  /* 0x000000080d0772a4 */ /* 0x000fe2000f8e023f */
[----:B------:R-:W-:Y:S01]  /*4340*/  MOV R9, UR12 ;  /* 0x0000000c00097c02 */ /* 0x000fe20008000f00 */
[----:B------:R-:W-:Y:S01]  /*4350*/  USHF.R.S32.HI UR39, URZ, 0x1f, UR25 ;  /* 0x0000001f3f277899 */ /* 0x000fe20008011419 */
[----:B------:R-:W-:Y:S01]  /*4360*/  MOV R4, UR25 ;  /* 0x0000001900047c02 */ /* 0x000fe20008000f00 */
[----:B------:R-:W-:Y:S01]  /*4370*/  ULDC.64 UR26, c[0x0][0x200] ;  /* 0x00008000001a7ab9 */ /* 0x000fe20000000a00 */
[----:B------:R-:W-:Y:S01]  /*4380*/  MOV R7, UR12 ;  /* 0x0000000c00077c02 */ /* 0x000fe20008000f00 */
[----:B------:R-:W-:Y:S01]  /*4390*/  UIMAD.WIDE.U32 UR34, UR12, UR8, URZ ;  /* 0x000000080c2272a5 */ /* 0x000fe2000f8e003f */
[----:B------:R-:W-:Y:S01]  /*43a0*/  MOV R2, UR25 ;  /* 0x0000001900027c02 */ /* 0x000fe20008000f00 */
[----:B------:R-:W-:Y:S01]  /*43b0*/  UIMAD UR7, UR12, UR9, UR7 ;  /* 0x000000090c0772a4 */ /* 0x000fe2000f8e0207 */
[----:B------:R-:W-:Y:S01]  /*43c0*/  MOV R5, UR39 ;  /* 0x0000002700057c02 */ /* 0x000fe20008000f00 */
[----:B------:R-:W-:Y:S01]  /*43d0*/  UIMAD.WIDE.U32 UR8, UR12, UR26, URZ ;  /* 0x0000001a0c0872a5 */ /* 0x000fe2000f8e003f */
[----:B------:R-:W-:Y:S01]  /*43e0*/  MOV R3, UR39 ;  /* 0x0000002700037c02 */ /* 0x000fe20008000f00 */
[----:B------:R-:W-:Y:S01]  /*43f0*/  UIMAD UR26, UR13, UR26, URZ ;  /* 0x0000001a0d1a72a4 */ /* 0x000fe2000f8e023f */
[----:B------:R-:W-:Y:S01]  /*4400*/  LDS.U16 R128, [R145] ;  /* 0x0000000091807984 */ /* 0x000fe20000000400 */
[----:B------:R-:W-:Y:S01]  /*4410*/  ULDC.64 UR36, c[0x0][0x1f8] ;  /* 0x00007e0000247ab9 */ /* 0x000fe20000000a00 */
[----:B------:R-:W-:Y:S01]  /*4420*/  @!P0 IMAD.WIDE.U32 R4, R9, c[0x0][0x200], R4 ;  /* 0x0000800009048a25 */ /* 0x000fe200078e0004 */
[----:B------:R-:W-:Y:S01]  /*4430*/  UIMAD UR27, UR12, UR27, UR26 ;  /* 0x0000001b0c1b72a4 */ /* 0x000fe2000f8e021a */
[----:B------:R-:W-:Y:S01]  /*4440*/  MOV R9, UR10 ;  /* 0x0000000a00097c02 */ /* 0x000fe20008000f00 */
[----:B------:R-:W-:Y:S01]  /*4450*/  UIMAD UR38, UR11, UR36, URZ ;  /* 0x000000240b2672a4 */ /* 0x000fe2000f8e023f */
[----:B------:R-:W-:Y:S01]  /*4460*/  @!P0 IMAD.WIDE.U32 R2, R7, c[0x0][0x1f0], R2 ;  /* 0x00007c0007028a25 */ /* 0x000fe200078e0002 */
[----:B------:R-:W-:Y:S01]  /*4470*/  UIADD3 UR35, UR35, UR7, URZ ;  /* 0x0000000723237290 */ /* 0x000fe2000fffe03f */
[----:B------:R-:W-:Y:S01]  /*4480*/  MOV R7, UR10 ;  /* 0x0000000a00077c02 */ /* 0x000fe20008000f00 */
[----:B------:R-:W-:Y:S01]  /*4490*/  ULDC UR26, c[0x0][0x174] ;  /* 0x00005d00001a7ab9 */ /* 0x000fe20000000800 */
[----:B------:R-:W-:Y:S01]  /*44a0*/  @!P0 IADD3 R5, R5, UR27, RZ ;  /* 0x0000001b05058c10 */ /* 0x000fe2000fffe0ff */
[----:B------:R-:W-:Y:S01]  /*44b0*/  UIMAD UR38, UR10, UR37, UR38 ;  /* 0x000000250a2672a4 */ /* 0x000fe2000f8e0226 */
[----:B------:R-:W-:Y:S01]  /*44c0*/  @!P0 IADD3 R3, R3, UR7, RZ ;  /* 0x0000000703038c10 */ /* 0x000fe2000fffe0ff */
[----:B------:R-:W-:Y:S01]  /*44d0*/  UIMAD.WIDE.U32 UR34, UR10, UR36, UR34 ;  /* 0x000000240a2272a5 */ /* 0x000fe2000f8e0022 */
[----:B------:R-:W-:Y:S01]  /*44e0*/  LDS.U16 R56, [R145+0x2] ;  /* 0x0000020091387984 */ /* 0x000fe20000000400 */
[----:B------:R-:W-:Y:S01]  /*44f0*/  UIADD3 UR26, UR6, -UR26, URZ ;  /* 0x8000001a061a7290 */ /* 0x000fe2000fffe03f */
[----:B------:R-:W-:Y:S01]  /*4500*/  @!P0 IMAD.WIDE.U32 R4, R9, c[0x0][0x208], R4 ;  /* 0x0000820009048a25 */ /* 0x000fe200078e0004 */
[----:B------:R-:W-:Y:S01]  /*4510*/  ULDC.64 UR36, c[0x0][0x208] ;  /* 0x0000820000247ab9 */ /* 0x000fe20000000a00 */
[----:B------:R-:W-:Y:S01]  /*4520*/  LDS.U16 R51, [R145+0x4] ;  /* 0x0000040091337984 */ /* 0x000fe20000000400 */
[----:B------:R-:W-:Y:S01]  /*4530*/  UIADD3 UR9, UR9, UR27, URZ ;  /* 0x0000001b09097290 */ /* 0x000fe2000fffe03f */
[----:B------:R-:W-:Y:S01]  /*4540*/  @!P0 IMAD.WIDE.U32 R2, R7, c[0x0][0x1f8], R2 ;  /* 0x00007e0007028a25 */ /* 0x000fe200078e0002 */
[----:B------:R-:W-:Y:S01]  /*4550*/  UIMAD UR7, UR11, UR36, URZ ;  /* 0x000000240b0772a4 */ /* 0x000fe2000f8e023f */
[C---:B------:R-:W-:Y:S01]  /*4560*/  @!P0 IADD3 R7, P2, R146.reuse, R4, RZ ;  /* 0x0000000492078210 */ /* 0x040fe20007f5e0ff */
[----:B------:R-:W-:Y:S01]  /*4570*/  UIMAD UR26, UR26, -0x800, URZ ;  /* 0xfffff8001a1a78a4 */ /* 0x000fe2000f8e023f */
[----:B------:R-:W-:Y:S01]  /*4580*/  LDS.U16 R66, [R145+0x6] ;  /* 0x0000060091427984 */ /* 0x000fe20000000400 */
[----:B------:R-:W-:Y:S01]  /*4590*/  UIMAD.WIDE.U32 UR8, UR10, UR36, UR8 ;  /* 0x000000240a0872a5 */ /* 0x000fe2000f8e0008 */
[----:B------:R-:W-:Y:S01]  /*45a0*/  @!P0 IADD3 R9, P1, R146, R2, RZ ;  /* 0x0000000292098210 */ /* 0x000fe20007f3e0ff */
[----:B------:R-:W-:Y:S01]  /*45b0*/  UIMAD UR7, UR10, UR37, UR7 ;  /* 0x000000250a0772a4 */ /* 0x000fe2000f8e0207 */
[----:B------:R-:W-:Y:S01]  /*45c0*/  @!P0 LEA R4, P3, R7, c[0x0][0x258], 0x1 ;  /* 0x0000960007048a11 */ /* 0x000fe200078608ff */
[----:B------:R-:W-:Y:S01]  /*45d0*/  USHF.R.S32.HI UR27, URZ, 0x1f, UR26 ;  /* 0x0000001f3f1b7899 */ /* 0x000fe2000801141a */
[----:B0-----:R-:W-:Y:S01]  /*45e0*/  @!P0 IADD3.X R40, R106, UR38, R3, P1, !PT ;  /* 0x000000266a288c10 */ /* 0x001fe20008ffe403 */
[----:B------:R-:W-:Y:S01]  /*45f0*/  UIADD3 UR37, UP0, UR26, UR34, URZ ;  /* 0x000000221a257290 */ /* 0x000fe2000ff1e03f */
[----:B------:R-:W-:Y:S01]  /*4600*/  LEA R36, P1, R146, c[0x0][0x268], 0x1 ;  /* 0x00009a0092247a11 */ /* 0x000fe200078208ff */
[----:B------:R-:W-:Y:S01]  /*4610*/  UIADD3 UR36, UP1, UR26, UR8, URZ ;  /* 0x000000081a247290 */ /* 0x000fe2000ff3e03f */
[----:B------:R-:W-:Y:S01]  /*4620*/  @!P0 IADD3.X R38, R106, UR7, R5, P2, !PT ;  /* 0x000000076a268c10 */ /* 0x000fe200097fe405 */
[----:B------:R-:W-:Y:S01]  /*4630*/  UIADD3.X UR34, UR27, UR38, UR35, UP0, !UPT ;  /* 0x000000261b227290 */ /* 0x000fe200087fe423 */
[----:B------:R-:W-:Y:S01]  /*4640*/  LEA R2, P2, R146, c[0x0][0x258], 0x1 ;  /* 0x0000960092027a11 */ /* 0x000fe200078408ff */
[----:B------:R-:W-:Y:S01]  /*4650*/  UIADD3.X UR8, UR27, UR7, UR9, UP1, !UPT ;  /* 0x000000071b087290 */ /* 0x000fe20008ffe409 */
[----:B------:R-:W-:Y:S01]  /*4660*/  MOV R11, UR37 ;  /* 0x00000025000b7c02 */ /* 0x000fe20008000f00 */
[----:B------:R-:W-:Y:S01]  /*4670*/  LDS.U16 R124, [R145+0x8] ;  /* 0x00000800917c7984 */ /* 0x000fe20000000400 */
[----:B------:R-:W-:-:S02]  /*4680*/  MOV R13, UR36 ;  /* 0x00000024000d7c02 */ /* 0x000fc40008000f00 */
[C-C-:B------:R-:W-:Y:S01]  /*4690*/  LEA.HI.X R3, R146.reuse, c[0x0][0x25c], R106.reuse, 0x1, P2 ;  /* 0x0000970092037a11 */ /* 0x140fe200010f0c6a */
[----:B------:R-:W-:Y:S01]  /*46a0*/  LDS.U16 R68, [R145+0xa] ;  /* 0x00000a0091447984 */ /* 0x000fe20000000400 */
[----:B------:R-:W-:Y:S02]  /*46b0*/  LEA.HI.X R5, R146, c[0x0][0x26c], R106, 0x1, P1 ;  /* 0x00009b0092057a11 */ /* 0x000fe400008f0c6a */
[----:B------:R-:W-:Y:S01]  /*46c0*/  LEA R36, P2, R11, R36, 0x1 ;  /* 0x000000240b247211 */ /* 0x000fe200078408ff */
[----:B------:R-:W-:Y:S01]  /*46d0*/  LDS.U16 R46, [R145+0xc] ;  /* 0x00000c00912e7984 */ /* 0x000fe20000000400 */
[----:B------:R-:W-:Y:S02]  /*46e0*/  MOV R42, UR34 ;  /* 0x00000022002a7c02 */ /* 0x000fe40008000f00 */
[----:B------:R-:W-:Y:S01]  /*46f0*/  MOV R44, UR8 ;  /* 0x00000008002c7c02 */ /* 0x000fe20008000f00 */
[----:B------:R-:W-:Y:S01]  /*4700*/  LDS.U16 R45, [R145+0xe] ;  /* 0x00000e00912d7984 */ /* 0x000fe20000000400 */
[----:B------:R-:W-:Y:S01]  /*4710*/  LEA R2, P4, R13, R2, 0x1 ;  /* 0x000000020d027211 */ /* 0x000fe200078808ff */
[----:B------:R-:W-:Y:S01]  /*4720*/  ULDC.64 UR8, c[0x0][0x2e8] ;  /* 0x0000ba0000087ab9 */ /* 0x000fe20000000a00 */
[----:B------:R-:W-:Y:S01]  /*4730*/  @!P0 LEA R34, P1, R9, c[0x0][0x268], 0x1 ;  /* 0x00009a0009228a11 */ /* 0x000fe200078208ff */
[----:B------:R-:W-:Y:S01]  /*4740*/  LDS.U16 R33, [R145+0x12] ;  /* 0x0000120091217984 */ /* 0x000fe20000000400 */
[----:B------:R-:W-:-:S02]  /*4750*/  LEA.HI.X R37, R11, R5, R42, 0x1, P2 ;  /* 0x000000050b257211 */ /* 0x000fc400010f0c2a */
[----:B------:R-:W-:Y:S01]  /*4760*/  LEA.HI.X R3, R13, R3, R44, 0x1, P4 ;  /* 0x000000030d037211 */ /* 0x000fe200020f0c2c */
[----:B------:R-:W-:Y:S01]  /*4770*/  LDS.U16 R29, [R145+0x14] ;  /* 0x00001400911d7984 */ /* 0x000fe20000000400 */
[----:B------:R-:W-:Y:S02]  /*4780*/  @!P0 LEA.HI.X R35, R9, c[0x0][0x26c], R40, 0x1, P1 ;  /* 0x00009b0009238a11 */ /* 0x000fe400008f0c28 */
[----:B------:R-:W-:Y:S01]  /*4790*/  @!P0 LEA.HI.X R5, R7, c[0x0][0x25c], R38, 0x1, P3 ;  /* 0x0000970007058a11 */ /* 0x000fe200018f0c26 */
[----:B------:R-:W-:Y:S01]  /*47a0*/  LDS.U16 R44, [R145+0x10] ;  /* 0x00001000912c7984 */ /* 0x000fe20000000400 */
[----:B------:R-:W-:-:S03]  /*47b0*/  PRMT R15, RZ, 0x7610, R15 ;  /* 0x00007610ff0f7816 */ /* 0x000fc6000000000f */
[----:B------:R-:W-:Y:S04]  /*47c0*/  LDS.U16 R19, [R145+0x16] ;  /* 0x0000160091137984 */ /* 0x000fe80000000400 */
[----:B------:R-:W-:Y:S04]  /*47d0*/  LDS.U16 R13, [R145+0x18] ;  /* 0x00001800910d7984 */ /* 0x000fe80000000400 */
[----:B------:R-:W-:Y:S04]  /*47e0*/  LDS.U16 R11, [R145+0x1a] ;  /* 0x00001a00910b7984 */ /* 0x000fe80000000400 */
[----:B------:R-:W-:Y:S04]  /*47f0*/  LDS.U16 R9, [R145+0x1c] ;  /* 0x00001c0091097984 */ /* 0x000fe80000000400 */
[----:B------:R-:W-:Y:S04]  /*4800*/  LDS.U16 R7, [R145+0x1e] ;  /* 0x00001e0091077984 */ /* 0x000fe80000000400 */
[----:B------:R-:W-:Y:S01]  /*4810*/  BAR.SYNC.DEFER_BLOCKING 0x0 ;  /* 0x0000000000007b1d */ /* 0x000fe20000010000 */
[----:B------:R-:W-:-:S02]  /*4820*/  ISETP.GE.AND P1, PT, R32, R27, PT ;  /* 0x0000001b2000720c */ /* 0x000fc40003f26270 */
        /* <DEDUP_REMOVED lines=27> */
[----:B------:R-:W4:Y:S01]  /*49e0*/  @!P4 LDG.E.U16 R23, [R36.64+-0xf40] ;  /* 0xfff0c0202417c981 */ /* 0x000f22000c1e1500 */
[-C--:B------:R-:W-:Y:S02]  /*49f0*/  ISETP.GE.AND P4, PT, R24, R27.reuse, PT ;  /* 0x0000001b1800720c */ /* 0x080fe40003f86270 */
[----:B------:R-:W-:Y:S01]  /*4a00*/  PRMT R41, RZ, 0x7610, R41 ;  /* 0x00007610ff297816 */ /* 0x000fe20000000029 */
[----:B------:R-:W4:Y:S01]  /*4a10*/  @!P5 LDG.E.U16 R31, [R36.64+-0xe80] ;  /* 0xfff18020241fd981 */ /* 0x000f22000c1e1500 */
[----:B------:R-:W-:Y:S02]  /*4a20*/  PRMT R48, RZ, 0x7610, R48 ;  /* 0x00007610ff307816 */ /* 0x000fe40000000030 */
[----:B------:R-:W-:Y:S01]  /*4a30*/  PRMT R43, RZ, 0x7610, R43 ;  /* 0x00007610ff2b7816 */ /* 0x000fe2000000002b */
[----:B------:R-:W5:Y:S01]  /*4a40*/  @!P1 LDG.E.U16 R42, [R36.64+-0xdc0] ;  /* 0xfff24020242a9981 */ /* 0x000f62000c1e1500 */
[----:B------:R-:W-:-:S02]  /*4a50*/  ISETP.GE.AND P1, PT, R18, R27, PT ;  /* 0x0000001b1200720c */ /* 0x000fc40003f26270 */
[-C--:B------:R-:W-:Y:S01]  /*4a60*/  ISETP.GE.AND P5, PT, R26, R27.reuse, PT ;  /* 0x0000001b1a00720c */ /* 0x080fe20003fa6270 */
[----:B------:R-:W5:Y:S01]  /*4a70*/  @!P6 LDG.E.U16 R38, [R36.64+-0xec0] ;  /* 0xfff140202426e981 */ /* 0x000f62000c1e1500 */
[----:B------:R-:W-:Y:S02]  /*4a80*/  ISETP.GE.AND P6, PT, R28, R27, PT ;  /* 0x0000001b1c00720c */ /* 0x000fe40003fc6270 */
[----:B------:R-:W-:Y:S01]  /*4a90*/  PRMT R50, RZ, 0x7610, R50 ;  /* 0x00007610ff327816 */ /* 0x000fe20000000032 */
[----:B------:R-:W5:Y:S04]  /*4aa0*/  @!P2 LDG.E.U16 R34, [R36.64+-0xd40] ;  /* 0xfff2c0202422a981 */ /* 0x000f68000c1e1500 */
[----:B------:R-:W5:Y:S04]  /*4ab0*/  @!P3 LDG.E.U16 R41, [R36.64+-0xd00] ;  /* 0xfff300202429b981 */ /* 0x000f68000c1e1500 */
[----:B------:R-:W5:Y:S04]  /*4ac0*/  @!P1 LDG.E.U16 R35, [R36.64+-0xd80] ;  /* 0xfff2802024239981 */ /* 0x000f68000c1e1500 */
[----:B------:R-:W5:Y:S04]  /*4ad0*/  @!P4 LDG.E.U16 R48, [R36.64+-0xcc0] ;  /* 0xfff340202430c981 */ /* 0x000f68000c1e1500 */
[----:B------:R-:W5:Y:S04]  /*4ae0*/  @!P5 LDG.E.U16 R43, [R36.64+-0xc80] ;  /* 0xfff38020242bd981 */ /* 0x000f68000c1e1500 */
[----:B------:R-:W5:Y:S01]  /*4af0*/  @!P6 LDG.E.U16 R50, [R36.64+-0xc40] ;  /* 0xfff3c0202432e981 */ /* 0x000f62000c1e1500 */
[----:B------:R-:W-:-:S02]  /*4b00*/  PRMT R47, RZ, 0x7610, R47 ;  /* 0x00007610ff2f7816 */ /* 0x000fc4000000002f */
        /* <DEDUP_REMOVED lines=12> */
[----:B---3--:R-:W-:Y:S04]  /*4bd0*/  STS.U16 [R149], R15 ;  /* 0x0000000f95007388 */ /* 0x008fe80000000400 */
[----:B--2---:R-:W-:Y:S04]  /*4be0*/  STS.U16 [R123+0x40], R17 ;  /* 0x000040117b007388 */ /* 0x004fe80000000400 */
[----:B------:R-:W-:Y:S04]  /*4bf0*/  STS.U16 [R122+0x80], R21 ;  /* 0x000080157a007388 */ /* 0x000fe80000000400 */
        /* <DEDUP_REMOVED lines=12> */
[----:B------:R1:W-:Y:S01]  /*4cc0*/  STS.U16 [R239+0x3c0], R50 ;  /* 0x0003c032ef007388 */ /* 0x0003e20000000400 */
[----:B------:R-:W-:-:S06]  /*4cd0*/  NOP ;  /* 0x0000000000007918 */ /* 0x000fcc0000000000 */
[----:B------:R-:W2:Y:S04]  /*4ce0*/  LDS.U16 R15, [R145] ;  /* 0x00000000910f7984 */ /* 0x000ea80000000400 */
[----:B------:R-:W3:Y:S04]  /*4cf0*/  LDS.U16 R17, [R145+0x2] ;  /* 0x0000020091117984 */ /* 0x000ee80000000400 */
[----:B------:R-:W-:Y:S04]  /*4d00*/  LDS.U16 R21, [R145+0x4] ;  /* 0x0000040091157984 */ /* 0x000fe80000000400 */
        /* <DEDUP_REMOVED lines=9> */
[----:B------:R-:W-:Y:S04]  /*4da0*/  LDS.U16 R40, [R145+0x18] ;  /* 0x0000180091287984 */ /* 0x000fe80000000400 */
[----:B------:R-:W-:Y:S04]  /*4db0*/  LDS.U16 R41, [R145+0x1a] ;  /* 0x00001a0091297984 */ /* 0x000fe80000000400 */
[----:B------:R-:W2:Y:S04]  /*4dc0*/  LDS.U16 R42, [R145+0x1c] ;  /* 0x00001c00912a7984 */ /* 0x000ea80000000400 */
[----:B------:R-:W2:Y:S04]  /*4dd0*/  LDS.U16 R43, [R145+0x1e] ;  /* 0x00001e00912b7984 */ /* 0x000ea80000000400 */
[----:B------:R-:W-:Y:S01]  /*4de0*/  BAR.SYNC.DEFER_BLOCKING 0x0 ;  /* 0x0000000000007b1d */ /* 0x000fe20000010000 */
[----:B0-----:R-:W-:-:S05]  /*4df0*/  PRMT R48, RZ, 0x7610, R48 ;  /* 0x00007610ff307816 */ /* 0x001fca0000000030 */
[----:B------:R0:W5:Y:S01]  /*4e00*/  @!P0 LDG.E.U16 R47, [R4.64] ;  /* 0x00000020042f8981 */ /* 0x000162000c1e1500 */
[----:B------:R-:W-:-:S03]  /*4e10*/  ISETP.GE.AND P0, PT, R32, R27, PT ;  /* 0x0000001b2000720c */ /* 0x000fc60003f06270 */
[----:B------:R0:W5:Y:S01]  /*4e20*/  @!P1 LDG.E.U16 R48, [R2.64+-0xfc0] ;  /* 0xfff0402002309981 */ /* 0x000162000c1e1500 */
[-C--:B------:R-:W-:Y:S02]  /*4e30*/  ISETP.GE.AND P1, PT, R0, R27.reuse, PT ;  /* 0x0000001b0000720c */ /* 0x080fe40003f26270 */
[----:B-1----:R-:W-:Y:S01]  /*4e40*/  PRMT R50, RZ, 0x7610, R50 ;  /* 0x00007610ff327816 */ /* 0x002fe20000000032 */
        /* <DEDUP_REMOVED lines=20> */
[----:B------:R-:W-:Y:S02]  /*4f90*/  ISETP.GE.AND P0, PT, R16, R27, PT ;  /* 0x0000001b1000720c */ /* 0x000fe40003f06270 */
[----:B------:R-:W-:-:S06]  /*4fa0*/  PRMT R54, RZ, 0x7610, R54 ;  /* 0x00007610ff367816 */ /* 0x000fcc0000000036 */
[----:B------:R1:W5:Y:S05]  /*4fb0*/  @!P1 LDG.E.U16 R57, [R2.64+-0xd80] ;  /* 0xfff2802002399981 */ /* 0x00036a000c1e1500 */
[----:B------:R1:W5:Y:S01]  /*4fc0*/  @!P0 LDG.E.U16 R54, [R2.64+-0xdc0] ;  /* 0xfff2402002368981 */ /* 0x000362000c1e1500 */
[----:B--2---:R-:W-:Y:S02]  /*4fd0*/  PRMT R15, RZ, 0x5410, R15 ;  /* 0x00005410ff0f7816 */ /* 0x004fe4000000000f */
[----:B---3--:R-:W-:-:S03]  /*4fe0*/  PRMT R17, RZ, 0x5410, R17 ;  /* 0x00005410ff117816 */ /* 0x008fc60000000011 */
[----:B------:R-:W-:Y:S02]  /*4ff0*/  FMUL.FTZ R63, R15, -1.4426950216293334961 ;  /* 0xbfb8aa3b0f3f7820 */ /* 0x000fe40000410000 */
[----:B------:R-:W-:-:S04]  /*5000*/  FMUL.FTZ R64, R17, -1.4426950216293334961 ;  /* 0xbfb8aa3b11407820 */ /* 0x000fc80000410000 */
[----:B------:R-:W0:Y:S01]  /*5010*/  MUFU.EX2 R63, R63 ;  /* 0x0000003f003f7308 */ /* 0x000e220000000800 */
[----:B----4-:R-:W-:Y:S02]  /*5020*/  PRMT R23, RZ, 0x5410, R23 ;  /* 0x00005410ff177816 */ /* 0x010fe40000000017 */
[----:B------:R-:W-:-:S05]  /*5030*/  PRMT R25, RZ, 0x5410, R25 ;  /* 0x00005410ff197816 */ /* 0x000fca0000000019 */
[----:B------:R-:W2:Y:S01]  /*5040*/  MUFU.EX2 R64, R64 ;  /* 0x0000004000407308 */ /* 0x000ea20000000800 */
[----:B-1----:R-:W-:Y:S02]  /*5050*/  FMUL.FTZ R2, R23, -1.4426950216293334961 ;  /* 0xbfb8aa3b17027820 */ /* 0x002fe40000410000 */
[----:B------:R-:W-:Y:S01]  /*5060*/  FMUL.FTZ R3, R25, -1.4426950216293334961 ;  /* 0xbfb8aa3b19037820 */ /* 0x000fe20000410000 */
[----:B------:R-:W-:-:S04]  /*5070*/  PRMT R21, RZ, 0x5410, R21 ;  /* 0x00005410ff157816 */ /* 0x000fc80000000015 */
[----:B------:R-:W1:Y:S01]  /*5080*/  MUFU.EX2 R2, R2 ;  /* 0x0000000200027308 */ /* 0x000e620000000800 */
[----:B0-----:R-:W-:Y:S02]  /*5090*/  FADD.FTZ R63, R63, 1 ;  /* 0x3f8000003f3f7421 */ /* 0x001fe40000010000 */
[----:B------:R-:W-:-:S05]  /*50a0*/  FMUL.FTZ R65, R21, -1.4426950216293334961 ;  /* 0xbfb8aa3b15417820 */ /* 0x000fca0000410000 */
[----:B------:R-:W0:Y:S01]  /*50b0*/  MUFU.EX2 R3, R3 ;  /* 0x0000000300037308 */ /* 0x000e220000000800 */
[----:B--2---:R-:W-:Y:S01]  /*50c0*/  FADD.FTZ R64, R64, 1 ;  /* 0x3f80000040407421 */ /* 0x004fe20000010000 */
[----:B------:R-:W-:-:S06]  /*50d0*/  PRMT R31, RZ, 0x5410, R31 ;  /* 0x00005410ff1f7816 */ /* 0x000fcc000000001f */
[----:B------:R-:W-:Y:S01]  /*50e0*/  MUFU.EX2 R65, R65 ;  /* 0x0000004100417308 */ /* 0x000fe20000000800 */
[----:B-1----:R-:W-:Y:S01]  /*50f0*/  FADD.FTZ R2, R2, 1 ;  /* 0x3f80000002027421 */ /* 0x002fe20000010000 */
[----:B------:R-:W-:Y:S01]  /*5100*/  PRMT R128, RZ, 0x5410, R128 ;  /* 0x00005410ff807816 */ /* 0x000fe20000000080 */
[----:B------:R-:W-:Y:S01]  /*5110*/  FMUL.FTZ R67, R31, -1.4426950216293334961 ;  /* 0xbfb8aa3b1f437820 */ /* 0x000fe20000410000 */
[----:B------:R-:W-:Y:S02]  /*5120*/  PRMT R34, RZ, 0x5410, R34 ;  /* 0x00005410ff227816 */ /* 0x000fe40000000022 */
[----:B------:R-:W-:Y:S01]  /*5130*/  PRMT R35, RZ, 0x5410, R35 ;  /* 0x00005410ff237816 */ /* 0x000fe20000000023 */
[----:B0-----:R-:W-:Y:S01]  /*5140*/  FADD.FTZ R3, R3, 1 ;  /* 0x3f80000003037421 */ /* 0x001fe20000010000 */
[----:B------:R-:W-:Y:S01]  /*5150*/  PRMT R56, RZ, 0x5410, R56 ;  /* 0x00005410ff387816 */ /* 0x000fe20000000038 */
[----:B------:R-:W-:Y:S01]  /*5160*/  FMUL.FTZ R69, R34, -1.4426950216293334961 ;  /* 0xbfb8aa3b22457820 */ /* 0x000fe20000410000 */
[----:B------:R-:W-:Y:S01]  /*5170*/  MUFU.EX2 R67, R67 ;  /* 0x0000004300437308 */ /* 0x000fe20000000800 */
[----:B------:R-:W-:Y:S01]  /*5180*/  FMUL.FTZ R70, R35, -1.4426950216293334961 ;  /* 0xbfb8aa3b23467820 */ /* 0x000fe20000410000 */
[----:B------:R-:W-:-:S06]  /*5190*/  PRMT R36, RZ, 0x5410, R36 ;  /* 0x00005410ff247816 */ /* 0x000fcc0000000024 */
[----:B------:R-:W-:Y:S01]  /*51a0*/  MUFU.EX2 R69, R69 ;  /* 0x0000004500457308 */ /* 0x000fe20000000800 */
[----:B------:R-:W-:-:S07]  /*51b0*/  FMUL.FTZ R71, R36, -1.4426950216293334961 ;  /* 0xbfb8aa3b24477820 */ /* 0x000fce0000410000 */
[----:B------:R-:W-:Y:S01]  /*51c0*/  MUFU.EX2 R70, R70 ;  /* 0x0000004600467308 */ /* 0x000fe20000000800 */
[----:B------:R-:W-:Y:S02]  /*51d0*/  PRMT R37, RZ, 0x5410, R37 ;  /* 0x00005410ff257816 */ /* 0x000fe40000000025 */
[----:B------:R-:W-:Y:S02]  /*51e0*/  PRMT R38, RZ, 0x5410, R38 ;  /* 0x00005410ff267816 */ /* 0x000fe40000000026 */
[----:B------:R-:W-:Y:S01]  /*51f0*/  PRMT R51, RZ, 0x5410, R51 ;  /* 0x00005410ff337816 */ /* 0x000fe20000000033 */
[----:B------:R-:W-:Y:S02]  /*5200*/  FMUL.FTZ R72, R37, -1.4426950216293334961 ;  /* 0xbfb8aa3b25487820 */ /* 0x000fe40000410000 */
[----:B------:R-:W0:Y:S01]  /*5210*/  MUFU.EX2 R71, R71 ;  /* 0x0000004700477308 */ /* 0x000e220000000800 */
[----:B------:R-:W-:Y:S01]  /*5220*/  FMUL.FTZ R73, R38, -1.4426950216293334961 ;  /* 0xbfb8aa3b26497820 */ /* 0x000fe20000410000 */
[----:B------:R-:W-:-:S02]  /*5230*/  PRMT R39, RZ, 0x5410, R39 ;  /* 0x00005410ff277816 */ /* 0x000fc40000000027 */
[----:B------:R-:W-:Y:S02]  /*5240*/  PRMT R42, RZ, 0x5410, R42 ;  /* 0x00005410ff2a7816 */ /* 0x000fe4000000002a */
[----:B------:R-:W-:Y:S02]  /*5250*/  PRMT R40, RZ, 0x5410, R40 ;  /* 0x00005410ff287816 */ /* 0x000fe40000000028 */
[----:B------:R-:W-:Y:S01]  /*5260*/  MUFU.EX2 R72, R72 ;  /* 0x0000004800487308 */ /* 0x000fe20000000800 */
[----:B------:R-:W-:Y:S01]  /*5270*/  FMUL.FTZ R75, R39, -1.4426950216293334961 ;  /* 0xbfb8aa3b274b7820 */ /* 0x000fe20000410000 */
[----:B------:R-:W-:Y:S01]  /*5280*/  PRMT R66, RZ, 0x5410, R66 ;  /* 0x00005410ff427816 */ /* 0x000fe20000000042 */
[----:B------:R-:W-:-:S05]  /*5290*/  FMUL.FTZ R76, R40, -1.4426950216293334961 ;  /* 0xbfb8aa3b284c7820 */ /* 0x000fca0000410000 */
[----:B------:R1:W-:Y:S01]  /*52a0*/  MUFU.EX2 R74, R73 ;  /* 0x00000049004a7308 */ /* 0x0003e20000000800 */
[----:B0-----:R-:W-:Y:S01]  /*52b0*/  FADD.FTZ R71, R71, 1 ;  /* 0x3f80000047477421 */ /* 0x001fe20000010000 */
[----:B------:R-:W-:Y:S01]  /*52c0*/  PRMT R68, RZ, 0x5410, R68 ;  /* 0x00005410ff447816 */ /* 0x000fe20000000044 */
[----:B-1----:R-:W-:-:S05]  /*52d0*/  FMUL.FTZ R73, R42, -1.4426950216293334961 ;  /* 0xbfb8aa3b2a497820 */ /* 0x002fca0000410000 */
[----:B------:R-:W-:Y:S01]  /*52e0*/  MUFU.EX2 R75, R75 ;  /* 0x0000004b004b7308 */ /* 0x000fe20000000800 */
[----:B------:R-:W-:-:S07]  /*52f0*/  PRMT R41, RZ, 0x5410, R41 ;  /* 0x00005410ff297816 */ /* 0x000fce0000000029 */
[----:B------:R-:W-:Y:S01]  /*5300*/  MUFU.EX2 R81, R73 ;  /* 0x0000004900517308 */ /* 0x000fe20000000800 */
[----:B------:R-:W-:Y:S02]  /*5310*/  PRMT R43, RZ, 0x5410, R43 ;  /* 0x00005410ff2b7816 */ /* 0x000fe4000000002b */
[----:B------:R-:W-:-:S05]  /*5320*/  PRMT R124, RZ, 0x5410, R124 ;  /* 0x00005410ff7c7816 */ /* 0x000fca000000007c */
[----:B------:R-:W-:Y:S01]  /*5330*/  MUFU.EX2 R78, R76 ;  /* 0x0000004c004e7308 */ /* 0x000fe20000000800 */
[----:B------:R-:W-:Y:S01]  /*5340*/  FMUL.FTZ R77, R41, -1.4426950216293334961 ;  /* 0xbfb8aa3b294d7820 */ /* 0x000fe20000410000 */
[----:B-----5:R-:W-:Y:S04]  /*5350*/  STS.U16 [R149], R47 ;  /* 0x0000002f95007388 */ /* 0x020fe80000000400 */
[----:B------:R0:W-:Y:S04]  /*5360*/  STS.U16 [R123+0x40], R48 ;  /* 0x000040307b007388 */ /* 0x0001e80000000400 */
        /* <DEDUP_REMOVED lines=15> */
[----:B------:R-:W5:Y:S04]  /*5460*/  LDS.U16 R47, [R145] ;  /* 0x00000000912f7984 */ /* 0x000f680000000400 */
[----:B------:R-:W5:Y:S04]  /*5470*/  LDS.U16 R49, [R145+0x2] ;  /* 0x0000020091317984 */ /* 0x000f680000000400 */
[----:B------:R-:W5:Y:S01]  /*5480*/  LDS.U16 R50, [R145+0x4] ;  /* 0x0000040091327984 */ /* 0x000f620000000400 */
[----:B0-----:R-:W0:Y:S03]  /*5490*/  MUFU.RCP R48, R63 ;  /* 0x0000003f00307308 */ /* 0x001e260000001000 */
[----:B------:R-:W5:Y:S04]  /*54a0*/  LDS.U16 R55, [R145+0x6] ;  /* 0x0000060091377984 */ /* 0x000f680000000400 */
[----:B------:R-:W5:Y:S01]  /*54b0*/  LDS.U16 R59, [R145+0xa] ;  /* 0x00000a00913b7984 */ /* 0x000f620000000400 */
[----:B-1----:R-:W1:Y:S03]  /*54c0*/  MUFU.RCP R52, R64 ;  /* 0x0000004000347308 */ /* 0x002e660000001000 */
[----:B------:R-:W5:Y:S01]  /*54d0*/  LDS.U16 R57, [R145+0x8] ;  /* 0x0000080091397984 */ /* 0x000f620000000400 */
[----:B--2---:R-:W-:-:S04]  /*54e0*/  FADD.FTZ R54, R65, 1 ;  /* 0x3f80000041367421 */ /* 0x004fc80000010000 */
[----:B---3--:R0:W-:Y:S08]  /*54f0*/  MUFU.RCP R58, R2 ;  /* 0x00000002003a7308 */ /* 0x0081f00000001000 */
[----:B----4-:R2:W-:Y:S01]  /*5500*/  MUFU.RCP R60, R3 ;  /* 0x00000003003c7308 */ /* 0x0105e20000001000 */
[----:B0-----:R-:W-:Y:S01]  /*5510*/  FADD.FTZ R2, -R48, 1 ;  /* 0x3f80000030027421 */ /* 0x001fe20000010100 */
[----:B------:R-:W-:Y:S01]  /*5520*/  PRMT R118, RZ, 0x5410, R44 ;  /* 0x00005410ff767816 */ /* 0x000fe2000000002c */
[----:B-----5:R-:W-:Y:S01]  /*5530*/  FADD.FTZ R62, R67, 1 ;  /* 0x3f800000433e7421 */ /* 0x020fe20000010000 */
[----:B------:R-:W-:Y:S01]  /*5540*/  LDS.U16 R82, [R145+0x18] ;  /* 0x0000180091527984 */ /* 0x000fe20000000400 */
[----:B------:R-:W-:-:S02]  /*5550*/  PRMT R47, RZ, 0x5410, R47 ;  /* 0x00005410ff2f7816 */ /* 0x000fc4000000002f */
[----:B------:R-:W-:-:S03]  /*5560*/  PRMT R49, RZ, 0x5410, R49 ;  /* 0x00005410ff317816 */ /* 0x000fc60000000031 */
[----:B--2---:R-:W-:Y:S02]  /*5570*/  FMUL.FTZ R3, R128, R47 ;  /* 0x0000002f80037220 */ /* 0x004fe40000410000 */
[----:B-1----:R-:W-:Y:S01]  /*5580*/  FADD.FTZ R4, -R52, 1 ;  /* 0x3f80000034047421 */ /* 0x002fe20000010100 */
[----:B------:R-:W0:Y:S01]  /*5590*/  MUFU.RCP R54, R54 ;  /* 0x0000003600367308 */ /* 0x000e220000001000 */
[----:B------:R-:W-:Y:S01]  /*55a0*/  FFMA.FTZ R2, R15, R2, 1 ;  /* 0x3f8000000f027423 */ /* 0x000fe20000010002 */
[----:B------:R-:W-:Y:S01]  /*55b0*/  PRMT R50, RZ, 0x5410, R50 ;  /* 0x00005410ff327816 */ /* 0x000fe20000000032 */
[----:B------:R-:W-:Y:S02]  /*55c0*/  FMUL.FTZ R5, R56, R49 ;  /* 0x0000003138057220 */ /* 0x000fe40000410000 */
[----:B------:R-:W-:Y:S01]  /*55d0*/  FADD.FTZ R53, R69, 1 ;  /* 0x3f80000045357421 */ /* 0x000fe20000010000 */
[----:B------:R-:W-:Y:S01]  /*55e0*/  PRMT R55, RZ, 0x5410, R55 ;  /* 0x00005410ff377816 */ /* 0x000fe20000000037 */
[----:B------:R-:W-:Y:S01]  /*55f0*/  FMUL.FTZ R3, R48, R3 ;  /* 0x0000000330037220 */ /* 0x000fe20000410000 */
[----:B------:R-:W-:Y:S01]  /*5600*/  LDS.U16 R67, [R145+0x10] ;  /* 0x0000100091437984 */ /* 0x000fe20000000400 */
[----:B------:R-:W-:-:S02]  /*5610*/  FFMA.FTZ R63, R17, R4, 1 ;  /* 0x3f800000113f7423 */ /* 0x000fc40000010004 */
[----:B------:R-:W-:Y:S02]  /*5620*/  FMUL.FTZ R4, R52, R5 ;  /* 0x0000000534047220 */ /* 0x000fe40000410000 */
[----:B------:R-:W-:Y:S02]  /*5630*/  FMUL.FTZ R5, R3, R2 ;  /* 0x0000000203057220 */ /* 0x000fe40000410000 */
[----:B------:R-:W1:Y:S04]  /*5640*/  LDS.U16 R2, [R145+0xc] ;  /* 0x00000c0091027984 */ /* 0x000e680000000400 */
[----:B------:R-:W2:Y:S01]  /*5650*/  LDS.U16 R3, [R145+0xe] ;  /* 0x00000e0091037984 */ /* 0x000ea20000000400 */
[----:B------:R-:W3:Y:S01]  /*5660*/  MUFU.RCP R62, R62 ;  /* 0x0000003e003e7308 */ /* 0x000ee20000001000 */
[----:B------:R-:W-:-:S02]  /*5670*/  FADD.FTZ R64, R70, 1 ;  /* 0x3f80000046407421 */ /* 0x000fc40000010000 */
[C---:B0-----:R-:W-:Y:S02]  /*5680*/  FADD.FTZ R70, -R54.reuse, 1 ;  /* 0x3f80000036467421 */ /* 0x041fe40000010100 */
[----:B------:R-:W-:Y:S02]  /*5690*/  FMUL.FTZ R61, R51, R50 ;  /* 0x00000032333d7220 */ /* 0x000fe40000410000 */
[----:B------:R-:W-:Y:S01]  /*56a0*/  FFMA.FTZ R70, R21, R70, 1 ;  /* 0x3f80000015467423 */ /* 0x000fe20000010046 */
[----:B------:R-:W0:Y:S01]  /*56b0*/  MUFU.RCP R53, R53 ;  /* 0x0000003500357308 */ /* 0x000e220000001000 */
[----:B------:R-:W-:Y:S02]  /*56c0*/  FMUL.FTZ R65, R54, R61 ;  /* 0x0000003d36417220 */ /* 0x000fe40000410000 */
[----:B------:R-:W-:Y:S02]  /*56d0*/  FMUL.FTZ R86, R4, R63 ;  /* 0x0000003f04567220 */ /* 0x000fe40000410000 */
[----:B------:R-:W-:Y:S01]  /*56e0*/  FMUL.FTZ R73, R65, R70 ;  /* 0x0000004641497220 */ /* 0x000fe20000410000 */
[----:B------:R-:W-:Y:S01]  /*56f0*/  PRMT R59, RZ, 0x5410, R59 ;  /* 0x00005410ff3b7816 */ /* 0x000fe2000000003b */
[----:B------:R-:W-:-:S02]  /*5700*/  FADD.FTZ R4, -R58, 1 ;  /* 0x3f8000003a047421 */ /* 0x000fc40000010100 */
[----:B------:R-:W-:Y:S01]  /*5710*/  FMUL.FTZ R65, R66, R55 ;  /* 0x0000003742417220 */ /* 0x000fe20000410000 */
[----:B------:R-:W-:Y:S01]  /*5720*/  PRMT R57, RZ, 0x5410, R57 ;  /* 0x00005410ff397816 */ /* 0x000fe20000000039 */
[----:B------:R-:W-:Y:S01]  /*5730*/  FFMA.FTZ R4, R23, R4, 1 ;  /* 0x3f80000017047423 */ /* 0x000fe20000010004 */
[----:B------:R-:W4:Y:S01]  /*5740*/  MUFU.RCP R64, R64 ;  /* 0x0000004000407308 */ /* 0x000f220000001000 */
[----:B------:R-:W-:Y:S02]  /*5750*/  FMUL.FTZ R65, R58, R65 ;  /* 0x000000413a417220 */ /* 0x000fe40000410000 */
[----:B---3--:R-:W-:Y:S02]  /*5760*/  FADD.FTZ R76, -R62, 1 ;  /* 0x3f8000003e4c7421 */ /* 0x008fe40000010100 */
[----:B------:R-:W-:-:S03]  /*5770*/  FADD.FTZ R70, R72, 1 ;  /* 0x3f80000048467421 */ /* 0x000fc60000010000 */
[----:B------:R3:W5:Y:S01]  /*5780*/  MUFU.RCP R61, R71 ;  /* 0x00000047003d7308 */ /* 0x0007620000001000 */
[----:B------:R-:W-:Y:S01]  /*5790*/  FMUL.FTZ R90, R65, R4 ;  /* 0x00000004415a7220 */ /* 0x000fe20000410000 */
[----:B------:R-:W-:Y:S01]  /*57a0*/  PRMT R65, RZ, 0x5410, R46 ;  /* 0x00005410ff417816 */ /* 0x000fe2000000002e */
[----:B------:R-:W-:Y:S01]  /*57b0*/  FMUL.FTZ R80, R43, -1.4426950216293334961 ;  /* 0xbfb8aa3b2b507820 */ /* 0x000fe20000410000 */
[----:B------:R-:W-:Y:S01]  /*57c0*/  PRMT R46, RZ, 0x5410, R45 ;  /* 0x00005410ff2e7816 */ /* 0x000fe2000000002d */
[----:B------:R-:W-:Y:S02]  /*57d0*/  FADD.FTZ R72, -R60, 1 ;  /* 0x3f8000003c487421 */ /* 0x000fe40000010100 */
[----:B---3--:R-:W-:Y:S02]  /*57e0*/  FMUL.FTZ R71, R68, R59 ;  /* 0x0000003b44477220 */ /* 0x008fe40000410000 */
[----:B------:R-:W-:Y:S02]  /*57f0*/  FMUL.FTZ R69, R124, R57 ;  /* 0x000000397c457220 */ /* 0x000fe40000410000 */
[----:B------:R-:W-:-:S02]  /*5800*/  FFMA.FTZ R76, R31, R76, 1 ;  /* 0x3f8000001f4c7423 */ /* 0x000fc4000001004c */
[----:B------:R-:W-:Y:S01]  /*5810*/  FMUL.FTZ R71, R62, R71 ;  /* 0x000000473e477220 */ /* 0x000fe20000410000 */
[----:B------:R3:W4:Y:S01]  /*5820*/  MUFU.EX2 R79, R77 ;  /* 0x0000004d004f7308 */ /* 0x0007220000000800 */
[----:B0-----:R-:W-:Y:S02]  /*5830*/  FADD.FTZ R45, -R53, 1 ;  /* 0x3f800000352d7421 */ /* 0x001fe40000010100 */
[----:B------:R-:W-:Y:S02]  /*5840*/  FADD.FTZ R63, R74, 1 ;  /* 0x3f8000004a3f7421 */ /* 0x000fe40000010000 */
[----:B------:R-:W-:Y:S02]  /*5850*/  FFMA.FTZ R74, R25, R72, 1 ;  /* 0x3f800000194a7423 */ /* 0x000fe40000010048 */
[----:B------:R-:W-:Y:S01]  /*5860*/  FMUL.FTZ R69, R60, R69 ;  /* 0x000000453c457220 */ /* 0x000fe20000410000 */
[----:B------:R0:W5:Y:S01]  /*5870*/  MUFU.EX2 R83, R80 ;  /* 0x0000005000537308 */ /* 0x0001620000000800 */
[----:B------:R-:W-:Y:S01]  /*5880*/  FMUL.FTZ R94, R71, R76 ;  /* 0x0000004c475e7220 */ /* 0x000fe20000410000 */
[----:B-1----:R-:W-:Y:S01]  /*5890*/  PRMT R44, RZ, 0x5410, R2 ;  /* 0x00005410ff2c7816 */ /* 0x002fe20000000002 */
[----:B------:R-:W-:Y:S01]  /*58a0*/  FFMA.FTZ R71, R34, R45, 1 ;  /* 0x3f80000022477423 */ /* 0x000fe2000001002d */
[----:B------:R-:W-:Y:S01]  /*58b0*/  LDS.U16 R76, [R145+0x12] ;  /* 0x00001200914c7984 */ /* 0x000fe20000000400 */
[----:B---3--:R-:W-:Y:S01]  /*58c0*/  FADD.FTZ R77, R75, 1 ;  /* 0x3f8000004b4d7421 */ /* 0x008fe20000010000 */
[----:B--2---:R-:W-:Y:S01]  /*58d0*/  PRMT R45, RZ, 0x5410, R3 ;  /* 0x00005410ff2d7816 */ /* 0x004fe20000000003 */
[----:B------:R-:W-:Y:S01]  /*58e0*/  FMUL.FTZ R75, R69, R74 ;  /* 0x0000004a454b7220 */ /* 0x000fe20000410000 */
[----:B0-----:R-:W0:Y:S01]  /*58f0*/  LDS.U16 R80, [R145+0x16] ;  /* 0x0000160091507984 */ /* 0x001e220000000400 */
[----:B------:R-:W-:-:S03]  /*5900*/  FADD.FTZ R69, R78, 1 ;  /* 0x3f8000004e457421 */ /* 0x000fc60000010000 */
[----:B------:R-:W1:Y:S01]  /*5910*/  LDS.U16 R78, [R145+0x14] ;  /* 0x00001400914e7984 */ /* 0x000e620000000400 */
[----:B----4-:R-:W-:Y:S02]  /*5920*/  FADD.FTZ R4, -R64, 1 ;  /* 0x3f80000040047421 */ /* 0x010fe40000010100 */
[----:B------:R-:W-:Y:S02]  /*5930*/  FMUL.FTZ R2, R65, R44 ;  /* 0x0000002c41027220 */ /* 0x000fe40000410000 */
[----:B------:R-:W-:Y:S01]  /*5940*/  FMUL.FTZ R3, R46, R45 ;  /* 0x0000002d2e037220 */ /* 0x000fe20000410000 */
[----:B------:R5:W-:Y:S01]  /*5950*/  MUFU.RCP R72, R77 ;  /* 0x0000004d00487308 */ /* 0x000be20000001000 */
[----:B------:R-:W-:Y:S02]  /*5960*/  FFMA.FTZ R4, R35, R4, 1 ;  /* 0x3f80000023047423 */ /* 0x000fe40000010004 */
[----:B------:R-:W-:Y:S02]  /*5970*/  FMUL.FTZ R2, R53, R2 ;  /* 0x0000000235027220 */ /* 0x000fe40000410000 */
[----:B------:R-:W-:-:S02]  /*5980*/  FMUL.FTZ R3, R64, R3 ;  /* 0x0000000340037220 */ /* 0x000fc40000410000 */
[----:B-----5:R-:W-:Y:S02]  /*5990*/  FADD.FTZ R77, -R61, 1 ;  /* 0x3f8000003d4d7421 */ /* 0x020fe40000010100 */
[----:B------:R-:W-:Y:S02]  /*59a0*/  FADD.FTZ R74, R79, 1 ;  /* 0x3f8000004f4a7421 */ /* 0x000fe40000010000 */
[----:B------:R-:W-:Y:S02]  /*59b0*/  FFMA.FTZ R79, R36, R77, 1 ;  /* 0x3f800000244f7423 */ /* 0x000fe4000001004d */
[----:B------:R-:W-:Y:S02]  /*59c0*/  FMUL.FTZ R77, R2, R71 ;  /* 0x00000047024d7220 */ /* 0x000fe40000410000 */
[----:B------:R-:W-:Y:S01]  /*59d0*/  FMUL.FTZ R96, R3, R4 ;  /* 0x0000000403607220 */ /* 0x000fe20000410000 */
[----:B------:R-:W2:Y:S04]  /*59e0*/  LDS.U16 R2, [R145+0x1a] ;  /* 0x00001a0091027984 */ /* 0x000ea80000000400 */
[----:B------:R-:W3:Y:S04]  /*59f0*/  LDS.U16 R3, [R145+0x1c] ;  /* 0x00001c0091037984 */ /* 0x000ee80000000400 */
[----:B------:R-:W4:Y:S01]  /*5a00*/  LDS.U16 R4, [R145+0x1e] ;  /* 0x00001e0091047984 */ /* 0x000f220000000400 */
[----:B------:R-:W5:Y:S01]  /*5a10*/  MUFU.RCP R63, R63 ;  /* 0x0000003f003f7308 */ /* 0x000f620000001000 */
[----:B------:R-:W-:-:S05]  /*5a20*/  PRMT R67, RZ, 0x5410, R67 ;  /* 0x00005410ff437816 */ /* 0x000fca0000000043 */
[----:B------:R-:W-:Y:S02]  /*5a30*/  FMUL.FTZ R84, R118, R67 ;  /* 0x0000004376547220 */ /* 0x000fe40000410000 */
[----:B------:R-:W1:Y:S02]  /*5a40*/  MUFU.RCP R70, R70 ;  /* 0x0000004600467308 */ /* 0x000e640000001000 */
[----:B------:R-:W-:-:S06]  /*5a50*/  FMUL.FTZ R84, R61, R84 ;  /* 0x000000543d547220 */ /* 0x000fcc0000410000 */
[----:B------:R-:W2:Y:S01]  /*5a60*/  MUFU.RCP R69, R69 ;  /* 0x0000004500457308 */ /* 0x000ea20000001000 */
[----:B------:R-:W-:Y:S01]  /*5a70*/  FMUL.FTZ R79, R84, R79 ;  /* 0x0000004f544f7220 */ /* 0x000fe20000410000 */
[----:B------:R-:W-:Y:S01]  /*5a80*/  PRMT R19, RZ, 0x5410, R19 ;  /* 0x00005410ff137816 */ /* 0x000fe20000000013 */
[----:B------:R-:W-:Y:S01]  /*5a90*/  FADD.FTZ R71, R81, 1 ;  /* 0x3f80000051477421 */ /* 0x000fe20000010000 */
[----:B0-----:R-:W-:Y:S01]  /*5aa0*/  PRMT R80, RZ, 0x5410, R80 ;  /* 0x00005410ff507816 */ /* 0x001fe20000000050 */
[----:B------:R-:W-:Y:S01]  /*5ab0*/  FADD.FTZ R84, R83, 1 ;  /* 0x3f80000053547421 */ /* 0x000fe20000010000 */
[----:B------:R-:W-:Y:S01]  /*5ac0*/  PRMT R33, RZ, 0x5410, R33 ;  /* 0x00005410ff217816 */ /* 0x000fe20000000021 */
[----:B-----5:R-:W-:Y:S01]  /*5ad0*/  FADD.FTZ R81, -R63, 1 ;  /* 0x3f8000003f517421 */ /* 0x020fe20000010100 */
[----:B------:R-:W-:Y:S01]  /*5ae0*/  PRMT R76, RZ, 0x5410, R76 ;  /* 0x00005410ff4c7816 */ /* 0x000fe2000000004c */
[----:B------:R-:W-:Y:S01]  /*5af0*/  FADD.FTZ R98, -R72, 1 ;  /* 0x3f80000048627421 */ /* 0x000fe20000010100 */
[----:B------:R-:W-:Y:S01]  /*5b00*/  PRMT R29, RZ, 0x5410, R29 ;  /* 0x00005410ff1d7816 */ /* 0x000fe2000000001d */
[----:B------:R-:W0:Y:S01]  /*5b10*/  MUFU.RCP R74, R74 ;  /* 0x0000004a004a7308 */ /* 0x000e220000001000 */
[----:B-1----:R-:W-:Y:S01]  /*5b20*/  PRMT R78, RZ, 0x5410, R78 ;  /* 0x00005410ff4e7816 */ /* 0x002fe2000000004e */
[----:B------:R-:W-:-:S02]  /*5b30*/  FFMA.FTZ R100, R38, R81, 1 ;  /* 0x3f80000026647423 */ /* 0x000fc40000010051 */
[----:B------:R-:W-:Y:S01]  /*5b40*/  FMUL.FTZ R85, R19, R80 ;  /* 0x0000005013557220 */ /* 0x000fe20000410000 */
[----:B------:R-:W-:Y:S01]  /*5b50*/  PRMT R13, RZ, 0x5410, R13 ;  /* 0x00005410ff0d7816 */ /* 0x000fe2000000000d */
[----:B------:R-:W-:Y:S02]  /*5b60*/  FADD.FTZ R88, -R70, 1 ;  /* 0x3f80000046587421 */ /* 0x000fe40000010100 */
[----:B------:R-:W1:Y:S01]  /*5b70*/  MUFU.RCP R71, R71 ;  /* 0x0000004700477308 */ /* 0x000e620000001000 */
[----:B------:R-:W-:Y:S01]  /*5b80*/  FMUL.FTZ R81, R33, R76 ;  /* 0x0000004c21517220 */ /* 0x000fe20000410000 */
[----:B------:R-:W-:Y:S01]  /*5b90*/  PRMT R82, RZ, 0x5410, R82 ;  /* 0x00005410ff527816 */ /* 0x000fe20000000052 */
[----:B--2---:R-:W-:Y:S02]  /*5ba0*/  FADD.FTZ R83, -R69, 1 ;  /* 0x3f80000045537421 */ /* 0x004fe40000010100 */
[----:B------:R-:W-:-:S03]  /*5bb0*/  FFMA.FTZ R102, R39, R98, 1 ;  /* 0x3f80000027667423 */ /* 0x000fc60000010062 */
[----:B------:R-:W2:Y:S01]  /*5bc0*/  MUFU.RCP R84, R84 ;  /* 0x0000005400547308 */ /* 0x000ea20000001000 */
[----:B------:R-:W-:Y:S02]  /*5bd0*/  FMUL.FTZ R98, R29, R78 ;  /* 0x0000004e1d627220 */ /* 0x000fe40000410000 */
[----:B------:R-:W-:Y:S02]  /*5be0*/  FMUL.FTZ R85, R72, R85 ;  /* 0x0000005548557220 */ /* 0x000fe40000410000 */
[----:B------:R-:W-:Y:S02]  /*5bf0*/  FFMA.FTZ R88, R37, R88, 1 ;  /* 0x3f80000025587423 */ /* 0x000fe40000010058 */
[----:B------:R-:W-:Y:S02]  /*5c00*/  FMUL.FTZ R81, R70, R81 ;  /* 0x0000005146517220 */ /* 0x000fe40000410000 */
[----:B------:R-:W-:Y:S02]  /*5c10*/  FFMA.FTZ R87, R40, R83, 1 ;  /* 0x3f80000028577423 */ /* 0x000fe40000010053 */
[----:B------:R-:W-:-:S02]  /*5c20*/  FMUL.FTZ R104, R13, R82 ;  /* 0x000000520d687220 */ /* 0x000fc40000410000 */
[----:B------:R-:W-:Y:S02]  /*5c30*/  FMUL.FTZ R83, R63, R98 ;  /* 0x000000623f537220 */ /* 0x000fe40000410000 */
[----:B------:R-:W-:Y:S01]  /*5c40*/  FMUL.FTZ R102, R85, R102 ;  /* 0x0000006655667220 */ /* 0x000fe20000410000 */
[----:B------:R-:W-:Y:S01]  /*5c50*/  F2FP.BF16.PACK_AB R85, R86, R5 ;  /* 0x000000055655723e */ /* 0x000fe200000010ff */
[----:B------:R-:W-:Y:S01]  /*5c60*/  BAR.SYNC.DEFER_BLOCKING 0x0 ;  /* 0x0000000000007b1d */ /* 0x000fe20000010000 */
[----:B------:R-:W-:Y:S01]  /*5c70*/  FMUL.FTZ R98, R81, R88 ;  /* 0x0000005851627220 */ /* 0x000fe20000410000 */
[----:B------:R-:W-:Y:S01]  /*5c80*/  PRMT R86, RZ, 0x5410, R11 ;  /* 0x00005410ff567816 */ /* 0x000fe2000000000b */
[----:B------:R-:W-:Y:S01]  /*5c90*/  FMUL.FTZ R104, R69, R104 ;  /* 0x0000006845687220 */ /* 0x000fe20000410000 */
[----:B------:R-:W-:Y:S02]  /*5ca0*/  PRMT R112, RZ, 0x5410, R9 ;  /* 0x00005410ff707816 */ /* 0x000fe40000000009 */
[----:B------:R-:W-:-:S02]  /*5cb0*/  PRMT R88, RZ, 0x5410, R7 ;  /* 0x00005410ff587816 */ /* 0x000fc40000000007 */
[----:B------:R-:W-:Y:S02]  /*5cc0*/  PRMT R7, RZ, 0x5410, R2 ;  /* 0x00005410ff077816 */ /* 0x000fe40000000002 */
[----:B---3--:R-:W-:Y:S02]  /*5cd0*/  PRMT R9, RZ, 0x5410, R3 ;  /* 0x00005410ff097816 */ /* 0x008fe40000000003 */
[----:B----4-:R-:W-:Y:S01]  /*5ce0*/  PRMT R11, RZ, 0x5410, R4 ;  /* 0x00005410ff0b7816 */ /* 0x010fe20000000004 */
[----:B------:R-:W-:Y:S02]  /*5cf0*/  FMUL.FTZ R83, R83, R100 ;  /* 0x0000006453537220 */ /* 0x000fe40000410000 */
[----:B------:R-:W-:Y:S02]  /*5d00*/  FMUL.FTZ R87, R104, R87 ;  /* 0x0000005768577220 */ /* 0x000fe40000410000 */
[----:B0-----:R-:W-:Y:S02]  /*5d10*/  FADD.FTZ R100, -R74, 1 ;  /* 0x3f8000004a647421 */ /* 0x001fe40000010100 */
[----:B-1----:R-:W-:-:S02]  /*5d20*/  FADD.FTZ R5, -R71, 1 ;  /* 0x3f80000047057421 */ /* 0x002fc40000010100 */
[----:B--2---:R-:W-:Y:S02]  /*5d30*/  FADD.FTZ R104, -R84, 1 ;  /* 0x3f80000054687421 */ /* 0x004fe40000010100 */
[----:B------:R-:W-:Y:S02]  /*5d40*/  FMUL.FTZ R3, R86, R7 ;  /* 0x0000000756037220 */ /* 0x000fe40000410000 */
[----:B------:R-:W-:Y:S02]  /*5d50*/  FMUL.FTZ R2, R112, R9 ;  /* 0x0000000970027220 */ /* 0x000fe40000410000 */
[----:B------:R-:W-:Y:S02]  /*5d60*/  FMUL.FTZ R81, R88, R11 ;  /* 0x0000000b58517220 */ /* 0x000fe40000410000 */
[----:B------:R-:W-:Y:S02]  /*5d70*/  FFMA.FTZ R100, R41, R100, 1 ;  /* 0x3f80000029647423 */ /* 0x000fe40000010064 */
[----:B------:R-:W-:-:S02]  /*5d80*/  FFMA.FTZ R5, R42, R5, 1 ;  /* 0x3f8000002a057423 */ /* 0x000fc40000010005 */
        /* <DEDUP_REMOVED lines=18> */
[----:B------:R0:W-:Y:S03]  /*5eb0*/  STS.U16 [R145], R85 ;  /* 0x0000005591007388 */ /* 0x0001e60000000400 */
        /* <DEDUP_REMOVED lines=41> */
[----:B------:R-:W-:-:S05]  /*6150*/  IADD3.X R109, R106, UR39, RZ, P1, !PT ;  /* 0x000000276a6d7c10 */ /* 0x000fca0008ffe4ff */
        /* <DEDUP_REMOVED lines=20> */
.L_x_778:
[----:B-1----:R-:W-:Y:S05]  /*62a0*/  BSYNC B0 ;  /* 0x0000000000007941 */ /* 0x002fea0003800000 */
.L_x_777:
        /* <DEDUP_REMOVED lines=16> */
[----:B------:R-:W-:-:S02]  /*63b0*/  FMUL.FTZ R17, R17, R52 ;  /* 0x0000003411117220 */ /* 0x000fc40000410000 */
[----:B------:R-:W-:Y:S01]  /*63c0*/  FMUL.FTZ R21, R21, R54 ;  /* 0x0000003615157220 */ /* 0x000fe20000410000 */
[C---:B------:R-:W-:Y:S01]  /*63d0*/  LEA R2, P1, R4.reuse, R2, 0x1 ;  /* 0x0000000204027211 */ /* 0x040fe200078208ff */
[----:B------:R-:W-:Y:S01]  /*63e0*/  FMUL.FTZ R23, R23, R58 ;  /* 0x0000003a17177220 */ /* 0x000fe20000410000 */
[----:B------:R-:W-:Y:S01]  /*63f0*/  MOV R5, UR34 ;  /* 0x0000002200057c02 */ /* 0x000fe20008000f00 */
[----:B------:R-:W-:Y:S02]  /*6400*/  FMUL.FTZ R25, R25, R60 ;  /* 0x0000003c19197220 */ /* 0x000fe40000410000 */
[----:B------:R-:W-:Y:S01]  /*6410*/  FMUL.FTZ R31, R31, R62 ;  /* 0x0000003e1f1f7220 */ /* 0x000fe20000410000 */
[----:B------:R-:W-:Y:S01]  /*6420*/  LEA.HI.X R3, R4, R3, R5, 0x1, P1 ;  /* 0x0000000304037211 */ /* 0x000fe200008f0c05 */
        /* <DEDUP_REMOVED lines=54> */
[----:B0-----:R-:W-:Y:S01]  /*6790*/  BAR.SYNC.DEFER_BLOCKING 0x0 ;  /* 0x0000000000007b1d */ /* 0x001fe20000010000 */
[----:B------:R-:W-:Y:S02]  /*67a0*/  FMUL.FTZ R15, R15, R47 ;  /* 0x0000002f0f0f7220 */ /* 0x000fe40000410000 */
[----:B------:R-:W-:-:S02]  /*67b0*/  FMUL.FTZ R2, R17, R49 ;  /* 0x0000003111027220 */ /* 0x000fc40000410000 */
        /* <DEDUP_REMOVED lines=15> */
[----:B------:R-:W-:Y:S01]  /*68b0*/  F2FP.BF16.PACK_AB R34, R35, R34 ;  /* 0x000000222322723e */ /* 0x000fe200000010ff */
[----:B------:R-:W-:Y:S01]  /*68c0*/  FMUL.FTZ R38, R38, R78 ;  /* 0x0000004e26267220 */ /* 0x000fe20000410000 */
[----:B------:R-:W-:Y:S01]  /*68d0*/  UIMAD.WIDE.U32 UR34, UR12, UR8, URZ ;  /* 0x000000080c2272a5 */ /* 0x000fe2000f8e003f */
        /* <DEDUP_REMOVED lines=10> */
[----:B------:R-:W-:Y:S01]  /*6980*/  UIMAD UR36, UR12, UR9, UR7 ;  /* 0x000000090c2472a4 */ /* 0x000fe2000f8e0207 */
[----:B------:R-:W-:Y:S01]  /*6990*/  PRMT R11, R25, 0x7632, R11 ;  /* 0x00007632190b7816 */ /* 0x000fe2000000000b */
[----:B------:R2:W-:Y:S01]  /*69a0*/  STS.U16 [R145+0x6], R5 ;  /* 0x0000060591007388 */ /* 0x0005e20000000400 */
[----:B------:R-:W-:Y:S01]  /*69b0*/  F2FP.BF16.PACK_AB R2, R2, R9 ;  /* 0x000000090202723e */ /* 0x000fe200000010ff */
[----:B------:R-:W-:Y:S01]  /*69c0*/  UIADD3 UR7, UR35, UR36, URZ ;  /* 0x0000002423077290 */ /* 0x000fe2000fffe03f */
[----:B0-----:R-:W-:Y:S01]  /*69d0*/  PRMT R3, R34, 0x7632, R3 ;  /* 0x0000763222037816 */ /* 0x001fe20000000003 */
[----:B------:R0:W-:Y:S01]  /*69e0*/  STS.U16 [R145+0x8], R25 ;  /* 0x0000081991007388 */ /* 0x0001e20000000400 */
[----:B------:R-:W-:Y:S01]  /*69f0*/  PRMT R13, R36, 0x7632, R13 ;  /* 0x00007632240d7816 */ /* 0x000fe2000000000d */
[----:B------:R-:W-:Y:S01]  /*6a00*/  BSSY B0, `(.L_x_780) ;  /* 0x0000035000007945 */ /* 0x000fe20003800000 */
[----:B-1----:R-:W-:Y:S01]  /*6a10*/  PRMT R4, R38, 0x7632, R4 ;  /* 0x0000763226047816 */ /* 0x002fe20000000004 */
[----:B------:R-:W-:Y:S01]  /*6a20*/  STS.U16 [R145], R15 ;  /* 0x0000000f91007388 */ /* 0x000fe20000000400 */
[----:B------:R-:W-:-:S02]  /*6a30*/  PRMT R21, R7, 0x7632, R21 ;  /* 0x0000763207157816 */ /* 0x000fc40000000015 */
[----:B--2---:R-:W-:Y:S01]  /*6a40*/  PRMT R5, R7, 0x7610, R5 ;  /* 0x0000761007057816 */ /* 0x004fe20000000005 */
[----:B------:R-:W-:Y:S01]  /*6a50*/  STS.U16 [R145+0xa], R11 ;  /* 0x00000a0b91007388 */ /* 0x000fe20000000400 */
[----:B0-----:R-:W-:-:S03]  /*6a60*/  PRMT R25, R2, 0x7632, R25 ;  /* 0x0000763202197816 */ /* 0x001fc60000000019 */
        /* <DEDUP_REMOVED lines=46> */
.L_x_781:
[----:B------:R-:W-:Y:S05]  /*6d50*/  BSYNC B0 ;  /* 0x0000000000007941 */ /* 0x000fea0003800000 */
.L_x_780:
        /* <DEDUP_REMOVED lines=43> */
.L_x_779:
[----:B0-----:R-:W2:Y:S01]  /*7010*/  LDL.LU R0, [R1+0x1c] ;  /* 0x00001c0001007983 */ /* 0x001ea20000300800 */
[----:B------:R-:W-:Y:S01]  /*7020*/  PRMT R3, RZ, 0x5410, R218 ;  /* 0x00005410ff037816 */ /* 0x000fe200000000da */
[----:B------:R-:W-:Y:S01]  /*7030*/  HFMA2.MMA R172, -RZ, RZ, 0, 0 ;  /* 0x00000000ffac7435 */ /* 0x000fe200000001ff */
[----:B------:R-:W-:Y:S01]  /*7040*/  PRMT R2, RZ, 0x5410, R217 ;  /* 0x00005410ff027816 */ /* 0x000fe200000000d9 */
        /* <DEDUP_REMOVED lines=15> */
[----:B------:R-:W-:Y:S01]  /*7140*/  MOV R157, RZ ;  /* 0x000000ff009d7202 */ /* 0x000fe20000000f00 */
[----:B------:R-:W-:-:S02]  /*7150*/  FMUL.FTZ R226, R118, UR4 ;  /* 0x0000000476e27c20 */ /* 0x000fc40008410000 */
[----:B------:R-:W-:Y:S02]  /*7160*/  FMUL.FTZ R225, R117, UR4 ;  /* 0x0000000475e17c20 */ /* 0x000fe40008410000 */
[----:B------:R-:W-:Y:S02]  /*7170*/  FMUL.FTZ R224, R116, UR4 ;  /* 0x0000000474e07c20 */ /* 0x000fe40008410000 */
[----:B------:R-:W-:Y:S02]  /*7180*/  FMUL.FTZ R223, R115, UR4 ;  /* 0x0000000473df7c20 */ /* 0x000fe40008410000 */
[----:B------:R-:W-:Y:S02]  /*7190*/  FMUL.FTZ R222, R114, UR4 ;  /* 0x0000000472de7c20 */ /* 0x000fe40008410000 */
[----:B------:R-:W-:Y:S02]  /*71a0*/  FMUL.FTZ R221, R113, UR4 ;  /* 0x0000000471dd7c20 */ /* 0x000fe40008410000 */
[----:B------:R-:W-:-:S02]  /*71b0*/  FMUL.FTZ R220, R112, UR4 ;  /* 0x0000000470dc7c20 */ /* 0x000fc40008410000 */
[----:B------:R-:W-:Y:S01]  /*71c0*/  FMUL.FTZ R219, R111, UR4 ;  /* 0x000000046fdb7c20 */ /* 0x000fe20008410000 */
[----:B------:R-:W-:Y:S01]  /*71d0*/  BAR.SYNC.DEFER_BLOCKING 0x0 ;  /* 0x0000000000007b1d */ /* 0x000fe20000010000 */
[----:B--2---:R-:W-:-:S04]  /*71e0*/  FFMA.FTZ R0, R128, R3, R0 ;  /* 0x0000000380007223 */ /* 0x004fc80000010000 */
        /* <DEDUP_REMOVED lines=25> */
[----:B------:R-:W-:Y:S02]  /*7380*/  MOV R2, c[0x0][0x16c] ;  /* 0x00005b0000027a02 */ /* 0x000fe40000000f00 */
[----:B------:R-:W-:Y:S02]  /*7390*/  PRMT R0, RZ, 0x5410, R175 ;  /* 0x00005410ff007816 */ /* 0x000fe400000000af */
[----:B------:R-:W-:Y:S02]  /*73a0*/  ISETP.GE.AND P0, PT, R2, 0x1, PT ;  /* 0x000000010200780c */ /* 0x000fe40003f06270 */
[----:B------:R-:W-:Y:S01]  /*73b0*/  PRMT R2, RZ, 0x5410, R173 ;  /* 0x00005410ff027816 */ /* 0x000fe200000000ad */
[----:B------:R-:W-:-:S04]  /*73c0*/  FFMA.FTZ R0, R112, R0, R3 ;  /* 0x0000000070007223 */ /* 0x000fc80000010003 */
[----:B------:R-:W-:-:S05]  /*73d0*/  FFMA.FTZ R0, R111, R2, R0 ;  /* 0x000000026f007223 */ /* 0x000fca0000010000 */
[----:B------:R0:W-:Y:S01]  /*73e0*/  STL [R1+0x1c], R0 ;  /* 0x00001c0001007387 */ /* 0x0001e20000100800 */
        /* <DEDUP_REMOVED lines=17> */
.L_x_883:
[----:B------:R-:W-:Y:S02]  /*7500*/  ULDC.64 UR34, c[0x0][0x180] ;  /* 0x0000600000227ab9 */ /* 0x000fe40000000a00 */
[----:B------:R-:W-:Y:S02]  /*7510*/  UIMAD UR39, UR11, UR34, URZ ;  /* 0x000000220b2772a4 */ /* 0x000fe4000f8e023f */
[----:B------:R-:W-:Y:S02]  /*7520*/  UIMAD.WIDE.U32 UR36, UR10, UR34, URZ ;  /* 0x000000220a2472a5 */ /* 0x000fe4000f8e003f */
[----:B------:R-:W-:-:S02]  /*7530*/  UIMAD UR42, UR10, UR35, UR39 ;  /* 0x000000230a2a72a4 */ /* 0x000fc4000f8e0227 */
[----:B------:R-:W-:Y:S02]  /*7540*/  USHF.R.S32.HI UR39, URZ, 0x1f, UR7 ;  /* 0x0000001f3f277899 */ /* 0x000fe40008011407 */
[----:B------:R-:W-:Y:S02]  /*7550*/  ULDC.64 UR34, c[0x0][0x188] ;  /* 0x0000620000227ab9 */ /* 0x000fe40000000a00 */
[----:B------:R-:W-:Y:S02]  /*7560*/  UIADD3 UR37, UR37, UR42, URZ ;  /* 0x0000002a25257290 */ /* 0x000fe4000fffe03f */
[----:B------:R-:W-:Y:S02]  /*7570*/  UIMAD UR42, UR39, UR34, URZ ;  /* 0x00000022272a72a4 */ /* 0x000fe4000f8e023f */
[----:B------:R-:W-:Y:S02]  /*7580*/  UIMAD.WIDE.U32 UR36, UR7, UR34, UR36 ;  /* 0x00000022072472a5 */ /* 0x000fe4000f8e0024 */
[----:B------:R-:W-:-:S03]  /*7590*/  UIMAD UR42, UR7, UR35, UR42 ;  /* 0x00000023072a72a4 */ /* 0x000fc6000f8e022a */
[----:B------:R-:W-:Y:S02]  /*75a0*/  ULDC.64 UR34, c[0x0][0x220] ;  /* 0x0000880000227ab9 */ /* 0x000fe40000000a00 */
[----:B------:R-:W-:Y:S02]  /*75b0*/  UIADD3 UR37, UR37, UR42, URZ ;  /* 0x0000002a25257290 */ /* 0x000fe4000fffe03f */
[----:B------:R-:W-:-:S04]  /*75c0*/  ULEA UR34, UP0, UR36, UR34, 0x3 ;  /* 0x0000002224227291 */ /* 0x000fc8000f80183f */
[----:B------:R-:W-:Y:S01]  /*75d0*/  ULEA.HI.X UR35, UR36, UR35, UR37, 0x3, UP0 ;  /* 0x0000002324237291 */ /* 0x000fe200080f1c25 */
[----:B0-----:R-:W-:Y:S02]  /*75e0*/  LOP3.LUT R0, R148, 0x7ffffe0, RZ, 0xc0, !PT ;  /* 0x07ffffe094007812 */ /* 0x001fe400078ec0ff */
[----:B------:R-:W-:-:S03]  /*75f0*/  MOV R2, UR34 ;  /* 0x0000002200027c02 */ /* 0x000fc60008000f00 */
        /* <DEDUP_REMOVED lines=49> */
[----:B------:R-:W-:Y:S01]  /*7910*/  PRMT R11, RZ, 0x7610, R11 ;  /* 0x00007610ff0b7816 */ /* 0x000fe2000000000b */
[----:B------:R0:W3:Y:S01]  /*7920*/  @!P4 LDG.E.U16 R13, [R6.64+0x180] ;  /* 0x00018020060dc981 */ /* 0x0000e2000c1e1500 */
[C---:B------:R-:W-:Y:S02]  /*7930*/  LOP3.LUT R0, R4.reuse, 0x180, RZ, 0xfc, !PT ;  /* 0x0000018004007812 */ /* 0x040fe400078efcff */
[----:B------:R-:W-:-:S02]  /*7940*/  LOP3.LUT R14, R4, 0x160, RZ, 0xfc, !PT ;  /* 0x00000160040e7812 */ /* 0x000fc400078efcff */
[----:B------:R-:W-:Y:S01]  /*7950*/  ISETP.GE.AND P4, PT, R0, UR36, PT ;  /* 0x0000002400007c0c */ /* 0x000fe2000bf86270 */
[----:B------:R0:W3:Y:S01]  /*7960*/  @!P3 LDG.E.U16 R11, [R6.64+0x140] ;  /* 0x00014020060bb981 */ /* 0x0000e2000c1e1500 */
[----:B------:R-:W-:Y:S02]  /*7970*/  PRMT R15, RZ, 0x7610, R15 ;  /* 0x00007610ff0f7816 */ /* 0x000fe4000000000f */
[----:B------:R-:W-:Y:S02]  /*7980*/  ISETP.GE.AND P3, PT, R14, UR36, PT ;  /* 0x000000240e007c0c */ /* 0x000fe4000bf66270 */
[----:B------:R-:W-:Y:S02]  /*7990*/  LOP3.LUT R0, R4, 0x1a0, RZ, 0xfc, !PT ;  /* 0x000001a004007812 */ /* 0x000fe400078efcff */
[----:B------:R-:W-:Y:S01]  /*79a0*/  PRMT R19, RZ, 0x7610, R19 ;  /* 0x00007610ff137816 */ /* 0x000fe20000000013 */
[----:B------:R0:W3:Y:S01]  /*79b0*/  @!P5 LDG.E.U16 R15, [R6.64+0x1c0] ;  /* 0x0001c020060fd981 */ /* 0x0000e2000c1e1500 */
[----:B------:R-:W-:-:S02]  /*79c0*/  ISETP.GE.AND P5, PT, R0, UR36, PT ;  /* 0x0000002400007c0c */ /* 0x000fc4000bfa6270 */
[----:B------:R-:W-:Y:S02]  /*79d0*/  PRMT R21, RZ, 0x7610, R21 ;  /* 0x00007610ff157816 */ /* 0x000fe40000000015 */
[C---:B------:R-:W-:Y:S01]  /*79e0*/  LOP3.LUT R0, R4.reuse, 0x1e0, RZ, 0xfc, !PT ;  /* 0x000001e004007812 */ /* 0x040fe200078efcff */
[----:B------:R0:W3:Y:S01]  /*79f0*/  @!P4 LDG.E.U16 R19, [R6.64+0x300] ;  /* 0x000300200613c981 */ /* 0x0000e2000c1e1500 */
[----:B------:R-:W-:Y:S02]  /*7a00*/  PRMT R17, RZ, 0x7610, R17 ;  /* 0x00007610ff117816 */ /* 0x000fe40000000011 */
[----:B------:R-:W-:Y:S01]  /*7a10*/  LOP3.LUT R18, R4, 0x200, RZ, 0xfc, !PT ;  /* 0x0000020004127812 */ /* 0x000fe200078efcff */
[----:B------:R0:W3:Y:S01]  /*7a20*/  @!P3 LDG.E.U16 R21, [R6.64+0x2c0] ;  /* 0x0002c0200615b981 */ /* 0x0000e2000c1e1500 */
[----:B------:R-:W-:Y:S02]  /*7a30*/  ISETP.GE.AND P4, PT, R0, UR36, PT ;  /* 0x0000002400007c0c */ /* 0x000fe4000bf86270 */
[----:B------:R-:W-:Y:S01]  /*7a40*/  LOP3.LUT R14, R4, 0x1c0, RZ, 0xfc, !PT ;  /* 0x000001c0040e7812 */ /* 0x000fe200078efcff */
[----:B------:R0:W3:Y:S01]  /*7a50*/  @!P0 LDG.E.U16 R17, [R6.64+0x200] ;  /* 0x0002002006118981 */ /* 0x0000e2000c1e1500 */
[----:B------:R-:W-:-:S02]  /*7a60*/  PRMT R20, RZ, 0x7610, R20 ;  /* 0x00007610ff147816 */ /* 0x000fc40000000014 */
[----:B------:R-:W-:Y:S02]  /*7a70*/  ISETP.GE.AND P3, PT, R18, UR36, PT ;  /* 0x0000002412007c0c */ /* 0x000fe4000bf66270 */
[----:B------:R-:W-:Y:S02]  /*7a80*/  PRMT R16, RZ, 0x7610, R16 ;  /* 0x00007610ff107816 */ /* 0x000fe40000000010 */
[----:B------:R-:W-:Y:S01]  /*7a90*/  ISETP.GE.AND P0, PT, R14, UR36, PT ;  /* 0x000000240e007c0c */ /* 0x000fe2000bf06270 */
[----:B------:R0:W3:Y:S01]  /*7aa0*/  @!P2 LDG.E.U16 R20, [R6.64+0x280] ;  /* 0x000280200614a981 */ /* 0x0000e2000c1e1500 */
[C---:B------:R-:W-:Y:S02]  /*7ab0*/  LOP3.LUT R0, R4.reuse, 0x220, RZ, 0xfc, !PT ;  /* 0x0000022004007812 */ /* 0x040fe400078efcff */
[----:B------:R-:W-:Y:S01]  /*7ac0*/  PRMT R24, RZ, 0x7610, R24 ;  /* 0x00007610ff187816 */ /* 0x000fe20000000018 */
[----:B------:R0:W3:Y:S01]  /*7ad0*/  @!P1 LDG.E.U16 R16, [R6.64+0x240] ;  /* 0x0002402006109981 */ /* 0x0000e2000c1e1500 */
[----:B------:R-:W-:-:S02]  /*7ae0*/  LOP3.LUT R22, R4, 0x240, RZ, 0xfc, !PT ;  /* 0x0000024004167812 */ /* 0x000fc400078efcff */
[----:B------:R-:W-:Y:S02]  /*7af0*/  ISETP.GE.AND P2, PT, R0, UR36, PT ;  /* 0x0000002400007c0c */ /* 0x000fe4000bf46270 */
[----:B------:R-:W-:Y:S01]  /*7b00*/  LOP3.LUT R0, R4, 0x260, RZ, 0xfc, !PT ;  /* 0x0000026004007812 */ /* 0x000fe200078efcff */
[----:B------:R0:W3:Y:S01]  /*7b10*/  @!P4 LDG.E.U16 R24, [R6.64+0x3c0] ;  /* 0x0003c0200618c981 */ /* 0x0000e2000c1e1500 */
[----:B------:R-:W-:Y:S02]  /*7b20*/  PRMT R23, RZ, 0x7610, R23 ;  /* 0x00007610ff177816 */ /* 0x000fe40000000017 */
[----:B------:R-:W-:Y:S02]  /*7b30*/  PRMT R18, RZ, 0x7610, R18 ;  /* 0x00007610ff127816 */ /* 0x000fe40000000012 */
[----:B------:R-:W-:Y:S02]  /*7b40*/  ISETP.GE.AND P1, PT, R22, UR36, PT ;  /* 0x0000002416007c0c */ /* 0x000fe4000bf26270 */
[----:B------:R-:W-:Y:S01]  /*7b50*/  LOP3.LUT R22, R4, 0x280, RZ, 0xfc, !PT ;  /* 0x0000028004167812 */ /* 0x000fe200078efcff */
[----:B------:R0:W3:Y:S01]  /*7b60*/  @!P3 LDG.E.U16 R23, [R6.64+0x400] ;  /* 0x000400200617b981 */ /* 0x0000e2000c1e1500 */
[----:B------:R-:W-:-:S02]  /*7b70*/  ISETP.GE.AND P4, PT, R0, UR36, PT ;  /* 0x0000002400007c0c */ /* 0x000fc4000bf86270 */
[----:B------:R-:W-:Y:S01]  /*7b80*/  PRMT R14, RZ, 0x7610, R14 ;  /* 0x00007610ff0e7816 */ /* 0x000fe2000000000e */
[----:B------:R0:W3:Y:S01]  /*7b90*/  @!P0 LDG.E.U16 R18, [R6.64+0x380] ;  /* 0x0003802006128981 */ /* 0x0000e2000c1e1500 */
[----:B------:R-:W-:Y:S02]  /*7ba0*/  LOP3.LUT R0, R4, 0x2a0, RZ, 0xfc, !PT ;  /* 0x000002a004007812 */ /* 0x000fe400078efcff */
[----:B------:R-:W-:Y:S02]  /*7bb0*/  ISETP.GE.AND P3, PT, R22, UR36, PT ;  /* 0x0000002416007c0c */ /* 0x000fe4000bf66270 */
[----:B------:R-:W-:Y:S01]  /*7bc0*/  LOP3.LUT R25, R4, 0x2c0, RZ, 0xfc, !PT ;  /* 0x000002c004197812 */ /* 0x000fe200078efcff */
[----:B------:R0:W3:Y:S01]  /*7bd0*/  @!P5 LDG.E.U16 R14, [R6.64+0x340] ;  /* 0x00034020060ed981 */ /* 0x0000e2000c1e1500 */
[----:B------:R-:W-:Y:S02]  /*7be0*/  PRMT R22, RZ, 0x7610, R22 ;  /* 0x00007610ff167816 */ /* 0x000fe40000000016 */
[----:B------:R-:W-:-:S02]  /*7bf0*/  ISETP.GE.AND P0, PT, R0, UR36, PT ;  /* 0x0000002400007c0c */ /* 0x000fc4000bf06270 */
[C---:B------:R-:W-:Y:S02]  /*7c00*/  LOP3.LUT R0, R4.reuse, 0x2e0, RZ, 0xfc, !PT ;  /* 0x000002e004007812 */ /* 0x040fe400078efcff */
[----:B------:R-:W-:Y:S01]  /*7c10*/  PRMT R28, RZ, 0x7610, R28 ;  /* 0x00007610ff1c7816 */ /* 0x000fe2000000001c */
[----:B------:R0:W4:Y:S01]  /*7c20*/  @!P2 LDG.E.U16 R22, [R6.64+0x440] ;  /* 0x000440200616a981 */ /* 0x000122000c1e1500 */
[----:B------:R-:W-:Y:S02]  /*7c30*/  ISETP.GE.AND P5, PT, R25, UR36, PT ;  /* 0x0000002419007c0c */ /* 0x000fe4000bfa6270 */
[----:B------:R-:W-:Y:S02]  /*7c40*/  PRMT R25, RZ, 0x7610, R25 ;  /* 0x00007610ff197816 */ /* 0x000fe40000000019 */
[----:B------:R-:W-:Y:S01]  /*7c50*/  LOP3.LUT R26, R4, 0x320, RZ, 0xfc, !PT ;  /* 0x00000320041a7812 */ /* 0x000fe200078efcff */
[----:B------:R0:W4:Y:S01]  /*7c60*/  @!P4 LDG.E.U16 R28, [R6.64+0x4c0] ;  /* 0x0004c020061cc981 */ /* 0x000122000c1e1500 */
[----:B------:R-:W-:-:S02]  /*7c70*/  ISETP.GE.AND P2, PT, R0, UR36, PT ;  /* 0x0000002400007c0c */ /* 0x000fc4000bf46270 */
[----:B------:R-:W-:Y:S01]  /*7c80*/  LOP3.LUT R0, R4, 0x300, RZ, 0xfc, !PT ;  /* 0x0000030004007812 */ /* 0x000fe200078efcff */
[----:B------:R0:W4:Y:S01]  /*7c90*/  @!P1 LDG.E.U16 R25, [R6.64+0x480] ;  /* 0x0004802006199981 */ /* 0x000122000c1e1500 */
[----:B------:R-:W-:Y:S02]  /*7ca0*/  PRMT R27, RZ, 0x7610, R27 ;  /* 0x00007610ff1b7816 */ /* 0x000fe4000000001b */
[----:B------:R-:W-:Y:S02]  /*7cb0*/  PRMT R30, RZ, 0x7610, R30 ;  /* 0x00007610ff1e7816 */ /* 0x000fe4000000001e */
[----:B------:R-:W-:Y:S02]  /*7cc0*/  ISETP.GE.AND P4, PT, R26, UR36, PT ;  /* 0x000000241a007c0c */ /* 0x000fe4000bf86270 */
[----:B------:R-:W-:Y:S01]  /*7cd0*/  LOP3.LUT R26, R4, 0x360, RZ, 0xfc, !PT ;  /* 0x00000360041a7812 */ /* 0x000fe200078efcff */
[----:B------:R0:W4:Y:S01]  /*7ce0*/  @!P0 LDG.E.U16 R27, [R6.64+0x540] ;  /* 0x00054020061b8981 */ /* 0x000122000c1e1500 */
[----:B------:R-:W-:-:S02]  /*7cf0*/  ISETP.GE.AND P1, PT, R0, UR36, PT ;  /* 0x0000002400007c0c */ /* 0x000fc4000bf26270 */
[----:B------:R-:W-:Y:S01]  /*7d00*/  LOP3.LUT R0, R4, 0x340, RZ, 0xfc, !PT ;  /* 0x0000034004007812 */ /* 0x000fe200078efcff */
[----:B------:R0:W4:Y:S01]  /*7d10*/  @!P3 LDG.E.U16 R30, [R6.64+0x500] ;  /* 0x00050020061eb981 */ /* 0x000122000c1e1500 */
[----:B------:R-:W-:Y:S02]  /*7d20*/  ISETP.GE.AND P0, PT, R26, UR36, PT ;  /* 0x000000241a007c0c */ /* 0x000fe4000bf06270 */
[----:B------:R-:W-:Y:S02]  /*7d30*/  PRMT R29, RZ, 0x7610, R29 ;  /* 0x00007610ff1d7816 */ /* 0x000fe4000000001d */
[----:B------:R-:W-:Y:S02]  /*7d40*/  PRMT R26, RZ, 0x7610, R26 ;  /* 0x00007610ff1a7816 */ /* 0x000fe4000000001a */
[----:B------:R-:W-:Y:S02]  /*7d50*/  ISETP.GE.AND P3, PT, R0, UR36, PT ;  /* 0x0000002400007c0c */ /* 0x000fe4000bf66270 */
[C---:B------:R-:W-:Y:S01]  /*7d60*/  LOP3.LUT R0, R4.reuse, 0x380, RZ, 0xfc, !PT ;  /* 0x0000038004007812 */ /* 0x040fe200078efcff */
[----:B------:R0:W4:Y:S01]  /*7d70*/  @!P5 LDG.E.U16 R29, [R6.64+0x580] ;  /* 0x00058020061dd981 */ /* 0x000122000c1e1500 */
[----:B------:R-:W-:-:S02]  /*7d80*/  LOP3.LUT R31, R4, 0x3a0, RZ, 0xfc, !PT ;  /* 0x000003a0041f7812 */ /* 0x000fc400078efcff */
[----:B------:R-:W-:Y:S01]  /*7d90*/  PRMT R33, RZ, 0x7610, R33 ;  /* 0x00007610ff217816 */ /* 0x000fe20000000021 */
[----:B------:R0:W4:Y:S01]  /*7da0*/  @!P2 LDG.E.U16 R26, [R6.64+0x5c0] ;  /* 0x0005c020061aa981 */ /* 0x000122000c1e1500 */
[----:B------:R-:W-:Y:S02]  /*7db0*/  ISETP.GE.AND P5, PT, R0, UR36, PT ;  /* 0x0000002400007c0c */ /* 0x000fe4000bfa6270 */
[----:B------:R-:W-:Y:S02]  /*7dc0*/  ISETP.GE.AND P2, PT, R31, UR36, PT ;  /* 0x000000241f007c0c */ /* 0x000fe4000bf46270 */
[----:B------:R-:W-:Y:S01]  /*7dd0*/  PRMT R32, RZ, 0x7610, R32 ;  /* 0x00007610ff207816 */ /* 0x000fe20000000020 */
[----:B------:R0:W4:Y:S01]  /*7de0*/  @!P1 LDG.E.U16 R33, [R6.64+0x600] ;  /* 0x0006002006219981 */ /* 0x000122000c1e1500 */
[----:B------:R-:W-:Y:S02]  /*7df0*/  PRMT R31, RZ, 0x7610, R31 ;  /* 0x00007610ff1f7816 */ /* 0x000fe4000000001f */
[----:B------:R-:W-:-:S02]  /*7e00*/  LOP3.LUT R0, R4, 0x3c0, RZ, 0xfc, !PT ;  /* 0x000003c004007812 */ /* 0x000fc400078efcff */
[----:B------:R-:W-:Y:S01]  /*7e10*/  PRMT R4, RZ, 0x7610, R4 ;  /* 0x00007610ff047816 */ /* 0x000fe20000000004 */
[----:B------:R0:W4:Y:S04]  /*7e20*/  @!P4 LDG.E.U16 R32, [R6.64+0x640] ;  /* 0x000640200620c981 */ /* 0x000128000c1e1500 */
[----:B------:R0:W4:Y:S04]  /*7e30*/  @!P3 LDG.E.U16 R31, [R6.64+0x680] ;  /* 0x00068020061fb981 */ /* 0x000128000c1e1500 */
[----:B------:R0:W4:Y:S01]  /*7e40*/  @!P0 LDG.E.U16 R4, [R6.64+0x6c0] ;  /* 0x0006c02006048981 */ /* 0x000122000c1e1500 */
[----:B------:R-:W-:-:S04]  /*7e50*/  SHF.L.U32 R35, R148, 0x5, RZ ;  /* 0x0000000594237819 */ /* 0x000fc800000006ff */
[----:B------:R-:W-:Y:S02]  /*7e60*/  LOP3.LUT R34, R35, 0xffffffe0, R238, 0xe2, !PT ;  /* 0xffffffe023227812 */ /* 0x000fe400078ee2ee */
[----:B------:R-:W-:Y:S02]  /*7e70*/  PRMT R37, RZ, 0x7610, R37 ;  /* 0x00007610ff257816 */ /* 0x000fe40000000025 */
[----:B------:R-:W-:Y:S02]  /*7e80*/  LOP3.LUT R34, R34, 0x3e0, RZ, 0xfc, !PT ;  /* 0x000003e022227812 */ /* 0x000fe400078efcff */
[----:B------:R-:W-:Y:S02]  /*7e90*/  ISETP.GE.AND P1, PT, R0, UR36, PT ;  /* 0x0000002400007c0c */ /* 0x000fe4000bf26270 */
[----:B------:R-:W-:Y:S01]  /*7ea0*/  ISETP.GE.AND P4, PT, R34, UR36, PT ;  /* 0x0000002422007c0c */ /* 0x000fe2000bf86270 */
[----:B------:R0:W4:Y:S01]  /*7eb0*/  @!P5 LDG.E.U16 R37, [R6.64+0x700] ;  /* 0x000700200625d981 */ /* 0x000122000c1e1500 */
[----:B------:R-:W-:-:S02]  /*7ec0*/  PRMT R35, RZ, 0x7610, R35 ;  /* 0x00007610ff237816 */ /* 0x000fc40000000023 */
[----:B------:R-:W-:Y:S02]  /*7ed0*/  PRMT R36, RZ, 0x7610, R36 ;  /* 0x00007610ff247816 */ /* 0x000fe40000000024 */
[----:B------:R-:W-:Y:S02]  /*7ee0*/  PRMT R34, RZ, 0x7610, R34 ;  /* 0x00007610ff227816 */ /* 0x000fe40000000022 */
        /* <DEDUP_REMOVED lines=12> */
[----:B------:R-:W-:-:S04]  /*7fb0*/  FMUL.FTZ R0, R140, UR43 ;  /* 0x0000002b8c007c20 */ /* 0x000fc80008410000 */
[----:B------:R-:W-:Y:S01]  /*7fc0*/  FMUL.RZ R41, R0, 0.15915493667125701904 ;  /* 0x3e22f98300297820 */ /* 0x000fe2000040c000 */
[----:B------:R-:W-:Y:S01]  /*7fd0*/  SHF.L.U32 R0, R148, 0x5, RZ ;  /* 0x0000000594007819 */ /* 0x000fe200000006ff */
[----:B------:R-:W-:-:S03]  /*7fe0*/  FMUL.FTZ R3, R139, UR43 ;  /* 0x0000002b8b037c20 */ /* 0x000fc60008410000 */
[----:B------:R-:W-:Y:S01]  /*7ff0*/  LOP3.LUT R0, R0, 0xfffffc00, RZ, 0xc0, !PT ;  /* 0xfffffc0000007812 */ /* 0x000fe200078ec0ff */
[----:B------:R-:W-:Y:S03]  /*8000*/  MUFU.SIN R109, R39 ;  /* 0x00000027006d7308 */ /* 0x000fe60000000400 */
[----:B------:R-:W-:-:S05]  /*8010*/  IADD3 R43, R0, R147, RZ ;  /* 0x00000093002b7210 */ /* 0x000fca0007ffe0ff */
[----:B------:R0:W-:Y:S01]  /*8020*/  MUFU.COS R110, R39 ;  /* 0x00000027006e7308 */ /* 0x0001e20000000000 */
[----:B------:R-:W1:Y:S01]  /*8030*/  R2UR UR44, R2 ;  /* 0x00000000022c73c2 */ /* 0x000e6200000e0000 */
[----:B0-----:R-:W-:Y:S01]  /*8040*/  FMUL.RZ R39, R3, 0.15915493667125701904 ;  /* 0x3e22f98303277820 */ /* 0x001fe2000040c000 */
[----:B------:R-:W-:-:S05]  /*8050*/  LEA.HI.SX32 R3, R43, R43, 0x1b ;  /* 0x0000002b2b037211 */ /* 0x000fca00078fdaff */
[----:B------:R-:W-:Y:S01]  /*8060*/  MUFU.SIN R107, R6 ;  /* 0x00000006006b7308 */ /* 0x000fe20000000400 */
[----:B------:R-:W-:Y:S01]  /*8070*/  SHF.L.U32 R46, R3, 0x1, RZ ;  /* 0x00000001032e7819 */ /* 0x000fe200000006ff */
[----:B------:R-:W-:Y:S01]  /*8080*/  FMUL.FTZ R3, R135, UR43 ;  /* 0x0000002b87037c20 */ /* 0x000fe20008410000 */
[----:B------:R-:W-:-:S05]  /*8090*/  IADD3 R40, R43, 0x60, RZ ;  /* 0x000000602b287810 */ /* 0x000fca0007ffe0ff */
[----:B------:R0:W-:Y:S01]  /*80a0*/  MUFU.COS R108, R6 ;  /* 0x00000006006c7308 */ /* 0x0001e20000000000 */
[----:B------:R-:W-:Y:S01]  /*80b0*/  IADD3 R44, R43, 0x80, RZ ;  /* 0x000000802b2c7810 */ /* 0x000fe20007ffe0ff */
[----:B------:R-:W-:Y:S01]  /*80c0*/  FMUL.RZ R53, R3, 0.15915493667125701904 ;  /* 0x3e22f98303357820 */ /* 0x000fe2000040c000 */
[----:B------:R-:W-:-:S05]  /*80d0*/  IADD3 R50, R43, 0xa0, RZ ;  /* 0x000000a02b327810 */ /* 0x000fca0007ffe0ff */
[----:B------:R-:W-:Y:S01]  /*80e0*/  MUFU.SIN R123, R38 ;  /* 0x00000026007b7308 */ /* 0x000fe20000000400 */
[C---:B0-----:R-:W-:Y:S02]  /*80f0*/  IADD3 R6, R43.reuse, 0x20, RZ ;  /* 0x000000202b067810 */ /* 0x041fe40007ffe0ff */
[----:B------:R-:W-:-:S05]  /*8100*/  IADD3 R52, R43, 0xc0, RZ ;  /* 0x000000c02b347810 */ /* 0x000fca0007ffe0ff */
[----:B------:R0:W-:Y:S01]  /*8110*/  MUFU.COS R122, R38 ;  /* 0x00000026007a7308 */ /* 0x0001e20000000000 */
[-C--:B------:R-:W-:Y:S02]  /*8120*/  LEA.HI.SX32 R42, R6, R43.reuse, 0x1b ;  /* 0x0000002b062a7211 */ /* 0x080fe400078fdaff */
[C---:B------:R-:W-:Y:S02]  /*8130*/  IADD3 R54, R43.reuse, 0xe0, RZ ;  /* 0x000000e02b367810 */ /* 0x040fe40007ffe0ff */
[C---:B0-----:R-:W-:Y:S02]  /*8140*/  IADD3 R38, R43.reuse, 0x40, RZ ;  /* 0x000000402b267810 */ /* 0x041fe40007ffe0ff */
[-C--:B------:R-:W-:Y:S02]  /*8150*/  LEA.HI.SX32 R48, R40, R43.reuse, 0x1b ;  /* 0x0000002b28307211 */ /* 0x080fe400078fdaff */
[----:B------:R-:W-:Y:S01]  /*8160*/  LEA.HI.SX32 R47, R38, R43, 0x1b ;  /* 0x0000002b262f7211 */ /* 0x000fe200078fdaff */
[----:B------:R-:W-:Y:S01]  /*8170*/  MUFU.SIN R89, R53 ;  /* 0x0000003500597308 */ /* 0x000fe20000000400 */
[----:B------:R-:W-:-:S02]  /*8180*/  IADD3 R56, R43, 0x100, RZ ;  /* 0x000001002b387810 */ /* 0x000fc40007ffe0ff */
[-C--:B------:R-:W-:Y:S02]  /*8190*/  LEA.HI.SX32 R49, R44, R43.reuse, 0x1b ;  /* 0x0000002b2c317211 */ /* 0x080fe400078fdaff */
[C---:B------:R-:W-:Y:S02]  /*81a0*/  IADD3 R58, R43.reuse, 0x120, RZ ;  /* 0x000001202b3a7810 */ /* 0x040fe40007ffe0ff */
[-C--:B------:R-:W-:Y:S01]  /*81b0*/  LEA.HI.SX32 R50, R50, R43.reuse, 0x1b ;  /* 0x0000002b32327211 */ /* 0x080fe200078fdaff */
[----:B------:R0:W-:Y:S01]  /*81c0*/  MUFU.COS R90, R53 ;  /* 0x00000035005a7308 */ /* 0x0001e20000000000 */
[----:B------:R-:W-:Y:S02]  /*81d0*/  SHF.L.U32 R51, R42, 0x1, RZ ;  /* 0x000000012a337819 */ /* 0x000fe400000006ff */
[----:B------:R-:W-:Y:S02]  /*81e0*/  IADD3 R60, R43, 0x140, RZ ;  /* 0x000001402b3c7810 */ /* 0x000fe40007ffe0ff */
[----:B------:R-:W-:-:S02]  /*81f0*/  LEA.HI.SX32 R52, R52, R43, 0x1b ;  /* 0x0000002b34347211 */ /* 0x000fc400078fdaff */
[----:B------:R-:W-:Y:S01]  /*8200*/  IADD3 R62, R43, 0x160, RZ ;  /* 0x000001602b3e7810 */ /* 0x000fe20007ffe0ff */
[----:B------:R-:W-:Y:S01]  /*8210*/  MUFU.SIN R105, R7 ;  /* 0x0000000700697308 */ /* 0x000fe20000000400 */
[----:B0-----:R-:W-:Y:S02]  /*8220*/  SHF.L.U32 R53, R47, 0x1, RZ ;  /* 0x000000012f357819 */ /* 0x001fe400000006ff */
[-C--:B------:R-:W-:Y:S02]  /*8230*/  LEA.HI.SX32 R54, R54, R43.reuse, 0x1b ;  /* 0x0000002b36367211 */ /* 0x080fe400078fdaff */
[----:B------:R-:W-:Y:S01]  /*8240*/  SHF.L.U32 R48, R48, 0x1, RZ ;  /* 0x0000000130307819 */ /* 0x000fe200000006ff */
[----:B---3--:R-:W-:Y:S01]  /*8250*/  STS.U16 [R46], R9 ;  /* 0x000000092e007388 */ /* 0x008fe20000000400 */
[----:B------:R-:W-:Y:S01]  /*8260*/  IADD3 R64, R43, 0x180, RZ ;  /* 0x000001802b407810 */ /* 0x000fe20007ffe0ff */
[----:B------:R0:W-:Y:S01]  /*8270*/  MUFU.COS R106, R7 ;  /* 0x00000007006a7308 */ /* 0x0001e20000000000 */
[----:B------:R-:W-:Y:S01]  /*8280*/  LEA.HI.SX32 R56, R56, R43, 0x1b ;  /* 0x0000002b38387211 */ /* 0x000fe200078fdaff */
[----:B------:R-:W-:Y:S01]  /*8290*/  FMUL.FTZ R47, R133, UR43 ;  /* 0x0000002b852f7c20 */ /* 0x000fe20008410000 */
[----:B------:R-:W-:Y:S01]  /*82a0*/  SHF.L.U32 R49, R49, 0x1, RZ ;  /* 0x0000000131317819 */ /* 0x000fe200000006ff */
[----:B----4-:R-:W-:Y:S01]  /*82b0*/  STS.U16 [R51+0x40], R10 ;  /* 0x0000400a33007388 */ /* 0x010fe20000000400 */
[----:B------:R-:W-:-:S02]  /*82c0*/  IADD3 R66, R43, 0x1a0, RZ ;  /* 0x000001a02b427810 */ /* 0x000fc40007ffe0ff */
[-C--:B------:R-:W-:Y:S01]  /*82d0*/  LEA.HI.SX32 R58, R58, R43.reuse, 0x1b ;  /* 0x0000002b3a3a7211 */ /* 0x080fe200078fdaff */
[----:B0-----:R-:W-:Y:S01]  /*82e0*/  FMUL.FTZ R7, R138, UR43 ;  /* 0x0000002b8a077c20 */ /* 0x001fe20008410000 */
[----:B------:R-:W-:Y:S01]  /*82f0*/  SHF.L.U32 R50, R50, 0x1, RZ ;  /* 0x0000000132327819 */ /* 0x000fe200000006ff */
[----:B------:R-:W-:Y:S01]  /*8300*/  MUFU.SIN R103, R41 ;  /* 0x0000002900677308 */ /* 0x000fe20000000400 */
[-C--:B------:R-:W-:Y:S01]  /*8310*/  LEA.HI.SX32 R60, R60, R43.reuse, 0x1b ;  /* 0x0000002b3c3c7211 */ /* 0x080fe200078fdaff */
[----:B------:R0:W-:Y:S01]  /*8320*/  STS.U16 [R53+0x80], R8 ;  /* 0x0000800835007388 */ /* 0x0001e20000000400 */
[----:B------:R-:W-:Y:S02]  /*8330*/  SHF.L.U32 R52, R52, 0x1, RZ ;  /* 0x0000000134347819 */ /* 0x000fe400000006ff */
[-C--:B------:R-:W-:Y:S01]  /*8340*/  LEA.HI.SX32 R62, R62, R43.reuse, 0x1b ;  /* 0x0000002b3e3e7211 */ /* 0x080fe200078fdaff */
[----:B------:R2:W-:Y:S01]  /*8350*/  STS.U16 [R48+0xc0], R5 ;  /* 0x0000c00530007388 */ /* 0x0005e20000000400 */
[----:B------:R-:W-:Y:S01]  /*8360*/  SHF.L.U32 R54, R54, 0x1, RZ ;  /* 0x0000000136367819 */ /* 0x000fe200000006ff */
[----:B------:R3:W-:Y:S01]  /*8370*/  MUFU.COS R104, R41 ;  /* 0x0000002900687308 */ /* 0x0007e20000000000 */
[----:B------:R-:W-:Y:S01]  /*8380*/  IADD3 R68, R43, 0x1c0, RZ ;  /* 0x000001c02b447810 */ /* 0x000fe20007ffe0ff */
[----:B------:R-:W-:Y:S01]  /*8390*/  FMUL.RZ R57, R47, 0.15915493667125701904 ;  /* 0x3e22f9832f397820 */ /* 0x000fe2000040c000 */
[-C--:B------:R-:W-:Y:S01]  /*83a0*/  LEA.HI.SX32 R64, R64, R43.reuse, 0x1b ;  /* 0x0000002b40407211 */ /* 0x080fe200078fdaff */
[----:B------:R-:W-:Y:S01]  /*83b0*/  STS.U16 [R49+0x100], R12 ;  /* 0x0001000c31007388 */ /* 0x000fe20000000400 */
[----:B------:R-:W-:Y:S01]  /*83c0*/  SHF.L.U32 R56, R56, 0x1, RZ ;  /* 0x0000000138387819 */ /* 0x000fe200000006ff */
[----:B0-----:R-:W-:Y:S01]  /*83d0*/  FMUL.FTZ R8, R132, UR43 ;  /* 0x0000002b84087c20 */ /* 0x001fe20008410000 */
[----:B------:R-:W-:Y:S01]  /*83e0*/  IADD3 R70, R43, 0x1e0, RZ ;  /* 0x000001e02b467810 */ /* 0x000fe20007ffe0ff */
[----:B---3--:R-:W-:Y:S01]  /*83f0*/  FMUL.RZ R41, R7, 0.15915493667125701904 ;  /* 0x3e22f98307297820 */ /* 0x008fe2000040c000 */
[-C--:B------:R-:W-:Y:S01]  /*8400*/  LEA.HI.SX32 R66, R66, R43.reuse, 0x1b ;  /* 0x0000002b42427211 */ /* 0x080fe200078fdaff */
[----:B------:R-:W-:Y:S01]  /*8410*/  FMUL.FTZ R7, R137, UR43 ;  /* 0x0000002b89077c20 */ /* 0x000fe20008410000 */
[----:B------:R-:W-:Y:S01]  /*8420*/  SHF.L.U32 R9, R58, 0x1, RZ ;  /* 0x000000013a097819 */ /* 0x000fe200000006ff */
[----:B------:R0:W-:Y:S01]  /*8430*/  STS.U16 [R50+0x140], R11 ;  /* 0x0001400b32007388 */ /* 0x0001e20000000400 */
[----:B------:R-:W-:Y:S01]  /*8440*/  IADD3 R72, R43, 0x200, RZ ;  /* 0x000002002b487810 */ /* 0x000fe20007ffe0ff */
[----:B--2---:R-:W-:Y:S01]  /*8450*/  FMUL.FTZ R5, R131, UR43 ;  /* 0x0000002b83057c20 */ /* 0x004fe20008410000 */
[----:B------:R-:W-:Y:S01]  /*8460*/  SHF.L.U32 R47, R60, 0x1, RZ ;  /* 0x000000013c2f7819 */ /* 0x000fe200000006ff */
[----:B------:R-:W-:Y:S01]  /*8470*/  STS.U16 [R52+0x180], R13 ;  /* 0x0001800d34007388 */ /* 0x000fe20000000400 */
[C---:B------:R-:W-:Y:S01]  /*8480*/  IADD3 R74, R43.reuse, 0x220, RZ ;  /* 0x000002202b4a7810 */ /* 0x040fe20007ffe0ff */
[----:B------:R-:W-:Y:S01]  /*8490*/  MUFU.SIN R101, R39 ;  /* 0x0000002700657308 */ /* 0x000fe20000000400 */
[C---:B------:R-:W-:Y:S01]  /*84a0*/  IADD3 R84, R43.reuse, 0x2c0, RZ ;  /* 0x000002c02b547810 */ /* 0x040fe20007ffe0ff */
[----:B------:R-:W-:Y:S01]  /*84b0*/  STS.U16 [R54+0x1c0], R15 ;  /* 0x0001c00f36007388 */ /* 0x000fe20000000400 */
[----:B------:R-:W-:Y:S01]  /*84c0*/  SHF.L.U32 R62, R62, 0x1, RZ ;  /* 0x000000013e3e7819 */ /* 0x000fe200000006ff */
[----:B------:R-:W-:Y:S01]  /*84d0*/  FMUL.RZ R8, R8, 0.15915493667125701904 ;  /* 0x3e22f98308087820 */ /* 0x000fe2000040c000 */
[C---:B------:R-:W-:Y:S01]  /*84e0*/  IADD3 R76, R43.reuse, 0x240, RZ ;  /* 0x000002402b4c7810 */ /* 0x040fe20007ffe0ff */
[----:B------:R-:W-:Y:S01]  /*84f0*/  STS.U16 [R56+0x200], R17 ;  /* 0x0002001138007388 */ /* 0x000fe20000000400 */
[----:B------:R-:W-:Y:S01]  /*8500*/  LEA.HI.SX32 R68, R68, R43, 0x1b ;  /* 0x0000002b44447211 */ /* 0x000fe200078fdaff */
[----:B------:R2:W-:Y:S01]  /*8510*/  MUFU.COS R102, R39 ;  /* 0x0000002700667308 */ /* 0x0005e20000000000 */
[----:B------:R-:W-:Y:S01]  /*8520*/  SHF.L.U32 R64, R64, 0x1, RZ ;  /* 0x0000000140407819 */ /* 0x000fe200000006ff */
[----:B------:R3:W-:Y:S01]  /*8530*/  STS.U16 [R9+0x240], R16 ;  /* 0x0002401009007388 */ /* 0x0007e20000000400 */
[----:B------:R-:W-:-:S02]  /*8540*/  IADD3 R78, R43, 0x260, RZ ;  /* 0x000002602b4e7810 */ /* 0x000fc40007ffe0ff */
[-C--:B------:R-:W-:Y:S02]  /*8550*/  LEA.HI.SX32 R70, R70, R43.reuse, 0x1b ;  /* 0x0000002b46467211 */ /* 0x080fe400078fdaff */
[----:B0-----:R-:W-:Y:S01]  /*8560*/  SHF.L.U32 R11, R66, 0x1, RZ ;  /* 0x00000001420b7819 */ /* 0x001fe200000006ff */
[----:B--2---:R-:W-:Y:S01]  /*8570*/  FMUL.RZ R39, R7, 0.15915493667125701904 ;  /* 0x3e22f98307277820 */ /* 0x004fe2000040c000 */
[C---:B------:R-:W-:Y:S01]  /*8580*/  IADD3 R80, R43.reuse, 0x280, RZ ;  /* 0x000002802b507810 */ /* 0x040fe20007ffe0ff */
[----:B------:R-:W-:Y:S01]  /*8590*/  FMUL.FTZ R7, R136, UR43 ;  /* 0x0000002b88077c20 */ /* 0x000fe20008410000 */
[-C--:B------:R-:W-:Y:S01]  /*85a0*/  LEA.HI.SX32 R72, R72, R43.reuse, 0x1b ;  /* 0x0000002b48487211 */ /* 0x080fe200078fdaff */
[----:B------:R-:W-:Y:S01]  /*85b0*/  STS.U16 [R47+0x280], R20 ;  /* 0x000280142f007388 */ /* 0x000fe20000000400 */
[----:B------:R-:W-:Y:S01]  /*85c0*/  IADD3 R82, R43, 0x2a0, RZ ;  /* 0x000002a02b527810 */ /* 0x000fe20007ffe0ff */
[----:B------:R-:W-:Y:S01]  /*85d0*/  FMUL.RZ R10, R5, 0.15915493667125701904 ;  /* 0x3e22f983050a7820 */ /* 0x000fe2000040c000 */
[-C--:B------:R-:W-:Y:S01]  /*85e0*/  LEA.HI.SX32 R74, R74, R43.reuse, 0x1b ;  /* 0x0000002b4a4a7211 */ /* 0x080fe200078fdaff */
[----:B------:R-:W-:Y:S01]  /*85f0*/  STS.U16 [R62+0x2c0], R21 ;  /* 0x0002c0153e007388 */ /* 0x000fe20000000400 */
[-C--:B------:R-:W-:Y:S01]  /*8600*/  LEA.HI.SX32 R76, R76, R43.reuse, 0x1b ;  /* 0x0000002b4c4c7211 */ /* 0x080fe200078fdaff */
[----:B------:R-:W-:Y:S01]  /*8610*/  MUFU.SIN R83, R8 ;  /* 0x0000000800537308 */ /* 0x000fe20000000400 */
[-C--:B------:R-:W-:Y:S01]  /*8620*/  LEA.HI.SX32 R45, R84, R43.reuse, 0x1b ;  /* 0x0000002b542d7211 */ /* 0x080fe200078fdaff */
[----:B------:R-:W-:Y:S01]  /*8630*/  STS.U16 [R64+0x300], R19 ;  /* 0x0003001340007388 */ /* 0x000fe20000000400 */
[----:B------:R-:W-:Y:S01]  /*8640*/  SHF.L.U32 R5, R68, 0x1, RZ ;  /* 0x0000000144057819 */ /* 0x000fe200000006ff */
[----:B------:R-:W-:Y:S01]  /*8650*/  FMUL.RZ R7, R7, 0.15915493667125701904 ;  /* 0x3e22f98307077820 */ /* 0x000fe2000040c000 */
[----:B------:R-:W-:Y:S01]  /*8660*/  IADD3 R86, R43, 0x2e0, RZ ;  /* 0x000002e02b567810 */ /* 0x000fe20007ffe0ff */
[----:B------:R0:W-:Y:S01]  /*8670*/  STS.U16 [R11+0x340], R14 ;  /* 0x0003400e0b007388 */ /* 0x0001e20000000400 */
[----:B------:R-:W-:Y:S01]  /*8680*/  LEA.HI.SX32 R78, R78, R43, 0x1b ;  /* 0x0000002b4e4e7211 */ /* 0x000fe200078fdaff */
[----:B------:R1:W-:Y:S01]  /*8690*/  MUFU.COS R84, R8 ;  /* 0x0000000800547308 */ /* 0x0003e20000000000 */
[----:B---3--:R-:W-:-:S02]  /*86a0*/  SHF.L.U32 R9, R70, 0x1, RZ ;  /* 0x0000000146097819 */ /* 0x008fc400000006ff */
[C---:B------:R-:W-:Y:S02]  /*86b0*/  IADD3 R88, R43.reuse, 0x300, RZ ;  /* 0x000003002b587810 */ /* 0x040fe40007ffe0ff */
[----:B------:R-:W-:Y:S02]  /*86c0*/  LEA.HI.SX32 R80, R80, R43, 0x1b ;  /* 0x0000002b50507211 */ /* 0x000fe400078fdaff */
[----:B------:R-:W-:Y:S02]  /*86d0*/  SHF.L.U32 R72, R72, 0x1, RZ ;  /* 0x0000000148487819 */ /* 0x000fe400000006ff */
[----:B-1----:R-:W-:Y:S02]  /*86e0*/  MOV R8, UR44 ;  /* 0x0000002c00087c02 */ /* 0x002fe40008000f00 */
[C---:B------:R-:W-:Y:S02]  /*86f0*/  IADD3 R94, R43.reuse, 0x320, RZ ;  /* 0x000003202b5e7810 */ /* 0x040fe40007ffe0ff */
[----:B------:R-:W-:-:S02]  /*8700*/  IADD3 R150, R43, 0x340, RZ ;  /* 0x000003402b967810 */ /* 0x000fc40007ffe0ff */
[-C--:B------:R-:W-:Y:S02]  /*8710*/  LEA.HI.SX32 R3, R82, R43.reuse, 0x1b ;  /* 0x0000002b52037211 */ /* 0x080fe400078fdaff */
[----:B0-----:R-:W-:Y:S01]  /*8720*/  SHF.L.U32 R11, R74, 0x1, RZ ;  /* 0x000000014a0b7819 */ /* 0x001fe200000006ff */
[----:B------:R0:W-:Y:S01]  /*8730*/  STS.U16 [R5+0x380], R18 ;  /* 0x0003801205007388 */ /* 0x0001e20000000400 */
[----:B------:R-:W-:Y:S01]  /*8740*/  SHF.L.U32 R76, R76, 0x1, RZ ;  /* 0x000000014c4c7819 */ /* 0x000fe200000006ff */
[----:B------:R-:W-:Y:S01]  /*8750*/  MUFU.SIN R91, R7 ;  /* 0x00000007005b7308 */ /* 0x000fe20000000400 */
[----:B------:R-:W-:Y:S01]  /*8760*/  IADD3 R152, R43, 0x360, RZ ;  /* 0x000003602b987810 */ /* 0x000fe20007ffe0ff */
[----:B------:R-:W-:Y:S01]  /*8770*/  STS.U16 [R9+0x3c0], R24 ;  /* 0x0003c01809007388 */ /* 0x000fe20000000400 */
[-C--:B------:R-:W-:Y:S01]  /*8780*/  LEA.HI.SX32 R44, R86, R43.reuse, 0x1b ;  /* 0x0000002b562c7211 */ /* 0x080fe200078fdaff */
[----:B------:R-:W-:Y:S01]  /*8790*/  FMUL.FTZ R2, R130, UR43 ;  /* 0x0000002b82027c20 */ /* 0x000fe20008410000 */
[----:B------:R-:W-:Y:S01]  /*87a0*/  SHF.L.U32 R13, R78, 0x1, RZ ;  /* 0x000000014e0d7819 */ /* 0x000fe200000006ff */
[----:B------:R-:W-:Y:S01]  /*87b0*/  STS.U16 [R72+0x400], R23 ;  /* 0x0004001748007388 */ /* 0x000fe20000000400 */
[-C--:B------:R-:W-:Y:S01]  /*87c0*/  LEA.HI.SX32 R6, R88, R43.reuse, 0x1b ;  /* 0x0000002b58067211 */ /* 0x080fe200078fdaff */
[----:B------:R1:W-:Y:S01]  /*87d0*/  MUFU.COS R96, R7 ;  /* 0x0000000700607308 */ /* 0x0003e20000000000 */
[----:B------:R-:W-:Y:S01]  /*87e0*/  SHF.L.U32 R15, R80, 0x1, RZ ;  /* 0x00000001500f7819 */ /* 0x000fe200000006ff */
[----:B0-----:R-:W-:Y:S01]  /*87f0*/  FMUL.FTZ R5, R8, 1.4426950216293334961 ;  /* 0x3fb8aa3b08057820 */ /* 0x001fe20000410000 */
[----:B------:R-:W-:Y:S01]  /*8800*/  LEA.HI.SX32 R38, R94, R43, 0x1b ;  /* 0x0000002b5e267211 */ /* 0x000fe200078fdaff */
[----:B------:R-:W-:Y:S01]  /*8810*/  STS.U16 [R11+0x440], R22 ;  /* 0x000440160b007388 */ /* 0x000fe20000000400 */
[----:B------:R-:W-:-:S02]  /*8820*/  SHF.L.U32 R12, R3, 0x1, RZ ;  /* 0x00000001030c7819 */ /* 0x000fc400000006ff */
[----:B------:R-:W-:Y:S01]  /*8830*/  SHF.L.U32 R14, R45, 0x1, RZ ;  /* 0x000000012d0e7819 */ /* 0x000fe200000006ff */
[----:B------:R-:W-:Y:S01]  /*8840*/  MUFU.SIN R99, R41 ;  /* 0x0000002900637308 */ /* 0x000fe20000000400 */
[----:B-1----:R-:W-:Y:S01]  /*8850*/  LEA.HI.SX32 R7, R150, R43, 0x1b ;  /* 0x0000002b96077211 */ /* 0x002fe200078fdaff */
[----:B------:R-:W-:Y:S01]  /*8860*/  STS.U16 [R76+0x480], R25 ;  /* 0x000480194c007388 */ /* 0x000fe20000000400 */
[----:B------:R-:W-:Y:S01]  /*8870*/  SHF.L.U32 R17, R44, 0x1, RZ ;  /* 0x000000012c117819 */ /* 0x000fe200000006ff */
[----:B------:R-:W-:Y:S01]  /*8880*/  FMUL.RZ R19, R2, 0.15915493667125701904 ;  /* 0x3e22f98302137820 */ /* 0x000fe2000040c000 */
[----:B------:R-:W-:Y:S01]  /*8890*/  SHF.L.U32 R16, R6, 0x1, RZ ;  /* 0x0000000106107819 */ /* 0x000fe200000006ff */
[----:B------:R0:W-:Y:S02]  /*88a0*/  STS.U16 [R13+0x4c0], R28 ;  /* 0x0004c01c0d007388 */ /* 0x0001e40000000400 */
[----:B------:R1:W-:Y:S01]  /*88b0*/  MUFU.COS R100, R41 ;  /* 0x0000002900647308 */ /* 0x0003e20000000000 */
[----:B------:R-:W-:Y:S01]  /*88c0*/  FMUL.FTZ R2, R5, R143 ;  /* 0x0000008f05027220 */ /* 0x000fe20000410000 */
[----:B------:R-:W-:Y:S01]  /*88d0*/  STS.U16 [R15+0x500], R30 ;  /* 0x0005001e0f007388 */ /* 0x000fe20000000400 */
[----:B------:R-:W-:Y:S01]  /*88e0*/  SHF.L.U32 R18, R7, 0x1, RZ ;  /* 0x0000000107127819 */ /* 0x000fe200000006ff */
[----:B------:R-:W-:-:S02]  /*88f0*/  FMUL.FTZ R7, R5, R138 ;  /* 0x0000008a05077220 */ /* 0x000fc40000410000 */
[----:B------:R-:W-:Y:S01]  /*8900*/  STS.U16 [R12+0x540], R27 ;  /* 0x0005401b0c007388 */ /* 0x000fe20000000400 */
[----:B-1----:R-:W-:Y:S02]  /*8910*/  LEA.HI.SX32 R41, R152, R43, 0x1b ;  /* 0x0000002b98297211 */ /* 0x002fe400078fdaff */
[----:B0-----:R-:W-:Y:S01]  /*8920*/  SHF.L.U32 R13, R38, 0x1, RZ ;  /* 0x00000001260d7819 */ /* 0x001fe200000006ff */
[----:B------:R-:W-:Y:S01]  /*8930*/  STS.U16 [R14+0x580], R29 ;  /* 0x0005801d0e007388 */ /* 0x000fe20000000400 */
[----:B------:R-:W-:Y:S01]  /*8940*/  SHF.L.U32 R41, R41, 0x1, RZ ;  /* 0x0000000129297819 */ /* 0x000fe200000006ff */
[C---:B------:R-:W-:Y:S01]  /*8950*/  FMUL.FTZ R9, R5.reuse, R142 ;  /* 0x0000008e05097220 */ /* 0x040fe20000410000 */
[----:B------:R-:W0:Y:S01]  /*8960*/  MUFU.EX2 R8, R2 ;  /* 0x0000000200087308 */ /* 0x000e220000000800 */
[----:B------:R-:W-:Y:S01]  /*8970*/  STS.U16 [R17+0x5c0], R26 ;  /* 0x0005c01a11007388 */ /* 0x000fe20000000400 */
[----:B------:R-:W-:-:S03]  /*8980*/  FMUL.FTZ R6, R5, R139 ;  /* 0x0000008b05067220 */ /* 0x000fc60000410000 */
[----:B------:R-:W-:Y:S04]  /*8990*/  STS.U16 [R16+0x600], R33 ;  /* 0x0006002110007388 */ /* 0x000fe80000000400 */
[----:B------:R-:W-:Y:S01]  /*89a0*/  STS.U16 [R13+0x640], R32 ;  /* 0x000640200d007388 */ /* 0x000fe20000000400 */
[----:B------:R-:W1:Y:S03]  /*89b0*/  MUFU.EX2 R7, R7 ;  /* 0x0000000700077308 */ /* 0x000e660000000800 */
[----:B------:R-:W-:Y:S04]  /*89c0*/  STS.U16 [R18+0x680], R31 ;  /* 0x0006801f12007388 */ /* 0x000fe80000000400 */
[----:B------:R2:W-:Y:S01]  /*89d0*/  STS.U16 [R41+0x6c0], R4 ;  /* 0x0006c00429007388 */ /* 0x0005e20000000400 */
[----:B------:R-:W3:Y:S01]  /*89e0*/  MUFU.EX2 R9, R9 ;  /* 0x0000000900097308 */ /* 0x000ee20000000800 */
[----:B------:R-:W-:-:S02]  /*89f0*/  FMUL.FTZ R11, R5, R140 ;  /* 0x0000008c050b7220 */ /* 0x000fc40000410000 */
[----:B--2---:R-:W-:-:S05]  /*8a00*/  FMUL.FTZ R4, R5, R137 ;  /* 0x0000008905047220 */ /* 0x004fca0000410000 */
[----:B------:R-:W2:Y:S01]  /*8a10*/  MUFU.EX2 R6, R6 ;  /* 0x0000000600067308 */ /* 0x000ea20000000800 */
[----:B------:R-:W-:Y:S01]  /*8a20*/  PRMT R201, RZ, 0x5410, R218 ;  /* 0x00005410ffc97816 */ /* 0x000fe200000000da */
[----:B0-----:R-:W-:-:S06]  /*8a30*/  FMUL.FTZ R109, R8, R109 ;  /* 0x0000006d086d7220 */ /* 0x001fcc0000410000 */
[----:B------:R-:W-:Y:S08]  /*8a40*/  MUFU.SIN R97, R39 ;  /* 0x0000002700617308 */ /* 0x000ff00000000400 */
[----:B------:R-:W-:Y:S08]  /*8a50*/  MUFU.COS R98, R39 ;  /* 0x0000002700627308 */ /* 0x000ff00000000000 */
[----:B------:R-:W-:Y:S08]  /*8a60*/  MUFU.SIN R81, R10 ;  /* 0x0000000a00517308 */ /* 0x000ff00000000400 */
[----:B------:R0:W-:Y:S08]  /*8a70*/  MUFU.COS R82, R10 ;  /* 0x0000000a00527308 */ /* 0x0001f00000000000 */
[----:B------:R-:W4:Y:S01]  /*8a80*/  MUFU.EX2 R4, R4 ;  /* 0x0000000400047308 */ /* 0x000f220000000800 */
[----:B0-----:R-:W-:Y:S01]  /*8a90*/  FMUL.FTZ R10, R5, R141 ;  /* 0x0000008d050a7220 */ /* 0x001fe20000410000 */
[----:B------:R-:W-:Y:S01]  /*8aa0*/  PRMT R200, RZ, 0x5410, R217 ;  /* 0x00005410ffc87816 */ /* 0x000fe200000000d9 */
[----:B------:R-:W-:-:S05]  /*8ab0*/  FMUL.FTZ R201, R201, R144 ;  /* 0x00000090c9c97220 */ /* 0x000fca0000410000 */
[----:B------:R-:W0:Y:S01]  /*8ac0*/  MUFU.EX2 R11, R11 ;  /* 0x0000000b000b7308 */ /* 0x000e220000000800 */
[C---:B-1----:R-:W-:Y:S02]  /*8ad0*/  FMUL.FTZ R100, R7.reuse, R100 ;  /* 0x0000006407647220 */ /* 0x042fe40000410000 */
[----:B------:R-:W-:Y:S01]  /*8ae0*/  FMUL.FTZ R99, R7, R99 ;  /* 0x0000006307637220 */ /* 0x000fe20000410000 */
[----:B------:R-:W-:Y:S01]  /*8af0*/  UIMAD UR42, UR11, UR34, URZ ;  /* 0x000000220b2a72a4 */ /* 0x000fe2000f8e023f */
[----:B------:R-:W-:-:S03]  /*8b00*/  FMUL.FTZ R110, R8, R110 ;  /* 0x0000006e086e7220 */ /* 0x000fc60000410000 */
[----:B------:R-:W1:Y:S01]  /*8b10*/  MUFU.EX2 R10, R10 ;  /* 0x0000000a000a7308 */ /* 0x000e620000000800 */
[----:B------:R-:W-:Y:S02]  /*8b20*/  FMUL.FTZ R7, RZ, R109 ;  /* 0x0000006dff077220 */ /* 0x000fe40000410000 */
[C---:B---3--:R-:W-:Y:S02]  /*8b30*/  FMUL.FTZ R108, R9.reuse, R108 ;  /* 0x0000006c096c7220 */ /* 0x048fe40000410000 */
[----:B------:R-:W-:Y:S02]  /*8b40*/  FMUL.FTZ R107, R9, R107 ;  /* 0x0000006b096b7220 */ /* 0x000fe40000410000 */
[C---:B--2---:R-:W-:Y:S02]  /*8b50*/  FMUL.FTZ R102, R6.reuse, R102 ;  /* 0x0000006606667220 */ /* 0x044fe40000410000 */
[----:B------:R-:W-:Y:S02]  /*8b60*/  FMUL.FTZ R101, R6, R101 ;  /* 0x0000006506657220 */ /* 0x000fe40000410000 */
[----:B------:R-:W-:-:S02]  /*8b70*/  FMUL.FTZ R9, R201, R109 ;  /* 0x0000006dc9097220 */ /* 0x000fc40000410000 */
[----:B------:R-:W-:Y:S01]  /*8b80*/  FMUL.FTZ R6, R5, R135 ;  /* 0x0000008705067220 */ /* 0x000fe20000410000 */
[----:B------:R-:W-:Y:S01]  /*8b90*/  UIMAD.WIDE.U32 UR36, UR10, UR34, URZ ;  /* 0x000000220a2472a5 */ /* 0x000fe2000f8e003f */
[----:B------:R-:W-:Y:S01]  /*8ba0*/  FMUL.FTZ R200, R200, R143 ;  /* 0x0000008fc8c87220 */ /* 0x000fe20000410000 */
[----:B------:R-:W-:Y:S01]  /*8bb0*/  UIMAD UR42, UR10, UR35, UR42 ;  /* 0x000000230a2a72a4 */ /* 0x000fe2000f8e022a */
[----:B------:R-:W-:Y:S02]  /*8bc0*/  FFMA.FTZ R7, R201, R110, -R7 ;  /* 0x0000006ec9077223 */ /* 0x000fe40000010807 */
[----:B------:R-:W-:Y:S01]  /*8bd0*/  FMUL.FTZ R8, R5, R136 ;  /* 0x0000008805087220 */ /* 0x000fe20000410000 */
[----:B------:R-:W-:Y:S01]  /*8be0*/  ULDC.64 UR34, c[0x0][0x1a0] ;  /* 0x0000680000227ab9 */ /* 0x000fe20000000a00 */
[----:B------:R-:W-:Y:S02]  /*8bf0*/  FFMA.FTZ R9, RZ, R110, R9 ;  /* 0x0000006eff097223 */ /* 0x000fe40000010009 */
[----:B----4-:R-:W-:-:S02]  /*8c00*/  FMUL.FTZ R98, R4, R98 ;  /* 0x0000006204627220 */ /* 0x010fc40000410000 */
[----:B------:R-:W-:Y:S02]  /*8c10*/  FMUL.FTZ R97, R4, R97 ;  /* 0x0000006104617220 */ /* 0x000fe40000410000 */
[----:B------:R-:W-:Y:S01]  /*8c20*/  FMUL.FTZ R4, R5, R144 ;  /* 0x0000009005047220 */ /* 0x000fe20000410000 */
[----:B------:R-:W-:Y:S01]  /*8c30*/  IADD3 R154, R43, 0x380, RZ ;  /* 0x000003802b9a7810 */ /* 0x000fe20007ffe0ff */
[----:B------:R-:W-:Y:S01]  /*8c40*/  FMUL.FTZ R39, R134, UR43 ;  /* 0x0000002b86277c20 */ /* 0x000fe20008410000 */
[----:B------:R-:W-:Y:S01]  /*8c50*/  UIMAD UR39, UR39, UR34, URZ ;  /* 0x00000022272772a4 */ /* 0x000fe2000f8e023f */
[----:B------:R-:W-:Y:S01]  /*8c60*/  FADD.FTZ R7, R200, R7 ;  /* 0x00000007c8077221 */ /* 0x000fe20000010000 */
[----:B------:R-:W-:Y:S01]  /*8c70*/  UIADD3 UR37, UR37, UR42, URZ ;  /* 0x0000002a25257290 */ /* 0x000fe2000fffe03f */
[----:B------:R-:W2:Y:S01]  /*8c80*/  MUFU.EX2 R6, R6 ;  /* 0x0000000600067308 */ /* 0x000ea20000000800 */
[----:B------:R-:W-:Y:S02]  /*8c90*/  FADD.FTZ R9, RZ, R9 ;  /* 0x00000009ff097221 */ /* 0x000fe40000010000 */
[----:B0-----:R-:W-:-:S02]  /*8ca0*/  FMUL.FTZ R104, R11, R104 ;  /* 0x000000680b687220 */ /* 0x001fc40000410000 */
[----:B------:R-:W-:Y:S01]  /*8cb0*/  FMUL.FTZ R103, R11, R103 ;  /* 0x000000670b677220 */ /* 0x000fe20000410000 */
[----:B------:R-:W-:Y:S01]  /*8cc0*/  UIMAD UR39, UR7, UR35, UR39 ;  /* 0x00000023072772a4 */ /* 0x000fe2000f8e0227 */
[----:B------:R-:W-:Y:S01]  /*8cd0*/  FMUL.RZ R55, R39, 0.15915493667125701904 ;  /* 0x3e22f98327377820 */ /* 0x000fe2000040c000 */
[----:B------:R-:W0:Y:S01]  /*8ce0*/  MUFU.EX2 R8, R8 ;  /* 0x0000000800087308 */ /* 0x000e220000000800 */
[C---:B------:R-:W-:Y:S01]  /*8cf0*/  FMUL.FTZ R11, R107.reuse, R7 ;  /* 0x000000076b0b7220 */ /* 0x040fe20000410000 */
[----:B------:R-:W-:Y:S01]  /*8d00*/  LEA.HI.SX32 R39, R154, R43, 0x1b ;  /* 0x0000002b9a277211 */ /* 0x000fe200078fdaff */
[----:B------:R-:W-:Y:S01]  /*8d10*/  UIMAD.WIDE.U32 UR36, UR7, UR34, UR36 ;  /* 0x00000022072472a5 */ /* 0x000fe2000f8e0024 */
[----:B-1----:R-:W-:Y:S01]  /*8d20*/  FMUL.FTZ R106, R10, R106 ;  /* 0x0000006a0a6a7220 */ /* 0x002fe20000410000 */
[----:B------:R-:W-:Y:S01]  /*8d30*/  ISETP.NE.AND P1, PT, R148, RZ, PT ;  /* 0x000000ff9400720c */ /* 0x000fe20003f25270 */
[----:B------:R-:W-:Y:S01]  /*8d40*/  FMUL.FTZ R105, R10, R105 ;  /* 0x000000690a697220 */ /* 0x000fe20000410000 */
[----:B------:R-:W-:Y:S01]  /*8d50*/  ULDC.64 UR34, c[0x0][0x228] ;  /* 0x00008a0000227ab9 */ /* 0x000fe20000000a00 */
[----:B------:R-:W1:Y:S01]  /*8d60*/  MUFU.EX2 R4, R4 ;  /* 0x0000000400047308 */ /* 0x000e620000000800 */
[-C--:B------:R-:W-:Y:S01]  /*8d70*/  FMUL.FTZ R10, R107, R9.reuse ;  /* 0x000000096b0a7220 */ /* 0x080fe20000410000 */
[----:B------:R-:W-:Y:S01]  /*8d80*/  PRMT R199, RZ, 0x5410, R215 ;  /* 0x00005410ffc77816 */ /* 0x000fe200000000d7 */
[C---:B------:R-:W-:Y:S01]  /*8d90*/  FFMA.FTZ R11, R108.reuse, R9, R11 ;  /* 0x000000096c0b7223 */ /* 0x040fe2000001000b */
[C---:B------:R-:W-:Y:S01]  /*8da0*/  IADD3 R156, R43.reuse, 0x3a0, RZ ;  /* 0x000003a02b9c7810 */ /* 0x040fe20007ffe0ff */
[----:B------:R-:W-:Y:S01]  /*8db0*/  UIADD3 UR37, UR37, UR39, URZ ;  /* 0x0000002725257290 */ /* 0x000fe2000fffe03f */
[----:B------:R-:W-:Y:S01]  /*8dc0*/  IADD3 R186, R43, 0x3c0, RZ ;  /* 0x000003c02bba7810 */ /* 0x000fe20007ffe0ff */
[----:B------:R-:W-:Y:S01]  /*8dd0*/  ULEA UR34, UP0, UR36, UR34, 0x3 ;  /* 0x0000002224227291 */ /* 0x000fe2000f80183f */
[----:B------:R-:W-:Y:S01]  /*8de0*/  SHF.L.U32 R12, R39, 0x1, RZ ;  /* 0x00000001270c7819 */ /* 0x000fe200000006ff */
[----:B------:R-:W-:Y:S01]  /*8df0*/  FFMA.FTZ R10, R108, R7, -R10 ;  /* 0x000000076c0a7223 */ /* 0x000fe2000001080a */
[----:B------:R-:W-:Y:S01]  /*8e00*/  IADD3 R188, R43, 0x3e0, RZ ;  /* 0x000003e02bbc7810 */ /* 0x000fe20007ffe0ff */
[----:B------:R-:W-:Y:S01]  /*8e10*/  FMUL.FTZ R7, R129, UR43 ;  /* 0x0000002b81077c20 */ /* 0x000fe20008410000 */
[-C--:B------:R-:W-:Y:S01]  /*8e20*/  LEA.HI.SX32 R40, R156, R43.reuse, 0x1b ;  /* 0x0000002b9c287211 */ /* 0x080fe200078fdaff */
[----:B------:R-:W-:Y:S01]  /*8e30*/  FMUL.FTZ R199, R199, R142 ;  /* 0x0000008ec7c77220 */ /* 0x000fe20000410000 */
[----:B------:R-:W-:Y:S01]  /*8e40*/  LEA.HI.SX32 R42, R186, R43, 0x1b ;  /* 0x0000002bba2a7211 */ /* 0x000fe200078fdaff */
[----:B------:R-:W-:Y:S01]  /*8e50*/  FADD.FTZ R11, RZ, R11 ;  /* 0x0000000bff0b7221 */ /* 0x000fe20000010000 */
[----:B------:R-:W-:Y:S01]  /*8e60*/  ULEA.HI.X UR35, UR36, UR35, UR37, 0x3, UP0 ;  /* 0x0000002324237291 */ /* 0x000fe200080f1c25 */
[----:B------:R3:W-:Y:S01]  /*8e70*/  STS.U16 [R12+0x700], R37 ;  /* 0x000700250c007388 */ /* 0x0007e20000000400 */
[----:B------:R-:W-:-:S02]  /*8e80*/  MOV R9, UR38 ;  /* 0x0000002600097c02 */ /* 0x000fc40008000f00 */
[----:B------:R-:W-:Y:S01]  /*8e90*/  LEA R0, R147, R0, 0x5 ;  /* 0x0000000093007211 */ /* 0x000fe200078e28ff */
[----:B------:R-:W-:Y:S01]  /*8ea0*/  FADD.FTZ R10, R199, R10 ;  /* 0x0000000ac70a7221 */ /* 0x000fe20000010000 */
[----:B------:R-:W-:Y:S01]  /*8eb0*/  LEA.HI.SX32 R43, R188, R43, 0x1b ;  /* 0x0000002bbc2b7211 */ /* 0x000fe200078fdaff */
[----:B--2---:R-:W-:Y:S01]  /*8ec0*/  FMUL.FTZ R90, R6, R90 ;  /* 0x0000005a065a7220 */ /* 0x004fe20000410000 */
[----:B------:R-:W-:Y:S01]  /*8ed0*/  SHF.L.U32 R40, R40, 0x1, RZ ;  /* 0x0000000128287819 */ /* 0x000fe200000006ff */
[----:B------:R-:W-:Y:S02]  /*8ee0*/  FMUL.FTZ R89, R6, R89 ;  /* 0x0000005906597220 */ /* 0x000fe40000410000 */
[----:B---3--:R-:W-:Y:S01]  /*8ef0*/  FMUL.RZ R12, R7, 0.15915493667125701904 ;  /* 0x3e22f983070c7820 */ /* 0x008fe2000040c000 */
[----:B------:R-:W-:Y:S01]  /*8f00*/  SHF.L.U32 R15, R42, 0x1, RZ ;  /* 0x000000012a0f7819 */ /* 0x000fe200000006ff */
[----:B------:R-:W-:Y:S01]  /*8f10*/  FMUL.FTZ R7, R105, R11 ;  /* 0x0000000b69077220 */ /* 0x000fe20000410000 */
[----:B------:R-:W-:-:S02]  /*8f20*/  LEA R6, R9, UR7, 0x8 ;  /* 0x0000000709067c11 */ /* 0x000fc4000f8e40ff */
[----:B------:R-:W-:Y:S01]  /*8f30*/  LEA.HI.SX32 R0, R0, R0, 0x1b ;  /* 0x0000000000007211 */ /* 0x000fe200078fdaff */
[C---:B0-----:R-:W-:Y:S01]  /*8f40*/  FMUL.FTZ R96, R8.reuse, R96 ;  /* 0x0000006008607220 */ /* 0x041fe20000410000 */
[----:B------:R-:W-:Y:S01]  /*8f50*/  MOV R2, UR34 ;  /* 0x0000002200027c02 */ /* 0x000fe20008000f00 */
[----:B------:R-:W-:Y:S01]  /*8f60*/  FMUL.FTZ R91, R8, R91 ;  /* 0x0000005b085b7220 */ /* 0x000fe20000410000 */
[----:B------:R-:W-:Y:S01]  /*8f70*/  MOV R3, UR35 ;  /* 0x0000002300037c02 */ /* 0x000fe20008000f00 */
[-C--:B------:R-:W-:Y:S01]  /*8f80*/  FFMA.FTZ R13, R106, R10.reuse, -R7 ;  /* 0x0000000a6a0d7223 */ /* 0x080fe20000010807 */
[----:B------:R-:W-:Y:S01]  /*8f90*/  @P1 IADD3 R6, R148, 0x200, RZ ;  /* 0x0000020094061810 */ /* 0x000fe20007ffe0ff */
[----:B------:R-:W-:Y:S01]  /*8fa0*/  STS.U16 [R40+0x740], R35 ;  /* 0x0007402328007388 */ /* 0x000fe20000000400 */
[----:B------:R-:W-:Y:S01]  /*8fb0*/  SHF.L.U32 R43, R43, 0x1, RZ ;  /* 0x000000012b2b7819 */ /* 0x000fe200000006ff */
[----:B------:R-:W-:Y:S02]  /*8fc0*/  FMUL.FTZ R8, R105, R10 ;  /* 0x0000000a69087220 */ /* 0x000fe40000410000 */
[C---:B-1----:R-:W-:Y:S01]  /*8fd0*/  FMUL.FTZ R122, R4.reuse, R122 ;  /* 0x0000007a047a7220 */ /* 0x042fe20000410000 */
[----:B------:R0:W-:Y:S01]  /*8fe0*/  STS.U16 [R15+0x780], R36 ;  /* 0x000780240f007388 */ /* 0x0001e20000000400 */
[----:B------:R-:W-:Y:S01]  /*8ff0*/  FMUL.FTZ R123, R4, R123 ;  /* 0x0000007b047b7220 */ /* 0x000fe20000410000 */
[----:B------:R-:W-:Y:S01]  /*9000*/  SHF.L.U32 R4, R0, 0x1, RZ ;  /* 0x0000000100047819 */ /* 0x000fe200000006ff */
[----:B------:R-:W-:Y:S01]  /*9010*/  FMUL.FTZ R7, R5, R134 ;  /* 0x0000008605077220 */ /* 0x000fe20000410000 */
[----:B------:R-:W-:Y:S01]  /*9020*/  MUFU.SIN R85, R57 ;  /* 0x0000003900557308 */ /* 0x000fe20000000400 */
[----:B------:R-:W5:Y:S01]  /*9030*/  LDG.E.64 R2, [R2.64] ;  /* 0x0000002002027981 */ /* 0x000f62000c1e1b00 */
[----:B------:R-:W-:Y:S01]  /*9040*/  FFMA.FTZ R14, R106, R11, R8 ;  /* 0x0000000b6a0e7223 */ /* 0x000fe20000010008 */
[----:B0-----:R-:W-:-:S02]  /*9050*/  SHF.L.U32 R15, R6, 0x3, RZ ;  /* 0x00000003060f7819 */ /* 0x001fc400000006ff */
[----:B------:R0:W-:Y:S03]  /*9060*/  STS.U16 [R43+0x7c0], R34 ;  /* 0x0007c0222b007388 */ /* 0x0001e60000000400 */
[----:B------:R-:W-:Y:S01]  /*9070*/  MUFU.COS R86, R57 ;  /* 0x0000003900567308 */ /* 0x000fe20000000000 */
[----:B------:R-:W-:-:S06]  /*9080*/  NOP ;  /* 0x0000000000007918 */ /* 0x000fcc0000000000 */
[----:B------:R0:W1:Y:S01]  /*9090*/  LDS.U16 R56, [R4] ;  /* 0x0000000004387984 */ /* 0x0000620000000400 */
[----:B------:R-:W-:Y:S03]  /*90a0*/  MUFU.SIN R87, R55 ;  /* 0x0000003700577308 */ /* 0x000fe60000000400 */
[----:B------:R0:W2:Y:S04]  /*90b0*/  LDS.U16 R52, [R4+0x4] ;  /* 0x0000040004347984 */ /* 0x0000a80000000400 */
[----:B------:R0:W3:Y:S01]  /*90c0*/  LDS.U16 R51, [R4+0x6] ;  /* 0x0000060004337984 */ /* 0x0000e20000000400 */
[----:B------:R4:W-:Y:S03]  /*90d0*/  MUFU.COS R88, R55 ;  /* 0x0000003700587308 */ /* 0x0009e60000000000 */
[----:B------:R0:W0:Y:S04]  /*90e0*/  LDS.U16 R50, [R4+0x8] ;  /* 0x0000080004327984 */ /* 0x0000280000000400 */
[----:B------:R0:W0:Y:S01]  /*90f0*/  LDS.U16 R49, [R4+0xa] ;  /* 0x00000a0004317984 */ /* 0x0000220000000400 */
[----:B------:R-:W-:Y:S03]  /*9100*/  MUFU.SIN R59, R19 ;  /* 0x00000013003b7308 */ /* 0x000fe60000000400 */
[----:B----4-:R4:W0:Y:S04]  /*9110*/  LDS.U16 R55, [R4+0x2] ;  /* 0x0000020004377984 */ /* 0x0108280000000400 */
[----:B------:R4:W0:Y:S01]  /*9120*/  LDS.U16 R44, [R4+0xc] ;  /* 0x00000c00042c7984 */ /* 0x0008220000000400 */
[----:B------:R0:W-:Y:S03]  /*9130*/  MUFU.COS R80, R19 ;  /* 0x0000001300507308 */ /* 0x0001e60000000000 */
[----:B------:R4:W0:Y:S04]  /*9140*/  LDS.U16 R43, [R4+0xe] ;  /* 0x00000e00042b7984 */ /* 0x0008280000000400 */
[----:B------:R4:W0:Y:S01]  /*9150*/  LDS.U16 R42, [R4+0x10] ;  /* 0x00001000042a7984 */ /* 0x0008220000000400 */
[----:B------:R-:W-:Y:S03]  /*9160*/  MUFU.SIN R57, R12 ;  /* 0x0000000c00397308 */ /* 0x000fe60000000400 */
[----:B------:R4:W0:Y:S04]  /*9170*/  LDS.U16 R41, [R4+0x12] ;  /* 0x0000120004297984 */ /* 0x0008280000000400 */
[----:B------:R4:W1:Y:S01]  /*9180*/  LDS.U16 R36, [R4+0x14] ;  /* 0x0000140004247984 */ /* 0x0008620000000400 */
[----:B------:R0:W-:Y:S03]  /*9190*/  MUFU.COS R58, R12 ;  /* 0x0000000c003a7308 */ /* 0x0001e60000000000 */
[----:B------:R4:W1:Y:S04]  /*91a0*/  LDS.U16 R35, [R4+0x16] ;  /* 0x0000160004237984 */ /* 0x0008680000000400 */
[----:B------:R4:W1:Y:S01]  /*91b0*/  LDS.U16 R34, [R4+0x18] ;  /* 0x0000180004227984 */ /* 0x0008620000000400 */
[----:B------:R0:W0:Y:S03]  /*91c0*/  MUFU.EX2 R9, R7 ;  /* 0x0000000700097308 */ /* 0x0000260000000800 */
[----:B------:R4:W1:Y:S04]  /*91d0*/  LDS.U16 R33, [R4+0x1a] ;  /* 0x00001a0004217984 */ /* 0x0008680000000400 */
[----:B------:R4:W1:Y:S04]  /*91e0*/  LDS.U16 R28, [R4+0x1c] ;  /* 0x00001c00041c7984 */ /* 0x0008680000000400 */
[----:B------:R4:W1:Y:S04]  /*91f0*/  LDS.U16 R27, [R4+0x1e] ;  /* 0x00001e00041b7984 */ /* 0x0008680000000400 */
[----:B------:R4:W1:Y:S04]  /*9200*/  LDS.U16 R26, [R4+0x20] ;  /* 0x00002000041a7984 */ /* 0x0008680000000400 */
[----:B------:R4:W1:Y:S04]  /*9210*/  LDS.U16 R25, [R4+0x22] ;  /* 0x0000220004197984 */ /* 0x0008680000000400 */
[----:B------:R4:W1:Y:S04]  /*9220*/  LDS.U16 R20, [R4+0x24] ;  /* 0x0000240004147984 */ /* 0x0008680000000400 */
[----:B0-----:R4:W0:Y:S04]  /*9230*/  LDS.U16 R19, [R4+0x26] ;  /* 0x0000260004137984 */ /* 0x0018280000000400 */
        /* <DEDUP_REMOVED lines=12> */
[----:B------:R4:W-:Y:S04]  /*9300*/  STS.64 [R15+0x7780], R122 ;  /* 0x0077807a0f007388 */ /* 0x0009e80000000a00 */
[----:B------:R-:W-:Y:S01]  /*9310*/  BAR.SYNC.DEFER_BLOCKING 0x0 ;  /* 0x0000000000007b1d */ /* 0x000fe20000010000 */
[----:B------:R-:W-:-:S13]  /*9320*/  ISETP.NE.AND P0, PT, R148, 0x7f, PT ;  /* 0x0000007f9400780c */ /* 0x000fda0003f05270 */
[----:B------:R4:W0:Y:S01]  /*9330*/  @P0 LDS.64 R94, [R148.X8+0x8788] ;  /* 0x00878800945e0984 */ /* 0x0008220000008a00 */
[----:B------:R-:W-:Y:S01]  /*9340*/  PRMT R198, RZ, 0x5410, R185 ;  /* 0x00005410ffc67816 */ /* 0x000fe200000000b9 */
[----:B------:R-:W-:Y:S01]  /*9350*/  BSSY B0, `(.L_x_783) ;  /* 0x0000012000007945 */ /* 0x000fe20003800000 */
[----:B------:R-:W-:Y:S02]  /*9360*/  FMUL.FTZ R10, R5, R133 ;  /* 0x00000085050a7220 */ /* 0x000fe40000410000 */
        /* <DEDUP_REMOVED lines=16> */
.L_x_784:
[----:B-1234-:R-:W-:Y:S05]  /*9470*/  BSYNC B0 ;  /* 0x0000000000007941 */ /* 0x01efea0003800000 */
.L_x_783:
[----:B------:R-:W-:Y:S01]  /*9480*/  UISETP.GE.AND UP0, UPT, UR24, 0x2, UPT ;  /* 0x000000021800788c */ /* 0x000fe2000bf06270 */
[----:B------:R-:W-:Y:S01]  /*9490*/  FADD.FTZ R13, R198, R13 ;  /* 0x0000000dc60d7221 */ /* 0x000fe20000010000 */
[----:B------:R-:W-:Y:S01]  /*94a0*/  PRMT R197, RZ, 0x5410, R184 ;  /* 0x00005410ffc57816 */ /* 0x000fe200000000b8 */
[----:B------:R-:W-:Y:S01]  /*94b0*/  FMUL.FTZ R87, R9, R87 ;  /* 0x0000005709577220 */ /* 0x000fe20000410000 */
[----:B------:R-:W1:Y:S01]  /*94c0*/  MUFU.EX2 R10, R10 ;  /* 0x0000000a000a7308 */ /* 0x000e620000000800 */
[CC--:B------:R-:W-:Y:S01]  /*94d0*/  FMUL.FTZ R15, R103.reuse, R13.reuse ;  /* 0x0000000d670f7220 */ /* 0x0c0fe20000410000 */
[----:B------:R-:W-:Y:S01]  /*94e0*/  PLOP3.LUT P0, PT, PT, PT, UP0, 0x80, 0x0 ;  /* 0x000000000000781c */ /* 0x000fe20003f0f008 */
[-C--:B------:R-:W-:Y:S01]  /*94f0*/  FMUL.FTZ R9, R103, R14.reuse ;  /* 0x0000000e67097220 */ /* 0x080fe20000410000 */
[----:B------:R-:W-:Y:S01]  /*9500*/  PRMT R196, RZ, 0x5410, R183 ;  /* 0x00005410ffc47816 */ /* 0x000fe200000000b7 */
[----:B------:R-:W-:Y:S01]  /*9510*/  FFMA.FTZ R15, R104, R14, R15 ;  /* 0x0000000e680f7223 */ /* 0x000fe2000001000f */
[----:B------:R-:W-:Y:S01]  /*9520*/  ISETP.NE.OR P0, PT, R238, RZ, !P0 ;  /* 0x000000ffee00720c */ /* 0x000fe20004705670 */
[----:B------:R-:W-:Y:S01]  /*9530*/  FFMA.FTZ R16, R104, R13, -R9 ;  /* 0x0000000d68107223 */ /* 0x000fe20000010809 */
[----:B------:R-:W-:Y:S01]  /*9540*/  MOV R14, UR24 ;  /* 0x00000018000e7c02 */ /* 0x000fe20008000f00 */
[----:B------:R-:W-:Y:S01]  /*9550*/  FMUL.FTZ R197, R197, R140 ;  /* 0x0000008cc5c57220 */ /* 0x000fe20000410000 */
[----:B------:R-:W-:Y:S01]  /*9560*/  HFMA2.MMA R24, -RZ, RZ, 0, 9.5367431640625e-07 ;  /* 0x00000010ff187435 */ /* 0x000fe200000001ff */
[----:B0-----:R-:W-:Y:S01]  /*9570*/  FMUL.FTZ R4, R5, R132 ;  /* 0x0000008405047220 */ /* 0x001fe20000410000 */
[----:B------:R-:W-:Y:S01]  /*9580*/  MOV R23, c[0x0][0x16c] ;  /* 0x00005b0000177a02 */ /* 0x000fe20000000f00 */
[----:B------:R-:W-:Y:S01]  /*9590*/  FADD.FTZ R15, RZ, R15 ;  /* 0x0000000fff0f7221 */ /* 0x000fe20000010000 */
[----:B------:R-:W-:Y:S01]  /*95a0*/  HFMA2.MMA R60, -RZ, RZ, 1.875, 0 ;  /* 0x3f800000ff3c7435 */ /* 0x000fe200000001ff */
[----:B------:R-:W-:Y:S01]  /*95b0*/  FADD.FTZ R16, R197, R16 ;  /* 0x00000010c5107221 */ /* 0x000fe20000010000 */
[----:B------:R0:W2:Y:S01]  /*95c0*/  MUFU.EX2 R9, R4 ;  /* 0x0000000400097308 */ /* 0x0000a20000000800 */
[C---:B------:R-:W-:Y:S01]  /*95d0*/  FMUL.FTZ R21, R101.reuse, R15 ;  /* 0x0000000f65157220 */ /* 0x040fe20000410000 */
[----:B------:R-:W-:Y:S01]  /*95e0*/  MOV R61, RZ ;  /* 0x000000ff003d7202 */ /* 0x000fe20000000f00 */
[----:B------:R-:W-:Y:S01]  /*95f0*/  FMUL.FTZ R196, R196, R139 ;  /* 0x0000008bc4c47220 */ /* 0x000fe20000410000 */
[----:B------:R-:W-:Y:S01]  /*9600*/  @!P0 IADD3 R14, R14, -0x2, RZ ;  /* 0xfffffffe0e0e8810 */ /* 0x000fe20007ffe0ff */
[----:B------:R-:W-:Y:S01]  /*9610*/  FFMA.FTZ R21, R102, R16, -R21 ;  /* 0x0000001066157223 */ /* 0x000fe20000010815 */
[----:B------:R-:W-:Y:S01]  /*9620*/  PRMT R195, RZ, 0x5410, R182 ;  /* 0x00005410ffc37816 */ /* 0x000fe200000000b6 */
[----:B-1----:R-:W-:Y:S01]  /*9630*/  FMUL.FTZ R86, R10, R86 ;  /* 0x000000560a567220 */ /* 0x002fe20000410000 */
[----:B------:R-:W-:Y:S01]  /*9640*/  CS2R R62, SRZ ;  /* 0x00000000003e7805 */ /* 0x000fe2000001ff00 */
[----:B0-----:R-:W-:-:S02]  /*9650*/  FMUL.FTZ R4, R101, R16 ;  /* 0x0000001065047220 */ /* 0x001fc40000410000 */
[----:B------:R-:W-:Y:S02]  /*9660*/  FADD.FTZ R21, R196, R21 ;  /* 0x00000015c4157221 */ /* 0x000fe40000010000 */
[----:B------:R-:W-:Y:S02]  /*9670*/  FFMA.FTZ R16, R102, R15, R4 ;  /* 0x0000000f66107223 */ /* 0x000fe40000010004 */
[----:B------:R-:W-:Y:S02]  /*9680*/  FMUL.FTZ R4, R5, R130 ;  /* 0x0000008205047220 */ /* 0x000fe40000410000 */
[----:B------:R-:W-:Y:S02]  /*9690*/  FADD.FTZ R16, RZ, R16 ;  /* 0x00000010ff107221 */ /* 0x000fe40000010000 */
[----:B------:R-:W-:Y:S02]  /*96a0*/  @!P0 IMAD R15, R14, R23, UR7 ;  /* 0x000000070e0f8e24 */ /* 0x000fe4000f8e0217 */
[----:B------:R-:W-:-:S02]  /*96b0*/  FMUL.FTZ R85, R10, R85 ;  /* 0x000000550a557220 */ /* 0x000fc40000410000 */
[----:B------:R-:W-:Y:S01]  /*96c0*/  FMUL.FTZ R22, R99, R16 ;  /* 0x0000001063167220 */ /* 0x000fe20000410000 */
[----:B------:R0:W-:Y:S01]  /*96d0*/  MUFU.EX2 R10, R4 ;  /* 0x00000004000a7308 */ /* 0x0001e20000000800 */
[C---:B------:R-:W-:Y:S02]  /*96e0*/  FMUL.FTZ R13, R5.reuse, R131 ;  /* 0x00000083050d7220 */ /* 0x040fe40000410000 */
[----:B------:R-:W-:Y:S02]  /*96f0*/  FMUL.FTZ R14, R5, R129 ;  /* 0x00000081050e7220 */ /* 0x000fe40000410000 */
[----:B------:R-:W-:Y:S02]  /*9700*/  FFMA.FTZ R22, R100, R21, -R22 ;  /* 0x0000001564167223 */ /* 0x000fe40000010816 */
[----:B------:R-:W-:Y:S01]  /*9710*/  FMUL.FTZ R195, R195, R138 ;  /* 0x0000008ac3c37220 */ /* 0x000fe20000410000 */
[----:B------:R-:W1:Y:S01]  /*9720*/  MUFU.EX2 R13, R13 ;  /* 0x0000000d000d7308 */ /* 0x000e620000000800 */
[----:B0-----:R-:W-:-:S04]  /*9730*/  @!P0 IMAD.WIDE R4, R15, R24, UR40 ;  /* 0x000000280f048e25 */ /* 0x001fc8000f8e0218 */
[----:B------:R-:W-:Y:S01]  /*9740*/  FMUL.FTZ R15, R99, R21 ;  /* 0x00000015630f7220 */ /* 0x000fe20000410000 */
[----:B------:R0:W5:Y:S01]  /*9750*/  @!P0 LDG.E.128 R60, [R4.64] ;  /* 0x00000020043c8981 */ /* 0x000162000c1e1d00 */
[----:B------:R-:W-:Y:S01]  /*9760*/  FADD.FTZ R22, R195, R22 ;  /* 0x00000016c3167221 */ /* 0x000fe20000010000 */
[----:B------:R-:W-:Y:S01]  /*9770*/  PRMT R194, RZ, 0x5410, R181 ;  /* 0x00005410ffc27816 */ /* 0x000fe200000000b5 */
[----:B------:R-:W-:Y:S01]  /*9780*/  FFMA.FTZ R15, R100, R16, R15 ;  /* 0x00000010640f7223 */ /* 0x000fe2000001000f */
[----:B------:R-:W3:Y:S01]  /*9790*/  MUFU.EX2 R14, R14 ;  /* 0x0000000e000e7308 */ /* 0x000ee20000000800 */
[C---:B--2---:R-:W-:Y:S02]  /*97a0*/  FMUL.FTZ R84, R9.reuse, R84 ;  /* 0x0000005409547220 */ /* 0x044fe40000410000 */
[----:B------:R-:W-:Y:S02]  /*97b0*/  FADD.FTZ R15, RZ, R15 ;  /* 0x0000000fff0f7221 */ /* 0x000fe40000010000 */
[----:B------:R-:W-:-:S02]  /*97c0*/  FMUL.FTZ R83, R9, R83 ;  /* 0x0000005309537220 */ /* 0x000fc40000410000 */
[CC--:B0-----:R-:W-:Y:S02]  /*97d0*/  FMUL.FTZ R4, R97.reuse, R22.reuse ;  /* 0x0000001661047220 */ /* 0x0c1fe40000410000 */
[-C--:B------:R-:W-:Y:S02]  /*97e0*/  FMUL.FTZ R9, R97, R15.reuse ;  /* 0x0000000f61097220 */ /* 0x080fe40000410000 */
[----:B------:R-:W-:Y:S02]  /*97f0*/  FFMA.FTZ R15, R98, R15, R4 ;  /* 0x0000000f620f7223 */ /* 0x000fe40000010004 */
[-C--:B------:R-:W-:Y:S02]  /*9800*/  FMUL.FTZ R5, R123, R109.reuse ;  /* 0x0000006d7b057220 */ /* 0x080fe40000410000 */
[----:B------:R-:W-:Y:S02]  /*9810*/  FMUL.FTZ R4, R122, R109 ;  /* 0x0000006d7a047220 */ /* 0x000fe40000410000 */
[----:B------:R-:W-:-:S02]  /*9820*/  FFMA.FTZ R9, R98, R22, -R9 ;  /* 0x0000001662097223 */ /* 0x000fc40000010809 */
[----:B------:R-:W-:Y:S02]  /*9830*/  FMUL.FTZ R194, R194, R137 ;  /* 0x00000089c2c27220 */ /* 0x000fe40000410000 */
[-C--:B------:R-:W-:Y:S02]  /*9840*/  FFMA.FTZ R5, R122, R110.reuse, -R5 ;  /* 0x0000006e7a057223 */ /* 0x080fe40000010805 */
[----:B------:R-:W-:Y:S02]  /*9850*/  FFMA.FTZ R4, R123, R110, R4 ;  /* 0x0000006e7b047223 */ /* 0x000fe40000010004 */
[C---:B-1----:R-:W-:Y:S02]  /*9860*/  FMUL.FTZ R82, R13.reuse, R82 ;  /* 0x000000520d527220 */ /* 0x042fe40000410000 */
[----:B------:R-:W-:Y:S02]  /*9870*/  FMUL.FTZ R81, R13, R81 ;  /* 0x000000510d517220 */ /* 0x000fe40000410000 */
[----:B------:R-:W-:-:S02]  /*9880*/  FMUL.FTZ R80, R10, R80 ;  /* 0x000000500a507220 */ /* 0x000fc40000410000 */
[----:B------:R-:W-:Y:S02]  /*9890*/  FMUL.FTZ R59, R10, R59 ;  /* 0x0000003b0a3b7220 */ /* 0x000fe40000410000 */
[----:B------:R-:W-:Y:S02]  /*98a0*/  FADD.FTZ R10, R194, R9 ;  /* 0x00000009c20a7221 */ /* 0x000fe40000010000 */
[CC--:B------:R-:W-:Y:S02]  /*98b0*/  FMUL.FTZ R13, R107.reuse, R5.reuse ;  /* 0x000000056b0d7220 */ /* 0x0c0fe40000410000 */
[-C--:B------:R-:W-:Y:S02]  /*98c0*/  FMUL.FTZ R9, R107, R4.reuse ;  /* 0x000000046b097220 */ /* 0x080fe40000410000 */
[----:B------:R-:W-:Y:S02]  /*98d0*/  FADD.FTZ R15, RZ, R15 ;  /* 0x0000000fff0f7221 */ /* 0x000fe40000010000 */
[C---:B------:R-:W-:Y:S01]  /*98e0*/  FFMA.FTZ R13, R108.reuse, R4, R13 ;  /* 0x000000046c0d7223 */ /* 0x040fe2000001000d */
[----:B------:R-:W-:Y:S01]  /*98f0*/  PRMT R193, RZ, 0x5410, R180 ;  /* 0x00005410ffc17816 */ /* 0x000fe200000000b4 */
[----:B------:R-:W-:-:S02]  /*9900*/  FFMA.FTZ R9, R108, R5, -R9 ;  /* 0x000000056c097223 */ /* 0x000fc40000010809 */
[----:B------:R-:W-:Y:S02]  /*9910*/  FMUL.FTZ R21, R91, R15 ;  /* 0x0000000f5b157220 */ /* 0x000fe40000410000 */
[C---:B------:R-:W-:Y:S02]  /*9920*/  FMUL.FTZ R4, R105.reuse, R13 ;  /* 0x0000000d69047220 */ /* 0x040fe40000410000 */
[C---:B---3--:R-:W-:Y:S02]  /*9930*/  FMUL.FTZ R58, R14.reuse, R58 ;  /* 0x0000003a0e3a7220 */ /* 0x048fe40000410000 */
[----:B------:R-:W-:Y:S02]  /*9940*/  FMUL.FTZ R57, R14, R57 ;  /* 0x000000390e397220 */ /* 0x000fe40000410000 */
[----:B------:R-:W-:Y:S02]  /*9950*/  FMUL.FTZ R5, R105, R9 ;  /* 0x0000000969057220 */ /* 0x000fe40000410000 */
[----:B------:R-:W-:-:S02]  /*9960*/  FMUL.FTZ R14, R91, R10 ;  /* 0x0000000a5b0e7220 */ /* 0x000fc40000410000 */
[----:B------:R-:W-:Y:S02]  /*9970*/  FFMA.FTZ R10, R96, R10, -R21 ;  /* 0x0000000a600a7223 */ /* 0x000fe40000010815 */
[----:B------:R-:W-:Y:S02]  /*9980*/  FMUL.FTZ R193, R193, R136 ;  /* 0x00000088c1c17220 */ /* 0x000fe40000410000 */
[C---:B------:R-:W-:Y:S02]  /*9990*/  FFMA.FTZ R4, R106.reuse, R9, -R4 ;  /* 0x000000096a047223 */ /* 0x040fe40000010804 */
[----:B------:R-:W-:Y:S02]  /*99a0*/  FFMA.FTZ R5, R106, R13, R5 ;  /* 0x0000000d6a057223 */ /* 0x000fe40000010005 */
[----:B------:R-:W-:Y:S02]  /*99b0*/  FADD.FTZ R13, R193, R10 ;  /* 0x0000000ac10d7221 */ /* 0x000fe40000010000 */
[----:B------:R-:W-:-:S02]  /*99c0*/  FMUL.FTZ R10, R103, R4 ;  /* 0x00000004670a7220 */ /* 0x000fc40000410000 */
[-C--:B------:R-:W-:Y:S02]  /*99d0*/  FMUL.FTZ R9, R103, R5.reuse ;  /* 0x0000000567097220 */ /* 0x080fe40000410000 */
[C---:B------:R-:W-:Y:S02]  /*99e0*/  FFMA.FTZ R10, R104.reuse, R5, R10 ;  /* 0x00000005680a7223 */ /* 0x040fe4000001000a */
[----:B------:R-:W-:Y:S02]  /*99f0*/  FFMA.FTZ R9, R104, R4, -R9 ;  /* 0x0000000468097223 */ /* 0x000fe40000010809 */
[----:B------:R-:W-:Y:S02]  /*9a00*/  FFMA.FTZ R14, R96, R15, R14 ;  /* 0x0000000f600e7223 */ /* 0x000fe4000001000e */
[C---:B------:R-:W-:Y:S02]  /*9a10*/  FMUL.FTZ R4, R101.reuse, R10 ;  /* 0x0000000a65047220 */ /* 0x040fe40000410000 */
[----:B------:R-:W-:-:S02]  /*9a20*/  FMUL.FTZ R5, R101, R9 ;  /* 0x0000000965057220 */ /* 0x000fc40000410000 */
[----:B------:R-:W-:Y:S01]  /*9a30*/  FADD.FTZ R14, RZ, R14 ;  /* 0x0000000eff0e7221 */ /* 0x000fe20000010000 */
[----:B------:R-:W-:Y:S01]  /*9a40*/  PRMT R192, RZ, 0x5410, R179 ;  /* 0x00005410ffc07816 */ /* 0x000fe200000000b3 */
[C---:B------:R-:W-:Y:S02]  /*9a50*/  FFMA.FTZ R4, R102.reuse, R9, -R4 ;  /* 0x0000000966047223 */ /* 0x040fe40000010804 */
[----:B------:R-:W-:Y:S02]  /*9a60*/  FFMA.FTZ R5, R102, R10, R5 ;  /* 0x0000000a66057223 */ /* 0x000fe40000010005 */
[----:B------:R-:W-:Y:S02]  /*9a70*/  FMUL.FTZ R15, R89, R14 ;  /* 0x0000000e590f7220 */ /* 0x000fe40000410000 */
[C---:B------:R-:W-:Y:S02]  /*9a80*/  FMUL.FTZ R10, R99.reuse, R4 ;  /* 0x00000004630a7220 */ /* 0x040fe40000410000 */
[----:B------:R-:W-:-:S02]  /*9a90*/  FMUL.FTZ R9, R99, R5 ;  /* 0x0000000563097220 */ /* 0x000fc40000410000 */
[-C--:B------:R-:W-:Y:S02]  /*9aa0*/  FMUL.FTZ R21, R89, R13.reuse ;  /* 0x0000000d59157220 */ /* 0x080fe40000410000 */
[----:B------:R-:W-:Y:S02]  /*9ab0*/  FFMA.FTZ R15, R90, R13, -R15 ;  /* 0x0000000d5a0f7223 */ /* 0x000fe4000001080f */
[----:B------:R-:W-:Y:S02]  /*9ac0*/  FMUL.FTZ R192, R192, R135 ;  /* 0x00000087c0c07220 */ /* 0x000fe40000410000 */
[C---:B------:R-:W-:Y:S02]  /*9ad0*/  FFMA.FTZ R10, R100.reuse, R5, R10 ;  /* 0x00000005640a7223 */ /* 0x040fe4000001000a */
[----:B------:R-:W-:Y:S02]  /*9ae0*/  FFMA.FTZ R9, R100, R4, -R9 ;  /* 0x0000000464097223 */ /* 0x000fe40000010809 */
[----:B------:R-:W-:-:S02]  /*9af0*/  FFMA.FTZ R21, R90, R14, R21 ;  /* 0x0000000e5a157223 */ /* 0x000fc40000010015 */
[----:B------:R-:W-:Y:S02]  /*9b00*/  FADD.FTZ R15, R192, R15 ;  /* 0x0000000fc00f7221 */ /* 0x000fe40000010000 */
[C---:B------:R-:W-:Y:S02]  /*9b10*/  FMUL.FTZ R4, R97.reuse, R10 ;  /* 0x0000000a61047220 */ /* 0x040fe40000410000 */
[----:B------:R-:W-:Y:S02]  /*9b20*/  FMUL.FTZ R5, R97, R9 ;  /* 0x0000000961057220 */ /* 0x000fe40000410000 */
[----:B------:R-:W-:Y:S02]  /*9b30*/  FADD.FTZ R21, RZ, R21 ;  /* 0x00000015ff157221 */ /* 0x000fe40000010000 */
[----:B------:R-:W-:Y:S01]  /*9b40*/  FMUL.FTZ R16, R87, R15 ;  /* 0x0000000f57107220 */ /* 0x000fe20000410000 */
[----:B------:R-:W-:Y:S01]  /*9b50*/  PRMT R191, RZ, 0x5410, R178 ;  /* 0x00005410ffbf7816 */ /* 0x000fe200000000b2 */
[----:B------:R-:W-:-:S02]  /*9b60*/  FFMA.FTZ R4, R98, R9, -R4 ;  /* 0x0000000962047223 */ /* 0x000fc40000010804 */
[----:B------:R-:W-:Y:S02]  /*9b70*/  FFMA.FTZ R5, R98, R10, R5 ;  /* 0x0000000a62057223 */ /* 0x000fe40000010005 */
[-C--:B------:R-:W-:Y:S02]  /*9b80*/  FMUL.FTZ R13, R87, R21.reuse ;  /* 0x00000015570d7220 */ /* 0x080fe40000410000 */
[C---:B------:R-:W-:Y:S02]  /*9b90*/  FFMA.FTZ R16, R88.reuse, R21, R16 ;  /* 0x0000001558107223 */ /* 0x040fe40000010010 */
[C---:B------:R-:W-:Y:S02]  /*9ba0*/  FMUL.FTZ R10, R91.reuse, R4 ;  /* 0x000000045b0a7220 */ /* 0x040fe40000410000 */
[----:B------:R-:W-:Y:S02]  /*9bb0*/  FMUL.FTZ R9, R91, R5 ;  /* 0x000000055b097220 */ /* 0x000fe40000410000 */
[----:B------:R-:W-:-:S02]  /*9bc0*/  FFMA.FTZ R14, R88, R15, -R13 ;  /* 0x0000000f580e7223 */ /* 0x000fc4000001080d */
[----:B------:R-:W-:Y:S02]  /*9bd0*/  FMUL.FTZ R191, R191, R134 ;  /* 0x00000086bfbf7220 */ /* 0x000fe40000410000 */
[----:B------:R-:W-:Y:S01]  /*9be0*/  FADD.FTZ R16, RZ, R16 ;  /* 0x00000010ff107221 */ /* 0x000fe20000010000 */
[----:B------:R-:W-:Y:S01]  /*9bf0*/  PRMT R190, RZ, 0x5410, R177 ;  /* 0x00005410ffbe7816 */ /* 0x000fe200000000b1 */
[C---:B------:R-:W-:Y:S02]  /*9c00*/  FFMA.FTZ R10, R96.reuse, R5, R10 ;  /* 0x00000005600a7223 */ /* 0x040fe4000001000a */
[----:B------:R-:W-:Y:S02]  /*9c10*/  FFMA.FTZ R9, R96, R4, -R9 ;  /* 0x0000000460097223 */ /* 0x000fe40000010809 */
[----:B------:R-:W-:Y:S02]  /*9c20*/  FADD.FTZ R14, R191, R14 ;  /* 0x0000000ebf0e7221 */ /* 0x000fe40000010000 */
[----:B------:R-:W-:-:S02]  /*9c30*/  FMUL.FTZ R13, R85, R16 ;  /* 0x00000010550d7220 */ /* 0x000fc40000410000 */
[C---:B------:R-:W-:Y:S02]  /*9c40*/  FMUL.FTZ R4, R89.reuse, R10 ;  /* 0x0000000a59047220 */ /* 0x040fe40000410000 */
[----:B------:R-:W-:Y:S02]  /*9c50*/  FMUL.FTZ R5, R89, R9 ;  /* 0x0000000959057220 */ /* 0x000fe40000410000 */
[-C--:B------:R-:W-:Y:S02]  /*9c60*/  FMUL.FTZ R15, R85, R14.reuse ;  /* 0x0000000e550f7220 */ /* 0x080fe40000410000 */
[----:B------:R-:W-:Y:S02]  /*9c70*/  FFMA.FTZ R13, R86, R14, -R13 ;  /* 0x0000000e560d7223 */ /* 0x000fe4000001080d */
[----:B------:R-:W-:Y:S02]  /*9c80*/  FMUL.FTZ R190, R190, R133 ;  /* 0x00000085bebe7220 */ /* 0x000fe40000410000 */
[----:B------:R-:W-:-:S02]  /*9c90*/  FFMA.FTZ R4, R90, R9, -R4 ;  /* 0x000000095a047223 */ /* 0x000fc40000010804 */
[----:B------:R-:W-:Y:S02]  /*9ca0*/  FFMA.FTZ R5, R90, R10, R5 ;  /* 0x0000000a5a057223 */ /* 0x000fe40000010005 */
[----:B------:R-:W-:Y:S02]  /*9cb0*/  FFMA.FTZ R15, R86, R16, R15 ;  /* 0x00000010560f7223 */ /* 0x000fe4000001000f */
[----:B------:R-:W-:Y:S02]  /*9cc0*/  FADD.FTZ R13, R190, R13 ;  /* 0x0000000dbe0d7221 */ /* 0x000fe40000010000 */
[C---:B------:R-:W-:Y:S02]  /*9cd0*/  FMUL.FTZ R10, R87.reuse, R4 ;  /* 0x00000004570a7220 */ /* 0x040fe40000410000 */
[----:B------:R-:W-:Y:S02]  /*9ce0*/  FMUL.FTZ R9, R87, R5 ;  /* 0x0000000557097220 */ /* 0x000fe40000410000 */
[----:B------:R-:W-:-:S02]  /*9cf0*/  FADD.FTZ R15, RZ, R15 ;  /* 0x0000000fff0f7221 */ /* 0x000fc40000010000 */
[C---:B------:R-:W-:Y:S01]  /*9d00*/  FMUL.FTZ R16, R83.reuse, R13 ;  /* 0x0000000d53107220 */ /* 0x040fe20000410000 */
[----:B------:R-:W-:Y:S01]  /*9d10*/  PRMT R189, RZ, 0x5410, R176 ;  /* 0x00005410ffbd7816 */ /* 0x000fe200000000b0 */
[C---:B------:R-:W-:Y:S02]  /*9d20*/  FFMA.FTZ R10, R88.reuse, R5, R10 ;  /* 0x00000005580a7223 */ /* 0x040fe4000001000a */
[----:B------:R-:W-:Y:S02]  /*9d30*/  FFMA.FTZ R9, R88, R4, -R9 ;  /* 0x0000000458097223 */ /* 0x000fe40000010809 */
[-C--:B------:R-:W-:Y:S02]  /*9d40*/  FMUL.FTZ R14, R83, R15.reuse ;  /* 0x0000000f530e7220 */ /* 0x080fe40000410000 */
[----:B------:R-:W-:Y:S02]  /*9d50*/  FFMA.FTZ R16, R84, R15, R16 ;  /* 0x0000000f54107223 */ /* 0x000fe40000010010 */
[----:B------:R-:W-:-:S02]  /*9d60*/  FMUL.FTZ R4, R85, R10 ;  /* 0x0000000a55047220 */ /* 0x000fc40000410000 */
[----:B------:R-:W-:Y:S02]  /*9d70*/  FMUL.FTZ R5, R85, R9 ;  /* 0x0000000955057220 */ /* 0x000fe40000410000 */
[----:B------:R-:W-:Y:S02]  /*9d80*/  FFMA.FTZ R14, R84, R13, -R14 ;  /* 0x0000000d540e7223 */ /* 0x000fe4000001080e */
[----:B------:R-:W-:Y:S02]  /*9d90*/  FMUL.FTZ R189, R189, R132 ;  /* 0x00000084bdbd7220 */ /* 0x000fe40000410000 */
[----:B------:R-:W-:Y:S01]  /*9da0*/  FADD.FTZ R16, RZ, R16 ;  /* 0x00000010ff107221 */ /* 0x000fe20000010000 */
[----:B-----5:R0:W1:Y:S01]  /*9db0*/  R2UR UR35, R3 ;  /* 0x00000000032373c2 */ /* 0x02006200000e0000 */
[C---:B------:R-:W-:Y:S01]  /*9dc0*/  FFMA.FTZ R4, R86.reuse, R9, -R4 ;  /* 0x0000000956047223 */ /* 0x040fe20000010804 */
[----:B------:R-:W-:Y:S01]  /*9dd0*/  PRMT R188, RZ, 0x5410, R174 ;  /* 0x00005410ffbc7816 */ /* 0x000fe200000000ae */
[----:B------:R-:W-:-:S02]  /*9de0*/  FFMA.FTZ R5, R86, R10, R5 ;  /* 0x0000000a56057223 */ /* 0x000fc40000010005 */
[----:B------:R-:W-:Y:S02]  /*9df0*/  FADD.FTZ R14, R189, R14 ;  /* 0x0000000ebd0e7221 */ /* 0x000fe40000010000 */
[----:B------:R-:W-:Y:S01]  /*9e00*/  FMUL.FTZ R13, R81, R16 ;  /* 0x00000010510d7220 */ /* 0x000fe20000410000 */
[----:B------:R2:W3:Y:S01]  /*9e10*/  R2UR UR34, R2 ;  /* 0x00000000022273c2 */ /* 0x0004e200000e0000 */
[C---:B------:R-:W-:Y:S02]  /*9e20*/  FMUL.FTZ R10, R83.reuse, R4 ;  /* 0x00000004530a7220 */ /* 0x040fe40000410000 */
[----:B------:R-:W-:Y:S02]  /*9e30*/  FMUL.FTZ R9, R83, R5 ;  /* 0x0000000553097220 */ /* 0x000fe40000410000 */
[-C--:B------:R-:W-:Y:S02]  /*9e40*/  FMUL.FTZ R15, R81, R14.reuse ;  /* 0x0000000e510f7220 */ /* 0x080fe40000410000 */
[----:B------:R-:W-:-:S02]  /*9e50*/  FFMA.FTZ R13, R82, R14, -R13 ;  /* 0x0000000e520d7223 */ /* 0x000fc4000001080d */
[----:B------:R-:W-:Y:S02]  /*9e60*/  FMUL.FTZ R188, R188, R131 ;  /* 0x00000083bcbc7220 */ /* 0x000fe40000410000 */
[C---:B------:R-:W-:Y:S02]  /*9e70*/  FFMA.FTZ R10, R84.reuse, R5, R10 ;  /* 0x00000005540a7223 */ /* 0x040fe4000001000a */
[----:B------:R-:W-:Y:S02]  /*9e80*/  FFMA.FTZ R9, R84, R4, -R9 ;  /* 0x0000000454097223 */ /* 0x000fe40000010809 */
[----:B------:R-:W-:Y:S02]  /*9e90*/  FFMA.FTZ R15, R82, R16, R15 ;  /* 0x00000010520f7223 */ /* 0x000fe4000001000f */
[----:B------:R-:W-:Y:S02]  /*9ea0*/  FADD.FTZ R13, R188, R13 ;  /* 0x0000000dbc0d7221 */ /* 0x000fe40000010000 */
[----:B------:R-:W-:-:S02]  /*9eb0*/  FMUL.FTZ R4, R81, R10 ;  /* 0x0000000a51047220 */ /* 0x000fc40000410000 */
[----:B------:R-:W-:Y:S02]  /*9ec0*/  FMUL.FTZ R5, R81, R9 ;  /* 0x0000000951057220 */ /* 0x000fe40000410000 */
[----:B------:R-:W-:Y:S02]  /*9ed0*/  FADD.FTZ R15, RZ, R15 ;  /* 0x0000000fff0f7221 */ /* 0x000fe40000010000 */
[C---:B0-----:R-:W-:Y:S01]  /*9ee0*/  FMUL.FTZ R3, R59.reuse, R13 ;  /* 0x0000000d3b037220 */ /* 0x041fe20000410000 */
[----:B------:R-:W-:Y:S01]  /*9ef0*/  PRMT R187, RZ, 0x5410, R175 ;  /* 0x00005410ffbb7816 */ /* 0x000fe200000000af */
[C---:B------:R-:W-:Y:S02]  /*9f00*/  FFMA.FTZ R4, R82.reuse, R9, -R4 ;  /* 0x0000000952047223 */ /* 0x040fe40000010804 */
[----:B------:R-:W-:Y:S02]  /*9f10*/  FFMA.FTZ R5, R82, R10, R5 ;  /* 0x0000000a52057223 */ /* 0x000fe40000010005 */
[----:B--2---:R-:W-:-:S02]  /*9f20*/  FMUL.FTZ R2, R59, R15 ;  /* 0x0000000f3b027220 */ /* 0x004fc40000410000 */
[C---:B------:R-:W-:Y:S01]  /*9f30*/  FFMA.FTZ R3, R80.reuse, R15, R3 ;  /* 0x0000000f50037223 */ /* 0x040fe20000010003 */
[----:B------:R-:W-:Y:S01]  /*9f40*/  PRMT R55, RZ, 0x5410, R55 ;  /* 0x00005410ff377816 */ /* 0x000fe20000000037 */
[C---:B------:R-:W-:Y:S02]  /*9f50*/  FMUL.FTZ R65, R59.reuse, R4 ;  /* 0x000000043b417220 */ /* 0x040fe40000410000 */
[----:B------:R-:W-:Y:S02]  /*9f60*/  FMUL.FTZ R9, R59, R5 ;  /* 0x000000053b097220 */ /* 0x000fe40000410000 */
[C---:B------:R-:W-:Y:S02]  /*9f70*/  FFMA.FTZ R2, R80.reuse, R13, -R2 ;  /* 0x0000000d50027223 */ /* 0x040fe40000010802 */
[----:B------:R-:W-:Y:S02]  /*9f80*/  FMUL.FTZ R187, R187, R130 ;  /* 0x00000082bbbb7220 */ /* 0x000fe40000410000 */
[----:B------:R-:W-:Y:S01]  /*9f90*/  FADD.FTZ R67, RZ, R3 ;  /* 0x00000003ff437221 */ /* 0x000fe20000010000 */
[----:B------:R-:W-:Y:S01]  /*9fa0*/  PRMT R56, RZ, 0x5410, R56 ;  /* 0x00005410ff387816 */ /* 0x000fe20000000038 */
[C---:B------:R-:W-:Y:S01]  /*9fb0*/  FFMA.FTZ R65, R80.reuse, R5, R65 ;  /* 0x0000000550417223 */ /* 0x040fe20000010041 */
[----:B------:R-:W-:Y:S01]  /*9fc0*/  PRMT R51, RZ, 0x5410, R51 ;  /* 0x00005410ff337816 */ /* 0x000fe20000000033 */
[----:B------:R-:W-:-:S02]  /*9fd0*/  FFMA.FTZ R64, R80, R4, -R9 ;  /* 0x0000000450407223 */ /* 0x000fc40000010809 */
[C---:B-1----:R-:W-:Y:S02]  /*9fe0*/  FMUL.FTZ R3, R55.reuse, UR35 ;  /* 0x0000002337037c20 */ /* 0x042fe40008410000 */
[----:B---3--:R-:W-:Y:S02]  /*9ff0*/  FMUL.FTZ R5, R55, UR34 ;  /* 0x0000002237057c20 */ /* 0x008fe40008410000 */
[----:B------:R-:W-:Y:S02]  /*a000*/  FADD.FTZ R4, R187, R2 ;  /* 0x00000002bb047221 */ /* 0x000fe40000010000 */
[----:B------:R-:W-:Y:S01]  /*a010*/  FMUL.FTZ R9, R57, R67 ;  /* 0x0000004339097220 */ /* 0x000fe20000410000 */
[----:B------:R-:W-:Y:S01]  /*a020*/  PRMT R49, RZ, 0x5410, R49 ;  /* 0x00005410ff317816 */ /* 0x000fe20000000031 */
[----:B------:R-:W-:Y:S01]  /*a030*/  FADD.FTZ R53, R128, R128 ;  /* 0x0000008080357221 */ /* 0x000fe20000010000 */
[----:B------:R-:W-:Y:S01]  /*a040*/  PRMT R52, RZ, 0x5410, R52 ;  /* 0x00005410ff347816 */ /* 0x000fe20000000034 */
[C---:B------:R-:W-:Y:S01]  /*a050*/  FFMA.FTZ R54, R56.reuse, UR34, -R3 ;  /* 0x0000002238367c23 */ /* 0x040fe20008010803 */
[----:B------:R-:W-:Y:S01]  /*a060*/  PRMT R43, RZ, 0x5410, R43 ;  /* 0x00005410ff2b7816 */ /* 0x000fe2000000002b */
[----:B------:R-:W-:-:S02]  /*a070*/  FFMA.FTZ R2, R56, UR35, R5 ;  /* 0x0000002338027c23 */ /* 0x000fc40008010005 */
[----:B------:R-:W-:Y:S02]  /*a080*/  FFMA.FTZ R3, R58, R4, -R9 ;  /* 0x000000043a037223 */ /* 0x000fe40000010809 */
[C---:B------:R-:W-:Y:S01]  /*a090*/  FMUL.FTZ R5, R51.reuse, UR35 ;  /* 0x0000002333057c20 */ /* 0x040fe20008410000 */
        /* <DEDUP_REMOVED lines=10> */
[C---:B------:R-:W-:Y:S02]  /*a140*/  FFMA.FTZ R48, R52.reuse, UR34, -R5 ;  /* 0x0000002234307c23 */ /* 0x040fe40008010805 */
[----:B------:R-:W-:Y:S02]  /*a150*/  FFMA.FTZ R2, R52, UR35, R9 ;  /* 0x0000002334027c23 */ /* 0x000fe40008010009 */
[C---:B------:R-:W-:Y:S01]  /*a160*/  FMUL.FTZ R5, R43.reuse, UR35 ;  /* 0x000000232b057c20 */ /* 0x040fe20008410000 */
        /* <DEDUP_REMOVED lines=27> */
[----:B------:R-:W-:Y:S01]  /*a320*/  FMUL.FTZ R13, R33, UR35 ;  /* 0x00000023210d7c20 */ /* 0x000fe20008410000 */
[----:B------:R-:W-:Y:S01]  /*a330*/  PRMT R19, RZ, 0x5410, R19 ;  /* 0x00005410ff137816 */ /* 0x000fe20000000013 */
[----:B------:R-:W-:Y:S02]  /*a340*/  FMUL.FTZ R39, R39, R2 ;  /* 0x0000000227277220 */ /* 0x000fe40000410000 */
[----:B------:R-:W-:Y:S02]  /*a350*/  FADD.FTZ R31, R121, R121 ;  /* 0x00000079791f7221 */ /* 0x000fe40000010000 */
[----:B------:R-:W-:Y:S02]  /*a360*/  FMUL.FTZ R15, R33, UR34 ;  /* 0x00000022210f7c20 */ /* 0x000fe40008410000 */
[C---:B------:R-:W-:Y:S02]  /*a370*/  FFMA.FTZ R32, R36.reuse, UR34, -R5 ;  /* 0x0000002224207c23 */ /* 0x040fe40008010805 */
        /* <DEDUP_REMOVED lines=9> */
[----:B------:R-:W-:Y:S01]  /*a410*/  FFMA.FTZ R4, R34, UR35, R15 ;  /* 0x0000002322047c23 */ /* 0x000fe2000801000f */
[----:B------:R-:W-:Y:S01]  /*a420*/  PRMT R17, RZ, 0x5410, R17 ;  /* 0x00005410ff117816 */ /* 0x000fe20000000011 */
[----:B------:R-:W-:-:S02]  /*a430*/  FMUL.FTZ R32, R31, R32 ;  /* 0x000000201f207220 */ /* 0x000fc40000410000 */
[----:B------:R-:W-:Y:S02]  /*a440*/  FMUL.FTZ R31, R31, R2 ;  /* 0x000000021f1f7220 */ /* 0x000fe40000410000 */
[----:B------:R-:W-:Y:S02]  /*a450*/  FADD.FTZ R23, R119, R119 ;  /* 0x0000007777177221 */ /* 0x000fe40000010000 */
[C---:B------:R-:W-:Y:S02]  /*a460*/  FMUL.FTZ R13, R25.reuse, UR35 ;  /* 0x00000023190d7c20 */ /* 0x040fe40008410000 */
        /* <DEDUP_REMOVED lines=9> */
[----:B------:R-:W-:-:S02]  /*a500*/  FFMA.FTZ R22, R26, UR34, -R13 ;  /* 0x000000221a167c23 */ /* 0x000fc4000801080d */
[----:B------:R-:W-:Y:S02]  /*a510*/  FFMA.FTZ R4, R26, UR35, R15 ;  /* 0x000000231a047c23 */ /* 0x000fe4000801000f */
[C---:B------:R-:W-:Y:S01]  /*a520*/  FMUL.FTZ R24, R23.reuse, R24 ;  /* 0x0000001817187220 */ /* 0x040fe20000410000 */
[----:B------:R-:W-:Y:S01]  /*a530*/  PRMT R12, RZ, 0x5410, R12 ;  /* 0x00005410ff0c7816 */ /* 0x000fe2000000000c */
[----:B------:R-:W-:Y:S02]  /*a540*/  FMUL.FTZ R23, R23, R2 ;  /* 0x0000000217177220 */ /* 0x000fe40000410000 */
[----:B------:R-:W-:Y:S02]  /*a550*/  FADD.FTZ R15, R117, R117 ;  /* 0x00000075750f7221 */ /* 0x000fe40000010000 */
[----:B------:R-:W-:Y:S02]  /*a560*/  FMUL.FTZ R69, R17, UR35 ;  /* 0x0000002311457c20 */ /* 0x000fe40008410000 */
[----:B------:R-:W-:-:S02]  /*a570*/  FFMA.FTZ R16, R20, UR34, -R5 ;  /* 0x0000002214107c23 */ /* 0x000fc40008010805 */
[----:B------:R-:W-:Y:S02]  /*a580*/  FMUL.FTZ R71, R17, UR34 ;  /* 0x0000002211477c20 */ /* 0x000fe40008410000 */
[----:B------:R-:W-:Y:S02]  /*a590*/  FFMA.FTZ R2, R20, UR35, R9 ;  /* 0x0000002314027c23 */ /* 0x000fe40008010009 */
[----:B------:R-:W-:Y:S02]  /*a5a0*/  FMUL.FTZ R5, R57, R65 ;  /* 0x0000004139057220 */ /* 0x000fe40000410000 */
[C---:B------:R-:W-:Y:S01]  /*a5b0*/  FMUL.FTZ R22, R21.reuse, R22 ;  /* 0x0000001615167220 */ /* 0x040fe20000410000 */
[----:B------:R-:W-:Y:S01]  /*a5c0*/  PRMT R11, RZ, 0x5410, R11 ;  /* 0x00005410ff0b7816 */ /* 0x000fe2000000000b */
[----:B------:R-:W-:Y:S02]  /*a5d0*/  FMUL.FTZ R21, R21, R4 ;  /* 0x0000000415157220 */ /* 0x000fe40000410000 */
[----:B------:R-:W-:-:S02]  /*a5e0*/  FADD.FTZ R13, R116, R116 ;  /* 0x00000074740d7221 */ /* 0x000fc40000010000 */
[C---:B------:R-:W-:Y:S02]  /*a5f0*/  FFMA.FTZ R14, R18.reuse, UR34, -R69 ;  /* 0x00000022120e7c23 */ /* 0x040fe40008010845 */
[C---:B------:R-:W-:Y:S01]  /*a600*/  FMUL.FTZ R16, R15.reuse, R16 ;  /* 0x000000100f107220 */ /* 0x040fe20000410000 */
[----:B------:R-:W-:Y:S01]  /*a610*/  PRMT R186, RZ, 0x5410, R173 ;  /* 0x00005410ffba7816 */ /* 0x000fe200000000ad */
[----:B------:R-:W-:Y:S01]  /*a620*/  FFMA.FTZ R4, R18, UR35, R71 ;  /* 0x0000002312047c23 */ /* 0x000fe20008010047 */
[----:B------:R-:W-:Y:S01]  /*a630*/  PRMT R7, RZ, 0x5410, R7 ;  /* 0x00005410ff077816 */ /* 0x000fe20000000007 */
[----:B------:R-:W-:Y:S02]  /*a640*/  FMUL.FTZ R15, R15, R2 ;  /* 0x000000020f0f7220 */ /* 0x000fe40000410000 */
[----:B------:R-:W-:Y:S02]  /*a650*/  FMUL.FTZ R66, R57, R64 ;  /* 0x0000004039427220 */ /* 0x000fe40000410000 */
[----:B------:R-:W-:-:S02]  /*a660*/  FMUL.FTZ R2, R12, UR35 ;  /* 0x000000230c027c20 */ /* 0x000fc40008410000 */
[----:B------:R-:W-:Y:S01]  /*a670*/  FFMA.FTZ R64, R58, R64, -R5 ;  /* 0x000000403a407223 */ /* 0x000fe20000010805 */
        /* <DEDUP_REMOVED lines=9> */
[----:B------:R-:W-:Y:S02]  /*a710*/  FMUL.FTZ R186, R186, R129 ;  /* 0x00000081baba7220 */ /* 0x000fe40000410000 */
        /* <DEDUP_REMOVED lines=81> */
.L_x_895:
        /* <DEDUP_REMOVED lines=10> */
[C---:B-1----:R-:W-:Y:S02]  /*acd0*/  FMUL.FTZ R66, R69.reuse, R68 ;  /* 0x0000004445427220 */ /* 0x042fe40000410000 */
[-C--:B----4-:R-:W-:Y:S02]  /*ace0*/  FMUL.FTZ R65, R69, R64.reuse ;  /* 0x0000004045417220 */ /* 0x090fe40000410000 */
[----:B------:R-:W-:Y:S02]  /*acf0*/  @P0 FADD.FTZ R79, R79, R70 ;  /* 0x000000464f4f0221 */ /* 0x000fe40000010000 */
[C---:B------:R-:W-:Y:S02]  /*ad00*/  FFMA.FTZ R64, R67.reuse, R64, R66 ;  /* 0x0000004043407223 */ /* 0x040fe40000010042 */
[----:B0-----:R-:W-:Y:S01]  /*ad10*/  @P0 FFMA.FTZ R67, R67, R68, -R65 ;  /* 0x0000004443430223 */ /* 0x001fe20000010841 */
[----:B------:R-:W0:Y:S02]  /*ad20*/  SHFL.UP PT, R70, R79, 0x2, RZ ;  /* 0x044000004f467989 */ /* 0x000e2400000e00ff */
[----:B------:R-:W-:-:S02]  /*ad30*/  FSEL R64, R69, R64, !P0 ;  /* 0x0000004045407208 */ /* 0x000fc40004000000 */
[----:B------:R-:W1:Y:S01]  /*ad40*/  SHFL.UP PT, R68, R78, 0x2, RZ ;  /* 0x044000004e447989 */ /* 0x000e6200000e00ff */
        /* <DEDUP_REMOVED lines=8> */
[----:B------:R-:W-:Y:S02]  /*add0*/  @P0 FADD.FTZ R79, R79, R70 ;  /* 0x000000464f4f0221 */ /* 0x000fe40000010000 */
[CC--:B--2---:R-:W-:Y:S02]  /*ade0*/  FMUL.FTZ R69, R64.reuse, R65.reuse ;  /* 0x0000004140457220 */ /* 0x0c4fe40000410000 */
[-C--:B---3--:R-:W-:Y:S01]  /*adf0*/  FMUL.FTZ R68, R64, R66.reuse ;  /* 0x0000004240447220 */ /* 0x088fe20000410000 */
[----:B------:R-:W0:Y:S01]  /*ae00*/  SHFL.UP PT, R70, R79, 0x4, RZ ;  /* 0x048000004f467989 */ /* 0x000e2200000e00ff */
        /* <DEDUP_REMOVED lines=9> */
[C---:B------:R-:W-:Y:S02]  /*aea0*/  FMUL.FTZ R71, R69.reuse, R68 ;  /* 0x0000004445477220 */ /* 0x040fe40000410000 */
[----:B------:R-:W-:Y:S02]  /*aeb0*/  @P0 FADD.FTZ R78, R78, R65 ;  /* 0x000000414e4e0221 */ /* 0x000fe40000010000 */
[----:B--2---:R-:W-:Y:S02]  /*aec0*/  FMUL.FTZ R65, R69, R64 ;  /* 0x0000004045417220 */ /* 0x004fe40000410000 */
[C---:B------:R-:W-:Y:S02]  /*aed0*/  FFMA.FTZ R70, R67.reuse, R70, R71 ;  /* 0x0000004643467223 */ /* 0x040fe40000010047 */
[----:B---3--:R-:W-:-:S02]  /*aee0*/  FFMA.FTZ R68, R67, R66, R65 ;  /* 0x0000004243447223 */ /* 0x008fc40000010041 */
[----:B------:R-:W-:Y:S02]  /*aef0*/  @P0 FADD.FTZ R79, R79, R70 ;  /* 0x000000464f4f0221 */ /* 0x000fe40000010000 */
[C---:B------:R-:W-:Y:S01]  /*af00*/  FMUL.FTZ R66, R69.reuse, R66 ;  /* 0x0000004245427220 */ /* 0x040fe20000410000 */
[----:B------:R-:W-:Y:S02]  /*af10*/  FSEL R68, R69, R68, !P0 ;  /* 0x0000004445447208 */ /* 0x000fe40004000000 */
[----:B------:R-:W0:Y:S01]  /*af20*/  SHFL.UP PT, R69, R79, 0x8, RZ ;  /* 0x050000004f457989 */ /* 0x000e2200000e00ff */
[----:B------:R-:W-:Y:S01]  /*af30*/  @P0 FFMA.FTZ R67, R67, R64, -R66 ;  /* 0x0000004043430223 */ /* 0x000fe20000010842 */
[----:B------:R-:W-:Y:S02]  /*af40*/  ISETP.GE.AND P0, PT, R147, 0x8, PT ;  /* 0x000000089300780c */ /* 0x000fe40003f06270 */
[----:B------:R-:W1:Y:S04]  /*af50*/  SHFL.UP PT, R66, R78, 0x8, RZ ;  /* 0x050000004e427989 */ /* 0x000e6800000e00ff */
[----:B------:R-:W2:Y:S04]  /*af60*/  SHFL.UP PT, R64, R67, 0x8, RZ ;  /* 0x0500000043407989 */ /* 0x000ea800000e00ff */
[----:B------:R-:W3:Y:S01]  /*af70*/  SHFL.UP PT, R65, R68, 0x8, RZ ;  /* 0x0500000044417989 */ /* 0x000ee200000e00ff */
[----:B0-----:R-:W-:-:S04]  /*af80*/  FMUL.FTZ R70, R68, R69 ;  /* 0x0000004544467220 */ /* 0x001fc80000410000 */
[CC--:B-1----:R-:W-:Y:S02]  /*af90*/  FFMA.FTZ R71, R67.reuse, R66.reuse, -R70 ;  /* 0x0000004243477223 */ /* 0x0c2fe40000010846 */
[C---:B------:R-:W-:Y:S02]  /*afa0*/  FMUL.FTZ R72, R68.reuse, R66 ;  /* 0x0000004244487220 */ /* 0x040fe40000410000 */
[C---:B--2---:R-:W-:Y:S02]  /*afb0*/  FMUL.FTZ R70, R68.reuse, R64 ;  /* 0x0000004044467220 */ /* 0x044fe40000410000 */
[C---:B------:R-:W-:Y:S02]  /*afc0*/  FFMA.FTZ R72, R67.reuse, R69, R72 ;  /* 0x0000004543487223 */ /* 0x040fe40000010048 */
[-C--:B---3--:R-:W-:Y:S02]  /*afd0*/  FMUL.FTZ R66, R68, R65.reuse ;  /* 0x0000004144427220 */ /* 0x088fe40000410000 */
[----:B------:R-:W-:-:S02]  /*afe0*/  FFMA.FTZ R65, R67, R65, R70 ;  /* 0x0000004143417223 */ /* 0x000fc40000010046 */
[----:B------:R-:W-:Y:S02]  /*aff0*/  @P0 FFMA.FTZ R67, R67, R64, -R66 ;  /* 0x0000004043430223 */ /* 0x000fe40000010842 */
[----:B------:R-:W-:Y:S01]  /*b000*/  @P0 FADD.FTZ R79, R79, R72 ;  /* 0x000000484f4f0221 */ /* 0x000fe20000010000 */
[----:B------:R-:W-:Y:S01]  /*b010*/  FSEL R68, R68, R65, !P0 ;  /* 0x0000004144447208 */ /* 0x000fe20004000000 */
[----:B------:R-:W-:Y:S01]  /*b020*/  @P0 FADD.FTZ R78, R78, R71 ;  /* 0x000000474e4e0221 */ /* 0x000fe20000010000 */
[----:B------:R-:W-:Y:S01]  /*b030*/  MOV R74, R67 ;  /* 0x00000043004a7202 */ /* 0x000fe20000000f00 */
[----:B------:R0:W1:Y:S03]  /*b040*/  SHFL.UP PT, R71, R67, 0x10, RZ ;  /* 0x0600000043477989 */ /* 0x00006600000e00ff */
[----:B------:R-:W-:Y:S01]  /*b050*/  MOV R76, R78 ;  /* 0x0000004e004c7202 */ /* 0x000fe20000000f00 */
[----:B------:R0:W2:Y:S04]  /*b060*/  SHFL.UP PT, R66, R79, 0x10, RZ ;  /* 0x060000004f427989 */ /* 0x0000a800000e00ff */
[----:B------:R0:W3:Y:S04]  /*b070*/  SHFL.UP PT, R77, R78, 0x10, RZ ;  /* 0x060000004e4d7989 */ /* 0x0000e800000e00ff */
[----:B------:R0:W4:Y:S02]  /*b080*/  SHFL.UP PT, R69, R68, 0x10, RZ ;  /* 0x0600000044457989 */ /* 0x00012400000e00ff */
.L_x_896:
[----:B------:R-:W-:Y:S01]  /*b090*/  ISETP.GE.AND P0, PT, R147, 0x10, PT ;  /* 0x000000109300780c */ /* 0x000fe20003f06270 */
[----:B---3--:R-:W-:-:S02]  /*b0a0*/  FMUL.FTZ R65, R77, R68 ;  /* 0x000000444d417220 */ /* 0x008fc40000410000 */
[C---:B--2---:R-:W-:Y:S02]  /*b0b0*/  FMUL.FTZ R64, R66.reuse, R68 ;  /* 0x0000004442407220 */ /* 0x044fe40000410000 */
[----:B------:R-:W-:Y:S02]  /*b0c0*/  FFMA.FTZ R66, R66, R74, R65 ;  /* 0x0000004a42427223 */ /* 0x000fe40000010041 */
[----:B-1----:R-:W-:Y:S02]  /*b0d0*/  FMUL.FTZ R65, R71, R68 ;  /* 0x0000004447417220 */ /* 0x002fe40000410000 */
[-C--:B0-----:R-:W-:Y:S01]  /*b0e0*/  FFMA.FTZ R67, R77, R74.reuse, -R64 ;  /* 0x0000004a4d437223 */ /* 0x081fe20000010840 */
[----:B------:R-:W-:Y:S01]  /*b0f0*/  MOV R77, R79 ;  /* 0x0000004f004d7202 */ /* 0x000fe20000000f00 */
[C---:B----4-:R-:W-:Y:S02]  /*b100*/  FFMA.FTZ R65, R69.reuse, R74, R65 ;  /* 0x0000004a45417223 */ /* 0x050fe40000010041 */
[----:B------:R-:W-:-:S02]  /*b110*/  FMUL.FTZ R64, R69, R68 ;  /* 0x0000004445407220 */ /* 0x000fc40000410000 */
[----:B------:R-:W-:Y:S01]  /*b120*/  @P0 FADD.FTZ R76, R67, R76 ;  /* 0x0000004c434c0221 */ /* 0x000fe20000010000 */
[----:B------:R-:W-:Y:S01]  /*b130*/  FSEL R67, R68, R65, !P0 ;  /* 0x0000004144437208 */ /* 0x000fe20004000000 */
[----:B------:R-:W-:Y:S02]  /*b140*/  @P0 FFMA.FTZ R74, R71, R74, -R64 ;  /* 0x0000004a474a0223 */ /* 0x000fe40000010840 */
[----:B------:R-:W-:Y:S01]  /*b150*/  @P0 FADD.FTZ R77, R66, R77 ;  /* 0x0000004d424d0221 */ /* 0x000fe20000010000 */
[----:B------:R-:W-:Y:S05]  /*b160*/  BRA.CONV ~URZ, `(.L_x_789) ;  /* 0x000000537f007947 */ /* 0x000fea000b800000 */
[----:B------:R-:W-:Y:S01]  /*b170*/  HFMA2.MMA R66, -RZ, RZ, 0, 1.847743988037109375e-06 ;  /* 0x0000001fff427435 */ /* 0x000fe200000001ff */
[----:B------:R-:W-:Y:S02]  /*b180*/  MOV R64, R74 ;  /* 0x0000004a00407202 */ /* 0x000fe40000000f00 */
[----:B------:R-:W-:Y:S02]  /*b190*/  MOV R247, 0xffffffff ;  /* 0xffffffff00f77802 */ /* 0x000fe40000000f00 */
[----:B------:R-:W-:-:S02]  /*b1a0*/  MOV R65, 0xb1c0 ;  /* 0x0000b1c000417802 */ /* 0x000fc40000000f00 */
[----:B------:R-:W-:Y:S05]  /*b1b0*/  CALL.REL.NOINC `($__internal_22_$__cuda_sm70_shflsync_idx_p) ;  /* 0x0000ae2000007944 */ /* 0x000fea0003c00000 */
.L_x_789:
[----:B------:R-:W-:Y:S05]  /*b1c0*/  BRA.CONV ~URZ, `(.L_x_790) ;  /* 0x000000537f007947 */ /* 0x000fea000b800000 */
[----:B-1----:R-:W-:Y:S01]  /*b1d0*/  HFMA2.MMA R66, -RZ, RZ, 0, 1.847743988037109375e-06 ;  /* 0x0000001fff427435 */ /* 0x002fe200000001ff */
[----:B------:R-:W-:-:S02]  /*b1e0*/  MOV R64, R67 ;  /* 0x0000004300407202 */ /* 0x000fc40000000f00 */
[----:B------:R-:W-:Y:S02]  /*b1f0*/  MOV R247, 0xffffffff ;  /* 0xffffffff00f77802 */ /* 0x000fe40000000f00 */
[----:B------:R-:W-:Y:S02]  /*b200*/  MOV R65, 0xb220 ;  /* 0x0000b22000417802 */ /* 0x000fe40000000f00 */
[----:B0-----:R-:W-:Y:S05]  /*b210*/  CALL.REL.NOINC `($__internal_22_$__cuda_sm70_shflsync_idx_p) ;  /* 0x0000adc000007944 */ /* 0x001fea0003c00000 */
.L_x_790:
[----:B------:R-:W-:Y:S05]  /*b220*/  BRA.CONV ~URZ, `(.L_x_791) ;  /* 0x000000537f007947 */ /* 0x000fea000b800000 */
[----:B-1----:R-:W-:Y:S01]  /*b230*/  HFMA2.MMA R66, -RZ, RZ, 0, 1.847743988037109375e-06 ;  /* 0x0000001fff427435 */ /* 0x002fe200000001ff */
[----:B------:R-:W-:Y:S02]  /*b240*/  MOV R64, R76 ;  /* 0x0000004c00407202 */ /* 0x000fe40000000f00 */
[----:B------:R-:W-:Y:S02]  /*b250*/  MOV R247, 0xffffffff ;  /* 0xffffffff00f77802 */ /* 0x000fe40000000f00 */
[----:B------:R-:W-:Y:S02]  /*b260*/  MOV R65, 0xb280 ;  /* 0x0000b28000417802 */ /* 0x000fe40000000f00 */
[----:B0-----:R-:W-:Y:S05]  /*b270*/  CALL.REL.NOINC `($__internal_22_$__cuda_sm70_shflsync_idx_p) ;  /* 0x0000ad6000007944 */ /* 0x001fea0003c00000 */
.L_x_791:
[----:B------:R-:W-:Y:S05]  /*b280*/  BRA.CONV ~URZ, `(.L_x_792) ;  /* 0x000000537f007947 */ /* 0x000fea000b800000 */
[----:B-1----:R-:W-:Y:S01]  /*b290*/  HFMA2.MMA R66, -RZ, RZ, 0, 1.847743988037109375e-06 ;  /* 0x0000001fff427435 */ /* 0x002fe200000001ff */
[----:B------:R-:W-:Y:S02]  /*b2a0*/  MOV R64, R77 ;  /* 0x0000004d00407202 */ /* 0x000fe40000000f00 */
[----:B------:R-:W-:-:S02]  /*b2b0*/  MOV R247, 0xffffffff ;  /* 0xffffffff00f77802 */ /* 0x000fc40000000f00 */
[----:B------:R-:W-:Y:S02]  /*b2c0*/  MOV R65, 0xb2e0 ;  /* 0x0000b2e000417802 */ /* 0x000fe40000000f00 */
[----:B0-----:R-:W-:Y:S05]  /*b2d0*/  CALL.REL.NOINC `($__internal_22_$__cuda_sm70_shflsync_idx_p) ;  /* 0x0000ad0000007944 */ /* 0x001fea0003c00000 */
.L_x_792:
[----:B------:R-:W-:Y:S05]  /*b2e0*/  BRA.DIV ~URZ, `(.L_x_793) ;  /* 0x00009ab27f007947 */ /* 0x000fea000b800000 */
[----:B------:R2:W3:Y:S04]  /*b2f0*/  SHFL.IDX PT, R72, R60, RZ, 0x1f ;  /* 0x00001fff3c487589 */ /* 0x0004e800000e0000 */
[----:B------:R2:W4:Y:S04]  /*b300*/  SHFL.IDX PT, R73, R61, RZ, 0x1f ;  /* 0x00001fff3d497589 */ /* 0x00052800000e0000 */
[----:B------:R-:W1:Y:S04]  /*b310*/  SHFL.IDX PT, R62, R62, RZ, 0x1f ;  /* 0x00001fff3e3e7589 */ /* 0x000e6800000e0000 */
[----:B------:R2:W0:Y:S04]  /*b320*/  SHFL.IDX PT, R75, R63, RZ, 0x1f ;  /* 0x00001fff3f4b7589 */ /* 0x00042800000e0000 */
[----:B------:R2:W0:Y:S04]  /*b330*/  SHFL.UP PT, R60, R74, 0x1, RZ ;  /* 0x042000004a3c7989 */ /* 0x00042800000e00ff */
[----:B------:R-:W0:Y:S04]  /*b340*/  SHFL.UP PT, R67, R67, 0x1, RZ ;  /* 0x0420000043437989 */ /* 0x000e2800000e00ff */
[----:B------:R-:W0:Y:S04]  /*b350*/  SHFL.UP PT, R76, R76, 0x1, RZ ;  /* 0x042000004c4c7989 */ /* 0x000e2800000e00ff */
[----:B------:R-:W0:Y:S02]  /*b360*/  SHFL.UP PT, R77, R77, 0x1, RZ ;  /* 0x042000004d4d7989 */ /* 0x000e2400000e00ff */
.L_x_897:
[----:B--234-:R-:W2:Y:S01]  /*b370*/  LDS.128 R68, [R202+0x6370] ;  /* 0x00637000ca447984 */ /* 0x01cea20000000c00 */
[----:B-1----:R-:W-:Y:S01]  /*b380*/  MOV R74, R62 ;  /* 0x0000003e004a7202 */ /* 0x002fe20000000f00 */
[----:B0-----:R-:W-:-:S02]  /*b390*/  FMUL.FTZ R61, R73, R67 ;  /* 0x00000043493d7220 */ /* 0x001fc40000410000 */
[CC--:B------:R-:W-:Y:S02]  /*b3a0*/  FMUL.FTZ R62, R72.reuse, R67.reuse ;  /* 0x00000043483e7220 */ /* 0x0c0fe40000410000 */
[-C--:B------:R-:W-:Y:S02]  /*b3b0*/  @P1 FFMA.FTZ R72, R72, R60.reuse, -R61 ;  /* 0x0000003c48481223 */ /* 0x080fe4000001083d */
[CC--:B------:R-:W-:Y:S02]  /*b3c0*/  FMUL.FTZ R61, R75.reuse, R67.reuse ;  /* 0x000000434b3d7220 */ /* 0x0c0fe40000410000 */
[C---:B------:R-:W-:Y:S02]  /*b3d0*/  FMUL.FTZ R63, R74.reuse, R67 ;  /* 0x000000434a3f7220 */ /* 0x040fe40000410000 */
        /* <DEDUP_REMOVED lines=41> */
.L_x_786:
[----:B------:R-:W-:Y:S05]  /*b670*/  BSYNC B0 ;  /* 0x0000000000007941 */ /* 0x000fea0003800000 */
.L_x_785:
[CC--:B0-----:R-:W-:Y:S01]  /*b680*/  FMUL.FTZ R62, R58.reuse, R156.reuse ;  /* 0x0000009c3a3e7220 */ /* 0x0c1fe20000410000 */
[----:B------:R-:W-:Y:S01]  /*b690*/  WARPSYNC 0xffffffff ;  /* 0xffffffff00007948 */ /* 0x000fe20003800000 */
[C---:B------:R-:W-:Y:S01]  /*b6a0*/  FMUL.FTZ R60, R57.reuse, R156 ;  /* 0x0000009c393c7220 */ /* 0x040fe20000410000 */
[----:B------:R-:W-:Y:S01]  /*b6b0*/  BAR.SYNC.DEFER_BLOCKING 0x0 ;  /* 0x0000000000007b1d */ /* 0x000fe20000010000 */
[-C--:B------:R-:W-:Y:S01]  /*b6c0*/  FFMA.FTZ R61, -R57, R155.reuse, -R62 ;  /* 0x0000009b393d7223 */ /* 0x080fe2000001093e */
[----:B------:R-:W-:Y:S01]  /*b6d0*/  MOV R70, UR7 ;  /* 0x0000000700467c02 */ /* 0x000fe20008000f00 */
[----:B------:R-:W-:Y:S02]  /*b6e0*/  FFMA.FTZ R60, R58, R155, -R60 ;  /* 0x0000009b3a3c7223 */ /* 0x000fe4000001083c */
[----:B------:R-:W-:Y:S01]  /*b6f0*/  FADD.FTZ R61, -R154, R61 ;  /* 0x0000003d9a3d7221 */ /* 0x000fe20000010100 */
[----:B------:R-:W-:Y:S01]  /*b700*/  ULDC UR36, c[0x0][0x174] ;  /* 0x00005d0000247ab9 */ /* 0x000fe20000000800 */
[----:B------:R-:W-:Y:S01]  /*b710*/  FADD.FTZ R60, R153, R60 ;  /* 0x0000003c993c7221 */ /* 0x000fe20000010000 */
[----:B------:R-:W-:Y:S01]  /*b720*/  UISETP.GE.AND UP0, UPT, UR24, UR36, UPT ;  /* 0x000000241800728c */ /* 0x000fe2000bf06270 */
[C---:B------:R-:W-:Y:S01]  /*b730*/  FMUL.FTZ R63, R59.reuse, -R61 ;  /* 0x8000003d3b3f7220 */ /* 0x040fe20000410000 */
[----:B------:R-:W-:Y:S01]  /*b740*/  BSSY B0, `(.L_x_794) ;  /* 0x00001d5000007945 */ /* 0x000fe20003800000 */
[----:B------:R-:W-:-:S02]  /*b750*/  FMUL.FTZ R62, R59, -R60 ;  /* 0x8000003c3b3e7220 */ /* 0x000fc40000410000 */
[C---:B------:R-:W-:Y:S01]  /*b760*/  FFMA.FTZ R63, R80.reuse, R60, -R63 ;  /* 0x0000003c503f7223 */ /* 0x040fe2000001083f */
[----:B------:R-:W-:Y:S01]  /*b770*/  PLOP3.LUT P0, PT, PT, PT, UP0, 0x80, 0x0 ;  /* 0x000000000000781c */ /* 0x000fe20003f0f008 */
[----:B------:R-:W-:Y:S02]  /*b780*/  FFMA.FTZ R61, R80, R61, R62 ;  /* 0x0000003d503d7223 */ /* 0x000fe4000001003e */
[----:B------:R-:W-:Y:S01]  /*b790*/  FADD.FTZ R63, R2, R63 ;  /* 0x0000003f023f7221 */ /* 0x000fe20000010000 */
[----:B------:R-:W-:Y:S01]  /*b7a0*/  ISETP.NE.OR P0, PT, R238, RZ, P0 ;  /* 0x000000ffee00720c */ /* 0x000fe20000705670 */
[----:B------:R-:W-:Y:S02]  /*b7b0*/  FADD.FTZ R61, -R0, R61 ;  /* 0x0000003d003d7221 */ /* 0x000fe40000010100 */
[C---:B------:R-:W-:Y:S02]  /*b7c0*/  FMUL.FTZ R62, R81.reuse, -R63 ;  /* 0x8000003f513e7220 */ /* 0x040fe40000410000 */
[----:B------:R-:W-:-:S02]  /*b7d0*/  FMUL.FTZ R60, R81, -R61 ;  /* 0x8000003d513c7220 */ /* 0x000fc40000410000 */
[C---:B------:R-:W-:Y:S02]  /*b7e0*/  FFMA.FTZ R62, R82.reuse, R61, R62 ;  /* 0x0000003d523e7223 */ /* 0x040fe4000001003e */
[----:B------:R-:W-:Y:S02]  /*b7f0*/  FFMA.FTZ R63, R82, R63, -R60 ;  /* 0x0000003f523f7223 */ /* 0x000fe4000001083c */
[----:B------:R-:W-:Y:S02]  /*b800*/  FADD.FTZ R62, -R3, R62 ;  /* 0x0000003e033e7221 */ /* 0x000fe40000010100 */
[----:B------:R-:W-:Y:S02]  /*b810*/  FADD.FTZ R63, R4, R63 ;  /* 0x0000003f043f7221 */ /* 0x000fe40000010000 */
[C---:B------:R-:W-:Y:S02]  /*b820*/  FMUL.FTZ R60, R57.reuse, -R94 ;  /* 0x8000005e393c7220 */ /* 0x040fe40000410000 */
[----:B------:R-:W-:-:S02]  /*b830*/  FMUL.FTZ R61, R57, R95 ;  /* 0x0000005f393d7220 */ /* 0x000fc40000410000 */
[C---:B------:R-:W-:Y:S02]  /*b840*/  FMUL.FTZ R64, R83.reuse, -R62 ;  /* 0x8000003e53407220 */ /* 0x040fe40000410000 */
[----:B------:R-:W-:Y:S02]  /*b850*/  FMUL.FTZ R67, R83, -R63 ;  /* 0x8000003f53437220 */ /* 0x000fe40000410000 */
[C---:B------:R-:W-:Y:S02]  /*b860*/  FFMA.FTZ R60, R58.reuse, -R95, R60 ;  /* 0x8000005f3a3c7223 */ /* 0x040fe4000001003c */
[----:B------:R-:W-:Y:S02]  /*b870*/  FFMA.FTZ R61, R58, R94, -R61 ;  /* 0x0000005e3a3d7223 */ /* 0x000fe4000001083d */
[C---:B------:R-:W-:Y:S02]  /*b880*/  FFMA.FTZ R65, R84.reuse, R63, -R64 ;  /* 0x0000003f54417223 */ /* 0x040fe40000010840 */
[----:B------:R-:W-:-:S02]  /*b890*/  FFMA.FTZ R64, R84, R62, R67 ;  /* 0x0000003e54407223 */ /* 0x000fc40000010043 */
[CC--:B------:R-:W-:Y:S02]  /*b8a0*/  FMUL.FTZ R62, R59.reuse, -R60.reuse ;  /* 0x8000003c3b3e7220 */ /* 0x0c0fe40000410000 */
[-C--:B------:R-:W-:Y:S02]  /*b8b0*/  FMUL.FTZ R63, R59, -R61.reuse ;  /* 0x8000003d3b3f7220 */ /* 0x080fe40000410000 */
[----:B------:R-:W-:Y:S02]  /*b8c0*/  FADD.FTZ R64, -R9, R64 ;  /* 0x0000004009407221 */ /* 0x000fe40000010100 */
[----:B------:R-:W-:Y:S02]  /*b8d0*/  FADD.FTZ R65, R10, R65 ;  /* 0x000000410a417221 */ /* 0x000fe40000010000 */
[C---:B------:R-:W-:Y:S02]  /*b8e0*/  FFMA.FTZ R62, R80.reuse, R61, -R62 ;  /* 0x0000003d503e7223 */ /* 0x040fe4000001083e */
[----:B------:R-:W-:-:S02]  /*b8f0*/  FFMA.FTZ R63, R80, R60, R63 ;  /* 0x0000003c503f7223 */ /* 0x000fc4000001003f */
        /* <DEDUP_REMOVED lines=8> */
[----:B------:R-:W-:Y:S02]  /*b980*/  FADD.FTZ R65, R14, R65 ;  /* 0x000000410e417221 */ /* 0x000fe40000010000 */
[----:B------:R-:W-:Y:S02]  /*b990*/  FADD.FTZ R64, -R13, R64 ;  /* 0x000000400d407221 */ /* 0x000fe40000010100 */
[C---:B------:R-:W-:Y:S02]  /*b9a0*/  FMUL.FTZ R62, R83.reuse, -R60 ;  /* 0x8000003c533e7220 */ /* 0x040fe40000410000 */
[----:B------:R-:W-:-:S02]  /*b9b0*/  FMUL.FTZ R63, R83, -R61 ;  /* 0x8000003d533f7220 */ /* 0x000fc40000410000 */
[C---:B------:R-:W-:Y:S02]  /*b9c0*/  FMUL.FTZ R67, R87.reuse, -R65 ;  /* 0x8000004157437220 */ /* 0x040fe40000410000 */
[----:B------:R-:W-:Y:S02]  /*b9d0*/  FMUL.FTZ R66, R87, -R64 ;  /* 0x8000004057427220 */ /* 0x000fe40000410000 */
[C---:B------:R-:W-:Y:S02]  /*b9e0*/  FFMA.FTZ R62, R84.reuse, R61, -R62 ;  /* 0x0000003d543e7223 */ /* 0x040fe4000001083e */
[----:B------:R-:W-:Y:S02]  /*b9f0*/  FFMA.FTZ R63, R84, R60, R63 ;  /* 0x0000003c543f7223 */ /* 0x000fe4000001003f */
[C---:B------:R-:W-:Y:S02]  /*ba00*/  FFMA.FTZ R64, R88.reuse, R64, R67 ;  /* 0x0000004058407223 */ /* 0x040fe40000010043 */
[----:B------:R-:W-:-:S02]  /*ba10*/  FFMA.FTZ R65, R88, R65, -R66 ;  /* 0x0000004158417223 */ /* 0x000fc40000010842 */
[CC--:B------:R-:W-:Y:S02]  /*ba20*/  FMUL.FTZ R60, R85.reuse, -R62.reuse ;  /* 0x8000003e553c7220 */ /* 0x0c0fe40000410000 */
[-C--:B------:R-:W-:Y:S02]  /*ba30*/  FMUL.FTZ R61, R85, -R63.reuse ;  /* 0x8000003f553d7220 */ /* 0x080fe40000410000 */
[----:B------:R-:W-:Y:S02]  /*ba40*/  FADD.FTZ R64, -R15, R64 ;  /* 0x000000400f407221 */ /* 0x000fe40000010100 */
[----:B------:R-:W-:Y:S02]  /*ba50*/  FADD.FTZ R65, R16, R65 ;  /* 0x0000004110417221 */ /* 0x000fe40000010000 */
[C---:B------:R-:W-:Y:S02]  /*ba60*/  FFMA.FTZ R60, R86.reuse, R63, R60 ;  /* 0x0000003f563c7223 */ /* 0x040fe4000001003c */
[----:B------:R-:W-:-:S02]  /*ba70*/  FFMA.FTZ R61, R86, R62, -R61 ;  /* 0x0000003e563d7223 */ /* 0x000fc4000001083d */
[C---:B------:R-:W-:Y:S02]  /*ba80*/  FMUL.FTZ R66, R89.reuse, -R64 ;  /* 0x8000004059427220 */ /* 0x040fe40000410000 */
[----:B------:R-:W-:Y:S02]  /*ba90*/  FMUL.FTZ R67, R89, -R65 ;  /* 0x8000004159437220 */ /* 0x000fe40000410000 */
[C---:B------:R-:W-:Y:S02]  /*baa0*/  FMUL.FTZ R62, R87.reuse, -R60 ;  /* 0x8000003c573e7220 */ /* 0x040fe40000410000 */
[----:B------:R-:W-:Y:S02]  /*bab0*/  FMUL.FTZ R63, R87, -R61 ;  /* 0x8000003d573f7220 */ /* 0x000fe40000410000 */
[C---:B------:R-:W-:Y:S02]  /*bac0*/  FFMA.FTZ R65, R90.reuse, R65, -R66 ;  /* 0x000000415a417223 */ /* 0x040fe40000010842 */
[----:B------:R-:W-:-:S02]  /*bad0*/  FFMA.FTZ R64, R90, R64, R67 ;  /* 0x000000405a407223 */ /* 0x000fc40000010043 */
[C---:B------:R-:W-:Y:S02]  /*bae0*/  FFMA.FTZ R62, R88.reuse, R61, -R62 ;  /* 0x0000003d583e7223 */ /* 0x040fe4000001083e */
[----:B------:R-:W-:Y:S02]  /*baf0*/  FFMA.FTZ R63, R88, R60, R63 ;  /* 0x0000003c583f7223 */ /* 0x000fe4000001003f */
[----:B------:R-:W-:Y:S02]  /*bb00*/  FADD.FTZ R65, R22, R65 ;  /* 0x0000004116417221 */ /* 0x000fe40000010000 */
[----:B------:R-:W-:Y:S02]  /*bb10*/  FADD.FTZ R64, -R21, R64 ;  /* 0x0000004015407221 */ /* 0x000fe40000010100 */
[C---:B------:R-:W-:Y:S02]  /*bb20*/  FMUL.FTZ R60, R89.reuse, -R62 ;  /* 0x8000003e593c7220 */ /* 0x040fe40000410000 */
[----:B------:R-:W-:-:S02]  /*bb30*/  FMUL.FTZ R61, R89, -R63 ;  /* 0x8000003f593d7220 */ /* 0x000fc40000410000 */
[C---:B------:R-:W-:Y:S02]  /*bb40*/  FMUL.FTZ R67, R91.reuse, -R65 ;  /* 0x800000415b437220 */ /* 0x040fe40000410000 */
[----:B------:R-:W-:Y:S02]  /*bb50*/  FMUL.FTZ R66, R91, -R64 ;  /* 0x800000405b427220 */ /* 0x000fe40000410000 */
[C---:B------:R-:W-:Y:S02]  /*bb60*/  FFMA.FTZ R60, R90.reuse, R63, R60 ;  /* 0x0000003f5a3c7223 */ /* 0x040fe4000001003c */
[----:B------:R-:W-:Y:S02]  /*bb70*/  FFMA.FTZ R61, R90, R62, -R61 ;  /* 0x0000003e5a3d7223 */ /* 0x000fe4000001083d */
[C---:B------:R-:W-:Y:S02]  /*bb80*/  FFMA.FTZ R64, R96.reuse, R64, R67 ;  /* 0x0000004060407223 */ /* 0x040fe40000010043 */
[----:B------:R-:W-:-:S02]  /*bb90*/  FFMA.FTZ R65, R96, R65, -R66 ;  /* 0x0000004160417223 */ /* 0x000fc40000010842 */
[CC--:B------:R-:W-:Y:S02]  /*bba0*/  FMUL.FTZ R62, R91.reuse, -R60.reuse ;  /* 0x8000003c5b3e7220 */ /* 0x0c0fe40000410000 */
[-C--:B------:R-:W-:Y:S02]  /*bbb0*/  FMUL.FTZ R63, R91, -R61.reuse ;  /* 0x8000003d5b3f7220 */ /* 0x080fe40000410000 */
[----:B------:R-:W-:Y:S02]  /*bbc0*/  FADD.FTZ R64, -R23, R64 ;  /* 0x0000004017407221 */ /* 0x000fe40000010100 */
[----:B------:R-:W-:Y:S02]  /*bbd0*/  FADD.FTZ R65, R24, R65 ;  /* 0x0000004118417221 */ /* 0x000fe40000010000 */
[C---:B------:R-:W-:Y:S02]  /*bbe0*/  FFMA.FTZ R62, R96.reuse, R61, -R62 ;  /* 0x0000003d603e7223 */ /* 0x040fe4000001083e */
[----:B------:R-:W-:-:S02]  /*bbf0*/  FFMA.FTZ R63, R96, R60, R63 ;  /* 0x0000003c603f7223 */ /* 0x000fc4000001003f */
[C---:B------:R-:W-:Y:S02]  /*bc00*/  FMUL.FTZ R66, R97.reuse, -R64 ;  /* 0x8000004061427220 */ /* 0x040fe40000410000 */
[C---:B------:R-:W-:Y:S02]  /*bc10*/  FMUL.FTZ R67, R97.reuse, -R65 ;  /* 0x8000004161437220 */ /* 0x040fe40000410000 */
        /* <DEDUP_REMOVED lines=13> */
[C---:B------:R-:W-:Y:S02]  /*bcf0*/  FFMA.FTZ R63, R100.reuse, R60, R63 ;  /* 0x0000003c643f7223 */ /* 0x040fe4000001003f */
[C---:B------:R-:W-:Y:S01]  /*bd00*/  FFMA.FTZ R64, R100.reuse, R64, R67 ;  /* 0x0000004064407223 */ /* 0x040fe20000010043 */
[----:B------:R-:W0:Y:S01]  /*bd10*/  LDS.64 R60, [R235.X16+0x6378] ;  /* 0x00637800eb3c7984 */ /* 0x000e22000000ca00 */
[----:B------:R-:W-:-:S02]  /*bd20*/  FFMA.FTZ R65, R100, R65, -R66 ;  /* 0x0000004164417223 */ /* 0x000fc40000010842 */
[CC--:B------:R-:W-:Y:S02]  /*bd30*/  FMUL.FTZ R67, R101.reuse, -R63.reuse ;  /* 0x8000003f65437220 */ /* 0x0c0fe40000410000 */
[-C--:B------:R-:W-:Y:S02]  /*bd40*/  FMUL.FTZ R66, R101, -R62.reuse ;  /* 0x8000003e65427220 */ /* 0x080fe40000410000 */
[----:B------:R-:W-:Y:S02]  /*bd50*/  FADD.FTZ R64, -R31, R64 ;  /* 0x000000401f407221 */ /* 0x000fe40000010100 */
[----:B------:R-:W-:Y:S02]  /*bd60*/  FADD.FTZ R65, R32, R65 ;  /* 0x0000004120417221 */ /* 0x000fe40000010000 */
[C---:B------:R-:W-:Y:S02]  /*bd70*/  FFMA.FTZ R67, R102.reuse, R62, -R67 ;  /* 0x0000003e66437223 */ /* 0x040fe40000010843 */
[----:B------:R-:W-:-:S02]  /*bd80*/  FFMA.FTZ R66, R102, R63, R66 ;  /* 0x0000003f66427223 */ /* 0x000fc40000010042 */
[CC--:B------:R-:W-:Y:S02]  /*bd90*/  FMUL.FTZ R62, R101.reuse, -R64.reuse ;  /* 0x80000040653e7220 */ /* 0x0c0fe40000410000 */
[-C--:B------:R-:W-:Y:S02]  /*bda0*/  FMUL.FTZ R63, R101, -R65.reuse ;  /* 0x80000041653f7220 */ /* 0x080fe40000410000 */
[C---:B------:R-:W-:Y:S02]  /*bdb0*/  FFMA.FTZ R65, R102.reuse, R65, -R62 ;  /* 0x0000004166417223 */ /* 0x040fe4000001083e */
[----:B------:R-:W-:Y:S02]  /*bdc0*/  FFMA.FTZ R64, R102, R64, R63 ;  /* 0x0000004066407223 */ /* 0x000fe4000001003f */
[C---:B------:R-:W-:Y:S02]  /*bdd0*/  FMUL.FTZ R62, R103.reuse, -R66 ;  /* 0x80000042673e7220 */ /* 0x040fe40000410000 */
[----:B------:R-:W-:-:S02]  /*bde0*/  FMUL.FTZ R63, R103, -R67 ;  /* 0x80000043673f7220 */ /* 0x000fc40000410000 */
[----:B------:R-:W-:Y:S02]  /*bdf0*/  FADD.FTZ R65, R38, R65 ;  /* 0x0000004126417221 */ /* 0x000fe40000010000 */
[----:B------:R-:W-:Y:S02]  /*be00*/  FADD.FTZ R64, -R37, R64 ;  /* 0x0000004025407221 */ /* 0x000fe40000010100 */
[C---:B------:R-:W-:Y:S02]  /*be10*/  FFMA.FTZ R62, R104.reuse, R67, -R62 ;  /* 0x00000043683e7223 */ /* 0x040fe4000001083e */
[----:B------:R-:W-:Y:S02]  /*be20*/  FFMA.FTZ R63, R104, R66, R63 ;  /* 0x00000042683f7223 */ /* 0x000fe4000001003f */
[C---:B------:R-:W-:Y:S02]  /*be30*/  FMUL.FTZ R67, R103.reuse, -R65 ;  /* 0x8000004167437220 */ /* 0x040fe40000410000 */
[----:B------:R-:W-:-:S02]  /*be40*/  FMUL.FTZ R66, R103, -R64 ;  /* 0x8000004067427220 */ /* 0x000fc40000410000 */
        /* <DEDUP_REMOVED lines=8> */
[CC--:B------:R-:W-:Y:S02]  /*bed0*/  FMUL.FTZ R62, R105.reuse, -R64.reuse ;  /* 0x80000040693e7220 */ /* 0x0c0fe40000410000 */
[-C--:B------:R-:W-:Y:S02]  /*bee0*/  FMUL.FTZ R63, R105, -R65.reuse ;  /* 0x80000041693f7220 */ /* 0x080fe40000410000 */
[C---:B------:R-:W-:Y:S02]  /*bef0*/  FFMA.FTZ R69, R106.reuse, R65, -R62 ;  /* 0x000000416a457223 */ /* 0x040fe4000001083e */
[----:B------:R-:W-:-:S02]  /*bf00*/  FFMA.FTZ R62, R106, R64, R63 ;  /* 0x000000406a3e7223 */ /* 0x000fc4000001003f */
[----:B0-----:R-:W-:Y:S02]  /*bf10*/  FMUL.FTZ R63, R123, R61 ;  /* 0x0000003d7b3f7220 */ /* 0x001fe40000410000 */
[----:B------:R-:W-:Y:S02]  /*bf20*/  FADD.FTZ R62, -R45, R62 ;  /* 0x0000003e2d3e7221 */ /* 0x000fe40000010100 */
[----:B------:R-:W-:Y:S02]  /*bf30*/  FMUL.FTZ R123, R123, R60 ;  /* 0x0000003c7b7b7220 */ /* 0x000fe40000410000 */
[----:B------:R-:W-:Y:S02]  /*bf40*/  FMUL.FTZ R64, R107, -R66 ;  /* 0x800000426b407220 */ /* 0x000fe40000410000 */
[----:B------:R-:W-:Y:S02]  /*bf50*/  FFMA.FTZ R60, R122, R60, -R63 ;  /* 0x0000003c7a3c7223 */ /* 0x000fe4000001083f */
[----:B------:R-:W-:-:S02]  /*bf60*/  FADD.FTZ R69, R46, R69 ;  /* 0x000000452e457221 */ /* 0x000fc40000010000 */
[CC--:B------:R-:W-:Y:S02]  /*bf70*/  FMUL.FTZ R63, R107.reuse, -R62.reuse ;  /* 0x8000003e6b3f7220 */ /* 0x0c0fe40000410000 */
[CC--:B------:R-:W-:Y:S02]  /*bf80*/  FMUL.FTZ R65, R107.reuse, -R67.reuse ;  /* 0x800000436b417220 */ /* 0x0c0fe40000410000 */
[C---:B------:R-:W-:Y:S02]  /*bf90*/  FFMA.FTZ R64, R108.reuse, R67, -R64 ;  /* 0x000000436c407223 */ /* 0x040fe40000010840 */
[-C--:B------:R-:W-:Y:S02]  /*bfa0*/  FMUL.FTZ R67, R107, -R69.reuse ;  /* 0x800000456b437220 */ /* 0x080fe40000410000 */
[C---:B------:R-:W-:Y:S02]  /*bfb0*/  FFMA.FTZ R63, R108.reuse, R69, -R63 ;  /* 0x000000456c3f7223 */ /* 0x040fe4000001083f */
[----:B------:R-:W-:-:S02]  /*bfc0*/  FFMA.FTZ R62, R108, R62, R67 ;  /* 0x0000003e6c3e7223 */ /* 0x000fc40000010043 */
[----:B------:R-:W-:Y:S02]  /*bfd0*/  FADD.FTZ R63, R48, R63 ;  /* 0x0000003f303f7221 */ /* 0x000fe40000010000 */
[----:B------:R-:W-:Y:S02]  /*bfe0*/  FFMA.FTZ R123, R122, R61, R123 ;  /* 0x0000003d7a7b7223 */ /* 0x000fe4000001007b */
[----:B------:R-:W-:Y:S02]  /*bff0*/  FADD.FTZ R62, -R47, R62 ;  /* 0x0000003e2f3e7221 */ /* 0x000fe40000010100 */
[----:B------:R-:W-:Y:S02]  /*c000*/  FMUL.FTZ R67, R109, -R63 ;  /* 0x8000003f6d437220 */ /* 0x000fe40000410000 */
[----:B------:R-:W-:Y:S02]  /*c010*/  FADD.FTZ R201, R201, R60 ;  /* 0x0000003cc9c97221 */ /* 0x000fe40000010000 */
[----:B------:R-:W-:-:S02]  /*c020*/  FADD.FTZ R123, RZ, R123 ;  /* 0x0000007bff7b7221 */ /* 0x000fc40000010000 */
[----:B------:R-:W-:Y:S02]  /*c030*/  FFMA.FTZ R65, R108, R66, R65 ;  /* 0x000000426c417223 */ /* 0x000fe40000010041 */
[CC--:B------:R-:W-:Y:S02]  /*c040*/  FMUL.FTZ R61, R109.reuse, -R62.reuse ;  /* 0x8000003e6d3d7220 */ /* 0x0c0fe40000410000 */
[C---:B------:R-:W-:Y:S02]  /*c050*/  FFMA.FTZ R66, R110.reuse, R62, R67 ;  /* 0x0000003e6e427223 */ /* 0x040fe40000010043 */
[C---:B------:R-:W-:Y:S02]  /*c060*/  FMUL.FTZ R62, R109.reuse, R201 ;  /* 0x000000c96d3e7220 */ /* 0x040fe40000410000 */
[----:B------:R-:W-:Y:S02]  /*c070*/  FMUL.FTZ R60, R109, R123 ;  /* 0x0000007b6d3c7220 */ /* 0x000fe40000410000 */
[----:B------:R-:W-:-:S02]  /*c080*/  FFMA.FTZ R69, R110, R63, -R61 ;  /* 0x0000003f6e457223 */ /* 0x000fc4000001083d */
[C---:B------:R-:W-:Y:S02]  /*c090*/  FFMA.FTZ R122, R110.reuse, R123, R62 ;  /* 0x0000007b6e7a7223 */ /* 0x040fe4000001003e */
[----:B------:R-:W-:Y:S02]  /*c0a0*/  FFMA.FTZ R61, R110, R201, -R60 ;  /* 0x000000c96e3d7223 */ /* 0x000fe4000001083c */
[----:B------:R-:W-:Y:S02]  /*c0b0*/  FADD.FTZ R122, RZ, R122 ;  /* 0x0000007aff7a7221 */ /* 0x000fe40000010000 */
[----:B------:R-:W-:Y:S01]  /*c0c0*/  FADD.FTZ R200, R200, R61 ;  /* 0x0000003dc8c87221 */ /* 0x000fe20000010000 */
[----:B------:R-:W-:Y:S01]  /*c0d0*/  HFMA2.MMA R61, -RZ, RZ, 0, 0 ;  /* 0x00000000ff3d7435 */ /* 0x000fe200000001ff */
[----:B------:R-:W-:Y:S02]  /*c0e0*/  FADD.FTZ R67, -R53, R66 ;  /* 0x0000004235437221 */ /* 0x000fe40000010100 */
[----:B------:R-:W-:-:S02]  /*c0f0*/  FADD.FTZ R66, R54, R69 ;  /* 0x0000004536427221 */ /* 0x000fc40000010000 */
[C---:B------:R-:W-:Y:S02]  /*c100*/  FMUL.FTZ R69, R107.reuse, R122 ;  /* 0x0000007a6b457220 */ /* 0x040fe40000410000 */
[-C--:B------:R-:W-:Y:S02]  /*c110*/  FMUL.FTZ R71, R107, R200.reuse ;  /* 0x000000c86b477220 */ /* 0x080fe40000410000 */
        /* <DEDUP_REMOVED lines=97> */
[-C--:B------:R-:W-:Y:S02]  /*c730*/  FFMA.FTZ R72, R64, R68.reuse, -R72 ;  /* 0x0000004440487223 */ /* 0x080fe40000010848 */
[----:B------:R-:W-:-:S04]  /*c740*/  FMUL.FTZ R68, R65, R68 ;  /* 0x0000004441447220 */ /* 0x000fc80000410000 */
[C---:B------:R-:W-:Y:S02]  /*c750*/  FFMA.FTZ R69, R64.reuse, R69, R68 ;  /* 0x0000004540457223 */ /* 0x040fe40000010044 */
[CC--:B------:R-:W-:Y:S02]  /*c760*/  FMUL.FTZ R68, R65.reuse, R71.reuse ;  /* 0x0000004741447220 */ /* 0x0c0fe40000410000 */
[-C--:B------:R-:W-:Y:S02]  /*c770*/  FMUL.FTZ R65, R65, R70.reuse ;  /* 0x0000004641417220 */ /* 0x080fe40000410000 */
[C---:B------:R-:W-:Y:S02]  /*c780*/  FFMA.FTZ R68, R64.reuse, R70, -R68 ;  /* 0x0000004640447223 */ /* 0x040fe40000010844 */
[----:B------:R-:W-:Y:S02]  /*c790*/  FFMA.FTZ R64, R64, R71, R65 ;  /* 0x0000004740407223 */ /* 0x000fe40000010041 */
[----:B------:R-:W-:-:S02]  /*c7a0*/  FADD.FTZ R70, R66, R68 ;  /* 0x0000004442467221 */ /* 0x000fc40000010000 */
[----:B------:R-:W-:Y:S02]  /*c7b0*/  FADD.FTZ R71, R67, R64 ;  /* 0x0000004043477221 */ /* 0x000fe40000010000 */
        /* <DEDUP_REMOVED lines=16> */
[C---:B------:R-:W-:Y:S02]  /*c8c0*/  FMUL.FTZ R68, R65.reuse, R72 ;  /* 0x0000004841447220 */ /* 0x040fe40000410000 */
[-C--:B------:R-:W-:Y:S01]  /*c8d0*/  FMUL.FTZ R65, R65, R70.reuse ;  /* 0x0000004641417220 */ /* 0x080fe20000410000 */
[----:B------:R-:W-:Y:S01]  /*c8e0*/  MOV R74, R69 ;  /* 0x00000045004a7202 */ /* 0x000fe20000000f00 */
[C---:B------:R-:W-:Y:S02]  /*c8f0*/  FFMA.FTZ R68, R64.reuse, R70, -R68 ;  /* 0x0000004640447223 */ /* 0x040fe40000010844 */
[----:B------:R-:W-:Y:S02]  /*c900*/  FFMA.FTZ R70, R64, R72, R65 ;  /* 0x0000004840467223 */ /* 0x000fe40000010041 */
[----:B------:R-:W-:-:S02]  /*c910*/  FADD.FTZ R68, R66, R68 ;  /* 0x0000004442447221 */ /* 0x000fc40000010000 */
[----:B------:R-:W-:-:S05]  /*c920*/  FADD.FTZ R70, R67, R70 ;  /* 0x0000004643467221 */ /* 0x000fca0000010000 */
[----:B------:R-:W-:Y:S01]  /*c930*/  MOV R72, R70 ;  /* 0x0000004600487202 */ /* 0x000fe20000000f00 */
[----:B------:R-:W-:Y:S05]  /*c940*/  BRA.DIV ~URZ, `(.L_x_796) ;  /* 0x000087b27f007947 */ /* 0x000fea000b800000 */
[----:B------:R0:W1:Y:S02]  /*c950*/  SHFL.DOWN PT, R67, R71, 0x1, 0x1f ;  /* 0x08201f0047437f89 */ /* 0x00006400000e0000 */
.L_x_898:
[----:B------:R-:W-:Y:S05]  /*c960*/  BRA.DIV ~URZ, `(.L_x_797) ;  /* 0x000088127f007947 */ /* 0x000fea000b800000 */
[----:B------:R-:W2:Y:S04]  /*c970*/  SHFL.DOWN PT, R69, R69, 0x1, 0x1f ;  /* 0x08201f0045457f89 */ /* 0x000ea800000e0000 */
[----:B------:R3:W4:Y:S04]  /*c980*/  SHFL.DOWN PT, R73, R68, 0x1, 0x1f ;  /* 0x08201f0044497f89 */ /* 0x00072800000e0000 */
[----:B------:R3:W0:Y:S02]  /*c990*/  SHFL.DOWN PT, R64, R70, 0x1, 0x1f ;  /* 0x08201f0046407f89 */ /* 0x00062400000e0000 */
.L_x_899:
[----:B------:R-:W-:Y:S01]  /*c9a0*/  BSSY B1, `(.L_x_798) ;  /* 0x000000d000017945 */ /* 0x000fe20003800000 */
[----:B------:R-:W-:Y:S05]  /*c9b0*/  @!P0 BRA `(.L_x_799) ;  /* 0x000000b000008947 */ /* 0x000fea0003800000 */
[----:B0-----:R-:W-:-:S04]  /*c9c0*/  FMUL.FTZ R65, R74, R64 ;  /* 0x000000404a417220 */ /* 0x001fc80000410000 */
[CC--:B----4-:R-:W-:Y:S02]  /*c9d0*/  FFMA.FTZ R65, R71.reuse, R73.reuse, -R65 ;  /* 0x0000004947417223 */ /* 0x0d0fe40000010841 */
[----:B------:R-:W-:Y:S02]  /*c9e0*/  FMUL.FTZ R73, R74, R73 ;  /* 0x000000494a497220 */ /* 0x000fe40000410000 */
[----:B---3--:R-:W-:Y:S02]  /*c9f0*/  FADD.FTZ R68, R68, R65 ;  /* 0x0000004144447221 */ /* 0x008fe40000010000 */
[----:B------:R-:W-:Y:S02]  /*ca00*/  FFMA.FTZ R73, R71, R64, R73 ;  /* 0x0000004047497223 */ /* 0x000fe40000010049 */
[C---:B--2---:R-:W-:Y:S02]  /*ca10*/  FMUL.FTZ R64, R74.reuse, R69 ;  /* 0x000000454a407220 */ /* 0x044fe40000410000 */
[----:B-1----:R-:W-:-:S02]  /*ca20*/  FMUL.FTZ R74, R74, R67 ;  /* 0x000000434a4a7220 */ /* 0x002fc40000410000 */
[C---:B------:R-:W-:Y:S02]  /*ca30*/  FFMA.FTZ R64, R71.reuse, R67, -R64 ;  /* 0x0000004347407223 */ /* 0x040fe40000010840 */
[----:B------:R-:W-:Y:S02]  /*ca40*/  FFMA.FTZ R74, R71, R69, R74 ;  /* 0x00000045474a7223 */ /* 0x000fe4000001004a */
[----:B------:R-:W-:Y:S01]  /*ca50*/  FADD.FTZ R72, R72, R73 ;  /* 0x0000004948487221 */ /* 0x000fe20000010000 */
[----:B------:R-:W-:Y:S02]  /*ca60*/  MOV R71, R64 ;  /* 0x0000004000477202 */ /* 0x000fe40000000f00 */
.L_x_799:
[----:B------:R-:W-:Y:S05]  /*ca70*/  BSYNC B1 ;  /* 0x0000000000017941 */ /* 0x000fea0003800000 */
.L_x_798:
[----:B------:R-:W-:Y:S01]  /*ca80*/  ISETP.GT.U32.AND P0, PT, R238, 0x1d, PT ;  /* 0x0000001dee00780c */ /* 0x000fe20003f04070 */
[----:B------:R-:W-:Y:S05]  /*ca90*/  BRA.DIV ~URZ, `(.L_x_800) ;  /* 0x000088427f007947 */ /* 0x000fea000b800000 */
[----:B-1----:R1:W3:Y:S04]  /*caa0*/  SHFL.DOWN PT, R67, R71, 0x2, 0x1f ;  /* 0x08401f0047437f89 */ /* 0x0022e800000e0000 */
[----:B--2---:R1:W2:Y:S04]  /*cab0*/  SHFL.DOWN PT, R69, R74, 0x2, 0x1f ;  /* 0x08401f004a457f89 */ /* 0x0042a800000e0000 */
[----:B---3--:R1:W3:Y:S04]  /*cac0*/  SHFL.DOWN PT, R70, R68, 0x2, 0x1f ;  /* 0x08401f0044467f89 */ /* 0x0082e800000e0000 */
[----:B0-----:R1:W0:Y:S02]  /*cad0*/  SHFL.DOWN PT, R64, R72, 0x2, 0x1f ;  /* 0x08401f0048407f89 */ /* 0x00122400000e0000 */
.L_x_900:
[----:B------:R-:W-:Y:S01]  /*cae0*/  BSSY B1, `(.L_x_801) ;  /* 0x000000d000017945 */ /* 0x000fe20003800000 */
[----:B------:R-:W-:Y:S05]  /*caf0*/  @P0 BRA `(.L_x_802) ;  /* 0x000000b000000947 */ /* 0x000fea0003800000 */
[----:B0-----:R-:W-:-:S04]  /*cb00*/  FMUL.FTZ R65, R74, R64 ;  /* 0x000000404a417220 */ /* 0x001fc80000410000 */
[CC--:B---3--:R-:W-:Y:S02]  /*cb10*/  FFMA.FTZ R65, R71.reuse, R70.reuse, -R65 ;  /* 0x0000004647417223 */ /* 0x0c8fe40000010841 */
[----:B------:R-:W-:Y:S02]  /*cb20*/  FMUL.FTZ R70, R74, R70 ;  /* 0x000000464a467220 */ /* 0x000fe40000410000 */
[----:B-1----:R-:W-:Y:S02]  /*cb30*/  FADD.FTZ R68, R68, R65 ;  /* 0x0000004144447221 */ /* 0x002fe40000010000 */
[----:B------:R-:W-:Y:S02]  /*cb40*/  FFMA.FTZ R70, R71, R64, R70 ;  /* 0x0000004047467223 */ /* 0x000fe40000010046 */
[C---:B--2---:R-:W-:Y:S02]  /*cb50*/  FMUL.FTZ R64, R74.reuse, R69 ;  /* 0x000000454a407220 */ /* 0x044fe40000410000 */
[----:B------:R-:W-:-:S02]  /*cb60*/  FMUL.FTZ R74, R74, R67 ;  /* 0x000000434a4a7220 */ /* 0x000fc40000410000 */
[C---:B------:R-:W-:Y:S02]  /*cb70*/  FFMA.FTZ R64, R71.reuse, R67, -R64 ;  /* 0x0000004347407223 */ /* 0x040fe40000010840 */
[----:B------:R-:W-:Y:S02]  /*cb80*/  FFMA.FTZ R74, R71, R69, R74 ;  /* 0x00000045474a7223 */ /* 0x000fe4000001004a */
[----:B------:R-:W-:Y:S01]  /*cb90*/  FADD.FTZ R72, R72, R70 ;  /* 0x0000004648487221 */ /* 0x000fe20000010000 */
[----:B------:R-:W-:Y:S02]  /*cba0*/  MOV R71, R64 ;  /* 0x0000004000477202 */ /* 0x000fe40000000f00 */
.L_x_802:
[----:B------:R-:W-:Y:S05]  /*cbb0*/  BSYNC B1 ;  /* 0x0000000000017941 */ /* 0x000fea0003800000 */
.L_x_801:
[----:B------:R-:W-:Y:S01]  /*cbc0*/  ISETP.GT.U32.AND P0, PT, R238, 0x1b, PT ;  /* 0x0000001bee00780c */ /* 0x000fe20003f04070 */
[----:B------:R-:W-:Y:S10]  /*cbd0*/  BRA.DIV ~URZ, `(.L_x_803) ;  /* 0x000088d27f007947 */ /* 0x000ff4000b800000 */
[----:B------:R1:W4:Y:S02]  /*cbe0*/  SHFL.DOWN PT, R67, R71, 0x4, 0x1f ;  /* 0x08801f0047437f89 */ /* 0x00032400000e0000 */
.L_x_901:
[----:B------:R-:W-:Y:S05]  /*cbf0*/  BRA.DIV ~URZ, `(.L_x_804) ;  /* 0x000089327f007947 */ /* 0x000fea000b800000 */
[----:B--2---:R2:W1:Y:S04]  /*cc00*/  SHFL.DOWN PT, R69, R74, 0x4, 0x1f ;  /* 0x08801f004a457f89 */ /* 0x00446800000e0000 */
[----:B---3--:R2:W3:Y:S04]  /*cc10*/  SHFL.DOWN PT, R70, R68, 0x4, 0x1f ;  /* 0x08801f0044467f89 */ /* 0x0084e800000e0000 */
[----:B0-----:R2:W0:Y:S02]  /*cc20*/  SHFL.DOWN PT, R64, R72, 0x4, 0x1f ;  /* 0x08801f0048407f89 */ /* 0x00142400000e0000 */
.L_x_902:
[----:B------:R-:W-:Y:S01]  /*cc30*/  BSSY B1, `(.L_x_805) ;  /* 0x000000d000017945 */ /* 0x000fe20003800000 */
[----:B------:R-:W-:Y:S05]  /*cc40*/  @P0 BRA `(.L_x_806) ;  /* 0x000000b000000947 */ /* 0x000fea0003800000 */
[----:B0-----:R-:W-:-:S04]  /*cc50*/  FMUL.FTZ R65, R74, R64 ;  /* 0x000000404a417220 */ /* 0x001fc80000410000 */
[CC--:B---3--:R-:W-:Y:S02]  /*cc60*/  FFMA.FTZ R65, R71.reuse, R70.reuse, -R65 ;  /* 0x0000004647417223 */ /* 0x0c8fe40000010841 */
[----:B------:R-:W-:Y:S02]  /*cc70*/  FMUL.FTZ R70, R74, R70 ;  /* 0x000000464a467220 */ /* 0x000fe40000410000 */
[----:B-12---:R-:W-:Y:S02]  /*cc80*/  FADD.FTZ R68, R68, R65 ;  /* 0x0000004144447221 */ /* 0x006fe40000010000 */
[----:B------:R-:W-:Y:S02]  /*cc90*/  FFMA.FTZ R70, R71, R64, R70 ;  /* 0x0000004047467223 */ /* 0x000fe40000010046 */
[C---:B------:R-:W-:Y:S02]  /*cca0*/  FMUL.FTZ R64, R74.reuse, R69 ;  /* 0x000000454a407220 */ /* 0x040fe40000410000 */
[----:B----4-:R-:W-:-:S02]  /*ccb0*/  FMUL.FTZ R74, R74, R67 ;  /* 0x000000434a4a7220 */ /* 0x010fc40000410000 */
[C---:B------:R-:W-:Y:S02]  /*ccc0*/  FFMA.FTZ R64, R71.reuse, R67, -R64 ;  /* 0x0000004347407223 */ /* 0x040fe40000010840 */
[----:B------:R-:W-:Y:S02]  /*ccd0*/  FFMA.FTZ R74, R71, R69, R74 ;  /* 0x00000045474a7223 */ /* 0x000fe4000001004a */
[----:B------:R-:W-:Y:S01]  /*cce0*/  FADD.FTZ R72, R72, R70 ;  /* 0x0000004648487221 */ /* 0x000fe20000010000 */
[----:B------:R-:W-:Y:S02]  /*ccf0*/  MOV R71, R64 ;  /* 0x0000004000477202 */ /* 0x000fe40000000f00 */
.L_x_806:
[----:B------:R-:W-:Y:S05]  /*cd00*/  BSYNC B1 ;  /* 0x0000000000017941 */ /* 0x000fea0003800000 */
.L_x_805:
[----:B------:R-:W-:Y:S01]  /*cd10*/  ISETP.GT.U32.AND P0, PT, R238, 0x17, PT ;  /* 0x00000017ee00780c */ /* 0x000fe20003f04070 */
[----:B------:R-:W-:Y:S05]  /*cd20*/  BRA.DIV ~URZ, `(.L_x_807) ;  /* 0x000089627f007947 */ /* 0x000fea000b800000 */
[----:B----4-:R4:W2:Y:S04]  /*cd30*/  SHFL.DOWN PT, R67, R71, 0x8, 0x1f ;  /* 0x09001f0047437f89 */ /* 0x0108a800000e0000 */
[----:B-1----:R4:W1:Y:S04]  /*cd40*/  SHFL.DOWN PT, R69, R74, 0x8, 0x1f ;  /* 0x09001f004a457f89 */ /* 0x00286800000e0000 */
[----:B---3--:R4:W3:Y:S04]  /*cd50*/  SHFL.DOWN PT, R70, R68, 0x8, 0x1f ;  /* 0x09001f0044467f89 */ /* 0x0088e800000e0000 */
[----:B0-----:R4:W0:Y:S02]  /*cd60*/  SHFL.DOWN PT, R64, R72, 0x8, 0x1f ;  /* 0x09001f0048407f89 */ /* 0x00182400000e0000 */
.L_x_903:
[----:B------:R-:W-:Y:S01]  /*cd70*/  BSSY B1, `(.L_x_808) ;  /* 0x000000d000017945 */ /* 0x000fe20003800000 */
[----:B------:R-:W-:Y:S05]  /*cd80*/  @P0 BRA `(.L_x_809) ;  /* 0x000000b000000947 */ /* 0x000fea0003800000 */
[----:B0-----:R-:W-:-:S04]  /*cd90*/  FMUL.FTZ R65, R74, R64 ;  /* 0x000000404a417220 */ /* 0x001fc80000410000 */
[CC--:B---3--:R-:W-:Y:S02]  /*cda0*/  FFMA.FTZ R65, R71.reuse, R70.reuse, -R65 ;  /* 0x0000004647417223 */ /* 0x0c8fe40000010841 */
[----:B------:R-:W-:Y:S02]  /*cdb0*/  FMUL.FTZ R70, R74, R70 ;  /* 0x000000464a467220 */ /* 0x000fe40000410000 */
[----:B--2-4-:R-:W-:Y:S02]  /*cdc0*/  FADD.FTZ R68, R68, R65 ;  /* 0x0000004144447221 */ /* 0x014fe40000010000 */
[----:B------:R-:W-:Y:S02]  /*cdd0*/  FFMA.FTZ R70, R71, R64, R70 ;  /* 0x0000004047467223 */ /* 0x000fe40000010046 */
[C---:B-1----:R-:W-:Y:S02]  /*cde0*/  FMUL.FTZ R64, R74.reuse, R69 ;  /* 0x000000454a407220 */ /* 0x042fe40000410000 */
[----:B------:R-:W-:-:S02]  /*cdf0*/  FMUL.FTZ R74, R74, R67 ;  /* 0x000000434a4a7220 */ /* 0x000fc40000410000 */
[C---:B------:R-:W-:Y:S02]  /*ce00*/  FFMA.FTZ R64, R71.reuse, R67, -R64 ;  /* 0x0000004347407223 */ /* 0x040fe40000010840 */
[----:B------:R-:W-:Y:S02]  /*ce10*/  FFMA.FTZ R74, R71, R69, R74 ;  /* 0x00000045474a7223 */ /* 0x000fe4000001004a */
[----:B------:R-:W-:Y:S01]  /*ce20*/  FADD.FTZ R72, R72, R70 ;  /* 0x0000004648487221 */ /* 0x000fe20000010000 */
[----:B------:R-:W-:Y:S02]  /*ce30*/  MOV R71, R64 ;  /* 0x0000004000477202 */ /* 0x000fe40000000f00 */
.L_x_809:
[----:B------:R-:W-:Y:S05]  /*ce40*/  BSYNC B1 ;  /* 0x0000000000017941 */ /* 0x000fea0003800000 */
.L_x_808:
[----:B------:R-:W-:Y:S01]  /*ce50*/  ISETP.GT.U32.AND P0, PT, R238, 0xf, PT ;  /* 0x0000000fee00780c */ /* 0x000fe20003f04070 */
[----:B------:R-:W-:Y:S10]  /*ce60*/  BRA.DIV ~URZ, `(.L_x_810) ;  /* 0x000089f27f007947 */ /* 0x000ff4000b800000 */
[----:B--2---:R2:W4:Y:S02]  /*ce70*/  SHFL.DOWN PT, R67, R71, 0x10, 0x1f ;  /* 0x0a001f0047437f89 */ /* 0x00452400000e0000 */
.L_x_904:
[----:B------:R-:W-:Y:S05]  /*ce80*/  BRA.DIV ~URZ, `(.L_x_811) ;  /* 0x00008a527f007947 */ /* 0x000fea000b800000 */
[----:B-1----:R1:W2:Y:S04]  /*ce90*/  SHFL.DOWN PT, R69, R74, 0x10, 0x1f ;  /* 0x0a001f004a457f89 */ /* 0x0022a800000e0000 */
[----:B---3--:R1:W3:Y:S04]  /*cea0*/  SHFL.DOWN PT, R70, R68, 0x10, 0x1f ;  /* 0x0a001f0044467f89 */ /* 0x0082e800000e0000 */
[----:B0-----:R1:W0:Y:S02]  /*ceb0*/  SHFL.DOWN PT, R64, R72, 0x10, 0x1f ;  /* 0x0a001f0048407f89 */ /* 0x00122400000e0000 */
.L_x_905:
[----:B------:R-:W-:Y:S01]  /*cec0*/  BSSY B1, `(.L_x_812) ;  /* 0x000000d000017945 */ /* 0x000fe20003800000 */
[----:B------:R-:W-:Y:S05]  /*ced0*/  @P0 BRA `(.L_x_813) ;  /* 0x000000b000000947 */ /* 0x000fea0003800000 */
[----:B0-----:R-:W-:-:S04]  /*cee0*/  FMUL.FTZ R65, R74, R64 ;  /* 0x000000404a417220 */ /* 0x001fc80000410000 */
[CC--:B---3--:R-:W-:Y:S02]  /*cef0*/  FFMA.FTZ R65, R71.reuse, R70.reuse, -R65 ;  /* 0x0000004647417223 */ /* 0x0c8fe40000010841 */
[----:B------:R-:W-:Y:S02]  /*cf00*/  FMUL.FTZ R70, R74, R70 ;  /* 0x000000464a467220 */ /* 0x000fe40000410000 */
[----:B-1--4-:R-:W-:Y:S02]  /*cf10*/  FADD.FTZ R68, R68, R65 ;  /* 0x0000004144447221 */ /* 0x012fe40000010000 */
[----:B------:R-:W-:Y:S02]  /*cf20*/  FFMA.FTZ R70, R71, R64, R70 ;  /* 0x0000004047467223 */ /* 0x000fe40000010046 */
[C---:B--2---:R-:W-:Y:S02]  /*cf30*/  FMUL.FTZ R64, R74.reuse, R69 ;  /* 0x000000454a407220 */ /* 0x044fe40000410000 */
[----:B------:R-:W-:-:S02]  /*cf40*/  FMUL.FTZ R74, R74, R67 ;  /* 0x000000434a4a7220 */ /* 0x000fc40000410000 */
[C---:B------:R-:W-:Y:S02]  /*cf50*/  FFMA.FTZ R64, R71.reuse, R67, -R64 ;  /* 0x0000004347407223 */ /* 0x040fe40000010840 */
[----:B------:R-:W-:Y:S02]  /*cf60*/  FFMA.FTZ R74, R71, R69, R74 ;  /* 0x00000045474a7223 */ /* 0x000fe4000001004a */
[----:B------:R-:W-:Y:S01]  /*cf70*/  FADD.FTZ R72, R72, R70 ;  /* 0x0000004648487221 */ /* 0x000fe20000010000 */
[----:B------:R-:W-:Y:S02]  /*cf80*/  MOV R71, R64 ;  /* 0x0000004000477202 */ /* 0x000fe40000000f00 */
.L_x_813:
[----:B------:R-:W-:Y:S05]  /*cf90*/  BSYNC B1 ;  /* 0x0000000000017941 */ /* 0x000fea0003800000 */
.L_x_812:
[----:B------:R-:W-:Y:S05]  /*cfa0*/  BRA.DIV ~URZ, `(.L_x_814) ;  /* 0x00008a927f007947 */ /* 0x000fea000b800000 */
[----:B0-----:R-:W0:Y:S04]  /*cfb0*/  SHFL.IDX PT, R64, R74, RZ, 0x1f ;  /* 0x00001fff4a407589 */ /* 0x001e2800000e0000 */
[----:B---3--:R-:W3:Y:S04]  /*cfc0*/  SHFL.IDX PT, R70, R71, RZ, 0x1f ;  /* 0x00001fff47467589 */ /* 0x008ee800000e0000 */
[----:B--2---:R-:W2:Y:S04]  /*cfd0*/  SHFL.IDX PT, R69, R68, RZ, 0x1f ;  /* 0x00001fff44457589 */ /* 0x004ea800000e0000 */
[----:B----4-:R-:W4:Y:S04]  /*cfe0*/  SHFL.IDX PT, R67, R72, RZ, 0x1f ;  /* 0x00001fff48437589 */ /* 0x010f2800000e0000 */
[----:B------:R-:W1:Y:S04]  /*cff0*/  SHFL.IDX PT, R73, R62, RZ, 0x1f ;  /* 0x00001fff3e497589 */ /* 0x000e6800000e0000 */
[----:B------:R-:W1:Y:S04]  /*d000*/  SHFL.IDX PT, R247, R63, RZ, 0x1f ;  /* 0x00001fff3ff77589 */ /* 0x000e6800000e0000 */
[----:B------:R-:W1:Y:S01]  /*d010*/  SHFL.DOWN PT, R71, R71, 0x1, 0x1f ;  /* 0x08201f0047477f89 */ /* 0x000e6200000e0000 */
[----:B0-----:R-:W-:-:S02]  /*d020*/  FMUL.FTZ R75, R63, R64 ;  /* 0x000000403f4b7220 */ /* 0x001fc40000410000 */
[----:B------:R-:W-:Y:S01]  /*d030*/  FMUL.FTZ R76, R62, R64 ;  /* 0x000000403e4c7220 */ /* 0x000fe20000410000 */
[----:B-1----:R-:W0:Y:S01]  /*d040*/  SHFL.DOWN PT, R74, R74, 0x1, 0x1f ;  /* 0x08201f004a4a7f89 */ /* 0x002e2200000e0000 */
[C---:B---3--:R-:W-:Y:S02]  /*d050*/  FMUL.FTZ R78, R60.reuse, R70 ;  /* 0x000000463c4e7220 */ /* 0x048fe40000410000 */
[----:B------:R-:W-:Y:S01]  /*d060*/  FMUL.FTZ R77, R60, R64 ;  /* 0x000000403c4d7220 */ /* 0x000fe20000410000 */
[----:B------:R-:W1:Y:S01]  /*d070*/  SHFL.DOWN PT, R68, R68, 0x1, 0x1f ;  /* 0x08201f0044447f89 */ /* 0x000e6200000e0000 */
[-C--:B------:R-:W-:Y:S02]  /*d080*/  FFMA.FTZ R75, R62, R70.reuse, -R75 ;  /* 0x000000463e4b7223 */ /* 0x080fe4000001084b */
[----:B------:R-:W-:Y:S01]  /*d090*/  FFMA.FTZ R76, R63, R70, R76 ;  /* 0x000000463f4c7223 */ /* 0x000fe2000001004c */
[----:B------:R-:W3:Y:S04]  /*d0a0*/  SHFL.DOWN PT, R72, R72, 0x1, 0x1f ;  /* 0x08201f0048487f89 */ /* 0x000ee800000e0000 */
[----:B------:R-:W0:Y:S04]  /*d0b0*/  SHFL.IDX PT, R79, R61, RZ, 0x1f ;  /* 0x00001fff3d4f7589 */ /* 0x000e2800000e0000 */
[----:B------:R5:W0:Y:S02]  /*d0c0*/  SHFL.IDX PT, R246, R60, RZ, 0x1f ;  /* 0x00001fff3cf67589 */ /* 0x000a2400000e0000 */
[----:B-----5:R-:W-:-:S02]  /*d0d0*/  FMUL.FTZ R60, R61, R64 ;  /* 0x000000403d3c7220 */ /* 0x020fc40000410000 */
.L_x_906:
[----:B--2-4-:R-:W-:Y:S01]  /*d0e0*/  ISETP.NE.AND P0, PT, R148, 0x1f, PT ;  /* 0x0000001f9400780c */ /* 0x014fe20003f05270 */
        /* <DEDUP_REMOVED lines=18> */
[----:B-1----:R-:W-:-:S02]  /*d210*/  FADD.FTZ R66, R69, R68 ;  /* 0x0000004445427221 */ /* 0x002fc40000010000 */
[----:B---3--:R-:W-:Y:S02]  /*d220*/  FADD.FTZ R67, R67, R72 ;  /* 0x0000004843437221 */ /* 0x008fe40000010000 */
.L_x_816:
[----:B------:R-:W-:Y:S05]  /*d230*/  BSYNC B1 ;  /* 0x0000000000017941 */ /* 0x000fea0003800000 */
.L_x_815:
[----:B---3--:R-:W0:Y:S04]  /*d240*/  LDS.128 R72, [R236+0x6db0] ;  /* 0x006db000ec487984 */ /* 0x008e280000000c00 */
[----:B------:R-:W-:Y:S01]  /*d250*/  STS.128 [R236+0x6db0], R64 ;  /* 0x006db040ec007388 */ /* 0x000fe20000000c00 */
[C---:B0-----:R-:W-:Y:S02]  /*d260*/  FMUL.FTZ R70, R73.reuse, R67 ;  /* 0x0000004349467220 */ /* 0x041fe40000410000 */
[C---:B------:R-:W-:Y:S02]  /*d270*/  FMUL.FTZ R71, R73.reuse, R66 ;  /* 0x0000004249477220 */ /* 0x040fe40000410000 */
[C---:B-1----:R-:W-:Y:S02]  /*d280*/  FMUL.FTZ R68, R73.reuse, R65 ;  /* 0x0000004149447220 */ /* 0x042fe40000410000 */
        /* <DEDUP_REMOVED lines=23> */
[-C--:B------:R-:W-:Y:S02]  /*d400*/  FFMA.FTZ R64, R68, R78.reuse, -R64 ;  /* 0x0000004e44407223 */ /* 0x080fe40000010840 */
        /* <DEDUP_REMOVED lines=8> */
.L_x_795:
[----:B0-----:R-:W-:Y:S05]  /*d490*/  BSYNC B0 ;  /* 0x0000000000007941 */ /* 0x001fea0003800000 */
.L_x_794:
[----:B------:R-:W-:Y:S01]  /*d4a0*/  WARPSYNC 0xffffffff ;  /* 0xffffffff00007948 */ /* 0x000fe20003800000 */
[----:B------:R-:W-:Y:S02]  /*d4b0*/  FADD.FTZ R216, RZ, R216 ;  /* 0x000000d8ffd87221 */ /* 0x000fe40000010000 */
[----:B------:R-:W-:Y:S01]  /*d4c0*/  BAR.SYNC.DEFER_BLOCKING 0x0 ;  /* 0x0000000000007b1d */ /* 0x000fe20000010000 */
[----:B------:R-:W-:Y:S01]  /*d4d0*/  FMUL.FTZ R66, R55, R123 ;  /* 0x0000007b37427220 */ /* 0x000fe20000410000 */
[----:B------:R-:W-:Y:S01]  /*d4e0*/  ISETP.NE.AND P0, PT, R148, RZ, PT ;  /* 0x000000ff9400720c */ /* 0x000fe20003f05270 */
[----:B-1----:R-:W-:Y:S02]  /*d4f0*/  FMUL.FTZ R69, R51, R200 ;  /* 0x000000c833457220 */ /* 0x002fe40000410000 */
[C---:B------:R-:W-:Y:S01]  /*d500*/  FMUL.FTZ R68, R123.reuse, UR35 ;  /* 0x000000237b447c20 */ /* 0x040fe20008410000 */
[----:B------:R-:W-:Y:S01]  /*d510*/  BSSY B0, `(.L_x_817) ;  /* 0x000025c000007945 */ /* 0x000fe20003800000 */
[----:B------:R-:W-:Y:S02]  /*d520*/  FADD.FTZ R71, R128, R128 ;  /* 0x0000008080477221 */ /* 0x000fe40000010000 */
[----:B------:R-:W-:-:S02]  /*d530*/  FMUL.FTZ R70, R123, UR34 ;  /* 0x000000227b467c20 */ /* 0x000fc40008410000 */
[----:B------:R-:W-:Y:S02]  /*d540*/  FMUL.FTZ R72, R196, UR34 ;  /* 0x00000022c4487c20 */ /* 0x000fe40008410000 */
[----:B------:R-:W-:Y:S02]  /*d550*/  FFMA.FTZ R70, R201, UR35, R70 ;  /* 0x00000023c9467c23 */ /* 0x000fe40008010046 */
[----:B------:R-:W-:Y:S02]  /*d560*/  FFMA.FTZ R72, R205, UR35, R72 ;  /* 0x00000023cd487c23 */ /* 0x000fe40008010048 */
[C---:B------:R-:W-:Y:S02]  /*d570*/  FMUL.FTZ R74, R188.reuse, UR35 ;  /* 0x00000023bc4a7c20 */ /* 0x040fe40008410000 */
[----:B------:R-:W-:Y:S02]  /*d580*/  FMUL.FTZ R76, R188, UR34 ;  /* 0x00000022bc4c7c20 */ /* 0x000fe40008410000 */
[----:B------:R-:W-:Y:S01]  /*d590*/  FFMA.FTZ R74, R213, UR34, -R74 ;  /* 0x00000022d54a7c23 */ /* 0x000fe2000801084a */
[----:B------:R-:W0:Y:S02]  /*d5a0*/  LDS.64 R64, [R235.X16+0x6d88] ;  /* 0x006d8800eb407984 */ /* 0x000e24000000ca00 */
[----:B0-----:R-:W-:-:S02]  /*d5b0*/  FMUL.FTZ R67, R65, -R95 ;  /* 0x8000005f41437220 */ /* 0x001fc40000410000 */
[C---:B------:R-:W-:Y:S02]  /*d5c0*/  FMUL.FTZ R95, R64.reuse, -R95 ;  /* 0x8000005f405f7220 */ /* 0x040fe40000410000 */
[----:B------:R-:W-:Y:S02]  /*d5d0*/  FFMA.FTZ R64, R64, R94, -R67 ;  /* 0x0000005e40407223 */ /* 0x000fe40000010843 */
[-C--:B------:R-:W-:Y:S02]  /*d5e0*/  FMUL.FTZ R67, R55, R201.reuse ;  /* 0x000000c937437220 */ /* 0x080fe40000410000 */
[C---:B------:R-:W-:Y:S02]  /*d5f0*/  FFMA.FTZ R55, R56.reuse, R201, -R66 ;  /* 0x000000c938377223 */ /* 0x040fe40000010842 */
[----:B------:R-:W-:Y:S02]  /*d600*/  FFMA.FTZ R56, R56, R123, R67 ;  /* 0x0000007b38387223 */ /* 0x000fe40000010043 */
[----:B------:R-:W-:-:S02]  /*d610*/  FMUL.FTZ R67, R51, R122 ;  /* 0x0000007a33437220 */ /* 0x000fc40000410000 */
[C---:B------:R-:W-:Y:S02]  /*d620*/  FMUL.FTZ R66, R49.reuse, R202 ;  /* 0x000000ca31427220 */ /* 0x040fe40000410000 */
[----:B------:R-:W-:Y:S02]  /*d630*/  FFMA.FTZ R51, R52, R200, -R67 ;  /* 0x000000c834337223 */ /* 0x000fe40000010843 */
        /* <DEDUP_REMOVED lines=47> */
[----:B------:R-:W-:Y:S02]  /*d930*/  FFMA.FTZ R67, R201, UR34, -R68 ;  /* 0x00000022c9437c23 */ /* 0x000fe40008010844 */
[----:B------:R-:W-:Y:S02]  /*d940*/  FFMA.FTZ R52, R52, R122, R69 ;  /* 0x0000007a34347223 */ /* 0x000fe40000010045 */
[C---:B------:R-:W-:Y:S02]  /*d950*/  FFMA.FTZ R69, -R71.reuse, R56, RZ ;  /* 0x0000003847457223 */ /* 0x040fe400000101ff */
[C---:B------:R-:W-:Y:S02]  /*d960*/  FMUL.FTZ R56, R71.reuse, R67 ;  /* 0x0000004347387220 */ /* 0x040fe40000410000 */
[----:B------:R-:W-:-:S02]  /*d970*/  FFMA.FTZ R68, R71, R55, RZ ;  /* 0x0000003747447223 */ /* 0x000fc400000100ff */
[----:B------:R-:W-:Y:S02]  /*d980*/  FADD.FTZ R67, R127, R127 ;  /* 0x0000007f7f437221 */ /* 0x000fe40000010000 */
[----:B------:R-:W-:Y:S02]  /*d990*/  FFMA.FTZ R55, -R71, R70, -RZ ;  /* 0x0000004647377223 */ /* 0x000fe400000109ff */
[C---:B------:R-:W-:Y:S02]  /*d9a0*/  FFMA.FTZ R68, R67.reuse, R51, R68 ;  /* 0x0000003343447223 */ /* 0x040fe40000010044 */
[C---:B------:R-:W-:Y:S02]  /*d9b0*/  FMUL.FTZ R51, R122.reuse, UR35 ;  /* 0x000000237a337c20 */ /* 0x040fe40008410000 */
[----:B------:R-:W-:Y:S02]  /*d9c0*/  FMUL.FTZ R71, R122, UR34 ;  /* 0x000000227a477c20 */ /* 0x000fe40008410000 */
[----:B------:R-:W-:-:S02]  /*d9d0*/  FFMA.FTZ R69, -R67, R52, R69 ;  /* 0x0000003443457223 */ /* 0x000fc40000010145 */
[C---:B------:R-:W-:Y:S02]  /*d9e0*/  FFMA.FTZ R52, R200.reuse, UR34, -R51 ;  /* 0x00000022c8347c23 */ /* 0x040fe40008010833 */
[----:B------:R-:W-:Y:S02]  /*d9f0*/  FFMA.FTZ R70, R200, UR35, R71 ;  /* 0x00000023c8467c23 */ /* 0x000fe40008010047 */
[C---:B------:R-:W-:Y:S02]  /*da00*/  FMUL.FTZ R52, R67.reuse, R52 ;  /* 0x0000003443347220 */ /* 0x040fe40000410000 */
[----:B------:R-:W-:Y:S02]  /*da10*/  FFMA.FTZ R51, -R67, R70, -RZ ;  /* 0x0000004643337223 */ /* 0x000fe400000109ff */
[----:B------:R-:W-:Y:S02]  /*da20*/  FADD.FTZ R67, R126, R126 ;  /* 0x0000007e7e437221 */ /* 0x000fe40000010000 */
[----:B------:R-:W-:-:S02]  /*da30*/  FMUL.FTZ R70, R202, UR34 ;  /* 0x00000022ca467c20 */ /* 0x000fc40008410000 */
[----:B------:R-:W-:Y:S02]  /*da40*/  FFMA.FTZ R69, -R67, R50, R69 ;  /* 0x0000003243457223 */ /* 0x000fe40000010145 */
[----:B------:R-:W-:Y:S02]  /*da50*/  FMUL.FTZ R50, R202, UR35 ;  /* 0x00000023ca327c20 */ /* 0x000fe40008410000 */
[C---:B------:R-:W-:Y:S02]  /*da60*/  FFMA.FTZ R70, R203.reuse, UR35, R70 ;  /* 0x00000023cb467c23 */ /* 0x040fe40008010046 */
[----:B------:R-:W-:Y:S02]  /*da70*/  FFMA.FTZ R50, R203, UR34, -R50 ;  /* 0x00000022cb327c23 */ /* 0x000fe40008010832 */
[C---:B------:R-:W-:Y:S02]  /*da80*/  FFMA.FTZ R68, R67.reuse, R49, R68 ;  /* 0x0000003143447223 */ /* 0x040fe40000010044 */
[----:B------:R-:W-:-:S02]  /*da90*/  FMUL.FTZ R50, R67, R50 ;  /* 0x0000003243327220 */ /* 0x000fc40000410000 */
[----:B------:R-:W-:Y:S02]  /*daa0*/  FFMA.FTZ R49, -R67, R70, -RZ ;  /* 0x0000004643317223 */ /* 0x000fe400000109ff */
[----:B------:R-:W-:Y:S02]  /*dab0*/  FADD.FTZ R67, R125, R125 ;  /* 0x0000007d7d437221 */ /* 0x000fe40000010000 */
[----:B------:R-:W-:Y:S02]  /*dac0*/  FMUL.FTZ R71, R199, UR34 ;  /* 0x00000022c7477c20 */ /* 0x000fe40008410000 */
[----:B------:R-:W-:Y:S02]  /*dad0*/  FFMA.FTZ R68, R67, R43, R68 ;  /* 0x0000002b43447223 */ /* 0x000fe40000010044 */
        /* <DEDUP_REMOVED lines=8> */
[----:B------:R-:W-:Y:S02]  /*db60*/  FFMA.FTZ R68, R67, R41, R68 ;  /* 0x0000002943447223 */ /* 0x000fe40000010044 */
[----:B------:R-:W-:Y:S02]  /*db70*/  FMUL.FTZ R41, R197, UR35 ;  /* 0x00000023c5297c20 */ /* 0x000fe40008410000 */
[C---:B------:R-:W-:Y:S02]  /*db80*/  FFMA.FTZ R69, -R67.reuse, R42, R69 ;  /* 0x0000002a43457223 */ /* 0x040fe40000010145 */
[C---:B------:R-:W-:Y:S02]  /*db90*/  FFMA.FTZ R42, R204.reuse, UR34, -R41 ;  /* 0x00000022cc2a7c23 */ /* 0x040fe40008010829 */
[----:B------:R-:W-:Y:S02]  /*dba0*/  FFMA.FTZ R70, R204, UR35, R71 ;  /* 0x00000023cc467c23 */ /* 0x000fe40008010047 */
[----:B------:R-:W-:-:S02]  /*dbb0*/  FMUL.FTZ R42, R67, R42 ;  /* 0x0000002a432a7220 */ /* 0x000fc40000410000 */
[----:B------:R-:W-:Y:S02]  /*dbc0*/  FFMA.FTZ R41, -R67, R70, -RZ ;  /* 0x0000004643297223 */ /* 0x000fe400000109ff */
[----:B------:R-:W-:Y:S02]  /*dbd0*/  FADD.FTZ R67, R121, R121 ;  /* 0x0000007979437221 */ /* 0x000fe40000010000 */
[----:B------:R-:W-:Y:S02]  /*dbe0*/  FFMA.FTZ R65, R65, R94, R95 ;  /* 0x0000005e41417223 */ /* 0x000fe4000001005f */
[C---:B------:R-:W-:Y:S02]  /*dbf0*/  FFMA.FTZ R70, -R67.reuse, R36, R69 ;  /* 0x0000002443467223 */ /* 0x040fe40000010145 */
[----:B------:R-:W-:Y:S02]  /*dc00*/  FMUL.FTZ R36, R196, UR35 ;  /* 0x00000023c4247c20 */ /* 0x000fe40008410000 */
[----:B------:R-:W-:-:S02]  /*dc10*/  FFMA.FTZ R68, R67, R35, R68 ;  /* 0x0000002343447223 */ /* 0x000fc40000010044 */
[----:B------:R-:W-:Y:S02]  /*dc20*/  FADD.FTZ R69, R120, R120 ;  /* 0x0000007878457221 */ /* 0x000fe40000010000 */
[----:B------:R-:W-:Y:S02]  /*dc30*/  FFMA.FTZ R36, R205, UR34, -R36 ;  /* 0x00000022cd247c23 */ /* 0x000fe40008010824 */
[----:B------:R-:W-:Y:S02]  /*dc40*/  FADD.FTZ R156, -R156, R65 ;  /* 0x000000419c9c7221 */ /* 0x000fe40000010100 */
[----:B------:R-:W-:Y:S02]  /*dc50*/  FFMA.FTZ R68, R69, R33, R68 ;  /* 0x0000002145447223 */ /* 0x000fe40000010044 */
[----:B------:R-:W-:Y:S02]  /*dc60*/  FADD.FTZ R65, R119, R119 ;  /* 0x0000007777417221 */ /* 0x000fe40000010000 */
[----:B------:R-:W-:-:S02]  /*dc70*/  FMUL.FTZ R71, R195, UR34 ;  /* 0x00000022c3477c20 */ /* 0x000fc40008410000 */
[----:B------:R-:W-:Y:S02]  /*dc80*/  FADD.FTZ R64, R155, R64 ;  /* 0x000000409b407221 */ /* 0x000fe40000010000 */
[C---:B------:R-:W-:Y:S02]  /*dc90*/  FMUL.FTZ R36, R67.reuse, R36 ;  /* 0x0000002443247220 */ /* 0x040fe40000410000 */
[----:B------:R-:W-:Y:S02]  /*dca0*/  FFMA.FTZ R35, -R67, R72, -RZ ;  /* 0x0000004843237223 */ /* 0x000fe400000109ff */
[----:B------:R-:W-:Y:S02]  /*dcb0*/  FFMA.FTZ R67, -R69, R34, R70 ;  /* 0x0000002245437223 */ /* 0x000fe40000010146 */
[----:B------:R-:W-:Y:S02]  /*dcc0*/  FMUL.FTZ R33, R195, UR35 ;  /* 0x00000023c3217c20 */ /* 0x000fe40008410000 */
[----:B------:R-:W-:-:S02]  /*dcd0*/  FFMA.FTZ R68, R65, R27, R68 ;  /* 0x0000001b41447223 */ /* 0x000fc40000010044 */
[C---:B------:R-:W-:Y:S02]  /*dce0*/  FFMA.FTZ R70, R206.reuse, UR35, R71 ;  /* 0x00000023ce467c23 */ /* 0x040fe40008010047 */
[C---:B------:R-:W-:Y:S02]  /*dcf0*/  FMUL.FTZ R27, R57.reuse, -R156 ;  /* 0x8000009c391b7220 */ /* 0x040fe40000410000 */
[----:B------:R-:W-:Y:S02]  /*dd00*/  FMUL.FTZ R57, R57, -R64 ;  /* 0x8000004039397220 */ /* 0x000fe40000410000 */
[----:B------:R-:W-:Y:S02]  /*dd10*/  FFMA.FTZ R34, R206, UR34, -R33 ;  /* 0x00000022ce227c23 */ /* 0x000fe40008010821 */
[----:B------:R-:W-:Y:S02]  /*dd20*/  FFMA.FTZ R33, -R69, R70, -RZ ;  /* 0x0000004645217223 */ /* 0x000fe400000109ff */
[----:B------:R-:W-:-:S02]  /*dd30*/  FFMA.FTZ R67, -R65, R28, R67 ;  /* 0x0000001c41437223 */ /* 0x000fc40000010143 */
[C---:B------:R-:W-:Y:S02]  /*dd40*/  FFMA.FTZ R70, R58.reuse, R64, -R27 ;  /* 0x000000403a467223 */ /* 0x040fe4000001081b */
[----:B------:R-:W-:Y:S02]  /*dd50*/  FFMA.FTZ R57, R58, R156, R57 ;  /* 0x0000009c3a397223 */ /* 0x000fe40000010039 */
[C---:B------:R-:W-:Y:S02]  /*dd60*/  FMUL.FTZ R28, R194.reuse, UR35 ;  /* 0x00000023c21c7c20 */ /* 0x040fe40008410000 */
[----:B------:R-:W-:Y:S02]  /*dd70*/  FMUL.FTZ R58, R194, UR34 ;  /* 0x00000022c23a7c20 */ /* 0x000fe40008410000 */
[C---:B------:R-:W-:Y:S02]  /*dd80*/  FFMA.FTZ R28, R207.reuse, UR34, -R28 ;  /* 0x00000022cf1c7c23 */ /* 0x040fe4000801081c */
[----:B------:R-:W-:-:S02]  /*dd90*/  FFMA.FTZ R58, R207, UR35, R58 ;  /* 0x00000023cf3a7c23 */ /* 0x000fc4000801003a */
[C---:B------:R-:W-:Y:S02]  /*dda0*/  FMUL.FTZ R27, R65.reuse, R28 ;  /* 0x0000001c411b7220 */ /* 0x040fe40000410000 */
[----:B------:R-:W-:Y:S02]  /*ddb0*/  FFMA.FTZ R28, -R65, R58, -RZ ;  /* 0x0000003a411c7223 */ /* 0x000fe400000109ff */
[----:B------:R-:W-:Y:S02]  /*ddc0*/  FADD.FTZ R58, R118, R118 ;  /* 0x00000076763a7221 */ /* 0x000fe40000010000 */
[----:B------:R-:W-:Y:S02]  /*ddd0*/  FADD.FTZ R153, R153, R70 ;  /* 0x0000004699997221 */ /* 0x000fe40000010000 */
[----:B------:R-:W-:Y:S02]  /*dde0*/  FADD.FTZ R57, -R154, R57 ;  /* 0x000000399a397221 */ /* 0x000fe40000010100 */
[----:B------:R-:W-:-:S02]  /*ddf0*/  FFMA.FTZ R68, R58, R25, R68 ;  /* 0x000000193a447223 */ /* 0x000fc40000010044 */
[----:B------:R-:W-:Y:S02]  /*de00*/  FFMA.FTZ R67, -R58, R26, R67 ;  /* 0x0000001a3a437223 */ /* 0x000fe40000010143 */
[C---:B------:R-:W-:Y:S02]  /*de10*/  FMUL.FTZ R25, R59.reuse, -R57 ;  /* 0x800000393b197220 */ /* 0x040fe40000410000 */
[-C--:B------:R-:W-:Y:S02]  /*de20*/  FMUL.FTZ R26, R59, -R153.reuse ;  /* 0x800000993b1a7220 */ /* 0x080fe40000410000 */
[C---:B------:R-:W-:Y:S02]  /*de30*/  FFMA.FTZ R59, R80.reuse, R153, -R25 ;  /* 0x00000099503b7223 */ /* 0x040fe40000010819 */
[----:B------:R-:W-:Y:S02]  /*de40*/  FFMA.FTZ R65, R80, R57, R26 ;  /* 0x0000003950417223 */ /* 0x000fe4000001001a */
[----:B------:R-:W-:-:S02]  /*de50*/  FMUL.FTZ R34, R69, R34 ;  /* 0x0000002245227220 */ /* 0x000fc40000410000 */
[C---:B------:R-:W-:Y:S02]  /*de60*/  FMUL.FTZ R25, R193.reuse, UR35 ;  /* 0x00000023c1197c20 */ /* 0x040fe40008410000 */
[----:B------:R-:W-:Y:S02]  /*de70*/  FMUL.FTZ R69, R193, UR34 ;  /* 0x00000022c1457c20 */ /* 0x000fe40008410000 */
[----:B------:R-:W-:Y:S02]  /*de80*/  FADD.FTZ R0, -R0, R65 ;  /* 0x0000004100007221 */ /* 0x000fe40000010100 */
[C---:B------:R-:W-:Y:S02]  /*de90*/  FFMA.FTZ R25, R208.reuse, UR34, -R25 ;  /* 0x00000022d0197c23 */ /* 0x040fe40008010819 */
[----:B------:R-:W-:Y:S02]  /*dea0*/  FADD.FTZ R65, R117, R117 ;  /* 0x0000007575417221 */ /* 0x000fe40000010000 */
[----:B------:R-:W-:-:S02]  /*deb0*/  FFMA.FTZ R69, R208, UR35, R69 ;  /* 0x00000023d0457c23 */ /* 0x000fc40008010045 */
[----:B------:R-:W-:Y:S02]  /*dec0*/  FMUL.FTZ R26, R58, R25 ;  /* 0x000000193a1a7220 */ /* 0x000fe40000410000 */
[----:B------:R-:W-:Y:S02]  /*ded0*/  FADD.FTZ R2, R2, R59 ;  /* 0x0000003b02027221 */ /* 0x000fe40000010000 */
[C---:B------:R-:W-:Y:S02]  /*dee0*/  FFMA.FTZ R67, -R65.reuse, R20, R67 ;  /* 0x0000001441437223 */ /* 0x040fe40000010143 */
[----:B------:R-:W-:Y:S02]  /*def0*/  FFMA.FTZ R25, -R58, R69, -RZ ;  /* 0x000000453a197223 */ /* 0x000fe400000109ff */
[----:B------:R-:W-:Y:S02]  /*df00*/  FMUL.FTZ R20, R192, UR35 ;  /* 0x00000023c0147c20 */ /* 0x000fe40008410000 */
[----:B------:R-:W-:-:S02]  /*df10*/  FFMA.FTZ R68, R65, R19, R68 ;  /* 0x0000001341447223 */ /* 0x000fc40000010044 */
[----:B------:R-:W-:Y:S02]  /*df20*/  FMUL.FTZ R58, R192, UR34 ;  /* 0x00000022c03a7c20 */ /* 0x000fe40008410000 */
[C---:B------:R-:W-:Y:S02]  /*df30*/  FMUL.FTZ R19, R81.reuse, -R0 ;  /* 0x8000000051137220 */ /* 0x040fe40000410000 */
[-C--:B------:R-:W-:Y:S02]  /*df40*/  FMUL.FTZ R81, R81, -R2.reuse ;  /* 0x8000000251517220 */ /* 0x080fe40000410000 */
[C---:B------:R-:W-:Y:S02]  /*df50*/  FFMA.FTZ R20, R209.reuse, UR34, -R20 ;  /* 0x00000022d1147c23 */ /* 0x040fe40008010814 */
[----:B------:R-:W-:Y:S02]  /*df60*/  FFMA.FTZ R59, R209, UR35, R58 ;  /* 0x00000023d13b7c23 */ /* 0x000fe4000801003a */
[----:B------:R-:W-:-:S02]  /*df70*/  FFMA.FTZ R19, R82, R2, -R19 ;  /* 0x0000000252137223 */ /* 0x000fc40000010813 */
[----:B------:R-:W-:Y:S02]  /*df80*/  FADD.FTZ R70, R116, R116 ;  /* 0x0000007474467221 */ /* 0x000fe40000010000 */
[----:B------:R-:W-:Y:S02]  /*df90*/  FFMA.FTZ R82, R82, R0, R81 ;  /* 0x0000000052527223 */ /* 0x000fe40000010051 */
[C---:B------:R-:W-:Y:S02]  /*dfa0*/  FMUL.FTZ R58, R65.reuse, R20 ;  /* 0x00000014413a7220 */ /* 0x040fe40000410000 */
[----:B------:R-:W-:Y:S02]  /*dfb0*/  FFMA.FTZ R20, -R65, R59, -RZ ;  /* 0x0000003b41147223 */ /* 0x000fe400000109ff */
[----:B------:R-:W-:Y:S02]  /*dfc0*/  FFMA.FTZ R65, R70, R17, R68 ;  /* 0x0000001146417223 */ /* 0x000fe40000010044 */
[----:B------:R-:W-:-:S02]  /*dfd0*/  FADD.FTZ R3, -R3, R82 ;  /* 0x0000005203037221 */ /* 0x000fc40000010100 */
[----:B------:R-:W-:Y:S02]  /*dfe0*/  FFMA.FTZ R68, -R70, R18, R67 ;  /* 0x0000001246447223 */ /* 0x000fe40000010143 */
[C---:B------:R-:W-:Y:S02]  /*dff0*/  FMUL.FTZ R17, R191.reuse, UR35 ;  /* 0x00000023bf117c20 */ /* 0x040fe40008410000 */
[----:B------:R-:W-:Y:S02]  /*e000*/  FADD.FTZ R19, R4, R19 ;  /* 0x0000001304137221 */ /* 0x000fe40000010000 */
[----:B------:R-:W-:Y:S02]  /*e010*/  FMUL.FTZ R67, R191, UR34 ;  /* 0x00000022bf437c20 */ /* 0x000fe40008410000 */
[----:B------:R-:W-:Y:S02]  /*e020*/  FMUL.FTZ R4, R83, -R3 ;  /* 0x8000000353047220 */ /* 0x000fe40000410000 */
[----:B------:R-:W-:-:S02]  /*e030*/  FFMA.FTZ R17, R210, UR34, -R17 ;  /* 0x00000022d2117c23 */ /* 0x000fc40008010811 */
[-C--:B------:R-:W-:Y:S02]  /*e040*/  FMUL.FTZ R83, R83, -R19.reuse ;  /* 0x8000001353537220 */ /* 0x080fe40000410000 */
[----:B------:R-:W-:Y:S02]  /*e050*/  FFMA.FTZ R67, R210, UR35, R67 ;  /* 0x00000023d2437c23 */ /* 0x000fe40008010043 */
[----:B------:R-:W-:Y:S02]  /*e060*/  FFMA.FTZ R59, R84, R19, -R4 ;  /* 0x00000013543b7223 */ /* 0x000fe40000010804 */
[----:B------:R-:W-:Y:S02]  /*e070*/  FMUL.FTZ R18, R70, R17 ;  /* 0x0000001146127220 */ /* 0x000fe40000410000 */
[----:B------:R-:W-:Y:S02]  /*e080*/  FFMA.FTZ R4, R84, R3, R83 ;  /* 0x0000000354047223 */ /* 0x000fe40000010053 */
[----:B------:R-:W-:-:S02]  /*e090*/  FFMA.FTZ R17, -R70, R67, -RZ ;  /* 0x0000004346117223 */ /* 0x000fc400000109ff */
[----:B------:R-:W-:Y:S02]  /*e0a0*/  FADD.FTZ R67, R115, R115 ;  /* 0x0000007373437221 */ /* 0x000fe40000010000 */
[----:B------:R-:W-:Y:S02]  /*e0b0*/  FADD.FTZ R4, -R9, R4 ;  /* 0x0000000409047221 */ /* 0x000fe40000010100 */
[----:B------:R-:W-:Y:S02]  /*e0c0*/  FADD.FTZ R10, R10, R59 ;  /* 0x0000003b0a0a7221 */ /* 0x000fe40000010000 */
[----:B------:R-:W-:Y:S02]  /*e0d0*/  FFMA.FTZ R11, -R67, R11, R68 ;  /* 0x0000000b430b7223 */ /* 0x000fe40000010144 */
[C---:B------:R-:W-:Y:S02]  /*e0e0*/  FMUL.FTZ R68, R190.reuse, UR35 ;  /* 0x00000023be447c20 */ /* 0x040fe40008410000 */
[----:B------:R-:W-:-:S02]  /*e0f0*/  FMUL.FTZ R70, R190, UR34 ;  /* 0x00000022be467c20 */ /* 0x000fc40008410000 */
[C---:B------:R-:W-:Y:S02]  /*e100*/  FMUL.FTZ R9, R85.reuse, -R4 ;  /* 0x8000000455097220 */ /* 0x040fe40000410000 */
[-C--:B------:R-:W-:Y:S02]  /*e110*/  FMUL.FTZ R85, R85, -R10.reuse ;  /* 0x8000000a55557220 */ /* 0x080fe40000410000 */
[C---:B------:R-:W-:Y:S02]  /*e120*/  FFMA.FTZ R68, R211.reuse, UR34, -R68 ;  /* 0x00000022d3447c23 */ /* 0x040fe40008010844 */
[----:B------:R-:W-:Y:S02]  /*e130*/  FFMA.FTZ R59, R211, UR35, R70 ;  /* 0x00000023d33b7c23 */ /* 0x000fe40008010046 */
[C---:B------:R-:W-:Y:S02]  /*e140*/  FFMA.FTZ R9, R86.reuse, R10, -R9 ;  /* 0x0000000a56097223 */ /* 0x040fe40000010809 */
[----:B------:R-:W-:-:S02]  /*e150*/  FFMA.FTZ R86, R86, R4, R85 ;  /* 0x0000000456567223 */ /* 0x000fc40000010055 */
[C---:B------:R-:W-:Y:S02]  /*e160*/  FMUL.FTZ R70, R67.reuse, R68 ;  /* 0x0000004443467220 */ /* 0x040fe40000410000 */
[C---:B------:R-:W-:Y:S02]  /*e170*/  FFMA.FTZ R12, R67.reuse, R12, R65 ;  /* 0x0000000c430c7223 */ /* 0x040fe40000010041 */
[----:B------:R-:W-:Y:S02]  /*e180*/  FFMA.FTZ R68, -R67, R59, -RZ ;  /* 0x0000003b43447223 */ /* 0x000fe400000109ff */
[----:B------:R-:W-:Y:S02]  /*e190*/  FADD.FTZ R67, R114, R114 ;  /* 0x0000007272437221 */ /* 0x000fe40000010000 */
[----:B------:R-:W-:Y:S02]  /*e1a0*/  FADD.FTZ R13, -R13, R86 ;  /* 0x000000560d0d7221 */ /* 0x000fe40000010100 */
[----:B------:R-:W-:-:S02]  /*e1b0*/  FADD.FTZ R9, R14, R9 ;  /* 0x000000090e097221 */ /* 0x000fc40000010000 */
[----:B------:R-:W-:Y:S02]  /*e1c0*/  FFMA.FTZ R12, R67, R7, R12 ;  /* 0x00000007430c7223 */ /* 0x000fe4000001000c */
[----:B------:R-:W-:Y:S02]  /*e1d0*/  FMUL.FTZ R59, R189, UR35 ;  /* 0x00000023bd3b7c20 */ /* 0x000fe40008410000 */
[C---:B------:R-:W-:Y:S02]  /*e1e0*/  FMUL.FTZ R7, R87.reuse, -R13 ;  /* 0x8000000d57077220 */ /* 0x040fe40000410000 */
[----:B------:R-:W-:Y:S02]  /*e1f0*/  FMUL.FTZ R87, R87, -R9 ;  /* 0x8000000957577220 */ /* 0x000fe40000410000 */
[----:B------:R-:W-:Y:S02]  /*e200*/  FFMA.FTZ R59, R212, UR34, -R59 ;  /* 0x00000022d43b7c23 */ /* 0x000fe4000801083b */
[----:B------:R-:W-:-:S02]  /*e210*/  FFMA.FTZ R11, -R67, R8, R11 ;  /* 0x00000008430b7223 */ /* 0x000fc4000001010b */
[C---:B------:R-:W-:Y:S02]  /*e220*/  FFMA.FTZ R8, R88.reuse, R13, R87 ;  /* 0x0000000d58087223 */ /* 0x040fe40000010057 */
[----:B------:R-:W-:Y:S02]  /*e230*/  FFMA.FTZ R7, R88, R9, -R7 ;  /* 0x0000000958077223 */ /* 0x000fe40000010807 */
[----:B------:R-:W-:Y:S02]  /*e240*/  FMUL.FTZ R72, R67, R59 ;  /* 0x0000003b43487220 */ /* 0x000fe40000410000 */
[----:B------:R-:W-:Y:S02]  /*e250*/  FADD.FTZ R59, R113, R113 ;  /* 0x00000071713b7221 */ /* 0x000fe40000010000 */
[----:B------:R-:W-:Y:S02]  /*e260*/  FADD.FTZ R8, -R15, R8 ;  /* 0x000000080f087221 */ /* 0x000fe40000010100 */
[----:B------:R-:W-:-:S02]  /*e270*/  FADD.FTZ R16, R16, R7 ;  /* 0x0000000710107221 */ /* 0x000fc40000010000 */
[----:B------:R-:W-:Y:S02]  /*e280*/  FFMA.FTZ R7, R59, R5, R12 ;  /* 0x000000053b077223 */ /* 0x000fe4000001000c */
[C---:B------:R-:W-:Y:S02]  /*e290*/  FMUL.FTZ R5, R89.reuse, -R8 ;  /* 0x8000000859057220 */ /* 0x040fe40000410000 */
[----:B------:R-:W-:Y:S02]  /*e2a0*/  FMUL.FTZ R66, R150, R187 ;  /* 0x000000bb96427220 */ /* 0x000fe40000410000 */
[-C--:B------:R-:W-:Y:S02]  /*e2b0*/  FMUL.FTZ R89, R89, -R16.reuse ;  /* 0x8000001059597220 */ /* 0x080fe40000410000 */
[----:B------:R-:W-:Y:S02]  /*e2c0*/  FFMA.FTZ R5, R90, R16, -R5 ;  /* 0x000000105a057223 */ /* 0x000fe40000010805 */
[----:B------:R-:W-:-:S02]  /*e2d0*/  FFMA.FTZ R66, R149, R214, -R66 ;  /* 0x000000d695427223 */ /* 0x000fc40000010842 */
[----:B------:R-:W-:Y:S02]  /*e2e0*/  FADD.FTZ R82, R112, R112 ;  /* 0x0000007070527221 */ /* 0x000fe40000010000 */
[----:B------:R-:W-:Y:S02]  /*e2f0*/  FFMA.FTZ R12, -R59, R6, R11 ;  /* 0x000000063b0c7223 */ /* 0x000fe4000001010b */
[----:B------:R-:W-:Y:S02]  /*e300*/  FFMA.FTZ R90, R90, R8, R89 ;  /* 0x000000085a5a7223 */ /* 0x000fe40000010059 */
[----:B------:R-:W-:Y:S01]  /*e310*/  FADD.FTZ R11, R22, R5 ;  /* 0x00000005160b7221 */ /* 0x000fe20000010000 */
[----:B------:R-:W-:Y:S01]  /*e320*/  SHF.L.U32 R22, R148, 0x5, RZ ;  /* 0x0000000594167819 */ /* 0x000fe200000006ff */
[----:B------:R-:W-:Y:S02]  /*e330*/  FFMA.FTZ R66, R82, R66, R7 ;  /* 0x0000004252427223 */ /* 0x000fe40000010007 */
[----:B------:R-:W-:-:S02]  /*e340*/  FMUL.FTZ R7, R187, UR35 ;  /* 0x00000023bb077c20 */ /* 0x000fc40008410000 */
[----:B------:R-:W-:Y:S02]  /*e350*/  FADD.FTZ R21, -R21, R90 ;  /* 0x0000005a15157221 */ /* 0x000fe40000010100 */
[----:B------:R-:W-:Y:S02]  /*e360*/  FMUL.FTZ R5, R91, -R11 ;  /* 0x8000000b5b057220 */ /* 0x000fe40000410000 */
[----:B------:R-:W-:Y:S02]  /*e370*/  FFMA.FTZ R15, R213, UR35, R76 ;  /* 0x00000023d50f7c23 */ /* 0x000fe4000801004c */
[----:B------:R-:W-:Y:S02]  /*e380*/  FFMA.FTZ R7, R214, UR34, -R7 ;  /* 0x00000022d6077c23 */ /* 0x000fe40008010807 */
[----:B------:R-:W-:Y:S02]  /*e390*/  FMUL.FTZ R91, R91, -R21 ;  /* 0x800000155b5b7220 */ /* 0x000fe40000410000 */
[----:B------:R-:W-:-:S02]  /*e3a0*/  FMUL.FTZ R76, R59, R74 ;  /* 0x0000004a3b4c7220 */ /* 0x000fc40000410000 */
[----:B------:R-:W-:Y:S01]  /*e3b0*/  FFMA.FTZ R6, R96, R21, R5 ;  /* 0x0000001560067223 */ /* 0x000fe20000010005 */
[----:B------:R-:W-:Y:S01]  /*e3c0*/  IADD3 R5, R22, 0x1, RZ ;  /* 0x0000000116057810 */ /* 0x000fe20007ffe0ff */
[----:B------:R-:W-:Y:S01]  /*e3d0*/  FFMA.FTZ R74, -R59, R15, -RZ ;  /* 0x0000000f3b4a7223 */ /* 0x000fe200000109ff */
[----:B------:R-:W-:Y:S01]  /*e3e0*/  MOV R59, UR7 ;  /* 0x00000007003b7c02 */ /* 0x000fe20008000f00 */
[----:B------:R-:W-:Y:S02]  /*e3f0*/  FMUL.FTZ R15, R187, UR34 ;  /* 0x00000022bb0f7c20 */ /* 0x000fe40008410000 */
[----:B------:R-:W-:Y:S01]  /*e400*/  FMUL.FTZ R80, R82, R7 ;  /* 0x0000000752507220 */ /* 0x000fe20000410000 */
[----:B------:R-:W-:Y:S01]  /*e410*/  IADD3 R7, R22, 0x2, RZ ;  /* 0x0000000216077810 */ /* 0x000fe20007ffe0ff */
[----:B------:R-:W-:Y:S01]  /*e420*/  FFMA.FTZ R91, R96, R11, -R91 ;  /* 0x0000000b605b7223 */ /* 0x000fe2000001085b */
[----:B------:R-:W-:Y:S01]  /*e430*/  @!P0 STS.128 [R59.X16+0x8b80], R60 ;  /* 0x008b803c3b008388 */ /* 0x000fe2000000cc00 */
[----:B------:R-:W-:-:S02]  /*e440*/  FMUL.FTZ R150, R150, R214 ;  /* 0x000000d696967220 */ /* 0x000fc40000410000 */
[----:B------:R-:W-:Y:S01]  /*e450*/  FADD.FTZ R6, -R23, R6 ;  /* 0x0000000617067221 */ /* 0x000fe20000010100 */
[----:B------:R-:W-:Y:S01]  /*e460*/  LEA.HI.SX32 R23, R7, R22, 0x1b ;  /* 0x0000001607177211 */ /* 0x000fe200078fdaff */
[----:B------:R-:W-:Y:S02]  /*e470*/  FFMA.FTZ R15, R214, UR35, R15 ;  /* 0x00000023d60f7c23 */ /* 0x000fe4000801000f */
[----:B------:R-:W-:Y:S02]  /*e480*/  FADD.FTZ R24, R24, R91 ;  /* 0x0000005b18187221 */ /* 0x000fe40000010000 */
[----:B------:R-:W-:Y:S02]  /*e490*/  FFMA.FTZ R149, R149, R187, R150 ;  /* 0x000000bb95957223 */ /* 0x000fe40000010096 */
[C---:B------:R-:W-:Y:S02]  /*e4a0*/  FMUL.FTZ R7, R97.reuse, -R6 ;  /* 0x8000000661077220 */ /* 0x040fe40000410000 */
[----:B------:R-:W-:Y:S01]  /*e4b0*/  FFMA.FTZ R78, -R82, R15, -RZ ;  /* 0x0000000f524e7223 */ /* 0x000fe200000109ff */
[----:B------:R-:W-:Y:S01]  /*e4c0*/  IADD3 R15, R22, 0x3, RZ ;  /* 0x00000003160f7810 */ /* 0x000fe20007ffe0ff */
[----:B------:R-:W-:-:S02]  /*e4d0*/  FMUL.FTZ R97, R97, -R24 ;  /* 0x8000001861617220 */ /* 0x000fc40000410000 */
[----:B------:R-:W-:Y:S01]  /*e4e0*/  FFMA.FTZ R149, -R82, R149, R12 ;  /* 0x0000009552957223 */ /* 0x000fe2000001010c */
[----:B------:R-:W-:Y:S01]  /*e4f0*/  LEA.HI.SX32 R12, R5, R22, 0x1b ;  /* 0x00000016050c7211 */ /* 0x000fe200078fdaff */
[----:B------:R-:W-:Y:S01]  /*e500*/  FFMA.FTZ R7, R98, R24, -R7 ;  /* 0x0000001862077223 */ /* 0x000fe20000010807 */
[----:B------:R-:W-:Y:S01]  /*e510*/  LEA.HI.SX32 R5, R22, R22, 0x1b ;  /* 0x0000001616057211 */ /* 0x000fe200078fdaff */
[----:B------:R-:W-:Y:S01]  /*e520*/  FFMA.FTZ R98, R98, R6, R97 ;  /* 0x0000000662627223 */ /* 0x000fe20000010061 */
[----:B------:R-:W-:Y:S01]  /*e530*/  LEA.HI.SX32 R22, R15, R22, 0x1b ;  /* 0x000000160f167211 */ /* 0x000fe200078fdaff */
[----:B------:R-:W-:Y:S02]  /*e540*/  FADD.FTZ R15, R30, R7 ;  /* 0x000000071e0f7221 */ /* 0x000fe40000010000 */
[----:B------:R-:W-:Y:S01]  /*e550*/  FADD.FTZ R29, -R29, R98 ;  /* 0x000000621d1d7221 */ /* 0x000fe20000010100 */
[----:B------:R-:W-:Y:S01]  /*e560*/  STS [R5.X4+0x2100], R56 ;  /* 0x0021003805007388 */ /* 0x000fe20000004800 */
[----:B------:R-:W-:-:S02]  /*e570*/  FMUL.FTZ R7, R99, -R15 ;  /* 0x8000000f63077220 */ /* 0x000fc40000410000 */
[----:B------:R-:W-:Y:S01]  /*e580*/  FMUL.FTZ R99, R99, -R29 ;  /* 0x8000001d63637220 */ /* 0x000fe20000410000 */
[----:B------:R0:W-:Y:S01]  /*e590*/  STS [R12.X4+0x2104], R55 ;  /* 0x002104370c007388 */ /* 0x0001e20000004800 */
[----:B------:R-:W-:Y:S02]  /*e5a0*/  FMUL.FTZ R65, R189, UR34 ;  /* 0x00000022bd417c20 */ /* 0x000fe40008410000 */
[----:B------:R-:W-:Y:S01]  /*e5b0*/  FFMA.FTZ R99, R100, R15, -R99 ;  /* 0x0000000f64637223 */ /* 0x000fe20000010863 */
[----:B------:R1:W-:Y:S01]  /*e5c0*/  STS [R23.X4+0x2108], R52 ;  /* 0x0021083417007388 */ /* 0x0003e20000004800 */
[----:B------:R-:W-:Y:S02]  /*e5d0*/  FFMA.FTZ R14, R212, UR35, R65 ;  /* 0x00000023d40e7c23 */ /* 0x000fe40008010041 */
[----:B------:R-:W-:Y:S01]  /*e5e0*/  FADD.FTZ R32, R32, R99 ;  /* 0x0000006320207221 */ /* 0x000fe20000010000 */
[----:B------:R-:W-:Y:S01]  /*e5f0*/  STS [R22.X4+0x210c], R51 ;  /* 0x00210c3316007388 */ /* 0x000fe20000004800 */
[----:B------:R-:W-:-:S02]  /*e600*/  FFMA.FTZ R14, -R67, R14, -RZ ;  /* 0x0000000e430e7223 */ /* 0x000fc400000109ff */
[----:B0-----:R-:W-:Y:S01]  /*e610*/  FFMA.FTZ R12, R100, R29, R7 ;  /* 0x0000001d640c7223 */ /* 0x001fe20000010007 */
[----:B------:R-:W-:Y:S01]  /*e620*/  STS [R5.X4+0x2144], R25 ;  /* 0x0021441905007388 */ /* 0x000fe20000004800 */
[----:B------:R-:W-:Y:S02]  /*e630*/  FMUL.FTZ R75, R0, R131 ;  /* 0x00000083004b7220 */ /* 0x000fe40000410000 */
[----:B------:R-:W-:Y:S01]  /*e640*/  FADD.FTZ R12, -R31, R12 ;  /* 0x0000000c1f0c7221 */ /* 0x000fe20000010100 */
[----:B------:R-:W-:Y:S01]  /*e650*/  STS [R5.X4+0x2154], R17 ;  /* 0x0021541105007388 */ /* 0x000fe20000004800 */
[----:B------:R-:W-:Y:S02]  /*e660*/  FMUL.FTZ R62, R29, R138 ;  /* 0x0000008a1d3e7220 */ /* 0x000fe40000410000 */
[C---:B------:R-:W-:Y:S01]  /*e670*/  FMUL.FTZ R7, R101.reuse, -R12 ;  /* 0x8000000c65077220 */ /* 0x040fe20000410000 */
[----:B------:R0:W-:Y:S01]  /*e680*/  STS [R5.X4+0x2140], R26 ;  /* 0x0021401a05007388 */ /* 0x0001e20000004800 */
[----:B------:R-:W-:-:S02]  /*e690*/  FMUL.FTZ R101, R101, -R32 ;  /* 0x8000002065657220 */ /* 0x000fc40000410000 */
[C---:B------:R-:W-:Y:S01]  /*e6a0*/  FFMA.FTZ R7, R102.reuse, R32, -R7 ;  /* 0x0000002066077223 */ /* 0x040fe20000010807 */
[----:B------:R-:W-:Y:S01]  /*e6b0*/  STS [R5.X4+0x2138], R27 ;  /* 0x0021381b05007388 */ /* 0x000fe20000004800 */
[----:B------:R-:W-:Y:S02]  /*e6c0*/  FFMA.FTZ R102, R102, R12, R101 ;  /* 0x0000000c66667223 */ /* 0x000fe40000010065 */
[----:B-1----:R-:W-:Y:S01]  /*e6d0*/  FADD.FTZ R23, R38, R7 ;  /* 0x0000000726177221 */ /* 0x002fe20000010000 */
[----:B------:R-:W-:Y:S01]  /*e6e0*/  STS [R5.X4+0x2164], R14 ;  /* 0x0021640e05007388 */ /* 0x000fe20000004800 */
[----:B------:R-:W-:Y:S01]  /*e6f0*/  FADD.FTZ R37, -R37, R102 ;  /* 0x0000006625257221 */ /* 0x000fe20000010100 */
[----:B0-----:R-:W-:Y:S01]  /*e700*/  PRMT R26, RZ, 0x5410, R173 ;  /* 0x00005410ff1a7816 */ /* 0x001fe200000000ad */
[C---:B------:R-:W-:Y:S01]  /*e710*/  FMUL.FTZ R7, R103.reuse, -R23 ;  /* 0x8000001767077220 */ /* 0x040fe20000410000 */
[----:B------:R-:W-:Y:S01]  /*e720*/  STS [R5.X4+0x214c], R20 ;  /* 0x00214c1405007388 */ /* 0x000fe20000004800 */
        /* <DEDUP_REMOVED lines=13> */
[----:B------:R-:W-:Y:S01]  /*e800*/  FADD.FTZ R17, R46, R7 ;  /* 0x000000072e117221 */ /* 0x000fe20000010000 */
[----:B------:R-:W-:Y:S01]  /*e810*/  STS [R5.X4+0x2118], R43 ;  /* 0x0021182b05007388 */ /* 0x000fe20000004800 */
[----:B------:R-:W-:Y:S02]  /*e820*/  FMUL.FTZ R25, R216, UR35 ;  /* 0x00000023d8197c20 */ /* 0x000fe40008410000 */
[----:B------:R-:W-:Y:S01]  /*e830*/  FMUL.FTZ R7, R64, UR43 ;  /* 0x0000002b40077c20 */ /* 0x000fe20008410000 */
[----:B------:R-:W-:Y:S01]  /*e840*/  STS [R5.X4+0x2128], R36 ;  /* 0x0021282405007388 */ /* 0x000fe20000004800 */
[----:B------:R-:W-:Y:S01]  /*e850*/  FADD.FTZ R45, -R45, R106 ;  /* 0x0000006a2d2d7221 */ /* 0x000fe20000010100 */
[----:B0-----:R-:W-:Y:S01]  /*e860*/  PRMT R35, RZ, 0x5410, R217 ;  /* 0x00005410ff237816 */ /* 0x001fe200000000d9 */
[----:B------:R-:W-:Y:S01]  /*e870*/  FFMA.FTZ R31, R186, UR34, -R25 ;  /* 0x00000022ba1f7c23 */ /* 0x000fe20008010819 */
[----:B------:R-:W-:Y:S01]  /*e880*/  STS [R5.X4+0x2124], R41 ;  /* 0x0021242905007388 */ /* 0x000fe20000004800 */
[----:B------:R-:W-:-:S02]  /*e890*/  FMUL.FTZ R25, R156, UR43 ;  /* 0x0000002b9c197c20 */ /* 0x000fc40008410000 */
[----:B------:R-:W-:Y:S01]  /*e8a0*/  FFMA.FTZ R27, R156, UR44, -R7 ;  /* 0x0000002c9c1b7c23 */ /* 0x000fe20008010807 */
[----:B------:R-:W-:Y:S01]  /*e8b0*/  STS [R5.X4+0x2120], R42 ;  /* 0x0021202a05007388 */ /* 0x000fe20000004800 */
[C---:B------:R-:W-:Y:S02]  /*e8c0*/  FMUL.FTZ R14, R107.reuse, -R45 ;  /* 0x8000002d6b0e7220 */ /* 0x040fe40000410000 */
[----:B------:R-:W-:Y:S01]  /*e8d0*/  FMUL.FTZ R107, R107, -R17 ;  /* 0x800000116b6b7220 */ /* 0x000fe20000410000 */
[----:B------:R-:W-:Y:S01]  /*e8e0*/  STS [R5.X4+0x211c], R44 ;  /* 0x00211c2c05007388 */ /* 0x000fe20000004800 */
[----:B------:R-:W-:Y:S02]  /*e8f0*/  FFMA.FTZ R7, R26, -R129, R186 ;  /* 0x800000811a077223 */ /* 0x000fe400000100ba */
[----:B------:R-:W-:Y:S01]  /*e900*/  FFMA.FTZ R20, R64, UR44, R25 ;  /* 0x0000002c40147c23 */ /* 0x000fe20008010019 */
[----:B------:R-:W-:Y:S01]  /*e910*/  STS [R5.X4+0x2114], R49 ;  /* 0x0021143105007388 */ /* 0x000fe20000004800 */
[----:B------:R-:W-:-:S02]  /*e920*/  FMUL.FTZ R27, R216, R27 ;  /* 0x0000001bd81b7220 */ /* 0x000fc40000410000 */
[C---:B------:R-:W-:Y:S01]  /*e930*/  FFMA.FTZ R56, R108.reuse, R45, R107 ;  /* 0x0000002d6c387223 */ /* 0x040fe2000001006b */
[----:B------:R0:W-:Y:S01]  /*e940*/  STS [R5.X4+0x2148], R58 ;  /* 0x0021483a05007388 */ /* 0x0001e20000004800 */
[----:B------:R-:W-:Y:S02]  /*e950*/  FADD.FTZ R18, R111, R111 ;  /* 0x0000006f6f127221 */ /* 0x000fe40000010000 */
[----:B------:R-:W-:Y:S01]  /*e960*/  FFMA.FTZ R25, R7, R20, R27 ;  /* 0x0000001407197223 */ /* 0x000fe2000001001b */
[----:B------:R-:W-:Y:S01]  /*e970*/  STS [R5.X4+0x2110], R50 ;  /* 0x0021103205007388 */ /* 0x000fe20000004800 */
[----:B------:R-:W-:Y:S02]  /*e980*/  FFMA.FTZ R27, R108, R17, -R14 ;  /* 0x000000116c1b7223 */ /* 0x000fe4000001080e */
[----:B------:R-:W-:Y:S01]  /*e990*/  FMUL.FTZ R20, R153, UR43 ;  /* 0x0000002b99147c20 */ /* 0x000fe20008410000 */
[----:B------:R-:W-:Y:S01]  /*e9a0*/  STS [R5.X4+0x215c], R68 ;  /* 0x00215c4405007388 */ /* 0x000fe20000004800 */
[----:B------:R-:W-:Y:S01]  /*e9b0*/  FADD.FTZ R56, -R47, R56 ;  /* 0x000000382f387221 */ /* 0x000fe20000010100 */
[----:B0-----:R-:W-:Y:S01]  /*e9c0*/  PRMT R58, RZ, 0x5410, R174 ;  /* 0x00005410ff3a7816 */ /* 0x001fe200000000ae */
[----:B------:R-:W-:Y:S01]  /*e9d0*/  FMUL.FTZ R30, R18, R31 ;  /* 0x0000001f121e7220 */ /* 0x000fe20000410000 */
[----:B------:R-:W-:Y:S01]  /*e9e0*/  PRMT R31, RZ, 0x5410, R175 ;  /* 0x00005410ff1f7816 */ /* 0x000fe200000000af */
[----:B------:R-:W-:Y:S01]  /*e9f0*/  FFMA.FTZ R25, R26, R64, R25 ;  /* 0x000000401a197223 */ /* 0x000fe20000010019 */
[----:B------:R-:W-:Y:S01]  /*ea00*/  STS [R5.X4+0x2130], R34 ;  /* 0x0021302205007388 */ /* 0x000fe20000004800 */
[----:B------:R-:W-:-:S02]  /*ea10*/  FADD.FTZ R48, R48, R27 ;  /* 0x0000001b30307221 */ /* 0x000fc40000010000 */
[----:B------:R-:W-:Y:S01]  /*ea20*/  FFMA.FTZ R26, R57, UR44, -R20 ;  /* 0x0000002c391a7c23 */ /* 0x000fe20008010814 */
[----:B------:R0:W-:Y:S01]  /*ea30*/  STS [R5.X4+0x2178], R30 ;  /* 0x0021781e05007388 */ /* 0x0001e20000004800 */
[-C--:B------:R-:W-:Y:S02]  /*ea40*/  FMUL.FTZ R14, R153, R130.reuse ;  /* 0x00000082990e7220 */ /* 0x080fe40000410000 */
[C---:B------:R-:W-:Y:S01]  /*ea50*/  FMUL.FTZ R28, R57.reuse, R130 ;  /* 0x00000082391c7220 */ /* 0x040fe20000410000 */
[----:B------:R1:W-:Y:S01]  /*ea60*/  STS [R5.X4+0x2158], R70 ;  /* 0x0021584605007388 */ /* 0x0003e20000004800 */
[----:B------:R-:W-:Y:S02]  /*ea70*/  FMUL.FTZ R20, R57, UR43 ;  /* 0x0000002b39147c20 */ /* 0x000fe40008410000 */
[C---:B------:R-:W-:Y:S01]  /*ea80*/  FMUL.FTZ R27, R109.reuse, -R56 ;  /* 0x800000386d1b7220 */ /* 0x040fe20000410000 */
[----:B------:R2:W-:Y:S01]  /*ea90*/  STS [R5.X4+0x2160], R72 ;  /* 0x0021604805007388 */ /* 0x0005e20000004800 */
[----:B------:R-:W-:-:S02]  /*eaa0*/  FMUL.FTZ R109, R109, -R48 ;  /* 0x800000306d6d7220 */ /* 0x000fc40000410000 */
[----:B------:R-:W-:Y:S01]  /*eab0*/  FFMA.FTZ R33, R31, -R130, R214 ;  /* 0x800000821f217223 */ /* 0x000fe200000100d6 */
[----:B------:R3:W-:Y:S01]  /*eac0*/  STS [R5.X4+0x2174], R78 ;  /* 0x0021744e05007388 */ /* 0x0007e20000004800 */
[C---:B0-----:R-:W-:Y:S02]  /*ead0*/  FMUL.FTZ R30, R187.reuse, R14 ;  /* 0x0000000ebb1e7220 */ /* 0x041fe40000410000 */
[C---:B------:R-:W-:Y:S01]  /*eae0*/  FMUL.FTZ R26, R187.reuse, R26 ;  /* 0x0000001abb1a7220 */ /* 0x040fe20000410000 */
[----:B------:R-:W-:Y:S01]  /*eaf0*/  STS [R5.X4+0x2168], R76 ;  /* 0x0021684c05007388 */ /* 0x000fe20000004800 */
[----:B------:R-:W-:Y:S02]  /*eb00*/  FMUL.FTZ R79, R187, R28 ;  /* 0x0000001cbb4f7220 */ /* 0x000fe40000410000 */
[----:B------:R-:W-:Y:S01]  /*eb10*/  FFMA.FTZ R20, R153, UR44, R20 ;  /* 0x0000002c99147c23 */ /* 0x000fe20008010014 */
[----:B------:R0:W-:Y:S01]  /*eb20*/  STS [R5.X4+0x216c], R74 ;  /* 0x00216c4a05007388 */ /* 0x0001e20000004800 */
[----:B------:R-:W-:-:S02]  /*eb30*/  FFMA.FTZ R27, R110, R48, -R27 ;  /* 0x000000306e1b7223 */ /* 0x000fc4000001081b */
[----:B------:R-:W-:Y:S01]  /*eb40*/  FFMA.FTZ R110, R110, R56, R109 ;  /* 0x000000386e6e7223 */ /* 0x000fe2000001006d */
[----:B------:R-:W-:Y:S01]  /*eb50*/  STS [R5.X4+0x2170], R80 ;  /* 0x0021705005007388 */ /* 0x000fe20000004800 */
[C---:B------:R-:W-:Y:S02]  /*eb60*/  FFMA.FTZ R28, R33.reuse, R28, -R30 ;  /* 0x0000001c211c7223 */ /* 0x040fe4000001081e */
[C---:B------:R-:W-:Y:S02]  /*eb70*/  FFMA.FTZ R79, R33.reuse, R14, R79 ;  /* 0x0000000e214f7223 */ /* 0x040fe4000001004f */
[----:B------:R-:W-:Y:S01]  /*eb80*/  FFMA.FTZ R20, R33, R20, R26 ;  /* 0x0000001421147223 */ /* 0x000fe2000001001a */
[----:B------:R-:W-:Y:S01]  /*eb90*/  PRMT R26, RZ, 0x5410, R218 ;  /* 0x00005410ff1a7816 */ /* 0x000fe200000000da */
[----:B------:R-:W-:Y:S02]  /*eba0*/  FADD.FTZ R33, R54, R27 ;  /* 0x0000001b36217221 */ /* 0x000fe40000010000 */
[----:B------:R-:W-:-:S02]  /*ebb0*/  FMUL.FTZ R27, R2, UR43 ;  /* 0x0000002b021b7c20 */ /* 0x000fc40008410000 */
[----:B------:R-:W-:Y:S02]  /*ebc0*/  FADD.FTZ R69, -R53, R110 ;  /* 0x0000006e35457221 */ /* 0x000fe40000010100 */
[----:B------:R-:W-:Y:S02]  /*ebd0*/  FFMA.FTZ R39, R0, UR44, -R27 ;  /* 0x0000002c00277c23 */ /* 0x000fe4000801081b */
[-C--:B------:R-:W-:Y:S02]  /*ebe0*/  FMUL.FTZ R36, R69, R144.reuse ;  /* 0x0000009045247220 */ /* 0x080fe40000410000 */
[----:B------:R-:W-:Y:S02]  /*ebf0*/  FMUL.FTZ R43, R56, R143 ;  /* 0x0000008f382b7220 */ /* 0x000fe40000410000 */
[----:B------:R-:W-:Y:S02]  /*ec00*/  FMUL.FTZ R52, R188, R39 ;  /* 0x00000027bc347220 */ /* 0x000fe40000410000 */
[----:B------:R-:W-:-:S02]  /*ec10*/  FFMA.FTZ R201, R26, -R144, R201 ;  /* 0x800000901ac97223 */ /* 0x000fc400000100c9 */
[-C--:B------:R-:W-:Y:S02]  /*ec20*/  FFMA.FTZ R200, R35, -R143.reuse, R200 ;  /* 0x8000008f23c87223 */ /* 0x080fe400000100c8 */
[----:B------:R-:W-:Y:S02]  /*ec30*/  FMUL.FTZ R30, R33, R144 ;  /* 0x00000090211e7220 */ /* 0x000fe40000410000 */
[----:B------:R-:W-:Y:S02]  /*ec40*/  FMUL.FTZ R38, R123, R36 ;  /* 0x000000247b267220 */ /* 0x000fe40000410000 */
[----:B------:R-:W-:Y:S02]  /*ec50*/  FMUL.FTZ R39, R48, R143 ;  /* 0x0000008f30277220 */ /* 0x000fe40000410000 */
[----:B------:R-:W-:Y:S02]  /*ec60*/  FMUL.FTZ R41, R122, R43 ;  /* 0x0000002b7a297220 */ /* 0x000fe40000410000 */
[----:B------:R-:W-:-:S02]  /*ec70*/  FFMA.FTZ R38, R201, R30, R38 ;  /* 0x0000001ec9267223 */ /* 0x000fc40000010026 */
[-C--:B------:R-:W-:Y:S02]  /*ec80*/  FFMA.FTZ R47, R200, R39.reuse, R41 ;  /* 0x00000027c82f7223 */ /* 0x080fe40000010029 */
[----:B------:R-:W-:Y:S02]  /*ec90*/  FMUL.FTZ R41, R123, R30 ;  /* 0x0000001e7b297220 */ /* 0x000fe40000410000 */
[----:B------:R-:W-:Y:S02]  /*eca0*/  FADD.FTZ R42, RZ, R38 ;  /* 0x00000026ff2a7221 */ /* 0x000fe40000010000 */
[----:B------:R-:W-:Y:S01]  /*ecb0*/  FFMA.FTZ R38, R201, R36, -R41 ;  /* 0x00000024c9267223 */ /* 0x000fe20000010829 */
[----:B------:R-:W-:Y:S01]  /*ecc0*/  PRMT R36, RZ, 0x5410, R215 ;  /* 0x00005410ff247816 */ /* 0x000fe200000000d7 */
[----:B------:R-:W-:Y:S02]  /*ecd0*/  FMUL.FTZ R44, R122, R39 ;  /* 0x000000277a2c7220 */ /* 0x000fe40000410000 */
[----:B------:R-:W-:-:S02]  /*ece0*/  FMUL.FTZ R41, R17, R142 ;  /* 0x0000008e11297220 */ /* 0x000fc40000410000 */
[----:B------:R-:W-:Y:S02]  /*ecf0*/  FADD.FTZ R47, R42, R47 ;  /* 0x0000002f2a2f7221 */ /* 0x000fe40000010000 */
[----:B------:R-:W-:Y:S02]  /*ed00*/  FADD.FTZ R42, RZ, R38 ;  /* 0x00000026ff2a7221 */ /* 0x000fe40000010000 */
[----:B------:R-:W-:Y:S02]  /*ed10*/  FFMA.FTZ R43, R200, R43, -R44 ;  /* 0x0000002bc82b7223 */ /* 0x000fe4000001082c */
[-C--:B------:R-:W-:Y:S02]  /*ed20*/  FFMA.FTZ R38, R36, -R142.reuse, R203 ;  /* 0x8000008e24267223 */ /* 0x080fe400000100cb */
[----:B------:R-:W-:Y:S02]  /*ed30*/  FMUL.FTZ R49, R45, R142 ;  /* 0x0000008e2d317220 */ /* 0x000fe40000410000 */
[----:B------:R-:W-:-:S02]  /*ed40*/  FMUL.FTZ R46, R202, R41 ;  /* 0x00000029ca2e7220 */ /* 0x000fc40000410000 */
[----:B------:R-:W-:Y:S01]  /*ed50*/  FADD.FTZ R44, R42, R43 ;  /* 0x0000002b2a2c7221 */ /* 0x000fe20000010000 */
[----:B------:R-:W-:Y:S01]  /*ed60*/  PRMT R43, RZ, 0x5410, R185 ;  /* 0x00005410ff2b7816 */ /* 0x000fe200000000b9 */
[-C--:B------:R-:W-:Y:S02]  /*ed70*/  FFMA.FTZ R51, R38, R49.reuse, -R46 ;  /* 0x0000003126337223 */ /* 0x080fe4000001082e */
[----:B------:R-:W-:Y:S02]  /*ed80*/  FMUL.FTZ R49, R202, R49 ;  /* 0x00000031ca317220 */ /* 0x000fe40000410000 */
[----:B------:R-:W-:Y:S02]  /*ed90*/  FMUL.FTZ R46, R22, R141 ;  /* 0x0000008d162e7220 */ /* 0x000fe40000410000 */
[----:B------:R-:W-:Y:S02]  /*eda0*/  FMUL.FTZ R53, R0, UR43 ;  /* 0x0000002b00357c20 */ /* 0x000fe40008410000 */
[----:B------:R-:W-:-:S02]  /*edb0*/  FFMA.FTZ R0, R38, R41, R49 ;  /* 0x0000002926007223 */ /* 0x000fc40000010031 */
[-C--:B------:R-:W-:Y:S02]  /*edc0*/  FFMA.FTZ R198, R43, -R141.reuse, R198 ;  /* 0x8000008d2bc67223 */ /* 0x080fe400000100c6 */
[----:B------:R-:W-:Y:S02]  /*edd0*/  FMUL.FTZ R42, R40, R141 ;  /* 0x0000008d282a7220 */ /* 0x000fe40000410000 */
[----:B------:R-:W-:Y:S02]  /*ede0*/  FMUL.FTZ R49, R199, R46 ;  /* 0x0000002ec7317220 */ /* 0x000fe40000410000 */
[----:B------:R-:W-:Y:S02]  /*edf0*/  FFMA.FTZ R213, R58, -R131, R213 ;  /* 0x800000833ad57223 */ /* 0x000fe400000100d5 */
[----:B------:R-:W-:Y:S02]  /*ee00*/  FFMA.FTZ R50, R2, UR44, R53 ;  /* 0x0000002c02327c23 */ /* 0x000fe40008010035 */
[----:B------:R-:W-:Y:S01]  /*ee10*/  FADD.FTZ R0, R47, R0 ;  /* 0x000000002f007221 */ /* 0x000fe20000010000 */
[----:B------:R-:W-:Y:S01]  /*ee20*/  PRMT R47, RZ, 0x5410, R184 ;  /* 0x00005410ff2f7816 */ /* 0x000fe200000000b8 */
[----:B------:R-:W-:-:S02]  /*ee30*/  FFMA.FTZ R49, R198, R42, R49 ;  /* 0x0000002ac6317223 */ /* 0x000fc40000010031 */
[----:B------:R-:W-:Y:S02]  /*ee40*/  FADD.FTZ R51, R44, R51 ;  /* 0x000000332c337221 */ /* 0x000fe40000010000 */
[----:B------:R-:W-:Y:S02]  /*ee50*/  FMUL.FTZ R53, R199, R42 ;  /* 0x0000002ac7357220 */ /* 0x000fe40000410000 */
[----:B------:R-:W-:Y:S02]  /*ee60*/  FMUL.FTZ R44, R23, R140 ;  /* 0x0000008c172c7220 */ /* 0x000fe40000410000 */
[----:B------:R-:W-:Y:S02]  /*ee70*/  FFMA.FTZ R63, R213, R50, R52 ;  /* 0x00000032d53f7223 */ /* 0x000fe40000010034 */
[----:B------:R-:W-:Y:S01]  /*ee80*/  FADD.FTZ R52, R0, R49 ;  /* 0x0000003100347221 */ /* 0x000fe20000010000 */
[----:B------:R-:W-:Y:S01]  /*ee90*/  PRMT R0, RZ, 0x5410, R183 ;  /* 0x00005410ff007816 */ /* 0x000fe200000000b7 */
[----:B------:R-:W-:-:S02]  /*eea0*/  FFMA.FTZ R46, R198, R46, -R53 ;  /* 0x0000002ec62e7223 */ /* 0x000fc40000010835 */
[-C--:B------:R-:W-:Y:S02]  /*eeb0*/  FMUL.FTZ R54, R37, R140.reuse ;  /* 0x0000008c25367220 */ /* 0x080fe40000410000 */
[----:B------:R-:W-:Y:S02]  /*eec0*/  FFMA.FTZ R49, R47, -R140, R204 ;  /* 0x8000008c2f317223 */ /* 0x000fe400000100cc */
[C---:B------:R-:W-:Y:S02]  /*eed0*/  FMUL.FTZ R55, R197.reuse, R44 ;  /* 0x0000002cc5377220 */ /* 0x040fe40000410000 */
[-C--:B------:R-:W-:Y:S02]  /*eee0*/  FMUL.FTZ R53, R197, R54.reuse ;  /* 0x00000036c5357220 */ /* 0x080fe40000410000 */
[-C--:B------:R-:W-:Y:S02]  /*eef0*/  FMUL.FTZ R50, R32, R139.reuse ;  /* 0x0000008b20327220 */ /* 0x080fe40000410000 */
[----:B------:R-:W-:Y:S01]  /*ef00*/  FFMA.FTZ R55, R49, R54, -R55 ;  /* 0x0000003631377223 */ /* 0x000fe20000010837 */
[----:B------:R-:W-:Y:S01]  /*ef10*/  PRMT R54, RZ, 0x5410, R181 ;  /* 0x00005410ff367816 */ /* 0x000fe200000000b5 */
[----:B------:R-:W-:Y:S01]  /*ef20*/  FADD.FTZ R46, R51, R46 ;  /* 0x0000002e332e7221 */ /* 0x000fe20000010000 */
[----:B------:R-:W-:Y:S01]  /*ef30*/  PRMT R51, RZ, 0x5410, R182 ;  /* 0x00005410ff337816 */ /* 0x000fe200000000b6 */
[----:B------:R-:W-:-:S02]  /*ef40*/  FFMA.FTZ R205, R0, -R139, R205 ;  /* 0x8000008b00cd7223 */ /* 0x000fc400000100cd */
[----:B------:R-:W-:Y:S02]  /*ef50*/  FMUL.FTZ R57, R12, R139 ;  /* 0x0000008b0c397220 */ /* 0x000fe40000410000 */
[----:B------:R-:W-:Y:S02]  /*ef60*/  FFMA.FTZ R53, R49, R44, R53 ;  /* 0x0000002c31357223 */ /* 0x000fe40000010035 */
[----:B------:R-:W-:Y:S02]  /*ef70*/  FMUL.FTZ R60, R196, R50 ;  /* 0x00000032c43c7220 */ /* 0x000fe40000410000 */
[----:B------:R-:W-:Y:S02]  /*ef80*/  FADD.FTZ R55, R46, R55 ;  /* 0x000000372e377221 */ /* 0x000fe40000010000 */
[----:B------:R-:W-:Y:S02]  /*ef90*/  FMUL.FTZ R46, R15, R138 ;  /* 0x0000008a0f2e7220 */ /* 0x000fe40000410000 */
[----:B------:R-:W-:-:S02]  /*efa0*/  FADD.FTZ R52, R52, R53 ;  /* 0x0000003534347221 */ /* 0x000fc40000010000 */
[-C--:B------:R-:W-:Y:S02]  /*efb0*/  FFMA.FTZ R60, R205, R57.reuse, -R60 ;  /* 0x00000039cd3c7223 */ /* 0x080fe4000001083c */
[----:B------:R-:W-:Y:S02]  /*efc0*/  FMUL.FTZ R57, R196, R57 ;  /* 0x00000039c4397220 */ /* 0x000fe40000410000 */
[----:B------:R-:W-:Y:S02]  /*efd0*/  FFMA.FTZ R53, R51, -R138, R206 ;  /* 0x8000008a33357223 */ /* 0x000fe400000100ce */
[----:B------:R-:W-:Y:S02]  /*efe0*/  FMUL.FTZ R59, R195, R46 ;  /* 0x0000002ec33b7220 */ /* 0x000fe40000410000 */
[----:B------:R-:W-:Y:S02]  /*eff0*/  FFMA.FTZ R57, R205, R50, R57 ;  /* 0x00000032cd397223 */ /* 0x000fe40000010039 */
[----:B------:R-:W-:-:S02]  /*f000*/  FFMA.FTZ R68, R53, R62, -R59 ;  /* 0x0000003e35447223 */ /* 0x000fc4000001083b */
[----:B------:R-:W-:Y:S02]  /*f010*/  FMUL.FTZ R62, R195, R62 ;  /* 0x0000003ec33e7220 */ /* 0x000fe40000410000 */
[-C--:B------:R-:W-:Y:S02]  /*f020*/  FMUL.FTZ R59, R6, R137.reuse ;  /* 0x00000089063b7220 */ /* 0x080fe40000410000 */
[----:B------:R-:W-:Y:S02]  /*f030*/  FADD.FTZ R57, R52, R57 ;  /* 0x0000003934397221 */ /* 0x000fe40000010000 */
[-C--:B------:R-:W-:Y:S02]  /*f040*/  FMUL.FTZ R52, R24, R137.reuse ;  /* 0x0000008918347220 */ /* 0x080fe40000410000 */
[----:B------:R-:W-:Y:S02]  /*f050*/  FFMA.FTZ R207, R54, -R137, R207 ;  /* 0x8000008936cf7223 */ /* 0x000fe400000100cf */
[----:B------:R-:W-:-:S02]  /*f060*/  FFMA.FTZ R62, R53, R46, R62 ;  /* 0x0000002e353e7223 */ /* 0x000fc4000001003e */
[----:B------:R-:W-:Y:S02]  /*f070*/  FMUL.FTZ R61, R194, R59 ;  /* 0x0000003bc23d7220 */ /* 0x000fe40000410000 */
[----:B------:R-:W-:Y:S02]  /*f080*/  FADD.FTZ R55, R55, R60 ;  /* 0x0000003c37377221 */ /* 0x000fe40000010000 */
[----:B------:R-:W-:Y:S02]  /*f090*/  FMUL.FTZ R34, R2, R131 ;  /* 0x0000008302227220 */ /* 0x000fe40000410000 */
[----:B------:R-:W-:Y:S02]  /*f0a0*/  FADD.FTZ R57, R57, R62 ;  /* 0x0000003e39397221 */ /* 0x000fe40000010000 */
[-C--:B------:R-:W-:Y:S02]  /*f0b0*/  FFMA.FTZ R60, R207, R52.reuse, R61 ;  /* 0x00000034cf3c7223 */ /* 0x080fe4000001003d */
[----:B-1----:R-:W-:-:S02]  /*f0c0*/  FMUL.FTZ R70, R194, R52 ;  /* 0x00000034c2467220 */ /* 0x002fc40000410000 */
[C---:B------:R-:W-:Y:S02]  /*f0d0*/  FMUL.FTZ R27, R188.reuse, R75 ;  /* 0x0000004bbc1b7220 */ /* 0x040fe40000410000 */
[----:B------:R-:W-:Y:S02]  /*f0e0*/  FMUL.FTZ R188, R188, R34 ;  /* 0x00000022bcbc7220 */ /* 0x000fe40000410000 */
[----:B------:R-:W-:Y:S01]  /*f0f0*/  FADD.FTZ R60, R57, R60 ;  /* 0x0000003c393c7221 */ /* 0x000fe20000010000 */
[----:B------:R-:W-:Y:S01]  /*f100*/  PRMT R57, RZ, 0x5410, R180 ;  /* 0x00005410ff397816 */ /* 0x000fe200000000b4 */
[----:B------:R-:W-:Y:S02]  /*f110*/  FFMA.FTZ R70, R207, R59, -R70 ;  /* 0x0000003bcf467223 */ /* 0x000fe40000010846 */
[----:B------:R-:W-:Y:S02]  /*f120*/  FADD.FTZ R55, R55, R68 ;  /* 0x0000004437377221 */ /* 0x000fe40000010000 */
[----:B------:R-:W-:-:S02]  /*f130*/  FMUL.FTZ R61, R11, R136 ;  /* 0x000000880b3d7220 */ /* 0x000fc40000410000 */
[C---:B------:R-:W-:Y:S02]  /*f140*/  FFMA.FTZ R75, R213.reuse, R75, -R188 ;  /* 0x0000004bd54b7223 */ /* 0x040fe400000108bc */
[----:B------:R-:W-:Y:S02]  /*f150*/  FFMA.FTZ R213, R213, R34, R27 ;  /* 0x00000022d5d57223 */ /* 0x000fe4000001001b */
[----:B------:R-:W-:Y:S01]  /*f160*/  FFMA.FTZ R59, R58, R2, R63 ;  /* 0x000000023a3b7223 */ /* 0x000fe2000001003f */
[----:B------:R-:W-:Y:S01]  /*f170*/  PRMT R58, RZ, 0x5410, R179 ;  /* 0x00005410ff3a7816 */ /* 0x000fe200000000b3 */
[----:B------:R-:W-:Y:S01]  /*f180*/  FADD.FTZ R70, R55, R70 ;  /* 0x0000004637467221 */ /* 0x000fe20000010000 */
[----:B------:R-:W-:Y:S01]  /*f190*/  PRMT R55, RZ, 0x5410, R176 ;  /* 0x00005410ff377816 */ /* 0x000fe200000000b0 */
[-C--:B------:R-:W-:Y:S02]  /*f1a0*/  FFMA.FTZ R208, R57, -R136.reuse, R208 ;  /* 0x8000008839d07223 */ /* 0x080fe400000100d0 */
[----:B------:R-:W-:-:S02]  /*f1b0*/  FMUL.FTZ R2, R21, R136 ;  /* 0x0000008815027220 */ /* 0x000fc40000410000 */
[----:B------:R-:W-:Y:S02]  /*f1c0*/  FMUL.FTZ R27, R193, R61 ;  /* 0x0000003dc11b7220 */ /* 0x000fe40000410000 */
[----:B--2---:R-:W-:Y:S02]  /*f1d0*/  FMUL.FTZ R72, R3, R132 ;  /* 0x0000008403487220 */ /* 0x004fe40000410000 */
[----:B------:R-:W-:Y:S02]  /*f1e0*/  FFMA.FTZ R63, R208, R2, -R27 ;  /* 0x00000002d03f7223 */ /* 0x000fe4000001081b */
[-C--:B------:R-:W-:Y:S02]  /*f1f0*/  FMUL.FTZ R71, R19, R132.reuse ;  /* 0x0000008413477220 */ /* 0x080fe40000410000 */
[----:B------:R-:W-:Y:S02]  /*f200*/  FFMA.FTZ R212, R55, -R132, R212 ;  /* 0x8000008437d47223 */ /* 0x000fe400000100d4 */
[----:B------:R-:W-:-:S02]  /*f210*/  FMUL.FTZ R62, R189, R72 ;  /* 0x00000048bd3e7220 */ /* 0x000fc40000410000 */
[----:B------:R-:W-:Y:S02]  /*f220*/  FMUL.FTZ R27, R193, R2 ;  /* 0x00000002c11b7220 */ /* 0x000fe40000410000 */
[----:B------:R-:W-:Y:S02]  /*f230*/  FMUL.FTZ R65, R8, R135 ;  /* 0x0000008708417220 */ /* 0x000fe40000410000 */
[----:B------:R-:W-:Y:S02]  /*f240*/  FFMA.FTZ R2, R212, R71, R62 ;  /* 0x00000047d4027223 */ /* 0x000fe4000001003e */
[----:B------:R-:W-:Y:S02]  /*f250*/  FFMA.FTZ R27, R208, R61, R27 ;  /* 0x0000003dd01b7223 */ /* 0x000fe4000001001b */
[-C--:B------:R-:W-:Y:S02]  /*f260*/  FFMA.FTZ R209, R58, -R135.reuse, R209 ;  /* 0x800000873ad17223 */ /* 0x080fe400000100d1 */
[----:B------:R-:W-:-:S02]  /*f270*/  FMUL.FTZ R62, R16, R135 ;  /* 0x00000087103e7220 */ /* 0x000fc40000410000 */
[----:B------:R-:W-:Y:S02]  /*f280*/  FMUL.FTZ R67, R192, R65 ;  /* 0x00000041c0437220 */ /* 0x000fe40000410000 */
[----:B------:R-:W-:Y:S02]  /*f290*/  FADD.FTZ R222, R71, R222 ;  /* 0x000000de47de7221 */ /* 0x000fe40000010000 */
[----:B------:R-:W-:Y:S02]  /*f2a0*/  FMUL.FTZ R71, R189, R71 ;  /* 0x00000047bd477220 */ /* 0x000fe40000410000 */
[----:B------:R-:W-:Y:S02]  /*f2b0*/  FADD.FTZ R27, R60, R27 ;  /* 0x0000001b3c1b7221 */ /* 0x000fe40000010000 */
[----:B------:R-:W-:Y:S02]  /*f2c0*/  FFMA.FTZ R60, R209, R62, R67 ;  /* 0x0000003ed13c7223 */ /* 0x000fe40000010043 */
[----:B------:R-:W-:-:S02]  /*f2d0*/  FFMA.FTZ R83, R212, R72, -R71 ;  /* 0x00000048d4537223 */ /* 0x000fc40000010847 */
[----:B------:R-:W-:Y:S01]  /*f2e0*/  FADD.FTZ R70, R70, R63 ;  /* 0x0000003f46467221 */ /* 0x000fe20000010000 */
[----:B------:R-:W-:Y:S01]  /*f2f0*/  PRMT R63, RZ, 0x5410, R178 ;  /* 0x00005410ff3f7816 */ /* 0x000fe200000000b2 */
[----:B------:R-:W-:Y:S02]  /*f300*/  FADD.FTZ R27, R27, R60 ;  /* 0x0000003c1b1b7221 */ /* 0x000fe40000010000 */
[----:B------:R-:W-:Y:S01]  /*f310*/  FMUL.FTZ R71, R216, UR34 ;  /* 0x00000022d8477c20 */ /* 0x000fe20008410000 */
[----:B------:R-:W-:Y:S01]  /*f320*/  ULDC UR34, c[0x0][0x168] ;  /* 0x00005a0000227ab9 */ /* 0x000fe20000000800 */
[----:B------:R-:W-:Y:S01]  /*f330*/  FMUL.FTZ R60, R9, R134 ;  /* 0x00000086093c7220 */ /* 0x000fe20000410000 */
[----:B------:R-:W-:Y:S01]  /*f340*/  UIADD3 UR34, -UR25, UR34, URZ ;  /* 0x0000002219227290 */ /* 0x000fe2000fffe13f */
[----:B------:R-:W-:Y:S02]  /*f350*/  FMUL.FTZ R68, R192, R62 ;  /* 0x0000003ec0447220 */ /* 0x000fe40000410000 */
[----:B------:R-:W-:-:S02]  /*f360*/  FFMA.FTZ R73, R186, UR35, R71 ;  /* 0x00000023ba497c23 */ /* 0x000fc40008010047 */
[-C--:B------:R-:W-:Y:S02]  /*f370*/  FFMA.FTZ R67, R63, -R134.reuse, R210 ;  /* 0x800000863f437223 */ /* 0x080fe400000100d2 */
[----:B------:R-:W-:Y:S02]  /*f380*/  FMUL.FTZ R72, R13, R134 ;  /* 0x000000860d487220 */ /* 0x000fe40000410000 */
[----:B------:R-:W-:Y:S02]  /*f390*/  FMUL.FTZ R71, R191, R60 ;  /* 0x0000003cbf477220 */ /* 0x000fe40000410000 */
[----:B------:R-:W-:Y:S01]  /*f3a0*/  FFMA.FTZ R65, R209, R65, -R68 ;  /* 0x00000041d1417223 */ /* 0x000fe20000010844 */
[----:B------:R-:W-:Y:S01]  /*f3b0*/  PRMT R68, RZ, 0x5410, R177 ;  /* 0x00005410ff447816 */ /* 0x000fe200000000b1 */
[----:B---3--:R-:W-:Y:S02]  /*f3c0*/  FFMA.FTZ R78, -R18, R73, -RZ ;  /* 0x00000049124e7223 */ /* 0x008fe400000109ff */
[----:B------:R-:W-:-:S02]  /*f3d0*/  FFMA.FTZ R71, R67, R72, -R71 ;  /* 0x0000004843477223 */ /* 0x000fc40000010847 */
[----:B------:R-:W-:Y:S01]  /*f3e0*/  FMUL.FTZ R72, R191, R72 ;  /* 0x00000048bf487220 */ /* 0x000fe20000410000 */
[----:B------:R1:W-:Y:S01]  /*f3f0*/  STS [R5.X4+0x217c], R78 ;  /* 0x00217c4e05007388 */ /* 0x0003e20000004800 */
[-C--:B------:R-:W-:Y:S02]  /*f400*/  FMUL.FTZ R73, R4, R133.reuse ;  /* 0x0000008504497220 */ /* 0x080fe40000410000 */
[----:B------:R-:W-:Y:S02]  /*f410*/  FADD.FTZ R70, R70, R65 ;  /* 0x0000004146467221 */ /* 0x000fe40000010000 */
[-C--:B------:R-:W-:Y:S02]  /*f420*/  FMUL.FTZ R65, R10, R133.reuse ;  /* 0x000000850a417220 */ /* 0x080fe40000410000 */
[----:B0-----:R-:W-:Y:S02]  /*f430*/  FFMA.FTZ R74, R68, -R133, R211 ;  /* 0x80000085444a7223 */ /* 0x001fe400000100d3 */
[----:B------:R-:W-:-:S02]  /*f440*/  FFMA.FTZ R72, R67, R60, R72 ;  /* 0x0000003c43487223 */ /* 0x000fc40000010048 */
[----:B------:R-:W-:Y:S02]  /*f450*/  FMUL.FTZ R76, R190, R73 ;  /* 0x00000049be4c7220 */ /* 0x000fe40000410000 */
[----:B------:R-:W-:Y:S02]  /*f460*/  FADD.FTZ R27, R27, R72 ;  /* 0x000000481b1b7221 */ /* 0x000fe40000010000 */
[-C--:B------:R-:W-:Y:S02]  /*f470*/  FFMA.FTZ R76, R74, R65.reuse, R76 ;  /* 0x000000414a4c7223 */ /* 0x080fe4000001004c */
[----:B------:R-:W-:Y:S02]  /*f480*/  FMUL.FTZ R77, R190, R65 ;  /* 0x00000041be4d7220 */ /* 0x000fe40000410000 */
[----:B------:R-:W-:Y:S02]  /*f490*/  FADD.FTZ R81, R27, R76 ;  /* 0x0000004c1b517221 */ /* 0x000fe40000010000 */
[----:B------:R-:W-:-:S02]  /*f4a0*/  FFMA.FTZ R77, R74, R73, -R77 ;  /* 0x000000494a4d7223 */ /* 0x000fc4000001084d */
[----:B------:R-:W-:Y:S02]  /*f4b0*/  FADD.FTZ R70, R70, R71 ;  /* 0x0000004746467221 */ /* 0x000fe40000010000 */
[----:B------:R-:W-:Y:S02]  /*f4c0*/  FMUL.FTZ R73, R10, UR43 ;  /* 0x0000002b0a497c20 */ /* 0x000fe40008410000 */
[----:B------:R-:W-:Y:S02]  /*f4d0*/  FADD.FTZ R2, R81, R2 ;  /* 0x0000000251027221 */ /* 0x000fe40000010000 */
[----:B------:R-:W-:Y:S02]  /*f4e0*/  FADD.FTZ R70, R70, R77 ;  /* 0x0000004d46467221 */ /* 0x000fe40000010000 */
[C---:B------:R-:W-:Y:S02]  /*f4f0*/  FFMA.FTZ R73, R4.reuse, UR44, -R73 ;  /* 0x0000002c04497c23 */ /* 0x040fe40008010849 */
[----:B------:R-:W-:-:S02]  /*f500*/  FMUL.FTZ R27, R4, UR43 ;  /* 0x0000002b041b7c20 */ /* 0x000fc40008410000 */
[----:B------:R-:W-:Y:S02]  /*f510*/  FADD.FTZ R2, R2, R213 ;  /* 0x000000d502027221 */ /* 0x000fe40000010000 */
[----:B------:R-:W-:Y:S02]  /*f520*/  FADD.FTZ R70, R70, R83 ;  /* 0x0000005346467221 */ /* 0x000fe40000010000 */
[----:B------:R-:W-:Y:S02]  /*f530*/  FMUL.FTZ R73, R190, R73 ;  /* 0x00000049be497220 */ /* 0x000fe40000410000 */
[----:B------:R-:W-:Y:S01]  /*f540*/  FFMA.FTZ R71, R10, UR44, R27 ;  /* 0x0000002c0a477c23 */ /* 0x000fe2000801001b */
[----:B------:R-:W-:Y:S01]  /*f550*/  MOV R27, UR34 ;  /* 0x00000022001b7c02 */ /* 0x000fe20008000f00 */
[----:B------:R-:W-:Y:S02]  /*f560*/  FADD.FTZ R79, R2, R79 ;  /* 0x0000004f024f7221 */ /* 0x000fe40000010000 */
[----:B------:R-:W-:Y:S01]  /*f570*/  FMUL.FTZ R72, R9, UR43 ;  /* 0x0000002b09487c20 */ /* 0x000fe20008410000 */
[----:B------:R-:W-:Y:S01]  /*f580*/  LEA R85, R27, -R148, 0x1 ;  /* 0x800000941b557211 */ /* 0x000fe200078e08ff */
[----:B------:R-:W-:-:S02]  /*f590*/  FMUL.FTZ R2, R3, UR43 ;  /* 0x0000002b03027c20 */ /* 0x000fc40008410000 */
[----:B------:R-:W-:Y:S01]  /*f5a0*/  FADD.FTZ R75, R70, R75 ;  /* 0x0000004b464b7221 */ /* 0x000fe20000010000 */
[----:B------:R-:W-:Y:S01]  /*f5b0*/  ISETP.GE.AND P0, PT, R85, 0x1, PT ;  /* 0x000000015500780c */ /* 0x000fe20003f06270 */
[----:B------:R-:W-:Y:S02]  /*f5c0*/  FFMA.FTZ R71, R74, R71, R73 ;  /* 0x000000474a477223 */ /* 0x000fe40000010049 */
[----:B------:R-:W-:Y:S02]  /*f5d0*/  FMUL.FTZ R70, R19, UR43 ;  /* 0x0000002b13467c20 */ /* 0x000fe40008410000 */
[C---:B------:R-:W-:Y:S02]  /*f5e0*/  FFMA.FTZ R72, R13.reuse, UR44, -R72 ;  /* 0x0000002c0d487c23 */ /* 0x040fe40008010848 */
[----:B------:R-:W-:Y:S02]  /*f5f0*/  FMUL.FTZ R74, R13, UR43 ;  /* 0x0000002b0d4a7c20 */ /* 0x000fe40008410000 */
[----:B------:R-:W-:-:S02]  /*f600*/  FMUL.FTZ R73, R16, UR43 ;  /* 0x0000002b10497c20 */ /* 0x000fc40008410000 */
[----:B------:R-:W-:Y:S02]  /*f610*/  FFMA.FTZ R13, R19, UR44, R2 ;  /* 0x0000002c130d7c23 */ /* 0x000fe40008010002 */
[----:B------:R-:W-:Y:S02]  /*f620*/  FMUL.FTZ R2, R11, UR43 ;  /* 0x0000002b0b027c20 */ /* 0x000fe40008410000 */
[----:B------:R-:W-:Y:S02]  /*f630*/  FFMA.FTZ R70, R3, UR44, -R70 ;  /* 0x0000002c03467c23 */ /* 0x000fe40008010846 */
[----:B------:R-:W-:Y:S02]  /*f640*/  FMUL.FTZ R3, R24, UR43 ;  /* 0x0000002b18037c20 */ /* 0x000fe40008410000 */
[C---:B------:R-:W-:Y:S02]  /*f650*/  FFMA.FTZ R73, R8.reuse, UR44, -R73 ;  /* 0x0000002c08497c23 */ /* 0x040fe40008010849 */
[----:B-1----:R-:W-:-:S02]  /*f660*/  FMUL.FTZ R5, R8, UR43 ;  /* 0x0000002b08057c20 */ /* 0x002fc40008410000 */
[C---:B------:R-:W-:Y:S02]  /*f670*/  FFMA.FTZ R8, R21.reuse, UR44, -R2 ;  /* 0x0000002c15087c23 */ /* 0x040fe40008010802 */
[----:B------:R-:W-:Y:S02]  /*f680*/  FMUL.FTZ R2, R21, UR43 ;  /* 0x0000002b15027c20 */ /* 0x000fe40008410000 */
[C---:B------:R-:W-:Y:S02]  /*f690*/  FFMA.FTZ R21, R6.reuse, UR44, -R3 ;  /* 0x0000002c06157c23 */ /* 0x040fe40008010803 */
[----:B------:R-:W-:Y:S02]  /*f6a0*/  FMUL.FTZ R3, R6, UR43 ;  /* 0x0000002b06037c20 */ /* 0x000fe40008410000 */
[----:B------:R-:W-:Y:S02]  /*f6b0*/  FMUL.FTZ R80, R15, UR43 ;  /* 0x0000002b0f507c20 */ /* 0x000fe40008410000 */
[----:B------:R-:W-:-:S02]  /*f6c0*/  FFMA.FTZ R78, R24, UR44, R3 ;  /* 0x0000002c184e7c23 */ /* 0x000fc40008010003 */
[----:B------:R-:W-:Y:S02]  /*f6d0*/  FMUL.FTZ R3, R32, UR43 ;  /* 0x0000002b20037c20 */ /* 0x000fe40008410000 */
[----:B------:R-:W-:Y:S02]  /*f6e0*/  FFMA.FTZ R77, R11, UR44, R2 ;  /* 0x0000002c0b4d7c23 */ /* 0x000fe40008010002 */
[----:B------:R-:W-:Y:S02]  /*f6f0*/  FFMA.FTZ R80, R29, UR44, -R80 ;  /* 0x0000002c1d507c23 */ /* 0x000fe40008010850 */
[----:B------:R-:W-:Y:S02]  /*f700*/  FMUL.FTZ R2, R23, UR43 ;  /* 0x0000002b17027c20 */ /* 0x000fe40008410000 */
[----:B------:R-:W-:Y:S02]  /*f710*/  FMUL.FTZ R82, R29, UR43 ;  /* 0x0000002b1d527c20 */ /* 0x000fe40008410000 */
[----:B------:R-:W-:-:S02]  /*f720*/  FFMA.FTZ R29, R12, UR44, -R3 ;  /* 0x0000002c0c1d7c23 */ /* 0x000fc40008010803 */
[----:B------:R-:W-:Y:S02]  /*f730*/  FFMA.FTZ R76, R16, UR44, R5 ;  /* 0x0000002c104c7c23 */ /* 0x000fe40008010005 */
[----:B------:R-:W-:Y:S02]  /*f740*/  FMUL.FTZ R3, R40, UR43 ;  /* 0x0000002b28037c20 */ /* 0x000fe40008410000 */
[----:B------:R-:W-:Y:S02]  /*f750*/  FMUL.FTZ R5, R12, UR43 ;  /* 0x0000002b0c057c20 */ /* 0x000fe40008410000 */
[----:B------:R-:W-:Y:S02]  /*f760*/  FFMA.FTZ R12, R37, UR44, -R2 ;  /* 0x0000002c250c7c23 */ /* 0x000fe40008010802 */
[----:B------:R-:W-:Y:S02]  /*f770*/  FMUL.FTZ R2, R17, UR43 ;  /* 0x0000002b11027c20 */ /* 0x000fe40008410000 */
[----:B------:R-:W-:-:S02]  /*f780*/  FFMA.FTZ R88, R22, UR44, -R3 ;  /* 0x0000002c16587c23 */ /* 0x000fc40008010803 */
[----:B------:R-:W-:Y:S02]  /*f790*/  FMUL.FTZ R3, R48, UR43 ;  /* 0x0000002b30037c20 */ /* 0x000fe40008410000 */
[----:B------:R-:W-:Y:S02]  /*f7a0*/  FMUL.FTZ R86, R37, UR43 ;  /* 0x0000002b25567c20 */ /* 0x000fe40008410000 */
[C---:B------:R-:W-:Y:S02]  /*f7b0*/  FFMA.FTZ R37, R45.reuse, UR44, -R2 ;  /* 0x0000002c2d257c23 */ /* 0x040fe40008010802 */
[----:B------:R-:W-:Y:S02]  /*f7c0*/  FMUL.FTZ R2, R45, UR43 ;  /* 0x0000002b2d027c20 */ /* 0x000fe40008410000 */
[----:B------:R-:W-:Y:S02]  /*f7d0*/  FMUL.FTZ R83, R22, UR43 ;  /* 0x0000002b16537c20 */ /* 0x000fe40008410000 */
[----:B------:R-:W-:-:S02]  /*f7e0*/  FFMA.FTZ R45, R56, UR44, -R3 ;  /* 0x0000002c382d7c23 */ /* 0x000fc40008010803 */
[----:B------:R-:W-:Y:S02]  /*f7f0*/  FMUL.FTZ R22, R33, UR43 ;  /* 0x0000002b21167c20 */ /* 0x000fe40008410000 */
[----:B------:R-:W-:Y:S02]  /*f800*/  FMUL.FTZ R3, R56, UR43 ;  /* 0x0000002b38037c20 */ /* 0x000fe40008410000 */
[C---:B------:R-:W-:Y:S02]  /*f810*/  FMUL.FTZ R56, R69.reuse, UR43 ;  /* 0x0000002b45387c20 */ /* 0x040fe40008410000 */
[----:B------:R-:W-:Y:S02]  /*f820*/  FFMA.FTZ R22, R69, UR44, -R22 ;  /* 0x0000002c45167c23 */ /* 0x000fe40008010816 */
[----:B------:R-:W-:Y:S02]  /*f830*/  FFMA.FTZ R74, R9, UR44, R74 ;  /* 0x0000002c094a7c23 */ /* 0x000fe4000801004a */
[----:B------:R-:W-:-:S02]  /*f840*/  FFMA.FTZ R82, R15, UR44, R82 ;  /* 0x0000002c0f527c23 */ /* 0x000fc40008010052 */
[----:B------:R-:W-:Y:S02]  /*f850*/  FFMA.FTZ R84, R32, UR44, R5 ;  /* 0x0000002c20547c23 */ /* 0x000fe40008010005 */
[----:B------:R-:W-:Y:S02]  /*f860*/  FFMA.FTZ R86, R23, UR44, R86 ;  /* 0x0000002c17567c23 */ /* 0x000fe40008010056 */
[----:B------:R-:W-:Y:S02]  /*f870*/  FFMA.FTZ R83, R40, UR44, R83 ;  /* 0x0000002c28537c23 */ /* 0x000fe40008010053 */
[----:B------:R-:W-:Y:S02]  /*f880*/  FFMA.FTZ R81, R17, UR44, R2 ;  /* 0x0000002c11517c23 */ /* 0x000fe40008010002 */
        /* <DEDUP_REMOVED lines=36> */
.L_x_818:
[----:B------:R-:W-:Y:S05]  /*fad0*/  BSYNC B0 ;  /* 0x0000000000007941 */ /* 0x000fea0003800000 */
.L_x_817:
[C---:B------:R-:W-:Y:S01]  /*fae0*/  FMUL.FTZ R3, R152.reuse, R216 ;  /* 0x000000d898037220 */ /* 0x040fe20000410000 */
[----:B------:R-:W-:Y:S01]  /*faf0*/  ULDC.64 UR34, c[0x0][0x2b8] ;  /* 0x0000ae0000227ab9 */ /* 0x000fe20000000a00 */
[-C--:B------:R-:W-:Y:S01]  /*fb00*/  FMUL.FTZ R152, R152, R186.reuse ;  /* 0x000000ba98987220 */ /* 0x080fe20000410000 */
[----:B------:R-:W-:Y:S01]  /*fb10*/  USHF.R.U32.HI UR36, URZ, 0x1, UR35 ;  /* 0x000000013f247899 */ /* 0x000fe20008011623 */
[C---:B0-----:R-:W-:Y:S01]  /*fb20*/  FFMA.FTZ R5, R151.reuse, R186, -R3 ;  /* 0x000000ba97057223 */ /* 0x041fe20000010803 */
        /* <DEDUP_REMOVED lines=15> */
[----:B------:R-:W-:Y:S01]  /*fc20*/  UIMAD.WIDE.U32 UR36, UR14, UR34, UR36 ;  /* 0x000000220e2472a5 */ /* 0x000fe2000f8e0024 */
[----:B------:R-:W-:Y:S01]  /*fc30*/  FMUL.FTZ R18, R18, R151 ;  /* 0x0000009712127220 */ /* 0x000fe20000410000 */
[----:B------:R-:W-:Y:S01]  /*fc40*/  UIMAD UR39, UR14, UR35, UR39 ;  /* 0x000000230e2772a4 */ /* 0x000fe2000f8e0227 */
[----:B------:R-:W0:Y:S01]  /*fc50*/  LDS R5, [R5.X4+0x2300] ;  /* 0x0023000005057984 */ /* 0x000e220000004800 */
[----:B------:R-:W-:Y:S01]  /*fc60*/  ULDC UR42, c[0x0][0x174] ;  /* 0x00005d00002a7ab9 */ /* 0x000fe20000000800 */
[-C--:B------:R-:W-:Y:S01]  /*fc70*/  FMUL.FTZ R216, R216, R64.reuse ;  /* 0x00000040d8d87220 */ /* 0x080fe20000410000 */
[----:B------:R-:W-:Y:S01]  /*fc80*/  ULDC.64 UR34, c[0x0][0x320] ;  /* 0x0000c80000227ab9 */ /* 0x000fe20000000a00 */
[----:B------:R-:W-:Y:S01]  /*fc90*/  FADD.FTZ R149, R149, -R18 ;  /* 0x8000001295957221 */ /* 0x000fe20000010000 */
[----:B------:R-:W-:Y:S01]  /*fca0*/  UIADD3 UR39, UR39, UR37, URZ ;  /* 0x0000002527277290 */ /* 0x000fe2000fffe03f */
[----:B------:R-:W-:Y:S01]  /*fcb0*/  FFMA.FTZ R4, R7, R64, R4 ;  /* 0x0000004007047223 */ /* 0x000fe20000010004 */
[----:B------:R-:W-:Y:S01]  /*fcc0*/  ULEA UR37, UP0, UR36, UR34, 0x3 ;  /* 0x0000002224257291 */ /* 0x000fe2000f80183f */
[----:B------:R-:W-:Y:S01]  /*fcd0*/  FADD.FTZ R18, R75, R28 ;  /* 0x0000001c4b127221 */ /* 0x000fe20000010000 */
[----:B------:R-:W-:Y:S01]  /*fce0*/  UIADD3 UR34, UR6, -UR42, URZ ;  /* 0x8000002a06227290 */ /* 0x000fe2000fffe03f */
[----:B------:R-:W-:Y:S01]  /*fcf0*/  BSSY B0, `(.L_x_819) ;  /* 0x000001b000007945 */ /* 0x000fe20003800000 */
[----:B------:R-:W-:Y:S01]  /*fd00*/  ULEA.HI.X UR35, UR36, UR35, UR39, 0x3, UP0 ;  /* 0x0000002324237291 */ /* 0x000fe200080f1c27 */
[----:B------:R-:W-:Y:S01]  /*fd10*/  FADD.FTZ R219, R64, R219 ;  /* 0x000000db40db7221 */ /* 0x000fe20000010000 */
        /* <DEDUP_REMOVED lines=15> */
[----:B------:R-:W-:-:S03]  /*fe10*/  IADD3 R75, R148, 0x180, RZ ;  /* 0x00000180944b7810 */ /* 0x000fc60007ffe0ff */
[----:B------:R-:W-:-:S04]  /*fe20*/  IMAD.WIDE.U32 R2, R87, c[0x0][0x2d0], R2 ;  /* 0x0000b40057027a25 */ /* 0x000fc800078e0002 */
[----:B------:R-:W-:Y:S01]  /*fe30*/  FFMA.FTZ R87, R7, R156, -R216 ;  /* 0x0000009c07577223 */ /* 0x000fe200000108d8 */
[----:B------:R-:W-:Y:S02]  /*fe40*/  IADD3 R7, R148, 0x100, RZ ;  /* 0x0000010094077810 */ /* 0x000fe40007ffe0ff */
[----:B------:R-:W-:Y:S01]  /*fe50*/  IADD3 R3, R3, UR34, RZ ;  /* 0x0000002203037c10 */ /* 0x000fe2000fffe0ff */
[----:B------:R-:W-:Y:S01]  /*fe60*/  FADD.FTZ R18, R18, R87 ;  /* 0x0000005712127221 */ /* 0x000fe20000010000 */
[----:B------:R-:W-:Y:S01]  /*fe70*/  LEA.HI.SX32 R7, R7, R148, 0x1b ;  /* 0x0000009407077211 */ /* 0x000fe200078fdaff */
[----:B------:R-:W-:Y:S05]  /*fe80*/  @!P0 BRA `(.L_x_820) ;  /* 0x0000001000008947 */ /* 0x000fea0003800000 */
[----:B0-----:R0:W-:Y:S02]  /*fe90*/  RED.E.ADD.F32.FTZ.RN.STRONG.GPU [R2.64+-0x3e00], R5 ;  /* 0xffc200050200798e */ /* 0x0011e4000c10e7a0 */
.L_x_820:
[----:B0-----:R-:W-:Y:S05]  /*fea0*/  BSYNC B0 ;  /* 0x0000000000007941 */ /* 0x001fea0003800000 */
.L_x_819:
[----:B------:R-:W0:Y:S01]  /*feb0*/  LDS R7, [R7.X4+0x2500] ;  /* 0x0025000007077984 */ /* 0x000e220000004800 */
[----:B------:R-:W-:Y:S01]  /*fec0*/  BSSY B0, `(.L_x_821) ;  /* 0x0000004000007945 */ /* 0x000fe20003800000 */
[----:B------:R-:W-:Y:S01]  /*fed0*/  LEA.HI.SX32 R75, R75, R148, 0x1b ;  /* 0x000000944b4b7211 */ /* 0x000fe200078fdaff */
[----:B------:R-:W-:Y:S05]  /*fee0*/  @!P1 BRA `(.L_x_822) ;  /* 0x0000001000009947 */ /* 0x000fea0003800000 */
[----:B0-----:R0:W-:Y:S02]  /*fef0*/  RED.E.ADD.F32.FTZ.RN.STRONG.GPU [R2.64+-0x3c00], R7 ;  /* 0xffc400070200798e */ /* 0x0011e4000c10e7a0 */
.L_x_822:
[----:B------:R-:W-:Y:S05]  /*ff00*/  BSYNC B0 ;  /* 0x0000000000007941 */ /* 0x000fea0003800000 */
.L_x_821:
[----:B------:R-:W1:Y:S01]  /*ff10*/  LDS R75, [R75.X4+0x2700] ;  /* 0x002700004b4b7984 */ /* 0x000e620000004800 */
[----:B------:R-:W-:Y:S01]  /*ff20*/  BSSY B0, `(.L_x_823) ;  /* 0x0000005000007945 */ /* 0x000fe20003800000 */
[----:B------:R-:W-:-:S02]  /*ff30*/  IADD3 R87, R148, 0x200, RZ ;  /* 0x0000020094577810 */ /* 0x000fc40007ffe0ff */
[----:B------:R-:W-:Y:S01]  /*ff40*/  IADD3 R5, R148, 0x280, RZ ;  /* 0x0000028094057810 */ /* 0x000fe20007ffe0ff */
[----:B------:R-:W-:Y:S05]  /*ff50*/  @!P2 BRA `(.L_x_824) ;  /* 0x000000100000a947 */ /* 0x000fea0003800000 */
[----:B-1----:R1:W-:Y:S02]  /*ff60*/  RED.E.ADD.F32.FTZ.RN.STRONG.GPU [R2.64+-0x3a00], R75 ;  /* 0xffc6004b0200798e */ /* 0x0023e4000c10e7a0 */
.L_x_824:
[----:B------:R-:W-:Y:S05]  /*ff70*/  BSYNC B0 ;  /* 0x0000000000007941 */ /* 0x000fea0003800000 */
.L_x_823:
        /* <DEDUP_REMOVED lines=14> */
.L_x_826:
[----:B--2---:R-:W-:Y:S05]  /*10060*/  BSYNC B0 ;  /* 0x0000000000007941 */ /* 0x004fea0003800000 */
.L_x_825:
[----:B0--3--:R0:W2:Y:S01]  /*10070*/  LDS R5, [R6.X4+0x2b00] ;  /* 0x002b000006057984 */ /* 0x0090a20000004800 */
[----:B------:R-:W-:Y:S01]  /*10080*/  BSSY B0, `(.L_x_827) ;  /* 0x0000005000007945 */ /* 0x000fe20003800000 */
[----:B-1----:R-:W-:Y:S02]  /*10090*/  IADD3 R75, R148, 0x380, RZ ;  /* 0x00000380944b7810 */ /* 0x002fe40007ffe0ff */
[----:B------:R-:W-:Y:S01]  /*100a0*/  LEA.HI.SX32 R7, R7, R148, 0x1b ;  /* 0x0000009407077211 */ /* 0x000fe200078fdaff */
[----:B------:R-:W-:Y:S05]  /*100b0*/  @!P0 BRA `(.L_x_828) ;  /* 0x0000001000008947 */ /* 0x000fea0003800000 */
[----:B--2---:R1:W-:Y:S02]  /*100c0*/  RED.E.ADD.F32.FTZ.RN.STRONG.GPU [R2.64+-0x3600], R5 ;  /* 0xffca00050200798e */ /* 0x0043e4000c10e7a0 */
.L_x_828:
[----:B------:R-:W-:Y:S05]  /*100d0*/  BSYNC B0 ;  /* 0x0000000000007941 */ /* 0x000fea0003800000 */
.L_x_827:
[----:B------:R-:W3:Y:S01]  /*100e0*/  LDS R7, [R7.X4+0x2d00] ;  /* 0x002d000007077984 */ /* 0x000ee20000004800 */
[----:B------:R-:W-:Y:S01]  /*100f0*/  BSSY B0, `(.L_x_829) ;  /* 0x0000005000007945 */ /* 0x000fe20003800000 */
[----:B-12---:R-:W-:-:S02]  /*10100*/  IADD3 R5, R148, 0x400, RZ ;  /* 0x0000040094057810 */ /* 0x006fc40007ffe0ff */
[----:B------:R-:W-:Y:S01]  /*10110*/  LEA.HI.SX32 R75, R75, R148, 0x1b ;  /* 0x000000944b4b7211 */ /* 0x000fe200078fdaff */
[----:B------:R-:W-:Y:S05]  /*10120*/  @!P1 BRA `(.L_x_830) ;  /* 0x0000001000009947 */ /* 0x000fea0003800000 */
[----:B---3--:R1:W-:Y:S02]  /*10130*/  RED.E.ADD.F32.FTZ.RN.STRONG.GPU [R2.64+-0x3400], R7 ;  /* 0xffcc00070200798e */ /* 0x0083e4000c10e7a0 */
.L_x_830:
[----:B------:R-:W-:Y:S05]  /*10140*/  BSYNC B0 ;  /* 0x0000000000007941 */ /* 0x000fea0003800000 */
.L_x_829:
[----:B------:R-:W2:Y:S01]  /*10150*/  LDS R75, [R75.X4+0x2f00] ;  /* 0x002f00004b4b7984 */ /* 0x000ea20000004800 */
[----:B------:R-:W-:Y:S01]  /*10160*/  BSSY B0, `(.L_x_831) ;  /* 0x0000005000007945 */ /* 0x000fe20003800000 */
[----:B-1-3--:R-:W-:Y:S02]  /*10170*/  IADD3 R7, R148, 0x480, RZ ;  /* 0x0000048094077810 */ /* 0x00afe40007ffe0ff */
[----:B------:R-:W-:Y:S01]  /*10180*/  LEA.HI.SX32 R5, R5, R148, 0x1b ;  /* 0x0000009405057211 */ /* 0x000fe200078fdaff */
[----:B------:R-:W-:Y:S05]  /*10190*/  @!P2 BRA `(.L_x_832) ;  /* 0x000000100000a947 */ /* 0x000fea0003800000 */
[----:B--2---:R1:W-:Y:S02]  /*101a0*/  RED.E.ADD.F32.FTZ.RN.STRONG.GPU [R2.64+-0x3200], R75 ;  /* 0xffce004b0200798e */ /* 0x0043e4000c10e7a0 */
.L_x_832:
[----:B------:R-:W-:Y:S05]  /*101b0*/  BSYNC B0 ;  /* 0x0000000000007941 */ /* 0x000fea0003800000 */
.L_x_831:
[----:B------:R-:W3:Y:S01]  /*101c0*/  LDS R5, [R5.X4+0x3100] ;  /* 0x0031000005057984 */ /* 0x000ee20000004800 */
[----:B------:R-:W-:Y:S01]  /*101d0*/  BSSY B0, `(.L_x_833) ;  /* 0x0000005000007945 */ /* 0x000fe20003800000 */
[----:B-12---:R-:W-:Y:S02]  /*101e0*/  IADD3 R75, R148, 0x500, RZ ;  /* 0x00000500944b7810 */ /* 0x006fe40007ffe0ff */
[----:B------:R-:W-:Y:S01]  /*101f0*/  LEA.HI.SX32 R7, R7, R148, 0x1b ;  /* 0x0000009407077211 */ /* 0x000fe200078fdaff */
[----:B------:R-:W-:Y:S05]  /*10200*/  @!P3 BRA `(.L_x_834) ;  /* 0x000000100000b947 */ /* 0x000fea0003800000 */
[----:B---3--:R1:W-:Y:S02]  /*10210*/  RED.E.ADD.F32.FTZ.RN.STRONG.GPU [R2.64+-0x3000], R5 ;  /* 0xffd000050200798e */ /* 0x0083e4000c10e7a0 */
.L_x_834:
[----:B------:R-:W-:Y:S05]  /*10220*/  BSYNC B0 ;  /* 0x0000000000007941 */ /* 0x000fea0003800000 */
.L_x_833:
[----:B------:R-:W2:Y:S01]  /*10230*/  LDS R7, [R7.X4+0x3300] ;  /* 0x0033000007077984 */ /* 0x000ea20000004800 */
[----:B------:R-:W-:Y:S01]  /*10240*/  BSSY B0, `(.L_x_835) ;  /* 0x0000004000007945 */ /* 0x000fe20003800000 */
[----:B------:R-:W-:Y:S01]  /*10250*/  LEA.HI.SX32 R75, R75, R148, 0x1b ;  /* 0x000000944b4b7211 */ /* 0x000fe200078fdaff */
[----:B------:R-:W-:Y:S05]  /*10260*/  @!P4 BRA `(.L_x_836) ;  /* 0x000000100000c947 */ /* 0x000fea0003800000 */
[----:B--2---:R2:W-:Y:S02]  /*10270*/  RED.E.ADD.F32.FTZ.RN.STRONG.GPU [R2.64+-0x2e00], R7 ;  /* 0xffd200070200798e */ /* 0x0045e4000c10e7a0 */
.L_x_836:
[----:B------:R-:W-:Y:S05]  /*10280*/  BSYNC B0 ;  /* 0x0000000000007941 */ /* 0x000fea0003800000 */
.L_x_835:
[----:B------:R-:W4:Y:S01]  /*10290*/  LDS R75, [R75.X4+0x3500] ;  /* 0x003500004b4b7984 */ /* 0x000f220000004800 */
[----:B------:R-:W-:Y:S01]  /*102a0*/  BSSY B0, `(.L_x_837) ;  /* 0x0000005000007945 */ /* 0x000fe20003800000 */
[----:B-1-3--:R-:W-:-:S02]  /*102b0*/  IADD3 R5, R148, 0x580, RZ ;  /* 0x0000058094057810 */ /* 0x00afc40007ffe0ff */
[----:B--2---:R-:W-:Y:S01]  /*102c0*/  IADD3 R7, R148, 0x600, RZ ;  /* 0x0000060094077810 */ /* 0x004fe20007ffe0ff */
[----:B------:R-:W-:Y:S05]  /*102d0*/  @!P5 BRA `(.L_x_838) ;  /* 0x000000100000d947 */ /* 0x000fea0003800000 */
[----:B----4-:R1:W-:Y:S02]  /*102e0*/  RED.E.ADD.F32.FTZ.RN.STRONG.GPU [R2.64+-0x2c00], R75 ;  /* 0xffd4004b0200798e */ /* 0x0103e4000c10e7a0 */
.L_x_838:
[----:B------:R-:W-:Y:S05]  /*102f0*/  BSYNC B0 ;  /* 0x0000000000007941 */ /* 0x000fea0003800000 */
.L_x_837:
        /* <DEDUP_REMOVED lines=14> */
.L_x_840:
[----:B------:R-:W-:Y:S05]  /*103e0*/  BSYNC B0 ;  /* 0x0000000000007941 */ /* 0x000fea0003800000 */
.L_x_839:
[----:B------:R-:W2:Y:S01]  /*103f0*/  LDS R7, [R7.X4+0x3900] ;  /* 0x0039000007077984 */ /* 0x000ea20000004800 */
[----:B------:R-:W-:Y:S01]  /*10400*/  BSSY B0, `(.L_x_841) ;  /* 0x0000005000007945 */ /* 0x000fe20003800000 */
[----:B-1----:R-:W-:-:S02]  /*10410*/  IADD3 R5, R148, 0x700, RZ ;  /* 0x0000070094057810 */ /* 0x002fc40007ffe0ff */
[----:B------:R-:W-:Y:S01]  /*10420*/  LEA.HI.SX32 R75, R75, R148, 0x1b ;  /* 0x000000944b4b7211 */ /* 0x000fe200078fdaff */
[----:B------:R-:W-:Y:S05]  /*10430*/  @!P0 BRA `(.L_x_842) ;  /* 0x0000001000008947 */ /* 0x000fea0003800000 */
[----:B--2---:R1:W-:Y:S02]  /*10440*/  RED.E.ADD.F32.FTZ.RN.STRONG.GPU [R2.64+-0x2800], R7 ;  /* 0xffd800070200798e */ /* 0x0043e4000c10e7a0 */
.L_x_842:
[----:B------:R-:W-:Y:S05]  /*10450*/  BSYNC B0 ;  /* 0x0000000000007941 */ /* 0x000fea0003800000 */
.L_x_841:
[----:B------:R-:W3:Y:S01]  /*10460*/  LDS R75, [R75.X4+0x3b00] ;  /* 0x003b00004b4b7984 */ /* 0x000ee20000004800 */
[----:B------:R-:W-:Y:S01]  /*10470*/  BSSY B0, `(.L_x_843) ;  /* 0x0000005000007945 */ /* 0x000fe20003800000 */
[----:B-12---:R-:W-:Y:S02]  /*10480*/  IADD3 R7, R148, 0x780, RZ ;  /* 0x0000078094077810 */ /* 0x006fe40007ffe0ff */
[----:B------:R-:W-:Y:S01]  /*10490*/  LEA.HI.SX32 R5, R5, R148, 0x1b ;  /* 0x0000009405057211 */ /* 0x000fe200078fdaff */
[----:B------:R-:W-:Y:S05]  /*104a0*/  @!P1 BRA `(.L_x_844) ;  /* 0x0000001000009947 */ /* 0x000fea0003800000 */
[----:B---3--:R1:W-:Y:S02]  /*104b0*/  RED.E.ADD.F32.FTZ.RN.STRONG.GPU [R2.64+-0x2600], R75 ;  /* 0xffda004b0200798e */ /* 0x0083e4000c10e7a0 */
.L_x_844:
[----:B------:R-:W-:Y:S05]  /*104c0*/  BSYNC B0 ;  /* 0x0000000000007941 */ /* 0x000fea0003800000 */
.L_x_843:
[----:B------:R-:W2:Y:S01]  /*104d0*/  LDS R5, [R5.X4+0x3d00] ;  /* 0x003d000005057984 */ /* 0x000ea20000004800 */
[----:B------:R-:W-:Y:S01]  /*104e0*/  BSSY B0, `(.L_x_845) ;  /* 0x0000005000007945 */ /* 0x000fe20003800000 */
[----:B-1-3--:R-:W-:Y:S02]  /*104f0*/  IADD3 R75, R148, 0x800, RZ ;  /* 0x00000800944b7810 */ /* 0x00afe40007ffe0ff */
[----:B------:R-:W-:Y:S01]  /*10500*/  LEA.HI.SX32 R7, R7, R148, 0x1b ;  /* 0x0000009407077211 */ /* 0x000fe200078fdaff */
[----:B------:R-:W-:Y:S05]  /*10510*/  @!P2 BRA `(.L_x_846) ;  /* 0x000000100000a947 */ /* 0x000fea0003800000 */
[----:B--2---:R1:W-:Y:S02]  /*10520*/  RED.E.ADD.F32.FTZ.RN.STRONG.GPU [R2.64+-0x2400], R5 ;  /* 0xffdc00050200798e */ /* 0x0043e4000c10e7a0 */
.L_x_846:
[----:B------:R-:W-:Y:S05]  /*10530*/  BSYNC B0 ;  /* 0x0000000000007941 */ /* 0x000fea0003800000 */
.L_x_845:
[----:B------:R-:W3:Y:S01]  /*10540*/  LDS R7, [R7.X4+0x3f00] ;  /* 0x003f000007077984 */ /* 0x000ee20000004800 */
[----:B------:R-:W-:Y:S01]  /*10550*/  BSSY B0, `(.L_x_847) ;  /* 0x0000005000007945 */ /* 0x000fe20003800000 */
[----:B-12---:R-:W-:-:S02]  /*10560*/  IADD3 R5, R148, 0x880, RZ ;  /* 0x0000088094057810 */ /* 0x006fc40007ffe0ff */
[----:B------:R-:W-:Y:S01]  /*10570*/  LEA.HI.SX32 R75, R75, R148, 0x1b ;  /* 0x000000944b4b7211 */ /* 0x000fe200078fdaff */
[----:B------:R-:W-:Y:S05]  /*10580*/  @!P3 BRA `(.L_x_848) ;  /* 0x000000100000b947 */ /* 0x000fea0003800000 */
[----:B---3--:R1:W-:Y:S02]  /*10590*/  RED.E.ADD.F32.FTZ.RN.STRONG.GPU [R2.64+-0x2200], R7 ;  /* 0xffde00070200798e */ /* 0x0083e4000c10e7a0 */
.L_x_848:
[----:B------:R-:W-:Y:S05]  /*105a0*/  BSYNC B0 ;  /* 0x0000000000007941 */ /* 0x000fea0003800000 */
.L_x_847:
[----:B------:R-:W2:Y:S01]  /*105b0*/  LDS R75, [R75.X4+0x4100] ;  /* 0x004100004b4b7984 */ /* 0x000ea20000004800 */
[----:B------:R-:W-:Y:S01]  /*105c0*/  BSSY B0, `(.L_x_849) ;  /* 0x0000004000007945 */ /* 0x000fe20003800000 */
[----:B------:R-:W-:Y:S01]  /*105d0*/  LEA.HI.SX32 R5, R5, R148, 0x1b ;  /* 0x0000009405057211 */ /* 0x000fe200078fdaff */
[----:B------:R-:W-:Y:S05]  /*105e0*/  @!P4 BRA `(.L_x_850) ;  /* 0x000000100000c947 */ /* 0x000fea0003800000 */
[----:B--2---:R2:W-:Y:S02]  /*105f0*/  RED.E.ADD.F32.FTZ.RN.STRONG.GPU [R2.64+-0x2000], R75 ;  /* 0xffe0004b0200798e */ /* 0x0045e4000c10e7a0 */
.L_x_850:
[----:B------:R-:W-:Y:S05]  /*10600*/  BSYNC B0 ;  /* 0x0000000000007941 */ /* 0x000fea0003800000 */
.L_x_849:
[----:B------:R-:W4:Y:S01]  /*10610*/  LDS R5, [R5.X4+0x4300] ;  /* 0x0043000005057984 */ /* 0x000f220000004800 */
[----:B------:R-:W-:Y:S01]  /*10620*/  BSSY B0, `(.L_x_851) ;  /* 0x0000005000007945 */ /* 0x000fe20003800000 */
[C---:B-1-3--:R-:W-:Y:S02]  /*10630*/  IADD3 R7, R148.reuse, 0x900, RZ ;  /* 0x0000090094077810 */ /* 0x04afe40007ffe0ff */
[----:B--2---:R-:W-:Y:S01]  /*10640*/  IADD3 R75, R148, 0x980, RZ ;  /* 0x00000980944b7810 */ /* 0x004fe20007ffe0ff */
[----:B------:R-:W-:Y:S05]  /*10650*/  @!P5 BRA `(.L_x_852) ;  /* 0x000000100000d947 */ /* 0x000fea0003800000 */
[----:B----4-:R1:W-:Y:S02]  /*10660*/  RED.E.ADD.F32.FTZ.RN.STRONG.GPU [R2.64+-0x1e00], R5 ;  /* 0xffe200050200798e */ /* 0x0103e4000c10e7a0 */
.L_x_852:
[----:B------:R-:W-:Y:S05]  /*10670*/  BSYNC B0 ;  /* 0x0000000000007941 */ /* 0x000fea0003800000 */
.L_x_851:
        /* <DEDUP_REMOVED lines=14> */
.L_x_854:
[----:B------:R-:W-:Y:S05]  /*10760*/  BSYNC B0 ;  /* 0x0000000000007941 */ /* 0x000fea0003800000 */
.L_x_853:
[----:B------:R-:W2:Y:S01]  /*10770*/  LDS R75, [R75.X4+0x4700] ;  /* 0x004700004b4b7984 */ /* 0x000ea20000004800 */
[----:B------:R-:W-:Y:S01]  /*10780*/  BSSY B0, `(.L_x_855) ;  /* 0x0000005000007945 */ /* 0x000fe20003800000 */
[----:B-1----:R-:W-:Y:S02]  /*10790*/  IADD3 R7, R148, 0xa80, RZ ;  /* 0x00000a8094077810 */ /* 0x002fe40007ffe0ff */
[----:B------:R-:W-:Y:S01]  /*107a0*/  LEA.HI.SX32 R5, R5, R148, 0x1b ;  /* 0x0000009405057211 */ /* 0x000fe200078fdaff */
[----:B------:R-:W-:Y:S05]  /*107b0*/  @!P0 BRA `(.L_x_856) ;  /* 0x0000001000008947 */ /* 0x000fea0003800000 */
[----:B--2---:R1:W-:Y:S02]  /*107c0*/  RED.E.ADD.F32.FTZ.RN.STRONG.GPU [R2.64+-0x1a00], R75 ;  /* 0xffe6004b0200798e */ /* 0x0043e4000c10e7a0 */
.L_x_856:
[----:B------:R-:W-:Y:S05]  /*107d0*/  BSYNC B0 ;  /* 0x0000000000007941 */ /* 0x000fea0003800000 */
.L_x_855:
[----:B------:R-:W3:Y:S01]  /*107e0*/  LDS R5, [R5.X4+0x4900] ;  /* 0x0049000005057984 */ /* 0x000ee20000004800 */
[----:B------:R-:W-:Y:S01]  /*107f0*/  BSSY B0, `(.L_x_857) ;  /* 0x0000005000007945 */ /* 0x000fe20003800000 */
[----:B-12---:R-:W-:-:S02]  /*10800*/  IADD3 R75, R148, 0xb00, RZ ;  /* 0x00000b00944b7810 */ /* 0x006fc40007ffe0ff */
[----:B------:R-:W-:Y:S01]  /*10810*/  LEA.HI.SX32 R7, R7, R148, 0x1b ;  /* 0x0000009407077211 */ /* 0x000fe200078fdaff */
[----:B------:R-:W-:Y:S05]  /*10820*/  @!P1 BRA `(.L_x_858) ;  /* 0x0000001000009947 */ /* 0x000fea0003800000 */
[----:B---3--:R1:W-:Y:S02]  /*10830*/  RED.E.ADD.F32.FTZ.RN.STRONG.GPU [R2.64+-0x1800], R5 ;  /* 0xffe800050200798e */ /* 0x0083e4000c10e7a0 */
.L_x_858:
[----:B------:R-:W-:Y:S05]  /*10840*/  BSYNC B0 ;  /* 0x0000000000007941 */ /* 0x000fea0003800000 */
.L_x_857:
[----:B------:R-:W2:Y:S01]  /*10850*/  LDS R7, [R7.X4+0x4b00] ;  /* 0x004b000007077984 */ /* 0x000ea20000004800 */
[----:B------:R-:W-:Y:S01]  /*10860*/  BSSY B0, `(.L_x_859) ;  /* 0x0000005000007945 */ /* 0x000fe20003800000 */
[----:B-1-3--:R-:W-:Y:S02]  /*10870*/  IADD3 R5, R148, 0xb80, RZ ;  /* 0x00000b8094057810 */ /* 0x00afe40007ffe0ff */
[----:B------:R-:W-:Y:S01]  /*10880*/  LEA.HI.SX32 R75, R75, R148, 0x1b ;  /* 0x000000944b4b7211 */ /* 0x000fe200078fdaff */
[----:B------:R-:W-:Y:S05]  /*10890*/  @!P2 BRA `(.L_x_860) ;  /* 0x000000100000a947 */ /* 0x000fea0003800000 */
[----:B--2---:R1:W-:Y:S02]  /*108a0*/  RED.E.ADD.F32.FTZ.RN.STRONG.GPU [R2.64+-0x1600], R7 ;  /* 0xffea00070200798e */ /* 0x0043e4000c10e7a0 */
.L_x_860:
[----:B------:R-:W-:Y:S05]  /*108b0*/  BSYNC B0 ;  /* 0x0000000000007941 */ /* 0x000fea0003800000 */
.L_x_859:
[----:B------:R-:W3:Y:S01]  /*108c0*/  LDS R75, [R75.X4+0x4d00] ;  /* 0x004d00004b4b7984 */ /* 0x000ee20000004800 */
[----:B------:R-:W-:Y:S01]  /*108d0*/  BSSY B0, `(.L_x_861) ;  /* 0x0000005000007945 */ /* 0x000fe20003800000 */
[----:B-12---:R-:W-:Y:S02]  /*108e0*/  IADD3 R7, R148, 0xc00, RZ ;  /* 0x00000c0094077810 */ /* 0x006fe40007ffe0ff */
[----:B------:R-:W-:Y:S01]  /*108f0*/  LEA.HI.SX32 R5, R5, R148, 0x1b ;  /* 0x0000009405057211 */ /* 0x000fe200078fdaff */
[----:B------:R-:W-:Y:S05]  /*10900*/  @!P3 BRA `(.L_x_862) ;  /* 0x000000100000b947 */ /* 0x000fea0003800000 */
[----:B---3--:R1:W-:Y:S02]  /*10910*/  RED.E.ADD.F32.FTZ.RN.STRONG.GPU [R2.64+-0x1400], R75 ;  /* 0xffec004b0200798e */ /* 0x0083e4000c10e7a0 */
.L_x_862:
[----:B------:R-:W-:Y:S05]  /*10920*/  BSYNC B0 ;  /* 0x0000000000007941 */ /* 0x000fea0003800000 */
.L_x_861:
[----:B------:R-:W2:Y:S01]  /*10930*/  LDS R5, [R5.X4+0x4f00] ;  /* 0x004f000005057984 */ /* 0x000ea20000004800 */
[----:B------:R-:W-:Y:S01]  /*10940*/  BSSY B0, `(.L_x_863) ;  /* 0x0000004000007945 */ /* 0x000fe20003800000 */
[----:B------:R-:W-:Y:S01]  /*10950*/  LEA.HI.SX32 R7, R7, R148, 0x1b ;  /* 0x0000009407077211 */ /* 0x000fe200078fdaff */
[----:B------:R-:W-:Y:S05]  /*10960*/  @!P4 BRA `(.L_x_864) ;  /* 0x000000100000c947 */ /* 0x000fea0003800000 */
[----:B--2---:R2:W-:Y:S02]  /*10970*/  RED.E.ADD.F32.FTZ.RN.STRONG.GPU [R2.64+-0x1200], R5 ;  /* 0xffee00050200798e */ /* 0x0045e4000c10e7a0 */
.L_x_864:
[----:B------:R-:W-:Y:S05]  /*10980*/  BSYNC B0 ;  /* 0x0000000000007941 */ /* 0x000fea0003800000 */
.L_x_863:
[----:B------:R-:W4:Y:S01]  /*10990*/  LDS R7, [R7.X4+0x5100] ;  /* 0x0051000007077984 */ /* 0x000f220000004800 */
[----:B------:R-:W-:Y:S01]  /*109a0*/  BSSY B0, `(.L_x_865) ;  /* 0x0000005000007945 */ /* 0x000fe20003800000 */
[----:B--2---:R-:W-:-:S02]  /*109b0*/  IADD3 R5, R148, 0xc80, RZ ;  /* 0x00000c8094057810 */ /* 0x004fc40007ffe0ff */
[----:B-1-3--:R-:W-:Y:S01]  /*109c0*/  IADD3 R75, R148, 0xd00, RZ ;  /* 0x00000d00944b7810 */ /* 0x00afe20007ffe0ff */
[----:B------:R-:W-:Y:S05]  /*109d0*/  @!P5 BRA `(.L_x_866) ;  /* 0x000000100000d947 */ /* 0x000fea0003800000 */
[----:B----4-:R1:W-:Y:S02]  /*109e0*/  RED.E.ADD.F32.FTZ.RN.STRONG.GPU [R2.64+-0x1000], R7 ;  /* 0xfff000070200798e */ /* 0x0103e4000c10e7a0 */
.L_x_866:
[----:B------:R-:W-:Y:S05]  /*109f0*/  BSYNC B0 ;  /* 0x0000000000007941 */ /* 0x000fea0003800000 */
.L_x_865:
        /* <DEDUP_REMOVED lines=14> */
.L_x_868:
[----:B------:R-:W-:Y:S05]  /*10ae0*/  BSYNC B0 ;  /* 0x0000000000007941 */ /* 0x000fea0003800000 */
.L_x_867:
[----:B------:R-:W2:Y:S01]  /*10af0*/  LDS R75, [R75.X4+0x5500] ;  /* 0x005500004b4b7984 */ /* 0x000ea20000004800 */
[----:B------:R-:W-:Y:S01]  /*10b00*/  BSSY B0, `(.L_x_869) ;  /* 0x0000005000007945 */ /* 0x000fe20003800000 */
[----:B-1----:R-:W-:-:S02]  /*10b10*/  IADD3 R5, R148, 0xe00, RZ ;  /* 0x00000e0094057810 */ /* 0x002fc40007ffe0ff */
[----:B------:R-:W-:Y:S01]  /*10b20*/  LEA.HI.SX32 R7, R7, R148, 0x1b ;  /* 0x0000009407077211 */ /* 0x000fe200078fdaff */
[----:B------:R-:W-:Y:S05]  /*10b30*/  @!P0 BRA `(.L_x_870) ;  /* 0x0000001000008947 */ /* 0x000fea0003800000 */
[----:B--2---:R1:W-:Y:S02]  /*10b40*/  RED.E.ADD.F32.FTZ.RN.STRONG.GPU [R2.64+-0xc00], R75 ;  /* 0xfff4004b0200798e */ /* 0x0043e4000c10e7a0 */
.L_x_870:
[----:B------:R-:W-:Y:S05]  /*10b50*/  BSYNC B0 ;  /* 0x0000000000007941 */ /* 0x000fea0003800000 */
.L_x_869:
[----:B------:R-:W3:Y:S01]  /*10b60*/  LDS R7, [R7.X4+0x5700] ;  /* 0x0057000007077984 */ /* 0x000ee20000004800 */
[----:B------:R-:W-:Y:S01]  /*10b70*/  BSSY B0, `(.L_x_871) ;  /* 0x0000005000007945 */ /* 0x000fe20003800000 */
[----:B-12---:R-:W-:Y:S02]  /*10b80*/  IADD3 R75, R148, 0xe80, RZ ;  /* 0x00000e80944b7810 */ /* 0x006fe40007ffe0ff */
[----:B------:R-:W-:Y:S01]  /*10b90*/  LEA.HI.SX32 R5, R5, R148, 0x1b ;  /* 0x0000009405057211 */ /* 0x000fe200078fdaff */
[----:B------:R-:W-:Y:S05]  /*10ba0*/  @!P1 BRA `(.L_x_872) ;  /* 0x0000001000009947 */ /* 0x000fea0003800000 */
[----:B---3--:R1:W-:Y:S02]  /*10bb0*/  RED.E.ADD.F32.FTZ.RN.STRONG.GPU [R2.64+-0xa00], R7 ;  /* 0xfff600070200798e */ /* 0x0083e4000c10e7a0 */
.L_x_872:
[----:B------:R-:W-:Y:S05]  /*10bc0*/  BSYNC B0 ;  /* 0x0000000000007941 */ /* 0x000fea0003800000 */
.L_x_871:
[----:B------:R-:W2:Y:S01]  /*10bd0*/  LDS R5, [R5.X4+0x5900] ;  /* 0x0059000005057984 */ /* 0x000ea20000004800 */
[----:B------:R-:W-:Y:S01]  /*10be0*/  BSSY B0, `(.L_x_873) ;  /* 0x0000005000007945 */ /* 0x000fe20003800000 */
[----:B-1-3--:R-:W-:Y:S02]  /*10bf0*/  IADD3 R7, R148, 0xf00, RZ ;  /* 0x00000f0094077810 */ /* 0x00afe40007ffe0ff */
[----:B------:R-:W-:Y:S01]  /*10c00*/  LEA.HI.SX32 R75, R75, R148, 0x1b ;  /* 0x000000944b4b7211 */ /* 0x000fe200078fdaff */
[----:B------:R-:W-:Y:S05]  /*10c10*/  @!P2 BRA `(.L_x_874) ;  /* 0x000000100000a947 */ /* 0x000fea0003800000 */
[----:B--2---:R1:W-:Y:S02]  /*10c20*/  RED.E.ADD.F32.FTZ.RN.STRONG.GPU [R2.64+-0x800], R5 ;  /* 0xfff800050200798e */ /* 0x0043e4000c10e7a0 */
.L_x_874:
[----:B------:R-:W-:Y:S05]  /*10c30*/  BSYNC B0 ;  /* 0x0000000000007941 */ /* 0x000fea0003800000 */
.L_x_873:
[----:B------:R-:W3:Y:S01]  /*10c40*/  LDS R75, [R75.X4+0x5b00] ;  /* 0x005b00004b4b7984 */ /* 0x000ee20000004800 */
[----:B------:R-:W-:Y:S01]  /*10c50*/  BSSY B0, `(.L_x_875) ;  /* 0x0000005000007945 */ /* 0x000fe20003800000 */
[----:B-12---:R-:W-:-:S02]  /*10c60*/  IADD3 R5, R148, 0xf80, RZ ;  /* 0x00000f8094057810 */ /* 0x006fc40007ffe0ff */
[----:B------:R-:W-:Y:S01]  /*10c70*/  LEA.HI.SX32 R7, R7, R148, 0x1b ;  /* 0x0000009407077211 */ /* 0x000fe200078fdaff */
[----:B------:R-:W-:Y:S05]  /*10c80*/  @!P3 BRA `(.L_x_876) ;  /* 0x000000100000b947 */ /* 0x000fea0003800000 */
[----:B---3--:R1:W-:Y:S02]  /*10c90*/  RED.E.ADD.F32.FTZ.RN.STRONG.GPU [R2.64+-0x600], R75 ;  /* 0xfffa004b0200798e */ /* 0x0083e4000c10e7a0 */
.L_x_876:
[----:B------:R-:W-:Y:S05]  /*10ca0*/  BSYNC B0 ;  /* 0x0000000000007941 */ /* 0x000fea0003800000 */
.L_x_875:
[----:B------:R-:W2:Y:S01]  /*10cb0*/  LDS R7, [R7.X4+0x5d00] ;  /* 0x005d000007077984 */ /* 0x000ea20000004800 */
[----:B------:R-:W-:Y:S01]  /*10cc0*/  BSSY B0, `(.L_x_877) ;  /* 0x0000004000007945 */ /* 0x000fe20003800000 */
[----:B------:R-:W-:Y:S01]  /*10cd0*/  LEA.HI.SX32 R5, R5, R148, 0x1b ;  /* 0x0000009405057211 */ /* 0x000fe200078fdaff */
[----:B------:R-:W-:Y:S05]  /*10ce0*/  @!P4 BRA `(.L_x_878) ;  /* 0x000000100000c947 */ /* 0x000fea0003800000 */
[----:B--2---:R2:W-:Y:S02]  /*10cf0*/  RED.E.ADD.F32.FTZ.RN.STRONG.GPU [R2.64+-0x400], R7 ;  /* 0xfffc00070200798e */ /* 0x0045e4000c10e7a0 */
.L_x_878:
[----:B------:R-:W-:Y:S05]  /*10d00*/  BSYNC B0 ;  /* 0x0000000000007941 */ /* 0x000fea0003800000 */
.L_x_877:
[----:B------:R-:W4:Y:S01]  /*10d10*/  LDS R5, [R5.X4+0x5f00] ;  /* 0x005f000005057984 */ /* 0x000f220000004800 */
[----:B------:R-:W-:Y:S01]  /*10d20*/  BSSY B0, `(.L_x_879) ;  /* 0x0000003000007945 */ /* 0x000fe20003800000 */
[----:B------:R-:W-:Y:S05]  /*10d30*/  @!P5 BRA `(.L_x_880) ;  /* 0x000000100000d947 */ /* 0x000fea0003800000 */
[----:B----4-:R4:W-:Y:S02]  /*10d40*/  RED.E.ADD.F32.FTZ.RN.STRONG.GPU [R2.64+-0x200], R5 ;  /* 0xfffe00050200798e */ /* 0x0109e4000c10e7a0 */
.L_x_880:
[----:B------:R-:W-:Y:S05]  /*10d50*/  BSYNC B0 ;  /* 0x0000000000007941 */ /* 0x000fea0003800000 */
.L_x_879:
[----:B-12-4-:R-:W1:Y:S01]  /*10d60*/  SHFL.DOWN PT, R2, R18, 0x1, 0x1f ;  /* 0x08201f0012027f89 */ /* 0x016e6200000e0000 */
[----:B------:R-:W-:Y:S01]  /*10d70*/  ISETP.GT.AND P0, PT, R147, 0x1e, PT ;  /* 0x0000001e9300780c */ /* 0x000fe20003f04270 */
[----:B------:R-:W-:Y:S01]  /*10d80*/  FMUL.FTZ R70, R189, R70 ;  /* 0x00000046bd467220 */ /* 0x000fe20000410000 */
[----:B------:R-:W-:Y:S01]  /*10d90*/  MOV R5, R18 ;  /* 0x0000001200057202 */ /* 0x000fe20000000f00 */
[----:B---3--:R-:W2:Y:S01]  /*10da0*/  SHFL.DOWN PT, R75, R66, 0x1, 0x1f ;  /* 0x08201f00424b7f89 */ /* 0x008ea200000e0000 */
[----:B0-----:R-:W-:Y:S01]  /*10db0*/  MOV R6, R66 ;  /* 0x0000004200067202 */ /* 0x001fe20000000f00 */
[----:B------:R-:W-:Y:S01]  /*10dc0*/  FADD.FTZ R220, R14, R220 ;  /* 0x000000dc0edc7221 */ /* 0x000fe20000010000 */
[----:B------:R-:W-:Y:S01]  /*10dd0*/  MOV R7, R149 ;  /* 0x0000009500077202 */ /* 0x000fe20000000f00 */
[----:B------:R-:W0:Y:S01]  /*10de0*/  SHFL.DOWN PT, R28, R149, 0x1, 0x1f ;  /* 0x08201f00951c7f89 */ /* 0x000e2200000e0000 */
[----:B------:R-:W-:Y:S01]  /*10df0*/  MOV R4, R79 ;  /* 0x0000004f00047202 */ /* 0x000fe20000000f00 */
[----:B------:R-:W-:Y:S01]  /*10e00*/  FFMA.FTZ R70, R212, R13, R70 ;  /* 0x0000000dd4467223 */ /* 0x000fe20000010046 */
[----:B------:R-:W-:Y:S01]  /*10e10*/  ISETP.NE.AND P1, PT, R147, RZ, PT ;  /* 0x000000ff9300720c */ /* 0x000fe20003f25270 */
[----:B------:R-:W3:Y:S01]  /*10e20*/  SHFL.DOWN PT, R3, R79, 0x1, 0x1f ;  /* 0x08201f004f037f89 */ /* 0x000ee200000e0000 */
[----:B------:R-:W-:Y:S01]  /*10e30*/  FMUL.FTZ R72, R191, R72 ;  /* 0x00000048bf487220 */ /* 0x000fe20000410000 */
[----:B------:R-:W-:Y:S01]  /*10e40*/  ISETP.NE.AND P2, PT, R148, RZ, PT ;  /* 0x000000ff9400720c */ /* 0x000fe20003f45270 */
[----:B------:R-:W-:Y:S01]  /*10e50*/  FFMA.FTZ R71, R68, R10, R71 ;  /* 0x0000000a44477223 */ /* 0x000fe20000010047 */
[----:B------:R-:W-:Y:S01]  /*10e60*/  BSSY B0, `(.L_x_881) ;  /* 0x0000086000007945 */ /* 0x000fe20003800000 */
[----:B------:R-:W-:-:S02]  /*10e70*/  FFMA.FTZ R72, R67, R74, R72 ;  /* 0x0000004a43487223 */ /* 0x000fc40000010048 */
[----:B------:R-:W-:Y:S02]  /*10e80*/  FMUL.FTZ R73, R192, R73 ;  /* 0x00000049c0497220 */ /* 0x000fe40000410000 */
[----:B------:R-:W-:Y:S02]  /*10e90*/  FFMA.FTZ R72, R63, R9, R72 ;  /* 0x000000093f487223 */ /* 0x000fe40000010048 */
[----:B------:R-:W-:Y:S02]  /*10ea0*/  FMUL.FTZ R8, R193, R8 ;  /* 0x00000008c1087220 */ /* 0x000fe40000410000 */
[----:B-1----:R-:W-:Y:S02]  /*10eb0*/  @!P0 FADD.FTZ R5, R5, R2 ;  /* 0x0000000205058221 */ /* 0x002fe40000010000 */
[----:B------:R-:W-:Y:S02]  /*10ec0*/  FMUL.FTZ R21, R194, R21 ;  /* 0x00000015c2157220 */ /* 0x000fe40000410000 */
        /* <DEDUP_REMOVED lines=56> */
[----:B------:R-:W-:Y:S02]  /*11250*/  FADD.FTZ R172, R25, R172 ;  /* 0x000000ac19ac7221 */ /* 0x000fe40000010000 */
        /* <DEDUP_REMOVED lines=70> */
.L_x_882:
[----:B0-----:R-:W-:Y:S05]  /*116c0*/  BSYNC B0 ;  /* 0x0000000000007941 */ /* 0x001fea0003800000 */
.L_x_881:
        /* <DEDUP_REMOVED lines=8> */
.L_x_782:
[----:B------:R-:W-:Y:S01]  /*11750*/  BAR.SYNC.DEFER_BLOCKING 0x0 ;  /* 0x0000000000007b1d */ /* 0x000fe20000010000 */
[C---:B------:R-:W-:Y:S02]  /*11760*/  LOP3.LUT R28, R146.reuse, 0x20, RZ, 0xfc, !PT ;  /* 0x00000020921c7812 */ /* 0x040fe400078efcff */
[C---:B------:R-:W-:Y:S02]  /*11770*/  LOP3.LUT R26, R146.reuse, 0x40, RZ, 0xfc, !PT ;  /* 0x00000040921a7812 */ /* 0x040fe400078efcff */
[C---:B0-----:R-:W-:Y:S01]  /*11780*/  LOP3.LUT R0, R146.reuse, 0x60, RZ, 0xfc, !PT ;  /* 0x0000006092007812 */ /* 0x041fe200078efcff */
[----:B------:R-:W2:Y:S01]  /*11790*/  LDL R56, [R1+0xc] ;  /* 0x00000c0001387983 */ /* 0x000ea20000100800 */
[-C--:B------:R-:W-:Y:S01]  /*117a0*/  ISETP.GE.AND P1, PT, R146, R27.reuse, PT ;  /* 0x0000001b9200720c */ /* 0x080fe20003f26270 */
[----:B------:R-:W-:Y:S01]  /*117b0*/  ULDC.64 UR8, c[0x0][0x2d8] ;  /* 0x0000b60000087ab9 */ /* 0x000fe20000000a00 */
[-C--:B------:R-:W-:Y:S01]  /*117c0*/  ISETP.GE.AND P2, PT, R28, R27.reuse, PT ;  /* 0x0000001b1c00720c */ /* 0x080fe20003f46270 */
[----:B------:R-:W3:Y:S01]  /*117d0*/  LDL R54, [R1+0x8] ;  /* 0x0000080001367983 */ /* 0x000ee20000100800 */
[-C--:B------:R-:W-:Y:S01]  /*117e0*/  ISETP.GE.AND P3, PT, R26, R27.reuse, PT ;  /* 0x0000001b1a00720c */ /* 0x080fe20003f66270 */
[----:B------:R-:W-:Y:S01]  /*117f0*/  ULDC.64 UR34, c[0x0][0x2f8] ;  /* 0x0000be0000227ab9 */ /* 0x000fe20000000a00 */
[----:B------:R-:W-:Y:S01]  /*11800*/  ISETP.GE.AND P4, PT, R0, R27, PT ;  /* 0x0000001b0000720c */ /* 0x000fe20003f86270 */
[----:B------:R-:W4:Y:S01]  /*11810*/  LDL R52, [R1+0x4] ;  /* 0x0000040001347983 */ /* 0x000f220000100800 */
[----:B------:R-:W-:-:S02]  /*11820*/  PRMT R3, RZ, 0x7610, R3 ;  /* 0x00007610ff037816 */ /* 0x000fc40000000003 */
[----:B------:R-:W-:Y:S01]  /*11830*/  PRMT R5, RZ, 0x7610, R5 ;  /* 0x00007610ff057816 */ /* 0x000fe20000000005 */
[----:B------:R-:W2:Y:S01]  /*11840*/  LDL R50, [R1] ;  /* 0x0000000001327983 */ /* 0x000ea20000100800 */
[C---:B------:R-:W-:Y:S02]  /*11850*/  LOP3.LUT R2, R146.reuse, 0x80, RZ, 0xfc, !PT ;  /* 0x0000008092027812 */ /* 0x040fe400078efcff */
[----:B------:R-:W-:Y:S01]  /*11860*/  PRMT R7, RZ, 0x7610, R7 ;  /* 0x00007610ff077816 */ /* 0x000fe20000000007 */
[----:B------:R0:W5:Y:S01]  /*11870*/  LDL.64 R76, [R1+0x10] ;  /* 0x00001000014c7983 */ /* 0x0001620000100a00 */
[C---:B------:R-:W-:Y:S02]  /*11880*/  LOP3.LUT R4, R146.reuse, 0xa0, RZ, 0xfc, !PT ;  /* 0x000000a092047812 */ /* 0x040fe400078efcff */
[----:B------:R-:W-:Y:S01]  /*11890*/  PRMT R9, RZ, 0x7610, R9 ;  /* 0x00007610ff097816 */ /* 0x000fe20000000009 */
[----:B------:R-:W2:Y:S01]  /*118a0*/  @!P1 LDG.E.U16 R3, [R92.64] ;  /* 0x000000205c039981 */ /* 0x000ea2000c1e1500 */
[----:B------:R-:W-:-:S02]  /*118b0*/  LOP3.LUT R6, R146, 0xc0, RZ, 0xfc, !PT ;  /* 0x000000c092067812 */ /* 0x000fc400078efcff */
[C---:B------:R-:W-:Y:S01]  /*118c0*/  LOP3.LUT R8, R146.reuse, 0xe0, RZ, 0xfc, !PT ;  /* 0x000000e092087812 */ /* 0x040fe200078efcff */
[----:B------:R-:W3:Y:S01]  /*118d0*/  @!P2 LDG.E.U16 R5, [R92.64+0x40] ;  /* 0x000040205c05a981 */ /* 0x000ee2000c1e1500 */
[----:B------:R-:W-:Y:S02]  /*118e0*/  LOP3.LUT R10, R146, 0x100, RZ, 0xfc, !PT ;  /* 0x00000100920a7812 */ /* 0x000fe400078efcff */
[-C--:B------:R-:W-:Y:S01]  /*118f0*/  ISETP.GE.AND P5, PT, R2, R27.reuse, PT ;  /* 0x0000001b0200720c */ /* 0x080fe20003fa6270 */
[----:B------:R-:W4:Y:S01]  /*11900*/  @!P3 LDG.E.U16 R7, [R92.64+0x80] ;  /* 0x000080205c07b981 */ /* 0x000f22000c1e1500 */
[----:B------:R-:W-:Y:S02]  /*11910*/  LOP3.LUT R12, R146, 0x120, RZ, 0xfc, !PT ;  /* 0x00000120920c7812 */ /* 0x000fe400078efcff */
[-C--:B------:R-:W-:Y:S01]  /*11920*/  ISETP.GE.AND P0, PT, R4, R27.reuse, PT ;  /* 0x0000001b0400720c */ /* 0x080fe20003f06270 */
[----:B------:R-:W4:Y:S01]  /*11930*/  @!P4 LDG.E.U16 R9, [R92.64+0xc0] ;  /* 0x0000c0205c09c981 */ /* 0x000f22000c1e1500 */
        /* <DEDUP_REMOVED lines=8> */
[----:B------:R-:W4:Y:S01]  /*119c0*/  @!P5 LDG.E.U16 R11, [R92.64+0x100] ;  /* 0x000100205c0bd981 */ /* 0x000f22000c1e1500 */
[C---:B------:R-:W-:Y:S02]  /*119d0*/  LOP3.LUT R14, R146.reuse, 0x140, RZ, 0xfc, !PT ;  /* 0x00000140920e7812 */ /* 0x040fe400078efcff */
[----:B------:R-:W-:Y:S01]  /*119e0*/  PRMT R15, RZ, 0x7610, R15 ;  /* 0x00007610ff0f7816 */ /* 0x000fe2000000000f */
[----:B------:R-:W4:Y:S01]  /*119f0*/  @!P0 LDG.E.U16 R30, [R92.64+0x140] ;  /* 0x000140205c1e8981 */ /* 0x000f22000c1e1500 */
[C---:B------:R-:W-:Y:S02]  /*11a00*/  LOP3.LUT R16, R146.reuse, 0x160, RZ, 0xfc, !PT ;  /* 0x0000016092107812 */ /* 0x040fe400078efcff */
[----:B------:R-:W-:Y:S01]  /*11a10*/  PRMT R34, RZ, 0x7610, R34 ;  /* 0x00007610ff227816 */ /* 0x000fe20000000022 */
[----:B------:R-:W4:Y:S01]  /*11a20*/  @!P1 LDG.E.U16 R13, [R92.64+0x180] ;  /* 0x000180205c0d9981 */ /* 0x000f22000c1e1500 */
[----:B------:R-:W-:-:S02]  /*11a30*/  LOP3.LUT R18, R146, 0x180, RZ, 0xfc, !PT ;  /* 0x0000018092127812 */ /* 0x000fc400078efcff */
[C---:B------:R-:W-:Y:S01]  /*11a40*/  LOP3.LUT R20, R146.reuse, 0x1a0, RZ, 0xfc, !PT ;  /* 0x000001a092147812 */ /* 0x040fe200078efcff */
[----:B------:R-:W4:Y:S01]  /*11a50*/  @!P2 LDG.E.U16 R32, [R92.64+0x1c0] ;  /* 0x0001c0205c20a981 */ /* 0x000f22000c1e1500 */
        /* <DEDUP_REMOVED lines=15> */
[----:B------:R-:W-:Y:S02]  /*11b50*/  PRMT R21, RZ, 0x7610, R21 ;  /* 0x00007610ff157816 */ /* 0x000fe40000000015 */
[----:B------:R-:W-:Y:S01]  /*11b60*/  PRMT R40, RZ, 0x7610, R40 ;  /* 0x00007610ff287816 */ /* 0x000fe20000000028 */
[----:B------:R-:W4:Y:S04]  /*11b70*/  @!P0 LDG.E.U16 R36, [R92.64+0x2c0] ;  /* 0x0002c0205c248981 */ /* 0x000f28000c1e1500 */
[----:B------:R-:W4:Y:S04]  /*11b80*/  @!P1 LDG.E.U16 R19, [R92.64+0x300] ;  /* 0x000300205c139981 */ /* 0x000f28000c1e1500 */
[----:B------:R-:W4:Y:S04]  /*11b90*/  @!P2 LDG.E.U16 R38, [R92.64+0x340] ;  /* 0x000340205c26a981 */ /* 0x000f28000c1e1500 */
[----:B------:R-:W4:Y:S04]  /*11ba0*/  @!P3 LDG.E.U16 R21, [R92.64+0x380] ;  /* 0x000380205c15b981 */ /* 0x000f28000c1e1500 */
[----:B------:R-:W4:Y:S01]  /*11bb0*/  @!P4 LDG.E.U16 R40, [R92.64+0x3c0] ;  /* 0x0003c0205c28c981 */ /* 0x000f22000c1e1500 */
[----:B------:R-:W-:-:S02]  /*11bc0*/  F2FP.BF16.PACK_AB R233, R233, R234 ;  /* 0x000000eae9e9723e */ /* 0x000fc400000010ff */
[----:B------:R-:W-:Y:S01]  /*11bd0*/  F2FP.BF16.PACK_AB R231, R231, R232 ;  /* 0x000000e8e7e7723e */ /* 0x000fe200000010ff */
        /* <DEDUP_REMOVED lines=20> */
[----:B------:R-:W4:Y:S01]  /*11d20*/  LDS.U16 R7, [R145+0x4] ;  /* 0x0000040091077984 */ /* 0x000f220000000400 */
[----:B-1----:R-:W-:-:S02]  /*11d30*/  PRMT R3, RZ, 0x5410, R3 ;  /* 0x00005410ff037816 */ /* 0x002fc40000000003 */
[----:B--2---:R-:W-:-:S03]  /*11d40*/  PRMT R5, RZ, 0x5410, R5 ;  /* 0x00005410ff057816 */ /* 0x004fc60000000005 */
[----:B------:R-:W-:Y:S01]  /*11d50*/  FADD.FTZ R3, R3, UR5 ;  /* 0x0000000503037e21 */ /* 0x000fe20008010000 */
[----:B---3--:R-:W-:Y:S01]  /*11d60*/  PRMT R9, RZ, 0x5410, R9 ;  /* 0x00005410ff097816 */ /* 0x008fe20000000009 */
[----:B------:R-:W-:-:S03]  /*11d70*/  FADD.FTZ R5, R5, UR5 ;  /* 0x0000000505057e21 */ /* 0x000fc60008010000 */
[----:B------:R-:W-:Y:S01]  /*11d80*/  FSETP.GTU.FTZ.AND P2, PT, R3, 20, PT ;  /* 0x41a000000300780b */ /* 0x000fe20003f5c000 */
[----:B------:R-:W-:Y:S01]  /*11d90*/  FADD.FTZ R9, R9, UR5 ;  /* 0x0000000509097e21 */ /* 0x000fe20008010000 */
[----:B------:R-:W-:Y:S02]  /*11da0*/  FSETP.GTU.FTZ.AND P5, PT, R5, 20, PT ;  /* 0x41a000000500780b */ /* 0x000fe40003fbc000 */
[----:B----4-:R-:W-:Y:S02]  /*11db0*/  PRMT R7, RZ, 0x5410, R7 ;  /* 0x00005410ff077816 */ /* 0x010fe40000000007 */
[----:B------:R-:W-:-:S03]  /*11dc0*/  FSETP.GTU.FTZ.AND P1, PT, R9, 20, PT ;  /* 0x41a000000900780b */ /* 0x000fc60003f3c000 */
[----:B------:R-:W-:-:S04]  /*11dd0*/  FADD.FTZ R7, R7, UR5 ;  /* 0x0000000507077e21 */ /* 0x000fc80008010000 */
[----:B------:R-:W-:Y:S02]  /*11de0*/  @!P2 FMUL.FTZ R11, R3, -1.4426950216293334961 ;  /* 0xbfb8aa3b030ba820 */ /* 0x000fe40000410000 */
[----:B------:R-:W-:Y:S01]  /*11df0*/  LDS.U16 R3, [R145+0x8] ;  /* 0x0000080091037984 */ /* 0x000fe20000000400 */
[----:B------:R-:W-:Y:S01]  /*11e00*/  @!P5 FMUL.FTZ R13, R5, -1.4426950216293334961 ;  /* 0xbfb8aa3b050dd820 */ /* 0x000fe20000410000 */
[----:B------:R-:W-:Y:S02]  /*11e10*/  FSETP.GTU.FTZ.AND P4, PT, R7, 20, PT ;  /* 0x41a000000700780b */ /* 0x000fe40003f9c000 */
[----:B------:R-:W1:Y:S01]  /*11e20*/  @!P2 MUFU.EX2 R11, R11 ;  /* 0x0000000b000ba308 */ /* 0x000e620000000800 */
[----:B------:R-:W-:Y:S01]  /*11e30*/  LDS.U16 R5, [R145+0xa] ;  /* 0x00000a0091057984 */ /* 0x000fe20000000400 */
[----:B------:R-:W-:-:S03]  /*11e40*/  @!P1 FMUL.FTZ R21, R9, -1.4426950216293334961 ;  /* 0xbfb8aa3b09159820 */ /* 0x000fc60000410000 */
[----:B------:R-:W2:Y:S03]  /*11e50*/  LDS.U16 R9, [R145+0xe] ;  /* 0x00000e0091097984 */ /* 0x000ea60000000400 */
[----:B------:R3:W4:Y:S02]  /*11e60*/  @!P5 MUFU.EX2 R17, R13 ;  /* 0x0000000d0011d308 */ /* 0x0007240000000800 */
[----:B---3--:R-:W3:Y:S01]  /*11e70*/  LDS.U16 R13, [R145+0x12] ;  /* 0x00001200910d7984 */ /* 0x008ee20000000400 */
[----:B------:R-:W-:-:S05]  /*11e80*/  @!P4 FMUL.FTZ R19, R7, -1.4426950216293334961 ;  /* 0xbfb8aa3b0713c820 */ /* 0x000fca0000410000 */
[----:B------:R-:W0:Y:S01]  /*11e90*/  @!P1 MUFU.EX2 R21, R21 ;  /* 0x0000001500159308 */ /* 0x000e220000000800 */
[----:B------:R-:W3:Y:S01]  /*11ea0*/  LDS.U16 R7, [R145+0xc] ;  /* 0x00000c0091077984 */ /* 0x000ee20000000400 */
[----:B-1----:R-:W-:-:S03]  /*11eb0*/  @!P2 FADD.FTZ R15, R11, 1 ;  /* 0x3f8000000b0fa421 */ /* 0x002fc60000010000 */
[----:B------:R-:W1:Y:S01]  /*11ec0*/  LDS.U16 R11, [R145+0x10] ;  /* 0x00001000910b7984 */ /* 0x000e620000000400 */
[----:B----4-:R-:W-:Y:S02]  /*11ed0*/  @!P5 FADD.FTZ R17, R17, 1 ;  /* 0x3f8000001111d421 */ /* 0x010fe40000010000 */
[----:B------:R-:W4:Y:S01]  /*11ee0*/  @!P4 MUFU.EX2 R19, R19 ;  /* 0x000000130013c308 */ /* 0x000f220000000800 */
[----:B0-----:R-:W-:-:S07]  /*11ef0*/  @!P1 FADD.FTZ R21, R21, 1 ;  /* 0x3f80000015159421 */ /* 0x001fce0000010000 */
[----:B------:R-:W0:Y:S08]  /*11f00*/  @!P5 MUFU.RCP R17, R17 ;  /* 0x000000110011d308 */ /* 0x000e300000001000 */
[----:B------:R-:W3:Y:S01]  /*11f10*/  @!P1 MUFU.RCP R21, R21 ;  /* 0x0000001500159308 */ /* 0x000ee20000001000 */
[----:B--2---:R-:W-:Y:S01]  /*11f20*/  PRMT R9, RZ, 0x5410, R9 ;  /* 0x00005410ff097816 */ /* 0x004fe20000000009 */
[----:B----4-:R-:W-:-:S04]  /*11f30*/  @!P4 FADD.FTZ R19, R19, 1 ;  /* 0x3f8000001313c421 */ /* 0x010fc80000010000 */
[----:B------:R-:W-:Y:S02]  /*11f40*/  FADD.FTZ R9, R9, UR5 ;  /* 0x0000000509097e21 */ /* 0x000fe40008010000 */
[----:B------:R-:W2:Y:S01]  /*11f50*/  @!P2 MUFU.RCP R30, R15 ;  /* 0x0000000f001ea308 */ /* 0x000ea20000001000 */
[----:B---3--:R-:W-:Y:S01]  /*11f60*/  PRMT R13, RZ, 0x5410, R13 ;  /* 0x00005410ff0d7816 */ /* 0x008fe2000000000d */
[----:B0-----:R-:W-:-:S04]  /*11f70*/  @!P5 FMUL.FTZ R158, R158, R17 ;  /* 0x000000119e9ed220 */ /* 0x001fc80000410000 */
[----:B------:R-:W-:Y:S02]  /*11f80*/  FADD.FTZ R13, R13, UR5 ;  /* 0x000000050d0d7e21 */ /* 0x000fe40008010000 */
[----:B------:R-:W0:Y:S01]  /*11f90*/  @!P4 MUFU.RCP R32, R19 ;  /* 0x000000130020c308 */ /* 0x000e220000001000 */
[----:B------:R-:W-:Y:S01]  /*11fa0*/  @!P1 FMUL.FTZ R160, R160, R21 ;  /* 0x00000015a0a09220 */ /* 0x000fe20000410000 */
[----:B------:R-:W-:Y:S02]  /*11fb0*/  FSETP.GTU.FTZ.AND P5, PT, R9, 20, PT ;  /* 0x41a000000900780b */ /* 0x000fe40003fbc000 */
[----:B------:R-:W-:Y:S02]  /*11fc0*/  FSETP.GTU.FTZ.AND P1, PT, R13, 20, PT ;  /* 0x41a000000d00780b */ /* 0x000fe40003f3c000 */
[----:B------:R-:W-:Y:S02]  /*11fd0*/  PRMT R3, RZ, 0x5410, R3 ;  /* 0x00005410ff037816 */ /* 0x000fe40000000003 */
[----:B------:R-:W-:-:S02]  /*11fe0*/  PRMT R5, RZ, 0x5410, R5 ;  /* 0x00005410ff057816 */ /* 0x000fc40000000005 */
[----:B------:R-:W-:Y:S01]  /*11ff0*/  PRMT R7, RZ, 0x5410, R7 ;  /* 0x00005410ff077816 */ /* 0x000fe20000000007 */
[----:B------:R-:W-:Y:S01]  /*12000*/  FADD.FTZ R3, R3, UR5 ;  /* 0x0000000503037e21 */ /* 0x000fe20008010000 */
[----:B-1----:R-:W-:Y:S01]  /*12010*/  PRMT R11, RZ, 0x5410, R11 ;  /* 0x00005410ff0b7816 */ /* 0x002fe2000000000b */
[----:B------:R-:W-:Y:S02]  /*12020*/  FADD.FTZ R5, R5, UR5 ;  /* 0x0000000505057e21 */ /* 0x000fe40008010000 */
[----:B------:R-:W-:Y:S01]  /*12030*/  FADD.FTZ R7, R7, UR5 ;  /* 0x0000000507077e21 */ /* 0x000fe20008010000 */
[----:B------:R-:W-:Y:S01]  /*12040*/  FSETP.GTU.FTZ.AND P0, PT, R3, 20, PT ;  /* 0x41a000000300780b */ /* 0x000fe20003f1c000 */
[----:B--2---:R-:W-:Y:S01]  /*12050*/  @!P2 FMUL.FTZ R157, R157, R30 ;  /* 0x0000001e9d9da220 */ /* 0x004fe20000410000 */
[----:B------:R-:W-:Y:S01]  /*12060*/  FSETP.GTU.FTZ.AND P3, PT, R5, 20, PT ;  /* 0x41a000000500780b */ /* 0x000fe20003f7c000 */
[----:B------:R-:W-:Y:S01]  /*12070*/  FADD.FTZ R11, R11, UR5 ;  /* 0x000000050b0b7e21 */ /* 0x000fe20008010000 */
[----:B------:R-:W-:Y:S01]  /*12080*/  FSETP.GTU.FTZ.AND P2, PT, R7, 20, PT ;  /* 0x41a000000700780b */ /* 0x000fe20003f5c000 */
[----:B------:R-:W-:-:S02]  /*12090*/  @!P5 FMUL.FTZ R9, R9, -1.4426950216293334961 ;  /* 0xbfb8aa3b0909d820 */ /* 0x000fc40000410000 */
[----:B------:R-:W-:Y:S02]  /*120a0*/  @!P1 FMUL.FTZ R13, R13, -1.4426950216293334961 ;  /* 0xbfb8aa3b0d0d9820 */ /* 0x000fe40000410000 */
[----:B0-----:R-:W-:Y:S01]  /*120b0*/  @!P4 FMUL.FTZ R159, R159, R32 ;  /* 0x000000209f9fc220 */ /* 0x001fe20000410000 */
[----:B------:R-:W-:Y:S01]  /*120c0*/  FSETP.GTU.FTZ.AND P4, PT, R11, 20, PT ;  /* 0x41a000000b00780b */ /* 0x000fe20003f9c000 */
[----:B------:R-:W0:Y:S02]  /*120d0*/  @!P5 MUFU.EX2 R9, R9 ;  /* 0x000000090009d308 */ /* 0x000e240000000800 */
[----:B------:R-:W-:-:S06]  /*120e0*/  @!P0 FMUL.FTZ R3, R3, -1.4426950216293334961 ;  /* 0xbfb8aa3b03038820 */ /* 0x000fcc0000410000 */
[----:B------:R-:W1:Y:S01]  /*120f0*/  @!P1 MUFU.EX2 R13, R13 ;  /* 0x0000000d000d9308 */ /* 0x000e620000000800 */
[----:B------:R-:W-:Y:S02]  /*12100*/  @!P3 FMUL.FTZ R5, R5, -1.4426950216293334961 ;  /* 0xbfb8aa3b0505b820 */ /* 0x000fe40000410000 */
[----:B------:R-:W-:Y:S02]  /*12110*/  @!P2 FMUL.FTZ R7, R7, -1.4426950216293334961 ;  /* 0xbfb8aa3b0707a820 */ /* 0x000fe40000410000 */
[----:B------:R-:W-:-:S03]  /*12120*/  @!P4 FMUL.FTZ R11, R11, -1.4426950216293334961 ;  /* 0xbfb8aa3b0b0bc820 */ /* 0x000fc60000410000 */
[----:B------:R-:W2:Y:S01]  /*12130*/  @!P0 MUFU.EX2 R3, R3 ;  /* 0x0000000300038308 */ /* 0x000ea20000000800 */
[----:B0-----:R-:W-:-:S07]  /*12140*/  @!P5 FADD.FTZ R9, R9, 1 ;  /* 0x3f8000000909d421 */ /* 0x001fce0000010000 */
[----:B------:R-:W0:Y:S01]  /*12150*/  @!P3 MUFU.EX2 R5, R5 ;  /* 0x000000050005b308 */ /* 0x000e220000000800 */
[----:B-1----:R-:W-:-:S07]  /*12160*/  @!P1 FADD.FTZ R13, R13, 1 ;  /* 0x3f8000000d0d9421 */ /* 0x002fce0000010000 */
[----:B------:R-:W1:Y:S01]  /*12170*/  @!P2 MUFU.EX2 R7, R7 ;  /* 0x000000070007a308 */ /* 0x000e620000000800 */
[----:B------:R-:W-:-:S07]  /*12180*/  SHF.L.U32 R15, R148, 0x4, RZ ;  /* 0x00000004940f7819 */ /* 0x000fce00000006ff */
[----:B------:R-:W3:Y:S01]  /*12190*/  @!P4 MUFU.EX2 R11, R11 ;  /* 0x0000000b000bc308 */ /* 0x000ee20000000800 */
[----:B------:R-:W-:Y:S01]  /*121a0*/  LOP3.LUT R30, R15, 0xfffffe00, RZ, 0xc0, !PT ;  /* 0xfffffe000f1e7812 */ /* 0x000fe200078ec0ff */
[----:B--2---:R-:W-:-:S06]  /*121b0*/  @!P0 FADD.FTZ R3, R3, 1 ;  /* 0x3f80000003038421 */ /* 0x004fcc0000010000 */
[----:B------:R-:W2:Y:S01]  /*121c0*/  @!P5 MUFU.RCP R9, R9 ;  /* 0x000000090009d308 */ /* 0x000ea20000001000 */
[----:B0-----:R-:W-:-:S07]  /*121d0*/  @!P3 FADD.FTZ R5, R5, 1 ;  /* 0x3f8000000505b421 */ /* 0x001fce0000010000 */
[----:B------:R-:W0:Y:S01]  /*121e0*/  @!P1 MUFU.RCP R13, R13 ;  /* 0x0000000d000d9308 */ /* 0x000e220000001000 */
[----:B-1----:R-:W-:Y:S01]  /*121f0*/  @!P2 FADD.FTZ R7, R7, 1 ;  /* 0x3f8000000707a421 */ /* 0x002fe20000010000 */
[----:B------:R-:W-:Y:S01]  /*12200*/  LEA R48, R147, R30, 0x4 ;  /* 0x0000001e93307211 */ /* 0x000fe200078e20ff */
[----:B---3--:R-:W-:-:S05]  /*12210*/  @!P4 FADD.FTZ R11, R11, 1 ;  /* 0x3f8000000b0bc421 */ /* 0x008fca0000010000 */
[----:B------:R1:W-:Y:S01]  /*12220*/  @!P0 MUFU.RCP R42, R3 ;  /* 0x00000003002a8308 */ /* 0x0003e20000001000 */
[----:B--2---:R-:W-:Y:S02]  /*12230*/  @!P5 FMUL.FTZ R164, R164, R9 ;  /* 0x00000009a4a4d220 */ /* 0x004fe40000410000 */
[----:B------:R-:W-:Y:S05]  /*12240*/  LDS.U16 R9, [R145+0x1a] ;  /* 0x00001a0091097984 */ /* 0x000fea0000000400 */
[----:B------:R2:W3:Y:S01]  /*12250*/  @!P3 MUFU.RCP R37, R5 ;  /* 0x000000050025b308 */ /* 0x0004e20000001000 */
[----:B-1----:R-:W-:Y:S01]  /*12260*/  IADD3 R3, R48, 0x6, RZ ;  /* 0x0000000630037810 */ /* 0x002fe20007ffe0ff */
[----:B0-----:R-:W-:-:S02]  /*12270*/  @!P1 FMUL.FTZ R166, R166, R13 ;  /* 0x0000000da6a69220 */ /* 0x001fc40000410000 */
[----:B------:R-:W-:Y:S04]  /*12280*/  LDS.U16 R13, [R145+0x1e] ;  /* 0x00001e00910d7984 */ /* 0x000fe80000000400 */
[----:B------:R0:W-:Y:S01]  /*12290*/  @!P2 MUFU.RCP R44, R7 ;  /* 0x00000007002ca308 */ /* 0x0001e20000001000 */
[C---:B--2---:R-:W-:Y:S02]  /*122a0*/  IADD3 R5, R48.reuse, 0x9, RZ ;  /* 0x0000000930057810 */ /* 0x044fe40007ffe0ff */
[----:B------:R-:W-:Y:S02]  /*122b0*/  LEA.HI.SX32 R25, R3, R48, 0x1b ;  /* 0x0000003003197211 */ /* 0x000fe400078fdaff */
[----:B0-----:R-:W-:-:S03]  /*122c0*/  IADD3 R7, R48, 0xe, RZ ;  /* 0x0000000e30077810 */ /* 0x001fc60007ffe0ff */
[----:B------:R0:W1:Y:S01]  /*122d0*/  @!P4 MUFU.RCP R46, R11 ;  /* 0x0000000b002ec308 */ /* 0x0000620000001000 */
[-C--:B------:R-:W-:Y:S01]  /*122e0*/  LEA.HI.SX32 R31, R5, R48.reuse, 0x1b ;  /* 0x00000030051f7211 */ /* 0x080fe200078fdaff */
[----:B------:R-:W2:Y:S01]  /*122f0*/  LDS.U16 R3, [R145+0x14] ;  /* 0x0000140091037984 */ /* 0x000ea20000000400 */
[----:B------:R-:W-:-:S03]  /*12300*/  LEA.HI.SX32 R40, R7, R48, 0x1b ;  /* 0x0000003007287211 */ /* 0x000fc600078fdaff */
[----:B------:R-:W4:Y:S04]  /*12310*/  LDS.U16 R5, [R145+0x16] ;  /* 0x0000160091057984 */ /* 0x000f280000000400 */
[----:B------:R-:W1:Y:S04]  /*12320*/  LDS.U16 R7, [R145+0x18] ;  /* 0x0000180091077984 */ /* 0x000e680000000400 */
[----:B0-----:R-:W0:Y:S04]  /*12330*/  LDS.U16 R11, [R145+0x1c] ;  /* 0x00001c00910b7984 */ /* 0x001e280000000400 */
[----:B------:R-:W-:Y:S01]  /*12340*/  BAR.SYNC.DEFER_BLOCKING 0x0 ;  /* 0x0000000000007b1d */ /* 0x000fe20000010000 */
[----:B------:R-:W-:-:S02]  /*12350*/  IADD3 R15, R48, 0x1, RZ ;  /* 0x00000001300f7810 */ /* 0x000fc40007ffe0ff */
[C---:B------:R-:W-:Y:S02]  /*12360*/  IADD3 R17, R48.reuse, 0x2, RZ ;  /* 0x0000000230117810 */ /* 0x040fe40007ffe0ff */
[C---:B------:R-:W-:Y:S02]  /*12370*/  IADD3 R19, R48.reuse, 0x3, RZ ;  /* 0x0000000330137810 */ /* 0x040fe40007ffe0ff */
[C---:B------:R-:W-:Y:S02]  /*12380*/  IADD3 R21, R48.reuse, 0x4, RZ ;  /* 0x0000000430157810 */ /* 0x040fe40007ffe0ff */
[C---:B------:R-:W-:Y:S02]  /*12390*/  IADD3 R34, R48.reuse, 0xc, RZ ;  /* 0x0000000c30227810 */ /* 0x040fe40007ffe0ff */
[----:B------:R-:W-:Y:S02]  /*123a0*/  IADD3 R23, R48, 0x5, RZ ;  /* 0x0000000530177810 */ /* 0x000fe40007ffe0ff */
[----:B------:R-:W-:-:S02]  /*123b0*/  LEA.HI.SX32 R15, R15, R48, 0x1b ;  /* 0x000000300f0f7211 */ /* 0x000fc400078fdaff */
[C---:B------:R-:W-:Y:S02]  /*123c0*/  IADD3 R35, R48.reuse, 0xd, RZ ;  /* 0x0000000d30237810 */ /* 0x040fe40007ffe0ff */
[-C--:B------:R-:W-:Y:S02]  /*123d0*/  LEA.HI.SX32 R17, R17, R48.reuse, 0x1b ;  /* 0x0000003011117211 */ /* 0x080fe400078fdaff */
[C---:B------:R-:W-:Y:S02]  /*123e0*/  IADD3 R29, R48.reuse, 0x7, RZ ;  /* 0x00000007301d7810 */ /* 0x040fe40007ffe0ff */
[-C--:B------:R-:W-:Y:S02]  /*123f0*/  LEA.HI.SX32 R19, R19, R48.reuse, 0x1b ;  /* 0x0000003013137211 */ /* 0x080fe400078fdaff */
[----:B------:R-:W-:Y:S02]  /*12400*/  IADD3 R36, R48, 0xf, RZ ;  /* 0x0000000f30247810 */ /* 0x000fe40007ffe0ff */
[----:B------:R-:W-:-:S02]  /*12410*/  LEA.HI.SX32 R21, R21, R48, 0x1b ;  /* 0x0000003015157211 */ /* 0x000fc400078fdaff */
[-C--:B------:R-:W-:Y:S02]  /*12420*/  LEA.HI.SX32 R38, R34, R48.reuse, 0x1b ;  /* 0x0000003022267211 */ /* 0x080fe400078fdaff */
[----:B------:R-:W-:Y:S02]  /*12430*/  LEA.HI.SX32 R23, R23, R48, 0x1b ;  /* 0x0000003017177211 */ /* 0x000fe400078fdaff */
[----:B------:R-:W-:Y:S02]  /*12440*/  PRMT R34, R233, 0x7632, R34 ;  /* 0x00007632e9227816 */ /* 0x000fe40000000022 */
[----:B------:R-:W-:Y:S02]  /*12450*/  SHF.L.U32 R15, R15, 0x1, RZ ;  /* 0x000000010f0f7819 */ /* 0x000fe400000006ff */
[----:B------:R-:W-:Y:S02]  /*12460*/  F2FP.BF16.PACK_AB R229, R229, R230 ;  /* 0x000000e6e5e5723e */ /* 0x000fe400000010ff */
[----:B------:R-:W-:-:S02]  /*12470*/  IADD3 R30, R48, 0x8, RZ ;  /* 0x00000008301e7810 */ /* 0x000fc40007ffe0ff */
[-C--:B------:R-:W-:Y:S02]  /*12480*/  LEA.HI.SX32 R39, R35, R48.reuse, 0x1b ;  /* 0x0000003023277211 */ /* 0x080fe400078fdaff */
[----:B------:R-:W-:Y:S02]  /*12490*/  SHF.L.U32 R17, R17, 0x1, RZ ;  /* 0x0000000111117819 */ /* 0x000fe400000006ff */
[----:B------:R-:W-:Y:S02]  /*124a0*/  LEA.HI.SX32 R29, R29, R48, 0x1b ;  /* 0x000000301d1d7211 */ /* 0x000fe400078fdaff */
[----:B------:R-:W-:Y:S02]  /*124b0*/  PRMT R35, R231, 0x7632, R35 ;  /* 0x00007632e7237816 */ /* 0x000fe40000000023 */
[----:B------:R-:W-:Y:S02]  /*124c0*/  SHF.L.U32 R19, R19, 0x1, RZ ;  /* 0x0000000113137819 */ /* 0x000fe400000006ff */
[----:B------:R-:W-:Y:S01]  /*124d0*/  F2FP.BF16.PACK_AB R227, R227, R228 ;  /* 0x000000e4e3e3723e */ /* 0x000fe200000010ff */
[----:B------:R-:W-:Y:S01]  /*124e0*/  STS.U16 [R145], R233 ;  /* 0x000000e991007388 */ /* 0x000fe20000000400 */
[----:B------:R-:W-:-:S02]  /*124f0*/  IADD3 R32, R48, 0xa, RZ ;  /* 0x0000000a30207810 */ /* 0x000fc40007ffe0ff */
[-C--:B------:R-:W-:Y:S02]  /*12500*/  LEA.HI.SX32 R41, R36, R48.reuse, 0x1b ;  /* 0x0000003024297211 */ /* 0x080fe400078fdaff */
[----:B------:R-:W-:Y:S01]  /*12510*/  SHF.L.U32 R21, R21, 0x1, RZ ;  /* 0x0000000115157819 */ /* 0x000fe200000006ff */
[----:B---3--:R-:W-:Y:S01]  /*12520*/  @!P3 FMUL.FTZ R162, R162, R37 ;  /* 0x00000025a2a2b220 */ /* 0x008fe20000410000 */
[----:B------:R-:W-:Y:S01]  /*12530*/  IADD3 R33, R48, 0xb, RZ ;  /* 0x0000000b30217810 */ /* 0x000fe20007ffe0ff */
[----:B------:R3:W-:Y:S01]  /*12540*/  STS.U16 [R15+0x2], R34 ;  /* 0x000002220f007388 */ /* 0x0007e20000000400 */
[----:B------:R-:W-:Y:S02]  /*12550*/  PRMT R36, R229, 0x7632, R36 ;  /* 0x00007632e5247816 */ /* 0x000fe40000000024 */
[----:B------:R-:W-:Y:S01]  /*12560*/  SHF.L.U32 R23, R23, 0x1, RZ ;  /* 0x0000000117177819 */ /* 0x000fe200000006ff */
[----:B------:R-:W-:Y:S01]  /*12570*/  STS.U16 [R17+0x4], R231 ;  /* 0x000004e711007388 */ /* 0x000fe20000000400 */
[----:B------:R-:W-:-:S02]  /*12580*/  LEA.HI.SX32 R30, R30, R48, 0x1b ;  /* 0x000000301e1e7211 */ /* 0x000fc400078fdaff */
[----:B------:R-:W-:Y:S01]  /*12590*/  SHF.L.U32 R25, R25, 0x1, RZ ;  /* 0x0000000119197819 */ /* 0x000fe200000006ff */
[----:B------:R0:W-:Y:S01]  /*125a0*/  STS.U16 [R19+0x6], R35 ;  /* 0x0000062313007388 */ /* 0x0001e20000000400 */
[----:B------:R-:W-:Y:S02]  /*125b0*/  F2FP.BF16.PACK_AB R225, R225, R226 ;  /* 0x000000e2e1e1723e */ /* 0x000fe400000010ff */
[----:B------:R-:W-:Y:S02]  /*125c0*/  PRMT R37, R227, 0x7632, R37 ;  /* 0x00007632e3257816 */ /* 0x000fe40000000025 */
[----:B------:R-:W-:Y:S01]  /*125d0*/  SHF.L.U32 R29, R29, 0x1, RZ ;  /* 0x000000011d1d7819 */ /* 0x000fe200000006ff */
[----:B------:R-:W-:Y:S01]  /*125e0*/  STS.U16 [R21+0x8], R229 ;  /* 0x000008e515007388 */ /* 0x000fe20000000400 */
[-C--:B------:R-:W-:Y:S02]  /*125f0*/  LEA.HI.SX32 R32, R32, R48.reuse, 0x1b ;  /* 0x0000003020207211 */ /* 0x080fe400078fdaff */
[----:B------:R-:W-:Y:S01]  /*12600*/  LEA.HI.SX32 R33, R33, R48, 0x1b ;  /* 0x0000003021217211 */ /* 0x000fe200078fdaff */
[----:B------:R1:W-:Y:S01]  /*12610*/  STS.U16 [R23+0xa], R36 ;  /* 0x00000a2417007388 */ /* 0x0003e20000000400 */
[----:B------:R-:W-:-:S02]  /*12620*/  F2FP.BF16.PACK_AB R223, R223, R224 ;  /* 0x000000e0dfdf723e */ /* 0x000fc400000010ff */
[----:B---3--:R-:W-:Y:S01]  /*12630*/  SHF.L.U32 R34, R30, 0x1, RZ ;  /* 0x000000011e227819 */ /* 0x008fe200000006ff */
[----:B------:R-:W-:Y:S01]  /*12640*/  STS.U16 [R25+0xc], R227 ;  /* 0x00000ce319007388 */ /* 0x000fe20000000400 */
[----:B------:R-:W-:Y:S01]  /*12650*/  PRMT R30, R225, 0x7632, R30 ;  /* 0x00007632e11e7816 */ /* 0x000fe2000000001e */
[----:B------:R-:W-:Y:S01]  /*12660*/  @!P0 FMUL.FTZ R161, R161, R42 ;  /* 0x0000002aa1a18220 */ /* 0x000fe20000410000 */
[----:B0-----:R-:W-:Y:S01]  /*12670*/  SHF.L.U32 R35, R31, 0x1, RZ ;  /* 0x000000011f237819 */ /* 0x001fe200000006ff */
[----:B------:R0:W-:Y:S01]  /*12680*/  STS.U16 [R29+0xe], R37 ;  /* 0x00000e251d007388 */ /* 0x0001e20000000400 */
[----:B------:R-:W-:Y:S02]  /*12690*/  F2FP.BF16.PACK_AB R221, R221, R222 ;  /* 0x000000dedddd723e */ /* 0x000fe400000010ff */
[----:B-1----:R-:W-:Y:S02]  /*126a0*/  SHF.L.U32 R36, R32, 0x1, RZ ;  /* 0x0000000120247819 */ /* 0x002fe400000006ff */
[----:B------:R-:W-:-:S02]  /*126b0*/  ISETP.NE.AND P6, PT, R148, RZ, PT ;  /* 0x000000ff9400720c */ /* 0x000fc40003fc5270 */
[----:B------:R-:W-:Y:S02]  /*126c0*/  PRMT R42, R223, 0x7632, R42 ;  /* 0x00007632df2a7816 */ /* 0x000fe4000000002a */
[----:B------:R-:W-:Y:S02]  /*126d0*/  F2FP.BF16.PACK_AB R219, R219, R220 ;  /* 0x000000dcdbdb723e */ /* 0x000fe400000010ff */
[----:B0-----:R-:W-:Y:S01]  /*126e0*/  SHF.L.U32 R37, R33, 0x1, RZ ;  /* 0x0000000121257819 */ /* 0x001fe200000006ff */
[----:B------:R-:W-:Y:S01]  /*126f0*/  STS.U16 [R34+0x10], R225 ;  /* 0x000010e122007388 */ /* 0x000fe20000000400 */
[----:B------:R-:W-:Y:S02]  /*12700*/  SHF.L.U32 R38, R38, 0x1, RZ ;  /* 0x0000000126267819 */ /* 0x000fe400000006ff */
[----:B------:R-:W-:Y:S01]  /*12710*/  PRMT R31, R221, 0x7632, R31 ;  /* 0x00007632dd1f7816 */ /* 0x000fe2000000001f */
[----:B------:R0:W-:Y:S01]  /*12720*/  STS.U16 [R35+0x12], R30 ;  /* 0x0000121e23007388 */ /* 0x0001e20000000400 */
[----:B------:R-:W-:-:S02]  /*12730*/  SHF.L.U32 R39, R39, 0x1, RZ ;  /* 0x0000000127277819 */ /* 0x000fc400000006ff */
[----:B------:R-:W-:Y:S01]  /*12740*/  SHF.L.U32 R40, R40, 0x1, RZ ;  /* 0x0000000128287819 */ /* 0x000fe200000006ff */
[----:B------:R-:W-:Y:S01]  /*12750*/  STS.U16 [R36+0x14], R223 ;  /* 0x000014df24007388 */ /* 0x000fe20000000400 */
[----:B------:R-:W-:-:S03]  /*12760*/  SHF.L.U32 R41, R41, 0x1, RZ ;  /* 0x0000000129297819 */ /* 0x000fc600000006ff */
[----:B------:R-:W-:Y:S01]  /*12770*/  STS.U16 [R37+0x16], R42 ;  /* 0x0000162a25007388 */ /* 0x000fe20000000400 */
[----:B0-----:R-:W-:-:S03]  /*12780*/  PRMT R30, R219, 0x7632, R30 ;  /* 0x00007632db1e7816 */ /* 0x001fc6000000001e */
[----:B------:R-:W-:Y:S04]  /*12790*/  STS.U16 [R38+0x18], R221 ;  /* 0x000018dd26007388 */ /* 0x000fe80000000400 */
[----:B------:R-:W-:Y:S01]  /*127a0*/  STS.U16 [R39+0x1a], R31 ;  /* 0x00001a1f27007388 */ /* 0x000fe20000000400 */
[----:B--2---:R-:W-:-:S03]  /*127b0*/  PRMT R3, RZ, 0x5410, R3 ;  /* 0x00005410ff037816 */ /* 0x004fc60000000003 */
        /* <DEDUP_REMOVED lines=21> */
[----:B------:R-:W-:Y:S02]  /*12910*/  BAR.SYNC.DEFER_BLOCKING 0x0 ;  /* 0x0000000000007b1d */ /* 0x000fe40000010000 */
[----:B------:R-:W-:Y:S02]  /*12920*/  FSETP.GTU.FTZ.AND P5, PT, R3, 20, PT ;  /* 0x41a000000300780b */ /* 0x000fe40003fbc000 */
[----:B----4-:R-:W-:Y:S02]  /*12930*/  PRMT R5, RZ, 0x5410, R5 ;  /* 0x00005410ff057816 */ /* 0x010fe40000000005 */
[----:B------:R-:W-:Y:S02]  /*12940*/  PRMT R7, RZ, 0x5410, R7 ;  /* 0x00005410ff077816 */ /* 0x000fe40000000007 */
[----:B------:R-:W-:Y:S01]  /*12950*/  PRMT R9, RZ, 0x5410, R9 ;  /* 0x00005410ff097816 */ /* 0x000fe20000000009 */
[----:B------:R-:W-:Y:S01]  /*12960*/  FADD.FTZ R5, R5, UR5 ;  /* 0x0000000505057e21 */ /* 0x000fe20008010000 */
[----:B------:R-:W-:Y:S01]  /*12970*/  PRMT R11, RZ, 0x5410, R11 ;  /* 0x00005410ff0b7816 */ /* 0x000fe2000000000b */
[----:B------:R-:W-:-:S02]  /*12980*/  FADD.FTZ R7, R7, UR5 ;  /* 0x0000000507077e21 */ /* 0x000fc40008010000 */
[----:B------:R-:W-:Y:S01]  /*12990*/  @!P4 FMUL.FTZ R165, R165, R46 ;  /* 0x0000002ea5a5c220 */ /* 0x000fe20000410000 */
[----:B------:R-:W-:Y:S01]  /*129a0*/  FSETP.GTU.FTZ.AND P4, PT, R5, 20, PT ;  /* 0x41a000000500780b */ /* 0x000fe20003f9c000 */
[----:B------:R-:W-:Y:S02]  /*129b0*/  @!P5 FMUL.FTZ R3, R3, -1.4426950216293334961 ;  /* 0xbfb8aa3b0303d820 */ /* 0x000fe40000410000 */
[----:B------:R-:W-:Y:S01]  /*129c0*/  FADD.FTZ R9, R9, UR5 ;  /* 0x0000000509097e21 */ /* 0x000fe20008010000 */
[----:B------:R-:W-:Y:S01]  /*129d0*/  FSETP.GTU.FTZ.AND P3, PT, R7, 20, PT ;  /* 0x41a000000700780b */ /* 0x000fe20003f7c000 */
[----:B------:R-:W-:Y:S02]  /*129e0*/  FADD.FTZ R11, R11, UR5 ;  /* 0x000000050b0b7e21 */ /* 0x000fe40008010000 */
[----:B------:R-:W1:Y:S01]  /*129f0*/  @!P5 MUFU.EX2 R3, R3 ;  /* 0x000000030003d308 */ /* 0x000e620000000800 */
[----:B------:R-:W-:Y:S01]  /*12a00*/  FSETP.GTU.FTZ.AND P0, PT, R9, 20, PT ;  /* 0x41a000000900780b */ /* 0x000fe20003f1c000 */
[----:B------:R-:W2:Y:S01]  /*12a10*/  LDS R75, [0x1080] ;  /* 0x00108000ff4b7984 */ /* 0x000ea20000000800 */
[----:B------:R-:W-:-:S03]  /*12a20*/  FSETP.GTU.FTZ.AND P1, PT, R11, 20, PT ;  /* 0x41a000000b00780b */ /* 0x000fc60003f3c000 */
[----:B------:R-:W-:Y:S01]  /*12a30*/  @!P4 FMUL.FTZ R5, R5, -1.4426950216293334961 ;  /* 0xbfb8aa3b0505c820 */ /* 0x000fe20000410000 */
[----:B------:R-:W-:-:S03]  /*12a40*/  PRMT R13, RZ, 0x5410, R13 ;  /* 0x00005410ff0d7816 */ /* 0x000fc6000000000d */
[----:B------:R-:W-:Y:S02]  /*12a50*/  @!P3 FMUL.FTZ R7, R7, -1.4426950216293334961 ;  /* 0xbfb8aa3b0707b820 */ /* 0x000fe40000410000 */
[----:B------:R-:W3:Y:S02]  /*12a60*/  @!P4 MUFU.EX2 R5, R5 ;  /* 0x000000050005c308 */ /* 0x000ee40000000800 */
[----:B------:R-:W-:Y:S02]  /*12a70*/  @!P0 FMUL.FTZ R9, R9, -1.4426950216293334961 ;  /* 0xbfb8aa3b09098820 */ /* 0x000fe40000410000 */
[----:B------:R-:W-:Y:S02]  /*12a80*/  @!P1 FMUL.FTZ R11, R11, -1.4426950216293334961 ;  /* 0xbfb8aa3b0b0b9820 */ /* 0x000fe40000410000 */
[----:B------:R-:W-:Y:S02]  /*12a90*/  FADD.FTZ R13, R13, UR5 ;  /* 0x000000050d0d7e21 */ /* 0x000fe40008010000 */
[----:B------:R-:W4:Y:S01]  /*12aa0*/  @!P3 MUFU.EX2 R7, R7 ;  /* 0x000000070007b308 */ /* 0x000f220000000800 */
[----:B-1----:R-:W-:-:S02]  /*12ab0*/  @!P5 FADD.FTZ R3, R3, 1 ;  /* 0x3f8000000303d421 */ /* 0x002fc40000010000 */
[----:B------:R-:W-:Y:S01]  /*12ac0*/  @!P2 FMUL.FTZ R163, R163, R44 ;  /* 0x0000002ca3a3a220 */ /* 0x000fe20000410000 */
[----:B------:R-:W-:-:S04]  /*12ad0*/  FSETP.GTU.FTZ.AND P2, PT, R13, 20, PT ;  /* 0x41a000000d00780b */ /* 0x000fc80003f5c000 */
[----:B------:R-:W1:Y:S08]  /*12ae0*/  @!P0 MUFU.EX2 R9, R9 ;  /* 0x0000000900098308 */ /* 0x000e700000000800 */
[----:B------:R-:W2:Y:S08]  /*12af0*/  @!P1 MUFU.EX2 R11, R11 ;  /* 0x0000000b000b9308 */ /* 0x000eb00000000800 */
[----:B0-----:R-:W0:Y:S01]  /*12b00*/  @!P5 MUFU.RCP R30, R3 ;  /* 0x00000003001ed308 */ /* 0x001e220000001000 */
[----:B---3--:R-:W-:-:S02]  /*12b10*/  @!P4 FADD.FTZ R5, R5, 1 ;  /* 0x3f8000000505c421 */ /* 0x008fc40000010000 */
[----:B----4-:R-:W-:Y:S02]  /*12b20*/  @!P3 FADD.FTZ R7, R7, 1 ;  /* 0x3f8000000707b421 */ /* 0x010fe40000010000 */
[----:B------:R-:W-:Y:S02]  /*12b30*/  @!P2 FMUL.FTZ R13, R13, -1.4426950216293334961 ;  /* 0xbfb8aa3b0d0da820 */ /* 0x000fe40000410000 */
[----:B-1----:R-:W-:Y:S01]  /*12b40*/  @!P0 FADD.FTZ R9, R9, 1 ;  /* 0x3f80000009098421 */ /* 0x002fe20000010000 */
[----:B------:R-:W1:Y:S01]  /*12b50*/  @!P4 MUFU.RCP R5, R5 ;  /* 0x000000050005c308 */ /* 0x000e620000001000 */
[----:B--2---:R-:W-:Y:S01]  /*12b60*/  @!P1 FADD.FTZ R11, R11, 1 ;  /* 0x3f8000000b0b9421 */ /* 0x004fe20000010000 */
[----:B------:R-:W-:-:S06]  /*12b70*/  UIMAD UR7, UR13, UR8, URZ ;  /* 0x000000080d0772a4 */ /* 0x000fcc000f8e023f */
[----:B------:R-:W2:Y:S01]  /*12b80*/  @!P3 MUFU.RCP R32, R7 ;  /* 0x000000070020b308 */ /* 0x000ea20000001000 */
[----:B0-----:R-:W-:Y:S01]  /*12b90*/  @!P5 FMUL.FTZ R167, R167, R30 ;  /* 0x0000001ea7a7d220 */ /* 0x001fe20000410000 */
[----:B------:R-:W-:Y:S01]  /*12ba0*/  ISETP.GE.AND P5, PT, R146, R75, PT ;  /* 0x0000004b9200720c */ /* 0x000fe20003fa6270 */
[----:B------:R-:W-:-:S05]  /*12bb0*/  UIMAD UR25, UR12, UR9, UR7 ;  /* 0x000000090c1972a4 */ /* 0x000fca000f8e0207 */
[----:B------:R-:W0:Y:S01]  /*12bc0*/  @!P2 MUFU.EX2 R13, R13 ;  /* 0x0000000d000da308 */ /* 0x000e220000000800 */
[----:B------:R-:W-:Y:S02]  /*12bd0*/  UIMAD UR7, UR13, UR34, URZ ;  /* 0x000000220d0772a4 */ /* 0x000fe4000f8e023f */
[----:B------:R-:W-:-:S05]  /*12be0*/  UIMAD.WIDE.U32 UR36, UR12, UR8, URZ ;  /* 0x000000080c2472a5 */ /* 0x000fca000f8e003f */
[----:B------:R-:W3:Y:S08]  /*12bf0*/  @!P0 MUFU.RCP R9, R9 ;  /* 0x0000000900098308 */ /* 0x000ef00000001000 */
[----:B------:R4:W0:Y:S01]  /*12c00*/  @!P1 MUFU.RCP R42, R11 ;  /* 0x0000000b002a9308 */ /* 0x0008220000001000 */
[----:B------:R-:W-:Y:S01]  /*12c10*/  UIMAD UR38, UR12, UR35, UR7 ;  /* 0x000000230c2672a4 */ /* 0x000fe2000f8e0207 */
[----:B------:R-:W-:Y:S01]  /*12c20*/  BSSY B0, `(.L_x_884) ;  /* 0x0000014000007945 */ /* 0x000fe20003800000 */
[----:B------:R-:W-:-:S02]  /*12c30*/  UIMAD.WIDE.U32 UR8, UR12, UR34, URZ ;  /* 0x000000220c0872a5 */ /* 0x000fc4000f8e003f */
[----:B------:R-:W-:Y:S01]  /*12c40*/  UIADD3 UR7, UR37, UR25, URZ ;  /* 0x0000001925077290 */ /* 0x000fe2000fffe03f */
[----:B-1----:R-:W-:Y:S02]  /*12c50*/  @!P4 FMUL.FTZ R168, R168, R5 ;  /* 0x00000005a8a8c220 */ /* 0x002fe40000410000 */
[----:B--2---:R-:W-:Y:S01]  /*12c60*/  @!P3 FMUL.FTZ R169, R169, R32 ;  /* 0x00000020a9a9b220 */ /* 0x004fe20000410000 */
[----:B------:R-:W-:Y:S05]  /*12c70*/  @P5 BRA `(.L_x_885) ;  /* 0x000000e000005947 */ /* 0x000fea0003800000 */
[----:B---34-:R-:W-:Y:S01]  /*12c80*/  MOV R3, UR12 ;  /* 0x0000000c00037c02 */ /* 0x018fe20008000f00 */
        /* <DEDUP_REMOVED lines=13> */
.L_x_885:
[----:B---34-:R-:W-:Y:S05]  /*12d60*/  BSYNC B0 ;  /* 0x0000000000007941 */ /* 0x018fea0003800000 */
.L_x_884:
[----:B0-----:R-:W-:Y:S01]  /*12d70*/  @!P1 FMUL.FTZ R171, R171, R42 ;  /* 0x0000002aabab9220 */ /* 0x001fe20000410000 */
[----:B------:R-:W-:Y:S01]  /*12d80*/  ULDC.64 UR34, c[0x0][0x2e0] ;  /* 0x0000b80000227ab9 */ /* 0x000fe20000000a00 */
[----:B------:R-:W2:Y:S01]  /*12d90*/  LDL.LU R42, [R1+0x18] ;  /* 0x00001800012a7983 */ /* 0x000ea20000300800 */
[----:B------:R-:W-:Y:S01]  /*12da0*/  UMOV UR37, UR7 ;  /* 0x0000000700257c82 */ /* 0x000fe20008000000 */
[----:B------:R-:W-:Y:S01]  /*12db0*/  @!P2 FADD.FTZ R13, R13, 1 ;  /* 0x3f8000000d0da421 */ /* 0x000fe20000010000 */
[----:B------:R-:W-:Y:S01]  /*12dc0*/  UIMAD.WIDE.U32 UR36, UR10, UR34, UR36 ;  /* 0x000000220a2472a5 */ /* 0x000fe2000f8e0024 */
[----:B------:R-:W-:Y:S01]  /*12dd0*/  LEA R30, P3, R146, c[0x0][0x330], 0x1 ;  /* 0x0000cc00921e7a11 */ /* 0x000fe200078608ff */
[----:B------:R-:W-:Y:S01]  /*12de0*/  UIMAD UR34, UR11, UR34, URZ ;  /* 0x000000220b2272a4 */ /* 0x000fe2000f8e023f */
[----:B------:R-:W-:Y:S01]  /*12df0*/  SHF.R.S32.HI R3, RZ, 0x1f, R146 ;  /* 0x0000001fff037819 */ /* 0x000fe20000011492 */
[----:B------:R-:W-:Y:S01]  /*12e00*/  UIADD3 UR7, UP0, UR26, UR36, URZ ;  /* 0x000000241a077290 */ /* 0x000fe2000ff1e03f */
[----:B------:R-:W0:Y:S01]  /*12e10*/  @!P2 MUFU.RCP R13, R13 ;  /* 0x0000000d000da308 */ /* 0x000e220000001000 */
[----:B------:R-:W-:Y:S01]  /*12e20*/  UIMAD UR34, UR10, UR35, UR34 ;  /* 0x000000230a2272a4 */ /* 0x000fe2000f8e0222 */
[----:B------:R-:W-:Y:S01]  /*12e30*/  @!P0 FMUL.FTZ R170, R170, R9 ;  /* 0x00000009aaaa8220 */ /* 0x000fe20000410000 */
[----:B------:R-:W-:-:S02]  /*12e40*/  ISETP.GE.AND P5, PT, R26, R75, PT ;  /* 0x0000004b1a00720c */ /* 0x000fc40003fa6270 */
[----:B------:R-:W-:Y:S01]  /*12e50*/  UIADD3.X UR36, UR27, UR34, UR37, UP0, !UPT ;  /* 0x000000221b247290 */ /* 0x000fe200087fe425 */
[----:B------:R-:W-:Y:S02]  /*12e60*/  MOV R5, UR7 ;  /* 0x0000000700057c02 */ /* 0x000fe40008000f00 */
[-C--:B------:R-:W-:Y:S02]  /*12e70*/  ISETP.GE.AND P0, PT, R0, R75.reuse, PT ;  /* 0x0000004b0000720c */ /* 0x080fe40003f06270 */
[----:B------:R-:W-:Y:S02]  /*12e80*/  ISETP.GE.AND P1, PT, R2, R75, PT ;  /* 0x0000004b0200720c */ /* 0x000fe40003f26270 */
[----:B------:R-:W-:Y:S02]  /*12e90*/  LEA.HI.X R3, R146, c[0x0][0x334], R3, 0x1, P3 ;  /* 0x0000cd0092037a11 */ /* 0x000fe400018f0c03 */
[----:B------:R-:W-:Y:S02]  /*12ea0*/  LEA R30, P3, R5, R30, 0x1 ;  /* 0x0000001e051e7211 */ /* 0x000fe400078608ff */
[----:B-1----:R-:W-:-:S04]  /*12eb0*/  MOV R32, UR36 ;  /* 0x0000002400207c02 */ /* 0x002fc80008000f00 */
[----:B------:R-:W-:Y:S01]  /*12ec0*/  LEA.HI.X R31, R5, R3, R32, 0x1, P3 ;  /* 0x00000003051f7211 */ /* 0x000fe200018f0c20 */
[----:B0-----:R-:W-:Y:S01]  /*12ed0*/  @!P2 FMUL.FTZ R172, R172, R13 ;  /* 0x0000000dacaca220 */ /* 0x001fe20000410000 */
[-C--:B------:R-:W-:Y:S02]  /*12ee0*/  ISETP.GE.AND P2, PT, R4, R75.reuse, PT ;  /* 0x0000004b0400720c */ /* 0x080fe40003f46270 */
[-C--:B------:R-:W-:Y:S01]  /*12ef0*/  ISETP.GE.AND P3, PT, R6, R75.reuse, PT ;  /* 0x0000004b0600720c */ /* 0x080fe20003f66270 */
[----:B------:R-:W-:Y:S01]  /*12f00*/  @!P5 STG.E.U16 [R30.64+-0xf80], R47 ;  /* 0xfff0802f1e00d986 */ /* 0x000fe2000c101520 */
[-C--:B------:R-:W-:Y:S02]  /*12f10*/  ISETP.GE.AND P4, PT, R8, R75.reuse, PT ;  /* 0x0000004b0800720c */ /* 0x080fe40003f86270 */
[-C--:B------:R-:W-:Y:S01]  /*12f20*/  ISETP.GE.AND P5, PT, R10, R75.reuse, PT ;  /* 0x0000004b0a00720c */ /* 0x080fe20003fa6270 */
        /* <DEDUP_REMOVED lines=21> */
[----:B------:R0:W-:Y:S01]  /*13080*/  @!P1 STG.E.U16 [R30.64+-0xc40], R73 ;  /* 0xfff3c0491e009986 */ /* 0x0001e2000c101520 */
[----:B------:R-:W-:-:S02]  /*13090*/  F2FP.BF16.PACK_AB R5, R166, R165 ;  /* 0x000000a5a605723e */ /* 0x000fc400000010ff */
[----:B------:R-:W-:Y:S02]  /*130a0*/  F2FP.BF16.PACK_AB R7, R168, R167 ;  /* 0x000000a7a807723e */ /* 0x000fe400000010ff */
[----:B------:R-:W-:Y:S01]  /*130b0*/  PRMT R33, R5, 0x7632, R33 ;  /* 0x0000763205217816 */ /* 0x000fe20000000021 */
[----:B------:R-:W-:Y:S01]  /*130c0*/  UIADD3 UR7, UR9, UR38, URZ ;  /* 0x0000002609077290 */ /* 0x000fe2000fffe03f */
[----:B------:R-:W-:Y:S01]  /*130d0*/  BSSY B0, `(.L_x_886) ;  /* 0x0000059000007945 */ /* 0x000fe20003800000 */
[----:B------:R-:W-:Y:S01]  /*130e0*/  BAR.SYNC.DEFER_BLOCKING 0x0 ;  /* 0x0000000000007b1d */ /* 0x000fe20000010000 */
[----:B--2---:R-:W-:-:S04]  /*130f0*/  FADD.FTZ R3, R157, R42 ;  /* 0x0000002a9d037221 */ /* 0x004fc80000010000 */
[----:B------:R-:W-:-:S04]  /*13100*/  FADD.FTZ R32, R3, R158 ;  /* 0x0000009e03207221 */ /* 0x000fc80000010000 */
[----:B------:R-:W-:Y:S01]  /*13110*/  FADD.FTZ R3, R32, R159 ;  /* 0x0000009f20037221 */ /* 0x000fe20000010000 */
[----:B------:R-:W-:-:S03]  /*13120*/  F2FP.BF16.PACK_AB R157, R158, R157 ;  /* 0x0000009d9e9d723e */ /* 0x000fc600000010ff */
[----:B------:R-:W-:Y:S01]  /*13130*/  FADD.FTZ R32, R3, R160 ;  /* 0x000000a003207221 */ /* 0x000fe20000010000 */
[----:B------:R-:W-:Y:S02]  /*13140*/  F2FP.BF16.PACK_AB R3, R162, R161 ;  /* 0x000000a1a203723e */ /* 0x000fe400000010ff */
[----:B------:R-:W-:Y:S02]  /*13150*/  F2FP.BF16.PACK_AB R159, R160, R159 ;  /* 0x0000009fa09f723e */ /* 0x000fe400000010ff */
[----:B------:R-:W-:Y:S02]  /*13160*/  PRMT R9, R157, 0x7632, R9 ;  /* 0x000076329d097816 */ /* 0x000fe40000000009 */
[C---:B------:R-:W-:Y:S02]  /*13170*/  PRMT R13, R3.reuse, 0x7610, R13 ;  /* 0x00007610030d7816 */ /* 0x040fe4000000000d */
[----:B0-----:R-:W-:Y:S02]  /*13180*/  PRMT R30, R3, 0x7632, R30 ;  /* 0x00007632031e7816 */ /* 0x001fe4000000001e */
[----:B------:R-:W-:-:S02]  /*13190*/  F2FP.BF16.PACK_AB R3, R164, R163 ;  /* 0x000000a3a403723e */ /* 0x000fc400000010ff */
[----:B------:R-:W-:Y:S01]  /*131a0*/  PRMT R11, R159, 0x7632, R11 ;  /* 0x000076329f0b7816 */ /* 0x000fe2000000000b */
[----:B------:R-:W-:Y:S01]  /*131b0*/  STS.U16 [R145], R157 ;  /* 0x0000009d91007388 */ /* 0x000fe20000000400 */
[----:B------:R-:W-:-:S03]  /*131c0*/  PRMT R31, R3, 0x7610, R31 ;  /* 0x00007610031f7816 */ /* 0x000fc6000000001f */
[----:B------:R0:W-:Y:S04]  /*131d0*/  STS.U16 [R15+0x2], R9 ;  /* 0x000002090f007388 */ /* 0x0001e80000000400 */
[----:B------:R-:W-:Y:S04]  /*131e0*/  STS.U16 [R17+0x4], R159 ;  /* 0x0000049f11007388 */ /* 0x000fe80000000400 */
[----:B------:R1:W-:Y:S01]  /*131f0*/  STS.U16 [R19+0x6], R11 ;  /* 0x0000060b13007388 */ /* 0x0003e20000000400 */
[----:B0-----:R-:W-:Y:S02]  /*13200*/  PRMT R9, R3, 0x7632, R9 ;  /* 0x0000763203097816 */ /* 0x001fe40000000009 */
[----:B------:R-:W-:Y:S01]  /*13210*/  PRMT R15, R5, 0x7610, R15 ;  /* 0x00007610050f7816 */ /* 0x000fe2000000000f */
[----:B------:R0:W-:Y:S01]  /*13220*/  STS.U16 [R21+0x8], R13 ;  /* 0x0000080d15007388 */ /* 0x0001e20000000400 */
[----:B------:R-:W-:-:S02]  /*13230*/  F2FP.BF16.PACK_AB R3, R170, R169 ;  /* 0x000000a9aa03723e */ /* 0x000fc400000010ff */
[----:B------:R-:W-:Y:S01]  /*13240*/  F2FP.BF16.PACK_AB R5, R172, R171 ;  /* 0x000000abac05723e */ /* 0x000fe200000010ff */
[----:B------:R2:W-:Y:S01]  /*13250*/  STS.U16 [R23+0xa], R30 ;  /* 0x00000a1e17007388 */ /* 0x0005e20000000400 */
[----:B-1----:R-:W-:-:S03]  /*13260*/  PRMT R19, R3, 0x7610, R19 ;  /* 0x0000761003137816 */ /* 0x002fc60000000013 */
[----:B------:R1:W-:Y:S01]  /*13270*/  STS.U16 [R25+0xc], R31 ;  /* 0x00000c1f19007388 */ /* 0x0003e20000000400 */
[----:B0-----:R-:W-:-:S03]  /*13280*/  PRMT R13, R7, 0x7632, R13 ;  /* 0x00007632070d7816 */ /* 0x001fc6000000000d */
[----:B------:R-:W-:Y:S01]  /*13290*/  STS.U16 [R29+0xe], R9 ;  /* 0x00000e091d007388 */ /* 0x000fe20000000400 */
[----:B------:R-:W-:Y:S02]  /*132a0*/  PRMT R17, R3, 0x7632, R17 ;  /* 0x0000763203117816 */ /* 0x000fe40000000011 */
[C---:B------:R-:W-:Y:S01]  /*132b0*/  PRMT R21, R5.reuse, 0x7610, R21 ;  /* 0x0000761005157816 */ /* 0x040fe20000000015 */
[----:B------:R-:W-:Y:S01]  /*132c0*/  STS.U16 [R34+0x10], R15 ;  /* 0x0000100f22007388 */ /* 0x000fe20000000400 */
[----:B--2---:R-:W-:-:S03]  /*132d0*/  PRMT R23, R5, 0x7632, R23 ;  /* 0x0000763205177816 */ /* 0x004fc60000000017 */
        /* <DEDUP_REMOVED lines=31> */
[----:B------:R-:W0:Y:S03]  /*134d0*/  LDS R23, [0x1080] ;  /* 0x00108000ff177984 */ /* 0x000e260000000800 */
[----:B------:R-:W-:-:S04]  /*134e0*/  FADD.FTZ R166, R165, R166 ;  /* 0x000000a6a5a67221 */ /* 0x000fc80000010000 */
[----:B------:R-:W-:-:S04]  /*134f0*/  FADD.FTZ R167, R166, R167 ;  /* 0x000000a7a6a77221 */ /* 0x000fc80000010000 */
[----:B------:R-:W-:-:S04]  /*13500*/  FADD.FTZ R168, R167, R168 ;  /* 0x000000a8a7a87221 */ /* 0x000fc80000010000 */
[----:B------:R-:W-:-:S04]  /*13510*/  FADD.FTZ R169, R168, R169 ;  /* 0x000000a9a8a97221 */ /* 0x000fc80000010000 */
[----:B------:R-:W-:-:S04]  /*13520*/  FADD.FTZ R170, R169, R170 ;  /* 0x000000aaa9aa7221 */ /* 0x000fc80000010000 */
[----:B------:R-:W-:-:S04]  /*13530*/  FADD.FTZ R171, R170, R171 ;  /* 0x000000abaaab7221 */ /* 0x000fc80000010000 */
[----:B-1----:R-:W-:-:S05]  /*13540*/  FADD.FTZ R25, R171, R172 ;  /* 0x000000acab197221 */ /* 0x002fca0000010000 */
[----:B------:R1:W-:Y:S01]  /*13550*/  STL [R1+0x18], R25 ;  /* 0x0000181901007387 */ /* 0x0003e20000100800 */
[----:B0-----:R-:W-:-:S13]  /*13560*/  ISETP.GE.AND P0, PT, R146, R23, PT ;  /* 0x000000179200720c */ /* 0x001fda0003f06270 */
[----:B------:R-:W-:Y:S05]  /*13570*/  @P0 BRA `(.L_x_887) ;  /* 0x000000e000000947 */ /* 0x000fea0003800000 */
[----:B-1----:R-:W-:Y:S01]  /*13580*/  MOV R25, UR12 ;  /* 0x0000000c00197c02 */ /* 0x002fe20008000f00 */
        /* <DEDUP_REMOVED lines=13> */
.L_x_887:
[----:B-1----:R-:W-:Y:S05]  /*13660*/  BSYNC B0 ;  /* 0x0000000000007941 */ /* 0x002fea0003800000 */
.L_x_886:
[----:B------:R-:W-:Y:S01]  /*13670*/  ULDC.64 UR34, c[0x0][0x300] ;  /* 0x0000c00000227ab9 */ /* 0x000fe20000000a00 */
[C---:B------:R-:W-:Y:S01]  /*13680*/  SHF.L.U32 R25, R146.reuse, 0x1, RZ ;  /* 0x0000000192197819 */ /* 0x040fe200000006ff */
[----:B------:R-:W-:Y:S01]  /*13690*/  UMOV UR9, UR7 ;  /* 0x0000000700097c82 */ /* 0x000fe20008000000 */
[----:B0-----:R-:W-:Y:S01]  /*136a0*/  SHF.R.S32.HI R3, RZ, 0x1f, R146 ;  /* 0x0000001fff037819 */ /* 0x001fe20000011492 */
        /* <DEDUP_REMOVED lines=13> */
[----:B------:R-:W-:Y:S01]  /*13780*/  ISETP.GE.AND P4, PT, R26, R23, PT ;  /* 0x000000171a00720c */ /* 0x000fe20003f86270 */
[----:B------:R-:W-:Y:S01]  /*13790*/  UIADD3 UR18, UP2, UR18, -0x1000, URZ ;  /* 0xfffff00012127890 */ /* 0x000fe2000ff5e03f */
[----:B------:R-:W-:Y:S01]  /*137a0*/  IADD3.X R3, R3, c[0x0][0x344], RZ, P0, !PT ;  /* 0x0000d10003037a10 */ /* 0x000fe200007fe4ff */
[----:B------:R-:W-:Y:S01]  /*137b0*/  UIADD3 UR16, UP3, UR16, -0x1000, URZ ;  /* 0xfffff00010107890 */ /* 0x000fe2000ff7e03f */
[----:B------:R-:W-:Y:S01]  /*137c0*/  LEA R26, P0, R30, R27, 0x1 ;  /* 0x0000001b1e1a7211 */ /* 0x000fe200078008ff */
[----:B------:R-:W-:Y:S01]  /*137d0*/  UIADD3 UR20, UP4, UR20, -0x1000, URZ ;  /* 0xfffff00014147890 */ /* 0x000fe2000ff9e03f */
[----:B------:R-:W-:Y:S01]  /*137e0*/  MOV R25, UR8 ;  /* 0x0000000800197c02 */ /* 0x000fe20008000f00 */
[----:B------:R-:W-:Y:S01]  /*137f0*/  UIADD3 UR6, UR6, 0x1, URZ ;  /* 0x0000000106067890 */ /* 0x000fe2000fffe03f */
[----:B------:R-:W-:Y:S01]  /*13800*/  ISETP.GE.AND P5, PT, R0, R23, PT ;  /* 0x000000170000720c */ /* 0x000fe20003fa6270 */
[----:B------:R-:W-:Y:S01]  /*13810*/  UIADD3.X UR23, UR23, -0x1, URZ, UP1, !UPT ;  /* 0xffffffff17177890 */ /* 0x000fe20008ffe43f */
        /* <DEDUP_REMOVED lines=34> */
.L_x_744:
        /* <DEDUP_REMOVED lines=35> */
.L_x_890:
[----:B-1----:R-:W-:Y:S05]  /*13c70*/  BSYNC B0 ;  /* 0x0000000000007941 */ /* 0x002fea0003800000 */
.L_x_889:
        /* <DEDUP_REMOVED lines=34> */
.L_x_892:
[----:B------:R-:W3:Y:S02]  /*13ea0*/  S2R R11, SR_TID.X ;  /* 0x00000000000b7919 */ /* 0x000ee40000002100 */
.L_x_893:
[----:B-1----:R-:W-:Y:S05]  /*13eb0*/  BSYNC B0 ;  /* 0x0000000000007941 */ /* 0x002fea0003800000 */
.L_x_891:
        /* <DEDUP_REMOVED lines=12> */
.L_x_894:
        /* <DEDUP_REMOVED lines=32> */
.L_x_787:
[----:B------:R-:W-:Y:S01]  /*14180*/  HFMA2.MMA R70, -RZ, RZ, 0, 5.9604644775390625e-08 ;  /* 0x00000001ff467435 */ /* 0x000fe200000001ff */
[----:B------:R-:W-:-:S02]  /*14190*/  MOV R75, R67 ;  /* 0x00000043004b7202 */ /* 0x000fc40000000f00 */
[----:B------:R-:W-:Y:S02]  /*141a0*/  MOV R73, RZ ;  /* 0x000000ff00497202 */ /* 0x000fe40000000f00 */
[----:B------:R-:W-:Y:S02]  /*141b0*/  MOV R66, 0xffffffff ;  /* 0xffffffff00427802 */ /* 0x000fe40000000f00 */
[----:B------:R-:W-:Y:S02]  /*141c0*/  MOV R64, 0x141e0 ;  /* 0x000141e000407802 */ /* 0x000fe40000000f00 */
[----:B------:R-:W-:Y:S05]  /*141d0*/  CALL.REL.NOINC `($__internal_23_$__cuda_sm70_shflsync_up) ;  /* 0x00001e7000007944 */ /* 0x000fea0003c00000 */
[----:B-1----:R-:W-:Y:S01]  /*141e0*/  MOV R68, R66 ;  /* 0x0000004200447202 */ /* 0x002fe20000000f00 */
[----:B0-----:R-:W-:Y:S05]  /*141f0*/  BRA `(.L_x_895) ;  /* 0xffff6a3000007947 */ /* 0x001fea000383ffff */
.L_x_788:
[----:B------:R-:W-:Y:S01]  /*14200*/  HFMA2.MMA R70, -RZ, RZ, 0, 5.9604644775390625e-08 ;  /* 0x00000001ff467435 */ /* 0x000fe200000001ff */
[----:B------:R-:W-:Y:S02]  /*14210*/  MOV R75, R69 ;  /* 0x00000045004b7202 */ /* 0x000fe40000000f00 */
[----:B------:R-:W-:Y:S02]  /*14220*/  MOV R73, RZ ;  /* 0x000000ff00497202 */ /* 0x000fe40000000f00 */
[----:B------:R-:W-:-:S02]  /*14230*/  MOV R66, 0xffffffff ;  /* 0xffffffff00427802 */ /* 0x000fc40000000f00 */
[----:B------:R-:W-:Y:S02]  /*14240*/  MOV R64, 0x14260 ;  /* 0x0001426000407802 */ /* 0x000fe40000000f00 */
[----:B01----:R-:W-:Y:S05]  /*14250*/  CALL.REL.NOINC `($__internal_23_$__cuda_sm70_shflsync_up) ;  /* 0x00001df000007944 */ /* 0x003fea0003c00000 */
[----:B0-----:R-:W-:Y:S01]  /*14260*/  HFMA2.MMA R70, -RZ, RZ, 0, 5.9604644775390625e-08 ;  /* 0x00000001ff467435 */ /* 0x001fe200000001ff */
[----:B-1----:R-:W-:Y:S02]  /*14270*/  MOV R72, R66 ;  /* 0x0000004200487202 */ /* 0x002fe40000000f00 */
[----:B------:R-:W-:Y:S02]  /*14280*/  MOV R75, R78 ;  /* 0x0000004e004b7202 */ /* 0x000fe40000000f00 */
[----:B------:R-:W-:Y:S02]  /*14290*/  MOV R73, RZ ;  /* 0x000000ff00497202 */ /* 0x000fe40000000f00 */
[----:B------:R-:W-:Y:S02]  /*142a0*/  MOV R66, 0xffffffff ;  /* 0xffffffff00427802 */ /* 0x000fe40000000f00 */
[----:B------:R-:W-:Y:S02]  /*142b0*/  MOV R64, 0x142d0 ;  /* 0x000142d000407802 */ /* 0x000fe40000000f00 */
[----:B------:R-:W-:Y:S05]  /*142c0*/  CALL.REL.NOINC `($__internal_23_$__cuda_sm70_shflsync_up) ;  /* 0x00001d8000007944 */ /* 0x000fea0003c00000 */
[----:B0-----:R-:W-:Y:S01]  /*142d0*/  HFMA2.MMA R70, -RZ, RZ, 0, 5.9604644775390625e-08 ;  /* 0x00000001ff467435 */ /* 0x001fe200000001ff */
[----:B-1----:R-:W-:-:S02]  /*142e0*/  MOV R74, R66 ;  /* 0x00000042004a7202 */ /* 0x002fc40000000f00 */
[----:B------:R-:W-:Y:S02]  /*142f0*/  MOV R75, R79 ;  /* 0x0000004f004b7202 */ /* 0x000fe40000000f00 */
[----:B------:R-:W-:Y:S02]  /*14300*/  MOV R73, RZ ;  /* 0x000000ff00497202 */ /* 0x000fe40000000f00 */
[----:B------:R-:W-:Y:S02]  /*14310*/  MOV R66, 0xffffffff ;  /* 0xffffffff00427802 */ /* 0x000fe40000000f00 */
[----:B------:R-:W-:Y:S02]  /*14320*/  MOV R64, 0x14340 ;  /* 0x0001434000407802 */ /* 0x000fe40000000f00 */
[----:B------:R-:W-:Y:S05]  /*14330*/  CALL.REL.NOINC `($__internal_23_$__cuda_sm70_shflsync_up) ;  /* 0x00001d1000007944 */ /* 0x000fea0003c00000 */
        /* <DEDUP_REMOVED lines=20> */
[----:B------:R-:W-:Y:S05]  /*14480*/  CALL.REL.NOINC `($__internal_23_$__cuda_sm70_shflsync_up) ;  /* 0x00001bc000007944 */ /* 0x000fea0003c00000 */
[----:B0-----:R-:W-:Y:S01]  /*14490*/  HFMA2.MMA R70, -RZ, RZ, 0, 1.1920928955078125e-07 ;  /* 0x00000002ff467435 */ /* 0x001fe200000001ff */
[----:B-1----:R-:W-:Y:S02]  /*144a0*/  MOV R72, R66 ;  /* 0x0000004200487202 */ /* 0x002fe40000000f00 */
[----:B------:R-:W-:Y:S02]  /*144b0*/  MOV R75, R69 ;  /* 0x00000045004b7202 */ /* 0x000fe40000000f00 */
[----:B------:R-:W-:Y:S02]  /*144c0*/  MOV R73, RZ ;  /* 0x000000ff00497202 */ /* 0x000fe40000000f00 */
[----:B------:R-:W-:-:S02]  /*144d0*/  MOV R66, 0xffffffff ;  /* 0xffffffff00427802 */ /* 0x000fc40000000f00 */
[----:B------:R-:W-:Y:S02]  /*144e0*/  MOV R64, 0x14500 ;  /* 0x0001450000407802 */ /* 0x000fe40000000f00 */
[----:B------:R-:W-:Y:S05]  /*144f0*/  CALL.REL.NOINC `($__internal_23_$__cuda_sm70_shflsync_up) ;  /* 0x00001b5000007944 */ /* 0x000fea0003c00000 */
[----:B0-----:R-:W-:Y:S01]  /*14500*/  HFMA2.MMA R70, -RZ, RZ, 0, 1.1920928955078125e-07 ;  /* 0x00000002ff467435 */ /* 0x001fe200000001ff */
[----:B-1----:R-:W-:Y:S02]  /*14510*/  MOV R68, R66 ;  /* 0x0000004200447202 */ /* 0x002fe40000000f00 */
[----:B------:R-:W-:Y:S02]  /*14520*/  MOV R75, R78 ;  /* 0x0000004e004b7202 */ /* 0x000fe40000000f00 */
[----:B------:R-:W-:Y:S02]  /*14530*/  MOV R73, RZ ;  /* 0x000000ff00497202 */ /* 0x000fe40000000f00 */
[----:B------:R-:W-:Y:S02]  /*14540*/  MOV R66, 0xffffffff ;  /* 0xffffffff00427802 */ /* 0x000fe40000000f00 */
[----:B------:R-:W-:Y:S02]  /*14550*/  MOV R64, 0x14570 ;  /* 0x0001457000407802 */ /* 0x000fe40000000f00 */
[----:B------:R-:W-:Y:S05]  /*14560*/  CALL.REL.NOINC `($__internal_23_$__cuda_sm70_shflsync_up) ;  /* 0x00001ae000007944 */ /* 0x000fea0003c00000 */
[----:B0-----:R-:W-:Y:S01]  /*14570*/  HFMA2.MMA R70, -RZ, RZ, 0, 1.1920928955078125e-07 ;  /* 0x00000002ff467435 */ /* 0x001fe200000001ff */
[----:B-1----:R-:W-:-:S02]  /*14580*/  MOV R74, R66 ;  /* 0x00000042004a7202 */ /* 0x002fc40000000f00 */
[----:B------:R-:W-:Y:S02]  /*14590*/  MOV R75, R79 ;  /* 0x0000004f004b7202 */ /* 0x000fe40000000f00 */
[----:B------:R-:W-:Y:S02]  /*145a0*/  MOV R73, RZ ;  /* 0x000000ff00497202 */ /* 0x000fe40000000f00 */
[----:B------:R-:W-:Y:S02]  /*145b0*/  MOV R66, 0xffffffff ;  /* 0xffffffff00427802 */ /* 0x000fe40000000f00 */
[----:B------:R-:W-:Y:S02]  /*145c0*/  MOV R64, 0x145e0 ;  /* 0x000145e000407802 */ /* 0x000fe40000000f00 */
[----:B------:R-:W-:Y:S05]  /*145d0*/  CALL.REL.NOINC `($__internal_23_$__cuda_sm70_shflsync_up) ;  /* 0x00001a7000007944 */ /* 0x000fea0003c00000 */
[----:B------:R-:W-:Y:S01]  /*145e0*/  ISETP.GE.AND P0, PT, R147, 0x2, PT ;  /* 0x000000029300780c */ /* 0x000fe20003f06270 */
[----:B------:R-:W-:Y:S01]  /*145f0*/  FMUL.FTZ R65, R74, R69 ;  /* 0x000000454a417220 */ /* 0x000fe20000410000 */
[----:B0-----:R-:W-:Y:S01]  /*14600*/  HFMA2.MMA R70, -RZ, RZ, 0, 2.384185791015625e-07 ;  /* 0x00000004ff467435 */ /* 0x001fe200000001ff */
[-C--:B-1----:R-:W-:Y:S01]  /*14610*/  FMUL.FTZ R64, R69, R66.reuse ;  /* 0x0000004245407220 */ /* 0x082fe20000410000 */
[----:B------:R-:W-:Y:S01]  /*14620*/  MOV R73, RZ ;  /* 0x000000ff00497202 */ /* 0x000fe20000000f00 */
        /* <DEDUP_REMOVED lines=10> */
[----:B------:R-:W-:-:S02]  /*146d0*/  MOV R69, R67 ;  /* 0x0000004300457202 */ /* 0x000fc40000000f00 */
[----:B------:R-:W-:Y:S02]  /*146e0*/  MOV R72, R78 ;  /* 0x0000004e00487202 */ /* 0x000fe40000000f00 */
[----:B------:R-:W-:Y:S02]  /*146f0*/  MOV R67, R79 ;  /* 0x0000004f00437202 */ /* 0x000fe40000000f00 */
[----:B------:R-:W-:Y:S02]  /*14700*/  MOV R66, 0xffffffff ;  /* 0xffffffff00427802 */ /* 0x000fe40000000f00 */
[----:B------:R-:W-:Y:S02]  /*14710*/  MOV R75, R69 ;  /* 0x00000045004b7202 */ /* 0x000fe40000000f00 */
[----:B------:R-:W-:Y:S05]  /*14720*/  CALL.REL.NOINC `($__internal_23_$__cuda_sm70_shflsync_up) ;  /* 0x0000192000007944 */ /* 0x000fea0003c00000 */
[----:B0-----:R-:W-:Y:S01]  /*14730*/  HFMA2.MMA R70, -RZ, RZ, 0, 2.384185791015625e-07 ;  /* 0x00000004ff467435 */ /* 0x001fe200000001ff */
[----:B-1----:R-:W-:Y:S02]  /*14740*/  MOV R74, R66 ;  /* 0x00000042004a7202 */ /* 0x002fe40000000f00 */
[----:B------:R-:W-:Y:S02]  /*14750*/  MOV R75, R71 ;  /* 0x00000047004b7202 */ /* 0x000fe40000000f00 */
[----:B------:R-:W-:-:S02]  /*14760*/  MOV R73, RZ ;  /* 0x000000ff00497202 */ /* 0x000fc40000000f00 */
[----:B------:R-:W-:Y:S02]  /*14770*/  MOV R66, 0xffffffff ;  /* 0xffffffff00427802 */ /* 0x000fe40000000f00 */
[----:B------:R-:W-:Y:S02]  /*14780*/  MOV R64, 0x147a0 ;  /* 0x000147a000407802 */ /* 0x000fe40000000f00 */
[----:B------:R-:W-:Y:S05]  /*14790*/  CALL.REL.NOINC `($__internal_23_$__cuda_sm70_shflsync_up) ;  /* 0x000018b000007944 */ /* 0x000fea0003c00000 */
[----:B0-----:R-:W-:Y:S01]  /*147a0*/  HFMA2.MMA R70, -RZ, RZ, 0, 2.384185791015625e-07 ;  /* 0x00000004ff467435 */ /* 0x001fe200000001ff */
[----:B-1----:R-:W-:Y:S02]  /*147b0*/  MOV R68, R66 ;  /* 0x0000004200447202 */ /* 0x002fe40000000f00 */
[----:B------:R-:W-:Y:S02]  /*147c0*/  MOV R75, R72 ;  /* 0x00000048004b7202 */ /* 0x000fe40000000f00 */
[----:B------:R-:W-:Y:S02]  /*147d0*/  MOV R73, RZ ;  /* 0x000000ff00497202 */ /* 0x000fe40000000f00 */
[----:B------:R-:W-:Y:S02]  /*147e0*/  MOV R66, 0xffffffff ;  /* 0xffffffff00427802 */ /* 0x000fe40000000f00 */
[----:B------:R-:W-:-:S02]  /*147f0*/  MOV R64, 0x14810 ;  /* 0x0001481000407802 */ /* 0x000fc40000000f00 */
[----:B------:R-:W-:Y:S05]  /*14800*/  CALL.REL.NOINC `($__internal_23_$__cuda_sm70_shflsync_up) ;  /* 0x0000184000007944 */ /* 0x000fea0003c00000 */
[----:B0-----:R-:W-:Y:S01]  /*14810*/  HFMA2.MMA R70, -RZ, RZ, 0, 2.384185791015625e-07 ;  /* 0x00000004ff467435 */ /* 0x001fe200000001ff */
        /* <DEDUP_REMOVED lines=8> */
[----:B0-----:R-:W-:Y:S01]  /*148a0*/  HFMA2.MMA R70, -RZ, RZ, 0, 4.76837158203125e-07 ;  /* 0x00000008ff467435 */ /* 0x001fe200000001ff */
        /* <DEDUP_REMOVED lines=14> */
[----:B------:R-:W-:Y:S05]  /*14990*/  CALL.REL.NOINC `($__internal_23_$__cuda_sm70_shflsync_up) ;  /* 0x000016b000007944 */ /* 0x000fea0003c00000 */
[----:B0-----:R-:W-:Y:S01]  /*149a0*/  HFMA2.MMA R70, -RZ, RZ, 0, 4.76837158203125e-07 ;  /* 0x00000008ff467435 */ /* 0x001fe200000001ff */
[----:B-1----:R-:W-:Y:S02]  /*149b0*/  MOV R74, R66 ;  /* 0x00000042004a7202 */ /* 0x002fe40000000f00 */
[----:B------:R-:W-:Y:S02]  /*149c0*/  MOV R75, R71 ;  /* 0x00000047004b7202 */ /* 0x000fe40000000f00 */
[----:B------:R-:W-:Y:S02]  /*149d0*/  MOV R73, RZ ;  /* 0x000000ff00497202 */ /* 0x000fe40000000f00 */
[----:B------:R-:W-:Y:S02]  /*149e0*/  MOV R66, 0xffffffff ;  /* 0xffffffff00427802 */ /* 0x000fe40000000f00 */
[----:B------:R-:W-:-:S02]  /*149f0*/  MOV R64, 0x14a10 ;  /* 0x00014a1000407802 */ /* 0x000fc40000000f00 */
[----:B------:R-:W-:Y:S05]  /*14a00*/  CALL.REL.NOINC `($__internal_23_$__cuda_sm70_shflsync_up) ;  /* 0x0000164000007944 */ /* 0x000fea0003c00000 */
[----:B0-----:R-:W-:Y:S01]  /*14a10*/  HFMA2.MMA R70, -RZ, RZ, 0, 4.76837158203125e-07 ;  /* 0x00000008ff467435 */ /* 0x001fe200000001ff */
[----:B-1----:R-:W-:-:S02]  /*14a20*/  MOV R68, R66 ;  /* 0x0000004200447202 */ /* 0x002fc40000000f00 */
[----:B------:R-:W-:Y:S02]  /*14a30*/  MOV R75, R72 ;  /* 0x00000048004b7202 */ /* 0x000fe40000000f00 */
[----:B------:R-:W-:Y:S02]  /*14a40*/  MOV R73, RZ ;  /* 0x000000ff00497202 */ /* 0x000fe40000000f00 */
[----:B------:R-:W-:Y:S02]  /*14a50*/  MOV R66, 0xffffffff ;  /* 0xffffffff00427802 */ /* 0x000fe40000000f00 */
[----:B------:R-:W-:Y:S02]  /*14a60*/  MOV R64, 0x14a80 ;  /* 0x00014a8000407802 */ /* 0x000fe40000000f00 */
[----:B------:R-:W-:Y:S05]  /*14a70*/  CALL.REL.NOINC `($__internal_23_$__cuda_sm70_shflsync_up) ;  /* 0x000015d000007944 */ /* 0x000fea0003c00000 */
[----:B0-----:R-:W-:Y:S01]  /*14a80*/  HFMA2.MMA R70, -RZ, RZ, 0, 4.76837158203125e-07 ;  /* 0x00000008ff467435 */ /* 0x001fe200000001ff */
[----:B-1----:R-:W-:Y:S02]  /*14a90*/  MOV R76, R66 ;  /* 0x00000042004c7202 */ /* 0x002fe40000000f00 */
[----:B------:R-:W-:Y:S02]  /*14aa0*/  MOV R75, R67 ;  /* 0x00000043004b7202 */ /* 0x000fe40000000f00 */
[----:B------:R-:W-:-:S02]  /*14ab0*/  MOV R73, RZ ;  /* 0x000000ff00497202 */ /* 0x000fc40000000f00 */
[----:B------:R-:W-:Y:S02]  /*14ac0*/  MOV R66, 0xffffffff ;  /* 0xffffffff00427802 */ /* 0x000fe40000000f00 */
[----:B------:R-:W-:Y:S02]  /*14ad0*/  MOV R64, 0x14af0 ;  /* 0x00014af000407802 */ /* 0x000fe40000000f00 */
[----:B------:R-:W-:Y:S05]  /*14ae0*/  CALL.REL.NOINC `($__internal_23_$__cuda_sm70_shflsync_up) ;  /* 0x0000156000007944 */ /* 0x000fea0003c00000 */
        /* <DEDUP_REMOVED lines=14> */
[-C--:B------:R-:W-:Y:S02]  /*14bd0*/  MOV R74, R69.reuse ;  /* 0x00000045004a7202 */ /* 0x080fe40000000f00 */
[----:B------:R-:W-:-:S02]  /*14be0*/  MOV R75, R69 ;  /* 0x00000045004b7202 */ /* 0x000fc40000000f00 */
[----:B------:R-:W-:Y:S02]  /*14bf0*/  MOV R73, RZ ;  /* 0x000000ff00497202 */ /* 0x000fe40000000f00 */
[----:B------:R-:W-:Y:S02]  /*14c00*/  MOV R66, 0xffffffff ;  /* 0xffffffff00427802 */ /* 0x000fe40000000f00 */
[----:B------:R-:W-:Y:S02]  /*14c10*/  MOV R79, R67 ;  /* 0x00000043004f7202 */ /* 0x000fe40000000f00 */
[----:B------:R-:W-:Y:S02]  /*14c20*/  MOV R76, R72 ;  /* 0x00000048004c7202 */ /* 0x000fe40000000f00 */
[----:B------:R-:W-:Y:S05]  /*14c30*/  CALL.REL.NOINC `($__internal_23_$__cuda_sm70_shflsync_up) ;  /* 0x0000141000007944 */ /* 0x000fea0003c00000 */
[----:B0-----:R-:W-:Y:S01]  /*14c40*/  HFMA2.MMA R70, -RZ, RZ, 0, 9.5367431640625e-07 ;  /* 0x00000010ff467435 */ /* 0x001fe200000001ff */
[----:B-1----:R-:W-:Y:S02]  /*14c50*/  MOV R71, R66 ;  /* 0x0000004200477202 */ /* 0x002fe40000000f00 */
[----:B------:R-:W-:Y:S02]  /*14c60*/  MOV R75, R68 ;  /* 0x00000044004b7202 */ /* 0x000fe40000000f00 */
[----:B------:R-:W-:-:S02]  /*14c70*/  MOV R73, RZ ;  /* 0x000000ff00497202 */ /* 0x000fc40000000f00 */
[----:B------:R-:W-:Y:S02]  /*14c80*/  MOV R66, 0xffffffff ;  /* 0xffffffff00427802 */ /* 0x000fe40000000f00 */
[----:B------:R-:W-:Y:S02]  /*14c90*/  MOV R64, 0x14cb0 ;  /* 0x00014cb000407802 */ /* 0x000fe40000000f00 */
[----:B------:R-:W-:Y:S05]  /*14ca0*/  CALL.REL.NOINC `($__internal_23_$__cuda_sm70_shflsync_up) ;  /* 0x000013a000007944 */ /* 0x000fea0003c00000 */
[----:B0-----:R-:W-:Y:S01]  /*14cb0*/  HFMA2.MMA R70, -RZ, RZ, 0, 9.5367431640625e-07 ;  /* 0x00000010ff467435 */ /* 0x001fe200000001ff */
[----:B-1----:R-:W-:Y:S02]  /*14cc0*/  MOV R69, R66 ;  /* 0x0000004200457202 */ /* 0x002fe40000000f00 */
[----:B------:R-:W-:Y:S02]  /*14cd0*/  MOV R75, R72 ;  /* 0x00000048004b7202 */ /* 0x000fe40000000f00 */
[----:B------:R-:W-:Y:S02]  /*14ce0*/  MOV R73, RZ ;  /* 0x000000ff00497202 */ /* 0x000fe40000000f00 */
[----:B------:R-:W-:Y:S02]  /*14cf0*/  MOV R66, 0xffffffff ;  /* 0xffffffff00427802 */ /* 0x000fe40000000f00 */
[----:B------:R-:W-:-:S02]  /*14d00*/  MOV R64, 0x14d20 ;  /* 0x00014d2000407802 */ /* 0x000fc40000000f00 */
[----:B------:R-:W-:Y:S05]  /*14d10*/  CALL.REL.NOINC `($__internal_23_$__cuda_sm70_shflsync_up) ;  /* 0x0000133000007944 */ /* 0x000fea0003c00000 */
[----:B0-----:R-:W-:Y:S01]  /*14d20*/  HFMA2.MMA R70, -RZ, RZ, 0, 9.5367431640625e-07 ;  /* 0x00000010ff467435 */ /* 0x001fe200000001ff */
[----:B-1----:R-:W-:-:S02]  /*14d30*/  MOV R77, R66 ;  /* 0x00000042004d7202 */ /* 0x002fc40000000f00 */
[----:B------:R-:W-:Y:S02]  /*14d40*/  MOV R75, R67 ;  /* 0x00000043004b7202 */ /* 0x000fe40000000f00 */
[----:B------:R-:W-:Y:S02]  /*14d50*/  MOV R73, RZ ;  /* 0x000000ff00497202 */ /* 0x000fe40000000f00 */
[----:B------:R-:W-:Y:S02]  /*14d60*/  MOV R66, 0xffffffff ;  /* 0xffffffff00427802 */ /* 0x000fe40000000f00 */
[----:B------:R-:W-:Y:S02]  /*14d70*/  MOV R64, 0x14d90 ;  /* 0x00014d9000407802 */ /* 0x000fe40000000f00 */
[----:B------:R-:W-:Y:S05]  /*14d80*/  CALL.REL.NOINC `($__internal_23_$__cuda_sm70_shflsync_up) ;  /* 0x000012c000007944 */ /* 0x000fea0003c00000 */
[----:B01----:R-:W-:Y:S05]  /*14d90*/  BRA `(.L_x_896) ;  /* 0xffff62f000007947 */ /* 0x003fea000383ffff */
.L_x_793:
[----:B------:R-:W-:Y:S01]  /*14da0*/  HFMA2.MMA R70, -RZ, RZ, 0, 5.9604644775390625e-08 ;  /* 0x00000001ff467435 */ /* 0x000fe200000001ff */
[----:B------:R-:W-:Y:S02]  /*14db0*/  MOV R75, R74 ;  /* 0x0000004a004b7202 */ /* 0x000fe40000000f00 */
[----:B------:R-:W-:Y:S02]  /*14dc0*/  MOV R73, RZ ;  /* 0x000000ff00497202 */ /* 0x000fe40000000f00 */
[----:B-1----:R-:W-:-:S02]  /*14dd0*/  MOV R66, 0xffffffff ;  /* 0xffffffff00427802 */ /* 0x002fc40000000f00 */
[----:B------:R-:W-:Y:S02]  /*14de0*/  MOV R64, 0x14e00 ;  /* 0x00014e0000407802 */ /* 0x000fe40000000f00 */
[----:B0-----:R-:W-:Y:S05]  /*14df0*/  CALL.REL.NOINC `($__internal_23_$__cuda_sm70_shflsync_up) ;  /* 0x0000125000007944 */ /* 0x001fea0003c00000 */
        /* <DEDUP_REMOVED lines=14> */
[----:B0-----:R-:W-:Y:S01]  /*14ee0*/  HFMA2.MMA R70, -RZ, RZ, 0, 5.9604644775390625e-08 ;  /* 0x00000001ff467435 */ /* 0x001fe200000001ff */
[----:B-1----:R-:W-:Y:S02]  /*14ef0*/  MOV R76, R66 ;  /* 0x00000042004c7202 */ /* 0x002fe40000000f00 */
[----:B------:R-:W-:Y:S02]  /*14f00*/  MOV R75, R77 ;  /* 0x0000004d004b7202 */ /* 0x000fe40000000f00 */
[----:B------:R-:W-:-:S02]  /*14f10*/  MOV R73, RZ ;  /* 0x000000ff00497202 */ /* 0x000fc40000000f00 */
[----:B------:R-:W-:Y:S02]  /*14f20*/  MOV R66, 0xffffffff ;  /* 0xffffffff00427802 */ /* 0x000fe40000000f00 */
[----:B------:R-:W-:Y:S02]  /*14f30*/  MOV R64, 0x14f50 ;  /* 0x00014f5000407802 */ /* 0x000fe40000000f00 */
[----:B------:R-:W-:Y:S05]  /*14f40*/  CALL.REL.NOINC `($__internal_23_$__cuda_sm70_shflsync_up) ;  /* 0x0000110000007944 */ /* 0x000fea0003c00000 */
[----:B-1----:R-:W-:Y:S01]  /*14f50*/  MOV R77, R66 ;  /* 0x00000042004d7202 */ /* 0x002fe20000000f00 */
[----:B------:R-:W-:Y:S01]  /*14f60*/  HFMA2.MMA R66, -RZ, RZ, 0, 0 ;  /* 0x00000000ff427435 */ /* 0x000fe200000001ff */
[----:B------:R-:W-:Y:S02]  /*14f70*/  MOV R64, R60 ;  /* 0x0000003c00407202 */ /* 0x000fe40000000f00 */
[----:B------:R-:W-:Y:S02]  /*14f80*/  MOV R60, R68 ;  /* 0x00000044003c7202 */ /* 0x000fe40000000f00 */
[----:B------:R-:W-:Y:S02]  /*14f90*/  MOV R247, 0xffffffff ;  /* 0xffffffff00f77802 */ /* 0x000fe40000000f00 */
[----:B------:R-:W-:-:S02]  /*14fa0*/  MOV R65, 0x14fc0 ;  /* 0x00014fc000417802 */ /* 0x000fc40000000f00 */
[----:B0-----:R-:W-:Y:S05]  /*14fb0*/  CALL.REL.NOINC `($__internal_22_$__cuda_sm70_shflsync_idx_p) ;  /* 0x0000102000007944 */ /* 0x001fea0003c00000 */
[----:B-1----:R-:W-:Y:S01]  /*14fc0*/  MOV R72, R66 ;  /* 0x0000004200487202 */ /* 0x002fe20000000f00 */
[----:B------:R-:W-:Y:S01]  /*14fd0*/  HFMA2.MMA R66, -RZ, RZ, 0, 0 ;  /* 0x00000000ff427435 */ /* 0x000fe200000001ff */
[----:B------:R-:W-:-:S02]  /*14fe0*/  MOV R64, R61 ;  /* 0x0000003d00407202 */ /* 0x000fc40000000f00 */
[----:B------:R-:W-:Y:S02]  /*14ff0*/  MOV R247, 0xffffffff ;  /* 0xffffffff00f77802 */ /* 0x000fe40000000f00 */
[----:B------:R-:W-:Y:S02]  /*15000*/  MOV R65, 0x15020 ;  /* 0x0001502000417802 */ /* 0x000fe40000000f00 */
[----:B0-----:R-:W-:Y:S05]  /*15010*/  CALL.REL.NOINC `($__internal_22_$__cuda_sm70_shflsync_idx_p) ;  /* 0x00000fc000007944 */ /* 0x001fea0003c00000 */
[----:B-1----:R-:W-:Y:S01]  /*15020*/  MOV R73, R66 ;  /* 0x0000004200497202 */ /* 0x002fe20000000f00 */
[----:B------:R-:W-:Y:S01]  /*15030*/  HFMA2.MMA R66, -RZ, RZ, 0, 0 ;  /* 0x00000000ff427435 */ /* 0x000fe200000001ff */
[----:B------:R-:W-:Y:S02]  /*15040*/  MOV R64, R62 ;  /* 0x0000003e00407202 */ /* 0x000fe40000000f00 */
[----:B------:R-:W-:Y:S02]  /*15050*/  MOV R247, 0xffffffff ;  /* 0xffffffff00f77802 */ /* 0x000fe40000000f00 */
[----:B------:R-:W-:Y:S02]  /*15060*/  MOV R65, 0x15080 ;  /* 0x0001508000417802 */ /* 0x000fe40000000f00 */
        /* <DEDUP_REMOVED lines=8> */
[----:B0-----:R-:W-:Y:S05]  /*150f0*/  BRA `(.L_x_897) ;  /* 0xffff627000007947 */ /* 0x001fea000383ffff */
.L_x_796:
[----:B------:R-:W-:Y:S01]  /*15100*/  HFMA2.MMA R66, -RZ, RZ, 0, 5.9604644775390625e-08 ;  /* 0x00000001ff427435 */ /* 0x000fe200000001ff */
[----:B------:R-:W-:Y:S02]  /*15110*/  MOV R75, R71 ;  /* 0x00000047004b7202 */ /* 0x000fe40000000f00 */
[----:B------:R-:W-:Y:S02]  /*15120*/  MOV R76, 0x1f ;  /* 0x0000001f004c7802 */ /* 0x000fe40000000f00 */
[----:B------:R-:W-:Y:S02]  /*15130*/  MOV R65, 0xffffffff ;  /* 0xffffffff00417802 */ /* 0x000fe40000000f00 */
[----:B------:R-:W-:-:S02]  /*15140*/  MOV R64, 0x15160 ;  /* 0x0001516000407802 */ /* 0x000fc40000000f00 */
[----:B------:R-:W-:Y:S05]  /*15150*/  CALL.REL.NOINC `($__internal_21_$__cuda_sm70_shflsync_down) ;  /* 0x00000e4000007944 */ /* 0x000fea0003c00000 */
[----:B-1----:R-:W-:Y:S01]  /*15160*/  MOV R67, R66 ;  /* 0x0000004200437202 */ /* 0x002fe20000000f00 */
[----:B------:R-:W-:Y:S05]  /*15170*/  BRA `(.L_x_898) ;  /* 0xffff77e000007947 */ /* 0x000fea000383ffff */
.L_x_797:
[----:B------:R-:W-:Y:S01]  /*15180*/  HFMA2.MMA R66, -RZ, RZ, 0, 5.9604644775390625e-08 ;  /* 0x00000001ff427435 */ /* 0x000fe200000001ff */
[----:B------:R-:W-:-:S02]  /*15190*/  MOV R75, R69 ;  /* 0x00000045004b7202 */ /* 0x000fc40000000f00 */
[----:B------:R-:W-:Y:S02]  /*151a0*/  MOV R76, 0x1f ;  /* 0x0000001f004c7802 */ /* 0x000fe40000000f00 */
[----:B------:R-:W-:Y:S02]  /*151b0*/  MOV R65, 0xffffffff ;  /* 0xffffffff00417802 */ /* 0x000fe40000000f00 */
[----:B------:R-:W-:Y:S02]  /*151c0*/  MOV R64, 0x151e0 ;  /* 0x000151e000407802 */ /* 0x000fe40000000f00 */
[----:B01----:R-:W-:Y:S05]  /*151d0*/  CALL.REL.NOINC `($__internal_21_$__cuda_sm70_shflsync_down) ;  /* 0x00000dc000007944 */ /* 0x003fea0003c00000 */
[----:B-1----:R-:W-:Y:S01]  /*151e0*/  MOV R69, R66 ;  /* 0x0000004200457202 */ /* 0x002fe20000000f00 */
[----:B------:R-:W-:Y:S01]  /*151f0*/  HFMA2.MMA R66, -RZ, RZ, 0, 5.9604644775390625e-08 ;  /* 0x00000001ff427435 */ /* 0x000fe200000001ff */
[----:B------:R-:W-:Y:S02]  /*15200*/  MOV R75, R68 ;  /* 0x00000044004b7202 */ /* 0x000fe40000000f00 */
[----:B------:R-:W-:Y:S02]  /*15210*/  MOV R76, 0x1f ;  /* 0x0000001f004c7802 */ /* 0x000fe40000000f00 */
[----:B------:R-:W-:-:S02]  /*15220*/  MOV R65, 0xffffffff ;  /* 0xffffffff00417802 */ /* 0x000fc40000000f00 */
[----:B------:R-:W-:Y:S02]  /*15230*/  MOV R64, 0x15250 ;  /* 0x0001525000407802 */ /* 0x000fe40000000f00 */
[----:B------:R-:W-:Y:S05]  /*15240*/  CALL.REL.NOINC `($__internal_21_$__cuda_sm70_shflsync_down) ;  /* 0x00000d5000007944 */ /* 0x000fea0003c00000 */
[----:B-1----:R-:W-:Y:S01]  /*15250*/  MOV R73, R66 ;  /* 0x0000004200497202 */ /* 0x002fe20000000f00 */
[----:B------:R-:W-:Y:S01]  /*15260*/  HFMA2.MMA R66, -RZ, RZ, 0, 5.9604644775390625e-08 ;  /* 0x00000001ff427435 */ /* 0x000fe200000001ff */
[----:B------:R-:W-:Y:S02]  /*15270*/  MOV R75, R70 ;  /* 0x00000046004b7202 */ /* 0x000fe40000000f00 */
[----:B------:R-:W-:Y:S02]  /*15280*/  MOV R76, 0x1f ;  /* 0x0000001f004c7802 */ /* 0x000fe40000000f00 */
[----:B------:R-:W-:Y:S02]  /*15290*/  MOV R65, 0xffffffff ;  /* 0xffffffff00417802 */ /* 0x000fe40000000f00 */
[----:B------:R-:W-:Y:S02]  /*152a0*/  MOV R64, 0x152c0 ;  /* 0x000152c000407802 */ /* 0x000fe40000000f00 */
[----:B------:R-:W-:Y:S05]  /*152b0*/  CALL.REL.NOINC `($__internal_21_$__cuda_sm70_shflsync_down) ;  /* 0x00000ce000007944 */ /* 0x000fea0003c00000 */
[----:B-1----:R-:W-:Y:S01]  /*152c0*/  MOV R64, R66 ;  /* 0x0000004200407202 */ /* 0x002fe20000000f00 */
[----:B------:R-:W-:Y:S05]  /*152d0*/  BRA `(.L_x_899) ;  /* 0xffff76c000007947 */ /* 0x000fea000383ffff */
.L_x_800:
[----:B------:R-:W-:Y:S01]  /*152e0*/  HFMA2.MMA R66, -RZ, RZ, 0, 1.1920928955078125e-07 ;  /* 0x00000002ff427435 */ /* 0x000fe200000001ff */
[----:B------:R-:W-:-:S02]  /*152f0*/  MOV R75, R71 ;  /* 0x00000047004b7202 */ /* 0x000fc40000000f00 */
[----:B------:R-:W-:Y:S02]  /*15300*/  MOV R76, 0x1f ;  /* 0x0000001f004c7802 */ /* 0x000fe40000000f00 */
[----:B------:R-:W-:Y:S02]  /*15310*/  MOV R65, 0xffffffff ;  /* 0xffffffff00417802 */ /* 0x000fe40000000f00 */
[----:B0-----:R-:W-:Y:S02]  /*15320*/  MOV R64, 0x15340 ;  /* 0x0001534000407802 */ /* 0x001fe40000000f00 */
[----:B-1234-:R-:W-:Y:S05]  /*15330*/  CALL.REL.NOINC `($__internal_21_$__cuda_sm70_shflsync_down) ;  /* 0x00000c6000007944 */ /* 0x01efea0003c00000 */
[----:B-1----:R-:W-:Y:S01]  /*15340*/  MOV R67, R66 ;  /* 0x0000004200437202 */ /* 0x002fe20000000f00 */
[----:B------:R-:W-:Y:S01]  /*15350*/  HFMA2.MMA R66, -RZ, RZ, 0, 1.1920928955078125e-07 ;  /* 0x00000002ff427435 */ /* 0x000fe200000001ff */
[----:B------:R-:W-:Y:S02]  /*15360*/  MOV R75, R74 ;  /* 0x0000004a004b7202 */ /* 0x000fe40000000f00 */
[----:B------:R-:W-:Y:S02]  /*15370*/  MOV R76, 0x1f ;  /* 0x0000001f004c7802 */ /* 0x000fe40000000f00 */
[----:B------:R-:W-:-:S02]  /*15380*/  MOV R65, 0xffffffff ;  /* 0xffffffff00417802 */ /* 0x000fc40000000f00 */
[----:B------:R-:W-:Y:S02]  /*15390*/  MOV R64, 0x153b0 ;  /* 0x000153b000407802 */ /* 0x000fe40000000f00 */
[----:B------:R-:W-:Y:S05]  /*153a0*/  CALL.REL.NOINC `($__internal_21_$__cuda_sm70_shflsync_down) ;  /* 0x00000bf000007944 */ /* 0x000fea0003c00000 */
[----:B-1----:R-:W-:Y:S01]  /*153b0*/  MOV R69, R66 ;  /* 0x0000004200457202 */ /* 0x002fe20000000f00 */
[----:B------:R-:W-:Y:S01]  /*153c0*/  HFMA2.MMA R66, -RZ, RZ, 0, 1.1920928955078125e-07 ;  /* 0x00000002ff427435 */ /* 0x000fe200000001ff */
[----:B------:R-:W-:Y:S02]  /*153d0*/  MOV R75, R68 ;  /* 0x00000044004b7202 */ /* 0x000fe40000000f00 */
[----:B------:R-:W-:Y:S02]  /*153e0*/  MOV R76, 0x1f ;  /* 0x0000001f004c7802 */ /* 0x000fe40000000f00 */
[----:B------:R-:W-:Y:S02]  /*153f0*/  MOV R65, 0xffffffff ;  /* 0xffffffff00417802 */ /* 0x000fe40000000f00 */
[----:B------:R-:W-:Y:S02]  /*15400*/  MOV R64, 0x15420 ;  /* 0x0001542000407802 */ /* 0x000fe40000000f00 */
[----:B------:R-:W-:Y:S05]  /*15410*/  CALL.REL.NOINC `($__internal_21_$__cuda_sm70_shflsync_down) ;  /* 0x00000b8000007944 */ /* 0x000fea0003c00000 */
[----:B-1----:R-:W-:Y:S01]  /*15420*/  MOV R70, R66 ;  /* 0x0000004200467202 */ /* 0x002fe20000000f00 */
[----:B------:R-:W-:Y:S01]  /*15430*/  HFMA2.MMA R66, -RZ, RZ, 0, 1.1920928955078125e-07 ;  /* 0x00000002ff427435 */ /* 0x000fe200000001ff */
[----:B------:R-:W-:-:S02]  /*15440*/  MOV R75, R72 ;  /* 0x00000048004b7202 */ /* 0x000fc40000000f00 */
[----:B------:R-:W-:Y:S02]  /*15450*/  MOV R76, 0x1f ;  /* 0x0000001f004c7802 */ /* 0x000fe40000000f00 */
[----:B------:R-:W-:Y:S02]  /*15460*/  MOV R65, 0xffffffff ;  /* 0xffffffff00417802 */ /* 0x000fe40000000f00 */
[----:B------:R-:W-:Y:S02]  /*15470*/  MOV R64, 0x15490 ;  /* 0x0001549000407802 */ /* 0x000fe40000000f00 */
[----:B------:R-:W-:Y:S05]  /*15480*/  CALL.REL.NOINC `($__internal_21_$__cuda_sm70_shflsync_down) ;  /* 0x00000b1000007944 */ /* 0x000fea0003c00000 */
[----:B-1----:R-:W-:Y:S01]  /*15490*/  MOV R64, R66 ;  /* 0x0000004200407202 */ /* 0x002fe20000000f00 */
[----:B------:R-:W-:Y:S05]  /*154a0*/  BRA `(.L_x_900) ;  /* 0xffff763000007947 */ /* 0x000fea000383ffff */
.L_x_803:
[----:B------:R-:W-:Y:S01]  /*154b0*/  HFMA2.MMA R66, -RZ, RZ, 0, 2.384185791015625e-07 ;  /* 0x00000004ff427435 */ /* 0x000fe200000001ff */
[----:B------:R-:W-:Y:S02]  /*154c0*/  MOV R75, R71 ;  /* 0x00000047004b7202 */ /* 0x000fe40000000f00 */
[----:B------:R-:W-:Y:S02]  /*154d0*/  MOV R76, 0x1f ;  /* 0x0000001f004c7802 */ /* 0x000fe40000000f00 */
[----:B------:R-:W-:-:S02]  /*154e0*/  MOV R65, 0xffffffff ;  /* 0xffffffff00417802 */ /* 0x000fc40000000f00 */
[----:B0-----:R-:W-:Y:S02]  /*154f0*/  MOV R64, 0x15510 ;  /* 0x0001551000407802 */ /* 0x001fe40000000f00 */
[----:B-1234-:R-:W-:Y:S05]  /*15500*/  CALL.REL.NOINC `($__internal_21_$__cuda_sm70_shflsync_down) ;  /* 0x00000a9000007944 */ /* 0x01efea0003c00000 */
[----:B-1----:R-:W-:Y:S01]  /*15510*/  MOV R67, R66 ;  /* 0x0000004200437202 */ /* 0x002fe20000000f00 */
[----:B------:R-:W-:Y:S05]  /*15520*/  BRA `(.L_x_901) ;  /* 0xffff76c000007947 */ /* 0x000fea000383ffff */
.L_x_804:
[----:B------:R-:W-:Y:S01]  /*15530*/  HFMA2.MMA R66, -RZ, RZ, 0, 2.384185791015625e-07 ;  /* 0x00000004ff427435 */ /* 0x000fe200000001ff */
[----:B------:R-:W-:Y:S02]  /*15540*/  MOV R75, R74 ;  /* 0x0000004a004b7202 */ /* 0x000fe40000000f00 */
[----:B------:R-:W-:Y:S02]  /*15550*/  MOV R76, 0x1f ;  /* 0x0000001f004c7802 */ /* 0x000fe40000000f00 */
[----:B------:R-:W-:Y:S02]  /*15560*/  MOV R65, 0xffffffff ;  /* 0xffffffff00417802 */ /* 0x000fe40000000f00 */
[----:B0-----:R-:W-:Y:S02]  /*15570*/  MOV R64, 0x15590 ;  /* 0x0001559000407802 */ /* 0x001fe40000000f00 */
[----:B-1234-:R-:W-:Y:S05]  /*15580*/  CALL.REL.NOINC `($__internal_21_$__cuda_sm70_shflsync_down) ;  /* 0x00000a1000007944 */ /* 0x01efea0003c00000 */
[----:B-1----:R-:W-:Y:S01]  /*15590*/  MOV R69, R66 ;  /* 0x0000004200457202 */ /* 0x002fe20000000f00 */
[----:B------:R-:W-:Y:S01]  /*155a0*/  HFMA2.MMA R66, -RZ, RZ, 0, 2.384185791015625e-07 ;  /* 0x00000004ff427435 */ /* 0x000fe200000001ff */
[----:B------:R-:W-:-:S02]  /*155b0*/  MOV R75, R68 ;  /* 0x00000044004b7202 */ /* 0x000fc40000000f00 */
[----:B------:R-:W-:Y:S02]  /*155c0*/  MOV R76, 0x1f ;  /* 0x0000001f004c7802 */ /* 0x000fe40000000f00 */
[----:B------:R-:W-:Y:S02]  /*155d0*/  MOV R65, 0xffffffff ;  /* 0xffffffff00417802 */ /* 0x000fe40000000f00 */
[----:B------:R-:W-:Y:S02]  /*155e0*/  MOV R64, 0x15600 ;  /* 0x0001560000407802 */ /* 0x000fe40000000f00 */
[----:B------:R-:W-:Y:S05]  /*155f0*/  CALL.REL.NOINC `($__internal_21_$__cuda_sm70_shflsync_down) ;  /* 0x000009a000007944 */ /* 0x000fea0003c00000 */
[----:B-1----:R-:W-:Y:S01]  /*15600*/  MOV R70, R66 ;  /* 0x0000004200467202 */ /* 0x002fe20000000f00 */
[----:B------:R-:W-:Y:S01]  /*15610*/  HFMA2.MMA R66, -RZ, RZ, 0, 2.384185791015625e-07 ;  /* 0x00000004ff427435 */ /* 0x000fe200000001ff */
[----:B------:R-:W-:Y:S02]  /*15620*/  MOV R75, R72 ;  /* 0x00000048004b7202 */ /* 0x000fe40000000f00 */
[----:B------:R-:W-:Y:S02]  /*15630*/  MOV R76, 0x1f ;  /* 0x0000001f004c7802 */ /* 0x000fe40000000f00 */
[----:B------:R-:W-:-:S02]  /*15640*/  MOV R65, 0xffffffff ;  /* 0xffffffff00417802 */ /* 0x000fc40000000f00 */
[----:B------:R-:W-:Y:S02]  /*15650*/  MOV R64, 0x15670 ;  /* 0x0001567000407802 */ /* 0x000fe40000000f00 */
[----:B------:R-:W-:Y:S05]  /*15660*/  CALL.REL.NOINC `($__internal_21_$__cuda_sm70_shflsync_down) ;  /* 0x0000093000007944 */ /* 0x000fea0003c00000 */
[----:B-1----:R-:W-:Y:S01]  /*15670*/  MOV R64, R66 ;  /* 0x0000004200407202 */ /* 0x002fe20000000f00 */
[----:B------:R-:W-:Y:S05]  /*15680*/  BRA `(.L_x_902) ;  /* 0xffff75a000007947 */ /* 0x000fea000383ffff */
.L_x_807:
[----:B------:R-:W-:Y:S01]  /*15690*/  HFMA2.MMA R66, -RZ, RZ, 0, 4.76837158203125e-07 ;  /* 0x00000008ff427435 */ /* 0x000fe200000001ff */
[----:B------:R-:W-:Y:S02]  /*156a0*/  MOV R75, R71 ;  /* 0x00000047004b7202 */ /* 0x000fe40000000f00 */
[----:B------:R-:W-:Y:S02]  /*156b0*/  MOV R76, 0x1f ;  /* 0x0000001f004c7802 */ /* 0x000fe40000000f00 */
[----:B------:R-:W-:Y:S02]  /*156c0*/  MOV R65, 0xffffffff ;  /* 0xffffffff00417802 */ /* 0x000fe40000000f00 */
[----:B0-----:R-:W-:Y:S02]  /*156d0*/  MOV R64, 0x156f0 ;  /* 0x000156f000407802 */ /* 0x001fe40000000f00 */
[----:B-1234-:R-:W-:Y:S05]  /*156e0*/  CALL.REL.NOINC `($__internal_21_$__cuda_sm70_shflsync_down) ;  /* 0x000008b000007944 */ /* 0x01efea0003c00000 */
[----:B-1----:R-:W-:Y:S01]  /*156f0*/  MOV R67, R66 ;  /* 0x0000004200437202 */ /* 0x002fe20000000f00 */
[----:B------:R-:W-:Y:S01]  /*15700*/  HFMA2.MMA R66, -RZ, RZ, 0, 4.76837158203125e-07 ;  /* 0x00000008ff427435 */ /* 0x000fe200000001ff */
[----:B------:R-:W-:-:S02]  /*15710*/  MOV R75, R74 ;  /* 0x0000004a004b7202 */ /* 0x000fc40000000f00 */
[----:B------:R-:W-:Y:S02]  /*15720*/  MOV R76, 0x1f ;  /* 0x0000001f004c7802 */ /* 0x000fe40000000f00 */
[----:B------:R-:W-:Y:S02]  /*15730*/  MOV R65, 0xffffffff ;  /* 0xffffffff00417802 */ /* 0x000fe40000000f00 */
[----:B------:R-:W-:Y:S02]  /*15740*/  MOV R64, 0x15760 ;  /* 0x0001576000407802 */ /* 0x000fe40000000f00 */
[----:B------:R-:W-:Y:S05]  /*15750*/  CALL.REL.NOINC `($__internal_21_$__cuda_sm70_shflsync_down) ;  /* 0x0000084000007944 */ /* 0x000fea0003c00000 */
[----:B-1----:R-:W-:Y:S01]  /*15760*/  MOV R69, R66 ;  /* 0x0000004200457202 */ /* 0x002fe20000000f00 */
[----:B------:R-:W-:Y:S01]  /*15770*/  HFMA2.MMA R66, -RZ, RZ, 0, 4.76837158203125e-07 ;  /* 0x00000008ff427435 */ /* 0x000fe200000001ff */
[----:B------:R-:W-:Y:S02]  /*15780*/  MOV R75, R68 ;  /* 0x00000044004b7202 */ /* 0x000fe40000000f00 */
[----:B------:R-:W-:Y:S02]  /*15790*/  MOV R76, 0x1f ;  /* 0x0000001f004c7802 */ /* 0x000fe40000000f00 */
[----:B------:R-:W-:-:S02]  /*157a0*/  MOV R65, 0xffffffff ;  /* 0xffffffff00417802 */ /* 0x000fc40000000f00 */
[----:B------:R-:W-:Y:S02]  /*157b0*/  MOV R64, 0x157d0 ;  /* 0x000157d000407802 */ /* 0x000fe40000000f00 */
[----:B------:R-:W-:Y:S05]  /*157c0*/  CALL.REL.NOINC `($__internal_21_$__cuda_sm70_shflsync_down) ;  /* 0x000007d000007944 */ /* 0x000fea0003c00000 */
[----:B-1----:R-:W-:Y:S01]  /*157d0*/  MOV R70, R66 ;  /* 0x0000004200467202 */ /* 0x002fe20000000f00 */
[----:B------:R-:W-:Y:S01]  /*157e0*/  HFMA2.MMA R66, -RZ, RZ, 0, 4.76837158203125e-07 ;  /* 0x00000008ff427435 */ /* 0x000fe200000001ff */
[----:B------:R-:W-:Y:S02]  /*157f0*/  MOV R75, R72 ;  /* 0x00000048004b7202 */ /* 0x000fe40000000f00 */
[----:B------:R-:W-:Y:S02]  /*15800*/  MOV R76, 0x1f ;  /* 0x0000001f004c7802 */ /* 0x000fe40000000f00 */
[----:B------:R-:W-:Y:S02]  /*15810*/  MOV R65, 0xffffffff ;  /* 0xffffffff00417802 */ /* 0x000fe40000000f00 */
[----:B------:R-:W-:Y:S02]  /*15820*/  MOV R64, 0x15840 ;  /* 0x0001584000407802 */ /* 0x000fe40000000f00 */
[----:B------:R-:W-:Y:S05]  /*15830*/  CALL.REL.NOINC `($__internal_21_$__cuda_sm70_shflsync_down) ;  /* 0x0000076000007944 */ /* 0x000fea0003c00000 */
[----:B-1----:R-:W-:Y:S01]  /*15840*/  MOV R64, R66 ;  /* 0x0000004200407202 */ /* 0x002fe20000000f00 */
[----:B------:R-:W-:Y:S05]  /*15850*/  BRA `(.L_x_903) ;  /* 0xffff751000007947 */ /* 0x000fea000383ffff */
.L_x_810:
[----:B------:R-:W-:Y:S01]  /*15860*/  HFMA2.MMA R66, -RZ, RZ, 0, 9.5367431640625e-07 ;  /* 0x00000010ff427435 */ /* 0x000fe200000001ff */
[----:B------:R-:W-:-:S02]  /*15870*/  MOV R75, R71 ;  /* 0x00000047004b7202 */ /* 0x000fc40000000f00 */
[----:B------:R-:W-:Y:S02]  /*15880*/  MOV R76, 0x1f ;  /* 0x0000001f004c7802 */ /* 0x000fe40000000f00 */
[----:B------:R-:W-:Y:S02]  /*15890*/  MOV R65, 0xffffffff ;  /* 0xffffffff00417802 */ /* 0x000fe40000000f00 */
[----:B0-----:R-:W-:Y:S02]  /*158a0*/  MOV R64, 0x158c0 ;  /* 0x000158c000407802 */ /* 0x001fe40000000f00 */
[----:B-1234-:R-:W-:Y:S05]  /*158b0*/  CALL.REL.NOINC `($__internal_21_$__cuda_sm70_shflsync_down) ;  /* 0x000006e000007944 */ /* 0x01efea0003c00000 */
[----:B-1----:R-:W-:Y:S01]  /*158c0*/  MOV R67, R66 ;  /* 0x0000004200437202 */ /* 0x002fe20000000f00 */
[----:B------:R-:W-:Y:S05]  /*158d0*/  BRA `(.L_x_904) ;  /* 0xffff75a000007947 */ /* 0x000fea000383ffff */
.L_x_811:
[----:B------:R-:W-:Y:S01]  /*158e0*/  HFMA2.MMA R66, -RZ, RZ, 0, 9.5367431640625e-07 ;  /* 0x00000010ff427435 */ /* 0x000fe200000001ff */
[----:B------:R-:W-:Y:S02]  /*158f0*/  MOV R75, R74 ;  /* 0x0000004a004b7202 */ /* 0x000fe40000000f00 */
[----:B------:R-:W-:Y:S02]  /*15900*/  MOV R76, 0x1f ;  /* 0x0000001f004c7802 */ /* 0x000fe40000000f00 */
[----:B------:R-:W-:-:S02]  /*15910*/  MOV R65, 0xffffffff ;  /* 0xffffffff00417802 */ /* 0x000fc40000000f00 */
[----:B0-----:R-:W-:Y:S02]  /*15920*/  MOV R64, 0x15940 ;  /* 0x0001594000407802 */ /* 0x001fe40000000f00 */
[----:B-1234-:R-:W-:Y:S05]  /*15930*/  CALL.REL.NOINC `($__internal_21_$__cuda_sm70_shflsync_down) ;  /* 0x0000066000007944 */ /* 0x01efea0003c00000 */
[----:B-1----:R-:W-:Y:S01]  /*15940*/  MOV R69, R66 ;  /* 0x0000004200457202 */ /* 0x002fe20000000f00 */
[----:B------:R-:W-:Y:S01]  /*15950*/  HFMA2.MMA R66, -RZ, RZ, 0, 9.5367431640625e-07 ;  /* 0x00000010ff427435 */ /* 0x000fe200000001ff */
[----:B------:R-:W-:Y:S02]  /*15960*/  MOV R75, R68 ;  /* 0x00000044004b7202 */ /* 0x000fe40000000f00 */
[----:B------:R-:W-:Y:S02]  /*15970*/  MOV R76, 0x1f ;  /* 0x0000001f004c7802 */ /* 0x000fe40000000f00 */
[----:B------:R-:W-:Y:S02]  /*15980*/  MOV R65, 0xffffffff ;  /* 0xffffffff00417802 */ /* 0x000fe40000000f00 */
[----:B------:R-:W-:Y:S02]  /*15990*/  MOV R64, 0x159b0 ;  /* 0x000159b000407802 */ /* 0x000fe40000000f00 */
[----:B------:R-:W-:Y:S05]  /*159a0*/  CALL.REL.NOINC `($__internal_21_$__cuda_sm70_shflsync_down) ;  /* 0x000005f000007944 */ /* 0x000fea0003c00000 */
[----:B-1----:R-:W-:Y:S01]  /*159b0*/  MOV R70, R66 ;  /* 0x0000004200467202 */ /* 0x002fe20000000f00 */
[----:B------:R-:W-:Y:S01]  /*159c0*/  HFMA2.MMA R66, -RZ, RZ, 0, 9.5367431640625e-07 ;  /* 0x00000010ff427435 */ /* 0x000fe200000001ff */
[----:B------:R-:W-:-:S02]  /*159d0*/  MOV R75, R72 ;  /* 0x00000048004b7202 */ /* 0x000fc40000000f00 */
[----:B------:R-:W-:Y:S02]  /*159e0*/  MOV R76, 0x1f ;  /* 0x0000001f004c7802 */ /* 0x000fe40000000f00 */
[----:B------:R-:W-:Y:S02]  /*159f0*/  MOV R65, 0xffffffff ;  /* 0xffffffff00417802 */ /* 0x000fe40000000f00 */
[----:B------:R-:W-:Y:S02]  /*15a00*/  MOV R64, 0x15a20 ;  /* 0x00015a2000407802 */ /* 0x000fe40000000f00 */
[----:B------:R-:W-:Y:S05]  /*15a10*/  CALL.REL.NOINC `($__internal_21_$__cuda_sm70_shflsync_down) ;  /* 0x0000058000007944 */ /* 0x000fea0003c00000 */
[----:B-1----:R-:W-:Y:S01]  /*15a20*/  MOV R64, R66 ;  /* 0x0000004200407202 */ /* 0x002fe20000000f00 */
[----:B------:R-:W-:Y:S05]  /*15a30*/  BRA `(.L_x_905) ;  /* 0xffff748000007947 */ /* 0x000fea000383ffff */
.L_x_814:
[----:B------:R-:W-:Y:S01]  /*15a40*/  HFMA2.MMA R66, -RZ, RZ, 0, 0 ;  /* 0x00000000ff427435 */ /* 0x000fe200000001ff */
[----:B0-----:R-:W-:Y:S02]  /*15a50*/  MOV R64, R71 ;  /* 0x0000004700407202 */ /* 0x001fe40000000f00 */
[----:B------:R-:W-:Y:S02]  /*15a60*/  MOV R247, 0xffffffff ;  /* 0xffffffff00f77802 */ /* 0x000fe40000000f00 */
[----:B------:R-:W-:-:S02]  /*15a70*/  MOV R65, 0x15a90 ;  /* 0x00015a9000417802 */ /* 0x000fc40000000f00 */
[----:B-1234-:R-:W-:Y:S05]  /*15a80*/  CALL.REL.NOINC `($__internal_22_$__cuda_sm70_shflsync_idx_p) ;  /* 0x0000055000007944 */ /* 0x01efea0003c00000 */
        /* <DEDUP_REMOVED lines=18> */
[----:B------:R-:W-:Y:S02]  /*15bb0*/  MOV R70, R69 ;  /* 0x0000004500467202 */ /* 0x000fe40000000f00 */
[----:B------:R-:W-:Y:S02]  /*15bc0*/  MOV R69, R67 ;  /* 0x0000004300457202 */ /* 0x000fe40000000f00 */
[----:B-1----:R-:W-:Y:S01]  /*15bd0*/  MOV R67, R66 ;  /* 0x0000004200437202 */ /* 0x002fe20000000f00 */
[----:B------:R-:W-:Y:S01]  /*15be0*/  HFMA2.MMA R66, -RZ, RZ, 0, 5.9604644775390625e-08 ;  /* 0x00000001ff427435 */ /* 0x000fe200000001ff */
[----:B------:R-:W-:Y:S02]  /*15bf0*/  MOV R75, R71 ;  /* 0x00000047004b7202 */ /* 0x000fe40000000f00 */
[----:B------:R-:W-:-:S02]  /*15c00*/  MOV R76, 0x1f ;  /* 0x0000001f004c7802 */ /* 0x000fc40000000f00 */
[----:B------:R-:W-:Y:S02]  /*15c10*/  MOV R65, 0xffffffff ;  /* 0xffffffff00417802 */ /* 0x000fe40000000f00 */
[----:B------:R-:W-:Y:S02]  /*15c20*/  MOV R64, 0x15c40 ;  /* 0x00015c4000407802 */ /* 0x000fe40000000f00 */
[----:B0-----:R-:W-:Y:S05]  /*15c30*/  CALL.REL.NOINC `($__internal_21_$__cuda_sm70_shflsync_down) ;  /* 0x0000036000007944 */ /* 0x001fea0003c00000 */
[----:B-1----:R-:W-:Y:S01]  /*15c40*/  MOV R71, R66 ;  /* 0x0000004200477202 */ /* 0x002fe20000000f00 */
[----:B------:R-:W-:Y:S01]  /*15c50*/  HFMA2.MMA R66, -RZ, RZ, 0, 5.9604644775390625e-08 ;  /* 0x00000001ff427435 */ /* 0x000fe200000001ff */
[----:B------:R-:W-:Y:S02]  /*15c60*/  MOV R75, R74 ;  /* 0x0000004a004b7202 */ /* 0x000fe40000000f00 */
[----:B------:R-:W-:Y:S02]  /*15c70*/  MOV R76, 0x1f ;  /* 0x0000001f004c7802 */ /* 0x000fe40000000f00 */
[----:B------:R-:W-:Y:S02]  /*15c80*/  MOV R65, 0xffffffff ;  /* 0xffffffff00417802 */ /* 0x000fe40000000f00 */
[----:B------:R-:W-:-:S02]  /*15c90*/  MOV R64, 0x15cb0 ;  /* 0x00015cb000407802 */ /* 0x000fc40000000f00 */
[----:B------:R-:W-:Y:S05]  /*15ca0*/  CALL.REL.NOINC `($__internal_21_$__cuda_sm70_shflsync_down) ;  /* 0x000002f000007944 */ /* 0x000fea0003c00000 */
[----:B-1----:R-:W-:Y:S01]  /*15cb0*/  MOV R74, R66 ;  /* 0x00000042004a7202 */ /* 0x002fe20000000f00 */
[----:B------:R-:W-:Y:S01]  /*15cc0*/  HFMA2.MMA R66, -RZ, RZ, 0, 5.9604644775390625e-08 ;  /* 0x00000001ff427435 */ /* 0x000fe200000001ff */
[----:B------:R-:W-:-:S02]  /*15cd0*/  MOV R75, R68 ;  /* 0x00000044004b7202 */ /* 0x000fc40000000f00 */
[----:B------:R-:W-:Y:S02]  /*15ce0*/  MOV R76, 0x1f ;  /* 0x0000001f004c7802 */ /* 0x000fe40000000f00 */
[----:B------:R-:W-:Y:S02]  /*15cf0*/  MOV R65, 0xffffffff ;  /* 0xffffffff00417802 */ /* 0x000fe40000000f00 */
[----:B------:R-:W-:Y:S02]  /*15d00*/  MOV R64, 0x15d20 ;  /* 0x00015d2000407802 */ /* 0x000fe40000000f00 */
[----:B------:R-:W-:Y:S05]  /*15d10*/  CALL.REL.NOINC `($__internal_21_$__cuda_sm70_shflsync_down) ;  /* 0x0000028000007944 */ /* 0x000fea0003c00000 */
[----:B-1----:R-:W-:Y:S01]  /*15d20*/  MOV R68, R66 ;  /* 0x0000004200447202 */ /* 0x002fe20000000f00 */
[----:B------:R-:W-:Y:S01]  /*15d30*/  HFMA2.MMA R66, -RZ, RZ, 0, 5.9604644775390625e-08 ;  /* 0x00000001ff427435 */ /* 0x000fe200000001ff */
[----:B------:R-:W-:Y:S02]  /*15d40*/  MOV R75, R72 ;  /* 0x00000048004b7202 */ /* 0x000fe40000000f00 */
[----:B------:R-:W-:Y:S02]  /*15d50*/  MOV R76, 0x1f ;  /* 0x0000001f004c7802 */ /* 0x000fe40000000f00 */
[----:B------:R-:W-:-:S02]  /*15d60*/  MOV R65, 0xffffffff ;  /* 0xffffffff00417802 */ /* 0x000fc40000000f00 */
[----:B------:R-:W-:Y:S02]  /*15d70*/  MOV R64, 0x15d90 ;  /* 0x00015d9000407802 */ /* 0x000fe40000000f00 */
[----:B------:R-:W-:Y:S05]  /*15d80*/  CALL.REL.NOINC `($__internal_21_$__cuda_sm70_shflsync_down) ;  /* 0x0000021000007944 */ /* 0x000fea0003c00000 */
        /* <DEDUP_REMOVED lines=12> */
[----:B------:R-:W-:Y:S05]  /*15e50*/  CALL.REL.NOINC `($__internal_22_$__cuda_sm70_shflsync_idx_p) ;  /* 0x0000018000007944 */ /* 0x000fea0003c00000 */
        /* <DEDUP_REMOVED lines=8> */
[----:B------:R-:W-:Y:S02]  /*15ee0*/  MOV R64, R62 ;  /* 0x0000003e00407202 */ /* 0x000fe40000000f00 */
[----:B------:R-:W-:-:S02]  /*15ef0*/  MOV R247, 0xffffffff ;  /* 0xffffffff00f77802 */ /* 0x000fc40000000f00 */
        /* <DEDUP_REMOVED lines=9> */
[----:B0-----:R-:W-:Y:S05]  /*15f90*/  BRA `(.L_x_906) ;  /* 0xffff714000007947 */ /* 0x001fea000383ffff */
        .weak           $__internal_21_$__cuda_sm70_shflsync_down
        .type           $__internal_21_$__cuda_sm70_shflsync_down,@function
        .size           $__internal_21_$__cuda_sm70_shflsync_down,($__internal_22_$__cuda_sm70_shflsync_idx_p - $__internal_21_$__cuda_sm70_shflsync_down)
$__internal_21_$__cuda_sm70_shflsync_down:
[----:B------:R-:W-:Y:S04]  /*15fa0*/  WARPSYNC R65 ;  /* 0x0000004100007348 */ /* 0x000fe80003800000 */
[----:B------:R0:W1:Y:S02]  /*15fb0*/  SHFL.DOWN PT, R66, R75, R66, R76 ;  /* 0x080000424b427389 */ /* 0x00006400000e004c */
[----:B0-----:R-:W-:-:S06]  /*15fc0*/  HFMA2.MMA R65, -RZ, RZ, 0, 0 ;  /* 0x00000000ff417435 */ /* 0x001fcc00000001ff */
[----:B------:R-:W-:Y:S05]  /*15fd0*/  RET.REL.NODEC R64 `(_Z25selective_scan_bwd_kernelI32Selective_Scan_bwd_kernel_traitsILi128ELi16ELb0ELb0ELb1ELb1ELb1EN3c108BFloat16ENS1_7complexIfEEEEv12SSMParamsBwd) ;  /* 0xfffea02040007950 */ /* 0x000fea0003c3ffff */
        .weak           $__internal_22_$__cuda_sm70_shflsync_idx_p
        .type           $__internal_22_$__cuda_sm70_shflsync_idx_p,@function
        .size           $__internal_22_$__cuda_sm70_shflsync_idx_p,($__internal_23_$__cuda_sm70_shflsync_up - $__internal_22_$__cuda_sm70_shflsync_idx_p)
$__internal_22_$__cuda_sm70_shflsync_idx_p:
[----:B------:R-:W-:Y:S01]  /*15fe0*/  MOV R147, 0x1f ;  /* 0x0000001f00937802 */ /* 0x000fe20000000f00 */
[----:B------:R-:W-:Y:S04]  /*15ff0*/  WARPSYNC R247 ;  /* 0x000000f700007348 */ /* 0x000fe80003800000 */
[----:B------:R0:W1:Y:S04]  /*16000*/  SHFL.IDX PT, R66, R64, R66, R147 ;  /* 0x0000004240427389 */ /* 0x00006800000e0093 */
[----:B0-----:R-:W0:Y:S01]  /*16010*/  S2R R147, SR_LANEID ;  /* 0x0000000000937919 */ /* 0x001e220000000000 */
[----:B------:R-:W-:Y:S01]  /*16020*/  MOV R64, R65 ;  /* 0x0000004100407202 */ /* 0x000fe20000000f00 */
[----:B------:R-:W-:-:S06]  /*16030*/  HFMA2.MMA R65, -RZ, RZ, 0, 0 ;  /* 0x00000000ff417435 */ /* 0x000fcc00000001ff */
[----:B------:R-:W-:Y:S05]  /*16040*/  RET.REL.NODEC R64 `(_Z25selective_scan_bwd_kernelI32Selective_Scan_bwd_kernel_traitsILi128ELi16ELb0ELb0ELb1ELb1ELb1EN3c108BFloat16ENS1_7complexIfEEEEv12SSMParamsBwd) ;  /* 0xfffe9fb040007950 */ /* 0x000fea0003c3ffff */
        .weak           $__internal_23_$__cuda_sm70_shflsync_up
        .type           $__internal_23_$__cuda_sm70_shflsync_up,@function
        .size           $__internal_23_$__cuda_sm70_shflsync_up,(.L_x_14455 - $__internal_23_$__cuda_sm70_shflsync_up)
$__internal_23_$__cuda_sm70_shflsync_up:
[----:B------:R-:W-:Y:S01]  /*16050*/  MOV R65, 0x0 ;  /* 0x0000000000417802 */ /* 0x000fe20000000f00 */
[----:B------:R-:W-:Y:S04]  /*16060*/  WARPSYNC R66 ;  /* 0x0000004200007348 */ /* 0x000fe80003800000 */
[----:B------:R0:W1:Y:S01]  /*16070*/  SHFL.UP PT, R66, R75, R70, R73 ;  /* 0x040000464b427389 */ /* 0x00006200000e0049 */
[----:B------:R-:W-:Y:S05]  /*16080*/  RET.REL.NODEC R64 `(_Z25selective_scan_bwd_kernelI32Selective_Scan_bwd_kernel_traitsILi128ELi16ELb0ELb0ELb1ELb1ELb1EN3c108BFloat16ENS1_7complexIfEEEEv12SSMParamsBwd) ;  /* 0xfffe9f7040007950 */ /* 0x000fea0003c3ffff */
.L_x_907:
        /* <DEDUP_REMOVED lines=15> */
.L_x_14455:


//--------------------- .text._Z25selective_scan_bwd_kernelI32Selective_Scan_bwd_kernel_traitsILi128ELi16ELb0ELb1ELb0ELb0ELb0EN3c108BFloat16ENS1_7complexIfEEEEv12SSMParamsBwd --------------------------
	.section	.text._Z25selective_scan_bwd_kernelI32Selective_Scan_bwd_kernel_traitsILi128ELi16ELb0ELb1ELb0ELb0ELb0EN3c108BFloat16ENS1_7complexIfEEEEv12SSMParamsBwd,"ax",@progbits
	.sectioninfo	@"SHI_REGISTERS=255"
	.align	128
        .global         _Z25selective_scan_bwd_kernelI32Selective_Scan_bwd_kernel_traitsILi128ELi16ELb0ELb1ELb0ELb0ELb0EN3c108BFloat16ENS1_7complexIfEEEEv12SSMParamsBwd
        .type           _Z25selective_scan_bwd_kernelI32Selective_Scan_bwd_kernel_traitsILi128ELi16ELb0ELb1ELb0ELb0ELb0EN3c108BFloat16ENS1_7complexIfEEEEv12SSMParamsBwd,@function
        .size           _Z25selective_scan_bwd_kernelI32Selective_Scan_bwd_kernel_traitsILi128ELi16ELb0ELb1ELb0ELb0ELb0EN3c108BFloat16ENS1_7complexIfEEEEv12SSMParamsBwd,(.L_x_14458 - _Z25selective_scan_bwd_kernelI32Selective_Scan_bwd_kernel_traitsILi128ELi16ELb0ELb1ELb0ELb0ELb0EN3c108BFloat16ENS1_7complexIfEEEEv12SSMParamsBwd)
        .other          _Z25selective_scan_bwd_kernelI32Selective_Scan_bwd_kernel_traitsILi128ELi16ELb0ELb1ELb0ELb0ELb0EN3c108BFloat16ENS1_7complexIfEEEEv12SSMParamsBwd,@"STO_CUDA_ENTRY STV_DEFAULT"
_Z25selective_scan_bwd_kernelI32Selective_Scan_bwd_kernel_traitsILi128ELi16ELb0ELb1ELb0ELb0ELb0EN3c108BFloat16ENS1_7complexIfEEEEv12SSMParamsBwd:
.text._Z25selective_scan_bwd_kernelI32Selective_Scan_bwd_kernel_traitsILi128ELi16ELb0ELb1ELb0ELb0ELb0EN3c108BFloat16ENS1_7complexIfEEEEv12SSMParamsBwd:
        /* <DEDUP_REMOVED lines=49> */
[----:B------:R-:W-:Y:S02]  /*0310*/  UISETP.NE.AND.EX UP2, UPT, URZ, UR29, UPT, UP2 ;  /* 0x0000001d3f00728c */ /* 0x000fe4000bf45320 */
[----:B------:R-:W-:Y:S01]  /*0320*/  UISETP.NE.AND.EX UP1, UPT, URZ, UR7, UPT, UP1 ;  /* 0x000000073f00728c */ /* 0x000fe2000bf25310 */
[----:B0-----:R-:W2:Y:S01]  /*0330*/  MUFU.RCP R0, R0 ;  /* 0x0000000000007308 */ /* 0x001ea20000001000 */
[----:B------:R-:W-:Y:S02]  /*0340*/  UIMAD UR22, UR36, UR8, URZ ;  /* 0x00000008241672a4 */ /* 0x000fe4000f8e023f */
[----:B------:R-:W-:Y:S02]  /*0350*/  UIMAD.WIDE.U32 UR18, UR35, UR8, URZ ;  /* 0x00000008231272a5 */ /* 0x000fe4000f8e003f */
[----:B------:R-:W-:-:S02]  /*0360*/  UIMAD UR22, UR35, UR9, UR22 ;  /* 0x00000009231672a4 */ /* 0x000fc4000f8e0216 */
[----:B------:R-:W-:Y:S02]  /*0370*/  UMOV UR8, URZ ;  /* 0x0000003f00087c82 */ /* 0x000fe40008000000 */
[----:B------:R-:W-:Y:S02]  /*0380*/  UIADD3 UR13, UR13, UR4, URZ ;  /* 0x000000040d0d7290 */ /* 0x000fe4000fffe03f */
[----:B------:R-:W-:Y:S02]  /*0390*/  @UP1 ULEA UR8, UP3, UR16, UR6, 0x2 ;  /* 0x0000000610081291 */ /* 0x000fe4000f86103f */
[----:B------:R-:W-:Y:S02]  /*03a0*/  UMOV UR9, URZ ;  /* 0x0000003f00097c82 */ /* 0x000fe40008000000 */
        /* <DEDUP_REMOVED lines=16> */
[----:B------:R-:W-:Y:S02]  /*04b0*/  UIMAD.WIDE.U32 UR12, UR16, UR28, UR12 ;  /* 0x0000001c100c72a5 */ /* 0x000fe4000f8e000c */
[----:B------:R-:W-:Y:S02]  /*04c0*/  UIMAD UR21, UR16, UR29, UR21 ;  /* 0x0000001d101572a4 */ /* 0x000fe4000f8e0215 */
[----:B------:R-:W-:Y:S02]  /*04d0*/  UIADD3 UR15, UR15, UR24, URZ ;  /* 0x000000180f0f7290 */ /* 0x000fe4000fffe03f */
[----:B------:R-:W-:-:S02]  /*04e0*/  ULDC.64 UR28, c[0x0][0x1e8] ;  /* 0x00007a00001c7ab9 */ /* 0x000fc40000000a00 */
[----:B------:R-:W-:Y:S02]  /*04f0*/  UIMAD UR24, UR17, UR28, URZ ;  /* 0x0000001c111872a4 */ /* 0x000fe4000f8e023f */
[----:B------:R-:W-:Y:S02]  /*0500*/  UIMAD.WIDE.U32 UR14, UR16, UR28, UR14 ;  /* 0x0000001c100e72a5 */ /* 0x000fe4000f8e000e */
[----:B------:R-:W-:Y:S02]  /*0510*/  ULDC UR32, c[0x0][0x178] ;  /* 0x00005e0000207ab9 */ /* 0x000fe40000000800 */
[----:B------:R-:W-:-:S03]  /*0520*/  UIADD3 UR11, UR11, UR20, URZ ;  /* 0x000000140b0b7290 */ /* 0x000fc6000fffe03f */
[----:B------:R-:W-:Y:S02]  /*0530*/  ULDC UR20, c[0x0][0x164] ;  /* 0x0000590000147ab9 */ /* 0x000fe40000000800 */
[----:B0-----:R-:W-:-:S04]  /*0540*/  UIADD3 UR25, URZ, -UR5, URZ ;  /* 0x800000053f197290 */ /* 0x001fc8000fffe03f */
[----:B------:R-:W-:-:S04]  /*0550*/  UIMAD UR25, UR25, UR26, URZ ;  /* 0x0000001a191972a4 */ /* 0x000fc8000f8e023f */
[----:B------:R-:W-:Y:S02]  /*0560*/  UIMAD.WIDE.U32 UR4, UR5, UR25, UR4 ;  /* 0x00000019050472a5 */ /* 0x000fe4000f8e0004 */
[----:B------:R-:W-:Y:S02]  /*0570*/  UIMAD UR25, UR16, UR29, UR24 ;  /* 0x0000001d101972a4 */ /* 0x000fe4000f8e0218 */
[----:B--2---:R-:W-:Y:S02]  /*0580*/  UIMAD.WIDE.U32 UR4, UR5, UR23, URZ ;  /* 0x00000017050472a5 */ /* 0x004fe4000f8e003f */
[----:B------:R-:W-:-:S05]  /*0590*/  ULDC.64 UR28, c[0x0][0x280] ;  /* 0x0000a000001c7ab9 */ /* 0x000fca0000000a00 */
[----:B------:R-:W-:Y:S02]  /*05a0*/  UMOV UR27, UR5 ;  /* 0x00000005001b7c82 */ /* 0x000fe40008000000 */
[----:B------:R-:W-:Y:S02]  /*05b0*/  UIADD3 UR4, -UR27, URZ, URZ ;  /* 0x0000003f1b047290 */ /* 0x000fe4000fffe13f */
[----:B------:R-:W-:Y:S02]  /*05c0*/  UIADD3 UR5, UR19, UR22, URZ ;  /* 0x0000001613057290 */ /* 0x000fe4000fffe03f */
[----:B------:R-:W-:Y:S02]  /*05d0*/  UIMAD UR23, UR26, UR4, UR23 ;  /* 0x000000041a1772a4 */ /* 0x000fe4000f8e0217 */
[----:B------:R-:W-:Y:S02]  /*05e0*/  UIMAD UR4, UR17, UR28, URZ ;  /* 0x0000001c110472a4 */ /* 0x000fe4000f8e023f */
[----:B------:R-:W-:-:S02]  /*05f0*/  UISETP.GT.U32.AND UP1, UPT, UR26, UR23, UPT ;  /* 0x000000171a00728c */ /* 0x000fc4000bf24070 */
[----:B------:R-:W-:Y:S02]  /*0600*/  ULEA UR22, UR33, 0xfffff800, 0xb ;  /* 0xfffff80021167891 */ /* 0x000fe4000f8e583f */
[----:B------:R-:W-:Y:S02]  /*0610*/  UIMAD UR29, UR16, UR29, UR4 ;  /* 0x0000001d101d72a4 */ /* 0x000fe4000f8e0204 */
[----:B------:R-:W-:Y:S02]  /*0620*/  UIADD3 UR24, UP2, UR22, UR12, URZ ;  /* 0x0000000c16187290 */ /* 0x000fe4000ff5e03f */
[----:B------:R-:W-:Y:S02]  /*0630*/  UMOV UR4, UR18 ;  /* 0x0000001200047c82 */ /* 0x000fe40008000000 */
[----:B------:R-:W-:Y:S02]  /*0640*/  UIMAD.WIDE.U32 UR4, UR16, UR28, UR4 ;  /* 0x0000001c100472a5 */ /* 0x000fe4000f8e0004 */
[----:B------:R-:W-:-:S02]  /*0650*/  USHF.R.S32.HI UR28, URZ, 0x1f, UR22 ;  /* 0x0000001f3f1c7899 */ /* 0x000fc40008011416 */
[----:B------:R-:W-:Y:S02]  /*0660*/  @!UP1 UIADD3 UR23, UR23, -UR26, URZ ;  /* 0x8000001a17179290 */ /* 0x000fe4000fffe03f */
[----:B------:R-:W-:Y:S02]  /*0670*/  UIADD3.X UR21, UR28, UR13, UR21, UP2, !UPT ;  /* 0x0000000d1c157290 */ /* 0x000fe400097fe415 */
[----:B------:R-:W-:Y:S02]  /*0680*/  UISETP.GE.U32.AND UP2, UPT, UR23, UR26, UPT ;  /* 0x0000001a1700728c */ /* 0x000fe4000bf46070 */
[----:B------:R-:W-:Y:S02]  /*0690*/  ULEA UR19, UP3, UR24, UR38, 0x1 ;  /* 0x0000002618137291 */ /* 0x000fe4000f86083f */
[----:B------:R-:W-:Y:S02]  /*06a0*/  ULOP3.LUT UR18, UR16, UR32, URZ, 0x3c, !UPT ;  /* 0x0000002010127292 */ /* 0x000fe4000f8e3c3f */
[----:B------:R-:W-:-:S02]  /*06b0*/  @!UP1 UIADD3 UR27, UR27, 0x1, URZ ;  /* 0x000000011b1b9890 */ /* 0x000fc4000fffe03f */
[----:B------:R-:W-:Y:S02]  /*06c0*/  ULEA.HI.X UR24, UR24, UR39, UR21, 0x1, UP3 ;  /* 0x0000002718187291 */ /* 0x000fe400098f0c15 */
[----:B------:R-:W-:Y:S02]  /*06d0*/  UISETP.GE.AND UP3, UPT, UR18, URZ, UPT ;  /* 0x0000003f1200728c */ /* 0x000fe4000bf66270 */
[----:B------:R-:W-:Y:S02]  /*06e0*/  UISETP.NE.AND UP1, UPT, URZ, UR32, UPT ;  /* 0x000000203f00728c */ /* 0x000fe4000bf25270 */
[----:B------:R-:W-:Y:S02]  /*06f0*/  @UP2 UIADD3 UR27, UR27, 0x1, URZ ;  /* 0x000000011b1b2890 */ /* 0x000fe4000fffe03f */
[----:B------:R-:W-:Y:S02]  /*0700*/  UIADD3 UR26, UP4, UR22, UR14, URZ ;  /* 0x0000000e161a7290 */ /* 0x000fe4000ff9e03f */
[----:B------:R-:W-:-:S02]  /*0710*/  ULDC.64 UR12, c[0x0][0x248] ;  /* 0x00009200000c7ab9 */ /* 0x000fc40000000a00 */
[----:B------:R-:W-:Y:S02]  /*0720*/  UIADD3.X UR14, UR28, UR15, UR25, UP4, !UPT ;  /* 0x0000000f1c0e7290 */ /* 0x000fe4000a7fe419 */
[----:B------:R-:W-:Y:S02]  /*0730*/  UMOV UR18, UR27 ;  /* 0x0000001b00127c82 */ /* 0x000fe40008000000 */
[----:B------:R-:W-:Y:S02]  /*0740*/  ULEA UR25, UP4, UR26, UR12, 0x1 ;  /* 0x0000000c1a197291 */ /* 0x000fe4000f88083f */
[----:B------:R-:W-:Y:S02]  /*0750*/  @!UP3 UIADD3 UR18, -UR18, URZ, URZ ;  /* 0x0000003f1212b290 */ /* 0x000fe4000fffe13f */
[----:B------:R-:W-:Y:S02]  /*0760*/  @!UP1 ULOP3.LUT UR18, URZ, UR32, URZ, 0x33, !UPT ;  /* 0x000000203f129292 */ /* 0x000fe4000f8e333f */
[----:B------:R-:W-:-:S02]  /*0770*/  UIADD3 UR22, UP2, UR22, UR4, URZ ;  /* 0x0000000416167290 */ /* 0x000fc4000ff5e03f */
[----:B------:R-:W-:Y:S02]  /*0780*/  ULEA.HI.X UR26, UR26, UR13, UR14, 0x1, UP4 ;  /* 0x0000000d1a1a7291 */ /* 0x000fe4000a0f0c0e */
[----:B------:R-:W-:Y:S02]  /*0790*/  USHF.R.S32.HI UR37, URZ, 0x1f, UR18 ;  /* 0x0000001f3f257899 */ /* 0x000fe40008011412 */
[----:B------:R-:W-:Y:S02]  /*07a0*/  ULDC.64 UR12, c[0x0][0x308] ;  /* 0x0000c200000c7ab9 */ /* 0x000fe40000000a00 */
[----:B------:R-:W-:Y:S02]  /*07b0*/  UIADD3.X UR28, UR28, UR5, UR29, UP2, !UPT ;  /* 0x000000051c1c7290 */ /* 0x000fe400097fe41d */
[----:B------:R-:W-:Y:S02]  /*07c0*/  ULEA UR27, UP1, UR22, UR12, 0x1 ;  /* 0x0000000c161b7291 */ /* 0x000fe4000f82083f */
[----:B------:R-:W-:-:S02]  /*07d0*/  ULDC.64 UR14, c[0x0][0x1a8] ;  /* 0x00006a00000e7ab9 */ /* 0x000fc40000000a00 */
[----:B------:R-:W-:Y:S02]  /*07e0*/  UIMAD UR4, UR37, UR14, URZ ;  /* 0x0000000e250472a4 */ /* 0x000fe4000f8e023f */
[----:B------:R-:W-:Y:S02]  /*07f0*/  ULEA.HI.X UR28, UR22, UR13, UR28, 0x1, UP1 ;  /* 0x0000000d161c7291 */ /* 0x000fe400088f0c1c */
[----:B------:R-:W-:Y:S02]  /*0800*/  UIMAD.WIDE.U32 UR12, UR18, UR14, UR10 ;  /* 0x0000000e120c72a5 */ /* 0x000fe4000f8e000a */
[----:B------:R-:W-:Y:S02]  /*0810*/  ULEA UR14, UR33, 0xfffff000, 0xc ;  /* 0xfffff000210e7891 */ /* 0x000fe4000f8e603f */
[----:B------:R-:W-:Y:S02]  /*0820*/  UIMAD UR15, UR18, UR15, UR4 ;  /* 0x0000000f120f72a4 */ /* 0x000fe4000f8e0204 */
[----:B------:R-:W-:-:S02]  /*0830*/  UIADD3 UR32, UP1, UR14, UR12, URZ ;  /* 0x0000000c0e207290 */ /* 0x000fc4000ff3e03f */
[----:B------:R-:W-:Y:S02]  /*0840*/  UIADD3 UR15, UR13, UR15, URZ ;  /* 0x0000000f0d0f7290 */ /* 0x000fe4000fffe03f */
[----:B------:R-:W-:Y:S02]  /*0850*/  ULDC.64 UR10, c[0x0][0x228] ;  /* 0x00008a00000a7ab9 */ /* 0x000fe40000000a00 */
[----:B------:R-:W-:Y:S02]  /*0860*/  ULEA UR29, UP2, UR32, UR10, 0x1 ;  /* 0x0000000a201d7291 */ /* 0x000fe4000f84083f */
[----:B------:R-:W-:Y:S02]  /*0870*/  ULEA.HI.X.SX32 UR14, UR14, UR15, 0x1, UP1 ;  /* 0x0000000f0e0e7291 */ /* 0x000fe400088f0e3f */
[----:B------:R-:W-:Y:S02]  /*0880*/  @UP0 UIMAD UR10, UR35, UR20, UR16 ;  /* 0x00000014230a02a4 */ /* 0x000fe4000f8e0210 */
[----:B------:R-:W-:-:S02]  /*0890*/  UISETP.GE.AND UP1, UPT, UR33, 0x1, UPT ;  /* 0x000000012100788c */ /* 0x000fc4000bf26270 */
[----:B------:R-:W-:Y:S02]  /*08a0*/  UMOV UR4, URZ ;  /* 0x0000003f00047c82 */ /* 0x000fe40008000000 */
[----:B------:R-:W-:Y:S02]  /*08b0*/  @UP0 UIMAD UR12, UR10, UR33, URZ ;  /* 0x000000210a0c02a4 */ /* 0x000fe4000f8e023f */
[----:B------:R-:W-:Y:S02]  /*08c0*/  ULDC UR13, c[0x0][0x16c] ;  /* 0x00005b00000d7ab9 */ /* 0x000fe40000000800 */
[----:B------:R-:W-:Y:S02]  /*08d0*/  @UP0 UIMAD UR12, UR12, UR13, URZ ;  /* 0x0000000d0c0c02a4 */ /* 0x000fe4000f8e023f */
[----:B------:R-:W-:Y:S02]  /*08e0*/  ULEA.HI.X UR32, UR32, UR11, UR14, 0x1, UP2 ;  /* 0x0000000b20207291 */ /* 0x000fe400090f0c0e */
[----:B------:R-:W-:-:S02]  /*08f0*/  @UP0 UMOV UR13, 0x10 ;  /* 0x00000010000d0882 */ /* 0x000fc40000000000 */
[----:B------:R-:W-:Y:S02]  /*0900*/  ULDC.64 UR10, c[0x0][0x260] ;  /* 0x00009800000a7ab9 */ /* 0x000fe40000000a00 */
[----:B------:R-:W-:Y:S02]  /*0910*/  @UP0 UIMAD.WIDE UR10, UR12, UR13, UR10 ;  /* 0x0000000d0c0a02a5 */ /* 0x000fe4000f8e020a */
[----:B------:R-:W-:Y:S02]  /*0920*/  UMOV UR5, URZ ;  /* 0x0000003f00057c82 */ /* 0x000fe40008000000 */
[----:B------:R-:W-:Y:S02]  /*0930*/  UMOV UR12, UR8 ;  /* 0x00000008000c7c82 */ /* 0x000fe40008000000 */
[----:B------:R-:W-:Y:S02]  /*0940*/  UMOV UR13, UR9 ;  /* 0x00000009000d7c82 */ /* 0x000fe40008000000 */
[----:B------:R-:W-:-:S02]  /*0950*/  UMOV UR14, UR6 ;  /* 0x00000006000e7c82 */ /* 0x000fc40008000000 */
        /* <DEDUP_REMOVED lines=15> */
.L_x_1015:
        /* <DEDUP_REMOVED lines=288> */
[----:B------:R-:W5:Y:S01]  /*1c50*/  @!P1 LDG.E.U16 R19, [R2.64] ;  /* 0x0000001e02139981 */ /* 0x000f62000c1e1500 */
[----:B------:R-:W-:Y:S02]  /*1c60*/  ISETP.GE.AND P1, PT, R46, R25, PT ;  /* 0x000000192e00720c */ /* 0x000fe40003f26270 */
[----:B------:R-:W-:Y:S01]  /*1c70*/  PRMT R32, RZ, 0x7610, R32 ;  /* 0x00007610ff207816 */ /* 0x000fe20000000020 */
[----:B------:R-:W5:Y:S04]  /*1c80*/  @!P4 LDG.E.U16 R31, [R2.64+0x240] ;  /* 0x0002401e021fc981 */ /* 0x000f68000c1e1500 */
[----:B------:R-:W5:Y:S04]  /*1c90*/  @!P0 LDG.E.U16 R28, [R2.64+0x280] ;  /* 0x0002801e021c8981 */ /* 0x000f68000c1e1500 */
[----:B------:R-:W5:Y:S04]  /*1ca0*/  @!P6 LDG.E.U16 R33, [R2.64+0x2c0] ;  /* 0x0002c01e0221e981 */ /* 0x000f68000c1e1500 */
[----:B------:R-:W5:Y:S04]  /*1cb0*/  @!P5 LDG.E.U16 R30, [R2.64+0x300] ;  /* 0x0003001e021ed981 */ /* 0x000f68000c1e1500 */
[----:B------:R-:W5:Y:S04]  /*1cc0*/  @!P3 LDG.E.U16 R35, [R2.64+0x340] ;  /* 0x0003401e0223b981 */ /* 0x000f68000c1e1500 */
[----:B------:R-:W5:Y:S04]  /*1cd0*/  @!P2 LDG.E.U16 R32, [R2.64+0x380] ;  /* 0x0003801e0220a981 */ /* 0x000f68000c1e1500 */
[----:B------:R-:W5:Y:S01]  /*1ce0*/  @!P1 LDG.E.U16 R37, [R2.64+0x3c0] ;  /* 0x0003c01e02259981 */ /* 0x000f62000c1e1500 */
[----:B------:R-:W-:-:S02]  /*1cf0*/  HFMA2.MMA R117, -RZ, RZ, 0, 0 ;  /* 0x00000000ff757435 */ /* 0x000fc400000001ff */
[----:B------:R-:W-:Y:S01]  /*1d00*/  HFMA2.MMA R215, -RZ, RZ, 0, 0 ;  /* 0x00000000ffd77435 */ /* 0x000fe200000001ff */
[----:B------:R-:W-:Y:S01]  /*1d10*/  MOV R216, RZ ;  /* 0x000000ff00d87202 */ /* 0x000fe20000000f00 */
[----:B------:R-:W-:Y:S01]  /*1d20*/  CS2R R210, SRZ ;  /* 0x0000000000d27805 */ /* 0x000fe2000001ff00 */
[----:B------:R-:W-:Y:S01]  /*1d30*/  MOV R212, RZ ;  /* 0x000000ff00d47202 */ /* 0x000fe20000000f00 */
[----:B------:R-:W-:Y:S01]  /*1d40*/  CS2R R208, SRZ ;  /* 0x0000000000d07805 */ /* 0x000fe2000001ff00 */
[----:B------:R-:W-:Y:S01]  /*1d50*/  CS2R R206, SRZ ;  /* 0x0000000000ce7805 */ /* 0x000fe2000001ff00 */
[----:B------:R-:W-:Y:S01]  /*1d60*/  CS2R R204, SRZ ;  /* 0x0000000000cc7805 */ /* 0x000fe2000001ff00 */
[----:B------:R-:W-:Y:S01]  /*1d70*/  CS2R R202, SRZ ;  /* 0x0000000000ca7805 */ /* 0x000fe2000001ff00 */
[----:B------:R-:W-:Y:S01]  /*1d80*/  CS2R R200, SRZ ;  /* 0x0000000000c87805 */ /* 0x000fe2000001ff00 */
[----:B-1----:R-:W-:Y:S02]  /*1d90*/  PRMT R4, RZ, 0x5410, R4 ;  /* 0x00005410ff047816 */ /* 0x002fe40000000004 */
[----:B--2---:R-:W-:-:S02]  /*1da0*/  PRMT R0, RZ, 0x5410, R0 ;  /* 0x00005410ff007816 */ /* 0x004fc40000000000 */
[----:B---3--:R-:W-:Y:S02]  /*1db0*/  PRMT R5, RZ, 0x5410, R5 ;  /* 0x00005410ff057816 */ /* 0x008fe40000000005 */
[----:B----4-:R-:W-:Y:S02]  /*1dc0*/  PRMT R6, RZ, 0x5410, R6 ;  /* 0x00005410ff067816 */ /* 0x010fe40000000006 */
        /* <DEDUP_REMOVED lines=35> */
[----:B------:R-:W5:Y:S01]  /*2000*/  LDS.U16 R23, [R119+0xc] ;  /* 0x00000c0077177984 */ /* 0x000f620000000400 */
[----:B0-----:R-:W-:-:S03]  /*2010*/  PRMT R29, RZ, 0x5410, R199 ;  /* 0x00005410ff1d7816 */ /* 0x001fc600000000c7 */
[----:B------:R-:W0:Y:S04]  /*2020*/  LDS.U16 R24, [R119+0xe] ;  /* 0x00000e0077187984 */ /* 0x000e280000000400 */
[----:B------:R-:W0:Y:S04]  /*2030*/  LDS.U16 R26, [R119+0x10] ;  /* 0x00001000771a7984 */ /* 0x000e280000000400 */
[----:B------:R-:W0:Y:S01]  /*2040*/  LDS.U16 R27, [R119+0x12] ;  /* 0x00001200771b7984 */ /* 0x000e220000000400 */
[----:B-1----:R-:W-:-:S03]  /*2050*/  PRMT R100, RZ, 0x5410, R2 ;  /* 0x00005410ff647816 */ /* 0x002fc60000000002 */
[----:B------:R-:W1:Y:S01]  /*2060*/  LDS.U16 R28, [R119+0x14] ;  /* 0x00001400771c7984 */ /* 0x000e620000000400 */
[----:B--2---:R-:W-:Y:S01]  /*2070*/  PRMT R99, RZ, 0x5410, R3 ;  /* 0x00005410ff637816 */ /* 0x004fe20000000003 */
        /* <DEDUP_REMOVED lines=17> */
[----:B------:R-:W-:Y:S01]  /*2190*/  PRMT R30, RZ, 0x5410, R164 ;  /* 0x00005410ff1e7816 */ /* 0x000fe200000000a4 */
[----:B------:R-:W4:Y:S01]  /*21a0*/  LDS.U16 R21, [R119+0x1e] ;  /* 0x00001e0077157984 */ /* 0x000f220000000400 */
[----:B------:R-:W-:-:S03]  /*21b0*/  PRMT R23, RZ, 0x5410, R23 ;  /* 0x00005410ff177816 */ /* 0x000fc60000000017 */
[----:B------:R-:W-:Y:S01]  /*21c0*/  FFMA.FTZ R30, R22, R30, R29 ;  /* 0x0000001e161e7223 */ /* 0x000fe2000001001d */
[----:B------:R-:W-:Y:S02]  /*21d0*/  PRMT R29, RZ, 0x5410, R163 ;  /* 0x00005410ff1d7816 */ /* 0x000fe400000000a3 */
[----:B0-----:R-:W-:-:S03]  /*21e0*/  PRMT R24, RZ, 0x5410, R24 ;  /* 0x00005410ff187816 */ /* 0x001fc60000000018 */
        /* <DEDUP_REMOVED lines=22> */
[----:B------:R-:W-:Y:S02]  /*2350*/  PRMT R30, RZ, 0x5410, R155 ;  /* 0x00005410ff1e7816 */ /* 0x000fe4000000009b */
[----:B------:R-:W-:-:S03]  /*2360*/  PRMT R21, RZ, 0x5410, R21 ;  /* 0x00005410ff157816 */ /* 0x000fc60000000015 */
        /* <DEDUP_REMOVED lines=64> */
.L_x_1010:
[----:B------:R-:W-:Y:S02]  /*2770*/  ULDC.64 UR20, c[0x0][0x180] ;  /* 0x0000600000147ab9 */ /* 0x000fe40000000a00 */
[----:B------:R-:W-:Y:S02]  /*2780*/  UIMAD UR39, UR17, UR20, URZ ;  /* 0x00000014112772a4 */ /* 0x000fe4000f8e023f */
[----:B------:R-:W-:Y:S02]  /*2790*/  UIMAD.WIDE.U32 UR22, UR16, UR20, URZ ;  /* 0x00000014101672a5 */ /* 0x000fe4000f8e003f */
[----:B------:R-:W-:Y:S02]  /*27a0*/  UIMAD UR40, UR16, UR21, UR39 ;  /* 0x00000015102872a4 */ /* 0x000fe4000f8e0227 */
[----:B------:R-:W-:Y:S02]  /*27b0*/  USHF.R.S32.HI UR39, URZ, 0x1f, UR7 ;  /* 0x0000001f3f277899 */ /* 0x000fe40008011407 */
[----:B------:R-:W-:-:S02]  /*27c0*/  ULDC.64 UR20, c[0x0][0x188] ;  /* 0x0000620000147ab9 */ /* 0x000fc40000000a00 */
[----:B------:R-:W-:Y:S02]  /*27d0*/  UIADD3 UR23, UR23, UR40, URZ ;  /* 0x0000002817177290 */ /* 0x000fe4000fffe03f */
[----:B------:R-:W-:-:S04]  /*27e0*/  UIMAD UR40, UR39, UR20, URZ ;  /* 0x00000014272872a4 */ /* 0x000fc8000f8e023f */
[----:B------:R-:W-:Y:S02]  /*27f0*/  UIMAD UR40, UR7, UR21, UR40 ;  /* 0x00000015072872a4 */ /* 0x000fe4000f8e0228 */
[----:B------:R-:W-:-:S03]  /*2800*/  UIMAD.WIDE.U32 UR20, UR7, UR20, UR22 ;  /* 0x00000014071472a5 */ /* 0x000fc6000f8e0016 */
[----:B------:R-:W-:Y:S02]  /*2810*/  ULDC.64 UR22, c[0x0][0x220] ;  /* 0x0000880000167ab9 */ /* 0x000fe40000000a00 */
[----:B------:R-:W-:Y:S01]  /*2820*/  ULEA UR22, UP0, UR20, UR22, 0x3 ;  /* 0x0000001614167291 */ /* 0x000fe2000f80183f */
[----:B------:R-:W-:Y:S01]  /*2830*/  SHF.L.U32 R0, R122, 0x4, RZ ;  /* 0x000000047a007819 */ /* 0x000fe200000006ff */
[----:B------:R-:W-:-:S03]  /*2840*/  UIADD3 UR21, UR21, UR40, URZ ;  /* 0x0000002815157290 */ /* 0x000fc6000fffe03f */
[----:B------:R-:W-:Y:S01]  /*2850*/  LOP3.LUT R7, R0, 0xfffffe00, RZ, 0xc0, !PT ;  /* 0xfffffe0000077812 */ /* 0x000fe200078ec0ff */
[----:B------:R-:W-:Y:S01]  /*2860*/  ULEA.HI.X UR23, UR20, UR23, UR21, 0x3, UP0 ;  /* 0x0000001714177291 */ /* 0x000fe200080f1c15 */
[----:B------:R-:W-:Y:S01]  /*2870*/  MOV R2, UR22 ;  /* 0x0000001600027c02 */ /* 0x000fe20008000f00 */
[----:B------:R-:W-:Y:S02]  /*2880*/  ULDC UR22, c[0x0][0x168] ;  /* 0x00005a0000167ab9 */ /* 0x000fe40000000800 */
[----:B------:R-:W-:Y:S01]  /*2890*/  UIADD3 UR22, -UR38, UR22, URZ ;  /* 0x0000001626167290 */ /* 0x000fe2000fffe13f */
[----:B------:R-:W-:Y:S01]  /*28a0*/  IADD3 R6, R7, R120, RZ ;  /* 0x0000007807067210 */ /* 0x000fe20007ffe0ff */
[----:B------:R-:W-:Y:S01]  /*28b0*/  ULDC.64 UR20, c[0x0][0x1a0] ;  /* 0x0000680000147ab9 */ /* 0x000fe20000000a00 */
[----:B------:R-:W-:Y:S01]  /*28c0*/  MOV R9, UR7 ;  /* 0x0000000700097c02 */ /* 0x000fe20008000f00 */
[----:B------:R-:W-:Y:S01]  /*28d0*/  USHF.L.U32 UR22, UR22, 0x1, URZ ;  /* 0x0000000116167899 */ /* 0x000fe2000800063f */
[----:B------:R-:W-:Y:S01]  /*28e0*/  IADD3 R0, R6, 0x20, RZ ;  /* 0x0000002006007810 */ /* 0x000fe20007ffe0ff */
[----:B------:R-:W-:Y:S01]  /*28f0*/  UIMAD UR20, UR39, UR20, URZ ;  /* 0x00000014271472a4 */ /* 0x000fe2000f8e023f */
[----:B------:R-:W-:-:S02]  /*2900*/  SHF.R.S32.HI R7, RZ, 0x1f, R6 ;  /* 0x0000001fff077819 */ /* 0x000fc40000011406 */
[----:B------:R-:W-:Y:S02]  /*2910*/  PRMT R37, RZ, 0x7610, R37 ;  /* 0x00007610ff257816 */ /* 0x000fe40000000025 */
[----:B------:R-:W-:Y:S02]  /*2920*/  ISETP.GE.AND P3, PT, R0, UR22, PT ;  /* 0x0000001600007c0c */ /* 0x000fe4000bf66270 */
[C---:B------:R-:W-:Y:S01]  /*2930*/  IADD3 R0, R6.reuse, 0x40, RZ ;  /* 0x0000004006007810 */ /* 0x040fe20007ffe0ff */
[----:B------:R-:W-:Y:S01]  /*2940*/  UIMAD UR20, UR7, UR21, UR20 ;  /* 0x00000015071472a4 */ /* 0x000fe2000f8e0214 */
[----:B------:R-:W-:Y:S01]  /*2950*/  IMAD.WIDE.U32 R8, R9, c[0x0][0x1a0], R6 ;  /* 0x0000680009087a25 */ /* 0x000fe200078e0006 */
[----:B------:R-:W-:Y:S02]  /*2960*/  ISETP.GE.AND P2, PT, R6, UR22, PT ;  /* 0x0000001606007c0c */ /* 0x000fe4000bf46270 */
[----:B------:R-:W-:Y:S02]  /*2970*/  ISETP.GE.AND P4, PT, R0, UR22, PT ;  /* 0x0000001600007c0c */ /* 0x000fe4000bf86270 */
[----:B------:R-:W-:-:S02]  /*2980*/  IADD3 R0, R6, 0x60, RZ ;  /* 0x0000006006007810 */ /* 0x000fc40007ffe0ff */
[----:B------:R-:W-:Y:S02]  /*2990*/  IADD3 R5, R9, UR20, RZ ;  /* 0x0000001409057c10 */ /* 0x000fe4000fffe0ff */
[----:B------:R-:W-:Y:S02]  /*29a0*/  ISETP.GE.AND P5, PT, R0, UR22, PT ;  /* 0x0000001600007c0c */ /* 0x000fe4000bfa6270 */
[----:B------:R-:W-:Y:S02]  /*29b0*/  LEA R4, P1, R8, UR29, 0x1 ;  /* 0x0000001d08047c11 */ /* 0x000fe4000f8208ff */
[C---:B------:R-:W-:Y:S02]  /*29c0*/  IADD3 R0, R6.reuse, 0x80, RZ ;  /* 0x0000008006007810 */ /* 0x040fe40007ffe0ff */
[----:B------:R-:W-:Y:S02]  /*29d0*/  IADD3 R7, R6, 0xa0, RZ ;  /* 0x000000a006077810 */ /* 0x000fe40007ffe0ff */
[----:B------:R-:W-:-:S02]  /*29e0*/  LEA.HI.X R5, R8, UR32, R5, 0x1, P1 ;  /* 0x0000002008057c11 */ /* 0x000fc400088f0c05 */
[----:B------:R-:W-:Y:S02]  /*29f0*/  ISETP.GE.AND P6, PT, R0, UR22, PT ;  /* 0x0000001600007c0c */ /* 0x000fe4000bfc6270 */
[----:B------:R-:W-:Y:S01]  /*2a00*/  PRMT R36, RZ, 0x7610, R36 ;  /* 0x00007610ff247816 */ /* 0x000fe20000000024 */
[----:B------:R0:W2:Y:S01]  /*2a10*/  @!P2 LDG.E.U16 R37, [R4.64] ;  /* 0x0000001e0425a981 */ /* 0x0000a2000c1e1500 */
[C---:B------:R-:W-:Y:S02]  /*2a20*/  IADD3 R0, R6.reuse, 0xe0, RZ ;  /* 0x000000e006007810 */ /* 0x040fe40007ffe0ff */
[----:B------:R-:W-:Y:S02]  /*2a30*/  ISETP.GE.AND P0, PT, R7, UR22, PT ;  /* 0x0000001607007c0c */ /* 0x000fe4000bf06270 */
[----:B------:R-:W-:Y:S01]  /*2a40*/  PRMT R35, RZ, 0x7610, R35 ;  /* 0x00007610ff237816 */ /* 0x000fe20000000023 */
[----:B------:R0:W3:Y:S01]  /*2a50*/  @!P3 LDG.E.U16 R36, [R4.64+0x40] ;  /* 0x0000401e0424b981 */ /* 0x0000e2000c1e1500 */
[----:B------:R-:W-:-:S02]  /*2a60*/  IADD3 R7, R6, 0x100, RZ ;  /* 0x0000010006077810 */ /* 0x000fc40007ffe0ff */
[----:B------:R-:W-:Y:S02]  /*2a70*/  MOV R3, UR23 ;  /* 0x0000001700037c02 */ /* 0x000fe40008000f00 */
[----:B------:R-:W-:Y:S01]  /*2a80*/  ISETP.GE.AND P2, PT, R0, UR22, PT ;  /* 0x0000001600007c0c */ /* 0x000fe2000bf46270 */
[----:B------:R0:W4:Y:S01]  /*2a90*/  @!P4 LDG.E.U16 R35, [R4.64+0x80] ;  /* 0x0000801e0423c981 */ /* 0x000122000c1e1500 */
[C---:B------:R-:W-:Y:S02]  /*2aa0*/  IADD3 R0, R6.reuse, 0x120, RZ ;  /* 0x0000012006007810 */ /* 0x040fe40007ffe0ff */
[----:B------:R-:W-:Y:S01]  /*2ab0*/  PRMT R33, RZ, 0x7610, R33 ;  /* 0x00007610ff217816 */ /* 0x000fe20000000021 */
[----:B------:R-:W2:Y:S01]  /*2ac0*/  LDG.E.64 R2, [R2.64] ;  /* 0x0000001e02027981 */ /* 0x000ea2000c1e1b00 */
[----:B------:R-:W-:Y:S02]  /*2ad0*/  IADD3 R9, R6, 0xc0, RZ ;  /* 0x000000c006097810 */ /* 0x000fe40007ffe0ff */
[----:B------:R-:W-:-:S02]  /*2ae0*/  ISETP.GE.AND P3, PT, R7, UR22, PT ;  /* 0x0000001607007c0c */ /* 0x000fc4000bf66270 */
[----:B------:R-:W-:Y:S01]  /*2af0*/  IADD3 R7, R6, 0x140, RZ ;  /* 0x0000014006077810 */ /* 0x000fe20007ffe0ff */
[----:B------:R0:W3:Y:S01]  /*2b00*/  @!P5 LDG.E.U16 R33, [R4.64+0xc0] ;  /* 0x0000c01e0421d981 */ /* 0x0000e2000c1e1500 */
[----:B------:R-:W-:Y:S02]  /*2b10*/  ISETP.GE.AND P4, PT, R0, UR22, PT ;  /* 0x0000001600007c0c */ /* 0x000fe4000bf86270 */
[----:B------:R-:W-:Y:S02]  /*2b20*/  PRMT R0, RZ, 0x7610, R0 ;  /* 0x00007610ff007816 */ /* 0x000fe40000000000 */
[----:B------:R-:W-:Y:S02]  /*2b30*/  ISETP.GE.AND P1, PT, R9, UR22, PT ;  /* 0x0000001609007c0c */ /* 0x000fe4000bf26270 */
[----:B------:R-:W-:Y:S02]  /*2b40*/  ISETP.GE.AND P5, PT, R7, UR22, PT ;  /* 0x0000001607007c0c */ /* 0x000fe4000bfa6270 */
[----:B------:R-:W-:Y:S01]  /*2b50*/  IADD3 R7, R6, 0x160, RZ ;  /* 0x0000016006077810 */ /* 0x000fe20007ffe0ff */
[----:B------:R0:W3:Y:S01]  /*2b60*/  @!P6 LDG.E.U16 R0, [R4.64+0x100] ;  /* 0x0001001e0400e981 */ /* 0x0000e2000c1e1500 */
[----:B------:R-:W-:-:S02]  /*2b70*/  PRMT R34, RZ, 0x7610, R34 ;  /* 0x00007610ff227816 */ /* 0x000fc40000000022 */
[----:B------:R-:W-:Y:S02]  /*2b80*/  IADD3 R8, R6, 0x180, RZ ;  /* 0x0000018006087810 */ /* 0x000fe40007ffe0ff */
[----:B------:R-:W-:Y:S02]  /*2b90*/  ISETP.GE.AND P6, PT, R7, UR22, PT ;  /* 0x0000001607007c0c */ /* 0x000fe4000bfc6270 */
[----:B------:R-:W-:Y:S01]  /*2ba0*/  PRMT R10, RZ, 0x7610, R10 ;  /* 0x00007610ff0a7816 */ /* 0x000fe2000000000a */
[----:B------:R0:W3:Y:S01]  /*2bb0*/  @!P0 LDG.E.U16 R34, [R4.64+0x140] ;  /* 0x0001401e04228981 */ /* 0x0000e2000c1e1500 */
[----:B------:R-:W-:Y:S02]  /*2bc0*/  PRMT R7, RZ, 0x7610, R7 ;  /* 0x00007610ff077816 */ /* 0x000fe40000000007 */
[----:B------:R-:W-:Y:S02]  /*2bd0*/  ISETP.GE.AND P0, PT, R8, UR22, PT ;  /* 0x0000001608007c0c */ /* 0x000fe4000bf06270 */
[C---:B------:R-:W-:Y:S01]  /*2be0*/  IADD3 R8, R6.reuse, 0x1a0, RZ ;  /* 0x000001a006087810 */ /* 0x040fe20007ffe0ff */
[----:B------:R0:W3:Y:S01]  /*2bf0*/  @!P1 LDG.E.U16 R10, [R4.64+0x180] ;  /* 0x0001801e040a9981 */ /* 0x0000e2000c1e1500 */
[----:B------:R-:W-:-:S02]  /*2c00*/  IADD3 R11, R6, 0x1c0, RZ ;  /* 0x000001c0060b7810 */ /* 0x000fc40007ffe0ff */
[----:B------:R-:W-:Y:S01]  /*2c10*/  PRMT R9, RZ, 0x7610, R9 ;  /* 0x00007610ff097816 */ /* 0x000fe20000000009 */
[----:B------:R0:W3:Y:S01]  /*2c20*/  @!P2 LDG.E.U16 R7, [R4.64+0x1c0] ;  /* 0x0001c01e0407a981 */ /* 0x0000e2000c1e1500 */
[----:B------:R-:W-:Y:S02]  /*2c30*/  ISETP.GE.AND P1, PT, R8, UR22, PT ;  /* 0x0000001608007c0c */ /* 0x000fe4000bf26270 */
[----:B------:R-:W-:Y:S02]  /*2c40*/  ISETP.GE.AND P2, PT, R11, UR22, PT ;  /* 0x000000160b007c0c */ /* 0x000fe4000bf46270 */
[C---:B------:R-:W-:Y:S01]  /*2c50*/  IADD3 R11, R6.reuse, 0x1e0, RZ ;  /* 0x000001e0060b7810 */ /* 0x040fe20007ffe0ff */
[----:B------:R0:W3:Y:S01]  /*2c60*/  @!P3 LDG.E.U16 R9, [R4.64+0x200] ;  /* 0x0002001e0409b981 */ /* 0x0000e2000c1e1500 */
[----:B------:R-:W-:Y:S02]  /*2c70*/  PRMT R8, RZ, 0x7610, R8 ;  /* 0x00007610ff087816 */ /* 0x000fe40000000008 */
[----:B------:R-:W-:-:S02]  /*2c80*/  IADD3 R12, R6, 0x200, RZ ;  /* 0x00000200060c7810 */ /* 0x000fc40007ffe0ff */
[----:B------:R-:W-:Y:S02]  /*2c90*/  ISETP.GE.AND P3, PT, R11, UR22, PT ;  /* 0x000000160b007c0c */ /* 0x000fe4000bf66270 */
[----:B------:R-:W-:Y:S01]  /*2ca0*/  PRMT R11, RZ, 0x7610, R11 ;  /* 0x00007610ff0b7816 */ /* 0x000fe2000000000b */
[----:B------:R0:W3:Y:S01]  /*2cb0*/  @!P4 LDG.E.U16 R8, [R4.64+0x240] ;  /* 0x0002401e0408c981 */ /* 0x0000e2000c1e1500 */
[----:B------:R-:W-:Y:S02]  /*2cc0*/  ISETP.GE.AND P4, PT, R12, UR22, PT ;  /* 0x000000160c007c0c */ /* 0x000fe4000bf86270 */
[----:B------:R-:W-:Y:S02]  /*2cd0*/  IADD3 R13, R6, 0x220, RZ ;  /* 0x00000220060d7810 */ /* 0x000fe40007ffe0ff */
[----:B------:R-:W-:Y:S01]  /*2ce0*/  PRMT R12, RZ, 0x7610, R12 ;  /* 0x00007610ff0c7816 */ /* 0x000fe2000000000c */
[----:B------:R0:W3:Y:S01]  /*2cf0*/  @!P5 LDG.E.U16 R11, [R4.64+0x280] ;  /* 0x0002801e040bd981 */ /* 0x0000e2000c1e1500 */
[----:B------:R-:W-:-:S02]  /*2d00*/  PRMT R14, RZ, 0x7610, R14 ;  /* 0x00007610ff0e7816 */ /* 0x000fc4000000000e */
[C---:B------:R-:W-:Y:S02]  /*2d10*/  IADD3 R15, R6.reuse, 0x240, RZ ;  /* 0x00000240060f7810 */ /* 0x040fe40007ffe0ff */
[----:B------:R-:W-:Y:S01]  /*2d20*/  ISETP.GE.AND P5, PT, R13, UR22, PT ;  /* 0x000000160d007c0c */ /* 0x000fe2000bfa6270 */
[----:B------:R0:W3:Y:S01]  /*2d30*/  @!P6 LDG.E.U16 R12, [R4.64+0x2c0] ;  /* 0x0002c01e040ce981 */ /* 0x0000e2000c1e1500 */
[C---:B------:R-:W-:Y:S02]  /*2d40*/  IADD3 R13, R6.reuse, 0x260, RZ ;  /* 0x00000260060d7810 */ /* 0x040fe40007ffe0ff */
[----:B------:R-:W-:Y:S01]  /*2d50*/  PRMT R18, RZ, 0x7610, R18 ;  /* 0x00007610ff127816 */ /* 0x000fe20000000012 */
[----:B------:R0:W3:Y:S01]  /*2d60*/  @!P0 LDG.E.U16 R14, [R4.64+0x300] ;  /* 0x0003001e040e8981 */ /* 0x0000e2000c1e1500 */
[----:B------:R-:W-:Y:S02]  /*2d70*/  ISETP.GE.AND P6, PT, R15, UR22, PT ;  /* 0x000000160f007c0c */ /* 0x000fe4000bfc6270 */
[----:B------:R-:W-:-:S02]  /*2d80*/  IADD3 R15, R6, 0x280, RZ ;  /* 0x00000280060f7810 */ /* 0x000fc40007ffe0ff */
[----:B------:R-:W-:Y:S01]  /*2d90*/  ISETP.GE.AND P0, PT, R13, UR22, PT ;  /* 0x000000160d007c0c */ /* 0x000fe2000bf06270 */
[----:B------:R0:W3:Y:S01]  /*2da0*/  @!P1 LDG.E.U16 R18, [R4.64+0x340] ;  /* 0x0003401e04129981 */ /* 0x0000e2000c1e1500 */
[----:B------:R-:W-:Y:S02]  /*2db0*/  PRMT R13, RZ, 0x7610, R13 ;  /* 0x00007610ff0d7816 */ /* 0x000fe4000000000d */
[----:B------:R-:W-:Y:S02]  /*2dc0*/  ISETP.GE.AND P1, PT, R15, UR22, PT ;  /* 0x000000160f007c0c */ /* 0x000fe4000bf26270 */
[----:B------:R-:W-:Y:S02]  /*2dd0*/  PRMT R17, RZ, 0x7610, R17 ;  /* 0x00007610ff117816 */ /* 0x000fe40000000011 */
[C---:B------:R-:W-:Y:S01]  /*2de0*/  IADD3 R15, R6.reuse, 0x2a0, RZ ;  /* 0x000002a0060f7810 */ /* 0x040fe20007ffe0ff */
[----:B------:R0:W3:Y:S01]  /*2df0*/  @!P2 LDG.E.U16 R13, [R4.64+0x380] ;  /* 0x0003801e040da981 */ /* 0x0000e2000c1e1500 */
[----:B------:R-:W-:-:S02]  /*2e00*/  IADD3 R19, R6, 0x2c0, RZ ;  /* 0x000002c006137810 */ /* 0x000fc40007ffe0ff */
[----:B------:R-:W-:Y:S01]  /*2e10*/  PRMT R16, RZ, 0x7610, R16 ;  /* 0x00007610ff107816 */ /* 0x000fe20000000010 */
[----:B------:R0:W3:Y:S01]  /*2e20*/  @!P3 LDG.E.U16 R17, [R4.64+0x3c0] ;  /* 0x0003c01e0411b981 */ /* 0x0000e2000c1e1500 */
[----:B------:R-:W-:Y:S02]  /*2e30*/  ISETP.GE.AND P2, PT, R15, UR22, PT ;  /* 0x000000160f007c0c */ /* 0x000fe4000bf46270 */
[----:B------:R-:W-:Y:S02]  /*2e40*/  PRMT R20, RZ, 0x7610, R20 ;  /* 0x00007610ff147816 */ /* 0x000fe40000000014 */
[C---:B------:R-:W-:Y:S01]  /*2e50*/  IADD3 R15, R6.reuse, 0x2e0, RZ ;  /* 0x000002e0060f7810 */ /* 0x040fe20007ffe0ff */
        /* <DEDUP_REMOVED lines=8> */
[C---:B------:R-:W-:Y:S01]  /*2ee0*/  IADD3 R21, R6.reuse, 0x320, RZ ;  /* 0x0000032006157810 */ /* 0x040fe20007ffe0ff */
[----:B------:R0:W3:Y:S01]  /*2ef0*/  @!P6 LDG.E.U16 R15, [R4.64+0x480] ;  /* 0x0004801e040fe981 */ /* 0x0000e2000c1e1500 */
[----:B------:R-:W-:Y:S02]  /*2f00*/  IADD3 R23, R6, 0x340, RZ ;  /* 0x0000034006177810 */ /* 0x000fe40007ffe0ff */
[----:B------:R-:W-:Y:S01]  /*2f10*/  PRMT R22, RZ, 0x7610, R22 ;  /* 0x00007610ff167816 */ /* 0x000fe20000000016 */
[----:B------:R0:W3:Y:S01]  /*2f20*/  @!P0 LDG.E.U16 R19, [R4.64+0x4c0] ;  /* 0x0004c01e04138981 */ /* 0x0000e2000c1e1500 */
[----:B------:R-:W-:-:S02]  /*2f30*/  ISETP.GE.AND P6, PT, R21, UR22, PT ;  /* 0x0000001615007c0c */ /* 0x000fc4000bfc6270 */
[C---:B------:R-:W-:Y:S02]  /*2f40*/  IADD3 R21, R6.reuse, 0x360, RZ ;  /* 0x0000036006157810 */ /* 0x040fe40007ffe0ff */
[----:B------:R-:W-:Y:S01]  /*2f50*/  ISETP.GE.AND P0, PT, R23, UR22, PT ;  /* 0x0000001617007c0c */ /* 0x000fe2000bf06270 */
[----:B------:R0:W3:Y:S01]  /*2f60*/  @!P1 LDG.E.U16 R22, [R4.64+0x500] ;  /* 0x0005001e04169981 */ /* 0x0000e2000c1e1500 */
[----:B------:R-:W-:Y:S02]  /*2f70*/  PRMT R25, RZ, 0x7610, R25 ;  /* 0x00007610ff197816 */ /* 0x000fe40000000019 */
[----:B------:R-:W-:Y:S02]  /*2f80*/  PRMT R26, RZ, 0x7610, R26 ;  /* 0x00007610ff1a7816 */ /* 0x000fe4000000001a */
[----:B------:R-:W-:Y:S02]  /*2f90*/  ISETP.GE.AND P1, PT, R21, UR22, PT ;  /* 0x0000001615007c0c */ /* 0x000fe4000bf26270 */
[C---:B------:R-:W-:Y:S01]  /*2fa0*/  IADD3 R21, R6.reuse, 0x3a0, RZ ;  /* 0x000003a006157810 */ /* 0x040fe20007ffe0ff */
[----:B------:R0:W3:Y:S01]  /*2fb0*/  @!P3 LDG.E.U16 R25, [R4.64+0x580] ;  /* 0x0005801e0419b981 */ /* 0x0000e2000c1e1500 */
[----:B------:R-:W-:-:S02]  /*2fc0*/  IADD3 R23, R6, 0x380, RZ ;  /* 0x0000038006177810 */ /* 0x000fc40007ffe0ff */
[----:B------:R-:W-:Y:S01]  /*2fd0*/  PRMT R29, RZ, 0x7610, R29 ;  /* 0x00007610ff1d7816 */ /* 0x000fe2000000001d */
[----:B------:R0:W3:Y:S01]  /*2fe0*/  @!P2 LDG.E.U16 R26, [R4.64+0x540] ;  /* 0x0005401e041aa981 */ /* 0x0000e2000c1e1500 */
[----:B------:R-:W-:Y:S02]  /*2ff0*/  PRMT R27, RZ, 0x7610, R27 ;  /* 0x00007610ff1b7816 */ /* 0x000fe4000000001b */
[----:B------:R-:W-:Y:S02]  /*3000*/  ISETP.GE.AND P3, PT, R21, UR22, PT ;  /* 0x0000001615007c0c */ /* 0x000fe4000bf66270 */
[C---:B------:R-:W-:Y:S01]  /*3010*/  IADD3 R21, R6.reuse, 0x3c0, RZ ;  /* 0x000003c006157810 */ /* 0x040fe20007ffe0ff */
[----:B------:R0:W3:Y:S01]  /*3020*/  @!P4 LDG.E.U16 R29, [R4.64+0x5c0] ;  /* 0x0005c01e041dc981 */ /* 0x0000e2000c1e1500 */
[----:B------:R-:W-:Y:S02]  /*3030*/  ISETP.GE.AND P2, PT, R23, UR22, PT ;  /* 0x0000001617007c0c */ /* 0x000fe4000bf46270 */
[----:B------:R-:W-:Y:S01]  /*3040*/  IADD3 R6, R6, 0x3e0, RZ ;  /* 0x000003e006067810 */ /* 0x000fe20007ffe0ff */
[----:B------:R0:W4:Y:S01]  /*3050*/  @!P0 LDG.E.U16 R27, [R4.64+0x680] ;  /* 0x0006801e041b8981 */ /* 0x000122000c1e1500 */
[----:B------:R-:W-:-:S02]  /*3060*/  PRMT R28, RZ, 0x7610, R28 ;  /* 0x00007610ff1c7816 */ /* 0x000fc4000000001c */
[----:B------:R-:W-:Y:S02]  /*3070*/  ISETP.GE.AND P4, PT, R21, UR22, PT ;  /* 0x0000001615007c0c */ /* 0x000fe4000bf86270 */
[----:B------:R-:W-:Y:S02]  /*3080*/  PRMT R24, RZ, 0x7610, R24 ;  /* 0x00007610ff187816 */ /* 0x000fe40000000018 */
[----:B------:R-:W-:Y:S01]  /*3090*/  ISETP.GE.AND P0, PT, R6, UR22, PT ;  /* 0x0000001606007c0c */ /* 0x000fe2000bf06270 */
[----:B------:R0:W4:Y:S01]  /*30a0*/  @!P5 LDG.E.U16 R28, [R4.64+0x600] ;  /* 0x0006001e041cd981 */ /* 0x000122000c1e1500 */
[----:B------:R-:W-:Y:S01]  /*30b0*/  PRMT R23, RZ, 0x7610, R23 ;  /* 0x00007610ff177816 */ /* 0x000fe20000000017 */
[----:B------:R-:W-:Y:S01]  /*30c0*/  ULDC.64 UR22, c[0x0][0x1b8] ;  /* 0x00006e0000167ab9 */ /* 0x000fe20000000a00 */
[----:B------:R-:W-:Y:S01]  /*30d0*/  PRMT R31, RZ, 0x7610, R31 ;  /* 0x00007610ff1f7816 */ /* 0x000fe2000000001f */
[----:B------:R0:W4:Y:S01]  /*30e0*/  @!P6 LDG.E.U16 R24, [R4.64+0x640] ;  /* 0x0006401e0418e981 */ /* 0x000122000c1e1500 */
[----:B------:R-:W-:-:S02]  /*30f0*/  PRMT R30, RZ, 0x7610, R30 ;  /* 0x00007610ff1e7816 */ /* 0x000fc4000000001e */
[----:B------:R-:W-:Y:S01]  /*3100*/  PRMT R6, RZ, 0x7610, R6 ;  /* 0x00007610ff067816 */ /* 0x000fe20000000006 */
[----:B------:R0:W4:Y:S01]  /*3110*/  @!P1 LDG.E.U16 R23, [R4.64+0x6c0] ;  /* 0x0006c01e04179981 */ /* 0x000122000c1e1500 */
[----:B------:R-:W-:-:S03]  /*3120*/  PRMT R21, RZ, 0x7610, R21 ;  /* 0x00007610ff157816 */ /* 0x000fc60000000015 */
[----:B------:R0:W4:Y:S04]  /*3130*/  @!P2 LDG.E.U16 R31, [R4.64+0x700] ;  /* 0x0007001e041fa981 */ /* 0x000128000c1e1500 */
[----:B------:R0:W4:Y:S04]  /*3140*/  @!P3 LDG.E.U16 R30, [R4.64+0x740] ;  /* 0x0007401e041eb981 */ /* 0x000128000c1e1500 */
[----:B------:R0:W4:Y:S04]  /*3150*/  @!P4 LDG.E.U16 R6, [R4.64+0x780] ;  /* 0x0007801e0406c981 */ /* 0x000128000c1e1500 */
[----:B------:R0:W4:Y:S01]  /*3160*/  @!P0 LDG.E.U16 R21, [R4.64+0x7c0] ;  /* 0x0007c01e04158981 */ /* 0x000122000c1e1500 */
[----:B------:R-:W-:-:S04]  /*3170*/  SHF.L.U32 R32, R122, 0x5, RZ ;  /* 0x000000057a207819 */ /* 0x000fc800000006ff */
[----:B------:R-:W-:-:S04]  /*3180*/  LOP3.LUT R32, R32, 0xfffffc00, RZ, 0xc0, !PT ;  /* 0xfffffc0020207812 */ /* 0x000fc800078ec0ff */
[----:B------:R-:W-:-:S04]  /*3190*/  IADD3 R38, R32, R121, RZ ;  /* 0x0000007920267210 */ /* 0x000fc80007ffe0ff */
[C---:B------:R-:W-:Y:S02]  /*31a0*/  IADD3 R41, R38.reuse, 0x20, RZ ;  /* 0x0000002026297810 */ /* 0x040fe40007ffe0ff */
[C---:B------:R-:W-:Y:S02]  /*31b0*/  IADD3 R43, R38.reuse, 0x40, RZ ;  /* 0x00000040262b7810 */ /* 0x040fe40007ffe0ff */
[C---:B------:R-:W-:Y:S02]  /*31c0*/  LEA.HI.SX32 R39, R38.reuse, R38, 0x1b ;  /* 0x0000002626277211 */ /* 0x040fe400078fdaff */
[C---:B------:R-:W-:Y:S02]  /*31d0*/  IADD3 R45, R38.reuse, 0x60, RZ ;  /* 0x00000060262d7810 */ /* 0x040fe40007ffe0ff */
[C---:B------:R-:W-:Y:S02]  /*31e0*/  IADD3 R47, R38.reuse, 0x80, RZ ;  /* 0x00000080262f7810 */ /* 0x040fe40007ffe0ff */
[----:B------:R-:W-:-:S02]  /*31f0*/  IADD3 R49, R38, 0xa0, RZ ;  /* 0x000000a026317810 */ /* 0x000fc40007ffe0ff */
[-C--:B------:R-:W-:Y:S02]  /*3200*/  LEA.HI.SX32 R41, R41, R38.reuse, 0x1b ;  /* 0x0000002629297211 */ /* 0x080fe400078fdaff */
[C---:B0-----:R-:W-:Y:S02]  /*3210*/  IADD3 R5, R38.reuse, 0xc0, RZ ;  /* 0x000000c026057810 */ /* 0x041fe40007ffe0ff */
[-C--:B------:R-:W-:Y:S02]  /*3220*/  LEA.HI.SX32 R43, R43, R38.reuse, 0x1b ;  /* 0x000000262b2b7211 */ /* 0x080fe400078fdaff */
[----:B------:R-:W-:Y:S02]  /*3230*/  LEA.HI.SX32 R45, R45, R38, 0x1b ;  /* 0x000000262d2d7211 */ /* 0x000fe400078fdaff */
        /* <DEDUP_REMOVED lines=26> */
[----:B------:R-:W-:Y:S01]  /*33e0*/  SHF.L.U32 R41, R41, 0x1, RZ ;  /* 0x0000000129297819 */ /* 0x000fe200000006ff */
[----:B--2---:R-:W0:Y:S02]  /*33f0*/  R2UR UR42, R3 ;  /* 0x00000000032a73c2 */ /* 0x004e2400000e0000 */
[----:B0-----:R-:W-:-:S04]  /*3400*/  FMUL.FTZ R4, R116, UR42 ;  /* 0x0000002a74047c20 */ /* 0x001fc80008410000 */
[----:B------:R-:W-:Y:S02]  /*3410*/  FMUL.RZ R40, R4, 0.15915493667125701904 ;  /* 0x3e22f98304287820 */ /* 0x000fe4000040c000 */
[----:B------:R-:W-:-:S04]  /*3420*/  FMUL.FTZ R4, R115, UR42 ;  /* 0x0000002a73047c20 */ /* 0x000fc80008410000 */
[----:B------:R-:W-:Y:S01]  /*3430*/  FMUL.RZ R42, R4, 0.15915493667125701904 ;  /* 0x3e22f983042a7820 */ /* 0x000fe2000040c000 */
[----:B------:R-:W-:Y:S01]  /*3440*/  MUFU.SIN R77, R40 ;  /* 0x00000028004d7308 */ /* 0x000fe20000000400 */
[----:B------:R-:W-:-:S07]  /*3450*/  IADD3 R3, R38, 0xe0, RZ ;  /* 0x000000e026037810 */ /* 0x000fce0007ffe0ff */
[----:B------:R-:W-:Y:S08]  /*3460*/  MUFU.SIN R81, R42 ;  /* 0x0000002a00517308 */ /* 0x000ff00000000400 */
[----:B------:R0:W-:Y:S01]  /*3470*/  MUFU.COS R82, R42 ;  /* 0x0000002a00527308 */ /* 0x0001e20000000000 */
[----:B------:R-:W-:-:S07]  /*3480*/  SHF.L.U32 R4, R39, 0x1, RZ ;  /* 0x0000000127047819 */ /* 0x000fce00000006ff */
[----:B------:R1:W-:Y:S01]  /*3490*/  MUFU.COS R76, R40 ;  /* 0x00000028004c7308 */ /* 0x0003e20000000000 */
[----:B0-----:R-:W-:-:S04]  /*34a0*/  FMUL.FTZ R42, R113, UR42 ;  /* 0x0000002a712a7c20 */ /* 0x001fc80008410000 */
[----:B------:R-:W-:Y:S02]  /*34b0*/  FMUL.RZ R46, R42, 0.15915493667125701904 ;  /* 0x3e22f9832a2e7820 */ /* 0x000fe4000040c000 */
[----:B-1----:R-:W-:Y:S02]  /*34c0*/  FMUL.FTZ R40, R114, UR42 ;  /* 0x0000002a72287c20 */ /* 0x002fe40008410000 */
[----:B------:R-:W-:Y:S02]  /*34d0*/  FMUL.FTZ R42, R112, UR42 ;  /* 0x0000002a702a7c20 */ /* 0x000fe40008410000 */
[----:B------:R-:W-:Y:S01]  /*34e0*/  FMUL.RZ R44, R40, 0.15915493667125701904 ;  /* 0x3e22f983282c7820 */ /* 0x000fe2000040c000 */
[-C--:B------:R-:W-:Y:S01]  /*34f0*/  LEA.HI.SX32 R3, R3, R38.reuse, 0x1b ;  /* 0x0000002603037211 */ /* 0x080fe200078fdaff */
[----:B------:R-:W-:Y:S01]  /*3500*/  FMUL.RZ R48, R42, 0.15915493667125701904 ;  /* 0x3e22f9832a307820 */ /* 0x000fe2000040c000 */
[-C--:B------:R-:W-:Y:S01]  /*3510*/  LEA.HI.SX32 R5, R5, R38.reuse, 0x1b ;  /* 0x0000002605057211 */ /* 0x080fe200078fdaff */
[----:B------:R-:W-:Y:S01]  /*3520*/  MUFU.SIN R59, R44 ;  /* 0x0000002c003b7308 */ /* 0x000fe20000000400 */
[----:B------:R-:W-:Y:S01]  /*3530*/  SHF.L.U32 R42, R43, 0x1, RZ ;  /* 0x000000012b2a7819 */ /* 0x000fe200000006ff */
[----:B------:R0:W-:Y:S01]  /*3540*/  STS.U16 [R4], R37 ;  /* 0x0000002504007388 */ /* 0x0001e20000000400 */
[----:B------:R-:W-:-:S02]  /*3550*/  LEA.HI.SX32 R39, R51, R38, 0x1b ;  /* 0x0000002633277211 */ /* 0x000fc400078fdaff */
[----:B------:R-:W-:-:S03]  /*3560*/  LEA.HI.SX32 R53, R53, R38, 0x1b ;  /* 0x0000002635357211 */ /* 0x000fc600078fdaff */
[----:B------:R1:W-:Y:S01]  /*3570*/  MUFU.COS R80, R44 ;  /* 0x0000002c00507308 */ /* 0x0003e20000000000 */
[-C--:B------:R-:W-:Y:S02]  /*3580*/  LEA.HI.SX32 R55, R55, R38.reuse, 0x1b ;  /* 0x0000002637377211 */ /* 0x080fe400078fdaff */
[-C--:B------:R-:W-:Y:S02]  /*3590*/  LEA.HI.SX32 R40, R57, R38.reuse, 0x1b ;  /* 0x0000002639287211 */ /* 0x080fe400078fdaff */
[-C--:B------:R-:W-:Y:S02]  /*35a0*/  LEA.HI.SX32 R61, R61, R38.reuse, 0x1b ;  /* 0x000000263d3d7211 */ /* 0x080fe400078fdaff */
[-C--:B------:R-:W-:Y:S02]  /*35b0*/  LEA.HI.SX32 R63, R63, R38.reuse, 0x1b ;  /* 0x000000263f3f7211 */ /* 0x080fe400078fdaff */
[----:B-1----:R-:W-:Y:S02]  /*35c0*/  SHF.L.U32 R44, R45, 0x1, RZ ;  /* 0x000000012d2c7819 */ /* 0x002fe400000006ff */
        /* <DEDUP_REMOVED lines=17> */
[----:B------:R-:W-:Y:S01]  /*36e0*/  LEA.HI.SX32 R141, R141, R38, 0x1b ;  /* 0x000000268d8d7211 */ /* 0x000fe200078fdaff */
[----:B------:R-:W-:Y:S01]  /*36f0*/  FMUL.FTZ R38, R111, UR42 ;  /* 0x0000002a6f267c20 */ /* 0x000fe20008410000 */
[----:B------:R-:W-:Y:S01]  /*3700*/  SHF.L.U32 R43, R47, 0x1, RZ ;  /* 0x000000012f2b7819 */ /* 0x000fe200000006ff */
[----:B---3--:R1:W-:Y:S01]  /*3710*/  STS.U16 [R41+0x40], R36 ;  /* 0x0000402429007388 */ /* 0x0083e20000000400 */
[----:B------:R-:W-:-:S02]  /*3720*/  SHF.L.U32 R49, R49, 0x1, RZ ;  /* 0x0000000131317819 */ /* 0x000fc400000006ff */
[----:B0-----:R-:W-:Y:S01]  /*3730*/  SHF.L.U32 R4, R3, 0x1, RZ ;  /* 0x0000000103047819 */ /* 0x001fe200000006ff */
[----:B------:R-:W-:Y:S01]  /*3740*/  FMUL.FTZ R3, R110, UR42 ;  /* 0x0000002a6e037c20 */ /* 0x000fe20008410000 */
[----:B------:R-:W-:Y:S01]  /*3750*/  SHF.L.U32 R5, R5, 0x1, RZ ;  /* 0x0000000105057819 */ /* 0x000fe200000006ff */
[----:B----4-:R-:W-:Y:S01]  /*3760*/  STS.U16 [R42+0x80], R35 ;  /* 0x000080232a007388 */ /* 0x010fe20000000400 */
[----:B------:R-:W-:Y:S01]  /*3770*/  MUFU.SIN R57, R46 ;  /* 0x0000002e00397308 */ /* 0x000fe20000000400 */
[----:B------:R-:W-:Y:S02]  /*3780*/  SHF.L.U32 R53, R53, 0x1, RZ ;  /* 0x0000000135357819 */ /* 0x000fe400000006ff */
[----:B------:R0:W-:Y:S01]  /*3790*/  STS.U16 [R44+0xc0], R33 ;  /* 0x0000c0212c007388 */ /* 0x0001e20000000400 */
[----:B-1----:R-:W-:-:S03]  /*37a0*/  SHF.L.U32 R36, R39, 0x1, RZ ;  /* 0x0000000127247819 */ /* 0x002fc600000006ff */
[----:B------:R-:W-:Y:S01]  /*37b0*/  STS.U16 [R43+0x100], R0 ;  /* 0x000100002b007388 */ /* 0x000fe20000000400 */
[----:B------:R1:W-:Y:S01]  /*37c0*/  MUFU.COS R58, R46 ;  /* 0x0000002e003a7308 */ /* 0x0003e20000000000 */
[----:B------:R-:W-:Y:S02]  /*37d0*/  SHF.L.U32 R61, R61, 0x1, RZ ;  /* 0x000000013d3d7819 */ /* 0x000fe400000006ff */
[----:B------:R-:W-:Y:S01]  /*37e0*/  STS.U16 [R49+0x140], R34 ;  /* 0x0001402231007388 */ /* 0x000fe20000000400 */
[----:B0-----:R-:W-:Y:S01]  /*37f0*/  FMUL.RZ R33, R3, 0.15915493667125701904 ;  /* 0x3e22f98303217820 */ /* 0x001fe2000040c000 */
[----:B------:R-:W-:Y:S02]  /*3800*/  SHF.L.U32 R3, R40, 0x1, RZ ;  /* 0x0000000128037819 */ /* 0x000fe400000006ff */
[----:B------:R0:W-:Y:S01]  /*3810*/  STS.U16 [R5+0x180], R10 ;  /* 0x0001800a05007388 */ /* 0x0001e20000000400 */
[----:B-1----:R-:W-:Y:S01]  /*3820*/  FMUL.RZ R46, R38, 0.15915493667125701904 ;  /* 0x3e22f983262e7820 */ /* 0x002fe2000040c000 */
[----:B------:R-:W-:-:S02]  /*3830*/  SHF.L.U32 R38, R55, 0x1, RZ ;  /* 0x0000000137267819 */ /* 0x000fc400000006ff */
[----:B------:R1:W-:Y:S01]  /*3840*/  STS.U16 [R4+0x1c0], R7 ;  /* 0x0001c00704007388 */ /* 0x0003e20000000400 */
[----:B------:R-:W-:-:S03]  /*3850*/  SHF.L.U32 R63, R63, 0x1, RZ ;  /* 0x000000013f3f7819 */ /* 0x000fc600000006ff */
[----:B------:R-:W-:Y:S01]  /*3860*/  STS.U16 [R36+0x200], R9 ;  /* 0x0002000924007388 */ /* 0x000fe20000000400 */
[----:B------:R-:W-:Y:S02]  /*3870*/  SHF.L.U32 R69, R69, 0x1, RZ ;  /* 0x0000000145457819 */ /* 0x000fe400000006ff */
[----:B0-----:R-:W-:Y:S01]  /*3880*/  SHF.L.U32 R10, R67, 0x1, RZ ;  /* 0x00000001430a7819 */ /* 0x001fe200000006ff */
[----:B------:R0:W-:Y:S01]  /*3890*/  STS.U16 [R53+0x240], R8 ;  /* 0x0002400835007388 */ /* 0x0001e20000000400 */
[----:B-1----:R-:W-:-:S03]  /*38a0*/  SHF.L.U32 R4, R65, 0x1, RZ ;  /* 0x0000000141047819 */ /* 0x002fc600000006ff */
[----:B------:R-:W-:Y:S01]  /*38b0*/  STS.U16 [R38+0x280], R11 ;  /* 0x0002800b26007388 */ /* 0x000fe20000000400 */
[----:B------:R-:W-:-:S03]  /*38c0*/  SHF.L.U32 R71, R71, 0x1, RZ ;  /* 0x0000000147477819 */ /* 0x000fc600000006ff */
[----:B------:R1:W-:Y:S01]  /*38d0*/  STS.U16 [R3+0x2c0], R12 ;  /* 0x0002c00c03007388 */ /* 0x0003e20000000400 */
[----:B0-----:R-:W-:-:S03]  /*38e0*/  SHF.L.U32 R8, R73, 0x1, RZ ;  /* 0x0000000149087819 */ /* 0x001fc600000006ff */
[----:B------:R-:W-:Y:S01]  /*38f0*/  STS.U16 [R61+0x300], R14 ;  /* 0x0003000e3d007388 */ /* 0x000fe20000000400 */
[----:B------:R-:W-:-:S03]  /*3900*/  SHF.L.U32 R79, R79, 0x1, RZ ;  /* 0x000000014f4f7819 */ /* 0x000fc600000006ff */
[----:B------:R-:W-:Y:S01]  /*3910*/  STS.U16 [R63+0x340], R18 ;  /* 0x000340123f007388 */ /* 0x000fe20000000400 */
[----:B-1----:R-:W-:-:S03]  /*3920*/  SHF.L.U32 R12, R75, 0x1, RZ ;  /* 0x000000014b0c7819 */ /* 0x002fc600000006ff */
[----:B------:R0:W-:Y:S01]  /*3930*/  STS.U16 [R4+0x380], R13 ;  /* 0x0003800d04007388 */ /* 0x0001e20000000400 */
[----:B------:R-:W-:-:S03]  /*3940*/  SHF.L.U32 R95, R95, 0x1, RZ ;  /* 0x000000015f5f7819 */ /* 0x000fc600000006ff */
[----:B------:R1:W-:Y:S01]  /*3950*/  STS.U16 [R10+0x3c0], R17 ;  /* 0x0003c0110a007388 */ /* 0x0003e20000000400 */
[----:B------:R-:W-:-:S03]  /*3960*/  SHF.L.U32 R127, R127, 0x1, RZ ;  /* 0x000000017f7f7819 */ /* 0x000fc600000006ff */
[----:B------:R-:W-:Y:S01]  /*3970*/  STS.U16 [R69+0x400], R16 ;  /* 0x0004001045007388 */ /* 0x000fe20000000400 */
[----:B0-----:R-:W-:-:S03]  /*3980*/  SHF.L.U32 R4, R123, 0x1, RZ ;  /* 0x000000017b047819 */ /* 0x001fc600000006ff */
[----:B------:R-:W-:Y:S01]  /*3990*/  STS.U16 [R71+0x440], R20 ;  /* 0x0004401447007388 */ /* 0x000fe20000000400 */
[----:B-1----:R-:W-:-:S03]  /*39a0*/  SHF.L.U32 R10, R125, 0x1, RZ ;  /* 0x000000017d0a7819 */ /* 0x002fc600000006ff */
[----:B------:R0:W-:Y:S01]  /*39b0*/  STS.U16 [R8+0x480], R15 ;  /* 0x0004800f08007388 */ /* 0x0001e20000000400 */
[----:B------:R-:W-:-:S03]  /*39c0*/  SHF.L.U32 R129, R129, 0x1, RZ ;  /* 0x0000000181817819 */ /* 0x000fc600000006ff */
[----:B------:R1:W-:Y:S01]  /*39d0*/  STS.U16 [R12+0x4c0], R19 ;  /* 0x0004c0130c007388 */ /* 0x0003e20000000400 */
[----:B------:R-:W-:Y:S01]  /*39e0*/  LEA R32, R121, R32, 0x5 ;  /* 0x0000002079207211 */ /* 0x000fe200078e28ff */
[----:B------:R2:W3:Y:S02]  /*39f0*/  R2UR UR41, R2 ;  /* 0x00000000022973c2 */ /* 0x0004e400000e0000 */
[----:B------:R-:W-:Y:S01]  /*3a00*/  STS.U16 [R79+0x500], R22 ;  /* 0x000500164f007388 */ /* 0x000fe20000000400 */
[----:B0-----:R-:W-:-:S03]  /*3a10*/  SHF.L.U32 R8, R131, 0x1, RZ ;  /* 0x0000000183087819 */ /* 0x001fc600000006ff */
[----:B------:R-:W-:Y:S01]  /*3a20*/  STS.U16 [R95+0x540], R26 ;  /* 0x0005401a5f007388 */ /* 0x000fe20000000400 */
[----:B-1----:R-:W-:-:S03]  /*3a30*/  SHF.L.U32 R12, R133, 0x1, RZ ;  /* 0x00000001850c7819 */ /* 0x002fc600000006ff */
[----:B------:R0:W-:Y:S01]  /*3a40*/  STS.U16 [R4+0x580], R25 ;  /* 0x0005801904007388 */ /* 0x0001e20000000400 */
[----:B--2---:R-:W-:-:S03]  /*3a50*/  SHF.L.U32 R2, R135, 0x1, RZ ;  /* 0x0000000187027819 */ /* 0x004fc600000006ff */
[----:B------:R-:W-:Y:S01]  /*3a60*/  STS.U16 [R10+0x5c0], R29 ;  /* 0x0005c01d0a007388 */ /* 0x000fe20000000400 */
[----:B------:R-:W-:Y:S02]  /*3a70*/  SHF.L.U32 R137, R137, 0x1, RZ ;  /* 0x0000000189897819 */ /* 0x000fe400000006ff */
[----:B------:R-:W-:Y:S01]  /*3a80*/  LEA.HI.SX32 R32, R32, R32, 0x1b ;  /* 0x0000002020207211 */ /* 0x000fe200078fdaff */
[----:B------:R-:W-:Y:S01]  /*3a90*/  STS.U16 [R127+0x600], R28 ;  /* 0x0006001c7f007388 */ /* 0x000fe20000000400 */
[----:B------:R-:W-:-:S03]  /*3aa0*/  SHF.L.U32 R139, R139, 0x1, RZ ;  /* 0x000000018b8b7819 */ /* 0x000fc600000006ff */
[----:B------:R-:W-:Y:S01]  /*3ab0*/  STS.U16 [R129+0x640], R24 ;  /* 0x0006401881007388 */ /* 0x000fe20000000400 */
[----:B0-----:R-:W-:-:S03]  /*3ac0*/  SHF.L.U32 R4, R141, 0x1, RZ ;  /* 0x000000018d047819 */ /* 0x001fc600000006ff */
[----:B------:R-:W-:Y:S04]  /*3ad0*/  STS.U16 [R8+0x680], R27 ;  /* 0x0006801b08007388 */ /* 0x000fe80000000400 */
[----:B------:R-:W-:Y:S04]  /*3ae0*/  STS.U16 [R12+0x6c0], R23 ;  /* 0x0006c0170c007388 */ /* 0x000fe80000000400 */
[----:B------:R0:W-:Y:S04]  /*3af0*/  STS.U16 [R2+0x700], R31 ;  /* 0x0007001f02007388 */ /* 0x0001e80000000400 */
[----:B------:R-:W-:Y:S04]  /*3b00*/  STS.U16 [R137+0x740], R30 ;  /* 0x0007401e89007388 */ /* 0x000fe80000000400 */
[----:B------:R1:W-:Y:S01]  /*3b10*/  STS.U16 [R139+0x780], R6 ;  /* 0x000780068b007388 */ /* 0x0003e20000000400 */
[----:B0-----:R-:W-:-:S03]  /*3b20*/  SHF.L.U32 R2, R32, 0x1, RZ ;  /* 0x0000000120027819 */ /* 0x001fc600000006ff */
[----:B------:R-:W-:Y:S01]  /*3b30*/  STS.U16 [R4+0x7c0], R21 ;  /* 0x0007c01504007388 */ /* 0x000fe20000000400 */
[----:B------:R-:W-:-:S06]  /*3b40*/  NOP ;  /* 0x0000000000007918 */ /* 0x000fcc0000000000 */
[----:B------:R-:W0:Y:S01]  /*3b50*/  LDS.U16 R56, [R2] ;  /* 0x0000000002387984 */ /* 0x000e220000000400 */
[----:B------:R-:W-:-:S03]  /*3b60*/  FMUL.FTZ R0, R109, UR42 ;  /* 0x0000002a6d007c20 */ /* 0x000fc60008410000 */
[----:B------:R-:W2:Y:S01]  /*3b70*/  LDS.U16 R55, [R2+0x2] ;  /* 0x0000020002377984 */ /* 0x000ea20000000400 */
[----:B------:R-:W-:Y:S02]  /*3b80*/  FMUL.RZ R5, R0, 0.15915493667125701904 ;  /* 0x3e22f98300057820 */ /* 0x000fe4000040c000 */
[----:B------:R-:W-:Y:S01]  /*3b90*/  FMUL.FTZ R0, R108, UR42 ;  /* 0x0000002a6c007c20 */ /* 0x000fe20008410000 */
[----:B---3--:R-:W-:Y:S01]  /*3ba0*/  MOV R9, UR41 ;  /* 0x0000002900097c02 */ /* 0x008fe20008000f00 */
[----:B------:R-:W3:Y:S02]  /*3bb0*/  LDS.U16 R54, [R2+0x4] ;  /* 0x0000040002367984 */ /* 0x000ee40000000400 */
[----:B------:R-:W-:Y:S02]  /*3bc0*/  FMUL.RZ R3, R0, 0.15915493667125701904 ;  /* 0x3e22f98300037820 */ /* 0x000fe4000040c000 */
[----:B------:R-:W-:Y:S01]  /*3bd0*/  FMUL.FTZ R0, R107, UR42 ;  /* 0x0000002a6b007c20 */ /* 0x000fe20008410000 */
[----:B------:R-:W-:Y:S01]  /*3be0*/  MUFU.SIN R41, R5 ;  /* 0x0000000500297308 */ /* 0x000fe20000000400 */
[----:B------:R-:W-:Y:S01]  /*3bf0*/  FMUL.FTZ R9, R9, 1.4426950216293334961 ;  /* 0x3fb8aa3b09097820 */ /* 0x000fe20000410000 */
[----:B------:R-:W4:Y:S01]  /*3c00*/  LDS.U16 R53, [R2+0x6] ;  /* 0x0000060002357984 */ /* 0x000f220000000400 */
[----:B------:R-:W-:Y:S01]  /*3c10*/  LOP3.LUT P0, RZ, R122, 0x1f, RZ, 0xc0, !PT ;  /* 0x0000001f7aff7812 */ /* 0x000fe2000780c0ff */
[----:B------:R-:W-:-:S02]  /*3c20*/  UIMAD UR40, UR17, UR22, URZ ;  /* 0x00000016112872a4 */ /* 0x000fc4000f8e023f */
[----:B------:R-:W-:Y:S01]  /*3c30*/  UIMAD.WIDE.U32 UR20, UR16, UR22, URZ ;  /* 0x00000016101472a5 */ /* 0x000fe2000f8e003f */
[----:B-1----:R-:W-:Y:S01]  /*3c40*/  MOV R6, UR33 ;  /* 0x0000002100067c02 */ /* 0x002fe20008000f00 */
[----:B------:R1:W-:Y:S01]  /*3c50*/  MUFU.COS R42, R5 ;  /* 0x00000005002a7308 */ /* 0x0003e20000000000 */
[----:B------:R-:W-:Y:S01]  /*3c60*/  ISETP.NE.AND P1, PT, R122, RZ, PT ;  /* 0x000000ff7a00720c */ /* 0x000fe20003f25270 */
[----:B------:R-:W3:Y:S01]  /*3c70*/  LDS.U16 R50, [R2+0x8] ;  /* 0x0000080002327984 */ /* 0x000ee20000000400 */
[----:B------:R-:W-:-:S03]  /*3c80*/  MOV R7, c[0x0][0x16c] ;  /* 0x00005b0000077a02 */ /* 0x000fc60000000f00 */
[----:B------:R-:W3:Y:S01]  /*3c90*/  LDS.U16 R49, [R2+0xa] ;  /* 0x00000a0002317984 */ /* 0x000ee20000000400 */
[----:B-1----:R-:W-:-:S03]  /*3ca0*/  FMUL.RZ R5, R0, 0.15915493667125701904 ;  /* 0x3e22f98300057820 */ /* 0x002fc6000040c000 */
[----:B------:R-:W-:Y:S01]  /*3cb0*/  LDS.U16 R44, [R2+0xc] ;  /* 0x00000c00022c7984 */ /* 0x000fe20000000400 */
[----:B------:R-:W-:-:S03]  /*3cc0*/  FMUL.FTZ R0, R106, UR42 ;  /* 0x0000002a6a007c20 */ /* 0x000fc60008410000 */
[----:B------:R-:W1:Y:S01]  /*3cd0*/  LDS.U16 R43, [R2+0xe] ;  /* 0x00000e00022b7984 */ /* 0x000e620000000400 */
[----:B------:R-:W-:Y:S02]  /*3ce0*/  FMUL.RZ R34, R0, 0.15915493667125701904 ;  /* 0x3e22f98300227820 */ /* 0x000fe4000040c000 */
[-C--:B------:R-:W-:Y:S01]  /*3cf0*/  FMUL.FTZ R0, R115, R9.reuse ;  /* 0x0000000973007220 */ /* 0x080fe20000410000 */
[----:B------:R-:W-:Y:S04]  /*3d00*/  LDS.U16 R38, [R2+0x10] ;  /* 0x0000100002267984 */ /* 0x000fe80000000400 */
[----:B------:R-:W1:Y:S01]  /*3d10*/  LDS.U16 R37, [R2+0x12] ;  /* 0x0000120002257984 */ /* 0x000e620000000400 */
[----:B------:R-:W4:Y:S01]  /*3d20*/  MUFU.EX2 R0, R0 ;  /* 0x0000000000007308 */ /* 0x000f220000000800 */
[----:B0-----:R-:W-:Y:S01]  /*3d30*/  PRMT R56, RZ, 0x5410, R56 ;  /* 0x00005410ff387816 */ /* 0x001fe20000000038 */
[----:B------:R-:W-:Y:S01]  /*3d40*/  FMUL.FTZ R4, R113, R9 ;  /* 0x0000000971047220 */ /* 0x000fe20000410000 */
[----:B--2---:R-:W-:Y:S01]  /*3d50*/  PRMT R55, RZ, 0x5410, R55 ;  /* 0x00005410ff377816 */ /* 0x004fe20000000037 */
[----:B------:R-:W0:Y:S04]  /*3d60*/  LDS.U16 R30, [R2+0x14] ;  /* 0x00001400021e7984 */ /* 0x000e280000000400 */
[----:B------:R-:W-:Y:S01]  /*3d70*/  MUFU.SIN R39, R3 ;  /* 0x0000000300277308 */ /* 0x000fe20000000400 */
[----:B------:R-:W2:Y:S04]  /*3d80*/  LDS.U16 R29, [R2+0x16] ;  /* 0x00001600021d7984 */ /* 0x000ea80000000400 */
[----:B------:R-:W-:Y:S03]  /*3d90*/  LDS.U16 R27, [R2+0x18] ;  /* 0x00001800021b7984 */ /* 0x000fe60000000400 */
[----:B------:R3:W-:Y:S01]  /*3da0*/  MUFU.COS R40, R3 ;  /* 0x0000000300287308 */ /* 0x0007e20000000000 */
[C---:B----4-:R-:W-:Y:S01]  /*3db0*/  FMUL.FTZ R82, R0.reuse, R82 ;  /* 0x0000005200527220 */ /* 0x050fe20000410000 */
[----:B------:R-:W4:Y:S01]  /*3dc0*/  LDS.U16 R28, [R2+0x1a] ;  /* 0x00001a00021c7984 */ /* 0x000f220000000400 */
[----:B------:R-:W-:-:S03]  /*3dd0*/  FMUL.FTZ R81, R0, R81 ;  /* 0x0000005100517220 */ /* 0x000fc60000410000 */
[----:B------:R-:W-:Y:S01]  /*3de0*/  LDS.U16 R24, [R2+0x1c] ;  /* 0x00001c0002187984 */ /* 0x000fe20000000400 */
[----:B---3--:R-:W-:Y:S01]  /*3df0*/  FMUL.FTZ R3, R114, R9 ;  /* 0x0000000972037220 */ /* 0x008fe20000410000 */
[----:B------:R-:W-:Y:S01]  /*3e00*/  MUFU.SIN R35, R5 ;  /* 0x0000000500237308 */ /* 0x000fe20000000400 */
[----:B------:R-:W-:Y:S01]  /*3e10*/  PRMT R0, RZ, 0x5410, R199 ;  /* 0x00005410ff007816 */ /* 0x000fe200000000c7 */
[C---:B------:R-:W-:Y:S01]  /*3e20*/  FMUL.FTZ R78, R116.reuse, R56 ;  /* 0x00000038744e7220 */ /* 0x040fe20000410000 */
[----:B------:R-:W3:Y:S01]  /*3e30*/  LDS.U16 R23, [R2+0x1e] ;  /* 0x00001e0002177984 */ /* 0x000ee20000000400 */
[----:B------:R-:W-:-:S03]  /*3e40*/  FMUL.FTZ R79, R116, R55 ;  /* 0x00000037744f7220 */ /* 0x000fc60000410000 */
[----:B------:R-:W-:Y:S01]  /*3e50*/  LDS.U16 R16, [R2+0x20] ;  /* 0x0000200002107984 */ /* 0x000fe20000000400 */
[----:B------:R1:W-:Y:S01]  /*3e60*/  MUFU.COS R36, R5 ;  /* 0x0000000500247308 */ /* 0x0003e20000000000 */
[C---:B------:R-:W-:Y:S02]  /*3e70*/  FMUL.FTZ R78, R0.reuse, R78 ;  /* 0x0000004e004e7220 */ /* 0x040fe40000410000 */
[----:B------:R-:W0:Y:S04]  /*3e80*/  LDS.U16 R15, [R2+0x22] ;  /* 0x00002200020f7984 */ /* 0x000e280000000400 */
[----:B------:R-:W-:Y:S01]  /*3e90*/  LDS.U16 R14, [R2+0x24] ;  /* 0x00002400020e7984 */ /* 0x000fe20000000400 */
[----:B------:R-:W2:Y:S01]  /*3ea0*/  MUFU.EX2 R3, R3 ;  /* 0x0000000300037308 */ /* 0x000ea20000000800 */
[----:B-1----:R-:W-:Y:S01]  /*3eb0*/  MOV R5, UR33 ;  /* 0x0000002100057c02 */ /* 0x002fe20008000f00 */
[----:B------:R-:W-:Y:S01]  /*3ec0*/  FMUL.FTZ R79, R0, R79 ;  /* 0x0000004f004f7220 */ /* 0x000fe20000410000 */
[----:B------:R-:W1:Y:S02]  /*3ed0*/  LDS.U16 R13, [R2+0x26] ;  /* 0x00002600020d7984 */ /* 0x000e640000000400 */
[----:B------:R-:W-:-:S02]  /*3ee0*/  ISETP.LT.OR P0, PT, R5, 0x2, P0 ;  /* 0x000000020500780c */ /* 0x000fc40000701670 */
[----:B------:R-:W-:Y:S01]  /*3ef0*/  LDS.U16 R12, [R2+0x28] ;  /* 0x00002800020c7984 */ /* 0x000fe20000000400 */
[----:B------:R-:W3:Y:S01]  /*3f00*/  MUFU.EX2 R4, R4 ;  /* 0x0000000400047308 */ /* 0x000ee20000000800 */
[----:B------:R-:W-:Y:S01]  /*3f10*/  FMUL.FTZ R0, R116, R9 ;  /* 0x0000000974007220 */ /* 0x000fe20000410000 */
[----:B------:R-:W-:Y:S01]  /*3f20*/  UIMAD UR40, UR16, UR23, UR40 ;  /* 0x00000017102872a4 */ /* 0x000fe2000f8e0228 */
[----:B------:R-:W-:Y:S01]  /*3f30*/  FMUL.FTZ R5, R105, UR42 ;  /* 0x0000002a69057c20 */ /* 0x000fe20008410000 */
[----:B------:R-:W0:Y:S01]  /*3f40*/  LDS.U16 R11, [R2+0x2a] ;  /* 0x00002a00020b7984 */ /* 0x000e220000000400 */
[----:B------:R-:W-:Y:S02]  /*3f50*/  ULDC.64 UR22, c[0x0][0x1c0] ;  /* 0x0000700000167ab9 */ /* 0x000fe40000000a00 */
[----:B------:R-:W-:Y:S01]  /*3f60*/  UIADD3 UR21, UR21, UR40, URZ ;  /* 0x0000002815157290 */ /* 0x000fe2000fffe03f */
[----:B------:R-:W1:Y:S01]  /*3f70*/  MUFU.EX2 R0, R0 ;  /* 0x0000000000007308 */ /* 0x000e620000000800 */
[----:B------:R-:W-:Y:S01]  /*3f80*/  UIMAD UR39, UR39, UR22, URZ ;  /* 0x00000016272772a4 */ /* 0x000fe2000f8e023f */
[----:B------:R-:W-:Y:S01]  /*3f90*/  FMUL.RZ R5, R5, 0.15915493667125701904 ;  /* 0x3e22f98305057820 */ /* 0x000fe2000040c000 */
[----:B------:R-:W-:Y:S01]  /*3fa0*/  PRMT R54, RZ, 0x5410, R54 ;  /* 0x00005410ff367816 */ /* 0x000fe20000000036 */
[C---:B--2---:R-:W-:Y:S01]  /*3fb0*/  FMUL.FTZ R80, R3.reuse, R80 ;  /* 0x0000005003507220 */ /* 0x044fe20000410000 */
[----:B------:R-:W-:Y:S01]  /*3fc0*/  PRMT R53, RZ, 0x5410, R53 ;  /* 0x00005410ff357816 */ /* 0x000fe20000000035 */
[----:B------:R-:W-:Y:S01]  /*3fd0*/  FMUL.FTZ R59, R3, R59 ;  /* 0x0000003b033b7220 */ /* 0x000fe20000410000 */
[----:B------:R-:W-:Y:S01]  /*3fe0*/  @!P0 IADD3 R6, R6, -0x2, RZ ;  /* 0xfffffffe06068810 */ /* 0x000fe20007ffe0ff */
[----:B------:R-:W-:Y:S01]  /*3ff0*/  FMUL.FTZ R3, R104, UR42 ;  /* 0x0000002a68037c20 */ /* 0x000fe20008410000 */
[----:B------:R-:W-:Y:S01]  /*4000*/  UIMAD UR39, UR7, UR23, UR39 ;  /* 0x00000017072772a4 */ /* 0x000fe2000f8e0227 */
[----:B------:R-:W-:Y:S01]  /*4010*/  LDS.U16 R10, [R2+0x2c] ;  /* 0x00002c00020a7984 */ /* 0x000fe20000000400 */
[----:B------:R-:W-:Y:S01]  /*4020*/  UIMAD.WIDE.U32 UR20, UR7, UR22, UR20 ;  /* 0x00000016071472a5 */ /* 0x000fe2000f8e0014 */
[----:B------:R-:W-:Y:S01]  /*4030*/  MUFU.SIN R31, R5 ;  /* 0x00000005001f7308 */ /* 0x000fe20000000400 */
[C---:B---3--:R-:W-:Y:S01]  /*4040*/  FMUL.FTZ R58, R4.reuse, R58 ;  /* 0x0000003a043a7220 */ /* 0x048fe20000410000 */
[----:B------:R-:W-:Y:S01]  /*4050*/  ULDC.64 UR22, c[0x0][0x230] ;  /* 0x00008c0000167ab9 */ /* 0x000fe20000000a00 */
[----:B------:R-:W-:Y:S01]  /*4060*/  FMUL.FTZ R57, R4, R57 ;  /* 0x0000003904397220 */ /* 0x000fe20000410000 */
[----:B------:R-:W-:Y:S01]  /*4070*/  UIADD3 UR21, UR21, UR39, URZ ;  /* 0x0000002715157290 */ /* 0x000fe2000fffe03f */
[----:B------:R-:W-:Y:S01]  /*4080*/  FMUL.RZ R4, R3, 0.15915493667125701904 ;  /* 0x3e22f98303047820 */ /* 0x000fe2000040c000 */
[----:B------:R-:W-:Y:S01]  /*4090*/  ULEA UR22, UP0, UR20, UR22, 0x3 ;  /* 0x0000001614167291 */ /* 0x000fe2000f80183f */
[----:B------:R-:W2:Y:S01]  /*40a0*/  LDS.U16 R66, [R2+0x2e] ;  /* 0x00002e0002427984 */ /* 0x000ea20000000400 */
[----:B------:R3:W-:Y:S01]  /*40b0*/  MUFU.COS R32, R5 ;  /* 0x0000000500207308 */ /* 0x0007e20000000000 */
[----:B------:R-:W-:-:S02]  /*40c0*/  FMUL.FTZ R167, R115, R54 ;  /* 0x0000003673a77220 */ /* 0x000fc40000410000 */
[----:B------:R-:W-:Y:S01]  /*40d0*/  FMUL.FTZ R168, R115, R53 ;  /* 0x0000003573a87220 */ /* 0x000fe20000410000 */
[----:B------:R-:W-:Y:S01]  /*40e0*/  LDS.U16 R8, [R2+0x30] ;  /* 0x0000300002087984 */ /* 0x000fe20000000400 */
[----:B------:R-:W-:Y:S01]  /*40f0*/  @!P0 IMAD R18, R6, R7, UR7 ;  /* 0x0000000706128e24 */ /* 0x000fe2000f8e0207 */
[----:B------:R-:W-:Y:S01]  /*4100*/  MOV R6, UR34 ;  /* 0x0000002200067c02 */ /* 0x000fe20008000f00 */
[----:B------:R-:W-:Y:S01]  /*4110*/  FMUL.FTZ R3, R103, UR42 ;  /* 0x0000002a67037c20 */ /* 0x000fe20008410000 */
[----:B------:R-:W-:Y:S01]  /*4120*/  ULEA.HI.X UR23, UR20, UR23, UR21, 0x3, UP0 ;  /* 0x0000001714177291 */ /* 0x000fe200080f1c15 */
[----:B---3--:R-:W-:Y:S01]  /*4130*/  PRMT R5, RZ, 0x5410, R198 ;  /* 0x00005410ff057816 */ /* 0x008fe200000000c6 */
[----:B-1----:R-:W-:Y:S01]  /*4140*/  FMUL.FTZ R76, R0, R76 ;  /* 0x0000004c004c7220 */ /* 0x002fe20000410000 */
[----:B------:R-:W-:Y:S03]  /*4150*/  LDS.U16 R65, [R2+0x3a] ;  /* 0x00003a0002417984 */ /* 0x000fe60000000400 */
[C---:B------:R-:W-:Y:S01]  /*4160*/  FMUL.FTZ R167, R5.reuse, R167 ;  /* 0x000000a705a77220 */ /* 0x040fe20000410000 */
[----:B------:R-:W-:Y:S01]  /*4170*/  LDS.U16 R64, [R2+0x3e] ;  /* 0x00003e0002407984 */ /* 0x000fe20000000400 */
[----:B------:R-:W-:-:S02]  /*4180*/  FMUL.FTZ R168, R5, R168 ;  /* 0x000000a805a87220 */ /* 0x000fc40000410000 */
[----:B------:R-:W-:Y:S01]  /*4190*/  FMUL.RZ R5, R3, 0.15915493667125701904 ;  /* 0x3e22f98303057820 */ /* 0x000fe2000040c000 */
[----:B------:R-:W-:Y:S01]  /*41a0*/  LEA R3, R6, UR7, 0x8 ;  /* 0x0000000706037c11 */ /* 0x000fe2000f8e40ff */
[----:B------:R-:W-:Y:S01]  /*41b0*/  FMUL.FTZ R77, R0, R77 ;  /* 0x0000004d004d7220 */ /* 0x000fe20000410000 */
[----:B------:R-:W-:Y:S01]  /*41c0*/  @P1 IADD3 R3, R122, 0x200, RZ ;  /* 0x000002007a031810 */ /* 0x000fe20007ffe0ff */
[----:B------:R-:W-:Y:S01]  /*41d0*/  FMUL.FTZ R0, R102, UR42 ;  /* 0x0000002a66007c20 */ /* 0x000fe20008410000 */
[----:B------:R-:W-:Y:S01]  /*41e0*/  MOV R68, UR22 ;  /* 0x0000001600447c02 */ /* 0x000fe20008000f00 */
[----:B------:R-:W-:Y:S01]  /*41f0*/  MUFU.SIN R25, R4 ;  /* 0x0000000400197308 */ /* 0x000fe20000000400 */
[----:B------:R-:W-:Y:S01]  /*4200*/  MOV R69, UR23 ;  /* 0x0000001700457c02 */ /* 0x000fe20008000f00 */
[----:B------:R-:W1:Y:S01]  /*4210*/  LDS.U16 R7, [R2+0x32] ;  /* 0x0000320002077984 */ /* 0x000e620000000400 */
[----:B------:R-:W-:Y:S01]  /*4220*/  SHF.L.U32 R3, R3, 0x3, RZ ;  /* 0x0000000303037819 */ /* 0x000fe200000006ff */
[----:B------:R-:W-:-:S02]  /*4230*/  FMUL.RZ R74, R0, 0.15915493667125701904 ;  /* 0x3e22f983004a7820 */ /* 0x000fc4000040c000 */
[----:B------:R-:W-:Y:S02]  /*4240*/  LDS.U16 R6, [R2+0x34] ;  /* 0x0000340002067984 */ /* 0x000fe40000000400 */
[----:B------:R3:W-:Y:S02]  /*4250*/  MUFU.COS R26, R4 ;  /* 0x00000004001a7308 */ /* 0x0007e40000000000 */
[----:B------:R-:W-:Y:S04]  /*4260*/  LDS.U16 R0, [R2+0x3c] ;  /* 0x00003c0002007984 */ /* 0x000fe80000000400 */
[----:B------:R-:W5:Y:S02]  /*4270*/  LDG.E.64 R68, [R68.64] ;  /* 0x0000001e44447981 */ /* 0x000f64000c1e1b00 */
[----:B------:R-:W-:Y:S02]  /*4280*/  MUFU.SIN R21, R5 ;  /* 0x0000000500157308 */ /* 0x000fe40000000400 */
[----:B---3--:R-:W-:Y:S06]  /*4290*/  LDS.U16 R4, [R2+0x38] ;  /* 0x0000380002047984 */ /* 0x008fec0000000400 */
[----:B------:R3:W-:Y:S01]  /*42a0*/  MUFU.COS R22, R5 ;  /* 0x0000000500167308 */ /* 0x0007e20000000000 */
[----:B------:R-:W-:Y:S01]  /*42b0*/  HFMA2.MMA R67, -RZ, RZ, 0, 9.5367431640625e-07 ;  /* 0x00000010ff437435 */ /* 0x000fe200000001ff */
[----:B---3--:R-:W3:Y:S04]  /*42c0*/  LDS.U16 R5, [R2+0x36] ;  /* 0x0000360002057984 */ /* 0x008ee80000000400 */
[----:B------:R0:W-:Y:S01]  /*42d0*/  STS.64 [R3+0x7780], R76 ;  /* 0x0077804c03007388 */ /* 0x0001e20000000a00 */
[----:B------:R-:W-:Y:S01]  /*42e0*/  HFMA2.MMA R60, -RZ, RZ, 1.875, 0 ;  /* 0x3f800000ff3c7435 */ /* 0x000fe200000001ff */
[----:B------:R-:W-:Y:S01]  /*42f0*/  FMUL.FTZ R70, R78, R81 ;  /* 0x000000514e467220 */ /* 0x000fe20000410000 */
[----:B------:R-:W-:Y:S01]  /*4300*/  MOV R61, RZ ;  /* 0x000000ff003d7202 */ /* 0x000fe20000000f00 */
[----:B------:R-:W-:Y:S01]  /*4310*/  FMUL.FTZ R17, R112, R9 ;  /* 0x0000000970117220 */ /* 0x000fe20000410000 */
[----:B------:R-:W-:Y:S01]  /*4320*/  CS2R R62, SRZ ;  /* 0x00000000003e7805 */ /* 0x000fe2000001ff00 */
[----:B------:R-:W-:-:S02]  /*4330*/  FFMA.FTZ R71, R79, R82, R70 ;  /* 0x000000524f477223 */ /* 0x000fc40000010046 */
[----:B0-----:R-:W-:Y:S01]  /*4340*/  @!P0 IMAD.WIDE R2, R18, R67, UR10 ;  /* 0x0000000a12028e25 */ /* 0x001fe2000f8e0243 */
[----:B------:R-:W-:Y:S03]  /*4350*/  BAR.SYNC.DEFER_BLOCKING 0x0 ;  /* 0x0000000000007b1d */ /* 0x000fe60000010000 */
[----:B------:R-:W-:Y:S02]  /*4360*/  FMUL.FTZ R18, R111, R9 ;  /* 0x000000096f127220 */ /* 0x000fe40000410000 */
[----:B------:R-:W-:Y:S01]  /*4370*/  FMUL.FTZ R67, R79, R81 ;  /* 0x000000514f437220 */ /* 0x000fe20000410000 */
[----:B------:R-:W-:Y:S01]  /*4380*/  MUFU.SIN R51, R48 ;  /* 0x0000003000337308 */ /* 0x000fe20000000400 */
[----:B------:R-:W-:Y:S01]  /*4390*/  PRMT R50, RZ, 0x5410, R50 ;  /* 0x00005410ff327816 */ /* 0x000fe20000000032 */
[----:B------:R-:W-:Y:S02]  /*43a0*/  FADD.FTZ R71, R168, R71 ;  /* 0x00000047a8477221 */ /* 0x000fe40000010000 */
[----:B------:R-:W-:-:S04]  /*43b0*/  FFMA.FTZ R70, R78, R82, -R67 ;  /* 0x000000524e467223 */ /* 0x000fc80000010843 */
[----:B------:R-:W-:Y:S01]  /*43c0*/  MUFU.COS R52, R48 ;  /* 0x0000003000347308 */ /* 0x000fe20000000000 */
[----:B------:R-:W-:Y:S01]  /*43d0*/  PRMT R49, RZ, 0x5410, R49 ;  /* 0x00005410ff317816 */ /* 0x000fe20000000031 */
[----:B------:R-:W-:-:S06]  /*43e0*/  FADD.FTZ R70, R167, R70 ;  /* 0x00000046a7467221 */ /* 0x000fcc0000010000 */
[----:B------:R-:W-:Y:S01]  /*43f0*/  MUFU.SIN R47, R46 ;  /* 0x0000002e002f7308 */ /* 0x000fe20000000400 */
[----:B------:R0:W5:Y:S01]  /*4400*/  @!P0 LDG.E.128 R60, [R2.64] ;  /* 0x0000001e023c8981 */ /* 0x000162000c1e1d00 */
[----:B------:R-:W-:-:S06]  /*4410*/  FMUL.FTZ R73, R59, R71 ;  /* 0x000000473b497220 */ /* 0x000fcc0000410000 */
[----:B------:R-:W-:Y:S01]  /*4420*/  MUFU.COS R48, R46 ;  /* 0x0000002e00307308 */ /* 0x000fe20000000000 */
[----:B------:R-:W-:Y:S01]  /*4430*/  FMUL.FTZ R169, R114, R50 ;  /* 0x0000003272a97220 */ /* 0x000fe20000410000 */
[----:B0-----:R-:W-:-:S06]  /*4440*/  PRMT R2, RZ, 0x5410, R197 ;  /* 0x00005410ff027816 */ /* 0x001fcc00000000c5 */
[----:B------:R-:W0:Y:S01]  /*4450*/  MUFU.EX2 R18, R18 ;  /* 0x0000001200127308 */ /* 0x000e220000000800 */
[----:B------:R-:W-:Y:S02]  /*4460*/  FMUL.FTZ R72, R59, R70 ;  /* 0x000000463b487220 */ /* 0x000fe40000410000 */
[----:B------:R-:W-:-:S05]  /*4470*/  FMUL.FTZ R170, R114, R49 ;  /* 0x0000003172aa7220 */ /* 0x000fca0000410000 */
[----:B------:R-:W1:Y:S01]  /*4480*/  MUFU.EX2 R17, R17 ;  /* 0x0000001100117308 */ /* 0x000e620000000800 */
[----:B------:R-:W-:Y:S02]  /*4490*/  FFMA.FTZ R70, R80, R70, -R73 ;  /* 0x0000004650467223 */ /* 0x000fe40000010849 */
[----:B------:R-:W-:Y:S02]  /*44a0*/  FMUL.FTZ R169, R2, R169 ;  /* 0x000000a902a97220 */ /* 0x000fe40000410000 */
[----:B------:R-:W-:Y:S02]  /*44b0*/  FFMA.FTZ R71, R80, R71, R72 ;  /* 0x0000004750477223 */ /* 0x000fe40000010048 */
[----:B------:R-:W-:Y:S02]  /*44c0*/  FMUL.FTZ R170, R2, R170 ;  /* 0x000000aa02aa7220 */ /* 0x000fe40000410000 */
[----:B------:R-:W-:Y:S02]  /*44d0*/  FADD.FTZ R70, R169, R70 ;  /* 0x00000046a9467221 */ /* 0x000fe40000010000 */
[----:B------:R-:W-:-:S02]  /*44e0*/  FMUL.FTZ R20, R110, R9 ;  /* 0x000000096e147220 */ /* 0x000fc40000410000 */
[C---:B0-----:R-:W-:Y:S02]  /*44f0*/  FMUL.FTZ R48, R18.reuse, R48 ;  /* 0x0000003012307220 */ /* 0x041fe40000410000 */
[----:B------:R-:W-:Y:S02]  /*4500*/  FMUL.FTZ R47, R18, R47 ;  /* 0x0000002f122f7220 */ /* 0x000fe40000410000 */
[----:B------:R-:W-:Y:S01]  /*4510*/  FADD.FTZ R71, R170, R71 ;  /* 0x00000047aa477221 */ /* 0x000fe20000010000 */
[----:B------:R-:W-:Y:S01]  /*4520*/  MUFU.SIN R45, R33 ;  /* 0x00000021002d7308 */ /* 0x000fe20000000400 */
[----:B------:R-:W-:Y:S01]  /*4530*/  FMUL.FTZ R18, R57, R70 ;  /* 0x0000004639127220 */ /* 0x000fe20000410000 */
[----:B------:R-:W-:Y:S01]  /*4540*/  PRMT R43, RZ, 0x5410, R43 ;  /* 0x00005410ff2b7816 */ /* 0x000fe2000000002b */
[C---:B-1----:R-:W-:Y:S02]  /*4550*/  FMUL.FTZ R52, R17.reuse, R52 ;  /* 0x0000003411347220 */ /* 0x042fe40000410000 */
[----:B------:R-:W-:-:S02]  /*4560*/  FMUL.FTZ R51, R17, R51 ;  /* 0x0000003311337220 */ /* 0x000fc40000410000 */
[----:B------:R-:W-:Y:S01]  /*4570*/  FMUL.FTZ R2, R109, R9 ;  /* 0x000000096d027220 */ /* 0x000fe20000410000 */
[----:B------:R-:W-:Y:S01]  /*4580*/  MUFU.COS R46, R33 ;  /* 0x00000021002e7308 */ /* 0x000fe20000000000 */
[-C--:B------:R-:W-:Y:S01]  /*4590*/  FMUL.FTZ R17, R57, R71.reuse ;  /* 0x0000004739117220 */ /* 0x080fe20000410000 */
[----:B------:R-:W-:Y:S01]  /*45a0*/  PRMT R44, RZ, 0x5410, R44 ;  /* 0x00005410ff2c7816 */ /* 0x000fe2000000002c */
[----:B------:R-:W-:Y:S01]  /*45b0*/  FFMA.FTZ R71, R58, R71, R18 ;  /* 0x000000473a477223 */ /* 0x000fe20000010012 */
[----:B------:R-:W-:-:S04]  /*45c0*/  PRMT R18, RZ, 0x5410, R166 ;  /* 0x00005410ff127816 */ /* 0x000fc800000000a6 */
[----:B------:R-:W0:Y:S01]  /*45d0*/  MUFU.EX2 R67, R20 ;  /* 0x0000001400437308 */ /* 0x000e220000000800 */
[C---:B------:R-:W-:Y:S02]  /*45e0*/  FMUL.FTZ R172, R113.reuse, R43 ;  /* 0x0000002b71ac7220 */ /* 0x040fe40000410000 */
[----:B------:R-:W-:Y:S02]  /*45f0*/  FMUL.FTZ R3, R108, R9 ;  /* 0x000000096c037220 */ /* 0x000fe40000410000 */
[----:B------:R-:W-:-:S03]  /*4600*/  FMUL.FTZ R171, R113, R44 ;  /* 0x0000002c71ab7220 */ /* 0x000fc60000410000 */
[----:B------:R-:W1:Y:S01]  /*4610*/  MUFU.EX2 R2, R2 ;  /* 0x0000000200027308 */ /* 0x000e620000000800 */
[----:B------:R-:W-:Y:S02]  /*4620*/  FMUL.FTZ R172, R18, R172 ;  /* 0x000000ac12ac7220 */ /* 0x000fe40000410000 */
[----:B------:R-:W-:Y:S02]  /*4630*/  FFMA.FTZ R70, R58, R70, -R17 ;  /* 0x000000463a467223 */ /* 0x000fe40000010811 */
[----:B------:R-:W-:Y:S02]  /*4640*/  FMUL.FTZ R171, R18, R171 ;  /* 0x000000ab12ab7220 */ /* 0x000fe40000410000 */
[----:B------:R-:W-:Y:S01]  /*4650*/  FADD.FTZ R71, R172, R71 ;  /* 0x00000047ac477221 */ /* 0x000fe20000010000 */
[----:B------:R-:W2:Y:S01]  /*4660*/  MUFU.EX2 R3, R3 ;  /* 0x0000000300037308 */ /* 0x000ea20000000800 */
[----:B------:R-:W-:Y:S02]  /*4670*/  FMUL.FTZ R17, R107, R9 ;  /* 0x000000096b117220 */ /* 0x000fe40000410000 */
[----:B0-----:R-:W-:-:S02]  /*4680*/  FMUL.FTZ R46, R67, R46 ;  /* 0x0000002e432e7220 */ /* 0x001fc40000410000 */
[----:B------:R-:W-:Y:S01]  /*4690*/  FMUL.FTZ R45, R67, R45 ;  /* 0x0000002d432d7220 */ /* 0x000fe20000410000 */
[----:B------:R-:W-:Y:S01]  /*46a0*/  PRMT R37, RZ, 0x5410, R37 ;  /* 0x00005410ff257816 */ /* 0x000fe20000000025 */
[----:B------:R-:W-:Y:S02]  /*46b0*/  FADD.FTZ R70, R171, R70 ;  /* 0x00000046ab467221 */ /* 0x000fe40000010000 */
[C---:B------:R-:W-:Y:S01]  /*46c0*/  FMUL.FTZ R67, R51.reuse, R71 ;  /* 0x0000004733437220 */ /* 0x040fe20000410000 */
[----:B------:R-:W0:Y:S01]  /*46d0*/  MUFU.EX2 R17, R17 ;  /* 0x0000001100117308 */ /* 0x000e220000000800 */
[-C--:B------:R-:W-:Y:S01]  /*46e0*/  FMUL.FTZ R73, R51, R70.reuse ;  /* 0x0000004633497220 */ /* 0x080fe20000410000 */
[----:B------:R-:W-:Y:S01]  /*46f0*/  PRMT R38, RZ, 0x5410, R38 ;  /* 0x00005410ff267816 */ /* 0x000fe20000000026 */
[----:B------:R-:W-:Y:S01]  /*4700*/  FFMA.FTZ R72, R52, R70, -R67 ;  /* 0x0000004634487223 */ /* 0x000fe20000010843 */
[----:B------:R-:W-:Y:S01]  /*4710*/  PRMT R70, RZ, 0x5410, R165 ;  /* 0x00005410ff467816 */ /* 0x000fe200000000a5 */
[----:B-1----:R-:W-:-:S02]  /*4720*/  FMUL.FTZ R42, R2, R42 ;  /* 0x0000002a022a7220 */ /* 0x002fc40000410000 */
[----:B------:R-:W-:Y:S02]  /*4730*/  FMUL.FTZ R41, R2, R41 ;  /* 0x0000002902297220 */ /* 0x000fe40000410000 */
[C---:B------:R-:W-:Y:S02]  /*4740*/  FMUL.FTZ R174, R112.reuse, R37 ;  /* 0x0000002570ae7220 */ /* 0x040fe40000410000 */
[----:B------:R-:W-:Y:S02]  /*4750*/  FMUL.FTZ R2, R105, R9 ;  /* 0x0000000969027220 */ /* 0x000fe40000410000 */
[----:B------:R-:W-:Y:S02]  /*4760*/  FMUL.FTZ R173, R112, R38 ;  /* 0x0000002670ad7220 */ /* 0x000fe40000410000 */
[----:B------:R-:W-:Y:S02]  /*4770*/  FFMA.FTZ R73, R52, R71, R73 ;  /* 0x0000004734497223 */ /* 0x000fe40000010049 */
[----:B------:R-:W-:Y:S01]  /*4780*/  FMUL.FTZ R174, R70, R174 ;  /* 0x000000ae46ae7220 */ /* 0x000fe20000410000 */
[----:B------:R-:W1:Y:S01]  /*4790*/  MUFU.EX2 R2, R2 ;  /* 0x0000000200027308 */ /* 0x000e620000000800 */
[----:B------:R-:W-:-:S02]  /*47a0*/  FMUL.FTZ R18, R106, R9 ;  /* 0x000000096a127220 */ /* 0x000fc40000410000 */
[C---:B--2---:R-:W-:Y:S02]  /*47b0*/  FMUL.FTZ R40, R3.reuse, R40 ;  /* 0x0000002803287220 */ /* 0x044fe40000410000 */
[----:B------:R-:W-:Y:S02]  /*47c0*/  FMUL.FTZ R39, R3, R39 ;  /* 0x0000002703277220 */ /* 0x000fe40000410000 */
[----:B------:R-:W-:Y:S02]  /*47d0*/  FMUL.FTZ R3, R101, UR42 ;  /* 0x0000002a65037c20 */ /* 0x000fe40008410000 */
[----:B------:R-:W-:Y:S02]  /*47e0*/  FMUL.FTZ R173, R70, R173 ;  /* 0x000000ad46ad7220 */ /* 0x000fe40000410000 */
[----:B------:R-:W-:Y:S01]  /*47f0*/  FADD.FTZ R73, R174, R73 ;  /* 0x00000049ae497221 */ /* 0x000fe20000010000 */
[----:B------:R-:W-:Y:S01]  /*4800*/  MUFU.SIN R33, R34 ;  /* 0x0000002200217308 */ /* 0x000fe20000000400 */
[----:B------:R-:W-:-:S02]  /*4810*/  FMUL.RZ R67, R3, 0.15915493667125701904 ;  /* 0x3e22f98303437820 */ /* 0x000fc4000040c000 */
[----:B------:R-:W-:Y:S01]  /*4820*/  FADD.FTZ R72, R173, R72 ;  /* 0x00000048ad487221 */ /* 0x000fe20000010000 */
[----:B------:R-:W-:Y:S01]  /*4830*/  PRMT R30, RZ, 0x5410, R30 ;  /* 0x00005410ff1e7816 */ /* 0x000fe2000000001e */
[----:B------:R-:W-:-:S03]  /*4840*/  FMUL.FTZ R3, R47, R73 ;  /* 0x000000492f037220 */ /* 0x000fc60000410000 */
[----:B------:R-:W-:Y:S01]  /*4850*/  MUFU.COS R34, R34 ;  /* 0x0000002200227308 */ /* 0x000fe20000000000 */
[C---:B0-----:R-:W-:Y:S02]  /*4860*/  FMUL.FTZ R36, R17.reuse, R36 ;  /* 0x0000002411247220 */ /* 0x041fe40000410000 */
[----:B------:R-:W-:Y:S02]  /*4870*/  FMUL.FTZ R35, R17, R35 ;  /* 0x0000002311237220 */ /* 0x000fe40000410000 */
[----:B------:R-:W-:-:S03]  /*4880*/  FMUL.FTZ R17, R47, R72 ;  /* 0x000000482f117220 */ /* 0x000fc60000410000 */
[----:B------:R-:W0:Y:S01]  /*4890*/  MUFU.EX2 R18, R18 ;  /* 0x0000001200127308 */ /* 0x000e220000000800 */
[----:B------:R-:W-:Y:S01]  /*48a0*/  FFMA.FTZ R72, R48, R72, -R3 ;  /* 0x0000004830487223 */ /* 0x000fe20000010803 */
[----:B------:R-:W-:Y:S01]  /*48b0*/  PRMT R29, RZ, 0x5410, R29 ;  /* 0x00005410ff1d7816 */ /* 0x000fe2000000001d */
[C---:B------:R-:W-:Y:S01]  /*48c0*/  FMUL.FTZ R175, R111.reuse, R30 ;  /* 0x0000001e6faf7220 */ /* 0x040fe20000410000 */
[----:B------:R-:W-:Y:S01]  /*48d0*/  PRMT R3, RZ, 0x5410, R164 ;  /* 0x00005410ff037816 */ /* 0x000fe200000000a4 */
[C---:B-1----:R-:W-:Y:S02]  /*48e0*/  FMUL.FTZ R32, R2.reuse, R32 ;  /* 0x0000002002207220 */ /* 0x042fe40000410000 */
[----:B------:R-:W-:Y:S02]  /*48f0*/  FMUL.FTZ R176, R111, R29 ;  /* 0x0000001d6fb07220 */ /* 0x000fe40000410000 */
[----:B------:R-:W-:Y:S02]  /*4900*/  FMUL.FTZ R175, R3, R175 ;  /* 0x000000af03af7220 */ /* 0x000fe40000410000 */
[----:B------:R-:W-:-:S02]  /*4910*/  FMUL.FTZ R31, R2, R31 ;  /* 0x0000001f021f7220 */ /* 0x000fc40000410000 */
[----:B------:R-:W-:Y:S01]  /*4920*/  FMUL.FTZ R2, R104, R9 ;  /* 0x0000000968027220 */ /* 0x000fe20000410000 */
[----:B----4-:R-:W-:Y:S01]  /*4930*/  PRMT R28, RZ, 0x5410, R28 ;  /* 0x00005410ff1c7816 */ /* 0x010fe2000000001c */
[----:B------:R-:W-:Y:S02]  /*4940*/  FFMA.FTZ R73, R48, R73, R17 ;  /* 0x0000004930497223 */ /* 0x000fe40000010011 */
[----:B------:R-:W-:Y:S02]  /*4950*/  FMUL.FTZ R176, R3, R176 ;  /* 0x000000b003b07220 */ /* 0x000fe40000410000 */
[----:B------:R-:W-:Y:S01]  /*4960*/  FADD.FTZ R72, R175, R72 ;  /* 0x00000048af487221 */ /* 0x000fe20000010000 */
[----:B------:R-:W-:Y:S01]  /*4970*/  MUFU.SIN R70, R67 ;  /* 0x0000004300467308 */ /* 0x000fe20000000400 */
[C---:B0-----:R-:W-:Y:S02]  /*4980*/  FMUL.FTZ R34, R18.reuse, R34 ;  /* 0x0000002212227220 */ /* 0x041fe40000410000 */
[----:B------:R-:W-:Y:S01]  /*4990*/  FMUL.FTZ R33, R18, R33 ;  /* 0x0000002112217220 */ /* 0x000fe20000410000 */
[----:B------:R-:W-:Y:S01]  /*49a0*/  PRMT R71, RZ, 0x5410, R163 ;  /* 0x00005410ff477816 */ /* 0x000fe200000000a3 */
[----:B------:R-:W-:Y:S01]  /*49b0*/  FADD.FTZ R73, R176, R73 ;  /* 0x00000049b0497221 */ /* 0x000fe20000010000 */
[----:B------:R-:W-:-:S02]  /*49c0*/  PRMT R27, RZ, 0x5410, R27 ;  /* 0x00005410ff1b7816 */ /* 0x000fc4000000001b */
[----:B------:R0:W-:Y:S01]  /*49d0*/  MUFU.COS R18, R67 ;  /* 0x0000004300127308 */ /* 0x0001e20000000000 */
[C---:B------:R-:W-:Y:S02]  /*49e0*/  FMUL.FTZ R177, R110.reuse, R28 ;  /* 0x0000001c6eb17220 */ /* 0x040fe40000410000 */
[----:B------:R-:W-:-:S05]  /*49f0*/  FMUL.FTZ R178, R110, R27 ;  /* 0x0000001b6eb27220 */ /* 0x000fca0000410000 */
[----:B------:R-:W1:Y:S01]  /*4a00*/  MUFU.EX2 R2, R2 ;  /* 0x0000000200027308 */ /* 0x000e620000000800 */
[----:B0-----:R-:W-:Y:S02]  /*4a10*/  FMUL.FTZ R67, R45, R72 ;  /* 0x000000482d437220 */ /* 0x001fe40000410000 */
[----:B------:R-:W-:Y:S02]  /*4a20*/  FMUL.FTZ R177, R71, R177 ;  /* 0x000000b147b17220 */ /* 0x000fe40000410000 */
[----:B------:R-:W-:-:S03]  /*4a30*/  FMUL.FTZ R3, R103, R9 ;  /* 0x0000000967037220 */ /* 0x000fc60000410000 */
[----:B------:R-:W-:Y:S01]  /*4a40*/  MUFU.SIN R19, R74 ;  /* 0x0000004a00137308 */ /* 0x000fe20000000400 */
[-C--:B------:R-:W-:Y:S02]  /*4a50*/  FMUL.FTZ R17, R102, R9.reuse ;  /* 0x0000000966117220 */ /* 0x080fe40000410000 */
[----:B------:R-:W-:-:S05]  /*4a60*/  FMUL.FTZ R9, R101, R9 ;  /* 0x0000000965097220 */ /* 0x000fca0000410000 */
[----:B------:R0:W-:Y:S01]  /*4a70*/  MUFU.COS R20, R74 ;  /* 0x0000004a00147308 */ /* 0x0001e20000000000 */
[----:B------:R-:W-:Y:S02]  /*4a80*/  FMUL.FTZ R178, R71, R178 ;  /* 0x000000b247b27220 */ /* 0x000fe40000410000 */
[CC--:B0-----:R-:W-:Y:S02]  /*4a90*/  FFMA.FTZ R74, R46.reuse, R73.reuse, R67 ;  /* 0x000000492e4a7223 */ /* 0x0c1fe40000010043 */
[----:B------:R-:W-:Y:S02]  /*4aa0*/  FMUL.FTZ R73, R45, R73 ;  /* 0x000000492d497220 */ /* 0x000fe40000410000 */
[----:B------:R-:W-:Y:S02]  /*4ab0*/  FADD.FTZ R74, R177, R74 ;  /* 0x0000004ab14a7221 */ /* 0x000fe40000010000 */
[----:B------:R-:W-:Y:S01]  /*4ac0*/  FFMA.FTZ R73, R46, R72, -R73 ;  /* 0x000000482e497223 */ /* 0x000fe20000010849 */
[----:B------:R-:W0:Y:S01]  /*4ad0*/  MUFU.EX2 R17, R17 ;  /* 0x0000001100117308 */ /* 0x000e220000000800 */
[----:B------:R-:W-:Y:S01]  /*4ae0*/  FMUL.FTZ R67, R41, R74 ;  /* 0x0000004a29437220 */ /* 0x000fe20000410000 */
[----:B------:R-:W-:Y:S01]  /*4af0*/  PRMT R23, RZ, 0x5410, R23 ;  /* 0x00005410ff177816 */ /* 0x000fe20000000017 */
[----:B------:R-:W-:Y:S01]  /*4b00*/  FADD.FTZ R73, R178, R73 ;  /* 0x00000049b2497221 */ /* 0x000fe20000010000 */
[----:B------:R-:W-:Y:S01]  /*4b10*/  PRMT R24, RZ, 0x5410, R24 ;  /* 0x00005410ff187816 */ /* 0x000fe20000000018 */
[----:B-1----:R-:W-:-:S03]  /*4b20*/  FMUL.FTZ R26, R2, R26 ;  /* 0x0000001a021a7220 */ /* 0x002fc60000410000 */
[----:B------:R-:W1:Y:S01]  /*4b30*/  MUFU.EX2 R9, R9 ;  /* 0x0000000900097308 */ /* 0x000e620000000800 */
[----:B------:R-:W-:Y:S01]  /*4b40*/  FMUL.FTZ R25, R2, R25 ;  /* 0x0000001902197220 */ /* 0x000fe20000410000 */
[----:B------:R-:W-:Y:S01]  /*4b50*/  PRMT R2, RZ, 0x5410, R162 ;  /* 0x00005410ff027816 */ /* 0x000fe200000000a2 */
[----:B------:R-:W-:-:S05]  /*4b60*/  FFMA.FTZ R67, R42, R73, -R67 ;  /* 0x000000492a437223 */ /* 0x000fca0000010843 */
[----:B------:R-:W2:Y:S01]  /*4b70*/  MUFU.EX2 R3, R3 ;  /* 0x0000000300037308 */ /* 0x000ea20000000800 */
[----:B------:R-:W-:Y:S02]  /*4b80*/  FMUL.FTZ R73, R41, R73 ;  /* 0x0000004929497220 */ /* 0x000fe40000410000 */
[C---:B------:R-:W-:Y:S02]  /*4b90*/  FMUL.FTZ R179, R109.reuse, R23 ;  /* 0x000000176db37220 */ /* 0x040fe40000410000 */
[----:B------:R-:W-:Y:S02]  /*4ba0*/  FMUL.FTZ R180, R109, R24 ;  /* 0x000000186db47220 */ /* 0x000fe40000410000 */
[----:B------:R-:W-:Y:S02]  /*4bb0*/  FFMA.FTZ R74, R42, R74, R73 ;  /* 0x0000004a2a4a7223 */ /* 0x000fe40000010049 */
[C---:B------:R-:W-:Y:S02]  /*4bc0*/  FMUL.FTZ R179, R2.reuse, R179 ;  /* 0x000000b302b37220 */ /* 0x040fe40000410000 */
[----:B------:R-:W-:Y:S01]  /*4bd0*/  FMUL.FTZ R180, R2, R180 ;  /* 0x000000b402b47220 */ /* 0x000fe20000410000 */
[----:B------:R-:W-:Y:S01]  /*4be0*/  PRMT R15, RZ, 0x5410, R15 ;  /* 0x00005410ff0f7816 */ /* 0x000fe2000000000f */
[----:B------:R-:W-:-:S02]  /*4bf0*/  FADD.FTZ R74, R179, R74 ;  /* 0x0000004ab34a7221 */ /* 0x000fc40000010000 */
[----:B------:R-:W-:Y:S02]  /*4c00*/  FADD.FTZ R67, R180, R67 ;  /* 0x00000043b4437221 */ /* 0x000fe40000010000 */
[C---:B0-----:R-:W-:Y:S02]  /*4c10*/  FMUL.FTZ R20, R17.reuse, R20 ;  /* 0x0000001411147220 */ /* 0x041fe40000410000 */
[----:B------:R-:W-:Y:S01]  /*4c20*/  FMUL.FTZ R19, R17, R19 ;  /* 0x0000001311137220 */ /* 0x000fe20000410000 */
[----:B------:R-:W-:Y:S01]  /*4c30*/  PRMT R16, RZ, 0x5410, R16 ;  /* 0x00005410ff107816 */ /* 0x000fe20000000010 */
[C---:B-1----:R-:W-:Y:S02]  /*4c40*/  FMUL.FTZ R18, R9.reuse, R18 ;  /* 0x0000001209127220 */ /* 0x042fe40000410000 */
[----:B------:R-:W-:Y:S01]  /*4c50*/  FMUL.FTZ R17, R9, R70 ;  /* 0x0000004609117220 */ /* 0x000fe20000410000 */
[----:B------:R-:W-:Y:S01]  /*4c60*/  PRMT R9, RZ, 0x5410, R161 ;  /* 0x00005410ff097816 */ /* 0x000fe200000000a1 */
[----:B--2---:R-:W-:-:S02]  /*4c70*/  FMUL.FTZ R22, R3, R22 ;  /* 0x0000001603167220 */ /* 0x004fc40000410000 */
[----:B------:R-:W-:Y:S02]  /*4c80*/  FMUL.FTZ R21, R3, R21 ;  /* 0x0000001503157220 */ /* 0x000fe40000410000 */
[CC--:B------:R-:W-:Y:S02]  /*4c90*/  FMUL.FTZ R2, R39.reuse, R74.reuse ;  /* 0x0000004a27027220 */ /* 0x0c0fe40000410000 */
[----:B------:R-:W-:Y:S02]  /*4ca0*/  FMUL.FTZ R3, R39, R67 ;  /* 0x0000004327037220 */ /* 0x000fe40000410000 */
[----:B------:R-:W-:Y:S02]  /*4cb0*/  FMUL.FTZ R181, R108, R15 ;  /* 0x0000000f6cb57220 */ /* 0x000fe40000410000 */
[C---:B------:R-:W-:Y:S02]  /*4cc0*/  FFMA.FTZ R67, R40.reuse, R67, -R2 ;  /* 0x0000004328437223 */ /* 0x040fe40000010802 */
[----:B------:R-:W-:-:S02]  /*4cd0*/  FFMA.FTZ R74, R40, R74, R3 ;  /* 0x0000004a284a7223 */ /* 0x000fc40000010003 */
[----:B------:R-:W-:Y:S02]  /*4ce0*/  FMUL.FTZ R182, R108, R16 ;  /* 0x000000106cb67220 */ /* 0x000fe40000410000 */
[----:B------:R-:W-:Y:S02]  /*4cf0*/  FMUL.FTZ R2, R76, R81 ;  /* 0x000000514c027220 */ /* 0x000fe40000410000 */
[----:B------:R-:W-:Y:S02]  /*4d00*/  FMUL.FTZ R181, R9, R181 ;  /* 0x000000b509b57220 */ /* 0x000fe40000410000 */
[----:B------:R-:W-:Y:S02]  /*4d10*/  FMUL.FTZ R3, R77, R81 ;  /* 0x000000514d037220 */ /* 0x000fe40000410000 */
[----:B------:R-:W-:Y:S02]  /*4d20*/  FMUL.FTZ R182, R9, R182 ;  /* 0x000000b609b67220 */ /* 0x000fe40000410000 */
[----:B------:R-:W-:-:S02]  /*4d30*/  FFMA.FTZ R2, R77, R82, R2 ;  /* 0x000000524d027223 */ /* 0x000fc40000010002 */
[----:B------:R-:W-:Y:S02]  /*4d40*/  FADD.FTZ R74, R181, R74 ;  /* 0x0000004ab54a7221 */ /* 0x000fe40000010000 */
[----:B------:R-:W-:Y:S01]  /*4d50*/  FFMA.FTZ R3, R76, R82, -R3 ;  /* 0x000000524c037223 */ /* 0x000fe20000010803 */
[----:B------:R-:W-:Y:S01]  /*4d60*/  PRMT R13, RZ, 0x5410, R13 ;  /* 0x00005410ff0d7816 */ /* 0x000fe2000000000d */
[----:B------:R-:W-:Y:S02]  /*4d70*/  FADD.FTZ R70, R182, R67 ;  /* 0x00000043b6467221 */ /* 0x000fe40000010000 */
[----:B------:R-:W-:Y:S02]  /*4d80*/  FMUL.FTZ R9, R59, R2 ;  /* 0x000000023b097220 */ /* 0x000fe40000410000 */
[----:B------:R-:W-:Y:S01]  /*4d90*/  FMUL.FTZ R71, R35, R74 ;  /* 0x0000004a23477220 */ /* 0x000fe20000410000 */
[----:B------:R-:W-:Y:S01]  /*4da0*/  PRMT R14, RZ, 0x5410, R14 ;  /* 0x00005410ff0e7816 */ /* 0x000fe2000000000e */
[----:B------:R-:W-:-:S02]  /*4db0*/  FMUL.FTZ R67, R59, R3 ;  /* 0x000000033b437220 */ /* 0x000fc40000410000 */
[-C--:B------:R-:W-:Y:S02]  /*4dc0*/  FMUL.FTZ R73, R35, R70.reuse ;  /* 0x0000004623497220 */ /* 0x080fe40000410000 */
[----:B------:R-:W-:Y:S02]  /*4dd0*/  FFMA.FTZ R9, R80, R3, -R9 ;  /* 0x0000000350097223 */ /* 0x000fe40000010809 */
[----:B------:R-:W-:Y:S01]  /*4de0*/  FFMA.FTZ R71, R36, R70, -R71 ;  /* 0x0000004624477223 */ /* 0x000fe20000010847 */
[----:B------:R-:W-:Y:S01]  /*4df0*/  PRMT R70, RZ, 0x5410, R160 ;  /* 0x00005410ff467816 */ /* 0x000fe200000000a0 */
[----:B------:R-:W-:Y:S02]  /*4e00*/  FMUL.FTZ R183, R107, R13 ;  /* 0x0000000d6bb77220 */ /* 0x000fe40000410000 */
[----:B------:R-:W-:Y:S02]  /*4e10*/  FFMA.FTZ R67, R80, R2, R67 ;  /* 0x0000000250437223 */ /* 0x000fe40000010043 */
[----:B------:R-:W-:-:S02]  /*4e20*/  FMUL.FTZ R3, R57, R9 ;  /* 0x0000000939037220 */ /* 0x000fc40000410000 */
[----:B------:R-:W-:Y:S02]  /*4e30*/  FMUL.FTZ R184, R107, R14 ;  /* 0x0000000e6bb87220 */ /* 0x000fe40000410000 */
[----:B------:R-:W-:Y:S02]  /*4e40*/  FFMA.FTZ R74, R36, R74, R73 ;  /* 0x0000004a244a7223 */ /* 0x000fe40000010049 */
[----:B------:R-:W-:Y:S02]  /*4e50*/  FMUL.FTZ R183, R70, R183 ;  /* 0x000000b746b77220 */ /* 0x000fe40000410000 */
[-C--:B------:R-:W-:Y:S02]  /*4e60*/  FMUL.FTZ R2, R57, R67.reuse ;  /* 0x0000004339027220 */ /* 0x080fe40000410000 */
[----:B------:R-:W-:Y:S02]  /*4e70*/  FFMA.FTZ R3, R58, R67, R3 ;  /* 0x000000433a037223 */ /* 0x000fe40000010003 */
[----:B------:R-:W-:-:S02]  /*4e80*/  FMUL.FTZ R184, R70, R184 ;  /* 0x000000b846b87220 */ /* 0x000fc40000410000 */
[----:B------:R-:W-:Y:S02]  /*4e90*/  FADD.FTZ R74, R183, R74 ;  /* 0x0000004ab74a7221 */ /* 0x000fe40000010000 */
[----:B------:R-:W-:Y:S02]  /*4ea0*/  FFMA.FTZ R2, R58, R9, -R2 ;  /* 0x000000093a027223 */ /* 0x000fe40000010802 */
[----:B------:R-:W-:Y:S02]  /*4eb0*/  FMUL.FTZ R9, R51, R3 ;  /* 0x0000000333097220 */ /* 0x000fe40000410000 */
[----:B------:R-:W-:Y:S01]  /*4ec0*/  FADD.FTZ R71, R184, R71 ;  /* 0x00000047b8477221 */ /* 0x000fe20000010000 */
[----:B------:R-:W-:Y:S01]  /*4ed0*/  PRMT R11, RZ, 0x5410, R11 ;  /* 0x00005410ff0b7816 */ /* 0x000fe2000000000b */
[----:B------:R-:W-:Y:S02]  /*4ee0*/  FMUL.FTZ R70, R33, R74 ;  /* 0x0000004a21467220 */ /* 0x000fe40000410000 */
[----:B------:R-:W-:-:S02]  /*4ef0*/  FMUL.FTZ R67, R51, R2 ;  /* 0x0000000233437220 */ /* 0x000fc40000410000 */
[----:B------:R-:W-:Y:S01]  /*4f00*/  FFMA.FTZ R9, R52, R2, -R9 ;  /* 0x0000000234097223 */ /* 0x000fe20000010809 */
[----:B------:R-:W-:Y:S01]  /*4f10*/  PRMT R12, RZ, 0x5410, R12 ;  /* 0x00005410ff0c7816 */ /* 0x000fe2000000000c */
[-C--:B------:R-:W-:Y:S02]  /*4f20*/  FMUL.FTZ R73, R33, R71.reuse ;  /* 0x0000004721497220 */ /* 0x080fe40000410000 */
[----:B------:R-:W-:Y:S01]  /*4f30*/  FFMA.FTZ R71, R34, R71, -R70 ;  /* 0x0000004722477223 */ /* 0x000fe20000010846 */
[----:B------:R-:W-:Y:S01]  /*4f40*/  PRMT R70, RZ, 0x5410, R159 ;  /* 0x00005410ff467816 */ /* 0x000fe2000000009f */
[----:B------:R-:W-:Y:S02]  /*4f50*/  FFMA.FTZ R67, R52, R3, R67 ;  /* 0x0000000334437223 */ /* 0x000fe40000010043 */
[----:B------:R-:W-:Y:S02]  /*4f60*/  FMUL.FTZ R185, R106, R11 ;  /* 0x0000000b6ab97220 */ /* 0x000fe40000410000 */
[----:B------:R-:W-:-:S02]  /*4f70*/  FMUL.FTZ R3, R47, R9 ;  /* 0x000000092f037220 */ /* 0x000fc40000410000 */
[----:B------:R-:W-:Y:S02]  /*4f80*/  FMUL.FTZ R186, R106, R12 ;  /* 0x0000000c6aba7220 */ /* 0x000fe40000410000 */
[----:B------:R-:W-:Y:S02]  /*4f90*/  FMUL.FTZ R2, R47, R67 ;  /* 0x000000432f027220 */ /* 0x000fe40000410000 */
[----:B------:R-:W-:Y:S02]  /*4fa0*/  FFMA.FTZ R74, R34, R74, R73 ;  /* 0x0000004a224a7223 */ /* 0x000fe40000010049 */
[----:B------:R-:W-:Y:S02]  /*4fb0*/  FMUL.FTZ R185, R70, R185 ;  /* 0x000000b946b97220 */ /* 0x000fe40000410000 */
[----:B------:R-:W-:Y:S02]  /*4fc0*/  FFMA.FTZ R3, R48, R67, R3 ;  /* 0x0000004330037223 */ /* 0x000fe40000010003 */
[----:B------:R-:W-:-:S02]  /*4fd0*/  FMUL.FTZ R186, R70, R186 ;  /* 0x000000ba46ba7220 */ /* 0x000fc40000410000 */
[----:B------:R-:W-:Y:S02]  /*4fe0*/  FFMA.FTZ R2, R48, R9, -R2 ;  /* 0x0000000930027223 */ /* 0x000fe40000010802 */
[----:B------:R-:W-:Y:S02]  /*4ff0*/  FADD.FTZ R74, R185, R74 ;  /* 0x0000004ab94a7221 */ /* 0x000fe40000010000 */
[C---:B------:R-:W-:Y:S02]  /*5000*/  FMUL.FTZ R9, R45.reuse, R3 ;  /* 0x000000032d097220 */ /* 0x040fe40000410000 */
[----:B------:R-:W-:Y:S02]  /*5010*/  FADD.FTZ R71, R186, R71 ;  /* 0x00000047ba477221 */ /* 0x000fe40000010000 */
[----:B------:R-:W-:Y:S02]  /*5020*/  FMUL.FTZ R67, R45, R2 ;  /* 0x000000022d437220 */ /* 0x000fe40000410000 */
[----:B------:R-:W-:-:S02]  /*5030*/  FMUL.FTZ R70, R31, R74 ;  /* 0x0000004a1f467220 */ /* 0x000fc40000410000 */
[----:B------:R-:W-:Y:S01]  /*5040*/  FFMA.FTZ R2, R46, R2, -R9 ;  /* 0x000000022e027223 */ /* 0x000fe20000010809 */
[----:B------:R-:W-:Y:S01]  /*5050*/  PRMT R9, RZ, 0x5410, R66 ;  /* 0x00005410ff097816 */ /* 0x000fe20000000042 */
[-C--:B------:R-:W-:Y:S01]  /*5060*/  FMUL.FTZ R73, R31, R71.reuse ;  /* 0x000000471f497220 */ /* 0x080fe20000410000 */
[----:B------:R-:W-:Y:S01]  /*5070*/  PRMT R10, RZ, 0x5410, R10 ;  /* 0x00005410ff0a7816 */ /* 0x000fe2000000000a */
[----:B------:R-:W-:Y:S01]  /*5080*/  FFMA.FTZ R71, R32, R71, -R70 ;  /* 0x0000004720477223 */ /* 0x000fe20000010846 */
[----:B------:R-:W-:Y:S01]  /*5090*/  PRMT R70, RZ, 0x5410, R158 ;  /* 0x00005410ff467816 */ /* 0x000fe2000000009e */
[C---:B------:R-:W-:Y:S02]  /*50a0*/  FMUL.FTZ R187, R105.reuse, R9 ;  /* 0x0000000969bb7220 */ /* 0x040fe40000410000 */
[----:B------:R-:W-:Y:S02]  /*50b0*/  FFMA.FTZ R67, R46, R3, R67 ;  /* 0x000000032e437223 */ /* 0x000fe40000010043 */
[----:B------:R-:W-:-:S02]  /*50c0*/  FMUL.FTZ R188, R105, R10 ;  /* 0x0000000a69bc7220 */ /* 0x000fc40000410000 */
[----:B------:R-:W-:Y:S02]  /*50d0*/  FFMA.FTZ R74, R32, R74, R73 ;  /* 0x0000004a204a7223 */ /* 0x000fe40000010049 */
[C---:B------:R-:W-:Y:S02]  /*50e0*/  FMUL.FTZ R66, R41.reuse, R2 ;  /* 0x0000000229427220 */ /* 0x040fe40000410000 */
[C---:B------:R-:W-:Y:S02]  /*50f0*/  FMUL.FTZ R187, R70.reuse, R187 ;  /* 0x000000bb46bb7220 */ /* 0x040fe40000410000 */
[-C--:B------:R-:W-:Y:S02]  /*5100*/  FMUL.FTZ R3, R41, R67.reuse ;  /* 0x0000004329037220 */ /* 0x080fe40000410000 */
[----:B------:R-:W-:Y:S02]  /*5110*/  FMUL.FTZ R188, R70, R188 ;  /* 0x000000bc46bc7220 */ /* 0x000fe40000410000 */
[----:B------:R-:W-:-:S02]  /*5120*/  FFMA.FTZ R66, R42, R67, R66 ;  /* 0x000000432a427223 */ /* 0x000fc40000010042 */
[----:B------:R-:W-:Y:S02]  /*5130*/  FADD.FTZ R74, R187, R74 ;  /* 0x0000004abb4a7221 */ /* 0x000fe40000010000 */
[----:B------:R-:W-:Y:S02]  /*5140*/  FFMA.FTZ R3, R42, R2, -R3 ;  /* 0x000000022a037223 */ /* 0x000fe40000010803 */
[----:B------:R-:W-:Y:S01]  /*5150*/  FADD.FTZ R71, R188, R71 ;  /* 0x00000047bc477221 */ /* 0x000fe20000010000 */
[----:B------:R-:W-:Y:S01]  /*5160*/  PRMT R7, RZ, 0x5410, R7 ;  /* 0x00005410ff077816 */ /* 0x000fe20000000007 */
[----:B------:R-:W-:Y:S02]  /*5170*/  FMUL.FTZ R2, R39, R66 ;  /* 0x0000004227027220 */ /* 0x000fe40000410000 */
[----:B------:R-:W-:Y:S01]  /*5180*/  FMUL.FTZ R70, R25, R74 ;  /* 0x0000004a19467220 */ /* 0x000fe20000410000 */
[----:B------:R-:W-:Y:S01]  /*5190*/  PRMT R8, RZ, 0x5410, R8 ;  /* 0x00005410ff087816 */ /* 0x000fe20000000008 */
[----:B------:R-:W-:-:S02]  /*51a0*/  FMUL.FTZ R67, R39, R3 ;  /* 0x0000000327437220 */ /* 0x000fc40000410000 */
[----:B------:R-:W-:Y:S02]  /*51b0*/  FMUL.FTZ R73, R25, R71 ;  /* 0x0000004719497220 */ /* 0x000fe40000410000 */
        /* <DEDUP_REMOVED lines=16> */
[----:B---3--:R-:W-:Y:S01]  /*52c0*/  PRMT R5, RZ, 0x5410, R5 ;  /* 0x00005410ff057816 */ /* 0x008fe20000000005 */
[----:B------:R-:W-:Y:S01]  /*52d0*/  FMUL.FTZ R70, R21, R74 ;  /* 0x0000004a15467220 */ /* 0x000fe20000410000 */
[----:B------:R-:W-:Y:S01]  /*52e0*/  ISETP.NE.AND P0, PT, R122, 0x7f, PT ;  /* 0x0000007f7a00780c */ /* 0x000fe20003f05270 */
        /* <DEDUP_REMOVED lines=8> */
[----:B------:R-:W-:Y:S01]  /*5370*/  FMUL.FTZ R66, R31, R2 ;  /* 0x000000021f427220 */ /* 0x000fe20000410000 */
[----:B------:R0:W1:Y:S01]  /*5380*/  @P0 LDS.64 R94, [R122.X8+0x8788] ;  /* 0x008788007a5e0984 */ /* 0x0000620000008a00 */
[----:B------:R-:W-:-:S02]  /*5390*/  FMUL.FTZ R192, R103, R6 ;  /* 0x0000000667c07220 */ /* 0x000fc40000410000 */
[----:B------:R-:W-:Y:S02]  /*53a0*/  FMUL.FTZ R3, R31, R67 ;  /* 0x000000431f037220 */ /* 0x000fe40000410000 */
[----:B------:R-:W-:Y:S02]  /*53b0*/  FFMA.FTZ R74, R22, R74, R73 ;  /* 0x0000004a164a7223 */ /* 0x000fe40000010049 */
[----:B------:R-:W-:Y:S02]  /*53c0*/  FMUL.FTZ R191, R70, R191 ;  /* 0x000000bf46bf7220 */ /* 0x000fe40000410000 */
[----:B------:R-:W-:Y:S02]  /*53d0*/  FFMA.FTZ R66, R32, R67, R66 ;  /* 0x0000004320427223 */ /* 0x000fe40000010042 */
[----:B------:R-:W-:Y:S02]  /*53e0*/  FMUL.FTZ R192, R70, R192 ;  /* 0x000000c046c07220 */ /* 0x000fe40000410000 */
[----:B------:R-:W-:-:S02]  /*53f0*/  FFMA.FTZ R3, R32, R2, -R3 ;  /* 0x0000000220037223 */ /* 0x000fc40000010803 */
[----:B------:R-:W-:Y:S02]  /*5400*/  FADD.FTZ R74, R191, R74 ;  /* 0x0000004abf4a7221 */ /* 0x000fe40000010000 */
[C---:B------:R-:W-:Y:S02]  /*5410*/  FMUL.FTZ R2, R25.reuse, R66 ;  /* 0x0000004219027220 */ /* 0x040fe40000410000 */
[----:B------:R-:W-:Y:S02]  /*5420*/  FADD.FTZ R71, R192, R71 ;  /* 0x00000047c0477221 */ /* 0x000fe40000010000 */
[-C--:B------:R-:W-:Y:S02]  /*5430*/  FMUL.FTZ R67, R25, R3.reuse ;  /* 0x0000000319437220 */ /* 0x080fe40000410000 */
[C---:B------:R-:W-:Y:S02]  /*5440*/  FMUL.FTZ R70, R19.reuse, R74 ;  /* 0x0000004a13467220 */ /* 0x040fe40000410000 */
[C---:B------:R-:W-:Y:S01]  /*5450*/  FFMA.FTZ R2, R26.reuse, R3, -R2 ;  /* 0x000000031a027223 */ /* 0x040fe20000010802 */
[----:B------:R-:W-:Y:S01]  /*5460*/  PRMT R3, RZ, 0x5410, R65 ;  /* 0x00005410ff037816 */ /* 0x000fe20000000041 */
[----:B------:R-:W-:Y:S01]  /*5470*/  FMUL.FTZ R73, R19, R71 ;  /* 0x0000004713497220 */ /* 0x000fe20000410000 */
[----:B------:R-:W-:Y:S01]  /*5480*/  PRMT R4, RZ, 0x5410, R4 ;  /* 0x00005410ff047816 */ /* 0x000fe20000000004 */
[----:B------:R-:W-:-:S02]  /*5490*/  FFMA.FTZ R67, R26, R66, R67 ;  /* 0x000000421a437223 */ /* 0x000fc40000010043 */
[----:B------:R-:W-:Y:S01]  /*54a0*/  FFMA.FTZ R71, R20, R71, -R70 ;  /* 0x0000004714477223 */ /* 0x000fe20000010846 */
[----:B------:R-:W-:Y:S01]  /*54b0*/  PRMT R70, RZ, 0x5410, R155 ;  /* 0x00005410ff467816 */ /* 0x000fe2000000009b */
[C---:B------:R-:W-:Y:S02]  /*54c0*/  FMUL.FTZ R66, R21.reuse, R2 ;  /* 0x0000000215427220 */ /* 0x040fe40000410000 */
[C---:B------:R-:W-:Y:S02]  /*54d0*/  FMUL.FTZ R193, R102.reuse, R3 ;  /* 0x0000000366c17220 */ /* 0x040fe40000410000 */
[----:B------:R-:W-:Y:S02]  /*54e0*/  FMUL.FTZ R194, R102, R4 ;  /* 0x0000000466c27220 */ /* 0x000fe40000410000 */
[-C--:B------:R-:W-:Y:S02]  /*54f0*/  FMUL.FTZ R65, R21, R67.reuse ;  /* 0x0000004315417220 */ /* 0x080fe40000410000 */
[----:B------:R-:W-:-:S02]  /*5500*/  FFMA.FTZ R66, R22, R67, R66 ;  /* 0x0000004316427223 */ /* 0x000fc40000010042 */
[----:B------:R-:W-:Y:S02]  /*5510*/  FFMA.FTZ R74, R20, R74, R73 ;  /* 0x0000004a144a7223 */ /* 0x000fe40000010049 */
[C---:B------:R-:W-:Y:S02]  /*5520*/  FMUL.FTZ R193, R70.reuse, R193 ;  /* 0x000000c146c17220 */ /* 0x040fe40000410000 */
[----:B------:R-:W-:Y:S02]  /*5530*/  FMUL.FTZ R194, R70, R194 ;  /* 0x000000c246c27220 */ /* 0x000fe40000410000 */
[----:B------:R-:W-:Y:S02]  /*5540*/  FFMA.FTZ R65, R22, R2, -R65 ;  /* 0x0000000216417223 */ /* 0x000fe40000010841 */
[----:B------:R-:W-:Y:S02]  /*5550*/  FMUL.FTZ R2, R19, R66 ;  /* 0x0000004213027220 */ /* 0x000fe40000410000 */
[----:B------:R-:W-:-:S02]  /*5560*/  FADD.FTZ R74, R193, R74 ;  /* 0x0000004ac14a7221 */ /* 0x000fc40000010000 */
[----:B------:R-:W-:Y:S02]  /*5570*/  FADD.FTZ R70, R194, R71 ;  /* 0x00000047c2467221 */ /* 0x000fe40000010000 */
[-C--:B------:R-:W-:Y:S02]  /*5580*/  FMUL.FTZ R71, R19, R65.reuse ;  /* 0x0000004113477220 */ /* 0x080fe40000410000 */
[C---:B------:R-:W-:Y:S01]  /*5590*/  FFMA.FTZ R67, R20.reuse, R65, -R2 ;  /* 0x0000004114437223 */ /* 0x040fe20000010802 */
[----:B------:R-:W-:Y:S01]  /*55a0*/  PRMT R2, RZ, 0x5410, R0 ;  /* 0x00005410ff027816 */ /* 0x000fe20000000000 */
[C---:B------:R-:W-:Y:S01]  /*55b0*/  FMUL.FTZ R73, R17.reuse, R74 ;  /* 0x0000004a11497220 */ /* 0x040fe20000410000 */
[----:B------:R-:W-:Y:S01]  /*55c0*/  PRMT R0, RZ, 0x5410, R64 ;  /* 0x00005410ff007816 */ /* 0x000fe20000000040 */
[----:B------:R-:W-:Y:S02]  /*55d0*/  FFMA.FTZ R71, R20, R66, R71 ;  /* 0x0000004214477223 */ /* 0x000fe40000010047 */
[----:B------:R-:W-:-:S02]  /*55e0*/  FMUL.FTZ R75, R17, R70 ;  /* 0x00000046114b7220 */ /* 0x000fc40000410000 */
[C---:B------:R-:W-:Y:S01]  /*55f0*/  FFMA.FTZ R66, R18.reuse, R70, -R73 ;  /* 0x0000004612427223 */ /* 0x040fe20000010849 */
[----:B------:R-:W-:Y:S01]  /*5600*/  PRMT R70, RZ, 0x5410, R118 ;  /* 0x00005410ff467816 */ /* 0x000fe20000000076 */
[C---:B------:R-:W-:Y:S02]  /*5610*/  FMUL.FTZ R195, R101.reuse, R2 ;  /* 0x0000000265c37220 */ /* 0x040fe40000410000 */
[----:B------:R-:W-:Y:S02]  /*5620*/  FMUL.FTZ R196, R101, R0 ;  /* 0x0000000065c47220 */ /* 0x000fe40000410000 */
[C---:B------:R-:W-:Y:S01]  /*5630*/  FMUL.FTZ R64, R17.reuse, R71 ;  /* 0x0000004711407220 */ /* 0x040fe20000410000 */
[----:B------:R-:W-:Y:S01]  /*5640*/  BSSY B0, `(.L_x_910) ;  /* 0x0000018000007945 */ /* 0x000fe20003800000 */
[----:B------:R-:W-:Y:S02]  /*5650*/  FFMA.FTZ R75, R18, R74, R75 ;  /* 0x0000004a124b7223 */ /* 0x000fe4000001004b */
[----:B------:R-:W-:-:S02]  /*5660*/  FMUL.FTZ R65, R17, R67 ;  /* 0x0000004311417220 */ /* 0x000fc40000410000 */
[C---:B------:R-:W-:Y:S02]  /*5670*/  FMUL.FTZ R195, R70.reuse, R195 ;  /* 0x000000c346c37220 */ /* 0x040fe40000410000 */
[----:B------:R-:W-:Y:S01]  /*5680*/  FMUL.FTZ R196, R70, R196 ;  /* 0x000000c446c47220 */ /* 0x000fe20000410000 */
[----:B------:R-:W-:Y:S01]  /*5690*/  ISETP.GT.U32.AND P2, PT, R122, 0x1f, PT ;  /* 0x0000001f7a00780c */ /* 0x000fe20003f44070 */
[----:B------:R-:W-:Y:S01]  /*56a0*/  FFMA.FTZ R64, R18, R67, -R64 ;  /* 0x0000004312407223 */ /* 0x000fe20000010840 */
[----:B------:R-:W-:Y:S01]  /*56b0*/  LEA.HI R233, R122, R122, RZ, 0x1e ;  /* 0x0000007a7ae97211 */ /* 0x000fe200078ff0ff */
[----:B------:R-:W-:Y:S02]  /*56c0*/  FFMA.FTZ R65, R18, R71, R65 ;  /* 0x0000004712417223 */ /* 0x000fe40000010041 */
[----:B------:R-:W-:Y:S02]  /*56d0*/  FADD.FTZ R66, R195, R66 ;  /* 0x00000042c3427221 */ /* 0x000fe40000010000 */
[----:B------:R-:W-:Y:S01]  /*56e0*/  FADD.FTZ R67, R196, R75 ;  /* 0x0000004bc4437221 */ /* 0x000fe20000010000 */
        /* <DEDUP_REMOVED lines=13> */
.L_x_911:
[----:B01----:R-:W-:Y:S05]  /*57c0*/  BSYNC B0 ;  /* 0x0000000000007941 */ /* 0x003fea0003800000 */
.L_x_910:
[----:B------:R0:W-:Y:S01]  /*57d0*/  STS.128 [R233.X16+0x6370], R64 ;  /* 0x00637040e9007388 */ /* 0x0001e2000000cc00 */
[----:B------:R-:W-:Y:S01]  /*57e0*/  BSSY B0, `(.L_x_912) ;  /* 0x00000e9000007945 */ /* 0x000fe20003800000 */
[-C--:B-----5:R-:W-:Y:S02]  /*57f0*/  FMUL.FTZ R137, R100, R68.reuse ;  /* 0x0000004464897220 */ /* 0x0a0fe40000410000 */
        /* <DEDUP_REMOVED lines=14> */
[----:B------:R-:W-:Y:S02]  /*58e0*/  FMUL.FTZ R153, R83, R68 ;  /* 0x0000004453997220 */ /* 0x000fe40000410000 */
        /* <DEDUP_REMOVED lines=15> */
[----:B------:R-:W-:Y:S01]  /*59e0*/  FMUL.FTZ R154, R83, R69 ;  /* 0x00000045539a7220 */ /* 0x000fe20000410000 */
[----:B------:R-:W-:Y:S06]  /*59f0*/  BAR.SYNC.DEFER_BLOCKING 0x0 ;  /* 0x0000000000007b1d */ /* 0x000fec0000010000 */
[----:B------:R-:W-:Y:S05]  /*5a00*/  @P2 BRA `(.L_x_913) ;  /* 0x00000c6000002947 */ /* 0x000fea0003800000 */
[----:B0-----:R-:W-:-:S05]  /*5a10*/  IMAD R213, R122, 0x50, RZ ;  /* 0x000000507ad57824 */ /* 0x001fca00078e02ff */
[----:B------:R-:W-:Y:S04]  /*5a20*/  LDS.128 R68, [R213+0x6370] ;  /* 0x00637000d5447984 */ /* 0x000fe80000000c00 */
[----:B------:R-:W0:Y:S02]  /*5a30*/  LDS.128 R64, [R213+0x6380] ;  /* 0x00638000d5407984 */ /* 0x000e240000000c00 */
[-C--:B0-----:R-:W-:Y:S02]  /*5a40*/  FMUL.FTZ R73, R69, R65.reuse ;  /* 0x0000004145497220 */ /* 0x081fe40000410000 */
[C---:B------:R-:W-:Y:S02]  /*5a50*/  FMUL.FTZ R74, R68.reuse, R65 ;  /* 0x00000041444a7220 */ /* 0x040fe40000410000 */
[----:B------:R-:W-:-:S02]  /*5a60*/  FFMA.FTZ R72, R68, R64, -R73 ;  /* 0x0000004044487223 */ /* 0x000fc40000010849 */
[-C--:B------:R-:W-:Y:S02]  /*5a70*/  FFMA.FTZ R73, R69, R64.reuse, R74 ;  /* 0x0000004045497223 */ /* 0x080fe4000001004a */
[CC--:B------:R-:W-:Y:S02]  /*5a80*/  FMUL.FTZ R69, R71.reuse, R65.reuse ;  /* 0x0000004147457220 */ /* 0x0c0fe40000410000 */
[C---:B------:R-:W-:Y:S02]  /*5a90*/  FMUL.FTZ R68, R70.reuse, R65 ;  /* 0x0000004146447220 */ /* 0x040fe40000410000 */
[-C--:B------:R-:W-:Y:S02]  /*5aa0*/  FFMA.FTZ R65, R70, R64.reuse, -R69 ;  /* 0x0000004046417223 */ /* 0x080fe40000010845 */
        /* <DEDUP_REMOVED lines=15> */
[----:B0-----:R-:W-:-:S04]  /*5ba0*/  FMUL.FTZ R69, R65, R73 ;  /* 0x0000004941457220 */ /* 0x001fc80000410000 */
[CC--:B------:R-:W-:Y:S02]  /*5bb0*/  FFMA.FTZ R68, R64.reuse, R72.reuse, -R69 ;  /* 0x0000004840447223 */ /* 0x0c0fe40000010845 */
[C---:B------:R-:W-:Y:S02]  /*5bc0*/  FMUL.FTZ R72, R65.reuse, R72 ;  /* 0x0000004841487220 */ /* 0x040fe40000410000 */
[CC--:B------:R-:W-:Y:S02]  /*5bd0*/  FMUL.FTZ R69, R65.reuse, R70.reuse ;  /* 0x0000004641457220 */ /* 0x0c0fe40000410000 */
[-C--:B------:R-:W-:Y:S02]  /*5be0*/  FMUL.FTZ R65, R65, R71.reuse ;  /* 0x0000004741417220 */ /* 0x080fe40000410000 */
[C---:B------:R-:W-:Y:S02]  /*5bf0*/  FFMA.FTZ R74, R64.reuse, R71, R69 ;  /* 0x00000047404a7223 */ /* 0x040fe40000010045 */
[----:B------:R-:W-:-:S02]  /*5c00*/  FFMA.FTZ R65, R64, R70, -R65 ;  /* 0x0000004640417223 */ /* 0x000fc40000010841 */
[----:B------:R-:W-:Y:S02]  /*5c10*/  FFMA.FTZ R70, R64, R73, R72 ;  /* 0x0000004940467223 */ /* 0x000fe40000010048 */
[----:B------:R-:W-:Y:S02]  /*5c20*/  FADD.FTZ R69, R67, R74 ;  /* 0x0000004a43457221 */ /* 0x000fe40000010000 */
[----:B------:R-:W-:Y:S01]  /*5c30*/  FADD.FTZ R73, R66, R65 ;  /* 0x0000004142497221 */ /* 0x000fe20000010000 */
[----:B------:R-:W-:Y:S05]  /*5c40*/  BRA.DIV ~URZ, `(.L_x_914) ;  /* 0x000082a27f007947 */ /* 0x000fea000b800000 */
[----:B------:R0:W1:Y:S02]  /*5c50*/  SHFL.UP PT, R67, R68, 0x1, RZ ;  /* 0x0420000044437989 */ /* 0x00006400000e00ff */
.L_x_1022:
        /* <DEDUP_REMOVED lines=10> */
[----:B-1----:R-:W-:Y:S02]  /*5d00*/  FMUL.FTZ R71, R70, R67 ;  /* 0x0000004346477220 */ /* 0x002fe40000410000 */
[----:B------:R-:W-:Y:S01]  /*5d10*/  @P0 FADD.FTZ R69, R69, R66 ;  /* 0x0000004245450221 */ /* 0x000fe20000010000 */
[----:B------:R-:W1:Y:S01]  /*5d20*/  SHFL.UP PT, R75, R73, 0x2, RZ ;  /* 0x04400000494b7989 */ /* 0x000e6200000e00ff */
[-C--:B----4-:R-:W-:Y:S02]  /*5d30*/  FFMA.FTZ R71, R68, R65.reuse, R71 ;  /* 0x0000004144477223 */ /* 0x090fe40000010047 */
[C---:B------:R-:W-:Y:S01]  /*5d40*/  FMUL.FTZ R65, R70.reuse, R65 ;  /* 0x0000004146417220 */ /* 0x040fe20000410000 */
[----:B------:R-:W2:Y:S02]  /*5d50*/  SHFL.UP PT, R247, R69, 0x2, RZ ;  /* 0x0440000045f77989 */ /* 0x000ea400000e00ff */
[----:B------:R-:W-:Y:S01]  /*5d60*/  FSEL R70, R70, R71, !P0 ;  /* 0x0000004746467208 */ /* 0x000fe20004000000 */
[----:B0-----:R-:W-:Y:S01]  /*5d70*/  @P0 FFMA.FTZ R68, R68, R67, -R65 ;  /* 0x0000004344440223 */ /* 0x001fe20000010841 */
[----:B------:R-:W-:-:S03]  /*5d80*/  ISETP.GE.AND P0, PT, R121, 0x2, PT ;  /* 0x000000027900780c */ /* 0x000fc60003f06270 */
[----:B------:R-:W0:Y:S04]  /*5d90*/  SHFL.UP PT, R65, R70, 0x2, RZ ;  /* 0x0440000046417989 */ /* 0x000e2800000e00ff */
[----:B------:R-:W3:Y:S01]  /*5da0*/  SHFL.UP PT, R67, R68, 0x2, RZ ;  /* 0x0440000044437989 */ /* 0x000ee200000e00ff */
[C---:B-1----:R-:W-:Y:S02]  /*5db0*/  FMUL.FTZ R66, R70.reuse, R75 ;  /* 0x0000004b46427220 */ /* 0x042fe40000410000 */
[-C--:B--2---:R-:W-:Y:S02]  /*5dc0*/  FMUL.FTZ R64, R70, R247.reuse ;  /* 0x000000f746407220 */ /* 0x084fe40000410000 */
[C---:B------:R-:W-:Y:S02]  /*5dd0*/  FFMA.FTZ R66, R68.reuse, R247, R66 ;  /* 0x000000f744427223 */ /* 0x040fe40000010042 */
[----:B------:R-:W-:-:S02]  /*5de0*/  FFMA.FTZ R64, R68, R75, -R64 ;  /* 0x0000004b44407223 */ /* 0x000fc40000010840 */
[----:B------:R-:W-:Y:S02]  /*5df0*/  @P0 FADD.FTZ R69, R69, R66 ;  /* 0x0000004245450221 */ /* 0x000fe40000010000 */
[----:B------:R-:W-:Y:S02]  /*5e00*/  @P0 FADD.FTZ R73, R73, R64 ;  /* 0x0000004049490221 */ /* 0x000fe40000010000 */
[C---:B0-----:R-:W-:Y:S01]  /*5e10*/  FMUL.FTZ R64, R70.reuse, R65 ;  /* 0x0000004146407220 */ /* 0x041fe20000410000 */
[----:B------:R-:W0:Y:S01]  /*5e20*/  SHFL.UP PT, R75, R69, 0x4, RZ ;  /* 0x04800000454b7989 */ /* 0x000e2200000e00ff */
[----:B---3--:R-:W-:-:S03]  /*5e30*/  FMUL.FTZ R66, R70, R67 ;  /* 0x0000004346427220 */ /* 0x008fc60000410000 */
[----:B------:R-:W1:Y:S01]  /*5e40*/  SHFL.UP PT, R71, R73, 0x4, RZ ;  /* 0x0480000049477989 */ /* 0x000e6200000e00ff */
[C---:B------:R-:W-:Y:S02]  /*5e50*/  FFMA.FTZ R65, R68.reuse, R65, R66 ;  /* 0x0000004144417223 */ /* 0x040fe40000010042 */
[----:B------:R-:W-:-:S03]  /*5e60*/  @P0 FFMA.FTZ R68, R68, R67, -R64 ;  /* 0x0000004344440223 */ /* 0x000fc60000010840 */
[----:B------:R-:W-:Y:S02]  /*5e70*/  FSEL R70, R70, R65, !P0 ;  /* 0x0000004146467208 */ /* 0x000fe40004000000 */
[----:B------:R-:W2:Y:S01]  /*5e80*/  SHFL.UP PT, R65, R68, 0x4, RZ ;  /* 0x0480000044417989 */ /* 0x000ea200000e00ff */
[----:B------:R-:W-:-:S03]  /*5e90*/  ISETP.GE.AND P0, PT, R121, 0x4, PT ;  /* 0x000000047900780c */ /* 0x000fc60003f06270 */
[----:B------:R-:W3:Y:S01]  /*5ea0*/  SHFL.UP PT, R67, R70, 0x4, RZ ;  /* 0x0480000046437989 */ /* 0x000ee200000e00ff */
[----:B0-----:R-:W-:-:S04]  /*5eb0*/  FMUL.FTZ R64, R70, R75 ;  /* 0x0000004b46407220 */ /* 0x001fc80000410000 */
[-C--:B-1----:R-:W-:Y:S02]  /*5ec0*/  FFMA.FTZ R64, R68, R71.reuse, -R64 ;  /* 0x0000004744407223 */ /* 0x082fe40000010840 */
[----:B------:R-:W-:-:S03]  /*5ed0*/  FMUL.FTZ R66, R70, R71 ;  /* 0x0000004746427220 */ /* 0x000fc60000410000 */
[----:B------:R-:W-:Y:S02]  /*5ee0*/  @P0 FADD.FTZ R73, R73, R64 ;  /* 0x0000004049490221 */ /* 0x000fe40000010000 */
[----:B------:R-:W-:Y:S02]  /*5ef0*/  FFMA.FTZ R66, R68, R75, R66 ;  /* 0x0000004b44427223 */ /* 0x000fe40000010042 */
[----:B--2---:R-:W-:Y:S02]  /*5f00*/  FMUL.FTZ R64, R70, R65 ;  /* 0x0000004146407220 */ /* 0x004fe40000410000 */
[----:B------:R-:W-:Y:S02]  /*5f10*/  @P0 FADD.FTZ R69, R69, R66 ;  /* 0x0000004245450221 */ /* 0x000fe40000010000 */
        /* <DEDUP_REMOVED lines=13> */
[C---:B--2---:R-:W-:Y:S02]  /*5ff0*/  FMUL.FTZ R66, R70.reuse, R67 ;  /* 0x0000004346427220 */ /* 0x044fe40000410000 */
[-C--:B---3--:R-:W-:Y:S02]  /*6000*/  FMUL.FTZ R64, R70, R65.reuse ;  /* 0x0000004146407220 */ /* 0x088fe40000410000 */
        /* <DEDUP_REMOVED lines=11> */
.L_x_1023:
[----:B------:R-:W-:Y:S01]  /*60c0*/  ISETP.GE.AND P0, PT, R121, 0x10, PT ;  /* 0x000000107900780c */ /* 0x000fe20003f06270 */
[-C--:B0-----:R-:W-:Y:S01]  /*60d0*/  FMUL.FTZ R64, R66, R71.reuse ;  /* 0x0000004742407220 */ /* 0x081fe20000410000 */
[----:B------:R-:W-:Y:S01]  /*60e0*/  MOV R69, R74 ;  /* 0x0000004a00457202 */ /* 0x000fe20000000f00 */
[-C--:B----4-:R-:W-:Y:S02]  /*60f0*/  FMUL.FTZ R65, R67, R71.reuse ;  /* 0x0000004743417220 */ /* 0x090fe40000410000 */
[----:B-1----:R-:W-:-:S02]  /*6100*/  FMUL.FTZ R74, R72, R71 ;  /* 0x00000047484a7220 */ /* 0x002fc40000410000 */
[-C--:B------:R-:W-:Y:S02]  /*6110*/  FFMA.FTZ R64, R72, R69.reuse, -R64 ;  /* 0x0000004548407223 */ /* 0x080fe40000010840 */
[C---:B--2---:R-:W-:Y:S02]  /*6120*/  FFMA.FTZ R72, R70.reuse, R69, R65 ;  /* 0x0000004546487223 */ /* 0x044fe40000010041 */
[----:B------:R-:W-:Y:S02]  /*6130*/  FMUL.FTZ R70, R70, R71 ;  /* 0x0000004746467220 */ /* 0x000fe40000410000 */
[-C--:B------:R-:W-:Y:S02]  /*6140*/  FFMA.FTZ R65, R66, R69.reuse, R74 ;  /* 0x0000004542417223 */ /* 0x080fe4000001004a */
[----:B------:R-:W-:Y:S01]  /*6150*/  @P0 FFMA.FTZ R69, R67, R69, -R70 ;  /* 0x0000004543450223 */ /* 0x000fe20000010846 */
[----:B------:R-:W-:Y:S02]  /*6160*/  MOV R67, R73 ;  /* 0x0000004900437202 */ /* 0x000fe40000000f00 */
[----:B------:R-:W-:-:S02]  /*6170*/  MOV R70, R68 ;  /* 0x0000004400467202 */ /* 0x000fc40000000f00 */
[----:B------:R-:W-:Y:S01]  /*6180*/  FSEL R68, R71, R72, !P0 ;  /* 0x0000004847447208 */ /* 0x000fe20004000000 */
[----:B------:R-:W-:Y:S02]  /*6190*/  @P0 FADD.FTZ R67, R64, R67 ;  /* 0x0000004340430221 */ /* 0x000fe40000010000 */
[----:B------:R-:W-:Y:S01]  /*61a0*/  @P0 FADD.FTZ R70, R65, R70 ;  /* 0x0000004641460221 */ /* 0x000fe20000010000 */
[----:B------:R-:W-:Y:S05]  /*61b0*/  BRA.CONV ~URZ, `(.L_x_916) ;  /* 0x000000437f007947 */ /* 0x000fea000b800000 */
[----:B------:R-:W-:Y:S01]  /*61c0*/  HFMA2.MMA R66, -RZ, RZ, 0, 1.847743988037109375e-06 ;  /* 0x0000001fff427435 */ /* 0x000fe200000001ff */
[----:B------:R-:W-:Y:S02]  /*61d0*/  MOV R64, R69 ;  /* 0x0000004500407202 */ /* 0x000fe40000000f00 */
[----:B------:R-:W-:-:S03]  /*61e0*/  MOV R65, 0x6200 ;  /* 0x0000620000417802 */ /* 0x000fc60000000f00 */
[----:B------:R-:W-:Y:S05]  /*61f0*/  CALL.REL.NOINC `($__internal_25_$__cuda_sm70_shflsync_idx_p) ;  /* 0x00009a2000007944 */ /* 0x000fea0003c00000 */
.L_x_916:
[----:B------:R-:W-:Y:S05]  /*6200*/  BRA.CONV ~URZ, `(.L_x_917) ;  /* 0x000000437f007947 */ /* 0x000fea000b800000 */
[----:B-1----:R-:W-:Y:S01]  /*6210*/  HFMA2.MMA R66, -RZ, RZ, 0, 1.847743988037109375e-06 ;  /* 0x0000001fff427435 */ /* 0x002fe200000001ff */
[----:B------:R-:W-:Y:S02]  /*6220*/  MOV R64, R68 ;  /* 0x0000004400407202 */ /* 0x000fe40000000f00 */
[----:B------:R-:W-:-:S03]  /*6230*/  MOV R65, 0x6250 ;  /* 0x0000625000417802 */ /* 0x000fc60000000f00 */
[----:B0-2---:R-:W-:Y:S05]  /*6240*/  CALL.REL.NOINC `($__internal_25_$__cuda_sm70_shflsync_idx_p) ;  /* 0x000099d000007944 */ /* 0x005fea0003c00000 */
.L_x_917:
[----:B------:R-:W-:Y:S05]  /*6250*/  BRA.CONV ~URZ, `(.L_x_918) ;  /* 0x000000437f007947 */ /* 0x000fea000b800000 */
[----:B-1----:R-:W-:Y:S01]  /*6260*/  HFMA2.MMA R66, -RZ, RZ, 0, 1.847743988037109375e-06 ;  /* 0x0000001fff427435 */ /* 0x002fe200000001ff */
[----:B------:R-:W-:-:S02]  /*6270*/  MOV R64, R67 ;  /* 0x0000004300407202 */ /* 0x000fc40000000f00 */
[----:B------:R-:W-:-:S03]  /*6280*/  MOV R65, 0x62a0 ;  /* 0x000062a000417802 */ /* 0x000fc60000000f00 */
[----:B0-2---:R-:W-:Y:S05]  /*6290*/  CALL.REL.NOINC `($__internal_25_$__cuda_sm70_shflsync_idx_p) ;  /* 0x0000998000007944 */ /* 0x005fea0003c00000 */
.L_x_918:
[----:B------:R-:W-:Y:S05]  /*62a0*/  BRA.CONV ~URZ, `(.L_x_919) ;  /* 0x000000437f007947 */ /* 0x000fea000b800000 */
[----:B-1----:R-:W-:Y:S01]  /*62b0*/  HFMA2.MMA R66, -RZ, RZ, 0, 1.847743988037109375e-06 ;  /* 0x0000001fff427435 */ /* 0x002fe200000001ff */
[----:B------:R-:W-:Y:S02]  /*62c0*/  MOV R64, R70 ;  /* 0x0000004600407202 */ /* 0x000fe40000000f00 */
[----:B------:R-:W-:-:S03]  /*62d0*/  MOV R65, 0x62f0 ;  /* 0x000062f000417802 */ /* 0x000fc60000000f00 */
[----:B0-2---:R-:W-:Y:S05]  /*62e0*/  CALL.REL.NOINC `($__internal_25_$__cuda_sm70_shflsync_idx_p) ;  /* 0x0000993000007944 */ /* 0x005fea0003c00000 */
.L_x_919:
[----:B------:R-:W-:Y:S05]  /*62f0*/  BRA.DIV ~URZ, `(.L_x_920) ;  /* 0x000088127f007947 */ /* 0x000fea000b800000 */
[----:B------:R3:W4:Y:S04]  /*6300*/  SHFL.IDX PT, R72, R60, RZ, 0x1f ;  /* 0x00001fff3c487589 */ /* 0x00072800000e0000 */
[----:B------:R3:W2:Y:S04]  /*6310*/  SHFL.IDX PT, R73, R61, RZ, 0x1f ;  /* 0x00001fff3d497589 */ /* 0x0006a800000e0000 */
[----:B------:R3:W1:Y:S04]  /*6320*/  SHFL.IDX PT, R74, R62, RZ, 0x1f ;  /* 0x00001fff3e4a7589 */ /* 0x00066800000e0000 */
[----:B------:R3:W0:Y:S04]  /*6330*/  SHFL.IDX PT, R75, R63, RZ, 0x1f ;  /* 0x00001fff3f4b7589 */ /* 0x00062800000e0000 */
[----:B------:R-:W0:Y:S04]  /*6340*/  SHFL.UP PT, R69, R69, 0x1, RZ ;  /* 0x0420000045457989 */ /* 0x000e2800000e00ff */
[----:B------:R-:W0:Y:S04]  /*6350*/  SHFL.UP PT, R68, R68, 0x1, RZ ;  /* 0x0420000044447989 */ /* 0x000e2800000e00ff */
[----:B------:R-:W0:Y:S04]  /*6360*/  SHFL.UP PT, R67, R67, 0x1, RZ ;  /* 0x0420000043437989 */ /* 0x000e2800000e00ff */
[----:B------:R-:W0:Y:S02]  /*6370*/  SHFL.UP PT, R70, R70, 0x1, RZ ;  /* 0x0420000046467989 */ /* 0x000e2400000e00ff */
.L_x_1024:
[----:B--234-:R-:W2:Y:S01]  /*6380*/  LDS.128 R60, [R213+0x6370] ;  /* 0x00637000d53c7984 */ /* 0x01cea20000000c00 */
[----:B01----:R-:W-:-:S04]  /*6390*/  FMUL.FTZ R64, R74, R68 ;  /* 0x000000444a407220 */ /* 0x003fc80000410000 */
[CC--:B------:R-:W-:Y:S02]  /*63a0*/  FFMA.FTZ R65, R75.reuse, R69.reuse, R64 ;  /* 0x000000454b417223 */ /* 0x0c0fe40000010040 */
[-C--:B------:R-:W-:Y:S02]  /*63b0*/  FMUL.FTZ R64, R75, R68.reuse ;  /* 0x000000444b407220 */ /* 0x080fe40000410000 */
[----:B------:R-:W-:Y:S02]  /*63c0*/  @P1 FADD.FTZ R75, R65, R70 ;  /* 0x00000046414b1221 */ /* 0x000fe40000010000 */
[-C--:B------:R-:W-:Y:S02]  /*63d0*/  FMUL.FTZ R65, R73, R68.reuse ;  /* 0x0000004449417220 */ /* 0x080fe40000410000 */
[----:B------:R-:W-:Y:S02]  /*63e0*/  FFMA.FTZ R64, R74, R69, -R64 ;  /* 0x000000454a407223 */ /* 0x000fe40000010840 */
[----:B------:R-:W-:-:S02]  /*63f0*/  FMUL.FTZ R68, R72, R68 ;  /* 0x0000004448447220 */ /* 0x000fc40000410000 */
[-C--:B------:R-:W-:Y:S02]  /*6400*/  @P1 FFMA.FTZ R72, R72, R69.reuse, -R65 ;  /* 0x0000004548481223 */ /* 0x080fe40000010841 */
[----:B------:R-:W-:Y:S02]  /*6410*/  @P1 FADD.FTZ R74, R64, R67 ;  /* 0x00000043404a1221 */ /* 0x000fe40000010000 */
[----:B------:R-:W-:-:S05]  /*6420*/  @P1 FFMA.FTZ R73, R73, R69, R68 ;  /* 0x0000004549491223 */ /* 0x000fca0000010044 */
[----:B------:R0:W-:Y:S01]  /*6430*/  STS.128 [R213+0x6370], R72 ;  /* 0x00637048d5007388 */ /* 0x0001e20000000c00 */
[C---:B--2---:R-:W-:Y:S02]  /*6440*/  FMUL.FTZ R65, R61.reuse, R75 ;  /* 0x0000004b3d417220 */ /* 0x044fe40000410000 */
[CC--:B------:R-:W-:Y:S02]  /*6450*/  FMUL.FTZ R68, R61.reuse, R74.reuse ;  /* 0x0000004a3d447220 */ /* 0x0c0fe40000410000 */
[----:B------:R-:W-:Y:S02]  /*6460*/  FFMA.FTZ R214, R60, R74, -R65 ;  /* 0x0000004a3cd67223 */ /* 0x000fe40000010841 */
[----:B------:R-:W1:Y:S01]  /*6470*/  LDS.128 R64, [R213+0x6380] ;  /* 0x00638000d5407984 */ /* 0x000e620000000c00 */
[C---:B------:R-:W-:Y:S02]  /*6480*/  FMUL.FTZ R69, R61.reuse, R73 ;  /* 0x000000493d457220 */ /* 0x040fe40000410000 */
[----:B------:R-:W-:-:S02]  /*6490*/  FMUL.FTZ R61, R61, R72 ;  /* 0x000000483d3d7220 */ /* 0x000fc40000410000 */
[C---:B0-----:R-:W-:Y:S02]  /*64a0*/  FFMA.FTZ R72, R60.reuse, R72, -R69 ;  /* 0x000000483c487223 */ /* 0x041fe40000010845 */
[C---:B------:R-:W-:Y:S02]  /*64b0*/  FFMA.FTZ R73, R60.reuse, R73, R61 ;  /* 0x000000493c497223 */ /* 0x040fe4000001003d */
[----:B------:R-:W-:Y:S02]  /*64c0*/  FFMA.FTZ R60, R60, R75, R68 ;  /* 0x0000004b3c3c7223 */ /* 0x000fe40000010044 */
[----:B------:R-:W0:Y:S01]  /*64d0*/  LDS.128 R68, [R213+0x6390] ;  /* 0x00639000d5447984 */ /* 0x000e220000000c00 */
[----:B------:R-:W-:Y:S02]  /*64e0*/  FADD.FTZ R74, R62, R214 ;  /* 0x000000d63e4a7221 */ /* 0x000fe40000010000 */
[----:B------:R-:W-:-:S05]  /*64f0*/  FADD.FTZ R75, R63, R60 ;  /* 0x0000003c3f4b7221 */ /* 0x000fca0000010000 */
[----:B------:R2:W-:Y:S01]  /*6500*/  STS.128 [R213+0x6380], R72 ;  /* 0x00638048d5007388 */ /* 0x0005e20000000c00 */
[CC--:B-1----:R-:W-:Y:S02]  /*6510*/  FMUL.FTZ R61, R65.reuse, R75.reuse ;  /* 0x0000004b413d7220 */ /* 0x0c2fe40000410000 */
[CC--:B------:R-:W-:Y:S02]  /*6520*/  FMUL.FTZ R60, R65.reuse, R74.reuse ;  /* 0x0000004a413c7220 */ /* 0x0c0fe40000410000 */
[C---:B------:R-:W-:Y:S02]  /*6530*/  FFMA.FTZ R61, R64.reuse, R74, -R61 ;  /* 0x0000004a403d7223 */ /* 0x040fe4000001083d */
[----:B------:R-:W-:Y:S02]  /*6540*/  FFMA.FTZ R60, R64, R75, R60 ;  /* 0x0000004b403c7223 */ /* 0x000fe4000001003c */
[----:B--2---:R-:W-:Y:S02]  /*6550*/  FADD.FTZ R74, R66, R61 ;  /* 0x0000003d424a7221 */ /* 0x004fe40000010000 */
[----:B------:R-:W-:-:S02]  /*6560*/  FMUL.FTZ R63, R65, R73 ;  /* 0x00000049413f7220 */ /* 0x000fc40000410000 */
[----:B------:R-:W-:Y:S02]  /*6570*/  FADD.FTZ R75, R67, R60 ;  /* 0x0000003c434b7221 */ /* 0x000fe40000010000 */
[----:B------:R-:W-:Y:S02]  /*6580*/  FMUL.FTZ R65, R65, R72 ;  /* 0x0000004841417220 */ /* 0x000fe40000410000 */
[C---:B0-----:R-:W-:Y:S02]  /*6590*/  FMUL.FTZ R60, R69.reuse, R74 ;  /* 0x0000004a453c7220 */ /* 0x041fe40000410000 */
[C---:B------:R-:W-:Y:S02]  /*65a0*/  FFMA.FTZ R72, R64.reuse, R72, -R63 ;  /* 0x0000004840487223 */ /* 0x040fe4000001083f */
[----:B------:R-:W-:Y:S02]  /*65b0*/  FMUL.FTZ R61, R69, R75 ;  /* 0x0000004b453d7220 */ /* 0x000fe40000410000 */
[----:B------:R-:W-:-:S02]  /*65c0*/  FFMA.FTZ R73, R64, R73, R65 ;  /* 0x0000004940497223 */ /* 0x000fc40000010041 */
[C---:B------:R-:W-:Y:S02]  /*65d0*/  FFMA.FTZ R62, R68.reuse, R75, R60 ;  /* 0x0000004b443e7223 */ /* 0x040fe4000001003c */
[C---:B------:R-:W-:Y:S01]  /*65e0*/  FFMA.FTZ R63, R68.reuse, R74, -R61 ;  /* 0x0000004a443f7223 */ /* 0x040fe2000001083d */
[----:B------:R0:W-:Y:S01]  /*65f0*/  STS.128 [R213+0x6390], R72 ;  /* 0x00639048d5007388 */ /* 0x0001e20000000c00 */
[CC--:B------:R-:W-:Y:S02]  /*6600*/  FMUL.FTZ R60, R69.reuse, R72.reuse ;  /* 0x00000048453c7220 */ /* 0x0c0fe40000410000 */
[-C--:B------:R-:W-:Y:S02]  /*6610*/  FMUL.FTZ R61, R69, R73.reuse ;  /* 0x00000049453d7220 */ /* 0x080fe40000410000 */
[C---:B------:R-:W-:Y:S02]  /*6620*/  FFMA.FTZ R69, R68.reuse, R73, R60 ;  /* 0x0000004944457223 */ /* 0x040fe4000001003c */
[----:B------:R-:W-:-:S02]  /*6630*/  FFMA.FTZ R68, R68, R72, -R61 ;  /* 0x0000004844447223 */ /* 0x000fc4000001083d */
[----:B------:R-:W-:Y:S02]  /*6640*/  FADD.FTZ R70, R70, R63 ;  /* 0x0000003f46467221 */ /* 0x000fe40000010000 */
[----:B------:R-:W-:-:S05]  /*6650*/  FADD.FTZ R71, R71, R62 ;  /* 0x0000003e47477221 */ /* 0x000fca0000010000 */
[----:B------:R0:W-:Y:S02]  /*6660*/  STS.128 [R213+0x63a0], R68 ;  /* 0x0063a044d5007388 */ /* 0x0001e40000000c00 */
.L_x_913:
[----:B0-----:R-:W-:Y:S05]  /*6670*/  BSYNC B0 ;  /* 0x0000000000007941 */ /* 0x001fea0003800000 */
.L_x_912:
[----:B------:R-:W-:Y:S01]  /*6680*/  WARPSYNC 0xffffffff ;  /* 0xffffffff00007948 */ /* 0x000fe20003800000 */
[----:B------:R-:W-:Y:S02]  /*6690*/  LOP3.LUT P0, RZ, R122, 0x1f, RZ, 0xc0, !PT ;  /* 0x0000001f7aff7812 */ /* 0x000fe4000780c0ff */
[CC--:B------:R-:W-:Y:S01]  /*66a0*/  FMUL.FTZ R61, R17.reuse, R95.reuse ;  /* 0x0000005f113d7220 */ /* 0x0c0fe20000410000 */
[----:B------:R-:W-:Y:S01]  /*66b0*/  BAR.SYNC.DEFER_BLOCKING 0x0 ;  /* 0x0000000000007b1d */ /* 0x000fe20000010000 */
[-C--:B------:R-:W-:Y:S01]  /*66c0*/  FMUL.FTZ R60, R17, -R94.reuse ;  /* 0x8000005e113c7220 */ /* 0x080fe20000410000 */
[----:B------:R-:W-:Y:S01]  /*66d0*/  USHF.L.U32 UR20, UR7, 0x4, URZ ;  /* 0x0000000407147899 */ /* 0x000fe2000800063f */
[C---:B------:R-:W-:Y:S02]  /*66e0*/  FFMA.FTZ R61, R18.reuse, R94, -R61 ;  /* 0x0000005e123d7223 */ /* 0x040fe4000001083d */
[----:B------:R-:W-:Y:S01]  /*66f0*/  FFMA.FTZ R60, R18, -R95, R60 ;  /* 0x8000005f123c7223 */ /* 0x000fe2000001003c */
[----:B------:R-:W-:Y:S01]  /*6700*/  BSSY B0, `(.L_x_921) ;  /* 0x00001dd000007945 */ /* 0x000fe20003800000 */
[C---:B------:R-:W-:Y:S02]  /*6710*/  FMUL.FTZ R65, R19.reuse, -R61 ;  /* 0x8000003d13417220 */ /* 0x040fe40000410000 */
[----:B------:R-:W-:-:S02]  /*6720*/  FMUL.FTZ R62, R19, -R60 ;  /* 0x8000003c133e7220 */ /* 0x000fc40000410000 */
[C---:B------:R-:W-:Y:S02]  /*6730*/  FFMA.FTZ R65, R20.reuse, R60, R65 ;  /* 0x0000003c14417223 */ /* 0x040fe40000010041 */
[CC--:B------:R-:W-:Y:S02]  /*6740*/  FMUL.FTZ R60, R17.reuse, R154.reuse ;  /* 0x0000009a113c7220 */ /* 0x0c0fe40000410000 */
[----:B------:R-:W-:Y:S02]  /*6750*/  FFMA.FTZ R63, R20, R61, -R62 ;  /* 0x0000003d143f7223 */ /* 0x000fe4000001083e */
[C---:B------:R-:W-:Y:S02]  /*6760*/  FMUL.FTZ R62, R18.reuse, R154 ;  /* 0x0000009a123e7220 */ /* 0x040fe40000410000 */
[-C--:B------:R-:W-:Y:S02]  /*6770*/  FFMA.FTZ R60, R18, R153.reuse, -R60 ;  /* 0x00000099123c7223 */ /* 0x080fe4000001083c */
[----:B------:R-:W-:-:S02]  /*6780*/  FFMA.FTZ R61, -R17, R153, -R62 ;  /* 0x00000099113d7223 */ /* 0x000fc4000001093e */
[----:B------:R-:W-:Y:S01]  /*6790*/  FADD.FTZ R60, R123, R60 ;  /* 0x0000003c7b3c7221 */ /* 0x000fe20000010000 */
[----:B------:R-:W0:Y:S01]  /*67a0*/  LDS.64 R68, [R233.X16+0x6378] ;  /* 0x00637800e9447984 */ /* 0x000e22000000ca00 */
[----:B------:R-:W-:Y:S02]  /*67b0*/  FADD.FTZ R61, -R138, R61 ;  /* 0x0000003d8a3d7221 */ /* 0x000fe40000010100 */
[CC--:B------:R-:W-:Y:S02]  /*67c0*/  FMUL.FTZ R62, R19.reuse, -R60.reuse ;  /* 0x8000003c133e7220 */ /* 0x0c0fe40000410000 */
[-C--:B------:R-:W-:Y:S02]  /*67d0*/  FMUL.FTZ R67, R19, -R61.reuse ;  /* 0x8000003d13437220 */ /* 0x080fe40000410000 */
[C---:B------:R-:W-:Y:S02]  /*67e0*/  FFMA.FTZ R62, R20.reuse, R61, R62 ;  /* 0x0000003d143e7223 */ /* 0x040fe4000001003e */
[----:B------:R-:W-:-:S02]  /*67f0*/  FFMA.FTZ R67, R20, R60, -R67 ;  /* 0x0000003c14437223 */ /* 0x000fc40000010843 */
[----:B------:R-:W-:Y:S02]  /*6800*/  FMUL.FTZ R60, R21, -R65 ;  /* 0x80000041153c7220 */ /* 0x000fe40000410000 */
[----:B------:R-:W-:Y:S02]  /*6810*/  FADD.FTZ R62, -R139, R62 ;  /* 0x0000003e8b3e7221 */ /* 0x000fe40000010100 */
[CC--:B------:R-:W-:Y:S02]  /*6820*/  FMUL.FTZ R61, R21.reuse, -R63.reuse ;  /* 0x8000003f153d7220 */ /* 0x0c0fe40000410000 */
[----:B------:R-:W-:Y:S02]  /*6830*/  FFMA.FTZ R60, R22, R63, -R60 ;  /* 0x0000003f163c7223 */ /* 0x000fe4000001083c */
[----:B------:R-:W-:Y:S02]  /*6840*/  FADD.FTZ R67, R124, R67 ;  /* 0x000000437c437221 */ /* 0x000fe40000010000 */
[----:B------:R-:W-:-:S02]  /*6850*/  FMUL.FTZ R63, R21, -R62 ;  /* 0x8000003e153f7220 */ /* 0x000fc40000410000 */
[C---:B------:R-:W-:Y:S02]  /*6860*/  FFMA.FTZ R61, R22.reuse, R65, R61 ;  /* 0x00000041163d7223 */ /* 0x040fe4000001003d */
[-C--:B------:R-:W-:Y:S02]  /*6870*/  FMUL.FTZ R65, R21, -R67.reuse ;  /* 0x8000004315417220 */ /* 0x080fe40000410000 */
[C---:B------:R-:W-:Y:S02]  /*6880*/  FFMA.FTZ R64, R22.reuse, R67, -R63 ;  /* 0x0000004316407223 */ /* 0x040fe4000001083f */
[----:B------:R-:W-:Y:S02]  /*6890*/  FMUL.FTZ R63, R25, -R61 ;  /* 0x8000003d193f7220 */ /* 0x000fe40000410000 */
[----:B------:R-:W-:Y:S02]  /*68a0*/  FFMA.FTZ R65, R22, R62, R65 ;  /* 0x0000003e16417223 */ /* 0x000fe40000010041 */
[----:B------:R-:W-:-:S02]  /*68b0*/  FADD.FTZ R64, R125, R64 ;  /* 0x000000407d407221 */ /* 0x000fc40000010000 */
[CC--:B------:R-:W-:Y:S02]  /*68c0*/  FMUL.FTZ R62, R25.reuse, -R60.reuse ;  /* 0x8000003c193e7220 */ /* 0x0c0fe40000410000 */
[----:B------:R-:W-:Y:S02]  /*68d0*/  FFMA.FTZ R63, R26, R60, -R63 ;  /* 0x0000003c1a3f7223 */ /* 0x000fe4000001083f */
[----:B------:R-:W-:Y:S02]  /*68e0*/  FADD.FTZ R65, -R140, R65 ;  /* 0x000000418c417221 */ /* 0x000fe40000010100 */
[C---:B------:R-:W-:Y:S02]  /*68f0*/  FMUL.FTZ R60, R25.reuse, -R64 ;  /* 0x80000040193c7220 */ /* 0x040fe40000410000 */
[----:B------:R-:W-:Y:S02]  /*6900*/  FFMA.FTZ R62, R26, R61, R62 ;  /* 0x0000003d1a3e7223 */ /* 0x000fe4000001003e */
[----:B------:R-:W-:-:S02]  /*6910*/  FMUL.FTZ R61, R25, -R65 ;  /* 0x80000041193d7220 */ /* 0x000fc40000410000 */
[C---:B------:R-:W-:Y:S02]  /*6920*/  FFMA.FTZ R60, R26.reuse, R65, R60 ;  /* 0x000000411a3c7223 */ /* 0x040fe4000001003c */
[----:B------:R-:W-:Y:S02]  /*6930*/  FMUL.FTZ R65, R31, -R63 ;  /* 0x8000003f1f417220 */ /* 0x000fe40000410000 */
[----:B------:R-:W-:Y:S02]  /*6940*/  FFMA.FTZ R61, R26, R64, -R61 ;  /* 0x000000401a3d7223 */ /* 0x000fe4000001083d */
[----:B------:R-:W-:Y:S02]  /*6950*/  FADD.FTZ R60, -R141, R60 ;  /* 0x0000003c8d3c7221 */ /* 0x000fe40000010100 */
[-C--:B------:R-:W-:Y:S02]  /*6960*/  FMUL.FTZ R64, R31, -R62.reuse ;  /* 0x8000003e1f407220 */ /* 0x080fe40000410000 */
[----:B------:R-:W-:-:S02]  /*6970*/  FFMA.FTZ R65, R32, R62, R65 ;  /* 0x0000003e20417223 */ /* 0x000fc40000010041 */
[----:B------:R-:W-:Y:S02]  /*6980*/  FADD.FTZ R61, R126, R61 ;  /* 0x0000003d7e3d7221 */ /* 0x000fe40000010000 */
[C---:B------:R-:W-:Y:S02]  /*6990*/  FMUL.FTZ R62, R31.reuse, -R60 ;  /* 0x8000003c1f3e7220 */ /* 0x040fe40000410000 */
[C---:B------:R-:W-:Y:S02]  /*69a0*/  FFMA.FTZ R64, R32.reuse, R63, -R64 ;  /* 0x0000003f20407223 */ /* 0x040fe40000010840 */
[-C--:B------:R-:W-:Y:S02]  /*69b0*/  FMUL.FTZ R63, R31, -R61.reuse ;  /* 0x8000003d1f3f7220 */ /* 0x080fe40000410000 */
[----:B------:R-:W-:Y:S02]  /*69c0*/  FFMA.FTZ R62, R32, R61, -R62 ;  /* 0x0000003d203e7223 */ /* 0x000fe4000001083e */
[----:B------:R-:W-:-:S02]  /*69d0*/  FMUL.FTZ R61, R33, -R65 ;  /* 0x80000041213d7220 */ /* 0x000fc40000410000 */
[----:B------:R-:W-:Y:S02]  /*69e0*/  FFMA.FTZ R63, R32, R60, R63 ;  /* 0x0000003c203f7223 */ /* 0x000fe4000001003f */
[----:B------:R-:W-:Y:S02]  /*69f0*/  FADD.FTZ R62, R127, R62 ;  /* 0x0000003e7f3e7221 */ /* 0x000fe40000010000 */
[CC--:B------:R-:W-:Y:S02]  /*6a00*/  FMUL.FTZ R60, R33.reuse, -R64.reuse ;  /* 0x80000040213c7220 */ /* 0x0c0fe40000410000 */
[----:B------:R-:W-:Y:S02]  /*6a10*/  FFMA.FTZ R61, R34, R64, -R61 ;  /* 0x00000040223d7223 */ /* 0x000fe4000001083d */
[----:B------:R-:W-:Y:S02]  /*6a20*/  FADD.FTZ R63, -R142, R63 ;  /* 0x0000003f8e3f7221 */ /* 0x000fe40000010100 */
[----:B------:R-:W-:-:S02]  /*6a30*/  FMUL.FTZ R64, R33, -R62 ;  /* 0x8000003e21407220 */ /* 0x000fc40000410000 */
[C---:B------:R-:W-:Y:S02]  /*6a40*/  FFMA.FTZ R60, R34.reuse, R65, R60 ;  /* 0x00000041223c7223 */ /* 0x040fe4000001003c */
[-C--:B------:R-:W-:Y:S02]  /*6a50*/  FMUL.FTZ R65, R33, -R63.reuse ;  /* 0x8000003f21417220 */ /* 0x080fe40000410000 */
[C---:B------:R-:W-:Y:S02]  /*6a60*/  FFMA.FTZ R64, R34.reuse, R63, R64 ;  /* 0x0000003f22407223 */ /* 0x040fe40000010040 */
[----:B------:R-:W-:Y:S02]  /*6a70*/  FMUL.FTZ R63, R35, -R61 ;  /* 0x8000003d233f7220 */ /* 0x000fe40000410000 */
[----:B------:R-:W-:Y:S02]  /*6a80*/  FFMA.FTZ R65, R34, R62, -R65 ;  /* 0x0000003e22417223 */ /* 0x000fe40000010841 */
[----:B------:R-:W-:-:S02]  /*6a90*/  FADD.FTZ R64, -R143, R64 ;  /* 0x000000408f407221 */ /* 0x000fc40000010100 */
[CC--:B------:R-:W-:Y:S02]  /*6aa0*/  FMUL.FTZ R62, R35.reuse, -R60.reuse ;  /* 0x8000003c233e7220 */ /* 0x0c0fe40000410000 */
[----:B------:R-:W-:Y:S02]  /*6ab0*/  FFMA.FTZ R63, R36, R60, R63 ;  /* 0x0000003c243f7223 */ /* 0x000fe4000001003f */
[----:B------:R-:W-:Y:S02]  /*6ac0*/  FADD.FTZ R65, R128, R65 ;  /* 0x0000004180417221 */ /* 0x000fe40000010000 */
[C---:B------:R-:W-:Y:S02]  /*6ad0*/  FMUL.FTZ R60, R35.reuse, -R64 ;  /* 0x80000040233c7220 */ /* 0x040fe40000410000 */
[----:B------:R-:W-:Y:S02]  /*6ae0*/  FFMA.FTZ R62, R36, R61, -R62 ;  /* 0x0000003d243e7223 */ /* 0x000fe4000001083e */
[----:B------:R-:W-:-:S02]  /*6af0*/  FMUL.FTZ R61, R35, -R65 ;  /* 0x80000041233d7220 */ /* 0x000fc40000410000 */
[C---:B------:R-:W-:Y:S02]  /*6b00*/  FFMA.FTZ R60, R36.reuse, R65, -R60 ;  /* 0x00000041243c7223 */ /* 0x040fe4000001083c */
[----:B------:R-:W-:Y:S02]  /*6b10*/  FMUL.FTZ R65, R39, -R63 ;  /* 0x8000003f27417220 */ /* 0x000fe40000410000 */
[----:B------:R-:W-:Y:S02]  /*6b20*/  FFMA.FTZ R61, R36, R64, R61 ;  /* 0x00000040243d7223 */ /* 0x000fe4000001003d */
[----:B------:R-:W-:Y:S02]  /*6b30*/  FADD.FTZ R60, R129, R60 ;  /* 0x0000003c813c7221 */ /* 0x000fe40000010000 */
[-C--:B------:R-:W-:Y:S02]  /*6b40*/  FMUL.FTZ R64, R39, -R62.reuse ;  /* 0x8000003e27407220 */ /* 0x080fe40000410000 */
[----:B------:R-:W-:-:S02]  /*6b50*/  FFMA.FTZ R65, R40, R62, -R65 ;  /* 0x0000003e28417223 */ /* 0x000fc40000010841 */
[----:B------:R-:W-:Y:S02]  /*6b60*/  FADD.FTZ R61, -R144, R61 ;  /* 0x0000003d903d7221 */ /* 0x000fe40000010100 */
[C---:B------:R-:W-:Y:S02]  /*6b70*/  FMUL.FTZ R62, R39.reuse, -R60 ;  /* 0x8000003c273e7220 */ /* 0x040fe40000410000 */
[C---:B------:R-:W-:Y:S02]  /*6b80*/  FFMA.FTZ R64, R40.reuse, R63, R64 ;  /* 0x0000003f28407223 */ /* 0x040fe40000010040 */
[-C--:B------:R-:W-:Y:S02]  /*6b90*/  FMUL.FTZ R63, R39, -R61.reuse ;  /* 0x8000003d273f7220 */ /* 0x080fe40000410000 */
[----:B------:R-:W-:Y:S02]  /*6ba0*/  FFMA.FTZ R62, R40, R61, R62 ;  /* 0x0000003d283e7223 */ /* 0x000fe4000001003e */
[----:B------:R-:W-:-:S02]  /*6bb0*/  FMUL.FTZ R61, R41, -R65 ;  /* 0x80000041293d7220 */ /* 0x000fc40000410000 */
[----:B------:R-:W-:Y:S02]  /*6bc0*/  FFMA.FTZ R63, R40, R60, -R63 ;  /* 0x0000003c283f7223 */ /* 0x000fe4000001083f */
[----:B------:R-:W-:Y:S02]  /*6bd0*/  FADD.FTZ R62, -R145, R62 ;  /* 0x0000003e913e7221 */ /* 0x000fe40000010100 */
[CC--:B------:R-:W-:Y:S02]  /*6be0*/  FMUL.FTZ R60, R41.reuse, -R64.reuse ;  /* 0x80000040293c7220 */ /* 0x0c0fe40000410000 */
[----:B------:R-:W-:Y:S02]  /*6bf0*/  FFMA.FTZ R61, R42, R64, R61 ;  /* 0x000000402a3d7223 */ /* 0x000fe4000001003d */
[----:B------:R-:W-:Y:S02]  /*6c00*/  FADD.FTZ R63, R130, R63 ;  /* 0x0000003f823f7221 */ /* 0x000fe40000010000 */
[----:B------:R-:W-:-:S02]  /*6c10*/  FMUL.FTZ R64, R41, -R62 ;  /* 0x8000003e29407220 */ /* 0x000fc40000410000 */
[C---:B------:R-:W-:Y:S02]  /*6c20*/  FFMA.FTZ R60, R42.reuse, R65, -R60 ;  /* 0x000000412a3c7223 */ /* 0x040fe4000001083c */
        /* <DEDUP_REMOVED lines=48> */
[CC--:B------:R-:W-:Y:S02]  /*6f30*/  FMUL.FTZ R62, R59.reuse, -R60.reuse ;  /* 0x8000003c3b3e7220 */ /* 0x0c0fe40000410000 */
[C---:B------:R-:W-:Y:S02]  /*6f40*/  FFMA.FTZ R65, R80.reuse, R63, R66 ;  /* 0x0000003f50417223 */ /* 0x040fe40000010042 */
[-C--:B------:R-:W-:Y:S02]  /*6f50*/  FMUL.FTZ R63, R59, -R61.reuse ;  /* 0x8000003d3b3f7220 */ /* 0x080fe40000410000 */
[C---:B------:R-:W-:Y:S02]  /*6f60*/  FFMA.FTZ R62, R80.reuse, R61, R62 ;  /* 0x0000003d503e7223 */ /* 0x040fe4000001003e */
[----:B------:R-:W-:-:S02]  /*6f70*/  FFMA.FTZ R63, R80, R60, -R63 ;  /* 0x0000003c503f7223 */ /* 0x000fc4000001083f */
[----:B------:R-:W-:Y:S02]  /*6f80*/  FADD.FTZ R62, -R151, R62 ;  /* 0x0000003e973e7221 */ /* 0x000fe40000010100 */
[----:B------:R-:W-:Y:S02]  /*6f90*/  FADD.FTZ R63, R136, R63 ;  /* 0x0000003f883f7221 */ /* 0x000fe40000010000 */
[----:B------:R-:W-:Y:S02]  /*6fa0*/  FMUL.FTZ R60, R81, -R62 ;  /* 0x8000003e513c7220 */ /* 0x000fe40000410000 */
[C---:B0-----:R-:W-:Y:S02]  /*6fb0*/  FMUL.FTZ R70, R77.reuse, R68 ;  /* 0x000000444d467220 */ /* 0x041fe40000410000 */
[----:B------:R-:W-:Y:S01]  /*6fc0*/  FFMA.FTZ R66, R82, R63, -R60 ;  /* 0x0000003f52427223 */ /* 0x000fe2000001083c */
[----:B------:R-:W-:Y:S01]  /*6fd0*/  MOV R60, UR33 ;  /* 0x00000021003c7c02 */ /* 0x000fe20008000f00 */
[----:B------:R-:W-:-:S02]  /*6fe0*/  FMUL.FTZ R77, R77, R69 ;  /* 0x000000454d4d7220 */ /* 0x000fc40000410000 */
[----:B------:R-:W-:Y:S01]  /*6ff0*/  FFMA.FTZ R70, R76, R69, R70 ;  /* 0x000000454c467223 */ /* 0x000fe20000010046 */
[----:B------:R-:W-:Y:S01]  /*7000*/  ISETP.GE.OR P0, PT, R60, c[0x0][0x174], P0 ;  /* 0x00005d003c007a0c */ /* 0x000fe20000706670 */
[C---:B------:R-:W-:Y:S02]  /*7010*/  FMUL.FTZ R61, R81.reuse, -R63 ;  /* 0x8000003f513d7220 */ /* 0x040fe40000410000 */
[----:B------:R-:W-:Y:S02]  /*7020*/  FMUL.FTZ R60, R81, -R64 ;  /* 0x80000040513c7220 */ /* 0x000fe40000410000 */
[----:B------:R-:W-:Y:S02]  /*7030*/  FFMA.FTZ R77, R76, R68, -R77 ;  /* 0x000000444c4d7223 */ /* 0x000fe4000001084d */
[----:B------:R-:W-:Y:S02]  /*7040*/  FADD.FTZ R213, R79, R70 ;  /* 0x000000464fd57221 */ /* 0x000fe40000010000 */
[----:B------:R-:W-:-:S02]  /*7050*/  FFMA.FTZ R67, R82, R62, R61 ;  /* 0x0000003e52437223 */ /* 0x000fc4000001003d */
[CC--:B------:R-:W-:Y:S01]  /*7060*/  FMUL.FTZ R61, R81.reuse, -R65.reuse ;  /* 0x80000041513d7220 */ /* 0x0c0fe20000410000 */
[----:B------:R-:W-:Y:S01]  /*7070*/  CS2R R62, SRZ ;  /* 0x00000000003e7805 */ /* 0x000fe2000001ff00 */
[----:B------:R-:W-:Y:S01]  /*7080*/  FFMA.FTZ R65, R82, R65, R60 ;  /* 0x0000004152417223 */ /* 0x000fe2000001003c */
[----:B------:R-:W-:Y:S01]  /*7090*/  HFMA2.MMA R60, -RZ, RZ, 1.875, 0 ;  /* 0x3f800000ff3c7435 */ /* 0x000fe200000001ff */
[----:B------:R-:W-:Y:S02]  /*70a0*/  FADD.FTZ R214, R78, R77 ;  /* 0x0000004d4ed67221 */ /* 0x000fe40000010000 */
[----:B------:R-:W-:Y:S02]  /*70b0*/  FMUL.FTZ R69, R81, R213 ;  /* 0x000000d551457220 */ /* 0x000fe40000410000 */
[C---:B------:R-:W-:Y:S01]  /*70c0*/  FFMA.FTZ R64, R82.reuse, R64, -R61 ;  /* 0x0000004052407223 */ /* 0x040fe2000001083d */
[----:B------:R-:W-:Y:S01]  /*70d0*/  MOV R61, RZ ;  /* 0x000000ff003d7202 */ /* 0x000fe20000000f00 */
[----:B------:R-:W-:-:S02]  /*70e0*/  FFMA.FTZ R68, R82, R214, -R69 ;  /* 0x000000d652447223 */ /* 0x000fc40000010845 */
[----:B------:R-:W-:Y:S02]  /*70f0*/  FADD.FTZ R67, -R152, R67 ;  /* 0x0000004398437221 */ /* 0x000fe40000010100 */
[----:B------:R-:W-:Y:S01]  /*7100*/  FADD.FTZ R66, R137, R66 ;  /* 0x0000004289427221 */ /* 0x000fe20000010000 */
[----:B------:R-:W0:Y:S01]  /*7110*/  @!P0 LDS.128 R60, [UR20+0x8b80] ;  /* 0x008b8014ff3c8984 */ /* 0x000e220008000c00 */
[----:B------:R-:W-:Y:S01]  /*7120*/  FADD.FTZ R167, R167, R68 ;  /* 0x00000044a7a77221 */ /* 0x000fe20000010000 */
[----:B------:R-:W-:Y:S01]  /*7130*/  ISETP.GT.U32.AND P0, PT, R122, 0x1f, PT ;  /* 0x0000001f7a00780c */ /* 0x000fe20003f04070 */
[----:B------:R-:W-:Y:S01]  /*7140*/  FMUL.FTZ R68, R81, R214 ;  /* 0x000000d651447220 */ /* 0x000fe20000410000 */
[----:B------:R1:W-:Y:S03]  /*7150*/  STS.128 [R233.X16+0x6d80], R64 ;  /* 0x006d8040e9007388 */ /* 0x0003e6000000cc00 */
[----:B-1----:R-:W-:-:S04]  /*7160*/  FFMA.FTZ R65, R82, R213, R68 ;  /* 0x000000d552417223 */ /* 0x002fc80000010044 */
[----:B------:R-:W-:Y:S02]  /*7170*/  FADD.FTZ R168, R168, R65 ;  /* 0x00000041a8a87221 */ /* 0x000fe40000010000 */
[CC--:B------:R-:W-:Y:S02]  /*7180*/  FMUL.FTZ R65, R59.reuse, R167.reuse ;  /* 0x000000a73b417220 */ /* 0x0c0fe40000410000 */
[-C--:B------:R-:W-:Y:S02]  /*7190*/  FMUL.FTZ R64, R59, R168.reuse ;  /* 0x000000a83b407220 */ /* 0x080fe40000410000 */
[C---:B------:R-:W-:Y:S02]  /*71a0*/  FFMA.FTZ R65, R80.reuse, R168, R65 ;  /* 0x000000a850417223 */ /* 0x040fe40000010041 */
[----:B------:R-:W-:Y:S02]  /*71b0*/  FFMA.FTZ R64, R80, R167, -R64 ;  /* 0x000000a750407223 */ /* 0x000fe40000010840 */
[----:B------:R-:W-:-:S02]  /*71c0*/  FADD.FTZ R170, R170, R65 ;  /* 0x00000041aaaa7221 */ /* 0x000fc40000010000 */
[----:B------:R-:W-:Y:S02]  /*71d0*/  FADD.FTZ R169, R169, R64 ;  /* 0x00000040a9a97221 */ /* 0x000fe40000010000 */
[CC--:B------:R-:W-:Y:S02]  /*71e0*/  FMUL.FTZ R64, R57.reuse, R170.reuse ;  /* 0x000000aa39407220 */ /* 0x0c0fe40000410000 */
[-C--:B------:R-:W-:Y:S02]  /*71f0*/  FMUL.FTZ R65, R57, R169.reuse ;  /* 0x000000a939417220 */ /* 0x080fe40000410000 */
[C---:B------:R-:W-:Y:S02]  /*7200*/  FFMA.FTZ R64, R58.reuse, R169, -R64 ;  /* 0x000000a93a407223 */ /* 0x040fe40000010840 */
[----:B------:R-:W-:Y:S02]  /*7210*/  FFMA.FTZ R65, R58, R170, R65 ;  /* 0x000000aa3a417223 */ /* 0x000fe40000010041 */
[----:B------:R-:W-:-:S02]  /*7220*/  FADD.FTZ R171, R171, R64 ;  /* 0x00000040abab7221 */ /* 0x000fc40000010000 */
        /* <DEDUP_REMOVED lines=13> */
[----:B------:R-:W-:-:S04]  /*7300*/  FMUL.FTZ R65, R45, R175 ;  /* 0x000000af2d417220 */ /* 0x000fc80000410000 */
[----:B------:R-:W-:-:S04]  /*7310*/  FFMA.FTZ R64, R46, R176, R65 ;  /* 0x000000b02e407223 */ /* 0x000fc80000010041 */
[----:B------:R-:W-:Y:S02]  /*7320*/  FADD.FTZ R177, R177, R64 ;  /* 0x00000040b1b17221 */ /* 0x000fe40000010000 */
[----:B------:R-:W-:-:S04]  /*7330*/  FMUL.FTZ R64, R45, R176 ;  /* 0x000000b02d407220 */ /* 0x000fc80000410000 */
[----:B------:R-:W-:-:S04]  /*7340*/  FFMA.FTZ R65, R46, R175, -R64 ;  /* 0x000000af2e417223 */ /* 0x000fc80000010840 */
        /* <DEDUP_REMOVED lines=97> */
.L_x_1025:
[----:B------:R-:W-:Y:S05]  /*7960*/  BRA.DIV ~URZ, `(.L_x_924) ;  /* 0x000075327f007947 */ /* 0x000fea000b800000 */
[----:B------:R-:W2:Y:S04]  /*7970*/  SHFL.DOWN PT, R68, R68, 0x1, 0x1f ;  /* 0x08201f0044447f89 */ /* 0x000ea800000e0000 */
[----:B------:R3:W4:Y:S04]  /*7980*/  SHFL.DOWN PT, R71, R69, 0x1, 0x1f ;  /* 0x08201f0045477f89 */ /* 0x00072800000e0000 */
[----:B------:R3:W0:Y:S02]  /*7990*/  SHFL.DOWN PT, R66, R67, 0x1, 0x1f ;  /* 0x08201f0043427f89 */ /* 0x00062400000e0000 */
.L_x_1026:
        /* <DEDUP_REMOVED lines=13> */
.L_x_926:
[----:B------:R-:W-:Y:S05]  /*7a70*/  BSYNC B1 ;  /* 0x0000000000017941 */ /* 0x000fea0003800000 */
.L_x_925:
[----:B------:R-:W-:-:S04]  /*7a80*/  LOP3.LUT R64, R122, 0x1f, RZ, 0xc0, !PT ;  /* 0x0000001f7a407812 */ /* 0x000fc800078ec0ff */
[----:B------:R-:W-:Y:S01]  /*7a90*/  ISETP.GT.U32.AND P0, PT, R64, 0x1d, PT ;  /* 0x0000001d4000780c */ /* 0x000fe20003f04070 */
[----:B------:R-:W-:Y:S05]  /*7aa0*/  BRA.DIV ~URZ, `(.L_x_927) ;  /* 0x000075427f007947 */ /* 0x000fea000b800000 */
[----:B--2---:R2:W3:Y:S04]  /*7ab0*/  SHFL.DOWN PT, R68, R73, 0x2, 0x1f ;  /* 0x08401f0049447f89 */ /* 0x0044e800000e0000 */
[----:B-1----:R2:W1:Y:S04]  /*7ac0*/  SHFL.DOWN PT, R70, R74, 0x2, 0x1f ;  /* 0x08401f004a467f89 */ /* 0x00246800000e0000 */
[----:B----4-:R2:W4:Y:S04]  /*7ad0*/  SHFL.DOWN PT, R71, R69, 0x2, 0x1f ;  /* 0x08401f0045477f89 */ /* 0x01052800000e0000 */
[----:B0-----:R2:W0:Y:S02]  /*7ae0*/  SHFL.DOWN PT, R66, R67, 0x2, 0x1f ;  /* 0x08401f0043427f89 */ /* 0x00142400000e0000 */
.L_x_1027:
        /* <DEDUP_REMOVED lines=13> */
.L_x_929:
[----:B------:R-:W-:Y:S05]  /*7bc0*/  BSYNC B1 ;  /* 0x0000000000017941 */ /* 0x000fea0003800000 */
.L_x_928:
[----:B------:R-:W-:-:S04]  /*7bd0*/  LOP3.LUT R64, R122, 0x1f, RZ, 0xc0, !PT ;  /* 0x0000001f7a407812 */ /* 0x000fc800078ec0ff */
[----:B------:R-:W-:Y:S01]  /*7be0*/  ISETP.GT.U32.AND P0, PT, R64, 0x1b, PT ;  /* 0x0000001b4000780c */ /* 0x000fe20003f04070 */
[----:B------:R-:W-:Y:S10]  /*7bf0*/  BRA.DIV ~URZ, `(.L_x_930) ;  /* 0x000075b27f007947 */ /* 0x000ff4000b800000 */
[----:B---3--:R3:W2:Y:S02]  /*7c00*/  SHFL.DOWN PT, R68, R73, 0x4, 0x1f ;  /* 0x08801f0049447f89 */ /* 0x0086a400000e0000 */
.L_x_1028:
[----:B------:R-:W-:Y:S05]  /*7c10*/  BRA.DIV ~URZ, `(.L_x_931) ;  /* 0x000076127f007947 */ /* 0x000fea000b800000 */
[----:B-1----:R1:W3:Y:S04]  /*7c20*/  SHFL.DOWN PT, R70, R74, 0x4, 0x1f ;  /* 0x08801f004a467f89 */ /* 0x0022e800000e0000 */
[----:B----4-:R1:W4:Y:S04]  /*7c30*/  SHFL.DOWN PT, R71, R69, 0x4, 0x1f ;  /* 0x08801f0045477f89 */ /* 0x01032800000e0000 */
[----:B0-----:R1:W0:Y:S02]  /*7c40*/  SHFL.DOWN PT, R66, R67, 0x4, 0x1f ;  /* 0x08801f0043427f89 */ /* 0x00122400000e0000 */
.L_x_1029:
        /* <DEDUP_REMOVED lines=13> */
.L_x_933:
[----:B------:R-:W-:Y:S05]  /*7d20*/  BSYNC B1 ;  /* 0x0000000000017941 */ /* 0x000fea0003800000 */
.L_x_932:
[----:B------:R-:W-:-:S04]  /*7d30*/  LOP3.LUT R64, R122, 0x1f, RZ, 0xc0, !PT ;  /* 0x0000001f7a407812 */ /* 0x000fc800078ec0ff */
[----:B------:R-:W-:Y:S01]  /*7d40*/  ISETP.GT.U32.AND P0, PT, R64, 0x17, PT ;  /* 0x000000174000780c */ /* 0x000fe20003f04070 */
[----:B------:R-:W-:Y:S05]  /*7d50*/  BRA.DIV ~URZ, `(.L_x_934) ;  /* 0x000076227f007947 */ /* 0x000fea000b800000 */
[----:B--2---:R2:W1:Y:S04]  /*7d60*/  SHFL.DOWN PT, R68, R73, 0x8, 0x1f ;  /* 0x09001f0049447f89 */ /* 0x00446800000e0000 */
[----:B---3--:R2:W3:Y:S04]  /*7d70*/  SHFL.DOWN PT, R70, R74, 0x8, 0x1f ;  /* 0x09001f004a467f89 */ /* 0x0084e800000e0000 */
[----:B----4-:R2:W4:Y:S04]  /*7d80*/  SHFL.DOWN PT, R71, R69, 0x8, 0x1f ;  /* 0x09001f0045477f89 */ /* 0x01052800000e0000 */
[----:B0-----:R2:W0:Y:S02]  /*7d90*/  SHFL.DOWN PT, R66, R67, 0x8, 0x1f ;  /* 0x09001f0043427f89 */ /* 0x00142400000e0000 */
.L_x_1030:
        /* <DEDUP_REMOVED lines=13> */
.L_x_936:
[----:B------:R-:W-:Y:S05]  /*7e70*/  BSYNC B1 ;  /* 0x0000000000017941 */ /* 0x000fea0003800000 */
.L_x_935:
[----:B------:R-:W-:-:S04]  /*7e80*/  LOP3.LUT R64, R122, 0x1f, RZ, 0xc0, !PT ;  /* 0x0000001f7a407812 */ /* 0x000fc800078ec0ff */
[----:B------:R-:W-:Y:S01]  /*7e90*/  ISETP.GT.U32.AND P0, PT, R64, 0xf, PT ;  /* 0x0000000f4000780c */ /* 0x000fe20003f04070 */
[----:B------:R-:W-:Y:S10]  /*7ea0*/  BRA.DIV ~URZ, `(.L_x_937) ;  /* 0x000076927f007947 */ /* 0x000ff4000b800000 */
[----:B-1----:R1:W2:Y:S02]  /*7eb0*/  SHFL.DOWN PT, R68, R73, 0x10, 0x1f ;  /* 0x0a001f0049447f89 */ /* 0x0022a400000e0000 */
.L_x_1031:
[----:B------:R-:W-:Y:S05]  /*7ec0*/  BRA.DIV ~URZ, `(.L_x_938) ;  /* 0x000076f27f007947 */ /* 0x000fea000b800000 */
[----:B---3--:R3:W1:Y:S04]  /*7ed0*/  SHFL.DOWN PT, R70, R74, 0x10, 0x1f ;  /* 0x0a001f004a467f89 */ /* 0x00866800000e0000 */
[----:B----4-:R3:W4:Y:S04]  /*7ee0*/  SHFL.DOWN PT, R71, R69, 0x10, 0x1f ;  /* 0x0a001f0045477f89 */ /* 0x01072800000e0000 */
[----:B0-----:R3:W0:Y:S02]  /*7ef0*/  SHFL.DOWN PT, R66, R67, 0x10, 0x1f ;  /* 0x0a001f0043427f89 */ /* 0x00162400000e0000 */
.L_x_1032:
        /* <DEDUP_REMOVED lines=13> */
.L_x_940:
[----:B------:R-:W-:Y:S05]  /*7fd0*/  BSYNC B1 ;  /* 0x0000000000017941 */ /* 0x000fea0003800000 */
.L_x_939:
        /* <DEDUP_REMOVED lines=20> */
.L_x_1033:
        /* <DEDUP_REMOVED lines=20> */
.L_x_943:
[----:B------:R-:W-:Y:S05]  /*8260*/  BSYNC B1 ;  /* 0x0000000000017941 */ /* 0x000fea0003800000 */
.L_x_942:
        /* <DEDUP_REMOVED lines=38> */
.L_x_922:
[----:B0-----:R-:W-:Y:S05]  /*84d0*/  BSYNC B0 ;  /* 0x0000000000007941 */ /* 0x001fea0003800000 */
.L_x_921:
[----:B------:R-:W-:Y:S01]  /*84e0*/  WARPSYNC 0xffffffff ;  /* 0xffffffff00007948 */ /* 0x000fe20003800000 */
[----:B------:R-:W-:Y:S02]  /*84f0*/  ISETP.NE.AND P0, PT, R122, RZ, PT ;  /* 0x000000ff7a00720c */ /* 0x000fe40003f05270 */
[----:B------:R-:W-:Y:S06]  /*8500*/  BAR.SYNC.DEFER_BLOCKING 0x0 ;  /* 0x0000000000007b1d */ /* 0x000fec0000010000 */
[----:B------:R-:W-:Y:S01]  /*8510*/  BSSY B0, `(.L_x_944) ;  /* 0x0000207000007945 */ /* 0x000fe20003800000 */
[----:B------:R-:W0:Y:S04]  /*8520*/  LDS.64 R64, [R233.X16+0x6d88] ;  /* 0x006d8800e9407984 */ /* 0x000e28000000ca00 */
[----:B------:R2:W-:Y:S01]  /*8530*/  @!P0 STS.128 [UR20+0x8b80], R60 ;  /* 0x008b803cff008988 */ /* 0x0005e20008000c14 */
[----:B------:R-:W-:-:S02]  /*8540*/  ULDC UR20, c[0x0][0x168] ;  /* 0x00005a0000147ab9 */ /* 0x000fc40000000800 */
[----:B------:R-:W-:Y:S01]  /*8550*/  UIADD3 UR20, -UR38, UR20, URZ ;  /* 0x0000001426147290 */ /* 0x000fe2000fffe13f */
[----:B--2---:R-:W-:Y:S02]  /*8560*/  PRMT R60, RZ, 0x5410, R199 ;  /* 0x00005410ff3c7816 */ /* 0x004fe400000000c7 */
[----:B------:R-:W-:-:S05]  /*8570*/  PRMT R62, RZ, 0x5410, R198 ;  /* 0x00005410ff3e7816 */ /* 0x000fca00000000c6 */
[----:B------:R-:W-:Y:S02]  /*8580*/  FMUL.FTZ R63, R115, R62 ;  /* 0x0000003e733f7220 */ /* 0x000fe40000410000 */
[CC--:B0-----:R-:W-:Y:S02]  /*8590*/  FMUL.FTZ R67, R65.reuse, -R95.reuse ;  /* 0x8000005f41437220 */ /* 0x0c1fe40000410000 */
[C---:B------:R-:W-:Y:S02]  /*85a0*/  FMUL.FTZ R95, R64.reuse, -R95 ;  /* 0x8000005f405f7220 */ /* 0x040fe40000410000 */
[----:B------:R-:W-:Y:S02]  /*85b0*/  FFMA.FTZ R74, R64, R94, -R67 ;  /* 0x0000005e404a7223 */ /* 0x000fe40000010843 */
[----:B------:R-:W-:Y:S02]  /*85c0*/  FFMA.FTZ R64, R100, R214, RZ ;  /* 0x000000d664407223 */ /* 0x000fe400000100ff */
[----:B------:R-:W-:-:S02]  /*85d0*/  FFMA.FTZ R94, R65, R94, R95 ;  /* 0x0000005e415e7223 */ /* 0x000fc4000001005f */
[----:B------:R-:W-:Y:S02]  /*85e0*/  FFMA.FTZ R64, R99, R167, R64 ;  /* 0x000000a763407223 */ /* 0x000fe40000010040 */
[----:B------:R-:W-:Y:S02]  /*85f0*/  FADD.FTZ R94, -R154, R94 ;  /* 0x0000005e9a5e7221 */ /* 0x000fe40000010100 */
[----:B------:R-:W-:Y:S01]  /*8600*/  FFMA.FTZ R66, R98, R169, R64 ;  /* 0x000000a962427223 */ /* 0x000fe20000010040 */
[----:B------:R-:W-:Y:S01]  /*8610*/  PRMT R64, RZ, 0x5410, R166 ;  /* 0x00005410ff407816 */ /* 0x000fe200000000a6 */
[----:B------:R-:W-:Y:S02]  /*8620*/  FADD.FTZ R74, R153, R74 ;  /* 0x0000004a994a7221 */ /* 0x000fe40000010000 */
[----:B------:R-:W-:Y:S01]  /*8630*/  FFMA.FTZ R67, R97, R171, R66 ;  /* 0x000000ab61437223 */ /* 0x000fe20000010042 */
[----:B------:R-:W-:Y:S01]  /*8640*/  PRMT R66, RZ, 0x5410, R165 ;  /* 0x00005410ff427816 */ /* 0x000fe200000000a5 */
[----:B-1----:R-:W-:-:S02]  /*8650*/  FMUL.FTZ R79, R17, -R94 ;  /* 0x8000005e114f7220 */ /* 0x002fc40000410000 */
[----:B------:R-:W-:Y:S02]  /*8660*/  FFMA.FTZ R70, R96, R173, R67 ;  /* 0x000000ad60467223 */ /* 0x000fe40000010043 */
[-C--:B------:R-:W-:Y:S02]  /*8670*/  FMUL.FTZ R17, R17, -R74.reuse ;  /* 0x8000004a11117220 */ /* 0x080fe40000410000 */
[----:B------:R-:W-:Y:S01]  /*8680*/  FFMA.FTZ R71, R93, R175, R70 ;  /* 0x000000af5d477223 */ /* 0x000fe20000010046 */
[----:B------:R-:W-:Y:S01]  /*8690*/  PRMT R70, RZ, 0x5410, R163 ;  /* 0x00005410ff467816 */ /* 0x000fe200000000a3 */
[----:B------:R-:W-:Y:S02]  /*86a0*/  FFMA.FTZ R78, R18, R74, -R79 ;  /* 0x0000004a124e7223 */ /* 0x000fe4000001084f */
[----:B------:R-:W-:Y:S02]  /*86b0*/  FFMA.FTZ R73, R92, R178, R71 ;  /* 0x000000b25c497223 */ /* 0x000fe40000010047 */
[----:B------:R-:W-:Y:S01]  /*86c0*/  FFMA.FTZ R17, R18, R94, R17 ;  /* 0x0000005e12117223 */ /* 0x000fe20000010011 */
[----:B------:R-:W-:Y:S01]  /*86d0*/  PRMT R18, RZ, 0x5410, R160 ;  /* 0x00005410ff127816 */ /* 0x000fe200000000a0 */
[----:B------:R-:W-:-:S02]  /*86e0*/  FFMA.FTZ R77, R91, R180, R73 ;  /* 0x000000b45b4d7223 */ /* 0x000fc40000010049 */
[----:B------:R-:W-:Y:S02]  /*86f0*/  FADD.FTZ R123, R123, R78 ;  /* 0x0000004e7b7b7221 */ /* 0x000fe40000010000 */
[----:B------:R-:W-:Y:S02]  /*8700*/  FFMA.FTZ R77, R90, R182, R77 ;  /* 0x000000b65a4d7223 */ /* 0x000fe4000001004d */
[----:B------:R-:W-:Y:S02]  /*8710*/  FMUL.FTZ R78, R107, R18 ;  /* 0x000000126b4e7220 */ /* 0x000fe40000410000 */
[----:B------:R-:W-:Y:S02]  /*8720*/  FADD.FTZ R138, -R138, R17 ;  /* 0x000000118a8a7221 */ /* 0x000fe40000010100 */
[----:B------:R-:W-:Y:S02]  /*8730*/  FMUL.FTZ R17, R19, -R123 ;  /* 0x8000007b13117220 */ /* 0x000fe40000410000 */
[----:B------:R-:W-:-:S02]  /*8740*/  FFMA.FTZ R79, R89, R184, R77 ;  /* 0x000000b8594f7223 */ /* 0x000fc4000001004d */
[-C--:B------:R-:W-:Y:S02]  /*8750*/  FFMA.FTZ R184, R14, -R78.reuse, R184 ;  /* 0x8000004e0eb87223 */ /* 0x080fe400000100b8 */
[----:B------:R-:W-:Y:S02]  /*8760*/  FFMA.FTZ R77, R13, -R78, R183 ;  /* 0x8000004e0d4d7223 */ /* 0x000fe400000100b7 */
[-C--:B------:R-:W-:Y:S02]  /*8770*/  FMUL.FTZ R19, R19, -R138.reuse ;  /* 0x8000008a13137220 */ /* 0x080fe40000410000 */
[----:B------:R-:W-:Y:S01]  /*8780*/  FFMA.FTZ R78, R20, R138, R17 ;  /* 0x0000008a144e7223 */ /* 0x000fe20000010011 */
[----:B------:R-:W-:Y:S01]  /*8790*/  PRMT R17, RZ, 0x5410, R159 ;  /* 0x00005410ff117816 */ /* 0x000fe2000000009f */
[----:B------:R-:W-:Y:S02]  /*87a0*/  FMUL.FTZ R65, R116, R60 ;  /* 0x0000003c74417220 */ /* 0x000fe40000410000 */
[----:B------:R-:W-:-:S02]  /*87b0*/  FFMA.FTZ R19, R20, R123, -R19 ;  /* 0x0000007b14137223 */ /* 0x000fc40000010813 */
[----:B------:R-:W-:Y:S02]  /*87c0*/  FADD.FTZ R78, -R139, R78 ;  /* 0x0000004e8b4e7221 */ /* 0x000fe40000010100 */
[----:B------:R-:W-:Y:S02]  /*87d0*/  FFMA.FTZ R61, R55, -R65, R213 ;  /* 0x80000041373d7223 */ /* 0x000fe400000100d5 */
[----:B------:R-:W-:Y:S02]  /*87e0*/  FFMA.FTZ R213, R100, -R213, RZ ;  /* 0x800000d564d57223 */ /* 0x000fe400000100ff */
[----:B------:R-:W-:Y:S02]  /*87f0*/  FMUL.FTZ R20, R106, R17 ;  /* 0x000000116a147220 */ /* 0x000fe40000410000 */
[----:B------:R-:W-:Y:S02]  /*8800*/  FADD.FTZ R124, R124, R19 ;  /* 0x000000137c7c7221 */ /* 0x000fe40000010000 */
[----:B------:R-:W-:-:S02]  /*8810*/  FMUL.FTZ R19, R21, -R78 ;  /* 0x8000004e15137220 */ /* 0x000fc40000410000 */
[----:B------:R-:W-:Y:S02]  /*8820*/  FFMA.FTZ R95, R88, R186, R79 ;  /* 0x000000ba585f7223 */ /* 0x000fe4000001004f */
[----:B------:R-:W-:Y:S02]  /*8830*/  FFMA.FTZ R213, R99, -R168, R213 ;  /* 0x800000a863d57223 */ /* 0x000fe400000100d5 */
[-C--:B------:R-:W-:Y:S02]  /*8840*/  FFMA.FTZ R186, R12, -R20.reuse, R186 ;  /* 0x800000140cba7223 */ /* 0x080fe400000100ba */
[----:B------:R-:W-:Y:S02]  /*8850*/  FFMA.FTZ R79, R11, -R20, R185 ;  /* 0x800000140b4f7223 */ /* 0x000fe400000100b9 */
[----:B------:R-:W-:Y:S02]  /*8860*/  FFMA.FTZ R20, R22, R124, -R19 ;  /* 0x0000007c16147223 */ /* 0x000fe40000010813 */
[----:B------:R-:W-:-:S02]  /*8870*/  FFMA.FTZ R213, R98, -R170, R213 ;  /* 0x800000aa62d57223 */ /* 0x000fc400000100d5 */
[----:B------:R-:W-:Y:S01]  /*8880*/  FADD.FTZ R125, R125, R20 ;  /* 0x000000147d7d7221 */ /* 0x000fe20000010000 */
[----:B------:R-:W-:Y:S01]  /*8890*/  PRMT R20, RZ, 0x5410, R158 ;  /* 0x00005410ff147816 */ /* 0x000fe2000000009e */
[----:B------:R-:W-:Y:S02]  /*88a0*/  FMUL.FTZ R21, R21, -R124 ;  /* 0x8000007c15157220 */ /* 0x000fe40000410000 */
[----:B------:R-:W-:Y:S02]  /*88b0*/  FFMA.FTZ R213, R97, -R172, R213 ;  /* 0x800000ac61d57223 */ /* 0x000fe400000100d5 */
[----:B------:R-:W-:Y:S02]  /*88c0*/  FMUL.FTZ R72, R110, R70 ;  /* 0x000000466e487220 */ /* 0x000fe40000410000 */
[----:B------:R-:W-:Y:S02]  /*88d0*/  FFMA.FTZ R21, R22, R78, R21 ;  /* 0x0000004e16157223 */ /* 0x000fe40000010015 */
[----:B------:R-:W-:-:S02]  /*88e0*/  FMUL.FTZ R19, R105, R20 ;  /* 0x0000001469137220 */ /* 0x000fc40000410000 */
[----:B------:R-:W-:Y:S02]  /*88f0*/  FFMA.FTZ R213, R96, -R174, R213 ;  /* 0x800000ae60d57223 */ /* 0x000fe400000100d5 */
[-C--:B------:R-:W-:Y:S02]  /*8900*/  FFMA.FTZ R178, R27, -R72.reuse, R178 ;  /* 0x800000481bb27223 */ /* 0x080fe400000100b2 */
[----:B------:R-:W-:Y:S01]  /*8910*/  FFMA.FTZ R71, R28, -R72, R177 ;  /* 0x800000481c477223 */ /* 0x000fe200000100b1 */
[----:B------:R-:W-:Y:S01]  /*8920*/  PRMT R72, RZ, 0x5410, R162 ;  /* 0x00005410ff487816 */ /* 0x000fe200000000a2 */
[----:B------:R-:W-:Y:S02]  /*8930*/  FFMA.FTZ R139, R87, R188, R95 ;  /* 0x000000bc578b7223 */ /* 0x000fe4000001005f */
[-C--:B------:R-:W-:Y:S02]  /*8940*/  FFMA.FTZ R188, R10, -R19.reuse, R188 ;  /* 0x800000130abc7223 */ /* 0x080fe400000100bc */
[----:B------:R-:W-:-:S02]  /*8950*/  FFMA.FTZ R95, R9, -R19, R187 ;  /* 0x80000013095f7223 */ /* 0x000fc400000100bb */
[----:B------:R-:W-:Y:S02]  /*8960*/  FADD.FTZ R140, -R140, R21 ;  /* 0x000000158c8c7221 */ /* 0x000fe40000010100 */
[----:B------:R-:W-:Y:S02]  /*8970*/  FFMA.FTZ R213, R93, -R176, R213 ;  /* 0x800000b05dd57223 */ /* 0x000fe400000100d5 */
[----:B------:R-:W-:Y:S02]  /*8980*/  FMUL.FTZ R19, R25, -R125 ;  /* 0x8000007d19137220 */ /* 0x000fe40000410000 */
[----:B------:R-:W-:Y:S02]  /*8990*/  FMUL.FTZ R75, R109, R72 ;  /* 0x000000486d4b7220 */ /* 0x000fe40000410000 */
[----:B------:R-:W-:Y:S02]  /*89a0*/  FMUL.FTZ R25, R25, -R140 ;  /* 0x8000008c19197220 */ /* 0x000fe40000410000 */
[----:B------:R-:W-:-:S02]  /*89b0*/  FFMA.FTZ R76, R92, -R177, R213 ;  /* 0x800000b15c4c7223 */ /* 0x000fc400000100d5 */
[C---:B------:R-:W-:Y:S01]  /*89c0*/  FFMA.FTZ R22, R26.reuse, R140, R19 ;  /* 0x0000008c1a167223 */ /* 0x040fe20000010013 */
[----:B------:R-:W-:Y:S01]  /*89d0*/  PRMT R19, RZ, 0x5410, R157 ;  /* 0x00005410ff137816 */ /* 0x000fe2000000009d */
[----:B------:R-:W-:Y:S02]  /*89e0*/  FFMA.FTZ R73, R23, -R75, R179 ;  /* 0x8000004b17497223 */ /* 0x000fe400000100b3 */
[----:B------:R-:W-:Y:S02]  /*89f0*/  FFMA.FTZ R21, R26, R125, -R25 ;  /* 0x0000007d1a157223 */ /* 0x000fe40000010819 */
[----:B------:R-:W-:Y:S02]  /*8a00*/  FFMA.FTZ R179, R91, -R179, R76 ;  /* 0x800000b35bb37223 */ /* 0x000fe4000001004c */
[----:B------:R-:W-:Y:S02]  /*8a10*/  FADD.FTZ R26, -R141, R22 ;  /* 0x000000168d1a7221 */ /* 0x000fe40000010100 */
[----:B------:R-:W-:-:S02]  /*8a20*/  FADD.FTZ R126, R126, R21 ;  /* 0x000000157e7e7221 */ /* 0x000fc40000010000 */
[----:B------:R-:W-:Y:S02]  /*8a30*/  FFMA.FTZ R154, R90, -R181, R179 ;  /* 0x800000b55a9a7223 */ /* 0x000fe400000100b3 */
[----:B------:R-:W-:Y:S02]  /*8a40*/  FMUL.FTZ R21, R31, -R26 ;  /* 0x8000001a1f157220 */ /* 0x000fe40000410000 */
[----:B------:R-:W-:Y:S02]  /*8a50*/  FFMA.FTZ R154, R89, -R183, R154 ;  /* 0x800000b7599a7223 */ /* 0x000fe4000001009a */
[-C--:B------:R-:W-:Y:S02]  /*8a60*/  FFMA.FTZ R22, R32, R126.reuse, -R21 ;  /* 0x0000007e20167223 */ /* 0x080fe40000010815 */
[----:B------:R-:W-:Y:S02]  /*8a70*/  FFMA.FTZ R154, R88, -R185, R154 ;  /* 0x800000b9589a7223 */ /* 0x000fe4000001009a */
[----:B------:R-:W-:-:S02]  /*8a80*/  FMUL.FTZ R31, R31, -R126 ;  /* 0x8000007e1f1f7220 */ /* 0x000fc40000410000 */
[----:B------:R-:W-:Y:S01]  /*8a90*/  FADD.FTZ R127, R127, R22 ;  /* 0x000000167f7f7221 */ /* 0x000fe20000010000 */
[----:B------:R-:W-:Y:S01]  /*8aa0*/  PRMT R22, RZ, 0x5410, R156 ;  /* 0x00005410ff167816 */ /* 0x000fe2000000009c */
[-C--:B------:R-:W-:Y:S02]  /*8ab0*/  FFMA.FTZ R167, R54, -R63.reuse, R167 ;  /* 0x8000003f36a77223 */ /* 0x080fe400000100a7 */
[----:B------:R-:W-:Y:S01]  /*8ac0*/  FFMA.FTZ R168, R53, -R63, R168 ;  /* 0x8000003f35a87223 */ /* 0x000fe200000100a8 */
[----:B------:R-:W-:Y:S01]  /*8ad0*/  PRMT R63, RZ, 0x5410, R197 ;  /* 0x00005410ff3f7816 */ /* 0x000fe200000000c5 */
[----:B------:R-:W-:Y:S02]  /*8ae0*/  FFMA.FTZ R154, R87, -R187, R154 ;  /* 0x800000bb579a7223 */ /* 0x000fe4000001009a */
[----:B------:R-:W-:Y:S02]  /*8af0*/  FFMA.FTZ R31, R32, R26, R31 ;  /* 0x0000001a201f7223 */ /* 0x000fe4000001001f */
[----:B------:R-:W-:-:S02]  /*8b00*/  FFMA.FTZ R139, R86, R190, R139 ;  /* 0x000000be568b7223 */ /* 0x000fc4000001008b */
[----:B------:R-:W-:Y:S02]  /*8b10*/  FMUL.FTZ R32, R103, R22 ;  /* 0x0000001667207220 */ /* 0x000fe40000410000 */
[----:B------:R-:W-:Y:S02]  /*8b20*/  FFMA.FTZ R154, R86, -R189, R154 ;  /* 0x800000bd569a7223 */ /* 0x000fe4000001009a */
[----:B------:R-:W-:Y:S02]  /*8b30*/  FADD.FTZ R142, -R142, R31 ;  /* 0x0000001f8e8e7221 */ /* 0x000fe40000010100 */
[----:B------:R-:W-:Y:S02]  /*8b40*/  FFMA.FTZ R214, R56, -R65, R214 ;  /* 0x8000004138d67223 */ /* 0x000fe400000100d6 */
[----:B------:R-:W-:Y:S02]  /*8b50*/  FFMA.FTZ R139, R85, R192, R139 ;  /* 0x000000c0558b7223 */ /* 0x000fe4000001008b */
[----:B------:R-:W-:-:S02]  /*8b60*/  FMUL.FTZ R21, R33, -R127 ;  /* 0x8000007f21157220 */ /* 0x000fc40000410000 */
[----:B------:R-:W-:Y:S02]  /*8b70*/  FMUL.FTZ R65, R114, R63 ;  /* 0x0000003f72417220 */ /* 0x000fe40000410000 */
[-C--:B------:R-:W-:Y:S02]  /*8b80*/  FFMA.FTZ R192, R6, -R32.reuse, R192 ;  /* 0x8000002006c07223 */ /* 0x080fe400000100c0 */
[----:B------:R-:W-:Y:S02]  /*8b90*/  FFMA.FTZ R32, R5, -R32, R191 ;  /* 0x8000002005207223 */ /* 0x000fe400000100bf */
[----:B------:R-:W-:Y:S02]  /*8ba0*/  FFMA.FTZ R191, R85, -R191, R154 ;  /* 0x800000bf55bf7223 */ /* 0x000fe4000001009a */
[-C--:B------:R-:W-:Y:S02]  /*8bb0*/  FMUL.FTZ R33, R33, -R142.reuse ;  /* 0x8000008e21217220 */ /* 0x080fe40000410000 */
[----:B------:R-:W-:Y:S01]  /*8bc0*/  FFMA.FTZ R154, R34, R142, R21 ;  /* 0x0000008e229a7223 */ /* 0x000fe20000010015 */
[----:B------:R-:W-:Y:S01]  /*8bd0*/  PRMT R21, RZ, 0x5410, R155 ;  /* 0x00005410ff157816 */ /* 0x000fe2000000009b */
[----:B------:R-:W-:-:S02]  /*8be0*/  FFMA.FTZ R169, R50, -R65, R169 ;  /* 0x8000004132a97223 */ /* 0x000fc400000100a9 */
[----:B------:R-:W-:Y:S02]  /*8bf0*/  FFMA.FTZ R170, R49, -R65, R170 ;  /* 0x8000004131aa7223 */ /* 0x000fe400000100aa */
[----:B------:R-:W-:Y:S02]  /*8c00*/  FMUL.FTZ R65, R113, R64 ;  /* 0x0000004071417220 */ /* 0x000fe40000410000 */
[----:B------:R-:W-:Y:S02]  /*8c10*/  FFMA.FTZ R33, R34, R127, -R33 ;  /* 0x0000007f22217223 */ /* 0x000fe40000010821 */
[----:B------:R-:W-:Y:S02]  /*8c20*/  FADD.FTZ R154, -R143, R154 ;  /* 0x0000009a8f9a7221 */ /* 0x000fe40000010100 */
[-C--:B------:R-:W-:Y:S02]  /*8c30*/  FFMA.FTZ R171, R44, -R65.reuse, R171 ;  /* 0x800000412cab7223 */ /* 0x080fe400000100ab */
[----:B------:R-:W-:Y:S01]  /*8c40*/  FFMA.FTZ R65, R43, -R65, R172 ;  /* 0x800000412b417223 */ /* 0x000fe200000100ac */
[----:B------:R-:W-:Y:S01]  /*8c50*/  PRMT R172, RZ, 0x5410, R118 ;  /* 0x00005410ffac7816 */ /* 0x000fe20000000076 */
[----:B------:R-:W-:-:S02]  /*8c60*/  FADD.FTZ R128, R128, R33 ;  /* 0x0000002180807221 */ /* 0x000fc40000010000 */
[C---:B------:R-:W-:Y:S02]  /*8c70*/  FMUL.FTZ R33, R35.reuse, -R154 ;  /* 0x8000009a23217220 */ /* 0x040fe40000410000 */
[-C--:B------:R-:W-:Y:S02]  /*8c80*/  FMUL.FTZ R35, R35, -R128.reuse ;  /* 0x8000008023237220 */ /* 0x080fe40000410000 */
[----:B------:R-:W-:Y:S02]  /*8c90*/  FFMA.FTZ R34, R36, R128, -R33 ;  /* 0x0000008024227223 */ /* 0x000fe40000010821 */
[----:B------:R-:W-:Y:S02]  /*8ca0*/  FMUL.FTZ R143, R74, UR42 ;  /* 0x0000002a4a8f7c20 */ /* 0x000fe40008410000 */
[----:B------:R-:W-:Y:S02]  /*8cb0*/  FMUL.FTZ R33, R101, R172 ;  /* 0x000000ac65217220 */ /* 0x000fe40000410000 */
[----:B------:R-:W-:-:S02]  /*8cc0*/  FFMA.FTZ R35, R36, R154, R35 ;  /* 0x0000009a24237223 */ /* 0x000fc40000010023 */
[----:B------:R-:W-:Y:S02]  /*8cd0*/  FADD.FTZ R129, R129, R34 ;  /* 0x0000002281817221 */ /* 0x000fe40000010000 */
[C---:B------:R-:W-:Y:S02]  /*8ce0*/  FFMA.FTZ R177, R94.reuse, UR41, -R143 ;  /* 0x000000295eb17c23 */ /* 0x040fe4000801088f */
[----:B------:R-:W-:Y:S02]  /*8cf0*/  FMUL.FTZ R153, R94, UR42 ;  /* 0x0000002a5e997c20 */ /* 0x000fe40008410000 */
[----:B------:R-:W-:Y:S02]  /*8d00*/  FFMA.FTZ R34, R0, -R33, R196 ;  /* 0x8000002100227223 */ /* 0x000fe400000100c4 */
[----:B------:R-:W-:Y:S02]  /*8d10*/  FADD.FTZ R144, -R144, R35 ;  /* 0x0000002390907221 */ /* 0x000fe40000010100 */
[----:B------:R-:W-:-:S02]  /*8d20*/  FMUL.FTZ R143, R0, R94 ;  /* 0x0000005e008f7220 */ /* 0x000fc40000410000 */
[----:B------:R-:W-:Y:S02]  /*8d30*/  FFMA.FTZ R33, R2, -R33, R195 ;  /* 0x8000002102217223 */ /* 0x000fe400000100c3 */
[----:B------:R-:W-:Y:S02]  /*8d40*/  FFMA.FTZ R0, R74, UR41, R153 ;  /* 0x000000294a007c23 */ /* 0x000fe40008010099 */
[----:B------:R-:W-:Y:S02]  /*8d50*/  FMUL.FTZ R177, R34, R177 ;  /* 0x000000b122b17220 */ /* 0x000fe40000410000 */
[C---:B------:R-:W-:Y:S02]  /*8d60*/  FMUL.FTZ R35, R39.reuse, -R129 ;  /* 0x8000008127237220 */ /* 0x040fe40000410000 */
[----:B------:R-:W-:Y:S02]  /*8d70*/  FMUL.FTZ R39, R39, -R144 ;  /* 0x8000009027277220 */ /* 0x000fe40000410000 */
[----:B------:R-:W-:-:S02]  /*8d80*/  FFMA.FTZ R177, R33, R0, R177 ;  /* 0x0000000021b17223 */ /* 0x000fc400000100b1 */
[C---:B------:R-:W-:Y:S02]  /*8d90*/  FFMA.FTZ R0, R40.reuse, R144, R35 ;  /* 0x0000009028007223 */ /* 0x040fe40000010023 */
[----:B------:R-:W-:Y:S02]  /*8da0*/  FFMA.FTZ R39, R40, R129, -R39 ;  /* 0x0000008128277223 */ /* 0x000fe40000010827 */
[----:B------:R-:W-:Y:S02]  /*8db0*/  FMUL.FTZ R141, R102, R21 ;  /* 0x00000015668d7220 */ /* 0x000fe40000410000 */
[----:B------:R-:W-:Y:S02]  /*8dc0*/  FADD.FTZ R0, -R145, R0 ;  /* 0x0000000091007221 */ /* 0x000fe40000010100 */
[----:B------:R-:W-:Y:S02]  /*8dd0*/  FFMA.FTZ R31, R84, R194, R139 ;  /* 0x000000c2541f7223 */ /* 0x000fe4000001008b */
[----:B------:R-:W-:-:S02]  /*8de0*/  FADD.FTZ R130, R130, R39 ;  /* 0x0000002782827221 */ /* 0x000fc40000010000 */
[-C--:B------:R-:W-:Y:S02]  /*8df0*/  FFMA.FTZ R139, R4, -R141.reuse, R194 ;  /* 0x8000008d048b7223 */ /* 0x080fe400000100c2 */
[C---:B------:R-:W-:Y:S02]  /*8e00*/  FFMA.FTZ R141, R3.reuse, -R141, R193 ;  /* 0x8000008d038d7223 */ /* 0x040fe400000100c1 */
[----:B------:R-:W-:Y:S02]  /*8e10*/  FMUL.FTZ R35, R3, R138 ;  /* 0x0000008a03237220 */ /* 0x000fe40000410000 */
[C---:B------:R-:W-:Y:S02]  /*8e20*/  FMUL.FTZ R3, R41.reuse, -R0 ;  /* 0x8000000029037220 */ /* 0x040fe40000410000 */
[----:B------:R-:W-:Y:S02]  /*8e30*/  FMUL.FTZ R41, R41, -R130 ;  /* 0x8000008229297220 */ /* 0x000fe40000410000 */
[----:B------:R-:W-:-:S02]  /*8e40*/  FFMA.FTZ R2, R2, R74, R143 ;  /* 0x0000004a02027223 */ /* 0x000fc4000001008f */
[----:B------:R-:W-:Y:S02]  /*8e50*/  FFMA.FTZ R35, R4, R123, R35 ;  /* 0x0000007b04237223 */ /* 0x000fe40000010023 */
[C---:B------:R-:W-:Y:S02]  /*8e60*/  FFMA.FTZ R39, R42.reuse, R0, R41 ;  /* 0x000000002a277223 */ /* 0x040fe40000010029 */
[----:B------:R-:W-:Y:S02]  /*8e70*/  FFMA.FTZ R4, R42, R130, -R3 ;  /* 0x000000822a047223 */ /* 0x000fe40000010803 */
[-C--:B------:R-:W-:Y:S02]  /*8e80*/  FFMA.FTZ R217, R101, R2.reuse, R217 ;  /* 0x0000000265d97223 */ /* 0x080fe400000100d9 */
[----:B------:R-:W-:Y:S02]  /*8e90*/  FFMA.FTZ R36, R172, R2, R177 ;  /* 0x00000002ac247223 */ /* 0x000fe400000100b1 */
[----:B------:R-:W-:-:S02]  /*8ea0*/  FADD.FTZ R39, -R146, R39 ;  /* 0x0000002792277221 */ /* 0x000fc40000010100 */
[----:B------:R-:W-:Y:S02]  /*8eb0*/  FMUL.FTZ R2, R138, UR42 ;  /* 0x0000002a8a027c20 */ /* 0x000fe40008410000 */
[----:B------:R-:W-:Y:S02]  /*8ec0*/  FADD.FTZ R131, R131, R4 ;  /* 0x0000000483837221 */ /* 0x000fe40000010000 */
[----:B------:R-:W-:Y:S02]  /*8ed0*/  FMUL.FTZ R143, R123, UR42 ;  /* 0x0000002a7b8f7c20 */ /* 0x000fe40008410000 */
[----:B------:R-:W-:Y:S02]  /*8ee0*/  FMUL.FTZ R4, R45, -R39 ;  /* 0x800000272d047220 */ /* 0x000fe40000410000 */
[----:B------:R-:W-:Y:S02]  /*8ef0*/  FFMA.FTZ R40, R123, UR41, R2 ;  /* 0x000000297b287c23 */ /* 0x000fe40008010002 */
[----:B------:R-:W-:-:S02]  /*8f00*/  FMUL.FTZ R45, R45, -R131 ;  /* 0x800000832d2d7220 */ /* 0x000fc40000410000 */
[----:B------:R-:W-:Y:S02]  /*8f10*/  FMUL.FTZ R2, R102, R123 ;  /* 0x0000007b66027220 */ /* 0x000fe40000410000 */
[----:B------:R-:W-:Y:S02]  /*8f20*/  FFMA.FTZ R42, R138, UR41, -R143 ;  /* 0x000000298a2a7c23 */ /* 0x000fe4000801088f */
[----:B------:R-:W-:Y:S02]  /*8f30*/  FMUL.FTZ R123, R5, R78 ;  /* 0x0000004e057b7220 */ /* 0x000fe40000410000 */
[C---:B------:R-:W-:Y:S02]  /*8f40*/  FFMA.FTZ R5, R46.reuse, R131, -R4 ;  /* 0x000000832e057223 */ /* 0x040fe40000010804 */
[----:B------:R-:W-:Y:S02]  /*8f50*/  FFMA.FTZ R46, R46, R39, R45 ;  /* 0x000000272e2e7223 */ /* 0x000fe4000001002d */
[----:B------:R-:W-:-:S02]  /*8f60*/  FMUL.FTZ R138, R102, R138 ;  /* 0x0000008a668a7220 */ /* 0x000fc40000410000 */
[----:B------:R-:W-:Y:S02]  /*8f70*/  FMUL.FTZ R42, R141, R42 ;  /* 0x0000002a8d2a7220 */ /* 0x000fe40000410000 */
[----:B------:R-:W-:Y:S02]  /*8f80*/  FMUL.FTZ R45, R124, UR42 ;  /* 0x0000002a7c2d7c20 */ /* 0x000fe40008410000 */
[----:B------:R-:W-:Y:S02]  /*8f90*/  FADD.FTZ R132, R132, R5 ;  /* 0x0000000584847221 */ /* 0x000fe40000010000 */
[----:B------:R-:W-:Y:S02]  /*8fa0*/  FADD.FTZ R46, -R147, R46 ;  /* 0x0000002e932e7221 */ /* 0x000fe40000010100 */
[C---:B------:R-:W-:Y:S02]  /*8fb0*/  FMUL.FTZ R3, R141.reuse, R138 ;  /* 0x0000008a8d037220 */ /* 0x040fe40000410000 */
[----:B------:R-:W-:-:S02]  /*8fc0*/  FMUL.FTZ R41, R141, R2 ;  /* 0x000000028d297220 */ /* 0x000fc40000410000 */
[----:B------:R-:W-:Y:S02]  /*8fd0*/  FFMA.FTZ R40, R139, R40, R42 ;  /* 0x000000288b287223 */ /* 0x000fe4000001002a */
[----:B------:R-:W-:Y:S02]  /*8fe0*/  FFMA.FTZ R42, R6, R124, R123 ;  /* 0x0000007c062a7223 */ /* 0x000fe4000001007b */
[----:B------:R-:W-:Y:S02]  /*8ff0*/  FFMA.FTZ R141, R78, UR41, -R45 ;  /* 0x000000294e8d7c23 */ /* 0x000fe4000801082d */
[C---:B------:R-:W-:Y:S02]  /*9000*/  FMUL.FTZ R45, R47.reuse, -R46 ;  /* 0x8000002e2f2d7220 */ /* 0x040fe40000410000 */
[----:B------:R-:W-:Y:S02]  /*9010*/  FMUL.FTZ R123, R47, -R132 ;  /* 0x800000842f7b7220 */ /* 0x000fe40000410000 */
[----:B------:R-:W-:-:S02]  /*9020*/  FMUL.FTZ R5, R103, R78 ;  /* 0x0000004e67057220 */ /* 0x000fc40000410000 */
[----:B------:R-:W-:Y:S02]  /*9030*/  FMUL.FTZ R47, R103, R124 ;  /* 0x0000007c672f7220 */ /* 0x000fe40000410000 */
[C---:B------:R-:W-:Y:S02]  /*9040*/  FFMA.FTZ R4, R48.reuse, R132, -R45 ;  /* 0x0000008430047223 */ /* 0x040fe4000001082d */
[----:B------:R-:W-:Y:S02]  /*9050*/  FFMA.FTZ R123, R48, R46, R123 ;  /* 0x0000002e307b7223 */ /* 0x000fe4000001007b */
[C---:B------:R-:W-:Y:S02]  /*9060*/  FMUL.FTZ R6, R32.reuse, R5 ;  /* 0x0000000520067220 */ /* 0x040fe40000410000 */
[----:B------:R-:W-:Y:S01]  /*9070*/  FMUL.FTZ R45, R32, R141 ;  /* 0x0000008d202d7220 */ /* 0x000fe20000410000 */
[----:B------:R-:W-:Y:S01]  /*9080*/  SHF.L.U32 R141, R122, 0x5, RZ ;  /* 0x000000057a8d7819 */ /* 0x000fe200000006ff */
[----:B------:R-:W-:-:S02]  /*9090*/  FMUL.FTZ R25, R104, R19 ;  /* 0x0000001368197220 */ /* 0x000fc40000410000 */
[----:B------:R-:W-:Y:S02]  /*90a0*/  FMUL.FTZ R32, R32, R47 ;  /* 0x0000002f20207220 */ /* 0x000fe40000410000 */
[----:B------:R-:W-:Y:S02]  /*90b0*/  FADD.FTZ R148, -R148, R123 ;  /* 0x0000007b94947221 */ /* 0x000fe40000010100 */
[----:B------:R-:W-:Y:S02]  /*90c0*/  FADD.FTZ R133, R133, R4 ;  /* 0x0000000485857221 */ /* 0x000fe40000010000 */
[----:B------:R-:W-:Y:S02]  /*90d0*/  FFMA.FTZ R190, R8, -R25, R190 ;  /* 0x8000001908be7223 */ /* 0x000fe400000100be */
[----:B------:R-:W-:Y:S02]  /*90e0*/  FFMA.FTZ R4, R192, R5, -R32 ;  /* 0x00000005c0047223 */ /* 0x000fe40000010820 */
[----:B------:R-:W-:-:S02]  /*90f0*/  FFMA.FTZ R25, R7, -R25, R189 ;  /* 0x8000001907197223 */ /* 0x000fc400000100bd */
[----:B------:R-:W-:Y:S02]  /*9100*/  FMUL.FTZ R32, R7, R140 ;  /* 0x0000008c07207220 */ /* 0x000fe40000410000 */
[C---:B------:R-:W-:Y:S02]  /*9110*/  FMUL.FTZ R7, R51.reuse, -R148 ;  /* 0x8000009433077220 */ /* 0x040fe40000410000 */
[----:B------:R-:W-:Y:S02]  /*9120*/  FMUL.FTZ R51, R51, -R133 ;  /* 0x8000008533337220 */ /* 0x000fe40000410000 */
[----:B------:R-:W-:Y:S02]  /*9130*/  FMUL.FTZ R123, R9, R26 ;  /* 0x0000001a097b7220 */ /* 0x000fe40000410000 */
[----:B------:R-:W-:Y:S02]  /*9140*/  FFMA.FTZ R9, R8, R125, R32 ;  /* 0x0000007d08097223 */ /* 0x000fe40000010020 */
[----:B------:R-:W-:-:S02]  /*9150*/  FFMA.FTZ R8, R52, R148, R51 ;  /* 0x0000009434087223 */ /* 0x000fc40000010033 */
[----:B------:R-:W-:Y:S02]  /*9160*/  FFMA.FTZ R7, R52, R133, -R7 ;  /* 0x0000008534077223 */ /* 0x000fe40000010807 */
[----:B------:R-:W-:Y:S02]  /*9170*/  FMUL.FTZ R51, R126, UR42 ;  /* 0x0000002a7e337c20 */ /* 0x000fe40008410000 */
[----:B------:R-:W-:Y:S02]  /*9180*/  FADD.FTZ R8, -R149, R8 ;  /* 0x0000000895087221 */ /* 0x000fe40000010100 */
[----:B------:R-:W-:Y:S02]  /*9190*/  FADD.FTZ R134, R134, R7 ;  /* 0x0000000786867221 */ /* 0x000fe40000010000 */
[----:B------:R-:W-:Y:S02]  /*91a0*/  FFMA.FTZ R32, R26, UR41, -R51 ;  /* 0x000000291a207c23 */ /* 0x000fe40008010833 */
[----:B------:R-:W-:-:S02]  /*91b0*/  FMUL.FTZ R51, R57, -R8 ;  /* 0x8000000839337220 */ /* 0x000fc40000410000 */
[----:B------:R-:W-:Y:S02]  /*91c0*/  FMUL.FTZ R57, R57, -R134 ;  /* 0x8000008639397220 */ /* 0x000fe40000410000 */
[----:B------:R-:W-:Y:S02]  /*91d0*/  FFMA.FTZ R10, R10, R126, R123 ;  /* 0x0000007e0a0a7223 */ /* 0x000fe4000001007b */
[----:B------:R-:W-:Y:S02]  /*91e0*/  FFMA.FTZ R57, R58, R8, R57 ;  /* 0x000000083a397223 */ /* 0x000fe40000010039 */
[----:B------:R-:W-:Y:S02]  /*91f0*/  FMUL.FTZ R123, R26, UR42 ;  /* 0x0000002a1a7b7c20 */ /* 0x000fe40008410000 */
[----:B------:R-:W-:Y:S02]  /*9200*/  FMUL.FTZ R7, R105, R26 ;  /* 0x0000001a69077220 */ /* 0x000fe40000410000 */
[----:B------:R-:W-:-:S02]  /*9210*/  FFMA.FTZ R26, R58, R134, -R51 ;  /* 0x000000863a1a7223 */ /* 0x000fc40000010833 */
[----:B------:R-:W-:Y:S02]  /*9220*/  FADD.FTZ R150, -R150, R57 ;  /* 0x0000003996967221 */ /* 0x000fe40000010100 */
[----:B------:R-:W-:Y:S02]  /*9230*/  FADD.FTZ R135, R135, R26 ;  /* 0x0000001a87877221 */ /* 0x000fe40000010000 */
[----:B------:R-:W-:Y:S02]  /*9240*/  FMUL.FTZ R26, R59, -R150 ;  /* 0x800000963b1a7220 */ /* 0x000fe40000410000 */
[----:B------:R-:W-:Y:S02]  /*9250*/  FMUL.FTZ R11, R11, R142 ;  /* 0x0000008e0b0b7220 */ /* 0x000fe40000410000 */
[C---:B------:R-:W-:Y:S02]  /*9260*/  FFMA.FTZ R3, R139.reuse, R2, R3 ;  /* 0x000000028b037223 */ /* 0x040fe40000010003 */
[----:B------:R-:W-:-:S02]  /*9270*/  FFMA.FTZ R41, R139, R138, -R41 ;  /* 0x0000008a8b297223 */ /* 0x000fc40000010829 */
[-C--:B------:R-:W-:Y:S02]  /*9280*/  FMUL.FTZ R59, R59, -R135.reuse ;  /* 0x800000873b3b7220 */ /* 0x080fe40000410000 */
[----:B------:R-:W-:Y:S02]  /*9290*/  FMUL.FTZ R139, R78, UR42 ;  /* 0x0000002a4e8b7c20 */ /* 0x000fe40008410000 */
[----:B------:R-:W-:Y:S02]  /*92a0*/  FMUL.FTZ R57, R13, R154 ;  /* 0x0000009a0d397220 */ /* 0x000fe40000410000 */
[----:B------:R-:W-:Y:S02]  /*92b0*/  FFMA.FTZ R13, R80, R135, -R26 ;  /* 0x00000087500d7223 */ /* 0x000fe4000001081a */
[----:B------:R-:W-:Y:S02]  /*92c0*/  FFMA.FTZ R11, R12, R127, R11 ;  /* 0x0000007f0c0b7223 */ /* 0x000fe4000001000b */
[----:B------:R-:W-:Y:S01]  /*92d0*/  FFMA.FTZ R12, R80, R150, R59 ;  /* 0x00000096500c7223 */ /* 0x000fe2000001003b */
[----:B------:R-:W-:Y:S01]  /*92e0*/  LEA.HI.SX32 R80, R141, R141, 0x1b ;  /* 0x0000008d8d507211 */ /* 0x000fe200078fdaff */
[----:B------:R-:W-:-:S02]  /*92f0*/  FFMA.FTZ R139, R124, UR41, R139 ;  /* 0x000000297c8b7c23 */ /* 0x000fc4000801008b */
[----:B------:R-:W-:Y:S02]  /*9300*/  FFMA.FTZ R14, R14, R128, R57 ;  /* 0x000000800e0e7223 */ /* 0x000fe40000010039 */
[----:B------:R-:W-:Y:S02]  /*9310*/  FMUL.FTZ R57, R128, UR42 ;  /* 0x0000002a80397c20 */ /* 0x000fe40008410000 */
[----:B------:R-:W-:Y:S02]  /*9320*/  FADD.FTZ R136, R136, R13 ;  /* 0x0000000d88887221 */ /* 0x000fe40000010000 */
[----:B------:R-:W-:Y:S02]  /*9330*/  FMUL.FTZ R13, R154, UR42 ;  /* 0x0000002a9a0d7c20 */ /* 0x000fe40008410000 */
[----:B------:R-:W-:Y:S02]  /*9340*/  FADD.FTZ R12, -R151, R12 ;  /* 0x0000000c970c7221 */ /* 0x000fe40000010100 */
[----:B------:R-:W-:-:S02]  /*9350*/  FFMA.FTZ R45, R192, R139, R45 ;  /* 0x0000008bc02d7223 */ /* 0x000fc4000001002d */
[----:B------:R-:W-:Y:S02]  /*9360*/  FFMA.FTZ R139, R126, UR41, R123 ;  /* 0x000000297e8b7c23 */ /* 0x000fe4000801007b */
[----:B------:R-:W-:Y:S02]  /*9370*/  FMUL.FTZ R32, R95, R32 ;  /* 0x000000205f207220 */ /* 0x000fe40000410000 */
[----:B------:R-:W-:Y:S02]  /*9380*/  FFMA.FTZ R26, R154, UR41, -R57 ;  /* 0x000000299a1a7c23 */ /* 0x000fe40008010839 */
[----:B------:R-:W-:Y:S02]  /*9390*/  FFMA.FTZ R57, R128, UR41, R13 ;  /* 0x0000002980397c23 */ /* 0x000fe4000801000d */
[C---:B------:R-:W-:Y:S02]  /*93a0*/  FMUL.FTZ R13, R81.reuse, -R12 ;  /* 0x8000000c510d7220 */ /* 0x040fe40000410000 */
[----:B------:R-:W-:-:S02]  /*93b0*/  FMUL.FTZ R81, R81, -R136 ;  /* 0x8000008851517220 */ /* 0x000fc40000410000 */
[----:B------:R-:W-:Y:S02]  /*93c0*/  FFMA.FTZ R51, R188, R139, R32 ;  /* 0x0000008bbc337223 */ /* 0x000fe40000010020 */
[----:B------:R-:W-:Y:S02]  /*93d0*/  FMUL.FTZ R32, R77, R26 ;  /* 0x0000001a4d207220 */ /* 0x000fe40000410000 */
[C---:B------:R-:W-:Y:S02]  /*93e0*/  FFMA.FTZ R26, R82.reuse, R136, -R13 ;  /* 0x00000088521a7223 */ /* 0x040fe4000001080d */
[----:B------:R-:W-:Y:S02]  /*93f0*/  FFMA.FTZ R81, R82, R12, R81 ;  /* 0x0000000c52517223 */ /* 0x000fe40000010051 */
[----:B------:R-:W-:Y:S01]  /*9400*/  FFMA.FTZ R13, R184, R57, R32 ;  /* 0x00000039b80d7223 */ /* 0x000fe20000010020 */
[----:B------:R-:W-:Y:S01]  /*9410*/  IADD3 R57, R141, 0x3, RZ ;  /* 0x000000038d397810 */ /* 0x000fe20007ffe0ff */
[----:B------:R-:W-:Y:S01]  /*9420*/  FADD.FTZ R137, R137, R26 ;  /* 0x0000001a89897221 */ /* 0x000fe20000010000 */
[C---:B------:R-:W-:Y:S01]  /*9430*/  IADD3 R26, R141.reuse, 0x1, RZ ;  /* 0x000000018d1a7810 */ /* 0x040fe20007ffe0ff */
[----:B------:R-:W-:Y:S01]  /*9440*/  FADD.FTZ R152, -R152, R81 ;  /* 0x0000005198987221 */ /* 0x000fe20000010100 */
[----:B------:R-:W-:Y:S01]  /*9450*/  IADD3 R32, R141, 0x2, RZ ;  /* 0x000000028d207810 */ /* 0x000fe20007ffe0ff */
[----:B------:R-:W-:Y:S01]  /*9460*/  FMUL.FTZ R123, R105, R126 ;  /* 0x0000007e697b7220 */ /* 0x000fe20000410000 */
[-C--:B------:R-:W-:Y:S01]  /*9470*/  LEA.HI.SX32 R146, R57, R141.reuse, 0x1b ;  /* 0x0000008d39927211 */ /* 0x080fe200078fdaff */
[----:B------:R-:W-:Y:S01]  /*9480*/  FMUL.FTZ R139, R107, R128 ;  /* 0x000000806b8b7220 */ /* 0x000fe20000410000 */
[-C--:B------:R-:W-:Y:S01]  /*9490*/  LEA.HI.SX32 R128, R26, R141.reuse, 0x1b ;  /* 0x0000008d1a807211 */ /* 0x080fe200078fdaff */
[----:B------:R-:W-:Y:S01]  /*94a0*/  FMUL.FTZ R59, R116, R152 ;  /* 0x00000098743b7220 */ /* 0x000fe20000410000 */
[----:B------:R-:W-:Y:S01]  /*94b0*/  LEA.HI.SX32 R143, R32, R141, 0x1b ;  /* 0x0000008d208f7211 */ /* 0x000fe200078fdaff */
[----:B------:R-:W-:-:S02]  /*94c0*/  FMUL.FTZ R57, R116, R137 ;  /* 0x0000008974397220 */ /* 0x000fc40000410000 */
[----:B------:R-:W-:Y:S02]  /*94d0*/  FMUL.FTZ R141, R115, R12 ;  /* 0x0000000c738d7220 */ /* 0x000fe40000410000 */
[C---:B------:R-:W-:Y:S02]  /*94e0*/  FMUL.FTZ R48, R95.reuse, R7 ;  /* 0x000000075f307220 */ /* 0x040fe40000410000 */
[----:B------:R-:W-:Y:S02]  /*94f0*/  FMUL.FTZ R52, R95, R123 ;  /* 0x0000007b5f347220 */ /* 0x000fe40000410000 */
[----:B------:R-:W-:Y:S02]  /*9500*/  FMUL.FTZ R95, R107, R154 ;  /* 0x0000009a6b5f7220 */ /* 0x000fe40000410000 */
[C---:B------:R-:W-:Y:S02]  /*9510*/  FMUL.FTZ R26, R61.reuse, R59 ;  /* 0x0000003b3d1a7220 */ /* 0x040fe40000410000 */
[----:B------:R-:W-:-:S02]  /*9520*/  FMUL.FTZ R32, R61, R57 ;  /* 0x000000393d207220 */ /* 0x000fc40000410000 */
[----:B------:R-:W-:Y:S02]  /*9530*/  FMUL.FTZ R81, R115, R136 ;  /* 0x0000008873517220 */ /* 0x000fe40000410000 */
[----:B------:R-:W-:Y:S02]  /*9540*/  FMUL.FTZ R82, R168, R141 ;  /* 0x0000008da8527220 */ /* 0x000fe40000410000 */
[C---:B------:R-:W-:Y:S02]  /*9550*/  FMUL.FTZ R58, R77.reuse, R95 ;  /* 0x0000005f4d3a7220 */ /* 0x040fe40000410000 */
[----:B------:R-:W-:Y:S02]  /*9560*/  FMUL.FTZ R78, R77, R139 ;  /* 0x0000008b4d4e7220 */ /* 0x000fe40000410000 */
[----:B------:R-:W-:Y:S02]  /*9570*/  FFMA.FTZ R26, R214, R57, R26 ;  /* 0x00000039d61a7223 */ /* 0x000fe4000001001a */
[----:B------:R-:W-:-:S02]  /*9580*/  FMUL.FTZ R77, R60, R59 ;  /* 0x0000003b3c4d7220 */ /* 0x000fc40000410000 */
[----:B------:R-:W-:Y:S02]  /*9590*/  FFMA.FTZ R32, R214, R59, -R32 ;  /* 0x0000003bd6207223 */ /* 0x000fe40000010820 */
[----:B------:R-:W-:Y:S02]  /*95a0*/  FMUL.FTZ R57, R60, R57 ;  /* 0x000000393c397220 */ /* 0x000fe40000410000 */
[-C--:B------:R-:W-:Y:S02]  /*95b0*/  FFMA.FTZ R59, R167, R81.reuse, R82 ;  /* 0x00000051a73b7223 */ /* 0x080fe40000010052 */
[-C--:B------:R-:W-:Y:S01]  /*95c0*/  FMUL.FTZ R82, R168, R81.reuse ;  /* 0x00000051a8527220 */ /* 0x080fe20000410000 */
[----:B------:R0:W-:Y:S01]  /*95d0*/  STS [R80.X4+0x2100], R57 ;  /* 0x0021003950007388 */ /* 0x0001e20000004800 */
[----:B------:R-:W-:Y:S02]  /*95e0*/  FMUL.FTZ R126, R114, R150 ;  /* 0x00000096727e7220 */ /* 0x000fe40000410000 */
[----:B------:R-:W-:Y:S01]  /*95f0*/  FMUL.FTZ R124, R62, R81 ;  /* 0x000000513e7c7220 */ /* 0x000fe20000410000 */
[----:B------:R1:W-:Y:S01]  /*9600*/  STS [R128.X4+0x2104], R77 ;  /* 0x0021044d80007388 */ /* 0x0003e20000004800 */
[----:B------:R-:W-:-:S02]  /*9610*/  FADD.FTZ R26, RZ, R26 ;  /* 0x0000001aff1a7221 */ /* 0x000fc40000010000 */
[----:B------:R-:W-:Y:S01]  /*9620*/  FFMA.FTZ R81, R167, R141, -R82 ;  /* 0x0000008da7517223 */ /* 0x000fe20000010852 */
[----:B------:R2:W-:Y:S01]  /*9630*/  STS [R143.X4+0x2108], R124 ;  /* 0x0021087c8f007388 */ /* 0x0005e20000004800 */
[----:B------:R-:W-:Y:S02]  /*9640*/  FMUL.FTZ R82, R114, R135 ;  /* 0x0000008772527220 */ /* 0x000fe40000410000 */
[----:B0-----:R-:W-:Y:S02]  /*9650*/  FMUL.FTZ R57, R170, R126 ;  /* 0x0000007eaa397220 */ /* 0x001fe40000410000 */
[----:B------:R-:W-:Y:S02]  /*9660*/  FADD.FTZ R26, R26, R59 ;  /* 0x0000003b1a1a7221 */ /* 0x000fe40000010000 */
[----:B------:R-:W-:Y:S02]  /*9670*/  FADD.FTZ R32, RZ, R32 ;  /* 0x00000020ff207221 */ /* 0x000fe40000010000 */
[----:B------:R-:W-:-:S02]  /*9680*/  FMUL.FTZ R59, R170, R82 ;  /* 0x00000052aa3b7220 */ /* 0x000fc40000410000 */
[----:B------:R-:W-:Y:S02]  /*9690*/  FFMA.FTZ R57, R169, R82, R57 ;  /* 0x00000052a9397223 */ /* 0x000fe40000010039 */
[C---:B-1----:R-:W-:Y:S02]  /*96a0*/  FMUL.FTZ R128, R113.reuse, R8 ;  /* 0x0000000871807220 */ /* 0x042fe40000410000 */
[----:B--2---:R-:W-:Y:S02]  /*96b0*/  FMUL.FTZ R124, R113, R134 ;  /* 0x00000086717c7220 */ /* 0x004fe40000410000 */
[----:B------:R-:W-:Y:S02]  /*96c0*/  FMUL.FTZ R68, R112, R66 ;  /* 0x0000004270447220 */ /* 0x000fe40000410000 */
[----:B------:R-:W-:Y:S02]  /*96d0*/  FMUL.FTZ R141, R62, R141 ;  /* 0x0000008d3e8d7220 */ /* 0x000fe40000410000 */
[----:B------:R-:W-:-:S02]  /*96e0*/  FADD.FTZ R32, R32, R81 ;  /* 0x0000005120207221 */ /* 0x000fc40000010000 */
[----:B------:R-:W-:Y:S01]  /*96f0*/  FFMA.FTZ R59, R169, R126, -R59 ;  /* 0x0000007ea93b7223 */ /* 0x000fe2000001083b */
[----:B------:R0:W-:Y:S01]  /*9700*/  STS [R146.X4+0x210c], R141 ;  /* 0x00210c8d92007388 */ /* 0x0001e20000004800 */
[----:B------:R-:W-:Y:S02]  /*9710*/  FADD.FTZ R26, R26, R57 ;  /* 0x000000391a1a7221 */ /* 0x000fe40000010000 */
[C---:B------:R-:W-:Y:S02]  /*9720*/  FMUL.FTZ R77, R65.reuse, R128 ;  /* 0x00000080414d7220 */ /* 0x040fe40000410000 */
[----:B------:R-:W-:Y:S02]  /*9730*/  FMUL.FTZ R57, R65, R124 ;  /* 0x0000007c41397220 */ /* 0x000fe40000410000 */
[-C--:B------:R-:W-:Y:S02]  /*9740*/  FFMA.FTZ R173, R38, -R68.reuse, R173 ;  /* 0x8000004426ad7223 */ /* 0x080fe400000100ad */
[----:B------:R-:W-:Y:S01]  /*9750*/  FFMA.FTZ R67, R37, -R68, R174 ;  /* 0x8000004425437223 */ /* 0x000fe200000100ae */
[----:B------:R-:W-:Y:S01]  /*9760*/  PRMT R68, RZ, 0x5410, R164 ;  /* 0x00005410ff447816 */ /* 0x000fe200000000a4 */
[----:B------:R-:W-:-:S02]  /*9770*/  FADD.FTZ R32, R32, R59 ;  /* 0x0000003b20207221 */ /* 0x000fc40000010000 */
[C---:B------:R-:W-:Y:S02]  /*9780*/  FFMA.FTZ R77, R171.reuse, R124, R77 ;  /* 0x0000007cab4d7223 */ /* 0x040fe4000001004d */
[----:B------:R-:W-:Y:S02]  /*9790*/  FFMA.FTZ R59, R171, R128, -R57 ;  /* 0x00000080ab3b7223 */ /* 0x000fe40000010839 */
[C---:B0-----:R-:W-:Y:S02]  /*97a0*/  FMUL.FTZ R146, R112.reuse, R148 ;  /* 0x0000009470927220 */ /* 0x041fe40000410000 */
[----:B------:R-:W-:Y:S02]  /*97b0*/  FMUL.FTZ R57, R63, R82 ;  /* 0x000000523f397220 */ /* 0x000fe40000410000 */
[----:B------:R-:W-:Y:S02]  /*97c0*/  FMUL.FTZ R82, R112, R133 ;  /* 0x0000008570527220 */ /* 0x000fe40000410000 */
[----:B------:R-:W-:Y:S01]  /*97d0*/  FMUL.FTZ R143, R64, R128 ;  /* 0x00000080408f7220 */ /* 0x000fe20000410000 */
[----:B------:R-:W-:Y:S01]  /*97e0*/  STS [R80.X4+0x2110], R57 ;  /* 0x0021103950007388 */ /* 0x000fe20000004800 */
[----:B------:R-:W-:-:S02]  /*97f0*/  FADD.FTZ R26, R26, R77 ;  /* 0x0000004d1a1a7221 */ /* 0x000fc40000010000 */
[----:B------:R-:W-:Y:S01]  /*9800*/  FMUL.FTZ R69, R111, R68 ;  /* 0x000000446f457220 */ /* 0x000fe20000410000 */
[----:B------:R0:W-:Y:S01]  /*9810*/  STS [R80.X4+0x211c], R143 ;  /* 0x00211c8f50007388 */ /* 0x0001e20000004800 */
[C---:B------:R-:W-:Y:S02]  /*9820*/  FMUL.FTZ R77, R67.reuse, R146 ;  /* 0x00000092434d7220 */ /* 0x040fe40000410000 */
[----:B------:R-:W-:Y:S02]  /*9830*/  FMUL.FTZ R141, R64, R124 ;  /* 0x0000007c408d7220 */ /* 0x000fe40000410000 */
[-C--:B------:R-:W-:Y:S02]  /*9840*/  FMUL.FTZ R145, R67, R82.reuse ;  /* 0x0000005243917220 */ /* 0x080fe40000410000 */
[----:B------:R-:W-:Y:S01]  /*9850*/  FMUL.FTZ R147, R66, R82 ;  /* 0x0000005242937220 */ /* 0x000fe20000410000 */
[----:B------:R1:W-:Y:S01]  /*9860*/  STS [R80.X4+0x2118], R141 ;  /* 0x0021188d50007388 */ /* 0x0003e20000004800 */
[----:B------:R-:W-:-:S02]  /*9870*/  FMUL.FTZ R151, R110, R39 ;  /* 0x000000276e977220 */ /* 0x000fc40000410000 */
[----:B------:R-:W-:Y:S01]  /*9880*/  FMUL.FTZ R128, R111, R46 ;  /* 0x0000002e6f807220 */ /* 0x000fe20000410000 */
[----:B------:R2:W-:Y:S01]  /*9890*/  STS [R80.X4+0x2120], R147 ;  /* 0x0021209350007388 */ /* 0x0005e20000004800 */
[----:B------:R-:W-:Y:S02]  /*98a0*/  FADD.FTZ R32, R32, R59 ;  /* 0x0000003b20207221 */ /* 0x000fe40000010000 */
[----:B------:R-:W-:Y:S02]  /*98b0*/  FMUL.FTZ R81, R63, R126 ;  /* 0x0000007e3f517220 */ /* 0x000fe40000410000 */
[----:B0-----:R-:W-:Y:S02]  /*98c0*/  FMUL.FTZ R143, R129, UR42 ;  /* 0x0000002a818f7c20 */ /* 0x001fe40008410000 */
[----:B------:R-:W-:Y:S01]  /*98d0*/  FFMA.FTZ R175, R30, -R69, R175 ;  /* 0x800000451eaf7223 */ /* 0x000fe200000100af */
[----:B------:R0:W-:Y:S01]  /*98e0*/  STS [R80.X4+0x2114], R81 ;  /* 0x0021145150007388 */ /* 0x0001e20000004800 */
[----:B------:R-:W-:-:S02]  /*98f0*/  FFMA.FTZ R59, R173, R82, R77 ;  /* 0x00000052ad3b7223 */ /* 0x000fc4000001004d */
[----:B------:R-:W-:Y:S02]  /*9900*/  FFMA.FTZ R69, R29, -R69, R176 ;  /* 0x800000451d457223 */ /* 0x000fe400000100b0 */
[----:B------:R-:W-:Y:S01]  /*9910*/  FFMA.FTZ R180, R24, -R75, R180 ;  /* 0x8000004b18b47223 */ /* 0x000fe200000100b4 */
[----:B------:R-:W-:Y:S01]  /*9920*/  PRMT R75, RZ, 0x5410, R161 ;  /* 0x00005410ff4b7816 */ /* 0x000fe200000000a1 */
[-C--:B------:R-:W-:Y:S02]  /*9930*/  FFMA.FTZ R77, R173, R146.reuse, -R145 ;  /* 0x00000092ad4d7223 */ /* 0x080fe40000010891 */
[----:B------:R-:W-:Y:S02]  /*9940*/  FMUL.FTZ R149, R110, R131 ;  /* 0x000000836e957220 */ /* 0x000fe40000410000 */
[----:B------:R-:W-:Y:S02]  /*9950*/  FMUL.FTZ R57, R71, R151 ;  /* 0x0000009747397220 */ /* 0x000fe40000410000 */
[----:B------:R-:W-:-:S02]  /*9960*/  FMUL.FTZ R145, R66, R146 ;  /* 0x0000009242917220 */ /* 0x000fc40000410000 */
[----:B-1----:R-:W-:Y:S02]  /*9970*/  FMUL.FTZ R141, R68, R128 ;  /* 0x00000080448d7220 */ /* 0x002fe40000410000 */
[----:B------:R-:W-:Y:S01]  /*9980*/  FMUL.FTZ R82, R111, R132 ;  /* 0x000000846f527220 */ /* 0x000fe20000410000 */
[----:B------:R1:W-:Y:S01]  /*9990*/  STS [R80.X4+0x2124], R145 ;  /* 0x0021249150007388 */ /* 0x0003e20000004800 */
[----:B--2---:R-:W-:Y:S02]  /*99a0*/  FFMA.FTZ R147, R144, UR41, -R143 ;  /* 0x0000002990937c23 */ /* 0x004fe4000801088f */
[----:B------:R-:W-:Y:S01]  /*99b0*/  FMUL.FTZ R143, R109, R130 ;  /* 0x000000826d8f7220 */ /* 0x000fe20000410000 */
[----:B------:R2:W-:Y:S01]  /*99c0*/  STS [R80.X4+0x212c], R141 ;  /* 0x00212c8d50007388 */ /* 0x0005e20000004800 */
[----:B------:R-:W-:Y:S02]  /*99d0*/  FMUL.FTZ R124, R69, R128 ;  /* 0x00000080457c7220 */ /* 0x000fe40000410000 */
[----:B------:R-:W-:-:S02]  /*99e0*/  FMUL.FTZ R146, R71, R149 ;  /* 0x0000009547927220 */ /* 0x000fc40000410000 */
[-C--:B0-----:R-:W-:Y:S02]  /*99f0*/  FFMA.FTZ R81, R178, R149.reuse, R57 ;  /* 0x00000095b2517223 */ /* 0x081fe40000010039 */
[----:B------:R-:W-:Y:S02]  /*9a00*/  FMUL.FTZ R149, R70, R149 ;  /* 0x0000009546957220 */ /* 0x000fe40000410000 */
[----:B------:R-:W-:Y:S02]  /*9a10*/  FMUL.FTZ R76, R108, R75 ;  /* 0x0000004b6c4c7220 */ /* 0x000fe40000410000 */
[----:B------:R-:W-:Y:S01]  /*9a20*/  FMUL.FTZ R126, R69, R82 ;  /* 0x00000052457e7220 */ /* 0x000fe20000410000 */
[----:B------:R0:W-:Y:S01]  /*9a30*/  STS [R80.X4+0x2130], R149 ;  /* 0x0021309550007388 */ /* 0x0001e20000004800 */
[----:B-1----:R-:W-:Y:S02]  /*9a40*/  FMUL.FTZ R145, R109, R0 ;  /* 0x000000006d917220 */ /* 0x002fe40000410000 */
[----:B--2---:R-:W-:-:S02]  /*9a50*/  FMUL.FTZ R141, R73, R143 ;  /* 0x0000008f498d7220 */ /* 0x004fc40000410000 */
[CC--:B------:R-:W-:Y:S02]  /*9a60*/  FFMA.FTZ R124, R175.reuse, R82.reuse, R124 ;  /* 0x00000052af7c7223 */ /* 0x0c0fe4000001007c */
[----:B------:R-:W-:Y:S02]  /*9a70*/  FMUL.FTZ R57, R68, R82 ;  /* 0x0000005244397220 */ /* 0x000fe40000410000 */
[-C--:B------:R-:W-:Y:S02]  /*9a80*/  FFMA.FTZ R82, R178, R151.reuse, -R146 ;  /* 0x00000097b2527223 */ /* 0x080fe40000010892 */
[----:B------:R-:W-:Y:S01]  /*9a90*/  FFMA.FTZ R182, R16, -R76, R182 ;  /* 0x8000004c10b67223 */ /* 0x000fe200000100b6 */
[----:B------:R-:W-:Y:S01]  /*9aa0*/  STS [R80.X4+0x2128], R57 ;  /* 0x0021283950007388 */ /* 0x000fe20000004800 */
[----:B------:R-:W-:Y:S02]  /*9ab0*/  FFMA.FTZ R126, R175, R128, -R126 ;  /* 0x00000080af7e7223 */ /* 0x000fe4000001087e */
[----:B------:R-:W-:-:S02]  /*9ac0*/  FMUL.FTZ R151, R70, R151 ;  /* 0x0000009746977220 */ /* 0x000fc40000410000 */
[----:B------:R-:W-:Y:S02]  /*9ad0*/  FFMA.FTZ R76, R15, -R76, R181 ;  /* 0x8000004c0f4c7223 */ /* 0x000fe400000100b5 */
[----:B------:R-:W-:Y:S01]  /*9ae0*/  FMUL.FTZ R177, R108, R144 ;  /* 0x000000906cb17220 */ /* 0x000fe20000410000 */
[----:B------:R1:W-:Y:S01]  /*9af0*/  STS [R80.X4+0x2134], R151 ;  /* 0x0021349750007388 */ /* 0x0003e20000004800 */
[-C--:B------:R-:W-:Y:S02]  /*9b00*/  FMUL.FTZ R128, R73, R145.reuse ;  /* 0x0000009149807220 */ /* 0x080fe40000410000 */
[-C--:B------:R-:W-:Y:S02]  /*9b10*/  FFMA.FTZ R141, R180, R145.reuse, -R141 ;  /* 0x00000091b48d7223 */ /* 0x080fe4000001088d */
[----:B0-----:R-:W-:Y:S02]  /*9b20*/  FMUL.FTZ R149, R72, R145 ;  /* 0x0000009148957220 */ /* 0x001fe40000410000 */
[----:B------:R-:W-:-:S02]  /*9b30*/  FADD.FTZ R145, R26, R59 ;  /* 0x0000003b1a917221 */ /* 0x000fc40000010000 */
[----:B------:R-:W-:Y:S01]  /*9b40*/  FMUL.FTZ R153, R108, R129 ;  /* 0x000000816c997220 */ /* 0x000fe20000410000 */
[----:B------:R-:W-:Y:S01]  /*9b50*/  STS [R80.X4+0x213c], R149 ;  /* 0x00213c9550007388 */ /* 0x000fe20000004800 */
[C---:B------:R-:W-:Y:S02]  /*9b60*/  FMUL.FTZ R146, R76.reuse, R177 ;  /* 0x000000b14c927220 */ /* 0x040fe40000410000 */
[----:B-1----:R-:W-:Y:S02]  /*9b70*/  FMUL.FTZ R151, R127, UR42 ;  /* 0x0000002a7f977c20 */ /* 0x002fe40008410000 */
[----:B------:R-:W-:Y:S02]  /*9b80*/  FADD.FTZ R124, R145, R124 ;  /* 0x0000007c917c7221 */ /* 0x000fe40000010000 */
[C---:B------:R-:W-:Y:S02]  /*9b90*/  FMUL.FTZ R57, R76.reuse, R147 ;  /* 0x000000934c397220 */ /* 0x040fe40000410000 */
[----:B------:R-:W-:-:S02]  /*9ba0*/  FMUL.FTZ R154, R76, R153 ;  /* 0x000000994c9a7220 */ /* 0x000fc40000410000 */
[----:B------:R-:W-:Y:S02]  /*9bb0*/  FFMA.FTZ R76, R182, R153, R146 ;  /* 0x00000099b64c7223 */ /* 0x000fe40000010092 */
[-C--:B------:R-:W-:Y:S02]  /*9bc0*/  FFMA.FTZ R128, R180, R143.reuse, R128 ;  /* 0x0000008fb4807223 */ /* 0x080fe40000010080 */
[C---:B------:R-:W-:Y:S02]  /*9bd0*/  FMUL.FTZ R26, R142.reuse, UR42 ;  /* 0x0000002a8e1a7c20 */ /* 0x040fe40008410000 */
[----:B------:R-:W-:Y:S02]  /*9be0*/  FFMA.FTZ R146, R142, UR41, -R151 ;  /* 0x000000298e927c23 */ /* 0x000fe40008010897 */
[----:B------:R-:W-:Y:S02]  /*9bf0*/  FADD.FTZ R81, R124, R81 ;  /* 0x000000517c517221 */ /* 0x000fe40000010000 */
[----:B------:R-:W-:-:S02]  /*9c00*/  FMUL.FTZ R147, R72, R143 ;  /* 0x0000008f48937220 */ /* 0x000fc40000410000 */
[----:B------:R-:W-:Y:S02]  /*9c10*/  FMUL.FTZ R142, R106, R142 ;  /* 0x0000008e6a8e7220 */ /* 0x000fe40000410000 */
[----:B------:R-:W-:Y:S01]  /*9c20*/  FADD.FTZ R77, R32, R77 ;  /* 0x0000004d204d7221 */ /* 0x000fe20000010000 */
[----:B------:R0:W-:Y:S01]  /*9c30*/  STS [R80.X4+0x2138], R147 ;  /* 0x0021389350007388 */ /* 0x0001e20000004800 */
[----:B------:R-:W-:Y:S02]  /*9c40*/  FFMA.FTZ R59, R127, UR41, R26 ;  /* 0x000000297f3b7c23 */ /* 0x000fe4000801001a */
[----:B------:R-:W-:Y:S02]  /*9c50*/  FMUL.FTZ R32, R106, R127 ;  /* 0x0000007f6a207220 */ /* 0x000fe40000410000 */
[----:B------:R-:W-:Y:S02]  /*9c60*/  FADD.FTZ R81, R81, R128 ;  /* 0x0000008051517221 */ /* 0x000fe40000010000 */
[----:B------:R-:W-:-:S02]  /*9c70*/  FMUL.FTZ R127, R79, R142 ;  /* 0x0000008e4f7f7220 */ /* 0x000fc40000410000 */
[-C--:B------:R-:W-:Y:S02]  /*9c80*/  FFMA.FTZ R78, R184, R95.reuse, -R78 ;  /* 0x0000005fb84e7223 */ /* 0x080fe4000001084e */
[----:B0-----:R-:W-:Y:S02]  /*9c90*/  FMUL.FTZ R147, R18, R95 ;  /* 0x0000005f12937220 */ /* 0x001fe40000410000 */
[----:B------:R-:W-:Y:S02]  /*9ca0*/  FMUL.FTZ R145, R125, UR42 ;  /* 0x0000002a7d917c20 */ /* 0x000fe40008410000 */
[----:B------:R-:W-:Y:S01]  /*9cb0*/  FFMA.FTZ R58, R184, R139, R58 ;  /* 0x0000008bb83a7223 */ /* 0x000fe2000001003a */
[----:B------:R-:W-:Y:S01]  /*9cc0*/  STS [R80.X4+0x214c], R147 ;  /* 0x00214c9350007388 */ /* 0x000fe20000004800 */
[C---:B------:R-:W-:Y:S02]  /*9cd0*/  FMUL.FTZ R26, R79.reuse, R146 ;  /* 0x000000924f1a7220 */ /* 0x040fe40000410000 */
[----:B------:R-:W-:-:S02]  /*9ce0*/  FMUL.FTZ R95, R79, R32 ;  /* 0x000000204f5f7220 */ /* 0x000fc40000410000 */
[----:B------:R-:W-:Y:S02]  /*9cf0*/  FADD.FTZ R81, R81, R76 ;  /* 0x0000004c51517221 */ /* 0x000fe40000010000 */
[-C--:B------:R-:W-:Y:S02]  /*9d00*/  FFMA.FTZ R79, R186, R32.reuse, R127 ;  /* 0x00000020ba4f7223 */ /* 0x080fe4000001007f */
[----:B------:R-:W-:Y:S02]  /*9d10*/  FMUL.FTZ R149, R17, R32 ;  /* 0x0000002011957220 */ /* 0x000fe40000410000 */
[----:B------:R-:W-:Y:S02]  /*9d20*/  FADD.FTZ R127, R77, R126 ;  /* 0x0000007e4d7f7221 */ /* 0x000fe40000010000 */
[C---:B------:R-:W-:Y:S01]  /*9d30*/  FMUL.FTZ R32, R140.reuse, UR42 ;  /* 0x0000002a8c207c20 */ /* 0x040fe20008410000 */
[----:B------:R-:W-:Y:S01]  /*9d40*/  STS [R80.X4+0x2150], R149 ;  /* 0x0021509550007388 */ /* 0x000fe20000004800 */
[----:B------:R-:W-:-:S02]  /*9d50*/  FFMA.FTZ R126, R140, UR41, -R145 ;  /* 0x000000298c7e7c23 */ /* 0x000fc40008010891 */
[C---:B------:R-:W-:Y:S02]  /*9d60*/  FMUL.FTZ R140, R104.reuse, R140 ;  /* 0x0000008c688c7220 */ /* 0x040fe40000410000 */
[----:B------:R-:W-:Y:S02]  /*9d70*/  FADD.FTZ R58, R81, R58 ;  /* 0x0000003a513a7221 */ /* 0x000fe40000010000 */
[----:B------:R-:W-:Y:S02]  /*9d80*/  FMUL.FTZ R124, R104, R125 ;  /* 0x0000007d687c7220 */ /* 0x000fe40000410000 */
[----:B------:R-:W-:Y:S02]  /*9d90*/  FFMA.FTZ R77, R125, UR41, R32 ;  /* 0x000000297d4d7c23 */ /* 0x000fe40008010020 */
[----:B------:R-:W-:Y:S02]  /*9da0*/  FFMA.FTZ R48, R188, R123, R48 ;  /* 0x0000007bbc307223 */ /* 0x000fe40000010030 */
[----:B------:R-:W-:-:S02]  /*9db0*/  FMUL.FTZ R139, R18, R139 ;  /* 0x0000008b128b7220 */ /* 0x000fc40000410000 */
[C---:B------:R-:W-:Y:S02]  /*9dc0*/  FMUL.FTZ R125, R25.reuse, R140 ;  /* 0x0000008c197d7220 */ /* 0x040fe40000410000 */
[----:B------:R-:W-:Y:S01]  /*9dd0*/  FADD.FTZ R79, R58, R79 ;  /* 0x0000004f3a4f7221 */ /* 0x000fe20000010000 */
[----:B------:R0:W-:Y:S01]  /*9de0*/  STS [R80.X4+0x2148], R139 ;  /* 0x0021488b50007388 */ /* 0x0001e20000004800 */
[C---:B------:R-:W-:Y:S02]  /*9df0*/  FMUL.FTZ R32, R25.reuse, R126 ;  /* 0x0000007e19207220 */ /* 0x040fe40000410000 */
[-C--:B------:R-:W-:Y:S02]  /*9e00*/  FMUL.FTZ R25, R25, R124.reuse ;  /* 0x0000007c19197220 */ /* 0x080fe40000410000 */
[----:B------:R-:W-:Y:S02]  /*9e10*/  FFMA.FTZ R125, R190, R124, R125 ;  /* 0x0000007cbe7d7223 */ /* 0x000fe4000001007d */
[----:B------:R-:W-:-:S02]  /*9e20*/  FADD.FTZ R48, R79, R48 ;  /* 0x000000304f307221 */ /* 0x000fc40000010000 */
[----:B------:R-:W-:Y:S02]  /*9e30*/  FMUL.FTZ R123, R20, R123 ;  /* 0x0000007b147b7220 */ /* 0x000fe40000410000 */
[-C--:B0-----:R-:W-:Y:S02]  /*9e40*/  FFMA.FTZ R139, R190, R140.reuse, -R25 ;  /* 0x0000008cbe8b7223 */ /* 0x081fe40000010819 */
[----:B------:R-:W-:Y:S01]  /*9e50*/  FMUL.FTZ R25, R19, R140 ;  /* 0x0000008c13197220 */ /* 0x000fe20000410000 */
[----:B------:R-:W-:Y:S01]  /*9e60*/  STS [R80.X4+0x2158], R123 ;  /* 0x0021587b50007388 */ /* 0x000fe20000004800 */
[----:B------:R-:W-:Y:S02]  /*9e70*/  FFMA.FTZ R6, R192, R47, R6 ;  /* 0x0000002fc0067223 */ /* 0x000fe40000010006 */
[----:B------:R-:W-:Y:S01]  /*9e80*/  FADD.FTZ R82, R127, R82 ;  /* 0x000000527f527221 */ /* 0x000fe20000010000 */
[----:B------:R0:W-:Y:S01]  /*9e90*/  STS [R80.X4+0x2164], R25 ;  /* 0x0021641950007388 */ /* 0x0001e20000004800 */
[----:B------:R-:W-:-:S02]  /*9ea0*/  FADD.FTZ R125, R48, R125 ;  /* 0x0000007d307d7221 */ /* 0x000fc40000010000 */
[----:B------:R-:W-:Y:S02]  /*9eb0*/  FMUL.FTZ R5, R22, R5 ;  /* 0x0000000516057220 */ /* 0x000fe40000410000 */
[----:B------:R-:W-:Y:S02]  /*9ec0*/  FMUL.FTZ R127, R21, R2 ;  /* 0x00000002157f7220 */ /* 0x000fe40000410000 */
[----:B------:R-:W-:Y:S01]  /*9ed0*/  FFMA.FTZ R143, R182, R177, -R154 ;  /* 0x000000b1b68f7223 */ /* 0x000fe2000001089a */
[----:B------:R1:W-:Y:S01]  /*9ee0*/  STS [R80.X4+0x216c], R5 ;  /* 0x00216c0550007388 */ /* 0x0003e20000004800 */
[----:B------:R-:W-:Y:S01]  /*9ef0*/  FADD.FTZ R82, R82, R141 ;  /* 0x0000008d52527221 */ /* 0x000fe20000010000 */
[----:B0-----:R-:W-:Y:S01]  /*9f00*/  MOV R25, UR20 ;  /* 0x0000001400197c02 */ /* 0x001fe20008000f00 */
[----:B------:R-:W-:Y:S01]  /*9f10*/  FMUL.FTZ R123, R101, R94 ;  /* 0x0000005e657b7220 */ /* 0x000fe20000410000 */
[----:B------:R0:W-:Y:S01]  /*9f20*/  STS [R80.X4+0x2170], R127 ;  /* 0x0021707f50007388 */ /* 0x0001e20000004800 */
[----:B------:R-:W-:Y:S01]  /*9f30*/  FADD.FTZ R2, R125, R6 ;  /* 0x000000067d027221 */ /* 0x000fe20000010000 */
[----:B------:R-:W-:Y:S01]  /*9f40*/  LEA R6, R25, -R122, 0x1 ;  /* 0x8000007a19067211 */ /* 0x000fe200078e08ff */
[----:B------:R-:W-:-:S02]  /*9f50*/  FFMA.FTZ R52, R188, R7, -R52 ;  /* 0x00000007bc347223 */ /* 0x000fc40000010834 */
[----:B------:R-:W-:Y:S01]  /*9f60*/  FMUL.FTZ R7, R20, R7 ;  /* 0x0000000714077220 */ /* 0x000fe20000410000 */
[----:B------:R-:W-:Y:S01]  /*9f70*/  ISETP.GE.AND P0, PT, R6, 0x1, PT ;  /* 0x000000010600780c */ /* 0x000fe20003f06270 */
[----:B------:R-:W-:Y:S02]  /*9f80*/  FADD.FTZ R143, R82, R143 ;  /* 0x0000008f528f7221 */ /* 0x000fe40000010000 */
[----:B-1----:R-:W-:Y:S01]  /*9f90*/  FMUL.FTZ R5, R172, R123 ;  /* 0x0000007bac057220 */ /* 0x002fe20000410000 */
[----:B------:R1:W-:Y:S01]  /*9fa0*/  STS [R80.X4+0x215c], R7 ;  /* 0x00215c0750007388 */ /* 0x0003e20000004800 */
[----:B0-----:R-:W-:Y:S02]  /*9fb0*/  FADD.FTZ R127, R2, R3 ;  /* 0x00000003027f7221 */ /* 0x001fe40000010000 */
[----:B------:R-:W-:Y:S01]  /*9fc0*/  FMUL.FTZ R3, R130, UR42 ;  /* 0x0000002a82037c20 */ /* 0x000fe20008410000 */
[----:B------:R0:W-:Y:S01]  /*9fd0*/  STS [R80.X4+0x217c], R5 ;  /* 0x00217c0550007388 */ /* 0x0001e20000004800 */
[----:B------:R-:W-:-:S02]  /*9fe0*/  FFMA.FTZ R95, R186, R142, -R95 ;  /* 0x0000008eba5f7223 */ /* 0x000fc4000001085f */
[----:B------:R-:W-:Y:S02]  /*9ff0*/  FMUL.FTZ R47, R22, R47 ;  /* 0x0000002f162f7220 */ /* 0x000fe40000410000 */
[----:B------:R-:W-:Y:S02]  /*a000*/  FADD.FTZ R78, R143, R78 ;  /* 0x0000004e8f4e7221 */ /* 0x000fe40000010000 */
[----:B------:R-:W-:Y:S01]  /*a010*/  FFMA.FTZ R128, R0, UR41, -R3 ;  /* 0x0000002900807c23 */ /* 0x000fe20008010803 */
[----:B------:R2:W-:Y:S01]  /*a020*/  STS [R80.X4+0x2168], R47 ;  /* 0x0021682f50007388 */ /* 0x0005e20000004800 */
[----:B-1----:R-:W-:Y:S02]  /*a030*/  FMUL.FTZ R7, R101, R74 ;  /* 0x0000004a65077220 */ /* 0x002fe40000410000 */
[----:B0-----:R-:W-:Y:S02]  /*a040*/  FMUL.FTZ R5, R46, UR42 ;  /* 0x0000002a2e057c20 */ /* 0x001fe40008410000 */
[----:B------:R-:W-:-:S02]  /*a050*/  FMUL.FTZ R3, R133, UR42 ;  /* 0x0000002a85037c20 */ /* 0x000fc40008410000 */
[----:B------:R-:W-:Y:S02]  /*a060*/  FADD.FTZ R95, R78, R95 ;  /* 0x0000005f4e5f7221 */ /* 0x000fe40000010000 */
[C---:B------:R-:W-:Y:S02]  /*a070*/  FMUL.FTZ R153, R75.reuse, R153 ;  /* 0x000000994b997220 */ /* 0x040fe40000410000 */
[----:B------:R-:W-:Y:S02]  /*a080*/  FMUL.FTZ R177, R75, R177 ;  /* 0x000000b14bb17220 */ /* 0x000fe40000410000 */
[----:B------:R-:W-:Y:S01]  /*a090*/  FMUL.FTZ R145, R17, R142 ;  /* 0x0000008e11917220 */ /* 0x000fe20000410000 */
[----:B------:R-:W-:Y:S01]  /*a0a0*/  STS [R80.X4+0x2140], R153 ;  /* 0x0021409950007388 */ /* 0x000fe20000004800 */
[----:B------:R-:W-:Y:S02]  /*a0b0*/  FMUL.FTZ R147, R19, R124 ;  /* 0x0000007c13937220 */ /* 0x000fe40000410000 */
[----:B------:R-:W-:Y:S01]  /*a0c0*/  FMUL.FTZ R141, R21, R138 ;  /* 0x0000008a158d7220 */ /* 0x000fe20000410000 */
[----:B------:R-:W-:Y:S01]  /*a0d0*/  STS [R80.X4+0x2144], R177 ;  /* 0x002144b150007388 */ /* 0x000fe20000004800 */
[----:B--2---:R-:W-:-:S02]  /*a0e0*/  FMUL.FTZ R47, R172, R7 ;  /* 0x00000007ac2f7220 */ /* 0x004fc40000410000 */
[----:B------:R-:W-:Y:S01]  /*a0f0*/  FFMA.FTZ R82, R132, UR41, R5 ;  /* 0x0000002984527c23 */ /* 0x000fe20008010005 */
[----:B------:R-:W-:Y:S01]  /*a100*/  STS [R80.X4+0x2154], R145 ;  /* 0x0021549150007388 */ /* 0x000fe20000004800 */
[----:B------:R-:W-:Y:S02]  /*a110*/  FFMA.FTZ R94, R148, UR41, -R3 ;  /* 0x00000029945e7c23 */ /* 0x000fe40008010803 */
[----:B------:R-:W-:Y:S01]  /*a120*/  FMUL.FTZ R2, R39, UR42 ;  /* 0x0000002a27027c20 */ /* 0x000fe20008410000 */
[----:B------:R-:W-:Y:S01]  /*a130*/  STS [R80.X4+0x2160], R147 ;  /* 0x0021609350007388 */ /* 0x000fe20000004800 */
[----:B------:R-:W-:Y:S02]  /*a140*/  FMUL.FTZ R5, R134, UR42 ;  /* 0x0000002a86057c20 */ /* 0x000fe40008410000 */
[----:B------:R-:W-:Y:S01]  /*a150*/  FMUL.FTZ R3, R8, UR42 ;  /* 0x0000002a08037c20 */ /* 0x000fe20008410000 */
[----:B------:R-:W-:Y:S01]  /*a160*/  STS [R80.X4+0x2174], R141 ;  /* 0x0021748d50007388 */ /* 0x000fe20000004800 */
[----:B------:R-:W-:-:S02]  /*a170*/  FADD.FTZ R52, R95, R52 ;  /* 0x000000345f347221 */ /* 0x000fc40000010000 */
[----:B------:R-:W-:Y:S01]  /*a180*/  FMUL.FTZ R74, R15, R144 ;  /* 0x000000900f4a7220 */ /* 0x000fe20000410000 */
[----:B------:R0:W-:Y:S01]  /*a190*/  STS [R80.X4+0x2178], R47 ;  /* 0x0021782f50007388 */ /* 0x0001e20000004800 */
[----:B------:R-:W-:Y:S02]  /*a1a0*/  FFMA.FTZ R81, R131, UR41, R2 ;  /* 0x0000002983517c23 */ /* 0x000fe40008010002 */
[----:B------:R-:W-:Y:S02]  /*a1b0*/  FMUL.FTZ R15, R132, UR42 ;  /* 0x0000002a840f7c20 */ /* 0x000fe40008410000 */
[----:B------:R-:W-:Y:S02]  /*a1c0*/  FFMA.FTZ R78, R8, UR41, -R5 ;  /* 0x00000029084e7c23 */ /* 0x000fe40008010805 */
[----:B------:R-:W-:Y:S02]  /*a1d0*/  FFMA.FTZ R76, R134, UR41, R3 ;  /* 0x00000029864c7c23 */ /* 0x000fe40008010003 */
[----:B------:R-:W-:-:S02]  /*a1e0*/  FADD.FTZ R139, R52, R139 ;  /* 0x0000008b348b7221 */ /* 0x000fc40000010000 */
[----:B------:R-:W-:Y:S02]  /*a1f0*/  FMUL.FTZ R144, R144, UR42 ;  /* 0x0000002a90907c20 */ /* 0x000fe40008410000 */
[----:B------:R-:W-:Y:S02]  /*a200*/  FMUL.FTZ R95, R0, UR42 ;  /* 0x0000002a005f7c20 */ /* 0x000fe40008410000 */
[----:B------:R-:W-:Y:S02]  /*a210*/  FMUL.FTZ R126, R131, UR42 ;  /* 0x0000002a837e7c20 */ /* 0x000fe40008410000 */
[----:B0-----:R-:W-:Y:S02]  /*a220*/  FMUL.FTZ R80, R148, UR42 ;  /* 0x0000002a94507c20 */ /* 0x001fe40008410000 */
[----:B------:R-:W-:Y:S02]  /*a230*/  FMUL.FTZ R79, R135, UR42 ;  /* 0x0000002a874f7c20 */ /* 0x000fe40008410000 */
[----:B------:R-:W-:-:S02]  /*a240*/  FMUL.FTZ R58, R150, UR42 ;  /* 0x0000002a963a7c20 */ /* 0x000fc40008410000 */
[----:B------:R-:W-:Y:S02]  /*a250*/  FMUL.FTZ R47, R136, UR42 ;  /* 0x0000002a882f7c20 */ /* 0x000fe40008410000 */
[----:B------:R-:W-:Y:S02]  /*a260*/  FMUL.FTZ R5, R12, UR42 ;  /* 0x0000002a0c057c20 */ /* 0x000fe40008410000 */
[----:B------:R-:W-:Y:S02]  /*a270*/  FMUL.FTZ R3, R137, UR42 ;  /* 0x0000002a89037c20 */ /* 0x000fe40008410000 */
[----:B------:R-:W-:Y:S02]  /*a280*/  FMUL.FTZ R2, R152, UR42 ;  /* 0x0000002a98027c20 */ /* 0x000fe40008410000 */
[----:B------:R-:W-:Y:S02]  /*a290*/  FFMA.FTZ R124, R46, UR41, -R15 ;  /* 0x000000292e7c7c23 */ /* 0x000fe4000801080f */
[----:B------:R-:W-:-:S02]  /*a2a0*/  FFMA.FTZ R193, R84, -R193, R191 ;  /* 0x800000c154c17223 */ /* 0x000fc400000100bf */
[----:B------:R-:W-:Y:S02]  /*a2b0*/  FADD.FTZ R138, R139, R4 ;  /* 0x000000048b8a7221 */ /* 0x000fe40000010000 */
[----:B------:R-:W-:Y:S02]  /*a2c0*/  FFMA.FTZ R125, R129, UR41, R144 ;  /* 0x00000029817d7c23 */ /* 0x000fe40008010090 */
[----:B------:R-:W-:Y:S02]  /*a2d0*/  FFMA.FTZ R95, R130, UR41, R95 ;  /* 0x00000029825f7c23 */ /* 0x000fe4000801005f */
[----:B------:R-:W-:Y:S02]  /*a2e0*/  FFMA.FTZ R126, R39, UR41, -R126 ;  /* 0x00000029277e7c23 */ /* 0x000fe4000801087e */
[----:B------:R-:W-:Y:S02]  /*a2f0*/  FFMA.FTZ R80, R133, UR41, R80 ;  /* 0x0000002985507c23 */ /* 0x000fe40008010050 */
[----:B------:R-:W-:-:S02]  /*a300*/  FFMA.FTZ R79, R150, UR41, -R79 ;  /* 0x00000029964f7c23 */ /* 0x000fc4000801084f */
[----:B------:R-:W-:Y:S02]  /*a310*/  FFMA.FTZ R58, R135, UR41, R58 ;  /* 0x00000029873a7c23 */ /* 0x000fe4000801003a */
[----:B------:R-:W-:Y:S02]  /*a320*/  FFMA.FTZ R47, R12, UR41, -R47 ;  /* 0x000000290c2f7c23 */ /* 0x000fe4000801082f */
[----:B------:R-:W-:Y:S02]  /*a330*/  FFMA.FTZ R48, R136, UR41, R5 ;  /* 0x0000002988307c23 */ /* 0x000fe40008010005 */
[----:B------:R-:W-:Y:S02]  /*a340*/  FFMA.FTZ R52, R152, UR41, -R3 ;  /* 0x0000002998347c23 */ /* 0x000fe40008010803 */
        /* <DEDUP_REMOVED lines=35> */
.L_x_945:
[----:B------:R-:W-:Y:S05]  /*a580*/  BSYNC B0 ;  /* 0x0000000000007941 */ /* 0x000fea0003800000 */
.L_x_944:
[----:B------:R-:W-:Y:S01]  /*a590*/  ULDC.64 UR20, c[0x0][0x298] ;  /* 0x0000a60000147ab9 */ /* 0x000fe20000000a00 */
[C---:B0-----:R-:W-:Y:S01]  /*a5a0*/  FMUL.FTZ R4, R83.reuse, R195 ;  /* 0x000000c353047220 */ /* 0x041fe20000410000 */
[----:B------:R-:W-:Y:S01]  /*a5b0*/  USHF.R.U32.HI UR22, URZ, 0x1, UR21 ;  /* 0x000000013f167899 */ /* 0x000fe20008011615 */
[----:B------:R-:W-:Y:S01]  /*a5c0*/  FMUL.FTZ R196, R83, R196 ;  /* 0x000000c453c47220 */ /* 0x000fe20000410000 */
[----:B------:R-:W-:Y:S01]  /*a5d0*/  USHF.R.U64 UR20, UR20, 0x1, UR21 ;  /* 0x0000000114147899 */ /* 0x000fe20008001215 */
[----:B------:R-:W-:Y:S01]  /*a5e0*/  FADD.FTZ R31, R31, R4 ;  /* 0x000000041f1f7221 */ /* 0x000fe20000010000 */
[----:B------:R-:W-:Y:S01]  /*a5f0*/  UIMAD UR39, UR22, UR35, URZ ;  /* 0x00000023162772a4 */ /* 0x000fe2000f8e023f */
[C---:B------:R-:W-:Y:S01]  /*a600*/  FMUL.FTZ R4, R34.reuse, R123 ;  /* 0x0000007b22047220 */ /* 0x040fe20000410000 */
[----:B------:R-:W-:Y:S01]  /*a610*/  UIMAD.WIDE.U32 UR22, UR20, UR35, URZ ;  /* 0x00000023141672a5 */ /* 0x000fe2000f8e003f */
[-C--:B------:R-:W-:Y:S01]  /*a620*/  FMUL.FTZ R34, R34, R7.reuse ;  /* 0x0000000722227220 */ /* 0x080fe20000410000 */
[----:B------:R-:W-:Y:S01]  /*a630*/  UIMAD UR39, UR36, UR20, UR39 ;  /* 0x00000014242772a4 */ /* 0x000fe2000f8e0227 */
[C---:B------:R-:W-:Y:S01]  /*a640*/  FFMA.FTZ R4, R33.reuse, R7, R4 ;  /* 0x0000000721047223 */ /* 0x040fe20000010004 */
[----:B------:R-:W-:Y:S01]  /*a650*/  ULDC UR40, c[0x0][0x174] ;  /* 0x00005d0000287ab9 */ /* 0x000fe20000000800 */
[----:B------:R-:W-:Y:S01]  /*a660*/  FFMA.FTZ R123, R33, R123, -R34 ;  /* 0x0000007b217b7223 */ /* 0x000fe20000010822 */
[----:B------:R-:W-:Y:S01]  /*a670*/  ULDC.64 UR20, c[0x0][0x2a0] ;  /* 0x0000a80000147ab9 */ /* 0x000fe20000000a00 */
[----:B------:R-:W-:Y:S01]  /*a680*/  FADD.FTZ R34, R138, R41 ;  /* 0x000000298a227221 */ /* 0x000fe20000010000 */
[----:B------:R-:W-:Y:S01]  /*a690*/  UIADD3 UR23, UR23, UR39, URZ ;  /* 0x0000002717177290 */ /* 0x000fe2000fffe03f */
[----:B------:R-:W-:Y:S01]  /*a6a0*/  IADD3 R7, R122, 0x100, RZ ;  /* 0x000001007a077810 */ /* 0x000fe20007ffe0ff */
[----:B------:R-:W-:Y:S01]  /*a6b0*/  UIMAD UR39, UR37, UR20, URZ ;  /* 0x00000014252772a4 */ /* 0x000fe2000f8e023f */
[----:B------:R-:W-:Y:S01]  /*a6c0*/  BSSY B0, `(.L_x_946) ;  /* 0x0000022000007945 */ /* 0x000fe20003800000 */
[----:B------:R-:W-:Y:S01]  /*a6d0*/  FADD.FTZ R193, R193, -R196 ;  /* 0x800000c4c1c17221 */ /* 0x000fe20000010000 */
[C---:B------:R-:W-:Y:S01]  /*a6e0*/  ISETP.GE.AND P1, PT, R6.reuse, 0x101, PT ;  /* 0x000001010600780c */ /* 0x040fe20003f26270 */
[----:B------:R-:W-:Y:S01]  /*a6f0*/  UIMAD UR39, UR18, UR21, UR39 ;  /* 0x00000015122772a4 */ /* 0x000fe2000f8e0227 */
[----:B------:R-:W-:Y:S01]  /*a700*/  FADD.FTZ R33, R127, R4 ;  /* 0x000000047f217221 */ /* 0x000fe20000010000 */
[----:B------:R-:W-:Y:S01]  /*a710*/  UIMAD.WIDE.U32 UR20, UR18, UR20, UR22 ;  /* 0x00000014121472a5 */ /* 0x000fe2000f8e0016 */
[----:B------:R-:W-:Y:S01]  /*a720*/  ISETP.GE.AND P2, PT, R6, 0x181, PT ;  /* 0x000001810600780c */ /* 0x000fe20003f46270 */
[----:B------:R-:W-:Y:S01]  /*a730*/  FADD.FTZ R34, R34, R123 ;  /* 0x0000007b22227221 */ /* 0x000fe20000010000 */
[----:B------:R-:W-:Y:S01]  /*a740*/  ULDC.64 UR22, c[0x0][0x318] ;  /* 0x0000c60000167ab9 */ /* 0x000fe20000000a00 */
[----:B------:R-:W-:Y:S01]  /*a750*/  IADD3 R41, R122, 0x180, RZ ;  /* 0x000001807a297810 */ /* 0x000fe20007ffe0ff */
[----:B------:R-:W-:Y:S01]  /*a760*/  UIADD3 UR39, UR39, UR21, URZ ;  /* 0x0000001527277290 */ /* 0x000fe2000fffe03f */
[----:B------:R-:W-:Y:S01]  /*a770*/  LEA.HI.SX32 R7, R7, R122, 0x1b ;  /* 0x0000007a07077211 */ /* 0x000fe200078fdaff */
[----:B------:R-:W-:-:S02]  /*a780*/  ULEA UR22, UP0, UR20, UR22, 0x3 ;  /* 0x0000001614167291 */ /* 0x000fc4000f80183f */
[----:B------:R-:W-:Y:S02]  /*a790*/  UIADD3 UR21, UR6, -UR40, URZ ;  /* 0x8000002806157290 */ /* 0x000fe4000fffe03f */
[----:B------:R-:W-:Y:S02]  /*a7a0*/  ULEA.HI.X UR23, UR20, UR23, UR39, 0x3, UP0 ;  /* 0x0000001714177291 */ /* 0x000fe400080f1c27 */
        /* <DEDUP_REMOVED lines=8> */
[----:B------:R-:W-:Y:S02]  /*a830*/  UIMAD UR20, UR23, UR20, URZ ;  /* 0x00000014171472a4 */ /* 0x000fe4000f8e023f */
[----:B------:R-:W-:Y:S01]  /*a840*/  IMAD.WIDE R2, R5, 0x4, R2 ;  /* 0x0000000405027825 */ /* 0x000fe200078e0202 */
[----:B------:R-:W-:Y:S01]  /*a850*/  MOV R5, UR22 ;  /* 0x0000001600057c02 */ /* 0x000fe20008000f00 */
[----:B------:R-:W-:-:S04]  /*a860*/  UIMAD UR20, UR22, UR21, UR20 ;  /* 0x00000015161472a4 */ /* 0x000fc8000f8e0214 */
[----:B------:R-:W-:Y:S01]  /*a870*/  IMAD.WIDE.U32 R2, R5, c[0x0][0x2b0], R2 ;  /* 0x0000ac0005027a25 */ /* 0x000fe200078e0002 */
[----:B------:R-:W-:-:S04]  /*a880*/  IADD3 R5, R122, 0x80, RZ ;  /* 0x000000807a057810 */ /* 0x000fc80007ffe0ff */
[----:B------:R-:W-:Y:S02]  /*a890*/  LEA.HI.SX32 R5, R5, R122, 0x1b ;  /* 0x0000007a05057211 */ /* 0x000fe400078fdaff */
[----:B------:R-:W-:-:S04]  /*a8a0*/  IADD3 R3, R3, UR20, RZ ;  /* 0x0000001403037c10 */ /* 0x000fc8000fffe0ff */
[----:B------:R-:W0:Y:S01]  /*a8b0*/  LDS R5, [R5.X4+0x2300] ;  /* 0x0023000005057984 */ /* 0x000e220000004800 */
[----:B------:R-:W-:Y:S05]  /*a8c0*/  @!P0 BRA `(.L_x_947) ;  /* 0x0000001000008947 */ /* 0x000fea0003800000 */
[----:B0-----:R0:W-:Y:S02]  /*a8d0*/  RED.E.ADD.F32.FTZ.RN.STRONG.GPU [R2.64+-0x3e00], R5 ;  /* 0xffc200050200798e */ /* 0x0011e4000c10e79e */
.L_x_947:
[----:B------:R-:W-:Y:S05]  /*a8e0*/  BSYNC B0 ;  /* 0x0000000000007941 */ /* 0x000fea0003800000 */
.L_x_946:
[----:B------:R-:W1:Y:S01]  /*a8f0*/  LDS R7, [R7.X4+0x2500] ;  /* 0x0025000007077984 */ /* 0x000e620000004800 */
[----:B------:R-:W-:Y:S01]  /*a900*/  BSSY B0, `(.L_x_948) ;  /* 0x0000004000007945 */ /* 0x000fe20003800000 */
[----:B------:R-:W-:Y:S01]  /*a910*/  LEA.HI.SX32 R41, R41, R122, 0x1b ;  /* 0x0000007a29297211 */ /* 0x000fe200078fdaff */
[----:B------:R-:W-:Y:S05]  /*a920*/  @!P1 BRA `(.L_x_949) ;  /* 0x0000001000009947 */ /* 0x000fea0003800000 */
[----:B-1----:R1:W-:Y:S02]  /*a930*/  RED.E.ADD.F32.FTZ.RN.STRONG.GPU [R2.64+-0x3c00], R7 ;  /* 0xffc400070200798e */ /* 0x0023e4000c10e79e */
.L_x_949:
[----:B------:R-:W-:Y:S05]  /*a940*/  BSYNC B0 ;  /* 0x0000000000007941 */ /* 0x000fea0003800000 */
.L_x_948:
[----:B------:R-:W2:Y:S01]  /*a950*/  LDS R41, [R41.X4+0x2700] ;  /* 0x0027000029297984 */ /* 0x000ea20000004800 */
[----:B------:R-:W-:Y:S01]  /*a960*/  BSSY B0, `(.L_x_950) ;  /* 0x0000005000007945 */ /* 0x000fe20003800000 */
[C---:B-1----:R-:W-:Y:S02]  /*a970*/  IADD3 R7, R122.reuse, 0x200, RZ ;  /* 0x000002007a077810 */ /* 0x042fe40007ffe0ff */
[----:B0-----:R-:W-:Y:S01]  /*a980*/  IADD3 R5, R122, 0x280, RZ ;  /* 0x000002807a057810 */ /* 0x001fe20007ffe0ff */
[----:B------:R-:W-:Y:S05]  /*a990*/  @!P2 BRA `(.L_x_951) ;  /* 0x000000100000a947 */ /* 0x000fea0003800000 */
[----:B--2---:R0:W-:Y:S02]  /*a9a0*/  RED.E.ADD.F32.FTZ.RN.STRONG.GPU [R2.64+-0x3a00], R41 ;  /* 0xffc600290200798e */ /* 0x0041e4000c10e79e */
.L_x_951:
[----:B------:R-:W-:Y:S05]  /*a9b0*/  BSYNC B0 ;  /* 0x0000000000007941 */ /* 0x000fea0003800000 */
.L_x_950:
[-C--:B------:R-:W-:Y:S01]  /*a9c0*/  LEA.HI.SX32 R4, R7, R122.reuse, 0x1b ;  /* 0x0000007a07047211 */ /* 0x080fe200078fdaff */
[----:B------:R-:W-:Y:S01]  /*a9d0*/  BSSY B0, `(.L_x_952) ;  /* 0x000000d000007945 */ /* 0x000fe20003800000 */
[----:B------:R-:W-:-:S02]  /*a9e0*/  LEA.HI.SX32 R7, R5, R122, 0x1b ;  /* 0x0000007a05077211 */ /* 0x000fc400078fdaff */
[----:B------:R-:W-:Y:S01]  /*a9f0*/  ISETP.GE.AND P6, PT, R6, 0x201, PT ;  /* 0x000002010600780c */ /* 0x000fe20003fc6270 */
[----:B------:R1:W3:Y:S01]  /*aa00*/  LDS R5, [R4.X4+0x2900] ;  /* 0x0029000004057984 */ /* 0x0002e20000004800 */
[----:B0-2---:R-:W-:Y:S02]  /*aa10*/  IADD3 R41, R122, 0x300, RZ ;  /* 0x000003007a297810 */ /* 0x005fe40007ffe0ff */
[C---:B------:R-:W-:Y:S02]  /*aa20*/  ISETP.GE.AND P0, PT, R6.reuse, 0x281, PT ;  /* 0x000002810600780c */ /* 0x040fe40003f06270 */
[C---:B------:R-:W-:Y:S02]  /*aa30*/  ISETP.GE.AND P1, PT, R6.reuse, 0x301, PT ;  /* 0x000003010600780c */ /* 0x040fe40003f26270 */
[C---:B------:R-:W-:Y:S02]  /*aa40*/  ISETP.GE.AND P2, PT, R6.reuse, 0x381, PT ;  /* 0x000003810600780c */ /* 0x040fe40003f46270 */
[----:B------:R-:W-:-:S02]  /*aa50*/  ISETP.GE.AND P3, PT, R6, 0x401, PT ;  /* 0x000004010600780c */ /* 0x000fc40003f66270 */
[C---:B------:R-:W-:Y:S02]  /*aa60*/  ISETP.GE.AND P4, PT, R6.reuse, 0x481, PT ;  /* 0x000004810600780c */ /* 0x040fe40003f86270 */
[----:B------:R-:W-:Y:S01]  /*aa70*/  ISETP.GE.AND P5, PT, R6, 0x501, PT ;  /* 0x000005010600780c */ /* 0x000fe20003fa6270 */
[----:B------:R-:W-:Y:S10]  /*aa80*/  @!P6 BRA `(.L_x_953) ;  /* 0x000000100000e947 */ /* 0x000ff40003800000 */
[----:B-1-3--:R0:W-:Y:S02]  /*aa90*/  RED.E.ADD.F32.FTZ.RN.STRONG.GPU [R2.64+-0x3800], R5 ;  /* 0xffc800050200798e */ /* 0x00a1e4000c10e79e */
.L_x_953:
[----:B-1----:R-:W-:Y:S05]  /*aaa0*/  BSYNC B0 ;  /* 0x0000000000007941 */ /* 0x002fea0003800000 */
.L_x_952:
[----:B------:R-:W1:Y:S01]  /*aab0*/  LDS R7, [R7.X4+0x2b00] ;  /* 0x002b000007077984 */ /* 0x000e620000004800 */
[----:B------:R-:W-:Y:S01]  /*aac0*/  BSSY B0, `(.L_x_954) ;  /* 0x0000005000007945 */ /* 0x000fe20003800000 */
[----:B0--3--:R-:W-:Y:S02]  /*aad0*/  IADD3 R5, R122, 0x380, RZ ;  /* 0x000003807a057810 */ /* 0x009fe40007ffe0ff */
[----:B------:R-:W-:Y:S01]  /*aae0*/  LEA.HI.SX32 R41, R41, R122, 0x1b ;  /* 0x0000007a29297211 */ /* 0x000fe200078fdaff */
[----:B------:R-:W-:Y:S05]  /*aaf0*/  @!P0 BRA `(.L_x_955) ;  /* 0x0000001000008947 */ /* 0x000fea0003800000 */
[----:B-1----:R0:W-:Y:S02]  /*ab00*/  RED.E.ADD.F32.FTZ.RN.STRONG.GPU [R2.64+-0x3600], R7 ;  /* 0xffca00070200798e */ /* 0x0021e4000c10e79e */
.L_x_955:
[----:B------:R-:W-:Y:S05]  /*ab10*/  BSYNC B0 ;  /* 0x0000000000007941 */ /* 0x000fea0003800000 */
.L_x_954:
[----:B------:R-:W2:Y:S01]  /*ab20*/  LDS R41, [R41.X4+0x2d00] ;  /* 0x002d000029297984 */ /* 0x000ea20000004800 */
[----:B------:R-:W-:Y:S01]  /*ab30*/  BSSY B0, `(.L_x_956) ;  /* 0x0000005000007945 */ /* 0x000fe20003800000 */
[----:B01----:R-:W-:-:S02]  /*ab40*/  IADD3 R7, R122, 0x400, RZ ;  /* 0x000004007a077810 */ /* 0x003fc40007ffe0ff */
[----:B------:R-:W-:Y:S01]  /*ab50*/  LEA.HI.SX32 R5, R5, R122, 0x1b ;  /* 0x0000007a05057211 */ /* 0x000fe200078fdaff */
[----:B------:R-:W-:Y:S05]  /*ab60*/  @!P1 BRA `(.L_x_957) ;  /* 0x0000001000009947 */ /* 0x000fea0003800000 */
[----:B--2---:R0:W-:Y:S02]  /*ab70*/  RED.E.ADD.F32.FTZ.RN.STRONG.GPU [R2.64+-0x3400], R41 ;  /* 0xffcc00290200798e */ /* 0x0041e4000c10e79e */
.L_x_957:
[----:B------:R-:W-:Y:S05]  /*ab80*/  BSYNC B0 ;  /* 0x0000000000007941 */ /* 0x000fea0003800000 */
.L_x_956:
[----:B------:R-:W1:Y:S01]  /*ab90*/  LDS R5, [R5.X4+0x2f00] ;  /* 0x002f000005057984 */ /* 0x000e620000004800 */
[----:B------:R-:W-:Y:S01]  /*aba0*/  BSSY B0, `(.L_x_958) ;  /* 0x0000005000007945 */ /* 0x000fe20003800000 */
[----:B0-2---:R-:W-:Y:S02]  /*abb0*/  IADD3 R41, R122, 0x480, RZ ;  /* 0x000004807a297810 */ /* 0x005fe40007ffe0ff */
[----:B------:R-:W-:Y:S01]  /*abc0*/  LEA.HI.SX32 R7, R7, R122, 0x1b ;  /* 0x0000007a07077211 */ /* 0x000fe200078fdaff */
[----:B------:R-:W-:Y:S05]  /*abd0*/  @!P2 BRA `(.L_x_959) ;  /* 0x000000100000a947 */ /* 0x000fea0003800000 */
[----:B-1----:R0:W-:Y:S02]  /*abe0*/  RED.E.ADD.F32.FTZ.RN.STRONG.GPU [R2.64+-0x3200], R5 ;  /* 0xffce00050200798e */ /* 0x0021e4000c10e79e */
.L_x_959:
[----:B------:R-:W-:Y:S05]  /*abf0*/  BSYNC B0 ;  /* 0x0000000000007941 */ /* 0x000fea0003800000 */
.L_x_958:
[----:B------:R-:W2:Y:S01]  /*ac00*/  LDS R7, [R7.X4+0x3100] ;  /* 0x0031000007077984 */ /* 0x000ea20000004800 */
[----:B------:R-:W-:Y:S01]  /*ac10*/  BSSY B0, `(.L_x_960) ;  /* 0x0000005000007945 */ /* 0x000fe20003800000 */
[----:B01----:R-:W-:Y:S02]  /*ac20*/  IADD3 R5, R122, 0x500, RZ ;  /* 0x000005007a057810 */ /* 0x003fe40007ffe0ff */
[----:B------:R-:W-:Y:S01]  /*ac30*/  LEA.HI.SX32 R41, R41, R122, 0x1b ;  /* 0x0000007a29297211 */ /* 0x000fe200078fdaff */
[----:B------:R-:W-:Y:S05]  /*ac40*/  @!P3 BRA `(.L_x_961) ;  /* 0x000000100000b947 */ /* 0x000fea0003800000 */
[----:B--2---:R0:W-:Y:S02]  /*ac50*/  RED.E.ADD.F32.FTZ.RN.STRONG.GPU [R2.64+-0x3000], R7 ;  /* 0xffd000070200798e */ /* 0x0041e4000c10e79e */
.L_x_961:
[----:B------:R-:W-:Y:S05]  /*ac60*/  BSYNC B0 ;  /* 0x0000000000007941 */ /* 0x000fea0003800000 */
.L_x_960:
[----:B------:R-:W1:Y:S01]  /*ac70*/  LDS R41, [R41.X4+0x3300] ;  /* 0x0033000029297984 */ /* 0x000e620000004800 */
[----:B------:R-:W-:Y:S01]  /*ac80*/  BSSY B0, `(.L_x_962) ;  /* 0x0000004000007945 */ /* 0x000fe20003800000 */
[----:B------:R-:W-:Y:S01]  /*ac90*/  LEA.HI.SX32 R5, R5, R122, 0x1b ;  /* 0x0000007a05057211 */ /* 0x000fe200078fdaff */
[----:B------:R-:W-:Y:S05]  /*aca0*/  @!P4 BRA `(.L_x_963) ;  /* 0x000000100000c947 */ /* 0x000fea0003800000 */
[----:B-1----:R1:W-:Y:S02]  /*acb0*/  RED.E.ADD.F32.FTZ.RN.STRONG.GPU [R2.64+-0x2e00], R41 ;  /* 0xffd200290200798e */ /* 0x0023e4000c10e79e */
.L_x_963:
[----:B------:R-:W-:Y:S05]  /*acc0*/  BSYNC B0 ;  /* 0x0000000000007941 */ /* 0x000fea0003800000 */
.L_x_962:
[----:B------:R-:W3:Y:S01]  /*acd0*/  LDS R5, [R5.X4+0x3500] ;  /* 0x0035000005057984 */ /* 0x000ee20000004800 */
[----:B------:R-:W-:Y:S01]  /*ace0*/  BSSY B0, `(.L_x_964) ;  /* 0x0000005000007945 */ /* 0x000fe20003800000 */
[----:B0-2---:R-:W-:-:S02]  /*acf0*/  IADD3 R7, R122, 0x580, RZ ;  /* 0x000005807a077810 */ /* 0x005fc40007ffe0ff */
[----:B-1----:R-:W-:Y:S01]  /*ad00*/  IADD3 R41, R122, 0x600, RZ ;  /* 0x000006007a297810 */ /* 0x002fe20007ffe0ff */
[----:B------:R-:W-:Y:S05]  /*ad10*/  @!P5 BRA `(.L_x_965) ;  /* 0x000000100000d947 */ /* 0x000fea0003800000 */
[----:B---3--:R0:W-:Y:S02]  /*ad20*/  RED.E.ADD.F32.FTZ.RN.STRONG.GPU [R2.64+-0x2c00], R5 ;  /* 0xffd400050200798e */ /* 0x0081e4000c10e79e */
.L_x_965:
[----:B------:R-:W-:Y:S05]  /*ad30*/  BSYNC B0 ;  /* 0x0000000000007941 */ /* 0x000fea0003800000 */
.L_x_964:
[-C--:B------:R-:W-:Y:S01]  /*ad40*/  LEA.HI.SX32 R7, R7, R122.reuse, 0x1b ;  /* 0x0000007a07077211 */ /* 0x080fe200078fdaff */
[----:B------:R-:W-:Y:S01]  /*ad50*/  BSSY B0, `(.L_x_966) ;  /* 0x000000d000007945 */ /* 0x000fe20003800000 */
[----:B------:R-:W-:Y:S02]  /*ad60*/  ISETP.GE.AND P6, PT, R6, 0x581, PT ;  /* 0x000005810600780c */ /* 0x000fe40003fc6270 */
[----:B0--3--:R-:W-:Y:S02]  /*ad70*/  IADD3 R5, R122, 0x680, RZ ;  /* 0x000006807a057810 */ /* 0x009fe40007ffe0ff */
        /* <DEDUP_REMOVED lines=10> */
.L_x_967:
[----:B------:R-:W-:Y:S05]  /*ae20*/  BSYNC B0 ;  /* 0x0000000000007941 */ /* 0x000fea0003800000 */
.L_x_966:
[----:B------:R-:W1:Y:S01]  /*ae30*/  LDS R41, [R41.X4+0x3900] ;  /* 0x0039000029297984 */ /* 0x000e620000004800 */
[----:B------:R-:W-:Y:S01]  /*ae40*/  BSSY B0, `(.L_x_968) ;  /* 0x0000005000007945 */ /* 0x000fe20003800000 */
[----:B0-----:R-:W-:-:S02]  /*ae50*/  IADD3 R7, R122, 0x700, RZ ;  /* 0x000007007a077810 */ /* 0x001fc40007ffe0ff */
[----:B------:R-:W-:Y:S01]  /*ae60*/  LEA.HI.SX32 R5, R5, R122, 0x1b ;  /* 0x0000007a05057211 */ /* 0x000fe200078fdaff */
[----:B------:R-:W-:Y:S05]  /*ae70*/  @!P0 BRA `(.L_x_969) ;  /* 0x0000001000008947 */ /* 0x000fea0003800000 */
[----:B-1----:R0:W-:Y:S02]  /*ae80*/  RED.E.ADD.F32.FTZ.RN.STRONG.GPU [R2.64+-0x2800], R41 ;  /* 0xffd800290200798e */ /* 0x0021e4000c10e79e */
.L_x_969:
[----:B------:R-:W-:Y:S05]  /*ae90*/  BSYNC B0 ;  /* 0x0000000000007941 */ /* 0x000fea0003800000 */
.L_x_968:
[----:B------:R-:W2:Y:S01]  /*aea0*/  LDS R5, [R5.X4+0x3b00] ;  /* 0x003b000005057984 */ /* 0x000ea20000004800 */
[----:B------:R-:W-:Y:S01]  /*aeb0*/  BSSY B0, `(.L_x_970) ;  /* 0x0000005000007945 */ /* 0x000fe20003800000 */
[----:B01----:R-:W-:Y:S02]  /*aec0*/  IADD3 R41, R122, 0x780, RZ ;  /* 0x000007807a297810 */ /* 0x003fe40007ffe0ff */
[----:B------:R-:W-:Y:S01]  /*aed0*/  LEA.HI.SX32 R7, R7, R122, 0x1b ;  /* 0x0000007a07077211 */ /* 0x000fe200078fdaff */
[----:B------:R-:W-:Y:S05]  /*aee0*/  @!P1 BRA `(.L_x_971) ;  /* 0x0000001000009947 */ /* 0x000fea0003800000 */
[----:B--2---:R0:W-:Y:S02]  /*aef0*/  RED.E.ADD.F32.FTZ.RN.STRONG.GPU [R2.64+-0x2600], R5 ;  /* 0xffda00050200798e */ /* 0x0041e4000c10e79e */
.L_x_971:
[----:B------:R-:W-:Y:S05]  /*af00*/  BSYNC B0 ;  /* 0x0000000000007941 */ /* 0x000fea0003800000 */
.L_x_970:
[----:B------:R-:W1:Y:S01]  /*af10*/  LDS R7, [R7.X4+0x3d00] ;  /* 0x003d000007077984 */ /* 0x000e620000004800 */
[----:B------:R-:W-:Y:S01]  /*af20*/  BSSY B0, `(.L_x_972) ;  /* 0x0000005000007945 */ /* 0x000fe20003800000 */
[----:B0-2---:R-:W-:Y:S02]  /*af30*/  IADD3 R5, R122, 0x800, RZ ;  /* 0x000008007a057810 */ /* 0x005fe40007ffe0ff */
[----:B------:R-:W-:Y:S01]  /*af40*/  LEA.HI.SX32 R41, R41, R122, 0x1b ;  /* 0x0000007a29297211 */ /* 0x000fe200078fdaff */
[----:B------:R-:W-:Y:S05]  /*af50*/  @!P2 BRA `(.L_x_973) ;  /* 0x000000100000a947 */ /* 0x000fea0003800000 */
[----:B-1----:R0:W-:Y:S02]  /*af60*/  RED.E.ADD.F32.FTZ.RN.STRONG.GPU [R2.64+-0x2400], R7 ;  /* 0xffdc00070200798e */ /* 0x0021e4000c10e79e */
.L_x_973:
[----:B------:R-:W-:Y:S05]  /*af70*/  BSYNC B0 ;  /* 0x0000000000007941 */ /* 0x000fea0003800000 */
.L_x_972:
[----:B------:R-:W2:Y:S01]  /*af80*/  LDS R41, [R41.X4+0x3f00] ;  /* 0x003f000029297984 */ /* 0x000ea20000004800 */
[----:B------:R-:W-:Y:S01]  /*af90*/  BSSY B0, `(.L_x_974) ;  /* 0x0000005000007945 */ /* 0x000fe20003800000 */
[----:B01----:R-:W-:-:S02]  /*afa0*/  IADD3 R7, R122, 0x880, RZ ;  /* 0x000008807a077810 */ /* 0x003fc40007ffe0ff */
[----:B------:R-:W-:Y:S01]  /*afb0*/  LEA.HI.SX32 R5, R5, R122, 0x1b ;  /* 0x0000007a05057211 */ /* 0x000fe200078fdaff */
[----:B------:R-:W-:Y:S05]  /*afc0*/  @!P3 BRA `(.L_x_975) ;  /* 0x000000100000b947 */ /* 0x000fea0003800000 */
[----:B--2---:R0:W-:Y:S02]  /*afd0*/  RED.E.ADD.F32.FTZ.RN.STRONG.GPU [R2.64+-0x2200], R41 ;  /* 0xffde00290200798e */ /* 0x0041e4000c10e79e */
.L_x_975:
[----:B------:R-:W-:Y:S05]  /*afe0*/  BSYNC B0 ;  /* 0x0000000000007941 */ /* 0x000fea0003800000 */
.L_x_974:
[----:B------:R-:W1:Y:S01]  /*aff0*/  LDS R5, [R5.X4+0x4100] ;  /* 0x0041000005057984 */ /* 0x000e620000004800 */
[----:B------:R-:W-:Y:S01]  /*b000*/  BSSY B0, `(.L_x_976) ;  /* 0x0000004000007945 */ /* 0x000fe20003800000 */
[----:B------:R-:W-:Y:S01]  /*b010*/  LEA.HI.SX32 R7, R7, R122, 0x1b ;  /* 0x0000007a07077211 */ /* 0x000fe200078fdaff */
[----:B------:R-:W-:Y:S05]  /*b020*/  @!P4 BRA `(.L_x_977) ;  /* 0x000000100000c947 */ /* 0x000fea0003800000 */
[----:B-1----:R1:W-:Y:S02]  /*b030*/  RED.E.ADD.F32.FTZ.RN.STRONG.GPU [R2.64+-0x2000], R5 ;  /* 0xffe000050200798e */ /* 0x0023e4000c10e79e */
.L_x_977:
[----:B------:R-:W-:Y:S05]  /*b040*/  BSYNC B0 ;  /* 0x0000000000007941 */ /* 0x000fea0003800000 */
.L_x_976:
[----:B------:R-:W3:Y:S01]  /*b050*/  LDS R7, [R7.X4+0x4300] ;  /* 0x0043000007077984 */ /* 0x000ee20000004800 */
[----:B------:R-:W-:Y:S01]  /*b060*/  BSSY B0, `(.L_x_978) ;  /* 0x0000005000007945 */ /* 0x000fe20003800000 */
[C---:B-1----:R-:W-:Y:S02]  /*b070*/  IADD3 R5, R122.reuse, 0x900, RZ ;  /* 0x000009007a057810 */ /* 0x042fe40007ffe0ff */
[----:B0-2---:R-:W-:Y:S01]  /*b080*/  IADD3 R41, R122, 0x980, RZ ;  /* 0x000009807a297810 */ /* 0x005fe20007ffe0ff */
[----:B------:R-:W-:Y:S05]  /*b090*/  @!P5 BRA `(.L_x_979) ;  /* 0x000000100000d947 */ /* 0x000fea0003800000 */
[----:B---3--:R0:W-:Y:S02]  /*b0a0*/  RED.E.ADD.F32.FTZ.RN.STRONG.GPU [R2.64+-0x1e00], R7 ;  /* 0xffe200070200798e */ /* 0x0081e4000c10e79e */
.L_x_979:
[----:B------:R-:W-:Y:S05]  /*b0b0*/  BSYNC B0 ;  /* 0x0000000000007941 */ /* 0x000fea0003800000 */
.L_x_978:
[----:B------:R-:W-:Y:S01]  /*b0c0*/  LEA.HI.SX32 R5, R5, R122, 0x1b ;  /* 0x0000007a05057211 */ /* 0x000fe200078fdaff */
[----:B------:R-:W-:Y:S01]  /*b0d0*/  BSSY B0, `(.L_x_980) ;  /* 0x000000d000007945 */ /* 0x000fe20003800000 */
[----:B------:R-:W-:-:S02]  /*b0e0*/  ISETP.GE.AND P6, PT, R6, 0x901, PT ;  /* 0x000009010600780c */ /* 0x000fc40003fc6270 */
[----:B0--3--:R-:W-:Y:S02]  /*b0f0*/  IADD3 R7, R122, 0xa00, RZ ;  /* 0x00000a007a077810 */ /* 0x009fe40007ffe0ff */
        /* <DEDUP_REMOVED lines=10> */
.L_x_981:
[----:B------:R-:W-:Y:S05]  /*b1a0*/  BSYNC B0 ;  /* 0x0000000000007941 */ /* 0x000fea0003800000 */
.L_x_980:
[----:B------:R-:W1:Y:S01]  /*b1b0*/  LDS R41, [R41.X4+0x4700] ;  /* 0x0047000029297984 */ /* 0x000e620000004800 */
[----:B------:R-:W-:Y:S01]  /*b1c0*/  BSSY B0, `(.L_x_982) ;  /* 0x0000005000007945 */ /* 0x000fe20003800000 */
[----:B0-----:R-:W-:Y:S02]  /*b1d0*/  IADD3 R5, R122, 0xa80, RZ ;  /* 0x00000a807a057810 */ /* 0x001fe40007ffe0ff */
[----:B------:R-:W-:Y:S01]  /*b1e0*/  LEA.HI.SX32 R7, R7, R122, 0x1b ;  /* 0x0000007a07077211 */ /* 0x000fe200078fdaff */
[----:B------:R-:W-:Y:S05]  /*b1f0*/  @!P0 BRA `(.L_x_983) ;  /* 0x0000001000008947 */ /* 0x000fea0003800000 */
[----:B-1----:R0:W-:Y:S02]  /*b200*/  RED.E.ADD.F32.FTZ.RN.STRONG.GPU [R2.64+-0x1a00], R41 ;  /* 0xffe600290200798e */ /* 0x0021e4000c10e79e */
.L_x_983:
[----:B------:R-:W-:Y:S05]  /*b210*/  BSYNC B0 ;  /* 0x0000000000007941 */ /* 0x000fea0003800000 */
.L_x_982:
[----:B------:R-:W2:Y:S01]  /*b220*/  LDS R7, [R7.X4+0x4900] ;  /* 0x0049000007077984 */ /* 0x000ea20000004800 */
[----:B------:R-:W-:Y:S01]  /*b230*/  BSSY B0, `(.L_x_984) ;  /* 0x0000005000007945 */ /* 0x000fe20003800000 */
[----:B01----:R-:W-:-:S02]  /*b240*/  IADD3 R41, R122, 0xb00, RZ ;  /* 0x00000b007a297810 */ /* 0x003fc40007ffe0ff */
[----:B------:R-:W-:Y:S01]  /*b250*/  LEA.HI.SX32 R5, R5, R122, 0x1b ;  /* 0x0000007a05057211 */ /* 0x000fe200078fdaff */
[----:B------:R-:W-:Y:S05]  /*b260*/  @!P1 BRA `(.L_x_985) ;  /* 0x0000001000009947 */ /* 0x000fea0003800000 */
[----:B--2---:R0:W-:Y:S02]  /*b270*/  RED.E.ADD.F32.FTZ.RN.STRONG.GPU [R2.64+-0x1800], R7 ;  /* 0xffe800070200798e */ /* 0x0041e4000c10e79e */
.L_x_985:
[----:B------:R-:W-:Y:S05]  /*b280*/  BSYNC B0 ;  /* 0x0000000000007941 */ /* 0x000fea0003800000 */
.L_x_984:
[----:B------:R-:W1:Y:S01]  /*b290*/  LDS R5, [R5.X4+0x4b00] ;  /* 0x004b000005057984 */ /* 0x000e620000004800 */
[----:B------:R-:W-:Y:S01]  /*b2a0*/  BSSY B0, `(.L_x_986) ;  /* 0x0000005000007945 */ /* 0x000fe20003800000 */
[----:B0-2---:R-:W-:Y:S02]  /*b2b0*/  IADD3 R7, R122, 0xb80, RZ ;  /* 0x00000b807a077810 */ /* 0x005fe40007ffe0ff */
[----:B------:R-:W-:Y:S01]  /*b2c0*/  LEA.HI.SX32 R41, R41, R122, 0x1b ;  /* 0x0000007a29297211 */ /* 0x000fe200078fdaff */
[----:B------:R-:W-:Y:S05]  /*b2d0*/  @!P2 BRA `(.L_x_987) ;  /* 0x000000100000a947 */ /* 0x000fea0003800000 */
[----:B-1----:R0:W-:Y:S02]  /*b2e0*/  RED.E.ADD.F32.FTZ.RN.STRONG.GPU [R2.64+-0x1600], R5 ;  /* 0xffea00050200798e */ /* 0x0021e4000c10e79e */
.L_x_987:
[----:B------:R-:W-:Y:S05]  /*b2f0*/  BSYNC B0 ;  /* 0x0000000000007941 */ /* 0x000fea0003800000 */
.L_x_986:
[----:B------:R-:W2:Y:S01]  /*b300*/  LDS R41, [R41.X4+0x4d00] ;  /* 0x004d000029297984 */ /* 0x000ea20000004800 */
[----:B------:R-:W-:Y:S01]  /*b310*/  BSSY B0, `(.L_x_988) ;  /* 0x0000005000007945 */ /* 0x000fe20003800000 */
[----:B01----:R-:W-:Y:S02]  /*b320*/  IADD3 R5, R122, 0xc00, RZ ;  /* 0x00000c007a057810 */ /* 0x003fe40007ffe0ff */
[----:B------:R-:W-:Y:S01]  /*b330*/  LEA.HI.SX32 R7, R7, R122, 0x1b ;  /* 0x0000007a07077211 */ /* 0x000fe200078fdaff */
[----:B------:R-:W-:Y:S05]  /*b340*/  @!P3 BRA `(.L_x_989) ;  /* 0x000000100000b947 */ /* 0x000fea0003800000 */
[----:B--2---:R0:W-:Y:S02]  /*b350*/  RED.E.ADD.F32.FTZ.RN.STRONG.GPU [R2.64+-0x1400], R41 ;  /* 0xffec00290200798e */ /* 0x0041e4000c10e79e */
.L_x_989:
[----:B------:R-:W-:Y:S05]  /*b360*/  BSYNC B0 ;  /* 0x0000000000007941 */ /* 0x000fea0003800000 */
.L_x_988:
[----:B------:R-:W1:Y:S01]  /*b370*/  LDS R7, [R7.X4+0x4f00] ;  /* 0x004f000007077984 */ /* 0x000e620000004800 */
[----:B------:R-:W-:Y:S01]  /*b380*/  BSSY B0, `(.L_x_990) ;  /* 0x0000004000007945 */ /* 0x000fe20003800000 */
[----:B------:R-:W-:Y:S01]  /*b390*/  LEA.HI.SX32 R5, R5, R122, 0x1b ;  /* 0x0000007a05057211 */ /* 0x000fe200078fdaff */
[----:B------:R-:W-:Y:S05]  /*b3a0*/  @!P4 BRA `(.L_x_991) ;  /* 0x000000100000c947 */ /* 0x000fea0003800000 */
[----:B-1----:R1:W-:Y:S02]  /*b3b0*/  RED.E.ADD.F32.FTZ.RN.STRONG.GPU [R2.64+-0x1200], R7 ;  /* 0xffee00070200798e */ /* 0x0023e4000c10e79e */
.L_x_991:
[----:B------:R-:W-:Y:S05]  /*b3c0*/  BSYNC B0 ;  /* 0x0000000000007941 */ /* 0x000fea0003800000 */
.L_x_990:
[----:B------:R-:W3:Y:S01]  /*b3d0*/  LDS R5, [R5.X4+0x5100] ;  /* 0x0051000005057984 */ /* 0x000ee20000004800 */
[----:B------:R-:W-:Y:S01]  /*b3e0*/  BSSY B0, `(.L_x_992) ;  /* 0x0000005000007945 */ /* 0x000fe20003800000 */
[----:B-1----:R-:W-:-:S02]  /*b3f0*/  IADD3 R7, R122, 0xc80, RZ ;  /* 0x00000c807a077810 */ /* 0x002fc40007ffe0ff */
[----:B0-2---:R-:W-:Y:S01]  /*b400*/  IADD3 R41, R122, 0xd00, RZ ;  /* 0x00000d007a297810 */ /* 0x005fe20007ffe0ff */
[----:B------:R-:W-:Y:S05]  /*b410*/  @!P5 BRA `(.L_x_993) ;  /* 0x000000100000d947 */ /* 0x000fea0003800000 */
[----:B---3--:R0:W-:Y:S02]  /*b420*/  RED.E.ADD.F32.FTZ.RN.STRONG.GPU [R2.64+-0x1000], R5 ;  /* 0xfff000050200798e */ /* 0x0081e4000c10e79e */
.L_x_993:
[----:B------:R-:W-:Y:S05]  /*b430*/  BSYNC B0 ;  /* 0x0000000000007941 */ /* 0x000fea0003800000 */
.L_x_992:
        /* <DEDUP_REMOVED lines=14> */
.L_x_995:
[----:B------:R-:W-:Y:S05]  /*b520*/  BSYNC B0 ;  /* 0x0000000000007941 */ /* 0x000fea0003800000 */
.L_x_994:
[----:B------:R-:W1:Y:S01]  /*b530*/  LDS R41, [R41.X4+0x5500] ;  /* 0x0055000029297984 */ /* 0x000e620000004800 */
[----:B------:R-:W-:Y:S01]  /*b540*/  BSSY B0, `(.L_x_996) ;  /* 0x0000005000007945 */ /* 0x000fe20003800000 */
[----:B0-----:R-:W-:-:S02]  /*b550*/  IADD3 R7, R122, 0xe00, RZ ;  /* 0x00000e007a077810 */ /* 0x001fc40007ffe0ff */
[----:B------:R-:W-:Y:S01]  /*b560*/  LEA.HI.SX32 R5, R5, R122, 0x1b ;  /* 0x0000007a05057211 */ /* 0x000fe200078fdaff */
[----:B------:R-:W-:Y:S05]  /*b570*/  @!P0 BRA `(.L_x_997) ;  /* 0x0000001000008947 */ /* 0x000fea0003800000 */
[----:B-1----:R0:W-:Y:S02]  /*b580*/  RED.E.ADD.F32.FTZ.RN.STRONG.GPU [R2.64+-0xc00], R41 ;  /* 0xfff400290200798e */ /* 0x0021e4000c10e79e */
.L_x_997:
[----:B------:R-:W-:Y:S05]  /*b590*/  BSYNC B0 ;  /* 0x0000000000007941 */ /* 0x000fea0003800000 */
.L_x_996:
[----:B------:R-:W2:Y:S01]  /*b5a0*/  LDS R5, [R5.X4+0x5700] ;  /* 0x0057000005057984 */ /* 0x000ea20000004800 */
[----:B------:R-:W-:Y:S01]  /*b5b0*/  BSSY B0, `(.L_x_998) ;  /* 0x0000005000007945 */ /* 0x000fe20003800000 */
[----:B01----:R-:W-:Y:S02]  /*b5c0*/  IADD3 R41, R122, 0xe80, RZ ;  /* 0x00000e807a297810 */ /* 0x003fe40007ffe0ff */
[----:B------:R-:W-:Y:S01]  /*b5d0*/  LEA.HI.SX32 R7, R7, R122, 0x1b ;  /* 0x0000007a07077211 */ /* 0x000fe200078fdaff */
[----:B------:R-:W-:Y:S05]  /*b5e0*/  @!P1 BRA `(.L_x_999) ;  /* 0x0000001000009947 */ /* 0x000fea0003800000 */
[----:B--2---:R0:W-:Y:S02]  /*b5f0*/  RED.E.ADD.F32.FTZ.RN.STRONG.GPU [R2.64+-0xa00], R5 ;  /* 0xfff600050200798e */ /* 0x0041e4000c10e79e */
.L_x_999:
[----:B------:R-:W-:Y:S05]  /*b600*/  BSYNC B0 ;  /* 0x0000000000007941 */ /* 0x000fea0003800000 */
.L_x_998:
[----:B------:R-:W1:Y:S01]  /*b610*/  LDS R7, [R7.X4+0x5900] ;  /* 0x0059000007077984 */ /* 0x000e620000004800 */
[----:B------:R-:W-:Y:S01]  /*b620*/  BSSY B0, `(.L_x_1000) ;  /* 0x0000005000007945 */ /* 0x000fe20003800000 */
[----:B0-2---:R-:W-:Y:S02]  /*b630*/  IADD3 R5, R122, 0xf00, RZ ;  /* 0x00000f007a057810 */ /* 0x005fe40007ffe0ff */
[----:B------:R-:W-:Y:S01]  /*b640*/  LEA.HI.SX32 R41, R41, R122, 0x1b ;  /* 0x0000007a29297211 */ /* 0x000fe200078fdaff */
[----:B------:R-:W-:Y:S05]  /*b650*/  @!P2 BRA `(.L_x_1001) ;  /* 0x000000100000a947 */ /* 0x000fea0003800000 */
[----:B-1----:R0:W-:Y:S02]  /*b660*/  RED.E.ADD.F32.FTZ.RN.STRONG.GPU [R2.64+-0x800], R7 ;  /* 0xfff800070200798e */ /* 0x0021e4000c10e79e */
.L_x_1001:
[----:B------:R-:W-:Y:S05]  /*b670*/  BSYNC B0 ;  /* 0x0000000000007941 */ /* 0x000fea0003800000 */
.L_x_1000:
[----:B------:R-:W2:Y:S01]  /*b680*/  LDS R41, [R41.X4+0x5b00] ;  /* 0x005b000029297984 */ /* 0x000ea20000004800 */
[----:B------:R-:W-:Y:S01]  /*b690*/  BSSY B0, `(.L_x_1002) ;  /* 0x0000005000007945 */ /* 0x000fe20003800000 */
[----:B01----:R-:W-:-:S02]  /*b6a0*/  IADD3 R7, R122, 0xf80, RZ ;  /* 0x00000f807a077810 */ /* 0x003fc40007ffe0ff */
[----:B------:R-:W-:Y:S01]  /*b6b0*/  LEA.HI.SX32 R5, R5, R122, 0x1b ;  /* 0x0000007a05057211 */ /* 0x000fe200078fdaff */
[----:B------:R-:W-:Y:S05]  /*b6c0*/  @!P3 BRA `(.L_x_1003) ;  /* 0x000000100000b947 */ /* 0x000fea0003800000 */
[----:B--2---:R0:W-:Y:S02]  /*b6d0*/  RED.E.ADD.F32.FTZ.RN.STRONG.GPU [R2.64+-0x600], R41 ;  /* 0xfffa00290200798e */ /* 0x0041e4000c10e79e */
.L_x_1003:
[----:B------:R-:W-:Y:S05]  /*b6e0*/  BSYNC B0 ;  /* 0x0000000000007941 */ /* 0x000fea0003800000 */
.L_x_1002:
[----:B------:R-:W1:Y:S01]  /*b6f0*/  LDS R5, [R5.X4+0x5d00] ;  /* 0x005d000005057984 */ /* 0x000e620000004800 */
[----:B------:R-:W-:Y:S01]  /*b700*/  BSSY B0, `(.L_x_1004) ;  /* 0x0000004000007945 */ /* 0x000fe20003800000 */
[----:B------:R-:W-:Y:S01]  /*b710*/  LEA.HI.SX32 R7, R7, R122, 0x1b ;  /* 0x0000007a07077211 */ /* 0x000fe200078fdaff */
[----:B------:R-:W-:Y:S05]  /*b720*/  @!P4 BRA `(.L_x_1005) ;  /* 0x000000100000c947 */ /* 0x000fea0003800000 */
[----:B-1----:R1:W-:Y:S02]  /*b730*/  RED.E.ADD.F32.FTZ.RN.STRONG.GPU [R2.64+-0x400], R5 ;  /* 0xfffc00050200798e */ /* 0x0023e4000c10e79e */
.L_x_1005:
[----:B------:R-:W-:Y:S05]  /*b740*/  BSYNC B0 ;  /* 0x0000000000007941 */ /* 0x000fea0003800000 */
.L_x_1004:
[----:B------:R-:W3:Y:S01]  /*b750*/  LDS R7, [R7.X4+0x5f00] ;  /* 0x005f000007077984 */ /* 0x000ee20000004800 */
[----:B------:R-:W-:Y:S01]  /*b760*/  BSSY B0, `(.L_x_1006) ;  /* 0x0000003000007945 */ /* 0x000fe20003800000 */
[----:B------:R-:W-:Y:S05]  /*b770*/  @!P5 BRA `(.L_x_1007) ;  /* 0x000000100000d947 */ /* 0x000fea0003800000 */
[----:B---3--:R3:W-:Y:S02]  /*b780*/  RED.E.ADD.F32.FTZ.RN.STRONG.GPU [R2.64+-0x200], R7 ;  /* 0xfffe00070200798e */ /* 0x0087e4000c10e79e */
.L_x_1007:
[----:B------:R-:W-:Y:S05]  /*b790*/  BSYNC B0 ;  /* 0x0000000000007941 */ /* 0x000fea0003800000 */
.L_x_1006:
[----:B01-3--:R-:W0:Y:S01]  /*b7a0*/  SHFL.DOWN PT, R2, R34, 0x1, 0x1f ;  /* 0x08201f0022027f89 */ /* 0x00be2200000e0000 */
[----:B------:R-:W-:Y:S01]  /*b7b0*/  ISETP.GT.AND P0, PT, R121, 0x1e, PT ;  /* 0x0000001e7900780c */ /* 0x000fe20003f04270 */
[----:B------:R-:W-:Y:S01]  /*b7c0*/  FFMA.FTZ R32, R190, R77, R32 ;  /* 0x0000004dbe207223 */ /* 0x000fe20000010020 */
[----:B------:R-:W-:Y:S01]  /*b7d0*/  MOV R5, R34 ;  /* 0x0000002200057202 */ /* 0x000fe20000000f00 */
[----:B--2---:R-:W1:Y:S01]  /*b7e0*/  SHFL.DOWN PT, R41, R31, 0x1, 0x1f ;  /* 0x08201f001f297f89 */ /* 0x004e6200000e0000 */
[----:B------:R-:W-:Y:S01]  /*b7f0*/  MOV R6, R31 ;  /* 0x0000001f00067202 */ /* 0x000fe20000000f00 */
[----:B------:R-:W-:Y:S01]  /*b800*/  FFMA.FTZ R220, R104, R9, R220 ;  /* 0x0000000968dc7223 */ /* 0x000fe200000100dc */
[----:B------:R-:W-:Y:S01]  /*b810*/  MOV R7, R193 ;  /* 0x000000c100077202 */ /* 0x000fe20000000f00 */
[----:B------:R-:W2:Y:S01]  /*b820*/  SHFL.DOWN PT, R138, R193, 0x1, 0x1f ;  /* 0x08201f00c18a7f89 */ /* 0x000ea200000e0000 */
[----:B------:R-:W-:Y:S01]  /*b830*/  MOV R4, R33 ;  /* 0x0000002100047202 */ /* 0x000fe20000000f00 */
[----:B------:R-:W-:Y:S01]  /*b840*/  FFMA.FTZ R9, R19, R9, R32 ;  /* 0x0000000913097223 */ /* 0x000fe20000010020 */
[----:B------:R-:W-:Y:S01]  /*b850*/  ISETP.NE.AND P1, PT, R121, RZ, PT ;  /* 0x000000ff7900720c */ /* 0x000fe20003f25270 */
[----:B------:R-:W3:Y:S01]  /*b860*/  SHFL.DOWN PT, R3, R33, 0x1, 0x1f ;  /* 0x08201f0021037f89 */ /* 0x000ee200000e0000 */
[----:B------:R-:W-:Y:S01]  /*b870*/  FMUL.FTZ R23, R23, R0 ;  /* 0x0000000017177220 */ /* 0x000fe20000410000 */
[----:B------:R-:W-:Y:S01]  /*b880*/  ISETP.NE.AND P2, PT, R122, RZ, PT ;  /* 0x000000ff7a00720c */ /* 0x000fe20003f45270 */
[----:B------:R-:W-:Y:S01]  /*b890*/  FADD.FTZ R212, R9, R212 ;  /* 0x000000d409d47221 */ /* 0x000fe20000010000 */
[----:B------:R-:W-:Y:S01]  /*b8a0*/  BSSY B0, `(.L_x_1008) ;  /* 0x0000094000007945 */ /* 0x000fe20003800000 */
[----:B------:R-:W-:-:S02]  /*b8b0*/  FMUL.FTZ R29, R29, R46 ;  /* 0x0000002e1d1d7220 */ /* 0x000fc40000410000 */
[----:B------:R-:W-:Y:S02]  /*b8c0*/  FMUL.FTZ R37, R37, R148 ;  /* 0x0000009425257220 */ /* 0x000fe40000410000 */
[----:B------:R-:W-:Y:S02]  /*b8d0*/  FMUL.FTZ R43, R43, R8 ;  /* 0x000000082b2b7220 */ /* 0x000fe40000410000 */
[----:B------:R-:W-:Y:S02]  /*b8e0*/  FMUL.FTZ R49, R49, R150 ;  /* 0x0000009631317220 */ /* 0x000fe40000410000 */
[----:B0-----:R-:W-:Y:S02]  /*b8f0*/  @!P0 FADD.FTZ R5, R5, R2 ;  /* 0x0000000205058221 */ /* 0x001fe40000010000 */
[----:B------:R-:W-:Y:S02]  /*b900*/  FMUL.FTZ R53, R53, R12 ;  /* 0x0000000c35357220 */ /* 0x000fe40000410000 */
[----:B-1----:R-:W-:Y:S01]  /*b910*/  @!P0 FADD.FTZ R6, R6, R41 ;  /* 0x0000002906068221 */ /* 0x002fe20000010000 */
[----:B------:R-:W0:Y:S01]  /*b920*/  SHFL.DOWN PT, R2, R5, 0x2, 0x1f ;  /* 0x08401f0005027f89 */ /* 0x000e2200000e0000 */
[----:B------:R-:W-:-:S02]  /*b930*/  FMUL.FTZ R128, R73, R128 ;  /* 0x0000008049807220 */ /* 0x000fc40000410000 */
[----:B--2---:R-:W-:Y:S01]  /*b940*/  @!P0 FADD.FTZ R7, R7, R138 ;  /* 0x0000008a07078221 */ /* 0x004fe20000010000 */
        /* <DEDUP_REMOVED lines=14> */
[----:B------:R-:W-:Y:S02]  /*ba30*/  FMUL.FTZ R52, R61, R52 ;  /* 0x000000343d347220 */ /* 0x000fe40000410000 */
        /* <DEDUP_REMOVED lines=49> */
[----:B------:R-:W-:-:S02]  /*bd50*/  FFMA.FTZ R228, R112, R37, R228 ;  /* 0x0000002570e47223 */ /* 0x000fc400000100e4 */
[----:B------:R-:W-:Y:S02]  /*bd60*/  FFMA.FTZ R229, R113, R44, R229 ;  /* 0x0000002c71e57223 */ /* 0x000fe400000100e5 */
[----:B------:R-:W-:Y:S02]  /*bd70*/  FFMA.FTZ R230, R114, R49, R230 ;  /* 0x0000003172e67223 */ /* 0x000fe400000100e6 */
[----:B------:R-:W-:Y:S02]  /*bd80*/  FFMA.FTZ R231, R115, R54, R231 ;  /* 0x0000003673e77223 */ /* 0x000fe400000100e7 */
[----:B------:R-:W-:Y:S02]  /*bd90*/  FFMA.FTZ R21, R21, R35, R40 ;  /* 0x0000002315157223 */ /* 0x000fe40000010028 */
[----:B------:R-:W-:Y:S02]  /*bda0*/  FFMA.FTZ R22, R22, R42, R45 ;  /* 0x0000002a16167223 */ /* 0x000fe4000001002d */
[----:B0-----:R-:W-:-:S02]  /*bdb0*/  @!P0 FADD.FTZ R5, R5, R0 ;  /* 0x0000000005058221 */ /* 0x001fc40000010000 */
[----:B------:R-:W-:Y:S02]  /*bdc0*/  FFMA.FTZ R10, R20, R10, R51 ;  /* 0x0000000a140a7223 */ /* 0x000fe40000010033 */
[----:B-1----:R-:W-:Y:S02]  /*bdd0*/  @!P0 FADD.FTZ R6, R6, R9 ;  /* 0x0000000906068221 */ /* 0x002fe40000010000 */
[----:B------:R-:W-:Y:S02]  /*bde0*/  FFMA.FTZ R17, R17, R11, R26 ;  /* 0x0000000b11117223 */ /* 0x000fe4000001001a */
[----:B--2---:R-:W-:Y:S02]  /*bdf0*/  @!P0 FADD.FTZ R7, R7, R2 ;  /* 0x0000000207078221 */ /* 0x004fe40000010000 */
[----:B------:R-:W-:Y:S02]  /*be00*/  FFMA.FTZ R14, R18, R14, R13 ;  /* 0x0000000e120e7223 */ /* 0x000fe4000001000d */
        /* <DEDUP_REMOVED lines=13> */
[----:B------:R-:W-:-:S02]  /*bee0*/  FFMA.FTZ R219, R103, R42, R219 ;  /* 0x0000002a67db7223 */ /* 0x000fc400000100db */
[----:B------:R-:W-:Y:S02]  /*bef0*/  FADD.FTZ R216, R21, R216 ;  /* 0x000000d815d87221 */ /* 0x000fe40000010000 */
[----:B------:R-:W-:Y:S02]  /*bf00*/  FADD.FTZ R215, R22, R215 ;  /* 0x000000d716d77221 */ /* 0x000fe40000010000 */
[----:B------:R-:W-:Y:S02]  /*bf10*/  FFMA.FTZ R222, R106, R11, R222 ;  /* 0x0000000b6ade7223 */ /* 0x000fe400000100de */
[----:B------:R-:W-:Y:S02]  /*bf20*/  FADD.FTZ R211, R10, R211 ;  /* 0x000000d30ad37221 */ /* 0x000fe40000010000 */
[----:B------:R-:W-:Y:S02]  /*bf30*/  FADD.FTZ R210, R17, R210 ;  /* 0x000000d211d27221 */ /* 0x000fe40000010000 */
[----:B------:R-:W-:-:S02]  /*bf40*/  FFMA.FTZ R224, R108, R129, R224 ;  /* 0x000000816ce07223 */ /* 0x000fc400000100e0 */
[----:B------:R-:W-:Y:S02]  /*bf50*/  FADD.FTZ R209, R14, R209 ;  /* 0x000000d10ed17221 */ /* 0x000fe40000010000 */
[----:B------:R-:W-:Y:S02]  /*bf60*/  FADD.FTZ R208, R75, R208 ;  /* 0x000000d04bd07221 */ /* 0x000fe40000010000 */
[----:B------:R-:W-:Y:S02]  /*bf70*/  FADD.FTZ R207, R24, R207 ;  /* 0x000000cf18cf7221 */ /* 0x000fe40000010000 */
[----:B------:R-:W-:Y:S02]  /*bf80*/  FFMA.FTZ R226, R110, R27, R226 ;  /* 0x0000001b6ee27223 */ /* 0x000fe400000100e2 */
[----:B------:R-:W-:Y:S02]  /*bf90*/  FADD.FTZ R206, R81, R206 ;  /* 0x000000ce51ce7221 */ /* 0x000fe40000010000 */
[----:B------:R-:W-:-:S02]  /*bfa0*/  FADD.FTZ R205, R30, R205 ;  /* 0x000000cd1ecd7221 */ /* 0x000fc40000010000 */
[----:B------:R-:W-:Y:S02]  /*bfb0*/  FADD.FTZ R204, R37, R204 ;  /* 0x000000cc25cc7221 */ /* 0x000fe40000010000 */
[----:B------:R-:W-:Y:S02]  /*bfc0*/  FADD.FTZ R203, R44, R203 ;  /* 0x000000cb2ccb7221 */ /* 0x000fe40000010000 */
[----:B------:R-:W-:Y:S02]  /*bfd0*/  FADD.FTZ R202, R49, R202 ;  /* 0x000000ca31ca7221 */ /* 0x000fe40000010000 */
[----:B------:R-:W-:Y:S02]  /*bfe0*/  FFMA.FTZ R232, R116, R55, R232 ;  /* 0x0000003774e87223 */ /* 0x000fe400000100e8 */
        /* <DEDUP_REMOVED lines=31> */
.L_x_1009:
[----:B0-----:R-:W-:Y:S05]  /*c1e0*/  BSYNC B0 ;  /* 0x0000000000007941 */ /* 0x001fea0003800000 */
.L_x_1008:
        /* <DEDUP_REMOVED lines=8> */
.L_x_909:
        /* <DEDUP_REMOVED lines=16> */
[----:B------:R-:W-:Y:S01]  /*c370*/  UIMAD UR34, UR35, UR41, UR7 ;  /* 0x00000029232272a4 */ /* 0x000fe2000f8e0207 */
[----:B------:R-:W-:Y:S01]  /*c380*/  F2FP.BF16.PACK_AB R221, R221, R222 ;  /* 0x000000dedddd723e */ /* 0x000fe200000010ff */
[----:B------:R-:W-:Y:S01]  /*c390*/  UIMAD.WIDE.U32 UR8, UR35, UR40, URZ ;  /* 0x00000028230872a5 */ /* 0x000fe2000f8e003f */
[----:B------:R-:W-:Y:S01]  /*c3a0*/  F2FP.BF16.PACK_AB R219, R219, R220 ;  /* 0x000000dcdbdb723e */ /* 0x000fe200000010ff */
[----:B------:R-:W-:Y:S01]  /*c3b0*/  UIADD3 UR7, UR21, UR22, URZ ;  /* 0x0000001615077290 */ /* 0x000fe2000fffe03f */
[----:B------:R-:W-:Y:S01]  /*c3c0*/  F2FP.BF16.PACK_AB R217, R217, R218 ;  /* 0x000000dad9d9723e */ /* 0x000fe200000010ff */
[----:B------:R0:W-:Y:S01]  /*c3d0*/  STS.U16 [R119+0x2], R0 ;  /* 0x0000020077007388 */ /* 0x0001e20000000400 */
[----:B------:R-:W-:Y:S01]  /*c3e0*/  PRMT R4, R223, 0x7632, R4 ;  /* 0x00007632df047816 */ /* 0x000fe20000000004 */
[----:B------:R-:W-:Y:S01]  /*c3f0*/  BSSY B0, `(.L_x_1011) ;  /* 0x000003a000007945 */ /* 0x000fe20003800000 */
        /* <DEDUP_REMOVED lines=19> */
[----:B0-----:R-:W-:-:S03]  /*c530*/  IADD3 R2, P2, R120, UR38, RZ ;  /* 0x0000002678027c10 */ /* 0x001fc6000ff5e0ff */
[----:B------:R-:W-:Y:S04]  /*c540*/  STS.U16 [R119+0x1c], R217 ;  /* 0x00001cd977007388 */ /* 0x000fe80000000400 */
        /* <DEDUP_REMOVED lines=36> */
.L_x_1012:
[----:B------:R-:W-:Y:S05]  /*c790*/  BSYNC B0 ;  /* 0x0000000000007941 */ /* 0x000fea0003800000 */
.L_x_1011:
[----:B0-----:R-:W2:Y:S01]  /*c7a0*/  LDL.LU R7, [R1] ;  /* 0x0000000001077983 */ /* 0x001ea20000300800 */
[----:B------:R-:W-:Y:S01]  /*c7b0*/  ULDC UR38, c[0x0][0x174] ;  /* 0x00005d0000267ab9 */ /* 0x000fe20000000800 */
[C---:B------:R-:W-:Y:S01]  /*c7c0*/  LEA R4, P1, R120.reuse, c[0x0][0x330], 0x1 ;  /* 0x0000cc0078047a11 */ /* 0x040fe200078208ff */
[----:B------:R-:W-:Y:S01]  /*c7d0*/  UIADD3 UR38, UR6, -UR38, URZ ;  /* 0x8000002606267290 */ /* 0x000fe2000fffe03f */
[C---:B------:R-:W-:Y:S01]  /*c7e0*/  LOP3.LUT R22, R120.reuse, 0x20, RZ, 0xfc, !PT ;  /* 0x0000002078167812 */ /* 0x040fe200078efcff */
[----:B------:R-:W-:Y:S01]  /*c7f0*/  ULDC.64 UR22, c[0x0][0x2e0] ;  /* 0x0000b80000167ab9 */ /* 0x000fe20000000a00 */
        /* <DEDUP_REMOVED lines=194> */
.L_x_1014:
[----:B------:R-:W-:Y:S05]  /*d420*/  BSYNC B0 ;  /* 0x0000000000007941 */ /* 0x000fea0003800000 */
.L_x_1013:
        /* <DEDUP_REMOVED lines=56> */
.L_x_908:
        /* <DEDUP_REMOVED lines=35> */
.L_x_1017:
[----:B-1----:R-:W-:Y:S05]  /*d9e0*/  BSYNC B0 ;  /* 0x0000000000007941 */ /* 0x002fea0003800000 */
.L_x_1016:
        /* <DEDUP_REMOVED lines=34> */
.L_x_1019:
[----:B------:R-:W3:Y:S02]  /*dc10*/  S2R R11, SR_TID.X ;  /* 0x00000000000b7919 */ /* 0x000ee40000002100 */
.L_x_1020:
[----:B-1----:R-:W-:Y:S05]  /*dc20*/  BSYNC B0 ;  /* 0x0000000000007941 */ /* 0x002fea0003800000 */
.L_x_1018:
        /* <DEDUP_REMOVED lines=12> */
.L_x_1021:
        /* <DEDUP_REMOVED lines=32> */
.L_x_914:
[----:B------:R-:W-:Y:S01]  /*def0*/  HFMA2.MMA R66, -RZ, RZ, 0, 5.9604644775390625e-08 ;  /* 0x00000001ff427435 */ /* 0x000fe200000001ff */
[----:B------:R-:W-:-:S02]  /*df00*/  MOV R65, R68 ;  /* 0x0000004400417202 */ /* 0x000fc40000000f00 */
[----:B------:R-:W-:Y:S02]  /*df10*/  MOV R214, RZ ;  /* 0x000000ff00d67202 */ /* 0x000fe40000000f00 */
[----:B------:R-:W-:Y:S02]  /*df20*/  MOV R75, 0xffffffff ;  /* 0xffffffff004b7802 */ /* 0x000fe40000000f00 */
[----:B------:R-:W-:Y:S02]  /*df30*/  MOV R64, 0xdf50 ;  /* 0x0000df5000407802 */ /* 0x000fe40000000f00 */
[----:B------:R-:W-:Y:S05]  /*df40*/  CALL.REL.NOINC `($__internal_26_$__cuda_sm70_shflsync_up) ;  /* 0x00001d6000007944 */ /* 0x000fea0003c00000 */
[----:B-1----:R-:W-:Y:S01]  /*df50*/  MOV R67, R66 ;  /* 0x0000004200437202 */ /* 0x002fe20000000f00 */
[----:B------:R-:W-:Y:S05]  /*df60*/  BRA `(.L_x_1022) ;  /* 0xffff7cf000007947 */ /* 0x000fea000383ffff */
.L_x_915:
[----:B------:R-:W-:Y:S01]  /*df70*/  HFMA2.MMA R66, -RZ, RZ, 0, 5.9604644775390625e-08 ;  /* 0x00000001ff427435 */ /* 0x000fe200000001ff */
[----:B------:R-:W-:Y:S02]  /*df80*/  MOV R65, R70 ;  /* 0x0000004600417202 */ /* 0x000fe40000000f00 */
[----:B------:R-:W-:Y:S02]  /*df90*/  MOV R214, RZ ;  /* 0x000000ff00d67202 */ /* 0x000fe40000000f00 */
[----:B------:R-:W-:-:S02]  /*dfa0*/  MOV R75, 0xffffffff ;  /* 0xffffffff004b7802 */ /* 0x000fc40000000f00 */
[----:B------:R-:W-:Y:S02]  /*dfb0*/  MOV R64, 0xdfd0 ;  /* 0x0000dfd000407802 */ /* 0x000fe40000000f00 */
[----:B01----:R-:W-:Y:S05]  /*dfc0*/  CALL.REL.NOINC `($__internal_26_$__cuda_sm70_shflsync_up) ;  /* 0x00001ce000007944 */ /* 0x003fea0003c00000 */
[----:B-1----:R-:W-:Y:S01]  /*dfd0*/  MOV R71, R66 ;  /* 0x0000004200477202 */ /* 0x002fe20000000f00 */
[----:B------:R-:W-:Y:S01]  /*dfe0*/  HFMA2.MMA R66, -RZ, RZ, 0, 5.9604644775390625e-08 ;  /* 0x00000001ff427435 */ /* 0x000fe200000001ff */
[----:B------:R-:W-:Y:S02]  /*dff0*/  MOV R65, R73 ;  /* 0x0000004900417202 */ /* 0x000fe40000000f00 */
[----:B------:R-:W-:Y:S02]  /*e000*/  MOV R214, RZ ;  /* 0x000000ff00d67202 */ /* 0x000fe40000000f00 */
[----:B------:R-:W-:Y:S02]  /*e010*/  MOV R75, 0xffffffff ;  /* 0xffffffff004b7802 */ /* 0x000fe40000000f00 */
[----:B------:R-:W-:Y:S02]  /*e020*/  MOV R64, 0xe040 ;  /* 0x0000e04000407802 */ /* 0x000fe40000000f00 */
[----:B------:R-:W-:Y:S05]  /*e030*/  CALL.REL.NOINC `($__internal_26_$__cuda_sm70_shflsync_up) ;  /* 0x00001c7000007944 */ /* 0x000fea0003c00000 */
[----:B-1----:R-:W-:Y:S01]  /*e040*/  MOV R72, R66 ;  /* 0x0000004200487202 */ /* 0x002fe20000000f00 */
[----:B------:R-:W-:Y:S01]  /*e050*/  HFMA2.MMA R66, -RZ, RZ, 0, 5.9604644775390625e-08 ;  /* 0x00000001ff427435 */ /* 0x000fe200000001ff */
[----:B------:R-:W-:-:S02]  /*e060*/  MOV R65, R69 ;  /* 0x0000004500417202 */ /* 0x000fc40000000f00 */
[----:B------:R-:W-:Y:S02]  /*e070*/  MOV R214, RZ ;  /* 0x000000ff00d67202 */ /* 0x000fe40000000f00 */
[----:B------:R-:W-:Y:S02]  /*e080*/  MOV R75, 0xffffffff ;  /* 0xffffffff004b7802 */ /* 0x000fe40000000f00 */
[----:B------:R-:W-:Y:S02]  /*e090*/  MOV R64, 0xe0b0 ;  /* 0x0000e0b000407802 */ /* 0x000fe40000000f00 */
[----:B------:R-:W-:Y:S05]  /*e0a0*/  CALL.REL.NOINC `($__internal_26_$__cuda_sm70_shflsync_up) ;  /* 0x00001c0000007944 */ /* 0x000fea0003c00000 */
[C---:B-1----:R-:W-:Y:S01]  /*e0b0*/  FMUL.FTZ R65, R70.reuse, R66 ;  /* 0x0000004246417220 */ /* 0x042fe20000410000 */
[----:B------:R-:W-:Y:S01]  /*e0c0*/  ISETP.GE.AND P0, PT, R121, 0x1, PT ;  /* 0x000000017900780c */ /* 0x000fe20003f06270 */
[-C--:B------:R-:W-:Y:S01]  /*e0d0*/  FMUL.FTZ R75, R70, R72.reuse ;  /* 0x00000048464b7220 */ /* 0x080fe20000410000 */
[----:B------:R-:W-:Y:S01]  /*e0e0*/  MOV R214, RZ ;  /* 0x000000ff00d67202 */ /* 0x000fe20000000f00 */
[----:B------:R-:W-:Y:S02]  /*e0f0*/  FFMA.FTZ R64, R68, R72, -R65 ;  /* 0x0000004844407223 */ /* 0x000fe40000010841 */
[----:B------:R-:W-:-:S02]  /*e100*/  FMUL.FTZ R65, R70, R71 ;  /* 0x0000004746417220 */ /* 0x000fc40000410000 */
[C---:B------:R-:W-:Y:S01]  /*e110*/  FFMA.FTZ R66, R68.reuse, R66, R75 ;  /* 0x0000004244427223 */ /* 0x040fe2000001004b */
[----:B------:R-:W-:Y:S01]  /*e120*/  MOV R75, 0xffffffff ;  /* 0xffffffff004b7802 */ /* 0x000fe20000000f00 */
[-C--:B------:R-:W-:Y:S02]  /*e130*/  FFMA.FTZ R65, R68, R67.reuse, -R65 ;  /* 0x0000004344417223 */ /* 0x080fe40000010841 */
[----:B------:R-:W-:Y:S02]  /*e140*/  FMUL.FTZ R67, R70, R67 ;  /* 0x0000004346437220 */ /* 0x000fe40000410000 */
[----:B------:R-:W-:Y:S02]  /*e150*/  FADD.FTZ R66, R69, R66 ;  /* 0x0000004245427221 */ /* 0x000fe40000010000 */
[----:B------:R-:W-:Y:S02]  /*e160*/  FADD.FTZ R64, R73, R64 ;  /* 0x0000004049407221 */ /* 0x000fe40000010000 */
[C---:B------:R-:W-:Y:S01]  /*e170*/  FFMA.FTZ R67, R68.reuse, R71, R67 ;  /* 0x0000004744437223 */ /* 0x040fe20000010043 */
[----:B------:R-:W-:-:S02]  /*e180*/  FSEL R68, R68, R65, !P0 ;  /* 0x0000004144447208 */ /* 0x000fc40004000000 */
[----:B------:R-:W-:Y:S01]  /*e190*/  FSEL R69, R69, R66, !P0 ;  /* 0x0000004245457208 */ /* 0x000fe20004000000 */
[----:B------:R-:W-:Y:S01]  /*e1a0*/  HFMA2.MMA R66, -RZ, RZ, 0, 1.1920928955078125e-07 ;  /* 0x00000002ff427435 */ /* 0x000fe200000001ff */
[----:B------:R-:W-:Y:S02]  /*e1b0*/  FSEL R73, R73, R64, !P0 ;  /* 0x0000004049497208 */ /* 0x000fe40004000000 */
[----:B------:R-:W-:Y:S02]  /*e1c0*/  FSEL R70, R70, R67, !P0 ;  /* 0x0000004346467208 */ /* 0x000fe40004000000 */
[----:B------:R-:W-:Y:S02]  /*e1d0*/  MOV R65, R68 ;  /* 0x0000004400417202 */ /* 0x000fe40000000f00 */
[----:B------:R-:W-:Y:S02]  /*e1e0*/  MOV R64, 0xe200 ;  /* 0x0000e20000407802 */ /* 0x000fe40000000f00 */
[----:B------:R-:W-:Y:S05]  /*e1f0*/  CALL.REL.NOINC `($__internal_26_$__cuda_sm70_shflsync_up) ;  /* 0x00001ab000007944 */ /* 0x000fea0003c00000 */
[----:B-1----:R-:W-:Y:S01]  /*e200*/  MOV R67, R66 ;  /* 0x0000004200437202 */ /* 0x002fe20000000f00 */
[----:B------:R-:W-:Y:S01]  /*e210*/  HFMA2.MMA R66, -RZ, RZ, 0, 1.1920928955078125e-07 ;  /* 0x00000002ff427435 */ /* 0x000fe200000001ff */
[----:B------:R-:W-:-:S02]  /*e220*/  MOV R65, R70 ;  /* 0x0000004600417202 */ /* 0x000fc40000000f00 */
[----:B------:R-:W-:Y:S02]  /*e230*/  MOV R214, RZ ;  /* 0x000000ff00d67202 */ /* 0x000fe40000000f00 */
[----:B------:R-:W-:Y:S02]  /*e240*/  MOV R75, 0xffffffff ;  /* 0xffffffff004b7802 */ /* 0x000fe40000000f00 */
[----:B------:R-:W-:Y:S02]  /*e250*/  MOV R64, 0xe270 ;  /* 0x0000e27000407802 */ /* 0x000fe40000000f00 */
[----:B------:R-:W-:Y:S05]  /*e260*/  CALL.REL.NOINC `($__internal_26_$__cuda_sm70_shflsync_up) ;  /* 0x00001a4000007944 */ /* 0x000fea0003c00000 */
[----:B-1----:R-:W-:Y:S01]  /*e270*/  MOV R71, R66 ;  /* 0x0000004200477202 */ /* 0x002fe20000000f00 */
[----:B------:R-:W-:Y:S01]  /*e280*/  HFMA2.MMA R66, -RZ, RZ, 0, 1.1920928955078125e-07 ;  /* 0x00000002ff427435 */ /* 0x000fe200000001ff */
[----:B------:R-:W-:Y:S02]  /*e290*/  MOV R65, R73 ;  /* 0x0000004900417202 */ /* 0x000fe40000000f00 */
[----:B------:R-:W-:Y:S02]  /*e2a0*/  MOV R214, RZ ;  /* 0x000000ff00d67202 */ /* 0x000fe40000000f00 */
[----:B------:R-:W-:-:S02]  /*e2b0*/  MOV R75, 0xffffffff ;  /* 0xffffffff004b7802 */ /* 0x000fc40000000f00 */
[----:B------:R-:W-:Y:S02]  /*e2c0*/  MOV R64, 0xe2e0 ;  /* 0x0000e2e000407802 */ /* 0x000fe40000000f00 */
[----:B------:R-:W-:Y:S05]  /*e2d0*/  CALL.REL.NOINC `($__internal_26_$__cuda_sm70_shflsync_up) ;  /* 0x000019d000007944 */ /* 0x000fea0003c00000 */
[----:B-1----:R-:W-:Y:S01]  /*e2e0*/  MOV R72, R66 ;  /* 0x0000004200487202 */ /* 0x002fe20000000f00 */
[----:B------:R-:W-:Y:S01]  /*e2f0*/  HFMA2.MMA R66, -RZ, RZ, 0, 1.1920928955078125e-07 ;  /* 0x00000002ff427435 */ /* 0x000fe200000001ff */
[----:B------:R-:W-:Y:S02]  /*e300*/  MOV R65, R69 ;  /* 0x0000004500417202 */ /* 0x000fe40000000f00 */
[----:B------:R-:W-:Y:S02]  /*e310*/  MOV R214, RZ ;  /* 0x000000ff00d67202 */ /* 0x000fe40000000f00 */
[----:B------:R-:W-:Y:S02]  /*e320*/  MOV R75, 0xffffffff ;  /* 0xffffffff004b7802 */ /* 0x000fe40000000f00 */
[----:B------:R-:W-:Y:S02]  /*e330*/  MOV R64, 0xe350 ;  /* 0x0000e35000407802 */ /* 0x000fe40000000f00 */
[----:B------:R-:W-:Y:S05]  /*e340*/  CALL.REL.NOINC `($__internal_26_$__cuda_sm70_shflsync_up) ;  /* 0x0000196000007944 */ /* 0x000fea0003c00000 */
[----:B------:R-:W-:Y:S01]  /*e350*/  ISETP.GE.AND P0, PT, R121, 0x2, PT ;  /* 0x000000027900780c */ /* 0x000fe20003f06270 */
[----:B-1----:R-:W-:Y:S01]  /*e360*/  FMUL.FTZ R65, R70, R66 ;  /* 0x0000004246417220 */ /* 0x002fe20000410000 */
[----:B------:R-:W-:Y:S01]  /*e370*/  MOV R214, RZ ;  /* 0x000000ff00d67202 */ /* 0x000fe20000000f00 */
[----:B------:R-:W-:-:S02]  /*e380*/  FMUL.FTZ R64, R67, R70 ;  /* 0x0000004643407220 */ /* 0x000fc40000410000 */
[C---:B------:R-:W-:Y:S02]  /*e390*/  FMUL.FTZ R75, R72.reuse, R70 ;  /* 0x00000046484b7220 */ /* 0x040fe40000410000 */
[-C--:B------:R-:W-:Y:S02]  /*e3a0*/  FFMA.FTZ R72, R72, R68.reuse, -R65 ;  /* 0x0000004448487223 */ /* 0x080fe40000010841 */
[C---:B------:R-:W-:Y:S01]  /*e3b0*/  FFMA.FTZ R65, R71.reuse, R68, R64 ;  /* 0x0000004447417223 */ /* 0x040fe20000010040 */
[----:B------:R-:W-:Y:S01]  /*e3c0*/  MOV R64, 0xe4a0 ;  /* 0x0000e4a000407802 */ /* 0x000fe20000000f00 */
[----:B------:R-:W-:Y:S02]  /*e3d0*/  FMUL.FTZ R71, R71, R70 ;  /* 0x0000004647477220 */ /* 0x000fe40000410000 */
[----:B------:R-:W-:Y:S01]  /*e3e0*/  FFMA.FTZ R66, R68, R66, R75 ;  /* 0x0000004244427223 */ /* 0x000fe2000001004b */
[----:B------:R-:W-:Y:S01]  /*e3f0*/  FSEL R70, R70, R65, !P0 ;  /* 0x0000004146467208 */ /* 0x000fe20004000000 */
[----:B------:R-:W-:Y:S01]  /*e400*/  @P0 FFMA.FTZ R68, R67, R68, -R71 ;  /* 0x0000004443440223 */ /* 0x000fe20000010847 */
[----:B------:R-:W-:Y:S01]  /*e410*/  MOV R75, 0xffffffff ;  /* 0xffffffff004b7802 */ /* 0x000fe20000000f00 */
[----:B------:R-:W-:Y:S01]  /*e420*/  @P0 FADD.FTZ R69, R69, R66 ;  /* 0x0000004245450221 */ /* 0x000fe20000010000 */
[----:B------:R-:W-:Y:S01]  /*e430*/  HFMA2.MMA R66, -RZ, RZ, 0, 2.384185791015625e-07 ;  /* 0x00000004ff427435 */ /* 0x000fe200000001ff */
[----:B------:R-:W-:Y:S01]  /*e440*/  @P0 FADD.FTZ R73, R73, R72 ;  /* 0x0000004849490221 */ /* 0x000fe20000010000 */
[----:B------:R-:W-:-:S02]  /*e450*/  MOV R67, R68 ;  /* 0x0000004400437202 */ /* 0x000fc40000000f00 */
[----:B------:R-:W-:Y:S02]  /*e460*/  MOV R68, R69 ;  /* 0x0000004500447202 */ /* 0x000fe40000000f00 */
[----:B------:R-:W-:Y:S02]  /*e470*/  MOV R69, R73 ;  /* 0x0000004900457202 */ /* 0x000fe40000000f00 */
[----:B------:R-:W-:Y:S02]  /*e480*/  MOV R65, R67 ;  /* 0x0000004300417202 */ /* 0x000fe40000000f00 */
[----:B------:R-:W-:Y:S05]  /*e490*/  CALL.REL.NOINC `($__internal_26_$__cuda_sm70_shflsync_up) ;  /* 0x0000181000007944 */ /* 0x000fea0003c00000 */
[----:B-1----:R-:W-:Y:S01]  /*e4a0*/  MOV R71, R66 ;  /* 0x0000004200477202 */ /* 0x002fe20000000f00 */
[----:B------:R-:W-:Y:S01]  /*e4b0*/  HFMA2.MMA R66, -RZ, RZ, 0, 2.384185791015625e-07 ;  /* 0x00000004ff427435 */ /* 0x000fe200000001ff */
[----:B------:R-:W-:Y:S02]  /*e4c0*/  MOV R65, R70 ;  /* 0x0000004600417202 */ /* 0x000fe40000000f00 */
[----:B------:R-:W-:Y:S02]  /*e4d0*/  MOV R214, RZ ;  /* 0x000000ff00d67202 */ /* 0x000fe40000000f00 */
[----:B------:R-:W-:-:S02]  /*e4e0*/  MOV R75, 0xffffffff ;  /* 0xffffffff004b7802 */ /* 0x000fc40000000f00 */
[----:B------:R-:W-:Y:S02]  /*e4f0*/  MOV R64, 0xe510 ;  /* 0x0000e51000407802 */ /* 0x000fe40000000f00 */
[----:B------:R-:W-:Y:S05]  /*e500*/  CALL.REL.NOINC `($__internal_26_$__cuda_sm70_shflsync_up) ;  /* 0x000017a000007944 */ /* 0x000fea0003c00000 */
[----:B-1----:R-:W-:Y:S01]  /*e510*/  MOV R72, R66 ;  /* 0x0000004200487202 */ /* 0x002fe20000000f00 */
[----:B------:R-:W-:Y:S01]  /*e520*/  HFMA2.MMA R66, -RZ, RZ, 0, 2.384185791015625e-07 ;  /* 0x00000004ff427435 */ /* 0x000fe200000001ff */
[----:B------:R-:W-:Y:S02]  /*e530*/  MOV R65, R69 ;  /* 0x0000004500417202 */ /* 0x000fe40000000f00 */
[----:B------:R-:W-:Y:S02]  /*e540*/  MOV R214, RZ ;  /* 0x000000ff00d67202 */ /* 0x000fe40000000f00 */
[----:B------:R-:W-:Y:S02]  /*e550*/  MOV R75, 0xffffffff ;  /* 0xffffffff004b7802 */ /* 0x000fe40000000f00 */
[----:B------:R-:W-:Y:S02]  /*e560*/  MOV R64, 0xe580 ;  /* 0x0000e58000407802 */ /* 0x000fe40000000f00 */
[----:B------:R-:W-:Y:S05]  /*e570*/  CALL.REL.NOINC `($__internal_26_$__cuda_sm70_shflsync_up) ;  /* 0x0000173000007944 */ /* 0x000fea0003c00000 */
[----:B-1----:R-:W-:Y:S01]  /*e580*/  MOV R73, R66 ;  /* 0x0000004200497202 */ /* 0x002fe20000000f00 */
[----:B------:R-:W-:Y:S01]  /*e590*/  HFMA2.MMA R66, -RZ, RZ, 0, 2.384185791015625e-07 ;  /* 0x00000004ff427435 */ /* 0x000fe200000001ff */
[----:B------:R-:W-:-:S02]  /*e5a0*/  MOV R65, R68 ;  /* 0x0000004400417202 */ /* 0x000fc40000000f00 */
[----:B------:R-:W-:Y:S02]  /*e5b0*/  MOV R214, RZ ;  /* 0x000000ff00d67202 */ /* 0x000fe40000000f00 */
[----:B------:R-:W-:Y:S02]  /*e5c0*/  MOV R75, 0xffffffff ;  /* 0xffffffff004b7802 */ /* 0x000fe40000000f00 */
[----:B------:R-:W-:Y:S02]  /*e5d0*/  MOV R64, 0xe5f0 ;  /* 0x0000e5f000407802 */ /* 0x000fe40000000f00 */
[----:B------:R-:W-:Y:S05]  /*e5e0*/  CALL.REL.NOINC `($__internal_26_$__cuda_sm70_shflsync_up) ;  /* 0x000016c000007944 */ /* 0x000fea0003c00000 */
[----:B-1----:R-:W-:Y:S01]  /*e5f0*/  FMUL.FTZ R64, R70, R66 ;  /* 0x0000004246407220 */ /* 0x002fe20000410000 */
[----:B------:R-:W-:Y:S01]  /*e600*/  ISETP.GE.AND P0, PT, R121, 0x4, PT ;  /* 0x000000047900780c */ /* 0x000fe20003f06270 */
[CC--:B------:R-:W-:Y:S01]  /*e610*/  FMUL.FTZ R65, R73.reuse, R70.reuse ;  /* 0x0000004649417220 */ /* 0x0c0fe20000410000 */
[----:B------:R-:W-:Y:S01]  /*e620*/  MOV R214, RZ ;  /* 0x000000ff00d67202 */ /* 0x000fe20000000f00 */
[----:B------:R-:W-:Y:S01]  /*e630*/  FFMA.FTZ R74, R73, R67, -R64 ;  /* 0x00000043494a7223 */ /* 0x000fe20000010840 */
[----:B------:R-:W-:Y:S01]  /*e640*/  MOV R75, 0xffffffff ;  /* 0xffffffff004b7802 */ /* 0x000fe20000000f00 */
[----:B------:R-:W-:-:S02]  /*e650*/  FMUL.FTZ R64, R71, R70 ;  /* 0x0000004647407220 */ /* 0x000fc40000410000 */
[----:B------:R-:W-:Y:S01]  /*e660*/  FFMA.FTZ R65, R67, R66, R65 ;  /* 0x0000004243417223 */ /* 0x000fe20000010041 */
[----:B------:R-:W-:Y:S01]  /*e670*/  HFMA2.MMA R66, -RZ, RZ, 0, 4.76837158203125e-07 ;  /* 0x00000008ff427435 */ /* 0x000fe200000001ff */
[C---:B------:R-:W-:Y:S01]  /*e680*/  FFMA.FTZ R73, R72.reuse, R67, R64 ;  /* 0x0000004348497223 */ /* 0x040fe20000010040 */
[----:B------:R-:W-:Y:S01]  /*e690*/  MOV R64, 0xe710 ;  /* 0x0000e71000407802 */ /* 0x000fe20000000f00 */
[----:B------:R-:W-:Y:S02]  /*e6a0*/  FMUL.FTZ R72, R72, R70 ;  /* 0x0000004648487220 */ /* 0x000fe40000410000 */
[----:B------:R-:W-:Y:S01]  /*e6b0*/  @P0 FADD.FTZ R68, R68, R65 ;  /* 0x0000004144440221 */ /* 0x000fe20000010000 */
[----:B------:R-:W-:Y:S01]  /*e6c0*/  FSEL R70, R70, R73, !P0 ;  /* 0x0000004946467208 */ /* 0x000fe20004000000 */
[----:B------:R-:W-:Y:S02]  /*e6d0*/  @P0 FFMA.FTZ R67, R71, R67, -R72 ;  /* 0x0000004347430223 */ /* 0x000fe40000010848 */
[----:B------:R-:W-:-:S03]  /*e6e0*/  @P0 FADD.FTZ R69, R69, R74 ;  /* 0x0000004a45450221 */ /* 0x000fc60000010000 */
[----:B------:R-:W-:Y:S02]  /*e6f0*/  MOV R65, R67 ;  /* 0x0000004300417202 */ /* 0x000fe40000000f00 */
[----:B------:R-:W-:Y:S05]  /*e700*/  CALL.REL.NOINC `($__internal_26_$__cuda_sm70_shflsync_up) ;  /* 0x000015a000007944 */ /* 0x000fea0003c00000 */
[----:B-1----:R-:W-:Y:S01]  /*e710*/  MOV R71, R66 ;  /* 0x0000004200477202 */ /* 0x002fe20000000f00 */
[----:B------:R-:W-:Y:S01]  /*e720*/  HFMA2.MMA R66, -RZ, RZ, 0, 4.76837158203125e-07 ;  /* 0x00000008ff427435 */ /* 0x000fe200000001ff */
[----:B------:R-:W-:Y:S02]  /*e730*/  MOV R65, R70 ;  /* 0x0000004600417202 */ /* 0x000fe40000000f00 */
[----:B------:R-:W-:Y:S02]  /*e740*/  MOV R214, RZ ;  /* 0x000000ff00d67202 */ /* 0x000fe40000000f00 */
[----:B------:R-:W-:Y:S02]  /*e750*/  MOV R75, 0xffffffff ;  /* 0xffffffff004b7802 */ /* 0x000fe40000000f00 */
[----:B------:R-:W-:Y:S02]  /*e760*/  MOV R64, 0xe780 ;  /* 0x0000e78000407802 */ /* 0x000fe40000000f00 */
[----:B------:R-:W-:Y:S05]  /*e770*/  CALL.REL.NOINC `($__internal_26_$__cuda_sm70_shflsync_up) ;  /* 0x0000153000007944 */ /* 0x000fea0003c00000 */
[----:B-1----:R-:W-:Y:S01]  /*e780*/  MOV R72, R66 ;  /* 0x0000004200487202 */ /* 0x002fe20000000f00 */
[----:B------:R-:W-:Y:S01]  /*e790*/  HFMA2.MMA R66, -RZ, RZ, 0, 4.76837158203125e-07 ;  /* 0x00000008ff427435 */ /* 0x000fe200000001ff */
[----:B------:R-:W-:-:S02]  /*e7a0*/  MOV R65, R69 ;  /* 0x0000004500417202 */ /* 0x000fc40000000f00 */
[----:B------:R-:W-:Y:S02]  /*e7b0*/  MOV R214, RZ ;  /* 0x000000ff00d67202 */ /* 0x000fe40000000f00 */
[----:B------:R-:W-:Y:S02]  /*e7c0*/  MOV R75, 0xffffffff ;  /* 0xffffffff004b7802 */ /* 0x000fe40000000f00 */
[----:B------:R-:W-:Y:S02]  /*e7d0*/  MOV R64, 0xe7f0 ;  /* 0x0000e7f000407802 */ /* 0x000fe40000000f00 */
[----:B------:R-:W-:Y:S05]  /*e7e0*/  CALL.REL.NOINC `($__internal_26_$__cuda_sm70_shflsync_up) ;  /* 0x000014c000007944 */ /* 0x000fea0003c00000 */
[----:B-1----:R-:W-:Y:S01]  /*e7f0*/  MOV R73, R66 ;  /* 0x0000004200497202 */ /* 0x002fe20000000f00 */
[----:B------:R-:W-:Y:S01]  /*e800*/  HFMA2.MMA R66, -RZ, RZ, 0, 4.76837158203125e-07 ;  /* 0x00000008ff427435 */ /* 0x000fe200000001ff */
[----:B------:R-:W-:Y:S02]  /*e810*/  MOV R65, R68 ;  /* 0x0000004400417202 */ /* 0x000fe40000000f00 */
[----:B------:R-:W-:Y:S02]  /*e820*/  MOV R214, RZ ;  /* 0x000000ff00d67202 */ /* 0x000fe40000000f00 */
[----:B------:R-:W-:-:S02]  /*e830*/  MOV R75, 0xffffffff ;  /* 0xffffffff004b7802 */ /* 0x000fc40000000f00 */
[----:B------:R-:W-:Y:S02]  /*e840*/  MOV R64, 0xe860 ;  /* 0x0000e86000407802 */ /* 0x000fe40000000f00 */
[----:B------:R-:W-:Y:S05]  /*e850*/  CALL.REL.NOINC `($__internal_26_$__cuda_sm70_shflsync_up) ;  /* 0x0000145000007944 */ /* 0x000fea0003c00000 */
[----:B-1----:R-:W-:Y:S01]  /*e860*/  FMUL.FTZ R64, R70, R66 ;  /* 0x0000004246407220 */ /* 0x002fe20000410000 */
[----:B------:R-:W-:Y:S01]  /*e870*/  ISETP.GE.AND P0, PT, R121, 0x8, PT ;  /* 0x000000087900780c */ /* 0x000fe20003f06270 */
[CC--:B------:R-:W-:Y:S01]  /*e880*/  FMUL.FTZ R65, R73.reuse, R70.reuse ;  /* 0x0000004649417220 */ /* 0x0c0fe20000410000 */
[----:B------:R-:W-:Y:S01]  /*e890*/  MOV R214, RZ ;  /* 0x000000ff00d67202 */ /* 0x000fe20000000f00 */
[-C--:B------:R-:W-:Y:S01]  /*e8a0*/  FFMA.FTZ R74, R73, R67.reuse, -R64 ;  /* 0x00000043494a7223 */ /* 0x080fe20000010840 */
[----:B------:R-:W-:Y:S01]  /*e8b0*/  MOV R75, 0xffffffff ;  /* 0xffffffff004b7802 */ /* 0x000fe20000000f00 */
[----:B------:R-:W-:Y:S02]  /*e8c0*/  FMUL.FTZ R64, R71, R70 ;  /* 0x0000004647407220 */ /* 0x000fe40000410000 */
[----:B------:R-:W-:Y:S01]  /*e8d0*/  FFMA.FTZ R65, R67, R66, R65 ;  /* 0x0000004243417223 */ /* 0x000fe20000010041 */
[----:B------:R-:W-:Y:S01]  /*e8e0*/  HFMA2.MMA R66, -RZ, RZ, 0, 9.5367431640625e-07 ;  /* 0x00000010ff427435 */ /* 0x000fe200000001ff */
[C---:B------:R-:W-:Y:S01]  /*e8f0*/  FFMA.FTZ R73, R72.reuse, R67, R64 ;  /* 0x0000004348497223 */ /* 0x040fe20000010040 */
[----:B------:R-:W-:Y:S01]  /*e900*/  MOV R64, 0xe9b0 ;  /* 0x0000e9b000407802 */ /* 0x000fe20000000f00 */
[----:B------:R-:W-:-:S02]  /*e910*/  FMUL.FTZ R72, R72, R70 ;  /* 0x0000004648487220 */ /* 0x000fc40000410000 */
[----:B------:R-:W-:Y:S01]  /*e920*/  @P0 FADD.FTZ R69, R69, R74 ;  /* 0x0000004a45450221 */ /* 0x000fe20000010000 */
[----:B------:R-:W-:Y:S01]  /*e930*/  FSEL R70, R70, R73, !P0 ;  /* 0x0000004946467208 */ /* 0x000fe20004000000 */
[----:B------:R-:W-:Y:S02]  /*e940*/  @P0 FFMA.FTZ R67, R71, R67, -R72 ;  /* 0x0000004347430223 */ /* 0x000fe40000010848 */
[----:B------:R-:W-:Y:S01]  /*e950*/  @P0 FADD.FTZ R68, R68, R65 ;  /* 0x0000004144440221 */ /* 0x000fe20000010000 */
[----:B------:R-:W-:Y:S02]  /*e960*/  MOV R73, R69 ;  /* 0x0000004500497202 */ /* 0x000fe40000000f00 */
[-C--:B------:R-:W-:Y:S02]  /*e970*/  MOV R74, R67.reuse ;  /* 0x00000043004a7202 */ /* 0x080fe40000000f00 */
[----:B------:R-:W-:Y:S02]  /*e980*/  MOV R65, R67 ;  /* 0x0000004300417202 */ /* 0x000fe40000000f00 */
[----:B------:R-:W-:-:S02]  /*e990*/  MOV R71, R70 ;  /* 0x0000004600477202 */ /* 0x000fc40000000f00 */
[----:B------:R-:W-:Y:S05]  /*e9a0*/  CALL.REL.NOINC `($__internal_26_$__cuda_sm70_shflsync_up) ;  /* 0x0000130000007944 */ /* 0x000fea0003c00000 */
[----:B-1----:R-:W-:Y:S01]  /*e9b0*/  MOV R67, R66 ;  /* 0x0000004200437202 */ /* 0x002fe20000000f00 */
[----:B------:R-:W-:Y:S01]  /*e9c0*/  HFMA2.MMA R66, -RZ, RZ, 0, 9.5367431640625e-07 ;  /* 0x00000010ff427435 */ /* 0x000fe200000001ff */
[----:B------:R-:W-:-:S02]  /*e9d0*/  MOV R65, R70 ;  /* 0x0000004600417202 */ /* 0x000fc40000000f00 */
[----:B------:R-:W-:Y:S02]  /*e9e0*/  MOV R214, RZ ;  /* 0x000000ff00d67202 */ /* 0x000fe40000000f00 */
[----:B------:R-:W-:Y:S02]  /*e9f0*/  MOV R75, 0xffffffff ;  /* 0xffffffff004b7802 */ /* 0x000fe40000000f00 */
[----:B------:R-:W-:Y:S02]  /*ea00*/  MOV R64, 0xea20 ;  /* 0x0000ea2000407802 */ /* 0x000fe40000000f00 */
[----:B------:R-:W-:Y:S05]  /*ea10*/  CALL.REL.NOINC `($__internal_26_$__cuda_sm70_shflsync_up) ;  /* 0x0000129000007944 */ /* 0x000fea0003c00000 */
[----:B-1----:R-:W-:Y:S01]  /*ea20*/  MOV R70, R66 ;  /* 0x0000004200467202 */ /* 0x002fe20000000f00 */
[----:B------:R-:W-:Y:S01]  /*ea30*/  HFMA2.MMA R66, -RZ, RZ, 0, 9.5367431640625e-07 ;  /* 0x00000010ff427435 */ /* 0x000fe200000001ff */
[----:B------:R-:W-:Y:S02]  /*ea40*/  MOV R65, R69 ;  /* 0x0000004500417202 */ /* 0x000fe40000000f00 */
[----:B------:R-:W-:Y:S02]  /*ea50*/  MOV R214, RZ ;  /* 0x000000ff00d67202 */ /* 0x000fe40000000f00 */
[----:B------:R-:W-:-:S02]  /*ea60*/  MOV R75, 0xffffffff ;  /* 0xffffffff004b7802 */ /* 0x000fc40000000f00 */
[----:B------:R-:W-:Y:S02]  /*ea70*/  MOV R64, 0xea90 ;  /* 0x0000ea9000407802 */ /* 0x000fe40000000f00 */
[----:B------:R-:W-:Y:S05]  /*ea80*/  CALL.REL.NOINC `($__internal_26_$__cuda_sm70_shflsync_up) ;  /* 0x0000122000007944 */ /* 0x000fea0003c00000 */
[----:B-1----:R-:W-:Y:S01]  /*ea90*/  MOV R72, R66 ;  /* 0x0000004200487202 */ /* 0x002fe20000000f00 */
[----:B------:R-:W-:Y:S01]  /*eaa0*/  HFMA2.MMA R66, -RZ, RZ, 0, 9.5367431640625e-07 ;  /* 0x00000010ff427435 */ /* 0x000fe200000001ff */
[----:B------:R-:W-:Y:S02]  /*eab0*/  MOV R65, R68 ;  /* 0x0000004400417202 */ /* 0x000fe40000000f00 */
[----:B------:R-:W-:Y:S02]  /*eac0*/  MOV R214, RZ ;  /* 0x000000ff00d67202 */ /* 0x000fe40000000f00 */
[----:B------:R-:W-:Y:S02]  /*ead0*/  MOV R75, 0xffffffff ;  /* 0xffffffff004b7802 */ /* 0x000fe40000000f00 */
[----:B------:R-:W-:Y:S02]  /*eae0*/  MOV R64, 0xeb00 ;  /* 0x0000eb0000407802 */ /* 0x000fe40000000f00 */
[----:B------:R-:W-:Y:S05]  /*eaf0*/  CALL.REL.NOINC `($__internal_26_$__cuda_sm70_shflsync_up) ;  /* 0x000011b000007944 */ /* 0x000fea0003c00000 */
[----:B-1----:R-:W-:Y:S05]  /*eb00*/  BRA `(.L_x_1023) ;  /* 0xffff75b000007947 */ /* 0x002fea000383ffff */
.L_x_920:
[----:B-1----:R-:W-:Y:S01]  /*eb10*/  HFMA2.MMA R66, -RZ, RZ, 0, 5.9604644775390625e-08 ;  /* 0x00000001ff427435 */ /* 0x002fe200000001ff */
[----:B------:R-:W-:Y:S02]  /*eb20*/  MOV R65, R69 ;  /* 0x0000004500417202 */ /* 0x000fe40000000f00 */
[----:B------:R-:W-:-:S02]  /*eb30*/  MOV R214, RZ ;  /* 0x000000ff00d67202 */ /* 0x000fc40000000f00 */
[----:B------:R-:W-:Y:S02]  /*eb40*/  MOV R75, 0xffffffff ;  /* 0xffffffff004b7802 */ /* 0x000fe40000000f00 */
[----:B------:R-:W-:Y:S02]  /*eb50*/  MOV R64, 0xeb70 ;  /* 0x0000eb7000407802 */ /* 0x000fe40000000f00 */
[----:B0-2---:R-:W-:Y:S05]  /*eb60*/  CALL.REL.NOINC `($__internal_26_$__cuda_sm70_shflsync_up) ;  /* 0x0000114000007944 */ /* 0x005fea0003c00000 */
[----:B-1----:R-:W-:Y:S01]  /*eb70*/  MOV R69, R66 ;  /* 0x0000004200457202 */ /* 0x002fe20000000f00 */
[----:B------:R-:W-:Y:S01]  /*eb80*/  HFMA2.MMA R66, -RZ, RZ, 0, 5.9604644775390625e-08 ;  /* 0x00000001ff427435 */ /* 0x000fe200000001ff */
[----:B------:R-:W-:Y:S02]  /*eb90*/  MOV R65, R68 ;  /* 0x0000004400417202 */ /* 0x000fe40000000f00 */
[----:B------:R-:W-:Y:S02]  /*eba0*/  MOV R214, RZ ;  /* 0x000000ff00d67202 */ /* 0x000fe40000000f00 */
[----:B------:R-:W-:Y:S02]  /*ebb0*/  MOV R75, 0xffffffff ;  /* 0xffffffff004b7802 */ /* 0x000fe40000000f00 */
[----:B------:R-:W-:-:S02]  /*ebc0*/  MOV R64, 0xebe0 ;  /* 0x0000ebe000407802 */ /* 0x000fc40000000f00 */
        /* <DEDUP_REMOVED lines=8> */
[----:B-1----:R-:W-:Y:S01]  /*ec50*/  MOV R67, R66 ;  /* 0x0000004200437202 */ /* 0x002fe20000000f00 */
[----:B------:R-:W-:Y:S01]  /*ec60*/  HFMA2.MMA R66, -RZ, RZ, 0, 5.9604644775390625e-08 ;  /* 0x00000001ff427435 */ /* 0x000fe200000001ff */
[----:B------:R-:W-:Y:S02]  /*ec70*/  MOV R65, R70 ;  /* 0x0000004600417202 */ /* 0x000fe40000000f00 */
[----:B------:R-:W-:Y:S02]  /*ec80*/  MOV R214, RZ ;  /* 0x000000ff00d67202 */ /* 0x000fe40000000f00 */
[----:B------:R-:W-:-:S02]  /*ec90*/  MOV R75, 0xffffffff ;  /* 0xffffffff004b7802 */ /* 0x000fc40000000f00 */
[----:B------:R-:W-:Y:S02]  /*eca0*/  MOV R64, 0xecc0 ;  /* 0x0000ecc000407802 */ /* 0x000fe40000000f00 */
[----:B------:R-:W-:Y:S05]  /*ecb0*/  CALL.REL.NOINC `($__internal_26_$__cuda_sm70_shflsync_up) ;  /* 0x00000ff000007944 */ /* 0x000fea0003c00000 */
[----:B-1----:R-:W-:Y:S01]  /*ecc0*/  MOV R70, R66 ;  /* 0x0000004200467202 */ /* 0x002fe20000000f00 */
[----:B------:R-:W-:Y:S01]  /*ecd0*/  HFMA2.MMA R66, -RZ, RZ, 0, 0 ;  /* 0x00000000ff427435 */ /* 0x000fe200000001ff */
[----:B------:R-:W-:Y:S02]  /*ece0*/  MOV R64, R60 ;  /* 0x0000003c00407202 */ /* 0x000fe40000000f00 */
[----:B------:R-:W-:-:S03]  /*ecf0*/  MOV R65, 0xed10 ;  /* 0x0000ed1000417802 */ /* 0x000fc60000000f00 */
[----:B------:R-:W-:Y:S05]  /*ed00*/  CALL.REL.NOINC `($__internal_25_$__cuda_sm70_shflsync_idx_p) ;  /* 0x00000f1000007944 */ /* 0x000fea0003c00000 */
[----:B-1----:R-:W-:Y:S01]  /*ed10*/  MOV R72, R66 ;  /* 0x0000004200487202 */ /* 0x002fe20000000f00 */
[----:B------:R-:W-:Y:S01]  /*ed20*/  HFMA2.MMA R66, -RZ, RZ, 0, 0 ;  /* 0x00000000ff427435 */ /* 0x000fe200000001ff */
[----:B------:R-:W-:Y:S02]  /*ed30*/  MOV R64, R61 ;  /* 0x0000003d00407202 */ /* 0x000fe40000000f00 */
[----:B------:R-:W-:-:S03]  /*ed40*/  MOV R65, 0xed60 ;  /* 0x0000ed6000417802 */ /* 0x000fc60000000f00 */
[----:B0-2---:R-:W-:Y:S05]  /*ed50*/  CALL.REL.NOINC `($__internal_25_$__cuda_sm70_shflsync_idx_p) ;  /* 0x00000ec000007944 */ /* 0x005fea0003c00000 */
[----:B-1----:R-:W-:Y:S01]  /*ed60*/  MOV R73, R66 ;  /* 0x0000004200497202 */ /* 0x002fe20000000f00 */
[----:B------:R-:W-:Y:S01]  /*ed70*/  HFMA2.MMA R66, -RZ, RZ, 0, 0 ;  /* 0x00000000ff427435 */ /* 0x000fe200000001ff */
[----:B------:R-:W-:-:S02]  /*ed80*/  MOV R64, R62 ;  /* 0x0000003e00407202 */ /* 0x000fc40000000f00 */
[----:B------:R-:W-:-:S03]  /*ed90*/  MOV R65, 0xedb0 ;  /* 0x0000edb000417802 */ /* 0x000fc60000000f00 */
[----:B0-2---:R-:W-:Y:S05]  /*eda0*/  CALL.REL.NOINC `($__internal_25_$__cuda_sm70_shflsync_idx_p) ;  /* 0x00000e7000007944 */ /* 0x005fea0003c00000 */
[----:B-1----:R-:W-:Y:S01]  /*edb0*/  MOV R74, R66 ;  /* 0x00000042004a7202 */ /* 0x002fe20000000f00 */
[----:B------:R-:W-:Y:S01]  /*edc0*/  HFMA2.MMA R66, -RZ, RZ, 0, 0 ;  /* 0x00000000ff427435 */ /* 0x000fe200000001ff */
[----:B------:R-:W-:Y:S02]  /*edd0*/  MOV R64, R63 ;  /* 0x0000003f00407202 */ /* 0x000fe40000000f00 */
[----:B------:R-:W-:-:S03]  /*ede0*/  MOV R65, 0xee00 ;  /* 0x0000ee0000417802 */ /* 0x000fc60000000f00 */
[----:B0-2---:R-:W-:Y:S05]  /*edf0*/  CALL.REL.NOINC `($__internal_25_$__cuda_sm70_shflsync_idx_p) ;  /* 0x00000e2000007944 */ /* 0x005fea0003c00000 */
[----:B-1----:R-:W-:Y:S01]  /*ee00*/  MOV R75, R66 ;  /* 0x00000042004b7202 */ /* 0x002fe20000000f00 */
[----:B0-2---:R-:W-:Y:S05]  /*ee10*/  BRA `(.L_x_1024) ;  /* 0xffff756000007947 */ /* 0x005fea000383ffff */
.L_x_923:
[----:B------:R-:W-:Y:S01]  /*ee20*/  HFMA2.MMA R66, -RZ, RZ, 0, 5.9604644775390625e-08 ;  /* 0x00000001ff427435 */ /* 0x000fe200000001ff */
[----:B------:R-:W-:Y:S02]  /*ee30*/  MOV R75, R73 ;  /* 0x00000049004b7202 */ /* 0x000fe40000000f00 */
[----:B------:R-:W-:Y:S02]  /*ee40*/  MOV R76, 0x1f ;  /* 0x0000001f004c7802 */ /* 0x000fe40000000f00 */
[----:B------:R-:W-:-:S02]  /*ee50*/  MOV R65, 0xffffffff ;  /* 0xffffffff00417802 */ /* 0x000fc40000000f00 */
[----:B------:R-:W-:Y:S02]  /*ee60*/  MOV R64, 0xee80 ;  /* 0x0000ee8000407802 */ /* 0x000fe40000000f00 */
[----:B------:R-:W-:Y:S05]  /*ee70*/  CALL.REL.NOINC `($__internal_24_$__cuda_sm70_shflsync_down) ;  /* 0x00000d6000007944 */ /* 0x000fea0003c00000 */
[----:B-1----:R-:W-:Y:S01]  /*ee80*/  MOV R70, R66 ;  /* 0x0000004200467202 */ /* 0x002fe20000000f00 */
[----:B------:R-:W-:Y:S05]  /*ee90*/  BRA `(.L_x_1025) ;  /* 0xffff8ac000007947 */ /* 0x000fea000383ffff */
.L_x_924:
[----:B------:R-:W-:Y:S01]  /*eea0*/  HFMA2.MMA R66, -RZ, RZ, 0, 5.9604644775390625e-08 ;  /* 0x00000001ff427435 */ /* 0x000fe200000001ff */
[----:B------:R-:W-:Y:S02]  /*eeb0*/  MOV R75, R68 ;  /* 0x00000044004b7202 */ /* 0x000fe40000000f00 */
[----:B------:R-:W-:Y:S02]  /*eec0*/  MOV R76, 0x1f ;  /* 0x0000001f004c7802 */ /* 0x000fe40000000f00 */
[----:B------:R-:W-:Y:S02]  /*eed0*/  MOV R65, 0xffffffff ;  /* 0xffffffff00417802 */ /* 0x000fe40000000f00 */
[----:B------:R-:W-:Y:S02]  /*eee0*/  MOV R64, 0xef00 ;  /* 0x0000ef0000407802 */ /* 0x000fe40000000f00 */
[----:B01----:R-:W-:Y:S05]  /*eef0*/  CALL.REL.NOINC `($__internal_24_$__cuda_sm70_shflsync_down) ;  /* 0x00000ce000007944 */ /* 0x003fea0003c00000 */
[----:B-1----:R-:W-:Y:S01]  /*ef00*/  MOV R68, R66 ;  /* 0x0000004200447202 */ /* 0x002fe20000000f00 */
[----:B------:R-:W-:Y:S01]  /*ef10*/  HFMA2.MMA R66, -RZ, RZ, 0, 5.9604644775390625e-08 ;  /* 0x00000001ff427435 */ /* 0x000fe200000001ff */
[----:B------:R-:W-:-:S02]  /*ef20*/  MOV R75, R69 ;  /* 0x00000045004b7202 */ /* 0x000fc40000000f00 */
[----:B------:R-:W-:Y:S02]  /*ef30*/  MOV R76, 0x1f ;  /* 0x0000001f004c7802 */ /* 0x000fe40000000f00 */
[----:B------:R-:W-:Y:S02]  /*ef40*/  MOV R65, 0xffffffff ;  /* 0xffffffff00417802 */ /* 0x000fe40000000f00 */
[----:B------:R-:W-:Y:S02]  /*ef50*/  MOV R64, 0xef70 ;  /* 0x0000ef7000407802 */ /* 0x000fe40000000f00 */
[----:B------:R-:W-:Y:S05]  /*ef60*/  CALL.REL.NOINC `($__internal_24_$__cuda_sm70_shflsync_down) ;  /* 0x00000c7000007944 */ /* 0x000fea0003c00000 */
[----:B-1----:R-:W-:Y:S01]  /*ef70*/  MOV R71, R66 ;  /* 0x0000004200477202 */ /* 0x002fe20000000f00 */
[----:B------:R-:W-:Y:S01]  /*ef80*/  HFMA2.MMA R66, -RZ, RZ, 0, 5.9604644775390625e-08 ;  /* 0x00000001ff427435 */ /* 0x000fe200000001ff */
[----:B------:R-:W-:Y:S02]  /*ef90*/  MOV R75, R67 ;  /* 0x00000043004b7202 */ /* 0x000fe40000000f00 */
[----:B------:R-:W-:Y:S02]  /*efa0*/  MOV R76, 0x1f ;  /* 0x0000001f004c7802 */ /* 0x000fe40000000f00 */
[----:B------:R-:W-:-:S02]  /*efb0*/  MOV R65, 0xffffffff ;  /* 0xffffffff00417802 */ /* 0x000fc40000000f00 */
[----:B------:R-:W-:Y:S02]  /*efc0*/  MOV R64, 0xefe0 ;  /* 0x0000efe000407802 */ /* 0x000fe40000000f00 */
[----:B------:R-:W-:Y:S05]  /*efd0*/  CALL.REL.NOINC `($__internal_24_$__cuda_sm70_shflsync_down) ;  /* 0x00000c0000007944 */ /* 0x000fea0003c00000 */
[----:B-1----:R-:W-:Y:S05]  /*efe0*/  BRA `(.L_x_1026) ;  /* 0xffff89b000007947 */ /* 0x002fea000383ffff */
.L_x_927:
[----:B0-----:R-:W-:Y:S01]  /*eff0*/  HFMA2.MMA R66, -RZ, RZ, 0, 1.1920928955078125e-07 ;  /* 0x00000002ff427435 */ /* 0x001fe200000001ff */
[----:B------:R-:W-:Y:S02]  /*f000*/  MOV R75, R73 ;  /* 0x00000049004b7202 */ /* 0x000fe40000000f00 */
[----:B------:R-:W-:Y:S02]  /*f010*/  MOV R76, 0x1f ;  /* 0x0000001f004c7802 */ /* 0x000fe40000000f00 */
[----:B------:R-:W-:Y:S02]  /*f020*/  MOV R65, 0xffffffff ;  /* 0xffffffff00417802 */ /* 0x000fe40000000f00 */
[----:B------:R-:W-:Y:S02]  /*f030*/  MOV R64, 0xf050 ;  /* 0x0000f05000407802 */ /* 0x000fe40000000f00 */
[----:B-1234-:R-:W-:Y:S05]  /*f040*/  CALL.REL.NOINC `($__internal_24_$__cuda_sm70_shflsync_down) ;  /* 0x00000b9000007944 */ /* 0x01efea0003c00000 */
[----:B-1----:R-:W-:Y:S01]  /*f050*/  MOV R68, R66 ;  /* 0x0000004200447202 */ /* 0x002fe20000000f00 */
[----:B------:R-:W-:Y:S01]  /*f060*/  HFMA2.MMA R66, -RZ, RZ, 0, 1.1920928955078125e-07 ;  /* 0x00000002ff427435 */ /* 0x000fe200000001ff */
[----:B------:R-:W-:Y:S02]  /*f070*/  MOV R75, R74 ;  /* 0x0000004a004b7202 */ /* 0x000fe40000000f00 */
[----:B------:R-:W-:-:S02]  /*f080*/  MOV R76, 0x1f ;  /* 0x0000001f004c7802 */ /* 0x000fc40000000f00 */
[----:B------:R-:W-:Y:S02]  /*f090*/  MOV R65, 0xffffffff ;  /* 0xffffffff00417802 */ /* 0x000fe40000000f00 */
[----:B------:R-:W-:Y:S02]  /*f0a0*/  MOV R64, 0xf0c0 ;  /* 0x0000f0c000407802 */ /* 0x000fe40000000f00 */
[----:B------:R-:W-:Y:S05]  /*f0b0*/  CALL.REL.NOINC `($__internal_24_$__cuda_sm70_shflsync_down) ;  /* 0x00000b2000007944 */ /* 0x000fea0003c00000 */
[----:B-1----:R-:W-:Y:S01]  /*f0c0*/  MOV R70, R66 ;  /* 0x0000004200467202 */ /* 0x002fe20000000f00 */
[----:B------:R-:W-:Y:S01]  /*f0d0*/  HFMA2.MMA R66, -RZ, RZ, 0, 1.1920928955078125e-07 ;  /* 0x00000002ff427435 */ /* 0x000fe200000001ff */
[----:B------:R-:W-:Y:S02]  /*f0e0*/  MOV R75, R69 ;  /* 0x00000045004b7202 */ /* 0x000fe40000000f00 */
[----:B------:R-:W-:Y:S02]  /*f0f0*/  MOV R76, 0x1f ;  /* 0x0000001f004c7802 */ /* 0x000fe40000000f00 */
[----:B------:R-:W-:Y:S02]  /*f100*/  MOV R65, 0xffffffff ;  /* 0xffffffff00417802 */ /* 0x000fe40000000f00 */
[----:B------:R-:W-:-:S02]  /*f110*/  MOV R64, 0xf130 ;  /* 0x0000f13000407802 */ /* 0x000fc40000000f00 */
[----:B------:R-:W-:Y:S05]  /*f120*/  CALL.REL.NOINC `($__internal_24_$__cuda_sm70_shflsync_down) ;  /* 0x00000ab000007944 */ /* 0x000fea0003c00000 */
[----:B-1----:R-:W-:Y:S01]  /*f130*/  MOV R71, R66 ;  /* 0x0000004200477202 */ /* 0x002fe20000000f00 */
[----:B------:R-:W-:Y:S01]  /*f140*/  HFMA2.MMA R66, -RZ, RZ, 0, 1.1920928955078125e-07 ;  /* 0x00000002ff427435 */ /* 0x000fe200000001ff */
[----:B------:R-:W-:-:S02]  /*f150*/  MOV R75, R67 ;  /* 0x00000043004b7202 */ /* 0x000fc40000000f00 */
[----:B------:R-:W-:Y:S02]  /*f160*/  MOV R76, 0x1f ;  /* 0x0000001f004c7802 */ /* 0x000fe40000000f00 */
[----:B------:R-:W-:Y:S02]  /*f170*/  MOV R65, 0xffffffff ;  /* 0xffffffff00417802 */ /* 0x000fe40000000f00 */
[----:B------:R-:W-:Y:S02]  /*f180*/  MOV R64, 0xf1a0 ;  /* 0x0000f1a000407802 */ /* 0x000fe40000000f00 */
[----:B------:R-:W-:Y:S05]  /*f190*/  CALL.REL.NOINC `($__internal_24_$__cuda_sm70_shflsync_down) ;  /* 0x00000a4000007944 */ /* 0x000fea0003c00000 */
[----:B-1----:R-:W-:Y:S05]  /*f1a0*/  BRA `(.L_x_1027) ;  /* 0xffff894000007947 */ /* 0x002fea000383ffff */
.L_x_930:
[----:B0-----:R-:W-:Y:S01]  /*f1b0*/  HFMA2.MMA R66, -RZ, RZ, 0, 2.384185791015625e-07 ;  /* 0x00000004ff427435 */ /* 0x001fe200000001ff */
[----:B------:R-:W-:Y:S02]  /*f1c0*/  MOV R75, R73 ;  /* 0x00000049004b7202 */ /* 0x000fe40000000f00 */
[----:B------:R-:W-:Y:S02]  /*f1d0*/  MOV R76, 0x1f ;  /* 0x0000001f004c7802 */ /* 0x000fe40000000f00 */
[----:B------:R-:W-:Y:S02]  /*f1e0*/  MOV R65, 0xffffffff ;  /* 0xffffffff00417802 */ /* 0x000fe40000000f00 */
[----:B------:R-:W-:-:S02]  /*f1f0*/  MOV R64, 0xf210 ;  /* 0x0000f21000407802 */ /* 0x000fc40000000f00 */
[----:B-1234-:R-:W-:Y:S05]  /*f200*/  CALL.REL.NOINC `($__internal_24_$__cuda_sm70_shflsync_down) ;  /* 0x000009d000007944 */ /* 0x01efea0003c00000 */
[----:B-1----:R-:W-:Y:S01]  /*f210*/  MOV R68, R66 ;  /* 0x0000004200447202 */ /* 0x002fe20000000f00 */
[----:B------:R-:W-:Y:S05]  /*f220*/  BRA `(.L_x_1028) ;  /* 0xffff89e000007947 */ /* 0x000fea000383ffff */
.L_x_931:
[----:B0-----:R-:W-:Y:S01]  /*f230*/  HFMA2.MMA R66, -RZ, RZ, 0, 2.384185791015625e-07 ;  /* 0x00000004ff427435 */ /* 0x001fe200000001ff */
[----:B------:R-:W-:-:S02]  /*f240*/  MOV R75, R74 ;  /* 0x0000004a004b7202 */ /* 0x000fc40000000f00 */
[----:B------:R-:W-:Y:S02]  /*f250*/  MOV R76, 0x1f ;  /* 0x0000001f004c7802 */ /* 0x000fe40000000f00 */
[----:B------:R-:W-:Y:S02]  /*f260*/  MOV R65, 0xffffffff ;  /* 0xffffffff00417802 */ /* 0x000fe40000000f00 */
[----:B------:R-:W-:Y:S02]  /*f270*/  MOV R64, 0xf290 ;  /* 0x0000f29000407802 */ /* 0x000fe40000000f00 */
[----:B-1234-:R-:W-:Y:S05]  /*f280*/  CALL.REL.NOINC `($__internal_24_$__cuda_sm70_shflsync_down) ;  /* 0x0000095000007944 */ /* 0x01efea0003c00000 */
[----:B-1----:R-:W-:Y:S01]  /*f290*/  MOV R70, R66 ;  /* 0x0000004200467202 */ /* 0x002fe20000000f00 */
[----:B------:R-:W-:Y:S01]  /*f2a0*/  HFMA2.MMA R66, -RZ, RZ, 0, 2.384185791015625e-07 ;  /* 0x00000004ff427435 */ /* 0x000fe200000001ff */
[----:B------:R-:W-:Y:S02]  /*f2b0*/  MOV R75, R69 ;  /* 0x00000045004b7202 */ /* 0x000fe40000000f00 */
[----:B------:R-:W-:Y:S02]  /*f2c0*/  MOV R76, 0x1f ;  /* 0x0000001f004c7802 */ /* 0x000fe40000000f00 */
[----:B------:R-:W-:-:S02]  /*f2d0*/  MOV R65, 0xffffffff ;  /* 0xffffffff00417802 */ /* 0x000fc40000000f00 */
[----:B------:R-:W-:Y:S02]  /*f2e0*/  MOV R64, 0xf300 ;  /* 0x0000f30000407802 */ /* 0x000fe40000000f00 */
[----:B------:R-:W-:Y:S05]  /*f2f0*/  CALL.REL.NOINC `($__internal_24_$__cuda_sm70_shflsync_down) ;  /* 0x000008e000007944 */ /* 0x000fea0003c00000 */
[----:B-1----:R-:W-:Y:S01]  /*f300*/  MOV R71, R66 ;  /* 0x0000004200477202 */ /* 0x002fe20000000f00 */
[----:B------:R-:W-:Y:S01]  /*f310*/  HFMA2.MMA R66, -RZ, RZ, 0, 2.384185791015625e-07 ;  /* 0x00000004ff427435 */ /* 0x000fe200000001ff */
[----:B------:R-:W-:Y:S02]  /*f320*/  MOV R75, R67 ;  /* 0x00000043004b7202 */ /* 0x000fe40000000f00 */
[----:B------:R-:W-:Y:S02]  /*f330*/  MOV R76, 0x1f ;  /* 0x0000001f004c7802 */ /* 0x000fe40000000f00 */
[----:B------:R-:W-:Y:S02]  /*f340*/  MOV R65, 0xffffffff ;  /* 0xffffffff00417802 */ /* 0x000fe40000000f00 */
[----:B------:R-:W-:Y:S02]  /*f350*/  MOV R64, 0xf370 ;  /* 0x0000f37000407802 */ /* 0x000fe40000000f00 */
[----:B------:R-:W-:Y:S05]  /*f360*/  CALL.REL.NOINC `($__internal_24_$__cuda_sm70_shflsync_down) ;  /* 0x0000087000007944 */ /* 0x000fea0003c00000 */
[----:B-1----:R-:W-:Y:S05]  /*f370*/  BRA `(.L_x_1029) ;  /* 0xffff88d000007947 */ /* 0x002fea000383ffff */
.L_x_934:
[----:B0-----:R-:W-:Y:S01]  /*f380*/  HFMA2.MMA R66, -RZ, RZ, 0, 4.76837158203125e-07 ;  /* 0x00000008ff427435 */ /* 0x001fe200000001ff */
[----:B------:R-:W-:Y:S02]  /*f390*/  MOV R75, R73 ;  /* 0x00000049004b7202 */ /* 0x000fe40000000f00 */
[----:B------:R-:W-:-:S02]  /*f3a0*/  MOV R76, 0x1f ;  /* 0x0000001f004c7802 */ /* 0x000fc40000000f00 */
[----:B------:R-:W-:Y:S02]  /*f3b0*/  MOV R65, 0xffffffff ;  /* 0xffffffff00417802 */ /* 0x000fe40000000f00 */
[----:B------:R-:W-:Y:S02]  /*f3c0*/  MOV R64, 0xf3e0 ;  /* 0x0000f3e000407802 */ /* 0x000fe40000000f00 */
[----:B-1234-:R-:W-:Y:S05]  /*f3d0*/  CALL.REL.NOINC `($__internal_24_$__cuda_sm70_shflsync_down) ;  /* 0x0000080000007944 */ /* 0x01efea0003c00000 */
[----:B-1----:R-:W-:Y:S01]  /*f3e0*/  MOV R68, R66 ;  /* 0x0000004200447202 */ /* 0x002fe20000000f00 */
[----:B------:R-:W-:Y:S01]  /*f3f0*/  HFMA2.MMA R66, -RZ, RZ, 0, 4.76837158203125e-07 ;  /* 0x00000008ff427435 */ /* 0x000fe200000001ff */
[----:B------:R-:W-:Y:S02]  /*f400*/  MOV R75, R74 ;  /* 0x0000004a004b7202 */ /* 0x000fe40000000f00 */
[----:B------:R-:W-:Y:S02]  /*f410*/  MOV R76, 0x1f ;  /* 0x0000001f004c7802 */ /* 0x000fe40000000f00 */
[----:B------:R-:W-:Y:S02]  /*f420*/  MOV R65, 0xffffffff ;  /* 0xffffffff00417802 */ /* 0x000fe40000000f00 */
[----:B------:R-:W-:-:S02]  /*f430*/  MOV R64, 0xf450 ;  /* 0x0000f45000407802 */ /* 0x000fc40000000f00 */
[----:B------:R-:W-:Y:S05]  /*f440*/  CALL.REL.NOINC `($__internal_24_$__cuda_sm70_shflsync_down) ;  /* 0x0000079000007944 */ /* 0x000fea0003c00000 */
[----:B-1----:R-:W-:Y:S01]  /*f450*/  MOV R70, R66 ;  /* 0x0000004200467202 */ /* 0x002fe20000000f00 */
[----:B------:R-:W-:Y:S01]  /*f460*/  HFMA2.MMA R66, -RZ, RZ, 0, 4.76837158203125e-07 ;  /* 0x00000008ff427435 */ /* 0x000fe200000001ff */
[----:B------:R-:W-:-:S02]  /*f470*/  MOV R75, R69 ;  /* 0x00000045004b7202 */ /* 0x000fc40000000f00 */
[----:B------:R-:W-:Y:S02]  /*f480*/  MOV R76, 0x1f ;  /* 0x0000001f004c7802 */ /* 0x000fe40000000f00 */
[----:B------:R-:W-:Y:S02]  /*f490*/  MOV R65, 0xffffffff ;  /* 0xffffffff00417802 */ /* 0x000fe40000000f00 */
[----:B------:R-:W-:Y:S02]  /*f4a0*/  MOV R64, 0xf4c0 ;  /* 0x0000f4c000407802 */ /* 0x000fe40000000f00 */
[----:B------:R-:W-:Y:S05]  /*f4b0*/  CALL.REL.NOINC `($__internal_24_$__cuda_sm70_shflsync_down) ;  /* 0x0000072000007944 */ /* 0x000fea0003c00000 */
[----:B-1----:R-:W-:Y:S01]  /*f4c0*/  MOV R71, R66 ;  /* 0x0000004200477202 */ /* 0x002fe20000000f00 */
[----:B------:R-:W-:Y:S01]  /*f4d0*/  HFMA2.MMA R66, -RZ, RZ, 0, 4.76837158203125e-07 ;  /* 0x00000008ff427435 */ /* 0x000fe200000001ff */
[----:B------:R-:W-:Y:S02]  /*f4e0*/  MOV R75, R67 ;  /* 0x00000043004b7202 */ /* 0x000fe40000000f00 */
[----:B------:R-:W-:Y:S02]  /*f4f0*/  MOV R76, 0x1f ;  /* 0x0000001f004c7802 */ /* 0x000fe40000000f00 */
[----:B------:R-:W-:-:S02]  /*f500*/  MOV R65, 0xffffffff ;  /* 0xffffffff00417802 */ /* 0x000fc40000000f00 */
[----:B------:R-:W-:Y:S02]  /*f510*/  MOV R64, 0xf530 ;  /* 0x0000f53000407802 */ /* 0x000fe40000000f00 */
[----:B------:R-:W-:Y:S05]  /*f520*/  CALL.REL.NOINC `($__internal_24_$__cuda_sm70_shflsync_down) ;  /* 0x000006b000007944 */ /* 0x000fea0003c00000 */
[----:B-1----:R-:W-:Y:S05]  /*f530*/  BRA `(.L_x_1030) ;  /* 0xffff886000007947 */ /* 0x002fea000383ffff */
.L_x_937:
[----:B0-----:R-:W-:Y:S01]  /*f540*/  HFMA2.MMA R66, -RZ, RZ, 0, 9.5367431640625e-07 ;  /* 0x00000010ff427435 */ /* 0x001fe200000001ff */
[----:B------:R-:W-:Y:S02]  /*f550*/  MOV R75, R73 ;  /* 0x00000049004b7202 */ /* 0x000fe40000000f00 */
[----:B------:R-:W-:Y:S02]  /*f560*/  MOV R76, 0x1f ;  /* 0x0000001f004c7802 */ /* 0x000fe40000000f00 */
[----:B------:R-:W-:Y:S02]  /*f570*/  MOV R65, 0xffffffff ;  /* 0xffffffff00417802 */ /* 0x000fe40000000f00 */
[----:B------:R-:W-:Y:S02]  /*f580*/  MOV R64, 0xf5a0 ;  /* 0x0000f5a000407802 */ /* 0x000fe40000000f00 */
[----:B-1234-:R-:W-:Y:S05]  /*f590*/  CALL.REL.NOINC `($__internal_24_$__cuda_sm70_shflsync_down) ;  /* 0x0000064000007944 */ /* 0x01efea0003c00000 */
[----:B-1----:R-:W-:Y:S01]  /*f5a0*/  MOV R68, R66 ;  /* 0x0000004200447202 */ /* 0x002fe20000000f00 */
[----:B------:R-:W-:Y:S05]  /*f5b0*/  BRA `(.L_x_1031) ;  /* 0xffff890000007947 */ /* 0x000fea000383ffff */
.L_x_938:
[----:B0-----:R-:W-:Y:S01]  /*f5c0*/  HFMA2.MMA R66, -RZ, RZ, 0, 9.5367431640625e-07 ;  /* 0x00000010ff427435 */ /* 0x001fe200000001ff */
[----:B------:R-:W-:Y:S02]  /*f5d0*/  MOV R75, R74 ;  /* 0x0000004a004b7202 */ /* 0x000fe40000000f00 */
[----:B------:R-:W-:-:S02]  /*f5e0*/  MOV R76, 0x1f ;  /* 0x0000001f004c7802 */ /* 0x000fc40000000f00 */
[----:B------:R-:W-:Y:S02]  /*f5f0*/  MOV R65, 0xffffffff ;  /* 0xffffffff00417802 */ /* 0x000fe40000000f00 */
[----:B------:R-:W-:Y:S02]  /*f600*/  MOV R64, 0xf620 ;  /* 0x0000f62000407802 */ /* 0x000fe40000000f00 */
[----:B-1234-:R-:W-:Y:S05]  /*f610*/  CALL.REL.NOINC `($__internal_24_$__cuda_sm70_shflsync_down) ;  /* 0x000005c000007944 */ /* 0x01efea0003c00000 */
[----:B-1----:R-:W-:Y:S01]  /*f620*/  MOV R70, R66 ;  /* 0x0000004200467202 */ /* 0x002fe20000000f00 */
[----:B------:R-:W-:Y:S01]  /*f630*/  HFMA2.MMA R66, -RZ, RZ, 0, 9.5367431640625e-07 ;  /* 0x00000010ff427435 */ /* 0x000fe200000001ff */
[----:B------:R-:W-:Y:S02]  /*f640*/  MOV R75, R69 ;  /* 0x00000045004b7202 */ /* 0x000fe40000000f00 */
[----:B------:R-:W-:Y:S02]  /*f650*/  MOV R76, 0x1f ;  /* 0x0000001f004c7802 */ /* 0x000fe40000000f00 */
[----:B------:R-:W-:Y:S02]  /*f660*/  MOV R65, 0xffffffff ;  /* 0xffffffff00417802 */ /* 0x000fe40000000f00 */
[----:B------:R-:W-:-:S02]  /*f670*/  MOV R64, 0xf690 ;  /* 0x0000f69000407802 */ /* 0x000fc40000000f00 */
[----:B------:R-:W-:Y:S05]  /*f680*/  CALL.REL.NOINC `($__internal_24_$__cuda_sm70_shflsync_down) ;  /* 0x0000055000007944 */ /* 0x000fea0003c00000 */
[----:B-1----:R-:W-:Y:S01]  /*f690*/  MOV R71, R66 ;  /* 0x0000004200477202 */ /* 0x002fe20000000f00 */
[----:B------:R-:W-:Y:S01]  /*f6a0*/  HFMA2.MMA R66, -RZ, RZ, 0, 9.5367431640625e-07 ;  /* 0x00000010ff427435 */ /* 0x000fe200000001ff */
[----:B------:R-:W-:-:S02]  /*f6b0*/  MOV R75, R67 ;  /* 0x00000043004b7202 */ /* 0x000fc40000000f00 */
[----:B------:R-:W-:Y:S02]  /*f6c0*/  MOV R76, 0x1f ;  /* 0x0000001f004c7802 */ /* 0x000fe40000000f00 */
[----:B------:R-:W-:Y:S02]  /*f6d0*/  MOV R65, 0xffffffff ;  /* 0xffffffff00417802 */ /* 0x000fe40000000f00 */
[----:B------:R-:W-:Y:S02]  /*f6e0*/  MOV R64, 0xf700 ;  /* 0x0000f70000407802 */ /* 0x000fe40000000f00 */
[----:B------:R-:W-:Y:S05]  /*f6f0*/  CALL.REL.NOINC `($__internal_24_$__cuda_sm70_shflsync_down) ;  /* 0x000004e000007944 */ /* 0x000fea0003c00000 */
[----:B-1----:R-:W-:Y:S05]  /*f700*/  BRA `(.L_x_1032) ;  /* 0xffff87f000007947 */ /* 0x002fea000383ffff */
.L_x_941:
[----:B0-----:R-:W-:Y:S01]  /*f710*/  HFMA2.MMA R66, -RZ, RZ, 0, 0 ;  /* 0x00000000ff427435 */ /* 0x001fe200000001ff */
[----:B------:R-:W-:Y:S02]  /*f720*/  MOV R64, R73 ;  /* 0x0000004900407202 */ /* 0x000fe40000000f00 */
[----:B------:R-:W-:-:S03]  /*f730*/  MOV R65, 0xf750 ;  /* 0x0000f75000417802 */ /* 0x000fc60000000f00 */
[----:B-1234-:R-:W-:Y:S05]  /*f740*/  CALL.REL.NOINC `($__internal_25_$__cuda_sm70_shflsync_idx_p) ;  /* 0x000004d000007944 */ /* 0x01efea0003c00000 */
        /* <DEDUP_REMOVED lines=15> */
[----:B------:R-:W-:Y:S02]  /*f840*/  MOV R72, R68 ;  /* 0x0000004400487202 */ /* 0x000fe40000000f00 */
[----:B-1----:R-:W-:Y:S01]  /*f850*/  MOV R68, R66 ;  /* 0x0000004200447202 */ /* 0x002fe20000000f00 */
[----:B------:R-:W-:Y:S01]  /*f860*/  HFMA2.MMA R66, -RZ, RZ, 0, 5.9604644775390625e-08 ;  /* 0x00000001ff427435 */ /* 0x000fe200000001ff */
[----:B------:R-:W-:Y:S02]  /*f870*/  MOV R75, R73 ;  /* 0x00000049004b7202 */ /* 0x000fe40000000f00 */
[----:B------:R-:W-:-:S02]  /*f880*/  MOV R76, 0x1f ;  /* 0x0000001f004c7802 */ /* 0x000fc40000000f00 */
[----:B------:R-:W-:Y:S02]  /*f890*/  MOV R65, 0xffffffff ;  /* 0xffffffff00417802 */ /* 0x000fe40000000f00 */
[----:B------:R-:W-:Y:S02]  /*f8a0*/  MOV R64, 0xf8c0 ;  /* 0x0000f8c000407802 */ /* 0x000fe40000000f00 */
[----:B0-2---:R-:W-:Y:S05]  /*f8b0*/  CALL.REL.NOINC `($__internal_24_$__cuda_sm70_shflsync_down) ;  /* 0x0000032000007944 */ /* 0x005fea0003c00000 */
[----:B-1----:R-:W-:Y:S01]  /*f8c0*/  MOV R73, R66 ;  /* 0x0000004200497202 */ /* 0x002fe20000000f00 */
[----:B------:R-:W-:Y:S01]  /*f8d0*/  HFMA2.MMA R66, -RZ, RZ, 0, 5.9604644775390625e-08 ;  /* 0x00000001ff427435 */ /* 0x000fe200000001ff */
[----:B------:R-:W-:Y:S02]  /*f8e0*/  MOV R75, R74 ;  /* 0x0000004a004b7202 */ /* 0x000fe40000000f00 */
[----:B------:R-:W-:Y:S02]  /*f8f0*/  MOV R76, 0x1f ;  /* 0x0000001f004c7802 */ /* 0x000fe40000000f00 */
[----:B------:R-:W-:Y:S02]  /*f900*/  MOV R65, 0xffffffff ;  /* 0xffffffff00417802 */ /* 0x000fe40000000f00 */
[----:B------:R-:W-:-:S02]  /*f910*/  MOV R64, 0xf930 ;  /* 0x0000f93000407802 */ /* 0x000fc40000000f00 */
[----:B------:R-:W-:Y:S05]  /*f920*/  CALL.REL.NOINC `($__internal_24_$__cuda_sm70_shflsync_down) ;  /* 0x000002b000007944 */ /* 0x000fea0003c00000 */
        /* <DEDUP_REMOVED lines=14> */
[----:B-1----:R-:W-:Y:S01]  /*fa10*/  MOV R76, R66 ;  /* 0x00000042004c7202 */ /* 0x002fe20000000f00 */
[----:B------:R-:W-:Y:S01]  /*fa20*/  FMUL.FTZ R66, R62, R70 ;  /* 0x000000463e427220 */ /* 0x000fe20000410000 */
[----:B------:R-:W-:Y:S01]  /*fa30*/  MOV R64, R60 ;  /* 0x0000003c00407202 */ /* 0x000fe20000000f00 */
[CC--:B------:R-:W-:Y:S01]  /*fa40*/  FMUL.FTZ R78, R60.reuse, R71.reuse ;  /* 0x000000473c4e7220 */ /* 0x0c0fe20000410000 */
[----:B------:R-:W-:Y:S01]  /*fa50*/  MOV R65, 0xfad0 ;  /* 0x0000fad000417802 */ /* 0x000fe20000000f00 */
[-C--:B------:R-:W-:Y:S02]  /*fa60*/  FMUL.FTZ R67, R60, R70.reuse ;  /* 0x000000463c437220 */ /* 0x080fe40000410000 */
[-C--:B------:R-:W-:Y:S02]  /*fa70*/  FMUL.FTZ R77, R63, R70.reuse ;  /* 0x000000463f4d7220 */ /* 0x080fe40000410000 */
[----:B------:R-:W-:Y:S02]  /*fa80*/  FMUL.FTZ R60, R61, R70 ;  /* 0x000000463d3c7220 */ /* 0x000fe40000410000 */
[-C--:B------:R-:W-:Y:S01]  /*fa90*/  FFMA.FTZ R70, R63, R71.reuse, R66 ;  /* 0x000000473f467223 */ /* 0x080fe20000010042 */
[----:B------:R-:W-:Y:S01]  /*faa0*/  HFMA2.MMA R66, -RZ, RZ, 0, 0 ;  /* 0x00000000ff427435 */ /* 0x000fe200000001ff */
[----:B------:R-:W-:-:S05]  /*fab0*/  FFMA.FTZ R77, R62, R71, -R77 ;  /* 0x000000473e4d7223 */ /* 0x000fca000001084d */
[----:B------:R-:W-:Y:S05]  /*fac0*/  CALL.REL.NOINC `($__internal_25_$__cuda_sm70_shflsync_idx_p) ;  /* 0x0000015000007944 */ /* 0x000fea0003c00000 */
        /* <DEDUP_REMOVED lines=17> */
        .weak           $__internal_24_$__cuda_sm70_shflsync_down
        .type           $__internal_24_$__cuda_sm70_shflsync_down,@function
        .size           $__internal_24_$__cuda_sm70_shflsync_down,($__internal_25_$__cuda_sm70_shflsync_idx_p - $__internal_24_$__cuda_sm70_shflsync_down)
$__internal_24_$__cuda_sm70_shflsync_down:
[----:B------:R-:W-:Y:S04]  /*fbe0*/  WARPSYNC R65 ;  /* 0x0000004100007348 */ /* 0x000fe80003800000 */
[----:B------:R0:W1:Y:S02]  /*fbf0*/  SHFL.DOWN PT, R66, R75, R66, R76 ;  /* 0x080000424b427389 */ /* 0x00006400000e004c */
[----:B0-----:R-:W-:-:S06]  /*fc00*/  HFMA2.MMA R65, -RZ, RZ, 0, 0 ;  /* 0x00000000ff417435 */ /* 0x001fcc00000001ff */
[----:B------:R-:W-:Y:S05]  /*fc10*/  RET.REL.NODEC R64 `(_Z25selective_scan_bwd_kernelI32Selective_Scan_bwd_kernel_traitsILi128ELi16ELb0ELb1ELb0ELb0ELb0EN3c108BFloat16ENS1_7complexIfEEEEv12SSMParamsBwd) ;  /* 0xffff03e040007950 */ /* 0x000fea0003c3ffff */
        .weak           $__internal_25_$__cuda_sm70_shflsync_idx_p
        .type           $__internal_25_$__cuda_sm70_shflsync_idx_p,@function
        .size           $__internal_25_$__cuda_sm70_shflsync_idx_p,($__internal_26_$__cuda_sm70_shflsync_up - $__internal_25_$__cuda_sm70_shflsync_idx_p)
$__internal_25_$__cuda_sm70_shflsync_idx_p:
        /* <DEDUP_REMOVED lines=8> */
[----:B------:R-:W-:Y:S05]  /*fca0*/  RET.REL.NODEC R64 `(_Z25selective_scan_bwd_kernelI32Selective_Scan_bwd_kernel_traitsILi128ELi16ELb0ELb1ELb0ELb0ELb0EN3c108BFloat16ENS1_7complexIfEEEEv12SSMParamsBwd) ;  /* 0xffff035040007950 */ /* 0x000fea0003c3ffff */
        .weak           $__internal_26_$__cuda_sm70_shflsync_up
        .type           $__internal_26_$__cuda_sm70_shflsync_up,@function
        .size           $__internal_26_$__cuda_sm70_shflsync_up,(.L_x_14458 - $__internal_26_$__cuda_sm70_shflsync_up)
$__internal_26_$__cuda_sm70_shflsync_up:
[----:B------:R-:W-:Y:S04]  /*fcb0*/  WARPSYNC R75 ;  /* 0x0000004b00007348 */ /* 0x000fe80003800000 */
[----:B------:R0:W1:Y:S02]  /*fcc0*/  SHFL.UP PT, R66, R65, R66, R214 ;  /* 0x0400004241427389 */ /* 0x00006400000e00d6 */
[----:B0-----:R-:W-:-:S04]  /*fcd0*/  MOV R65, 0x0 ;  /* 0x0000000000417802 */ /* 0x001fc80000000f00 */
[----:B------:R-:W-:Y:S05]  /*fce0*/  RET.REL.NODEC R64 `(_Z25selective_scan_bwd_kernelI32Selective_Scan_bwd_kernel_traitsILi128ELi16ELb0ELb1ELb0ELb0ELb0EN3c108BFloat16ENS1_7complexIfEEEEv12SSMParamsBwd) ;  /* 0xffff031040007950 */ /* 0x000fea0003c3ffff */
.L_x_1034:
        /* <DEDUP_REMOVED lines=9> */
.L_x_14458:


//--------------------- .text._Z25selective_scan_bwd_kernelI32Selective_Scan_bwd_kernel_traitsILi128ELi16ELb0ELb1ELb0ELb0ELb1EN3c108BFloat16ENS1_7complexIfEEEEv12SSMParamsBwd --------------------------
	.section	.text._Z25selective_scan_bwd_kernelI32Selective_Scan_bwd_kernel_traitsILi128ELi16ELb0ELb1ELb0ELb0ELb1EN3c108BFloat16ENS1_7complexIfEEEEv12SSMParamsBwd,"ax",@progbits
	.sectioninfo	@"SHI_REGISTERS=255"
	.align	128
        .global         _Z25selective_scan_bwd_kernelI32Selective_Scan_bwd_kernel_traitsILi128ELi16ELb0ELb1ELb0ELb0ELb1EN3c108BFloat16ENS1_7complexIfEEEEv12SSMParamsBwd
        .type           _Z25selective_scan_bwd_kernelI32Selective_Scan_bwd_kernel_traitsILi128ELi16ELb0ELb1ELb0ELb0ELb1EN3c108BFloat16ENS1_7complexIfEEEEv12SSMParamsBwd,@function
        .size           _Z25selective_scan_bwd_kernelI32Selective_Scan_bwd_kernel_traitsILi128ELi16ELb0ELb1ELb0ELb0ELb1EN3c108BFloat16ENS1_7complexIfEEEEv12SSMParamsBwd,(.L_x_14461 - _Z25selective_scan_bwd_kernelI32Selective_Scan_bwd_kernel_traitsILi128ELi16ELb0ELb1ELb0ELb0ELb1EN3c108BFloat16ENS1_7complexIfEEEEv12SSMParamsBwd)
        .other          _Z25selective_scan_bwd_kernelI32Selective_Scan_bwd_kernel_traitsILi128ELi16ELb0ELb1ELb0ELb0ELb1EN3c108BFloat16ENS1_7complexIfEEEEv12SSMParamsBwd,@"STO_CUDA_ENTRY STV_DEFAULT"
_Z25selective_scan_bwd_kernelI32Selective_Scan_bwd_kernel_traitsILi128ELi16ELb0ELb1ELb0ELb0ELb1EN3c108BFloat16ENS1_7complexIfEEEEv12SSMParamsBwd:
.text._Z25selective_scan_bwd_kernelI32Selective_Scan_bwd_kernel_traitsILi128ELi16ELb0ELb1ELb0ELb0ELb1EN3c108BFloat16ENS1_7complexIfEEEEv12SSMParamsBwd:
        /* <DEDUP_REMOVED lines=167> */
.L_x_1147:
        /* <DEDUP_REMOVED lines=356> */
[----:B------:R-:W-:Y:S01]  /*20b0*/  STL [R1+0x4], R128 ;  /* 0x0000048001007387 */ /* 0x000fe20000100800 */
[----:B------:R-:W-:-:S02]  /*20c0*/  LEA.HI.X R3, R61, R3, R62, 0x1, P4 ;  /* 0x000000033d037211 */ /* 0x000fc400020f0c3e */
        /* <DEDUP_REMOVED lines=463> */
.L_x_1037:
[----:B-1----:R-:W-:Y:S05]  /*3dc0*/  BSYNC B0 ;  /* 0x0000000000007941 */ /* 0x002fea0003800000 */
.L_x_1036:
        /* <DEDUP_REMOVED lines=38> */
[----:B------:R0:W-:Y:S01]  /*4030*/  @!P4 STG.E.U16 [R2.64+-0xe00], R117 ;  /* 0xfff200750200c986 */ /* 0x0001e2000c101520 */
        /* <DEDUP_REMOVED lines=24> */
[----:B------:R-:W-:Y:S01]  /*41c0*/  ISETP.NE.U32.AND P0, PT, RZ, c[0x0][0x270], PT ;  /* 0x00009c00ff007a0c */ /* 0x000fe20003f05070 */
[----:B0-----:R-:W-:Y:S01]  /*41d0*/  FADD.FTZ R117, R38, UR5 ;  /* 0x0000000526757e21 */ /* 0x001fe20008010000 */
[----:B------:R-:W-:Y:S01]  /*41e0*/  PRMT R15, RZ, 0x5410, R15 ;  /* 0x00005410ff0f7816 */ /* 0x000fe2000000000f */
[----:B------:R-:W-:Y:S01]  /*41f0*/  @!P4 STG.E.U16 [R2.64+-0xd00], R129 ;  /* 0xfff300810200c986 */ /* 0x000fe2000c101520 */
[----:B------:R-:W-:Y:S01]  /*4200*/  ISETP.NE.AND.EX P0, PT, RZ, c[0x0][0x274], PT, P0 ;  /* 0x00009d00ff007a0c */ /* 0x000fe20003f05300 */
[----:B------:R-:W-:Y:S01]  /*4210*/  FADD.FTZ R116, R37, UR5 ;  /* 0x0000000525747e21 */ /* 0x000fe20008010000 */
[----:B------:R-:W-:Y:S01]  /*4220*/  PRMT R13, RZ, 0x5410, R13 ;  /* 0x00005410ff0d7816 */ /* 0x000fe2000000000d */
[----:B------:R-:W-:Y:S01]  /*4230*/  @!P5 STG.E.U16 [R2.64+-0xcc0], R131 ;  /* 0xfff340830200d986 */ /* 0x000fe2000c101520 */
[----:B------:R-:W-:Y:S01]  /*4240*/  PRMT R11, RZ, 0x5410, R11 ;  /* 0x00005410ff0b7816 */ /* 0x000fe2000000000b */
[----:B------:R-:W-:Y:S01]  /*4250*/  FADD.FTZ R115, R36, UR5 ;  /* 0x0000000524737e21 */ /* 0x000fe20008010000 */
[----:B------:R-:W-:Y:S01]  /*4260*/  PRMT R9, RZ, 0x5410, R9 ;  /* 0x00005410ff097816 */ /* 0x000fe20000000009 */
[----:B------:R-:W-:Y:S01]  /*4270*/  @!P1 STG.E.U16 [R2.64+-0xc80], R133 ;  /* 0xfff3808502009986 */ /* 0x000fe2000c101520 */
[----:B------:R-:W-:Y:S01]  /*4280*/  PRMT R7, RZ, 0x5410, R7 ;  /* 0x00005410ff077816 */ /* 0x000fe20000000007 */
[----:B------:R-:W-:-:S02]  /*4290*/  FADD.FTZ R114, R33, UR5 ;  /* 0x0000000521727e21 */ /* 0x000fc40008010000 */
[----:B------:R-:W-:Y:S01]  /*42a0*/  @!P3 STG.E.U16 [R2.64+-0xc40], R135 ;  /* 0xfff3c0870200b986 */ /* 0x000fe2000c101520 */
[----:B------:R-:W-:Y:S02]  /*42b0*/  FADD.FTZ R112, R29, UR5 ;  /* 0x000000051d707e21 */ /* 0x000fe40008010000 */
[----:B-1----:R-:W-:Y:S01]  /*42c0*/  FADD.FTZ R111, R27, UR5 ;  /* 0x000000051b6f7e21 */ /* 0x002fe20008010000 */
[----:B------:R0:W-:Y:S01]  /*42d0*/  @!P2 STG.E.U16 [R2.64+-0xe80], R113 ;  /* 0xfff180710200a986 */ /* 0x0001e2000c101520 */
[----:B------:R-:W-:Y:S01]  /*42e0*/  ISETP.GE.AND P2, PT, R30, R137, PT ;  /* 0x000000891e00720c */ /* 0x000fe20003f46270 */
[----:B------:R-:W-:Y:S02]  /*42f0*/  FADD.FTZ R110, R25, UR5 ;  /* 0x00000005196e7e21 */ /* 0x000fe40008010000 */
[----:B------:R-:W-:Y:S02]  /*4300*/  FADD.FTZ R109, R21, UR5 ;  /* 0x00000005156d7e21 */ /* 0x000fe40008010000 */
[----:B------:R-:W-:-:S02]  /*4310*/  FADD.FTZ R108, R19, UR5 ;  /* 0x00000005136c7e21 */ /* 0x000fc40008010000 */
[----:B--2---:R-:W-:Y:S02]  /*4320*/  FADD.FTZ R107, R17, UR5 ;  /* 0x00000005116b7e21 */ /* 0x004fe40008010000 */
[----:B------:R-:W-:Y:S02]  /*4330*/  FADD.FTZ R106, R15, UR5 ;  /* 0x000000050f6a7e21 */ /* 0x000fe40008010000 */
[----:B0-----:R-:W-:Y:S02]  /*4340*/  FADD.FTZ R113, R31, UR5 ;  /* 0x000000051f717e21 */ /* 0x001fe40008010000 */
[----:B------:R0:W-:Y:S01]  /*4350*/  @!P2 STG.E.U16 [R2.64+-0xfc0], R103 ;  /* 0xfff040670200a986 */ /* 0x0001e2000c101520 */
[----:B------:R-:W-:Y:S02]  /*4360*/  FADD.FTZ R105, R13, UR5 ;  /* 0x000000050d697e21 */ /* 0x000fe40008010000 */
[----:B------:R-:W-:Y:S02]  /*4370*/  FADD.FTZ R104, R11, UR5 ;  /* 0x000000050b687e21 */ /* 0x000fe40008010000 */
[----:B------:R-:W-:-:S02]  /*4380*/  FADD.FTZ R102, R7, UR5 ;  /* 0x0000000507667e21 */ /* 0x000fc40008010000 */
[----:B------:R-:W-:Y:S02]  /*4390*/  FMUL.FTZ R61, R61, R35 ;  /* 0x000000233d3d7220 */ /* 0x000fe40000410000 */
[----:B------:R-:W-:Y:S02]  /*43a0*/  FMUL.FTZ R62, R62, R44 ;  /* 0x0000002c3e3e7220 */ /* 0x000fe40000410000 */
[----:B------:R-:W-:Y:S02]  /*43b0*/  FMUL.FTZ R64, R64, R47 ;  /* 0x0000002f40407220 */ /* 0x000fe40000410000 */
[----:B0-----:R-:W-:Y:S02]  /*43c0*/  FADD.FTZ R103, R9, UR5 ;  /* 0x0000000509677e21 */ /* 0x001fe40008010000 */
        /* <DEDUP_REMOVED lines=12> */
[----:B------:R-:W-:Y:S01]  /*4490*/  FMUL.FTZ R39, R39, R65 ;  /* 0x0000004127277220 */ /* 0x000fe20000410000 */
[----:B------:R-:W-:Y:S05]  /*44a0*/  @!P0 BRA `(.L_x_1038) ;  /* 0x0000087000008947 */ /* 0x000fea0003800000 */
[----:B------:R-:W-:Y:S01]  /*44b0*/  BAR.SYNC.DEFER_BLOCKING 0x0 ;  /* 0x0000000000007b1d */ /* 0x000fe20000010000 */
[----:B------:R-:W-:-:S02]  /*44c0*/  FMUL.FTZ R34, R35, R34 ;  /* 0x0000002223227220 */ /* 0x000fc40000410000 */
        /* <DEDUP_REMOVED lines=89> */
.L_x_1040:
[----:B------:R-:W-:Y:S05]  /*4a60*/  BSYNC B0 ;  /* 0x0000000000007941 */ /* 0x000fea0003800000 */
.L_x_1039:
        /* <DEDUP_REMOVED lines=43> */
.L_x_1038:
[----:B0-----:R-:W2:Y:S01]  /*4d20*/  LDL.LU R2, [R1+0x14] ;  /* 0x0000140001027983 */ /* 0x001ea20000300800 */
[----:B------:R-:W-:Y:S01]  /*4d30*/  PRMT R0, RZ, 0x5410, R194 ;  /* 0x00005410ff007816 */ /* 0x000fe200000000c2 */
[----:B------:R-:W-:Y:S01]  /*4d40*/  HFMA2.MMA R101, -RZ, RZ, 0, 0 ;  /* 0x00000000ff657435 */ /* 0x000fe200000001ff */
[----:B------:R-:W-:Y:S01]  /*4d50*/  FMUL.FTZ R232, R61, UR4 ;  /* 0x000000043de87c20 */ /* 0x000fe20008410000 */
[----:B------:R-:W-:Y:S01]  /*4d60*/  HFMA2.MMA R208, -RZ, RZ, 0, 0 ;  /* 0x00000000ffd07435 */ /* 0x000fe200000001ff */
[----:B------:R-:W-:Y:S01]  /*4d70*/  FMUL.FTZ R231, R62, UR4 ;  /* 0x000000043ee77c20 */ /* 0x000fe20008410000 */
[----:B------:R-:W-:Y:S01]  /*4d80*/  MOV R215, RZ ;  /* 0x000000ff00d77202 */ /* 0x000fe20000000f00 */
        /* <DEDUP_REMOVED lines=25> */
[----:B------:R-:W-:Y:S01]  /*4f20*/  FFMA.FTZ R3, R62, R0, R3 ;  /* 0x000000003e037223 */ /* 0x000fe20000010003 */
[----:B------:R-:W-:-:S05]  /*4f30*/  PRMT R0, RZ, 0x5410, R193 ;  /* 0x00005410ff007816 */ /* 0x000fca00000000c1 */
        /* <DEDUP_REMOVED lines=16> */
[----:B------:R-:W-:Y:S01]  /*5040*/  FFMA.FTZ R3, R50, R0, R3 ;  /* 0x0000000032037223 */ /* 0x000fe20000010003 */
[----:B------:R-:W-:-:S05]  /*5050*/  PRMT R0, RZ, 0x5410, R158 ;  /* 0x00005410ff007816 */ /* 0x000fca000000009e */
[----:B------:R-:W-:Y:S01]  /*5060*/  FFMA.FTZ R3, R46, R0, R3 ;  /* 0x000000002e037223 */ /* 0x000fe20000010003 */
[----:B------:R-:W-:-:S05]  /*5070*/  PRMT R0, RZ, 0x5410, R157 ;  /* 0x00005410ff007816 */ /* 0x000fca000000009d */
        /* <DEDUP_REMOVED lines=11> */
[----:B------:R-:W-:Y:S01]  /*5130*/  FADD.FTZ R91, R83, R83 ;  /* 0x00000053535b7221 */ /* 0x000fe20000010000 */
[----:B------:R-:W-:Y:S01]  /*5140*/  MOV R101, RZ ;  /* 0x000000ff00657202 */ /* 0x000fe20000000f00 */
[----:B------:R-:W-:Y:S01]  /*5150*/  FADD.FTZ R90, R84, R84 ;  /* 0x00000054545a7221 */ /* 0x000fe20000010000 */
[----:B------:R-:W-:Y:S01]  /*5160*/  ULEA.HI UR7, UR38, UR38, URZ, 0x1 ;  /* 0x0000002626077291 */ /* 0x000fe2000f8f083f */
[----:B------:R-:W-:Y:S01]  /*5170*/  FADD.FTZ R100, R61, R61 ;  /* 0x0000003d3d647221 */ /* 0x000fe20000010000 */
[----:B------:R-:W-:Y:S01]  /*5180*/  UMOV UR8, URZ ;  /* 0x0000003f00087c82 */ /* 0x000fe20008000000 */
[----:B------:R-:W-:Y:S01]  /*5190*/  FADD.FTZ R99, R62, R62 ;  /* 0x0000003e3e637221 */ /* 0x000fe20000010000 */
[----:B------:R-:W-:Y:S01]  /*51a0*/  ULOP3.LUT UR7, UR7, 0xfffffe, URZ, 0xc0, !UPT ;  /* 0x00fffffe07077892 */ /* 0x000fe2000f8ec03f */
[----:B------:R-:W-:Y:S01]  /*51b0*/  FADD.FTZ R98, R64, R64 ;  /* 0x0000004040627221 */ /* 0x000fe20000010000 */
[----:B------:R-:W-:Y:S01]  /*51c0*/  UMOV UR9, URZ ;  /* 0x0000003f00097c82 */ /* 0x000fe20008000000 */
[----:B------:R-:W-:Y:S01]  /*51d0*/  FADD.FTZ R97, R73, R73 ;  /* 0x0000004949617221 */ /* 0x000fe20000010000 */
[----:B------:R-:W-:Y:S01]  /*51e0*/  UIADD3 UR38, UR38, -UR7, URZ ;  /* 0x8000000726267290 */ /* 0x000fe2000fffe03f */
[----:B------:R-:W-:-:S02]  /*51f0*/  FADD.FTZ R96, R72, R72 ;  /* 0x0000004848607221 */ /* 0x000fc40000010000 */
[----:B------:R-:W-:Y:S01]  /*5200*/  FADD.FTZ R93, R75, R75 ;  /* 0x0000004b4b5d7221 */ /* 0x000fe20000010000 */
[----:B------:R-:W-:Y:S01]  /*5210*/  UMOV UR7, URZ ;  /* 0x0000003f00077c82 */ /* 0x000fe20008000000 */
        /* <DEDUP_REMOVED lines=8> */
.L_x_1142:
        /* <DEDUP_REMOVED lines=10> */
[----:B------:R-:W-:Y:S01]  /*5340*/  ULDC.64 UR34, c[0x0][0x220] ;  /* 0x0000880000227ab9 */ /* 0x000fe20000000a00 */
[----:B0-----:R-:W-:Y:S01]  /*5350*/  LOP3.LUT R0, R122, 0x7ffffe0, RZ, 0xc0, !PT ;  /* 0x07ffffe07a007812 */ /* 0x001fe200078ec0ff */
[----:B------:R-:W-:Y:S02]  /*5360*/  UIADD3 UR37, UR37, UR42, URZ ;  /* 0x0000002a25257290 */ /* 0x000fe4000fffe03f */
[----:B------:R-:W-:Y:S01]  /*5370*/  ULEA UR34, UP0, UR36, UR34, 0x3 ;  /* 0x0000002224227291 */ /* 0x000fe2000f80183f */
[----:B------:R-:W-:-:S03]  /*5380*/  SHF.L.U32 R7, R0, 0x5, RZ ;  /* 0x0000000500077819 */ /* 0x000fc600000006ff */
[----:B------:R-:W-:Y:S02]  /*5390*/  ULEA.HI.X UR35, UR36, UR35, UR37, 0x3, UP0 ;  /* 0x0000002324237291 */ /* 0x000fe400080f1c25 */
[----:B------:R-:W-:Y:S01]  /*53a0*/  MOV R2, UR34 ;  /* 0x0000002200027c02 */ /* 0x000fe20008000f00 */
[----:B------:R-:W-:Y:S02]  /*53b0*/  ULDC UR36, c[0x0][0x168] ;  /* 0x00005a0000247ab9 */ /* 0x000fe40000000800 */
[----:B------:R-:W-:Y:S01]  /*53c0*/  UIADD3 UR36, -UR25, UR36, URZ ;  /* 0x0000002419247290 */ /* 0x000fe2000fffe13f */
[----:B------:R-:W-:Y:S02]  /*53d0*/  LOP3.LUT R6, R7, 0xffffffe0, R236, 0xe2, !PT ;  /* 0xffffffe007067812 */ /* 0x000fe400078ee2ec */
[----:B------:R-:W-:Y:S01]  /*53e0*/  MOV R3, UR35 ;  /* 0x0000002300037c02 */ /* 0x000fe20008000f00 */
[----:B------:R-:W-:Y:S02]  /*53f0*/  USHF.L.U32 UR36, UR36, 0x1, URZ ;  /* 0x0000000124247899 */ /* 0x000fe4000800063f */
[----:B------:R-:W-:Y:S01]  /*5400*/  ULDC.64 UR34, c[0x0][0x1a0] ;  /* 0x0000680000227ab9 */ /* 0x000fe20000000a00 */
[----:B------:R-:W-:Y:S01]  /*5410*/  LOP3.LUT R0, R6, 0x20, RZ, 0xfc, !PT ;  /* 0x0000002006007812 */ /* 0x000fe200078efcff */
[----:B------:R-:W-:Y:S01]  /*5420*/  UIMAD UR34, UR39, UR34, URZ ;  /* 0x00000022272272a4 */ /* 0x000fe2000f8e023f */
[----:B------:R-:W-:Y:S01]  /*5430*/  SHF.R.S32.HI R7, RZ, 0x1f, R6 ;  /* 0x0000001fff077819 */ /* 0x000fe20000011406 */
[----:B------:R-:W2:Y:S01]  /*5440*/  LDG.E.64 R2, [R2.64] ;  /* 0x0000002002027981 */ /* 0x000ea2000c1e1b00 */
[----:B------:R-:W-:Y:S01]  /*5450*/  MOV R9, UR7 ;  /* 0x0000000700097c02 */ /* 0x000fe20008000f00 */
[----:B------:R-:W-:Y:S01]  /*5460*/  UIMAD UR34, UR7, UR35, UR34 ;  /* 0x00000023072272a4 */ /* 0x000fe2000f8e0222 */
[----:B------:R-:W-:-:S02]  /*5470*/  ISETP.GE.AND P0, PT, R0, UR36, PT ;  /* 0x0000002400007c0c */ /* 0x000fc4000bf06270 */
[C---:B------:R-:W-:Y:S01]  /*5480*/  LOP3.LUT R0, R6.reuse, 0x40, RZ, 0xfc, !PT ;  /* 0x0000004006007812 */ /* 0x040fe200078efcff */
[----:B------:R-:W-:Y:S01]  /*5490*/  IMAD.WIDE.U32 R8, R9, c[0x0][0x1a0], R6 ;  /* 0x0000680009087a25 */ /* 0x000fe200078e0006 */
[----:B------:R-:W-:Y:S02]  /*54a0*/  ISETP.GE.AND P5, PT, R6, UR36, PT ;  /* 0x0000002406007c0c */ /* 0x000fe4000bfa6270 */
[----:B------:R-:W-:Y:S02]  /*54b0*/  ISETP.GE.AND P1, PT, R0, UR36, PT ;  /* 0x0000002400007c0c */ /* 0x000fe4000bf26270 */
[----:B------:R-:W-:Y:S02]  /*54c0*/  LOP3.LUT R0, R6, 0x60, RZ, 0xfc, !PT ;  /* 0x0000006006007812 */ /* 0x000fe400078efcff */
[----:B------:R-:W-:Y:S01]  /*54d0*/  IADD3 R5, R9, UR34, RZ ;  /* 0x0000002209057c10 */ /* 0x000fe2000fffe0ff */
[----:B------:R-:W-:Y:S01]  /*54e0*/  ULDC.64 UR34, c[0x0][0x1b8] ;  /* 0x00006e0000227ab9 */ /* 0x000fe20000000a00 */
[----:B------:R-:W-:-:S02]  /*54f0*/  LEA R4, P4, R8, UR22, 0x1 ;  /* 0x0000001608047c11 */ /* 0x000fc4000f8808ff */
[----:B------:R-:W-:Y:S02]  /*5500*/  LOP3.LUT R7, R6, 0x80, RZ, 0xfc, !PT ;  /* 0x0000008006077812 */ /* 0x000fe400078efcff */
[----:B------:R-:W-:Y:S02]  /*5510*/  PRMT R11, RZ, 0x7610, R11 ;  /* 0x00007610ff0b7816 */ /* 0x000fe4000000000b */
[----:B------:R-:W-:Y:S02]  /*5520*/  PRMT R10, RZ, 0x7610, R10 ;  /* 0x00007610ff0a7816 */ /* 0x000fe4000000000a */
[----:B------:R-:W-:Y:S02]  /*5530*/  ISETP.GE.AND P2, PT, R0, UR36, PT ;  /* 0x0000002400007c0c */ /* 0x000fe4000bf46270 */
[----:B------:R-:W-:Y:S02]  /*5540*/  LEA.HI.X R5, R8, UR23, R5, 0x1, P4 ;  /* 0x0000001708057c11 */ /* 0x000fe4000a0f0c05 */
[----:B------:R-:W-:-:S02]  /*5550*/  ISETP.GE.AND P3, PT, R7, UR36, PT ;  /* 0x0000002407007c0c */ /* 0x000fc4000bf66270 */
[C---:B------:R-:W-:Y:S01]  /*5560*/  LOP3.LUT R0, R6.reuse, 0xc0, RZ, 0xfc, !PT ;  /* 0x000000c006007812 */ /* 0x040fe200078efcff */
[----:B------:R0:W3:Y:S01]  /*5570*/  @!P5 LDG.E.U16 R11, [R4.64] ;  /* 0x00000020040bd981 */ /* 0x0000e2000c1e1500 */
[C---:B------:R-:W-:Y:S02]  /*5580*/  LOP3.LUT R7, R6.reuse, 0xe0, RZ, 0xfc, !PT ;  /* 0x000000e006077812 */ /* 0x040fe400078efcff */
[----:B------:R-:W-:Y:S01]  /*5590*/  LOP3.LUT R9, R6, 0xa0, RZ, 0xfc, !PT ;  /* 0x000000a006097812 */ /* 0x000fe200078efcff */
[----:B------:R0:W4:Y:S01]  /*55a0*/  @!P0 LDG.E.U16 R10, [R4.64+0x40] ;  /* 0x00004020040a8981 */ /* 0x000122000c1e1500 */
[----:B------:R-:W-:Y:S02]  /*55b0*/  PRMT R8, RZ, 0x7610, R8 ;  /* 0x00007610ff087816 */ /* 0x000fe40000000008 */
[----:B------:R-:W-:Y:S02]  /*55c0*/  ISETP.GE.AND P5, PT, R0, UR36, PT ;  /* 0x0000002400007c0c */ /* 0x000fe4000bfa6270 */
[----:B------:R-:W-:-:S02]  /*55d0*/  ISETP.GE.AND P0, PT, R7, UR36, PT ;  /* 0x0000002407007c0c */ /* 0x000fc4000bf06270 */
[C---:B------:R-:W-:Y:S01]  /*55e0*/  LOP3.LUT R0, R6.reuse, 0x100, RZ, 0xfc, !PT ;  /* 0x0000010006007812 */ /* 0x040fe200078efcff */
[----:B------:R0:W3:Y:S01]  /*55f0*/  @!P1 LDG.E.U16 R8, [R4.64+0x80] ;  /* 0x0000802004089981 */ /* 0x0000e2000c1e1500 */
[----:B------:R-:W-:Y:S02]  /*5600*/  PRMT R7, RZ, 0x7610, R7 ;  /* 0x00007610ff077816 */ /* 0x000fe40000000007 */
[----:B------:R-:W-:Y:S02]  /*5610*/  ISETP.GE.AND P4, PT, R9, UR36, PT ;  /* 0x0000002409007c0c */ /* 0x000fe4000bf86270 */
[----:B------:R-:W-:Y:S02]  /*5620*/  LOP3.LUT R9, R6, 0x120, RZ, 0xfc, !PT ;  /* 0x0000012006097812 */ /* 0x000fe400078efcff */
[----:B------:R-:W-:Y:S01]  /*5630*/  ISETP.GE.AND P1, PT, R0, UR36, PT ;  /* 0x0000002400007c0c */ /* 0x000fe2000bf26270 */
[----:B------:R0:W3:Y:S01]  /*5640*/  @!P2 LDG.E.U16 R7, [R4.64+0xc0] ;  /* 0x0000c0200407a981 */ /* 0x0000e2000c1e1500 */
[----:B------:R-:W-:-:S02]  /*5650*/  PRMT R0, RZ, 0x7610, R0 ;  /* 0x00007610ff007816 */ /* 0x000fc40000000000 */
[----:B------:R-:W-:Y:S02]  /*5660*/  ISETP.GE.AND P2, PT, R9, UR36, PT ;  /* 0x0000002409007c0c */ /* 0x000fe4000bf46270 */
[C---:B------:R-:W-:Y:S02]  /*5670*/  LOP3.LUT R9, R6.reuse, 0x140, RZ, 0xfc, !PT ;  /* 0x0000014006097812 */ /* 0x040fe400078efcff */
[----:B------:R-:W-:Y:S01]  /*5680*/  PRMT R12, RZ, 0x7610, R12 ;  /* 0x00007610ff0c7816 */ /* 0x000fe2000000000c */
[----:B------:R0:W3:Y:S01]  /*5690*/  @!P3 LDG.E.U16 R0, [R4.64+0x100] ;  /* 0x000100200400b981 */ /* 0x0000e2000c1e1500 */
[----:B------:R-:W-:Y:S02]  /*56a0*/  LOP3.LUT R13, R6, 0x160, RZ, 0xfc, !PT ;  /* 0x00000160060d7812 */ /* 0x000fe400078efcff */
[----:B------:R-:W-:Y:S02]  /*56b0*/  ISETP.GE.AND P3, PT, R9, UR36, PT ;  /* 0x0000002409007c0c */ /* 0x000fe4000bf66270 */
[----:B------:R-:W-:Y:S01]  /*56c0*/  PRMT R9, RZ, 0x7610, R9 ;  /* 0x00007610ff097816 */ /* 0x000fe20000000009 */
[----:B------:R0:W3:Y:S01]  /*56d0*/  @!P4 LDG.E.U16 R12, [R4.64+0x140] ;  /* 0x00014020040cc981 */ /* 0x0000e2000c1e1500 */
[----:B------:R-:W-:-:S02]  /*56e0*/  ISETP.GE.AND P4, PT, R13, UR36, PT ;  /* 0x000000240d007c0c */ /* 0x000fc4000bf86270 */
        /* <DEDUP_REMOVED lines=23> */
[----:B------:R-:W-:-:S02]  /*5860*/  PRMT R18, RZ, 0x7610, R18 ;  /* 0x00007610ff127816 */ /* 0x000fc40000000012 */
[----:B------:R-:W-:Y:S02]  /*5870*/  ISETP.GE.AND P4, PT, R20, UR36, PT ;  /* 0x0000002414007c0c */ /* 0x000fe4000bf86270 */
[C---:B------:R-:W-:Y:S01]  /*5880*/  LOP3.LUT R20, R6.reuse, 0x240, RZ, 0xfc, !PT ;  /* 0x0000024006147812 */ /* 0x040fe200078efcff */
[----:B------:R0:W3:Y:S01]  /*5890*/  @!P5 LDG.E.U16 R19, [R4.64+0x300] ;  /* 0x000300200413d981 */ /* 0x0000e2000c1e1500 */
[----:B------:R-:W-:Y:S02]  /*58a0*/  LOP3.LUT R22, R6, 0x260, RZ, 0xfc, !PT ;  /* 0x0000026006167812 */ /* 0x000fe400078efcff */
[----:B------:R-:W-:Y:S01]  /*58b0*/  PRMT R21, RZ, 0x7610, R21 ;  /* 0x00007610ff157816 */ /* 0x000fe20000000015 */
[----:B------:R0:W3:Y:S01]  /*58c0*/  @!P0 LDG.E.U16 R18, [R4.64+0x340] ;  /* 0x0003402004128981 */ /* 0x0000e2000c1e1500 */
[----:B------:R-:W-:Y:S02]  /*58d0*/  ISETP.GE.AND P5, PT, R20, UR36, PT ;  /* 0x0000002414007c0c */ /* 0x000fe4000bfa6270 */
[----:B------:R-:W-:-:S02]  /*58e0*/  ISETP.GE.AND P0, PT, R22, UR36, PT ;  /* 0x0000002416007c0c */ /* 0x000fc4000bf06270 */
[C---:B------:R-:W-:Y:S01]  /*58f0*/  LOP3.LUT R22, R6.reuse, 0x280, RZ, 0xfc, !PT ;  /* 0x0000028006167812 */ /* 0x040fe200078efcff */
[----:B------:R0:W3:Y:S01]  /*5900*/  @!P1 LDG.E.U16 R21, [R4.64+0x380] ;  /* 0x0003802004159981 */ /* 0x0000e2000c1e1500 */
[----:B------:R-:W-:Y:S02]  /*5910*/  PRMT R20, RZ, 0x7610, R20 ;  /* 0x00007610ff147816 */ /* 0x000fe40000000014 */
        /* <DEDUP_REMOVED lines=21> */
[----:B------:R-:W-:Y:S01]  /*5a70*/  PRMT R24, RZ, 0x7610, R24 ;  /* 0x00007610ff187816 */ /* 0x000fe20000000018 */
[----:B------:R0:W3:Y:S01]  /*5a80*/  @!P1 LDG.E.U16 R31, [R4.64+0x500] ;  /* 0x00050020041f9981 */ /* 0x0000e2000c1e1500 */
[C---:B------:R-:W-:Y:S02]  /*5a90*/  LOP3.LUT R26, R6.reuse, 0x340, RZ, 0xfc, !PT ;  /* 0x00000340061a7812 */ /* 0x040fe400078efcff */
[----:B------:R-:W-:Y:S02]  /*5aa0*/  LOP3.LUT R27, R6, 0x360, RZ, 0xfc, !PT ;  /* 0x00000360061b7812 */ /* 0x000fe400078efcff */
[----:B------:R-:W-:Y:S01]  /*5ab0*/  PRMT R30, RZ, 0x7610, R30 ;  /* 0x00007610ff1e7816 */ /* 0x000fe2000000001e */
[----:B------:R0:W3:Y:S01]  /*5ac0*/  @!P2 LDG.E.U16 R24, [R4.64+0x540] ;  /* 0x000540200418a981 */ /* 0x0000e2000c1e1500 */
[----:B------:R-:W-:Y:S02]  /*5ad0*/  ISETP.GE.AND P1, PT, R26, UR36, PT ;  /* 0x000000241a007c0c */ /* 0x000fe4000bf26270 */
[----:B------:R-:W-:-:S02]  /*5ae0*/  SHF.L.U32 R29, R122, 0x5, RZ ;  /* 0x000000057a1d7819 */ /* 0x000fc400000006ff */
[----:B------:R-:W-:Y:S01]  /*5af0*/  LOP3.LUT R26, R6, 0x380, RZ, 0xfc, !PT ;  /* 0x00000380061a7812 */ /* 0x000fe200078efcff */
[----:B------:R0:W3:Y:S01]  /*5b00*/  @!P3 LDG.E.U16 R30, [R4.64+0x580] ;  /* 0x00058020041eb981 */ /* 0x0000e2000c1e1500 */
[----:B------:R-:W-:Y:S02]  /*5b10*/  ISETP.GE.AND P2, PT, R27, UR36, PT ;  /* 0x000000241b007c0c */ /* 0x000fe4000bf46270 */
[----:B------:R-:W-:Y:S02]  /*5b20*/  PRMT R27, RZ, 0x7610, R27 ;  /* 0x00007610ff1b7816 */ /* 0x000fe4000000001b */
[----:B------:R-:W-:Y:S02]  /*5b30*/  LOP3.LUT R32, R29, 0xffffffe0, R236, 0xe2, !PT ;  /* 0xffffffe01d207812 */ /* 0x000fe400078ee2ec */
[----:B------:R-:W-:Y:S02]  /*5b40*/  PRMT R37, RZ, 0x7610, R37 ;  /* 0x00007610ff257816 */ /* 0x000fe40000000025 */
[----:B------:R-:W-:Y:S01]  /*5b50*/  PRMT R29, RZ, 0x7610, R29 ;  /* 0x00007610ff1d7816 */ /* 0x000fe2000000001d */
[----:B------:R0:W3:Y:S01]  /*5b60*/  @!P5 LDG.E.U16 R27, [R4.64+0x600] ;  /* 0x00060020041bd981 */ /* 0x0000e2000c1e1500 */
[----:B------:R-:W-:-:S02]  /*5b70*/  ISETP.GE.AND P3, PT, R26, UR36, PT ;  /* 0x000000241a007c0c */ /* 0x000fc4000bf66270 */
[C---:B------:R-:W-:Y:S01]  /*5b80*/  LOP3.LUT R26, R6.reuse, 0x3a0, RZ, 0xfc, !PT ;  /* 0x000003a0061a7812 */ /* 0x040fe200078efcff */
[----:B------:R0:W3:Y:S01]  /*5b90*/  @!P0 LDG.E.U16 R37, [R4.64+0x640] ;  /* 0x0006402004258981 */ /* 0x0000e2000c1e1500 */
[----:B------:R-:W-:Y:S02]  /*5ba0*/  LOP3.LUT R6, R6, 0x3c0, RZ, 0xfc, !PT ;  /* 0x000003c006067812 */ /* 0x000fe400078efcff */
[----:B------:R-:W-:Y:S01]  /*5bb0*/  LOP3.LUT R32, R32, 0x3e0, RZ, 0xfc, !PT ;  /* 0x000003e020207812 */ /* 0x000fe200078efcff */
[----:B------:R0:W3:Y:S01]  /*5bc0*/  @!P4 LDG.E.U16 R29, [R4.64+0x5c0] ;  /* 0x0005c020041dc981 */ /* 0x0000e2000c1e1500 */
[----:B------:R-:W-:Y:S02]  /*5bd0*/  ISETP.GE.AND P5, PT, R26, UR36, PT ;  /* 0x000000241a007c0c */ /* 0x000fe4000bfa6270 */
[----:B------:R-:W-:Y:S02]  /*5be0*/  ISETP.GE.AND P0, PT, R6, UR36, PT ;  /* 0x0000002406007c0c */ /* 0x000fe4000bf06270 */
[----:B------:R-:W-:-:S02]  /*5bf0*/  ISETP.GE.AND P4, PT, R32, UR36, PT ;  /* 0x0000002420007c0c */ /* 0x000fc4000bf86270 */
[----:B------:R-:W-:Y:S02]  /*5c00*/  PRMT R34, RZ, 0x7610, R34 ;  /* 0x00007610ff227816 */ /* 0x000fe40000000022 */
[----:B------:R-:W-:Y:S02]  /*5c10*/  PRMT R43, RZ, 0x7610, R43 ;  /* 0x00007610ff2b7816 */ /* 0x000fe4000000002b */
[----:B------:R-:W-:Y:S02]  /*5c20*/  PRMT R38, RZ, 0x7610, R38 ;  /* 0x00007610ff267816 */ /* 0x000fe40000000026 */
[----:B------:R-:W-:Y:S01]  /*5c30*/  PRMT R32, RZ, 0x7610, R32 ;  /* 0x00007610ff207816 */ /* 0x000fe20000000020 */
[----:B------:R0:W4:Y:S01]  /*5c40*/  @!P1 LDG.E.U16 R34, [R4.64+0x680] ;  /* 0x0006802004229981 */ /* 0x000122000c1e1500 */
[----:B------:R-:W-:Y:S02]  /*5c50*/  PRMT R6, RZ, 0x7610, R6 ;  /* 0x00007610ff067816 */ /* 0x000fe40000000006 */
[----:B------:R-:W-:Y:S01]  /*5c60*/  PRMT R26, RZ, 0x7610, R26 ;  /* 0x00007610ff1a7816 */ /* 0x000fe2000000001a */
[----:B------:R0:W4:Y:S04]  /*5c70*/  @!P2 LDG.E.U16 R43, [R4.64+0x6c0] ;  /* 0x0006c020042ba981 */ /* 0x000128000c1e1500 */
[----:B------:R0:W4:Y:S04]  /*5c80*/  @!P3 LDG.E.U16 R38, [R4.64+0x700] ;  /* 0x000700200426b981 */ /* 0x000128000c1e1500 */
[----:B------:R0:W4:Y:S04]  /*5c90*/  @!P5 LDG.E.U16 R32, [R4.64+0x740] ;  /* 0x000740200420d981 */ /* 0x000128000c1e1500 */
[----:B------:R0:W4:Y:S04]  /*5ca0*/  @!P0 LDG.E.U16 R6, [R4.64+0x780] ;  /* 0x0007802004068981 */ /* 0x000128000c1e1500 */
[----:B------:R0:W4:Y:S01]  /*5cb0*/  @!P4 LDG.E.U16 R26, [R4.64+0x7c0] ;  /* 0x0007c020041ac981 */ /* 0x000122000c1e1500 */
[----:B------:R-:W-:-:S04]  /*5cc0*/  SHF.L.U32 R44, R122, 0x5, RZ ;  /* 0x000000057a2c7819 */ /* 0x000fc800000006ff */
[----:B------:R-:W-:Y:S01]  /*5cd0*/  LOP3.LUT R44, R44, 0xfffffc00, RZ, 0xc0, !PT ;  /* 0xfffffc002c2c7812 */ /* 0x000fe200078ec0ff */
[----:B--2---:R-:W1:Y:S02]  /*5ce0*/  R2UR UR43, R3 ;  /* 0x00000000032b73c2 */ /* 0x004e6400000e0000 */
[----:B-1----:R-:W-:Y:S02]  /*5cf0*/  FMUL.FTZ R35, R116, UR43 ;  /* 0x0000002b74237c20 */ /* 0x002fe40008410000 */
[----:B------:R-:W-:Y:S02]  /*5d00*/  FMUL.FTZ R3, R115, UR43 ;  /* 0x0000002b73037c20 */ /* 0x000fe40008410000 */
[----:B------:R-:W-:Y:S02]  /*5d10*/  FMUL.FTZ R33, R117, UR43 ;  /* 0x0000002b75217c20 */ /* 0x000fe40008410000 */
[----:B------:R-:W-:Y:S02]  /*5d20*/  FMUL.RZ R35, R35, 0.15915493667125701904 ;  /* 0x3e22f98323237820 */ /* 0x000fe4000040c000 */
[----:B0-----:R-:W-:-:S02]  /*5d30*/  FMUL.RZ R5, R3, 0.15915493667125701904 ;  /* 0x3e22f98303057820 */ /* 0x001fc4000040c000 */
[----:B------:R-:W-:Y:S02]  /*5d40*/  FMUL.FTZ R3, R114, UR43 ;  /* 0x0000002b72037c20 */ /* 0x000fe40008410000 */
[----:B------:R-:W-:Y:S01]  /*5d50*/  FMUL.RZ R39, R33, 0.15915493667125701904 ;  /* 0x3e22f98321277820 */ /* 0x000fe2000040c000 */
[----:B------:R-:W-:Y:S01]  /*5d60*/  IADD3 R33, R44, R121, RZ ;  /* 0x000000792c217210 */ /* 0x000fe20007ffe0ff */
[----:B------:R-:W-:Y:S03]  /*5d70*/  MUFU.SIN R81, R35 ;  /* 0x0000002300517308 */ /* 0x000fe60000000400 */
[----:B------:R-:W-:-:S05]  /*5d80*/  IADD3 R46, R33, 0x80, RZ ;  /* 0x00000080212e7810 */ /* 0x000fca0007ffe0ff */
[----:B------:R0:W-:Y:S01]  /*5d90*/  MUFU.COS R82, R35 ;  /* 0x0000002300527308 */ /* 0x0001e20000000000 */
[C---:B------:R-:W-:Y:S02]  /*5da0*/  IADD3 R36, R33.reuse, 0x20, RZ ;  /* 0x0000002021247810 */ /* 0x040fe40007ffe0ff */
[----:B------:R-:W-:Y:S01]  /*5db0*/  IADD3 R40, R33, 0x40, RZ ;  /* 0x0000004021287810 */ /* 0x000fe20007ffe0ff */
[----:B0-----:R-:W-:-:S04]  /*5dc0*/  FMUL.RZ R35, R3, 0.15915493667125701904 ;  /* 0x3e22f98303237820 */ /* 0x001fc8000040c000 */
[----:B------:R-:W-:Y:S01]  /*5dd0*/  MUFU.SIN R73, R39 ;  /* 0x0000002700497308 */ /* 0x000fe20000000400 */
[----:B------:R-:W-:Y:S01]  /*5de0*/  FMUL.FTZ R3, R113, UR43 ;  /* 0x0000002b71037c20 */ /* 0x000fe20008410000 */
[----:B------:R-:W-:-:S03]  /*5df0*/  IADD3 R42, R33, 0x60, RZ ;  /* 0x00000060212a7810 */ /* 0x000fc60007ffe0ff */
[----:B------:R-:W-:-:S03]  /*5e00*/  FMUL.RZ R41, R3, 0.15915493667125701904 ;  /* 0x3e22f98303297820 */ /* 0x000fc6000040c000 */
[----:B------:R0:W-:Y:S01]  /*5e10*/  MUFU.COS R72, R39 ;  /* 0x0000002700487308 */ /* 0x0001e20000000000 */
[----:B------:R-:W-:Y:S02]  /*5e20*/  LEA.HI.SX32 R3, R46, R33, 0x1b ;  /* 0x000000212e037211 */ /* 0x000fe400078fdaff */
[C---:B------:R-:W-:Y:S02]  /*5e30*/  IADD3 R48, R33.reuse, 0xa0, RZ ;  /* 0x000000a021307810 */ /* 0x040fe40007ffe0ff */
[C---:B------:R-:W-:Y:S01]  /*5e40*/  IADD3 R50, R33.reuse, 0xc0, RZ ;  /* 0x000000c021327810 */ /* 0x040fe20007ffe0ff */
[----:B0-----:R-:W-:Y:S01]  /*5e50*/  FMUL.FTZ R39, R112, UR43 ;  /* 0x0000002b70277c20 */ /* 0x001fe20008410000 */
[C---:B------:R-:W-:Y:S02]  /*5e60*/  IADD3 R52, R33.reuse, 0xe0, RZ ;  /* 0x000000e021347810 */ /* 0x040fe40007ffe0ff */
[----:B------:R-:W-:Y:S01]  /*5e70*/  IADD3 R54, R33, 0x100, RZ ;  /* 0x0000010021367810 */ /* 0x000fe20007ffe0ff */
[----:B------:R-:W-:Y:S01]  /*5e80*/  FMUL.RZ R46, R39, 0.15915493667125701904 ;  /* 0x3e22f983272e7820 */ /* 0x000fe2000040c000 */
[----:B------:R-:W-:Y:S01]  /*5e90*/  IADD3 R56, R33, 0x120, RZ ;  /* 0x0000012021387810 */ /* 0x000fe20007ffe0ff */
        /* <DEDUP_REMOVED lines=23> */
[-C--:B------:R-:W-:Y:S01]  /*6010*/  LEA.HI.SX32 R4, R33, R33.reuse, 0x1b ;  /* 0x0000002121047211 */ /* 0x080fe200078fdaff */
[----:B------:R-:W-:Y:S01]  /*6020*/  MUFU.SIN R59, R5 ;  /* 0x00000005003b7308 */ /* 0x000fe20000000400 */
[-C--:B------:R-:W-:Y:S02]  /*6030*/  LEA.HI.SX32 R36, R36, R33.reuse, 0x1b ;  /* 0x0000002124247211 */ /* 0x080fe400078fdaff */
[-C--:B------:R-:W-:Y:S01]  /*6040*/  LEA.HI.SX32 R40, R40, R33.reuse, 0x1b ;  /* 0x0000002128287211 */ /* 0x080fe200078fdaff */
[----:B------:R-:W-:Y:S01]  /*6050*/  FMUL.RZ R51, R39, 0.15915493667125701904 ;  /* 0x3e22f98327337820 */ /* 0x000fe2000040c000 */
[----:B------:R-:W-:-:S02]  /*6060*/  LEA.HI.SX32 R42, R42, R33, 0x1b ;  /* 0x000000212a2a7211 */ /* 0x000fc400078fdaff */
[-C--:B------:R-:W-:Y:S01]  /*6070*/  LEA.HI.SX32 R48, R48, R33.reuse, 0x1b ;  /* 0x0000002130307211 */ /* 0x080fe200078fdaff */
[----:B------:R0:W-:Y:S01]  /*6080*/  MUFU.COS R80, R5 ;  /* 0x0000000500507308 */ /* 0x0001e20000000000 */
[-C--:B------:R-:W-:Y:S02]  /*6090*/  LEA.HI.SX32 R50, R50, R33.reuse, 0x1b ;  /* 0x0000002132327211 */ /* 0x080fe400078fdaff */
[-C--:B------:R-:W-:Y:S02]  /*60a0*/  LEA.HI.SX32 R52, R52, R33.reuse, 0x1b ;  /* 0x0000002134347211 */ /* 0x080fe400078fdaff */
[-C--:B------:R-:W-:Y:S02]  /*60b0*/  LEA.HI.SX32 R60, R60, R33.reuse, 0x1b ;  /* 0x000000213c3c7211 */ /* 0x080fe400078fdaff */
[-C--:B------:R-:W-:Y:S01]  /*60c0*/  LEA.HI.SX32 R62, R62, R33.reuse, 0x1b ;  /* 0x000000213e3e7211 */ /* 0x080fe200078fdaff */
[----:B------:R-:W-:Y:S01]  /*60d0*/  MUFU.SIN R57, R35 ;  /* 0x0000002300397308 */ /* 0x000fe20000000400 */
[----:B0-----:R-:W-:-:S02]  /*60e0*/  LEA.HI.SX32 R5, R54, R33, 0x1b ;  /* 0x0000002136057211 */ /* 0x001fc400078fdaff */
        /* <DEDUP_REMOVED lines=8> */
[-C--:B0-----:R-:W-:Y:S02]  /*6170*/  LEA.HI.SX32 R35, R56, R33.reuse, 0x1b ;  /* 0x0000002138237211 */ /* 0x081fe400078fdaff */
        /* <DEDUP_REMOVED lines=12> */
[----:B------:R-:W-:Y:S01]  /*6240*/  LEA.HI.SX32 R146, R146, R33, 0x1b ;  /* 0x0000002192927211 */ /* 0x000fe200078fdaff */
[----:B------:R-:W-:Y:S01]  /*6250*/  FMUL.FTZ R33, R110, UR43 ;  /* 0x0000002b6e217c20 */ /* 0x000fe20008410000 */
[----:B------:R-:W-:Y:S01]  /*6260*/  SHF.L.U32 R4, R4, 0x1, RZ ;  /* 0x0000000104047819 */ /* 0x000fe200000006ff */
[----:B------:R-:W0:Y:S01]  /*6270*/  R2UR UR44, R2 ;  /* 0x00000000022c73c2 */ /* 0x000e2200000e0000 */
[----:B------:R-:W-:Y:S02]  /*6280*/  SHF.L.U32 R39, R36, 0x1, RZ ;  /* 0x0000000124277819 */ /* 0x000fe400000006ff */
[----:B------:R-:W-:Y:S01]  /*6290*/  SHF.L.U32 R47, R40, 0x1, RZ ;  /* 0x00000001282f7819 */ /* 0x000fe200000006ff */
[----:B------:R-:W-:Y:S01]  /*62a0*/  FMUL.RZ R40, R33, 0.15915493667125701904 ;  /* 0x3e22f98321287820 */ /* 0x000fe2000040c000 */
[----:B------:R-:W-:Y:S01]  /*62b0*/  SHF.L.U32 R36, R42, 0x1, RZ ;  /* 0x000000012a247819 */ /* 0x000fe200000006ff */
[----:B---3--:R1:W-:Y:S01]  /*62c0*/  STS.U16 [R4], R11 ;  /* 0x0000000b04007388 */ /* 0x0083e20000000400 */
[----:B------:R-:W-:Y:S01]  /*62d0*/  SHF.L.U32 R49, R3, 0x1, RZ ;  /* 0x0000000103317819 */ /* 0x000fe200000006ff */
[----:B------:R-:W-:Y:S01]  /*62e0*/  FMUL.FTZ R3, R109, UR43 ;  /* 0x0000002b6d037c20 */ /* 0x000fe20008410000 */
[----:B------:R-:W-:Y:S01]  /*62f0*/  SHF.L.U32 R33, R48, 0x1, RZ ;  /* 0x0000000130217819 */ /* 0x000fe200000006ff */
[----:B----4-:R-:W-:Y:S01]  /*6300*/  STS.U16 [R39+0x40], R10 ;  /* 0x0000400a27007388 */ /* 0x010fe20000000400 */
[----:B------:R-:W-:-:S02]  /*6310*/  SHF.L.U32 R50, R50, 0x1, RZ ;  /* 0x0000000132327819 */ /* 0x000fc400000006ff */
[----:B------:R-:W-:Y:S01]  /*6320*/  SHF.L.U32 R52, R52, 0x1, RZ ;  /* 0x0000000134347819 */ /* 0x000fe200000006ff */
[----:B------:R2:W-:Y:S01]  /*6330*/  STS.U16 [R47+0x80], R8 ;  /* 0x000080082f007388 */ /* 0x0005e20000000400 */
[----:B------:R-:W-:Y:S02]  /*6340*/  SHF.L.U32 R5, R5, 0x1, RZ ;  /* 0x0000000105057819 */ /* 0x000fe400000006ff */
[----:B-1----:R-:W-:Y:S01]  /*6350*/  SHF.L.U32 R4, R35, 0x1, RZ ;  /* 0x0000000123047819 */ /* 0x002fe200000006ff */
[----:B------:R1:W-:Y:S01]  /*6360*/  STS.U16 [R36+0xc0], R7 ;  /* 0x0000c00724007388 */ /* 0x0003e20000000400 */
[----:B------:R-:W-:-:S03]  /*6370*/  SHF.L.U32 R62, R62, 0x1, RZ ;  /* 0x000000013e3e7819 */ /* 0x000fc600000006ff */
[----:B------:R-:W-:Y:S01]  /*6380*/  STS.U16 [R49+0x100], R0 ;  /* 0x0001000031007388 */ /* 0x000fe20000000400 */
[----:B--2---:R-:W-:Y:S01]  /*6390*/  FMUL.RZ R8, R3, 0.15915493667125701904 ;  /* 0x3e22f98303087820 */ /* 0x004fe2000040c000 */
[----:B------:R-:W-:Y:S02]  /*63a0*/  SHF.L.U32 R3, R60, 0x1, RZ ;  /* 0x000000013c037819 */ /* 0x000fe400000006ff */
[----:B------:R-:W-:Y:S01]  /*63b0*/  STS.U16 [R33+0x140], R12 ;  /* 0x0001400c21007388 */ /* 0x000fe20000000400 */
[----:B------:R-:W-:-:S03]  /*63c0*/  SHF.L.U32 R64, R64, 0x1, RZ ;  /* 0x0000000140407819 */ /* 0x000fc600000006ff */
[----:B------:R2:W-:Y:S01]  /*63d0*/  STS.U16 [R50+0x180], R9 ;  /* 0x0001800932007388 */ /* 0x0005e20000000400 */
[----:B-1----:R-:W-:-:S03]  /*63e0*/  SHF.L.U32 R7, R66, 0x1, RZ ;  /* 0x0000000142077819 */ /* 0x002fc600000006ff */
[----:B------:R-:W-:Y:S01]  /*63f0*/  STS.U16 [R52+0x1c0], R13 ;  /* 0x0001c00d34007388 */ /* 0x000fe20000000400 */
[----:B------:R-:W-:-:S03]  /*6400*/  SHF.L.U32 R68, R68, 0x1, RZ ;  /* 0x0000000144447819 */ /* 0x000fc600000006ff */
[----:B------:R1:W-:Y:S01]  /*6410*/  STS.U16 [R5+0x200], R14 ;  /* 0x0002000e05007388 */ /* 0x0003e20000000400 */
[----:B------:R-:W-:-:S03]  /*6420*/  SHF.L.U32 R76, R76, 0x1, RZ ;  /* 0x000000014c4c7819 */ /* 0x000fc600000006ff */
[----:B------:R-:W-:Y:S01]  /*6430*/  STS.U16 [R4+0x240], R15 ;  /* 0x0002400f04007388 */ /* 0x000fe20000000400 */
[----:B--2---:R-:W-:-:S03]  /*6440*/  SHF.L.U32 R9, R74, 0x1, RZ ;  /* 0x000000014a097819 */ /* 0x004fc600000006ff */
[----:B------:R2:W-:Y:S01]  /*6450*/  STS.U16 [R3+0x280], R16 ;  /* 0x0002801003007388 */ /* 0x0005e20000000400 */
[----:B-1----:R-:W-:-:S03]  /*6460*/  SHF.L.U32 R5, R70, 0x1, RZ ;  /* 0x0000000146057819 */ /* 0x002fc600000006ff */
[----:B------:R-:W-:Y:S01]  /*6470*/  STS.U16 [R62+0x2c0], R17 ;  /* 0x0002c0113e007388 */ /* 0x000fe20000000400 */
[----:B------:R-:W-:-:S03]  /*6480*/  SHF.L.U32 R78, R78, 0x1, RZ ;  /* 0x000000014e4e7819 */ /* 0x000fc600000006ff */
[----:B------:R-:W-:Y:S01]  /*6490*/  STS.U16 [R64+0x300], R19 ;  /* 0x0003001340007388 */ /* 0x000fe20000000400 */
[----:B------:R-:W-:Y:S02]  /*64a0*/  SHF.L.U32 R124, R124, 0x1, RZ ;  /* 0x000000017c7c7819 */ /* 0x000fe400000006ff */
[----:B--2---:R-:W-:Y:S01]  /*64b0*/  SHF.L.U32 R3, R94, 0x1, RZ ;  /* 0x000000015e037819 */ /* 0x004fe200000006ff */
[----:B------:R1:W-:Y:S04]  /*64c0*/  STS.U16 [R7+0x340], R18 ;  /* 0x0003401207007388 */ /* 0x0003e80000000400 */
[----:B------:R-:W-:Y:S01]  /*64d0*/  STS.U16 [R68+0x380], R21 ;  /* 0x0003801544007388 */ /* 0x000fe20000000400 */
[----:B------:R-:W-:-:S03]  /*64e0*/  SHF.L.U32 R130, R130, 0x1, RZ ;  /* 0x0000000182827819 */ /* 0x000fc600000006ff */
[----:B------:R-:W-:Y:S01]  /*64f0*/  STS.U16 [R5+0x3c0], R20 ;  /* 0x0003c01405007388 */ /* 0x000fe20000000400 */
[----:B-1----:R-:W-:-:S03]  /*6500*/  SHF.L.U32 R7, R126, 0x1, RZ ;  /* 0x000000017e077819 */ /* 0x002fc600000006ff */
[----:B------:R1:W-:Y:S01]  /*6510*/  STS.U16 [R9+0x400], R22 ;  /* 0x0004001609007388 */ /* 0x0003e20000000400 */
[----:B------:R-:W-:-:S03]  /*6520*/  SHF.L.U32 R132, R132, 0x1, RZ ;  /* 0x0000000184847819 */ /* 0x000fc600000006ff */
[----:B------:R-:W-:Y:S01]  /*6530*/  STS.U16 [R76+0x440], R25 ;  /* 0x000440194c007388 */ /* 0x000fe20000000400 */
[----:B------:R-:W-:Y:S01]  /*6540*/  FMUL.FTZ R0, R108, UR43 ;  /* 0x0000002b6c007c20 */ /* 0x000fe20008410000 */
[----:B------:R-:W-:Y:S02]  /*6550*/  SHF.L.U32 R134, R134, 0x1, RZ ;  /* 0x0000000186867819 */ /* 0x000fe400000006ff */
[----:B------:R-:W-:Y:S01]  /*6560*/  STS.U16 [R78+0x480], R23 ;  /* 0x000480174e007388 */ /* 0x000fe20000000400 */
[----:B-1----:R-:W-:-:S03]  /*6570*/  SHF.L.U32 R9, R128, 0x1, RZ ;  /* 0x0000000180097819 */ /* 0x002fc600000006ff */
[----:B------:R-:W-:Y:S01]  /*6580*/  STS.U16 [R3+0x4c0], R28 ;  /* 0x0004c01c03007388 */ /* 0x000fe20000000400 */
[----:B------:R-:W-:Y:S02]  /*6590*/  LEA R44, R121, R44, 0x5 ;  /* 0x0000002c792c7211 */ /* 0x000fe400078e28ff */
[----:B0-----:R-:W-:Y:S01]  /*65a0*/  MOV R2, UR44 ;  /* 0x0000002c00027c02 */ /* 0x001fe20008000f00 */
[----:B------:R-:W-:Y:S01]  /*65b0*/  STS.U16 [R124+0x500], R31 ;  /* 0x0005001f7c007388 */ /* 0x000fe20000000400 */
[----:B------:R-:W-:Y:S02]  /*65c0*/  SHF.L.U32 R11, R136, 0x1, RZ ;  /* 0x00000001880b7819 */ /* 0x000fe400000006ff */
[----:B------:R-:W-:Y:S01]  /*65d0*/  SHF.L.U32 R138, R138, 0x1, RZ ;  /* 0x000000018a8a7819 */ /* 0x000fe200000006ff */
[----:B------:R-:W-:Y:S01]  /*65e0*/  STS.U16 [R7+0x540], R24 ;  /* 0x0005401807007388 */ /* 0x000fe20000000400 */
[----:B------:R-:W-:Y:S01]  /*65f0*/  SHF.L.U32 R13, R140, 0x1, RZ ;  /* 0x000000018c0d7819 */ /* 0x000fe200000006ff */
[----:B------:R-:W-:-:S02]  /*6600*/  FMUL.RZ R4, R0, 0.15915493667125701904 ;  /* 0x3e22f98300047820 */ /* 0x000fc4000040c000 */
[----:B------:R0:W-:Y:S01]  /*6610*/  STS.U16 [R9+0x580], R30 ;  /* 0x0005801e09007388 */ /* 0x0001e20000000400 */
[----:B------:R-:W-:Y:S01]  /*6620*/  LEA.HI.SX32 R44, R44, R44, 0x1b ;  /* 0x0000002c2c2c7211 */ /* 0x000fe200078fdaff */
[----:B------:R-:W-:Y:S02]  /*6630*/  FMUL.FTZ R0, R107, UR43 ;  /* 0x0000002b6b007c20 */ /* 0x000fe40008410000 */
[----:B------:R-:W-:Y:S01]  /*6640*/  STS.U16 [R130+0x5c0], R29 ;  /* 0x0005c01d82007388 */ /* 0x000fe20000000400 */
[----:B------:R-:W-:Y:S01]  /*6650*/  SHF.L.U32 R15, R144, 0x1, RZ ;  /* 0x00000001900f7819 */ /* 0x000fe200000006ff */
[----:B------:R-:W-:Y:S02]  /*6660*/  MUFU.SIN R55, R41 ;  /* 0x0000002900377308 */ /* 0x000fe40000000400 */
[----:B------:R-:W-:Y:S01]  /*6670*/  STS.U16 [R132+0x600], R27 ;  /* 0x0006001b84007388 */ /* 0x000fe20000000400 */
[----:B0-----:R-:W-:Y:S01]  /*6680*/  SHF.L.U32 R9, R142, 0x1, RZ ;  /* 0x000000018e097819 */ /* 0x001fe200000006ff */
[----:B------:R-:W-:-:S02]  /*6690*/  FMUL.FTZ R5, R2, 1.4426950216293334961 ;  /* 0x3fb8aa3b02057820 */ /* 0x000fc40000410000 */
[----:B------:R-:W-:Y:S01]  /*66a0*/  STS.U16 [R134+0x640], R37 ;  /* 0x0006402586007388 */ /* 0x000fe20000000400 */
[----:B------:R-:W-:Y:S01]  /*66b0*/  SHF.L.U32 R17, R146, 0x1, RZ ;  /* 0x0000000192117819 */ /* 0x000fe200000006ff */
[----:B------:R-:W-:Y:S02]  /*66c0*/  MUFU.COS R56, R41 ;  /* 0x0000002900387308 */ /* 0x000fe40000000000 */
[----:B------:R-:W-:Y:S01]  /*66d0*/  STS.U16 [R11+0x680], R34 ;  /* 0x000680220b007388 */ /* 0x000fe20000000400 */
[----:B------:R-:W-:-:S03]  /*66e0*/  SHF.L.U32 R44, R44, 0x1, RZ ;  /* 0x000000012c2c7819 */ /* 0x000fc600000006ff */
[----:B------:R-:W-:Y:S02]  /*66f0*/  STS.U16 [R138+0x6c0], R43 ;  /* 0x0006c02b8a007388 */ /* 0x000fe40000000400 */
[----:B------:R-:W-:Y:S02]  /*6700*/  MUFU.SIN R41, R40 ;  /* 0x0000002800297308 */ /* 0x000fe40000000400 */
[----:B------:R-:W-:Y:S04]  /*6710*/  STS.U16 [R13+0x700], R38 ;  /* 0x000700260d007388 */ /* 0x000fe80000000400 */
[----:B------:R-:W-:Y:S02]  /*6720*/  STS.U16 [R9+0x740], R32 ;  /* 0x0007402009007388 */ /* 0x000fe40000000400 */
[----:B------:R-:W-:Y:S02]  /*6730*/  MUFU.COS R42, R40 ;  /* 0x00000028002a7308 */ /* 0x000fe40000000000 */
[----:B------:R0:W-:Y:S06]  /*6740*/  STS.U16 [R15+0x780], R6 ;  /* 0x000780060f007388 */ /* 0x0001ec0000000400 */
[----:B------:R-:W-:Y:S01]  /*6750*/  MUFU.SIN R39, R8 ;  /* 0x0000000800277308 */ /* 0x000fe20000000400 */
[----:B------:R-:W-:Y:S01]  /*6760*/  STS.U16 [R17+0x7c0], R26 ;  /* 0x0007c01a11007388 */ /* 0x000fe20000000400 */
[----:B------:R-:W-:-:S06]  /*6770*/  NOP ;  /* 0x0000000000007918 */ /* 0x000fcc0000000000 */
[----:B------:R1:W-:Y:S01]  /*6780*/  MUFU.COS R40, R8 ;  /* 0x0000000800287308 */ /* 0x0003e20000000000 */
[----:B------:R-:W2:Y:S07]  /*6790*/  LDS.U16 R52, [R44] ;  /* 0x000000002c347984 */ /* 0x000eae0000000400 */
[----:B------:R-:W-:Y:S01]  /*67a0*/  MUFU.SIN R53, R46 ;  /* 0x0000002e00357308 */ /* 0x000fe20000000400 */
[----:B-1----:R-:W-:-:S07]  /*67b0*/  FMUL.RZ R8, R0, 0.15915493667125701904 ;  /* 0x3e22f98300087820 */ /* 0x002fce000040c000 */
[----:B------:R-:W-:Y:S01]  /*67c0*/  MUFU.COS R54, R46 ;  /* 0x0000002e00367308 */ /* 0x000fe20000000000 */
[----:B------:R-:W-:-:S07]  /*67d0*/  FMUL.FTZ R0, R116, R5 ;  /* 0x0000000574007220 */ /* 0x000fce0000410000 */
[----:B------:R-:W-:Y:S01]  /*67e0*/  MUFU.SIN R45, R51 ;  /* 0x00000033002d7308 */ /* 0x000fe20000000400 */
[-C--:B------:R-:W-:Y:S02]  /*67f0*/  FMUL.FTZ R2, R115, R5.reuse ;  /* 0x0000000573027220 */ /* 0x080fe40000410000 */
[----:B------:R-:W-:Y:S01]  /*6800*/  FMUL.FTZ R3, R114, R5 ;  /* 0x0000000572037220 */ /* 0x000fe20000410000 */
[----:B------:R-:W-:-:S04]  /*6810*/  UIMAD UR42, UR11, UR34, URZ ;  /* 0x000000220b2a72a4 */ /* 0x000fc8000f8e023f */
[----:B------:R-:W-:Y:S01]  /*6820*/  MUFU.SIN R35, R4 ;  /* 0x0000000400237308 */ /* 0x000fe20000000400 */
[----:B------:R-:W-:-:S07]  /*6830*/  UIMAD.WIDE.U32 UR36, UR10, UR34, URZ ;  /* 0x000000220a2472a5 */ /* 0x000fce000f8e003f */
[----:B------:R-:W-:Y:S01]  /*6840*/  MUFU.COS R36, R4 ;  /* 0x0000000400247308 */ /* 0x000fe20000000000 */
[----:B------:R-:W-:Y:S01]  /*6850*/  FMUL.FTZ R7, R112, R5 ;  /* 0x0000000570077220 */ /* 0x000fe20000410000 */
[----:B------:R-:W-:Y:S01]  /*6860*/  ISETP.NE.AND P1, PT, R122, RZ, PT ;  /* 0x000000ff7a00720c */ /* 0x000fe20003f25270 */
[----:B------:R-:W-:Y:S01]  /*6870*/  LDS.U16 R50, [R44+0x4] ;  /* 0x000004002c327984 */ /* 0x000fe20000000400 */
[----:B0-----:R-:W-:-:S03]  /*6880*/  MOV R6, UR38 ;  /* 0x0000002600067c02 */ /* 0x001fc60008000f00 */
[----:B------:R-:W-:Y:S01]  /*6890*/  LDS.U16 R49, [R44+0x6] ;  /* 0x000006002c317984 */ /* 0x000fe20000000400 */
[----:B------:R0:W-:Y:S03]  /*68a0*/  MUFU.COS R46, R51 ;  /* 0x00000033002e7308 */ /* 0x0001e60000000000 */
[----:B------:R-:W-:Y:S04]  /*68b0*/  LDS.U16 R48, [R44+0x8] ;  /* 0x000008002c307984 */ /* 0x000fe80000000400 */
[----:B------:R-:W-:Y:S01]  /*68c0*/  LDS.U16 R47, [R44+0xa] ;  /* 0x00000a002c2f7984 */ /* 0x000fe20000000400 */
[----:B------:R-:W1:Y:S03]  /*68d0*/  MUFU.EX2 R0, R0 ;  /* 0x0000000000007308 */ /* 0x000e660000000800 */
[----:B0-----:R-:W0:Y:S01]  /*68e0*/  LDS.U16 R51, [R44+0x2] ;  /* 0x000002002c337984 */ /* 0x001e220000000400 */
[----:B------:R-:W-:-:S03]  /*68f0*/  FMUL.FTZ R4, R113, R5 ;  /* 0x0000000571047220 */ /* 0x000fc60000410000 */
[----:B------:R-:W3:Y:S01]  /*6900*/  LDS.U16 R17, [R44+0xc] ;  /* 0x00000c002c117984 */ /* 0x000ee20000000400 */
[----:B------:R-:W4:Y:S03]  /*6910*/  MUFU.EX2 R2, R2 ;  /* 0x0000000200027308 */ /* 0x000f260000000800 */
[----:B------:R-:W0:Y:S04]  /*6920*/  LDS.U16 R43, [R44+0xe] ;  /* 0x00000e002c2b7984 */ /* 0x000e280000000400 */
[----:B------:R-:W3:Y:S01]  /*6930*/  LDS.U16 R38, [R44+0x10] ;  /* 0x000010002c267984 */ /* 0x000ee20000000400 */
[C---:B-1----:R-:W-:Y:S02]  /*6940*/  FMUL.FTZ R82, R0.reuse, R82 ;  /* 0x0000005200527220 */ /* 0x042fe40000410000 */
[----:B------:R-:W-:Y:S01]  /*6950*/  FMUL.FTZ R81, R0, R81 ;  /* 0x0000005100517220 */ /* 0x000fe20000410000 */
[----:B------:R-:W1:Y:S01]  /*6960*/  LDS.U16 R37, [R44+0x12] ;  /* 0x000012002c257984 */ /* 0x000e620000000400 */
[----:B------:R-:W-:Y:S01]  /*6970*/  FMUL.FTZ R0, R106, UR43 ;  /* 0x0000002b6a007c20 */ /* 0x000fe20008410000 */
[----:B------:R-:W0:Y:S02]  /*6980*/  MUFU.EX2 R3, R3 ;  /* 0x0000000300037308 */ /* 0x000e240000000800 */
[----:B------:R-:W1:Y:S01]  /*6990*/  LDS.U16 R30, [R44+0x14] ;  /* 0x000014002c1e7984 */ /* 0x000e620000000400 */
[----:B------:R-:W-:-:S02]  /*69a0*/  FMUL.RZ R32, R0, 0.15915493667125701904 ;  /* 0x3e22f98300207820 */ /* 0x000fc4000040c000 */
[----:B------:R-:W-:Y:S01]  /*69b0*/  FMUL.FTZ R0, R117, R5 ;  /* 0x0000000575007220 */ /* 0x000fe20000410000 */
[----:B------:R-:W-:Y:S01]  /*69c0*/  UIMAD UR42, UR10, UR35, UR42 ;  /* 0x000000230a2a72a4 */ /* 0x000fe2000f8e022a */
[----:B------:R-:W1:Y:S01]  /*69d0*/  LDS.U16 R29, [R44+0x16] ;  /* 0x000016002c1d7984 */ /* 0x000e620000000400 */
[----:B------:R-:W0:Y:S01]  /*69e0*/  MUFU.EX2 R4, R4 ;  /* 0x0000000400047308 */ /* 0x000e220000000800 */
[----:B------:R-:W-:Y:S02]  /*69f0*/  ULDC.64 UR34, c[0x0][0x1c0] ;  /* 0x0000700000227ab9 */ /* 0x000fe40000000a00 */
[----:B------:R-:W-:Y:S01]  /*6a00*/  UIMAD UR39, UR39, UR34, URZ ;  /* 0x00000022272772a4 */ /* 0x000fe2000f8e023f */
[----:B------:R-:W1:Y:S01]  /*6a10*/  LDS.U16 R27, [R44+0x18] ;  /* 0x000018002c1b7984 */ /* 0x000e620000000400 */
[----:B------:R-:W-:-:S03]  /*6a20*/  UIADD3 UR37, UR37, UR42, URZ ;  /* 0x0000002a25257290 */ /* 0x000fc6000fffe03f */
[----:B------:R-:W3:Y:S01]  /*6a30*/  MUFU.EX2 R0, R0 ;  /* 0x0000000000007308 */ /* 0x000ee20000000800 */
[----:B------:R-:W-:Y:S01]  /*6a40*/  UIMAD UR39, UR7, UR35, UR39 ;  /* 0x00000023072772a4 */ /* 0x000fe2000f8e0227 */
[----:B------:R-:W1:Y:S01]  /*6a50*/  LDS.U16 R28, [R44+0x1a] ;  /* 0x00001a002c1c7984 */ /* 0x000e620000000400 */
[----:B------:R-:W-:Y:S01]  /*6a60*/  UIMAD.WIDE.U32 UR36, UR7, UR34, UR36 ;  /* 0x00000022072472a5 */ /* 0x000fe2000f8e0024 */
[C---:B----4-:R-:W-:Y:S02]  /*6a70*/  FMUL.FTZ R80, R2.reuse, R80 ;  /* 0x0000005002507220 */ /* 0x050fe40000410000 */
[----:B------:R-:W-:Y:S01]  /*6a80*/  ULDC.64 UR34, c[0x0][0x230] ;  /* 0x00008c0000227ab9 */ /* 0x000fe20000000a00 */
[----:B------:R-:W4:Y:S01]  /*6a90*/  LDS.U16 R24, [R44+0x1c] ;  /* 0x00001c002c187984 */ /* 0x000f220000000400 */
[----:B------:R-:W3:Y:S01]  /*6aa0*/  MUFU.EX2 R7, R7 ;  /* 0x0000000700077308 */ /* 0x000ee20000000800 */
[----:B------:R-:W-:Y:S01]  /*6ab0*/  FMUL.FTZ R59, R2, R59 ;  /* 0x0000003b023b7220 */ /* 0x000fe20000410000 */
[----:B------:R-:W-:Y:S01]  /*6ac0*/  UIADD3 UR37, UR37, UR39, URZ ;  /* 0x0000002725257290 */ /* 0x000fe2000fffe03f */
[----:B------:R-:W-:Y:S01]  /*6ad0*/  FMUL.FTZ R2, R105, UR43 ;  /* 0x0000002b69027c20 */ /* 0x000fe20008410000 */
[----:B------:R-:W-:Y:S01]  /*6ae0*/  ULEA UR34, UP0, UR36, UR34, 0x3 ;  /* 0x0000002224227291 */ /* 0x000fe2000f80183f */
[----:B--2---:R-:W-:Y:S01]  /*6af0*/  PRMT R52, RZ, 0x5410, R52 ;  /* 0x00005410ff347816 */ /* 0x004fe20000000034 */
[----:B------:R-:W2:Y:S01]  /*6b00*/  LDS.U16 R23, [R44+0x1e] ;  /* 0x00001e002c177984 */ /* 0x000ea20000000400 */
[----:B0-----:R-:W-:Y:S01]  /*6b10*/  PRMT R51, RZ, 0x5410, R51 ;  /* 0x00005410ff337816 */ /* 0x001fe20000000033 */
[C---:B------:R-:W-:Y:S01]  /*6b20*/  FMUL.FTZ R58, R3.reuse, R58 ;  /* 0x0000003a033a7220 */ /* 0x040fe20000410000 */
[----:B------:R-:W-:Y:S01]  /*6b30*/  ULEA.HI.X UR35, UR36, UR35, UR37, 0x3, UP0 ;  /* 0x0000002324237291 */ /* 0x000fe200080f1c25 */
[----:B------:R-:W-:Y:S01]  /*6b40*/  FMUL.FTZ R57, R3, R57 ;  /* 0x0000003903397220 */ /* 0x000fe20000410000 */
[----:B------:R-:W-:Y:S01]  /*6b50*/  PRMT R3, RZ, 0x5410, R194 ;  /* 0x00005410ff037816 */ /* 0x000fe200000000c2 */
[C---:B------:R-:W-:Y:S01]  /*6b60*/  FMUL.FTZ R56, R4.reuse, R56 ;  /* 0x0000003804387220 */ /* 0x040fe20000410000 */
[----:B------:R-:W0:Y:S01]  /*6b70*/  LDS.U16 R16, [R44+0x20] ;  /* 0x000020002c107984 */ /* 0x000e220000000400 */
[----:B------:R-:W-:-:S02]  /*6b80*/  FMUL.FTZ R55, R4, R55 ;  /* 0x0000003704377220 */ /* 0x000fc40000410000 */
[----:B------:R-:W-:Y:S01]  /*6b90*/  FMUL.RZ R4, R2, 0.15915493667125701904 ;  /* 0x3e22f98302047820 */ /* 0x000fe2000040c000 */
[----:B------:R-:W-:Y:S01]  /*6ba0*/  LEA R2, R6, UR7, 0x8 ;  /* 0x0000000706027c11 */ /* 0x000fe2000f8e40ff */
[C---:B------:R-:W-:Y:S01]  /*6bb0*/  FMUL.FTZ R74, R117.reuse, R52 ;  /* 0x00000034754a7220 */ /* 0x040fe20000410000 */
[----:B------:R-:W-:Y:S01]  /*6bc0*/  @P1 IADD3 R2, R122, 0x200, RZ ;  /* 0x000002007a021810 */ /* 0x000fe20007ffe0ff */
[----:B------:R-:W-:Y:S01]  /*6bd0*/  FMUL.FTZ R75, R117, R51 ;  /* 0x00000033754b7220 */ /* 0x000fe20000410000 */
[----:B------:R-:W0:Y:S01]  /*6be0*/  LDS.U16 R15, [R44+0x22] ;  /* 0x000022002c0f7984 */ /* 0x000e220000000400 */
[C---:B---3--:R-:W-:Y:S02]  /*6bf0*/  FMUL.FTZ R72, R0.reuse, R72 ;  /* 0x0000004800487220 */ /* 0x048fe40000410000 */
[----:B------:R-:W-:Y:S01]  /*6c00*/  FMUL.FTZ R73, R0, R73 ;  /* 0x0000004900497220 */ /* 0x000fe20000410000 */
[----:B------:R-:W-:Y:S01]  /*6c10*/  MOV R68, UR34 ;  /* 0x0000002200447c02 */ /* 0x000fe20008000f00 */
[----:B------:R-:W-:Y:S01]  /*6c20*/  FMUL.FTZ R0, R104, UR43 ;  /* 0x0000002b68007c20 */ /* 0x000fe20008410000 */
[----:B------:R-:W-:Y:S01]  /*6c30*/  MOV R69, UR35 ;  /* 0x0000002300457c02 */ /* 0x000fe20008000f00 */
[C---:B------:R-:W-:Y:S01]  /*6c40*/  FMUL.FTZ R74, R3.reuse, R74 ;  /* 0x0000004a034a7220 */ /* 0x040fe20000410000 */
[----:B------:R-:W3:Y:S01]  /*6c50*/  MUFU.SIN R33, R8 ;  /* 0x0000000800217308 */ /* 0x000ee20000000400 */
[----:B------:R-:W-:Y:S01]  /*6c60*/  FMUL.FTZ R75, R3, R75 ;  /* 0x0000004b034b7220 */ /* 0x000fe20000410000 */
[----:B------:R-:W-:Y:S01]  /*6c70*/  SHF.L.U32 R3, R2, 0x3, RZ ;  /* 0x0000000302037819 */ /* 0x000fe200000006ff */
[C---:B------:R-:W-:Y:S01]  /*6c80*/  FMUL.FTZ R54, R7.reuse, R54 ;  /* 0x0000003607367220 */ /* 0x040fe20000410000 */
[----:B------:R-:W0:Y:S01]  /*6c90*/  LDS.U16 R14, [R44+0x24] ;  /* 0x000024002c0e7984 */ /* 0x000e220000000400 */
[----:B------:R-:W-:-:S02]  /*6ca0*/  FMUL.FTZ R53, R7, R53 ;  /* 0x0000003507357220 */ /* 0x000fc40000410000 */
[----:B------:R-:W-:Y:S01]  /*6cb0*/  FMUL.RZ R22, R0, 0.15915493667125701904 ;  /* 0x3e22f98300167820 */ /* 0x000fe2000040c000 */
[----:B------:R1:W0:Y:S01]  /*6cc0*/  MUFU.COS R34, R8 ;  /* 0x0000000800227308 */ /* 0x0002220000000000 */
[----:B------:R-:W0:Y:S04]  /*6cd0*/  LDS.U16 R13, [R44+0x26] ;  /* 0x000026002c0d7984 */ /* 0x000e280000000400 */
[----:B------:R-:W0:Y:S03]  /*6ce0*/  LDS.U16 R12, [R44+0x28] ;  /* 0x000028002c0c7984 */ /* 0x000e260000000400 */
[----:B------:R-:W0:Y:S01]  /*6cf0*/  MUFU.SIN R25, R4 ;  /* 0x0000000400197308 */ /* 0x000e220000000400 */
[----:B------:R-:W0:Y:S04]  /*6d00*/  LDS.U16 R11, [R44+0x2a] ;  /* 0x00002a002c0b7984 */ /* 0x000e280000000400 */
[----:B------:R-:W0:Y:S03]  /*6d10*/  LDS.U16 R10, [R44+0x2c] ;  /* 0x00002c002c0a7984 */ /* 0x000e260000000400 */
[----:B------:R2:W0:Y:S01]  /*6d20*/  MUFU.COS R26, R4 ;  /* 0x00000004001a7308 */ /* 0x0004220000000000 */
[----:B------:R-:W0:Y:S04]  /*6d30*/  LDS.U16 R9, [R44+0x2e] ;  /* 0x00002e002c097984 */ /* 0x000e280000000400 */
[----:B-1----:R-:W1:Y:S04]  /*6d40*/  LDS.U16 R8, [R44+0x30] ;  /* 0x000030002c087984 */ /* 0x002e680000000400 */
[----:B------:R-:W0:Y:S04]  /*6d50*/  LDS.U16 R7, [R44+0x32] ;  /* 0x000032002c077984 */ /* 0x000e280000000400 */
[----:B------:R-:W0:Y:S04]  /*6d60*/  LDS.U16 R6, [R44+0x34] ;  /* 0x000034002c067984 */ /* 0x000e280000000400 */
[----:B------:R-:W0:Y:S04]  /*6d70*/  LDS.U16 R66, [R44+0x36] ;  /* 0x000036002c427984 */ /* 0x000e280000000400 */
[----:B--2---:R-:W2:Y:S04]  /*6d80*/  LDS.U16 R4, [R44+0x38] ;  /* 0x000038002c047984 */ /* 0x004ea80000000400 */
[----:B------:R-:W0:Y:S04]  /*6d90*/  LDS.U16 R65, [R44+0x3a] ;  /* 0x00003a002c417984 */ /* 0x000e280000000400 */
[----:B------:R-:W0:Y:S04]  /*6da0*/  LDS.U16 R64, [R44+0x3c] ;  /* 0x00003c002c407984 */ /* 0x000e280000000400 */
[----:B------:R-:W0:Y:S04]  /*6db0*/  LDS.U16 R0, [R44+0x3e] ;  /* 0x00003e002c007984 */ /* 0x000e280000000400 */
[----:B------:R0:W-:Y:S04]  /*6dc0*/  STS.64 [R3+0x7780], R72 ;  /* 0x0077804803007388 */ /* 0x0001e80000000a00 */
[----:B------:R-:W5:Y:S01]  /*6dd0*/  LDG.E.64 R68, [R68.64] ;  /* 0x0000002044447981 */ /* 0x000f62000c1e1b00 */
[----:B------:R-:W-:-:S03]  /*6de0*/  ISETP.NE.AND P0, PT, R122, 0x7f, PT ;  /* 0x0000007f7a00780c */ /* 0x000fc60003f05270 */
[----:B------:R-:W-:Y:S10]  /*6df0*/  BAR.SYNC.DEFER_BLOCKING 0x0 ;  /* 0x0000000000007b1d */ /* 0x000ff40000010000 */
[----:B------:R0:W1:Y:S01]  /*6e00*/  @P0 LDS.64 R94, [R122.X8+0x8788] ;  /* 0x008788007a5e0984 */ /* 0x0000620000008a00 */
[----:B------:R0:W1:Y:S01]  /*6e10*/  MUFU.SIN R31, R32 ;  /* 0x00000020001f7308 */ /* 0x0000620000000400 */
[----:B------:R-:W-:-:S07]  /*6e20*/  PRMT R50, RZ, 0x5410, R50 ;  /* 0x00005410ff327816 */ /* 0x000fce0000000032 */
[----:B------:R1:W1:Y:S01]  /*6e30*/  MUFU.SIN R21, R22 ;  /* 0x0000001600157308 */ /* 0x0002620000000400 */
[----:B0-----:R-:W-:-:S07]  /*6e40*/  PRMT R3, RZ, 0x5410, R216 ;  /* 0x00005410ff037816 */ /* 0x001fce00000000d8 */
[----:B------:R-:W0:Y:S01]  /*6e50*/  MUFU.COS R32, R32 ;  /* 0x0000002000207308 */ /* 0x000e220000000000 */
[----:B------:R-:W-:-:S07]  /*6e60*/  PRMT R49, RZ, 0x5410, R49 ;  /* 0x00005410ff317816 */ /* 0x000fce0000000031 */
[----:B------:R-:W0:Y:S01]  /*6e70*/  MUFU.COS R22, R22 ;  /* 0x0000001600167308 */ /* 0x000e220000000000 */
[C---:B------:R-:W-:Y:S01]  /*6e80*/  FMUL.FTZ R76, R116.reuse, R50 ;  /* 0x00000032744c7220 */ /* 0x040fe20000410000 */
[----:B------:R-:W-:Y:S01]  /*6e90*/  BSSY B0, `(.L_x_1042) ;  /* 0x0000011000007945 */ /* 0x000fe20003800000 */
[----:B------:R-:W-:Y:S02]  /*6ea0*/  FMUL.FTZ R2, R103, UR43 ;  /* 0x0000002b67027c20 */ /* 0x000fe40008410000 */
[----:B------:R-:W-:Y:S02]  /*6eb0*/  FMUL.FTZ R77, R116, R49 ;  /* 0x00000031744d7220 */ /* 0x000fe40000410000 */
[----:B------:R-:W-:Y:S01]  /*6ec0*/  FMUL.FTZ R76, R3, R76 ;  /* 0x0000004c034c7220 */ /* 0x000fe20000410000 */
[----:B------:R-:W-:Y:S05]  /*6ed0*/  @P0 BRA `(.L_x_1043) ;  /* 0x000000c000000947 */ /* 0x000fea0003800000 */
[----:B--234-:R-:W-:Y:S01]  /*6ee0*/  ULDC UR35, c[0x0][0x174] ;  /* 0x00005d0000237ab9 */ /* 0x01cfe20000000800 */
[----:B-1----:R-:W-:Y:S01]  /*6ef0*/  HFMA2.MMA R94, -RZ, RZ, 1.875, 0 ;  /* 0x3f800000ff5e7435 */ /* 0x002fe200000001ff */
        /* <DEDUP_REMOVED lines=9> */
[----:B------:R1:W2:Y:S02]  /*6f90*/  @P0 LDS.64 R94, [R18.X8+0x7780] ;  /* 0x00778000125e0984 */ /* 0x0002a40000008a00 */
.L_x_1043:
[----:B--234-:R-:W-:Y:S05]  /*6fa0*/  BSYNC B0 ;  /* 0x0000000000007941 */ /* 0x01cfea0003800000 */
.L_x_1042:
[----:B------:R-:W-:Y:S01]  /*6fb0*/  UISETP.GE.AND UP0, UPT, UR24, 0x2, UPT ;  /* 0x000000021800788c */ /* 0x000fe2000bf06270 */
[----:B-1----:R-:W-:Y:S01]  /*6fc0*/  FMUL.FTZ R18, R74, R81 ;  /* 0x000000514a127220 */ /* 0x002fe20000410000 */
[----:B------:R-:W-:Y:S01]  /*6fd0*/  PRMT R48, RZ, 0x5410, R48 ;  /* 0x00005410ff307816 */ /* 0x000fe20000000030 */
[----:B------:R-:W-:Y:S01]  /*6fe0*/  FMUL.FTZ R77, R3, R77 ;  /* 0x0000004d034d7220 */ /* 0x000fe20000410000 */
[----:B------:R-:W-:Y:S01]  /*6ff0*/  PRMT R47, RZ, 0x5410, R47 ;  /* 0x00005410ff2f7816 */ /* 0x000fe2000000002f */
[CC--:B------:R-:W-:Y:S01]  /*7000*/  FFMA.FTZ R18, R75.reuse, R82.reuse, R18 ;  /* 0x000000524b127223 */ /* 0x0c0fe20000010012 */
[----:B------:R-:W-:Y:S01]  /*7010*/  PLOP3.LUT P0, PT, PT, PT, UP0, 0x80, 0x0 ;  /* 0x000000000000781c */ /* 0x000fe20003f0f008 */
[----:B------:R-:W-:Y:S01]  /*7020*/  FMUL.RZ R125, R2, 0.15915493667125701904 ;  /* 0x3e22f983027d7820 */ /* 0x000fe2000040c000 */
[----:B------:R-:W-:Y:S01]  /*7030*/  MOV R60, UR24 ;  /* 0x00000018003c7c02 */ /* 0x000fe20008000f00 */
[----:B------:R-:W-:Y:S01]  /*7040*/  FMUL.FTZ R3, R75, R81 ;  /* 0x000000514b037220 */ /* 0x000fe20000410000 */
[----:B------:R-:W-:Y:S01]  /*7050*/  ISETP.NE.OR P0, PT, R236, RZ, !P0 ;  /* 0x000000ffec00720c */ /* 0x000fe20004705670 */
[----:B------:R-:W-:Y:S01]  /*7060*/  FMUL.FTZ R2, R111, R5 ;  /* 0x000000056f027220 */ /* 0x000fe20000410000 */
[----:B------:R-:W-:Y:S01]  /*7070*/  MOV R62, c[0x0][0x16c] ;  /* 0x00005b00003e7a02 */ /* 0x000fe20000000f00 */
[----:B------:R-:W-:Y:S01]  /*7080*/  FFMA.FTZ R3, R74, R82, -R3 ;  /* 0x000000524a037223 */ /* 0x000fe20000010803 */
[----:B------:R-:W-:Y:S01]  /*7090*/  PRMT R43, RZ, 0x5410, R43 ;  /* 0x00005410ff2b7816 */ /* 0x000fe2000000002b */
[----:B------:R-:W-:Y:S01]  /*70a0*/  FADD.FTZ R20, R77, R18 ;  /* 0x000000124d147221 */ /* 0x000fe20000010000 */
[----:B------:R-:W-:Y:S01]  /*70b0*/  MUFU.SIN R19, R125 ;  /* 0x0000007d00137308 */ /* 0x000fe20000000400 */
[----:B------:R-:W-:-:S02]  /*70c0*/  FMUL.FTZ R78, R115, R48 ;  /* 0x00000030734e7220 */ /* 0x000fc40000410000 */
[----:B------:R-:W-:Y:S02]  /*70d0*/  FMUL.FTZ R79, R115, R47 ;  /* 0x0000002f734f7220 */ /* 0x000fe40000410000 */
[----:B------:R-:W-:Y:S02]  /*70e0*/  FADD.FTZ R3, R76, R3 ;  /* 0x000000034c037221 */ /* 0x000fe40000010000 */
[CC--:B------:R-:W-:Y:S01]  /*70f0*/  FMUL.FTZ R44, R59.reuse, R20.reuse ;  /* 0x000000143b2c7220 */ /* 0x0c0fe20000410000 */
[----:B------:R1:W2:Y:S01]  /*7100*/  MUFU.EX2 R18, R2 ;  /* 0x0000000200127308 */ /* 0x0002a20000000800 */
[-C--:B------:R-:W-:Y:S02]  /*7110*/  FMUL.FTZ R61, R59, R3.reuse ;  /* 0x000000033b3d7220 */ /* 0x080fe40000410000 */
[----:B------:R-:W-:Y:S01]  /*7120*/  FFMA.FTZ R67, R80, R3, -R44 ;  /* 0x0000000350437223 */ /* 0x000fe2000001082c */
[----:B------:R-:W-:Y:S01]  /*7130*/  @!P0 IADD3 R3, R60, -0x2, RZ ;  /* 0xfffffffe3c038810 */ /* 0x000fe20007ffe0ff */
[----:B------:R-:W-:Y:S01]  /*7140*/  HFMA2.MMA R60, -RZ, RZ, 1.875, 0 ;  /* 0x3f800000ff3c7435 */ /* 0x000fe200000001ff */
[----:B------:R-:W-:Y:S01]  /*7150*/  FFMA.FTZ R124, R80, R20, R61 ;  /* 0x00000014507c7223 */ /* 0x000fe2000001003d */
[----:B------:R-:W-:Y:S01]  /*7160*/  MOV R61, RZ ;  /* 0x000000ff003d7202 */ /* 0x000fe20000000f00 */
[-C--:B------:R-:W-:Y:S01]  /*7170*/  FMUL.FTZ R44, R110, R5.reuse ;  /* 0x000000056e2c7220 */ /* 0x080fe20000410000 */
[----:B-1----:R-:W-:Y:S01]  /*7180*/  PRMT R2, RZ, 0x5410, R193 ;  /* 0x00005410ff027816 */ /* 0x002fe200000000c1 */
[----:B------:R-:W-:Y:S01]  /*7190*/  @!P0 IMAD R3, R3, R62, UR7 ;  /* 0x0000000703038e24 */ /* 0x000fe2000f8e023e */
[----:B------:R1:W-:Y:S01]  /*71a0*/  MUFU.COS R20, R125 ;  /* 0x0000007d00147308 */ /* 0x0003e20000000000 */
[----:B------:R-:W-:Y:S01]  /*71b0*/  CS2R R62, SRZ ;  /* 0x00000000003e7805 */ /* 0x000fe2000001ff00 */
[----:B------:R-:W-:-:S02]  /*71c0*/  FMUL.FTZ R70, R109, R5 ;  /* 0x000000056d467220 */ /* 0x000fc40000410000 */
[C---:B------:R-:W-:Y:S02]  /*71d0*/  FMUL.FTZ R78, R2.reuse, R78 ;  /* 0x0000004e024e7220 */ /* 0x040fe40000410000 */
[----:B------:R-:W-:Y:S01]  /*71e0*/  FMUL.FTZ R79, R2, R79 ;  /* 0x0000004f024f7220 */ /* 0x000fe20000410000 */
[----:B------:R-:W-:Y:S01]  /*71f0*/  HFMA2.MMA R2, -RZ, RZ, 0, 9.5367431640625e-07 ;  /* 0x00000010ff027435 */ /* 0x000fe200000001ff */
[----:B------:R-:W-:Y:S01]  /*7200*/  FADD.FTZ R71, R78, R67 ;  /* 0x000000434e477221 */ /* 0x000fe20000010000 */
[----:B------:R-:W-:Y:S01]  /*7210*/  PRMT R38, RZ, 0x5410, R38 ;  /* 0x00005410ff267816 */ /* 0x000fe20000000026 */
[----:B------:R3:W4:Y:S01]  /*7220*/  MUFU.EX2 R67, R44 ;  /* 0x0000002c00437308 */ /* 0x0007220000000800 */
[----:B------:R-:W-:Y:S02]  /*7230*/  FADD.FTZ R124, R79, R124 ;  /* 0x0000007c4f7c7221 */ /* 0x000fe40000010000 */
[----:B-1----:R-:W-:Y:S02]  /*7240*/  FMUL.FTZ R125, R57, R71 ;  /* 0x00000047397d7220 */ /* 0x002fe40000410000 */
[----:B------:R-:W-:-:S02]  /*7250*/  FMUL.FTZ R168, R114, R43 ;  /* 0x0000002b72a87220 */ /* 0x000fc40000410000 */
[----:B------:R-:W-:Y:S01]  /*7260*/  @!P0 IMAD.WIDE R2, R3, R2, UR40 ;  /* 0x0000002803028e25 */ /* 0x000fe2000f8e0202 */
[----:B------:R-:W-:Y:S01]  /*7270*/  MUFU.EX2 R70, R70 ;  /* 0x0000004600467308 */ /* 0x000fe20000000800 */
[----:B---3--:R-:W-:Y:S02]  /*7280*/  PRMT R44, RZ, 0x5410, R17 ;  /* 0x00005410ff2c7816 */ /* 0x008fe40000000011 */
[----:B------:R-:W-:Y:S01]  /*7290*/  FMUL.FTZ R123, R57, R124 ;  /* 0x0000007c397b7220 */ /* 0x000fe20000410000 */
[----:B------:R1:W5:Y:S01]  /*72a0*/  @!P0 LDG.E.128 R60, [R2.64] ;  /* 0x00000020023c8981 */ /* 0x000362000c1e1d00 */
[----:B------:R-:W-:Y:S02]  /*72b0*/  FMUL.FTZ R17, R107, R5 ;  /* 0x000000056b117220 */ /* 0x000fe40000410000 */
[----:B------:R-:W-:Y:S02]  /*72c0*/  FMUL.FTZ R167, R114, R44 ;  /* 0x0000002c72a77220 */ /* 0x000fe40000410000 */
[----:B------:R-:W-:-:S02]  /*72d0*/  FFMA.FTZ R125, R58, R124, R125 ;  /* 0x0000007c3a7d7223 */ /* 0x000fc4000001007d */
[----:B------:R-:W-:Y:S01]  /*72e0*/  FFMA.FTZ R126, R58, R71, -R123 ;  /* 0x000000473a7e7223 */ /* 0x000fe2000001087b */
[----:B------:R-:W-:Y:S01]  /*72f0*/  PRMT R37, RZ, 0x5410, R37 ;  /* 0x00005410ff257816 */ /* 0x000fe20000000025 */
[----:B--2---:R-:W-:Y:S01]  /*7300*/  FMUL.FTZ R46, R18, R46 ;  /* 0x0000002e122e7220 */ /* 0x004fe20000410000 */
[----:B-1----:R-:W-:Y:S01]  /*7310*/  PRMT R2, RZ, 0x5410, R166 ;  /* 0x00005410ff027816 */ /* 0x002fe200000000a6 */
[----:B------:R-:W-:Y:S01]  /*7320*/  FMUL.FTZ R3, R106, R5 ;  /* 0x000000056a037220 */ /* 0x000fe20000410000 */
[----:B------:R-:W-:Y:S01]  /*7330*/  PRMT R30, RZ, 0x5410, R30 ;  /* 0x00005410ff1e7816 */ /* 0x000fe2000000001e */
[----:B------:R-:W-:Y:S02]  /*7340*/  FMUL.FTZ R45, R18, R45 ;  /* 0x0000002d122d7220 */ /* 0x000fe40000410000 */
[C---:B------:R-:W-:Y:S02]  /*7350*/  FMUL.FTZ R168, R2.reuse, R168 ;  /* 0x000000a802a87220 */ /* 0x040fe40000410000 */
[----:B------:R-:W-:-:S02]  /*7360*/  FMUL.FTZ R167, R2, R167 ;  /* 0x000000a702a77220 */ /* 0x000fc40000410000 */
[----:B------:R1:W2:Y:S01]  /*7370*/  MUFU.EX2 R2, R17 ;  /* 0x0000001100027308 */ /* 0x0002a20000000800 */
[----:B------:R-:W-:Y:S02]  /*7380*/  FADD.FTZ R125, R168, R125 ;  /* 0x0000007da87d7221 */ /* 0x000fe40000010000 */
[C---:B----4-:R-:W-:Y:S02]  /*7390*/  FMUL.FTZ R42, R67.reuse, R42 ;  /* 0x0000002a432a7220 */ /* 0x050fe40000410000 */
[----:B------:R-:W-:-:S03]  /*73a0*/  FMUL.FTZ R41, R67, R41 ;  /* 0x0000002943297220 */ /* 0x000fc60000410000 */
[----:B------:R-:W3:Y:S01]  /*73b0*/  MUFU.EX2 R3, R3 ;  /* 0x0000000300037308 */ /* 0x000ee20000000800 */
[----:B------:R-:W-:Y:S01]  /*73c0*/  FADD.FTZ R126, R167, R126 ;  /* 0x0000007ea77e7221 */ /* 0x000fe20000010000 */
[----:B-1----:R-:W-:Y:S01]  /*73d0*/  PRMT R17, RZ, 0x5410, R165 ;  /* 0x00005410ff117816 */ /* 0x002fe200000000a5 */
[----:B------:R-:W-:Y:S02]  /*73e0*/  FMUL.FTZ R67, R55, R125 ;  /* 0x0000007d37437220 */ /* 0x000fe40000410000 */
[----:B------:R-:W-:Y:S02]  /*73f0*/  FMUL.FTZ R169, R113, R38 ;  /* 0x0000002671a97220 */ /* 0x000fe40000410000 */
[-C--:B------:R-:W-:Y:S02]  /*7400*/  FMUL.FTZ R71, R55, R126.reuse ;  /* 0x0000007e37477220 */ /* 0x080fe40000410000 */
[----:B------:R-:W-:Y:S02]  /*7410*/  FMUL.FTZ R170, R113, R37 ;  /* 0x0000002571aa7220 */ /* 0x000fe40000410000 */
[----:B------:R-:W-:-:S02]  /*7420*/  FFMA.FTZ R126, R56, R126, -R67 ;  /* 0x0000007e387e7223 */ /* 0x000fc40000010843 */
[C---:B------:R-:W-:Y:S02]  /*7430*/  FMUL.FTZ R169, R17.reuse, R169 ;  /* 0x000000a911a97220 */ /* 0x040fe40000410000 */
[----:B------:R-:W-:Y:S02]  /*7440*/  FFMA.FTZ R71, R56, R125, R71 ;  /* 0x0000007d38477223 */ /* 0x000fe40000010047 */
[----:B------:R-:W-:Y:S02]  /*7450*/  FMUL.FTZ R170, R17, R170 ;  /* 0x000000aa11aa7220 */ /* 0x000fe40000410000 */
[----:B------:R-:W-:Y:S02]  /*7460*/  FADD.FTZ R126, R169, R126 ;  /* 0x0000007ea97e7221 */ /* 0x000fe40000010000 */
[----:B------:R-:W-:Y:S02]  /*7470*/  FMUL.FTZ R67, R102, UR43 ;  /* 0x0000002b66437c20 */ /* 0x000fe40008410000 */
[----:B------:R-:W-:-:S02]  /*7480*/  FADD.FTZ R71, R170, R71 ;  /* 0x00000047aa477221 */ /* 0x000fc40000010000 */
[C---:B--2---:R-:W-:Y:S02]  /*7490*/  FMUL.FTZ R34, R2.reuse, R34 ;  /* 0x0000002202227220 */ /* 0x044fe40000410000 */
[----:B------:R-:W-:Y:S02]  /*74a0*/  FMUL.FTZ R33, R2, R33 ;  /* 0x0000002102217220 */ /* 0x000fe40000410000 */
[----:B------:R-:W-:Y:S02]  /*74b0*/  FMUL.FTZ R18, R108, R5 ;  /* 0x000000056c127220 */ /* 0x000fe40000410000 */
[----:B------:R-:W-:Y:S01]  /*74c0*/  FMUL.FTZ R2, R53, R126 ;  /* 0x0000007e35027220 */ /* 0x000fe20000410000 */
[----:B------:R-:W-:Y:S01]  /*74d0*/  PRMT R29, RZ, 0x5410, R29 ;  /* 0x00005410ff1d7816 */ /* 0x000fe2000000001d */
[C---:B------:R-:W-:Y:S02]  /*74e0*/  FMUL.FTZ R40, R70.reuse, R40 ;  /* 0x0000002846287220 */ /* 0x040fe40000410000 */
[----:B------:R-:W-:-:S02]  /*74f0*/  FMUL.FTZ R39, R70, R39 ;  /* 0x0000002746277220 */ /* 0x000fc40000410000 */
[C---:B0--3--:R-:W-:Y:S02]  /*7500*/  FMUL.FTZ R32, R3.reuse, R32 ;  /* 0x0000002003207220 */ /* 0x049fe40000410000 */
[----:B------:R-:W-:Y:S01]  /*7510*/  FMUL.FTZ R31, R3, R31 ;  /* 0x0000001f031f7220 */ /* 0x000fe20000410000 */
[----:B------:R-:W-:Y:S01]  /*7520*/  PRMT R3, RZ, 0x5410, R164 ;  /* 0x00005410ff037816 */ /* 0x000fe200000000a4 */
[----:B------:R-:W-:Y:S02]  /*7530*/  FMUL.RZ R70, R67, 0.15915493667125701904 ;  /* 0x3e22f98343467820 */ /* 0x000fe4000040c000 */
[-C--:B------:R-:W-:Y:S02]  /*7540*/  FMUL.FTZ R67, R53, R71.reuse ;  /* 0x0000004735437220 */ /* 0x080fe40000410000 */
[----:B------:R-:W-:Y:S02]  /*7550*/  FMUL.FTZ R171, R112, R30 ;  /* 0x0000001e70ab7220 */ /* 0x000fe40000410000 */
[----:B------:R-:W-:Y:S01]  /*7560*/  FFMA.FTZ R71, R54, R71, R2 ;  /* 0x0000004736477223 */ /* 0x000fe20000010002 */
[----:B------:R-:W0:Y:S01]  /*7570*/  MUFU.EX2 R18, R18 ;  /* 0x0000001200127308 */ /* 0x000e220000000800 */
[----:B------:R-:W-:-:S02]  /*7580*/  FMUL.FTZ R2, R105, R5 ;  /* 0x0000000569027220 */ /* 0x000fc40000410000 */
[----:B------:R-:W-:Y:S02]  /*7590*/  FFMA.FTZ R126, R54, R126, -R67 ;  /* 0x0000007e367e7223 */ /* 0x000fe40000010843 */
[----:B------:R-:W-:Y:S02]  /*75a0*/  FMUL.FTZ R172, R112, R29 ;  /* 0x0000001d70ac7220 */ /* 0x000fe40000410000 */
[C---:B------:R-:W-:Y:S01]  /*75b0*/  FMUL.FTZ R171, R3.reuse, R171 ;  /* 0x000000ab03ab7220 */ /* 0x040fe20000410000 */
[----:B------:R-:W1:Y:S01]  /*75c0*/  MUFU.EX2 R2, R2 ;  /* 0x0000000200027308 */ /* 0x000e620000000800 */
[----:B------:R-:W-:Y:S01]  /*75d0*/  FMUL.FTZ R172, R3, R172 ;  /* 0x000000ac03ac7220 */ /* 0x000fe20000410000 */
[----:B------:R-:W-:Y:S01]  /*75e0*/  PRMT R28, RZ, 0x5410, R28 ;  /* 0x00005410ff1c7816 */ /* 0x000fe2000000001c */
[----:B------:R-:W-:Y:S01]  /*75f0*/  FADD.FTZ R126, R171, R126 ;  /* 0x0000007eab7e7221 */ /* 0x000fe20000010000 */
[----:B------:R-:W-:Y:S01]  /*7600*/  PRMT R123, RZ, 0x5410, R163 ;  /* 0x00005410ff7b7816 */ /* 0x000fe200000000a3 */
[----:B------:R-:W-:Y:S01]  /*7610*/  FADD.FTZ R71, R172, R71 ;  /* 0x00000047ac477221 */ /* 0x000fe20000010000 */
[----:B------:R-:W-:-:S02]  /*7620*/  PRMT R27, RZ, 0x5410, R27 ;  /* 0x00005410ff1b7816 */ /* 0x000fc4000000001b */
[----:B------:R-:W-:Y:S01]  /*7630*/  MUFU.SIN R17, R70 ;  /* 0x0000004600117308 */ /* 0x000fe20000000400 */
[----:B------:R-:W-:-:S07]  /*7640*/  FMUL.FTZ R173, R111, R28 ;  /* 0x0000001c6fad7220 */ /* 0x000fce0000410000 */
[----:B------:R2:W-:Y:S01]  /*7650*/  MUFU.COS R67, R70 ;  /* 0x0000004600437308 */ /* 0x0005e20000000000 */
[----:B------:R-:W-:Y:S02]  /*7660*/  FMUL.FTZ R174, R111, R27 ;  /* 0x0000001b6fae7220 */ /* 0x000fe40000410000 */
[----:B------:R-:W-:Y:S02]  /*7670*/  FMUL.FTZ R173, R123, R173 ;  /* 0x000000ad7bad7220 */ /* 0x000fe40000410000 */
[----:B--2---:R-:W-:-:S04]  /*7680*/  FMUL.FTZ R70, R45, R126 ;  /* 0x0000007e2d467220 */ /* 0x004fc80000410000 */
[-C--:B------:R-:W-:Y:S02]  /*7690*/  FFMA.FTZ R70, R46, R71.reuse, R70 ;  /* 0x000000472e467223 */ /* 0x080fe40000010046 */
[----:B------:R-:W-:Y:S02]  /*76a0*/  FMUL.FTZ R71, R45, R71 ;  /* 0x000000472d477220 */ /* 0x000fe40000410000 */
[C---:B0-----:R-:W-:Y:S02]  /*76b0*/  FMUL.FTZ R36, R18.reuse, R36 ;  /* 0x0000002412247220 */ /* 0x041fe40000410000 */
[----:B------:R-:W-:Y:S02]  /*76c0*/  FMUL.FTZ R35, R18, R35 ;  /* 0x0000002312237220 */ /* 0x000fe40000410000 */
[-C--:B------:R-:W-:Y:S02]  /*76d0*/  FMUL.FTZ R3, R104, R5.reuse ;  /* 0x0000000568037220 */ /* 0x080fe40000410000 */
[----:B------:R-:W-:Y:S01]  /*76e0*/  FMUL.FTZ R18, R103, R5 ;  /* 0x0000000567127220 */ /* 0x000fe20000410000 */
[----:B------:R-:W-:Y:S01]  /*76f0*/  PRMT R24, RZ, 0x5410, R24 ;  /* 0x00005410ff187816 */ /* 0x000fe20000000018 */
[----:B------:R-:W-:-:S02]  /*7700*/  FFMA.FTZ R71, R46, R126, -R71 ;  /* 0x0000007e2e477223 */ /* 0x000fc40000010847 */
[----:B------:R-:W-:Y:S02]  /*7710*/  FMUL.FTZ R174, R123, R174 ;  /* 0x000000ae7bae7220 */ /* 0x000fe40000410000 */
[----:B------:R-:W-:Y:S02]  /*7720*/  FADD.FTZ R70, R173, R70 ;  /* 0x00000046ad467221 */ /* 0x000fe40000010000 */
[----:B------:R-:W-:Y:S01]  /*7730*/  FMUL.FTZ R5, R102, R5 ;  /* 0x0000000566057220 */ /* 0x000fe20000410000 */
[----:B------:R-:W0:Y:S01]  /*7740*/  MUFU.EX2 R3, R3 ;  /* 0x0000000300037308 */ /* 0x000e220000000800 */
[C---:B-1----:R-:W-:Y:S01]  /*7750*/  FMUL.FTZ R26, R2.reuse, R26 ;  /* 0x0000001a021a7220 */ /* 0x042fe20000410000 */
[----:B------:R-:W-:Y:S01]  /*7760*/  PRMT R23, RZ, 0x5410, R23 ;  /* 0x00005410ff177816 */ /* 0x000fe20000000017 */
[----:B------:R-:W-:Y:S02]  /*7770*/  FMUL.FTZ R25, R2, R25 ;  /* 0x0000001902197220 */ /* 0x000fe40000410000 */
[----:B------:R-:W-:-:S02]  /*7780*/  FADD.FTZ R71, R174, R71 ;  /* 0x00000047ae477221 */ /* 0x000fc40000010000 */
[C---:B------:R-:W-:Y:S01]  /*7790*/  FMUL.FTZ R123, R41.reuse, R70 ;  /* 0x00000046297b7220 */ /* 0x040fe20000410000 */
[----:B------:R1:W-:Y:S01]  /*77a0*/  MUFU.EX2 R2, R5 ;  /* 0x0000000500027308 */ /* 0x0003e20000000800 */
[----:B------:R-:W-:Y:S02]  /*77b0*/  FMUL.FTZ R176, R110, R24 ;  /* 0x000000186eb07220 */ /* 0x000fe40000410000 */
[-C--:B------:R-:W-:Y:S02]  /*77c0*/  FFMA.FTZ R123, R42, R71.reuse, -R123 ;  /* 0x000000472a7b7223 */ /* 0x080fe4000001087b */
[----:B------:R-:W-:Y:S01]  /*77d0*/  FMUL.FTZ R71, R41, R71 ;  /* 0x0000004729477220 */ /* 0x000fe20000410000 */
[----:B-1----:R-:W-:Y:S01]  /*77e0*/  PRMT R5, RZ, 0x5410, R162 ;  /* 0x00005410ff057816 */ /* 0x002fe200000000a2 */
[----:B------:R-:W-:-:S04]  /*77f0*/  FMUL.FTZ R175, R110, R23 ;  /* 0x000000176eaf7220 */ /* 0x000fc80000410000 */
[C---:B------:R-:W-:Y:S01]  /*7800*/  FMUL.FTZ R176, R5.reuse, R176 ;  /* 0x000000b005b07220 */ /* 0x040fe20000410000 */
[----:B------:R-:W1:Y:S01]  /*7810*/  MUFU.EX2 R18, R18 ;  /* 0x0000001200127308 */ /* 0x000e620000000800 */
[----:B------:R-:W-:Y:S02]  /*7820*/  FFMA.FTZ R70, R42, R70, R71 ;  /* 0x000000462a467223 */ /* 0x000fe40000010047 */
[----:B------:R-:W-:Y:S02]  /*7830*/  FMUL.FTZ R175, R5, R175 ;  /* 0x000000af05af7220 */ /* 0x000fe40000410000 */
[----:B------:R-:W-:Y:S02]  /*7840*/  FADD.FTZ R123, R176, R123 ;  /* 0x0000007bb07b7221 */ /* 0x000fe40000010000 */
[----:B------:R-:W-:Y:S01]  /*7850*/  FADD.FTZ R70, R175, R70 ;  /* 0x00000046af467221 */ /* 0x000fe20000010000 */
[----:B------:R-:W-:Y:S01]  /*7860*/  PRMT R15, RZ, 0x5410, R15 ;  /* 0x00005410ff0f7816 */ /* 0x000fe2000000000f */
[----:B------:R-:W-:-:S02]  /*7870*/  FMUL.FTZ R5, R39, R123 ;  /* 0x0000007b27057220 */ /* 0x000fc40000410000 */
[C---:B0-----:R-:W-:Y:S02]  /*7880*/  FMUL.FTZ R22, R3.reuse, R22 ;  /* 0x0000001603167220 */ /* 0x041fe40000410000 */
[----:B------:R-:W-:Y:S02]  /*7890*/  FMUL.FTZ R21, R3, R21 ;  /* 0x0000001503157220 */ /* 0x000fe40000410000 */
[-C--:B------:R-:W-:Y:S01]  /*78a0*/  FMUL.FTZ R3, R39, R70.reuse ;  /* 0x0000004627037220 */ /* 0x080fe20000410000 */
[----:B------:R-:W-:Y:S01]  /*78b0*/  PRMT R16, RZ, 0x5410, R16 ;  /* 0x00005410ff107816 */ /* 0x000fe20000000010 */
[----:B------:R-:W-:Y:S01]  /*78c0*/  FFMA.FTZ R70, R40, R70, R5 ;  /* 0x0000004628467223 */ /* 0x000fe20000010005 */
[----:B------:R-:W-:Y:S01]  /*78d0*/  PRMT R5, RZ, 0x5410, R161 ;  /* 0x00005410ff057816 */ /* 0x000fe200000000a1 */
[C---:B------:R-:W-:Y:S02]  /*78e0*/  FMUL.FTZ R177, R109.reuse, R15 ;  /* 0x0000000f6db17220 */ /* 0x040fe40000410000 */
[----:B------:R-:W-:-:S02]  /*78f0*/  FMUL.FTZ R178, R109, R16 ;  /* 0x000000106db27220 */ /* 0x000fc40000410000 */
[----:B------:R-:W-:Y:S02]  /*7900*/  FMUL.FTZ R177, R5, R177 ;  /* 0x000000b105b17220 */ /* 0x000fe40000410000 */
[C---:B-1----:R-:W-:Y:S02]  /*7910*/  FMUL.FTZ R20, R18.reuse, R20 ;  /* 0x0000001412147220 */ /* 0x042fe40000410000 */
[----:B------:R-:W-:Y:S02]  /*7920*/  FMUL.FTZ R19, R18, R19 ;  /* 0x0000001312137220 */ /* 0x000fe40000410000 */
[C---:B------:R-:W-:Y:S02]  /*7930*/  FMUL.FTZ R18, R2.reuse, R67 ;  /* 0x0000004302127220 */ /* 0x040fe40000410000 */
[----:B------:R-:W-:Y:S02]  /*7940*/  FMUL.FTZ R17, R2, R17 ;  /* 0x0000001102117220 */ /* 0x000fe40000410000 */
[----:B------:R-:W-:-:S02]  /*7950*/  FFMA.FTZ R123, R40, R123, -R3 ;  /* 0x0000007b287b7223 */ /* 0x000fc40000010803 */
[-C--:B------:R-:W-:Y:S02]  /*7960*/  FMUL.FTZ R2, R72, R81.reuse ;  /* 0x0000005148027220 */ /* 0x080fe40000410000 */
[----:B------:R-:W-:Y:S02]  /*7970*/  FMUL.FTZ R178, R5, R178 ;  /* 0x000000b205b27220 */ /* 0x000fe40000410000 */
[----:B------:R-:W-:Y:S02]  /*7980*/  FADD.FTZ R70, R177, R70 ;  /* 0x00000046b1467221 */ /* 0x000fe40000010000 */
[C---:B------:R-:W-:Y:S01]  /*7990*/  FMUL.FTZ R3, R73.reuse, R81 ;  /* 0x0000005149037220 */ /* 0x040fe20000410000 */
[----:B------:R-:W-:Y:S01]  /*79a0*/  PRMT R13, RZ, 0x5410, R13 ;  /* 0x00005410ff0d7816 */ /* 0x000fe2000000000d */
[----:B------:R-:W-:Y:S02]  /*79b0*/  FFMA.FTZ R2, R73, R82, R2 ;  /* 0x0000005249027223 */ /* 0x000fe40000010002 */
[----:B------:R-:W-:-:S02]  /*79c0*/  FADD.FTZ R123, R178, R123 ;  /* 0x0000007bb27b7221 */ /* 0x000fc40000010000 */
[----:B------:R-:W-:Y:S02]  /*79d0*/  FMUL.FTZ R71, R35, R70 ;  /* 0x0000004623477220 */ /* 0x000fe40000410000 */
[----:B------:R-:W-:Y:S01]  /*79e0*/  FFMA.FTZ R3, R72, R82, -R3 ;  /* 0x0000005248037223 */ /* 0x000fe20000010803 */
[----:B------:R-:W-:Y:S01]  /*79f0*/  PRMT R14, RZ, 0x5410, R14 ;  /* 0x00005410ff0e7816 */ /* 0x000fe2000000000e */
[----:B------:R-:W-:Y:S02]  /*7a00*/  FMUL.FTZ R5, R59, R2 ;  /* 0x000000023b057220 */ /* 0x000fe40000410000 */
[-C--:B------:R-:W-:Y:S02]  /*7a10*/  FMUL.FTZ R125, R35, R123.reuse ;  /* 0x0000007b237d7220 */ /* 0x080fe40000410000 */
[----:B------:R-:W-:Y:S01]  /*7a20*/  FFMA.FTZ R71, R36, R123, -R71 ;  /* 0x0000007b24477223 */ /* 0x000fe20000010847 */
[----:B------:R-:W-:Y:S01]  /*7a30*/  PRMT R123, RZ, 0x5410, R160 ;  /* 0x00005410ff7b7816 */ /* 0x000fe200000000a0 */
[----:B------:R-:W-:-:S02]  /*7a40*/  FMUL.FTZ R179, R108, R13 ;  /* 0x0000000d6cb37220 */ /* 0x000fc40000410000 */
[-C--:B------:R-:W-:Y:S02]  /*7a50*/  FMUL.FTZ R67, R59, R3.reuse ;  /* 0x000000033b437220 */ /* 0x080fe40000410000 */
[----:B------:R-:W-:Y:S02]  /*7a60*/  FFMA.FTZ R5, R80, R3, -R5 ;  /* 0x0000000350057223 */ /* 0x000fe40000010805 */
[----:B------:R-:W-:Y:S02]  /*7a70*/  FFMA.FTZ R70, R36, R70, R125 ;  /* 0x0000004624467223 */ /* 0x000fe4000001007d */
[----:B------:R-:W-:Y:S02]  /*7a80*/  FMUL.FTZ R180, R108, R14 ;  /* 0x0000000e6cb47220 */ /* 0x000fe40000410000 */
[----:B------:R-:W-:Y:S02]  /*7a90*/  FMUL.FTZ R179, R123, R179 ;  /* 0x000000b37bb37220 */ /* 0x000fe40000410000 */
[----:B------:R-:W-:-:S02]  /*7aa0*/  FFMA.FTZ R67, R80, R2, R67 ;  /* 0x0000000250437223 */ /* 0x000fc40000010043 */
[----:B------:R-:W-:Y:S02]  /*7ab0*/  FMUL.FTZ R3, R57, R5 ;  /* 0x0000000539037220 */ /* 0x000fe40000410000 */
[----:B------:R-:W-:Y:S02]  /*7ac0*/  FMUL.FTZ R180, R123, R180 ;  /* 0x000000b47bb47220 */ /* 0x000fe40000410000 */
[----:B------:R-:W-:Y:S02]  /*7ad0*/  FADD.FTZ R70, R179, R70 ;  /* 0x00000046b3467221 */ /* 0x000fe40000010000 */
[-C--:B------:R-:W-:Y:S02]  /*7ae0*/  FMUL.FTZ R2, R57, R67.reuse ;  /* 0x0000004339027220 */ /* 0x080fe40000410000 */
[----:B------:R-:W-:Y:S01]  /*7af0*/  FFMA.FTZ R3, R58, R67, R3 ;  /* 0x000000433a037223 */ /* 0x000fe20000010003 */
[----:B------:R-:W-:Y:S01]  /*7b00*/  PRMT R11, RZ, 0x5410, R11 ;  /* 0x00005410ff0b7816 */ /* 0x000fe2000000000b */
[----:B------:R-:W-:-:S02]  /*7b10*/  FADD.FTZ R71, R180, R71 ;  /* 0x00000047b4477221 */ /* 0x000fc40000010000 */
[----:B------:R-:W-:Y:S02]  /*7b20*/  FMUL.FTZ R123, R33, R70 ;  /* 0x00000046217b7220 */ /* 0x000fe40000410000 */
[----:B------:R-:W-:Y:S02]  /*7b30*/  FFMA.FTZ R2, R58, R5, -R2 ;  /* 0x000000053a027223 */ /* 0x000fe40000010802 */
[----:B------:R-:W-:Y:S01]  /*7b40*/  FMUL.FTZ R5, R55, R3 ;  /* 0x0000000337057220 */ /* 0x000fe20000410000 */
[----:B------:R-:W-:Y:S01]  /*7b50*/  PRMT R12, RZ, 0x5410, R12 ;  /* 0x00005410ff0c7816 */ /* 0x000fe2000000000c */
[-C--:B------:R-:W-:Y:S02]  /*7b60*/  FMUL.FTZ R125, R33, R71.reuse ;  /* 0x00000047217d7220 */ /* 0x080fe40000410000 */
[----:B------:R-:W-:Y:S01]  /*7b70*/  FFMA.FTZ R123, R34, R71, -R123 ;  /* 0x00000047227b7223 */ /* 0x000fe2000001087b */
[----:B------:R-:W-:Y:S01]  /*7b80*/  PRMT R71, RZ, 0x5410, R159 ;  /* 0x00005410ff477816 */ /* 0x000fe2000000009f */
[----:B------:R-:W-:-:S02]  /*7b90*/  FMUL.FTZ R67, R55, R2 ;  /* 0x0000000237437220 */ /* 0x000fc40000410000 */
[C---:B------:R-:W-:Y:S02]  /*7ba0*/  FFMA.FTZ R5, R56.reuse, R2, -R5 ;  /* 0x0000000238057223 */ /* 0x040fe40000010805 */
[C---:B------:R-:W-:Y:S02]  /*7bb0*/  FMUL.FTZ R181, R107.reuse, R11 ;  /* 0x0000000b6bb57220 */ /* 0x040fe40000410000 */
[----:B------:R-:W-:Y:S02]  /*7bc0*/  FFMA.FTZ R67, R56, R3, R67 ;  /* 0x0000000338437223 */ /* 0x000fe40000010043 */
[----:B------:R-:W-:Y:S02]  /*7bd0*/  FFMA.FTZ R70, R34, R70, R125 ;  /* 0x0000004622467223 */ /* 0x000fe4000001007d */
[----:B------:R-:W-:Y:S02]  /*7be0*/  FMUL.FTZ R182, R107, R12 ;  /* 0x0000000c6bb67220 */ /* 0x000fe40000410000 */
[----:B------:R-:W-:-:S02]  /*7bf0*/  FMUL.FTZ R3, R53, R5 ;  /* 0x0000000535037220 */ /* 0x000fc40000410000 */
[----:B------:R-:W-:Y:S02]  /*7c00*/  FMUL.FTZ R181, R71, R181 ;  /* 0x000000b547b57220 */ /* 0x000fe40000410000 */
[-C--:B------:R-:W-:Y:S02]  /*7c10*/  FMUL.FTZ R2, R53, R67.reuse ;  /* 0x0000004335027220 */ /* 0x080fe40000410000 */
[----:B------:R-:W-:Y:S02]  /*7c20*/  FMUL.FTZ R182, R71, R182 ;  /* 0x000000b647b67220 */ /* 0x000fe40000410000 */
[C---:B------:R-:W-:Y:S02]  /*7c30*/  FFMA.FTZ R3, R54.reuse, R67, R3 ;  /* 0x0000004336037223 */ /* 0x040fe40000010003 */
[----:B------:R-:W-:Y:S02]  /*7c40*/  FADD.FTZ R70, R181, R70 ;  /* 0x00000046b5467221 */ /* 0x000fe40000010000 */
[----:B------:R-:W-:Y:S01]  /*7c50*/  FFMA.FTZ R2, R54, R5, -R2 ;  /* 0x0000000536027223 */ /* 0x000fe20000010802 */
[----:B------:R-:W-:Y:S01]  /*7c60*/  PRMT R9, RZ, 0x5410, R9 ;  /* 0x00005410ff097816 */ /* 0x000fe20000000009 */
[----:B------:R-:W-:-:S02]  /*7c70*/  FADD.FTZ R123, R182, R123 ;  /* 0x0000007bb67b7221 */ /* 0x000fc40000010000 */
[----:B------:R-:W-:Y:S02]  /*7c80*/  FMUL.FTZ R5, R45, R3 ;  /* 0x000000032d057220 */ /* 0x000fe40000410000 */
[----:B------:R-:W-:Y:S02]  /*7c90*/  FMUL.FTZ R71, R31, R70 ;  /* 0x000000461f477220 */ /* 0x000fe40000410000 */
[-C--:B------:R-:W-:Y:S01]  /*7ca0*/  FMUL.FTZ R67, R45, R2.reuse ;  /* 0x000000022d437220 */ /* 0x080fe20000410000 */
[----:B------:R-:W-:Y:S01]  /*7cb0*/  PRMT R10, RZ, 0x5410, R10 ;  /* 0x00005410ff0a7816 */ /* 0x000fe2000000000a */
[-C--:B------:R-:W-:Y:S02]  /*7cc0*/  FMUL.FTZ R125, R31, R123.reuse ;  /* 0x0000007b1f7d7220 */ /* 0x080fe40000410000 */
[----:B------:R-:W-:Y:S02]  /*7cd0*/  FFMA.FTZ R5, R46, R2, -R5 ;  /* 0x000000022e057223 */ /* 0x000fe40000010805 */
[----:B------:R-:W-:Y:S01]  /*7ce0*/  FFMA.FTZ R71, R32, R123, -R71 ;  /* 0x0000007b20477223 */ /* 0x000fe20000010847 */
[----:B------:R-:W-:Y:S01]  /*7cf0*/  PRMT R123, RZ, 0x5410, R158 ;  /* 0x00005410ff7b7816 */ /* 0x000fe2000000009e */
[----:B------:R-:W-:-:S02]  /*7d00*/  FMUL.FTZ R183, R106, R9 ;  /* 0x000000096ab77220 */ /* 0x000fc40000410000 */
[----:B------:R-:W-:Y:S02]  /*7d10*/  FFMA.FTZ R67, R46, R3, R67 ;  /* 0x000000032e437223 */ /* 0x000fe40000010043 */
[----:B------:R-:W-:Y:S02]  /*7d20*/  FMUL.FTZ R3, R41, R5 ;  /* 0x0000000529037220 */ /* 0x000fe40000410000 */
[----:B------:R-:W-:Y:S02]  /*7d30*/  FFMA.FTZ R70, R32, R70, R125 ;  /* 0x0000004620467223 */ /* 0x000fe4000001007d */
[----:B------:R-:W-:Y:S02]  /*7d40*/  FMUL.FTZ R184, R106, R10 ;  /* 0x0000000a6ab87220 */ /* 0x000fe40000410000 */
[----:B------:R-:W-:Y:S02]  /*7d50*/  FMUL.FTZ R183, R123, R183 ;  /* 0x000000b77bb77220 */ /* 0x000fe40000410000 */
[----:B------:R-:W-:-:S02]  /*7d60*/  FMUL.FTZ R2, R41, R67 ;  /* 0x0000004329027220 */ /* 0x000fc40000410000 */
[C---:B------:R-:W-:Y:S02]  /*7d70*/  FFMA.FTZ R3, R42.reuse, R67, R3 ;  /* 0x000000432a037223 */ /* 0x040fe40000010003 */
[----:B------:R-:W-:Y:S02]  /*7d80*/  FMUL.FTZ R184, R123, R184 ;  /* 0x000000b87bb87220 */ /* 0x000fe40000410000 */
[----:B------:R-:W-:Y:S02]  /*7d90*/  FADD.FTZ R70, R183, R70 ;  /* 0x00000046b7467221 */ /* 0x000fe40000010000 */
[----:B------:R-:W-:Y:S02]  /*7da0*/  FFMA.FTZ R2, R42, R5, -R2 ;  /* 0x000000052a027223 */ /* 0x000fe40000010802 */
[----:B------:R-:W-:Y:S01]  /*7db0*/  FMUL.FTZ R5, R39, R3 ;  /* 0x0000000327057220 */ /* 0x000fe20000410000 */
[----:B------:R-:W-:Y:S01]  /*7dc0*/  PRMT R7, RZ, 0x5410, R7 ;  /* 0x00005410ff077816 */ /* 0x000fe20000000007 */
[----:B------:R-:W-:-:S02]  /*7dd0*/  FADD.FTZ R71, R184, R71 ;  /* 0x00000047b8477221 */ /* 0x000fc40000010000 */
[----:B------:R-:W-:Y:S02]  /*7de0*/  FMUL.FTZ R123, R25, R70 ;  /* 0x00000046197b7220 */ /* 0x000fe40000410000 */
[-C--:B------:R-:W-:Y:S02]  /*7df0*/  FMUL.FTZ R67, R39, R2.reuse ;  /* 0x0000000227437220 */ /* 0x080fe40000410000 */
[----:B------:R-:W-:Y:S01]  /*7e00*/  FFMA.FTZ R5, R40, R2, -R5 ;  /* 0x0000000228057223 */ /* 0x000fe20000010805 */
[----:B------:R-:W-:Y:S01]  /*7e10*/  PRMT R8, RZ, 0x5410, R8 ;  /* 0x00005410ff087816 */ /* 0x000fe20000000008 */
[-C--:B------:R-:W-:Y:S02]  /*7e20*/  FMUL.FTZ R125, R25, R71.reuse ;  /* 0x00000047197d7220 */ /* 0x080fe40000410000 */
[----:B------:R-:W-:Y:S01]  /*7e30*/  FFMA.FTZ R123, R26, R71, -R123 ;  /* 0x000000471a7b7223 */ /* 0x000fe2000001087b */
[----:B------:R-:W-:Y:S01]  /*7e40*/  PRMT R71, RZ, 0x5410, R157 ;  /* 0x00005410ff477816 */ /* 0x000fe2000000009d */
[----:B------:R-:W-:-:S02]  /*7e50*/  FFMA.FTZ R67, R40, R3, R67 ;  /* 0x0000000328437223 */ /* 0x000fc40000010043 */
[----:B------:R-:W-:Y:S02]  /*7e60*/  FMUL.FTZ R185, R105, R7 ;  /* 0x0000000769b97220 */ /* 0x000fe40000410000 */
[C---:B------:R-:W-:Y:S02]  /*7e70*/  FMUL.FTZ R3, R35.reuse, R5 ;  /* 0x0000000523037220 */ /* 0x040fe40000410000 */
[----:B------:R-:W-:Y:S02]  /*7e80*/  FMUL.FTZ R2, R35, R67 ;  /* 0x0000004323027220 */ /* 0x000fe40000410000 */
[----:B------:R-:W-:Y:S02]  /*7e90*/  FFMA.FTZ R70, R26, R70, R125 ;  /* 0x000000461a467223 */ /* 0x000fe4000001007d */
[----:B------:R-:W-:Y:S02]  /*7ea0*/  FMUL.FTZ R186, R105, R8 ;  /* 0x0000000869ba7220 */ /* 0x000fe40000410000 */
[----:B------:R-:W-:-:S02]  /*7eb0*/  FMUL.FTZ R185, R71, R185 ;  /* 0x000000b947b97220 */ /* 0x000fc40000410000 */
[C---:B------:R-:W-:Y:S02]  /*7ec0*/  FFMA.FTZ R3, R36.reuse, R67, R3 ;  /* 0x0000004324037223 */ /* 0x040fe40000010003 */
[----:B------:R-:W-:Y:S02]  /*7ed0*/  FFMA.FTZ R2, R36, R5, -R2 ;  /* 0x0000000524027223 */ /* 0x000fe40000010802 */
[----:B------:R-:W-:Y:S02]  /*7ee0*/  FMUL.FTZ R186, R71, R186 ;  /* 0x000000ba47ba7220 */ /* 0x000fe40000410000 */
[----:B------:R-:W-:Y:S02]  /*7ef0*/  FADD.FTZ R70, R185, R70 ;  /* 0x00000046b9467221 */ /* 0x000fe40000010000 */
[C---:B------:R-:W-:Y:S02]  /*7f00*/  FMUL.FTZ R5, R33.reuse, R3 ;  /* 0x0000000321057220 */ /* 0x040fe40000410000 */
[----:B------:R-:W-:-:S02]  /*7f10*/  FMUL.FTZ R67, R33, R2 ;  /* 0x0000000221437220 */ /* 0x000fc40000410000 */
[----:B------:R-:W-:Y:S02]  /*7f20*/  FADD.FTZ R123, R186, R123 ;  /* 0x0000007bba7b7221 */ /* 0x000fe40000010000 */
[C---:B------:R-:W-:Y:S02]  /*7f30*/  FMUL.FTZ R71, R21.reuse, R70 ;  /* 0x0000004615477220 */ /* 0x040fe40000410000 */
[----:B------:R-:W-:Y:S01]  /*7f40*/  FFMA.FTZ R2, R34, R2, -R5 ;  /* 0x0000000222027223 */ /* 0x000fe20000010805 */
[----:B------:R-:W-:Y:S01]  /*7f50*/  PRMT R5, RZ, 0x5410, R66 ;  /* 0x00005410ff057816 */ /* 0x000fe20000000042 */
[-C--:B------:R-:W-:Y:S01]  /*7f60*/  FMUL.FTZ R125, R21, R123.reuse ;  /* 0x0000007b157d7220 */ /* 0x080fe20000410000 */
[----:B------:R-:W-:Y:S01]  /*7f70*/  PRMT R6, RZ, 0x5410, R6 ;  /* 0x00005410ff067816 */ /* 0x000fe20000000006 */
        /* <DEDUP_REMOVED lines=27> */
[----:B------:R-:W-:Y:S02]  /*8130*/  FMUL.FTZ R189, R103, R3 ;  /* 0x0000000367bd7220 */ /* 0x000fe40000410000 */
[----:B------:R-:W-:Y:S02]  /*8140*/  FMUL.FTZ R190, R71, R190 ;  /* 0x000000be47be7220 */ /* 0x000fe40000410000 */
[----:B------:R-:W-:-:S02]  /*8150*/  FFMA.FTZ R66, R22, R67, R66 ;  /* 0x0000004316427223 */ /* 0x000fc40000010042 */
[----:B------:R-:W-:Y:S02]  /*8160*/  FFMA.FTZ R65, R22, R2, -R65 ;  /* 0x0000000216417223 */ /* 0x000fe40000010841 */
[----:B------:R-:W-:Y:S02]  /*8170*/  FFMA.FTZ R70, R20, R70, R125 ;  /* 0x0000004614467223 */ /* 0x000fe4000001007d */
[----:B------:R-:W-:Y:S02]  /*8180*/  FMUL.FTZ R189, R71, R189 ;  /* 0x000000bd47bd7220 */ /* 0x000fe40000410000 */
[----:B------:R-:W-:Y:S02]  /*8190*/  FADD.FTZ R123, R190, R123 ;  /* 0x0000007bbe7b7221 */ /* 0x000fe40000010000 */
[----:B------:R-:W-:Y:S01]  /*81a0*/  FMUL.FTZ R2, R19, R66 ;  /* 0x0000004213027220 */ /* 0x000fe20000410000 */
[----:B------:R-:W-:Y:S01]  /*81b0*/  PRMT R0, RZ, 0x5410, R0 ;  /* 0x00005410ff007816 */ /* 0x000fe20000000000 */
[----:B------:R-:W-:-:S02]  /*81c0*/  FADD.FTZ R70, R189, R70 ;  /* 0x00000046bd467221 */ /* 0x000fc40000010000 */
[----:B------:R-:W-:Y:S02]  /*81d0*/  FMUL.FTZ R125, R17, R123 ;  /* 0x0000007b117d7220 */ /* 0x000fe40000410000 */
[-C--:B------:R-:W-:Y:S01]  /*81e0*/  FFMA.FTZ R67, R20, R65.reuse, -R2 ;  /* 0x0000004114437223 */ /* 0x080fe20000010802 */
[----:B------:R-:W-:Y:S01]  /*81f0*/  PRMT R2, RZ, 0x5410, R64 ;  /* 0x00005410ff027816 */ /* 0x000fe20000000040 */
[----:B------:R-:W-:Y:S02]  /*8200*/  FMUL.FTZ R71, R19, R65 ;  /* 0x0000004113477220 */ /* 0x000fe40000410000 */
[-C--:B------:R-:W-:Y:S02]  /*8210*/  FMUL.FTZ R124, R17, R70.reuse ;  /* 0x00000046117c7220 */ /* 0x080fe40000410000 */
[----:B------:R-:W-:Y:S01]  /*8220*/  FFMA.FTZ R125, R18, R70, R125 ;  /* 0x00000046127d7223 */ /* 0x000fe2000001007d */
[----:B------:R-:W-:Y:S01]  /*8230*/  PRMT R70, RZ, 0x5410, R118 ;  /* 0x00005410ff467816 */ /* 0x000fe20000000076 */
[----:B------:R-:W-:-:S02]  /*8240*/  FFMA.FTZ R71, R20, R66, R71 ;  /* 0x0000004214477223 */ /* 0x000fc40000010047 */
[C---:B------:R-:W-:Y:S02]  /*8250*/  FMUL.FTZ R191, R102.reuse, R2 ;  /* 0x0000000266bf7220 */ /* 0x040fe40000410000 */
[----:B------:R-:W-:Y:S01]  /*8260*/  FMUL.FTZ R192, R102, R0 ;  /* 0x0000000066c07220 */ /* 0x000fe20000410000 */
[----:B------:R-:W-:Y:S01]  /*8270*/  ISETP.GT.U32.AND P0, PT, R122, 0x1f, PT ;  /* 0x0000001f7a00780c */ /* 0x000fe20003f04070 */
[C---:B------:R-:W-:Y:S02]  /*8280*/  FMUL.FTZ R64, R17.reuse, R71 ;  /* 0x0000004711407220 */ /* 0x040fe40000410000 */
[----:B------:R-:W-:Y:S02]  /*8290*/  FFMA.FTZ R66, R18, R123, -R124 ;  /* 0x0000007b12427223 */ /* 0x000fe4000001087c */
[----:B------:R-:W-:Y:S02]  /*82a0*/  FMUL.FTZ R65, R17, R67 ;  /* 0x0000004311417220 */ /* 0x000fe40000410000 */
[----:B------:R-:W-:-:S02]  /*82b0*/  FMUL.FTZ R191, R70, R191 ;  /* 0x000000bf46bf7220 */ /* 0x000fc40000410000 */
[----:B------:R-:W-:Y:S01]  /*82c0*/  FMUL.FTZ R192, R70, R192 ;  /* 0x000000c046c07220 */ /* 0x000fe20000410000 */
[----:B------:R-:W-:Y:S01]  /*82d0*/  LEA.HI R233, R122, R122, RZ, 0x1e ;  /* 0x0000007a7ae97211 */ /* 0x000fe200078ff0ff */
[C---:B------:R-:W-:Y:S02]  /*82e0*/  FFMA.FTZ R64, R18.reuse, R67, -R64 ;  /* 0x0000004312407223 */ /* 0x040fe40000010840 */
[----:B------:R-:W-:Y:S02]  /*82f0*/  FFMA.FTZ R65, R18, R71, R65 ;  /* 0x0000004712417223 */ /* 0x000fe40000010041 */
[----:B------:R-:W-:Y:S02]  /*8300*/  FADD.FTZ R66, R191, R66 ;  /* 0x00000042bf427221 */ /* 0x000fe40000010000 */
[----:B------:R-:W-:Y:S01]  /*8310*/  FADD.FTZ R67, R192, R125 ;  /* 0x0000007dc0437221 */ /* 0x000fe20000010000 */
[----:B------:R-:W-:Y:S04]  /*8320*/  BSSY B0, `(.L_x_1044) ;  /* 0x00000f0000007945 */ /* 0x000fe80003800000 */
[----:B------:R0:W-:Y:S01]  /*8330*/  STS.128 [R233.X16+0x6370], R64 ;  /* 0x00637040e9007388 */ /* 0x0001e2000000cc00 */
[----:B-----5:R-:W-:-:S02]  /*8340*/  FMUL.FTZ R137, R100, R68 ;  /* 0x0000004464897220 */ /* 0x020fc40000410000 */
        /* <DEDUP_REMOVED lines=14> */
[----:B------:R-:W-:Y:S02]  /*8430*/  FMUL.FTZ R153, R83, R68 ;  /* 0x0000004453997220 */ /* 0x000fe40000410000 */
        /* <DEDUP_REMOVED lines=24> */
[-C--:B------:R-:W-:Y:S02]  /*85c0*/  FMUL.FTZ R64, R67, R69.reuse ;  /* 0x0000004543407220 */ /* 0x080fe40000410000 */
[-C--:B------:R-:W-:Y:S02]  /*85d0*/  FFMA.FTZ R211, R65, R68.reuse, R211 ;  /* 0x0000004441d37223 */ /* 0x080fe400000100d3 */
[CC--:B------:R-:W-:Y:S02]  /*85e0*/  FFMA.FTZ R64, R66.reuse, R68.reuse, -R64 ;  /* 0x0000004442407223 */ /* 0x0c0fe40000010840 */
[----:B------:R-:W-:Y:S02]  /*85f0*/  FMUL.FTZ R66, R66, R69 ;  /* 0x0000004542427220 */ /* 0x000fe40000410000 */
[----:B------:R-:W-:Y:S02]  /*8600*/  FADD.FTZ R70, R70, R64 ;  /* 0x0000004046467221 */ /* 0x000fe40000010000 */
[----:B------:R-:W-:-:S04]  /*8610*/  FFMA.FTZ R66, R67, R68, R66 ;  /* 0x0000004443427223 */ /* 0x000fc80000010042 */
[----:B------:R-:W-:Y:S02]  /*8620*/  FADD.FTZ R71, R71, R66 ;  /* 0x0000004247477221 */ /* 0x000fe40000010000 */
[----:B------:R-:W0:Y:S02]  /*8630*/  LDS.128 R64, [R209+0x6390] ;  /* 0x00639000d1407984 */ /* 0x000e240000000c00 */
[C---:B0-----:R-:W-:Y:S02]  /*8640*/  FMUL.FTZ R69, R65.reuse, R211 ;  /* 0x000000d341457220 */ /* 0x041fe40000410000 */
[C---:B------:R-:W-:Y:S02]  /*8650*/  FMUL.FTZ R68, R65.reuse, R71 ;  /* 0x0000004741447220 */ /* 0x040fe40000410000 */
[-C--:B------:R-:W-:Y:S02]  /*8660*/  FFMA.FTZ R69, R64, R210.reuse, -R69 ;  /* 0x000000d240457223 */ /* 0x080fe40000010845 */
[----:B------:R-:W-:-:S02]  /*8670*/  FMUL.FTZ R210, R65, R210 ;  /* 0x000000d241d27220 */ /* 0x000fc40000410000 */
[-C--:B------:R-:W-:Y:S02]  /*8680*/  FMUL.FTZ R65, R65, R70.reuse ;  /* 0x0000004641417220 */ /* 0x080fe40000410000 */
[C---:B------:R-:W-:Y:S02]  /*8690*/  FFMA.FTZ R211, R64.reuse, R211, R210 ;  /* 0x000000d340d37223 */ /* 0x040fe400000100d2 */
[C---:B------:R-:W-:Y:S02]  /*86a0*/  FFMA.FTZ R68, R64.reuse, R70, -R68 ;  /* 0x0000004640447223 */ /* 0x040fe40000010844 */
[----:B------:R-:W-:Y:S02]  /*86b0*/  FFMA.FTZ R210, R64, R71, R65 ;  /* 0x0000004740d27223 */ /* 0x000fe40000010041 */
[----:B------:R-:W-:Y:S02]  /*86c0*/  FADD.FTZ R70, R66, R68 ;  /* 0x0000004442467221 */ /* 0x000fe40000010000 */
[----:B------:R-:W-:-:S02]  /*86d0*/  FADD.FTZ R210, R67, R210 ;  /* 0x000000d243d27221 */ /* 0x000fc40000010000 */
[----:B------:R-:W0:Y:S02]  /*86e0*/  LDS.128 R64, [R209+0x63a0] ;  /* 0x0063a000d1407984 */ /* 0x000e240000000c00 */
[C---:B0-----:R-:W-:Y:S02]  /*86f0*/  FMUL.FTZ R68, R65.reuse, R211 ;  /* 0x000000d341447220 */ /* 0x041fe40000410000 */
[C---:B------:R-:W-:Y:S02]  /*8700*/  FMUL.FTZ R71, R65.reuse, R210 ;  /* 0x000000d241477220 */ /* 0x040fe40000410000 */
[-C--:B------:R-:W-:Y:S02]  /*8710*/  FFMA.FTZ R68, R64, R69.reuse, -R68 ;  /* 0x0000004540447223 */ /* 0x080fe40000010844 */
[C---:B------:R-:W-:Y:S02]  /*8720*/  FMUL.FTZ R69, R65.reuse, R69 ;  /* 0x0000004541457220 */ /* 0x040fe40000410000 */
[----:B------:R-:W-:-:S02]  /*8730*/  FMUL.FTZ R65, R65, R70 ;  /* 0x0000004641417220 */ /* 0x000fc40000410000 */
[C---:B------:R-:W-:Y:S02]  /*8740*/  FFMA.FTZ R71, R64.reuse, R70, -R71 ;  /* 0x0000004640477223 */ /* 0x040fe40000010847 */
[C---:B------:R-:W-:Y:S02]  /*8750*/  FFMA.FTZ R65, R64.reuse, R210, R65 ;  /* 0x000000d240417223 */ /* 0x040fe40000010041 */
[----:B------:R-:W-:Y:S02]  /*8760*/  FFMA.FTZ R69, R64, R211, R69 ;  /* 0x000000d340457223 */ /* 0x000fe40000010045 */
[----:B------:R-:W-:Y:S02]  /*8770*/  FADD.FTZ R210, R67, R65 ;  /* 0x0000004143d27221 */ /* 0x000fe40000010000 */
[----:B------:R-:W-:Y:S01]  /*8780*/  FADD.FTZ R211, R66, R71 ;  /* 0x0000004742d37221 */ /* 0x000fe20000010000 */
[----:B------:R-:W-:Y:S05]  /*8790*/  BRA.DIV ~URZ, `(.L_x_1046) ;  /* 0x000083127f007947 */ /* 0x000fea000b800000 */
[----:B------:R0:W1:Y:S02]  /*87a0*/  SHFL.UP PT, R66, R68, 0x1, RZ ;  /* 0x0420000044427989 */ /* 0x00006400000e00ff */
.L_x_1154:
[----:B------:R-:W-:Y:S05]  /*87b0*/  BRA.DIV ~URZ, `(.L_x_1047) ;  /* 0x000083727f007947 */ /* 0x000fea000b800000 */
[----:B------:R-:W2:Y:S01]  /*87c0*/  SHFL.UP PT, R70, R210, 0x1, RZ ;  /* 0x04200000d2467989 */ /* 0x000ea200000e00ff */
[----:B------:R-:W-:-:S03]  /*87d0*/  ISETP.GE.AND P0, PT, R121, 0x1, PT ;  /* 0x000000017900780c */ /* 0x000fc60003f06270 */
[----:B------:R-:W3:Y:S04]  /*87e0*/  SHFL.UP PT, R67, R211, 0x1, RZ ;  /* 0x04200000d3437989 */ /* 0x000ee800000e00ff */
[----:B------:R-:W4:Y:S01]  /*87f0*/  SHFL.UP PT, R64, R69, 0x1, RZ ;  /* 0x0420000045407989 */ /* 0x000f2200000e00ff */
[----:B--2---:R-:W-:-:S04]  /*8800*/  FMUL.FTZ R65, R69, R70 ;  /* 0x0000004645417220 */ /* 0x004fc80000410000 */
[CC--:B---3--:R-:W-:Y:S02]  /*8810*/  FFMA.FTZ R65, R68.reuse, R67.reuse, -R65 ;  /* 0x0000004344417223 */ /* 0x0c8fe40000010841 */
[----:B------:R-:W-:Y:S02]  /*8820*/  FMUL.FTZ R67, R69, R67 ;  /* 0x0000004345437220 */ /* 0x000fe40000410000 */
[----:B------:R-:W-:Y:S02]  /*8830*/  @P0 FADD.FTZ R211, R211, R65 ;  /* 0x00000041d3d30221 */ /* 0x000fe40000010000 */
[----:B------:R-:W-:Y:S02]  /*8840*/  FFMA.FTZ R70, R68, R70, R67 ;  /* 0x0000004644467223 */ /* 0x000fe40000010043 */
[----:B-1----:R-:W-:Y:S01]  /*8850*/  FMUL.FTZ R67, R69, R66 ;  /* 0x0000004245437220 */ /* 0x002fe20000410000 */
[----:B------:R-:W-:Y:S01]  /*8860*/  SHFL.UP PT, R65, R211, 0x2, RZ ;  /* 0x04400000d3417989 */ /* 0x000fe200000e00ff */
[----:B------:R-:W-:-:S02]  /*8870*/  @P0 FADD.FTZ R210, R210, R70 ;  /* 0x00000046d2d20221 */ /* 0x000fc40000010000 */
[-C--:B----4-:R-:W-:Y:S02]  /*8880*/  FFMA.FTZ R67, R68, R64.reuse, R67 ;  /* 0x0000004044437223 */ /* 0x090fe40000010043 */
[----:B------:R-:W-:-:S03]  /*8890*/  FMUL.FTZ R64, R69, R64 ;  /* 0x0000004045407220 */ /* 0x000fc60000410000 */
[----:B------:R-:W-:Y:S01]  /*88a0*/  FSEL R67, R69, R67, !P0 ;  /* 0x0000004345437208 */ /* 0x000fe20004000000 */
[----:B0-----:R-:W-:Y:S01]  /*88b0*/  @P0 FFMA.FTZ R68, R68, R66, -R64 ;  /* 0x0000004244440223 */ /* 0x001fe20000010840 */
[----:B------:R-:W-:Y:S01]  /*88c0*/  ISETP.GE.AND P0, PT, R121, 0x2, PT ;  /* 0x000000027900780c */ /* 0x000fe20003f06270 */
[----:B------:R-:W0:Y:S04]  /*88d0*/  SHFL.UP PT, R64, R210, 0x2, RZ ;  /* 0x04400000d2407989 */ /* 0x000e2800000e00ff */
[----:B------:R-:W1:Y:S01]  /*88e0*/  SHFL.UP PT, R69, R67, 0x2, RZ ;  /* 0x0440000043457989 */ /* 0x000e6200000e00ff */
[----:B0-----:R-:W-:-:S04]  /*88f0*/  FMUL.FTZ R66, R67, R64 ;  /* 0x0000004043427220 */ /* 0x001fc80000410000 */
[CC--:B------:R-:W-:Y:S02]  /*8900*/  FFMA.FTZ R66, R68.reuse, R65.reuse, -R66 ;  /* 0x0000004144427223 */ /* 0x0c0fe40000010842 */
[----:B------:R-:W-:Y:S02]  /*8910*/  FMUL.FTZ R65, R67, R65 ;  /* 0x0000004143417220 */ /* 0x000fe40000410000 */
[----:B------:R-:W-:Y:S02]  /*8920*/  @P0 FADD.FTZ R211, R211, R66 ;  /* 0x00000042d3d30221 */ /* 0x000fe40000010000 */
[----:B------:R-:W-:Y:S02]  /*8930*/  FFMA.FTZ R65, R68, R64, R65 ;  /* 0x0000004044417223 */ /* 0x000fe40000010041 */
[----:B-1----:R-:W-:Y:S02]  /*8940*/  FMUL.FTZ R66, R67, R69 ;  /* 0x0000004543427220 */ /* 0x002fe40000410000 */
[----:B------:R-:W-:-:S02]  /*8950*/  @P0 FADD.FTZ R210, R210, R65 ;  /* 0x00000041d2d20221 */ /* 0x000fc40000010000 */
[----:B------:R-:W0:Y:S02]  /*8960*/  SHFL.UP PT, R65, R68, 0x2, RZ ;  /* 0x0440000044417989 */ /* 0x000e2400000e00ff */
[----:B0-----:R-:W-:-:S04]  /*8970*/  FMUL.FTZ R64, R67, R65 ;  /* 0x0000004143407220 */ /* 0x001fc80000410000 */
[C---:B------:R-:W-:Y:S02]  /*8980*/  FFMA.FTZ R64, R68.reuse, R69, R64 ;  /* 0x0000004544407223 */ /* 0x040fe40000010040 */
[----:B------:R-:W-:Y:S02]  /*8990*/  @P0 FFMA.FTZ R68, R68, R65, -R66 ;  /* 0x0000004144440223 */ /* 0x000fe40000010842 */
[----:B------:R-:W0:Y:S01]  /*89a0*/  SHFL.UP PT, R66, R210, 0x4, RZ ;  /* 0x04800000d2427989 */ /* 0x000e2200000e00ff */
[----:B------:R-:W-:Y:S02]  /*89b0*/  FSEL R67, R67, R64, !P0 ;  /* 0x0000004043437208 */ /* 0x000fe40004000000 */
[----:B------:R-:W-:Y:S01]  /*89c0*/  ISETP.GE.AND P0, PT, R121, 0x4, PT ;  /* 0x000000047900780c */ /* 0x000fe20003f06270 */
[----:B------:R-:W1:Y:S04]  /*89d0*/  SHFL.UP PT, R65, R211, 0x4, RZ ;  /* 0x04800000d3417989 */ /* 0x000e6800000e00ff */
[----:B------:R-:W2:Y:S01]  /*89e0*/  SHFL.UP PT, R69, R67, 0x4, RZ ;  /* 0x0480000043457989 */ /* 0x000ea200000e00ff */
[----:B0-----:R-:W-:-:S04]  /*89f0*/  FMUL.FTZ R64, R67, R66 ;  /* 0x0000004243407220 */ /* 0x001fc80000410000 */
[CC--:B-1----:R-:W-:Y:S02]  /*8a00*/  FFMA.FTZ R64, R68.reuse, R65.reuse, -R64 ;  /* 0x0000004144407223 */ /* 0x0c2fe40000010840 */
[----:B------:R-:W-:Y:S02]  /*8a10*/  FMUL.FTZ R65, R67, R65 ;  /* 0x0000004143417220 */ /* 0x000fe40000410000 */
[----:B------:R-:W-:Y:S02]  /*8a20*/  @P0 FADD.FTZ R211, R211, R64 ;  /* 0x00000040d3d30221 */ /* 0x000fe40000010000 */
[----:B------:R-:W-:Y:S02]  /*8a30*/  FFMA.FTZ R65, R68, R66, R65 ;  /* 0x0000004244417223 */ /* 0x000fe40000010041 */
[----:B------:R-:W0:Y:S02]  /*8a40*/  SHFL.UP PT, R66, R68, 0x4, RZ ;  /* 0x0480000044427989 */ /* 0x000e2400000e00ff */
[----:B------:R-:W-:-:S02]  /*8a50*/  @P0 FADD.FTZ R210, R210, R65 ;  /* 0x00000041d2d20221 */ /* 0x000fc40000010000 */
[C---:B--2---:R-:W-:Y:S02]  /*8a60*/  FMUL.FTZ R65, R67.reuse, R69 ;  /* 0x0000004543417220 */ /* 0x044fe40000410000 */
[----:B0-----:R-:W-:-:S04]  /*8a70*/  FMUL.FTZ R64, R67, R66 ;  /* 0x0000004243407220 */ /* 0x001fc80000410000 */
[C---:B------:R-:W-:Y:S02]  /*8a80*/  FFMA.FTZ R64, R68.reuse, R69, R64 ;  /* 0x0000004544407223 */ /* 0x040fe40000010040 */
[----:B------:R-:W-:Y:S02]  /*8a90*/  @P0 FFMA.FTZ R68, R68, R66, -R65 ;  /* 0x0000004244440223 */ /* 0x000fe40000010841 */
[----:B------:R-:W0:Y:S01]  /*8aa0*/  SHFL.UP PT, R65, R210, 0x8, RZ ;  /* 0x05000000d2417989 */ /* 0x000e2200000e00ff */
[----:B------:R-:W-:Y:S02]  /*8ab0*/  FSEL R67, R67, R64, !P0 ;  /* 0x0000004043437208 */ /* 0x000fe40004000000 */
[----:B------:R-:W-:Y:S01]  /*8ac0*/  ISETP.GE.AND P0, PT, R121, 0x8, PT ;  /* 0x000000087900780c */ /* 0x000fe20003f06270 */
[----:B------:R-:W1:Y:S02]  /*8ad0*/  SHFL.UP PT, R66, R211, 0x8, RZ ;  /* 0x05000000d3427989 */ /* 0x000e6400000e00ff */
[----:B0-----:R-:W-:-:S04]  /*8ae0*/  FMUL.FTZ R69, R67, R65 ;  /* 0x0000004143457220 */ /* 0x001fc80000410000 */
[-C--:B-1----:R-:W-:Y:S02]  /*8af0*/  FFMA.FTZ R64, R68, R66.reuse, -R69 ;  /* 0x0000004244407223 */ /* 0x082fe40000010845 */
[----:B------:R-:W-:-:S04]  /*8b00*/  FMUL.FTZ R66, R67, R66 ;  /* 0x0000004243427220 */ /* 0x000fc80000410000 */
[----:B------:R-:W-:Y:S02]  /*8b10*/  @P0 FADD.FTZ R211, R211, R64 ;  /* 0x00000040d3d30221 */ /* 0x000fe40000010000 */
[----:B------:R-:W-:Y:S02]  /*8b20*/  FFMA.FTZ R65, R68, R65, R66 ;  /* 0x0000004144417223 */ /* 0x000fe40000010042 */
[----:B------:R-:W0:Y:S02]  /*8b30*/  SHFL.UP PT, R66, R67, 0x8, RZ ;  /* 0x0500000043427989 */ /* 0x000e2400000e00ff */
[----:B------:R-:W-:Y:S02]  /*8b40*/  @P0 FADD.FTZ R210, R210, R65 ;  /* 0x00000041d2d20221 */ /* 0x000fe40000010000 */
[----:B------:R-:W1:Y:S04]  /*8b50*/  SHFL.UP PT, R65, R68, 0x8, RZ ;  /* 0x0500000044417989 */ /* 0x000e6800000e00ff */
[----:B------:R2:W3:Y:S01]  /*8b60*/  SHFL.UP PT, R70, R211, 0x10, RZ ;  /* 0x06000000d3467989 */ /* 0x0004e200000e00ff */
[----:B0-----:R-:W-:-:S02]  /*8b70*/  FMUL.FTZ R69, R67, R66 ;  /* 0x0000004243457220 */ /* 0x001fc40000410000 */
[----:B-1----:R-:W-:-:S04]  /*8b80*/  FMUL.FTZ R64, R67, R65 ;  /* 0x0000004143407220 */ /* 0x002fc80000410000 */
[C---:B------:R-:W-:Y:S02]  /*8b90*/  FFMA.FTZ R64, R68.reuse, R66, R64 ;  /* 0x0000004244407223 */ /* 0x040fe40000010040 */
[----:B------:R-:W-:-:S03]  /*8ba0*/  @P0 FFMA.FTZ R68, R68, R65, -R69 ;  /* 0x0000004144440223 */ /* 0x000fc60000010845 */
[----:B------:R-:W-:Y:S02]  /*8bb0*/  FSEL R69, R67, R64, !P0 ;  /* 0x0000004043457208 */ /* 0x000fe40004000000 */
[----:B------:R2:W0:Y:S04]  /*8bc0*/  SHFL.UP PT, R66, R68, 0x10, RZ ;  /* 0x0600000044427989 */ /* 0x00042800000e00ff */
[----:B------:R2:W1:Y:S04]  /*8bd0*/  SHFL.UP PT, R64, R210, 0x10, RZ ;  /* 0x06000000d2407989 */ /* 0x00046800000e00ff */
[----:B------:R2:W4:Y:S02]  /*8be0*/  SHFL.UP PT, R67, R69, 0x10, RZ ;  /* 0x0600000045437989 */ /* 0x00052400000e00ff */
.L_x_1155:
[----:B---3--:R-:W-:Y:S01]  /*8bf0*/  ISETP.GE.AND P0, PT, R121, 0x10, PT ;  /* 0x000000107900780c */ /* 0x008fe20003f06270 */
[-C--:B-1----:R-:W-:Y:S01]  /*8c00*/  FMUL.FTZ R65, R64, R69.reuse ;  /* 0x0000004540417220 */ /* 0x082fe20000410000 */
[----:B------:R-:W-:Y:S01]  /*8c10*/  MOV R71, R68 ;  /* 0x0000004400477202 */ /* 0x000fe20000000f00 */
[----:B0-----:R-:W-:-:S02]  /*8c20*/  FMUL.FTZ R212, R66, R69 ;  /* 0x0000004542d47220 */ /* 0x001fc40000410000 */
[C---:B--2---:R-:W-:Y:S02]  /*8c30*/  FMUL.FTZ R68, R70.reuse, R69 ;  /* 0x0000004546447220 */ /* 0x044fe40000410000 */
[-C--:B------:R-:W-:Y:S02]  /*8c40*/  FFMA.FTZ R65, R70, R71.reuse, -R65 ;  /* 0x0000004746417223 */ /* 0x080fe40000010841 */
[C---:B----4-:R-:W-:Y:S02]  /*8c50*/  FFMA.FTZ R70, R67.reuse, R71, R212 ;  /* 0x0000004743467223 */ /* 0x050fe400000100d4 */
[----:B------:R-:W-:Y:S02]  /*8c60*/  FMUL.FTZ R67, R67, R69 ;  /* 0x0000004543437220 */ /* 0x000fe40000410000 */
[----:B------:R-:W-:Y:S01]  /*8c70*/  FFMA.FTZ R64, R64, R71, R68 ;  /* 0x0000004740407223 */ /* 0x000fe20000010044 */
[----:B------:R-:W-:Y:S01]  /*8c80*/  MOV R68, R211 ;  /* 0x000000d300447202 */ /* 0x000fe20000000f00 */
[----:B------:R-:W-:Y:S01]  /*8c90*/  @P0 FFMA.FTZ R71, R66, R71, -R67 ;  /* 0x0000004742470223 */ /* 0x000fe20000010843 */
[----:B------:R-:W-:-:S02]  /*8ca0*/  MOV R67, R210 ;  /* 0x000000d200437202 */ /* 0x000fc40000000f00 */
[----:B------:R-:W-:Y:S01]  /*8cb0*/  FSEL R69, R69, R70, !P0 ;  /* 0x0000004645457208 */ /* 0x000fe20004000000 */
[----:B------:R-:W-:Y:S02]  /*8cc0*/  @P0 FADD.FTZ R68, R65, R68 ;  /* 0x0000004441440221 */ /* 0x000fe40000010000 */
[----:B------:R-:W-:Y:S01]  /*8cd0*/  @P0 FADD.FTZ R67, R64, R67 ;  /* 0x0000004340430221 */ /* 0x000fe20000010000 */
[----:B------:R-:W-:Y:S05]  /*8ce0*/  BRA.CONV ~URZ, `(.L_x_1048) ;  /* 0x000000537f007947 */ /* 0x000fea000b800000 */
[----:B------:R-:W-:Y:S01]  /*8cf0*/  HFMA2.MMA R66, -RZ, RZ, 0, 1.847743988037109375e-06 ;  /* 0x0000001fff427435 */ /* 0x000fe200000001ff */
[----:B------:R-:W-:Y:S02]  /*8d00*/  MOV R64, R71 ;  /* 0x0000004700407202 */ /* 0x000fe40000000f00 */
[----:B------:R-:W-:Y:S02]  /*8d10*/  MOV R247, 0xffffffff ;  /* 0xffffffff00f77802 */ /* 0x000fe40000000f00 */
[----:B------:R-:W-:Y:S02]  /*8d20*/  MOV R65, 0x8d40 ;  /* 0x00008d4000417802 */ /* 0x000fe40000000f00 */
[----:B------:R-:W-:Y:S05]  /*8d30*/  CALL.REL.NOINC `($__internal_28_$__cuda_sm70_shflsync_idx_p) ;  /* 0x00009b4000007944 */ /* 0x000fea0003c00000 */
.L_x_1048:
[----:B------:R-:W-:Y:S05]  /*8d40*/  BRA.CONV ~URZ, `(.L_x_1049) ;  /* 0x000000537f007947 */ /* 0x000fea000b800000 */
[----:B-1----:R-:W-:Y:S01]  /*8d50*/  HFMA2.MMA R66, -RZ, RZ, 0, 1.847743988037109375e-06 ;  /* 0x0000001fff427435 */ /* 0x002fe200000001ff */
[----:B------:R-:W-:-:S02]  /*8d60*/  MOV R64, R69 ;  /* 0x0000004500407202 */ /* 0x000fc40000000f00 */
[----:B------:R-:W-:Y:S02]  /*8d70*/  MOV R247, 0xffffffff ;  /* 0xffffffff00f77802 */ /* 0x000fe40000000f00 */
[----:B------:R-:W-:Y:S02]  /*8d80*/  MOV R65, 0x8da0 ;  /* 0x00008da000417802 */ /* 0x000fe40000000f00 */
[----:B0-----:R-:W-:Y:S05]  /*8d90*/  CALL.REL.NOINC `($__internal_28_$__cuda_sm70_shflsync_idx_p) ;  /* 0x00009ae000007944 */ /* 0x001fea0003c00000 */
.L_x_1049:
[----:B------:R-:W-:Y:S05]  /*8da0*/  BRA.CONV ~URZ, `(.L_x_1050) ;  /* 0x000000537f007947 */ /* 0x000fea000b800000 */
[----:B-1----:R-:W-:Y:S01]  /*8db0*/  HFMA2.MMA R66, -RZ, RZ, 0, 1.847743988037109375e-06 ;  /* 0x0000001fff427435 */ /* 0x002fe200000001ff */
[----:B------:R-:W-:Y:S02]  /*8dc0*/  MOV R64, R68 ;  /* 0x0000004400407202 */ /* 0x000fe40000000f00 */
[----:B------:R-:W-:Y:S02]  /*8dd0*/  MOV R247, 0xffffffff ;  /* 0xffffffff00f77802 */ /* 0x000fe40000000f00 */
[----:B------:R-:W-:Y:S02]  /*8de0*/  MOV R65, 0x8e00 ;  /* 0x00008e0000417802 */ /* 0x000fe40000000f00 */
[----:B0-----:R-:W-:Y:S05]  /*8df0*/  CALL.REL.NOINC `($__internal_28_$__cuda_sm70_shflsync_idx_p) ;  /* 0x00009a8000007944 */ /* 0x001fea0003c00000 */
.L_x_1050:
[----:B------:R-:W-:Y:S05]  /*8e00*/  BRA.CONV ~URZ, `(.L_x_1051) ;  /* 0x000000537f007947 */ /* 0x000fea000b800000 */
[----:B-1----:R-:W-:Y:S01]  /*8e10*/  HFMA2.MMA R66, -RZ, RZ, 0, 1.847743988037109375e-06 ;  /* 0x0000001fff427435 */ /* 0x002fe200000001ff */
[----:B------:R-:W-:Y:S02]  /*8e20*/  MOV R64, R67 ;  /* 0x0000004300407202 */ /* 0x000fe40000000f00 */
[----:B------:R-:W-:-:S02]  /*8e30*/  MOV R247, 0xffffffff ;  /* 0xffffffff00f77802 */ /* 0x000fc40000000f00 */
[----:B------:R-:W-:Y:S02]  /*8e40*/  MOV R65, 0x8e60 ;  /* 0x00008e6000417802 */ /* 0x000fe40000000f00 */
[----:B0-----:R-:W-:Y:S05]  /*8e50*/  CALL.REL.NOINC `($__internal_28_$__cuda_sm70_shflsync_idx_p) ;  /* 0x00009a2000007944 */ /* 0x001fea0003c00000 */
.L_x_1051:
[----:B------:R-:W-:Y:S05]  /*8e60*/  BRA.DIV ~URZ, `(.L_x_1052) ;  /* 0x000088427f007947 */ /* 0x000fea000b800000 */
[----:B------:R2:W3:Y:S04]  /*8e70*/  SHFL.IDX PT, R70, R60, RZ, 0x1f ;  /* 0x00001fff3c467589 */ /* 0x0004e800000e0000 */
[----:B------:R2:W4:Y:S04]  /*8e80*/  SHFL.UP PT, R60, R71, 0x1, RZ ;  /* 0x04200000473c7989 */ /* 0x00052800000e00ff */
[----:B------:R-:W1:Y:S04]  /*8e90*/  SHFL.IDX PT, R61, R61, RZ, 0x1f ;  /* 0x00001fff3d3d7589 */ /* 0x000e6800000e0000 */
[----:B------:R-:W0:Y:S04]  /*8ea0*/  SHFL.IDX PT, R62, R62, RZ, 0x1f ;  /* 0x00001fff3e3e7589 */ /* 0x000e2800000e0000 */
[----:B------:R-:W0:Y:S04]  /*8eb0*/  SHFL.IDX PT, R63, R63, RZ, 0x1f ;  /* 0x00001fff3f3f7589 */ /* 0x000e2800000e0000 */
[----:B------:R-:W0:Y:S04]  /*8ec0*/  SHFL.UP PT, R69, R69, 0x1, RZ ;  /* 0x0420000045457989 */ /* 0x000e2800000e00ff */
[----:B------:R-:W0:Y:S04]  /*8ed0*/  SHFL.UP PT, R68, R68, 0x1, RZ ;  /* 0x0420000044447989 */ /* 0x000e2800000e00ff */
[----:B------:R2:W0:Y:S02]  /*8ee0*/  SHFL.UP PT, R71, R67, 0x1, RZ ;  /* 0x0420000043477989 */ /* 0x00042400000e00ff */
.L_x_1156:
[----:B-1-34-:R-:W-:Y:S02]  /*8ef0*/  MOV R65, R61 ;  /* 0x0000003d00417202 */ /* 0x01afe40000000f00 */
[----:B------:R-:W-:-:S02]  /*8f00*/  MOV R64, R70 ;  /* 0x0000004600407202 */ /* 0x000fc40000000f00 */
[----:B0-2---:R-:W-:Y:S01]  /*8f10*/  MOV R67, R63 ;  /* 0x0000003f00437202 */ /* 0x005fe20000000f00 */
[-C--:B------:R-:W-:Y:S01]  /*8f20*/  FMUL.FTZ R63, R65, R69.reuse ;  /* 0x00000045413f7220 */ /* 0x080fe20000410000 */
[----:B------:R-:W-:Y:S01]  /*8f30*/  MOV R66, R62 ;  /* 0x0000003e00427202 */ /* 0x000fe20000000f00 */
[CC--:B------:R-:W-:Y:S02]  /*8f40*/  FMUL.FTZ R61, R64.reuse, R69.reuse ;  /* 0x00000045403d7220 */ /* 0x0c0fe40000410000 */
[-C--:B------:R-:W-:Y:S02]  /*8f50*/  @P1 FFMA.FTZ R64, R64, R60.reuse, -R63 ;  /* 0x0000003c40401223 */ /* 0x080fe4000001083f */
[-C--:B------:R-:W-:Y:S02]  /*8f60*/  FMUL.FTZ R63, R67, R69.reuse ;  /* 0x00000045433f7220 */ /* 0x080fe40000410000 */
[C---:B------:R-:W-:Y:S02]  /*8f70*/  FMUL.FTZ R69, R66.reuse, R69 ;  /* 0x0000004542457220 */ /* 0x040fe40000410000 */
[----:B------:R-:W-:-:S02]  /*8f80*/  FFMA.FTZ R63, R66, R60, -R63 ;  /* 0x0000003c423f7223 */ /* 0x000fc4000001083f */
[-C--:B------:R-:W-:Y:S02]  /*8f90*/  FFMA.FTZ R62, R67, R60.reuse, R69 ;  /* 0x0000003c433e7223 */ /* 0x080fe40000010045 */
[----:B------:R-:W-:Y:S02]  /*8fa0*/  @P1 FADD.FTZ R66, R63, R68 ;  /* 0x000000443f421221 */ /* 0x000fe40000010000 */
[----:B------:R-:W-:Y:S02]  /*8fb0*/  @P1 FADD.FTZ R67, R62, R71 ;  /* 0x000000473e431221 */ /* 0x000fe40000010000 */
[----:B------:R-:W0:Y:S01]  /*8fc0*/  LDS.128 R68, [R209+0x6370] ;  /* 0x00637000d1447984 */ /* 0x000e220000000c00 */
[----:B------:R-:W-:-:S05]  /*8fd0*/  @P1 FFMA.FTZ R65, R65, R60, R61 ;  /* 0x0000003c41411223 */ /* 0x000fca000001003d */
[----:B------:R-:W-:Y:S01]  /*8fe0*/  STS.128 [R209+0x6370], R64 ;  /* 0x00637040d1007388 */ /* 0x000fe20000000c00 */
[C---:B0-----:R-:W-:Y:S02]  /*8ff0*/  FMUL.FTZ R61, R69.reuse, R67 ;  /* 0x00000043453d7220 */ /* 0x041fe40000410000 */
[C---:B------:R-:W-:Y:S02]  /*9000*/  FMUL.FTZ R63, R69.reuse, R65 ;  /* 0x00000041453f7220 */ /* 0x040fe40000410000 */
[C---:B------:R-:W-:Y:S02]  /*9010*/  FFMA.FTZ R61, R68.reuse, R66, -R61 ;  /* 0x00000042443d7223 */ /* 0x040fe4000001083d */
[----:B------:R-:W-:Y:S02]  /*9020*/  FFMA.FTZ R60, R68, R64, -R63 ;  /* 0x00000040443c7223 */ /* 0x000fe4000001083f */
[----:B------:R-:W-:Y:S02]  /*9030*/  FADD.FTZ R62, R70, R61 ;  /* 0x0000003d463e7221 */ /* 0x000fe40000010000 */
[----:B------:R-:W-:-:S02]  /*9040*/  FMUL.FTZ R61, R69, R66 ;  /* 0x00000042453d7220 */ /* 0x000fc40000410000 */
[----:B------:R-:W-:Y:S02]  /*9050*/  FMUL.FTZ R69, R69, R64 ;  /* 0x0000004045457220 */ /* 0x000fe40000410000 */
[C---:B------:R-:W-:Y:S02]  /*9060*/  FFMA.FTZ R70, R68.reuse, R67, R61 ;  /* 0x0000004344467223 */ /* 0x040fe4000001003d */
[----:B------:R-:W-:Y:S02]  /*9070*/  FFMA.FTZ R61, R68, R65, R69 ;  /* 0x00000041443d7223 */ /* 0x000fe40000010045 */
[----:B------:R-:W0:Y:S01]  /*9080*/  LDS.128 R64, [R209+0x6380] ;  /* 0x00638000d1407984 */ /* 0x000e220000000c00 */
[----:B------:R-:W-:-:S05]  /*9090*/  FADD.FTZ R63, R71, R70 ;  /* 0x00000046473f7221 */ /* 0x000fca0000010000 */
[----:B------:R-:W-:Y:S01]  /*90a0*/  STS.128 [R209+0x6380], R60 ;  /* 0x0063803cd1007388 */ /* 0x000fe20000000c00 */
[C---:B0-----:R-:W-:Y:S02]  /*90b0*/  FMUL.FTZ R69, R65.reuse, R63 ;  /* 0x0000003f41457220 */ /* 0x041fe40000410000 */
[C---:B------:R-:W-:Y:S02]  /*90c0*/  FMUL.FTZ R211, R65.reuse, R61 ;  /* 0x0000003d41d37220 */ /* 0x040fe40000410000 */
[----:B------:R-:W-:Y:S02]  /*90d0*/  FFMA.FTZ R69, R64, R62, -R69 ;  /* 0x0000003e40457223 */ /* 0x000fe40000010845 */
[C---:B------:R-:W-:Y:S02]  /*90e0*/  FMUL.FTZ R71, R65.reuse, R60 ;  /* 0x0000003c41477220 */ /* 0x040fe40000410000 */
[----:B------:R-:W-:Y:S02]  /*90f0*/  FADD.FTZ R70, R66, R69 ;  /* 0x0000004542467221 */ /* 0x000fe40000010000 */
[----:B------:R-:W-:-:S02]  /*9100*/  FMUL.FTZ R69, R65, R62 ;  /* 0x0000003e41457220 */ /* 0x000fc40000410000 */
[C---:B------:R-:W-:Y:S02]  /*9110*/  FFMA.FTZ R68, R64.reuse, R60, -R211 ;  /* 0x0000003c40447223 */ /* 0x040fe400000108d3 */
        /* <DEDUP_REMOVED lines=16> */
.L_x_1045:
[----:B0-----:R-:W-:Y:S05]  /*9220*/  BSYNC B0 ;  /* 0x0000000000007941 */ /* 0x001fea0003800000 */
.L_x_1044:
[----:B------:R-:W-:Y:S02]  /*9230*/  WARPSYNC 0xffffffff ;  /* 0xffffffff00007948 */ /* 0x000fe40003800000 */
[----:B------:R-:W-:Y:S01]  /*9240*/  BAR.SYNC.DEFER_BLOCKING 0x0 ;  /* 0x0000000000007b1d */ /* 0x000fe20000010000 */
[----:B-1----:R-:W-:-:S05]  /*9250*/  FMUL.FTZ R62, R18, R154 ;  /* 0x0000009a123e7220 */ /* 0x002fca0000410000 */
[----:B------:R-:W-:Y:S01]  /*9260*/  ULDC UR34, c[0x0][0x174] ;  /* 0x00005d0000227ab9 */ /* 0x000fe20000000800 */
[----:B------:R-:W-:Y:S01]  /*9270*/  BSSY B0, `(.L_x_1053) ;  /* 0x00001de000007945 */ /* 0x000fe20003800000 */
[----:B------:R-:W-:Y:S02]  /*9280*/  UISETP.GE.AND UP0, UPT, UR24, UR34, UPT ;  /* 0x000000221800728c */ /* 0x000fe4000bf06270 */
[----:B------:R-:W-:-:S04]  /*9290*/  USHF.L.U32 UR34, UR7, 0x4, URZ ;  /* 0x0000000407227899 */ /* 0x000fc8000800063f */
[----:B------:R-:W-:-:S04]  /*92a0*/  PLOP3.LUT P0, PT, PT, PT, UP0, 0x80, 0x0 ;  /* 0x000000000000781c */ /* 0x000fc80003f0f008 */
[----:B------:R-:W-:Y:S01]  /*92b0*/  ISETP.NE.OR P0, PT, R236, RZ, P0 ;  /* 0x000000ffec00720c */ /* 0x000fe20000705670 */
[----:B------:R-:W0:Y:S02]  /*92c0*/  LDS.64 R60, [R233.X16+0x6378] ;  /* 0x00637800e93c7984 */ /* 0x000e24000000ca00 */
[CC--:B0-----:R-:W-:Y:S02]  /*92d0*/  FMUL.FTZ R69, R73.reuse, R61.reuse ;  /* 0x0000003d49457220 */ /* 0x0c1fe40000410000 */
[-C--:B------:R-:W-:Y:S02]  /*92e0*/  FMUL.FTZ R73, R73, R60.reuse ;  /* 0x0000003c49497220 */ /* 0x080fe40000410000 */
[C---:B------:R-:W-:Y:S02]  /*92f0*/  FFMA.FTZ R69, R72.reuse, R60, -R69 ;  /* 0x0000003c48457223 */ /* 0x040fe40000010845 */
[----:B------:R-:W-:Y:S02]  /*9300*/  FMUL.FTZ R60, R17, R154 ;  /* 0x0000009a113c7220 */ /* 0x000fe40000410000 */
[----:B------:R-:W-:-:S02]  /*9310*/  FFMA.FTZ R72, R72, R61, R73 ;  /* 0x0000003d48487223 */ /* 0x000fc40000010049 */
[-C--:B------:R-:W-:Y:S02]  /*9320*/  FFMA.FTZ R61, -R17, R153.reuse, -R62 ;  /* 0x00000099113d7223 */ /* 0x080fe4000001093e */
[----:B------:R-:W-:Y:S02]  /*9330*/  FFMA.FTZ R60, R18, R153, -R60 ;  /* 0x00000099123c7223 */ /* 0x000fe4000001083c */
[----:B------:R-:W-:Y:S02]  /*9340*/  FADD.FTZ R62, -R138, R61 ;  /* 0x0000003d8a3e7221 */ /* 0x000fe40000010100 */
[----:B------:R-:W-:Y:S02]  /*9350*/  FADD.FTZ R60, R123, R60 ;  /* 0x0000003c7b3c7221 */ /* 0x000fe40000010000 */
[C---:B------:R-:W-:Y:S02]  /*9360*/  FMUL.FTZ R61, R19.reuse, -R62 ;  /* 0x8000003e133d7220 */ /* 0x040fe40000410000 */
[----:B------:R-:W-:-:S02]  /*9370*/  FMUL.FTZ R63, R19, -R60 ;  /* 0x8000003c133f7220 */ /* 0x000fc40000410000 */
[C---:B------:R-:W-:Y:S02]  /*9380*/  FFMA.FTZ R61, R20.reuse, R60, -R61 ;  /* 0x0000003c143d7223 */ /* 0x040fe4000001083d */
[C---:B------:R-:W-:Y:S02]  /*9390*/  FMUL.FTZ R60, R17.reuse, -R94 ;  /* 0x8000005e113c7220 */ /* 0x040fe40000410000 */
[----:B------:R-:W-:Y:S02]  /*93a0*/  FFMA.FTZ R64, R20, R62, R63 ;  /* 0x0000003e14407223 */ /* 0x000fe4000001003f */
[-C--:B------:R-:W-:Y:S02]  /*93b0*/  FMUL.FTZ R63, R17, R95.reuse ;  /* 0x0000005f113f7220 */ /* 0x080fe40000410000 */
[C---:B------:R-:W-:Y:S02]  /*93c0*/  FFMA.FTZ R62, R18.reuse, -R95, R60 ;  /* 0x8000005f123e7223 */ /* 0x040fe4000001003c */
[----:B------:R-:W-:-:S02]  /*93d0*/  FFMA.FTZ R63, R18, R94, -R63 ;  /* 0x0000005e123f7223 */ /* 0x000fc4000001083f */
[----:B------:R-:W-:Y:S02]  /*93e0*/  FMUL.FTZ R60, R19, -R62 ;  /* 0x8000003e133c7220 */ /* 0x000fe40000410000 */
[----:B------:R-:W-:Y:S02]  /*93f0*/  FADD.FTZ R64, -R139, R64 ;  /* 0x000000408b407221 */ /* 0x000fe40000010100 */
[-C--:B------:R-:W-:Y:S02]  /*9400*/  FMUL.FTZ R65, R19, -R63.reuse ;  /* 0x8000003f13417220 */ /* 0x080fe40000410000 */
[----:B------:R-:W-:Y:S02]  /*9410*/  FADD.FTZ R61, R124, R61 ;  /* 0x0000003d7c3d7221 */ /* 0x000fe40000010000 */
[----:B------:R-:W-:Y:S02]  /*9420*/  FFMA.FTZ R60, R20, R63, -R60 ;  /* 0x0000003f143c7223 */ /* 0x000fe4000001083c */
[----:B------:R-:W-:-:S02]  /*9430*/  FMUL.FTZ R63, R21, -R64 ;  /* 0x80000040153f7220 */ /* 0x000fc40000410000 */
[----:B------:R-:W-:Y:S02]  /*9440*/  FFMA.FTZ R62, R20, R62, R65 ;  /* 0x0000003e143e7223 */ /* 0x000fe40000010041 */
[CC--:B------:R-:W-:Y:S02]  /*9450*/  FMUL.FTZ R65, R21.reuse, -R61.reuse ;  /* 0x8000003d15417220 */ /* 0x0c0fe40000410000 */
[C---:B------:R-:W-:Y:S02]  /*9460*/  FFMA.FTZ R66, R22.reuse, R61, -R63 ;  /* 0x0000003d16427223 */ /* 0x040fe4000001083f */
[----:B------:R-:W-:Y:S02]  /*9470*/  FFMA.FTZ R65, R22, R64, R65 ;  /* 0x0000004016417223 */ /* 0x000fe40000010041 */
[----:B------:R-:W-:Y:S02]  /*9480*/  FMUL.FTZ R63, R21, -R60 ;  /* 0x8000003c153f7220 */ /* 0x000fe40000410000 */
[----:B------:R-:W-:-:S02]  /*9490*/  FADD.FTZ R66, R125, R66 ;  /* 0x000000427d427221 */ /* 0x000fc40000010000 */
[-C--:B------:R-:W-:Y:S02]  /*94a0*/  FMUL.FTZ R61, R21, -R62.reuse ;  /* 0x8000003e153d7220 */ /* 0x080fe40000410000 */
[----:B------:R-:W-:Y:S02]  /*94b0*/  FADD.FTZ R65, -R140, R65 ;  /* 0x000000418c417221 */ /* 0x000fe40000010100 */
[C---:B------:R-:W-:Y:S02]  /*94c0*/  FFMA.FTZ R62, R22.reuse, R62, R63 ;  /* 0x0000003e163e7223 */ /* 0x040fe4000001003f */
[C---:B------:R-:W-:Y:S02]  /*94d0*/  FMUL.FTZ R63, R25.reuse, -R66 ;  /* 0x80000042193f7220 */ /* 0x040fe40000410000 */
[----:B------:R-:W-:Y:S02]  /*94e0*/  FFMA.FTZ R60, R22, R60, -R61 ;  /* 0x0000003c163c7223 */ /* 0x000fe4000001083d */
[----:B------:R-:W-:-:S02]  /*94f0*/  FMUL.FTZ R61, R25, -R65 ;  /* 0x80000041193d7220 */ /* 0x000fc40000410000 */
[C---:B------:R-:W-:Y:S02]  /*9500*/  FFMA.FTZ R64, R26.reuse, R65, R63 ;  /* 0x000000411a407223 */ /* 0x040fe4000001003f */
[----:B------:R-:W-:Y:S02]  /*9510*/  FFMA.FTZ R67, R26, R66, -R61 ;  /* 0x000000421a437223 */ /* 0x000fe4000001083d */
[----:B------:R-:W-:Y:S02]  /*9520*/  FMUL.FTZ R61, R25, -R62 ;  /* 0x8000003e193d7220 */ /* 0x000fe40000410000 */
[----:B------:R-:W-:Y:S02]  /*9530*/  FADD.FTZ R64, -R141, R64 ;  /* 0x000000408d407221 */ /* 0x000fe40000010100 */
[----:B------:R-:W-:Y:S02]  /*9540*/  FMUL.FTZ R63, R25, -R60 ;  /* 0x8000003c193f7220 */ /* 0x000fe40000410000 */
[----:B------:R-:W-:-:S02]  /*9550*/  FADD.FTZ R67, R126, R67 ;  /* 0x000000437e437221 */ /* 0x000fc40000010000 */
[C---:B------:R-:W-:Y:S02]  /*9560*/  FFMA.FTZ R60, R26.reuse, R60, -R61 ;  /* 0x0000003c1a3c7223 */ /* 0x040fe4000001083d */
[C---:B------:R-:W-:Y:S02]  /*9570*/  FMUL.FTZ R61, R31.reuse, -R64 ;  /* 0x800000401f3d7220 */ /* 0x040fe40000410000 */
[----:B------:R-:W-:Y:S02]  /*9580*/  FFMA.FTZ R62, R26, R62, R63 ;  /* 0x0000003e1a3e7223 */ /* 0x000fe4000001003f */
[-C--:B------:R-:W-:Y:S02]  /*9590*/  FMUL.FTZ R63, R31, -R67.reuse ;  /* 0x800000431f3f7220 */ /* 0x080fe40000410000 */
[C---:B------:R-:W-:Y:S02]  /*95a0*/  FFMA.FTZ R66, R32.reuse, R67, -R61 ;  /* 0x0000004320427223 */ /* 0x040fe4000001083d */
[----:B------:R-:W-:-:S02]  /*95b0*/  FFMA.FTZ R65, R32, R64, R63 ;  /* 0x0000004020417223 */ /* 0x000fc4000001003f */
[----:B------:R-:W-:Y:S02]  /*95c0*/  FMUL.FTZ R63, R31, -R60 ;  /* 0x8000003c1f3f7220 */ /* 0x000fe40000410000 */
[----:B------:R-:W-:Y:S02]  /*95d0*/  FADD.FTZ R66, R127, R66 ;  /* 0x000000427f427221 */ /* 0x000fe40000010000 */
[-C--:B------:R-:W-:Y:S02]  /*95e0*/  FMUL.FTZ R61, R31, -R62.reuse ;  /* 0x8000003e1f3d7220 */ /* 0x080fe40000410000 */
[----:B------:R-:W-:Y:S02]  /*95f0*/  FADD.FTZ R65, -R142, R65 ;  /* 0x000000418e417221 */ /* 0x000fe40000010100 */
[----:B------:R-:W-:Y:S02]  /*9600*/  FFMA.FTZ R62, R32, R62, R63 ;  /* 0x0000003e203e7223 */ /* 0x000fe4000001003f */
[----:B------:R-:W-:-:S02]  /*9610*/  FMUL.FTZ R63, R33, -R66 ;  /* 0x80000042213f7220 */ /* 0x000fc40000410000 */
[----:B------:R-:W-:Y:S02]  /*9620*/  FFMA.FTZ R60, R32, R60, -R61 ;  /* 0x0000003c203c7223 */ /* 0x000fe4000001083d */
[CC--:B------:R-:W-:Y:S02]  /*9630*/  FMUL.FTZ R61, R33.reuse, -R65.reuse ;  /* 0x80000041213d7220 */ /* 0x0c0fe40000410000 */
[C---:B------:R-:W-:Y:S02]  /*9640*/  FFMA.FTZ R64, R34.reuse, R65, R63 ;  /* 0x0000004122407223 */ /* 0x040fe4000001003f */
[----:B------:R-:W-:Y:S02]  /*9650*/  FFMA.FTZ R67, R34, R66, -R61 ;  /* 0x0000004222437223 */ /* 0x000fe4000001083d */
[----:B------:R-:W-:Y:S02]  /*9660*/  FMUL.FTZ R61, R33, -R62 ;  /* 0x8000003e213d7220 */ /* 0x000fe40000410000 */
[----:B------:R-:W-:-:S02]  /*9670*/  FADD.FTZ R64, -R143, R64 ;  /* 0x000000408f407221 */ /* 0x000fc40000010100 */
[-C--:B------:R-:W-:Y:S02]  /*9680*/  FMUL.FTZ R63, R33, -R60.reuse ;  /* 0x8000003c213f7220 */ /* 0x080fe40000410000 */
[----:B------:R-:W-:Y:S02]  /*9690*/  FADD.FTZ R67, R128, R67 ;  /* 0x0000004380437221 */ /* 0x000fe40000010000 */
[C---:B------:R-:W-:Y:S02]  /*96a0*/  FFMA.FTZ R60, R34.reuse, R60, -R61 ;  /* 0x0000003c223c7223 */ /* 0x040fe4000001083d */
[C---:B------:R-:W-:Y:S02]  /*96b0*/  FMUL.FTZ R61, R35.reuse, -R64 ;  /* 0x80000040233d7220 */ /* 0x040fe40000410000 */
[----:B------:R-:W-:Y:S02]  /*96c0*/  FFMA.FTZ R62, R34, R62, R63 ;  /* 0x0000003e223e7223 */ /* 0x000fe4000001003f */
[----:B------:R-:W-:-:S02]  /*96d0*/  FMUL.FTZ R63, R35, -R67 ;  /* 0x80000043233f7220 */ /* 0x000fc40000410000 */
[C---:B------:R-:W-:Y:S02]  /*96e0*/  FFMA.FTZ R66, R36.reuse, R67, -R61 ;  /* 0x0000004324427223 */ /* 0x040fe4000001083d */
[----:B------:R-:W-:Y:S02]  /*96f0*/  FFMA.FTZ R65, R36, R64, R63 ;  /* 0x0000004024417223 */ /* 0x000fe4000001003f */
[----:B------:R-:W-:Y:S02]  /*9700*/  FMUL.FTZ R63, R35, -R60 ;  /* 0x8000003c233f7220 */ /* 0x000fe40000410000 */
[----:B------:R-:W-:Y:S02]  /*9710*/  FADD.FTZ R66, R129, R66 ;  /* 0x0000004281427221 */ /* 0x000fe40000010000 */
[----:B------:R-:W-:Y:S02]  /*9720*/  FMUL.FTZ R61, R35, -R62 ;  /* 0x8000003e233d7220 */ /* 0x000fe40000410000 */
[----:B------:R-:W-:-:S02]  /*9730*/  FADD.FTZ R65, -R144, R65 ;  /* 0x0000004190417221 */ /* 0x000fc40000010100 */
[C---:B------:R-:W-:Y:S02]  /*9740*/  FFMA.FTZ R62, R36.reuse, R62, R63 ;  /* 0x0000003e243e7223 */ /* 0x040fe4000001003f */
[C---:B------:R-:W-:Y:S02]  /*9750*/  FMUL.FTZ R63, R39.reuse, -R66 ;  /* 0x80000042273f7220 */ /* 0x040fe40000410000 */
[----:B------:R-:W-:Y:S02]  /*9760*/  FFMA.FTZ R60, R36, R60, -R61 ;  /* 0x0000003c243c7223 */ /* 0x000fe4000001083d */
[-C--:B------:R-:W-:Y:S02]  /*9770*/  FMUL.FTZ R61, R39, -R65.reuse ;  /* 0x80000041273d7220 */ /* 0x080fe40000410000 */
[C---:B------:R-:W-:Y:S02]  /*9780*/  FFMA.FTZ R64, R40.reuse, R65, R63 ;  /* 0x0000004128407223 */ /* 0x040fe4000001003f */
        /* <DEDUP_REMOVED lines=64> */
[----:B------:R-:W-:Y:S02]  /*9b90*/  FFMA.FTZ R60, R80, R60, -R61 ;  /* 0x0000003c503c7223 */ /* 0x000fe4000001083d */
[----:B------:R-:W-:Y:S02]  /*9ba0*/  FADD.FTZ R67, R136, R67 ;  /* 0x0000004388437221 */ /* 0x000fe40000010000 */
[----:B------:R-:W-:-:S02]  /*9bb0*/  FMUL.FTZ R61, R81, -R64 ;  /* 0x80000040513d7220 */ /* 0x000fc40000410000 */
[----:B------:R-:W-:Y:S02]  /*9bc0*/  FFMA.FTZ R63, R80, R62, R63 ;  /* 0x0000003e503f7223 */ /* 0x000fe4000001003f */
[----:B------:R-:W-:Y:S02]  /*9bd0*/  FADD.FTZ R209, R75, R72 ;  /* 0x000000484bd17221 */ /* 0x000fe40000010000 */
[CC--:B------:R-:W-:Y:S02]  /*9be0*/  FMUL.FTZ R65, R81.reuse, -R67.reuse ;  /* 0x8000004351417220 */ /* 0x0c0fe40000410000 */
[----:B------:R-:W-:Y:S02]  /*9bf0*/  FFMA.FTZ R66, R82, R67, -R61 ;  /* 0x0000004352427223 */ /* 0x000fe4000001083d */
[----:B------:R-:W-:Y:S02]  /*9c00*/  FMUL.FTZ R61, R81, -R63 ;  /* 0x8000003f513d7220 */ /* 0x000fe40000410000 */
[----:B------:R-:W-:-:S02]  /*9c10*/  FADD.FTZ R210, R74, R69 ;  /* 0x000000454ad27221 */ /* 0x000fc40000010000 */
[C---:B------:R-:W-:Y:S02]  /*9c20*/  FMUL.FTZ R69, R81.reuse, R209 ;  /* 0x000000d151457220 */ /* 0x040fe40000410000 */
[C---:B------:R-:W-:Y:S02]  /*9c30*/  FFMA.FTZ R67, R82.reuse, R64, R65 ;  /* 0x0000004052437223 */ /* 0x040fe40000010041 */
[CC--:B------:R-:W-:Y:S02]  /*9c40*/  FMUL.FTZ R65, R81.reuse, -R60.reuse ;  /* 0x8000003c51417220 */ /* 0x0c0fe40000410000 */
[C---:B------:R-:W-:Y:S01]  /*9c50*/  FFMA.FTZ R64, R82.reuse, R60, -R61 ;  /* 0x0000003c52407223 */ /* 0x040fe2000001083d */
[----:B------:R-:W-:Y:S01]  /*9c60*/  HFMA2.MMA R61, -RZ, RZ, 0, 0 ;  /* 0x00000000ff3d7435 */ /* 0x000fe200000001ff */
[-C--:B------:R-:W-:Y:S01]  /*9c70*/  FMUL.FTZ R68, R81, R210.reuse ;  /* 0x000000d251447220 */ /* 0x080fe20000410000 */
[----:B------:R-:W-:Y:S01]  /*9c80*/  MOV R60, 0x3f800000 ;  /* 0x3f800000003c7802 */ /* 0x000fe20000000f00 */
[----:B------:R-:W-:-:S02]  /*9c90*/  FFMA.FTZ R69, R82, R210, -R69 ;  /* 0x000000d252457223 */ /* 0x000fc40000010845 */
[C---:B------:R-:W-:Y:S02]  /*9ca0*/  FFMA.FTZ R65, R82.reuse, R63, R65 ;  /* 0x0000003f52417223 */ /* 0x040fe40000010041 */
[----:B------:R-:W-:Y:S01]  /*9cb0*/  CS2R R62, SRZ ;  /* 0x00000000003e7805 */ /* 0x000fe2000001ff00 */
[----:B------:R-:W-:Y:S02]  /*9cc0*/  FFMA.FTZ R68, R82, R209, R68 ;  /* 0x000000d152447223 */ /* 0x000fe40000010044 */
[----:B------:R-:W-:Y:S02]  /*9cd0*/  FADD.FTZ R211, R76, R69 ;  /* 0x000000454cd37221 */ /* 0x000fe40000010000 */
[----:B------:R-:W-:Y:S01]  /*9ce0*/  FADD.FTZ R67, -R152, R67 ;  /* 0x0000004398437221 */ /* 0x000fe20000010100 */
[----:B------:R-:W0:Y:S01]  /*9cf0*/  @!P0 LDS.128 R60, [UR34+0x8b80] ;  /* 0x008b8022ff3c8984 */ /* 0x000e220008000c00 */
[----:B------:R-:W-:Y:S01]  /*9d00*/  FADD.FTZ R66, R137, R66 ;  /* 0x0000004289427221 */ /* 0x000fe20000010000 */
[----:B------:R-:W-:Y:S01]  /*9d10*/  ISETP.GT.U32.AND P0, PT, R122, 0x1f, PT ;  /* 0x0000001f7a00780c */ /* 0x000fe20003f04070 */
[----:B------:R-:W-:-:S02]  /*9d20*/  FADD.FTZ R212, R77, R68 ;  /* 0x000000444dd47221 */ /* 0x000fc40000010000 */
[----:B------:R-:W-:Y:S01]  /*9d30*/  FMUL.FTZ R69, R59, R211 ;  /* 0x000000d33b457220 */ /* 0x000fe20000410000 */
[----:B------:R1:W-:Y:S03]  /*9d40*/  STS.128 [R233.X16+0x6d80], R64 ;  /* 0x006d8040e9007388 */ /* 0x0003e6000000cc00 */
[----:B------:R-:W-:-:S04]  /*9d50*/  FFMA.FTZ R68, R80, R212, R69 ;  /* 0x000000d450447223 */ /* 0x000fc80000010045 */
[----:B------:R-:W-:Y:S02]  /*9d60*/  FADD.FTZ R213, R79, R68 ;  /* 0x000000444fd57221 */ /* 0x000fe40000010000 */
[----:B-1----:R-:W-:-:S04]  /*9d70*/  FMUL.FTZ R64, R59, R212 ;  /* 0x000000d43b407220 */ /* 0x002fc80000410000 */
[----:B------:R-:W-:-:S04]  /*9d80*/  FFMA.FTZ R65, R80, R211, -R64 ;  /* 0x000000d350417223 */ /* 0x000fc80000010840 */
[----:B------:R-:W-:Y:S02]  /*9d90*/  FADD.FTZ R214, R78, R65 ;  /* 0x000000414ed67221 */ /* 0x000fe40000010000 */
[----:B------:R-:W-:-:S04]  /*9da0*/  FMUL.FTZ R65, R57, R213 ;  /* 0x000000d539417220 */ /* 0x000fc80000410000 */
[----:B------:R-:W-:-:S04]  /*9db0*/  FFMA.FTZ R64, R58, R214, -R65 ;  /* 0x000000d63a407223 */ /* 0x000fc80000010841 */
[----:B------:R-:W-:Y:S02]  /*9dc0*/  FADD.FTZ R167, R167, R64 ;  /* 0x00000040a7a77221 */ /* 0x000fe40000010000 */
[----:B------:R-:W-:-:S04]  /*9dd0*/  FMUL.FTZ R64, R57, R214 ;  /* 0x000000d639407220 */ /* 0x000fc80000410000 */
[----:B------:R-:W-:-:S04]  /*9de0*/  FFMA.FTZ R65, R58, R213, R64 ;  /* 0x000000d53a417223 */ /* 0x000fc80000010040 */
        /* <DEDUP_REMOVED lines=115> */
.L_x_1157:
[----:B------:R-:W-:Y:S05]  /*a520*/  BRA.DIV ~URZ, `(.L_x_1056) ;  /* 0x000075427f007947 */ /* 0x000fea000b800000 */
[----:B------:R-:W2:Y:S04]  /*a530*/  SHFL.DOWN PT, R69, R69, 0x1, 0x1f ;  /* 0x08201f0045457f89 */ /* 0x000ea800000e0000 */
[----:B------:R3:W4:Y:S04]  /*a540*/  SHFL.DOWN PT, R73, R68, 0x1, 0x1f ;  /* 0x08201f0044497f89 */ /* 0x00072800000e0000 */
[----:B------:R3:W0:Y:S02]  /*a550*/  SHFL.DOWN PT, R66, R70, 0x1, 0x1f ;  /* 0x08201f0046427f89 */ /* 0x00062400000e0000 */
.L_x_1158:
        /* <DEDUP_REMOVED lines=13> */
.L_x_1058:
[----:B------:R-:W-:Y:S05]  /*a630*/  BSYNC B1 ;  /* 0x0000000000017941 */ /* 0x000fea0003800000 */
.L_x_1057:
[----:B------:R-:W-:Y:S01]  /*a640*/  ISETP.GT.U32.AND P0, PT, R236, 0x1d, PT ;  /* 0x0000001dec00780c */ /* 0x000fe20003f04070 */
[----:B------:R-:W-:Y:S05]  /*a650*/  BRA.DIV ~URZ, `(.L_x_1059) ;  /* 0x000075627f007947 */ /* 0x000fea000b800000 */
[----:B-1----:R1:W3:Y:S04]  /*a660*/  SHFL.DOWN PT, R67, R71, 0x2, 0x1f ;  /* 0x08401f0047437f89 */ /* 0x0022e800000e0000 */
[----:B--2---:R1:W2:Y:S04]  /*a670*/  SHFL.DOWN PT, R69, R74, 0x2, 0x1f ;  /* 0x08401f004a457f89 */ /* 0x0042a800000e0000 */
[----:B---3--:R1:W3:Y:S04]  /*a680*/  SHFL.DOWN PT, R70, R68, 0x2, 0x1f ;  /* 0x08401f0044467f89 */ /* 0x0082e800000e0000 */
[----:B0-----:R1:W0:Y:S02]  /*a690*/  SHFL.DOWN PT, R66, R72, 0x2, 0x1f ;  /* 0x08401f0048427f89 */ /* 0x00122400000e0000 */
.L_x_1159:
        /* <DEDUP_REMOVED lines=13> */
.L_x_1061:
[----:B------:R-:W-:Y:S05]  /*a770*/  BSYNC B1 ;  /* 0x0000000000017941 */ /* 0x000fea0003800000 */
.L_x_1060:
[----:B------:R-:W-:Y:S01]  /*a780*/  ISETP.GT.U32.AND P0, PT, R236, 0x1b, PT ;  /* 0x0000001bec00780c */ /* 0x000fe20003f04070 */
[----:B------:R-:W-:Y:S10]  /*a790*/  BRA.DIV ~URZ, `(.L_x_1062) ;  /* 0x000075e27f007947 */ /* 0x000ff4000b800000 */
[----:B------:R1:W4:Y:S02]  /*a7a0*/  SHFL.DOWN PT, R67, R71, 0x4, 0x1f ;  /* 0x08801f0047437f89 */ /* 0x00032400000e0000 */
.L_x_1160:
[----:B------:R-:W-:Y:S05]  /*a7b0*/  BRA.DIV ~URZ, `(.L_x_1063) ;  /* 0x000076427f007947 */ /* 0x000fea000b800000 */
[----:B--2---:R2:W1:Y:S04]  /*a7c0*/  SHFL.DOWN PT, R69, R74, 0x4, 0x1f ;  /* 0x08801f004a457f89 */ /* 0x00446800000e0000 */
[----:B---3--:R2:W3:Y:S04]  /*a7d0*/  SHFL.DOWN PT, R70, R68, 0x4, 0x1f ;  /* 0x08801f0044467f89 */ /* 0x0084e800000e0000 */
[----:B0-----:R2:W0:Y:S02]  /*a7e0*/  SHFL.DOWN PT, R66, R72, 0x4, 0x1f ;  /* 0x08801f0048427f89 */ /* 0x00142400000e0000 */
.L_x_1161:
        /* <DEDUP_REMOVED lines=13> */
.L_x_1065:
[----:B------:R-:W-:Y:S05]  /*a8c0*/  BSYNC B1 ;  /* 0x0000000000017941 */ /* 0x000fea0003800000 */
.L_x_1064:
[----:B------:R-:W-:Y:S01]  /*a8d0*/  ISETP.GT.U32.AND P0, PT, R236, 0x17, PT ;  /* 0x00000017ec00780c */ /* 0x000fe20003f04070 */
[----:B------:R-:W-:Y:S05]  /*a8e0*/  BRA.DIV ~URZ, `(.L_x_1066) ;  /* 0x000076627f007947 */ /* 0x000fea000b800000 */
[----:B----4-:R4:W2:Y:S04]  /*a8f0*/  SHFL.DOWN PT, R67, R71, 0x8, 0x1f ;  /* 0x09001f0047437f89 */ /* 0x0108a800000e0000 */
[----:B-1----:R4:W1:Y:S04]  /*a900*/  SHFL.DOWN PT, R69, R74, 0x8, 0x1f ;  /* 0x09001f004a457f89 */ /* 0x00286800000e0000 */
[----:B---3--:R4:W3:Y:S04]  /*a910*/  SHFL.DOWN PT, R70, R68, 0x8, 0x1f ;  /* 0x09001f0044467f89 */ /* 0x0088e800000e0000 */
[----:B0-----:R4:W0:Y:S02]  /*a920*/  SHFL.DOWN PT, R66, R72, 0x8, 0x1f ;  /* 0x09001f0048427f89 */ /* 0x00182400000e0000 */
.L_x_1162:
        /* <DEDUP_REMOVED lines=13> */
.L_x_1068:
[----:B------:R-:W-:Y:S05]  /*aa00*/  BSYNC B1 ;  /* 0x0000000000017941 */ /* 0x000fea0003800000 */
.L_x_1067:
[----:B------:R-:W-:Y:S01]  /*aa10*/  ISETP.GT.U32.AND P0, PT, R236, 0xf, PT ;  /* 0x0000000fec00780c */ /* 0x000fe20003f04070 */
[----:B------:R-:W-:Y:S10]  /*aa20*/  BRA.DIV ~URZ, `(.L_x_1069) ;  /* 0x000076e27f007947 */ /* 0x000ff4000b800000 */
[----:B--2---:R2:W4:Y:S02]  /*aa30*/  SHFL.DOWN PT, R67, R71, 0x10, 0x1f ;  /* 0x0a001f0047437f89 */ /* 0x00452400000e0000 */
.L_x_1163:
[----:B------:R-:W-:Y:S05]  /*aa40*/  BRA.DIV ~URZ, `(.L_x_1070) ;  /* 0x000077427f007947 */ /* 0x000fea000b800000 */
[----:B-1----:R1:W2:Y:S04]  /*aa50*/  SHFL.DOWN PT, R69, R74, 0x10, 0x1f ;  /* 0x0a001f004a457f89 */ /* 0x0022a800000e0000 */
[----:B---3--:R1:W3:Y:S04]  /*aa60*/  SHFL.DOWN PT, R70, R68, 0x10, 0x1f ;  /* 0x0a001f0044467f89 */ /* 0x0082e800000e0000 */
[----:B0-----:R1:W0:Y:S02]  /*aa70*/  SHFL.DOWN PT, R66, R72, 0x10, 0x1f ;  /* 0x0a001f0048427f89 */ /* 0x00122400000e0000 */
.L_x_1164:
        /* <DEDUP_REMOVED lines=13> */
.L_x_1072:
[----:B------:R-:W-:Y:S05]  /*ab50*/  BSYNC B1 ;  /* 0x0000000000017941 */ /* 0x000fea0003800000 */
.L_x_1071:
        /* <DEDUP_REMOVED lines=20> */
.L_x_1165:
        /* <DEDUP_REMOVED lines=21> */
.L_x_1075:
[----:B------:R-:W-:Y:S05]  /*adf0*/  BSYNC B1 ;  /* 0x0000000000017941 */ /* 0x000fea0003800000 */
.L_x_1074:
        /* <DEDUP_REMOVED lines=37> */
.L_x_1054:
[----:B0-----:R-:W-:Y:S05]  /*b050*/  BSYNC B0 ;  /* 0x0000000000007941 */ /* 0x001fea0003800000 */
.L_x_1053:
[----:B------:R-:W-:Y:S02]  /*b060*/  WARPSYNC 0xffffffff ;  /* 0xffffffff00007948 */ /* 0x000fe40003800000 */
[----:B------:R-:W-:Y:S01]  /*b070*/  BAR.SYNC.DEFER_BLOCKING 0x0 ;  /* 0x0000000000007b1d */ /* 0x000fe20000010000 */
[----:B------:R-:W-:-:S05]  /*b080*/  ISETP.NE.AND P0, PT, R122, RZ, PT ;  /* 0x000000ff7a00720c */ /* 0x000fca0003f05270 */
[----:B------:R-:W-:Y:S01]  /*b090*/  BSSY B0, `(.L_x_1076) ;  /* 0x0000209000007945 */ /* 0x000fe20003800000 */
[----:B------:R-:W0:Y:S07]  /*b0a0*/  LDS.64 R64, [R233.X16+0x6d88] ;  /* 0x006d8800e9407984 */ /* 0x000e2e000000ca00 */
[----:B------:R2:W-:Y:S01]  /*b0b0*/  @!P0 STS.128 [UR34+0x8b80], R60 ;  /* 0x008b803cff008988 */ /* 0x0005e20008000c22 */
[----:B------:R-:W-:Y:S02]  /*b0c0*/  ULDC UR34, c[0x0][0x168] ;  /* 0x00005a0000227ab9 */ /* 0x000fe40000000800 */
[----:B------:R-:W-:Y:S01]  /*b0d0*/  UIADD3 UR34, -UR25, UR34, URZ ;  /* 0x0000002219227290 */ /* 0x000fe2000fffe13f */
[----:B--2---:R-:W-:-:S02]  /*b0e0*/  PRMT R60, RZ, 0x5410, R194 ;  /* 0x00005410ff3c7816 */ /* 0x004fc400000000c2 */
[----:B------:R-:W-:-:S05]  /*b0f0*/  PRMT R62, RZ, 0x5410, R216 ;  /* 0x00005410ff3e7816 */ /* 0x000fca00000000d8 */
[----:B------:R-:W-:Y:S02]  /*b100*/  FMUL.FTZ R63, R116, R62 ;  /* 0x0000003e743f7220 */ /* 0x000fe40000410000 */
[CC--:B0-----:R-:W-:Y:S02]  /*b110*/  FMUL.FTZ R75, R65.reuse, -R95.reuse ;  /* 0x8000005f414b7220 */ /* 0x0c1fe40000410000 */
[C---:B------:R-:W-:Y:S02]  /*b120*/  FMUL.FTZ R95, R64.reuse, -R95 ;  /* 0x8000005f405f7220 */ /* 0x040fe40000410000 */
[-C--:B------:R-:W-:Y:S02]  /*b130*/  FFMA.FTZ R75, R64, R94.reuse, -R75 ;  /* 0x0000005e404b7223 */ /* 0x080fe4000001084b */
[----:B------:R-:W-:Y:S02]  /*b140*/  FFMA.FTZ R94, R65, R94, R95 ;  /* 0x0000005e415e7223 */ /* 0x000fe4000001005f */
[----:B------:R-:W-:-:S02]  /*b150*/  FMUL.FTZ R65, R117, R60 ;  /* 0x0000003c75417220 */ /* 0x000fc40000410000 */
[----:B------:R-:W-:Y:S02]  /*b160*/  FFMA.FTZ R64, R100, R210, RZ ;  /* 0x000000d264407223 */ /* 0x000fe400000100ff */
[-C--:B------:R-:W-:Y:S02]  /*b170*/  FFMA.FTZ R61, R51, -R65.reuse, R209 ;  /* 0x80000041333d7223 */ /* 0x080fe400000100d1 */
[----:B------:R-:W-:Y:S02]  /*b180*/  FFMA.FTZ R210, R52, -R65, R210 ;  /* 0x8000004134d27223 */ /* 0x000fe400000100d2 */
[----:B------:R-:W-:Y:S02]  /*b190*/  FFMA.FTZ R209, R100, -R209, RZ ;  /* 0x800000d164d17223 */ /* 0x000fe400000100ff */
[C---:B------:R-:W-:Y:S02]  /*b1a0*/  FFMA.FTZ R65, R99.reuse, R211, R64 ;  /* 0x000000d363417223 */ /* 0x040fe40000010040 */
[----:B------:R-:W-:-:S02]  /*b1b0*/  FFMA.FTZ R209, R99, -R212, R209 ;  /* 0x800000d463d17223 */ /* 0x000fc400000100d1 */
[C---:B------:R-:W-:Y:S02]  /*b1c0*/  FFMA.FTZ R66, R98.reuse, R214, R65 ;  /* 0x000000d662427223 */ /* 0x040fe40000010041 */
[----:B------:R-:W-:Y:S02]  /*b1d0*/  FFMA.FTZ R209, R98, -R213, R209 ;  /* 0x800000d562d17223 */ /* 0x000fe400000100d1 */
[C---:B------:R-:W-:Y:S01]  /*b1e0*/  FFMA.FTZ R67, R97.reuse, R167, R66 ;  /* 0x000000a761437223 */ /* 0x040fe20000010042 */
[----:B------:R-:W-:Y:S01]  /*b1f0*/  PRMT R66, RZ, 0x5410, R165 ;  /* 0x00005410ff427816 */ /* 0x000fe200000000a5 */
[----:B------:R-:W-:Y:S02]  /*b200*/  FFMA.FTZ R209, R97, -R168, R209 ;  /* 0x800000a861d17223 */ /* 0x000fe400000100d1 */
[C---:B-1----:R-:W-:Y:S02]  /*b210*/  FFMA.FTZ R70, R96.reuse, R169, R67 ;  /* 0x000000a960467223 */ /* 0x042fe40000010043 */
[----:B------:R-:W-:-:S02]  /*b220*/  FFMA.FTZ R209, R96, -R170, R209 ;  /* 0x800000aa60d17223 */ /* 0x000fc400000100d1 */
[C---:B------:R-:W-:Y:S01]  /*b230*/  FFMA.FTZ R71, R93.reuse, R171, R70 ;  /* 0x000000ab5d477223 */ /* 0x040fe20000010046 */
[----:B------:R-:W-:Y:S01]  /*b240*/  PRMT R70, RZ, 0x5410, R163 ;  /* 0x00005410ff467816 */ /* 0x000fe200000000a3 */
[----:B------:R-:W-:Y:S02]  /*b250*/  FFMA.FTZ R209, R93, -R172, R209 ;  /* 0x800000ac5dd17223 */ /* 0x000fe400000100d1 */
[C---:B------:R-:W-:Y:S02]  /*b260*/  FFMA.FTZ R79, R92.reuse, R174, R71 ;  /* 0x000000ae5c4f7223 */ /* 0x040fe40000010047 */
[----:B------:R-:W-:Y:S02]  /*b270*/  FFMA.FTZ R74, R92, -R173, R209 ;  /* 0x800000ad5c4a7223 */ /* 0x000fe400000100d1 */
[----:B------:R-:W-:Y:S01]  /*b280*/  FADD.FTZ R153, R153, R75 ;  /* 0x0000004b99997221 */ /* 0x000fe20000010000 */
[----:B------:R-:W-:Y:S01]  /*b290*/  PRMT R75, RZ, 0x5410, R160 ;  /* 0x00005410ff4b7816 */ /* 0x000fe200000000a0 */
[----:B------:R-:W-:-:S02]  /*b2a0*/  FFMA.FTZ R79, R91, R176, R79 ;  /* 0x000000b05b4f7223 */ /* 0x000fc4000001004f */
[----:B------:R-:W-:Y:S01]  /*b2b0*/  FFMA.FTZ R78, R91, -R175, R74 ;  /* 0x800000af5b4e7223 */ /* 0x000fe2000001004a */
[----:B------:R-:W-:Y:S01]  /*b2c0*/  PRMT R74, RZ, 0x5410, R161 ;  /* 0x00005410ff4a7816 */ /* 0x000fe200000000a1 */
[----:B------:R-:W-:Y:S02]  /*b2d0*/  FFMA.FTZ R79, R90, R178, R79 ;  /* 0x000000b25a4f7223 */ /* 0x000fe4000001004f */
[----:B------:R-:W-:Y:S02]  /*b2e0*/  FMUL.FTZ R77, R108, R75 ;  /* 0x0000004b6c4d7220 */ /* 0x000fe40000410000 */
[----:B------:R-:W-:Y:S02]  /*b2f0*/  FFMA.FTZ R78, R90, -R177, R78 ;  /* 0x800000b15a4e7223 */ /* 0x000fe4000001004e */
[----:B------:R-:W-:Y:S02]  /*b300*/  FFMA.FTZ R79, R89, R180, R79 ;  /* 0x000000b4594f7223 */ /* 0x000fe4000001004f */
[----:B------:R-:W-:-:S02]  /*b310*/  FFMA.FTZ R180, R14, -R77, R180 ;  /* 0x8000004d0eb47223 */ /* 0x000fc400000100b4 */
[----:B------:R-:W-:Y:S02]  /*b320*/  FFMA.FTZ R77, R13, -R77, R179 ;  /* 0x8000004d0d4d7223 */ /* 0x000fe400000100b3 */
[----:B------:R-:W-:Y:S02]  /*b330*/  FFMA.FTZ R179, R89, -R179, R78 ;  /* 0x800000b359b37223 */ /* 0x000fe4000001004e */
[----:B------:R-:W-:Y:S02]  /*b340*/  FADD.FTZ R95, -R154, R94 ;  /* 0x0000005e9a5f7221 */ /* 0x000fe40000010100 */
[C---:B------:R-:W-:Y:S02]  /*b350*/  FMUL.FTZ R78, R17.reuse, -R153 ;  /* 0x80000099114e7220 */ /* 0x040fe40000410000 */
[-C--:B------:R-:W-:Y:S02]  /*b360*/  FMUL.FTZ R94, R17, -R95.reuse ;  /* 0x8000005f115e7220 */ /* 0x080fe40000410000 */
[----:B------:R-:W-:-:S02]  /*b370*/  FFMA.FTZ R17, R18, R95, R78 ;  /* 0x0000005f12117223 */ /* 0x000fc4000001004e */
[----:B------:R-:W-:Y:S02]  /*b380*/  FFMA.FTZ R94, R18, R153, -R94 ;  /* 0x00000099125e7223 */ /* 0x000fe4000001085e */
[----:B------:R-:W-:Y:S01]  /*b390*/  FADD.FTZ R138, -R138, R17 ;  /* 0x000000118a8a7221 */ /* 0x000fe20000010100 */
[----:B------:R-:W-:Y:S01]  /*b3a0*/  PRMT R17, RZ, 0x5410, R159 ;  /* 0x00005410ff117816 */ /* 0x000fe2000000009f */
[----:B------:R-:W-:Y:S02]  /*b3b0*/  FFMA.FTZ R18, R88, R182, R79 ;  /* 0x000000b658127223 */ /* 0x000fe4000001004f */
[----:B------:R-:W-:Y:S02]  /*b3c0*/  FMUL.FTZ R72, R111, R70 ;  /* 0x000000466f487220 */ /* 0x000fe40000410000 */
[----:B------:R-:W-:Y:S02]  /*b3d0*/  FADD.FTZ R123, R123, R94 ;  /* 0x0000005e7b7b7221 */ /* 0x000fe40000010000 */
[----:B------:R-:W-:-:S02]  /*b3e0*/  FMUL.FTZ R79, R19, -R138 ;  /* 0x8000008a134f7220 */ /* 0x000fc40000410000 */
[-C--:B------:R-:W-:Y:S02]  /*b3f0*/  FFMA.FTZ R174, R27, -R72.reuse, R174 ;  /* 0x800000481bae7223 */ /* 0x080fe400000100ae */
[----:B------:R-:W-:Y:S01]  /*b400*/  FFMA.FTZ R71, R28, -R72, R173 ;  /* 0x800000481c477223 */ /* 0x000fe200000100ad */
[----:B------:R-:W-:Y:S01]  /*b410*/  PRMT R72, RZ, 0x5410, R162 ;  /* 0x00005410ff487816 */ /* 0x000fe200000000a2 */
[-C--:B------:R-:W-:Y:S02]  /*b420*/  FMUL.FTZ R19, R19, -R123.reuse ;  /* 0x8000007b13137220 */ /* 0x080fe40000410000 */
[C---:B------:R-:W-:Y:S02]  /*b430*/  FFMA.FTZ R79, R20.reuse, R123, -R79 ;  /* 0x0000007b144f7223 */ /* 0x040fe4000001084f */
[----:B------:R-:W-:Y:S01]  /*b440*/  FFMA.FTZ R20, R20, R138, R19 ;  /* 0x0000008a14147223 */ /* 0x000fe20000010013 */
[----:B------:R-:W-:Y:S01]  /*b450*/  PRMT R19, RZ, 0x5410, R158 ;  /* 0x00005410ff137816 */ /* 0x000fe2000000009e */
[----:B------:R-:W-:-:S02]  /*b460*/  FADD.FTZ R79, R124, R79 ;  /* 0x0000004f7c4f7221 */ /* 0x000fc40000010000 */
[----:B------:R-:W-:Y:S02]  /*b470*/  FMUL.FTZ R73, R110, R72 ;  /* 0x000000486e497220 */ /* 0x000fe40000410000 */
[----:B------:R-:W-:Y:S02]  /*b480*/  FFMA.FTZ R173, R87, R184, R18 ;  /* 0x000000b857ad7223 */ /* 0x000fe40000010012 */
[----:B------:R-:W-:Y:S02]  /*b490*/  FADD.FTZ R139, -R139, R20 ;  /* 0x000000148b8b7221 */ /* 0x000fe40000010100 */
[----:B------:R-:W-:Y:S02]  /*b4a0*/  FMUL.FTZ R18, R21, -R79 ;  /* 0x8000004f15127220 */ /* 0x000fe40000410000 */
[-C--:B------:R-:W-:Y:S02]  /*b4b0*/  FFMA.FTZ R176, R24, -R73.reuse, R176 ;  /* 0x8000004918b07223 */ /* 0x080fe400000100b0 */
[----:B------:R-:W-:-:S02]  /*b4c0*/  FFMA.FTZ R73, R23, -R73, R175 ;  /* 0x8000004917497223 */ /* 0x000fc400000100af */
[-C--:B------:R-:W-:Y:S02]  /*b4d0*/  FMUL.FTZ R21, R21, -R139.reuse ;  /* 0x8000008b15157220 */ /* 0x080fe40000410000 */
[C---:B------:R-:W-:Y:S01]  /*b4e0*/  FFMA.FTZ R175, R22.reuse, R139, R18 ;  /* 0x0000008b16af7223 */ /* 0x040fe20000010012 */
[----:B------:R-:W-:Y:S01]  /*b4f0*/  PRMT R18, RZ, 0x5410, R157 ;  /* 0x00005410ff127816 */ /* 0x000fe2000000009d */
[----:B------:R-:W-:Y:S02]  /*b500*/  FFMA.FTZ R124, R22, R79, -R21 ;  /* 0x0000004f167c7223 */ /* 0x000fe40000010815 */
[----:B------:R-:W-:Y:S02]  /*b510*/  FADD.FTZ R140, -R140, R175 ;  /* 0x000000af8c8c7221 */ /* 0x000fe40000010100 */
[----:B------:R-:W-:Y:S02]  /*b520*/  FADD.FTZ R125, R125, R124 ;  /* 0x0000007c7d7d7221 */ /* 0x000fe40000010000 */
[----:B------:R-:W-:-:S02]  /*b530*/  FMUL.FTZ R21, R25, -R140 ;  /* 0x8000008c19157220 */ /* 0x000fc40000410000 */
[-C--:B------:R-:W-:Y:S02]  /*b540*/  FMUL.FTZ R25, R25, -R125.reuse ;  /* 0x8000007d19197220 */ /* 0x080fe40000410000 */
[----:B------:R-:W-:Y:S02]  /*b550*/  FFMA.FTZ R21, R26, R125, -R21 ;  /* 0x0000007d1a157223 */ /* 0x000fe40000010815 */
[----:B------:R-:W-:Y:S02]  /*b560*/  FFMA.FTZ R20, R86, R186, R173 ;  /* 0x000000ba56147223 */ /* 0x000fe400000100ad */
[----:B------:R-:W-:Y:S02]  /*b570*/  FFMA.FTZ R124, R26, R140, R25 ;  /* 0x0000008c1a7c7223 */ /* 0x000fe40000010019 */
[----:B------:R-:W-:Y:S01]  /*b580*/  FADD.FTZ R173, R126, R21 ;  /* 0x000000157ead7221 */ /* 0x000fe20000010000 */
[----:B------:R-:W-:Y:S01]  /*b590*/  PRMT R21, RZ, 0x5410, R156 ;  /* 0x00005410ff157816 */ /* 0x000fe2000000009c */
[----:B------:R-:W-:-:S02]  /*b5a0*/  FFMA.FTZ R25, R85, R188, R20 ;  /* 0x000000bc55197223 */ /* 0x000fc40000010014 */
[----:B------:R-:W-:Y:S02]  /*b5b0*/  FFMA.FTZ R154, R88, -R181, R179 ;  /* 0x800000b5589a7223 */ /* 0x000fe400000100b3 */
[----:B------:R-:W-:Y:S02]  /*b5c0*/  FADD.FTZ R141, -R141, R124 ;  /* 0x0000007c8d8d7221 */ /* 0x000fe40000010100 */
[----:B------:R-:W-:Y:S02]  /*b5d0*/  FMUL.FTZ R20, R31, -R173 ;  /* 0x800000ad1f147220 */ /* 0x000fe40000410000 */
[----:B------:R-:W-:Y:S02]  /*b5e0*/  FFMA.FTZ R154, R87, -R183, R154 ;  /* 0x800000b7579a7223 */ /* 0x000fe4000001009a */
[----:B------:R-:W-:Y:S01]  /*b5f0*/  FFMA.FTZ R175, R32, R141, R20 ;  /* 0x0000008d20af7223 */ /* 0x000fe20000010014 */
[----:B------:R-:W-:Y:S01]  /*b600*/  PRMT R20, RZ, 0x5410, R155 ;  /* 0x00005410ff147816 */ /* 0x000fe2000000009b */
[----:B------:R-:W-:-:S02]  /*b610*/  FFMA.FTZ R154, R86, -R185, R154 ;  /* 0x800000b9569a7223 */ /* 0x000fc4000001009a */
[----:B------:R-:W-:Y:S02]  /*b620*/  FMUL.FTZ R31, R31, -R141 ;  /* 0x8000008d1f1f7220 */ /* 0x000fe40000410000 */
[----:B------:R-:W-:Y:S02]  /*b630*/  FMUL.FTZ R126, R103, R20 ;  /* 0x00000014677e7220 */ /* 0x000fe40000410000 */
[----:B------:R-:W-:Y:S02]  /*b640*/  FFMA.FTZ R154, R85, -R187, R154 ;  /* 0x800000bb559a7223 */ /* 0x000fe4000001009a */
[----:B------:R-:W-:Y:S02]  /*b650*/  FFMA.FTZ R32, R32, R173, -R31 ;  /* 0x000000ad20207223 */ /* 0x000fe4000001081f */
[----:B------:R-:W-:Y:S02]  /*b660*/  FFMA.FTZ R25, R84, R190, R25 ;  /* 0x000000be54197223 */ /* 0x000fe40000010019 */
[----:B------:R-:W-:-:S02]  /*b670*/  FFMA.FTZ R190, R4, -R126, R190 ;  /* 0x8000007e04be7223 */ /* 0x000fc400000100be */
[----:B------:R-:W-:Y:S02]  /*b680*/  FFMA.FTZ R126, R3, -R126, R189 ;  /* 0x8000007e037e7223 */ /* 0x000fe400000100bd */
[----:B------:R-:W-:Y:S02]  /*b690*/  FADD.FTZ R142, -R142, R175 ;  /* 0x000000af8e8e7221 */ /* 0x000fe40000010100 */
[----:B------:R-:W-:Y:S02]  /*b6a0*/  FFMA.FTZ R189, R84, -R189, R154 ;  /* 0x800000bd54bd7223 */ /* 0x000fe4000001009a */
[----:B------:R-:W-:Y:S01]  /*b6b0*/  FADD.FTZ R154, R127, R32 ;  /* 0x000000207f9a7221 */ /* 0x000fe20000010000 */
[----:B------:R-:W-:Y:S01]  /*b6c0*/  PRMT R127, RZ, 0x5410, R118 ;  /* 0x00005410ff7f7816 */ /* 0x000fe20000000076 */
[C---:B------:R-:W-:Y:S02]  /*b6d0*/  FMUL.FTZ R31, R33.reuse, -R142 ;  /* 0x8000008e211f7220 */ /* 0x040fe40000410000 */
[----:B------:R-:W-:-:S02]  /*b6e0*/  FMUL.FTZ R33, R33, -R154 ;  /* 0x8000009a21217220 */ /* 0x000fc40000410000 */
[C---:B------:R-:W-:Y:S02]  /*b6f0*/  FFMA.FTZ R31, R34.reuse, R154, -R31 ;  /* 0x0000009a221f7223 */ /* 0x040fe4000001081f */
[----:B------:R-:W-:Y:S02]  /*b700*/  FFMA.FTZ R32, R34, R142, R33 ;  /* 0x0000008e22207223 */ /* 0x000fe40000010021 */
[----:B------:R-:W-:Y:S02]  /*b710*/  FMUL.FTZ R34, R153, UR43 ;  /* 0x0000002b99227c20 */ /* 0x000fe40008410000 */
[----:B------:R-:W-:Y:S02]  /*b720*/  FMUL.FTZ R33, R102, R127 ;  /* 0x0000007f66217220 */ /* 0x000fe40000410000 */
[----:B------:R-:W-:Y:S02]  /*b730*/  FADD.FTZ R175, R128, R31 ;  /* 0x0000001f80af7221 */ /* 0x000fe40000010000 */
[----:B------:R-:W-:-:S02]  /*b740*/  FFMA.FTZ R31, R95, UR44, -R34 ;  /* 0x0000002c5f1f7c23 */ /* 0x000fc40008010822 */
[C---:B------:R-:W-:Y:S02]  /*b750*/  FFMA.FTZ R124, R0.reuse, -R33, R192 ;  /* 0x80000021007c7223 */ /* 0x040fe400000100c0 */
[----:B------:R-:W-:Y:S02]  /*b760*/  FMUL.FTZ R34, R95, UR43 ;  /* 0x0000002b5f227c20 */ /* 0x000fe40008410000 */
[----:B------:R-:W-:Y:S02]  /*b770*/  FMUL.FTZ R0, R0, R95 ;  /* 0x0000005f00007220 */ /* 0x000fe40000410000 */
[----:B------:R-:W-:Y:S02]  /*b780*/  FFMA.FTZ R33, R2, -R33, R191 ;  /* 0x8000002102217223 */ /* 0x000fe400000100bf */
[----:B------:R-:W-:Y:S02]  /*b790*/  FFMA.FTZ R34, R153, UR44, R34 ;  /* 0x0000002c99227c23 */ /* 0x000fe40008010022 */
[----:B------:R-:W-:-:S02]  /*b7a0*/  FMUL.FTZ R31, R124, R31 ;  /* 0x0000001f7c1f7220 */ /* 0x000fc40000410000 */
[----:B------:R-:W-:Y:S02]  /*b7b0*/  FFMA.FTZ R0, R2, R153, R0 ;  /* 0x0000009902007223 */ /* 0x000fe40000010000 */
[----:B------:R-:W-:Y:S02]  /*b7c0*/  FADD.FTZ R143, -R143, R32 ;  /* 0x000000208f8f7221 */ /* 0x000fe40000010100 */
[----:B------:R-:W-:Y:S02]  /*b7d0*/  FMUL.FTZ R2, R35, -R175 ;  /* 0x800000af23027220 */ /* 0x000fe40000410000 */
[----:B------:R-:W-:Y:S02]  /*b7e0*/  FFMA.FTZ R34, R33, R34, R31 ;  /* 0x0000002221227223 */ /* 0x000fe4000001001f */
[-C--:B------:R-:W-:Y:S02]  /*b7f0*/  FFMA.FTZ R31, R36, R143.reuse, R2 ;  /* 0x0000008f241f7223 */ /* 0x080fe40000010002 */
[----:B------:R-:W-:-:S02]  /*b800*/  FMUL.FTZ R35, R35, -R143 ;  /* 0x8000008f23237220 */ /* 0x000fc40000410000 */
[----:B------:R-:W-:Y:S02]  /*b810*/  FADD.FTZ R144, -R144, R31 ;  /* 0x0000001f90907221 */ /* 0x000fe40000010100 */
[C---:B------:R-:W-:Y:S02]  /*b820*/  FMUL.FTZ R31, R123.reuse, UR43 ;  /* 0x0000002b7b1f7c20 */ /* 0x040fe40008410000 */
[----:B------:R-:W-:Y:S02]  /*b830*/  FMUL.FTZ R2, R138, UR43 ;  /* 0x0000002b8a027c20 */ /* 0x000fe40008410000 */
[----:B------:R-:W-:Y:S02]  /*b840*/  FFMA.FTZ R36, R36, R175, -R35 ;  /* 0x000000af24247223 */ /* 0x000fe40000010823 */
[----:B------:R-:W-:Y:S02]  /*b850*/  FFMA.FTZ R35, R138, UR44, -R31 ;  /* 0x0000002c8a237c23 */ /* 0x000fe4000801081f */
[----:B------:R-:W-:-:S02]  /*b860*/  FFMA.FTZ R31, R123, UR44, R2 ;  /* 0x0000002c7b1f7c23 */ /* 0x000fc40008010002 */
[----:B------:R-:W-:Y:S02]  /*b870*/  FADD.FTZ R129, R129, R36 ;  /* 0x0000002481817221 */ /* 0x000fe40000010000 */
[----:B------:R-:W-:Y:S02]  /*b880*/  FMUL.FTZ R2, R39, -R144 ;  /* 0x8000009027027220 */ /* 0x000fe40000410000 */
[----:B------:R-:W-:Y:S02]  /*b890*/  FMUL.FTZ R32, R3, R138 ;  /* 0x0000008a03207220 */ /* 0x000fe40000410000 */
[-C--:B------:R-:W-:Y:S02]  /*b8a0*/  FMUL.FTZ R39, R39, -R129.reuse ;  /* 0x8000008127277220 */ /* 0x080fe40000410000 */
[C---:B------:R-:W-:Y:S02]  /*b8b0*/  FFMA.FTZ R3, R40.reuse, R129, -R2 ;  /* 0x0000008128037223 */ /* 0x040fe40000010802 */
[----:B------:R-:W-:-:S02]  /*b8c0*/  FFMA.FTZ R40, R40, R144, R39 ;  /* 0x0000009028287223 */ /* 0x000fc40000010027 */
[----:B------:R-:W-:Y:S02]  /*b8d0*/  FADD.FTZ R3, R130, R3 ;  /* 0x0000000382037221 */ /* 0x000fe40000010000 */
[----:B------:R-:W-:Y:S02]  /*b8e0*/  FMUL.FTZ R35, R126, R35 ;  /* 0x000000237e237220 */ /* 0x000fe40000410000 */
[----:B------:R-:W-:Y:S02]  /*b8f0*/  FFMA.FTZ R32, R4, R123, R32 ;  /* 0x0000007b04207223 */ /* 0x000fe40000010020 */
[----:B------:R-:W-:Y:S02]  /*b900*/  FADD.FTZ R145, -R145, R40 ;  /* 0x0000002891917221 */ /* 0x000fe40000010100 */
[----:B------:R-:W-:Y:S02]  /*b910*/  FMUL.FTZ R4, R41, -R3 ;  /* 0x8000000329047220 */ /* 0x000fe40000410000 */
[----:B------:R-:W-:-:S02]  /*b920*/  FFMA.FTZ R31, R190, R31, R35 ;  /* 0x0000001fbe1f7223 */ /* 0x000fc40000010023 */
[----:B------:R-:W-:Y:S02]  /*b930*/  FFMA.FTZ R35, R42, R145, R4 ;  /* 0x000000912a237223 */ /* 0x000fe40000010004 */
[----:B------:R-:W-:Y:S02]  /*b940*/  FMUL.FTZ R26, R104, R21 ;  /* 0x00000015681a7220 */ /* 0x000fe40000410000 */
[----:B------:R-:W-:Y:S02]  /*b950*/  FMUL.FTZ R4, R79, UR43 ;  /* 0x0000002b4f047c20 */ /* 0x000fe40008410000 */
[-C--:B------:R-:W-:Y:S02]  /*b960*/  FFMA.FTZ R188, R6, -R26.reuse, R188 ;  /* 0x8000001a06bc7223 */ /* 0x080fe400000100bc */
[----:B------:R-:W-:Y:S02]  /*b970*/  FFMA.FTZ R39, R139, UR44, -R4 ;  /* 0x0000002c8b277c23 */ /* 0x000fe40008010804 */
[----:B------:R-:W-:-:S02]  /*b980*/  FFMA.FTZ R26, R5, -R26, R187 ;  /* 0x8000001a051a7223 */ /* 0x000fc400000100bb */
[----:B------:R-:W-:Y:S02]  /*b990*/  FMUL.FTZ R4, R139, UR43 ;  /* 0x0000002b8b047c20 */ /* 0x000fe40008410000 */
[----:B------:R-:W-:Y:S02]  /*b9a0*/  FMUL.FTZ R41, R41, -R145 ;  /* 0x8000009129297220 */ /* 0x000fe40000410000 */
[----:B------:R-:W-:Y:S02]  /*b9b0*/  FADD.FTZ R146, -R146, R35 ;  /* 0x0000002392927221 */ /* 0x000fe40000010100 */
[----:B------:R-:W-:Y:S02]  /*b9c0*/  FMUL.FTZ R35, R5, R139 ;  /* 0x0000008b05237220 */ /* 0x000fe40000410000 */
[----:B------:R-:W-:Y:S02]  /*b9d0*/  FFMA.FTZ R5, R79, UR44, R4 ;  /* 0x0000002c4f057c23 */ /* 0x000fe40008010004 */
[----:B------:R-:W-:-:S02]  /*b9e0*/  FMUL.FTZ R36, R26, R39 ;  /* 0x000000271a247220 */ /* 0x000fc40000410000 */
[----:B------:R-:W-:Y:S02]  /*b9f0*/  FFMA.FTZ R40, R42, R3, -R41 ;  /* 0x000000032a287223 */ /* 0x000fe40000010829 */
[----:B------:R-:W-:Y:S02]  /*ba00*/  FFMA.FTZ R36, R188, R5, R36 ;  /* 0x00000005bc247223 */ /* 0x000fe40000010024 */
        /* <DEDUP_REMOVED lines=12> */
[----:B------:R-:W-:Y:S02]  /*bad0*/  FMUL.FTZ R22, R105, R18 ;  /* 0x0000001269167220 */ /* 0x000fe40000410000 */
[----:B------:R-:W-:Y:S02]  /*bae0*/  FADD.FTZ R133, R133, R54 ;  /* 0x0000003685857221 */ /* 0x000fe40000010000 */
[----:B------:R-:W-:Y:S02]  /*baf0*/  FMUL.FTZ R5, R55, -R148 ;  /* 0x8000009437057220 */ /* 0x000fe40000410000 */
[----:B------:R-:W-:-:S02]  /*bb00*/  FFMA.FTZ R186, R8, -R22, R186 ;  /* 0x8000001608ba7223 */ /* 0x000fc400000100ba */
[C---:B------:R-:W-:Y:S02]  /*bb10*/  FFMA.FTZ R22, R7.reuse, -R22, R185 ;  /* 0x8000001607167223 */ /* 0x040fe400000100b9 */
[----:B------:R-:W-:Y:S02]  /*bb20*/  FFMA.FTZ R35, R6, R79, R35 ;  /* 0x0000004f06237223 */ /* 0x000fe40000010023 */
[----:B------:R-:W-:Y:S02]  /*bb30*/  FMUL.FTZ R41, R7, R140 ;  /* 0x0000008c07297220 */ /* 0x000fe40000410000 */
[----:B------:R-:W-:Y:S02]  /*bb40*/  FFMA.FTZ R5, R56, R133, -R5 ;  /* 0x0000008538057223 */ /* 0x000fe40000010805 */
[----:B------:R-:W-:Y:S02]  /*bb50*/  FMUL.FTZ R7, R125, UR43 ;  /* 0x0000002b7d077c20 */ /* 0x000fe40008410000 */
[----:B------:R-:W-:-:S02]  /*bb60*/  FMUL.FTZ R6, R140, UR43 ;  /* 0x0000002b8c067c20 */ /* 0x000fc40008410000 */
[----:B------:R-:W-:Y:S02]  /*bb70*/  FMUL.FTZ R55, R55, -R133 ;  /* 0x8000008537377220 */ /* 0x000fe40000410000 */
[----:B------:R-:W-:Y:S02]  /*bb80*/  FFMA.FTZ R41, R8, R125, R41 ;  /* 0x0000007d08297223 */ /* 0x000fe40000010029 */
[----:B------:R-:W-:Y:S02]  /*bb90*/  FADD.FTZ R45, R134, R5 ;  /* 0x00000005862d7221 */ /* 0x000fe40000010000 */
[----:B------:R-:W-:Y:S02]  /*bba0*/  FFMA.FTZ R7, R140, UR44, -R7 ;  /* 0x0000002c8c077c23 */ /* 0x000fe40008010807 */
[----:B------:R-:W-:Y:S02]  /*bbb0*/  FFMA.FTZ R53, R125, UR44, R6 ;  /* 0x0000002c7d357c23 */ /* 0x000fe40008010006 */
[----:B------:R-:W-:-:S02]  /*bbc0*/  FMUL.FTZ R5, R105, R140 ;  /* 0x0000008c69057220 */ /* 0x000fc40000410000 */
[----:B------:R-:W-:Y:S02]  /*bbd0*/  FMUL.FTZ R125, R105, R125 ;  /* 0x0000007d697d7220 */ /* 0x000fe40000410000 */
[----:B------:R-:W-:Y:S02]  /*bbe0*/  FFMA.FTZ R56, R56, R148, R55 ;  /* 0x0000009438387223 */ /* 0x000fe40000010037 */
[C---:B------:R-:W-:Y:S02]  /*bbf0*/  FMUL.FTZ R8, R22.reuse, R7 ;  /* 0x0000000716087220 */ /* 0x040fe40000410000 */
[C---:B------:R-:W-:Y:S02]  /*bc00*/  FMUL.FTZ R7, R22.reuse, R5 ;  /* 0x0000000516077220 */ /* 0x040fe40000410000 */
[----:B------:R-:W-:Y:S02]  /*bc10*/  FMUL.FTZ R6, R22, R125 ;  /* 0x0000007d16067220 */ /* 0x000fe40000410000 */
[----:B------:R-:W-:-:S02]  /*bc20*/  FADD.FTZ R149, -R149, R56 ;  /* 0x0000003895957221 */ /* 0x000fc40000010100 */
[C---:B------:R-:W-:Y:S02]  /*bc30*/  FFMA.FTZ R7, R186.reuse, R125, R7 ;  /* 0x0000007dba077223 */ /* 0x040fe40000010007 */
[C---:B------:R-:W-:Y:S02]  /*bc40*/  FFMA.FTZ R6, R186.reuse, R5, -R6 ;  /* 0x00000005ba067223 */ /* 0x040fe40000010806 */
[----:B------:R-:W-:Y:S02]  /*bc50*/  FFMA.FTZ R186, R186, R53, R8 ;  /* 0x00000035baba7223 */ /* 0x000fe40000010008 */
[----:B------:R-:W-:Y:S02]  /*bc60*/  FMUL.FTZ R78, R107, R17 ;  /* 0x000000116b4e7220 */ /* 0x000fe40000410000 */
[----:B------:R-:W-:Y:S02]  /*bc70*/  FMUL.FTZ R8, R57, -R149 ;  /* 0x8000009539087220 */ /* 0x000fe40000410000 */
[----:B------:R-:W-:-:S02]  /*bc80*/  FMUL.FTZ R94, R106, R19 ;  /* 0x000000136a5e7220 */ /* 0x000fc40000410000 */
[----:B------:R-:W-:Y:S02]  /*bc90*/  FMUL.FTZ R57, R57, -R45 ;  /* 0x8000002d39397220 */ /* 0x000fe40000410000 */
[-C--:B------:R-:W-:Y:S02]  /*bca0*/  FFMA.FTZ R182, R12, -R78.reuse, R182 ;  /* 0x8000004e0cb67223 */ /* 0x080fe400000100b6 */
[----:B------:R-:W-:Y:S02]  /*bcb0*/  FFMA.FTZ R78, R11, -R78, R181 ;  /* 0x8000004e0b4e7223 */ /* 0x000fe400000100b5 */
[-C--:B------:R-:W-:Y:S02]  /*bcc0*/  FFMA.FTZ R184, R10, -R94.reuse, R184 ;  /* 0x8000005e0ab87223 */ /* 0x080fe400000100b8 */
[----:B------:R-:W-:Y:S02]  /*bcd0*/  FFMA.FTZ R57, R58, R149, R57 ;  /* 0x000000953a397223 */ /* 0x000fe40000010039 */
[----:B------:R-:W-:-:S02]  /*bce0*/  FFMA.FTZ R94, R9, -R94, R183 ;  /* 0x8000005e095e7223 */ /* 0x000fc400000100b7 */
[----:B------:R-:W-:Y:S02]  /*bcf0*/  FMUL.FTZ R11, R11, R142 ;  /* 0x0000008e0b0b7220 */ /* 0x000fe40000410000 */
[----:B------:R-:W-:Y:S02]  /*bd00*/  FFMA.FTZ R8, R58, R45, -R8 ;  /* 0x0000002d3a087223 */ /* 0x000fe40000010808 */
[----:B------:R-:W-:Y:S02]  /*bd10*/  FMUL.FTZ R9, R9, R141 ;  /* 0x0000008d09097220 */ /* 0x000fe40000410000 */
[----:B------:R-:W-:Y:S02]  /*bd20*/  FADD.FTZ R150, -R150, R57 ;  /* 0x0000003996967221 */ /* 0x000fe40000010100 */
[----:B------:R-:W-:Y:S02]  /*bd30*/  FFMA.FTZ R12, R12, R154, R11 ;  /* 0x0000009a0c0c7223 */ /* 0x000fe4000001000b */
[----:B------:R-:W-:-:S02]  /*bd40*/  FADD.FTZ R135, R135, R8 ;  /* 0x0000000887877221 */ /* 0x000fc40000010000 */
[----:B------:R-:W-:Y:S02]  /*bd50*/  FFMA.FTZ R10, R10, R173, R9 ;  /* 0x000000ad0a0a7223 */ /* 0x000fe40000010009 */
[----:B------:R-:W-:Y:S02]  /*bd60*/  FMUL.FTZ R11, R154, UR43 ;  /* 0x0000002b9a0b7c20 */ /* 0x000fe40008410000 */
[----:B------:R-:W-:Y:S02]  /*bd70*/  FMUL.FTZ R9, R142, UR43 ;  /* 0x0000002b8e097c20 */ /* 0x000fe40008410000 */
[C---:B------:R-:W-:Y:S02]  /*bd80*/  FMUL.FTZ R8, R59.reuse, -R150 ;  /* 0x800000963b087220 */ /* 0x040fe40000410000 */
[----:B------:R-:W-:Y:S02]  /*bd90*/  FMUL.FTZ R59, R59, -R135 ;  /* 0x800000873b3b7220 */ /* 0x000fe40000410000 */
[----:B------:R-:W-:-:S02]  /*bda0*/  FMUL.FTZ R139, R104, R139 ;  /* 0x0000008b688b7220 */ /* 0x000fc40000410000 */
[----:B------:R-:W-:Y:S02]  /*bdb0*/  FFMA.FTZ R53, R142, UR44, -R11 ;  /* 0x0000002c8e357c23 */ /* 0x000fe4000801080b */
[----:B------:R-:W-:Y:S02]  /*bdc0*/  FMUL.FTZ R79, R104, R79 ;  /* 0x0000004f684f7220 */ /* 0x000fe40000410000 */
[----:B------:R-:W-:Y:S02]  /*bdd0*/  FFMA.FTZ R11, R154, UR44, R9 ;  /* 0x0000002c9a0b7c23 */ /* 0x000fe40008010009 */
[C---:B------:R-:W-:Y:S02]  /*bde0*/  FFMA.FTZ R9, R80.reuse, R135, -R8 ;  /* 0x0000008750097223 */ /* 0x040fe40000010808 */
[----:B------:R-:W-:Y:S02]  /*bdf0*/  FFMA.FTZ R80, R80, R150, R59 ;  /* 0x0000009650507223 */ /* 0x000fe4000001003b */
[----:B------:R-:W-:-:S02]  /*be00*/  FMUL.FTZ R4, R26, R139 ;  /* 0x0000008b1a047220 */ /* 0x000fc40000410000 */
[-C--:B------:R-:W-:Y:S02]  /*be10*/  FMUL.FTZ R26, R26, R79.reuse ;  /* 0x0000004f1a1a7220 */ /* 0x080fe40000410000 */
[C---:B------:R-:W-:Y:S02]  /*be20*/  FMUL.FTZ R57, R107.reuse, R142 ;  /* 0x0000008e6b397220 */ /* 0x040fe40000410000 */
[----:B------:R-:W-:Y:S02]  /*be30*/  FMUL.FTZ R55, R107, R154 ;  /* 0x0000009a6b377220 */ /* 0x000fe40000410000 */
[----:B------:R-:W-:Y:S02]  /*be40*/  FADD.FTZ R151, -R151, R80 ;  /* 0x0000005097977221 */ /* 0x000fe40000010100 */
[C---:B------:R-:W-:Y:S02]  /*be50*/  FFMA.FTZ R4, R188.reuse, R79, R4 ;  /* 0x0000004fbc047223 */ /* 0x040fe40000010004 */
[----:B------:R-:W-:-:S02]  /*be60*/  FFMA.FTZ R188, R188, R139, -R26 ;  /* 0x0000008bbcbc7223 */ /* 0x000fc4000001081a */
[C---:B------:R-:W-:Y:S02]  /*be70*/  FMUL.FTZ R26, R78.reuse, R57 ;  /* 0x000000394e1a7220 */ /* 0x040fe40000410000 */
[C---:B------:R-:W-:Y:S02]  /*be80*/  FMUL.FTZ R22, R78.reuse, R55 ;  /* 0x000000374e167220 */ /* 0x040fe40000410000 */
[----:B------:R-:W-:Y:S02]  /*be90*/  FMUL.FTZ R53, R78, R53 ;  /* 0x000000354e357220 */ /* 0x000fe40000410000 */
[----:B------:R-:W-:Y:S02]  /*bea0*/  FADD.FTZ R9, R136, R9 ;  /* 0x0000000988097221 */ /* 0x000fe40000010000 */
[----:B------:R-:W-:Y:S02]  /*beb0*/  FMUL.FTZ R8, R81, -R151 ;  /* 0x8000009751087220 */ /* 0x000fe40000410000 */
[----:B------:R-:W-:-:S02]  /*bec0*/  FMUL.FTZ R76, R109, R74 ;  /* 0x0000004a6d4c7220 */ /* 0x000fc40000410000 */
[C---:B------:R-:W-:Y:S02]  /*bed0*/  FFMA.FTZ R26, R182.reuse, R55, R26 ;  /* 0x00000037b61a7223 */ /* 0x040fe4000001001a */
[C---:B------:R-:W-:Y:S02]  /*bee0*/  FFMA.FTZ R22, R182.reuse, R57, -R22 ;  /* 0x00000039b6167223 */ /* 0x040fe40000010816 */
[----:B------:R-:W-:Y:S02]  /*bef0*/  FFMA.FTZ R182, R182, R11, R53 ;  /* 0x0000000bb6b67223 */ /* 0x000fe40000010035 */
[----:B------:R-:W-:Y:S01]  /*bf00*/  FFMA.FTZ R42, R82, R9, -R8 ;  /* 0x00000009522a7223 */ /* 0x000fe20000010808 */
[----:B------:R-:W-:Y:S01]  /*bf10*/  SHF.L.U32 R8, R122, 0x5, RZ ;  /* 0x000000057a087819 */ /* 0x000fe200000006ff */
[----:B------:R-:W-:Y:S02]  /*bf20*/  FMUL.FTZ R11, R15, R144 ;  /* 0x000000900f0b7220 */ /* 0x000fe40000410000 */
[----:B------:R-:W-:Y:S01]  /*bf30*/  FFMA.FTZ R178, R16, -R76, R178 ;  /* 0x8000004c10b27223 */ /* 0x000fe200000100b2 */
[----:B------:R-:W-:Y:S01]  /*bf40*/  IADD3 R181, R8, 0x2, RZ ;  /* 0x0000000208b57810 */ /* 0x000fe20007ffe0ff */
[----:B------:R-:W-:-:S02]  /*bf50*/  FMUL.FTZ R13, R13, R143 ;  /* 0x0000008f0d0d7220 */ /* 0x000fc40000410000 */
[----:B------:R-:W-:Y:S01]  /*bf60*/  FMUL.FTZ R81, R81, -R9 ;  /* 0x8000000951517220 */ /* 0x000fe20000410000 */
[----:B------:R-:W-:Y:S01]  /*bf70*/  LEA.HI.SX32 R181, R181, R8, 0x1b ;  /* 0x00000008b5b57211 */ /* 0x000fe200078fdaff */
[----:B------:R-:W-:Y:S01]  /*bf80*/  FFMA.FTZ R76, R15, -R76, R177 ;  /* 0x8000004c0f4c7223 */ /* 0x000fe200000100b1 */
[----:B------:R-:W-:Y:S01]  /*bf90*/  IADD3 R15, R8, 0x1, RZ ;  /* 0x00000001080f7810 */ /* 0x000fe20007ffe0ff */
[----:B------:R-:W-:Y:S02]  /*bfa0*/  FFMA.FTZ R11, R16, R129, R11 ;  /* 0x00000081100b7223 */ /* 0x000fe4000001000b */
[----:B------:R-:W-:Y:S01]  /*bfb0*/  FMUL.FTZ R16, R144, UR43 ;  /* 0x0000002b90107c20 */ /* 0x000fe20008410000 */
[----:B------:R-:W-:Y:S01]  /*bfc0*/  LEA.HI.SX32 R179, R15, R8, 0x1b ;  /* 0x000000080fb37211 */ /* 0x000fe200078fdaff */
[----:B------:R-:W-:Y:S02]  /*bfd0*/  FFMA.FTZ R14, R14, R175, R13 ;  /* 0x000000af0e0e7223 */ /* 0x000fe4000001000d */
[----:B------:R-:W-:-:S02]  /*bfe0*/  FFMA.FTZ R81, R82, R151, R81 ;  /* 0x0000009752517223 */ /* 0x000fc40000010051 */
[C---:B------:R-:W-:Y:S02]  /*bff0*/  FMUL.FTZ R13, R129.reuse, UR43 ;  /* 0x0000002b810d7c20 */ /* 0x040fe40008410000 */
[----:B------:R-:W-:Y:S02]  /*c000*/  FFMA.FTZ R15, R129, UR44, R16 ;  /* 0x0000002c810f7c23 */ /* 0x000fe40008010010 */
[----:B------:R-:W-:Y:S02]  /*c010*/  FADD.FTZ R152, -R152, R81 ;  /* 0x0000005198987221 */ /* 0x000fe40000010100 */
[C---:B------:R-:W-:Y:S02]  /*c020*/  FMUL.FTZ R59, R109.reuse, R144 ;  /* 0x000000906d3b7220 */ /* 0x040fe40000410000 */
[----:B------:R-:W-:Y:S02]  /*c030*/  FMUL.FTZ R129, R109, R129 ;  /* 0x000000816d817220 */ /* 0x000fe40000410000 */
[----:B------:R-:W-:-:S02]  /*c040*/  FFMA.FTZ R81, R144, UR44, -R13 ;  /* 0x0000002c90517c23 */ /* 0x000fc4000801080d */
[----:B------:R-:W-:Y:S01]  /*c050*/  FADD.FTZ R137, R137, R42 ;  /* 0x0000002a89897221 */ /* 0x000fe20000010000 */
[----:B------:R-:W-:Y:S01]  /*c060*/  LEA.HI.SX32 R42, R8, R8, 0x1b ;  /* 0x00000008082a7211 */ /* 0x000fe200078fdaff */
[C---:B------:R-:W-:Y:S02]  /*c070*/  FMUL.FTZ R46, R76.reuse, R59 ;  /* 0x0000003b4c2e7220 */ /* 0x040fe40000410000 */
[C---:B------:R-:W-:Y:S02]  /*c080*/  FMUL.FTZ R54, R76.reuse, R129 ;  /* 0x000000814c367220 */ /* 0x040fe40000410000 */
[----:B------:R-:W-:Y:S02]  /*c090*/  FMUL.FTZ R16, R76, R81 ;  /* 0x000000514c107220 */ /* 0x000fe40000410000 */
[C---:B------:R-:W-:Y:S02]  /*c0a0*/  FMUL.FTZ R53, R117.reuse, R152 ;  /* 0x0000009875357220 */ /* 0x040fe40000410000 */
[----:B------:R-:W-:-:S02]  /*c0b0*/  FMUL.FTZ R13, R117, R137 ;  /* 0x00000089750d7220 */ /* 0x000fc40000410000 */
[C---:B------:R-:W-:Y:S02]  /*c0c0*/  FFMA.FTZ R46, R178.reuse, R129, R46 ;  /* 0x00000081b22e7223 */ /* 0x040fe4000001002e */
[C---:B------:R-:W-:Y:S02]  /*c0d0*/  FFMA.FTZ R54, R178.reuse, R59, -R54 ;  /* 0x0000003bb2367223 */ /* 0x040fe40000010836 */
[----:B------:R-:W-:Y:S02]  /*c0e0*/  FFMA.FTZ R178, R178, R15, R16 ;  /* 0x0000000fb2b27223 */ /* 0x000fe40000010010 */
[-C--:B------:R-:W-:Y:S02]  /*c0f0*/  FFMA.FTZ R211, R50, -R63.reuse, R211 ;  /* 0x8000003f32d37223 */ /* 0x080fe400000100d3 */
[----:B------:R-:W-:Y:S01]  /*c100*/  FFMA.FTZ R212, R49, -R63, R212 ;  /* 0x8000003f31d47223 */ /* 0x000fe200000100d4 */
[----:B------:R-:W-:Y:S01]  /*c110*/  PRMT R63, RZ, 0x5410, R193 ;  /* 0x00005410ff3f7816 */ /* 0x000fe200000000c1 */
[----:B------:R-:W-:-:S02]  /*c120*/  FMUL.FTZ R15, R116, R151 ;  /* 0x00000097740f7220 */ /* 0x000fc40000410000 */
[----:B------:R-:W-:Y:S02]  /*c130*/  FMUL.FTZ R16, R61, R53 ;  /* 0x000000353d107220 */ /* 0x000fe40000410000 */
[C---:B------:R-:W-:Y:S02]  /*c140*/  FMUL.FTZ R81, R60.reuse, R13 ;  /* 0x0000000d3c517220 */ /* 0x040fe40000410000 */
[----:B------:R-:W-:Y:S02]  /*c150*/  FMUL.FTZ R56, R60, R53 ;  /* 0x000000353c387220 */ /* 0x000fe40000410000 */
[----:B------:R-:W-:Y:S01]  /*c160*/  FMUL.FTZ R131, R116, R9 ;  /* 0x0000000974837220 */ /* 0x000fe20000410000 */
[----:B------:R0:W-:Y:S01]  /*c170*/  STS [R42.X4+0x2100], R81 ;  /* 0x002100512a007388 */ /* 0x0001e20000004800 */
[----:B------:R-:W-:Y:S02]  /*c180*/  FMUL.FTZ R58, R212, R15 ;  /* 0x0000000fd43a7220 */ /* 0x000fe40000410000 */
[----:B------:R-:W-:Y:S01]  /*c190*/  FFMA.FTZ R16, R210, R13, R16 ;  /* 0x0000000dd2107223 */ /* 0x000fe20000010010 */
[----:B------:R1:W-:Y:S01]  /*c1a0*/  STS [R179.X4+0x2104], R56 ;  /* 0x00210438b3007388 */ /* 0x0003e20000004800 */
[----:B------:R-:W-:-:S02]  /*c1b0*/  FMUL.FTZ R64, R115, R63 ;  /* 0x0000003f73407220 */ /* 0x000fc40000410000 */
[----:B------:R-:W-:Y:S02]  /*c1c0*/  FMUL.FTZ R13, R61, R13 ;  /* 0x0000000d3d0d7220 */ /* 0x000fe40000410000 */
[-C--:B------:R-:W-:Y:S02]  /*c1d0*/  FFMA.FTZ R214, R48, -R64.reuse, R214 ;  /* 0x8000004030d67223 */ /* 0x080fe400000100d6 */
[----:B0-----:R-:W-:Y:S02]  /*c1e0*/  FFMA.FTZ R81, R211, R131, R58 ;  /* 0x00000083d3517223 */ /* 0x001fe4000001003a */
[----:B------:R-:W-:Y:S01]  /*c1f0*/  FFMA.FTZ R213, R47, -R64, R213 ;  /* 0x800000402fd57223 */ /* 0x000fe200000100d5 */
[----:B------:R-:W-:Y:S01]  /*c200*/  PRMT R64, RZ, 0x5410, R166 ;  /* 0x00005410ff407816 */ /* 0x000fe200000000a6 */
[----:B-1----:R-:W-:Y:S02]  /*c210*/  FADD.FTZ R56, RZ, R16 ;  /* 0x00000010ff387221 */ /* 0x002fe40000010000 */
[----:B------:R-:W-:-:S02]  /*c220*/  FMUL.FTZ R16, R115, R150 ;  /* 0x0000009673107220 */ /* 0x000fc40000410000 */
[----:B------:R-:W-:Y:S02]  /*c230*/  FADD.FTZ R81, R56, R81 ;  /* 0x0000005138517221 */ /* 0x000fe40000010000 */
[----:B------:R-:W-:Y:S02]  /*c240*/  FFMA.FTZ R13, R210, R53, -R13 ;  /* 0x00000035d20d7223 */ /* 0x000fe4000001080d */
[----:B------:R-:W-:Y:S02]  /*c250*/  FMUL.FTZ R56, R212, R131 ;  /* 0x00000083d4387220 */ /* 0x000fe40000410000 */
[----:B------:R-:W-:Y:S02]  /*c260*/  FMUL.FTZ R58, R115, R135 ;  /* 0x00000087733a7220 */ /* 0x000fe40000410000 */
[----:B------:R-:W-:Y:S02]  /*c270*/  FMUL.FTZ R53, R213, R16 ;  /* 0x00000010d5357220 */ /* 0x000fe40000410000 */
[----:B------:R-:W-:-:S02]  /*c280*/  FMUL.FTZ R76, R62, R131 ;  /* 0x000000833e4c7220 */ /* 0x000fc40000410000 */
[----:B------:R-:W-:Y:S02]  /*c290*/  FMUL.FTZ R65, R114, R64 ;  /* 0x0000004072417220 */ /* 0x000fe40000410000 */
[----:B------:R-:W-:Y:S01]  /*c2a0*/  FMUL.FTZ R80, R23, R145 ;  /* 0x0000009117507220 */ /* 0x000fe20000410000 */
[----:B------:R0:W-:Y:S01]  /*c2b0*/  STS [R181.X4+0x2108], R76 ;  /* 0x0021084cb5007388 */ /* 0x0001e20000004800 */
[----:B------:R-:W-:Y:S02]  /*c2c0*/  FFMA.FTZ R56, R211, R15, -R56 ;  /* 0x0000000fd3387223 */ /* 0x000fe40000010838 */
[----:B------:R-:W-:Y:S02]  /*c2d0*/  FADD.FTZ R23, RZ, R13 ;  /* 0x0000000dff177221 */ /* 0x000fe40000010000 */
[-C--:B------:R-:W-:Y:S02]  /*c2e0*/  FFMA.FTZ R78, R214, R58.reuse, R53 ;  /* 0x0000003ad64e7223 */ /* 0x080fe40000010035 */
[----:B------:R-:W-:-:S02]  /*c2f0*/  FMUL.FTZ R53, R213, R58 ;  /* 0x0000003ad5357220 */ /* 0x000fc40000410000 */
[-C--:B------:R-:W-:Y:S02]  /*c300*/  FFMA.FTZ R167, R44, -R65.reuse, R167 ;  /* 0x800000412ca77223 */ /* 0x080fe400000100a7 */
[----:B------:R-:W-:Y:S02]  /*c310*/  FFMA.FTZ R65, R43, -R65, R168 ;  /* 0x800000412b417223 */ /* 0x000fe400000100a8 */
[----:B------:R-:W-:Y:S02]  /*c320*/  FADD.FTZ R23, R23, R56 ;  /* 0x0000003817177221 */ /* 0x000fe40000010000 */
[----:B0-----:R-:W-:Y:S02]  /*c330*/  FMUL.FTZ R76, R114, R149 ;  /* 0x00000095724c7220 */ /* 0x001fe40000410000 */
[----:B------:R-:W-:Y:S02]  /*c340*/  FFMA.FTZ R13, R24, R3, R80 ;  /* 0x00000003180d7223 */ /* 0x000fe40000010050 */
[----:B------:R-:W-:-:S02]  /*c350*/  FMUL.FTZ R56, R114, R45 ;  /* 0x0000002d72387220 */ /* 0x000fc40000410000 */
[----:B------:R-:W-:Y:S02]  /*c360*/  FFMA.FTZ R24, R214, R16, -R53 ;  /* 0x00000010d6187223 */ /* 0x000fe40000010835 */
[----:B------:R-:W-:Y:S01]  /*c370*/  FADD.FTZ R78, R81, R78 ;  /* 0x0000004e514e7221 */ /* 0x000fe20000010000 */
[----:B------:R-:W-:Y:S01]  /*c380*/  IADD3 R81, R8, 0x3, RZ ;  /* 0x0000000308517810 */ /* 0x000fe20007ffe0ff */
[C---:B------:R-:W-:Y:S02]  /*c390*/  FMUL.FTZ R53, R65.reuse, R76 ;  /* 0x0000004c41357220 */ /* 0x040fe40000410000 */
[----:B------:R-:W-:Y:S01]  /*c3a0*/  FMUL.FTZ R80, R65, R56 ;  /* 0x0000003841507220 */ /* 0x000fe20000410000 */
[----:B------:R-:W-:Y:S01]  /*c3b0*/  LEA.HI.SX32 R82, R81, R8, 0x1b ;  /* 0x0000000851527211 */ /* 0x000fe200078fdaff */
[----:B------:R-:W-:Y:S02]  /*c3c0*/  FMUL.FTZ R68, R113, R66 ;  /* 0x0000004271447220 */ /* 0x000fe40000410000 */
[----:B------:R-:W-:-:S02]  /*c3d0*/  FADD.FTZ R24, R23, R24 ;  /* 0x0000001817187221 */ /* 0x000fc40000010000 */
[----:B------:R-:W-:Y:S02]  /*c3e0*/  FMUL.FTZ R23, R62, R15 ;  /* 0x0000000f3e177220 */ /* 0x000fe40000410000 */
[C---:B------:R-:W-:Y:S02]  /*c3f0*/  FFMA.FTZ R15, R167.reuse, R56, R53 ;  /* 0x00000038a70f7223 */ /* 0x040fe40000010035 */
[----:B------:R-:W-:Y:S01]  /*c400*/  FFMA.FTZ R81, R167, R76, -R80 ;  /* 0x0000004ca7517223 */ /* 0x000fe20000010850 */
[----:B------:R0:W-:Y:S01]  /*c410*/  STS [R82.X4+0x210c], R23 ;  /* 0x00210c1752007388 */ /* 0x0001e20000004800 */
[-C--:B------:R-:W-:Y:S02]  /*c420*/  FFMA.FTZ R169, R38, -R68.reuse, R169 ;  /* 0x8000004426a97223 */ /* 0x080fe400000100a9 */
[----:B------:R-:W-:Y:S01]  /*c430*/  FFMA.FTZ R67, R37, -R68, R170 ;  /* 0x8000004425437223 */ /* 0x000fe200000100aa */
[----:B------:R-:W-:Y:S01]  /*c440*/  PRMT R68, RZ, 0x5410, R164 ;  /* 0x00005410ff447816 */ /* 0x000fe200000000a4 */
[----:B------:R-:W-:-:S02]  /*c450*/  FADD.FTZ R8, R78, R15 ;  /* 0x0000000f4e087221 */ /* 0x000fc40000010000 */
[----:B------:R-:W-:Y:S02]  /*c460*/  FADD.FTZ R15, R24, R81 ;  /* 0x00000051180f7221 */ /* 0x000fe40000010000 */
[----:B------:R-:W-:Y:S02]  /*c470*/  FMUL.FTZ R81, R63, R16 ;  /* 0x000000103f517220 */ /* 0x000fe40000410000 */
[----:B------:R-:W-:Y:S02]  /*c480*/  FMUL.FTZ R16, R113, R148 ;  /* 0x0000009471107220 */ /* 0x000fe40000410000 */
[----:B------:R-:W-:Y:S01]  /*c490*/  FMUL.FTZ R69, R112, R68 ;  /* 0x0000004470457220 */ /* 0x000fe20000410000 */
[----:B------:R-:W-:Y:S01]  /*c4a0*/  STS [R42.X4+0x2114], R81 ;  /* 0x002114512a007388 */ /* 0x000fe20000004800 */
[----:B------:R-:W-:Y:S02]  /*c4b0*/  FMUL.FTZ R53, R63, R58 ;  /* 0x0000003a3f357220 */ /* 0x000fe40000410000 */
[----:B------:R-:W-:-:S02]  /*c4c0*/  FMUL.FTZ R24, R113, R133 ;  /* 0x0000008571187220 */ /* 0x000fc40000410000 */
[----:B0-----:R-:W-:Y:S01]  /*c4d0*/  FMUL.FTZ R23, R67, R16 ;  /* 0x0000001043177220 */ /* 0x001fe20000410000 */
[----:B------:R0:W-:Y:S01]  /*c4e0*/  STS [R42.X4+0x2110], R53 ;  /* 0x002110352a007388 */ /* 0x0001e20000004800 */
[-C--:B------:R-:W-:Y:S02]  /*c4f0*/  FFMA.FTZ R171, R30, -R69.reuse, R171 ;  /* 0x800000451eab7223 */ /* 0x080fe400000100ab */
[----:B------:R-:W-:Y:S02]  /*c500*/  FMUL.FTZ R179, R64, R76 ;  /* 0x0000004c40b37220 */ /* 0x000fe40000410000 */
[----:B------:R-:W-:Y:S02]  /*c510*/  FFMA.FTZ R69, R29, -R69, R172 ;  /* 0x800000451d457223 */ /* 0x000fe400000100ac */
[----:B------:R-:W-:Y:S01]  /*c520*/  FMUL.FTZ R76, R112, R147 ;  /* 0x00000093704c7220 */ /* 0x000fe20000410000 */
[----:B------:R1:W-:Y:S01]  /*c530*/  STS [R42.X4+0x211c], R179 ;  /* 0x00211cb32a007388 */ /* 0x0003e20000004800 */
[----:B------:R-:W-:-:S02]  /*c540*/  FMUL.FTZ R181, R66, R24 ;  /* 0x0000001842b57220 */ /* 0x000fc40000410000 */
[-C--:B0-----:R-:W-:Y:S02]  /*c550*/  FFMA.FTZ R53, R169, R24.reuse, R23 ;  /* 0x00000018a9357223 */ /* 0x081fe40000010017 */
[----:B------:R-:W-:Y:S01]  /*c560*/  FMUL.FTZ R24, R67, R24 ;  /* 0x0000001843187220 */ /* 0x000fe20000410000 */
[----:B------:R-:W-:Y:S01]  /*c570*/  STS [R42.X4+0x2120], R181 ;  /* 0x002120b52a007388 */ /* 0x000fe20000004800 */
[----:B------:R-:W-:Y:S02]  /*c580*/  FMUL.FTZ R131, R64, R56 ;  /* 0x0000003840837220 */ /* 0x000fe40000410000 */
[----:B------:R-:W-:Y:S02]  /*c590*/  FMUL.FTZ R58, R112, R39 ;  /* 0x00000027703a7220 */ /* 0x000fe40000410000 */
[----:B------:R-:W-:Y:S01]  /*c5a0*/  FMUL.FTZ R23, R69, R76 ;  /* 0x0000004c45177220 */ /* 0x000fe20000410000 */
[----:B------:R0:W-:Y:S01]  /*c5b0*/  STS [R42.X4+0x2118], R131 ;  /* 0x002118832a007388 */ /* 0x0001e20000004800 */
[----:B------:R-:W-:-:S02]  /*c5c0*/  FFMA.FTZ R56, R169, R16, -R24 ;  /* 0x00000010a9387223 */ /* 0x000fc40000010818 */
[----:B------:R-:W-:Y:S02]  /*c5d0*/  FMUL.FTZ R187, R111, R146 ;  /* 0x000000926fbb7220 */ /* 0x000fe40000410000 */
[----:B-1----:R-:W-:Y:S02]  /*c5e0*/  FFMA.FTZ R179, R171, R58, R23 ;  /* 0x0000003aabb37223 */ /* 0x002fe40000010017 */
[----:B------:R-:W-:Y:S02]  /*c5f0*/  FADD.FTZ R8, R8, R53 ;  /* 0x0000003508087221 */ /* 0x000fe40000010000 */
[----:B------:R-:W-:Y:S02]  /*c600*/  FMUL.FTZ R81, R111, R40 ;  /* 0x000000286f517220 */ /* 0x000fe40000410000 */
[----:B0-----:R-:W-:Y:S02]  /*c610*/  FMUL.FTZ R131, R66, R16 ;  /* 0x0000001042837220 */ /* 0x001fe40000410000 */
[----:B------:R-:W-:-:S02]  /*c620*/  FADD.FTZ R16, R15, R56 ;  /* 0x000000380f107221 */ /* 0x000fc40000010000 */
[----:B------:R-:W-:Y:S01]  /*c630*/  FMUL.FTZ R23, R71, R187 ;  /* 0x000000bb47177220 */ /* 0x000fe20000410000 */
[----:B------:R0:W-:Y:S01]  /*c640*/  STS [R42.X4+0x2124], R131 ;  /* 0x002124832a007388 */ /* 0x0001e20000004800 */
[----:B------:R-:W-:Y:S02]  /*c650*/  FADD.FTZ R56, R8, R179 ;  /* 0x000000b308387221 */ /* 0x000fe40000010000 */
[----:B------:R-:W-:Y:S02]  /*c660*/  FMUL.FTZ R8, R3, UR43 ;  /* 0x0000002b03087c20 */ /* 0x000fe40008410000 */
[-C--:B------:R-:W-:Y:S02]  /*c670*/  FMUL.FTZ R78, R69, R58.reuse ;  /* 0x0000003a454e7220 */ /* 0x080fe40000410000 */
[----:B------:R-:W-:Y:S02]  /*c680*/  FMUL.FTZ R183, R68, R58 ;  /* 0x0000003a44b77220 */ /* 0x000fe40000410000 */
[----:B------:R-:W-:-:S02]  /*c690*/  FMUL.FTZ R24, R71, R81 ;  /* 0x0000005147187220 */ /* 0x000fc40000410000 */
[-C--:B------:R-:W-:Y:S01]  /*c6a0*/  FFMA.FTZ R23, R174, R81.reuse, R23 ;  /* 0x00000051ae177223 */ /* 0x080fe20000010017 */
[----:B------:R-:W-:Y:S01]  /*c6b0*/  STS [R42.X4+0x2128], R183 ;  /* 0x002128b72a007388 */ /* 0x000fe20000004800 */
[----:B------:R-:W-:Y:S02]  /*c6c0*/  FMUL.FTZ R209, R70, R81 ;  /* 0x0000005146d17220 */ /* 0x000fe40000410000 */
[C---:B------:R-:W-:Y:S02]  /*c6d0*/  FMUL.FTZ R81, R110.reuse, R3 ;  /* 0x000000036e517220 */ /* 0x040fe40000410000 */
[C---:B------:R-:W-:Y:S01]  /*c6e0*/  FMUL.FTZ R58, R145.reuse, UR43 ;  /* 0x0000002b913a7c20 */ /* 0x040fe20008410000 */
[----:B------:R-:W-:Y:S01]  /*c6f0*/  STS [R42.X4+0x2130], R209 ;  /* 0x002130d12a007388 */ /* 0x000fe20000004800 */
[----:B------:R-:W-:Y:S02]  /*c700*/  FFMA.FTZ R8, R145, UR44, -R8 ;  /* 0x0000002c91087c23 */ /* 0x000fe40008010808 */
[----:B------:R-:W-:-:S02]  /*c710*/  FMUL.FTZ R145, R110, R145 ;  /* 0x000000916e917220 */ /* 0x000fc40000410000 */
[-C--:B------:R-:W-:Y:S02]  /*c720*/  FFMA.FTZ R181, R171, R76.reuse, -R78 ;  /* 0x0000004cabb57223 */ /* 0x080fe4000001084e */
[----:B------:R-:W-:Y:S02]  /*c730*/  FMUL.FTZ R185, R68, R76 ;  /* 0x0000004c44b97220 */ /* 0x000fe40000410000 */
[----:B0-----:R-:W-:Y:S02]  /*c740*/  FMUL.FTZ R131, R72, R81 ;  /* 0x0000005148837220 */ /* 0x001fe40000410000 */
[----:B------:R-:W-:Y:S01]  /*c750*/  FFMA.FTZ R15, R3, UR44, R58 ;  /* 0x0000002c030f7c23 */ /* 0x000fe2000801003a */
[----:B------:R-:W-:Y:S01]  /*c760*/  STS [R42.X4+0x212c], R185 ;  /* 0x00212cb92a007388 */ /* 0x000fe20000004800 */
[----:B------:R-:W-:Y:S02]  /*c770*/  FMUL.FTZ R58, R175, UR43 ;  /* 0x0000002baf3a7c20 */ /* 0x000fe40008410000 */
[----:B------:R-:W-:Y:S01]  /*c780*/  FMUL.FTZ R76, R73, R145 ;  /* 0x00000091494c7220 */ /* 0x000fe20000410000 */
[----:B------:R0:W-:Y:S01]  /*c790*/  STS [R42.X4+0x2138], R131 ;  /* 0x002138832a007388 */ /* 0x0001e20000004800 */
[----:B------:R-:W-:-:S02]  /*c7a0*/  FMUL.FTZ R80, R108, R143 ;  /* 0x0000008f6c507220 */ /* 0x000fc40000410000 */
[----:B------:R-:W-:Y:S02]  /*c7b0*/  FADD.FTZ R3, R16, R181 ;  /* 0x000000b510037221 */ /* 0x000fe40000010000 */
[C---:B------:R-:W-:Y:S02]  /*c7c0*/  FMUL.FTZ R16, R143.reuse, UR43 ;  /* 0x0000002b8f107c20 */ /* 0x040fe40008410000 */
[----:B------:R-:W-:Y:S02]  /*c7d0*/  FFMA.FTZ R58, R143, UR44, -R58 ;  /* 0x0000002c8f3a7c23 */ /* 0x000fe4000801083a */
[----:B------:R-:W-:Y:S02]  /*c7e0*/  FMUL.FTZ R78, R108, R175 ;  /* 0x000000af6c4e7220 */ /* 0x000fe40000410000 */
[----:B------:R-:W-:Y:S02]  /*c7f0*/  FFMA.FTZ R76, R176, R81, R76 ;  /* 0x00000051b04c7223 */ /* 0x000fe4000001004c */
[----:B------:R-:W-:-:S02]  /*c800*/  FFMA.FTZ R24, R174, R187, -R24 ;  /* 0x000000bbae187223 */ /* 0x000fc40000010818 */
[----:B0-----:R-:W-:Y:S02]  /*c810*/  FMUL.FTZ R131, R77, R80 ;  /* 0x000000504d837220 */ /* 0x001fe40000410000 */
[----:B------:R-:W-:Y:S02]  /*c820*/  FMUL.FTZ R81, R73, R81 ;  /* 0x0000005149517220 */ /* 0x000fe40000410000 */
[----:B------:R-:W-:Y:S02]  /*c830*/  FFMA.FTZ R53, R175, UR44, R16 ;  /* 0x0000002caf357c23 */ /* 0x000fe40008010010 */
[C---:B------:R-:W-:Y:S02]  /*c840*/  FMUL.FTZ R16, R77.reuse, R58 ;  /* 0x0000003a4d107220 */ /* 0x040fe40000410000 */
[----:B------:R-:W-:Y:S02]  /*c850*/  FMUL.FTZ R143, R77, R78 ;  /* 0x0000004e4d8f7220 */ /* 0x000fe40000410000 */
[----:B------:R-:W-:-:S02]  /*c860*/  FADD.FTZ R23, R56, R23 ;  /* 0x0000001738177221 */ /* 0x000fc40000010000 */
[-C--:B------:R-:W-:Y:S02]  /*c870*/  FFMA.FTZ R58, R180, R78.reuse, R131 ;  /* 0x0000004eb43a7223 */ /* 0x080fe40000010083 */
[----:B------:R-:W-:Y:S02]  /*c880*/  FFMA.FTZ R77, R176, R145, -R81 ;  /* 0x00000091b04d7223 */ /* 0x000fe40000010851 */
[----:B------:R-:W-:Y:S02]  /*c890*/  FADD.FTZ R56, R3, R24 ;  /* 0x0000001803387221 */ /* 0x000fe40000010000 */
[----:B------:R-:W-:Y:S02]  /*c8a0*/  FMUL.FTZ R131, R75, R78 ;  /* 0x0000004e4b837220 */ /* 0x000fe40000410000 */
[----:B------:R-:W-:Y:S02]  /*c8b0*/  FMUL.FTZ R78, R173, UR43 ;  /* 0x0000002bad4e7c20 */ /* 0x000fe40008410000 */
[----:B------:R-:W-:Y:S01]  /*c8c0*/  FMUL.FTZ R24, R141, UR43 ;  /* 0x0000002b8d187c20 */ /* 0x000fe20008410000 */
[----:B------:R-:W-:Y:S01]  /*c8d0*/  STS [R42.X4+0x2148], R131 ;  /* 0x002148832a007388 */ /* 0x000fe20000004800 */
[----:B------:R-:W-:-:S02]  /*c8e0*/  FADD.FTZ R23, R23, R76 ;  /* 0x0000004c17177221 */ /* 0x000fc40000010000 */
[----:B------:R-:W-:Y:S02]  /*c8f0*/  FADD.FTZ R77, R56, R77 ;  /* 0x0000004d384d7221 */ /* 0x000fe40000010000 */
[----:B------:R-:W-:Y:S02]  /*c900*/  FMUL.FTZ R175, R17, R55 ;  /* 0x0000003711af7220 */ /* 0x000fe40000410000 */
[----:B------:R-:W-:Y:S02]  /*c910*/  FFMA.FTZ R3, R141, UR44, -R78 ;  /* 0x0000002c8d037c23 */ /* 0x000fe4000801084e */
[----:B------:R-:W-:Y:S01]  /*c920*/  FMUL.FTZ R81, R74, R59 ;  /* 0x0000003b4a517220 */ /* 0x000fe20000410000 */
[----:B------:R-:W-:Y:S01]  /*c930*/  STS [R42.X4+0x2150], R175 ;  /* 0x002150af2a007388 */ /* 0x000fe20000004800 */
[----:B------:R-:W-:Y:S02]  /*c940*/  FMUL.FTZ R141, R106, R141 ;  /* 0x0000008d6a8d7220 */ /* 0x000fe40000410000 */
[----:B------:R-:W-:Y:S01]  /*c950*/  FFMA.FTZ R55, R173, UR44, R24 ;  /* 0x0000002cad377c23 */ /* 0x000fe20008010018 */
[----:B------:R0:W-:Y:S01]  /*c960*/  STS [R42.X4+0x2144], R81 ;  /* 0x002144512a007388 */ /* 0x0001e20000004800 */
[----:B------:R-:W-:-:S02]  /*c970*/  FADD.FTZ R23, R23, R46 ;  /* 0x0000002e17177221 */ /* 0x000fc40000010000 */
[----:B------:R-:W-:Y:S02]  /*c980*/  FFMA.FTZ R59, R180, R80, -R143 ;  /* 0x00000050b43b7223 */ /* 0x000fe4000001088f */
[----:B------:R-:W-:Y:S02]  /*c990*/  FMUL.FTZ R173, R106, R173 ;  /* 0x000000ad6aad7220 */ /* 0x000fe40000410000 */
[----:B------:R-:W-:Y:S02]  /*c9a0*/  FADD.FTZ R54, R77, R54 ;  /* 0x000000364d367221 */ /* 0x000fe40000010000 */
[C---:B------:R-:W-:Y:S02]  /*c9b0*/  FMUL.FTZ R76, R94.reuse, R141 ;  /* 0x0000008d5e4c7220 */ /* 0x040fe40000410000 */
[----:B------:R-:W-:Y:S02]  /*c9c0*/  FMUL.FTZ R24, R94, R3 ;  /* 0x000000035e187220 */ /* 0x000fe40000410000 */
[----:B------:R-:W-:-:S02]  /*c9d0*/  FADD.FTZ R23, R23, R58 ;  /* 0x0000003a17177221 */ /* 0x000fc40000010000 */
[-C--:B------:R-:W-:Y:S02]  /*c9e0*/  FMUL.FTZ R94, R94, R173.reuse ;  /* 0x000000ad5e5e7220 */ /* 0x080fe40000410000 */
[----:B------:R-:W-:Y:S02]  /*c9f0*/  FADD.FTZ R59, R54, R59 ;  /* 0x0000003b363b7221 */ /* 0x000fe40000010000 */
[C---:B------:R-:W-:Y:S02]  /*ca00*/  FFMA.FTZ R76, R184.reuse, R173, R76 ;  /* 0x000000adb84c7223 */ /* 0x040fe4000001004c */
[----:B------:R-:W-:Y:S02]  /*ca10*/  FADD.FTZ R23, R23, R26 ;  /* 0x0000001a17177221 */ /* 0x000fe40000010000 */
[----:B------:R-:W-:Y:S02]  /*ca20*/  FFMA.FTZ R3, R184, R141, -R94 ;  /* 0x0000008db8037223 */ /* 0x000fe4000001085e */
[----:B------:R-:W-:-:S02]  /*ca30*/  FADD.FTZ R22, R59, R22 ;  /* 0x000000163b167221 */ /* 0x000fc40000010000 */
[----:B------:R-:W-:Y:S01]  /*ca40*/  FADD.FTZ R76, R23, R76 ;  /* 0x0000004c174c7221 */ /* 0x000fe20000010000 */
[----:B------:R-:W-:Y:S01]  /*ca50*/  MOV R23, UR34 ;  /* 0x0000002200177c02 */ /* 0x000fe20008000f00 */
[----:B------:R-:W-:Y:S02]  /*ca60*/  FADD.FTZ R3, R22, R3 ;  /* 0x0000000316037221 */ /* 0x000fe40000010000 */
[----:B------:R-:W-:Y:S02]  /*ca70*/  FADD.FTZ R7, R76, R7 ;  /* 0x000000074c077221 */ /* 0x000fe40000010000 */
[----:B------:R-:W-:Y:S01]  /*ca80*/  FADD.FTZ R3, R3, R6 ;  /* 0x0000000603037221 */ /* 0x000fe20000010000 */
[----:B------:R-:W-:Y:S01]  /*ca90*/  LEA R6, R23, -R122, 0x1 ;  /* 0x8000007a17067211 */ /* 0x000fe200078e08ff */
[----:B------:R-:W-:Y:S02]  /*caa0*/  FMUL.FTZ R177, R103, R138 ;  /* 0x0000008a67b17220 */ /* 0x000fe40000410000 */
[----:B0-----:R-:W-:Y:S01]  /*cab0*/  FADD.FTZ R81, R7, R4 ;  /* 0x0000000407517221 */ /* 0x001fe20000010000 */
[----:B------:R-:W-:Y:S01]  /*cac0*/  ISETP.GE.AND P0, PT, R6, 0x1, PT ;  /* 0x000000010600780c */ /* 0x000fe20003f06270 */
[----:B------:R-:W-:-:S02]  /*cad0*/  FMUL.FTZ R123, R103, R123 ;  /* 0x0000007b677b7220 */ /* 0x000fc40000410000 */
[----:B------:R-:W-:Y:S02]  /*cae0*/  FADD.FTZ R7, R3, R188 ;  /* 0x000000bc03077221 */ /* 0x000fe40000010000 */
[----:B------:R-:W-:Y:S02]  /*caf0*/  FMUL.FTZ R3, R40, UR43 ;  /* 0x0000002b28037c20 */ /* 0x000fe40008410000 */
[----:B------:R-:W-:Y:S02]  /*cb00*/  FMUL.FTZ R2, R126, R177 ;  /* 0x000000b17e027220 */ /* 0x000fe40000410000 */
[----:B------:R-:W-:Y:S02]  /*cb10*/  FMUL.FTZ R57, R17, R57 ;  /* 0x0000003911397220 */ /* 0x000fe40000410000 */
[----:B------:R-:W-:Y:S02]  /*cb20*/  FMUL.FTZ R5, R18, R5 ;  /* 0x0000000512057220 */ /* 0x000fe40000410000 */
[----:B------:R-:W-:Y:S01]  /*cb30*/  FMUL.FTZ R126, R126, R123 ;  /* 0x0000007b7e7e7220 */ /* 0x000fe20000410000 */
[----:B------:R-:W-:Y:S01]  /*cb40*/  STS [R42.X4+0x2154], R57 ;  /* 0x002154392a007388 */ /* 0x000fe20000004800 */
[----:B------:R-:W-:-:S02]  /*cb50*/  FMUL.FTZ R143, R75, R80 ;  /* 0x000000504b8f7220 */ /* 0x000fc40000410000 */
[C---:B------:R-:W-:Y:S01]  /*cb60*/  FMUL.FTZ R82, R102.reuse, R153 ;  /* 0x0000009966527220 */ /* 0x040fe20000410000 */
[----:B------:R0:W-:Y:S01]  /*cb70*/  STS [R42.X4+0x2164], R5 ;  /* 0x002164052a007388 */ /* 0x0001e20000004800 */
[----:B------:R-:W-:Y:S02]  /*cb80*/  FMUL.FTZ R94, R102, R95 ;  /* 0x0000005f665e7220 */ /* 0x000fe40000410000 */
[----:B------:R-:W-:Y:S01]  /*cb90*/  FFMA.FTZ R80, R146, UR44, -R3 ;  /* 0x0000002c92507c23 */ /* 0x000fe20008010803 */
[----:B------:R-:W-:Y:S01]  /*cba0*/  STS [R42.X4+0x214c], R143 ;  /* 0x00214c8f2a007388 */ /* 0x000fe20000004800 */
[C---:B------:R-:W-:Y:S02]  /*cbb0*/  FFMA.FTZ R2, R190.reuse, R123, R2 ;  /* 0x0000007bbe027223 */ /* 0x040fe40000010002 */
[----:B------:R-:W-:Y:S02]  /*cbc0*/  FMUL.FTZ R3, R133, UR43 ;  /* 0x0000002b85037c20 */ /* 0x000fe40008410000 */
[----:B------:R-:W-:-:S02]  /*cbd0*/  FFMA.FTZ R190, R190, R177, -R126 ;  /* 0x000000b1bebe7223 */ /* 0x000fc4000001087e */
[----:B------:R-:W-:Y:S02]  /*cbe0*/  FMUL.FTZ R187, R70, R187 ;  /* 0x000000bb46bb7220 */ /* 0x000fe40000410000 */
[----:B------:R-:W-:Y:S02]  /*cbf0*/  FMUL.FTZ R145, R72, R145 ;  /* 0x0000009148917220 */ /* 0x000fe40000410000 */
[----:B------:R-:W-:Y:S01]  /*cc00*/  FMUL.FTZ R129, R74, R129 ;  /* 0x000000814a817220 */ /* 0x000fe20000410000 */
[----:B------:R-:W-:Y:S01]  /*cc10*/  STS [R42.X4+0x2134], R187 ;  /* 0x002134bb2a007388 */ /* 0x000fe20000004800 */
[C---:B------:R-:W-:Y:S02]  /*cc20*/  FMUL.FTZ R173, R19.reuse, R173 ;  /* 0x000000ad13ad7220 */ /* 0x040fe40000410000 */
[----:B------:R-:W-:Y:S01]  /*cc30*/  FMUL.FTZ R141, R19, R141 ;  /* 0x0000008d138d7220 */ /* 0x000fe20000410000 */
[----:B------:R-:W-:Y:S01]  /*cc40*/  STS [R42.X4+0x213c], R145 ;  /* 0x00213c912a007388 */ /* 0x000fe20000004800 */
[----:B------:R-:W-:-:S02]  /*cc50*/  FMUL.FTZ R125, R18, R125 ;  /* 0x0000007d127d7220 */ /* 0x000fc40000410000 */
[C---:B------:R-:W-:Y:S01]  /*cc60*/  FMUL.FTZ R79, R21.reuse, R79 ;  /* 0x0000004f154f7220 */ /* 0x040fe20000410000 */
[----:B------:R-:W-:Y:S01]  /*cc70*/  STS [R42.X4+0x2140], R129 ;  /* 0x002140812a007388 */ /* 0x000fe20000004800 */
[----:B------:R-:W-:Y:S02]  /*cc80*/  FMUL.FTZ R139, R21, R139 ;  /* 0x0000008b158b7220 */ /* 0x000fe40000410000 */
[C---:B------:R-:W-:Y:S01]  /*cc90*/  FMUL.FTZ R123, R20.reuse, R123 ;  /* 0x0000007b147b7220 */ /* 0x040fe20000410000 */
[----:B------:R-:W-:Y:S01]  /*cca0*/  STS [R42.X4+0x2158], R173 ;  /* 0x002158ad2a007388 */ /* 0x000fe20000004800 */
[----:B------:R-:W-:Y:S02]  /*ccb0*/  FMUL.FTZ R177, R20, R177 ;  /* 0x000000b114b17220 */ /* 0x000fe40000410000 */
[C---:B0-----:R-:W-:Y:S01]  /*ccc0*/  FMUL.FTZ R5, R127.reuse, R82 ;  /* 0x000000527f057220 */ /* 0x041fe20000410000 */
[----:B------:R-:W-:Y:S01]  /*ccd0*/  STS [R42.X4+0x215c], R141 ;  /* 0x00215c8d2a007388 */ /* 0x000fe20000004800 */
[----:B------:R-:W-:-:S02]  /*cce0*/  FMUL.FTZ R57, R127, R94 ;  /* 0x0000005e7f397220 */ /* 0x000fc40000410000 */
[----:B------:R-:W-:Y:S01]  /*ccf0*/  FADD.FTZ R81, R81, R2 ;  /* 0x0000000251517221 */ /* 0x000fe20000010000 */
[----:B------:R-:W-:Y:S01]  /*cd00*/  STS [R42.X4+0x2160], R125 ;  /* 0x0021607d2a007388 */ /* 0x000fe20000004800 */
[----:B------:R-:W-:Y:S02]  /*cd10*/  FFMA.FTZ R56, R148, UR44, -R3 ;  /* 0x0000002c94387c23 */ /* 0x000fe40008010803 */
[----:B------:R-:W-:Y:S01]  /*cd20*/  FMUL.FTZ R3, R135, UR43 ;  /* 0x0000002b87037c20 */ /* 0x000fe20008410000 */
[----:B------:R0:W-:Y:S01]  /*cd30*/  STS [R42.X4+0x2168], R79 ;  /* 0x0021684f2a007388 */ /* 0x0001e20000004800 */
[----:B------:R-:W-:Y:S02]  /*cd40*/  FMUL.FTZ R2, R150, UR43 ;  /* 0x0000002b96027c20 */ /* 0x000fe40008410000 */
[----:B------:R-:W-:Y:S01]  /*cd50*/  FMUL.FTZ R78, R39, UR43 ;  /* 0x0000002b274e7c20 */ /* 0x000fe20008410000 */
[----:B------:R-:W-:Y:S01]  /*cd60*/  STS [R42.X4+0x216c], R139 ;  /* 0x00216c8b2a007388 */ /* 0x000fe20000004800 */
[----:B------:R-:W-:-:S02]  /*cd70*/  FFMA.FTZ R77, R135, UR44, R2 ;  /* 0x0000002c874d7c23 */ /* 0x000fc40008010002 */
[----:B------:R-:W-:Y:S01]  /*cd80*/  FMUL.FTZ R58, R147, UR43 ;  /* 0x0000002b933a7c20 */ /* 0x000fe20008410000 */
[----:B------:R-:W-:Y:S01]  /*cd90*/  STS [R42.X4+0x2170], R123 ;  /* 0x0021707b2a007388 */ /* 0x000fe20000004800 */
[----:B------:R-:W-:Y:S02]  /*cda0*/  FMUL.FTZ R54, R148, UR43 ;  /* 0x0000002b94367c20 */ /* 0x000fe40008410000 */
[----:B0-----:R-:W-:Y:S01]  /*cdb0*/  FMUL.FTZ R79, R146, UR43 ;  /* 0x0000002b924f7c20 */ /* 0x001fe20008410000 */
[----:B------:R-:W-:Y:S01]  /*cdc0*/  STS [R42.X4+0x2174], R177 ;  /* 0x002174b12a007388 */ /* 0x000fe20000004800 */
[----:B------:R-:W-:Y:S02]  /*cdd0*/  FMUL.FTZ R76, R45, UR43 ;  /* 0x0000002b2d4c7c20 */ /* 0x000fe40008410000 */
[----:B------:R-:W-:Y:S01]  /*cde0*/  FMUL.FTZ R46, R149, UR43 ;  /* 0x0000002b952e7c20 */ /* 0x000fe20008410000 */
[----:B------:R-:W-:Y:S01]  /*cdf0*/  STS [R42.X4+0x2178], R5 ;  /* 0x002178052a007388 */ /* 0x000fe20000004800 */
[----:B------:R-:W-:-:S02]  /*ce00*/  FMUL.FTZ R4, R9, UR43 ;  /* 0x0000002b09047c20 */ /* 0x000fc40008410000 */
[----:B------:R-:W-:Y:S01]  /*ce10*/  FMUL.FTZ R22, R151, UR43 ;  /* 0x0000002b97167c20 */ /* 0x000fe20008410000 */
[----:B------:R0:W-:Y:S01]  /*ce20*/  STS [R42.X4+0x217c], R57 ;  /* 0x00217c392a007388 */ /* 0x0001e20000004800 */
[----:B------:R-:W-:Y:S02]  /*ce30*/  FMUL.FTZ R2, R152, UR43 ;  /* 0x0000002b98027c20 */ /* 0x000fe40008410000 */
[----:B------:R-:W-:Y:S02]  /*ce40*/  FFMA.FTZ R79, R40, UR44, R79 ;  /* 0x0000002c284f7c23 */ /* 0x000fe4000801004f */
[----:B------:R-:W-:Y:S02]  /*ce50*/  FFMA.FTZ R78, R147, UR44, -R78 ;  /* 0x0000002c934e7c23 */ /* 0x000fe4000801084e */
[----:B------:R-:W-:Y:S02]  /*ce60*/  FFMA.FTZ R58, R39, UR44, R58 ;  /* 0x0000002c273a7c23 */ /* 0x000fe4000801003a */
[----:B------:R-:W-:-:S02]  /*ce70*/  FFMA.FTZ R54, R133, UR44, R54 ;  /* 0x0000002c85367c23 */ /* 0x000fc40008010036 */
[----:B0-----:R-:W-:Y:S02]  /*ce80*/  FFMA.FTZ R42, R150, UR44, -R3 ;  /* 0x0000002c962a7c23 */ /* 0x001fe40008010803 */
[----:B------:R-:W-:Y:S02]  /*ce90*/  FMUL.FTZ R3, R137, UR43 ;  /* 0x0000002b89037c20 */ /* 0x000fe40008410000 */
[----:B------:R-:W-:Y:S02]  /*cea0*/  FFMA.FTZ R76, R149, UR44, -R76 ;  /* 0x0000002c954c7c23 */ /* 0x000fe4000801084c */
[----:B------:R-:W-:Y:S02]  /*ceb0*/  FFMA.FTZ R46, R45, UR44, R46 ;  /* 0x0000002c2d2e7c23 */ /* 0x000fe4000801002e */
[----:B------:R-:W-:Y:S02]  /*cec0*/  FFMA.FTZ R59, R151, UR44, -R4 ;  /* 0x0000002c973b7c23 */ /* 0x000fe40008010804 */
[----:B------:R-:W-:-:S02]  /*ced0*/  FFMA.FTZ R22, R9, UR44, R22 ;  /* 0x0000002c09167c23 */ /* 0x000fc40008010016 */
[----:B------:R-:W-:Y:S02]  /*cee0*/  FFMA.FTZ R26, R152, UR44, -R3 ;  /* 0x0000002c981a7c23 */ /* 0x000fe40008010803 */
        /* <DEDUP_REMOVED lines=35> */
.L_x_1077:
[----:B------:R-:W-:Y:S05]  /*d120*/  BSYNC B0 ;  /* 0x0000000000007941 */ /* 0x000fea0003800000 */
.L_x_1076:
[----:B------:R-:W-:Y:S01]  /*d130*/  ULDC.64 UR34, c[0x0][0x298] ;  /* 0x0000a60000227ab9 */ /* 0x000fe20000000a00 */
[----:B------:R-:W-:Y:S01]  /*d140*/  FMUL.FTZ R2, R83, R191 ;  /* 0x000000bf53027220 */ /* 0x000fe20000410000 */
[----:B------:R-:W-:Y:S01]  /*d150*/  USHF.R.U32.HI UR36, URZ, 0x1, UR35 ;  /* 0x000000013f247899 */ /* 0x000fe20008011623 */
[C---:B0-----:R-:W-:Y:S01]  /*d160*/  FMUL.FTZ R4, R124.reuse, R94 ;  /* 0x0000005e7c047220 */ /* 0x041fe20000410000 */
[----:B------:R-:W-:Y:S01]  /*d170*/  USHF.R.U64 UR34, UR34, 0x1, UR35 ;  /* 0x0000000122227899 */ /* 0x000fe20008001223 */
[----:B------:R-:W-:Y:S01]  /*d180*/  FADD.FTZ R25, R25, R2 ;  /* 0x0000000219197221 */ /* 0x000fe20000010000 */
[----:B------:R-:W-:Y:S01]  /*d190*/  UIMAD UR39, UR36, UR12, URZ ;  /* 0x0000000c242772a4 */ /* 0x000fe2000f8e023f */
[-C--:B------:R-:W-:Y:S01]  /*d1a0*/  FMUL.FTZ R124, R124, R82.reuse ;  /* 0x000000527c7c7220 */ /* 0x080fe20000410000 */
[----:B------:R-:W-:Y:S01]  /*d1b0*/  UIMAD.WIDE.U32 UR36, UR34, UR12, URZ ;  /* 0x0000000c222472a5 */ /* 0x000fe2000f8e003f */
[C---:B------:R-:W-:Y:S01]  /*d1c0*/  FFMA.FTZ R4, R33.reuse, R82, R4 ;  /* 0x0000005221047223 */ /* 0x040fe20000010004 */
[----:B------:R-:W-:Y:S01]  /*d1d0*/  UIMAD UR39, UR13, UR34, UR39 ;  /* 0x000000220d2772a4 */ /* 0x000fe2000f8e0227 */
[----:B------:R-:W-:Y:S01]  /*d1e0*/  FFMA.FTZ R95, R33, R94, -R124 ;  /* 0x0000005e215f7223 */ /* 0x000fe2000001087c */
[----:B------:R-:W-:Y:S01]  /*d1f0*/  ULDC UR42, c[0x0][0x174] ;  /* 0x00005d00002a7ab9 */ /* 0x000fe20000000800 */
[----:B------:R-:W-:Y:S01]  /*d200*/  FADD.FTZ R190, R7, R190 ;  /* 0x000000be07be7221 */ /* 0x000fe20000010000 */
[----:B------:R-:W-:Y:S01]  /*d210*/  ULDC.64 UR34, c[0x0][0x2a0] ;  /* 0x0000a80000227ab9 */ /* 0x000fe20000000a00 */
[----:B------:R-:W-:Y:S01]  /*d220*/  FMUL.FTZ R192, R83, R192 ;  /* 0x000000c053c07220 */ /* 0x000fe20000410000 */
[----:B------:R-:W-:Y:S01]  /*d230*/  UIADD3 UR37, UR37, UR39, URZ ;  /* 0x0000002725257290 */ /* 0x000fe2000fffe03f */
[----:B------:R-:W-:Y:S01]  /*d240*/  IADD3 R7, R122, 0x100, RZ ;  /* 0x000001007a077810 */ /* 0x000fe20007ffe0ff */
[----:B------:R-:W-:Y:S01]  /*d250*/  UIMAD UR39, UR15, UR34, URZ ;  /* 0x000000220f2772a4 */ /* 0x000fe2000f8e023f */
[----:B------:R-:W-:Y:S01]  /*d260*/  BSSY B0, `(.L_x_1078) ;  /* 0x0000023000007945 */ /* 0x000fe20003800000 */
[----:B------:R-:W-:Y:S01]  /*d270*/  UIMAD.WIDE.U32 UR36, UR14, UR34, UR36 ;  /* 0x000000220e2472a5 */ /* 0x000fe2000f8e0024 */
[----:B------:R-:W-:Y:S01]  /*d280*/  FADD.FTZ R33, R81, R4 ;  /* 0x0000000451217221 */ /* 0x000fe20000010000 */
[----:B------:R-:W-:Y:S01]  /*d290*/  UIMAD UR39, UR14, UR35, UR39 ;  /* 0x000000230e2772a4 */ /* 0x000fe2000f8e0227 */
[----:B------:R-:W-:Y:S01]  /*d2a0*/  FADD.FTZ R81, R190, R95 ;  /* 0x0000005fbe517221 */ /* 0x000fe20000010000 */
[C---:B------:R-:W-:Y:S01]  /*d2b0*/  ISETP.GE.AND P1, PT, R6.reuse, 0x101, PT ;  /* 0x000001010600780c */ /* 0x040fe20003f26270 */
[----:B------:R-:W-:Y:S01]  /*d2c0*/  ULDC.64 UR34, c[0x0][0x318] ;  /* 0x0000c60000227ab9 */ /* 0x000fe20000000a00 */
[----:B------:R-:W-:Y:S01]  /*d2d0*/  FADD.FTZ R189, R189, -R192 ;  /* 0x800000c0bdbd7221 */ /* 0x000fe20000010000 */
[----:B------:R-:W-:Y:S01]  /*d2e0*/  UIADD3 UR39, UR39, UR37, URZ ;  /* 0x0000002527277290 */ /* 0x000fe2000fffe03f */
[----:B------:R-:W-:Y:S01]  /*d2f0*/  FFMA.FTZ R34, R127, R0, R34 ;  /* 0x000000007f227223 */ /* 0x000fe20000010022 */
[----:B------:R-:W-:Y:S01]  /*d300*/  ULEA UR37, UP0, UR36, UR34, 0x3 ;  /* 0x0000002224257291 */ /* 0x000fe2000f80183f */
[----:B------:R-:W-:Y:S01]  /*d310*/  ISETP.GE.AND P2, PT, R6, 0x181, PT ;  /* 0x000001810600780c */ /* 0x000fe20003f46270 */
[----:B------:R-:W-:Y:S01]  /*d320*/  UIADD3 UR34, UR6, -UR42, URZ ;  /* 0x8000002a06227290 */ /* 0x000fe2000fffe03f */
[C---:B------:R-:W-:Y:S01]  /*d330*/  IADD3 R95, R122.reuse, 0x180, RZ ;  /* 0x000001807a5f7810 */ /* 0x040fe20007ffe0ff */
[----:B------:R-:W-:Y:S01]  /*d340*/  ULEA.HI.X UR35, UR36, UR35, UR39, 0x3, UP0 ;  /* 0x0000002324237291 */ /* 0x000fe200080f1c27 */
[----:B------:R-:W-:Y:S01]  /*d350*/  LEA.HI.SX32 R7, R7, R122, 0x1b ;  /* 0x0000007a07077211 */ /* 0x000fe200078fdaff */
[----:B------:R-:W-:Y:S01]  /*d360*/  UIMAD UR34, UR34, -0x1000, URZ ;  /* 0xfffff000222278a4 */ /* 0x000fe2000f8e023f */
[----:B------:R-:W-:Y:S01]  /*d370*/  LEA R2, P0, R122, UR37, 0x2 ;  /* 0x000000257a027c11 */ /* 0x000fe2000f8010ff */
[----:B------:R-:W-:-:S02]  /*d380*/  USHF.L.U32 UR36, UR8, 0x2, URZ ;  /* 0x0000000208247899 */ /* 0x000fc4000800063f */
[----:B------:R-:W-:Y:S01]  /*d390*/  USHF.L.U64.HI UR37, UR8, 0x2, UR9 ;  /* 0x0000000208257899 */ /* 0x000fe20008010209 */
[----:B------:R-:W-:Y:S02]  /*d3a0*/  LEA.HI.X R3, R122, UR35, RZ, 0x2, P0 ;  /* 0x000000237a037c11 */ /* 0x000fe400080f14ff */
        /* <DEDUP_REMOVED lines=14> */
.L_x_1079:
[----:B------:R-:W-:Y:S05]  /*d490*/  BSYNC B0 ;  /* 0x0000000000007941 */ /* 0x000fea0003800000 */
.L_x_1078:
[----:B------:R-:W1:Y:S01]  /*d4a0*/  LDS R7, [R7.X4+0x2500] ;  /* 0x0025000007077984 */ /* 0x000e620000004800 */
[----:B------:R-:W-:Y:S01]  /*d4b0*/  BSSY B0, `(.L_x_1080) ;  /* 0x0000004000007945 */ /* 0x000fe20003800000 */
[----:B------:R-:W-:Y:S01]  /*d4c0*/  LEA.HI.SX32 R95, R95, R122, 0x1b ;  /* 0x0000007a5f5f7211 */ /* 0x000fe200078fdaff */
[----:B------:R-:W-:Y:S05]  /*d4d0*/  @!P1 BRA `(.L_x_1081) ;  /* 0x0000001000009947 */ /* 0x000fea0003800000 */
[----:B-1----:R1:W-:Y:S02]  /*d4e0*/  RED.E.ADD.F32.FTZ.RN.STRONG.GPU [R2.64+-0x3c00], R7 ;  /* 0xffc400070200798e */ /* 0x0023e4000c10e7a0 */
.L_x_1081:
[----:B------:R-:W-:Y:S05]  /*d4f0*/  BSYNC B0 ;  /* 0x0000000000007941 */ /* 0x000fea0003800000 */
.L_x_1080:
[----:B------:R-:W2:Y:S01]  /*d500*/  LDS R95, [R95.X4+0x2700] ;  /* 0x002700005f5f7984 */ /* 0x000ea20000004800 */
[----:B------:R-:W-:Y:S01]  /*d510*/  BSSY B0, `(.L_x_1082) ;  /* 0x0000005000007945 */ /* 0x000fe20003800000 */
[C---:B-1----:R-:W-:Y:S02]  /*d520*/  IADD3 R7, R122.reuse, 0x200, RZ ;  /* 0x000002007a077810 */ /* 0x042fe40007ffe0ff */
[----:B0-----:R-:W-:Y:S01]  /*d530*/  IADD3 R5, R122, 0x280, RZ ;  /* 0x000002807a057810 */ /* 0x001fe20007ffe0ff */
[----:B------:R-:W-:Y:S05]  /*d540*/  @!P2 BRA `(.L_x_1083) ;  /* 0x000000100000a947 */ /* 0x000fea0003800000 */
[----:B--2---:R0:W-:Y:S02]  /*d550*/  RED.E.ADD.F32.FTZ.RN.STRONG.GPU [R2.64+-0x3a00], R95 ;  /* 0xffc6005f0200798e */ /* 0x0041e4000c10e7a0 */
.L_x_1083:
[----:B------:R-:W-:Y:S05]  /*d560*/  BSYNC B0 ;  /* 0x0000000000007941 */ /* 0x000fea0003800000 */
.L_x_1082:
        /* <DEDUP_REMOVED lines=14> */
.L_x_1085:
[----:B-1----:R-:W-:Y:S05]  /*d650*/  BSYNC B0 ;  /* 0x0000000000007941 */ /* 0x002fea0003800000 */
.L_x_1084:
[----:B------:R-:W1:Y:S01]  /*d660*/  LDS R7, [R7.X4+0x2b00] ;  /* 0x002b000007077984 */ /* 0x000e620000004800 */
[----:B------:R-:W-:Y:S01]  /*d670*/  BSSY B0, `(.L_x_1086) ;  /* 0x0000005000007945 */ /* 0x000fe20003800000 */
[----:B0--3--:R-:W-:Y:S02]  /*d680*/  IADD3 R5, R122, 0x380, RZ ;  /* 0x000003807a057810 */ /* 0x009fe40007ffe0ff */
[----:B------:R-:W-:Y:S01]  /*d690*/  LEA.HI.SX32 R95, R95, R122, 0x1b ;  /* 0x0000007a5f5f7211 */ /* 0x000fe200078fdaff */
[----:B------:R-:W-:Y:S05]  /*d6a0*/  @!P0 BRA `(.L_x_1087) ;  /* 0x0000001000008947 */ /* 0x000fea0003800000 */
[----:B-1----:R0:W-:Y:S02]  /*d6b0*/  RED.E.ADD.F32.FTZ.RN.STRONG.GPU [R2.64+-0x3600], R7 ;  /* 0xffca00070200798e */ /* 0x0021e4000c10e7a0 */
.L_x_1087:
[----:B------:R-:W-:Y:S05]  /*d6c0*/  BSYNC B0 ;  /* 0x0000000000007941 */ /* 0x000fea0003800000 */
.L_x_1086:
[----:B------:R-:W2:Y:S01]  /*d6d0*/  LDS R95, [R95.X4+0x2d00] ;  /* 0x002d00005f5f7984 */ /* 0x000ea20000004800 */
[----:B------:R-:W-:Y:S01]  /*d6e0*/  BSSY B0, `(.L_x_1088) ;  /* 0x0000005000007945 */ /* 0x000fe20003800000 */
[----:B01----:R-:W-:-:S02]  /*d6f0*/  IADD3 R7, R122, 0x400, RZ ;  /* 0x000004007a077810 */ /* 0x003fc40007ffe0ff */
[----:B------:R-:W-:Y:S01]  /*d700*/  LEA.HI.SX32 R5, R5, R122, 0x1b ;  /* 0x0000007a05057211 */ /* 0x000fe200078fdaff */
[----:B------:R-:W-:Y:S05]  /*d710*/  @!P1 BRA `(.L_x_1089) ;  /* 0x0000001000009947 */ /* 0x000fea0003800000 */
[----:B--2---:R0:W-:Y:S02]  /*d720*/  RED.E.ADD.F32.FTZ.RN.STRONG.GPU [R2.64+-0x3400], R95 ;  /* 0xffcc005f0200798e */ /* 0x0041e4000c10e7a0 */
.L_x_1089:
[----:B------:R-:W-:Y:S05]  /*d730*/  BSYNC B0 ;  /* 0x0000000000007941 */ /* 0x000fea0003800000 */
.L_x_1088:
[----:B------:R-:W1:Y:S01]  /*d740*/  LDS R5, [R5.X4+0x2f00] ;  /* 0x002f000005057984 */ /* 0x000e620000004800 */
[----:B------:R-:W-:Y:S01]  /*d750*/  BSSY B0, `(.L_x_1090) ;  /* 0x0000005000007945 */ /* 0x000fe20003800000 */
[----:B0-2---:R-:W-:Y:S02]  /*d760*/  IADD3 R95, R122, 0x480, RZ ;  /* 0x000004807a5f7810 */ /* 0x005fe40007ffe0ff */
[----:B------:R-:W-:Y:S01]  /*d770*/  LEA.HI.SX32 R7, R7, R122, 0x1b ;  /* 0x0000007a07077211 */ /* 0x000fe200078fdaff */
[----:B------:R-:W-:Y:S05]  /*d780*/  @!P2 BRA `(.L_x_1091) ;  /* 0x000000100000a947 */ /* 0x000fea0003800000 */
[----:B-1----:R0:W-:Y:S02]  /*d790*/  RED.E.ADD.F32.FTZ.RN.STRONG.GPU [R2.64+-0x3200], R5 ;  /* 0xffce00050200798e */ /* 0x0021e4000c10e7a0 */
.L_x_1091:
[----:B------:R-:W-:Y:S05]  /*d7a0*/  BSYNC B0 ;  /* 0x0000000000007941 */ /* 0x000fea0003800000 */
.L_x_1090:
[----:B------:R-:W2:Y:S01]  /*d7b0*/  LDS R7, [R7.X4+0x3100] ;  /* 0x0031000007077984 */ /* 0x000ea20000004800 */
[----:B------:R-:W-:Y:S01]  /*d7c0*/  BSSY B0, `(.L_x_1092) ;  /* 0x0000005000007945 */ /* 0x000fe20003800000 */
[----:B01----:R-:W-:Y:S02]  /*d7d0*/  IADD3 R5, R122, 0x500, RZ ;  /* 0x000005007a057810 */ /* 0x003fe40007ffe0ff */
[----:B------:R-:W-:Y:S01]  /*d7e0*/  LEA.HI.SX32 R95, R95, R122, 0x1b ;  /* 0x0000007a5f5f7211 */ /* 0x000fe200078fdaff */
[----:B------:R-:W-:Y:S05]  /*d7f0*/  @!P3 BRA `(.L_x_1093) ;  /* 0x000000100000b947 */ /* 0x000fea0003800000 */
[----:B--2---:R0:W-:Y:S02]  /*d800*/  RED.E.ADD.F32.FTZ.RN.STRONG.GPU [R2.64+-0x3000], R7 ;  /* 0xffd000070200798e */ /* 0x0041e4000c10e7a0 */
.L_x_1093:
[----:B------:R-:W-:Y:S05]  /*d810*/  BSYNC B0 ;  /* 0x0000000000007941 */ /* 0x000fea0003800000 */
.L_x_1092:
[----:B------:R-:W1:Y:S01]  /*d820*/  LDS R95, [R95.X4+0x3300] ;  /* 0x003300005f5f7984 */ /* 0x000e620000004800 */
[----:B------:R-:W-:Y:S01]  /*d830*/  BSSY B0, `(.L_x_1094) ;  /* 0x0000004000007945 */ /* 0x000fe20003800000 */
[----:B------:R-:W-:Y:S01]  /*d840*/  LEA.HI.SX32 R5, R5, R122, 0x1b ;  /* 0x0000007a05057211 */ /* 0x000fe200078fdaff */
[----:B------:R-:W-:Y:S05]  /*d850*/  @!P4 BRA `(.L_x_1095) ;  /* 0x000000100000c947 */ /* 0x000fea0003800000 */
[----:B-1----:R1:W-:Y:S02]  /*d860*/  RED.E.ADD.F32.FTZ.RN.STRONG.GPU [R2.64+-0x2e00], R95 ;  /* 0xffd2005f0200798e */ /* 0x0023e4000c10e7a0 */
.L_x_1095:
[----:B------:R-:W-:Y:S05]  /*d870*/  BSYNC B0 ;  /* 0x0000000000007941 */ /* 0x000fea0003800000 */
.L_x_1094:
[----:B------:R-:W3:Y:S01]  /*d880*/  LDS R5, [R5.X4+0x3500] ;  /* 0x0035000005057984 */ /* 0x000ee20000004800 */
[----:B------:R-:W-:Y:S01]  /*d890*/  BSSY B0, `(.L_x_1096) ;  /* 0x0000005000007945 */ /* 0x000fe20003800000 */
[----:B0-2---:R-:W-:-:S02]  /*d8a0*/  IADD3 R7, R122, 0x580, RZ ;  /* 0x000005807a077810 */ /* 0x005fc40007ffe0ff */
[----:B-1----:R-:W-:Y:S01]  /*d8b0*/  IADD3 R95, R122, 0x600, RZ ;  /* 0x000006007a5f7810 */ /* 0x002fe20007ffe0ff */
[----:B------:R-:W-:Y:S05]  /*d8c0*/  @!P5 BRA `(.L_x_1097) ;  /* 0x000000100000d947 */ /* 0x000fea0003800000 */
[----:B---3--:R0:W-:Y:S02]  /*d8d0*/  RED.E.ADD.F32.FTZ.RN.STRONG.GPU [R2.64+-0x2c00], R5 ;  /* 0xffd400050200798e */ /* 0x0081e4000c10e7a0 */
.L_x_1097:
[----:B------:R-:W-:Y:S05]  /*d8e0*/  BSYNC B0 ;  /* 0x0000000000007941 */ /* 0x000fea0003800000 */
.L_x_1096:
        /* <DEDUP_REMOVED lines=14> */
.L_x_1099:
[----:B------:R-:W-:Y:S05]  /*d9d0*/  BSYNC B0 ;  /* 0x0000000000007941 */ /* 0x000fea0003800000 */
.L_x_1098:
[----:B------:R-:W1:Y:S01]  /*d9e0*/  LDS R95, [R95.X4+0x3900] ;  /* 0x003900005f5f7984 */ /* 0x000e620000004800 */
[----:B------:R-:W-:Y:S01]  /*d9f0*/  BSSY B0, `(.L_x_1100) ;  /* 0x0000005000007945 */ /* 0x000fe20003800000 */
[----:B0-----:R-:W-:-:S02]  /*da00*/  IADD3 R7, R122, 0x700, RZ ;  /* 0x000007007a077810 */ /* 0x001fc40007ffe0ff */
[----:B------:R-:W-:Y:S01]  /*da10*/  LEA.HI.SX32 R5, R5, R122, 0x1b ;  /* 0x0000007a05057211 */ /* 0x000fe200078fdaff */
[----:B------:R-:W-:Y:S05]  /*da20*/  @!P0 BRA `(.L_x_1101) ;  /* 0x0000001000008947 */ /* 0x000fea0003800000 */
[----:B-1----:R0:W-:Y:S02]  /*da30*/  RED.E.ADD.F32.FTZ.RN.STRONG.GPU [R2.64+-0x2800], R95 ;  /* 0xffd8005f0200798e */ /* 0x0021e4000c10e7a0 */
.L_x_1101:
[----:B------:R-:W-:Y:S05]  /*da40*/  BSYNC B0 ;  /* 0x0000000000007941 */ /* 0x000fea0003800000 */
.L_x_1100:
[----:B------:R-:W2:Y:S01]  /*da50*/  LDS R5, [R5.X4+0x3b00] ;  /* 0x003b000005057984 */ /* 0x000ea20000004800 */
[----:B------:R-:W-:Y:S01]  /*da60*/  BSSY B0, `(.L_x_1102) ;  /* 0x0000005000007945 */ /* 0x000fe20003800000 */
[----:B01----:R-:W-:Y:S02]  /*da70*/  IADD3 R95, R122, 0x780, RZ ;  /* 0x000007807a5f7810 */ /* 0x003fe40007ffe0ff */
[----:B------:R-:W-:Y:S01]  /*da80*/  LEA.HI.SX32 R7, R7, R122, 0x1b ;  /* 0x0000007a07077211 */ /* 0x000fe200078fdaff */
[----:B------:R-:W-:Y:S05]  /*da90*/  @!P1 BRA `(.L_x_1103) ;  /* 0x0000001000009947 */ /* 0x000fea0003800000 */
[----:B--2---:R0:W-:Y:S02]  /*daa0*/  RED.E.ADD.F32.FTZ.RN.STRONG.GPU [R2.64+-0x2600], R5 ;  /* 0xffda00050200798e */ /* 0x0041e4000c10e7a0 */
.L_x_1103:
[----:B------:R-:W-:Y:S05]  /*dab0*/  BSYNC B0 ;  /* 0x0000000000007941 */ /* 0x000fea0003800000 */
.L_x_1102:
[----:B------:R-:W1:Y:S01]  /*dac0*/  LDS R7, [R7.X4+0x3d00] ;  /* 0x003d000007077984 */ /* 0x000e620000004800 */
[----:B------:R-:W-:Y:S01]  /*dad0*/  BSSY B0, `(.L_x_1104) ;  /* 0x0000005000007945 */ /* 0x000fe20003800000 */
[----:B0-2---:R-:W-:Y:S02]  /*dae0*/  IADD3 R5, R122, 0x800, RZ ;  /* 0x000008007a057810 */ /* 0x005fe40007ffe0ff */
[----:B------:R-:W-:Y:S01]  /*daf0*/  LEA.HI.SX32 R95, R95, R122, 0x1b ;  /* 0x0000007a5f5f7211 */ /* 0x000fe200078fdaff */
[----:B------:R-:W-:Y:S05]  /*db00*/  @!P2 BRA `(.L_x_1105) ;  /* 0x000000100000a947 */ /* 0x000fea0003800000 */
[----:B-1----:R0:W-:Y:S02]  /*db10*/  RED.E.ADD.F32.FTZ.RN.STRONG.GPU [R2.64+-0x2400], R7 ;  /* 0xffdc00070200798e */ /* 0x0021e4000c10e7a0 */
.L_x_1105:
[----:B------:R-:W-:Y:S05]  /*db20*/  BSYNC B0 ;  /* 0x0000000000007941 */ /* 0x000fea0003800000 */
.L_x_1104:
[----:B------:R-:W2:Y:S01]  /*db30*/  LDS R95, [R95.X4+0x3f00] ;  /* 0x003f00005f5f7984 */ /* 0x000ea20000004800 */
[----:B------:R-:W-:Y:S01]  /*db40*/  BSSY B0, `(.L_x_1106) ;  /* 0x0000005000007945 */ /* 0x000fe20003800000 */
[----:B01----:R-:W-:-:S02]  /*db50*/  IADD3 R7, R122, 0x880, RZ ;  /* 0x000008807a077810 */ /* 0x003fc40007ffe0ff */
[----:B------:R-:W-:Y:S01]  /*db60*/  LEA.HI.SX32 R5, R5, R122, 0x1b ;  /* 0x0000007a05057211 */ /* 0x000fe200078fdaff */
[----:B------:R-:W-:Y:S05]  /*db70*/  @!P3 BRA `(.L_x_1107) ;  /* 0x000000100000b947 */ /* 0x000fea0003800000 */
[----:B--2---:R0:W-:Y:S02]  /*db80*/  RED.E.ADD.F32.FTZ.RN.STRONG.GPU [R2.64+-0x2200], R95 ;  /* 0xffde005f0200798e */ /* 0x0041e4000c10e7a0 */
.L_x_1107:
[----:B------:R-:W-:Y:S05]  /*db90*/  BSYNC B0 ;  /* 0x0000000000007941 */ /* 0x000fea0003800000 */
.L_x_1106:
[----:B------:R-:W1:Y:S01]  /*dba0*/  LDS R5, [R5.X4+0x4100] ;  /* 0x0041000005057984 */ /* 0x000e620000004800 */
[----:B------:R-:W-:Y:S01]  /*dbb0*/  BSSY B0, `(.L_x_1108) ;  /* 0x0000004000007945 */ /* 0x000fe20003800000 */
[----:B------:R-:W-:Y:S01]  /*dbc0*/  LEA.HI.SX32 R7, R7, R122, 0x1b ;  /* 0x0000007a07077211 */ /* 0x000fe200078fdaff */
[----:B------:R-:W-:Y:S05]  /*dbd0*/  @!P4 BRA `(.L_x_1109) ;  /* 0x000000100000c947 */ /* 0x000fea0003800000 */
[----:B-1----:R1:W-:Y:S02]  /*dbe0*/  RED.E.ADD.F32.FTZ.RN.STRONG.GPU [R2.64+-0x2000], R5 ;  /* 0xffe000050200798e */ /* 0x0023e4000c10e7a0 */
.L_x_1109:
[----:B------:R-:W-:Y:S05]  /*dbf0*/  BSYNC B0 ;  /* 0x0000000000007941 */ /* 0x000fea0003800000 */
.L_x_1108:
[----:B------:R-:W3:Y:S01]  /*dc00*/  LDS R7, [R7.X4+0x4300] ;  /* 0x0043000007077984 */ /* 0x000ee20000004800 */
[----:B------:R-:W-:Y:S01]  /*dc10*/  BSSY B0, `(.L_x_1110) ;  /* 0x0000005000007945 */ /* 0x000fe20003800000 */
[C---:B-1----:R-:W-:Y:S02]  /*dc20*/  IADD3 R5, R122.reuse, 0x900, RZ ;  /* 0x000009007a057810 */ /* 0x042fe40007ffe0ff */
[----:B0-2---:R-:W-:Y:S01]  /*dc30*/  IADD3 R95, R122, 0x980, RZ ;  /* 0x000009807a5f7810 */ /* 0x005fe20007ffe0ff */
[----:B------:R-:W-:Y:S05]  /*dc40*/  @!P5 BRA `(.L_x_1111) ;  /* 0x000000100000d947 */ /* 0x000fea0003800000 */
[----:B---3--:R0:W-:Y:S02]  /*dc50*/  RED.E.ADD.F32.FTZ.RN.STRONG.GPU [R2.64+-0x1e00], R7 ;  /* 0xffe200070200798e */ /* 0x0081e4000c10e7a0 */
.L_x_1111:
[----:B------:R-:W-:Y:S05]  /*dc60*/  BSYNC B0 ;  /* 0x0000000000007941 */ /* 0x000fea0003800000 */
.L_x_1110:
        /* <DEDUP_REMOVED lines=14> */
.L_x_1113:
[----:B------:R-:W-:Y:S05]  /*dd50*/  BSYNC B0 ;  /* 0x0000000000007941 */ /* 0x000fea0003800000 */
.L_x_1112:
[----:B------:R-:W1:Y:S01]  /*dd60*/  LDS R95, [R95.X4+0x4700] ;  /* 0x004700005f5f7984 */ /* 0x000e620000004800 */
[----:B------:R-:W-:Y:S01]  /*dd70*/  BSSY B0, `(.L_x_1114) ;  /* 0x0000005000007945 */ /* 0x000fe20003800000 */
[----:B0-----:R-:W-:Y:S02]  /*dd80*/  IADD3 R5, R122, 0xa80, RZ ;  /* 0x00000a807a057810 */ /* 0x001fe40007ffe0ff */
[----:B------:R-:W-:Y:S01]  /*dd90*/  LEA.HI.SX32 R7, R7, R122, 0x1b ;  /* 0x0000007a07077211 */ /* 0x000fe200078fdaff */
[----:B------:R-:W-:Y:S05]  /*dda0*/  @!P0 BRA `(.L_x_1115) ;  /* 0x0000001000008947 */ /* 0x000fea0003800000 */
[----:B-1----:R0:W-:Y:S02]  /*ddb0*/  RED.E.ADD.F32.FTZ.RN.STRONG.GPU [R2.64+-0x1a00], R95 ;  /* 0xffe6005f0200798e */ /* 0x0021e4000c10e7a0 */
.L_x_1115:
[----:B------:R-:W-:Y:S05]  /*ddc0*/  BSYNC B0 ;  /* 0x0000000000007941 */ /* 0x000fea0003800000 */
.L_x_1114:
[----:B------:R-:W2:Y:S01]  /*ddd0*/  LDS R7, [R7.X4+0x4900] ;  /* 0x0049000007077984 */ /* 0x000ea20000004800 */
[----:B------:R-:W-:Y:S01]  /*dde0*/  BSSY B0, `(.L_x_1116) ;  /* 0x0000005000007945 */ /* 0x000fe20003800000 */
[----:B01----:R-:W-:-:S02]  /*ddf0*/  IADD3 R95, R122, 0xb00, RZ ;  /* 0x00000b007a5f7810 */ /* 0x003fc40007ffe0ff */
[----:B------:R-:W-:Y:S01]  /*de00*/  LEA.HI.SX32 R5, R5, R122, 0x1b ;  /* 0x0000007a05057211 */ /* 0x000fe200078fdaff */
[----:B------:R-:W-:Y:S05]  /*de10*/  @!P1 BRA `(.L_x_1117) ;  /* 0x0000001000009947 */ /* 0x000fea0003800000 */
[----:B--2---:R0:W-:Y:S02]  /*de20*/  RED.E.ADD.F32.FTZ.RN.STRONG.GPU [R2.64+-0x1800], R7 ;  /* 0xffe800070200798e */ /* 0x0041e4000c10e7a0 */
.L_x_1117:
[----:B------:R-:W-:Y:S05]  /*de30*/  BSYNC B0 ;  /* 0x0000000000007941 */ /* 0x000fea0003800000 */
.L_x_1116:
[----:B------:R-:W1:Y:S01]  /*de40*/  LDS R5, [R5.X4+0x4b00] ;  /* 0x004b000005057984 */ /* 0x000e620000004800 */
[----:B------:R-:W-:Y:S01]  /*de50*/  BSSY B0, `(.L_x_1118) ;  /* 0x0000005000007945 */ /* 0x000fe20003800000 */
[----:B0-2---:R-:W-:Y:S02]  /*de60*/  IADD3 R7, R122, 0xb80, RZ ;  /* 0x00000b807a077810 */ /* 0x005fe40007ffe0ff */
[----:B------:R-:W-:Y:S01]  /*de70*/  LEA.HI.SX32 R95, R95, R122, 0x1b ;  /* 0x0000007a5f5f7211 */ /* 0x000fe200078fdaff */
[----:B------:R-:W-:Y:S05]  /*de80*/  @!P2 BRA `(.L_x_1119) ;  /* 0x000000100000a947 */ /* 0x000fea0003800000 */
[----:B-1----:R0:W-:Y:S02]  /*de90*/  RED.E.ADD.F32.FTZ.RN.STRONG.GPU [R2.64+-0x1600], R5 ;  /* 0xffea00050200798e */ /* 0x0021e4000c10e7a0 */
.L_x_1119:
[----:B------:R-:W-:Y:S05]  /*dea0*/  BSYNC B0 ;  /* 0x0000000000007941 */ /* 0x000fea0003800000 */
.L_x_1118:
[----:B------:R-:W2:Y:S01]  /*deb0*/  LDS R95, [R95.X4+0x4d00] ;  /* 0x004d00005f5f7984 */ /* 0x000ea20000004800 */
[----:B------:R-:W-:Y:S01]  /*dec0*/  BSSY B0, `(.L_x_1120) ;  /* 0x0000005000007945 */ /* 0x000fe20003800000 */
[----:B01----:R-:W-:Y:S02]  /*ded0*/  IADD3 R5, R122, 0xc00, RZ ;  /* 0x00000c007a057810 */ /* 0x003fe40007ffe0ff */
[----:B------:R-:W-:Y:S01]  /*dee0*/  LEA.HI.SX32 R7, R7, R122, 0x1b ;  /* 0x0000007a07077211 */ /* 0x000fe200078fdaff */
[----:B------:R-:W-:Y:S05]  /*def0*/  @!P3 BRA `(.L_x_1121) ;  /* 0x000000100000b947 */ /* 0x000fea0003800000 */
[----:B--2---:R0:W-:Y:S02]  /*df00*/  RED.E.ADD.F32.FTZ.RN.STRONG.GPU [R2.64+-0x1400], R95 ;  /* 0xffec005f0200798e */ /* 0x0041e4000c10e7a0 */
.L_x_1121:
[----:B------:R-:W-:Y:S05]  /*df10*/  BSYNC B0 ;  /* 0x0000000000007941 */ /* 0x000fea0003800000 */
.L_x_1120:
[----:B------:R-:W1:Y:S01]  /*df20*/  LDS R7, [R7.X4+0x4f00] ;  /* 0x004f000007077984 */ /* 0x000e620000004800 */
[----:B------:R-:W-:Y:S01]  /*df30*/  BSSY B0, `(.L_x_1122) ;  /* 0x0000004000007945 */ /* 0x000fe20003800000 */
[----:B------:R-:W-:Y:S01]  /*df40*/  LEA.HI.SX32 R5, R5, R122, 0x1b ;  /* 0x0000007a05057211 */ /* 0x000fe200078fdaff */
[----:B------:R-:W-:Y:S05]  /*df50*/  @!P4 BRA `(.L_x_1123) ;  /* 0x000000100000c947 */ /* 0x000fea0003800000 */
[----:B-1----:R1:W-:Y:S02]  /*df60*/  RED.E.ADD.F32.FTZ.RN.STRONG.GPU [R2.64+-0x1200], R7 ;  /* 0xffee00070200798e */ /* 0x0023e4000c10e7a0 */
.L_x_1123:
[----:B------:R-:W-:Y:S05]  /*df70*/  BSYNC B0 ;  /* 0x0000000000007941 */ /* 0x000fea0003800000 */
.L_x_1122:
[----:B------:R-:W3:Y:S01]  /*df80*/  LDS R5, [R5.X4+0x5100] ;  /* 0x0051000005057984 */ /* 0x000ee20000004800 */
[----:B------:R-:W-:Y:S01]  /*df90*/  BSSY B0, `(.L_x_1124) ;  /* 0x0000005000007945 */ /* 0x000fe20003800000 */
[----:B-1----:R-:W-:-:S02]  /*dfa0*/  IADD3 R7, R122, 0xc80, RZ ;  /* 0x00000c807a077810 */ /* 0x002fc40007ffe0ff */
[----:B0-2---:R-:W-:Y:S01]  /*dfb0*/  IADD3 R95, R122, 0xd00, RZ ;  /* 0x00000d007a5f7810 */ /* 0x005fe20007ffe0ff */
[----:B------:R-:W-:Y:S05]  /*dfc0*/  @!P5 BRA `(.L_x_1125) ;  /* 0x000000100000d947 */ /* 0x000fea0003800000 */
[----:B---3--:R0:W-:Y:S02]  /*dfd0*/  RED.E.ADD.F32.FTZ.RN.STRONG.GPU [R2.64+-0x1000], R5 ;  /* 0xfff000050200798e */ /* 0x0081e4000c10e7a0 */
.L_x_1125:
[----:B------:R-:W-:Y:S05]  /*dfe0*/  BSYNC B0 ;  /* 0x0000000000007941 */ /* 0x000fea0003800000 */
.L_x_1124:
        /* <DEDUP_REMOVED lines=14> */
.L_x_1127:
[----:B------:R-:W-:Y:S05]  /*e0d0*/  BSYNC B0 ;  /* 0x0000000000007941 */ /* 0x000fea0003800000 */
.L_x_1126:
[----:B------:R-:W1:Y:S01]  /*e0e0*/  LDS R95, [R95.X4+0x5500] ;  /* 0x005500005f5f7984 */ /* 0x000e620000004800 */
[----:B------:R-:W-:Y:S01]  /*e0f0*/  BSSY B0, `(.L_x_1128) ;  /* 0x0000005000007945 */ /* 0x000fe20003800000 */
[----:B0-----:R-:W-:-:S02]  /*e100*/  IADD3 R7, R122, 0xe00, RZ ;  /* 0x00000e007a077810 */ /* 0x001fc40007ffe0ff */
[----:B------:R-:W-:Y:S01]  /*e110*/  LEA.HI.SX32 R5, R5, R122, 0x1b ;  /* 0x0000007a05057211 */ /* 0x000fe200078fdaff */
[----:B------:R-:W-:Y:S05]  /*e120*/  @!P0 BRA `(.L_x_1129) ;  /* 0x0000001000008947 */ /* 0x000fea0003800000 */
[----:B-1----:R0:W-:Y:S02]  /*e130*/  RED.E.ADD.F32.FTZ.RN.STRONG.GPU [R2.64+-0xc00], R95 ;  /* 0xfff4005f0200798e */ /* 0x0021e4000c10e7a0 */
.L_x_1129:
[----:B------:R-:W-:Y:S05]  /*e140*/  BSYNC B0 ;  /* 0x0000000000007941 */ /* 0x000fea0003800000 */
.L_x_1128:
[----:B------:R-:W2:Y:S01]  /*e150*/  LDS R5, [R5.X4+0x5700] ;  /* 0x0057000005057984 */ /* 0x000ea20000004800 */
[----:B------:R-:W-:Y:S01]  /*e160*/  BSSY B0, `(.L_x_1130) ;  /* 0x0000005000007945 */ /* 0x000fe20003800000 */
[----:B01----:R-:W-:Y:S02]  /*e170*/  IADD3 R95, R122, 0xe80, RZ ;  /* 0x00000e807a5f7810 */ /* 0x003fe40007ffe0ff */
[----:B------:R-:W-:Y:S01]  /*e180*/  LEA.HI.SX32 R7, R7, R122, 0x1b ;  /* 0x0000007a07077211 */ /* 0x000fe200078fdaff */
[----:B------:R-:W-:Y:S05]  /*e190*/  @!P1 BRA `(.L_x_1131) ;  /* 0x0000001000009947 */ /* 0x000fea0003800000 */
[----:B--2---:R0:W-:Y:S02]  /*e1a0*/  RED.E.ADD.F32.FTZ.RN.STRONG.GPU [R2.64+-0xa00], R5 ;  /* 0xfff600050200798e */ /* 0x0041e4000c10e7a0 */
.L_x_1131:
[----:B------:R-:W-:Y:S05]  /*e1b0*/  BSYNC B0 ;  /* 0x0000000000007941 */ /* 0x000fea0003800000 */
.L_x_1130:
[----:B------:R-:W1:Y:S01]  /*e1c0*/  LDS R7, [R7.X4+0x5900] ;  /* 0x0059000007077984 */ /* 0x000e620000004800 */
[----:B------:R-:W-:Y:S01]  /*e1d0*/  BSSY B0, `(.L_x_1132) ;  /* 0x0000005000007945 */ /* 0x000fe20003800000 */
[----:B0-2---:R-:W-:Y:S02]  /*e1e0*/  IADD3 R5, R122, 0xf00, RZ ;  /* 0x00000f007a057810 */ /* 0x005fe40007ffe0ff */
[----:B------:R-:W-:Y:S01]  /*e1f0*/  LEA.HI.SX32 R95, R95, R122, 0x1b ;  /* 0x0000007a5f5f7211 */ /* 0x000fe200078fdaff */
[----:B------:R-:W-:Y:S05]  /*e200*/  @!P2 BRA `(.L_x_1133) ;  /* 0x000000100000a947 */ /* 0x000fea0003800000 */
[----:B-1----:R0:W-:Y:S02]  /*e210*/  RED.E.ADD.F32.FTZ.RN.STRONG.GPU [R2.64+-0x800], R7 ;  /* 0xfff800070200798e */ /* 0x0021e4000c10e7a0 */
.L_x_1133:
[----:B------:R-:W-:Y:S05]  /*e220*/  BSYNC B0 ;  /* 0x0000000000007941 */ /* 0x000fea0003800000 */
.L_x_1132:
[----:B------:R-:W2:Y:S01]  /*e230*/  LDS R95, [R95.X4+0x5b00] ;  /* 0x005b00005f5f7984 */ /* 0x000ea20000004800 */
[----:B------:R-:W-:Y:S01]  /*e240*/  BSSY B0, `(.L_x_1134) ;  /* 0x0000005000007945 */ /* 0x000fe20003800000 */
[----:B01----:R-:W-:-:S02]  /*e250*/  IADD3 R7, R122, 0xf80, RZ ;  /* 0x00000f807a077810 */ /* 0x003fc40007ffe0ff */
[----:B------:R-:W-:Y:S01]  /*e260*/  LEA.HI.SX32 R5, R5, R122, 0x1b ;  /* 0x0000007a05057211 */ /* 0x000fe200078fdaff */
[----:B------:R-:W-:Y:S05]  /*e270*/  @!P3 BRA `(.L_x_1135) ;  /* 0x000000100000b947 */ /* 0x000fea0003800000 */
[----:B--2---:R0:W-:Y:S02]  /*e280*/  RED.E.ADD.F32.FTZ.RN.STRONG.GPU [R2.64+-0x600], R95 ;  /* 0xfffa005f0200798e */ /* 0x0041e4000c10e7a0 */
.L_x_1135:
[----:B------:R-:W-:Y:S05]  /*e290*/  BSYNC B0 ;  /* 0x0000000000007941 */ /* 0x000fea0003800000 */
.L_x_1134:
[----:B------:R-:W1:Y:S01]  /*e2a0*/  LDS R5, [R5.X4+0x5d00] ;  /* 0x005d000005057984 */ /* 0x000e620000004800 */
[----:B------:R-:W-:Y:S01]  /*e2b0*/  BSSY B0, `(.L_x_1136) ;  /* 0x0000004000007945 */ /* 0x000fe20003800000 */
[----:B------:R-:W-:Y:S01]  /*e2c0*/  LEA.HI.SX32 R7, R7, R122, 0x1b ;  /* 0x0000007a07077211 */ /* 0x000fe200078fdaff */
[----:B------:R-:W-:Y:S05]  /*e2d0*/  @!P4 BRA `(.L_x_1137) ;  /* 0x000000100000c947 */ /* 0x000fea0003800000 */
[----:B-1----:R1:W-:Y:S02]  /*e2e0*/  RED.E.ADD.F32.FTZ.RN.STRONG.GPU [R2.64+-0x400], R5 ;  /* 0xfffc00050200798e */ /* 0x0023e4000c10e7a0 */
.L_x_1137:
[----:B------:R-:W-:Y:S05]  /*e2f0*/  BSYNC B0 ;  /* 0x0000000000007941 */ /* 0x000fea0003800000 */
.L_x_1136:
[----:B------:R-:W3:Y:S01]  /*e300*/  LDS R7, [R7.X4+0x5f00] ;  /* 0x005f000007077984 */ /* 0x000ee20000004800 */
[----:B------:R-:W-:Y:S01]  /*e310*/  BSSY B0, `(.L_x_1138) ;  /* 0x0000003000007945 */ /* 0x000fe20003800000 */
[----:B------:R-:W-:Y:S05]  /*e320*/  @!P5 BRA `(.L_x_1139) ;  /* 0x000000100000d947 */ /* 0x000fea0003800000 */
[----:B---3--:R3:W-:Y:S02]  /*e330*/  RED.E.ADD.F32.FTZ.RN.STRONG.GPU [R2.64+-0x200], R7 ;  /* 0xfffe00070200798e */ /* 0x0087e4000c10e7a0 */
.L_x_1139:
[----:B------:R-:W-:Y:S05]  /*e340*/  BSYNC B0 ;  /* 0x0000000000007941 */ /* 0x000fea0003800000 */
.L_x_1138:
        /* <DEDUP_REMOVED lines=10> */
[-C--:B------:R-:W-:Y:S01]  /*e3f0*/  FFMA.FTZ R178, R74, R11.reuse, R178 ;  /* 0x0000000b4ab27223 */ /* 0x080fe200000100b2 */
[----:B------:R-:W-:Y:S01]  /*e400*/  ISETP.NE.AND P1, PT, R121, RZ, PT ;  /* 0x000000ff7900720c */ /* 0x000fe20003f25270 */
[----:B------:R-:W3:Y:S01]  /*e410*/  SHFL.DOWN PT, R3, R33, 0x1, 0x1f ;  /* 0x08201f0021037f89 */ /* 0x000ee200000e0000 */
[----:B------:R-:W-:Y:S01]  /*e420*/  FFMA.FTZ R224, R109, R11, R224 ;  /* 0x0000000b6de07223 */ /* 0x000fe200000100e0 */
[----:B------:R-:W-:Y:S01]  /*e430*/  ISETP.NE.AND P2, PT, R122, RZ, PT ;  /* 0x000000ff7a00720c */ /* 0x000fe20003f45270 */
[----:B------:R-:W-:Y:S01]  /*e440*/  FMUL.FTZ R29, R29, R147 ;  /* 0x000000931d1d7220 */ /* 0x000fe20000410000 */
        /* <DEDUP_REMOVED lines=91> */
[----:B------:R-:W-:Y:S02]  /*ea00*/  FADD.FTZ R101, R34, R101 ;  /* 0x0000006522657221 */ /* 0x000fe40000010000 */
[----:B------:R-:W-:Y:S02]  /*ea10*/  FFMA.FTZ R219, R104, R35, R219 ;  /* 0x0000002368db7223 */ /* 0x000fe400000100db */
[----:B------:R-:W-:Y:S02]  /*ea20*/  FADD.FTZ R215, R20, R215 ;  /* 0x000000d714d77221 */ /* 0x000fe40000010000 */
[----:B------:R-:W-:-:S02]  /*ea30*/  FADD.FTZ R208, R21, R208 ;  /* 0x000000d015d07221 */ /* 0x000fc40000010000 */
[----:B------:R-:W-:Y:S02]  /*ea40*/  FFMA.FTZ R220, R105, R41, R220 ;  /* 0x0000002969dc7223 */ /* 0x000fe400000100dc */
[----:B------:R-:W-:Y:S02]  /*ea50*/  FFMA.FTZ R221, R106, R10, R221 ;  /* 0x0000000a6add7223 */ /* 0x000fe400000100dd */
[----:B------:R-:W-:Y:S02]  /*ea60*/  FADD.FTZ R207, R186, R207 ;  /* 0x000000cfbacf7221 */ /* 0x000fe40000010000 */
[----:B------:R-:W-:Y:S02]  /*ea70*/  FFMA.FTZ R222, R107, R12, R222 ;  /* 0x0000000c6bde7223 */ /* 0x000fe400000100de */
[----:B------:R-:W-:Y:S02]  /*ea80*/  FADD.FTZ R206, R19, R206 ;  /* 0x000000ce13ce7221 */ /* 0x000fe40000010000 */
[----:B------:R-:W-:-:S02]  /*ea90*/  FADD.FTZ R205, R182, R205 ;  /* 0x000000cdb6cd7221 */ /* 0x000fc40000010000 */
[----:B------:R-:W-:Y:S02]  /*eaa0*/  FFMA.FTZ R223, R108, R14, R223 ;  /* 0x0000000e6cdf7223 */ /* 0x000fe400000100df */
[----:B------:R-:W-:Y:S02]  /*eab0*/  FADD.FTZ R204, R75, R204 ;  /* 0x000000cc4bcc7221 */ /* 0x000fe40000010000 */
[----:B------:R-:W-:Y:S02]  /*eac0*/  FADD.FTZ R203, R178, R203 ;  /* 0x000000cbb2cb7221 */ /* 0x000fe40000010000 */
[----:B------:R-:W-:Y:S02]  /*ead0*/  FADD.FTZ R202, R13, R202 ;  /* 0x000000ca0dca7221 */ /* 0x000fe40000010000 */
[----:B------:R-:W-:Y:S02]  /*eae0*/  FFMA.FTZ R226, R111, R27, R226 ;  /* 0x0000001b6fe27223 */ /* 0x000fe400000100e2 */
[----:B------:R-:W-:-:S02]  /*eaf0*/  FADD.FTZ R201, R70, R201 ;  /* 0x000000c946c97221 */ /* 0x000fc40000010000 */
[----:B------:R-:W-:Y:S02]  /*eb00*/  FADD.FTZ R200, R29, R200 ;  /* 0x000000c81dc87221 */ /* 0x000fe40000010000 */
[----:B------:R-:W-:Y:S02]  /*eb10*/  FFMA.FTZ R228, R113, R37, R228 ;  /* 0x0000002571e47223 */ /* 0x000fe400000100e4 */
[----:B------:R-:W-:Y:S02]  /*eb20*/  FADD.FTZ R199, R54, R199 ;  /* 0x000000c736c77221 */ /* 0x000fe40000010000 */
[----:B------:R-:W-:Y:S02]  /*eb30*/  FADD.FTZ R198, R43, R198 ;  /* 0x000000c62bc67221 */ /* 0x000fe40000010000 */
[----:B------:R-:W-:Y:S02]  /*eb40*/  FFMA.FTZ R230, R115, R48, R230 ;  /* 0x0000003073e67223 */ /* 0x000fe400000100e6 */
[----:B------:R-:W-:-:S02]  /*eb50*/  FADD.FTZ R197, R42, R197 ;  /* 0x000000c52ac57221 */ /* 0x000fc40000010000 */
        /* <DEDUP_REMOVED lines=32> */
.L_x_1141:
[----:B0-----:R-:W-:Y:S05]  /*ed60*/  BSYNC B0 ;  /* 0x0000000000007941 */ /* 0x001fea0003800000 */
.L_x_1140:
        /* <DEDUP_REMOVED lines=8> */
.L_x_1041:
        /* <DEDUP_REMOVED lines=83> */
.L_x_1144:
[----:B------:R-:W-:Y:S05]  /*f320*/  BSYNC B0 ;  /* 0x0000000000007941 */ /* 0x000fea0003800000 */
.L_x_1143:
        /* <DEDUP_REMOVED lines=42> */
[----:B------:R-:W-:Y:S01]  /*f5d0*/  @!P0 STG.E.U16 [R2.64+-0xf00], R15 ;  /* 0xfff1000f02008986 */ /* 0x000fe2000c101520 */
[----:B------:R-:W-:-:S03]  /*f5e0*/  ISETP.GE.AND P0, PT, R38, R41, PT ;  /* 0x000000292600720c */ /* 0x000fc60003f06270 */
[----:B------:R-:W-:Y:S01]  /*f5f0*/  @!P1 STG.E.U16 [R2.64+-0xec0], R17 ;  /* 0xfff1401102009986 */ /* 0x000fe2000c101520 */
[----:B------:R-:W-:-:S03]  /*f600*/  ISETP.GE.AND P1, PT, R40, R41, PT ;  /* 0x000000292800720c */ /* 0x000fc60003f26270 */
[----:B------:R-:W-:Y:S01]  /*f610*/  @!P2 STG.E.U16 [R2.64+-0xe80], R19 ;  /* 0xfff180130200a986 */ /* 0x000fe2000c101520 */
[----:B------:R-:W-:-:S03]  /*f620*/  ISETP.GE.AND P2, PT, R42, R41, PT ;  /* 0x000000292a00720c */ /* 0x000fc60003f46270 */
[----:B------:R0:W-:Y:S01]  /*f630*/  @!P3 STG.E.U16 [R2.64+-0xe40], R21 ;  /* 0xfff1c0150200b986 */ /* 0x0001e2000c101520 */
        /* <DEDUP_REMOVED lines=10> */
[----:B0-----:R-:W-:-:S03]  /*f6e0*/  LEA R21, R121, R0, 0x4 ;  /* 0x0000000079157211 */ /* 0x001fc600078e20ff */
[----:B------:R-:W-:Y:S04]  /*f6f0*/  @!P3 STG.E.U16 [R2.64+-0xcc0], R35 ;  /* 0xfff340230200b986 */ /* 0x000fe8000c101520 */
[----:B------:R-:W-:Y:S04]  /*f700*/  @!P4 STG.E.U16 [R2.64+-0xc80], R37 ;  /* 0xfff380250200c986 */ /* 0x000fe8000c101520 */
[----:B------:R0:W-:Y:S01]  /*f710*/  @!P5 STG.E.U16 [R2.64+-0xc40], R39 ;  /* 0xfff3c0270200d986 */ /* 0x0001e2000c101520 */
[----:B------:R-:W-:-:S04]  /*f720*/  IADD3 R0, R21, 0x1, RZ ;  /* 0x0000000115007810 */ /* 0x000fc80007ffe0ff */
[----:B------:R-:W-:Y:S02]  /*f730*/  LEA.HI.SX32 R4, R0, R21, 0x1b ;  /* 0x0000001500047211 */ /* 0x000fe400078fdaff */
        /* <DEDUP_REMOVED lines=14> */
[-C--:B------:R-:W-:Y:S02]  /*f820*/  LEA.HI.SX32 R6, R6, R21.reuse, 0x1b ;  /* 0x0000001506067211 */ /* 0x080fe400078fdaff */
[-C--:B------:R-:W-:Y:S02]  /*f830*/  LEA.HI.SX32 R7, R7, R21.reuse, 0x1b ;  /* 0x0000001507077211 */ /* 0x080fe400078fdaff */
[----:B------:R-:W-:-:S02]  /*f840*/  LEA.HI.SX32 R8, R8, R21, 0x1b ;  /* 0x0000001508087211 */ /* 0x000fc400078fdaff */
[----:B0-----:R-:W-:Y:S02]  /*f850*/  F2FP.BF16.PACK_AB R2, R200, R199 ;  /* 0x000000c7c802723e */ /* 0x001fe400000010ff */
[-C--:B------:R-:W-:Y:S02]  /*f860*/  LEA.HI.SX32 R9, R9, R21.reuse, 0x1b ;  /* 0x0000001509097211 */ /* 0x080fe400078fdaff */
[----:B------:R-:W-:Y:S02]  /*f870*/  SHF.L.U32 R4, R4, 0x1, RZ ;  /* 0x0000000104047819 */ /* 0x000fe400000006ff */
        /* <DEDUP_REMOVED lines=9> */
[----:B------:R-:W-:Y:S02]  /*f910*/  LEA.HI.SX32 R19, R19, R21, 0x1b ;  /* 0x0000001513137211 */ /* 0x000fe400078fdaff */
[----:B------:R-:W-:Y:S02]  /*f920*/  SHF.L.U32 R6, R6, 0x1, RZ ;  /* 0x0000000106067819 */ /* 0x000fe400000006ff */
[----:B------:R-:W-:Y:S02]  /*f930*/  SHF.L.U32 R7, R7, 0x1, RZ ;  /* 0x0000000107077819 */ /* 0x000fe400000006ff */
[----:B------:R-:W-:Y:S02]  /*f940*/  F2FP.BF16.PACK_AB R3, R202, R201 ;  /* 0x000000c9ca03723e */ /* 0x000fe400000010ff */
[C---:B------:R-:W-:Y:S02]  /*f950*/  PRMT R25, R2.reuse, 0x7610, R25 ;  /* 0x0000761002197816 */ /* 0x040fe40000000019 */
[----:B------:R-:W-:-:S02]  /*f960*/  PRMT R27, R2, 0x7632, R27 ;  /* 0x00007632021b7816 */ /* 0x000fc4000000001b */
[----:B------:R-:W-:Y:S02]  /*f970*/  SHF.L.U32 R8, R8, 0x1, RZ ;  /* 0x0000000108087819 */ /* 0x000fe400000006ff */
[----:B------:R-:W-:Y:S02]  /*f980*/  SHF.L.U32 R9, R9, 0x1, RZ ;  /* 0x0000000109097819 */ /* 0x000fe400000006ff */
[----:B------:R-:W-:Y:S02]  /*f990*/  F2FP.BF16.PACK_AB R2, R204, R203 ;  /* 0x000000cbcc02723e */ /* 0x000fe400000010ff */
[----:B------:R-:W-:Y:S02]  /*f9a0*/  SHF.L.U32 R10, R10, 0x1, RZ ;  /* 0x000000010a0a7819 */ /* 0x000fe400000006ff */
[----:B------:R-:W-:Y:S02]  /*f9b0*/  SHF.L.U32 R11, R11, 0x1, RZ ;  /* 0x000000010b0b7819 */ /* 0x000fe400000006ff */
[----:B------:R-:W-:-:S02]  /*f9c0*/  PRMT R29, R2, 0x7632, R29 ;  /* 0x00007632021d7816 */ /* 0x000fc4000000001d */
[----:B------:R-:W-:Y:S02]  /*f9d0*/  SHF.L.U32 R12, R12, 0x1, RZ ;  /* 0x000000010c0c7819 */ /* 0x000fe400000006ff */
[----:B------:R-:W-:Y:S02]  /*f9e0*/  SHF.L.U32 R13, R13, 0x1, RZ ;  /* 0x000000010d0d7819 */ /* 0x000fe400000006ff */
[----:B------:R-:W-:Y:S02]  /*f9f0*/  SHF.L.U32 R14, R14, 0x1, RZ ;  /* 0x000000010e0e7819 */ /* 0x000fe400000006ff */
[----:B------:R-:W-:Y:S02]  /*fa00*/  SHF.L.U32 R15, R15, 0x1, RZ ;  /* 0x000000010f0f7819 */ /* 0x000fe400000006ff */
[----:B------:R-:W-:Y:S02]  /*fa10*/  SHF.L.U32 R16, R16, 0x1, RZ ;  /* 0x0000000110107819 */ /* 0x000fe400000006ff */
[----:B------:R-:W-:-:S02]  /*fa20*/  SHF.L.U32 R17, R17, 0x1, RZ ;  /* 0x0000000111117819 */ /* 0x000fc400000006ff */
[----:B------:R-:W-:Y:S02]  /*fa30*/  SHF.L.U32 R18, R18, 0x1, RZ ;  /* 0x0000000112127819 */ /* 0x000fe400000006ff */
[----:B------:R-:W-:Y:S01]  /*fa40*/  SHF.L.U32 R19, R19, 0x1, RZ ;  /* 0x0000000113137819 */ /* 0x000fe200000006ff */
[----:B--2---:R-:W-:-:S04]  /*fa50*/  FADD.FTZ R5, R195, R5 ;  /* 0x00000005c3057221 */ /* 0x004fc80000010000 */
[----:B------:R-:W-:Y:S01]  /*fa60*/  FADD.FTZ R0, R5, R196 ;  /* 0x000000c405007221 */ /* 0x000fe20000010000 */
[----:B------:R-:W-:Y:S01]  /*fa70*/  F2FP.BF16.PACK_AB R195, R196, R195 ;  /* 0x000000c3c4c3723e */ /* 0x000fe200000010ff */
[----:B------:R-:W-:Y:S02]  /*fa80*/  BAR.SYNC.DEFER_BLOCKING 0x0 ;  /* 0x0000000000007b1d */ /* 0x000fe40000010000 */
[----:B------:R-:W-:Y:S01]  /*fa90*/  FADD.FTZ R5, R0, R197 ;  /* 0x000000c500057221 */ /* 0x000fe20000010000 */
[----:B------:R-:W-:-:S03]  /*faa0*/  F2FP.BF16.PACK_AB R197, R198, R197 ;  /* 0x000000c5c6c5723e */ /* 0x000fc600000010ff */
[----:B------:R-:W-:Y:S01]  /*fab0*/  FADD.FTZ R0, R5, R198 ;  /* 0x000000c605007221 */ /* 0x000fe20000010000 */
[----:B------:R-:W-:Y:S02]  /*fac0*/  PRMT R5, R195, 0x7632, R5 ;  /* 0x00007632c3057816 */ /* 0x000fe40000000005 */
[----:B------:R-:W-:Y:S01]  /*fad0*/  PRMT R21, R197, 0x7632, R21 ;  /* 0x00007632c5157816 */ /* 0x000fe20000000015 */
[----:B------:R-:W-:Y:S04]  /*fae0*/  STS.U16 [R119], R195 ;  /* 0x000000c377007388 */ /* 0x000fe80000000400 */
        /* <DEDUP_REMOVED lines=54> */
[----:B------:R-:W-:-:S05]  /*fe50*/  FADD.FTZ R0, R208, R101 ;  /* 0x00000065d0007221 */ /* 0x000fca0000010000 */
[----:B------:R1:W-:Y:S01]  /*fe60*/  STL [R1+0x10], R0 ;  /* 0x0000100001007387 */ /* 0x0003e20000100800 */
[----:B0-----:R-:W-:Y:S01]  /*fe70*/  ISETP.GE.AND P0, PT, R120, R27, PT ;  /* 0x0000001b7800720c */ /* 0x001fe20003f06270 */
[----:B------:R-:W-:Y:S01]  /*fe80*/  UIADD3 UR7, UR9, UR38, URZ ;  /* 0x0000002609077290 */ /* 0x000fe2000fffe03f */
[----:B------:R-:W-:Y:S11]  /*fe90*/  BSSY B0, `(.L_x_1145) ;  /* 0x0000010000007945 */ /* 0x000ff60003800000 */
        /* <DEDUP_REMOVED lines=15> */
.L_x_1146:
[----:B-1----:R-:W-:Y:S05]  /*ff90*/  BSYNC B0 ;  /* 0x0000000000007941 */ /* 0x002fea0003800000 */
.L_x_1145:
        /* <DEDUP_REMOVED lines=21> */
[----:B0-----:R-:W-:Y:S01]  /*100f0*/  MOV R4, UR8 ;  /* 0x0000000800047c02 */ /* 0x001fe20008000f00 */
        /* <DEDUP_REMOVED lines=39> */
.L_x_1035:
        /* <DEDUP_REMOVED lines=35> */
.L_x_1149:
[----:B-1----:R-:W-:Y:S05]  /*105a0*/  BSYNC B0 ;  /* 0x0000000000007941 */ /* 0x002fea0003800000 */
.L_x_1148:
        /* <DEDUP_REMOVED lines=34> */
.L_x_1151:
[----:B------:R-:W3:Y:S02]  /*107d0*/  S2R R11, SR_TID.X ;  /* 0x00000000000b7919 */ /* 0x000ee40000002100 */
.L_x_1152:
[----:B-1----:R-:W-:Y:S05]  /*107e0*/  BSYNC B0 ;  /* 0x0000000000007941 */ /* 0x002fea0003800000 */
.L_x_1150:
        /* <DEDUP_REMOVED lines=12> */
.L_x_1153:
        /* <DEDUP_REMOVED lines=32> */
.L_x_1046:
[----:B------:R-:W-:Y:S01]  /*10ab0*/  HFMA2.MMA R65, -RZ, RZ, 0, 5.9604644775390625e-08 ;  /* 0x00000001ff417435 */ /* 0x000fe200000001ff */
[----:B------:R-:W-:-:S02]  /*10ac0*/  MOV R71, R68 ;  /* 0x0000004400477202 */ /* 0x000fc40000000f00 */
[----:B------:R-:W-:Y:S02]  /*10ad0*/  MOV R213, RZ ;  /* 0x000000ff00d57202 */ /* 0x000fe40000000f00 */
[----:B------:R-:W-:Y:S02]  /*10ae0*/  MOV R212, 0xffffffff ;  /* 0xffffffff00d47802 */ /* 0x000fe40000000f00 */
[----:B------:R-:W-:Y:S02]  /*10af0*/  MOV R64, 0x10b10 ;  /* 0x00010b1000407802 */ /* 0x000fe40000000f00 */
[----:B------:R-:W-:Y:S05]  /*10b00*/  CALL.REL.NOINC `($__internal_29_$__cuda_sm70_shflsync_up) ;  /* 0x00001de000007944 */ /* 0x000fea0003c00000 */
[----:B-1----:R-:W-:Y:S01]  /*10b10*/  MOV R66, R71 ;  /* 0x0000004700427202 */ /* 0x002fe20000000f00 */
[----:B------:R-:W-:Y:S05]  /*10b20*/  BRA `(.L_x_1154) ;  /* 0xffff7c8000007947 */ /* 0x000fea000383ffff */
.L_x_1047:
[----:B------:R-:W-:Y:S01]  /*10b30*/  HFMA2.MMA R65, -RZ, RZ, 0, 5.9604644775390625e-08 ;  /* 0x00000001ff417435 */ /* 0x000fe200000001ff */
[----:B------:R-:W-:Y:S02]  /*10b40*/  MOV R71, R69 ;  /* 0x0000004500477202 */ /* 0x000fe40000000f00 */
[----:B------:R-:W-:Y:S02]  /*10b50*/  MOV R213, RZ ;  /* 0x000000ff00d57202 */ /* 0x000fe40000000f00 */
[----:B------:R-:W-:-:S02]  /*10b60*/  MOV R212, 0xffffffff ;  /* 0xffffffff00d47802 */ /* 0x000fc40000000f00 */
[----:B------:R-:W-:Y:S02]  /*10b70*/  MOV R64, 0x10b90 ;  /* 0x00010b9000407802 */ /* 0x000fe40000000f00 */
[----:B01----:R-:W-:Y:S05]  /*10b80*/  CALL.REL.NOINC `($__internal_29_$__cuda_sm70_shflsync_up) ;  /* 0x00001d6000007944 */ /* 0x003fea0003c00000 */
[----:B------:R-:W-:Y:S01]  /*10b90*/  HFMA2.MMA R65, -RZ, RZ, 0, 5.9604644775390625e-08 ;  /* 0x00000001ff417435 */ /* 0x000fe200000001ff */
[----:B-1----:R-:W-:Y:S02]  /*10ba0*/  MOV R67, R71 ;  /* 0x0000004700437202 */ /* 0x002fe40000000f00 */
[----:B------:R-:W-:Y:S02]  /*10bb0*/  MOV R71, R211 ;  /* 0x000000d300477202 */ /* 0x000fe40000000f00 */
[----:B------:R-:W-:Y:S02]  /*10bc0*/  MOV R213, RZ ;  /* 0x000000ff00d57202 */ /* 0x000fe40000000f00 */
[----:B------:R-:W-:Y:S02]  /*10bd0*/  MOV R212, 0xffffffff ;  /* 0xffffffff00d47802 */ /* 0x000fe40000000f00 */
[----:B------:R-:W-:Y:S02]  /*10be0*/  MOV R64, 0x10c00 ;  /* 0x00010c0000407802 */ /* 0x000fe40000000f00 */
[----:B------:R-:W-:Y:S05]  /*10bf0*/  CALL.REL.NOINC `($__internal_29_$__cuda_sm70_shflsync_up) ;  /* 0x00001cf000007944 */ /* 0x000fea0003c00000 */
[----:B------:R-:W-:Y:S01]  /*10c00*/  HFMA2.MMA R65, -RZ, RZ, 0, 5.9604644775390625e-08 ;  /* 0x00000001ff417435 */ /* 0x000fe200000001ff */
[----:B-1----:R-:W-:-:S02]  /*10c10*/  MOV R70, R71 ;  /* 0x0000004700467202 */ /* 0x002fc40000000f00 */
[----:B------:R-:W-:Y:S02]  /*10c20*/  MOV R71, R210 ;  /* 0x000000d200477202 */ /* 0x000fe40000000f00 */
[----:B------:R-:W-:Y:S02]  /*10c30*/  MOV R213, RZ ;  /* 0x000000ff00d57202 */ /* 0x000fe40000000f00 */
[----:B------:R-:W-:Y:S02]  /*10c40*/  MOV R212, 0xffffffff ;  /* 0xffffffff00d47802 */ /* 0x000fe40000000f00 */
[----:B------:R-:W-:Y:S02]  /*10c50*/  MOV R64, 0x10c70 ;  /* 0x00010c7000407802 */ /* 0x000fe40000000f00 */
[----:B------:R-:W-:Y:S05]  /*10c60*/  CALL.REL.NOINC `($__internal_29_$__cuda_sm70_shflsync_up) ;  /* 0x00001c8000007944 */ /* 0x000fea0003c00000 */
[-C--:B------:R-:W-:Y:S01]  /*10c70*/  FMUL.FTZ R64, R69, R66.reuse ;  /* 0x0000004245407220 */ /* 0x080fe20000410000 */
[----:B------:R-:W-:Y:S01]  /*10c80*/  ISETP.GE.AND P0, PT, R121, 0x1, PT ;  /* 0x000000017900780c */ /* 0x000fe20003f06270 */
[-C--:B------:R-:W-:Y:S01]  /*10c90*/  FMUL.FTZ R65, R69, R67.reuse ;  /* 0x0000004345417220 */ /* 0x080fe20000410000 */
[----:B------:R-:W-:Y:S01]  /*10ca0*/  MOV R213, RZ ;  /* 0x000000ff00d57202 */ /* 0x000fe20000000f00 */
[C---:B------:R-:W-:Y:S01]  /*10cb0*/  FFMA.FTZ R64, R68.reuse, R67, R64 ;  /* 0x0000004344407223 */ /* 0x040fe20000010040 */
[----:B------:R-:W-:Y:S01]  /*10cc0*/  MOV R212, 0xffffffff ;  /* 0xffffffff00d47802 */ /* 0x000fe20000000f00 */
[----:B------:R-:W-:-:S02]  /*10cd0*/  FFMA.FTZ R65, R68, R66, -R65 ;  /* 0x0000004244417223 */ /* 0x000fc40000010841 */
[C---:B------:R-:W-:Y:S02]  /*10ce0*/  FMUL.FTZ R67, R69.reuse, R70 ;  /* 0x0000004645437220 */ /* 0x040fe40000410000 */
[CC--:B-1----:R-:W-:Y:S01]  /*10cf0*/  FMUL.FTZ R66, R69.reuse, R71.reuse ;  /* 0x0000004745427220 */ /* 0x0c2fe20000410000 */
[----:B------:R-:W-:Y:S01]  /*10d00*/  FSEL R69, R69, R64, !P0 ;  /* 0x0000004045457208 */ /* 0x000fe20004000000 */
[C---:B------:R-:W-:Y:S01]  /*10d10*/  FFMA.FTZ R71, R68.reuse, R71, R67 ;  /* 0x0000004744477223 */ /* 0x040fe20000010043 */
[----:B------:R-:W-:Y:S01]  /*10d20*/  MOV R64, 0x10dc0 ;  /* 0x00010dc000407802 */ /* 0x000fe20000000f00 */
[C---:B------:R-:W-:Y:S01]  /*10d30*/  FFMA.FTZ R66, R68.reuse, R70, -R66 ;  /* 0x0000004644427223 */ /* 0x040fe20000010842 */
[----:B------:R-:W-:Y:S01]  /*10d40*/  FSEL R68, R68, R65, !P0 ;  /* 0x0000004144447208 */ /* 0x000fe20004000000 */
[----:B------:R-:W-:Y:S01]  /*10d50*/  FADD.FTZ R71, R210, R71 ;  /* 0x00000047d2477221 */ /* 0x000fe20000010000 */
[----:B------:R-:W-:Y:S01]  /*10d60*/  HFMA2.MMA R65, -RZ, RZ, 0, 1.1920928955078125e-07 ;  /* 0x00000002ff417435 */ /* 0x000fe200000001ff */
[----:B------:R-:W-:-:S03]  /*10d70*/  FADD.FTZ R66, R211, R66 ;  /* 0x00000042d3427221 */ /* 0x000fc60000010000 */
[----:B------:R-:W-:Y:S02]  /*10d80*/  FSEL R210, R210, R71, !P0 ;  /* 0x00000047d2d27208 */ /* 0x000fe40004000000 */
[----:B------:R-:W-:Y:S02]  /*10d90*/  FSEL R211, R211, R66, !P0 ;  /* 0x00000042d3d37208 */ /* 0x000fe40004000000 */
[----:B------:R-:W-:Y:S02]  /*10da0*/  MOV R71, R68 ;  /* 0x0000004400477202 */ /* 0x000fe40000000f00 */
[----:B------:R-:W-:Y:S05]  /*10db0*/  CALL.REL.NOINC `($__internal_29_$__cuda_sm70_shflsync_up) ;  /* 0x00001b3000007944 */ /* 0x000fea0003c00000 */
[----:B------:R-:W-:Y:S01]  /*10dc0*/  HFMA2.MMA R65, -RZ, RZ, 0, 1.1920928955078125e-07 ;  /* 0x00000002ff417435 */ /* 0x000fe200000001ff */
[----:B-1----:R-:W-:Y:S02]  /*10dd0*/  MOV R66, R71 ;  /* 0x0000004700427202 */ /* 0x002fe40000000f00 */
[----:B------:R-:W-:Y:S02]  /*10de0*/  MOV R71, R69 ;  /* 0x0000004500477202 */ /* 0x000fe40000000f00 */
[----:B------:R-:W-:Y:S02]  /*10df0*/  MOV R213, RZ ;  /* 0x000000ff00d57202 */ /* 0x000fe40000000f00 */
[----:B------:R-:W-:-:S02]  /*10e00*/  MOV R212, 0xffffffff ;  /* 0xffffffff00d47802 */ /* 0x000fc40000000f00 */
[----:B------:R-:W-:Y:S02]  /*10e10*/  MOV R64, 0x10e30 ;  /* 0x00010e3000407802 */ /* 0x000fe40000000f00 */
[----:B------:R-:W-:Y:S05]  /*10e20*/  CALL.REL.NOINC `($__internal_29_$__cuda_sm70_shflsync_up) ;  /* 0x00001ac000007944 */ /* 0x000fea0003c00000 */
[----:B------:R-:W-:Y:S01]  /*10e30*/  HFMA2.MMA R65, -RZ, RZ, 0, 1.1920928955078125e-07 ;  /* 0x00000002ff417435 */ /* 0x000fe200000001ff */
[----:B-1----:R-:W-:Y:S02]  /*10e40*/  MOV R67, R71 ;  /* 0x0000004700437202 */ /* 0x002fe40000000f00 */
[----:B------:R-:W-:Y:S02]  /*10e50*/  MOV R71, R211 ;  /* 0x000000d300477202 */ /* 0x000fe40000000f00 */
[----:B------:R-:W-:Y:S02]  /*10e60*/  MOV R213, RZ ;  /* 0x000000ff00d57202 */ /* 0x000fe40000000f00 */
[----:B------:R-:W-:Y:S02]  /*10e70*/  MOV R212, 0xffffffff ;  /* 0xffffffff00d47802 */ /* 0x000fe40000000f00 */
[----:B------:R-:W-:Y:S02]  /*10e80*/  MOV R64, 0x10ea0 ;  /* 0x00010ea000407802 */ /* 0x000fe40000000f00 */
[----:B------:R-:W-:Y:S05]  /*10e90*/  CALL.REL.NOINC `($__internal_29_$__cuda_sm70_shflsync_up) ;  /* 0x00001a5000007944 */ /* 0x000fea0003c00000 */
[----:B------:R-:W-:Y:S01]  /*10ea0*/  HFMA2.MMA R65, -RZ, RZ, 0, 1.1920928955078125e-07 ;  /* 0x00000002ff417435 */ /* 0x000fe200000001ff */
[----:B-1----:R-:W-:-:S02]  /*10eb0*/  MOV R70, R71 ;  /* 0x0000004700467202 */ /* 0x002fc40000000f00 */
[----:B------:R-:W-:Y:S02]  /*10ec0*/  MOV R71, R210 ;  /* 0x000000d200477202 */ /* 0x000fe40000000f00 */
[----:B------:R-:W-:Y:S02]  /*10ed0*/  MOV R213, RZ ;  /* 0x000000ff00d57202 */ /* 0x000fe40000000f00 */
[----:B------:R-:W-:Y:S02]  /*10ee0*/  MOV R212, 0xffffffff ;  /* 0xffffffff00d47802 */ /* 0x000fe40000000f00 */
[----:B------:R-:W-:Y:S02]  /*10ef0*/  MOV R64, 0x10f10 ;  /* 0x00010f1000407802 */ /* 0x000fe40000000f00 */
[----:B------:R-:W-:Y:S05]  /*10f00*/  CALL.REL.NOINC `($__internal_29_$__cuda_sm70_shflsync_up) ;  /* 0x000019e000007944 */ /* 0x000fea0003c00000 */
[----:B-1----:R-:W-:Y:S01]  /*10f10*/  FMUL.FTZ R64, R69, R71 ;  /* 0x0000004745407220 */ /* 0x002fe20000410000 */
[----:B------:R-:W-:Y:S01]  /*10f20*/  ISETP.GE.AND P0, PT, R121, 0x2, PT ;  /* 0x000000027900780c */ /* 0x000fe20003f06270 */
[CC--:B------:R-:W-:Y:S01]  /*10f30*/  FMUL.FTZ R65, R70.reuse, R69.reuse ;  /* 0x0000004546417220 */ /* 0x0c0fe20000410000 */
[----:B------:R-:W-:Y:S01]  /*10f40*/  MOV R213, RZ ;  /* 0x000000ff00d57202 */ /* 0x000fe20000000f00 */
[----:B------:R-:W-:Y:S01]  /*10f50*/  FFMA.FTZ R64, R70, R68, -R64 ;  /* 0x0000004446407223 */ /* 0x000fe20000010840 */
[----:B------:R-:W-:Y:S01]  /*10f60*/  MOV R212, 0xffffffff ;  /* 0xffffffff00d47802 */ /* 0x000fe20000000f00 */
[----:B------:R-:W-:-:S02]  /*10f70*/  FMUL.FTZ R70, R66, R69 ;  /* 0x0000004542467220 */ /* 0x000fc40000410000 */
[----:B------:R-:W-:Y:S02]  /*10f80*/  FFMA.FTZ R65, R68, R71, R65 ;  /* 0x0000004744417223 */ /* 0x000fe40000010041 */
[C---:B------:R-:W-:Y:S02]  /*10f90*/  FFMA.FTZ R70, R67.reuse, R68, R70 ;  /* 0x0000004443467223 */ /* 0x040fe40000010046 */
[----:B------:R-:W-:Y:S02]  /*10fa0*/  FMUL.FTZ R67, R67, R69 ;  /* 0x0000004543437220 */ /* 0x000fe40000410000 */
[----:B------:R-:W-:Y:S01]  /*10fb0*/  @P0 FADD.FTZ R211, R211, R64 ;  /* 0x00000040d3d30221 */ /* 0x000fe20000010000 */
[----:B------:R-:W-:Y:S01]  /*10fc0*/  FSEL R69, R69, R70, !P0 ;  /* 0x0000004645457208 */ /* 0x000fe20004000000 */
[----:B------:R-:W-:Y:S01]  /*10fd0*/  @P0 FFMA.FTZ R68, R66, R68, -R67 ;  /* 0x0000004442440223 */ /* 0x000fe20000010843 */
[----:B------:R-:W-:Y:S01]  /*10fe0*/  MOV R64, 0x11040 ;  /* 0x0001104000407802 */ /* 0x000fe20000000f00 */
[----:B------:R-:W-:Y:S01]  /*10ff0*/  @P0 FADD.FTZ R210, R210, R65 ;  /* 0x00000041d2d20221 */ /* 0x000fe20000010000 */
[----:B------:R-:W-:Y:S01]  /*11000*/  HFMA2.MMA R65, -RZ, RZ, 0, 2.384185791015625e-07 ;  /* 0x00000004ff417435 */ /* 0x000fe200000001ff */
[----:B------:R-:W-:-:S02]  /*11010*/  MOV R70, R211 ;  /* 0x000000d300467202 */ /* 0x000fc40000000f00 */
[----:B------:R-:W-:-:S03]  /*11020*/  MOV R71, R68 ;  /* 0x0000004400477202 */ /* 0x000fc60000000f00 */
[----:B------:R-:W-:Y:S05]  /*11030*/  CALL.REL.NOINC `($__internal_29_$__cuda_sm70_shflsync_up) ;  /* 0x000018b000007944 */ /* 0x000fea0003c00000 */
[----:B------:R-:W-:Y:S01]  /*11040*/  HFMA2.MMA R65, -RZ, RZ, 0, 2.384185791015625e-07 ;  /* 0x00000004ff417435 */ /* 0x000fe200000001ff */
[----:B-1----:R-:W-:Y:S02]  /*11050*/  MOV R66, R71 ;  /* 0x0000004700427202 */ /* 0x002fe40000000f00 */
[----:B------:R-:W-:Y:S02]  /*11060*/  MOV R71, R69 ;  /* 0x0000004500477202 */ /* 0x000fe40000000f00 */
[----:B------:R-:W-:Y:S02]  /*11070*/  MOV R213, RZ ;  /* 0x000000ff00d57202 */ /* 0x000fe40000000f00 */
[----:B------:R-:W-:Y:S02]  /*11080*/  MOV R212, 0xffffffff ;  /* 0xffffffff00d47802 */ /* 0x000fe40000000f00 */
[----:B------:R-:W-:Y:S02]  /*11090*/  MOV R64, 0x110b0 ;  /* 0x000110b000407802 */ /* 0x000fe40000000f00 */
[----:B------:R-:W-:Y:S05]  /*110a0*/  CALL.REL.NOINC `($__internal_29_$__cuda_sm70_shflsync_up) ;  /* 0x0000184000007944 */ /* 0x000fea0003c00000 */
[----:B------:R-:W-:Y:S01]  /*110b0*/  HFMA2.MMA R65, -RZ, RZ, 0, 2.384185791015625e-07 ;  /* 0x00000004ff417435 */ /* 0x000fe200000001ff */
[----:B-1----:R-:W-:-:S02]  /*110c0*/  MOV R67, R71 ;  /* 0x0000004700437202 */ /* 0x002fc40000000f00 */
[----:B------:R-:W-:Y:S02]  /*110d0*/  MOV R71, R70 ;  /* 0x0000004600477202 */ /* 0x000fe40000000f00 */
[----:B------:R-:W-:Y:S02]  /*110e0*/  MOV R213, RZ ;  /* 0x000000ff00d57202 */ /* 0x000fe40000000f00 */
[----:B------:R-:W-:Y:S02]  /*110f0*/  MOV R212, 0xffffffff ;  /* 0xffffffff00d47802 */ /* 0x000fe40000000f00 */
[----:B------:R-:W-:Y:S02]  /*11100*/  MOV R64, 0x11120 ;  /* 0x0001112000407802 */ /* 0x000fe40000000f00 */
[----:B------:R-:W-:Y:S05]  /*11110*/  CALL.REL.NOINC `($__internal_29_$__cuda_sm70_shflsync_up) ;  /* 0x000017d000007944 */ /* 0x000fea0003c00000 */
[----:B------:R-:W-:Y:S01]  /*11120*/  HFMA2.MMA R65, -RZ, RZ, 0, 2.384185791015625e-07 ;  /* 0x00000004ff417435 */ /* 0x000fe200000001ff */
[----:B-1----:R-:W-:Y:S02]  /*11130*/  MOV R211, R71 ;  /* 0x0000004700d37202 */ /* 0x002fe40000000f00 */
[----:B------:R-:W-:Y:S02]  /*11140*/  MOV R71, R210 ;  /* 0x000000d200477202 */ /* 0x000fe40000000f00 */
[----:B------:R-:W-:-:S02]  /*11150*/  MOV R213, RZ ;  /* 0x000000ff00d57202 */ /* 0x000fc40000000f00 */
[----:B------:R-:W-:Y:S02]  /*11160*/  MOV R212, 0xffffffff ;  /* 0xffffffff00d47802 */ /* 0x000fe40000000f00 */
[----:B------:R-:W-:Y:S02]  /*11170*/  MOV R64, 0x11190 ;  /* 0x0001119000407802 */ /* 0x000fe40000000f00 */
[----:B------:R-:W-:Y:S05]  /*11180*/  CALL.REL.NOINC `($__internal_29_$__cuda_sm70_shflsync_up) ;  /* 0x0000176000007944 */ /* 0x000fea0003c00000 */
[----:B------:R-:W-:Y:S01]  /*11190*/  FMUL.FTZ R65, R211, R69 ;  /* 0x00000045d3417220 */ /* 0x000fe20000410000 */
[----:B------:R-:W-:Y:S01]  /*111a0*/  ISETP.GE.AND P0, PT, R121, 0x4, PT ;  /* 0x000000047900780c */ /* 0x000fe20003f06270 */
[-C--:B-1----:R-:W-:Y:S01]  /*111b0*/  FMUL.FTZ R64, R69, R71.reuse ;  /* 0x0000004745407220 */ /* 0x082fe20000410000 */
[----:B------:R-:W-:Y:S01]  /*111c0*/  MOV R213, RZ ;  /* 0x000000ff00d57202 */ /* 0x000fe20000000f00 */
[----:B------:R-:W-:Y:S01]  /*111d0*/  FFMA.FTZ R65, R68, R71, R65 ;  /* 0x0000004744417223 */ /* 0x000fe20000010041 */
[----:B------:R-:W-:Y:S01]  /*111e0*/  MOV R212, 0xffffffff ;  /* 0xffffffff00d47802 */ /* 0x000fe20000000f00 */
[----:B------:R-:W-:Y:S02]  /*111f0*/  FMUL.FTZ R71, R66, R69 ;  /* 0x0000004542477220 */ /* 0x000fe40000410000 */
[----:B------:R-:W-:-:S02]  /*11200*/  FFMA.FTZ R64, R211, R68, -R64 ;  /* 0x00000044d3407223 */ /* 0x000fc40000010840 */
[CC--:B------:R-:W-:Y:S02]  /*11210*/  FFMA.FTZ R71, R67.reuse, R68.reuse, R71 ;  /* 0x0000004443477223 */ /* 0x0c0fe40000010047 */
[----:B------:R-:W-:Y:S02]  /*11220*/  FMUL.FTZ R67, R67, R69 ;  /* 0x0000004543437220 */ /* 0x000fe40000410000 */
[----:B------:R-:W-:Y:S01]  /*11230*/  @P0 FADD.FTZ R210, R210, R65 ;  /* 0x00000041d2d20221 */ /* 0x000fe20000010000 */
[----:B------:R-:W-:Y:S01]  /*11240*/  HFMA2.MMA R65, -RZ, RZ, 0, 4.76837158203125e-07 ;  /* 0x00000008ff417435 */ /* 0x000fe200000001ff */
[----:B------:R-:W-:Y:S01]  /*11250*/  @P0 FFMA.FTZ R68, R66, R68, -R67 ;  /* 0x0000004442440223 */ /* 0x000fe20000010843 */
[----:B------:R-:W-:Y:S01]  /*11260*/  FSEL R67, R69, R71, !P0 ;  /* 0x0000004745437208 */ /* 0x000fe20004000000 */
[----:B------:R-:W-:Y:S01]  /*11270*/  @P0 FADD.FTZ R70, R70, R64 ;  /* 0x0000004046460221 */ /* 0x000fe20000010000 */
[----:B------:R-:W-:Y:S02]  /*11280*/  MOV R64, 0x112b0 ;  /* 0x000112b000407802 */ /* 0x000fe40000000f00 */
[----:B------:R-:W-:-:S02]  /*11290*/  MOV R71, R68 ;  /* 0x0000004400477202 */ /* 0x000fc40000000f00 */
[----:B------:R-:W-:Y:S05]  /*112a0*/  CALL.REL.NOINC `($__internal_29_$__cuda_sm70_shflsync_up) ;  /* 0x0000164000007944 */ /* 0x000fea0003c00000 */
[----:B------:R-:W-:Y:S01]  /*112b0*/  HFMA2.MMA R65, -RZ, RZ, 0, 4.76837158203125e-07 ;  /* 0x00000008ff417435 */ /* 0x000fe200000001ff */
[----:B-1----:R-:W-:-:S02]  /*112c0*/  MOV R66, R71 ;  /* 0x0000004700427202 */ /* 0x002fc40000000f00 */
[----:B------:R-:W-:Y:S02]  /*112d0*/  MOV R71, R67 ;  /* 0x0000004300477202 */ /* 0x000fe40000000f00 */
[----:B------:R-:W-:Y:S02]  /*112e0*/  MOV R213, RZ ;  /* 0x000000ff00d57202 */ /* 0x000fe40000000f00 */
[----:B------:R-:W-:Y:S02]  /*112f0*/  MOV R212, 0xffffffff ;  /* 0xffffffff00d47802 */ /* 0x000fe40000000f00 */
[----:B------:R-:W-:Y:S02]  /*11300*/  MOV R64, 0x11320 ;  /* 0x0001132000407802 */ /* 0x000fe40000000f00 */
[----:B------:R-:W-:Y:S05]  /*11310*/  CALL.REL.NOINC `($__internal_29_$__cuda_sm70_shflsync_up) ;  /* 0x000015d000007944 */ /* 0x000fea0003c00000 */
[----:B------:R-:W-:Y:S01]  /*11320*/  HFMA2.MMA R65, -RZ, RZ, 0, 4.76837158203125e-07 ;  /* 0x00000008ff417435 */ /* 0x000fe200000001ff */
[----:B-1----:R-:W-:Y:S02]  /*11330*/  MOV R69, R71 ;  /* 0x0000004700457202 */ /* 0x002fe40000000f00 */
[----:B------:R-:W-:Y:S02]  /*11340*/  MOV R71, R70 ;  /* 0x0000004600477202 */ /* 0x000fe40000000f00 */
[----:B------:R-:W-:-:S02]  /*11350*/  MOV R213, RZ ;  /* 0x000000ff00d57202 */ /* 0x000fc40000000f00 */
[----:B------:R-:W-:Y:S02]  /*11360*/  MOV R212, 0xffffffff ;  /* 0xffffffff00d47802 */ /* 0x000fe40000000f00 */
[----:B------:R-:W-:Y:S02]  /*11370*/  MOV R64, 0x11390 ;  /* 0x0001139000407802 */ /* 0x000fe40000000f00 */
[----:B------:R-:W-:Y:S05]  /*11380*/  CALL.REL.NOINC `($__internal_29_$__cuda_sm70_shflsync_up) ;  /* 0x0000156000007944 */ /* 0x000fea0003c00000 */
[----:B------:R-:W-:Y:S01]  /*11390*/  HFMA2.MMA R65, -RZ, RZ, 0, 4.76837158203125e-07 ;  /* 0x00000008ff417435 */ /* 0x000fe200000001ff */
[----:B-1----:R-:W-:Y:S02]  /*113a0*/  MOV R211, R71 ;  /* 0x0000004700d37202 */ /* 0x002fe40000000f00 */
[----:B------:R-:W-:Y:S02]  /*113b0*/  MOV R71, R210 ;  /* 0x000000d200477202 */ /* 0x000fe40000000f00 */
[----:B------:R-:W-:Y:S02]  /*113c0*/  MOV R213, RZ ;  /* 0x000000ff00d57202 */ /* 0x000fe40000000f00 */
[----:B------:R-:W-:Y:S02]  /*113d0*/  MOV R212, 0xffffffff ;  /* 0xffffffff00d47802 */ /* 0x000fe40000000f00 */
[----:B------:R-:W-:-:S02]  /*113e0*/  MOV R64, 0x11400 ;  /* 0x0001140000407802 */ /* 0x000fc40000000f00 */
[----:B------:R-:W-:Y:S05]  /*113f0*/  CALL.REL.NOINC `($__internal_29_$__cuda_sm70_shflsync_up) ;  /* 0x000014f000007944 */ /* 0x000fea0003c00000 */
[----:B------:R-:W-:Y:S01]  /*11400*/  FMUL.FTZ R65, R211, R67 ;  /* 0x00000043d3417220 */ /* 0x000fe20000410000 */
[----:B------:R-:W-:Y:S01]  /*11410*/  ISETP.GE.AND P0, PT, R121, 0x8, PT ;  /* 0x000000087900780c */ /* 0x000fe20003f06270 */
[-C--:B-1----:R-:W-:Y:S01]  /*11420*/  FMUL.FTZ R64, R67, R71.reuse ;  /* 0x0000004743407220 */ /* 0x082fe20000410000 */
[----:B------:R-:W-:Y:S01]  /*11430*/  MOV R213, RZ ;  /* 0x000000ff00d57202 */ /* 0x000fe20000000f00 */
[----:B------:R-:W-:Y:S01]  /*11440*/  FFMA.FTZ R65, R68, R71, R65 ;  /* 0x0000004744417223 */ /* 0x000fe20000010041 */
[----:B------:R-:W-:Y:S01]  /*11450*/  MOV R212, 0xffffffff ;  /* 0xffffffff00d47802 */ /* 0x000fe20000000f00 */
[----:B------:R-:W-:-:S02]  /*11460*/  FMUL.FTZ R71, R66, R67 ;  /* 0x0000004342477220 */ /* 0x000fc40000410000 */
[-C--:B------:R-:W-:Y:S02]  /*11470*/  FFMA.FTZ R64, R211, R68.reuse, -R64 ;  /* 0x00000044d3407223 */ /* 0x080fe40000010840 */
[CC--:B------:R-:W-:Y:S02]  /*11480*/  FFMA.FTZ R71, R69.reuse, R68.reuse, R71 ;  /* 0x0000004445477223 */ /* 0x0c0fe40000010047 */
[----:B------:R-:W-:Y:S02]  /*11490*/  FMUL.FTZ R69, R69, R67 ;  /* 0x0000004345457220 */ /* 0x000fe40000410000 */
[----:B------:R-:W-:Y:S01]  /*114a0*/  @P0 FADD.FTZ R70, R70, R64 ;  /* 0x0000004046460221 */ /* 0x000fe20000010000 */
[----:B------:R-:W-:Y:S01]  /*114b0*/  FSEL R67, R67, R71, !P0 ;  /* 0x0000004743437208 */ /* 0x000fe20004000000 */
[----:B------:R-:W-:Y:S01]  /*114c0*/  @P0 FFMA.FTZ R68, R66, R68, -R69 ;  /* 0x0000004442440223 */ /* 0x000fe20000010845 */
[----:B------:R-:W-:Y:S01]  /*114d0*/  MOV R64, 0x11540 ;  /* 0x0001154000407802 */ /* 0x000fe20000000f00 */
[----:B------:R-:W-:Y:S01]  /*114e0*/  @P0 FADD.FTZ R210, R210, R65 ;  /* 0x00000041d2d20221 */ /* 0x000fe20000010000 */
[----:B------:R-:W-:Y:S01]  /*114f0*/  HFMA2.MMA R65, -RZ, RZ, 0, 9.5367431640625e-07 ;  /* 0x00000010ff417435 */ /* 0x000fe200000001ff */
[----:B------:R-:W-:-:S02]  /*11500*/  MOV R211, R70 ;  /* 0x0000004600d37202 */ /* 0x000fc40000000f00 */
[----:B------:R-:W-:Y:S02]  /*11510*/  MOV R71, R68 ;  /* 0x0000004400477202 */ /* 0x000fe40000000f00 */
[----:B------:R-:W-:Y:S02]  /*11520*/  MOV R69, R67 ;  /* 0x0000004300457202 */ /* 0x000fe40000000f00 */
[----:B------:R-:W-:Y:S05]  /*11530*/  CALL.REL.NOINC `($__internal_29_$__cuda_sm70_shflsync_up) ;  /* 0x000013b000007944 */ /* 0x000fea0003c00000 */
[----:B------:R-:W-:Y:S01]  /*11540*/  HFMA2.MMA R65, -RZ, RZ, 0, 9.5367431640625e-07 ;  /* 0x00000010ff417435 */ /* 0x000fe200000001ff */
[----:B-1----:R-:W-:Y:S02]  /*11550*/  MOV R66, R71 ;  /* 0x0000004700427202 */ /* 0x002fe40000000f00 */
[----:B------:R-:W-:Y:S02]  /*11560*/  MOV R71, R67 ;  /* 0x0000004300477202 */ /* 0x000fe40000000f00 */
[----:B------:R-:W-:Y:S02]  /*11570*/  MOV R213, RZ ;  /* 0x000000ff00d57202 */ /* 0x000fe40000000f00 */
[----:B------:R-:W-:Y:S02]  /*11580*/  MOV R212, 0xffffffff ;  /* 0xffffffff00d47802 */ /* 0x000fe40000000f00 */
[----:B------:R-:W-:-:S02]  /*11590*/  MOV R64, 0x115b0 ;  /* 0x000115b000407802 */ /* 0x000fc40000000f00 */
[----:B------:R-:W-:Y:S05]  /*115a0*/  CALL.REL.NOINC `($__internal_29_$__cuda_sm70_shflsync_up) ;  /* 0x0000134000007944 */ /* 0x000fea0003c00000 */
[----:B------:R-:W-:Y:S01]  /*115b0*/  HFMA2.MMA R65, -RZ, RZ, 0, 9.5367431640625e-07 ;  /* 0x00000010ff417435 */ /* 0x000fe200000001ff */
[----:B-1----:R-:W-:-:S02]  /*115c0*/  MOV R67, R71 ;  /* 0x0000004700437202 */ /* 0x002fc40000000f00 */
[----:B------:R-:W-:Y:S02]  /*115d0*/  MOV R71, R70 ;  /* 0x0000004600477202 */ /* 0x000fe40000000f00 */
[----:B------:R-:W-:Y:S02]  /*115e0*/  MOV R213, RZ ;  /* 0x000000ff00d57202 */ /* 0x000fe40000000f00 */
[----:B------:R-:W-:Y:S02]  /*115f0*/  MOV R212, 0xffffffff ;  /* 0xffffffff00d47802 */ /* 0x000fe40000000f00 */
[----:B------:R-:W-:Y:S02]  /*11600*/  MOV R64, 0x11620 ;  /* 0x0001162000407802 */ /* 0x000fe40000000f00 */
[----:B------:R-:W-:Y:S05]  /*11610*/  CALL.REL.NOINC `($__internal_29_$__cuda_sm70_shflsync_up) ;  /* 0x000012d000007944 */ /* 0x000fea0003c00000 */
[----:B------:R-:W-:Y:S01]  /*11620*/  HFMA2.MMA R65, -RZ, RZ, 0, 9.5367431640625e-07 ;  /* 0x00000010ff417435 */ /* 0x000fe200000001ff */
[----:B-1----:R-:W-:Y:S02]  /*11630*/  MOV R70, R71 ;  /* 0x0000004700467202 */ /* 0x002fe40000000f00 */
[----:B------:R-:W-:Y:S02]  /*11640*/  MOV R71, R210 ;  /* 0x000000d200477202 */ /* 0x000fe40000000f00 */
[----:B------:R-:W-:-:S02]  /*11650*/  MOV R213, RZ ;  /* 0x000000ff00d57202 */ /* 0x000fc40000000f00 */
[----:B------:R-:W-:Y:S02]  /*11660*/  MOV R212, 0xffffffff ;  /* 0xffffffff00d47802 */ /* 0x000fe40000000f00 */
[----:B------:R-:W-:Y:S02]  /*11670*/  MOV R64, 0x11690 ;  /* 0x0001169000407802 */ /* 0x000fe40000000f00 */
[----:B------:R-:W-:Y:S05]  /*11680*/  CALL.REL.NOINC `($__internal_29_$__cuda_sm70_shflsync_up) ;  /* 0x0000126000007944 */ /* 0x000fea0003c00000 */
[----:B-1----:R-:W-:Y:S01]  /*11690*/  MOV R64, R71 ;  /* 0x0000004700407202 */ /* 0x002fe20000000f00 */
[----:B------:R-:W-:Y:S05]  /*116a0*/  BRA `(.L_x_1155) ;  /* 0xffff754000007947 */ /* 0x000fea000383ffff */
.L_x_1052:
[----:B------:R-:W-:Y:S01]  /*116b0*/  HFMA2.MMA R65, -RZ, RZ, 0, 5.9604644775390625e-08 ;  /* 0x00000001ff417435 */ /* 0x000fe200000001ff */
[----:B------:R-:W-:Y:S02]  /*116c0*/  MOV R213, RZ ;  /* 0x000000ff00d57202 */ /* 0x000fe40000000f00 */
[----:B------:R-:W-:Y:S02]  /*116d0*/  MOV R212, 0xffffffff ;  /* 0xffffffff00d47802 */ /* 0x000fe40000000f00 */
[----:B------:R-:W-:Y:S02]  /*116e0*/  MOV R64, 0x11700 ;  /* 0x0001170000407802 */ /* 0x000fe40000000f00 */
[----:B01----:R-:W-:Y:S05]  /*116f0*/  CALL.REL.NOINC `($__internal_29_$__cuda_sm70_shflsync_up) ;  /* 0x000011f000007944 */ /* 0x003fea0003c00000 */
[----:B------:R-:W-:Y:S01]  /*11700*/  HFMA2.MMA R65, -RZ, RZ, 0, 5.9604644775390625e-08 ;  /* 0x00000001ff417435 */ /* 0x000fe200000001ff */
[----:B-1----:R-:W-:Y:S02]  /*11710*/  MOV R66, R71 ;  /* 0x0000004700427202 */ /* 0x002fe40000000f00 */
[----:B------:R-:W-:-:S02]  /*11720*/  MOV R71, R69 ;  /* 0x0000004500477202 */ /* 0x000fc40000000f00 */
[----:B------:R-:W-:Y:S02]  /*11730*/  MOV R213, RZ ;  /* 0x000000ff00d57202 */ /* 0x000fe40000000f00 */
[----:B------:R-:W-:Y:S02]  /*11740*/  MOV R212, 0xffffffff ;  /* 0xffffffff00d47802 */ /* 0x000fe40000000f00 */
[----:B------:R-:W-:Y:S02]  /*11750*/  MOV R64, 0x11770 ;  /* 0x0001177000407802 */ /* 0x000fe40000000f00 */
[----:B------:R-:W-:Y:S05]  /*11760*/  CALL.REL.NOINC `($__internal_29_$__cuda_sm70_shflsync_up) ;  /* 0x0000118000007944 */ /* 0x000fea0003c00000 */
[----:B------:R-:W-:Y:S01]  /*11770*/  HFMA2.MMA R65, -RZ, RZ, 0, 5.9604644775390625e-08 ;  /* 0x00000001ff417435 */ /* 0x000fe200000001ff */
[----:B-1----:R-:W-:Y:S02]  /*11780*/  MOV R69, R71 ;  /* 0x0000004700457202 */ /* 0x002fe40000000f00 */
[----:B------:R-:W-:Y:S02]  /*11790*/  MOV R71, R68 ;  /* 0x0000004400477202 */ /* 0x000fe40000000f00 */
[----:B------:R-:W-:Y:S02]  /*117a0*/  MOV R213, RZ ;  /* 0x000000ff00d57202 */ /* 0x000fe40000000f00 */
[----:B------:R-:W-:-:S02]  /*117b0*/  MOV R212, 0xffffffff ;  /* 0xffffffff00d47802 */ /* 0x000fc40000000f00 */
[----:B------:R-:W-:Y:S02]  /*117c0*/  MOV R64, 0x117e0 ;  /* 0x000117e000407802 */ /* 0x000fe40000000f00 */
[----:B------:R-:W-:Y:S05]  /*117d0*/  CALL.REL.NOINC `($__internal_29_$__cuda_sm70_shflsync_up) ;  /* 0x0000111000007944 */ /* 0x000fea0003c00000 */
[----:B------:R-:W-:Y:S01]  /*117e0*/  HFMA2.MMA R65, -RZ, RZ, 0, 5.9604644775390625e-08 ;  /* 0x00000001ff417435 */ /* 0x000fe200000001ff */
[----:B-1----:R-:W-:Y:S02]  /*117f0*/  MOV R68, R71 ;  /* 0x0000004700447202 */ /* 0x002fe40000000f00 */
[----:B------:R-:W-:Y:S02]  /*11800*/  MOV R71, R67 ;  /* 0x0000004300477202 */ /* 0x000fe40000000f00 */
[----:B------:R-:W-:Y:S02]  /*11810*/  MOV R213, RZ ;  /* 0x000000ff00d57202 */ /* 0x000fe40000000f00 */
[----:B------:R-:W-:Y:S02]  /*11820*/  MOV R212, 0xffffffff ;  /* 0xffffffff00d47802 */ /* 0x000fe40000000f00 */
[----:B------:R-:W-:Y:S02]  /*11830*/  MOV R64, 0x11850 ;  /* 0x0001185000407802 */ /* 0x000fe40000000f00 */
[----:B------:R-:W-:Y:S05]  /*11840*/  CALL.REL.NOINC `($__internal_29_$__cuda_sm70_shflsync_up) ;  /* 0x000010a000007944 */ /* 0x000fea0003c00000 */
[----:B------:R-:W-:Y:S02]  /*11850*/  MOV R64, R60 ;  /* 0x0000003c00407202 */ /* 0x000fe40000000f00 */
[----:B------:R-:W-:Y:S01]  /*11860*/  MOV R60, R66 ;  /* 0x00000042003c7202 */ /* 0x000fe20000000f00 */
[----:B------:R-:W-:Y:S01]  /*11870*/  HFMA2.MMA R66, -RZ, RZ, 0, 0 ;  /* 0x00000000ff427435 */ /* 0x000fe200000001ff */
[----:B------:R-:W-:-:S02]  /*11880*/  MOV R247, 0xffffffff ;  /* 0xffffffff00f77802 */ /* 0x000fc40000000f00 */
[----:B------:R-:W-:-:S03]  /*11890*/  MOV R65, 0x118b0 ;  /* 0x000118b000417802 */ /* 0x000fc60000000f00 */
[----:B-1----:R-:W-:Y:S05]  /*118a0*/  CALL.REL.NOINC `($__internal_28_$__cuda_sm70_shflsync_idx_p) ;  /* 0x00000fd000007944 */ /* 0x002fea0003c00000 */
[----:B-1----:R-:W-:Y:S01]  /*118b0*/  MOV R70, R66 ;  /* 0x0000004200467202 */ /* 0x002fe20000000f00 */
[----:B------:R-:W-:Y:S01]  /*118c0*/  HFMA2.MMA R66, -RZ, RZ, 0, 0 ;  /* 0x00000000ff427435 */ /* 0x000fe200000001ff */
[----:B------:R-:W-:Y:S02]  /*118d0*/  MOV R64, R61 ;  /* 0x0000003d00407202 */ /* 0x000fe40000000f00 */
[----:B------:R-:W-:Y:S02]  /*118e0*/  MOV R247, 0xffffffff ;  /* 0xffffffff00f77802 */ /* 0x000fe40000000f00 */
[----:B------:R-:W-:Y:S02]  /*118f0*/  MOV R65, 0x11910 ;  /* 0x0001191000417802 */ /* 0x000fe40000000f00 */
[----:B0-----:R-:W-:Y:S05]  /*11900*/  CALL.REL.NOINC `($__internal_28_$__cuda_sm70_shflsync_idx_p) ;  /* 0x00000f7000007944 */ /* 0x001fea0003c00000 */
[----:B-1----:R-:W-:Y:S01]  /*11910*/  MOV R61, R66 ;  /* 0x00000042003d7202 */ /* 0x002fe20000000f00 */
[----:B------:R-:W-:Y:S01]  /*11920*/  HFMA2.MMA R66, -RZ, RZ, 0, 0 ;  /* 0x00000000ff427435 */ /* 0x000fe200000001ff */
[----:B------:R-:W-:Y:S02]  /*11930*/  MOV R64, R62 ;  /* 0x0000003e00407202 */ /* 0x000fe40000000f00 */
[----:B------:R-:W-:-:S02]  /*11940*/  MOV R247, 0xffffffff ;  /* 0xffffffff00f77802 */ /* 0x000fc40000000f00 */
[----:B------:R-:W-:Y:S02]  /*11950*/  MOV R65, 0x11970 ;  /* 0x0001197000417802 */ /* 0x000fe40000000f00 */
[----:B0-----:R-:W-:Y:S05]  /*11960*/  CALL.REL.NOINC `($__internal_28_$__cuda_sm70_shflsync_idx_p) ;  /* 0x00000f1000007944 */ /* 0x001fea0003c00000 */
[----:B-1----:R-:W-:Y:S01]  /*11970*/  MOV R62, R66 ;  /* 0x00000042003e7202 */ /* 0x002fe20000000f00 */
[----:B------:R-:W-:Y:S01]  /*11980*/  HFMA2.MMA R66, -RZ, RZ, 0, 0 ;  /* 0x00000000ff427435 */ /* 0x000fe200000001ff */
[----:B------:R-:W-:Y:S02]  /*11990*/  MOV R64, R63 ;  /* 0x0000003f00407202 */ /* 0x000fe40000000f00 */
[----:B------:R-:W-:Y:S02]  /*119a0*/  MOV R247, 0xffffffff ;  /* 0xffffffff00f77802 */ /* 0x000fe40000000f00 */
[----:B------:R-:W-:Y:S02]  /*119b0*/  MOV R65, 0x119d0 ;  /* 0x000119d000417802 */ /* 0x000fe40000000f00 */
[----:B0-----:R-:W-:Y:S05]  /*119c0*/  CALL.REL.NOINC `($__internal_28_$__cuda_sm70_shflsync_idx_p) ;  /* 0x00000eb000007944 */ /* 0x001fea0003c00000 */
[----:B-1----:R-:W-:Y:S01]  /*119d0*/  MOV R63, R66 ;  /* 0x00000042003f7202 */ /* 0x002fe20000000f00 */
[----:B0-----:R-:W-:Y:S05]  /*119e0*/  BRA `(.L_x_1156) ;  /* 0xffff750000007947 */ /* 0x001fea000383ffff */
.L_x_1055:
[----:B------:R-:W-:Y:S01]  /*119f0*/  HFMA2.MMA R66, -RZ, RZ, 0, 5.9604644775390625e-08 ;  /* 0x00000001ff427435 */ /* 0x000fe200000001ff */
[----:B------:R-:W-:Y:S02]  /*11a00*/  MOV R75, R71 ;  /* 0x00000047004b7202 */ /* 0x000fe40000000f00 */
[----:B------:R-:W-:-:S02]  /*11a10*/  MOV R76, 0x1f ;  /* 0x0000001f004c7802 */ /* 0x000fc40000000f00 */
[----:B------:R-:W-:Y:S02]  /*11a20*/  MOV R65, 0xffffffff ;  /* 0xffffffff00417802 */ /* 0x000fe40000000f00 */
[----:B------:R-:W-:Y:S02]  /*11a30*/  MOV R64, 0x11a50 ;  /* 0x00011a5000407802 */ /* 0x000fe40000000f00 */
[----:B------:R-:W-:Y:S05]  /*11a40*/  CALL.REL.NOINC `($__internal_27_$__cuda_sm70_shflsync_down) ;  /* 0x00000df000007944 */ /* 0x000fea0003c00000 */
[----:B-1----:R-:W-:Y:S01]  /*11a50*/  MOV R67, R66 ;  /* 0x0000004200437202 */ /* 0x002fe20000000f00 */
[----:B------:R-:W-:Y:S05]  /*11a60*/  BRA `(.L_x_1157) ;  /* 0xffff8ab000007947 */ /* 0x000fea000383ffff */
.L_x_1056:
[----:B------:R-:W-:Y:S01]  /*11a70*/  HFMA2.MMA R66, -RZ, RZ, 0, 5.9604644775390625e-08 ;  /* 0x00000001ff427435 */ /* 0x000fe200000001ff */
[----:B------:R-:W-:Y:S02]  /*11a80*/  MOV R75, R69 ;  /* 0x00000045004b7202 */ /* 0x000fe40000000f00 */
[----:B------:R-:W-:Y:S02]  /*11a90*/  MOV R76, 0x1f ;  /* 0x0000001f004c7802 */ /* 0x000fe40000000f00 */
[----:B------:R-:W-:Y:S02]  /*11aa0*/  MOV R65, 0xffffffff ;  /* 0xffffffff00417802 */ /* 0x000fe40000000f00 */
[----:B------:R-:W-:-:S02]  /*11ab0*/  MOV R64, 0x11ad0 ;  /* 0x00011ad000407802 */ /* 0x000fc40000000f00 */
[----:B01----:R-:W-:Y:S05]  /*11ac0*/  CALL.REL.NOINC `($__internal_27_$__cuda_sm70_shflsync_down) ;  /* 0x00000d7000007944 */ /* 0x003fea0003c00000 */
[----:B-1----:R-:W-:Y:S01]  /*11ad0*/  MOV R69, R66 ;  /* 0x0000004200457202 */ /* 0x002fe20000000f00 */
[----:B------:R-:W-:Y:S01]  /*11ae0*/  HFMA2.MMA R66, -RZ, RZ, 0, 5.9604644775390625e-08 ;  /* 0x00000001ff427435 */ /* 0x000fe200000001ff */
[----:B------:R-:W-:-:S02]  /*11af0*/  MOV R75, R68 ;  /* 0x00000044004b7202 */ /* 0x000fc40000000f00 */
[----:B------:R-:W-:Y:S02]  /*11b00*/  MOV R76, 0x1f ;  /* 0x0000001f004c7802 */ /* 0x000fe40000000f00 */
[----:B------:R-:W-:Y:S02]  /*11b10*/  MOV R65, 0xffffffff ;  /* 0xffffffff00417802 */ /* 0x000fe40000000f00 */
[----:B------:R-:W-:Y:S02]  /*11b20*/  MOV R64, 0x11b40 ;  /* 0x00011b4000407802 */ /* 0x000fe40000000f00 */
[----:B------:R-:W-:Y:S05]  /*11b30*/  CALL.REL.NOINC `($__internal_27_$__cuda_sm70_shflsync_down) ;  /* 0x00000d0000007944 */ /* 0x000fea0003c00000 */
[----:B-1----:R-:W-:Y:S01]  /*11b40*/  MOV R73, R66 ;  /* 0x0000004200497202 */ /* 0x002fe20000000f00 */
[----:B------:R-:W-:Y:S01]  /*11b50*/  HFMA2.MMA R66, -RZ, RZ, 0, 5.9604644775390625e-08 ;  /* 0x00000001ff427435 */ /* 0x000fe200000001ff */
[----:B------:R-:W-:Y:S02]  /*11b60*/  MOV R75, R70 ;  /* 0x00000046004b7202 */ /* 0x000fe40000000f00 */
[----:B------:R-:W-:Y:S02]  /*11b70*/  MOV R76, 0x1f ;  /* 0x0000001f004c7802 */ /* 0x000fe40000000f00 */
[----:B------:R-:W-:-:S02]  /*11b80*/  MOV R65, 0xffffffff ;  /* 0xffffffff00417802 */ /* 0x000fc40000000f00 */
[----:B------:R-:W-:Y:S02]  /*11b90*/  MOV R64, 0x11bb0 ;  /* 0x00011bb000407802 */ /* 0x000fe40000000f00 */
[----:B------:R-:W-:Y:S05]  /*11ba0*/  CALL.REL.NOINC `($__internal_27_$__cuda_sm70_shflsync_down) ;  /* 0x00000c9000007944 */ /* 0x000fea0003c00000 */
[----:B-1----:R-:W-:Y:S05]  /*11bb0*/  BRA `(.L_x_1158) ;  /* 0xffff89a000007947 */ /* 0x002fea000383ffff */
.L_x_1059:
[----:B0-----:R-:W-:Y:S01]  /*11bc0*/  HFMA2.MMA R66, -RZ, RZ, 0, 1.1920928955078125e-07 ;  /* 0x00000002ff427435 */ /* 0x001fe200000001ff */
[----:B------:R-:W-:Y:S02]  /*11bd0*/  MOV R75, R71 ;  /* 0x00000047004b7202 */ /* 0x000fe40000000f00 */
[----:B------:R-:W-:Y:S02]  /*11be0*/  MOV R76, 0x1f ;  /* 0x0000001f004c7802 */ /* 0x000fe40000000f00 */
[----:B------:R-:W-:Y:S02]  /*11bf0*/  MOV R65, 0xffffffff ;  /* 0xffffffff00417802 */ /* 0x000fe40000000f00 */
[----:B------:R-:W-:Y:S02]  /*11c00*/  MOV R64, 0x11c20 ;  /* 0x00011c2000407802 */ /* 0x000fe40000000f00 */
[----:B-1234-:R-:W-:Y:S05]  /*11c10*/  CALL.REL.NOINC `($__internal_27_$__cuda_sm70_shflsync_down) ;  /* 0x00000c2000007944 */ /* 0x01efea0003c00000 */
[----:B-1----:R-:W-:Y:S01]  /*11c20*/  MOV R67, R66 ;  /* 0x0000004200437202 */ /* 0x002fe20000000f00 */
[----:B------:R-:W-:Y:S01]  /*11c30*/  HFMA2.MMA R66, -RZ, RZ, 0, 1.1920928955078125e-07 ;  /* 0x00000002ff427435 */ /* 0x000fe200000001ff */
[----:B------:R-:W-:Y:S02]  /*11c40*/  MOV R75, R74 ;  /* 0x0000004a004b7202 */ /* 0x000fe40000000f00 */
[----:B------:R-:W-:-:S02]  /*11c50*/  MOV R76, 0x1f ;  /* 0x0000001f004c7802 */ /* 0x000fc40000000f00 */
[----:B------:R-:W-:Y:S02]  /*11c60*/  MOV R65, 0xffffffff ;  /* 0xffffffff00417802 */ /* 0x000fe40000000f00 */
[----:B------:R-:W-:Y:S02]  /*11c70*/  MOV R64, 0x11c90 ;  /* 0x00011c9000407802 */ /* 0x000fe40000000f00 */
[----:B------:R-:W-:Y:S05]  /*11c80*/  CALL.REL.NOINC `($__internal_27_$__cuda_sm70_shflsync_down) ;  /* 0x00000bb000007944 */ /* 0x000fea0003c00000 */
[----:B-1----:R-:W-:Y:S01]  /*11c90*/  MOV R69, R66 ;  /* 0x0000004200457202 */ /* 0x002fe20000000f00 */
[----:B------:R-:W-:Y:S01]  /*11ca0*/  HFMA2.MMA R66, -RZ, RZ, 0, 1.1920928955078125e-07 ;  /* 0x00000002ff427435 */ /* 0x000fe200000001ff */
[----:B------:R-:W-:Y:S02]  /*11cb0*/  MOV R75, R68 ;  /* 0x00000044004b7202 */ /* 0x000fe40000000f00 */
[----:B------:R-:W-:Y:S02]  /*11cc0*/  MOV R76, 0x1f ;  /* 0x0000001f004c7802 */ /* 0x000fe40000000f00 */
[----:B------:R-:W-:Y:S02]  /*11cd0*/  MOV R65, 0xffffffff ;  /* 0xffffffff00417802 */ /* 0x000fe40000000f00 */
[----:B------:R-:W-:-:S02]  /*11ce0*/  MOV R64, 0x11d00 ;  /* 0x00011d0000407802 */ /* 0x000fc40000000f00 */
[----:B------:R-:W-:Y:S05]  /*11cf0*/  CALL.REL.NOINC `($__internal_27_$__cuda_sm70_shflsync_down) ;  /* 0x00000b4000007944 */ /* 0x000fea0003c00000 */
[----:B-1----:R-:W-:Y:S01]  /*11d00*/  MOV R70, R66 ;  /* 0x0000004200467202 */ /* 0x002fe20000000f00 */
[----:B------:R-:W-:Y:S01]  /*11d10*/  HFMA2.MMA R66, -RZ, RZ, 0, 1.1920928955078125e-07 ;  /* 0x00000002ff427435 */ /* 0x000fe200000001ff */
[----:B------:R-:W-:-:S02]  /*11d20*/  MOV R75, R72 ;  /* 0x00000048004b7202 */ /* 0x000fc40000000f00 */
[----:B------:R-:W-:Y:S02]  /*11d30*/  MOV R76, 0x1f ;  /* 0x0000001f004c7802 */ /* 0x000fe40000000f00 */
[----:B------:R-:W-:Y:S02]  /*11d40*/  MOV R65, 0xffffffff ;  /* 0xffffffff00417802 */ /* 0x000fe40000000f00 */
[----:B------:R-:W-:Y:S02]  /*11d50*/  MOV R64, 0x11d70 ;  /* 0x00011d7000407802 */ /* 0x000fe40000000f00 */
[----:B------:R-:W-:Y:S05]  /*11d60*/  CALL.REL.NOINC `($__internal_27_$__cuda_sm70_shflsync_down) ;  /* 0x00000ad000007944 */ /* 0x000fea0003c00000 */
[----:B-1----:R-:W-:Y:S05]  /*11d70*/  BRA `(.L_x_1159) ;  /* 0xffff892000007947 */ /* 0x002fea000383ffff */
.L_x_1062:
[----:B0-----:R-:W-:Y:S01]  /*11d80*/  HFMA2.MMA R66, -RZ, RZ, 0, 2.384185791015625e-07 ;  /* 0x00000004ff427435 */ /* 0x001fe200000001ff */
[----:B------:R-:W-:Y:S02]  /*11d90*/  MOV R75, R71 ;  /* 0x00000047004b7202 */ /* 0x000fe40000000f00 */
[----:B------:R-:W-:Y:S02]  /*11da0*/  MOV R76, 0x1f ;  /* 0x0000001f004c7802 */ /* 0x000fe40000000f00 */
[----:B------:R-:W-:Y:S02]  /*11db0*/  MOV R65, 0xffffffff ;  /* 0xffffffff00417802 */ /* 0x000fe40000000f00 */
[----:B------:R-:W-:-:S02]  /*11dc0*/  MOV R64, 0x11de0 ;  /* 0x00011de000407802 */ /* 0x000fc40000000f00 */
[----:B-1234-:R-:W-:Y:S05]  /*11dd0*/  CALL.REL.NOINC `($__internal_27_$__cuda_sm70_shflsync_down) ;  /* 0x00000a6000007944 */ /* 0x01efea0003c00000 */
[----:B-1----:R-:W-:Y:S01]  /*11de0*/  MOV R67, R66 ;  /* 0x0000004200437202 */ /* 0x002fe20000000f00 */
[----:B------:R-:W-:Y:S05]  /*11df0*/  BRA `(.L_x_1160) ;  /* 0xffff89b000007947 */ /* 0x000fea000383ffff */
.L_x_1063:
[----:B0-----:R-:W-:Y:S01]  /*11e00*/  HFMA2.MMA R66, -RZ, RZ, 0, 2.384185791015625e-07 ;  /* 0x00000004ff427435 */ /* 0x001fe200000001ff */
[----:B------:R-:W-:-:S02]  /*11e10*/  MOV R75, R74 ;  /* 0x0000004a004b7202 */ /* 0x000fc40000000f00 */
[----:B------:R-:W-:Y:S02]  /*11e20*/  MOV R76, 0x1f ;  /* 0x0000001f004c7802 */ /* 0x000fe40000000f00 */
[----:B------:R-:W-:Y:S02]  /*11e30*/  MOV R65, 0xffffffff ;  /* 0xffffffff00417802 */ /* 0x000fe40000000f00 */
[----:B------:R-:W-:Y:S02]  /*11e40*/  MOV R64, 0x11e60 ;  /* 0x00011e6000407802 */ /* 0x000fe40000000f00 */
[----:B-1234-:R-:W-:Y:S05]  /*11e50*/  CALL.REL.NOINC `($__internal_27_$__cuda_sm70_shflsync_down) ;  /* 0x000009e000007944 */ /* 0x01efea0003c00000 */
[----:B-1----:R-:W-:Y:S01]  /*11e60*/  MOV R69, R66 ;  /* 0x0000004200457202 */ /* 0x002fe20000000f00 */
[----:B------:R-:W-:Y:S01]  /*11e70*/  HFMA2.MMA R66, -RZ, RZ, 0, 2.384185791015625e-07 ;  /* 0x00000004ff427435 */ /* 0x000fe200000001ff */
[----:B------:R-:W-:Y:S02]  /*11e80*/  MOV R75, R68 ;  /* 0x00000044004b7202 */ /* 0x000fe40000000f00 */
[----:B------:R-:W-:Y:S02]  /*11e90*/  MOV R76, 0x1f ;  /* 0x0000001f004c7802 */ /* 0x000fe40000000f00 */
[----:B------:R-:W-:-:S02]  /*11ea0*/  MOV R65, 0xffffffff ;  /* 0xffffffff00417802 */ /* 0x000fc40000000f00 */
[----:B------:R-:W-:Y:S02]  /*11eb0*/  MOV R64, 0x11ed0 ;  /* 0x00011ed000407802 */ /* 0x000fe40000000f00 */
[----:B------:R-:W-:Y:S05]  /*11ec0*/  CALL.REL.NOINC `($__internal_27_$__cuda_sm70_shflsync_down) ;  /* 0x0000097000007944 */ /* 0x000fea0003c00000 */
[----:B-1----:R-:W-:Y:S01]  /*11ed0*/  MOV R70, R66 ;  /* 0x0000004200467202 */ /* 0x002fe20000000f00 */
[----:B------:R-:W-:Y:S01]  /*11ee0*/  HFMA2.MMA R66, -RZ, RZ, 0, 2.384185791015625e-07 ;  /* 0x00000004ff427435 */ /* 0x000fe200000001ff */
[----:B------:R-:W-:Y:S02]  /*11ef0*/  MOV R75, R72 ;  /* 0x00000048004b7202 */ /* 0x000fe40000000f00 */
[----:B------:R-:W-:Y:S02]  /*11f00*/  MOV R76, 0x1f ;  /* 0x0000001f004c7802 */ /* 0x000fe40000000f00 */
[----:B------:R-:W-:Y:S02]  /*11f10*/  MOV R65, 0xffffffff ;  /* 0xffffffff00417802 */ /* 0x000fe40000000f00 */
[----:B------:R-:W-:Y:S02]  /*11f20*/  MOV R64, 0x11f40 ;  /* 0x00011f4000407802 */ /* 0x000fe40000000f00 */
[----:B------:R-:W-:Y:S05]  /*11f30*/  CALL.REL.NOINC `($__internal_27_$__cuda_sm70_shflsync_down) ;  /* 0x0000090000007944 */ /* 0x000fea0003c00000 */
[----:B-1----:R-:W-:Y:S05]  /*11f40*/  BRA `(.L_x_1161) ;  /* 0xffff88a000007947 */ /* 0x002fea000383ffff */
.L_x_1066:
[----:B0-----:R-:W-:Y:S01]  /*11f50*/  HFMA2.MMA R66, -RZ, RZ, 0, 4.76837158203125e-07 ;  /* 0x00000008ff427435 */ /* 0x001fe200000001ff */
[----:B------:R-:W-:Y:S02]  /*11f60*/  MOV R75, R71 ;  /* 0x00000047004b7202 */ /* 0x000fe40000000f00 */
[----:B------:R-:W-:-:S02]  /*11f70*/  MOV R76, 0x1f ;  /* 0x0000001f004c7802 */ /* 0x000fc40000000f00 */
[----:B------:R-:W-:Y:S02]  /*11f80*/  MOV R65, 0xffffffff ;  /* 0xffffffff00417802 */ /* 0x000fe40000000f00 */
[----:B------:R-:W-:Y:S02]  /*11f90*/  MOV R64, 0x11fb0 ;  /* 0x00011fb000407802 */ /* 0x000fe40000000f00 */
[----:B-1234-:R-:W-:Y:S05]  /*11fa0*/  CALL.REL.NOINC `($__internal_27_$__cuda_sm70_shflsync_down) ;  /* 0x0000089000007944 */ /* 0x01efea0003c00000 */
[----:B-1----:R-:W-:Y:S01]  /*11fb0*/  MOV R67, R66 ;  /* 0x0000004200437202 */ /* 0x002fe20000000f00 */
[----:B------:R-:W-:Y:S01]  /*11fc0*/  HFMA2.MMA R66, -RZ, RZ, 0, 4.76837158203125e-07 ;  /* 0x00000008ff427435 */ /* 0x000fe200000001ff */
[----:B------:R-:W-:Y:S02]  /*11fd0*/  MOV R75, R74 ;  /* 0x0000004a004b7202 */ /* 0x000fe40000000f00 */
[----:B------:R-:W-:Y:S02]  /*11fe0*/  MOV R76, 0x1f ;  /* 0x0000001f004c7802 */ /* 0x000fe40000000f00 */
[----:B------:R-:W-:Y:S02]  /*11ff0*/  MOV R65, 0xffffffff ;  /* 0xffffffff00417802 */ /* 0x000fe40000000f00 */
[----:B------:R-:W-:-:S02]  /*12000*/  MOV R64, 0x12020 ;  /* 0x0001202000407802 */ /* 0x000fc40000000f00 */
[----:B------:R-:W-:Y:S05]  /*12010*/  CALL.REL.NOINC `($__internal_27_$__cuda_sm70_shflsync_down) ;  /* 0x0000082000007944 */ /* 0x000fea0003c00000 */
[----:B-1----:R-:W-:Y:S01]  /*12020*/  MOV R69, R66 ;  /* 0x0000004200457202 */ /* 0x002fe20000000f00 */
[----:B------:R-:W-:Y:S01]  /*12030*/  HFMA2.MMA R66, -RZ, RZ, 0, 4.76837158203125e-07 ;  /* 0x00000008ff427435 */ /* 0x000fe200000001ff */
[----:B------:R-:W-:-:S02]  /*12040*/  MOV R75, R68 ;  /* 0x00000044004b7202 */ /* 0x000fc40000000f00 */
[----:B------:R-:W-:Y:S02]  /*12050*/  MOV R76, 0x1f ;  /* 0x0000001f004c7802 */ /* 0x000fe40000000f00 */
[----:B------:R-:W-:Y:S02]  /*12060*/  MOV R65, 0xffffffff ;  /* 0xffffffff00417802 */ /* 0x000fe40000000f00 */
[----:B------:R-:W-:Y:S02]  /*12070*/  MOV R64, 0x12090 ;  /* 0x0001209000407802 */ /* 0x000fe40000000f00 */
[----:B------:R-:W-:Y:S05]  /*12080*/  CALL.REL.NOINC `($__internal_27_$__cuda_sm70_shflsync_down) ;  /* 0x000007b000007944 */ /* 0x000fea0003c00000 */
[----:B-1----:R-:W-:Y:S01]  /*12090*/  MOV R70, R66 ;  /* 0x0000004200467202 */ /* 0x002fe20000000f00 */
[----:B------:R-:W-:Y:S01]  /*120a0*/  HFMA2.MMA R66, -RZ, RZ, 0, 4.76837158203125e-07 ;  /* 0x00000008ff427435 */ /* 0x000fe200000001ff */
[----:B------:R-:W-:Y:S02]  /*120b0*/  MOV R75, R72 ;  /* 0x00000048004b7202 */ /* 0x000fe40000000f00 */
[----:B------:R-:W-:Y:S02]  /*120c0*/  MOV R76, 0x1f ;  /* 0x0000001f004c7802 */ /* 0x000fe40000000f00 */
[----:B------:R-:W-:-:S02]  /*120d0*/  MOV R65, 0xffffffff ;  /* 0xffffffff00417802 */ /* 0x000fc40000000f00 */
[----:B------:R-:W-:Y:S02]  /*120e0*/  MOV R64, 0x12100 ;  /* 0x0001210000407802 */ /* 0x000fe40000000f00 */
[----:B------:R-:W-:Y:S05]  /*120f0*/  CALL.REL.NOINC `($__internal_27_$__cuda_sm70_shflsync_down) ;  /* 0x0000074000007944 */ /* 0x000fea0003c00000 */
[----:B-1----:R-:W-:Y:S05]  /*12100*/  BRA `(.L_x_1162) ;  /* 0xffff882000007947 */ /* 0x002fea000383ffff */
.L_x_1069:
[----:B0-----:R-:W-:Y:S01]  /*12110*/  HFMA2.MMA R66, -RZ, RZ, 0, 9.5367431640625e-07 ;  /* 0x00000010ff427435 */ /* 0x001fe200000001ff */
[----:B------:R-:W-:Y:S02]  /*12120*/  MOV R75, R71 ;  /* 0x00000047004b7202 */ /* 0x000fe40000000f00 */
[----:B------:R-:W-:Y:S02]  /*12130*/  MOV R76, 0x1f ;  /* 0x0000001f004c7802 */ /* 0x000fe40000000f00 */
[----:B------:R-:W-:Y:S02]  /*12140*/  MOV R65, 0xffffffff ;  /* 0xffffffff00417802 */ /* 0x000fe40000000f00 */
[----:B------:R-:W-:Y:S02]  /*12150*/  MOV R64, 0x12170 ;  /* 0x0001217000407802 */ /* 0x000fe40000000f00 */
[----:B-1234-:R-:W-:Y:S05]  /*12160*/  CALL.REL.NOINC `($__internal_27_$__cuda_sm70_shflsync_down) ;  /* 0x000006d000007944 */ /* 0x01efea0003c00000 */
[----:B-1----:R-:W-:Y:S01]  /*12170*/  MOV R67, R66 ;  /* 0x0000004200437202 */ /* 0x002fe20000000f00 */
[----:B------:R-:W-:Y:S05]  /*12180*/  BRA `(.L_x_1163) ;  /* 0xffff88b000007947 */ /* 0x000fea000383ffff */
.L_x_1070:
[----:B0-----:R-:W-:Y:S01]  /*12190*/  HFMA2.MMA R66, -RZ, RZ, 0, 9.5367431640625e-07 ;  /* 0x00000010ff427435 */ /* 0x001fe200000001ff */
[----:B------:R-:W-:Y:S02]  /*121a0*/  MOV R75, R74 ;  /* 0x0000004a004b7202 */ /* 0x000fe40000000f00 */
[----:B------:R-:W-:-:S02]  /*121b0*/  MOV R76, 0x1f ;  /* 0x0000001f004c7802 */ /* 0x000fc40000000f00 */
[----:B------:R-:W-:Y:S02]  /*121c0*/  MOV R65, 0xffffffff ;  /* 0xffffffff00417802 */ /* 0x000fe40000000f00 */
[----:B------:R-:W-:Y:S02]  /*121d0*/  MOV R64, 0x121f0 ;  /* 0x000121f000407802 */ /* 0x000fe40000000f00 */
[----:B-1234-:R-:W-:Y:S05]  /*121e0*/  CALL.REL.NOINC `($__internal_27_$__cuda_sm70_shflsync_down) ;  /* 0x0000065000007944 */ /* 0x01efea0003c00000 */
[----:B-1----:R-:W-:Y:S01]  /*121f0*/  MOV R69, R66 ;  /* 0x0000004200457202 */ /* 0x002fe20000000f00 */
[----:B------:R-:W-:Y:S01]  /*12200*/  HFMA2.MMA R66, -RZ, RZ, 0, 9.5367431640625e-07 ;  /* 0x00000010ff427435 */ /* 0x000fe200000001ff */
[----:B------:R-:W-:Y:S02]  /*12210*/  MOV R75, R68 ;  /* 0x00000044004b7202 */ /* 0x000fe40000000f00 */
[----:B------:R-:W-:Y:S02]  /*12220*/  MOV R76, 0x1f ;  /* 0x0000001f004c7802 */ /* 0x000fe40000000f00 */
[----:B------:R-:W-:Y:S02]  /*12230*/  MOV R65, 0xffffffff ;  /* 0xffffffff00417802 */ /* 0x000fe40000000f00 */
[----:B------:R-:W-:-:S02]  /*12240*/  MOV R64, 0x12260 ;  /* 0x0001226000407802 */ /* 0x000fc40000000f00 */
[----:B------:R-:W-:Y:S05]  /*12250*/  CALL.REL.NOINC `($__internal_27_$__cuda_sm70_shflsync_down) ;  /* 0x000005e000007944 */ /* 0x000fea0003c00000 */
[----:B-1----:R-:W-:Y:S01]  /*12260*/  MOV R70, R66 ;  /* 0x0000004200467202 */ /* 0x002fe20000000f00 */
[----:B------:R-:W-:Y:S01]  /*12270*/  HFMA2.MMA R66, -RZ, RZ, 0, 9.5367431640625e-07 ;  /* 0x00000010ff427435 */ /* 0x000fe200000001ff */
[----:B------:R-:W-:-:S02]  /*12280*/  MOV R75, R72 ;  /* 0x00000048004b7202 */ /* 0x000fc40000000f00 */
[----:B------:R-:W-:Y:S02]  /*12290*/  MOV R76, 0x1f ;  /* 0x0000001f004c7802 */ /* 0x000fe40000000f00 */
[----:B------:R-:W-:Y:S02]  /*122a0*/  MOV R65, 0xffffffff ;  /* 0xffffffff00417802 */ /* 0x000fe40000000f00 */
[----:B------:R-:W-:Y:S02]  /*122b0*/  MOV R64, 0x122d0 ;  /* 0x000122d000407802 */ /* 0x000fe40000000f00 */
[----:B------:R-:W-:Y:S05]  /*122c0*/  CALL.REL.NOINC `($__internal_27_$__cuda_sm70_shflsync_down) ;  /* 0x0000057000007944 */ /* 0x000fea0003c00000 */
[----:B-1----:R-:W-:Y:S05]  /*122d0*/  BRA `(.L_x_1164) ;  /* 0xffff87a000007947 */ /* 0x002fea000383ffff */
.L_x_1073:
[----:B0-----:R-:W-:Y:S01]  /*122e0*/  HFMA2.MMA R66, -RZ, RZ, 0, 0 ;  /* 0x00000000ff427435 */ /* 0x001fe200000001ff */
[----:B------:R-:W-:Y:S02]  /*122f0*/  MOV R64, R71 ;  /* 0x0000004700407202 */ /* 0x000fe40000000f00 */
[----:B------:R-:W-:Y:S02]  /*12300*/  MOV R247, 0xffffffff ;  /* 0xffffffff00f77802 */ /* 0x000fe40000000f00 */
[----:B------:R-:W-:Y:S02]  /*12310*/  MOV R65, 0x12330 ;  /* 0x0001233000417802 */ /* 0x000fe40000000f00 */
[----:B-1234-:R-:W-:Y:S05]  /*12320*/  CALL.REL.NOINC `($__internal_28_$__cuda_sm70_shflsync_idx_p) ;  /* 0x0000055000007944 */ /* 0x01efea0003c00000 */
[----:B-1----:R-:W-:Y:S01]  /*12330*/  MOV R69, R66 ;  /* 0x0000004200457202 */ /* 0x002fe20000000f00 */
[----:B------:R-:W-:Y:S01]  /*12340*/  HFMA2.MMA R66, -RZ, RZ, 0, 0 ;  /* 0x00000000ff427435 */ /* 0x000fe200000001ff */
[----:B------:R-:W-:-:S02]  /*12350*/  MOV R64, R74 ;  /* 0x0000004a00407202 */ /* 0x000fc40000000f00 */
[----:B------:R-:W-:Y:S02]  /*12360*/  MOV R247, 0xffffffff ;  /* 0xffffffff00f77802 */ /* 0x000fe40000000f00 */
        /* <DEDUP_REMOVED lines=10> */
[----:B------:R-:W-:-:S02]  /*12410*/  MOV R64, R72 ;  /* 0x0000004800407202 */ /* 0x000fc40000000f00 */
[----:B------:R-:W-:Y:S02]  /*12420*/  MOV R247, 0xffffffff ;  /* 0xffffffff00f77802 */ /* 0x000fe40000000f00 */
[----:B------:R-:W-:Y:S02]  /*12430*/  MOV R65, 0x12450 ;  /* 0x0001245000417802 */ /* 0x000fe40000000f00 */
[----:B0-----:R-:W-:Y:S05]  /*12440*/  CALL.REL.NOINC `($__internal_28_$__cuda_sm70_shflsync_idx_p) ;  /* 0x0000043000007944 */ /* 0x001fea0003c00000 */
        /* <DEDUP_REMOVED lines=8> */
[----:B0-----:R-:W-:Y:S05]  /*124d0*/  CALL.REL.NOINC `($__internal_27_$__cuda_sm70_shflsync_down) ;  /* 0x0000036000007944 */ /* 0x001fea0003c00000 */
[----:B-1----:R-:W-:Y:S01]  /*124e0*/  MOV R71, R66 ;  /* 0x0000004200477202 */ /* 0x002fe20000000f00 */
[----:B------:R-:W-:Y:S01]  /*124f0*/  HFMA2.MMA R66, -RZ, RZ, 0, 5.9604644775390625e-08 ;  /* 0x00000001ff427435 */ /* 0x000fe200000001ff */
[----:B------:R-:W-:Y:S02]  /*12500*/  MOV R75, R74 ;  /* 0x0000004a004b7202 */ /* 0x000fe40000000f00 */
[----:B------:R-:W-:Y:S02]  /*12510*/  MOV R76, 0x1f ;  /* 0x0000001f004c7802 */ /* 0x000fe40000000f00 */
[----:B------:R-:W-:Y:S02]  /*12520*/  MOV R65, 0xffffffff ;  /* 0xffffffff00417802 */ /* 0x000fe40000000f00 */
[----:B------:R-:W-:-:S02]  /*12530*/  MOV R64, 0x12550 ;  /* 0x0001255000407802 */ /* 0x000fc40000000f00 */
[----:B------:R-:W-:Y:S05]  /*12540*/  CALL.REL.NOINC `($__internal_27_$__cuda_sm70_shflsync_down) ;  /* 0x000002f000007944 */ /* 0x000fea0003c00000 */
        /* <DEDUP_REMOVED lines=26> */
[----:B------:R-:W-:Y:S05]  /*126f0*/  CALL.REL.NOINC `($__internal_28_$__cuda_sm70_shflsync_idx_p) ;  /* 0x0000018000007944 */ /* 0x000fea0003c00000 */
        /* <DEDUP_REMOVED lines=20> */
        .weak           $__internal_27_$__cuda_sm70_shflsync_down
        .type           $__internal_27_$__cuda_sm70_shflsync_down,@function
        .size           $__internal_27_$__cuda_sm70_shflsync_down,($__internal_28_$__cuda_sm70_shflsync_idx_p - $__internal_27_$__cuda_sm70_shflsync_down)
$__internal_27_$__cuda_sm70_shflsync_down:
[----:B------:R-:W-:Y:S04]  /*12840*/  WARPSYNC R65 ;  /* 0x0000004100007348 */ /* 0x000fe80003800000 */
[----:B------:R0:W1:Y:S02]  /*12850*/  SHFL.DOWN PT, R66, R75, R66, R76 ;  /* 0x080000424b427389 */ /* 0x00006400000e004c */
[----:B0-----:R-:W-:-:S06]  /*12860*/  HFMA2.MMA R65, -RZ, RZ, 0, 0 ;  /* 0x00000000ff417435 */ /* 0x001fcc00000001ff */
[----:B------:R-:W-:Y:S05]  /*12870*/  RET.REL.NODEC R64 `(_Z25selective_scan_bwd_kernelI32Selective_Scan_bwd_kernel_traitsILi128ELi16ELb0ELb1ELb0ELb0ELb1EN3c108BFloat16ENS1_7complexIfEEEEv12SSMParamsBwd) ;  /* 0xfffed78040007950 */ /* 0x000fea0003c3ffff */
        .weak           $__internal_28_$__cuda_sm70_shflsync_idx_p
        .type           $__internal_28_$__cuda_sm70_shflsync_idx_p,@function
        .size           $__internal_28_$__cuda_sm70_shflsync_idx_p,($__internal_29_$__cuda_sm70_shflsync_up - $__internal_28_$__cuda_sm70_shflsync_idx_p)
$__internal_28_$__cuda_sm70_shflsync_idx_p:
[----:B------:R-:W-:Y:S01]  /*12880*/  MOV R121, 0x1f ;  /* 0x0000001f00797802 */ /* 0x000fe20000000f00 */
[----:B------:R-:W-:Y:S04]  /*12890*/  WARPSYNC R247 ;  /* 0x000000f700007348 */ /* 0x000fe80003800000 */
[----:B------:R0:W1:Y:S04]  /*128a0*/  SHFL.IDX PT, R66, R64, R66, R121 ;  /* 0x0000004240427389 */ /* 0x00006800000e0079 */
[----:B0-----:R-:W0:Y:S01]  /*128b0*/  S2R R121, SR_LANEID ;  /* 0x0000000000797919 */ /* 0x001e220000000000 */
[----:B------:R-:W-:Y:S01]  /*128c0*/  MOV R64, R65 ;  /* 0x0000004100407202 */ /* 0x000fe20000000f00 */
[----:B------:R-:W-:-:S06]  /*128d0*/  HFMA2.MMA R65, -RZ, RZ, 0, 0 ;  /* 0x00000000ff417435 */ /* 0x000fcc00000001ff */
[----:B------:R-:W-:Y:S05]  /*128e0*/  RET.REL.NODEC R64 `(_Z25selective_scan_bwd_kernelI32Selective_Scan_bwd_kernel_traitsILi128ELi16ELb0ELb1ELb0ELb0ELb1EN3c108BFloat16ENS1_7complexIfEEEEv12SSMParamsBwd) ;  /* 0xfffed71040007950 */ /* 0x000fea0003c3ffff */
        .weak           $__internal_29_$__cuda_sm70_shflsync_up
        .type           $__internal_29_$__cuda_sm70_shflsync_up,@function
        .size           $__internal_29_$__cuda_sm70_shflsync_up,(.L_x_14461 - $__internal_29_$__cuda_sm70_shflsync_up)
$__internal_29_$__cuda_sm70_shflsync_up:
[----:B------:R-:W-:Y:S04]  /*128f0*/  WARPSYNC R212 ;  /* 0x000000d400007348 */ /* 0x000fe80003800000 */
[----:B------:R0:W1:Y:S02]  /*12900*/  SHFL.UP PT, R71, R71, R65, R213 ;  /* 0x0400004147477389 */ /* 0x00006400000e00d5 */
[----:B0-----:R-:W-:-:S04]  /*12910*/  MOV R65, 0x0 ;  /* 0x0000000000417802 */ /* 0x001fc80000000f00 */
[----:B------:R-:W-:Y:S05]  /*12920*/  RET.REL.NODEC R64 `(_Z25selective_scan_bwd_kernelI32Selective_Scan_bwd_kernel_traitsILi128ELi16ELb0ELb1ELb0ELb0ELb1EN3c108BFloat16ENS1_7complexIfEEEEv12SSMParamsBwd) ;  /* 0xfffed6d040007950 */ /* 0x000fea0003c3ffff */
.L_x_1166:
        /* <DEDUP_REMOVED lines=13> */
.L_x_14461:


//--------------------- .text._Z25selective_scan_bwd_kernelI32Selective_Scan_bwd_kernel_traitsILi128ELi16ELb0ELb1ELb0ELb1ELb0EN3c108BFloat16ENS1_7complexIfEEEEv12SSMParamsBwd --------------------------
	.section	.text._Z25selective_scan_bwd_kernelI32Selective_Scan_bwd_kernel_traitsILi128ELi16ELb0ELb1ELb0ELb1ELb0EN3c108BFloat16ENS1_7complexIfEEEEv12SSMParamsBwd,"ax",@progbits
	.sectioninfo	@"SHI_REGISTERS=255"
	.align	128
        .global         _Z25selective_scan_bwd_kernelI32Selective_Scan_bwd_kernel_traitsILi128ELi16ELb0ELb1ELb0ELb1ELb0EN3c108BFloat16ENS1_7complexIfEEEEv12SSMParamsBwd
        .type           _Z25selective_scan_bwd_kernelI32Selective_Scan_bwd_kernel_traitsILi128ELi16ELb0ELb1ELb0ELb1ELb0EN3c108BFloat16ENS1_7complexIfEEEEv12SSMParamsBwd,@function
        .size           _Z25selective_scan_bwd_kernelI32Selective_Scan_bwd_kernel_traitsILi128ELi16ELb0ELb1ELb0ELb1ELb0EN3c108BFloat16ENS1_7complexIfEEEEv12SSMParamsBwd,(.L_x_14464 - _Z25selective_scan_bwd_kernelI32Selective_Scan_bwd_kernel_traitsILi128ELi16ELb0ELb1ELb0ELb1ELb0EN3c108BFloat16ENS1_7complexIfEEEEv12SSMParamsBwd)
        .other          _Z25selective_scan_bwd_kernelI32Selective_Scan_bwd_kernel_traitsILi128ELi16ELb0ELb1ELb0ELb1ELb0EN3c108BFloat16ENS1_7complexIfEEEEv12SSMParamsBwd,@"STO_CUDA_ENTRY STV_DEFAULT"
_Z25selective_scan_bwd_kernelI32Selective_Scan_bwd_kernel_traitsILi128ELi16ELb0ELb1ELb0ELb1ELb0EN3c108BFloat16ENS1_7complexIfEEEEv12SSMParamsBwd:
.text._Z25selective_scan_bwd_kernelI32Selective_Scan_bwd_kernel_traitsILi128ELi16ELb0ELb1ELb0ELb1ELb0EN3c108BFloat16ENS1_7complexIfEEEEv12SSMParamsBwd:
        /* <DEDUP_REMOVED lines=165> */
.L_x_1306:
        /* <DEDUP_REMOVED lines=263> */
[----:B------:R-:W-:-:S03]  /*1ac0*/  ISETP.GE.AND P0, PT, R22, R39, PT ;  /* 0x000000271600720c */ /* 0x000fc60003f06270 */
        /* <DEDUP_REMOVED lines=149> */
.L_x_1169:
[----:B-12---:R-:W-:Y:S05]  /*2420*/  BSYNC B0 ;  /* 0x0000000000007941 */ /* 0x006fea0003800000 */
.L_x_1168:
        /* <DEDUP_REMOVED lines=39> */
.L_x_1171:
[----:B------:R-:W-:Y:S05]  /*26a0*/  BSYNC B0 ;  /* 0x0000000000007941 */ /* 0x000fea0003800000 */
.L_x_1170:
        /* <DEDUP_REMOVED lines=39> */
.L_x_1173:
[----:B------:R-:W-:Y:S05]  /*2920*/  BSYNC B0 ;  /* 0x0000000000007941 */ /* 0x000fea0003800000 */
.L_x_1172:
        /* <DEDUP_REMOVED lines=39> */
.L_x_1175:
[----:B------:R-:W-:Y:S05]  /*2ba0*/  BSYNC B0 ;  /* 0x0000000000007941 */ /* 0x000fea0003800000 */
.L_x_1174:
        /* <DEDUP_REMOVED lines=39> */
.L_x_1177:
[----:B------:R-:W-:Y:S05]  /*2e20*/  BSYNC B0 ;  /* 0x0000000000007941 */ /* 0x000fea0003800000 */
.L_x_1176:
        /* <DEDUP_REMOVED lines=39> */
.L_x_1179:
[----:B------:R-:W-:Y:S05]  /*30a0*/  BSYNC B0 ;  /* 0x0000000000007941 */ /* 0x000fea0003800000 */
.L_x_1178:
        /* <DEDUP_REMOVED lines=39> */
.L_x_1181:
[----:B------:R-:W-:Y:S05]  /*3320*/  BSYNC B0 ;  /* 0x0000000000007941 */ /* 0x000fea0003800000 */
.L_x_1180:
        /* <DEDUP_REMOVED lines=41> */
.L_x_1183:
[----:B------:R-:W-:Y:S05]  /*35c0*/  BSYNC B0 ;  /* 0x0000000000007941 */ /* 0x000fea0003800000 */
.L_x_1182:
        /* <DEDUP_REMOVED lines=39> */
.L_x_1185:
[----:B------:R-:W-:Y:S05]  /*3840*/  BSYNC B0 ;  /* 0x0000000000007941 */ /* 0x000fea0003800000 */
.L_x_1184:
        /* <DEDUP_REMOVED lines=9> */
[----:B0-----:R-:W-:Y:S02]  /*38e0*/  MOV R4, 0x3e800000 ;  /* 0x3e80000000047802 */ /* 0x001fe40000000f00 */
        /* <DEDUP_REMOVED lines=29> */
.L_x_1187:
[----:B------:R-:W-:Y:S05]  /*3ac0*/  BSYNC B0 ;  /* 0x0000000000007941 */ /* 0x000fea0003800000 */
.L_x_1186:
[----:B------:R-:W-:Y:S01]  /*3ad0*/  BSSY B0, `(.L_x_1188) ;  /* 0x0000026000007945 */ /* 0x000fe20003800000 */
[----:B------:R-:W-:Y:S01]  /*3ae0*/  HFMA2.MMA R162, -RZ, RZ, 0, 0 ;  /* 0x00000000ffa27435 */ /* 0x000fe200000001ff */
[----:B------:R-:W-:Y:S01]  /*3af0*/  FSETP.GTU.FTZ.AND P1, PT, R103, 20, PT ;  /* 0x41a000006700780b */ /* 0x000fe20003f3c000 */
[----:B------:R-:W-:Y:S01]  /*3b00*/  CS2R R160, SRZ ;  /* 0x0000000000a07805 */ /* 0x000fe2000001ff00 */
[----:B------:R-:W-:Y:S01]  /*3b10*/  CS2R R158, SRZ ;  /* 0x00000000009e7805 */ /* 0x000fe2000001ff00 */
[----:B------:R-:W-:Y:S01]  /*3b20*/  MOV R157, RZ ;  /* 0x000000ff009d7202 */ /* 0x000fe20000000f00 */
        /* <DEDUP_REMOVED lines=32> */
.L_x_1189:
[----:B------:R-:W-:Y:S05]  /*3d30*/  BSYNC B0 ;  /* 0x0000000000007941 */ /* 0x000fea0003800000 */
.L_x_1188:
        /* <DEDUP_REMOVED lines=33> */
.L_x_1191:
[----:B------:R-:W-:Y:S05]  /*3f50*/  BSYNC B0 ;  /* 0x0000000000007941 */ /* 0x000fea0003800000 */
.L_x_1190:
        /* <DEDUP_REMOVED lines=33> */
.L_x_1193:
[----:B------:R-:W-:Y:S05]  /*4170*/  BSYNC B0 ;  /* 0x0000000000007941 */ /* 0x000fea0003800000 */
.L_x_1192:
        /* <DEDUP_REMOVED lines=33> */
.L_x_1195:
[----:B------:R-:W-:Y:S05]  /*4390*/  BSYNC B0 ;  /* 0x0000000000007941 */ /* 0x000fea0003800000 */
.L_x_1194:
        /* <DEDUP_REMOVED lines=33> */
.L_x_1197:
[----:B------:R-:W-:Y:S05]  /*45b0*/  BSYNC B0 ;  /* 0x0000000000007941 */ /* 0x000fea0003800000 */
.L_x_1196:
        /* <DEDUP_REMOVED lines=33> */
.L_x_1199:
[----:B------:R-:W-:Y:S05]  /*47d0*/  BSYNC B0 ;  /* 0x0000000000007941 */ /* 0x000fea0003800000 */
.L_x_1198:
        /* <DEDUP_REMOVED lines=20> */
[----:B------:R-:W-:Y:S01]  /*4920*/  FADD.FTZ R102, R102, R102 ;  /* 0x0000006666667221 */ /* 0x000fe20000010000 */
[----:B------:R-:W-:Y:S01]  /*4930*/  CS2R R196, SRZ ;  /* 0x0000000000c47805 */ /* 0x000fe2000001ff00 */
[----:B------:R-:W-:Y:S01]  /*4940*/  FADD.FTZ R101, R101, R101 ;  /* 0x0000006565657221 */ /* 0x000fe20000010000 */
[----:B------:R-:W-:Y:S01]  /*4950*/  ULEA.HI UR9, UR34, UR34, URZ, 0x1 ;  /* 0x0000002222097291 */ /* 0x000fe2000f8f083f */
[----:B------:R-:W-:Y:S01]  /*4960*/  FADD.FTZ R100, R100, R100 ;  /* 0x0000006464647221 */ /* 0x000fe20000010000 */
[----:B------:R-:W-:Y:S01]  /*4970*/  CS2R R194, SRZ ;  /* 0x0000000000c27805 */ /* 0x000fe2000001ff00 */
[----:B------:R-:W-:Y:S01]  /*4980*/  FADD.FTZ R99, R99, R99 ;  /* 0x0000006363637221 */ /* 0x000fe20000010000 */
[----:B------:R-:W-:Y:S01]  /*4990*/  ULOP3.LUT UR9, UR9, 0xfffffe, URZ, 0xc0, !UPT ;  /* 0x00fffffe09097892 */ /* 0x000fe2000f8ec03f */
[----:B------:R-:W-:Y:S01]  /*49a0*/  FADD.FTZ R98, R98, R98 ;  /* 0x0000006262627221 */ /* 0x000fe20000010000 */
[----:B------:R-:W-:Y:S01]  /*49b0*/  MOV R193, RZ ;  /* 0x000000ff00c17202 */ /* 0x000fe20000000f00 */
        /* <DEDUP_REMOVED lines=13> */
[----:B------:R-:W-:Y:S01]  /*4a90*/  UIADD3 UR34, UR34, -UR9, URZ ;  /* 0x8000000922227290 */ /* 0x000fe2000fffe03f */
[----:B------:R-:W-:Y:S01]  /*4aa0*/  FADD.FTZ R86, R86, R86 ;  /* 0x0000005656567221 */ /* 0x000fe20000010000 */
[----:B------:R-:W-:Y:S01]  /*4ab0*/  UMOV UR7, URZ ;  /* 0x0000003f00077c82 */ /* 0x000fe20008000000 */
[----:B------:R-:W-:Y:S01]  /*4ac0*/  FADD.FTZ R85, R85, R85 ;  /* 0x0000005555557221 */ /* 0x000fe20000010000 */
[----:B------:R-:W-:Y:S01]  /*4ad0*/  UMOV UR8, URZ ;  /* 0x0000003f00087c82 */ /* 0x000fe20008000000 */
[----:B------:R-:W-:Y:S01]  /*4ae0*/  FADD.FTZ R84, R84, R84 ;  /* 0x0000005454547221 */ /* 0x000fe20000010000 */
[----:B------:R-:W-:Y:S01]  /*4af0*/  UMOV UR9, URZ ;  /* 0x0000003f00097c82 */ /* 0x000fe20008000000 */
[----:B------:R-:W-:-:S02]  /*4b00*/  FADD.FTZ R83, R83, R83 ;  /* 0x0000005353537221 */ /* 0x000fc40000010000 */
.L_x_1301:
[----:B------:R-:W-:Y:S02]  /*4b10*/  ULDC.64 UR20, c[0x0][0x180] ;  /* 0x0000600000147ab9 */ /* 0x000fe40000000a00 */
[----:B------:R-:W-:-:S02]  /*4b20*/  UIMAD UR39, UR17, UR20, URZ ;  /* 0x00000014112772a4 */ /* 0x000fc4000f8e023f */
[----:B------:R-:W-:Y:S02]  /*4b30*/  UIMAD.WIDE.U32 UR22, UR16, UR20, URZ ;  /* 0x00000014101672a5 */ /* 0x000fe4000f8e003f */
[----:B------:R-:W-:Y:S02]  /*4b40*/  UIMAD UR40, UR16, UR21, UR39 ;  /* 0x00000015102872a4 */ /* 0x000fe4000f8e0227 */
[----:B------:R-:W-:Y:S02]  /*4b50*/  USHF.R.S32.HI UR39, URZ, 0x1f, UR7 ;  /* 0x0000001f3f277899 */ /* 0x000fe40008011407 */
[----:B------:R-:W-:Y:S02]  /*4b60*/  ULDC.64 UR20, c[0x0][0x188] ;  /* 0x0000620000147ab9 */ /* 0x000fe40000000a00 */
        /* <DEDUP_REMOVED lines=30> */
[----:B0-----:R-:W-:Y:S02]  /*4d50*/  LEA R4, P1, R8, UR29, 0x1 ;  /* 0x0000001d08047c11 */ /* 0x001fe4000f8208ff */
[C---:B------:R-:W-:Y:S02]  /*4d60*/  IADD3 R0, R6.reuse, 0x80, RZ ;  /* 0x0000008006007810 */ /* 0x040fe40007ffe0ff */
[----:B------:R-:W-:Y:S02]  /*4d70*/  IADD3 R7, R6, 0xa0, RZ ;  /* 0x000000a006077810 */ /* 0x000fe40007ffe0ff */
[----:B------:R-:W-:-:S02]  /*4d80*/  PRMT R36, RZ, 0x7610, R36 ;  /* 0x00007610ff247816 */ /* 0x000fc40000000024 */
[----:B------:R-:W-:Y:S02]  /*4d90*/  LEA.HI.X R5, R8, UR32, R5, 0x1, P1 ;  /* 0x0000002008057c11 */ /* 0x000fe400088f0c05 */
[----:B------:R-:W-:Y:S02]  /*4da0*/  ISETP.GE.AND P6, PT, R0, UR22, PT ;  /* 0x0000001600007c0c */ /* 0x000fe4000bfc6270 */
[----:B------:R-:W-:Y:S01]  /*4db0*/  ISETP.GE.AND P0, PT, R7, UR22, PT ;  /* 0x0000001607007c0c */ /* 0x000fe2000bf06270 */
[----:B------:R0:W2:Y:S01]  /*4dc0*/  @!P2 LDG.E.U16 R37, [R4.64] ;  /* 0x0000001e0425a981 */ /* 0x0000a2000c1e1500 */
[C---:B------:R-:W-:Y:S02]  /*4dd0*/  IADD3 R0, R6.reuse, 0xe0, RZ ;  /* 0x000000e006007810 */ /* 0x040fe40007ffe0ff */
[----:B------:R-:W-:Y:S01]  /*4de0*/  IADD3 R7, R6, 0x100, RZ ;  /* 0x0000010006077810 */ /* 0x000fe20007ffe0ff */
[----:B------:R0:W3:Y:S01]  /*4df0*/  @!P3 LDG.E.U16 R36, [R4.64+0x40] ;  /* 0x0000401e0424b981 */ /* 0x0000e2000c1e1500 */
[----:B------:R-:W-:-:S02]  /*4e00*/  PRMT R35, RZ, 0x7610, R35 ;  /* 0x00007610ff237816 */ /* 0x000fc40000000023 */
[----:B------:R-:W-:Y:S02]  /*4e10*/  MOV R3, UR23 ;  /* 0x0000001700037c02 */ /* 0x000fe40008000f00 */
[----:B------:R-:W-:Y:S02]  /*4e20*/  ISETP.GE.AND P2, PT, R0, UR22, PT ;  /* 0x0000001600007c0c */ /* 0x000fe4000bf46270 */
[----:B------:R-:W-:Y:S01]  /*4e30*/  ISETP.GE.AND P3, PT, R7, UR22, PT ;  /* 0x0000001607007c0c */ /* 0x000fe2000bf66270 */
[----:B------:R0:W4:Y:S01]  /*4e40*/  @!P4 LDG.E.U16 R35, [R4.64+0x80] ;  /* 0x0000801e0423c981 */ /* 0x000122000c1e1500 */
[C---:B------:R-:W-:Y:S02]  /*4e50*/  IADD3 R0, R6.reuse, 0x120, RZ ;  /* 0x0000012006007810 */ /* 0x040fe40007ffe0ff */
[----:B------:R-:W-:Y:S01]  /*4e60*/  PRMT R7, RZ, 0x7610, R7 ;  /* 0x00007610ff077816 */ /* 0x000fe20000000007 */
[----:B------:R-:W2:Y:S01]  /*4e70*/  LDG.E.64 R2, [R2.64] ;  /* 0x0000001e02027981 */ /* 0x000ea2000c1e1b00 */
[----:B------:R-:W-:-:S02]  /*4e80*/  IADD3 R9, R6, 0xc0, RZ ;  /* 0x000000c006097810 */ /* 0x000fc40007ffe0ff */
[----:B------:R-:W-:Y:S02]  /*4e90*/  IADD3 R8, R6, 0x140, RZ ;  /* 0x0000014006087810 */ /* 0x000fe40007ffe0ff */
[----:B------:R-:W-:Y:S01]  /*4ea0*/  ISETP.GE.AND P4, PT, R0, UR22, PT ;  /* 0x0000001600007c0c */ /* 0x000fe2000bf86270 */
[----:B------:R0:W3:Y:S01]  /*4eb0*/  @!P5 LDG.E.U16 R7, [R4.64+0xc0] ;  /* 0x0000c01e0407d981 */ /* 0x0000e2000c1e1500 */
        /* <DEDUP_REMOVED lines=76> */
[----:B------:R0:W4:Y:S01]  /*5380*/  @!P2 LDG.E.U16 R28, [R4.64+0x540] ;  /* 0x0005401e041ca981 */ /* 0x000122000c1e1500 */
[----:B------:R-:W-:Y:S02]  /*5390*/  PRMT R29, RZ, 0x7610, R29 ;  /* 0x00007610ff1d7816 */ /* 0x000fe4000000001d */
[----:B------:R-:W-:Y:S02]  /*53a0*/  ISETP.GE.AND P3, PT, R23, UR22, PT ;  /* 0x0000001617007c0c */ /* 0x000fe4000bf66270 */
[C---:B------:R-:W-:Y:S01]  /*53b0*/  IADD3 R23, R6.reuse, 0x3c0, RZ ;  /* 0x000003c006177810 */ /* 0x040fe20007ffe0ff */
[----:B------:R0:W4:Y:S01]  /*53c0*/  @!P4 LDG.E.U16 R31, [R4.64+0x5c0] ;  /* 0x0005c01e041fc981 */ /* 0x000122000c1e1500 */
        /* <DEDUP_REMOVED lines=24> */
[C---:B------:R-:W-:Y:S02]  /*5550*/  LEA.HI.SX32 R39, R38.reuse, R38, 0x1b ;  /* 0x0000002626277211 */ /* 0x040fe400078fdaff */
[C---:B------:R-:W-:Y:S02]  /*5560*/  IADD3 R43, R38.reuse, 0x40, RZ ;  /* 0x00000040262b7810 */ /* 0x040fe40007ffe0ff */
[C---:B------:R-:W-:Y:S02]  /*5570*/  IADD3 R45, R38.reuse, 0x60, RZ ;  /* 0x00000060262d7810 */ /* 0x040fe40007ffe0ff */
[C---:B------:R-:W-:Y:S02]  /*5580*/  IADD3 R47, R38.reuse, 0x80, RZ ;  /* 0x00000080262f7810 */ /* 0x040fe40007ffe0ff */
[----:B------:R-:W-:-:S02]  /*5590*/  IADD3 R49, R38, 0xa0, RZ ;  /* 0x000000a026317810 */ /* 0x000fc40007ffe0ff */
[C---:B0-----:R-:W-:Y:S02]  /*55a0*/  IADD3 R5, R38.reuse, 0xc0, RZ ;  /* 0x000000c026057810 */ /* 0x041fe40007ffe0ff */
        /* <DEDUP_REMOVED lines=23> */
[----:B------:R-:W-:Y:S02]  /*5720*/  IADD3 R141, R38, 0x3e0, RZ ;  /* 0x000003e0268d7810 */ /* 0x000fe40007ffe0ff */
        /* <DEDUP_REMOVED lines=8> */
[-C--:B------:R-:W-:Y:S01]  /*57b0*/  LEA.HI.SX32 R61, R61, R38.reuse, 0x1b ;  /* 0x000000263d3d7211 */ /* 0x080fe200078fdaff */
[----:B--2---:R-:W0:Y:S01]  /*57c0*/  R2UR UR42, R3 ;  /* 0x00000000032a73c2 */ /* 0x004e2200000e0000 */
[-C--:B------:R-:W-:Y:S02]  /*57d0*/  LEA.HI.SX32 R63, R63, R38.reuse, 0x1b ;  /* 0x000000263f3f7211 */ /* 0x080fe400078fdaff */
[----:B------:R-:W-:Y:S01]  /*57e0*/  LEA.HI.SX32 R65, R65, R38, 0x1b ;  /* 0x0000002641417211 */ /* 0x000fe200078fdaff */
[----:B0-----:R-:W-:-:S04]  /*57f0*/  FMUL.FTZ R4, R118, UR42 ;  /* 0x0000002a76047c20 */ /* 0x001fc80008410000 */
[----:B------:R-:W-:Y:S02]  /*5800*/  FMUL.RZ R40, R4, 0.15915493667125701904 ;  /* 0x3e22f98304287820 */ /* 0x000fe4000040c000 */
[----:B------:R-:W-:-:S04]  /*5810*/  FMUL.FTZ R4, R117, UR42 ;  /* 0x0000002a75047c20 */ /* 0x000fc80008410000 */
[----:B------:R-:W-:Y:S01]  /*5820*/  FMUL.RZ R42, R4, 0.15915493667125701904 ;  /* 0x3e22f983042a7820 */ /* 0x000fe2000040c000 */
[----:B------:R-:W-:Y:S01]  /*5830*/  MUFU.SIN R73, R40 ;  /* 0x0000002800497308 */ /* 0x000fe20000000400 */
[----:B------:R-:W-:-:S07]  /*5840*/  IADD3 R3, R38, 0xe0, RZ ;  /* 0x000000e026037810 */ /* 0x000fce0007ffe0ff */
[----:B------:R-:W-:Y:S01]  /*5850*/  MUFU.SIN R81, R42 ;  /* 0x0000002a00517308 */ /* 0x000fe20000000400 */
[----:B------:R-:W-:-:S07]  /*5860*/  SHF.L.U32 R4, R39, 0x1, RZ ;  /* 0x0000000127047819 */ /* 0x000fce00000006ff */
[----:B------:R0:W-:Y:S01]  /*5870*/  MUFU.COS R82, R42 ;  /* 0x0000002a00527308 */ /* 0x0001e20000000000 */
[----:B------:R-:W-:-:S07]  /*5880*/  LEA.HI.SX32 R3, R3, R38, 0x1b ;  /* 0x0000002603037211 */ /* 0x000fce00078fdaff */
[----:B------:R1:W-:Y:S01]  /*5890*/  MUFU.COS R72, R40 ;  /* 0x0000002800487308 */ /* 0x0003e20000000000 */
[----:B0-----:R-:W-:Y:S01]  /*58a0*/  FMUL.FTZ R42, R115, UR42 ;  /* 0x0000002a732a7c20 */ /* 0x001fe20008410000 */
[----:B------:R-:W-:-:S03]  /*58b0*/  LEA.HI.SX32 R39, R51, R38, 0x1b ;  /* 0x0000002633277211 */ /* 0x000fc600078fdaff */
[----:B------:R-:W-:Y:S02]  /*58c0*/  FMUL.RZ R46, R42, 0.15915493667125701904 ;  /* 0x3e22f9832a2e7820 */ /* 0x000fe4000040c000 */
[----:B-1----:R-:W-:Y:S02]  /*58d0*/  FMUL.FTZ R40, R116, UR42 ;  /* 0x0000002a74287c20 */ /* 0x002fe40008410000 */
[----:B------:R-:W-:Y:S01]  /*58e0*/  FMUL.FTZ R42, R114, UR42 ;  /* 0x0000002a722a7c20 */ /* 0x000fe20008410000 */
[-C--:B------:R-:W-:Y:S01]  /*58f0*/  LEA.HI.SX32 R67, R67, R38.reuse, 0x1b ;  /* 0x0000002643437211 */ /* 0x080fe200078fdaff */
[----:B------:R-:W-:Y:S01]  /*5900*/  FMUL.RZ R44, R40, 0.15915493667125701904 ;  /* 0x3e22f983282c7820 */ /* 0x000fe2000040c000 */
        /* <DEDUP_REMOVED lines=16> */
[----:B------:R-:W-:Y:S01]  /*5a10*/  LEA.HI.SX32 R141, R141, R38, 0x1b ;  /* 0x000000268d8d7211 */ /* 0x000fe200078fdaff */
[----:B------:R-:W-:Y:S01]  /*5a20*/  FMUL.FTZ R38, R113, UR42 ;  /* 0x0000002a71267c20 */ /* 0x000fe20008410000 */
[----:B------:R-:W-:Y:S01]  /*5a30*/  SHF.L.U32 R41, R41, 0x1, RZ ;  /* 0x0000000129297819 */ /* 0x000fe200000006ff */
[----:B------:R-:W-:Y:S01]  /*5a40*/  FMUL.RZ R48, R42, 0.15915493667125701904 ;  /* 0x3e22f9832a307820 */ /* 0x000fe2000040c000 */
[----:B------:R-:W-:Y:S01]  /*5a50*/  MUFU.SIN R59, R44 ;  /* 0x0000002c003b7308 */ /* 0x000fe20000000400 */
[----:B------:R-:W-:Y:S01]  /*5a60*/  SHF.L.U32 R42, R43, 0x1, RZ ;  /* 0x000000012b2a7819 */ /* 0x000fe200000006ff */
[----:B------:R0:W-:Y:S01]  /*5a70*/  STS.U16 [R4], R37 ;  /* 0x0000002504007388 */ /* 0x0001e20000000400 */
[----:B------:R-:W-:-:S05]  /*5a80*/  SHF.L.U32 R43, R47, 0x1, RZ ;  /* 0x000000012f2b7819 */ /* 0x000fca00000006ff */
[----:B------:R1:W-:Y:S01]  /*5a90*/  MUFU.COS R80, R44 ;  /* 0x0000002c00507308 */ /* 0x0003e20000000000 */
[----:B---3--:R-:W-:Y:S01]  /*5aa0*/  STS.U16 [R41+0x40], R36 ;  /* 0x0000402429007388 */ /* 0x008fe20000000400 */
[----:B------:R-:W-:Y:S02]  /*5ab0*/  SHF.L.U32 R5, R5, 0x1, RZ ;  /* 0x0000000105057819 */ /* 0x000fe400000006ff */
[----:B0-----:R-:W-:Y:S01]  /*5ac0*/  SHF.L.U32 R37, R3, 0x1, RZ ;  /* 0x0000000103257819 */ /* 0x001fe200000006ff */
[----:B------:R-:W-:-:S03]  /*5ad0*/  FMUL.FTZ R3, R112, UR42 ;  /* 0x0000002a70037c20 */ /* 0x000fc60008410000 */
[----:B------:R-:W-:Y:S01]  /*5ae0*/  MUFU.SIN R57, R46 ;  /* 0x0000002e00397308 */ /* 0x000fe20000000400 */
[----:B-1----:R-:W-:Y:S01]  /*5af0*/  SHF.L.U32 R44, R45, 0x1, RZ ;  /* 0x000000012d2c7819 */ /* 0x002fe200000006ff */
[----:B----4-:R-:W-:Y:S01]  /*5b00*/  STS.U16 [R42+0x80], R35 ;  /* 0x000080232a007388 */ /* 0x010fe20000000400 */
[----:B------:R-:W-:-:S05]  /*5b10*/  SHF.L.U32 R4, R39, 0x1, RZ ;  /* 0x0000000127047819 */ /* 0x000fca00000006ff */
[----:B------:R0:W-:Y:S01]  /*5b20*/  MUFU.COS R58, R46 ;  /* 0x0000002e003a7308 */ /* 0x0001e20000000000 */
[----:B------:R1:W-:Y:S01]  /*5b30*/  STS.U16 [R44+0xc0], R7 ;  /* 0x0000c0072c007388 */ /* 0x0003e20000000400 */
[----:B------:R-:W-:Y:S01]  /*5b40*/  SHF.L.U32 R53, R53, 0x1, RZ ;  /* 0x0000000135357819 */ /* 0x000fe200000006ff */
[----:B0-----:R-:W-:Y:S01]  /*5b50*/  FMUL.RZ R46, R38, 0.15915493667125701904 ;  /* 0x3e22f983262e7820 */ /* 0x001fe2000040c000 */
[----:B------:R-:W-:Y:S01]  /*5b60*/  SHF.L.U32 R38, R49, 0x1, RZ ;  /* 0x0000000131267819 */ /* 0x000fe200000006ff */
[----:B------:R-:W-:Y:S01]  /*5b70*/  STS.U16 [R43+0x100], R0 ;  /* 0x000100002b007388 */ /* 0x000fe20000000400 */
[----:B-1----:R-:W-:Y:S01]  /*5b80*/  FMUL.RZ R7, R3, 0.15915493667125701904 ;  /* 0x3e22f98303077820 */ /* 0x002fe2000040c000 */
[----:B------:R-:W-:Y:S02]  /*5b90*/  SHF.L.U32 R36, R55, 0x1, RZ ;  /* 0x0000000137247819 */ /* 0x000fe400000006ff */
[----:B------:R-:W-:Y:S01]  /*5ba0*/  STS.U16 [R38+0x140], R9 ;  /* 0x0001400926007388 */ /* 0x000fe20000000400 */
[----:B------:R-:W-:-:S02]  /*5bb0*/  SHF.L.U32 R3, R40, 0x1, RZ ;  /* 0x0000000128037819 */ /* 0x000fc400000006ff */
[----:B------:R-:W-:Y:S01]  /*5bc0*/  SHF.L.U32 R61, R61, 0x1, RZ ;  /* 0x000000013d3d7819 */ /* 0x000fe200000006ff */
[----:B------:R-:W-:Y:S01]  /*5bd0*/  STS.U16 [R5+0x180], R12 ;  /* 0x0001800c05007388 */ /* 0x000fe20000000400 */
[----:B------:R-:W-:-:S03]  /*5be0*/  SHF.L.U32 R63, R63, 0x1, RZ ;  /* 0x000000013f3f7819 */ /* 0x000fc600000006ff */
[----:B------:R0:W-:Y:S01]  /*5bf0*/  STS.U16 [R37+0x1c0], R8 ;  /* 0x0001c00825007388 */ /* 0x0001e20000000400 */
[----:B------:R-:W-:-:S03]  /*5c00*/  SHF.L.U32 R69, R69, 0x1, RZ ;  /* 0x0000000145457819 */ /* 0x000fc600000006ff */
[----:B------:R1:W-:Y:S01]  /*5c10*/  STS.U16 [R4+0x200], R11 ;  /* 0x0002000b04007388 */ /* 0x0003e20000000400 */
[----:B------:R-:W-:-:S03]  /*5c20*/  SHF.L.U32 R71, R71, 0x1, RZ ;  /* 0x0000000147477819 */ /* 0x000fc600000006ff */
[----:B------:R2:W-:Y:S01]  /*5c30*/  STS.U16 [R53+0x240], R10 ;  /* 0x0002400a35007388 */ /* 0x0005e20000000400 */
[----:B0-----:R-:W-:-:S03]  /*5c40*/  SHF.L.U32 R8, R67, 0x1, RZ ;  /* 0x0000000143087819 */ /* 0x001fc600000006ff */
[----:B------:R-:W-:Y:S01]  /*5c50*/  STS.U16 [R36+0x280], R13 ;  /* 0x0002800d24007388 */ /* 0x000fe20000000400 */
[----:B-1----:R-:W-:-:S03]  /*5c60*/  SHF.L.U32 R4, R65, 0x1, RZ ;  /* 0x0000000141047819 */ /* 0x002fc600000006ff */
[----:B------:R-:W-:Y:S01]  /*5c70*/  STS.U16 [R3+0x2c0], R14 ;  /* 0x0002c00e03007388 */ /* 0x000fe20000000400 */
[----:B------:R-:W-:Y:S02]  /*5c80*/  SHF.L.U32 R12, R77, 0x1, RZ ;  /* 0x000000014d0c7819 */ /* 0x000fe400000006ff */
[----:B--2---:R-:W-:Y:S01]  /*5c90*/  SHF.L.U32 R10, R75, 0x1, RZ ;  /* 0x000000014b0a7819 */ /* 0x004fe200000006ff */
[----:B------:R-:W-:Y:S01]  /*5ca0*/  STS.U16 [R61+0x300], R16 ;  /* 0x000300103d007388 */ /* 0x000fe20000000400 */
[----:B------:R-:W-:-:S03]  /*5cb0*/  SHF.L.U32 R79, R79, 0x1, RZ ;  /* 0x000000014f4f7819 */ /* 0x000fc600000006ff */
[----:B------:R-:W-:Y:S01]  /*5cc0*/  STS.U16 [R63+0x340], R20 ;  /* 0x000340143f007388 */ /* 0x000fe20000000400 */
[----:B------:R-:W-:-:S03]  /*5cd0*/  SHF.L.U32 R95, R95, 0x1, RZ ;  /* 0x000000015f5f7819 */ /* 0x000fc600000006ff */
[----:B------:R0:W-:Y:S04]  /*5ce0*/  STS.U16 [R4+0x380], R15 ;  /* 0x0003800f04007388 */ /* 0x0001e80000000400 */
        /* <DEDUP_REMOVED lines=38> */
[----:B------:R-:W-:Y:S01]  /*5f50*/  MUFU.SIN R51, R48 ;  /* 0x0000003000337308 */ /* 0x000fe20000000400 */
[----:B------:R-:W3:Y:S01]  /*5f60*/  LDS.U16 R54, [R2+0x4] ;  /* 0x0000040002367984 */ /* 0x000ee20000000400 */
[----:B------:R-:W-:Y:S02]  /*5f70*/  FMUL.RZ R3, R0, 0.15915493667125701904 ;  /* 0x3e22f98300037820 */ /* 0x000fe4000040c000 */
[----:B------:R-:W-:Y:S01]  /*5f80*/  FMUL.FTZ R0, R109, UR42 ;  /* 0x0000002a6d007c20 */ /* 0x000fe20008410000 */
[----:B------:R-:W4:Y:S03]  /*5f90*/  LDS.U16 R53, [R2+0x6] ;  /* 0x0000060002357984 */ /* 0x000f260000000400 */
[----:B------:R-:W-:Y:S01]  /*5fa0*/  MUFU.SIN R41, R5 ;  /* 0x0000000500297308 */ /* 0x000fe20000000400 */
[----:B------:R-:W-:-:S07]  /*5fb0*/  FMUL.FTZ R10, R10, 1.4426950216293334961 ;  /* 0x3fb8aa3b0a0a7820 */ /* 0x000fce0000410000 */
[----:B------:R-:W-:Y:S08]  /*5fc0*/  MUFU.COS R52, R48 ;  /* 0x0000003000347308 */ /* 0x000ff00000000000 */
[----:B------:R-:W-:Y:S08]  /*5fd0*/  MUFU.SIN R47, R46 ;  /* 0x0000002e002f7308 */ /* 0x000ff00000000400 */
[----:B------:R-:W-:Y:S01]  /*5fe0*/  MUFU.SIN R45, R7 ;  /* 0x00000007002d7308 */ /* 0x000fe20000000400 */
[----:B------:R-:W-:Y:S01]  /*5ff0*/  LOP3.LUT P0, RZ, R122, 0x1f, RZ, 0xc0, !PT ;  /* 0x0000001f7aff7812 */ /* 0x000fe2000780c0ff */
[----:B------:R-:W-:-:S02]  /*6000*/  UIMAD UR40, UR17, UR22, URZ ;  /* 0x00000016112872a4 */ /* 0x000fc4000f8e023f */
[----:B------:R-:W-:Y:S01]  /*6010*/  UIMAD.WIDE.U32 UR20, UR16, UR22, URZ ;  /* 0x00000016101472a5 */ /* 0x000fe2000f8e003f */
[----:B-1----:R-:W-:Y:S01]  /*6020*/  MOV R6, UR33 ;  /* 0x0000002100067c02 */ /* 0x002fe20008000f00 */
[----:B------:R-:W1:Y:S02]  /*6030*/  LDS.U16 R49, [R2+0xa] ;  /* 0x00000a0002317984 */ /* 0x000e640000000400 */
[----:B------:R0:W-:Y:S01]  /*6040*/  MUFU.COS R42, R5 ;  /* 0x00000005002a7308 */ /* 0x0001e20000000000 */
[----:B------:R-:W-:Y:S01]  /*6050*/  ISETP.NE.AND P1, PT, R122, RZ, PT ;  /* 0x000000ff7a00720c */ /* 0x000fe20003f25270 */
[----:B------:R-:W1:Y:S01]  /*6060*/  LDS.U16 R50, [R2+0x8] ;  /* 0x0000080002327984 */ /* 0x000e620000000400 */
[----:B------:R-:W-:-:S03]  /*6070*/  MOV R9, c[0x0][0x16c] ;  /* 0x00005b0000097a02 */ /* 0x000fc60000000f00 */
[----:B------:R-:W1:Y:S01]  /*6080*/  LDS.U16 R44, [R2+0xc] ;  /* 0x00000c00022c7984 */ /* 0x000e620000000400 */
[----:B0-----:R-:W-:-:S03]  /*6090*/  FMUL.RZ R5, R0, 0.15915493667125701904 ;  /* 0x3e22f98300057820 */ /* 0x001fc6000040c000 */
[----:B------:R-:W0:Y:S01]  /*60a0*/  LDS.U16 R43, [R2+0xe] ;  /* 0x00000e00022b7984 */ /* 0x000e220000000400 */
[----:B------:R-:W-:Y:S01]  /*60b0*/  FMUL.FTZ R0, R108, UR42 ;  /* 0x0000002a6c007c20 */ /* 0x000fe20008410000 */
[----:B------:R-:W-:Y:S02]  /*60c0*/  MUFU.COS R48, R46 ;  /* 0x0000002e00307308 */ /* 0x000fe40000000000 */
[----:B------:R-:W-:Y:S04]  /*60d0*/  LDS.U16 R38, [R2+0x10] ;  /* 0x0000100002267984 */ /* 0x000fe80000000400 */
[----:B------:R-:W0:Y:S02]  /*60e0*/  LDS.U16 R37, [R2+0x12] ;  /* 0x0000120002257984 */ /* 0x000e240000000400 */
[----:B------:R2:W-:Y:S02]  /*60f0*/  MUFU.COS R46, R7 ;  /* 0x00000007002e7308 */ /* 0x0005e40000000000 */
[----:B------:R-:W0:Y:S04]  /*6100*/  LDS.U16 R30, [R2+0x14] ;  /* 0x00001400021e7984 */ /* 0x000e280000000400 */
[----:B------:R-:W0:Y:S01]  /*6110*/  LDS.U16 R29, [R2+0x16] ;  /* 0x00001600021d7984 */ /* 0x000e220000000400 */
[----:B--2---:R-:W-:-:S03]  /*6120*/  FMUL.RZ R7, R0, 0.15915493667125701904 ;  /* 0x3e22f98300077820 */ /* 0x004fc6000040c000 */
[----:B------:R-:W-:Y:S01]  /*6130*/  LDS.U16 R27, [R2+0x18] ;  /* 0x00001800021b7984 */ /* 0x000fe20000000400 */
[----:B------:R-:W-:-:S03]  /*6140*/  FMUL.FTZ R0, R10, R117 ;  /* 0x000000750a007220 */ /* 0x000fc60000410000 */
[----:B------:R-:W2:Y:S03]  /*6150*/  LDS.U16 R28, [R2+0x1a] ;  /* 0x00001a00021c7984 */ /* 0x000ea60000000400 */
[----:B------:R-:W1:Y:S01]  /*6160*/  MUFU.EX2 R0, R0 ;  /* 0x0000000000007308 */ /* 0x000e620000000800 */
[----:B------:R-:W-:Y:S01]  /*6170*/  PRMT R56, RZ, 0x5410, R56 ;  /* 0x00005410ff387816 */ /* 0x000fe20000000038 */
[----:B------:R-:W-:Y:S01]  /*6180*/  FMUL.FTZ R4, R10, R115 ;  /* 0x000000730a047220 */ /* 0x000fe20000410000 */
[----:B------:R-:W-:Y:S01]  /*6190*/  PRMT R55, RZ, 0x5410, R55 ;  /* 0x00005410ff377816 */ /* 0x000fe20000000037 */
[----:B------:R-:W-:Y:S04]  /*61a0*/  LDS.U16 R24, [R2+0x1c] ;  /* 0x00001c0002187984 */ /* 0x000fe80000000400 */
[----:B------:R-:W-:Y:S01]  /*61b0*/  MUFU.SIN R39, R3 ;  /* 0x0000000300277308 */ /* 0x000fe20000000400 */
[----:B------:R-:W0:Y:S04]  /*61c0*/  LDS.U16 R23, [R2+0x1e] ;  /* 0x00001e0002177984 */ /* 0x000e280000000400 */
[----:B------:R-:W0:Y:S03]  /*61d0*/  LDS.U16 R16, [R2+0x20] ;  /* 0x0000200002107984 */ /* 0x000e260000000400 */
[----:B------:R3:W-:Y:S01]  /*61e0*/  MUFU.COS R40, R3 ;  /* 0x0000000300287308 */ /* 0x0007e20000000000 */
[C---:B-1----:R-:W-:Y:S01]  /*61f0*/  FMUL.FTZ R82, R0.reuse, R82 ;  /* 0x0000005200527220 */ /* 0x042fe20000410000 */
[----:B------:R-:W1:Y:S01]  /*6200*/  LDS.U16 R15, [R2+0x22] ;  /* 0x00002200020f7984 */ /* 0x000e620000000400 */
[----:B------:R-:W-:-:S03]  /*6210*/  FMUL.FTZ R81, R0, R81 ;  /* 0x0000005100517220 */ /* 0x000fc60000410000 */
[----:B------:R-:W-:Y:S01]  /*6220*/  LDS.U16 R14, [R2+0x24] ;  /* 0x00002400020e7984 */ /* 0x000fe20000000400 */
[----:B---3--:R-:W-:Y:S01]  /*6230*/  FMUL.FTZ R3, R10, R116 ;  /* 0x000000740a037220 */ /* 0x008fe20000410000 */
[----:B------:R-:W-:Y:S01]  /*6240*/  MUFU.SIN R35, R5 ;  /* 0x0000000500237308 */ /* 0x000fe20000000400 */
[----:B------:R-:W-:Y:S01]  /*6250*/  PRMT R0, RZ, 0x5410, R218 ;  /* 0x00005410ff007816 */ /* 0x000fe200000000da */
[-C--:B------:R-:W-:Y:S01]  /*6260*/  FMUL.FTZ R74, R56, R118.reuse ;  /* 0x00000076384a7220 */ /* 0x080fe20000410000 */
[----:B------:R-:W3:Y:S01]  /*6270*/  LDS.U16 R13, [R2+0x26] ;  /* 0x00002600020d7984 */ /* 0x000ee20000000400 */
[----:B------:R-:W-:-:S03]  /*6280*/  FMUL.FTZ R75, R55, R118 ;  /* 0x00000076374b7220 */ /* 0x000fc60000410000 */
[----:B------:R-:W-:Y:S01]  /*6290*/  LDS.U16 R12, [R2+0x28] ;  /* 0x00002800020c7984 */ /* 0x000fe20000000400 */
[----:B------:R2:W-:Y:S01]  /*62a0*/  MUFU.COS R36, R5 ;  /* 0x0000000500247308 */ /* 0x0005e20000000000 */
[C---:B------:R-:W-:Y:S02]  /*62b0*/  FMUL.FTZ R74, R0.reuse, R74 ;  /* 0x0000004a004a7220 */ /* 0x040fe40000410000 */
[----:B------:R-:W0:Y:S04]  /*62c0*/  LDS.U16 R11, [R2+0x2a] ;  /* 0x00002a00020b7984 */ /* 0x000e280000000400 */
[----:B------:R-:W-:Y:S01]  /*62d0*/  LDS.U16 R66, [R2+0x2c] ;  /* 0x00002c0002427984 */ /* 0x000fe20000000400 */
[----:B------:R-:W1:Y:S01]  /*62e0*/  MUFU.EX2 R3, R3 ;  /* 0x0000000300037308 */ /* 0x000e620000000800 */
[----:B--2---:R-:W-:Y:S01]  /*62f0*/  MOV R5, UR33 ;  /* 0x0000002100057c02 */ /* 0x004fe20008000f00 */
[----:B------:R-:W-:Y:S01]  /*6300*/  FMUL.FTZ R75, R0, R75 ;  /* 0x0000004b004b7220 */ /* 0x000fe20000410000 */
[----:B------:R-:W-:Y:S02]  /*6310*/  LDS.U16 R8, [R2+0x30] ;  /* 0x0000300002087984 */ /* 0x000fe40000000400 */
[----:B------:R-:W-:-:S02]  /*6320*/  ISETP.LT.OR P0, PT, R5, 0x2, P0 ;  /* 0x000000020500780c */ /* 0x000fc40000701670 */
[----:B------:R-:W-:Y:S01]  /*6330*/  LDS.U16 R65, [R2+0x3a] ;  /* 0x00003a0002417984 */ /* 0x000fe20000000400 */
[----:B------:R-:W2:Y:S01]  /*6340*/  MUFU.EX2 R4, R4 ;  /* 0x0000000400047308 */ /* 0x000ea20000000800 */
[----:B------:R-:W-:Y:S01]  /*6350*/  FMUL.FTZ R0, R10, R118 ;  /* 0x000000760a007220 */ /* 0x000fe20000410000 */
[----:B------:R-:W-:Y:S01]  /*6360*/  UIMAD UR40, UR16, UR23, UR40 ;  /* 0x00000017102872a4 */ /* 0x000fe2000f8e0228 */
[----:B------:R-:W-:Y:S01]  /*6370*/  FMUL.FTZ R5, R107, UR42 ;  /* 0x0000002a6b057c20 */ /* 0x000fe20008410000 */
[----:B------:R-:W-:Y:S01]  /*6380*/  LDS.U16 R64, [R2+0x3c] ;  /* 0x00003c0002407984 */ /* 0x000fe20000000400 */
[----:B------:R-:W-:Y:S02]  /*6390*/  ULDC.64 UR22, c[0x0][0x1c0] ;  /* 0x0000700000167ab9 */ /* 0x000fe40000000a00 */
[----:B------:R-:W-:Y:S01]  /*63a0*/  UIADD3 UR21, UR21, UR40, URZ ;  /* 0x0000002815157290 */ /* 0x000fe2000fffe03f */
[----:B------:R-:W0:Y:S01]  /*63b0*/  MUFU.EX2 R0, R0 ;  /* 0x0000000000007308 */ /* 0x000e220000000800 */
[----:B------:R-:W-:Y:S01]  /*63c0*/  UIMAD UR39, UR39, UR22, URZ ;  /* 0x00000016272772a4 */ /* 0x000fe2000f8e023f */
[----:B------:R-:W-:Y:S01]  /*63d0*/  FMUL.RZ R5, R5, 0.15915493667125701904 ;  /* 0x3e22f98305057820 */ /* 0x000fe2000040c000 */
[----:B------:R-:W-:Y:S01]  /*63e0*/  PRMT R54, RZ, 0x5410, R54 ;  /* 0x00005410ff367816 */ /* 0x000fe20000000036 */
[C---:B-1----:R-:W-:Y:S01]  /*63f0*/  FMUL.FTZ R80, R3.reuse, R80 ;  /* 0x0000005003507220 */ /* 0x042fe20000410000 */
[----:B----4-:R-:W-:Y:S01]  /*6400*/  PRMT R53, RZ, 0x5410, R53 ;  /* 0x00005410ff357816 */ /* 0x010fe20000000035 */
[----:B------:R-:W-:Y:S01]  /*6410*/  FMUL.FTZ R59, R3, R59 ;  /* 0x0000003b033b7220 */ /* 0x000fe20000410000 */
[----:B------:R-:W-:Y:S01]  /*6420*/  @!P0 IADD3 R6, R6, -0x2, RZ ;  /* 0xfffffffe06068810 */ /* 0x000fe20007ffe0ff */
[----:B------:R-:W-:Y:S01]  /*6430*/  FMUL.FTZ R3, R106, UR42 ;  /* 0x0000002a6a037c20 */ /* 0x000fe20008410000 */
[----:B------:R-:W-:-:S02]  /*6440*/  UIMAD UR39, UR7, UR23, UR39 ;  /* 0x00000017072772a4 */ /* 0x000fc4000f8e0227 */
[----:B------:R-:W-:Y:S01]  /*6450*/  UIMAD.WIDE.U32 UR20, UR7, UR22, UR20 ;  /* 0x00000016071472a5 */ /* 0x000fe2000f8e0014 */
[----:B------:R-:W-:Y:S01]  /*6460*/  MUFU.SIN R31, R5 ;  /* 0x00000005001f7308 */ /* 0x000fe20000000400 */
[C---:B--2---:R-:W-:Y:S01]  /*6470*/  FMUL.FTZ R58, R4.reuse, R58 ;  /* 0x0000003a043a7220 */ /* 0x044fe20000410000 */
[----:B------:R-:W-:Y:S01]  /*6480*/  ULDC.64 UR22, c[0x0][0x230] ;  /* 0x00008c0000167ab9 */ /* 0x000fe20000000a00 */
[----:B------:R-:W-:Y:S01]  /*6490*/  FMUL.FTZ R57, R4, R57 ;  /* 0x0000003904397220 */ /* 0x000fe20000410000 */
[----:B------:R-:W-:Y:S01]  /*64a0*/  UIADD3 UR21, UR21, UR39, URZ ;  /* 0x0000002715157290 */ /* 0x000fe2000fffe03f */
[----:B------:R-:W-:Y:S01]  /*64b0*/  FMUL.RZ R4, R3, 0.15915493667125701904 ;  /* 0x3e22f98303047820 */ /* 0x000fe2000040c000 */
[----:B------:R-:W-:Y:S02]  /*64c0*/  ULEA UR22, UP0, UR20, UR22, 0x3 ;  /* 0x0000001614167291 */ /* 0x000fe4000f80183f */
[----:B------:R1:W-:Y:S01]  /*64d0*/  MUFU.COS R32, R5 ;  /* 0x0000000500207308 */ /* 0x0003e20000000000 */
[----:B------:R-:W-:-:S02]  /*64e0*/  FMUL.FTZ R76, R54, R117 ;  /* 0x00000075364c7220 */ /* 0x000fc40000410000 */
[----:B------:R-:W-:Y:S02]  /*64f0*/  FMUL.FTZ R77, R53, R117 ;  /* 0x00000075354d7220 */ /* 0x000fe40000410000 */
[----:B------:R-:W-:Y:S01]  /*6500*/  @!P0 IMAD R18, R6, R9, UR7 ;  /* 0x0000000706128e24 */ /* 0x000fe2000f8e0209 */
[----:B------:R-:W-:Y:S01]  /*6510*/  MOV R6, UR34 ;  /* 0x0000002200067c02 */ /* 0x000fe20008000f00 */
[----:B------:R-:W-:Y:S01]  /*6520*/  FMUL.FTZ R3, R105, UR42 ;  /* 0x0000002a69037c20 */ /* 0x000fe20008410000 */
[----:B------:R-:W-:Y:S01]  /*6530*/  ULEA.HI.X UR23, UR20, UR23, UR21, 0x3, UP0 ;  /* 0x0000001714177291 */ /* 0x000fe200080f1c15 */
[----:B-1----:R-:W-:Y:S01]  /*6540*/  PRMT R5, RZ, 0x5410, R217 ;  /* 0x00005410ff057816 */ /* 0x002fe200000000d9 */
[C---:B0-----:R-:W-:Y:S02]  /*6550*/  FMUL.FTZ R72, R0.reuse, R72 ;  /* 0x0000004800487220 */ /* 0x041fe40000410000 */
[----:B------:R-:W-:Y:S01]  /*6560*/  FMUL.FTZ R73, R0, R73 ;  /* 0x0000004900497220 */ /* 0x000fe20000410000 */
[----:B------:R-:W-:Y:S01]  /*6570*/  MOV R68, UR22 ;  /* 0x0000001600447c02 */ /* 0x000fe20008000f00 */
[C---:B------:R-:W-:Y:S01]  /*6580*/  FMUL.FTZ R76, R5.reuse, R76 ;  /* 0x0000004c054c7220 */ /* 0x040fe20000410000 */
[----:B------:R-:W-:Y:S01]  /*6590*/  MUFU.SIN R33, R7 ;  /* 0x0000000700217308 */ /* 0x000fe20000000400 */
[----:B------:R-:W-:Y:S01]  /*65a0*/  FMUL.FTZ R77, R5, R77 ;  /* 0x0000004d054d7220 */ /* 0x000fe20000410000 */
[----:B------:R-:W0:Y:S01]  /*65b0*/  LDS.U16 R9, [R2+0x2e] ;  /* 0x00002e0002097984 */ /* 0x000e220000000400 */
[----:B------:R-:W-:Y:S01]  /*65c0*/  FMUL.RZ R5, R3, 0.15915493667125701904 ;  /* 0x3e22f98303057820 */ /* 0x000fe2000040c000 */
[----:B------:R-:W-:-:S02]  /*65d0*/  LEA R3, R6, UR7, 0x8 ;  /* 0x0000000706037c11 */ /* 0x000fc4000f8e40ff */
[----:B------:R-:W-:Y:S01]  /*65e0*/  @P1 IADD3 R3, R122, 0x200, RZ ;  /* 0x000002007a031810 */ /* 0x000fe20007ffe0ff */
[----:B------:R-:W-:Y:S01]  /*65f0*/  FMUL.FTZ R0, R104, UR42 ;  /* 0x0000002a68007c20 */ /* 0x000fe20008410000 */
[----:B------:R-:W-:Y:S01]  /*6600*/  MOV R69, UR23 ;  /* 0x0000001700457c02 */ /* 0x000fe20008000f00 */
[----:B------:R1:W-:Y:S01]  /*6610*/  MUFU.COS R34, R7 ;  /* 0x0000000700227308 */ /* 0x0003e20000000000 */
[----:B------:R-:W-:Y:S01]  /*6620*/  SHF.L.U32 R3, R3, 0x3, RZ ;  /* 0x0000000303037819 */ /* 0x000fe200000006ff */
[----:B------:R-:W-:Y:S01]  /*6630*/  FMUL.RZ R94, R0, 0.15915493667125701904 ;  /* 0x3e22f983005e7820 */ /* 0x000fe2000040c000 */
[----:B------:R-:W-:Y:S04]  /*6640*/  LDS.U16 R6, [R2+0x34] ;  /* 0x0000340002067984 */ /* 0x000fe80000000400 */
[----:B------:R-:W-:Y:S01]  /*6650*/  LDS.U16 R0, [R2+0x3e] ;  /* 0x00003e0002007984 */ /* 0x000fe20000000400 */
[----:B------:R-:W-:Y:S03]  /*6660*/  MUFU.SIN R25, R4 ;  /* 0x0000000400197308 */ /* 0x000fe60000000400 */
[----:B-1----:R-:W1:Y:S01]  /*6670*/  LDS.U16 R7, [R2+0x32] ;  /* 0x0000320002077984 */ /* 0x002e620000000400 */
[----:B------:R-:W-:-:S03]  /*6680*/  HFMA2.MMA R67, -RZ, RZ, 0, 9.5367431640625e-07 ;  /* 0x00000010ff437435 */ /* 0x000fc600000001ff */
[----:B------:R-:W5:Y:S01]  /*6690*/  LDG.E.64 R68, [R68.64] ;  /* 0x0000001e44447981 */ /* 0x000f62000c1e1b00 */
[----:B------:R2:W-:Y:S01]  /*66a0*/  MUFU.COS R26, R4 ;  /* 0x00000004001a7308 */ /* 0x0005e20000000000 */
[----:B------:R-:W-:-:S07]  /*66b0*/  FMUL.FTZ R17, R10, R114 ;  /* 0x000000720a117220 */ /* 0x000fce0000410000 */
[----:B------:R-:W-:Y:S01]  /*66c0*/  MUFU.SIN R21, R5 ;  /* 0x0000000500157308 */ /* 0x000fe20000000400 */
[----:B--2---:R-:W-:Y:S07]  /*66d0*/  LDS.U16 R4, [R2+0x38] ;  /* 0x0000380002047984 */ /* 0x004fee0000000400 */
[----:B------:R2:W-:Y:S02]  /*66e0*/  MUFU.COS R22, R5 ;  /* 0x0000000500167308 */ /* 0x0005e40000000000 */
[----:B--2---:R-:W2:Y:S04]  /*66f0*/  LDS.U16 R5, [R2+0x36] ;  /* 0x0000360002057984 */ /* 0x004ea80000000400 */
[----:B------:R4:W-:Y:S02]  /*6700*/  STS.64 [R3+0x7780], R72 ;  /* 0x0077804803007388 */ /* 0x0009e40000000a00 */
[----:B------:R-:W0:Y:S01]  /*6710*/  MUFU.EX2 R17, R17 ;  /* 0x0000001100117308 */ /* 0x000e220000000800 */
[----:B------:R-:W-:Y:S01]  /*6720*/  FMUL.FTZ R70, R74, R81 ;  /* 0x000000514a467220 */ /* 0x000fe20000410000 */
[----:B------:R-:W-:-:S03]  /*6730*/  HFMA2.MMA R60, -RZ, RZ, 1.875, 0 ;  /* 0x3f800000ff3c7435 */ /* 0x000fc600000001ff */
[----:B------:R-:W-:Y:S02]  /*6740*/  FFMA.FTZ R70, R75, R82, R70 ;  /* 0x000000524b467223 */ /* 0x000fe40000010046 */
[----:B----4-:R-:W-:-:S04]  /*6750*/  @!P0 IMAD.WIDE R2, R18, R67, UR10 ;  /* 0x0000000a12028e25 */ /* 0x010fc8000f8e0243 */
[----:B------:R-:W-:Y:S02]  /*6760*/  FMUL.FTZ R67, R75, R81 ;  /* 0x000000514b437220 */ /* 0x000fe40000410000 */
[----:B------:R-:W-:Y:S01]  /*6770*/  FMUL.FTZ R18, R10, R113 ;  /* 0x000000710a127220 */ /* 0x000fe20000410000 */
[----:B------:R-:W-:Y:S01]  /*6780*/  MOV R61, RZ ;  /* 0x000000ff003d7202 */ /* 0x000fe20000000f00 */
[----:B------:R-:W-:Y:S01]  /*6790*/  FFMA.FTZ R67, R74, R82, -R67 ;  /* 0x000000524a437223 */ /* 0x000fe20000010843 */
[----:B------:R-:W-:Y:S01]  /*67a0*/  CS2R R62, SRZ ;  /* 0x00000000003e7805 */ /* 0x000fe2000001ff00 */
[----:B------:R-:W-:Y:S01]  /*67b0*/  BAR.SYNC.DEFER_BLOCKING 0x0 ;  /* 0x0000000000007b1d */ /* 0x000fe20000010000 */
[----:B------:R-:W-:Y:S01]  /*67c0*/  FADD.FTZ R71, R77, R70 ;  /* 0x000000464d477221 */ /* 0x000fe20000010000 */
[----:B------:R-:W-:Y:S01]  /*67d0*/  PRMT R49, RZ, 0x5410, R49 ;  /* 0x00005410ff317816 */ /* 0x000fe20000000031 */
[----:B------:R-:W-:Y:S02]  /*67e0*/  FADD.FTZ R70, R76, R67 ;  /* 0x000000434c467221 */ /* 0x000fe40000010000 */
[----:B------:R-:W-:Y:S01]  /*67f0*/  FMUL.FTZ R79, R59, R71 ;  /* 0x000000473b4f7220 */ /* 0x000fe20000410000 */
[----:B------:R-:W4:Y:S01]  /*6800*/  MUFU.EX2 R18, R18 ;  /* 0x0000001200127308 */ /* 0x000f220000000800 */
[C---:B0-----:R-:W-:Y:S01]  /*6810*/  FMUL.FTZ R52, R17.reuse, R52 ;  /* 0x0000003411347220 */ /* 0x041fe20000410000 */
[----:B------:R-:W-:Y:S01]  /*6820*/  PRMT R50, RZ, 0x5410, R50 ;  /* 0x00005410ff327816 */ /* 0x000fe20000000032 */
[----:B------:R-:W-:-:S02]  /*6830*/  FMUL.FTZ R51, R17, R51 ;  /* 0x0000003311337220 */ /* 0x000fc40000410000 */
[-C--:B------:R-:W-:Y:S02]  /*6840*/  FMUL.FTZ R78, R59, R70.reuse ;  /* 0x000000463b4e7220 */ /* 0x080fe40000410000 */
[C---:B------:R-:W-:Y:S02]  /*6850*/  FFMA.FTZ R17, R80.reuse, R70, -R79 ;  /* 0x0000004650117223 */ /* 0x040fe4000001084f */
[-C--:B------:R-:W-:Y:S02]  /*6860*/  FMUL.FTZ R79, R49, R116.reuse ;  /* 0x00000074314f7220 */ /* 0x080fe40000410000 */
[----:B------:R-:W-:Y:S01]  /*6870*/  FFMA.FTZ R70, R80, R71, R78 ;  /* 0x0000004750467223 */ /* 0x000fe2000001004e */
[----:B------:R0:W5:Y:S01]  /*6880*/  @!P0 LDG.E.128 R60, [R2.64] ;  /* 0x0000001e023c8981 */ /* 0x000162000c1e1d00 */
[----:B------:R-:W-:Y:S01]  /*6890*/  FMUL.FTZ R78, R50, R116 ;  /* 0x00000074324e7220 */ /* 0x000fe20000410000 */
[----:B0-----:R-:W-:-:S05]  /*68a0*/  PRMT R2, RZ, 0x5410, R216 ;  /* 0x00005410ff027816 */ /* 0x001fca00000000d8 */
[C---:B------:R-:W-:Y:S02]  /*68b0*/  FMUL.FTZ R79, R2.reuse, R79 ;  /* 0x0000004f024f7220 */ /* 0x040fe40000410000 */
[----:B------:R-:W-:Y:S02]  /*68c0*/  FMUL.FTZ R78, R2, R78 ;  /* 0x0000004e024e7220 */ /* 0x000fe40000410000 */
[----:B------:R-:W-:Y:S02]  /*68d0*/  FADD.FTZ R70, R79, R70 ;  /* 0x000000464f467221 */ /* 0x000fe40000010000 */
[----:B------:R-:W-:Y:S02]  /*68e0*/  FMUL.FTZ R20, R10, R112 ;  /* 0x000000700a147220 */ /* 0x000fe40000410000 */
[C---:B----4-:R-:W-:Y:S02]  /*68f0*/  FMUL.FTZ R48, R18.reuse, R48 ;  /* 0x0000003012307220 */ /* 0x050fe40000410000 */
[----:B------:R-:W-:Y:S01]  /*6900*/  FMUL.FTZ R47, R18, R47 ;  /* 0x0000002f122f7220 */ /* 0x000fe20000410000 */
[----:B------:R-:W-:Y:S01]  /*6910*/  PRMT R44, RZ, 0x5410, R44 ;  /* 0x00005410ff2c7816 */ /* 0x000fe2000000002c */
[----:B------:R-:W-:-:S02]  /*6920*/  FADD.FTZ R17, R78, R17 ;  /* 0x000000114e117221 */ /* 0x000fc40000010000 */
[----:B------:R-:W-:Y:S01]  /*6930*/  FMUL.FTZ R18, R57, R70 ;  /* 0x0000004639127220 */ /* 0x000fe20000410000 */
[----:B------:R-:W0:Y:S01]  /*6940*/  MUFU.EX2 R67, R20 ;  /* 0x0000001400437308 */ /* 0x000e220000000800 */
[----:B------:R-:W-:Y:S01]  /*6950*/  FMUL.FTZ R2, R10, R111 ;  /* 0x0000006f0a027220 */ /* 0x000fe20000410000 */
[----:B------:R-:W-:Y:S01]  /*6960*/  PRMT R43, RZ, 0x5410, R43 ;  /* 0x00005410ff2b7816 */ /* 0x000fe2000000002b */
[----:B------:R-:W-:-:S05]  /*6970*/  FMUL.FTZ R167, R44, R115 ;  /* 0x000000732ca77220 */ /* 0x000fca0000410000 */
[----:B------:R-:W-:Y:S01]  /*6980*/  MUFU.SIN R19, R94 ;  /* 0x0000005e00137308 */ /* 0x000fe20000000400 */
[----:B------:R-:W-:-:S07]  /*6990*/  FMUL.FTZ R3, R10, R110 ;  /* 0x0000006e0a037220 */ /* 0x000fce0000410000 */
[----:B------:R4:W-:Y:S01]  /*69a0*/  MUFU.COS R20, R94 ;  /* 0x0000005e00147308 */ /* 0x0009e20000000000 */
[----:B------:R-:W-:Y:S02]  /*69b0*/  FMUL.FTZ R71, R57, R17 ;  /* 0x0000001139477220 */ /* 0x000fe40000410000 */
[----:B------:R-:W-:Y:S02]  /*69c0*/  FMUL.FTZ R168, R43, R115 ;  /* 0x000000732ba87220 */ /* 0x000fe40000410000 */
[C---:B----4-:R-:W-:Y:S01]  /*69d0*/  FFMA.FTZ R94, R58.reuse, R17, -R18 ;  /* 0x000000113a5e7223 */ /* 0x050fe20000010812 */
[----:B------:R-:W-:Y:S02]  /*69e0*/  PRMT R18, RZ, 0x5410, R215 ;  /* 0x00005410ff127816 */ /* 0x000fe400000000d7 */
[----:B------:R-:W4:Y:S01]  /*69f0*/  MUFU.EX2 R2, R2 ;  /* 0x0000000200027308 */ /* 0x000f220000000800 */
[----:B------:R-:W-:Y:S02]  /*6a00*/  FFMA.FTZ R71, R58, R70, R71 ;  /* 0x000000463a477223 */ /* 0x000fe40000010047 */
[----:B------:R-:W-:-:S02]  /*6a10*/  FMUL.FTZ R167, R18, R167 ;  /* 0x000000a712a77220 */ /* 0x000fc40000410000 */
[----:B------:R-:W-:-:S03]  /*6a20*/  FMUL.FTZ R168, R18, R168 ;  /* 0x000000a812a87220 */ /* 0x000fc60000410000 */
[----:B------:R-:W1:Y:S01]  /*6a30*/  MUFU.EX2 R3, R3 ;  /* 0x0000000300037308 */ /* 0x000e620000000800 */
[----:B------:R-:W-:Y:S02]  /*6a40*/  FADD.FTZ R94, R167, R94 ;  /* 0x0000005ea75e7221 */ /* 0x000fe40000010000 */
[----:B------:R-:W-:Y:S02]  /*6a50*/  FMUL.FTZ R18, R10, R108 ;  /* 0x0000006c0a127220 */ /* 0x000fe40000410000 */
[----:B------:R-:W-:Y:S01]  /*6a60*/  FADD.FTZ R71, R168, R71 ;  /* 0x00000047a8477221 */ /* 0x000fe20000010000 */
[----:B------:R-:W-:Y:S01]  /*6a70*/  PRMT R37, RZ, 0x5410, R37 ;  /* 0x00005410ff257816 */ /* 0x000fe20000000025 */
[----:B------:R-:W-:Y:S02]  /*6a80*/  FMUL.FTZ R70, R51, R94 ;  /* 0x0000005e33467220 */ /* 0x000fe40000410000 */
[C---:B0-----:R-:W-:Y:S02]  /*6a90*/  FMUL.FTZ R46, R67.reuse, R46 ;  /* 0x0000002e432e7220 */ /* 0x041fe40000410000 */
[----:B------:R-:W-:Y:S01]  /*6aa0*/  FMUL.FTZ R45, R67, R45 ;  /* 0x0000002d432d7220 */ /* 0x000fe20000410000 */
[----:B------:R-:W0:Y:S01]  /*6ab0*/  MUFU.EX2 R18, R18 ;  /* 0x0000001200127308 */ /* 0x000e220000000800 */
[-C--:B------:R-:W-:Y:S01]  /*6ac0*/  FMUL.FTZ R67, R51, R71.reuse ;  /* 0x0000004733437220 */ /* 0x080fe20000410000 */
[----:B------:R-:W-:Y:S01]  /*6ad0*/  PRMT R38, RZ, 0x5410, R38 ;  /* 0x00005410ff267816 */ /* 0x000fe20000000026 */
[----:B------:R-:W-:Y:S01]  /*6ae0*/  FFMA.FTZ R71, R52, R71, R70 ;  /* 0x0000004734477223 */ /* 0x000fe20000010046 */
[----:B------:R-:W-:Y:S01]  /*6af0*/  PRMT R70, RZ, 0x5410, R208 ;  /* 0x00005410ff467816 */ /* 0x000fe200000000d0 */
[----:B----4-:R-:W-:-:S02]  /*6b00*/  FMUL.FTZ R42, R2, R42 ;  /* 0x0000002a022a7220 */ /* 0x010fc40000410000 */
[----:B------:R-:W-:Y:S02]  /*6b10*/  FMUL.FTZ R41, R2, R41 ;  /* 0x0000002902297220 */ /* 0x000fe40000410000 */
[-C--:B------:R-:W-:Y:S02]  /*6b20*/  FMUL.FTZ R170, R37, R114.reuse ;  /* 0x0000007225aa7220 */ /* 0x080fe40000410000 */
[----:B------:R-:W-:Y:S02]  /*6b30*/  FMUL.FTZ R2, R10, R107 ;  /* 0x0000006b0a027220 */ /* 0x000fe40000410000 */
[----:B------:R-:W-:Y:S02]  /*6b40*/  FMUL.FTZ R169, R38, R114 ;  /* 0x0000007226a97220 */ /* 0x000fe40000410000 */
[----:B------:R-:W-:Y:S02]  /*6b50*/  FMUL.FTZ R170, R70, R170 ;  /* 0x000000aa46aa7220 */ /* 0x000fe40000410000 */
[C---:B-1----:R-:W-:Y:S01]  /*6b60*/  FMUL.FTZ R40, R3.reuse, R40 ;  /* 0x0000002803287220 */ /* 0x042fe20000410000 */
[----:B------:R-:W1:Y:S01]  /*6b70*/  MUFU.EX2 R2, R2 ;  /* 0x0000000200027308 */ /* 0x000e620000000800 */
[----:B------:R-:W-:-:S02]  /*6b80*/  FMUL.FTZ R39, R3, R39 ;  /* 0x0000002703277220 */ /* 0x000fc40000410000 */
[----:B------:R-:W-:Y:S02]  /*6b90*/  FFMA.FTZ R94, R52, R94, -R67 ;  /* 0x0000005e345e7223 */ /* 0x000fe40000010843 */
[----:B------:R-:W-:Y:S02]  /*6ba0*/  FMUL.FTZ R3, R103, UR42 ;  /* 0x0000002a67037c20 */ /* 0x000fe40008410000 */
[----:B------:R-:W-:Y:S02]  /*6bb0*/  FMUL.FTZ R169, R70, R169 ;  /* 0x000000a946a97220 */ /* 0x000fe40000410000 */
[----:B------:R-:W-:Y:S02]  /*6bc0*/  FADD.FTZ R71, R170, R71 ;  /* 0x00000047aa477221 */ /* 0x000fe40000010000 */
[----:B------:R-:W-:Y:S02]  /*6bd0*/  FMUL.RZ R67, R3, 0.15915493667125701904 ;  /* 0x3e22f98303437820 */ /* 0x000fe4000040c000 */
[----:B------:R-:W-:Y:S01]  /*6be0*/  FADD.FTZ R94, R169, R94 ;  /* 0x0000005ea95e7221 */ /* 0x000fe20000010000 */
[----:B------:R-:W-:Y:S01]  /*6bf0*/  PRMT R30, RZ, 0x5410, R30 ;  /* 0x00005410ff1e7816 */ /* 0x000fe2000000001e */
[----:B------:R-:W-:-:S02]  /*6c00*/  FMUL.FTZ R3, R47, R71 ;  /* 0x000000472f037220 */ /* 0x000fc40000410000 */
[C---:B0-----:R-:W-:Y:S02]  /*6c10*/  FMUL.FTZ R34, R18.reuse, R34 ;  /* 0x0000002212227220 */ /* 0x041fe40000410000 */
[----:B------:R-:W-:Y:S02]  /*6c20*/  FMUL.FTZ R33, R18, R33 ;  /* 0x0000002112217220 */ /* 0x000fe40000410000 */
[-C--:B------:R-:W-:Y:S01]  /*6c30*/  FMUL.FTZ R18, R47, R94.reuse ;  /* 0x0000005e2f127220 */ /* 0x080fe20000410000 */
[----:B------:R-:W-:Y:S01]  /*6c40*/  PRMT R29, RZ, 0x5410, R29 ;  /* 0x00005410ff1d7816 */ /* 0x000fe2000000001d */
[----:B------:R-:W-:Y:S01]  /*6c50*/  FFMA.FTZ R94, R48, R94, -R3 ;  /* 0x0000005e305e7223 */ /* 0x000fe20000010803 */
[----:B------:R-:W-:Y:S01]  /*6c60*/  PRMT R3, RZ, 0x5410, R207 ;  /* 0x00005410ff037816 */ /* 0x000fe200000000cf */
[----:B------:R-:W-:Y:S02]  /*6c70*/  FMUL.FTZ R171, R30, R113 ;  /* 0x000000711eab7220 */ /* 0x000fe40000410000 */
[----:B------:R-:W-:-:S02]  /*6c80*/  FMUL.FTZ R17, R10, R109 ;  /* 0x0000006d0a117220 */ /* 0x000fc40000410000 */
[----:B------:R-:W-:Y:S02]  /*6c90*/  FMUL.FTZ R172, R29, R113 ;  /* 0x000000711dac7220 */ /* 0x000fe40000410000 */
[----:B------:R-:W-:Y:S02]  /*6ca0*/  FMUL.FTZ R171, R3, R171 ;  /* 0x000000ab03ab7220 */ /* 0x000fe40000410000 */
[C---:B-1----:R-:W-:Y:S02]  /*6cb0*/  FMUL.FTZ R32, R2.reuse, R32 ;  /* 0x0000002002207220 */ /* 0x042fe40000410000 */
[----:B------:R-:W-:Y:S02]  /*6cc0*/  FMUL.FTZ R31, R2, R31 ;  /* 0x0000001f021f7220 */ /* 0x000fe40000410000 */
[----:B------:R-:W-:Y:S01]  /*6cd0*/  FMUL.FTZ R2, R10, R106 ;  /* 0x0000006a0a027220 */ /* 0x000fe20000410000 */
[----:B------:R-:W-:Y:S01]  /*6ce0*/  PRMT R28, RZ, 0x5410, R28 ;  /* 0x00005410ff1c7816 */ /* 0x000fe2000000001c */
[----:B------:R-:W-:-:S02]  /*6cf0*/  FFMA.FTZ R71, R48, R71, R18 ;  /* 0x0000004730477223 */ /* 0x000fc40000010012 */
[----:B------:R-:W-:Y:S02]  /*6d00*/  FMUL.FTZ R172, R3, R172 ;  /* 0x000000ac03ac7220 */ /* 0x000fe40000410000 */
[----:B------:R-:W-:Y:S01]  /*6d10*/  FADD.FTZ R94, R171, R94 ;  /* 0x0000005eab5e7221 */ /* 0x000fe20000010000 */
[----:B------:R-:W0:Y:S01]  /*6d20*/  MUFU.EX2 R17, R17 ;  /* 0x0000001100117308 */ /* 0x000e220000000800 */
[----:B------:R-:W-:Y:S01]  /*6d30*/  PRMT R95, RZ, 0x5410, R206 ;  /* 0x00005410ff5f7816 */ /* 0x000fe200000000ce */
[----:B------:R-:W-:Y:S01]  /*6d40*/  FADD.FTZ R71, R172, R71 ;  /* 0x00000047ac477221 */ /* 0x000fe20000010000 */
[----:B------:R-:W-:Y:S01]  /*6d50*/  PRMT R27, RZ, 0x5410, R27 ;  /* 0x00005410ff1b7816 */ /* 0x000fe2000000001b */
[----:B------:R-:W-:Y:S02]  /*6d60*/  FMUL.FTZ R70, R45, R94 ;  /* 0x0000005e2d467220 */ /* 0x000fe40000410000 */
[----:B------:R-:W-:Y:S02]  /*6d70*/  FMUL.FTZ R173, R28, R112 ;  /* 0x000000701cad7220 */ /* 0x000fe40000410000 */
[----:B------:R-:W1:Y:S01]  /*6d80*/  MUFU.EX2 R2, R2 ;  /* 0x0000000200027308 */ /* 0x000e620000000800 */
[----:B------:R-:W-:-:S02]  /*6d90*/  FFMA.FTZ R70, R46, R71, R70 ;  /* 0x000000472e467223 */ /* 0x000fc40000010046 */
[----:B------:R-:W-:Y:S02]  /*6da0*/  FMUL.FTZ R71, R45, R71 ;  /* 0x000000472d477220 */ /* 0x000fe40000410000 */
[----:B------:R-:W-:Y:S02]  /*6db0*/  FMUL.FTZ R174, R27, R112 ;  /* 0x000000701bae7220 */ /* 0x000fe40000410000 */
[----:B------:R-:W-:Y:S02]  /*6dc0*/  FMUL.FTZ R173, R95, R173 ;  /* 0x000000ad5fad7220 */ /* 0x000fe40000410000 */
[C---:B------:R-:W-:Y:S02]  /*6dd0*/  FMUL.FTZ R3, R10.reuse, R105 ;  /* 0x000000690a037220 */ /* 0x040fe40000410000 */
[----:B------:R-:W-:Y:S02]  /*6de0*/  FMUL.FTZ R18, R10, R104 ;  /* 0x000000680a127220 */ /* 0x000fe40000410000 */
[----:B------:R-:W-:-:S02]  /*6df0*/  FFMA.FTZ R71, R46, R94, -R71 ;  /* 0x0000005e2e477223 */ /* 0x000fc40000010847 */
[----:B------:R-:W-:Y:S02]  /*6e00*/  FMUL.FTZ R174, R95, R174 ;  /* 0x000000ae5fae7220 */ /* 0x000fe40000410000 */
[----:B------:R-:W-:Y:S02]  /*6e10*/  FADD.FTZ R70, R173, R70 ;  /* 0x00000046ad467221 */ /* 0x000fe40000010000 */
[----:B------:R-:W-:Y:S01]  /*6e20*/  FMUL.FTZ R10, R10, R103 ;  /* 0x000000670a0a7220 */ /* 0x000fe20000410000 */
[----:B------:R-:W-:Y:S01]  /*6e30*/  PRMT R23, RZ, 0x5410, R23 ;  /* 0x00005410ff177816 */ /* 0x000fe20000000017 */
[----:B------:R-:W-:Y:S02]  /*6e40*/  FADD.FTZ R71, R174, R71 ;  /* 0x00000047ae477221 */ /* 0x000fe40000010000 */
[----:B------:R-:W-:Y:S01]  /*6e50*/  FMUL.FTZ R94, R41, R70 ;  /* 0x00000046295e7220 */ /* 0x000fe20000410000 */
[----:B------:R-:W4:Y:S01]  /*6e60*/  MUFU.EX2 R18, R18 ;  /* 0x0000001200127308 */ /* 0x000f220000000800 */
[----:B0-----:R-:W-:-:S02]  /*6e70*/  FMUL.FTZ R36, R17, R36 ;  /* 0x0000002411247220 */ /* 0x001fc40000410000 */
[----:B------:R-:W-:Y:S01]  /*6e80*/  FMUL.FTZ R35, R17, R35 ;  /* 0x0000002311237220 */ /* 0x000fe20000410000 */
[----:B------:R-:W-:Y:S01]  /*6e90*/  PRMT R24, RZ, 0x5410, R24 ;  /* 0x00005410ff187816 */ /* 0x000fe20000000018 */
[C---:B-1----:R-:W-:Y:S02]  /*6ea0*/  FMUL.FTZ R26, R2.reuse, R26 ;  /* 0x0000001a021a7220 */ /* 0x042fe40000410000 */
[----:B------:R-:W-:Y:S01]  /*6eb0*/  FMUL.FTZ R25, R2, R25 ;  /* 0x0000001902197220 */ /* 0x000fe20000410000 */
[----:B------:R-:W-:Y:S01]  /*6ec0*/  MUFU.SIN R17, R67 ;  /* 0x0000004300117308 */ /* 0x000fe20000000400 */
[-C--:B------:R-:W-:Y:S01]  /*6ed0*/  FFMA.FTZ R95, R42, R71.reuse, -R94 ;  /* 0x000000472a5f7223 */ /* 0x080fe2000001085e */
[----:B------:R-:W-:Y:S01]  /*6ee0*/  PRMT R2, RZ, 0x5410, R205 ;  /* 0x00005410ff027816 */ /* 0x000fe200000000cd */
[----:B------:R-:W-:Y:S02]  /*6ef0*/  FMUL.FTZ R71, R41, R71 ;  /* 0x0000004729477220 */ /* 0x000fe40000410000 */
[----:B------:R-:W-:-:S03]  /*6f00*/  FMUL.FTZ R175, R23, R111 ;  /* 0x0000006f17af7220 */ /* 0x000fc60000410000 */
[----:B------:R-:W-:Y:S01]  /*6f10*/  MUFU.COS R67, R67 ;  /* 0x0000004300437308 */ /* 0x000fe20000000000 */
[----:B------:R-:W-:-:S07]  /*6f20*/  FMUL.FTZ R176, R24, R111 ;  /* 0x0000006f18b07220 */ /* 0x000fce0000410000 */
[----:B------:R-:W0:Y:S01]  /*6f30*/  MUFU.EX2 R3, R3 ;  /* 0x0000000300037308 */ /* 0x000e220000000800 */
[----:B------:R-:W-:-:S07]  /*6f40*/  FFMA.FTZ R70, R42, R70, R71 ;  /* 0x000000462a467223 */ /* 0x000fce0000010047 */
[----:B------:R-:W1:Y:S01]  /*6f50*/  MUFU.EX2 R10, R10 ;  /* 0x0000000a000a7308 */ /* 0x000e620000000800 */
[C---:B------:R-:W-:Y:S02]  /*6f60*/  FMUL.FTZ R175, R2.reuse, R175 ;  /* 0x000000af02af7220 */ /* 0x040fe40000410000 */
[----:B------:R-:W-:Y:S02]  /*6f70*/  FMUL.FTZ R176, R2, R176 ;  /* 0x000000b002b07220 */ /* 0x000fe40000410000 */
[----:B------:R-:W-:Y:S01]  /*6f80*/  FADD.FTZ R70, R175, R70 ;  /* 0x00000046af467221 */ /* 0x000fe20000010000 */
[----:B------:R-:W-:Y:S01]  /*6f90*/  PRMT R16, RZ, 0x5410, R16 ;  /* 0x00005410ff107816 */ /* 0x000fe20000000010 */
[----:B------:R-:W-:Y:S02]  /*6fa0*/  FADD.FTZ R95, R176, R95 ;  /* 0x0000005fb05f7221 */ /* 0x000fe40000010000 */
[----:B------:R-:W-:Y:S01]  /*6fb0*/  FMUL.FTZ R2, R39, R70 ;  /* 0x0000004627027220 */ /* 0x000fe20000410000 */
[----:B------:R-:W-:Y:S01]  /*6fc0*/  PRMT R15, RZ, 0x5410, R15 ;  /* 0x00005410ff0f7816 */ /* 0x000fe2000000000f */
[----:B----4-:R-:W-:-:S02]  /*6fd0*/  FMUL.FTZ R20, R18, R20 ;  /* 0x0000001412147220 */ /* 0x010fc40000410000 */
[----:B------:R-:W-:Y:S02]  /*6fe0*/  FMUL.FTZ R19, R18, R19 ;  /* 0x0000001312137220 */ /* 0x000fe40000410000 */
[C---:B0-----:R-:W-:Y:S02]  /*6ff0*/  FMUL.FTZ R22, R3.reuse, R22 ;  /* 0x0000001603167220 */ /* 0x041fe40000410000 */
[----:B------:R-:W-:Y:S02]  /*7000*/  FMUL.FTZ R21, R3, R21 ;  /* 0x0000001503157220 */ /* 0x000fe40000410000 */
[C---:B-1----:R-:W-:Y:S02]  /*7010*/  FMUL.FTZ R18, R10.reuse, R67 ;  /* 0x000000430a127220 */ /* 0x042fe40000410000 */
[----:B------:R-:W-:Y:S01]  /*7020*/  FMUL.FTZ R17, R10, R17 ;  /* 0x000000110a117220 */ /* 0x000fe20000410000 */
[----:B------:R-:W-:Y:S01]  /*7030*/  PRMT R10, RZ, 0x5410, R204 ;  /* 0x00005410ff0a7816 */ /* 0x000fe200000000cc */
[----:B------:R-:W-:-:S02]  /*7040*/  FMUL.FTZ R3, R39, R95 ;  /* 0x0000005f27037220 */ /* 0x000fc40000410000 */
[----:B------:R-:W-:Y:S02]  /*7050*/  FFMA.FTZ R95, R40, R95, -R2 ;  /* 0x0000005f285f7223 */ /* 0x000fe40000010802 */
[----:B------:R-:W-:Y:S02]  /*7060*/  FMUL.FTZ R178, R16, R110 ;  /* 0x0000006e10b27220 */ /* 0x000fe40000410000 */
[-C--:B------:R-:W-:Y:S02]  /*7070*/  FMUL.FTZ R2, R72, R81.reuse ;  /* 0x0000005148027220 */ /* 0x080fe40000410000 */
[----:B------:R-:W-:Y:S02]  /*7080*/  FFMA.FTZ R70, R40, R70, R3 ;  /* 0x0000004628467223 */ /* 0x000fe40000010003 */
[----:B------:R-:W-:Y:S02]  /*7090*/  FMUL.FTZ R177, R15, R110 ;  /* 0x0000006e0fb17220 */ /* 0x000fe40000410000 */
[----:B------:R-:W-:-:S02]  /*70a0*/  FMUL.FTZ R3, R73, R81 ;  /* 0x0000005149037220 */ /* 0x000fc40000410000 */
[C---:B------:R-:W-:Y:S02]  /*70b0*/  FMUL.FTZ R178, R10.reuse, R178 ;  /* 0x000000b20ab27220 */ /* 0x040fe40000410000 */
[-C--:B------:R-:W-:Y:S01]  /*70c0*/  FFMA.FTZ R2, R73, R82.reuse, R2 ;  /* 0x0000005249027223 */ /* 0x080fe20000010002 */
[----:B---3--:R-:W-:Y:S01]  /*70d0*/  PRMT R13, RZ, 0x5410, R13 ;  /* 0x00005410ff0d7816 */ /* 0x008fe2000000000d */
[----:B------:R-:W-:Y:S02]  /*70e0*/  FMUL.FTZ R177, R10, R177 ;  /* 0x000000b10ab17220 */ /* 0x000fe40000410000 */
[----:B------:R-:W-:Y:S02]  /*70f0*/  FFMA.FTZ R3, R72, R82, -R3 ;  /* 0x0000005248037223 */ /* 0x000fe40000010803 */
[----:B------:R-:W-:Y:S01]  /*7100*/  FADD.FTZ R95, R178, R95 ;  /* 0x0000005fb25f7221 */ /* 0x000fe20000010000 */
[----:B------:R-:W-:Y:S01]  /*7110*/  PRMT R14, RZ, 0x5410, R14 ;  /* 0x00005410ff0e7816 */ /* 0x000fe2000000000e */
[----:B------:R-:W-:Y:S01]  /*7120*/  FMUL.FTZ R10, R59, R2 ;  /* 0x000000023b0a7220 */ /* 0x000fe20000410000 */
[----:B------:R-:W-:Y:S01]  /*7130*/  PRMT R94, RZ, 0x5410, R203 ;  /* 0x00005410ff5e7816 */ /* 0x000fe200000000cb */
[----:B------:R-:W-:-:S02]  /*7140*/  FADD.FTZ R70, R177, R70 ;  /* 0x00000046b1467221 */ /* 0x000fc40000010000 */
[----:B------:R-:W-:Y:S02]  /*7150*/  FMUL.FTZ R67, R59, R3 ;  /* 0x000000033b437220 */ /* 0x000fe40000410000 */
[----:B------:R-:W-:Y:S02]  /*7160*/  FMUL.FTZ R123, R35, R95 ;  /* 0x0000005f237b7220 */ /* 0x000fe40000410000 */
[----:B------:R-:W-:Y:S02]  /*7170*/  FMUL.FTZ R179, R13, R109 ;  /* 0x0000006d0db37220 */ /* 0x000fe40000410000 */
[----:B------:R-:W-:Y:S02]  /*7180*/  FFMA.FTZ R10, R80, R3, -R10 ;  /* 0x00000003500a7223 */ /* 0x000fe4000001080a */
[----:B------:R-:W-:Y:S02]  /*7190*/  FMUL.FTZ R71, R35, R70 ;  /* 0x0000004623477220 */ /* 0x000fe40000410000 */
[----:B------:R-:W-:-:S02]  /*71a0*/  FMUL.FTZ R180, R14, R109 ;  /* 0x0000006d0eb47220 */ /* 0x000fc40000410000 */
[----:B------:R-:W-:Y:S02]  /*71b0*/  FFMA.FTZ R67, R80, R2, R67 ;  /* 0x0000000250437223 */ /* 0x000fe40000010043 */
[----:B------:R-:W-:Y:S02]  /*71c0*/  FFMA.FTZ R70, R36, R70, R123 ;  /* 0x0000004624467223 */ /* 0x000fe4000001007b */
[----:B------:R-:W-:Y:S02]  /*71d0*/  FMUL.FTZ R179, R94, R179 ;  /* 0x000000b35eb37220 */ /* 0x000fe40000410000 */
[----:B------:R-:W-:Y:S02]  /*71e0*/  FMUL.FTZ R2, R57, R10 ;  /* 0x0000000a39027220 */ /* 0x000fe40000410000 */
[----:B------:R-:W-:Y:S02]  /*71f0*/  FFMA.FTZ R71, R36, R95, -R71 ;  /* 0x0000005f24477223 */ /* 0x000fe40000010847 */
[----:B------:R-:W-:-:S02]  /*7200*/  FMUL.FTZ R180, R94, R180 ;  /* 0x000000b45eb47220 */ /* 0x000fc40000410000 */
[-C--:B------:R-:W-:Y:S02]  /*7210*/  FMUL.FTZ R3, R57, R67.reuse ;  /* 0x0000004339037220 */ /* 0x080fe40000410000 */
[----:B------:R-:W-:Y:S02]  /*7220*/  FADD.FTZ R70, R179, R70 ;  /* 0x00000046b3467221 */ /* 0x000fe40000010000 */
[----:B------:R-:W-:Y:S02]  /*7230*/  FFMA.FTZ R2, R58, R67, R2 ;  /* 0x000000433a027223 */ /* 0x000fe40000010002 */
[----:B------:R-:W-:Y:S01]  /*7240*/  FADD.FTZ R71, R180, R71 ;  /* 0x00000047b4477221 */ /* 0x000fe20000010000 */
[----:B------:R-:W-:Y:S01]  /*7250*/  PRMT R11, RZ, 0x5410, R11 ;  /* 0x00005410ff0b7816 */ /* 0x000fe2000000000b */
[----:B------:R-:W-:Y:S02]  /*7260*/  FFMA.FTZ R3, R58, R10, -R3 ;  /* 0x0000000a3a037223 */ /* 0x000fe40000010803 */
[----:B------:R-:W-:-:S02]  /*7270*/  FMUL.FTZ R94, R33, R70 ;  /* 0x00000046215e7220 */ /* 0x000fc40000410000 */
[----:B------:R-:W-:Y:S01]  /*7280*/  FMUL.FTZ R10, R51, R2 ;  /* 0x00000002330a7220 */ /* 0x000fe20000410000 */
[----:B------:R-:W-:Y:S01]  /*7290*/  PRMT R12, RZ, 0x5410, R12 ;  /* 0x00005410ff0c7816 */ /* 0x000fe2000000000c */
[----:B------:R-:W-:Y:S02]  /*72a0*/  FMUL.FTZ R95, R33, R71 ;  /* 0x00000047215f7220 */ /* 0x000fe40000410000 */
[----:B------:R-:W-:Y:S02]  /*72b0*/  FMUL.FTZ R67, R51, R3 ;  /* 0x0000000333437220 */ /* 0x000fe40000410000 */
[----:B------:R-:W-:Y:S01]  /*72c0*/  FFMA.FTZ R71, R34, R71, -R94 ;  /* 0x0000004722477223 */ /* 0x000fe2000001085e */
[----:B------:R-:W-:Y:S01]  /*72d0*/  PRMT R94, RZ, 0x5410, R202 ;  /* 0x00005410ff5e7816 */ /* 0x000fe200000000ca */
[----:B------:R-:W-:Y:S02]  /*72e0*/  FFMA.FTZ R10, R52, R3, -R10 ;  /* 0x00000003340a7223 */ /* 0x000fe4000001080a */
[----:B------:R-:W-:-:S02]  /*72f0*/  FMUL.FTZ R181, R11, R108 ;  /* 0x0000006c0bb57220 */ /* 0x000fc40000410000 */
[----:B------:R-:W-:Y:S02]  /*7300*/  FFMA.FTZ R67, R52, R2, R67 ;  /* 0x0000000234437223 */ /* 0x000fe40000010043 */
[----:B------:R-:W-:Y:S02]  /*7310*/  FMUL.FTZ R182, R12, R108 ;  /* 0x0000006c0cb67220 */ /* 0x000fe40000410000 */
[C---:B------:R-:W-:Y:S02]  /*7320*/  FMUL.FTZ R2, R47.reuse, R10 ;  /* 0x0000000a2f027220 */ /* 0x040fe40000410000 */
[----:B------:R-:W-:Y:S02]  /*7330*/  FFMA.FTZ R70, R34, R70, R95 ;  /* 0x0000004622467223 */ /* 0x000fe4000001005f */
[----:B------:R-:W-:Y:S02]  /*7340*/  FMUL.FTZ R181, R94, R181 ;  /* 0x000000b55eb57220 */ /* 0x000fe40000410000 */
[----:B------:R-:W-:-:S02]  /*7350*/  FMUL.FTZ R3, R47, R67 ;  /* 0x000000432f037220 */ /* 0x000fc40000410000 */
[----:B------:R-:W-:Y:S02]  /*7360*/  FMUL.FTZ R182, R94, R182 ;  /* 0x000000b65eb67220 */ /* 0x000fe40000410000 */
[C---:B------:R-:W-:Y:S02]  /*7370*/  FFMA.FTZ R2, R48.reuse, R67, R2 ;  /* 0x0000004330027223 */ /* 0x040fe40000010002 */
[----:B------:R-:W-:Y:S02]  /*7380*/  FADD.FTZ R70, R181, R70 ;  /* 0x00000046b5467221 */ /* 0x000fe40000010000 */
[----:B------:R-:W-:Y:S02]  /*7390*/  FFMA.FTZ R3, R48, R10, -R3 ;  /* 0x0000000a30037223 */ /* 0x000fe40000010803 */
[----:B------:R-:W-:Y:S02]  /*73a0*/  FADD.FTZ R71, R182, R71 ;  /* 0x00000047b6477221 */ /* 0x000fe40000010000 */
[----:B------:R-:W-:Y:S01]  /*73b0*/  FMUL.FTZ R10, R45, R2 ;  /* 0x000000022d0a7220 */ /* 0x000fe20000410000 */
[----:B------:R-:W-:Y:S01]  /*73c0*/  PRMT R9, RZ, 0x5410, R9 ;  /* 0x00005410ff097816 */ /* 0x000fe20000000009 */
[----:B------:R-:W-:-:S02]  /*73d0*/  FMUL.FTZ R94, R31, R70 ;  /* 0x000000461f5e7220 */ /* 0x000fc40000410000 */
[----:B------:R-:W-:Y:S02]  /*73e0*/  FMUL.FTZ R67, R45, R3 ;  /* 0x000000032d437220 */ /* 0x000fe40000410000 */
[----:B------:R-:W-:Y:S02]  /*73f0*/  FMUL.FTZ R95, R31, R71 ;  /* 0x000000471f5f7220 */ /* 0x000fe40000410000 */
[----:B------:R-:W-:Y:S01]  /*7400*/  FFMA.FTZ R3, R46, R3, -R10 ;  /* 0x000000032e037223 */ /* 0x000fe2000001080a */
[----:B------:R-:W-:Y:S01]  /*7410*/  PRMT R10, RZ, 0x5410, R66 ;  /* 0x00005410ff0a7816 */ /* 0x000fe20000000042 */
[----:B------:R-:W-:Y:S01]  /*7420*/  FFMA.FTZ R71, R32, R71, -R94 ;  /* 0x0000004720477223 */ /* 0x000fe2000001085e */
[----:B------:R-:W-:Y:S01]  /*7430*/  PRMT R94, RZ, 0x5410, R201 ;  /* 0x00005410ff5e7816 */ /* 0x000fe200000000c9 */
[----:B------:R-:W-:Y:S02]  /*7440*/  FMUL.FTZ R183, R9, R107 ;  /* 0x0000006b09b77220 */ /* 0x000fe40000410000 */
[----:B------:R-:W-:-:S02]  /*7450*/  FFMA.FTZ R67, R46, R2, R67 ;  /* 0x000000022e437223 */ /* 0x000fc40000010043 */
[----:B------:R-:W-:Y:S02]  /*7460*/  FMUL.FTZ R184, R10, R107 ;  /* 0x0000006b0ab87220 */ /* 0x000fe40000410000 */
[----:B------:R-:W-:Y:S02]  /*7470*/  FFMA.FTZ R70, R32, R70, R95 ;  /* 0x0000004620467223 */ /* 0x000fe4000001005f */
[C---:B------:R-:W-:Y:S02]  /*7480*/  FMUL.FTZ R66, R41.reuse, R3 ;  /* 0x0000000329427220 */ /* 0x040fe40000410000 */
[C---:B------:R-:W-:Y:S02]  /*7490*/  FMUL.FTZ R183, R94.reuse, R183 ;  /* 0x000000b75eb77220 */ /* 0x040fe40000410000 */
[----:B------:R-:W-:Y:S02]  /*74a0*/  FMUL.FTZ R2, R41, R67 ;  /* 0x0000004329027220 */ /* 0x000fe40000410000 */
[----:B------:R-:W-:-:S02]  /*74b0*/  FMUL.FTZ R184, R94, R184 ;  /* 0x000000b85eb87220 */ /* 0x000fc40000410000 */
[C---:B------:R-:W-:Y:S02]  /*74c0*/  FFMA.FTZ R66, R42.reuse, R67, R66 ;  /* 0x000000432a427223 */ /* 0x040fe40000010042 */
        /* <DEDUP_REMOVED lines=25> */
[----:B--2---:R-:W-:Y:S01]  /*7660*/  PRMT R5, RZ, 0x5410, R5 ;  /* 0x00005410ff057816 */ /* 0x004fe20000000005 */
        /* <DEDUP_REMOVED lines=28> */
[----:B------:R-:W-:Y:S02]  /*7830*/  FFMA.FTZ R67, R26, R66, R67 ;  /* 0x000000421a437223 */ /* 0x000fe40000010043 */
[-C--:B------:R-:W-:Y:S02]  /*7840*/  FMUL.FTZ R189, R3, R104.reuse ;  /* 0x0000006803bd7220 */ /* 0x080fe40000410000 */
[----:B------:R-:W-:Y:S01]  /*7850*/  FMUL.FTZ R190, R4, R104 ;  /* 0x0000006804be7220 */ /* 0x000fe20000410000 */
[----:B------:R-:W-:Y:S01]  /*7860*/  ISETP.NE.AND P0, PT, R122, 0x7f, PT ;  /* 0x0000007f7a00780c */ /* 0x000fe20003f05270 */
[----:B------:R-:W-:-:S02]  /*7870*/  FFMA.FTZ R70, R20, R70, R95 ;  /* 0x0000004614467223 */ /* 0x000fc4000001005f */
[C---:B------:R-:W-:Y:S02]  /*7880*/  FMUL.FTZ R65, R21.reuse, R67 ;  /* 0x0000004315417220 */ /* 0x040fe40000410000 */
[C---:B------:R-:W-:Y:S02]  /*7890*/  FMUL.FTZ R189, R94.reuse, R189 ;  /* 0x000000bd5ebd7220 */ /* 0x040fe40000410000 */
[----:B------:R-:W-:Y:S02]  /*78a0*/  FMUL.FTZ R190, R94, R190 ;  /* 0x000000be5ebe7220 */ /* 0x000fe40000410000 */
[-C--:B------:R-:W-:Y:S02]  /*78b0*/  FMUL.FTZ R66, R21, R2.reuse ;  /* 0x0000000215427220 */ /* 0x080fe40000410000 */
[----:B------:R-:W-:Y:S02]  /*78c0*/  FFMA.FTZ R65, R22, R2, -R65 ;  /* 0x0000000216417223 */ /* 0x000fe40000010841 */
[----:B------:R-:W-:-:S02]  /*78d0*/  FADD.FTZ R94, R189, R70 ;  /* 0x00000046bd5e7221 */ /* 0x000fc40000010000 */
[----:B------:R-:W-:Y:S02]  /*78e0*/  FADD.FTZ R70, R190, R71 ;  /* 0x00000047be467221 */ /* 0x000fe40000010000 */
[----:B------:R-:W-:Y:S02]  /*78f0*/  FFMA.FTZ R66, R22, R67, R66 ;  /* 0x0000004316427223 */ /* 0x000fe40000010042 */
[----:B------:R-:W-:Y:S02]  /*7900*/  FMUL.FTZ R71, R19, R65 ;  /* 0x0000004113477220 */ /* 0x000fe40000410000 */
[C---:B------:R-:W-:Y:S02]  /*7910*/  FMUL.FTZ R95, R17.reuse, R94 ;  /* 0x0000005e115f7220 */ /* 0x040fe40000410000 */
[----:B------:R-:W-:Y:S02]  /*7920*/  FMUL.FTZ R123, R17, R70 ;  /* 0x00000046117b7220 */ /* 0x000fe40000410000 */
[----:B------:R-:W-:-:S02]  /*7930*/  FMUL.FTZ R2, R19, R66 ;  /* 0x0000004213027220 */ /* 0x000fc40000410000 */
[----:B------:R-:W-:Y:S02]  /*7940*/  FFMA.FTZ R71, R20, R66, R71 ;  /* 0x0000004214477223 */ /* 0x000fe40000010047 */
[C---:B------:R-:W-:Y:S02]  /*7950*/  FFMA.FTZ R66, R18.reuse, R70, -R95 ;  /* 0x0000004612427223 */ /* 0x040fe4000001085f */
[----:B------:R-:W-:Y:S02]  /*7960*/  FFMA.FTZ R123, R18, R94, R123 ;  /* 0x0000005e127b7223 */ /* 0x000fe4000001007b */
[----:B------:R0:W1:Y:S01]  /*7970*/  @P0 LDS.64 R94, [R122.X8+0x8788] ;  /* 0x008788007a5e0984 */ /* 0x0000620000008a00 */
[----:B------:R-:W-:Y:S01]  /*7980*/  FFMA.FTZ R67, R20, R65, -R2 ;  /* 0x0000004114437223 */ /* 0x000fe20000010802 */
[----:B------:R-:W-:Y:S02]  /*7990*/  PRMT R2, RZ, 0x5410, R64 ;  /* 0x00005410ff027816 */ /* 0x000fe40000000040 */
[----:B------:R-:W-:-:S02]  /*79a0*/  PRMT R0, RZ, 0x5410, R0 ;  /* 0x00005410ff007816 */ /* 0x000fc40000000000 */
[----:B------:R-:W-:Y:S01]  /*79b0*/  PRMT R70, RZ, 0x5410, R155 ;  /* 0x00005410ff467816 */ /* 0x000fe2000000009b */
[-C--:B------:R-:W-:Y:S02]  /*79c0*/  FMUL.FTZ R191, R2, R103.reuse ;  /* 0x0000006702bf7220 */ /* 0x080fe40000410000 */
[----:B------:R-:W-:Y:S02]  /*79d0*/  FMUL.FTZ R192, R0, R103 ;  /* 0x0000006700c07220 */ /* 0x000fe40000410000 */
[C---:B------:R-:W-:Y:S01]  /*79e0*/  FMUL.FTZ R64, R17.reuse, R71 ;  /* 0x0000004711407220 */ /* 0x040fe20000410000 */
[----:B------:R-:W-:Y:S01]  /*79f0*/  BSSY B0, `(.L_x_1201) ;  /* 0x0000017000007945 */ /* 0x000fe20003800000 */
[----:B------:R-:W-:Y:S02]  /*7a00*/  FMUL.FTZ R65, R17, R67 ;  /* 0x0000004311417220 */ /* 0x000fe40000410000 */
[C---:B------:R-:W-:Y:S02]  /*7a10*/  FMUL.FTZ R191, R70.reuse, R191 ;  /* 0x000000bf46bf7220 */ /* 0x040fe40000410000 */
[----:B------:R-:W-:Y:S01]  /*7a20*/  FMUL.FTZ R192, R70, R192 ;  /* 0x000000c046c07220 */ /* 0x000fe20000410000 */
[----:B------:R-:W-:Y:S01]  /*7a30*/  ISETP.GT.U32.AND P2, PT, R122, 0x1f, PT ;  /* 0x0000001f7a00780c */ /* 0x000fe20003f44070 */
[----:B------:R-:W-:Y:S01]  /*7a40*/  FFMA.FTZ R64, R18, R67, -R64 ;  /* 0x0000004312407223 */ /* 0x000fe20000010840 */
[----:B------:R-:W-:Y:S01]  /*7a50*/  LEA.HI R235, R122, R122, RZ, 0x1e ;  /* 0x0000007a7aeb7211 */ /* 0x000fe200078ff0ff */
[----:B------:R-:W-:-:S02]  /*7a60*/  FFMA.FTZ R65, R18, R71, R65 ;  /* 0x0000004712417223 */ /* 0x000fc40000010041 */
[----:B------:R-:W-:Y:S02]  /*7a70*/  FADD.FTZ R66, R191, R66 ;  /* 0x00000042bf427221 */ /* 0x000fe40000010000 */
[----:B------:R-:W-:Y:S01]  /*7a80*/  FADD.FTZ R67, R192, R123 ;  /* 0x0000007bc0437221 */ /* 0x000fe20000010000 */
[----:B------:R-:W-:Y:S05]  /*7a90*/  @P0 BRA `(.L_x_1202) ;  /* 0x000000c000000947 */ /* 0x000fea0003800000 */
[----:B0-----:R-:W-:Y:S01]  /*7aa0*/  ULDC UR21, c[0x0][0x174] ;  /* 0x00005d0000157ab9 */ /* 0x001fe20000000800 */
[----:B-1----:R-:W-:Y:S01]  /*7ab0*/  MOV R94, 0x3f800000 ;  /* 0x3f800000005e7802 */ /* 0x002fe20000000f00 */
        /* <DEDUP_REMOVED lines=10> */
.L_x_1202:
[----:B0-----:R-:W-:Y:S05]  /*7b60*/  BSYNC B0 ;  /* 0x0000000000007941 */ /* 0x001fea0003800000 */
.L_x_1201:
        /* <DEDUP_REMOVED lines=39> */
[----:B0-----:R-:W-:-:S04]  /*7de0*/  FMUL.FTZ R211, R65, R69 ;  /* 0x0000004541d37220 */ /* 0x001fc80000410000 */
[C---:B------:R-:W-:Y:S02]  /*7df0*/  FFMA.FTZ R210, R64.reuse, R68, -R211 ;  /* 0x0000004440d27223 */ /* 0x040fe400000108d3 */
[----:B------:R-:W-:-:S04]  /*7e00*/  FMUL.FTZ R211, R64, R69 ;  /* 0x0000004540d37220 */ /* 0x000fc80000410000 */
[----:B------:R-:W-:Y:S02]  /*7e10*/  FFMA.FTZ R211, R65, R68, R211 ;  /* 0x0000004441d37223 */ /* 0x000fe400000100d3 */
[----:B------:R-:W-:-:S04]  /*7e20*/  FMUL.FTZ R65, R67, R69 ;  /* 0x0000004543417220 */ /* 0x000fc80000410000 */
        /* <DEDUP_REMOVED lines=28> */
[----:B------:R0:W2:Y:S02]  /*7ff0*/  SHFL.UP PT, R66, R68, 0x1, RZ ;  /* 0x0420000044427989 */ /* 0x0000a400000e00ff */
.L_x_1313:
[----:B------:R-:W-:Y:S05]  /*8000*/  BRA.DIV ~URZ, `(.L_x_1206) ;  /* 0x000090d27f007947 */ /* 0x000fea000b800000 */
[----:B------:R-:W3:Y:S01]  /*8010*/  SHFL.UP PT, R70, R67, 0x1, RZ ;  /* 0x0420000043467989 */ /* 0x000ee200000e00ff */
[----:B------:R-:W-:-:S03]  /*8020*/  ISETP.GE.AND P0, PT, R121, 0x1, PT ;  /* 0x000000017900780c */ /* 0x000fc60003f06270 */
[----:B------:R-:W4:Y:S04]  /*8030*/  SHFL.UP PT, R65, R71, 0x1, RZ ;  /* 0x0420000047417989 */ /* 0x000f2800000e00ff */
[----:B------:R-:W5:Y:S01]  /*8040*/  SHFL.UP PT, R64, R69, 0x1, RZ ;  /* 0x0420000045407989 */ /* 0x000f6200000e00ff */
[----:B---3--:R-:W-:-:S04]  /*8050*/  FMUL.FTZ R210, R69, R70 ;  /* 0x0000004645d27220 */ /* 0x008fc80000410000 */
[CC--:B----4-:R-:W-:Y:S02]  /*8060*/  FFMA.FTZ R210, R68.reuse, R65.reuse, -R210 ;  /* 0x0000004144d27223 */ /* 0x0d0fe400000108d2 */
[----:B------:R-:W-:Y:S02]  /*8070*/  FMUL.FTZ R65, R69, R65 ;  /* 0x0000004145417220 */ /* 0x000fe40000410000 */
[----:B------:R-:W-:Y:S02]  /*8080*/  @P0 FADD.FTZ R71, R71, R210 ;  /* 0x000000d247470221 */ /* 0x000fe40000010000 */
[----:B------:R-:W-:Y:S02]  /*8090*/  FFMA.FTZ R70, R68, R70, R65 ;  /* 0x0000004644467223 */ /* 0x000fe40000010041 */
[----:B--2---:R-:W-:Y:S02]  /*80a0*/  FMUL.FTZ R65, R69, R66 ;  /* 0x0000004245417220 */ /* 0x004fe40000410000 */
[----:B------:R-:W-:-:S02]  /*80b0*/  @P0 FADD.FTZ R67, R67, R70 ;  /* 0x0000004643430221 */ /* 0x000fc40000010000 */
[CC--:B-----5:R-:W-:Y:S02]  /*80c0*/  FFMA.FTZ R70, R68.reuse, R64.reuse, R65 ;  /* 0x0000004044467223 */ /* 0x0e0fe40000010041 */
[C---:B------:R-:W-:Y:S02]  /*80d0*/  FMUL.FTZ R65, R69.reuse, R64 ;  /* 0x0000004045417220 */ /* 0x040fe40000410000 */
[----:B------:R-:W2:Y:S01]  /*80e0*/  SHFL.UP PT, R64, R71, 0x2, RZ ;  /* 0x0440000047407989 */ /* 0x000ea200000e00ff */
[----:B------:R-:W-:Y:S01]  /*80f0*/  FSEL R69, R69, R70, !P0 ;  /* 0x0000004645457208 */ /* 0x000fe20004000000 */
[----:B0-----:R-:W-:Y:S01]  /*8100*/  @P0 FFMA.FTZ R68, R68, R66, -R65 ;  /* 0x0000004244440223 */ /* 0x001fe20000010841 */
[----:B------:R-:W-:Y:S01]  /*8110*/  ISETP.GE.AND P0, PT, R121, 0x2, PT ;  /* 0x000000027900780c */ /* 0x000fe20003f06270 */
[----:B------:R-:W0:Y:S02]  /*8120*/  SHFL.UP PT, R70, R67, 0x2, RZ ;  /* 0x0440000043467989 */ /* 0x000e2400000e00ff */
[----:B--2---:R-:W-:-:S02]  /*8130*/  FMUL.FTZ R211, R69, R64 ;  /* 0x0000004045d37220 */ /* 0x004fc40000410000 */
[-C--:B0-----:R-:W-:Y:S02]  /*8140*/  FMUL.FTZ R65, R69, R70.reuse ;  /* 0x0000004645417220 */ /* 0x081fe40000410000 */
[C---:B------:R-:W-:Y:S02]  /*8150*/  FFMA.FTZ R70, R68.reuse, R70, R211 ;  /* 0x0000004644467223 */ /* 0x040fe400000100d3 */
[----:B------:R-:W-:Y:S02]  /*8160*/  FFMA.FTZ R66, R68, R64, -R65 ;  /* 0x0000004044427223 */ /* 0x000fe40000010841 */
[----:B------:R-:W0:Y:S02]  /*8170*/  SHFL.UP PT, R64, R68, 0x2, RZ ;  /* 0x0440000044407989 */ /* 0x000e2400000e00ff */
[----:B------:R-:W-:Y:S02]  /*8180*/  @P0 FADD.FTZ R67, R67, R70 ;  /* 0x0000004643430221 */ /* 0x000fe40000010000 */
[----:B------:R-:W-:Y:S01]  /*8190*/  @P0 FADD.FTZ R71, R71, R66 ;  /* 0x0000004247470221 */ /* 0x000fe20000010000 */
[----:B------:R-:W2:Y:S04]  /*81a0*/  SHFL.UP PT, R65, R69, 0x2, RZ ;  /* 0x0440000045417989 */ /* 0x000ea800000e00ff */
[----:B------:R-:W3:Y:S01]  /*81b0*/  SHFL.UP PT, R70, R67, 0x4, RZ ;  /* 0x0480000043467989 */ /* 0x000ee200000e00ff */
[----:B0-----:R-:W-:-:S04]  /*81c0*/  FMUL.FTZ R66, R69, R64 ;  /* 0x0000004045427220 */ /* 0x001fc80000410000 */
[-C--:B--2---:R-:W-:Y:S02]  /*81d0*/  FFMA.FTZ R66, R68, R65.reuse, R66 ;  /* 0x0000004144427223 */ /* 0x084fe40000010042 */
[----:B------:R-:W-:-:S03]  /*81e0*/  FMUL.FTZ R211, R69, R65 ;  /* 0x0000004145d37220 */ /* 0x000fc60000410000 */
[----:B------:R-:W-:Y:S01]  /*81f0*/  FSEL R65, R69, R66, !P0 ;  /* 0x0000004245417208 */ /* 0x000fe20004000000 */
[----:B------:R-:W-:Y:S01]  /*8200*/  @P0 FFMA.FTZ R68, R68, R64, -R211 ;  /* 0x0000004044440223 */ /* 0x000fe200000108d3 */
[----:B------:R-:W0:Y:S01]  /*8210*/  SHFL.UP PT, R66, R71, 0x4, RZ ;  /* 0x0480000047427989 */ /* 0x000e2200000e00ff */
[----:B------:R-:W-:Y:S02]  /*8220*/  ISETP.GE.AND P0, PT, R121, 0x4, PT ;  /* 0x000000047900780c */ /* 0x000fe40003f06270 */
[C---:B---3--:R-:W-:Y:S01]  /*8230*/  FMUL.FTZ R69, R65.reuse, R70 ;  /* 0x0000004641457220 */ /* 0x048fe20000410000 */
[----:B------:R-:W2:Y:S01]  /*8240*/  SHFL.UP PT, R64, R68, 0x4, RZ ;  /* 0x0480000044407989 */ /* 0x000ea200000e00ff */
[-C--:B0-----:R-:W-:Y:S02]  /*8250*/  FMUL.FTZ R211, R65, R66.reuse ;  /* 0x0000004241d37220 */ /* 0x081fe40000410000 */
[C---:B------:R-:W-:Y:S02]  /*8260*/  FFMA.FTZ R210, R68.reuse, R66, -R69 ;  /* 0x0000004244d27223 */ /* 0x040fe40000010845 */
[----:B------:R-:W0:Y:S01]  /*8270*/  SHFL.UP PT, R66, R65, 0x4, RZ ;  /* 0x0480000041427989 */ /* 0x000e2200000e00ff */
[----:B------:R-:W-:-:S02]  /*8280*/  FFMA.FTZ R70, R68, R70, R211 ;  /* 0x0000004644467223 */ /* 0x000fc400000100d3 */
[----:B--2---:R-:W-:Y:S02]  /*8290*/  FMUL.FTZ R69, R65, R64 ;  /* 0x0000004041457220 */ /* 0x004fe40000410000 */
[----:B------:R-:W-:Y:S02]  /*82a0*/  @P0 FADD.FTZ R67, R67, R70 ;  /* 0x0000004643430221 */ /* 0x000fe40000010000 */
[----:B------:R-:W-:Y:S02]  /*82b0*/  @P0 FADD.FTZ R71, R71, R210 ;  /* 0x000000d247470221 */ /* 0x000fe40000010000 */
[CC--:B0-----:R-:W-:Y:S02]  /*82c0*/  FFMA.FTZ R70, R68.reuse, R66.reuse, R69 ;  /* 0x0000004244467223 */ /* 0x0c1fe40000010045 */
[C---:B------:R-:W-:Y:S02]  /*82d0*/  FMUL.FTZ R211, R65.reuse, R66 ;  /* 0x0000004241d37220 */ /* 0x040fe40000410000 */
[----:B------:R-:W0:Y:S01]  /*82e0*/  SHFL.UP PT, R66, R71, 0x8, RZ ;  /* 0x0500000047427989 */ /* 0x000e2200000e00ff */
[----:B------:R-:W-:Y:S01]  /*82f0*/  FSEL R69, R65, R70, !P0 ;  /* 0x0000004641457208 */ /* 0x000fe20004000000 */
[----:B------:R-:W-:Y:S01]  /*8300*/  @P0 FFMA.FTZ R68, R68, R64, -R211 ;  /* 0x0000004044440223 */ /* 0x000fe200000108d3 */
[----:B------:R-:W-:Y:S01]  /*8310*/  ISETP.GE.AND P0, PT, R121, 0x8, PT ;  /* 0x000000087900780c */ /* 0x000fe20003f06270 */
[----:B------:R-:W2:Y:S04]  /*8320*/  SHFL.UP PT, R70, R67, 0x8, RZ ;  /* 0x0500000043467989 */ /* 0x000ea800000e00ff */
[----:B------:R-:W3:Y:S01]  /*8330*/  SHFL.UP PT, R64, R68, 0x8, RZ ;  /* 0x0500000044407989 */ /* 0x000ee200000e00ff */
[----:B0-----:R-:W-:-:S02]  /*8340*/  FMUL.FTZ R211, R69, R66 ;  /* 0x0000004245d37220 */ /* 0x001fc40000410000 */
[-C--:B--2---:R-:W-:Y:S02]  /*8350*/  FMUL.FTZ R65, R69, R70.reuse ;  /* 0x0000004645417220 */ /* 0x084fe40000410000 */
[C---:B------:R-:W-:Y:S02]  /*8360*/  FFMA.FTZ R70, R68.reuse, R70, R211 ;  /* 0x0000004644467223 */ /* 0x040fe400000100d3 */
[----:B------:R-:W-:Y:S02]  /*8370*/  FFMA.FTZ R66, R68, R66, -R65 ;  /* 0x0000004244427223 */ /* 0x000fe40000010841 */
[----:B------:R-:W0:Y:S01]  /*8380*/  SHFL.UP PT, R65, R69, 0x8, RZ ;  /* 0x0500000045417989 */ /* 0x000e2200000e00ff */
[----:B------:R-:W-:Y:S02]  /*8390*/  @P0 FADD.FTZ R67, R67, R70 ;  /* 0x0000004643430221 */ /* 0x000fe40000010000 */
[----:B------:R-:W-:Y:S02]  /*83a0*/  @P0 FADD.FTZ R71, R71, R66 ;  /* 0x0000004247470221 */ /* 0x000fe40000010000 */
[----:B---3--:R-:W-:-:S03]  /*83b0*/  FMUL.FTZ R66, R69, R64 ;  /* 0x0000004045427220 */ /* 0x008fc60000410000 */
[----:B------:R-:W2:Y:S01]  /*83c0*/  SHFL.UP PT, R70, R71, 0x10, RZ ;  /* 0x0600000047467989 */ /* 0x000ea200000e00ff */
[-C--:B0-----:R-:W-:Y:S02]  /*83d0*/  FFMA.FTZ R66, R68, R65.reuse, R66 ;  /* 0x0000004144427223 */ /* 0x081fe40000010042 */
[----:B------:R-:W-:-:S03]  /*83e0*/  FMUL.FTZ R211, R69, R65 ;  /* 0x0000004145d37220 */ /* 0x000fc60000410000 */
[----:B------:R-:W-:Y:S01]  /*83f0*/  FSEL R210, R69, R66, !P0 ;  /* 0x0000004245d27208 */ /* 0x000fe20004000000 */
[----:B------:R-:W-:Y:S02]  /*8400*/  @P0 FFMA.FTZ R68, R68, R64, -R211 ;  /* 0x0000004044440223 */ /* 0x000fe400000108d3 */
[----:B------:R-:W0:Y:S03]  /*8410*/  SHFL.UP PT, R64, R67, 0x10, RZ ;  /* 0x0600000043407989 */ /* 0x000e2600000e00ff */
[----:B------:R-:W-:Y:S01]  /*8420*/  MOV R212, R68 ;  /* 0x0000004400d47202 */ /* 0x000fe20000000f00 */
[----:B------:R-:W3:Y:S04]  /*8430*/  SHFL.UP PT, R69, R210, 0x10, RZ ;  /* 0x06000000d2457989 */ /* 0x000ee800000e00ff */
[----:B------:R4:W1:Y:S02]  /*8440*/  SHFL.UP PT, R66, R68, 0x10, RZ ;  /* 0x0600000044427989 */ /* 0x00086400000e00ff */
[----:B----4-:R-:W-:-:S02]  /*8450*/  MOV R68, R67 ;  /* 0x0000004300447202 */ /* 0x010fc40000000f00 */
.L_x_1314:
[----:B--2---:R-:W-:Y:S01]  /*8460*/  ISETP.GE.AND P0, PT, R121, 0x10, PT ;  /* 0x000000107900780c */ /* 0x004fe20003f06270 */
[----:B-1----:R-:W-:Y:S01]  /*8470*/  FMUL.FTZ R214, R66, R210 ;  /* 0x000000d242d67220 */ /* 0x002fe20000410000 */
[----:B------:R-:W-:Y:S01]  /*8480*/  MOV R67, R212 ;  /* 0x000000d400437202 */ /* 0x000fe20000000f00 */
[----:B0-----:R-:W-:-:S04]  /*8490*/  FMUL.FTZ R212, R64, R210 ;  /* 0x000000d240d47220 */ /* 0x001fc80000410000 */
[CC--:B------:R-:W-:Y:S02]  /*84a0*/  FFMA.FTZ R212, R70.reuse, R67.reuse, -R212 ;  /* 0x0000004346d47223 */ /* 0x0c0fe400000108d4 */
[-C--:B------:R-:W-:Y:S02]  /*84b0*/  FMUL.FTZ R70, R70, R210.reuse ;  /* 0x000000d246467220 */ /* 0x080fe40000410000 */
[CC--:B---3--:R-:W-:Y:S02]  /*84c0*/  FFMA.FTZ R65, R69.reuse, R67.reuse, R214 ;  /* 0x0000004345417223 */ /* 0x0c8fe400000100d6 */
[----:B------:R-:W-:Y:S02]  /*84d0*/  FMUL.FTZ R69, R69, R210 ;  /* 0x000000d245457220 */ /* 0x000fe40000410000 */
[----:B------:R-:W-:Y:S01]  /*84e0*/  FFMA.FTZ R211, R64, R67, R70 ;  /* 0x0000004340d37223 */ /* 0x000fe20000010046 */
[----:B------:R-:W-:Y:S01]  /*84f0*/  FSEL R210, R210, R65, !P0 ;  /* 0x00000041d2d27208 */ /* 0x000fe20004000000 */
[----:B------:R-:W-:Y:S01]  /*8500*/  @P0 FFMA.FTZ R67, R66, R67, -R69 ;  /* 0x0000004342430223 */ /* 0x000fe20000010845 */
[----:B------:R-:W-:Y:S01]  /*8510*/  MOV R69, R71 ;  /* 0x0000004700457202 */ /* 0x000fe20000000f00 */
[----:B------:R-:W-:-:S04]  /*8520*/  @P0 FADD.FTZ R68, R211, R68 ;  /* 0x00000044d3440221 */ /* 0x000fc80000010000 */
[----:B------:R-:W-:Y:S01]  /*8530*/  @P0 FADD.FTZ R69, R212, R69 ;  /* 0x00000045d4450221 */ /* 0x000fe20000010000 */
[----:B------:R-:W-:Y:S05]  /*8540*/  BRA.CONV ~URZ, `(.L_x_1207) ;  /* 0x000000537f007947 */ /* 0x000fea000b800000 */
[----:B------:R-:W-:Y:S01]  /*8550*/  HFMA2.MMA R66, -RZ, RZ, 0, 1.847743988037109375e-06 ;  /* 0x0000001fff427435 */ /* 0x000fe200000001ff */
[----:B------:R-:W-:Y:S02]  /*8560*/  MOV R64, R67 ;  /* 0x0000004300407202 */ /* 0x000fe40000000f00 */
[----:B------:R-:W-:Y:S02]  /*8570*/  MOV R247, 0xffffffff ;  /* 0xffffffff00f77802 */ /* 0x000fe40000000f00 */
[----:B------:R-:W-:Y:S02]  /*8580*/  MOV R65, 0x85a0 ;  /* 0x000085a000417802 */ /* 0x000fe40000000f00 */
[----:B------:R-:W-:Y:S05]  /*8590*/  CALL.REL.NOINC `($__internal_31_$__cuda_sm70_shflsync_idx_p) ;  /* 0x0000a8d000007944 */ /* 0x000fea0003c00000 */
.L_x_1207:
[----:B------:R-:W-:Y:S05]  /*85a0*/  BRA.CONV ~URZ, `(.L_x_1208) ;  /* 0x000000537f007947 */ /* 0x000fea000b800000 */
[----:B-1----:R-:W-:Y:S01]  /*85b0*/  HFMA2.MMA R66, -RZ, RZ, 0, 1.847743988037109375e-06 ;  /* 0x0000001fff427435 */ /* 0x002fe200000001ff */
[----:B------:R-:W-:Y:S02]  /*85c0*/  MOV R64, R210 ;  /* 0x000000d200407202 */ /* 0x000fe40000000f00 */
[----:B------:R-:W-:Y:S02]  /*85d0*/  MOV R247, 0xffffffff ;  /* 0xffffffff00f77802 */ /* 0x000fe40000000f00 */
[----:B------:R-:W-:-:S02]  /*85e0*/  MOV R65, 0x8600 ;  /* 0x0000860000417802 */ /* 0x000fc40000000f00 */
[----:B0-----:R-:W-:Y:S05]  /*85f0*/  CALL.REL.NOINC `($__internal_31_$__cuda_sm70_shflsync_idx_p) ;  /* 0x0000a87000007944 */ /* 0x001fea0003c00000 */
.L_x_1208:
[----:B------:R-:W-:Y:S05]  /*8600*/  BRA.CONV ~URZ, `(.L_x_1209) ;  /* 0x000000537f007947 */ /* 0x000fea000b800000 */
[----:B-1----:R-:W-:Y:S01]  /*8610*/  HFMA2.MMA R66, -RZ, RZ, 0, 1.847743988037109375e-06 ;  /* 0x0000001fff427435 */ /* 0x002fe200000001ff */
[----:B------:R-:W-:-:S02]  /*8620*/  MOV R64, R69 ;  /* 0x0000004500407202 */ /* 0x000fc40000000f00 */
[----:B------:R-:W-:Y:S02]  /*8630*/  MOV R247, 0xffffffff ;  /* 0xffffffff00f77802 */ /* 0x000fe40000000f00 */
[----:B------:R-:W-:Y:S02]  /*8640*/  MOV R65, 0x8660 ;  /* 0x0000866000417802 */ /* 0x000fe40000000f00 */
[----:B0-----:R-:W-:Y:S05]  /*8650*/  CALL.REL.NOINC `($__internal_31_$__cuda_sm70_shflsync_idx_p) ;  /* 0x0000a81000007944 */ /* 0x001fea0003c00000 */
.L_x_1209:
[----:B------:R-:W-:Y:S05]  /*8660*/  BRA.CONV ~URZ, `(.L_x_1210) ;  /* 0x000000537f007947 */ /* 0x000fea000b800000 */
[----:B-1----:R-:W-:Y:S01]  /*8670*/  HFMA2.MMA R66, -RZ, RZ, 0, 1.847743988037109375e-06 ;  /* 0x0000001fff427435 */ /* 0x002fe200000001ff */
[----:B------:R-:W-:Y:S02]  /*8680*/  MOV R64, R68 ;  /* 0x0000004400407202 */ /* 0x000fe40000000f00 */
[----:B------:R-:W-:Y:S02]  /*8690*/  MOV R247, 0xffffffff ;  /* 0xffffffff00f77802 */ /* 0x000fe40000000f00 */
[----:B------:R-:W-:Y:S02]  /*86a0*/  MOV R65, 0x86c0 ;  /* 0x000086c000417802 */ /* 0x000fe40000000f00 */
[----:B0-----:R-:W-:Y:S05]  /*86b0*/  CALL.REL.NOINC `($__internal_31_$__cuda_sm70_shflsync_idx_p) ;  /* 0x0000a7b000007944 */ /* 0x001fea0003c00000 */
.L_x_1210:
[----:B------:R-:W-:Y:S05]  /*86c0*/  BRA.DIV ~URZ, `(.L_x_1211) ;  /* 0x000095b27f007947 */ /* 0x000fea000b800000 */
[----:B------:R-:W2:Y:S04]  /*86d0*/  SHFL.IDX PT, R60, R60, RZ, 0x1f ;  /* 0x00001fff3c3c7589 */ /* 0x000ea800000e0000 */
[----:B------:R-:W3:Y:S04]  /*86e0*/  SHFL.IDX PT, R61, R61, RZ, 0x1f ;  /* 0x00001fff3d3d7589 */ /* 0x000ee800000e0000 */
[----:B------:R-:W4:Y:S04]  /*86f0*/  SHFL.IDX PT, R62, R62, RZ, 0x1f ;  /* 0x00001fff3e3e7589 */ /* 0x000f2800000e0000 */
[----:B------:R-:W1:Y:S04]  /*8700*/  SHFL.IDX PT, R63, R63, RZ, 0x1f ;  /* 0x00001fff3f3f7589 */ /* 0x000e6800000e0000 */
[----:B------:R-:W0:Y:S04]  /*8710*/  SHFL.UP PT, R67, R67, 0x1, RZ ;  /* 0x0420000043437989 */ /* 0x000e2800000e00ff */
[----:B------:R-:W0:Y:S04]  /*8720*/  SHFL.UP PT, R210, R210, 0x1, RZ ;  /* 0x04200000d2d27989 */ /* 0x000e2800000e00ff */
[----:B------:R-:W0:Y:S04]  /*8730*/  SHFL.UP PT, R69, R69, 0x1, RZ ;  /* 0x0420000045457989 */ /* 0x000e2800000e00ff */
[----:B------:R0:W0:Y:S02]  /*8740*/  SHFL.UP PT, R211, R68, 0x1, RZ ;  /* 0x0420000044d37989 */ /* 0x00002400000e00ff */
.L_x_1315:
[-C--:B0123--:R-:W-:Y:S02]  /*8750*/  FMUL.FTZ R64, R63, R210.reuse ;  /* 0x000000d23f407220 */ /* 0x08ffe40000410000 */
[----:B----4-:R-:W-:-:S02]  /*8760*/  FMUL.FTZ R66, R62, R210 ;  /* 0x000000d23e427220 */ /* 0x010fc40000410000 */
[-C--:B------:R-:W-:Y:S02]  /*8770*/  FFMA.FTZ R64, R62, R67.reuse, -R64 ;  /* 0x000000433e407223 */ /* 0x080fe40000010840 */
[----:B------:R-:W-:Y:S02]  /*8780*/  FFMA.FTZ R66, R63, R67, R66 ;  /* 0x000000433f427223 */ /* 0x000fe40000010042 */
[----:B------:R-:W-:Y:S02]  /*8790*/  @P1 FADD.FTZ R62, R64, R69 ;  /* 0x00000045403e1221 */ /* 0x000fe40000010000 */
[----:B------:R-:W0:Y:S01]  /*87a0*/  LDS.128 R68, [R209+0x6370] ;  /* 0x00637000d1447984 */ /* 0x000e220000000c00 */
[-C--:B------:R-:W-:Y:S02]  /*87b0*/  FMUL.FTZ R64, R61, R210.reuse ;  /* 0x000000d23d407220 */ /* 0x080fe40000410000 */
[----:B------:R-:W-:Y:S02]  /*87c0*/  FMUL.FTZ R210, R60, R210 ;  /* 0x000000d23cd27220 */ /* 0x000fe40000410000 */
[----:B------:R-:W-:-:S02]  /*87d0*/  @P1 FADD.FTZ R63, R66, R211 ;  /* 0x000000d3423f1221 */ /* 0x000fc40000010000 */
[-C--:B------:R-:W-:Y:S02]  /*87e0*/  @P1 FFMA.FTZ R61, R61, R67.reuse, R210 ;  /* 0x000000433d3d1223 */ /* 0x080fe400000100d2 */
[----:B------:R-:W-:-:S05]  /*87f0*/  @P1 FFMA.FTZ R60, R60, R67, -R64 ;  /* 0x000000433c3c1223 */ /* 0x000fca0000010840 */
[----:B------:R1:W-:Y:S01]  /*8800*/  STS.128 [R209+0x6370], R60 ;  /* 0x0063703cd1007388 */ /* 0x0003e20000000c00 */
[C---:B0-----:R-:W-:Y:S02]  /*8810*/  FMUL.FTZ R65, R69.reuse, R61 ;  /* 0x0000003d45417220 */ /* 0x041fe40000410000 */
[C---:B------:R-:W-:Y:S02]  /*8820*/  FMUL.FTZ R211, R69.reuse, R63 ;  /* 0x0000003f45d37220 */ /* 0x040fe40000410000 */
[C---:B------:R-:W-:Y:S02]  /*8830*/  FMUL.FTZ R210, R69.reuse, R62 ;  /* 0x0000003e45d27220 */ /* 0x040fe40000410000 */
[-C--:B------:R-:W-:Y:S02]  /*8840*/  FMUL.FTZ R69, R69, R60.reuse ;  /* 0x0000003c45457220 */ /* 0x080fe40000410000 */
[C---:B-1----:R-:W-:Y:S02]  /*8850*/  FFMA.FTZ R60, R68.reuse, R60, -R65 ;  /* 0x0000003c443c7223 */ /* 0x042fe40000010841 */
[----:B------:R-:W0:Y:S01]  /*8860*/  LDS.128 R64, [R209+0x6380] ;  /* 0x00638000d1407984 */ /* 0x000e220000000c00 */
[----:B------:R-:W-:-:S02]  /*8870*/  FFMA.FTZ R211, R68, R62, -R211 ;  /* 0x0000003e44d37223 */ /* 0x000fc400000108d3 */
[C---:B------:R-:W-:Y:S02]  /*8880*/  FFMA.FTZ R210, R68.reuse, R63, R210 ;  /* 0x0000003f44d27223 */ /* 0x040fe400000100d2 */
[----:B------:R-:W-:Y:S02]  /*8890*/  FFMA.FTZ R61, R68, R61, R69 ;  /* 0x0000003d443d7223 */ /* 0x000fe40000010045 */
[----:B------:R-:W-:Y:S02]  /*88a0*/  FADD.FTZ R63, R71, R210 ;  /* 0x000000d2473f7221 */ /* 0x000fe40000010000 */
[----:B------:R-:W-:-:S05]  /*88b0*/  FADD.FTZ R62, R70, R211 ;  /* 0x000000d3463e7221 */ /* 0x000fca0000010000 */
        /* <DEDUP_REMOVED lines=8> */
[----:B------:R-:W-:Y:S02]  /*8940*/  FFMA.FTZ R210, R64, R63, R210 ;  /* 0x0000003f40d27223 */ /* 0x000fe400000100d2 */
[----:B------:R-:W-:Y:S02]  /*8950*/  FADD.FTZ R62, R66, R211 ;  /* 0x000000d3423e7221 */ /* 0x000fe40000010000 */
[----:B------:R-:W-:Y:S02]  /*8960*/  FADD.FTZ R63, R67, R210 ;  /* 0x000000d2433f7221 */ /* 0x000fe40000010000 */
        /* <DEDUP_REMOVED lines=11> */
[----:B------:R-:W-:-:S05]  /*8a20*/  FADD.FTZ R71, R71, R66 ;  /* 0x0000004247477221 */ /* 0x000fca0000010000 */
[----:B------:R1:W-:Y:S02]  /*8a30*/  STS.128 [R209+0x63a0], R68 ;  /* 0x0063a044d1007388 */ /* 0x0003e40000000c00 */
.L_x_1204:
[----:B0-----:R-:W-:Y:S05]  /*8a40*/  BSYNC B0 ;  /* 0x0000000000007941 */ /* 0x001fea0003800000 */
.L_x_1203:
[----:B------:R-:W-:Y:S01]  /*8a50*/  WARPSYNC 0xffffffff ;  /* 0xffffffff00007948 */ /* 0x000fe20003800000 */
[----:B------:R-:W-:Y:S02]  /*8a60*/  LOP3.LUT P0, RZ, R122, 0x1f, RZ, 0xc0, !PT ;  /* 0x0000001f7aff7812 */ /* 0x000fe4000780c0ff */
[CC--:B-1----:R-:W-:Y:S01]  /*8a70*/  FMUL.FTZ R61, R17.reuse, R95.reuse ;  /* 0x0000005f113d7220 */ /* 0x0c2fe20000410000 */
        /* <DEDUP_REMOVED lines=24> */
[----:B------:R-:W-:Y:S02]  /*8c00*/  FADD.FTZ R67, R124, R67 ;  /* 0x000000437c437221 */ /* 0x000fe40000010000 */
[----:B------:R-:W-:Y:S02]  /*8c10*/  FFMA.FTZ R60, R22, R63, -R60 ;  /* 0x0000003f163c7223 */ /* 0x000fe4000001083c */
[----:B------:R-:W-:-:S02]  /*8c20*/  FMUL.FTZ R63, R21, -R62 ;  /* 0x8000003e153f7220 */ /* 0x000fc40000410000 */
[C---:B------:R-:W-:Y:S02]  /*8c30*/  FFMA.FTZ R61, R22.reuse, R65, R61 ;  /* 0x00000041163d7223 */ /* 0x040fe4000001003d */
[-C--:B------:R-:W-:Y:S02]  /*8c40*/  FMUL.FTZ R65, R21, -R67.reuse ;  /* 0x8000004315417220 */ /* 0x080fe40000410000 */
[C---:B------:R-:W-:Y:S02]  /*8c50*/  FFMA.FTZ R64, R22.reuse, R67, -R63 ;  /* 0x0000004316407223 */ /* 0x040fe4000001083f */
[----:B------:R-:W-:Y:S02]  /*8c60*/  FFMA.FTZ R65, R22, R62, R65 ;  /* 0x0000003e16417223 */ /* 0x000fe40000010041 */
[----:B------:R-:W-:Y:S02]  /*8c70*/  FMUL.FTZ R63, R25, -R61 ;  /* 0x8000003d193f7220 */ /* 0x000fe40000410000 */
[----:B------:R-:W-:-:S02]  /*8c80*/  FADD.FTZ R64, R125, R64 ;  /* 0x000000407d407221 */ /* 0x000fc40000010000 */
[CC--:B------:R-:W-:Y:S02]  /*8c90*/  FMUL.FTZ R62, R25.reuse, -R60.reuse ;  /* 0x8000003c193e7220 */ /* 0x0c0fe40000410000 */
[----:B------:R-:W-:Y:S02]  /*8ca0*/  FADD.FTZ R65, -R140, R65 ;  /* 0x000000418c417221 */ /* 0x000fe40000010100 */
[C---:B------:R-:W-:Y:S02]  /*8cb0*/  FFMA.FTZ R63, R26.reuse, R60, -R63 ;  /* 0x0000003c1a3f7223 */ /* 0x040fe4000001083f */
[C---:B------:R-:W-:Y:S02]  /*8cc0*/  FMUL.FTZ R60, R25.reuse, -R64 ;  /* 0x80000040193c7220 */ /* 0x040fe40000410000 */
[----:B------:R-:W-:Y:S02]  /*8cd0*/  FFMA.FTZ R62, R26, R61, R62 ;  /* 0x0000003d1a3e7223 */ /* 0x000fe4000001003e */
[----:B------:R-:W-:-:S02]  /*8ce0*/  FMUL.FTZ R61, R25, -R65 ;  /* 0x80000041193d7220 */ /* 0x000fc40000410000 */
[C---:B------:R-:W-:Y:S02]  /*8cf0*/  FFMA.FTZ R60, R26.reuse, R65, R60 ;  /* 0x000000411a3c7223 */ /* 0x040fe4000001003c */
[----:B------:R-:W-:Y:S02]  /*8d00*/  FFMA.FTZ R61, R26, R64, -R61 ;  /* 0x000000401a3d7223 */ /* 0x000fe4000001083d */
[----:B------:R-:W-:Y:S02]  /*8d10*/  FMUL.FTZ R65, R31, -R63 ;  /* 0x8000003f1f417220 */ /* 0x000fe40000410000 */
[----:B------:R-:W-:Y:S02]  /*8d20*/  FADD.FTZ R60, -R141, R60 ;  /* 0x0000003c8d3c7221 */ /* 0x000fe40000010100 */
[----:B------:R-:W-:Y:S02]  /*8d30*/  FMUL.FTZ R64, R31, -R62 ;  /* 0x8000003e1f407220 */ /* 0x000fe40000410000 */
[----:B------:R-:W-:-:S02]  /*8d40*/  FADD.FTZ R61, R126, R61 ;  /* 0x0000003d7e3d7221 */ /* 0x000fc40000010000 */
[C---:B------:R-:W-:Y:S02]  /*8d50*/  FFMA.FTZ R65, R32.reuse, R62, R65 ;  /* 0x0000003e20417223 */ /* 0x040fe40000010041 */
[CC--:B------:R-:W-:Y:S02]  /*8d60*/  FMUL.FTZ R62, R31.reuse, -R60.reuse ;  /* 0x8000003c1f3e7220 */ /* 0x0c0fe40000410000 */
[C---:B------:R-:W-:Y:S02]  /*8d70*/  FFMA.FTZ R64, R32.reuse, R63, -R64 ;  /* 0x0000003f20407223 */ /* 0x040fe40000010840 */
[-C--:B------:R-:W-:Y:S02]  /*8d80*/  FMUL.FTZ R63, R31, -R61.reuse ;  /* 0x8000003d1f3f7220 */ /* 0x080fe40000410000 */
[C---:B------:R-:W-:Y:S02]  /*8d90*/  FFMA.FTZ R62, R32.reuse, R61, -R62 ;  /* 0x0000003d203e7223 */ /* 0x040fe4000001083e */
[----:B------:R-:W-:-:S02]  /*8da0*/  FFMA.FTZ R63, R32, R60, R63 ;  /* 0x0000003c203f7223 */ /* 0x000fc4000001003f */
[----:B------:R-:W-:Y:S02]  /*8db0*/  FMUL.FTZ R61, R33, -R65 ;  /* 0x80000041213d7220 */ /* 0x000fe40000410000 */
[----:B------:R-:W-:Y:S02]  /*8dc0*/  FADD.FTZ R62, R127, R62 ;  /* 0x0000003e7f3e7221 */ /* 0x000fe40000010000 */
[CC--:B------:R-:W-:Y:S02]  /*8dd0*/  FMUL.FTZ R60, R33.reuse, -R64.reuse ;  /* 0x80000040213c7220 */ /* 0x0c0fe40000410000 */
[----:B------:R-:W-:Y:S02]  /*8de0*/  FADD.FTZ R63, -R142, R63 ;  /* 0x0000003f8e3f7221 */ /* 0x000fe40000010100 */
[----:B------:R-:W-:Y:S02]  /*8df0*/  FFMA.FTZ R61, R34, R64, -R61 ;  /* 0x00000040223d7223 */ /* 0x000fe4000001083d */
[----:B------:R-:W-:-:S02]  /*8e00*/  FMUL.FTZ R64, R33, -R62 ;  /* 0x8000003e21407220 */ /* 0x000fc40000410000 */
[C---:B------:R-:W-:Y:S02]  /*8e10*/  FFMA.FTZ R60, R34.reuse, R65, R60 ;  /* 0x00000041223c7223 */ /* 0x040fe4000001003c */
[-C--:B------:R-:W-:Y:S02]  /*8e20*/  FMUL.FTZ R65, R33, -R63.reuse ;  /* 0x8000003f21417220 */ /* 0x080fe40000410000 */
[C---:B------:R-:W-:Y:S02]  /*8e30*/  FFMA.FTZ R64, R34.reuse, R63, R64 ;  /* 0x0000003f22407223 */ /* 0x040fe40000010040 */
[----:B------:R-:W-:Y:S02]  /*8e40*/  FFMA.FTZ R65, R34, R62, -R65 ;  /* 0x0000003e22417223 */ /* 0x000fe40000010841 */
[----:B------:R-:W-:Y:S02]  /*8e50*/  FMUL.FTZ R63, R35, -R61 ;  /* 0x8000003d233f7220 */ /* 0x000fe40000410000 */
[----:B------:R-:W-:-:S02]  /*8e60*/  FADD.FTZ R64, -R143, R64 ;  /* 0x000000408f407221 */ /* 0x000fc40000010100 */
[CC--:B------:R-:W-:Y:S02]  /*8e70*/  FMUL.FTZ R62, R35.reuse, -R60.reuse ;  /* 0x8000003c233e7220 */ /* 0x0c0fe40000410000 */
[----:B------:R-:W-:Y:S02]  /*8e80*/  FADD.FTZ R65, R128, R65 ;  /* 0x0000004180417221 */ /* 0x000fe40000010000 */
[C---:B------:R-:W-:Y:S02]  /*8e90*/  FFMA.FTZ R63, R36.reuse, R60, R63 ;  /* 0x0000003c243f7223 */ /* 0x040fe4000001003f */
[C---:B------:R-:W-:Y:S02]  /*8ea0*/  FMUL.FTZ R60, R35.reuse, -R64 ;  /* 0x80000040233c7220 */ /* 0x040fe40000410000 */
[----:B------:R-:W-:Y:S02]  /*8eb0*/  FFMA.FTZ R62, R36, R61, -R62 ;  /* 0x0000003d243e7223 */ /* 0x000fe4000001083e */
[----:B------:R-:W-:-:S02]  /*8ec0*/  FMUL.FTZ R61, R35, -R65 ;  /* 0x80000041233d7220 */ /* 0x000fc40000410000 */
[C---:B------:R-:W-:Y:S02]  /*8ed0*/  FFMA.FTZ R60, R36.reuse, R65, -R60 ;  /* 0x00000041243c7223 */ /* 0x040fe4000001083c */
[----:B------:R-:W-:Y:S02]  /*8ee0*/  FFMA.FTZ R61, R36, R64, R61 ;  /* 0x00000040243d7223 */ /* 0x000fe4000001003d */
[----:B------:R-:W-:Y:S02]  /*8ef0*/  FMUL.FTZ R65, R39, -R63 ;  /* 0x8000003f27417220 */ /* 0x000fe40000410000 */
[----:B------:R-:W-:Y:S02]  /*8f00*/  FADD.FTZ R60, R129, R60 ;  /* 0x0000003c813c7221 */ /* 0x000fe40000010000 */
[----:B------:R-:W-:Y:S02]  /*8f10*/  FMUL.FTZ R64, R39, -R62 ;  /* 0x8000003e27407220 */ /* 0x000fe40000410000 */
[----:B------:R-:W-:-:S02]  /*8f20*/  FADD.FTZ R61, -R144, R61 ;  /* 0x0000003d903d7221 */ /* 0x000fc40000010100 */
[C---:B------:R-:W-:Y:S02]  /*8f30*/  FFMA.FTZ R65, R40.reuse, R62, -R65 ;  /* 0x0000003e28417223 */ /* 0x040fe40000010841 */
[CC--:B------:R-:W-:Y:S02]  /*8f40*/  FMUL.FTZ R62, R39.reuse, -R60.reuse ;  /* 0x8000003c273e7220 */ /* 0x0c0fe40000410000 */
[C---:B------:R-:W-:Y:S02]  /*8f50*/  FFMA.FTZ R64, R40.reuse, R63, R64 ;  /* 0x0000003f28407223 */ /* 0x040fe40000010040 */
[-C--:B------:R-:W-:Y:S02]  /*8f60*/  FMUL.FTZ R63, R39, -R61.reuse ;  /* 0x8000003d273f7220 */ /* 0x080fe40000410000 */
[C---:B------:R-:W-:Y:S02]  /*8f70*/  FFMA.FTZ R62, R40.reuse, R61, R62 ;  /* 0x0000003d283e7223 */ /* 0x040fe4000001003e */
[----:B------:R-:W-:-:S02]  /*8f80*/  FFMA.FTZ R63, R40, R60, -R63 ;  /* 0x0000003c283f7223 */ /* 0x000fc4000001083f */
[----:B------:R-:W-:Y:S02]  /*8f90*/  FMUL.FTZ R61, R41, -R65 ;  /* 0x80000041293d7220 */ /* 0x000fe40000410000 */
[----:B------:R-:W-:Y:S02]  /*8fa0*/  FADD.FTZ R62, -R145, R62 ;  /* 0x0000003e913e7221 */ /* 0x000fe40000010100 */
[CC--:B------:R-:W-:Y:S02]  /*8fb0*/  FMUL.FTZ R60, R41.reuse, -R64.reuse ;  /* 0x80000040293c7220 */ /* 0x0c0fe40000410000 */
[----:B------:R-:W-:Y:S02]  /*8fc0*/  FADD.FTZ R63, R130, R63 ;  /* 0x0000003f823f7221 */ /* 0x000fe40000010000 */
[----:B------:R-:W-:Y:S02]  /*8fd0*/  FFMA.FTZ R61, R42, R64, R61 ;  /* 0x000000402a3d7223 */ /* 0x000fe4000001003d */
[----:B------:R-:W-:-:S02]  /*8fe0*/  FMUL.FTZ R64, R41, -R62 ;  /* 0x8000003e29407220 */ /* 0x000fc40000410000 */
[C---:B------:R-:W-:Y:S02]  /*8ff0*/  FFMA.FTZ R60, R42.reuse, R65, -R60 ;  /* 0x000000412a3c7223 */ /* 0x040fe4000001083c */
        /* <DEDUP_REMOVED lines=56> */
[----:B0-----:R-:W-:Y:S02]  /*9380*/  FMUL.FTZ R70, R73, R68 ;  /* 0x0000004449467220 */ /* 0x001fe40000410000 */
[-C--:B------:R-:W-:Y:S02]  /*9390*/  FMUL.FTZ R61, R81, -R63.reuse ;  /* 0x8000003f513d7220 */ /* 0x080fe40000410000 */
[----:B------:R-:W-:Y:S01]  /*93a0*/  FFMA.FTZ R66, R82, R63, -R60 ;  /* 0x0000003f52427223 */ /* 0x000fe2000001083c */
[----:B------:R-:W-:Y:S01]  /*93b0*/  MOV R60, UR33 ;  /* 0x00000021003c7c02 */ /* 0x000fe20008000f00 */
[----:B------:R-:W-:-:S02]  /*93c0*/  FMUL.FTZ R73, R73, R69 ;  /* 0x0000004549497220 */ /* 0x000fc40000410000 */
[----:B------:R-:W-:Y:S01]  /*93d0*/  FFMA.FTZ R70, R72, R69, R70 ;  /* 0x0000004548467223 */ /* 0x000fe20000010046 */
[----:B------:R-:W-:Y:S01]  /*93e0*/  ISETP.GE.OR P0, PT, R60, c[0x0][0x174], P0 ;  /* 0x00005d003c007a0c */ /* 0x000fe20000706670 */
[----:B------:R-:W-:Y:S02]  /*93f0*/  FFMA.FTZ R67, R82, R62, R61 ;  /* 0x0000003e52437223 */ /* 0x000fe4000001003d */
[----:B------:R-:W-:Y:S01]  /*9400*/  FMUL.FTZ R61, R81, -R65 ;  /* 0x80000041513d7220 */ /* 0x000fe20000410000 */
[----:B------:R-:W-:Y:S01]  /*9410*/  CS2R R62, SRZ ;  /* 0x00000000003e7805 */ /* 0x000fe2000001ff00 */
[----:B------:R-:W-:Y:S02]  /*9420*/  FFMA.FTZ R73, R72, R68, -R73 ;  /* 0x0000004448497223 */ /* 0x000fe40000010849 */
[----:B------:R-:W-:Y:S02]  /*9430*/  FADD.FTZ R209, R75, R70 ;  /* 0x000000464bd17221 */ /* 0x000fe40000010000 */
[----:B------:R-:W-:-:S02]  /*9440*/  FMUL.FTZ R60, R81, -R64 ;  /* 0x80000040513c7220 */ /* 0x000fc40000410000 */
[----:B------:R-:W-:Y:S01]  /*9450*/  FFMA.FTZ R64, R82, R64, -R61 ;  /* 0x0000004052407223 */ /* 0x000fe2000001083d */
[----:B------:R-:W-:Y:S01]  /*9460*/  HFMA2.MMA R61, -RZ, RZ, 0, 0 ;  /* 0x00000000ff3d7435 */ /* 0x000fe200000001ff */
[----:B------:R-:W-:Y:S02]  /*9470*/  FADD.FTZ R210, R74, R73 ;  /* 0x000000494ad27221 */ /* 0x000fe40000010000 */
[C---:B------:R-:W-:Y:S02]  /*9480*/  FMUL.FTZ R69, R81.reuse, R209 ;  /* 0x000000d151457220 */ /* 0x040fe40000410000 */
[C---:B------:R-:W-:Y:S01]  /*9490*/  FFMA.FTZ R65, R82.reuse, R65, R60 ;  /* 0x0000004152417223 */ /* 0x040fe2000001003c */
[----:B------:R-:W-:Y:S01]  /*94a0*/  MOV R60, 0x3f800000 ;  /* 0x3f800000003c7802 */ /* 0x000fe20000000f00 */
[-C--:B------:R-:W-:Y:S02]  /*94b0*/  FFMA.FTZ R69, R82, R210.reuse, -R69 ;  /* 0x000000d252457223 */ /* 0x080fe40000010845 */
[----:B------:R-:W-:-:S02]  /*94c0*/  FMUL.FTZ R68, R81, R210 ;  /* 0x000000d251447220 */ /* 0x000fc40000410000 */
[----:B------:R-:W-:Y:S01]  /*94d0*/  FADD.FTZ R67, -R152, R67 ;  /* 0x0000004398437221 */ /* 0x000fe20000010100 */
[----:B------:R-:W0:Y:S01]  /*94e0*/  @!P0 LDS.128 R60, [UR20+0x8b80] ;  /* 0x008b8014ff3c8984 */ /* 0x000e220008000c00 */
[----:B------:R-:W-:Y:S01]  /*94f0*/  FADD.FTZ R66, R137, R66 ;  /* 0x0000004289427221 */ /* 0x000fe20000010000 */
[----:B------:R-:W-:Y:S01]  /*9500*/  ISETP.GT.U32.AND P0, PT, R122, 0x1f, PT ;  /* 0x0000001f7a00780c */ /* 0x000fe20003f04070 */
[----:B------:R-:W-:Y:S02]  /*9510*/  FADD.FTZ R211, R76, R69 ;  /* 0x000000454cd37221 */ /* 0x000fe40000010000 */
[----:B------:R-:W-:Y:S01]  /*9520*/  FFMA.FTZ R68, R82, R209, R68 ;  /* 0x000000d152447223 */ /* 0x000fe20000010044 */
[----:B------:R1:W-:Y:S03]  /*9530*/  STS.128 [R235.X16+0x6d80], R64 ;  /* 0x006d8040eb007388 */ /* 0x0003e6000000cc00 */
[----:B------:R-:W-:-:S02]  /*9540*/  FADD.FTZ R212, R77, R68 ;  /* 0x000000444dd47221 */ /* 0x000fc40000010000 */
[----:B-1----:R-:W-:-:S04]  /*9550*/  FMUL.FTZ R65, R59, R211 ;  /* 0x000000d33b417220 */ /* 0x002fc80000410000 */
[----:B------:R-:W-:-:S04]  /*9560*/  FFMA.FTZ R64, R80, R212, R65 ;  /* 0x000000d450407223 */ /* 0x000fc80000010041 */
[----:B------:R-:W-:Y:S02]  /*9570*/  FADD.FTZ R213, R79, R64 ;  /* 0x000000404fd57221 */ /* 0x000fe40000010000 */
[----:B------:R-:W-:-:S04]  /*9580*/  FMUL.FTZ R64, R59, R212 ;  /* 0x000000d43b407220 */ /* 0x000fc80000410000 */
        /* <DEDUP_REMOVED lines=123> */
.L_x_1316:
[----:B------:R-:W-:Y:S05]  /*9d40*/  BRA.DIV ~URZ, `(.L_x_1215) ;  /* 0x000083127f007947 */ /* 0x000fea000b800000 */
[----:B------:R-:W2:Y:S04]  /*9d50*/  SHFL.DOWN PT, R69, R69, 0x1, 0x1f ;  /* 0x08201f0045457f89 */ /* 0x000ea800000e0000 */
[----:B------:R3:W4:Y:S04]  /*9d60*/  SHFL.DOWN PT, R73, R68, 0x1, 0x1f ;  /* 0x08201f0044497f89 */ /* 0x00072800000e0000 */
[----:B------:R3:W0:Y:S02]  /*9d70*/  SHFL.DOWN PT, R66, R70, 0x1, 0x1f ;  /* 0x08201f0046427f89 */ /* 0x00062400000e0000 */
.L_x_1317:
        /* <DEDUP_REMOVED lines=13> */
.L_x_1217:
[----:B------:R-:W-:Y:S05]  /*9e50*/  BSYNC B1 ;  /* 0x0000000000017941 */ /* 0x000fea0003800000 */
.L_x_1216:
[----:B------:R-:W-:-:S04]  /*9e60*/  LOP3.LUT R64, R122, 0x1f, RZ, 0xc0, !PT ;  /* 0x0000001f7a407812 */ /* 0x000fc800078ec0ff */
[----:B------:R-:W-:Y:S01]  /*9e70*/  ISETP.GT.U32.AND P0, PT, R64, 0x1d, PT ;  /* 0x0000001d4000780c */ /* 0x000fe20003f04070 */
[----:B------:R-:W-:Y:S05]  /*9e80*/  BRA.DIV ~URZ, `(.L_x_1218) ;  /* 0x000083227f007947 */ /* 0x000fea000b800000 */
[----:B-1----:R1:W3:Y:S04]  /*9e90*/  SHFL.DOWN PT, R67, R71, 0x2, 0x1f ;  /* 0x08401f0047437f89 */ /* 0x0022e800000e0000 */
[----:B--2---:R1:W2:Y:S04]  /*9ea0*/  SHFL.DOWN PT, R69, R74, 0x2, 0x1f ;  /* 0x08401f004a457f89 */ /* 0x0042a800000e0000 */
[----:B---3--:R1:W3:Y:S04]  /*9eb0*/  SHFL.DOWN PT, R70, R68, 0x2, 0x1f ;  /* 0x08401f0044467f89 */ /* 0x0082e800000e0000 */
[----:B0-----:R1:W0:Y:S02]  /*9ec0*/  SHFL.DOWN PT, R66, R72, 0x2, 0x1f ;  /* 0x08401f0048427f89 */ /* 0x00122400000e0000 */
.L_x_1318:
        /* <DEDUP_REMOVED lines=13> */
.L_x_1220:
[----:B------:R-:W-:Y:S05]  /*9fa0*/  BSYNC B1 ;  /* 0x0000000000017941 */ /* 0x000fea0003800000 */
.L_x_1219:
[----:B------:R-:W-:-:S04]  /*9fb0*/  LOP3.LUT R64, R122, 0x1f, RZ, 0xc0, !PT ;  /* 0x0000001f7a407812 */ /* 0x000fc800078ec0ff */
[----:B------:R-:W-:Y:S01]  /*9fc0*/  ISETP.GT.U32.AND P0, PT, R64, 0x1b, PT ;  /* 0x0000001b4000780c */ /* 0x000fe20003f04070 */
[----:B------:R-:W-:Y:S10]  /*9fd0*/  BRA.DIV ~URZ, `(.L_x_1221) ;  /* 0x000083927f007947 */ /* 0x000ff4000b800000 */
[----:B------:R1:W4:Y:S02]  /*9fe0*/  SHFL.DOWN PT, R67, R71, 0x4, 0x1f ;  /* 0x08801f0047437f89 */ /* 0x00032400000e0000 */
.L_x_1319:
[----:B------:R-:W-:Y:S05]  /*9ff0*/  BRA.DIV ~URZ, `(.L_x_1222) ;  /* 0x000083f27f007947 */ /* 0x000fea000b800000 */
[----:B--2---:R2:W1:Y:S04]  /*a000*/  SHFL.DOWN PT, R69, R74, 0x4, 0x1f ;  /* 0x08801f004a457f89 */ /* 0x00446800000e0000 */
[----:B---3--:R2:W3:Y:S04]  /*a010*/  SHFL.DOWN PT, R70, R68, 0x4, 0x1f ;  /* 0x08801f0044467f89 */ /* 0x0084e800000e0000 */
[----:B0-----:R2:W0:Y:S02]  /*a020*/  SHFL.DOWN PT, R66, R72, 0x4, 0x1f ;  /* 0x08801f0048427f89 */ /* 0x00142400000e0000 */
.L_x_1320:
        /* <DEDUP_REMOVED lines=13> */
.L_x_1224:
[----:B------:R-:W-:Y:S05]  /*a100*/  BSYNC B1 ;  /* 0x0000000000017941 */ /* 0x000fea0003800000 */
.L_x_1223:
[----:B------:R-:W-:-:S04]  /*a110*/  LOP3.LUT R64, R122, 0x1f, RZ, 0xc0, !PT ;  /* 0x0000001f7a407812 */ /* 0x000fc800078ec0ff */
[----:B------:R-:W-:Y:S01]  /*a120*/  ISETP.GT.U32.AND P0, PT, R64, 0x17, PT ;  /* 0x000000174000780c */ /* 0x000fe20003f04070 */
[----:B------:R-:W-:Y:S05]  /*a130*/  BRA.DIV ~URZ, `(.L_x_1225) ;  /* 0x000084027f007947 */ /* 0x000fea000b800000 */
[----:B----4-:R4:W2:Y:S04]  /*a140*/  SHFL.DOWN PT, R67, R71, 0x8, 0x1f ;  /* 0x09001f0047437f89 */ /* 0x0108a800000e0000 */
[----:B-1----:R4:W1:Y:S04]  /*a150*/  SHFL.DOWN PT, R69, R74, 0x8, 0x1f ;  /* 0x09001f004a457f89 */ /* 0x00286800000e0000 */
[----:B---3--:R4:W3:Y:S04]  /*a160*/  SHFL.DOWN PT, R70, R68, 0x8, 0x1f ;  /* 0x09001f0044467f89 */ /* 0x0088e800000e0000 */
[----:B0-----:R4:W0:Y:S02]  /*a170*/  SHFL.DOWN PT, R66, R72, 0x8, 0x1f ;  /* 0x09001f0048427f89 */ /* 0x00182400000e0000 */
.L_x_1321:
        /* <DEDUP_REMOVED lines=13> */
.L_x_1227:
[----:B------:R-:W-:Y:S05]  /*a250*/  BSYNC B1 ;  /* 0x0000000000017941 */ /* 0x000fea0003800000 */
.L_x_1226:
[----:B------:R-:W-:-:S04]  /*a260*/  LOP3.LUT R64, R122, 0x1f, RZ, 0xc0, !PT ;  /* 0x0000001f7a407812 */ /* 0x000fc800078ec0ff */
[----:B------:R-:W-:Y:S01]  /*a270*/  ISETP.GT.U32.AND P0, PT, R64, 0xf, PT ;  /* 0x0000000f4000780c */ /* 0x000fe20003f04070 */
[----:B------:R-:W-:Y:S10]  /*a280*/  BRA.DIV ~URZ, `(.L_x_1228) ;  /* 0x000084727f007947 */ /* 0x000ff4000b800000 */
[----:B--2---:R2:W4:Y:S02]  /*a290*/  SHFL.DOWN PT, R67, R71, 0x10, 0x1f ;  /* 0x0a001f0047437f89 */ /* 0x00452400000e0000 */
.L_x_1322:
[----:B------:R-:W-:Y:S05]  /*a2a0*/  BRA.DIV ~URZ, `(.L_x_1229) ;  /* 0x000084d27f007947 */ /* 0x000fea000b800000 */
[----:B-1----:R1:W2:Y:S04]  /*a2b0*/  SHFL.DOWN PT, R69, R74, 0x10, 0x1f ;  /* 0x0a001f004a457f89 */ /* 0x0022a800000e0000 */
[----:B---3--:R1:W3:Y:S04]  /*a2c0*/  SHFL.DOWN PT, R70, R68, 0x10, 0x1f ;  /* 0x0a001f0044467f89 */ /* 0x0082e800000e0000 */
[----:B0-----:R1:W0:Y:S02]  /*a2d0*/  SHFL.DOWN PT, R66, R72, 0x10, 0x1f ;  /* 0x0a001f0048427f89 */ /* 0x00122400000e0000 */
.L_x_1323:
        /* <DEDUP_REMOVED lines=13> */
.L_x_1231:
[----:B------:R-:W-:Y:S05]  /*a3b0*/  BSYNC B1 ;  /* 0x0000000000017941 */ /* 0x000fea0003800000 */
.L_x_1230:
        /* <DEDUP_REMOVED lines=20> */
.L_x_1324:
        /* <DEDUP_REMOVED lines=21> */
.L_x_1234:
[----:B------:R-:W-:Y:S05]  /*a650*/  BSYNC B1 ;  /* 0x0000000000017941 */ /* 0x000fea0003800000 */
.L_x_1233:
        /* <DEDUP_REMOVED lines=37> */
.L_x_1213:
[----:B0-----:R-:W-:Y:S05]  /*a8b0*/  BSYNC B0 ;  /* 0x0000000000007941 */ /* 0x001fea0003800000 */
.L_x_1212:
        /* <DEDUP_REMOVED lines=19> */
[----:B------:R-:W-:Y:S02]  /*a9f0*/  FFMA.FTZ R65, R101, R211, R64 ;  /* 0x000000d365417223 */ /* 0x000fe40000010040 */
[----:B------:R-:W-:Y:S02]  /*aa00*/  FFMA.FTZ R209, R102, -R209, RZ ;  /* 0x800000d166d17223 */ /* 0x000fe400000100ff */
[----:B------:R-:W-:-:S02]  /*aa10*/  FFMA.FTZ R66, R100, R214, R65 ;  /* 0x000000d664427223 */ /* 0x000fc40000010041 */
[----:B------:R-:W-:Y:S02]  /*aa20*/  FFMA.FTZ R209, R101, -R212, R209 ;  /* 0x800000d465d17223 */ /* 0x000fe400000100d1 */
[----:B------:R-:W-:Y:S01]  /*aa30*/  FFMA.FTZ R67, R99, R167, R66 ;  /* 0x000000a763437223 */ /* 0x000fe20000010042 */
[----:B------:R-:W-:Y:S01]  /*aa40*/  PRMT R66, RZ, 0x5410, R208 ;  /* 0x00005410ff427816 */ /* 0x000fe200000000d0 */
[----:B------:R-:W-:Y:S02]  /*aa50*/  FADD.FTZ R94, -R154, R94 ;  /* 0x0000005e9a5e7221 */ /* 0x000fe40000010100 */
[----:B-1----:R-:W-:Y:S02]  /*aa60*/  FFMA.FTZ R70, R98, R169, R67 ;  /* 0x000000a962467223 */ /* 0x002fe40000010043 */
[----:B------:R-:W-:Y:S02]  /*aa70*/  FADD.FTZ R75, R153, R75 ;  /* 0x0000004b994b7221 */ /* 0x000fe40000010000 */
[----:B------:R-:W-:Y:S01]  /*aa80*/  FFMA.FTZ R71, R97, R171, R70 ;  /* 0x000000ab61477223 */ /* 0x000fe20000010046 */
[----:B------:R-:W-:Y:S01]  /*aa90*/  PRMT R70, RZ, 0x5410, R206 ;  /* 0x00005410ff467816 */ /* 0x000fe200000000ce */
[----:B------:R-:W-:-:S02]  /*aaa0*/  FFMA.FTZ R209, R100, -R213, R209 ;  /* 0x800000d564d17223 */ /* 0x000fc400000100d1 */
[----:B------:R-:W-:Y:S02]  /*aab0*/  FFMA.FTZ R73, R96, R174, R71 ;  /* 0x000000ae60497223 */ /* 0x000fe40000010047 */
[C---:B------:R-:W-:Y:S02]  /*aac0*/  FMUL.FTZ R95, R17.reuse, -R94 ;  /* 0x8000005e115f7220 */ /* 0x040fe40000410000 */
[-C--:B------:R-:W-:Y:S02]  /*aad0*/  FMUL.FTZ R17, R17, -R75.reuse ;  /* 0x8000004b11117220 */ /* 0x080fe40000410000 */
[----:B------:R-:W-:Y:S02]  /*aae0*/  FFMA.FTZ R209, R99, -R168, R209 ;  /* 0x800000a863d17223 */ /* 0x000fe400000100d1 */
[----:B------:R-:W-:Y:S02]  /*aaf0*/  FFMA.FTZ R77, R91, R176, R73 ;  /* 0x000000b05b4d7223 */ /* 0x000fe40000010049 */
[----:B------:R-:W-:-:S02]  /*ab00*/  FFMA.FTZ R154, R18, R75, -R95 ;  /* 0x0000004b129a7223 */ /* 0x000fc4000001085f */
[----:B------:R-:W-:Y:S02]  /*ab10*/  FMUL.FTZ R72, R70, R112 ;  /* 0x0000007046487220 */ /* 0x000fe40000410000 */
[----:B------:R-:W-:Y:S01]  /*ab20*/  FFMA.FTZ R153, R18, R94, R17 ;  /* 0x0000005e12997223 */ /* 0x000fe20000010011 */
[----:B------:R-:W-:Y:S01]  /*ab30*/  PRMT R17, RZ, 0x5410, R202 ;  /* 0x00005410ff117816 */ /* 0x000fe200000000ca */
[----:B------:R-:W-:Y:S02]  /*ab40*/  FFMA.FTZ R209, R98, -R170, R209 ;  /* 0x800000aa62d17223 */ /* 0x000fe400000100d1 */
[----:B------:R-:W-:Y:S02]  /*ab50*/  FFMA.FTZ R79, R90, R178, R77 ;  /* 0x000000b25a4f7223 */ /* 0x000fe4000001004d */
[----:B------:R-:W-:Y:S02]  /*ab60*/  FADD.FTZ R123, R123, R154 ;  /* 0x0000009a7b7b7221 */ /* 0x000fe40000010000 */
[----:B------:R-:W-:-:S02]  /*ab70*/  FFMA.FTZ R174, R27, -R72, R174 ;  /* 0x800000481bae7223 */ /* 0x000fc400000100ae */
[----:B------:R-:W-:Y:S01]  /*ab80*/  FFMA.FTZ R71, R28, -R72, R173 ;  /* 0x800000481c477223 */ /* 0x000fe200000100ad */
[----:B------:R-:W-:Y:S01]  /*ab90*/  PRMT R72, RZ, 0x5410, R205 ;  /* 0x00005410ff487816 */ /* 0x000fe200000000cd */
[----:B------:R-:W-:Y:S02]  /*aba0*/  FADD.FTZ R138, -R138, R153 ;  /* 0x000000998a8a7221 */ /* 0x000fe40000010100 */
[----:B------:R-:W-:Y:S02]  /*abb0*/  FFMA.FTZ R209, R97, -R172, R209 ;  /* 0x800000ac61d17223 */ /* 0x000fe400000100d1 */
[----:B------:R-:W-:Y:S02]  /*abc0*/  FFMA.FTZ R79, R89, R180, R79 ;  /* 0x000000b4594f7223 */ /* 0x000fe4000001004f */
[----:B------:R-:W-:Y:S02]  /*abd0*/  FMUL.FTZ R153, R19, -R123 ;  /* 0x8000007b13997220 */ /* 0x000fe40000410000 */
[----:B------:R-:W-:-:S02]  /*abe0*/  FMUL.FTZ R18, R17, R108 ;  /* 0x0000006c11127220 */ /* 0x000fc40000410000 */
[----:B------:R-:W-:Y:S02]  /*abf0*/  FMUL.FTZ R76, R72, R111 ;  /* 0x0000006f484c7220 */ /* 0x000fe40000410000 */
[----:B------:R-:W-:Y:S02]  /*ac00*/  FMUL.FTZ R19, R19, -R138 ;  /* 0x8000008a13137220 */ /* 0x000fe40000410000 */
[-C--:B------:R-:W-:Y:S02]  /*ac10*/  FFMA.FTZ R211, R54, -R63.reuse, R211 ;  /* 0x8000003f36d37223 */ /* 0x080fe400000100d3 */
[----:B------:R-:W-:Y:S01]  /*ac20*/  FFMA.FTZ R212, R53, -R63, R212 ;  /* 0x8000003f35d47223 */ /* 0x000fe200000100d4 */
[----:B------:R-:W-:Y:S01]  /*ac30*/  PRMT R63, RZ, 0x5410, R216 ;  /* 0x00005410ff3f7816 */ /* 0x000fe200000000d8 */
[----:B------:R-:W-:Y:S02]  /*ac40*/  FFMA.FTZ R74, R96, -R173, R209 ;  /* 0x800000ad604a7223 */ /* 0x000fe400000100d1 */
[----:B------:R-:W-:-:S02]  /*ac50*/  FFMA.FTZ R95, R88, R182, R79 ;  /* 0x000000b6585f7223 */ /* 0x000fc4000001004f */
[----:B------:R-:W-:Y:S02]  /*ac60*/  FFMA.FTZ R154, R20, R138, R153 ;  /* 0x0000008a149a7223 */ /* 0x000fe40000010099 */
[-C--:B------:R-:W-:Y:S02]  /*ac70*/  FFMA.FTZ R182, R12, -R18.reuse, R182 ;  /* 0x800000120cb67223 */ /* 0x080fe400000100b6 */
[----:B------:R-:W-:Y:S01]  /*ac80*/  FFMA.FTZ R79, R11, -R18, R181 ;  /* 0x800000120b4f7223 */ /* 0x000fe200000100b5 */
[----:B------:R-:W-:Y:S01]  /*ac90*/  PRMT R18, RZ, 0x5410, R201 ;  /* 0x00005410ff127816 */ /* 0x000fe200000000c9 */
[----:B------:R-:W-:Y:S02]  /*aca0*/  FFMA.FTZ R73, R23, -R76, R175 ;  /* 0x8000004c17497223 */ /* 0x000fe400000100af */
[----:B------:R-:W-:Y:S02]  /*acb0*/  FFMA.FTZ R19, R20, R123, -R19 ;  /* 0x0000007b14137223 */ /* 0x000fe40000010813 */
[----:B------:R-:W-:Y:S01]  /*acc0*/  FFMA.FTZ R175, R91, -R175, R74 ;  /* 0x800000af5baf7223 */ /* 0x000fe2000001004a */
[----:B------:R-:W-:Y:S01]  /*acd0*/  PRMT R74, RZ, 0x5410, R204 ;  /* 0x00005410ff4a7816 */ /* 0x000fe200000000cc */
[----:B------:R-:W-:-:S02]  /*ace0*/  FADD.FTZ R154, -R139, R154 ;  /* 0x0000009a8b9a7221 */ /* 0x000fc40000010100 */
[----:B------:R-:W-:Y:S02]  /*acf0*/  FMUL.FTZ R64, R63, R116 ;  /* 0x000000743f407220 */ /* 0x000fe40000410000 */
[----:B------:R-:W-:Y:S02]  /*ad00*/  FMUL.FTZ R20, R18, R107 ;  /* 0x0000006b12147220 */ /* 0x000fe40000410000 */
[----:B------:R-:W-:Y:S02]  /*ad10*/  FADD.FTZ R124, R124, R19 ;  /* 0x000000137c7c7221 */ /* 0x000fe40000010000 */
[----:B------:R-:W-:Y:S02]  /*ad20*/  FMUL.FTZ R19, R21, -R154 ;  /* 0x8000009a15137220 */ /* 0x000fe40000410000 */
[----:B------:R-:W-:Y:S02]  /*ad30*/  FFMA.FTZ R176, R24, -R76, R176 ;  /* 0x8000004c18b07223 */ /* 0x000fe400000100b0 */
[----:B------:R-:W-:-:S02]  /*ad40*/  FFMA.FTZ R214, R50, -R64, R214 ;  /* 0x8000004032d67223 */ /* 0x000fc400000100d6 */
[----:B------:R-:W-:Y:S01]  /*ad50*/  FFMA.FTZ R213, R49, -R64, R213 ;  /* 0x8000004031d57223 */ /* 0x000fe200000100d5 */
[----:B------:R-:W-:Y:S01]  /*ad60*/  PRMT R64, RZ, 0x5410, R215 ;  /* 0x00005410ff407816 */ /* 0x000fe200000000d7 */
[----:B------:R-:W-:Y:S02]  /*ad70*/  FMUL.FTZ R76, R74, R110 ;  /* 0x0000006e4a4c7220 */ /* 0x000fe40000410000 */
[----:B------:R-:W-:Y:S02]  /*ad80*/  FFMA.FTZ R139, R87, R184, R95 ;  /* 0x000000b8578b7223 */ /* 0x000fe4000001005f */
[-C--:B------:R-:W-:Y:S02]  /*ad90*/  FFMA.FTZ R184, R10, -R20.reuse, R184 ;  /* 0x800000140ab87223 */ /* 0x080fe400000100b8 */
[----:B------:R-:W-:Y:S02]  /*ada0*/  FFMA.FTZ R95, R9, -R20, R183 ;  /* 0x80000014095f7223 */ /* 0x000fe400000100b7 */
[----:B------:R-:W-:-:S02]  /*adb0*/  FMUL.FTZ R21, R21, -R124 ;  /* 0x8000007c15157220 */ /* 0x000fc40000410000 */
[----:B------:R-:W-:Y:S01]  /*adc0*/  FFMA.FTZ R20, R22, R124, -R19 ;  /* 0x0000007c16147223 */ /* 0x000fe20000010813 */
[----:B------:R-:W-:Y:S01]  /*add0*/  PRMT R19, RZ, 0x5410, R200 ;  /* 0x00005410ff137816 */ /* 0x000fe200000000c8 */
[-C--:B------:R-:W-:Y:S02]  /*ade0*/  FFMA.FTZ R178, R16, -R76.reuse, R178 ;  /* 0x8000004c10b27223 */ /* 0x080fe400000100b2 */
[----:B------:R-:W-:Y:S01]  /*adf0*/  FFMA.FTZ R77, R15, -R76, R177 ;  /* 0x8000004c0f4d7223 */ /* 0x000fe200000100b1 */
[----:B------:R-:W-:Y:S01]  /*ae00*/  PRMT R76, RZ, 0x5410, R203 ;  /* 0x00005410ff4c7816 */ /* 0x000fe200000000cb */
[----:B------:R-:W-:Y:S02]  /*ae10*/  FFMA.FTZ R21, R22, R154, R21 ;  /* 0x0000009a16157223 */ /* 0x000fe40000010015 */
[----:B------:R-:W-:Y:S02]  /*ae20*/  FMUL.FTZ R65, R64, R115 ;  /* 0x0000007340417220 */ /* 0x000fe40000410000 */
[----:B------:R-:W-:-:S02]  /*ae30*/  FADD.FTZ R125, R125, R20 ;  /* 0x000000147d7d7221 */ /* 0x000fc40000010000 */
[----:B------:R-:W-:Y:S02]  /*ae40*/  FADD.FTZ R140, -R140, R21 ;  /* 0x000000158c8c7221 */ /* 0x000fe40000010100 */
[----:B------:R-:W-:Y:S02]  /*ae50*/  FFMA.FTZ R167, R44, -R65, R167 ;  /* 0x800000412ca77223 */ /* 0x000fe400000100a7 */
[----:B------:R-:W-:Y:S02]  /*ae60*/  FMUL.FTZ R78, R76, R109 ;  /* 0x0000006d4c4e7220 */ /* 0x000fe40000410000 */
[----:B------:R-:W-:Y:S02]  /*ae70*/  FMUL.FTZ R21, R25, -R125 ;  /* 0x8000007d19157220 */ /* 0x000fe40000410000 */
[----:B------:R-:W-:Y:S02]  /*ae80*/  FFMA.FTZ R65, R43, -R65, R168 ;  /* 0x800000412b417223 */ /* 0x000fe400000100a8 */
[----:B------:R-:W-:-:S02]  /*ae90*/  FFMA.FTZ R168, R90, -R177, R175 ;  /* 0x800000b15aa87223 */ /* 0x000fc400000100af */
[----:B------:R-:W-:Y:S02]  /*aea0*/  FMUL.FTZ R25, R25, -R140 ;  /* 0x8000008c19197220 */ /* 0x000fe40000410000 */
[----:B------:R-:W-:Y:S02]  /*aeb0*/  FFMA.FTZ R180, R14, -R78, R180 ;  /* 0x8000004e0eb47223 */ /* 0x000fe400000100b4 */
[C---:B------:R-:W-:Y:S02]  /*aec0*/  FFMA.FTZ R20, R26.reuse, R140, R21 ;  /* 0x0000008c1a147223 */ /* 0x040fe40000010015 */
[----:B------:R-:W-:Y:S02]  /*aed0*/  FFMA.FTZ R78, R13, -R78, R179 ;  /* 0x8000004e0d4e7223 */ /* 0x000fe400000100b3 */
[----:B------:R-:W-:Y:S02]  /*aee0*/  FFMA.FTZ R179, R89, -R179, R168 ;  /* 0x800000b359b37223 */ /* 0x000fe400000100a8 */
[----:B------:R-:W-:-:S02]  /*aef0*/  FFMA.FTZ R25, R26, R125, -R25 ;  /* 0x0000007d1a197223 */ /* 0x000fc40000010819 */
[----:B------:R-:W-:Y:S01]  /*af00*/  FADD.FTZ R26, -R141, R20 ;  /* 0x000000148d1a7221 */ /* 0x000fe20000010100 */
[----:B------:R-:W-:Y:S01]  /*af10*/  PRMT R20, RZ, 0x5410, R199 ;  /* 0x00005410ff147816 */ /* 0x000fe200000000c7 */
[----:B------:R-:W-:Y:S02]  /*af20*/  FFMA.FTZ R168, R88, -R181, R179 ;  /* 0x800000b558a87223 */ /* 0x000fe400000100b3 */
[----:B------:R-:W-:Y:S02]  /*af30*/  FFMA.FTZ R139, R86, R186, R139 ;  /* 0x000000ba568b7223 */ /* 0x000fe4000001008b */
[----:B------:R-:W-:Y:S02]  /*af40*/  FFMA.FTZ R168, R87, -R183, R168 ;  /* 0x800000b757a87223 */ /* 0x000fe400000100a8 */
[----:B------:R-:W-:Y:S02]  /*af50*/  FMUL.FTZ R21, R20, R105 ;  /* 0x0000006914157220 */ /* 0x000fe40000410000 */
[----:B------:R-:W-:-:S02]  /*af60*/  FFMA.FTZ R141, R85, R188, R139 ;  /* 0x000000bc558d7223 */ /* 0x000fc4000001008b */
[----:B------:R-:W-:Y:S02]  /*af70*/  FFMA.FTZ R168, R86, -R185, R168 ;  /* 0x800000b956a87223 */ /* 0x000fe400000100a8 */
[-C--:B------:R-:W-:Y:S02]  /*af80*/  FFMA.FTZ R188, R6, -R21.reuse, R188 ;  /* 0x8000001506bc7223 */ /* 0x080fe400000100bc */
[----:B------:R-:W-:Y:S02]  /*af90*/  FFMA.FTZ R139, R5, -R21, R187 ;  /* 0x80000015058b7223 */ /* 0x000fe400000100bb */
[----:B------:R-:W-:Y:S02]  /*afa0*/  FADD.FTZ R126, R126, R25 ;  /* 0x000000197e7e7221 */ /* 0x000fe40000010000 */
[----:B------:R-:W-:Y:S02]  /*afb0*/  FMUL.FTZ R21, R31, -R26 ;  /* 0x8000001a1f157220 */ /* 0x000fe40000410000 */
[----:B------:R-:W-:-:S02]  /*afc0*/  FFMA.FTZ R187, R85, -R187, R168 ;  /* 0x800000bb55bb7223 */ /* 0x000fc400000100a8 */
[-C--:B------:R-:W-:Y:S02]  /*afd0*/  FMUL.FTZ R31, R31, -R126.reuse ;  /* 0x8000007e1f1f7220 */ /* 0x080fe40000410000 */
[C---:B------:R-:W-:Y:S01]  /*afe0*/  FFMA.FTZ R168, R32.reuse, R126, -R21 ;  /* 0x0000007e20a87223 */ /* 0x040fe20000010815 */
[----:B------:R-:W-:Y:S01]  /*aff0*/  PRMT R21, RZ, 0x5410, R198 ;  /* 0x00005410ff157816 */ /* 0x000fe200000000c6 */
[----:B------:R-:W-:Y:S02]  /*b000*/  FFMA.FTZ R31, R32, R26, R31 ;  /* 0x0000001a201f7223 */ /* 0x000fe4000001001f */
[----:B------:R-:W-:Y:S02]  /*b010*/  FADD.FTZ R127, R127, R168 ;  /* 0x000000a87f7f7221 */ /* 0x000fe40000010000 */
[----:B------:R-:W-:Y:S02]  /*b020*/  FMUL.FTZ R68, R66, R114 ;  /* 0x0000007242447220 */ /* 0x000fe40000410000 */
[----:B------:R-:W-:-:S02]  /*b030*/  FADD.FTZ R142, -R142, R31 ;  /* 0x0000001f8e8e7221 */ /* 0x000fc40000010100 */
[----:B------:R-:W-:Y:S02]  /*b040*/  FMUL.FTZ R31, R33, -R127 ;  /* 0x8000007f211f7220 */ /* 0x000fe40000410000 */
[----:B------:R-:W-:Y:S01]  /*b050*/  FFMA.FTZ R67, R37, -R68, R170 ;  /* 0x8000004425437223 */ /* 0x000fe200000100aa */
[----:B------:R-:W-:Y:S01]  /*b060*/  PRMT R170, RZ, 0x5410, R155 ;  /* 0x00005410ffaa7816 */ /* 0x000fe2000000009b */
[----:B------:R-:W-:Y:S02]  /*b070*/  FFMA.FTZ R168, R34, R142, R31 ;  /* 0x0000008e22a87223 */ /* 0x000fe4000001001f */
[----:B------:R-:W-:Y:S02]  /*b080*/  FMUL.FTZ R32, R21, R104 ;  /* 0x0000006815207220 */ /* 0x000fe40000410000 */
[----:B------:R-:W-:Y:S02]  /*b090*/  FMUL.FTZ R33, R33, -R142 ;  /* 0x8000008e21217220 */ /* 0x000fe40000410000 */
[----:B------:R-:W-:-:S02]  /*b0a0*/  FADD.FTZ R168, -R143, R168 ;  /* 0x000000a88fa87221 */ /* 0x000fc40000010100 */
[----:B------:R-:W-:Y:S02]  /*b0b0*/  FMUL.FTZ R143, R170, R103 ;  /* 0x00000067aa8f7220 */ /* 0x000fe40000410000 */
[----:B------:R-:W-:Y:S02]  /*b0c0*/  FFMA.FTZ R25, R84, R190, R141 ;  /* 0x000000be54197223 */ /* 0x000fe4000001008d */
[----:B------:R-:W-:Y:S02]  /*b0d0*/  FMUL.FTZ R31, R0, R94 ;  /* 0x0000005e001f7220 */ /* 0x000fe40000410000 */
[-C--:B------:R-:W-:Y:S02]  /*b0e0*/  FFMA.FTZ R190, R4, -R32.reuse, R190 ;  /* 0x8000002004be7223 */ /* 0x080fe400000100be */
[----:B------:R-:W-:Y:S02]  /*b0f0*/  FFMA.FTZ R141, R3, -R32, R189 ;  /* 0x80000020038d7223 */ /* 0x000fe400000100bd */
[----:B------:R-:W-:-:S02]  /*b100*/  FFMA.FTZ R33, R34, R127, -R33 ;  /* 0x0000007f22217223 */ /* 0x000fc40000010821 */
[-C--:B------:R-:W-:Y:S02]  /*b110*/  FFMA.FTZ R32, R0, -R143.reuse, R192 ;  /* 0x8000008f00207223 */ /* 0x080fe400000100c0 */
[C---:B------:R-:W-:Y:S02]  /*b120*/  FFMA.FTZ R0, R2.reuse, -R143, R191 ;  /* 0x8000008f02007223 */ /* 0x040fe400000100bf */
[----:B------:R-:W-:Y:S02]  /*b130*/  FFMA.FTZ R2, R2, R75, R31 ;  /* 0x0000004b02027223 */ /* 0x000fe4000001001f */
[----:B------:R-:W-:Y:S02]  /*b140*/  FADD.FTZ R128, R128, R33 ;  /* 0x0000002180807221 */ /* 0x000fe40000010000 */
[C---:B------:R-:W-:Y:S02]  /*b150*/  FMUL.FTZ R31, R35.reuse, -R168 ;  /* 0x800000a8231f7220 */ /* 0x040fe40000410000 */
[----:B------:R-:W-:-:S02]  /*b160*/  FMUL.FTZ R35, R35, -R128 ;  /* 0x8000008023237220 */ /* 0x000fc40000410000 */
[----:B------:R-:W-:Y:S02]  /*b170*/  FFMA.FTZ R34, R36, R128, -R31 ;  /* 0x0000008024227223 */ /* 0x000fe4000001081f */
[----:B------:R-:W-:Y:S02]  /*b180*/  FMUL.FTZ R31, R75, UR42 ;  /* 0x0000002a4b1f7c20 */ /* 0x000fe40008410000 */
[----:B------:R-:W-:Y:S02]  /*b190*/  FADD.FTZ R129, R129, R34 ;  /* 0x0000002281817221 */ /* 0x000fe40000010000 */
[C---:B------:R-:W-:Y:S02]  /*b1a0*/  FMUL.FTZ R34, R94.reuse, UR42 ;  /* 0x0000002a5e227c20 */ /* 0x040fe40008410000 */
[----:B------:R-:W-:Y:S02]  /*b1b0*/  FFMA.FTZ R31, R94, UR41, -R31 ;  /* 0x000000295e1f7c23 */ /* 0x000fe4000801081f */
[----:B------:R-:W-:-:S02]  /*b1c0*/  FFMA.FTZ R35, R36, R168, R35 ;  /* 0x000000a824237223 */ /* 0x000fc40000010023 */
[----:B------:R-:W-:Y:S02]  /*b1d0*/  FFMA.FTZ R33, R75, UR41, R34 ;  /* 0x000000294b217c23 */ /* 0x000fe40008010022 */
[----:B------:R-:W-:Y:S02]  /*b1e0*/  FMUL.FTZ R34, R32, R31 ;  /* 0x0000001f20227220 */ /* 0x000fe40000410000 */
[----:B------:R-:W-:Y:S02]  /*b1f0*/  FMUL.FTZ R31, R3, R138 ;  /* 0x0000008a031f7220 */ /* 0x000fe40000410000 */
[----:B------:R-:W-:Y:S02]  /*b200*/  FADD.FTZ R144, -R144, R35 ;  /* 0x0000002390907221 */ /* 0x000fe40000010100 */
[----:B------:R-:W-:Y:S02]  /*b210*/  FMUL.FTZ R3, R39, -R129 ;  /* 0x8000008127037220 */ /* 0x000fe40000410000 */
[----:B------:R-:W-:-:S02]  /*b220*/  FFMA.FTZ R31, R4, R123, R31 ;  /* 0x0000007b041f7223 */ /* 0x000fc4000001001f */
[-C--:B------:R-:W-:Y:S02]  /*b230*/  FMUL.FTZ R39, R39, -R144.reuse ;  /* 0x8000009027277220 */ /* 0x080fe40000410000 */
[C---:B------:R-:W-:Y:S02]  /*b240*/  FFMA.FTZ R4, R40.reuse, R144, R3 ;  /* 0x0000009028047223 */ /* 0x040fe40000010003 */
[----:B------:R-:W-:Y:S02]  /*b250*/  FMUL.FTZ R3, R123, UR42 ;  /* 0x0000002a7b037c20 */ /* 0x000fe40008410000 */
[----:B------:R-:W-:Y:S02]  /*b260*/  FFMA.FTZ R39, R40, R129, -R39 ;  /* 0x0000008128277223 */ /* 0x000fe40000010827 */
[----:B------:R-:W-:Y:S02]  /*b270*/  FFMA.FTZ R33, R0, R33, R34 ;  /* 0x0000002100217223 */ /* 0x000fe40000010022 */
[----:B------:R-:W-:-:S02]  /*b280*/  FADD.FTZ R40, -R145, R4 ;  /* 0x0000000491287221 */ /* 0x000fc40000010100 */
[C---:B------:R-:W-:Y:S02]  /*b290*/  FFMA.FTZ R34, R138.reuse, UR41, -R3 ;  /* 0x000000298a227c23 */ /* 0x040fe40008010803 */
[----:B------:R-:W-:Y:S02]  /*b2a0*/  FMUL.FTZ R4, R138, UR42 ;  /* 0x0000002a8a047c20 */ /* 0x000fe40008410000 */
[----:B------:R-:W-:Y:S02]  /*b2b0*/  FMUL.FTZ R34, R141, R34 ;  /* 0x000000228d227220 */ /* 0x000fe40000410000 */
[----:B------:R-:W-:Y:S02]  /*b2c0*/  FFMA.FTZ R3, R123, UR41, R4 ;  /* 0x000000297b037c23 */ /* 0x000fe40008010004 */
[----:B------:R-:W-:Y:S02]  /*b2d0*/  FADD.FTZ R130, R130, R39 ;  /* 0x0000002782827221 */ /* 0x000fe40000010000 */
[----:B------:R-:W-:-:S02]  /*b2e0*/  FFMA.FTZ R34, R190, R3, R34 ;  /* 0x00000003be227223 */ /* 0x000fc40000010022 */
[C---:B------:R-:W-:Y:S02]  /*b2f0*/  FMUL.FTZ R3, R41.reuse, -R40 ;  /* 0x8000002829037220 */ /* 0x040fe40000410000 */
[----:B------:R-:W-:Y:S02]  /*b300*/  FMUL.FTZ R41, R41, -R130 ;  /* 0x8000008229297220 */ /* 0x000fe40000410000 */
[----:B------:R-:W-:Y:S02]  /*b310*/  FFMA.FTZ R36, R170, R2, R33 ;  /* 0x00000002aa247223 */ /* 0x000fe40000010021 */
[----:B------:R-:W-:Y:S02]  /*b320*/  FFMA.FTZ R219, R2, R103, R219 ;  /* 0x0000006702db7223 */ /* 0x000fe400000100db */
[C---:B------:R-:W-:Y:S02]  /*b330*/  FFMA.FTZ R33, R42.reuse, R40, R41 ;  /* 0x000000282a217223 */ /* 0x040fe40000010029 */
[----:B------:R-:W-:-:S02]  /*b340*/  FFMA.FTZ R2, R42, R130, -R3 ;  /* 0x000000822a027223 */ /* 0x000fc40000010803 */
[----:B------:R-:W-:Y:S02]  /*b350*/  FADD.FTZ R33, -R146, R33 ;  /* 0x0000002192217221 */ /* 0x000fe40000010100 */
[----:B------:R-:W-:Y:S02]  /*b360*/  FADD.FTZ R131, R131, R2 ;  /* 0x0000000283837221 */ /* 0x000fe40000010000 */
[----:B------:R-:W-:Y:S02]  /*b370*/  FMUL.FTZ R5, R5, R154 ;  /* 0x0000009a05057220 */ /* 0x000fe40000410000 */
[C---:B------:R-:W-:Y:S02]  /*b380*/  FMUL.FTZ R4, R45.reuse, -R33 ;  /* 0x800000212d047220 */ /* 0x040fe40000410000 */
[----:B------:R-:W-:Y:S02]  /*b390*/  FMUL.FTZ R45, R45, -R131 ;  /* 0x800000832d2d7220 */ /* 0x000fe40000410000 */
[----:B------:R-:W-:-:S02]  /*b3a0*/  FFMA.FTZ R42, R6, R124, R5 ;  /* 0x0000007c062a7223 */ /* 0x000fc40000010005 */
[----:B------:R-:W-:Y:S02]  /*b3b0*/  FMUL.FTZ R5, R124, UR42 ;  /* 0x0000002a7c057c20 */ /* 0x000fe40008410000 */
[C---:B------:R-:W-:Y:S02]  /*b3c0*/  FFMA.FTZ R35, R46.reuse, R131, -R4 ;  /* 0x000000832e237223 */ /* 0x040fe40000010804 */
[----:B------:R-:W-:Y:S02]  /*b3d0*/  FFMA.FTZ R46, R46, R33, R45 ;  /* 0x000000212e2e7223 */ /* 0x000fe4000001002d */
[----:B------:R-:W-:Y:S02]  /*b3e0*/  FMUL.FTZ R22, R19, R106 ;  /* 0x0000006a13167220 */ /* 0x000fe40000410000 */
[C---:B------:R-:W-:Y:S02]  /*b3f0*/  FMUL.FTZ R39, R154.reuse, UR42 ;  /* 0x0000002a9a277c20 */ /* 0x040fe40008410000 */
[----:B------:R-:W-:-:S02]  /*b400*/  FFMA.FTZ R4, R154, UR41, -R5 ;  /* 0x000000299a047c23 */ /* 0x000fc40008010805 */
[----:B------:R-:W-:Y:S02]  /*b410*/  FADD.FTZ R46, -R147, R46 ;  /* 0x0000002e932e7221 */ /* 0x000fe40000010100 */
[----:B------:R-:W-:Y:S02]  /*b420*/  FADD.FTZ R132, R132, R35 ;  /* 0x0000002384847221 */ /* 0x000fe40000010000 */
[-C--:B------:R-:W-:Y:S02]  /*b430*/  FFMA.FTZ R186, R8, -R22.reuse, R186 ;  /* 0x8000001608ba7223 */ /* 0x080fe400000100ba */
[----:B------:R-:W-:Y:S02]  /*b440*/  FFMA.FTZ R22, R7, -R22, R185 ;  /* 0x8000001607167223 */ /* 0x000fe400000100b9 */
[----:B------:R-:W-:Y:S02]  /*b450*/  FFMA.FTZ R41, R124, UR41, R39 ;  /* 0x000000297c297c23 */ /* 0x000fe40008010027 */
[----:B------:R-:W-:-:S02]  /*b460*/  FMUL.FTZ R35, R139, R4 ;  /* 0x000000048b237220 */ /* 0x000fc40000410000 */
[----:B------:R-:W-:Y:S02]  /*b470*/  FMUL.FTZ R45, R7, R140 ;  /* 0x0000008c072d7220 */ /* 0x000fe40000410000 */
[C---:B------:R-:W-:Y:S02]  /*b480*/  FMUL.FTZ R7, R47.reuse, -R46 ;  /* 0x8000002e2f077220 */ /* 0x040fe40000410000 */
[----:B------:R-:W-:Y:S02]  /*b490*/  FMUL.FTZ R47, R47, -R132 ;  /* 0x800000842f2f7220 */ /* 0x000fe40000410000 */
[----:B------:R-:W-:Y:S02]  /*b4a0*/  FFMA.FTZ R35, R188, R41, R35 ;  /* 0x00000029bc237223 */ /* 0x000fe40000010023 */
[----:B------:R-:W-:Y:S02]  /*b4b0*/  FMUL.FTZ R41, R9, R26 ;  /* 0x0000001a09297220 */ /* 0x000fe40000410000 */
[----:B------:R-:W-:-:S02]  /*b4c0*/  FFMA.FTZ R9, R8, R125, R45 ;  /* 0x0000007d08097223 */ /* 0x000fc4000001002d */
[C---:B------:R-:W-:Y:S02]  /*b4d0*/  FFMA.FTZ R47, R48.reuse, R46, R47 ;  /* 0x0000002e302f7223 */ /* 0x040fe4000001002f */
[----:B------:R-:W-:Y:S02]  /*b4e0*/  FFMA.FTZ R8, R48, R132, -R7 ;  /* 0x0000008430087223 */ /* 0x000fe40000010807 */
[----:B------:R-:W-:Y:S02]  /*b4f0*/  FADD.FTZ R148, -R148, R47 ;  /* 0x0000002f94947221 */ /* 0x000fe40000010100 */
[----:B------:R-:W-:Y:S02]  /*b500*/  FADD.FTZ R133, R133, R8 ;  /* 0x0000000885857221 */ /* 0x000fe40000010000 */
[----:B------:R-:W-:Y:S02]  /*b510*/  FFMA.FTZ R10, R10, R126, R41 ;  /* 0x0000007e0a0a7223 */ /* 0x000fe40000010029 */
[----:B------:R-:W-:-:S02]  /*b520*/  FMUL.FTZ R7, R126, UR42 ;  /* 0x0000002a7e077c20 */ /* 0x000fc40008410000 */
[C---:B------:R-:W-:Y:S02]  /*b530*/  FMUL.FTZ R41, R26.reuse, UR42 ;  /* 0x0000002a1a297c20 */ /* 0x040fe40008410000 */
[C---:B------:R-:W-:Y:S02]  /*b540*/  FMUL.FTZ R8, R51.reuse, -R148 ;  /* 0x8000009433087220 */ /* 0x040fe40000410000 */
[----:B------:R-:W-:Y:S02]  /*b550*/  FMUL.FTZ R45, R51, -R133 ;  /* 0x80000085332d7220 */ /* 0x000fe40000410000 */
[----:B------:R-:W-:Y:S02]  /*b560*/  FFMA.FTZ R48, R26, UR41, -R7 ;  /* 0x000000291a307c23 */ /* 0x000fe40008010807 */
[----:B------:R-:W-:Y:S02]  /*b570*/  FFMA.FTZ R47, R126, UR41, R41 ;  /* 0x000000297e2f7c23 */ /* 0x000fe40008010029 */
[----:B------:R-:W-:-:S02]  /*b580*/  FMUL.FTZ R7, R26, R107 ;  /* 0x0000006b1a077220 */ /* 0x000fc40000410000 */
[C---:B------:R-:W-:Y:S02]  /*b590*/  FFMA.FTZ R41, R52.reuse, R133, -R8 ;  /* 0x0000008534297223 */ /* 0x040fe40000010808 */
[----:B------:R-:W-:Y:S02]  /*b5a0*/  FFMA.FTZ R8, R52, R148, R45 ;  /* 0x0000009434087223 */ /* 0x000fe4000001002d */
[----:B------:R-:W-:Y:S02]  /*b5b0*/  FMUL.FTZ R51, R126, R107 ;  /* 0x0000006b7e337220 */ /* 0x000fe40000410000 */
[----:B------:R-:W-:Y:S02]  /*b5c0*/  FMUL.FTZ R45, R95, R7 ;  /* 0x000000075f2d7220 */ /* 0x000fe40000410000 */
[----:B------:R-:W-:Y:S02]  /*b5d0*/  FADD.FTZ R8, -R149, R8 ;  /* 0x0000000895087221 */ /* 0x000fe40000010100 */
[----:B------:R-:W-:-:S02]  /*b5e0*/  FADD.FTZ R134, R134, R41 ;  /* 0x0000002986867221 */ /* 0x000fc40000010000 */
[----:B------:R-:W-:Y:S02]  /*b5f0*/  FMUL.FTZ R26, R95, R48 ;  /* 0x000000305f1a7220 */ /* 0x000fe40000410000 */
[----:B------:R-:W-:Y:S02]  /*b600*/  FFMA.FTZ R48, R184, R51, R45 ;  /* 0x00000033b8307223 */ /* 0x000fe4000001002d */
[----:B------:R-:W-:Y:S02]  /*b610*/  FMUL.FTZ R45, R57, -R8 ;  /* 0x80000008392d7220 */ /* 0x000fe40000410000 */
[----:B------:R-:W-:Y:S02]  /*b620*/  FMUL.FTZ R11, R11, R142 ;  /* 0x0000008e0b0b7220 */ /* 0x000fe40000410000 */
[----:B------:R-:W-:Y:S02]  /*b630*/  FMUL.FTZ R57, R57, -R134 ;  /* 0x8000008639397220 */ /* 0x000fe40000410000 */
[----:B------:R-:W-:-:S02]  /*b640*/  FFMA.FTZ R11, R12, R127, R11 ;  /* 0x0000007f0c0b7223 */ /* 0x000fc4000001000b */
[C---:B------:R-:W-:Y:S02]  /*b650*/  FFMA.FTZ R57, R58.reuse, R8, R57 ;  /* 0x000000083a397223 */ /* 0x040fe40000010039 */
[----:B------:R-:W-:Y:S02]  /*b660*/  FFMA.FTZ R12, R58, R134, -R45 ;  /* 0x000000863a0c7223 */ /* 0x000fe4000001082d */
[----:B------:R-:W-:Y:S02]  /*b670*/  FMUL.FTZ R13, R13, R168 ;  /* 0x000000a80d0d7220 */ /* 0x000fe40000410000 */
[----:B------:R-:W-:Y:S02]  /*b680*/  FMUL.FTZ R45, R128, UR42 ;  /* 0x0000002a802d7c20 */ /* 0x000fe40008410000 */
[----:B------:R-:W-:Y:S02]  /*b690*/  FADD.FTZ R150, -R150, R57 ;  /* 0x0000003996967221 */ /* 0x000fe40000010100 */
[----:B------:R-:W-:-:S02]  /*b6a0*/  FADD.FTZ R135, R135, R12 ;  /* 0x0000000c87877221 */ /* 0x000fc40000010000 */
[----:B------:R-:W-:Y:S02]  /*b6b0*/  FFMA.FTZ R14, R14, R128, R13 ;  /* 0x000000800e0e7223 */ /* 0x000fe4000001000d */
[----:B------:R-:W-:Y:S02]  /*b6c0*/  FMUL.FTZ R52, R95, R51 ;  /* 0x000000335f347220 */ /* 0x000fe40000410000 */
[C---:B------:R-:W-:Y:S02]  /*b6d0*/  FMUL.FTZ R13, R168.reuse, UR42 ;  /* 0x0000002aa80d7c20 */ /* 0x040fe40008410000 */
[----:B------:R-:W-:Y:S02]  /*b6e0*/  FFMA.FTZ R95, R168, UR41, -R45 ;  /* 0x00000029a85f7c23 */ /* 0x000fe4000801082d */
[C---:B------:R-:W-:Y:S02]  /*b6f0*/  FMUL.FTZ R12, R59.reuse, -R150 ;  /* 0x800000963b0c7220 */ /* 0x040fe40000410000 */
[----:B------:R-:W-:-:S02]  /*b700*/  FMUL.FTZ R45, R59, -R135 ;  /* 0x800000873b2d7220 */ /* 0x000fc40000410000 */
[----:B------:R-:W-:Y:S02]  /*b710*/  FFMA.FTZ R41, R184, R47, R26 ;  /* 0x0000002fb8297223 */ /* 0x000fe4000001001a */
[----:B------:R-:W-:Y:S02]  /*b720*/  FFMA.FTZ R47, R128, UR41, R13 ;  /* 0x00000029802f7c23 */ /* 0x000fe4000801000d */
[C---:B------:R-:W-:Y:S02]  /*b730*/  FFMA.FTZ R13, R80.reuse, R135, -R12 ;  /* 0x00000087500d7223 */ /* 0x040fe4000001080c */
[----:B------:R-:W-:Y:S02]  /*b740*/  FFMA.FTZ R12, R80, R150, R45 ;  /* 0x00000096500c7223 */ /* 0x000fe4000001002d */
[----:B------:R-:W-:Y:S02]  /*b750*/  FMUL.FTZ R57, R168, R109 ;  /* 0x0000006da8397220 */ /* 0x000fe40000410000 */
[----:B------:R-:W-:-:S02]  /*b760*/  FADD.FTZ R12, -R151, R12 ;  /* 0x0000000c970c7221 */ /* 0x000fc40000010100 */
[----:B------:R-:W-:Y:S02]  /*b770*/  FMUL.FTZ R59, R128, R109 ;  /* 0x0000006d803b7220 */ /* 0x000fe40000410000 */
[----:B------:R-:W-:Y:S02]  /*b780*/  FMUL.FTZ R26, R78, R57 ;  /* 0x000000394e1a7220 */ /* 0x000fe40000410000 */
[----:B------:R-:W-:Y:S02]  /*b790*/  FADD.FTZ R136, R136, R13 ;  /* 0x0000000d88887221 */ /* 0x000fe40000010000 */
[C---:B------:R-:W-:Y:S02]  /*b7a0*/  FMUL.FTZ R95, R78.reuse, R95 ;  /* 0x0000005f4e5f7220 */ /* 0x040fe40000410000 */
[----:B------:R-:W-:Y:S02]  /*b7b0*/  FMUL.FTZ R45, R81, -R12 ;  /* 0x8000000c512d7220 */ /* 0x000fe40000410000 */
[----:B------:R-:W-:-:S02]  /*b7c0*/  FMUL.FTZ R58, R78, R59 ;  /* 0x0000003b4e3a7220 */ /* 0x000fc40000410000 */
[----:B------:R-:W-:Y:S02]  /*b7d0*/  FMUL.FTZ R5, R154, R105 ;  /* 0x000000699a057220 */ /* 0x000fe40000410000 */
[----:B------:R-:W-:Y:S02]  /*b7e0*/  FFMA.FTZ R78, R180, R59, R26 ;  /* 0x0000003bb44e7223 */ /* 0x000fe4000001001a */
[----:B------:R-:W-:Y:S02]  /*b7f0*/  FMUL.FTZ R81, R81, -R136 ;  /* 0x8000008851517220 */ /* 0x000fe40000410000 */
[----:B------:R-:W-:Y:S02]  /*b800*/  FMUL.FTZ R39, R124, R105 ;  /* 0x000000697c277220 */ /* 0x000fe40000410000 */
[----:B------:R-:W-:Y:S01]  /*b810*/  FFMA.FTZ R13, R180, R47, R95 ;  /* 0x0000002fb40d7223 */ /* 0x000fe2000001005f */
[----:B------:R-:W-:Y:S01]  /*b820*/  SHF.L.U32 R95, R122, 0x5, RZ ;  /* 0x000000057a5f7819 */ /* 0x000fe200000006ff */
[----:B------:R-:W-:-:S02]  /*b830*/  FMUL.FTZ R15, R15, R144 ;  /* 0x000000900f0f7220 */ /* 0x000fc40000410000 */
[C---:B------:R-:W-:Y:S01]  /*b840*/  FFMA.FTZ R26, R82.reuse, R136, -R45 ;  /* 0x00000088521a7223 */ /* 0x040fe2000001082d */
[----:B------:R-:W-:Y:S01]  /*b850*/  IADD3 R45, R95, 0x3, RZ ;  /* 0x000000035f2d7810 */ /* 0x000fe20007ffe0ff */
[----:B------:R-:W-:Y:S01]  /*b860*/  FMUL.FTZ R6, R139, R5 ;  /* 0x000000058b067220 */ /* 0x000fe20000410000 */
[-C--:B------:R-:W-:Y:S01]  /*b870*/  LEA.HI.SX32 R80, R95, R95.reuse, 0x1b ;  /* 0x0000005f5f507211 */ /* 0x080fe200078fdaff */
[----:B------:R-:W-:Y:S01]  /*b880*/  FFMA.FTZ R81, R82, R12, R81 ;  /* 0x0000000c52517223 */ /* 0x000fe20000010051 */
[----:B------:R-:W-:Y:S01]  /*b890*/  LEA.HI.SX32 R146, R45, R95, 0x1b ;  /* 0x0000005f2d927211 */ /* 0x000fe200078fdaff */
[----:B------:R-:W-:Y:S02]  /*b8a0*/  FMUL.FTZ R139, R139, R39 ;  /* 0x000000278b8b7220 */ /* 0x000fe40000410000 */
[----:B------:R-:W-:Y:S01]  /*b8b0*/  FFMA.FTZ R15, R16, R129, R15 ;  /* 0x00000081100f7223 */ /* 0x000fe2000001000f */
[----:B------:R-:W-:Y:S01]  /*b8c0*/  IADD3 R16, R95, 0x1, RZ ;  /* 0x000000015f107810 */ /* 0x000fe20007ffe0ff */
[----:B------:R-:W-:Y:S01]  /*b8d0*/  FADD.FTZ R137, R137, R26 ;  /* 0x0000001a89897221 */ /* 0x000fe20000010000 */
[----:B------:R-:W-:Y:S01]  /*b8e0*/  IADD3 R26, R95, 0x2, RZ ;  /* 0x000000025f1a7810 */ /* 0x000fe20007ffe0ff */
[----:B------:R-:W-:Y:S01]  /*b8f0*/  FFMA.FTZ R4, R188, R39, R6 ;  /* 0x00000027bc047223 */ /* 0x000fe20000010006 */
[----:B------:R-:W-:Y:S01]  /*b900*/  LEA.HI.SX32 R128, R16, R95, 0x1b ;  /* 0x0000005f10807211 */ /* 0x000fe200078fdaff */
[----:B------:R-:W-:-:S02]  /*b910*/  FADD.FTZ R152, -R152, R81 ;  /* 0x0000005198987221 */ /* 0x000fc40000010100 */
[----:B------:R-:W-:Y:S01]  /*b920*/  FFMA.FTZ R6, R188, R5, -R139 ;  /* 0x00000005bc067223 */ /* 0x000fe2000001088b */
[----:B------:R-:W-:Y:S01]  /*b930*/  LEA.HI.SX32 R139, R26, R95, 0x1b ;  /* 0x0000005f1a8b7211 */ /* 0x000fe200078fdaff */
[-C--:B------:R-:W-:Y:S02]  /*b940*/  FMUL.FTZ R95, R12, R117.reuse ;  /* 0x000000750c5f7220 */ /* 0x080fe40000410000 */
[-C--:B------:R-:W-:Y:S02]  /*b950*/  FMUL.FTZ R47, R152, R118.reuse ;  /* 0x00000076982f7220 */ /* 0x080fe40000410000 */
[----:B------:R-:W-:Y:S02]  /*b960*/  FMUL.FTZ R45, R137, R118 ;  /* 0x00000076892d7220 */ /* 0x000fe40000410000 */
[----:B------:R-:W-:Y:S02]  /*b970*/  FMUL.FTZ R81, R136, R117 ;  /* 0x0000007588517220 */ /* 0x000fe40000410000 */
[----:B------:R-:W-:-:S02]  /*b980*/  FMUL.FTZ R82, R212, R95 ;  /* 0x0000005fd4527220 */ /* 0x000fc40000410000 */
[C---:B------:R-:W-:Y:S02]  /*b990*/  FMUL.FTZ R16, R61.reuse, R47 ;  /* 0x0000002f3d107220 */ /* 0x040fe40000410000 */
[----:B------:R-:W-:Y:S02]  /*b9a0*/  FMUL.FTZ R26, R61, R45 ;  /* 0x0000002d3d1a7220 */ /* 0x000fe40000410000 */
[----:B------:R-:W-:Y:S02]  /*b9b0*/  FMUL.FTZ R2, R123, R104 ;  /* 0x000000687b027220 */ /* 0x000fe40000410000 */
[----:B------:R-:W-:Y:S02]  /*b9c0*/  FFMA.FTZ R123, R211, R81, R82 ;  /* 0x00000051d37b7223 */ /* 0x000fe40000010052 */
[----:B------:R-:W-:Y:S02]  /*b9d0*/  FFMA.FTZ R16, R210, R45, R16 ;  /* 0x0000002dd2107223 */ /* 0x000fe40000010010 */
[----:B------:R-:W-:-:S02]  /*b9e0*/  FMUL.FTZ R82, R212, R81 ;  /* 0x00000051d4527220 */ /* 0x000fc40000410000 */
[----:B------:R-:W-:Y:S02]  /*b9f0*/  FMUL.FTZ R45, R60, R45 ;  /* 0x0000002d3c2d7220 */ /* 0x000fe40000410000 */
[-C--:B------:R-:W-:Y:S02]  /*ba00*/  FFMA.FTZ R26, R210, R47.reuse, -R26 ;  /* 0x0000002fd21a7223 */ /* 0x080fe4000001081a */
[----:B------:R-:W-:Y:S01]  /*ba10*/  FMUL.FTZ R47, R60, R47 ;  /* 0x0000002f3c2f7220 */ /* 0x000fe20000410000 */
[----:B------:R-:W-:Y:S01]  /*ba20*/  STS [R80.X4+0x2100], R45 ;  /* 0x0021002d50007388 */ /* 0x000fe20000004800 */
[----:B------:R-:W-:Y:S02]  /*ba30*/  FMUL.FTZ R124, R62, R81 ;  /* 0x000000513e7c7220 */ /* 0x000fe40000410000 */
[----:B------:R-:W-:Y:S01]  /*ba40*/  FFMA.FTZ R81, R211, R95, -R82 ;  /* 0x0000005fd3517223 */ /* 0x000fe20000010852 */
[----:B------:R0:W-:Y:S01]  /*ba50*/  STS [R128.X4+0x2104], R47 ;  /* 0x0021042f80007388 */ /* 0x0001e20000004800 */
[----:B------:R-:W-:-:S02]  /*ba60*/  FMUL.FTZ R82, R135, R116 ;  /* 0x0000007487527220 */ /* 0x000fc40000410000 */
[----:B------:R-:W-:Y:S01]  /*ba70*/  FADD.FTZ R16, RZ, R16 ;  /* 0x00000010ff107221 */ /* 0x000fe20000010000 */
[----:B------:R1:W-:Y:S01]  /*ba80*/  STS [R139.X4+0x2108], R124 ;  /* 0x0021087c8b007388 */ /* 0x0003e20000004800 */
[----:B------:R-:W-:Y:S02]  /*ba90*/  FMUL.FTZ R126, R150, R116 ;  /* 0x00000074967e7220 */ /* 0x000fe40000410000 */
[----:B------:R-:W-:Y:S02]  /*baa0*/  FADD.FTZ R26, RZ, R26 ;  /* 0x0000001aff1a7221 */ /* 0x000fe40000010000 */
[----:B------:R-:W-:Y:S02]  /*bab0*/  FADD.FTZ R16, R16, R123 ;  /* 0x0000007b10107221 */ /* 0x000fe40000010000 */
[C---:B0-----:R-:W-:Y:S02]  /*bac0*/  FMUL.FTZ R47, R213.reuse, R82 ;  /* 0x00000052d52f7220 */ /* 0x041fe40000410000 */
[----:B------:R-:W-:-:S02]  /*bad0*/  FMUL.FTZ R45, R213, R126 ;  /* 0x0000007ed52d7220 */ /* 0x000fc40000410000 */
[-C--:B-1----:R-:W-:Y:S02]  /*bae0*/  FMUL.FTZ R124, R134, R115.reuse ;  /* 0x00000073867c7220 */ /* 0x082fe40000410000 */
[----:B------:R-:W-:Y:S02]  /*baf0*/  FMUL.FTZ R128, R8, R115 ;  /* 0x0000007308807220 */ /* 0x000fe40000410000 */
[----:B------:R-:W-:Y:S02]  /*bb00*/  FADD.FTZ R26, R26, R81 ;  /* 0x000000511a1a7221 */ /* 0x000fe40000010000 */
[----:B------:R-:W-:Y:S02]  /*bb10*/  FFMA.FTZ R47, R214, R126, -R47 ;  /* 0x0000007ed62f7223 */ /* 0x000fe4000001082f */
[----:B------:R-:W-:Y:S02]  /*bb20*/  FMUL.FTZ R123, R65, R124 ;  /* 0x0000007c417b7220 */ /* 0x000fe40000410000 */
[----:B------:R-:W-:-:S02]  /*bb30*/  FMUL.FTZ R95, R62, R95 ;  /* 0x0000005f3e5f7220 */ /* 0x000fc40000410000 */
[----:B------:R-:W-:Y:S01]  /*bb40*/  FFMA.FTZ R169, R38, -R68, R169 ;  /* 0x8000004426a97223 */ /* 0x000fe200000100a9 */
[----:B------:R-:W-:Y:S01]  /*bb50*/  PRMT R68, RZ, 0x5410, R207 ;  /* 0x00005410ff447816 */ /* 0x000fe200000000cf */
[----:B------:R-:W-:Y:S01]  /*bb60*/  FFMA.FTZ R45, R214, R82, R45 ;  /* 0x00000052d62d7223 */ /* 0x000fe2000001002d */
[----:B------:R0:W-:Y:S01]  /*bb70*/  STS [R146.X4+0x210c], R95 ;  /* 0x00210c5f92007388 */ /* 0x0001e20000004800 */
[-C--:B------:R-:W-:Y:S02]  /*bb80*/  FMUL.FTZ R81, R65, R128.reuse ;  /* 0x0000008041517220 */ /* 0x080fe40000410000 */
[----:B------:R-:W-:Y:S02]  /*bb90*/  FADD.FTZ R26, R26, R47 ;  /* 0x0000002f1a1a7221 */ /* 0x000fe40000010000 */
[----:B------:R-:W-:Y:S02]  /*bba0*/  FFMA.FTZ R123, R167, R128, -R123 ;  /* 0x00000080a77b7223 */ /* 0x000fe4000001087b */
[----:B------:R-:W-:-:S02]  /*bbb0*/  FADD.FTZ R16, R16, R45 ;  /* 0x0000002d10107221 */ /* 0x000fc40000010000 */
[-C--:B------:R-:W-:Y:S02]  /*bbc0*/  FFMA.FTZ R81, R167, R124.reuse, R81 ;  /* 0x0000007ca7517223 */ /* 0x080fe40000010051 */
[----:B0-----:R-:W-:Y:S02]  /*bbd0*/  FMUL.FTZ R95, R64, R124 ;  /* 0x0000007c405f7220 */ /* 0x001fe40000410000 */
[----:B------:R-:W-:Y:S02]  /*bbe0*/  FMUL.FTZ R45, R63, R82 ;  /* 0x000000523f2d7220 */ /* 0x000fe40000410000 */
[----:B------:R-:W-:Y:S01]  /*bbf0*/  FADD.FTZ R26, R26, R123 ;  /* 0x0000007b1a1a7221 */ /* 0x000fe20000010000 */
[----:B------:R-:W-:Y:S01]  /*bc00*/  STS [R80.X4+0x2118], R95 ;  /* 0x0021185f50007388 */ /* 0x000fe20000004800 */
[-C--:B------:R-:W-:Y:S02]  /*bc10*/  FMUL.FTZ R124, R148, R114.reuse ;  /* 0x00000072947c7220 */ /* 0x080fe40000410000 */
[----:B------:R-:W-:Y:S01]  /*bc20*/  FMUL.FTZ R69, R68, R113 ;  /* 0x0000007144457220 */ /* 0x000fe20000410000 */
[----:B------:R-:W-:Y:S01]  /*bc30*/  STS [R80.X4+0x2110], R45 ;  /* 0x0021102d50007388 */ /* 0x000fe20000004800 */
[----:B------:R-:W-:-:S02]  /*bc40*/  FMUL.FTZ R82, R133, R114 ;  /* 0x0000007285527220 */ /* 0x000fc40000410000 */
[----:B------:R-:W-:Y:S02]  /*bc50*/  FMUL.FTZ R123, R64, R128 ;  /* 0x00000080407b7220 */ /* 0x000fe40000410000 */
[----:B------:R-:W-:Y:S02]  /*bc60*/  FADD.FTZ R16, R16, R81 ;  /* 0x0000005110107221 */ /* 0x000fe40000010000 */
[----:B------:R-:W-:Y:S01]  /*bc70*/  FMUL.FTZ R138, R138, R104 ;  /* 0x000000688a8a7220 */ /* 0x000fe20000410000 */
[----:B------:R0:W-:Y:S01]  /*bc80*/  STS [R80.X4+0x211c], R123 ;  /* 0x00211c7b50007388 */ /* 0x0001e20000004800 */
[----:B------:R-:W-:Y:S02]  /*bc90*/  FMUL.FTZ R81, R63, R126 ;  /* 0x0000007e3f517220 */ /* 0x000fe40000410000 */
[C---:B------:R-:W-:Y:S02]  /*bca0*/  FMUL.FTZ R47, R67.reuse, R124 ;  /* 0x0000007c432f7220 */ /* 0x040fe40000410000 */
[----:B------:R-:W-:Y:S01]  /*bcb0*/  FFMA.FTZ R171, R30, -R69, R171 ;  /* 0x800000451eab7223 */ /* 0x000fe200000100ab */
[----:B------:R-:W-:Y:S01]  /*bcc0*/  STS [R80.X4+0x2114], R81 ;  /* 0x0021145150007388 */ /* 0x000fe20000004800 */
[----:B------:R-:W-:-:S02]  /*bcd0*/  FMUL.FTZ R126, R67, R82 ;  /* 0x00000052437e7220 */ /* 0x000fc40000410000 */
[----:B------:R-:W-:Y:S02]  /*bce0*/  FFMA.FTZ R69, R29, -R69, R172 ;  /* 0x800000451d457223 */ /* 0x000fe400000100ac */
[----:B------:R-:W-:Y:S02]  /*bcf0*/  FMUL.FTZ R146, R132, R113 ;  /* 0x0000007184927220 */ /* 0x000fe40000410000 */
[----:B0-----:R-:W-:Y:S02]  /*bd00*/  FMUL.FTZ R123, R131, R112 ;  /* 0x00000070837b7220 */ /* 0x001fe40000410000 */
[----:B------:R-:W-:Y:S02]  /*bd10*/  FMUL.FTZ R3, R141, R138 ;  /* 0x0000008a8d037220 */ /* 0x000fe40000410000 */
[----:B------:R-:W-:Y:S02]  /*bd20*/  FFMA.FTZ R139, R169, R82, R47 ;  /* 0x00000052a98b7223 */ /* 0x000fe4000001002f */
[----:B------:R-:W-:-:S02]  /*bd30*/  FMUL.FTZ R45, R66, R124 ;  /* 0x0000007c422d7220 */ /* 0x000fc40000410000 */
[----:B------:R-:W-:Y:S02]  /*bd40*/  FMUL.FTZ R141, R141, R2 ;  /* 0x000000028d8d7220 */ /* 0x000fe40000410000 */
[----:B------:R-:W-:Y:S01]  /*bd50*/  FFMA.FTZ R47, R169, R124, -R126 ;  /* 0x0000007ca92f7223 */ /* 0x000fe2000001087e */
[----:B------:R0:W-:Y:S01]  /*bd60*/  STS [R80.X4+0x2124], R45 ;  /* 0x0021242d50007388 */ /* 0x0001e20000004800 */
[----:B------:R-:W-:Y:S02]  /*bd70*/  FMUL.FTZ R124, R46, R113 ;  /* 0x000000712e7c7220 */ /* 0x000fe40000410000 */
[----:B------:R-:W-:Y:S02]  /*bd80*/  FMUL.FTZ R126, R69, R146 ;  /* 0x00000092457e7220 */ /* 0x000fe40000410000 */
[----:B------:R-:W-:Y:S02]  /*bd90*/  FMUL.FTZ R145, R33, R112 ;  /* 0x0000007021917220 */ /* 0x000fe40000410000 */
[----:B------:R-:W-:-:S02]  /*bda0*/  FMUL.FTZ R128, R71, R123 ;  /* 0x0000007b47807220 */ /* 0x000fc40000410000 */
[C---:B------:R-:W-:Y:S02]  /*bdb0*/  FFMA.FTZ R3, R190.reuse, R2, R3 ;  /* 0x00000002be037223 */ /* 0x040fe40000010003 */
[----:B------:R-:W-:Y:S02]  /*bdc0*/  FFMA.FTZ R190, R190, R138, -R141 ;  /* 0x0000008abebe7223 */ /* 0x000fe4000001088d */
[----:B------:R-:W-:Y:S02]  /*bdd0*/  FMUL.FTZ R141, R66, R82 ;  /* 0x00000052428d7220 */ /* 0x000fe40000410000 */
[-C--:B------:R-:W-:Y:S02]  /*bde0*/  FMUL.FTZ R95, R69, R124.reuse ;  /* 0x0000007c455f7220 */ /* 0x080fe40000410000 */
[-C--:B------:R-:W-:Y:S01]  /*bdf0*/  FFMA.FTZ R126, R171, R124.reuse, -R126 ;  /* 0x0000007cab7e7223 */ /* 0x080fe2000001087e */
[----:B------:R1:W-:Y:S01]  /*be00*/  STS [R80.X4+0x2120], R141 ;  /* 0x0021208d50007388 */ /* 0x0003e20000004800 */
[----:B0-----:R-:W-:-:S02]  /*be10*/  FMUL.FTZ R45, R68, R124 ;  /* 0x0000007c442d7220 */ /* 0x001fc40000410000 */
[----:B------:R-:W-:Y:S02]  /*be20*/  FFMA.FTZ R124, R174, R145, -R128 ;  /* 0x00000091ae7c7223 */ /* 0x000fe40000010880 */
[----:B------:R-:W-:Y:S01]  /*be30*/  FADD.FTZ R128, R16, R139 ;  /* 0x0000008b10807221 */ /* 0x000fe20000010000 */
[----:B------:R0:W-:Y:S01]  /*be40*/  STS [R80.X4+0x212c], R45 ;  /* 0x00212c2d50007388 */ /* 0x0001e20000004800 */
[----:B------:R-:W-:Y:S02]  /*be50*/  FMUL.FTZ R139, R129, UR42 ;  /* 0x0000002a818b7c20 */ /* 0x000fe40008410000 */
[-C--:B------:R-:W-:Y:S02]  /*be60*/  FMUL.FTZ R143, R68, R146.reuse ;  /* 0x00000092448f7220 */ /* 0x080fe40000410000 */
[----:B------:R-:W-:Y:S02]  /*be70*/  FFMA.FTZ R95, R171, R146, R95 ;  /* 0x00000092ab5f7223 */ /* 0x000fe4000001005f */
[----:B-1----:R-:W-:Y:S01]  /*be80*/  FMUL.FTZ R141, R70, R123 ;  /* 0x0000007b468d7220 */ /* 0x002fe20000410000 */
[----:B------:R1:W-:Y:S01]  /*be90*/  STS [R80.X4+0x2128], R143 ;  /* 0x0021288f50007388 */ /* 0x0003e20000004800 */
[----:B------:R-:W-:-:S02]  /*bea0*/  FMUL.FTZ R16, R144, UR42 ;  /* 0x0000002a90107c20 */ /* 0x000fc40008410000 */
[C---:B------:R-:W-:Y:S01]  /*beb0*/  FFMA.FTZ R146, R144.reuse, UR41, -R139 ;  /* 0x0000002990927c23 */ /* 0x040fe2000801088b */
[----:B------:R2:W-:Y:S01]  /*bec0*/  STS [R80.X4+0x2130], R141 ;  /* 0x0021308d50007388 */ /* 0x0005e20000004800 */
[-C--:B------:R-:W-:Y:S02]  /*bed0*/  FMUL.FTZ R139, R144, R110.reuse ;  /* 0x0000006e908b7220 */ /* 0x080fe40000410000 */
[C---:B0-----:R-:W-:Y:S02]  /*bee0*/  FFMA.FTZ R45, R129.reuse, UR41, R16 ;  /* 0x00000029812d7c23 */ /* 0x041fe40008010010 */
[----:B------:R-:W-:Y:S02]  /*bef0*/  FMUL.FTZ R129, R129, R110 ;  /* 0x0000006e81817220 */ /* 0x000fe40000410000 */
[----:B-1----:R-:W-:Y:S02]  /*bf00*/  FMUL.FTZ R143, R127, UR42 ;  /* 0x0000002a7f8f7c20 */ /* 0x002fe40008410000 */
[----:B------:R-:W-:-:S02]  /*bf10*/  FMUL.FTZ R154, R142, UR42 ;  /* 0x0000002a8e9a7c20 */ /* 0x000fc40008410000 */
[----:B--2---:R-:W-:Y:S02]  /*bf20*/  FMUL.FTZ R141, R77, R139 ;  /* 0x0000008b4d8d7220 */ /* 0x004fe40000410000 */
[C---:B------:R-:W-:Y:S02]  /*bf30*/  FFMA.FTZ R144, R142.reuse, UR41, -R143 ;  /* 0x000000298e907c23 */ /* 0x040fe4000801088f */
[----:B------:R-:W-:Y:S02]  /*bf40*/  FMUL.FTZ R168, R142, R108 ;  /* 0x0000006c8ea87220 */ /* 0x000fe40000410000 */
[----:B------:R-:W-:Y:S02]  /*bf50*/  FMUL.FTZ R149, R40, R111 ;  /* 0x0000006f28957220 */ /* 0x000fe40000410000 */
[----:B------:R-:W-:Y:S02]  /*bf60*/  FMUL.FTZ R82, R71, R145 ;  /* 0x0000009147527220 */ /* 0x000fe40000410000 */
[----:B------:R-:W-:-:S02]  /*bf70*/  FMUL.FTZ R16, R77, R146 ;  /* 0x000000924d107220 */ /* 0x000fc40000410000 */
[-C--:B------:R-:W-:Y:S02]  /*bf80*/  FMUL.FTZ R142, R77, R129.reuse ;  /* 0x000000814d8e7220 */ /* 0x080fe40000410000 */
[-C--:B------:R-:W-:Y:S02]  /*bf90*/  FFMA.FTZ R77, R178, R129.reuse, R141 ;  /* 0x00000081b24d7223 */ /* 0x080fe4000001008d */
[----:B------:R-:W-:Y:S02]  /*bfa0*/  FMUL.FTZ R141, R74, R129 ;  /* 0x000000814a8d7220 */ /* 0x000fe40000410000 */
[----:B------:R-:W-:Y:S02]  /*bfb0*/  FMUL.FTZ R147, R130, R111 ;  /* 0x0000006f82937220 */ /* 0x000fe40000410000 */
[----:B------:R-:W-:Y:S01]  /*bfc0*/  FADD.FTZ R129, R26, R47 ;  /* 0x0000002f1a817221 */ /* 0x000fe20000010000 */
[----:B------:R-:W-:Y:S01]  /*bfd0*/  STS [R80.X4+0x2140], R141 ;  /* 0x0021408d50007388 */ /* 0x000fe20000004800 */
[----:B------:R-:W-:-:S02]  /*bfe0*/  FMUL.FTZ R81, R73, R149 ;  /* 0x0000009549517220 */ /* 0x000fc40000410000 */
[----:B------:R-:W-:Y:S02]  /*bff0*/  FFMA.FTZ R82, R174, R123, R82 ;  /* 0x0000007bae527223 */ /* 0x000fe40000010052 */
[----:B------:R-:W-:Y:S02]  /*c000*/  FADD.FTZ R95, R128, R95 ;  /* 0x0000005f805f7221 */ /* 0x000fe40000010000 */
[----:B------:R-:W-:Y:S02]  /*c010*/  FMUL.FTZ R145, R70, R145 ;  /* 0x0000009146917220 */ /* 0x000fe40000410000 */
[-C--:B------:R-:W-:Y:S02]  /*c020*/  FMUL.FTZ R151, R73, R147.reuse ;  /* 0x0000009349977220 */ /* 0x080fe40000410000 */
[----:B------:R-:W-:Y:S01]  /*c030*/  FADD.FTZ R129, R129, R126 ;  /* 0x0000007e81817221 */ /* 0x000fe20000010000 */
[----:B------:R0:W-:Y:S01]  /*c040*/  STS [R80.X4+0x2134], R145 ;  /* 0x0021349150007388 */ /* 0x0001e20000004800 */
[----:B------:R-:W-:-:S02]  /*c050*/  FFMA.FTZ R81, R176, R147, R81 ;  /* 0x00000093b0517223 */ /* 0x000fc40000010051 */
[C---:B------:R-:W-:Y:S02]  /*c060*/  FFMA.FTZ R47, R127.reuse, UR41, R154 ;  /* 0x000000297f2f7c23 */ /* 0x040fe4000801009a */
[----:B------:R-:W-:Y:S02]  /*c070*/  FMUL.FTZ R146, R127, R108 ;  /* 0x0000006c7f927220 */ /* 0x000fe40000410000 */
[----:B------:R-:W-:Y:S02]  /*c080*/  FADD.FTZ R82, R95, R82 ;  /* 0x000000525f527221 */ /* 0x000fe40000010000 */
[----:B------:R-:W-:Y:S02]  /*c090*/  FMUL.FTZ R127, R79, R168 ;  /* 0x000000a84f7f7220 */ /* 0x000fe40000410000 */
[----:B------:R-:W-:Y:S02]  /*c0a0*/  FFMA.FTZ R123, R176, R149, -R151 ;  /* 0x00000095b07b7223 */ /* 0x000fe40000010897 */
[----:B------:R-:W-:-:S02]  /*c0b0*/  FADD.FTZ R124, R129, R124 ;  /* 0x0000007c817c7221 */ /* 0x000fc40000010000 */
[C---:B------:R-:W-:Y:S02]  /*c0c0*/  FMUL.FTZ R26, R79.reuse, R144 ;  /* 0x000000904f1a7220 */ /* 0x040fe40000410000 */
[-C--:B0-----:R-:W-:Y:S02]  /*c0d0*/  FMUL.FTZ R145, R79, R146.reuse ;  /* 0x000000924f917220 */ /* 0x081fe40000410000 */
[----:B------:R-:W-:Y:S02]  /*c0e0*/  FADD.FTZ R82, R82, R81 ;  /* 0x0000005152527221 */ /* 0x000fe40000010000 */
[----:B------:R-:W-:Y:S02]  /*c0f0*/  FFMA.FTZ R79, R182, R146, R127 ;  /* 0x00000092b64f7223 */ /* 0x000fe4000001007f */
[----:B------:R-:W-:Y:S02]  /*c100*/  FFMA.FTZ R127, R178, R139, -R142 ;  /* 0x0000008bb27f7223 */ /* 0x000fe4000001088e */
[----:B------:R-:W-:-:S02]  /*c110*/  FMUL.FTZ R143, R76, R59 ;  /* 0x0000003b4c8f7220 */ /* 0x000fc40000410000 */
[----:B------:R-:W-:Y:S02]  /*c120*/  FMUL.FTZ R139, R74, R139 ;  /* 0x0000008b4a8b7220 */ /* 0x000fe40000410000 */
[----:B------:R-:W-:Y:S01]  /*c130*/  FADD.FTZ R124, R124, R123 ;  /* 0x0000007b7c7c7221 */ /* 0x000fe20000010000 */
[----:B------:R0:W-:Y:S01]  /*c140*/  STS [R80.X4+0x2148], R143 ;  /* 0x0021488f50007388 */ /* 0x0001e20000004800 */
[----:B------:R-:W-:Y:S02]  /*c150*/  FMUL.FTZ R141, R18, R51 ;  /* 0x00000033128d7220 */ /* 0x000fe40000410000 */
[----:B------:R-:W-:Y:S01]  /*c160*/  FADD.FTZ R77, R82, R77 ;  /* 0x0000004d524d7221 */ /* 0x000fe20000010000 */
[----:B------:R1:W-:Y:S01]  /*c170*/  STS [R80.X4+0x2144], R139 ;  /* 0x0021448b50007388 */ /* 0x0003e20000004800 */
[----:B------:R-:W-:Y:S02]  /*c180*/  FMUL.FTZ R51, R125, UR42 ;  /* 0x0000002a7d337c20 */ /* 0x000fe40008410000 */
[----:B------:R-:W-:Y:S01]  /*c190*/  FMUL.FTZ R126, R140, UR42 ;  /* 0x0000002a8c7e7c20 */ /* 0x000fe20008410000 */
[----:B------:R-:W-:Y:S01]  /*c1a0*/  STS [R80.X4+0x2158], R141 ;  /* 0x0021588d50007388 */ /* 0x000fe20000004800 */
[----:B------:R-:W-:-:S02]  /*c1b0*/  FFMA.FTZ R58, R180, R57, -R58 ;  /* 0x00000039b43a7223 */ /* 0x000fc4000001083a */
[----:B------:R-:W-:Y:S02]  /*c1c0*/  FADD.FTZ R127, R124, R127 ;  /* 0x0000007f7c7f7221 */ /* 0x000fe40000010000 */
[----:B------:R-:W-:Y:S02]  /*c1d0*/  FMUL.FTZ R57, R76, R57 ;  /* 0x000000394c397220 */ /* 0x000fe40000410000 */
[C---:B0-----:R-:W-:Y:S02]  /*c1e0*/  FMUL.FTZ R143, R140.reuse, R106 ;  /* 0x0000006a8c8f7220 */ /* 0x041fe40000410000 */
[----:B------:R-:W-:Y:S01]  /*c1f0*/  FADD.FTZ R78, R77, R78 ;  /* 0x0000004e4d4e7221 */ /* 0x000fe20000010000 */
[----:B------:R0:W-:Y:S01]  /*c200*/  STS [R80.X4+0x214c], R57 ;  /* 0x00214c3950007388 */ /* 0x0001e20000004800 */
[----:B-1----:R-:W-:Y:S02]  /*c210*/  FFMA.FTZ R139, R140, UR41, -R51 ;  /* 0x000000298c8b7c23 */ /* 0x002fe40008010833 */
[----:B------:R-:W-:-:S02]  /*c220*/  FFMA.FTZ R51, R125, UR41, R126 ;  /* 0x000000297d337c23 */ /* 0x000fc4000801007e */
[----:B------:R-:W-:Y:S02]  /*c230*/  FFMA.FTZ R59, R182, R168, -R145 ;  /* 0x000000a8b63b7223 */ /* 0x000fe40000010891 */
[----:B------:R-:W-:Y:S02]  /*c240*/  FMUL.FTZ R125, R125, R106 ;  /* 0x0000006a7d7d7220 */ /* 0x000fe40000410000 */
[----:B------:R-:W-:Y:S02]  /*c250*/  FADD.FTZ R58, R127, R58 ;  /* 0x0000003a7f3a7221 */ /* 0x000fe40000010000 */
[----:B------:R-:W-:Y:S02]  /*c260*/  FMUL.FTZ R95, R22, R143 ;  /* 0x0000008f165f7220 */ /* 0x000fe40000410000 */
[----:B------:R-:W-:Y:S02]  /*c270*/  FADD.FTZ R79, R78, R79 ;  /* 0x0000004f4e4f7221 */ /* 0x000fe40000010000 */
[----:B0-----:R-:W-:-:S02]  /*c280*/  FMUL.FTZ R57, R22, R139 ;  /* 0x0000008b16397220 */ /* 0x001fc40000410000 */
[----:B------:R-:W-:Y:S02]  /*c290*/  FFMA.FTZ R52, R184, R7, -R52 ;  /* 0x00000007b8347223 */ /* 0x000fe40000010834 */
[-C--:B------:R-:W-:Y:S02]  /*c2a0*/  FMUL.FTZ R22, R22, R125.reuse ;  /* 0x0000007d16167220 */ /* 0x080fe40000410000 */
[----:B------:R-:W-:Y:S02]  /*c2b0*/  FADD.FTZ R59, R58, R59 ;  /* 0x0000003b3a3b7221 */ /* 0x000fe40000010000 */
[----:B------:R-:W-:Y:S02]  /*c2c0*/  FFMA.FTZ R139, R186, R125, R95 ;  /* 0x0000007dba8b7223 */ /* 0x000fe4000001005f */
[----:B------:R-:W-:Y:S02]  /*c2d0*/  FADD.FTZ R48, R79, R48 ;  /* 0x000000304f307221 */ /* 0x000fe40000010000 */
[----:B------:R-:W-:-:S02]  /*c2e0*/  FMUL.FTZ R7, R18, R7 ;  /* 0x0000000712077220 */ /* 0x000fc40000410000 */
[----:B------:R-:W-:Y:S02]  /*c2f0*/  FMUL.FTZ R95, R19, R125 ;  /* 0x0000007d135f7220 */ /* 0x000fe40000410000 */
[----:B------:R-:W-:Y:S01]  /*c300*/  FFMA.FTZ R125, R186, R143, -R22 ;  /* 0x0000008fba7d7223 */ /* 0x000fe20000010816 */
[----:B------:R0:W-:Y:S01]  /*c310*/  STS [R80.X4+0x215c], R7 ;  /* 0x00215c0750007388 */ /* 0x0001e20000004800 */
[----:B------:R-:W-:Y:S02]  /*c320*/  FMUL.FTZ R39, R20, R39 ;  /* 0x0000002714277220 */ /* 0x000fe40000410000 */
[----:B------:R-:W-:Y:S01]  /*c330*/  FADD.FTZ R52, R59, R52 ;  /* 0x000000343b347221 */ /* 0x000fe20000010000 */
[----:B------:R1:W-:Y:S01]  /*c340*/  STS [R80.X4+0x2160], R95 ;  /* 0x0021605f50007388 */ /* 0x0003e20000004800 */
[----:B------:R-:W-:Y:S02]  /*c350*/  FADD.FTZ R139, R48, R139 ;  /* 0x0000008b308b7221 */ /* 0x000fe40000010000 */
[----:B------:R-:W-:Y:S01]  /*c360*/  FMUL.FTZ R5, R20, R5 ;  /* 0x0000000514057220 */ /* 0x000fe20000410000 */
[----:B------:R2:W-:Y:S01]  /*c370*/  STS [R80.X4+0x2168], R39 ;  /* 0x0021682750007388 */ /* 0x0005e20000004800 */
[----:B------:R-:W-:-:S02]  /*c380*/  FADD.FTZ R125, R52, R125 ;  /* 0x0000007d347d7221 */ /* 0x000fc40000010000 */
[----:B0-----:R-:W-:Y:S01]  /*c390*/  FMUL.FTZ R7, R21, R2 ;  /* 0x0000000215077220 */ /* 0x001fe20000410000 */
[----:B------:R0:W-:Y:S01]  /*c3a0*/  STS [R80.X4+0x216c], R5 ;  /* 0x00216c0550007388 */ /* 0x0001e20000004800 */
[----:B------:R-:W-:Y:S02]  /*c3b0*/  FADD.FTZ R4, R139, R4 ;  /* 0x000000048b047221 */ /* 0x000fe40000010000 */
[-C--:B-1----:R-:W-:Y:S01]  /*c3c0*/  FMUL.FTZ R95, R75, R103.reuse ;  /* 0x000000674b5f7220 */ /* 0x082fe20000410000 */
[----:B------:R1:W-:Y:S01]  /*c3d0*/  STS [R80.X4+0x2170], R7 ;  /* 0x0021700750007388 */ /* 0x0003e20000004800 */
[----:B------:R-:W-:Y:S01]  /*c3e0*/  FADD.FTZ R125, R125, R6 ;  /* 0x000000067d7d7221 */ /* 0x000fe20000010000 */
[----:B--2---:R-:W-:Y:S01]  /*c3f0*/  MOV R39, UR20 ;  /* 0x0000001400277c02 */ /* 0x004fe20008000f00 */
[----:B------:R-:W-:Y:S02]  /*c400*/  FMUL.FTZ R123, R94, R103 ;  /* 0x000000675e7b7220 */ /* 0x000fe40000410000 */
[----:B------:R-:W-:-:S02]  /*c410*/  FADD.FTZ R6, R4, R3 ;  /* 0x0000000304067221 */ /* 0x000fc40000010000 */
[----:B0-----:R-:W-:Y:S02]  /*c420*/  FMUL.FTZ R5, R170, R95 ;  /* 0x0000005faa057220 */ /* 0x001fe40000410000 */
[----:B------:R-:W-:Y:S01]  /*c430*/  FMUL.FTZ R3, R130, UR42 ;  /* 0x0000002a82037c20 */ /* 0x000fe20008410000 */
[----:B-1----:R-:W-:Y:S01]  /*c440*/  LEA R7, R39, -R122, 0x1 ;  /* 0x8000007a27077211 */ /* 0x002fe200078e08ff */
[----:B------:R-:W-:Y:S01]  /*c450*/  FMUL.FTZ R147, R72, R147 ;  /* 0x0000009348937220 */ /* 0x000fe20000410000 */
[----:B------:R0:W-:Y:S01]  /*c460*/  STS [R80.X4+0x2178], R5 ;  /* 0x0021780550007388 */ /* 0x0001e20000004800 */
[----:B------:R-:W-:Y:S01]  /*c470*/  FMUL.FTZ R59, R170, R123 ;  /* 0x0000007baa3b7220 */ /* 0x000fe20000410000 */
[----:B------:R-:W-:Y:S01]  /*c480*/  ISETP.GE.AND P0, PT, R7, 0x1, PT ;  /* 0x000000010700780c */ /* 0x000fe20003f06270 */
[----:B------:R-:W-:Y:S01]  /*c490*/  FFMA.FTZ R128, R40, UR41, -R3 ;  /* 0x0000002928807c23 */ /* 0x000fe20008010803 */
[----:B------:R1:W-:Y:S01]  /*c4a0*/  STS [R80.X4+0x2138], R147 ;  /* 0x0021389350007388 */ /* 0x0003e20000004800 */
[----:B------:R-:W-:-:S02]  /*c4b0*/  FMUL.FTZ R2, R33, UR42 ;  /* 0x0000002a21027c20 */ /* 0x000fc40008410000 */
[----:B------:R-:W-:Y:S01]  /*c4c0*/  FMUL.FTZ R3, R133, UR42 ;  /* 0x0000002a85037c20 */ /* 0x000fe20008410000 */
[----:B------:R2:W-:Y:S01]  /*c4d0*/  STS [R80.X4+0x217c], R59 ;  /* 0x00217c3b50007388 */ /* 0x0005e20000004800 */
[----:B------:R-:W-:Y:S02]  /*c4e0*/  FMUL.FTZ R149, R72, R149 ;  /* 0x0000009548957220 */ /* 0x000fe40000410000 */
[----:B0-----:R-:W-:Y:S02]  /*c4f0*/  FMUL.FTZ R5, R46, UR42 ;  /* 0x0000002a2e057c20 */ /* 0x001fe40008410000 */
[C---:B------:R-:W-:Y:S01]  /*c500*/  FMUL.FTZ R145, R17.reuse, R168 ;  /* 0x000000a811917220 */ /* 0x040fe20000410000 */
[----:B------:R-:W-:Y:S01]  /*c510*/  STS [R80.X4+0x213c], R149 ;  /* 0x00213c9550007388 */ /* 0x000fe20000004800 */
[----:B-1----:R-:W-:Y:S02]  /*c520*/  FMUL.FTZ R147, R17, R146 ;  /* 0x0000009211937220 */ /* 0x002fe40000410000 */
[----:B------:R-:W-:Y:S01]  /*c530*/  FMUL.FTZ R143, R19, R143 ;  /* 0x0000008f138f7220 */ /* 0x000fe20000410000 */
[----:B------:R-:W-:Y:S01]  /*c540*/  STS [R80.X4+0x2154], R145 ;  /* 0x0021549150007388 */ /* 0x000fe20000004800 */
[----:B------:R-:W-:-:S02]  /*c550*/  FMUL.FTZ R81, R21, R138 ;  /* 0x0000008a15517220 */ /* 0x000fc40000410000 */
[----:B------:R-:W-:Y:S01]  /*c560*/  FFMA.FTZ R79, R131, UR41, R2 ;  /* 0x00000029834f7c23 */ /* 0x000fe20008010002 */
[----:B------:R-:W-:Y:S01]  /*c570*/  STS [R80.X4+0x2150], R147 ;  /* 0x0021509350007388 */ /* 0x000fe20000004800 */
[C---:B--2---:R-:W-:Y:S02]  /*c580*/  FMUL.FTZ R59, R132.reuse, UR42 ;  /* 0x0000002a843b7c20 */ /* 0x044fe40008410000 */
[----:B------:R-:W-:Y:S01]  /*c590*/  FFMA.FTZ R82, R132, UR41, R5 ;  /* 0x0000002984527c23 */ /* 0x000fe20008010005 */
[----:B------:R-:W-:Y:S01]  /*c5a0*/  STS [R80.X4+0x2164], R143 ;  /* 0x0021648f50007388 */ /* 0x000fe20000004800 */
[----:B------:R-:W-:Y:S02]  /*c5b0*/  FFMA.FTZ R94, R148, UR41, -R3 ;  /* 0x00000029945e7c23 */ /* 0x000fe40008010803 */
[----:B------:R-:W-:Y:S01]  /*c5c0*/  FMUL.FTZ R5, R8, UR42 ;  /* 0x0000002a08057c20 */ /* 0x000fe20008410000 */
[----:B------:R0:W-:Y:S01]  /*c5d0*/  STS [R80.X4+0x2174], R81 ;  /* 0x0021745150007388 */ /* 0x0001e20000004800 */
[----:B------:R-:W-:-:S02]  /*c5e0*/  FMUL.FTZ R3, R135, UR42 ;  /* 0x0000002a87037c20 */ /* 0x000fc40008410000 */
[----:B------:R-:W-:Y:S02]  /*c5f0*/  FMUL.FTZ R2, R150, UR42 ;  /* 0x0000002a96027c20 */ /* 0x000fe40008410000 */
[----:B------:R-:W-:Y:S02]  /*c600*/  FFMA.FTZ R124, R46, UR41, -R59 ;  /* 0x000000292e7c7c23 */ /* 0x000fe4000801083b */
[C---:B------:R-:W-:Y:S02]  /*c610*/  FMUL.FTZ R59, R134.reuse, UR42 ;  /* 0x0000002a863b7c20 */ /* 0x040fe40008410000 */
[----:B------:R-:W-:Y:S02]  /*c620*/  FFMA.FTZ R58, R134, UR41, R5 ;  /* 0x00000029863a7c23 */ /* 0x000fe40008010005 */
[----:B------:R-:W-:Y:S02]  /*c630*/  FFMA.FTZ R52, R150, UR41, -R3 ;  /* 0x0000002996347c23 */ /* 0x000fe40008010803 */
[----:B------:R-:W-:-:S02]  /*c640*/  FFMA.FTZ R77, R135, UR41, R2 ;  /* 0x00000029874d7c23 */ /* 0x000fc40008010002 */
[----:B0-----:R-:W-:Y:S02]  /*c650*/  FMUL.FTZ R81, R40, UR42 ;  /* 0x0000002a28517c20 */ /* 0x001fe40008410000 */
[----:B------:R-:W-:Y:S02]  /*c660*/  FMUL.FTZ R126, R131, UR42 ;  /* 0x0000002a837e7c20 */ /* 0x000fe40008410000 */
[----:B------:R-:W-:Y:S02]  /*c670*/  FMUL.FTZ R80, R148, UR42 ;  /* 0x0000002a94507c20 */ /* 0x000fe40008410000 */
[----:B------:R-:W-:Y:S02]  /*c680*/  FMUL.FTZ R75, R136, UR42 ;  /* 0x0000002a884b7c20 */ /* 0x000fe40008410000 */
[----:B------:R-:W-:Y:S02]  /*c690*/  FMUL.FTZ R5, R12, UR42 ;  /* 0x0000002a0c057c20 */ /* 0x000fe40008410000 */
[----:B------:R-:W-:-:S02]  /*c6a0*/  FMUL.FTZ R3, R137, UR42 ;  /* 0x0000002a89037c20 */ /* 0x000fc40008410000 */
[----:B------:R-:W-:Y:S02]  /*c6b0*/  FMUL.FTZ R2, R152, UR42 ;  /* 0x0000002a98027c20 */ /* 0x000fe40008410000 */
[----:B------:R-:W-:Y:S02]  /*c6c0*/  FFMA.FTZ R78, R8, UR41, -R59 ;  /* 0x00000029084e7c23 */ /* 0x000fe4000801083b */
[----:B------:R-:W-:Y:S02]  /*c6d0*/  FFMA.FTZ R189, R84, -R189, R187 ;  /* 0x800000bd54bd7223 */ /* 0x000fe400000100bb */
[----:B------:R-:W-:Y:S02]  /*c6e0*/  FFMA.FTZ R81, R130, UR41, R81 ;  /* 0x0000002982517c23 */ /* 0x000fe40008010051 */
[----:B------:R-:W-:Y:S02]  /*c6f0*/  FFMA.FTZ R126, R33, UR41, -R126 ;  /* 0x00000029217e7c23 */ /* 0x000fe4000801087e */
[----:B------:R-:W-:-:S02]  /*c700*/  FFMA.FTZ R80, R133, UR41, R80 ;  /* 0x0000002985507c23 */ /* 0x000fc40008010050 */
        /* <DEDUP_REMOVED lines=38> */
.L_x_1236:
[----:B------:R-:W-:Y:S05]  /*c970*/  BSYNC B0 ;  /* 0x0000000000007941 */ /* 0x000fea0003800000 */
.L_x_1235:
        /* <DEDUP_REMOVED lines=17> */
[----:B------:R-:W-:Y:S01]  /*ca90*/  FADD.FTZ R0, R6, R95 ;  /* 0x0000005f06007221 */ /* 0x000fe20000010000 */
[----:B------:R-:W-:Y:S01]  /*caa0*/  UIMAD UR39, UR37, UR20, URZ ;  /* 0x00000014252772a4 */ /* 0x000fe2000f8e023f */
[----:B------:R-:W-:Y:S01]  /*cab0*/  IADD3 R95, R122, 0x100, RZ ;  /* 0x000001007a5f7810 */ /* 0x000fe20007ffe0ff */
[----:B------:R-:W-:Y:S01]  /*cac0*/  BSSY B0, `(.L_x_1237) ;  /* 0x0000021000007945 */ /* 0x000fe20003800000 */
[----:B------:R-:W-:Y:S01]  /*cad0*/  FADD.FTZ R32, R32, R123 ;  /* 0x0000007b20207221 */ /* 0x000fe20000010000 */
[----:B------:R-:W-:Y:S01]  /*cae0*/  UIMAD UR39, UR18, UR21, UR39 ;  /* 0x00000015122772a4 */ /* 0x000fe2000f8e0227 */
[----:B------:R-:W-:Y:S01]  /*caf0*/  FADD.FTZ R189, R189, -R192 ;  /* 0x800000c0bdbd7221 */ /* 0x000fe20000010000 */
[----:B------:R-:W-:Y:S01]  /*cb00*/  UIMAD.WIDE.U32 UR20, UR18, UR20, UR22 ;  /* 0x00000014121472a5 */ /* 0x000fe2000f8e0016 */
[----:B------:R-:W-:-:S02]  /*cb10*/  ISETP.GE.AND P1, PT, R7, 0x101, PT ;  /* 0x000001010700780c */ /* 0x000fc40003f26270 */
[----:B------:R-:W-:Y:S01]  /*cb20*/  ULDC.64 UR22, c[0x0][0x318] ;  /* 0x0000c60000167ab9 */ /* 0x000fe20000000a00 */
[----:B------:R-:W-:Y:S01]  /*cb30*/  ISETP.GE.AND P2, PT, R7, 0x181, PT ;  /* 0x000001810700780c */ /* 0x000fe20003f46270 */
[----:B------:R-:W-:Y:S01]  /*cb40*/  UIADD3 UR39, UR39, UR21, URZ ;  /* 0x0000001527277290 */ /* 0x000fe2000fffe03f */
[C---:B------:R-:W-:Y:S01]  /*cb50*/  IADD3 R123, R122.reuse, 0x180, RZ ;  /* 0x000001807a7b7810 */ /* 0x040fe20007ffe0ff */
[----:B------:R-:W-:Y:S01]  /*cb60*/  ULEA UR22, UP0, UR20, UR22, 0x3 ;  /* 0x0000001614167291 */ /* 0x000fe2000f80183f */
[----:B------:R-:W-:Y:S01]  /*cb70*/  LEA.HI.SX32 R95, R95, R122, 0x1b ;  /* 0x0000007a5f5f7211 */ /* 0x000fe200078fdaff */
        /* <DEDUP_REMOVED lines=21> */
.L_x_1238:
[----:B------:R-:W-:Y:S05]  /*ccd0*/  BSYNC B0 ;  /* 0x0000000000007941 */ /* 0x000fea0003800000 */
.L_x_1237:
[----:B------:R-:W1:Y:S01]  /*cce0*/  LDS R95, [R95.X4+0x2500] ;  /* 0x002500005f5f7984 */ /* 0x000e620000004800 */
[----:B------:R-:W-:Y:S01]  /*ccf0*/  BSSY B0, `(.L_x_1239) ;  /* 0x0000004000007945 */ /* 0x000fe20003800000 */
[----:B------:R-:W-:Y:S01]  /*cd00*/  LEA.HI.SX32 R123, R123, R122, 0x1b ;  /* 0x0000007a7b7b7211 */ /* 0x000fe200078fdaff */
[----:B------:R-:W-:Y:S05]  /*cd10*/  @!P1 BRA `(.L_x_1240) ;  /* 0x0000001000009947 */ /* 0x000fea0003800000 */
[----:B-1----:R1:W-:Y:S02]  /*cd20*/  RED.E.ADD.F32.FTZ.RN.STRONG.GPU [R2.64+-0x3c00], R95 ;  /* 0xffc4005f0200798e */ /* 0x0023e4000c10e79e */
.L_x_1240:
[----:B------:R-:W-:Y:S05]  /*cd30*/  BSYNC B0 ;  /* 0x0000000000007941 */ /* 0x000fea0003800000 */
.L_x_1239:
[----:B------:R-:W2:Y:S01]  /*cd40*/  LDS R123, [R123.X4+0x2700] ;  /* 0x002700007b7b7984 */ /* 0x000ea20000004800 */
[----:B------:R-:W-:Y:S01]  /*cd50*/  BSSY B0, `(.L_x_1241) ;  /* 0x0000005000007945 */ /* 0x000fe20003800000 */
[C---:B------:R-:W-:Y:S02]  /*cd60*/  IADD3 R125, R122.reuse, 0x200, RZ ;  /* 0x000002007a7d7810 */ /* 0x040fe40007ffe0ff */
[----:B0-----:R-:W-:Y:S01]  /*cd70*/  IADD3 R5, R122, 0x280, RZ ;  /* 0x000002807a057810 */ /* 0x001fe20007ffe0ff */
[----:B------:R-:W-:Y:S05]  /*cd80*/  @!P2 BRA `(.L_x_1242) ;  /* 0x000000100000a947 */ /* 0x000fea0003800000 */
[----:B--2---:R0:W-:Y:S02]  /*cd90*/  RED.E.ADD.F32.FTZ.RN.STRONG.GPU [R2.64+-0x3a00], R123 ;  /* 0xffc6007b0200798e */ /* 0x0041e4000c10e79e */
.L_x_1242:
[----:B------:R-:W-:Y:S05]  /*cda0*/  BSYNC B0 ;  /* 0x0000000000007941 */ /* 0x000fea0003800000 */
.L_x_1241:
        /* <DEDUP_REMOVED lines=14> */
.L_x_1244:
[----:B---3--:R-:W-:Y:S05]  /*ce90*/  BSYNC B0 ;  /* 0x0000000000007941 */ /* 0x008fea0003800000 */
.L_x_1243:
[----:B-1--4-:R1:W3:Y:S01]  /*cea0*/  LDS R5, [R6.X4+0x2b00] ;  /* 0x002b000006057984 */ /* 0x0122e20000004800 */
[----:B------:R-:W-:Y:S01]  /*ceb0*/  BSSY B0, `(.L_x_1245) ;  /* 0x0000005000007945 */ /* 0x000fe20003800000 */
[----:B0-2---:R-:W-:Y:S02]  /*cec0*/  IADD3 R123, R122, 0x380, RZ ;  /* 0x000003807a7b7810 */ /* 0x005fe40007ffe0ff */
[----:B------:R-:W-:Y:S01]  /*ced0*/  LEA.HI.SX32 R95, R95, R122, 0x1b ;  /* 0x0000007a5f5f7211 */ /* 0x000fe200078fdaff */
[----:B------:R-:W-:Y:S05]  /*cee0*/  @!P0 BRA `(.L_x_1246) ;  /* 0x0000001000008947 */ /* 0x000fea0003800000 */
[----:B---3--:R0:W-:Y:S02]  /*cef0*/  RED.E.ADD.F32.FTZ.RN.STRONG.GPU [R2.64+-0x3600], R5 ;  /* 0xffca00050200798e */ /* 0x0081e4000c10e79e */
.L_x_1246:
[----:B------:R-:W-:Y:S05]  /*cf00*/  BSYNC B0 ;  /* 0x0000000000007941 */ /* 0x000fea0003800000 */
.L_x_1245:
[----:B------:R-:W2:Y:S01]  /*cf10*/  LDS R95, [R95.X4+0x2d00] ;  /* 0x002d00005f5f7984 */ /* 0x000ea20000004800 */
[----:B------:R-:W-:Y:S01]  /*cf20*/  BSSY B0, `(.L_x_1247) ;  /* 0x0000005000007945 */ /* 0x000fe20003800000 */
[----:B0--3--:R-:W-:-:S02]  /*cf30*/  IADD3 R5, R122, 0x400, RZ ;  /* 0x000004007a057810 */ /* 0x009fc40007ffe0ff */
[----:B------:R-:W-:Y:S01]  /*cf40*/  LEA.HI.SX32 R123, R123, R122, 0x1b ;  /* 0x0000007a7b7b7211 */ /* 0x000fe200078fdaff */
[----:B------:R-:W-:Y:S05]  /*cf50*/  @!P1 BRA `(.L_x_1248) ;  /* 0x0000001000009947 */ /* 0x000fea0003800000 */
[----:B--2---:R0:W-:Y:S02]  /*cf60*/  RED.E.ADD.F32.FTZ.RN.STRONG.GPU [R2.64+-0x3400], R95 ;  /* 0xffcc005f0200798e */ /* 0x0041e4000c10e79e */
.L_x_1248:
[----:B------:R-:W-:Y:S05]  /*cf70*/  BSYNC B0 ;  /* 0x0000000000007941 */ /* 0x000fea0003800000 */
.L_x_1247:
[----:B------:R-:W3:Y:S01]  /*cf80*/  LDS R123, [R123.X4+0x2f00] ;  /* 0x002f00007b7b7984 */ /* 0x000ee20000004800 */
[----:B------:R-:W-:Y:S01]  /*cf90*/  BSSY B0, `(.L_x_1249) ;  /* 0x0000005000007945 */ /* 0x000fe20003800000 */
[----:B0-2---:R-:W-:Y:S02]  /*cfa0*/  IADD3 R95, R122, 0x480, RZ ;  /* 0x000004807a5f7810 */ /* 0x005fe40007ffe0ff */
[----:B------:R-:W-:Y:S01]  /*cfb0*/  LEA.HI.SX32 R5, R5, R122, 0x1b ;  /* 0x0000007a05057211 */ /* 0x000fe200078fdaff */
[----:B------:R-:W-:Y:S05]  /*cfc0*/  @!P2 BRA `(.L_x_1250) ;  /* 0x000000100000a947 */ /* 0x000fea0003800000 */
[----:B---3--:R0:W-:Y:S02]  /*cfd0*/  RED.E.ADD.F32.FTZ.RN.STRONG.GPU [R2.64+-0x3200], R123 ;  /* 0xffce007b0200798e */ /* 0x0081e4000c10e79e */
.L_x_1250:
[----:B------:R-:W-:Y:S05]  /*cfe0*/  BSYNC B0 ;  /* 0x0000000000007941 */ /* 0x000fea0003800000 */
.L_x_1249:
[----:B------:R-:W2:Y:S01]  /*cff0*/  LDS R5, [R5.X4+0x3100] ;  /* 0x0031000005057984 */ /* 0x000ea20000004800 */
[----:B------:R-:W-:Y:S01]  /*d000*/  BSSY B0, `(.L_x_1251) ;  /* 0x0000005000007945 */ /* 0x000fe20003800000 */
[----:B0--3--:R-:W-:Y:S02]  /*d010*/  IADD3 R123, R122, 0x500, RZ ;  /* 0x000005007a7b7810 */ /* 0x009fe40007ffe0ff */
[----:B------:R-:W-:Y:S01]  /*d020*/  LEA.HI.SX32 R95, R95, R122, 0x1b ;  /* 0x0000007a5f5f7211 */ /* 0x000fe200078fdaff */
[----:B------:R-:W-:Y:S05]  /*d030*/  @!P3 BRA `(.L_x_1252) ;  /* 0x000000100000b947 */ /* 0x000fea0003800000 */
[----:B--2---:R0:W-:Y:S02]  /*d040*/  RED.E.ADD.F32.FTZ.RN.STRONG.GPU [R2.64+-0x3000], R5 ;  /* 0xffd000050200798e */ /* 0x0041e4000c10e79e */
.L_x_1252:
[----:B------:R-:W-:Y:S05]  /*d050*/  BSYNC B0 ;  /* 0x0000000000007941 */ /* 0x000fea0003800000 */
.L_x_1251:
[----:B------:R-:W3:Y:S01]  /*d060*/  LDS R95, [R95.X4+0x3300] ;  /* 0x003300005f5f7984 */ /* 0x000ee20000004800 */
[----:B------:R-:W-:Y:S01]  /*d070*/  BSSY B0, `(.L_x_1253) ;  /* 0x0000004000007945 */ /* 0x000fe20003800000 */
[----:B------:R-:W-:Y:S01]  /*d080*/  LEA.HI.SX32 R123, R123, R122, 0x1b ;  /* 0x0000007a7b7b7211 */ /* 0x000fe200078fdaff */
[----:B------:R-:W-:Y:S05]  /*d090*/  @!P4 BRA `(.L_x_1254) ;  /* 0x000000100000c947 */ /* 0x000fea0003800000 */
[----:B---3--:R3:W-:Y:S02]  /*d0a0*/  RED.E.ADD.F32.FTZ.RN.STRONG.GPU [R2.64+-0x2e00], R95 ;  /* 0xffd2005f0200798e */ /* 0x0087e4000c10e79e */
.L_x_1254:
[----:B------:R-:W-:Y:S05]  /*d0b0*/  BSYNC B0 ;  /* 0x0000000000007941 */ /* 0x000fea0003800000 */
.L_x_1253:
[----:B------:R-:W4:Y:S01]  /*d0c0*/  LDS R123, [R123.X4+0x3500] ;  /* 0x003500007b7b7984 */ /* 0x000f220000004800 */
[----:B------:R-:W-:Y:S01]  /*d0d0*/  BSSY B0, `(.L_x_1255) ;  /* 0x0000005000007945 */ /* 0x000fe20003800000 */
[----:B0-2---:R-:W-:-:S02]  /*d0e0*/  IADD3 R5, R122, 0x580, RZ ;  /* 0x000005807a057810 */ /* 0x005fc40007ffe0ff */
[----:B---3--:R-:W-:Y:S01]  /*d0f0*/  IADD3 R95, R122, 0x600, RZ ;  /* 0x000006007a5f7810 */ /* 0x008fe20007ffe0ff */
[----:B------:R-:W-:Y:S05]  /*d100*/  @!P5 BRA `(.L_x_1256) ;  /* 0x000000100000d947 */ /* 0x000fea0003800000 */
[----:B----4-:R0:W-:Y:S02]  /*d110*/  RED.E.ADD.F32.FTZ.RN.STRONG.GPU [R2.64+-0x2c00], R123 ;  /* 0xffd4007b0200798e */ /* 0x0101e4000c10e79e */
.L_x_1256:
[----:B------:R-:W-:Y:S05]  /*d120*/  BSYNC B0 ;  /* 0x0000000000007941 */ /* 0x000fea0003800000 */
.L_x_1255:
        /* <DEDUP_REMOVED lines=14> */
.L_x_1258:
[----:B------:R-:W-:Y:S05]  /*d210*/  BSYNC B0 ;  /* 0x0000000000007941 */ /* 0x000fea0003800000 */
.L_x_1257:
[----:B------:R-:W2:Y:S01]  /*d220*/  LDS R95, [R95.X4+0x3900] ;  /* 0x003900005f5f7984 */ /* 0x000ea20000004800 */
[----:B------:R-:W-:Y:S01]  /*d230*/  BSSY B0, `(.L_x_1259) ;  /* 0x0000005000007945 */ /* 0x000fe20003800000 */
[----:B0-----:R-:W-:-:S02]  /*d240*/  IADD3 R5, R122, 0x700, RZ ;  /* 0x000007007a057810 */ /* 0x001fc40007ffe0ff */
[----:B------:R-:W-:Y:S01]  /*d250*/  LEA.HI.SX32 R123, R123, R122, 0x1b ;  /* 0x0000007a7b7b7211 */ /* 0x000fe200078fdaff */
[----:B------:R-:W-:Y:S05]  /*d260*/  @!P0 BRA `(.L_x_1260) ;  /* 0x0000001000008947 */ /* 0x000fea0003800000 */
[----:B--2---:R0:W-:Y:S02]  /*d270*/  RED.E.ADD.F32.FTZ.RN.STRONG.GPU [R2.64+-0x2800], R95 ;  /* 0xffd8005f0200798e */ /* 0x0041e4000c10e79e */
.L_x_1260:
[----:B------:R-:W-:Y:S05]  /*d280*/  BSYNC B0 ;  /* 0x0000000000007941 */ /* 0x000fea0003800000 */
.L_x_1259:
[----:B------:R-:W3:Y:S01]  /*d290*/  LDS R123, [R123.X4+0x3b00] ;  /* 0x003b00007b7b7984 */ /* 0x000ee20000004800 */
[----:B------:R-:W-:Y:S01]  /*d2a0*/  BSSY B0, `(.L_x_1261) ;  /* 0x0000005000007945 */ /* 0x000fe20003800000 */
[----:B0-2---:R-:W-:Y:S02]  /*d2b0*/  IADD3 R95, R122, 0x780, RZ ;  /* 0x000007807a5f7810 */ /* 0x005fe40007ffe0ff */
[----:B------:R-:W-:Y:S01]  /*d2c0*/  LEA.HI.SX32 R5, R5, R122, 0x1b ;  /* 0x0000007a05057211 */ /* 0x000fe200078fdaff */
[----:B------:R-:W-:Y:S05]  /*d2d0*/  @!P1 BRA `(.L_x_1262) ;  /* 0x0000001000009947 */ /* 0x000fea0003800000 */
[----:B---3--:R0:W-:Y:S02]  /*d2e0*/  RED.E.ADD.F32.FTZ.RN.STRONG.GPU [R2.64+-0x2600], R123 ;  /* 0xffda007b0200798e */ /* 0x0081e4000c10e79e */
.L_x_1262:
[----:B------:R-:W-:Y:S05]  /*d2f0*/  BSYNC B0 ;  /* 0x0000000000007941 */ /* 0x000fea0003800000 */
.L_x_1261:
[----:B------:R-:W2:Y:S01]  /*d300*/  LDS R5, [R5.X4+0x3d00] ;  /* 0x003d000005057984 */ /* 0x000ea20000004800 */
[----:B------:R-:W-:Y:S01]  /*d310*/  BSSY B0, `(.L_x_1263) ;  /* 0x0000005000007945 */ /* 0x000fe20003800000 */
[----:B0--3--:R-:W-:Y:S02]  /*d320*/  IADD3 R123, R122, 0x800, RZ ;  /* 0x000008007a7b7810 */ /* 0x009fe40007ffe0ff */
[----:B------:R-:W-:Y:S01]  /*d330*/  LEA.HI.SX32 R95, R95, R122, 0x1b ;  /* 0x0000007a5f5f7211 */ /* 0x000fe200078fdaff */
[----:B------:R-:W-:Y:S05]  /*d340*/  @!P2 BRA `(.L_x_1264) ;  /* 0x000000100000a947 */ /* 0x000fea0003800000 */
[----:B--2---:R0:W-:Y:S02]  /*d350*/  RED.E.ADD.F32.FTZ.RN.STRONG.GPU [R2.64+-0x2400], R5 ;  /* 0xffdc00050200798e */ /* 0x0041e4000c10e79e */
.L_x_1264:
[----:B------:R-:W-:Y:S05]  /*d360*/  BSYNC B0 ;  /* 0x0000000000007941 */ /* 0x000fea0003800000 */
.L_x_1263:
[----:B------:R-:W3:Y:S01]  /*d370*/  LDS R95, [R95.X4+0x3f00] ;  /* 0x003f00005f5f7984 */ /* 0x000ee20000004800 */
[----:B------:R-:W-:Y:S01]  /*d380*/  BSSY B0, `(.L_x_1265) ;  /* 0x0000005000007945 */ /* 0x000fe20003800000 */
[----:B0-2---:R-:W-:-:S02]  /*d390*/  IADD3 R5, R122, 0x880, RZ ;  /* 0x000008807a057810 */ /* 0x005fc40007ffe0ff */
[----:B------:R-:W-:Y:S01]  /*d3a0*/  LEA.HI.SX32 R123, R123, R122, 0x1b ;  /* 0x0000007a7b7b7211 */ /* 0x000fe200078fdaff */
[----:B------:R-:W-:Y:S05]  /*d3b0*/  @!P3 BRA `(.L_x_1266) ;  /* 0x000000100000b947 */ /* 0x000fea0003800000 */
[----:B---3--:R0:W-:Y:S02]  /*d3c0*/  RED.E.ADD.F32.FTZ.RN.STRONG.GPU [R2.64+-0x2200], R95 ;  /* 0xffde005f0200798e */ /* 0x0081e4000c10e79e */
.L_x_1266:
[----:B------:R-:W-:Y:S05]  /*d3d0*/  BSYNC B0 ;  /* 0x0000000000007941 */ /* 0x000fea0003800000 */
.L_x_1265:
[----:B------:R-:W2:Y:S01]  /*d3e0*/  LDS R123, [R123.X4+0x4100] ;  /* 0x004100007b7b7984 */ /* 0x000ea20000004800 */
[----:B------:R-:W-:Y:S01]  /*d3f0*/  BSSY B0, `(.L_x_1267) ;  /* 0x0000004000007945 */ /* 0x000fe20003800000 */
[----:B------:R-:W-:Y:S01]  /*d400*/  LEA.HI.SX32 R5, R5, R122, 0x1b ;  /* 0x0000007a05057211 */ /* 0x000fe200078fdaff */
[----:B------:R-:W-:Y:S05]  /*d410*/  @!P4 BRA `(.L_x_1268) ;  /* 0x000000100000c947 */ /* 0x000fea0003800000 */
[----:B--2---:R2:W-:Y:S02]  /*d420*/  RED.E.ADD.F32.FTZ.RN.STRONG.GPU [R2.64+-0x2000], R123 ;  /* 0xffe0007b0200798e */ /* 0x0045e4000c10e79e */
.L_x_1268:
[----:B------:R-:W-:Y:S05]  /*d430*/  BSYNC B0 ;  /* 0x0000000000007941 */ /* 0x000fea0003800000 */
.L_x_1267:
[----:B------:R-:W4:Y:S01]  /*d440*/  LDS R5, [R5.X4+0x4300] ;  /* 0x0043000005057984 */ /* 0x000f220000004800 */
[----:B------:R-:W-:Y:S01]  /*d450*/  BSSY B0, `(.L_x_1269) ;  /* 0x0000005000007945 */ /* 0x000fe20003800000 */
[C---:B0--3--:R-:W-:Y:S02]  /*d460*/  IADD3 R95, R122.reuse, 0x900, RZ ;  /* 0x000009007a5f7810 */ /* 0x049fe40007ffe0ff */
[----:B--2---:R-:W-:Y:S01]  /*d470*/  IADD3 R123, R122, 0x980, RZ ;  /* 0x000009807a7b7810 */ /* 0x004fe20007ffe0ff */
[----:B------:R-:W-:Y:S05]  /*d480*/  @!P5 BRA `(.L_x_1270) ;  /* 0x000000100000d947 */ /* 0x000fea0003800000 */
[----:B----4-:R0:W-:Y:S02]  /*d490*/  RED.E.ADD.F32.FTZ.RN.STRONG.GPU [R2.64+-0x1e00], R5 ;  /* 0xffe200050200798e */ /* 0x0101e4000c10e79e */
.L_x_1270:
[----:B------:R-:W-:Y:S05]  /*d4a0*/  BSYNC B0 ;  /* 0x0000000000007941 */ /* 0x000fea0003800000 */
.L_x_1269:
        /* <DEDUP_REMOVED lines=14> */
.L_x_1272:
[----:B------:R-:W-:Y:S05]  /*d590*/  BSYNC B0 ;  /* 0x0000000000007941 */ /* 0x000fea0003800000 */
.L_x_1271:
[----:B------:R-:W2:Y:S01]  /*d5a0*/  LDS R123, [R123.X4+0x4700] ;  /* 0x004700007b7b7984 */ /* 0x000ea20000004800 */
[----:B------:R-:W-:Y:S01]  /*d5b0*/  BSSY B0, `(.L_x_1273) ;  /* 0x0000005000007945 */ /* 0x000fe20003800000 */
[----:B0-----:R-:W-:Y:S02]  /*d5c0*/  IADD3 R95, R122, 0xa80, RZ ;  /* 0x00000a807a5f7810 */ /* 0x001fe40007ffe0ff */
[----:B------:R-:W-:Y:S01]  /*d5d0*/  LEA.HI.SX32 R5, R5, R122, 0x1b ;  /* 0x0000007a05057211 */ /* 0x000fe200078fdaff */
[----:B------:R-:W-:Y:S05]  /*d5e0*/  @!P0 BRA `(.L_x_1274) ;  /* 0x0000001000008947 */ /* 0x000fea0003800000 */
[----:B--2---:R0:W-:Y:S02]  /*d5f0*/  RED.E.ADD.F32.FTZ.RN.STRONG.GPU [R2.64+-0x1a00], R123 ;  /* 0xffe6007b0200798e */ /* 0x0041e4000c10e79e */
.L_x_1274:
[----:B------:R-:W-:Y:S05]  /*d600*/  BSYNC B0 ;  /* 0x0000000000007941 */ /* 0x000fea0003800000 */
.L_x_1273:
[----:B------:R-:W3:Y:S01]  /*d610*/  LDS R5, [R5.X4+0x4900] ;  /* 0x0049000005057984 */ /* 0x000ee20000004800 */
[----:B------:R-:W-:Y:S01]  /*d620*/  BSSY B0, `(.L_x_1275) ;  /* 0x0000005000007945 */ /* 0x000fe20003800000 */
[----:B0-2---:R-:W-:-:S02]  /*d630*/  IADD3 R123, R122, 0xb00, RZ ;  /* 0x00000b007a7b7810 */ /* 0x005fc40007ffe0ff */
[----:B------:R-:W-:Y:S01]  /*d640*/  LEA.HI.SX32 R95, R95, R122, 0x1b ;  /* 0x0000007a5f5f7211 */ /* 0x000fe200078fdaff */
[----:B------:R-:W-:Y:S05]  /*d650*/  @!P1 BRA `(.L_x_1276) ;  /* 0x0000001000009947 */ /* 0x000fea0003800000 */
[----:B---3--:R0:W-:Y:S02]  /*d660*/  RED.E.ADD.F32.FTZ.RN.STRONG.GPU [R2.64+-0x1800], R5 ;  /* 0xffe800050200798e */ /* 0x0081e4000c10e79e */
.L_x_1276:
[----:B------:R-:W-:Y:S05]  /*d670*/  BSYNC B0 ;  /* 0x0000000000007941 */ /* 0x000fea0003800000 */
.L_x_1275:
[----:B------:R-:W2:Y:S01]  /*d680*/  LDS R95, [R95.X4+0x4b00] ;  /* 0x004b00005f5f7984 */ /* 0x000ea20000004800 */
[----:B------:R-:W-:Y:S01]  /*d690*/  BSSY B0, `(.L_x_1277) ;  /* 0x0000005000007945 */ /* 0x000fe20003800000 */
[----:B0--3--:R-:W-:Y:S02]  /*d6a0*/  IADD3 R5, R122, 0xb80, RZ ;  /* 0x00000b807a057810 */ /* 0x009fe40007ffe0ff */
[----:B------:R-:W-:Y:S01]  /*d6b0*/  LEA.HI.SX32 R123, R123, R122, 0x1b ;  /* 0x0000007a7b7b7211 */ /* 0x000fe200078fdaff */
[----:B------:R-:W-:Y:S05]  /*d6c0*/  @!P2 BRA `(.L_x_1278) ;  /* 0x000000100000a947 */ /* 0x000fea0003800000 */
[----:B--2---:R0:W-:Y:S02]  /*d6d0*/  RED.E.ADD.F32.FTZ.RN.STRONG.GPU [R2.64+-0x1600], R95 ;  /* 0xffea005f0200798e */ /* 0x0041e4000c10e79e */
.L_x_1278:
[----:B------:R-:W-:Y:S05]  /*d6e0*/  BSYNC B0 ;  /* 0x0000000000007941 */ /* 0x000fea0003800000 */
.L_x_1277:
[----:B------:R-:W3:Y:S01]  /*d6f0*/  LDS R123, [R123.X4+0x4d00] ;  /* 0x004d00007b7b7984 */ /* 0x000ee20000004800 */
[----:B------:R-:W-:Y:S01]  /*d700*/  BSSY B0, `(.L_x_1279) ;  /* 0x0000005000007945 */ /* 0x000fe20003800000 */
[----:B0-2---:R-:W-:Y:S02]  /*d710*/  IADD3 R95, R122, 0xc00, RZ ;  /* 0x00000c007a5f7810 */ /* 0x005fe40007ffe0ff */
[----:B------:R-:W-:Y:S01]  /*d720*/  LEA.HI.SX32 R5, R5, R122, 0x1b ;  /* 0x0000007a05057211 */ /* 0x000fe200078fdaff */
[----:B------:R-:W-:Y:S05]  /*d730*/  @!P3 BRA `(.L_x_1280) ;  /* 0x000000100000b947 */ /* 0x000fea0003800000 */
[----:B---3--:R0:W-:Y:S02]  /*d740*/  RED.E.ADD.F32.FTZ.RN.STRONG.GPU [R2.64+-0x1400], R123 ;  /* 0xffec007b0200798e */ /* 0x0081e4000c10e79e */
.L_x_1280:
[----:B------:R-:W-:Y:S05]  /*d750*/  BSYNC B0 ;  /* 0x0000000000007941 */ /* 0x000fea0003800000 */
.L_x_1279:
[----:B------:R-:W2:Y:S01]  /*d760*/  LDS R5, [R5.X4+0x4f00] ;  /* 0x004f000005057984 */ /* 0x000ea20000004800 */
[----:B------:R-:W-:Y:S01]  /*d770*/  BSSY B0, `(.L_x_1281) ;  /* 0x0000004000007945 */ /* 0x000fe20003800000 */
[----:B------:R-:W-:Y:S01]  /*d780*/  LEA.HI.SX32 R95, R95, R122, 0x1b ;  /* 0x0000007a5f5f7211 */ /* 0x000fe200078fdaff */
[----:B------:R-:W-:Y:S05]  /*d790*/  @!P4 BRA `(.L_x_1282) ;  /* 0x000000100000c947 */ /* 0x000fea0003800000 */
[----:B--2---:R2:W-:Y:S02]  /*d7a0*/  RED.E.ADD.F32.FTZ.RN.STRONG.GPU [R2.64+-0x1200], R5 ;  /* 0xffee00050200798e */ /* 0x0045e4000c10e79e */
.L_x_1282:
[----:B------:R-:W-:Y:S05]  /*d7b0*/  BSYNC B0 ;  /* 0x0000000000007941 */ /* 0x000fea0003800000 */
.L_x_1281:
[----:B------:R-:W4:Y:S01]  /*d7c0*/  LDS R95, [R95.X4+0x5100] ;  /* 0x005100005f5f7984 */ /* 0x000f220000004800 */
[----:B------:R-:W-:Y:S01]  /*d7d0*/  BSSY B0, `(.L_x_1283) ;  /* 0x0000005000007945 */ /* 0x000fe20003800000 */
[----:B--2---:R-:W-:-:S02]  /*d7e0*/  IADD3 R5, R122, 0xc80, RZ ;  /* 0x00000c807a057810 */ /* 0x004fc40007ffe0ff */
[----:B0--3--:R-:W-:Y:S01]  /*d7f0*/  IADD3 R123, R122, 0xd00, RZ ;  /* 0x00000d007a7b7810 */ /* 0x009fe20007ffe0ff */
[----:B------:R-:W-:Y:S05]  /*d800*/  @!P5 BRA `(.L_x_1284) ;  /* 0x000000100000d947 */ /* 0x000fea0003800000 */
[----:B----4-:R0:W-:Y:S02]  /*d810*/  RED.E.ADD.F32.FTZ.RN.STRONG.GPU [R2.64+-0x1000], R95 ;  /* 0xfff0005f0200798e */ /* 0x0101e4000c10e79e */
.L_x_1284:
[----:B------:R-:W-:Y:S05]  /*d820*/  BSYNC B0 ;  /* 0x0000000000007941 */ /* 0x000fea0003800000 */
.L_x_1283:
        /* <DEDUP_REMOVED lines=14> */
.L_x_1286:
[----:B------:R-:W-:Y:S05]  /*d910*/  BSYNC B0 ;  /* 0x0000000000007941 */ /* 0x000fea0003800000 */
.L_x_1285:
[----:B------:R-:W2:Y:S01]  /*d920*/  LDS R123, [R123.X4+0x5500] ;  /* 0x005500007b7b7984 */ /* 0x000ea20000004800 */
[----:B------:R-:W-:Y:S01]  /*d930*/  BSSY B0, `(.L_x_1287) ;  /* 0x0000005000007945 */ /* 0x000fe20003800000 */
[----:B0-----:R-:W-:-:S02]  /*d940*/  IADD3 R5, R122, 0xe00, RZ ;  /* 0x00000e007a057810 */ /* 0x001fc40007ffe0ff */
[----:B------:R-:W-:Y:S01]  /*d950*/  LEA.HI.SX32 R95, R95, R122, 0x1b ;  /* 0x0000007a5f5f7211 */ /* 0x000fe200078fdaff */
[----:B------:R-:W-:Y:S05]  /*d960*/  @!P0 BRA `(.L_x_1288) ;  /* 0x0000001000008947 */ /* 0x000fea0003800000 */
[----:B--2---:R0:W-:Y:S02]  /*d970*/  RED.E.ADD.F32.FTZ.RN.STRONG.GPU [R2.64+-0xc00], R123 ;  /* 0xfff4007b0200798e */ /* 0x0041e4000c10e79e */
.L_x_1288:
[----:B------:R-:W-:Y:S05]  /*d980*/  BSYNC B0 ;  /* 0x0000000000007941 */ /* 0x000fea0003800000 */
.L_x_1287:
[----:B------:R-:W3:Y:S01]  /*d990*/  LDS R95, [R95.X4+0x5700] ;  /* 0x005700005f5f7984 */ /* 0x000ee20000004800 */
[----:B------:R-:W-:Y:S01]  /*d9a0*/  BSSY B0, `(.L_x_1289) ;  /* 0x0000005000007945 */ /* 0x000fe20003800000 */
[----:B------:R-:W-:Y:S02]  /*d9b0*/  IADD3 R7, R122, 0xe80, RZ ;  /* 0x00000e807a077810 */ /* 0x000fe40007ffe0ff */
[----:B------:R-:W-:Y:S01]  /*d9c0*/  LEA.HI.SX32 R5, R5, R122, 0x1b ;  /* 0x0000007a05057211 */ /* 0x000fe200078fdaff */
[----:B------:R-:W-:Y:S05]  /*d9d0*/  @!P1 BRA `(.L_x_1290) ;  /* 0x0000001000009947 */ /* 0x000fea0003800000 */
[----:B---3--:R3:W-:Y:S02]  /*d9e0*/  RED.E.ADD.F32.FTZ.RN.STRONG.GPU [R2.64+-0xa00], R95 ;  /* 0xfff6005f0200798e */ /* 0x0087e4000c10e79e */
.L_x_1290:
[----:B------:R-:W-:Y:S05]  /*d9f0*/  BSYNC B0 ;  /* 0x0000000000007941 */ /* 0x000fea0003800000 */
.L_x_1289:
[----:B------:R-:W4:Y:S01]  /*da00*/  LDS R5, [R5.X4+0x5900] ;  /* 0x0059000005057984 */ /* 0x000f220000004800 */
[----:B------:R-:W-:Y:S01]  /*da10*/  BSSY B0, `(.L_x_1291) ;  /* 0x0000005000007945 */ /* 0x000fe20003800000 */
[----:B---3--:R-:W-:Y:S02]  /*da20*/  IADD3 R95, R122, 0xf00, RZ ;  /* 0x00000f007a5f7810 */ /* 0x008fe40007ffe0ff */
[----:B------:R-:W-:Y:S01]  /*da30*/  LEA.HI.SX32 R7, R7, R122, 0x1b ;  /* 0x0000007a07077211 */ /* 0x000fe200078fdaff */
[----:B------:R-:W-:Y:S05]  /*da40*/  @!P2 BRA `(.L_x_1292) ;  /* 0x000000100000a947 */ /* 0x000fea0003800000 */
[----:B----4-:R3:W-:Y:S02]  /*da50*/  RED.E.ADD.F32.FTZ.RN.STRONG.GPU [R2.64+-0x800], R5 ;  /* 0xfff800050200798e */ /* 0x0107e4000c10e79e */
.L_x_1292:
[----:B------:R-:W-:Y:S05]  /*da60*/  BSYNC B0 ;  /* 0x0000000000007941 */ /* 0x000fea0003800000 */
.L_x_1291:
[----:B------:R-:W0:Y:S01]  /*da70*/  LDS R7, [R7.X4+0x5b00] ;  /* 0x005b000007077984 */ /* 0x000e220000004800 */
[----:B------:R-:W-:Y:S01]  /*da80*/  BSSY B0, `(.L_x_1293) ;  /* 0x0000005000007945 */ /* 0x000fe20003800000 */
[----:B---34-:R-:W-:-:S02]  /*da90*/  IADD3 R5, R122, 0xf80, RZ ;  /* 0x00000f807a057810 */ /* 0x018fc40007ffe0ff */
[----:B------:R-:W-:Y:S01]  /*daa0*/  LEA.HI.SX32 R95, R95, R122, 0x1b ;  /* 0x0000007a5f5f7211 */ /* 0x000fe200078fdaff */
[----:B------:R-:W-:Y:S05]  /*dab0*/  @!P3 BRA `(.L_x_1294) ;  /* 0x000000100000b947 */ /* 0x000fea0003800000 */
[----:B0-----:R0:W-:Y:S02]  /*dac0*/  RED.E.ADD.F32.FTZ.RN.STRONG.GPU [R2.64+-0x600], R7 ;  /* 0xfffa00070200798e */ /* 0x0011e4000c10e79e */
.L_x_1294:
[----:B------:R-:W-:Y:S05]  /*dad0*/  BSYNC B0 ;  /* 0x0000000000007941 */ /* 0x000fea0003800000 */
.L_x_1293:
[----:B------:R-:W3:Y:S01]  /*dae0*/  LDS R95, [R95.X4+0x5d00] ;  /* 0x005d00005f5f7984 */ /* 0x000ee20000004800 */
[----:B------:R-:W-:Y:S01]  /*daf0*/  BSSY B0, `(.L_x_1295) ;  /* 0x0000004000007945 */ /* 0x000fe20003800000 */
[----:B------:R-:W-:Y:S01]  /*db00*/  LEA.HI.SX32 R5, R5, R122, 0x1b ;  /* 0x0000007a05057211 */ /* 0x000fe200078fdaff */
[----:B------:R-:W-:Y:S05]  /*db10*/  @!P4 BRA `(.L_x_1296) ;  /* 0x000000100000c947 */ /* 0x000fea0003800000 */
[----:B---3--:R3:W-:Y:S02]  /*db20*/  RED.E.ADD.F32.FTZ.RN.STRONG.GPU [R2.64+-0x400], R95 ;  /* 0xfffc005f0200798e */ /* 0x0087e4000c10e79e */
.L_x_1296:
[----:B------:R-:W-:Y:S05]  /*db30*/  BSYNC B0 ;  /* 0x0000000000007941 */ /* 0x000fea0003800000 */
.L_x_1295:
[----:B------:R-:W4:Y:S01]  /*db40*/  LDS R5, [R5.X4+0x5f00] ;  /* 0x005f000005057984 */ /* 0x000f220000004800 */
[----:B------:R-:W-:Y:S01]  /*db50*/  BSSY B0, `(.L_x_1297) ;  /* 0x0000003000007945 */ /* 0x000fe20003800000 */
[----:B------:R-:W-:Y:S05]  /*db60*/  @!P5 BRA `(.L_x_1298) ;  /* 0x000000100000d947 */ /* 0x000fea0003800000 */
[----:B----4-:R4:W-:Y:S02]  /*db70*/  RED.E.ADD.F32.FTZ.RN.STRONG.GPU [R2.64+-0x200], R5 ;  /* 0xfffe00050200798e */ /* 0x0109e4000c10e79e */
.L_x_1298:
[----:B------:R-:W-:Y:S05]  /*db80*/  BSYNC B0 ;  /* 0x0000000000007941 */ /* 0x000fea0003800000 */
.L_x_1297:
[----:B0--34-:R-:W0:Y:S01]  /*db90*/  SHFL.DOWN PT, R2, R32, 0x1, 0x1f ;  /* 0x08201f0020027f89 */ /* 0x019e2200000e0000 */
[----:B------:R-:W-:Y:S01]  /*dba0*/  ISETP.GT.AND P0, PT, R121, 0x1e, PT ;  /* 0x0000001e7900780c */ /* 0x000fe20003f04270 */
[----:B------:R-:W-:Y:S01]  /*dbb0*/  FFMA.FTZ R186, R186, R51, R57 ;  /* 0x00000033baba7223 */ /* 0x000fe20000010039 */
[----:B------:R-:W-:Y:S01]  /*dbc0*/  MOV R5, R32 ;  /* 0x0000002000057202 */ /* 0x000fe20000000f00 */
[----:B------:R-:W3:Y:S01]  /*dbd0*/  SHFL.DOWN PT, R95, R25, 0x1, 0x1f ;  /* 0x08201f00195f7f89 */ /* 0x000ee200000e0000 */
[----:B-1----:R-:W-:Y:S01]  /*dbe0*/  MOV R6, R25 ;  /* 0x0000001900067202 */ /* 0x002fe20000000f00 */
[----:B------:R-:W-:Y:S01]  /*dbf0*/  FFMA.FTZ R222, R9, R106, R222 ;  /* 0x0000006a09de7223 */ /* 0x000fe200000100de */
[----:B------:R-:W-:Y:S01]  /*dc00*/  MOV R7, R189 ;  /* 0x000000bd00077202 */ /* 0x000fe20000000f00 */
[----:B------:R-:W1:Y:S01]  /*dc10*/  SHFL.DOWN PT, R138, R189, 0x1, 0x1f ;  /* 0x08201f00bd8a7f89 */ /* 0x000e6200000e0000 */
[----:B------:R-:W-:Y:S01]  /*dc20*/  MOV R4, R0 ;  /* 0x0000000000047202 */ /* 0x000fe20000000f00 */
[----:B------:R-:W-:Y:S01]  /*dc30*/  FFMA.FTZ R9, R19, R9, R186 ;  /* 0x0000000913097223 */ /* 0x000fe200000100ba */
[----:B------:R-:W-:Y:S01]  /*dc40*/  ISETP.NE.AND P1, PT, R121, RZ, PT ;  /* 0x000000ff7900720c */ /* 0x000fe20003f25270 */
[----:B------:R-:W4:Y:S01]  /*dc50*/  SHFL.DOWN PT, R3, R0, 0x1, 0x1f ;  /* 0x08201f0000037f89 */ /* 0x000f2200000e0000 */
        /* <DEDUP_REMOVED lines=9> */
[----:B---3--:R-:W-:Y:S01]  /*dcf0*/  @!P0 FADD.FTZ R6, R6, R95 ;  /* 0x0000005f06068221 */ /* 0x008fe20000010000 */
[----:B------:R-:W0:Y:S01]  /*dd00*/  SHFL.DOWN PT, R2, R5, 0x2, 0x1f ;  /* 0x08401f0005027f89 */ /* 0x000e2200000e0000 */
[----:B------:R-:W-:-:S02]  /*dd10*/  FMUL.FTZ R53, R53, R12 ;  /* 0x0000000c35357220 */ /* 0x000fc40000410000 */
[----:B-1----:R-:W-:Y:S01]  /*dd20*/  @!P0 FADD.FTZ R7, R7, R138 ;  /* 0x0000008a07078221 */ /* 0x002fe20000010000 */
[----:B------:R-:W1:Y:S01]  /*dd30*/  SHFL.DOWN PT, R25, R6, 0x2, 0x1f ;  /* 0x08401f0006197f89 */ /* 0x000e6200000e0000 */
[----:B------:R-:W-:Y:S02]  /*dd40*/  FMUL.FTZ R128, R73, R128 ;  /* 0x0000008049807220 */ /* 0x000fe40000410000 */
[----:B----4-:R-:W-:Y:S01]  /*dd50*/  @!P0 FADD.FTZ R4, R4, R3 ;  /* 0x0000000304048221 */ /* 0x010fe20000010000 */
[----:B------:R-:W3:Y:S01]  /*dd60*/  SHFL.DOWN PT, R0, R7, 0x2, 0x1f ;  /* 0x08401f0007007f89 */ /* 0x000ee200000e0000 */
[----:B------:R-:W-:Y:S01]  /*dd70*/  ISETP.GT.AND P0, PT, R121, 0x1d, PT ;  /* 0x0000001d7900780c */ /* 0x000fe20003f04270 */
[----:B------:R-:W-:Y:S02]  /*dd80*/  FMUL.FTZ R28, R28, R33 ;  /* 0x000000211c1c7220 */ /* 0x000fe40000410000 */
[----:B------:R-:W4:Y:S01]  /*dd90*/  SHFL.DOWN PT, R3, R4, 0x2, 0x1f ;  /* 0x08401f0004037f89 */ /* 0x000f2200000e0000 */
        /* <DEDUP_REMOVED lines=8> */
[----:B-1----:R-:W-:Y:S02]  /*de20*/  @!P0 FADD.FTZ R6, R6, R25 ;  /* 0x0000001906068221 */ /* 0x002fe40000010000 */
[----:B------:R-:W-:Y:S02]  /*de30*/  FMUL.FTZ R48, R61, R48 ;  /* 0x000000303d307220 */ /* 0x000fe40000410000 */
[----:B---3--:R-:W-:Y:S01]  /*de40*/  @!P0 FADD.FTZ R7, R7, R0 ;  /* 0x0000000007078221 */ /* 0x008fe20000010000 */
[----:B------:R-:W0:Y:S01]  /*de50*/  SHFL.DOWN PT, R25, R6, 0x4, 0x1f ;  /* 0x08801f0006197f89 */ /* 0x000e2200000e0000 */
[----:B------:R-:W-:Y:S02]  /*de60*/  FFMA.FTZ R24, R24, R130, R23 ;  /* 0x0000008218187223 */ /* 0x000fe40000010017 */
[----:B----4-:R-:W-:Y:S01]  /*de70*/  @!P0 FADD.FTZ R4, R4, R3 ;  /* 0x0000000304048221 */ /* 0x010fe20000010000 */
[----:B------:R-:W1:Y:S01]  /*de80*/  SHFL.DOWN PT, R0, R5, 0x4, 0x1f ;  /* 0x08801f0005007f89 */ /* 0x000e6200000e0000 */
[----:B------:R-:W-:Y:S01]  /*de90*/  ISETP.GT.AND P0, PT, R121, 0x1b, PT ;  /* 0x0000001b7900780c */ /* 0x000fe20003f04270 */
[----:B------:R-:W-:-:S02]  /*dea0*/  FFMA.FTZ R30, R30, R132, R29 ;  /* 0x000000841e1e7223 */ /* 0x000fc4000001001d */
[----:B------:R-:W3:Y:S01]  /*deb0*/  SHFL.DOWN PT, R2, R7, 0x4, 0x1f ;  /* 0x08801f0007027f89 */ /* 0x000ee200000e0000 */
[----:B------:R-:W-:Y:S02]  /*dec0*/  FFMA.FTZ R37, R38, R133, R37 ;  /* 0x0000008526257223 */ /* 0x000fe40000010025 */
[----:B------:R-:W-:Y:S01]  /*ded0*/  FFMA.FTZ R44, R44, R134, R43 ;  /* 0x000000862c2c7223 */ /* 0x000fe2000001002b */
[----:B------:R-:W4:Y:S01]  /*dee0*/  SHFL.DOWN PT, R3, R4, 0x4, 0x1f ;  /* 0x08801f0004037f89 */ /* 0x000f2200000e0000 */
[----:B------:R-:W-:Y:S02]  /*def0*/  FFMA.FTZ R49, R50, R135, R49 ;  /* 0x0000008732317223 */ /* 0x000fe40000010031 */
[----:B------:R-:W-:Y:S02]  /*df00*/  FFMA.FTZ R54, R54, R136, R53 ;  /* 0x0000008836367223 */ /* 0x000fe40000010035 */
[----:B------:R-:W-:Y:S02]  /*df10*/  FFMA.FTZ R26, R182, R47, R26 ;  /* 0x0000002fb61a7223 */ /* 0x000fe4000001001a */
[----:B------:R-:W-:-:S02]  /*df20*/  FFMA.FTZ R16, R178, R45, R16 ;  /* 0x0000002db2107223 */ /* 0x000fc40000010010 */
[----:B------:R-:W-:Y:S02]  /*df30*/  FFMA.FTZ R81, R176, R81, R128 ;  /* 0x00000051b0517223 */ /* 0x000fe40000010080 */
[----:B------:R-:W-:Y:S02]  /*df40*/  FFMA.FTZ R27, R27, R131, R28 ;  /* 0x000000831b1b7223 */ /* 0x000fe4000001001c */
[----:B0-----:R-:W-:Y:S02]  /*df50*/  @!P0 FADD.FTZ R6, R6, R25 ;  /* 0x0000001906068221 */ /* 0x001fe40000010000 */
[----:B------:R-:W-:Y:S02]  /*df60*/  FFMA.FTZ R79, R174, R79, R126 ;  /* 0x0000004fae4f7223 */ /* 0x000fe4000001007e */
[----:B-1----:R-:W-:Y:S01]  /*df70*/  @!P0 FADD.FTZ R5, R5, R0 ;  /* 0x0000000005058221 */ /* 0x002fe20000010000 */
[----:B------:R-:W0:Y:S01]  /*df80*/  SHFL.DOWN PT, R9, R6, 0x8, 0x1f ;  /* 0x09001f0006097f89 */ /* 0x000e2200000e0000 */
[----:B------:R-:W-:-:S02]  /*df90*/  FFMA.FTZ R171, R171, R82, R124 ;  /* 0x00000052abab7223 */ /* 0x000fc4000001007c */
[----:B---3--:R-:W-:Y:S01]  /*dfa0*/  @!P0 FADD.FTZ R7, R7, R2 ;  /* 0x0000000207078221 */ /* 0x008fe20000010000 */
[----:B------:R-:W1:Y:S01]  /*dfb0*/  SHFL.DOWN PT, R0, R5, 0x8, 0x1f ;  /* 0x09001f0005007f89 */ /* 0x000e6200000e0000 */
[----:B------:R-:W-:Y:S02]  /*dfc0*/  FFMA.FTZ R80, R169, R80, R94 ;  /* 0x00000050a9507223 */ /* 0x000fe4000001005e */
[----:B----4-:R-:W-:Y:S01]  /*dfd0*/  @!P0 FADD.FTZ R4, R4, R3 ;  /* 0x0000000304048221 */ /* 0x010fe20000010000 */
[----:B------:R-:W3:Y:S01]  /*dfe0*/  SHFL.DOWN PT, R2, R7, 0x8, 0x1f ;  /* 0x09001f0007027f89 */ /* 0x000ee200000e0000 */
[----:B------:R-:W-:Y:S01]  /*dff0*/  ISETP.GT.AND P0, PT, R121, 0x17, PT ;  /* 0x000000177900780c */ /* 0x000fe20003f04270 */
[----:B------:R-:W-:Y:S02]  /*e000*/  FFMA.FTZ R167, R167, R58, R78 ;  /* 0x0000003aa7a77223 */ /* 0x000fe4000001004e */
[----:B------:R-:W4:Y:S01]  /*e010*/  SHFL.DOWN PT, R3, R4, 0x8, 0x1f ;  /* 0x09001f0004037f89 */ /* 0x000f2200000e0000 */
        /* <DEDUP_REMOVED lines=8> */
[----:B-1----:R-:W-:Y:S01]  /*e0a0*/  @!P0 FADD.FTZ R5, R5, R0 ;  /* 0x0000000005058221 */ /* 0x002fe20000010000 */
[----:B------:R-:W0:Y:S01]  /*e0b0*/  SHFL.DOWN PT, R9, R6, 0x10, 0x1f ;  /* 0x0a001f0006097f89 */ /* 0x000e2200000e0000 */
[----:B------:R-:W-:Y:S02]  /*e0c0*/  FFMA.FTZ R227, R24, R111, R227 ;  /* 0x0000006f18e37223 */ /* 0x000fe400000100e3 */
[----:B---3--:R-:W-:Y:S01]  /*e0d0*/  @!P0 FADD.FTZ R7, R7, R2 ;  /* 0x0000000207078221 */ /* 0x008fe20000010000 */
[----:B------:R-:W1:Y:S01]  /*e0e0*/  SHFL.DOWN PT, R0, R5, 0x10, 0x1f ;  /* 0x0a001f0005007f89 */ /* 0x000e6200000e0000 */
[----:B------:R-:W-:Y:S02]  /*e0f0*/  FFMA.FTZ R229, R30, R113, R229 ;  /* 0x000000711ee57223 */ /* 0x000fe400000100e5 */
[----:B----4-:R-:W-:Y:S01]  /*e100*/  @!P0 FADD.FTZ R4, R4, R3 ;  /* 0x0000000304048221 */ /* 0x010fe20000010000 */
[----:B------:R-:W3:Y:S01]  /*e110*/  SHFL.DOWN PT, R2, R7, 0x10, 0x1f ;  /* 0x0a001f0007027f89 */ /* 0x000ee200000e0000 */
[----:B------:R-:W-:Y:S01]  /*e120*/  ISETP.GT.AND P0, PT, R121, 0xf, PT ;  /* 0x0000000f7900780c */ /* 0x000fe20003f04270 */
[----:B------:R-:W-:-:S02]  /*e130*/  FFMA.FTZ R230, R37, R114, R230 ;  /* 0x0000007225e67223 */ /* 0x000fc400000100e6 */
[----:B------:R-:W4:Y:S01]  /*e140*/  SHFL.DOWN PT, R3, R4, 0x10, 0x1f ;  /* 0x0a001f0004037f89 */ /* 0x000f2200000e0000 */
        /* <DEDUP_REMOVED lines=8> */
[----:B-1----:R-:W-:Y:S02]  /*e1d0*/  @!P0 FADD.FTZ R5, R5, R0 ;  /* 0x0000000005058221 */ /* 0x002fe40000010000 */
[----:B------:R-:W-:Y:S02]  /*e1e0*/  FFMA.FTZ R14, R76, R14, R13 ;  /* 0x0000000e4c0e7223 */ /* 0x000fe4000001000d */
[----:B---3--:R-:W-:Y:S02]  /*e1f0*/  @!P0 FADD.FTZ R7, R7, R2 ;  /* 0x0000000207078221 */ /* 0x008fe40000010000 */
[----:B------:R-:W-:-:S02]  /*e200*/  FFMA.FTZ R15, R74, R15, R16 ;  /* 0x0000000f4a0f7223 */ /* 0x000fc40000010010 */
[----:B----4-:R-:W-:Y:S02]  /*e210*/  @!P0 FADD.FTZ R4, R4, R3 ;  /* 0x0000000304048221 */ /* 0x010fe40000010000 */
        /* <DEDUP_REMOVED lines=17> */
[----:B------:R-:W-:-:S02]  /*e330*/  FADD.FTZ R165, R14, R165 ;  /* 0x000000a50ea57221 */ /* 0x000fc40000010000 */
        /* <DEDUP_REMOVED lines=19> */
[----:B------:R-:W3:-:S12]  /*e470*/  LDS.128 R16, [0x6340] ;  /* 0x00634000ff107984 */ /* 0x000ed80000000c00 */
[----:B------:R-:W4:Y:S04]  /*e480*/  @P0 LDS.64 R20, [UR20+0xa380] ;  /* 0x00a38014ff140984 */ /* 0x000f280008000a00 */
[----:B------:R-:W5:Y:S01]  /*e490*/  @P0 LDS.64 R22, [UR20+0x9b80] ;  /* 0x009b8014ff160984 */ /* 0x000f620008000a00 */
        /* <DEDUP_REMOVED lines=8> */
[----:B---3--:R-:W-:Y:S02]  /*e520*/  FADD.FTZ R6, R5, R18 ;  /* 0x0000001205067221 */ /* 0x008fe40000010000 */
[----:B------:R-:W-:-:S02]  /*e530*/  FADD.FTZ R7, R2, R19 ;  /* 0x0000001302077221 */ /* 0x000fc40000010000 */
[----:B------:R-:W-:Y:S02]  /*e540*/  FADD.FTZ R5, R0, R17 ;  /* 0x0000001100057221 */ /* 0x000fe40000010000 */
[----:B------:R-:W-:Y:S02]  /*e550*/  FADD.FTZ R4, R3, R16 ;  /* 0x0000001003047221 */ /* 0x000fe40000010000 */
[----:B----4-:R-:W-:Y:S02]  /*e560*/  @P0 FADD.FTZ R7, R7, R21 ;  /* 0x0000001507070221 */ /* 0x010fe40000010000 */
[----:B------:R-:W-:Y:S02]  /*e570*/  @P0 FADD.FTZ R6, R6, R20 ;  /* 0x0000001406060221 */ /* 0x000fe40000010000 */
[----:B-----5:R-:W-:Y:S02]  /*e580*/  @P0 FADD.FTZ R5, R5, R23 ;  /* 0x0000001705050221 */ /* 0x020fe40000010000 */
[----:B------:R-:W-:Y:S01]  /*e590*/  @P0 FADD.FTZ R4, R4, R22 ;  /* 0x0000001604040221 */ /* 0x000fe20000010000 */
[----:B------:R0:W-:Y:S04]  /*e5a0*/  STS.64 [UR20+0xa380], R6 ;  /* 0x00a38006ff007988 */ /* 0x0001e80008000a14 */
[----:B------:R0:W-:Y:S02]  /*e5b0*/  STS.64 [UR20+0x9b80], R4 ;  /* 0x009b8004ff007988 */ /* 0x0001e40008000a14 */
.L_x_1300:
[----:B0-----:R-:W-:Y:S05]  /*e5c0*/  BSYNC B0 ;  /* 0x0000000000007941 */ /* 0x001fea0003800000 */
.L_x_1299:
[----:B------:R-:W-:Y:S02]  /*e5d0*/  UIADD3 UR7, UR7, 0x1, URZ ;  /* 0x0000000107077890 */ /* 0x000fe4000fffe03f */
[----:B------:R-:W-:-:S02]  /*e5e0*/  ULDC UR20, c[0x0][0x16c] ;  /* 0x00005b0000147ab9 */ /* 0x000fc40000000800 */
[----:B------:R-:W-:Y:S02]  /*e5f0*/  UISETP.GE.AND UP0, UPT, UR7, UR20, UPT ;  /* 0x000000140700728c */ /* 0x000fe4000bf06270 */
[----:B------:R-:W-:-:S04]  /*e600*/  UIADD3 UR8, UP1, UR8, 0x1, URZ ;  /* 0x0000000108087890 */ /* 0x000fc8000ff3e03f */
[----:B------:R-:W-:Y:S01]  /*e610*/  PLOP3.LUT P0, PT, PT, PT, UP0, 0x80, 0x0 ;  /* 0x000000000000781c */ /* 0x000fe20003f0f008 */
[----:B------:R-:W-:-:S12]  /*e620*/  UIADD3.X UR9, URZ, UR9, URZ, UP1, !UPT ;  /* 0x000000093f097290 */ /* 0x000fd80008ffe43f */
[----:B--2---:R-:W-:Y:S01]  /*e630*/  @P0 CALL.REL.NOINC `(.L_x_1200) ;  /* 0x0000001000000944 */ /* 0x004fe20003c00000 */
[----:B------:R-:W-:Y:S05]  /*e640*/  BRA `(.L_x_1301) ;  /* 0xffff64c000007947 */ /* 0x000fea000383ffff */
.L_x_1200:
[----:B------:R-:W-:Y:S01]  /*e650*/  BAR.SYNC.DEFER_BLOCKING 0x0 ;  /* 0x0000000000007b1d */ /* 0x000fe20000010000 */
[C---:B------:R-:W-:Y:S02]  /*e660*/  LOP3.LUT R28, R120.reuse, 0x20, RZ, 0xfc, !PT ;  /* 0x00000020781c7812 */ /* 0x040fe400078efcff */
[-C--:B------:R-:W-:Y:S02]  /*e670*/  ISETP.GE.AND P2, PT, R120, R39.reuse, PT ;  /* 0x000000277800720c */ /* 0x080fe40003f46270 */
[----:B------:R-:W-:Y:S01]  /*e680*/  ISETP.GE.AND P1, PT, R28, R39, PT ;  /* 0x000000271c00720c */ /* 0x000fe20003f26270 */
[----:B------:R-:W2:Y:S01]  /*e690*/  LDL R52, [R1+0x8] ;  /* 0x0000080001347983 */ /* 0x000ea20000100800 */
[C---:B------:R-:W-:Y:S01]  /*e6a0*/  LOP3.LUT R26, R120.reuse, 0x40, RZ, 0xfc, !PT ;  /* 0x00000040781a7812 */ /* 0x040fe200078efcff */
[----:B------:R-:W-:Y:S01]  /*e6b0*/  ULDC.64 UR8, c[0x0][0x2d8] ;  /* 0x0000b60000087ab9 */ /* 0x000fe20000000a00 */
[----:B------:R-:W-:Y:S01]  /*e6c0*/  LOP3.LUT R0, R120, 0x60, RZ, 0xfc, !PT ;  /* 0x0000006078007812 */ /* 0x000fe200078efcff */
[----:B------:R-:W3:Y:S01]  /*e6d0*/  LDL R50, [R1+0x4] ;  /* 0x0000040001327983 */ /* 0x000ee20000100800 */
[----:B------:R-:W-:-:S02]  /*e6e0*/  PRMT R3, RZ, 0x7610, R3 ;  /* 0x00007610ff037816 */ /* 0x000fc40000000003 */
[C---:B------:R-:W-:Y:S01]  /*e6f0*/  LOP3.LUT R2, R120.reuse, 0x80, RZ, 0xfc, !PT ;  /* 0x0000008078027812 */ /* 0x040fe200078efcff */
[----:B------:R-:W4:Y:S01]  /*e700*/  LDL R48, [R1] ;  /* 0x0000000001307983 */ /* 0x000f220000100800 */
[----:B------:R-:W-:Y:S02]  /*e710*/  PRMT R5, RZ, 0x7610, R5 ;  /* 0x00007610ff057816 */ /* 0x000fe40000000005 */
[C---:B0-----:R-:W-:Y:S02]  /*e720*/  LOP3.LUT R4, R120.reuse, 0xa0, RZ, 0xfc, !PT ;  /* 0x000000a078047812 */ /* 0x041fe400078efcff */
[----:B------:R-:W-:Y:S02]  /*e730*/  LOP3.LUT R6, R120, 0xc0, RZ, 0xfc, !PT ;  /* 0x000000c078067812 */ /* 0x000fe400078efcff */
[-C--:B------:R-:W-:Y:S02]  /*e740*/  ISETP.GE.AND P0, PT, R26, R39.reuse, PT ;  /* 0x000000271a00720c */ /* 0x080fe40003f06270 */
[----:B------:R-:W-:Y:S01]  /*e750*/  LOP3.LUT R8, R120, 0xe0, RZ, 0xfc, !PT ;  /* 0x000000e078087812 */ /* 0x000fe200078efcff */
[----:B------:R-:W2:Y:S01]  /*e760*/  @!P2 LDG.E.U16 R3, [R92.64] ;  /* 0x0000001e5c03a981 */ /* 0x000ea2000c1e1500 */
[----:B------:R-:W-:-:S02]  /*e770*/  ISETP.GE.AND P4, PT, R0, R39, PT ;  /* 0x000000270000720c */ /* 0x000fc40003f86270 */
[----:B------:R-:W-:Y:S01]  /*e780*/  LOP3.LUT R10, R120, 0x100, RZ, 0xfc, !PT ;  /* 0x00000100780a7812 */ /* 0x000fe200078efcff */
[----:B------:R-:W3:Y:S01]  /*e790*/  @!P1 LDG.E.U16 R5, [R92.64+0x40] ;  /* 0x0000401e5c059981 */ /* 0x000ee2000c1e1500 */
        /* <DEDUP_REMOVED lines=9> */
[----:B------:R-:W4:Y:S01]  /*e830*/  @!P0 LDG.E.U16 R7, [R92.64+0x80] ;  /* 0x0000801e5c078981 */ /* 0x000f22000c1e1500 */
[C---:B------:R-:W-:Y:S02]  /*e840*/  LOP3.LUT R12, R120.reuse, 0x120, RZ, 0xfc, !PT ;  /* 0x00000120780c7812 */ /* 0x040fe400078efcff */
[----:B------:R-:W-:Y:S01]  /*e850*/  PRMT R32, RZ, 0x7610, R32 ;  /* 0x00007610ff207816 */ /* 0x000fe20000000020 */
[----:B------:R-:W5:Y:S01]  /*e860*/  @!P4 LDG.E.U16 R9, [R92.64+0xc0] ;  /* 0x0000c01e5c09c981 */ /* 0x000f62000c1e1500 */
[----:B------:R-:W-:-:S02]  /*e870*/  LOP3.LUT R14, R120, 0x140, RZ, 0xfc, !PT ;  /* 0x00000140780e7812 */ /* 0x000fc400078efcff */
[----:B------:R-:W-:Y:S01]  /*e880*/  PRMT R13, RZ, 0x7610, R13 ;  /* 0x00007610ff0d7816 */ /* 0x000fe2000000000d */
[----:B------:R-:W5:Y:S01]  /*e890*/  @!P6 LDG.E.U16 R30, [R92.64+0x100] ;  /* 0x0001001e5c1ee981 */ /* 0x000f62000c1e1500 */
[C---:B------:R-:W-:Y:S02]  /*e8a0*/  LOP3.LUT R16, R120.reuse, 0x160, RZ, 0xfc, !PT ;  /* 0x0000016078107812 */ /* 0x040fe400078efcff */
[----:B------:R-:W-:Y:S01]  /*e8b0*/  PRMT R34, RZ, 0x7610, R34 ;  /* 0x00007610ff227816 */ /* 0x000fe20000000022 */
[----:B------:R-:W5:Y:S01]  /*e8c0*/  @!P5 LDG.E.U16 R11, [R92.64+0x140] ;  /* 0x0001401e5c0bd981 */ /* 0x000f62000c1e1500 */
[C---:B------:R-:W-:Y:S02]  /*e8d0*/  LOP3.LUT R18, R120.reuse, 0x180, RZ, 0xfc, !PT ;  /* 0x0000018078127812 */ /* 0x040fe400078efcff */
[----:B------:R-:W-:Y:S01]  /*e8e0*/  LOP3.LUT R20, R120, 0x1a0, RZ, 0xfc, !PT ;  /* 0x000001a078147812 */ /* 0x000fe200078efcff */
[----:B------:R-:W5:Y:S01]  /*e8f0*/  @!P3 LDG.E.U16 R32, [R92.64+0x180] ;  /* 0x0001801e5c20b981 */ /* 0x000f62000c1e1500 */
[----:B------:R-:W-:-:S02]  /*e900*/  ISETP.GE.AND P0, PT, R12, R39, PT ;  /* 0x000000270c00720c */ /* 0x000fc40003f06270 */
[----:B------:R-:W-:Y:S01]  /*e910*/  LOP3.LUT R22, R120, 0x1c0, RZ, 0xfc, !PT ;  /* 0x000001c078167812 */ /* 0x000fe200078efcff */
[----:B------:R-:W5:Y:S01]  /*e920*/  @!P2 LDG.E.U16 R13, [R92.64+0x1c0] ;  /* 0x0001c01e5c0da981 */ /* 0x000f62000c1e1500 */
[-C--:B------:R-:W-:Y:S02]  /*e930*/  ISETP.GE.AND P4, PT, R14, R39.reuse, PT ;  /* 0x000000270e00720c */ /* 0x080fe40003f86270 */
[----:B------:R-:W-:Y:S01]  /*e940*/  LOP3.LUT R24, R120, 0x1e0, RZ, 0xfc, !PT ;  /* 0x000001e078187812 */ /* 0x000fe200078efcff */
[----:B------:R-:W5:Y:S01]  /*e950*/  @!P1 LDG.E.U16 R34, [R92.64+0x200] ;  /* 0x0002001e5c229981 */ /* 0x000f62000c1e1500 */
        /* <DEDUP_REMOVED lines=41> */
[----:B------:R-:W-:Y:S01]  /*ebf0*/  LDS.U16 R13, [R119+0x12] ;  /* 0x00001200770d7984 */ /* 0x000fe20000000400 */
[----:B0-----:R-:W-:-:S05]  /*ec00*/  PRMT R3, RZ, 0x5410, R3 ;  /* 0x00005410ff037816 */ /* 0x001fca0000000003 */
[----:B------:R-:W-:Y:S01]  /*ec10*/  FADD.FTZ R11, R3, UR5 ;  /* 0x00000005030b7e21 */ /* 0x000fe20008010000 */
[----:B-1----:R-:W-:Y:S01]  /*ec20*/  PRMT R5, RZ, 0x5410, R5 ;  /* 0x00005410ff057816 */ /* 0x002fe20000000005 */
[----:B------:R-:W-:Y:S03]  /*ec30*/  LDS.U16 R3, [R119+0x8] ;  /* 0x0000080077037984 */ /* 0x000fe60000000400 */
[----:B------:R-:W-:Y:S01]  /*ec40*/  FSETP.GTU.FTZ.AND P4, PT, R11, 20, PT ;  /* 0x41a000000b00780b */ /* 0x000fe20003f9c000 */
[----:B------:R-:W-:Y:S01]  /*ec50*/  FADD.FTZ R17, R5, UR5 ;  /* 0x0000000505117e21 */ /* 0x000fe20008010000 */
[----:B--2---:R-:W-:Y:S01]  /*ec60*/  PRMT R7, RZ, 0x5410, R7 ;  /* 0x00005410ff077816 */ /* 0x004fe20000000007 */
[----:B------:R-:W-:Y:S03]  /*ec70*/  LDS.U16 R5, [R119+0xa] ;  /* 0x00000a0077057984 */ /* 0x000fe60000000400 */
[----:B------:R-:W-:-:S07]  /*ec80*/  FSETP.GTU.FTZ.AND P5, PT, R17, 20, PT ;  /* 0x41a000001100780b */ /* 0x000fce0003fbc000 */
[----:B------:R-:W-:-:S04]  /*ec90*/  @!P4 FMUL.FTZ R11, R11, -1.4426950216293334961 ;  /* 0xbfb8aa3b0b0bc820 */ /* 0x000fc80000410000 */
[----:B------:R0:W-:Y:S01]  /*eca0*/  @!P4 MUFU.EX2 R15, R11 ;  /* 0x0000000b000fc308 */ /* 0x0001e20000000800 */
[----:B------:R-:W-:Y:S02]  /*ecb0*/  FADD.FTZ R19, R7, UR5 ;  /* 0x0000000507137e21 */ /* 0x000fe40008010000 */
[----:B------:R-:W-:Y:S01]  /*ecc0*/  @!P5 FMUL.FTZ R17, R17, -1.4426950216293334961 ;  /* 0xbfb8aa3b1111d820 */ /* 0x000fe20000410000 */
[----:B---3--:R-:W-:Y:S01]  /*ecd0*/  PRMT R9, RZ, 0x5410, R9 ;  /* 0x00005410ff097816 */ /* 0x008fe20000000009 */
[----:B------:R-:W-:Y:S04]  /*ece0*/  LDS.U16 R7, [R119+0xc] ;  /* 0x00000c0077077984 */ /* 0x000fe80000000400 */
[----:B0-----:R-:W0:Y:S01]  /*ecf0*/  LDS.U16 R11, [R119+0x10] ;  /* 0x00001000770b7984 */ /* 0x001e220000000400 */
[----:B------:R-:W-:Y:S01]  /*ed00*/  FSETP.GTU.FTZ.AND P0, PT, R19, 20, PT ;  /* 0x41a000001300780b */ /* 0x000fe20003f1c000 */
[----:B------:R-:W1:Y:S01]  /*ed10*/  @!P5 MUFU.EX2 R17, R17 ;  /* 0x000000110011d308 */ /* 0x000e620000000800 */
[----:B------:R-:W-:-:S02]  /*ed20*/  FADD.FTZ R21, R9, UR5 ;  /* 0x0000000509157e21 */ /* 0x000fc40008010000 */
[----:B------:R-:W2:Y:S09]  /*ed30*/  LDS.U16 R9, [R119+0xe] ;  /* 0x00000e0077097984 */ /* 0x000eb20000000400 */
[----:B------:R-:W-:Y:S02]  /*ed40*/  @!P0 FMUL.FTZ R19, R19, -1.4426950216293334961 ;  /* 0xbfb8aa3b13138820 */ /* 0x000fe40000410000 */
[----:B-1----:R-:W-:-:S04]  /*ed50*/  @!P5 FADD.FTZ R17, R17, 1 ;  /* 0x3f8000001111d421 */ /* 0x002fc80000010000 */
[----:B------:R-:W1:Y:S01]  /*ed60*/  @!P0 MUFU.EX2 R19, R19 ;  /* 0x0000001300138308 */ /* 0x000e620000000800 */
[----:B------:R-:W-:-:S07]  /*ed70*/  @!P4 FADD.FTZ R15, R15, 1 ;  /* 0x3f8000000f0fc421 */ /* 0x000fce0000010000 */
[----:B------:R-:W3:Y:S01]  /*ed80*/  @!P5 MUFU.RCP R30, R17 ;  /* 0x00000011001ed308 */ /* 0x000ee20000001000 */
[----:B-1----:R-:W-:Y:S01]  /*ed90*/  @!P0 FADD.FTZ R19, R19, 1 ;  /* 0x3f80000013138421 */ /* 0x002fe20000010000 */
[----:B0-----:R-:W-:-:S06]  /*eda0*/  PRMT R11, RZ, 0x5410, R11 ;  /* 0x00005410ff0b7816 */ /* 0x001fcc000000000b */
[----:B------:R-:W0:Y:S01]  /*edb0*/  @!P4 MUFU.RCP R15, R15 ;  /* 0x0000000f000fc308 */ /* 0x000e220000001000 */
[----:B------:R-:W-:Y:S02]  /*edc0*/  FADD.FTZ R11, R11, UR5 ;  /* 0x000000050b0b7e21 */ /* 0x000fe40008010000 */
[----:B---3--:R-:W-:-:S05]  /*edd0*/  @!P5 FMUL.FTZ R157, R157, R30 ;  /* 0x0000001e9d9dd220 */ /* 0x008fca0000410000 */
[----:B------:R-:W1:Y:S01]  /*ede0*/  @!P0 MUFU.RCP R19, R19 ;  /* 0x0000001300138308 */ /* 0x000e620000001000 */
[----:B------:R-:W-:Y:S02]  /*edf0*/  FSETP.GTU.FTZ.AND P5, PT, R11, 20, PT ;  /* 0x41a000000b00780b */ /* 0x000fe40003fbc000 */
[----:B------:R-:W-:Y:S02]  /*ee00*/  PRMT R3, RZ, 0x5410, R3 ;  /* 0x00005410ff037816 */ /* 0x000fe40000000003 */
[----:B------:R-:W-:Y:S02]  /*ee10*/  PRMT R5, RZ, 0x5410, R5 ;  /* 0x00005410ff057816 */ /* 0x000fe40000000005 */
[----:B------:R-:W-:Y:S01]  /*ee20*/  PRMT R7, RZ, 0x5410, R7 ;  /* 0x00005410ff077816 */ /* 0x000fe20000000007 */
[----:B------:R-:W-:Y:S01]  /*ee30*/  FADD.FTZ R3, R3, UR5 ;  /* 0x0000000503037e21 */ /* 0x000fe20008010000 */
[----:B--2---:R-:W-:Y:S01]  /*ee40*/  PRMT R9, RZ, 0x5410, R9 ;  /* 0x00005410ff097816 */ /* 0x004fe20000000009 */
[----:B------:R-:W-:Y:S01]  /*ee50*/  FADD.FTZ R5, R5, UR5 ;  /* 0x0000000505057e21 */ /* 0x000fe20008010000 */
[----:B------:R-:W-:Y:S01]  /*ee60*/  PRMT R13, RZ, 0x5410, R13 ;  /* 0x00005410ff0d7816 */ /* 0x000fe2000000000d */
[----:B------:R-:W-:Y:S01]  /*ee70*/  FADD.FTZ R7, R7, UR5 ;  /* 0x0000000507077e21 */ /* 0x000fe20008010000 */
[----:B------:R-:W-:Y:S01]  /*ee80*/  FSETP.GTU.FTZ.AND P2, PT, R3, 20, PT ;  /* 0x41a000000300780b */ /* 0x000fe20003f5c000 */
[----:B0-----:R-:W-:Y:S01]  /*ee90*/  @!P4 FMUL.FTZ R156, R156, R15 ;  /* 0x0000000f9c9cc220 */ /* 0x001fe20000410000 */
[----:B------:R-:W-:Y:S01]  /*eea0*/  FSETP.GTU.FTZ.AND P3, PT, R5, 20, PT ;  /* 0x41a000000500780b */ /* 0x000fe20003f7c000 */
[----:B------:R-:W-:Y:S01]  /*eeb0*/  FADD.FTZ R9, R9, UR5 ;  /* 0x0000000509097e21 */ /* 0x000fe20008010000 */
[----:B------:R-:W-:Y:S01]  /*eec0*/  FSETP.GTU.FTZ.AND P4, PT, R7, 20, PT ;  /* 0x41a000000700780b */ /* 0x000fe20003f9c000 */
[----:B------:R-:W-:-:S02]  /*eed0*/  FADD.FTZ R13, R13, UR5 ;  /* 0x000000050d0d7e21 */ /* 0x000fc40008010000 */
[----:B------:R-:W-:Y:S01]  /*eee0*/  @!P5 FMUL.FTZ R11, R11, -1.4426950216293334961 ;  /* 0xbfb8aa3b0b0bd820 */ /* 0x000fe20000410000 */
[----:B------:R-:W-:Y:S01]  /*eef0*/  FSETP.GTU.FTZ.AND P6, PT, R9, 20, PT ;  /* 0x41a000000900780b */ /* 0x000fe20003fdc000 */
[----:B-1----:R-:W-:Y:S01]  /*ef00*/  @!P0 FMUL.FTZ R158, R158, R19 ;  /* 0x000000139e9e8220 */ /* 0x002fe20000410000 */
[----:B------:R-:W-:-:S03]  /*ef10*/  FSETP.GTU.FTZ.AND P0, PT, R13, 20, PT ;  /* 0x41a000000d00780b */ /* 0x000fc60003f1c000 */
[----:B------:R-:W0:Y:S01]  /*ef20*/  @!P5 MUFU.EX2 R11, R11 ;  /* 0x0000000b000bd308 */ /* 0x000e220000000800 */
[----:B------:R-:W-:Y:S02]  /*ef30*/  @!P2 FMUL.FTZ R3, R3, -1.4426950216293334961 ;  /* 0xbfb8aa3b0303a820 */ /* 0x000fe40000410000 */
[----:B------:R-:W-:Y:S02]  /*ef40*/  @!P3 FMUL.FTZ R5, R5, -1.4426950216293334961 ;  /* 0xbfb8aa3b0505b820 */ /* 0x000fe40000410000 */
[----:B------:R-:W-:Y:S01]  /*ef50*/  @!P4 FMUL.FTZ R7, R7, -1.4426950216293334961 ;  /* 0xbfb8aa3b0707c820 */ /* 0x000fe20000410000 */
[----:B------:R-:W-:Y:S02]  /*ef60*/  FSETP.GTU.FTZ.AND P1, PT, R21, 20, PT ;  /* 0x41a000001500780b */ /* 0x000fe40003f3c000 */
[----:B------:R-:W-:Y:S01]  /*ef70*/  @!P6 FMUL.FTZ R9, R9, -1.4426950216293334961 ;  /* 0xbfb8aa3b0909e820 */ /* 0x000fe20000410000 */
[----:B------:R-:W1:Y:S01]  /*ef80*/  @!P2 MUFU.EX2 R3, R3 ;  /* 0x000000030003a308 */ /* 0x000e620000000800 */
[----:B------:R-:W-:-:S07]  /*ef90*/  @!P0 FMUL.FTZ R13, R13, -1.4426950216293334961 ;  /* 0xbfb8aa3b0d0d8820 */ /* 0x000fce0000410000 */
[----:B------:R-:W2:Y:S01]  /*efa0*/  @!P3 MUFU.EX2 R5, R5 ;  /* 0x000000050005b308 */ /* 0x000ea20000000800 */
[----:B0-----:R-:W-:-:S07]  /*efb0*/  @!P5 FADD.FTZ R11, R11, 1 ;  /* 0x3f8000000b0bd421 */ /* 0x001fce0000010000 */
[----:B------:R-:W0:Y:S01]  /*efc0*/  @!P4 MUFU.EX2 R7, R7 ;  /* 0x000000070007c308 */ /* 0x000e220000000800 */
[----:B------:R-:W-:Y:S01]  /*efd0*/  @!P1 FMUL.FTZ R21, R21, -1.4426950216293334961 ;  /* 0xbfb8aa3b15159820 */ /* 0x000fe20000410000 */
[----:B------:R-:W-:-:S06]  /*efe0*/  SHF.L.U32 R15, R122, 0x4, RZ ;  /* 0x000000047a0f7819 */ /* 0x000fcc00000006ff */
[----:B------:R-:W3:Y:S08]  /*eff0*/  @!P6 MUFU.EX2 R9, R9 ;  /* 0x000000090009e308 */ /* 0x000ef00000000800 */
[----:B------:R-:W4:Y:S01]  /*f000*/  @!P0 MUFU.EX2 R13, R13 ;  /* 0x0000000d000d8308 */ /* 0x000f220000000800 */
[----:B------:R-:W-:Y:S01]  /*f010*/  LOP3.LUT R30, R15, 0xfffffe00, RZ, 0xc0, !PT ;  /* 0xfffffe000f1e7812 */ /* 0x000fe200078ec0ff */
[----:B-1----:R-:W-:-:S06]  /*f020*/  @!P2 FADD.FTZ R3, R3, 1 ;  /* 0x3f8000000303a421 */ /* 0x002fcc0000010000 */
[----:B------:R-:W1:Y:S01]  /*f030*/  @!P5 MUFU.RCP R11, R11 ;  /* 0x0000000b000bd308 */ /* 0x000e620000001000 */
[----:B--2---:R-:W-:Y:S01]  /*f040*/  @!P3 FADD.FTZ R5, R5, 1 ;  /* 0x3f8000000505b421 */ /* 0x004fe20000010000 */
[----:B------:R-:W-:Y:S01]  /*f050*/  LEA R46, R121, R30, 0x4 ;  /* 0x0000001e792e7211 */ /* 0x000fe200078e20ff */
[----:B0-----:R-:W-:-:S05]  /*f060*/  @!P4 FADD.FTZ R7, R7, 1 ;  /* 0x3f8000000707c421 */ /* 0x001fca0000010000 */
[----:B------:R-:W0:Y:S01]  /*f070*/  @!P1 MUFU.EX2 R21, R21 ;  /* 0x0000001500159308 */ /* 0x000e220000000800 */
[----:B---3--:R-:W-:Y:S02]  /*f080*/  @!P6 FADD.FTZ R9, R9, 1 ;  /* 0x3f8000000909e421 */ /* 0x008fe40000010000 */
[----:B----4-:R-:W-:-:S05]  /*f090*/  @!P0 FADD.FTZ R13, R13, 1 ;  /* 0x3f8000000d0d8421 */ /* 0x010fca0000010000 */
[----:B------:R2:W3:Y:S01]  /*f0a0*/  @!P2 MUFU.RCP R37, R3 ;  /* 0x000000030025a308 */ /* 0x0004e20000001000 */
[----:B-1----:R-:W-:Y:S02]  /*f0b0*/  @!P5 FMUL.FTZ R164, R164, R11 ;  /* 0x0000000ba4a4d220 */ /* 0x002fe40000410000 */
[----:B------:R-:W-:Y:S05]  /*f0c0*/  LDS.U16 R11, [R119+0x1c] ;  /* 0x00001c00770b7984 */ /* 0x000fea0000000400 */
[----:B------:R1:W-:Y:S01]  /*f0d0*/  @!P3 MUFU.RCP R40, R5 ;  /* 0x000000050028b308 */ /* 0x0003e20000001000 */
[----:B--2---:R-:W-:-:S07]  /*f0e0*/  IADD3 R3, R46, 0x6, RZ ;  /* 0x000000062e037810 */ /* 0x004fce0007ffe0ff */
[----:B------:R2:W-:Y:S01]  /*f0f0*/  @!P4 MUFU.RCP R41, R7 ;  /* 0x000000070029c308 */ /* 0x0005e20000001000 */
[C---:B-1----:R-:W-:Y:S02]  /*f100*/  IADD3 R5, R46.reuse, 0x9, RZ ;  /* 0x000000092e057810 */ /* 0x042fe40007ffe0ff */
[----:B------:R-:W-:Y:S02]  /*f110*/  LEA.HI.SX32 R25, R3, R46, 0x1b ;  /* 0x0000002e03197211 */ /* 0x000fe400078fdaff */
[----:B--2---:R-:W-:-:S03]  /*f120*/  IADD3 R7, R46, 0xe, RZ ;  /* 0x0000000e2e077810 */ /* 0x004fc60007ffe0ff */
[----:B------:R1:W-:Y:S01]  /*f130*/  @!P6 MUFU.RCP R42, R9 ;  /* 0x00000009002ae308 */ /* 0x0003e20000001000 */
[-C--:B------:R-:W-:Y:S01]  /*f140*/  LEA.HI.SX32 R30, R5, R46.reuse, 0x1b ;  /* 0x0000002e051e7211 */ /* 0x080fe200078fdaff */
[----:B------:R-:W2:Y:S01]  /*f150*/  LDS.U16 R3, [R119+0x14] ;  /* 0x0000140077037984 */ /* 0x000ea20000000400 */
[----:B------:R-:W-:-:S03]  /*f160*/  LEA.HI.SX32 R35, R7, R46, 0x1b ;  /* 0x0000002e07237211 */ /* 0x000fc600078fdaff */
[----:B------:R-:W-:Y:S02]  /*f170*/  LDS.U16 R5, [R119+0x16] ;  /* 0x0000160077057984 */ /* 0x000fe40000000400 */
[----:B------:R4:W-:Y:S02]  /*f180*/  @!P0 MUFU.RCP R44, R13 ;  /* 0x0000000d002c8308 */ /* 0x0009e40000001000 */
[----:B------:R-:W5:Y:S04]  /*f190*/  LDS.U16 R7, [R119+0x18] ;  /* 0x0000180077077984 */ /* 0x000f680000000400 */
[----:B-1----:R-:W1:Y:S04]  /*f1a0*/  LDS.U16 R9, [R119+0x1a] ;  /* 0x00001a0077097984 */ /* 0x002e680000000400 */
[----:B----4-:R-:W4:Y:S01]  /*f1b0*/  LDS.U16 R13, [R119+0x1e] ;  /* 0x00001e00770d7984 */ /* 0x010f220000000400 */
[----:B0-----:R-:W-:-:S03]  /*f1c0*/  @!P1 FADD.FTZ R21, R21, 1 ;  /* 0x3f80000015159421 */ /* 0x001fc60000010000 */
[----:B------:R-:W-:Y:S01]  /*f1d0*/  BAR.SYNC.DEFER_BLOCKING 0x0 ;  /* 0x0000000000007b1d */ /* 0x000fe20000010000 */
[----:B------:R-:W-:-:S05]  /*f1e0*/  IADD3 R15, R46, 0x1, RZ ;  /* 0x000000012e0f7810 */ /* 0x000fca0007ffe0ff */
[----:B------:R0:W1:Y:S01]  /*f1f0*/  @!P1 MUFU.RCP R38, R21 ;  /* 0x0000001500269308 */ /* 0x0000620000001000 */
[C---:B------:R-:W-:Y:S02]  /*f200*/  IADD3 R17, R46.reuse, 0x2, RZ ;  /* 0x000000022e117810 */ /* 0x040fe40007ffe0ff */
[C---:B------:R-:W-:Y:S02]  /*f210*/  IADD3 R19, R46.reuse, 0x3, RZ ;  /* 0x000000032e137810 */ /* 0x040fe40007ffe0ff */
[C---:B------:R-:W-:Y:S02]  /*f220*/  IADD3 R36, R46.reuse, 0xf, RZ ;  /* 0x0000000f2e247810 */ /* 0x040fe40007ffe0ff */
[C---:B------:R-:W-:Y:S02]  /*f230*/  IADD3 R23, R46.reuse, 0x5, RZ ;  /* 0x000000052e177810 */ /* 0x040fe40007ffe0ff */
[----:B0-----:R-:W-:Y:S02]  /*f240*/  IADD3 R21, R46, 0x4, RZ ;  /* 0x000000042e157810 */ /* 0x001fe40007ffe0ff */
[----:B------:R-:W-:-:S02]  /*f250*/  LEA.HI.SX32 R15, R15, R46, 0x1b ;  /* 0x0000002e0f0f7211 */ /* 0x000fc400078fdaff */
[-C--:B------:R-:W-:Y:S02]  /*f260*/  LEA.HI.SX32 R17, R17, R46.reuse, 0x1b ;  /* 0x0000002e11117211 */ /* 0x080fe400078fdaff */
[C---:B------:R-:W-:Y:S02]  /*f270*/  IADD3 R27, R46.reuse, 0x7, RZ ;  /* 0x000000072e1b7810 */ /* 0x040fe40007ffe0ff */
[----:B------:R-:W-:Y:S02]  /*f280*/  LEA.HI.SX32 R19, R19, R46, 0x1b ;  /* 0x0000002e13137211 */ /* 0x000fe400078fdaff */
[----:B------:R-:W-:Y:S02]  /*f290*/  F2FP.BF16.PACK_AB R231, R231, R232 ;  /* 0x000000e8e7e7723e */ /* 0x000fe400000010ff */
[----:B------:R-:W-:Y:S02]  /*f2a0*/  IADD3 R29, R46, 0x8, RZ ;  /* 0x000000082e1d7810 */ /* 0x000fe40007ffe0ff */
[----:B------:R-:W-:-:S02]  /*f2b0*/  LEA.HI.SX32 R21, R21, R46, 0x1b ;  /* 0x0000002e15157211 */ /* 0x000fc400078fdaff */
[-C--:B------:R-:W-:Y:S01]  /*f2c0*/  LEA.HI.SX32 R43, R36, R46.reuse, 0x1b ;  /* 0x0000002e242b7211 */ /* 0x080fe200078fdaff */
[----:B---3--:R-:W-:Y:S01]  /*f2d0*/  @!P2 FMUL.FTZ R160, R160, R37 ;  /* 0x00000025a0a0a220 */ /* 0x008fe20000410000 */
[----:B------:R-:W-:Y:S02]  /*f2e0*/  LEA.HI.SX32 R23, R23, R46, 0x1b ;  /* 0x0000002e17177211 */ /* 0x000fe400078fdaff */
[----:B------:R-:W-:Y:S02]  /*f2f0*/  PRMT R36, R233, 0x7632, R36 ;  /* 0x00007632e9247816 */ /* 0x000fe40000000024 */
[----:B------:R-:W-:Y:S02]  /*f300*/  SHF.L.U32 R15, R15, 0x1, RZ ;  /* 0x000000010f0f7819 */ /* 0x000fe400000006ff */
[----:B------:R-:W-:Y:S02]  /*f310*/  F2FP.BF16.PACK_AB R229, R229, R230 ;  /* 0x000000e6e5e5723e */ /* 0x000fe400000010ff */
[----:B------:R-:W-:Y:S01]  /*f320*/  SHF.L.U32 R17, R17, 0x1, RZ ;  /* 0x0000000111117819 */ /* 0x000fe200000006ff */
[----:B-1----:R-:W-:Y:S01]  /*f330*/  @!P1 FMUL.FTZ R159, R159, R38 ;  /* 0x000000269f9f9220 */ /* 0x002fe20000410000 */
[----:B------:R-:W-:-:S02]  /*f340*/  LEA.HI.SX32 R27, R27, R46, 0x1b ;  /* 0x0000002e1b1b7211 */ /* 0x000fc400078fdaff */
[----:B------:R-:W-:Y:S02]  /*f350*/  F2FP.BF16.PACK_AB R227, R227, R228 ;  /* 0x000000e4e3e3723e */ /* 0x000fe400000010ff */
[----:B------:R-:W-:Y:S02]  /*f360*/  PRMT R37, R231, 0x7632, R37 ;  /* 0x00007632e7257816 */ /* 0x000fe40000000025 */
[----:B------:R-:W-:Y:S01]  /*f370*/  SHF.L.U32 R19, R19, 0x1, RZ ;  /* 0x0000000113137819 */ /* 0x000fe200000006ff */
[----:B------:R-:W-:Y:S01]  /*f380*/  STS.U16 [R119], R233 ;  /* 0x000000e977007388 */ /* 0x000fe20000000400 */
[C---:B------:R-:W-:Y:S02]  /*f390*/  IADD3 R31, R46.reuse, 0xa, RZ ;  /* 0x0000000a2e1f7810 */ /* 0x040fe40007ffe0ff */
[----:B------:R-:W-:Y:S02]  /*f3a0*/  LEA.HI.SX32 R29, R29, R46, 0x1b ;  /* 0x0000002e1d1d7211 */ /* 0x000fe400078fdaff */
[----:B------:R-:W-:Y:S01]  /*f3b0*/  SHF.L.U32 R21, R21, 0x1, RZ ;  /* 0x0000000115157819 */ /* 0x000fe200000006ff */
[----:B------:R-:W-:Y:S01]  /*f3c0*/  @!P3 FMUL.FTZ R161, R161, R40 ;  /* 0x00000028a1a1b220 */ /* 0x000fe20000410000 */
[----:B------:R-:W-:Y:S01]  /*f3d0*/  IADD3 R32, R46, 0xb, RZ ;  /* 0x0000000b2e207810 */ /* 0x000fe20007ffe0ff */
[----:B------:R0:W-:Y:S01]  /*f3e0*/  STS.U16 [R15+0x2], R36 ;  /* 0x000002240f007388 */ /* 0x0001e20000000400 */
[----:B------:R-:W-:-:S02]  /*f3f0*/  PRMT R38, R229, 0x7632, R38 ;  /* 0x00007632e5267816 */ /* 0x000fc40000000026 */
[----:B------:R-:W-:Y:S02]  /*f400*/  SHF.L.U32 R23, R23, 0x1, RZ ;  /* 0x0000000117177819 */ /* 0x000fe400000006ff */
[----:B------:R-:W-:Y:S01]  /*f410*/  F2FP.BF16.PACK_AB R225, R225, R226 ;  /* 0x000000e2e1e1723e */ /* 0x000fe200000010ff */
[----:B------:R-:W-:Y:S01]  /*f420*/  STS.U16 [R17+0x4], R231 ;  /* 0x000004e711007388 */ /* 0x000fe20000000400 */
[----:B------:R-:W-:Y:S02]  /*f430*/  IADD3 R33, R46, 0xc, RZ ;  /* 0x0000000c2e217810 */ /* 0x000fe40007ffe0ff */
[----:B------:R-:W-:Y:S01]  /*f440*/  SHF.L.U32 R25, R25, 0x1, RZ ;  /* 0x0000000119197819 */ /* 0x000fe200000006ff */
[----:B------:R-:W-:Y:S01]  /*f450*/  @!P4 FMUL.FTZ R162, R162, R41 ;  /* 0x00000029a2a2c220 */ /* 0x000fe20000410000 */
[----:B------:R-:W-:Y:S01]  /*f460*/  IADD3 R34, R46, 0xd, RZ ;  /* 0x0000000d2e227810 */ /* 0x000fe20007ffe0ff */
[----:B------:R1:W-:Y:S01]  /*f470*/  STS.U16 [R19+0x6], R37 ;  /* 0x0000062513007388 */ /* 0x0003e20000000400 */
[----:B------:R-:W-:-:S02]  /*f480*/  PRMT R40, R227, 0x7632, R40 ;  /* 0x00007632e3287816 */ /* 0x000fc40000000028 */
[----:B------:R-:W-:Y:S01]  /*f490*/  SHF.L.U32 R27, R27, 0x1, RZ ;  /* 0x000000011b1b7819 */ /* 0x000fe200000006ff */
[----:B------:R-:W-:Y:S01]  /*f4a0*/  STS.U16 [R21+0x8], R229 ;  /* 0x000008e515007388 */ /* 0x000fe20000000400 */
[-C--:B------:R-:W-:Y:S02]  /*f4b0*/  LEA.HI.SX32 R31, R31, R46.reuse, 0x1b ;  /* 0x0000002e1f1f7211 */ /* 0x080fe400078fdaff */
[----:B------:R-:W-:Y:S01]  /*f4c0*/  SHF.L.U32 R29, R29, 0x1, RZ ;  /* 0x000000011d1d7819 */ /* 0x000fe200000006ff */
[----:B------:R3:W-:Y:S01]  /*f4d0*/  STS.U16 [R23+0xa], R38 ;  /* 0x00000a2617007388 */ /* 0x0007e20000000400 */
[----:B------:R-:W-:Y:S02]  /*f4e0*/  LEA.HI.SX32 R32, R32, R46, 0x1b ;  /* 0x0000002e20207211 */ /* 0x000fe400078fdaff */
[----:B------:R-:W-:Y:S02]  /*f4f0*/  F2FP.BF16.PACK_AB R223, R223, R224 ;  /* 0x000000e0dfdf723e */ /* 0x000fe400000010ff */
[----:B------:R-:W-:-:S02]  /*f500*/  PRMT R41, R225, 0x7632, R41 ;  /* 0x00007632e1297816 */ /* 0x000fc40000000029 */
[----:B0-----:R-:W-:Y:S01]  /*f510*/  SHF.L.U32 R36, R30, 0x1, RZ ;  /* 0x000000011e247819 */ /* 0x001fe200000006ff */
[----:B------:R-:W-:Y:S01]  /*f520*/  @!P6 FMUL.FTZ R163, R163, R42 ;  /* 0x0000002aa3a3e220 */ /* 0x000fe20000410000 */
[-C--:B------:R-:W-:Y:S01]  /*f530*/  LEA.HI.SX32 R33, R33, R46.reuse, 0x1b ;  /* 0x0000002e21217211 */ /* 0x080fe200078fdaff */
[----:B------:R-:W-:Y:S01]  /*f540*/  STS.U16 [R25+0xc], R227 ;  /* 0x00000ce319007388 */ /* 0x000fe20000000400 */
[----:B------:R-:W-:Y:S02]  /*f550*/  LEA.HI.SX32 R34, R34, R46, 0x1b ;  /* 0x0000002e22227211 */ /* 0x000fe400078fdaff */
[----:B------:R-:W-:Y:S01]  /*f560*/  F2FP.BF16.PACK_AB R221, R221, R222 ;  /* 0x000000dedddd723e */ /* 0x000fe200000010ff */
[----:B------:R0:W-:Y:S01]  /*f570*/  STS.U16 [R27+0xe], R40 ;  /* 0x00000e281b007388 */ /* 0x0001e20000000400 */
[----:B-1----:R-:W-:Y:S02]  /*f580*/  SHF.L.U32 R37, R31, 0x1, RZ ;  /* 0x000000011f257819 */ /* 0x002fe400000006ff */
[----:B------:R-:W-:Y:S01]  /*f590*/  ISETP.NE.AND P6, PT, R122, RZ, PT ;  /* 0x000000ff7a00720c */ /* 0x000fe20003fc5270 */
[----:B------:R-:W-:Y:S01]  /*f5a0*/  STS.U16 [R29+0x10], R225 ;  /* 0x000010e11d007388 */ /* 0x000fe20000000400 */
[----:B------:R-:W-:-:S02]  /*f5b0*/  PRMT R30, R223, 0x7632, R30 ;  /* 0x00007632df1e7816 */ /* 0x000fc4000000001e */
[----:B---3--:R-:W-:Y:S01]  /*f5c0*/  SHF.L.U32 R38, R32, 0x1, RZ ;  /* 0x0000000120267819 */ /* 0x008fe200000006ff */
[----:B------:R1:W-:Y:S01]  /*f5d0*/  STS.U16 [R36+0x12], R41 ;  /* 0x0000122924007388 */ /* 0x0003e20000000400 */
[----:B------:R-:W-:Y:S02]  /*f5e0*/  F2FP.BF16.PACK_AB R219, R219, R220 ;  /* 0x000000dcdbdb723e */ /* 0x000fe400000010ff */
[----:B0-----:R-:W-:Y:S02]  /*f5f0*/  SHF.L.U32 R40, R33, 0x1, RZ ;  /* 0x0000000121287819 */ /* 0x001fe400000006ff */
[----:B------:R-:W-:Y:S01]  /*f600*/  PRMT R31, R221, 0x7632, R31 ;  /* 0x00007632dd1f7816 */ /* 0x000fe2000000001f */
[----:B------:R-:W-:Y:S01]  /*f610*/  STS.U16 [R37+0x14], R223 ;  /* 0x000014df25007388 */ /* 0x000fe20000000400 */
[----:B------:R-:W-:Y:S02]  /*f620*/  SHF.L.U32 R42, R35, 0x1, RZ ;  /* 0x00000001232a7819 */ /* 0x000fe400000006ff */
[----:B-1----:R-:W-:Y:S01]  /*f630*/  SHF.L.U32 R41, R34, 0x1, RZ ;  /* 0x0000000122297819 */ /* 0x002fe200000006ff */
[----:B------:R0:W-:Y:S01]  /*f640*/  STS.U16 [R38+0x16], R30 ;  /* 0x0000161e26007388 */ /* 0x0001e20000000400 */
[----:B------:R-:W-:-:S02]  /*f650*/  PRMT R33, R219, 0x7632, R33 ;  /* 0x00007632db217816 */ /* 0x000fc40000000021 */
[----:B------:R-:W-:Y:S01]  /*f660*/  SHF.L.U32 R43, R43, 0x1, RZ ;  /* 0x000000012b2b7819 */ /* 0x000fe200000006ff */
[----:B------:R-:W-:Y:S04]  /*f670*/  STS.U16 [R40+0x18], R221 ;  /* 0x000018dd28007388 */ /* 0x000fe80000000400 */
        /* <DEDUP_REMOVED lines=22> */
[----:B--2---:R-:W-:-:S02]  /*f7e0*/  PRMT R3, RZ, 0x5410, R3 ;  /* 0x00005410ff037816 */ /* 0x004fc40000000003 */
[----:B-----5:R-:W-:Y:S02]  /*f7f0*/  PRMT R7, RZ, 0x5410, R7 ;  /* 0x00005410ff077816 */ /* 0x020fe40000000007 */
[----:B------:R-:W-:Y:S02]  /*f800*/  PRMT R5, RZ, 0x5410, R5 ;  /* 0x00005410ff057816 */ /* 0x000fe40000000005 */
[----:B------:R-:W-:Y:S01]  /*f810*/  PRMT R9, RZ, 0x5410, R9 ;  /* 0x00005410ff097816 */ /* 0x000fe20000000009 */
[----:B------:R-:W-:Y:S02]  /*f820*/  FADD.FTZ R3, R3, UR5 ;  /* 0x0000000503037e21 */ /* 0x000fe40008010000 */
[----:B------:R-:W-:Y:S02]  /*f830*/  FADD.FTZ R7, R7, UR5 ;  /* 0x0000000507077e21 */ /* 0x000fe40008010000 */
[----:B------:R-:W-:Y:S02]  /*f840*/  FADD.FTZ R5, R5, UR5 ;  /* 0x0000000505057e21 */ /* 0x000fe40008010000 */
[----:B------:R-:W-:Y:S01]  /*f850*/  FADD.FTZ R9, R9, UR5 ;  /* 0x0000000509097e21 */ /* 0x000fe20008010000 */
[----:B------:R-:W-:Y:S01]  /*f860*/  FSETP.GTU.FTZ.AND P2, PT, R7, 20, PT ;  /* 0x41a000000700780b */ /* 0x000fe20003f5c000 */
[----:B------:R-:W-:Y:S01]  /*f870*/  @!P0 FMUL.FTZ R165, R165, R44 ;  /* 0x0000002ca5a58220 */ /* 0x000fe20000410000 */
[----:B------:R-:W-:-:S02]  /*f880*/  FSETP.GTU.FTZ.AND P0, PT, R3, 20, PT ;  /* 0x41a000000300780b */ /* 0x000fc40003f1c000 */
[----:B------:R-:W-:Y:S01]  /*f890*/  FSETP.GTU.FTZ.AND P1, PT, R5, 20, PT ;  /* 0x41a000000500780b */ /* 0x000fe20003f3c000 */
[----:B------:R-:W2:Y:S01]  /*f8a0*/  LDS R77, [0x1080] ;  /* 0x00108000ff4d7984 */ /* 0x000ea20000000800 */
[----:B------:R-:W-:Y:S02]  /*f8b0*/  FSETP.GTU.FTZ.AND P3, PT, R9, 20, PT ;  /* 0x41a000000900780b */ /* 0x000fe40003f7c000 */
[----:B------:R-:W-:-:S05]  /*f8c0*/  PRMT R11, RZ, 0x5410, R11 ;  /* 0x00005410ff0b7816 */ /* 0x000fca000000000b */
[----:B------:R-:W-:Y:S01]  /*f8d0*/  @!P2 FMUL.FTZ R7, R7, -1.4426950216293334961 ;  /* 0xbfb8aa3b0707a820 */ /* 0x000fe20000410000 */
[----:B----4-:R-:W-:Y:S01]  /*f8e0*/  PRMT R13, RZ, 0x5410, R13 ;  /* 0x00005410ff0d7816 */ /* 0x010fe2000000000d */
[----:B------:R-:W-:Y:S02]  /*f8f0*/  @!P0 FMUL.FTZ R3, R3, -1.4426950216293334961 ;  /* 0xbfb8aa3b03038820 */ /* 0x000fe40000410000 */
[----:B------:R-:W-:Y:S01]  /*f900*/  @!P1 FMUL.FTZ R5, R5, -1.4426950216293334961 ;  /* 0xbfb8aa3b05059820 */ /* 0x000fe20000410000 */
[----:B------:R-:W-:Y:S01]  /*f910*/  SHF.R.S32.HI R79, RZ, 0x1f, R120 ;  /* 0x0000001fff4f7819 */ /* 0x000fe20000011478 */
[----:B------:R-:W-:Y:S01]  /*f920*/  FADD.FTZ R11, R11, UR5 ;  /* 0x000000050b0b7e21 */ /* 0x000fe20008010000 */
[----:B0-----:R-:W-:Y:S01]  /*f930*/  IADD3 R30, P4, R120, UR38, RZ ;  /* 0x00000026781e7c10 */ /* 0x001fe2000ff9e0ff */
[----:B------:R-:W-:Y:S02]  /*f940*/  FADD.FTZ R13, R13, UR5 ;  /* 0x000000050d0d7e21 */ /* 0x000fe40008010000 */
[----:B------:R-:W-:Y:S01]  /*f950*/  @!P3 FMUL.FTZ R9, R9, -1.4426950216293334961 ;  /* 0xbfb8aa3b0909b820 */ /* 0x000fe20000410000 */
[----:B------:R-:W-:Y:S01]  /*f960*/  MOV R32, UR38 ;  /* 0x0000002600207c02 */ /* 0x000fe20008000f00 */
[----:B------:R-:W0:Y:S01]  /*f970*/  @!P0 MUFU.EX2 R3, R3 ;  /* 0x0000000300038308 */ /* 0x000e220000000800 */
[----:B------:R-:W-:Y:S01]  /*f980*/  FSETP.GTU.FTZ.AND P5, PT, R13, 20, PT ;  /* 0x41a000000d00780b */ /* 0x000fe20003fbc000 */
[----:B------:R-:W-:Y:S01]  /*f990*/  UIMAD UR7, UR36, UR8, URZ ;  /* 0x00000008240772a4 */ /* 0x000fe2000f8e023f */
[----:B-1----:R-:W-:Y:S01]  /*f9a0*/  LEA.HI.X.SX32 R31, R32, R79, 0x1, P4 ;  /* 0x0000004f201f7211 */ /* 0x002fe200020f0eff */
[----:B------:R-:W-:Y:S01]  /*f9b0*/  ULDC.64 UR38, c[0x0][0x2f8] ;  /* 0x0000be0000267ab9 */ /* 0x000fe20000000a00 */
[----:B------:R-:W-:-:S03]  /*f9c0*/  FSETP.GTU.FTZ.AND P4, PT, R11, 20, PT ;  /* 0x41a000000b00780b */ /* 0x000fc60003f9c000 */
[----:B------:R-:W1:Y:S08]  /*f9d0*/  @!P2 MUFU.EX2 R7, R7 ;  /* 0x000000070007a308 */ /* 0x000e700000000800 */
[----:B------:R-:W3:Y:S08]  /*f9e0*/  @!P1 MUFU.EX2 R5, R5 ;  /* 0x0000000500059308 */ /* 0x000ef00000000800 */
[----:B------:R-:W4:Y:S01]  /*f9f0*/  @!P3 MUFU.EX2 R9, R9 ;  /* 0x000000090009b308 */ /* 0x000f220000000800 */
[----:B------:R-:W-:-:S02]  /*fa00*/  @!P4 FMUL.FTZ R11, R11, -1.4426950216293334961 ;  /* 0xbfb8aa3b0b0bc820 */ /* 0x000fc40000410000 */
[----:B------:R-:W-:Y:S02]  /*fa10*/  @!P5 FMUL.FTZ R13, R13, -1.4426950216293334961 ;  /* 0xbfb8aa3b0d0dd820 */ /* 0x000fe40000410000 */
[----:B0-----:R-:W-:Y:S02]  /*fa20*/  @!P0 FADD.FTZ R3, R3, 1 ;  /* 0x3f80000003038421 */ /* 0x001fe40000010000 */
[----:B-1----:R-:W-:Y:S01]  /*fa30*/  @!P2 FADD.FTZ R7, R7, 1 ;  /* 0x3f8000000707a421 */ /* 0x002fe20000010000 */
[----:B--2---:R-:W-:Y:S01]  /*fa40*/  ISETP.GE.AND P6, PT, R120, R77, PT ;  /* 0x0000004d7800720c */ /* 0x004fe20003fc6270 */
[----:B---3--:R-:W-:Y:S01]  /*fa50*/  @!P1 FADD.FTZ R5, R5, 1 ;  /* 0x3f80000005059421 */ /* 0x008fe20000010000 */
[----:B------:R-:W0:Y:S01]  /*fa60*/  @!P4 MUFU.EX2 R11, R11 ;  /* 0x0000000b000bc308 */ /* 0x000e220000000800 */
[----:B----4-:R-:W-:-:S07]  /*fa70*/  @!P3 FADD.FTZ R9, R9, 1 ;  /* 0x3f8000000909b421 */ /* 0x010fce0000010000 */
[----:B------:R-:W1:Y:S01]  /*fa80*/  @!P5 MUFU.EX2 R13, R13 ;  /* 0x0000000d000dd308 */ /* 0x000e620000000800 */
[----:B------:R-:W-:Y:S02]  /*fa90*/  UIMAD UR22, UR35, UR9, UR7 ;  /* 0x00000009231672a4 */ /* 0x000fe4000f8e0207 */
[----:B------:R-:W-:-:S05]  /*faa0*/  UIMAD UR7, UR36, UR38, URZ ;  /* 0x00000026240772a4 */ /* 0x000fca000f8e023f */
[----:B------:R-:W2:Y:S01]  /*fab0*/  @!P0 MUFU.RCP R3, R3 ;  /* 0x0000000300038308 */ /* 0x000ea20000001000 */
[----:B------:R-:W-:-:S07]  /*fac0*/  UIMAD.WIDE.U32 UR20, UR35, UR8, URZ ;  /* 0x00000008231472a5 */ /* 0x000fce000f8e003f */
[----:B------:R3:W4:Y:S08]  /*fad0*/  @!P1 MUFU.RCP R44, R5 ;  /* 0x00000005002c9308 */ /* 0x0007300000001000 */
[----:B------:R-:W0:Y:S08]  /*fae0*/  @!P2 MUFU.RCP R7, R7 ;  /* 0x000000070007a308 */ /* 0x000e300000001000 */
[----:B------:R3:W0:Y:S01]  /*faf0*/  @!P3 MUFU.RCP R46, R9 ;  /* 0x00000009002eb308 */ /* 0x0006220000001000 */
[----:B------:R-:W-:Y:S01]  /*fb00*/  UIMAD UR34, UR35, UR39, UR7 ;  /* 0x00000027232272a4 */ /* 0x000fe2000f8e0207 */
[----:B------:R-:W-:Y:S01]  /*fb10*/  BSSY B0, `(.L_x_1302) ;  /* 0x0000010000007945 */ /* 0x000fe20003800000 */
[----:B------:R-:W-:-:S02]  /*fb20*/  UIMAD.WIDE.U32 UR8, UR35, UR38, URZ ;  /* 0x00000026230872a5 */ /* 0x000fc4000f8e003f */
[----:B------:R-:W-:Y:S01]  /*fb30*/  UIADD3 UR7, UR21, UR22, URZ ;  /* 0x0000001615077290 */ /* 0x000fe2000fffe03f */
[----:B------:R-:W-:Y:S06]  /*fb40*/  @P6 BRA `(.L_x_1303) ;  /* 0x000000c000006947 */ /* 0x000fec0003800000 */
[----:B-12-4-:R-:W-:Y:S01]  /*fb50*/  MOV R33, UR35 ;  /* 0x0000002300217c02 */ /* 0x016fe20008000f00 */
[----:B------:R-:W-:Y:S01]  /*fb60*/  ULDC.64 UR38, c[0x0][0x2e0] ;  /* 0x0000b80000267ab9 */ /* 0x000fe20000000a00 */
[----:B---3--:R-:W-:Y:S01]  /*fb70*/  MOV R5, UR16 ;  /* 0x0000001000057c02 */ /* 0x008fe20008000f00 */
        /* <DEDUP_REMOVED lines=9> */
.L_x_1303:
[----:B-12-4-:R-:W-:Y:S05]  /*fc10*/  BSYNC B0 ;  /* 0x0000000000007941 */ /* 0x016fea0003800000 */
.L_x_1302:
[----:B------:R-:W2:Y:S01]  /*fc20*/  LDL.LU R35, [R1+0xc] ;  /* 0x00000c0001237983 */ /* 0x000ea20000300800 */
[----:B------:R-:W-:Y:S01]  /*fc30*/  ULDC UR38, c[0x0][0x174] ;  /* 0x00005d0000267ab9 */ /* 0x000fe20000000800 */
[----:B0-----:R-:W-:Y:S01]  /*fc40*/  @!P4 FADD.FTZ R11, R11, 1 ;  /* 0x3f8000000b0bc421 */ /* 0x001fe20000010000 */
[----:B------:R-:W-:Y:S01]  /*fc50*/  UIADD3 UR38, UR6, -UR38, URZ ;  /* 0x8000002606267290 */ /* 0x000fe2000fffe03f */
[----:B------:R-:W-:Y:S01]  /*fc60*/  @!P5 FADD.FTZ R13, R13, 1 ;  /* 0x3f8000000d0dd421 */ /* 0x000fe20000010000 */
[----:B------:R-:W-:Y:S01]  /*fc70*/  ULDC.64 UR22, c[0x0][0x2e0] ;  /* 0x0000b80000167ab9 */ /* 0x000fe20000000a00 */
        /* <DEDUP_REMOVED lines=14> */
[-C--:B------:R-:W-:Y:S01]  /*fd60*/  ISETP.GE.AND P2, PT, R26, R77.reuse, PT ;  /* 0x0000004d1a00720c */ /* 0x080fe20003f46270 */
[----:B------:R-:W-:Y:S01]  /*fd70*/  @!P3 FMUL.FTZ R195, R195, R46 ;  /* 0x0000002ec3c3b220 */ /* 0x000fe20000410000 */
[-C--:B------:R-:W-:Y:S01]  /*fd80*/  ISETP.GE.AND P0, PT, R0, R77.reuse, PT ;  /* 0x0000004d0000720c */ /* 0x080fe20003f06270 */
[----:B------:R-:W-:Y:S01]  /*fd90*/  UIADD3.X UR20, UR23, UR7, UR21, UP0, !UPT ;  /* 0x0000000717147290 */ /* 0x000fe200087fe415 */
[----:B---3--:R-:W-:Y:S01]  /*fda0*/  MOV R5, UR38 ;  /* 0x0000002600057c02 */ /* 0x008fe20008000f00 */
        /* <DEDUP_REMOVED lines=12> */
[-C--:B------:R-:W-:Y:S02]  /*fe70*/  ISETP.GE.AND P2, PT, R10, R77.reuse, PT ;  /* 0x0000004d0a00720c */ /* 0x080fe40003f46270 */
[----:B------:R-:W-:Y:S01]  /*fe80*/  F2FP.BF16.PACK_AB R5, R165, R164 ;  /* 0x000000a4a505723e */ /* 0x000fe200000010ff */
[----:B------:R-:W-:Y:S01]  /*fe90*/  @!P0 STG.E.U16 [R32.64+-0xf40], R51 ;  /* 0xfff0c03320008986 */ /* 0x000fe2000c10151e */
[----:B------:R-:W-:-:S02]  /*fea0*/  ISETP.GE.AND P0, PT, R12, R77, PT ;  /* 0x0000004d0c00720c */ /* 0x000fc40003f06270 */
        /* <DEDUP_REMOVED lines=34> */
[----:B------:R-:W-:Y:S01]  /*100d0*/  F2FP.BF16.PACK_AB R3, R163, R162 ;  /* 0x000000a2a303723e */ /* 0x000fe200000010ff */
[----:B------:R-:W-:Y:S01]  /*100e0*/  FADD.FTZ R161, R34, R161 ;  /* 0x000000a122a17221 */ /* 0x000fe20000010000 */
[----:B------:R-:W-:Y:S02]  /*100f0*/  PRMT R13, R160, 0x7632, R13 ;  /* 0x00007632a00d7816 */ /* 0x000fe4000000000d */
[----:B------:R-:W-:Y:S01]  /*10100*/  PRMT R32, R3, 0x7610, R32 ;  /* 0x0000761003207816 */ /* 0x000fe20000000020 */
        /* <DEDUP_REMOVED lines=18> */
[----:B------:R-:W-:Y:S01]  /*10230*/  PRMT R17, R3, 0x7632, R17 ;  /* 0x0000763203117816 */ /* 0x000fe20000000011 */
[----:B------:R1:W-:Y:S01]  /*10240*/  STS.U16 [R25+0xc], R32 ;  /* 0x00000c2019007388 */ /* 0x0003e20000000400 */
[----:B0-----:R-:W-:Y:S01]  /*10250*/  PRMT R21, R5, 0x7610, R21 ;  /* 0x0000761005157816 */ /* 0x001fe20000000015 */
[----:B------:R-:W-:-:S02]  /*10260*/  FADD.FTZ R195, R194, R195 ;  /* 0x000000c3c2c37221 */ /* 0x000fc40000010000 */
[----:B------:R-:W-:Y:S01]  /*10270*/  STS.U16 [R27+0xe], R9 ;  /* 0x00000e091b007388 */ /* 0x000fe20000000400 */
[----:B--2---:R-:W-:Y:S01]  /*10280*/  PRMT R13, R3, 0x7610, R13 ;  /* 0x00007610030d7816 */ /* 0x004fe2000000000d */
[----:B------:R-:W-:Y:S02]  /*10290*/  FADD.FTZ R196, R195, R196 ;  /* 0x000000c4c3c47221 */ /* 0x000fe40000010000 */
[----:B------:R0:W-:Y:S01]  /*102a0*/  STS.U16 [R29+0x10], R15 ;  /* 0x0000100f1d007388 */ /* 0x0001e20000000400 */
[----:B------:R-:W-:Y:S01]  /*102b0*/  PRMT R23, R5, 0x7632, R23 ;  /* 0x0000763205177816 */ /* 0x000fe20000000017 */
[----:B-1----:R-:W-:Y:S02]  /*102c0*/  FADD.FTZ R25, R196, R197 ;  /* 0x000000c5c4197221 */ /* 0x002fe40000010000 */
[----:B------:R-:W-:Y:S04]  /*102d0*/  STS.U16 [R36+0x12], R33 ;  /* 0x0000122124007388 */ /* 0x000fe80000000400 */
[----:B------:R-:W-:Y:S01]  /*102e0*/  STS.U16 [R37+0x14], R7 ;  /* 0x0000140725007388 */ /* 0x000fe20000000400 */
[----:B0-----:R-:W-:-:S03]  /*102f0*/  IADD3 R29, P1, R120, -0x7e0, RZ ;  /* 0xfffff820781d7810 */ /* 0x001fc60007f3e0ff */
[----:B------:R-:W-:Y:S01]  /*10300*/  STS.U16 [R38+0x16], R19 ;  /* 0x0000161326007388 */ /* 0x000fe20000000400 */
[----:B------:R-:W-:-:S03]  /*10310*/  IADD3.X R34, R79, -0x1, RZ, P1, !PT ;  /* 0xffffffff4f227810 */ /* 0x000fc60000ffe4ff */
        /* <DEDUP_REMOVED lines=23> */
[----:B------:R-:W-:Y:S04]  /*10490*/  STL [R1+0xc], R25 ;  /* 0x00000c1901007387 */ /* 0x000fe80000100800 */
        /* <DEDUP_REMOVED lines=15> */
.L_x_1305:
[----:B------:R-:W-:Y:S05]  /*10590*/  BSYNC B0 ;  /* 0x0000000000007941 */ /* 0x000fea0003800000 */
.L_x_1304:
[----:B------:R-:W-:Y:S01]  /*105a0*/  ULDC.64 UR20, c[0x0][0x300] ;  /* 0x0000c00000147ab9 */ /* 0x000fe20000000a00 */
[C---:B------:R-:W-:Y:S01]  /*105b0*/  LEA R27, P0, R29.reuse, c[0x0][0x340], 0x1 ;  /* 0x0000d0001d1b7a11 */ /* 0x040fe200078008ff */
[----:B------:R-:W-:Y:S01]  /*105c0*/  UMOV UR9, UR7 ;  /* 0x0000000700097c82 */ /* 0x000fe20008000000 */
[-C--:B------:R-:W-:Y:S01]  /*105d0*/  ISETP.GE.AND P3, PT, R28, R23.reuse, PT ;  /* 0x000000171c00720c */ /* 0x080fe20003f66270 */
[----:B------:R-:W-:Y:S01]  /*105e0*/  UIMAD.WIDE.U32 UR8, UR16, UR20, UR8 ;  /* 0x00000014100872a5 */ /* 0x000fe2000f8e0008 */
[-C--:B------:R-:W-:Y:S01]  /*105f0*/  ISETP.GE.AND P4, PT, R26, R23.reuse, PT ;  /* 0x000000171a00720c */ /* 0x080fe20003f86270 */
[----:B------:R-:W-:Y:S01]  /*10600*/  UIMAD UR20, UR17, UR20, URZ ;  /* 0x00000014111472a4 */ /* 0x000fe2000f8e023f */
[----:B0-----:R-:W-:Y:S01]  /*10610*/  LEA.HI.X R3, R29, c[0x0][0x344], R34, 0x1, P0 ;  /* 0x0000d1001d037a11 */ /* 0x001fe200000f0c22 */
        /* <DEDUP_REMOVED lines=13> */
[----:B------:R-:W-:Y:S01]  /*106f0*/  MOV R25, UR8 ;  /* 0x0000000800197c02 */ /* 0x000fe20008000f00 */
        /* <DEDUP_REMOVED lines=34> */
.L_x_1167:
        /* <DEDUP_REMOVED lines=35> */
.L_x_1308:
[----:B-1----:R-:W-:Y:S05]  /*10b50*/  BSYNC B0 ;  /* 0x0000000000007941 */ /* 0x002fea0003800000 */
.L_x_1307:
        /* <DEDUP_REMOVED lines=34> */
.L_x_1310:
[----:B------:R-:W3:Y:S02]  /*10d80*/  S2R R11, SR_TID.X ;  /* 0x00000000000b7919 */ /* 0x000ee40000002100 */
.L_x_1311:
[----:B-1----:R-:W-:Y:S05]  /*10d90*/  BSYNC B0 ;  /* 0x0000000000007941 */ /* 0x002fea0003800000 */
.L_x_1309:
        /* <DEDUP_REMOVED lines=12> */
.L_x_1312:
        /* <DEDUP_REMOVED lines=32> */
.L_x_1205:
[----:B------:R-:W-:Y:S01]  /*11060*/  HFMA2.MMA R211, -RZ, RZ, 0, 5.9604644775390625e-08 ;  /* 0x00000001ffd37435 */ /* 0x000fe200000001ff */
[----:B------:R-:W-:-:S02]  /*11070*/  MOV R65, R68 ;  /* 0x0000004400417202 */ /* 0x000fc40000000f00 */
[----:B------:R-:W-:Y:S02]  /*11080*/  MOV R214, RZ ;  /* 0x000000ff00d67202 */ /* 0x000fe40000000f00 */
[----:B------:R-:W-:Y:S02]  /*11090*/  MOV R213, 0xffffffff ;  /* 0xffffffff00d57802 */ /* 0x000fe40000000f00 */
[----:B------:R-:W-:Y:S02]  /*110a0*/  MOV R64, 0x110c0 ;  /* 0x000110c000407802 */ /* 0x000fe40000000f00 */
[----:B-1----:R-:W-:Y:S05]  /*110b0*/  CALL.REL.NOINC `($__internal_32_$__cuda_sm70_shflsync_up) ;  /* 0x00001e2000007944 */ /* 0x002fea0003c00000 */
[----:B-1----:R-:W-:Y:S01]  /*110c0*/  MOV R66, R211 ;  /* 0x000000d300427202 */ /* 0x002fe20000000f00 */
[----:B------:R-:W-:Y:S05]  /*110d0*/  BRA `(.L_x_1313) ;  /* 0xffff6f2000007947 */ /* 0x000fea000383ffff */
.L_x_1206:
[----:B------:R-:W-:Y:S01]  /*110e0*/  HFMA2.MMA R211, -RZ, RZ, 0, 5.9604644775390625e-08 ;  /* 0x00000001ffd37435 */ /* 0x000fe200000001ff */
[----:B------:R-:W-:Y:S02]  /*110f0*/  MOV R65, R69 ;  /* 0x0000004500417202 */ /* 0x000fe40000000f00 */
[----:B------:R-:W-:Y:S02]  /*11100*/  MOV R214, RZ ;  /* 0x000000ff00d67202 */ /* 0x000fe40000000f00 */
[----:B------:R-:W-:-:S02]  /*11110*/  MOV R213, 0xffffffff ;  /* 0xffffffff00d57802 */ /* 0x000fc40000000f00 */
[----:B------:R-:W-:Y:S02]  /*11120*/  MOV R64, 0x11140 ;  /* 0x0001114000407802 */ /* 0x000fe40000000f00 */
[----:B012---:R-:W-:Y:S05]  /*11130*/  CALL.REL.NOINC `($__internal_32_$__cuda_sm70_shflsync_up) ;  /* 0x00001da000007944 */ /* 0x007fea0003c00000 */
[----:B-1----:R-:W-:Y:S01]  /*11140*/  MOV R70, R211 ;  /* 0x000000d300467202 */ /* 0x002fe20000000f00 */
[----:B------:R-:W-:Y:S01]  /*11150*/  HFMA2.MMA R211, -RZ, RZ, 0, 5.9604644775390625e-08 ;  /* 0x00000001ffd37435 */ /* 0x000fe200000001ff */
[----:B------:R-:W-:Y:S02]  /*11160*/  MOV R65, R71 ;  /* 0x0000004700417202 */ /* 0x000fe40000000f00 */
[----:B------:R-:W-:Y:S02]  /*11170*/  MOV R214, RZ ;  /* 0x000000ff00d67202 */ /* 0x000fe40000000f00 */
[----:B------:R-:W-:Y:S02]  /*11180*/  MOV R213, 0xffffffff ;  /* 0xffffffff00d57802 */ /* 0x000fe40000000f00 */
[----:B------:R-:W-:Y:S02]  /*11190*/  MOV R64, 0x111b0 ;  /* 0x000111b000407802 */ /* 0x000fe40000000f00 */
[----:B------:R-:W-:Y:S05]  /*111a0*/  CALL.REL.NOINC `($__internal_32_$__cuda_sm70_shflsync_up) ;  /* 0x00001d3000007944 */ /* 0x000fea0003c00000 */
[----:B-1----:R-:W-:Y:S01]  /*111b0*/  MOV R210, R211 ;  /* 0x000000d300d27202 */ /* 0x002fe20000000f00 */
[----:B------:R-:W-:Y:S01]  /*111c0*/  HFMA2.MMA R211, -RZ, RZ, 0, 5.9604644775390625e-08 ;  /* 0x00000001ffd37435 */ /* 0x000fe200000001ff */
[----:B------:R-:W-:-:S02]  /*111d0*/  MOV R65, R67 ;  /* 0x0000004300417202 */ /* 0x000fc40000000f00 */
[----:B------:R-:W-:Y:S02]  /*111e0*/  MOV R214, RZ ;  /* 0x000000ff00d67202 */ /* 0x000fe40000000f00 */
[----:B------:R-:W-:Y:S02]  /*111f0*/  MOV R213, 0xffffffff ;  /* 0xffffffff00d57802 */ /* 0x000fe40000000f00 */
[----:B------:R-:W-:Y:S02]  /*11200*/  MOV R64, 0x11220 ;  /* 0x0001122000407802 */ /* 0x000fe40000000f00 */
[----:B------:R-:W-:Y:S05]  /*11210*/  CALL.REL.NOINC `($__internal_32_$__cuda_sm70_shflsync_up) ;  /* 0x00001cc000007944 */ /* 0x000fea0003c00000 */
[----:B------:R-:W-:Y:S01]  /*11220*/  FMUL.FTZ R213, R69, R66 ;  /* 0x0000004245d57220 */ /* 0x000fe20000410000 */
[----:B------:R-:W-:Y:S01]  /*11230*/  ISETP.GE.AND P0, PT, R121, 0x1, PT ;  /* 0x000000017900780c */ /* 0x000fe20003f06270 */
[CC--:B------:R-:W-:Y:S01]  /*11240*/  FMUL.FTZ R65, R69.reuse, R70.reuse ;  /* 0x0000004645417220 */ /* 0x0c0fe20000410000 */
[----:B------:R-:W-:Y:S01]  /*11250*/  MOV R214, RZ ;  /* 0x000000ff00d67202 */ /* 0x000fe20000000f00 */
[----:B------:R-:W-:Y:S02]  /*11260*/  FFMA.FTZ R64, R68, R70, R213 ;  /* 0x0000004644407223 */ /* 0x000fe400000100d5 */
[----:B-1----:R-:W-:-:S02]  /*11270*/  FMUL.FTZ R213, R69, R211 ;  /* 0x000000d345d57220 */ /* 0x002fc40000410000 */
[C---:B------:R-:W-:Y:S01]  /*11280*/  FMUL.FTZ R70, R69.reuse, R210 ;  /* 0x000000d245467220 */ /* 0x040fe20000410000 */
[----:B------:R-:W-:Y:S01]  /*11290*/  FSEL R69, R69, R64, !P0 ;  /* 0x0000004045457208 */ /* 0x000fe20004000000 */
[C---:B------:R-:W-:Y:S01]  /*112a0*/  FFMA.FTZ R65, R68.reuse, R66, -R65 ;  /* 0x0000004244417223 */ /* 0x040fe20000010841 */
[----:B------:R-:W-:Y:S01]  /*112b0*/  MOV R64, 0x11370 ;  /* 0x0001137000407802 */ /* 0x000fe20000000f00 */
[C---:B------:R-:W-:Y:S01]  /*112c0*/  FFMA.FTZ R66, R68.reuse, R210, -R213 ;  /* 0x000000d244427223 */ /* 0x040fe200000108d5 */
[----:B------:R-:W-:Y:S01]  /*112d0*/  MOV R213, 0xffffffff ;  /* 0xffffffff00d57802 */ /* 0x000fe20000000f00 */
[C---:B------:R-:W-:Y:S01]  /*112e0*/  FFMA.FTZ R70, R68.reuse, R211, R70 ;  /* 0x000000d344467223 */ /* 0x040fe20000010046 */
[----:B------:R-:W-:Y:S01]  /*112f0*/  FSEL R68, R68, R65, !P0 ;  /* 0x0000004144447208 */ /* 0x000fe20004000000 */
[----:B------:R-:W-:Y:S01]  /*11300*/  FADD.FTZ R66, R71, R66 ;  /* 0x0000004247427221 */ /* 0x000fe20000010000 */
[----:B------:R-:W-:Y:S01]  /*11310*/  HFMA2.MMA R211, -RZ, RZ, 0, 1.1920928955078125e-07 ;  /* 0x00000002ffd37435 */ /* 0x000fe200000001ff */
[----:B------:R-:W-:Y:S01]  /*11320*/  FADD.FTZ R70, R67, R70 ;  /* 0x0000004643467221 */ /* 0x000fe20000010000 */
[----:B------:R-:W-:-:S02]  /*11330*/  MOV R65, R68 ;  /* 0x0000004400417202 */ /* 0x000fc40000000f00 */
[----:B------:R-:W-:Y:S02]  /*11340*/  FSEL R71, R71, R66, !P0 ;  /* 0x0000004247477208 */ /* 0x000fe40004000000 */
[----:B------:R-:W-:Y:S02]  /*11350*/  FSEL R67, R67, R70, !P0 ;  /* 0x0000004643437208 */ /* 0x000fe40004000000 */
[----:B------:R-:W-:Y:S05]  /*11360*/  CALL.REL.NOINC `($__internal_32_$__cuda_sm70_shflsync_up) ;  /* 0x00001b7000007944 */ /* 0x000fea0003c00000 */
[----:B-1----:R-:W-:Y:S01]  /*11370*/  MOV R66, R211 ;  /* 0x000000d300427202 */ /* 0x002fe20000000f00 */
[----:B------:R-:W-:Y:S01]  /*11380*/  HFMA2.MMA R211, -RZ, RZ, 0, 1.1920928955078125e-07 ;  /* 0x00000002ffd37435 */ /* 0x000fe200000001ff */
[----:B------:R-:W-:Y:S02]  /*11390*/  MOV R65, R69 ;  /* 0x0000004500417202 */ /* 0x000fe40000000f00 */
[----:B------:R-:W-:Y:S02]  /*113a0*/  MOV R214, RZ ;  /* 0x000000ff00d67202 */ /* 0x000fe40000000f00 */
[----:B------:R-:W-:Y:S02]  /*113b0*/  MOV R213, 0xffffffff ;  /* 0xffffffff00d57802 */ /* 0x000fe40000000f00 */
[----:B------:R-:W-:-:S02]  /*113c0*/  MOV R64, 0x113e0 ;  /* 0x000113e000407802 */ /* 0x000fc40000000f00 */
[----:B------:R-:W-:Y:S05]  /*113d0*/  CALL.REL.NOINC `($__internal_32_$__cuda_sm70_shflsync_up) ;  /* 0x00001b0000007944 */ /* 0x000fea0003c00000 */
[----:B-1----:R-:W-:Y:S01]  /*113e0*/  MOV R70, R211 ;  /* 0x000000d300467202 */ /* 0x002fe20000000f00 */
[----:B------:R-:W-:Y:S01]  /*113f0*/  HFMA2.MMA R211, -RZ, RZ, 0, 1.1920928955078125e-07 ;  /* 0x00000002ffd37435 */ /* 0x000fe200000001ff */
[----:B------:R-:W-:-:S02]  /*11400*/  MOV R65, R71 ;  /* 0x0000004700417202 */ /* 0x000fc40000000f00 */
[----:B------:R-:W-:Y:S02]  /*11410*/  MOV R214, RZ ;  /* 0x000000ff00d67202 */ /* 0x000fe40000000f00 */
[----:B------:R-:W-:Y:S02]  /*11420*/  MOV R213, 0xffffffff ;  /* 0xffffffff00d57802 */ /* 0x000fe40000000f00 */
[----:B------:R-:W-:Y:S02]  /*11430*/  MOV R64, 0x11450 ;  /* 0x0001145000407802 */ /* 0x000fe40000000f00 */
[----:B------:R-:W-:Y:S05]  /*11440*/  CALL.REL.NOINC `($__internal_32_$__cuda_sm70_shflsync_up) ;  /* 0x00001a9000007944 */ /* 0x000fea0003c00000 */
[----:B-1----:R-:W-:Y:S01]  /*11450*/  MOV R210, R211 ;  /* 0x000000d300d27202 */ /* 0x002fe20000000f00 */
[----:B------:R-:W-:Y:S01]  /*11460*/  HFMA2.MMA R211, -RZ, RZ, 0, 1.1920928955078125e-07 ;  /* 0x00000002ffd37435 */ /* 0x000fe200000001ff */
[----:B------:R-:W-:Y:S02]  /*11470*/  MOV R65, R67 ;  /* 0x0000004300417202 */ /* 0x000fe40000000f00 */
[----:B------:R-:W-:Y:S02]  /*11480*/  MOV R214, RZ ;  /* 0x000000ff00d67202 */ /* 0x000fe40000000f00 */
[----:B------:R-:W-:-:S02]  /*11490*/  MOV R213, 0xffffffff ;  /* 0xffffffff00d57802 */ /* 0x000fc40000000f00 */
[----:B------:R-:W-:Y:S02]  /*114a0*/  MOV R64, 0x114c0 ;  /* 0x000114c000407802 */ /* 0x000fe40000000f00 */
[----:B------:R-:W-:Y:S05]  /*114b0*/  CALL.REL.NOINC `($__internal_32_$__cuda_sm70_shflsync_up) ;  /* 0x00001a2000007944 */ /* 0x000fea0003c00000 */
[----:B-1----:R-:W-:Y:S01]  /*114c0*/  FMUL.FTZ R65, R69, R211 ;  /* 0x000000d345417220 */ /* 0x002fe20000410000 */
[----:B------:R-:W-:Y:S02]  /*114d0*/  ISETP.GE.AND P0, PT, R121, 0x2, PT ;  /* 0x000000027900780c */ /* 0x000fe40003f06270 */
[----:B------:R-:W-:Y:S01]  /*114e0*/  MOV R214, RZ ;  /* 0x000000ff00d67202 */ /* 0x000fe20000000f00 */
[C---:B------:R-:W-:Y:S01]  /*114f0*/  FFMA.FTZ R64, R210.reuse, R68, -R65 ;  /* 0x00000044d2407223 */ /* 0x040fe20000010841 */
[----:B------:R-:W-:Y:S01]  /*11500*/  MOV R213, 0xffffffff ;  /* 0xffffffff00d57802 */ /* 0x000fe20000000f00 */
[----:B------:R-:W-:-:S04]  /*11510*/  FMUL.FTZ R65, R210, R69 ;  /* 0x00000045d2417220 */ /* 0x000fc80000410000 */
[----:B------:R-:W-:Y:S01]  /*11520*/  FFMA.FTZ R210, R68, R211, R65 ;  /* 0x000000d344d27223 */ /* 0x000fe20000010041 */
[----:B------:R-:W-:Y:S01]  /*11530*/  HFMA2.MMA R211, -RZ, RZ, 0, 2.384185791015625e-07 ;  /* 0x00000004ffd37435 */ /* 0x000fe200000001ff */
[-C--:B------:R-:W-:Y:S02]  /*11540*/  FMUL.FTZ R65, R66, R69.reuse ;  /* 0x0000004542417220 */ /* 0x080fe40000410000 */
[----:B------:R-:W-:Y:S01]  /*11550*/  @P0 FADD.FTZ R71, R71, R64 ;  /* 0x0000004047470221 */ /* 0x000fe20000010000 */
[----:B------:R-:W-:Y:S01]  /*11560*/  MOV R64, 0x115f0 ;  /* 0x000115f000407802 */ /* 0x000fe20000000f00 */
[C---:B------:R-:W-:Y:S02]  /*11570*/  FFMA.FTZ R212, R70.reuse, R68, R65 ;  /* 0x0000004446d47223 */ /* 0x040fe40000010041 */
[----:B------:R-:W-:Y:S01]  /*11580*/  FMUL.FTZ R65, R70, R69 ;  /* 0x0000004546417220 */ /* 0x000fe20000410000 */
[----:B------:R-:W-:Y:S01]  /*11590*/  MOV R70, R71 ;  /* 0x0000004700467202 */ /* 0x000fe20000000f00 */
[----:B------:R-:W-:Y:S01]  /*115a0*/  @P0 FADD.FTZ R67, R67, R210 ;  /* 0x000000d243430221 */ /* 0x000fe20000010000 */
[----:B------:R-:W-:Y:S01]  /*115b0*/  FSEL R69, R69, R212, !P0 ;  /* 0x000000d445457208 */ /* 0x000fe20004000000 */
[----:B------:R-:W-:-:S05]  /*115c0*/  @P0 FFMA.FTZ R68, R66, R68, -R65 ;  /* 0x0000004442440223 */ /* 0x000fca0000010841 */
[----:B------:R-:W-:Y:S02]  /*115d0*/  MOV R65, R68 ;  /* 0x0000004400417202 */ /* 0x000fe40000000f00 */
[----:B------:R-:W-:Y:S05]  /*115e0*/  CALL.REL.NOINC `($__internal_32_$__cuda_sm70_shflsync_up) ;  /* 0x000018f000007944 */ /* 0x000fea0003c00000 */
[----:B-1----:R-:W-:Y:S01]  /*115f0*/  MOV R66, R211 ;  /* 0x000000d300427202 */ /* 0x002fe20000000f00 */
[----:B------:R-:W-:Y:S01]  /*11600*/  HFMA2.MMA R211, -RZ, RZ, 0, 2.384185791015625e-07 ;  /* 0x00000004ffd37435 */ /* 0x000fe200000001ff */
[----:B------:R-:W-:Y:S02]  /*11610*/  MOV R65, R69 ;  /* 0x0000004500417202 */ /* 0x000fe40000000f00 */
[----:B------:R-:W-:Y:S02]  /*11620*/  MOV R214, RZ ;  /* 0x000000ff00d67202 */ /* 0x000fe40000000f00 */
[----:B------:R-:W-:Y:S02]  /*11630*/  MOV R213, 0xffffffff ;  /* 0xffffffff00d57802 */ /* 0x000fe40000000f00 */
[----:B------:R-:W-:Y:S02]  /*11640*/  MOV R64, 0x11660 ;  /* 0x0001166000407802 */ /* 0x000fe40000000f00 */
[----:B------:R-:W-:Y:S05]  /*11650*/  CALL.REL.NOINC `($__internal_32_$__cuda_sm70_shflsync_up) ;  /* 0x0000188000007944 */ /* 0x000fea0003c00000 */
[----:B-1----:R-:W-:Y:S01]  /*11660*/  MOV R71, R211 ;  /* 0x000000d300477202 */ /* 0x002fe20000000f00 */
[----:B------:R-:W-:Y:S01]  /*11670*/  HFMA2.MMA R211, -RZ, RZ, 0, 2.384185791015625e-07 ;  /* 0x00000004ffd37435 */ /* 0x000fe200000001ff */
[----:B------:R-:W-:-:S02]  /*11680*/  MOV R65, R70 ;  /* 0x0000004600417202 */ /* 0x000fc40000000f00 */
[----:B------:R-:W-:Y:S02]  /*11690*/  MOV R214, RZ ;  /* 0x000000ff00d67202 */ /* 0x000fe40000000f00 */
[----:B------:R-:W-:Y:S02]  /*116a0*/  MOV R213, 0xffffffff ;  /* 0xffffffff00d57802 */ /* 0x000fe40000000f00 */
[----:B------:R-:W-:Y:S02]  /*116b0*/  MOV R64, 0x116d0 ;  /* 0x000116d000407802 */ /* 0x000fe40000000f00 */
[----:B------:R-:W-:Y:S05]  /*116c0*/  CALL.REL.NOINC `($__internal_32_$__cuda_sm70_shflsync_up) ;  /* 0x0000181000007944 */ /* 0x000fea0003c00000 */
[----:B-1----:R-:W-:Y:S01]  /*116d0*/  MOV R210, R211 ;  /* 0x000000d300d27202 */ /* 0x002fe20000000f00 */
[----:B------:R-:W-:Y:S01]  /*116e0*/  HFMA2.MMA R211, -RZ, RZ, 0, 2.384185791015625e-07 ;  /* 0x00000004ffd37435 */ /* 0x000fe200000001ff */
[----:B------:R-:W-:Y:S02]  /*116f0*/  MOV R65, R67 ;  /* 0x0000004300417202 */ /* 0x000fe40000000f00 */
[----:B------:R-:W-:Y:S02]  /*11700*/  MOV R214, RZ ;  /* 0x000000ff00d67202 */ /* 0x000fe40000000f00 */
[----:B------:R-:W-:-:S02]  /*11710*/  MOV R213, 0xffffffff ;  /* 0xffffffff00d57802 */ /* 0x000fc40000000f00 */
[----:B------:R-:W-:Y:S02]  /*11720*/  MOV R64, 0x11740 ;  /* 0x0001174000407802 */ /* 0x000fe40000000f00 */
[----:B------:R-:W-:Y:S05]  /*11730*/  CALL.REL.NOINC `($__internal_32_$__cuda_sm70_shflsync_up) ;  /* 0x000017a000007944 */ /* 0x000fea0003c00000 */
[----:B-1----:R-:W-:Y:S01]  /*11740*/  FMUL.FTZ R65, R69, R211 ;  /* 0x000000d345417220 */ /* 0x002fe20000410000 */
[----:B------:R-:W-:Y:S01]  /*11750*/  ISETP.GE.AND P0, PT, R121, 0x4, PT ;  /* 0x000000047900780c */ /* 0x000fe20003f06270 */
[C---:B------:R-:W-:Y:S01]  /*11760*/  FMUL.FTZ R64, R210.reuse, R69 ;  /* 0x00000045d2407220 */ /* 0x040fe20000410000 */
[----:B------:R-:W-:Y:S01]  /*11770*/  MOV R214, RZ ;  /* 0x000000ff00d67202 */ /* 0x000fe20000000f00 */
[----:B------:R-:W-:Y:S01]  /*11780*/  FFMA.FTZ R65, R210, R68, -R65 ;  /* 0x00000044d2417223 */ /* 0x000fe20000010841 */
[----:B------:R-:W-:Y:S01]  /*11790*/  MOV R213, 0xffffffff ;  /* 0xffffffff00d57802 */ /* 0x000fe20000000f00 */
[----:B------:R-:W-:Y:S01]  /*117a0*/  FFMA.FTZ R210, R68, R211, R64 ;  /* 0x000000d344d27223 */ /* 0x000fe20000010040 */
[----:B------:R-:W-:Y:S01]  /*117b0*/  HFMA2.MMA R211, -RZ, RZ, 0, 4.76837158203125e-07 ;  /* 0x00000008ffd37435 */ /* 0x000fe200000001ff */
[----:B------:R-:W-:-:S04]  /*117c0*/  FMUL.FTZ R64, R66, R69 ;  /* 0x0000004542407220 */ /* 0x000fc80000410000 */
[C---:B------:R-:W-:Y:S02]  /*117d0*/  FFMA.FTZ R64, R71.reuse, R68, R64 ;  /* 0x0000004447407223 */ /* 0x040fe40000010040 */
[----:B------:R-:W-:Y:S02]  /*117e0*/  FMUL.FTZ R71, R71, R69 ;  /* 0x0000004547477220 */ /* 0x000fe40000410000 */
[----:B------:R-:W-:Y:S01]  /*117f0*/  @P0 FADD.FTZ R70, R70, R65 ;  /* 0x0000004146460221 */ /* 0x000fe20000010000 */
[----:B------:R-:W-:Y:S01]  /*11800*/  FSEL R69, R69, R64, !P0 ;  /* 0x0000004045457208 */ /* 0x000fe20004000000 */
[----:B------:R-:W-:Y:S01]  /*11810*/  @P0 FFMA.FTZ R68, R66, R68, -R71 ;  /* 0x0000004442440223 */ /* 0x000fe20000010847 */
[----:B------:R-:W-:Y:S01]  /*11820*/  MOV R64, 0x11860 ;  /* 0x0001186000407802 */ /* 0x000fe20000000f00 */
[----:B------:R-:W-:-:S03]  /*11830*/  @P0 FADD.FTZ R67, R67, R210 ;  /* 0x000000d243430221 */ /* 0x000fc60000010000 */
[----:B------:R-:W-:Y:S02]  /*11840*/  MOV R65, R68 ;  /* 0x0000004400417202 */ /* 0x000fe40000000f00 */
[----:B------:R-:W-:Y:S05]  /*11850*/  CALL.REL.NOINC `($__internal_32_$__cuda_sm70_shflsync_up) ;  /* 0x0000168000007944 */ /* 0x000fea0003c00000 */
[----:B-1----:R-:W-:Y:S01]  /*11860*/  MOV R66, R211 ;  /* 0x000000d300427202 */ /* 0x002fe20000000f00 */
[----:B------:R-:W-:Y:S01]  /*11870*/  HFMA2.MMA R211, -RZ, RZ, 0, 4.76837158203125e-07 ;  /* 0x00000008ffd37435 */ /* 0x000fe200000001ff */
[----:B------:R-:W-:Y:S02]  /*11880*/  MOV R65, R69 ;  /* 0x0000004500417202 */ /* 0x000fe40000000f00 */
[----:B------:R-:W-:Y:S02]  /*11890*/  MOV R214, RZ ;  /* 0x000000ff00d67202 */ /* 0x000fe40000000f00 */
[----:B------:R-:W-:Y:S02]  /*118a0*/  MOV R213, 0xffffffff ;  /* 0xffffffff00d57802 */ /* 0x000fe40000000f00 */
[----:B------:R-:W-:Y:S02]  /*118b0*/  MOV R64, 0x118d0 ;  /* 0x000118d000407802 */ /* 0x000fe40000000f00 */
[----:B------:R-:W-:Y:S05]  /*118c0*/  CALL.REL.NOINC `($__internal_32_$__cuda_sm70_shflsync_up) ;  /* 0x0000161000007944 */ /* 0x000fea0003c00000 */
[----:B-1----:R-:W-:Y:S01]  /*118d0*/  MOV R71, R211 ;  /* 0x000000d300477202 */ /* 0x002fe20000000f00 */
[----:B------:R-:W-:Y:S01]  /*118e0*/  HFMA2.MMA R211, -RZ, RZ, 0, 4.76837158203125e-07 ;  /* 0x00000008ffd37435 */ /* 0x000fe200000001ff */
[----:B------:R-:W-:-:S02]  /*118f0*/  MOV R65, R70 ;  /* 0x0000004600417202 */ /* 0x000fc40000000f00 */
[----:B------:R-:W-:Y:S02]  /*11900*/  MOV R214, RZ ;  /* 0x000000ff00d67202 */ /* 0x000fe40000000f00 */
[----:B------:R-:W-:Y:S02]  /*11910*/  MOV R213, 0xffffffff ;  /* 0xffffffff00d57802 */ /* 0x000fe40000000f00 */
[----:B------:R-:W-:Y:S02]  /*11920*/  MOV R64, 0x11940 ;  /* 0x0001194000407802 */ /* 0x000fe40000000f00 */
[----:B------:R-:W-:Y:S05]  /*11930*/  CALL.REL.NOINC `($__internal_32_$__cuda_sm70_shflsync_up) ;  /* 0x000015a000007944 */ /* 0x000fea0003c00000 */
[----:B-1----:R-:W-:Y:S01]  /*11940*/  MOV R210, R211 ;  /* 0x000000d300d27202 */ /* 0x002fe20000000f00 */
[----:B------:R-:W-:Y:S01]  /*11950*/  HFMA2.MMA R211, -RZ, RZ, 0, 4.76837158203125e-07 ;  /* 0x00000008ffd37435 */ /* 0x000fe200000001ff */
        /* <DEDUP_REMOVED lines=12> */
[----:B------:R-:W-:Y:S01]  /*11a20*/  HFMA2.MMA R211, -RZ, RZ, 0, 9.5367431640625e-07 ;  /* 0x00000010ffd37435 */ /* 0x000fe200000001ff */
[----:B------:R-:W-:-:S04]  /*11a30*/  FMUL.FTZ R64, R66, R69 ;  /* 0x0000004542407220 */ /* 0x000fc80000410000 */
[C---:B------:R-:W-:Y:S02]  /*11a40*/  FFMA.FTZ R64, R71.reuse, R68, R64 ;  /* 0x0000004447407223 */ /* 0x040fe40000010040 */
[----:B------:R-:W-:Y:S02]  /*11a50*/  FMUL.FTZ R71, R71, R69 ;  /* 0x0000004547477220 */ /* 0x000fe40000410000 */
[----:B------:R-:W-:Y:S01]  /*11a60*/  @P0 FADD.FTZ R67, R67, R210 ;  /* 0x000000d243430221 */ /* 0x000fe20000010000 */
[----:B------:R-:W-:Y:S01]  /*11a70*/  FSEL R69, R69, R64, !P0 ;  /* 0x0000004045457208 */ /* 0x000fe20004000000 */
[----:B------:R-:W-:Y:S01]  /*11a80*/  @P0 FFMA.FTZ R68, R66, R68, -R71 ;  /* 0x0000004442440223 */ /* 0x000fe20000010847 */
[----:B------:R-:W-:Y:S01]  /*11a90*/  MOV R64, 0x11b10 ;  /* 0x00011b1000407802 */ /* 0x000fe20000000f00 */
[----:B------:R-:W-:Y:S01]  /*11aa0*/  @P0 FADD.FTZ R70, R70, R65 ;  /* 0x0000004146460221 */ /* 0x000fe20000010000 */
[----:B------:R-:W-:Y:S02]  /*11ab0*/  MOV R210, R69 ;  /* 0x0000004500d27202 */ /* 0x000fe40000000f00 */
[----:B------:R-:W-:-:S02]  /*11ac0*/  MOV R212, R68 ;  /* 0x0000004400d47202 */ /* 0x000fc40000000f00 */
[----:B------:R-:W-:Y:S02]  /*11ad0*/  MOV R65, R68 ;  /* 0x0000004400417202 */ /* 0x000fe40000000f00 */
[----:B------:R-:W-:Y:S02]  /*11ae0*/  MOV R68, R67 ;  /* 0x0000004300447202 */ /* 0x000fe40000000f00 */
[----:B------:R-:W-:Y:S02]  /*11af0*/  MOV R71, R70 ;  /* 0x0000004600477202 */ /* 0x000fe40000000f00 */
[----:B------:R-:W-:Y:S05]  /*11b00*/  CALL.REL.NOINC `($__internal_32_$__cuda_sm70_shflsync_up) ;  /* 0x000013d000007944 */ /* 0x000fea0003c00000 */
[----:B-1----:R-:W-:Y:S01]  /*11b10*/  MOV R66, R211 ;  /* 0x000000d300427202 */ /* 0x002fe20000000f00 */
[----:B------:R-:W-:Y:S01]  /*11b20*/  HFMA2.MMA R211, -RZ, RZ, 0, 9.5367431640625e-07 ;  /* 0x00000010ffd37435 */ /* 0x000fe200000001ff */
[----:B------:R-:W-:Y:S02]  /*11b30*/  MOV R65, R69 ;  /* 0x0000004500417202 */ /* 0x000fe40000000f00 */
[----:B------:R-:W-:Y:S02]  /*11b40*/  MOV R214, RZ ;  /* 0x000000ff00d67202 */ /* 0x000fe40000000f00 */
[----:B------:R-:W-:-:S02]  /*11b50*/  MOV R213, 0xffffffff ;  /* 0xffffffff00d57802 */ /* 0x000fc40000000f00 */
[----:B------:R-:W-:Y:S02]  /*11b60*/  MOV R64, 0x11b80 ;  /* 0x00011b8000407802 */ /* 0x000fe40000000f00 */
[----:B------:R-:W-:Y:S05]  /*11b70*/  CALL.REL.NOINC `($__internal_32_$__cuda_sm70_shflsync_up) ;  /* 0x0000136000007944 */ /* 0x000fea0003c00000 */
[----:B-1----:R-:W-:Y:S01]  /*11b80*/  MOV R69, R211 ;  /* 0x000000d300457202 */ /* 0x002fe20000000f00 */
[----:B------:R-:W-:Y:S01]  /*11b90*/  HFMA2.MMA R211, -RZ, RZ, 0, 9.5367431640625e-07 ;  /* 0x00000010ffd37435 */ /* 0x000fe200000001ff */
[----:B------:R-:W-:Y:S02]  /*11ba0*/  MOV R65, R70 ;  /* 0x0000004600417202 */ /* 0x000fe40000000f00 */
[----:B------:R-:W-:Y:S02]  /*11bb0*/  MOV R214, RZ ;  /* 0x000000ff00d67202 */ /* 0x000fe40000000f00 */
[----:B------:R-:W-:Y:S02]  /*11bc0*/  MOV R213, 0xffffffff ;  /* 0xffffffff00d57802 */ /* 0x000fe40000000f00 */
[----:B------:R-:W-:Y:S02]  /*11bd0*/  MOV R64, 0x11bf0 ;  /* 0x00011bf000407802 */ /* 0x000fe40000000f00 */
[----:B------:R-:W-:Y:S05]  /*11be0*/  CALL.REL.NOINC `($__internal_32_$__cuda_sm70_shflsync_up) ;  /* 0x000012f000007944 */ /* 0x000fea0003c00000 */
[----:B-1----:R-:W-:Y:S01]  /*11bf0*/  MOV R70, R211 ;  /* 0x000000d300467202 */ /* 0x002fe20000000f00 */
[----:B------:R-:W-:Y:S01]  /*11c00*/  HFMA2.MMA R211, -RZ, RZ, 0, 9.5367431640625e-07 ;  /* 0x00000010ffd37435 */ /* 0x000fe200000001ff */
[----:B------:R-:W-:-:S02]  /*11c10*/  MOV R65, R67 ;  /* 0x0000004300417202 */ /* 0x000fc40000000f00 */
[----:B------:R-:W-:Y:S02]  /*11c20*/  MOV R214, RZ ;  /* 0x000000ff00d67202 */ /* 0x000fe40000000f00 */
[----:B------:R-:W-:Y:S02]  /*11c30*/  MOV R213, 0xffffffff ;  /* 0xffffffff00d57802 */ /* 0x000fe40000000f00 */
[----:B------:R-:W-:Y:S02]  /*11c40*/  MOV R64, 0x11c60 ;  /* 0x00011c6000407802 */ /* 0x000fe40000000f00 */
[----:B------:R-:W-:Y:S05]  /*11c50*/  CALL.REL.NOINC `($__internal_32_$__cuda_sm70_shflsync_up) ;  /* 0x0000128000007944 */ /* 0x000fea0003c00000 */
[----:B-1----:R-:W-:Y:S01]  /*11c60*/  MOV R64, R211 ;  /* 0x000000d300407202 */ /* 0x002fe20000000f00 */
[----:B------:R-:W-:Y:S05]  /*11c70*/  BRA `(.L_x_1314) ;  /* 0xffff67e000007947 */ /* 0x000fea000383ffff */
.L_x_1211:
[----:B------:R-:W-:Y:S01]  /*11c80*/  HFMA2.MMA R211, -RZ, RZ, 0, 5.9604644775390625e-08 ;  /* 0x00000001ffd37435 */ /* 0x000fe200000001ff */
[----:B------:R-:W-:Y:S02]  /*11c90*/  MOV R65, R67 ;  /* 0x0000004300417202 */ /* 0x000fe40000000f00 */
[----:B------:R-:W-:Y:S02]  /*11ca0*/  MOV R214, RZ ;  /* 0x000000ff00d67202 */ /* 0x000fe40000000f00 */
[----:B------:R-:W-:-:S02]  /*11cb0*/  MOV R213, 0xffffffff ;  /* 0xffffffff00d57802 */ /* 0x000fc40000000f00 */
[----:B------:R-:W-:Y:S02]  /*11cc0*/  MOV R64, 0x11ce0 ;  /* 0x00011ce000407802 */ /* 0x000fe40000000f00 */
[----:B01----:R-:W-:Y:S05]  /*11cd0*/  CALL.REL.NOINC `($__internal_32_$__cuda_sm70_shflsync_up) ;  /* 0x0000120000007944 */ /* 0x003fea0003c00000 */
        /* <DEDUP_REMOVED lines=14> */
[----:B-1----:R-:W-:Y:S01]  /*11dc0*/  MOV R69, R211 ;  /* 0x000000d300457202 */ /* 0x002fe20000000f00 */
[----:B------:R-:W-:Y:S01]  /*11dd0*/  HFMA2.MMA R211, -RZ, RZ, 0, 5.9604644775390625e-08 ;  /* 0x00000001ffd37435 */ /* 0x000fe200000001ff */
[----:B------:R-:W-:Y:S02]  /*11de0*/  MOV R65, R68 ;  /* 0x0000004400417202 */ /* 0x000fe40000000f00 */
[----:B------:R-:W-:Y:S02]  /*11df0*/  MOV R214, RZ ;  /* 0x000000ff00d67202 */ /* 0x000fe40000000f00 */
[----:B------:R-:W-:-:S02]  /*11e00*/  MOV R213, 0xffffffff ;  /* 0xffffffff00d57802 */ /* 0x000fc40000000f00 */
[----:B------:R-:W-:Y:S02]  /*11e10*/  MOV R64, 0x11e30 ;  /* 0x00011e3000407802 */ /* 0x000fe40000000f00 */
[----:B------:R-:W-:Y:S05]  /*11e20*/  CALL.REL.NOINC `($__internal_32_$__cuda_sm70_shflsync_up) ;  /* 0x000010b000007944 */ /* 0x000fea0003c00000 */
[----:B------:R-:W-:Y:S01]  /*11e30*/  MOV R67, R66 ;  /* 0x0000004200437202 */ /* 0x000fe20000000f00 */
[----:B------:R-:W-:Y:S01]  /*11e40*/  HFMA2.MMA R66, -RZ, RZ, 0, 0 ;  /* 0x00000000ff427435 */ /* 0x000fe200000001ff */
[----:B------:R-:W-:Y:S02]  /*11e50*/  MOV R64, R60 ;  /* 0x0000003c00407202 */ /* 0x000fe40000000f00 */
[----:B------:R-:W-:Y:S02]  /*11e60*/  MOV R210, R70 ;  /* 0x0000004600d27202 */ /* 0x000fe40000000f00 */
[----:B------:R-:W-:Y:S02]  /*11e70*/  MOV R247, 0xffffffff ;  /* 0xffffffff00f77802 */ /* 0x000fe40000000f00 */
[----:B------:R-:W-:Y:S02]  /*11e80*/  MOV R65, 0x11ea0 ;  /* 0x00011ea000417802 */ /* 0x000fe40000000f00 */
[----:B-1----:R-:W-:Y:S05]  /*11e90*/  CALL.REL.NOINC `($__internal_31_$__cuda_sm70_shflsync_idx_p) ;  /* 0x00000fd000007944 */ /* 0x002fea0003c00000 */
[----:B-1----:R-:W-:Y:S01]  /*11ea0*/  MOV R60, R66 ;  /* 0x00000042003c7202 */ /* 0x002fe20000000f00 */
[----:B------:R-:W-:Y:S01]  /*11eb0*/  HFMA2.MMA R66, -RZ, RZ, 0, 0 ;  /* 0x00000000ff427435 */ /* 0x000fe200000001ff */
[----:B------:R-:W-:-:S02]  /*11ec0*/  MOV R64, R61 ;  /* 0x0000003d00407202 */ /* 0x000fc40000000f00 */
[----:B------:R-:W-:Y:S02]  /*11ed0*/  MOV R247, 0xffffffff ;  /* 0xffffffff00f77802 */ /* 0x000fe40000000f00 */
[----:B------:R-:W-:Y:S02]  /*11ee0*/  MOV R65, 0x11f00 ;  /* 0x00011f0000417802 */ /* 0x000fe40000000f00 */
[----:B0-----:R-:W-:Y:S05]  /*11ef0*/  CALL.REL.NOINC `($__internal_31_$__cuda_sm70_shflsync_idx_p) ;  /* 0x00000f7000007944 */ /* 0x001fea0003c00000 */
[----:B-1----:R-:W-:Y:S01]  /*11f00*/  MOV R61, R66 ;  /* 0x00000042003d7202 */ /* 0x002fe20000000f00 */
[----:B------:R-:W-:Y:S01]  /*11f10*/  HFMA2.MMA R66, -RZ, RZ, 0, 0 ;  /* 0x00000000ff427435 */ /* 0x000fe200000001ff */
[----:B------:R-:W-:Y:S02]  /*11f20*/  MOV R64, R62 ;  /* 0x0000003e00407202 */ /* 0x000fe40000000f00 */
[----:B------:R-:W-:Y:S02]  /*11f30*/  MOV R247, 0xffffffff ;  /* 0xffffffff00f77802 */ /* 0x000fe40000000f00 */
[----:B------:R-:W-:Y:S02]  /*11f40*/  MOV R65, 0x11f60 ;  /* 0x00011f6000417802 */ /* 0x000fe40000000f00 */
[----:B0-----:R-:W-:Y:S05]  /*11f50*/  CALL.REL.NOINC `($__internal_31_$__cuda_sm70_shflsync_idx_p) ;  /* 0x00000f1000007944 */ /* 0x001fea0003c00000 */
[----:B-1----:R-:W-:Y:S01]  /*11f60*/  MOV R62, R66 ;  /* 0x00000042003e7202 */ /* 0x002fe20000000f00 */
[----:B------:R-:W-:Y:S01]  /*11f70*/  HFMA2.MMA R66, -RZ, RZ, 0, 0 ;  /* 0x00000000ff427435 */ /* 0x000fe200000001ff */
[----:B------:R-:W-:-:S02]  /*11f80*/  MOV R64, R63 ;  /* 0x0000003f00407202 */ /* 0x000fc40000000f00 */
[----:B------:R-:W-:Y:S02]  /*11f90*/  MOV R247, 0xffffffff ;  /* 0xffffffff00f77802 */ /* 0x000fe40000000f00 */
[----:B------:R-:W-:Y:S02]  /*11fa0*/  MOV R65, 0x11fc0 ;  /* 0x00011fc000417802 */ /* 0x000fe40000000f00 */
[----:B0-----:R-:W-:Y:S05]  /*11fb0*/  CALL.REL.NOINC `($__internal_31_$__cuda_sm70_shflsync_idx_p) ;  /* 0x00000eb000007944 */ /* 0x001fea0003c00000 */
[----:B-1----:R-:W-:Y:S01]  /*11fc0*/  MOV R63, R66 ;  /* 0x00000042003f7202 */ /* 0x002fe20000000f00 */
[----:B0-----:R-:W-:Y:S05]  /*11fd0*/  BRA `(.L_x_1315) ;  /* 0xffff677000007947 */ /* 0x001fea000383ffff */
.L_x_1214:
[----:B------:R-:W-:Y:S01]  /*11fe0*/  HFMA2.MMA R66, -RZ, RZ, 0, 5.9604644775390625e-08 ;  /* 0x00000001ff427435 */ /* 0x000fe200000001ff */
[----:B------:R-:W-:Y:S02]  /*11ff0*/  MOV R75, R71 ;  /* 0x00000047004b7202 */ /* 0x000fe40000000f00 */
[----:B------:R-:W-:Y:S02]  /*12000*/  MOV R76, 0x1f ;  /* 0x0000001f004c7802 */ /* 0x000fe40000000f00 */
[----:B------:R-:W-:Y:S02]  /*12010*/  MOV R65, 0xffffffff ;  /* 0xffffffff00417802 */ /* 0x000fe40000000f00 */
[----:B------:R-:W-:-:S02]  /*12020*/  MOV R64, 0x12040 ;  /* 0x0001204000407802 */ /* 0x000fc40000000f00 */
[----:B------:R-:W-:Y:S05]  /*12030*/  CALL.REL.NOINC `($__internal_30_$__cuda_sm70_shflsync_down) ;  /* 0x00000df000007944 */ /* 0x000fea0003c00000 */
[----:B-1----:R-:W-:Y:S01]  /*12040*/  MOV R67, R66 ;  /* 0x0000004200437202 */ /* 0x002fe20000000f00 */
[----:B------:R-:W-:Y:S05]  /*12050*/  BRA `(.L_x_1316) ;  /* 0xffff7ce000007947 */ /* 0x000fea000383ffff */
.L_x_1215:
[----:B------:R-:W-:Y:S01]  /*12060*/  HFMA2.MMA R66, -RZ, RZ, 0, 5.9604644775390625e-08 ;  /* 0x00000001ff427435 */ /* 0x000fe200000001ff */
[----:B------:R-:W-:-:S02]  /*12070*/  MOV R75, R69 ;  /* 0x00000045004b7202 */ /* 0x000fc40000000f00 */
[----:B------:R-:W-:Y:S02]  /*12080*/  MOV R76, 0x1f ;  /* 0x0000001f004c7802 */ /* 0x000fe40000000f00 */
[----:B------:R-:W-:Y:S02]  /*12090*/  MOV R65, 0xffffffff ;  /* 0xffffffff00417802 */ /* 0x000fe40000000f00 */
[----:B------:R-:W-:Y:S02]  /*120a0*/  MOV R64, 0x120c0 ;  /* 0x000120c000407802 */ /* 0x000fe40000000f00 */
[----:B01----:R-:W-:Y:S05]  /*120b0*/  CALL.REL.NOINC `($__internal_30_$__cuda_sm70_shflsync_down) ;  /* 0x00000d7000007944 */ /* 0x003fea0003c00000 */
[----:B-1----:R-:W-:Y:S01]  /*120c0*/  MOV R69, R66 ;  /* 0x0000004200457202 */ /* 0x002fe20000000f00 */
[----:B------:R-:W-:Y:S01]  /*120d0*/  HFMA2.MMA R66, -RZ, RZ, 0, 5.9604644775390625e-08 ;  /* 0x00000001ff427435 */ /* 0x000fe200000001ff */
[----:B------:R-:W-:Y:S02]  /*120e0*/  MOV R75, R68 ;  /* 0x00000044004b7202 */ /* 0x000fe40000000f00 */
[----:B------:R-:W-:Y:S02]  /*120f0*/  MOV R76, 0x1f ;  /* 0x0000001f004c7802 */ /* 0x000fe40000000f00 */
[----:B------:R-:W-:-:S02]  /*12100*/  MOV R65, 0xffffffff ;  /* 0xffffffff00417802 */ /* 0x000fc40000000f00 */
[----:B------:R-:W-:Y:S02]  /*12110*/  MOV R64, 0x12130 ;  /* 0x0001213000407802 */ /* 0x000fe40000000f00 */
[----:B------:R-:W-:Y:S05]  /*12120*/  CALL.REL.NOINC `($__internal_30_$__cuda_sm70_shflsync_down) ;  /* 0x00000d0000007944 */ /* 0x000fea0003c00000 */
[----:B-1----:R-:W-:Y:S01]  /*12130*/  MOV R73, R66 ;  /* 0x0000004200497202 */ /* 0x002fe20000000f00 */
[----:B------:R-:W-:Y:S01]  /*12140*/  HFMA2.MMA R66, -RZ, RZ, 0, 5.9604644775390625e-08 ;  /* 0x00000001ff427435 */ /* 0x000fe200000001ff */
[----:B------:R-:W-:Y:S02]  /*12150*/  MOV R75, R70 ;  /* 0x00000046004b7202 */ /* 0x000fe40000000f00 */
[----:B------:R-:W-:Y:S02]  /*12160*/  MOV R76, 0x1f ;  /* 0x0000001f004c7802 */ /* 0x000fe40000000f00 */
[----:B------:R-:W-:Y:S02]  /*12170*/  MOV R65, 0xffffffff ;  /* 0xffffffff00417802 */ /* 0x000fe40000000f00 */
[----:B------:R-:W-:Y:S02]  /*12180*/  MOV R64, 0x121a0 ;  /* 0x000121a000407802 */ /* 0x000fe40000000f00 */
[----:B------:R-:W-:Y:S05]  /*12190*/  CALL.REL.NOINC `($__internal_30_$__cuda_sm70_shflsync_down) ;  /* 0x00000c9000007944 */ /* 0x000fea0003c00000 */
[----:B-1----:R-:W-:Y:S05]  /*121a0*/  BRA `(.L_x_1317) ;  /* 0xffff7bd000007947 */ /* 0x002fea000383ffff */
.L_x_1218:
[----:B0-----:R-:W-:Y:S01]  /*121b0*/  HFMA2.MMA R66, -RZ, RZ, 0, 1.1920928955078125e-07 ;  /* 0x00000002ff427435 */ /* 0x001fe200000001ff */
[----:B------:R-:W-:Y:S02]  /*121c0*/  MOV R75, R71 ;  /* 0x00000047004b7202 */ /* 0x000fe40000000f00 */
[----:B------:R-:W-:-:S02]  /*121d0*/  MOV R76, 0x1f ;  /* 0x0000001f004c7802 */ /* 0x000fc40000000f00 */
[----:B------:R-:W-:Y:S02]  /*121e0*/  MOV R65, 0xffffffff ;  /* 0xffffffff00417802 */ /* 0x000fe40000000f00 */
[----:B------:R-:W-:Y:S02]  /*121f0*/  MOV R64, 0x12210 ;  /* 0x0001221000407802 */ /* 0x000fe40000000f00 */
[----:B-1234-:R-:W-:Y:S05]  /*12200*/  CALL.REL.NOINC `($__internal_30_$__cuda_sm70_shflsync_down) ;  /* 0x00000c2000007944 */ /* 0x01efea0003c00000 */
[----:B-1----:R-:W-:Y:S01]  /*12210*/  MOV R67, R66 ;  /* 0x0000004200437202 */ /* 0x002fe20000000f00 */
[----:B------:R-:W-:Y:S01]  /*12220*/  HFMA2.MMA R66, -RZ, RZ, 0, 1.1920928955078125e-07 ;  /* 0x00000002ff427435 */ /* 0x000fe200000001ff */
[----:B------:R-:W-:Y:S02]  /*12230*/  MOV R75, R74 ;  /* 0x0000004a004b7202 */ /* 0x000fe40000000f00 */
[----:B------:R-:W-:Y:S02]  /*12240*/  MOV R76, 0x1f ;  /* 0x0000001f004c7802 */ /* 0x000fe40000000f00 */
[----:B------:R-:W-:Y:S02]  /*12250*/  MOV R65, 0xffffffff ;  /* 0xffffffff00417802 */ /* 0x000fe40000000f00 */
[----:B------:R-:W-:-:S02]  /*12260*/  MOV R64, 0x12280 ;  /* 0x0001228000407802 */ /* 0x000fc40000000f00 */
[----:B------:R-:W-:Y:S05]  /*12270*/  CALL.REL.NOINC `($__internal_30_$__cuda_sm70_shflsync_down) ;  /* 0x00000bb000007944 */ /* 0x000fea0003c00000 */
[----:B-1----:R-:W-:Y:S01]  /*12280*/  MOV R69, R66 ;  /* 0x0000004200457202 */ /* 0x002fe20000000f00 */
[----:B------:R-:W-:Y:S01]  /*12290*/  HFMA2.MMA R66, -RZ, RZ, 0, 1.1920928955078125e-07 ;  /* 0x00000002ff427435 */ /* 0x000fe200000001ff */
[----:B------:R-:W-:-:S02]  /*122a0*/  MOV R75, R68 ;  /* 0x00000044004b7202 */ /* 0x000fc40000000f00 */
[----:B------:R-:W-:Y:S02]  /*122b0*/  MOV R76, 0x1f ;  /* 0x0000001f004c7802 */ /* 0x000fe40000000f00 */
[----:B------:R-:W-:Y:S02]  /*122c0*/  MOV R65, 0xffffffff ;  /* 0xffffffff00417802 */ /* 0x000fe40000000f00 */
[----:B------:R-:W-:Y:S02]  /*122d0*/  MOV R64, 0x122f0 ;  /* 0x000122f000407802 */ /* 0x000fe40000000f00 */
[----:B------:R-:W-:Y:S05]  /*122e0*/  CALL.REL.NOINC `($__internal_30_$__cuda_sm70_shflsync_down) ;  /* 0x00000b4000007944 */ /* 0x000fea0003c00000 */
[----:B-1----:R-:W-:Y:S01]  /*122f0*/  MOV R70, R66 ;  /* 0x0000004200467202 */ /* 0x002fe20000000f00 */
[----:B------:R-:W-:Y:S01]  /*12300*/  HFMA2.MMA R66, -RZ, RZ, 0, 1.1920928955078125e-07 ;  /* 0x00000002ff427435 */ /* 0x000fe200000001ff */
[----:B------:R-:W-:Y:S02]  /*12310*/  MOV R75, R72 ;  /* 0x00000048004b7202 */ /* 0x000fe40000000f00 */
[----:B------:R-:W-:Y:S02]  /*12320*/  MOV R76, 0x1f ;  /* 0x0000001f004c7802 */ /* 0x000fe40000000f00 */
[----:B------:R-:W-:-:S02]  /*12330*/  MOV R65, 0xffffffff ;  /* 0xffffffff00417802 */ /* 0x000fc40000000f00 */
[----:B------:R-:W-:Y:S02]  /*12340*/  MOV R64, 0x12360 ;  /* 0x0001236000407802 */ /* 0x000fe40000000f00 */
[----:B------:R-:W-:Y:S05]  /*12350*/  CALL.REL.NOINC `($__internal_30_$__cuda_sm70_shflsync_down) ;  /* 0x00000ad000007944 */ /* 0x000fea0003c00000 */
[----:B-1----:R-:W-:Y:S05]  /*12360*/  BRA `(.L_x_1318) ;  /* 0xffff7b6000007947 */ /* 0x002fea000383ffff */
.L_x_1221:
[----:B0-----:R-:W-:Y:S01]  /*12370*/  HFMA2.MMA R66, -RZ, RZ, 0, 2.384185791015625e-07 ;  /* 0x00000004ff427435 */ /* 0x001fe200000001ff */
[----:B------:R-:W-:Y:S02]  /*12380*/  MOV R75, R71 ;  /* 0x00000047004b7202 */ /* 0x000fe40000000f00 */
[----:B------:R-:W-:Y:S02]  /*12390*/  MOV R76, 0x1f ;  /* 0x0000001f004c7802 */ /* 0x000fe40000000f00 */
[----:B------:R-:W-:Y:S02]  /*123a0*/  MOV R65, 0xffffffff ;  /* 0xffffffff00417802 */ /* 0x000fe40000000f00 */
[----:B------:R-:W-:Y:S02]  /*123b0*/  MOV R64, 0x123d0 ;  /* 0x000123d000407802 */ /* 0x000fe40000000f00 */
[----:B-1234-:R-:W-:Y:S05]  /*123c0*/  CALL.REL.NOINC `($__internal_30_$__cuda_sm70_shflsync_down) ;  /* 0x00000a6000007944 */ /* 0x01efea0003c00000 */
[----:B-1----:R-:W-:Y:S01]  /*123d0*/  MOV R67, R66 ;  /* 0x0000004200437202 */ /* 0x002fe20000000f00 */
[----:B------:R-:W-:Y:S05]  /*123e0*/  BRA `(.L_x_1319) ;  /* 0xffff7c0000007947 */ /* 0x000fea000383ffff */
.L_x_1222:
[----:B0-----:R-:W-:Y:S01]  /*123f0*/  HFMA2.MMA R66, -RZ, RZ, 0, 2.384185791015625e-07 ;  /* 0x00000004ff427435 */ /* 0x001fe200000001ff */
[----:B------:R-:W-:Y:S02]  /*12400*/  MOV R75, R74 ;  /* 0x0000004a004b7202 */ /* 0x000fe40000000f00 */
[----:B------:R-:W-:-:S02]  /*12410*/  MOV R76, 0x1f ;  /* 0x0000001f004c7802 */ /* 0x000fc40000000f00 */
[----:B------:R-:W-:Y:S02]  /*12420*/  MOV R65, 0xffffffff ;  /* 0xffffffff00417802 */ /* 0x000fe40000000f00 */
[----:B------:R-:W-:Y:S02]  /*12430*/  MOV R64, 0x12450 ;  /* 0x0001245000407802 */ /* 0x000fe40000000f00 */
[----:B-1234-:R-:W-:Y:S05]  /*12440*/  CALL.REL.NOINC `($__internal_30_$__cuda_sm70_shflsync_down) ;  /* 0x000009e000007944 */ /* 0x01efea0003c00000 */
[----:B-1----:R-:W-:Y:S01]  /*12450*/  MOV R69, R66 ;  /* 0x0000004200457202 */ /* 0x002fe20000000f00 */
[----:B------:R-:W-:Y:S01]  /*12460*/  HFMA2.MMA R66, -RZ, RZ, 0, 2.384185791015625e-07 ;  /* 0x00000004ff427435 */ /* 0x000fe200000001ff */
[----:B------:R-:W-:Y:S02]  /*12470*/  MOV R75, R68 ;  /* 0x00000044004b7202 */ /* 0x000fe40000000f00 */
[----:B------:R-:W-:Y:S02]  /*12480*/  MOV R76, 0x1f ;  /* 0x0000001f004c7802 */ /* 0x000fe40000000f00 */
[----:B------:R-:W-:Y:S02]  /*12490*/  MOV R65, 0xffffffff ;  /* 0xffffffff00417802 */ /* 0x000fe40000000f00 */
[----:B------:R-:W-:-:S02]  /*124a0*/  MOV R64, 0x124c0 ;  /* 0x000124c000407802 */ /* 0x000fc40000000f00 */
[----:B------:R-:W-:Y:S05]  /*124b0*/  CALL.REL.NOINC `($__internal_30_$__cuda_sm70_shflsync_down) ;  /* 0x0000097000007944 */ /* 0x000fea0003c00000 */
[----:B-1----:R-:W-:Y:S01]  /*124c0*/  MOV R70, R66 ;  /* 0x0000004200467202 */ /* 0x002fe20000000f00 */
[----:B------:R-:W-:Y:S01]  /*124d0*/  HFMA2.MMA R66, -RZ, RZ, 0, 2.384185791015625e-07 ;  /* 0x00000004ff427435 */ /* 0x000fe200000001ff */
[----:B------:R-:W-:-:S02]  /*124e0*/  MOV R75, R72 ;  /* 0x00000048004b7202 */ /* 0x000fc40000000f00 */
[----:B------:R-:W-:Y:S02]  /*124f0*/  MOV R76, 0x1f ;  /* 0x0000001f004c7802 */ /* 0x000fe40000000f00 */
[----:B------:R-:W-:Y:S02]  /*12500*/  MOV R65, 0xffffffff ;  /* 0xffffffff00417802 */ /* 0x000fe40000000f00 */
[----:B------:R-:W-:Y:S02]  /*12510*/  MOV R64, 0x12530 ;  /* 0x0001253000407802 */ /* 0x000fe40000000f00 */
[----:B------:R-:W-:Y:S05]  /*12520*/  CALL.REL.NOINC `($__internal_30_$__cuda_sm70_shflsync_down) ;  /* 0x0000090000007944 */ /* 0x000fea0003c00000 */
[----:B-1----:R-:W-:Y:S05]  /*12530*/  BRA `(.L_x_1320) ;  /* 0xffff7af000007947 */ /* 0x002fea000383ffff */
.L_x_1225:
[----:B0-----:R-:W-:Y:S01]  /*12540*/  HFMA2.MMA R66, -RZ, RZ, 0, 4.76837158203125e-07 ;  /* 0x00000008ff427435 */ /* 0x001fe200000001ff */
[----:B------:R-:W-:Y:S02]  /*12550*/  MOV R75, R71 ;  /* 0x00000047004b7202 */ /* 0x000fe40000000f00 */
[----:B------:R-:W-:Y:S02]  /*12560*/  MOV R76, 0x1f ;  /* 0x0000001f004c7802 */ /* 0x000fe40000000f00 */
[----:B------:R-:W-:Y:S02]  /*12570*/  MOV R65, 0xffffffff ;  /* 0xffffffff00417802 */ /* 0x000fe40000000f00 */
[----:B------:R-:W-:-:S02]  /*12580*/  MOV R64, 0x125a0 ;  /* 0x000125a000407802 */ /* 0x000fc40000000f00 */
[----:B-1234-:R-:W-:Y:S05]  /*12590*/  CALL.REL.NOINC `($__internal_30_$__cuda_sm70_shflsync_down) ;  /* 0x0000089000007944 */ /* 0x01efea0003c00000 */
[----:B-1----:R-:W-:Y:S01]  /*125a0*/  MOV R67, R66 ;  /* 0x0000004200437202 */ /* 0x002fe20000000f00 */
[----:B------:R-:W-:Y:S01]  /*125b0*/  HFMA2.MMA R66, -RZ, RZ, 0, 4.76837158203125e-07 ;  /* 0x00000008ff427435 */ /* 0x000fe200000001ff */
[----:B------:R-:W-:-:S02]  /*125c0*/  MOV R75, R74 ;  /* 0x0000004a004b7202 */ /* 0x000fc40000000f00 */
[----:B------:R-:W-:Y:S02]  /*125d0*/  MOV R76, 0x1f ;  /* 0x0000001f004c7802 */ /* 0x000fe40000000f00 */
[----:B------:R-:W-:Y:S02]  /*125e0*/  MOV R65, 0xffffffff ;  /* 0xffffffff00417802 */ /* 0x000fe40000000f00 */
[----:B------:R-:W-:Y:S02]  /*125f0*/  MOV R64, 0x12610 ;  /* 0x0001261000407802 */ /* 0x000fe40000000f00 */
[----:B------:R-:W-:Y:S05]  /*12600*/  CALL.REL.NOINC `($__internal_30_$__cuda_sm70_shflsync_down) ;  /* 0x0000082000007944 */ /* 0x000fea0003c00000 */
[----:B-1----:R-:W-:Y:S01]  /*12610*/  MOV R69, R66 ;  /* 0x0000004200457202 */ /* 0x002fe20000000f00 */
[----:B------:R-:W-:Y:S01]  /*12620*/  HFMA2.MMA R66, -RZ, RZ, 0, 4.76837158203125e-07 ;  /* 0x00000008ff427435 */ /* 0x000fe200000001ff */
[----:B------:R-:W-:Y:S02]  /*12630*/  MOV R75, R68 ;  /* 0x00000044004b7202 */ /* 0x000fe40000000f00 */
[----:B------:R-:W-:Y:S02]  /*12640*/  MOV R76, 0x1f ;  /* 0x0000001f004c7802 */ /* 0x000fe40000000f00 */
[----:B------:R-:W-:-:S02]  /*12650*/  MOV R65, 0xffffffff ;  /* 0xffffffff00417802 */ /* 0x000fc40000000f00 */
[----:B------:R-:W-:Y:S02]  /*12660*/  MOV R64, 0x12680 ;  /* 0x0001268000407802 */ /* 0x000fe40000000f00 */
[----:B------:R-:W-:Y:S05]  /*12670*/  CALL.REL.NOINC `($__internal_30_$__cuda_sm70_shflsync_down) ;  /* 0x000007b000007944 */ /* 0x000fea0003c00000 */
[----:B-1----:R-:W-:Y:S01]  /*12680*/  MOV R70, R66 ;  /* 0x0000004200467202 */ /* 0x002fe20000000f00 */
[----:B------:R-:W-:Y:S01]  /*12690*/  HFMA2.MMA R66, -RZ, RZ, 0, 4.76837158203125e-07 ;  /* 0x00000008ff427435 */ /* 0x000fe200000001ff */
[----:B------:R-:W-:Y:S02]  /*126a0*/  MOV R75, R72 ;  /* 0x00000048004b7202 */ /* 0x000fe40000000f00 */
[----:B------:R-:W-:Y:S02]  /*126b0*/  MOV R76, 0x1f ;  /* 0x0000001f004c7802 */ /* 0x000fe40000000f00 */
[----:B------:R-:W-:Y:S02]  /*126c0*/  MOV R65, 0xffffffff ;  /* 0xffffffff00417802 */ /* 0x000fe40000000f00 */
[----:B------:R-:W-:Y:S02]  /*126d0*/  MOV R64, 0x126f0 ;  /* 0x000126f000407802 */ /* 0x000fe40000000f00 */
[----:B------:R-:W-:Y:S05]  /*126e0*/  CALL.REL.NOINC `($__internal_30_$__cuda_sm70_shflsync_down) ;  /* 0x0000074000007944 */ /* 0x000fea0003c00000 */
[----:B-1----:R-:W-:Y:S05]  /*126f0*/  BRA `(.L_x_1321) ;  /* 0xffff7a8000007947 */ /* 0x002fea000383ffff */
.L_x_1228:
[----:B0-----:R-:W-:Y:S01]  /*12700*/  HFMA2.MMA R66, -RZ, RZ, 0, 9.5367431640625e-07 ;  /* 0x00000010ff427435 */ /* 0x001fe200000001ff */
[----:B------:R-:W-:Y:S02]  /*12710*/  MOV R75, R71 ;  /* 0x00000047004b7202 */ /* 0x000fe40000000f00 */
[----:B------:R-:W-:-:S02]  /*12720*/  MOV R76, 0x1f ;  /* 0x0000001f004c7802 */ /* 0x000fc40000000f00 */
[----:B------:R-:W-:Y:S02]  /*12730*/  MOV R65, 0xffffffff ;  /* 0xffffffff00417802 */ /* 0x000fe40000000f00 */
[----:B------:R-:W-:Y:S02]  /*12740*/  MOV R64, 0x12760 ;  /* 0x0001276000407802 */ /* 0x000fe40000000f00 */
[----:B-1234-:R-:W-:Y:S05]  /*12750*/  CALL.REL.NOINC `($__internal_30_$__cuda_sm70_shflsync_down) ;  /* 0x000006d000007944 */ /* 0x01efea0003c00000 */
[----:B-1----:R-:W-:Y:S01]  /*12760*/  MOV R67, R66 ;  /* 0x0000004200437202 */ /* 0x002fe20000000f00 */
[----:B------:R-:W-:Y:S05]  /*12770*/  BRA `(.L_x_1322) ;  /* 0xffff7b2000007947 */ /* 0x000fea000383ffff */
.L_x_1229:
[----:B0-----:R-:W-:Y:S01]  /*12780*/  HFMA2.MMA R66, -RZ, RZ, 0, 9.5367431640625e-07 ;  /* 0x00000010ff427435 */ /* 0x001fe200000001ff */
[----:B------:R-:W-:Y:S02]  /*12790*/  MOV R75, R74 ;  /* 0x0000004a004b7202 */ /* 0x000fe40000000f00 */
[----:B------:R-:W-:Y:S02]  /*127a0*/  MOV R76, 0x1f ;  /* 0x0000001f004c7802 */ /* 0x000fe40000000f00 */
[----:B------:R-:W-:Y:S02]  /*127b0*/  MOV R65, 0xffffffff ;  /* 0xffffffff00417802 */ /* 0x000fe40000000f00 */
[----:B------:R-:W-:-:S02]  /*127c0*/  MOV R64, 0x127e0 ;  /* 0x000127e000407802 */ /* 0x000fc40000000f00 */
[----:B-1234-:R-:W-:Y:S05]  /*127d0*/  CALL.REL.NOINC `($__internal_30_$__cuda_sm70_shflsync_down) ;  /* 0x0000065000007944 */ /* 0x01efea0003c00000 */
[----:B-1----:R-:W-:Y:S01]  /*127e0*/  MOV R69, R66 ;  /* 0x0000004200457202 */ /* 0x002fe20000000f00 */
[----:B------:R-:W-:Y:S01]  /*127f0*/  HFMA2.MMA R66, -RZ, RZ, 0, 9.5367431640625e-07 ;  /* 0x00000010ff427435 */ /* 0x000fe200000001ff */
[----:B------:R-:W-:-:S02]  /*12800*/  MOV R75, R68 ;  /* 0x00000044004b7202 */ /* 0x000fc40000000f00 */
[----:B------:R-:W-:Y:S02]  /*12810*/  MOV R76, 0x1f ;  /* 0x0000001f004c7802 */ /* 0x000fe40000000f00 */
[----:B------:R-:W-:Y:S02]  /*12820*/  MOV R65, 0xffffffff ;  /* 0xffffffff00417802 */ /* 0x000fe40000000f00 */
[----:B------:R-:W-:Y:S02]  /*12830*/  MOV R64, 0x12850 ;  /* 0x0001285000407802 */ /* 0x000fe40000000f00 */
[----:B------:R-:W-:Y:S05]  /*12840*/  CALL.REL.NOINC `($__internal_30_$__cuda_sm70_shflsync_down) ;  /* 0x000005e000007944 */ /* 0x000fea0003c00000 */
[----:B-1----:R-:W-:Y:S01]  /*12850*/  MOV R70, R66 ;  /* 0x0000004200467202 */ /* 0x002fe20000000f00 */
[----:B------:R-:W-:Y:S01]  /*12860*/  HFMA2.MMA R66, -RZ, RZ, 0, 9.5367431640625e-07 ;  /* 0x00000010ff427435 */ /* 0x000fe200000001ff */
[----:B------:R-:W-:Y:S02]  /*12870*/  MOV R75, R72 ;  /* 0x00000048004b7202 */ /* 0x000fe40000000f00 */
[----:B------:R-:W-:Y:S02]  /*12880*/  MOV R76, 0x1f ;  /* 0x0000001f004c7802 */ /* 0x000fe40000000f00 */
[----:B------:R-:W-:-:S02]  /*12890*/  MOV R65, 0xffffffff ;  /* 0xffffffff00417802 */ /* 0x000fc40000000f00 */
[----:B------:R-:W-:Y:S02]  /*128a0*/  MOV R64, 0x128c0 ;  /* 0x000128c000407802 */ /* 0x000fe40000000f00 */
[----:B------:R-:W-:Y:S05]  /*128b0*/  CALL.REL.NOINC `($__internal_30_$__cuda_sm70_shflsync_down) ;  /* 0x0000057000007944 */ /* 0x000fea0003c00000 */
[----:B-1----:R-:W-:Y:S05]  /*128c0*/  BRA `(.L_x_1323) ;  /* 0xffff7a1000007947 */ /* 0x002fea000383ffff */
.L_x_1232:
[----:B0-----:R-:W-:Y:S01]  /*128d0*/  HFMA2.MMA R66, -RZ, RZ, 0, 0 ;  /* 0x00000000ff427435 */ /* 0x001fe200000001ff */
[----:B------:R-:W-:Y:S02]  /*128e0*/  MOV R64, R71 ;  /* 0x0000004700407202 */ /* 0x000fe40000000f00 */
[----:B------:R-:W-:Y:S02]  /*128f0*/  MOV R247, 0xffffffff ;  /* 0xffffffff00f77802 */ /* 0x000fe40000000f00 */
[----:B------:R-:W-:Y:S02]  /*12900*/  MOV R65, 0x12920 ;  /* 0x0001292000417802 */ /* 0x000fe40000000f00 */
[----:B-1234-:R-:W-:Y:S05]  /*12910*/  CALL.REL.NOINC `($__internal_31_$__cuda_sm70_shflsync_idx_p) ;  /* 0x0000055000007944 */ /* 0x01efea0003c00000 */
[----:B-1----:R-:W-:Y:S01]  /*12920*/  MOV R69, R66 ;  /* 0x0000004200457202 */ /* 0x002fe20000000f00 */
[----:B------:R-:W-:Y:S01]  /*12930*/  HFMA2.MMA R66, -RZ, RZ, 0, 0 ;  /* 0x00000000ff427435 */ /* 0x000fe200000001ff */
[----:B------:R-:W-:Y:S02]  /*12940*/  MOV R64, R74 ;  /* 0x0000004a00407202 */ /* 0x000fe40000000f00 */
[----:B------:R-:W-:Y:S02]  /*12950*/  MOV R247, 0xffffffff ;  /* 0xffffffff00f77802 */ /* 0x000fe40000000f00 */
[----:B------:R-:W-:-:S02]  /*12960*/  MOV R65, 0x12980 ;  /* 0x0001298000417802 */ /* 0x000fc40000000f00 */
        /* <DEDUP_REMOVED lines=13> */
[----:B------:R-:W-:Y:S02]  /*12a40*/  MOV R70, R69 ;  /* 0x0000004500467202 */ /* 0x000fe40000000f00 */
[----:B------:R-:W-:-:S02]  /*12a50*/  MOV R69, R67 ;  /* 0x0000004300457202 */ /* 0x000fc40000000f00 */
[----:B-1----:R-:W-:Y:S01]  /*12a60*/  MOV R67, R66 ;  /* 0x0000004200437202 */ /* 0x002fe20000000f00 */
[----:B------:R-:W-:Y:S01]  /*12a70*/  HFMA2.MMA R66, -RZ, RZ, 0, 5.9604644775390625e-08 ;  /* 0x00000001ff427435 */ /* 0x000fe200000001ff */
[----:B------:R-:W-:Y:S02]  /*12a80*/  MOV R75, R71 ;  /* 0x00000047004b7202 */ /* 0x000fe40000000f00 */
[----:B------:R-:W-:Y:S02]  /*12a90*/  MOV R76, 0x1f ;  /* 0x0000001f004c7802 */ /* 0x000fe40000000f00 */
[----:B------:R-:W-:Y:S02]  /*12aa0*/  MOV R65, 0xffffffff ;  /* 0xffffffff00417802 */ /* 0x000fe40000000f00 */
[----:B------:R-:W-:Y:S02]  /*12ab0*/  MOV R64, 0x12ad0 ;  /* 0x00012ad000407802 */ /* 0x000fe40000000f00 */
[----:B0-----:R-:W-:Y:S05]  /*12ac0*/  CALL.REL.NOINC `($__internal_30_$__cuda_sm70_shflsync_down) ;  /* 0x0000036000007944 */ /* 0x001fea0003c00000 */
[----:B-1----:R-:W-:Y:S01]  /*12ad0*/  MOV R71, R66 ;  /* 0x0000004200477202 */ /* 0x002fe20000000f00 */
[----:B------:R-:W-:Y:S01]  /*12ae0*/  HFMA2.MMA R66, -RZ, RZ, 0, 5.9604644775390625e-08 ;  /* 0x00000001ff427435 */ /* 0x000fe200000001ff */
[----:B------:R-:W-:-:S02]  /*12af0*/  MOV R75, R74 ;  /* 0x0000004a004b7202 */ /* 0x000fc40000000f00 */
[----:B------:R-:W-:Y:S02]  /*12b00*/  MOV R76, 0x1f ;  /* 0x0000001f004c7802 */ /* 0x000fe40000000f00 */
[----:B------:R-:W-:Y:S02]  /*12b10*/  MOV R65, 0xffffffff ;  /* 0xffffffff00417802 */ /* 0x000fe40000000f00 */
[----:B------:R-:W-:Y:S02]  /*12b20*/  MOV R64, 0x12b40 ;  /* 0x00012b4000407802 */ /* 0x000fe40000000f00 */
[----:B------:R-:W-:Y:S05]  /*12b30*/  CALL.REL.NOINC `($__internal_30_$__cuda_sm70_shflsync_down) ;  /* 0x000002f000007944 */ /* 0x000fea0003c00000 */
        /* <DEDUP_REMOVED lines=26> */
[----:B------:R-:W-:Y:S05]  /*12ce0*/  CALL.REL.NOINC `($__internal_31_$__cuda_sm70_shflsync_idx_p) ;  /* 0x0000018000007944 */ /* 0x000fea0003c00000 */
        /* <DEDUP_REMOVED lines=8> */
[----:B------:R-:W-:Y:S02]  /*12d70*/  MOV R64, R62 ;  /* 0x0000003e00407202 */ /* 0x000fe40000000f00 */
[----:B------:R-:W-:-:S02]  /*12d80*/  MOV R247, 0xffffffff ;  /* 0xffffffff00f77802 */ /* 0x000fc40000000f00 */
        /* <DEDUP_REMOVED lines=9> */
[----:B0-----:R-:W-:Y:S05]  /*12e20*/  BRA `(.L_x_1324) ;  /* 0xffff76d000007947 */ /* 0x001fea000383ffff */
        .weak           $__internal_30_$__cuda_sm70_shflsync_down
        .type           $__internal_30_$__cuda_sm70_shflsync_down,@function
        .size           $__internal_30_$__cuda_sm70_shflsync_down,($__internal_31_$__cuda_sm70_shflsync_idx_p - $__internal_30_$__cuda_sm70_shflsync_down)
$__internal_30_$__cuda_sm70_shflsync_down:
[----:B------:R-:W-:Y:S04]  /*12e30*/  WARPSYNC R65 ;  /* 0x0000004100007348 */ /* 0x000fe80003800000 */
[----:B------:R0:W1:Y:S02]  /*12e40*/  SHFL.DOWN PT, R66, R75, R66, R76 ;  /* 0x080000424b427389 */ /* 0x00006400000e004c */
[----:B0-----:R-:W-:-:S06]  /*12e50*/  HFMA2.MMA R65, -RZ, RZ, 0, 0 ;  /* 0x00000000ff417435 */ /* 0x001fcc00000001ff */
[----:B------:R-:W-:Y:S05]  /*12e60*/  RET.REL.NODEC R64 `(_Z25selective_scan_bwd_kernelI32Selective_Scan_bwd_kernel_traitsILi128ELi16ELb0ELb1ELb0ELb1ELb0EN3c108BFloat16ENS1_7complexIfEEEEv12SSMParamsBwd) ;  /* 0xfffed19040007950 */ /* 0x000fea0003c3ffff */
        .weak           $__internal_31_$__cuda_sm70_shflsync_idx_p
        .type           $__internal_31_$__cuda_sm70_shflsync_idx_p,@function
        .size           $__internal_31_$__cuda_sm70_shflsync_idx_p,($__internal_32_$__cuda_sm70_shflsync_up - $__internal_31_$__cuda_sm70_shflsync_idx_p)
$__internal_31_$__cuda_sm70_shflsync_idx_p:
[----:B------:R-:W-:Y:S01]  /*12e70*/  MOV R121, 0x1f ;  /* 0x0000001f00797802 */ /* 0x000fe20000000f00 */
[----:B------:R-:W-:Y:S04]  /*12e80*/  WARPSYNC R247 ;  /* 0x000000f700007348 */ /* 0x000fe80003800000 */
[----:B------:R0:W1:Y:S04]  /*12e90*/  SHFL.IDX PT, R66, R64, R66, R121 ;  /* 0x0000004240427389 */ /* 0x00006800000e0079 */
[----:B0-----:R-:W0:Y:S01]  /*12ea0*/  S2R R121, SR_LANEID ;  /* 0x0000000000797919 */ /* 0x001e220000000000 */
[----:B------:R-:W-:Y:S01]  /*12eb0*/  MOV R64, R65 ;  /* 0x0000004100407202 */ /* 0x000fe20000000f00 */
[----:B------:R-:W-:-:S06]  /*12ec0*/  HFMA2.MMA R65, -RZ, RZ, 0, 0 ;  /* 0x00000000ff417435 */ /* 0x000fcc00000001ff */
[----:B------:R-:W-:Y:S05]  /*12ed0*/  RET.REL.NODEC R64 `(_Z25selective_scan_bwd_kernelI32Selective_Scan_bwd_kernel_traitsILi128ELi16ELb0ELb1ELb0ELb1ELb0EN3c108BFloat16ENS1_7complexIfEEEEv12SSMParamsBwd) ;  /* 0xfffed12040007950 */ /* 0x000fea0003c3ffff */
        .weak           $__internal_32_$__cuda_sm70_shflsync_up
        .type           $__internal_32_$__cuda_sm70_shflsync_up,@function
        .size           $__internal_32_$__cuda_sm70_shflsync_up,(.L_x_14464 - $__internal_32_$__cuda_sm70_shflsync_up)
$__internal_32_$__cuda_sm70_shflsync_up:
[----:B------:R-:W-:Y:S04]  /*12ee0*/  WARPSYNC R213 ;  /* 0x000000d500007348 */ /* 0x000fe80003800000 */
[----:B------:R0:W1:Y:S02]  /*12ef0*/  SHFL.UP PT, R211, R65, R211, R214 ;  /* 0x040000d341d37389 */ /* 0x00006400000e00d6 */
[----:B0-----:R-:W-:-:S04]  /*12f00*/  MOV R65, 0x0 ;  /* 0x0000000000417802 */ /* 0x001fc80000000f00 */
[----:B------:R-:W-:Y:S05]  /*12f10*/  RET.REL.NODEC R64 `(_Z25selective_scan_bwd_kernelI32Selective_Scan_bwd_kernel_traitsILi128ELi16ELb0ELb1ELb0ELb1ELb0EN3c108BFloat16ENS1_7complexIfEEEEv12SSMParamsBwd) ;  /* 0xfffed0e040007950 */ /* 0x000fea0003c3ffff */
.L_x_1325:
        /* <DEDUP_REMOVED lines=14> */
.L_x_14464:


//--------------------- .text._Z25selective_scan_bwd_kernelI32Selective_Scan_bwd_kernel_traitsILi128ELi16ELb0ELb1ELb0ELb1ELb1EN3c108BFloat16ENS1_7complexIfEEEEv12SSMParamsBwd --------------------------
	.section	.text._Z25selective_scan_bwd_kernelI32Selective_Scan_bwd_kernel_traitsILi128ELi16ELb0ELb1ELb0ELb1ELb1EN3c108BFloat16ENS1_7complexIfEEEEv12SSMParamsBwd,"ax",@progbits
	.sectioninfo	@"SHI_REGISTERS=255"
	.align	128
        .global         _Z25selective_scan_bwd_kernelI32Selective_Scan_bwd_kernel_traitsILi128ELi16ELb0ELb1ELb0ELb1ELb1EN3c108BFloat16ENS1_7complexIfEEEEv12SSMParamsBwd
        .type           _Z25selective_scan_bwd_kernelI32Selective_Scan_bwd_kernel_traitsILi128ELi16ELb0ELb1ELb0ELb1ELb1EN3c108BFloat16ENS1_7complexIfEEEEv12SSMParamsBwd,@function
        .size           _Z25selective_scan_bwd_kernelI32Selective_Scan_bwd_kernel_traitsILi128ELi16ELb0ELb1ELb0ELb1ELb1EN3c108BFloat16ENS1_7complexIfEEEEv12SSMParamsBwd,(.L_x_14467 - _Z25selective_scan_bwd_kernelI32Selective_Scan_bwd_kernel_traitsILi128ELi16ELb0ELb1ELb0ELb1ELb1EN3c108BFloat16ENS1_7complexIfEEEEv12SSMParamsBwd)
        .other          _Z25selective_scan_bwd_kernelI32Selective_Scan_bwd_kernel_traitsILi128ELi16ELb0ELb1ELb0ELb1ELb1EN3c108BFloat16ENS1_7complexIfEEEEv12SSMParamsBwd,@"STO_CUDA_ENTRY STV_DEFAULT"
_Z25selective_scan_bwd_kernelI32Selective_Scan_bwd_kernel_traitsILi128ELi16ELb0ELb1ELb0ELb1ELb1EN3c108BFloat16ENS1_7complexIfEEEEv12SSMParamsBwd:
.text._Z25selective_scan_bwd_kernelI32Selective_Scan_bwd_kernel_traitsILi128ELi16ELb0ELb1ELb0ELb1ELb1EN3c108BFloat16ENS1_7complexIfEEEEv12SSMParamsBwd:
        /* <DEDUP_REMOVED lines=167> */
.L_x_1470:
        /* <DEDUP_REMOVED lines=370> */
.L_x_1328:
[----:B------:R-:W-:Y:S05]  /*2190*/  BSYNC B0 ;  /* 0x0000000000007941 */ /* 0x000fea0003800000 */
.L_x_1327:
        /* <DEDUP_REMOVED lines=36> */
.L_x_1330:
[----:B------:R-:W-:Y:S05]  /*23e0*/  BSYNC B0 ;  /* 0x0000000000007941 */ /* 0x000fea0003800000 */
.L_x_1329:
        /* <DEDUP_REMOVED lines=36> */
.L_x_1332:
[----:B------:R-:W-:Y:S05]  /*2630*/  BSYNC B0 ;  /* 0x0000000000007941 */ /* 0x000fea0003800000 */
.L_x_1331:
        /* <DEDUP_REMOVED lines=36> */
.L_x_1334:
[----:B------:R-:W-:Y:S05]  /*2880*/  BSYNC B0 ;  /* 0x0000000000007941 */ /* 0x000fea0003800000 */
.L_x_1333:
        /* <DEDUP_REMOVED lines=36> */
.L_x_1336:
[----:B------:R-:W-:Y:S05]  /*2ad0*/  BSYNC B0 ;  /* 0x0000000000007941 */ /* 0x000fea0003800000 */
.L_x_1335:
        /* <DEDUP_REMOVED lines=36> */
.L_x_1338:
[----:B------:R-:W-:Y:S05]  /*2d20*/  BSYNC B0 ;  /* 0x0000000000007941 */ /* 0x000fea0003800000 */
.L_x_1337:
        /* <DEDUP_REMOVED lines=36> */
.L_x_1340:
[----:B------:R-:W-:Y:S05]  /*2f70*/  BSYNC B0 ;  /* 0x0000000000007941 */ /* 0x000fea0003800000 */
.L_x_1339:
        /* <DEDUP_REMOVED lines=36> */
.L_x_1342:
[----:B------:R-:W-:Y:S05]  /*31c0*/  BSYNC B0 ;  /* 0x0000000000007941 */ /* 0x000fea0003800000 */
.L_x_1341:
        /* <DEDUP_REMOVED lines=36> */
.L_x_1344:
[----:B------:R-:W-:Y:S05]  /*3410*/  BSYNC B0 ;  /* 0x0000000000007941 */ /* 0x000fea0003800000 */
.L_x_1343:
        /* <DEDUP_REMOVED lines=34> */
.L_x_1346:
[----:B------:R-:W-:Y:S05]  /*3640*/  BSYNC B0 ;  /* 0x0000000000007941 */ /* 0x000fea0003800000 */
.L_x_1345:
        /* <DEDUP_REMOVED lines=33> */
.L_x_1348:
[----:B------:R-:W-:Y:S05]  /*3860*/  BSYNC B0 ;  /* 0x0000000000007941 */ /* 0x000fea0003800000 */
.L_x_1347:
        /* <DEDUP_REMOVED lines=33> */
.L_x_1350:
[----:B------:R-:W-:Y:S05]  /*3a80*/  BSYNC B0 ;  /* 0x0000000000007941 */ /* 0x000fea0003800000 */
.L_x_1349:
        /* <DEDUP_REMOVED lines=33> */
.L_x_1352:
[----:B------:R-:W-:Y:S05]  /*3ca0*/  BSYNC B0 ;  /* 0x0000000000007941 */ /* 0x000fea0003800000 */
.L_x_1351:
        /* <DEDUP_REMOVED lines=33> */
.L_x_1354:
[----:B------:R-:W-:Y:S05]  /*3ec0*/  BSYNC B0 ;  /* 0x0000000000007941 */ /* 0x000fea0003800000 */
.L_x_1353:
        /* <DEDUP_REMOVED lines=33> */
.L_x_1356:
[----:B------:R-:W-:Y:S05]  /*40e0*/  BSYNC B0 ;  /* 0x0000000000007941 */ /* 0x000fea0003800000 */
.L_x_1355:
        /* <DEDUP_REMOVED lines=33> */
.L_x_1358:
[----:B------:R-:W-:Y:S05]  /*4300*/  BSYNC B0 ;  /* 0x0000000000007941 */ /* 0x000fea0003800000 */
.L_x_1357:
        /* <DEDUP_REMOVED lines=41> */
[C---:B------:R-:W-:Y:S01]  /*45a0*/  @!P0 IADD3 R9, P1, R120.reuse, R2, RZ ;  /* 0x0000000278098210 */ /* 0x040fe20007f3e0ff */
[----:B------:R-:W-:Y:S01]  /*45b0*/  UIMAD UR7, UR10, UR37, UR7 ;  /* 0x000000250a0772a4 */ /* 0x000fe2000f8e0207 */
[----:B------:R-:W-:Y:S01]  /*45c0*/  @!P0 LEA R4, P3, R7, c[0x0][0x258], 0x1 ;  /* 0x0000960007048a11 */ /* 0x000fe200078608ff */
[----:B------:R-:W-:Y:S01]  /*45d0*/  USHF.R.S32.HI UR27, URZ, 0x1f, UR26 ;  /* 0x0000001f3f1b7899 */ /* 0x000fe2000801141a */
[C---:B0-----:R-:W-:Y:S01]  /*45e0*/  @!P0 IADD3.X R40, R129.reuse, UR38, R3, P1, !PT ;  /* 0x0000002681288c10 */ /* 0x041fe20008ffe403 */
[----:B------:R-:W-:Y:S01]  /*45f0*/  UIADD3 UR37, UP0, UR26, UR34, URZ ;  /* 0x000000221a257290 */ /* 0x000fe2000ff1e03f */
[C---:B------:R-:W-:Y:S01]  /*4600*/  LEA R36, P1, R120.reuse, c[0x0][0x268], 0x1 ;  /* 0x00009a0078247a11 */ /* 0x040fe200078208ff */
        /* <DEDUP_REMOVED lines=116> */
[----:B------:R-:W-:Y:S04]  /*4d50*/  LDS.U16 R35, [R119+0xe] ;  /* 0x00000e0077237984 */ /* 0x000fe80000000400 */
[----:B------:R-:W1:Y:S04]  /*4d60*/  LDS.U16 R36, [R119+0x10] ;  /* 0x0000100077247984 */ /* 0x000e680000000400 */
[----:B------:R-:W-:Y:S04]  /*4d70*/  LDS.U16 R37, [R119+0x12] ;  /* 0x0000120077257984 */ /* 0x000fe80000000400 */
[----:B------:R-:W1:Y:S04]  /*4d80*/  LDS.U16 R38, [R119+0x14] ;  /* 0x0000140077267984 */ /* 0x000e680000000400 */
[----:B------:R-:W-:Y:S04]  /*4d90*/  LDS.U16 R39, [R119+0x16] ;  /* 0x0000160077277984 */ /* 0x000fe80000000400 */
[----:B------:R-:W-:Y:S04]  /*4da0*/  LDS.U16 R40, [R119+0x18] ;  /* 0x0000180077287984 */ /* 0x000fe80000000400 */
[----:B------:R-:W1:Y:S04]  /*4db0*/  LDS.U16 R41, [R119+0x1a] ;  /* 0x00001a0077297984 */ /* 0x000e680000000400 */
[----:B------:R-:W-:Y:S04]  /*4dc0*/  LDS.U16 R42, [R119+0x1c] ;  /* 0x00001c00772a7984 */ /* 0x000fe80000000400 */
        /* <DEDUP_REMOVED lines=49> */
[----:B------:R-:W2:Y:S01]  /*50e0*/  MUFU.EX2 R66, R66 ;  /* 0x0000004200427308 */ /* 0x000ea20000000800 */
[----:B-1----:R-:W-:Y:S01]  /*50f0*/  FADD.FTZ R2, R2, 1 ;  /* 0x3f80000002027421 */ /* 0x002fe20000010000 */
[----:B------:R-:W-:Y:S01]  /*5100*/  PRMT R56, RZ, 0x5410, R56 ;  /* 0x00005410ff387816 */ /* 0x000fe20000000038 */
[----:B------:R-:W-:Y:S01]  /*5110*/  FMUL.FTZ R67, R31, -1.4426950216293334961 ;  /* 0xbfb8aa3b1f437820 */ /* 0x000fe20000410000 */
[----:B------:R-:W-:Y:S01]  /*5120*/  PRMT R34, RZ, 0x5410, R34 ;  /* 0x00005410ff227816 */ /* 0x000fe20000000022 */
[----:B0-----:R-:W-:Y:S01]  /*5130*/  FADD.FTZ R3, R3, 1 ;  /* 0x3f80000003037421 */ /* 0x001fe20000010000 */
[----:B------:R-:W-:-:S03]  /*5140*/  PRMT R58, RZ, 0x5410, R58 ;  /* 0x00005410ff3a7816 */ /* 0x000fc6000000003a */
[----:B------:R-:W-:Y:S01]  /*5150*/  FMUL.FTZ R69, R34, -1.4426950216293334961 ;  /* 0xbfb8aa3b22457820 */ /* 0x000fe20000410000 */
[----:B------:R-:W-:Y:S01]  /*5160*/  MUFU.EX2 R67, R67 ;  /* 0x0000004300437308 */ /* 0x000fe20000000800 */
[----:B------:R-:W-:Y:S02]  /*5170*/  PRMT R36, RZ, 0x5410, R36 ;  /* 0x00005410ff247816 */ /* 0x000fe40000000024 */
[----:B------:R-:W-:Y:S02]  /*5180*/  PRMT R35, RZ, 0x5410, R35 ;  /* 0x00005410ff237816 */ /* 0x000fe40000000023 */
[----:B------:R-:W-:-:S03]  /*5190*/  PRMT R38, RZ, 0x5410, R38 ;  /* 0x00005410ff267816 */ /* 0x000fc60000000026 */
[----:B------:R-:W-:Y:S01]  /*51a0*/  MUFU.EX2 R69, R69 ;  /* 0x0000004500457308 */ /* 0x000fe20000000800 */
[----:B------:R-:W-:Y:S01]  /*51b0*/  FMUL.FTZ R73, R36, -1.4426950216293334961 ;  /* 0xbfb8aa3b24497820 */ /* 0x000fe20000410000 */
[----:B------:R-:W-:Y:S01]  /*51c0*/  PRMT R37, RZ, 0x5410, R37 ;  /* 0x00005410ff257816 */ /* 0x000fe20000000025 */
[----:B------:R-:W-:Y:S02]  /*51d0*/  FMUL.FTZ R71, R35, -1.4426950216293334961 ;  /* 0xbfb8aa3b23477820 */ /* 0x000fe40000410000 */
[----:B------:R-:W-:Y:S01]  /*51e0*/  FMUL.FTZ R76, R38, -1.4426950216293334961 ;  /* 0xbfb8aa3b264c7820 */ /* 0x000fe20000410000 */
[----:B------:R-:W-:Y:S01]  /*51f0*/  PRMT R41, RZ, 0x5410, R41 ;  /* 0x00005410ff297816 */ /* 0x000fe20000000029 */
[----:B------:R-:W-:Y:S01]  /*5200*/  FMUL.FTZ R74, R37, -1.4426950216293334961 ;  /* 0xbfb8aa3b254a7820 */ /* 0x000fe20000410000 */
[----:B------:R-:W-:Y:S01]  /*5210*/  MUFU.EX2 R73, R73 ;  /* 0x0000004900497308 */ /* 0x000fe20000000800 */
[----:B------:R-:W-:-:S07]  /*5220*/  PRMT R51, RZ, 0x5410, R51 ;  /* 0x00005410ff337816 */ /* 0x000fce0000000033 */
[----:B------:R-:W-:Y:S08]  /*5230*/  MUFU.EX2 R71, R71 ;  /* 0x0000004700477308 */ /* 0x000ff00000000800 */
[----:B------:R-:W-:Y:S08]  /*5240*/  MUFU.EX2 R76, R76 ;  /* 0x0000004c004c7308 */ /* 0x000ff00000000800 */
[----:B------:R0:W-:Y:S01]  /*5250*/  MUFU.EX2 R75, R74 ;  /* 0x0000004a004b7308 */ /* 0x0001e20000000800 */
[----:B------:R-:W-:Y:S01]  /*5260*/  PRMT R39, RZ, 0x5410, R39 ;  /* 0x00005410ff277816 */ /* 0x000fe20000000027 */
[----:B0-----:R-:W-:-:S06]  /*5270*/  FMUL.FTZ R74, R41, -1.4426950216293334961 ;  /* 0xbfb8aa3b294a7820 */ /* 0x001fcc0000410000 */
[----:B------:R-:W-:Y:S01]  /*5280*/  MUFU.EX2 R81, R74 ;  /* 0x0000004a00517308 */ /* 0x000fe20000000800 */
[----:B------:R-:W-:Y:S02]  /*5290*/  PRMT R68, RZ, 0x5410, R68 ;  /* 0x00005410ff447816 */ /* 0x000fe40000000044 */
[----:B------:R-:W-:Y:S02]  /*52a0*/  PRMT R40, RZ, 0x5410, R40 ;  /* 0x00005410ff287816 */ /* 0x000fe40000000028 */
[----:B------:R-:W-:Y:S01]  /*52b0*/  PRMT R43, RZ, 0x5410, R43 ;  /* 0x00005410ff2b7816 */ /* 0x000fe2000000002b */
[----:B------:R-:W-:Y:S01]  /*52c0*/  FMUL.FTZ R77, R39, -1.4426950216293334961 ;  /* 0xbfb8aa3b274d7820 */ /* 0x000fe20000410000 */
[----:B------:R-:W-:Y:S01]  /*52d0*/  PRMT R42, RZ, 0x5410, R42 ;  /* 0x00005410ff2a7816 */ /* 0x000fe2000000002a */
[----:B------:R-:W-:Y:S01]  /*52e0*/  FMUL.FTZ R78, R40, -1.4426950216293334961 ;  /* 0xbfb8aa3b284e7820 */ /* 0x000fe20000410000 */
[----:B------:R-:W-:Y:S01]  /*52f0*/  PRMT R70, RZ, 0x5410, R70 ;  /* 0x00005410ff467816 */ /* 0x000fe20000000046 */
[----:B------:R-:W-:Y:S01]  /*5300*/  FMUL.FTZ R82, R43, -1.4426950216293334961 ;  /* 0xbfb8aa3b2b527820 */ /* 0x000fe20000410000 */
[----:B------:R-:W-:Y:S01]  /*5310*/  PRMT R72, RZ, 0x5410, R72 ;  /* 0x00005410ff487816 */ /* 0x000fe20000000048 */
        /* <DEDUP_REMOVED lines=31> */
[----:B------:R-:W-:Y:S01]  /*5510*/  LDS.U16 R86, [R119+0x16] ;  /* 0x0000160077567984 */ /* 0x000fe20000000400 */
[----:B-----5:R-:W-:-:S02]  /*5520*/  FADD.FTZ R64, R67, 1 ;  /* 0x3f80000043407421 */ /* 0x020fc40000010000 */
[----:B------:R-:W-:Y:S01]  /*5530*/  FADD.FTZ R53, R69, 1 ;  /* 0x3f80000045357421 */ /* 0x000fe20000010000 */
[----:B------:R-:W-:Y:S01]  /*5540*/  LDS.U16 R84, [R119+0x14] ;  /* 0x0000140077547984 */ /* 0x000fe20000000400 */
[----:B------:R-:W-:Y:S01]  /*5550*/  PRMT R47, RZ, 0x5410, R47 ;  /* 0x00005410ff2f7816 */ /* 0x000fe2000000002f */
[----:B------:R-:W-:Y:S08]  /*5560*/  MUFU.EX2 R79, R78 ;  /* 0x0000004e004f7308 */ /* 0x000ff00000000800 */
[----:B------:R-:W-:Y:S01]  /*5570*/  MUFU.EX2 R85, R82 ;  /* 0x0000005200557308 */ /* 0x000fe20000000800 */
[----:B------:R-:W-:Y:S01]  /*5580*/  PRMT R49, RZ, 0x5410, R49 ;  /* 0x00005410ff317816 */ /* 0x000fe20000000031 */
[----:B--2---:R-:W-:Y:S01]  /*5590*/  FMUL.FTZ R3, R56, R47 ;  /* 0x0000002f38037220 */ /* 0x004fe20000410000 */
[----:B------:R-:W-:Y:S01]  /*55a0*/  LDS.U16 R88, [R119+0x18] ;  /* 0x0000180077587984 */ /* 0x000fe20000000400 */
[----:B-1----:R-:W-:-:S02]  /*55b0*/  FADD.FTZ R4, -R52, 1 ;  /* 0x3f80000034047421 */ /* 0x002fc40000010100 */
[----:B------:R-:W-:Y:S02]  /*55c0*/  FFMA.FTZ R2, R15, R2, 1 ;  /* 0x3f8000000f027423 */ /* 0x000fe40000010002 */
[----:B------:R-:W-:Y:S02]  /*55d0*/  FMUL.FTZ R5, R58, R49 ;  /* 0x000000313a057220 */ /* 0x000fe40000410000 */
[----:B------:R-:W-:Y:S02]  /*55e0*/  FMUL.FTZ R3, R48, R3 ;  /* 0x0000000330037220 */ /* 0x000fe40000410000 */
[----:B------:R-:W-:Y:S01]  /*55f0*/  FFMA.FTZ R63, R17, R4, 1 ;  /* 0x3f800000113f7423 */ /* 0x000fe20000010004 */
[----:B------:R-:W0:Y:S01]  /*5600*/  MUFU.RCP R54, R54 ;  /* 0x0000003600367308 */ /* 0x000e220000001000 */
[----:B------:R-:W-:Y:S02]  /*5610*/  FMUL.FTZ R4, R52, R5 ;  /* 0x0000000534047220 */ /* 0x000fe40000410000 */
[----:B------:R-:W-:-:S02]  /*5620*/  FMUL.FTZ R5, R3, R2 ;  /* 0x0000000203057220 */ /* 0x000fc40000410000 */
[----:B------:R-:W1:Y:S04]  /*5630*/  LDS.U16 R2, [R119+0xc] ;  /* 0x00000c0077027984 */ /* 0x000e680000000400 */
[----:B------:R-:W2:Y:S01]  /*5640*/  LDS.U16 R3, [R119+0xe] ;  /* 0x00000e0077037984 */ /* 0x000ea20000000400 */
[----:B------:R-:W-:Y:S01]  /*5650*/  PRMT R50, RZ, 0x5410, R50 ;  /* 0x00005410ff327816 */ /* 0x000fe20000000032 */
[----:B------:R-:W3:Y:S04]  /*5660*/  MUFU.RCP R64, R64 ;  /* 0x0000004000407308 */ /* 0x000ee80000001000 */
[----:B------:R-:W-:-:S02]  /*5670*/  FMUL.FTZ R61, R51, R50 ;  /* 0x00000032333d7220 */ /* 0x000fc40000410000 */
[C---:B0-----:R-:W-:Y:S01]  /*5680*/  FADD.FTZ R74, -R54.reuse, 1 ;  /* 0x3f800000364a7421 */ /* 0x041fe20000010100 */
[----:B------:R-:W-:Y:S01]  /*5690*/  PRMT R55, RZ, 0x5410, R55 ;  /* 0x00005410ff377816 */ /* 0x000fe20000000037 */
[----:B------:R-:W0:Y:S01]  /*56a0*/  MUFU.RCP R53, R53 ;  /* 0x0000003500357308 */ /* 0x000e220000001000 */
[----:B------:R-:W-:Y:S02]  /*56b0*/  FMUL.FTZ R65, R54, R61 ;  /* 0x0000003d36417220 */ /* 0x000fe40000410000 */
[----:B------:R-:W-:Y:S02]  /*56c0*/  FFMA.FTZ R74, R21, R74, 1 ;  /* 0x3f800000154a7423 */ /* 0x000fe4000001004a */
[----:B------:R-:W-:Y:S02]  /*56d0*/  FADD.FTZ R67, R73, 1 ;  /* 0x3f80000049437421 */ /* 0x000fe40000010000 */
[----:B------:R-:W-:Y:S02]  /*56e0*/  FMUL.FTZ R94, R4, R63 ;  /* 0x0000003f045e7220 */ /* 0x000fe40000410000 */
[----:B------:R-:W-:-:S02]  /*56f0*/  FADD.FTZ R66, R71, 1 ;  /* 0x3f80000047427421 */ /* 0x000fc40000010000 */
[----:B------:R-:W-:Y:S02]  /*5700*/  FMUL.FTZ R73, R65, R74 ;  /* 0x0000004a41497220 */ /* 0x000fe40000410000 */
[----:B------:R-:W-:Y:S01]  /*5710*/  FADD.FTZ R63, R76, 1 ;  /* 0x3f8000004c3f7421 */ /* 0x000fe20000010000 */
[----:B------:R-:W-:Y:S01]  /*5720*/  PRMT R57, RZ, 0x5410, R57 ;  /* 0x00005410ff397816 */ /* 0x000fe20000000039 */
[----:B------:R-:W4:Y:S01]  /*5730*/  LDS.U16 R76, [R119+0x10] ;  /* 0x00001000774c7984 */ /* 0x000f220000000400 */
[----:B------:R-:W-:Y:S02]  /*5740*/  FADD.FTZ R4, -R60, 1 ;  /* 0x3f8000003c047421 */ /* 0x000fe40000010100 */
[----:B------:R-:W-:Y:S01]  /*5750*/  FMUL.FTZ R65, R68, R55 ;  /* 0x0000003744417220 */ /* 0x000fe20000410000 */
[----:B------:R-:W-:Y:S01]  /*5760*/  PRMT R59, RZ, 0x5410, R59 ;  /* 0x00005410ff3b7816 */ /* 0x000fe2000000003b */
[----:B------:R-:W-:Y:S01]  /*5770*/  FFMA.FTZ R4, R25, R4, 1 ;  /* 0x3f80000019047423 */ /* 0x000fe20000010004 */
[----:B------:R-:W5:Y:S01]  /*5780*/  MUFU.RCP R66, R66 ;  /* 0x0000004200427308 */ /* 0x000f620000001000 */
[----:B------:R-:W-:-:S02]  /*5790*/  FMUL.FTZ R65, R60, R65 ;  /* 0x000000413c417220 */ /* 0x000fc40000410000 */
[----:B------:R-:W-:Y:S02]  /*57a0*/  FADD.FTZ R78, -R62, 1 ;  /* 0x3f8000003e4e7421 */ /* 0x000fe40000010100 */
[----:B---3--:R-:W-:-:S03]  /*57b0*/  FADD.FTZ R82, -R64, 1 ;  /* 0x3f80000040527421 */ /* 0x008fc60000010100 */
[----:B------:R3:W0:Y:S01]  /*57c0*/  MUFU.RCP R61, R67 ;  /* 0x00000043003d7308 */ /* 0x0006220000001000 */
[----:B------:R-:W-:Y:S02]  /*57d0*/  FMUL.FTZ R69, R72, R59 ;  /* 0x0000003b48457220 */ /* 0x000fe40000410000 */
[----:B------:R-:W-:Y:S01]  /*57e0*/  FMUL.FTZ R100, R65, R4 ;  /* 0x0000000441647220 */ /* 0x000fe20000410000 */
[----:B------:R-:W-:Y:S01]  /*57f0*/  PRMT R65, RZ, 0x5410, R46 ;  /* 0x00005410ff417816 */ /* 0x000fe2000000002e */
[----:B------:R-:W-:Y:S02]  /*5800*/  FFMA.FTZ R82, R31, R82, 1 ;  /* 0x3f8000001f527423 */ /* 0x000fe40000010052 */
[----:B---3--:R-:W-:Y:S01]  /*5810*/  FMUL.FTZ R67, R70, R57 ;  /* 0x0000003946437220 */ /* 0x008fe20000410000 */
[----:B------:R3:W1:Y:S01]  /*5820*/  MUFU.EX2 R83, R80 ;  /* 0x0000005000537308 */ /* 0x0006620000000800 */
[----:B------:R-:W-:Y:S01]  /*5830*/  PRMT R46, RZ, 0x5410, R45 ;  /* 0x00005410ff2e7816 */ /* 0x000fe2000000002d */
[----:B------:R-:W-:-:S02]  /*5840*/  FMUL.FTZ R69, R64, R69 ;  /* 0x0000004540457220 */ /* 0x000fc40000410000 */
[----:B------:R-:W-:Y:S02]  /*5850*/  FMUL.FTZ R67, R62, R67 ;  /* 0x000000433e437220 */ /* 0x000fe40000410000 */
[----:B0-----:R-:W-:Y:S02]  /*5860*/  FADD.FTZ R45, -R53, 1 ;  /* 0x3f800000352d7421 */ /* 0x001fe40000010100 */
[----:B---3--:R-:W-:Y:S02]  /*5870*/  FFMA.FTZ R80, R27, R78, 1 ;  /* 0x3f8000001b507423 */ /* 0x008fe4000001004e */
[----:B------:R-:W-:Y:S02]  /*5880*/  FADD.FTZ R74, R75, 1 ;  /* 0x3f8000004b4a7421 */ /* 0x000fe40000010000 */
[----:B------:R-:W-:Y:S01]  /*5890*/  FMUL.FTZ R75, R67, R80 ;  /* 0x00000050434b7220 */ /* 0x000fe20000410000 */
[----:B------:R-:W-:Y:S01]  /*58a0*/  PRMT R67, RZ, 0x5410, R44 ;  /* 0x00005410ff437816 */ /* 0x000fe2000000002c */
[----:B------:R-:W-:Y:S01]  /*58b0*/  FMUL.FTZ R102, R69, R82 ;  /* 0x0000005245667220 */ /* 0x000fe20000410000 */
[----:B-1----:R-:W-:Y:S01]  /*58c0*/  PRMT R44, RZ, 0x5410, R2 ;  /* 0x00005410ff2c7816 */ /* 0x002fe20000000002 */
[----:B------:R-:W-:Y:S01]  /*58d0*/  FFMA.FTZ R71, R34, R45, 1 ;  /* 0x3f80000022477423 */ /* 0x000fe2000001002d */
[----:B------:R-:W0:Y:S01]  /*58e0*/  LDS.U16 R82, [R119+0x12] ;  /* 0x0000120077527984 */ /* 0x000e220000000400 */
[----:B--2---:R-:W-:Y:S01]  /*58f0*/  PRMT R45, RZ, 0x5410, R3 ;  /* 0x00005410ff2d7816 */ /* 0x004fe20000000003 */
[----:B------:R-:W-:-:S02]  /*5900*/  FADD.FTZ R77, R77, 1 ;  /* 0x3f8000004d4d7421 */ /* 0x000fc40000010000 */
[----:B-----5:R-:W-:Y:S02]  /*5910*/  FADD.FTZ R4, -R66, 1 ;  /* 0x3f80000042047421 */ /* 0x020fe40000010100 */
[----:B------:R-:W-:Y:S02]  /*5920*/  FMUL.FTZ R2, R65, R44 ;  /* 0x0000002c41027220 */ /* 0x000fe40000410000 */
[----:B------:R-:W-:Y:S01]  /*5930*/  FMUL.FTZ R3, R46, R45 ;  /* 0x0000002d2e037220 */ /* 0x000fe20000410000 */
[----:B------:R1:W-:Y:S01]  /*5940*/  MUFU.RCP R78, R77 ;  /* 0x0000004d004e7308 */ /* 0x0003e20000001000 */
[----:B------:R-:W-:Y:S02]  /*5950*/  FFMA.FTZ R4, R35, R4, 1 ;  /* 0x3f80000023047423 */ /* 0x000fe40000010004 */
[----:B------:R-:W-:Y:S02]  /*5960*/  FMUL.FTZ R2, R53, R2 ;  /* 0x0000000235027220 */ /* 0x000fe40000410000 */
[----:B------:R-:W-:-:S02]  /*5970*/  FMUL.FTZ R3, R66, R3 ;  /* 0x0000000342037220 */ /* 0x000fc40000410000 */
[----:B-1----:R-:W-:Y:S02]  /*5980*/  FADD.FTZ R77, -R61, 1 ;  /* 0x3f8000003d4d7421 */ /* 0x002fe40000010100 */
[----:B------:R-:W-:Y:S02]  /*5990*/  FADD.FTZ R69, R79, 1 ;  /* 0x3f8000004f457421 */ /* 0x000fe40000010000 */
[----:B------:R-:W-:Y:S02]  /*59a0*/  FFMA.FTZ R79, R36, R77, 1 ;  /* 0x3f800000244f7423 */ /* 0x000fe4000001004d */
[----:B------:R-:W-:Y:S02]  /*59b0*/  FMUL.FTZ R77, R2, R71 ;  /* 0x00000047024d7220 */ /* 0x000fe40000410000 */
[----:B------:R-:W-:Y:S01]  /*59c0*/  FMUL.FTZ R124, R3, R4 ;  /* 0x00000004037c7220 */ /* 0x000fe20000410000 */
[----:B------:R-:W1:Y:S04]  /*59d0*/  LDS.U16 R2, [R119+0x1a] ;  /* 0x00001a0077027984 */ /* 0x000e680000000400 */
[----:B------:R-:W2:Y:S04]  /*59e0*/  LDS.U16 R3, [R119+0x1c] ;  /* 0x00001c0077037984 */ /* 0x000ea80000000400 */
[----:B------:R-:W3:Y:S01]  /*59f0*/  LDS.U16 R4, [R119+0x1e] ;  /* 0x00001e0077047984 */ /* 0x000ee20000000400 */
[----:B------:R-:W5:Y:S01]  /*5a00*/  MUFU.RCP R69, R69 ;  /* 0x0000004500457308 */ /* 0x000f620000001000 */
[----:B----4-:R-:W-:-:S07]  /*5a10*/  PRMT R76, RZ, 0x5410, R76 ;  /* 0x00005410ff4c7816 */ /* 0x010fce000000004c */
[----:B------:R-:W4:Y:S01]  /*5a20*/  MUFU.RCP R63, R63 ;  /* 0x0000003f003f7308 */ /* 0x000f220000001000 */
[----:B------:R-:W-:-:S07]  /*5a30*/  FMUL.FTZ R90, R67, R76 ;  /* 0x0000004c435a7220 */ /* 0x000fce0000410000 */
[----:B------:R-:W1:Y:S01]  /*5a40*/  MUFU.RCP R74, R74 ;  /* 0x0000004a004a7308 */ /* 0x000e620000001000 */
[----:B------:R-:W-:Y:S01]  /*5a50*/  FMUL.FTZ R90, R61, R90 ;  /* 0x0000005a3d5a7220 */ /* 0x000fe20000410000 */
[----:B------:R-:W-:Y:S01]  /*5a60*/  PRMT R19, RZ, 0x5410, R19 ;  /* 0x00005410ff137816 */ /* 0x000fe20000000013 */
[----:B------:R-:W-:Y:S02]  /*5a70*/  FADD.FTZ R80, R81, 1 ;  /* 0x3f80000051507421 */ /* 0x000fe40000010000 */
[----:B------:R-:W-:Y:S01]  /*5a80*/  FMUL.FTZ R79, R90, R79 ;  /* 0x0000004f5a4f7220 */ /* 0x000fe20000410000 */
[----:B------:R-:W-:Y:S01]  /*5a90*/  PRMT R86, RZ, 0x5410, R86 ;  /* 0x00005410ff567816 */ /* 0x000fe20000000056 */
[----:B------:R-:W-:Y:S02]  /*5aa0*/  FADD.FTZ R71, R83, 1 ;  /* 0x3f80000053477421 */ /* 0x000fe40000010000 */
[----:B------:R-:W-:Y:S01]  /*5ab0*/  FADD.FTZ R90, R85, 1 ;  /* 0x3f800000555a7421 */ /* 0x000fe20000010000 */
[----:B------:R-:W-:Y:S01]  /*5ac0*/  PRMT R33, RZ, 0x5410, R33 ;  /* 0x00005410ff217816 */ /* 0x000fe20000000021 */
[----:B-----5:R-:W-:Y:S01]  /*5ad0*/  FADD.FTZ R85, -R69, 1 ;  /* 0x3f80000045557421 */ /* 0x020fe20000010100 */
[----:B------:R-:W-:Y:S01]  /*5ae0*/  PRMT R29, RZ, 0x5410, R29 ;  /* 0x00005410ff1d7816 */ /* 0x000fe2000000001d */
[----:B----4-:R-:W-:Y:S01]  /*5af0*/  FADD.FTZ R81, -R63, 1 ;  /* 0x3f8000003f517421 */ /* 0x010fe20000010100 */
[----:B0-----:R-:W-:Y:S01]  /*5b00*/  PRMT R82, RZ, 0x5410, R82 ;  /* 0x00005410ff527816 */ /* 0x001fe20000000052 */
[----:B------:R-:W-:Y:S01]  /*5b10*/  FADD.FTZ R98, -R78, 1 ;  /* 0x3f8000004e627421 */ /* 0x000fe20000010100 */
[----:B------:R-:W-:Y:S01]  /*5b20*/  PRMT R84, RZ, 0x5410, R84 ;  /* 0x00005410ff547816 */ /* 0x000fe20000000054 */
[----:B------:R-:W-:Y:S01]  /*5b30*/  FFMA.FTZ R130, R40, R85, 1 ;  /* 0x3f80000028827423 */ /* 0x000fe20000010055 */
[----:B------:R-:W-:Y:S01]  /*5b40*/  PRMT R13, RZ, 0x5410, R13 ;  /* 0x00005410ff0d7816 */ /* 0x000fe2000000000d */
[----:B------:R-:W0:Y:S01]  /*5b50*/  MUFU.RCP R80, R80 ;  /* 0x0000005000507308 */ /* 0x000e220000001000 */
[----:B------:R-:W-:Y:S01]  /*5b60*/  PRMT R88, RZ, 0x5410, R88 ;  /* 0x00005410ff587816 */ /* 0x000fe20000000058 */
[----:B------:R-:W-:-:S02]  /*5b70*/  FFMA.FTZ R83, R38, R81, 1 ;  /* 0x3f80000026537423 */ /* 0x000fc40000010051 */
[----:B------:R-:W-:Y:S02]  /*5b80*/  FFMA.FTZ R128, R39, R98, 1 ;  /* 0x3f80000027807423 */ /* 0x000fe40000010062 */
[----:B------:R-:W-:Y:S02]  /*5b90*/  FMUL.FTZ R85, R19, R86 ;  /* 0x0000005613557220 */ /* 0x000fe40000410000 */
[----:B------:R-:W4:Y:S01]  /*5ba0*/  MUFU.RCP R71, R71 ;  /* 0x0000004700477308 */ /* 0x000f220000001000 */
[----:B-1----:R-:W-:Y:S02]  /*5bb0*/  FADD.FTZ R96, -R74, 1 ;  /* 0x3f8000004a607421 */ /* 0x002fe40000010100 */
[----:B------:R-:W-:Y:S02]  /*5bc0*/  FMUL.FTZ R81, R33, R82 ;  /* 0x0000005221517220 */ /* 0x000fe40000410000 */
[----:B------:R-:W-:-:S03]  /*5bd0*/  FMUL.FTZ R98, R29, R84 ;  /* 0x000000541d627220 */ /* 0x000fc60000410000 */
[----:B------:R-:W1:Y:S01]  /*5be0*/  MUFU.RCP R90, R90 ;  /* 0x0000005a005a7308 */ /* 0x000e620000001000 */
[----:B------:R-:W-:Y:S02]  /*5bf0*/  FMUL.FTZ R126, R13, R88 ;  /* 0x000000580d7e7220 */ /* 0x000fe40000410000 */
[----:B------:R-:W-:Y:S02]  /*5c00*/  FMUL.FTZ R85, R78, R85 ;  /* 0x000000554e557220 */ /* 0x000fe40000410000 */
[----:B------:R-:W-:Y:S02]  /*5c10*/  FFMA.FTZ R96, R37, R96, 1 ;  /* 0x3f80000025607423 */ /* 0x000fe40000010060 */
[----:B------:R-:W-:Y:S02]  /*5c20*/  FMUL.FTZ R81, R74, R81 ;  /* 0x000000514a517220 */ /* 0x000fe40000410000 */
[----:B------:R-:W-:Y:S02]  /*5c30*/  FMUL.FTZ R98, R63, R98 ;  /* 0x000000623f627220 */ /* 0x000fe40000410000 */
[----:B------:R-:W-:-:S02]  /*5c40*/  FMUL.FTZ R87, R69, R126 ;  /* 0x0000007e45577220 */ /* 0x000fc40000410000 */
[----:B------:R-:W-:Y:S01]  /*5c50*/  FMUL.FTZ R128, R85, R128 ;  /* 0x0000008055807220 */ /* 0x000fe20000410000 */
[----:B------:R-:W-:Y:S01]  /*5c60*/  F2FP.BF16.PACK_AB R85, R94, R5 ;  /* 0x000000055e55723e */ /* 0x000fe200000010ff */
[----:B------:R-:W-:Y:S01]  /*5c70*/  BAR.SYNC.DEFER_BLOCKING 0x0 ;  /* 0x0000000000007b1d */ /* 0x000fe20000010000 */
[----:B------:R-:W-:Y:S01]  /*5c80*/  FMUL.FTZ R126, R81, R96 ;  /* 0x00000060517e7220 */ /* 0x000fe20000410000 */
[----:B------:R-:W-:Y:S01]  /*5c90*/  PRMT R94, RZ, 0x5410, R11 ;  /* 0x00005410ff5e7816 */ /* 0x000fe2000000000b */
[----:B------:R-:W-:Y:S01]  /*5ca0*/  FMUL.FTZ R83, R98, R83 ;  /* 0x0000005362537220 */ /* 0x000fe20000410000 */
[----:B------:R-:W-:Y:S02]  /*5cb0*/  PRMT R96, RZ, 0x5410, R9 ;  /* 0x00005410ff607816 */ /* 0x000fe40000000009 */
[----:B------:R-:W-:Y:S02]  /*5cc0*/  PRMT R98, RZ, 0x5410, R7 ;  /* 0x00005410ff627816 */ /* 0x000fe40000000007 */
[----:B------:R-:W-:-:S02]  /*5cd0*/  PRMT R7, RZ, 0x5410, R2 ;  /* 0x00005410ff077816 */ /* 0x000fc40000000002 */
[----:B--2---:R-:W-:Y:S02]  /*5ce0*/  PRMT R9, RZ, 0x5410, R3 ;  /* 0x00005410ff097816 */ /* 0x004fe40000000003 */
[----:B---3--:R-:W-:Y:S01]  /*5cf0*/  PRMT R11, RZ, 0x5410, R4 ;  /* 0x00005410ff0b7816 */ /* 0x008fe20000000004 */
[----:B------:R-:W-:Y:S02]  /*5d00*/  FMUL.FTZ R87, R87, R130 ;  /* 0x0000008257577220 */ /* 0x000fe40000410000 */
[----:B0-----:R-:W-:Y:S02]  /*5d10*/  FADD.FTZ R130, -R80, 1 ;  /* 0x3f80000050827421 */ /* 0x001fe40000010100 */
[----:B----4-:R-:W-:Y:S02]  /*5d20*/  FADD.FTZ R5, -R71, 1 ;  /* 0x3f80000047057421 */ /* 0x010fe40000010100 */
[----:B-1----:R-:W-:Y:S02]  /*5d30*/  FADD.FTZ R132, -R90, 1 ;  /* 0x3f8000005a847421 */ /* 0x002fe40000010100 */
[----:B------:R-:W-:-:S02]  /*5d40*/  FMUL.FTZ R3, R94, R7 ;  /* 0x000000075e037220 */ /* 0x000fc40000410000 */
[----:B------:R-:W-:Y:S02]  /*5d50*/  FMUL.FTZ R2, R96, R9 ;  /* 0x0000000960027220 */ /* 0x000fe40000410000 */
[----:B------:R-:W-:Y:S02]  /*5d60*/  FMUL.FTZ R81, R98, R11 ;  /* 0x0000000b62517220 */ /* 0x000fe40000410000 */
[----:B------:R-:W-:Y:S02]  /*5d70*/  FFMA.FTZ R130, R41, R130, 1 ;  /* 0x3f80000029827423 */ /* 0x000fe40000010082 */
        /* <DEDUP_REMOVED lines=13> */
[----:B------:R-:W-:Y:S02]  /*5e50*/  ISETP.NE.AND P6, PT, R122, RZ, PT ;  /* 0x000000ff7a00720c */ /* 0x000fe40003fc5270 */
[----:B------:R-:W-:Y:S02]  /*5e60*/  F2FP.BF16.PACK_AB R77, R124, R77 ;  /* 0x0000004d7c4d723e */ /* 0x000fe400000010ff */
[----:B------:R-:W-:Y:S02]  /*5e70*/  F2FP.BF16.PACK_AB R79, R126, R79 ;  /* 0x0000004f7e4f723e */ /* 0x000fe400000010ff */
[----:B------:R-:W-:Y:S02]  /*5e80*/  F2FP.BF16.PACK_AB R83, R128, R83 ;  /* 0x000000538053723e */ /* 0x000fe400000010ff */
[----:B------:R-:W-:-:S02]  /*5e90*/  F2FP.BF16.PACK_AB R87, R130, R87 ;  /* 0x000000578257723e */ /* 0x000fc400000010ff */
        /* <DEDUP_REMOVED lines=64> */
.L_x_1360:
[----:B-1----:R-:W-:Y:S05]  /*62a0*/  BSYNC B0 ;  /* 0x0000000000007941 */ /* 0x002fea0003800000 */
.L_x_1359:
        /* <DEDUP_REMOVED lines=27> */
[----:B------:R-:W-:Y:S01]  /*6460*/  @!P0 STG.E.U16 [R2.64+-0xf80], R77 ;  /* 0xfff0804d02008986 */ /* 0x000fe2000c101520 */
[----:B------:R-:W-:Y:S01]  /*6470*/  ISETP.GE.AND P0, PT, R8, R127, PT ;  /* 0x0000007f0800720c */ /* 0x000fe20003f06270 */
[----:B------:R-:W-:Y:S02]  /*6480*/  FMUL.FTZ R36, R36, R61 ;  /* 0x0000003d24247220 */ /* 0x000fe40000410000 */
[----:B------:R-:W-:Y:S01]  /*6490*/  @!P2 STG.E.U16 [R2.64+-0xf40], R79 ;  /* 0xfff0c04f0200a986 */ /* 0x000fe2000c101520 */
[-C--:B------:R-:W-:Y:S01]  /*64a0*/  ISETP.GE.AND P2, PT, R10, R127.reuse, PT ;  /* 0x0000007f0a00720c */ /* 0x080fe20003f46270 */
[----:B------:R-:W-:Y:S02]  /*64b0*/  FMUL.FTZ R37, R37, R74 ;  /* 0x0000004a25257220 */ /* 0x000fe40000410000 */
[----:B------:R-:W-:Y:S01]  /*64c0*/  @!P3 STG.E.U16 [R2.64+-0xe40], R87 ;  /* 0xfff1c0570200b986 */ /* 0x000fe2000c101520 */
[----:B------:R-:W-:Y:S01]  /*64d0*/  ISETP.GE.AND P3, PT, R28, R127, PT ;  /* 0x0000007f1c00720c */ /* 0x000fe20003f66270 */
[----:B------:R-:W-:-:S02]  /*64e0*/  FMUL.FTZ R38, R38, R63 ;  /* 0x0000003f26267220 */ /* 0x000fc40000410000 */
[----:B------:R-:W-:Y:S01]  /*64f0*/  @!P1 STG.E.U16 [R2.64+-0xf00], R81 ;  /* 0xfff1005102009986 */ /* 0x000fe2000c101520 */
[-C--:B------:R-:W-:Y:S01]  /*6500*/  ISETP.GE.AND P1, PT, R18, R127.reuse, PT ;  /* 0x0000007f1200720c */ /* 0x080fe20003f26270 */
[----:B------:R-:W-:Y:S02]  /*6510*/  FMUL.FTZ R39, R39, R78 ;  /* 0x0000004e27277220 */ /* 0x000fe40000410000 */
[----:B------:R-:W-:Y:S01]  /*6520*/  @!P0 STG.E.U16 [R2.64+-0xec0], R83 ;  /* 0xfff1405302008986 */ /* 0x000fe2000c101520 */
[----:B------:R-:W-:Y:S01]  /*6530*/  ISETP.GE.AND P0, PT, R20, R127, PT ;  /* 0x0000007f1400720c */ /* 0x000fe20003f06270 */
[----:B------:R-:W-:Y:S02]  /*6540*/  FMUL.FTZ R40, R40, R69 ;  /* 0x0000004528287220 */ /* 0x000fe40000410000 */
[----:B------:R0:W-:Y:S01]  /*6550*/  @!P2 STG.E.U16 [R2.64+-0xe80], R85 ;  /* 0xfff180550200a986 */ /* 0x0001e2000c101520 */
[----:B------:R-:W-:Y:S01]  /*6560*/  ISETP.GE.AND P2, PT, R30, R127, PT ;  /* 0x0000007f1e00720c */ /* 0x000fe20003f46270 */
[----:B------:R-:W-:-:S02]  /*6570*/  FMUL.FTZ R41, R41, R80 ;  /* 0x0000005029297220 */ /* 0x000fc40000410000 */
[----:B------:R-:W-:Y:S01]  /*6580*/  @!P4 STG.E.U16 [R2.64+-0xe00], R89 ;  /* 0xfff200590200c986 */ /* 0x000fe2000c101520 */
[----:B------:R-:W-:Y:S01]  /*6590*/  ISETP.GE.AND P4, PT, R22, R127, PT ;  /* 0x0000007f1600720c */ /* 0x000fe20003f86270 */
[----:B------:R-:W-:Y:S02]  /*65a0*/  FMUL.FTZ R42, R42, R71 ;  /* 0x000000472a2a7220 */ /* 0x000fe40000410000 */
[----:B------:R-:W-:Y:S01]  /*65b0*/  @!P5 STG.E.U16 [R2.64+-0xdc0], R91 ;  /* 0xfff2405b0200d986 */ /* 0x000fe2000c101520 */
[----:B------:R-:W-:Y:S01]  /*65c0*/  ISETP.GE.AND P5, PT, R24, R127, PT ;  /* 0x0000007f1800720c */ /* 0x000fe20003fa6270 */
[----:B------:R-:W-:Y:S02]  /*65d0*/  FMUL.FTZ R43, R43, R90 ;  /* 0x0000005a2b2b7220 */ /* 0x000fe40000410000 */
[----:B------:R-:W-:Y:S01]  /*65e0*/  @!P0 STG.E.U16 [R2.64+-0xd40], R97 ;  /* 0xfff2c06102008986 */ /* 0x000fe2000c101520 */
[----:B------:R-:W-:Y:S01]  /*65f0*/  ISETP.NE.U32.AND P0, PT, RZ, c[0x0][0x270], PT ;  /* 0x00009c00ff007a0c */ /* 0x000fe20003f05070 */
[----:B------:R-:W-:-:S02]  /*6600*/  FMUL.FTZ R56, R56, R15 ;  /* 0x0000000f38387220 */ /* 0x000fc40000410000 */
[----:B------:R-:W-:Y:S01]  /*6610*/  @!P1 STG.E.U16 [R2.64+-0xd80], R95 ;  /* 0xfff2805f02009986 */ /* 0x000fe2000c101520 */
[----:B------:R-:W-:Y:S01]  /*6620*/  ISETP.NE.AND.EX P0, PT, RZ, c[0x0][0x274], PT, P0 ;  /* 0x00009d00ff007a0c */ /* 0x000fe20003f05300 */
[----:B------:R-:W-:Y:S01]  /*6630*/  FMUL.FTZ R58, R58, R17 ;  /* 0x000000113a3a7220 */ /* 0x000fe20000410000 */
[----:B------:R-:W-:Y:S01]  /*6640*/  ISETP.GE.AND P1, PT, R26, R127, PT ;  /* 0x0000007f1a00720c */ /* 0x000fe20003f26270 */
[----:B------:R-:W-:Y:S01]  /*6650*/  @!P4 STG.E.U16 [R2.64+-0xd00], R99 ;  /* 0xfff300630200c986 */ /* 0x000fe2000c101520 */
[----:B------:R-:W-:Y:S02]  /*6660*/  FMUL.FTZ R51, R51, R21 ;  /* 0x0000001533337220 */ /* 0x000fe40000410000 */
[----:B------:R-:W-:Y:S01]  /*6670*/  FMUL.FTZ R68, R68, R25 ;  /* 0x0000001944447220 */ /* 0x000fe20000410000 */
[----:B------:R-:W-:Y:S01]  /*6680*/  @!P5 STG.E.U16 [R2.64+-0xcc0], R101 ;  /* 0xfff340650200d986 */ /* 0x000fe2000c101520 */
[----:B------:R-:W-:Y:S02]  /*6690*/  FMUL.FTZ R70, R70, R27 ;  /* 0x0000001b46467220 */ /* 0x000fe40000410000 */
[----:B------:R-:W-:Y:S01]  /*66a0*/  FMUL.FTZ R72, R72, R31 ;  /* 0x0000001f48487220 */ /* 0x000fe20000410000 */
[----:B------:R-:W-:Y:S01]  /*66b0*/  @!P2 STG.E.U16 [R2.64+-0xfc0], R75 ;  /* 0xfff0404b0200a986 */ /* 0x000fe2000c101520 */
[----:B------:R-:W-:-:S02]  /*66c0*/  FMUL.FTZ R65, R65, R34 ;  /* 0x0000002241417220 */ /* 0x000fc40000410000 */
[----:B------:R-:W-:Y:S01]  /*66d0*/  FMUL.FTZ R46, R46, R35 ;  /* 0x000000232e2e7220 */ /* 0x000fe20000410000 */
[----:B------:R-:W-:Y:S01]  /*66e0*/  @!P1 STG.E.U16 [R2.64+-0xc80], R123 ;  /* 0xfff3807b02009986 */ /* 0x000fe2000c101520 */
[----:B------:R-:W-:Y:S02]  /*66f0*/  FMUL.FTZ R67, R67, R36 ;  /* 0x0000002443437220 */ /* 0x000fe40000410000 */
[----:B------:R-:W-:Y:S01]  /*6700*/  FMUL.FTZ R33, R33, R37 ;  /* 0x0000002521217220 */ /* 0x000fe20000410000 */
[----:B------:R1:W-:Y:S01]  /*6710*/  @!P3 STG.E.U16 [R2.64+-0xc40], R125 ;  /* 0xfff3c07d0200b986 */ /* 0x0003e2000c101520 */
[----:B------:R-:W-:Y:S02]  /*6720*/  FMUL.FTZ R29, R29, R38 ;  /* 0x000000261d1d7220 */ /* 0x000fe40000410000 */
[----:B------:R-:W-:Y:S02]  /*6730*/  FMUL.FTZ R19, R19, R39 ;  /* 0x0000002713137220 */ /* 0x000fe40000410000 */
[----:B------:R-:W-:-:S02]  /*6740*/  FMUL.FTZ R13, R13, R40 ;  /* 0x000000280d0d7220 */ /* 0x000fc40000410000 */
[----:B0-----:R-:W-:Y:S02]  /*6750*/  FMUL.FTZ R85, R94, R41 ;  /* 0x000000295e557220 */ /* 0x001fe40000410000 */
[----:B------:R-:W-:Y:S02]  /*6760*/  FMUL.FTZ R83, R98, R43 ;  /* 0x0000002b62537220 */ /* 0x000fe40000410000 */
[----:B-1----:R-:W-:Y:S01]  /*6770*/  FMUL.FTZ R2, R96, R42 ;  /* 0x0000002a60027220 */ /* 0x002fe20000410000 */
        /* <DEDUP_REMOVED lines=21> */
[----:B------:R-:W-:Y:S01]  /*68d0*/  UIMAD.WIDE.U32 UR34, UR12, UR8, URZ ;  /* 0x000000080c2272a5 */ /* 0x000fe2000f8e003f */
[----:B------:R-:W-:Y:S01]  /*68e0*/  FMUL.FTZ R39, R39, R86 ;  /* 0x0000005627277220 */ /* 0x000fe20000410000 */
[----:B------:R-:W-:Y:S01]  /*68f0*/  F2FP.BF16.PACK_AB R36, R37, R36 ;  /* 0x000000242524723e */ /* 0x000fe200000010ff */
[----:B------:R-:W-:Y:S01]  /*6900*/  FMUL.FTZ R40, R40, R88 ;  /* 0x0000005828287220 */ /* 0x000fe20000410000 */
[----:B------:R0:W-:Y:S01]  /*6910*/  STS.U16 [R119], R15 ;  /* 0x0000000f77007388 */ /* 0x0001e20000000400 */
[----:B------:R-:W-:Y:S01]  /*6920*/  FMUL.FTZ R7, R41, R7 ;  /* 0x0000000729077220 */ /* 0x000fe20000410000 */
[----:B------:R-:W-:Y:S01]  /*6930*/  F2FP.BF16.PACK_AB R38, R39, R38 ;  /* 0x000000262726723e */ /* 0x000fe200000010ff */
[----:B------:R-:W-:Y:S01]  /*6940*/  FMUL.FTZ R9, R42, R9 ;  /* 0x000000092a097220 */ /* 0x000fe20000410000 */
[----:B------:R1:W-:Y:S01]  /*6950*/  STS.U16 [R119+0x2], R3 ;  /* 0x0000020377007388 */ /* 0x0003e20000000400 */
[----:B------:R-:W-:Y:S01]  /*6960*/  FMUL.FTZ R4, R43, R11 ;  /* 0x0000000b2b047220 */ /* 0x000fe20000410000 */
[----:B------:R-:W-:Y:S01]  /*6970*/  F2FP.BF16.PACK_AB R7, R7, R40 ;  /* 0x000000280707723e */ /* 0x000fe200000010ff */
[----:B------:R-:W-:Y:S01]  /*6980*/  UIMAD UR36, UR12, UR9, UR7 ;  /* 0x000000090c2472a4 */ /* 0x000fe2000f8e0207 */
[----:B------:R2:W-:Y:S01]  /*6990*/  STS.U16 [R119+0x4], R21 ;  /* 0x0000041577007388 */ /* 0x0005e20000000400 */
[----:B------:R-:W-:Y:S01]  /*69a0*/  PRMT R11, R27, 0x7632, R11 ;  /* 0x000076321b0b7816 */ /* 0x000fe2000000000b */
[----:B------:R-:W-:Y:S01]  /*69b0*/  BSSY B0, `(.L_x_1362) ;  /* 0x000003a000007945 */ /* 0x000fe20003800000 */
[----:B------:R-:W-:Y:S01]  /*69c0*/  F2FP.BF16.PACK_AB R4, R4, R9 ;  /* 0x000000090404723e */ /* 0x000fe200000010ff */
[----:B------:R3:W-:Y:S01]  /*69d0*/  STS.U16 [R119+0x6], R5 ;  /* 0x0000060577007388 */ /* 0x0007e20000000400 */
[----:B0-----:R-:W-:Y:S01]  /*69e0*/  PRMT R15, R36, 0x7632, R15 ;  /* 0x00007632240f7816 */ /* 0x001fe2000000000f */
[----:B------:R-:W-:Y:S01]  /*69f0*/  UIADD3 UR7, UR35, UR36, URZ ;  /* 0x0000002423077290 */ /* 0x000fe2000fffe03f */
[----:B-1----:R-:W-:Y:S01]  /*6a00*/  PRMT R3, R34, 0x7632, R3 ;  /* 0x0000763222037816 */ /* 0x002fe20000000003 */
[----:B------:R-:W-:Y:S01]  /*6a10*/  STS.U16 [R119+0x8], R27 ;  /* 0x0000081b77007388 */ /* 0x000fe20000000400 */
[----:B------:R-:W-:-:S02]  /*6a20*/  PRMT R25, R7, 0x7632, R25 ;  /* 0x0000763207197816 */ /* 0x000fc40000000019 */
[----:B--2---:R-:W-:Y:S01]  /*6a30*/  PRMT R21, R7, 0x7610, R21 ;  /* 0x0000761007157816 */ /* 0x004fe20000000015 */
[----:B------:R-:W-:Y:S01]  /*6a40*/  STS.U16 [R119+0xa], R11 ;  /* 0x00000a0b77007388 */ /* 0x000fe20000000400 */
[----:B------:R-:W-:Y:S02]  /*6a50*/  PRMT R31, R4, 0x7632, R31 ;  /* 0x00007632041f7816 */ /* 0x000fe4000000001f */
[----:B---3--:R-:W-:Y:S01]  /*6a60*/  PRMT R5, R38, 0x7632, R5 ;  /* 0x0000763226057816 */ /* 0x008fe20000000005 */
        /* <DEDUP_REMOVED lines=46> */
.L_x_1363:
[----:B------:R-:W-:Y:S05]  /*6d50*/  BSYNC B0 ;  /* 0x0000000000007941 */ /* 0x000fea0003800000 */
.L_x_1362:
        /* <DEDUP_REMOVED lines=9> */
[----:B0-----:R-:W-:Y:S01]  /*6df0*/  LEA.HI.X R3, R120, c[0x0][0x274], R129, 0x1, P0 ;  /* 0x00009d0078037a11 */ /* 0x001fe200000f0c81 */
[----:B------:R-:W-:Y:S01]  /*6e00*/  UIMAD UR8, UR10, UR9, UR8 ;  /* 0x000000090a0872a4 */ /* 0x000fe2000f8e0208 */
[----:B------:R-:W-:-:S02]  /*6e10*/  ISETP.GE.AND P5, PT, R8, R49, PT ;  /* 0x000000310800720c */ /* 0x000fc40003fa6270 */
[----:B------:R-:W-:Y:S01]  /*6e20*/  ISETP.GE.AND P4, PT, R10, R49, PT ;  /* 0x000000310a00720c */ /* 0x000fe20003f86270 */
[----:B------:R-:W-:Y:S01]  /*6e30*/  UIADD3.X UR34, UR27, UR8, UR35, UP0, !UPT ;  /* 0x000000081b227290 */ /* 0x000fe200087fe423 */
[----:B------:R-:W-:-:S04]  /*6e40*/  MOV R5, UR7 ;  /* 0x0000000700057c02 */ /* 0x000fc80008000f00 */
        /* <DEDUP_REMOVED lines=28> */
.L_x_1361:
[----:B------:R-:W2:Y:S01]  /*7010*/  LDL.LU R0, [R1+0x1c] ;  /* 0x00001c0001007983 */ /* 0x000ea20000300800 */
[----:B------:R-:W-:Y:S01]  /*7020*/  PRMT R3, RZ, 0x5410, R217 ;  /* 0x00005410ff037816 */ /* 0x000fe200000000d9 */
[----:B------:R-:W-:Y:S01]  /*7030*/  HFMA2.MMA R196, -RZ, RZ, 0, 0 ;  /* 0x00000000ffc47435 */ /* 0x000fe200000001ff */
[----:B0-----:R-:W-:Y:S01]  /*7040*/  MOV R4, c[0x0][0x16c] ;  /* 0x00005b0000047a02 */ /* 0x001fe20000000f00 */
[----:B------:R-:W-:Y:S01]  /*7050*/  FMUL.FTZ R234, R56, UR4 ;  /* 0x0000000438ea7c20 */ /* 0x000fe20008410000 */
[----:B------:R-:W-:Y:S01]  /*7060*/  CS2R R194, SRZ ;  /* 0x0000000000c27805 */ /* 0x000fe2000001ff00 */
[----:B------:R-:W-:Y:S01]  /*7070*/  FMUL.FTZ R233, R58, UR4 ;  /* 0x000000043ae97c20 */ /* 0x000fe20008410000 */
[----:B------:R-:W-:Y:S01]  /*7080*/  ISETP.GE.AND P0, PT, R4, 0x1, PT ;  /* 0x000000010400780c */ /* 0x000fe20003f06270 */
        /* <DEDUP_REMOVED lines=87> */
.L_x_1465:
[----:B------:R-:W-:Y:S02]  /*7600*/  ULDC.64 UR34, c[0x0][0x180] ;  /* 0x0000600000227ab9 */ /* 0x000fe40000000a00 */
[----:B------:R-:W-:-:S02]  /*7610*/  UIMAD UR39, UR11, UR34, URZ ;  /* 0x000000220b2772a4 */ /* 0x000fc4000f8e023f */
[----:B------:R-:W-:Y:S02]  /*7620*/  UIMAD.WIDE.U32 UR36, UR10, UR34, URZ ;  /* 0x000000220a2472a5 */ /* 0x000fe4000f8e003f */
[----:B------:R-:W-:Y:S02]  /*7630*/  UIMAD UR42, UR10, UR35, UR39 ;  /* 0x000000230a2a72a4 */ /* 0x000fe4000f8e0227 */
[----:B------:R-:W-:Y:S02]  /*7640*/  USHF.R.S32.HI UR39, URZ, 0x1f, UR7 ;  /* 0x0000001f3f277899 */ /* 0x000fe40008011407 */
[----:B------:R-:W-:Y:S02]  /*7650*/  ULDC.64 UR34, c[0x0][0x188] ;  /* 0x0000620000227ab9 */ /* 0x000fe40000000a00 */
[----:B------:R-:W-:Y:S02]  /*7660*/  UIADD3 UR37, UR37, UR42, URZ ;  /* 0x0000002a25257290 */ /* 0x000fe4000fffe03f */
[----:B------:R-:W-:-:S02]  /*7670*/  UIMAD UR42, UR39, UR34, URZ ;  /* 0x00000022272a72a4 */ /* 0x000fc4000f8e023f */
        /* <DEDUP_REMOVED lines=160> */
[----:B------:R-:W-:Y:S01]  /*8080*/  FMUL.RZ R39, R33, 0.15915493667125701904 ;  /* 0x3e22f98321277820 */ /* 0x000fe2000040c000 */
[----:B------:R-:W-:Y:S01]  /*8090*/  IADD3 R33, R44, R121, RZ ;  /* 0x000000792c217210 */ /* 0x000fe20007ffe0ff */
[----:B------:R-:W-:-:S02]  /*80a0*/  FMUL.RZ R35, R35, 0.15915493667125701904 ;  /* 0x3e22f98323237820 */ /* 0x000fc4000040c000 */
[----:B0-----:R-:W-:Y:S01]  /*80b0*/  FMUL.RZ R5, R3, 0.15915493667125701904 ;  /* 0x3e22f98303057820 */ /* 0x001fe2000040c000 */
[----:B------:R-:W-:Y:S01]  /*80c0*/  LEA.HI.SX32 R4, R33, R33, 0x1b ;  /* 0x0000002121047211 */ /* 0x000fe200078fdaff */
[----:B------:R-:W-:Y:S01]  /*80d0*/  FMUL.FTZ R3, R115, UR43 ;  /* 0x0000002b73037c20 */ /* 0x000fe20008410000 */
[----:B------:R-:W-:Y:S01]  /*80e0*/  MUFU.SIN R73, R39 ;  /* 0x0000002700497308 */ /* 0x000fe20000000400 */
[C---:B------:R-:W-:Y:S02]  /*80f0*/  IADD3 R46, R33.reuse, 0x80, RZ ;  /* 0x00000080212e7810 */ /* 0x040fe40007ffe0ff */
[C---:B------:R-:W-:Y:S02]  /*8100*/  IADD3 R36, R33.reuse, 0x20, RZ ;  /* 0x0000002021247810 */ /* 0x040fe40007ffe0ff */
[----:B------:R-:W-:-:S03]  /*8110*/  IADD3 R40, R33, 0x40, RZ ;  /* 0x0000004021287810 */ /* 0x000fc60007ffe0ff */
[----:B------:R0:W-:Y:S01]  /*8120*/  MUFU.COS R72, R39 ;  /* 0x0000002700487308 */ /* 0x0001e20000000000 */
[C---:B------:R-:W-:Y:S02]  /*8130*/  IADD3 R42, R33.reuse, 0x60, RZ ;  /* 0x00000060212a7810 */ /* 0x040fe40007ffe0ff */
[C---:B------:R-:W-:Y:S02]  /*8140*/  IADD3 R48, R33.reuse, 0xa0, RZ ;  /* 0x000000a021307810 */ /* 0x040fe40007ffe0ff */
[----:B------:R-:W-:-:S03]  /*8150*/  IADD3 R50, R33, 0xc0, RZ ;  /* 0x000000c021327810 */ /* 0x000fc60007ffe0ff */
[----:B------:R-:W-:Y:S01]  /*8160*/  MUFU.SIN R81, R35 ;  /* 0x0000002300517308 */ /* 0x000fe20000000400 */
[----:B0-----:R-:W-:Y:S01]  /*8170*/  FMUL.FTZ R39, R113, UR43 ;  /* 0x0000002b71277c20 */ /* 0x001fe20008410000 */
[C---:B------:R-:W-:Y:S02]  /*8180*/  IADD3 R52, R33.reuse, 0xe0, RZ ;  /* 0x000000e021347810 */ /* 0x040fe40007ffe0ff */
[----:B------:R-:W-:-:S04]  /*8190*/  IADD3 R54, R33, 0x100, RZ ;  /* 0x0000010021367810 */ /* 0x000fc80007ffe0ff */
[----:B------:R0:W-:Y:S01]  /*81a0*/  MUFU.COS R82, R35 ;  /* 0x0000002300527308 */ /* 0x0001e20000000000 */
[C---:B------:R-:W-:Y:S02]  /*81b0*/  IADD3 R56, R33.reuse, 0x120, RZ ;  /* 0x0000012021387810 */ /* 0x040fe40007ffe0ff */
[C---:B------:R-:W-:Y:S02]  /*81c0*/  IADD3 R60, R33.reuse, 0x140, RZ ;  /* 0x00000140213c7810 */ /* 0x040fe40007ffe0ff */
[----:B------:R-:W-:-:S03]  /*81d0*/  IADD3 R62, R33, 0x160, RZ ;  /* 0x00000160213e7810 */ /* 0x000fc60007ffe0ff */
[----:B------:R-:W-:Y:S01]  /*81e0*/  MUFU.SIN R59, R5 ;  /* 0x00000005003b7308 */ /* 0x000fe20000000400 */
[----:B0-----:R-:W-:Y:S01]  /*81f0*/  FMUL.RZ R35, R3, 0.15915493667125701904 ;  /* 0x3e22f98303237820 */ /* 0x001fe2000040c000 */
[----:B------:R-:W-:Y:S02]  /*8200*/  SHF.L.U32 R3, R4, 0x1, RZ ;  /* 0x0000000104037819 */ /* 0x000fe400000006ff */
[C---:B------:R-:W-:Y:S02]  /*8210*/  IADD3 R64, R33.reuse, 0x180, RZ ;  /* 0x0000018021407810 */ /* 0x040fe40007ffe0ff */
[C---:B------:R-:W-:Y:S02]  /*8220*/  IADD3 R66, R33.reuse, 0x1a0, RZ ;  /* 0x000001a021427810 */ /* 0x040fe40007ffe0ff */
[----:B------:R0:W-:Y:S01]  /*8230*/  MUFU.COS R80, R5 ;  /* 0x0000000500507308 */ /* 0x0001e20000000000 */
[C---:B------:R-:W-:Y:S02]  /*8240*/  IADD3 R68, R33.reuse, 0x1c0, RZ ;  /* 0x000001c021447810 */ /* 0x040fe40007ffe0ff */
[----:B------:R-:W-:-:S02]  /*8250*/  IADD3 R70, R33, 0x1e0, RZ ;  /* 0x000001e021467810 */ /* 0x000fc40007ffe0ff */
[C---:B------:R-:W-:Y:S02]  /*8260*/  IADD3 R74, R33.reuse, 0x200, RZ ;  /* 0x00000200214a7810 */ /* 0x040fe40007ffe0ff */
[C---:B------:R-:W-:Y:S01]  /*8270*/  IADD3 R76, R33.reuse, 0x220, RZ ;  /* 0x00000220214c7810 */ /* 0x040fe20007ffe0ff */
[----:B0-----:R-:W-:Y:S01]  /*8280*/  FMUL.FTZ R5, R114, UR43 ;  /* 0x0000002b72057c20 */ /* 0x001fe20008410000 */
        /* <DEDUP_REMOVED lines=14> */
[-C--:B------:R-:W-:Y:S01]  /*8370*/  LEA.HI.SX32 R4, R46, R33.reuse, 0x1b ;  /* 0x000000212e047211 */ /* 0x080fe200078fdaff */
[----:B------:R-:W-:Y:S01]  /*8380*/  FMUL.RZ R46, R39, 0.15915493667125701904 ;  /* 0x3e22f983272e7820 */ /* 0x000fe2000040c000 */
[-C--:B------:R-:W-:Y:S01]  /*8390*/  LEA.HI.SX32 R36, R36, R33.reuse, 0x1b ;  /* 0x0000002124247211 */ /* 0x080fe200078fdaff */
[----:B------:R-:W-:Y:S01]  /*83a0*/  FMUL.FTZ R39, R112, UR43 ;  /* 0x0000002b70277c20 */ /* 0x000fe20008410000 */
[----:B------:R-:W-:Y:S01]  /*83b0*/  MUFU.SIN R57, R35 ;  /* 0x0000002300397308 */ /* 0x000fe20000000400 */
[----:B------:R-:W-:Y:S01]  /*83c0*/  FMUL.RZ R41, R5, 0.15915493667125701904 ;  /* 0x3e22f98305297820 */ /* 0x000fe2000040c000 */
[----:B------:R-:W-:-:S02]  /*83d0*/  LEA.HI.SX32 R40, R40, R33, 0x1b ;  /* 0x0000002128287211 */ /* 0x000fc400078fdaff */
[-C--:B------:R-:W-:Y:S02]  /*83e0*/  LEA.HI.SX32 R42, R42, R33.reuse, 0x1b ;  /* 0x000000212a2a7211 */ /* 0x080fe400078fdaff */
[-C--:B------:R-:W-:Y:S02]  /*83f0*/  LEA.HI.SX32 R48, R48, R33.reuse, 0x1b ;  /* 0x0000002130307211 */ /* 0x080fe400078fdaff */
[----:B------:R0:W-:Y:S01]  /*8400*/  MUFU.COS R58, R35 ;  /* 0x00000023003a7308 */ /* 0x0001e20000000000 */
[-C--:B------:R-:W-:Y:S02]  /*8410*/  LEA.HI.SX32 R50, R50, R33.reuse, 0x1b ;  /* 0x0000002132327211 */ /* 0x080fe400078fdaff */
[-C--:B------:R-:W-:Y:S02]  /*8420*/  LEA.HI.SX32 R52, R52, R33.reuse, 0x1b ;  /* 0x0000002134347211 */ /* 0x080fe400078fdaff */
[-C--:B------:R-:W-:Y:S02]  /*8430*/  LEA.HI.SX32 R5, R54, R33.reuse, 0x1b ;  /* 0x0000002136057211 */ /* 0x080fe400078fdaff */
[----:B------:R-:W-:-:S02]  /*8440*/  LEA.HI.SX32 R60, R60, R33, 0x1b ;  /* 0x000000213c3c7211 */ /* 0x000fc400078fdaff */
[-C--:B0-----:R-:W-:Y:S02]  /*8450*/  LEA.HI.SX32 R35, R56, R33.reuse, 0x1b ;  /* 0x0000002138237211 */ /* 0x081fe400078fdaff */
        /* <DEDUP_REMOVED lines=22> */
[----:B------:R-:W-:Y:S01]  /*85c0*/  SHF.L.U32 R36, R36, 0x1, RZ ;  /* 0x0000000124247819 */ /* 0x000fe200000006ff */
[----:B------:R-:W-:Y:S01]  /*85d0*/  FMUL.RZ R49, R39, 0.15915493667125701904 ;  /* 0x3e22f98327317820 */ /* 0x000fe2000040c000 */
[----:B------:R-:W-:Y:S01]  /*85e0*/  SHF.L.U32 R39, R40, 0x1, RZ ;  /* 0x0000000128277819 */ /* 0x000fe200000006ff */
[----:B------:R-:W0:Y:S01]  /*85f0*/  R2UR UR44, R2 ;  /* 0x00000000022c73c2 */ /* 0x000e2200000e0000 */
[----:B------:R-:W-:Y:S01]  /*8600*/  SHF.L.U32 R40, R42, 0x1, RZ ;  /* 0x000000012a287819 */ /* 0x000fe200000006ff */
[----:B---3--:R1:W-:Y:S01]  /*8610*/  STS.U16 [R3], R10 ;  /* 0x0000000a03007388 */ /* 0x0083e20000000400 */
[----:B------:R-:W-:Y:S01]  /*8620*/  SHF.L.U32 R47, R4, 0x1, RZ ;  /* 0x00000001042f7819 */ /* 0x000fe200000006ff */
[----:B------:R-:W-:Y:S01]  /*8630*/  FMUL.RZ R51, R33, 0.15915493667125701904 ;  /* 0x3e22f98321337820 */ /* 0x000fe2000040c000 */
[----:B------:R-:W-:Y:S01]  /*8640*/  SHF.L.U32 R33, R48, 0x1, RZ ;  /* 0x0000000130217819 */ /* 0x000fe200000006ff */
[----:B----4-:R-:W-:Y:S01]  /*8650*/  STS.U16 [R36+0x40], R11 ;  /* 0x0000400b24007388 */ /* 0x010fe20000000400 */
[----:B------:R-:W-:-:S02]  /*8660*/  SHF.L.U32 R50, R50, 0x1, RZ ;  /* 0x0000000132327819 */ /* 0x000fc400000006ff */
[----:B------:R-:W-:Y:S01]  /*8670*/  SHF.L.U32 R52, R52, 0x1, RZ ;  /* 0x0000000134347819 */ /* 0x000fe200000006ff */
[----:B------:R2:W-:Y:S01]  /*8680*/  STS.U16 [R39+0x80], R8 ;  /* 0x0000800827007388 */ /* 0x0005e20000000400 */
[----:B-1----:R-:W-:Y:S01]  /*8690*/  FMUL.FTZ R3, R110, UR43 ;  /* 0x0000002b6e037c20 */ /* 0x002fe20008410000 */
[----:B------:R-:W-:Y:S02]  /*86a0*/  SHF.L.U32 R5, R5, 0x1, RZ ;  /* 0x0000000105057819 */ /* 0x000fe400000006ff */
[----:B------:R1:W-:Y:S01]  /*86b0*/  STS.U16 [R40+0xc0], R7 ;  /* 0x0000c00728007388 */ /* 0x0003e20000000400 */
[----:B------:R-:W-:-:S03]  /*86c0*/  SHF.L.U32 R4, R35, 0x1, RZ ;  /* 0x0000000123047819 */ /* 0x000fc600000006ff */
[----:B------:R-:W-:Y:S01]  /*86d0*/  STS.U16 [R47+0x100], R0 ;  /* 0x000100002f007388 */ /* 0x000fe20000000400 */
[----:B--2---:R-:W-:Y:S01]  /*86e0*/  FMUL.RZ R8, R3, 0.15915493667125701904 ;  /* 0x3e22f98303087820 */ /* 0x004fe2000040c000 */
[----:B------:R-:W-:Y:S02]  /*86f0*/  SHF.L.U32 R3, R60, 0x1, RZ ;  /* 0x000000013c037819 */ /* 0x000fe400000006ff */
[----:B------:R-:W-:Y:S01]  /*8700*/  STS.U16 [R33+0x140], R12 ;  /* 0x0001400c21007388 */ /* 0x000fe20000000400 */
[----:B------:R-:W-:Y:S02]  /*8710*/  SHF.L.U32 R62, R62, 0x1, RZ ;  /* 0x000000013e3e7819 */ /* 0x000fe400000006ff */
[----:B------:R-:W-:Y:S01]  /*8720*/  SHF.L.U32 R64, R64, 0x1, RZ ;  /* 0x0000000140407819 */ /* 0x000fe200000006ff */
        /* <DEDUP_REMOVED lines=41> */
[----:B------:R-:W-:Y:S02]  /*89c0*/  FMUL.FTZ R5, R2, 1.4426950216293334961 ;  /* 0x3fb8aa3b02057820 */ /* 0x000fe40000410000 */
[----:B------:R-:W-:Y:S01]  /*89d0*/  STS.U16 [R132+0x600], R27 ;  /* 0x0006001b84007388 */ /* 0x000fe20000000400 */
[----:B0-----:R-:W-:-:S03]  /*89e0*/  SHF.L.U32 R9, R142, 0x1, RZ ;  /* 0x000000018e097819 */ /* 0x001fc600000006ff */
[----:B------:R-:W-:Y:S01]  /*89f0*/  STS.U16 [R134+0x640], R37 ;  /* 0x0006402586007388 */ /* 0x000fe20000000400 */
[----:B------:R-:W-:Y:S01]  /*8a00*/  SHF.L.U32 R17, R146, 0x1, RZ ;  /* 0x0000000192117819 */ /* 0x000fe200000006ff */
[----:B------:R-:W-:Y:S02]  /*8a10*/  MUFU.SIN R39, R8 ;  /* 0x0000000800277308 */ /* 0x000fe40000000400 */
[----:B------:R-:W-:Y:S01]  /*8a20*/  STS.U16 [R11+0x680], R34 ;  /* 0x000680220b007388 */ /* 0x000fe20000000400 */
[----:B------:R-:W-:-:S03]  /*8a30*/  SHF.L.U32 R44, R44, 0x1, RZ ;  /* 0x000000012c2c7819 */ /* 0x000fc600000006ff */
[----:B------:R-:W-:Y:S02]  /*8a40*/  STS.U16 [R138+0x6c0], R43 ;  /* 0x0006c02b8a007388 */ /* 0x000fe40000000400 */
[----:B------:R0:W-:Y:S02]  /*8a50*/  MUFU.COS R40, R8 ;  /* 0x0000000800287308 */ /* 0x0001e40000000000 */
[----:B------:R-:W-:Y:S04]  /*8a60*/  STS.U16 [R13+0x700], R38 ;  /* 0x000700260d007388 */ /* 0x000fe80000000400 */
[----:B------:R-:W-:Y:S01]  /*8a70*/  STS.U16 [R9+0x740], R32 ;  /* 0x0007402009007388 */ /* 0x000fe20000000400 */
[----:B0-----:R-:W-:-:S03]  /*8a80*/  FMUL.RZ R8, R0, 0.15915493667125701904 ;  /* 0x3e22f98300087820 */ /* 0x001fc6000040c000 */
[----:B------:R0:W-:Y:S01]  /*8a90*/  STS.U16 [R15+0x780], R6 ;  /* 0x000780060f007388 */ /* 0x0001e20000000400 */
[----:B------:R-:W-:Y:S01]  /*8aa0*/  FMUL.FTZ R0, R5, R117 ;  /* 0x0000007505007220 */ /* 0x000fe20000410000 */
[----:B------:R-:W-:Y:S02]  /*8ab0*/  MUFU.SIN R55, R41 ;  /* 0x0000002900377308 */ /* 0x000fe40000000400 */
[----:B------:R-:W-:Y:S01]  /*8ac0*/  STS.U16 [R17+0x7c0], R26 ;  /* 0x0007c01a11007388 */ /* 0x000fe20000000400 */
[----:B------:R-:W-:-:S06]  /*8ad0*/  NOP ;  /* 0x0000000000007918 */ /* 0x000fcc0000000000 */
[----:B------:R-:W-:Y:S01]  /*8ae0*/  MUFU.COS R56, R41 ;  /* 0x0000002900387308 */ /* 0x000fe20000000000 */
[----:B------:R-:W1:Y:S07]  /*8af0*/  LDS.U16 R52, [R44] ;  /* 0x000000002c347984 */ /* 0x000e6e0000000400 */
[----:B------:R-:W-:Y:S01]  /*8b00*/  MUFU.COS R42, R51 ;  /* 0x00000033002a7308 */ /* 0x000fe20000000000 */
[C---:B------:R-:W-:Y:S02]  /*8b10*/  FMUL.FTZ R2, R5.reuse, R116 ;  /* 0x0000007405027220 */ /* 0x040fe40000410000 */
        /* <DEDUP_REMOVED lines=10> */
[----:B------:R0:W-:Y:S03]  /*8bc0*/  MUFU.SIN R41, R51 ;  /* 0x0000003300297308 */ /* 0x0001e60000000400 */
[----:B------:R-:W-:Y:S04]  /*8bd0*/  LDS.U16 R47, [R44+0xa] ;  /* 0x00000a002c2f7984 */ /* 0x000fe80000000400 */
[----:B------:R-:W-:Y:S01]  /*8be0*/  LDS.U16 R17, [R44+0xc] ;  /* 0x00000c002c117984 */ /* 0x000fe20000000400 */
[----:B------:R-:W2:Y:S03]  /*8bf0*/  MUFU.EX2 R0, R0 ;  /* 0x0000000000007308 */ /* 0x000ea60000000800 */
[----:B0-----:R-:W0:Y:S01]  /*8c00*/  LDS.U16 R51, [R44+0x2] ;  /* 0x000002002c337984 */ /* 0x001e220000000400 */
[----:B------:R-:W-:-:S03]  /*8c10*/  FMUL.FTZ R4, R5, R114 ;  /* 0x0000007205047220 */ /* 0x000fc60000410000 */
[----:B------:R-:W-:Y:S01]  /*8c20*/  LDS.U16 R43, [R44+0xe] ;  /* 0x00000e002c2b7984 */ /* 0x000fe20000000400 */
[----:B------:R-:W3:Y:S03]  /*8c30*/  MUFU.EX2 R2, R2 ;  /* 0x0000000200027308 */ /* 0x000ee60000000800 */
[----:B------:R-:W-:Y:S04]  /*8c40*/  LDS.U16 R38, [R44+0x10] ;  /* 0x000010002c267984 */ /* 0x000fe80000000400 */
[----:B------:R-:W-:Y:S01]  /*8c50*/  LDS.U16 R37, [R44+0x12] ;  /* 0x000012002c257984 */ /* 0x000fe20000000400 */
[C---:B--2---:R-:W-:Y:S02]  /*8c60*/  FMUL.FTZ R82, R0.reuse, R82 ;  /* 0x0000005200527220 */ /* 0x044fe40000410000 */
[----:B------:R-:W-:Y:S01]  /*8c70*/  FMUL.FTZ R81, R0, R81 ;  /* 0x0000005100517220 */ /* 0x000fe20000410000 */
[----:B------:R-:W-:Y:S01]  /*8c80*/  MUFU.SIN R53, R46 ;  /* 0x0000002e00357308 */ /* 0x000fe20000000400 */
[----:B------:R-:W-:Y:S01]  /*8c90*/  FMUL.FTZ R0, R107, UR43 ;  /* 0x0000002b6b007c20 */ /* 0x000fe20008410000 */
[----:B------:R-:W-:Y:S01]  /*8ca0*/  UIMAD UR42, UR10, UR35, UR42 ;  /* 0x000000230a2a72a4 */ /* 0x000fe2000f8e022a */
[----:B------:R-:W-:Y:S02]  /*8cb0*/  LDS.U16 R30, [R44+0x14] ;  /* 0x000014002c1e7984 */ /* 0x000fe40000000400 */
[----:B------:R-:W-:Y:S01]  /*8cc0*/  FMUL.RZ R32, R0, 0.15915493667125701904 ;  /* 0x3e22f98300207820 */ /* 0x000fe2000040c000 */
[----:B------:R-:W-:Y:S01]  /*8cd0*/  ULDC.64 UR34, c[0x0][0x1c0] ;  /* 0x0000700000227ab9 */ /* 0x000fe20000000a00 */
[----:B------:R-:W-:Y:S01]  /*8ce0*/  FMUL.FTZ R0, R5, R118 ;  /* 0x0000007605007220 */ /* 0x000fe20000410000 */
[----:B------:R-:W2:Y:S01]  /*8cf0*/  MUFU.EX2 R3, R3 ;  /* 0x0000000300037308 */ /* 0x000ea20000000800 */
[----:B------:R-:W-:Y:S01]  /*8d00*/  UIMAD UR39, UR39, UR34, URZ ;  /* 0x00000022272772a4 */ /* 0x000fe2000f8e023f */
[----:B------:R-:W-:Y:S01]  /*8d10*/  LDS.U16 R29, [R44+0x16] ;  /* 0x000016002c1d7984 */ /* 0x000fe20000000400 */
[----:B------:R-:W-:-:S03]  /*8d20*/  UIADD3 UR37, UR37, UR42, URZ ;  /* 0x0000002a25257290 */ /* 0x000fc6000fffe03f */
[----:B------:R-:W-:Y:S02]  /*8d30*/  LDS.U16 R27, [R44+0x18] ;  /* 0x000018002c1b7984 */ /* 0x000fe40000000400 */
[----:B------:R-:W4:Y:S01]  /*8d40*/  MUFU.EX2 R4, R4 ;  /* 0x0000000400047308 */ /* 0x000f220000000800 */
[----:B------:R-:W-:Y:S01]  /*8d50*/  UIMAD UR39, UR7, UR35, UR39 ;  /* 0x00000023072772a4 */ /* 0x000fe2000f8e0227 */
[----:B------:R-:W-:Y:S01]  /*8d60*/  LDS.U16 R28, [R44+0x1a] ;  /* 0x00001a002c1c7984 */ /* 0x000fe20000000400 */
[----:B------:R-:W-:Y:S01]  /*8d70*/  UIMAD.WIDE.U32 UR36, UR7, UR34, UR36 ;  /* 0x00000022072472a5 */ /* 0x000fe2000f8e0024 */
[C---:B---3--:R-:W-:Y:S02]  /*8d80*/  FMUL.FTZ R80, R2.reuse, R80 ;  /* 0x0000005002507220 */ /* 0x048fe40000410000 */
[----:B------:R-:W-:Y:S01]  /*8d90*/  ULDC.64 UR34, c[0x0][0x230] ;  /* 0x00008c0000227ab9 */ /* 0x000fe20000000a00 */
[----:B------:R-:W-:Y:S01]  /*8da0*/  LDS.U16 R24, [R44+0x1c] ;  /* 0x00001c002c187984 */ /* 0x000fe20000000400 */
[----:B------:R-:W3:Y:S01]  /*8db0*/  MUFU.EX2 R0, R0 ;  /* 0x0000000000007308 */ /* 0x000ee20000000800 */
[----:B------:R-:W-:Y:S01]  /*8dc0*/  FMUL.FTZ R59, R2, R59 ;  /* 0x0000003b023b7220 */ /* 0x000fe20000410000 */
[----:B------:R-:W-:Y:S01]  /*8dd0*/  UIADD3 UR37, UR37, UR39, URZ ;  /* 0x0000002725257290 */ /* 0x000fe2000fffe03f */
[----:B------:R-:W-:Y:S01]  /*8de0*/  FMUL.FTZ R2, R106, UR43 ;  /* 0x0000002b6a027c20 */ /* 0x000fe20008410000 */
[----:B------:R-:W-:Y:S01]  /*8df0*/  ULEA UR34, UP0, UR36, UR34, 0x3 ;  /* 0x0000002224227291 */ /* 0x000fe2000f80183f */
[----:B-1----:R-:W-:Y:S01]  /*8e00*/  PRMT R52, RZ, 0x5410, R52 ;  /* 0x00005410ff347816 */ /* 0x002fe20000000034 */
[----:B------:R-:W-:Y:S02]  /*8e10*/  LDS.U16 R23, [R44+0x1e] ;  /* 0x00001e002c177984 */ /* 0x000fe40000000400 */
[----:B------:R-:W-:Y:S01]  /*8e20*/  MUFU.COS R54, R46 ;  /* 0x0000002e00367308 */ /* 0x000fe20000000000 */
[----:B0-----:R-:W-:Y:S01]  /*8e30*/  PRMT R51, RZ, 0x5410, R51 ;  /* 0x00005410ff337816 */ /* 0x001fe20000000033 */
[C---:B--2---:R-:W-:Y:S01]  /*8e40*/  FMUL.FTZ R58, R3.reuse, R58 ;  /* 0x0000003a033a7220 */ /* 0x044fe20000410000 */
[----:B------:R-:W-:Y:S04]  /*8e50*/  LDS.U16 R16, [R44+0x20] ;  /* 0x000020002c107984 */ /* 0x000fe80000000400 */
[----:B------:R-:W-:Y:S01]  /*8e60*/  LDS.U16 R15, [R44+0x22] ;  /* 0x000022002c0f7984 */ /* 0x000fe20000000400 */
[----:B------:R-:W0:Y:S01]  /*8e70*/  MUFU.EX2 R7, R7 ;  /* 0x0000000700077308 */ /* 0x000e220000000800 */
[----:B------:R-:W-:Y:S01]  /*8e80*/  FMUL.FTZ R57, R3, R57 ;  /* 0x0000003903397220 */ /* 0x000fe20000410000 */
[----:B------:R-:W-:Y:S01]  /*8e90*/  ULEA.HI.X UR35, UR36, UR35, UR37, 0x3, UP0 ;  /* 0x0000002324237291 */ /* 0x000fe200080f1c25 */
[C---:B----4-:R-:W-:Y:S01]  /*8ea0*/  FMUL.FTZ R56, R4.reuse, R56 ;  /* 0x0000003804387220 */ /* 0x050fe20000410000 */
[----:B------:R-:W-:Y:S01]  /*8eb0*/  PRMT R3, RZ, 0x5410, R217 ;  /* 0x00005410ff037816 */ /* 0x000fe200000000d9 */
[----:B------:R-:W-:Y:S01]  /*8ec0*/  FMUL.FTZ R55, R4, R55 ;  /* 0x0000003704377220 */ /* 0x000fe20000410000 */
[----:B------:R-:W-:Y:S01]  /*8ed0*/  LDS.U16 R14, [R44+0x24] ;  /* 0x000024002c0e7984 */ /* 0x000fe20000000400 */
[----:B------:R-:W-:Y:S01]  /*8ee0*/  FMUL.RZ R4, R2, 0.15915493667125701904 ;  /* 0x3e22f98302047820 */ /* 0x000fe2000040c000 */
[----:B------:R-:W-:Y:S01]  /*8ef0*/  LEA R2, R6, UR7, 0x8 ;  /* 0x0000000706027c11 */ /* 0x000fe2000f8e40ff */
[-C--:B------:R-:W-:Y:S01]  /*8f00*/  FMUL.FTZ R74, R52, R118.reuse ;  /* 0x00000076344a7220 */ /* 0x080fe20000410000 */
[----:B------:R-:W-:Y:S01]  /*8f10*/  @P1 IADD3 R2, R122, 0x200, RZ ;  /* 0x000002007a021810 */ /* 0x000fe20007ffe0ff */
[----:B------:R-:W-:Y:S01]  /*8f20*/  FMUL.FTZ R200, R51, R118 ;  /* 0x0000007633c87220 */ /* 0x000fe20000410000 */
[----:B------:R-:W1:Y:S01]  /*8f30*/  MUFU.SIN R45, R49 ;  /* 0x00000031002d7308 */ /* 0x000e620000000400 */
[C---:B---3--:R-:W-:Y:S01]  /*8f40*/  FMUL.FTZ R72, R0.reuse, R72 ;  /* 0x0000004800487220 */ /* 0x048fe20000410000 */
[----:B------:R-:W-:Y:S01]  /*8f50*/  LDS.U16 R13, [R44+0x26] ;  /* 0x000026002c0d7984 */ /* 0x000fe20000000400 */
[----:B------:R-:W-:Y:S01]  /*8f60*/  FMUL.FTZ R73, R0, R73 ;  /* 0x0000004900497220 */ /* 0x000fe20000410000 */
[----:B------:R-:W-:Y:S01]  /*8f70*/  MOV R68, UR34 ;  /* 0x0000002200447c02 */ /* 0x000fe20008000f00 */
[----:B------:R-:W-:Y:S01]  /*8f80*/  FMUL.FTZ R0, R105, UR43 ;  /* 0x0000002b69007c20 */ /* 0x000fe20008410000 */
[----:B------:R-:W-:Y:S01]  /*8f90*/  MOV R69, UR35 ;  /* 0x0000002300457c02 */ /* 0x000fe20008000f00 */
[C---:B------:R-:W-:Y:S01]  /*8fa0*/  FMUL.FTZ R74, R3.reuse, R74 ;  /* 0x0000004a034a7220 */ /* 0x040fe20000410000 */
[----:B------:R2:W3:Y:S01]  /*8fb0*/  MUFU.COS R46, R49 ;  /* 0x00000031002e7308 */ /* 0x0004e20000000000 */
[----:B------:R-:W-:Y:S01]  /*8fc0*/  FMUL.FTZ R200, R3, R200 ;  /* 0x000000c803c87220 */ /* 0x000fe20000410000 */
[----:B------:R-:W-:Y:S01]  /*8fd0*/  SHF.L.U32 R3, R2, 0x3, RZ ;  /* 0x0000000302037819 */ /* 0x000fe200000006ff */
[C---:B0-----:R-:W-:Y:S01]  /*8fe0*/  FMUL.FTZ R54, R7.reuse, R54 ;  /* 0x0000003607367220 */ /* 0x041fe20000410000 */
[----:B------:R-:W-:Y:S01]  /*8ff0*/  LDS.U16 R12, [R44+0x28] ;  /* 0x000028002c0c7984 */ /* 0x000fe20000000400 */
[----:B------:R-:W-:-:S02]  /*9000*/  FMUL.FTZ R53, R7, R53 ;  /* 0x0000003507357220 */ /* 0x000fc40000410000 */
[----:B------:R-:W-:Y:S01]  /*9010*/  FMUL.RZ R22, R0, 0.15915493667125701904 ;  /* 0x3e22f98300167820 */ /* 0x000fe2000040c000 */
[----:B------:R-:W0:Y:S01]  /*9020*/  MUFU.SIN R33, R8 ;  /* 0x0000000800217308 */ /* 0x000e220000000400 */
[----:B--2---:R-:W2:Y:S04]  /*9030*/  LDS.U16 R49, [R44+0x6] ;  /* 0x000006002c317984 */ /* 0x004ea80000000400 */
[----:B------:R-:W4:Y:S03]  /*9040*/  LDS.U16 R11, [R44+0x2a] ;  /* 0x00002a002c0b7984 */ /* 0x000f260000000400 */
[----:B------:R0:W1:Y:S01]  /*9050*/  MUFU.COS R34, R8 ;  /* 0x0000000800227308 */ /* 0x0000620000000000 */
[----:B------:R-:W1:Y:S04]  /*9060*/  LDS.U16 R10, [R44+0x2c] ;  /* 0x00002c002c0a7984 */ /* 0x000e680000000400 */
[----:B------:R-:W1:Y:S03]  /*9070*/  LDS.U16 R9, [R44+0x2e] ;  /* 0x00002e002c097984 */ /* 0x000e660000000400 */
[----:B------:R-:W1:Y:S01]  /*9080*/  MUFU.SIN R25, R4 ;  /* 0x0000000400197308 */ /* 0x000e620000000400 */
[----:B0-----:R-:W0:Y:S04]  /*9090*/  LDS.U16 R8, [R44+0x30] ;  /* 0x000030002c087984 */ /* 0x001e280000000400 */
[----:B------:R-:W0:Y:S03]  /*90a0*/  LDS.U16 R7, [R44+0x32] ;  /* 0x000032002c077984 */ /* 0x000e260000000400 */
[----:B------:R3:W0:Y:S01]  /*90b0*/  MUFU.COS R26, R4 ;  /* 0x00000004001a7308 */ /* 0x0006220000000000 */
[----:B------:R-:W0:Y:S04]  /*90c0*/  LDS.U16 R6, [R44+0x34] ;  /* 0x000034002c067984 */ /* 0x000e280000000400 */
[----:B------:R-:W0:Y:S04]  /*90d0*/  LDS.U16 R66, [R44+0x36] ;  /* 0x000036002c427984 */ /* 0x000e280000000400 */
[----:B---3--:R-:W3:Y:S04]  /*90e0*/  LDS.U16 R4, [R44+0x38] ;  /* 0x000038002c047984 */ /* 0x008ee80000000400 */
        /* <DEDUP_REMOVED lines=13> */
[----:B--2---:R-:W-:-:S07]  /*91c0*/  PRMT R49, RZ, 0x5410, R49 ;  /* 0x00005410ff317816 */ /* 0x004fce0000000031 */
[----:B------:R-:W2:Y:S01]  /*91d0*/  MUFU.COS R22, R22 ;  /* 0x0000001600167308 */ /* 0x000ea20000000000 */
[-C--:B------:R-:W-:Y:S01]  /*91e0*/  FMUL.FTZ R75, R50, R117.reuse ;  /* 0x00000075324b7220 */ /* 0x080fe20000410000 */
[----:B------:R-:W-:Y:S01]  /*91f0*/  BSSY B0, `(.L_x_1365) ;  /* 0x0000011000007945 */ /* 0x000fe20003800000 */
[----:B------:R-:W-:Y:S02]  /*9200*/  FMUL.FTZ R2, R104, UR43 ;  /* 0x0000002b68027c20 */ /* 0x000fe40008410000 */
[----:B------:R-:W-:Y:S02]  /*9210*/  FMUL.FTZ R76, R49, R117 ;  /* 0x00000075314c7220 */ /* 0x000fe40000410000 */
[----:B------:R-:W-:Y:S01]  /*9220*/  FMUL.FTZ R75, R3, R75 ;  /* 0x0000004b034b7220 */ /* 0x000fe20000410000 */
[----:B------:R-:W-:Y:S05]  /*9230*/  @P0 BRA `(.L_x_1366) ;  /* 0x000000c000000947 */ /* 0x000fea0003800000 */
[----:B0--34-:R-:W-:Y:S01]  /*9240*/  ULDC UR35, c[0x0][0x174] ;  /* 0x00005d0000237ab9 */ /* 0x019fe20000000800 */
        /* <DEDUP_REMOVED lines=11> */
.L_x_1366:
[----:B0--34-:R-:W-:Y:S05]  /*9300*/  BSYNC B0 ;  /* 0x0000000000007941 */ /* 0x019fea0003800000 */
.L_x_1365:
[----:B------:R-:W-:Y:S01]  /*9310*/  UISETP.GE.AND UP0, UPT, UR24, 0x2, UPT ;  /* 0x000000021800788c */ /* 0x000fe2000bf06270 */
[-C--:B------:R-:W-:Y:S01]  /*9320*/  FMUL.FTZ R19, R74, R81.reuse ;  /* 0x000000514a137220 */ /* 0x080fe20000410000 */
[----:B------:R-:W-:Y:S01]  /*9330*/  PRMT R48, RZ, 0x5410, R48 ;  /* 0x00005410ff307816 */ /* 0x000fe20000000030 */
[----:B------:R-:W-:Y:S01]  /*9340*/  FMUL.FTZ R76, R3, R76 ;  /* 0x0000004c034c7220 */ /* 0x000fe20000410000 */
[----:B------:R-:W-:Y:S01]  /*9350*/  PRMT R47, RZ, 0x5410, R47 ;  /* 0x00005410ff2f7816 */ /* 0x000fe2000000002f */
[C---:B------:R-:W-:Y:S01]  /*9360*/  FMUL.FTZ R3, R200.reuse, R81 ;  /* 0x00000051c8037220 */ /* 0x040fe20000410000 */
[----:B------:R-:W-:Y:S01]  /*9370*/  PLOP3.LUT P0, PT, PT, PT, UP0, 0x80, 0x0 ;  /* 0x000000000000781c */ /* 0x000fe20003f0f008 */
[-C--:B------:R-:W-:Y:S01]  /*9380*/  FFMA.FTZ R61, R200, R82.reuse, R19 ;  /* 0x00000052c83d7223 */ /* 0x080fe20000010013 */
[----:B------:R-:W-:Y:S01]  /*9390*/  MOV R44, UR24 ;  /* 0x00000018002c7c02 */ /* 0x000fe20008000f00 */
[----:B------:R-:W-:Y:S01]  /*93a0*/  FFMA.FTZ R18, R74, R82, -R3 ;  /* 0x000000524a127223 */ /* 0x000fe20000010803 */
[----:B------:R-:W-:Y:S01]  /*93b0*/  ISETP.NE.OR P0, PT, R238, RZ, !P0 ;  /* 0x000000ffee00720c */ /* 0x000fe20004705670 */
[----:B------:R-:W-:Y:S01]  /*93c0*/  FMUL.RZ R123, R2, 0.15915493667125701904 ;  /* 0x3e22f983027b7820 */ /* 0x000fe2000040c000 */
[----:B------:R-:W-:Y:S01]  /*93d0*/  MOV R60, c[0x0][0x16c] ;  /* 0x00005b00003c7a02 */ /* 0x000fe20000000f00 */
[----:B------:R-:W-:Y:S01]  /*93e0*/  FADD.FTZ R61, R76, R61 ;  /* 0x0000003d4c3d7221 */ /* 0x000fe20000010000 */
[----:B------:R-:W-:Y:S01]  /*93f0*/  CS2R R62, SRZ ;  /* 0x00000000003e7805 */ /* 0x000fe2000001ff00 */
[----:B------:R-:W-:Y:S01]  /*9400*/  FMUL.FTZ R2, R5, R112 ;  /* 0x0000007005027220 */ /* 0x000fe20000410000 */
[----:B------:R-:W-:Y:S01]  /*9410*/  PRMT R43, RZ, 0x5410, R43 ;  /* 0x00005410ff2b7816 */ /* 0x000fe2000000002b */
[----:B------:R-:W-:Y:S01]  /*9420*/  FADD.FTZ R3, R75, R18 ;  /* 0x000000124b037221 */ /* 0x000fe20000010000 */
[----:B------:R-:W-:Y:S01]  /*9430*/  MUFU.SIN R19, R123 ;  /* 0x0000007b00137308 */ /* 0x000fe20000000400 */
[----:B------:R-:W-:-:S02]  /*9440*/  FMUL.FTZ R20, R59, R61 ;  /* 0x0000003d3b147220 */ /* 0x000fc40000410000 */
[-C--:B------:R-:W-:Y:S02]  /*9450*/  FMUL.FTZ R77, R48, R116.reuse ;  /* 0x00000074304d7220 */ /* 0x080fe40000410000 */
[----:B------:R-:W-:Y:S02]  /*9460*/  FMUL.FTZ R78, R47, R116 ;  /* 0x000000742f4e7220 */ /* 0x000fe40000410000 */
[-C--:B------:R-:W-:Y:S01]  /*9470*/  FFMA.FTZ R124, R80, R3.reuse, -R20 ;  /* 0x00000003507c7223 */ /* 0x080fe20000010814 */
[----:B------:R0:W3:Y:S01]  /*9480*/  MUFU.EX2 R18, R2 ;  /* 0x0000000200127308 */ /* 0x0000e20000000800 */
[----:B------:R-:W-:Y:S01]  /*9490*/  FMUL.FTZ R20, R59, R3 ;  /* 0x000000033b147220 */ /* 0x000fe20000410000 */
[----:B------:R-:W-:Y:S01]  /*94a0*/  @!P0 IADD3 R3, R44, -0x2, RZ ;  /* 0xfffffffe2c038810 */ /* 0x000fe20007ffe0ff */
[----:B------:R-:W-:Y:S02]  /*94b0*/  FMUL.FTZ R44, R5, R111 ;  /* 0x0000006f052c7220 */ /* 0x000fe40000410000 */
[----:B------:R-:W-:Y:S01]  /*94c0*/  FFMA.FTZ R67, R80, R61, R20 ;  /* 0x0000003d50437223 */ /* 0x000fe20000010014 */
[----:B------:R-:W-:Y:S01]  /*94d0*/  MOV R61, RZ ;  /* 0x000000ff003d7202 */ /* 0x000fe20000000f00 */
[----:B------:R-:W-:Y:S01]  /*94e0*/  @!P0 IMAD R3, R3, R60, UR7 ;  /* 0x0000000703038e24 */ /* 0x000fe2000f8e023c */
[----:B------:R-:W-:Y:S01]  /*94f0*/  HFMA2.MMA R60, -RZ, RZ, 1.875, 0 ;  /* 0x3f800000ff3c7435 */ /* 0x000fe200000001ff */
[----:B0-----:R-:W-:Y:S01]  /*9500*/  PRMT R2, RZ, 0x5410, R216 ;  /* 0x00005410ff027816 */ /* 0x001fe200000000d8 */
[----:B------:R0:W-:Y:S01]  /*9510*/  MUFU.COS R20, R123 ;  /* 0x0000007b00147308 */ /* 0x0001e20000000000 */
[----:B------:R-:W-:-:S03]  /*9520*/  FMUL.FTZ R70, R5, R110 ;  /* 0x0000006e05467220 */ /* 0x000fc60000410000 */
[C---:B------:R-:W-:Y:S02]  /*9530*/  FMUL.FTZ R77, R2.reuse, R77 ;  /* 0x0000004d024d7220 */ /* 0x040fe40000410000 */
[----:B------:R-:W-:Y:S01]  /*9540*/  FMUL.FTZ R78, R2, R78 ;  /* 0x0000004e024e7220 */ /* 0x000fe20000410000 */
[----:B------:R-:W-:Y:S01]  /*9550*/  HFMA2.MMA R2, -RZ, RZ, 0, 9.5367431640625e-07 ;  /* 0x00000010ff027435 */ /* 0x000fe200000001ff */
[----:B------:R-:W-:Y:S01]  /*9560*/  FADD.FTZ R124, R77, R124 ;  /* 0x0000007c4d7c7221 */ /* 0x000fe20000010000 */
[----:B------:R-:W-:Y:S01]  /*9570*/  PRMT R38, RZ, 0x5410, R38 ;  /* 0x00005410ff267816 */ /* 0x000fe20000000026 */
[----:B------:R-:W-:Y:S01]  /*9580*/  FADD.FTZ R71, R78, R67 ;  /* 0x000000434e477221 */ /* 0x000fe20000010000 */
[----:B------:R-:W-:Y:S01]  /*9590*/  MUFU.EX2 R70, R70 ;  /* 0x0000004600467308 */ /* 0x000fe20000000800 */
[C---:B0-----:R-:W-:Y:S02]  /*95a0*/  FMUL.FTZ R123, R57.reuse, R124 ;  /* 0x0000007c397b7220 */ /* 0x041fe40000410000 */
[----:B------:R-:W-:-:S02]  /*95b0*/  FMUL.FTZ R79, R57, R71 ;  /* 0x00000047394f7220 */ /* 0x000fc40000410000 */
[----:B------:R-:W-:Y:S02]  /*95c0*/  FMUL.FTZ R168, R43, R115 ;  /* 0x000000732ba87220 */ /* 0x000fe40000410000 */
[----:B------:R-:W-:Y:S01]  /*95d0*/  @!P0 IMAD.WIDE R2, R3, R2, UR40 ;  /* 0x0000002803028e25 */ /* 0x000fe2000f8e0202 */
[----:B------:R0:W4:Y:S03]  /*95e0*/  MUFU.EX2 R67, R44 ;  /* 0x0000002c00437308 */ /* 0x0001260000000800 */
[C---:B------:R-:W-:Y:S01]  /*95f0*/  FFMA.FTZ R124, R58.reuse, R124, -R79 ;  /* 0x0000007c3a7c7223 */ /* 0x040fe2000001084f */
[----:B------:R2:W5:Y:S01]  /*9600*/  @!P0 LDG.E.128 R60, [R2.64] ;  /* 0x00000020023c8981 */ /* 0x000562000c1e1d00 */
[----:B------:R-:W-:Y:S01]  /*9610*/  FFMA.FTZ R123, R58, R71, R123 ;  /* 0x000000473a7b7223 */ /* 0x000fe2000001007b */
[----:B------:R-:W-:Y:S01]  /*9620*/  PRMT R37, RZ, 0x5410, R37 ;  /* 0x00005410ff257816 */ /* 0x000fe20000000025 */
[C---:B---3--:R-:W-:Y:S01]  /*9630*/  FMUL.FTZ R46, R18.reuse, R46 ;  /* 0x0000002e122e7220 */ /* 0x048fe20000410000 */
[----:B0-----:R-:W-:Y:S01]  /*9640*/  PRMT R44, RZ, 0x5410, R17 ;  /* 0x00005410ff2c7816 */ /* 0x001fe20000000011 */
[----:B------:R-:W-:Y:S01]  /*9650*/  FMUL.FTZ R17, R5, R108 ;  /* 0x0000006c05117220 */ /* 0x000fe20000410000 */
[----:B------:R-:W-:Y:S01]  /*9660*/  PRMT R30, RZ, 0x5410, R30 ;  /* 0x00005410ff1e7816 */ /* 0x000fe2000000001e */
[----:B-1----:R-:W-:Y:S01]  /*9670*/  FMUL.FTZ R45, R18, R45 ;  /* 0x0000002d122d7220 */ /* 0x002fe20000410000 */
[----:B--2---:R-:W-:Y:S01]  /*9680*/  PRMT R2, RZ, 0x5410, R215 ;  /* 0x00005410ff027816 */ /* 0x004fe200000000d7 */
[----:B------:R-:W-:-:S02]  /*9690*/  FMUL.FTZ R79, R44, R115 ;  /* 0x000000732c4f7220 */ /* 0x000fc40000410000 */
[----:B------:R-:W-:Y:S02]  /*96a0*/  FMUL.FTZ R3, R5, R107 ;  /* 0x0000006b05037220 */ /* 0x000fe40000410000 */
[C---:B------:R-:W-:Y:S02]  /*96b0*/  FMUL.FTZ R168, R2.reuse, R168 ;  /* 0x000000a802a87220 */ /* 0x040fe40000410000 */
[----:B------:R-:W-:Y:S02]  /*96c0*/  FMUL.FTZ R79, R2, R79 ;  /* 0x0000004f024f7220 */ /* 0x000fe40000410000 */
[----:B------:R0:W1:Y:S01]  /*96d0*/  MUFU.EX2 R2, R17 ;  /* 0x0000001100027308 */ /* 0x0000620000000800 */
[----:B------:R-:W-:Y:S02]  /*96e0*/  FADD.FTZ R123, R168, R123 ;  /* 0x0000007ba87b7221 */ /* 0x000fe40000010000 */
[C---:B----4-:R-:W-:Y:S02]  /*96f0*/  FMUL.FTZ R42, R67.reuse, R42 ;  /* 0x0000002a432a7220 */ /* 0x050fe40000410000 */
[----:B------:R-:W-:-:S03]  /*9700*/  FMUL.FTZ R41, R67, R41 ;  /* 0x0000002943297220 */ /* 0x000fc60000410000 */
[----:B------:R-:W2:Y:S01]  /*9710*/  MUFU.EX2 R3, R3 ;  /* 0x0000000300037308 */ /* 0x000ea20000000800 */
[----:B------:R-:W-:Y:S01]  /*9720*/  FADD.FTZ R124, R79, R124 ;  /* 0x0000007c4f7c7221 */ /* 0x000fe20000010000 */
[----:B0-----:R-:W-:Y:S01]  /*9730*/  PRMT R17, RZ, 0x5410, R208 ;  /* 0x00005410ff117816 */ /* 0x001fe200000000d0 */
[C---:B------:R-:W-:Y:S02]  /*9740*/  FMUL.FTZ R67, R55.reuse, R123 ;  /* 0x0000007b37437220 */ /* 0x040fe40000410000 */
[----:B------:R-:W-:Y:S02]  /*9750*/  FMUL.FTZ R169, R38, R114 ;  /* 0x0000007226a97220 */ /* 0x000fe40000410000 */
[----:B------:R-:W-:Y:S02]  /*9760*/  FMUL.FTZ R71, R55, R124 ;  /* 0x0000007c37477220 */ /* 0x000fe40000410000 */
        /* <DEDUP_REMOVED lines=8> */
[C---:B-1----:R-:W-:Y:S02]  /*97f0*/  FMUL.FTZ R34, R2.reuse, R34 ;  /* 0x0000002202227220 */ /* 0x042fe40000410000 */
[----:B------:R-:W-:Y:S02]  /*9800*/  FMUL.FTZ R33, R2, R33 ;  /* 0x0000002102217220 */ /* 0x000fe40000410000 */
[----:B------:R-:W-:Y:S02]  /*9810*/  FMUL.FTZ R18, R5, R109 ;  /* 0x0000006d05127220 */ /* 0x000fe40000410000 */
[----:B------:R-:W-:Y:S01]  /*9820*/  FMUL.FTZ R2, R53, R124 ;  /* 0x0000007c35027220 */ /* 0x000fe20000410000 */
[----:B------:R-:W-:Y:S01]  /*9830*/  PRMT R29, RZ, 0x5410, R29 ;  /* 0x00005410ff1d7816 */ /* 0x000fe2000000001d */
[C---:B------:R-:W-:Y:S02]  /*9840*/  FMUL.FTZ R40, R70.reuse, R40 ;  /* 0x0000002846287220 */ /* 0x040fe40000410000 */
[----:B------:R-:W-:-:S02]  /*9850*/  FMUL.FTZ R39, R70, R39 ;  /* 0x0000002746277220 */ /* 0x000fc40000410000 */
[C---:B--2---:R-:W-:Y:S02]  /*9860*/  FMUL.FTZ R32, R3.reuse, R32 ;  /* 0x0000002003207220 */ /* 0x044fe40000410000 */
[----:B------:R-:W-:Y:S01]  /*9870*/  FMUL.FTZ R31, R3, R31 ;  /* 0x0000001f031f7220 */ /* 0x000fe20000410000 */
[----:B------:R-:W-:Y:S01]  /*9880*/  PRMT R3, RZ, 0x5410, R207 ;  /* 0x00005410ff037816 */ /* 0x000fe200000000cf */
[----:B------:R-:W-:Y:S02]  /*9890*/  FMUL.RZ R70, R67, 0.15915493667125701904 ;  /* 0x3e22f98343467820 */ /* 0x000fe4000040c000 */
[----:B------:R-:W-:Y:S02]  /*98a0*/  FMUL.FTZ R67, R53, R71 ;  /* 0x0000004735437220 */ /* 0x000fe40000410000 */
        /* <DEDUP_REMOVED lines=24> */
[C---:B------:R-:W-:Y:S02]  /*9a30*/  FMUL.FTZ R3, R5.reuse, R105 ;  /* 0x0000006905037220 */ /* 0x040fe40000410000 */
        /* <DEDUP_REMOVED lines=32> */
[-C--:B------:R-:W-:Y:S02]  /*9c40*/  FMUL.FTZ R177, R15, R110.reuse ;  /* 0x0000006e0fb17220 */ /* 0x080fe40000410000 */
        /* <DEDUP_REMOVED lines=44> */
[----:B------:R-:W-:Y:S02]  /*9f10*/  FMUL.FTZ R181, R11, R108 ;  /* 0x0000006c0bb57220 */ /* 0x000fe40000410000 */
        /* <DEDUP_REMOVED lines=86> */
[-C--:B------:R-:W-:Y:S02]  /*a480*/  FMUL.FTZ R65, R21, R67.reuse ;  /* 0x0000004315417220 */ /* 0x080fe40000410000 */
        /* <DEDUP_REMOVED lines=18> */
[-C--:B------:R-:W-:Y:S02]  /*a5b0*/  FMUL.FTZ R191, R2, R103.reuse ;  /* 0x0000006702bf7220 */ /* 0x080fe40000410000 */
        /* <DEDUP_REMOVED lines=67> */
[C---:B------:R-:W-:Y:S02]  /*a9f0*/  FFMA.FTZ R68, R64.reuse, R70, -R68 ;  /* 0x0000004640447223 */ /* 0x040fe40000010844 */
[C---:B------:R-:W-:Y:S02]  /*aa00*/  FFMA.FTZ R65, R64.reuse, R71, R65 ;  /* 0x0000004740417223 */ /* 0x040fe40000010041 */
        /* <DEDUP_REMOVED lines=16> */
.L_x_1477:
        /* <DEDUP_REMOVED lines=18> */
[----:B------:R-:W0:Y:S02]  /*ac30*/  SHFL.UP PT, R64, R210, 0x2, RZ ;  /* 0x04400000d2407989 */ /* 0x000e2400000e00ff */
[----:B0-----:R-:W-:-:S04]  /*ac40*/  FMUL.FTZ R66, R67, R64 ;  /* 0x0000004043427220 */ /* 0x001fc80000410000 */
[-C--:B------:R-:W-:Y:S02]  /*ac50*/  FFMA.FTZ R66, R68, R65.reuse, -R66 ;  /* 0x0000004144427223 */ /* 0x080fe40000010842 */
[----:B------:R-:W-:-:S04]  /*ac60*/  FMUL.FTZ R65, R67, R65 ;  /* 0x0000004143417220 */ /* 0x000fc80000410000 */
[----:B------:R-:W-:Y:S02]  /*ac70*/  @P0 FADD.FTZ R211, R211, R66 ;  /* 0x00000042d3d30221 */ /* 0x000fe40000010000 */
[----:B------:R-:W-:Y:S02]  /*ac80*/  FFMA.FTZ R65, R68, R64, R65 ;  /* 0x0000004044417223 */ /* 0x000fe40000010041 */
[----:B------:R-:W0:Y:S02]  /*ac90*/  SHFL.UP PT, R64, R68, 0x2, RZ ;  /* 0x0440000044407989 */ /* 0x000e2400000e00ff */
[----:B------:R-:W-:Y:S02]  /*aca0*/  @P0 FADD.FTZ R210, R210, R65 ;  /* 0x00000041d2d20221 */ /* 0x000fe40000010000 */
[----:B------:R-:W1:Y:S01]  /*acb0*/  SHFL.UP PT, R65, R67, 0x2, RZ ;  /* 0x0440000043417989 */ /* 0x000e6200000e00ff */
[C---:B0-----:R-:W-:Y:S02]  /*acc0*/  FMUL.FTZ R69, R67.reuse, R64 ;  /* 0x0000004043457220 */ /* 0x041fe40000410000 */
[----:B-1----:R-:W-:-:S02]  /*acd0*/  FMUL.FTZ R66, R67, R65 ;  /* 0x0000004143427220 */ /* 0x002fc40000410000 */
[C---:B------:R-:W-:Y:S02]  /*ace0*/  FFMA.FTZ R69, R68.reuse, R65, R69 ;  /* 0x0000004144457223 */ /* 0x040fe40000010045 */
[----:B------:R-:W-:Y:S01]  /*acf0*/  @P0 FFMA.FTZ R68, R68, R64, -R66 ;  /* 0x0000004044440223 */ /* 0x000fe20000010842 */
[----:B------:R-:W-:Y:S02]  /*ad00*/  SHFL.UP PT, R65, R211, 0x4, RZ ;  /* 0x04800000d3417989 */ /* 0x000fe400000e00ff */
[----:B------:R-:W-:Y:S02]  /*ad10*/  FSEL R69, R67, R69, !P0 ;  /* 0x0000004543457208 */ /* 0x000fe40004000000 */
[----:B------:R-:W0:Y:S01]  /*ad20*/  SHFL.UP PT, R64, R210, 0x4, RZ ;  /* 0x04800000d2407989 */ /* 0x000e2200000e00ff */
[----:B------:R-:W-:Y:S02]  /*ad30*/  ISETP.GE.AND P0, PT, R121, 0x4, PT ;  /* 0x000000047900780c */ /* 0x000fe40003f06270 */
[----:B0-----:R-:W-:-:S04]  /*ad40*/  FMUL.FTZ R66, R69, R64 ;  /* 0x0000004045427220 */ /* 0x001fc80000410000 */
[-C--:B------:R-:W-:Y:S02]  /*ad50*/  FFMA.FTZ R66, R68, R65.reuse, -R66 ;  /* 0x0000004144427223 */ /* 0x080fe40000010842 */
[----:B------:R-:W-:-:S05]  /*ad60*/  FMUL.FTZ R65, R69, R65 ;  /* 0x0000004145417220 */ /* 0x000fca0000410000 */
[----:B------:R-:W-:Y:S02]  /*ad70*/  @P0 FADD.FTZ R211, R211, R66 ;  /* 0x00000042d3d30221 */ /* 0x000fe40000010000 */
[----:B------:R-:W-:Y:S01]  /*ad80*/  FFMA.FTZ R64, R68, R64, R65 ;  /* 0x0000004044407223 */ /* 0x000fe20000010041 */
[----:B------:R-:W0:Y:S03]  /*ad90*/  SHFL.UP PT, R66, R69, 0x4, RZ ;  /* 0x0480000045427989 */ /* 0x000e2600000e00ff */
[----:B------:R-:W-:Y:S01]  /*ada0*/  @P0 FADD.FTZ R210, R210, R64 ;  /* 0x00000040d2d20221 */ /* 0x000fe20000010000 */
[----:B------:R-:W1:Y:S01]  /*adb0*/  SHFL.UP PT, R65, R68, 0x4, RZ ;  /* 0x0480000044417989 */ /* 0x000e6200000e00ff */
[C---:B0-----:R-:W-:Y:S02]  /*adc0*/  FMUL.FTZ R64, R69.reuse, R66 ;  /* 0x0000004245407220 */ /* 0x041fe40000410000 */
[----:B-1----:R-:W-:-:S04]  /*add0*/  FMUL.FTZ R67, R69, R65 ;  /* 0x0000004145437220 */ /* 0x002fc80000410000 */
        /* <DEDUP_REMOVED lines=16> */
[CC--:B-1----:R-:W-:Y:S02]  /*aee0*/  FMUL.FTZ R69, R67.reuse, R65.reuse ;  /* 0x0000004143457220 */ /* 0x0c2fe40000410000 */
[C---:B------:R-:W-:Y:S02]  /*aef0*/  FFMA.FTZ R66, R68.reuse, R65, R66 ;  /* 0x0000004144427223 */ /* 0x040fe40000010042 */
[----:B------:R-:W-:Y:S02]  /*af00*/  @P0 FFMA.FTZ R68, R68, R64, -R69 ;  /* 0x0000004044440223 */ /* 0x000fe40000010845 */
[----:B------:R2:W0:Y:S01]  /*af10*/  SHFL.UP PT, R64, R210, 0x10, RZ ;  /* 0x06000000d2407989 */ /* 0x00042200000e00ff */
[----:B------:R-:W-:-:S03]  /*af20*/  FSEL R69, R67, R66, !P0 ;  /* 0x0000004243457208 */ /* 0x000fc60004000000 */
[----:B------:R2:W1:Y:S04]  /*af30*/  SHFL.UP PT, R66, R68, 0x10, RZ ;  /* 0x0600000044427989 */ /* 0x00046800000e00ff */
[----:B------:R2:W4:Y:S02]  /*af40*/  SHFL.UP PT, R67, R69, 0x10, RZ ;  /* 0x0600000045437989 */ /* 0x00052400000e00ff */
.L_x_1478:
[----:B---3--:R-:W-:Y:S01]  /*af50*/  ISETP.GE.AND P0, PT, R121, 0x10, PT ;  /* 0x000000107900780c */ /* 0x008fe20003f06270 */
[-C--:B0-----:R-:W-:Y:S01]  /*af60*/  FMUL.FTZ R65, R64, R69.reuse ;  /* 0x0000004540417220 */ /* 0x081fe20000410000 */
[----:B------:R-:W-:Y:S01]  /*af70*/  MOV R71, R68 ;  /* 0x0000004400477202 */ /* 0x000fe20000000f00 */
[-C--:B-12---:R-:W-:Y:S02]  /*af80*/  FMUL.FTZ R68, R66, R69.reuse ;  /* 0x0000004542447220 */ /* 0x086fe40000410000 */
[C---:B------:R-:W-:Y:S02]  /*af90*/  FMUL.FTZ R212, R70.reuse, R69 ;  /* 0x0000004546d47220 */ /* 0x040fe40000410000 */
[----:B------:R-:W-:-:S02]  /*afa0*/  FFMA.FTZ R65, R70, R71, -R65 ;  /* 0x0000004746417223 */ /* 0x000fc40000010841 */
[C---:B----4-:R-:W-:Y:S01]  /*afb0*/  FFMA.FTZ R70, R67.reuse, R71, R68 ;  /* 0x0000004743467223 */ /* 0x050fe20000010044 */
[----:B------:R-:W-:Y:S01]  /*afc0*/  MOV R68, R211 ;  /* 0x000000d300447202 */ /* 0x000fe20000000f00 */
[----:B------:R-:W-:Y:S02]  /*afd0*/  FMUL.FTZ R67, R67, R69 ;  /* 0x0000004543437220 */ /* 0x000fe40000410000 */
[-C--:B------:R-:W-:Y:S01]  /*afe0*/  FFMA.FTZ R212, R64, R71.reuse, R212 ;  /* 0x0000004740d47223 */ /* 0x080fe200000100d4 */
        /* <DEDUP_REMOVED lines=10> */
[----:B------:R-:W-:Y:S05]  /*b090*/  CALL.REL.NOINC `($__internal_34_$__cuda_sm70_shflsync_idx_p) ;  /* 0x0000a90000007944 */ /* 0x000fea0003c00000 */
.L_x_1371:
[----:B------:R-:W-:Y:S05]  /*b0a0*/  BRA.CONV ~URZ, `(.L_x_1372) ;  /* 0x000000537f007947 */ /* 0x000fea000b800000 */
[----:B-1----:R-:W-:Y:S01]  /*b0b0*/  HFMA2.MMA R66, -RZ, RZ, 0, 1.847743988037109375e-06 ;  /* 0x0000001fff427435 */ /* 0x002fe200000001ff */
[----:B------:R-:W-:Y:S02]  /*b0c0*/  MOV R64, R69 ;  /* 0x0000004500407202 */ /* 0x000fe40000000f00 */
[----:B------:R-:W-:Y:S02]  /*b0d0*/  MOV R247, 0xffffffff ;  /* 0xffffffff00f77802 */ /* 0x000fe40000000f00 */
[----:B------:R-:W-:-:S02]  /*b0e0*/  MOV R65, 0xb100 ;  /* 0x0000b10000417802 */ /* 0x000fc40000000f00 */
[----:B0-----:R-:W-:Y:S05]  /*b0f0*/  CALL.REL.NOINC `($__internal_34_$__cuda_sm70_shflsync_idx_p) ;  /* 0x0000a8a000007944 */ /* 0x001fea0003c00000 */
.L_x_1372:
[----:B------:R-:W-:Y:S05]  /*b100*/  BRA.CONV ~URZ, `(.L_x_1373) ;  /* 0x000000537f007947 */ /* 0x000fea000b800000 */
[----:B-1----:R-:W-:Y:S01]  /*b110*/  HFMA2.MMA R66, -RZ, RZ, 0, 1.847743988037109375e-06 ;  /* 0x0000001fff427435 */ /* 0x002fe200000001ff */
[----:B------:R-:W-:-:S02]  /*b120*/  MOV R64, R68 ;  /* 0x0000004400407202 */ /* 0x000fc40000000f00 */
[----:B------:R-:W-:Y:S02]  /*b130*/  MOV R247, 0xffffffff ;  /* 0xffffffff00f77802 */ /* 0x000fe40000000f00 */
[----:B------:R-:W-:Y:S02]  /*b140*/  MOV R65, 0xb160 ;  /* 0x0000b16000417802 */ /* 0x000fe40000000f00 */
[----:B0-----:R-:W-:Y:S05]  /*b150*/  CALL.REL.NOINC `($__internal_34_$__cuda_sm70_shflsync_idx_p) ;  /* 0x0000a84000007944 */ /* 0x001fea0003c00000 */
.L_x_1373:
[----:B------:R-:W-:Y:S05]  /*b160*/  BRA.CONV ~URZ, `(.L_x_1374) ;  /* 0x000000537f007947 */ /* 0x000fea000b800000 */
[----:B-1----:R-:W-:Y:S01]  /*b170*/  HFMA2.MMA R66, -RZ, RZ, 0, 1.847743988037109375e-06 ;  /* 0x0000001fff427435 */ /* 0x002fe200000001ff */
[----:B------:R-:W-:Y:S02]  /*b180*/  MOV R64, R67 ;  /* 0x0000004300407202 */ /* 0x000fe40000000f00 */
[----:B------:R-:W-:Y:S02]  /*b190*/  MOV R247, 0xffffffff ;  /* 0xffffffff00f77802 */ /* 0x000fe40000000f00 */
[----:B------:R-:W-:Y:S02]  /*b1a0*/  MOV R65, 0xb1c0 ;  /* 0x0000b1c000417802 */ /* 0x000fe40000000f00 */
[----:B0-----:R-:W-:Y:S05]  /*b1b0*/  CALL.REL.NOINC `($__internal_34_$__cuda_sm70_shflsync_idx_p) ;  /* 0x0000a7e000007944 */ /* 0x001fea0003c00000 */
.L_x_1374:
        /* <DEDUP_REMOVED lines=9> */
.L_x_1479:
        /* <DEDUP_REMOVED lines=17> */
[CC--:B------:R-:W-:Y:S02]  /*b360*/  FMUL.FTZ R63, R69.reuse, R66.reuse ;  /* 0x00000042453f7220 */ /* 0x0c0fe40000410000 */
[----:B------:R-:W-:Y:S02]  /*b370*/  FFMA.FTZ R61, R68, R66, -R61 ;  /* 0x00000042443d7223 */ /* 0x000fe4000001083d */
[C---:B------:R-:W-:Y:S02]  /*b380*/  FMUL.FTZ R60, R69.reuse, R65 ;  /* 0x00000041453c7220 */ /* 0x040fe40000410000 */
[----:B------:R-:W-:Y:S02]  /*b390*/  FADD.FTZ R62, R70, R61 ;  /* 0x0000003d463e7221 */ /* 0x000fe40000010000 */
[----:B------:R-:W-:-:S02]  /*b3a0*/  FMUL.FTZ R61, R69, R64 ;  /* 0x00000040453d7220 */ /* 0x000fc40000410000 */
[C---:B------:R-:W-:Y:S02]  /*b3b0*/  FFMA.FTZ R63, R68.reuse, R67, R63 ;  /* 0x00000043443f7223 */ /* 0x040fe4000001003f */
[C---:B------:R-:W-:Y:S02]  /*b3c0*/  FFMA.FTZ R60, R68.reuse, R64, -R60 ;  /* 0x00000040443c7223 */ /* 0x040fe4000001083c */
[----:B------:R-:W-:Y:S02]  /*b3d0*/  FFMA.FTZ R61, R68, R65, R61 ;  /* 0x00000041443d7223 */ /* 0x000fe4000001003d */
[----:B------:R-:W0:Y:S01]  /*b3e0*/  LDS.128 R64, [R209+0x6380] ;  /* 0x00638000d1407984 */ /* 0x000e220000000c00 */
[----:B------:R-:W-:-:S05]  /*b3f0*/  FADD.FTZ R63, R71, R63 ;  /* 0x0000003f473f7221 */ /* 0x000fca0000010000 */
        /* <DEDUP_REMOVED lines=12> */
[----:B------:R1:W-:Y:S01]  /*b4c0*/  STS.128 [R209+0x6390], R68 ;  /* 0x00639044d1007388 */ /* 0x0003e20000000c00 */
[CC--:B0-----:R-:W-:Y:S02]  /*b4d0*/  FMUL.FTZ R65, R61.reuse, R71.reuse ;  /* 0x000000473d417220 */ /* 0x0c1fe40000410000 */
[CC--:B------:R-:W-:Y:S02]  /*b4e0*/  FMUL.FTZ R64, R61.reuse, R70.reuse ;  /* 0x000000463d407220 */ /* 0x0c0fe40000410000 */
[----:B------:R-:W-:Y:S02]  /*b4f0*/  FFMA.FTZ R65, R60, R70, -R65 ;  /* 0x000000463c417223 */ /* 0x000fe40000010841 */
[----:B------:R-:W-:Y:S02]  /*b500*/  FMUL.FTZ R66, R61, R68 ;  /* 0x000000443d427220 */ /* 0x000fe40000410000 */
[----:B------:R-:W-:Y:S02]  /*b510*/  FADD.FTZ R62, R62, R65 ;  /* 0x000000413e3e7221 */ /* 0x000fe40000010000 */
[----:B------:R-:W-:-:S02]  /*b520*/  FFMA.FTZ R64, R60, R71, R64 ;  /* 0x000000473c407223 */ /* 0x000fc40000010040 */
[-C--:B------:R-:W-:Y:S02]  /*b530*/  FMUL.FTZ R65, R61, R69.reuse ;  /* 0x000000453d417220 */ /* 0x080fe40000410000 */
[C---:B------:R-:W-:Y:S02]  /*b540*/  FFMA.FTZ R61, R60.reuse, R69, R66 ;  /* 0x000000453c3d7223 */ /* 0x040fe40000010042 */
[----:B------:R-:W-:Y:S02]  /*b550*/  FFMA.FTZ R60, R60, R68, -R65 ;  /* 0x000000443c3c7223 */ /* 0x000fe40000010841 */
[----:B------:R-:W-:-:S05]  /*b560*/  FADD.FTZ R63, R63, R64 ;  /* 0x000000403f3f7221 */ /* 0x000fca0000010000 */
[----:B------:R1:W-:Y:S02]  /*b570*/  STS.128 [R209+0x63a0], R60 ;  /* 0x0063a03cd1007388 */ /* 0x0003e40000000c00 */
.L_x_1368:
[----:B0-----:R-:W-:Y:S05]  /*b580*/  BSYNC B0 ;  /* 0x0000000000007941 */ /* 0x001fea0003800000 */
.L_x_1367:
[----:B------:R-:W-:Y:S02]  /*b590*/  WARPSYNC 0xffffffff ;  /* 0xffffffff00007948 */ /* 0x000fe40003800000 */
[----:B------:R-:W-:Y:S01]  /*b5a0*/  BAR.SYNC.DEFER_BLOCKING 0x0 ;  /* 0x0000000000007b1d */ /* 0x000fe20000010000 */
[----:B-1----:R-:W-:-:S04]  /*b5b0*/  FMUL.FTZ R62, R18, R154 ;  /* 0x0000009a123e7220 */ /* 0x002fc80000410000 */
[----:B------:R-:W-:Y:S01]  /*b5c0*/  FFMA.FTZ R63, -R17, R153, -R62 ;  /* 0x00000099113f7223 */ /* 0x000fe2000001093e */
[----:B------:R-:W-:Y:S01]  /*b5d0*/  ULDC UR34, c[0x0][0x174] ;  /* 0x00005d0000227ab9 */ /* 0x000fe20000000800 */
[----:B------:R-:W-:Y:S01]  /*b5e0*/  BSSY B0, `(.L_x_1376) ;  /* 0x00001dd000007945 */ /* 0x000fe20003800000 */
[----:B------:R-:W-:Y:S01]  /*b5f0*/  UISETP.GE.AND UP0, UPT, UR24, UR34, UPT ;  /* 0x000000221800728c */ /* 0x000fe2000bf06270 */
[----:B------:R-:W-:Y:S01]  /*b600*/  FADD.FTZ R62, -R138, R63 ;  /* 0x0000003f8a3e7221 */ /* 0x000fe20000010100 */
[----:B------:R-:W-:-:S03]  /*b610*/  USHF.L.U32 UR34, UR7, 0x4, URZ ;  /* 0x0000000407227899 */ /* 0x000fc6000800063f */
[----:B------:R-:W-:Y:S01]  /*b620*/  FMUL.FTZ R63, R19, -R62 ;  /* 0x8000003e133f7220 */ /* 0x000fe20000410000 */
        /* <DEDUP_REMOVED lines=8> */
[----:B------:R-:W-:Y:S02]  /*b6b0*/  FFMA.FTZ R60, R18, R153, -R60 ;  /* 0x00000099123c7223 */ /* 0x000fe4000001083c */
[----:B------:R-:W-:Y:S02]  /*b6c0*/  FADD.FTZ R200, R200, R61 ;  /* 0x0000003dc8c87221 */ /* 0x000fe40000010000 */
[----:B------:R-:W-:Y:S02]  /*b6d0*/  FADD.FTZ R60, R123, R60 ;  /* 0x0000003c7b3c7221 */ /* 0x000fe40000010000 */
[----:B------:R-:W-:Y:S02]  /*b6e0*/  FADD.FTZ R209, R74, R209 ;  /* 0x000000d14ad17221 */ /* 0x000fe40000010000 */
[-C--:B------:R-:W-:Y:S02]  /*b6f0*/  FMUL.FTZ R65, R19, -R60.reuse ;  /* 0x8000003c13417220 */ /* 0x080fe40000410000 */
[----:B------:R-:W-:-:S02]  /*b700*/  FFMA.FTZ R63, R20, R60, -R63 ;  /* 0x0000003c143f7223 */ /* 0x000fc4000001083f */
[C---:B------:R-:W-:Y:S02]  /*b710*/  FMUL.FTZ R60, R17.reuse, -R94 ;  /* 0x8000005e113c7220 */ /* 0x040fe40000410000 */
[----:B------:R-:W-:Y:S02]  /*b720*/  FFMA.FTZ R64, R20, R62, R65 ;  /* 0x0000003e14407223 */ /* 0x000fe40000010041 */
[-C--:B------:R-:W-:Y:S02]  /*b730*/  FMUL.FTZ R65, R17, R95.reuse ;  /* 0x0000005f11417220 */ /* 0x080fe40000410000 */
[C---:B------:R-:W-:Y:S02]  /*b740*/  FFMA.FTZ R62, R18.reuse, -R95, R60 ;  /* 0x8000005f123e7223 */ /* 0x040fe4000001003c */
[----:B------:R-:W-:Y:S02]  /*b750*/  FFMA.FTZ R65, R18, R94, -R65 ;  /* 0x0000005e12417223 */ /* 0x000fe40000010841 */
[----:B------:R-:W-:-:S02]  /*b760*/  FMUL.FTZ R60, R19, -R62 ;  /* 0x8000003e133c7220 */ /* 0x000fc40000410000 */
[-C--:B------:R-:W-:Y:S02]  /*b770*/  FMUL.FTZ R67, R19, -R65.reuse ;  /* 0x8000004113437220 */ /* 0x080fe40000410000 */
[----:B------:R-:W-:Y:S02]  /*b780*/  FFMA.FTZ R60, R20, R65, -R60 ;  /* 0x00000041143c7223 */ /* 0x000fe4000001083c */
[----:B------:R-:W-:Y:S02]  /*b790*/  FADD.FTZ R63, R124, R63 ;  /* 0x0000003f7c3f7221 */ /* 0x000fe40000010000 */
[----:B------:R-:W-:Y:S02]  /*b7a0*/  FADD.FTZ R65, -R139, R64 ;  /* 0x000000408b417221 */ /* 0x000fe40000010100 */
[C---:B------:R-:W-:Y:S02]  /*b7b0*/  FMUL.FTZ R66, R21.reuse, -R63 ;  /* 0x8000003f15427220 */ /* 0x040fe40000410000 */
[----:B------:R-:W-:-:S02]  /*b7c0*/  FMUL.FTZ R64, R21, -R65 ;  /* 0x8000004115407220 */ /* 0x000fc40000410000 */
[----:B------:R-:W-:Y:S02]  /*b7d0*/  FFMA.FTZ R62, R20, R62, R67 ;  /* 0x0000003e143e7223 */ /* 0x000fe40000010043 */
[C---:B------:R-:W-:Y:S02]  /*b7e0*/  FFMA.FTZ R67, R22.reuse, R65, R66 ;  /* 0x0000004116437223 */ /* 0x040fe40000010042 */
[----:B------:R-:W-:Y:S02]  /*b7f0*/  FFMA.FTZ R64, R22, R63, -R64 ;  /* 0x0000003f16407223 */ /* 0x000fe40000010840 */
[C---:B------:R-:W-:Y:S02]  /*b800*/  FMUL.FTZ R63, R21.reuse, -R62 ;  /* 0x8000003e153f7220 */ /* 0x040fe40000410000 */
[----:B------:R-:W-:Y:S02]  /*b810*/  FMUL.FTZ R65, R21, -R60 ;  /* 0x8000003c15417220 */ /* 0x000fe40000410000 */
[----:B------:R-:W-:-:S02]  /*b820*/  FADD.FTZ R67, -R140, R67 ;  /* 0x000000438c437221 */ /* 0x000fc40000010100 */
[----:B------:R-:W-:Y:S02]  /*b830*/  FADD.FTZ R64, R125, R64 ;  /* 0x000000407d407221 */ /* 0x000fe40000010000 */
[C---:B------:R-:W-:Y:S02]  /*b840*/  FFMA.FTZ R60, R22.reuse, R60, -R63 ;  /* 0x0000003c163c7223 */ /* 0x040fe4000001083f */
[----:B------:R-:W-:Y:S02]  /*b850*/  FFMA.FTZ R62, R22, R62, R65 ;  /* 0x0000003e163e7223 */ /* 0x000fe40000010041 */
[C---:B------:R-:W-:Y:S02]  /*b860*/  FMUL.FTZ R63, R25.reuse, -R67 ;  /* 0x80000043193f7220 */ /* 0x040fe40000410000 */
[-C--:B------:R-:W-:Y:S02]  /*b870*/  FMUL.FTZ R65, R25, -R64.reuse ;  /* 0x8000004019417220 */ /* 0x080fe40000410000 */
[----:B------:R-:W-:-:S02]  /*b880*/  FFMA.FTZ R63, R26, R64, -R63 ;  /* 0x000000401a3f7223 */ /* 0x000fc4000001083f */
[C---:B------:R-:W-:Y:S02]  /*b890*/  FFMA.FTZ R64, R26.reuse, R67, R65 ;  /* 0x000000431a407223 */ /* 0x040fe40000010041 */
[C---:B------:R-:W-:Y:S02]  /*b8a0*/  FMUL.FTZ R65, R25.reuse, -R62 ;  /* 0x8000003e19417220 */ /* 0x040fe40000410000 */
[-C--:B------:R-:W-:Y:S02]  /*b8b0*/  FMUL.FTZ R67, R25, -R60.reuse ;  /* 0x8000003c19437220 */ /* 0x080fe40000410000 */
[----:B------:R-:W-:Y:S02]  /*b8c0*/  FFMA.FTZ R60, R26, R60, -R65 ;  /* 0x0000003c1a3c7223 */ /* 0x000fe40000010841 */
[----:B------:R-:W-:Y:S02]  /*b8d0*/  FADD.FTZ R63, R126, R63 ;  /* 0x0000003f7e3f7221 */ /* 0x000fe40000010000 */
[----:B------:R-:W-:-:S02]  /*b8e0*/  FADD.FTZ R65, -R141, R64 ;  /* 0x000000408d417221 */ /* 0x000fc40000010100 */
[C---:B------:R-:W-:Y:S02]  /*b8f0*/  FMUL.FTZ R66, R31.reuse, -R63 ;  /* 0x8000003f1f427220 */ /* 0x040fe40000410000 */
[CC--:B------:R-:W-:Y:S02]  /*b900*/  FMUL.FTZ R64, R31.reuse, -R65.reuse ;  /* 0x800000411f407220 */ /* 0x0c0fe40000410000 */
[----:B------:R-:W-:Y:S02]  /*b910*/  FFMA.FTZ R62, R26, R62, R67 ;  /* 0x0000003e1a3e7223 */ /* 0x000fe40000010043 */
[C---:B------:R-:W-:Y:S02]  /*b920*/  FFMA.FTZ R67, R32.reuse, R65, R66 ;  /* 0x0000004120437223 */ /* 0x040fe40000010042 */
[----:B------:R-:W-:Y:S02]  /*b930*/  FFMA.FTZ R64, R32, R63, -R64 ;  /* 0x0000003f20407223 */ /* 0x000fe40000010840 */
[----:B------:R-:W-:-:S02]  /*b940*/  FMUL.FTZ R63, R31, -R62 ;  /* 0x8000003e1f3f7220 */ /* 0x000fc40000410000 */
[-C--:B------:R-:W-:Y:S02]  /*b950*/  FMUL.FTZ R65, R31, -R60.reuse ;  /* 0x8000003c1f417220 */ /* 0x080fe40000410000 */
[----:B------:R-:W-:Y:S02]  /*b960*/  FADD.FTZ R67, -R142, R67 ;  /* 0x000000438e437221 */ /* 0x000fe40000010100 */
[----:B------:R-:W-:Y:S02]  /*b970*/  FADD.FTZ R64, R127, R64 ;  /* 0x000000407f407221 */ /* 0x000fe40000010000 */
[C---:B------:R-:W-:Y:S02]  /*b980*/  FFMA.FTZ R60, R32.reuse, R60, -R63 ;  /* 0x0000003c203c7223 */ /* 0x040fe4000001083f */
[----:B------:R-:W-:Y:S02]  /*b990*/  FFMA.FTZ R62, R32, R62, R65 ;  /* 0x0000003e203e7223 */ /* 0x000fe40000010041 */
[----:B------:R-:W-:-:S02]  /*b9a0*/  FMUL.FTZ R63, R33, -R67 ;  /* 0x80000043213f7220 */ /* 0x000fc40000410000 */
[CC--:B------:R-:W-:Y:S02]  /*b9b0*/  FMUL.FTZ R65, R33.reuse, -R64.reuse ;  /* 0x8000004021417220 */ /* 0x0c0fe40000410000 */
[C---:B------:R-:W-:Y:S02]  /*b9c0*/  FFMA.FTZ R63, R34.reuse, R64, -R63 ;  /* 0x00000040223f7223 */ /* 0x040fe4000001083f */
[C---:B------:R-:W-:Y:S02]  /*b9d0*/  FFMA.FTZ R64, R34.reuse, R67, R65 ;  /* 0x0000004322407223 */ /* 0x040fe40000010041 */
[C---:B------:R-:W-:Y:S02]  /*b9e0*/  FMUL.FTZ R65, R33.reuse, -R62 ;  /* 0x8000003e21417220 */ /* 0x040fe40000410000 */
[-C--:B------:R-:W-:Y:S02]  /*b9f0*/  FMUL.FTZ R67, R33, -R60.reuse ;  /* 0x8000003c21437220 */ /* 0x080fe40000410000 */
[----:B------:R-:W-:-:S02]  /*ba00*/  FFMA.FTZ R60, R34, R60, -R65 ;  /* 0x0000003c223c7223 */ /* 0x000fc40000010841 */
[----:B------:R-:W-:Y:S02]  /*ba10*/  FADD.FTZ R63, R128, R63 ;  /* 0x0000003f803f7221 */ /* 0x000fe40000010000 */
[----:B------:R-:W-:Y:S02]  /*ba20*/  FADD.FTZ R65, -R143, R64 ;  /* 0x000000408f417221 */ /* 0x000fe40000010100 */
[C---:B------:R-:W-:Y:S02]  /*ba30*/  FMUL.FTZ R66, R35.reuse, -R63 ;  /* 0x8000003f23427220 */ /* 0x040fe40000410000 */
[-C--:B------:R-:W-:Y:S02]  /*ba40*/  FMUL.FTZ R64, R35, -R65.reuse ;  /* 0x8000004123407220 */ /* 0x080fe40000410000 */
[----:B------:R-:W-:Y:S02]  /*ba50*/  FFMA.FTZ R62, R34, R62, R67 ;  /* 0x0000003e223e7223 */ /* 0x000fe40000010043 */
[----:B------:R-:W-:-:S02]  /*ba60*/  FFMA.FTZ R67, R36, R65, R66 ;  /* 0x0000004124437223 */ /* 0x000fc40000010042 */
[----:B------:R-:W-:Y:S02]  /*ba70*/  FFMA.FTZ R64, R36, R63, -R64 ;  /* 0x0000003f24407223 */ /* 0x000fe40000010840 */
[C---:B------:R-:W-:Y:S02]  /*ba80*/  FMUL.FTZ R63, R35.reuse, -R62 ;  /* 0x8000003e233f7220 */ /* 0x040fe40000410000 */
[-C--:B------:R-:W-:Y:S02]  /*ba90*/  FMUL.FTZ R65, R35, -R60.reuse ;  /* 0x8000003c23417220 */ /* 0x080fe40000410000 */
[----:B------:R-:W-:Y:S02]  /*baa0*/  FADD.FTZ R67, -R144, R67 ;  /* 0x0000004390437221 */ /* 0x000fe40000010100 */
[----:B------:R-:W-:Y:S02]  /*bab0*/  FADD.FTZ R64, R129, R64 ;  /* 0x0000004081407221 */ /* 0x000fe40000010000 */
[----:B------:R-:W-:-:S02]  /*bac0*/  FFMA.FTZ R60, R36, R60, -R63 ;  /* 0x0000003c243c7223 */ /* 0x000fc4000001083f */
[----:B------:R-:W-:Y:S02]  /*bad0*/  FFMA.FTZ R62, R36, R62, R65 ;  /* 0x0000003e243e7223 */ /* 0x000fe40000010041 */
[CC--:B------:R-:W-:Y:S02]  /*bae0*/  FMUL.FTZ R63, R39.reuse, -R67.reuse ;  /* 0x80000043273f7220 */ /* 0x0c0fe40000410000 */
[CC--:B------:R-:W-:Y:S02]  /*baf0*/  FMUL.FTZ R65, R39.reuse, -R64.reuse ;  /* 0x8000004027417220 */ /* 0x0c0fe40000410000 */
[C---:B------:R-:W-:Y:S02]  /*bb00*/  FFMA.FTZ R63, R40.reuse, R64, -R63 ;  /* 0x00000040283f7223 */ /* 0x040fe4000001083f */
[----:B------:R-:W-:Y:S02]  /*bb10*/  FFMA.FTZ R64, R40, R67, R65 ;  /* 0x0000004328407223 */ /* 0x000fe40000010041 */
        /* <DEDUP_REMOVED lines=62> */
[----:B------:R-:W-:Y:S02]  /*bf00*/  FADD.FTZ R63, R136, R63 ;  /* 0x0000003f883f7221 */ /* 0x000fe40000010000 */
[C---:B------:R-:W-:Y:S02]  /*bf10*/  FFMA.FTZ R62, R80.reuse, R62, R67 ;  /* 0x0000003e503e7223 */ /* 0x040fe40000010043 */
[----:B------:R-:W-:Y:S02]  /*bf20*/  FFMA.FTZ R60, R80, R60, -R65 ;  /* 0x0000003c503c7223 */ /* 0x000fe40000010841 */
[----:B------:R-:W-:Y:S02]  /*bf30*/  FADD.FTZ R64, -R151, R64 ;  /* 0x0000004097407221 */ /* 0x000fe40000010100 */
[----:B------:R-:W-:-:S02]  /*bf40*/  FMUL.FTZ R65, R81, -R63 ;  /* 0x8000003f51417220 */ /* 0x000fc40000410000 */
[C---:B------:R-:W-:Y:S02]  /*bf50*/  FMUL.FTZ R61, R81.reuse, -R62 ;  /* 0x8000003e513d7220 */ /* 0x040fe40000410000 */
[C---:B------:R-:W-:Y:S02]  /*bf60*/  FMUL.FTZ R68, R81.reuse, R200 ;  /* 0x000000c851447220 */ /* 0x040fe40000410000 */
[CC--:B------:R-:W-:Y:S02]  /*bf70*/  FMUL.FTZ R66, R81.reuse, -R64.reuse ;  /* 0x8000004051427220 */ /* 0x0c0fe40000410000 */
[C---:B------:R-:W-:Y:S02]  /*bf80*/  FFMA.FTZ R67, R82.reuse, R64, R65 ;  /* 0x0000004052437223 */ /* 0x040fe40000010041 */
[CC--:B------:R-:W-:Y:S02]  /*bf90*/  FMUL.FTZ R65, R81.reuse, -R60.reuse ;  /* 0x8000003c51417220 */ /* 0x0c0fe40000410000 */
[C---:B------:R-:W-:Y:S01]  /*bfa0*/  FFMA.FTZ R64, R82.reuse, R60, -R61 ;  /* 0x0000003c52407223 */ /* 0x040fe2000001083d */
[----:B------:R-:W-:Y:S01]  /*bfb0*/  HFMA2.MMA R61, -RZ, RZ, 0, 0 ;  /* 0x00000000ff3d7435 */ /* 0x000fe200000001ff */
[-C--:B------:R-:W-:Y:S01]  /*bfc0*/  FMUL.FTZ R69, R81, R209.reuse ;  /* 0x000000d151457220 */ /* 0x080fe20000410000 */
[----:B------:R-:W-:Y:S01]  /*bfd0*/  MOV R60, 0x3f800000 ;  /* 0x3f800000003c7802 */ /* 0x000fe20000000f00 */
[----:B------:R-:W-:-:S02]  /*bfe0*/  FFMA.FTZ R68, R82, R209, -R68 ;  /* 0x000000d152447223 */ /* 0x000fc40000010844 */
[C---:B------:R-:W-:Y:S02]  /*bff0*/  FFMA.FTZ R66, R82.reuse, R63, -R66 ;  /* 0x0000003f52427223 */ /* 0x040fe40000010842 */
        /* <DEDUP_REMOVED lines=136> */
.L_x_1480:
[----:B------:R-:W-:Y:S05]  /*c880*/  BRA.DIV ~URZ, `(.L_x_1379) ;  /* 0x000082b27f007947 */ /* 0x000fea000b800000 */
[----:B------:R-:W2:Y:S04]  /*c890*/  SHFL.DOWN PT, R69, R69, 0x1, 0x1f ;  /* 0x08201f0045457f89 */ /* 0x000ea800000e0000 */
[----:B------:R3:W4:Y:S04]  /*c8a0*/  SHFL.DOWN PT, R73, R68, 0x1, 0x1f ;  /* 0x08201f0044497f89 */ /* 0x00072800000e0000 */
[----:B------:R3:W0:Y:S02]  /*c8b0*/  SHFL.DOWN PT, R64, R70, 0x1, 0x1f ;  /* 0x08201f0046407f89 */ /* 0x00062400000e0000 */
.L_x_1481:
        /* <DEDUP_REMOVED lines=13> */
.L_x_1381:
[----:B------:R-:W-:Y:S05]  /*c990*/  BSYNC B1 ;  /* 0x0000000000017941 */ /* 0x000fea0003800000 */
.L_x_1380:
[----:B------:R-:W-:Y:S01]  /*c9a0*/  ISETP.GT.U32.AND P0, PT, R238, 0x1d, PT ;  /* 0x0000001dee00780c */ /* 0x000fe20003f04070 */
[----:B------:R-:W-:Y:S05]  /*c9b0*/  BRA.DIV ~URZ, `(.L_x_1382) ;  /* 0x000082e27f007947 */ /* 0x000fea000b800000 */
[----:B-1----:R1:W3:Y:S04]  /*c9c0*/  SHFL.DOWN PT, R67, R71, 0x2, 0x1f ;  /* 0x08401f0047437f89 */ /* 0x0022e800000e0000 */
[----:B--2---:R1:W2:Y:S04]  /*c9d0*/  SHFL.DOWN PT, R69, R74, 0x2, 0x1f ;  /* 0x08401f004a457f89 */ /* 0x0042a800000e0000 */
[----:B---3--:R1:W3:Y:S04]  /*c9e0*/  SHFL.DOWN PT, R70, R68, 0x2, 0x1f ;  /* 0x08401f0044467f89 */ /* 0x0082e800000e0000 */
[----:B0-----:R1:W0:Y:S02]  /*c9f0*/  SHFL.DOWN PT, R64, R72, 0x2, 0x1f ;  /* 0x08401f0048407f89 */ /* 0x00122400000e0000 */
.L_x_1482:
        /* <DEDUP_REMOVED lines=13> */
.L_x_1384:
[----:B------:R-:W-:Y:S05]  /*cad0*/  BSYNC B1 ;  /* 0x0000000000017941 */ /* 0x000fea0003800000 */
.L_x_1383:
[----:B------:R-:W-:Y:S01]  /*cae0*/  ISETP.GT.U32.AND P0, PT, R238, 0x1b, PT ;  /* 0x0000001bee00780c */ /* 0x000fe20003f04070 */
[----:B------:R-:W-:Y:S10]  /*caf0*/  BRA.DIV ~URZ, `(.L_x_1385) ;  /* 0x000083727f007947 */ /* 0x000ff4000b800000 */
[----:B------:R1:W4:Y:S02]  /*cb00*/  SHFL.DOWN PT, R67, R71, 0x4, 0x1f ;  /* 0x08801f0047437f89 */ /* 0x00032400000e0000 */
.L_x_1483:
[----:B------:R-:W-:Y:S05]  /*cb10*/  BRA.DIV ~URZ, `(.L_x_1386) ;  /* 0x000083d27f007947 */ /* 0x000fea000b800000 */
[----:B--2---:R2:W1:Y:S04]  /*cb20*/  SHFL.DOWN PT, R69, R74, 0x4, 0x1f ;  /* 0x08801f004a457f89 */ /* 0x00446800000e0000 */
[----:B---3--:R2:W3:Y:S04]  /*cb30*/  SHFL.DOWN PT, R70, R68, 0x4, 0x1f ;  /* 0x08801f0044467f89 */ /* 0x0084e800000e0000 */
[----:B0-----:R2:W0:Y:S02]  /*cb40*/  SHFL.DOWN PT, R64, R72, 0x4, 0x1f ;  /* 0x08801f0048407f89 */ /* 0x00142400000e0000 */
.L_x_1484:
        /* <DEDUP_REMOVED lines=13> */
.L_x_1388:
[----:B------:R-:W-:Y:S05]  /*cc20*/  BSYNC B1 ;  /* 0x0000000000017941 */ /* 0x000fea0003800000 */
.L_x_1387:
[----:B------:R-:W-:Y:S01]  /*cc30*/  ISETP.GT.U32.AND P0, PT, R238, 0x17, PT ;  /* 0x00000017ee00780c */ /* 0x000fe20003f04070 */
[----:B------:R-:W-:Y:S05]  /*cc40*/  BRA.DIV ~URZ, `(.L_x_1389) ;  /* 0x000084027f007947 */ /* 0x000fea000b800000 */
[----:B----4-:R4:W2:Y:S04]  /*cc50*/  SHFL.DOWN PT, R67, R71, 0x8, 0x1f ;  /* 0x09001f0047437f89 */ /* 0x0108a800000e0000 */
[----:B-1----:R4:W1:Y:S04]  /*cc60*/  SHFL.DOWN PT, R69, R74, 0x8, 0x1f ;  /* 0x09001f004a457f89 */ /* 0x00286800000e0000 */
[----:B---3--:R4:W3:Y:S04]  /*cc70*/  SHFL.DOWN PT, R70, R68, 0x8, 0x1f ;  /* 0x09001f0044467f89 */ /* 0x0088e800000e0000 */
[----:B0-----:R4:W0:Y:S02]  /*cc80*/  SHFL.DOWN PT, R64, R72, 0x8, 0x1f ;  /* 0x09001f0048407f89 */ /* 0x00182400000e0000 */
.L_x_1485:
        /* <DEDUP_REMOVED lines=13> */
.L_x_1391:
[----:B------:R-:W-:Y:S05]  /*cd60*/  BSYNC B1 ;  /* 0x0000000000017941 */ /* 0x000fea0003800000 */
.L_x_1390:
[----:B------:R-:W-:Y:S01]  /*cd70*/  ISETP.GT.U32.AND P0, PT, R238, 0xf, PT ;  /* 0x0000000fee00780c */ /* 0x000fe20003f04070 */
[----:B------:R-:W-:Y:S10]  /*cd80*/  BRA.DIV ~URZ, `(.L_x_1392) ;  /* 0x000084927f007947 */ /* 0x000ff4000b800000 */
[----:B--2---:R2:W4:Y:S02]  /*cd90*/  SHFL.DOWN PT, R67, R71, 0x10, 0x1f ;  /* 0x0a001f0047437f89 */ /* 0x00452400000e0000 */
.L_x_1486:
[----:B------:R-:W-:Y:S05]  /*cda0*/  BRA.DIV ~URZ, `(.L_x_1393) ;  /* 0x000084f27f007947 */ /* 0x000fea000b800000 */
[----:B-1----:R1:W2:Y:S04]  /*cdb0*/  SHFL.DOWN PT, R69, R74, 0x10, 0x1f ;  /* 0x0a001f004a457f89 */ /* 0x0022a800000e0000 */
[----:B---3--:R1:W3:Y:S04]  /*cdc0*/  SHFL.DOWN PT, R70, R68, 0x10, 0x1f ;  /* 0x0a001f0044467f89 */ /* 0x0082e800000e0000 */
[----:B0-----:R1:W0:Y:S02]  /*cdd0*/  SHFL.DOWN PT, R64, R72, 0x10, 0x1f ;  /* 0x0a001f0048407f89 */ /* 0x00122400000e0000 */
.L_x_1487:
        /* <DEDUP_REMOVED lines=13> */
.L_x_1395:
[----:B------:R-:W-:Y:S05]  /*ceb0*/  BSYNC B1 ;  /* 0x0000000000017941 */ /* 0x000fea0003800000 */
.L_x_1394:
        /* <DEDUP_REMOVED lines=20> */
.L_x_1488:
        /* <DEDUP_REMOVED lines=21> */
.L_x_1398:
[----:B------:R-:W-:Y:S05]  /*d150*/  BSYNC B1 ;  /* 0x0000000000017941 */ /* 0x000fea0003800000 */
.L_x_1397:
        /* <DEDUP_REMOVED lines=37> */
.L_x_1377:
[----:B0-----:R-:W-:Y:S05]  /*d3b0*/  BSYNC B0 ;  /* 0x0000000000007941 */ /* 0x001fea0003800000 */
.L_x_1376:
        /* <DEDUP_REMOVED lines=8> */
[----:B--2---:R-:W-:Y:S01]  /*d440*/  FFMA.FTZ R61, R102, R209, RZ ;  /* 0x000000d1663d7223 */ /* 0x004fe200000100ff */
[----:B------:R-:W-:-:S03]  /*d450*/  PRMT R60, RZ, 0x5410, R218 ;  /* 0x00005410ff3c7816 */ /* 0x000fc600000000da */
[----:B------:R-:W-:-:S04]  /*d460*/  FFMA.FTZ R62, R101, R210, R61 ;  /* 0x000000d2653e7223 */ /* 0x000fc8000001003d */
[----:B------:R-:W-:Y:S02]  /*d470*/  FFMA.FTZ R62, R100, R213, R62 ;  /* 0x000000d5643e7223 */ /* 0x000fe4000001003e */
[CC--:B0-----:R-:W-:Y:S02]  /*d480*/  FMUL.FTZ R66, R64.reuse, -R95.reuse ;  /* 0x8000005f40427220 */ /* 0x0c1fe40000410000 */
[C---:B------:R-:W-:Y:S02]  /*d490*/  FMUL.FTZ R95, R65.reuse, -R95 ;  /* 0x8000005f415f7220 */ /* 0x040fe40000410000 */
[-C--:B------:R-:W-:Y:S02]  /*d4a0*/  FFMA.FTZ R65, R65, R94.reuse, R66 ;  /* 0x0000005e41417223 */ /* 0x080fe40000010042 */
[----:B------:R-:W-:Y:S02]  /*d4b0*/  FFMA.FTZ R64, R64, R94, -R95 ;  /* 0x0000005e40407223 */ /* 0x000fe4000001085f */
[----:B------:R-:W-:-:S02]  /*d4c0*/  FADD.FTZ R154, -R154, R65 ;  /* 0x000000419a9a7221 */ /* 0x000fc40000010100 */
[----:B------:R-:W-:Y:S02]  /*d4d0*/  FADD.FTZ R153, R153, R64 ;  /* 0x0000004099997221 */ /* 0x000fe40000010000 */
[CC--:B------:R-:W-:Y:S02]  /*d4e0*/  FMUL.FTZ R64, R17.reuse, -R154.reuse ;  /* 0x8000009a11407220 */ /* 0x0c0fe40000410000 */
[-C--:B------:R-:W-:Y:S02]  /*d4f0*/  FMUL.FTZ R17, R17, -R153.reuse ;  /* 0x8000009911117220 */ /* 0x080fe40000410000 */
[C---:B------:R-:W-:Y:S02]  /*d500*/  FFMA.FTZ R64, R18.reuse, R153, -R64 ;  /* 0x0000009912407223 */ /* 0x040fe40000010840 */
[----:B------:R-:W-:Y:S02]  /*d510*/  FFMA.FTZ R17, R18, R154, R17 ;  /* 0x0000009a12117223 */ /* 0x000fe40000010011 */
[----:B------:R-:W-:-:S02]  /*d520*/  FADD.FTZ R123, R123, R64 ;  /* 0x000000407b7b7221 */ /* 0x000fc40000010000 */
[----:B------:R-:W-:Y:S01]  /*d530*/  FADD.FTZ R138, -R138, R17 ;  /* 0x000000118a8a7221 */ /* 0x000fe20000010100 */
[----:B------:R-:W-:Y:S01]  /*d540*/  PRMT R17, RZ, 0x5410, R217 ;  /* 0x00005410ff117816 */ /* 0x000fe200000000d9 */
[----:B------:R-:W-:Y:S02]  /*d550*/  FMUL.FTZ R64, R60, R117 ;  /* 0x000000753c407220 */ /* 0x000fe40000410000 */
[----:B------:R-:W-:Y:S02]  /*d560*/  FMUL.FTZ R61, R19, -R138 ;  /* 0x8000008a133d7220 */ /* 0x000fe40000410000 */
[----:B------:R-:W-:Y:S02]  /*d570*/  FMUL.FTZ R18, R17, R118 ;  /* 0x0000007611127220 */ /* 0x000fe40000410000 */
[----:B------:R-:W-:Y:S02]  /*d580*/  FMUL.FTZ R19, R19, -R123 ;  /* 0x8000007b13137220 */ /* 0x000fe40000410000 */
[----:B------:R-:W-:-:S02]  /*d590*/  FFMA.FTZ R209, R52, -R18, R209 ;  /* 0x8000001234d17223 */ /* 0x000fc400000100d1 */
[----:B------:R-:W-:Y:S02]  /*d5a0*/  FFMA.FTZ R18, R51, -R18, R200 ;  /* 0x8000001233127223 */ /* 0x000fe400000100c8 */
[----:B------:R-:W-:Y:S02]  /*d5b0*/  FFMA.FTZ R200, R102, -R200, RZ ;  /* 0x800000c866c87223 */ /* 0x000fe400000100ff */
[C---:B------:R-:W-:Y:S01]  /*d5c0*/  FFMA.FTZ R66, R20.reuse, R138, R19 ;  /* 0x0000008a14427223 */ /* 0x040fe20000010013 */
[----:B------:R-:W-:Y:S01]  /*d5d0*/  PRMT R19, RZ, 0x5410, R216 ;  /* 0x00005410ff137816 */ /* 0x000fe200000000d8 */
[----:B------:R-:W-:Y:S02]  /*d5e0*/  FFMA.FTZ R63, R101, -R211, R200 ;  /* 0x800000d3653f7223 */ /* 0x000fe400000100c8 */
[----:B------:R-:W-:Y:S02]  /*d5f0*/  FFMA.FTZ R61, R20, R123, -R61 ;  /* 0x0000007b143d7223 */ /* 0x000fe4000001083d */
[----:B------:R-:W-:-:S02]  /*d600*/  FFMA.FTZ R63, R100, -R212, R63 ;  /* 0x800000d4643f7223 */ /* 0x000fc4000001003f */
[----:B------:R-:W-:Y:S02]  /*d610*/  FADD.FTZ R66, -R139, R66 ;  /* 0x000000428b427221 */ /* 0x000fe40000010100 */
[----:B------:R-:W-:Y:S02]  /*d620*/  FADD.FTZ R124, R124, R61 ;  /* 0x0000003d7c7c7221 */ /* 0x000fe40000010000 */
[----:B------:R-:W-:Y:S02]  /*d630*/  FFMA.FTZ R65, R99, -R168, R63 ;  /* 0x800000a863417223 */ /* 0x000fe4000001003f */
[----:B------:R-:W-:Y:S02]  /*d640*/  FMUL.FTZ R63, R21, -R66 ;  /* 0x80000042153f7220 */ /* 0x000fe40000410000 */
[-C--:B------:R-:W-:Y:S02]  /*d650*/  FFMA.FTZ R210, R50, -R64.reuse, R210 ;  /* 0x8000004032d27223 */ /* 0x080fe400000100d2 */
[----:B------:R-:W-:-:S02]  /*d660*/  FFMA.FTZ R211, R49, -R64, R211 ;  /* 0x8000004031d37223 */ /* 0x000fc400000100d3 */
[----:B------:R-:W-:Y:S02]  /*d670*/  FFMA.FTZ R64, R99, R214, R62 ;  /* 0x000000d663407223 */ /* 0x000fe4000001003e */
[-C--:B------:R-:W-:Y:S02]  /*d680*/  FMUL.FTZ R21, R21, -R124.reuse ;  /* 0x8000007c15157220 */ /* 0x080fe40000410000 */
[C---:B------:R-:W-:Y:S02]  /*d690*/  FFMA.FTZ R62, R22.reuse, R124, -R63 ;  /* 0x0000007c163e7223 */ /* 0x040fe4000001083f */
[----:B------:R-:W-:Y:S01]  /*d6a0*/  FFMA.FTZ R63, R22, R66, R21 ;  /* 0x00000042163f7223 */ /* 0x000fe20000010015 */
[----:B------:R-:W-:Y:S01]  /*d6b0*/  PRMT R21, RZ, 0x5410, R208 ;  /* 0x00005410ff157816 */ /* 0x000fe200000000d0 */
[----:B------:R-:W-:Y:S01]  /*d6c0*/  FADD.FTZ R125, R125, R62 ;  /* 0x0000003e7d7d7221 */ /* 0x000fe20000010000 */
[----:B------:R-:W-:Y:S01]  /*d6d0*/  PRMT R62, RZ, 0x5410, R207 ;  /* 0x00005410ff3e7816 */ /* 0x000fe200000000cf */
[----:B------:R-:W-:-:S02]  /*d6e0*/  FFMA.FTZ R64, R98, R169, R64 ;  /* 0x000000a962407223 */ /* 0x000fc40000010040 */
[----:B------:R-:W-:Y:S02]  /*d6f0*/  FADD.FTZ R140, -R140, R63 ;  /* 0x0000003f8c8c7221 */ /* 0x000fe40000010100 */
[----:B------:R-:W-:Y:S02]  /*d700*/  FMUL.FTZ R63, R62, R113 ;  /* 0x000000713e3f7220 */ /* 0x000fe40000410000 */
[----:B------:R-:W-:Y:S02]  /*d710*/  FFMA.FTZ R67, R97, R171, R64 ;  /* 0x000000ab61437223 */ /* 0x000fe40000010040 */
[C---:B------:R-:W-:Y:S02]  /*d720*/  FMUL.FTZ R64, R25.reuse, -R140 ;  /* 0x8000008c19407220 */ /* 0x040fe40000410000 */
[----:B------:R-:W-:Y:S02]  /*d730*/  FFMA.FTZ R65, R98, -R170, R65 ;  /* 0x800000aa62417223 */ /* 0x000fe40000010041 */
[----:B------:R-:W-:-:S02]  /*d740*/  FMUL.FTZ R25, R25, -R125 ;  /* 0x8000007d19197220 */ /* 0x000fc40000410000 */
[-C--:B------:R-:W-:Y:S02]  /*d750*/  FFMA.FTZ R171, R30, -R63.reuse, R171 ;  /* 0x8000003f1eab7223 */ /* 0x080fe400000100ab */
[----:B------:R-:W-:Y:S02]  /*d760*/  FFMA.FTZ R63, R29, -R63, R172 ;  /* 0x8000003f1d3f7223 */ /* 0x000fe400000100ac */
[----:B------:R-:W-:Y:S02]  /*d770*/  FFMA.FTZ R172, R97, -R172, R65 ;  /* 0x800000ac61ac7223 */ /* 0x000fe40000010041 */
[C---:B-1----:R-:W-:Y:S01]  /*d780*/  FFMA.FTZ R68, R26.reuse, R140, R25 ;  /* 0x0000008c1a447223 */ /* 0x042fe20000010019 */
[----:B------:R-:W-:Y:S01]  /*d790*/  PRMT R25, RZ, 0x5410, R206 ;  /* 0x00005410ff197816 */ /* 0x000fe200000000ce */
[----:B------:R-:W-:Y:S01]  /*d7a0*/  FFMA.FTZ R65, R26, R125, -R64 ;  /* 0x0000007d1a417223 */ /* 0x000fe20000010840 */
[----:B------:R-:W-:Y:S01]  /*d7b0*/  PRMT R64, RZ, 0x5410, R205 ;  /* 0x00005410ff407816 */ /* 0x000fe200000000cd */
[----:B------:R-:W-:-:S02]  /*d7c0*/  FFMA.FTZ R67, R96, R174, R67 ;  /* 0x000000ae60437223 */ /* 0x000fc40000010043 */
[----:B------:R-:W-:Y:S02]  /*d7d0*/  FADD.FTZ R68, -R141, R68 ;  /* 0x000000448d447221 */ /* 0x000fe40000010100 */
[----:B------:R-:W-:Y:S02]  /*d7e0*/  FADD.FTZ R126, R126, R65 ;  /* 0x000000417e7e7221 */ /* 0x000fe40000010000 */
[----:B------:R-:W-:Y:S02]  /*d7f0*/  FFMA.FTZ R71, R91, R176, R67 ;  /* 0x000000b05b477223 */ /* 0x000fe40000010043 */
[C---:B------:R-:W-:Y:S02]  /*d800*/  FMUL.FTZ R67, R31.reuse, -R68 ;  /* 0x800000441f437220 */ /* 0x040fe40000410000 */
[-C--:B------:R-:W-:Y:S02]  /*d810*/  FMUL.FTZ R31, R31, -R126.reuse ;  /* 0x8000007e1f1f7220 */ /* 0x080fe40000410000 */
[----:B------:R-:W-:-:S02]  /*d820*/  FFMA.FTZ R70, R32, R126, -R67 ;  /* 0x0000007e20467223 */ /* 0x000fc40000010843 */
[----:B------:R-:W-:Y:S01]  /*d830*/  FFMA.FTZ R69, R32, R68, R31 ;  /* 0x0000004420457223 */ /* 0x000fe2000001001f */
[----:B------:R-:W-:Y:S01]  /*d840*/  PRMT R32, RZ, 0x5410, R203 ;  /* 0x00005410ff207816 */ /* 0x000fe200000000cb */
[----:B------:R-:W-:Y:S01]  /*d850*/  FADD.FTZ R127, R127, R70 ;  /* 0x000000467f7f7221 */ /* 0x000fe20000010000 */
[----:B------:R-:W-:Y:S01]  /*d860*/  PRMT R31, RZ, 0x5410, R204 ;  /* 0x00005410ff1f7816 */ /* 0x000fe200000000cc */
[----:B------:R-:W-:Y:S02]  /*d870*/  FADD.FTZ R142, -R142, R69 ;  /* 0x000000458e8e7221 */ /* 0x000fe40000010100 */
[----:B------:R-:W-:Y:S02]  /*d880*/  FFMA.FTZ R71, R90, R178, R71 ;  /* 0x000000b25a477223 */ /* 0x000fe40000010047 */
[C---:B------:R-:W-:Y:S02]  /*d890*/  FMUL.FTZ R70, R33.reuse, -R142 ;  /* 0x8000008e21467220 */ /* 0x040fe40000410000 */
[----:B------:R-:W-:-:S02]  /*d8a0*/  FMUL.FTZ R33, R33, -R127 ;  /* 0x8000007f21217220 */ /* 0x000fc40000410000 */
[----:B------:R-:W-:Y:S02]  /*d8b0*/  FFMA.FTZ R73, R89, R180, R71 ;  /* 0x000000b459497223 */ /* 0x000fe40000010047 */
[C---:B------:R-:W-:Y:S01]  /*d8c0*/  FFMA.FTZ R72, R34.reuse, R142, R33 ;  /* 0x0000008e22487223 */ /* 0x040fe20000010021 */
[----:B------:R-:W-:Y:S01]  /*d8d0*/  PRMT R33, RZ, 0x5410, R202 ;  /* 0x00005410ff217816 */ /* 0x000fe200000000ca */
[----:B------:R-:W-:Y:S01]  /*d8e0*/  FFMA.FTZ R71, R34, R127, -R70 ;  /* 0x0000007f22477223 */ /* 0x000fe20000010846 */
[----:B------:R-:W-:Y:S01]  /*d8f0*/  PRMT R34, RZ, 0x5410, R201 ;  /* 0x00005410ff227816 */ /* 0x000fe200000000c9 */
[----:B------:R-:W-:Y:S02]  /*d900*/  FFMA.FTZ R73, R88, R182, R73 ;  /* 0x000000b658497223 */ /* 0x000fe40000010049 */
[----:B------:R-:W-:Y:S02]  /*d910*/  FADD.FTZ R72, -R143, R72 ;  /* 0x000000488f487221 */ /* 0x000fe40000010100 */
[----:B------:R-:W-:-:S02]  /*d920*/  FADD.FTZ R128, R128, R71 ;  /* 0x0000004780807221 */ /* 0x000fc40000010000 */
[----:B------:R-:W-:Y:S02]  /*d930*/  FFMA.FTZ R77, R87, R184, R73 ;  /* 0x000000b8574d7223 */ /* 0x000fe40000010049 */
[----:B------:R-:W-:Y:S02]  /*d940*/  FMUL.FTZ R20, R19, R116 ;  /* 0x0000007413147220 */ /* 0x000fe40000410000 */
[C---:B------:R-:W-:Y:S02]  /*d950*/  FMUL.FTZ R73, R35.reuse, -R72 ;  /* 0x8000004823497220 */ /* 0x040fe40000410000 */
[----:B------:R-:W-:Y:S02]  /*d960*/  FMUL.FTZ R35, R35, -R128 ;  /* 0x8000008023237220 */ /* 0x000fe40000410000 */
[-C--:B------:R-:W-:Y:S02]  /*d970*/  FFMA.FTZ R213, R48, -R20.reuse, R213 ;  /* 0x8000001430d57223 */ /* 0x080fe400000100d5 */
[----:B------:R-:W-:Y:S01]  /*d980*/  FFMA.FTZ R212, R47, -R20, R212 ;  /* 0x800000142fd47223 */ /* 0x000fe200000100d4 */
[----:B------:R-:W-:Y:S01]  /*d990*/  PRMT R20, RZ, 0x5410, R215 ;  /* 0x00005410ff147816 */ /* 0x000fe200000000d7 */
[C---:B------:R-:W-:Y:S01]  /*d9a0*/  FFMA.FTZ R75, R36.reuse, R72, R35 ;  /* 0x00000048244b7223 */ /* 0x040fe20000010023 */
[----:B------:R-:W-:Y:S01]  /*d9b0*/  PRMT R35, RZ, 0x5410, R199 ;  /* 0x00005410ff237816 */ /* 0x000fe200000000c7 */
[----:B------:R-:W-:Y:S01]  /*d9c0*/  FFMA.FTZ R74, R36, R128, -R73 ;  /* 0x00000080244a7223 */ /* 0x000fe20000010849 */
[----:B------:R-:W-:Y:S01]  /*d9d0*/  PRMT R36, RZ, 0x5410, R198 ;  /* 0x00005410ff247816 */ /* 0x000fe200000000c6 */
[----:B------:R-:W-:-:S02]  /*d9e0*/  FADD.FTZ R144, -R144, R75 ;  /* 0x0000004b90907221 */ /* 0x000fc40000010100 */
[----:B------:R-:W-:Y:S02]  /*d9f0*/  FMUL.FTZ R61, R20, R115 ;  /* 0x00000073143d7220 */ /* 0x000fe40000410000 */
[----:B------:R-:W-:Y:S02]  /*da00*/  FADD.FTZ R129, R129, R74 ;  /* 0x0000004a81817221 */ /* 0x000fe40000010000 */
[----:B------:R-:W-:Y:S02]  /*da10*/  FFMA.FTZ R77, R86, R186, R77 ;  /* 0x000000ba564d7223 */ /* 0x000fe4000001004d */
[----:B------:R-:W-:Y:S02]  /*da20*/  FMUL.FTZ R74, R39, -R144 ;  /* 0x80000090274a7220 */ /* 0x000fe40000410000 */
[-C--:B------:R-:W-:Y:S02]  /*da30*/  FFMA.FTZ R214, R44, -R61.reuse, R214 ;  /* 0x8000003d2cd67223 */ /* 0x080fe400000100d6 */
[----:B------:R-:W-:Y:S01]  /*da40*/  FFMA.FTZ R61, R43, -R61, R168 ;  /* 0x8000003d2b3d7223 */ /* 0x000fe200000100a8 */
[----:B------:R-:W-:Y:S01]  /*da50*/  PRMT R168, RZ, 0x5410, R155 ;  /* 0x00005410ffa87816 */ /* 0x000fe2000000009b */
[----:B------:R-:W-:-:S02]  /*da60*/  FMUL.FTZ R39, R39, -R129 ;  /* 0x8000008127277220 */ /* 0x000fc40000410000 */
[----:B------:R-:W-:Y:S02]  /*da70*/  FFMA.FTZ R77, R85, R188, R77 ;  /* 0x000000bc554d7223 */ /* 0x000fe4000001004d */
[C---:B------:R-:W-:Y:S02]  /*da80*/  FFMA.FTZ R75, R40.reuse, R129, -R74 ;  /* 0x00000081284b7223 */ /* 0x040fe4000001084a */
[----:B------:R-:W-:Y:S01]  /*da90*/  FFMA.FTZ R94, R40, R144, R39 ;  /* 0x00000090285e7223 */ /* 0x000fe20000010027 */
[----:B------:R-:W-:Y:S01]  /*daa0*/  PRMT R39, RZ, 0x5410, R197 ;  /* 0x00005410ff277816 */ /* 0x000fe200000000c5 */
[----:B------:R-:W-:Y:S02]  /*dab0*/  FFMA.FTZ R40, R84, R190, R77 ;  /* 0x000000be54287223 */ /* 0x000fe4000001004d */
[----:B------:R-:W-:Y:S02]  /*dac0*/  FADD.FTZ R130, R130, R75 ;  /* 0x0000004b82827221 */ /* 0x000fe40000010000 */
[----:B------:R-:W-:-:S02]  /*dad0*/  FMUL.FTZ R77, R168, R103 ;  /* 0x00000067a84d7220 */ /* 0x000fc40000410000 */
[----:B------:R-:W-:Y:S02]  /*dae0*/  FMUL.FTZ R75, R0, R154 ;  /* 0x0000009a004b7220 */ /* 0x000fe40000410000 */
[----:B------:R-:W-:Y:S02]  /*daf0*/  FADD.FTZ R94, -R145, R94 ;  /* 0x0000005e915e7221 */ /* 0x000fe40000010100 */
[C---:B------:R-:W-:Y:S02]  /*db00*/  FFMA.FTZ R74, R2.reuse, -R77, R191 ;  /* 0x8000004d024a7223 */ /* 0x040fe400000100bf */
[----:B------:R-:W-:Y:S02]  /*db10*/  FFMA.FTZ R2, R2, R153, R75 ;  /* 0x0000009902027223 */ /* 0x000fe4000001004b */
[C---:B------:R-:W-:Y:S02]  /*db20*/  FMUL.FTZ R75, R41.reuse, -R94 ;  /* 0x8000005e294b7220 */ /* 0x040fe40000410000 */
[----:B------:R-:W-:-:S02]  /*db30*/  FMUL.FTZ R41, R41, -R130 ;  /* 0x8000008229297220 */ /* 0x000fc40000410000 */
[----:B------:R-:W-:Y:S02]  /*db40*/  FFMA.FTZ R76, R0, -R77, R192 ;  /* 0x8000004d004c7223 */ /* 0x000fe400000100c0 */
[C---:B------:R-:W-:Y:S02]  /*db50*/  FFMA.FTZ R77, R42.reuse, R94, R41 ;  /* 0x0000005e2a4d7223 */ /* 0x040fe40000010029 */
[----:B------:R-:W-:Y:S02]  /*db60*/  FMUL.FTZ R41, R153, UR43 ;  /* 0x0000002b99297c20 */ /* 0x000fe40008410000 */
[----:B------:R-:W-:Y:S02]  /*db70*/  FFMA.FTZ R0, R42, R130, -R75 ;  /* 0x000000822a007223 */ /* 0x000fe4000001084b */
[C---:B------:R-:W-:Y:S02]  /*db80*/  FMUL.FTZ R42, R154.reuse, UR43 ;  /* 0x0000002b9a2a7c20 */ /* 0x040fe40008410000 */
[----:B------:R-:W-:-:S02]  /*db90*/  FFMA.FTZ R41, R154, UR44, -R41 ;  /* 0x0000002c9a297c23 */ /* 0x000fc40008010829 */
[----:B------:R-:W-:Y:S02]  /*dba0*/  FMUL.FTZ R95, R39, R104 ;  /* 0x00000068275f7220 */ /* 0x000fe40000410000 */
[----:B------:R-:W-:Y:S02]  /*dbb0*/  FFMA.FTZ R75, R153, UR44, R42 ;  /* 0x0000002c994b7c23 */ /* 0x000fe4000801002a */
[----:B------:R-:W-:Y:S02]  /*dbc0*/  FMUL.FTZ R42, R76, R41 ;  /* 0x000000294c2a7220 */ /* 0x000fe40000410000 */
[-C--:B------:R-:W-:Y:S02]  /*dbd0*/  FFMA.FTZ R79, R4, -R95.reuse, R190 ;  /* 0x8000005f044f7223 */ /* 0x080fe400000100be */
[C---:B------:R-:W-:Y:S02]  /*dbe0*/  FFMA.FTZ R95, R3.reuse, -R95, R189 ;  /* 0x8000005f035f7223 */ /* 0x040fe400000100bd */
[----:B------:R-:W-:-:S02]  /*dbf0*/  FMUL.FTZ R41, R3, R138 ;  /* 0x0000008a03297220 */ /* 0x000fc40000410000 */
[----:B------:R-:W-:Y:S02]  /*dc00*/  FMUL.FTZ R3, R123, UR43 ;  /* 0x0000002b7b037c20 */ /* 0x000fe40008410000 */
[----:B------:R-:W-:Y:S02]  /*dc10*/  FFMA.FTZ R75, R74, R75, R42 ;  /* 0x0000004b4a4b7223 */ /* 0x000fe4000001002a */
[----:B------:R-:W-:Y:S02]  /*dc20*/  FADD.FTZ R131, R131, R0 ;  /* 0x0000000083837221 */ /* 0x000fe40000010000 */
[----:B------:R-:W-:Y:S02]  /*dc30*/  FADD.FTZ R77, -R146, R77 ;  /* 0x0000004d924d7221 */ /* 0x000fe40000010100 */
[----:B------:R-:W-:Y:S02]  /*dc40*/  FFMA.FTZ R41, R4, R123, R41 ;  /* 0x0000007b04297223 */ /* 0x000fe40000010029 */
[----:B------:R-:W-:-:S02]  /*dc50*/  FFMA.FTZ R4, R138, UR44, -R3 ;  /* 0x0000002c8a047c23 */ /* 0x000fc40008010803 */
[----:B------:R-:W-:Y:S02]  /*dc60*/  FFMA.FTZ R219, R2, R103, R219 ;  /* 0x0000006702db7223 */ /* 0x000fe400000100db */
[----:B------:R-:W-:Y:S02]  /*dc70*/  FFMA.FTZ R75, R168, R2, R75 ;  /* 0x00000002a84b7223 */ /* 0x000fe4000001004b */
[C---:B------:R-:W-:Y:S02]  /*dc80*/  FMUL.FTZ R3, R45.reuse, -R131 ;  /* 0x800000832d037220 */ /* 0x040fe40000410000 */
[----:B------:R-:W-:Y:S02]  /*dc90*/  FMUL.FTZ R78, R36, R105 ;  /* 0x00000069244e7220 */ /* 0x000fe40000410000 */
[-C--:B------:R-:W-:Y:S02]  /*dca0*/  FMUL.FTZ R2, R45, -R77.reuse ;  /* 0x8000004d2d027220 */ /* 0x080fe40000410000 */
[----:B------:R-:W-:-:S02]  /*dcb0*/  FFMA.FTZ R42, R46, R77, R3 ;  /* 0x0000004d2e2a7223 */ /* 0x000fc40000010003 */
[-C--:B------:R-:W-:Y:S02]  /*dcc0*/  FFMA.FTZ R188, R6, -R78.reuse, R188 ;  /* 0x8000004e06bc7223 */ /* 0x080fe400000100bc */
[----:B------:R-:W-:Y:S02]  /*dcd0*/  FFMA.FTZ R45, R46, R131, -R2 ;  /* 0x000000832e2d7223 */ /* 0x000fe40000010802 */
[C---:B------:R-:W-:Y:S02]  /*dce0*/  FFMA.FTZ R78, R5.reuse, -R78, R187 ;  /* 0x8000004e054e7223 */ /* 0x040fe400000100bb */
[----:B------:R-:W-:Y:S02]  /*dcf0*/  FMUL.FTZ R5, R5, R66 ;  /* 0x0000004205057220 */ /* 0x000fe40000410000 */
[----:B------:R-:W-:Y:S02]  /*dd00*/  FADD.FTZ R42, -R147, R42 ;  /* 0x0000002a932a7221 */ /* 0x000fe40000010100 */
[----:B------:R-:W-:-:S02]  /*dd10*/  FADD.FTZ R132, R132, R45 ;  /* 0x0000002d84847221 */ /* 0x000fc40000010000 */
[----:B------:R-:W-:Y:S02]  /*dd20*/  FFMA.FTZ R46, R6, R124, R5 ;  /* 0x0000007c062e7223 */ /* 0x000fe40000010005 */
[----:B------:R-:W-:Y:S02]  /*dd30*/  FMUL.FTZ R0, R138, UR43 ;  /* 0x0000002b8a007c20 */ /* 0x000fe40008410000 */
[----:B------:R-:W-:Y:S02]  /*dd40*/  FMUL.FTZ R5, R53, -R42 ;  /* 0x8000002a35057220 */ /* 0x000fe40000410000 */
[----:B------:R-:W-:Y:S02]  /*dd50*/  FMUL.FTZ R73, R35, R106 ;  /* 0x0000006a23497220 */ /* 0x000fe40000410000 */
[----:B------:R-:W-:Y:S02]  /*dd60*/  FMUL.FTZ R53, R53, -R132 ;  /* 0x8000008435357220 */ /* 0x000fe40000410000 */
[----:B------:R-:W-:-:S02]  /*dd70*/  FFMA.FTZ R0, R123, UR44, R0 ;  /* 0x0000002c7b007c23 */ /* 0x000fc40008010000 */
[----:B------:R-:W-:Y:S02]  /*dd80*/  FMUL.FTZ R2, R123, R104 ;  /* 0x000000687b027220 */ /* 0x000fe40000410000 */
[-C--:B------:R-:W-:Y:S02]  /*dd90*/  FFMA.FTZ R186, R8, -R73.reuse, R186 ;  /* 0x8000004908ba7223 */ /* 0x080fe400000100ba */
[C---:B------:R-:W-:Y:S02]  /*dda0*/  FFMA.FTZ R123, R54.reuse, R42, R53 ;  /* 0x0000002a367b7223 */ /* 0x040fe40000010035 */
[C---:B------:R-:W-:Y:S02]  /*ddb0*/  FFMA.FTZ R73, R7.reuse, -R73, R185 ;  /* 0x8000004907497223 */ /* 0x040fe400000100b9 */
[----:B------:R-:W-:Y:S02]  /*ddc0*/  FFMA.FTZ R6, R54, R132, -R5 ;  /* 0x0000008436067223 */ /* 0x000fe40000010805 */
[----:B------:R-:W-:-:S02]  /*ddd0*/  FMUL.FTZ R53, R7, R140 ;  /* 0x0000008c07357220 */ /* 0x000fc40000410000 */
[----:B------:R-:W-:Y:S02]  /*dde0*/  FMUL.FTZ R71, R34, R107 ;  /* 0x0000006b22477220 */ /* 0x000fe40000410000 */
[----:B------:R-:W-:Y:S02]  /*ddf0*/  FMUL.FTZ R7, R126, UR43 ;  /* 0x0000002b7e077c20 */ /* 0x000fe40008410000 */
[----:B------:R-:W-:Y:S02]  /*de00*/  FADD.FTZ R133, R133, R6 ;  /* 0x0000000685857221 */ /* 0x000fe40000010000 */
[-C--:B------:R-:W-:Y:S02]  /*de10*/  FFMA.FTZ R184, R10, -R71.reuse, R184 ;  /* 0x800000470ab87223 */ /* 0x080fe400000100b8 */
[----:B------:R-:W-:Y:S02]  /*de20*/  FFMA.FTZ R6, R68, UR44, -R7 ;  /* 0x0000002c44067c23 */ /* 0x000fe40008010807 */
[----:B------:R-:W-:-:S02]  /*de30*/  FFMA.FTZ R71, R9, -R71, R183 ;  /* 0x8000004709477223 */ /* 0x000fc400000100b7 */
[----:B------:R-:W-:Y:S02]  /*de40*/  FMUL.FTZ R7, R68, UR43 ;  /* 0x0000002b44077c20 */ /* 0x000fe40008410000 */
[----:B------:R-:W-:Y:S02]  /*de50*/  FMUL.FTZ R9, R9, R68 ;  /* 0x0000004409097220 */ /* 0x000fe40000410000 */
[----:B------:R-:W-:Y:S02]  /*de60*/  FFMA.FTZ R7, R126, UR44, R7 ;  /* 0x0000002c7e077c23 */ /* 0x000fe40008010007 */
[----:B------:R-:W-:Y:S02]  /*de70*/  FMUL.FTZ R6, R71, R6 ;  /* 0x0000000647067220 */ /* 0x000fe40000410000 */
[----:B------:R-:W-:Y:S02]  /*de80*/  FADD.FTZ R148, -R148, R123 ;  /* 0x0000007b94947221 */ /* 0x000fe40000010100 */
[----:B------:R-:W-:-:S02]  /*de90*/  FFMA.FTZ R10, R10, R126, R9 ;  /* 0x0000007e0a0a7223 */ /* 0x000fc40000010009 */
[----:B------:R-:W-:Y:S02]  /*dea0*/  FFMA.FTZ R9, R184, R7, R6 ;  /* 0x00000007b8097223 */ /* 0x000fe40000010006 */
[CC--:B------:R-:W-:Y:S02]  /*deb0*/  FMUL.FTZ R6, R55.reuse, -R148.reuse ;  /* 0x8000009437067220 */ /* 0x0c0fe40000410000 */
[-C--:B------:R-:W-:Y:S02]  /*dec0*/  FMUL.FTZ R55, R55, -R133.reuse ;  /* 0x8000008537377220 */ /* 0x080fe40000410000 */
[----:B------:R-:W-:Y:S02]  /*ded0*/  FFMA.FTZ R123, R56, R133, -R6 ;  /* 0x00000085387b7223 */ /* 0x000fe40000010806 */
[----:B------:R-:W-:Y:S02]  /*dee0*/  FFMA.FTZ R53, R8, R125, R53 ;  /* 0x0000007d08357223 */ /* 0x000fe40000010035 */
[----:B------:R-:W-:-:S02]  /*def0*/  FFMA.FTZ R8, R56, R148, R55 ;  /* 0x0000009438087223 */ /* 0x000fc40000010037 */
[-C--:B------:R-:W-:Y:S02]  /*df00*/  FMUL.FTZ R7, R68, R107.reuse ;  /* 0x0000006b44077220 */ /* 0x080fe40000410000 */
[----:B------:R-:W-:Y:S02]  /*df10*/  FMUL.FTZ R55, R126, R107 ;  /* 0x0000006b7e377220 */ /* 0x000fe40000410000 */
[----:B------:R-:W-:Y:S02]  /*df20*/  FADD.FTZ R134, R134, R123 ;  /* 0x0000007b86867221 */ /* 0x000fe40000010000 */
[----:B------:R-:W-:Y:S02]  /*df30*/  FADD.FTZ R8, -R149, R8 ;  /* 0x0000000895087221 */ /* 0x000fe40000010100 */
[C---:B------:R-:W-:Y:S02]  /*df40*/  FMUL.FTZ R6, R71.reuse, R7 ;  /* 0x0000000747067220 */ /* 0x040fe40000410000 */
[----:B------:R-:W-:-:S02]  /*df50*/  FMUL.FTZ R54, R71, R55 ;  /* 0x0000003747367220 */ /* 0x000fc40000410000 */
[----:B------:R-:W-:Y:S02]  /*df60*/  FMUL.FTZ R71, R57, -R134 ;  /* 0x8000008639477220 */ /* 0x000fe40000410000 */
[----:B------:R-:W-:Y:S02]  /*df70*/  FMUL.FTZ R70, R33, R108 ;  /* 0x0000006c21467220 */ /* 0x000fe40000410000 */
[-C--:B------:R-:W-:Y:S02]  /*df80*/  FMUL.FTZ R57, R57, -R8.reuse ;  /* 0x8000000839397220 */ /* 0x080fe40000410000 */
[----:B------:R-:W-:Y:S02]  /*df90*/  FFMA.FTZ R71, R58, R8, R71 ;  /* 0x000000083a477223 */ /* 0x000fe40000010047 */
[----:B------:R-:W-:Y:S02]  /*dfa0*/  FMUL.FTZ R69, R32, R109 ;  /* 0x0000006d20457220 */ /* 0x000fe40000410000 */
[----:B------:R-:W-:-:S02]  /*dfb0*/  FFMA.FTZ R182, R12, -R70, R182 ;  /* 0x800000460cb67223 */ /* 0x000fc400000100b6 */
[C---:B------:R-:W-:Y:S02]  /*dfc0*/  FFMA.FTZ R70, R11.reuse, -R70, R181 ;  /* 0x800000460b467223 */ /* 0x040fe400000100b5 */
[----:B------:R-:W-:Y:S02]  /*dfd0*/  FFMA.FTZ R58, R58, R134, -R57 ;  /* 0x000000863a3a7223 */ /* 0x000fe40000010839 */
[----:B------:R-:W-:Y:S02]  /*dfe0*/  FMUL.FTZ R11, R11, R142 ;  /* 0x0000008e0b0b7220 */ /* 0x000fe40000410000 */
[----:B------:R-:W-:Y:S02]  /*dff0*/  FADD.FTZ R150, -R150, R71 ;  /* 0x0000004796967221 */ /* 0x000fe40000010100 */
[-C--:B------:R-:W-:Y:S02]  /*e000*/  FFMA.FTZ R180, R14, -R69.reuse, R180 ;  /* 0x800000450eb47223 */ /* 0x080fe400000100b4 */
[----:B------:R-:W-:-:S02]  /*e010*/  FFMA.FTZ R69, R13, -R69, R179 ;  /* 0x800000450d457223 */ /* 0x000fc400000100b3 */
[----:B------:R-:W-:Y:S02]  /*e020*/  FADD.FTZ R135, R135, R58 ;  /* 0x0000003a87877221 */ /* 0x000fe40000010000 */
[----:B------:R-:W-:Y:S02]  /*e030*/  FMUL.FTZ R13, R13, R72 ;  /* 0x000000480d0d7220 */ /* 0x000fe40000410000 */
[----:B------:R-:W-:Y:S02]  /*e040*/  FFMA.FTZ R11, R12, R127, R11 ;  /* 0x0000007f0c0b7223 */ /* 0x000fe4000001000b */
[C---:B------:R-:W-:Y:S02]  /*e050*/  FMUL.FTZ R12, R59.reuse, -R150 ;  /* 0x800000963b0c7220 */ /* 0x040fe40000410000 */
[----:B------:R-:W-:Y:S02]  /*e060*/  FMUL.FTZ R71, R128, UR43 ;  /* 0x0000002b80477c20 */ /* 0x000fe40008410000 */
[----:B------:R-:W-:-:S02]  /*e070*/  FMUL.FTZ R59, R59, -R135 ;  /* 0x800000873b3b7220 */ /* 0x000fc40000410000 */
[----:B------:R-:W-:Y:S02]  /*e080*/  FFMA.FTZ R6, R184, R55, R6 ;  /* 0x00000037b8067223 */ /* 0x000fe40000010006 */
[----:B------:R-:W-:Y:S02]  /*e090*/  FFMA.FTZ R14, R14, R128, R13 ;  /* 0x000000800e0e7223 */ /* 0x000fe4000001000d */
[----:B------:R-:W-:Y:S02]  /*e0a0*/  FFMA.FTZ R184, R184, R7, -R54 ;  /* 0x00000007b8b87223 */ /* 0x000fe40000010836 */
[----:B------:R-:W-:Y:S02]  /*e0b0*/  FFMA.FTZ R13, R80, R135, -R12 ;  /* 0x00000087500d7223 */ /* 0x000fe4000001080c */
[C---:B------:R-:W-:Y:S02]  /*e0c0*/  FMUL.FTZ R57, R72.reuse, UR43 ;  /* 0x0000002b48397c20 */ /* 0x040fe40008410000 */
[----:B------:R-:W-:-:S02]  /*e0d0*/  FFMA.FTZ R54, R72, UR44, -R71 ;  /* 0x0000002c48367c23 */ /* 0x000fc40008010847 */
[----:B------:R-:W-:Y:S01]  /*e0e0*/  FFMA.FTZ R12, R80, R150, R59 ;  /* 0x00000096500c7223 */ /* 0x000fe2000001003b */
[----:B------:R-:W-:Y:S01]  /*e0f0*/  SHF.L.U32 R59, R122, 0x5, RZ ;  /* 0x000000057a3b7819 */ /* 0x000fe200000006ff */
[----:B------:R-:W-:Y:S02]  /*e100*/  FMUL.FTZ R67, R31, R110 ;  /* 0x0000006e1f437220 */ /* 0x000fe40000410000 */
[----:B------:R-:W-:Y:S01]  /*e110*/  FADD.FTZ R136, R136, R13 ;  /* 0x0000000d88887221 */ /* 0x000fe20000010000 */
[----:B------:R-:W-:Y:S01]  /*e120*/  LEA.HI.SX32 R68, R59, R59, 0x1b ;  /* 0x0000003b3b447211 */ /* 0x000fe200078fdaff */
[----:B------:R-:W-:Y:S02]  /*e130*/  FFMA.FTZ R57, R128, UR44, R57 ;  /* 0x0000002c80397c23 */ /* 0x000fe40008010039 */
[----:B------:R-:W-:Y:S01]  /*e140*/  FMUL.FTZ R13, R69, R54 ;  /* 0x00000036450d7220 */ /* 0x000fe20000410000 */
[----:B------:R-:W-:Y:S01]  /*e150*/  IADD3 R54, R59, 0x3, RZ ;  /* 0x000000033b367810 */ /* 0x000fe20007ffe0ff */
[----:B------:R-:W-:-:S02]  /*e160*/  FADD.FTZ R12, -R151, R12 ;  /* 0x0000000c970c7221 */ /* 0x000fc40000010100 */
[-C--:B------:R-:W-:Y:S02]  /*e170*/  FFMA.FTZ R178, R16, -R67.reuse, R178 ;  /* 0x8000004310b27223 */ /* 0x080fe400000100b2 */
[C---:B------:R-:W-:Y:S02]  /*e180*/  FFMA.FTZ R67, R15.reuse, -R67, R177 ;  /* 0x800000430f437223 */ /* 0x040fe400000100b1 */
[----:B------:R-:W-:Y:S02]  /*e190*/  FMUL.FTZ R15, R15, R144 ;  /* 0x000000900f0f7220 */ /* 0x000fe40000410000 */
[----:B------:R-:W-:Y:S02]  /*e1a0*/  FFMA.FTZ R13, R180, R57, R13 ;  /* 0x00000039b40d7223 */ /* 0x000fe4000001000d */
[----:B------:R-:W-:Y:S02]  /*e1b0*/  FMUL.FTZ R57, R81, -R12 ;  /* 0x8000000c51397220 */ /* 0x000fe40000410000 */
[----:B------:R-:W-:-:S02]  /*e1c0*/  FMUL.FTZ R138, R138, R104 ;  /* 0x000000688a8a7220 */ /* 0x000fc40000410000 */
[-C--:B------:R-:W-:Y:S02]  /*e1d0*/  FMUL.FTZ R81, R81, -R136.reuse ;  /* 0x8000008851517220 */ /* 0x080fe40000410000 */
[----:B------:R-:W-:Y:S02]  /*e1e0*/  FMUL.FTZ R65, R64, R111 ;  /* 0x0000006f40417220 */ /* 0x000fe40000410000 */
[----:B------:R-:W-:Y:S02]  /*e1f0*/  FFMA.FTZ R15, R16, R129, R15 ;  /* 0x00000081100f7223 */ /* 0x000fe4000001000f */
[----:B------:R-:W-:Y:S02]  /*e200*/  FFMA.FTZ R16, R82, R136, -R57 ;  /* 0x0000008852107223 */ /* 0x000fe40000010839 */
[C---:B------:R-:W-:Y:S02]  /*e210*/  FMUL.FTZ R4, R95.reuse, R4 ;  /* 0x000000045f047220 */ /* 0x040fe40000410000 */
[----:B------:R-:W-:-:S02]  /*e220*/  FMUL.FTZ R3, R95, R138 ;  /* 0x0000008a5f037220 */ /* 0x000fc40000410000 */
[----:B------:R-:W-:Y:S02]  /*e230*/  FFMA.FTZ R81, R82, R12, R81 ;  /* 0x0000000c52517223 */ /* 0x000fe40000010051 */
[-C--:B------:R-:W-:Y:S02]  /*e240*/  FFMA.FTZ R176, R24, -R65.reuse, R176 ;  /* 0x8000004118b07223 */ /* 0x080fe400000100b0 */
[----:B------:R-:W-:Y:S02]  /*e250*/  FMUL.FTZ R95, R95, R2 ;  /* 0x000000025f5f7220 */ /* 0x000fe40000410000 */
[----:B------:R-:W-:Y:S02]  /*e260*/  FFMA.FTZ R65, R23, -R65, R175 ;  /* 0x8000004117417223 */ /* 0x000fe400000100af */
[----:B------:R-:W-:Y:S02]  /*e270*/  FMUL.FTZ R45, R124, UR43 ;  /* 0x0000002b7c2d7c20 */ /* 0x000fe40008410000 */
[----:B------:R-:W-:Y:S01]  /*e280*/  FADD.FTZ R137, R137, R16 ;  /* 0x0000001089897221 */ /* 0x000fe20000010000 */
[----:B------:R-:W-:Y:S01]  /*e290*/  IADD3 R16, R59, 0x1, RZ ;  /* 0x000000013b107810 */ /* 0x000fe20007ffe0ff */
[----:B------:R-:W-:-:S02]  /*e2a0*/  FMUL.FTZ R23, R23, R94 ;  /* 0x0000005e17177220 */ /* 0x000fc40000410000 */
[C---:B------:R-:W-:Y:S01]  /*e2b0*/  FFMA.FTZ R0, R79.reuse, R0, R4 ;  /* 0x000000004f007223 */ /* 0x040fe20000010004 */
[-C--:B------:R-:W-:Y:S01]  /*e2c0*/  LEA.HI.SX32 R141, R16, R59.reuse, 0x1b ;  /* 0x0000003b108d7211 */ /* 0x080fe200078fdaff */
[C---:B------:R-:W-:Y:S01]  /*e2d0*/  FFMA.FTZ R3, R79.reuse, R2, R3 ;  /* 0x000000024f037223 */ /* 0x040fe20000010003 */
[----:B------:R-:W-:Y:S01]  /*e2e0*/  LEA.HI.SX32 R16, R54, R59, 0x1b ;  /* 0x0000003b36107211 */ /* 0x000fe200078fdaff */
[----:B------:R-:W-:Y:S02]  /*e2f0*/  FADD.FTZ R152, -R152, R81 ;  /* 0x0000005198987221 */ /* 0x000fe40000010100 */
[----:B------:R-:W-:Y:S02]  /*e300*/  FFMA.FTZ R79, R79, R138, -R95 ;  /* 0x0000008a4f4f7223 */ /* 0x000fe4000001085f */
[C---:B------:R-:W-:Y:S02]  /*e310*/  FFMA.FTZ R95, R66.reuse, UR44, -R45 ;  /* 0x0000002c425f7c23 */ /* 0x040fe4000801082d */
[----:B------:R-:W-:-:S02]  /*e320*/  FMUL.FTZ R45, R66, UR43 ;  /* 0x0000002b422d7c20 */ /* 0x000fc40008410000 */
[----:B------:R-:W-:Y:S02]  /*e330*/  FMUL.FTZ R5, R66, R105 ;  /* 0x0000006942057220 */ /* 0x000fe40000410000 */
[----:B------:R-:W-:Y:S01]  /*e340*/  FFMA.FTZ R24, R24, R130, R23 ;  /* 0x0000008218187223 */ /* 0x000fe20000010017 */
[----:B------:R-:W-:Y:S01]  /*e350*/  IADD3 R23, R59, 0x2, RZ ;  /* 0x000000023b177810 */ /* 0x000fe20007ffe0ff */
[-C--:B------:R-:W-:Y:S02]  /*e360*/  FMUL.FTZ R66, R152, R118.reuse ;  /* 0x0000007698427220 */ /* 0x080fe40000410000 */
[----:B------:R-:W-:Y:S01]  /*e370*/  FMUL.FTZ R54, R137, R118 ;  /* 0x0000007689367220 */ /* 0x000fe20000410000 */
[----:B------:R-:W-:Y:S01]  /*e380*/  LEA.HI.SX32 R82, R23, R59, 0x1b ;  /* 0x0000003b17527211 */ /* 0x000fe200078fdaff */
[-C--:B------:R-:W-:Y:S02]  /*e390*/  FMUL.FTZ R71, R72, R109.reuse ;  /* 0x0000006d48477220 */ /* 0x080fe40000410000 */
[----:B------:R-:W-:-:S02]  /*e3a0*/  FMUL.FTZ R123, R128, R109 ;  /* 0x0000006d807b7220 */ /* 0x000fc40000410000 */
[----:B------:R-:W-:Y:S02]  /*e3b0*/  FMUL.FTZ R57, R18, R66 ;  /* 0x0000004212397220 */ /* 0x000fe40000410000 */
[----:B------:R-:W-:Y:S02]  /*e3c0*/  FFMA.FTZ R45, R124, UR44, R45 ;  /* 0x0000002c7c2d7c23 */ /* 0x000fe4000801002d */
[----:B------:R-:W-:Y:S02]  /*e3d0*/  FMUL.FTZ R95, R78, R95 ;  /* 0x0000005f4e5f7220 */ /* 0x000fe40000410000 */
[-C--:B------:R-:W-:Y:S02]  /*e3e0*/  FMUL.FTZ R23, R12, R117.reuse ;  /* 0x000000750c177220 */ /* 0x080fe40000410000 */
[----:B------:R-:W-:Y:S02]  /*e3f0*/  FMUL.FTZ R59, R18, R54 ;  /* 0x00000036123b7220 */ /* 0x000fe40000410000 */
[----:B------:R-:W-:-:S02]  /*e400*/  FMUL.FTZ R81, R136, R117 ;  /* 0x0000007588517220 */ /* 0x000fc40000410000 */
[C---:B------:R-:W-:Y:S02]  /*e410*/  FMUL.FTZ R56, R69.reuse, R71 ;  /* 0x0000004745387220 */ /* 0x040fe40000410000 */
[----:B------:R-:W-:Y:S02]  /*e420*/  FMUL.FTZ R58, R69, R123 ;  /* 0x0000007b453a7220 */ /* 0x000fe40000410000 */
[-C--:B------:R-:W-:Y:S02]  /*e430*/  FFMA.FTZ R57, R209, R54.reuse, R57 ;  /* 0x00000036d1397223 */ /* 0x080fe40000010039 */
[----:B------:R-:W-:Y:S02]  /*e440*/  FMUL.FTZ R69, R17, R54 ;  /* 0x0000003611457220 */ /* 0x000fe40000410000 */
[----:B------:R-:W-:Y:S02]  /*e450*/  FFMA.FTZ R45, R188, R45, R95 ;  /* 0x0000002dbc2d7223 */ /* 0x000fe4000001005f */
[----:B------:R-:W-:Y:S01]  /*e460*/  FMUL.FTZ R72, R211, R23 ;  /* 0x00000017d3487220 */ /* 0x000fe20000410000 */
[----:B------:R-:W-:Y:S01]  /*e470*/  STS [R68.X4+0x2100], R69 ;  /* 0x0021004544007388 */ /* 0x000fe20000004800 */
[----:B------:R-:W-:-:S02]  /*e480*/  FFMA.FTZ R59, R209, R66, -R59 ;  /* 0x00000042d13b7223 */ /* 0x000fc4000001083b */
[----:B------:R-:W-:Y:S02]  /*e490*/  FMUL.FTZ R54, R17, R66 ;  /* 0x0000004211367220 */ /* 0x000fe40000410000 */
[----:B------:R-:W-:Y:S02]  /*e4a0*/  FMUL.FTZ R95, R124, R105 ;  /* 0x000000697c5f7220 */ /* 0x000fe40000410000 */
[----:B------:R-:W-:Y:S01]  /*e4b0*/  FMUL.FTZ R66, R211, R81 ;  /* 0x00000051d3427220 */ /* 0x000fe20000410000 */
[----:B------:R0:W-:Y:S01]  /*e4c0*/  STS [R141.X4+0x2104], R54 ;  /* 0x002104368d007388 */ /* 0x0001e20000004800 */
[----:B------:R-:W-:Y:S02]  /*e4d0*/  FMUL.FTZ R4, R78, R5 ;  /* 0x000000054e047220 */ /* 0x000fe40000410000 */
[----:B------:R-:W-:Y:S02]  /*e4e0*/  FFMA.FTZ R72, R210, R81, R72 ;  /* 0x00000051d2487223 */ /* 0x000fe40000010048 */
[----:B------:R-:W-:-:S02]  /*e4f0*/  FADD.FTZ R57, RZ, R57 ;  /* 0x00000039ff397221 */ /* 0x000fc40000010000 */
[----:B------:R-:W-:Y:S02]  /*e500*/  FMUL.FTZ R78, R78, R95 ;  /* 0x0000005f4e4e7220 */ /* 0x000fe40000410000 */
[----:B------:R-:W-:Y:S02]  /*e510*/  FFMA.FTZ R66, R210, R23, -R66 ;  /* 0x00000017d2427223 */ /* 0x000fe40000010842 */
[----:B------:R-:W-:Y:S02]  /*e520*/  FADD.FTZ R59, RZ, R59 ;  /* 0x0000003bff3b7221 */ /* 0x000fe40000010000 */
[----:B------:R-:W-:Y:S02]  /*e530*/  FMUL.FTZ R139, R130, UR43 ;  /* 0x0000002b828b7c20 */ /* 0x000fe40008410000 */
[----:B------:R-:W-:Y:S02]  /*e540*/  FFMA.FTZ R4, R188, R95, R4 ;  /* 0x0000005fbc047223 */ /* 0x000fe40000010004 */
[----:B------:R-:W-:-:S02]  /*e550*/  FADD.FTZ R72, R57, R72 ;  /* 0x0000004839487221 */ /* 0x000fc40000010000 */
[----:B------:R-:W-:Y:S02]  /*e560*/  FFMA.FTZ R188, R188, R5, -R78 ;  /* 0x00000005bcbc7223 */ /* 0x000fe4000001084e */
[----:B------:R-:W-:Y:S02]  /*e570*/  FADD.FTZ R59, R59, R66 ;  /* 0x000000423b3b7221 */ /* 0x000fe40000010000 */
[C---:B------:R-:W-:Y:S02]  /*e580*/  FMUL.FTZ R57, R94.reuse, UR43 ;  /* 0x0000002b5e397c20 */ /* 0x040fe40008410000 */
[----:B------:R-:W-:Y:S02]  /*e590*/  FFMA.FTZ R78, R94, UR44, -R139 ;  /* 0x0000002c5e4e7c23 */ /* 0x000fe4000801088b */
[-C--:B------:R-:W-:Y:S02]  /*e5a0*/  FMUL.FTZ R66, R150, R116.reuse ;  /* 0x0000007496427220 */ /* 0x080fe40000410000 */
[----:B0-----:R-:W-:-:S02]  /*e5b0*/  FMUL.FTZ R54, R135, R116 ;  /* 0x0000007487367220 */ /* 0x001fc40000410000 */
[----:B------:R-:W-:Y:S02]  /*e5c0*/  FFMA.FTZ R139, R130, UR44, R57 ;  /* 0x0000002c828b7c23 */ /* 0x000fe40008010039 */
[----:B------:R-:W-:Y:S02]  /*e5d0*/  FMUL.FTZ R80, R65, R78 ;  /* 0x0000004e41507220 */ /* 0x000fe40000410000 */
[----:B------:R-:W-:Y:S02]  /*e5e0*/  FMUL.FTZ R57, R212, R66 ;  /* 0x00000042d4397220 */ /* 0x000fe40000410000 */
[----:B------:R-:W-:Y:S02]  /*e5f0*/  FMUL.FTZ R81, R60, R81 ;  /* 0x000000513c517220 */ /* 0x000fe40000410000 */
[-C--:B------:R-:W-:Y:S02]  /*e600*/  FMUL.FTZ R78, R212, R54.reuse ;  /* 0x00000036d44e7220 */ /* 0x080fe40000410000 */
[----:B------:R-:W-:Y:S01]  /*e610*/  FMUL.FTZ R141, R8, R115 ;  /* 0x00000073088d7220 */ /* 0x000fe20000410000 */
[----:B------:R0:W-:Y:S01]  /*e620*/  STS [R82.X4+0x2108], R81 ;  /* 0x0021085152007388 */ /* 0x0001e20000004800 */
[----:B------:R-:W-:-:S02]  /*e630*/  FFMA.FTZ R69, R213, R54, R57 ;  /* 0x00000036d5457223 */ /* 0x000fc40000010039 */
[----:B------:R-:W-:Y:S02]  /*e640*/  FFMA.FTZ R78, R213, R66, -R78 ;  /* 0x00000042d54e7223 */ /* 0x000fe4000001084e */
[----:B------:R-:W-:Y:S02]  /*e650*/  FFMA.FTZ R57, R176, R139, R80 ;  /* 0x0000008bb0397223 */ /* 0x000fe40000010050 */
[----:B------:R-:W-:Y:S02]  /*e660*/  FMUL.FTZ R80, R61, R141 ;  /* 0x0000008d3d507220 */ /* 0x000fe40000410000 */
[----:B------:R-:W-:Y:S02]  /*e670*/  FADD.FTZ R72, R72, R69 ;  /* 0x0000004548487221 */ /* 0x000fe40000010000 */
[----:B0-----:R-:W-:Y:S02]  /*e680*/  FMUL.FTZ R81, R134, R115 ;  /* 0x0000007386517220 */ /* 0x001fe40000410000 */
[----:B------:R-:W-:-:S02]  /*e690*/  FMUL.FTZ R23, R60, R23 ;  /* 0x000000173c177220 */ /* 0x000fc40000410000 */
[----:B------:R-:W-:Y:S02]  /*e6a0*/  FADD.FTZ R78, R59, R78 ;  /* 0x0000004e3b4e7221 */ /* 0x000fe40000010000 */
[-C--:B------:R-:W-:Y:S01]  /*e6b0*/  FMUL.FTZ R69, R94, R111.reuse ;  /* 0x0000006f5e457220 */ /* 0x080fe20000410000 */
[----:B------:R0:W-:Y:S01]  /*e6c0*/  STS [R16.X4+0x210c], R23 ;  /* 0x00210c1710007388 */ /* 0x0001e20000004800 */
[----:B------:R-:W-:Y:S02]  /*e6d0*/  FMUL.FTZ R59, R130, R111 ;  /* 0x0000006f823b7220 */ /* 0x000fe40000410000 */
[-C--:B------:R-:W-:Y:S02]  /*e6e0*/  FFMA.FTZ R139, R214, R81.reuse, R80 ;  /* 0x00000051d68b7223 */ /* 0x080fe40000010050 */
[----:B------:R-:W-:Y:S02]  /*e6f0*/  FMUL.FTZ R22, R21, R114 ;  /* 0x0000007215167220 */ /* 0x000fe40000410000 */
[----:B------:R-:W-:-:S02]  /*e700*/  FMUL.FTZ R82, R61, R81 ;  /* 0x000000513d527220 */ /* 0x000fc40000410000 */
[C---:B------:R-:W-:Y:S02]  /*e710*/  FMUL.FTZ R94, R65.reuse, R69 ;  /* 0x00000045415e7220 */ /* 0x040fe40000410000 */
[----:B------:R-:W-:Y:S02]  /*e720*/  FMUL.FTZ R65, R65, R59 ;  /* 0x0000003b41417220 */ /* 0x000fe40000410000 */
[----:B0-----:R-:W-:Y:S02]  /*e730*/  FADD.FTZ R16, R72, R139 ;  /* 0x0000008b48107221 */ /* 0x001fe40000010000 */
[----:B------:R-:W-:Y:S02]  /*e740*/  FFMA.FTZ R169, R38, -R22, R169 ;  /* 0x8000001626a97223 */ /* 0x000fe400000100a9 */
[----:B------:R-:W-:Y:S02]  /*e750*/  FFMA.FTZ R143, R214, R141, -R82 ;  /* 0x0000008dd68f7223 */ /* 0x000fe40000010852 */
[----:B------:R-:W-:-:S02]  /*e760*/  FMUL.FTZ R139, R19, R66 ;  /* 0x00000042138b7220 */ /* 0x000fc40000410000 */
[----:B------:R-:W-:Y:S02]  /*e770*/  FFMA.FTZ R22, R37, -R22, R170 ;  /* 0x8000001625167223 */ /* 0x000fe400000100aa */
[C---:B------:R-:W-:Y:S01]  /*e780*/  FFMA.FTZ R23, R176.reuse, R59, R94 ;  /* 0x0000003bb0177223 */ /* 0x040fe2000001005e */
[----:B------:R-:W-:Y:S01]  /*e790*/  STS [R68.X4+0x2114], R139 ;  /* 0x0021148b44007388 */ /* 0x000fe20000004800 */
[----:B------:R-:W-:Y:S02]  /*e7a0*/  FMUL.FTZ R66, R133, R114 ;  /* 0x0000007285427220 */ /* 0x000fe40000410000 */
[----:B------:R-:W-:Y:S02]  /*e7b0*/  FFMA.FTZ R176, R176, R69, -R65 ;  /* 0x00000045b0b07223 */ /* 0x000fe40000010841 */
[----:B------:R-:W-:Y:S02]  /*e7c0*/  FMUL.FTZ R65, R19, R54 ;  /* 0x0000003613417220 */ /* 0x000fe40000410000 */
[----:B------:R-:W-:-:S02]  /*e7d0*/  FADD.FTZ R54, R78, R143 ;  /* 0x0000008f4e367221 */ /* 0x000fc40000010000 */
[----:B------:R-:W-:Y:S01]  /*e7e0*/  FMUL.FTZ R72, R148, R114 ;  /* 0x0000007294487220 */ /* 0x000fe20000410000 */
[----:B------:R0:W-:Y:S01]  /*e7f0*/  STS [R68.X4+0x2110], R65 ;  /* 0x0021104144007388 */ /* 0x0001e20000004800 */
[-C--:B------:R-:W-:Y:S02]  /*e800*/  FMUL.FTZ R78, R22, R66.reuse ;  /* 0x00000042164e7220 */ /* 0x080fe40000410000 */
[----:B------:R-:W-:Y:S02]  /*e810*/  FMUL.FTZ R80, R132, R113 ;  /* 0x0000007184507220 */ /* 0x000fe40000410000 */
[----:B------:R-:W-:Y:S02]  /*e820*/  FMUL.FTZ R145, R21, R66 ;  /* 0x0000004215917220 */ /* 0x000fe40000410000 */
[----:B------:R-:W-:Y:S02]  /*e830*/  FMUL.FTZ R143, R20, R81 ;  /* 0x00000051148f7220 */ /* 0x000fe40000410000 */
[-C--:B------:R-:W-:Y:S01]  /*e840*/  FMUL.FTZ R81, R22, R72.reuse ;  /* 0x0000004816517220 */ /* 0x080fe20000410000 */
[----:B------:R1:W-:Y:S01]  /*e850*/  STS [R68.X4+0x2120], R145 ;  /* 0x0021209144007388 */ /* 0x0003e20000004800 */
[----:B0-----:R-:W-:-:S02]  /*e860*/  FFMA.FTZ R65, R169, R72, -R78 ;  /* 0x00000048a9417223 */ /* 0x001fc4000001084e */
[----:B------:R-:W-:Y:S01]  /*e870*/  FMUL.FTZ R139, R21, R72 ;  /* 0x00000048158b7220 */ /* 0x000fe20000410000 */
[----:B------:R0:W-:Y:S01]  /*e880*/  STS [R68.X4+0x2118], R143 ;  /* 0x0021188f44007388 */ /* 0x0001e20000004800 */
[----:B------:R-:W-:Y:S02]  /*e890*/  FMUL.FTZ R26, R25, R112 ;  /* 0x00000070191a7220 */ /* 0x000fe40000410000 */
[----:B------:R-:W-:Y:S01]  /*e8a0*/  FMUL.FTZ R82, R42, R113 ;  /* 0x000000712a527220 */ /* 0x000fe20000410000 */
[----:B------:R-:W-:Y:S01]  /*e8b0*/  STS [R68.X4+0x2124], R139 ;  /* 0x0021248b44007388 */ /* 0x000fe20000004800 */
[----:B------:R-:W-:Y:S02]  /*e8c0*/  FMUL.FTZ R72, R63, R80 ;  /* 0x000000503f487220 */ /* 0x000fe40000410000 */
[----:B------:R-:W-:Y:S02]  /*e8d0*/  FFMA.FTZ R81, R169, R66, R81 ;  /* 0x00000042a9517223 */ /* 0x000fe40000010051 */
[----:B-1----:R-:W-:-:S02]  /*e8e0*/  FMUL.FTZ R145, R64, R59 ;  /* 0x0000003b40917220 */ /* 0x002fc40000410000 */
[----:B------:R-:W-:Y:S02]  /*e8f0*/  FFMA.FTZ R174, R27, -R26, R174 ;  /* 0x8000001a1bae7223 */ /* 0x000fe400000100ae */
[-C--:B------:R-:W-:Y:S01]  /*e900*/  FMUL.FTZ R66, R63, R82.reuse ;  /* 0x000000523f427220 */ /* 0x080fe20000410000 */
[----:B------:R-:W-:Y:S01]  /*e910*/  STS [R68.X4+0x2138], R145 ;  /* 0x0021389144007388 */ /* 0x000fe20000004800 */
[-C--:B------:R-:W-:Y:S02]  /*e920*/  FFMA.FTZ R72, R171, R82.reuse, -R72 ;  /* 0x00000052ab487223 */ /* 0x080fe40000010848 */
[----:B0-----:R-:W-:Y:S02]  /*e930*/  FMUL.FTZ R143, R62, R82 ;  /* 0x000000523e8f7220 */ /* 0x001fe40000410000 */
[----:B------:R-:W-:Y:S02]  /*e940*/  FMUL.FTZ R59, R129, UR43 ;  /* 0x0000002b813b7c20 */ /* 0x000fe40008410000 */
[----:B------:R-:W-:Y:S01]  /*e950*/  FFMA.FTZ R26, R28, -R26, R173 ;  /* 0x8000001a1c1a7223 */ /* 0x000fe200000100ad */
[----:B------:R-:W-:Y:S01]  /*e960*/  STS [R68.X4+0x212c], R143 ;  /* 0x00212c8f44007388 */ /* 0x000fe20000004800 */
[----:B------:R-:W-:-:S02]  /*e970*/  FMUL.FTZ R149, R77, R112 ;  /* 0x000000704d957220 */ /* 0x000fc40000410000 */
[----:B------:R-:W-:Y:S02]  /*e980*/  FMUL.FTZ R82, R144, UR43 ;  /* 0x0000002b90527c20 */ /* 0x000fe40008410000 */
[----:B------:R-:W-:Y:S02]  /*e990*/  FMUL.FTZ R141, R20, R141 ;  /* 0x0000008d148d7220 */ /* 0x000fe40000410000 */
[----:B------:R-:W-:Y:S02]  /*e9a0*/  FFMA.FTZ R94, R144, UR44, -R59 ;  /* 0x0000002c905e7c23 */ /* 0x000fe4000801083b */
[----:B------:R-:W-:Y:S01]  /*e9b0*/  FMUL.FTZ R147, R131, R112 ;  /* 0x0000007083937220 */ /* 0x000fe20000410000 */
[----:B------:R0:W-:Y:S01]  /*e9c0*/  STS [R68.X4+0x211c], R141 ;  /* 0x00211c8d44007388 */ /* 0x0001e20000004800 */
[----:B------:R-:W-:Y:S02]  /*e9d0*/  FMUL.FTZ R78, R26, R149 ;  /* 0x000000951a4e7220 */ /* 0x000fe40000410000 */
[----:B------:R-:W-:-:S02]  /*e9e0*/  FMUL.FTZ R144, R144, R110 ;  /* 0x0000006e90907220 */ /* 0x000fc40000410000 */
[C---:B------:R-:W-:Y:S02]  /*e9f0*/  FFMA.FTZ R59, R129.reuse, UR44, R82 ;  /* 0x0000002c813b7c23 */ /* 0x040fe40008010052 */
[----:B------:R-:W-:Y:S02]  /*ea00*/  FMUL.FTZ R82, R129, R110 ;  /* 0x0000006e81527220 */ /* 0x000fe40000410000 */
[-C--:B------:R-:W-:Y:S02]  /*ea10*/  FFMA.FTZ R66, R171, R80.reuse, R66 ;  /* 0x00000050ab427223 */ /* 0x080fe40000010042 */
[----:B0-----:R-:W-:Y:S02]  /*ea20*/  FMUL.FTZ R141, R62, R80 ;  /* 0x000000503e8d7220 */ /* 0x001fe40000410000 */
[----:B------:R-:W-:Y:S02]  /*ea30*/  FADD.FTZ R139, R16, R81 ;  /* 0x00000051108b7221 */ /* 0x000fe40000010000 */
[-C--:B------:R-:W-:Y:S01]  /*ea40*/  FMUL.FTZ R80, R26, R147.reuse ;  /* 0x000000931a507220 */ /* 0x080fe20000410000 */
[----:B------:R0:W-:Y:S01]  /*ea50*/  STS [R68.X4+0x2128], R141 ;  /* 0x0021288d44007388 */ /* 0x0001e20000004800 */
[----:B------:R-:W-:-:S02]  /*ea60*/  FFMA.FTZ R78, R174, R147, R78 ;  /* 0x00000093ae4e7223 */ /* 0x000fc4000001004e */
[C---:B------:R-:W-:Y:S02]  /*ea70*/  FMUL.FTZ R81, R67.reuse, R144 ;  /* 0x0000009043517220 */ /* 0x040fe40000410000 */
[----:B------:R-:W-:Y:S02]  /*ea80*/  FMUL.FTZ R16, R67, R94 ;  /* 0x0000005e43107220 */ /* 0x000fe40000410000 */
[----:B------:R-:W-:Y:S02]  /*ea90*/  FMUL.FTZ R147, R25, R147 ;  /* 0x0000009319937220 */ /* 0x000fe40000410000 */
[----:B------:R-:W-:Y:S02]  /*eaa0*/  FMUL.FTZ R67, R67, R82 ;  /* 0x0000005243437220 */ /* 0x000fe40000410000 */
[----:B------:R-:W-:Y:S01]  /*eab0*/  FMUL.FTZ R129, R64, R69 ;  /* 0x0000004540817220 */ /* 0x000fe20000410000 */
[----:B------:R1:W-:Y:S01]  /*eac0*/  STS [R68.X4+0x2130], R147 ;  /* 0x0021309344007388 */ /* 0x0003e20000004800 */
[----:B------:R-:W-:-:S02]  /*ead0*/  FFMA.FTZ R69, R178, R144, -R67 ;  /* 0x00000090b2457223 */ /* 0x000fc40000010843 */
[----:B------:R-:W-:Y:S01]  /*eae0*/  FADD.FTZ R139, R139, R66 ;  /* 0x000000428b8b7221 */ /* 0x000fe20000010000 */
[----:B------:R2:W-:Y:S01]  /*eaf0*/  STS [R68.X4+0x213c], R129 ;  /* 0x00213c8144007388 */ /* 0x0005e20000004800 */
[----:B------:R-:W-:Y:S02]  /*eb00*/  FMUL.FTZ R67, R127, UR43 ;  /* 0x0000002b7f437c20 */ /* 0x000fe40008410000 */
[----:B------:R-:W-:Y:S02]  /*eb10*/  FADD.FTZ R65, R54, R65 ;  /* 0x0000004136417221 */ /* 0x000fe40000010000 */
[----:B0-----:R-:W-:Y:S02]  /*eb20*/  FMUL.FTZ R141, R31, R82 ;  /* 0x000000521f8d7220 */ /* 0x001fe40000410000 */
[C---:B-1----:R-:W-:Y:S02]  /*eb30*/  FMUL.FTZ R147, R142.reuse, R108 ;  /* 0x0000006c8e937220 */ /* 0x042fe40000410000 */
[----:B------:R-:W-:Y:S01]  /*eb40*/  FMUL.FTZ R54, R142, UR43 ;  /* 0x0000002b8e367c20 */ /* 0x000fe20008410000 */
[----:B------:R0:W-:Y:S01]  /*eb50*/  STS [R68.X4+0x2140], R141 ;  /* 0x0021408d44007388 */ /* 0x0001e20000004800 */
[----:B------:R-:W-:-:S02]  /*eb60*/  FADD.FTZ R78, R139, R78 ;  /* 0x0000004e8b4e7221 */ /* 0x000fc40000010000 */
[----:B------:R-:W-:Y:S02]  /*eb70*/  FFMA.FTZ R145, R142, UR44, -R67 ;  /* 0x0000002c8e917c23 */ /* 0x000fe40008010843 */
[----:B--2---:R-:W-:Y:S02]  /*eb80*/  FMUL.FTZ R129, R127, R108 ;  /* 0x0000006c7f817220 */ /* 0x004fe40000410000 */
[----:B------:R-:W-:Y:S02]  /*eb90*/  FMUL.FTZ R66, R70, R147 ;  /* 0x0000009346427220 */ /* 0x000fe40000410000 */
[----:B------:R-:W-:Y:S02]  /*eba0*/  FADD.FTZ R67, R65, R72 ;  /* 0x0000004841437221 */ /* 0x000fe40000010000 */
[----:B------:R-:W-:Y:S02]  /*ebb0*/  FFMA.FTZ R81, R178, R82, R81 ;  /* 0x00000052b2517223 */ /* 0x000fe40000010051 */
[----:B------:R-:W-:-:S02]  /*ebc0*/  FFMA.FTZ R65, R127, UR44, R54 ;  /* 0x0000002c7f417c23 */ /* 0x000fc40008010036 */
[----:B------:R-:W-:Y:S02]  /*ebd0*/  FADD.FTZ R78, R78, R23 ;  /* 0x000000174e4e7221 */ /* 0x000fe40000010000 */
[C---:B------:R-:W-:Y:S02]  /*ebe0*/  FMUL.FTZ R54, R70.reuse, R145 ;  /* 0x0000009146367220 */ /* 0x040fe40000410000 */
[----:B------:R-:W-:Y:S02]  /*ebf0*/  FMUL.FTZ R72, R70, R129 ;  /* 0x0000008146487220 */ /* 0x000fe40000410000 */
[----:B------:R-:W-:Y:S02]  /*ec00*/  FFMA.FTZ R80, R174, R149, -R80 ;  /* 0x00000095ae507223 */ /* 0x000fe40000010850 */
[-C--:B------:R-:W-:Y:S02]  /*ec10*/  FFMA.FTZ R70, R182, R129.reuse, R66 ;  /* 0x00000081b6467223 */ /* 0x080fe40000010042 */
[----:B0-----:R-:W-:-:S02]  /*ec20*/  FMUL.FTZ R141, R33, R129 ;  /* 0x00000081218d7220 */ /* 0x001fc40000410000 */
[----:B------:R-:W-:Y:S02]  /*ec30*/  FMUL.FTZ R129, R125, UR43 ;  /* 0x0000002b7d817c20 */ /* 0x000fe40008410000 */
[----:B------:R-:W-:Y:S01]  /*ec40*/  FFMA.FTZ R56, R180, R123, R56 ;  /* 0x0000007bb4387223 */ /* 0x000fe20000010038 */
[----:B------:R-:W-:Y:S01]  /*ec50*/  STS [R68.X4+0x2150], R141 ;  /* 0x0021508d44007388 */ /* 0x000fe20000004800 */
[----:B------:R-:W-:Y:S02]  /*ec60*/  FADD.FTZ R81, R78, R81 ;  /* 0x000000514e517221 */ /* 0x000fe40000010000 */
[-C--:B------:R-:W-:Y:S02]  /*ec70*/  FFMA.FTZ R58, R180, R71.reuse, -R58 ;  /* 0x00000047b43a7223 */ /* 0x080fe4000001083a */
[----:B------:R-:W-:Y:S02]  /*ec80*/  FMUL.FTZ R127, R32, R71 ;  /* 0x00000047207f7220 */ /* 0x000fe40000410000 */
[----:B------:R-:W-:-:S02]  /*ec90*/  FADD.FTZ R71, R67, R80 ;  /* 0x0000005043477221 */ /* 0x000fc40000010000 */
[C---:B------:R-:W-:Y:S01]  /*eca0*/  FMUL.FTZ R66, R140.reuse, UR43 ;  /* 0x0000002b8c427c20 */ /* 0x040fe20008410000 */
[----:B------:R-:W-:Y:S01]  /*ecb0*/  STS [R68.X4+0x214c], R127 ;  /* 0x00214c7f44007388 */ /* 0x000fe20000004800 */
[C---:B------:R-:W-:Y:S02]  /*ecc0*/  FFMA.FTZ R80, R140.reuse, UR44, -R129 ;  /* 0x0000002c8c507c23 */ /* 0x040fe40008010881 */
[----:B------:R-:W-:Y:S02]  /*ecd0*/  FMUL.FTZ R140, R140, R106 ;  /* 0x0000006a8c8c7220 */ /* 0x000fe40000410000 */
[----:B------:R-:W-:Y:S02]  /*ece0*/  FADD.FTZ R81, R81, R56 ;  /* 0x0000003851517221 */ /* 0x000fe40000010000 */
[----:B------:R-:W-:Y:S02]  /*ecf0*/  FFMA.FTZ R129, R182, R147, -R72 ;  /* 0x00000093b6817223 */ /* 0x000fe40000010848 */
[----:B------:R-:W-:-:S02]  /*ed00*/  FFMA.FTZ R172, R96, -R173, R172 ;  /* 0x800000ad60ac7223 */ /* 0x000fc400000100ac */
[----:B------:R-:W-:Y:S02]  /*ed10*/  FMUL.FTZ R72, R125, R106 ;  /* 0x0000006a7d487220 */ /* 0x000fe40000410000 */
[----:B------:R-:W-:Y:S02]  /*ed20*/  FMUL.FTZ R23, R73, R140 ;  /* 0x0000008c49177220 */ /* 0x000fe40000410000 */
[----:B------:R-:W-:Y:S02]  /*ed30*/  FADD.FTZ R81, R81, R70 ;  /* 0x0000004651517221 */ /* 0x000fe40000010000 */
[----:B------:R-:W-:Y:S02]  /*ed40*/  FMUL.FTZ R5, R36, R5 ;  /* 0x0000000524057220 */ /* 0x000fe40000410000 */
[----:B------:R-:W-:Y:S02]  /*ed50*/  FFMA.FTZ R172, R91, -R175, R172 ;  /* 0x800000af5bac7223 */ /* 0x000fe400000100ac */
[----:B------:R-:W-:Y:S01]  /*ed60*/  FFMA.FTZ R23, R186, R72, R23 ;  /* 0x00000048ba177223 */ /* 0x000fe20000010017 */
[----:B------:R0:W-:Y:S01]  /*ed70*/  STS [R68.X4+0x216c], R5 ;  /* 0x00216c0544007388 */ /* 0x0001e20000004800 */
[----:B------:R-:W-:-:S02]  /*ed80*/  FADD.FTZ R6, R81, R6 ;  /* 0x0000000651067221 */ /* 0x000fc40000010000 */
[----:B------:R-:W-:Y:S02]  /*ed90*/  FADD.FTZ R176, R71, R176 ;  /* 0x000000b047b07221 */ /* 0x000fe40000010000 */
[----:B------:R-:W-:Y:S02]  /*eda0*/  FFMA.FTZ R172, R90, -R177, R172 ;  /* 0x800000b15aac7223 */ /* 0x000fe400000100ac */
[----:B------:R-:W-:Y:S02]  /*edb0*/  FADD.FTZ R69, R176, R69 ;  /* 0x00000045b0457221 */ /* 0x000fe40000010000 */
[----:B------:R-:W-:Y:S02]  /*edc0*/  FFMA.FTZ R172, R89, -R179, R172 ;  /* 0x800000b359ac7223 */ /* 0x000fe400000100ac */
[----:B0-----:R-:W-:Y:S01]  /*edd0*/  FADD.FTZ R5, R6, R23 ;  /* 0x0000001706057221 */ /* 0x001fe20000010000 */
[----:B------:R-:W-:Y:S01]  /*ede0*/  MOV R23, UR34 ;  /* 0x0000002200177c02 */ /* 0x000fe20008000f00 */
[----:B------:R-:W-:-:S02]  /*edf0*/  FMUL.FTZ R7, R34, R7 ;  /* 0x0000000722077220 */ /* 0x000fc40000410000 */
[----:B------:R-:W-:Y:S01]  /*ee00*/  FADD.FTZ R82, R5, R4 ;  /* 0x0000000405527221 */ /* 0x000fe20000010000 */
[----:B------:R-:W-:Y:S01]  /*ee10*/  LEA R6, R23, -R122, 0x1 ;  /* 0x8000007a17067211 */ /* 0x000fe200078e08ff */
[----:B------:R-:W-:Y:S01]  /*ee20*/  FMUL.FTZ R123, R32, R123 ;  /* 0x0000007b207b7220 */ /* 0x000fe20000410000 */
[----:B------:R0:W-:Y:S01]  /*ee30*/  STS [R68.X4+0x215c], R7 ;  /* 0x00215c0744007388 */ /* 0x0001e20000004800 */
[----:B------:R-:W-:Y:S01]  /*ee40*/  FFMA.FTZ R67, R125, UR44, R66 ;  /* 0x0000002c7d437c23 */ /* 0x000fe20008010042 */
[----:B------:R-:W-:Y:S01]  /*ee50*/  ISETP.GE.AND P0, PT, R6, 0x1, PT ;  /* 0x000000010600780c */ /* 0x000fe20003f06270 */
[----:B------:R-:W-:Y:S01]  /*ee60*/  FADD.FTZ R58, R69, R58 ;  /* 0x0000003a453a7221 */ /* 0x000fe20000010000 */
[----:B------:R1:W-:Y:S01]  /*ee70*/  STS [R68.X4+0x2148], R123 ;  /* 0x0021487b44007388 */ /* 0x0003e20000004800 */
[----:B------:R-:W-:Y:S02]  /*ee80*/  FFMA.FTZ R172, R88, -R181, R172 ;  /* 0x800000b558ac7223 */ /* 0x000fe400000100ac */
[----:B------:R-:W-:-:S02]  /*ee90*/  FMUL.FTZ R66, R73, R80 ;  /* 0x0000005049427220 */ /* 0x000fc40000410000 */
[----:B------:R-:W-:Y:S02]  /*eea0*/  FMUL.FTZ R55, R34, R55 ;  /* 0x0000003722377220 */ /* 0x000fe40000410000 */
[----:B------:R-:W-:Y:S02]  /*eeb0*/  FMUL.FTZ R73, R73, R72 ;  /* 0x0000004849497220 */ /* 0x000fe40000410000 */
[----:B------:R-:W-:Y:S01]  /*eec0*/  FADD.FTZ R82, R82, R3 ;  /* 0x0000000352527221 */ /* 0x000fe20000010000 */
[----:B------:R2:W-:Y:S01]  /*eed0*/  STS [R68.X4+0x2158], R55 ;  /* 0x0021583744007388 */ /* 0x0005e20000004800 */
[-C--:B------:R-:W-:Y:S02]  /*eee0*/  FMUL.FTZ R153, R153, R103.reuse ;  /* 0x0000006799997220 */ /* 0x080fe40000410000 */
[----:B0-----:R-:W-:Y:S02]  /*eef0*/  FMUL.FTZ R7, R154, R103 ;  /* 0x000000679a077220 */ /* 0x001fe40000410000 */
[----:B------:R-:W-:-:S02]  /*ef00*/  FMUL.FTZ R3, R42, UR43 ;  /* 0x0000002b2a037c20 */ /* 0x000fc40008410000 */
[----:B------:R-:W-:Y:S02]  /*ef10*/  FADD.FTZ R129, R58, R129 ;  /* 0x000000813a817221 */ /* 0x000fe40000010000 */
[----:B------:R-:W-:Y:S02]  /*ef20*/  FFMA.FTZ R172, R87, -R183, R172 ;  /* 0x800000b757ac7223 */ /* 0x000fe400000100ac */
[----:B-1----:R-:W-:Y:S02]  /*ef30*/  FMUL.FTZ R123, R35, R72 ;  /* 0x00000048237b7220 */ /* 0x002fe40000410000 */
[----:B------:R-:W-:Y:S02]  /*ef40*/  FFMA.FTZ R72, R186, R140, -R73 ;  /* 0x0000008cba487223 */ /* 0x000fe40000010849 */
[----:B------:R-:W-:Y:S01]  /*ef50*/  FMUL.FTZ R149, R25, R149 ;  /* 0x0000009519957220 */ /* 0x000fe20000410000 */
[----:B------:R-:W-:Y:S01]  /*ef60*/  STS [R68.X4+0x2160], R123 ;  /* 0x0021607b44007388 */ /* 0x000fe20000004800 */
[----:B------:R-:W-:-:S02]  /*ef70*/  FMUL.FTZ R143, R31, R144 ;  /* 0x000000901f8f7220 */ /* 0x000fc40000410000 */
[----:B------:R-:W-:Y:S01]  /*ef80*/  FMUL.FTZ R147, R33, R147 ;  /* 0x0000009321937220 */ /* 0x000fe20000410000 */
[----:B------:R-:W-:Y:S01]  /*ef90*/  STS [R68.X4+0x2134], R149 ;  /* 0x0021349544007388 */ /* 0x000fe20000004800 */
[----:B------:R-:W-:Y:S02]  /*efa0*/  FMUL.FTZ R73, R35, R140 ;  /* 0x0000008c23497220 */ /* 0x000fe40000410000 */
[----:B------:R-:W-:Y:S01]  /*efb0*/  FMUL.FTZ R95, R36, R95 ;  /* 0x0000005f245f7220 */ /* 0x000fe20000410000 */
[----:B------:R-:W-:Y:S01]  /*efc0*/  STS [R68.X4+0x2144], R143 ;  /* 0x0021448f44007388 */ /* 0x000fe20000004800 */
[C---:B------:R-:W-:Y:S02]  /*efd0*/  FMUL.FTZ R71, R39.reuse, R2 ;  /* 0x0000000227477220 */ /* 0x040fe40000410000 */
[----:B------:R-:W-:Y:S01]  /*efe0*/  FMUL.FTZ R125, R39, R138 ;  /* 0x0000008a277d7220 */ /* 0x000fe20000410000 */
[----:B------:R-:W-:Y:S01]  /*eff0*/  STS [R68.X4+0x2154], R147 ;  /* 0x0021549344007388 */ /* 0x000fe20000004800 */
[----:B--2---:R-:W-:-:S02]  /*f000*/  FMUL.FTZ R55, R168, R153 ;  /* 0x00000099a8377220 */ /* 0x004fc40000410000 */
[----:B------:R-:W-:Y:S01]  /*f010*/  FMUL.FTZ R69, R168, R7 ;  /* 0x00000007a8457220 */ /* 0x000fe20000410000 */
[----:B------:R0:W-:Y:S01]  /*f020*/  STS [R68.X4+0x2164], R73 ;  /* 0x0021644944007388 */ /* 0x0001e20000004800 */
[----:B------:R-:W-:Y:S02]  /*f030*/  FFMA.FTZ R78, R132, UR44, R3 ;  /* 0x0000002c844e7c23 */ /* 0x000fe40008010003 */
[----:B------:R-:W-:Y:S01]  /*f040*/  FADD.FTZ R129, R129, R184 ;  /* 0x000000b881817221 */ /* 0x000fe20000010000 */
[----:B------:R-:W-:Y:S01]  /*f050*/  STS [R68.X4+0x2168], R95 ;  /* 0x0021685f44007388 */ /* 0x000fe20000004800 */
[----:B------:R-:W-:Y:S02]  /*f060*/  FMUL.FTZ R3, R134, UR43 ;  /* 0x0000002b86037c20 */ /* 0x000fe40008410000 */
[----:B------:R-:W-:Y:S01]  /*f070*/  FFMA.FTZ R172, R86, -R185, R172 ;  /* 0x800000b956ac7223 */ /* 0x000fe200000100ac */
[----:B------:R1:W-:Y:S01]  /*f080*/  STS [R68.X4+0x2170], R71 ;  /* 0x0021704744007388 */ /* 0x0003e20000004800 */
[----:B------:R-:W-:-:S02]  /*f090*/  FADD.FTZ R129, R129, R72 ;  /* 0x0000004881817221 */ /* 0x000fc40000010000 */
[----:B------:R-:W-:Y:S01]  /*f0a0*/  FFMA.FTZ R70, R8, UR44, -R3 ;  /* 0x0000002c08467c23 */ /* 0x000fe20008010803 */
[----:B------:R-:W-:Y:S01]  /*f0b0*/  STS [R68.X4+0x2174], R125 ;  /* 0x0021747d44007388 */ /* 0x000fe20000004800 */
[----:B------:R-:W-:Y:S02]  /*f0c0*/  FFMA.FTZ R172, R85, -R187, R172 ;  /* 0x800000bb55ac7223 */ /* 0x000fe400000100ac */
[----:B------:R-:W-:Y:S01]  /*f0d0*/  FMUL.FTZ R4, R131, UR43 ;  /* 0x0000002b83047c20 */ /* 0x000fe20008410000 */
[----:B------:R-:W-:Y:S01]  /*f0e0*/  STS [R68.X4+0x2178], R55 ;  /* 0x0021783744007388 */ /* 0x000fe20000004800 */
[----:B------:R-:W-:Y:S02]  /*f0f0*/  FMUL.FTZ R2, R77, UR43 ;  /* 0x0000002b4d027c20 */ /* 0x000fe40008410000 */
[----:B------:R-:W-:Y:S01]  /*f100*/  FMUL.FTZ R5, R132, UR43 ;  /* 0x0000002b84057c20 */ /* 0x000fe20008410000 */
[----:B------:R2:W-:Y:S01]  /*f110*/  STS [R68.X4+0x217c], R69 ;  /* 0x00217c4544007388 */ /* 0x0005e20000004800 */
[----:B------:R-:W-:-:S02]  /*f120*/  FMUL.FTZ R81, R133, UR43 ;  /* 0x0000002b85517c20 */ /* 0x000fc40008410000 */
[----:B------:R-:W-:Y:S02]  /*f130*/  FMUL.FTZ R72, R148, UR43 ;  /* 0x0000002b94487c20 */ /* 0x000fe40008410000 */
[----:B0-----:R-:W-:Y:S02]  /*f140*/  FMUL.FTZ R73, R8, UR43 ;  /* 0x0000002b08497c20 */ /* 0x001fe40008410000 */
[----:B-1----:R-:W-:Y:S02]  /*f150*/  FMUL.FTZ R71, R135, UR43 ;  /* 0x0000002b87477c20 */ /* 0x002fe40008410000 */
[----:B------:R-:W-:Y:S02]  /*f160*/  FMUL.FTZ R3, R136, UR43 ;  /* 0x0000002b88037c20 */ /* 0x000fe40008410000 */
[----:B--2---:R-:W-:Y:S02]  /*f170*/  FMUL.FTZ R68, R150, UR43 ;  /* 0x0000002b96447c20 */ /* 0x004fe40008410000 */
[----:B------:R-:W-:-:S02]  /*f180*/  FMUL.FTZ R55, R12, UR43 ;  /* 0x0000002b0c377c20 */ /* 0x000fc40008410000 */
[----:B------:R-:W-:Y:S02]  /*f190*/  FMUL.FTZ R69, R137, UR43 ;  /* 0x0000002b89457c20 */ /* 0x000fe40008410000 */
[----:B------:R-:W-:Y:S02]  /*f1a0*/  FMUL.FTZ R56, R152, UR43 ;  /* 0x0000002b98387c20 */ /* 0x000fe40008410000 */
[----:B------:R-:W-:Y:S02]  /*f1b0*/  FFMA.FTZ R189, R84, -R189, R172 ;  /* 0x800000bd54bd7223 */ /* 0x000fe400000100ac */
[----:B------:R-:W-:Y:S02]  /*f1c0*/  FADD.FTZ R188, R129, R188 ;  /* 0x000000bc81bc7221 */ /* 0x000fe40000010000 */
[----:B------:R-:W-:Y:S02]  /*f1d0*/  FFMA.FTZ R123, R77, UR44, -R4 ;  /* 0x0000002c4d7b7c23 */ /* 0x000fe40008010804 */
[----:B------:R-:W-:-:S02]  /*f1e0*/  FFMA.FTZ R95, R131, UR44, R2 ;  /* 0x0000002c835f7c23 */ /* 0x000fc40008010002 */
[----:B------:R-:W-:Y:S02]  /*f1f0*/  FFMA.FTZ R80, R42, UR44, -R5 ;  /* 0x0000002c2a507c23 */ /* 0x000fe40008010805 */
[----:B------:R-:W-:Y:S02]  /*f200*/  FFMA.FTZ R81, R148, UR44, -R81 ;  /* 0x0000002c94517c23 */ /* 0x000fe40008010851 */
[----:B------:R-:W-:Y:S02]  /*f210*/  FFMA.FTZ R72, R133, UR44, R72 ;  /* 0x0000002c85487c23 */ /* 0x000fe40008010048 */
        /* <DEDUP_REMOVED lines=41> */
.L_x_1400:
[----:B------:R-:W-:Y:S05]  /*f4b0*/  BSYNC B0 ;  /* 0x0000000000007941 */ /* 0x000fea0003800000 */
.L_x_1399:
[----:B------:R-:W-:Y:S01]  /*f4c0*/  ULDC.64 UR34, c[0x0][0x298] ;  /* 0x0000a60000227ab9 */ /* 0x000fe20000000a00 */
[C---:B0-----:R-:W-:Y:S01]  /*f4d0*/  FMUL.FTZ R4, R76.reuse, R7 ;  /* 0x000000074c047220 */ /* 0x041fe20000410000 */
[----:B------:R-:W-:Y:S01]  /*f4e0*/  USHF.R.U32.HI UR36, URZ, 0x1, UR35 ;  /* 0x000000013f247899 */ /* 0x000fe20008011623 */
[----:B------:R-:W-:Y:S01]  /*f4f0*/  FMUL.FTZ R76, R76, R153 ;  /* 0x000000994c4c7220 */ /* 0x000fe20000410000 */
[----:B------:R-:W-:Y:S01]  /*f500*/  USHF.R.U64 UR34, UR34, 0x1, UR35 ;  /* 0x0000000122227899 */ /* 0x000fe20008001223 */
[C---:B------:R-:W-:Y:S01]  /*f510*/  FMUL.FTZ R191, R83.reuse, R191 ;  /* 0x000000bf53bf7220 */ /* 0x040fe20000410000 */
[----:B------:R-:W-:Y:S01]  /*f520*/  UIMAD UR39, UR36, UR12, URZ ;  /* 0x0000000c242772a4 */ /* 0x000fe2000f8e023f */
[C---:B------:R-:W-:Y:S01]  /*f530*/  FFMA.FTZ R125, R74.reuse, R7, -R76 ;  /* 0x000000074a7d7223 */ /* 0x040fe2000001084c */
[----:B------:R-:W-:Y:S01]  /*f540*/  UIMAD.WIDE.U32 UR36, UR34, UR12, URZ ;  /* 0x0000000c222472a5 */ /* 0x000fe2000f8e003f */
[----:B------:R-:W-:Y:S01]  /*f550*/  FMUL.FTZ R192, R83, R192 ;  /* 0x000000c053c07220 */ /* 0x000fe20000410000 */
[----:B------:R-:W-:Y:S01]  /*f560*/  UIMAD UR39, UR13, UR34, UR39 ;  /* 0x000000220d2772a4 */ /* 0x000fe2000f8e0227 */
[----:B------:R-:W-:Y:S01]  /*f570*/  FFMA.FTZ R153, R74, R153, R4 ;  /* 0x000000994a997223 */ /* 0x000fe20000010004 */
[----:B------:R-:W-:Y:S01]  /*f580*/  ULDC UR42, c[0x0][0x174] ;  /* 0x00005d00002a7ab9 */ /* 0x000fe20000000800 */
[----:B------:R-:W-:Y:S01]  /*f590*/  FADD.FTZ R76, R188, R79 ;  /* 0x0000004fbc4c7221 */ /* 0x000fe20000010000 */
[----:B------:R-:W-:Y:S01]  /*f5a0*/  ULDC.64 UR34, c[0x0][0x2a0] ;  /* 0x0000a80000227ab9 */ /* 0x000fe20000000a00 */
[----:B------:R-:W-:Y:S01]  /*f5b0*/  IADD3 R7, R122, 0x100, RZ ;  /* 0x000001007a077810 */ /* 0x000fe20007ffe0ff */
[----:B------:R-:W-:Y:S01]  /*f5c0*/  UIADD3 UR37, UR37, UR39, URZ ;  /* 0x0000002725257290 */ /* 0x000fe2000fffe03f */
[----:B------:R-:W-:Y:S01]  /*f5d0*/  BSSY B0, `(.L_x_1401) ;  /* 0x0000024000007945 */ /* 0x000fe20003800000 */
[----:B------:R-:W-:Y:S01]  /*f5e0*/  UIMAD UR39, UR15, UR34, URZ ;  /* 0x000000220f2772a4 */ /* 0x000fe2000f8e023f */
[----:B------:R-:W-:Y:S01]  /*f5f0*/  FADD.FTZ R40, R40, R191 ;  /* 0x000000bf28287221 */ /* 0x000fe20000010000 */
[----:B------:R-:W-:Y:S01]  /*f600*/  UIMAD.WIDE.U32 UR36, UR14, UR34, UR36 ;  /* 0x000000220e2472a5 */ /* 0x000fe2000f8e0024 */
[----:B------:R-:W-:Y:S01]  /*f610*/  FADD.FTZ R189, R189, -R192 ;  /* 0x800000c0bdbd7221 */ /* 0x000fe20000010000 */
[----:B------:R-:W-:Y:S01]  /*f620*/  UIMAD UR39, UR14, UR35, UR39 ;  /* 0x000000230e2772a4 */ /* 0x000fe2000f8e0227 */
[----:B------:R-:W-:Y:S01]  /*f630*/  FADD.FTZ R74, R82, R153 ;  /* 0x00000099524a7221 */ /* 0x000fe20000010000 */
[C---:B------:R-:W-:Y:S01]  /*f640*/  ISETP.GE.AND P1, PT, R6.reuse, 0x101, PT ;  /* 0x000001010600780c */ /* 0x040fe20003f26270 */
[----:B------:R-:W-:Y:S01]  /*f650*/  ULDC.64 UR34, c[0x0][0x318] ;  /* 0x0000c60000227ab9 */ /* 0x000fe20000000a00 */
[----:B------:R-:W-:Y:S01]  /*f660*/  ISETP.GE.AND P2, PT, R6, 0x181, PT ;  /* 0x000001810600780c */ /* 0x000fe20003f46270 */
[----:B------:R-:W-:Y:S01]  /*f670*/  UIADD3 UR39, UR39, UR37, URZ ;  /* 0x0000002527277290 */ /* 0x000fe2000fffe03f */
[----:B------:R-:W-:Y:S01]  /*f680*/  FADD.FTZ R76, R76, R125 ;  /* 0x0000007d4c4c7221 */ /* 0x000fe20000010000 */
[----:B------:R-:W-:Y:S01]  /*f690*/  ULEA UR37, UP0, UR36, UR34, 0x3 ;  /* 0x0000002224257291 */ /* 0x000fe2000f80183f */
[----:B------:R-:W-:Y:S01]  /*f6a0*/  IADD3 R79, R122, 0x180, RZ ;  /* 0x000001807a4f7810 */ /* 0x000fe20007ffe0ff */
[----:B------:R-:W-:Y:S01]  /*f6b0*/  UIADD3 UR34, UR6, -UR42, URZ ;  /* 0x8000002a06227290 */ /* 0x000fe2000fffe03f */
[----:B------:R-:W-:Y:S01]  /*f6c0*/  LEA.HI.SX32 R7, R7, R122, 0x1b ;  /* 0x0000007a07077211 */ /* 0x000fe200078fdaff */
[----:B------:R-:W-:-:S02]  /*f6d0*/  ULEA.HI.X UR35, UR36, UR35, UR39, 0x3, UP0 ;  /* 0x0000002324237291 */ /* 0x000fc400080f1c27 */
[----:B------:R-:W-:Y:S01]  /*f6e0*/  UIMAD UR34, UR34, -0x1000, URZ ;  /* 0xfffff000222278a4 */ /* 0x000fe2000f8e023f */
[C---:B------:R-:W-:Y:S01]  /*f6f0*/  LEA R2, P0, R122.reuse, UR37, 0x2 ;  /* 0x000000257a027c11 */ /* 0x040fe2000f8010ff */
[----:B------:R-:W-:Y:S02]  /*f700*/  USHF.L.U32 UR36, UR8, 0x2, URZ ;  /* 0x0000000208247899 */ /* 0x000fe4000800063f */
[----:B------:R-:W-:Y:S01]  /*f710*/  USHF.L.U64.HI UR37, UR8, 0x2, UR9 ;  /* 0x0000000208257899 */ /* 0x000fe20008010209 */
[----:B------:R-:W-:Y:S02]  /*f720*/  LEA.HI.X R3, R122, UR35, RZ, 0x2, P0 ;  /* 0x000000237a037c11 */ /* 0x000fe400080f14ff */
[----:B------:R-:W-:Y:S01]  /*f730*/  MOV R5, UR34 ;  /* 0x0000002200057c02 */ /* 0x000fe20008000f00 */
[----:B------:R-:W-:Y:S01]  /*f740*/  ULDC.64 UR34, c[0x0][0x2b0] ;  /* 0x0000ac0000227ab9 */ /* 0x000fe20000000a00 */
[----:B------:R-:W-:Y:S01]  /*f750*/  ISETP.GE.AND P0, PT, R6, 0x81, PT ;  /* 0x000000810600780c */ /* 0x000fe20003f06270 */
[----:B------:R-:W-:-:S02]  /*f760*/  UIMAD UR34, UR37, UR34, URZ ;  /* 0x00000022252272a4 */ /* 0x000fc4000f8e023f */
        /* <DEDUP_REMOVED lines=10> */
.L_x_1402:
[----:B------:R-:W-:Y:S05]  /*f810*/  BSYNC B0 ;  /* 0x0000000000007941 */ /* 0x000fea0003800000 */
.L_x_1401:
[----:B------:R-:W1:Y:S01]  /*f820*/  LDS R7, [R7.X4+0x2500] ;  /* 0x0025000007077984 */ /* 0x000e620000004800 */
[----:B------:R-:W-:Y:S01]  /*f830*/  BSSY B0, `(.L_x_1403) ;  /* 0x0000004000007945 */ /* 0x000fe20003800000 */
[----:B------:R-:W-:Y:S01]  /*f840*/  LEA.HI.SX32 R79, R79, R122, 0x1b ;  /* 0x0000007a4f4f7211 */ /* 0x000fe200078fdaff */
[----:B------:R-:W-:Y:S05]  /*f850*/  @!P1 BRA `(.L_x_1404) ;  /* 0x0000001000009947 */ /* 0x000fea0003800000 */
[----:B-1----:R1:W-:Y:S02]  /*f860*/  RED.E.ADD.F32.FTZ.RN.STRONG.GPU [R2.64+-0x3c00], R7 ;  /* 0xffc400070200798e */ /* 0x0023e4000c10e7a0 */
.L_x_1404:
[----:B------:R-:W-:Y:S05]  /*f870*/  BSYNC B0 ;  /* 0x0000000000007941 */ /* 0x000fea0003800000 */
.L_x_1403:
[----:B------:R-:W2:Y:S01]  /*f880*/  LDS R79, [R79.X4+0x2700] ;  /* 0x002700004f4f7984 */ /* 0x000ea20000004800 */
[----:B------:R-:W-:Y:S01]  /*f890*/  BSSY B0, `(.L_x_1405) ;  /* 0x0000005000007945 */ /* 0x000fe20003800000 */
[C---:B-1----:R-:W-:Y:S02]  /*f8a0*/  IADD3 R7, R122.reuse, 0x200, RZ ;  /* 0x000002007a077810 */ /* 0x042fe40007ffe0ff */
[----:B0-----:R-:W-:Y:S01]  /*f8b0*/  IADD3 R5, R122, 0x280, RZ ;  /* 0x000002807a057810 */ /* 0x001fe20007ffe0ff */
[----:B------:R-:W-:Y:S05]  /*f8c0*/  @!P2 BRA `(.L_x_1406) ;  /* 0x000000100000a947 */ /* 0x000fea0003800000 */
[----:B--2---:R0:W-:Y:S02]  /*f8d0*/  RED.E.ADD.F32.FTZ.RN.STRONG.GPU [R2.64+-0x3a00], R79 ;  /* 0xffc6004f0200798e */ /* 0x0041e4000c10e7a0 */
.L_x_1406:
[----:B------:R-:W-:Y:S05]  /*f8e0*/  BSYNC B0 ;  /* 0x0000000000007941 */ /* 0x000fea0003800000 */
.L_x_1405:
        /* <DEDUP_REMOVED lines=14> */
.L_x_1408:
[----:B-1----:R-:W-:Y:S05]  /*f9d0*/  BSYNC B0 ;  /* 0x0000000000007941 */ /* 0x002fea0003800000 */
.L_x_1407:
[----:B------:R-:W1:Y:S01]  /*f9e0*/  LDS R7, [R7.X4+0x2b00] ;  /* 0x002b000007077984 */ /* 0x000e620000004800 */
[----:B------:R-:W-:Y:S01]  /*f9f0*/  BSSY B0, `(.L_x_1409) ;  /* 0x0000005000007945 */ /* 0x000fe20003800000 */
[----:B0--3--:R-:W-:Y:S02]  /*fa00*/  IADD3 R5, R122, 0x380, RZ ;  /* 0x000003807a057810 */ /* 0x009fe40007ffe0ff */
[----:B------:R-:W-:Y:S01]  /*fa10*/  LEA.HI.SX32 R79, R79, R122, 0x1b ;  /* 0x0000007a4f4f7211 */ /* 0x000fe200078fdaff */
[----:B------:R-:W-:Y:S05]  /*fa20*/  @!P0 BRA `(.L_x_1410) ;  /* 0x0000001000008947 */ /* 0x000fea0003800000 */
[----:B-1----:R0:W-:Y:S02]  /*fa30*/  RED.E.ADD.F32.FTZ.RN.STRONG.GPU [R2.64+-0x3600], R7 ;  /* 0xffca00070200798e */ /* 0x0021e4000c10e7a0 */
.L_x_1410:
[----:B------:R-:W-:Y:S05]  /*fa40*/  BSYNC B0 ;  /* 0x0000000000007941 */ /* 0x000fea0003800000 */
.L_x_1409:
[----:B------:R-:W2:Y:S01]  /*fa50*/  LDS R79, [R79.X4+0x2d00] ;  /* 0x002d00004f4f7984 */ /* 0x000ea20000004800 */
[----:B------:R-:W-:Y:S01]  /*fa60*/  BSSY B0, `(.L_x_1411) ;  /* 0x0000005000007945 */ /* 0x000fe20003800000 */
[----:B01----:R-:W-:-:S02]  /*fa70*/  IADD3 R7, R122, 0x400, RZ ;  /* 0x000004007a077810 */ /* 0x003fc40007ffe0ff */
[----:B------:R-:W-:Y:S01]  /*fa80*/  LEA.HI.SX32 R5, R5, R122, 0x1b ;  /* 0x0000007a05057211 */ /* 0x000fe200078fdaff */
[----:B------:R-:W-:Y:S05]  /*fa90*/  @!P1 BRA `(.L_x_1412) ;  /* 0x0000001000009947 */ /* 0x000fea0003800000 */
[----:B--2---:R0:W-:Y:S02]  /*faa0*/  RED.E.ADD.F32.FTZ.RN.STRONG.GPU [R2.64+-0x3400], R79 ;  /* 0xffcc004f0200798e */ /* 0x0041e4000c10e7a0 */
.L_x_1412:
[----:B------:R-:W-:Y:S05]  /*fab0*/  BSYNC B0 ;  /* 0x0000000000007941 */ /* 0x000fea0003800000 */
.L_x_1411:
[----:B------:R-:W1:Y:S01]  /*fac0*/  LDS R5, [R5.X4+0x2f00] ;  /* 0x002f000005057984 */ /* 0x000e620000004800 */
[----:B------:R-:W-:Y:S01]  /*fad0*/  BSSY B0, `(.L_x_1413) ;  /* 0x0000005000007945 */ /* 0x000fe20003800000 */
[----:B0-2---:R-:W-:Y:S02]  /*fae0*/  IADD3 R79, R122, 0x480, RZ ;  /* 0x000004807a4f7810 */ /* 0x005fe40007ffe0ff */
[----:B------:R-:W-:Y:S01]  /*faf0*/  LEA.HI.SX32 R7, R7, R122, 0x1b ;  /* 0x0000007a07077211 */ /* 0x000fe200078fdaff */
[----:B------:R-:W-:Y:S05]  /*fb00*/  @!P2 BRA `(.L_x_1414) ;  /* 0x000000100000a947 */ /* 0x000fea0003800000 */
[----:B-1----:R0:W-:Y:S02]  /*fb10*/  RED.E.ADD.F32.FTZ.RN.STRONG.GPU [R2.64+-0x3200], R5 ;  /* 0xffce00050200798e */ /* 0x0021e4000c10e7a0 */
.L_x_1414:
[----:B------:R-:W-:Y:S05]  /*fb20*/  BSYNC B0 ;  /* 0x0000000000007941 */ /* 0x000fea0003800000 */
.L_x_1413:
[----:B------:R-:W2:Y:S01]  /*fb30*/  LDS R7, [R7.X4+0x3100] ;  /* 0x0031000007077984 */ /* 0x000ea20000004800 */
[----:B------:R-:W-:Y:S01]  /*fb40*/  BSSY B0, `(.L_x_1415) ;  /* 0x0000005000007945 */ /* 0x000fe20003800000 */
[----:B01----:R-:W-:Y:S02]  /*fb50*/  IADD3 R5, R122, 0x500, RZ ;  /* 0x000005007a057810 */ /* 0x003fe40007ffe0ff */
[----:B------:R-:W-:Y:S01]  /*fb60*/  LEA.HI.SX32 R79, R79, R122, 0x1b ;  /* 0x0000007a4f4f7211 */ /* 0x000fe200078fdaff */
[----:B------:R-:W-:Y:S05]  /*fb70*/  @!P3 BRA `(.L_x_1416) ;  /* 0x000000100000b947 */ /* 0x000fea0003800000 */
[----:B--2---:R0:W-:Y:S02]  /*fb80*/  RED.E.ADD.F32.FTZ.RN.STRONG.GPU [R2.64+-0x3000], R7 ;  /* 0xffd000070200798e */ /* 0x0041e4000c10e7a0 */
.L_x_1416:
[----:B------:R-:W-:Y:S05]  /*fb90*/  BSYNC B0 ;  /* 0x0000000000007941 */ /* 0x000fea0003800000 */
.L_x_1415:
[----:B------:R-:W1:Y:S01]  /*fba0*/  LDS R79, [R79.X4+0x3300] ;  /* 0x003300004f4f7984 */ /* 0x000e620000004800 */
[----:B------:R-:W-:Y:S01]  /*fbb0*/  BSSY B0, `(.L_x_1417) ;  /* 0x0000004000007945 */ /* 0x000fe20003800000 */
[----:B------:R-:W-:Y:S01]  /*fbc0*/  LEA.HI.SX32 R5, R5, R122, 0x1b ;  /* 0x0000007a05057211 */ /* 0x000fe200078fdaff */
[----:B------:R-:W-:Y:S05]  /*fbd0*/  @!P4 BRA `(.L_x_1418) ;  /* 0x000000100000c947 */ /* 0x000fea0003800000 */
[----:B-1----:R1:W-:Y:S02]  /*fbe0*/  RED.E.ADD.F32.FTZ.RN.STRONG.GPU [R2.64+-0x2e00], R79 ;  /* 0xffd2004f0200798e */ /* 0x0023e4000c10e7a0 */
.L_x_1418:
[----:B------:R-:W-:Y:S05]  /*fbf0*/  BSYNC B0 ;  /* 0x0000000000007941 */ /* 0x000fea0003800000 */
.L_x_1417:
[----:B------:R-:W3:Y:S01]  /*fc00*/  LDS R5, [R5.X4+0x3500] ;  /* 0x0035000005057984 */ /* 0x000ee20000004800 */
[----:B------:R-:W-:Y:S01]  /*fc10*/  BSSY B0, `(.L_x_1419) ;  /* 0x0000005000007945 */ /* 0x000fe20003800000 */
[----:B0-2---:R-:W-:-:S02]  /*fc20*/  IADD3 R7, R122, 0x580, RZ ;  /* 0x000005807a077810 */ /* 0x005fc40007ffe0ff */
[----:B-1----:R-:W-:Y:S01]  /*fc30*/  IADD3 R79, R122, 0x600, RZ ;  /* 0x000006007a4f7810 */ /* 0x002fe20007ffe0ff */
[----:B------:R-:W-:Y:S05]  /*fc40*/  @!P5 BRA `(.L_x_1420) ;  /* 0x000000100000d947 */ /* 0x000fea0003800000 */
[----:B---3--:R0:W-:Y:S02]  /*fc50*/  RED.E.ADD.F32.FTZ.RN.STRONG.GPU [R2.64+-0x2c00], R5 ;  /* 0xffd400050200798e */ /* 0x0081e4000c10e7a0 */
.L_x_1420:
[----:B------:R-:W-:Y:S05]  /*fc60*/  BSYNC B0 ;  /* 0x0000000000007941 */ /* 0x000fea0003800000 */
.L_x_1419:
        /* <DEDUP_REMOVED lines=14> */
.L_x_1422:
[----:B------:R-:W-:Y:S05]  /*fd50*/  BSYNC B0 ;  /* 0x0000000000007941 */ /* 0x000fea0003800000 */
.L_x_1421:
[----:B------:R-:W1:Y:S01]  /*fd60*/  LDS R79, [R79.X4+0x3900] ;  /* 0x003900004f4f7984 */ /* 0x000e620000004800 */
[----:B------:R-:W-:Y:S01]  /*fd70*/  BSSY B0, `(.L_x_1423) ;  /* 0x0000005000007945 */ /* 0x000fe20003800000 */
[----:B0-----:R-:W-:-:S02]  /*fd80*/  IADD3 R7, R122, 0x700, RZ ;  /* 0x000007007a077810 */ /* 0x001fc40007ffe0ff */
[----:B------:R-:W-:Y:S01]  /*fd90*/  LEA.HI.SX32 R5, R5, R122, 0x1b ;  /* 0x0000007a05057211 */ /* 0x000fe200078fdaff */
[----:B------:R-:W-:Y:S05]  /*fda0*/  @!P0 BRA `(.L_x_1424) ;  /* 0x0000001000008947 */ /* 0x000fea0003800000 */
[----:B-1----:R0:W-:Y:S02]  /*fdb0*/  RED.E.ADD.F32.FTZ.RN.STRONG.GPU [R2.64+-0x2800], R79 ;  /* 0xffd8004f0200798e */ /* 0x0021e4000c10e7a0 */
.L_x_1424:
[----:B------:R-:W-:Y:S05]  /*fdc0*/  BSYNC B0 ;  /* 0x0000000000007941 */ /* 0x000fea0003800000 */
.L_x_1423:
[----:B------:R-:W2:Y:S01]  /*fdd0*/  LDS R5, [R5.X4+0x3b00] ;  /* 0x003b000005057984 */ /* 0x000ea20000004800 */
[----:B------:R-:W-:Y:S01]  /*fde0*/  BSSY B0, `(.L_x_1425) ;  /* 0x0000005000007945 */ /* 0x000fe20003800000 */
[----:B01----:R-:W-:Y:S02]  /*fdf0*/  IADD3 R79, R122, 0x780, RZ ;  /* 0x000007807a4f7810 */ /* 0x003fe40007ffe0ff */
[----:B------:R-:W-:Y:S01]  /*fe00*/  LEA.HI.SX32 R7, R7, R122, 0x1b ;  /* 0x0000007a07077211 */ /* 0x000fe200078fdaff */
[----:B------:R-:W-:Y:S05]  /*fe10*/  @!P1 BRA `(.L_x_1426) ;  /* 0x0000001000009947 */ /* 0x000fea0003800000 */
[----:B--2---:R0:W-:Y:S02]  /*fe20*/  RED.E.ADD.F32.FTZ.RN.STRONG.GPU [R2.64+-0x2600], R5 ;  /* 0xffda00050200798e */ /* 0x0041e4000c10e7a0 */
.L_x_1426:
[----:B------:R-:W-:Y:S05]  /*fe30*/  BSYNC B0 ;  /* 0x0000000000007941 */ /* 0x000fea0003800000 */
.L_x_1425:
[----:B------:R-:W1:Y:S01]  /*fe40*/  LDS R7, [R7.X4+0x3d00] ;  /* 0x003d000007077984 */ /* 0x000e620000004800 */
[----:B------:R-:W-:Y:S01]  /*fe50*/  BSSY B0, `(.L_x_1427) ;  /* 0x0000005000007945 */ /* 0x000fe20003800000 */
[----:B0-2---:R-:W-:Y:S02]  /*fe60*/  IADD3 R5, R122, 0x800, RZ ;  /* 0x000008007a057810 */ /* 0x005fe40007ffe0ff */
[----:B------:R-:W-:Y:S01]  /*fe70*/  LEA.HI.SX32 R79, R79, R122, 0x1b ;  /* 0x0000007a4f4f7211 */ /* 0x000fe200078fdaff */
[----:B------:R-:W-:Y:S05]  /*fe80*/  @!P2 BRA `(.L_x_1428) ;  /* 0x000000100000a947 */ /* 0x000fea0003800000 */
[----:B-1----:R0:W-:Y:S02]  /*fe90*/  RED.E.ADD.F32.FTZ.RN.STRONG.GPU [R2.64+-0x2400], R7 ;  /* 0xffdc00070200798e */ /* 0x0021e4000c10e7a0 */
.L_x_1428:
[----:B------:R-:W-:Y:S05]  /*fea0*/  BSYNC B0 ;  /* 0x0000000000007941 */ /* 0x000fea0003800000 */
.L_x_1427:
[----:B------:R-:W2:Y:S01]  /*feb0*/  LDS R79, [R79.X4+0x3f00] ;  /* 0x003f00004f4f7984 */ /* 0x000ea20000004800 */
[----:B------:R-:W-:Y:S01]  /*fec0*/  BSSY B0, `(.L_x_1429) ;  /* 0x0000005000007945 */ /* 0x000fe20003800000 */
[----:B01----:R-:W-:-:S02]  /*fed0*/  IADD3 R7, R122, 0x880, RZ ;  /* 0x000008807a077810 */ /* 0x003fc40007ffe0ff */
[----:B------:R-:W-:Y:S01]  /*fee0*/  LEA.HI.SX32 R5, R5, R122, 0x1b ;  /* 0x0000007a05057211 */ /* 0x000fe200078fdaff */
[----:B------:R-:W-:Y:S05]  /*fef0*/  @!P3 BRA `(.L_x_1430) ;  /* 0x000000100000b947 */ /* 0x000fea0003800000 */
[----:B--2---:R0:W-:Y:S02]  /*ff00*/  RED.E.ADD.F32.FTZ.RN.STRONG.GPU [R2.64+-0x2200], R79 ;  /* 0xffde004f0200798e */ /* 0x0041e4000c10e7a0 */
.L_x_1430:
[----:B------:R-:W-:Y:S05]  /*ff10*/  BSYNC B0 ;  /* 0x0000000000007941 */ /* 0x000fea0003800000 */
.L_x_1429:
[----:B------:R-:W1:Y:S01]  /*ff20*/  LDS R5, [R5.X4+0x4100] ;  /* 0x0041000005057984 */ /* 0x000e620000004800 */
[----:B------:R-:W-:Y:S01]  /*ff30*/  BSSY B0, `(.L_x_1431) ;  /* 0x0000004000007945 */ /* 0x000fe20003800000 */
[----:B------:R-:W-:Y:S01]  /*ff40*/  LEA.HI.SX32 R7, R7, R122, 0x1b ;  /* 0x0000007a07077211 */ /* 0x000fe200078fdaff */
[----:B------:R-:W-:Y:S05]  /*ff50*/  @!P4 BRA `(.L_x_1432) ;  /* 0x000000100000c947 */ /* 0x000fea0003800000 */
[----:B-1----:R1:W-:Y:S02]  /*ff60*/  RED.E.ADD.F32.FTZ.RN.STRONG.GPU [R2.64+-0x2000], R5 ;  /* 0xffe000050200798e */ /* 0x0023e4000c10e7a0 */
.L_x_1432:
[----:B------:R-:W-:Y:S05]  /*ff70*/  BSYNC B0 ;  /* 0x0000000000007941 */ /* 0x000fea0003800000 */
.L_x_1431:
[----:B------:R-:W3:Y:S01]  /*ff80*/  LDS R7, [R7.X4+0x4300] ;  /* 0x0043000007077984 */ /* 0x000ee20000004800 */
[----:B------:R-:W-:Y:S01]  /*ff90*/  BSSY B0, `(.L_x_1433) ;  /* 0x0000005000007945 */ /* 0x000fe20003800000 */
[C---:B-1----:R-:W-:Y:S02]  /*ffa0*/  IADD3 R5, R122.reuse, 0x900, RZ ;  /* 0x000009007a057810 */ /* 0x042fe40007ffe0ff */
[----:B0-2---:R-:W-:Y:S01]  /*ffb0*/  IADD3 R79, R122, 0x980, RZ ;  /* 0x000009807a4f7810 */ /* 0x005fe20007ffe0ff */
[----:B------:R-:W-:Y:S05]  /*ffc0*/  @!P5 BRA `(.L_x_1434) ;  /* 0x000000100000d947 */ /* 0x000fea0003800000 */
[----:B---3--:R0:W-:Y:S02]  /*ffd0*/  RED.E.ADD.F32.FTZ.RN.STRONG.GPU [R2.64+-0x1e00], R7 ;  /* 0xffe200070200798e */ /* 0x0081e4000c10e7a0 */
.L_x_1434:
[----:B------:R-:W-:Y:S05]  /*ffe0*/  BSYNC B0 ;  /* 0x0000000000007941 */ /* 0x000fea0003800000 */
.L_x_1433:
        /* <DEDUP_REMOVED lines=14> */
.L_x_1436:
[----:B------:R-:W-:Y:S05]  /*100d0*/  BSYNC B0 ;  /* 0x0000000000007941 */ /* 0x000fea0003800000 */
.L_x_1435:
[----:B------:R-:W1:Y:S01]  /*100e0*/  LDS R79, [R79.X4+0x4700] ;  /* 0x004700004f4f7984 */ /* 0x000e620000004800 */
[----:B------:R-:W-:Y:S01]  /*100f0*/  BSSY B0, `(.L_x_1437) ;  /* 0x0000005000007945 */ /* 0x000fe20003800000 */
[----:B0-----:R-:W-:Y:S02]  /*10100*/  IADD3 R5, R122, 0xa80, RZ ;  /* 0x00000a807a057810 */ /* 0x001fe40007ffe0ff */
[----:B------:R-:W-:Y:S01]  /*10110*/  LEA.HI.SX32 R7, R7, R122, 0x1b ;  /* 0x0000007a07077211 */ /* 0x000fe200078fdaff */
[----:B------:R-:W-:Y:S05]  /*10120*/  @!P0 BRA `(.L_x_1438) ;  /* 0x0000001000008947 */ /* 0x000fea0003800000 */
[----:B-1----:R0:W-:Y:S02]  /*10130*/  RED.E.ADD.F32.FTZ.RN.STRONG.GPU [R2.64+-0x1a00], R79 ;  /* 0xffe6004f0200798e */ /* 0x0021e4000c10e7a0 */
.L_x_1438:
[----:B------:R-:W-:Y:S05]  /*10140*/  BSYNC B0 ;  /* 0x0000000000007941 */ /* 0x000fea0003800000 */
.L_x_1437:
[----:B------:R-:W2:Y:S01]  /*10150*/  LDS R7, [R7.X4+0x4900] ;  /* 0x0049000007077984 */ /* 0x000ea20000004800 */
[----:B------:R-:W-:Y:S01]  /*10160*/  BSSY B0, `(.L_x_1439) ;  /* 0x0000005000007945 */ /* 0x000fe20003800000 */
[----:B01----:R-:W-:-:S02]  /*10170*/  IADD3 R79, R122, 0xb00, RZ ;  /* 0x00000b007a4f7810 */ /* 0x003fc40007ffe0ff */
[----:B------:R-:W-:Y:S01]  /*10180*/  LEA.HI.SX32 R5, R5, R122, 0x1b ;  /* 0x0000007a05057211 */ /* 0x000fe200078fdaff */
[----:B------:R-:W-:Y:S05]  /*10190*/  @!P1 BRA `(.L_x_1440) ;  /* 0x0000001000009947 */ /* 0x000fea0003800000 */
[----:B--2---:R0:W-:Y:S02]  /*101a0*/  RED.E.ADD.F32.FTZ.RN.STRONG.GPU [R2.64+-0x1800], R7 ;  /* 0xffe800070200798e */ /* 0x0041e4000c10e7a0 */
.L_x_1440:
[----:B------:R-:W-:Y:S05]  /*101b0*/  BSYNC B0 ;  /* 0x0000000000007941 */ /* 0x000fea0003800000 */
.L_x_1439:
[----:B------:R-:W1:Y:S01]  /*101c0*/  LDS R5, [R5.X4+0x4b00] ;  /* 0x004b000005057984 */ /* 0x000e620000004800 */
[----:B------:R-:W-:Y:S01]  /*101d0*/  BSSY B0, `(.L_x_1441) ;  /* 0x0000005000007945 */ /* 0x000fe20003800000 */
[----:B0-2---:R-:W-:Y:S02]  /*101e0*/  IADD3 R7, R122, 0xb80, RZ ;  /* 0x00000b807a077810 */ /* 0x005fe40007ffe0ff */
[----:B------:R-:W-:Y:S01]  /*101f0*/  LEA.HI.SX32 R79, R79, R122, 0x1b ;  /* 0x0000007a4f4f7211 */ /* 0x000fe200078fdaff */
[----:B------:R-:W-:Y:S05]  /*10200*/  @!P2 BRA `(.L_x_1442) ;  /* 0x000000100000a947 */ /* 0x000fea0003800000 */
[----:B-1----:R0:W-:Y:S02]  /*10210*/  RED.E.ADD.F32.FTZ.RN.STRONG.GPU [R2.64+-0x1600], R5 ;  /* 0xffea00050200798e */ /* 0x0021e4000c10e7a0 */
.L_x_1442:
[----:B------:R-:W-:Y:S05]  /*10220*/  BSYNC B0 ;  /* 0x0000000000007941 */ /* 0x000fea0003800000 */
.L_x_1441:
[----:B------:R-:W2:Y:S01]  /*10230*/  LDS R79, [R79.X4+0x4d00] ;  /* 0x004d00004f4f7984 */ /* 0x000ea20000004800 */
[----:B------:R-:W-:Y:S01]  /*10240*/  BSSY B0, `(.L_x_1443) ;  /* 0x0000005000007945 */ /* 0x000fe20003800000 */
[----:B01----:R-:W-:Y:S02]  /*10250*/  IADD3 R5, R122, 0xc00, RZ ;  /* 0x00000c007a057810 */ /* 0x003fe40007ffe0ff */
[----:B------:R-:W-:Y:S01]  /*10260*/  LEA.HI.SX32 R7, R7, R122, 0x1b ;  /* 0x0000007a07077211 */ /* 0x000fe200078fdaff */
[----:B------:R-:W-:Y:S05]  /*10270*/  @!P3 BRA `(.L_x_1444) ;  /* 0x000000100000b947 */ /* 0x000fea0003800000 */
[----:B--2---:R0:W-:Y:S02]  /*10280*/  RED.E.ADD.F32.FTZ.RN.STRONG.GPU [R2.64+-0x1400], R79 ;  /* 0xffec004f0200798e */ /* 0x0041e4000c10e7a0 */
.L_x_1444:
[----:B------:R-:W-:Y:S05]  /*10290*/  BSYNC B0 ;  /* 0x0000000000007941 */ /* 0x000fea0003800000 */
.L_x_1443:
[----:B------:R-:W1:Y:S01]  /*102a0*/  LDS R7, [R7.X4+0x4f00] ;  /* 0x004f000007077984 */ /* 0x000e620000004800 */
[----:B------:R-:W-:Y:S01]  /*102b0*/  BSSY B0, `(.L_x_1445) ;  /* 0x0000004000007945 */ /* 0x000fe20003800000 */
[----:B------:R-:W-:Y:S01]  /*102c0*/  LEA.HI.SX32 R5, R5, R122, 0x1b ;  /* 0x0000007a05057211 */ /* 0x000fe200078fdaff */
[----:B------:R-:W-:Y:S05]  /*102d0*/  @!P4 BRA `(.L_x_1446) ;  /* 0x000000100000c947 */ /* 0x000fea0003800000 */
[----:B-1----:R1:W-:Y:S02]  /*102e0*/  RED.E.ADD.F32.FTZ.RN.STRONG.GPU [R2.64+-0x1200], R7 ;  /* 0xffee00070200798e */ /* 0x0023e4000c10e7a0 */
.L_x_1446:
[----:B------:R-:W-:Y:S05]  /*102f0*/  BSYNC B0 ;  /* 0x0000000000007941 */ /* 0x000fea0003800000 */
.L_x_1445:
[----:B------:R-:W3:Y:S01]  /*10300*/  LDS R5, [R5.X4+0x5100] ;  /* 0x0051000005057984 */ /* 0x000ee20000004800 */
[----:B------:R-:W-:Y:S01]  /*10310*/  BSSY B0, `(.L_x_1447) ;  /* 0x0000005000007945 */ /* 0x000fe20003800000 */
[----:B-1----:R-:W-:-:S02]  /*10320*/  IADD3 R7, R122, 0xc80, RZ ;  /* 0x00000c807a077810 */ /* 0x002fc40007ffe0ff */
[----:B0-2---:R-:W-:Y:S01]  /*10330*/  IADD3 R79, R122, 0xd00, RZ ;  /* 0x00000d007a4f7810 */ /* 0x005fe20007ffe0ff */
[----:B------:R-:W-:Y:S05]  /*10340*/  @!P5 BRA `(.L_x_1448) ;  /* 0x000000100000d947 */ /* 0x000fea0003800000 */
[----:B---3--:R0:W-:Y:S02]  /*10350*/  RED.E.ADD.F32.FTZ.RN.STRONG.GPU [R2.64+-0x1000], R5 ;  /* 0xfff000050200798e */ /* 0x0081e4000c10e7a0 */
.L_x_1448:
[----:B------:R-:W-:Y:S05]  /*10360*/  BSYNC B0 ;  /* 0x0000000000007941 */ /* 0x000fea0003800000 */
.L_x_1447:
        /* <DEDUP_REMOVED lines=14> */
.L_x_1450:
[----:B------:R-:W-:Y:S05]  /*10450*/  BSYNC B0 ;  /* 0x0000000000007941 */ /* 0x000fea0003800000 */
.L_x_1449:
[----:B------:R-:W1:Y:S01]  /*10460*/  LDS R79, [R79.X4+0x5500] ;  /* 0x005500004f4f7984 */ /* 0x000e620000004800 */
[----:B------:R-:W-:Y:S01]  /*10470*/  BSSY B0, `(.L_x_1451) ;  /* 0x0000005000007945 */ /* 0x000fe20003800000 */
[----:B0-----:R-:W-:-:S02]  /*10480*/  IADD3 R7, R122, 0xe00, RZ ;  /* 0x00000e007a077810 */ /* 0x001fc40007ffe0ff */
[----:B------:R-:W-:Y:S01]  /*10490*/  LEA.HI.SX32 R5, R5, R122, 0x1b ;  /* 0x0000007a05057211 */ /* 0x000fe200078fdaff */
[----:B------:R-:W-:Y:S05]  /*104a0*/  @!P0 BRA `(.L_x_1452) ;  /* 0x0000001000008947 */ /* 0x000fea0003800000 */
[----:B-1----:R0:W-:Y:S02]  /*104b0*/  RED.E.ADD.F32.FTZ.RN.STRONG.GPU [R2.64+-0xc00], R79 ;  /* 0xfff4004f0200798e */ /* 0x0021e4000c10e7a0 */
.L_x_1452:
[----:B------:R-:W-:Y:S05]  /*104c0*/  BSYNC B0 ;  /* 0x0000000000007941 */ /* 0x000fea0003800000 */
.L_x_1451:
[----:B------:R-:W2:Y:S01]  /*104d0*/  LDS R5, [R5.X4+0x5700] ;  /* 0x0057000005057984 */ /* 0x000ea20000004800 */
[----:B------:R-:W-:Y:S01]  /*104e0*/  BSSY B0, `(.L_x_1453) ;  /* 0x0000005000007945 */ /* 0x000fe20003800000 */
[----:B01----:R-:W-:Y:S02]  /*104f0*/  IADD3 R79, R122, 0xe80, RZ ;  /* 0x00000e807a4f7810 */ /* 0x003fe40007ffe0ff */
[----:B------:R-:W-:Y:S01]  /*10500*/  LEA.HI.SX32 R7, R7, R122, 0x1b ;  /* 0x0000007a07077211 */ /* 0x000fe200078fdaff */
[----:B------:R-:W-:Y:S05]  /*10510*/  @!P1 BRA `(.L_x_1454) ;  /* 0x0000001000009947 */ /* 0x000fea0003800000 */
[----:B--2---:R0:W-:Y:S02]  /*10520*/  RED.E.ADD.F32.FTZ.RN.STRONG.GPU [R2.64+-0xa00], R5 ;  /* 0xfff600050200798e */ /* 0x0041e4000c10e7a0 */
.L_x_1454:
[----:B------:R-:W-:Y:S05]  /*10530*/  BSYNC B0 ;  /* 0x0000000000007941 */ /* 0x000fea0003800000 */
.L_x_1453:
[----:B------:R-:W1:Y:S01]  /*10540*/  LDS R7, [R7.X4+0x5900] ;  /* 0x0059000007077984 */ /* 0x000e620000004800 */
[----:B------:R-:W-:Y:S01]  /*10550*/  BSSY B0, `(.L_x_1455) ;  /* 0x0000005000007945 */ /* 0x000fe20003800000 */
[----:B0-2---:R-:W-:Y:S02]  /*10560*/  IADD3 R5, R122, 0xf00, RZ ;  /* 0x00000f007a057810 */ /* 0x005fe40007ffe0ff */
[----:B------:R-:W-:Y:S01]  /*10570*/  LEA.HI.SX32 R79, R79, R122, 0x1b ;  /* 0x0000007a4f4f7211 */ /* 0x000fe200078fdaff */
[----:B------:R-:W-:Y:S05]  /*10580*/  @!P2 BRA `(.L_x_1456) ;  /* 0x000000100000a947 */ /* 0x000fea0003800000 */
[----:B-1----:R0:W-:Y:S02]  /*10590*/  RED.E.ADD.F32.FTZ.RN.STRONG.GPU [R2.64+-0x800], R7 ;  /* 0xfff800070200798e */ /* 0x0021e4000c10e7a0 */
.L_x_1456:
[----:B------:R-:W-:Y:S05]  /*105a0*/  BSYNC B0 ;  /* 0x0000000000007941 */ /* 0x000fea0003800000 */
.L_x_1455:
[----:B------:R-:W2:Y:S01]  /*105b0*/  LDS R79, [R79.X4+0x5b00] ;  /* 0x005b00004f4f7984 */ /* 0x000ea20000004800 */
[----:B------:R-:W-:Y:S01]  /*105c0*/  BSSY B0, `(.L_x_1457) ;  /* 0x0000005000007945 */ /* 0x000fe20003800000 */
[----:B01----:R-:W-:-:S02]  /*105d0*/  IADD3 R7, R122, 0xf80, RZ ;  /* 0x00000f807a077810 */ /* 0x003fc40007ffe0ff */
[----:B------:R-:W-:Y:S01]  /*105e0*/  LEA.HI.SX32 R5, R5, R122, 0x1b ;  /* 0x0000007a05057211 */ /* 0x000fe200078fdaff */
[----:B------:R-:W-:Y:S05]  /*105f0*/  @!P3 BRA `(.L_x_1458) ;  /* 0x000000100000b947 */ /* 0x000fea0003800000 */
[----:B--2---:R0:W-:Y:S02]  /*10600*/  RED.E.ADD.F32.FTZ.RN.STRONG.GPU [R2.64+-0x600], R79 ;  /* 0xfffa004f0200798e */ /* 0x0041e4000c10e7a0 */
.L_x_1458:
[----:B------:R-:W-:Y:S05]  /*10610*/  BSYNC B0 ;  /* 0x0000000000007941 */ /* 0x000fea0003800000 */
.L_x_1457:
[----:B------:R-:W1:Y:S01]  /*10620*/  LDS R5, [R5.X4+0x5d00] ;  /* 0x005d000005057984 */ /* 0x000e620000004800 */
[----:B------:R-:W-:Y:S01]  /*10630*/  BSSY B0, `(.L_x_1459) ;  /* 0x0000004000007945 */ /* 0x000fe20003800000 */
[----:B------:R-:W-:Y:S01]  /*10640*/  LEA.HI.SX32 R7, R7, R122, 0x1b ;  /* 0x0000007a07077211 */ /* 0x000fe200078fdaff */
[----:B------:R-:W-:Y:S05]  /*10650*/  @!P4 BRA `(.L_x_1460) ;  /* 0x000000100000c947 */ /* 0x000fea0003800000 */
[----:B-1----:R1:W-:Y:S02]  /*10660*/  RED.E.ADD.F32.FTZ.RN.STRONG.GPU [R2.64+-0x400], R5 ;  /* 0xfffc00050200798e */ /* 0x0023e4000c10e7a0 */
.L_x_1460:
[----:B------:R-:W-:Y:S05]  /*10670*/  BSYNC B0 ;  /* 0x0000000000007941 */ /* 0x000fea0003800000 */
.L_x_1459:
[----:B------:R-:W3:Y:S01]  /*10680*/  LDS R7, [R7.X4+0x5f00] ;  /* 0x005f000007077984 */ /* 0x000ee20000004800 */
[----:B------:R-:W-:Y:S01]  /*10690*/  BSSY B0, `(.L_x_1461) ;  /* 0x0000003000007945 */ /* 0x000fe20003800000 */
[----:B------:R-:W-:Y:S05]  /*106a0*/  @!P5 BRA `(.L_x_1462) ;  /* 0x000000100000d947 */ /* 0x000fea0003800000 */
[----:B---3--:R3:W-:Y:S02]  /*106b0*/  RED.E.ADD.F32.FTZ.RN.STRONG.GPU [R2.64+-0x200], R7 ;  /* 0xfffe00070200798e */ /* 0x0087e4000c10e7a0 */
.L_x_1462:
[----:B------:R-:W-:Y:S05]  /*106c0*/  BSYNC B0 ;  /* 0x0000000000007941 */ /* 0x000fea0003800000 */
.L_x_1461:
[----:B01-3--:R-:W0:Y:S01]  /*106d0*/  SHFL.DOWN PT, R2, R76, 0x1, 0x1f ;  /* 0x08201f004c027f89 */ /* 0x00be2200000e0000 */
[----:B------:R-:W-:Y:S01]  /*106e0*/  ISETP.GT.AND P0, PT, R121, 0x1e, PT ;  /* 0x0000001e7900780c */ /* 0x000fe20003f04270 */
[----:B------:R-:W-:Y:S01]  /*106f0*/  FFMA.FTZ R0, R39, R41, R0 ;  /* 0x0000002927007223 */ /* 0x000fe20000010000 */
[----:B------:R-:W-:Y:S01]  /*10700*/  MOV R5, R76 ;  /* 0x0000004c00057202 */ /* 0x000fe20000000f00 */
[----:B--2---:R-:W1:Y:S01]  /*10710*/  SHFL.DOWN PT, R79, R40, 0x1, 0x1f ;  /* 0x08201f00284f7f89 */ /* 0x004e6200000e0000 */
[----:B------:R-:W-:Y:S01]  /*10720*/  MOV R6, R40 ;  /* 0x0000002800067202 */ /* 0x000fe20000000f00 */
[----:B------:R-:W-:Y:S01]  /*10730*/  FADD.FTZ R195, R0, R195 ;  /* 0x000000c300c37221 */ /* 0x000fe20000010000 */
[----:B------:R-:W-:Y:S01]  /*10740*/  MOV R7, R189 ;  /* 0x000000bd00077202 */ /* 0x000fe20000000f00 */
[----:B------:R-:W2:Y:S01]  /*10750*/  SHFL.DOWN PT, R82, R189, 0x1, 0x1f ;  /* 0x08201f00bd527f89 */ /* 0x000ea200000e0000 */
[----:B------:R-:W-:Y:S01]  /*10760*/  MOV R4, R74 ;  /* 0x0000004a00047202 */ /* 0x000fe20000000f00 */
[----:B------:R-:W-:Y:S01]  /*10770*/  FFMA.FTZ R34, R34, R10, R9 ;  /* 0x0000000a22227223 */ /* 0x000fe20000010009 */
[----:B------:R-:W-:Y:S01]  /*10780*/  ISETP.NE.AND P1, PT, R121, RZ, PT ;  /* 0x000000ff7900720c */ /* 0x000fe20003f25270 */
[----:B------:R-:W3:Y:S01]  /*10790*/  SHFL.DOWN PT, R3, R74, 0x1, 0x1f ;  /* 0x08201f004a037f89 */ /* 0x000ee200000e0000 */
        /* <DEDUP_REMOVED lines=91> */
[----:B------:R-:W-:Y:S01]  /*10d50*/  FADD.FTZ R196, R75, R196 ;  /* 0x000000c44bc47221 */ /* 0x000fe20000010000 */
[----:B------:R0:W-:Y:S01]  /*10d60*/  @!P1 STS.128 [R237.X16+0x6310], R4 ;  /* 0x00631004ed009388 */ /* 0x0001e2000000cc00 */
[----:B------:R-:W-:Y:S02]  /*10d70*/  FFMA.FTZ R220, R41, R104, R220 ;  /* 0x0000006829dc7223 */ /* 0x000fe400000100dc */
[----:B------:R-:W-:Y:S02]  /*10d80*/  FFMA.FTZ R221, R46, R105, R221 ;  /* 0x000000692edd7223 */ /* 0x000fe400000100dd */
[----:B------:R-:W-:Y:S02]  /*10d90*/  FADD.FTZ R194, R45, R194 ;  /* 0x000000c22dc27221 */ /* 0x000fe40000010000 */
[----:B------:R-:W-:-:S02]  /*10da0*/  FFMA.FTZ R222, R53, R106, R222 ;  /* 0x0000006a35de7223 */ /* 0x000fc400000100de */
[----:B------:R-:W-:Y:S02]  /*10db0*/  FFMA.FTZ R223, R10, R107, R223 ;  /* 0x0000006b0adf7223 */ /* 0x000fe400000100df */
[----:B------:R-:W-:Y:S02]  /*10dc0*/  FADD.FTZ R193, R66, R193 ;  /* 0x000000c142c17221 */ /* 0x000fe40000010000 */
[----:B------:R-:W-:Y:S02]  /*10dd0*/  FADD.FTZ R167, R34, R167 ;  /* 0x000000a722a77221 */ /* 0x000fe40000010000 */
[----:B------:R-:W-:Y:S02]  /*10de0*/  FADD.FTZ R166, R11, R166 ;  /* 0x000000a60ba67221 */ /* 0x000fe40000010000 */
[----:B------:R-:W-:Y:S02]  /*10df0*/  FFMA.FTZ R226, R15, R110, R226 ;  /* 0x0000006e0fe27223 */ /* 0x000fe400000100e2 */
[----:B------:R-:W-:-:S02]  /*10e00*/  FADD.FTZ R165, R14, R165 ;  /* 0x000000a50ea57221 */ /* 0x000fc40000010000 */
[----:B------:R-:W-:Y:S02]  /*10e10*/  FADD.FTZ R164, R31, R164 ;  /* 0x000000a41fa47221 */ /* 0x000fe40000010000 */
[----:B------:R-:W-:Y:S02]  /*10e20*/  FADD.FTZ R163, R24, R163 ;  /* 0x000000a318a37221 */ /* 0x000fe40000010000 */
[----:B------:R-:W-:Y:S02]  /*10e30*/  FFMA.FTZ R228, R27, R112, R228 ;  /* 0x000000701be47223 */ /* 0x000fe400000100e4 */
[----:B------:R-:W-:Y:S02]  /*10e40*/  FADD.FTZ R162, R25, R162 ;  /* 0x000000a219a27221 */ /* 0x000fe40000010000 */
[----:B------:R-:W-:Y:S02]  /*10e50*/  FADD.FTZ R161, R30, R161 ;  /* 0x000000a11ea17221 */ /* 0x000fe40000010000 */
[----:B------:R-:W-:-:S02]  /*10e60*/  FFMA.FTZ R230, R37, R114, R230 ;  /* 0x0000007225e67223 */ /* 0x000fc400000100e6 */
[----:B------:R-:W-:Y:S02]  /*10e70*/  FFMA.FTZ R231, R44, R115, R231 ;  /* 0x000000732ce77223 */ /* 0x000fe400000100e7 */
[----:B------:R-:W-:Y:S02]  /*10e80*/  FADD.FTZ R160, R21, R160 ;  /* 0x000000a015a07221 */ /* 0x000fe40000010000 */
[----:B------:R-:W-:Y:S02]  /*10e90*/  FADD.FTZ R159, R20, R159 ;  /* 0x0000009f149f7221 */ /* 0x000fe40000010000 */
[----:B------:R-:W-:Y:S02]  /*10ea0*/  FFMA.FTZ R232, R47, R116, R232 ;  /* 0x000000742fe87223 */ /* 0x000fe400000100e8 */
[----:B------:R-:W-:Y:S02]  /*10eb0*/  FADD.FTZ R158, R19, R158 ;  /* 0x0000009e139e7221 */ /* 0x000fe40000010000 */
[----:B------:R-:W-:-:S02]  /*10ec0*/  FFMA.FTZ R234, R51, R118, R234 ;  /* 0x0000007633ea7223 */ /* 0x000fc400000100ea */
        /* <DEDUP_REMOVED lines=31> */
.L_x_1464:
[----:B0-----:R-:W-:Y:S05]  /*110c0*/  BSYNC B0 ;  /* 0x0000000000007941 */ /* 0x001fea0003800000 */
.L_x_1463:
        /* <DEDUP_REMOVED lines=8> */
.L_x_1364:
        /* <DEDUP_REMOVED lines=70> */
[----:B------:R-:W4:Y:S04]  /*115b0*/  @!P4 LDG.E.U16 R40, [R92.64+0x3c0] ;  /* 0x0003c0205c28c981 */ /* 0x000f28000c1e1500 */
        /* <DEDUP_REMOVED lines=21> */
[----:B-1----:R-:W-:-:S05]  /*11710*/  PRMT R3, RZ, 0x5410, R3 ;  /* 0x00005410ff037816 */ /* 0x002fca0000000003 */
[----:B------:R-:W-:-:S05]  /*11720*/  FADD.FTZ R3, R3, UR5 ;  /* 0x0000000503037e21 */ /* 0x000fca0008010000 */
[----:B------:R-:W-:Y:S02]  /*11730*/  FSETP.GTU.FTZ.AND P2, PT, R3, 20, PT ;  /* 0x41a000000300780b */ /* 0x000fe40003f5c000 */
[----:B--2---:R-:W-:-:S11]  /*11740*/  PRMT R7, RZ, 0x5410, R7 ;  /* 0x00005410ff077816 */ /* 0x004fd60000000007 */
[----:B------:R-:W-:Y:S01]  /*11750*/  @!P2 FMUL.FTZ R11, R3, -1.4426950216293334961 ;  /* 0xbfb8aa3b030ba820 */ /* 0x000fe20000410000 */
[----:B---3--:R-:W-:Y:S01]  /*11760*/  PRMT R5, RZ, 0x5410, R5 ;  /* 0x00005410ff057816 */ /* 0x008fe20000000005 */
[----:B------:R-:W-:Y:S01]  /*11770*/  FADD.FTZ R7, R7, UR5 ;  /* 0x0000000507077e21 */ /* 0x000fe20008010000 */
[----:B----4-:R-:W-:Y:S01]  /*11780*/  PRMT R9, RZ, 0x5410, R9 ;  /* 0x00005410ff097816 */ /* 0x010fe20000000009 */
[----:B------:R-:W-:Y:S02]  /*11790*/  LDS.U16 R3, [R119+0x8] ;  /* 0x0000080077037984 */ /* 0x000fe40000000400 */
[----:B------:R-:W1:Y:S01]  /*117a0*/  @!P2 MUFU.EX2 R11, R11 ;  /* 0x0000000b000ba308 */ /* 0x000e620000000800 */
[----:B------:R-:W-:Y:S01]  /*117b0*/  FSETP.GTU.FTZ.AND P4, PT, R7, 20, PT ;  /* 0x41a000000700780b */ /* 0x000fe20003f9c000 */
[----:B------:R-:W-:Y:S02]  /*117c0*/  FADD.FTZ R5, R5, UR5 ;  /* 0x0000000505057e21 */ /* 0x000fe40008010000 */
[----:B------:R-:W-:-:S03]  /*117d0*/  FADD.FTZ R9, R9, UR5 ;  /* 0x0000000509097e21 */ /* 0x000fc60008010000 */
[----:B------:R-:W-:Y:S02]  /*117e0*/  FSETP.GTU.FTZ.AND P5, PT, R5, 20, PT ;  /* 0x41a000000500780b */ /* 0x000fe40003fbc000 */
[----:B------:R-:W-:Y:S01]  /*117f0*/  FSETP.GTU.FTZ.AND P1, PT, R9, 20, PT ;  /* 0x41a000000900780b */ /* 0x000fe20003f3c000 */
[----:B-1----:R-:W-:Y:S02]  /*11800*/  @!P2 FADD.FTZ R15, R11, 1 ;  /* 0x3f8000000b0fa421 */ /* 0x002fe40000010000 */
[----:B------:R-:W1:Y:S02]  /*11810*/  LDS.U16 R11, [R119+0x10] ;  /* 0x00001000770b7984 */ /* 0x000e640000000400 */
[----:B------:R-:W-:-:S06]  /*11820*/  @!P4 FMUL.FTZ R19, R7, -1.4426950216293334961 ;  /* 0xbfb8aa3b0713c820 */ /* 0x000fcc0000410000 */
[----:B------:R-:W-:Y:S01]  /*11830*/  @!P5 FMUL.FTZ R13, R5, -1.4426950216293334961 ;  /* 0xbfb8aa3b050dd820 */ /* 0x000fe20000410000 */
[----:B------:R-:W-:Y:S01]  /*11840*/  LDS.U16 R7, [R119+0xc] ;  /* 0x00000c0077077984 */ /* 0x000fe20000000400 */
[----:B------:R-:W2:Y:S03]  /*11850*/  @!P4 MUFU.EX2 R19, R19 ;  /* 0x000000130013c308 */ /* 0x000ea60000000800 */
[----:B------:R-:W3:Y:S01]  /*11860*/  LDS.U16 R5, [R119+0xa] ;  /* 0x00000a0077057984 */ /* 0x000ee20000000400 */
[----:B------:R-:W-:-:S03]  /*11870*/  @!P1 FMUL.FTZ R21, R9, -1.4426950216293334961 ;  /* 0xbfb8aa3b09159820 */ /* 0x000fc60000410000 */
[----:B------:R-:W4:Y:S01]  /*11880*/  LDS.U16 R9, [R119+0xe] ;  /* 0x00000e0077097984 */ /* 0x000f220000000400 */
[----:B------:R0:W1:Y:S03]  /*11890*/  @!P5 MUFU.EX2 R17, R13 ;  /* 0x0000000d0011d308 */ /* 0x0000660000000800 */
[----:B0-----:R-:W0:Y:S01]  /*118a0*/  LDS.U16 R13, [R119+0x12] ;  /* 0x00001200770d7984 */ /* 0x001e220000000400 */
[----:B--2---:R-:W-:-:S04]  /*118b0*/  @!P4 FADD.FTZ R19, R19, 1 ;  /* 0x3f8000001313c421 */ /* 0x004fc80000010000 */
[----:B------:R-:W2:Y:S08]  /*118c0*/  @!P1 MUFU.EX2 R21, R21 ;  /* 0x0000001500159308 */ /* 0x000eb00000000800 */
[----:B------:R-:W3:Y:S01]  /*118d0*/  @!P4 MUFU.RCP R19, R19 ;  /* 0x000000130013c308 */ /* 0x000ee20000001000 */
[----:B-1----:R-:W-:Y:S01]  /*118e0*/  PRMT R11, RZ, 0x5410, R11 ;  /* 0x00005410ff0b7816 */ /* 0x002fe2000000000b */
[----:B------:R-:W-:-:S06]  /*118f0*/  @!P5 FADD.FTZ R17, R17, 1 ;  /* 0x3f8000001111d421 */ /* 0x000fcc0000010000 */
[----:B------:R-:W1:Y:S01]  /*11900*/  @!P2 MUFU.RCP R15, R15 ;  /* 0x0000000f000fa308 */ /* 0x000e620000001000 */
[----:B--2---:R-:W-:Y:S02]  /*11910*/  @!P1 FADD.FTZ R21, R21, 1 ;  /* 0x3f80000015159421 */ /* 0x004fe40000010000 */
[----:B------:R-:W-:Y:S01]  /*11920*/  FADD.FTZ R11, R11, UR5 ;  /* 0x000000050b0b7e21 */ /* 0x000fe20008010000 */
[----:B------:R-:W-:Y:S01]  /*11930*/  PRMT R3, RZ, 0x5410, R3 ;  /* 0x00005410ff037816 */ /* 0x000fe20000000003 */
[----:B---3--:R-:W-:-:S03]  /*11940*/  @!P4 FMUL.FTZ R158, R158, R19 ;  /* 0x000000139e9ec220 */ /* 0x008fc60000410000 */
[----:B------:R-:W2:Y:S01]  /*11950*/  @!P5 MUFU.RCP R30, R17 ;  /* 0x00000011001ed308 */ /* 0x000ea20000001000 */
[----:B------:R-:W-:Y:S02]  /*11960*/  FSETP.GTU.FTZ.AND P4, PT, R11, 20, PT ;  /* 0x41a000000b00780b */ /* 0x000fe40003f9c000 */
[----:B------:R-:W-:Y:S02]  /*11970*/  PRMT R5, RZ, 0x5410, R5 ;  /* 0x00005410ff057816 */ /* 0x000fe40000000005 */
[----:B------:R-:W-:-:S03]  /*11980*/  PRMT R7, RZ, 0x5410, R7 ;  /* 0x00005410ff077816 */ /* 0x000fc60000000007 */
[----:B------:R-:W3:Y:S01]  /*11990*/  @!P1 MUFU.RCP R32, R21 ;  /* 0x0000001500209308 */ /* 0x000ee20000001000 */
[----:B------:R-:W-:Y:S01]  /*119a0*/  FADD.FTZ R3, R3, UR5 ;  /* 0x0000000503037e21 */ /* 0x000fe20008010000 */
[----:B----4-:R-:W-:Y:S01]  /*119b0*/  PRMT R9, RZ, 0x5410, R9 ;  /* 0x00005410ff097816 */ /* 0x010fe20000000009 */
[----:B------:R-:W-:Y:S02]  /*119c0*/  FADD.FTZ R5, R5, UR5 ;  /* 0x0000000505057e21 */ /* 0x000fe40008010000 */
[----:B------:R-:W-:Y:S01]  /*119d0*/  FADD.FTZ R7, R7, UR5 ;  /* 0x0000000507077e21 */ /* 0x000fe20008010000 */
[----:B0-----:R-:W-:Y:S01]  /*119e0*/  PRMT R13, RZ, 0x5410, R13 ;  /* 0x00005410ff0d7816 */ /* 0x001fe2000000000d */
[----:B-1----:R-:W-:Y:S01]  /*119f0*/  @!P2 FMUL.FTZ R156, R156, R15 ;  /* 0x0000000f9c9ca220 */ /* 0x002fe20000410000 */
[----:B------:R-:W-:Y:S01]  /*11a00*/  FSETP.GTU.FTZ.AND P0, PT, R3, 20, PT ;  /* 0x41a000000300780b */ /* 0x000fe20003f1c000 */
[----:B------:R-:W-:Y:S01]  /*11a10*/  FADD.FTZ R9, R9, UR5 ;  /* 0x0000000509097e21 */ /* 0x000fe20008010000 */
[----:B------:R-:W-:Y:S01]  /*11a20*/  FSETP.GTU.FTZ.AND P3, PT, R5, 20, PT ;  /* 0x41a000000500780b */ /* 0x000fe20003f7c000 */
[----:B------:R-:W-:Y:S01]  /*11a30*/  FADD.FTZ R13, R13, UR5 ;  /* 0x000000050d0d7e21 */ /* 0x000fe20008010000 */
[----:B------:R-:W-:Y:S01]  /*11a40*/  FSETP.GTU.FTZ.AND P2, PT, R7, 20, PT ;  /* 0x41a000000700780b */ /* 0x000fe20003f5c000 */
[----:B------:R-:W-:-:S02]  /*11a50*/  @!P4 FMUL.FTZ R11, R11, -1.4426950216293334961 ;  /* 0xbfb8aa3b0b0bc820 */ /* 0x000fc40000410000 */
[----:B--2---:R-:W-:Y:S01]  /*11a60*/  @!P5 FMUL.FTZ R157, R157, R30 ;  /* 0x0000001e9d9dd220 */ /* 0x004fe20000410000 */
[----:B------:R-:W-:Y:S01]  /*11a70*/  FSETP.GTU.FTZ.AND P5, PT, R9, 20, PT ;  /* 0x41a000000900780b */ /* 0x000fe20003fbc000 */
[----:B---3--:R-:W-:Y:S01]  /*11a80*/  @!P1 FMUL.FTZ R159, R159, R32 ;  /* 0x000000209f9f9220 */ /* 0x008fe20000410000 */
[----:B------:R-:W-:Y:S01]  /*11a90*/  FSETP.GTU.FTZ.AND P1, PT, R13, 20, PT ;  /* 0x41a000000d00780b */ /* 0x000fe20003f3c000 */
[----:B------:R-:W0:Y:S02]  /*11aa0*/  @!P4 MUFU.EX2 R11, R11 ;  /* 0x0000000b000bc308 */ /* 0x000e240000000800 */
[----:B------:R-:W-:Y:S02]  /*11ab0*/  @!P0 FMUL.FTZ R3, R3, -1.4426950216293334961 ;  /* 0xbfb8aa3b03038820 */ /* 0x000fe40000410000 */
[----:B------:R-:W-:Y:S02]  /*11ac0*/  @!P3 FMUL.FTZ R5, R5, -1.4426950216293334961 ;  /* 0xbfb8aa3b0505b820 */ /* 0x000fe40000410000 */
[----:B------:R-:W-:-:S02]  /*11ad0*/  @!P2 FMUL.FTZ R7, R7, -1.4426950216293334961 ;  /* 0xbfb8aa3b0707a820 */ /* 0x000fc40000410000 */
[----:B------:R-:W1:Y:S02]  /*11ae0*/  @!P0 MUFU.EX2 R3, R3 ;  /* 0x0000000300038308 */ /* 0x000e640000000800 */
[----:B------:R-:W-:Y:S02]  /*11af0*/  @!P5 FMUL.FTZ R9, R9, -1.4426950216293334961 ;  /* 0xbfb8aa3b0909d820 */ /* 0x000fe40000410000 */
[----:B------:R-:W-:-:S04]  /*11b00*/  @!P1 FMUL.FTZ R13, R13, -1.4426950216293334961 ;  /* 0xbfb8aa3b0d0d9820 */ /* 0x000fc80000410000 */
[----:B------:R-:W2:Y:S01]  /*11b10*/  @!P3 MUFU.EX2 R5, R5 ;  /* 0x000000050005b308 */ /* 0x000ea20000000800 */
[----:B0-----:R-:W-:-:S07]  /*11b20*/  @!P4 FADD.FTZ R11, R11, 1 ;  /* 0x3f8000000b0bc421 */ /* 0x001fce0000010000 */
[----:B------:R-:W0:Y:S01]  /*11b30*/  @!P2 MUFU.EX2 R7, R7 ;  /* 0x000000070007a308 */ /* 0x000e220000000800 */
[----:B------:R-:W-:-:S07]  /*11b40*/  SHF.L.U32 R15, R122, 0x4, RZ ;  /* 0x000000047a0f7819 */ /* 0x000fce00000006ff */
[----:B------:R-:W3:Y:S08]  /*11b50*/  @!P5 MUFU.EX2 R9, R9 ;  /* 0x000000090009d308 */ /* 0x000ef00000000800 */
[----:B------:R-:W4:Y:S01]  /*11b60*/  @!P1 MUFU.EX2 R13, R13 ;  /* 0x0000000d000d9308 */ /* 0x000f220000000800 */
[----:B------:R-:W-:Y:S01]  /*11b70*/  LOP3.LUT R30, R15, 0xfffffe00, RZ, 0xc0, !PT ;  /* 0xfffffe000f1e7812 */ /* 0x000fe200078ec0ff */
[----:B-1----:R-:W-:-:S06]  /*11b80*/  @!P0 FADD.FTZ R3, R3, 1 ;  /* 0x3f80000003038421 */ /* 0x002fcc0000010000 */
[----:B------:R-:W1:Y:S01]  /*11b90*/  @!P4 MUFU.RCP R11, R11 ;  /* 0x0000000b000bc308 */ /* 0x000e620000001000 */
[----:B--2---:R-:W-:Y:S01]  /*11ba0*/  @!P3 FADD.FTZ R5, R5, 1 ;  /* 0x3f8000000505b421 */ /* 0x004fe20000010000 */
[----:B------:R-:W-:Y:S01]  /*11bb0*/  LEA R48, R121, R30, 0x4 ;  /* 0x0000001e79307211 */ /* 0x000fe200078e20ff */
[----:B0-----:R-:W-:Y:S02]  /*11bc0*/  @!P2 FADD.FTZ R7, R7, 1 ;  /* 0x3f8000000707a421 */ /* 0x001fe40000010000 */
[----:B---3--:R-:W-:-:S03]  /*11bd0*/  @!P5 FADD.FTZ R9, R9, 1 ;  /* 0x3f8000000909d421 */ /* 0x008fc60000010000 */
[----:B------:R0:W2:Y:S01]  /*11be0*/  @!P0 MUFU.RCP R37, R3 ;  /* 0x0000000300258308 */ /* 0x0000a20000001000 */
[----:B----4-:R-:W-:-:S07]  /*11bf0*/  @!P1 FADD.FTZ R13, R13, 1 ;  /* 0x3f8000000d0d9421 */ /* 0x010fce0000010000 */
[----:B------:R3:W4:Y:S01]  /*11c00*/  @!P3 MUFU.RCP R42, R5 ;  /* 0x00000005002ab308 */ /* 0x0007220000001000 */
[----:B0-----:R-:W-:Y:S01]  /*11c10*/  IADD3 R3, R48, 0x6, RZ ;  /* 0x0000000630037810 */ /* 0x001fe20007ffe0ff */
[----:B-1----:R-:W-:Y:S02]  /*11c20*/  @!P4 FMUL.FTZ R164, R164, R11 ;  /* 0x0000000ba4a4c220 */ /* 0x002fe40000410000 */
[----:B------:R-:W-:Y:S04]  /*11c30*/  LDS.U16 R11, [R119+0x1c] ;  /* 0x00001c00770b7984 */ /* 0x000fe80000000400 */
[----:B------:R0:W1:Y:S01]  /*11c40*/  @!P2 MUFU.RCP R43, R7 ;  /* 0x00000007002ba308 */ /* 0x0000620000001000 */
[----:B---3--:R-:W-:Y:S02]  /*11c50*/  IADD3 R5, R48, 0x9, RZ ;  /* 0x0000000930057810 */ /* 0x008fe40007ffe0ff */
[----:B------:R-:W-:-:S02]  /*11c60*/  LEA.HI.SX32 R27, R3, R48, 0x1b ;  /* 0x00000030031b7211 */ /* 0x000fc400078fdaff */
[----:B0-----:R-:W-:-:S03]  /*11c70*/  IADD3 R7, R48, 0xe, RZ ;  /* 0x0000000e30077810 */ /* 0x001fc60007ffe0ff */
[----:B------:R0:W3:Y:S01]  /*11c80*/  @!P5 MUFU.RCP R44, R9 ;  /* 0x00000009002cd308 */ /* 0x0000e20000001000 */
[-C--:B------:R-:W-:Y:S01]  /*11c90*/  LEA.HI.SX32 R31, R5, R48.reuse, 0x1b ;  /* 0x00000030051f7211 */ /* 0x080fe200078fdaff */
[----:B------:R-:W1:Y:S01]  /*11ca0*/  LDS.U16 R3, [R119+0x14] ;  /* 0x0000140077037984 */ /* 0x000e620000000400 */
[----:B------:R-:W-:-:S03]  /*11cb0*/  LEA.HI.SX32 R40, R7, R48, 0x1b ;  /* 0x0000003007287211 */ /* 0x000fc600078fdaff */
[----:B------:R-:W1:Y:S02]  /*11cc0*/  LDS.U16 R5, [R119+0x16] ;  /* 0x0000160077057984 */ /* 0x000e640000000400 */
[----:B------:R2:W1:Y:S02]  /*11cd0*/  @!P1 MUFU.RCP R46, R13 ;  /* 0x0000000d002e9308 */ /* 0x0004640000001000 */
[----:B------:R-:W1:Y:S04]  /*11ce0*/  LDS.U16 R7, [R119+0x18] ;  /* 0x0000180077077984 */ /* 0x000e680000000400 */
[----:B0-----:R-:W0:Y:S04]  /*11cf0*/  LDS.U16 R9, [R119+0x1a] ;  /* 0x00001a0077097984 */ /* 0x001e280000000400 */
[----:B--2---:R-:W2:Y:S01]  /*11d00*/  LDS.U16 R13, [R119+0x1e] ;  /* 0x00001e00770d7984 */ /* 0x004ea20000000400 */
[----:B------:R-:W-:-:S02]  /*11d10*/  IADD3 R15, R48, 0x1, RZ ;  /* 0x00000001300f7810 */ /* 0x000fc40007ffe0ff */
[C---:B------:R-:W-:Y:S02]  /*11d20*/  IADD3 R17, R48.reuse, 0x2, RZ ;  /* 0x0000000230117810 */ /* 0x040fe40007ffe0ff */
[C---:B------:R-:W-:Y:S02]  /*11d30*/  IADD3 R19, R48.reuse, 0x3, RZ ;  /* 0x0000000330137810 */ /* 0x040fe40007ffe0ff */
[C---:B------:R-:W-:Y:S02]  /*11d40*/  IADD3 R21, R48.reuse, 0x4, RZ ;  /* 0x0000000430157810 */ /* 0x040fe40007ffe0ff */
[C---:B------:R-:W-:Y:S02]  /*11d50*/  IADD3 R34, R48.reuse, 0xc, RZ ;  /* 0x0000000c30227810 */ /* 0x040fe40007ffe0ff */
[----:B------:R-:W-:Y:S02]  /*11d60*/  IADD3 R25, R48, 0x5, RZ ;  /* 0x0000000530197810 */ /* 0x000fe40007ffe0ff */
[----:B------:R-:W-:-:S02]  /*11d70*/  LEA.HI.SX32 R15, R15, R48, 0x1b ;  /* 0x000000300f0f7211 */ /* 0x000fc400078fdaff */
[----:B------:R-:W-:Y:S01]  /*11d80*/  F2FP.BF16.PACK_AB R233, R233, R234 ;  /* 0x000000eae9e9723e */ /* 0x000fe200000010ff */
[----:B------:R-:W-:Y:S01]  /*11d90*/  BAR.SYNC.DEFER_BLOCKING 0x0 ;  /* 0x0000000000007b1d */ /* 0x000fe20000010000 */
[C---:B------:R-:W-:Y:S02]  /*11da0*/  IADD3 R35, R48.reuse, 0xd, RZ ;  /* 0x0000000d30237810 */ /* 0x040fe40007ffe0ff */
[-C--:B------:R-:W-:Y:S02]  /*11db0*/  LEA.HI.SX32 R17, R17, R48.reuse, 0x1b ;  /* 0x0000003011117211 */ /* 0x080fe400078fdaff */
[----:B------:R-:W-:Y:S02]  /*11dc0*/  IADD3 R29, R48, 0x7, RZ ;  /* 0x00000007301d7810 */ /* 0x000fe40007ffe0ff */
[----:B------:R-:W-:Y:S02]  /*11dd0*/  LEA.HI.SX32 R19, R19, R48, 0x1b ;  /* 0x0000003013137211 */ /* 0x000fe400078fdaff */
[----:B------:R-:W-:-:S02]  /*11de0*/  F2FP.BF16.PACK_AB R231, R231, R232 ;  /* 0x000000e8e7e7723e */ /* 0x000fc400000010ff */
[----:B------:R-:W-:Y:S02]  /*11df0*/  IADD3 R36, R48, 0xf, RZ ;  /* 0x0000000f30247810 */ /* 0x000fe40007ffe0ff */
[-C--:B------:R-:W-:Y:S02]  /*11e00*/  LEA.HI.SX32 R21, R21, R48.reuse, 0x1b ;  /* 0x0000003015157211 */ /* 0x080fe400078fdaff */
[-C--:B------:R-:W-:Y:S02]  /*11e10*/  LEA.HI.SX32 R38, R34, R48.reuse, 0x1b ;  /* 0x0000003022267211 */ /* 0x080fe400078fdaff */
[----:B------:R-:W-:Y:S02]  /*11e20*/  LEA.HI.SX32 R25, R25, R48, 0x1b ;  /* 0x0000003019197211 */ /* 0x000fe400078fdaff */
[----:B------:R-:W-:Y:S02]  /*11e30*/  PRMT R34, R233, 0x7632, R34 ;  /* 0x00007632e9227816 */ /* 0x000fe40000000022 */
[----:B------:R-:W-:-:S02]  /*11e40*/  SHF.L.U32 R15, R15, 0x1, RZ ;  /* 0x000000010f0f7819 */ /* 0x000fc400000006ff */
[----:B------:R-:W-:Y:S02]  /*11e50*/  F2FP.BF16.PACK_AB R229, R229, R230 ;  /* 0x000000e6e5e5723e */ /* 0x000fe400000010ff */
[----:B------:R-:W-:Y:S02]  /*11e60*/  IADD3 R30, R48, 0x8, RZ ;  /* 0x00000008301e7810 */ /* 0x000fe40007ffe0ff */
[-C--:B------:R-:W-:Y:S02]  /*11e70*/  LEA.HI.SX32 R39, R35, R48.reuse, 0x1b ;  /* 0x0000003023277211 */ /* 0x080fe400078fdaff */
[----:B------:R-:W-:Y:S02]  /*11e80*/  SHF.L.U32 R17, R17, 0x1, RZ ;  /* 0x0000000111117819 */ /* 0x000fe400000006ff */
[----:B------:R-:W-:Y:S02]  /*11e90*/  LEA.HI.SX32 R29, R29, R48, 0x1b ;  /* 0x000000301d1d7211 */ /* 0x000fe400078fdaff */
[----:B------:R-:W-:-:S02]  /*11ea0*/  PRMT R35, R231, 0x7632, R35 ;  /* 0x00007632e7237816 */ /* 0x000fc40000000023 */
[----:B------:R-:W-:Y:S02]  /*11eb0*/  SHF.L.U32 R19, R19, 0x1, RZ ;  /* 0x0000000113137819 */ /* 0x000fe400000006ff */
[----:B------:R-:W-:Y:S01]  /*11ec0*/  F2FP.BF16.PACK_AB R227, R227, R228 ;  /* 0x000000e4e3e3723e */ /* 0x000fe200000010ff */
[----:B------:R-:W-:Y:S01]  /*11ed0*/  STS.U16 [R119], R233 ;  /* 0x000000e977007388 */ /* 0x000fe20000000400 */
[----:B------:R-:W-:Y:S02]  /*11ee0*/  IADD3 R32, R48, 0xa, RZ ;  /* 0x0000000a30207810 */ /* 0x000fe40007ffe0ff */
[----:B------:R-:W-:Y:S02]  /*11ef0*/  LEA.HI.SX32 R41, R36, R48, 0x1b ;  /* 0x0000003024297211 */ /* 0x000fe400078fdaff */
[----:B------:R-:W-:Y:S01]  /*11f00*/  SHF.L.U32 R21, R21, 0x1, RZ ;  /* 0x0000000115157819 */ /* 0x000fe200000006ff */
[----:B------:R-:W-:Y:S01]  /*11f10*/  @!P0 FMUL.FTZ R160, R160, R37 ;  /* 0x00000025a0a08220 */ /* 0x000fe20000410000 */
[----:B------:R-:W-:Y:S01]  /*11f20*/  IADD3 R33, R48, 0xb, RZ ;  /* 0x0000000b30217810 */ /* 0x000fe20007ffe0ff */
[----:B------:R0:W-:Y:S01]  /*11f30*/  STS.U16 [R15+0x2], R34 ;  /* 0x000002220f007388 */ /* 0x0001e20000000400 */
[----:B------:R-:W-:-:S02]  /*11f40*/  PRMT R36, R229, 0x7632, R36 ;  /* 0x00007632e5247816 */ /* 0x000fc40000000024 */
[----:B------:R-:W-:Y:S01]  /*11f50*/  SHF.L.U32 R25, R25, 0x1, RZ ;  /* 0x0000000119197819 */ /* 0x000fe200000006ff */
[----:B------:R-:W-:Y:S01]  /*11f60*/  STS.U16 [R17+0x4], R231 ;  /* 0x000004e711007388 */ /* 0x000fe20000000400 */
[----:B------:R-:W-:Y:S02]  /*11f70*/  LEA.HI.SX32 R30, R30, R48, 0x1b ;  /* 0x000000301e1e7211 */ /* 0x000fe400078fdaff */
[----:B------:R-:W-:Y:S01]  /*11f80*/  SHF.L.U32 R27, R27, 0x1, RZ ;  /* 0x000000011b1b7819 */ /* 0x000fe200000006ff */
[----:B------:R0:W-:Y:S01]  /*11f90*/  STS.U16 [R19+0x6], R35 ;  /* 0x0000062313007388 */ /* 0x0001e20000000400 */
        /* <DEDUP_REMOVED lines=8> */
[----:B0-----:R-:W-:Y:S01]  /*12020*/  SHF.L.U32 R34, R30, 0x1, RZ ;  /* 0x000000011e227819 */ /* 0x001fe200000006ff */
[----:B------:R-:W-:Y:S01]  /*12030*/  STS.U16 [R27+0xc], R227 ;  /* 0x00000ce31b007388 */ /* 0x000fe20000000400 */
[----:B------:R-:W-:Y:S01]  /*12040*/  PRMT R30, R225, 0x7632, R30 ;  /* 0x00007632e11e7816 */ /* 0x000fe2000000001e */
[----:B----4-:R-:W-:Y:S01]  /*12050*/  @!P3 FMUL.FTZ R161, R161, R42 ;  /* 0x0000002aa1a1b220 */ /* 0x010fe20000410000 */
[----:B------:R-:W-:Y:S01]  /*12060*/  SHF.L.U32 R35, R31, 0x1, RZ ;  /* 0x000000011f237819 */ /* 0x000fe200000006ff */
[----:B------:R0:W-:Y:S01]  /*12070*/  STS.U16 [R29+0xe], R37 ;  /* 0x00000e251d007388 */ /* 0x0001e20000000400 */
[----:B------:R-:W-:-:S02]  /*12080*/  F2FP.BF16.PACK_AB R221, R221, R222 ;  /* 0x000000dedddd723e */ /* 0x000fc400000010ff */
[----:B-1----:R-:W-:Y:S02]  /*12090*/  SHF.L.U32 R36, R32, 0x1, RZ ;  /* 0x0000000120247819 */ /* 0x002fe400000006ff */
[----:B------:R-:W-:Y:S02]  /*120a0*/  ISETP.NE.AND P6, PT, R122, RZ, PT ;  /* 0x000000ff7a00720c */ /* 0x000fe40003fc5270 */
[----:B------:R-:W-:Y:S02]  /*120b0*/  PRMT R42, R223, 0x7632, R42 ;  /* 0x00007632df2a7816 */ /* 0x000fe4000000002a */
[----:B------:R-:W-:Y:S02]  /*120c0*/  F2FP.BF16.PACK_AB R219, R219, R220 ;  /* 0x000000dcdbdb723e */ /* 0x000fe400000010ff */
[----:B0-----:R-:W-:Y:S01]  /*120d0*/  SHF.L.U32 R37, R33, 0x1, RZ ;  /* 0x0000000121257819 */ /* 0x001fe200000006ff */
[----:B------:R-:W-:Y:S01]  /*120e0*/  STS.U16 [R34+0x10], R225 ;  /* 0x000010e122007388 */ /* 0x000fe20000000400 */
[----:B------:R-:W-:-:S02]  /*120f0*/  SHF.L.U32 R38, R38, 0x1, RZ ;  /* 0x0000000126267819 */ /* 0x000fc400000006ff */
[----:B------:R-:W-:Y:S01]  /*12100*/  PRMT R31, R221, 0x7632, R31 ;  /* 0x00007632dd1f7816 */ /* 0x000fe2000000001f */
[----:B------:R0:W-:Y:S01]  /*12110*/  STS.U16 [R35+0x12], R30 ;  /* 0x0000121e23007388 */ /* 0x0001e20000000400 */
[----:B------:R-:W-:Y:S02]  /*12120*/  SHF.L.U32 R39, R39, 0x1, RZ ;  /* 0x0000000127277819 */ /* 0x000fe400000006ff */
[----:B------:R-:W-:Y:S01]  /*12130*/  SHF.L.U32 R40, R40, 0x1, RZ ;  /* 0x0000000128287819 */ /* 0x000fe200000006ff */
[----:B------:R-:W-:Y:S01]  /*12140*/  STS.U16 [R36+0x14], R223 ;  /* 0x000014df24007388 */ /* 0x000fe20000000400 */
[----:B------:R-:W-:-:S03]  /*12150*/  SHF.L.U32 R41, R41, 0x1, RZ ;  /* 0x0000000129297819 */ /* 0x000fc600000006ff */
[----:B------:R-:W-:Y:S01]  /*12160*/  STS.U16 [R37+0x16], R42 ;  /* 0x0000162a25007388 */ /* 0x000fe20000000400 */
[----:B0-----:R-:W-:-:S03]  /*12170*/  PRMT R30, R219, 0x7632, R30 ;  /* 0x00007632db1e7816 */ /* 0x001fc6000000001e */
[----:B------:R-:W-:Y:S01]  /*12180*/  STS.U16 [R38+0x18], R221 ;  /* 0x000018dd26007388 */ /* 0x000fe20000000400 */
[----:B------:R-:W-:-:S03]  /*12190*/  PRMT R3, RZ, 0x5410, R3 ;  /* 0x00005410ff037816 */ /* 0x000fc60000000003 */
[----:B------:R-:W-:Y:S01]  /*121a0*/  STS.U16 [R39+0x1a], R31 ;  /* 0x00001a1f27007388 */ /* 0x000fe20000000400 */
[----:B------:R-:W-:-:S03]  /*121b0*/  @!P2 FMUL.FTZ R162, R162, R43 ;  /* 0x0000002ba2a2a220 */ /* 0x000fc60000410000 */
[----:B------:R-:W-:Y:S04]  /*121c0*/  STS.U16 [R40+0x1c], R219 ;  /* 0x00001cdb28007388 */ /* 0x000fe80000000400 */
[----:B------:R0:W-:Y:S01]  /*121d0*/  STS.U16 [R41+0x1e], R30 ;  /* 0x00001e1e29007388 */ /* 0x0001e20000000400 */
        /* <DEDUP_REMOVED lines=20> */
[----:B---3--:R-:W-:Y:S01]  /*12320*/  @!P5 FMUL.FTZ R163, R163, R44 ;  /* 0x0000002ca3a3d220 */ /* 0x008fe20000410000 */
[----:B------:R-:W-:-:S02]  /*12330*/  FSETP.GTU.FTZ.AND P5, PT, R3, 20, PT ;  /* 0x41a000000300780b */ /* 0x000fc40003fbc000 */
[----:B------:R-:W-:Y:S02]  /*12340*/  PRMT R5, RZ, 0x5410, R5 ;  /* 0x00005410ff057816 */ /* 0x000fe40000000005 */
[----:B------:R-:W-:Y:S02]  /*12350*/  PRMT R7, RZ, 0x5410, R7 ;  /* 0x00005410ff077816 */ /* 0x000fe40000000007 */
[----:B------:R-:W-:Y:S01]  /*12360*/  PRMT R9, RZ, 0x5410, R9 ;  /* 0x00005410ff097816 */ /* 0x000fe20000000009 */
[----:B------:R-:W-:Y:S01]  /*12370*/  FADD.FTZ R5, R5, UR5 ;  /* 0x0000000505057e21 */ /* 0x000fe20008010000 */
[----:B------:R-:W-:Y:S01]  /*12380*/  PRMT R11, RZ, 0x5410, R11 ;  /* 0x00005410ff0b7816 */ /* 0x000fe2000000000b */
[----:B------:R-:W-:Y:S02]  /*12390*/  FADD.FTZ R7, R7, UR5 ;  /* 0x0000000507077e21 */ /* 0x000fe40008010000 */
[----:B------:R-:W-:Y:S02]  /*123a0*/  FADD.FTZ R9, R9, UR5 ;  /* 0x0000000509097e21 */ /* 0x000fe40008010000 */
[----:B------:R-:W-:Y:S01]  /*123b0*/  @!P5 FMUL.FTZ R3, R3, -1.4426950216293334961 ;  /* 0xbfb8aa3b0303d820 */ /* 0x000fe20000410000 */
[----:B------:R-:W-:Y:S01]  /*123c0*/  FSETP.GTU.FTZ.AND P4, PT, R5, 20, PT ;  /* 0x41a000000500780b */ /* 0x000fe20003f9c000 */
[----:B------:R-:W-:Y:S01]  /*123d0*/  FADD.FTZ R11, R11, UR5 ;  /* 0x000000050b0b7e21 */ /* 0x000fe20008010000 */
[----:B------:R-:W-:Y:S01]  /*123e0*/  FSETP.GTU.FTZ.AND P3, PT, R7, 20, PT ;  /* 0x41a000000700780b */ /* 0x000fe20003f7c000 */
[----:B------:R-:W-:Y:S01]  /*123f0*/  @!P1 FMUL.FTZ R165, R165, R46 ;  /* 0x0000002ea5a59220 */ /* 0x000fe20000410000 */
[----:B------:R-:W-:Y:S01]  /*12400*/  FSETP.GTU.FTZ.AND P0, PT, R9, 20, PT ;  /* 0x41a000000900780b */ /* 0x000fe20003f1c000 */
[----:B------:R-:W1:Y:S01]  /*12410*/  @!P5 MUFU.EX2 R3, R3 ;  /* 0x000000030003d308 */ /* 0x000e620000000800 */
[----:B------:R-:W3:Y:S01]  /*12420*/  LDS R75, [0x1080] ;  /* 0x00108000ff4b7984 */ /* 0x000ee20000000800 */
[----:B------:R-:W-:-:S02]  /*12430*/  FSETP.GTU.FTZ.AND P1, PT, R11, 20, PT ;  /* 0x41a000000b00780b */ /* 0x000fc40003f3c000 */
[----:B--2---:R-:W-:-:S04]  /*12440*/  PRMT R13, RZ, 0x5410, R13 ;  /* 0x00005410ff0d7816 */ /* 0x004fc8000000000d */
[----:B------:R-:W-:Y:S02]  /*12450*/  @!P4 FMUL.FTZ R5, R5, -1.4426950216293334961 ;  /* 0xbfb8aa3b0505c820 */ /* 0x000fe40000410000 */
[----:B------:R-:W-:Y:S02]  /*12460*/  @!P3 FMUL.FTZ R7, R7, -1.4426950216293334961 ;  /* 0xbfb8aa3b0707b820 */ /* 0x000fe40000410000 */
[----:B------:R-:W-:Y:S02]  /*12470*/  @!P0 FMUL.FTZ R9, R9, -1.4426950216293334961 ;  /* 0xbfb8aa3b09098820 */ /* 0x000fe40000410000 */
[----:B------:R-:W2:Y:S01]  /*12480*/  @!P4 MUFU.EX2 R5, R5 ;  /* 0x000000050005c308 */ /* 0x000ea20000000800 */
[----:B-1----:R-:W-:Y:S02]  /*12490*/  @!P5 FADD.FTZ R3, R3, 1 ;  /* 0x3f8000000303d421 */ /* 0x002fe40000010000 */
[----:B------:R-:W-:Y:S02]  /*124a0*/  @!P1 FMUL.FTZ R11, R11, -1.4426950216293334961 ;  /* 0xbfb8aa3b0b0b9820 */ /* 0x000fe40000410000 */
[----:B------:R-:W-:-:S03]  /*124b0*/  FADD.FTZ R13, R13, UR5 ;  /* 0x000000050d0d7e21 */ /* 0x000fc60008010000 */
[----:B------:R-:W1:Y:S02]  /*124c0*/  @!P3 MUFU.EX2 R7, R7 ;  /* 0x000000070007b308 */ /* 0x000e640000000800 */
[----:B------:R-:W-:-:S06]  /*124d0*/  FSETP.GTU.FTZ.AND P2, PT, R13, 20, PT ;  /* 0x41a000000d00780b */ /* 0x000fcc0003f5c000 */
[----:B------:R-:W4:Y:S08]  /*124e0*/  @!P0 MUFU.EX2 R9, R9 ;  /* 0x0000000900098308 */ /* 0x000f300000000800 */
[----:B------:R-:W0:Y:S08]  /*124f0*/  @!P1 MUFU.EX2 R11, R11 ;  /* 0x0000000b000b9308 */ /* 0x000e300000000800 */
[----:B------:R-:W3:Y:S01]  /*12500*/  @!P5 MUFU.RCP R3, R3 ;  /* 0x000000030003d308 */ /* 0x000ee20000001000 */
[----:B--2---:R-:W-:-:S02]  /*12510*/  @!P4 FADD.FTZ R5, R5, 1 ;  /* 0x3f8000000505c421 */ /* 0x004fc40000010000 */
[----:B-1----:R-:W-:Y:S02]  /*12520*/  @!P3 FADD.FTZ R7, R7, 1 ;  /* 0x3f8000000707b421 */ /* 0x002fe40000010000 */
[----:B------:R-:W-:Y:S02]  /*12530*/  @!P2 FMUL.FTZ R13, R13, -1.4426950216293334961 ;  /* 0xbfb8aa3b0d0da820 */ /* 0x000fe40000410000 */
[----:B----4-:R-:W-:Y:S01]  /*12540*/  @!P0 FADD.FTZ R9, R9, 1 ;  /* 0x3f80000009098421 */ /* 0x010fe20000010000 */
[----:B0-----:R-:W0:Y:S01]  /*12550*/  @!P4 MUFU.RCP R30, R5 ;  /* 0x00000005001ec308 */ /* 0x001e220000001000 */
[----:B------:R-:W-:Y:S01]  /*12560*/  @!P1 FADD.FTZ R11, R11, 1 ;  /* 0x3f8000000b0b9421 */ /* 0x000fe20000010000 */
[----:B------:R-:W-:-:S06]  /*12570*/  UIMAD UR7, UR13, UR8, URZ ;  /* 0x000000080d0772a4 */ /* 0x000fcc000f8e023f */
[----:B------:R-:W1:Y:S01]  /*12580*/  @!P3 MUFU.RCP R32, R7 ;  /* 0x000000070020b308 */ /* 0x000e620000001000 */
[----:B---3--:R-:W-:Y:S01]  /*12590*/  @!P5 FMUL.FTZ R166, R166, R3 ;  /* 0x00000003a6a6d220 */ /* 0x008fe20000410000 */
[----:B------:R-:W-:Y:S01]  /*125a0*/  ISETP.GE.AND P5, PT, R120, R75, PT ;  /* 0x0000004b7800720c */ /* 0x000fe20003fa6270 */
[----:B------:R-:W-:-:S05]  /*125b0*/  UIMAD UR25, UR12, UR9, UR7 ;  /* 0x000000090c1972a4 */ /* 0x000fca000f8e0207 */
[----:B------:R-:W2:Y:S01]  /*125c0*/  @!P2 MUFU.EX2 R13, R13 ;  /* 0x0000000d000da308 */ /* 0x000ea20000000800 */
[----:B------:R-:W-:Y:S02]  /*125d0*/  UIMAD UR7, UR13, UR34, URZ ;  /* 0x000000220d0772a4 */ /* 0x000fe4000f8e023f */
[----:B------:R-:W-:-:S05]  /*125e0*/  UIMAD.WIDE.U32 UR36, UR12, UR8, URZ ;  /* 0x000000080c2472a5 */ /* 0x000fca000f8e003f */
[----:B------:R-:W3:Y:S08]  /*125f0*/  @!P0 MUFU.RCP R9, R9 ;  /* 0x0000000900098308 */ /* 0x000ef00000001000 */
[----:B------:R4:W2:Y:S01]  /*12600*/  @!P1 MUFU.RCP R42, R11 ;  /* 0x0000000b002a9308 */ /* 0x0008a20000001000 */
[----:B------:R-:W-:Y:S01]  /*12610*/  UIMAD UR38, UR12, UR35, UR7 ;  /* 0x000000230c2672a4 */ /* 0x000fe2000f8e0207 */
[----:B------:R-:W-:Y:S01]  /*12620*/  BSSY B0, `(.L_x_1466) ;  /* 0x0000014000007945 */ /* 0x000fe20003800000 */
[----:B------:R-:W-:-:S02]  /*12630*/  UIMAD.WIDE.U32 UR8, UR12, UR34, URZ ;  /* 0x000000220c0872a5 */ /* 0x000fc4000f8e003f */
[----:B------:R-:W-:Y:S01]  /*12640*/  UIADD3 UR7, UR37, UR25, URZ ;  /* 0x0000001925077290 */ /* 0x000fe2000fffe03f */
[----:B0-----:R-:W-:Y:S02]  /*12650*/  @!P4 FMUL.FTZ R167, R167, R30 ;  /* 0x0000001ea7a7c220 */ /* 0x001fe40000410000 */
[----:B-1----:R-:W-:Y:S01]  /*12660*/  @!P3 FMUL.FTZ R193, R193, R32 ;  /* 0x00000020c1c1b220 */ /* 0x002fe20000410000 */
        /* <DEDUP_REMOVED lines=15> */
.L_x_1467:
[----:B---34-:R-:W-:Y:S05]  /*12760*/  BSYNC B0 ;  /* 0x0000000000007941 */ /* 0x018fea0003800000 */
.L_x_1466:
[----:B--2---:R-:W-:Y:S01]  /*12770*/  @!P1 FMUL.FTZ R195, R195, R42 ;  /* 0x0000002ac3c39220 */ /* 0x004fe20000410000 */
        /* <DEDUP_REMOVED lines=9> */
[----:B------:R-:W1:Y:S01]  /*12810*/  @!P2 MUFU.RCP R13, R13 ;  /* 0x0000000d000da308 */ /* 0x000e620000001000 */
        /* <DEDUP_REMOVED lines=9> */
[----:B0-----:R-:W-:-:S04]  /*128b0*/  MOV R32, UR36 ;  /* 0x0000002400207c02 */ /* 0x001fc80008000f00 */
[----:B------:R-:W-:Y:S01]  /*128c0*/  LEA.HI.X R31, R5, R3, R32, 0x1, P3 ;  /* 0x00000003051f7211 */ /* 0x000fe200018f0c20 */
[----:B-1----:R-:W-:Y:S01]  /*128d0*/  @!P2 FMUL.FTZ R196, R196, R13 ;  /* 0x0000000dc4c4a220 */ /* 0x002fe20000410000 */
        /* <DEDUP_REMOVED lines=29> */
[----:B------:R-:W-:Y:S02]  /*12ab0*/  F2FP.BF16.PACK_AB R9, R167, R166 ;  /* 0x000000a6a709723e */ /* 0x000fe400000010ff */
[C---:B0-----:R-:W-:Y:S02]  /*12ac0*/  PRMT R30, R5.reuse, 0x7610, R30 ;  /* 0x00007610051e7816 */ /* 0x041fe4000000001e */
[----:B------:R-:W-:Y:S02]  /*12ad0*/  PRMT R31, R5, 0x7632, R31 ;  /* 0x00007632051f7816 */ /* 0x000fe4000000001f */
[----:B------:R-:W-:Y:S02]  /*12ae0*/  F2FP.BF16.PACK_AB R5, R163, R162 ;  /* 0x000000a2a305723e */ /* 0x000fe400000010ff */
[----:B------:R-:W-:Y:S01]  /*12af0*/  PRMT R33, R7, 0x7632, R33 ;  /* 0x0000763207217816 */ /* 0x000fe20000000021 */
[----:B------:R-:W-:Y:S01]  /*12b00*/  UIADD3 UR7, UR9, UR38, URZ ;  /* 0x0000002609077290 */ /* 0x000fe2000fffe03f */
[----:B------:R-:W-:Y:S01]  /*12b10*/  BSSY B0, `(.L_x_1468) ;  /* 0x0000055000007945 */ /* 0x000fe20003800000 */
[----:B--2---:R-:W-:Y:S01]  /*12b20*/  FADD.FTZ R32, R156, R42 ;  /* 0x0000002a9c207221 */ /* 0x004fe20000010000 */
[----:B------:R-:W-:Y:S01]  /*12b30*/  F2FP.BF16.PACK_AB R156, R157, R156 ;  /* 0x0000009c9d9c723e */ /* 0x000fe200000010ff */
[----:B------:R-:W-:Y:S02]  /*12b40*/  BAR.SYNC.DEFER_BLOCKING 0x0 ;  /* 0x0000000000007b1d */ /* 0x000fe40000010000 */
[----:B------:R-:W-:Y:S01]  /*12b50*/  FADD.FTZ R3, R32, R157 ;  /* 0x0000009d20037221 */ /* 0x000fe20000010000 */
[----:B------:R-:W-:-:S03]  /*12b60*/  PRMT R11, R156, 0x7632, R11 ;  /* 0x000076329c0b7816 */ /* 0x000fc6000000000b */
[----:B------:R-:W-:Y:S01]  /*12b70*/  FADD.FTZ R32, R3, R158 ;  /* 0x0000009e03207221 */ /* 0x000fe20000010000 */
[----:B------:R-:W-:-:S04]  /*12b80*/  F2FP.BF16.PACK_AB R158, R159, R158 ;  /* 0x0000009e9f9e723e */ /* 0x000fc800000010ff */
[----:B------:R-:W-:Y:S01]  /*12b90*/  PRMT R13, R158, 0x7632, R13 ;  /* 0x000076329e0d7816 */ /* 0x000fe2000000000d */
[----:B------:R-:W-:Y:S01]  /*12ba0*/  FADD.FTZ R3, R32, R159 ;  /* 0x0000009f20037221 */ /* 0x000fe20000010000 */
[C---:B------:R-:W-:Y:S01]  /*12bb0*/  PRMT R32, R5.reuse, 0x7610, R32 ;  /* 0x0000761005207816 */ /* 0x040fe20000000020 */
[----:B------:R-:W-:Y:S04]  /*12bc0*/  STS.U16 [R119], R156 ;  /* 0x0000009c77007388 */ /* 0x000fe80000000400 */
[----:B------:R0:W-:Y:S04]  /*12bd0*/  STS.U16 [R15+0x2], R11 ;  /* 0x0000020b0f007388 */ /* 0x0001e80000000400 */
[----:B------:R1:W-:Y:S04]  /*12be0*/  STS.U16 [R17+0x4], R158 ;  /* 0x0000049e11007388 */ /* 0x0003e80000000400 */
[----:B------:R2:W-:Y:S01]  /*12bf0*/  STS.U16 [R19+0x6], R13 ;  /* 0x0000060d13007388 */ /* 0x0005e20000000400 */
[----:B0-----:R-:W-:-:S02]  /*12c00*/  PRMT R11, R5, 0x7632, R11 ;  /* 0x00007632050b7816 */ /* 0x001fc4000000000b */
[----:B------:R-:W-:Y:S01]  /*12c10*/  PRMT R15, R7, 0x7610, R15 ;  /* 0x00007610070f7816 */ /* 0x000fe2000000000f */
[----:B------:R0:W-:Y:S01]  /*12c20*/  STS.U16 [R21+0x8], R30 ;  /* 0x0000081e15007388 */ /* 0x0001e20000000400 */
[----:B------:R-:W-:Y:S02]  /*12c30*/  F2FP.BF16.PACK_AB R5, R194, R193 ;  /* 0x000000c1c205723e */ /* 0x000fe400000010ff */
[----:B------:R-:W-:Y:S01]  /*12c40*/  F2FP.BF16.PACK_AB R7, R196, R195 ;  /* 0x000000c3c407723e */ /* 0x000fe200000010ff */
[----:B------:R3:W-:Y:S01]  /*12c50*/  STS.U16 [R25+0xa], R31 ;  /* 0x00000a1f19007388 */ /* 0x0007e20000000400 */
[----:B-1----:R-:W-:Y:S02]  /*12c60*/  PRMT R17, R9, 0x7632, R17 ;  /* 0x0000763209117816 */ /* 0x002fe40000000011 */
[C---:B--2---:R-:W-:Y:S01]  /*12c70*/  PRMT R19, R5.reuse, 0x7610, R19 ;  /* 0x0000761005137816 */ /* 0x044fe20000000013 */
[----:B------:R1:W-:Y:S01]  /*12c80*/  STS.U16 [R27+0xc], R32 ;  /* 0x00000c201b007388 */ /* 0x0003e20000000400 */
[----:B0-----:R-:W-:-:S03]  /*12c90*/  PRMT R21, R5, 0x7632, R21 ;  /* 0x0000763205157816 */ /* 0x001fc60000000015 */
[----:B------:R-:W-:Y:S01]  /*12ca0*/  STS.U16 [R29+0xe], R11 ;  /* 0x00000e0b1d007388 */ /* 0x000fe20000000400 */
[----:B---3--:R-:W-:-:S03]  /*12cb0*/  PRMT R25, R7, 0x7610, R25 ;  /* 0x0000761007197816 */ /* 0x008fc60000000019 */
        /* <DEDUP_REMOVED lines=58> */
.L_x_1469:
[----:B-1----:R-:W-:Y:S05]  /*13060*/  BSYNC B0 ;  /* 0x0000000000007941 */ /* 0x002fea0003800000 */
.L_x_1468:
[----:B------:R-:W-:Y:S01]  /*13070*/  ULDC.64 UR34, c[0x0][0x300] ;  /* 0x0000c00000227ab9 */ /* 0x000fe20000000a00 */
[C---:B0-----:R-:W-:Y:S01]  /*13080*/  SHF.L.U32 R5, R120.reuse, 0x1, RZ ;  /* 0x0000000178057819 */ /* 0x041fe200000006ff */
        /* <DEDUP_REMOVED lines=59> */
.L_x_1326:
        /* <DEDUP_REMOVED lines=35> */
.L_x_1472:
[----:B-1----:R-:W-:Y:S05]  /*13670*/  BSYNC B0 ;  /* 0x0000000000007941 */ /* 0x002fea0003800000 */
.L_x_1471:
        /* <DEDUP_REMOVED lines=34> */
.L_x_1474:
[----:B------:R-:W3:Y:S02]  /*138a0*/  S2R R11, SR_TID.X ;  /* 0x00000000000b7919 */ /* 0x000ee40000002100 */
.L_x_1475:
[----:B-1----:R-:W-:Y:S05]  /*138b0*/  BSYNC B0 ;  /* 0x0000000000007941 */ /* 0x002fea0003800000 */
.L_x_1473:
        /* <DEDUP_REMOVED lines=12> */
.L_x_1476:
        /* <DEDUP_REMOVED lines=32> */
.L_x_1369:
[----:B------:R-:W-:Y:S01]  /*13b80*/  HFMA2.MMA R65, -RZ, RZ, 0, 5.9604644775390625e-08 ;  /* 0x00000001ff417435 */ /* 0x000fe200000001ff */
[----:B------:R-:W-:-:S02]  /*13b90*/  MOV R71, R68 ;  /* 0x0000004400477202 */ /* 0x000fc40000000f00 */
[----:B------:R-:W-:Y:S02]  /*13ba0*/  MOV R213, RZ ;  /* 0x000000ff00d57202 */ /* 0x000fe40000000f00 */
[----:B------:R-:W-:Y:S02]  /*13bb0*/  MOV R212, 0xffffffff ;  /* 0xffffffff00d47802 */ /* 0x000fe40000000f00 */
[----:B------:R-:W-:Y:S02]  /*13bc0*/  MOV R64, 0x13be0 ;  /* 0x00013be000407802 */ /* 0x000fe40000000f00 */
[----:B------:R-:W-:Y:S05]  /*13bd0*/  CALL.REL.NOINC `($__internal_35_$__cuda_sm70_shflsync_up) ;  /* 0x00001e3000007944 */ /* 0x000fea0003c00000 */
[----:B-1----:R-:W-:Y:S01]  /*13be0*/  MOV R66, R71 ;  /* 0x0000004700427202 */ /* 0x002fe20000000f00 */
[----:B------:R-:W-:Y:S05]  /*13bf0*/  BRA `(.L_x_1477) ;  /* 0xffff6f1000007947 */ /* 0x000fea000383ffff */
.L_x_1370:
[----:B------:R-:W-:Y:S01]  /*13c00*/  HFMA2.MMA R65, -RZ, RZ, 0, 5.9604644775390625e-08 ;  /* 0x00000001ff417435 */ /* 0x000fe200000001ff */
[----:B------:R-:W-:Y:S02]  /*13c10*/  MOV R71, R69 ;  /* 0x0000004500477202 */ /* 0x000fe40000000f00 */
[----:B------:R-:W-:Y:S02]  /*13c20*/  MOV R213, RZ ;  /* 0x000000ff00d57202 */ /* 0x000fe40000000f00 */
[----:B------:R-:W-:-:S02]  /*13c30*/  MOV R212, 0xffffffff ;  /* 0xffffffff00d47802 */ /* 0x000fc40000000f00 */
[----:B------:R-:W-:Y:S02]  /*13c40*/  MOV R64, 0x13c60 ;  /* 0x00013c6000407802 */ /* 0x000fe40000000f00 */
[----:B01----:R-:W-:Y:S05]  /*13c50*/  CALL.REL.NOINC `($__internal_35_$__cuda_sm70_shflsync_up) ;  /* 0x00001db000007944 */ /* 0x003fea0003c00000 */
[----:B------:R-:W-:Y:S01]  /*13c60*/  HFMA2.MMA R65, -RZ, RZ, 0, 5.9604644775390625e-08 ;  /* 0x00000001ff417435 */ /* 0x000fe200000001ff */
[----:B-1----:R-:W-:Y:S02]  /*13c70*/  MOV R67, R71 ;  /* 0x0000004700437202 */ /* 0x002fe40000000f00 */
[----:B------:R-:W-:Y:S02]  /*13c80*/  MOV R71, R211 ;  /* 0x000000d300477202 */ /* 0x000fe40000000f00 */
[----:B------:R-:W-:Y:S02]  /*13c90*/  MOV R213, RZ ;  /* 0x000000ff00d57202 */ /* 0x000fe40000000f00 */
[----:B------:R-:W-:Y:S02]  /*13ca0*/  MOV R212, 0xffffffff ;  /* 0xffffffff00d47802 */ /* 0x000fe40000000f00 */
[----:B------:R-:W-:Y:S02]  /*13cb0*/  MOV R64, 0x13cd0 ;  /* 0x00013cd000407802 */ /* 0x000fe40000000f00 */
[----:B------:R-:W-:Y:S05]  /*13cc0*/  CALL.REL.NOINC `($__internal_35_$__cuda_sm70_shflsync_up) ;  /* 0x00001d4000007944 */ /* 0x000fea0003c00000 */
[----:B------:R-:W-:Y:S01]  /*13cd0*/  HFMA2.MMA R65, -RZ, RZ, 0, 5.9604644775390625e-08 ;  /* 0x00000001ff417435 */ /* 0x000fe200000001ff */
[----:B-1----:R-:W-:-:S02]  /*13ce0*/  MOV R70, R71 ;  /* 0x0000004700467202 */ /* 0x002fc40000000f00 */
[----:B------:R-:W-:Y:S02]  /*13cf0*/  MOV R71, R210 ;  /* 0x000000d200477202 */ /* 0x000fe40000000f00 */
[----:B------:R-:W-:Y:S02]  /*13d00*/  MOV R213, RZ ;  /* 0x000000ff00d57202 */ /* 0x000fe40000000f00 */
[----:B------:R-:W-:Y:S02]  /*13d10*/  MOV R212, 0xffffffff ;  /* 0xffffffff00d47802 */ /* 0x000fe40000000f00 */
[----:B------:R-:W-:Y:S02]  /*13d20*/  MOV R64, 0x13d40 ;  /* 0x00013d4000407802 */ /* 0x000fe40000000f00 */
[----:B------:R-:W-:Y:S05]  /*13d30*/  CALL.REL.NOINC `($__internal_35_$__cuda_sm70_shflsync_up) ;  /* 0x00001cd000007944 */ /* 0x000fea0003c00000 */
        /* <DEDUP_REMOVED lines=20> */
[----:B------:R-:W-:Y:S05]  /*13e80*/  CALL.REL.NOINC `($__internal_35_$__cuda_sm70_shflsync_up) ;  /* 0x00001b8000007944 */ /* 0x000fea0003c00000 */
[----:B------:R-:W-:Y:S01]  /*13e90*/  HFMA2.MMA R65, -RZ, RZ, 0, 1.1920928955078125e-07 ;  /* 0x00000002ff417435 */ /* 0x000fe200000001ff */
[----:B-1----:R-:W-:Y:S02]  /*13ea0*/  MOV R66, R71 ;  /* 0x0000004700427202 */ /* 0x002fe40000000f00 */
[----:B------:R-:W-:Y:S02]  /*13eb0*/  MOV R71, R69 ;  /* 0x0000004500477202 */ /* 0x000fe40000000f00 */
[----:B------:R-:W-:Y:S02]  /*13ec0*/  MOV R213, RZ ;  /* 0x000000ff00d57202 */ /* 0x000fe40000000f00 */
[----:B------:R-:W-:-:S02]  /*13ed0*/  MOV R212, 0xffffffff ;  /* 0xffffffff00d47802 */ /* 0x000fc40000000f00 */
[----:B------:R-:W-:Y:S02]  /*13ee0*/  MOV R64, 0x13f00 ;  /* 0x00013f0000407802 */ /* 0x000fe40000000f00 */
[----:B------:R-:W-:Y:S05]  /*13ef0*/  CALL.REL.NOINC `($__internal_35_$__cuda_sm70_shflsync_up) ;  /* 0x00001b1000007944 */ /* 0x000fea0003c00000 */
[----:B------:R-:W-:Y:S01]  /*13f00*/  HFMA2.MMA R65, -RZ, RZ, 0, 1.1920928955078125e-07 ;  /* 0x00000002ff417435 */ /* 0x000fe200000001ff */
[----:B-1----:R-:W-:Y:S02]  /*13f10*/  MOV R67, R71 ;  /* 0x0000004700437202 */ /* 0x002fe40000000f00 */
[----:B------:R-:W-:Y:S02]  /*13f20*/  MOV R71, R211 ;  /* 0x000000d300477202 */ /* 0x000fe40000000f00 */
[----:B------:R-:W-:Y:S02]  /*13f30*/  MOV R213, RZ ;  /* 0x000000ff00d57202 */ /* 0x000fe40000000f00 */
[----:B------:R-:W-:Y:S02]  /*13f40*/  MOV R212, 0xffffffff ;  /* 0xffffffff00d47802 */ /* 0x000fe40000000f00 */
[----:B------:R-:W-:Y:S02]  /*13f50*/  MOV R64, 0x13f70 ;  /* 0x00013f7000407802 */ /* 0x000fe40000000f00 */
[----:B------:R-:W-:Y:S05]  /*13f60*/  CALL.REL.NOINC `($__internal_35_$__cuda_sm70_shflsync_up) ;  /* 0x00001aa000007944 */ /* 0x000fea0003c00000 */
[----:B------:R-:W-:Y:S01]  /*13f70*/  HFMA2.MMA R65, -RZ, RZ, 0, 1.1920928955078125e-07 ;  /* 0x00000002ff417435 */ /* 0x000fe200000001ff */
[----:B-1----:R-:W-:-:S02]  /*13f80*/  MOV R70, R71 ;  /* 0x0000004700467202 */ /* 0x002fc40000000f00 */
[----:B------:R-:W-:Y:S02]  /*13f90*/  MOV R71, R210 ;  /* 0x000000d200477202 */ /* 0x000fe40000000f00 */
[----:B------:R-:W-:Y:S02]  /*13fa0*/  MOV R213, RZ ;  /* 0x000000ff00d57202 */ /* 0x000fe40000000f00 */
[----:B------:R-:W-:Y:S02]  /*13fb0*/  MOV R212, 0xffffffff ;  /* 0xffffffff00d47802 */ /* 0x000fe40000000f00 */
[----:B------:R-:W-:Y:S02]  /*13fc0*/  MOV R64, 0x13fe0 ;  /* 0x00013fe000407802 */ /* 0x000fe40000000f00 */
[----:B------:R-:W-:Y:S05]  /*13fd0*/  CALL.REL.NOINC `($__internal_35_$__cuda_sm70_shflsync_up) ;  /* 0x00001a3000007944 */ /* 0x000fea0003c00000 */
        /* <DEDUP_REMOVED lines=18> */
[----:B------:R-:W-:Y:S05]  /*14100*/  CALL.REL.NOINC `($__internal_35_$__cuda_sm70_shflsync_up) ;  /* 0x0000190000007944 */ /* 0x000fea0003c00000 */
[----:B------:R-:W-:Y:S01]  /*14110*/  HFMA2.MMA R65, -RZ, RZ, 0, 2.384185791015625e-07 ;  /* 0x00000004ff417435 */ /* 0x000fe200000001ff */
[----:B-1----:R-:W-:Y:S02]  /*14120*/  MOV R66, R71 ;  /* 0x0000004700427202 */ /* 0x002fe40000000f00 */
[----:B------:R-:W-:Y:S02]  /*14130*/  MOV R71, R69 ;  /* 0x0000004500477202 */ /* 0x000fe40000000f00 */
[----:B------:R-:W-:Y:S02]  /*14140*/  MOV R213, RZ ;  /* 0x000000ff00d57202 */ /* 0x000fe40000000f00 */
[----:B------:R-:W-:Y:S02]  /*14150*/  MOV R212, 0xffffffff ;  /* 0xffffffff00d47802 */ /* 0x000fe40000000f00 */
[----:B------:R-:W-:Y:S02]  /*14160*/  MOV R64, 0x14180 ;  /* 0x0001418000407802 */ /* 0x000fe40000000f00 */
[----:B------:R-:W-:Y:S05]  /*14170*/  CALL.REL.NOINC `($__internal_35_$__cuda_sm70_shflsync_up) ;  /* 0x0000189000007944 */ /* 0x000fea0003c00000 */
[----:B------:R-:W-:Y:S01]  /*14180*/  HFMA2.MMA R65, -RZ, RZ, 0, 2.384185791015625e-07 ;  /* 0x00000004ff417435 */ /* 0x000fe200000001ff */
[----:B-1----:R-:W-:-:S02]  /*14190*/  MOV R67, R71 ;  /* 0x0000004700437202 */ /* 0x002fc40000000f00 */
[----:B------:R-:W-:Y:S02]  /*141a0*/  MOV R71, R70 ;  /* 0x0000004600477202 */ /* 0x000fe40000000f00 */
[----:B------:R-:W-:Y:S02]  /*141b0*/  MOV R213, RZ ;  /* 0x000000ff00d57202 */ /* 0x000fe40000000f00 */
[----:B------:R-:W-:Y:S02]  /*141c0*/  MOV R212, 0xffffffff ;  /* 0xffffffff00d47802 */ /* 0x000fe40000000f00 */
[----:B------:R-:W-:Y:S02]  /*141d0*/  MOV R64, 0x141f0 ;  /* 0x000141f000407802 */ /* 0x000fe40000000f00 */
[----:B------:R-:W-:Y:S05]  /*141e0*/  CALL.REL.NOINC `($__internal_35_$__cuda_sm70_shflsync_up) ;  /* 0x0000182000007944 */ /* 0x000fea0003c00000 */
[----:B------:R-:W-:Y:S01]  /*141f0*/  HFMA2.MMA R65, -RZ, RZ, 0, 2.384185791015625e-07 ;  /* 0x00000004ff417435 */ /* 0x000fe200000001ff */
[----:B-1----:R-:W-:Y:S02]  /*14200*/  MOV R211, R71 ;  /* 0x0000004700d37202 */ /* 0x002fe40000000f00 */
[----:B------:R-:W-:Y:S02]  /*14210*/  MOV R71, R210 ;  /* 0x000000d200477202 */ /* 0x000fe40000000f00 */
[----:B------:R-:W-:-:S02]  /*14220*/  MOV R213, RZ ;  /* 0x000000ff00d57202 */ /* 0x000fc40000000f00 */
[----:B------:R-:W-:Y:S02]  /*14230*/  MOV R212, 0xffffffff ;  /* 0xffffffff00d47802 */ /* 0x000fe40000000f00 */
[----:B------:R-:W-:Y:S02]  /*14240*/  MOV R64, 0x14260 ;  /* 0x0001426000407802 */ /* 0x000fe40000000f00 */
[----:B------:R-:W-:Y:S05]  /*14250*/  CALL.REL.NOINC `($__internal_35_$__cuda_sm70_shflsync_up) ;  /* 0x000017b000007944 */ /* 0x000fea0003c00000 */
        /* <DEDUP_REMOVED lines=17> */
[----:B------:R-:W-:Y:S05]  /*14370*/  CALL.REL.NOINC `($__internal_35_$__cuda_sm70_shflsync_up) ;  /* 0x0000169000007944 */ /* 0x000fea0003c00000 */
[----:B------:R-:W-:Y:S01]  /*14380*/  HFMA2.MMA R65, -RZ, RZ, 0, 4.76837158203125e-07 ;  /* 0x00000008ff417435 */ /* 0x000fe200000001ff */
[----:B-1----:R-:W-:-:S02]  /*14390*/  MOV R66, R71 ;  /* 0x0000004700427202 */ /* 0x002fc40000000f00 */
[----:B------:R-:W-:Y:S02]  /*143a0*/  MOV R71, R67 ;  /* 0x0000004300477202 */ /* 0x000fe40000000f00 */
[----:B------:R-:W-:Y:S02]  /*143b0*/  MOV R213, RZ ;  /* 0x000000ff00d57202 */ /* 0x000fe40000000f00 */
[----:B------:R-:W-:Y:S02]  /*143c0*/  MOV R212, 0xffffffff ;  /* 0xffffffff00d47802 */ /* 0x000fe40000000f00 */
[----:B------:R-:W-:Y:S02]  /*143d0*/  MOV R64, 0x143f0 ;  /* 0x000143f000407802 */ /* 0x000fe40000000f00 */
[----:B------:R-:W-:Y:S05]  /*143e0*/  CALL.REL.NOINC `($__internal_35_$__cuda_sm70_shflsync_up) ;  /* 0x0000162000007944 */ /* 0x000fea0003c00000 */
[----:B------:R-:W-:Y:S01]  /*143f0*/  HFMA2.MMA R65, -RZ, RZ, 0, 4.76837158203125e-07 ;  /* 0x00000008ff417435 */ /* 0x000fe200000001ff */
[----:B-1----:R-:W-:Y:S02]  /*14400*/  MOV R69, R71 ;  /* 0x0000004700457202 */ /* 0x002fe40000000f00 */
[----:B------:R-:W-:Y:S02]  /*14410*/  MOV R71, R70 ;  /* 0x0000004600477202 */ /* 0x000fe40000000f00 */
[----:B------:R-:W-:-:S02]  /*14420*/  MOV R213, RZ ;  /* 0x000000ff00d57202 */ /* 0x000fc40000000f00 */
[----:B------:R-:W-:Y:S02]  /*14430*/  MOV R212, 0xffffffff ;  /* 0xffffffff00d47802 */ /* 0x000fe40000000f00 */
[----:B------:R-:W-:Y:S02]  /*14440*/  MOV R64, 0x14460 ;  /* 0x0001446000407802 */ /* 0x000fe40000000f00 */
[----:B------:R-:W-:Y:S05]  /*14450*/  CALL.REL.NOINC `($__internal_35_$__cuda_sm70_shflsync_up) ;  /* 0x000015b000007944 */ /* 0x000fea0003c00000 */
[----:B------:R-:W-:Y:S01]  /*14460*/  HFMA2.MMA R65, -RZ, RZ, 0, 4.76837158203125e-07 ;  /* 0x00000008ff417435 */ /* 0x000fe200000001ff */
[----:B-1----:R-:W-:Y:S02]  /*14470*/  MOV R211, R71 ;  /* 0x0000004700d37202 */ /* 0x002fe40000000f00 */
[----:B------:R-:W-:Y:S02]  /*14480*/  MOV R71, R210 ;  /* 0x000000d200477202 */ /* 0x000fe40000000f00 */
[----:B------:R-:W-:Y:S02]  /*14490*/  MOV R213, RZ ;  /* 0x000000ff00d57202 */ /* 0x000fe40000000f00 */
[----:B------:R-:W-:Y:S02]  /*144a0*/  MOV R212, 0xffffffff ;  /* 0xffffffff00d47802 */ /* 0x000fe40000000f00 */
[----:B------:R-:W-:-:S02]  /*144b0*/  MOV R64, 0x144d0 ;  /* 0x000144d000407802 */ /* 0x000fc40000000f00 */
[----:B------:R-:W-:Y:S05]  /*144c0*/  CALL.REL.NOINC `($__internal_35_$__cuda_sm70_shflsync_up) ;  /* 0x0000154000007944 */ /* 0x000fea0003c00000 */
        /* <DEDUP_REMOVED lines=19> */
[----:B------:R-:W-:Y:S05]  /*14600*/  CALL.REL.NOINC `($__internal_35_$__cuda_sm70_shflsync_up) ;  /* 0x0000140000007944 */ /* 0x000fea0003c00000 */
[----:B------:R-:W-:Y:S01]  /*14610*/  HFMA2.MMA R65, -RZ, RZ, 0, 9.5367431640625e-07 ;  /* 0x00000010ff417435 */ /* 0x000fe200000001ff */
[----:B-1----:R-:W-:Y:S02]  /*14620*/  MOV R66, R71 ;  /* 0x0000004700427202 */ /* 0x002fe40000000f00 */
[----:B------:R-:W-:Y:S02]  /*14630*/  MOV R71, R67 ;  /* 0x0000004300477202 */ /* 0x000fe40000000f00 */
[----:B------:R-:W-:Y:S02]  /*14640*/  MOV R213, RZ ;  /* 0x000000ff00d57202 */ /* 0x000fe40000000f00 */
[----:B------:R-:W-:Y:S02]  /*14650*/  MOV R212, 0xffffffff ;  /* 0xffffffff00d47802 */ /* 0x000fe40000000f00 */
[----:B------:R-:W-:-:S02]  /*14660*/  MOV R64, 0x14680 ;  /* 0x0001468000407802 */ /* 0x000fc40000000f00 */
[----:B------:R-:W-:Y:S05]  /*14670*/  CALL.REL.NOINC `($__internal_35_$__cuda_sm70_shflsync_up) ;  /* 0x0000139000007944 */ /* 0x000fea0003c00000 */
[----:B------:R-:W-:Y:S01]  /*14680*/  HFMA2.MMA R65, -RZ, RZ, 0, 9.5367431640625e-07 ;  /* 0x00000010ff417435 */ /* 0x000fe200000001ff */
[----:B-1----:R-:W-:-:S02]  /*14690*/  MOV R67, R71 ;  /* 0x0000004700437202 */ /* 0x002fc40000000f00 */
[----:B------:R-:W-:Y:S02]  /*146a0*/  MOV R71, R70 ;  /* 0x0000004600477202 */ /* 0x000fe40000000f00 */
[----:B------:R-:W-:Y:S02]  /*146b0*/  MOV R213, RZ ;  /* 0x000000ff00d57202 */ /* 0x000fe40000000f00 */
[----:B------:R-:W-:Y:S02]  /*146c0*/  MOV R212, 0xffffffff ;  /* 0xffffffff00d47802 */ /* 0x000fe40000000f00 */
[----:B------:R-:W-:Y:S02]  /*146d0*/  MOV R64, 0x146f0 ;  /* 0x000146f000407802 */ /* 0x000fe40000000f00 */
[----:B------:R-:W-:Y:S05]  /*146e0*/  CALL.REL.NOINC `($__internal_35_$__cuda_sm70_shflsync_up) ;  /* 0x0000132000007944 */ /* 0x000fea0003c00000 */
[----:B------:R-:W-:Y:S01]  /*146f0*/  HFMA2.MMA R65, -RZ, RZ, 0, 9.5367431640625e-07 ;  /* 0x00000010ff417435 */ /* 0x000fe200000001ff */
[----:B-1----:R-:W-:Y:S02]  /*14700*/  MOV R70, R71 ;  /* 0x0000004700467202 */ /* 0x002fe40000000f00 */
[----:B------:R-:W-:Y:S02]  /*14710*/  MOV R71, R210 ;  /* 0x000000d200477202 */ /* 0x000fe40000000f00 */
[----:B------:R-:W-:-:S02]  /*14720*/  MOV R213, RZ ;  /* 0x000000ff00d57202 */ /* 0x000fc40000000f00 */
[----:B------:R-:W-:Y:S02]  /*14730*/  MOV R212, 0xffffffff ;  /* 0xffffffff00d47802 */ /* 0x000fe40000000f00 */
[----:B------:R-:W-:Y:S02]  /*14740*/  MOV R64, 0x14760 ;  /* 0x0001476000407802 */ /* 0x000fe40000000f00 */
[----:B------:R-:W-:Y:S05]  /*14750*/  CALL.REL.NOINC `($__internal_35_$__cuda_sm70_shflsync_up) ;  /* 0x000012b000007944 */ /* 0x000fea0003c00000 */
[----:B-1----:R-:W-:Y:S01]  /*14760*/  MOV R64, R71 ;  /* 0x0000004700407202 */ /* 0x002fe20000000f00 */
[----:B------:R-:W-:Y:S05]  /*14770*/  BRA `(.L_x_1478) ;  /* 0xffff67d000007947 */ /* 0x000fea000383ffff */
.L_x_1375:
[----:B------:R-:W-:Y:S01]  /*14780*/  HFMA2.MMA R65, -RZ, RZ, 0, 5.9604644775390625e-08 ;  /* 0x00000001ff417435 */ /* 0x000fe200000001ff */
[----:B------:R-:W-:Y:S02]  /*14790*/  MOV R213, RZ ;  /* 0x000000ff00d57202 */ /* 0x000fe40000000f00 */
[----:B------:R-:W-:Y:S02]  /*147a0*/  MOV R212, 0xffffffff ;  /* 0xffffffff00d47802 */ /* 0x000fe40000000f00 */
[----:B------:R-:W-:Y:S02]  /*147b0*/  MOV R64, 0x147d0 ;  /* 0x000147d000407802 */ /* 0x000fe40000000f00 */
[----:B01----:R-:W-:Y:S05]  /*147c0*/  CALL.REL.NOINC `($__internal_35_$__cuda_sm70_shflsync_up) ;  /* 0x0000124000007944 */ /* 0x003fea0003c00000 */
[----:B------:R-:W-:Y:S01]  /*147d0*/  HFMA2.MMA R65, -RZ, RZ, 0, 5.9604644775390625e-08 ;  /* 0x00000001ff417435 */ /* 0x000fe200000001ff */
[----:B-1----:R-:W-:Y:S02]  /*147e0*/  MOV R66, R71 ;  /* 0x0000004700427202 */ /* 0x002fe40000000f00 */
[----:B------:R-:W-:-:S02]  /*147f0*/  MOV R71, R69 ;  /* 0x0000004500477202 */ /* 0x000fc40000000f00 */
[----:B------:R-:W-:Y:S02]  /*14800*/  MOV R213, RZ ;  /* 0x000000ff00d57202 */ /* 0x000fe40000000f00 */
[----:B------:R-:W-:Y:S02]  /*14810*/  MOV R212, 0xffffffff ;  /* 0xffffffff00d47802 */ /* 0x000fe40000000f00 */
[----:B------:R-:W-:Y:S02]  /*14820*/  MOV R64, 0x14840 ;  /* 0x0001484000407802 */ /* 0x000fe40000000f00 */
[----:B------:R-:W-:Y:S05]  /*14830*/  CALL.REL.NOINC `($__internal_35_$__cuda_sm70_shflsync_up) ;  /* 0x000011d000007944 */ /* 0x000fea0003c00000 */
[----:B------:R-:W-:Y:S01]  /*14840*/  HFMA2.MMA R65, -RZ, RZ, 0, 5.9604644775390625e-08 ;  /* 0x00000001ff417435 */ /* 0x000fe200000001ff */
[----:B-1----:R-:W-:Y:S02]  /*14850*/  MOV R69, R71 ;  /* 0x0000004700457202 */ /* 0x002fe40000000f00 */
[----:B------:R-:W-:Y:S02]  /*14860*/  MOV R71, R68 ;  /* 0x0000004400477202 */ /* 0x000fe40000000f00 */
[----:B------:R-:W-:Y:S02]  /*14870*/  MOV R213, RZ ;  /* 0x000000ff00d57202 */ /* 0x000fe40000000f00 */
[----:B------:R-:W-:-:S02]  /*14880*/  MOV R212, 0xffffffff ;  /* 0xffffffff00d47802 */ /* 0x000fc40000000f00 */
[----:B------:R-:W-:Y:S02]  /*14890*/  MOV R64, 0x148b0 ;  /* 0x000148b000407802 */ /* 0x000fe40000000f00 */
[----:B------:R-:W-:Y:S05]  /*148a0*/  CALL.REL.NOINC `($__internal_35_$__cuda_sm70_shflsync_up) ;  /* 0x0000116000007944 */ /* 0x000fea0003c00000 */
[----:B------:R-:W-:Y:S01]  /*148b0*/  HFMA2.MMA R65, -RZ, RZ, 0, 5.9604644775390625e-08 ;  /* 0x00000001ff417435 */ /* 0x000fe200000001ff */
[----:B-1----:R-:W-:Y:S02]  /*148c0*/  MOV R68, R71 ;  /* 0x0000004700447202 */ /* 0x002fe40000000f00 */
[----:B------:R-:W-:Y:S02]  /*148d0*/  MOV R71, R67 ;  /* 0x0000004300477202 */ /* 0x000fe40000000f00 */
[----:B------:R-:W-:Y:S02]  /*148e0*/  MOV R213, RZ ;  /* 0x000000ff00d57202 */ /* 0x000fe40000000f00 */
[----:B------:R-:W-:Y:S02]  /*148f0*/  MOV R212, 0xffffffff ;  /* 0xffffffff00d47802 */ /* 0x000fe40000000f00 */
[----:B------:R-:W-:Y:S02]  /*14900*/  MOV R64, 0x14920 ;  /* 0x0001492000407802 */ /* 0x000fe40000000f00 */
[----:B------:R-:W-:Y:S05]  /*14910*/  CALL.REL.NOINC `($__internal_35_$__cuda_sm70_shflsync_up) ;  /* 0x000010f000007944 */ /* 0x000fea0003c00000 */
[----:B------:R-:W-:Y:S02]  /*14920*/  MOV R64, R60 ;  /* 0x0000003c00407202 */ /* 0x000fe40000000f00 */
[----:B------:R-:W-:Y:S01]  /*14930*/  MOV R60, R66 ;  /* 0x00000042003c7202 */ /* 0x000fe20000000f00 */
[----:B------:R-:W-:Y:S01]  /*14940*/  HFMA2.MMA R66, -RZ, RZ, 0, 0 ;  /* 0x00000000ff427435 */ /* 0x000fe200000001ff */
[----:B------:R-:W-:-:S02]  /*14950*/  MOV R247, 0xffffffff ;  /* 0xffffffff00f77802 */ /* 0x000fc40000000f00 */
[----:B------:R-:W-:-:S03]  /*14960*/  MOV R65, 0x14980 ;  /* 0x0001498000417802 */ /* 0x000fc60000000f00 */
[----:B-1----:R-:W-:Y:S05]  /*14970*/  CALL.REL.NOINC `($__internal_34_$__cuda_sm70_shflsync_idx_p) ;  /* 0x0000102000007944 */ /* 0x002fea0003c00000 */
[----:B-1----:R-:W-:Y:S01]  /*14980*/  MOV R70, R66 ;  /* 0x0000004200467202 */ /* 0x002fe20000000f00 */
[----:B------:R-:W-:Y:S01]  /*14990*/  HFMA2.MMA R66, -RZ, RZ, 0, 0 ;  /* 0x00000000ff427435 */ /* 0x000fe200000001ff */
[----:B------:R-:W-:Y:S02]  /*149a0*/  MOV R64, R61 ;  /* 0x0000003d00407202 */ /* 0x000fe40000000f00 */
[----:B------:R-:W-:Y:S02]  /*149b0*/  MOV R247, 0xffffffff ;  /* 0xffffffff00f77802 */ /* 0x000fe40000000f00 */
[----:B------:R-:W-:Y:S02]  /*149c0*/  MOV R65, 0x149e0 ;  /* 0x000149e000417802 */ /* 0x000fe40000000f00 */
[----:B0-----:R-:W-:Y:S05]  /*149d0*/  CALL.REL.NOINC `($__internal_34_$__cuda_sm70_shflsync_idx_p) ;  /* 0x00000fc000007944 */ /* 0x001fea0003c00000 */
[----:B-1----:R-:W-:Y:S01]  /*149e0*/  MOV R61, R66 ;  /* 0x00000042003d7202 */ /* 0x002fe20000000f00 */
[----:B------:R-:W-:Y:S01]  /*149f0*/  HFMA2.MMA R66, -RZ, RZ, 0, 0 ;  /* 0x00000000ff427435 */ /* 0x000fe200000001ff */
[----:B------:R-:W-:Y:S02]  /*14a00*/  MOV R64, R62 ;  /* 0x0000003e00407202 */ /* 0x000fe40000000f00 */
[----:B------:R-:W-:-:S02]  /*14a10*/  MOV R247, 0xffffffff ;  /* 0xffffffff00f77802 */ /* 0x000fc40000000f00 */
[----:B------:R-:W-:Y:S02]  /*14a20*/  MOV R65, 0x14a40 ;  /* 0x00014a4000417802 */ /* 0x000fe40000000f00 */
[----:B0-----:R-:W-:Y:S05]  /*14a30*/  CALL.REL.NOINC `($__internal_34_$__cuda_sm70_shflsync_idx_p) ;  /* 0x00000f6000007944 */ /* 0x001fea0003c00000 */
[----:B-1----:R-:W-:Y:S01]  /*14a40*/  MOV R62, R66 ;  /* 0x00000042003e7202 */ /* 0x002fe20000000f00 */
[----:B------:R-:W-:Y:S01]  /*14a50*/  HFMA2.MMA R66, -RZ, RZ, 0, 0 ;  /* 0x00000000ff427435 */ /* 0x000fe200000001ff */
[----:B------:R-:W-:Y:S02]  /*14a60*/  MOV R64, R63 ;  /* 0x0000003f00407202 */ /* 0x000fe40000000f00 */
[----:B------:R-:W-:Y:S02]  /*14a70*/  MOV R247, 0xffffffff ;  /* 0xffffffff00f77802 */ /* 0x000fe40000000f00 */
[----:B------:R-:W-:Y:S02]  /*14a80*/  MOV R65, 0x14aa0 ;  /* 0x00014aa000417802 */ /* 0x000fe40000000f00 */
[----:B0-----:R-:W-:Y:S05]  /*14a90*/  CALL.REL.NOINC `($__internal_34_$__cuda_sm70_shflsync_idx_p) ;  /* 0x00000f0000007944 */ /* 0x001fea0003c00000 */
[----:B-1----:R-:W-:Y:S01]  /*14aa0*/  MOV R63, R66 ;  /* 0x00000042003f7202 */ /* 0x002fe20000000f00 */
[----:B0-----:R-:W-:Y:S05]  /*14ab0*/  BRA `(.L_x_1479) ;  /* 0xffff679000007947 */ /* 0x001fea000383ffff */
.L_x_1378:
[----:B------:R-:W-:Y:S01]  /*14ac0*/  HFMA2.MMA R66, -RZ, RZ, 0, 5.9604644775390625e-08 ;  /* 0x00000001ff427435 */ /* 0x000fe200000001ff */
[----:B------:R-:W-:Y:S02]  /*14ad0*/  MOV R75, R71 ;  /* 0x00000047004b7202 */ /* 0x000fe40000000f00 */
[----:B------:R-:W-:-:S02]  /*14ae0*/  MOV R76, 0x1f ;  /* 0x0000001f004c7802 */ /* 0x000fc40000000f00 */
[----:B------:R-:W-:Y:S02]  /*14af0*/  MOV R65, 0xffffffff ;  /* 0xffffffff00417802 */ /* 0x000fe40000000f00 */
[----:B------:R-:W-:Y:S02]  /*14b00*/  MOV R64, 0x14b20 ;  /* 0x00014b2000407802 */ /* 0x000fe40000000f00 */
[----:B------:R-:W-:Y:S05]  /*14b10*/  CALL.REL.NOINC `($__internal_33_$__cuda_sm70_shflsync_down) ;  /* 0x00000e4000007944 */ /* 0x000fea0003c00000 */
[----:B-1----:R-:W-:Y:S01]  /*14b20*/  MOV R67, R66 ;  /* 0x0000004200437202 */ /* 0x002fe20000000f00 */
[----:B------:R-:W-:Y:S05]  /*14b30*/  BRA `(.L_x_1480) ;  /* 0xffff7d4000007947 */ /* 0x000fea000383ffff */
.L_x_1379:
[----:B------:R-:W-:Y:S01]  /*14b40*/  HFMA2.MMA R66, -RZ, RZ, 0, 5.9604644775390625e-08 ;  /* 0x00000001ff427435 */ /* 0x000fe200000001ff */
[----:B------:R-:W-:Y:S02]  /*14b50*/  MOV R75, R69 ;  /* 0x00000045004b7202 */ /* 0x000fe40000000f00 */
[----:B------:R-:W-:Y:S02]  /*14b60*/  MOV R76, 0x1f ;  /* 0x0000001f004c7802 */ /* 0x000fe40000000f00 */
[----:B------:R-:W-:Y:S02]  /*14b70*/  MOV R65, 0xffffffff ;  /* 0xffffffff00417802 */ /* 0x000fe40000000f00 */
[----:B------:R-:W-:-:S02]  /*14b80*/  MOV R64, 0x14ba0 ;  /* 0x00014ba000407802 */ /* 0x000fc40000000f00 */
[----:B01----:R-:W-:Y:S05]  /*14b90*/  CALL.REL.NOINC `($__internal_33_$__cuda_sm70_shflsync_down) ;  /* 0x00000dc000007944 */ /* 0x003fea0003c00000 */
[----:B-1----:R-:W-:Y:S01]  /*14ba0*/  MOV R69, R66 ;  /* 0x0000004200457202 */ /* 0x002fe20000000f00 */
[----:B------:R-:W-:Y:S01]  /*14bb0*/  HFMA2.MMA R66, -RZ, RZ, 0, 5.9604644775390625e-08 ;  /* 0x00000001ff427435 */ /* 0x000fe200000001ff */
[----:B------:R-:W-:-:S02]  /*14bc0*/  MOV R75, R68 ;  /* 0x00000044004b7202 */ /* 0x000fc40000000f00 */
[----:B------:R-:W-:Y:S02]  /*14bd0*/  MOV R76, 0x1f ;  /* 0x0000001f004c7802 */ /* 0x000fe40000000f00 */
[----:B------:R-:W-:Y:S02]  /*14be0*/  MOV R65, 0xffffffff ;  /* 0xffffffff00417802 */ /* 0x000fe40000000f00 */
[----:B------:R-:W-:Y:S02]  /*14bf0*/  MOV R64, 0x14c10 ;  /* 0x00014c1000407802 */ /* 0x000fe40000000f00 */
[----:B------:R-:W-:Y:S05]  /*14c00*/  CALL.REL.NOINC `($__internal_33_$__cuda_sm70_shflsync_down) ;  /* 0x00000d5000007944 */ /* 0x000fea0003c00000 */
[----:B-1----:R-:W-:Y:S01]  /*14c10*/  MOV R73, R66 ;  /* 0x0000004200497202 */ /* 0x002fe20000000f00 */
[----:B------:R-:W-:Y:S01]  /*14c20*/  HFMA2.MMA R66, -RZ, RZ, 0, 5.9604644775390625e-08 ;  /* 0x00000001ff427435 */ /* 0x000fe200000001ff */
[----:B------:R-:W-:Y:S02]  /*14c30*/  MOV R75, R70 ;  /* 0x00000046004b7202 */ /* 0x000fe40000000f00 */
[----:B------:R-:W-:Y:S02]  /*14c40*/  MOV R76, 0x1f ;  /* 0x0000001f004c7802 */ /* 0x000fe40000000f00 */
[----:B------:R-:W-:-:S02]  /*14c50*/  MOV R65, 0xffffffff ;  /* 0xffffffff00417802 */ /* 0x000fc40000000f00 */
[----:B------:R-:W-:Y:S02]  /*14c60*/  MOV R64, 0x14c80 ;  /* 0x00014c8000407802 */ /* 0x000fe40000000f00 */
[----:B------:R-:W-:Y:S05]  /*14c70*/  CALL.REL.NOINC `($__internal_33_$__cuda_sm70_shflsync_down) ;  /* 0x00000ce000007944 */ /* 0x000fea0003c00000 */
[----:B-1----:R-:W-:Y:S01]  /*14c80*/  MOV R64, R66 ;  /* 0x0000004200407202 */ /* 0x002fe20000000f00 */
[----:B------:R-:W-:Y:S05]  /*14c90*/  BRA `(.L_x_1481) ;  /* 0xffff7c2000007947 */ /* 0x000fea000383ffff */
.L_x_1382:
[----:B------:R-:W-:Y:S01]  /*14ca0*/  HFMA2.MMA R66, -RZ, RZ, 0, 1.1920928955078125e-07 ;  /* 0x00000002ff427435 */ /* 0x000fe200000001ff */
[----:B------:R-:W-:Y:S02]  /*14cb0*/  MOV R75, R71 ;  /* 0x00000047004b7202 */ /* 0x000fe40000000f00 */
[----:B------:R-:W-:Y:S02]  /*14cc0*/  MOV R76, 0x1f ;  /* 0x0000001f004c7802 */ /* 0x000fe40000000f00 */
[----:B------:R-:W-:Y:S02]  /*14cd0*/  MOV R65, 0xffffffff ;  /* 0xffffffff00417802 */ /* 0x000fe40000000f00 */
[----:B0-----:R-:W-:Y:S02]  /*14ce0*/  MOV R64, 0x14d00 ;  /* 0x00014d0000407802 */ /* 0x001fe40000000f00 */
[----:B-1234-:R-:W-:Y:S05]  /*14cf0*/  CALL.REL.NOINC `($__internal_33_$__cuda_sm70_shflsync_down) ;  /* 0x00000c6000007944 */ /* 0x01efea0003c00000 */
[----:B-1----:R-:W-:Y:S01]  /*14d00*/  MOV R67, R66 ;  /* 0x0000004200437202 */ /* 0x002fe20000000f00 */
[----:B------:R-:W-:Y:S01]  /*14d10*/  HFMA2.MMA R66, -RZ, RZ, 0, 1.1920928955078125e-07 ;  /* 0x00000002ff427435 */ /* 0x000fe200000001ff */
[----:B------:R-:W-:-:S02]  /*14d20*/  MOV R75, R74 ;  /* 0x0000004a004b7202 */ /* 0x000fc40000000f00 */
[----:B------:R-:W-:Y:S02]  /*14d30*/  MOV R76, 0x1f ;  /* 0x0000001f004c7802 */ /* 0x000fe40000000f00 */
[----:B------:R-:W-:Y:S02]  /*14d40*/  MOV R65, 0xffffffff ;  /* 0xffffffff00417802 */ /* 0x000fe40000000f00 */
[----:B------:R-:W-:Y:S02]  /*14d50*/  MOV R64, 0x14d70 ;  /* 0x00014d7000407802 */ /* 0x000fe40000000f00 */
[----:B------:R-:W-:Y:S05]  /*14d60*/  CALL.REL.NOINC `($__internal_33_$__cuda_sm70_shflsync_down) ;  /* 0x00000bf000007944 */ /* 0x000fea0003c00000 */
[----:B-1----:R-:W-:Y:S01]  /*14d70*/  MOV R69, R66 ;  /* 0x0000004200457202 */ /* 0x002fe20000000f00 */
[----:B------:R-:W-:Y:S01]  /*14d80*/  HFMA2.MMA R66, -RZ, RZ, 0, 1.1920928955078125e-07 ;  /* 0x00000002ff427435 */ /* 0x000fe200000001ff */
[----:B------:R-:W-:Y:S02]  /*14d90*/  MOV R75, R68 ;  /* 0x00000044004b7202 */ /* 0x000fe40000000f00 */
[----:B------:R-:W-:Y:S02]  /*14da0*/  MOV R76, 0x1f ;  /* 0x0000001f004c7802 */ /* 0x000fe40000000f00 */
[----:B------:R-:W-:-:S02]  /*14db0*/  MOV R65, 0xffffffff ;  /* 0xffffffff00417802 */ /* 0x000fc40000000f00 */
[----:B------:R-:W-:Y:S02]  /*14dc0*/  MOV R64, 0x14de0 ;  /* 0x00014de000407802 */ /* 0x000fe40000000f00 */
[----:B------:R-:W-:Y:S05]  /*14dd0*/  CALL.REL.NOINC `($__internal_33_$__cuda_sm70_shflsync_down) ;  /* 0x00000b8000007944 */ /* 0x000fea0003c00000 */
[----:B-1----:R-:W-:Y:S01]  /*14de0*/  MOV R70, R66 ;  /* 0x0000004200467202 */ /* 0x002fe20000000f00 */
[----:B------:R-:W-:Y:S01]  /*14df0*/  HFMA2.MMA R66, -RZ, RZ, 0, 1.1920928955078125e-07 ;  /* 0x00000002ff427435 */ /* 0x000fe200000001ff */
[----:B------:R-:W-:Y:S02]  /*14e00*/  MOV R75, R72 ;  /* 0x00000048004b7202 */ /* 0x000fe40000000f00 */
[----:B------:R-:W-:Y:S02]  /*14e10*/  MOV R76, 0x1f ;  /* 0x0000001f004c7802 */ /* 0x000fe40000000f00 */
[----:B------:R-:W-:Y:S02]  /*14e20*/  MOV R65, 0xffffffff ;  /* 0xffffffff00417802 */ /* 0x000fe40000000f00 */
[----:B------:R-:W-:Y:S02]  /*14e30*/  MOV R64, 0x14e50 ;  /* 0x00014e5000407802 */ /* 0x000fe40000000f00 */
[----:B------:R-:W-:Y:S05]  /*14e40*/  CALL.REL.NOINC `($__internal_33_$__cuda_sm70_shflsync_down) ;  /* 0x00000b1000007944 */ /* 0x000fea0003c00000 */
[----:B-1----:R-:W-:Y:S01]  /*14e50*/  MOV R64, R66 ;  /* 0x0000004200407202 */ /* 0x002fe20000000f00 */
[----:B------:R-:W-:Y:S05]  /*14e60*/  BRA `(.L_x_1482) ;  /* 0xffff7b9000007947 */ /* 0x000fea000383ffff */
.L_x_1385:
[----:B------:R-:W-:Y:S01]  /*14e70*/  HFMA2.MMA R66, -RZ, RZ, 0, 2.384185791015625e-07 ;  /* 0x00000004ff427435 */ /* 0x000fe200000001ff */
[----:B------:R-:W-:-:S02]  /*14e80*/  MOV R75, R71 ;  /* 0x00000047004b7202 */ /* 0x000fc40000000f00 */
[----:B------:R-:W-:Y:S02]  /*14e90*/  MOV R76, 0x1f ;  /* 0x0000001f004c7802 */ /* 0x000fe40000000f00 */
[----:B------:R-:W-:Y:S02]  /*14ea0*/  MOV R65, 0xffffffff ;  /* 0xffffffff00417802 */ /* 0x000fe40000000f00 */
[----:B0-----:R-:W-:Y:S02]  /*14eb0*/  MOV R64, 0x14ed0 ;  /* 0x00014ed000407802 */ /* 0x001fe40000000f00 */
[----:B-1234-:R-:W-:Y:S05]  /*14ec0*/  CALL.REL.NOINC `($__internal_33_$__cuda_sm70_shflsync_down) ;  /* 0x00000a9000007944 */ /* 0x01efea0003c00000 */
[----:B-1----:R-:W-:Y:S01]  /*14ed0*/  MOV R67, R66 ;  /* 0x0000004200437202 */ /* 0x002fe20000000f00 */
[----:B------:R-:W-:Y:S05]  /*14ee0*/  BRA `(.L_x_1483) ;  /* 0xffff7c2000007947 */ /* 0x000fea000383ffff */
.L_x_1386:
[----:B------:R-:W-:Y:S01]  /*14ef0*/  HFMA2.MMA R66, -RZ, RZ, 0, 2.384185791015625e-07 ;  /* 0x00000004ff427435 */ /* 0x000fe200000001ff */
[----:B------:R-:W-:Y:S02]  /*14f00*/  MOV R75, R74 ;  /* 0x0000004a004b7202 */ /* 0x000fe40000000f00 */
[----:B------:R-:W-:Y:S02]  /*14f10*/  MOV R76, 0x1f ;  /* 0x0000001f004c7802 */ /* 0x000fe40000000f00 */
[----:B------:R-:W-:-:S02]  /*14f20*/  MOV R65, 0xffffffff ;  /* 0xffffffff00417802 */ /* 0x000fc40000000f00 */
[----:B0-----:R-:W-:Y:S02]  /*14f30*/  MOV R64, 0x14f50 ;  /* 0x00014f5000407802 */ /* 0x001fe40000000f00 */
[----:B-1234-:R-:W-:Y:S05]  /*14f40*/  CALL.REL.NOINC `($__internal_33_$__cuda_sm70_shflsync_down) ;  /* 0x00000a1000007944 */ /* 0x01efea0003c00000 */
[----:B-1----:R-:W-:Y:S01]  /*14f50*/  MOV R69, R66 ;  /* 0x0000004200457202 */ /* 0x002fe20000000f00 */
[----:B------:R-:W-:Y:S01]  /*14f60*/  HFMA2.MMA R66, -RZ, RZ, 0, 2.384185791015625e-07 ;  /* 0x00000004ff427435 */ /* 0x000fe200000001ff */
[----:B------:R-:W-:Y:S02]  /*14f70*/  MOV R75, R68 ;  /* 0x00000044004b7202 */ /* 0x000fe40000000f00 */
[----:B------:R-:W-:Y:S02]  /*14f80*/  MOV R76, 0x1f ;  /* 0x0000001f004c7802 */ /* 0x000fe40000000f00 */
[----:B------:R-:W-:Y:S02]  /*14f90*/  MOV R65, 0xffffffff ;  /* 0xffffffff00417802 */ /* 0x000fe40000000f00 */
[----:B------:R-:W-:Y:S02]  /*14fa0*/  MOV R64, 0x14fc0 ;  /* 0x00014fc000407802 */ /* 0x000fe40000000f00 */
[----:B------:R-:W-:Y:S05]  /*14fb0*/  CALL.REL.NOINC `($__internal_33_$__cuda_sm70_shflsync_down) ;  /* 0x000009a000007944 */ /* 0x000fea0003c00000 */
[----:B-1----:R-:W-:Y:S01]  /*14fc0*/  MOV R70, R66 ;  /* 0x0000004200467202 */ /* 0x002fe20000000f00 */
[----:B------:R-:W-:Y:S01]  /*14fd0*/  HFMA2.MMA R66, -RZ, RZ, 0, 2.384185791015625e-07 ;  /* 0x00000004ff427435 */ /* 0x000fe200000001ff */
[----:B------:R-:W-:-:S02]  /*14fe0*/  MOV R75, R72 ;  /* 0x00000048004b7202 */ /* 0x000fc40000000f00 */
[----:B------:R-:W-:Y:S02]  /*14ff0*/  MOV R76, 0x1f ;  /* 0x0000001f004c7802 */ /* 0x000fe40000000f00 */
[----:B------:R-:W-:Y:S02]  /*15000*/  MOV R65, 0xffffffff ;  /* 0xffffffff00417802 */ /* 0x000fe40000000f00 */
[----:B------:R-:W-:Y:S02]  /*15010*/  MOV R64, 0x15030 ;  /* 0x0001503000407802 */ /* 0x000fe40000000f00 */
[----:B------:R-:W-:Y:S05]  /*15020*/  CALL.REL.NOINC `($__internal_33_$__cuda_sm70_shflsync_down) ;  /* 0x0000093000007944 */ /* 0x000fea0003c00000 */
[----:B-1----:R-:W-:Y:S01]  /*15030*/  MOV R64, R66 ;  /* 0x0000004200407202 */ /* 0x002fe20000000f00 */
[----:B------:R-:W-:Y:S05]  /*15040*/  BRA `(.L_x_1484) ;  /* 0xffff7b0000007947 */ /* 0x000fea000383ffff */
.L_x_1389:
[----:B------:R-:W-:Y:S01]  /*15050*/  HFMA2.MMA R66, -RZ, RZ, 0, 4.76837158203125e-07 ;  /* 0x00000008ff427435 */ /* 0x000fe200000001ff */
[----:B------:R-:W-:Y:S02]  /*15060*/  MOV R75, R71 ;  /* 0x00000047004b7202 */ /* 0x000fe40000000f00 */
[----:B------:R-:W-:Y:S02]  /*15070*/  MOV R76, 0x1f ;  /* 0x0000001f004c7802 */ /* 0x000fe40000000f00 */
[----:B------:R-:W-:-:S02]  /*15080*/  MOV R65, 0xffffffff ;  /* 0xffffffff00417802 */ /* 0x000fc40000000f00 */
[----:B0-----:R-:W-:Y:S02]  /*15090*/  MOV R64, 0x150b0 ;  /* 0x000150b000407802 */ /* 0x001fe40000000f00 */
[----:B-1234-:R-:W-:Y:S05]  /*150a0*/  CALL.REL.NOINC `($__internal_33_$__cuda_sm70_shflsync_down) ;  /* 0x000008b000007944 */ /* 0x01efea0003c00000 */
[----:B-1----:R-:W-:Y:S01]  /*150b0*/  MOV R67, R66 ;  /* 0x0000004200437202 */ /* 0x002fe20000000f00 */
[----:B------:R-:W-:Y:S01]  /*150c0*/  HFMA2.MMA R66, -RZ, RZ, 0, 4.76837158203125e-07 ;  /* 0x00000008ff427435 */ /* 0x000fe200000001ff */
[----:B------:R-:W-:Y:S02]  /*150d0*/  MOV R75, R74 ;  /* 0x0000004a004b7202 */ /* 0x000fe40000000f00 */
[----:B------:R-:W-:Y:S02]  /*150e0*/  MOV R76, 0x1f ;  /* 0x0000001f004c7802 */ /* 0x000fe40000000f00 */
[----:B------:R-:W-:Y:S02]  /*150f0*/  MOV R65, 0xffffffff ;  /* 0xffffffff00417802 */ /* 0x000fe40000000f00 */
[----:B------:R-:W-:Y:S02]  /*15100*/  MOV R64, 0x15120 ;  /* 0x0001512000407802 */ /* 0x000fe40000000f00 */
[----:B------:R-:W-:Y:S05]  /*15110*/  CALL.REL.NOINC `($__internal_33_$__cuda_sm70_shflsync_down) ;  /* 0x0000084000007944 */ /* 0x000fea0003c00000 */
[----:B-1----:R-:W-:Y:S01]  /*15120*/  MOV R69, R66 ;  /* 0x0000004200457202 */ /* 0x002fe20000000f00 */
[----:B------:R-:W-:Y:S01]  /*15130*/  HFMA2.MMA R66, -RZ, RZ, 0, 4.76837158203125e-07 ;  /* 0x00000008ff427435 */ /* 0x000fe200000001ff */
[----:B------:R-:W-:-:S02]  /*15140*/  MOV R75, R68 ;  /* 0x00000044004b7202 */ /* 0x000fc40000000f00 */
[----:B------:R-:W-:Y:S02]  /*15150*/  MOV R76, 0x1f ;  /* 0x0000001f004c7802 */ /* 0x000fe40000000f00 */
[----:B------:R-:W-:Y:S02]  /*15160*/  MOV R65, 0xffffffff ;  /* 0xffffffff00417802 */ /* 0x000fe40000000f00 */
[----:B------:R-:W-:Y:S02]  /*15170*/  MOV R64, 0x15190 ;  /* 0x0001519000407802 */ /* 0x000fe40000000f00 */
[----:B------:R-:W-:Y:S05]  /*15180*/  CALL.REL.NOINC `($__internal_33_$__cuda_sm70_shflsync_down) ;  /* 0x000007d000007944 */ /* 0x000fea0003c00000 */
[----:B-1----:R-:W-:Y:S01]  /*15190*/  MOV R70, R66 ;  /* 0x0000004200467202 */ /* 0x002fe20000000f00 */
[----:B------:R-:W-:Y:S01]  /*151a0*/  HFMA2.MMA R66, -RZ, RZ, 0, 4.76837158203125e-07 ;  /* 0x00000008ff427435 */ /* 0x000fe200000001ff */
[----:B------:R-:W-:Y:S02]  /*151b0*/  MOV R75, R72 ;  /* 0x00000048004b7202 */ /* 0x000fe40000000f00 */
[----:B------:R-:W-:Y:S02]  /*151c0*/  MOV R76, 0x1f ;  /* 0x0000001f004c7802 */ /* 0x000fe40000000f00 */
[----:B------:R-:W-:-:S02]  /*151d0*/  MOV R65, 0xffffffff ;  /* 0xffffffff00417802 */ /* 0x000fc40000000f00 */
[----:B------:R-:W-:Y:S02]  /*151e0*/  MOV R64, 0x15200 ;  /* 0x0001520000407802 */ /* 0x000fe40000000f00 */
[----:B------:R-:W-:Y:S05]  /*151f0*/  CALL.REL.NOINC `($__internal_33_$__cuda_sm70_shflsync_down) ;  /* 0x0000076000007944 */ /* 0x000fea0003c00000 */
[----:B-1----:R-:W-:Y:S01]  /*15200*/  MOV R64, R66 ;  /* 0x0000004200407202 */ /* 0x002fe20000000f00 */
[----:B------:R-:W-:Y:S05]  /*15210*/  BRA `(.L_x_1485) ;  /* 0xffff7a7000007947 */ /* 0x000fea000383ffff */
.L_x_1392:
[----:B------:R-:W-:Y:S01]  /*15220*/  HFMA2.MMA R66, -RZ, RZ, 0, 9.5367431640625e-07 ;  /* 0x00000010ff427435 */ /* 0x000fe200000001ff */
[----:B------:R-:W-:Y:S02]  /*15230*/  MOV R75, R71 ;  /* 0x00000047004b7202 */ /* 0x000fe40000000f00 */
[----:B------:R-:W-:Y:S02]  /*15240*/  MOV R76, 0x1f ;  /* 0x0000001f004c7802 */ /* 0x000fe40000000f00 */
[----:B------:R-:W-:Y:S02]  /*15250*/  MOV R65, 0xffffffff ;  /* 0xffffffff00417802 */ /* 0x000fe40000000f00 */
[----:B0-----:R-:W-:Y:S02]  /*15260*/  MOV R64, 0x15280 ;  /* 0x0001528000407802 */ /* 0x001fe40000000f00 */
[----:B-1234-:R-:W-:Y:S05]  /*15270*/  CALL.REL.NOINC `($__internal_33_$__cuda_sm70_shflsync_down) ;  /* 0x000006e000007944 */ /* 0x01efea0003c00000 */
[----:B-1----:R-:W-:Y:S01]  /*15280*/  MOV R67, R66 ;  /* 0x0000004200437202 */ /* 0x002fe20000000f00 */
[----:B------:R-:W-:Y:S05]  /*15290*/  BRA `(.L_x_1486) ;  /* 0xffff7b0000007947 */ /* 0x000fea000383ffff */
.L_x_1393:
[----:B------:R-:W-:Y:S01]  /*152a0*/  HFMA2.MMA R66, -RZ, RZ, 0, 9.5367431640625e-07 ;  /* 0x00000010ff427435 */ /* 0x000fe200000001ff */
[----:B------:R-:W-:-:S02]  /*152b0*/  MOV R75, R74 ;  /* 0x0000004a004b7202 */ /* 0x000fc40000000f00 */
[----:B------:R-:W-:Y:S02]  /*152c0*/  MOV R76, 0x1f ;  /* 0x0000001f004c7802 */ /* 0x000fe40000000f00 */
[----:B------:R-:W-:Y:S02]  /*152d0*/  MOV R65, 0xffffffff ;  /* 0xffffffff00417802 */ /* 0x000fe40000000f00 */
[----:B0-----:R-:W-:Y:S02]  /*152e0*/  MOV R64, 0x15300 ;  /* 0x0001530000407802 */ /* 0x001fe40000000f00 */
[----:B-1234-:R-:W-:Y:S05]  /*152f0*/  CALL.REL.NOINC `($__internal_33_$__cuda_sm70_shflsync_down) ;  /* 0x0000066000007944 */ /* 0x01efea0003c00000 */
[----:B-1----:R-:W-:Y:S01]  /*15300*/  MOV R69, R66 ;  /* 0x0000004200457202 */ /* 0x002fe20000000f00 */
[----:B------:R-:W-:Y:S01]  /*15310*/  HFMA2.MMA R66, -RZ, RZ, 0, 9.5367431640625e-07 ;  /* 0x00000010ff427435 */ /* 0x000fe200000001ff */
[----:B------:R-:W-:Y:S02]  /*15320*/  MOV R75, R68 ;  /* 0x00000044004b7202 */ /* 0x000fe40000000f00 */
[----:B------:R-:W-:Y:S02]  /*15330*/  MOV R76, 0x1f ;  /* 0x0000001f004c7802 */ /* 0x000fe40000000f00 */
[----:B------:R-:W-:-:S02]  /*15340*/  MOV R65, 0xffffffff ;  /* 0xffffffff00417802 */ /* 0x000fc40000000f00 */
[----:B------:R-:W-:Y:S02]  /*15350*/  MOV R64, 0x15370 ;  /* 0x0001537000407802 */ /* 0x000fe40000000f00 */
[----:B------:R-:W-:Y:S05]  /*15360*/  CALL.REL.NOINC `($__internal_33_$__cuda_sm70_shflsync_down) ;  /* 0x000005f000007944 */ /* 0x000fea0003c00000 */
[----:B-1----:R-:W-:Y:S01]  /*15370*/  MOV R70, R66 ;  /* 0x0000004200467202 */ /* 0x002fe20000000f00 */
[----:B------:R-:W-:Y:S01]  /*15380*/  HFMA2.MMA R66, -RZ, RZ, 0, 9.5367431640625e-07 ;  /* 0x00000010ff427435 */ /* 0x000fe200000001ff */
[----:B------:R-:W-:Y:S02]  /*15390*/  MOV R75, R72 ;  /* 0x00000048004b7202 */ /* 0x000fe40000000f00 */
[----:B------:R-:W-:Y:S02]  /*153a0*/  MOV R76, 0x1f ;  /* 0x0000001f004c7802 */ /* 0x000fe40000000f00 */
[----:B------:R-:W-:Y:S02]  /*153b0*/  MOV R65, 0xffffffff ;  /* 0xffffffff00417802 */ /* 0x000fe40000000f00 */
[----:B------:R-:W-:Y:S02]  /*153c0*/  MOV R64, 0x153e0 ;  /* 0x000153e000407802 */ /* 0x000fe40000000f00 */
[----:B------:R-:W-:Y:S05]  /*153d0*/  CALL.REL.NOINC `($__internal_33_$__cuda_sm70_shflsync_down) ;  /* 0x0000058000007944 */ /* 0x000fea0003c00000 */
[----:B-1----:R-:W-:Y:S01]  /*153e0*/  MOV R64, R66 ;  /* 0x0000004200407202 */ /* 0x002fe20000000f00 */
[----:B------:R-:W-:Y:S05]  /*153f0*/  BRA `(.L_x_1487) ;  /* 0xffff79e000007947 */ /* 0x000fea000383ffff */
.L_x_1396:
[----:B------:R-:W-:Y:S01]  /*15400*/  HFMA2.MMA R66, -RZ, RZ, 0, 0 ;  /* 0x00000000ff427435 */ /* 0x000fe200000001ff */
[----:B0-----:R-:W-:-:S02]  /*15410*/  MOV R64, R71 ;  /* 0x0000004700407202 */ /* 0x001fc40000000f00 */
[----:B------:R-:W-:Y:S02]  /*15420*/  MOV R247, 0xffffffff ;  /* 0xffffffff00f77802 */ /* 0x000fe40000000f00 */
[----:B------:R-:W-:Y:S02]  /*15430*/  MOV R65, 0x15450 ;  /* 0x0001545000417802 */ /* 0x000fe40000000f00 */
[----:B-1234-:R-:W-:Y:S05]  /*15440*/  CALL.REL.NOINC `($__internal_34_$__cuda_sm70_shflsync_idx_p) ;  /* 0x0000055000007944 */ /* 0x01efea0003c00000 */
        /* <DEDUP_REMOVED lines=8> */
[----:B------:R-:W-:-:S02]  /*154d0*/  MOV R64, R68 ;  /* 0x0000004400407202 */ /* 0x000fc40000000f00 */
[----:B------:R-:W-:Y:S02]  /*154e0*/  MOV R247, 0xffffffff ;  /* 0xffffffff00f77802 */ /* 0x000fe40000000f00 */
        /* <DEDUP_REMOVED lines=16> */
[----:B0-----:R-:W-:Y:S05]  /*155f0*/  CALL.REL.NOINC `($__internal_33_$__cuda_sm70_shflsync_down) ;  /* 0x0000036000007944 */ /* 0x001fea0003c00000 */
        /* <DEDUP_REMOVED lines=15> */
[----:B------:R-:W-:Y:S01]  /*156f0*/  HFMA2.MMA R66, -RZ, RZ, 0, 5.9604644775390625e-08 ;  /* 0x00000001ff427435 */ /* 0x000fe200000001ff */
[----:B------:R-:W-:Y:S02]  /*15700*/  MOV R75, R72 ;  /* 0x00000048004b7202 */ /* 0x000fe40000000f00 */
[----:B------:R-:W-:Y:S02]  /*15710*/  MOV R76, 0x1f ;  /* 0x0000001f004c7802 */ /* 0x000fe40000000f00 */
[----:B------:R-:W-:Y:S02]  /*15720*/  MOV R65, 0xffffffff ;  /* 0xffffffff00417802 */ /* 0x000fe40000000f00 */
[----:B------:R-:W-:Y:S02]  /*15730*/  MOV R64, 0x15750 ;  /* 0x0001575000407802 */ /* 0x000fe40000000f00 */
[----:B------:R-:W-:Y:S05]  /*15740*/  CALL.REL.NOINC `($__internal_33_$__cuda_sm70_shflsync_down) ;  /* 0x0000021000007944 */ /* 0x000fea0003c00000 */
        /* <DEDUP_REMOVED lines=12> */
[----:B------:R-:W-:Y:S05]  /*15810*/  CALL.REL.NOINC `($__internal_34_$__cuda_sm70_shflsync_idx_p) ;  /* 0x0000018000007944 */ /* 0x000fea0003c00000 */
        /* <DEDUP_REMOVED lines=20> */
        .weak           $__internal_33_$__cuda_sm70_shflsync_down
        .type           $__internal_33_$__cuda_sm70_shflsync_down,@function
        .size           $__internal_33_$__cuda_sm70_shflsync_down,($__internal_34_$__cuda_sm70_shflsync_idx_p - $__internal_33_$__cuda_sm70_shflsync_down)
$__internal_33_$__cuda_sm70_shflsync_down:
[----:B------:R-:W-:Y:S04]  /*15960*/  WARPSYNC R65 ;  /* 0x0000004100007348 */ /* 0x000fe80003800000 */
[----:B------:R0:W1:Y:S02]  /*15970*/  SHFL.DOWN PT, R66, R75, R66, R76 ;  /* 0x080000424b427389 */ /* 0x00006400000e004c */
[----:B0-----:R-:W-:-:S06]  /*15980*/  HFMA2.MMA R65, -RZ, RZ, 0, 0 ;  /* 0x00000000ff417435 */ /* 0x001fcc00000001ff */
[----:B------:R-:W-:Y:S05]  /*15990*/  RET.REL.NODEC R64 `(_Z25selective_scan_bwd_kernelI32Selective_Scan_bwd_kernel_traitsILi128ELi16ELb0ELb1ELb0ELb1ELb1EN3c108BFloat16ENS1_7complexIfEEEEv12SSMParamsBwd) ;  /* 0xfffea66040007950 */ /* 0x000fea0003c3ffff */
        .weak           $__internal_34_$__cuda_sm70_shflsync_idx_p
        .type           $__internal_34_$__cuda_sm70_shflsync_idx_p,@function
        .size           $__internal_34_$__cuda_sm70_shflsync_idx_p,($__internal_35_$__cuda_sm70_shflsync_up - $__internal_34_$__cuda_sm70_shflsync_idx_p)
$__internal_34_$__cuda_sm70_shflsync_idx_p:
[----:B------:R-:W-:Y:S01]  /*159a0*/  MOV R121, 0x1f ;  /* 0x0000001f00797802 */ /* 0x000fe20000000f00 */
[----:B------:R-:W-:Y:S04]  /*159b0*/  WARPSYNC R247 ;  /* 0x000000f700007348 */ /* 0x000fe80003800000 */
[----:B------:R0:W1:Y:S04]  /*159c0*/  SHFL.IDX PT, R66, R64, R66, R121 ;  /* 0x0000004240427389 */ /* 0x00006800000e0079 */
[----:B0-----:R-:W0:Y:S01]  /*159d0*/  S2R R121, SR_LANEID ;  /* 0x0000000000797919 */ /* 0x001e220000000000 */
[----:B------:R-:W-:Y:S01]  /*159e0*/  MOV R64, R65 ;  /* 0x0000004100407202 */ /* 0x000fe20000000f00 */
[----:B------:R-:W-:-:S06]  /*159f0*/  HFMA2.MMA R65, -RZ, RZ, 0, 0 ;  /* 0x00000000ff417435 */ /* 0x000fcc00000001ff */
[----:B------:R-:W-:Y:S05]  /*15a00*/  RET.REL.NODEC R64 `(_Z25selective_scan_bwd_kernelI32Selective_Scan_bwd_kernel_traitsILi128ELi16ELb0ELb1ELb0ELb1ELb1EN3c108BFloat16ENS1_7complexIfEEEEv12SSMParamsBwd) ;  /* 0xfffea5f040007950 */ /* 0x000fea0003c3ffff */
        .weak           $__internal_35_$__cuda_sm70_shflsync_up
        .type           $__internal_35_$__cuda_sm70_shflsync_up,@function
        .size           $__internal_35_$__cuda_sm70_shflsync_up,(.L_x_14467 - $__internal_35_$__cuda_sm70_shflsync_up)
$__internal_35_$__cuda_sm70_shflsync_up:
[----:B------:R-:W-:Y:S04]  /*15a10*/  WARPSYNC R212 ;  /* 0x000000d400007348 */ /* 0x000fe80003800000 */
[----:B------:R0:W1:Y:S02]  /*15a20*/  SHFL.UP PT, R71, R71, R65, R213 ;  /* 0x0400004147477389 */ /* 0x00006400000e00d5 */
[----:B0-----:R-:W-:-:S04]  /*15a30*/  MOV R65, 0x0 ;  /* 0x0000000000417802 */ /* 0x001fc80000000f00 */
[----:B------:R-:W-:Y:S05]  /*15a40*/  RET.REL.NODEC R64 `(_Z25selective_scan_bwd_kernelI32Selective_Scan_bwd_kernel_traitsILi128ELi16ELb0ELb1ELb0ELb1ELb1EN3c108BFloat16ENS1_7complexIfEEEEv12SSMParamsBwd) ;  /* 0xfffea5b040007950 */ /* 0x000fea0003c3ffff */
.L_x_1489:
        /* <DEDUP_REMOVED lines=11> */
.L_x_14467:


//--------------------- .text._Z25selective_scan_bwd_kernelI32Selective_Scan_bwd_kernel_traitsILi128ELi16ELb0ELb1ELb1ELb0ELb0EN3c108BFloat16ENS1_7complexIfEEEEv12SSMParamsBwd --------------------------
	.section	.text._Z25selective_scan_bwd_kernelI32Selective_Scan_bwd_kernel_traitsILi128ELi16ELb0ELb1ELb1ELb0ELb0EN3c108BFloat16ENS1_7complexIfEEEEv12SSMParamsBwd,"ax",@progbits
	.sectioninfo	@"SHI_REGISTERS=255"
	.align	128
        .global         _Z25selective_scan_bwd_kernelI32Selective_Scan_bwd_kernel_traitsILi128ELi16ELb0ELb1ELb1ELb0ELb0EN3c108BFloat16ENS1_7complexIfEEEEv12SSMParamsBwd
        .type           _Z25selective_scan_bwd_kernelI32Selective_Scan_bwd_kernel_traitsILi128ELi16ELb0ELb1ELb1ELb0ELb0EN3c108BFloat16ENS1_7complexIfEEEEv12SSMParamsBwd,@function
        .size           _Z25selective_scan_bwd_kernelI32Selective_Scan_bwd_kernel_traitsILi128ELi16ELb0ELb1ELb1ELb0ELb0EN3c108BFloat16ENS1_7complexIfEEEEv12SSMParamsBwd,(.L_x_14470 - _Z25selective_scan_bwd_kernelI32Selective_Scan_bwd_kernel_traitsILi128ELi16ELb0ELb1ELb1ELb0ELb0EN3c108BFloat16ENS1_7complexIfEEEEv12SSMParamsBwd)
        .other          _Z25selective_scan_bwd_kernelI32Selective_Scan_bwd_kernel_traitsILi128ELi16ELb0ELb1ELb1ELb0ELb0EN3c108BFloat16ENS1_7complexIfEEEEv12SSMParamsBwd,@"STO_CUDA_ENTRY STV_DEFAULT"
_Z25selective_scan_bwd_kernelI32Selective_Scan_bwd_kernel_traitsILi128ELi16ELb0ELb1ELb1ELb0ELb0EN3c108BFloat16ENS1_7complexIfEEEEv12SSMParamsBwd:
.text._Z25selective_scan_bwd_kernelI32Selective_Scan_bwd_kernel_traitsILi128ELi16ELb0ELb1ELb1ELb0ELb0EN3c108BFloat16ENS1_7complexIfEEEEv12SSMParamsBwd:
        /* <DEDUP_REMOVED lines=28> */
[----:B------:R-:W-:-:S02]  /*01c0*/  MOV R5, UR7 ;  /* 0x0000000700057c02 */ /* 0x000fc40008000f00 */
[----:B------:R-:W2:Y:S01]  /*01d0*/  @P0 LDG.E R2, [R2.64] ;  /* 0x0000002802020981 */ /* 0x000ea2000c1e1900 */
[----:B0-----:R-:W0:Y:S03]  /*01e0*/  I2F.RP R0, UR35 ;  /* 0x0000002300007d06 */ /* 0x001e260008209400 */
[----:B------:R-:W3:Y:S01]  /*01f0*/  @P1 LDG.E R4, [R4.64] ;  /* 0x0000002804041981 */ /* 0x000ee2000c1e1900 */
[----:B------:R-:W-:Y:S02]  /*0200*/  UISETP.NE.U32.AND UP0, UPT, URZ, UR4, UPT ;  /* 0x000000043f00728c */ /* 0x000fe4000bf05070 */
[----:B-1----:R-:W-:Y:S01]  /*0210*/  USHF.R.S32.HI UR26, URZ, 0x1f, UR27 ;  /* 0x0000001f3f1a7899 */ /* 0x002fe2000801141b */
[----:B------:R1:W-:Y:S01]  /*0220*/  STL [R1+0xc], RZ ;  /* 0x00000cff01007387 */ /* 0x0003e20000100800 */
[----:B------:R-:W-:Y:S02]  /*0230*/  UISETP.NE.AND.EX UP0, UPT, URZ, UR5, UPT, UP0 ;  /* 0x000000053f00728c */ /* 0x000fe4000bf05300 */
[----:B------:R-:W-:Y:S01]  /*0240*/  UIMAD UR5, UR26, UR20, URZ ;  /* 0x000000141a0572a4 */ /* 0x000fe2000f8e023f */
[----:B------:R1:W-:Y:S01]  /*0250*/  STL [R1+0x8], RZ ;  /* 0x000008ff01007387 */ /* 0x0003e20000100800 */
[----:B------:R-:W-:-:S02]  /*0260*/  UISETP.NE.U32.AND UP1, UPT, URZ, UR24, UPT ;  /* 0x000000183f00728c */ /* 0x000fc4000bf25070 */
[----:B------:R-:W-:Y:S02]  /*0270*/  UIMAD UR21, UR27, UR21, UR5 ;  /* 0x000000151b1572a4 */ /* 0x000fe4000f8e0205 */
[----:B------:R-:W-:Y:S01]  /*0280*/  UIMAD.WIDE.U32 UR14, UR27, UR20, URZ ;  /* 0x000000141b0e72a5 */ /* 0x000fe2000f8e003f */
[----:B0-----:R-:W0:Y:S01]  /*0290*/  MUFU.RCP R0, R0 ;  /* 0x0000000000007308 */ /* 0x001e220000001000 */
[----:B------:R-:W-:Y:S02]  /*02a0*/  UISETP.NE.AND.EX UP1, UPT, URZ, UR25, UPT, UP1 ;  /* 0x000000193f00728c */ /* 0x000fe4000bf25310 */
[----:B------:R-:W-:Y:S02]  /*02b0*/  ULDC.64 UR6, c[0x0][0x1d0] ;  /* 0x0000740000067ab9 */ /* 0x000fe40000000a00 */
[----:B------:R-:W-:Y:S02]  /*02c0*/  UIMAD UR4, UR26, UR6, URZ ;  /* 0x000000061a0472a4 */ /* 0x000fe4000f8e023f */
[----:B------:R-:W-:-:S02]  /*02d0*/  UMOV UR30, URZ ;  /* 0x0000003f001e7c82 */ /* 0x000fc40008000000 */
[----:B------:R-:W-:Y:S02]  /*02e0*/  UIMAD UR4, UR27, UR7, UR4 ;  /* 0x000000071b0472a4 */ /* 0x000fe4000f8e0204 */
[----:B------:R-:W-:Y:S02]  /*02f0*/  UIMAD.WIDE.U32 UR18, UR27, UR6, URZ ;  /* 0x000000061b1272a5 */ /* 0x000fe4000f8e003f */
[----:B------:R-:W-:Y:S02]  /*0300*/  @UP1 ULEA UR30, UP3, UR29, UR24, 0x2 ;  /* 0x000000181d1e1291 */ /* 0x000fe4000f86103f */
[----:B------:R-:W-:Y:S01]  /*0310*/  UIMAD UR11, UR26, UR22, URZ ;  /* 0x000000161a0b72a4 */ /* 0x000fe2000f8e023f */
[----:B0-----:R-:W-:Y:S01]  /*0320*/  IADD3 R0, R0, 0xffffffe, RZ ;  /* 0x0ffffffe00007810 */ /* 0x001fe20007ffe0ff */
[----:B------:R-:W-:Y:S02]  /*0330*/  UISETP.NE.U32.AND UP2, UPT, URZ, UR36, UPT ;  /* 0x000000243f00728c */ /* 0x000fe4000bf45070 */
[----:B------:R-:W-:-:S02]  /*0340*/  ULDC.64 UR6, c[0x0][0x278] ;  /* 0x00009e0000067ab9 */ /* 0x000fc40000000a00 */
[----:B------:R-:W-:Y:S01]  /*0350*/  UIMAD.WIDE.U32 UR8, UR27, UR22, URZ ;  /* 0x000000161b0872a5 */ /* 0x000fe2000f8e003f */
[----:B------:R-:W0:Y:S01]  /*0360*/  F2I.FTZ.U32.TRUNC.NTZ R0, R0 ;  /* 0x0000000000007305 */ /* 0x000e22000021f000 */
[----:B------:R-:W-:Y:S02]  /*0370*/  UIMAD UR11, UR27, UR23, UR11 ;  /* 0x000000171b0b72a4 */ /* 0x000fe4000f8e020b */
[----:B------:R-:W-:Y:S02]  /*0380*/  UIADD3 UR19, UR19, UR4, URZ ;  /* 0x0000000413137290 */ /* 0x000fe4000fffe03f */
[----:B------:R-:W-:Y:S02]  /*0390*/  ULDC.64 UR22, c[0x0][0x1b0] ;  /* 0x00006c0000167ab9 */ /* 0x000fe40000000a00 */
[----:B------:R-:W-:Y:S02]  /*03a0*/  UMOV UR31, URZ ;  /* 0x0000003f001f7c82 */ /* 0x000fe40008000000 */
[----:B------:R-:W-:-:S02]  /*03b0*/  UMOV UR4, URZ ;  /* 0x0000003f00047c82 */ /* 0x000fc40008000000 */
[----:B------:R-:W-:Y:S02]  /*03c0*/  UIMAD UR17, UR26, UR6, URZ ;  /* 0x000000061a1172a4 */ /* 0x000fe4000f8e023f */
[----:B------:R-:W-:Y:S02]  /*03d0*/  @UP1 ULEA.HI.X UR31, UR29, UR25, UR28, 0x2, UP3 ;  /* 0x000000191d1f1291 */ /* 0x000fe400098f141c */
[----:B------:R-:W-:Y:S01]  /*03e0*/  UIMAD UR10, UR26, UR22, URZ ;  /* 0x000000161a0a72a4 */ /* 0x000fe2000f8e023f */
[----:B0-----:R0:W4:Y:S01]  /*03f0*/  R2UR UR5, R0 ;  /* 0x00000000000573c2 */ /* 0x00112200000e0000 */
[----:B------:R-:W-:Y:S02]  /*0400*/  UISETP.NE.AND.EX UP2, UPT, URZ, UR37, UPT, UP2 ;  /* 0x000000253f00728c */ /* 0x000fe4000bf45320 */
[----:B------:R-:W-:Y:S02]  /*0410*/  UIMAD.WIDE.U32 UR12, UR27, UR6, URZ ;  /* 0x000000061b0c72a5 */ /* 0x000fe4000f8e003f */
[----:B------:R-:W-:-:S02]  /*0420*/  UIMAD UR17, UR27, UR7, UR17 ;  /* 0x000000071b1172a4 */ /* 0x000fc4000f8e0211 */
[----:B------:R-:W-:Y:S01]  /*0430*/  UIMAD.WIDE.U32 UR6, UR27, UR22, URZ ;  /* 0x000000161b0672a5 */ /* 0x000fe2000f8e003f */
[----:B0-----:R-:W-:Y:S01]  /*0440*/  IABS R0, UR29 ;  /* 0x0000001d00007c13 */ /* 0x001fe20008000000 */
[----:B------:R-:W-:Y:S02]  /*0450*/  UIMAD UR10, UR27, UR23, UR10 ;  /* 0x000000171b0a72a4 */ /* 0x000fe4000f8e020a */
[----:B------:R-:W-:Y:S01]  /*0460*/  UMOV UR32, URZ ;  /* 0x0000003f00207c82 */ /* 0x000fe20008000000 */
[----:B------:R-:W0:Y:S01]  /*0470*/  R2UR UR20, R0 ;  /* 0x00000000001473c2 */ /* 0x000e2200000e0000 */
[----:B------:R-:W-:Y:S02]  /*0480*/  ULDC.64 UR22, c[0x0][0x1d8] ;  /* 0x0000760000167ab9 */ /* 0x000fe40000000a00 */
[----:B------:R-:W-:Y:S02]  /*0490*/  UIMAD UR16, UR28, UR22, URZ ;  /* 0x000000161c1072a4 */ /* 0x000fe4000f8e023f */
[----:B------:R-:W-:-:S02]  /*04a0*/  @UP2 ULEA UR32, UP1, UR29, UR36, 0x2 ;  /* 0x000000241d202291 */ /* 0x000fc4000f82103f */
[----:B------:R-:W-:Y:S02]  /*04b0*/  UIADD3 UR15, UR15, UR21, URZ ;  /* 0x000000150f0f7290 */ /* 0x000fe4000fffe03f */
[----:B------:R-:W-:Y:S02]  /*04c0*/  UMOV UR33, URZ ;  /* 0x0000003f00217c82 */ /* 0x000fe40008000000 */
[----:B------:R-:W-:Y:S02]  /*04d0*/  @UP2 ULEA.HI.X UR33, UR29, UR37, UR28, 0x2, UP1 ;  /* 0x000000251d212291 */ /* 0x000fe400088f141c */
[----:B----4-:R-:W-:Y:S02]  /*04e0*/  UIADD3 UR24, URZ, -UR5, URZ ;  /* 0x800000053f187290 */ /* 0x010fe4000fffe03f */
[----:B------:R-:W-:Y:S02]  /*04f0*/  ULDC UR34, c[0x0][0x174] ;  /* 0x00005d0000227ab9 */ /* 0x000fe40000000800 */
[----:B------:R-:W-:-:S02]  /*0500*/  UIMAD UR24, UR24, UR35, URZ ;  /* 0x00000023181872a4 */ /* 0x000fc4000f8e023f */
[----:B------:R-:W-:Y:S02]  /*0510*/  UIADD3 UR13, UR13, UR17, URZ ;  /* 0x000000110d0d7290 */ /* 0x000fe4000fffe03f */
[----:B------:R-:W-:Y:S02]  /*0520*/  UIMAD.WIDE.U32 UR24, UR5, UR24, UR4 ;  /* 0x00000018051872a5 */ /* 0x000fe4000f8e0004 */
[----:B------:R-:W-:Y:S02]  /*0530*/  UIMAD.WIDE.U32 UR4, UR29, UR22, UR18 ;  /* 0x000000161d0472a5 */ /* 0x000fe4000f8e0012 */
[----:B0-----:R-:W-:Y:S02]  /*0540*/  UIMAD.WIDE.U32 UR24, UR25, UR20, URZ ;  /* 0x00000014191872a5 */ /* 0x001fe4000f8e003f */
[----:B------:R-:W-:Y:S02]  /*0550*/  ULDC.64 UR18, c[0x0][0x1e8] ;  /* 0x00007a0000127ab9 */ /* 0x000fe40000000a00 */
[----:B------:R-:W-:-:S02]  /*0560*/  UIADD3 UR22, -UR25, URZ, URZ ;  /* 0x0000003f19167290 */ /* 0x000fc4000fffe13f */
[----:B------:R-:W-:Y:S02]  /*0570*/  UIMAD UR21, UR28, UR18, URZ ;  /* 0x000000121c1572a4 */ /* 0x000fe4000f8e023f */
[----:B------:R-:W-:Y:S02]  /*0580*/  UIMAD UR20, UR35, UR22, UR20 ;  /* 0x00000016231472a4 */ /* 0x000fe4000f8e0214 */
[----:B------:R-:W-:Y:S02]  /*0590*/  UIMAD UR21, UR29, UR19, UR21 ;  /* 0x000000131d1572a4 */ /* 0x000fe4000f8e0215 */
[----:B------:R-:W-:Y:S02]  /*05a0*/  UISETP.GT.U32.AND UP1, UPT, UR35, UR20, UPT ;  /* 0x000000142300728c */ /* 0x000fe4000bf24070 */
[----:B------:R-:W-:Y:S02]  /*05b0*/  UIMAD.WIDE.U32 UR14, UR29, UR18, UR14 ;  /* 0x000000121d0e72a5 */ /* 0x000fe4000f8e000e */
[----:B------:R-:W-:-:S02]  /*05c0*/  ULEA UR17, UR34, 0xfffff800, 0xb ;  /* 0xfffff80022117891 */ /* 0x000fc4000f8e583f */
[----:B------:R-:W-:Y:S02]  /*05d0*/  ULDC.64 UR18, c[0x0][0x280] ;  /* 0x0000a00000127ab9 */ /* 0x000fe40000000a00 */
[----:B------:R-:W-:Y:S02]  /*05e0*/  UIMAD UR22, UR28, UR18, URZ ;  /* 0x000000121c1672a4 */ /* 0x000fe4000f8e023f */
[----:B------:R-:W-:Y:S02]  /*05f0*/  UIMAD UR16, UR29, UR23, UR16 ;  /* 0x000000171d1072a4 */ /* 0x000fe4000f8e0210 */
[----:B------:R-:W-:Y:S02]  /*0600*/  UIMAD UR36, UR29, UR19, UR22 ;  /* 0x000000131d2472a4 */ /* 0x000fe4000f8e0216 */
[----:B------:R-:W-:Y:S02]  /*0610*/  USHF.R.S32.HI UR24, URZ, 0x1f, UR17 ;  /* 0x0000001f3f187899 */ /* 0x000fe40008011411 */
[----:B------:R-:W-:-:S02]  /*0620*/  UIADD3 UR22, UP2, UR17, UR4, URZ ;  /* 0x0000000411167290 */ /* 0x000fc4000ff5e03f */
[----:B------:R-:W-:Y:S02]  /*0630*/  UIMAD.WIDE.U32 UR12, UR29, UR18, UR12 ;  /* 0x000000121d0c72a5 */ /* 0x000fe4000f8e000c */
[----:B------:R-:W-:Y:S02]  /*0640*/  @!UP1 UIADD3 UR20, UR20, -UR35, URZ ;  /* 0x8000002314149290 */ /* 0x000fe4000fffe03f */
[----:B------:R-:W-:Y:S02]  /*0650*/  ULDC.64 UR18, c[0x0][0x240] ;  /* 0x0000900000127ab9 */ /* 0x000fe40000000a00 */
[----:B------:R-:W-:Y:S02]  /*0660*/  ULDC UR38, c[0x0][0x178] ;  /* 0x00005e0000267ab9 */ /* 0x000fe40000000800 */
[----:B------:R-:W-:Y:S02]  /*0670*/  UIADD3.X UR16, UR24, UR5, UR16, UP2, !UPT ;  /* 0x0000000518107290 */ /* 0x000fe400097fe410 */
[----:B------:R-:W-:-:S02]  /*0680*/  ULEA UR23, UP2, UR22, UR18, 0x1 ;  /* 0x0000001216177291 */ /* 0x000fc4000f84083f */
[----:B------:R-:W-:Y:S02]  /*0690*/  ULOP3.LUT UR37, UR29, UR38, URZ, 0x3c, !UPT ;  /* 0x000000261d257292 */ /* 0x000fe4000f8e3c3f */
[----:B------:R-:W-:Y:S02]  /*06a0*/  UISETP.GE.U32.AND UP3, UPT, UR20, UR35, UPT ;  /* 0x000000231400728c */ /* 0x000fe4000bf66070 */
[----:B------:R-:W-:Y:S02]  /*06b0*/  ULEA.HI.X UR22, UR22, UR19, UR16, 0x1, UP2 ;  /* 0x0000001316167291 */ /* 0x000fe400090f0c10 */
[----:B------:R-:W-:Y:S02]  /*06c0*/  UISETP.GE.AND UP2, UPT, UR37, URZ, UPT ;  /* 0x0000003f2500728c */ /* 0x000fe4000bf46270 */
[----:B------:R-:W-:Y:S02]  /*06d0*/  @!UP1 UIADD3 UR25, UR25, 0x1, URZ ;  /* 0x0000000119199890 */ /* 0x000fe4000fffe03f */
[----:B------:R-:W-:-:S02]  /*06e0*/  UISETP.NE.AND UP1, UPT, URZ, UR38, UPT ;  /* 0x000000263f00728c */ /* 0x000fc4000bf25270 */
[----:B------:R-:W-:Y:S02]  /*06f0*/  UIADD3 UR20, UP4, UR17, UR14, URZ ;  /* 0x0000000e11147290 */ /* 0x000fe4000ff9e03f */
[----:B------:R-:W-:Y:S02]  /*0700*/  @UP3 UIADD3 UR25, UR25, 0x1, URZ ;  /* 0x0000000119193890 */ /* 0x000fe4000fffe03f */
[----:B------:R-:W-:Y:S02]  /*0710*/  ULDC.64 UR4, c[0x0][0x248] ;  /* 0x0000920000047ab9 */ /* 0x000fe40000000a00 */
[----:B------:R-:W-:Y:S02]  /*0720*/  @!UP2 UIADD3 UR25, -UR25, URZ, URZ ;  /* 0x0000003f1919a290 */ /* 0x000fe4000fffe13f */
[----:B------:R-:W-:Y:S02]  /*0730*/  UIADD3.X UR14, UR24, UR15, UR21, UP4, !UPT ;  /* 0x0000000f180e7290 */ /* 0x000fe4000a7fe415 */
[----:B------:R-:W-:-:S02]  /*0740*/  UIADD3 UR17, UP2, UR17, UR12, URZ ;  /* 0x0000000c11117290 */ /* 0x000fc4000ff5e03f */
[----:B------:R-:W-:Y:S02]  /*0750*/  ULEA UR21, UP4, UR20, UR4, 0x1 ;  /* 0x0000000414157291 */ /* 0x000fe4000f88083f */
[----:B------:R-:W-:Y:S02]  /*0760*/  @!UP1 ULOP3.LUT UR25, URZ, UR38, URZ, 0x33, !UPT ;  /* 0x000000263f199292 */ /* 0x000fe4000f8e333f */
[----:B------:R-:W-:Y:S02]  /*0770*/  UIADD3.X UR18, UR24, UR13, UR36, UP2, !UPT ;  /* 0x0000000d18127290 */ /* 0x000fe400097fe424 */
[----:B------:R-:W-:Y:S02]  /*0780*/  ULEA.HI.X UR20, UR20, UR5, UR14, 0x1, UP4 ;  /* 0x0000000514147291 */ /* 0x000fe4000a0f0c0e */
[----:B------:R-:W-:Y:S02]  /*0790*/  USHF.R.S32.HI UR24, URZ, 0x1f, UR25 ;  /* 0x0000001f3f187899 */ /* 0x000fe40008011419 */
[----:B------:R-:W-:-:S02]  /*07a0*/  ULDC.64 UR4, c[0x0][0x308] ;  /* 0x0000c20000047ab9 */ /* 0x000fc40000000a00 */
[----:B------:R-:W-:Y:S02]  /*07b0*/  ULDC.64 UR14, c[0x0][0x1a8] ;  /* 0x00006a00000e7ab9 */ /* 0x000fe40000000a00 */
[----:B------:R-:W-:Y:S02]  /*07c0*/  UIADD3 UR9, UR9, UR11, URZ ;  /* 0x0000000b09097290 */ /* 0x000fe4000fffe03f */
[----:B------:R-:W-:Y:S02]  /*07d0*/  ULEA UR19, UP1, UR17, UR4, 0x1 ;  /* 0x0000000411137291 */ /* 0x000fe4000f82083f */
[----:B------:R-:W-:Y:S02]  /*07e0*/  UIMAD UR4, UR24, UR14, URZ ;  /* 0x0000000e180472a4 */ /* 0x000fe4000f8e023f */
[----:B------:R-:W-:Y:S02]  /*07f0*/  UIMAD.WIDE.U32 UR12, UR25, UR14, UR8 ;  /* 0x0000000e190c72a5 */ /* 0x000fe4000f8e0008 */
[----:B------:R-:W-:-:S02]  /*0800*/  ULEA UR11, UR34, 0xfffff000, 0xc ;  /* 0xfffff000220b7891 */ /* 0x000fc4000f8e603f */
[----:B------:R-:W-:Y:S02]  /*0810*/  UIMAD UR15, UR25, UR15, UR4 ;  /* 0x0000000f190f72a4 */ /* 0x000fe4000f8e0204 */
[----:B------:R-:W-:Y:S02]  /*0820*/  ULEA.HI.X UR18, UR17, UR5, UR18, 0x1, UP1 ;  /* 0x0000000511127291 */ /* 0x000fe400088f0c12 */
[----:B------:R-:W-:Y:S02]  /*0830*/  UIADD3 UR16, UP1, UR11, UR12, URZ ;  /* 0x0000000c0b107290 */ /* 0x000fe4000ff3e03f */
[----:B------:R-:W-:Y:S02]  /*0840*/  ULDC.64 UR8, c[0x0][0x1c8] ;  /* 0x0000720000087ab9 */ /* 0x000fe40000000a00 */
[----:B------:R-:W-:Y:S02]  /*0850*/  USHF.R.S32.HI UR14, URZ, 0x1f, UR11 ;  /* 0x0000001f3f0e7899 */ /* 0x000fe4000801140b */
[----:B------:R-:W-:-:S02]  /*0860*/  UIADD3 UR15, UR13, UR15, URZ ;  /* 0x0000000f0d0f7290 */ /* 0x000fc4000fffe03f */
[----:B------:R-:W-:Y:S02]  /*0870*/  ULDC.64 UR4, c[0x0][0x228] ;  /* 0x00008a0000047ab9 */ /* 0x000fe40000000a00 */
[----:B------:R-:W-:Y:S02]  /*0880*/  UIADD3 UR7, UR7, UR10, URZ ;  /* 0x0000000a07077290 */ /* 0x000fe4000fffe03f */
[----:B------:R-:W-:Y:S02]  /*0890*/  UIMAD UR10, UR24, UR8, URZ ;  /* 0x00000008180a72a4 */ /* 0x000fe4000f8e023f */
[----:B------:R-:W-:Y:S02]  /*08a0*/  ULEA UR17, UP2, UR16, UR4, 0x1 ;  /* 0x0000000410117291 */ /* 0x000fe4000f84083f */
[----:B------:R-:W-:Y:S02]  /*08b0*/  UIADD3.X UR4, UR14, UR15, URZ, UP1, !UPT ;  /* 0x0000000f0e047290 */ /* 0x000fe40008ffe43f */
[----:B------:R-:W-:-:S02]  /*08c0*/  UIMAD.WIDE.U32 UR6, UR25, UR8, UR6 ;  /* 0x00000008190672a5 */ /* 0x000fc4000f8e0006 */
[----:B------:R-:W-:Y:S02]  /*08d0*/  UIMAD UR10, UR25, UR9, UR10 ;  /* 0x00000009190a72a4 */ /* 0x000fe4000f8e020a */
[----:B------:R-:W-:Y:S02]  /*08e0*/  UIADD3 UR11, UP1, UR11, UR6, URZ ;  /* 0x000000060b0b7290 */ /* 0x000fe4000ff3e03f */
[----:B------:R-:W-:Y:S02]  /*08f0*/  ULEA.HI.X UR16, UR16, UR5, UR4, 0x1, UP2 ;  /* 0x0000000510107291 */ /* 0x000fe400090f0c04 */
[----:B------:R-:W-:Y:S02]  /*0900*/  UIADD3 UR10, UR7, UR10, URZ ;  /* 0x0000000a070a7290 */ /* 0x000fe4000fffe03f */
[----:B------:R-:W-:Y:S02]  /*0910*/  ULDC.64 UR4, c[0x0][0x230] ;  /* 0x00008c0000047ab9 */ /* 0x000fe40000000a00 */
[----:B------:R-:W-:-:S02]  /*0920*/  ULDC UR12, c[0x0][0x164] ;  /* 0x00005900000c7ab9 */ /* 0x000fc40000000800 */
[----:B------:R-:W-:Y:S02]  /*0930*/  ULEA UR15, UP2, UR11, UR4, 0x1 ;  /* 0x000000040b0f7291 */ /* 0x000fe4000f84083f */
[----:B------:R-:W-:Y:S02]  /*0940*/  UIADD3.X UR14, UR14, UR10, URZ, UP1, !UPT ;  /* 0x0000000a0e0e7290 */ /* 0x000fe40008ffe43f */
[----:B------:R-:W-:Y:S02]  /*0950*/  @UP0 UIMAD UR4, UR27, UR12, UR29 ;  /* 0x0000000c1b0402a4 */ /* 0x000fe4000f8e021d */
[----:B------:R-:W-:Y:S02]  /*0960*/  UISETP.GE.AND UP1, UPT, UR34, 0x1, UPT ;  /* 0x000000012200788c */ /* 0x000fe4000bf26270 */
[----:B------:R-:W-:Y:S02]  /*0970*/  UMOV UR9, URZ ;  /* 0x0000003f00097c82 */ /* 0x000fe40008000000 */
[----:B------:R-:W-:-:S02]  /*0980*/  @UP0 UIMAD UR4, UR4, UR34, URZ ;  /* 0x00000022040402a4 */ /* 0x000fc4000f8e023f */
[----:B------:R-:W-:Y:S02]  /*0990*/  ULEA.HI.X UR14, UR11, UR5, UR14, 0x1, UP2 ;  /* 0x000000050b0e7291 */ /* 0x000fe400090f0c0e */
[----:B------:R-:W-:Y:S02]  /*09a0*/  ULDC.64 UR42, c[0x0][0x260] ;  /* 0x00009800002a7ab9 */ /* 0x000fe40000000a00 */
[----:B------:R-:W-:Y:S02]  /*09b0*/  ULDC UR5, c[0x0][0x16c] ;  /* 0x00005b0000057ab9 */ /* 0x000fe40000000800 */
[----:B------:R-:W-:Y:S02]  /*09c0*/  @UP0 UIMAD UR4, UR4, UR5, URZ ;  /* 0x00000005040402a4 */ /* 0x000fe4000f8e023f */
[----:B------:R-:W-:Y:S02]  /*09d0*/  UMOV UR8, URZ ;  /* 0x0000003f00087c82 */ /* 0x000fe40008000000 */
[----:B------:R-:W-:-:S02]  /*09e0*/  @UP0 UMOV UR5, 0x10 ;  /* 0x0000001000050882 */ /* 0x000fc40000000000 */
[----:B------:R-:W-:-:S07]  /*09f0*/  @UP0 UIMAD.WIDE UR42, UR4, UR5, UR42 ;  /* 0x00000005042a02a5 */ /* 0x000fce000f8e022a */
[----:B------:R-:W-:Y:S02]  /*0a00*/  @!UP0 UMOV UR42, URZ ;  /* 0x0000003f002a8c82 */ /* 0x000fe40008000000 */
[----:B------:R-:W-:Y:S01]  /*0a10*/  @!UP0 UMOV UR43, URZ ;  /* 0x0000003f002b8c82 */ /* 0x000fe20008000000 */
[----:B--2---:R1:W0:Y:S01]  /*0a20*/  @P0 R2UR UR9, R2 ;  /* 0x00000000020903c2 */ /* 0x00422200000e0000 */
[----:B------:R-:W-:-:S07]  /*0a30*/  PLOP3.LUT P0, PT, PT, PT, UP1, 0x80, 0x0 ;  /* 0x000000000000781c */ /* 0x000fce0003f0f018 */
[----:B---3--:R1:W2:Y:S06]  /*0a40*/  @P1 R2UR UR8, R4 ;  /* 0x00000000040813c2 */ /* 0x0082ac00000e0000 */
[----:B------:R-:W-:Y:S05]  /*0a50*/  @!P0 BRA `(.L_x_1490) ;  /* 0x0000e13000008947 */ /* 0x000fea0003800000 */
[----:B------:R-:W3:Y:S01]  /*0a60*/  S2R R122, SR_TID.X ;  /* 0x00000000007a7919 */ /* 0x000ee20000002100 */
[----:B------:R-:W-:-:S03]  /*0a70*/  UMOV UR7, URZ ;  /* 0x0000003f00077c82 */ /* 0x000fc60008000000 */
[----:B------:R4:W-:Y:S04]  /*0a80*/  STL [R1+0x8], RZ ;  /* 0x000008ff01007387 */ /* 0x0009e80000100800 */
[----:B------:R-:W1:Y:S04]  /*0a90*/  S2R R121, SR_LANEID ;  /* 0x0000000000797919 */ /* 0x000e680000000000 */
[----:B------:R4:W-:Y:S01]  /*0aa0*/  STL [R1+0xc], RZ ;  /* 0x00000cff01007387 */ /* 0x0009e20000100800 */
[----:B---3--:R-:W-:-:S04]  /*0ab0*/  SHF.R.S32.HI R3, RZ, 0x1f, R122 ;  /* 0x0000001fff037819 */ /* 0x008fc8000001147a */
[----:B------:R-:W-:-:S04]  /*0ac0*/  LEA.HI R3, R3, R122, RZ, 0x5 ;  /* 0x0000007a03037211 */ /* 0x000fc800078f28ff */
[----:B-1--4-:R-:W-:Y:S02]  /*0ad0*/  SHF.R.S32.HI R235, RZ, 0x5, R3 ;  /* 0x00000005ffeb7819 */ /* 0x012fe40000011403 */
.L_x_1597:
[----:B------:R-:W-:Y:S01]  /*0ae0*/  ULDC UR13, c[0x0][0x174] ;  /* 0x00005d00000d7ab9 */ /* 0x000fe20000000800 */
[----:B------:R-:W-:Y:S01]  /*0af0*/  SHF.L.U32 R0, R122, 0x4, RZ ;  /* 0x000000047a007819 */ /* 0x000fe200000006ff */
[----:B------:R-:W-:Y:S01]  /*0b00*/  UIADD3 UR13, -UR7, UR13, URZ ;  /* 0x0000000d070d7290 */ /* 0x000fe2000fffe13f */
[----:B------:R-:W-:Y:S02]  /*0b10*/  BAR.SYNC.DEFER_BLOCKING 0x0 ;  /* 0x0000000000007b1d */ /* 0x000fe40000010000 */
[----:B------:R-:W-:Y:S01]  /*0b20*/  LOP3.LUT R0, R0, 0xfffffe00, RZ, 0xc0, !PT ;  /* 0xfffffe0000007812 */ /* 0x000fe200078ec0ff */
[----:B------:R-:W-:-:S03]  /*0b30*/  ULEA UR12, UR13, 0xfffff800, 0xb ;  /* 0xfffff8000d0c7891 */ /* 0x000fc6000f8e583f */
[----:B------:R-:W-:Y:S01]  /*0b40*/  ULDC UR11, c[0x0][0x168] ;  /* 0x00005a00000b7ab9 */ /* 0x000fe20000000800 */
[----:B------:R-:W-:Y:S01]  /*0b50*/  LOP3.LUT R120, R0, 0x1f, R122, 0xf8, !PT ;  /* 0x0000001f00787812 */ /* 0x000fe200078ef87a */
[----:B------:R-:W-:Y:S01]  /*0b60*/  UIADD3 UR11, -UR12, UR11, URZ ;  /* 0x0000000b0c0b7290 */ /* 0x000fe2000fffe13f */
[----:B------:R-:W3:Y:S01]  /*0b70*/  LDL.LU R51, [R1+0xc] ;  /* 0x00000c0001337983 */ /* 0x000ee20000300800 */
[----:B------:R-:W-:Y:S02]  /*0b80*/  MOV R2, UR23 ;  /* 0x0000001700027c02 */ /* 0x000fe40008000f00 */
[C---:B------:R-:W-:Y:S02]  /*0b90*/  LOP3.LUT R22, R120.reuse, 0x20, RZ, 0xfc, !PT ;  /* 0x0000002078167812 */ /* 0x040fe400078efcff */
[----:B------:R-:W-:Y:S02]  /*0ba0*/  ISETP.GE.AND P2, PT, R120, UR11, PT ;  /* 0x0000000b78007c0c */ /* 0x000fe4000bf46270 */
[----:B------:R-:W-:-:S02]  /*0bb0*/  ISETP.GE.AND P1, PT, R22, UR11, PT ;  /* 0x0000000b16007c0c */ /* 0x000fc4000bf26270 */
[----:B------:R-:W-:Y:S02]  /*0bc0*/  MOV R3, UR22 ;  /* 0x0000001600037c02 */ /* 0x000fe40008000f00 */
[C---:B------:R-:W-:Y:S02]  /*0bd0*/  LOP3.LUT R24, R120.reuse, 0x40, RZ, 0xfc, !PT ;  /* 0x0000004078187812 */ /* 0x040fe400078efcff */
[C---:B------:R-:W-:Y:S01]  /*0be0*/  LOP3.LUT R26, R120.reuse, 0x60, RZ, 0xfc, !PT ;  /* 0x00000060781a7812 */ /* 0x040fe200078efcff */
[C---:B------:R-:W-:Y:S01]  /*0bf0*/  IMAD.WIDE R2, R120.reuse, 0x2, R2 ;  /* 0x0000000278027825 */ /* 0x040fe200078e0202 */
[----:B------:R-:W-:Y:S02]  /*0c00*/  PRMT R4, RZ, 0x7610, R4 ;  /* 0x00007610ff047816 */ /* 0x000fe40000000004 */
[----:B------:R-:W-:Y:S02]  /*0c10*/  LOP3.LUT R28, R120, 0x80, RZ, 0xfc, !PT ;  /* 0x00000080781c7812 */ /* 0x000fe400078efcff */
[----:B------:R-:W-:-:S02]  /*0c20*/  PRMT R5, RZ, 0x7610, R5 ;  /* 0x00007610ff057816 */ /* 0x000fc40000000005 */
[C---:B------:R-:W-:Y:S01]  /*0c30*/  LOP3.LUT R30, R120.reuse, 0xa0, RZ, 0xfc, !PT ;  /* 0x000000a0781e7812 */ /* 0x040fe200078efcff */
[----:B------:R1:W4:Y:S01]  /*0c40*/  @!P2 LDG.E.U16 R4, [R2.64] ;  /* 0x000000280204a981 */ /* 0x000322000c1e1500 */
[----:B------:R-:W-:Y:S02]  /*0c50*/  LOP3.LUT R32, R120, 0xc0, RZ, 0xfc, !PT ;  /* 0x000000c078207812 */ /* 0x000fe400078efcff */
[----:B------:R-:W-:Y:S01]  /*0c60*/  ISETP.GE.AND P0, PT, R24, UR11, PT ;  /* 0x0000000b18007c0c */ /* 0x000fe2000bf06270 */
[----:B------:R1:W5:Y:S01]  /*0c70*/  @!P1 LDG.E.U16 R5, [R2.64+0x40] ;  /* 0x0000402802059981 */ /* 0x000362000c1e1500 */
[----:B------:R-:W-:Y:S02]  /*0c80*/  LOP3.LUT R34, R120, 0xe0, RZ, 0xfc, !PT ;  /* 0x000000e078227812 */ /* 0x000fe400078efcff */
[----:B------:R-:W-:Y:S02]  /*0c90*/  ISETP.GE.AND P4, PT, R26, UR11, PT ;  /* 0x0000000b1a007c0c */ /* 0x000fe4000bf86270 */
[----:B------:R-:W-:-:S02]  /*0ca0*/  LOP3.LUT R36, R120, 0x100, RZ, 0xfc, !PT ;  /* 0x0000010078247812 */ /* 0x000fc400078efcff */
[----:B------:R-:W-:Y:S02]  /*0cb0*/  ISETP.GE.AND P6, PT, R28, UR11, PT ;  /* 0x0000000b1c007c0c */ /* 0x000fe4000bfc6270 */
[----:B------:R-:W-:Y:S02]  /*0cc0*/  ISETP.GE.AND P5, PT, R30, UR11, PT ;  /* 0x0000000b1e007c0c */ /* 0x000fe4000bfa6270 */
[----:B------:R-:W-:Y:S02]  /*0cd0*/  ISETP.GE.AND P3, PT, R32, UR11, PT ;  /* 0x0000000b20007c0c */ /* 0x000fe4000bf66270 */
[----:B------:R-:W-:Y:S02]  /*0ce0*/  ISETP.GE.AND P2, PT, R34, UR11, PT ;  /* 0x0000000b22007c0c */ /* 0x000fe4000bf46270 */
[----:B------:R-:W-:Y:S02]  /*0cf0*/  ISETP.GE.AND P1, PT, R36, UR11, PT ;  /* 0x0000000b24007c0c */ /* 0x000fe4000bf26270 */
[----:B------:R-:W-:-:S02]  /*0d00*/  PRMT R7, RZ, 0x7610, R7 ;  /* 0x00007610ff077816 */ /* 0x000fc40000000007 */
[----:B------:R-:W-:Y:S02]  /*0d10*/  PRMT R6, RZ, 0x7610, R6 ;  /* 0x00007610ff067816 */ /* 0x000fe40000000006 */
[----:B------:R-:W-:Y:S02]  /*0d20*/  PRMT R9, RZ, 0x7610, R9 ;  /* 0x00007610ff097816 */ /* 0x000fe40000000009 */
[----:B------:R-:W-:Y:S01]  /*0d30*/  PRMT R8, RZ, 0x7610, R8 ;  /* 0x00007610ff087816 */ /* 0x000fe20000000008 */
[----:B--2---:R1:W2:Y:S01]  /*0d40*/  @!P0 LDG.E.U16 R7, [R2.64+0x80] ;  /* 0x0000802802078981 */ /* 0x0042a2000c1e1500 */
[C---:B------:R-:W-:Y:S02]  /*0d50*/  LOP3.LUT R38, R120.reuse, 0x120, RZ, 0xfc, !PT ;  /* 0x0000012078267812 */ /* 0x040fe400078efcff */
[----:B------:R-:W-:Y:S01]  /*0d60*/  PRMT R11, RZ, 0x7610, R11 ;  /* 0x00007610ff0b7816 */ /* 0x000fe2000000000b */
[----:B------:R1:W3:Y:S01]  /*0d70*/  @!P4 LDG.E.U16 R6, [R2.64+0xc0] ;  /* 0x0000c0280206c981 */ /* 0x0002e2000c1e1500 */
        /* <DEDUP_REMOVED lines=9> */
[----:B------:R-:W-:-:S02]  /*0e10*/  ISETP.GE.AND P0, PT, R38, UR11, PT ;  /* 0x0000000b26007c0c */ /* 0x000fc4000bf06270 */
[----:B------:R-:W-:Y:S01]  /*0e20*/  LOP3.LUT R48, R120, 0x1c0, RZ, 0xfc, !PT ;  /* 0x000001c078307812 */ /* 0x000fe200078efcff */
[----:B------:R1:W3:Y:S01]  /*0e30*/  @!P2 LDG.E.U16 R10, [R2.64+0x1c0] ;  /* 0x0001c028020aa981 */ /* 0x0002e2000c1e1500 */
[----:B------:R-:W-:Y:S02]  /*0e40*/  ISETP.GE.AND P4, PT, R40, UR11, PT ;  /* 0x0000000b28007c0c */ /* 0x000fe4000bf86270 */
[----:B------:R-:W-:Y:S01]  /*0e50*/  LOP3.LUT R50, R120, 0x1e0, RZ, 0xfc, !PT ;  /* 0x000001e078327812 */ /* 0x000fe200078efcff */
[----:B------:R1:W3:Y:S01]  /*0e60*/  @!P1 LDG.E.U16 R13, [R2.64+0x200] ;  /* 0x00020028020d9981 */ /* 0x0002e2000c1e1500 */
[----:B------:R-:W-:Y:S02]  /*0e70*/  ISETP.GE.AND P6, PT, R42, UR11, PT ;  /* 0x0000000b2a007c0c */ /* 0x000fe4000bfc6270 */
[----:B------:R-:W-:Y:S02]  /*0e80*/  ISETP.GE.AND P5, PT, R44, UR11, PT ;  /* 0x0000000b2c007c0c */ /* 0x000fe4000bfa6270 */
[----:B------:R-:W-:-:S02]  /*0e90*/  ISETP.GE.AND P3, PT, R46, UR11, PT ;  /* 0x0000000b2e007c0c */ /* 0x000fc4000bf66270 */
[----:B------:R-:W-:Y:S02]  /*0ea0*/  ISETP.GE.AND P2, PT, R48, UR11, PT ;  /* 0x0000000b30007c0c */ /* 0x000fe4000bf46270 */
[----:B------:R-:W-:Y:S02]  /*0eb0*/  ISETP.GE.AND P1, PT, R50, UR11, PT ;  /* 0x0000000b32007c0c */ /* 0x000fe4000bf26270 */
        /* <DEDUP_REMOVED lines=52> */
[----:B------:R-:W-:Y:S02]  /*1200*/  LEA.HI.SX32 R45, R45, R20, 0x1b ;  /* 0x000000142d2d7211 */ /* 0x000fe400078fdaff */
        /* <DEDUP_REMOVED lines=12> */
[----:B------:R-:W-:Y:S02]  /*12d0*/  ISETP.GE.AND P2, PT, R120, UR11, PT ;  /* 0x0000000b78007c0c */ /* 0x000fe4000bf46270 */
[----:B------:R-:W-:Y:S02]  /*12e0*/  ISETP.GE.AND P1, PT, R22, UR11, PT ;  /* 0x0000000b16007c0c */ /* 0x000fe4000bf26270 */
[----:B------:R-:W-:Y:S02]  /*12f0*/  MOV R2, UR21 ;  /* 0x0000001500027c02 */ /* 0x000fe40008000f00 */
[----:B------:R-:W-:-:S02]  /*1300*/  MOV R3, UR20 ;  /* 0x0000001400037c02 */ /* 0x000fc40008000f00 */
[----:B------:R-:W-:-:S03]  /*1310*/  ISETP.GE.AND P0, PT, R24, UR11, PT ;  /* 0x0000000b18007c0c */ /* 0x000fc6000bf06270 */
[----:B------:R-:W-:Y:S01]  /*1320*/  IMAD.WIDE R2, R120, 0x2, R2 ;  /* 0x0000000278027825 */ /* 0x000fe200078e0202 */
[----:B------:R-:W-:Y:S02]  /*1330*/  ISETP.GE.AND P4, PT, R26, UR11, PT ;  /* 0x0000000b1a007c0c */ /* 0x000fe4000bf86270 */
[----:B------:R-:W-:Y:S02]  /*1340*/  ISETP.GE.AND P6, PT, R28, UR11, PT ;  /* 0x0000000b1c007c0c */ /* 0x000fe4000bfc6270 */
[----:B------:R-:W-:Y:S02]  /*1350*/  ISETP.GE.AND P5, PT, R30, UR11, PT ;  /* 0x0000000b1e007c0c */ /* 0x000fe4000bfa6270 */
[----:B------:R-:W-:Y:S02]  /*1360*/  ISETP.GE.AND P3, PT, R32, UR11, PT ;  /* 0x0000000b20007c0c */ /* 0x000fe4000bf66270 */
        /* <DEDUP_REMOVED lines=45> */
[----:B------:R-:W-:-:S03]  /*1640*/  ISETP.GE.AND P2, PT, R34, UR11, PT ;  /* 0x0000000b22007c0c */ /* 0x000fc6000bf46270 */
[----:B------:R0:W3:Y:S01]  /*1650*/  @!P1 LDG.E.U16 R5, [R2.64+0x40] ;  /* 0x0000402802059981 */ /* 0x0000e2000c1e1500 */
[----:B------:R-:W-:-:S03]  /*1660*/  ISETP.GE.AND P1, PT, R36, UR11, PT ;  /* 0x0000000b24007c0c */ /* 0x000fc6000bf26270 */
[----:B------:R0:W4:Y:S01]  /*1670*/  @!P0 LDG.E.U16 R7, [R2.64+0x80] ;  /* 0x0000802802078981 */ /* 0x000122000c1e1500 */
[----:B------:R-:W-:-:S03]  /*1680*/  ISETP.GE.AND P0, PT, R38, UR11, PT ;  /* 0x0000000b26007c0c */ /* 0x000fc6000bf06270 */
[----:B------:R0:W5:Y:S01]  /*1690*/  @!P4 LDG.E.U16 R6, [R2.64+0xc0] ;  /* 0x0000c0280206c981 */ /* 0x000162000c1e1500 */
        /* <DEDUP_REMOVED lines=10> */
[----:B------:R-:W-:Y:S02]  /*1740*/  ISETP.GE.AND P1, PT, R50, UR11, PT ;  /* 0x0000000b32007c0c */ /* 0x000fe4000bf26270 */
        /* <DEDUP_REMOVED lines=13> */
[----:B------:R-:W-:-:S02]  /*1820*/  ISETP.GE.AND P2, PT, R22, UR11, PT ;  /* 0x0000000b16007c0c */ /* 0x000fc4000bf46270 */
[----:B------:R-:W-:Y:S02]  /*1830*/  ISETP.GE.AND P1, PT, R28, UR11, PT ;  /* 0x0000000b1c007c0c */ /* 0x000fe4000bf26270 */
[----:B------:R-:W-:Y:S02]  /*1840*/  PRMT R20, RZ, 0x7610, R20 ;  /* 0x00007610ff147816 */ /* 0x000fe40000000014 */
[----:B0-----:R-:W-:Y:S02]  /*1850*/  MOV R2, UR19 ;  /* 0x0000001300027c02 */ /* 0x001fe40008000f00 */
[----:B------:R-:W-:Y:S02]  /*1860*/  MOV R3, UR18 ;  /* 0x0000001200037c02 */ /* 0x000fe40008000f00 */
[----:B------:R-:W-:Y:S02]  /*1870*/  PRMT R23, RZ, 0x7610, R23 ;  /* 0x00007610ff177816 */ /* 0x000fe40000000017 */
[----:B------:R-:W-:Y:S01]  /*1880*/  ISETP.GE.AND P4, PT, R24, UR11, PT ;  /* 0x0000000b18007c0c */ /* 0x000fe2000bf86270 */
[----:B------:R-:W-:Y:S01]  /*1890*/  IMAD.WIDE R2, R120, 0x2, R2 ;  /* 0x0000000278027825 */ /* 0x000fe200078e0202 */
[----:B------:R-:W-:-:S02]  /*18a0*/  ISETP.GE.AND P0, PT, R26, UR11, PT ;  /* 0x0000000b1a007c0c */ /* 0x000fc4000bf06270 */
[----:B------:R-:W-:Y:S02]  /*18b0*/  ISETP.GE.AND P6, PT, R30, UR11, PT ;  /* 0x0000000b1e007c0c */ /* 0x000fe4000bfc6270 */
[----:B------:R-:W-:Y:S02]  /*18c0*/  ISETP.GE.AND P5, PT, R32, UR11, PT ;  /* 0x0000000b20007c0c */ /* 0x000fe4000bfa6270 */
[----:B------:R-:W-:Y:S02]  /*18d0*/  ISETP.GE.AND P3, PT, R34, UR11, PT ;  /* 0x0000000b22007c0c */ /* 0x000fe4000bf66270 */
        /* <DEDUP_REMOVED lines=48> */
[----:B------:R-:W5:Y:S01]  /*1be0*/  @!P2 LDG.E.U16 R20, [R2.64+0x40] ;  /* 0x000040280214a981 */ /* 0x000f62000c1e1500 */
[----:B------:R-:W-:-:S03]  /*1bf0*/  ISETP.GE.AND P2, PT, R36, UR11, PT ;  /* 0x0000000b24007c0c */ /* 0x000fc6000bf46270 */
        /* <DEDUP_REMOVED lines=14> */
[----:B------:R-:W5:Y:S01]  /*1ce0*/  @!P1 LDG.E.U16 R19, [R2.64] ;  /* 0x0000002802139981 */ /* 0x000f62000c1e1500 */
[----:B------:R-:W-:-:S03]  /*1cf0*/  ISETP.GE.AND P1, PT, R50, UR11, PT ;  /* 0x0000000b32007c0c */ /* 0x000fc6000bf26270 */
[----:B------:R-:W5:Y:S04]  /*1d00*/  @!P4 LDG.E.U16 R28, [R2.64+0x240] ;  /* 0x00024028021cc981 */ /* 0x000f68000c1e1500 */
[----:B------:R-:W5:Y:S04]  /*1d10*/  @!P0 LDG.E.U16 R29, [R2.64+0x280] ;  /* 0x00028028021d8981 */ /* 0x000f68000c1e1500 */
[----:B------:R-:W5:Y:S04]  /*1d20*/  @!P6 LDG.E.U16 R30, [R2.64+0x2c0] ;  /* 0x0002c028021ee981 */ /* 0x000f68000c1e1500 */
[----:B------:R-:W5:Y:S04]  /*1d30*/  @!P5 LDG.E.U16 R31, [R2.64+0x300] ;  /* 0x00030028021fd981 */ /* 0x000f68000c1e1500 */
[----:B------:R-:W5:Y:S04]  /*1d40*/  @!P3 LDG.E.U16 R32, [R2.64+0x340] ;  /* 0x000340280220b981 */ /* 0x000f68000c1e1500 */
[----:B------:R-:W5:Y:S04]  /*1d50*/  @!P2 LDG.E.U16 R33, [R2.64+0x380] ;  /* 0x000380280221a981 */ /* 0x000f68000c1e1500 */
[----:B------:R-:W5:Y:S04]  /*1d60*/  @!P1 LDG.E.U16 R34, [R2.64+0x3c0] ;  /* 0x0003c02802229981 */ /* 0x000f68000c1e1500 */
[----:B------:R-:W-:Y:S04]  /*1d70*/  STL [R1+0x4], R53 ;  /* 0x0000043501007387 */ /* 0x000fe80000100800 */
[----:B------:R-:W-:Y:S01]  /*1d80*/  STL [R1], R52 ;  /* 0x0000003401007387 */ /* 0x000fe20000100800 */
        /* <DEDUP_REMOVED lines=130> */
[----:B------:R-:W-:Y:S01]  /*25b0*/  LOP3.LUT R236, R122, 0x1f, RZ, 0xc0, !PT ;  /* 0x0000001f7aec7812 */ /* 0x000fe200078ec0ff */
[----:B------:R-:W-:Y:S01]  /*25c0*/  FADD.FTZ R115, R4, UR8 ;  /* 0x0000000804737e21 */ /* 0x000fe20008010000 */
[----:B------:R-:W-:Y:S01]  /*25d0*/  ULEA.HI UR4, UR10, UR10, URZ, 0x1 ;  /* 0x0000000a0a047291 */ /* 0x000fe2000f8f083f */
[----:B------:R-:W-:Y:S01]  /*25e0*/  FADD.FTZ R114, R5, UR8 ;  /* 0x0000000805727e21 */ /* 0x000fe20008010000 */
[----:B------:R-:W-:Y:S01]  /*25f0*/  MOV R164, RZ ;  /* 0x000000ff00a47202 */ /* 0x000fe20000000f00 */
[----:B------:R-:W-:Y:S01]  /*2600*/  FADD.FTZ R113, R6, UR8 ;  /* 0x0000000806717e21 */ /* 0x000fe20008010000 */
[----:B------:R-:W-:Y:S01]  /*2610*/  ULOP3.LUT UR4, UR4, 0xfffffe, URZ, 0xc0, !UPT ;  /* 0x00fffffe04047892 */ /* 0x000fe2000f8ec03f */
[----:B------:R-:W-:Y:S01]  /*2620*/  FADD.FTZ R112, R7, UR8 ;  /* 0x0000000807707e21 */ /* 0x000fe20008010000 */
[----:B------:R-:W-:Y:S01]  /*2630*/  UMOV UR6, URZ ;  /* 0x0000003f00067c82 */ /* 0x000fe20008000000 */
[----:B------:R-:W-:Y:S01]  /*2640*/  FADD.FTZ R111, R8, UR8 ;  /* 0x00000008086f7e21 */ /* 0x000fe20008010000 */
[----:B------:R-:W-:Y:S01]  /*2650*/  UIADD3 UR10, UR10, -UR4, URZ ;  /* 0x800000040a0a7290 */ /* 0x000fe2000fffe03f */
[----:B------:R-:W-:Y:S01]  /*2660*/  FADD.FTZ R110, R9, UR8 ;  /* 0x00000008096e7e21 */ /* 0x000fe20008010000 */
[----:B------:R-:W-:Y:S01]  /*2670*/  UMOV UR5, URZ ;  /* 0x0000003f00057c82 */ /* 0x000fe20008000000 */
[----:B------:R-:W-:Y:S01]  /*2680*/  FADD.FTZ R109, R10, UR8 ;  /* 0x000000080a6d7e21 */ /* 0x000fe20008010000 */
[----:B------:R-:W-:Y:S01]  /*2690*/  UMOV UR4, URZ ;  /* 0x0000003f00047c82 */ /* 0x000fe20008000000 */
        /* <DEDUP_REMOVED lines=24> */
.L_x_1592:
[----:B------:R-:W-:Y:S01]  /*2820*/  LOP3.LUT R0, R122, 0x7ffffe0, RZ, 0xc0, !PT ;  /* 0x07ffffe07a007812 */ /* 0x000fe200078ec0ff */
[----:B------:R-:W-:Y:S01]  /*2830*/  ULDC UR39, c[0x0][0x168] ;  /* 0x00005a0000277ab9 */ /* 0x000fe20000000800 */
[----:B------:R-:W-:Y:S01]  /*2840*/  MOV R7, UR6 ;  /* 0x0000000600077c02 */ /* 0x000fe20008000f00 */
[----:B------:R-:W-:Y:S01]  /*2850*/  USHF.R.S32.HI UR38, URZ, 0x1f, UR6 ;  /* 0x0000001f3f267899 */ /* 0x000fe20008011406 */
[----:B------:R-:W-:Y:S01]  /*2860*/  SHF.L.U32 R5, R0, 0x5, RZ ;  /* 0x0000000500057819 */ /* 0x000fe200000006ff */
[----:B------:R-:W-:Y:S01]  /*2870*/  UIADD3 UR39, -UR12, UR39, URZ ;  /* 0x000000270c277290 */ /* 0x000fe2000fffe13f */
[----:B------:R-:W-:Y:S01]  /*2880*/  PRMT R28, RZ, 0x7610, R28 ;  /* 0x00007610ff1c7816 */ /* 0x000fe2000000001c */
[----:B------:R-:W-:Y:S01]  /*2890*/  ULDC.64 UR34, c[0x0][0x1a0] ;  /* 0x0000680000227ab9 */ /* 0x000fe20000000a00 */
[----:B------:R-:W-:Y:S01]  /*28a0*/  LOP3.LUT R4, R5, 0xffffffe0, R236, 0xe2, !PT ;  /* 0xffffffe005047812 */ /* 0x000fe200078ee2ec */
[----:B------:R-:W-:Y:S01]  /*28b0*/  UIMAD UR34, UR38, UR34, URZ ;  /* 0x00000022262272a4 */ /* 0x000fe2000f8e023f */
[----:B------:R-:W-:Y:S01]  /*28c0*/  PRMT R41, RZ, 0x7610, R41 ;  /* 0x00007610ff297816 */ /* 0x000fe20000000029 */
[----:B------:R-:W-:Y:S01]  /*28d0*/  USHF.L.U32 UR39, UR39, 0x1, URZ ;  /* 0x0000000127277899 */ /* 0x000fe2000800063f */
[----:B------:R-:W-:Y:S01]  /*28e0*/  SHF.R.S32.HI R5, RZ, 0x1f, R4 ;  /* 0x0000001fff057819 */ /* 0x000fe20000011404 */
[----:B------:R-:W-:Y:S01]  /*28f0*/  UIMAD UR34, UR6, UR35, UR34 ;  /* 0x00000023062272a4 */ /* 0x000fe2000f8e0222 */
[----:B------:R-:W-:-:S02]  /*2900*/  LOP3.LUT R27, R4, 0x20, RZ, 0xfc, !PT ;  /* 0x00000020041b7812 */ /* 0x000fc400078efcff */
[C---:B------:R-:W-:Y:S01]  /*2910*/  LOP3.LUT R42, R4.reuse, 0x40, RZ, 0xfc, !PT ;  /* 0x00000040042a7812 */ /* 0x040fe200078efcff */
[----:B------:R-:W-:Y:S01]  /*2920*/  IMAD.WIDE.U32 R6, R7, c[0x0][0x1a0], R4 ;  /* 0x0000680007067a25 */ /* 0x000fe200078e0004 */
[C---:B------:R-:W-:Y:S02]  /*2930*/  LOP3.LUT R43, R4.reuse, 0x60, RZ, 0xfc, !PT ;  /* 0x00000060042b7812 */ /* 0x040fe400078efcff */
[----:B------:R-:W-:Y:S02]  /*2940*/  ISETP.GE.AND P4, PT, R4, UR39, PT ;  /* 0x0000002704007c0c */ /* 0x000fe4000bf86270 */
[----:B------:R-:W-:Y:S02]  /*2950*/  ISETP.GE.AND P3, PT, R27, UR39, PT ;  /* 0x000000271b007c0c */ /* 0x000fe4000bf66270 */
[----:B------:R-:W-:Y:S02]  /*2960*/  ISETP.GE.AND P2, PT, R42, UR39, PT ;  /* 0x000000272a007c0c */ /* 0x000fe4000bf46270 */
[----:B------:R-:W-:-:S02]  /*2970*/  ISETP.GE.AND P1, PT, R43, UR39, PT ;  /* 0x000000272b007c0c */ /* 0x000fc4000bf26270 */
[----:B------:R-:W-:Y:S01]  /*2980*/  IADD3 R3, R7, UR34, RZ ;  /* 0x0000002207037c10 */ /* 0x000fe2000fffe0ff */
[----:B------:R-:W-:Y:S01]  /*2990*/  ULDC.64 UR34, c[0x0][0x180] ;  /* 0x0000600000227ab9 */ /* 0x000fe20000000a00 */
[----:B------:R-:W-:Y:S02]  /*29a0*/  LEA R2, P0, R6, UR17, 0x1 ;  /* 0x0000001106027c11 */ /* 0x000fe4000f8008ff */
[----:B------:R-:W-:Y:S02]  /*29b0*/  LOP3.LUT R44, R4, 0x80, RZ, 0xfc, !PT ;  /* 0x00000080042c7812 */ /* 0x000fe400078efcff */
[----:B------:R-:W-:Y:S02]  /*29c0*/  LEA.HI.X R3, R6, UR16, R3, 0x1, P0 ;  /* 0x0000001006037c11 */ /* 0x000fe400080f0c03 */
[C---:B------:R-:W-:Y:S02]  /*29d0*/  LOP3.LUT R45, R4.reuse, 0xa0, RZ, 0xfc, !PT ;  /* 0x000000a0042d7812 */ /* 0x040fe400078efcff */
[----:B------:R-:W-:Y:S01]  /*29e0*/  PRMT R39, RZ, 0x7610, R39 ;  /* 0x00007610ff277816 */ /* 0x000fe20000000027 */
[----:B------:R0:W2:Y:S01]  /*29f0*/  @!P4 LDG.E.U16 R28, [R2.64] ;  /* 0x00000028021cc981 */ /* 0x0000a2000c1e1500 */
[----:B------:R-:W-:-:S02]  /*2a00*/  LOP3.LUT R46, R4, 0xc0, RZ, 0xfc, !PT ;  /* 0x000000c0042e7812 */ /* 0x000fc400078efcff */
[----:B------:R-:W-:Y:S01]  /*2a10*/  PRMT R40, RZ, 0x7610, R40 ;  /* 0x00007610ff287816 */ /* 0x000fe20000000028 */
[----:B------:R0:W3:Y:S01]  /*2a20*/  @!P3 LDG.E.U16 R41, [R2.64+0x40] ;  /* 0x000040280229b981 */ /* 0x0000e2000c1e1500 */
[C---:B------:R-:W-:Y:S02]  /*2a30*/  LOP3.LUT R134, R4.reuse, 0xe0, RZ, 0xfc, !PT ;  /* 0x000000e004867812 */ /* 0x040fe400078efcff */
[----:B------:R-:W-:Y:S01]  /*2a40*/  LOP3.LUT R136, R4, 0x100, RZ, 0xfc, !PT ;  /* 0x0000010004887812 */ /* 0x000fe200078efcff */
[----:B------:R0:W4:Y:S01]  /*2a50*/  @!P2 LDG.E.U16 R39, [R2.64+0x80] ;  /* 0x000080280227a981 */ /* 0x000122000c1e1500 */
[----:B------:R-:W-:Y:S02]  /*2a60*/  ISETP.GE.AND P0, PT, R44, UR39, PT ;  /* 0x000000272c007c0c */ /* 0x000fe4000bf06270 */
[----:B------:R-:W-:Y:S01]  /*2a70*/  LOP3.LUT R141, R4, 0x120, RZ, 0xfc, !PT ;  /* 0x00000120048d7812 */ /* 0x000fe200078efcff */
[----:B------:R0:W3:Y:S01]  /*2a80*/  @!P1 LDG.E.U16 R40, [R2.64+0xc0] ;  /* 0x0000c02802289981 */ /* 0x0000e2000c1e1500 */
[----:B------:R-:W-:-:S02]  /*2a90*/  ISETP.GE.AND P6, PT, R45, UR39, PT ;  /* 0x000000272d007c0c */ /* 0x000fc4000bfc6270 */
[----:B------:R-:W-:Y:S02]  /*2aa0*/  LOP3.LUT R138, R4, 0x140, RZ, 0xfc, !PT ;  /* 0x00000140048a7812 */ /* 0x000fe400078efcff */
[----:B------:R-:W-:Y:S02]  /*2ab0*/  ISETP.GE.AND P5, PT, R46, UR39, PT ;  /* 0x000000272e007c0c */ /* 0x000fe4000bfa6270 */
[----:B------:R-:W-:Y:S02]  /*2ac0*/  ISETP.GE.AND P4, PT, R134, UR39, PT ;  /* 0x0000002786007c0c */ /* 0x000fe4000bf86270 */
        /* <DEDUP_REMOVED lines=8> */
[C---:B------:R-:W-:Y:S02]  /*2b50*/  LOP3.LUT R140, R4.reuse, 0x160, RZ, 0xfc, !PT ;  /* 0x00000160048c7812 */ /* 0x040fe400078efcff */
[----:B------:R-:W-:Y:S01]  /*2b60*/  PRMT R33, RZ, 0x7610, R33 ;  /* 0x00007610ff217816 */ /* 0x000fe20000000021 */
[----:B------:R0:W4:Y:S01]  /*2b70*/  @!P6 LDG.E.U16 R25, [R2.64+0x140] ;  /* 0x000140280219e981 */ /* 0x000122000c1e1500 */
[----:B------:R-:W-:-:S02]  /*2b80*/  LOP3.LUT R133, R4, 0x180, RZ, 0xfc, !PT ;  /* 0x0000018004857812 */ /* 0x000fc400078efcff */
[----:B------:R-:W-:Y:S01]  /*2b90*/  PRMT R35, RZ, 0x7610, R35 ;  /* 0x00007610ff237816 */ /* 0x000fe20000000023 */
[----:B------:R0:W4:Y:S01]  /*2ba0*/  @!P5 LDG.E.U16 R24, [R2.64+0x180] ;  /* 0x000180280218d981 */ /* 0x000122000c1e1500 */
[C---:B------:R-:W-:Y:S02]  /*2bb0*/  LOP3.LUT R135, R4.reuse, 0x1a0, RZ, 0xfc, !PT ;  /* 0x000001a004877812 */ /* 0x040fe400078efcff */
[----:B------:R-:W-:Y:S01]  /*2bc0*/  PRMT R38, RZ, 0x7610, R38 ;  /* 0x00007610ff267816 */ /* 0x000fe20000000026 */
[----:B------:R0:W4:Y:S01]  /*2bd0*/  @!P4 LDG.E.U16 R36, [R2.64+0x1c0] ;  /* 0x0001c0280224c981 */ /* 0x000122000c1e1500 */
[C---:B------:R-:W-:Y:S02]  /*2be0*/  LOP3.LUT R132, R4.reuse, 0x1c0, RZ, 0xfc, !PT ;  /* 0x000001c004847812 */ /* 0x040fe400078efcff */
[----:B------:R-:W-:Y:S01]  /*2bf0*/  LOP3.LUT R137, R4, 0x1e0, RZ, 0xfc, !PT ;  /* 0x000001e004897812 */ /* 0x000fe200078efcff */
[----:B------:R0:W4:Y:S01]  /*2c00*/  @!P3 LDG.E.U16 R33, [R2.64+0x200] ;  /* 0x000200280221b981 */ /* 0x000122000c1e1500 */
[----:B------:R-:W-:-:S02]  /*2c10*/  ISETP.GE.AND P0, PT, R140, UR39, PT ;  /* 0x000000278c007c0c */ /* 0x000fc4000bf06270 */
[C---:B------:R-:W-:Y:S01]  /*2c20*/  LOP3.LUT R145, R4.reuse, 0x200, RZ, 0xfc, !PT ;  /* 0x0000020004917812 */ /* 0x040fe200078efcff */
[----:B------:R0:W4:Y:S01]  /*2c30*/  @!P2 LDG.E.U16 R35, [R2.64+0x240] ;  /* 0x000240280223a981 */ /* 0x000122000c1e1500 */
[----:B------:R-:W-:Y:S02]  /*2c40*/  ISETP.GE.AND P6, PT, R133, UR39, PT ;  /* 0x0000002785007c0c */ /* 0x000fe4000bfc6270 */
[----:B------:R-:W-:Y:S01]  /*2c50*/  LOP3.LUT R146, R4, 0x220, RZ, 0xfc, !PT ;  /* 0x0000022004927812 */ /* 0x000fe200078efcff */
[----:B------:R0:W4:Y:S01]  /*2c60*/  @!P1 LDG.E.U16 R38, [R2.64+0x280] ;  /* 0x0002802802269981 */ /* 0x000122000c1e1500 */
        /* <DEDUP_REMOVED lines=17> */
[----:B------:R-:W-:Y:S01]  /*2d80*/  PRMT R17, RZ, 0x7610, R17 ;  /* 0x00007610ff117816 */ /* 0x000fe20000000011 */
[----:B------:R0:W4:Y:S01]  /*2d90*/  @!P4 LDG.E.U16 R32, [R2.64+0x380] ;  /* 0x000380280220c981 */ /* 0x000122000c1e1500 */
[----:B------:R-:W-:-:S02]  /*2da0*/  LOP3.LUT R82, R4, 0x2a0, RZ, 0xfc, !PT ;  /* 0x000002a004527812 */ /* 0x000fc400078efcff */
[----:B------:R-:W-:Y:S01]  /*2db0*/  LOP3.LUT R80, R4, 0x2c0, RZ, 0xfc, !PT ;  /* 0x000002c004507812 */ /* 0x000fe200078efcff */
[----:B------:R0:W4:Y:S01]  /*2dc0*/  @!P3 LDG.E.U16 R31, [R2.64+0x3c0] ;  /* 0x0003c028021fb981 */ /* 0x000122000c1e1500 */
[----:B------:R-:W-:Y:S02]  /*2dd0*/  ISETP.GE.AND P0, PT, R144, UR39, PT ;  /* 0x0000002790007c0c */ /* 0x000fe4000bf06270 */
[C---:B------:R-:W-:Y:S01]  /*2de0*/  LOP3.LUT R79, R4.reuse, 0x2e0, RZ, 0xfc, !PT ;  /* 0x000002e0044f7812 */ /* 0x040fe200078efcff */
[----:B------:R0:W4:Y:S01]  /*2df0*/  @!P2 LDG.E.U16 R29, [R2.64+0x400] ;  /* 0x00040028021da981 */ /* 0x000122000c1e1500 */
[----:B------:R-:W-:Y:S02]  /*2e00*/  ISETP.GE.AND P6, PT, R147, UR39, PT ;  /* 0x0000002793007c0c */ /* 0x000fe4000bfc6270 */
[----:B------:R-:W-:Y:S01]  /*2e10*/  LOP3.LUT R59, R4, 0x300, RZ, 0xfc, !PT ;  /* 0x00000300043b7812 */ /* 0x000fe200078efcff */
[----:B------:R0:W4:Y:S01]  /*2e20*/  @!P1 LDG.E.U16 R17, [R2.64+0x440] ;  /* 0x0004402802119981 */ /* 0x000122000c1e1500 */
[----:B------:R-:W-:-:S02]  /*2e30*/  ISETP.GE.AND P5, PT, R81, UR39, PT ;  /* 0x0000002751007c0c */ /* 0x000fc4000bfa6270 */
[----:B------:R-:W-:Y:S02]  /*2e40*/  ISETP.GE.AND P4, PT, R82, UR39, PT ;  /* 0x0000002752007c0c */ /* 0x000fe4000bf86270 */
[----:B------:R-:W-:Y:S02]  /*2e50*/  ISETP.GE.AND P3, PT, R80, UR39, PT ;  /* 0x0000002750007c0c */ /* 0x000fe4000bf66270 */
[----:B------:R-:W-:Y:S02]  /*2e60*/  ISETP.GE.AND P2, PT, R79, UR39, PT ;  /* 0x000000274f007c0c */ /* 0x000fe4000bf46270 */
[----:B------:R-:W-:Y:S02]  /*2e70*/  ISETP.GE.AND P1, PT, R59, UR39, PT ;  /* 0x000000273b007c0c */ /* 0x000fe4000bf26270 */
[----:B------:R-:W-:Y:S02]  /*2e80*/  PRMT R30, RZ, 0x7610, R30 ;  /* 0x00007610ff1e7816 */ /* 0x000fe4000000001e */
[----:B------:R-:W-:-:S02]  /*2e90*/  PRMT R21, RZ, 0x7610, R21 ;  /* 0x00007610ff157816 */ /* 0x000fc40000000015 */
[----:B------:R-:W-:Y:S02]  /*2ea0*/  SHF.L.U32 R7, R122, 0x5, RZ ;  /* 0x000000057a077819 */ /* 0x000fe400000006ff */
[----:B------:R-:W-:Y:S01]  /*2eb0*/  PRMT R19, RZ, 0x7610, R19 ;  /* 0x00007610ff137816 */ /* 0x000fe20000000013 */
[----:B------:R0:W4:Y:S01]  /*2ec0*/  @!P0 LDG.E.U16 R30, [R2.64+0x480] ;  /* 0x00048028021e8981 */ /* 0x000122000c1e1500 */
[----:B------:R-:W-:Y:S02]  /*2ed0*/  PRMT R22, RZ, 0x7610, R22 ;  /* 0x00007610ff167816 */ /* 0x000fe40000000016 */
[C---:B------:R-:W-:Y:S01]  /*2ee0*/  LOP3.LUT R65, R4.reuse, 0x320, RZ, 0xfc, !PT ;  /* 0x0000032004417812 */ /* 0x040fe200078efcff */
[----:B------:R0:W4:Y:S01]  /*2ef0*/  @!P6 LDG.E.U16 R21, [R2.64+0x4c0] ;  /* 0x0004c0280215e981 */ /* 0x000122000c1e1500 */
[----:B------:R-:W-:Y:S02]  /*2f00*/  PRMT R13, RZ, 0x7610, R13 ;  /* 0x00007610ff0d7816 */ /* 0x000fe4000000000d */
[----:B------:R-:W-:Y:S01]  /*2f10*/  LOP3.LUT R57, R4, 0x340, RZ, 0xfc, !PT ;  /* 0x0000034004397812 */ /* 0x000fe200078efcff */
[----:B------:R0:W4:Y:S01]  /*2f20*/  @!P5 LDG.E.U16 R19, [R2.64+0x500] ;  /* 0x000500280213d981 */ /* 0x000122000c1e1500 */
[----:B------:R-:W-:-:S02]  /*2f30*/  PRMT R20, RZ, 0x7610, R20 ;  /* 0x00007610ff147816 */ /* 0x000fc40000000014 */
[----:B------:R-:W-:Y:S01]  /*2f40*/  LOP3.LUT R0, R7, 0xffffffe0, R236, 0xe2, !PT ;  /* 0xffffffe007007812 */ /* 0x000fe200078ee2ec */
        /* <DEDUP_REMOVED lines=8> */
[----:B------:R-:W-:Y:S01]  /*2fd0*/  LOP3.LUT R49, R4, 0x3c0, RZ, 0xfc, !PT ;  /* 0x000003c004317812 */ /* 0x000fe200078efcff */
[----:B------:R0:W4:Y:S01]  /*2fe0*/  @!P1 LDG.E.U16 R15, [R2.64+0x600] ;  /* 0x00060028020f9981 */ /* 0x000122000c1e1500 */
[----:B------:R-:W-:Y:S02]  /*2ff0*/  ISETP.GE.AND P6, PT, R57, UR39, PT ;  /* 0x0000002739007c0c */ /* 0x000fe4000bfc6270 */
[----:B------:R-:W-:Y:S02]  /*3000*/  LOP3.LUT R0, R0, 0x3e0, RZ, 0xfc, !PT ;  /* 0x000003e000007812 */ /* 0x000fe400078efcff */
        /* <DEDUP_REMOVED lines=17> */
[----:B------:R0:W4:Y:S04]  /*3120*/  @!P2 LDG.E.U16 R11, [R2.64+0x780] ;  /* 0x00078028020ba981 */ /* 0x000128000c1e1500 */
[----:B------:R0:W4:Y:S01]  /*3130*/  @!P1 LDG.E.U16 R10, [R2.64+0x7c0] ;  /* 0x0007c028020a9981 */ /* 0x000122000c1e1500 */
[----:B------:R-:W-:-:S02]  /*3140*/  UIMAD UR11, UR28, UR34, URZ ;  /* 0x000000221c0b72a4 */ /* 0x000fc4000f8e023f */
[----:B------:R-:W-:Y:S02]  /*3150*/  UIMAD.WIDE.U32 UR36, UR29, UR34, URZ ;  /* 0x000000221d2472a5 */ /* 0x000fe4000f8e003f */
[----:B------:R-:W-:-:S03]  /*3160*/  UIMAD UR11, UR29, UR35, UR11 ;  /* 0x000000231d0b72a4 */ /* 0x000fc6000f8e020b */
        /* <DEDUP_REMOVED lines=9> */
[----:B0-----:R-:W-:-:S04]  /*3200*/  MOV R2, UR34 ;  /* 0x0000002200027c02 */ /* 0x001fc80008000f00 */
[----:B------:R-:W-:Y:S01]  /*3210*/  MOV R3, UR35 ;  /* 0x0000002300037c02 */ /* 0x000fe20008000f00 */
[----:B------:R-:W-:-:S05]  /*3220*/  ULDC.64 UR34, c[0x0][0x1c0] ;  /* 0x0000700000227ab9 */ /* 0x000fca0000000a00 */
[----:B------:R-:W4:Y:S01]  /*3230*/  LDG.E.64 R2, [R2.64] ;  /* 0x0000002802027981 */ /* 0x000f22000c1e1b00 */
[----:B------:R-:W-:Y:S01]  /*3240*/  MOV R7, UR6 ;  /* 0x0000000600077c02 */ /* 0x000fe20008000f00 */
[----:B------:R-:W-:Y:S01]  /*3250*/  UIMAD UR34, UR38, UR34, URZ ;  /* 0x00000022262272a4 */ /* 0x000fe2000f8e023f */
[----:B------:R-:W-:-:S03]  /*3260*/  SHF.L.U32 R8, R122, 0x5, RZ ;  /* 0x000000057a087819 */ /* 0x000fc600000006ff */
[----:B------:R-:W-:Y:S01]  /*3270*/  UIMAD UR34, UR6, UR35, UR34 ;  /* 0x00000023062272a4 */ /* 0x000fe2000f8e0222 */
[----:B------:R-:W-:Y:S01]  /*3280*/  IMAD.WIDE.U32 R6, R7, c[0x0][0x1c0], R4 ;  /* 0x0000700007067a25 */ /* 0x000fe200078e0004 */
[----:B------:R-:W-:Y:S02]  /*3290*/  LOP3.LUT R8, R8, 0xfffffc00, RZ, 0xc0, !PT ;  /* 0xfffffc0008087812 */ /* 0x000fe400078ec0ff */
[----:B------:R-:W-:Y:S02]  /*32a0*/  ISETP.GE.AND P4, PT, R4, UR39, PT ;  /* 0x0000002704007c0c */ /* 0x000fe4000bf86270 */
[----:B------:R-:W-:Y:S02]  /*32b0*/  IADD3 R5, R7, UR34, RZ ;  /* 0x0000002207057c10 */ /* 0x000fe4000fffe0ff */
[----:B------:R-:W-:Y:S02]  /*32c0*/  LEA R4, P5, R6, UR15, 0x1 ;  /* 0x0000000f06047c11 */ /* 0x000fe4000f8a08ff */
[----:B------:R-:W-:-:S02]  /*32d0*/  IADD3 R7, R8, R121, RZ ;  /* 0x0000007908077210 */ /* 0x000fc40007ffe0ff */
[----:B------:R-:W-:Y:S02]  /*32e0*/  LEA.HI.X R5, R6, UR14, R5, 0x1, P5 ;  /* 0x0000000e06057c11 */ /* 0x000fe4000a8f0c05 */
[----:B------:R-:W-:Y:S02]  /*32f0*/  ISETP.GE.AND P2, PT, R42, UR39, PT ;  /* 0x000000272a007c0c */ /* 0x000fe4000bf46270 */
[C---:B------:R-:W-:Y:S02]  /*3300*/  IADD3 R6, R7.reuse, 0x20, RZ ;  /* 0x0000002007067810 */ /* 0x040fe40007ffe0ff */
[----:B------:R-:W-:Y:S02]  /*3310*/  ISETP.GE.AND P0, PT, R44, UR39, PT ;  /* 0x000000272c007c0c */ /* 0x000fe4000bf06270 */
[----:B------:R-:W-:Y:S02]  /*3320*/  IADD3 R42, R7, 0x40, RZ ;  /* 0x00000040072a7810 */ /* 0x000fe40007ffe0ff */
[----:B------:R-:W-:-:S02]  /*3330*/  ISETP.GE.AND P5, PT, R46, UR39, PT ;  /* 0x000000272e007c0c */ /* 0x000fc4000bfa6270 */
[C---:B------:R-:W-:Y:S02]  /*3340*/  IADD3 R44, R7.reuse, 0x60, RZ ;  /* 0x00000060072c7810 */ /* 0x040fe40007ffe0ff */
[C---:B------:R-:W-:Y:S02]  /*3350*/  LEA.HI.SX32 R73, R7.reuse, R7, 0x1b ;  /* 0x0000000707497211 */ /* 0x040fe400078fdaff */
[C---:B------:R-:W-:Y:S02]  /*3360*/  IADD3 R46, R7.reuse, 0x80, RZ ;  /* 0x00000080072e7810 */ /* 0x040fe40007ffe0ff */
[C---:B------:R-:W-:Y:S02]  /*3370*/  IADD3 R72, R7.reuse, 0x220, RZ ;  /* 0x0000022007487810 */ /* 0x040fe40007ffe0ff */
[C---:B------:R-:W-:Y:S02]  /*3380*/  IADD3 R48, R7.reuse, 0xa0, RZ ;  /* 0x000000a007307810 */ /* 0x040fe40007ffe0ff */
[----:B------:R-:W-:-:S02]  /*3390*/  IADD3 R68, R7, 0x1e0, RZ ;  /* 0x000001e007447810 */ /* 0x000fc40007ffe0ff */
[-C--:B------:R-:W-:Y:S02]  /*33a0*/  LEA.HI.SX32 R6, R6, R7.reuse, 0x1b ;  /* 0x0000000706067211 */ /* 0x080fe400078fdaff */
[----:B------:R-:W-:Y:S02]  /*33b0*/  IADD3 R50, R7, 0xc0, RZ ;  /* 0x000000c007327810 */ /* 0x000fe40007ffe0ff */
[-C--:B------:R-:W-:Y:S02]  /*33c0*/  LEA.HI.SX32 R42, R42, R7.reuse, 0x1b ;  /* 0x000000072a2a7211 */ /* 0x080fe400078fdaff */
[----:B------:R-:W-:Y:S02]  /*33d0*/  ISETP.GE.AND P3, PT, R27, UR39, PT ;  /* 0x000000271b007c0c */ /* 0x000fe4000bf66270 */
[----:B------:R-:W-:Y:S02]  /*33e0*/  IADD3 R52, R7, 0xe0, RZ ;  /* 0x000000e007347810 */ /* 0x000fe40007ffe0ff */
[----:B------:R-:W-:-:S02]  /*33f0*/  LEA.HI.SX32 R44, R44, R7, 0x1b ;  /* 0x000000072c2c7211 */ /* 0x000fc400078fdaff */
[C---:B------:R-:W-:Y:S02]  /*3400*/  IADD3 R54, R7.reuse, 0x100, RZ ;  /* 0x0000010007367810 */ /* 0x040fe40007ffe0ff */
[----:B------:R-:W-:Y:S02]  /*3410*/  IADD3 R70, R7, 0x200, RZ ;  /* 0x0000020007467810 */ /* 0x000fe40007ffe0ff */
[----:B------:R-:W-:Y:S02]  /*3420*/  SHF.L.U32 R73, R73, 0x1, RZ ;  /* 0x0000000149497819 */ /* 0x000fe400000006ff */
[-C--:B------:R-:W-:Y:S02]  /*3430*/  LEA.HI.SX32 R27, R46, R7.reuse, 0x1b ;  /* 0x000000072e1b7211 */ /* 0x080fe400078fdaff */
[----:B------:R-:W-:Y:S02]  /*3440*/  LEA.HI.SX32 R94, R72, R7, 0x1b ;  /* 0x00000007485e7211 */ /* 0x000fe400078fdaff */
[----:B------:R-:W-:-:S02]  /*3450*/  IADD3 R56, R7, 0x120, RZ ;  /* 0x0000012007387810 */ /* 0x000fc40007ffe0ff */
[-C--:B------:R-:W-:Y:S02]  /*3460*/  LEA.HI.SX32 R48, R48, R7.reuse, 0x1b ;  /* 0x0000000730307211 */ /* 0x080fe400078fdaff */
[-C--:B------:R-:W-:Y:S02]  /*3470*/  LEA.HI.SX32 R46, R68, R7.reuse, 0x1b ;  /* 0x00000007442e7211 */ /* 0x080fe400078fdaff */
[----:B------:R-:W-:Y:S02]  /*3480*/  SHF.L.U32 R72, R6, 0x1, RZ ;  /* 0x0000000106487819 */ /* 0x000fe400000006ff */
[----:B------:R-:W-:Y:S02]  /*3490*/  IADD3 R58, R7, 0x140, RZ ;  /* 0x00000140073a7810 */ /* 0x000fe40007ffe0ff */
[----:B------:R-:W-:Y:S02]  /*34a0*/  LEA.HI.SX32 R50, R50, R7, 0x1b ;  /* 0x0000000732327211 */ /* 0x000fe400078fdaff */
[----:B------:R-:W-:-:S02]  /*34b0*/  SHF.L.U32 R68, R42, 0x1, RZ ;  /* 0x000000012a447819 */ /* 0x000fc400000006ff */
[C---:B------:R-:W-:Y:S02]  /*34c0*/  IADD3 R60, R7.reuse, 0x160, RZ ;  /* 0x00000160073c7810 */ /* 0x040fe40007ffe0ff */
[-C--:B------:R-:W-:Y:S02]  /*34d0*/  LEA.HI.SX32 R52, R52, R7.reuse, 0x1b ;  /* 0x0000000734347211 */ /* 0x080fe400078fdaff */
[----:B------:R-:W-:Y:S01]  /*34e0*/  SHF.L.U32 R71, R44, 0x1, RZ ;  /* 0x000000012c477819 */ /* 0x000fe200000006ff */
[----:B--2---:R0:W-:Y:S01]  /*34f0*/  STS.U16 [R73], R28 ;  /* 0x0000001c49007388 */ /* 0x0041e20000000400 */
[C---:B------:R-:W-:Y:S02]  /*3500*/  IADD3 R62, R7.reuse, 0x180, RZ ;  /* 0x00000180073e7810 */ /* 0x040fe40007ffe0ff */
[----:B------:R-:W-:Y:S02]  /*3510*/  IADD3 R66, R7, 0x1c0, RZ ;  /* 0x000001c007427810 */ /* 0x000fe40007ffe0ff */
[----:B------:R-:W-:-:S02]  /*3520*/  LEA.HI.SX32 R54, R54, R7, 0x1b ;  /* 0x0000000736367211 */ /* 0x000fc400078fdaff */
[-C--:B------:R-:W-:Y:S02]  /*3530*/  LEA.HI.SX32 R47, R70, R7.reuse, 0x1b ;  /* 0x00000007462f7211 */ /* 0x080fe400078fdaff */
[----:B------:R-:W-:Y:S01]  /*3540*/  SHF.L.U32 R27, R27, 0x1, RZ ;  /* 0x000000011b1b7819 */ /* 0x000fe200000006ff */
[----:B---3--:R-:W-:Y:S01]  /*3550*/  STS.U16 [R72+0x40], R41 ;  /* 0x0000402948007388 */ /* 0x008fe20000000400 */
[----:B------:R-:W-:Y:S02]  /*3560*/  IADD3 R64, R7, 0x1a0, RZ ;  /* 0x000001a007407810 */ /* 0x000fe40007ffe0ff */
[----:B------:R-:W-:Y:S02]  /*3570*/  LEA.HI.SX32 R56, R56, R7, 0x1b ;  /* 0x0000000738387211 */ /* 0x000fe400078fdaff */
[----:B------:R-:W-:Y:S01]  /*3580*/  SHF.L.U32 R70, R48, 0x1, RZ ;  /* 0x0000000130467819 */ /* 0x000fe200000006ff */
[----:B----4-:R-:W-:Y:S01]  /*3590*/  STS.U16 [R68+0x80], R39 ;  /* 0x0000802744007388 */ /* 0x010fe20000000400 */
[----:B------:R-:W-:-:S02]  /*35a0*/  ISETP.GE.AND P1, PT, R43, UR39, PT ;  /* 0x000000272b007c0c */ /* 0x000fc4000bf26270 */
[-C--:B------:R-:W-:Y:S02]  /*35b0*/  LEA.HI.SX32 R58, R58, R7.reuse, 0x1b ;  /* 0x000000073a3a7211 */ /* 0x080fe400078fdaff */
[----:B------:R-:W-:Y:S01]  /*35c0*/  SHF.L.U32 R69, R50, 0x1, RZ ;  /* 0x0000000132457819 */ /* 0x000fe200000006ff */
[----:B------:R-:W-:Y:S01]  /*35d0*/  STS.U16 [R71+0xc0], R40 ;  /* 0x0000c02847007388 */ /* 0x000fe20000000400 */
[----:B------:R-:W-:Y:S02]  /*35e0*/  ISETP.GE.AND P6, PT, R45, UR39, PT ;  /* 0x000000272d007c0c */ /* 0x000fe4000bfc6270 */
[-C--:B------:R-:W-:Y:S02]  /*35f0*/  LEA.HI.SX32 R43, R60, R7.reuse, 0x1b ;  /* 0x000000073c2b7211 */ /* 0x080fe400078fdaff */
[----:B------:R-:W-:Y:S01]  /*3600*/  SHF.L.U32 R67, R52, 0x1, RZ ;  /* 0x0000000134437819 */ /* 0x000fe200000006ff */
[----:B------:R-:W-:Y:S01]  /*3610*/  STS.U16 [R27+0x100], R26 ;  /* 0x0001001a1b007388 */ /* 0x000fe20000000400 */
[----:B------:R-:W-:-:S02]  /*3620*/  LEA.HI.SX32 R62, R62, R7, 0x1b ;  /* 0x000000073e3e7211 */ /* 0x000fc400078fdaff */
[-C--:B------:R-:W-:Y:S02]  /*3630*/  LEA.HI.SX32 R45, R66, R7.reuse, 0x1b ;  /* 0x00000007422d7211 */ /* 0x080fe400078fdaff */
[----:B------:R-:W-:Y:S01]  /*3640*/  SHF.L.U32 R60, R54, 0x1, RZ ;  /* 0x00000001363c7819 */ /* 0x000fe200000006ff */
[----:B------:R1:W-:Y:S01]  /*3650*/  STS.U16 [R70+0x140], R25 ;  /* 0x0001401946007388 */ /* 0x0003e20000000400 */
[----:B------:R-:W-:Y:S02]  /*3660*/  LEA.HI.SX32 R61, R64, R7, 0x1b ;  /* 0x00000007403d7211 */ /* 0x000fe400078fdaff */
[----:B------:R-:W-:Y:S01]  /*3670*/  SHF.L.U32 R66, R56, 0x1, RZ ;  /* 0x0000000138427819 */ /* 0x000fe200000006ff */
[----:B------:R2:W-:Y:S01]  /*3680*/  STS.U16 [R69+0x180], R24 ;  /* 0x0001801845007388 */ /* 0x0005e20000000400 */
[C---:B------:R-:W-:Y:S02]  /*3690*/  IADD3 R74, R7.reuse, 0x240, RZ ;  /* 0x00000240074a7810 */ /* 0x040fe40007ffe0ff */
[----:B------:R-:W-:Y:S01]  /*36a0*/  SHF.L.U32 R63, R58, 0x1, RZ ;  /* 0x000000013a3f7819 */ /* 0x000fe200000006ff */
[----:B------:R-:W-:Y:S01]  /*36b0*/  STS.U16 [R67+0x1c0], R36 ;  /* 0x0001c02443007388 */ /* 0x000fe20000000400 */
[----:B------:R-:W-:-:S02]  /*36c0*/  IADD3 R76, R7, 0x260, RZ ;  /* 0x00000260074c7810 */ /* 0x000fc40007ffe0ff */
[----:B0-----:R-:W-:Y:S01]  /*36d0*/  SHF.L.U32 R28, R43, 0x1, RZ ;  /* 0x000000012b1c7819 */ /* 0x001fe200000006ff */
[----:B------:R-:W-:Y:S01]  /*36e0*/  STS.U16 [R60+0x200], R33 ;  /* 0x000200213c007388 */ /* 0x000fe20000000400 */
[C---:B------:R-:W-:Y:S02]  /*36f0*/  IADD3 R78, R7.reuse, 0x280, RZ ;  /* 0x00000280074e7810 */ /* 0x040fe40007ffe0ff */
[----:B------:R-:W-:Y:S01]  /*3700*/  SHF.L.U32 R62, R62, 0x1, RZ ;  /* 0x000000013e3e7819 */ /* 0x000fe200000006ff */
[----:B------:R-:W-:Y:S01]  /*3710*/  STS.U16 [R66+0x240], R35 ;  /* 0x0002402342007388 */ /* 0x000fe20000000400 */
[----:B------:R-:W-:Y:S02]  /*3720*/  IADD3 R124, R7, 0x2a0, RZ ;  /* 0x000002a0077c7810 */ /* 0x000fe40007ffe0ff */
[----:B------:R-:W-:Y:S01]  /*3730*/  SHF.L.U32 R61, R61, 0x1, RZ ;  /* 0x000000013d3d7819 */ /* 0x000fe200000006ff */
[----:B------:R-:W-:Y:S01]  /*3740*/  STS.U16 [R63+0x280], R38 ;  /* 0x000280263f007388 */ /* 0x000fe20000000400 */
[----:B------:R-:W-:-:S02]  /*3750*/  IADD3 R126, R7, 0x2c0, RZ ;  /* 0x000002c0077e7810 */ /* 0x000fc40007ffe0ff */
[-C--:B------:R-:W-:Y:S02]  /*3760*/  LEA.HI.SX32 R74, R74, R7.reuse, 0x1b ;  /* 0x000000074a4a7211 */ /* 0x080fe400078fdaff */
[----:B-1----:R-:W-:Y:S02]  /*3770*/  SHF.L.U32 R25, R45, 0x1, RZ ;  /* 0x000000012d197819 */ /* 0x002fe400000006ff */
[C---:B------:R-:W-:Y:S02]  /*3780*/  IADD3 R128, R7.reuse, 0x2e0, RZ ;  /* 0x000002e007807810 */ /* 0x040fe40007ffe0ff */
[----:B------:R-:W-:Y:S02]  /*3790*/  LEA.HI.SX32 R76, R76, R7, 0x1b ;  /* 0x000000074c4c7211 */ /* 0x000fe400078fdaff */
[----:B------:R-:W-:Y:S01]  /*37a0*/  SHF.L.U32 R26, R46, 0x1, RZ ;  /* 0x000000012e1a7819 */ /* 0x000fe200000006ff */
[----:B------:R-:W-:Y:S01]  /*37b0*/  STS.U16 [R28+0x2c0], R37 ;  /* 0x0002c0251c007388 */ /* 0x000fe20000000400 */
[----:B------:R-:W-:-:S02]  /*37c0*/  IADD3 R130, R7, 0x300, RZ ;  /* 0x0000030007827810 */ /* 0x000fc40007ffe0ff */
[-C--:B------:R-:W-:Y:S01]  /*37d0*/  LEA.HI.SX32 R78, R78, R7.reuse, 0x1b ;  /* 0x000000074e4e7211 */ /* 0x080fe200078fdaff */
[----:B------:R-:W-:Y:S01]  /*37e0*/  STS.U16 [R62+0x300], R23 ;  /* 0x000300173e007388 */ /* 0x000fe20000000400 */
[----:B--2---:R-:W-:Y:S02]  /*37f0*/  SHF.L.U32 R24, R47, 0x1, RZ ;  /* 0x000000012f187819 */ /* 0x004fe400000006ff */
[C---:B------:R-:W-:Y:S01]  /*3800*/  IADD3 R142, R7.reuse, 0x320, RZ ;  /* 0x00000320078e7810 */ /* 0x040fe20007ffe0ff */
[----:B------:R-:W-:Y:S01]  /*3810*/  STS.U16 [R61+0x340], R34 ;  /* 0x000340223d007388 */ /* 0x000fe20000000400 */
[----:B------:R-:W-:Y:S02]  /*3820*/  LEA.HI.SX32 R75, R124, R7, 0x1b ;  /* 0x000000077c4b7211 */ /* 0x000fe400078fdaff */
[----:B------:R-:W-:Y:S01]  /*3830*/  SHF.L.U32 R94, R94, 0x1, RZ ;  /* 0x000000015e5e7819 */ /* 0x000fe200000006ff */
[----:B------:R-:W-:Y:S01]  /*3840*/  STS.U16 [R25+0x380], R32 ;  /* 0x0003802019007388 */ /* 0x000fe20000000400 */
[----:B------:R-:W-:-:S02]  /*3850*/  IADD3 R148, R7, 0x340, RZ ;  /* 0x0000034007947810 */ /* 0x000fc40007ffe0ff */
[-C--:B------:R-:W-:Y:S02]  /*3860*/  LEA.HI.SX32 R124, R126, R7.reuse, 0x1b ;  /* 0x000000077e7c7211 */ /* 0x080fe400078fdaff */
[----:B------:R-:W-:Y:S01]  /*3870*/  SHF.L.U32 R77, R74, 0x1, RZ ;  /* 0x000000014a4d7819 */ /* 0x000fe200000006ff */
[----:B------:R-:W-:Y:S01]  /*3880*/  STS.U16 [R26+0x3c0], R31 ;  /* 0x0003c01f1a007388 */ /* 0x000fe20000000400 */
[C---:B------:R-:W-:Y:S02]  /*3890*/  IADD3 R150, R7.reuse, 0x360, RZ ;  /* 0x0000036007967810 */ /* 0x040fe40007ffe0ff */
[----:B------:R-:W-:Y:S02]  /*38a0*/  LEA.HI.SX32 R125, R128, R7, 0x1b ;  /* 0x00000007807d7211 */ /* 0x000fe400078fdaff */
[----:B------:R-:W-:Y:S01]  /*38b0*/  SHF.L.U32 R76, R76, 0x1, RZ ;  /* 0x000000014c4c7819 */ /* 0x000fe200000006ff */
[----:B------:R-:W-:Y:S01]  /*38c0*/  STS.U16 [R24+0x400], R29 ;  /* 0x0004001d18007388 */ /* 0x000fe20000000400 */
[----:B------:R-:W-:-:S02]  /*38d0*/  IADD3 R152, R7, 0x380, RZ ;  /* 0x0000038007987810 */ /* 0x000fc40007ffe0ff */
[-C--:B------:R-:W-:Y:S02]  /*38e0*/  LEA.HI.SX32 R126, R130, R7.reuse, 0x1b ;  /* 0x00000007827e7211 */ /* 0x080fe400078fdaff */
[----:B------:R-:W-:Y:S01]  /*38f0*/  SHF.L.U32 R74, R78, 0x1, RZ ;  /* 0x000000014e4a7819 */ /* 0x000fe200000006ff */
[----:B------:R-:W-:Y:S01]  /*3900*/  STS.U16 [R94+0x440], R17 ;  /* 0x000440115e007388 */ /* 0x000fe20000000400 */
[----:B------:R-:W-:Y:S02]  /*3910*/  IADD3 R154, R7, 0x3a0, RZ ;  /* 0x000003a0079a7810 */ /* 0x000fe40007ffe0ff */
[----:B------:R-:W-:Y:S02]  /*3920*/  LEA.HI.SX32 R95, R142, R7, 0x1b ;  /* 0x000000078e5f7211 */ /* 0x000fe400078fdaff */
[----:B------:R-:W-:Y:S02]  /*3930*/  SHF.L.U32 R75, R75, 0x1, RZ ;  /* 0x000000014b4b7819 */ /* 0x000fe400000006ff */
[----:B------:R-:W-:-:S02]  /*3940*/  IADD3 R170, R7, 0x3c0, RZ ;  /* 0x000003c007aa7810 */ /* 0x000fc40007ffe0ff */
[-C--:B------:R-:W-:Y:S02]  /*3950*/  LEA.HI.SX32 R123, R148, R7.reuse, 0x1b ;  /* 0x00000007947b7211 */ /* 0x080fe400078fdaff */
[----:B------:R-:W-:Y:S01]  /*3960*/  SHF.L.U32 R124, R124, 0x1, RZ ;  /* 0x000000017c7c7819 */ /* 0x000fe200000006ff */
[----:B------:R-:W-:Y:S01]  /*3970*/  STS.U16 [R77+0x480], R30 ;  /* 0x0004801e4d007388 */ /* 0x000fe20000000400 */
[----:B------:R-:W-:Y:S02]  /*3980*/  IADD3 R172, R7, 0x3e0, RZ ;  /* 0x000003e007ac7810 */ /* 0x000fe40007ffe0ff */
[-C--:B------:R-:W-:Y:S01]  /*3990*/  LEA.HI.SX32 R130, R150, R7.reuse, 0x1b ;  /* 0x0000000796827211 */ /* 0x080fe200078fdaff */
[----:B------:R-:W-:Y:S01]  /*39a0*/  STS.U16 [R76+0x4c0], R21 ;  /* 0x0004c0154c007388 */ /* 0x000fe20000000400 */
[----:B------:R-:W-:Y:S02]  /*39b0*/  SHF.L.U32 R125, R125, 0x1, RZ ;  /* 0x000000017d7d7819 */ /* 0x000fe400000006ff */
[----:B------:R-:W-:Y:S01]  /*39c0*/  LEA.HI.SX32 R131, R152, R7, 0x1b ;  /* 0x0000000798837211 */ /* 0x000fe200078fdaff */
[----:B------:R-:W-:Y:S01]  /*39d0*/  STS.U16 [R74+0x500], R19 ;  /* 0x000500134a007388 */ /* 0x000fe20000000400 */
[----:B------:R-:W-:-:S02]  /*39e0*/  SHF.L.U32 R126, R126, 0x1, RZ ;  /* 0x000000017e7e7819 */ /* 0x000fc400000006ff */
[-C--:B------:R-:W-:Y:S01]  /*39f0*/  LEA.HI.SX32 R127, R154, R7.reuse, 0x1b ;  /* 0x000000079a7f7211 */ /* 0x080fe200078fdaff */
[----:B------:R-:W-:Y:S01]  /*3a00*/  STS.U16 [R75+0x540], R22 ;  /* 0x000540164b007388 */ /* 0x000fe20000000400 */
[----:B------:R-:W-:Y:S02]  /*3a10*/  SHF.L.U32 R95, R95, 0x1, RZ ;  /* 0x000000015f5f7819 */ /* 0x000fe400000006ff */
[-C--:B------:R-:W-:Y:S01]  /*3a20*/  LEA.HI.SX32 R128, R170, R7.reuse, 0x1b ;  /* 0x00000007aa807211 */ /* 0x080fe200078fdaff */
[----:B------:R-:W-:Y:S01]  /*3a30*/  STS.U16 [R124+0x580], R13 ;  /* 0x0005800d7c007388 */ /* 0x000fe20000000400 */
[----:B------:R-:W-:Y:S02]  /*3a40*/  SHF.L.U32 R123, R123, 0x1, RZ ;  /* 0x000000017b7b7819 */ /* 0x000fe400000006ff */
[----:B------:R-:W-:Y:S01]  /*3a50*/  LEA.HI.SX32 R129, R172, R7, 0x1b ;  /* 0x00000007ac817211 */ /* 0x000fe200078fdaff */
[----:B------:R-:W-:Y:S01]  /*3a60*/  STS.U16 [R125+0x5c0], R20 ;  /* 0x0005c0147d007388 */ /* 0x000fe20000000400 */
[----:B------:R-:W-:-:S02]  /*3a70*/  SHF.L.U32 R130, R130, 0x1, RZ ;  /* 0x0000000182827819 */ /* 0x000fc400000006ff */
[----:B------:R-:W-:Y:S01]  /*3a80*/  SHF.L.U32 R131, R131, 0x1, RZ ;  /* 0x0000000183837819 */ /* 0x000fe200000006ff */
[----:B------:R-:W-:Y:S01]  /*3a90*/  STS.U16 [R126+0x600], R15 ;  /* 0x0006000f7e007388 */ /* 0x000fe20000000400 */
[----:B------:R-:W-:Y:S02]  /*3aa0*/  SHF.L.U32 R127, R127, 0x1, RZ ;  /* 0x000000017f7f7819 */ /* 0x000fe400000006ff */
[----:B------:R-:W-:Y:S02]  /*3ab0*/  SHF.L.U32 R128, R128, 0x1, RZ ;  /* 0x0000000180807819 */ /* 0x000fe400000006ff */
[----:B------:R-:W-:Y:S02]  /*3ac0*/  SHF.L.U32 R129, R129, 0x1, RZ ;  /* 0x0000000181817819 */ /* 0x000fe400000006ff */
[----:B------:R-:W-:Y:S02]  /*3ad0*/  PRMT R142, RZ, 0x7610, R142 ;  /* 0x00007610ff8e7816 */ /* 0x000fe4000000008e */
[----:B------:R-:W-:-:S02]  /*3ae0*/  PRMT R143, RZ, 0x7610, R143 ;  /* 0x00007610ff8f7816 */ /* 0x000fc4000000008f */
[----:B------:R-:W-:Y:S01]  /*3af0*/  PRMT R139, RZ, 0x7610, R139 ;  /* 0x00007610ff8b7816 */ /* 0x000fe2000000008b */
[----:B------:R-:W-:Y:S04]  /*3b00*/  STS.U16 [R95+0x640], R18 ;  /* 0x000640125f007388 */ /* 0x000fe80000000400 */
[----:B------:R-:W-:Y:S04]  /*3b10*/  STS.U16 [R123+0x680], R16 ;  /* 0x000680107b007388 */ /* 0x000fe80000000400 */
[----:B------:R0:W-:Y:S04]  /*3b20*/  STS.U16 [R130+0x6c0], R9 ;  /* 0x0006c00982007388 */ /* 0x0001e80000000400 */
[----:B------:R-:W-:Y:S04]  /*3b30*/  STS.U16 [R131+0x700], R14 ;  /* 0x0007000e83007388 */ /* 0x000fe80000000400 */
[----:B------:R-:W-:Y:S04]  /*3b40*/  STS.U16 [R127+0x740], R12 ;  /* 0x0007400c7f007388 */ /* 0x000fe80000000400 */
[----:B------:R1:W-:Y:S04]  /*3b50*/  STS.U16 [R128+0x780], R11 ;  /* 0x0007800b80007388 */ /* 0x0003e80000000400 */
[----:B------:R2:W-:Y:S01]  /*3b60*/  STS.U16 [R129+0x7c0], R10 ;  /* 0x0007c00a81007388 */ /* 0x0005e20000000400 */
[----:B------:R-:W-:-:S06]  /*3b70*/  NOP ;  /* 0x0000000000007918 */ /* 0x000fcc0000000000 */
[----:B------:R3:W4:Y:S01]  /*3b80*/  @!P4 LDG.E.U16 R142, [R4.64] ;  /* 0x00000028048ec981 */ /* 0x000722000c1e1500 */
[----:B------:R-:W-:Y:S02]  /*3b90*/  ISETP.GE.AND P4, PT, R134, UR39, PT ;  /* 0x0000002786007c0c */ /* 0x000fe4000bf86270 */
[----:B------:R-:W-:Y:S01]  /*3ba0*/  PRMT R134, RZ, 0x7610, R134 ;  /* 0x00007610ff867816 */ /* 0x000fe20000000086 */
[----:B------:R3:W4:Y:S01]  /*3bb0*/  @!P3 LDG.E.U16 R143, [R4.64+0x40] ;  /* 0x00004028048fb981 */ /* 0x000722000c1e1500 */
[----:B------:R-:W-:Y:S02]  /*3bc0*/  ISETP.GE.AND P3, PT, R136, UR39, PT ;  /* 0x0000002788007c0c */ /* 0x000fe4000bf66270 */
[----:B------:R-:W-:Y:S01]  /*3bd0*/  PRMT R136, RZ, 0x7610, R136 ;  /* 0x00007610ff887816 */ /* 0x000fe20000000088 */
[----:B------:R3:W4:Y:S01]  /*3be0*/  @!P2 LDG.E.U16 R139, [R4.64+0x80] ;  /* 0x00008028048ba981 */ /* 0x000722000c1e1500 */
[----:B------:R-:W-:Y:S02]  /*3bf0*/  ISETP.GE.AND P2, PT, R141, UR39, PT ;  /* 0x000000278d007c0c */ /* 0x000fe4000bf46270 */
[----:B------:R-:W-:Y:S01]  /*3c00*/  PRMT R141, RZ, 0x7610, R141 ;  /* 0x00007610ff8d7816 */ /* 0x000fe2000000008d */
[----:B------:R3:W4:Y:S01]  /*3c10*/  @!P1 LDG.E.U16 R134, [R4.64+0xc0] ;  /* 0x0000c02804869981 */ /* 0x000722000c1e1500 */
[----:B------:R-:W-:-:S02]  /*3c20*/  ISETP.GE.AND P1, PT, R138, UR39, PT ;  /* 0x000000278a007c0c */ /* 0x000fc4000bf26270 */
        /* <DEDUP_REMOVED lines=29> */
[----:B------:R-:W-:Y:S02]  /*3e00*/  PRMT R149, RZ, 0x7610, R149 ;  /* 0x00007610ff957816 */ /* 0x000fe40000000095 */
[----:B------:R-:W-:Y:S01]  /*3e10*/  PRMT R151, RZ, 0x7610, R151 ;  /* 0x00007610ff977816 */ /* 0x000fe20000000097 */
[----:B------:R3:W4:Y:S01]  /*3e20*/  @!P4 LDG.E.U16 R144, [R4.64+0x380] ;  /* 0x000380280490c981 */ /* 0x000722000c1e1500 */
[----:B------:R-:W-:Y:S02]  /*3e30*/  ISETP.GE.AND P5, PT, R81, UR39, PT ;  /* 0x0000002751007c0c */ /* 0x000fe4000bfa6270 */
[----:B------:R-:W-:Y:S01]  /*3e40*/  ISETP.GE.AND P4, PT, R82, UR39, PT ;  /* 0x0000002752007c0c */ /* 0x000fe2000bf86270 */
[----:B------:R3:W4:Y:S01]  /*3e50*/  @!P3 LDG.E.U16 R147, [R4.64+0x3c0] ;  /* 0x0003c0280493b981 */ /* 0x000722000c1e1500 */
[----:B------:R-:W-:-:S03]  /*3e60*/  ISETP.GE.AND P3, PT, R80, UR39, PT ;  /* 0x0000002750007c0c */ /* 0x000fc6000bf66270 */
[----:B------:R3:W4:Y:S01]  /*3e70*/  @!P2 LDG.E.U16 R149, [R4.64+0x400] ;  /* 0x000400280495a981 */ /* 0x000722000c1e1500 */
[----:B------:R-:W-:-:S03]  /*3e80*/  ISETP.GE.AND P2, PT, R79, UR39, PT ;  /* 0x000000274f007c0c */ /* 0x000fc6000bf46270 */
[----:B------:R3:W4:Y:S01]  /*3e90*/  @!P1 LDG.E.U16 R151, [R4.64+0x440] ;  /* 0x0004402804979981 */ /* 0x000722000c1e1500 */
        /* <DEDUP_REMOVED lines=9> */
[----:B------:R-:W-:Y:S02]  /*3f30*/  PRMT R177, RZ, 0x7610, R177 ;  /* 0x00007610ffb17816 */ /* 0x000fe400000000b1 */
[----:B------:R-:W-:Y:S01]  /*3f40*/  ISETP.GE.AND P0, PT, R65, UR39, PT ;  /* 0x0000002741007c0c */ /* 0x000fe2000bf06270 */
        /* <DEDUP_REMOVED lines=25> */
[----:B------:R-:W0:Y:S02]  /*40e0*/  R2UR UR36, R3 ;  /* 0x00000000032473c2 */ /* 0x000e2400000e0000 */
[----:B0-----:R-:W-:-:S04]  /*40f0*/  FMUL.FTZ R0, R115, UR36 ;  /* 0x0000002473007c20 */ /* 0x001fc80008410000 */
[----:B------:R-:W-:Y:S02]  /*4100*/  FMUL.RZ R9, R0, 0.15915493667125701904 ;  /* 0x3e22f98300097820 */ /* 0x000fe4000040c000 */
[----:B------:R-:W-:-:S04]  /*4110*/  FMUL.FTZ R0, R114, UR36 ;  /* 0x0000002472007c20 */ /* 0x000fc80008410000 */
[----:B-1----:R-:W-:Y:S02]  /*4120*/  FMUL.RZ R11, R0, 0.15915493667125701904 ;  /* 0x3e22f983000b7820 */ /* 0x002fe4000040c000 */
[----:B------:R-:W-:-:S04]  /*4130*/  FMUL.FTZ R0, R113, UR36 ;  /* 0x0000002471007c20 */ /* 0x000fc80008410000 */
[----:B---3--:R-:W-:Y:S02]  /*4140*/  FMUL.RZ R4, R0, 0.15915493667125701904 ;  /* 0x3e22f98300047820 */ /* 0x008fe4000040c000 */
[----:B------:R-:W-:-:S04]  /*4150*/  FMUL.FTZ R0, R112, UR36 ;  /* 0x0000002470007c20 */ /* 0x000fc80008410000 */
[----:B------:R-:W-:Y:S02]  /*4160*/  FMUL.RZ R3, R0, 0.15915493667125701904 ;  /* 0x3e22f98300037820 */ /* 0x000fe4000040c000 */
[----:B------:R-:W-:Y:S01]  /*4170*/  FMUL.FTZ R0, R111, UR36 ;  /* 0x000000246f007c20 */ /* 0x000fe20008410000 */
[----:B------:R-:W-:Y:S08]  /*4180*/  MUFU.SIN R81, R9 ;  /* 0x0000000900517308 */ /* 0x000ff00000000400 */
[----:B------:R0:W-:Y:S01]  /*4190*/  MUFU.COS R7, R9 ;  /* 0x0000000900077308 */ /* 0x0001e20000000000 */
[----:B------:R-:W1:Y:S01]  /*41a0*/  R2UR UR35, R2 ;  /* 0x00000000022373c2 */ /* 0x000e6200000e0000 */
[----:B0-----:R-:W-:-:S02]  /*41b0*/  FMUL.RZ R9, R0, 0.15915493667125701904 ;  /* 0x3e22f98300097820 */ /* 0x001fc4000040c000 */
[----:B------:R-:W-:-:S04]  /*41c0*/  FMUL.FTZ R0, R110, UR36 ;  /* 0x000000246e007c20 */ /* 0x000fc80008410000 */
[----:B------:R-:W-:Y:S08]  /*41d0*/  MUFU.SIN R6, R11 ;  /* 0x0000000b00067308 */ /* 0x000ff00000000400 */
[----:B------:R0:W-:Y:S02]  /*41e0*/  MUFU.COS R80, R11 ;  /* 0x0000000b00507308 */ /* 0x0001e40000000000 */
[----:B0-----:R-:W-:-:S02]  /*41f0*/  FMUL.RZ R11, R0, 0.15915493667125701904 ;  /* 0x3e22f983000b7820 */ /* 0x001fc4000040c000 */
[----:B------:R-:W-:-:S04]  /*4200*/  FMUL.FTZ R0, R109, UR36 ;  /* 0x000000246d007c20 */ /* 0x000fc80008410000 */
[----:B------:R-:W-:Y:S01]  /*4210*/  MUFU.SIN R57, R4 ;  /* 0x0000000400397308 */ /* 0x000fe20000000400 */
[----:B------:R-:W-:-:S07]  /*4220*/  LEA R8, R121, R8, 0x5 ;  /* 0x0000000879087211 */ /* 0x000fce00078e28ff */
[----:B------:R0:W-:Y:S02]  /*4230*/  MUFU.COS R5, R4 ;  /* 0x0000000400057308 */ /* 0x0001e40000000000 */
[----:B0-----:R-:W-:Y:S02]  /*4240*/  FMUL.RZ R4, R0, 0.15915493667125701904 ;  /* 0x3e22f98300047820 */ /* 0x001fe4000040c000 */
[----:B------:R-:W-:-:S04]  /*4250*/  FMUL.FTZ R0, R108, UR36 ;  /* 0x000000246c007c20 */ /* 0x000fc80008410000 */
[----:B--2---:R-:W-:Y:S08]  /*4260*/  MUFU.SIN R10, R3 ;  /* 0x00000003000a7308 */ /* 0x004ff00000000400 */
[----:B------:R0:W-:Y:S02]  /*4270*/  MUFU.COS R56, R3 ;  /* 0x0000000300387308 */ /* 0x0001e40000000000 */
[----:B0-----:R-:W-:-:S06]  /*4280*/  FMUL.RZ R3, R0, 0.15915493667125701904 ;  /* 0x3e22f98300037820 */ /* 0x001fcc000040c000 */
[----:B------:R-:W-:Y:S08]  /*4290*/  MUFU.SIN R47, R3 ;  /* 0x00000003002f7308 */ /* 0x000ff00000000400 */
[----:B------:R0:W-:Y:S02]  /*42a0*/  MUFU.COS R15, R3 ;  /* 0x00000003000f7308 */ /* 0x0001e40000000000 */
[----:B0-----:R-:W-:-:S04]  /*42b0*/  LEA.HI.SX32 R3, R8, R8, 0x1b ;  /* 0x0000000808037211 */ /* 0x001fc800078fdaff */
[----:B------:R-:W-:Y:S01]  /*42c0*/  SHF.L.U32 R3, R3, 0x1, RZ ;  /* 0x0000000103037819 */ /* 0x000fe200000006ff */
[----:B------:R-:W-:Y:S01]  /*42d0*/  FMUL.FTZ R0, R107, UR36 ;  /* 0x000000246b007c20 */ /* 0x000fe20008410000 */
[----:B-1----:R-:W-:-:S03]  /*42e0*/  MOV R23, UR35 ;  /* 0x0000002300177c02 */ /* 0x002fc60008000f00 */
[----:B------:R-:W0:Y:S04]  /*42f0*/  LDS.U16 R44, [R3] ;  /* 0x00000000032c7984 */ /* 0x000e280000000400 */
[----:B------:R-:W1:Y:S01]  /*4300*/  LDS.U16 R43, [R3+0x2] ;  /* 0x00000200032b7984 */ /* 0x000e620000000400 */
[----:B------:R-:W-:Y:S02]  /*4310*/  FMUL.RZ R13, R0, 0.15915493667125701904 ;  /* 0x3e22f983000d7820 */ /* 0x000fe4000040c000 */
[----:B------:R-:W-:Y:S01]  /*4320*/  FMUL.FTZ R0, R116, UR36 ;  /* 0x0000002474007c20 */ /* 0x000fe20008410000 */
[----:B------:R-:W2:Y:S01]  /*4330*/  LDS.U16 R42, [R3+0x4] ;  /* 0x00000400032a7984 */ /* 0x000ea20000000400 */
[----:B------:R-:W-:-:S03]  /*4340*/  FMUL.FTZ R23, R23, 1.4426950216293334961 ;  /* 0x3fb8aa3b17177820 */ /* 0x000fc60000410000 */
[----:B------:R-:W3:Y:S01]  /*4350*/  LDS.U16 R41, [R3+0x6] ;  /* 0x0000060003297984 */ /* 0x000ee20000000400 */
[----:B------:R-:W-:Y:S02]  /*4360*/  FMUL.RZ R181, R0, 0.15915493667125701904 ;  /* 0x3e22f98300b57820 */ /* 0x000fe4000040c000 */
[-C--:B------:R-:W-:Y:S01]  /*4370*/  FMUL.FTZ R0, R115, R23.reuse ;  /* 0x0000001773007220 */ /* 0x080fe20000410000 */
[----:B------:R-:W-:Y:S01]  /*4380*/  MUFU.SIN R16, R4 ;  /* 0x0000000400107308 */ /* 0x000fe20000000400 */
[----:B------:R-:W-:Y:S01]  /*4390*/  LOP3.LUT P0, RZ, R122, 0x1f, RZ, 0xc0, !PT ;  /* 0x0000001f7aff7812 */ /* 0x000fe2000780c0ff */
[----:B------:R-:W0:Y:S01]  /*43a0*/  LDS.U16 R36, [R3+0x8] ;  /* 0x0000080003247984 */ /* 0x000e220000000400 */
[----:B------:R-:W-:Y:S02]  /*43b0*/  MOV R17, UR13 ;  /* 0x0000000d00117c02 */ /* 0x000fe40008000f00 */
[----:B------:R-:W-:Y:S01]  /*43c0*/  MOV R19, UR13 ;  /* 0x0000000d00137c02 */ /* 0x000fe20008000f00 */
[----:B------:R-:W0:Y:S02]  /*43d0*/  LDS.U16 R35, [R3+0xa] ;  /* 0x00000a0003237984 */ /* 0x000e240000000400 */
[----:B------:R1:W-:Y:S01]  /*43e0*/  MUFU.COS R50, R4 ;  /* 0x0000000400327308 */ /* 0x0003e20000000000 */
[----:B------:R-:W-:Y:S01]  /*43f0*/  MOV R20, c[0x0][0x16c] ;  /* 0x00005b0000147a02 */ /* 0x000fe20000000f00 */
[----:B------:R-:W-:Y:S04]  /*4400*/  LDS.U16 R33, [R3+0xc] ;  /* 0x00000c0003217984 */ /* 0x000fe80000000400 */
[----:B------:R-:W0:Y:S01]  /*4410*/  LDS.U16 R34, [R3+0xe] ;  /* 0x00000e0003227984 */ /* 0x000e220000000400 */
[-C--:B-1----:R-:W-:Y:S01]  /*4420*/  FMUL.FTZ R4, R113, R23.reuse ;  /* 0x0000001771047220 */ /* 0x082fe20000410000 */
[----:B------:R-:W1:Y:S02]  /*4430*/  MUFU.EX2 R0, R0 ;  /* 0x0000000000007308 */ /* 0x000e640000000800 */
[----:B------:R-:W0:Y:S04]  /*4440*/  LDS.U16 R30, [R3+0x10] ;  /* 0x00001000031e7984 */ /* 0x000e280000000400 */
[----:B------:R-:W0:Y:S02]  /*4450*/  LDS.U16 R29, [R3+0x12] ;  /* 0x00001200031d7984 */ /* 0x000e240000000400 */
[----:B------:R-:W2:Y:S01]  /*4460*/  MUFU.EX2 R4, R4 ;  /* 0x0000000400047308 */ /* 0x000ea20000000800 */
[-C--:B------:R-:W-:Y:S01]  /*4470*/  FMUL.FTZ R2, R114, R23.reuse ;  /* 0x0000001772027220 */ /* 0x080fe20000410000 */
[----:B------:R-:W-:Y:S01]  /*4480*/  ISETP.LT.OR P0, PT, R17, 0x2, P0 ;  /* 0x000000021100780c */ /* 0x000fe20000701670 */
[-C--:B------:R-:W-:Y:S01]  /*4490*/  FMUL.FTZ R8, R108, R23.reuse ;  /* 0x000000176c087220 */ /* 0x080fe20000410000 */
[----:B------:R-:W-:Y:S01]  /*44a0*/  LDS.U16 R22, [R3+0x14] ;  /* 0x0000140003167984 */ /* 0x000fe20000000400 */
[----:B------:R-:W-:-:S03]  /*44b0*/  FMUL.FTZ R17, R107, R23 ;  /* 0x000000176b117220 */ /* 0x000fc60000410000 */
[----:B------:R-:W-:Y:S01]  /*44c0*/  MUFU.SIN R12, R9 ;  /* 0x00000009000c7308 */ /* 0x000fe20000000400 */
[C---:B-1----:R-:W-:Y:S01]  /*44d0*/  FMUL.FTZ R82, R0.reuse, R7 ;  /* 0x0000000700527220 */ /* 0x042fe20000410000 */
[----:B------:R-:W1:Y:S01]  /*44e0*/  LDS.U16 R21, [R3+0x16] ;  /* 0x0000160003157984 */ /* 0x000e620000000400 */
[----:B------:R-:W-:Y:S02]  /*44f0*/  FMUL.FTZ R81, R0, R81 ;  /* 0x0000005100517220 */ /* 0x000fe40000410000 */
[----:B------:R-:W-:Y:S01]  /*4500*/  FMUL.FTZ R0, R106, UR36 ;  /* 0x000000246a007c20 */ /* 0x000fe20008410000 */
[----:B------:R-:W-:Y:S02]  /*4510*/  LDS.U16 R65, [R3+0x3a] ;  /* 0x00003a0003417984 */ /* 0x000fe40000000400 */
[----:B------:R3:W-:Y:S01]  /*4520*/  MUFU.COS R54, R9 ;  /* 0x0000000900367308 */ /* 0x0007e20000000000 */
[C---:B--2---:R-:W-:Y:S01]  /*4530*/  FMUL.FTZ R58, R4.reuse, R5 ;  /* 0x00000005043a7220 */ /* 0x044fe20000410000 */
[----:B------:R-:W-:Y:S01]  /*4540*/  LDS.U16 R64, [R3+0x3c] ;  /* 0x00003c0003407984 */ /* 0x000fe20000000400 */
[----:B------:R-:W-:-:S05]  /*4550*/  FMUL.FTZ R57, R4, R57 ;  /* 0x0000003904397220 */ /* 0x000fca0000410000 */
[----:B------:R-:W-:Y:S01]  /*4560*/  MUFU.SIN R14, R11 ;  /* 0x0000000b000e7308 */ /* 0x000fe20000000400 */
[----:B---3--:R-:W-:-:S07]  /*4570*/  FMUL.FTZ R9, R112, R23 ;  /* 0x0000001770097220 */ /* 0x008fce0000410000 */
[----:B------:R2:W-:Y:S01]  /*4580*/  MUFU.COS R52, R11 ;  /* 0x0000000b00347308 */ /* 0x0005e20000000000 */
[----:B------:R-:W-:-:S07]  /*4590*/  FMUL.RZ R4, R0, 0.15915493667125701904 ;  /* 0x3e22f98300047820 */ /* 0x000fce000040c000 */
[----:B------:R-:W-:Y:S01]  /*45a0*/  MUFU.SIN R18, R13 ;  /* 0x0000000d00127308 */ /* 0x000fe20000000400 */
[----:B--2---:R-:W-:-:S07]  /*45b0*/  FMUL.FTZ R11, R111, R23 ;  /* 0x000000176f0b7220 */ /* 0x004fce0000410000 */
[----:B------:R2:W-:Y:S01]  /*45c0*/  MUFU.COS R46, R13 ;  /* 0x0000000d002e7308 */ /* 0x0005e20000000000 */
[----:B------:R-:W-:-:S07]  /*45d0*/  FMUL.FTZ R0, R105, UR36 ;  /* 0x0000002469007c20 */ /* 0x000fce0008410000 */
[----:B------:R3:W1:Y:S01]  /*45e0*/  MUFU.EX2 R59, R2 ;  /* 0x00000002003b7308 */ /* 0x0006620000000800 */
[-C--:B--2---:R-:W-:Y:S01]  /*45f0*/  FMUL.FTZ R13, R110, R23.reuse ;  /* 0x000000176e0d7220 */ /* 0x084fe20000410000 */
[----:B0-----:R-:W-:Y:S01]  /*4600*/  PRMT R44, RZ, 0x5410, R44 ;  /* 0x00005410ff2c7816 */ /* 0x001fe2000000002c */
[----:B------:R-:W-:Y:S01]  /*4610*/  LDS.U16 R7, [R3+0x32] ;  /* 0x0000320003077984 */ /* 0x000fe20000000400 */
[----:B---3--:R-:W-:-:S04]  /*4620*/  FMUL.FTZ R2, R109, R23 ;  /* 0x000000176d027220 */ /* 0x008fc80000410000 */
[----:B------:R-:W-:Y:S01]  /*4630*/  MUFU.EX2 R9, R9 ;  /* 0x0000000900097308 */ /* 0x000fe20000000800 */
[----:B------:R-:W-:Y:S01]  /*4640*/  PRMT R43, RZ, 0x5410, R43 ;  /* 0x00005410ff2b7816 */ /* 0x000fe2000000002b */
[----:B------:R-:W-:-:S06]  /*4650*/  FMUL.RZ R5, R0, 0.15915493667125701904 ;  /* 0x3e22f98300057820 */ /* 0x000fcc000040c000 */
[----:B------:R-:W0:Y:S01]  /*4660*/  MUFU.EX2 R49, R2 ;  /* 0x0000000200317308 */ /* 0x000e220000000800 */
[----:B------:R-:W-:Y:S01]  /*4670*/  PRMT R0, RZ, 0x5410, R199 ;  /* 0x00005410ff007816 */ /* 0x000fe200000000c7 */
[----:B------:R-:W-:-:S06]  /*4680*/  FMUL.FTZ R78, R116, R44 ;  /* 0x0000002c744e7220 */ /* 0x000fcc0000410000 */
[----:B------:R-:W2:Y:S01]  /*4690*/  MUFU.EX2 R11, R11 ;  /* 0x0000000b000b7308 */ /* 0x000ea20000000800 */
[----:B------:R-:W-:-:S07]  /*46a0*/  FMUL.FTZ R79, R116, R43 ;  /* 0x0000002b744f7220 */ /* 0x000fce0000410000 */
[----:B------:R-:W3:Y:S01]  /*46b0*/  MUFU.EX2 R13, R13 ;  /* 0x0000000d000d7308 */ /* 0x000ee20000000800 */
[----:B------:R-:W-:-:S07]  /*46c0*/  PRMT R42, RZ, 0x5410, R42 ;  /* 0x00005410ff2a7816 */ /* 0x000fce000000002a */
[----:B------:R-:W0:Y:S01]  /*46d0*/  MUFU.EX2 R8, R8 ;  /* 0x0000000800087308 */ /* 0x000e220000000800 */
[----:B------:R-:W-:-:S07]  /*46e0*/  PRMT R41, RZ, 0x5410, R41 ;  /* 0x00005410ff297816 */ /* 0x000fce0000000029 */
[----:B------:R-:W0:Y:S01]  /*46f0*/  MUFU.EX2 R17, R17 ;  /* 0x0000001100117308 */ /* 0x000e220000000800 */
[C---:B------:R-:W-:Y:S01]  /*4700*/  FMUL.FTZ R78, R0.reuse, R78 ;  /* 0x0000004e004e7220 */ /* 0x040fe20000410000 */
[----:B------:R-:W-:Y:S01]  /*4710*/  @!P0 IADD3 R19, R19, -0x2, RZ ;  /* 0xfffffffe13138810 */ /* 0x000fe20007ffe0ff */
[----:B------:R-:W-:Y:S02]  /*4720*/  FMUL.FTZ R79, R0, R79 ;  /* 0x0000004f004f7220 */ /* 0x000fe40000410000 */
[----:B------:R-:W-:-:S03]  /*4730*/  FMUL.FTZ R0, R104, UR36 ;  /* 0x0000002468007c20 */ /* 0x000fc60008410000 */
[----:B------:R-:W-:Y:S01]  /*4740*/  MUFU.SIN R39, R4 ;  /* 0x0000000400277308 */ /* 0x000fe20000000400 */
[C---:B------:R-:W-:Y:S02]  /*4750*/  FMUL.FTZ R169, R115.reuse, R42 ;  /* 0x0000002a73a97220 */ /* 0x040fe40000410000 */
[----:B------:R-:W-:-:S05]  /*4760*/  FMUL.FTZ R170, R115, R41 ;  /* 0x0000002973aa7220 */ /* 0x000fca0000410000 */
[----:B------:R2:W-:Y:S01]  /*4770*/  MUFU.COS R40, R4 ;  /* 0x0000000400287308 */ /* 0x0005e20000000000 */
[----:B-1----:R-:W-:Y:S02]  /*4780*/  FMUL.FTZ R80, R59, R80 ;  /* 0x000000503b507220 */ /* 0x002fe40000410000 */
[----:B0-----:R-:W-:Y:S01]  /*4790*/  FMUL.FTZ R50, R49, R50 ;  /* 0x0000003231327220 */ /* 0x001fe20000410000 */
[----:B--2---:R-:W-:Y:S01]  /*47a0*/  PRMT R4, RZ, 0x5410, R168 ;  /* 0x00005410ff047816 */ /* 0x004fe200000000a8 */
[----:B------:R-:W-:-:S03]  /*47b0*/  @!P0 IMAD R2, R19, R20, UR6 ;  /* 0x0000000613028e24 */ /* 0x000fc6000f8e0214 */
[----:B------:R-:W-:Y:S01]  /*47c0*/  MUFU.SIN R37, R5 ;  /* 0x0000000500257308 */ /* 0x000fe20000000400 */
[----:B------:R-:W-:Y:S01]  /*47d0*/  FMUL.FTZ R59, R59, R6 ;  /* 0x000000063b3b7220 */ /* 0x000fe20000410000 */
[----:B------:R-:W-:Y:S01]  /*47e0*/  LDS.U16 R20, [R3+0x18] ;  /* 0x0000180003147984 */ /* 0x000fe20000000400 */
[C---:B------:R-:W-:Y:S02]  /*47f0*/  FMUL.FTZ R56, R9.reuse, R56 ;  /* 0x0000003809387220 */ /* 0x040fe40000410000 */
[----:B------:R-:W-:Y:S01]  /*4800*/  FMUL.FTZ R55, R9, R10 ;  /* 0x0000000a09377220 */ /* 0x000fe20000410000 */
[----:B------:R-:W0:Y:S01]  /*4810*/  LDS.U16 R19, [R3+0x1a] ;  /* 0x00001a0003137984 */ /* 0x000e220000000400 */
[C---:B------:R-:W-:Y:S01]  /*4820*/  FMUL.FTZ R54, R11.reuse, R54 ;  /* 0x000000360b367220 */ /* 0x040fe20000410000 */
[----:B------:R1:W-:Y:S01]  /*4830*/  MUFU.COS R38, R5 ;  /* 0x0000000500267308 */ /* 0x0003e20000000000 */
[----:B------:R-:W-:Y:S01]  /*4840*/  FMUL.FTZ R53, R11, R12 ;  /* 0x0000000c0b357220 */ /* 0x000fe20000410000 */
[----:B------:R-:W-:Y:S01]  /*4850*/  LDS.U16 R10, [R3+0x2c] ;  /* 0x00002c00030a7984 */ /* 0x000fe20000000400 */
[----:B---3--:R-:W-:-:S02]  /*4860*/  FMUL.FTZ R52, R13, R52 ;  /* 0x000000340d347220 */ /* 0x008fc40000410000 */
[----:B------:R-:W-:Y:S01]  /*4870*/  FMUL.FTZ R51, R13, R14 ;  /* 0x0000000e0d337220 */ /* 0x000fe20000410000 */
[----:B------:R-:W-:Y:S01]  /*4880*/  LDS.U16 R12, [R3+0x28] ;  /* 0x00002800030c7984 */ /* 0x000fe20000000400 */
[----:B------:R-:W-:Y:S02]  /*4890*/  FMUL.FTZ R49, R49, R16 ;  /* 0x0000001031317220 */ /* 0x000fe40000410000 */
[C---:B------:R-:W-:Y:S01]  /*48a0*/  FMUL.FTZ R48, R8.reuse, R15 ;  /* 0x0000000f08307220 */ /* 0x040fe20000410000 */
[----:B------:R-:W-:Y:S01]  /*48b0*/  LDS.U16 R16, [R3+0x20] ;  /* 0x0000200003107984 */ /* 0x000fe20000000400 */
[----:B------:R-:W-:Y:S02]  /*48c0*/  FMUL.FTZ R47, R8, R47 ;  /* 0x0000002f082f7220 */ /* 0x000fe40000410000 */
[C---:B------:R-:W-:Y:S01]  /*48d0*/  FMUL.FTZ R46, R17.reuse, R46 ;  /* 0x0000002e112e7220 */ /* 0x040fe20000410000 */
[----:B------:R-:W-:Y:S01]  /*48e0*/  LDS.U16 R15, [R3+0x22] ;  /* 0x00002200030f7984 */ /* 0x000fe20000000400 */
[----:B------:R-:W-:-:S02]  /*48f0*/  FMUL.FTZ R45, R17, R18 ;  /* 0x00000012112d7220 */ /* 0x000fc40000410000 */
[C---:B------:R-:W-:Y:S01]  /*4900*/  FMUL.FTZ R169, R4.reuse, R169 ;  /* 0x000000a904a97220 */ /* 0x040fe20000410000 */
[----:B------:R-:W-:Y:S01]  /*4910*/  LDS.U16 R18, [R3+0x1c] ;  /* 0x00001c0003127984 */ /* 0x000fe20000000400 */
[----:B------:R-:W-:Y:S02]  /*4920*/  FMUL.FTZ R170, R4, R170 ;  /* 0x000000aa04aa7220 */ /* 0x000fe40000410000 */
[----:B------:R-:W-:Y:S01]  /*4930*/  FMUL.RZ R183, R0, 0.15915493667125701904 ;  /* 0x3e22f98300b77820 */ /* 0x000fe2000040c000 */
[----:B------:R-:W2:Y:S04]  /*4940*/  LDS.U16 R17, [R3+0x1e] ;  /* 0x00001e0003117984 */ /* 0x000ea80000000400 */
[----:B------:R-:W3:Y:S04]  /*4950*/  LDS.U16 R14, [R3+0x24] ;  /* 0x00002400030e7984 */ /* 0x000ee80000000400 */
[----:B------:R-:W0:Y:S04]  /*4960*/  LDS.U16 R13, [R3+0x26] ;  /* 0x00002600030d7984 */ /* 0x000e280000000400 */
[----:B------:R-:W0:Y:S04]  /*4970*/  LDS.U16 R11, [R3+0x2a] ;  /* 0x00002a00030b7984 */ /* 0x000e280000000400 */
[----:B------:R-:W0:Y:S04]  /*4980*/  LDS.U16 R9, [R3+0x2e] ;  /* 0x00002e0003097984 */ /* 0x000e280000000400 */
[----:B------:R-:W0:Y:S04]  /*4990*/  LDS.U16 R8, [R3+0x30] ;  /* 0x0000300003087984 */ /* 0x000e280000000400 */
[----:B------:R-:W-:Y:S04]  /*49a0*/  LDS.U16 R6, [R3+0x34] ;  /* 0x0000340003067984 */ /* 0x000fe80000000400 */
[----:B-1----:R-:W1:Y:S04]  /*49b0*/  LDS.U16 R5, [R3+0x36] ;  /* 0x0000360003057984 */ /* 0x002e680000000400 */
[----:B------:R-:W0:Y:S04]  /*49c0*/  LDS.U16 R4, [R3+0x38] ;  /* 0x0000380003047984 */ /* 0x000e280000000400 */
[----:B------:R-:W0:Y:S04]  /*49d0*/  LDS.U16 R0, [R3+0x3e] ;  /* 0x00003e0003007984 */ /* 0x000e280000000400 */
        /* <DEDUP_REMOVED lines=9> */
[----:B------:R-:W-:Y:S03]  /*4a70*/  MUFU.SIN R180, R181 ;  /* 0x000000b500b47308 */ /* 0x000fe60000000400 */
[----:B------:R-:W-:Y:S01]  /*4a80*/  STS.U16 [R66+0x2340], R135 ;  /* 0x0023408742007388 */ /* 0x000fe20000000400 */
[----:B------:R-:W-:Y:S01]  /*4a90*/  ISETP.NE.AND P1, PT, R122, RZ, PT ;  /* 0x000000ff7a00720c */ /* 0x000fe20003f25270 */
[----:B----4-:R-:W-:-:S02]  /*4aa0*/  FMUL.FTZ R60, R116, R23 ;  /* 0x00000017743c7220 */ /* 0x010fc40000410000 */
[----:B------:R-:W-:Y:S01]  /*4ab0*/  STS.U16 [R63+0x2380], R132 ;  /* 0x002380843f007388 */ /* 0x000fe20000000400 */
[----:B------:R-:W-:Y:S03]  /*4ac0*/  MUFU.COS R181, R181 ;  /* 0x000000b500b57308 */ /* 0x000fe60000000000 */
[----:B------:R-:W-:Y:S04]  /*4ad0*/  STS.U16 [R28+0x23c0], R137 ;  /* 0x0023c0891c007388 */ /* 0x000fe80000000400 */
[----:B------:R-:W-:Y:S01]  /*4ae0*/  STS.U16 [R62+0x2400], R145 ;  /* 0x002400913e007388 */ /* 0x000fe20000000400 */
[----:B------:R-:W4:Y:S03]  /*4af0*/  MUFU.EX2 R60, R60 ;  /* 0x0000003c003c7308 */ /* 0x000f260000000800 */
[----:B------:R-:W-:Y:S04]  /*4b00*/  STS.U16 [R61+0x2440], R146 ;  /* 0x002440923d007388 */ /* 0x000fe80000000400 */
[----:B------:R0:W-:Y:S04]  /*4b10*/  STS.U16 [R25+0x2480], R144 ;  /* 0x0024809019007388 */ /* 0x0001e80000000400 */
[----:B------:R-:W-:Y:S04]  /*4b20*/  STS.U16 [R26+0x24c0], R147 ;  /* 0x0024c0931a007388 */ /* 0x000fe80000000400 */
[----:B------:R1:W-:Y:S04]  /*4b30*/  STS.U16 [R24+0x2500], R149 ;  /* 0x0025009518007388 */ /* 0x0003e80000000400 */
[----:B------:R-:W-:Y:S01]  /*4b40*/  STS.U16 [R94+0x2540], R151 ;  /* 0x002540975e007388 */ /* 0x000fe20000000400 */
[----:B0-----:R-:W-:-:S03]  /*4b50*/  MOV R25, UR10 ;  /* 0x0000000a00197c02 */ /* 0x001fc60008000f00 */
[----:B------:R-:W-:Y:S01]  /*4b60*/  STS.U16 [R77+0x2580], R148 ;  /* 0x002580944d007388 */ /* 0x000fe20000000400 */
[----:B-1----:R-:W-:-:S03]  /*4b70*/  FMUL.FTZ R24, R102, UR36 ;  /* 0x0000002466187c20 */ /* 0x002fc60008410000 */
[----:B------:R4:W-:Y:S04]  /*4b80*/  STS.U16 [R76+0x25c0], R153 ;  /* 0x0025c0994c007388 */ /* 0x0009e80000000400 */
[----:B------:R-:W-:Y:S01]  /*4b90*/  STS.U16 [R74+0x2600], R171 ;  /* 0x002600ab4a007388 */ /* 0x000fe20000000400 */
[----:B------:R-:W-:-:S03]  /*4ba0*/  FMUL.RZ R61, R24, 0.15915493667125701904 ;  /* 0x3e22f983183d7820 */ /* 0x000fc6000040c000 */
[----:B------:R-:W-:Y:S01]  /*4bb0*/  STS.U16 [R75+0x2640], R150 ;  /* 0x002640964b007388 */ /* 0x000fe20000000400 */
[----:B------:R-:W-:-:S03]  /*4bc0*/  LEA R24, R25, UR6, 0x8 ;  /* 0x0000000619187c11 */ /* 0x000fc6000f8e40ff */
[----:B------:R-:W-:Y:S01]  /*4bd0*/  STS.U16 [R124+0x2680], R173 ;  /* 0x002680ad7c007388 */ /* 0x000fe20000000400 */
[----:B------:R-:W-:-:S03]  /*4be0*/  @P1 IADD3 R24, R122, 0x200, RZ ;  /* 0x000002007a181810 */ /* 0x000fc60007ffe0ff */
[----:B------:R-:W-:Y:S04]  /*4bf0*/  STS.U16 [R125+0x26c0], R152 ;  /* 0x0026c0987d007388 */ /* 0x000fe80000000400 */
[----:B------:R-:W-:Y:S04]  /*4c00*/  STS.U16 [R126+0x2700], R177 ;  /* 0x002700b17e007388 */ /* 0x000fe80000000400 */
[----:B------:R0:W-:Y:S01]  /*4c10*/  STS.U16 [R95+0x2740], R176 ;  /* 0x002740b05f007388 */ /* 0x0001e20000000400 */
[----:B----4-:R-:W-:-:S03]  /*4c20*/  FMUL.FTZ R76, R60, R181 ;  /* 0x000000b53c4c7220 */ /* 0x010fc60000410000 */
[----:B------:R-:W-:Y:S01]  /*4c30*/  STS.U16 [R123+0x2780], R174 ;  /* 0x002780ae7b007388 */ /* 0x000fe20000000400 */
[----:B------:R-:W-:Y:S01]  /*4c40*/  FMUL.FTZ R77, R60, R180 ;  /* 0x000000b43c4d7220 */ /* 0x000fe20000410000 */
[----:B------:R-:W-:Y:S02]  /*4c50*/  SHF.L.U32 R94, R24, 0x3, RZ ;  /* 0x00000003185e7819 */ /* 0x000fe400000006ff */
[----:B------:R-:W-:Y:S04]  /*4c60*/  STS.U16 [R130+0x27c0], R179 ;  /* 0x0027c0b382007388 */ /* 0x000fe80000000400 */
[----:B------:R-:W-:Y:S04]  /*4c70*/  STS.U16 [R131+0x2800], R178 ;  /* 0x002800b283007388 */ /* 0x000fe80000000400 */
[----:B------:R-:W-:Y:S04]  /*4c80*/  STS.U16 [R127+0x2840], R172 ;  /* 0x002840ac7f007388 */ /* 0x000fe80000000400 */
[----:B------:R-:W-:Y:S04]  /*4c90*/  STS.U16 [R128+0x2880], R175 ;  /* 0x002880af80007388 */ /* 0x000fe80000000400 */
[----:B------:R-:W-:Y:S01]  /*4ca0*/  STS.U16 [R129+0x28c0], R154 ;  /* 0x0028c09a81007388 */ /* 0x000fe20000000400 */
[----:B------:R-:W-:-:S06]  /*4cb0*/  NOP ;  /* 0x0000000000007918 */ /* 0x000fcc0000000000 */
[----:B------:R-:W1:Y:S04]  /*4cc0*/  LDS.U16 R137, [R3+0x2100] ;  /* 0x0021000003897984 */ /* 0x000e680000000400 */
[----:B------:R-:W4:Y:S04]  /*4cd0*/  LDS.U16 R125, [R3+0x2102] ;  /* 0x00210200037d7984 */ /* 0x000f280000000400 */
        /* <DEDUP_REMOVED lines=30> */
[----:B------:R2:W-:Y:S01]  /*4ec0*/  STS.64 [R94+0xda80], R76 ;  /* 0x00da804c5e007388 */ /* 0x0005e20000000a00 */
[----:B------:R-:W-:Y:S01]  /*4ed0*/  FMUL.FTZ R24, R106, R23 ;  /* 0x000000176a187220 */ /* 0x000fe20000410000 */
[----:B------:R-:W-:Y:S01]  /*4ee0*/  HFMA2.MMA R141, -RZ, RZ, 0, 9.5367431640625e-07 ;  /* 0x00000010ff8d7435 */ /* 0x000fe200000001ff */
[-C--:B0-----:R-:W-:Y:S01]  /*4ef0*/  FMUL.FTZ R95, R79, R81.reuse ;  /* 0x000000514f5f7220 */ /* 0x081fe20000410000 */
[----:B------:R-:W-:Y:S01]  /*4f00*/  HFMA2.MMA R60, -RZ, RZ, 1.875, 0 ;  /* 0x3f800000ff3c7435 */ /* 0x000fe200000001ff */
[----:B------:R-:W-:-:S02]  /*4f10*/  FMUL.FTZ R140, R78, R81 ;  /* 0x000000514e8c7220 */ /* 0x000fc40000410000 */
[----:B------:R-:W0:Y:S01]  /*4f20*/  MUFU.EX2 R24, R24 ;  /* 0x0000001800187308 */ /* 0x000e220000000800 */
[----:B------:R-:W-:Y:S01]  /*4f30*/  FMUL.FTZ R67, R105, R23 ;  /* 0x0000001769437220 */ /* 0x000fe20000410000 */
[----:B------:R-:W-:Y:S01]  /*4f40*/  CS2R R62, SRZ ;  /* 0x00000000003e7805 */ /* 0x000fe2000001ff00 */
[-C--:B--2---:R-:W-:Y:S02]  /*4f50*/  FFMA.FTZ R94, R78, R82.reuse, -R95 ;  /* 0x000000524e5e7223 */ /* 0x084fe4000001085f */
[----:B------:R-:W-:-:S03]  /*4f60*/  FFMA.FTZ R95, R79, R82, R140 ;  /* 0x000000524f5f7223 */ /* 0x000fc6000001008c */
[----:B------:R-:W-:Y:S01]  /*4f70*/  MUFU.SIN R25, R61 ;  /* 0x0000003d00197308 */ /* 0x000fe20000000400 */
[----:B------:R-:W-:Y:S01]  /*4f80*/  @!P0 IMAD.WIDE R2, R2, R141, UR42 ;  /* 0x0000002a02028e25 */ /* 0x000fe2000f8e028d */
[----:B------:R-:W-:-:S06]  /*4f90*/  PRMT R36, RZ, 0x5410, R36 ;  /* 0x00005410ff247816 */ /* 0x000fcc0000000024 */
[----:B------:R2:W-:Y:S01]  /*4fa0*/  MUFU.COS R26, R61 ;  /* 0x0000003d001a7308 */ /* 0x0005e20000000000 */
[----:B------:R-:W-:Y:S01]  /*4fb0*/  FADD.FTZ R95, R170, R95 ;  /* 0x0000005faa5f7221 */ /* 0x000fe20000010000 */
[----:B------:R-:W-:Y:S02]  /*4fc0*/  PRMT R35, RZ, 0x5410, R35 ;  /* 0x00005410ff237816 */ /* 0x000fe40000000023 */
[----:B--2---:R-:W-:Y:S01]  /*4fd0*/  MOV R61, RZ ;  /* 0x000000ff003d7202 */ /* 0x004fe20000000f00 */
[----:B------:R-:W-:Y:S01]  /*4fe0*/  BAR.SYNC.DEFER_BLOCKING 0x0 ;  /* 0x0000000000007b1d */ /* 0x000fe20000010000 */
[----:B------:R-:W-:Y:S02]  /*4ff0*/  FADD.FTZ R94, R169, R94 ;  /* 0x0000005ea95e7221 */ /* 0x000fe40000010000 */
[----:B------:R-:W-:-:S03]  /*5000*/  FMUL.FTZ R141, R59, R95 ;  /* 0x0000005f3b8d7220 */ /* 0x000fc60000410000 */
[----:B------:R-:W2:Y:S01]  /*5010*/  MUFU.EX2 R67, R67 ;  /* 0x0000004300437308 */ /* 0x000ea20000000800 */
[----:B------:R-:W-:Y:S02]  /*5020*/  FMUL.FTZ R171, R114, R36 ;  /* 0x0000002472ab7220 */ /* 0x000fe40000410000 */
[C---:B0-----:R-:W-:Y:S02]  /*5030*/  FMUL.FTZ R40, R24.reuse, R40 ;  /* 0x0000002818287220 */ /* 0x041fe40000410000 */
[----:B------:R-:W-:Y:S02]  /*5040*/  FMUL.FTZ R39, R24, R39 ;  /* 0x0000002718277220 */ /* 0x000fe40000410000 */
[-C--:B------:R-:W-:Y:S02]  /*5050*/  FMUL.FTZ R24, R59, R94.reuse ;  /* 0x0000005e3b187220 */ /* 0x080fe40000410000 */
[----:B------:R-:W-:Y:S02]  /*5060*/  FFMA.FTZ R94, R80, R94, -R141 ;  /* 0x0000005e505e7223 */ /* 0x000fe4000001088d */
[----:B------:R-:W-:Y:S01]  /*5070*/  FMUL.FTZ R172, R114, R35 ;  /* 0x0000002372ac7220 */ /* 0x000fe20000410000 */
[----:B------:R0:W5:Y:S01]  /*5080*/  @!P0 LDG.E.128 R60, [R2.64] ;  /* 0x00000028023c8981 */ /* 0x000162000c1e1d00 */
[----:B------:R-:W-:Y:S01]  /*5090*/  FFMA.FTZ R95, R80, R95, R24 ;  /* 0x0000005f505f7223 */ /* 0x000fe20000010018 */
[----:B0-----:R-:W-:Y:S01]  /*50a0*/  PRMT R3, RZ, 0x5410, R167 ;  /* 0x00005410ff037816 */ /* 0x001fe200000000a7 */
[----:B------:R-:W-:-:S04]  /*50b0*/  FMUL.FTZ R2, R104, R23 ;  /* 0x0000001768027220 */ /* 0x000fc80000410000 */
[C---:B------:R-:W-:Y:S01]  /*50c0*/  FMUL.FTZ R171, R3.reuse, R171 ;  /* 0x000000ab03ab7220 */ /* 0x040fe20000410000 */
[----:B------:R-:W-:Y:S01]  /*50d0*/  PRMT R34, RZ, 0x5410, R34 ;  /* 0x00005410ff227816 */ /* 0x000fe20000000022 */
[----:B------:R-:W-:Y:S01]  /*50e0*/  FMUL.FTZ R172, R3, R172 ;  /* 0x000000ac03ac7220 */ /* 0x000fe20000410000 */
[----:B------:R-:W-:Y:S01]  /*50f0*/  MUFU.SIN R31, R183 ;  /* 0x000000b7001f7308 */ /* 0x000fe20000000400 */
[----:B------:R-:W-:Y:S01]  /*5100*/  FADD.FTZ R94, R171, R94 ;  /* 0x0000005eab5e7221 */ /* 0x000fe20000010000 */
[----:B------:R-:W-:Y:S01]  /*5110*/  PRMT R141, RZ, 0x5410, R166 ;  /* 0x00005410ff8d7816 */ /* 0x000fe200000000a6 */
[----:B------:R-:W-:Y:S01]  /*5120*/  FADD.FTZ R95, R172, R95 ;  /* 0x0000005fac5f7221 */ /* 0x000fe20000010000 */
[----:B------:R-:W-:Y:S01]  /*5130*/  PRMT R33, RZ, 0x5410, R33 ;  /* 0x00005410ff217816 */ /* 0x000fe20000000021 */
[----:B------:R-:W-:-:S03]  /*5140*/  FMUL.FTZ R140, R57, R94 ;  /* 0x0000005e398c7220 */ /* 0x000fc60000410000 */
[----:B------:R-:W-:Y:S01]  /*5150*/  MUFU.COS R32, R183 ;  /* 0x000000b700207308 */ /* 0x000fe20000000000 */
[----:B------:R-:W-:Y:S02]  /*5160*/  FMUL.FTZ R66, R101, UR36 ;  /* 0x0000002465427c20 */ /* 0x000fe40008410000 */
[----:B--2---:R-:W-:-:S05]  /*5170*/  FMUL.FTZ R38, R67, R38 ;  /* 0x0000002643267220 */ /* 0x004fca0000410000 */
[----:B------:R-:W0:Y:S01]  /*5180*/  MUFU.EX2 R2, R2 ;  /* 0x0000000200027308 */ /* 0x000e220000000800 */
[----:B------:R-:W-:Y:S02]  /*5190*/  FMUL.FTZ R37, R67, R37 ;  /* 0x0000002543257220 */ /* 0x000fe40000410000 */
[----:B------:R-:W-:Y:S02]  /*51a0*/  FMUL.FTZ R173, R113, R34 ;  /* 0x0000002271ad7220 */ /* 0x000fe40000410000 */
[C---:B------:R-:W-:Y:S02]  /*51b0*/  FMUL.FTZ R182, R103.reuse, UR36 ;  /* 0x0000002467b67c20 */ /* 0x040fe40008410000 */
[-C--:B------:R-:W-:Y:S02]  /*51c0*/  FMUL.FTZ R3, R103, R23.reuse ;  /* 0x0000001767037220 */ /* 0x080fe40000410000 */
[-C--:B------:R-:W-:Y:S02]  /*51d0*/  FMUL.FTZ R67, R102, R23.reuse ;  /* 0x0000001766437220 */ /* 0x080fe40000410000 */
[----:B------:R-:W-:-:S02]  /*51e0*/  FMUL.FTZ R23, R101, R23 ;  /* 0x0000001765177220 */ /* 0x000fc40000410000 */
[-C--:B------:R-:W-:Y:S02]  /*51f0*/  FFMA.FTZ R140, R58, R95.reuse, R140 ;  /* 0x0000005f3a8c7223 */ /* 0x080fe4000001008c */
[----:B------:R-:W-:Y:S02]  /*5200*/  FMUL.RZ R144, R66, 0.15915493667125701904 ;  /* 0x3e22f98342907820 */ /* 0x000fe4000040c000 */
[----:B------:R-:W-:Y:S02]  /*5210*/  FMUL.FTZ R95, R57, R95 ;  /* 0x0000005f395f7220 */ /* 0x000fe40000410000 */
[----:B------:R-:W-:Y:S02]  /*5220*/  FMUL.FTZ R174, R113, R33 ;  /* 0x0000002171ae7220 */ /* 0x000fe40000410000 */
[C---:B------:R-:W-:Y:S02]  /*5230*/  FMUL.FTZ R173, R141.reuse, R173 ;  /* 0x000000ad8dad7220 */ /* 0x040fe40000410000 */
[----:B------:R-:W-:Y:S01]  /*5240*/  FMUL.RZ R182, R182, 0.15915493667125701904 ;  /* 0x3e22f983b6b67820 */ /* 0x000fe2000040c000 */
[----:B------:R-:W-:Y:S01]  /*5250*/  MUFU.COS R24, R144 ;  /* 0x0000009000187308 */ /* 0x000fe20000000000 */
[----:B------:R-:W-:Y:S01]  /*5260*/  FFMA.FTZ R95, R58, R94, -R95 ;  /* 0x0000005e3a5f7223 */ /* 0x000fe2000001085f */
[----:B------:R-:W-:Y:S01]  /*5270*/  PRMT R30, RZ, 0x5410, R30 ;  /* 0x00005410ff1e7816 */ /* 0x000fe2000000001e */
[----:B------:R-:W-:-:S02]  /*5280*/  FMUL.FTZ R174, R141, R174 ;  /* 0x000000ae8dae7220 */ /* 0x000fc40000410000 */
[----:B------:R-:W-:-:S03]  /*5290*/  FADD.FTZ R140, R173, R140 ;  /* 0x0000008cad8c7221 */ /* 0x000fc60000010000 */
[----:B------:R-:W2:Y:S01]  /*52a0*/  MUFU.EX2 R23, R23 ;  /* 0x0000001700177308 */ /* 0x000ea20000000800 */
[----:B0-----:R-:W-:Y:S01]  /*52b0*/  FMUL.FTZ R32, R2, R32 ;  /* 0x0000002002207220 */ /* 0x001fe20000410000 */
[----:B------:R-:W-:Y:S01]  /*52c0*/  PRMT R29, RZ, 0x5410, R29 ;  /* 0x00005410ff1d7816 */ /* 0x000fe2000000001d */
[----:B------:R-:W-:Y:S02]  /*52d0*/  FADD.FTZ R95, R174, R95 ;  /* 0x0000005fae5f7221 */ /* 0x000fe40000010000 */
[----:B------:R-:W-:-:S03]  /*52e0*/  FMUL.FTZ R94, R55, R140 ;  /* 0x0000008c375e7220 */ /* 0x000fc60000410000 */
[----:B------:R-:W-:Y:S01]  /*52f0*/  MUFU.SIN R27, R182 ;  /* 0x000000b6001b7308 */ /* 0x000fe20000000400 */
[----:B------:R-:W-:Y:S01]  /*5300*/  FMUL.FTZ R31, R2, R31 ;  /* 0x0000001f021f7220 */ /* 0x000fe20000410000 */
[----:B------:R-:W-:Y:S01]  /*5310*/  PRMT R2, RZ, 0x5410, R165 ;  /* 0x00005410ff027816 */ /* 0x000fe200000000a5 */
[----:B------:R-:W-:-:S05]  /*5320*/  FMUL.FTZ R176, R112, R30 ;  /* 0x0000001e70b07220 */ /* 0x000fca0000410000 */
[----:B------:R-:W-:Y:S01]  /*5330*/  MUFU.COS R28, R182 ;  /* 0x000000b6001c7308 */ /* 0x000fe20000000000 */
[----:B------:R-:W-:-:S07]  /*5340*/  FFMA.FTZ R141, R56, R95, -R94 ;  /* 0x0000005f388d7223 */ /* 0x000fce000001085e */
[----:B------:R-:W-:Y:S08]  /*5350*/  MUFU.SIN R66, R144 ;  /* 0x0000009000427308 */ /* 0x000ff00000000400 */
[----:B------:R-:W0:Y:S01]  /*5360*/  MUFU.EX2 R3, R3 ;  /* 0x0000000300037308 */ /* 0x000e220000000800 */
[----:B------:R-:W-:Y:S02]  /*5370*/  FMUL.FTZ R95, R55, R95 ;  /* 0x0000005f375f7220 */ /* 0x000fe40000410000 */
[----:B------:R-:W-:-:S02]  /*5380*/  FMUL.FTZ R175, R112, R29 ;  /* 0x0000001d70af7220 */ /* 0x000fc40000410000 */
[----:B------:R-:W-:Y:S01]  /*5390*/  FMUL.FTZ R176, R2, R176 ;  /* 0x000000b002b07220 */ /* 0x000fe20000410000 */
[----:B------:R-:W-:Y:S01]  /*53a0*/  PRMT R21, RZ, 0x5410, R21 ;  /* 0x00005410ff157816 */ /* 0x000fe20000000015 */
[----:B------:R-:W-:Y:S01]  /*53b0*/  FFMA.FTZ R140, R56, R140, R95 ;  /* 0x0000008c388c7223 */ /* 0x000fe2000001005f */
[----:B------:R-:W1:Y:S01]  /*53c0*/  MUFU.EX2 R67, R67 ;  /* 0x0000004300437308 */ /* 0x000e620000000800 */
[----:B------:R-:W-:Y:S02]  /*53d0*/  FMUL.FTZ R175, R2, R175 ;  /* 0x000000af02af7220 */ /* 0x000fe40000410000 */
[----:B------:R-:W-:Y:S01]  /*53e0*/  FADD.FTZ R141, R176, R141 ;  /* 0x0000008db08d7221 */ /* 0x000fe20000010000 */
[----:B------:R-:W-:Y:S01]  /*53f0*/  PRMT R22, RZ, 0x5410, R22 ;  /* 0x00005410ff167816 */ /* 0x000fe20000000016 */
[----:B--2---:R-:W-:Y:S02]  /*5400*/  FMUL.FTZ R24, R23, R24 ;  /* 0x0000001817187220 */ /* 0x004fe40000410000 */
[----:B------:R-:W-:-:S02]  /*5410*/  FADD.FTZ R140, R175, R140 ;  /* 0x0000008caf8c7221 */ /* 0x000fc40000010000 */
[C---:B0-----:R-:W-:Y:S02]  /*5420*/  FMUL.FTZ R28, R3.reuse, R28 ;  /* 0x0000001c031c7220 */ /* 0x041fe40000410000 */
[----:B------:R-:W-:Y:S02]  /*5430*/  FMUL.FTZ R27, R3, R27 ;  /* 0x0000001b031b7220 */ /* 0x000fe40000410000 */
[----:B------:R-:W-:Y:S01]  /*5440*/  FMUL.FTZ R23, R23, R66 ;  /* 0x0000004217177220 */ /* 0x000fe20000410000 */
[----:B------:R-:W-:Y:S01]  /*5450*/  PRMT R66, RZ, 0x5410, R163 ;  /* 0x00005410ff427816 */ /* 0x000fe200000000a3 */
[----:B------:R-:W-:Y:S02]  /*5460*/  FMUL.FTZ R3, R53, R141 ;  /* 0x0000008d35037220 */ /* 0x000fe40000410000 */
[----:B------:R-:W-:Y:S02]  /*5470*/  FMUL.FTZ R177, R111, R21 ;  /* 0x000000156fb17220 */ /* 0x000fe40000410000 */
[----:B------:R-:W-:-:S02]  /*5480*/  FMUL.FTZ R2, R53, R140 ;  /* 0x0000008c35027220 */ /* 0x000fc40000410000 */
[----:B------:R-:W-:Y:S02]  /*5490*/  FFMA.FTZ R140, R54, R140, R3 ;  /* 0x0000008c368c7223 */ /* 0x000fe40000010003 */
[----:B------:R-:W-:Y:S02]  /*54a0*/  FMUL.FTZ R178, R111, R22 ;  /* 0x000000166fb27220 */ /* 0x000fe40000410000 */
[----:B------:R-:W-:Y:S02]  /*54b0*/  FMUL.FTZ R3, R77, R81 ;  /* 0x000000514d037220 */ /* 0x000fe40000410000 */
[----:B------:R-:W-:Y:S02]  /*54c0*/  FMUL.FTZ R177, R66, R177 ;  /* 0x000000b142b17220 */ /* 0x000fe40000410000 */
[----:B------:R-:W-:Y:S02]  /*54d0*/  FFMA.FTZ R141, R54, R141, -R2 ;  /* 0x0000008d368d7223 */ /* 0x000fe40000010802 */
[----:B------:R-:W-:-:S02]  /*54e0*/  FMUL.FTZ R2, R76, R81 ;  /* 0x000000514c027220 */ /* 0x000fc40000410000 */
[----:B------:R-:W-:Y:S02]  /*54f0*/  FMUL.FTZ R178, R66, R178 ;  /* 0x000000b242b27220 */ /* 0x000fe40000410000 */
[----:B------:R-:W-:Y:S02]  /*5500*/  FFMA.FTZ R3, R76, R82, -R3 ;  /* 0x000000524c037223 */ /* 0x000fe40000010803 */
[----:B------:R-:W-:Y:S02]  /*5510*/  FADD.FTZ R140, R177, R140 ;  /* 0x0000008cb18c7221 */ /* 0x000fe40000010000 */
[C---:B-1----:R-:W-:Y:S02]  /*5520*/  FMUL.FTZ R26, R67.reuse, R26 ;  /* 0x0000001a431a7220 */ /* 0x042fe40000410000 */
[----:B------:R-:W-:Y:S02]  /*5530*/  FMUL.FTZ R25, R67, R25 ;  /* 0x0000001943197220 */ /* 0x000fe40000410000 */
[----:B------:R-:W-:-:S02]  /*5540*/  FFMA.FTZ R2, R77, R82, R2 ;  /* 0x000000524d027223 */ /* 0x000fc40000010002 */
[----:B------:R-:W-:Y:S01]  /*5550*/  FADD.FTZ R141, R178, R141 ;  /* 0x0000008db28d7221 */ /* 0x000fe20000010000 */
[----:B------:R-:W-:Y:S01]  /*5560*/  PRMT R19, RZ, 0x5410, R19 ;  /* 0x00005410ff137816 */ /* 0x000fe20000000013 */
[----:B------:R-:W-:Y:S02]  /*5570*/  FMUL.FTZ R67, R59, R3 ;  /* 0x000000033b437220 */ /* 0x000fe40000410000 */
[----:B------:R-:W-:Y:S01]  /*5580*/  FMUL.FTZ R94, R51, R140 ;  /* 0x0000008c335e7220 */ /* 0x000fe20000410000 */
[----:B------:R-:W-:Y:S01]  /*5590*/  PRMT R20, RZ, 0x5410, R20 ;  /* 0x00005410ff147816 */ /* 0x000fe20000000014 */
[-C--:B------:R-:W-:Y:S02]  /*55a0*/  FMUL.FTZ R66, R59, R2.reuse ;  /* 0x000000023b427220 */ /* 0x080fe40000410000 */
[----:B------:R-:W-:Y:S02]  /*55b0*/  FMUL.FTZ R95, R51, R141 ;  /* 0x0000008d335f7220 */ /* 0x000fe40000410000 */
[----:B------:R-:W-:-:S02]  /*55c0*/  FFMA.FTZ R67, R80, R2, R67 ;  /* 0x0000000250437223 */ /* 0x000fc40000010043 */
[----:B------:R-:W-:Y:S01]  /*55d0*/  FFMA.FTZ R141, R52, R141, -R94 ;  /* 0x0000008d348d7223 */ /* 0x000fe2000001085e */
[----:B------:R-:W-:Y:S01]  /*55e0*/  PRMT R94, RZ, 0x5410, R162 ;  /* 0x00005410ff5e7816 */ /* 0x000fe200000000a2 */
[----:B------:R-:W-:Y:S02]  /*55f0*/  FMUL.FTZ R179, R110, R19 ;  /* 0x000000136eb37220 */ /* 0x000fe40000410000 */
[----:B------:R-:W-:Y:S02]  /*5600*/  FFMA.FTZ R66, R80, R3, -R66 ;  /* 0x0000000350427223 */ /* 0x000fe40000010842 */
[----:B------:R-:W-:Y:S02]  /*5610*/  FMUL.FTZ R3, R57, R67 ;  /* 0x0000004339037220 */ /* 0x000fe40000410000 */
[----:B------:R-:W-:Y:S02]  /*5620*/  FMUL.FTZ R180, R110, R20 ;  /* 0x000000146eb47220 */ /* 0x000fe40000410000 */
[----:B------:R-:W-:-:S02]  /*5630*/  FFMA.FTZ R140, R52, R140, R95 ;  /* 0x0000008c348c7223 */ /* 0x000fc4000001005f */
[----:B------:R-:W-:Y:S02]  /*5640*/  FMUL.FTZ R179, R94, R179 ;  /* 0x000000b35eb37220 */ /* 0x000fe40000410000 */
[-C--:B------:R-:W-:Y:S02]  /*5650*/  FMUL.FTZ R2, R57, R66.reuse ;  /* 0x0000004239027220 */ /* 0x080fe40000410000 */
[----:B------:R-:W-:Y:S02]  /*5660*/  FFMA.FTZ R3, R58, R66, -R3 ;  /* 0x000000423a037223 */ /* 0x000fe40000010803 */
[----:B------:R-:W-:Y:S02]  /*5670*/  FMUL.FTZ R180, R94, R180 ;  /* 0x000000b45eb47220 */ /* 0x000fe40000410000 */
[----:B------:R-:W-:Y:S02]  /*5680*/  FADD.FTZ R140, R179, R140 ;  /* 0x0000008cb38c7221 */ /* 0x000fe40000010000 */
[----:B------:R-:W-:-:S02]  /*5690*/  FFMA.FTZ R2, R58, R67, R2 ;  /* 0x000000433a027223 */ /* 0x000fc40000010002 */
[----:B------:R-:W-:Y:S02]  /*56a0*/  FMUL.FTZ R67, R55, R3 ;  /* 0x0000000337437220 */ /* 0x000fe40000410000 */
[----:B------:R-:W-:Y:S01]  /*56b0*/  FADD.FTZ R141, R180, R141 ;  /* 0x0000008db48d7221 */ /* 0x000fe20000010000 */
[----:B------:R-:W-:Y:S01]  /*56c0*/  PRMT R17, RZ, 0x5410, R17 ;  /* 0x00005410ff117816 */ /* 0x000fe20000000011 */
[----:B------:R-:W-:Y:S02]  /*56d0*/  FMUL.FTZ R94, R49, R140 ;  /* 0x0000008c315e7220 */ /* 0x000fe40000410000 */
[-C--:B------:R-:W-:Y:S02]  /*56e0*/  FMUL.FTZ R66, R55, R2.reuse ;  /* 0x0000000237427220 */ /* 0x080fe40000410000 */
[----:B------:R-:W-:Y:S01]  /*56f0*/  FFMA.FTZ R67, R56, R2, R67 ;  /* 0x0000000238437223 */ /* 0x000fe20000010043 */
[----:B------:R-:W-:Y:S01]  /*5700*/  PRMT R18, RZ, 0x5410, R18 ;  /* 0x00005410ff127816 */ /* 0x000fe20000000012 */
[----:B------:R-:W-:-:S02]  /*5710*/  FMUL.FTZ R95, R49, R141 ;  /* 0x0000008d315f7220 */ /* 0x000fc40000410000 */
[----:B------:R-:W-:Y:S01]  /*5720*/  FFMA.FTZ R141, R50, R141, -R94 ;  /* 0x0000008d328d7223 */ /* 0x000fe2000001085e */
[----:B------:R-:W-:Y:S01]  /*5730*/  PRMT R94, RZ, 0x5410, R161 ;  /* 0x00005410ff5e7816 */ /* 0x000fe200000000a1 */
[----:B------:R-:W-:Y:S02]  /*5740*/  FFMA.FTZ R66, R56, R3, -R66 ;  /* 0x0000000338427223 */ /* 0x000fe40000010842 */
[----:B------:R-:W-:Y:S02]  /*5750*/  FMUL.FTZ R181, R109, R17 ;  /* 0x000000116db57220 */ /* 0x000fe40000410000 */
[----:B------:R-:W-:Y:S02]  /*5760*/  FMUL.FTZ R3, R53, R67 ;  /* 0x0000004335037220 */ /* 0x000fe40000410000 */
[----:B------:R-:W-:Y:S02]  /*5770*/  FMUL.FTZ R182, R109, R18 ;  /* 0x000000126db67220 */ /* 0x000fe40000410000 */
[----:B------:R-:W-:-:S02]  /*5780*/  FMUL.FTZ R2, R53, R66 ;  /* 0x0000004235027220 */ /* 0x000fc40000410000 */
[----:B------:R-:W-:Y:S02]  /*5790*/  FFMA.FTZ R140, R50, R140, R95 ;  /* 0x0000008c328c7223 */ /* 0x000fe4000001005f */
[----:B------:R-:W-:Y:S02]  /*57a0*/  FMUL.FTZ R181, R94, R181 ;  /* 0x000000b55eb57220 */ /* 0x000fe40000410000 */
[----:B------:R-:W-:Y:S02]  /*57b0*/  FFMA.FTZ R3, R54, R66, -R3 ;  /* 0x0000004236037223 */ /* 0x000fe40000010803 */
[----:B------:R-:W-:Y:S02]  /*57c0*/  FMUL.FTZ R182, R94, R182 ;  /* 0x000000b65eb67220 */ /* 0x000fe40000410000 */
[----:B------:R-:W-:Y:S02]  /*57d0*/  FFMA.FTZ R2, R54, R67, R2 ;  /* 0x0000004336027223 */ /* 0x000fe40000010002 */
[----:B------:R-:W-:-:S02]  /*57e0*/  FADD.FTZ R140, R181, R140 ;  /* 0x0000008cb58c7221 */ /* 0x000fc40000010000 */
[C---:B------:R-:W-:Y:S02]  /*57f0*/  FMUL.FTZ R67, R51.reuse, R3 ;  /* 0x0000000333437220 */ /* 0x040fe40000410000 */
[----:B------:R-:W-:Y:S02]  /*5800*/  FADD.FTZ R141, R182, R141 ;  /* 0x0000008db68d7221 */ /* 0x000fe40000010000 */
[----:B------:R-:W-:Y:S01]  /*5810*/  FMUL.FTZ R66, R51, R2 ;  /* 0x0000000233427220 */ /* 0x000fe20000410000 */
[----:B------:R-:W-:Y:S01]  /*5820*/  PRMT R15, RZ, 0x5410, R15 ;  /* 0x00005410ff0f7816 */ /* 0x000fe2000000000f */
[C---:B------:R-:W-:Y:S02]  /*5830*/  FMUL.FTZ R94, R47.reuse, R140 ;  /* 0x0000008c2f5e7220 */ /* 0x040fe40000410000 */
[----:B------:R-:W-:Y:S02]  /*5840*/  FFMA.FTZ R67, R52, R2, R67 ;  /* 0x0000000234437223 */ /* 0x000fe40000010043 */
[----:B------:R-:W-:-:S02]  /*5850*/  FMUL.FTZ R95, R47, R141 ;  /* 0x0000008d2f5f7220 */ /* 0x000fc40000410000 */
[----:B------:R-:W-:Y:S01]  /*5860*/  FFMA.FTZ R66, R52, R3, -R66 ;  /* 0x0000000334427223 */ /* 0x000fe20000010842 */
[----:B------:R-:W-:Y:S01]  /*5870*/  PRMT R16, RZ, 0x5410, R16 ;  /* 0x00005410ff107816 */ /* 0x000fe20000000010 */
[----:B------:R-:W-:Y:S01]  /*5880*/  FFMA.FTZ R141, R48, R141, -R94 ;  /* 0x0000008d308d7223 */ /* 0x000fe2000001085e */
[----:B------:R-:W-:Y:S01]  /*5890*/  PRMT R94, RZ, 0x5410, R160 ;  /* 0x00005410ff5e7816 */ /* 0x000fe200000000a0 */
[C---:B------:R-:W-:Y:S02]  /*58a0*/  FMUL.FTZ R3, R49.reuse, R67 ;  /* 0x0000004331037220 */ /* 0x040fe40000410000 */
[----:B------:R-:W-:Y:S02]  /*58b0*/  FMUL.FTZ R183, R108, R15 ;  /* 0x0000000f6cb77220 */ /* 0x000fe40000410000 */
[-C--:B------:R-:W-:Y:S02]  /*58c0*/  FMUL.FTZ R2, R49, R66.reuse ;  /* 0x0000004231027220 */ /* 0x080fe40000410000 */
[----:B------:R-:W-:-:S02]  /*58d0*/  FFMA.FTZ R3, R50, R66, -R3 ;  /* 0x0000004232037223 */ /* 0x000fc40000010803 */
[----:B------:R-:W-:Y:S02]  /*58e0*/  FFMA.FTZ R140, R48, R140, R95 ;  /* 0x0000008c308c7223 */ /* 0x000fe4000001005f */
[----:B------:R-:W-:Y:S02]  /*58f0*/  FMUL.FTZ R184, R108, R16 ;  /* 0x000000106cb87220 */ /* 0x000fe40000410000 */
[----:B------:R-:W-:Y:S02]  /*5900*/  FMUL.FTZ R183, R94, R183 ;  /* 0x000000b75eb77220 */ /* 0x000fe40000410000 */
[----:B------:R-:W-:Y:S01]  /*5910*/  FFMA.FTZ R2, R50, R67, R2 ;  /* 0x0000004332027223 */ /* 0x000fe20000010002 */
[----:B---3--:R-:W-:Y:S01]  /*5920*/  PRMT R14, RZ, 0x5410, R14 ;  /* 0x00005410ff0e7816 */ /* 0x008fe2000000000e */
[----:B------:R-:W-:Y:S02]  /*5930*/  FMUL.FTZ R67, R47, R3 ;  /* 0x000000032f437220 */ /* 0x000fe40000410000 */
[----:B------:R-:W-:-:S02]  /*5940*/  FMUL.FTZ R184, R94, R184 ;  /* 0x000000b85eb87220 */ /* 0x000fc40000410000 */
[----:B------:R-:W-:Y:S01]  /*5950*/  FADD.FTZ R140, R183, R140 ;  /* 0x0000008cb78c7221 */ /* 0x000fe20000010000 */
[----:B------:R-:W-:Y:S01]  /*5960*/  PRMT R13, RZ, 0x5410, R13 ;  /* 0x00005410ff0d7816 */ /* 0x000fe2000000000d */
[-C--:B------:R-:W-:Y:S02]  /*5970*/  FMUL.FTZ R66, R47, R2.reuse ;  /* 0x000000022f427220 */ /* 0x080fe40000410000 */
[----:B------:R-:W-:Y:S01]  /*5980*/  FFMA.FTZ R67, R48, R2, R67 ;  /* 0x0000000230437223 */ /* 0x000fe20000010043 */
[----:B------:R-:W-:Y:S01]  /*5990*/  PRMT R2, RZ, 0x5410, R159 ;  /* 0x00005410ff027816 */ /* 0x000fe2000000009f */
[----:B------:R-:W-:Y:S02]  /*59a0*/  FADD.FTZ R141, R184, R141 ;  /* 0x0000008db88d7221 */ /* 0x000fe40000010000 */
[----:B------:R-:W-:Y:S02]  /*59b0*/  FMUL.FTZ R94, R45, R140 ;  /* 0x0000008c2d5e7220 */ /* 0x000fe40000410000 */
[----:B------:R-:W-:-:S02]  /*59c0*/  FMUL.FTZ R185, R107, R14 ;  /* 0x0000000e6bb97220 */ /* 0x000fc40000410000 */
[-C--:B------:R-:W-:Y:S02]  /*59d0*/  FMUL.FTZ R95, R45, R141.reuse ;  /* 0x0000008d2d5f7220 */ /* 0x080fe40000410000 */
[----:B------:R-:W-:Y:S02]  /*59e0*/  FFMA.FTZ R94, R46, R141, -R94 ;  /* 0x0000008d2e5e7223 */ /* 0x000fe4000001085e */
[----:B------:R-:W-:Y:S02]  /*59f0*/  FMUL.FTZ R186, R107, R13 ;  /* 0x0000000d6bba7220 */ /* 0x000fe40000410000 */
[----:B------:R-:W-:Y:S01]  /*5a00*/  FMUL.FTZ R185, R2, R185 ;  /* 0x000000b902b97220 */ /* 0x000fe20000410000 */
[----:B------:R-:W-:Y:S01]  /*5a10*/  PRMT R11, RZ, 0x5410, R11 ;  /* 0x00005410ff0b7816 */ /* 0x000fe2000000000b */
[----:B------:R-:W-:Y:S02]  /*5a20*/  FFMA.FTZ R95, R46, R140, R95 ;  /* 0x0000008c2e5f7223 */ /* 0x000fe4000001005f */
[----:B------:R-:W-:-:S02]  /*5a30*/  FMUL.FTZ R186, R2, R186 ;  /* 0x000000ba02ba7220 */ /* 0x000fc40000410000 */
[----:B------:R-:W-:Y:S02]  /*5a40*/  FADD.FTZ R94, R185, R94 ;  /* 0x0000005eb95e7221 */ /* 0x000fe40000010000 */
[----:B------:R-:W-:Y:S01]  /*5a50*/  FFMA.FTZ R66, R48, R3, -R66 ;  /* 0x0000000330427223 */ /* 0x000fe20000010842 */
[----:B------:R-:W-:Y:S01]  /*5a60*/  PRMT R140, RZ, 0x5410, R158 ;  /* 0x00005410ff8c7816 */ /* 0x000fe2000000009e */
[----:B------:R-:W-:Y:S01]  /*5a70*/  FMUL.FTZ R3, R45, R67 ;  /* 0x000000432d037220 */ /* 0x000fe20000410000 */
[----:B------:R-:W-:Y:S01]  /*5a80*/  PRMT R12, RZ, 0x5410, R12 ;  /* 0x00005410ff0c7816 */ /* 0x000fe2000000000c */
[----:B------:R-:W-:Y:S02]  /*5a90*/  FADD.FTZ R95, R186, R95 ;  /* 0x0000005fba5f7221 */ /* 0x000fe40000010000 */
[----:B------:R-:W-:Y:S02]  /*5aa0*/  FMUL.FTZ R2, R39, R94 ;  /* 0x0000005e27027220 */ /* 0x000fe40000410000 */
[----:B------:R-:W-:-:S02]  /*5ab0*/  FMUL.FTZ R187, R106, R11 ;  /* 0x0000000b6abb7220 */ /* 0x000fc40000410000 */
[-C--:B------:R-:W-:Y:S02]  /*5ac0*/  FFMA.FTZ R3, R46, R66.reuse, -R3 ;  /* 0x000000422e037223 */ /* 0x080fe40000010803 */
[-C--:B------:R-:W-:Y:S02]  /*5ad0*/  FFMA.FTZ R2, R40, R95.reuse, R2 ;  /* 0x0000005f28027223 */ /* 0x080fe40000010002 */
[----:B------:R-:W-:Y:S02]  /*5ae0*/  FMUL.FTZ R66, R45, R66 ;  /* 0x000000422d427220 */ /* 0x000fe40000410000 */
[----:B------:R-:W-:Y:S02]  /*5af0*/  FMUL.FTZ R95, R39, R95 ;  /* 0x0000005f275f7220 */ /* 0x000fe40000410000 */
[----:B------:R-:W-:Y:S02]  /*5b00*/  FMUL.FTZ R188, R106, R12 ;  /* 0x0000000c6abc7220 */ /* 0x000fe40000410000 */
[----:B------:R-:W-:-:S02]  /*5b10*/  FMUL.FTZ R187, R140, R187 ;  /* 0x000000bb8cbb7220 */ /* 0x000fc40000410000 */
[----:B------:R-:W-:Y:S02]  /*5b20*/  FFMA.FTZ R66, R46, R67, R66 ;  /* 0x000000432e427223 */ /* 0x000fe40000010042 */
[----:B------:R-:W-:Y:S02]  /*5b30*/  FFMA.FTZ R95, R40, R94, -R95 ;  /* 0x0000005e285f7223 */ /* 0x000fe4000001085f */
[----:B------:R-:W-:Y:S02]  /*5b40*/  FMUL.FTZ R188, R140, R188 ;  /* 0x000000bc8cbc7220 */ /* 0x000fe40000410000 */
[----:B------:R-:W-:Y:S01]  /*5b50*/  FADD.FTZ R94, R187, R2 ;  /* 0x00000002bb5e7221 */ /* 0x000fe20000010000 */
[----:B------:R-:W-:Y:S01]  /*5b60*/  PRMT R9, RZ, 0x5410, R9 ;  /* 0x00005410ff097816 */ /* 0x000fe20000000009 */
[----:B------:R-:W-:Y:S02]  /*5b70*/  FMUL.FTZ R2, R39, R66 ;  /* 0x0000004227027220 */ /* 0x000fe40000410000 */
[----:B------:R-:W-:-:S02]  /*5b80*/  FADD.FTZ R95, R188, R95 ;  /* 0x0000005fbc5f7221 */ /* 0x000fc40000010000 */
[----:B------:R-:W-:Y:S01]  /*5b90*/  FMUL.FTZ R140, R37, R94 ;  /* 0x0000005e258c7220 */ /* 0x000fe20000410000 */
[----:B------:R-:W-:Y:S01]  /*5ba0*/  PRMT R10, RZ, 0x5410, R10 ;  /* 0x00005410ff0a7816 */ /* 0x000fe2000000000a */
[-C--:B------:R-:W-:Y:S02]  /*5bb0*/  FMUL.FTZ R67, R39, R3.reuse ;  /* 0x0000000327437220 */ /* 0x080fe40000410000 */
[----:B------:R-:W-:Y:S01]  /*5bc0*/  FFMA.FTZ R2, R40, R3, -R2 ;  /* 0x0000000328027223 */ /* 0x000fe20000010802 */
[----:B------:R-:W-:Y:S01]  /*5bd0*/  PRMT R3, RZ, 0x5410, R157 ;  /* 0x00005410ff037816 */ /* 0x000fe2000000009d */
[-C--:B------:R-:W-:Y:S02]  /*5be0*/  FFMA.FTZ R141, R38, R95.reuse, -R140 ;  /* 0x0000005f268d7223 */ /* 0x080fe4000001088c */
[----:B------:R-:W-:Y:S02]  /*5bf0*/  FMUL.FTZ R95, R37, R95 ;  /* 0x0000005f255f7220 */ /* 0x000fe40000410000 */
[----:B------:R-:W-:-:S02]  /*5c00*/  FMUL.FTZ R189, R105, R9 ;  /* 0x0000000969bd7220 */ /* 0x000fc40000410000 */
[----:B------:R-:W-:Y:S02]  /*5c10*/  FMUL.FTZ R190, R105, R10 ;  /* 0x0000000a69be7220 */ /* 0x000fe40000410000 */
[----:B------:R-:W-:Y:S02]  /*5c20*/  FFMA.FTZ R67, R40, R66, R67 ;  /* 0x0000004228437223 */ /* 0x000fe40000010043 */
[----:B------:R-:W-:Y:S02]  /*5c30*/  FFMA.FTZ R94, R38, R94, R95 ;  /* 0x0000005e265e7223 */ /* 0x000fe4000001005f */
[C---:B------:R-:W-:Y:S02]  /*5c40*/  FMUL.FTZ R189, R3.reuse, R189 ;  /* 0x000000bd03bd7220 */ /* 0x040fe40000410000 */
[----:B------:R-:W-:Y:S02]  /*5c50*/  FMUL.FTZ R190, R3, R190 ;  /* 0x000000be03be7220 */ /* 0x000fe40000410000 */
[----:B------:R-:W-:-:S02]  /*5c60*/  FMUL.FTZ R3, R37, R67 ;  /* 0x0000004325037220 */ /* 0x000fc40000410000 */
[----:B------:R-:W-:Y:S02]  /*5c70*/  FADD.FTZ R94, R189, R94 ;  /* 0x0000005ebd5e7221 */ /* 0x000fe40000010000 */
[-C--:B------:R-:W-:Y:S02]  /*5c80*/  FMUL.FTZ R66, R37, R2.reuse ;  /* 0x0000000225427220 */ /* 0x080fe40000410000 */
[----:B------:R-:W-:Y:S01]  /*5c90*/  FFMA.FTZ R3, R38, R2, -R3 ;  /* 0x0000000226037223 */ /* 0x000fe20000010803 */
[----:B------:R-:W-:Y:S01]  /*5ca0*/  PRMT R7, RZ, 0x5410, R7 ;  /* 0x00005410ff077816 */ /* 0x000fe20000000007 */
[----:B------:R-:W-:Y:S02]  /*5cb0*/  FADD.FTZ R141, R190, R141 ;  /* 0x0000008dbe8d7221 */ /* 0x000fe40000010000 */
[----:B------:R-:W-:Y:S01]  /*5cc0*/  FMUL.FTZ R2, R31, R94 ;  /* 0x0000005e1f027220 */ /* 0x000fe20000410000 */
[----:B------:R-:W-:Y:S01]  /*5cd0*/  PRMT R8, RZ, 0x5410, R8 ;  /* 0x00005410ff087816 */ /* 0x000fe20000000008 */
[----:B------:R-:W-:-:S02]  /*5ce0*/  FFMA.FTZ R66, R38, R67, R66 ;  /* 0x0000004326427223 */ /* 0x000fc40000010042 */
[-C--:B------:R-:W-:Y:S01]  /*5cf0*/  FFMA.FTZ R140, R32, R141.reuse, -R2 ;  /* 0x0000008d208c7223 */ /* 0x080fe20000010802 */
[----:B------:R-:W-:Y:S01]  /*5d00*/  PRMT R2, RZ, 0x5410, R156 ;  /* 0x00005410ff027816 */ /* 0x000fe2000000009c */
[----:B------:R-:W-:Y:S02]  /*5d10*/  FMUL.FTZ R67, R31, R141 ;  /* 0x0000008d1f437220 */ /* 0x000fe40000410000 */
[C---:B------:R-:W-:Y:S02]  /*5d20*/  FMUL.FTZ R192, R104.reuse, R7 ;  /* 0x0000000768c07220 */ /* 0x040fe40000410000 */
[----:B------:R-:W-:Y:S02]  /*5d30*/  FMUL.FTZ R191, R104, R8 ;  /* 0x0000000868bf7220 */ /* 0x000fe40000410000 */
[----:B------:R-:W-:Y:S02]  /*5d40*/  FFMA.FTZ R95, R32, R94, R67 ;  /* 0x0000005e205f7223 */ /* 0x000fe40000010043 */
[----:B------:R-:W-:-:S02]  /*5d50*/  FMUL.FTZ R192, R2, R192 ;  /* 0x000000c002c07220 */ /* 0x000fc40000410000 */
[----:B------:R-:W-:Y:S02]  /*5d60*/  FMUL.FTZ R191, R2, R191 ;  /* 0x000000bf02bf7220 */ /* 0x000fe40000410000 */
[CC--:B------:R-:W-:Y:S02]  /*5d70*/  FMUL.FTZ R2, R31.reuse, R66.reuse ;  /* 0x000000421f027220 */ /* 0x0c0fe40000410000 */
[----:B------:R-:W-:Y:S02]  /*5d80*/  FADD.FTZ R95, R192, R95 ;  /* 0x0000005fc05f7221 */ /* 0x000fe40000010000 */
[-C--:B------:R-:W-:Y:S02]  /*5d90*/  FMUL.FTZ R67, R31, R3.reuse ;  /* 0x000000031f437220 */ /* 0x080fe40000410000 */
[C---:B------:R-:W-:Y:S02]  /*5da0*/  FFMA.FTZ R2, R32.reuse, R3, -R2 ;  /* 0x0000000320027223 */ /* 0x040fe40000010802 */
[----:B------:R-:W-:Y:S01]  /*5db0*/  FADD.FTZ R140, R191, R140 ;  /* 0x0000008cbf8c7221 */ /* 0x000fe20000010000 */
[----:B------:R-:W-:Y:S01]  /*5dc0*/  PRMT R5, RZ, 0x5410, R5 ;  /* 0x00005410ff057816 */ /* 0x000fe20000000005 */
[----:B------:R-:W-:Y:S01]  /*5dd0*/  FMUL.FTZ R3, R27, R95 ;  /* 0x0000005f1b037220 */ /* 0x000fe20000410000 */
[----:B------:R-:W-:Y:S01]  /*5de0*/  PRMT R6, RZ, 0x5410, R6 ;  /* 0x00005410ff067816 */ /* 0x000fe20000000006 */
[----:B------:R-:W-:-:S02]  /*5df0*/  FFMA.FTZ R67, R32, R66, R67 ;  /* 0x0000004220437223 */ /* 0x000fc40000010043 */
[-C--:B------:R-:W-:Y:S02]  /*5e00*/  FMUL.FTZ R66, R27, R140.reuse ;  /* 0x0000008c1b427220 */ /* 0x080fe40000410000 */
[C---:B------:R-:W-:Y:S01]  /*5e10*/  FFMA.FTZ R140, R28.reuse, R140, -R3 ;  /* 0x0000008c1c8c7223 */ /* 0x040fe20000010803 */
[----:B------:R-:W-:Y:S01]  /*5e20*/  PRMT R3, RZ, 0x5410, R155 ;  /* 0x00005410ff037816 */ /* 0x000fe2000000009b */
[C---:B------:R-:W-:Y:S02]  /*5e30*/  FMUL.FTZ R194, R103.reuse, R5 ;  /* 0x0000000567c27220 */ /* 0x040fe40000410000 */
[----:B------:R-:W-:Y:S02]  /*5e40*/  FMUL.FTZ R193, R103, R6 ;  /* 0x0000000667c17220 */ /* 0x000fe40000410000 */
[----:B------:R-:W-:Y:S02]  /*5e50*/  FFMA.FTZ R95, R28, R95, R66 ;  /* 0x0000005f1c5f7223 */ /* 0x000fe40000010042 */
[----:B------:R-:W-:-:S02]  /*5e60*/  FMUL.FTZ R194, R3, R194 ;  /* 0x000000c203c27220 */ /* 0x000fc40000410000 */
[----:B------:R-:W-:Y:S02]  /*5e70*/  FMUL.FTZ R193, R3, R193 ;  /* 0x000000c103c17220 */ /* 0x000fe40000410000 */
[----:B------:R-:W-:Y:S02]  /*5e80*/  FMUL.FTZ R3, R27, R67 ;  /* 0x000000431b037220 */ /* 0x000fe40000410000 */
[----:B------:R-:W-:Y:S02]  /*5e90*/  FADD.FTZ R95, R194, R95 ;  /* 0x0000005fc25f7221 */ /* 0x000fe40000010000 */
[----:B------:R-:W-:Y:S02]  /*5ea0*/  FADD.FTZ R140, R193, R140 ;  /* 0x0000008cc18c7221 */ /* 0x000fe40000010000 */
[-C--:B------:R-:W-:Y:S02]  /*5eb0*/  FFMA.FTZ R66, R28, R2.reuse, -R3 ;  /* 0x000000021c427223 */ /* 0x080fe40000010803 */
[----:B------:R-:W-:-:S02]  /*5ec0*/  FMUL.FTZ R94, R27, R2 ;  /* 0x000000021b5e7220 */ /* 0x000fc40000410000 */
[CC--:B------:R-:W-:Y:S01]  /*5ed0*/  FMUL.FTZ R3, R25.reuse, R95.reuse ;  /* 0x0000005f19037220 */ /* 0x0c0fe20000410000 */
[----:B------:R-:W-:Y:S01]  /*5ee0*/  PRMT R4, RZ, 0x5410, R4 ;  /* 0x00005410ff047816 */ /* 0x000fe20000000004 */
[-C--:B------:R-:W-:Y:S02]  /*5ef0*/  FMUL.FTZ R2, R25, R140.reuse ;  /* 0x0000008c19027220 */ /* 0x080fe40000410000 */
[C---:B------:R-:W-:Y:S01]  /*5f00*/  FFMA.FTZ R140, R26.reuse, R140, -R3 ;  /* 0x0000008c1a8c7223 */ /* 0x040fe20000010803 */
[----:B------:R-:W-:Y:S01]  /*5f10*/  PRMT R3, RZ, 0x5410, R65 ;  /* 0x00005410ff037816 */ /* 0x000fe20000000041 */
[----:B------:R-:W-:Y:S01]  /*5f20*/  FFMA.FTZ R95, R26, R95, R2 ;  /* 0x0000005f1a5f7223 */ /* 0x000fe20000010002 */
[----:B------:R-:W-:Y:S01]  /*5f30*/  PRMT R2, RZ, 0x5410, R118 ;  /* 0x00005410ff027816 */ /* 0x000fe20000000076 */
[C---:B------:R-:W-:Y:S02]  /*5f40*/  FMUL.FTZ R195, R102.reuse, R4 ;  /* 0x0000000466c37220 */ /* 0x040fe40000410000 */
[----:B------:R-:W-:-:S02]  /*5f50*/  FMUL.FTZ R196, R102, R3 ;  /* 0x0000000366c47220 */ /* 0x000fc40000410000 */
[----:B------:R-:W-:Y:S02]  /*5f60*/  FMUL.FTZ R195, R2, R195 ;  /* 0x000000c302c37220 */ /* 0x000fe40000410000 */
[----:B------:R-:W-:Y:S02]  /*5f70*/  FFMA.FTZ R94, R28, R67, R94 ;  /* 0x000000431c5e7223 */ /* 0x000fe4000001005e */
[----:B------:R-:W-:Y:S02]  /*5f80*/  FMUL.FTZ R196, R2, R196 ;  /* 0x000000c402c47220 */ /* 0x000fe40000410000 */
[----:B------:R-:W-:Y:S02]  /*5f90*/  FADD.FTZ R140, R195, R140 ;  /* 0x0000008cc38c7221 */ /* 0x000fe40000010000 */
[C---:B------:R-:W-:Y:S02]  /*5fa0*/  FMUL.FTZ R65, R25.reuse, R94 ;  /* 0x0000005e19417220 */ /* 0x040fe40000410000 */
[----:B------:R-:W-:-:S02]  /*5fb0*/  FMUL.FTZ R67, R25, R66 ;  /* 0x0000004219437220 */ /* 0x000fc40000410000 */
[----:B------:R-:W-:Y:S02]  /*5fc0*/  FADD.FTZ R95, R196, R95 ;  /* 0x0000005fc45f7221 */ /* 0x000fe40000010000 */
[C---:B------:R-:W-:Y:S02]  /*5fd0*/  FMUL.FTZ R2, R23.reuse, R140 ;  /* 0x0000008c17027220 */ /* 0x040fe40000410000 */
[C---:B------:R-:W-:Y:S02]  /*5fe0*/  FFMA.FTZ R66, R26.reuse, R66, -R65 ;  /* 0x000000421a427223 */ /* 0x040fe40000010841 */
[----:B------:R-:W-:Y:S02]  /*5ff0*/  FFMA.FTZ R65, R26, R94, R67 ;  /* 0x0000005e1a417223 */ /* 0x000fe40000010043 */
[-C--:B------:R-:W-:Y:S01]  /*6000*/  FMUL.FTZ R67, R23, R95.reuse ;  /* 0x0000005f17437220 */ /* 0x080fe20000410000 */
[----:B------:R-:W-:Y:S01]  /*6010*/  PRMT R0, RZ, 0x5410, R0 ;  /* 0x00005410ff007816 */ /* 0x000fe20000000000 */
[----:B------:R-:W-:Y:S01]  /*6020*/  FFMA.FTZ R95, R24, R95, R2 ;  /* 0x0000005f185f7223 */ /* 0x000fe20000010002 */
[----:B------:R-:W-:-:S02]  /*6030*/  PRMT R2, RZ, 0x5410, R64 ;  /* 0x00005410ff027816 */ /* 0x000fc40000000040 */
[----:B------:R-:W-:Y:S01]  /*6040*/  ISETP.NE.AND P0, PT, R122, 0x7f, PT ;  /* 0x0000007f7a00780c */ /* 0x000fe20003f05270 */
[C---:B------:R-:W-:Y:S01]  /*6050*/  FMUL.FTZ R198, R101.reuse, R0 ;  /* 0x0000000065c67220 */ /* 0x040fe20000410000 */
[----:B------:R-:W-:Y:S01]  /*6060*/  PRMT R64, RZ, 0x5410, R117 ;  /* 0x00005410ff407816 */ /* 0x000fe20000000075 */
[----:B------:R-:W-:Y:S02]  /*6070*/  FMUL.FTZ R197, R101, R2 ;  /* 0x0000000265c57220 */ /* 0x000fe40000410000 */
[----:B------:R-:W-:Y:S02]  /*6080*/  FFMA.FTZ R140, R24, R140, -R67 ;  /* 0x0000008c188c7223 */ /* 0x000fe40000010843 */
[C---:B------:R-:W-:Y:S02]  /*6090*/  FMUL.FTZ R197, R64.reuse, R197 ;  /* 0x000000c540c57220 */ /* 0x040fe40000410000 */
[----:B------:R-:W-:Y:S02]  /*60a0*/  FMUL.FTZ R198, R64, R198 ;  /* 0x000000c640c67220 */ /* 0x000fe40000410000 */
[----:B------:R-:W-:-:S02]  /*60b0*/  FMUL.FTZ R64, R23, R66 ;  /* 0x0000004217407220 */ /* 0x000fc40000410000 */
[-C--:B------:R-:W-:Y:S02]  /*60c0*/  FMUL.FTZ R67, R23, R65.reuse ;  /* 0x0000004117437220 */ /* 0x080fe40000410000 */
[C---:B------:R-:W-:Y:S02]  /*60d0*/  FFMA.FTZ R65, R24.reuse, R65, R64 ;  /* 0x0000004118417223 */ /* 0x040fe40000010040 */
[----:B------:R-:W-:Y:S02]  /*60e0*/  FFMA.FTZ R64, R24, R66, -R67 ;  /* 0x0000004218407223 */ /* 0x000fe40000010843 */
[----:B------:R-:W-:Y:S02]  /*60f0*/  FADD.FTZ R67, R198, R95 ;  /* 0x0000005fc6437221 */ /* 0x000fe40000010000 */
[----:B------:R0:W1:Y:S01]  /*6100*/  @P0 LDS.64 R94, [R122.X8+0xea88] ;  /* 0x00ea88007a5e0984 */ /* 0x0000620000008a00 */
[----:B------:R-:W-:Y:S01]  /*6110*/  BSSY B0, `(.L_x_1492) ;  /* 0x0000010000007945 */ /* 0x000fe20003800000 */
[----:B------:R-:W-:Y:S01]  /*6120*/  FADD.FTZ R66, R197, R140 ;  /* 0x0000008cc5427221 */ /* 0x000fe20000010000 */
[----:B------:R-:W-:Y:S01]  /*6130*/  LEA.HI R233, R122, R122, RZ, 0x1e ;  /* 0x0000007a7ae97211 */ /* 0x000fe200078ff0ff */
[----:B------:R-:W-:Y:S05]  /*6140*/  @P0 BRA `(.L_x_1493) ;  /* 0x000000c000000947 */ /* 0x000fea0003800000 */
[----:B----4-:R-:W-:Y:S01]  /*6150*/  ULDC UR34, c[0x0][0x174] ;  /* 0x00005d0000227ab9 */ /* 0x010fe20000000800 */
[----:B-1----:R-:W-:Y:S01]  /*6160*/  MOV R95, RZ ;  /* 0x000000ff005f7202 */ /* 0x002fe20000000f00 */
[----:B------:R-:W-:Y:S01]  /*6170*/  UISETP.NE.AND UP0, UPT, UR13, UR34, UPT ;  /* 0x000000220d00728c */ /* 0x000fe2000bf05270 */
[----:B------:R-:W-:-:S05]  /*6180*/  MOV R94, 0x3f800000 ;  /* 0x3f800000005e7802 */ /* 0x000fca0000000f00 */
        /* <DEDUP_REMOVED lines=8> */
.L_x_1493:
[----:B----4-:R-:W-:Y:S05]  /*6210*/  BSYNC B0 ;  /* 0x0000000000007941 */ /* 0x010fea0003800000 */
.L_x_1492:
[----:B------:R-:W-:Y:S01]  /*6220*/  ISETP.GT.U32.AND P0, PT, R122, 0x1f, PT ;  /* 0x0000001f7a00780c */ /* 0x000fe20003f04070 */
[----:B------:R3:W-:Y:S01]  /*6230*/  STS.128 [R233.X16+0xc670], R64 ;  /* 0x00c67040e9007388 */ /* 0x0007e2000000cc00 */
[----:B------:R-:W-:Y:S01]  /*6240*/  PRMT R125, RZ, 0x5410, R125 ;  /* 0x00005410ff7d7816 */ /* 0x000fe2000000007d */
[----:B------:R-:W-:Y:S01]  /*6250*/  BSSY B0, `(.L_x_1494) ;  /* 0x000010d000007945 */ /* 0x000fe20003800000 */
[----:B------:R-:W-:Y:S02]  /*6260*/  PRMT R128, RZ, 0x5410, R128 ;  /* 0x00005410ff807816 */ /* 0x000fe40000000080 */
[----:B------:R-:W-:Y:S02]  /*6270*/  PRMT R129, RZ, 0x5410, R129 ;  /* 0x00005410ff817816 */ /* 0x000fe40000000081 */
[----:B------:R-:W-:Y:S02]  /*6280*/  PRMT R137, RZ, 0x5410, R137 ;  /* 0x00005410ff897816 */ /* 0x000fe40000000089 */
[----:B------:R-:W-:-:S02]  /*6290*/  PRMT R132, RZ, 0x5410, R132 ;  /* 0x00005410ff847816 */ /* 0x000fc40000000084 */
[----:B------:R-:W-:Y:S02]  /*62a0*/  PRMT R126, RZ, 0x5410, R126 ;  /* 0x00005410ff7e7816 */ /* 0x000fe4000000007e */
[----:B------:R-:W-:Y:S02]  /*62b0*/  PRMT R127, RZ, 0x5410, R127 ;  /* 0x00005410ff7f7816 */ /* 0x000fe4000000007f */
[----:B------:R-:W-:Y:S01]  /*62c0*/  PRMT R130, RZ, 0x5410, R130 ;  /* 0x00005410ff827816 */ /* 0x000fe20000000082 */
[----:B------:R-:W-:Y:S01]  /*62d0*/  FMUL.FTZ R126, R99, R126 ;  /* 0x0000007e637e7220 */ /* 0x000fe20000410000 */
[----:B------:R-:W-:Y:S01]  /*62e0*/  PRMT R131, RZ, 0x5410, R131 ;  /* 0x00005410ff837816 */ /* 0x000fe20000000083 */
[----:B------:R-:W-:Y:S01]  /*62f0*/  FMUL.FTZ R127, R98, R127 ;  /* 0x0000007f627f7220 */ /* 0x000fe20000410000 */
[----:B------:R-:W-:Y:S01]  /*6300*/  PRMT R75, RZ, 0x5410, R75 ;  /* 0x00005410ff4b7816 */ /* 0x000fe2000000004b */
[----:B------:R-:W-:Y:S01]  /*6310*/  FMUL.FTZ R130, R97, R130 ;  /* 0x0000008261827220 */ /* 0x000fe20000410000 */
[----:B------:R-:W-:Y:S01]  /*6320*/  PRMT R74, RZ, 0x5410, R74 ;  /* 0x00005410ff4a7816 */ /* 0x000fe2000000004a */
[----:B------:R-:W-:Y:S01]  /*6330*/  FMUL.FTZ R131, R96, R131 ;  /* 0x0000008360837220 */ /* 0x000fe20000410000 */
[----:B------:R-:W-:-:S02]  /*6340*/  PRMT R134, RZ, 0x5410, R134 ;  /* 0x00005410ff867816 */ /* 0x000fc40000000086 */
[----:B------:R-:W-:Y:S02]  /*6350*/  PRMT R135, RZ, 0x5410, R135 ;  /* 0x00005410ff877816 */ /* 0x000fe40000000087 */
[----:B------:R-:W-:Y:S01]  /*6360*/  PRMT R73, RZ, 0x5410, R73 ;  /* 0x00005410ff497816 */ /* 0x000fe20000000049 */
[----:B------:R-:W-:Y:S01]  /*6370*/  FMUL.FTZ R134, R93, R134 ;  /* 0x000000865d867220 */ /* 0x000fe20000410000 */
[----:B------:R-:W-:Y:S01]  /*6380*/  PRMT R72, RZ, 0x5410, R72 ;  /* 0x00005410ff487816 */ /* 0x000fe20000000048 */
[----:B------:R-:W-:Y:S01]  /*6390*/  FMUL.FTZ R135, R92, R135 ;  /* 0x000000875c877220 */ /* 0x000fe20000410000 */
[----:B------:R-:W-:Y:S02]  /*63a0*/  PRMT R138, RZ, 0x5410, R138 ;  /* 0x00005410ff8a7816 */ /* 0x000fe4000000008a */
[----:B------:R-:W-:Y:S02]  /*63b0*/  PRMT R139, RZ, 0x5410, R139 ;  /* 0x00005410ff8b7816 */ /* 0x000fe4000000008b */
[----:B------:R-:W-:Y:S01]  /*63c0*/  PRMT R71, RZ, 0x5410, R71 ;  /* 0x00005410ff477816 */ /* 0x000fe20000000047 */
[----:B------:R-:W-:Y:S01]  /*63d0*/  FMUL.FTZ R138, R91, R138 ;  /* 0x0000008a5b8a7220 */ /* 0x000fe20000410000 */
[----:B------:R-:W-:Y:S01]  /*63e0*/  PRMT R70, RZ, 0x5410, R70 ;  /* 0x00005410ff467816 */ /* 0x000fe20000000046 */
[C---:B------:R-:W-:Y:S01]  /*63f0*/  FMUL.FTZ R139, R90.reuse, R139 ;  /* 0x0000008b5a8b7220 */ /* 0x040fe20000410000 */
[----:B------:R-:W-:Y:S01]  /*6400*/  PRMT R142, RZ, 0x5410, R142 ;  /* 0x00005410ff8e7816 */ /* 0x000fe2000000008e */
[----:B-1----:R-:W-:Y:S01]  /*6410*/  FMUL.FTZ R140, R90, R71 ;  /* 0x000000475a8c7220 */ /* 0x002fe20000410000 */
[----:B------:R-:W-:Y:S01]  /*6420*/  PRMT R143, RZ, 0x5410, R143 ;  /* 0x00005410ff8f7816 */ /* 0x000fe2000000008f */
[C---:B------:R-:W-:Y:S01]  /*6430*/  FMUL.FTZ R141, R89.reuse, R70 ;  /* 0x00000046598d7220 */ /* 0x040fe20000410000 */
[----:B------:R-:W-:Y:S01]  /*6440*/  PRMT R69, RZ, 0x5410, R69 ;  /* 0x00005410ff457816 */ /* 0x000fe20000000045 */
[----:B------:R-:W-:Y:S01]  /*6450*/  FMUL.FTZ R142, R89, R142 ;  /* 0x0000008e598e7220 */ /* 0x000fe20000410000 */
[----:B------:R-:W-:Y:S01]  /*6460*/  PRMT R68, RZ, 0x5410, R68 ;  /* 0x00005410ff447816 */ /* 0x000fe20000000044 */
[C---:B------:R-:W-:Y:S01]  /*6470*/  FMUL.FTZ R143, R88.reuse, R143 ;  /* 0x0000008f588f7220 */ /* 0x040fe20000410000 */
[----:B------:R-:W-:Y:S01]  /*6480*/  PRMT R146, RZ, 0x5410, R146 ;  /* 0x00005410ff927816 */ /* 0x000fe20000000092 */
[----:B------:R-:W-:Y:S01]  /*6490*/  FMUL.FTZ R144, R88, R69 ;  /* 0x0000004558907220 */ /* 0x000fe20000410000 */
[----:B------:R-:W-:Y:S01]  /*64a0*/  PRMT R147, RZ, 0x5410, R147 ;  /* 0x00005410ff937816 */ /* 0x000fe20000000093 */
[----:B------:R-:W-:Y:S01]  /*64b0*/  FMUL.FTZ R145, R87, R68 ;  /* 0x0000004457917220 */ /* 0x000fe20000410000 */
[----:B---3--:R-:W-:Y:S01]  /*64c0*/  PRMT R67, RZ, 0x5410, R136 ;  /* 0x00005410ff437816 */ /* 0x008fe20000000088 */
[----:B------:R-:W-:Y:S01]  /*64d0*/  FMUL.FTZ R136, R92, R73 ;  /* 0x000000495c887220 */ /* 0x000fe20000410000 */
        /* <DEDUP_REMOVED lines=19> */
[C---:B------:R-:W-:Y:S02]  /*6610*/  FMUL.FTZ R151, R84.reuse, R151 ;  /* 0x0000009754977220 */ /* 0x040fe40000410000 */
[----:B------:R-:W-:Y:S02]  /*6620*/  FMUL.FTZ R152, R84, R65 ;  /* 0x0000004154987220 */ /* 0x000fe40000410000 */
[C---:B------:R-:W-:Y:S02]  /*6630*/  FMUL.FTZ R153, R83.reuse, R64 ;  /* 0x0000004053997220 */ /* 0x040fe40000410000 */
[----:B------:R-:W-:Y:S01]  /*6640*/  FMUL.FTZ R154, R83, R154 ;  /* 0x0000009a539a7220 */ /* 0x000fe20000410000 */
[----:B------:R-:W-:Y:S06]  /*6650*/  BAR.SYNC.DEFER_BLOCKING 0x0 ;  /* 0x0000000000007b1d */ /* 0x000fec0000010000 */
[----:B------:R-:W-:Y:S05]  /*6660*/  @P0 BRA `(.L_x_1495) ;  /* 0x00000cb000000947 */ /* 0x000fea0003800000 */
[----:B------:R-:W-:-:S05]  /*6670*/  IMAD R213, R122, 0x50, RZ ;  /* 0x000000507ad57824 */ /* 0x000fca00078e02ff */
[----:B------:R-:W-:Y:S04]  /*6680*/  LDS.128 R68, [R213+0xc670] ;  /* 0x00c67000d5447984 */ /* 0x000fe80000000c00 */
[----:B------:R-:W1:Y:S02]  /*6690*/  LDS.128 R64, [R213+0xc680] ;  /* 0x00c68000d5407984 */ /* 0x000e640000000c00 */
[----:B-1----:R-:W-:-:S04]  /*66a0*/  FMUL.FTZ R73, R69, R65 ;  /* 0x0000004145497220 */ /* 0x002fc80000410000 */
[C---:B------:R-:W-:Y:S02]  /*66b0*/  FFMA.FTZ R72, R68.reuse, R64, -R73 ;  /* 0x0000004044487223 */ /* 0x040fe40000010849 */
[----:B------:R-:W-:-:S04]  /*66c0*/  FMUL.FTZ R73, R68, R65 ;  /* 0x0000004144497220 */ /* 0x000fc80000410000 */
[-C--:B------:R-:W-:Y:S02]  /*66d0*/  FFMA.FTZ R73, R69, R64.reuse, R73 ;  /* 0x0000004045497223 */ /* 0x080fe40000010049 */
[CC--:B------:R-:W-:Y:S02]  /*66e0*/  FMUL.FTZ R69, R71.reuse, R65.reuse ;  /* 0x0000004147457220 */ /* 0x0c0fe40000410000 */
[C---:B------:R-:W-:Y:S02]  /*66f0*/  FMUL.FTZ R65, R70.reuse, R65 ;  /* 0x0000004146417220 */ /* 0x040fe40000410000 */
[-C--:B------:R-:W-:Y:S02]  /*6700*/  FFMA.FTZ R69, R70, R64.reuse, -R69 ;  /* 0x0000004046457223 */ /* 0x080fe40000010845 */
[----:B------:R-:W-:Y:S02]  /*6710*/  FFMA.FTZ R64, R71, R64, R65 ;  /* 0x0000004047407223 */ /* 0x000fe40000010041 */
[----:B------:R-:W-:-:S02]  /*6720*/  FADD.FTZ R66, R66, R69 ;  /* 0x0000004542427221 */ /* 0x000fc40000010000 */
[----:B------:R-:W1:Y:S01]  /*6730*/  LDS.128 R68, [R213+0xc690] ;  /* 0x00c69000d5447984 */ /* 0x000e620000000c00 */
[----:B------:R-:W-:Y:S02]  /*6740*/  FADD.FTZ R67, R67, R64 ;  /* 0x0000004043437221 */ /* 0x000fe40000010000 */
[C---:B-1----:R-:W-:Y:S02]  /*6750*/  FMUL.FTZ R65, R69.reuse, R73 ;  /* 0x0000004945417220 */ /* 0x042fe40000410000 */
[C---:B------:R-:W-:Y:S02]  /*6760*/  FMUL.FTZ R64, R69.reuse, R66 ;  /* 0x0000004245407220 */ /* 0x040fe40000410000 */
[CC--:B------:R-:W-:Y:S02]  /*6770*/  FFMA.FTZ R74, R68.reuse, R72.reuse, -R65 ;  /* 0x00000048444a7223 */ /* 0x0c0fe40000010841 */
[----:B------:R-:W-:Y:S02]  /*6780*/  FMUL.FTZ R72, R69, R72 ;  /* 0x0000004845487220 */ /* 0x000fe40000410000 */
[----:B------:R-:W-:-:S02]  /*6790*/  FFMA.FTZ R64, R68, R67, R64 ;  /* 0x0000004344407223 */ /* 0x000fc40000010040 */
[----:B------:R-:W-:Y:S02]  /*67a0*/  FMUL.FTZ R69, R69, R67 ;  /* 0x0000004345457220 */ /* 0x000fe40000410000 */
[----:B------:R-:W-:Y:S02]  /*67b0*/  FADD.FTZ R71, R71, R64 ;  /* 0x0000004047477221 */ /* 0x000fe40000010000 */
[C---:B------:R-:W-:Y:S02]  /*67c0*/  FFMA.FTZ R69, R68.reuse, R66, -R69 ;  /* 0x0000004244457223 */ /* 0x040fe40000010845 */
[----:B------:R-:W1:Y:S01]  /*67d0*/  LDS.128 R64, [R213+0xc6a0] ;  /* 0x00c6a000d5407984 */ /* 0x000e620000000c00 */
[----:B------:R-:W-:Y:S02]  /*67e0*/  FFMA.FTZ R73, R68, R73, R72 ;  /* 0x0000004944497223 */ /* 0x000fe40000010048 */
[----:B------:R-:W-:Y:S02]  /*67f0*/  FADD.FTZ R70, R70, R69 ;  /* 0x0000004546467221 */ /* 0x000fe40000010000 */
[----:B-1----:R-:W-:-:S02]  /*6800*/  FMUL.FTZ R69, R65, R73 ;  /* 0x0000004941457220 */ /* 0x002fc40000410000 */
[CC--:B------:R-:W-:Y:S02]  /*6810*/  FMUL.FTZ R75, R65.reuse, R71.reuse ;  /* 0x00000047414b7220 */ /* 0x0c0fe40000410000 */
[CC--:B------:R-:W-:Y:S02]  /*6820*/  FFMA.FTZ R68, R64.reuse, R74.reuse, -R69 ;  /* 0x0000004a40447223 */ /* 0x0c0fe40000010845 */
[C---:B------:R-:W-:Y:S02]  /*6830*/  FMUL.FTZ R74, R65.reuse, R74 ;  /* 0x0000004a414a7220 */ /* 0x040fe40000410000 */
[-C--:B------:R-:W-:Y:S02]  /*6840*/  FMUL.FTZ R65, R65, R70.reuse ;  /* 0x0000004641417220 */ /* 0x080fe40000410000 */
[C---:B------:R-:W-:Y:S02]  /*6850*/  FFMA.FTZ R75, R64.reuse, R70, -R75 ;  /* 0x00000046404b7223 */ /* 0x040fe4000001084b */
[----:B------:R-:W-:-:S02]  /*6860*/  FFMA.FTZ R72, R64, R71, R65 ;  /* 0x0000004740487223 */ /* 0x000fc40000010041 */
[----:B------:R-:W-:Y:S02]  /*6870*/  FFMA.FTZ R70, R64, R73, R74 ;  /* 0x0000004940467223 */ /* 0x000fe4000001004a */
[----:B------:R-:W-:Y:S02]  /*6880*/  FADD.FTZ R69, R67, R72 ;  /* 0x0000004843457221 */ /* 0x000fe40000010000 */
[----:B------:R-:W-:Y:S01]  /*6890*/  FADD.FTZ R73, R66, R75 ;  /* 0x0000004b42497221 */ /* 0x000fe20000010000 */
[----:B------:R-:W-:Y:S05]  /*68a0*/  BRA.DIV ~URZ, `(.L_x_1496) ;  /* 0x000089027f007947 */ /* 0x000fea000b800000 */
[----:B------:R1:W3:Y:S02]  /*68b0*/  SHFL.UP PT, R67, R68, 0x1, RZ ;  /* 0x0420000044437989 */ /* 0x0002e400000e00ff */
.L_x_1604:
[----:B------:R-:W-:Y:S05]  /*68c0*/  BRA.DIV ~URZ, `(.L_x_1497) ;  /* 0x000089627f007947 */ /* 0x000fea000b800000 */
[----:B------:R-:W4:Y:S01]  /*68d0*/  SHFL.UP PT, R75, R69, 0x1, RZ ;  /* 0x04200000454b7989 */ /* 0x000f2200000e00ff */
[----:B------:R-:W-:-:S03]  /*68e0*/  ISETP.GE.AND P0, PT, R121, 0x1, PT ;  /* 0x000000017900780c */ /* 0x000fc60003f06270 */
[----:B------:R-:W0:Y:S04]  /*68f0*/  SHFL.UP PT, R71, R73, 0x1, RZ ;  /* 0x0420000049477989 */ /* 0x000e2800000e00ff */
[----:B------:R-:W1:Y:S01]  /*6900*/  SHFL.UP PT, R65, R70, 0x1, RZ ;  /* 0x0420000046417989 */ /* 0x000e6200000e00ff */
[----:B----4-:R-:W-:-:S04]  /*6910*/  FMUL.FTZ R64, R70, R75 ;  /* 0x0000004b46407220 */ /* 0x010fc80000410000 */
[-C--:B0-----:R-:W-:Y:S02]  /*6920*/  FFMA.FTZ R64, R68, R71.reuse, -R64 ;  /* 0x0000004744407223 */ /* 0x081fe40000010840 */
[----:B------:R-:W-:Y:S02]  /*6930*/  FMUL.FTZ R71, R70, R71 ;  /* 0x0000004746477220 */ /* 0x000fe40000410000 */
[----:B------:R-:W-:Y:S02]  /*6940*/  @P0 FADD.FTZ R73, R73, R64 ;  /* 0x0000004049490221 */ /* 0x000fe40000010000 */
[----:B------:R-:W-:Y:S02]  /*6950*/  FFMA.FTZ R66, R68, R75, R71 ;  /* 0x0000004b44427223 */ /* 0x000fe40000010047 */
[----:B---3--:R-:W-:Y:S02]  /*6960*/  FMUL.FTZ R71, R70, R67 ;  /* 0x0000004346477220 */ /* 0x008fe40000410000 */
[----:B------:R-:W-:-:S02]  /*6970*/  @P0 FADD.FTZ R69, R69, R66 ;  /* 0x0000004245450221 */ /* 0x000fc40000010000 */
[-C--:B-1----:R-:W-:Y:S02]  /*6980*/  FFMA.FTZ R71, R68, R65.reuse, R71 ;  /* 0x0000004144477223 */ /* 0x082fe40000010047 */
[C---:B------:R-:W-:Y:S01]  /*6990*/  FMUL.FTZ R65, R70.reuse, R65 ;  /* 0x0000004146417220 */ /* 0x040fe20000410000 */
[----:B------:R-:W-:Y:S02]  /*69a0*/  SHFL.UP PT, R75, R69, 0x2, RZ ;  /* 0x04400000454b7989 */ /* 0x000fe400000e00ff */
[----:B------:R-:W-:Y:S01]  /*69b0*/  FSEL R70, R70, R71, !P0 ;  /* 0x0000004746467208 */ /* 0x000fe20004000000 */
[----:B------:R-:W-:Y:S01]  /*69c0*/  @P0 FFMA.FTZ R68, R68, R67, -R65 ;  /* 0x0000004344440223 */ /* 0x000fe20000010841 */
[----:B------:R-:W0:Y:S01]  /*69d0*/  SHFL.UP PT, R71, R73, 0x2, RZ ;  /* 0x0440000049477989 */ /* 0x000e2200000e00ff */
[----:B------:R-:W-:-:S03]  /*69e0*/  ISETP.GE.AND P0, PT, R121, 0x2, PT ;  /* 0x000000027900780c */ /* 0x000fc60003f06270 */
[----:B------:R-:W1:Y:S04]  /*69f0*/  SHFL.UP PT, R67, R68, 0x2, RZ ;  /* 0x0440000044437989 */ /* 0x000e6800000e00ff */
[----:B------:R-:W3:Y:S01]  /*6a00*/  SHFL.UP PT, R65, R70, 0x2, RZ ;  /* 0x0440000046417989 */ /* 0x000ee200000e00ff */
[----:B0-----:R-:W-:-:S04]  /*6a10*/  FMUL.FTZ R64, R70, R71 ;  /* 0x0000004746407220 */ /* 0x001fc80000410000 */
[-C--:B------:R-:W-:Y:S02]  /*6a20*/  FFMA.FTZ R64, R68, R75.reuse, R64 ;  /* 0x0000004b44407223 */ /* 0x080fe40000010040 */
[C---:B------:R-:W-:Y:S02]  /*6a30*/  FMUL.FTZ R75, R70.reuse, R75 ;  /* 0x0000004b464b7220 */ /* 0x040fe40000410000 */
[----:B------:R-:W-:Y:S02]  /*6a40*/  @P0 FADD.FTZ R69, R69, R64 ;  /* 0x0000004045450221 */ /* 0x000fe40000010000 */
[----:B-1----:R-:W-:Y:S02]  /*6a50*/  FMUL.FTZ R66, R70, R67 ;  /* 0x0000004346427220 */ /* 0x002fe40000410000 */
[----:B------:R-:W-:Y:S02]  /*6a60*/  FFMA.FTZ R72, R68, R71, -R75 ;  /* 0x0000004744487223 */ /* 0x000fe4000001084b */
[----:B---3--:R-:W-:-:S02]  /*6a70*/  FMUL.FTZ R64, R70, R65 ;  /* 0x0000004146407220 */ /* 0x008fc40000410000 */
[C---:B------:R-:W-:Y:S02]  /*6a80*/  FFMA.FTZ R65, R68.reuse, R65, R66 ;  /* 0x0000004144417223 */ /* 0x040fe40000010042 */
[----:B------:R-:W-:Y:S02]  /*6a90*/  @P0 FFMA.FTZ R68, R68, R67, -R64 ;  /* 0x0000004344440223 */ /* 0x000fe40000010840 */
[----:B------:R-:W-:Y:S01]  /*6aa0*/  @P0 FADD.FTZ R73, R73, R72 ;  /* 0x0000004849490221 */ /* 0x000fe20000010000 */
[----:B------:R-:W0:Y:S01]  /*6ab0*/  SHFL.UP PT, R67, R69, 0x4, RZ ;  /* 0x0480000045437989 */ /* 0x000e2200000e00ff */
[----:B------:R-:W-:Y:S02]  /*6ac0*/  FSEL R70, R70, R65, !P0 ;  /* 0x0000004146467208 */ /* 0x000fe40004000000 */
[----:B------:R-:W-:Y:S01]  /*6ad0*/  ISETP.GE.AND P0, PT, R121, 0x4, PT ;  /* 0x000000047900780c */ /* 0x000fe20003f06270 */
[----:B------:R-:W1:Y:S04]  /*6ae0*/  SHFL.UP PT, R75, R73, 0x4, RZ ;  /* 0x04800000494b7989 */ /* 0x000e6800000e00ff */
[----:B------:R-:W3:Y:S04]  /*6af0*/  SHFL.UP PT, R65, R68, 0x4, RZ ;  /* 0x0480000044417989 */ /* 0x000ee800000e00ff */
[----:B------:R-:W4:Y:S01]  /*6b00*/  SHFL.UP PT, R71, R70, 0x4, RZ ;  /* 0x0480000046477989 */ /* 0x000f2200000e00ff */
[----:B0-----:R-:W-:-:S04]  /*6b10*/  FMUL.FTZ R64, R70, R67 ;  /* 0x0000004346407220 */ /* 0x001fc80000410000 */
[-C--:B-1----:R-:W-:Y:S02]  /*6b20*/  FFMA.FTZ R64, R68, R75.reuse, -R64 ;  /* 0x0000004b44407223 */ /* 0x082fe40000010840 */
[C---:B------:R-:W-:Y:S02]  /*6b30*/  FMUL.FTZ R75, R70.reuse, R75 ;  /* 0x0000004b464b7220 */ /* 0x040fe40000410000 */
[----:B------:R-:W-:Y:S02]  /*6b40*/  @P0 FADD.FTZ R73, R73, R64 ;  /* 0x0000004049490221 */ /* 0x000fe40000010000 */
[----:B---3--:R-:W-:Y:S02]  /*6b50*/  FMUL.FTZ R64, R70, R65 ;  /* 0x0000004146407220 */ /* 0x008fe40000410000 */
[C---:B------:R-:W-:Y:S02]  /*6b60*/  FFMA.FTZ R66, R68.reuse, R67, R75 ;  /* 0x0000004344427223 */ /* 0x040fe4000001004b */
[----:B----4-:R-:W-:-:S02]  /*6b70*/  FFMA.FTZ R67, R68, R71, R64 ;  /* 0x0000004744437223 */ /* 0x010fc40000010040 */
[C---:B------:R-:W-:Y:S02]  /*6b80*/  FMUL.FTZ R71, R70.reuse, R71 ;  /* 0x0000004746477220 */ /* 0x040fe40000410000 */
[----:B------:R-:W-:Y:S01]  /*6b90*/  @P0 FADD.FTZ R69, R69, R66 ;  /* 0x0000004245450221 */ /* 0x000fe20000010000 */
[----:B------:R-:W-:Y:S01]  /*6ba0*/  FSEL R70, R70, R67, !P0 ;  /* 0x0000004346467208 */ /* 0x000fe20004000000 */
[----:B------:R-:W-:Y:S01]  /*6bb0*/  @P0 FFMA.FTZ R68, R68, R65, -R71 ;  /* 0x0000004144440223 */ /* 0x000fe20000010847 */
[----:B------:R-:W-:Y:S01]  /*6bc0*/  ISETP.GE.AND P0, PT, R121, 0x8, PT ;  /* 0x000000087900780c */ /* 0x000fe20003f06270 */
[----:B------:R-:W0:Y:S04]  /*6bd0*/  SHFL.UP PT, R71, R73, 0x8, RZ ;  /* 0x0500000049477989 */ /* 0x000e2800000e00ff */
[----:B------:R-:W1:Y:S04]  /*6be0*/  SHFL.UP PT, R75, R69, 0x8, RZ ;  /* 0x05000000454b7989 */ /* 0x000e6800000e00ff */
[----:B------:R-:W3:Y:S04]  /*6bf0*/  SHFL.UP PT, R67, R68, 0x8, RZ ;  /* 0x0500000044437989 */ /* 0x000ee800000e00ff */
[----:B------:R-:W4:Y:S01]  /*6c00*/  SHFL.UP PT, R65, R70, 0x8, RZ ;  /* 0x0500000046417989 */ /* 0x000f2200000e00ff */
[----:B0-----:R-:W-:-:S04]  /*6c10*/  FMUL.FTZ R64, R70, R71 ;  /* 0x0000004746407220 */ /* 0x001fc80000410000 */
[-C--:B-1----:R-:W-:Y:S02]  /*6c20*/  FFMA.FTZ R64, R68, R75.reuse, R64 ;  /* 0x0000004b44407223 */ /* 0x082fe40000010040 */
[C---:B------:R-:W-:Y:S02]  /*6c30*/  FMUL.FTZ R75, R70.reuse, R75 ;  /* 0x0000004b464b7220 */ /* 0x040fe40000410000 */
[C---:B---3--:R-:W-:Y:S02]  /*6c40*/  FMUL.FTZ R66, R70.reuse, R67 ;  /* 0x0000004346427220 */ /* 0x048fe40000410000 */
[----:B------:R-:W-:Y:S02]  /*6c50*/  @P0 FADD.FTZ R69, R69, R64 ;  /* 0x0000004045450221 */ /* 0x000fe40000010000 */
[-C--:B----4-:R-:W-:Y:S02]  /*6c60*/  FMUL.FTZ R64, R70, R65.reuse ;  /* 0x0000004146407220 */ /* 0x090fe40000410000 */
[----:B------:R-:W-:-:S02]  /*6c70*/  FFMA.FTZ R65, R68, R65, R66 ;  /* 0x0000004144417223 */ /* 0x000fc40000010042 */
[C---:B------:R-:W-:Y:S01]  /*6c80*/  FFMA.FTZ R72, R68.reuse, R71, -R75 ;  /* 0x0000004744487223 */ /* 0x040fe2000001084b */
[----:B------:R-:W0:Y:S01]  /*6c90*/  SHFL.UP PT, R66, R69, 0x10, RZ ;  /* 0x0600000045427989 */ /* 0x000e2200000e00ff */
[----:B------:R-:W-:Y:S01]  /*6ca0*/  @P0 FFMA.FTZ R68, R68, R67, -R64 ;  /* 0x0000004344440223 */ /* 0x000fe20000010840 */
[----:B------:R-:W-:Y:S01]  /*6cb0*/  FSEL R71, R70, R65, !P0 ;  /* 0x0000004146477208 */ /* 0x000fe20004000000 */
[----:B------:R-:W-:-:S03]  /*6cc0*/  @P0 FADD.FTZ R73, R73, R72 ;  /* 0x0000004849490221 */ /* 0x000fc60000010000 */
[----:B------:R1:W3:Y:S01]  /*6cd0*/  SHFL.UP PT, R67, R68, 0x10, RZ ;  /* 0x0600000044437989 */ /* 0x0002e200000e00ff */
[----:B------:R-:W-:-:S03]  /*6ce0*/  MOV R74, R68 ;  /* 0x00000044004a7202 */ /* 0x000fc60000000f00 */
[----:B------:R4:W2:Y:S04]  /*6cf0*/  SHFL.UP PT, R72, R73, 0x10, RZ ;  /* 0x0600000049487989 */ /* 0x0008a800000e00ff */
[----:B------:R4:W0:Y:S01]  /*6d00*/  SHFL.UP PT, R70, R71, 0x10, RZ ;  /* 0x0600000047467989 */ /* 0x00082200000e00ff */
[----:B-1----:R-:W-:-:S03]  /*6d10*/  MOV R68, R69 ;  /* 0x0000004500447202 */ /* 0x002fc60000000f00 */
.L_x_1605:
[----:B------:R-:W-:Y:S01]  /*6d20*/  ISETP.GE.AND P0, PT, R121, 0x10, PT ;  /* 0x000000107900780c */ /* 0x000fe20003f06270 */
[-C--:B0-----:R-:W-:Y:S01]  /*6d30*/  FMUL.FTZ R65, R66, R71.reuse ;  /* 0x0000004742417220 */ /* 0x081fe20000410000 */
[----:B------:R-:W-:Y:S01]  /*6d40*/  MOV R69, R74 ;  /* 0x0000004a00457202 */ /* 0x000fe20000000f00 */
[----:B---3--:R-:W-:-:S04]  /*6d50*/  FMUL.FTZ R64, R67, R71 ;  /* 0x0000004743407220 */ /* 0x008fc80000410000 */
[C---:B--2---:R-:W-:Y:S02]  /*6d60*/  FFMA.FTZ R65, R72.reuse, R69, -R65 ;  /* 0x0000004548417223 */ /* 0x044fe40000010841 */
[----:B------:R-:W-:Y:S02]  /*6d70*/  FMUL.FTZ R72, R72, R71 ;  /* 0x0000004748487220 */ /* 0x000fe40000410000 */
[C---:B------:R-:W-:Y:S02]  /*6d80*/  FFMA.FTZ R64, R70.reuse, R69, R64 ;  /* 0x0000004546407223 */ /* 0x040fe40000010040 */
[----:B------:R-:W-:Y:S02]  /*6d90*/  FMUL.FTZ R70, R70, R71 ;  /* 0x0000004746467220 */ /* 0x000fe40000410000 */
[-C--:B------:R-:W-:Y:S02]  /*6da0*/  FFMA.FTZ R72, R66, R69.reuse, R72 ;  /* 0x0000004542487223 */ /* 0x080fe40000010048 */
[----:B------:R-:W-:Y:S01]  /*6db0*/  @P0 FFMA.FTZ R69, R67, R69, -R70 ;  /* 0x0000004543450223 */ /* 0x000fe20000010846 */
[----:B------:R-:W-:-:S02]  /*6dc0*/  MOV R70, R73 ;  /* 0x0000004900467202 */ /* 0x000fc40000000f00 */
[----:B------:R-:W-:Y:S02]  /*6dd0*/  MOV R67, R68 ;  /* 0x0000004400437202 */ /* 0x000fe40000000f00 */
[----:B------:R-:W-:Y:S01]  /*6de0*/  FSEL R68, R71, R64, !P0 ;  /* 0x0000004047447208 */ /* 0x000fe20004000000 */
[----:B------:R-:W-:Y:S02]  /*6df0*/  @P0 FADD.FTZ R70, R65, R70 ;  /* 0x0000004641460221 */ /* 0x000fe40000010000 */
[----:B------:R-:W-:Y:S01]  /*6e00*/  @P0 FADD.FTZ R67, R72, R67 ;  /* 0x0000004348430221 */ /* 0x000fe20000010000 */
[----:B------:R-:W-:Y:S05]  /*6e10*/  BRA.CONV ~URZ, `(.L_x_1498) ;  /* 0x000000537f007947 */ /* 0x000fea000b800000 */
[----:B------:R-:W-:Y:S01]  /*6e20*/  HFMA2.MMA R66, -RZ, RZ, 0, 1.847743988037109375e-06 ;  /* 0x0000001fff427435 */ /* 0x000fe200000001ff */
[----:B------:R-:W-:Y:S02]  /*6e30*/  MOV R64, R69 ;  /* 0x0000004500407202 */ /* 0x000fe40000000f00 */
[----:B------:R-:W-:Y:S02]  /*6e40*/  MOV R247, 0xffffffff ;  /* 0xffffffff00f77802 */ /* 0x000fe40000000f00 */
[----:B------:R-:W-:-:S02]  /*6e50*/  MOV R65, 0x6e70 ;  /* 0x00006e7000417802 */ /* 0x000fc40000000f00 */
[----:B----45:R-:W-:Y:S05]  /*6e60*/  CALL.REL.NOINC `($__internal_37_$__cuda_sm70_shflsync_idx_p) ;  /* 0x0000a14000007944 */ /* 0x030fea0003c00000 */
.L_x_1498:
[----:B------:R-:W-:Y:S05]  /*6e70*/  BRA.CONV ~URZ, `(.L_x_1499) ;  /* 0x000000537f007947 */ /* 0x000fea000b800000 */
[----:B-1----:R-:W-:Y:S01]  /*6e80*/  HFMA2.MMA R66, -RZ, RZ, 0, 1.847743988037109375e-06 ;  /* 0x0000001fff427435 */ /* 0x002fe200000001ff */
[----:B------:R-:W-:-:S02]  /*6e90*/  MOV R64, R68 ;  /* 0x0000004400407202 */ /* 0x000fc40000000f00 */
[----:B------:R-:W-:Y:S02]  /*6ea0*/  MOV R247, 0xffffffff ;  /* 0xffffffff00f77802 */ /* 0x000fe40000000f00 */
[----:B------:R-:W-:Y:S02]  /*6eb0*/  MOV R65, 0x6ed0 ;  /* 0x00006ed000417802 */ /* 0x000fe40000000f00 */
[----:B0---45:R-:W-:Y:S05]  /*6ec0*/  CALL.REL.NOINC `($__internal_37_$__cuda_sm70_shflsync_idx_p) ;  /* 0x0000a0e000007944 */ /* 0x031fea0003c00000 */
.L_x_1499:
[----:B------:R-:W-:Y:S05]  /*6ed0*/  BRA.CONV ~URZ, `(.L_x_1500) ;  /* 0x000000537f007947 */ /* 0x000fea000b800000 */
[----:B-1----:R-:W-:Y:S01]  /*6ee0*/  HFMA2.MMA R66, -RZ, RZ, 0, 1.847743988037109375e-06 ;  /* 0x0000001fff427435 */ /* 0x002fe200000001ff */
[----:B------:R-:W-:Y:S02]  /*6ef0*/  MOV R64, R70 ;  /* 0x0000004600407202 */ /* 0x000fe40000000f00 */
[----:B------:R-:W-:Y:S02]  /*6f00*/  MOV R247, 0xffffffff ;  /* 0xffffffff00f77802 */ /* 0x000fe40000000f00 */
[----:B------:R-:W-:Y:S02]  /*6f10*/  MOV R65, 0x6f30 ;  /* 0x00006f3000417802 */ /* 0x000fe40000000f00 */
[----:B0---45:R-:W-:Y:S05]  /*6f20*/  CALL.REL.NOINC `($__internal_37_$__cuda_sm70_shflsync_idx_p) ;  /* 0x0000a08000007944 */ /* 0x031fea0003c00000 */
.L_x_1500:
[----:B------:R-:W-:Y:S05]  /*6f30*/  BRA.CONV ~URZ, `(.L_x_1501) ;  /* 0x000000537f007947 */ /* 0x000fea000b800000 */
[----:B-1----:R-:W-:Y:S01]  /*6f40*/  HFMA2.MMA R66, -RZ, RZ, 0, 1.847743988037109375e-06 ;  /* 0x0000001fff427435 */ /* 0x002fe200000001ff */
[----:B------:R-:W-:Y:S02]  /*6f50*/  MOV R64, R67 ;  /* 0x0000004300407202 */ /* 0x000fe40000000f00 */
[----:B------:R-:W-:-:S02]  /*6f60*/  MOV R247, 0xffffffff ;  /* 0xffffffff00f77802 */ /* 0x000fc40000000f00 */
[----:B------:R-:W-:Y:S02]  /*6f70*/  MOV R65, 0x6f90 ;  /* 0x00006f9000417802 */ /* 0x000fe40000000f00 */
[----:B0---45:R-:W-:Y:S05]  /*6f80*/  CALL.REL.NOINC `($__internal_37_$__cuda_sm70_shflsync_idx_p) ;  /* 0x0000a02000007944 */ /* 0x031fea0003c00000 */
.L_x_1501:
[----:B------:R-:W-:Y:S05]  /*6f90*/  BRA.DIV ~URZ, `(.L_x_1502) ;  /* 0x00008e327f007947 */ /* 0x000fea000b800000 */
[----:B-----5:R2:W3:Y:S04]  /*6fa0*/  SHFL.IDX PT, R72, R60, RZ, 0x1f ;  /* 0x00001fff3c487589 */ /* 0x0204e800000e0000 */
[----:B----4-:R2:W4:Y:S04]  /*6fb0*/  SHFL.IDX PT, R73, R61, RZ, 0x1f ;  /* 0x00001fff3d497589 */ /* 0x01052800000e0000 */
[----:B------:R-:W1:Y:S04]  /*6fc0*/  SHFL.IDX PT, R62, R62, RZ, 0x1f ;  /* 0x00001fff3e3e7589 */ /* 0x000e6800000e0000 */
[----:B------:R2:W0:Y:S04]  /*6fd0*/  SHFL.IDX PT, R75, R63, RZ, 0x1f ;  /* 0x00001fff3f4b7589 */ /* 0x00042800000e0000 */
[----:B------:R-:W0:Y:S04]  /*6fe0*/  SHFL.UP PT, R69, R69, 0x1, RZ ;  /* 0x0420000045457989 */ /* 0x000e2800000e00ff */
[----:B------:R-:W0:Y:S04]  /*6ff0*/  SHFL.UP PT, R68, R68, 0x1, RZ ;  /* 0x0420000044447989 */ /* 0x000e2800000e00ff */
[----:B------:R-:W0:Y:S04]  /*7000*/  SHFL.UP PT, R70, R70, 0x1, RZ ;  /* 0x0420000046467989 */ /* 0x000e2800000e00ff */
[----:B------:R-:W0:Y:S02]  /*7010*/  SHFL.UP PT, R67, R67, 0x1, RZ ;  /* 0x0420000043437989 */ /* 0x000e2400000e00ff */
.L_x_1606:
[----:B-1234-:R-:W-:Y:S01]  /*7020*/  MOV R74, R62 ;  /* 0x0000003e004a7202 */ /* 0x01efe20000000f00 */
[----:B0-----:R-:W-:-:S02]  /*7030*/  FMUL.FTZ R60, R75, R68 ;  /* 0x000000444b3c7220 */ /* 0x001fc40000410000 */
[-C--:B------:R-:W-:Y:S02]  /*7040*/  FMUL.FTZ R65, R73, R68.reuse ;  /* 0x0000004449417220 */ /* 0x080fe40000410000 */
[CC--:B------:R-:W-:Y:S02]  /*7050*/  FFMA.FTZ R61, R74.reuse, R69.reuse, -R60 ;  /* 0x000000454a3d7223 */ /* 0x0c0fe4000001083c */
[-C--:B------:R-:W-:Y:S02]  /*7060*/  FMUL.FTZ R64, R74, R68.reuse ;  /* 0x000000444a407220 */ /* 0x080fe40000410000 */
[----:B------:R-:W-:Y:S02]  /*7070*/  @P1 FADD.FTZ R74, R61, R70 ;  /* 0x000000463d4a1221 */ /* 0x000fe40000010000 */
[----:B------:R-:W0:Y:S01]  /*7080*/  LDS.128 R60, [R213+0xc670] ;  /* 0x00c67000d53c7984 */ /* 0x000e220000000c00 */
[----:B------:R-:W-:Y:S02]  /*7090*/  FMUL.FTZ R68, R72, R68 ;  /* 0x0000004448447220 */ /* 0x000fe40000410000 */
[----:B------:R-:W-:-:S02]  /*70a0*/  FFMA.FTZ R64, R75, R69, R64 ;  /* 0x000000454b407223 */ /* 0x000fc40000010040 */
[-C--:B------:R-:W-:Y:S02]  /*70b0*/  @P1 FFMA.FTZ R73, R73, R69.reuse, R68 ;  /* 0x0000004549491223 */ /* 0x080fe40000010044 */
[----:B------:R-:W-:Y:S02]  /*70c0*/  @P1 FFMA.FTZ R72, R72, R69, -R65 ;  /* 0x0000004548481223 */ /* 0x000fe40000010841 */
[----:B------:R-:W-:-:S05]  /*70d0*/  @P1 FADD.FTZ R75, R64, R67 ;  /* 0x00000043404b1221 */ /* 0x000fca0000010000 */
[----:B------:R1:W-:Y:S01]  /*70e0*/  STS.128 [R213+0xc670], R72 ;  /* 0x00c67048d5007388 */ /* 0x0003e20000000c00 */
[C---:B0-----:R-:W-:Y:S02]  /*70f0*/  FMUL.FTZ R65, R61.reuse, R73 ;  /* 0x000000493d417220 */ /* 0x041fe40000410000 */
[C---:B------:R-:W-:Y:S02]  /*7100*/  FMUL.FTZ R68, R61.reuse, R74 ;  /* 0x0000004a3d447220 */ /* 0x040fe40000410000 */
[CC--:B------:R-:W-:Y:S02]  /*7110*/  FMUL.FTZ R69, R61.reuse, R75.reuse ;  /* 0x0000004b3d457220 */ /* 0x0c0fe40000410000 */
[-C--:B------:R-:W-:Y:S02]  /*7120*/  FMUL.FTZ R61, R61, R72.reuse ;  /* 0x000000483d3d7220 */ /* 0x080fe40000410000 */
[C---:B-1----:R-:W-:Y:S02]  /*7130*/  FFMA.FTZ R72, R60.reuse, R72, -R65 ;  /* 0x000000483c487223 */ /* 0x042fe40000010841 */
[----:B------:R-:W0:Y:S01]  /*7140*/  LDS.128 R64, [R213+0xc680] ;  /* 0x00c68000d5407984 */ /* 0x000e220000000c00 */
[----:B------:R-:W-:-:S02]  /*7150*/  FFMA.FTZ R68, R60, R75, R68 ;  /* 0x0000004b3c447223 */ /* 0x000fc40000010044 */
[C---:B------:R-:W-:Y:S02]  /*7160*/  FFMA.FTZ R73, R60.reuse, R73, R61 ;  /* 0x000000493c497223 */ /* 0x040fe4000001003d */
[----:B------:R-:W-:Y:S02]  /*7170*/  FFMA.FTZ R61, R60, R74, -R69 ;  /* 0x0000004a3c3d7223 */ /* 0x000fe40000010845 */
[----:B------:R-:W-:Y:S02]  /*7180*/  FADD.FTZ R75, R63, R68 ;  /* 0x000000443f4b7221 */ /* 0x000fe40000010000 */
[----:B------:R-:W1:Y:S01]  /*7190*/  LDS.128 R68, [R213+0xc690] ;  /* 0x00c69000d5447984 */ /* 0x000e620000000c00 */
[----:B------:R-:W-:-:S05]  /*71a0*/  FADD.FTZ R74, R62, R61 ;  /* 0x0000003d3e4a7221 */ /* 0x000fca0000010000 */
[----:B------:R2:W-:Y:S01]  /*71b0*/  STS.128 [R213+0xc680], R72 ;  /* 0x00c68048d5007388 */ /* 0x0005e20000000c00 */
[CC--:B0-----:R-:W-:Y:S02]  /*71c0*/  FMUL.FTZ R61, R65.reuse, R75.reuse ;  /* 0x0000004b413d7220 */ /* 0x0c1fe40000410000 */
[CC--:B------:R-:W-:Y:S02]  /*71d0*/  FMUL.FTZ R60, R65.reuse, R74.reuse ;  /* 0x0000004a413c7220 */ /* 0x0c0fe40000410000 */
[C---:B------:R-:W-:Y:S02]  /*71e0*/  FFMA.FTZ R61, R64.reuse, R74, -R61 ;  /* 0x0000004a403d7223 */ /* 0x040fe4000001083d */
[----:B------:R-:W-:Y:S02]  /*71f0*/  FFMA.FTZ R60, R64, R75, R60 ;  /* 0x0000004b403c7223 */ /* 0x000fe4000001003c */
[----:B--2---:R-:W-:Y:S02]  /*7200*/  FADD.FTZ R74, R66, R61 ;  /* 0x0000003d424a7221 */ /* 0x004fe40000010000 */
[----:B------:R-:W-:-:S02]  /*7210*/  FMUL.FTZ R63, R65, R73 ;  /* 0x00000049413f7220 */ /* 0x000fc40000410000 */
[----:B------:R-:W-:Y:S02]  /*7220*/  FADD.FTZ R75, R67, R60 ;  /* 0x0000003c434b7221 */ /* 0x000fe40000010000 */
[----:B------:R-:W-:Y:S02]  /*7230*/  FMUL.FTZ R65, R65, R72 ;  /* 0x0000004841417220 */ /* 0x000fe40000410000 */
[C---:B-1----:R-:W-:Y:S02]  /*7240*/  FMUL.FTZ R60, R69.reuse, R74 ;  /* 0x0000004a453c7220 */ /* 0x042fe40000410000 */
        /* <DEDUP_REMOVED lines=13> */
.L_x_1495:
[----:B------:R-:W-:Y:S05]  /*7320*/  BSYNC B0 ;  /* 0x0000000000007941 */ /* 0x000fea0003800000 */
.L_x_1494:
[----:B------:R-:W-:Y:S01]  /*7330*/  WARPSYNC 0xffffffff ;  /* 0xffffffff00007948 */ /* 0x000fe20003800000 */
[----:B------:R-:W-:Y:S02]  /*7340*/  LOP3.LUT P0, RZ, R122, 0x1f, RZ, 0xc0, !PT ;  /* 0x0000001f7aff7812 */ /* 0x000fe4000780c0ff */
[CC--:B--2--5:R-:W-:Y:S01]  /*7350*/  FMUL.FTZ R61, R23.reuse, R95.reuse ;  /* 0x0000005f173d7220 */ /* 0x0e4fe20000410000 */
        /* <DEDUP_REMOVED lines=15> */
[----:B0-----:R-:W0:Y:S01]  /*7450*/  LDS.64 R68, [R233.X16+0xc678] ;  /* 0x00c67800e9447984 */ /* 0x001e22000000ca00 */
[----:B------:R-:W-:Y:S02]  /*7460*/  FADD.FTZ R61, -R152, R61 ;  /* 0x0000003d983d7221 */ /* 0x000fe40000010100 */
[CC--:B------:R-:W-:Y:S02]  /*7470*/  FMUL.FTZ R62, R25.reuse, -R60.reuse ;  /* 0x8000003c193e7220 */ /* 0x0c0fe40000410000 */
[-C--:B------:R-:W-:Y:S02]  /*7480*/  FMUL.FTZ R67, R25, -R61.reuse ;  /* 0x8000003d19437220 */ /* 0x080fe40000410000 */
[C---:B------:R-:W-:Y:S02]  /*7490*/  FFMA.FTZ R61, R26.reuse, R61, R62 ;  /* 0x0000003d1a3d7223 */ /* 0x040fe4000001003e */
[----:B------:R-:W-:-:S02]  /*74a0*/  FFMA.FTZ R60, R26, R60, -R67 ;  /* 0x0000003c1a3c7223 */ /* 0x000fc40000010843 */
[C---:B------:R-:W-:Y:S02]  /*74b0*/  FMUL.FTZ R62, R27.reuse, -R65 ;  /* 0x800000411b3e7220 */ /* 0x040fe40000410000 */
[----:B------:R-:W-:Y:S02]  /*74c0*/  FADD.FTZ R61, -R150, R61 ;  /* 0x0000003d963d7221 */ /* 0x000fe40000010100 */
[-C--:B------:R-:W-:Y:S02]  /*74d0*/  FMUL.FTZ R64, R27, -R63.reuse ;  /* 0x8000003f1b407220 */ /* 0x080fe40000410000 */
        /* <DEDUP_REMOVED lines=9> */
[----:B------:R-:W-:Y:S02]  /*7570*/  FADD.FTZ R65, -R148, R65 ;  /* 0x0000004194417221 */ /* 0x000fe40000010100 */
[CC--:B------:R-:W-:Y:S02]  /*7580*/  FMUL.FTZ R63, R31.reuse, -R62.reuse ;  /* 0x8000003e1f3f7220 */ /* 0x0c0fe40000410000 */
[C---:B------:R-:W-:Y:S02]  /*7590*/  FFMA.FTZ R61, R32.reuse, R62, -R61 ;  /* 0x0000003e203d7223 */ /* 0x040fe4000001083d */
[C---:B------:R-:W-:Y:S02]  /*75a0*/  FMUL.FTZ R62, R31.reuse, -R60 ;  /* 0x8000003c1f3e7220 */ /* 0x040fe40000410000 */
[----:B------:R-:W-:Y:S02]  /*75b0*/  FMUL.FTZ R67, R31, -R65 ;  /* 0x800000411f437220 */ /* 0x000fe40000410000 */
[----:B------:R-:W-:-:S02]  /*75c0*/  FFMA.FTZ R63, R32, R64, R63 ;  /* 0x00000040203f7223 */ /* 0x000fc4000001003f */
[C---:B------:R-:W-:Y:S02]  /*75d0*/  FFMA.FTZ R65, R32.reuse, R65, R62 ;  /* 0x0000004120417223 */ /* 0x040fe4000001003e */
[----:B------:R-:W-:Y:S02]  /*75e0*/  FFMA.FTZ R60, R32, R60, -R67 ;  /* 0x0000003c203c7223 */ /* 0x000fe40000010843 */
[C---:B------:R-:W-:Y:S02]  /*75f0*/  FMUL.FTZ R62, R37.reuse, -R63 ;  /* 0x8000003f253e7220 */ /* 0x040fe40000410000 */
[----:B------:R-:W-:Y:S02]  /*7600*/  FADD.FTZ R65, -R146, R65 ;  /* 0x0000004192417221 */ /* 0x000fe40000010100 */
[----:B------:R-:W-:Y:S02]  /*7610*/  FMUL.FTZ R64, R37, -R61 ;  /* 0x8000003d25407220 */ /* 0x000fe40000410000 */
[----:B------:R-:W-:-:S02]  /*7620*/  FADD.FTZ R60, R145, R60 ;  /* 0x0000003c913c7221 */ /* 0x000fc40000010000 */
[C---:B------:R-:W-:Y:S02]  /*7630*/  FFMA.FTZ R62, R38.reuse, R61, -R62 ;  /* 0x0000003d263e7223 */ /* 0x040fe4000001083e */
[C---:B------:R-:W-:Y:S02]  /*7640*/  FMUL.FTZ R61, R37.reuse, -R65 ;  /* 0x80000041253d7220 */ /* 0x040fe40000410000 */
[C---:B------:R-:W-:Y:S02]  /*7650*/  FFMA.FTZ R64, R38.reuse, R63, R64 ;  /* 0x0000003f26407223 */ /* 0x040fe40000010040 */
[-C--:B------:R-:W-:Y:S02]  /*7660*/  FMUL.FTZ R63, R37, -R60.reuse ;  /* 0x8000003c253f7220 */ /* 0x080fe40000410000 */
[C---:B------:R-:W-:Y:S02]  /*7670*/  FFMA.FTZ R60, R38.reuse, R60, -R61 ;  /* 0x0000003c263c7223 */ /* 0x040fe4000001083d */
[----:B------:R-:W-:-:S02]  /*7680*/  FFMA.FTZ R63, R38, R65, R63 ;  /* 0x00000041263f7223 */ /* 0x000fc4000001003f */
[----:B------:R-:W-:Y:S02]  /*7690*/  FMUL.FTZ R61, R39, -R64 ;  /* 0x80000040273d7220 */ /* 0x000fe40000410000 */
[----:B------:R-:W-:Y:S02]  /*76a0*/  FADD.FTZ R60, R143, R60 ;  /* 0x0000003c8f3c7221 */ /* 0x000fe40000010000 */
[----:B------:R-:W-:Y:S02]  /*76b0*/  FADD.FTZ R63, -R144, R63 ;  /* 0x0000003f903f7221 */ /* 0x000fe40000010100 */
[CC--:B------:R-:W-:Y:S02]  /*76c0*/  FMUL.FTZ R65, R39.reuse, -R62.reuse ;  /* 0x8000003e27417220 */ /* 0x0c0fe40000410000 */
[----:B------:R-:W-:Y:S02]  /*76d0*/  FFMA.FTZ R61, R40, R62, -R61 ;  /* 0x0000003e283d7223 */ /* 0x000fe4000001083d */
[----:B------:R-:W-:-:S02]  /*76e0*/  FMUL.FTZ R62, R39, -R60 ;  /* 0x8000003c273e7220 */ /* 0x000fc40000410000 */
[-C--:B------:R-:W-:Y:S02]  /*76f0*/  FMUL.FTZ R67, R39, -R63.reuse ;  /* 0x8000003f27437220 */ /* 0x080fe40000410000 */
[C---:B------:R-:W-:Y:S02]  /*7700*/  FFMA.FTZ R65, R40.reuse, R64, R65 ;  /* 0x0000004028417223 */ /* 0x040fe40000010041 */
        /* <DEDUP_REMOVED lines=14> */
[----:B------:R-:W-:Y:S02]  /*77f0*/  FADD.FTZ R65, -R140, R65 ;  /* 0x000000418c417221 */ /* 0x000fe40000010100 */
[----:B------:R-:W-:-:S02]  /*7800*/  FMUL.FTZ R63, R47, -R62 ;  /* 0x8000003e2f3f7220 */ /* 0x000fc40000410000 */
[C---:B------:R-:W-:Y:S02]  /*7810*/  FFMA.FTZ R61, R48.reuse, R62, -R61 ;  /* 0x0000003e303d7223 */ /* 0x040fe4000001083d */
[C---:B------:R-:W-:Y:S02]  /*7820*/  FMUL.FTZ R62, R47.reuse, -R60 ;  /* 0x8000003c2f3e7220 */ /* 0x040fe40000410000 */
[-C--:B------:R-:W-:Y:S02]  /*7830*/  FMUL.FTZ R67, R47, -R65.reuse ;  /* 0x800000412f437220 */ /* 0x080fe40000410000 */
[C---:B------:R-:W-:Y:S02]  /*7840*/  FFMA.FTZ R63, R48.reuse, R64, R63 ;  /* 0x00000040303f7223 */ /* 0x040fe4000001003f */
        /* <DEDUP_REMOVED lines=64> */
[----:B0-----:R-:W-:Y:S02]  /*7c50*/  FMUL.FTZ R70, R77, R68 ;  /* 0x000000444d467220 */ /* 0x001fe40000410000 */
[C---:B------:R-:W-:Y:S02]  /*7c60*/  FMUL.FTZ R63, R81.reuse, -R61 ;  /* 0x8000003d513f7220 */ /* 0x040fe40000410000 */
[----:B------:R-:W-:Y:S02]  /*7c70*/  FMUL.FTZ R62, R81, -R60 ;  /* 0x8000003c513e7220 */ /* 0x000fe40000410000 */
[----:B------:R-:W-:-:S02]  /*7c80*/  FMUL.FTZ R77, R77, R69 ;  /* 0x000000454d4d7220 */ /* 0x000fc40000410000 */
[----:B------:R-:W-:Y:S02]  /*7c90*/  FFMA.FTZ R70, R76, R69, R70 ;  /* 0x000000454c467223 */ /* 0x000fe40000010046 */
[C---:B------:R-:W-:Y:S01]  /*7ca0*/  FFMA.FTZ R66, R82.reuse, R60, -R63 ;  /* 0x0000003c52427223 */ /* 0x040fe2000001083f */
[----:B------:R-:W-:Y:S01]  /*7cb0*/  MOV R60, UR13 ;  /* 0x0000000d003c7c02 */ /* 0x000fe20008000f00 */
[----:B------:R-:W-:Y:S02]  /*7cc0*/  FFMA.FTZ R67, R82, R61, R62 ;  /* 0x0000003d52437223 */ /* 0x000fe4000001003e */
[----:B------:R-:W-:Y:S01]  /*7cd0*/  FMUL.FTZ R61, R81, -R65 ;  /* 0x80000041513d7220 */ /* 0x000fe20000410000 */
[----:B------:R-:W-:Y:S01]  /*7ce0*/  ISETP.GE.OR P0, PT, R60, c[0x0][0x174], P0 ;  /* 0x00005d003c007a0c */ /* 0x000fe20000706670 */
[----:B------:R-:W-:Y:S01]  /*7cf0*/  FFMA.FTZ R77, R76, R68, -R77 ;  /* 0x000000444c4d7223 */ /* 0x000fe2000001084d */
[----:B------:R-:W-:Y:S01]  /*7d00*/  CS2R R62, SRZ ;  /* 0x00000000003e7805 */ /* 0x000fe2000001ff00 */
[----:B------:R-:W-:-:S02]  /*7d10*/  FADD.FTZ R213, R79, R70 ;  /* 0x000000464fd57221 */ /* 0x000fc40000010000 */
[CC--:B------:R-:W-:Y:S02]  /*7d20*/  FMUL.FTZ R60, R81.reuse, -R64.reuse ;  /* 0x80000040513c7220 */ /* 0x0c0fe40000410000 */
[----:B------:R-:W-:Y:S01]  /*7d30*/  FFMA.FTZ R64, R82, R64, -R61 ;  /* 0x0000004052407223 */ /* 0x000fe2000001083d */
[----:B------:R-:W-:Y:S01]  /*7d40*/  HFMA2.MMA R61, -RZ, RZ, 0, 0 ;  /* 0x00000000ff3d7435 */ /* 0x000fe200000001ff */
[----:B------:R-:W-:Y:S02]  /*7d50*/  FADD.FTZ R214, R78, R77 ;  /* 0x0000004d4ed67221 */ /* 0x000fe40000010000 */
[----:B------:R-:W-:Y:S02]  /*7d60*/  FMUL.FTZ R69, R81, R213 ;  /* 0x000000d551457220 */ /* 0x000fe40000410000 */
[C---:B------:R-:W-:Y:S01]  /*7d70*/  FFMA.FTZ R65, R82.reuse, R65, R60 ;  /* 0x0000004152417223 */ /* 0x040fe2000001003c */
[----:B------:R-:W-:Y:S01]  /*7d80*/  MOV R60, 0x3f800000 ;  /* 0x3f800000003c7802 */ /* 0x000fe20000000f00 */
        /* <DEDUP_REMOVED lines=100> */
[C---:B0-----:R-:W-:Y:S02]  /*83d0*/  FMUL.FTZ R72, R65.reuse, R70 ;  /* 0x0000004641487220 */ /* 0x041fe40000410000 */
[-C--:B------:R-:W-:Y:S02]  /*83e0*/  FMUL.FTZ R73, R65, R71.reuse ;  /* 0x0000004741497220 */ /* 0x080fe40000410000 */
[----:B------:R-:W-:-:S02]  /*83f0*/  FFMA.FTZ R72, R64, R71, R72 ;  /* 0x0000004740487223 */ /* 0x000fc40000010048 */
[CC--:B------:R-:W-:Y:S02]  /*8400*/  FMUL.FTZ R71, R65.reuse, R69.reuse ;  /* 0x0000004541477220 */ /* 0x0c0fe40000410000 */
[-C--:B------:R-:W-:Y:S02]  /*8410*/  FMUL.FTZ R65, R65, R68.reuse ;  /* 0x0000004441417220 */ /* 0x080fe40000410000 */
[C---:B------:R-:W-:Y:S02]  /*8420*/  FFMA.FTZ R68, R64.reuse, R68, -R71 ;  /* 0x0000004440447223 */ /* 0x040fe40000010847 */
[C---:B------:R-:W-:Y:S02]  /*8430*/  FFMA.FTZ R71, R64.reuse, R70, -R73 ;  /* 0x0000004640477223 */ /* 0x040fe40000010849 */
[----:B------:R-:W-:Y:S02]  /*8440*/  FADD.FTZ R67, R67, R72 ;  /* 0x0000004843437221 */ /* 0x000fe40000010000 */
[----:B------:R-:W0:Y:S01]  /*8450*/  LDS.128 R72, [R234+0xd090] ;  /* 0x00d09000ea487984 */ /* 0x000e220000000c00 */
[----:B------:R-:W-:-:S02]  /*8460*/  FFMA.FTZ R69, R64, R69, R65 ;  /* 0x0000004540457223 */ /* 0x000fc40000010041 */
[----:B------:R-:W-:Y:S02]  /*8470*/  FADD.FTZ R66, R66, R71 ;  /* 0x0000004742427221 */ /* 0x000fe40000010000 */
[C---:B0-----:R-:W-:Y:S02]  /*8480*/  FMUL.FTZ R65, R73.reuse, R67 ;  /* 0x0000004349417220 */ /* 0x041fe40000410000 */
[C---:B------:R-:W-:Y:S02]  /*8490*/  FMUL.FTZ R71, R73.reuse, R69 ;  /* 0x0000004549477220 */ /* 0x040fe40000410000 */
[-C--:B------:R-:W-:Y:S02]  /*84a0*/  FFMA.FTZ R65, R72, R66.reuse, -R65 ;  /* 0x0000004248417223 */ /* 0x080fe40000010841 */
[----:B------:R-:W-:Y:S02]  /*84b0*/  FMUL.FTZ R66, R73, R66 ;  /* 0x0000004249427220 */ /* 0x000fe40000410000 */
[----:B------:R-:W-:-:S02]  /*84c0*/  FADD.FTZ R74, R74, R65 ;  /* 0x000000414a4a7221 */ /* 0x000fc40000010000 */
[C---:B------:R-:W-:Y:S02]  /*84d0*/  FFMA.FTZ R70, R72.reuse, R67, R66 ;  /* 0x0000004348467223 */ /* 0x040fe40000010042 */
[----:B------:R-:W0:Y:S01]  /*84e0*/  LDS.128 R64, [R234+0xd080] ;  /* 0x00d08000ea407984 */ /* 0x000e220000000c00 */
[-C--:B------:R-:W-:Y:S02]  /*84f0*/  FMUL.FTZ R73, R73, R68.reuse ;  /* 0x0000004449497220 */ /* 0x080fe40000410000 */
[----:B------:R-:W-:Y:S02]  /*8500*/  FADD.FTZ R75, R75, R70 ;  /* 0x000000464b4b7221 */ /* 0x000fe40000010000 */
[C---:B------:R-:W-:Y:S02]  /*8510*/  FFMA.FTZ R68, R72.reuse, R68, -R71 ;  /* 0x0000004448447223 */ /* 0x040fe40000010847 */
[----:B------:R-:W-:Y:S02]  /*8520*/  FFMA.FTZ R69, R72, R69, R73 ;  /* 0x0000004548457223 */ /* 0x000fe40000010049 */
[----:B0-----:R-:W-:-:S02]  /*8530*/  FMUL.FTZ R71, R65, R75 ;  /* 0x0000004b41477220 */ /* 0x001fc40000410000 */
[CC--:B------:R-:W-:Y:S02]  /*8540*/  FMUL.FTZ R70, R65.reuse, R74.reuse ;  /* 0x0000004a41467220 */ /* 0x0c0fe40000410000 */
[C---:B------:R-:W-:Y:S02]  /*8550*/  FFMA.FTZ R73, R64.reuse, R74, -R71 ;  /* 0x0000004a40497223 */ /* 0x040fe40000010847 */
[C---:B------:R-:W-:Y:S02]  /*8560*/  FMUL.FTZ R71, R65.reuse, R69 ;  /* 0x0000004541477220 */ /* 0x040fe40000410000 */
[----:B------:R-:W-:Y:S02]  /*8570*/  FFMA.FTZ R70, R64, R75, R70 ;  /* 0x0000004b40467223 */ /* 0x000fe40000010046 */
[----:B------:R-:W-:Y:S02]  /*8580*/  FMUL.FTZ R65, R65, R68 ;  /* 0x0000004441417220 */ /* 0x000fe40000410000 */
[----:B------:R-:W-:-:S02]  /*8590*/  FADD.FTZ R70, R67, R70 ;  /* 0x0000004643467221 */ /* 0x000fc40000010000 */
[C---:B------:R-:W-:Y:S02]  /*85a0*/  FFMA.FTZ R69, R64.reuse, R69, R65 ;  /* 0x0000004540457223 */ /* 0x040fe40000010041 */
[----:B------:R-:W-:Y:S01]  /*85b0*/  FFMA.FTZ R71, R64, R68, -R71 ;  /* 0x0000004440477223 */ /* 0x000fe20000010847 */
[----:B------:R-:W-:Y:S01]  /*85c0*/  MOV R72, R70 ;  /* 0x0000004600487202 */ /* 0x000fe20000000f00 */
[----:B------:R-:W-:Y:S01]  /*85d0*/  FADD.FTZ R68, R66, R73 ;  /* 0x0000004942447221 */ /* 0x000fe20000010000 */
[----:B------:R-:W-:Y:S01]  /*85e0*/  MOV R74, R69 ;  /* 0x00000045004a7202 */ /* 0x000fe20000000f00 */
[----:B------:R-:W-:Y:S05]  /*85f0*/  BRA.DIV ~URZ, `(.L_x_1505) ;  /* 0x00007b227f007947 */ /* 0x000fea000b800000 */
[----:B------:R0:W1:Y:S02]  /*8600*/  SHFL.DOWN PT, R67, R71, 0x1, 0x1f ;  /* 0x08201f0047437f89 */ /* 0x00006400000e0000 */
.L_x_1607:
[----:B------:R-:W-:Y:S05]  /*8610*/  BRA.DIV ~URZ, `(.L_x_1506) ;  /* 0x00007b827f007947 */ /* 0x000fea000b800000 */
[----:B------:R-:W2:Y:S04]  /*8620*/  SHFL.DOWN PT, R69, R69, 0x1, 0x1f ;  /* 0x08201f0045457f89 */ /* 0x000ea800000e0000 */
[----:B------:R3:W4:Y:S04]  /*8630*/  SHFL.DOWN PT, R73, R68, 0x1, 0x1f ;  /* 0x08201f0044497f89 */ /* 0x00072800000e0000 */
[----:B------:R3:W0:Y:S02]  /*8640*/  SHFL.DOWN PT, R66, R70, 0x1, 0x1f ;  /* 0x08201f0046427f89 */ /* 0x00062400000e0000 */
.L_x_1608:
        /* <DEDUP_REMOVED lines=13> */
.L_x_1508:
[----:B------:R-:W-:Y:S05]  /*8720*/  BSYNC B1 ;  /* 0x0000000000017941 */ /* 0x000fea0003800000 */
.L_x_1507:
[----:B------:R-:W-:Y:S01]  /*8730*/  ISETP.GT.U32.AND P0, PT, R236, 0x1d, PT ;  /* 0x0000001dec00780c */ /* 0x000fe20003f04070 */
[----:B------:R-:W-:Y:S05]  /*8740*/  BRA.DIV ~URZ, `(.L_x_1509) ;  /* 0x00007ba27f007947 */ /* 0x000fea000b800000 */
[----:B-1----:R1:W3:Y:S04]  /*8750*/  SHFL.DOWN PT, R67, R71, 0x2, 0x1f ;  /* 0x08401f0047437f89 */ /* 0x0022e800000e0000 */
[----:B--2---:R1:W2:Y:S04]  /*8760*/  SHFL.DOWN PT, R69, R74, 0x2, 0x1f ;  /* 0x08401f004a457f89 */ /* 0x0042a800000e0000 */
[----:B---3--:R1:W3:Y:S04]  /*8770*/  SHFL.DOWN PT, R70, R68, 0x2, 0x1f ;  /* 0x08401f0044467f89 */ /* 0x0082e800000e0000 */
[----:B0-----:R1:W0:Y:S02]  /*8780*/  SHFL.DOWN PT, R66, R72, 0x2, 0x1f ;  /* 0x08401f0048427f89 */ /* 0x00122400000e0000 */
.L_x_1609:
        /* <DEDUP_REMOVED lines=13> */
.L_x_1511:
[----:B------:R-:W-:Y:S05]  /*8860*/  BSYNC B1 ;  /* 0x0000000000017941 */ /* 0x000fea0003800000 */
.L_x_1510:
[----:B------:R-:W-:Y:S01]  /*8870*/  ISETP.GT.U32.AND P0, PT, R236, 0x1b, PT ;  /* 0x0000001bec00780c */ /* 0x000fe20003f04070 */
[----:B------:R-:W-:Y:S10]  /*8880*/  BRA.DIV ~URZ, `(.L_x_1512) ;  /* 0x00007c227f007947 */ /* 0x000ff4000b800000 */
[----:B------:R1:W4:Y:S02]  /*8890*/  SHFL.DOWN PT, R67, R71, 0x4, 0x1f ;  /* 0x08801f0047437f89 */ /* 0x00032400000e0000 */
.L_x_1610:
[----:B------:R-:W-:Y:S05]  /*88a0*/  BRA.DIV ~URZ, `(.L_x_1513) ;  /* 0x00007c827f007947 */ /* 0x000fea000b800000 */
[----:B--2---:R2:W1:Y:S04]  /*88b0*/  SHFL.DOWN PT, R69, R74, 0x4, 0x1f ;  /* 0x08801f004a457f89 */ /* 0x00446800000e0000 */
[----:B---3--:R2:W3:Y:S04]  /*88c0*/  SHFL.DOWN PT, R70, R68, 0x4, 0x1f ;  /* 0x08801f0044467f89 */ /* 0x0084e800000e0000 */
[----:B0-----:R2:W0:Y:S02]  /*88d0*/  SHFL.DOWN PT, R66, R72, 0x4, 0x1f ;  /* 0x08801f0048427f89 */ /* 0x00142400000e0000 */
.L_x_1611:
        /* <DEDUP_REMOVED lines=13> */
.L_x_1515:
[----:B------:R-:W-:Y:S05]  /*89b0*/  BSYNC B1 ;  /* 0x0000000000017941 */ /* 0x000fea0003800000 */
.L_x_1514:
[----:B------:R-:W-:Y:S01]  /*89c0*/  ISETP.GT.U32.AND P0, PT, R236, 0x17, PT ;  /* 0x00000017ec00780c */ /* 0x000fe20003f04070 */
[----:B------:R-:W-:Y:S05]  /*89d0*/  BRA.DIV ~URZ, `(.L_x_1516) ;  /* 0x00007ca27f007947 */ /* 0x000fea000b800000 */
[----:B----4-:R4:W2:Y:S04]  /*89e0*/  SHFL.DOWN PT, R67, R71, 0x8, 0x1f ;  /* 0x09001f0047437f89 */ /* 0x0108a800000e0000 */
[----:B-1----:R4:W1:Y:S04]  /*89f0*/  SHFL.DOWN PT, R69, R74, 0x8, 0x1f ;  /* 0x09001f004a457f89 */ /* 0x00286800000e0000 */
[----:B---3--:R4:W3:Y:S04]  /*8a00*/  SHFL.DOWN PT, R70, R68, 0x8, 0x1f ;  /* 0x09001f0044467f89 */ /* 0x0088e800000e0000 */
[----:B0-----:R4:W0:Y:S02]  /*8a10*/  SHFL.DOWN PT, R66, R72, 0x8, 0x1f ;  /* 0x09001f0048427f89 */ /* 0x00182400000e0000 */
.L_x_1612:
        /* <DEDUP_REMOVED lines=13> */
.L_x_1518:
[----:B------:R-:W-:Y:S05]  /*8af0*/  BSYNC B1 ;  /* 0x0000000000017941 */ /* 0x000fea0003800000 */
.L_x_1517:
[----:B------:R-:W-:Y:S01]  /*8b00*/  ISETP.GT.U32.AND P0, PT, R236, 0xf, PT ;  /* 0x0000000fec00780c */ /* 0x000fe20003f04070 */
[----:B------:R-:W-:Y:S10]  /*8b10*/  BRA.DIV ~URZ, `(.L_x_1519) ;  /* 0x00007d227f007947 */ /* 0x000ff4000b800000 */
[----:B--2---:R2:W4:Y:S02]  /*8b20*/  SHFL.DOWN PT, R67, R71, 0x10, 0x1f ;  /* 0x0a001f0047437f89 */ /* 0x00452400000e0000 */
.L_x_1613:
[----:B------:R-:W-:Y:S05]  /*8b30*/  BRA.DIV ~URZ, `(.L_x_1520) ;  /* 0x00007d827f007947 */ /* 0x000fea000b800000 */
[----:B-1----:R1:W2:Y:S04]  /*8b40*/  SHFL.DOWN PT, R69, R74, 0x10, 0x1f ;  /* 0x0a001f004a457f89 */ /* 0x0022a800000e0000 */
[----:B---3--:R1:W3:Y:S04]  /*8b50*/  SHFL.DOWN PT, R70, R68, 0x10, 0x1f ;  /* 0x0a001f0044467f89 */ /* 0x0082e800000e0000 */
[----:B0-----:R1:W0:Y:S02]  /*8b60*/  SHFL.DOWN PT, R66, R72, 0x10, 0x1f ;  /* 0x0a001f0048427f89 */ /* 0x00122400000e0000 */
.L_x_1614:
        /* <DEDUP_REMOVED lines=13> */
.L_x_1522:
[----:B------:R-:W-:Y:S05]  /*8c40*/  BSYNC B1 ;  /* 0x0000000000017941 */ /* 0x000fea0003800000 */
.L_x_1521:
        /* <DEDUP_REMOVED lines=20> */
.L_x_1615:
        /* <DEDUP_REMOVED lines=21> */
.L_x_1525:
[----:B------:R-:W-:Y:S05]  /*8ee0*/  BSYNC B1 ;  /* 0x0000000000017941 */ /* 0x000fea0003800000 */
.L_x_1524:
[----:B------:R-:W0:Y:S04]  /*8ef0*/  LDS.128 R72, [R234+0xd0b0] ;  /* 0x00d0b000ea487984 */ /* 0x000e280000000c00 */
[----:B------:R-:W-:Y:S01]  /*8f00*/  STS.128 [R234+0xd0b0], R64 ;  /* 0x00d0b040ea007388 */ /* 0x000fe20000000c00 */
[----:B0-----:R-:W-:-:S02]  /*8f10*/  FMUL.FTZ R71, R73, R67 ;  /* 0x0000004349477220 */ /* 0x001fc40000410000 */
[C---:B---3--:R-:W-:Y:S02]  /*8f20*/  FMUL.FTZ R68, R73.reuse, R66 ;  /* 0x0000004249447220 */ /* 0x048fe40000410000 */
[C---:B------:R-:W-:Y:S02]  /*8f30*/  FMUL.FTZ R69, R73.reuse, R65 ;  /* 0x0000004149457220 */ /* 0x040fe40000410000 */
[----:B------:R-:W-:Y:S02]  /*8f40*/  FMUL.FTZ R73, R73, R64 ;  /* 0x0000004049497220 */ /* 0x000fe40000410000 */
[C---:B------:R-:W-:Y:S02]  /*8f50*/  FFMA.FTZ R71, R72.reuse, R66, -R71 ;  /* 0x0000004248477223 */ /* 0x040fe40000010847 */
[C---:B------:R-:W-:Y:S02]  /*8f60*/  FFMA.FTZ R76, R72.reuse, R67, R68 ;  /* 0x00000043484c7223 */ /* 0x040fe40000010044 */
[----:B------:R-:W-:-:S02]  /*8f70*/  FFMA.FTZ R68, R72, R64, -R69 ;  /* 0x0000004048447223 */ /* 0x000fc40000010845 */
        /* <DEDUP_REMOVED lines=28> */
.L_x_1504:
[----:B0-----:R-:W-:Y:S05]  /*9140*/  BSYNC B0 ;  /* 0x0000000000007941 */ /* 0x001fea0003800000 */
.L_x_1503:
        /* <DEDUP_REMOVED lines=8> */
[----:B--2---:R-:W-:-:S05]  /*91d0*/  PRMT R62, RZ, 0x5410, R117 ;  /* 0x00005410ff3e7816 */ /* 0x004fca0000000075 */
[----:B------:R-:W-:Y:S02]  /*91e0*/  FMUL.FTZ R67, R101, R62 ;  /* 0x0000003e65437220 */ /* 0x000fe40000410000 */
[CC--:B0-----:R-:W-:Y:S02]  /*91f0*/  FMUL.FTZ R66, R64.reuse, -R95.reuse ;  /* 0x8000005f40427220 */ /* 0x0c1fe40000410000 */
[C---:B------:R-:W-:Y:S02]  /*9200*/  FMUL.FTZ R95, R65.reuse, -R95 ;  /* 0x8000005f415f7220 */ /* 0x040fe40000410000 */
[-C--:B------:R-:W-:Y:S02]  /*9210*/  FFMA.FTZ R65, R65, R94.reuse, R66 ;  /* 0x0000005e41417223 */ /* 0x080fe40000010042 */
[----:B------:R-:W-:Y:S02]  /*9220*/  FFMA.FTZ R64, R64, R94, -R95 ;  /* 0x0000005e40407223 */ /* 0x000fe4000001085f */
[----:B------:R-:W-:-:S02]  /*9230*/  FADD.FTZ R154, -R154, R65 ;  /* 0x000000419a9a7221 */ /* 0x000fc40000010100 */
[----:B------:R-:W-:Y:S02]  /*9240*/  FADD.FTZ R66, R153, R64 ;  /* 0x0000004099427221 */ /* 0x000fe40000010000 */
[C---:B------:R-:W-:Y:S02]  /*9250*/  FMUL.FTZ R65, R23.reuse, -R154 ;  /* 0x8000009a17417220 */ /* 0x040fe40000410000 */
[-C--:B------:R-:W-:Y:S02]  /*9260*/  FMUL.FTZ R23, R23, -R66.reuse ;  /* 0x8000004217177220 */ /* 0x080fe40000410000 */
[----:B------:R-:W-:Y:S02]  /*9270*/  FFMA.FTZ R64, R24, R66, -R65 ;  /* 0x0000004218407223 */ /* 0x000fe40000010841 */
[----:B------:R-:W-:Y:S02]  /*9280*/  FMUL.FTZ R65, R0, R154 ;  /* 0x0000009a00417220 */ /* 0x000fe40000410000 */
[----:B------:R-:W-:-:S02]  /*9290*/  FMUL.FTZ R60, R66, UR36 ;  /* 0x00000024423c7c20 */ /* 0x000fc40008410000 */
[----:B------:R-:W-:Y:S02]  /*92a0*/  FFMA.FTZ R23, R24, R154, R23 ;  /* 0x0000009a18177223 */ /* 0x000fe40000010017 */
[-C--:B------:R-:W-:Y:S02]  /*92b0*/  FFMA.FTZ R0, R0, -R67.reuse, R198 ;  /* 0x8000004300007223 */ /* 0x080fe400000100c6 */
[C---:B------:R-:W-:Y:S02]  /*92c0*/  FFMA.FTZ R67, R2.reuse, -R67, R197 ;  /* 0x8000004302437223 */ /* 0x040fe400000100c5 */
[----:B------:R-:W-:Y:S02]  /*92d0*/  FFMA.FTZ R24, R2, R66, R65 ;  /* 0x0000004202187223 */ /* 0x000fe40000010041 */
[C---:B------:R-:W-:Y:S02]  /*92e0*/  FMUL.FTZ R2, R154.reuse, UR36 ;  /* 0x000000249a027c20 */ /* 0x040fe40008410000 */
[----:B------:R-:W-:-:S02]  /*92f0*/  FFMA.FTZ R61, R154, UR35, -R60 ;  /* 0x000000239a3d7c23 */ /* 0x000fc4000801083c */
[C---:B------:R-:W-:Y:S02]  /*9300*/  FMUL.FTZ R65, R101.reuse, R154 ;  /* 0x0000009a65417220 */ /* 0x040fe40000410000 */
[----:B------:R-:W-:Y:S02]  /*9310*/  FMUL.FTZ R63, R101, R66 ;  /* 0x00000042653f7220 */ /* 0x000fe40000410000 */
[----:B------:R-:W-:Y:S02]  /*9320*/  FFMA.FTZ R60, R66, UR35, R2 ;  /* 0x00000023423c7c23 */ /* 0x000fe40008010002 */
[C---:B------:R-:W-:Y:S02]  /*9330*/  FMUL.FTZ R61, R0.reuse, R61 ;  /* 0x0000003d003d7220 */ /* 0x040fe40000410000 */
[C---:B------:R-:W-:Y:S02]  /*9340*/  FMUL.FTZ R2, R0.reuse, R65 ;  /* 0x0000004100027220 */ /* 0x040fe40000410000 */
[----:B------:R-:W-:-:S02]  /*9350*/  FMUL.FTZ R0, R0, R63 ;  /* 0x0000003f00007220 */ /* 0x000fc40000410000 */
[C---:B------:R-:W-:Y:S02]  /*9360*/  FFMA.FTZ R2, R67.reuse, R63, R2 ;  /* 0x0000003f43027223 */ /* 0x040fe40000010002 */
[C---:B------:R-:W-:Y:S02]  /*9370*/  FFMA.FTZ R0, R67.reuse, R65, -R0 ;  /* 0x0000004143007223 */ /* 0x040fe40000010800 */
[----:B------:R-:W-:Y:S02]  /*9380*/  FFMA.FTZ R67, R67, R60, R61 ;  /* 0x0000003c43437223 */ /* 0x000fe4000001003d */
[----:B-1----:R-:W-:Y:S01]  /*9390*/  FADD.FTZ R68, -R152, R23 ;  /* 0x0000001798447221 */ /* 0x002fe20000010100 */
[----:B------:R-:W-:Y:S01]  /*93a0*/  PRMT R23, RZ, 0x5410, R118 ;  /* 0x00005410ff177816 */ /* 0x000fe20000000076 */
[----:B------:R-:W-:Y:S02]  /*93b0*/  FADD.FTZ R151, R151, R64 ;  /* 0x0000004097977221 */ /* 0x000fe40000010000 */
[----:B------:R-:W-:-:S02]  /*93c0*/  FFMA.FTZ R217, R101, R24, R217 ;  /* 0x0000001865d97223 */ /* 0x000fc400000100d9 */
[C---:B------:R-:W-:Y:S02]  /*93d0*/  FFMA.FTZ R69, R62.reuse, R24, R67 ;  /* 0x000000183e457223 */ /* 0x040fe40000010043 */
[C---:B------:R-:W-:Y:S02]  /*93e0*/  FMUL.FTZ R24, R25.reuse, -R68 ;  /* 0x8000004419187220 */ /* 0x040fe40000410000 */
[----:B------:R-:W-:Y:S02]  /*93f0*/  FMUL.FTZ R25, R25, -R151 ;  /* 0x8000009719197220 */ /* 0x000fe40000410000 */
[C---:B------:R-:W-:Y:S02]  /*9400*/  FMUL.FTZ R60, R62.reuse, R63 ;  /* 0x0000003f3e3c7220 */ /* 0x040fe40000410000 */
[----:B------:R-:W-:Y:S02]  /*9410*/  FMUL.FTZ R61, R62, R65 ;  /* 0x000000413e3d7220 */ /* 0x000fe40000410000 */
[----:B------:R-:W-:-:S02]  /*9420*/  FMUL.FTZ R62, R102, R23 ;  /* 0x00000017663e7220 */ /* 0x000fc40000410000 */
[C---:B------:R-:W-:Y:S02]  /*9430*/  FFMA.FTZ R24, R26.reuse, R151, -R24 ;  /* 0x000000971a187223 */ /* 0x040fe40000010818 */
[-C--:B------:R-:W-:Y:S02]  /*9440*/  FFMA.FTZ R25, R26, R68.reuse, R25 ;  /* 0x000000441a197223 */ /* 0x080fe40000010019 */
[----:B------:R-:W-:Y:S02]  /*9450*/  FMUL.FTZ R26, R3, R68 ;  /* 0x00000044031a7220 */ /* 0x000fe40000410000 */
[----:B------:R-:W-:Y:S02]  /*9460*/  FMUL.FTZ R63, R151, UR36 ;  /* 0x00000024973f7c20 */ /* 0x000fe40008410000 */
[-C--:B------:R-:W-:Y:S02]  /*9470*/  FFMA.FTZ R3, R3, -R62.reuse, R196 ;  /* 0x8000003e03037223 */ /* 0x080fe400000100c4 */
[----:B------:R-:W-:-:S02]  /*9480*/  FFMA.FTZ R62, R4, -R62, R195 ;  /* 0x8000003e043e7223 */ /* 0x000fc400000100c3 */
[-C--:B------:R-:W-:Y:S02]  /*9490*/  FFMA.FTZ R65, R4, R151.reuse, R26 ;  /* 0x0000009704417223 */ /* 0x080fe4000001001a */
[C---:B------:R-:W-:Y:S02]  /*94a0*/  FMUL.FTZ R4, R68.reuse, UR36 ;  /* 0x0000002444047c20 */ /* 0x040fe40008410000 */
[----:B------:R-:W-:Y:S02]  /*94b0*/  FFMA.FTZ R26, R68, UR35, -R63 ;  /* 0x00000023441a7c23 */ /* 0x000fe4000801083f */
[C---:B------:R-:W-:Y:S02]  /*94c0*/  FMUL.FTZ R68, R102.reuse, R68 ;  /* 0x0000004466447220 */ /* 0x040fe40000410000 */
[----:B------:R-:W-:Y:S02]  /*94d0*/  FMUL.FTZ R66, R102, R151 ;  /* 0x0000009766427220 */ /* 0x000fe40000410000 */
[----:B------:R-:W-:Y:S01]  /*94e0*/  FADD.FTZ R149, R149, R24 ;  /* 0x0000001895957221 */ /* 0x000fe20000010000 */
[----:B------:R-:W-:Y:S01]  /*94f0*/  PRMT R24, RZ, 0x5410, R155 ;  /* 0x00005410ff187816 */ /* 0x000fe2000000009b */
[----:B------:R-:W-:-:S02]  /*9500*/  FFMA.FTZ R63, R151, UR35, R4 ;  /* 0x00000023973f7c23 */ /* 0x000fc40008010004 */
[----:B------:R-:W-:Y:S02]  /*9510*/  FADD.FTZ R150, -R150, R25 ;  /* 0x0000001996967221 */ /* 0x000fe40000010100 */
[C---:B------:R-:W-:Y:S02]  /*9520*/  FMUL.FTZ R26, R3.reuse, R26 ;  /* 0x0000001a031a7220 */ /* 0x040fe40000410000 */
[C---:B------:R-:W-:Y:S02]  /*9530*/  FMUL.FTZ R25, R3.reuse, R68 ;  /* 0x0000004403197220 */ /* 0x040fe40000410000 */
[-C--:B------:R-:W-:Y:S02]  /*9540*/  FMUL.FTZ R67, R3, R66.reuse ;  /* 0x0000004203437220 */ /* 0x080fe40000410000 */
[C---:B------:R-:W-:Y:S02]  /*9550*/  FFMA.FTZ R26, R62.reuse, R63, R26 ;  /* 0x0000003f3e1a7223 */ /* 0x040fe4000001001a */
[----:B------:R-:W-:-:S02]  /*9560*/  FFMA.FTZ R3, R62, R66, R25 ;  /* 0x000000423e037223 */ /* 0x000fc40000010019 */
[----:B------:R-:W-:Y:S02]  /*9570*/  FMUL.FTZ R64, R103, R24 ;  /* 0x0000001867407220 */ /* 0x000fe40000410000 */
[C---:B------:R-:W-:Y:S02]  /*9580*/  FMUL.FTZ R25, R27.reuse, -R150 ;  /* 0x800000961b197220 */ /* 0x040fe40000410000 */
[----:B------:R-:W-:Y:S02]  /*9590*/  FFMA.FTZ R4, R62, R68, -R67 ;  /* 0x000000443e047223 */ /* 0x000fe40000010843 */
[----:B------:R-:W-:Y:S02]  /*95a0*/  FMUL.FTZ R27, R27, -R149 ;  /* 0x800000951b1b7220 */ /* 0x000fe40000410000 */
[C---:B------:R-:W-:Y:S02]  /*95b0*/  FMUL.FTZ R62, R23.reuse, R66 ;  /* 0x00000042173e7220 */ /* 0x040fe40000410000 */
[----:B------:R-:W-:-:S02]  /*95c0*/  FMUL.FTZ R63, R23, R68 ;  /* 0x00000044173f7220 */ /* 0x000fc40000410000 */
[----:B------:R-:W-:Y:S02]  /*95d0*/  FFMA.FTZ R67, R23, R65, R26 ;  /* 0x0000004117437223 */ /* 0x000fe4000001001a */
[C---:B------:R-:W-:Y:S02]  /*95e0*/  FFMA.FTZ R23, R5.reuse, -R64, R194 ;  /* 0x8000004005177223 */ /* 0x040fe400000100c2 */
[C---:B------:R-:W-:Y:S02]  /*95f0*/  FFMA.FTZ R26, R28.reuse, R149, -R25 ;  /* 0x000000951c1a7223 */ /* 0x040fe40000010819 */
[-C--:B------:R-:W-:Y:S02]  /*9600*/  FMUL.FTZ R5, R5, R150.reuse ;  /* 0x0000009605057220 */ /* 0x080fe40000410000 */
[----:B------:R-:W-:Y:S02]  /*9610*/  FFMA.FTZ R27, R28, R150, R27 ;  /* 0x000000961c1b7223 */ /* 0x000fe4000001001b */
[----:B------:R-:W-:-:S02]  /*9620*/  FMUL.FTZ R25, R149, UR36 ;  /* 0x0000002495197c20 */ /* 0x000fc40008410000 */
[----:B------:R-:W-:Y:S02]  /*9630*/  FMUL.FTZ R28, R150, UR36 ;  /* 0x00000024961c7c20 */ /* 0x000fe40008410000 */
[C---:B------:R-:W-:Y:S02]  /*9640*/  FFMA.FTZ R64, R6.reuse, -R64, R193 ;  /* 0x8000004006407223 */ /* 0x040fe400000100c1 */
[----:B------:R-:W-:Y:S02]  /*9650*/  FFMA.FTZ R66, R6, R149, R5 ;  /* 0x0000009506427223 */ /* 0x000fe40000010005 */
[----:B------:R-:W-:Y:S02]  /*9660*/  FFMA.FTZ R6, R150, UR35, -R25 ;  /* 0x0000002396067c23 */ /* 0x000fe40008010819 */
[----:B------:R-:W-:Y:S02]  /*9670*/  FFMA.FTZ R218, R102, R65, R218 ;  /* 0x0000004166da7223 */ /* 0x000fe400000100da */
[----:B------:R-:W-:-:S02]  /*9680*/  FFMA.FTZ R25, R149, UR35, R28 ;  /* 0x0000002395197c23 */ /* 0x000fc4000801001c */
[C---:B------:R-:W-:Y:S02]  /*9690*/  FMUL.FTZ R65, R103.reuse, R150 ;  /* 0x0000009667417220 */ /* 0x040fe40000410000 */
[----:B------:R-:W-:Y:S02]  /*96a0*/  FMUL.FTZ R149, R103, R149 ;  /* 0x0000009567957220 */ /* 0x000fe40000410000 */
[----:B------:R-:W-:Y:S02]  /*96b0*/  FADD.FTZ R147, R147, R26 ;  /* 0x0000001a93937221 */ /* 0x000fe40000010000 */
[C---:B------:R-:W-:Y:S02]  /*96c0*/  FMUL.FTZ R5, R23.reuse, R65 ;  /* 0x0000004117057220 */ /* 0x040fe40000410000 */
[C---:B------:R-:W-:Y:S02]  /*96d0*/  FMUL.FTZ R26, R23.reuse, R149 ;  /* 0x00000095171a7220 */ /* 0x040fe40000410000 */
[----:B------:R-:W-:-:S02]  /*96e0*/  FMUL.FTZ R23, R23, R6 ;  /* 0x0000000617177220 */ /* 0x000fc40000410000 */
[----:B------:R-:W-:Y:S02]  /*96f0*/  FADD.FTZ R148, -R148, R27 ;  /* 0x0000001b94947221 */ /* 0x000fe40000010100 */
[C---:B------:R-:W-:Y:S01]  /*9700*/  FFMA.FTZ R27, R64.reuse, R25, R23 ;  /* 0x00000019401b7223 */ /* 0x040fe20000010017 */
[----:B------:R-:W-:Y:S01]  /*9710*/  PRMT R23, RZ, 0x5410, R156 ;  /* 0x00005410ff177816 */ /* 0x000fe2000000009c */
[C---:B------:R-:W-:Y:S02]  /*9720*/  FMUL.FTZ R25, R31.reuse, -R148 ;  /* 0x800000941f197220 */ /* 0x040fe40000410000 */
[----:B------:R-:W-:Y:S02]  /*9730*/  FFMA.FTZ R6, R64, R65, -R26 ;  /* 0x0000004140067223 */ /* 0x000fe4000001081a */
[----:B------:R-:W-:Y:S02]  /*9740*/  FMUL.FTZ R31, R31, -R147 ;  /* 0x800000931f1f7220 */ /* 0x000fe40000410000 */
[----:B------:R-:W-:-:S02]  /*9750*/  FMUL.FTZ R26, R104, R23 ;  /* 0x00000017681a7220 */ /* 0x000fc40000410000 */
[-C--:B------:R-:W-:Y:S02]  /*9760*/  FFMA.FTZ R5, R64, R149.reuse, R5 ;  /* 0x0000009540057223 */ /* 0x080fe40000010005 */
[----:B------:R-:W-:Y:S01]  /*9770*/  FMUL.FTZ R28, R24, R149 ;  /* 0x00000095181c7220 */ /* 0x000fe20000410000 */
[----:B------:R-:W-:Y:S01]  /*9780*/  LEA.HI.SX32 R149, R122, R122, 0x1b ;  /* 0x0000007a7a957211 */ /* 0x000fe200078fdaff */
[C---:B------:R-:W-:Y:S02]  /*9790*/  FMUL.FTZ R64, R24.reuse, R65 ;  /* 0x0000004118407220 */ /* 0x040fe40000410000 */
[----:B------:R-:W-:Y:S02]  /*97a0*/  FFMA.FTZ R68, R24, R66, R27 ;  /* 0x0000004218447223 */ /* 0x000fe4000001001b */
[C---:B------:R-:W-:Y:S02]  /*97b0*/  FFMA.FTZ R24, R32.reuse, R147, -R25 ;  /* 0x0000009320187223 */ /* 0x040fe40000010819 */
[----:B------:R-:W-:-:S02]  /*97c0*/  FFMA.FTZ R31, R32, R148, R31 ;  /* 0x00000094201f7223 */ /* 0x000fc4000001001f */
[C---:B------:R-:W-:Y:S02]  /*97d0*/  FFMA.FTZ R25, R7.reuse, -R26, R192 ;  /* 0x8000001a07197223 */ /* 0x040fe400000100c0 */
[----:B------:R-:W-:Y:S02]  /*97e0*/  FMUL.FTZ R32, R148, UR36 ;  /* 0x0000002494207c20 */ /* 0x000fe40008410000 */
[----:B------:R-:W-:Y:S02]  /*97f0*/  FMUL.FTZ R7, R7, R148 ;  /* 0x0000009407077220 */ /* 0x000fe40000410000 */
[----:B------:R-:W-:Y:S02]  /*9800*/  FMUL.FTZ R27, R147, UR36 ;  /* 0x00000024931b7c20 */ /* 0x000fe40008410000 */
[----:B------:R-:W-:Y:S02]  /*9810*/  FADD.FTZ R216, R67, R216 ;  /* 0x000000d843d87221 */ /* 0x000fe40000010000 */
[----:B------:R-:W-:-:S02]  /*9820*/  FFMA.FTZ R219, R103, R66, R219 ;  /* 0x0000004267db7223 */ /* 0x000fc400000100db */
[----:B------:R-:W-:Y:S02]  /*9830*/  FFMA.FTZ R67, R147, UR35, R32 ;  /* 0x0000002393437c23 */ /* 0x000fe40008010020 */
[C---:B------:R-:W-:Y:S02]  /*9840*/  FFMA.FTZ R26, R8.reuse, -R26, R191 ;  /* 0x8000001a081a7223 */ /* 0x040fe400000100bf */
[-C--:B------:R-:W-:Y:S02]  /*9850*/  FFMA.FTZ R65, R8, R147.reuse, R7 ;  /* 0x0000009308417223 */ /* 0x080fe40000010007 */
[C---:B------:R-:W-:Y:S02]  /*9860*/  FMUL.FTZ R66, R104.reuse, R148 ;  /* 0x0000009468427220 */ /* 0x040fe40000410000 */
[----:B------:R-:W-:Y:S02]  /*9870*/  FMUL.FTZ R32, R104, R147 ;  /* 0x0000009368207220 */ /* 0x000fe40000410000 */
[----:B------:R-:W-:-:S02]  /*9880*/  FFMA.FTZ R8, R148, UR35, -R27 ;  /* 0x0000002394087c23 */ /* 0x000fc4000801081b */
[C---:B------:R-:W-:Y:S02]  /*9890*/  FMUL.FTZ R27, R25.reuse, R66 ;  /* 0x00000042191b7220 */ /* 0x040fe40000410000 */
[C---:B------:R-:W-:Y:S02]  /*98a0*/  FMUL.FTZ R7, R25.reuse, R32 ;  /* 0x0000002019077220 */ /* 0x040fe40000410000 */
[----:B------:R-:W-:Y:S02]  /*98b0*/  FMUL.FTZ R8, R25, R8 ;  /* 0x0000000819087220 */ /* 0x000fe40000410000 */
[C---:B------:R-:W-:Y:S02]  /*98c0*/  FFMA.FTZ R27, R26.reuse, R32, R27 ;  /* 0x000000201a1b7223 */ /* 0x040fe4000001001b */
[C---:B------:R-:W-:Y:S02]  /*98d0*/  FFMA.FTZ R7, R26.reuse, R66, -R7 ;  /* 0x000000421a077223 */ /* 0x040fe40000010807 */
[----:B------:R-:W-:Y:S01]  /*98e0*/  FFMA.FTZ R26, R26, R67, R8 ;  /* 0x000000431a1a7223 */ /* 0x000fe20000010008 */
[----:B------:R-:W-:Y:S01]  /*98f0*/  PRMT R8, RZ, 0x5410, R157 ;  /* 0x00005410ff087816 */ /* 0x000fe2000000009d */
[----:B------:R-:W-:-:S02]  /*9900*/  FADD.FTZ R70, -R146, R31 ;  /* 0x0000001f92467221 */ /* 0x000fc40000010100 */
[----:B------:R-:W-:Y:S02]  /*9910*/  FADD.FTZ R145, R145, R24 ;  /* 0x0000001891917221 */ /* 0x000fe40000010000 */
[----:B------:R-:W-:Y:S02]  /*9920*/  FMUL.FTZ R25, R105, R8 ;  /* 0x0000000869197220 */ /* 0x000fe40000410000 */
[-C--:B------:R-:W-:Y:S02]  /*9930*/  FFMA.FTZ R220, R104, R65.reuse, R220 ;  /* 0x0000004168dc7223 */ /* 0x080fe400000100dc */
[C---:B------:R-:W-:Y:S02]  /*9940*/  FMUL.FTZ R32, R23.reuse, R32 ;  /* 0x0000002017207220 */ /* 0x040fe40000410000 */
[C---:B------:R-:W-:Y:S02]  /*9950*/  FMUL.FTZ R66, R23.reuse, R66 ;  /* 0x0000004217427220 */ /* 0x040fe40000410000 */
[----:B------:R-:W-:-:S02]  /*9960*/  FFMA.FTZ R65, R23, R65, R26 ;  /* 0x0000004117417223 */ /* 0x000fc4000001001a */
[-C--:B------:R-:W-:Y:S02]  /*9970*/  FMUL.FTZ R24, R37, -R70.reuse ;  /* 0x8000004625187220 */ /* 0x080fe40000410000 */
[----:B------:R-:W-:Y:S02]  /*9980*/  FFMA.FTZ R23, R9, -R25, R189 ;  /* 0x8000001909177223 */ /* 0x000fe400000100bd */
[-C--:B------:R-:W-:Y:S02]  /*9990*/  FMUL.FTZ R37, R37, -R145.reuse ;  /* 0x8000009125257220 */ /* 0x080fe40000410000 */
[----:B------:R-:W-:Y:S02]  /*99a0*/  FMUL.FTZ R9, R9, R70 ;  /* 0x0000004609097220 */ /* 0x000fe40000410000 */
[----:B------:R-:W-:Y:S02]  /*99b0*/  FMUL.FTZ R31, R145, UR36 ;  /* 0x00000024911f7c20 */ /* 0x000fe40008410000 */
[----:B------:R-:W-:-:S02]  /*99c0*/  FFMA.FTZ R24, R38, R145, -R24 ;  /* 0x0000009126187223 */ /* 0x000fc40000010818 */
[----:B------:R-:W-:Y:S02]  /*99d0*/  FFMA.FTZ R37, R38, R70, R37 ;  /* 0x0000004626257223 */ /* 0x000fe40000010025 */
[C---:B------:R-:W-:Y:S02]  /*99e0*/  FFMA.FTZ R25, R10.reuse, -R25, R190 ;  /* 0x800000190a197223 */ /* 0x040fe400000100be */
[----:B------:R-:W-:Y:S01]  /*99f0*/  FFMA.FTZ R26, R10, R145, R9 ;  /* 0x000000910a1a7223 */ /* 0x000fe20000010009 */
[----:B------:R-:W-:Y:S01]  /*9a00*/  PRMT R9, RZ, 0x5410, R158 ;  /* 0x00005410ff097816 */ /* 0x000fe2000000009e */
[----:B------:R-:W-:Y:S02]  /*9a10*/  FADD.FTZ R215, R68, R215 ;  /* 0x000000d744d77221 */ /* 0x000fe40000010000 */
[C---:B------:R-:W-:Y:S02]  /*9a20*/  FMUL.FTZ R38, R70.reuse, UR36 ;  /* 0x0000002446267c20 */ /* 0x040fe40008410000 */
[----:B------:R-:W-:-:S02]  /*9a30*/  FFMA.FTZ R10, R70, UR35, -R31 ;  /* 0x00000023460a7c23 */ /* 0x000fc4000801081f */
[C---:B------:R-:W-:Y:S02]  /*9a40*/  FMUL.FTZ R70, R105.reuse, R70 ;  /* 0x0000004669467220 */ /* 0x040fe40000410000 */
[----:B------:R-:W-:Y:S02]  /*9a50*/  FMUL.FTZ R68, R105, R145 ;  /* 0x0000009169447220 */ /* 0x000fe40000410000 */
[----:B------:R-:W-:Y:S02]  /*9a60*/  FADD.FTZ R164, R69, R164 ;  /* 0x000000a445a47221 */ /* 0x000fe40000010000 */
[----:B------:R-:W-:Y:S02]  /*9a70*/  FADD.FTZ R69, -R144, R37 ;  /* 0x0000002590457221 */ /* 0x000fe40000010100 */
[C---:B------:R-:W-:Y:S02]  /*9a80*/  FMUL.FTZ R31, R23.reuse, R70 ;  /* 0x00000046171f7220 */ /* 0x040fe40000410000 */
[----:B------:R-:W-:-:S02]  /*9a90*/  FMUL.FTZ R37, R23, R68 ;  /* 0x0000004417257220 */ /* 0x000fc40000410000 */
[----:B------:R-:W-:Y:S02]  /*9aa0*/  FFMA.FTZ R38, R145, UR35, R38 ;  /* 0x0000002391267c23 */ /* 0x000fe40008010026 */
[----:B------:R-:W-:Y:S02]  /*9ab0*/  FMUL.FTZ R10, R23, R10 ;  /* 0x0000000a170a7220 */ /* 0x000fe40000410000 */
[C---:B------:R-:W-:Y:S02]  /*9ac0*/  FFMA.FTZ R31, R25.reuse, R68, R31 ;  /* 0x00000044191f7223 */ /* 0x040fe4000001001f */
[C---:B------:R-:W-:Y:S02]  /*9ad0*/  FFMA.FTZ R37, R25.reuse, R70, -R37 ;  /* 0x0000004619257223 */ /* 0x040fe40000010825 */
[----:B------:R-:W-:Y:S02]  /*9ae0*/  FFMA.FTZ R25, R25, R38, R10 ;  /* 0x0000002619197223 */ /* 0x000fe4000001000a */
[----:B------:R-:W-:-:S02]  /*9af0*/  FMUL.FTZ R10, R106, R9 ;  /* 0x000000096a0a7220 */ /* 0x000fc40000410000 */
[----:B------:R-:W-:Y:S01]  /*9b00*/  FADD.FTZ R72, R143, R24 ;  /* 0x000000188f487221 */ /* 0x000fe20000010000 */
[----:B------:R-:W-:Y:S01]  /*9b10*/  IADD3 R143, R122, 0x200, RZ ;  /* 0x000002007a8f7810 */ /* 0x000fe20007ffe0ff */
[C---:B------:R-:W-:Y:S02]  /*9b20*/  FMUL.FTZ R38, R8.reuse, R70 ;  /* 0x0000004608267220 */ /* 0x040fe40000410000 */
[----:B------:R-:W-:Y:S02]  /*9b30*/  FMUL.FTZ R23, R39, -R69 ;  /* 0x8000004527177220 */ /* 0x000fe40000410000 */
[----:B------:R-:W-:Y:S02]  /*9b40*/  FFMA.FTZ R24, R11, -R10, R187 ;  /* 0x8000000a0b187223 */ /* 0x000fe400000100bb */
[-C--:B------:R-:W-:Y:S02]  /*9b50*/  FFMA.FTZ R221, R105, R26.reuse, R221 ;  /* 0x0000001a69dd7223 */ /* 0x080fe400000100dd */
[----:B------:R-:W-:-:S02]  /*9b60*/  FFMA.FTZ R70, R8, R26, R25 ;  /* 0x0000001a08467223 */ /* 0x000fc40000010019 */
[----:B------:R-:W-:Y:S02]  /*9b70*/  FMUL.FTZ R11, R11, R69 ;  /* 0x000000450b0b7220 */ /* 0x000fe40000410000 */
[----:B------:R-:W-:Y:S02]  /*9b80*/  FMUL.FTZ R39, R39, -R72 ;  /* 0x8000004827277220 */ /* 0x000fe40000410000 */
[----:B------:R-:W-:Y:S02]  /*9b90*/  FMUL.FTZ R26, R72, UR36 ;  /* 0x00000024481a7c20 */ /* 0x000fe40008410000 */
[----:B------:R-:W-:Y:S02]  /*9ba0*/  FMUL.FTZ R68, R8, R68 ;  /* 0x0000004408447220 */ /* 0x000fe40000410000 */
[-C--:B------:R-:W-:Y:S02]  /*9bb0*/  FFMA.FTZ R8, R40, R72.reuse, -R23 ;  /* 0x0000004828087223 */ /* 0x080fe40000010817 */
[----:B------:R-:W-:-:S02]  /*9bc0*/  FFMA.FTZ R23, R12, R72, R11 ;  /* 0x000000480c177223 */ /* 0x000fc4000001000b */
[-C--:B------:R-:W-:Y:S02]  /*9bd0*/  FFMA.FTZ R39, R40, R69.reuse, R39 ;  /* 0x0000004528277223 */ /* 0x080fe40000010027 */
[C---:B------:R-:W-:Y:S02]  /*9be0*/  FMUL.FTZ R25, R69.reuse, UR36 ;  /* 0x0000002445197c20 */ /* 0x040fe40008410000 */
[----:B------:R-:W-:Y:S02]  /*9bf0*/  FFMA.FTZ R11, R69, UR35, -R26 ;  /* 0x00000023450b7c23 */ /* 0x000fe4000801081a */
[C---:B------:R-:W-:Y:S02]  /*9c00*/  FMUL.FTZ R69, R106.reuse, R69 ;  /* 0x000000456a457220 */ /* 0x040fe40000410000 */
[----:B------:R-:W-:Y:S02]  /*9c10*/  FMUL.FTZ R67, R106, R72 ;  /* 0x000000486a437220 */ /* 0x000fe40000410000 */
[----:B------:R-:W-:-:S02]  /*9c20*/  FADD.FTZ R212, R65, R212 ;  /* 0x000000d441d47221 */ /* 0x000fc40000010000 */
[----:B------:R-:W-:Y:S02]  /*9c30*/  FADD.FTZ R142, -R142, R39 ;  /* 0x000000278e8e7221 */ /* 0x000fe40000010100 */
[----:B------:R-:W-:Y:S02]  /*9c40*/  FFMA.FTZ R10, R12, -R10, R188 ;  /* 0x8000000a0c0a7223 */ /* 0x000fe400000100bc */
[----:B------:R-:W-:Y:S01]  /*9c50*/  FADD.FTZ R26, R141, R8 ;  /* 0x000000088d1a7221 */ /* 0x000fe20000010000 */
[----:B------:R-:W-:Y:S01]  /*9c60*/  PRMT R8, RZ, 0x5410, R159 ;  /* 0x00005410ff087816 */ /* 0x000fe2000000009f */
[----:B------:R-:W-:Y:S01]  /*9c70*/  FMUL.FTZ R39, R24, R69 ;  /* 0x0000004518277220 */ /* 0x000fe20000410000 */
[----:B------:R-:W-:Y:S01]  /*9c80*/  IADD3 R141, R122, 0xf80, RZ ;  /* 0x00000f807a8d7810 */ /* 0x000fe20007ffe0ff */
[----:B------:R-:W-:Y:S02]  /*9c90*/  FMUL.FTZ R65, R24, R67 ;  /* 0x0000004318417220 */ /* 0x000fe40000410000 */
[----:B------:R-:W-:-:S02]  /*9ca0*/  FFMA.FTZ R25, R72, UR35, R25 ;  /* 0x0000002348197c23 */ /* 0x000fc40008010019 */
[----:B------:R-:W-:Y:S02]  /*9cb0*/  FMUL.FTZ R11, R24, R11 ;  /* 0x0000000b180b7220 */ /* 0x000fe40000410000 */
[C---:B------:R-:W-:Y:S02]  /*9cc0*/  FFMA.FTZ R39, R10.reuse, R67, R39 ;  /* 0x000000430a277223 */ /* 0x040fe40000010027 */
[C---:B------:R-:W-:Y:S02]  /*9cd0*/  FFMA.FTZ R65, R10.reuse, R69, -R65 ;  /* 0x000000450a417223 */ /* 0x040fe40000010841 */
[----:B------:R-:W-:Y:S02]  /*9ce0*/  FFMA.FTZ R10, R10, R25, R11 ;  /* 0x000000190a0a7223 */ /* 0x000fe4000001000b */
[----:B------:R-:W-:Y:S02]  /*9cf0*/  FMUL.FTZ R12, R107, R8 ;  /* 0x000000086b0c7220 */ /* 0x000fe40000410000 */
[----:B------:R-:W-:-:S02]  /*9d00*/  FADD.FTZ R211, R70, R211 ;  /* 0x000000d346d37221 */ /* 0x000fc40000010000 */
[C---:B------:R-:W-:Y:S02]  /*9d10*/  FMUL.FTZ R40, R9.reuse, R67 ;  /* 0x0000004309287220 */ /* 0x040fe40000410000 */
[----:B------:R-:W-:Y:S02]  /*9d20*/  FMUL.FTZ R70, R9, R69 ;  /* 0x0000004509467220 */ /* 0x000fe40000410000 */
[----:B------:R-:W-:Y:S02]  /*9d30*/  FMUL.FTZ R11, R45, -R142 ;  /* 0x8000008e2d0b7220 */ /* 0x000fe40000410000 */
[-C--:B------:R-:W-:Y:S02]  /*9d40*/  FFMA.FTZ R222, R106, R23.reuse, R222 ;  /* 0x000000176ade7223 */ /* 0x080fe400000100de */
[----:B------:R-:W-:Y:S02]  /*9d50*/  FFMA.FTZ R25, R9, R23, R10 ;  /* 0x0000001709197223 */ /* 0x000fe4000001000a */
[----:B------:R-:W-:-:S02]  /*9d60*/  FFMA.FTZ R9, R13, -R12, R186 ;  /* 0x8000000c0d097223 */ /* 0x000fc400000100ba */
[----:B------:R-:W-:Y:S02]  /*9d70*/  FMUL.FTZ R23, R26, UR36 ;  /* 0x000000241a177c20 */ /* 0x000fe40008410000 */
[----:B------:R-:W-:Y:S02]  /*9d80*/  FMUL.FTZ R45, R45, -R26 ;  /* 0x8000001a2d2d7220 */ /* 0x000fe40000410000 */
[----:B------:R-:W-:Y:S02]  /*9d90*/  FMUL.FTZ R13, R13, R142 ;  /* 0x0000008e0d0d7220 */ /* 0x000fe40000410000 */
[----:B------:R-:W-:Y:S02]  /*9da0*/  FFMA.FTZ R10, R46, R26, -R11 ;  /* 0x0000001a2e0a7223 */ /* 0x000fe4000001080b */
[----:B------:R-:W-:Y:S02]  /*9db0*/  FFMA.FTZ R12, R14, -R12, R185 ;  /* 0x8000000c0e0c7223 */ /* 0x000fe400000100b9 */
[----:B------:R-:W-:-:S02]  /*9dc0*/  FMUL.FTZ R11, R142, UR36 ;  /* 0x000000248e0b7c20 */ /* 0x000fc40008410000 */
[----:B------:R-:W-:Y:S02]  /*9dd0*/  FFMA.FTZ R24, R142, UR35, -R23 ;  /* 0x000000238e187c23 */ /* 0x000fe40008010817 */
[----:B------:R-:W-:Y:S02]  /*9de0*/  FFMA.FTZ R45, R46, R142, R45 ;  /* 0x0000008e2e2d7223 */ /* 0x000fe4000001002d */
[----:B------:R-:W-:Y:S02]  /*9df0*/  FFMA.FTZ R14, R14, R26, R13 ;  /* 0x0000001a0e0e7223 */ /* 0x000fe4000001000d */
[C---:B------:R-:W-:Y:S02]  /*9e00*/  FMUL.FTZ R23, R107.reuse, R142 ;  /* 0x0000008e6b177220 */ /* 0x040fe40000410000 */
[----:B------:R-:W-:Y:S02]  /*9e10*/  FMUL.FTZ R13, R107, R26 ;  /* 0x0000001a6b0d7220 */ /* 0x000fe40000410000 */
[----:B------:R-:W-:-:S02]  /*9e20*/  FFMA.FTZ R11, R26, UR35, R11 ;  /* 0x000000231a0b7c23 */ /* 0x000fc4000801000b */
[----:B------:R-:W-:Y:S02]  /*9e30*/  FMUL.FTZ R24, R9, R24 ;  /* 0x0000001809187220 */ /* 0x000fe40000410000 */
[----:B------:R-:W-:Y:S01]  /*9e40*/  FADD.FTZ R210, R25, R210 ;  /* 0x000000d219d27221 */ /* 0x000fe20000010000 */
[----:B------:R-:W-:Y:S01]  /*9e50*/  PRMT R25, RZ, 0x5410, R160 ;  /* 0x00005410ff197816 */ /* 0x000fe200000000a0 */
[----:B------:R-:W-:Y:S02]  /*9e60*/  FADD.FTZ R74, -R140, R45 ;  /* 0x0000002d8c4a7221 */ /* 0x000fe40000010100 */
[C---:B------:R-:W-:Y:S02]  /*9e70*/  FMUL.FTZ R45, R9.reuse, R23 ;  /* 0x00000017092d7220 */ /* 0x040fe40000410000 */
[----:B------:R-:W-:Y:S02]  /*9e80*/  FMUL.FTZ R67, R9, R13 ;  /* 0x0000000d09437220 */ /* 0x000fe40000410000 */
[----:B------:R-:W-:Y:S01]  /*9e90*/  FADD.FTZ R26, R139, R10 ;  /* 0x0000000a8b1a7221 */ /* 0x000fe20000010000 */
[----:B------:R-:W-:Y:S01]  /*9ea0*/  IADD3 R139, R122, 0xf00, RZ ;  /* 0x00000f007a8b7810 */ /* 0x000fe20007ffe0ff */
[----:B------:R-:W-:-:S02]  /*9eb0*/  FFMA.FTZ R11, R12, R11, R24 ;  /* 0x0000000b0c0b7223 */ /* 0x000fc40000010018 */
[C---:B------:R-:W-:Y:S02]  /*9ec0*/  FMUL.FTZ R9, R47.reuse, -R74 ;  /* 0x8000004a2f097220 */ /* 0x040fe40000410000 */
[C---:B------:R-:W-:Y:S02]  /*9ed0*/  FFMA.FTZ R45, R12.reuse, R13, R45 ;  /* 0x0000000d0c2d7223 */ /* 0x040fe4000001002d */
[----:B------:R-:W-:Y:S02]  /*9ee0*/  FFMA.FTZ R67, R12, R23, -R67 ;  /* 0x000000170c437223 */ /* 0x000fe40000010843 */
[----:B------:R-:W-:Y:S02]  /*9ef0*/  FMUL.FTZ R10, R108, R25 ;  /* 0x000000196c0a7220 */ /* 0x000fe40000410000 */
[----:B------:R-:W-:Y:S02]  /*9f00*/  FMUL.FTZ R47, R47, -R26 ;  /* 0x8000001a2f2f7220 */ /* 0x000fe40000410000 */
[----:B------:R-:W-:-:S02]  /*9f10*/  FFMA.FTZ R223, R107, R14, R223 ;  /* 0x0000000e6bdf7223 */ /* 0x000fc400000100df */
[----:B------:R-:W-:Y:S02]  /*9f20*/  FMUL.FTZ R12, R26, UR36 ;  /* 0x000000241a0c7c20 */ /* 0x000fe40008410000 */
[C---:B------:R-:W-:Y:S01]  /*9f30*/  FMUL.FTZ R72, R8.reuse, R13 ;  /* 0x0000000d08487220 */ /* 0x040fe20000410000 */
[----:B------:R-:W-:Y:S01]  /*9f40*/  PRMT R13, RZ, 0x5410, R161 ;  /* 0x00005410ff0d7816 */ /* 0x000fe200000000a1 */
[C---:B------:R-:W-:Y:S02]  /*9f50*/  FMUL.FTZ R46, R8.reuse, R23 ;  /* 0x00000017082e7220 */ /* 0x040fe40000410000 */
[----:B------:R-:W-:Y:S02]  /*9f60*/  FFMA.FTZ R14, R8, R14, R11 ;  /* 0x0000000e080e7223 */ /* 0x000fe4000001000b */
[----:B------:R-:W-:Y:S02]  /*9f70*/  FFMA.FTZ R8, R48, R26, -R9 ;  /* 0x0000001a30087223 */ /* 0x000fe40000010809 */
[----:B------:R-:W-:-:S02]  /*9f80*/  FFMA.FTZ R9, R15, -R10, R183 ;  /* 0x8000000a0f097223 */ /* 0x000fc400000100b7 */
[-C--:B------:R-:W-:Y:S02]  /*9f90*/  FFMA.FTZ R47, R48, R74.reuse, R47 ;  /* 0x0000004a302f7223 */ /* 0x080fe4000001002f */
[-C--:B------:R-:W-:Y:S02]  /*9fa0*/  FMUL.FTZ R15, R15, R74.reuse ;  /* 0x0000004a0f0f7220 */ /* 0x080fe40000410000 */
[C---:B------:R-:W-:Y:S02]  /*9fb0*/  FMUL.FTZ R11, R74.reuse, UR36 ;  /* 0x000000244a0b7c20 */ /* 0x040fe40008410000 */
[----:B------:R-:W-:Y:S02]  /*9fc0*/  FFMA.FTZ R12, R74, UR35, -R12 ;  /* 0x000000234a0c7c23 */ /* 0x000fe4000801080c */
[C---:B------:R-:W-:Y:S02]  /*9fd0*/  FMUL.FTZ R74, R108.reuse, R74 ;  /* 0x0000004a6c4a7220 */ /* 0x040fe40000410000 */
[----:B------:R-:W-:-:S02]  /*9fe0*/  FMUL.FTZ R48, R108, R26 ;  /* 0x0000001a6c307220 */ /* 0x000fc40000410000 */
[----:B------:R-:W-:Y:S02]  /*9ff0*/  FADD.FTZ R138, -R138, R47 ;  /* 0x0000002f8a8a7221 */ /* 0x000fe40000010100 */
[----:B------:R-:W-:Y:S02]  /*a000*/  FFMA.FTZ R10, R16, -R10, R184 ;  /* 0x8000000a100a7223 */ /* 0x000fe400000100b8 */
[----:B------:R-:W-:Y:S02]  /*a010*/  FFMA.FTZ R11, R26, UR35, R11 ;  /* 0x000000231a0b7c23 */ /* 0x000fe4000801000b */
[C---:B------:R-:W-:Y:S02]  /*a020*/  FMUL.FTZ R47, R9.reuse, R74 ;  /* 0x0000004a092f7220 */ /* 0x040fe40000410000 */
[C---:B------:R-:W-:Y:S02]  /*a030*/  FMUL.FTZ R69, R9.reuse, R48 ;  /* 0x0000003009457220 */ /* 0x040fe40000410000 */
[----:B------:R-:W-:-:S02]  /*a040*/  FMUL.FTZ R12, R9, R12 ;  /* 0x0000000c090c7220 */ /* 0x000fc40000410000 */
[----:B------:R-:W-:Y:S01]  /*a050*/  FADD.FTZ R76, R137, R8 ;  /* 0x00000008894c7221 */ /* 0x000fe20000010000 */
[----:B------:R-:W-:Y:S01]  /*a060*/  IADD3 R137, R122, 0xe80, RZ ;  /* 0x00000e807a897810 */ /* 0x000fe20007ffe0ff */
[C---:B------:R-:W-:Y:S02]  /*a070*/  FFMA.FTZ R47, R10.reuse, R48, R47 ;  /* 0x000000300a2f7223 */ /* 0x040fe4000001002f */
[C---:B------:R-:W-:Y:S02]  /*a080*/  FFMA.FTZ R69, R10.reuse, R74, -R69 ;  /* 0x0000004a0a457223 */ /* 0x040fe40000010845 */
[----:B------:R-:W-:Y:S02]  /*a090*/  FFMA.FTZ R12, R10, R11, R12 ;  /* 0x0000000b0a0c7223 */ /* 0x000fe4000001000c */
[----:B------:R-:W-:Y:S02]  /*a0a0*/  FMUL.FTZ R9, R49, -R138 ;  /* 0x8000008a31097220 */ /* 0x000fe40000410000 */
[----:B------:R-:W-:Y:S01]  /*a0b0*/  FFMA.FTZ R15, R16, R26, R15 ;  /* 0x0000001a100f7223 */ /* 0x000fe2000001000f */
[----:B------:R-:W-:Y:S01]  /*a0c0*/  PRMT R26, RZ, 0x5410, R199 ;  /* 0x00005410ff1a7816 */ /* 0x000fe200000000c7 */
[----:B------:R-:W-:-:S02]  /*a0d0*/  FMUL.FTZ R10, R109, R13 ;  /* 0x0000000d6d0a7220 */ /* 0x000fc40000410000 */
[-C--:B------:R-:W-:Y:S02]  /*a0e0*/  FFMA.FTZ R8, R50, R76.reuse, -R9 ;  /* 0x0000004c32087223 */ /* 0x080fe40000010809 */
[----:B------:R-:W-:Y:S02]  /*a0f0*/  FMUL.FTZ R49, R49, -R76 ;  /* 0x8000004c31317220 */ /* 0x000fe40000410000 */
[-C--:B------:R-:W-:Y:S02]  /*a100*/  FFMA.FTZ R224, R108, R15.reuse, R224 ;  /* 0x0000000f6ce07223 */ /* 0x080fe400000100e0 */
[----:B------:R-:W-:Y:S02]  /*a110*/  FFMA.FTZ R9, R17, -R10, R181 ;  /* 0x8000000a11097223 */ /* 0x000fe400000100b5 */
[----:B------:R-:W-:Y:S02]  /*a120*/  FFMA.FTZ R15, R25, R15, R12 ;  /* 0x0000000f190f7223 */ /* 0x000fe4000001000c */
[----:B------:R-:W-:-:S02]  /*a130*/  FMUL.FTZ R17, R17, R138 ;  /* 0x0000008a11117220 */ /* 0x000fc40000410000 */
[----:B------:R-:W-:Y:S02]  /*a140*/  FMUL.FTZ R11, R138, UR36 ;  /* 0x000000248a0b7c20 */ /* 0x000fe40008410000 */
[----:B------:R-:W-:Y:S02]  /*a150*/  FMUL.FTZ R12, R76, UR36 ;  /* 0x000000244c0c7c20 */ /* 0x000fe40008410000 */
[----:B------:R-:W-:Y:S02]  /*a160*/  FFMA.FTZ R49, R50, R138, R49 ;  /* 0x0000008a32317223 */ /* 0x000fe40000010031 */
[C---:B------:R-:W-:Y:S02]  /*a170*/  FFMA.FTZ R10, R18.reuse, -R10, R182 ;  /* 0x8000000a120a7223 */ /* 0x040fe400000100b6 */
[----:B------:R-:W-:Y:S01]  /*a180*/  FFMA.FTZ R18, R18, R76, R17 ;  /* 0x0000004c12127223 */ /* 0x000fe20000010011 */
[----:B------:R-:W-:Y:S01]  /*a190*/  PRMT R17, RZ, 0x5410, R167 ;  /* 0x00005410ff117816 */ /* 0x000fe200000000a7 */
[----:B------:R-:W-:-:S02]  /*a1a0*/  FFMA.FTZ R11, R76, UR35, R11 ;  /* 0x000000234c0b7c23 */ /* 0x000fc4000801000b */
[----:B------:R-:W-:Y:S02]  /*a1b0*/  FFMA.FTZ R12, R138, UR35, -R12 ;  /* 0x000000238a0c7c23 */ /* 0x000fe4000801080c */
[C---:B------:R-:W-:Y:S02]  /*a1c0*/  FMUL.FTZ R50, R109.reuse, R138 ;  /* 0x0000008a6d327220 */ /* 0x040fe40000410000 */
[----:B------:R-:W-:Y:S02]  /*a1d0*/  FMUL.FTZ R76, R109, R76 ;  /* 0x0000004c6d4c7220 */ /* 0x000fe40000410000 */
[----:B------:R-:W-:Y:S02]  /*a1e0*/  FADD.FTZ R135, R135, R8 ;  /* 0x0000000887877221 */ /* 0x000fe40000010000 */
[----:B------:R-:W-:Y:S02]  /*a1f0*/  FADD.FTZ R136, -R136, R49 ;  /* 0x0000003188887221 */ /* 0x000fe40000010100 */
[----:B------:R-:W-:-:S02]  /*a200*/  FMUL.FTZ R49, R9, R50 ;  /* 0x0000003209317220 */ /* 0x000fc40000410000 */
[C---:B------:R-:W-:Y:S02]  /*a210*/  FMUL.FTZ R71, R9.reuse, R76 ;  /* 0x0000004c09477220 */ /* 0x040fe40000410000 */
[----:B------:R-:W-:Y:S02]  /*a220*/  FMUL.FTZ R12, R9, R12 ;  /* 0x0000000c090c7220 */ /* 0x000fe40000410000 */
[CC--:B------:R-:W-:Y:S02]  /*a230*/  FMUL.FTZ R9, R51.reuse, -R135.reuse ;  /* 0x8000008733097220 */ /* 0x0c0fe40000410000 */
[-C--:B------:R-:W-:Y:S02]  /*a240*/  FMUL.FTZ R51, R51, -R136.reuse ;  /* 0x8000008833337220 */ /* 0x080fe40000410000 */
[C---:B------:R-:W-:Y:S02]  /*a250*/  FFMA.FTZ R9, R52.reuse, R136, R9 ;  /* 0x0000008834097223 */ /* 0x040fe40000010009 */
[----:B------:R-:W-:-:S02]  /*a260*/  FFMA.FTZ R52, R52, R135, -R51 ;  /* 0x0000008734347223 */ /* 0x000fc40000010833 */
[----:B------:R-:W-:Y:S02]  /*a270*/  FADD.FTZ R134, -R134, R9 ;  /* 0x0000000986867221 */ /* 0x000fe40000010100 */
[----:B------:R-:W-:Y:S02]  /*a280*/  FADD.FTZ R133, R133, R52 ;  /* 0x0000003485857221 */ /* 0x000fe40000010000 */
[----:B------:R-:W-:Y:S01]  /*a290*/  FADD.FTZ R208, R15, R208 ;  /* 0x000000d00fd07221 */ /* 0x000fe20000010000 */
[----:B------:R-:W-:Y:S01]  /*a2a0*/  PRMT R15, RZ, 0x5410, R162 ;  /* 0x00005410ff0f7816 */ /* 0x000fe200000000a2 */
[C---:B------:R-:W-:Y:S02]  /*a2b0*/  FMUL.FTZ R8, R53.reuse, -R134 ;  /* 0x8000008635087220 */ /* 0x040fe40000410000 */
[----:B------:R-:W-:Y:S02]  /*a2c0*/  FMUL.FTZ R53, R53, -R133 ;  /* 0x8000008535357220 */ /* 0x000fe40000410000 */
[----:B------:R-:W-:-:S02]  /*a2d0*/  FFMA.FTZ R11, R10, R11, R12 ;  /* 0x0000000b0a0b7223 */ /* 0x000fc4000001000c */
[C---:B------:R-:W-:Y:S02]  /*a2e0*/  FFMA.FTZ R49, R10.reuse, R76, R49 ;  /* 0x0000004c0a317223 */ /* 0x040fe40000010031 */
[----:B------:R-:W-:Y:S02]  /*a2f0*/  FFMA.FTZ R71, R10, R50, -R71 ;  /* 0x000000320a477223 */ /* 0x000fe40000010847 */
[----:B------:R-:W-:Y:S02]  /*a300*/  FMUL.FTZ R9, R19, R136 ;  /* 0x0000008813097220 */ /* 0x000fe40000410000 */
[----:B------:R-:W-:Y:S02]  /*a310*/  FMUL.FTZ R10, R110, R15 ;  /* 0x0000000f6e0a7220 */ /* 0x000fe40000410000 */
[----:B------:R-:W-:Y:S02]  /*a320*/  FFMA.FTZ R225, R109, R18, R225 ;  /* 0x000000126de17223 */ /* 0x000fe400000100e1 */
[----:B------:R-:W-:-:S02]  /*a330*/  FFMA.FTZ R23, R54, R134, R53 ;  /* 0x0000008636177223 */ /* 0x000fc40000010035 */
[----:B------:R-:W-:Y:S02]  /*a340*/  FFMA.FTZ R18, R13, R18, R11 ;  /* 0x000000120d127223 */ /* 0x000fe4000001000b */
[----:B------:R-:W-:Y:S02]  /*a350*/  FFMA.FTZ R8, R54, R133, -R8 ;  /* 0x0000008536087223 */ /* 0x000fe40000010808 */
[C---:B------:R-:W-:Y:S02]  /*a360*/  FFMA.FTZ R11, R20.reuse, R135, R9 ;  /* 0x00000087140b7223 */ /* 0x040fe40000010009 */
[-C--:B------:R-:W-:Y:S02]  /*a370*/  FFMA.FTZ R19, R19, -R10.reuse, R179 ;  /* 0x8000000a13137223 */ /* 0x080fe400000100b3 */
[----:B------:R-:W-:Y:S02]  /*a380*/  FMUL.FTZ R9, R135, UR36 ;  /* 0x0000002487097c20 */ /* 0x000fe40008410000 */
[----:B------:R-:W-:-:S02]  /*a390*/  FFMA.FTZ R10, R20, -R10, R180 ;  /* 0x8000000a140a7223 */ /* 0x000fc400000100b4 */
[----:B------:R-:W-:Y:S02]  /*a3a0*/  FADD.FTZ R23, -R132, R23 ;  /* 0x0000001784177221 */ /* 0x000fe40000010100 */
[----:B------:R-:W-:Y:S01]  /*a3b0*/  FADD.FTZ R20, R131, R8 ;  /* 0x0000000883147221 */ /* 0x000fe20000010000 */
[----:B------:R-:W-:Y:S01]  /*a3c0*/  IADD3 R131, R122, 0xd00, RZ ;  /* 0x00000d007a837810 */ /* 0x000fe20007ffe0ff */
[C---:B------:R-:W-:Y:S02]  /*a3d0*/  FMUL.FTZ R8, R136.reuse, UR36 ;  /* 0x0000002488087c20 */ /* 0x040fe40008410000 */
[----:B------:R-:W-:Y:S02]  /*a3e0*/  FFMA.FTZ R12, R136, UR35, -R9 ;  /* 0x00000023880c7c23 */ /* 0x000fe40008010809 */
[C---:B------:R-:W-:Y:S02]  /*a3f0*/  FMUL.FTZ R9, R55.reuse, -R23 ;  /* 0x8000001737097220 */ /* 0x040fe40000410000 */
[----:B------:R-:W-:-:S02]  /*a400*/  FMUL.FTZ R55, R55, -R20 ;  /* 0x8000001437377220 */ /* 0x000fc40000410000 */
[C---:B------:R-:W-:Y:S02]  /*a410*/  FMUL.FTZ R76, R13.reuse, R76 ;  /* 0x0000004c0d4c7220 */ /* 0x040fe40000410000 */
[----:B------:R-:W-:Y:S02]  /*a420*/  FMUL.FTZ R50, R13, R50 ;  /* 0x000000320d327220 */ /* 0x000fe40000410000 */
[----:B------:R-:W-:Y:S02]  /*a430*/  FFMA.FTZ R13, R135, UR35, R8 ;  /* 0x00000023870d7c23 */ /* 0x000fe40008010008 */
[C---:B------:R-:W-:Y:S02]  /*a440*/  FFMA.FTZ R8, R56.reuse, R20, -R9 ;  /* 0x0000001438087223 */ /* 0x040fe40000010809 */
[----:B------:R-:W-:Y:S02]  /*a450*/  FFMA.FTZ R55, R56, R23, R55 ;  /* 0x0000001738377223 */ /* 0x000fe40000010037 */
[----:B------:R-:W-:-:S02]  /*a460*/  FADD.FTZ R129, R129, R8 ;  /* 0x0000000881817221 */ /* 0x000fc40000010000 */
[----:B------:R-:W-:Y:S02]  /*a470*/  FADD.FTZ R145, -R130, R55 ;  /* 0x0000003782917221 */ /* 0x000fe40000010100 */
[C---:B------:R-:W-:Y:S02]  /*a480*/  FMUL.FTZ R8, R57.reuse, -R129 ;  /* 0x8000008139087220 */ /* 0x040fe40000410000 */
[----:B------:R-:W-:Y:S02]  /*a490*/  FMUL.FTZ R57, R57, -R145 ;  /* 0x8000009139397220 */ /* 0x000fe40000410000 */
[----:B------:R-:W-:Y:S02]  /*a4a0*/  FMUL.FTZ R12, R19, R12 ;  /* 0x0000000c130c7220 */ /* 0x000fe40000410000 */
[----:B------:R-:W-:Y:S02]  /*a4b0*/  FADD.FTZ R209, R14, R209 ;  /* 0x000000d10ed17221 */ /* 0x000fe40000010000 */
[----:B------:R-:W-:-:S02]  /*a4c0*/  FMUL.FTZ R54, R110, R136 ;  /* 0x000000886e367220 */ /* 0x000fc40000410000 */
[----:B------:R-:W-:Y:S01]  /*a4d0*/  FFMA.FTZ R9, R58, R145, R8 ;  /* 0x000000913a097223 */ /* 0x000fe20000010008 */
[----:B------:R-:W-:Y:S01]  /*a4e0*/  PRMT R8, RZ, 0x5410, R163 ;  /* 0x00005410ff087816 */ /* 0x000fe200000000a3 */
[----:B------:R-:W-:Y:S01]  /*a4f0*/  FMUL.FTZ R14, R110, R135 ;  /* 0x000000876e0e7220 */ /* 0x000fe20000410000 */
[----:B------:R-:W-:Y:S01]  /*a500*/  IADD3 R135, R122, 0xe00, RZ ;  /* 0x00000e007a877810 */ /* 0x000fe20007ffe0ff */
[----:B------:R-:W-:Y:S02]  /*a510*/  FFMA.FTZ R58, R58, R129, -R57 ;  /* 0x000000813a3a7223 */ /* 0x000fe40000010839 */
[----:B------:R-:W-:Y:S02]  /*a520*/  FFMA.FTZ R12, R10, R13, R12 ;  /* 0x0000000d0a0c7223 */ /* 0x000fe4000001000c */
[----:B------:R-:W-:Y:S02]  /*a530*/  FMUL.FTZ R51, R19, R54 ;  /* 0x0000003613337220 */ /* 0x000fe40000410000 */
[----:B------:R-:W-:-:S02]  /*a540*/  FADD.FTZ R128, -R128, R9 ;  /* 0x0000000980807221 */ /* 0x000fc40000010100 */
[----:B------:R-:W-:Y:S02]  /*a550*/  FMUL.FTZ R19, R19, R14 ;  /* 0x0000000e13137220 */ /* 0x000fe40000410000 */
[----:B------:R-:W-:Y:S02]  /*a560*/  FADD.FTZ R127, R127, R58 ;  /* 0x0000003a7f7f7221 */ /* 0x000fe40000010000 */
[-C--:B------:R-:W-:Y:S02]  /*a570*/  FFMA.FTZ R226, R110, R11.reuse, R226 ;  /* 0x0000000b6ee27223 */ /* 0x080fe400000100e2 */
[----:B------:R-:W-:Y:S02]  /*a580*/  FFMA.FTZ R13, R15, R11, R12 ;  /* 0x0000000b0f0d7223 */ /* 0x000fe4000001000c */
[----:B------:R-:W-:Y:S02]  /*a590*/  FMUL.FTZ R11, R111, R8 ;  /* 0x000000086f0b7220 */ /* 0x000fe40000410000 */
[----:B------:R-:W-:-:S02]  /*a5a0*/  FMUL.FTZ R9, R59, -R128 ;  /* 0x800000803b097220 */ /* 0x000fc40000410000 */
[C---:B------:R-:W-:Y:S02]  /*a5b0*/  FFMA.FTZ R51, R10.reuse, R14, R51 ;  /* 0x0000000e0a337223 */ /* 0x040fe40000010033 */
[----:B------:R-:W-:Y:S02]  /*a5c0*/  FFMA.FTZ R52, R10, R54, -R19 ;  /* 0x000000360a347223 */ /* 0x000fe40000010813 */
[----:B------:R-:W-:Y:S02]  /*a5d0*/  FMUL.FTZ R59, R59, -R127 ;  /* 0x8000007f3b3b7220 */ /* 0x000fe40000410000 */
[C---:B------:R-:W-:Y:S02]  /*a5e0*/  FMUL.FTZ R10, R21.reuse, R134 ;  /* 0x00000086150a7220 */ /* 0x040fe40000410000 */
[-C--:B------:R-:W-:Y:S02]  /*a5f0*/  FFMA.FTZ R21, R21, -R11.reuse, R177 ;  /* 0x8000000b15157223 */ /* 0x080fe400000100b1 */
[----:B------:R-:W-:-:S02]  /*a600*/  FFMA.FTZ R11, R22, -R11, R178 ;  /* 0x8000000b160b7223 */ /* 0x000fc400000100b2 */
[----:B------:R-:W-:Y:S02]  /*a610*/  FFMA.FTZ R59, R80, R128, R59 ;  /* 0x00000080503b7223 */ /* 0x000fe4000001003b */
[----:B------:R-:W-:Y:S02]  /*a620*/  FFMA.FTZ R22, R22, R133, R10 ;  /* 0x0000008516167223 */ /* 0x000fe4000001000a */
[----:B------:R-:W-:Y:S02]  /*a630*/  FFMA.FTZ R10, R80, R127, -R9 ;  /* 0x0000007f500a7223 */ /* 0x000fe40000010809 */
[----:B------:R-:W-:Y:S02]  /*a640*/  FMUL.FTZ R9, R133, UR36 ;  /* 0x0000002485097c20 */ /* 0x000fe40008410000 */
[----:B------:R-:W-:Y:S02]  /*a650*/  FADD.FTZ R126, -R126, R59 ;  /* 0x0000003b7e7e7221 */ /* 0x000fe40000010100 */
[----:B------:R-:W-:-:S02]  /*a660*/  FMUL.FTZ R56, R15, R14 ;  /* 0x0000000e0f387220 */ /* 0x000fc40000410000 */
[----:B------:R-:W-:Y:S02]  /*a670*/  FADD.FTZ R125, R125, R10 ;  /* 0x0000000a7d7d7221 */ /* 0x000fe40000010000 */
[C---:B------:R-:W-:Y:S02]  /*a680*/  FMUL.FTZ R10, R134.reuse, UR36 ;  /* 0x00000024860a7c20 */ /* 0x040fe40008410000 */
[----:B------:R-:W-:Y:S02]  /*a690*/  FFMA.FTZ R14, R134, UR35, -R9 ;  /* 0x00000023860e7c23 */ /* 0x000fe40008010809 */
[----:B------:R-:W-:Y:S02]  /*a6a0*/  FMUL.FTZ R9, R81, -R126 ;  /* 0x8000007e51097220 */ /* 0x000fe40000410000 */
[C---:B------:R-:W-:Y:S02]  /*a6b0*/  FMUL.FTZ R58, R111.reuse, R134 ;  /* 0x000000866f3a7220 */ /* 0x040fe40000410000 */
[----:B------:R-:W-:-:S02]  /*a6c0*/  FMUL.FTZ R78, R111, R133 ;  /* 0x000000856f4e7220 */ /* 0x000fc40000410000 */
[----:B------:R-:W-:Y:S01]  /*a6d0*/  FFMA.FTZ R12, R133, UR35, R10 ;  /* 0x00000023850c7c23 */ /* 0x000fe2000801000a */
[----:B------:R-:W-:Y:S01]  /*a6e0*/  IADD3 R133, R122, 0xd80, RZ ;  /* 0x00000d807a857810 */ /* 0x000fe20007ffe0ff */
[----:B------:R-:W-:Y:S02]  /*a6f0*/  FFMA.FTZ R10, R82, R125, -R9 ;  /* 0x0000007d520a7223 */ /* 0x000fe40000010809 */
[C---:B------:R-:W-:Y:S02]  /*a700*/  FMUL.FTZ R53, R21.reuse, R58 ;  /* 0x0000003a15357220 */ /* 0x040fe40000410000 */
[C---:B------:R-:W-:Y:S02]  /*a710*/  FMUL.FTZ R14, R21.reuse, R14 ;  /* 0x0000000e150e7220 */ /* 0x040fe40000410000 */
[----:B------:R-:W-:Y:S01]  /*a720*/  FMUL.FTZ R55, R21, R78 ;  /* 0x0000004e15377220 */ /* 0x000fe20000410000 */
[----:B------:R-:W-:Y:S01]  /*a730*/  SHF.L.U32 R21, R122, 0x5, RZ ;  /* 0x000000057a157819 */ /* 0x000fe200000006ff */
[----:B------:R-:W-:-:S02]  /*a740*/  FADD.FTZ R123, R123, R10 ;  /* 0x0000000a7b7b7221 */ /* 0x000fc40000010000 */
[----:B------:R-:W-:Y:S01]  /*a750*/  FMUL.FTZ R81, R81, -R125 ;  /* 0x8000007d51517220 */ /* 0x000fe20000410000 */
[C---:B------:R-:W-:Y:S01]  /*a760*/  IADD3 R144, R21.reuse, 0x1, RZ ;  /* 0x0000000115907810 */ /* 0x040fe20007ffe0ff */
[----:B------:R-:W-:Y:S01]  /*a770*/  FMUL.FTZ R9, R116, R123 ;  /* 0x0000007b74097220 */ /* 0x000fe20000410000 */
[C---:B------:R-:W-:Y:S01]  /*a780*/  IADD3 R146, R21.reuse, 0x2, RZ ;  /* 0x0000000215927810 */ /* 0x040fe20007ffe0ff */
[----:B------:R-:W-:Y:S01]  /*a790*/  FFMA.FTZ R81, R82, R126, R81 ;  /* 0x0000007e52517223 */ /* 0x000fe20000010051 */
[C---:B------:R-:W-:Y:S01]  /*a7a0*/  IADD3 R148, R21.reuse, 0x3, RZ ;  /* 0x0000000315947810 */ /* 0x040fe20007ffe0ff */
[----:B------:R-:W-:Y:S01]  /*a7b0*/  FADD.FTZ R207, R18, R207 ;  /* 0x000000cf12cf7221 */ /* 0x000fe20000010000 */
[----:B------:R-:W-:Y:S01]  /*a7c0*/  LEA.HI.SX32 R144, R144, R21, 0x1b ;  /* 0x0000001590907211 */ /* 0x000fe200078fdaff */
[----:B------:R-:W-:Y:S01]  /*a7d0*/  FMUL.FTZ R18, R26, R9 ;  /* 0x000000091a127220 */ /* 0x000fe20000410000 */
[-C--:B------:R-:W-:Y:S01]  /*a7e0*/  LEA.HI.SX32 R146, R146, R21.reuse, 0x1b ;  /* 0x0000001592927211 */ /* 0x080fe200078fdaff */
[----:B------:R-:W-:Y:S01]  /*a7f0*/  FMUL.FTZ R24, R116, R26 ;  /* 0x0000001a74187220 */ /* 0x000fe20000410000 */
[-C--:B------:R-:W-:Y:S01]  /*a800*/  LEA.HI.SX32 R148, R148, R21.reuse, 0x1b ;  /* 0x0000001594947211 */ /* 0x080fe200078fdaff */
[----:B------:R-:W-:Y:S01]  /*a810*/  FADD.FTZ R124, -R124, R81 ;  /* 0x000000517c7c7221 */ /* 0x000fe20000010100 */
[----:B------:R-:W-:Y:S01]  /*a820*/  LEA.HI.SX32 R21, R21, R21, 0x1b ;  /* 0x0000001515157211 */ /* 0x000fe200078fdaff */
[----:B------:R-:W-:-:S02]  /*a830*/  FMUL.FTZ R48, R25, R48 ;  /* 0x0000003019307220 */ /* 0x000fc40000410000 */
[----:B------:R-:W-:Y:S02]  /*a840*/  FMUL.FTZ R74, R25, R74 ;  /* 0x0000004a194a7220 */ /* 0x000fe40000410000 */
[C---:B------:R-:W-:Y:S01]  /*a850*/  FFMA.FTZ R53, R11.reuse, R78, R53 ;  /* 0x0000004e0b357223 */ /* 0x040fe20000010035 */
[----:B------:R0:W-:Y:S01]  /*a860*/  STS [R21.X4+0x4200], R18 ;  /* 0x0042001215007388 */ /* 0x0001e20000004800 */
[C---:B------:R-:W-:Y:S02]  /*a870*/  FFMA.FTZ R55, R11.reuse, R58, -R55 ;  /* 0x0000003a0b377223 */ /* 0x040fe40000010837 */
[----:B------:R-:W-:Y:S02]  /*a880*/  FFMA.FTZ R19, R11, R12, R14 ;  /* 0x0000000c0b137223 */ /* 0x000fe4000001000e */
[-C--:B------:R-:W-:Y:S02]  /*a890*/  FFMA.FTZ R25, R44, -R24.reuse, R214 ;  /* 0x800000182c197223 */ /* 0x080fe400000100d6 */
[----:B------:R-:W-:-:S02]  /*a8a0*/  FFMA.FTZ R24, R43, -R24, R213 ;  /* 0x800000182b187223 */ /* 0x000fc400000100d5 */
[----:B------:R-:W-:Y:S01]  /*a8b0*/  FMUL.FTZ R11, R116, R124 ;  /* 0x0000007c740b7220 */ /* 0x000fe20000410000 */
[----:B0-----:R-:W-:Y:S01]  /*a8c0*/  PRMT R18, RZ, 0x5410, R168 ;  /* 0x00005410ff127816 */ /* 0x001fe200000000a8 */
[----:B------:R-:W-:Y:S02]  /*a8d0*/  FMUL.FTZ R54, R15, R54 ;  /* 0x000000360f367220 */ /* 0x000fe40000410000 */
[C---:B------:R-:W-:Y:S02]  /*a8e0*/  FMUL.FTZ R10, R24.reuse, R11 ;  /* 0x0000000b180a7220 */ /* 0x040fe40000410000 */
[-C--:B------:R-:W-:Y:S02]  /*a8f0*/  FMUL.FTZ R12, R24, R9.reuse ;  /* 0x00000009180c7220 */ /* 0x080fe40000410000 */
[----:B------:R-:W-:Y:S02]  /*a900*/  FMUL.FTZ R15, R115, R18 ;  /* 0x00000012730f7220 */ /* 0x000fe40000410000 */
[----:B------:R-:W-:-:S02]  /*a910*/  FFMA.FTZ R10, R25, R9, R10 ;  /* 0x00000009190a7223 */ /* 0x000fc4000001000a */
[-C--:B------:R-:W-:Y:S02]  /*a920*/  FMUL.FTZ R9, R26, R11.reuse ;  /* 0x0000000b1a097220 */ /* 0x080fe40000410000 */
[----:B------:R-:W-:Y:S02]  /*a930*/  FFMA.FTZ R12, R25, R11, -R12 ;  /* 0x0000000b190c7223 */ /* 0x000fe4000001080c */
[-C--:B------:R-:W-:Y:S01]  /*a940*/  FFMA.FTZ R16, R42, -R15.reuse, R169 ;  /* 0x8000000f2a107223 */ /* 0x080fe200000100a9 */
[----:B------:R0:W-:Y:S01]  /*a950*/  STS [R144.X4+0x4204], R9 ;  /* 0x0042040990007388 */ /* 0x0001e20000004800 */
[----:B------:R-:W-:Y:S02]  /*a960*/  FFMA.FTZ R15, R41, -R15, R170 ;  /* 0x8000000f290f7223 */ /* 0x000fe400000100aa */
[----:B------:R-:W-:Y:S02]  /*a970*/  FMUL.FTZ R11, R115, R125 ;  /* 0x0000007d730b7220 */ /* 0x000fe40000410000 */
[----:B------:R-:W-:-:S02]  /*a980*/  FADD.FTZ R206, R13, R206 ;  /* 0x000000ce0dce7221 */ /* 0x000fc40000010000 */
[-C--:B------:R-:W-:Y:S02]  /*a990*/  FFMA.FTZ R227, R111, R22.reuse, R227 ;  /* 0x000000166fe37223 */ /* 0x080fe400000100e3 */
[----:B------:R-:W-:Y:S02]  /*a9a0*/  FFMA.FTZ R19, R8, R22, R19 ;  /* 0x0000001608137223 */ /* 0x000fe40000010013 */
[----:B------:R-:W-:Y:S02]  /*a9b0*/  FMUL.FTZ R13, R114, R17 ;  /* 0x00000011720d7220 */ /* 0x000fe40000410000 */
[----:B------:R-:W-:Y:S02]  /*a9c0*/  FMUL.FTZ R57, R115, R126 ;  /* 0x0000007e73397220 */ /* 0x000fe40000410000 */
[----:B------:R-:W-:Y:S02]  /*a9d0*/  FMUL.FTZ R22, R15, R11 ;  /* 0x0000000b0f167220 */ /* 0x000fe40000410000 */
[----:B------:R-:W-:-:S02]  /*a9e0*/  FMUL.FTZ R78, R8, R78 ;  /* 0x0000004e084e7220 */ /* 0x000fc40000410000 */
[----:B------:R-:W-:Y:S02]  /*a9f0*/  FMUL.FTZ R58, R8, R58 ;  /* 0x0000003a083a7220 */ /* 0x000fe40000410000 */
[-C--:B------:R-:W-:Y:S02]  /*aa00*/  FFMA.FTZ R14, R36, -R13.reuse, R171 ;  /* 0x8000000d240e7223 */ /* 0x080fe400000100ab */
[----:B------:R-:W-:Y:S02]  /*aa10*/  FFMA.FTZ R13, R35, -R13, R172 ;  /* 0x8000000d230d7223 */ /* 0x000fe400000100ac */
[-C--:B------:R-:W-:Y:S02]  /*aa20*/  FMUL.FTZ R8, R15, R57.reuse ;  /* 0x000000390f087220 */ /* 0x080fe40000410000 */
[----:B------:R-:W-:Y:S02]  /*aa30*/  FMUL.FTZ R80, R114, R128 ;  /* 0x0000008072507220 */ /* 0x000fe40000410000 */
[----:B------:R-:W-:-:S02]  /*aa40*/  FFMA.FTZ R59, R16, R57, -R22 ;  /* 0x00000039103b7223 */ /* 0x000fc40000010816 */
[----:B------:R-:W-:Y:S02]  /*aa50*/  FADD.FTZ R12, RZ, R12 ;  /* 0x0000000cff0c7221 */ /* 0x000fe40000010000 */
[----:B------:R-:W-:Y:S02]  /*aa60*/  FMUL.FTZ R82, R114, R127 ;  /* 0x0000007f72527220 */ /* 0x000fe40000410000 */
[----:B0-----:R-:W-:Y:S02]  /*aa70*/  FFMA.FTZ R9, R16, R11, R8 ;  /* 0x0000000b10097223 */ /* 0x001fe40000010008 */
[----:B------:R-:W-:Y:S02]  /*aa80*/  FADD.FTZ R10, RZ, R10 ;  /* 0x0000000aff0a7221 */ /* 0x000fe40000010000 */
[----:B------:R-:W-:Y:S02]  /*aa90*/  FMUL.FTZ R75, R13, R80 ;  /* 0x000000500d4b7220 */ /* 0x000fe40000410000 */
[----:B------:R-:W-:Y:S01]  /*aaa0*/  FADD.FTZ R59, R12, R59 ;  /* 0x0000003b0c3b7221 */ /* 0x000fe20000010000 */
[----:B------:R-:W-:Y:S01]  /*aab0*/  PRMT R12, RZ, 0x5410, R166 ;  /* 0x00005410ff0c7816 */ /* 0x000fe200000000a6 */
[----:B------:R-:W-:-:S02]  /*aac0*/  FADD.FTZ R9, R10, R9 ;  /* 0x000000090a097221 */ /* 0x000fc40000010000 */
[----:B------:R-:W-:Y:S02]  /*aad0*/  FFMA.FTZ R8, R14, R82, R75 ;  /* 0x000000520e087223 */ /* 0x000fe4000001004b */
[----:B------:R-:W-:Y:S02]  /*aae0*/  FMUL.FTZ R10, R113, R12 ;  /* 0x0000000c710a7220 */ /* 0x000fe40000410000 */
[----:B------:R-:W-:Y:S02]  /*aaf0*/  FADD.FTZ R22, R9, R8 ;  /* 0x0000000809167221 */ /* 0x000fe40000010000 */
[----:B------:R-:W-:Y:S02]  /*ab00*/  FMUL.FTZ R73, R18, R11 ;  /* 0x0000000b12497220 */ /* 0x000fe40000410000 */
[----:B------:R-:W-:Y:S02]  /*ab10*/  FMUL.FTZ R9, R13, R82 ;  /* 0x000000520d097220 */ /* 0x000fe40000410000 */
[----:B------:R-:W-:Y:S01]  /*ab20*/  FFMA.FTZ R11, R34, -R10, R173 ;  /* 0x8000000a220b7223 */ /* 0x000fe200000100ad */
[----:B------:R0:W-:Y:S01]  /*ab30*/  STS [R146.X4+0x4208], R73 ;  /* 0x0042084992007388 */ /* 0x0001e20000004800 */
[----:B------:R-:W-:-:S02]  /*ab40*/  FMUL.FTZ R77, R113, R145 ;  /* 0x00000091714d7220 */ /* 0x000fc40000410000 */
[----:B------:R-:W-:Y:S01]  /*ab50*/  FFMA.FTZ R8, R14, R80, -R9 ;  /* 0x000000500e087223 */ /* 0x000fe20000010809 */
[----:B------:R-:W-:Y:S01]  /*ab60*/  PRMT R9, RZ, 0x5410, R165 ;  /* 0x00005410ff097816 */ /* 0x000fe200000000a5 */
[----:B------:R-:W-:Y:S02]  /*ab70*/  FFMA.FTZ R10, R33, -R10, R174 ;  /* 0x8000000a210a7223 */ /* 0x000fe400000100ae */
[----:B------:R-:W-:Y:S02]  /*ab80*/  FMUL.FTZ R75, R113, R129 ;  /* 0x00000081714b7220 */ /* 0x000fe40000410000 */
[----:B------:R-:W-:Y:S02]  /*ab90*/  FMUL.FTZ R79, R11, R77 ;  /* 0x0000004d0b4f7220 */ /* 0x000fe40000410000 */
[----:B------:R-:W-:Y:S02]  /*aba0*/  FADD.FTZ R59, R59, R8 ;  /* 0x000000083b3b7221 */ /* 0x000fe40000010000 */
[----:B------:R-:W-:-:S02]  /*abb0*/  FFMA.FTZ R79, R10, R75, R79 ;  /* 0x0000004b0a4f7223 */ /* 0x000fc4000001004f */
[----:B------:R-:W-:Y:S02]  /*abc0*/  FMUL.FTZ R8, R11, R75 ;  /* 0x0000004b0b087220 */ /* 0x000fe40000410000 */
[----:B0-----:R-:W-:Y:S02]  /*abd0*/  FMUL.FTZ R73, R112, R9 ;  /* 0x0000000970497220 */ /* 0x001fe40000410000 */
[----:B------:R-:W-:Y:S02]  /*abe0*/  FMUL.FTZ R57, R18, R57 ;  /* 0x0000003912397220 */ /* 0x000fe40000410000 */
[----:B------:R-:W-:Y:S02]  /*abf0*/  FADD.FTZ R79, R22, R79 ;  /* 0x0000004f164f7221 */ /* 0x000fe40000010000 */
[----:B------:R-:W-:Y:S01]  /*ac00*/  FFMA.FTZ R94, R10, R77, -R8 ;  /* 0x0000004d0a5e7223 */ /* 0x000fe20000010808 */
[----:B------:R0:W-:Y:S01]  /*ac10*/  STS [R148.X4+0x420c], R57 ;  /* 0x00420c3994007388 */ /* 0x0001e20000004800 */
[----:B------:R-:W-:-:S02]  /*ac20*/  FFMA.FTZ R22, R29, -R73, R175 ;  /* 0x800000491d167223 */ /* 0x000fc400000100af */
[----:B------:R-:W-:Y:S01]  /*ac30*/  FMUL.FTZ R81, R112, R23 ;  /* 0x0000001770517220 */ /* 0x000fe20000410000 */
[----:B------:R-:W-:Y:S01]  /*ac40*/  STS [R21.X4+0x4228], R78 ;  /* 0x0042284e15007388 */ /* 0x000fe20000004800 */
[----:B------:R-:W-:Y:S02]  /*ac50*/  FFMA.FTZ R8, R30, -R73, R176 ;  /* 0x800000491e087223 */ /* 0x000fe400000100b0 */
[----:B------:R-:W-:Y:S01]  /*ac60*/  FMUL.FTZ R73, R112, R20 ;  /* 0x0000001470497220 */ /* 0x000fe20000410000 */
[----:B------:R-:W-:Y:S01]  /*ac70*/  STS [R21.X4+0x422c], R58 ;  /* 0x00422c3a15007388 */ /* 0x000fe20000004800 */
[C---:B------:R-:W-:Y:S02]  /*ac80*/  FMUL.FTZ R95, R22.reuse, R81 ;  /* 0x00000051165f7220 */ /* 0x040fe40000410000 */
[-C--:B0-----:R-:W-:Y:S01]  /*ac90*/  FMUL.FTZ R57, R22, R73.reuse ;  /* 0x0000004916397220 */ /* 0x081fe20000410000 */
[----:B------:R-:W-:Y:S01]  /*aca0*/  STS [R21.X4+0x4230], R56 ;  /* 0x0042303815007388 */ /* 0x000fe20000004800 */
[----:B------:R-:W-:Y:S01]  /*acb0*/  FFMA.FTZ R132, R8, R73, R95 ;  /* 0x0000004908847223 */ /* 0x000fe2000001005f */
[----:B------:R-:W-:Y:S01]  /*acc0*/  IADD3 R95, R122, 0xc80, RZ ;  /* 0x00000c807a5f7810 */ /* 0x000fe20007ffe0ff */
[----:B------:R-:W-:Y:S01]  /*acd0*/  FADD.FTZ R59, R59, R94 ;  /* 0x0000005e3b3b7221 */ /* 0x000fe20000010000 */
[----:B------:R-:W-:Y:S01]  /*ace0*/  STS [R21.X4+0x4234], R54 ;  /* 0x0042343615007388 */ /* 0x000fe20000004800 */
[----:B------:R-:W-:Y:S01]  /*acf0*/  FFMA.FTZ R134, R8, R81, -R57 ;  /* 0x0000005108867223 */ /* 0x000fe20000010839 */
[C---:B------:R-:W-:Y:S01]  /*ad00*/  IADD3 R57, R122.reuse, 0x600, RZ ;  /* 0x000006007a397810 */ /* 0x040fe20007ffe0ff */
[----:B------:R-:W-:Y:S01]  /*ad10*/  FADD.FTZ R132, R79, R132 ;  /* 0x000000844f847221 */ /* 0x000fe20000010000 */
[----:B------:R-:W-:Y:S01]  /*ad20*/  STS [R21.X4+0x4238], R76 ;  /* 0x0042384c15007388 */ /* 0x000fe20000004800 */
[----:B------:R-:W-:Y:S01]  /*ad30*/  FADD.FTZ R134, R59, R134 ;  /* 0x000000863b867221 */ /* 0x000fe20000010000 */
[----:B------:R-:W-:Y:S01]  /*ad40*/  IADD3 R59, R122, 0x680, RZ ;  /* 0x000006807a3b7810 */ /* 0x000fe20007ffe0ff */
        /* <DEDUP_REMOVED lines=10> */
[----:B------:R-:W-:Y:S01]  /*adf0*/  FMUL.FTZ R82, R17, R82 ;  /* 0x0000005211527220 */ /* 0x000fe20000410000 */
[C---:B------:R-:W-:Y:S01]  /*ae00*/  IADD3 R49, R122.reuse, 0x400, RZ ;  /* 0x000004007a317810 */ /* 0x040fe20007ffe0ff */
[----:B------:R-:W-:Y:S01]  /*ae10*/  FMUL.FTZ R136, R9, R73 ;  /* 0x0000004909887220 */ /* 0x000fe20000410000 */
[----:B------:R-:W-:Y:S01]  /*ae20*/  STS [R21.X4+0x4248], R72 ;  /* 0x0042484815007388 */ /* 0x000fe20000004800 */
[----:B------:R-:W-:Y:S01]  /*ae30*/  FMUL.FTZ R80, R17, R80 ;  /* 0x0000005011507220 */ /* 0x000fe20000410000 */
[----:B------:R-:W-:Y:S01]  /*ae40*/  IADD3 R55, R122, 0x580, RZ ;  /* 0x000005807a377810 */ /* 0x000fe20007ffe0ff */
[C---:B------:R-:W-:Y:S01]  /*ae50*/  FMUL.FTZ R94, R12.reuse, R75 ;  /* 0x0000004b0c5e7220 */ /* 0x040fe20000410000 */
[----:B------:R-:W-:Y:S01]  /*ae60*/  STS [R21.X4+0x4210], R82 ;  /* 0x0042105215007388 */ /* 0x000fe20000004800 */
[----:B------:R-:W-:Y:S01]  /*ae70*/  FMUL.FTZ R130, R12, R77 ;  /* 0x0000004d0c827220 */ /* 0x000fe20000410000 */
[----:B------:R-:W-:Y:S01]  /*ae80*/  IADD3 R73, R122, 0xa00, RZ ;  /* 0x00000a007a497810 */ /* 0x000fe20007ffe0ff */
[----:B------:R-:W-:Y:S01]  /*ae90*/  FMUL.FTZ R138, R9, R81 ;  /* 0x00000051098a7220 */ /* 0x000fe20000410000 */
        /* <DEDUP_REMOVED lines=21> */
[----:B------:R-:W-:Y:S01]  /*aff0*/  IADD3 R37, R122, 0x180, RZ ;  /* 0x000001807a257810 */ /* 0x000fe20007ffe0ff */
[----:B------:R-:W-:Y:S01]  /*b000*/  FMUL.FTZ R214, R100, R214 ;  /* 0x000000d664d67220 */ /* 0x000fe20000410000 */
[C---:B------:R-:W-:Y:S01]  /*b010*/  IADD3 R65, R122.reuse, 0x800, RZ ;  /* 0x000008007a417810 */ /* 0x040fe20007ffe0ff */
[----:B------:R0:W-:Y:S01]  /*b020*/  STS [R21.X4+0x4250], R40 ;  /* 0x0042502815007388 */ /* 0x0001e20000004800 */
[----:B------:R-:W-:Y:S01]  /*b030*/  IADD3 R67, R122, 0x880, RZ ;  /* 0x000008807a437810 */ /* 0x000fe20007ffe0ff */
[----:B------:R-:W-:Y:S01]  /*b040*/  FADD.FTZ R7, R150, R7 ;  /* 0x0000000796077221 */ /* 0x000fe20000010000 */
[C---:B------:R-:W-:Y:S01]  /*b050*/  IADD3 R27, R122.reuse, 0x80, RZ ;  /* 0x000000807a1b7810 */ /* 0x040fe20007ffe0ff */
[----:B------:R-:W-:Y:S01]  /*b060*/  STS [R21.X4+0x4254], R70 ;  /* 0x0042544615007388 */ /* 0x000fe20000004800 */
[----:B------:R-:W-:Y:S01]  /*b070*/  IADD3 R69, R122, 0x900, RZ ;  /* 0x000009007a457810 */ /* 0x000fe20007ffe0ff */
[----:B------:R-:W-:Y:S01]  /*b080*/  FFMA.FTZ R213, -R100, R213, -RZ ;  /* 0x000000d564d57223 */ /* 0x000fe200000109ff */
[C---:B------:R-:W-:Y:S01]  /*b090*/  IADD3 R75, R122.reuse, 0xa80, RZ ;  /* 0x00000a807a4b7810 */ /* 0x040fe20007ffe0ff */
[----:B------:R-:W-:Y:S01]  /*b0a0*/  STS [R21.X4+0x4258], R68 ;  /* 0x0042584415007388 */ /* 0x000fe20000004800 */
[C---:B------:R-:W-:Y:S01]  /*b0b0*/  IADD3 R77, R122.reuse, 0xb00, RZ ;  /* 0x00000b007a4d7810 */ /* 0x040fe20007ffe0ff */
[----:B------:R-:W-:Y:S01]  /*b0c0*/  FMUL.FTZ R169, R99, R169 ;  /* 0x000000a963a97220 */ /* 0x000fe20000410000 */
[C---:B------:R-:W-:Y:S01]  /*b0d0*/  IADD3 R79, R122.reuse, 0xb80, RZ ;  /* 0x00000b807a4f7810 */ /* 0x040fe20007ffe0ff */
[----:B------:R1:W-:Y:S01]  /*b0e0*/  STS [R21.X4+0x425c], R38 ;  /* 0x00425c2615007388 */ /* 0x0003e20000004800 */
[----:B------:R-:W-:Y:S01]  /*b0f0*/  IADD3 R81, R122, 0xc00, RZ ;  /* 0x00000c007a517810 */ /* 0x000fe20007ffe0ff */
[----:B------:R-:W-:Y:S01]  /*b100*/  FADD.FTZ R7, R7, R6 ;  /* 0x0000000607077221 */ /* 0x000fe20000010000 */
[-C--:B0-----:R-:W-:Y:S01]  /*b110*/  LEA.HI.SX32 R40, R49, R122.reuse, 0x1b ;  /* 0x0000007a31287211 */ /* 0x081fe200078fdaff */
[----:B------:R0:W-:Y:S01]  /*b120*/  STS [R21.X4+0x4260], R32 ;  /* 0x0042602015007388 */ /* 0x0001e20000004800 */
[-C--:B------:R-:W-:Y:S01]  /*b130*/  LEA.HI.SX32 R46, R53, R122.reuse, 0x1b ;  /* 0x0000007a352e7211 */ /* 0x080fe200078fdaff */
[----:B------:R-:W-:Y:S01]  /*b140*/  FMUL.FTZ R29, R29, R23 ;  /* 0x000000171d1d7220 */ /* 0x000fe20000410000 */
[-C--:B------:R-:W-:Y:S01]  /*b150*/  LEA.HI.SX32 R48, R57, R122.reuse, 0x1b ;  /* 0x0000007a39307211 */ /* 0x080fe200078fdaff */
[----:B------:R-:W-:Y:S01]  /*b160*/  STS [R21.X4+0x4264], R66 ;  /* 0x0042644215007388 */ /* 0x000fe20000004800 */
[-C--:B------:R-:W-:Y:S01]  /*b170*/  LEA.HI.SX32 R49, R59, R122.reuse, 0x1b ;  /* 0x0000007a3b317211 */ /* 0x080fe200078fdaff */
[----:B------:R-:W-:Y:S01]  /*b180*/  FMUL.FTZ R150, R20, UR36 ;  /* 0x0000002414967c20 */ /* 0x000fe20008410000 */
[-C--:B-1----:R-:W-:Y:S01]  /*b190*/  LEA.HI.SX32 R38, R45, R122.reuse, 0x1b ;  /* 0x0000007a2d267211 */ /* 0x082fe200078fdaff */
[----:B------:R1:W-:Y:S01]  /*b1a0*/  STS [R21.X4+0x4268], R28 ;  /* 0x0042681c15007388 */ /* 0x0003e20000004800 */
[----:B------:R-:W-:Y:S01]  /*b1b0*/  LEA.HI.SX32 R45, R51, R122, 0x1b ;  /* 0x0000007a332d7211 */ /* 0x000fe200078fdaff */
[----:B------:R-:W-:Y:S01]  /*b1c0*/  FFMA.FTZ R151, -R99, R170, -RZ ;  /* 0x000000aa63977223 */ /* 0x000fe200000109ff */
[-C--:B------:R-:W-:Y:S01]  /*b1d0*/  LEA.HI.SX32 R52, R65, R122.reuse, 0x1b ;  /* 0x0000007a41347211 */ /* 0x080fe200078fdaff */
[----:B------:R-:W-:Y:S01]  /*b1e0*/  STS [R21.X4+0x426c], R64 ;  /* 0x00426c4015007388 */ /* 0x000fe20000004800 */
[----:B------:R-:W-:Y:S01]  /*b1f0*/  LEA.HI.SX32 R53, R67, R122, 0x1b ;  /* 0x0000007a43357211 */ /* 0x000fe200078fdaff */
[----:B------:R-:W-:Y:S01]  /*b200*/  FFMA.FTZ R30, R30, R20, R29 ;  /* 0x000000141e1e7223 */ /* 0x000fe2000001001d */
[-C--:B------:R-:W-:Y:S01]  /*b210*/  LEA.HI.SX32 R27, R27, R122.reuse, 0x1b ;  /* 0x0000007a1b1b7211 */ /* 0x080fe200078fdaff */
[----:B------:R-:W-:Y:S01]  /*b220*/  STS [R21.X4+0x4270], R62 ;  /* 0x0042703e15007388 */ /* 0x000fe20000004800 */
[-C--:B0-----:R-:W-:Y:S01]  /*b230*/  LEA.HI.SX32 R32, R143, R122.reuse, 0x1b ;  /* 0x0000007a8f207211 */ /* 0x081fe200078fdaff */
[----:B------:R-:W-:Y:S01]  /*b240*/  FFMA.FTZ R29, R23, UR35, -R150 ;  /* 0x00000023171d7c23 */ /* 0x000fe20008010896 */
[-C--:B-1----:R-:W-:Y:S01]  /*b250*/  LEA.HI.SX32 R28, R31, R122.reuse, 0x1b ;  /* 0x0000007a1f1c7211 */ /* 0x082fe200078fdaff */
[----:B------:R0:W-:Y:S01]  /*b260*/  STS [R21.X4+0x4274], R63 ;  /* 0x0042743f15007388 */ /* 0x0001e20000004800 */
[-C--:B------:R-:W-:Y:S01]  /*b270*/  LEA.HI.SX32 R31, R37, R122.reuse, 0x1b ;  /* 0x0000007a251f7211 */ /* 0x080fe200078fdaff */
[----:B------:R-:W-:Y:S01]  /*b280*/  FADD.FTZ R152, R152, R5 ;  /* 0x0000000598987221 */ /* 0x000fe20000010000 */
[-C--:B------:R-:W-:Y:S01]  /*b290*/  LEA.HI.SX32 R37, R39, R122.reuse, 0x1b ;  /* 0x0000007a27257211 */ /* 0x080fe200078fdaff */
[----:B------:R-:W-:Y:S01]  /*b2a0*/  STS [R21.X4+0x4278], R60 ;  /* 0x0042783c15007388 */ /* 0x000fe20000004800 */
[-C--:B------:R-:W-:Y:S01]  /*b2b0*/  LEA.HI.SX32 R39, R47, R122.reuse, 0x1b ;  /* 0x0000007a2f277211 */ /* 0x080fe200078fdaff */
[----:B------:R-:W-:Y:S01]  /*b2c0*/  FMUL.FTZ R29, R22, R29 ;  /* 0x0000001d161d7220 */ /* 0x000fe20000410000 */
[-C--:B------:R-:W-:Y:S01]  /*b2d0*/  LEA.HI.SX32 R47, R55, R122.reuse, 0x1b ;  /* 0x0000007a372f7211 */ /* 0x080fe200078fdaff */
[----:B------:R1:W-:Y:S01]  /*b2e0*/  STS [R21.X4+0x427c], R61 ;  /* 0x00427c3d15007388 */ /* 0x0003e20000004800 */
[-C--:B------:R-:W-:Y:S01]  /*b2f0*/  LEA.HI.SX32 R54, R69, R122.reuse, 0x1b ;  /* 0x0000007a45367211 */ /* 0x080fe200078fdaff */
[----:B------:R-:W-:Y:S01]  /*b300*/  FMUL.FTZ R22, R98, R171 ;  /* 0x000000ab62167220 */ /* 0x000fe20000410000 */
[----:B0-----:R-:W-:Y:S01]  /*b310*/  IADD3 R63, R122, 0x780, RZ ;  /* 0x000007807a3f7810 */ /* 0x001fe20007ffe0ff */
[----:B------:R-:W-:Y:S01]  /*b320*/  BAR.SYNC.DEFER_BLOCKING 0x0 ;  /* 0x0000000000007b1d */ /* 0x000fe20000010000 */
[-C--:B------:R-:W-:Y:S01]  /*b330*/  LEA.HI.SX32 R55, R71, R122.reuse, 0x1b ;  /* 0x0000007a47377211 */ /* 0x080fe200078fdaff */
[----:B------:R-:W-:Y:S01]  /*b340*/  FMUL.FTZ R23, R23, UR36 ;  /* 0x0000002417177c20 */ /* 0x000fe20008410000 */
[-C--:B------:R-:W-:Y:S01]  /*b350*/  LEA.HI.SX32 R51, R63, R122.reuse, 0x1b ;  /* 0x0000007a3f337211 */ /* 0x080fe200078fdaff */
[----:B------:R-:W-:Y:S01]  /*b360*/  FMUL.FTZ R150, R89, R185 ;  /* 0x000000b959967220 */ /* 0x000fe20000410000 */
[----:B------:R-:W-:Y:S01]  /*b370*/  LEA.HI.SX32 R56, R73, R122, 0x1b ;  /* 0x0000007a49387211 */ /* 0x000fe200078fdaff */
[----:B------:R-:W-:Y:S01]  /*b380*/  FFMA.FTZ R6, -R96, R175, -RZ ;  /* 0x000000af60067223 */ /* 0x000fe200000109ff */
[----:B-1----:R-:W-:Y:S01]  /*b390*/  IADD3 R61, R122, 0x700, RZ ;  /* 0x000007007a3d7810 */ /* 0x002fe20007ffe0ff */
[----:B------:R-:W-:Y:S01]  /*b3a0*/  FFMA.FTZ R172, -R98, R172, -RZ ;  /* 0x000000ac62ac7223 */ /* 0x000fe200000109ff */
[----:B------:R-:W-:Y:S01]  /*b3b0*/  LEA.HI.SX32 R57, R75, R122, 0x1b ;  /* 0x0000007a4b397211 */ /* 0x000fe200078fdaff */
[----:B------:R-:W-:Y:S01]  /*b3c0*/  FMUL.FTZ R174, R97, R174 ;  /* 0x000000ae61ae7220 */ /* 0x000fe20000410000 */
        /* <DEDUP_REMOVED lines=11> */
[----:B------:R-:W-:Y:S01]  /*b480*/  FFMA.FTZ R186, -R89, R186, -RZ ;  /* 0x000000ba59ba7223 */ /* 0x000fe200000109ff */
[-C--:B------:R-:W-:Y:S01]  /*b490*/  LEA.HI.SX32 R63, R133, R122.reuse, 0x1b ;  /* 0x0000007a853f7211 */ /* 0x080fe200078fdaff */
[----:B------:R-:W0:Y:S01]  /*b4a0*/  LDS R147, [R149.X4+0x4200] ;  /* 0x0042000095937984 */ /* 0x000e220000004800 */
[----:B------:R-:W-:Y:S01]  /*b4b0*/  LEA.HI.SX32 R64, R135, R122, 0x1b ;  /* 0x0000007a87407211 */ /* 0x000fe200078fdaff */
[----:B------:R-:W-:Y:S01]  /*b4c0*/  FMUL.FTZ R188, R88, R188 ;  /* 0x000000bc58bc7220 */ /* 0x000fe20000410000 */
[-C--:B------:R-:W-:Y:S01]  /*b4d0*/  LEA.HI.SX32 R65, R137, R122.reuse, 0x1b ;  /* 0x0000007a89417211 */ /* 0x080fe200078fdaff */
[----:B------:R-:W1:Y:S01]  /*b4e0*/  LDS R68, [R27.X4+0x4400] ;  /* 0x004400001b447984 */ /* 0x000e620000004800 */
[----:B------:R-:W-:Y:S01]  /*b4f0*/  LEA.HI.SX32 R66, R139, R122, 0x1b ;  /* 0x0000007a8b427211 */ /* 0x000fe200078fdaff */
[----:B------:R-:W-:Y:S01]  /*b500*/  FMUL.FTZ R190, R87, R190 ;  /* 0x000000be57be7220 */ /* 0x000fe20000410000 */
[----:B------:R-:W-:Y:S01]  /*b510*/  LEA.HI.SX32 R67, R141, R122, 0x1b ;  /* 0x0000007a8d437211 */ /* 0x000fe200078fdaff */
[----:B------:R-:W2:Y:S01]  /*b520*/  LDS R69, [R28.X4+0x4600] ;  /* 0x004600001c457984 */ /* 0x000ea20000004800 */
[----:B------:R-:W-:Y:S01]  /*b530*/  MOV R5, UR11 ;  /* 0x0000000b00057c02 */ /* 0x000fe20008000f00 */
[----:B------:R-:W-:-:S02]  /*b540*/  FFMA.FTZ R192, -R86, R192, -RZ ;  /* 0x000000c056c07223 */ /* 0x000fc400000109ff */
[----:B------:R-:W3:Y:S01]  /*b550*/  LDS R70, [R31.X4+0x4800] ;  /* 0x004800001f467984 */ /* 0x000ee20000004800 */
[----:B------:R-:W-:Y:S01]  /*b560*/  LEA R154, R5, -R122, 0x1 ;  /* 0x8000007a059a7211 */ /* 0x000fe200078e08ff */
[----:B------:R-:W-:Y:S02]  /*b570*/  FFMA.FTZ R194, -R85, R194, -RZ ;  /* 0x000000c255c27223 */ /* 0x000fe400000109ff */
[----:B------:R-:W4:Y:S01]  /*b580*/  LDS R71, [R32.X4+0x4a00] ;  /* 0x004a000020477984 */ /* 0x000f220000004800 */
[----:B------:R-:W-:Y:S01]  /*b590*/  ISETP.GE.AND P0, PT, R154, 0x1, PT ;  /* 0x000000019a00780c */ /* 0x000fe20003f06270 */
[----:B------:R-:W-:Y:S02]  /*b5a0*/  FFMA.FTZ R196, -R84, R196, -RZ ;  /* 0x000000c454c47223 */ /* 0x000fe400000109ff */
[----:B------:R-:W0:Y:S01]  /*b5b0*/  LDS R72, [R37.X4+0x4c00] ;  /* 0x004c000025487984 */ /* 0x000e220000004800 */
[----:B------:R-:W-:Y:S02]  /*b5c0*/  FFMA.FTZ R198, -R83, R198, -RZ ;  /* 0x000000c653c67223 */ /* 0x000fe400000109ff */
[----:B------:R-:W-:Y:S01]  /*b5d0*/  FMUL.FTZ R5, R127, UR36 ;  /* 0x000000247f057c20 */ /* 0x000fe20008410000 */
[----:B------:R-:W0:Y:S01]  /*b5e0*/  LDS R73, [R38.X4+0x4e00] ;  /* 0x004e000026497984 */ /* 0x000e220000004800 */
[----:B------:R-:W-:-:S02]  /*b5f0*/  FADD.FTZ R3, R152, R3 ;  /* 0x0000000398037221 */ /* 0x000fc40000010000 */
[----:B------:R-:W-:Y:S01]  /*b600*/  FMUL.FTZ R170, R129, UR36 ;  /* 0x0000002481aa7c20 */ /* 0x000fe20008410000 */
[----:B------:R-:W0:Y:S01]  /*b610*/  LDS R74, [R39.X4+0x5000] ;  /* 0x00500000274a7984 */ /* 0x000e220000004800 */
[----:B------:R-:W-:Y:S02]  /*b620*/  FMUL.FTZ R152, R34, R145 ;  /* 0x0000009122987220 */ /* 0x000fe40000410000 */
[----:B------:R-:W-:Y:S01]  /*b630*/  FMUL.FTZ R34, R124, UR36 ;  /* 0x000000247c227c20 */ /* 0x000fe20008410000 */
[----:B------:R-:W0:Y:S01]  /*b640*/  LDS R75, [R40.X4+0x5200] ;  /* 0x00520000284b7984 */ /* 0x000e220000004800 */
[----:B------:R-:W-:Y:S02]  /*b650*/  FFMA.FTZ R170, R145, UR35, -R170 ;  /* 0x0000002391aa7c23 */ /* 0x000fe400080108aa */
[----:B------:R-:W-:Y:S01]  /*b660*/  FFMA.FTZ R34, R123, UR35, R34 ;  /* 0x000000237b227c23 */ /* 0x000fe20008010022 */
[----:B------:R-:W0:Y:S04]  /*b670*/  LDS R76, [R45.X4+0x5400] ;  /* 0x005400002d4c7984 */ /* 0x000e280000004800 */
        /* <DEDUP_REMOVED lines=22> */
[----:B------:R-:W-:Y:S04]  /*b7e0*/  STS [R21.X4+0x8400], R214 ;  /* 0x008400d615007388 */ /* 0x000fe80000004800 */
[----:B------:R5:W-:Y:S04]  /*b7f0*/  STS [R144.X4+0x8404], R213 ;  /* 0x008404d590007388 */ /* 0x000be80000004800 */
[----:B------:R1:W-:Y:S04]  /*b800*/  STS [R146.X4+0x8408], R169 ;  /* 0x008408a992007388 */ /* 0x0003e80000004800 */
[----:B------:R2:W-:Y:S01]  /*b810*/  STS [R148.X4+0x840c], R151 ;  /* 0x00840c9794007388 */ /* 0x0005e20000004800 */
[----:B-----5:R-:W-:-:S03]  /*b820*/  FFMA.FTZ R144, R20, UR35, R23 ;  /* 0x0000002314907c23 */ /* 0x020fc60008010017 */
[----:B------:R5:W-:Y:S01]  /*b830*/  STS [R21.X4+0x8410], R22 ;  /* 0x0084101615007388 */ /* 0x000be20000004800 */
[----:B------:R-:W-:Y:S02]  /*b840*/  FFMA.FTZ R20, -R93, R177, -RZ ;  /* 0x000000b15d147223 */ /* 0x000fe400000109ff */
[----:B-1----:R-:W-:Y:S01]  /*b850*/  FADD.FTZ R146, R7, R4 ;  /* 0x0000000407927221 */ /* 0x002fe20000010000 */
[----:B------:R1:W-:Y:S01]  /*b860*/  STS [R21.X4+0x8448], R150 ;  /* 0x0084489615007388 */ /* 0x0003e20000004800 */
[----:B------:R-:W-:Y:S02]  /*b870*/  FFMA.FTZ R4, -R97, R173, -RZ ;  /* 0x000000ad61047223 */ /* 0x000fe400000109ff */
[----:B--2---:R-:W-:Y:S01]  /*b880*/  FFMA.FTZ R148, -R91, R181, -RZ ;  /* 0x000000b55b947223 */ /* 0x004fe200000109ff */
[----:B------:R2:W-:Y:S01]  /*b890*/  STS [R21.X4+0x8424], R6 ;  /* 0x0084240615007388 */ /* 0x0005e20000004800 */
[----:B------:R-:W-:Y:S02]  /*b8a0*/  FMUL.FTZ R151, R123, UR36 ;  /* 0x000000247b977c20 */ /* 0x000fe40008410000 */
[----:B-----5:R-:W-:Y:S01]  /*b8b0*/  FFMA.FTZ R22, -R92, R179, -RZ ;  /* 0x000000b35c167223 */ /* 0x020fe200000109ff */
[----:B------:R5:W-:Y:S01]  /*b8c0*/  STS [R21.X4+0x841c], R4 ;  /* 0x00841c0415007388 */ /* 0x000be20000004800 */
[----:B------:R-:W-:-:S02]  /*b8d0*/  FFMA.FTZ R151, R124, UR35, -R151 ;  /* 0x000000237c977c23 */ /* 0x000fc40008010897 */
[----:B-1----:R-:W-:Y:S01]  /*b8e0*/  FMUL.FTZ R150, R83, R197 ;  /* 0x000000c553967220 */ /* 0x002fe20000410000 */
[----:B------:R1:W-:Y:S01]  /*b8f0*/  STS [R21.X4+0x842c], R20 ;  /* 0x00842c1415007388 */ /* 0x0003e20000004800 */
[----:B--2---:R-:W-:-:S03]  /*b900*/  FFMA.FTZ R6, -R88, R187, -RZ ;  /* 0x000000bb58067223 */ /* 0x004fc600000109ff */
[----:B------:R2:W-:Y:S01]  /*b910*/  STS [R21.X4+0x8434], R22 ;  /* 0x0084341615007388 */ /* 0x0005e20000004800 */
[----:B-----5:R-:W-:-:S03]  /*b920*/  FFMA.FTZ R4, -R90, R183, -RZ ;  /* 0x000000b75a047223 */ /* 0x020fc600000109ff */
[----:B------:R5:W-:Y:S01]  /*b930*/  STS [R21.X4+0x843c], R148 ;  /* 0x00843c9415007388 */ /* 0x000be20000004800 */
[----:B-1----:R-:W-:-:S03]  /*b940*/  FFMA.FTZ R20, -R87, R189, -RZ ;  /* 0x000000bd57147223 */ /* 0x002fc600000109ff */
[----:B------:R1:W-:Y:S01]  /*b950*/  STS [R21.X4+0x8444], R4 ;  /* 0x0084440415007388 */ /* 0x0003e20000004800 */
[----:B--2---:R-:W-:-:S03]  /*b960*/  FMUL.FTZ R22, R86, R191 ;  /* 0x000000bf56167220 */ /* 0x004fc60000410000 */
[----:B------:R2:W-:Y:S01]  /*b970*/  STS [R21.X4+0x8478], R150 ;  /* 0x0084789615007388 */ /* 0x0005e20000004800 */
[----:B-----5:R-:W-:-:S03]  /*b980*/  FMUL.FTZ R148, R85, R193 ;  /* 0x000000c155947220 */ /* 0x020fc60000410000 */
[----:B------:R5:W-:Y:S01]  /*b990*/  STS [R21.X4+0x8454], R6 ;  /* 0x0084540615007388 */ /* 0x000be20000004800 */
[----:B-1----:R-:W-:-:S03]  /*b9a0*/  FMUL.FTZ R4, R84, R195 ;  /* 0x000000c354047220 */ /* 0x002fc60000410000 */
[----:B------:R-:W-:Y:S01]  /*b9b0*/  STS [R21.X4+0x8414], R172 ;  /* 0x008414ac15007388 */ /* 0x000fe20000004800 */
[----:B--2---:R-:W-:-:S03]  /*b9c0*/  FFMA.FTZ R150, R128, UR35, -R5 ;  /* 0x0000002380967c23 */ /* 0x004fc60008010805 */
[----:B------:R1:W-:Y:S01]  /*b9d0*/  STS [R21.X4+0x8470], R4 ;  /* 0x0084700415007388 */ /* 0x0003e20000004800 */
[----:B------:R-:W-:Y:S02]  /*b9e0*/  FMUL.FTZ R5, R125, UR36 ;  /* 0x000000247d057c20 */ /* 0x000fe40008410000 */
[----:B-----5:R-:W-:Y:S01]  /*b9f0*/  FMUL.FTZ R6, R145, UR36 ;  /* 0x0000002491067c20 */ /* 0x020fe20008410000 */
[----:B------:R-:W-:Y:S03]  /*ba00*/  STS [R21.X4+0x8418], R174 ;  /* 0x008418ae15007388 */ /* 0x000fe60000004800 */
[----:B------:R-:W-:Y:S01]  /*ba10*/  FFMA.FTZ R169, R129, UR35, R6 ;  /* 0x0000002381a97c23 */ /* 0x000fe20008010006 */
[----:B------:R-:W-:Y:S01]  /*ba20*/  STS [R21.X4+0x8420], R176 ;  /* 0x008420b015007388 */ /* 0x000fe20000004800 */
[----:B-1----:R-:W-:-:S03]  /*ba30*/  FMUL.FTZ R4, R128, UR36 ;  /* 0x0000002480047c20 */ /* 0x002fc60008410000 */
[----:B------:R-:W-:Y:S01]  /*ba40*/  STS [R21.X4+0x8428], R178 ;  /* 0x008428b215007388 */ /* 0x000fe20000004800 */
[----:B------:R-:W-:-:S03]  /*ba50*/  FFMA.FTZ R153, R127, UR35, R4 ;  /* 0x000000237f997c23 */ /* 0x000fc60008010004 */
[----:B------:R-:W-:Y:S01]  /*ba60*/  STS [R21.X4+0x8430], R180 ;  /* 0x008430b415007388 */ /* 0x000fe20000004800 */
[----:B------:R-:W-:-:S03]  /*ba70*/  FMUL.FTZ R4, R126, UR36 ;  /* 0x000000247e047c20 */ /* 0x000fc60008410000 */
[----:B------:R-:W-:Y:S01]  /*ba80*/  STS [R21.X4+0x8438], R182 ;  /* 0x008438b615007388 */ /* 0x000fe20000004800 */
[----:B------:R-:W-:-:S03]  /*ba90*/  FFMA.FTZ R145, R125, UR35, R4 ;  /* 0x000000237d917c23 */ /* 0x000fc60008010004 */
[----:B------:R-:W-:Y:S04]  /*baa0*/  STS [R21.X4+0x8440], R184 ;  /* 0x008440b815007388 */ /* 0x000fe80000004800 */
[----:B------:R-:W-:Y:S04]  /*bab0*/  STS [R21.X4+0x844c], R186 ;  /* 0x00844cba15007388 */ /* 0x000fe80000004800 */
[----:B------:R-:W-:Y:S04]  /*bac0*/  STS [R21.X4+0x8450], R188 ;  /* 0x008450bc15007388 */ /* 0x000fe80000004800 */
[----:B------:R-:W-:Y:S04]  /*bad0*/  STS [R21.X4+0x8458], R190 ;  /* 0x008458be15007388 */ /* 0x000fe80000004800 */
[----:B------:R-:W-:Y:S04]  /*bae0*/  STS [R21.X4+0x845c], R20 ;  /* 0x00845c1415007388 */ /* 0x000fe80000004800 */
[----:B------:R-:W-:Y:S04]  /*baf0*/  STS [R21.X4+0x8460], R22 ;  /* 0x0084601615007388 */ /* 0x000fe80000004800 */
[----:B------:R-:W-:Y:S04]  /*bb00*/  STS [R21.X4+0x8464], R192 ;  /* 0x008464c015007388 */ /* 0x000fe80000004800 */
[----:B------:R1:W-:Y:S04]  /*bb10*/  STS [R21.X4+0x8468], R148 ;  /* 0x0084689415007388 */ /* 0x0003e80000004800 */
[----:B------:R2:W-:Y:S04]  /*bb20*/  STS [R21.X4+0x846c], R194 ;  /* 0x00846cc215007388 */ /* 0x0005e80000004800 */
[----:B------:R2:W-:Y:S01]  /*bb30*/  STS [R21.X4+0x8474], R196 ;  /* 0x008474c415007388 */ /* 0x0005e20000004800 */
[----:B-1----:R-:W-:-:S03]  /*bb40*/  FFMA.FTZ R148, R126, UR35, -R5 ;  /* 0x000000237e947c23 */ /* 0x002fc60008010805 */
[----:B------:R2:W-:Y:S04]  /*bb50*/  STS [R21.X4+0x847c], R198 ;  /* 0x00847cc615007388 */ /* 0x0005e80000004800 */
[----:B------:R-:W-:Y:S06]  /*bb60*/  BAR.SYNC.DEFER_BLOCKING 0x0 ;  /* 0x0000000000007b1d */ /* 0x000fec0000010000 */
[----:B------:R-:W-:Y:S05]  /*bb70*/  @!P0 BRA `(.L_x_1527) ;  /* 0x0000036000008947 */ /* 0x000fea0003800000 */
[----:B0-234-:R-:W-:Y:S01]  /*bb80*/  UMOV UR48, 0x1 ;  /* 0x0000000100307882 */ /* 0x01dfe20000000000 */
[----:B------:R-:W0:Y:S01]  /*bb90*/  LDS R149, [R149.X4+0x8400] ;  /* 0x0084000095957984 */ /* 0x000e220000004800 */
[----:B------:R-:W-:Y:S01]  /*bba0*/  ULDC.64 UR34, c[0x0][0x298] ;  /* 0x0000a60000227ab9 */ /* 0x000fe20000000a00 */
[----:B------:R-:W-:Y:S01]  /*bbb0*/  MOV R5, UR6 ;  /* 0x0000000600057c02 */ /* 0x000fe20008000f00 */
[----:B------:R-:W-:Y:S01]  /*bbc0*/  ULDC.64 UR36, c[0x0][0x2b8] ;  /* 0x0000ae0000247ab9 */ /* 0x000fe20000000a00 */
[----:B------:R-:W-:Y:S01]  /*bbd0*/  MOV R21, UR6 ;  /* 0x0000000600157c02 */ /* 0x000fe20008000f00 */
[----:B------:R-:W-:-:S02]  /*bbe0*/  USHF.R.U64 UR39, UR34, UR48, UR35 ;  /* 0x0000003022277299 */ /* 0x000fc40008001223 */
[----:B------:R-:W-:Y:S02]  /*bbf0*/  USHF.R.U64 UR48, UR36, UR48, UR37 ;  /* 0x0000003024307299 */ /* 0x000fe40008001225 */
[----:B------:R-:W-:Y:S02]  /*bc00*/  USHF.R.U32.HI UR52, URZ, 0x1, UR37 ;  /* 0x000000013f347899 */ /* 0x000fe40008011625 */
[----:B------:R-:W-:Y:S02]  /*bc10*/  USHF.R.U32.HI UR50, URZ, 0x1, UR35 ;  /* 0x000000013f327899 */ /* 0x000fe40008011623 */
[----:B------:R-:W-:Y:S02]  /*bc20*/  ULDC.64 UR36, c[0x0][0x2a0] ;  /* 0x0000a80000247ab9 */ /* 0x000fe40000000a00 */
[----:B------:R-:W-:Y:S02]  /*bc30*/  UIMAD UR53, UR24, UR36, URZ ;  /* 0x00000024183572a4 */ /* 0x000fe4000f8e023f */
[----:B------:R-:W-:-:S02]  /*bc40*/  ULDC.64 UR34, c[0x0][0x2b0] ;  /* 0x0000ac0000227ab9 */ /* 0x000fc40000000a00 */
[----:B------:R-:W-:Y:S02]  /*bc50*/  UIMAD UR34, UR38, UR34, URZ ;  /* 0x00000022262272a4 */ /* 0x000fe4000f8e023f */
[----:B------:R-:W-:Y:S02]  /*bc60*/  UIMAD.WIDE.U32 UR44, UR25, UR36, URZ ;  /* 0x00000024192c72a5 */ /* 0x000fe4000f8e003f */
[----:B------:R-:W-:Y:S02]  /*bc70*/  UIMAD UR53, UR25, UR37, UR53 ;  /* 0x00000025193572a4 */ /* 0x000fe4000f8e0235 */
[----:B------:R-:W-:Y:S02]  /*bc80*/  ULEA UR56, UR13, 0xfffff000, 0xc ;  /* 0xfffff0000d387891 */ /* 0x000fe4000f8e603f */
[----:B------:R-:W-:Y:S02]  /*bc90*/  ULDC.64 UR36, c[0x0][0x2c0] ;  /* 0x0000b00000247ab9 */ /* 0x000fe40000000a00 */
[----:B------:R-:W-:-:S02]  /*bca0*/  UIMAD UR54, UR24, UR36, URZ ;  /* 0x00000024183672a4 */ /* 0x000fc4000f8e023f */
[----:B------:R-:W-:Y:S01]  /*bcb0*/  UIMAD UR49, UR6, UR35, UR34 ;  /* 0x00000023063172a4 */ /* 0x000fe2000f8e0222 */
[----:B------:R-:W-:Y:S01]  /*bcc0*/  IADD3 R6, P0, R122, UR56, RZ ;  /* 0x000000387a067c10 */ /* 0x000fe2000ff1e0ff */
[----:B------:R-:W-:Y:S01]  /*bcd0*/  UIMAD.WIDE.U32 UR46, UR25, UR36, URZ ;  /* 0x00000024192e72a5 */ /* 0x000fe2000f8e003f */
[----:B------:R-:W-:Y:S01]  /*bce0*/  MOV R4, UR56 ;  /* 0x0000003800047c02 */ /* 0x000fe20008000f00 */
[----:B------:R-:W-:Y:S02]  /*bcf0*/  ULDC.64 UR34, c[0x0][0x2d0] ;  /* 0x0000b40000227ab9 */ /* 0x000fe40000000a00 */
[----:B------:R-:W-:Y:S01]  /*bd00*/  UIMAD UR54, UR25, UR37, UR54 ;  /* 0x00000025193672a4 */ /* 0x000fe2000f8e0236 */
[----:B------:R-:W-:Y:S01]  /*bd10*/  LEA.HI.X.SX32 R7, R4, RZ, 0x1, P0 ;  /* 0x000000ff04077211 */ /* 0x000fe200000f0eff */
[----:B------:R-:W-:Y:S02]  /*bd20*/  UIMAD UR34, UR38, UR34, URZ ;  /* 0x00000022262272a4 */ /* 0x000fe4000f8e023f */
[----:B------:R-:W-:-:S02]  /*bd30*/  UIMAD UR50, UR50, UR27, URZ ;  /* 0x0000001b323272a4 */ /* 0x000fc4000f8e023f */
[----:B------:R-:W-:Y:S01]  /*bd40*/  UIADD3 UR45, UR45, UR53, URZ ;  /* 0x000000352d2d7290 */ /* 0x000fe2000fffe03f */
[--C-:B------:R-:W-:Y:S01]  /*bd50*/  IMAD.WIDE.U32 R4, R5, c[0x0][0x2b0], R6.reuse ;  /* 0x0000ac0005047a25 */ /* 0x100fe200078e0006 */
[----:B------:R-:W-:Y:S02]  /*bd60*/  UIMAD UR55, UR52, UR27, URZ ;  /* 0x0000001b343772a4 */ /* 0x000fe4000f8e023f */
[----:B------:R-:W-:Y:S01]  /*bd70*/  UIADD3 UR47, UR47, UR54, URZ ;  /* 0x000000362f2f7290 */ /* 0x000fe2000fffe03f */
[----:B------:R-:W-:Y:S01]  /*bd80*/  IMAD.WIDE.U32 R6, R21, c[0x0][0x2d0], R6 ;  /* 0x0000b40015067a25 */ /* 0x000fe200078e0006 */
[----:B------:R-:W-:Y:S01]  /*bd90*/  UIMAD UR52, UR26, UR39, UR50 ;  /* 0x000000271a3472a4 */ /* 0x000fe2000f8e0232 */
[----:B------:R-:W-:Y:S01]  /*bda0*/  IADD3 R21, R5, UR49, RZ ;  /* 0x0000003105157c10 */ /* 0x000fe2000fffe0ff */
[----:B------:R-:W-:Y:S02]  /*bdb0*/  UIMAD.WIDE.U32 UR44, UR27, UR39, UR44 ;  /* 0x000000271b2c72a5 */ /* 0x000fe4000f8e002c */
[----:B------:R-:W-:-:S02]  /*bdc0*/  UIMAD UR51, UR6, UR35, UR34 ;  /* 0x00000023063372a4 */ /* 0x000fc4000f8e0222 */
[----:B------:R-:W-:Y:S02]  /*bdd0*/  UIMAD UR50, UR26, UR48, UR55 ;  /* 0x000000301a3272a4 */ /* 0x000fe4000f8e0237 */
[----:B------:R-:W-:Y:S02]  /*bde0*/  UIMAD.WIDE.U32 UR46, UR27, UR48, UR46 ;  /* 0x000000301b2e72a5 */ /* 0x000fe4000f8e002e */
[----:B------:R-:W-:Y:S01]  /*bdf0*/  ULDC.64 UR34, c[0x0][0x318] ;  /* 0x0000c60000227ab9 */ /* 0x000fe20000000a00 */
[----:B------:R-:W-:Y:S01]  /*be00*/  IADD3 R5, R7, UR51, RZ ;  /* 0x0000003307057c10 */ /* 0x000fe2000fffe0ff */
[----:B------:R-:W-:Y:S02]  /*be10*/  ULDC.64 UR36, c[0x0][0x320] ;  /* 0x0000c80000247ab9 */ /* 0x000fe40000000a00 */
[----:B------:R-:W-:Y:S02]  /*be20*/  UIADD3 UR39, UR45, UR52, URZ ;  /* 0x000000342d277290 */ /* 0x000fe4000fffe03f */
[----:B------:R-:W-:-:S02]  /*be30*/  ULEA UR34, UP0, UR44, UR34, 0x3 ;  /* 0x000000222c227291 */ /* 0x000fc4000f80183f */
[----:B------:R-:W-:Y:S02]  /*be40*/  UIADD3 UR50, UR47, UR50, URZ ;  /* 0x000000322f327290 */ /* 0x000fe4000fffe03f */
[----:B------:R-:W-:Y:S02]  /*be50*/  ULEA UR36, UP1, UR46, UR36, 0x3 ;  /* 0x000000242e247291 */ /* 0x000fe4000f82183f */
[----:B------:R-:W-:Y:S01]  /*be60*/  ULEA.HI.X UR35, UR44, UR35, UR39, 0x3, UP0 ;  /* 0x000000232c237291 */ /* 0x000fe200080f1c27 */
[----:B------:R-:W-:Y:S01]  /*be70*/  LEA R20, P0, R4, UR34, 0x2 ;  /* 0x0000002204147c11 */ /* 0x000fe2000f8010ff */
[----:B------:R-:W-:Y:S02]  /*be80*/  ULEA.HI.X UR37, UR46, UR37, UR50, 0x3, UP1 ;  /* 0x000000252e257291 */ /* 0x000fe400088f1c32 */
[----:B------:R-:W-:Y:S02]  /*be90*/  LEA R22, P1, R6, UR36, 0x2 ;  /* 0x0000002406167c11 */ /* 0x000fe4000f8210ff */
[----:B------:R-:W-:-:S02]  /*bea0*/  LEA.HI.X R21, R4, UR35, R21, 0x2, P0 ;  /* 0x0000002304157c11 */ /* 0x000fc400080f1415 */
[----:B------:R-:W-:-:S03]  /*beb0*/  LEA.HI.X R23, R6, UR37, R5, 0x2, P1 ;  /* 0x0000002506177c11 */ /* 0x000fc600088f1405 */
[----:B------:R1:W-:Y:S04]  /*bec0*/  RED.E.ADD.F32.FTZ.RN.STRONG.GPU [R20.64], R147 ;  /* 0x000000931400798e */ /* 0x0003e8000c10e7a8 */
[----:B0-----:R1:W-:Y:S02]  /*bed0*/  RED.E.ADD.F32.FTZ.RN.STRONG.GPU [R22.64], R149 ;  /* 0x000000951600798e */ /* 0x0013e4000c10e7a8 */
.L_x_1527:
[----:B0-234-:R-:W-:Y:S05]  /*bee0*/  BSYNC B0 ;  /* 0x0000000000007941 */ /* 0x01dfea0003800000 */
.L_x_1526:
[----:B------:R-:W-:Y:S01]  /*bef0*/  ULDC.64 UR34, c[0x0][0x298] ;  /* 0x0000a60000227ab9 */ /* 0x000fe20000000a00 */
[----:B------:R-:W0:Y:S01]  /*bf00*/  LDS R27, [R27.X4+0x8600] ;  /* 0x008600001b1b7984 */ /* 0x000e220000004800 */
[----:B------:R-:W-:Y:S01]  /*bf10*/  USHF.R.U64 UR44, UR34, 0x1, UR35 ;  /* 0x00000001222c7899 */ /* 0x000fe20008001223 */
[----:B------:R-:W-:Y:S01]  /*bf20*/  SHF.L.U32 R6, R122, 0x2, RZ ;  /* 0x000000027a067819 */ /* 0x000fe200000006ff */
[----:B------:R-:W-:Y:S01]  /*bf30*/  USHF.R.U32.HI UR38, URZ, 0x1, UR35 ;  /* 0x000000013f267899 */ /* 0x000fe20008011623 */
[----:B------:R-:W-:Y:S01]  /*bf40*/  SHF.R.U32.HI R7, RZ, 0x1e, R122 ;  /* 0x0000001eff077819 */ /* 0x000fe2000001167a */
[----:B------:R-:W-:Y:S01]  /*bf50*/  ULDC.64 UR36, c[0x0][0x2c0] ;  /* 0x0000b00000247ab9 */ /* 0x000fe20000000a00 */
[----:B------:R-:W-:Y:S01]  /*bf60*/  BSSY B0, `(.L_x_1528) ;  /* 0x000003c000007945 */ /* 0x000fe20003800000 */
[----:B------:R-:W-:Y:S01]  /*bf70*/  ULDC.64 UR34, c[0x0][0x2b8] ;  /* 0x0000ae0000227ab9 */ /* 0x000fe20000000a00 */
[----:B------:R-:W-:Y:S01]  /*bf80*/  ISETP.GE.AND P2, PT, R154, 0x181, PT ;  /* 0x000001819a00780c */ /* 0x000fe20003f46270 */
[----:B------:R-:W-:Y:S01]  /*bf90*/  USHF.R.U32.HI UR45, URZ, 0x1, UR35 ;  /* 0x000000013f2d7899 */ /* 0x000fe20008011623 */
[----:B------:R-:W-:Y:S01]  /*bfa0*/  FADD.FTZ R0, R146, R0 ;  /* 0x0000000092007221 */ /* 0x000fe20000010000 */
[----:B------:R-:W-:Y:S01]  /*bfb0*/  UIMAD UR47, UR38, UR27, URZ ;  /* 0x0000001b262f72a4 */ /* 0x000fe2000f8e023f */
[----:B------:R-:W-:Y:S01]  /*bfc0*/  FADD.FTZ R2, R3, R2 ;  /* 0x0000000203027221 */ /* 0x000fe20000010000 */
[----:B------:R-:W-:-:S02]  /*bfd0*/  USHF.R.U64 UR46, UR34, 0x1, UR35 ;  /* 0x00000001222e7899 */ /* 0x000fc40008001223 */
[----:B------:R-:W-:Y:S02]  /*bfe0*/  UIMAD UR49, UR45, UR27, URZ ;  /* 0x0000001b2d3172a4 */ /* 0x000fe4000f8e023f */
[----:B------:R-:W-:Y:S02]  /*bff0*/  UIMAD.WIDE.U32 UR38, UR44, UR27, URZ ;  /* 0x0000001b2c2672a5 */ /* 0x000fe4000f8e003f */
[----:B------:R-:W-:Y:S02]  /*c000*/  UIMAD UR47, UR26, UR44, UR47 ;  /* 0x0000002c1a2f72a4 */ /* 0x000fe4000f8e022f */
[----:B------:R-:W-:Y:S02]  /*c010*/  UIMAD.WIDE.U32 UR44, UR46, UR27, URZ ;  /* 0x0000001b2e2c72a5 */ /* 0x000fe4000f8e003f */
[----:B------:R-:W-:Y:S02]  /*c020*/  UIMAD UR46, UR26, UR46, UR49 ;  /* 0x0000002e1a2e72a4 */ /* 0x000fe4000f8e0231 */
[----:B------:R-:W-:-:S02]  /*c030*/  ULDC.64 UR34, c[0x0][0x2a0] ;  /* 0x0000a80000227ab9 */ /* 0x000fc40000000a00 */
[----:B------:R-:W-:Y:S02]  /*c040*/  UIADD3 UR39, UR39, UR47, URZ ;  /* 0x0000002f27277290 */ /* 0x000fe4000fffe03f */
[----:B------:R-:W-:Y:S02]  /*c050*/  UIMAD UR48, UR24, UR34, URZ ;  /* 0x00000022183072a4 */ /* 0x000fe4000f8e023f */
[----:B------:R-:W-:Y:S02]  /*c060*/  UIADD3 UR45, UR45, UR46, URZ ;  /* 0x0000002e2d2d7290 */ /* 0x000fe4000fffe03f */
[----:B------:R-:W-:Y:S02]  /*c070*/  UIMAD UR49, UR24, UR36, URZ ;  /* 0x00000024183172a4 */ /* 0x000fe4000f8e023f */
[----:B------:R-:W-:Y:S02]  /*c080*/  UIMAD.WIDE.U32 UR38, UR25, UR34, UR38 ;  /* 0x00000022192672a5 */ /* 0x000fe4000f8e0026 */
[----:B------:R-:W-:-:S02]  /*c090*/  UIMAD UR47, UR25, UR35, UR48 ;  /* 0x00000023192f72a4 */ /* 0x000fc4000f8e0230 */
[----:B------:R-:W-:Y:S02]  /*c0a0*/  UIMAD.WIDE.U32 UR44, UR25, UR36, UR44 ;  /* 0x00000024192c72a5 */ /* 0x000fe4000f8e002c */
[----:B------:R-:W-:Y:S02]  /*c0b0*/  UIMAD UR49, UR25, UR37, UR49 ;  /* 0x00000025193172a4 */ /* 0x000fe4000f8e0231 */
[----:B------:R-:W-:Y:S02]  /*c0c0*/  ULDC.64 UR34, c[0x0][0x318] ;  /* 0x0000c60000227ab9 */ /* 0x000fe40000000a00 */
[----:B------:R-:W-:Y:S02]  /*c0d0*/  ULDC.64 UR36, c[0x0][0x320] ;  /* 0x0000c80000247ab9 */ /* 0x000fe40000000a00 */
[----:B------:R-:W-:Y:S02]  /*c0e0*/  ULEA UR46, UP0, UR38, UR34, 0x3 ;  /* 0x00000022262e7291 */ /* 0x000fe4000f80183f */
[----:B------:R-:W-:-:S02]  /*c0f0*/  ULEA UR34, UP1, UR44, UR36, 0x3 ;  /* 0x000000242c227291 */ /* 0x000fc4000f82183f */
[----:B------:R-:W-:Y:S02]  /*c100*/  UIADD3 UR47, UR47, UR39, URZ ;  /* 0x000000272f2f7290 */ /* 0x000fe4000fffe03f */
[----:B------:R-:W-:Y:S01]  /*c110*/  ULDC UR36, c[0x0][0x174] ;  /* 0x00005d0000247ab9 */ /* 0x000fe20000000800 */
[C---:B------:R-:W-:Y:S01]  /*c120*/  IADD3 R4, P0, R6.reuse, UR46, RZ ;  /* 0x0000002e06047c10 */ /* 0x040fe2000ff1e0ff */
[----:B------:R-:W-:Y:S01]  /*c130*/  UIADD3 UR39, UR49, UR45, URZ ;  /* 0x0000002d31277290 */ /* 0x000fe2000fffe03f */
[----:B------:R-:W-:Y:S01]  /*c140*/  IADD3 R6, P1, R6, UR34, RZ ;  /* 0x0000002206067c10 */ /* 0x000fe2000ff3e0ff */
[----:B------:R-:W-:Y:S02]  /*c150*/  UIADD3 UR36, UR7, -UR36, URZ ;  /* 0x8000002407247290 */ /* 0x000fe4000fffe03f */
[----:B------:R-:W-:Y:S02]  /*c160*/  ULEA.HI.X UR35, UR38, UR35, UR47, 0x3, UP0 ;  /* 0x0000002326237291 */ /* 0x000fe400080f1c2f */
[----:B------:R-:W-:-:S02]  /*c170*/  ULEA.HI.X UR37, UR44, UR37, UR39, 0x3, UP1 ;  /* 0x000000252c257291 */ /* 0x000fc400088f1c27 */
[----:B------:R-:W-:Y:S02]  /*c180*/  UIMAD UR36, UR36, -0x1000, URZ ;  /* 0xfffff000242478a4 */ /* 0x000fe4000f8e023f */
[C---:B------:R-:W-:Y:S01]  /*c190*/  IADD3.X R5, R7.reuse, UR35, RZ, P0, !PT ;  /* 0x0000002307057c10 */ /* 0x040fe200087fe4ff */
[----:B------:R-:W-:Y:S01]  /*c1a0*/  USHF.L.U32 UR38, UR5, 0x2, URZ ;  /* 0x0000000205267899 */ /* 0x000fe2000800063f */
[----:B------:R-:W-:Y:S01]  /*c1b0*/  IADD3.X R7, R7, UR37, RZ, P1, !PT ;  /* 0x0000002507077c10 */ /* 0x000fe20008ffe4ff */
[----:B------:R-:W-:Y:S01]  /*c1c0*/  USHF.L.U64.HI UR39, UR5, 0x2, UR4 ;  /* 0x0000000205277899 */ /* 0x000fe20008010204 */
[----:B-1----:R-:W-:Y:S01]  /*c1d0*/  MOV R21, UR36 ;  /* 0x0000002400157c02 */ /* 0x002fe20008000f00 */
[----:B------:R-:W-:Y:S01]  /*c1e0*/  ULDC.64 UR34, c[0x0][0x2b0] ;  /* 0x0000ac0000227ab9 */ /* 0x000fe20000000a00 */
[----:B------:R-:W-:Y:S01]  /*c1f0*/  MOV R23, UR36 ;  /* 0x0000002400177c02 */ /* 0x000fe20008000f00 */
[----:B------:R-:W-:Y:S01]  /*c200*/  ULDC.64 UR36, c[0x0][0x2d0] ;  /* 0x0000b40000247ab9 */ /* 0x000fe20000000a00 */
[C---:B------:R-:W-:Y:S01]  /*c210*/  ISETP.GE.AND P0, PT, R154.reuse, 0x81, PT ;  /* 0x000000819a00780c */ /* 0x040fe20003f06270 */
[----:B------:R-:W-:Y:S01]  /*c220*/  IMAD.WIDE R4, R21, 0x4, R4 ;  /* 0x0000000415047825 */ /* 0x000fe200078e0204 */
[----:B------:R-:W-:Y:S01]  /*c230*/  UIMAD UR34, UR39, UR34, URZ ;  /* 0x00000022272272a4 */ /* 0x000fe2000f8e023f */
[----:B------:R-:W-:Y:S01]  /*c240*/  MOV R21, UR38 ;  /* 0x0000002600157c02 */ /* 0x000fe20008000f00 */
[----:B------:R-:W-:Y:S01]  /*c250*/  UIMAD UR36, UR39, UR36, URZ ;  /* 0x00000024272472a4 */ /* 0x000fe2000f8e023f */
[----:B------:R-:W-:Y:S01]  /*c260*/  IMAD.WIDE R6, R23, 0x4, R6 ;  /* 0x0000000417067825 */ /* 0x000fe200078e0206 */
[----:B------:R-:W-:Y:S01]  /*c270*/  MOV R23, UR38 ;  /* 0x0000002600177c02 */ /* 0x000fe20008000f00 */
[----:B------:R-:W-:Y:S01]  /*c280*/  UIMAD UR34, UR38, UR35, UR34 ;  /* 0x00000023262272a4 */ /* 0x000fe2000f8e0222 */
[----:B------:R-:W-:Y:S01]  /*c290*/  ISETP.GE.AND P1, PT, R154, 0x101, PT ;  /* 0x000001019a00780c */ /* 0x000fe20003f26270 */
[----:B------:R-:W-:Y:S01]  /*c2a0*/  UIMAD UR36, UR38, UR37, UR36 ;  /* 0x00000025262472a4 */ /* 0x000fe2000f8e0224 */
[----:B------:R-:W-:-:S04]  /*c2b0*/  IMAD.WIDE.U32 R4, R21, c[0x0][0x2b0], R4 ;  /* 0x0000ac0015047a25 */ /* 0x000fc800078e0004 */
[----:B------:R-:W-:Y:S01]  /*c2c0*/  IMAD.WIDE.U32 R6, R23, c[0x0][0x2d0], R6 ;  /* 0x0000b40017067a25 */ /* 0x000fe200078e0006 */
[----:B------:R-:W-:-:S04]  /*c2d0*/  IADD3 R5, R5, UR34, RZ ;  /* 0x0000002205057c10 */ /* 0x000fc8000fffe0ff */
[----:B------:R-:W-:Y:S01]  /*c2e0*/  IADD3 R7, R7, UR36, RZ ;  /* 0x0000002407077c10 */ /* 0x000fe2000fffe0ff */
[----:B------:R-:W-:Y:S05]  /*c2f0*/  @!P0 BRA `(.L_x_1529) ;  /* 0x0000002000008947 */ /* 0x000fea0003800000 */
[----:B0-----:R0:W-:Y:S04]  /*c300*/  RED.E.ADD.F32.FTZ.RN.STRONG.GPU [R4.64+-0x3e00], R68 ;  /* 0xffc200440400798e */ /* 0x0011e8000c10e7a8 */
[----:B------:R0:W-:Y:S02]  /*c310*/  RED.E.ADD.F32.FTZ.RN.STRONG.GPU [R6.64+-0x3e00], R27 ;  /* 0xffc2001b0600798e */ /* 0x0001e4000c10e7a8 */
.L_x_1529:
[----:B0-----:R-:W-:Y:S05]  /*c320*/  BSYNC B0 ;  /* 0x0000000000007941 */ /* 0x001fea0003800000 */
.L_x_1528:
[----:B------:R0:W1:Y:S01]  /*c330*/  LDS R3, [R28.X4+0x8800] ;  /* 0x008800001c037984 */ /* 0x0000620000004800 */
[----:B------:R-:W-:Y:S01]  /*c340*/  BSSY B0, `(.L_x_1530) ;  /* 0x0000004000007945 */ /* 0x000fe20003800000 */
[----:B------:R-:W-:Y:S05]  /*c350*/  @!P1 BRA `(.L_x_1531) ;  /* 0x0000002000009947 */ /* 0x000fea0003800000 */
[----:B------:R2:W-:Y:S04]  /*c360*/  RED.E.ADD.F32.FTZ.RN.STRONG.GPU [R4.64+-0x3c00], R69 ;  /* 0xffc400450400798e */ /* 0x0005e8000c10e7a8 */
[----:B-1----:R2:W-:Y:S02]  /*c370*/  RED.E.ADD.F32.FTZ.RN.STRONG.GPU [R6.64+-0x3c00], R3 ;  /* 0xffc400030600798e */ /* 0x0025e4000c10e7a8 */
.L_x_1531:
[----:B------:R-:W-:Y:S05]  /*c380*/  BSYNC B0 ;  /* 0x0000000000007941 */ /* 0x000fea0003800000 */
.L_x_1530:
[----:B------:R-:W3:Y:S01]  /*c390*/  LDS R31, [R31.X4+0x8a00] ;  /* 0x008a00001f1f7984 */ /* 0x000ee20000004800 */
[----:B------:R-:W-:Y:S01]  /*c3a0*/  BSSY B0, `(.L_x_1532) ;  /* 0x0000004000007945 */ /* 0x000fe20003800000 */
[----:B------:R-:W-:Y:S05]  /*c3b0*/  @!P2 BRA `(.L_x_1533) ;  /* 0x000000200000a947 */ /* 0x000fea0003800000 */
[----:B------:R4:W-:Y:S04]  /*c3c0*/  RED.E.ADD.F32.FTZ.RN.STRONG.GPU [R4.64+-0x3a00], R70 ;  /* 0xffc600460400798e */ /* 0x0009e8000c10e7a8 */
[----:B---3--:R4:W-:Y:S02]  /*c3d0*/  RED.E.ADD.F32.FTZ.RN.STRONG.GPU [R6.64+-0x3a00], R31 ;  /* 0xffc6001f0600798e */ /* 0x0089e4000c10e7a8 */
.L_x_1533:
[----:B------:R-:W-:Y:S05]  /*c3e0*/  BSYNC B0 ;  /* 0x0000000000007941 */ /* 0x000fea0003800000 */
.L_x_1532:
[----:B-12---:R1:W2:Y:S01]  /*c3f0*/  LDS R3, [R32.X4+0x8c00] ;  /* 0x008c000020037984 */ /* 0x0062a20000004800 */
[C---:B------:R-:W-:Y:S01]  /*c400*/  ISETP.GE.AND P6, PT, R154.reuse, 0x201, PT ;  /* 0x000002019a00780c */ /* 0x040fe20003fc6270 */
[----:B------:R-:W-:Y:S01]  /*c410*/  BSSY B0, `(.L_x_1534) ;  /* 0x000000a000007945 */ /* 0x000fe20003800000 */
[----:B------:R-:W-:-:S02]  /*c420*/  ISETP.GE.AND P0, PT, R154, 0x281, PT ;  /* 0x000002819a00780c */ /* 0x000fc40003f06270 */
[C---:B------:R-:W-:Y:S02]  /*c430*/  ISETP.GE.AND P1, PT, R154.reuse, 0x301, PT ;  /* 0x000003019a00780c */ /* 0x040fe40003f26270 */
[C---:B------:R-:W-:Y:S02]  /*c440*/  ISETP.GE.AND P2, PT, R154.reuse, 0x381, PT ;  /* 0x000003819a00780c */ /* 0x040fe40003f46270 */
[C---:B------:R-:W-:Y:S02]  /*c450*/  ISETP.GE.AND P3, PT, R154.reuse, 0x401, PT ;  /* 0x000004019a00780c */ /* 0x040fe40003f66270 */
[C---:B------:R-:W-:Y:S02]  /*c460*/  ISETP.GE.AND P4, PT, R154.reuse, 0x481, PT ;  /* 0x000004819a00780c */ /* 0x040fe40003f86270 */
[----:B------:R-:W-:Y:S01]  /*c470*/  ISETP.GE.AND P5, PT, R154, 0x501, PT ;  /* 0x000005019a00780c */ /* 0x000fe20003fa6270 */
[----:B------:R-:W-:Y:S07]  /*c480*/  @!P6 BRA `(.L_x_1535) ;  /* 0x000000200000e947 */ /* 0x000fee0003800000 */
[----:B-1----:R1:W-:Y:S04]  /*c490*/  RED.E.ADD.F32.FTZ.RN.STRONG.GPU [R4.64+-0x3800], R71 ;  /* 0xffc800470400798e */ /* 0x0023e8000c10e7a8 */
[----:B--2---:R1:W-:Y:S02]  /*c4a0*/  RED.E.ADD.F32.FTZ.RN.STRONG.GPU [R6.64+-0x3800], R3 ;  /* 0xffc800030600798e */ /* 0x0043e4000c10e7a8 */
.L_x_1535:
[----:B-1----:R-:W-:Y:S05]  /*c4b0*/  BSYNC B0 ;  /* 0x0000000000007941 */ /* 0x002fea0003800000 */
.L_x_1534:
[----:B------:R-:W1:Y:S01]  /*c4c0*/  LDS R37, [R37.X4+0x8e00] ;  /* 0x008e000025257984 */ /* 0x000e620000004800 */
[----:B------:R-:W-:Y:S01]  /*c4d0*/  BSSY B0, `(.L_x_1536) ;  /* 0x0000004000007945 */ /* 0x000fe20003800000 */
[----:B------:R-:W-:Y:S05]  /*c4e0*/  @!P0 BRA `(.L_x_1537) ;  /* 0x0000002000008947 */ /* 0x000fea0003800000 */
[----:B------:R0:W-:Y:S04]  /*c4f0*/  RED.E.ADD.F32.FTZ.RN.STRONG.GPU [R4.64+-0x3600], R72 ;  /* 0xffca00480400798e */ /* 0x0001e8000c10e7a8 */
[----:B-1----:R0:W-:Y:S02]  /*c500*/  RED.E.ADD.F32.FTZ.RN.STRONG.GPU [R6.64+-0x3600], R37 ;  /* 0xffca00250600798e */ /* 0x0021e4000c10e7a8 */
.L_x_1537:
[----:B------:R-:W-:Y:S05]  /*c510*/  BSYNC B0 ;  /* 0x0000000000007941 */ /* 0x000fea0003800000 */
.L_x_1536:
[----:B--2---:R2:W0:Y:S01]  /*c520*/  LDS R3, [R38.X4+0x9000] ;  /* 0x0090000026037984 */ /* 0x0044220000004800 */
[----:B------:R-:W-:Y:S01]  /*c530*/  BSSY B0, `(.L_x_1538) ;  /* 0x0000004000007945 */ /* 0x000fe20003800000 */
[----:B------:R-:W-:Y:S05]  /*c540*/  @!P1 BRA `(.L_x_1539) ;  /* 0x0000002000009947 */ /* 0x000fea0003800000 */
[----:B------:R2:W-:Y:S04]  /*c550*/  RED.E.ADD.F32.FTZ.RN.STRONG.GPU [R4.64+-0x3400], R73 ;  /* 0xffcc00490400798e */ /* 0x0005e8000c10e7a8 */
[----:B0-----:R2:W-:Y:S02]  /*c560*/  RED.E.ADD.F32.FTZ.RN.STRONG.GPU [R6.64+-0x3400], R3 ;  /* 0xffcc00030600798e */ /* 0x0015e4000c10e7a8 */
.L_x_1539:
[----:B------:R-:W-:Y:S05]  /*c570*/  BSYNC B0 ;  /* 0x0000000000007941 */ /* 0x000fea0003800000 */
.L_x_1538:
[----:B------:R-:W2:Y:S01]  /*c580*/  LDS R39, [R39.X4+0x9200] ;  /* 0x0092000027277984 */ /* 0x000ea20000004800 */
[----:B------:R-:W-:Y:S01]  /*c590*/  BSSY B0, `(.L_x_1540) ;  /* 0x0000004000007945 */ /* 0x000fe20003800000 */
[----:B------:R-:W-:Y:S05]  /*c5a0*/  @!P2 BRA `(.L_x_1541) ;  /* 0x000000200000a947 */ /* 0x000fea0003800000 */
[----:B------:R4:W-:Y:S04]  /*c5b0*/  RED.E.ADD.F32.FTZ.RN.STRONG.GPU [R4.64+-0x3200], R74 ;  /* 0xffce004a0400798e */ /* 0x0009e8000c10e7a8 */
[----:B--2---:R4:W-:Y:S02]  /*c5c0*/  RED.E.ADD.F32.FTZ.RN.STRONG.GPU [R6.64+-0x3200], R39 ;  /* 0xffce00270600798e */ /* 0x0049e4000c10e7a8 */
.L_x_1541:
[----:B------:R-:W-:Y:S05]  /*c5d0*/  BSYNC B0 ;  /* 0x0000000000007941 */ /* 0x000fea0003800000 */
.L_x_1540:
[----:B0-2---:R0:W2:Y:S01]  /*c5e0*/  LDS R3, [R40.X4+0x9400] ;  /* 0x0094000028037984 */ /* 0x0050a20000004800 */
[----:B------:R-:W-:Y:S01]  /*c5f0*/  BSSY B0, `(.L_x_1542) ;  /* 0x0000004000007945 */ /* 0x000fe20003800000 */
[----:B------:R-:W-:Y:S05]  /*c600*/  @!P3 BRA `(.L_x_1543) ;  /* 0x000000200000b947 */ /* 0x000fea0003800000 */
[----:B------:R0:W-:Y:S04]  /*c610*/  RED.E.ADD.F32.FTZ.RN.STRONG.GPU [R4.64+-0x3000], R75 ;  /* 0xffd0004b0400798e */ /* 0x0001e8000c10e7a8 */
[----:B--2---:R0:W-:Y:S02]  /*c620*/  RED.E.ADD.F32.FTZ.RN.STRONG.GPU [R6.64+-0x3000], R3 ;  /* 0xffd000030600798e */ /* 0x0041e4000c10e7a8 */
.L_x_1543:
[----:B------:R-:W-:Y:S05]  /*c630*/  BSYNC B0 ;  /* 0x0000000000007941 */ /* 0x000fea0003800000 */
.L_x_1542:
[----:B------:R-:W0:Y:S01]  /*c640*/  LDS R45, [R45.X4+0x9600] ;  /* 0x009600002d2d7984 */ /* 0x000e220000004800 */
[----:B------:R-:W-:Y:S01]  /*c650*/  BSSY B0, `(.L_x_1544) ;  /* 0x0000004000007945 */ /* 0x000fe20003800000 */
[----:B------:R-:W-:Y:S05]  /*c660*/  @!P4 BRA `(.L_x_1545) ;  /* 0x000000200000c947 */ /* 0x000fea0003800000 */
[----:B------:R4:W-:Y:S04]  /*c670*/  RED.E.ADD.F32.FTZ.RN.STRONG.GPU [R4.64+-0x2e00], R76 ;  /* 0xffd2004c0400798e */ /* 0x0009e8000c10e7a8 */
[----:B0-----:R4:W-:Y:S02]  /*c680*/  RED.E.ADD.F32.FTZ.RN.STRONG.GPU [R6.64+-0x2e00], R45 ;  /* 0xffd2002d0600798e */ /* 0x0019e4000c10e7a8 */
.L_x_1545:
[----:B------:R-:W-:Y:S05]  /*c690*/  BSYNC B0 ;  /* 0x0000000000007941 */ /* 0x000fea0003800000 */
.L_x_1544:
[----:B0-2---:R0:W2:Y:S01]  /*c6a0*/  LDS R3, [R46.X4+0x9800] ;  /* 0x009800002e037984 */ /* 0x0050a20000004800 */
[----:B------:R-:W-:Y:S01]  /*c6b0*/  BSSY B0, `(.L_x_1546) ;  /* 0x0000004000007945 */ /* 0x000fe20003800000 */
[----:B------:R-:W-:Y:S05]  /*c6c0*/  @!P5 BRA `(.L_x_1547) ;  /* 0x000000200000d947 */ /* 0x000fea0003800000 */
[----:B------:R0:W-:Y:S04]  /*c6d0*/  RED.E.ADD.F32.FTZ.RN.STRONG.GPU [R4.64+-0x2c00], R77 ;  /* 0xffd4004d0400798e */ /* 0x0001e8000c10e7a8 */
[----:B--2---:R0:W-:Y:S02]  /*c6e0*/  RED.E.ADD.F32.FTZ.RN.STRONG.GPU [R6.64+-0x2c00], R3 ;  /* 0xffd400030600798e */ /* 0x0041e4000c10e7a8 */
.L_x_1547:
[----:B------:R-:W-:Y:S05]  /*c6f0*/  BSYNC B0 ;  /* 0x0000000000007941 */ /* 0x000fea0003800000 */
.L_x_1546:
[----:B------:R-:W0:Y:S01]  /*c700*/  LDS R47, [R47.X4+0x9a00] ;  /* 0x009a00002f2f7984 */ /* 0x000e220000004800 */
        /* <DEDUP_REMOVED lines=9> */
[----:B------:R4:W-:Y:S04]  /*c7a0*/  RED.E.ADD.F32.FTZ.RN.STRONG.GPU [R4.64+-0x2a00], R78 ;  /* 0xffd6004e0400798e */ /* 0x0009e8000c10e7a8 */
[----:B0-----:R4:W-:Y:S02]  /*c7b0*/  RED.E.ADD.F32.FTZ.RN.STRONG.GPU [R6.64+-0x2a00], R47 ;  /* 0xffd6002f0600798e */ /* 0x0019e4000c10e7a8 */
.L_x_1549:
[----:B------:R-:W-:Y:S05]  /*c7c0*/  BSYNC B0 ;  /* 0x0000000000007941 */ /* 0x000fea0003800000 */
.L_x_1548:
[----:B0-2---:R0:W2:Y:S01]  /*c7d0*/  LDS R3, [R48.X4+0x9c00] ;  /* 0x009c000030037984 */ /* 0x0050a20000004800 */
[----:B------:R-:W-:Y:S01]  /*c7e0*/  BSSY B0, `(.L_x_1550) ;  /* 0x0000004000007945 */ /* 0x000fe20003800000 */
[----:B------:R-:W-:Y:S05]  /*c7f0*/  @!P0 BRA `(.L_x_1551) ;  /* 0x0000002000008947 */ /* 0x000fea0003800000 */
[----:B------:R0:W-:Y:S04]  /*c800*/  RED.E.ADD.F32.FTZ.RN.STRONG.GPU [R4.64+-0x2800], R79 ;  /* 0xffd8004f0400798e */ /* 0x0001e8000c10e7a8 */
[----:B--2---:R0:W-:Y:S02]  /*c810*/  RED.E.ADD.F32.FTZ.RN.STRONG.GPU [R6.64+-0x2800], R3 ;  /* 0xffd800030600798e */ /* 0x0041e4000c10e7a8 */
.L_x_1551:
[----:B------:R-:W-:Y:S05]  /*c820*/  BSYNC B0 ;  /* 0x0000000000007941 */ /* 0x000fea0003800000 */
.L_x_1550:
[----:B------:R-:W0:Y:S01]  /*c830*/  LDS R49, [R49.X4+0x9e00] ;  /* 0x009e000031317984 */ /* 0x000e220000004800 */
[----:B------:R-:W-:Y:S01]  /*c840*/  BSSY B0, `(.L_x_1552) ;  /* 0x0000004000007945 */ /* 0x000fe20003800000 */
[----:B------:R-:W-:Y:S05]  /*c850*/  @!P1 BRA `(.L_x_1553) ;  /* 0x0000002000009947 */ /* 0x000fea0003800000 */
[----:B------:R4:W-:Y:S04]  /*c860*/  RED.E.ADD.F32.FTZ.RN.STRONG.GPU [R4.64+-0x2600], R80 ;  /* 0xffda00500400798e */ /* 0x0009e8000c10e7a8 */
[----:B0-----:R4:W-:Y:S02]  /*c870*/  RED.E.ADD.F32.FTZ.RN.STRONG.GPU [R6.64+-0x2600], R49 ;  /* 0xffda00310600798e */ /* 0x0019e4000c10e7a8 */
.L_x_1553:
[----:B------:R-:W-:Y:S05]  /*c880*/  BSYNC B0 ;  /* 0x0000000000007941 */ /* 0x000fea0003800000 */
.L_x_1552:
[----:B0-2---:R0:W2:Y:S01]  /*c890*/  LDS R3, [R50.X4+0xa000] ;  /* 0x00a0000032037984 */ /* 0x0050a20000004800 */
[----:B------:R-:W-:Y:S01]  /*c8a0*/  BSSY B0, `(.L_x_1554) ;  /* 0x0000004000007945 */ /* 0x000fe20003800000 */
[----:B------:R-:W-:Y:S05]  /*c8b0*/  @!P2 BRA `(.L_x_1555) ;  /* 0x000000200000a947 */ /* 0x000fea0003800000 */
[----:B------:R0:W-:Y:S04]  /*c8c0*/  RED.E.ADD.F32.FTZ.RN.STRONG.GPU [R4.64+-0x2400], R81 ;  /* 0xffdc00510400798e */ /* 0x0001e8000c10e7a8 */
[----:B--2---:R0:W-:Y:S02]  /*c8d0*/  RED.E.ADD.F32.FTZ.RN.STRONG.GPU [R6.64+-0x2400], R3 ;  /* 0xffdc00030600798e */ /* 0x0041e4000c10e7a8 */
.L_x_1555:
[----:B------:R-:W-:Y:S05]  /*c8e0*/  BSYNC B0 ;  /* 0x0000000000007941 */ /* 0x000fea0003800000 */
.L_x_1554:
[----:B------:R-:W0:Y:S01]  /*c8f0*/  LDS R51, [R51.X4+0xa200] ;  /* 0x00a2000033337984 */ /* 0x000e220000004800 */
[----:B------:R-:W-:Y:S01]  /*c900*/  BSSY B0, `(.L_x_1556) ;  /* 0x0000004000007945 */ /* 0x000fe20003800000 */
[----:B------:R-:W-:Y:S05]  /*c910*/  @!P3 BRA `(.L_x_1557) ;  /* 0x000000200000b947 */ /* 0x000fea0003800000 */
[----:B------:R4:W-:Y:S04]  /*c920*/  RED.E.ADD.F32.FTZ.RN.STRONG.GPU [R4.64+-0x2200], R82 ;  /* 0xffde00520400798e */ /* 0x0009e8000c10e7a8 */
[----:B0-----:R4:W-:Y:S02]  /*c930*/  RED.E.ADD.F32.FTZ.RN.STRONG.GPU [R6.64+-0x2200], R51 ;  /* 0xffde00330600798e */ /* 0x0019e4000c10e7a8 */
.L_x_1557:
[----:B------:R-:W-:Y:S05]  /*c940*/  BSYNC B0 ;  /* 0x0000000000007941 */ /* 0x000fea0003800000 */
.L_x_1556:
[----:B0-2---:R0:W2:Y:S01]  /*c950*/  LDS R3, [R52.X4+0xa400] ;  /* 0x00a4000034037984 */ /* 0x0050a20000004800 */
[----:B------:R-:W-:Y:S01]  /*c960*/  BSSY B0, `(.L_x_1558) ;  /* 0x0000004000007945 */ /* 0x000fe20003800000 */
[----:B------:R-:W-:Y:S05]  /*c970*/  @!P4 BRA `(.L_x_1559) ;  /* 0x000000200000c947 */ /* 0x000fea0003800000 */
[----:B------:R0:W-:Y:S04]  /*c980*/  RED.E.ADD.F32.FTZ.RN.STRONG.GPU [R4.64+-0x2000], R94 ;  /* 0xffe0005e0400798e */ /* 0x0001e8000c10e7a8 */
[----:B--2---:R0:W-:Y:S02]  /*c990*/  RED.E.ADD.F32.FTZ.RN.STRONG.GPU [R6.64+-0x2000], R3 ;  /* 0xffe000030600798e */ /* 0x0041e4000c10e7a8 */
.L_x_1559:
[----:B------:R-:W-:Y:S05]  /*c9a0*/  BSYNC B0 ;  /* 0x0000000000007941 */ /* 0x000fea0003800000 */
.L_x_1558:
[----:B------:R-:W0:Y:S01]  /*c9b0*/  LDS R53, [R53.X4+0xa600] ;  /* 0x00a6000035357984 */ /* 0x000e220000004800 */
[----:B------:R-:W-:Y:S01]  /*c9c0*/  BSSY B0, `(.L_x_1560) ;  /* 0x0000004000007945 */ /* 0x000fe20003800000 */
[----:B------:R-:W-:Y:S05]  /*c9d0*/  @!P5 BRA `(.L_x_1561) ;  /* 0x000000200000d947 */ /* 0x000fea0003800000 */
[----:B------:R4:W-:Y:S04]  /*c9e0*/  RED.E.ADD.F32.FTZ.RN.STRONG.GPU [R4.64+-0x1e00], R95 ;  /* 0xffe2005f0400798e */ /* 0x0009e8000c10e7a8 */
[----:B0-----:R4:W-:Y:S02]  /*c9f0*/  RED.E.ADD.F32.FTZ.RN.STRONG.GPU [R6.64+-0x1e00], R53 ;  /* 0xffe200350600798e */ /* 0x0019e4000c10e7a8 */
.L_x_1561:
[----:B------:R-:W-:Y:S05]  /*ca00*/  BSYNC B0 ;  /* 0x0000000000007941 */ /* 0x000fea0003800000 */
.L_x_1560:
[----:B0-2---:R0:W2:Y:S01]  /*ca10*/  LDS R3, [R54.X4+0xa800] ;  /* 0x00a8000036037984 */ /* 0x0050a20000004800 */
        /* <DEDUP_REMOVED lines=9> */
[----:B0-----:R0:W-:Y:S04]  /*cab0*/  RED.E.ADD.F32.FTZ.RN.STRONG.GPU [R4.64+-0x1c00], R130 ;  /* 0xffe400820400798e */ /* 0x0011e8000c10e7a8 */
[----:B--2---:R0:W-:Y:S02]  /*cac0*/  RED.E.ADD.F32.FTZ.RN.STRONG.GPU [R6.64+-0x1c00], R3 ;  /* 0xffe400030600798e */ /* 0x0041e4000c10e7a8 */
.L_x_1563:
[----:B0-----:R-:W-:Y:S05]  /*cad0*/  BSYNC B0 ;  /* 0x0000000000007941 */ /* 0x001fea0003800000 */
.L_x_1562:
[----:B------:R-:W0:Y:S01]  /*cae0*/  LDS R55, [R55.X4+0xaa00] ;  /* 0x00aa000037377984 */ /* 0x000e220000004800 */
[----:B------:R-:W-:Y:S01]  /*caf0*/  BSSY B0, `(.L_x_1564) ;  /* 0x0000004000007945 */ /* 0x000fe20003800000 */
[----:B------:R-:W-:Y:S05]  /*cb00*/  @!P0 BRA `(.L_x_1565) ;  /* 0x0000002000008947 */ /* 0x000fea0003800000 */
[----:B------:R4:W-:Y:S04]  /*cb10*/  RED.E.ADD.F32.FTZ.RN.STRONG.GPU [R4.64+-0x1a00], R131 ;  /* 0xffe600830400798e */ /* 0x0009e8000c10e7a8 */
[----:B0-----:R4:W-:Y:S02]  /*cb20*/  RED.E.ADD.F32.FTZ.RN.STRONG.GPU [R6.64+-0x1a00], R55 ;  /* 0xffe600370600798e */ /* 0x0019e4000c10e7a8 */
.L_x_1565:
[----:B------:R-:W-:Y:S05]  /*cb30*/  BSYNC B0 ;  /* 0x0000000000007941 */ /* 0x000fea0003800000 */
.L_x_1564:
[----:B--2---:R2:W4:Y:S01]  /*cb40*/  LDS R3, [R56.X4+0xac00] ;  /* 0x00ac000038037984 */ /* 0x0045220000004800 */
[----:B------:R-:W-:Y:S01]  /*cb50*/  BSSY B0, `(.L_x_1566) ;  /* 0x0000004000007945 */ /* 0x000fe20003800000 */
[----:B------:R-:W-:Y:S05]  /*cb60*/  @!P1 BRA `(.L_x_1567) ;  /* 0x0000002000009947 */ /* 0x000fea0003800000 */
[----:B------:R2:W-:Y:S04]  /*cb70*/  RED.E.ADD.F32.FTZ.RN.STRONG.GPU [R4.64+-0x1800], R132 ;  /* 0xffe800840400798e */ /* 0x0005e8000c10e7a8 */
[----:B----4-:R2:W-:Y:S02]  /*cb80*/  RED.E.ADD.F32.FTZ.RN.STRONG.GPU [R6.64+-0x1800], R3 ;  /* 0xffe800030600798e */ /* 0x0105e4000c10e7a8 */
.L_x_1567:
[----:B------:R-:W-:Y:S05]  /*cb90*/  BSYNC B0 ;  /* 0x0000000000007941 */ /* 0x000fea0003800000 */
.L_x_1566:
[----:B------:R-:W2:Y:S01]  /*cba0*/  LDS R57, [R57.X4+0xae00] ;  /* 0x00ae000039397984 */ /* 0x000ea20000004800 */
[----:B------:R-:W-:Y:S01]  /*cbb0*/  BSSY B0, `(.L_x_1568) ;  /* 0x0000004000007945 */ /* 0x000fe20003800000 */
[----:B------:R-:W-:Y:S05]  /*cbc0*/  @!P2 BRA `(.L_x_1569) ;  /* 0x000000200000a947 */ /* 0x000fea0003800000 */
[----:B------:R4:W-:Y:S04]  /*cbd0*/  RED.E.ADD.F32.FTZ.RN.STRONG.GPU [R4.64+-0x1600], R133 ;  /* 0xffea00850400798e */ /* 0x0009e8000c10e7a8 */
[----:B--2---:R4:W-:Y:S02]  /*cbe0*/  RED.E.ADD.F32.FTZ.RN.STRONG.GPU [R6.64+-0x1600], R57 ;  /* 0xffea00390600798e */ /* 0x0049e4000c10e7a8 */
.L_x_1569:
[----:B------:R-:W-:Y:S05]  /*cbf0*/  BSYNC B0 ;  /* 0x0000000000007941 */ /* 0x000fea0003800000 */
.L_x_1568:
[----:B--2-4-:R2:W4:Y:S01]  /*cc00*/  LDS R3, [R58.X4+0xb000] ;  /* 0x00b000003a037984 */ /* 0x0145220000004800 */
[----:B------:R-:W-:Y:S01]  /*cc10*/  BSSY B0, `(.L_x_1570) ;  /* 0x0000004000007945 */ /* 0x000fe20003800000 */
[----:B------:R-:W-:Y:S05]  /*cc20*/  @!P3 BRA `(.L_x_1571) ;  /* 0x000000200000b947 */ /* 0x000fea0003800000 */
[----:B------:R2:W-:Y:S04]  /*cc30*/  RED.E.ADD.F32.FTZ.RN.STRONG.GPU [R4.64+-0x1400], R134 ;  /* 0xffec00860400798e */ /* 0x0005e8000c10e7a8 */
[----:B----4-:R2:W-:Y:S02]  /*cc40*/  RED.E.ADD.F32.FTZ.RN.STRONG.GPU [R6.64+-0x1400], R3 ;  /* 0xffec00030600798e */ /* 0x0105e4000c10e7a8 */
.L_x_1571:
[----:B------:R-:W-:Y:S05]  /*cc50*/  BSYNC B0 ;  /* 0x0000000000007941 */ /* 0x000fea0003800000 */
.L_x_1570:
[----:B------:R-:W2:Y:S01]  /*cc60*/  LDS R59, [R59.X4+0xb200] ;  /* 0x00b200003b3b7984 */ /* 0x000ea20000004800 */
[----:B------:R-:W-:Y:S01]  /*cc70*/  BSSY B0, `(.L_x_1572) ;  /* 0x0000004000007945 */ /* 0x000fe20003800000 */
[----:B------:R-:W-:Y:S05]  /*cc80*/  @!P4 BRA `(.L_x_1573) ;  /* 0x000000200000c947 */ /* 0x000fea0003800000 */
[----:B------:R4:W-:Y:S04]  /*cc90*/  RED.E.ADD.F32.FTZ.RN.STRONG.GPU [R4.64+-0x1200], R135 ;  /* 0xffee00870400798e */ /* 0x0009e8000c10e7a8 */
[----:B--2---:R4:W-:Y:S02]  /*cca0*/  RED.E.ADD.F32.FTZ.RN.STRONG.GPU [R6.64+-0x1200], R59 ;  /* 0xffee003b0600798e */ /* 0x0049e4000c10e7a8 */
.L_x_1573:
[----:B------:R-:W-:Y:S05]  /*ccb0*/  BSYNC B0 ;  /* 0x0000000000007941 */ /* 0x000fea0003800000 */
.L_x_1572:
[----:B--2-4-:R2:W4:Y:S01]  /*ccc0*/  LDS R3, [R60.X4+0xb400] ;  /* 0x00b400003c037984 */ /* 0x0145220000004800 */
[----:B------:R-:W-:Y:S01]  /*ccd0*/  BSSY B0, `(.L_x_1574) ;  /* 0x0000004000007945 */ /* 0x000fe20003800000 */
[----:B------:R-:W-:Y:S05]  /*cce0*/  @!P5 BRA `(.L_x_1575) ;  /* 0x000000200000d947 */ /* 0x000fea0003800000 */
[----:B------:R2:W-:Y:S04]  /*ccf0*/  RED.E.ADD.F32.FTZ.RN.STRONG.GPU [R4.64+-0x1000], R136 ;  /* 0xfff000880400798e */ /* 0x0005e8000c10e7a8 */
[----:B----4-:R2:W-:Y:S02]  /*cd00*/  RED.E.ADD.F32.FTZ.RN.STRONG.GPU [R6.64+-0x1000], R3 ;  /* 0xfff000030600798e */ /* 0x0105e4000c10e7a8 */
.L_x_1575:
[----:B------:R-:W-:Y:S05]  /*cd10*/  BSYNC B0 ;  /* 0x0000000000007941 */ /* 0x000fea0003800000 */
.L_x_1574:
[----:B------:R-:W2:Y:S01]  /*cd20*/  LDS R61, [R61.X4+0xb600] ;  /* 0x00b600003d3d7984 */ /* 0x000ea20000004800 */
        /* <DEDUP_REMOVED lines=10> */
[----:B--2---:R4:W-:Y:S02]  /*cdd0*/  RED.E.ADD.F32.FTZ.RN.STRONG.GPU [R6.64+-0xe00], R61 ;  /* 0xfff2003d0600798e */ /* 0x0049e4000c10e7a8 */
.L_x_1577:
[----:B------:R-:W-:Y:S05]  /*cde0*/  BSYNC B0 ;  /* 0x0000000000007941 */ /* 0x000fea0003800000 */
.L_x_1576:
[----:B--2-4-:R2:W4:Y:S01]  /*cdf0*/  LDS R3, [R62.X4+0xb800] ;  /* 0x00b800003e037984 */ /* 0x0145220000004800 */
[----:B------:R-:W-:Y:S01]  /*ce00*/  BSSY B0, `(.L_x_1578) ;  /* 0x0000004000007945 */ /* 0x000fe20003800000 */
[----:B------:R-:W-:Y:S05]  /*ce10*/  @!P0 BRA `(.L_x_1579) ;  /* 0x0000002000008947 */ /* 0x000fea0003800000 */
[----:B------:R2:W-:Y:S04]  /*ce20*/  RED.E.ADD.F32.FTZ.RN.STRONG.GPU [R4.64+-0xc00], R138 ;  /* 0xfff4008a0400798e */ /* 0x0005e8000c10e7a8 */
[----:B----4-:R2:W-:Y:S02]  /*ce30*/  RED.E.ADD.F32.FTZ.RN.STRONG.GPU [R6.64+-0xc00], R3 ;  /* 0xfff400030600798e */ /* 0x0105e4000c10e7a8 */
.L_x_1579:
[----:B------:R-:W-:Y:S05]  /*ce40*/  BSYNC B0 ;  /* 0x0000000000007941 */ /* 0x000fea0003800000 */
.L_x_1578:
[----:B------:R-:W2:Y:S01]  /*ce50*/  LDS R63, [R63.X4+0xba00] ;  /* 0x00ba00003f3f7984 */ /* 0x000ea20000004800 */
[----:B------:R-:W-:Y:S01]  /*ce60*/  BSSY B0, `(.L_x_1580) ;  /* 0x0000004000007945 */ /* 0x000fe20003800000 */
[----:B------:R-:W-:Y:S05]  /*ce70*/  @!P1 BRA `(.L_x_1581) ;  /* 0x0000002000009947 */ /* 0x000fea0003800000 */
[----:B------:R4:W-:Y:S04]  /*ce80*/  RED.E.ADD.F32.FTZ.RN.STRONG.GPU [R4.64+-0xa00], R139 ;  /* 0xfff6008b0400798e */ /* 0x0009e8000c10e7a8 */
[----:B--2---:R4:W-:Y:S02]  /*ce90*/  RED.E.ADD.F32.FTZ.RN.STRONG.GPU [R6.64+-0xa00], R63 ;  /* 0xfff6003f0600798e */ /* 0x0049e4000c10e7a8 */
.L_x_1581:
[----:B------:R-:W-:Y:S05]  /*cea0*/  BSYNC B0 ;  /* 0x0000000000007941 */ /* 0x000fea0003800000 */
.L_x_1580:
[----:B--2-4-:R2:W4:Y:S01]  /*ceb0*/  LDS R3, [R64.X4+0xbc00] ;  /* 0x00bc000040037984 */ /* 0x0145220000004800 */
[----:B------:R-:W-:Y:S01]  /*cec0*/  BSSY B0, `(.L_x_1582) ;  /* 0x0000004000007945 */ /* 0x000fe20003800000 */
[----:B------:R-:W-:Y:S05]  /*ced0*/  @!P2 BRA `(.L_x_1583) ;  /* 0x000000200000a947 */ /* 0x000fea0003800000 */
[----:B------:R2:W-:Y:S04]  /*cee0*/  RED.E.ADD.F32.FTZ.RN.STRONG.GPU [R4.64+-0x800], R140 ;  /* 0xfff8008c0400798e */ /* 0x0005e8000c10e7a8 */
[----:B----4-:R2:W-:Y:S02]  /*cef0*/  RED.E.ADD.F32.FTZ.RN.STRONG.GPU [R6.64+-0x800], R3 ;  /* 0xfff800030600798e */ /* 0x0105e4000c10e7a8 */
.L_x_1583:
[----:B------:R-:W-:Y:S05]  /*cf00*/  BSYNC B0 ;  /* 0x0000000000007941 */ /* 0x000fea0003800000 */
.L_x_1582:
[----:B------:R-:W2:Y:S01]  /*cf10*/  LDS R65, [R65.X4+0xbe00] ;  /* 0x00be000041417984 */ /* 0x000ea20000004800 */
[----:B------:R-:W-:Y:S01]  /*cf20*/  BSSY B0, `(.L_x_1584) ;  /* 0x0000004000007945 */ /* 0x000fe20003800000 */
[----:B------:R-:W-:Y:S05]  /*cf30*/  @!P3 BRA `(.L_x_1585) ;  /* 0x000000200000b947 */ /* 0x000fea0003800000 */
[----:B------:R4:W-:Y:S04]  /*cf40*/  RED.E.ADD.F32.FTZ.RN.STRONG.GPU [R4.64+-0x600], R141 ;  /* 0xfffa008d0400798e */ /* 0x0009e8000c10e7a8 */
[----:B--2---:R4:W-:Y:S02]  /*cf50*/  RED.E.ADD.F32.FTZ.RN.STRONG.GPU [R6.64+-0x600], R65 ;  /* 0xfffa00410600798e */ /* 0x0049e4000c10e7a8 */
.L_x_1585:
[----:B------:R-:W-:Y:S05]  /*cf60*/  BSYNC B0 ;  /* 0x0000000000007941 */ /* 0x000fea0003800000 */
.L_x_1584:
[----:B--2-4-:R2:W4:Y:S01]  /*cf70*/  LDS R3, [R66.X4+0xc000] ;  /* 0x00c0000042037984 */ /* 0x0145220000004800 */
[----:B------:R-:W-:Y:S01]  /*cf80*/  BSSY B0, `(.L_x_1586) ;  /* 0x0000004000007945 */ /* 0x000fe20003800000 */
[----:B------:R-:W-:Y:S05]  /*cf90*/  @!P4 BRA `(.L_x_1587) ;  /* 0x000000200000c947 */ /* 0x000fea0003800000 */
[----:B------:R2:W-:Y:S04]  /*cfa0*/  RED.E.ADD.F32.FTZ.RN.STRONG.GPU [R4.64+-0x400], R142 ;  /* 0xfffc008e0400798e */ /* 0x0005e8000c10e7a8 */
[----:B----4-:R2:W-:Y:S02]  /*cfb0*/  RED.E.ADD.F32.FTZ.RN.STRONG.GPU [R6.64+-0x400], R3 ;  /* 0xfffc00030600798e */ /* 0x0105e4000c10e7a8 */
.L_x_1587:
[----:B------:R-:W-:Y:S05]  /*cfc0*/  BSYNC B0 ;  /* 0x0000000000007941 */ /* 0x000fea0003800000 */
.L_x_1586:
[----:B------:R-:W2:Y:S01]  /*cfd0*/  LDS R67, [R67.X4+0xc200] ;  /* 0x00c2000043437984 */ /* 0x000ea20000004800 */
[----:B------:R-:W-:Y:S01]  /*cfe0*/  BSSY B0, `(.L_x_1588) ;  /* 0x0000004000007945 */ /* 0x000fe20003800000 */
[----:B------:R-:W-:Y:S05]  /*cff0*/  @!P5 BRA `(.L_x_1589) ;  /* 0x000000200000d947 */ /* 0x000fea0003800000 */
[----:B------:R4:W-:Y:S04]  /*d000*/  RED.E.ADD.F32.FTZ.RN.STRONG.GPU [R4.64+-0x200], R143 ;  /* 0xfffe008f0400798e */ /* 0x0009e8000c10e7a8 */
[----:B--2---:R4:W-:Y:S02]  /*d010*/  RED.E.ADD.F32.FTZ.RN.STRONG.GPU [R6.64+-0x200], R67 ;  /* 0xfffe00430600798e */ /* 0x0049e4000c10e7a8 */
.L_x_1589:
[----:B------:R-:W-:Y:S05]  /*d020*/  BSYNC B0 ;  /* 0x0000000000007941 */ /* 0x000fea0003800000 */
.L_x_1588:
[----:B--2-4-:R-:W2:Y:S01]  /*d030*/  SHFL.DOWN PT, R5, R0, 0x1, 0x1f ;  /* 0x08201f0000057f89 */ /* 0x014ea200000e0000 */
[----:B------:R-:W-:Y:S01]  /*d040*/  ISETP.GT.AND P0, PT, R121, 0x1e, PT ;  /* 0x0000001e7900780c */ /* 0x000fe20003f04270 */
[----:B------:R-:W-:Y:S01]  /*d050*/  FMUL.FTZ R170, R11, R170 ;  /* 0x000000aa0baa7220 */ /* 0x000fe20000410000 */
[----:B------:R-:W-:Y:S01]  /*d060*/  ISETP.NE.AND P1, PT, R121, RZ, PT ;  /* 0x000000ff7900720c */ /* 0x000fe20003f25270 */
[----:B------:R-:W4:Y:S01]  /*d070*/  SHFL.DOWN PT, R3, R2, 0x1, 0x1f ;  /* 0x08201f0002037f89 */ /* 0x000f2200000e0000 */
[----:B------:R-:W-:Y:S01]  /*d080*/  ISETP.NE.AND P2, PT, R122, RZ, PT ;  /* 0x000000ff7a00720c */ /* 0x000fe20003f45270 */
[----:B------:R-:W-:Y:S01]  /*d090*/  FMUL.FTZ R35, R35, R128 ;  /* 0x0000008023237220 */ /* 0x000fe20000410000 */
[----:B------:R-:W-:Y:S01]  /*d0a0*/  BSSY B0, `(.L_x_1590) ;  /* 0x0000049000007945 */ /* 0x000fe20003800000 */
[----:B------:R-:W-:-:S02]  /*d0b0*/  FMUL.FTZ R150, R13, R150 ;  /* 0x000000960d967220 */ /* 0x000fc40000410000 */
[----:B------:R-:W-:Y:S02]  /*d0c0*/  FMUL.FTZ R41, R41, R126 ;  /* 0x0000007e29297220 */ /* 0x000fe40000410000 */
[----:B------:R-:W-:Y:S02]  /*d0d0*/  FMUL.FTZ R148, R15, R148 ;  /* 0x000000940f947220 */ /* 0x000fe40000410000 */
[----:B------:R-:W-:Y:S02]  /*d0e0*/  FMUL.FTZ R43, R43, R124 ;  /* 0x0000007c2b2b7220 */ /* 0x000fe40000410000 */
[----:B------:R-:W-:Y:S02]  /*d0f0*/  FMUL.FTZ R151, R24, R151 ;  /* 0x0000009718977220 */ /* 0x000fe40000410000 */
[----:B------:R-:W-:Y:S02]  /*d100*/  FFMA.FTZ R29, R8, R144, R29 ;  /* 0x00000090081d7223 */ /* 0x000fe4000001001d */
[----:B------:R-:W-:-:S02]  /*d110*/  FFMA.FTZ R152, R33, R129, R152 ;  /* 0x0000008121987223 */ /* 0x000fc40000010098 */
[----:B------:R-:W-:Y:S02]  /*d120*/  FFMA.FTZ R169, R10, R169, R170 ;  /* 0x000000a90aa97223 */ /* 0x000fe400000100aa */
[----:B--2---:R-:W-:Y:S02]  /*d130*/  @!P0 FADD.FTZ R0, R0, R5 ;  /* 0x0000000500008221 */ /* 0x004fe40000010000 */
[----:B------:R-:W-:Y:S02]  /*d140*/  FFMA.FTZ R35, R36, R127, R35 ;  /* 0x0000007f24237223 */ /* 0x000fe40000010023 */
[----:B----4-:R-:W-:Y:S01]  /*d150*/  @!P0 FADD.FTZ R2, R2, R3 ;  /* 0x0000000302028221 */ /* 0x010fe20000010000 */
[----:B------:R-:W2:Y:S01]  /*d160*/  SHFL.DOWN PT, R5, R0, 0x2, 0x1f ;  /* 0x08401f0000057f89 */ /* 0x000ea200000e0000 */
        /* <DEDUP_REMOVED lines=9> */
[----:B------:R-:W-:-:S02]  /*d200*/  FFMA.FTZ R17, R17, R35, R150 ;  /* 0x0000002311117223 */ /* 0x000fc40000010096 */
[----:B------:R-:W-:Y:S02]  /*d210*/  FFMA.FTZ R18, R18, R42, R145 ;  /* 0x0000002a12127223 */ /* 0x000fe40000010091 */
[----:B------:R-:W-:Y:S02]  /*d220*/  FADD.FTZ R205, R19, R205 ;  /* 0x000000cd13cd7221 */ /* 0x000fe40000010000 */
[----:B------:R-:W-:Y:S02]  /*d230*/  FFMA.FTZ R228, R112, R30, R228 ;  /* 0x0000001e70e47223 */ /* 0x000fe400000100e4 */
[----:B--2---:R-:W-:Y:S02]  /*d240*/  @!P0 FADD.FTZ R0, R0, R5 ;  /* 0x0000000500008221 */ /* 0x004fe40000010000 */
[----:B------:R-:W-:Y:S02]  /*d250*/  FFMA.FTZ R229, R113, R152, R229 ;  /* 0x0000009871e57223 */ /* 0x000fe400000100e5 */
[----:B----4-:R-:W-:Y:S01]  /*d260*/  @!P0 FADD.FTZ R2, R2, R3 ;  /* 0x0000000302028221 */ /* 0x010fe20000010000 */
[----:B------:R-:W2:Y:S01]  /*d270*/  SHFL.DOWN PT, R5, R0, 0x4, 0x1f ;  /* 0x08801f0000057f89 */ /* 0x000ea200000e0000 */
[----:B------:R-:W-:Y:S01]  /*d280*/  ISETP.GT.AND P0, PT, R121, 0x1b, PT ;  /* 0x0000001b7900780c */ /* 0x000fe20003f04270 */
[----:B------:R-:W-:-:S02]  /*d290*/  FADD.FTZ R204, R29, R204 ;  /* 0x000000cc1dcc7221 */ /* 0x000fc40000010000 */
[----:B------:R-:W4:Y:S01]  /*d2a0*/  SHFL.DOWN PT, R3, R2, 0x4, 0x1f ;  /* 0x08801f0002037f89 */ /* 0x000f2200000e0000 */
[----:B------:R-:W-:Y:S02]  /*d2b0*/  FADD.FTZ R203, R12, R203 ;  /* 0x000000cb0ccb7221 */ /* 0x000fe40000010000 */
[----:B------:R-:W-:Y:S02]  /*d2c0*/  FFMA.FTZ R230, R114, R35, R230 ;  /* 0x0000002372e67223 */ /* 0x000fe400000100e6 */
[----:B------:R-:W-:Y:S02]  /*d2d0*/  FFMA.FTZ R231, R115, R42, R231 ;  /* 0x0000002a73e77223 */ /* 0x000fe400000100e7 */
[----:B------:R-:W-:Y:S02]  /*d2e0*/  FADD.FTZ R202, R17, R202 ;  /* 0x000000ca11ca7221 */ /* 0x000fe40000010000 */
[----:B------:R-:W-:Y:S02]  /*d2f0*/  FFMA.FTZ R232, R116, R43, R232 ;  /* 0x0000002b74e87223 */ /* 0x000fe400000100e8 */
[----:B------:R-:W-:-:S02]  /*d300*/  FADD.FTZ R201, R18, R201 ;  /* 0x000000c912c97221 */ /* 0x000fc40000010000 */
[----:B--2---:R-:W-:Y:S02]  /*d310*/  @!P0 FADD.FTZ R0, R0, R5 ;  /* 0x0000000500008221 */ /* 0x004fe40000010000 */
[----:B----4-:R-:W-:-:S03]  /*d320*/  @!P0 FADD.FTZ R2, R2, R3 ;  /* 0x0000000302028221 */ /* 0x010fc60000010000 */
[----:B------:R-:W2:Y:S01]  /*d330*/  SHFL.DOWN PT, R5, R0, 0x8, 0x1f ;  /* 0x09001f0000057f89 */ /* 0x000ea200000e0000 */
[----:B------:R-:W-:-:S03]  /*d340*/  ISETP.GT.AND P0, PT, R121, 0x17, PT ;  /* 0x000000177900780c */ /* 0x000fc60003f04270 */
[----:B------:R-:W4:Y:S10]  /*d350*/  SHFL.DOWN PT, R3, R2, 0x8, 0x1f ;  /* 0x09001f0002037f89 */ /* 0x000f3400000e0000 */
[----:B--2---:R-:W-:-:S02]  /*d360*/  @!P0 FADD.FTZ R0, R0, R5 ;  /* 0x0000000500008221 */ /* 0x004fc40000010000 */
[----:B----4-:R-:W-:-:S03]  /*d370*/  @!P0 FADD.FTZ R2, R2, R3 ;  /* 0x0000000302028221 */ /* 0x010fc60000010000 */
[----:B------:R-:W2:Y:S01]  /*d380*/  SHFL.DOWN PT, R5, R0, 0x10, 0x1f ;  /* 0x0a001f0000057f89 */ /* 0x000ea200000e0000 */
[----:B------:R-:W-:-:S03]  /*d390*/  ISETP.GT.AND P0, PT, R121, 0xf, PT ;  /* 0x0000000f7900780c */ /* 0x000fc60003f04270 */
[----:B------:R-:W4:Y:S10]  /*d3a0*/  SHFL.DOWN PT, R3, R2, 0x10, 0x1f ;  /* 0x0a001f0002037f89 */ /* 0x000f3400000e0000 */
[----:B--2---:R-:W-:-:S02]  /*d3b0*/  @!P0 FADD.FTZ R0, R0, R5 ;  /* 0x0000000500008221 */ /* 0x004fc40000010000 */
[----:B------:R-:W-:Y:S02]  /*d3c0*/  FFMA.FTZ R5, R26, R43, R34 ;  /* 0x0000002b1a057223 */ /* 0x000fe40000010022 */
[----:B----4-:R-:W-:Y:S01]  /*d3d0*/  @!P0 FADD.FTZ R2, R2, R3 ;  /* 0x0000000302028221 */ /* 0x010fe20000010000 */
[----:B------:R-:W-:Y:S01]  /*d3e0*/  MOV R3, R0 ;  /* 0x0000000000037202 */ /* 0x000fe20000000f00 */
[----:B------:R-:W-:-:S04]  /*d3f0*/  FADD.FTZ R200, R5, R200 ;  /* 0x000000c805c87221 */ /* 0x000fc80000010000 */
[----:B------:R2:W-:Y:S04]  /*d400*/  @!P1 STS.64 [R235.X8+0xc608], R2 ;  /* 0x00c60802eb009388 */ /* 0x0005e80000008a00 */
[----:B------:R-:W-:Y:S06]  /*d410*/  BAR.SYNC.DEFER_BLOCKING 0x0 ;  /* 0x0000000000007b1d */ /* 0x000fec0000010000 */
[----:B------:R-:W-:Y:S05]  /*d420*/  @P2 BRA `(.L_x_1591) ;  /* 0x0000010000002947 */ /* 0x000fea0003800000 */
[----:B------:R-:W-:Y:S01]  /*d430*/  ULDC UR34, c[0x0][0x174] ;  /* 0x00005d0000227ab9 */ /* 0x000fe20000000800 */
[----:B------:R-:W4:Y:S01]  /*d440*/  LDS.128 R4, [0xc610] ;  /* 0x00c61000ff047984 */ /* 0x000f220000000c00 */
[----:B------:R-:W-:-:S02]  /*d450*/  UISETP.NE.AND UP0, UPT, UR13, UR34, UPT ;  /* 0x000000220d00728c */ /* 0x000fc4000bf05270 */
[----:B------:R-:W-:Y:S01]  /*d460*/  USHF.L.U32 UR34, UR6, 0x3, URZ ;  /* 0x0000000306227899 */ /* 0x000fe2000800063f */
[----:B------:R-:W5:Y:S03]  /*d470*/  LDS.64 R8, [0xc620] ;  /* 0x00c62000ff087984 */ /* 0x000f660000000a00 */
[----:B------:R-:W-:-:S13]  /*d480*/  PLOP3.LUT P0, PT, PT, PT, UP0, 0x80, 0x0 ;  /* 0x000000000000781c */ /* 0x000fda0003f0f008 */
[----:B------:R-:W2:Y:S01]  /*d490*/  @P0 LDS.64 R10, [UR34+0xfe80] ;  /* 0x00fe8022ff0a0984 */ /* 0x000ea20008000a00 */
[----:B----4-:R-:W-:Y:S02]  /*d4a0*/  FADD.FTZ R0, R3, R5 ;  /* 0x0000000503007221 */ /* 0x010fe40000010000 */
[----:B--2---:R-:W-:Y:S02]  /*d4b0*/  FADD.FTZ R3, R2, R4 ;  /* 0x0000000402037221 */ /* 0x004fe40000010000 */
[----:B------:R-:W-:Y:S02]  /*d4c0*/  FADD.FTZ R0, R7, R0 ;  /* 0x0000000007007221 */ /* 0x000fe40000010000 */
[----:B------:R-:W-:Y:S02]  /*d4d0*/  FADD.FTZ R6, R6, R3 ;  /* 0x0000000306067221 */ /* 0x000fe40000010000 */
[----:B-----5:R-:W-:Y:S02]  /*d4e0*/  FADD.FTZ R3, R0, R9 ;  /* 0x0000000900037221 */ /* 0x020fe40000010000 */
[----:B------:R-:W-:-:S02]  /*d4f0*/  FADD.FTZ R2, R6, R8 ;  /* 0x0000000806027221 */ /* 0x000fc40000010000 */
[----:B------:R-:W-:Y:S02]  /*d500*/  @P0 FADD.FTZ R3, R3, R11 ;  /* 0x0000000b03030221 */ /* 0x000fe40000010000 */
[----:B------:R-:W-:-:S05]  /*d510*/  @P0 FADD.FTZ R2, R2, R10 ;  /* 0x0000000a02020221 */ /* 0x000fca0000010000 */
[----:B------:R2:W-:Y:S02]  /*d520*/  STS.64 [UR34+0xfe80], R2 ;  /* 0x00fe8002ff007988 */ /* 0x0005e40008000a22 */
.L_x_1591:
[----:B------:R-:W-:Y:S05]  /*d530*/  BSYNC B0 ;  /* 0x0000000000007941 */ /* 0x000fea0003800000 */
.L_x_1590:
[----:B------:R-:W-:Y:S02]  /*d540*/  UIADD3 UR6, UR6, 0x1, URZ ;  /* 0x0000000106067890 */ /* 0x000fe4000fffe03f */
[----:B------:R-:W-:Y:S02]  /*d550*/  ULDC UR34, c[0x0][0x16c] ;  /* 0x00005b0000227ab9 */ /* 0x000fe40000000800 */
[----:B------:R-:W-:Y:S02]  /*d560*/  UISETP.GE.AND UP0, UPT, UR6, UR34, UPT ;  /* 0x000000220600728c */ /* 0x000fe4000bf06270 */
[----:B------:R-:W-:-:S04]  /*d570*/  UIADD3 UR5, UP1, UR5, 0x1, URZ ;  /* 0x0000000105057890 */ /* 0x000fc8000ff3e03f */
[----:B------:R-:W-:Y:S01]  /*d580*/  PLOP3.LUT P0, PT, PT, PT, UP0, 0x80, 0x0 ;  /* 0x000000000000781c */ /* 0x000fe20003f0f008 */
[----:B------:R-:W-:-:S12]  /*d590*/  UIADD3.X UR4, URZ, UR4, URZ, UP1, !UPT ;  /* 0x000000043f047290 */ /* 0x000fd80008ffe43f */
[----:B0123--:R-:W-:Y:S01]  /*d5a0*/  @P0 CALL.REL.NOINC `(.L_x_1491) ;  /* 0x0000001000000944 */ /* 0x00ffe20003c00000 */
[----:B------:R-:W-:Y:S05]  /*d5b0*/  BRA `(.L_x_1592) ;  /* 0xffff526000007947 */ /* 0x000fea000383ffff */
.L_x_1491:
[----:B0-----:R-:W2:Y:S04]  /*d5c0*/  LDL R47, [R1+0x4] ;  /* 0x00000400012f7983 */ /* 0x001ea80000100800 */
[----:B------:R-:W3:Y:S01]  /*d5d0*/  LDL R45, [R1] ;  /* 0x00000000012d7983 */ /* 0x000ee20000100800 */
[----:B------:R-:W-:Y:S01]  /*d5e0*/  F2FP.BF16.PACK_AB R231, R231, R232 ;  /* 0x000000e8e7e7723e */ /* 0x000fe200000010ff */
[----:B------:R-:W-:Y:S01]  /*d5f0*/  ULDC.64 UR34, c[0x0][0x2d8] ;  /* 0x0000b60000227ab9 */ /* 0x000fe20000000a00 */
[----:B------:R-:W-:Y:S01]  /*d600*/  F2FP.BF16.PACK_AB R229, R229, R230 ;  /* 0x000000e6e5e5723e */ /* 0x000fe200000010ff */
[----:B------:R-:W-:Y:S01]  /*d610*/  BAR.SYNC.DEFER_BLOCKING 0x0 ;  /* 0x0000000000007b1d */ /* 0x000fe20000010000 */
[----:B------:R-:W-:Y:S01]  /*d620*/  F2FP.BF16.PACK_AB R227, R227, R228 ;  /* 0x000000e4e3e3723e */ /* 0x000fe200000010ff */
[----:B------:R-:W-:Y:S01]  /*d630*/  UIMAD UR6, UR26, UR34, URZ ;  /* 0x000000221a0672a4 */ /* 0x000fe2000f8e023f */
[----:B------:R-:W-:Y:S01]  /*d640*/  PRMT R0, R231, 0x7632, R0 ;  /* 0x00007632e7007816 */ /* 0x000fe20000000000 */
[----:B------:R-:W-:Y:S01]  /*d650*/  UIMAD.WIDE.U32 UR4, UR27, UR34, URZ ;  /* 0x000000221b0472a5 */ /* 0x000fe2000f8e003f */
[----:B------:R-:W-:Y:S01]  /*d660*/  F2FP.BF16.PACK_AB R225, R225, R226 ;  /* 0x000000e2e1e1723e */ /* 0x000fe200000010ff */
[----:B------:R-:W-:Y:S01]  /*d670*/  ULDC.64 UR36, c[0x0][0x2f8] ;  /* 0x0000be0000247ab9 */ /* 0x000fe20000000a00 */
[----:B------:R-:W-:Y:S01]  /*d680*/  PRMT R2, R229, 0x7632, R2 ;  /* 0x00007632e5027816 */ /* 0x000fe20000000002 */
[----:B------:R-:W-:Y:S01]  /*d690*/  UIMAD UR38, UR27, UR35, UR6 ;  /* 0x000000231b2672a4 */ /* 0x000fe2000f8e0206 */
[----:B------:R-:W-:Y:S01]  /*d6a0*/  PRMT R3, R227, 0x7632, R3 ;  /* 0x00007632e3037816 */ /* 0x000fe20000000003 */
[----:B------:R-:W-:Y:S01]  /*d6b0*/  UIMAD UR6, UR26, UR36, URZ ;  /* 0x000000241a0672a4 */ /* 0x000fe2000f8e023f */
[----:B------:R-:W-:Y:S01]  /*d6c0*/  ISETP.NE.AND P0, PT, R122, RZ, PT ;  /* 0x000000ff7a00720c */ /* 0x000fe20003f05270 */
        /* <DEDUP_REMOVED lines=10> */
[----:B------:R0:W-:Y:S01]  /*d770*/  STS.U16 [R119+0x2], R0 ;  /* 0x0000020077007388 */ /* 0x0001e20000000400 */
[----:B------:R-:W-:-:S03]  /*d780*/  SHF.R.S32.HI R43, RZ, 0x1f, R120 ;  /* 0x0000001fff2b7819 */ /* 0x000fc60000011478 */
[----:B------:R1:W-:Y:S04]  /*d790*/  STS.U16 [R119+0x6], R2 ;  /* 0x0000060277007388 */ /* 0x0003e80000000400 */
[----:B------:R4:W-:Y:S01]  /*d7a0*/  STS.U16 [R119+0xa], R3 ;  /* 0x00000a0377007388 */ /* 0x0009e20000000400 */
[----:B0-----:R-:W-:-:S03]  /*d7b0*/  PRMT R0, R225, 0x7632, R0 ;  /* 0x00007632e1007816 */ /* 0x001fc60000000000 */
[----:B------:R-:W-:Y:S01]  /*d7c0*/  STS.U16 [R119], R231 ;  /* 0x000000e777007388 */ /* 0x000fe20000000400 */
[----:B-1----:R-:W-:-:S03]  /*d7d0*/  PRMT R2, R221, 0x7632, R2 ;  /* 0x00007632dd027816 */ /* 0x002fc60000000002 */
[----:B------:R0:W-:Y:S01]  /*d7e0*/  STS.U16 [R119+0xe], R0 ;  /* 0x00000e0077007388 */ /* 0x0001e20000000400 */
[----:B----4-:R-:W-:-:S03]  /*d7f0*/  PRMT R3, R219, 0x7632, R3 ;  /* 0x00007632db037816 */ /* 0x010fc60000000003 */
[----:B------:R-:W-:Y:S04]  /*d800*/  STS.U16 [R119+0x4], R229 ;  /* 0x000004e577007388 */ /* 0x000fe80000000400 */
[----:B------:R-:W-:Y:S01]  /*d810*/  STS.U16 [R119+0x8], R227 ;  /* 0x000008e377007388 */ /* 0x000fe20000000400 */
[----:B0-----:R-:W-:-:S03]  /*d820*/  MOV R0, UR11 ;  /* 0x0000000b00007c02 */ /* 0x001fc60008000f00 */
[----:B------:R-:W-:Y:S04]  /*d830*/  STS.U16 [R119+0xc], R225 ;  /* 0x00000ce177007388 */ /* 0x000fe80000000400 */
[----:B------:R-:W-:Y:S04]  /*d840*/  STS.U16 [R119+0x10], R223 ;  /* 0x000010df77007388 */ /* 0x000fe80000000400 */
[----:B------:R-:W-:Y:S04]  /*d850*/  STS.U16 [R119+0x12], R4 ;  /* 0x0000120477007388 */ /* 0x000fe80000000400 */
[----:B------:R-:W-:Y:S04]  /*d860*/  STS.U16 [R119+0x14], R221 ;  /* 0x000014dd77007388 */ /* 0x000fe80000000400 */
[----:B------:R0:W-:Y:S04]  /*d870*/  STS.U16 [R119+0x16], R2 ;  /* 0x0000160277007388 */ /* 0x0001e80000000400 */
[----:B------:R-:W-:Y:S04]  /*d880*/  STS.U16 [R119+0x18], R219 ;  /* 0x000018db77007388 */ /* 0x000fe80000000400 */
[----:B------:R-:W-:Y:S01]  /*d890*/  STS.U16 [R119+0x1a], R3 ;  /* 0x00001a0377007388 */ /* 0x000fe20000000400 */
[----:B0-----:R-:W-:-:S03]  /*d8a0*/  IADD3 R2, P2, R120, UR12, RZ ;  /* 0x0000000c78027c10 */ /* 0x001fc6000ff5e0ff */
        /* <DEDUP_REMOVED lines=19> */
[----:B------:R0:W-:Y:S04]  /*d9e0*/  @!P0 STS [0x1080], R0 ;  /* 0x00108000ff008388 */ /* 0x0001e80000000800 */
[----:B------:R-:W-:Y:S01]  /*d9f0*/  BAR.SYNC.DEFER_BLOCKING 0x0 ;  /* 0x0000000000007b1d */ /* 0x000fe20000010000 */
[----:B0-----:R-:W-:-:S04]  /*da00*/  MOV R0, UR12 ;  /* 0x0000000c00007c02 */ /* 0x001fc80008000f00 */
[----:B------:R-:W-:Y:S01]  /*da10*/  LEA.HI.X.SX32 R3, R0, R43, 0x1, P2 ;  /* 0x0000002b00037211 */ /* 0x000fe200010f0eff */
        /* <DEDUP_REMOVED lines=15> */
.L_x_1594:
[----:B------:R-:W-:Y:S05]  /*db10*/  BSYNC B0 ;  /* 0x0000000000007941 */ /* 0x000fea0003800000 */
.L_x_1593:
[----:B0-----:R-:W2:Y:S01]  /*db20*/  LDL.LU R7, [R1+0x8] ;  /* 0x0000080001077983 */ /* 0x001ea20000300800 */
        /* <DEDUP_REMOVED lines=21> */
[----:B------:R-:W-:Y:S01]  /*dc80*/  LOP3.LUT R32, R120, 0xc0, RZ, 0xfc, !PT ;  /* 0x000000c078207812 */ /* 0x000fe200078efcff */
[----:B------:R-:W-:Y:S01]  /*dc90*/  UIADD3.X UR4, UR36, UR37, UR5, UP0, !UPT ;  /* 0x0000002524047290 */ /* 0x000fe200087fe405 */
[----:B------:R-:W-:-:S02]  /*dca0*/  MOV R5, UR10 ;  /* 0x0000000a00057c02 */ /* 0x000fc40008000f00 */
[C---:B------:R-:W-:Y:S02]  /*dcb0*/  LOP3.LUT R34, R120.reuse, 0xe0, RZ, 0xfc, !PT ;  /* 0x000000e078227812 */ /* 0x040fe400078efcff */
[C---:B------:R-:W-:Y:S02]  /*dcc0*/  LEA R4, P4, R5.reuse, R4, 0x1 ;  /* 0x0000000405047211 */ /* 0x040fe400078808ff */
[----:B------:R-:W-:Y:S02]  /*dcd0*/  MOV R6, UR4 ;  /* 0x0000000400067c02 */ /* 0x000fe40008000f00 */
[C---:B------:R-:W-:Y:S02]  /*dce0*/  LOP3.LUT R36, R120.reuse, 0x100, RZ, 0xfc, !PT ;  /* 0x0000010078247812 */ /* 0x040fe400078efcff */
[----:B------:R-:W-:Y:S02]  /*dcf0*/  LEA.HI.X R5, R5, R0, R6, 0x1, P4 ;  /* 0x0000000005057211 */ /* 0x000fe400020f0c06 */
[----:B------:R-:W-:-:S02]  /*dd00*/  LOP3.LUT R38, R120, 0x120, RZ, 0xfc, !PT ;  /* 0x0000012078267812 */ /* 0x000fc400078efcff */
[-C--:B------:R-:W-:Y:S01]  /*dd10*/  ISETP.GE.AND P4, PT, R34, R41.reuse, PT ;  /* 0x000000292200720c */ /* 0x080fe20003f86270 */
[----:B------:R0:W-:Y:S01]  /*dd20*/  @!P1 STG.E.U16 [R4.64+-0xfc0], R11 ;  /* 0xfff0400b04009986 */ /* 0x0001e2000c101528 */
[-C--:B------:R-:W-:Y:S02]  /*dd30*/  ISETP.GE.AND P1, PT, R28, R41.reuse, PT ;  /* 0x000000291c00720c */ /* 0x080fe40003f26270 */
[-C--:B------:R-:W-:Y:S01]  /*dd40*/  ISETP.GE.AND P5, PT, R36, R41.reuse, PT ;  /* 0x000000292400720c */ /* 0x080fe20003fa6270 */
[----:B------:R1:W-:Y:S01]  /*dd50*/  @!P2 STG.E.U16 [R4.64+-0xf80], R13 ;  /* 0xfff0800d0400a986 */ /* 0x0003e2000c101528 */
[-C--:B------:R-:W-:Y:S02]  /*dd60*/  ISETP.GE.AND P2, PT, R30, R41.reuse, PT ;  /* 0x000000291e00720c */ /* 0x080fe40003f46270 */
[-C--:B------:R-:W-:Y:S01]  /*dd70*/  ISETP.GE.AND P6, PT, R38, R41.reuse, PT ;  /* 0x000000292600720c */ /* 0x080fe20003fc6270 */
[----:B------:R-:W-:Y:S01]  /*dd80*/  @!P3 STG.E.U16 [R4.64+-0xf40], R15 ;  /* 0xfff0c00f0400b986 */ /* 0x000fe2000c101528 */
        /* <DEDUP_REMOVED lines=28> */
[-C--:B------:R-:W-:Y:S01]  /*df50*/  LEA.HI.SX32 R6, R6, R52.reuse, 0x1b ;  /* 0x0000003406067211 */ /* 0x080fe200078fdaff */
[----:B------:R-:W-:Y:S01]  /*df60*/  @!P5 STG.E.U16 [R4.64+-0xc80], R37 ;  /* 0xfff380250400d986 */ /* 0x000fe2000c101528 */
[C---:B------:R-:W-:Y:S02]  /*df70*/  IADD3 R10, R52.reuse, 0x4, RZ ;  /* 0x00000004340a7810 */ /* 0x040fe40007ffe0ff */
[C---:B0-----:R-:W-:Y:S01]  /*df80*/  IADD3 R11, R52.reuse, 0x5, RZ ;  /* 0x00000005340b7810 */ /* 0x041fe20007ffe0ff */
[----:B------:R0:W-:Y:S01]  /*df90*/  @!P6 STG.E.U16 [R4.64+-0xc40], R39 ;  /* 0xfff3c0270400e986 */ /* 0x0001e2000c101528 */
[----:B------:R-:W-:Y:S02]  /*dfa0*/  LEA.HI.SX32 R9, R9, R52, 0x1b ;  /* 0x0000003409097211 */ /* 0x000fe400078fdaff */
[C---:B------:R-:W-:Y:S02]  /*dfb0*/  IADD3 R12, R52.reuse, 0x6, RZ ;  /* 0x00000006340c7810 */ /* 0x040fe40007ffe0ff */
[----:B-1----:R-:W-:-:S02]  /*dfc0*/  IADD3 R13, R52, 0x7, RZ ;  /* 0x00000007340d7810 */ /* 0x002fc40007ffe0ff */
[----:B------:R-:W-:Y:S02]  /*dfd0*/  SHF.L.U32 R6, R6, 0x1, RZ ;  /* 0x0000000106067819 */ /* 0x000fe400000006ff */
[----:B------:R-:W-:Y:S02]  /*dfe0*/  IADD3 R14, R52, 0x8, RZ ;  /* 0x00000008340e7810 */ /* 0x000fe40007ffe0ff */
[----:B------:R-:W-:Y:S02]  /*dff0*/  LEA.HI.SX32 R10, R10, R52, 0x1b ;  /* 0x000000340a0a7211 */ /* 0x000fe400078fdaff */
[----:B0-----:R-:W-:Y:S02]  /*e000*/  F2FP.BF16.PACK_AB R4, R207, R206 ;  /* 0x000000cecf04723e */ /* 0x001fe400000010ff */
[----:B------:R-:W-:Y:S02]  /*e010*/  IADD3 R15, R52, 0x9, RZ ;  /* 0x00000009340f7810 */ /* 0x000fe40007ffe0ff */
[----:B------:R-:W-:-:S02]  /*e020*/  LEA.HI.SX32 R11, R11, R52, 0x1b ;  /* 0x000000340b0b7211 */ /* 0x000fc400078fdaff */
[----:B------:R-:W-:Y:S02]  /*e030*/  SHF.L.U32 R9, R9, 0x1, RZ ;  /* 0x0000000109097819 */ /* 0x000fe400000006ff */
[----:B------:R-:W-:Y:S02]  /*e040*/  IADD3 R16, R52, 0xa, RZ ;  /* 0x0000000a34107810 */ /* 0x000fe40007ffe0ff */
[----:B------:R-:W-:Y:S02]  /*e050*/  LEA.HI.SX32 R12, R12, R52, 0x1b ;  /* 0x000000340c0c7211 */ /* 0x000fe400078fdaff */
[C---:B------:R-:W-:Y:S02]  /*e060*/  PRMT R27, R4.reuse, 0x7610, R27 ;  /* 0x00007610041b7816 */ /* 0x040fe4000000001b */
[----:B------:R-:W-:Y:S02]  /*e070*/  PRMT R29, R4, 0x7632, R29 ;  /* 0x00007632041d7816 */ /* 0x000fe4000000001d */
[----:B------:R-:W-:-:S02]  /*e080*/  IADD3 R17, R52, 0xb, RZ ;  /* 0x0000000b34117810 */ /* 0x000fc40007ffe0ff */
[----:B------:R-:W-:Y:S02]  /*e090*/  LEA.HI.SX32 R13, R13, R52, 0x1b ;  /* 0x000000340d0d7211 */ /* 0x000fe400078fdaff */
[----:B------:R-:W-:Y:S02]  /*e0a0*/  F2FP.BF16.PACK_AB R4, R211, R210 ;  /* 0x000000d2d304723e */ /* 0x000fe400000010ff */
[----:B------:R-:W-:Y:S02]  /*e0b0*/  IADD3 R18, R52, 0xc, RZ ;  /* 0x0000000c34127810 */ /* 0x000fe40007ffe0ff */
[----:B------:R-:W-:Y:S02]  /*e0c0*/  LEA.HI.SX32 R14, R14, R52, 0x1b ;  /* 0x000000340e0e7211 */ /* 0x000fe400078fdaff */
[----:B------:R-:W-:Y:S02]  /*e0d0*/  SHF.L.U32 R10, R10, 0x1, RZ ;  /* 0x000000010a0a7819 */ /* 0x000fe400000006ff */
[----:B------:R-:W-:-:S02]  /*e0e0*/  F2FP.BF16.PACK_AB R5, R209, R208 ;  /* 0x000000d0d105723e */ /* 0x000fc400000010ff */
[C---:B------:R-:W-:Y:S02]  /*e0f0*/  IADD3 R19, R52.reuse, 0xd, RZ ;  /* 0x0000000d34137810 */ /* 0x040fe40007ffe0ff */
[-C--:B------:R-:W-:Y:S02]  /*e100*/  LEA.HI.SX32 R15, R15, R52.reuse, 0x1b ;  /* 0x000000340f0f7211 */ /* 0x080fe400078fdaff */
[----:B------:R-:W-:Y:S02]  /*e110*/  SHF.L.U32 R11, R11, 0x1, RZ ;  /* 0x000000010b0b7819 */ /* 0x000fe400000006ff */
[----:B------:R-:W-:Y:S02]  /*e120*/  IADD3 R20, R52, 0xe, RZ ;  /* 0x0000000e34147810 */ /* 0x000fe40007ffe0ff */
[----:B------:R-:W-:Y:S02]  /*e130*/  LEA.HI.SX32 R16, R16, R52, 0x1b ;  /* 0x0000003410107211 */ /* 0x000fe400078fdaff */
[----:B------:R-:W-:-:S02]  /*e140*/  SHF.L.U32 R12, R12, 0x1, RZ ;  /* 0x000000010c0c7819 */ /* 0x000fc400000006ff */
[----:B------:R-:W-:Y:S02]  /*e150*/  IADD3 R21, R52, 0xf, RZ ;  /* 0x0000000f34157810 */ /* 0x000fe40007ffe0ff */
[-C--:B------:R-:W-:Y:S02]  /*e160*/  LEA.HI.SX32 R17, R17, R52.reuse, 0x1b ;  /* 0x0000003411117211 */ /* 0x080fe400078fdaff */
[----:B------:R-:W-:Y:S02]  /*e170*/  SHF.L.U32 R13, R13, 0x1, RZ ;  /* 0x000000010d0d7819 */ /* 0x000fe400000006ff */
[-C--:B------:R-:W-:Y:S02]  /*e180*/  LEA.HI.SX32 R18, R18, R52.reuse, 0x1b ;  /* 0x0000003412127211 */ /* 0x080fe400078fdaff */
[----:B------:R-:W-:Y:S02]  /*e190*/  SHF.L.U32 R14, R14, 0x1, RZ ;  /* 0x000000010e0e7819 */ /* 0x000fe400000006ff */
[----:B------:R-:W-:-:S02]  /*e1a0*/  LEA.HI.SX32 R19, R19, R52, 0x1b ;  /* 0x0000003413137211 */ /* 0x000fc400078fdaff */
[----:B------:R-:W-:Y:S02]  /*e1b0*/  SHF.L.U32 R15, R15, 0x1, RZ ;  /* 0x000000010f0f7819 */ /* 0x000fe400000006ff */
[-C--:B------:R-:W-:Y:S02]  /*e1c0*/  LEA.HI.SX32 R20, R20, R52.reuse, 0x1b ;  /* 0x0000003414147211 */ /* 0x080fe400078fdaff */
[----:B------:R-:W-:Y:S02]  /*e1d0*/  SHF.L.U32 R16, R16, 0x1, RZ ;  /* 0x0000000110107819 */ /* 0x000fe400000006ff */
[----:B------:R-:W-:Y:S02]  /*e1e0*/  LEA.HI.SX32 R21, R21, R52, 0x1b ;  /* 0x0000003415157211 */ /* 0x000fe400078fdaff */
[----:B------:R-:W-:Y:S02]  /*e1f0*/  SHF.L.U32 R17, R17, 0x1, RZ ;  /* 0x0000000111117819 */ /* 0x000fe400000006ff */
[----:B------:R-:W-:-:S02]  /*e200*/  SHF.L.U32 R18, R18, 0x1, RZ ;  /* 0x0000000112127819 */ /* 0x000fc400000006ff */
[----:B------:R-:W-:Y:S02]  /*e210*/  SHF.L.U32 R19, R19, 0x1, RZ ;  /* 0x0000000113137819 */ /* 0x000fe400000006ff */
[----:B------:R-:W-:Y:S02]  /*e220*/  SHF.L.U32 R20, R20, 0x1, RZ ;  /* 0x0000000114147819 */ /* 0x000fe400000006ff */
[----:B------:R-:W-:Y:S01]  /*e230*/  SHF.L.U32 R21, R21, 0x1, RZ ;  /* 0x0000000115157819 */ /* 0x000fe200000006ff */
[----:B--2---:R-:W-:Y:S01]  /*e240*/  FADD.FTZ R0, R200, R7 ;  /* 0x00000007c8007221 */ /* 0x004fe20000010000 */
[----:B------:R-:W-:Y:S02]  /*e250*/  IADD3 R7, R52, 0x2, RZ ;  /* 0x0000000234077810 */ /* 0x000fe40007ffe0ff */
[----:B------:R-:W-:Y:S01]  /*e260*/  F2FP.BF16.PACK_AB R200, R201, R200 ;  /* 0x000000c8c9c8723e */ /* 0x000fe200000010ff */
[----:B------:R-:W-:Y:S01]  /*e270*/  BAR.SYNC.DEFER_BLOCKING 0x0 ;  /* 0x0000000000007b1d */ /* 0x000fe20000010000 */
[----:B------:R-:W-:Y:S01]  /*e280*/  LEA.HI.SX32 R8, R7, R52, 0x1b ;  /* 0x0000003407087211 */ /* 0x000fe200078fdaff */
[----:B------:R-:W-:-:S03]  /*e290*/  FADD.FTZ R7, R0, R201 ;  /* 0x000000c900077221 */ /* 0x000fc60000010000 */
[----:B------:R-:W-:Y:S01]  /*e2a0*/  SHF.L.U32 R8, R8, 0x1, RZ ;  /* 0x0000000108087819 */ /* 0x000fe200000006ff */
[----:B------:R-:W-:Y:S01]  /*e2b0*/  FADD.FTZ R0, R7, R202 ;  /* 0x000000ca07007221 */ /* 0x000fe20000010000 */
[----:B------:R-:W-:-:S03]  /*e2c0*/  F2FP.BF16.PACK_AB R202, R203, R202 ;  /* 0x000000cacbca723e */ /* 0x000fc600000010ff */
[----:B------:R-:W-:Y:S01]  /*e2d0*/  FADD.FTZ R7, R0, R203 ;  /* 0x000000cb00077221 */ /* 0x000fe20000010000 */
[----:B------:R-:W-:-:S03]  /*e2e0*/  PRMT R23, R202, 0x7632, R23 ;  /* 0x00007632ca177816 */ /* 0x000fc60000000017 */
[----:B------:R-:W-:Y:S01]  /*e2f0*/  FADD.FTZ R0, R7, R204 ;  /* 0x000000cc07007221 */ /* 0x000fe20000010000 */
[----:B------:R-:W-:Y:S02]  /*e300*/  PRMT R7, R200, 0x7632, R7 ;  /* 0x00007632c8077816 */ /* 0x000fe40000000007 */
[----:B------:R-:W-:Y:S01]  /*e310*/  F2FP.BF16.PACK_AB R204, R205, R204 ;  /* 0x000000cccdcc723e */ /* 0x000fe200000010ff */
[----:B------:R-:W-:Y:S01]  /*e320*/  FADD.FTZ R205, R0, R205 ;  /* 0x000000cd00cd7221 */ /* 0x000fe20000010000 */
[----:B------:R-:W-:Y:S02]  /*e330*/  IADD3 R0, P1, R120, -0x7e0, RZ ;  /* 0xfffff82078007810 */ /* 0x000fe40007f3e0ff */
[----:B------:R-:W-:Y:S01]  /*e340*/  PRMT R25, R204, 0x7632, R25 ;  /* 0x00007632cc197816 */ /* 0x000fe20000000019 */
[----:B------:R-:W-:Y:S01]  /*e350*/  FADD.FTZ R206, R205, R206 ;  /* 0x000000cecdce7221 */ /* 0x000fe20000010000 */
[----:B------:R-:W-:Y:S01]  /*e360*/  IADD3.X R43, R43, -0x1, RZ, P1, !PT ;  /* 0xffffffff2b2b7810 */ /* 0x000fe20000ffe4ff */
[----:B------:R-:W-:Y:S02]  /*e370*/  STS.U16 [R119], R200 ;  /* 0x000000c877007388 */ /* 0x000fe40000000400 */
[----:B------:R-:W-:-:S02]  /*e380*/  FADD.FTZ R207, R206, R207 ;  /* 0x000000cfcecf7221 */ /* 0x000fc40000010000 */
[----:B------:R0:W-:Y:S02]  /*e390*/  STS.U16 [R6+0x2], R7 ;  /* 0x0000020706007388 */ /* 0x0001e40000000400 */
[----:B------:R-:W-:Y:S02]  /*e3a0*/  FADD.FTZ R208, R207, R208 ;  /* 0x000000d0cfd07221 */ /* 0x000fe40000010000 */
[----:B------:R1:W-:Y:S02]  /*e3b0*/  STS.U16 [R8+0x4], R202 ;  /* 0x000004ca08007388 */ /* 0x0003e40000000400 */
[----:B------:R-:W-:Y:S02]  /*e3c0*/  FADD.FTZ R209, R208, R209 ;  /* 0x000000d1d0d17221 */ /* 0x000fe40000010000 */
[----:B------:R2:W-:Y:S01]  /*e3d0*/  STS.U16 [R9+0x6], R23 ;  /* 0x0000061709007388 */ /* 0x0005e20000000400 */
[----:B0-----:R-:W-:Y:S01]  /*e3e0*/  PRMT R7, R5, 0x7610, R7 ;  /* 0x0000761005077816 */ /* 0x001fe20000000007 */
[----:B------:R-:W-:-:S02]  /*e3f0*/  FADD.FTZ R210, R209, R210 ;  /* 0x000000d2d1d27221 */ /* 0x000fc40000010000 */
[----:B------:R0:W-:Y:S01]  /*e400*/  STS.U16 [R10+0x8], R204 ;  /* 0x000008cc0a007388 */ /* 0x0001e20000000400 */
[----:B------:R-:W-:Y:S02]  /*e410*/  PRMT R6, R5, 0x7632, R6 ;  /* 0x0000763205067816 */ /* 0x000fe40000000006 */
[----:B-1----:R-:W-:Y:S01]  /*e420*/  PRMT R8, R4, 0x7610, R8 ;  /* 0x0000761004087816 */ /* 0x002fe20000000008 */
[----:B------:R-:W-:Y:S01]  /*e430*/  STS.U16 [R11+0xa], R25 ;  /* 0x00000a190b007388 */ /* 0x000fe20000000400 */
[----:B------:R-:W-:Y:S01]  /*e440*/  F2FP.BF16.PACK_AB R5, R164, R216 ;  /* 0x000000d8a405723e */ /* 0x000fe200000010ff */
[----:B------:R-:W-:Y:S01]  /*e450*/  FADD.FTZ R211, R210, R211 ;  /* 0x000000d3d2d37221 */ /* 0x000fe20000010000 */
[----:B--2---:R-:W-:Y:S01]  /*e460*/  PRMT R9, R4, 0x7632, R9 ;  /* 0x0000763204097816 */ /* 0x004fe20000000009 */
[----:B------:R1:W-:Y:S01]  /*e470*/  STS.U16 [R12+0xc], R27 ;  /* 0x00000c1b0c007388 */ /* 0x0003e20000000400 */
[----:B------:R-:W-:Y:S01]  /*e480*/  F2FP.BF16.PACK_AB R4, R215, R212 ;  /* 0x000000d4d704723e */ /* 0x000fe200000010ff */
[----:B------:R-:W-:-:S02]  /*e490*/  FADD.FTZ R212, R211, R212 ;  /* 0x000000d4d3d47221 */ /* 0x000fc40000010000 */
[----:B------:R-:W-:Y:S01]  /*e4a0*/  STS.U16 [R13+0xe], R29 ;  /* 0x00000e1d0d007388 */ /* 0x000fe20000000400 */
[----:B0-----:R-:W-:Y:S01]  /*e4b0*/  PRMT R10, R4, 0x7610, R10 ;  /* 0x00007610040a7816 */ /* 0x001fe2000000000a */
[----:B------:R-:W-:Y:S02]  /*e4c0*/  FADD.FTZ R215, R212, R215 ;  /* 0x000000d7d4d77221 */ /* 0x000fe40000010000 */
[----:B------:R-:W-:Y:S01]  /*e4d0*/  STS.U16 [R14+0x10], R7 ;  /* 0x000010070e007388 */ /* 0x000fe20000000400 */
[----:B-1----:R-:W-:Y:S01]  /*e4e0*/  PRMT R12, R4, 0x7632, R12 ;  /* 0x00007632040c7816 */ /* 0x002fe2000000000c */
[----:B------:R-:W-:Y:S02]  /*e4f0*/  FADD.FTZ R215, R215, R216 ;  /* 0x000000d8d7d77221 */ /* 0x000fe40000010000 */
[----:B------:R0:W-:Y:S01]  /*e500*/  STS.U16 [R15+0x12], R6 ;  /* 0x000012060f007388 */ /* 0x0001e20000000400 */
[----:B------:R-:W-:Y:S01]  /*e510*/  MOV R4, UR11 ;  /* 0x0000000b00047c02 */ /* 0x000fe20008000f00 */
[----:B------:R-:W-:-:S02]  /*e520*/  UIADD3 UR11, UR35, UR6, URZ ;  /* 0x00000006230b7290 */ /* 0x000fc4000fffe03f */
[----:B------:R-:W-:Y:S04]  /*e530*/  STS.U16 [R16+0x14], R8 ;  /* 0x0000140810007388 */ /* 0x000fe80000000400 */
[----:B------:R-:W-:Y:S01]  /*e540*/  STS.U16 [R17+0x16], R9 ;  /* 0x0000160911007388 */ /* 0x000fe20000000400 */
[----:B0-----:R-:W-:-:S03]  /*e550*/  PRMT R6, R5, 0x7632, R6 ;  /* 0x0000763205067816 */ /* 0x001fc60000000006 */
        /* <DEDUP_REMOVED lines=23> */
[----:B0-----:R-:W-:-:S05]  /*e6d0*/  FADD.FTZ R4, R215, R164 ;  /* 0x000000a4d7047221 */ /* 0x001fca0000010000 */
        /* <DEDUP_REMOVED lines=16> */
.L_x_1596:
[----:B------:R-:W-:Y:S05]  /*e7e0*/  BSYNC B0 ;  /* 0x0000000000007941 */ /* 0x000fea0003800000 */
.L_x_1595:
        /* <DEDUP_REMOVED lines=23> */
[----:B------:R-:W-:Y:S01]  /*e960*/  UIADD3 UR21, UP5, UR21, -0x1000, URZ ;  /* 0xfffff00015157890 */ /* 0x000fe2000ffbe03f */
[----:B------:R-:W-:Y:S01]  /*e970*/  LEA.HI.X R3, R3, R0, R4, 0x1, P0 ;  /* 0x0000000003037211 */ /* 0x000fe200000f0c04 */
[----:B------:R-:W-:Y:S01]  /*e980*/  UIADD3 UR7, UR7, 0x1, URZ ;  /* 0x0000000107077890 */ /* 0x000fe2000fffe03f */
        /* <DEDUP_REMOVED lines=9> */
[-C--:B------:R-:W-:Y:S01]  /*ea20*/  ISETP.GE.AND P5, PT, R40, R25.reuse, PT ;  /* 0x000000192800720c */ /* 0x080fe20003fa6270 */
[----:B------:R-:W-:Y:S02]  /*ea30*/  UIADD3.X UR18, UR18, -0x1, URZ, UP4, !UPT ;  /* 0xffffffff12127890 */ /* 0x000fe4000a7fe43f */
[----:B------:R0:W-:Y:S01]  /*ea40*/  @!P6 STG.E.U16 [R2.64+0xc0], R13 ;  /* 0x0000c00d0200e986 */ /* 0x0001e2000c101528 */
[-C--:B------:R-:W-:Y:S01]  /*ea50*/  ISETP.GE.AND P6, PT, R42, R25.reuse, PT ;  /* 0x000000192a00720c */ /* 0x080fe20003fc6270 */
[----:B------:R-:W-:Y:S02]  /*ea60*/  UIADD3.X UR20, UR20, -0x1, URZ, UP5, !UPT ;  /* 0xffffffff14147890 */ /* 0x000fe4000affe43f */
        /* <DEDUP_REMOVED lines=18> */
.L_x_1490:
[----:B------:R-:W-:Y:S02]  /*eb90*/  ISETP.NE.U32.AND P0, PT, RZ, c[0x0][0x328], PT ;  /* 0x0000ca00ff007a0c */ /* 0x000fe40003f05070 */
[----:B------:R-:W-:Y:S02]  /*eba0*/  ISETP.NE.U32.AND P2, PT, RZ, c[0x0][0x348], PT ;  /* 0x0000d200ff007a0c */ /* 0x000fe40003f45070 */
[----:B------:R-:W-:Y:S02]  /*ebb0*/  ISETP.NE.AND.EX P1, PT, RZ, c[0x0][0x32c], PT, P0 ;  /* 0x0000cb00ff007a0c */ /* 0x000fe40003f25300 */
[----:B------:R-:W-:-:S11]  /*ebc0*/  ISETP.NE.AND.EX P0, PT, RZ, c[0x0][0x34c], PT, P2 ;  /* 0x0000d300ff007a0c */ /* 0x000fd60003f05320 */
[----:B------:R-:W-:Y:S05]  /*ebd0*/  @!P1 BRA `(.L_x_1598) ;  /* 0x000001f000009947 */ /* 0x000fea0003800000 */
[----:B-1----:R-:W3:Y:S01]  /*ebe0*/  LDL.LU R2, [R1+0xc] ;  /* 0x00000c0001027983 */ /* 0x002ee20000300800 */
[----:B------:R-:W-:Y:S03]  /*ebf0*/  BSSY B0, `(.L_x_1598) ;  /* 0x000001d000007945 */ /* 0x000fe60003800000 */
[----:B------:R-:W1:Y:S04]  /*ec00*/  S2R R6, SR_LANEID ;  /* 0x0000000000067919 */ /* 0x000e680000000000 */
[----:B------:R-:W4:Y:S01]  /*ec10*/  S2R R7, SR_TID.X ;  /* 0x0000000000077919 */ /* 0x000f220000002100 */
[----:B-1----:R-:W-:-:S13]  /*ec20*/  ISETP.NE.AND P2, PT, R6, RZ, PT ;  /* 0x000000ff0600720c */ /* 0x002fda0003f45270 */
[----:B----4-:R-:W-:-:S04]  /*ec30*/  @!P2 SHF.R.S32.HI R6, RZ, 0x1f, R7 ;  /* 0x0000001fff06a819 */ /* 0x010fc80000011407 */
[----:B------:R-:W-:-:S04]  /*ec40*/  @!P2 LEA.HI R6, R6, R7, RZ, 0x5 ;  /* 0x000000070606a211 */ /* 0x000fc800078f28ff */
[----:B------:R-:W-:Y:S01]  /*ec50*/  @!P2 SHF.R.S32.HI R9, RZ, 0x5, R6 ;  /* 0x00000005ff09a819 */ /* 0x000fe20000011406 */
[----:B---3--:R-:W1:Y:S02]  /*ec60*/  SHFL.DOWN P1, R0, R2, 0x1, 0x1f ;  /* 0x08201f0002007f89 */ /* 0x008e640000020000 */
[----:B-1----:R-:W-:-:S05]  /*ec70*/  @P1 FADD R0, R0, R2 ;  /* 0x0000000200001221 */ /* 0x002fca0000000000 */
[----:B------:R-:W1:Y:S02]  /*ec80*/  SHFL.DOWN P1, R3, R0, 0x2, 0x1f ;  /* 0x08401f0000037f89 */ /* 0x000e640000020000 */
        /* <DEDUP_REMOVED lines=19> */
.L_x_1599:
[----:B-1----:R-:W-:Y:S05]  /*edc0*/  BSYNC B0 ;  /* 0x0000000000007941 */ /* 0x002fea0003800000 */
.L_x_1598:
[----:B------:R-:W-:Y:S01]  /*edd0*/  BSSY B0, `(.L_x_1600) ;  /* 0x0000023000007945 */ /* 0x000fe20003800000 */
[----:B------:R-:W-:Y:S05]  /*ede0*/  @!P0 BRA `(.L_x_1601) ;  /* 0x0000020000008947 */ /* 0x000fea0003800000 */
[----:B-1----:R-:W3:Y:S04]  /*edf0*/  LDL.LU R2, [R1+0x8] ;  /* 0x0000080001027983 */ /* 0x002ee80000300800 */
[----:B------:R-:W1:Y:S04]  /*ee00*/  S2R R6, SR_LANEID ;  /* 0x0000000000067919 */ /* 0x000e680000000000 */
[----:B------:R-:W4:Y:S04]  /*ee10*/  S2R R7, SR_TID.X ;  /* 0x0000000000077919 */ /* 0x000f280000002100 */
[----:B------:R-:W-:Y:S01]  /*ee20*/  BAR.SYNC.DEFER_BLOCKING 0x0 ;  /* 0x0000000000007b1d */ /* 0x000fe20000010000 */
        /* <DEDUP_REMOVED lines=28> */
.L_x_1601:
[----:B------:R-:W3:Y:S02]  /*eff0*/  S2R R7, SR_TID.X ;  /* 0x0000000000077919 */ /* 0x000ee40000002100 */
.L_x_1602:
[----:B-1----:R-:W-:Y:S05]  /*f000*/  BSYNC B0 ;  /* 0x0000000000007941 */ /* 0x002fea0003800000 */
.L_x_1600:
[----:B---3--:R-:W-:-:S13]  /*f010*/  ISETP.GE.AND P0, PT, R7, c[0x0][0x16c], PT ;  /* 0x00005b0007007a0c */ /* 0x008fda0003f06270 */
[----:B------:R-:W-:Y:S05]  /*f020*/  @P0 EXIT ;  /* 0x000000000000094d */ /* 0x000fea0003800000 */
[----:B------:R-:W-:Y:S02]  /*f030*/  ULDC.64 UR6, c[0x0][0x288] ;  /* 0x0000a20000067ab9 */ /* 0x000fe40000000a00 */
[----:B------:R-:W-:Y:S02]  /*f040*/  UIMAD UR28, UR28, UR6, URZ ;  /* 0x000000061c1c72a4 */ /* 0x000fe4000f8e023f */
[----:B------:R-:W-:Y:S02]  /*f050*/  UIMAD.WIDE.U32 UR4, UR29, UR6, URZ ;  /* 0x000000061d0472a5 */ /* 0x000fe4000f8e003f */
[----:B------:R-:W-:-:S04]  /*f060*/  UIMAD UR6, UR29, UR7, UR28 ;  /* 0x000000071d0672a4 */ /* 0x000fc8000f8e021c */
[----:B------:R-:W-:Y:S02]  /*f070*/  UIADD3 UR6, UR5, UR6, URZ ;  /* 0x0000000605067290 */ /* 0x000fe4000fffe03f */
.L_x_1603:
[----:B-1----:R1:W3:Y:S01]  /*f080*/  LDS.64 R8, [R7.X8+0xfe80] ;  /* 0x00fe800007087984 */ /* 0x0022e20000008a00 */
[----:B------:R-:W-:Y:S02]  /*f090*/  SHF.R.S32.HI R0, RZ, 0x1f, R7 ;  /* 0x0000001fff007819 */ /* 0x000fe40000011407 */
[----:B------:R-:W-:Y:S02]  /*f0a0*/  MOV R2, UR4 ;  /* 0x0000000400027c02 */ /* 0x000fe40008000f00 */
[----:B------:R-:W-:Y:S01]  /*f0b0*/  MOV R5, UR6 ;  /* 0x0000000600057c02 */ /* 0x000fe20008000f00 */
[----:B------:R-:W-:Y:S01]  /*f0c0*/  IMAD R0, R0, c[0x0][0x290], RZ ;  /* 0x0000a40000007a24 */ /* 0x000fe200078e02ff */
[----:B------:R-:W-:Y:S02]  /*f0d0*/  MOV R4, R2 ;  /* 0x0000000200047202 */ /* 0x000fe40000000f00 */
[----:B------:R-:W-:Y:S01]  /*f0e0*/  MOV R3, UR5 ;  /* 0x0000000500037c02 */ /* 0x000fe20008000f00 */
[C---:B------:R-:W-:Y:S01]  /*f0f0*/  IMAD R3, R7.reuse, c[0x0][0x294], R0 ;  /* 0x0000a50007037a24 */ /* 0x040fe200078e0200 */
[----:B------:R-:W-:Y:S01]  /*f100*/  YIELD ;  /* 0x0000000000007946 */ /* 0x000fe20003800000 */
[C---:B------:R-:W-:Y:S01]  /*f110*/  IMAD.WIDE.U32 R4, R7.reuse, c[0x0][0x290], R4 ;  /* 0x0000a40007047a25 */ /* 0x040fe200078e0004 */
[----:B-1----:R-:W-:-:S04]  /*f120*/  IADD3 R7, R7, c[0x0][0x0], RZ ;  /* 0x0000000007077a10 */ /* 0x002fc80007ffe0ff */
[----:B------:R-:W-:Y:S02]  /*f130*/  IADD3 R3, R5, R3, RZ ;  /* 0x0000000305037210 */ /* 0x000fe40007ffe0ff */
[----:B------:R-:W-:-:S04]  /*f140*/  LEA R2, P0, R4, c[0x0][0x310], 0x3 ;  /* 0x0000c40004027a11 */ /* 0x000fc800078018ff */
[----:B------:R-:W-:Y:S02]  /*f150*/  LEA.HI.X R3, R4, c[0x0][0x314], R3, 0x3, P0 ;  /* 0x0000c50004037a11 */ /* 0x000fe400000f1c03 */
[----:B------:R-:W-:-:S03]  /*f160*/  ISETP.GE.AND P0, PT, R7, c[0x0][0x16c], PT ;  /* 0x00005b0007007a0c */ /* 0x000fc60003f06270 */
[----:B---3--:R1:W-:Y:S04]  /*f170*/  RED.E.ADD.F32.FTZ.RN.STRONG.GPU [R2.64], R8 ;  /* 0x000000080200798e */ /* 0x0083e8000c10e7a8 */
[----:B------:R1:W-:Y:S06]  /*f180*/  RED.E.ADD.F32.FTZ.RN.STRONG.GPU [R2.64+0x4], R9 ;  /* 0x000004090200798e */ /* 0x0003ec000c10e7a8 */
[----:B------:R-:W-:Y:S05]  /*f190*/  @!P0 BRA `(.L_x_1603) ;  /* 0xfffffee000008947 */ /* 0x000fea000383ffff */
[----:B------:R-:W-:Y:S05]  /*f1a0*/  EXIT ;  /* 0x000000000000794d */ /* 0x000fea0003800000 */
.L_x_1496:
[----:B------:R-:W-:Y:S01]  /*f1b0*/  HFMA2.MMA R66, -RZ, RZ, 0, 5.9604644775390625e-08 ;  /* 0x00000001ff427435 */ /* 0x000fe200000001ff */
[----:B------:R-:W-:-:S02]  /*f1c0*/  MOV R65, R68 ;  /* 0x0000004400417202 */ /* 0x000fc40000000f00 */
[----:B------:R-:W-:Y:S02]  /*f1d0*/  MOV R214, RZ ;  /* 0x000000ff00d67202 */ /* 0x000fe40000000f00 */
[----:B------:R-:W-:Y:S02]  /*f1e0*/  MOV R75, 0xffffffff ;  /* 0xffffffff004b7802 */ /* 0x000fe40000000f00 */
[----:B------:R-:W-:Y:S02]  /*f1f0*/  MOV R64, 0xf210 ;  /* 0x0000f21000407802 */ /* 0x000fe40000000f00 */
[----:B0-2--5:R-:W-:Y:S05]  /*f200*/  CALL.REL.NOINC `($__internal_38_$__cuda_sm70_shflsync_up) ;  /* 0x00001e1000007944 */ /* 0x025fea0003c00000 */
[----:B-1----:R-:W-:Y:S01]  /*f210*/  MOV R67, R66 ;  /* 0x0000004200437202 */ /* 0x002fe20000000f00 */
[----:B------:R-:W-:Y:S05]  /*f220*/  BRA `(.L_x_1604) ;  /* 0xffff769000007947 */ /* 0x000fea000383ffff */
.L_x_1497:
[----:B------:R-:W-:Y:S01]  /*f230*/  HFMA2.MMA R66, -RZ, RZ, 0, 5.9604644775390625e-08 ;  /* 0x00000001ff427435 */ /* 0x000fe200000001ff */
[----:B------:R-:W-:Y:S02]  /*f240*/  MOV R65, R70 ;  /* 0x0000004600417202 */ /* 0x000fe40000000f00 */
[----:B------:R-:W-:Y:S02]  /*f250*/  MOV R214, RZ ;  /* 0x000000ff00d67202 */ /* 0x000fe40000000f00 */
[----:B------:R-:W-:-:S02]  /*f260*/  MOV R75, 0xffffffff ;  /* 0xffffffff004b7802 */ /* 0x000fc40000000f00 */
[----:B------:R-:W-:Y:S02]  /*f270*/  MOV R64, 0xf290 ;  /* 0x0000f29000407802 */ /* 0x000fe40000000f00 */
[----:B0123-5:R-:W-:Y:S05]  /*f280*/  CALL.REL.NOINC `($__internal_38_$__cuda_sm70_shflsync_up) ;  /* 0x00001d9000007944 */ /* 0x02ffea0003c00000 */
[----:B-1----:R-:W-:Y:S01]  /*f290*/  MOV R71, R66 ;  /* 0x0000004200477202 */ /* 0x002fe20000000f00 */
[----:B------:R-:W-:Y:S01]  /*f2a0*/  HFMA2.MMA R66, -RZ, RZ, 0, 5.9604644775390625e-08 ;  /* 0x00000001ff427435 */ /* 0x000fe200000001ff */
[----:B------:R-:W-:Y:S02]  /*f2b0*/  MOV R65, R73 ;  /* 0x0000004900417202 */ /* 0x000fe40000000f00 */
[----:B------:R-:W-:Y:S02]  /*f2c0*/  MOV R214, RZ ;  /* 0x000000ff00d67202 */ /* 0x000fe40000000f00 */
[----:B------:R-:W-:Y:S02]  /*f2d0*/  MOV R75, 0xffffffff ;  /* 0xffffffff004b7802 */ /* 0x000fe40000000f00 */
[----:B------:R-:W-:Y:S02]  /*f2e0*/  MOV R64, 0xf300 ;  /* 0x0000f30000407802 */ /* 0x000fe40000000f00 */
[----:B------:R-:W-:Y:S05]  /*f2f0*/  CALL.REL.NOINC `($__internal_38_$__cuda_sm70_shflsync_up) ;  /* 0x00001d2000007944 */ /* 0x000fea0003c00000 */
[----:B-1----:R-:W-:Y:S01]  /*f300*/  MOV R72, R66 ;  /* 0x0000004200487202 */ /* 0x002fe20000000f00 */
[----:B------:R-:W-:Y:S01]  /*f310*/  HFMA2.MMA R66, -RZ, RZ, 0, 5.9604644775390625e-08 ;  /* 0x00000001ff427435 */ /* 0x000fe200000001ff */
[----:B------:R-:W-:-:S02]  /*f320*/  MOV R65, R69 ;  /* 0x0000004500417202 */ /* 0x000fc40000000f00 */
[----:B------:R-:W-:Y:S02]  /*f330*/  MOV R214, RZ ;  /* 0x000000ff00d67202 */ /* 0x000fe40000000f00 */
[----:B------:R-:W-:Y:S02]  /*f340*/  MOV R75, 0xffffffff ;  /* 0xffffffff004b7802 */ /* 0x000fe40000000f00 */
[----:B------:R-:W-:Y:S02]  /*f350*/  MOV R64, 0xf370 ;  /* 0x0000f37000407802 */ /* 0x000fe40000000f00 */
[----:B------:R-:W-:Y:S05]  /*f360*/  CALL.REL.NOINC `($__internal_38_$__cuda_sm70_shflsync_up) ;  /* 0x00001cb000007944 */ /* 0x000fea0003c00000 */
[C---:B------:R-:W-:Y:S01]  /*f370*/  FMUL.FTZ R65, R70.reuse, R71 ;  /* 0x0000004746417220 */ /* 0x040fe20000410000 */
[----:B------:R-:W-:Y:S01]  /*f380*/  ISETP.GE.AND P0, PT, R121, 0x1, PT ;  /* 0x000000017900780c */ /* 0x000fe20003f06270 */
[-C--:B------:R-:W-:Y:S01]  /*f390*/  FMUL.FTZ R64, R70, R67.reuse ;  /* 0x0000004346407220 */ /* 0x080fe20000410000 */
[----:B------:R-:W-:Y:S01]  /*f3a0*/  MOV R214, RZ ;  /* 0x000000ff00d67202 */ /* 0x000fe20000000f00 */
[C---:B------:R-:W-:Y:S01]  /*f3b0*/  FFMA.FTZ R65, R68.reuse, R67, -R65 ;  /* 0x0000004344417223 */ /* 0x040fe20000010841 */
[----:B------:R-:W-:Y:S01]  /*f3c0*/  MOV R75, 0xffffffff ;  /* 0xffffffff004b7802 */ /* 0x000fe20000000f00 */
[----:B------:R-:W-:-:S02]  /*f3d0*/  FFMA.FTZ R67, R68, R71, R64 ;  /* 0x0000004744437223 */ /* 0x000fc40000010040 */
[----:B-1----:R-:W-:-:S04]  /*f3e0*/  FMUL.FTZ R71, R70, R66 ;  /* 0x0000004246477220 */ /* 0x002fc80000410000 */
[-C--:B------:R-:W-:Y:S02]  /*f3f0*/  FFMA.FTZ R64, R68, R72.reuse, -R71 ;  /* 0x0000004844407223 */ /* 0x080fe40000010847 */
[C---:B------:R-:W-:Y:S01]  /*f400*/  FMUL.FTZ R71, R70.reuse, R72 ;  /* 0x0000004846477220 */ /* 0x040fe20000410000 */
[----:B------:R-:W-:Y:S01]  /*f410*/  FSEL R70, R70, R67, !P0 ;  /* 0x0000004346467208 */ /* 0x000fe20004000000 */
[C---:B------:R-:W-:Y:S02]  /*f420*/  FADD.FTZ R64, R73.reuse, R64 ;  /* 0x0000004049407221 */ /* 0x040fe40000010000 */
[C---:B------:R-:W-:Y:S01]  /*f430*/  FFMA.FTZ R66, R68.reuse, R66, R71 ;  /* 0x0000004244427223 */ /* 0x040fe20000010047 */
[----:B------:R-:W-:Y:S02]  /*f440*/  FSEL R68, R68, R65, !P0 ;  /* 0x0000004144447208 */ /* 0x000fe40004000000 */
[----:B------:R-:W-:Y:S01]  /*f450*/  FSEL R73, R73, R64, !P0 ;  /* 0x0000004049497208 */ /* 0x000fe20004000000 */
[----:B------:R-:W-:Y:S01]  /*f460*/  FADD.FTZ R66, R69, R66 ;  /* 0x0000004245427221 */ /* 0x000fe20000010000 */
[----:B------:R-:W-:-:S02]  /*f470*/  MOV R65, R68 ;  /* 0x0000004400417202 */ /* 0x000fc40000000f00 */
[----:B------:R-:W-:Y:S02]  /*f480*/  MOV R64, 0xf4c0 ;  /* 0x0000f4c000407802 */ /* 0x000fe40000000f00 */
[----:B------:R-:W-:Y:S01]  /*f490*/  FSEL R69, R69, R66, !P0 ;  /* 0x0000004245457208 */ /* 0x000fe20004000000 */
[----:B------:R-:W-:-:S06]  /*f4a0*/  HFMA2.MMA R66, -RZ, RZ, 0, 1.1920928955078125e-07 ;  /* 0x00000002ff427435 */ /* 0x000fcc00000001ff */
[----:B------:R-:W-:Y:S05]  /*f4b0*/  CALL.REL.NOINC `($__internal_38_$__cuda_sm70_shflsync_up) ;  /* 0x00001b6000007944 */ /* 0x000fea0003c00000 */
[----:B-1----:R-:W-:Y:S01]  /*f4c0*/  MOV R67, R66 ;  /* 0x0000004200437202 */ /* 0x002fe20000000f00 */
[----:B------:R-:W-:Y:S01]  /*f4d0*/  HFMA2.MMA R66, -RZ, RZ, 0, 1.1920928955078125e-07 ;  /* 0x00000002ff427435 */ /* 0x000fe200000001ff */
[----:B------:R-:W-:Y:S02]  /*f4e0*/  MOV R65, R70 ;  /* 0x0000004600417202 */ /* 0x000fe40000000f00 */
[----:B------:R-:W-:Y:S02]  /*f4f0*/  MOV R214, RZ ;  /* 0x000000ff00d67202 */ /* 0x000fe40000000f00 */
[----:B------:R-:W-:Y:S02]  /*f500*/  MOV R75, 0xffffffff ;  /* 0xffffffff004b7802 */ /* 0x000fe40000000f00 */
[----:B------:R-:W-:-:S02]  /*f510*/  MOV R64, 0xf530 ;  /* 0x0000f53000407802 */ /* 0x000fc40000000f00 */
[----:B------:R-:W-:Y:S05]  /*f520*/  CALL.REL.NOINC `($__internal_38_$__cuda_sm70_shflsync_up) ;  /* 0x00001af000007944 */ /* 0x000fea0003c00000 */
[----:B-1----:R-:W-:Y:S01]  /*f530*/  MOV R71, R66 ;  /* 0x0000004200477202 */ /* 0x002fe20000000f00 */
[----:B------:R-:W-:Y:S01]  /*f540*/  HFMA2.MMA R66, -RZ, RZ, 0, 1.1920928955078125e-07 ;  /* 0x00000002ff427435 */ /* 0x000fe200000001ff */
[----:B------:R-:W-:-:S02]  /*f550*/  MOV R65, R73 ;  /* 0x0000004900417202 */ /* 0x000fc40000000f00 */
[----:B------:R-:W-:Y:S02]  /*f560*/  MOV R214, RZ ;  /* 0x000000ff00d67202 */ /* 0x000fe40000000f00 */
[----:B------:R-:W-:Y:S02]  /*f570*/  MOV R75, 0xffffffff ;  /* 0xffffffff004b7802 */ /* 0x000fe40000000f00 */
[----:B------:R-:W-:Y:S02]  /*f580*/  MOV R64, 0xf5a0 ;  /* 0x0000f5a000407802 */ /* 0x000fe40000000f00 */
[----:B------:R-:W-:Y:S05]  /*f590*/  CALL.REL.NOINC `($__internal_38_$__cuda_sm70_shflsync_up) ;  /* 0x00001a8000007944 */ /* 0x000fea0003c00000 */
[----:B-1----:R-:W-:Y:S01]  /*f5a0*/  MOV R72, R66 ;  /* 0x0000004200487202 */ /* 0x002fe20000000f00 */
[----:B------:R-:W-:Y:S01]  /*f5b0*/  HFMA2.MMA R66, -RZ, RZ, 0, 1.1920928955078125e-07 ;  /* 0x00000002ff427435 */ /* 0x000fe200000001ff */
[----:B------:R-:W-:Y:S02]  /*f5c0*/  MOV R65, R69 ;  /* 0x0000004500417202 */ /* 0x000fe40000000f00 */
[----:B------:R-:W-:Y:S02]  /*f5d0*/  MOV R214, RZ ;  /* 0x000000ff00d67202 */ /* 0x000fe40000000f00 */
[----:B------:R-:W-:-:S02]  /*f5e0*/  MOV R75, 0xffffffff ;  /* 0xffffffff004b7802 */ /* 0x000fc40000000f00 */
[----:B------:R-:W-:Y:S02]  /*f5f0*/  MOV R64, 0xf610 ;  /* 0x0000f61000407802 */ /* 0x000fe40000000f00 */
[----:B------:R-:W-:Y:S05]  /*f600*/  CALL.REL.NOINC `($__internal_38_$__cuda_sm70_shflsync_up) ;  /* 0x00001a1000007944 */ /* 0x000fea0003c00000 */
[----:B-1----:R-:W-:Y:S01]  /*f610*/  FMUL.FTZ R65, R70, R66 ;  /* 0x0000004246417220 */ /* 0x002fe20000410000 */
[----:B------:R-:W-:Y:S02]  /*f620*/  ISETP.GE.AND P0, PT, R121, 0x2, PT ;  /* 0x000000027900780c */ /* 0x000fe40003f06270 */
[----:B------:R-:W-:Y:S01]  /*f630*/  MOV R214, RZ ;  /* 0x000000ff00d67202 */ /* 0x000fe20000000f00 */
[C---:B------:R-:W-:Y:S01]  /*f640*/  FFMA.FTZ R64, R72.reuse, R68, -R65 ;  /* 0x0000004448407223 */ /* 0x040fe20000010841 */
[----:B------:R-:W-:Y:S01]  /*f650*/  MOV R75, 0xffffffff ;  /* 0xffffffff004b7802 */ /* 0x000fe20000000f00 */
[----:B------:R-:W-:-:S04]  /*f660*/  FMUL.FTZ R65, R72, R70 ;  /* 0x0000004648417220 */ /* 0x000fc80000410000 */
[----:B------:R-:W-:Y:S02]  /*f670*/  FFMA.FTZ R66, R68, R66, R65 ;  /* 0x0000004244427223 */ /* 0x000fe40000010041 */
[----:B------:R-:W-:Y:S02]  /*f680*/  FMUL.FTZ R65, R67, R70 ;  /* 0x0000004643417220 */ /* 0x000fe40000410000 */
[----:B------:R-:W-:Y:S01]  /*f690*/  @P0 FADD.FTZ R69, R69, R66 ;  /* 0x0000004245450221 */ /* 0x000fe20000010000 */
[----:B------:R-:W-:Y:S01]  /*f6a0*/  HFMA2.MMA R66, -RZ, RZ, 0, 2.384185791015625e-07 ;  /* 0x00000004ff427435 */ /* 0x000fe200000001ff */
[C---:B------:R-:W-:Y:S02]  /*f6b0*/  FFMA.FTZ R65, R71.reuse, R68, R65 ;  /* 0x0000004447417223 */ /* 0x040fe40000010041 */
[----:B------:R-:W-:Y:S02]  /*f6c0*/  FMUL.FTZ R71, R71, R70 ;  /* 0x0000004647477220 */ /* 0x000fe40000410000 */
[----:B------:R-:W-:Y:S01]  /*f6d0*/  @P0 FADD.FTZ R73, R73, R64 ;  /* 0x0000004049490221 */ /* 0x000fe20000010000 */
[----:B------:R-:W-:Y:S01]  /*f6e0*/  FSEL R70, R70, R65, !P0 ;  /* 0x0000004146467208 */ /* 0x000fe20004000000 */
[----:B------:R-:W-:Y:S01]  /*f6f0*/  @P0 FFMA.FTZ R68, R67, R68, -R71 ;  /* 0x0000004443440223 */ /* 0x000fe20000010847 */
[----:B------:R-:W-:-:S04]  /*f700*/  MOV R64, 0xf760 ;  /* 0x0000f76000407802 */ /* 0x000fc80000000f00 */
[----:B------:R-:W-:Y:S02]  /*f710*/  MOV R67, R68 ;  /* 0x0000004400437202 */ /* 0x000fe40000000f00 */
[----:B------:R-:W-:Y:S02]  /*f720*/  MOV R68, R69 ;  /* 0x0000004500447202 */ /* 0x000fe40000000f00 */
[----:B------:R-:W-:Y:S02]  /*f730*/  MOV R69, R73 ;  /* 0x0000004900457202 */ /* 0x000fe40000000f00 */
[----:B------:R-:W-:Y:S02]  /*f740*/  MOV R65, R67 ;  /* 0x0000004300417202 */ /* 0x000fe40000000f00 */
[----:B------:R-:W-:Y:S05]  /*f750*/  CALL.REL.NOINC `($__internal_38_$__cuda_sm70_shflsync_up) ;  /* 0x000018c000007944 */ /* 0x000fea0003c00000 */
[----:B-1----:R-:W-:Y:S01]  /*f760*/  MOV R71, R66 ;  /* 0x0000004200477202 */ /* 0x002fe20000000f00 */
[----:B------:R-:W-:Y:S01]  /*f770*/  HFMA2.MMA R66, -RZ, RZ, 0, 2.384185791015625e-07 ;  /* 0x00000004ff427435 */ /* 0x000fe200000001ff */
[----:B------:R-:W-:Y:S02]  /*f780*/  MOV R65, R70 ;  /* 0x0000004600417202 */ /* 0x000fe40000000f00 */
[----:B------:R-:W-:-:S02]  /*f790*/  MOV R214, RZ ;  /* 0x000000ff00d67202 */ /* 0x000fc40000000f00 */
[----:B------:R-:W-:Y:S02]  /*f7a0*/  MOV R75, 0xffffffff ;  /* 0xffffffff004b7802 */ /* 0x000fe40000000f00 */
[----:B------:R-:W-:Y:S02]  /*f7b0*/  MOV R64, 0xf7d0 ;  /* 0x0000f7d000407802 */ /* 0x000fe40000000f00 */
[----:B------:R-:W-:Y:S05]  /*f7c0*/  CALL.REL.NOINC `($__internal_38_$__cuda_sm70_shflsync_up) ;  /* 0x0000185000007944 */ /* 0x000fea0003c00000 */
[----:B-1----:R-:W-:Y:S01]  /*f7d0*/  MOV R72, R66 ;  /* 0x0000004200487202 */ /* 0x002fe20000000f00 */
[----:B------:R-:W-:Y:S01]  /*f7e0*/  HFMA2.MMA R66, -RZ, RZ, 0, 2.384185791015625e-07 ;  /* 0x00000004ff427435 */ /* 0x000fe200000001ff */
[----:B------:R-:W-:Y:S02]  /*f7f0*/  MOV R65, R69 ;  /* 0x0000004500417202 */ /* 0x000fe40000000f00 */
[----:B------:R-:W-:Y:S02]  /*f800*/  MOV R214, RZ ;  /* 0x000000ff00d67202 */ /* 0x000fe40000000f00 */
[----:B------:R-:W-:Y:S02]  /*f810*/  MOV R75, 0xffffffff ;  /* 0xffffffff004b7802 */ /* 0x000fe40000000f00 */
[----:B------:R-:W-:-:S02]  /*f820*/  MOV R64, 0xf840 ;  /* 0x0000f84000407802 */ /* 0x000fc40000000f00 */
[----:B------:R-:W-:Y:S05]  /*f830*/  CALL.REL.NOINC `($__internal_38_$__cuda_sm70_shflsync_up) ;  /* 0x000017e000007944 */ /* 0x000fea0003c00000 */
[----:B-1----:R-:W-:Y:S01]  /*f840*/  MOV R73, R66 ;  /* 0x0000004200497202 */ /* 0x002fe20000000f00 */
[----:B------:R-:W-:Y:S01]  /*f850*/  HFMA2.MMA R66, -RZ, RZ, 0, 2.384185791015625e-07 ;  /* 0x00000004ff427435 */ /* 0x000fe200000001ff */
[----:B------:R-:W-:-:S02]  /*f860*/  MOV R65, R68 ;  /* 0x0000004400417202 */ /* 0x000fc40000000f00 */
[----:B------:R-:W-:Y:S02]  /*f870*/  MOV R214, RZ ;  /* 0x000000ff00d67202 */ /* 0x000fe40000000f00 */
[----:B------:R-:W-:Y:S02]  /*f880*/  MOV R75, 0xffffffff ;  /* 0xffffffff004b7802 */ /* 0x000fe40000000f00 */
[----:B------:R-:W-:Y:S02]  /*f890*/  MOV R64, 0xf8b0 ;  /* 0x0000f8b000407802 */ /* 0x000fe40000000f00 */
[----:B------:R-:W-:Y:S05]  /*f8a0*/  CALL.REL.NOINC `($__internal_38_$__cuda_sm70_shflsync_up) ;  /* 0x0000177000007944 */ /* 0x000fea0003c00000 */
        /* <DEDUP_REMOVED lines=17> */
[----:B------:R-:W-:Y:S05]  /*f9c0*/  CALL.REL.NOINC `($__internal_38_$__cuda_sm70_shflsync_up) ;  /* 0x0000165000007944 */ /* 0x000fea0003c00000 */
[----:B-1----:R-:W-:Y:S01]  /*f9d0*/  MOV R71, R66 ;  /* 0x0000004200477202 */ /* 0x002fe20000000f00 */
[----:B------:R-:W-:Y:S01]  /*f9e0*/  HFMA2.MMA R66, -RZ, RZ, 0, 4.76837158203125e-07 ;  /* 0x00000008ff427435 */ /* 0x000fe200000001ff */
[----:B------:R-:W-:Y:S02]  /*f9f0*/  MOV R65, R70 ;  /* 0x0000004600417202 */ /* 0x000fe40000000f00 */
[----:B------:R-:W-:Y:S02]  /*fa00*/  MOV R214, RZ ;  /* 0x000000ff00d67202 */ /* 0x000fe40000000f00 */
[----:B------:R-:W-:Y:S02]  /*fa10*/  MOV R75, 0xffffffff ;  /* 0xffffffff004b7802 */ /* 0x000fe40000000f00 */
[----:B------:R-:W-:Y:S02]  /*fa20*/  MOV R64, 0xfa40 ;  /* 0x0000fa4000407802 */ /* 0x000fe40000000f00 */
[----:B------:R-:W-:Y:S05]  /*fa30*/  CALL.REL.NOINC `($__internal_38_$__cuda_sm70_shflsync_up) ;  /* 0x000015e000007944 */ /* 0x000fea0003c00000 */
[----:B-1----:R-:W-:Y:S01]  /*fa40*/  MOV R72, R66 ;  /* 0x0000004200487202 */ /* 0x002fe20000000f00 */
[----:B------:R-:W-:Y:S01]  /*fa50*/  HFMA2.MMA R66, -RZ, RZ, 0, 4.76837158203125e-07 ;  /* 0x00000008ff427435 */ /* 0x000fe200000001ff */
[----:B------:R-:W-:-:S02]  /*fa60*/  MOV R65, R69 ;  /* 0x0000004500417202 */ /* 0x000fc40000000f00 */
[----:B------:R-:W-:Y:S02]  /*fa70*/  MOV R214, RZ ;  /* 0x000000ff00d67202 */ /* 0x000fe40000000f00 */
[----:B------:R-:W-:Y:S02]  /*fa80*/  MOV R75, 0xffffffff ;  /* 0xffffffff004b7802 */ /* 0x000fe40000000f00 */
[----:B------:R-:W-:Y:S02]  /*fa90*/  MOV R64, 0xfab0 ;  /* 0x0000fab000407802 */ /* 0x000fe40000000f00 */
[----:B------:R-:W-:Y:S05]  /*faa0*/  CALL.REL.NOINC `($__internal_38_$__cuda_sm70_shflsync_up) ;  /* 0x0000157000007944 */ /* 0x000fea0003c00000 */
[----:B-1----:R-:W-:Y:S01]  /*fab0*/  MOV R73, R66 ;  /* 0x0000004200497202 */ /* 0x002fe20000000f00 */
[----:B------:R-:W-:Y:S01]  /*fac0*/  HFMA2.MMA R66, -RZ, RZ, 0, 4.76837158203125e-07 ;  /* 0x00000008ff427435 */ /* 0x000fe200000001ff */
[----:B------:R-:W-:Y:S02]  /*fad0*/  MOV R65, R68 ;  /* 0x0000004400417202 */ /* 0x000fe40000000f00 */
[----:B------:R-:W-:Y:S02]  /*fae0*/  MOV R214, RZ ;  /* 0x000000ff00d67202 */ /* 0x000fe40000000f00 */
[----:B------:R-:W-:-:S02]  /*faf0*/  MOV R75, 0xffffffff ;  /* 0xffffffff004b7802 */ /* 0x000fc40000000f00 */
        /* <DEDUP_REMOVED lines=22> */
[----:B------:R-:W-:Y:S05]  /*fc60*/  CALL.REL.NOINC `($__internal_38_$__cuda_sm70_shflsync_up) ;  /* 0x000013b000007944 */ /* 0x000fea0003c00000 */
[----:B-1----:R-:W-:Y:S01]  /*fc70*/  MOV R67, R66 ;  /* 0x0000004200437202 */ /* 0x002fe20000000f00 */
[----:B------:R-:W-:Y:S01]  /*fc80*/  HFMA2.MMA R66, -RZ, RZ, 0, 9.5367431640625e-07 ;  /* 0x00000010ff427435 */ /* 0x000fe200000001ff */
[----:B------:R-:W-:Y:S02]  /*fc90*/  MOV R65, R70 ;  /* 0x0000004600417202 */ /* 0x000fe40000000f00 */
[----:B------:R-:W-:Y:S02]  /*fca0*/  MOV R214, RZ ;  /* 0x000000ff00d67202 */ /* 0x000fe40000000f00 */
[----:B------:R-:W-:Y:S02]  /*fcb0*/  MOV R75, 0xffffffff ;  /* 0xffffffff004b7802 */ /* 0x000fe40000000f00 */
[----:B------:R-:W-:-:S02]  /*fcc0*/  MOV R64, 0xfce0 ;  /* 0x0000fce000407802 */ /* 0x000fc40000000f00 */
[----:B------:R-:W-:Y:S05]  /*fcd0*/  CALL.REL.NOINC `($__internal_38_$__cuda_sm70_shflsync_up) ;  /* 0x0000134000007944 */ /* 0x000fea0003c00000 */
[----:B-1----:R-:W-:Y:S01]  /*fce0*/  MOV R70, R66 ;  /* 0x0000004200467202 */ /* 0x002fe20000000f00 */
[----:B------:R-:W-:Y:S01]  /*fcf0*/  HFMA2.MMA R66, -RZ, RZ, 0, 9.5367431640625e-07 ;  /* 0x00000010ff427435 */ /* 0x000fe200000001ff */
[----:B------:R-:W-:-:S02]  /*fd00*/  MOV R65, R69 ;  /* 0x0000004500417202 */ /* 0x000fc40000000f00 */
[----:B------:R-:W-:Y:S02]  /*fd10*/  MOV R214, RZ ;  /* 0x000000ff00d67202 */ /* 0x000fe40000000f00 */
[----:B------:R-:W-:Y:S02]  /*fd20*/  MOV R75, 0xffffffff ;  /* 0xffffffff004b7802 */ /* 0x000fe40000000f00 */
[----:B------:R-:W-:Y:S02]  /*fd30*/  MOV R64, 0xfd50 ;  /* 0x0000fd5000407802 */ /* 0x000fe40000000f00 */
[----:B------:R-:W-:Y:S05]  /*fd40*/  CALL.REL.NOINC `($__internal_38_$__cuda_sm70_shflsync_up) ;  /* 0x000012d000007944 */ /* 0x000fea0003c00000 */
[----:B-1----:R-:W-:Y:S01]  /*fd50*/  MOV R72, R66 ;  /* 0x0000004200487202 */ /* 0x002fe20000000f00 */
[----:B------:R-:W-:Y:S01]  /*fd60*/  HFMA2.MMA R66, -RZ, RZ, 0, 9.5367431640625e-07 ;  /* 0x00000010ff427435 */ /* 0x000fe200000001ff */
[----:B------:R-:W-:Y:S02]  /*fd70*/  MOV R65, R68 ;  /* 0x0000004400417202 */ /* 0x000fe40000000f00 */
[----:B------:R-:W-:Y:S02]  /*fd80*/  MOV R214, RZ ;  /* 0x000000ff00d67202 */ /* 0x000fe40000000f00 */
[----:B------:R-:W-:-:S02]  /*fd90*/  MOV R75, 0xffffffff ;  /* 0xffffffff004b7802 */ /* 0x000fc40000000f00 */
[----:B------:R-:W-:Y:S02]  /*fda0*/  MOV R64, 0xfdc0 ;  /* 0x0000fdc000407802 */ /* 0x000fe40000000f00 */
[----:B------:R-:W-:Y:S05]  /*fdb0*/  CALL.REL.NOINC `($__internal_38_$__cuda_sm70_shflsync_up) ;  /* 0x0000126000007944 */ /* 0x000fea0003c00000 */
[----:B-1----:R-:W-:Y:S05]  /*fdc0*/  BRA `(.L_x_1605) ;  /* 0xffff6f5000007947 */ /* 0x002fea000383ffff */
.L_x_1502:
[----:B-1----:R-:W-:Y:S01]  /*fdd0*/  HFMA2.MMA R66, -RZ, RZ, 0, 5.9604644775390625e-08 ;  /* 0x00000001ff427435 */ /* 0x002fe200000001ff */
[----:B------:R-:W-:Y:S02]  /*fde0*/  MOV R65, R69 ;  /* 0x0000004500417202 */ /* 0x000fe40000000f00 */
[----:B------:R-:W-:Y:S02]  /*fdf0*/  MOV R214, RZ ;  /* 0x000000ff00d67202 */ /* 0x000fe40000000f00 */
[----:B------:R-:W-:Y:S02]  /*fe00*/  MOV R75, 0xffffffff ;  /* 0xffffffff004b7802 */ /* 0x000fe40000000f00 */
[----:B------:R-:W-:Y:S02]  /*fe10*/  MOV R64, 0xfe30 ;  /* 0x0000fe3000407802 */ /* 0x000fe40000000f00 */
[----:B0---45:R-:W-:Y:S05]  /*fe20*/  CALL.REL.NOINC `($__internal_38_$__cuda_sm70_shflsync_up) ;  /* 0x000011f000007944 */ /* 0x031fea0003c00000 */
[----:B-1----:R-:W-:Y:S01]  /*fe30*/  MOV R69, R66 ;  /* 0x0000004200457202 */ /* 0x002fe20000000f00 */
[----:B------:R-:W-:Y:S01]  /*fe40*/  HFMA2.MMA R66, -RZ, RZ, 0, 5.9604644775390625e-08 ;  /* 0x00000001ff427435 */ /* 0x000fe200000001ff */
[----:B------:R-:W-:Y:S02]  /*fe50*/  MOV R65, R68 ;  /* 0x0000004400417202 */ /* 0x000fe40000000f00 */
[----:B------:R-:W-:-:S02]  /*fe60*/  MOV R214, RZ ;  /* 0x000000ff00d67202 */ /* 0x000fc40000000f00 */
[----:B------:R-:W-:Y:S02]  /*fe70*/  MOV R75, 0xffffffff ;  /* 0xffffffff004b7802 */ /* 0x000fe40000000f00 */
[----:B------:R-:W-:Y:S02]  /*fe80*/  MOV R64, 0xfea0 ;  /* 0x0000fea000407802 */ /* 0x000fe40000000f00 */
[----:B------:R-:W-:Y:S05]  /*fe90*/  CALL.REL.NOINC `($__internal_38_$__cuda_sm70_shflsync_up) ;  /* 0x0000118000007944 */ /* 0x000fea0003c00000 */
[----:B-1----:R-:W-:Y:S01]  /*fea0*/  MOV R68, R66 ;  /* 0x0000004200447202 */ /* 0x002fe20000000f00 */
[----:B------:R-:W-:Y:S01]  /*feb0*/  HFMA2.MMA R66, -RZ, RZ, 0, 5.9604644775390625e-08 ;  /* 0x00000001ff427435 */ /* 0x000fe200000001ff */
[----:B------:R-:W-:Y:S02]  /*fec0*/  MOV R65, R70 ;  /* 0x0000004600417202 */ /* 0x000fe40000000f00 */
[----:B------:R-:W-:Y:S02]  /*fed0*/  MOV R214, RZ ;  /* 0x000000ff00d67202 */ /* 0x000fe40000000f00 */
[----:B------:R-:W-:Y:S02]  /*fee0*/  MOV R75, 0xffffffff ;  /* 0xffffffff004b7802 */ /* 0x000fe40000000f00 */
[----:B------:R-:W-:-:S02]  /*fef0*/  MOV R64, 0xff10 ;  /* 0x0000ff1000407802 */ /* 0x000fc40000000f00 */
        /* <DEDUP_REMOVED lines=8> */
[----:B-1----:R-:W-:Y:S01]  /*ff80*/  MOV R67, R66 ;  /* 0x0000004200437202 */ /* 0x002fe20000000f00 */
[----:B------:R-:W-:Y:S01]  /*ff90*/  HFMA2.MMA R66, -RZ, RZ, 0, 0 ;  /* 0x00000000ff427435 */ /* 0x000fe200000001ff */
[----:B------:R-:W-:Y:S02]  /*ffa0*/  MOV R64, R60 ;  /* 0x0000003c00407202 */ /* 0x000fe40000000f00 */
[----:B------:R-:W-:Y:S02]  /*ffb0*/  MOV R247, 0xffffffff ;  /* 0xffffffff00f77802 */ /* 0x000fe40000000f00 */
[----:B------:R-:W-:-:S02]  /*ffc0*/  MOV R65, 0xffe0 ;  /* 0x0000ffe000417802 */ /* 0x000fc40000000f00 */
[----:B------:R-:W-:Y:S05]  /*ffd0*/  CALL.REL.NOINC `($__internal_37_$__cuda_sm70_shflsync_idx_p) ;  /* 0x00000fd000007944 */ /* 0x000fea0003c00000 */
[----:B-1----:R-:W-:Y:S01]  /*ffe0*/  MOV R72, R66 ;  /* 0x0000004200487202 */ /* 0x002fe20000000f00 */
[----:B------:R-:W-:Y:S01]  /*fff0*/  HFMA2.MMA R66, -RZ, RZ, 0, 0 ;  /* 0x00000000ff427435 */ /* 0x000fe200000001ff */
[----:B------:R-:W-:-:S02]  /*10000*/  MOV R64, R61 ;  /* 0x0000003d00407202 */ /* 0x000fc40000000f00 */
[----:B------:R-:W-:Y:S02]  /*10010*/  MOV R247, 0xffffffff ;  /* 0xffffffff00f77802 */ /* 0x000fe40000000f00 */
[----:B------:R-:W-:Y:S02]  /*10020*/  MOV R65, 0x10040 ;  /* 0x0001004000417802 */ /* 0x000fe40000000f00 */
[----:B0-----:R-:W-:Y:S05]  /*10030*/  CALL.REL.NOINC `($__internal_37_$__cuda_sm70_shflsync_idx_p) ;  /* 0x00000f7000007944 */ /* 0x001fea0003c00000 */
[----:B-1----:R-:W-:Y:S01]  /*10040*/  MOV R73, R66 ;  /* 0x0000004200497202 */ /* 0x002fe20000000f00 */
[----:B------:R-:W-:Y:S01]  /*10050*/  HFMA2.MMA R66, -RZ, RZ, 0, 0 ;  /* 0x00000000ff427435 */ /* 0x000fe200000001ff */
[----:B------:R-:W-:Y:S02]  /*10060*/  MOV R64, R62 ;  /* 0x0000003e00407202 */ /* 0x000fe40000000f00 */
[----:B------:R-:W-:Y:S02]  /*10070*/  MOV R247, 0xffffffff ;  /* 0xffffffff00f77802 */ /* 0x000fe40000000f00 */
[----:B------:R-:W-:Y:S02]  /*10080*/  MOV R65, 0x100a0 ;  /* 0x000100a000417802 */ /* 0x000fe40000000f00 */
[----:B0-----:R-:W-:Y:S05]  /*10090*/  CALL.REL.NOINC `($__internal_37_$__cuda_sm70_shflsync_idx_p) ;  /* 0x00000f1000007944 */ /* 0x001fea0003c00000 */
[----:B-1----:R-:W-:Y:S01]  /*100a0*/  MOV R62, R66 ;  /* 0x00000042003e7202 */ /* 0x002fe20000000f00 */
[----:B------:R-:W-:Y:S01]  /*100b0*/  HFMA2.MMA R66, -RZ, RZ, 0, 0 ;  /* 0x00000000ff427435 */ /* 0x000fe200000001ff */
[----:B------:R-:W-:-:S02]  /*100c0*/  MOV R64, R63 ;  /* 0x0000003f00407202 */ /* 0x000fc40000000f00 */
[----:B------:R-:W-:Y:S02]  /*100d0*/  MOV R247, 0xffffffff ;  /* 0xffffffff00f77802 */ /* 0x000fe40000000f00 */
[----:B------:R-:W-:Y:S02]  /*100e0*/  MOV R65, 0x10100 ;  /* 0x0001010000417802 */ /* 0x000fe40000000f00 */
[----:B0-----:R-:W-:Y:S05]  /*100f0*/  CALL.REL.NOINC `($__internal_37_$__cuda_sm70_shflsync_idx_p) ;  /* 0x00000eb000007944 */ /* 0x001fea0003c00000 */
[----:B-1----:R-:W-:Y:S01]  /*10100*/  MOV R75, R66 ;  /* 0x00000042004b7202 */ /* 0x002fe20000000f00 */
[----:B0-----:R-:W-:Y:S05]  /*10110*/  BRA `(.L_x_1606) ;  /* 0xffff6f0000007947 */ /* 0x001fea000383ffff */
.L_x_1505:
[----:B------:R-:W-:Y:S01]  /*10120*/  HFMA2.MMA R66, -RZ, RZ, 0, 5.9604644775390625e-08 ;  /* 0x00000001ff427435 */ /* 0x000fe200000001ff */
[----:B------:R-:W-:Y:S02]  /*10130*/  MOV R75, R71 ;  /* 0x00000047004b7202 */ /* 0x000fe40000000f00 */
[----:B------:R-:W-:Y:S02]  /*10140*/  MOV R76, 0x1f ;  /* 0x0000001f004c7802 */ /* 0x000fe40000000f00 */
[----:B------:R-:W-:Y:S02]  /*10150*/  MOV R65, 0xffffffff ;  /* 0xffffffff00417802 */ /* 0x000fe40000000f00 */
[----:B------:R-:W-:-:S02]  /*10160*/  MOV R64, 0x10180 ;  /* 0x0001018000407802 */ /* 0x000fc40000000f00 */
[----:B------:R-:W-:Y:S05]  /*10170*/  CALL.REL.NOINC `($__internal_36_$__cuda_sm70_shflsync_down) ;  /* 0x00000df000007944 */ /* 0x000fea0003c00000 */
[----:B-1----:R-:W-:Y:S01]  /*10180*/  MOV R67, R66 ;  /* 0x0000004200437202 */ /* 0x002fe20000000f00 */
[----:B------:R-:W-:Y:S05]  /*10190*/  BRA `(.L_x_1607) ;  /* 0xffff847000007947 */ /* 0x000fea000383ffff */
.L_x_1506:
[----:B------:R-:W-:Y:S01]  /*101a0*/  HFMA2.MMA R66, -RZ, RZ, 0, 5.9604644775390625e-08 ;  /* 0x00000001ff427435 */ /* 0x000fe200000001ff */
[----:B------:R-:W-:-:S02]  /*101b0*/  MOV R75, R69 ;  /* 0x00000045004b7202 */ /* 0x000fc40000000f00 */
[----:B------:R-:W-:Y:S02]  /*101c0*/  MOV R76, 0x1f ;  /* 0x0000001f004c7802 */ /* 0x000fe40000000f00 */
[----:B------:R-:W-:Y:S02]  /*101d0*/  MOV R65, 0xffffffff ;  /* 0xffffffff00417802 */ /* 0x000fe40000000f00 */
[----:B------:R-:W-:Y:S02]  /*101e0*/  MOV R64, 0x10200 ;  /* 0x0001020000407802 */ /* 0x000fe40000000f00 */
[----:B01----:R-:W-:Y:S05]  /*101f0*/  CALL.REL.NOINC `($__internal_36_$__cuda_sm70_shflsync_down) ;  /* 0x00000d7000007944 */ /* 0x003fea0003c00000 */
[----:B-1----:R-:W-:Y:S01]  /*10200*/  MOV R69, R66 ;  /* 0x0000004200457202 */ /* 0x002fe20000000f00 */
[----:B------:R-:W-:Y:S01]  /*10210*/  HFMA2.MMA R66, -RZ, RZ, 0, 5.9604644775390625e-08 ;  /* 0x00000001ff427435 */ /* 0x000fe200000001ff */
[----:B------:R-:W-:Y:S02]  /*10220*/  MOV R75, R68 ;  /* 0x00000044004b7202 */ /* 0x000fe40000000f00 */
[----:B------:R-:W-:Y:S02]  /*10230*/  MOV R76, 0x1f ;  /* 0x0000001f004c7802 */ /* 0x000fe40000000f00 */
[----:B------:R-:W-:-:S02]  /*10240*/  MOV R65, 0xffffffff ;  /* 0xffffffff00417802 */ /* 0x000fc40000000f00 */
[----:B------:R-:W-:Y:S02]  /*10250*/  MOV R64, 0x10270 ;  /* 0x0001027000407802 */ /* 0x000fe40000000f00 */
[----:B------:R-:W-:Y:S05]  /*10260*/  CALL.REL.NOINC `($__internal_36_$__cuda_sm70_shflsync_down) ;  /* 0x00000d0000007944 */ /* 0x000fea0003c00000 */
[----:B-1----:R-:W-:Y:S01]  /*10270*/  MOV R73, R66 ;  /* 0x0000004200497202 */ /* 0x002fe20000000f00 */
[----:B------:R-:W-:Y:S01]  /*10280*/  HFMA2.MMA R66, -RZ, RZ, 0, 5.9604644775390625e-08 ;  /* 0x00000001ff427435 */ /* 0x000fe200000001ff */
[----:B------:R-:W-:Y:S02]  /*10290*/  MOV R75, R70 ;  /* 0x00000046004b7202 */ /* 0x000fe40000000f00 */
[----:B------:R-:W-:Y:S02]  /*102a0*/  MOV R76, 0x1f ;  /* 0x0000001f004c7802 */ /* 0x000fe40000000f00 */
[----:B------:R-:W-:Y:S02]  /*102b0*/  MOV R65, 0xffffffff ;  /* 0xffffffff00417802 */ /* 0x000fe40000000f00 */
[----:B------:R-:W-:Y:S02]  /*102c0*/  MOV R64, 0x102e0 ;  /* 0x000102e000407802 */ /* 0x000fe40000000f00 */
[----:B------:R-:W-:Y:S05]  /*102d0*/  CALL.REL.NOINC `($__internal_36_$__cuda_sm70_shflsync_down) ;  /* 0x00000c9000007944 */ /* 0x000fea0003c00000 */
[----:B-1----:R-:W-:Y:S05]  /*102e0*/  BRA `(.L_x_1608) ;  /* 0xffff836000007947 */ /* 0x002fea000383ffff */
.L_x_1509:
[----:B0-----:R-:W-:Y:S01]  /*102f0*/  HFMA2.MMA R66, -RZ, RZ, 0, 1.1920928955078125e-07 ;  /* 0x00000002ff427435 */ /* 0x001fe200000001ff */
[----:B------:R-:W-:Y:S02]  /*10300*/  MOV R75, R71 ;  /* 0x00000047004b7202 */ /* 0x000fe40000000f00 */
[----:B------:R-:W-:-:S02]  /*10310*/  MOV R76, 0x1f ;  /* 0x0000001f004c7802 */ /* 0x000fc40000000f00 */
[----:B------:R-:W-:Y:S02]  /*10320*/  MOV R65, 0xffffffff ;  /* 0xffffffff00417802 */ /* 0x000fe40000000f00 */
[----:B------:R-:W-:Y:S02]  /*10330*/  MOV R64, 0x10350 ;  /* 0x0001035000407802 */ /* 0x000fe40000000f00 */
[----:B-1234-:R-:W-:Y:S05]  /*10340*/  CALL.REL.NOINC `($__internal_36_$__cuda_sm70_shflsync_down) ;  /* 0x00000c2000007944 */ /* 0x01efea0003c00000 */
[----:B-1----:R-:W-:Y:S01]  /*10350*/  MOV R67, R66 ;  /* 0x0000004200437202 */ /* 0x002fe20000000f00 */
[----:B------:R-:W-:Y:S01]  /*10360*/  HFMA2.MMA R66, -RZ, RZ, 0, 1.1920928955078125e-07 ;  /* 0x00000002ff427435 */ /* 0x000fe200000001ff */
[----:B------:R-:W-:Y:S02]  /*10370*/  MOV R75, R74 ;  /* 0x0000004a004b7202 */ /* 0x000fe40000000f00 */
[----:B------:R-:W-:Y:S02]  /*10380*/  MOV R76, 0x1f ;  /* 0x0000001f004c7802 */ /* 0x000fe40000000f00 */
[----:B------:R-:W-:Y:S02]  /*10390*/  MOV R65, 0xffffffff ;  /* 0xffffffff00417802 */ /* 0x000fe40000000f00 */
[----:B------:R-:W-:-:S02]  /*103a0*/  MOV R64, 0x103c0 ;  /* 0x000103c000407802 */ /* 0x000fc40000000f00 */
[----:B------:R-:W-:Y:S05]  /*103b0*/  CALL.REL.NOINC `($__internal_36_$__cuda_sm70_shflsync_down) ;  /* 0x00000bb000007944 */ /* 0x000fea0003c00000 */
[----:B-1----:R-:W-:Y:S01]  /*103c0*/  MOV R69, R66 ;  /* 0x0000004200457202 */ /* 0x002fe20000000f00 */
[----:B------:R-:W-:Y:S01]  /*103d0*/  HFMA2.MMA R66, -RZ, RZ, 0, 1.1920928955078125e-07 ;  /* 0x00000002ff427435 */ /* 0x000fe200000001ff */
[----:B------:R-:W-:-:S02]  /*103e0*/  MOV R75, R68 ;  /* 0x00000044004b7202 */ /* 0x000fc40000000f00 */
[----:B------:R-:W-:Y:S02]  /*103f0*/  MOV R76, 0x1f ;  /* 0x0000001f004c7802 */ /* 0x000fe40000000f00 */
[----:B------:R-:W-:Y:S02]  /*10400*/  MOV R65, 0xffffffff ;  /* 0xffffffff00417802 */ /* 0x000fe40000000f00 */
[----:B------:R-:W-:Y:S02]  /*10410*/  MOV R64, 0x10430 ;  /* 0x0001043000407802 */ /* 0x000fe40000000f00 */
[----:B------:R-:W-:Y:S05]  /*10420*/  CALL.REL.NOINC `($__internal_36_$__cuda_sm70_shflsync_down) ;  /* 0x00000b4000007944 */ /* 0x000fea0003c00000 */
[----:B-1----:R-:W-:Y:S01]  /*10430*/  MOV R70, R66 ;  /* 0x0000004200467202 */ /* 0x002fe20000000f00 */
[----:B------:R-:W-:Y:S01]  /*10440*/  HFMA2.MMA R66, -RZ, RZ, 0, 1.1920928955078125e-07 ;  /* 0x00000002ff427435 */ /* 0x000fe200000001ff */
[----:B------:R-:W-:Y:S02]  /*10450*/  MOV R75, R72 ;  /* 0x00000048004b7202 */ /* 0x000fe40000000f00 */
[----:B------:R-:W-:Y:S02]  /*10460*/  MOV R76, 0x1f ;  /* 0x0000001f004c7802 */ /* 0x000fe40000000f00 */
[----:B------:R-:W-:-:S02]  /*10470*/  MOV R65, 0xffffffff ;  /* 0xffffffff00417802 */ /* 0x000fc40000000f00 */
[----:B------:R-:W-:Y:S02]  /*10480*/  MOV R64, 0x104a0 ;  /* 0x000104a000407802 */ /* 0x000fe40000000f00 */
[----:B------:R-:W-:Y:S05]  /*10490*/  CALL.REL.NOINC `($__internal_36_$__cuda_sm70_shflsync_down) ;  /* 0x00000ad000007944 */ /* 0x000fea0003c00000 */
[----:B-1----:R-:W-:Y:S05]  /*104a0*/  BRA `(.L_x_1609) ;  /* 0xffff82e000007947 */ /* 0x002fea000383ffff */
.L_x_1512:
[----:B0-----:R-:W-:Y:S01]  /*104b0*/  HFMA2.MMA R66, -RZ, RZ, 0, 2.384185791015625e-07 ;  /* 0x00000004ff427435 */ /* 0x001fe200000001ff */
[----:B------:R-:W-:Y:S02]  /*104c0*/  MOV R75, R71 ;  /* 0x00000047004b7202 */ /* 0x000fe40000000f00 */
[----:B------:R-:W-:Y:S02]  /*104d0*/  MOV R76, 0x1f ;  /* 0x0000001f004c7802 */ /* 0x000fe40000000f00 */
[----:B------:R-:W-:Y:S02]  /*104e0*/  MOV R65, 0xffffffff ;  /* 0xffffffff00417802 */ /* 0x000fe40000000f00 */
[----:B------:R-:W-:Y:S02]  /*104f0*/  MOV R64, 0x10510 ;  /* 0x0001051000407802 */ /* 0x000fe40000000f00 */
[----:B-1234-:R-:W-:Y:S05]  /*10500*/  CALL.REL.NOINC `($__internal_36_$__cuda_sm70_shflsync_down) ;  /* 0x00000a6000007944 */ /* 0x01efea0003c00000 */
[----:B-1----:R-:W-:Y:S01]  /*10510*/  MOV R67, R66 ;  /* 0x0000004200437202 */ /* 0x002fe20000000f00 */
[----:B------:R-:W-:Y:S05]  /*10520*/  BRA `(.L_x_1610) ;  /* 0xffff837000007947 */ /* 0x000fea000383ffff */
.L_x_1513:
[----:B0-----:R-:W-:Y:S01]  /*10530*/  HFMA2.MMA R66, -RZ, RZ, 0, 2.384185791015625e-07 ;  /* 0x00000004ff427435 */ /* 0x001fe200000001ff */
[----:B------:R-:W-:Y:S02]  /*10540*/  MOV R75, R74 ;  /* 0x0000004a004b7202 */ /* 0x000fe40000000f00 */
[----:B------:R-:W-:-:S02]  /*10550*/  MOV R76, 0x1f ;  /* 0x0000001f004c7802 */ /* 0x000fc40000000f00 */
[----:B------:R-:W-:Y:S02]  /*10560*/  MOV R65, 0xffffffff ;  /* 0xffffffff00417802 */ /* 0x000fe40000000f00 */
[----:B------:R-:W-:Y:S02]  /*10570*/  MOV R64, 0x10590 ;  /* 0x0001059000407802 */ /* 0x000fe40000000f00 */
[----:B-1234-:R-:W-:Y:S05]  /*10580*/  CALL.REL.NOINC `($__internal_36_$__cuda_sm70_shflsync_down) ;  /* 0x000009e000007944 */ /* 0x01efea0003c00000 */
[----:B-1----:R-:W-:Y:S01]  /*10590*/  MOV R69, R66 ;  /* 0x0000004200457202 */ /* 0x002fe20000000f00 */
[----:B------:R-:W-:Y:S01]  /*105a0*/  HFMA2.MMA R66, -RZ, RZ, 0, 2.384185791015625e-07 ;  /* 0x00000004ff427435 */ /* 0x000fe200000001ff */
[----:B------:R-:W-:Y:S02]  /*105b0*/  MOV R75, R68 ;  /* 0x00000044004b7202 */ /* 0x000fe40000000f00 */
[----:B------:R-:W-:Y:S02]  /*105c0*/  MOV R76, 0x1f ;  /* 0x0000001f004c7802 */ /* 0x000fe40000000f00 */
[----:B------:R-:W-:Y:S02]  /*105d0*/  MOV R65, 0xffffffff ;  /* 0xffffffff00417802 */ /* 0x000fe40000000f00 */
[----:B------:R-:W-:-:S02]  /*105e0*/  MOV R64, 0x10600 ;  /* 0x0001060000407802 */ /* 0x000fc40000000f00 */
[----:B------:R-:W-:Y:S05]  /*105f0*/  CALL.REL.NOINC `($__internal_36_$__cuda_sm70_shflsync_down) ;  /* 0x0000097000007944 */ /* 0x000fea0003c00000 */
[----:B-1----:R-:W-:Y:S01]  /*10600*/  MOV R70, R66 ;  /* 0x0000004200467202 */ /* 0x002fe20000000f00 */
[----:B------:R-:W-:Y:S01]  /*10610*/  HFMA2.MMA R66, -RZ, RZ, 0, 2.384185791015625e-07 ;  /* 0x00000004ff427435 */ /* 0x000fe200000001ff */
[----:B------:R-:W-:-:S02]  /*10620*/  MOV R75, R72 ;  /* 0x00000048004b7202 */ /* 0x000fc40000000f00 */
[----:B------:R-:W-:Y:S02]  /*10630*/  MOV R76, 0x1f ;  /* 0x0000001f004c7802 */ /* 0x000fe40000000f00 */
[----:B------:R-:W-:Y:S02]  /*10640*/  MOV R65, 0xffffffff ;  /* 0xffffffff00417802 */ /* 0x000fe40000000f00 */
[----:B------:R-:W-:Y:S02]  /*10650*/  MOV R64, 0x10670 ;  /* 0x0001067000407802 */ /* 0x000fe40000000f00 */
[----:B------:R-:W-:Y:S05]  /*10660*/  CALL.REL.NOINC `($__internal_36_$__cuda_sm70_shflsync_down) ;  /* 0x0000090000007944 */ /* 0x000fea0003c00000 */
[----:B-1----:R-:W-:Y:S05]  /*10670*/  BRA `(.L_x_1611) ;  /* 0xffff826000007947 */ /* 0x002fea000383ffff */
.L_x_1516:
[----:B0-----:R-:W-:Y:S01]  /*10680*/  HFMA2.MMA R66, -RZ, RZ, 0, 4.76837158203125e-07 ;  /* 0x00000008ff427435 */ /* 0x001fe200000001ff */
[----:B------:R-:W-:Y:S02]  /*10690*/  MOV R75, R71 ;  /* 0x00000047004b7202 */ /* 0x000fe40000000f00 */
[----:B------:R-:W-:Y:S02]  /*106a0*/  MOV R76, 0x1f ;  /* 0x0000001f004c7802 */ /* 0x000fe40000000f00 */
[----:B------:R-:W-:Y:S02]  /*106b0*/  MOV R65, 0xffffffff ;  /* 0xffffffff00417802 */ /* 0x000fe40000000f00 */
[----:B------:R-:W-:-:S02]  /*106c0*/  MOV R64, 0x106e0 ;  /* 0x000106e000407802 */ /* 0x000fc40000000f00 */
[----:B-1234-:R-:W-:Y:S05]  /*106d0*/  CALL.REL.NOINC `($__internal_36_$__cuda_sm70_shflsync_down) ;  /* 0x0000089000007944 */ /* 0x01efea0003c00000 */
[----:B-1----:R-:W-:Y:S01]  /*106e0*/  MOV R67, R66 ;  /* 0x0000004200437202 */ /* 0x002fe20000000f00 */
[----:B------:R-:W-:Y:S01]  /*106f0*/  HFMA2.MMA R66, -RZ, RZ, 0, 4.76837158203125e-07 ;  /* 0x00000008ff427435 */ /* 0x000fe200000001ff */
[----:B------:R-:W-:-:S02]  /*10700*/  MOV R75, R74 ;  /* 0x0000004a004b7202 */ /* 0x000fc40000000f00 */
[----:B------:R-:W-:Y:S02]  /*10710*/  MOV R76, 0x1f ;  /* 0x0000001f004c7802 */ /* 0x000fe40000000f00 */
[----:B------:R-:W-:Y:S02]  /*10720*/  MOV R65, 0xffffffff ;  /* 0xffffffff00417802 */ /* 0x000fe40000000f00 */
[----:B------:R-:W-:Y:S02]  /*10730*/  MOV R64, 0x10750 ;  /* 0x0001075000407802 */ /* 0x000fe40000000f00 */
[----:B------:R-:W-:Y:S05]  /*10740*/  CALL.REL.NOINC `($__internal_36_$__cuda_sm70_shflsync_down) ;  /* 0x0000082000007944 */ /* 0x000fea0003c00000 */
[----:B-1----:R-:W-:Y:S01]  /*10750*/  MOV R69, R66 ;  /* 0x0000004200457202 */ /* 0x002fe20000000f00 */
[----:B------:R-:W-:Y:S01]  /*10760*/  HFMA2.MMA R66, -RZ, RZ, 0, 4.76837158203125e-07 ;  /* 0x00000008ff427435 */ /* 0x000fe200000001ff */
[----:B------:R-:W-:Y:S02]  /*10770*/  MOV R75, R68 ;  /* 0x00000044004b7202 */ /* 0x000fe40000000f00 */
[----:B------:R-:W-:Y:S02]  /*10780*/  MOV R76, 0x1f ;  /* 0x0000001f004c7802 */ /* 0x000fe40000000f00 */
[----:B------:R-:W-:-:S02]  /*10790*/  MOV R65, 0xffffffff ;  /* 0xffffffff00417802 */ /* 0x000fc40000000f00 */
[----:B------:R-:W-:Y:S02]  /*107a0*/  MOV R64, 0x107c0 ;  /* 0x000107c000407802 */ /* 0x000fe40000000f00 */
[----:B------:R-:W-:Y:S05]  /*107b0*/  CALL.REL.NOINC `($__internal_36_$__cuda_sm70_shflsync_down) ;  /* 0x000007b000007944 */ /* 0x000fea0003c00000 */
[----:B-1----:R-:W-:Y:S01]  /*107c0*/  MOV R70, R66 ;  /* 0x0000004200467202 */ /* 0x002fe20000000f00 */
[----:B------:R-:W-:Y:S01]  /*107d0*/  HFMA2.MMA R66, -RZ, RZ, 0, 4.76837158203125e-07 ;  /* 0x00000008ff427435 */ /* 0x000fe200000001ff */
[----:B------:R-:W-:Y:S02]  /*107e0*/  MOV R75, R72 ;  /* 0x00000048004b7202 */ /* 0x000fe40000000f00 */
[----:B------:R-:W-:Y:S02]  /*107f0*/  MOV R76, 0x1f ;  /* 0x0000001f004c7802 */ /* 0x000fe40000000f00 */
[----:B------:R-:W-:Y:S02]  /*10800*/  MOV R65, 0xffffffff ;  /* 0xffffffff00417802 */ /* 0x000fe40000000f00 */
[----:B------:R-:W-:Y:S02]  /*10810*/  MOV R64, 0x10830 ;  /* 0x0001083000407802 */ /* 0x000fe40000000f00 */
[----:B------:R-:W-:Y:S05]  /*10820*/  CALL.REL.NOINC `($__internal_36_$__cuda_sm70_shflsync_down) ;  /* 0x0000074000007944 */ /* 0x000fea0003c00000 */
[----:B-1----:R-:W-:Y:S05]  /*10830*/  BRA `(.L_x_1612) ;  /* 0xffff81e000007947 */ /* 0x002fea000383ffff */
.L_x_1519:
[----:B0-----:R-:W-:Y:S01]  /*10840*/  HFMA2.MMA R66, -RZ, RZ, 0, 9.5367431640625e-07 ;  /* 0x00000010ff427435 */ /* 0x001fe200000001ff */
[----:B------:R-:W-:Y:S02]  /*10850*/  MOV R75, R71 ;  /* 0x00000047004b7202 */ /* 0x000fe40000000f00 */
[----:B------:R-:W-:-:S02]  /*10860*/  MOV R76, 0x1f ;  /* 0x0000001f004c7802 */ /* 0x000fc40000000f00 */
[----:B------:R-:W-:Y:S02]  /*10870*/  MOV R65, 0xffffffff ;  /* 0xffffffff00417802 */ /* 0x000fe40000000f00 */
[----:B------:R-:W-:Y:S02]  /*10880*/  MOV R64, 0x108a0 ;  /* 0x000108a000407802 */ /* 0x000fe40000000f00 */
[----:B-1234-:R-:W-:Y:S05]  /*10890*/  CALL.REL.NOINC `($__internal_36_$__cuda_sm70_shflsync_down) ;  /* 0x000006d000007944 */ /* 0x01efea0003c00000 */
[----:B-1----:R-:W-:Y:S01]  /*108a0*/  MOV R67, R66 ;  /* 0x0000004200437202 */ /* 0x002fe20000000f00 */
[----:B------:R-:W-:Y:S05]  /*108b0*/  BRA `(.L_x_1613) ;  /* 0xffff827000007947 */ /* 0x000fea000383ffff */
.L_x_1520:
[----:B0-----:R-:W-:Y:S01]  /*108c0*/  HFMA2.MMA R66, -RZ, RZ, 0, 9.5367431640625e-07 ;  /* 0x00000010ff427435 */ /* 0x001fe200000001ff */
[----:B------:R-:W-:Y:S02]  /*108d0*/  MOV R75, R74 ;  /* 0x0000004a004b7202 */ /* 0x000fe40000000f00 */
[----:B------:R-:W-:Y:S02]  /*108e0*/  MOV R76, 0x1f ;  /* 0x0000001f004c7802 */ /* 0x000fe40000000f00 */
[----:B------:R-:W-:Y:S02]  /*108f0*/  MOV R65, 0xffffffff ;  /* 0xffffffff00417802 */ /* 0x000fe40000000f00 */
[----:B------:R-:W-:-:S02]  /*10900*/  MOV R64, 0x10920 ;  /* 0x0001092000407802 */ /* 0x000fc40000000f00 */
[----:B-1234-:R-:W-:Y:S05]  /*10910*/  CALL.REL.NOINC `($__internal_36_$__cuda_sm70_shflsync_down) ;  /* 0x0000065000007944 */ /* 0x01efea0003c00000 */
[----:B-1----:R-:W-:Y:S01]  /*10920*/  MOV R69, R66 ;  /* 0x0000004200457202 */ /* 0x002fe20000000f00 */
[----:B------:R-:W-:Y:S01]  /*10930*/  HFMA2.MMA R66, -RZ, RZ, 0, 9.5367431640625e-07 ;  /* 0x00000010ff427435 */ /* 0x000fe200000001ff */
[----:B------:R-:W-:-:S02]  /*10940*/  MOV R75, R68 ;  /* 0x00000044004b7202 */ /* 0x000fc40000000f00 */
[----:B------:R-:W-:Y:S02]  /*10950*/  MOV R76, 0x1f ;  /* 0x0000001f004c7802 */ /* 0x000fe40000000f00 */
[----:B------:R-:W-:Y:S02]  /*10960*/  MOV R65, 0xffffffff ;  /* 0xffffffff00417802 */ /* 0x000fe40000000f00 */
[----:B------:R-:W-:Y:S02]  /*10970*/  MOV R64, 0x10990 ;  /* 0x0001099000407802 */ /* 0x000fe40000000f00 */
[----:B------:R-:W-:Y:S05]  /*10980*/  CALL.REL.NOINC `($__internal_36_$__cuda_sm70_shflsync_down) ;  /* 0x000005e000007944 */ /* 0x000fea0003c00000 */
[----:B-1----:R-:W-:Y:S01]  /*10990*/  MOV R70, R66 ;  /* 0x0000004200467202 */ /* 0x002fe20000000f00 */
[----:B------:R-:W-:Y:S01]  /*109a0*/  HFMA2.MMA R66, -RZ, RZ, 0, 9.5367431640625e-07 ;  /* 0x00000010ff427435 */ /* 0x000fe200000001ff */
[----:B------:R-:W-:Y:S02]  /*109b0*/  MOV R75, R72 ;  /* 0x00000048004b7202 */ /* 0x000fe40000000f00 */
[----:B------:R-:W-:Y:S02]  /*109c0*/  MOV R76, 0x1f ;  /* 0x0000001f004c7802 */ /* 0x000fe40000000f00 */
[----:B------:R-:W-:-:S02]  /*109d0*/  MOV R65, 0xffffffff ;  /* 0xffffffff00417802 */ /* 0x000fc40000000f00 */
[----:B------:R-:W-:Y:S02]  /*109e0*/  MOV R64, 0x10a00 ;  /* 0x00010a0000407802 */ /* 0x000fe40000000f00 */
[----:B------:R-:W-:Y:S05]  /*109f0*/  CALL.REL.NOINC `($__internal_36_$__cuda_sm70_shflsync_down) ;  /* 0x0000057000007944 */ /* 0x000fea0003c00000 */
[----:B-1----:R-:W-:Y:S05]  /*10a00*/  BRA `(.L_x_1614) ;  /* 0xffff816000007947 */ /* 0x002fea000383ffff */
.L_x_1523:
[----:B0-----:R-:W-:Y:S01]  /*10a10*/  HFMA2.MMA R66, -RZ, RZ, 0, 0 ;  /* 0x00000000ff427435 */ /* 0x001fe200000001ff */
[----:B------:R-:W-:Y:S02]  /*10a20*/  MOV R64, R71 ;  /* 0x0000004700407202 */ /* 0x000fe40000000f00 */
[----:B------:R-:W-:Y:S02]  /*10a30*/  MOV R247, 0xffffffff ;  /* 0xffffffff00f77802 */ /* 0x000fe40000000f00 */
[----:B------:R-:W-:Y:S02]  /*10a40*/  MOV R65, 0x10a60 ;  /* 0x00010a6000417802 */ /* 0x000fe40000000f00 */
[----:B-1234-:R-:W-:Y:S05]  /*10a50*/  CALL.REL.NOINC `($__internal_37_$__cuda_sm70_shflsync_idx_p) ;  /* 0x0000055000007944 */ /* 0x01efea0003c00000 */
[----:B-1----:R-:W-:Y:S01]  /*10a60*/  MOV R69, R66 ;  /* 0x0000004200457202 */ /* 0x002fe20000000f00 */
[----:B------:R-:W-:Y:S01]  /*10a70*/  HFMA2.MMA R66, -RZ, RZ, 0, 0 ;  /* 0x00000000ff427435 */ /* 0x000fe200000001ff */
[----:B------:R-:W-:Y:S02]  /*10a80*/  MOV R64, R74 ;  /* 0x0000004a00407202 */ /* 0x000fe40000000f00 */
[----:B------:R-:W-:Y:S02]  /*10a90*/  MOV R247, 0xffffffff ;  /* 0xffffffff00f77802 */ /* 0x000fe40000000f00 */
[----:B------:R-:W-:-:S02]  /*10aa0*/  MOV R65, 0x10ac0 ;  /* 0x00010ac000417802 */ /* 0x000fc40000000f00 */
        /* <DEDUP_REMOVED lines=21> */
[----:B0-----:R-:W-:Y:S05]  /*10c00*/  CALL.REL.NOINC `($__internal_36_$__cuda_sm70_shflsync_down) ;  /* 0x0000036000007944 */ /* 0x001fea0003c00000 */
[----:B-1----:R-:W-:Y:S01]  /*10c10*/  MOV R71, R66 ;  /* 0x0000004200477202 */ /* 0x002fe20000000f00 */
[----:B------:R-:W-:Y:S01]  /*10c20*/  HFMA2.MMA R66, -RZ, RZ, 0, 5.9604644775390625e-08 ;  /* 0x00000001ff427435 */ /* 0x000fe200000001ff */
[----:B------:R-:W-:-:S02]  /*10c30*/  MOV R75, R74 ;  /* 0x0000004a004b7202 */ /* 0x000fc40000000f00 */
[----:B------:R-:W-:Y:S02]  /*10c40*/  MOV R76, 0x1f ;  /* 0x0000001f004c7802 */ /* 0x000fe40000000f00 */
[----:B------:R-:W-:Y:S02]  /*10c50*/  MOV R65, 0xffffffff ;  /* 0xffffffff00417802 */ /* 0x000fe40000000f00 */
[----:B------:R-:W-:Y:S02]  /*10c60*/  MOV R64, 0x10c80 ;  /* 0x00010c8000407802 */ /* 0x000fe40000000f00 */
[----:B------:R-:W-:Y:S05]  /*10c70*/  CALL.REL.NOINC `($__internal_36_$__cuda_sm70_shflsync_down) ;  /* 0x000002f000007944 */ /* 0x000fea0003c00000 */
        /* <DEDUP_REMOVED lines=26> */
[----:B------:R-:W-:Y:S05]  /*10e20*/  CALL.REL.NOINC `($__internal_37_$__cuda_sm70_shflsync_idx_p) ;  /* 0x0000018000007944 */ /* 0x000fea0003c00000 */
        /* <DEDUP_REMOVED lines=8> */
[----:B------:R-:W-:Y:S02]  /*10eb0*/  MOV R64, R62 ;  /* 0x0000003e00407202 */ /* 0x000fe40000000f00 */
[----:B------:R-:W-:-:S02]  /*10ec0*/  MOV R247, 0xffffffff ;  /* 0xffffffff00f77802 */ /* 0x000fc40000000f00 */
        /* <DEDUP_REMOVED lines=9> */
[----:B0-----:R-:W-:Y:S05]  /*10f60*/  BRA `(.L_x_1615) ;  /* 0xffff7e2000007947 */ /* 0x001fea000383ffff */
        .weak           $__internal_36_$__cuda_sm70_shflsync_down
        .type           $__internal_36_$__cuda_sm70_shflsync_down,@function
        .size           $__internal_36_$__cuda_sm70_shflsync_down,($__internal_37_$__cuda_sm70_shflsync_idx_p - $__internal_36_$__cuda_sm70_shflsync_down)
$__internal_36_$__cuda_sm70_shflsync_down:
[----:B------:R-:W-:Y:S04]  /*10f70*/  WARPSYNC R65 ;  /* 0x0000004100007348 */ /* 0x000fe80003800000 */
[----:B------:R0:W1:Y:S02]  /*10f80*/  SHFL.DOWN PT, R66, R75, R66, R76 ;  /* 0x080000424b427389 */ /* 0x00006400000e004c */
[----:B0-----:R-:W-:-:S06]  /*10f90*/  HFMA2.MMA R65, -RZ, RZ, 0, 0 ;  /* 0x00000000ff417435 */ /* 0x001fcc00000001ff */
[----:B------:R-:W-:Y:S05]  /*10fa0*/  RET.REL.NODEC R64 `(_Z25selective_scan_bwd_kernelI32Selective_Scan_bwd_kernel_traitsILi128ELi16ELb0ELb1ELb1ELb0ELb0EN3c108BFloat16ENS1_7complexIfEEEEv12SSMParamsBwd) ;  /* 0xfffef05040007950 */ /* 0x000fea0003c3ffff */
        .weak           $__internal_37_$__cuda_sm70_shflsync_idx_p
        .type           $__internal_37_$__cuda_sm70_shflsync_idx_p,@function
        .size           $__internal_37_$__cuda_sm70_shflsync_idx_p,($__internal_38_$__cuda_sm70_shflsync_up - $__internal_37_$__cuda_sm70_shflsync_idx_p)
$__internal_37_$__cuda_sm70_shflsync_idx_p:
[----:B------:R-:W-:Y:S01]  /*10fb0*/  MOV R121, 0x1f ;  /* 0x0000001f00797802 */ /* 0x000fe20000000f00 */
[----:B------:R-:W-:Y:S04]  /*10fc0*/  WARPSYNC R247 ;  /* 0x000000f700007348 */ /* 0x000fe80003800000 */
[----:B------:R0:W1:Y:S04]  /*10fd0*/  SHFL.IDX PT, R66, R64, R66, R121 ;  /* 0x0000004240427389 */ /* 0x00006800000e0079 */
[----:B0-----:R-:W0:Y:S01]  /*10fe0*/  S2R R121, SR_LANEID ;  /* 0x0000000000797919 */ /* 0x001e220000000000 */
[----:B------:R-:W-:Y:S01]  /*10ff0*/  MOV R64, R65 ;  /* 0x0000004100407202 */ /* 0x000fe20000000f00 */
[----:B------:R-:W-:-:S06]  /*11000*/  HFMA2.MMA R65, -RZ, RZ, 0, 0 ;  /* 0x00000000ff417435 */ /* 0x000fcc00000001ff */
[----:B------:R-:W-:Y:S05]  /*11010*/  RET.REL.NODEC R64 `(_Z25selective_scan_bwd_kernelI32Selective_Scan_bwd_kernel_traitsILi128ELi16ELb0ELb1ELb1ELb0ELb0EN3c108BFloat16ENS1_7complexIfEEEEv12SSMParamsBwd) ;  /* 0xfffeefe040007950 */ /* 0x000fea0003c3ffff */
        .weak           $__internal_38_$__cuda_sm70_shflsync_up
        .type           $__internal_38_$__cuda_sm70_shflsync_up,@function
        .size           $__internal_38_$__cuda_sm70_shflsync_up,(.L_x_14470 - $__internal_38_$__cuda_sm70_shflsync_up)
$__internal_38_$__cuda_sm70_shflsync_up:
[----:B------:R-:W-:Y:S04]  /*11020*/  WARPSYNC R75 ;  /* 0x0000004b00007348 */ /* 0x000fe80003800000 */
[----:B------:R0:W1:Y:S02]  /*11030*/  SHFL.UP PT, R66, R65, R66, R214 ;  /* 0x0400004241427389 */ /* 0x00006400000e00d6 */
[----:B0-----:R-:W-:-:S04]  /*11040*/  MOV R65, 0x0 ;  /* 0x0000000000417802 */ /* 0x001fc80000000f00 */
[----:B------:R-:W-:Y:S05]  /*11050*/  RET.REL.NODEC R64 `(_Z25selective_scan_bwd_kernelI32Selective_Scan_bwd_kernel_traitsILi128ELi16ELb0ELb1ELb1ELb0ELb0EN3c108BFloat16ENS1_7complexIfEEEEv12SSMParamsBwd) ;  /* 0xfffeefa040007950 */ /* 0x000fea0003c3ffff */
.L_x_1616:
        /* <DEDUP_REMOVED lines=10> */
.L_x_14470:


//--------------------- .text._Z25selective_scan_bwd_kernelI32Selective_Scan_bwd_kernel_traitsILi128ELi16ELb0ELb1ELb1ELb0ELb1EN3c108BFloat16ENS1_7complexIfEEEEv12SSMParamsBwd --------------------------
	.section	.text._Z25selective_scan_bwd_kernelI32Selective_Scan_bwd_kernel_traitsILi128ELi16ELb0ELb1ELb1ELb0ELb1EN3c108BFloat16ENS1_7complexIfEEEEv12SSMParamsBwd,"ax",@progbits
	.sectioninfo	@"SHI_REGISTERS=255"
	.align	128
        .global         _Z25selective_scan_bwd_kernelI32Selective_Scan_bwd_kernel_traitsILi128ELi16ELb0ELb1ELb1ELb0ELb1EN3c108BFloat16ENS1_7complexIfEEEEv12SSMParamsBwd
        .type           _Z25selective_scan_bwd_kernelI32Selective_Scan_bwd_kernel_traitsILi128ELi16ELb0ELb1ELb1ELb0ELb1EN3c108BFloat16ENS1_7complexIfEEEEv12SSMParamsBwd,@function
        .size           _Z25selective_scan_bwd_kernelI32Selective_Scan_bwd_kernel_traitsILi128ELi16ELb0ELb1ELb1ELb0ELb1EN3c108BFloat16ENS1_7complexIfEEEEv12SSMParamsBwd,(.L_x_14473 - _Z25selective_scan_bwd_kernelI32Selective_Scan_bwd_kernel_traitsILi128ELi16ELb0ELb1ELb1ELb0ELb1EN3c108BFloat16ENS1_7complexIfEEEEv12SSMParamsBwd)
        .other          _Z25selective_scan_bwd_kernelI32Selective_Scan_bwd_kernel_traitsILi128ELi16ELb0ELb1ELb1ELb0ELb1EN3c108BFloat16ENS1_7complexIfEEEEv12SSMParamsBwd,@"STO_CUDA_ENTRY STV_DEFAULT"
_Z25selective_scan_bwd_kernelI32Selective_Scan_bwd_kernel_traitsILi128ELi16ELb0ELb1ELb1ELb0ELb1EN3c108BFloat16ENS1_7complexIfEEEEv12SSMParamsBwd:
.text._Z25selective_scan_bwd_kernelI32Selective_Scan_bwd_kernel_traitsILi128ELi16ELb0ELb1ELb1ELb0ELb1EN3c108BFloat16ENS1_7complexIfEEEEv12SSMParamsBwd:
        /* <DEDUP_REMOVED lines=40> */
[----:B------:R-:W-:Y:S01]  /*0280*/  UISETP.NE.AND.EX UP1, UPT, URZ, UR27, UPT, UP1 ;  /* 0x0000001b3f00728c */ /* 0x000fe2000bf25310 */
[----:B0-----:R-:W0:Y:S01]  /*0290*/  MUFU.RCP R0, R0 ;  /* 0x0000000000007308 */ /* 0x001e220000001000 */
[----:B------:R-:W-:Y:S02]  /*02a0*/  UISETP.NE.U32.AND UP2, UPT, URZ, UR28, UPT ;  /* 0x0000001c3f00728c */ /* 0x000fe4000bf45070 */
[----:B------:R-:W-:Y:S02]  /*02b0*/  ULDC.64 UR6, c[0x0][0x1d0] ;  /* 0x0000740000067ab9 */ /* 0x000fe40000000a00 */
[----:B------:R-:W-:Y:S02]  /*02c0*/  UIMAD.WIDE.U32 UR20, UR12, UR24, URZ ;  /* 0x000000180c1472a5 */ /* 0x000fe4000f8e003f */
[----:B------:R-:W-:-:S02]  /*02d0*/  UISETP.NE.AND.EX UP2, UPT, URZ, UR29, UPT, UP2 ;  /* 0x0000001d3f00728c */ /* 0x000fc4000bf45320 */
[----:B------:R-:W-:Y:S02]  /*02e0*/  UIMAD UR4, UR13, UR6, URZ ;  /* 0x000000060d0472a4 */ /* 0x000fe4000f8e023f */
[----:B------:R-:W-:Y:S02]  /*02f0*/  UIMAD.WIDE.U32 UR22, UR12, UR6, URZ ;  /* 0x000000060c1672a5 */ /* 0x000fe4000f8e003f */
[----:B------:R-:W-:Y:S02]  /*0300*/  UIMAD UR4, UR12, UR7, UR4 ;  /* 0x000000070c0472a4 */ /* 0x000fe4000f8e0204 */
[----:B------:R-:W-:Y:S01]  /*0310*/  UMOV UR40, URZ ;  /* 0x0000003f00287c82 */ /* 0x000fe20008000000 */
[----:B0-----:R-:W-:Y:S01]  /*0320*/  IADD3 R0, R0, 0xffffffe, RZ ;  /* 0x0ffffffe00007810 */ /* 0x001fe20007ffe0ff */
[----:B------:R-:W-:Y:S02]  /*0330*/  ULDC.64 UR6, c[0x0][0x278] ;  /* 0x00009e0000067ab9 */ /* 0x000fe40000000a00 */
[----:B------:R-:W-:-:S02]  /*0340*/  UIMAD UR19, UR13, UR16, URZ ;  /* 0x000000100d1372a4 */ /* 0x000fc4000f8e023f */
[----:B------:R-:W-:Y:S01]  /*0350*/  @UP1 ULEA UR40, UP3, UR10, UR26, 0x2 ;  /* 0x0000001a0a281291 */ /* 0x000fe2000f86103f */
[----:B------:R-:W0:Y:S01]  /*0360*/  F2I.FTZ.U32.TRUNC.NTZ R0, R0 ;  /* 0x0000000000007305 */ /* 0x000e22000021f000 */
[----:B------:R-:W-:Y:S02]  /*0370*/  UIMAD UR18, UR13, UR6, URZ ;  /* 0x000000060d1272a4 */ /* 0x000fe4000f8e023f */
[----:B------:R-:W-:Y:S02]  /*0380*/  UMOV UR41, URZ ;  /* 0x0000003f00297c82 */ /* 0x000fe40008000000 */
[----:B------:R-:W-:Y:S02]  /*0390*/  UIMAD.WIDE.U32 UR8, UR12, UR16, URZ ;  /* 0x000000100c0872a5 */ /* 0x000fe4000f8e003f */
[----:B------:R-:W-:Y:S02]  /*03a0*/  UIMAD UR19, UR12, UR17, UR19 ;  /* 0x000000110c1372a4 */ /* 0x000fe4000f8e0213 */
[----:B------:R-:W-:-:S02]  /*03b0*/  @UP1 ULEA.HI.X UR41, UR10, UR27, UR11, 0x2, UP3 ;  /* 0x0000001b0a291291 */ /* 0x000fc400098f140b */
[----:B------:R-:W-:Y:S02]  /*03c0*/  UMOV UR36, URZ ;  /* 0x0000003f00247c82 */ /* 0x000fe40008000000 */
[----:B------:R-:W-:Y:S02]  /*03d0*/  ULDC.64 UR16, c[0x0][0x1b0] ;  /* 0x00006c0000107ab9 */ /* 0x000fe40000000a00 */
[----:B------:R-:W-:Y:S01]  /*03e0*/  @UP2 ULEA UR36, UP1, UR10, UR28, 0x2 ;  /* 0x0000001c0a242291 */ /* 0x000fe2000f82103f */
[----:B0-----:R0:W4:Y:S01]  /*03f0*/  R2UR UR5, R0 ;  /* 0x00000000000573c2 */ /* 0x00112200000e0000 */
[----:B------:R-:W-:Y:S02]  /*0400*/  UIMAD.WIDE.U32 UR14, UR12, UR6, URZ ;  /* 0x000000060c0e72a5 */ /* 0x000fe4000f8e003f */
[----:B------:R-:W-:Y:S02]  /*0410*/  UIMAD UR18, UR12, UR7, UR18 ;  /* 0x000000070c1272a4 */ /* 0x000fe4000f8e0212 */
[----:B------:R-:W-:-:S02]  /*0420*/  UIMAD.WIDE.U32 UR6, UR12, UR16, URZ ;  /* 0x000000100c0672a5 */ /* 0x000fc4000f8e003f */
[----:B------:R-:W-:Y:S01]  /*0430*/  UIMAD UR16, UR13, UR16, URZ ;  /* 0x000000100d1072a4 */ /* 0x000fe2000f8e023f */
[----:B0-----:R-:W-:Y:S01]  /*0440*/  IABS R0, UR10 ;  /* 0x0000000a00007c13 */ /* 0x001fe20008000000 */
[----:B------:R-:W-:Y:S02]  /*0450*/  ULDC.64 UR26, c[0x0][0x1d8] ;  /* 0x00007600001a7ab9 */ /* 0x000fe40000000a00 */
[----:B------:R-:W-:Y:S01]  /*0460*/  UIADD3 UR23, UR23, UR4, URZ ;  /* 0x0000000417177290 */ /* 0x000fe2000fffe03f */
[----:B------:R-:W0:Y:S01]  /*0470*/  R2UR UR24, R0 ;  /* 0x00000000001873c2 */ /* 0x000e2200000e0000 */
[----:B------:R-:W-:Y:S02]  /*0480*/  UIMAD UR16, UR12, UR17, UR16 ;  /* 0x000000110c1072a4 */ /* 0x000fe4000f8e0210 */
[----:B------:R-:W-:Y:S02]  /*0490*/  UMOV UR37, URZ ;  /* 0x0000003f00257c82 */ /* 0x000fe40008000000 */
[----:B------:R-:W-:-:S02]  /*04a0*/  UMOV UR4, URZ ;  /* 0x0000003f00047c82 */ /* 0x000fc40008000000 */
[----:B------:R-:W-:Y:S02]  /*04b0*/  @UP2 ULEA.HI.X UR37, UR10, UR29, UR11, 0x2, UP1 ;  /* 0x0000001d0a252291 */ /* 0x000fe400088f140b */
[----:B------:R-:W-:Y:S02]  /*04c0*/  UIMAD UR17, UR11, UR26, URZ ;  /* 0x0000001a0b1172a4 */ /* 0x000fe4000f8e023f */
[----:B------:R-:W-:Y:S02]  /*04d0*/  UIADD3 UR21, UR21, UR25, URZ ;  /* 0x0000001915157290 */ /* 0x000fe4000fffe03f */
[----:B----4-:R-:W-:Y:S02]  /*04e0*/  UIADD3 UR28, URZ, -UR5, URZ ;  /* 0x800000053f1c7290 */ /* 0x010fe4000fffe03f */
[----:B------:R-:W-:Y:S02]  /*04f0*/  UIMAD UR17, UR10, UR27, UR17 ;  /* 0x0000001b0a1172a4 */ /* 0x000fe4000f8e0211 */
        /* <DEDUP_REMOVED lines=12> */
[----:B------:R-:W-:-:S02]  /*05c0*/  ULDC UR28, c[0x0][0x174] ;  /* 0x00005d00001c7ab9 */ /* 0x000fc40000000800 */
[----:B------:R-:W-:Y:S02]  /*05d0*/  ULDC.64 UR22, c[0x0][0x280] ;  /* 0x0000a00000167ab9 */ /* 0x000fe40000000a00 */
[----:B------:R-:W-:Y:S02]  /*05e0*/  UIMAD UR18, UR11, UR22, URZ ;  /* 0x000000160b1272a4 */ /* 0x000fe4000f8e023f */
[----:B------:R-:W-:Y:S02]  /*05f0*/  ULEA UR26, UR28, 0xfffff800, 0xb ;  /* 0xfffff8001c1a7891 */ /* 0x000fe4000f8e583f */
[----:B------:R-:W-:Y:S02]  /*0600*/  @!UP1 UIADD3 UR24, UR24, -UR30, URZ ;  /* 0x8000001e18189290 */ /* 0x000fe4000fffe03f */
[----:B------:R-:W-:Y:S02]  /*0610*/  UIMAD UR31, UR10, UR23, UR18 ;  /* 0x000000170a1f72a4 */ /* 0x000fe4000f8e0212 */
[----:B------:R-:W-:-:S02]  /*0620*/  USHF.R.S32.HI UR29, URZ, 0x1f, UR26 ;  /* 0x0000001f3f1d7899 */ /* 0x000fc4000801141a */
[----:B------:R-:W-:Y:S02]  /*0630*/  UIADD3 UR18, UP2, UR26, UR4, URZ ;  /* 0x000000041a127290 */ /* 0x000fe4000ff5e03f */
[----:B------:R-:W-:Y:S02]  /*0640*/  UISETP.GE.U32.AND UP3, UPT, UR24, UR30, UPT ;  /* 0x0000001e1800728c */ /* 0x000fe4000bf66070 */
[----:B------:R-:W-:Y:S02]  /*0650*/  UIMAD.WIDE.U32 UR22, UR10, UR22, UR14 ;  /* 0x000000160a1672a5 */ /* 0x000fe4000f8e000e */
[----:B------:R-:W-:Y:S02]  /*0660*/  ULDC UR33, c[0x0][0x178] ;  /* 0x00005e0000217ab9 */ /* 0x000fe40000000800 */
[----:B------:R-:W-:Y:S02]  /*0670*/  ULDC.64 UR14, c[0x0][0x240] ;  /* 0x00009000000e7ab9 */ /* 0x000fe40000000a00 */
[----:B------:R-:W-:-:S02]  /*0680*/  UIADD3.X UR4, UR29, UR5, UR17, UP2, !UPT ;  /* 0x000000051d047290 */ /* 0x000fc400097fe411 */
[----:B------:R-:W-:Y:S02]  /*0690*/  ULEA UR17, UP2, UR18, UR14, 0x1 ;  /* 0x0000000e12117291 */ /* 0x000fe4000f84083f */
[----:B------:R-:W-:Y:S02]  /*06a0*/  ULOP3.LUT UR32, UR10, UR33, URZ, 0x3c, !UPT ;  /* 0x000000210a207292 */ /* 0x000fe4000f8e3c3f */
[----:B------:R-:W-:Y:S02]  /*06b0*/  @!UP1 UIADD3 UR27, UR27, 0x1, URZ ;  /* 0x000000011b1b9890 */ /* 0x000fe4000fffe03f */
[----:B------:R-:W-:Y:S02]  /*06c0*/  ULEA.HI.X UR18, UR18, UR15, UR4, 0x1, UP2 ;  /* 0x0000000f12127291 */ /* 0x000fe400090f0c04 */
[----:B------:R-:W-:Y:S02]  /*06d0*/  UISETP.GE.AND UP2, UPT, UR32, URZ, UPT ;  /* 0x0000003f2000728c */ /* 0x000fe4000bf46270 */
[----:B------:R-:W-:-:S02]  /*06e0*/  UISETP.NE.AND UP1, UPT, URZ, UR33, UPT ;  /* 0x000000213f00728c */ /* 0x000fc4000bf25270 */
[----:B------:R-:W-:Y:S02]  /*06f0*/  @UP3 UIADD3 UR27, UR27, 0x1, URZ ;  /* 0x000000011b1b3890 */ /* 0x000fe4000fffe03f */
[----:B------:R-:W-:Y:S02]  /*0700*/  UIADD3 UR20, UP4, UR26, UR20, URZ ;  /* 0x000000141a147290 */ /* 0x000fe4000ff9e03f */
[----:B------:R-:W-:Y:S02]  /*0710*/  ULDC.64 UR4, c[0x0][0x248] ;  /* 0x0000920000047ab9 */ /* 0x000fe40000000a00 */
[----:B------:R-:W-:Y:S02]  /*0720*/  UIADD3.X UR25, UR29, UR21, UR25, UP4, !UPT ;  /* 0x000000151d197290 */ /* 0x000fe4000a7fe419 */
[----:B------:R-:W-:Y:S02]  /*0730*/  UMOV UR14, UR27 ;  /* 0x0000001b000e7c82 */ /* 0x000fe40008000000 */
[----:B------:R-:W-:-:S02]  /*0740*/  @!UP2 UIADD3 UR14, -UR14, URZ, URZ ;  /* 0x0000003f0e0ea290 */ /* 0x000fc4000fffe13f */
[----:B------:R-:W-:Y:S02]  /*0750*/  ULEA UR21, UP4, UR20, UR4, 0x1 ;  /* 0x0000000414157291 */ /* 0x000fe4000f88083f */
[----:B------:R-:W-:Y:S02]  /*0760*/  @!UP1 ULOP3.LUT UR14, URZ, UR33, URZ, 0x33, !UPT ;  /* 0x000000213f0e9292 */ /* 0x000fe4000f8e333f */
[----:B------:R-:W-:Y:S02]  /*0770*/  UIADD3 UR22, UP2, UR26, UR22, URZ ;  /* 0x000000161a167290 */ /* 0x000fe4000ff5e03f */
[----:B------:R-:W-:Y:S02]  /*0780*/  ULEA.HI.X UR20, UR20, UR5, UR25, 0x1, UP4 ;  /* 0x0000000514147291 */ /* 0x000fe4000a0f0c19 */
[----:B------:R-:W-:Y:S02]  /*0790*/  USHF.R.S32.HI UR15, URZ, 0x1f, UR14 ;  /* 0x0000001f3f0f7899 */ /* 0x000fe4000801140e */
[----:B------:R-:W-:-:S02]  /*07a0*/  ULDC.64 UR4, c[0x0][0x308] ;  /* 0x0000c20000047ab9 */ /* 0x000fc40000000a00 */
[----:B------:R-:W-:Y:S02]  /*07b0*/  UIADD3 UR25, UR9, UR19, URZ ;  /* 0x0000001309197290 */ /* 0x000fe4000fffe03f */
[----:B------:R-:W-:Y:S02]  /*07c0*/  ULDC.64 UR26, c[0x0][0x1a8] ;  /* 0x00006a00001a7ab9 */ /* 0x000fe40000000a00 */
[----:B------:R-:W-:Y:S02]  /*07d0*/  ULEA UR9, UP1, UR22, UR4, 0x1 ;  /* 0x0000000416097291 */ /* 0x000fe4000f82083f */
[----:B------:R-:W-:Y:S02]  /*07e0*/  UIMAD UR4, UR15, UR26, URZ ;  /* 0x0000001a0f0472a4 */ /* 0x000fe4000f8e023f */
[----:B------:R-:W-:Y:S02]  /*07f0*/  UMOV UR24, UR8 ;  /* 0x0000000800187c82 */ /* 0x000fe40008000000 */
[----:B------:R-:W-:-:S02]  /*0800*/  UIADD3.X UR23, UR29, UR23, UR31, UP2, !UPT ;  /* 0x000000171d177290 */ /* 0x000fc400097fe41f */
[----:B------:R-:W-:Y:S02]  /*0810*/  UIMAD.WIDE.U32 UR24, UR14, UR26, UR24 ;  /* 0x0000001a0e1872a5 */ /* 0x000fe4000f8e0018 */
[----:B------:R-:W-:Y:S02]  /*0820*/  ULEA UR19, UR28, 0xfffff000, 0xc ;  /* 0xfffff0001c137891 */ /* 0x000fe4000f8e603f */
[----:B------:R-:W-:Y:S02]  /*0830*/  UIMAD UR8, UR14, UR27, UR4 ;  /* 0x0000001b0e0872a4 */ /* 0x000fe4000f8e0204 */
[----:B------:R-:W-:Y:S02]  /*0840*/  ULEA.HI.X UR22, UR22, UR5, UR23, 0x1, UP1 ;  /* 0x0000000516167291 */ /* 0x000fe400088f0c17 */
[----:B------:R-:W-:Y:S02]  /*0850*/  UIADD3 UR7, UR7, UR16, URZ ;  /* 0x0000001007077290 */ /* 0x000fe4000fffe03f */
[----:B------:R-:W-:-:S02]  /*0860*/  UIADD3 UR16, UP1, UR19, UR24, URZ ;  /* 0x0000001813107290 */ /* 0x000fc4000ff3e03f */
[----:B------:R-:W-:Y:S02]  /*0870*/  ULDC.64 UR26, c[0x0][0x1c8] ;  /* 0x00007200001a7ab9 */ /* 0x000fe40000000a00 */
[----:B------:R-:W-:Y:S02]  /*0880*/  USHF.R.S32.HI UR23, URZ, 0x1f, UR19 ;  /* 0x0000001f3f177899 */ /* 0x000fe40008011413 */
[----:B------:R-:W-:Y:S02]  /*0890*/  UIADD3 UR24, UR25, UR8, URZ ;  /* 0x0000000819187290 */ /* 0x000fe4000fffe03f */
[----:B------:R-:W-:Y:S02]  /*08a0*/  ULDC.64 UR4, c[0x0][0x228] ;  /* 0x00008a0000047ab9 */ /* 0x000fe40000000a00 */
[----:B------:R-:W-:Y:S02]  /*08b0*/  UIMAD UR29, UR15, UR26, URZ ;  /* 0x0000001a0f1d72a4 */ /* 0x000fe4000f8e023f */
[----:B------:R-:W-:-:S02]  /*08c0*/  ULEA UR8, UP2, UR16, UR4, 0x1 ;  /* 0x0000000410087291 */ /* 0x000fc4000f84083f */
[----:B------:R-:W-:Y:S02]  /*08d0*/  UIADD3.X UR4, UR23, UR24, URZ, UP1, !UPT ;  /* 0x0000001817047290 */ /* 0x000fe40008ffe43f */
[----:B------:R-:W-:Y:S02]  /*08e0*/  UIMAD.WIDE.U32 UR24, UR14, UR26, UR6 ;  /* 0x0000001a0e1872a5 */ /* 0x000fe4000f8e0006 */
[----:B------:R-:W-:Y:S02]  /*08f0*/  UIMAD UR27, UR14, UR27, UR29 ;  /* 0x0000001b0e1b72a4 */ /* 0x000fe4000f8e021d */
[----:B------:R-:W-:Y:S02]  /*0900*/  UIADD3 UR19, UP1, UR19, UR24, URZ ;  /* 0x0000001813137290 */ /* 0x000fe4000ff3e03f */
[----:B------:R-:W-:Y:S02]  /*0910*/  UIADD3 UR25, UR25, UR27, URZ ;  /* 0x0000001b19197290 */ /* 0x000fe4000fffe03f */
[----:B------:R-:W-:-:S02]  /*0920*/  ULEA.HI.X UR26, UR16, UR5, UR4, 0x1, UP2 ;  /* 0x00000005101a7291 */ /* 0x000fc400090f0c04 */
[----:B------:R-:W-:Y:S02]  /*0930*/  ULDC.64 UR6, c[0x0][0x230] ;  /* 0x00008c0000067ab9 */ /* 0x000fe40000000a00 */
[----:B------:R-:W-:Y:S02]  /*0940*/  ULDC UR16, c[0x0][0x164] ;  /* 0x0000590000107ab9 */ /* 0x000fe40000000800 */
[----:B------:R-:W-:Y:S02]  /*0950*/  ULEA UR24, UP2, UR19, UR6, 0x1 ;  /* 0x0000000613187291 */ /* 0x000fe4000f84083f */
[----:B------:R-:W-:Y:S02]  /*0960*/  UIADD3.X UR25, UR23, UR25, URZ, UP1, !UPT ;  /* 0x0000001917197290 */ /* 0x000fe40008ffe43f */
[----:B------:R-:W-:Y:S02]  /*0970*/  @UP0 UIMAD UR6, UR12, UR16, UR10 ;  /* 0x000000100c0602a4 */ /* 0x000fe4000f8e020a */
[----:B------:R-:W-:-:S02]  /*0980*/  UISETP.GE.AND UP1, UPT, UR28, 0x1, UPT ;  /* 0x000000011c00788c */ /* 0x000fc4000bf26270 */
[----:B------:R-:W-:Y:S02]  /*0990*/  UMOV UR4, URZ ;  /* 0x0000003f00047c82 */ /* 0x000fe40008000000 */
[----:B------:R-:W-:Y:S02]  /*09a0*/  @UP0 UIMAD UR6, UR6, UR28, URZ ;  /* 0x0000001c060602a4 */ /* 0x000fe4000f8e023f */
[----:B------:R-:W-:Y:S02]  /*09b0*/  ULEA.HI.X UR25, UR19, UR7, UR25, 0x1, UP2 ;  /* 0x0000000713197291 */ /* 0x000fe400090f0c19 */
[----:B------:R-:W-:Y:S02]  /*09c0*/  ULDC.64 UR44, c[0x0][0x260] ;  /* 0x00009800002c7ab9 */ /* 0x000fe40000000a00 */
[----:B------:R-:W-:Y:S02]  /*09d0*/  ULDC UR7, c[0x0][0x16c] ;  /* 0x00005b0000077ab9 */ /* 0x000fe40000000800 */
[----:B------:R-:W-:-:S02]  /*09e0*/  @UP0 UIMAD UR6, UR6, UR7, URZ ;  /* 0x00000007060602a4 */ /* 0x000fc4000f8e023f */
[----:B------:R-:W-:Y:S02]  /*09f0*/  UMOV UR5, URZ ;  /* 0x0000003f00057c82 */ /* 0x000fe40008000000 */
[----:B------:R-:W-:Y:S02]  /*0a00*/  @UP0 UMOV UR7, 0x10 ;  /* 0x0000001000070882 */ /* 0x000fe40000000000 */
        /* <DEDUP_REMOVED lines=8> */
[----:B------:R-:W-:Y:S02]  /*0a90*/  UMOV UR16, UR17 ;  /* 0x0000001100107c82 */ /* 0x000fe40008000000 */
[----:B------:R-:W-:Y:S01]  /*0aa0*/  UMOV UR17, UR18 ;  /* 0x0000001200117c82 */ /* 0x000fe20008000000 */
[----:B------:R4:W-:Y:S01]  /*0ab0*/  STL [R1+0x10], RZ ;  /* 0x000010ff01007387 */ /* 0x0009e20000100800 */
[----:B------:R-:W-:-:S02]  /*0ac0*/  UMOV UR18, UR21 ;  /* 0x0000001500127c82 */ /* 0x000fc40008000000 */
[----:B------:R-:W-:Y:S01]  /*0ad0*/  UMOV UR19, UR20 ;  /* 0x0000001400137c82 */ /* 0x000fe20008000000 */
[----:B------:R-:W1:Y:S01]  /*0ae0*/  S2R R121, SR_LANEID ;  /* 0x0000000000797919 */ /* 0x000e620000000000 */
[----:B------:R-:W-:Y:S02]  /*0af0*/  UMOV UR21, UR22 ;  /* 0x0000001600157c82 */ /* 0x000fe40008000000 */
[----:B------:R-:W-:Y:S01]  /*0b00*/  UMOV UR20, UR9 ;  /* 0x0000000900147c82 */ /* 0x000fe20008000000 */
[----:B------:R4:W-:Y:S01]  /*0b10*/  STL [R1+0x14], RZ ;  /* 0x000014ff01007387 */ /* 0x0009e20000100800 */
[----:B------:R-:W-:Y:S02]  /*0b20*/  UMOV UR22, UR8 ;  /* 0x0000000800167c82 */ /* 0x000fe40008000000 */
[----:B------:R-:W-:Y:S02]  /*0b30*/  UMOV UR23, UR26 ;  /* 0x0000001a00177c82 */ /* 0x000fe40008000000 */
[----:B------:R-:W-:Y:S01]  /*0b40*/  UMOV UR6, URZ ;  /* 0x0000003f00067c82 */ /* 0x000fe20008000000 */
[----:B---3--:R-:W-:-:S02]  /*0b50*/  SHF.L.U32 R0, R122, 0x4, RZ ;  /* 0x000000047a007819 */ /* 0x008fc400000006ff */
[--C-:B------:R-:W-:Y:S02]  /*0b60*/  SHF.R.S32.HI R5, RZ, 0x1f, R122.reuse ;  /* 0x0000001fff057819 */ /* 0x100fe4000001147a */
[----:B------:R-:W-:Y:S02]  /*0b70*/  LOP3.LUT R3, R0, 0xfffffe00, RZ, 0xc0, !PT ;  /* 0xfffffe0000037812 */ /* 0x000fe400078ec0ff */
[----:B------:R-:W-:Y:S02]  /*0b80*/  LEA.HI R5, R5, R122, RZ, 0x5 ;  /* 0x0000007a05057211 */ /* 0x000fe400078f28ff */
[----:B------:R-:W-:Y:S02]  /*0b90*/  LOP3.LUT R120, R3, 0x1f, R122, 0xf8, !PT ;  /* 0x0000001f03787812 */ /* 0x000fe400078ef87a */
[----:B------:R-:W-:Y:S02]  /*0ba0*/  LOP3.LUT R236, R122, 0x1f, RZ, 0xc0, !PT ;  /* 0x0000001f7aec7812 */ /* 0x000fe400078ec0ff */
[----:B------:R-:W-:-:S02]  /*0bb0*/  SHF.R.S32.HI R235, RZ, 0x5, R5 ;  /* 0x00000005ffeb7819 */ /* 0x000fc40000011405 */
[----:B-1--4-:R-:W-:Y:S02]  /*0bc0*/  SHF.R.S32.HI R0, RZ, 0x1f, R120 ;  /* 0x0000001fff007819 */ /* 0x012fe40000011478 */
.L_x_1729:
        /* <DEDUP_REMOVED lines=14> */
[----:B------:R-:W-:-:S02]  /*0cb0*/  LOP3.LUT R6, R120, 0x80, RZ, 0xfc, !PT ;  /* 0x0000008078067812 */ /* 0x000fc400078efcff */
[----:B------:R-:W-:Y:S02]  /*0cc0*/  ISETP.GE.AND P2, PT, R120, UR28, PT ;  /* 0x0000001c78007c0c */ /* 0x000fe4000bf46270 */
[----:B------:R-:W-:Y:S02]  /*0cd0*/  ISETP.GE.AND P1, PT, R18, UR28, PT ;  /* 0x0000001c12007c0c */ /* 0x000fe4000bf26270 */
[----:B------:R-:W-:Y:S02]  /*0ce0*/  PRMT R5, RZ, 0x7610, R5 ;  /* 0x00007610ff057816 */ /* 0x000fe40000000005 */
[C---:B------:R-:W-:Y:S02]  /*0cf0*/  LOP3.LUT R7, R120.reuse, 0xa0, RZ, 0xfc, !PT ;  /* 0x000000a078077812 */ /* 0x040fe400078efcff */
[C---:B------:R-:W-:Y:S02]  /*0d00*/  LEA.HI.X R3, R120.reuse, UR17, R124, 0x1, P3 ;  /* 0x0000001178037c11 */ /* 0x040fe400098f0c7c */
[----:B------:R-:W-:-:S02]  /*0d10*/  LOP3.LUT R8, R120, 0xc0, RZ, 0xfc, !PT ;  /* 0x000000c078087812 */ /* 0x000fc400078efcff */
[----:B------:R-:W-:Y:S01]  /*0d20*/  ISETP.GE.AND P0, PT, R19, UR28, PT ;  /* 0x0000001c13007c0c */ /* 0x000fe2000bf06270 */
[----:B------:R1:W3:Y:S01]  /*0d30*/  @!P2 LDG.E.U16 R4, [R2.64] ;  /* 0x0000002a0204a981 */ /* 0x0002e2000c1e1500 */
[----:B------:R-:W-:Y:S02]  /*0d40*/  LOP3.LUT R9, R120, 0xe0, RZ, 0xfc, !PT ;  /* 0x000000e078097812 */ /* 0x000fe400078efcff */
[----:B------:R-:W-:Y:S01]  /*0d50*/  ISETP.GE.AND P4, PT, R0, UR28, PT ;  /* 0x0000001c00007c0c */ /* 0x000fe2000bf86270 */
[----:B------:R1:W4:Y:S01]  /*0d60*/  @!P1 LDG.E.U16 R5, [R2.64+0x40] ;  /* 0x0000402a02059981 */ /* 0x000322000c1e1500 */
[----:B------:R-:W-:Y:S02]  /*0d70*/  LOP3.LUT R10, R120, 0x100, RZ, 0xfc, !PT ;  /* 0x00000100780a7812 */ /* 0x000fe400078efcff */
[----:B------:R-:W-:Y:S02]  /*0d80*/  ISETP.GE.AND P6, PT, R6, UR28, PT ;  /* 0x0000001c06007c0c */ /* 0x000fe4000bfc6270 */
[----:B------:R-:W-:-:S02]  /*0d90*/  ISETP.GE.AND P5, PT, R7, UR28, PT ;  /* 0x0000001c07007c0c */ /* 0x000fc4000bfa6270 */
[----:B------:R-:W-:Y:S02]  /*0da0*/  ISETP.GE.AND P3, PT, R8, UR28, PT ;  /* 0x0000001c08007c0c */ /* 0x000fe4000bf66270 */
[----:B------:R-:W-:Y:S02]  /*0db0*/  ISETP.GE.AND P2, PT, R9, UR28, PT ;  /* 0x0000001c09007c0c */ /* 0x000fe4000bf46270 */
[----:B------:R-:W-:Y:S02]  /*0dc0*/  ISETP.GE.AND P1, PT, R10, UR28, PT ;  /* 0x0000001c0a007c0c */ /* 0x000fe4000bf26270 */
        /* <DEDUP_REMOVED lines=15> */
[C---:B------:R-:W-:Y:S01]  /*0ec0*/  LOP3.LUT R15, R120.reuse, 0x1a0, RZ, 0xfc, !PT ;  /* 0x000001a0780f7812 */ /* 0x040fe200078efcff */
[----:B------:R1:W2:Y:S01]  /*0ed0*/  @!P3 LDG.E.U16 R25, [R2.64+0x180] ;  /* 0x0001802a0219b981 */ /* 0x0002a2000c1e1500 */
[----:B------:R-:W-:Y:S02]  /*0ee0*/  ISETP.GE.AND P0, PT, R11, UR28, PT ;  /* 0x0000001c0b007c0c */ /* 0x000fe4000bf06270 */
[----:B------:R-:W-:Y:S01]  /*0ef0*/  LOP3.LUT R16, R120, 0x1c0, RZ, 0xfc, !PT ;  /* 0x000001c078107812 */ /* 0x000fe200078efcff */
[----:B------:R1:W2:Y:S01]  /*0f00*/  @!P2 LDG.E.U16 R24, [R2.64+0x1c0] ;  /* 0x0001c02a0218a981 */ /* 0x0002a2000c1e1500 */
[----:B------:R-:W-:-:S02]  /*0f10*/  ISETP.GE.AND P4, PT, R12, UR28, PT ;  /* 0x0000001c0c007c0c */ /* 0x000fc4000bf86270 */
[----:B------:R-:W-:Y:S01]  /*0f20*/  LOP3.LUT R17, R120, 0x1e0, RZ, 0xfc, !PT ;  /* 0x000001e078117812 */ /* 0x000fe200078efcff */
[----:B------:R1:W2:Y:S01]  /*0f30*/  @!P1 LDG.E.U16 R27, [R2.64+0x200] ;  /* 0x0002002a021b9981 */ /* 0x0002a2000c1e1500 */
        /* <DEDUP_REMOVED lines=70> */
[----:B------:R-:W-:Y:S02]  /*13a0*/  ISETP.GE.AND P2, PT, R120, UR28, PT ;  /* 0x0000001c78007c0c */ /* 0x000fe4000bf46270 */
[----:B------:R-:W-:Y:S02]  /*13b0*/  ISETP.GE.AND P1, PT, R18, UR28, PT ;  /* 0x0000001c12007c0c */ /* 0x000fe4000bf26270 */
[----:B------:R-:W-:Y:S02]  /*13c0*/  SHF.L.U64.HI R42, R120, 0x1, R124 ;  /* 0x00000001782a7819 */ /* 0x000fe4000001027c */
[----:B------:R-:W-:Y:S02]  /*13d0*/  IADD3 R2, P0, R56, UR18, RZ ;  /* 0x0000001238027c10 */ /* 0x000fe4000ff1e0ff */
[----:B------:R-:W-:Y:S02]  /*13e0*/  ISETP.GE.AND P4, PT, R0, UR28, PT ;  /* 0x0000001c00007c0c */ /* 0x000fe4000bf86270 */
[----:B------:R-:W-:-:S02]  /*13f0*/  IADD3.X R3, R42, UR19, RZ, P0, !PT ;  /* 0x000000132a037c10 */ /* 0x000fc400087fe4ff */
[----:B------:R-:W-:Y:S02]  /*1400*/  ISETP.GE.AND P0, PT, R19, UR28, PT ;  /* 0x0000001c13007c0c */ /* 0x000fe4000bf06270 */
[----:B------:R-:W-:Y:S02]  /*1410*/  ISETP.GE.AND P6, PT, R6, UR28, PT ;  /* 0x0000001c06007c0c */ /* 0x000fe4000bfc6270 */
[----:B------:R-:W-:Y:S02]  /*1420*/  ISETP.GE.AND P5, PT, R7, UR28, PT ;  /* 0x0000001c07007c0c */ /* 0x000fe4000bfa6270 */
[----:B------:R-:W-:Y:S01]  /*1430*/  ISETP.GE.AND P3, PT, R8, UR28, PT ;  /* 0x0000001c08007c0c */ /* 0x000fe2000bf66270 */
[----:B---3--:R1:W-:Y:S04]  /*1440*/  STS.U16 [R128], R4 ;  /* 0x0000000480007388 */ /* 0x0083e80000000400 */
[----:B----4-:R3:W-:Y:S01]  /*1450*/  STS.U16 [R126+0x40], R5 ;  /* 0x000040057e007388 */ /* 0x0107e20000000400 */
[----:B-1----:R-:W-:-:S04]  /*1460*/  LEA R4, R121, R36, 0x4 ;  /* 0x0000002479047211 */ /* 0x002fc800078e20ff */
[----:B------:R-:W-:Y:S01]  /*1470*/  LEA.HI.SX32 R119, R4, R4, 0x1b ;  /* 0x0000000404777211 */ /* 0x000fe200078fdaff */
[----:B-----5:R-:W-:Y:S04]  /*1480*/  STS.U16 [R252+0x80], R21 ;  /* 0x00008015fc007388 */ /* 0x020fe80000000400 */
[----:B--2---:R1:W-:Y:S04]  /*1490*/  STS.U16 [R251+0xc0], R20 ;  /* 0x0000c014fb007388 */ /* 0x0043e80000000400 */
[----:B------:R-:W-:Y:S04]  /*14a0*/  STS.U16 [R250+0x100], R23 ;  /* 0x00010017fa007388 */ /* 0x000fe80000000400 */
[----:B------:R2:W-:Y:S04]  /*14b0*/  STS.U16 [R249+0x140], R22 ;  /* 0x00014016f9007388 */ /* 0x0005e80000000400 */
[----:B------:R-:W-:Y:S04]  /*14c0*/  STS.U16 [R248+0x180], R25 ;  /* 0x00018019f8007388 */ /* 0x000fe80000000400 */
[----:B------:R4:W-:Y:S04]  /*14d0*/  STS.U16 [R245+0x1c0], R24 ;  /* 0x0001c018f5007388 */ /* 0x0009e80000000400 */
[----:B------:R-:W-:Y:S01]  /*14e0*/  STS.U16 [R244+0x200], R27 ;  /* 0x0002001bf4007388 */ /* 0x000fe20000000400 */
[----:B------:R-:W-:-:S03]  /*14f0*/  SHF.L.U32 R119, R119, 0x1, RZ ;  /* 0x0000000177777819 */ /* 0x000fc600000006ff */
[----:B------:R5:W-:Y:S04]  /*1500*/  STS.U16 [R243+0x240], R26 ;  /* 0x0002401af3007388 */ /* 0x000be80000000400 */
[----:B------:R-:W-:Y:S04]  /*1510*/  STS.U16 [R242+0x280], R29 ;  /* 0x0002801df2007388 */ /* 0x000fe80000000400 */
[----:B------:R0:W-:Y:S04]  /*1520*/  STS.U16 [R241+0x2c0], R28 ;  /* 0x0002c01cf1007388 */ /* 0x0001e80000000400 */
        /* <DEDUP_REMOVED lines=24> */
[----:B------:R-:W-:Y:S02]  /*16b0*/  PRMT R21, RZ, 0x7610, R21 ;  /* 0x00007610ff157816 */ /* 0x000fe40000000015 */
[----:B--2---:R-:W-:Y:S02]  /*16c0*/  PRMT R22, RZ, 0x7610, R22 ;  /* 0x00007610ff167816 */ /* 0x004fe40000000016 */
[----:B------:R-:W-:Y:S02]  /*16d0*/  PRMT R23, RZ, 0x7610, R23 ;  /* 0x00007610ff177816 */ /* 0x000fe40000000017 */
[----:B----4-:R-:W-:Y:S02]  /*16e0*/  PRMT R24, RZ, 0x7610, R24 ;  /* 0x00007610ff187816 */ /* 0x010fe40000000018 */
[----:B------:R-:W-:-:S02]  /*16f0*/  PRMT R25, RZ, 0x7610, R25 ;  /* 0x00007610ff197816 */ /* 0x000fc40000000019 */
[----:B-----5:R-:W-:Y:S02]  /*1700*/  PRMT R26, RZ, 0x7610, R26 ;  /* 0x00007610ff1a7816 */ /* 0x020fe4000000001a */
        /* <DEDUP_REMOVED lines=19> */
[----:B0-----:R-:W-:Y:S02]  /*1840*/  PRMT R28, RZ, 0x7610, R28 ;  /* 0x00007610ff1c7816 */ /* 0x001fe4000000001c */
        /* <DEDUP_REMOVED lines=16> */
[C---:B-1----:R-:W-:Y:S02]  /*1950*/  LEA R2, P0, R120.reuse, UR20, 0x1 ;  /* 0x0000001478027c11 */ /* 0x042fe4000f8008ff */
[----:B------:R-:W-:Y:S02]  /*1960*/  PRMT R39, RZ, 0x7610, R39 ;  /* 0x00007610ff277816 */ /* 0x000fe40000000027 */
[----:B------:R-:W-:Y:S02]  /*1970*/  LEA.HI.X R3, R120, UR21, R124, 0x1, P0 ;  /* 0x0000001578037c11 */ /* 0x000fe400080f0c7c */
[----:B------:R-:W-:-:S02]  /*1980*/  ISETP.GE.AND P0, PT, R19, UR28, PT ;  /* 0x0000001c13007c0c */ /* 0x000fc4000bf06270 */
[----:B------:R-:W-:Y:S02]  /*1990*/  ISETP.GE.AND P4, PT, R0, UR28, PT ;  /* 0x0000001c00007c0c */ /* 0x000fe4000bf86270 */
[----:B------:R-:W-:Y:S02]  /*19a0*/  ISETP.GE.AND P6, PT, R6, UR28, PT ;  /* 0x0000001c06007c0c */ /* 0x000fe4000bfc6270 */
[----:B------:R-:W-:Y:S02]  /*19b0*/  ISETP.GE.AND P5, PT, R7, UR28, PT ;  /* 0x0000001c07007c0c */ /* 0x000fe4000bfa6270 */
[----:B------:R-:W-:Y:S02]  /*19c0*/  ISETP.GE.AND P3, PT, R8, UR28, PT ;  /* 0x0000001c08007c0c */ /* 0x000fe4000bf66270 */
        /* <DEDUP_REMOVED lines=16> */
[----:B----4-:R0:W-:Y:S04]  /*1ad0*/  STS.U16 [R252+0x80], R21 ;  /* 0x00008015fc007388 */ /* 0x0101e80000000400 */
        /* <DEDUP_REMOVED lines=31> */
[----:B------:R2:W3:Y:S01]  /*1cd0*/  @!P2 LDG.E.U16 R38, [R2.64] ;  /* 0x0000002a0226a981 */ /* 0x0004e2000c1e1500 */
        /* <DEDUP_REMOVED lines=17> */
[----:B------:R2:W5:Y:S04]  /*1df0*/  @!P0 LDG.E.U16 R48, [R2.64+0x240] ;  /* 0x0002402a02308981 */ /* 0x000568000c1e1500 */
[----:B------:R2:W5:Y:S04]  /*1e00*/  @!P4 LDG.E.U16 R51, [R2.64+0x280] ;  /* 0x0002802a0233c981 */ /* 0x000568000c1e1500 */
[----:B------:R2:W5:Y:S04]  /*1e10*/  @!P6 LDG.E.U16 R50, [R2.64+0x2c0] ;  /* 0x0002c02a0232e981 */ /* 0x000568000c1e1500 */
[----:B------:R2:W5:Y:S04]  /*1e20*/  @!P5 LDG.E.U16 R53, [R2.64+0x300] ;  /* 0x0003002a0235d981 */ /* 0x000568000c1e1500 */
[----:B------:R2:W5:Y:S04]  /*1e30*/  @!P3 LDG.E.U16 R52, [R2.64+0x340] ;  /* 0x0003402a0234b981 */ /* 0x000568000c1e1500 */
[----:B------:R2:W5:Y:S04]  /*1e40*/  @!P2 LDG.E.U16 R55, [R2.64+0x380] ;  /* 0x0003802a0237a981 */ /* 0x000568000c1e1500 */
[----:B------:R2:W5:Y:S01]  /*1e50*/  @!P1 LDG.E.U16 R54, [R2.64+0x3c0] ;  /* 0x0003c02a02369981 */ /* 0x000562000c1e1500 */
[----:B------:R-:W-:Y:S01]  /*1e60*/  ISETP.GE.AND P0, PT, R120, UR28, PT ;  /* 0x0000001c78007c0c */ /* 0x000fe2000bf06270 */
[----:B------:R-:W-:-:S02]  /*1e70*/  USHF.R.S32.HI UR38, URZ, 0x1f, UR27 ;  /* 0x0000001f3f267899 */ /* 0x000fc4000801141b */
[----:B------:R-:W-:Y:S01]  /*1e80*/  UIMAD UR7, UR13, UR8, URZ ;  /* 0x000000080d0772a4 */ /* 0x000fe2000f8e023f */
[----:B0-----:R-:W-:Y:S01]  /*1e90*/  MOV R21, UR12 ;  /* 0x0000000c00157c02 */ /* 0x001fe20008000f00 */
[----:B------:R-:W-:Y:S01]  /*1ea0*/  UIMAD.WIDE.U32 UR34, UR12, UR8, URZ ;  /* 0x000000080c2272a5 */ /* 0x000fe2000f8e003f */
[----:B------:R-:W-:Y:S01]  /*1eb0*/  MOV R43, UR12 ;  /* 0x0000000c002b7c02 */ /* 0x000fe20008000f00 */
[----:B------:R-:W-:Y:S01]  /*1ec0*/  UIMAD UR7, UR12, UR9, UR7 ;  /* 0x000000090c0772a4 */ /* 0x000fe2000f8e0207 */
[----:B--2---:R-:W-:Y:S01]  /*1ed0*/  MOV R2, UR27 ;  /* 0x0000001b00027c02 */ /* 0x004fe20008000f00 */
[----:B------:R-:W-:Y:S01]  /*1ee0*/  UIMAD.WIDE.U32 UR32, UR12, UR30, URZ ;  /* 0x0000001e0c2072a5 */ /* 0x000fe2000f8e003f */
[----:B------:R-:W-:Y:S01]  /*1ef0*/  MOV R3, UR38 ;  /* 0x0000002600037c02 */ /* 0x000fe20008000f00 */
[----:B------:R-:W-:Y:S01]  /*1f00*/  ULDC.64 UR8, c[0x0][0x1f8] ;  /* 0x00007e0000087ab9 */ /* 0x000fe20000000a00 */
[----:B-1----:R-:W-:Y:S01]  /*1f10*/  MOV R4, UR27 ;  /* 0x0000001b00047c02 */ /* 0x002fe20008000f00 */
[----:B------:R-:W-:Y:S01]  /*1f20*/  UIMAD UR30, UR13, UR30, URZ ;  /* 0x0000001e0d1e72a4 */ /* 0x000fe2000f8e023f */
[----:B------:R-:W-:Y:S01]  /*1f30*/  MOV R5, UR38 ;  /* 0x0000002600057c02 */ /* 0x000fe20008000f00 */
[----:B------:R-:W-:Y:S01]  /*1f40*/  UIMAD UR29, UR11, UR8, URZ ;  /* 0x000000080b1d72a4 */ /* 0x000fe2000f8e023f */
[----:B------:R-:W-:Y:S01]  /*1f50*/  @!P0 IMAD.WIDE.U32 R2, R21, c[0x0][0x1f0], R2 ;  /* 0x00007c0015028a25 */ /* 0x000fe200078e0002 */
[----:B------:R-:W-:-:S03]  /*1f60*/  UIMAD UR39, UR12, UR31, UR30 ;  /* 0x0000001f0c2772a4 */ /* 0x000fc6000f8e021e */
[----:B------:R-:W-:Y:S01]  /*1f70*/  @!P0 IMAD.WIDE.U32 R4, R43, c[0x0][0x200], R4 ;  /* 0x000080002b048a25 */ /* 0x000fe200078e0004 */
[----:B------:R-:W-:Y:S01]  /*1f80*/  UIADD3 UR35, UR35, UR7, URZ ;  /* 0x0000000723237290 */ /* 0x000fe2000fffe03f */
[----:B------:R-:W-:Y:S01]  /*1f90*/  @!P0 IADD3 R3, R3, UR7, RZ ;  /* 0x0000000703038c10 */ /* 0x000fe2000fffe0ff */
[----:B------:R-:W-:Y:S01]  /*1fa0*/  UIMAD UR7, UR10, UR9, UR29 ;  /* 0x000000090a0772a4 */ /* 0x000fe2000f8e021d */
[----:B------:R-:W-:Y:S01]  /*1fb0*/  MOV R43, UR10 ;  /* 0x0000000a002b7c02 */ /* 0x000fe20008000f00 */
[----:B------:R-:W-:Y:S01]  /*1fc0*/  ULDC.64 UR30, c[0x0][0x208] ;  /* 0x00008200001e7ab9 */ /* 0x000fe20000000a00 */
[----:B------:R-:W-:Y:S01]  /*1fd0*/  @!P0 IADD3 R5, R5, UR39, RZ ;  /* 0x0000002705058c10 */ /* 0x000fe2000fffe0ff */
[----:B------:R-:W-:Y:S01]  /*1fe0*/  ULDC UR29, c[0x0][0x174] ;  /* 0x00005d00001d7ab9 */ /* 0x000fe20000000800 */
[----:B------:R-:W-:Y:S01]  /*1ff0*/  MOV R21, UR10 ;  /* 0x0000000a00157c02 */ /* 0x000fe20008000f00 */
[----:B------:R-:W-:Y:S02]  /*2000*/  UIADD3 UR29, UR6, -UR29, URZ ;  /* 0x8000001d061d7290 */ /* 0x000fe4000fffe03f */
[----:B------:R-:W-:Y:S01]  /*2010*/  UIMAD.WIDE.U32 UR8, UR10, UR8, UR34 ;  /* 0x000000080a0872a5 */ /* 0x000fe2000f8e0022 */
[----:B------:R-:W-:Y:S01]  /*2020*/  @!P0 IMAD.WIDE.U32 R4, R43, c[0x0][0x208], R4 ;  /* 0x000082002b048a25 */ /* 0x000fe200078e0004 */
[----:B------:R-:W-:-:S02]  /*2030*/  UIADD3 UR33, UR33, UR39, URZ ;  /* 0x0000002721217290 */ /* 0x000fc4000fffe03f */
[----:B------:R-:W-:Y:S01]  /*2040*/  UIMAD UR34, UR11, UR30, URZ ;  /* 0x0000001e0b2272a4 */ /* 0x000fe2000f8e023f */
[----:B------:R-:W-:Y:S01]  /*2050*/  @!P0 IMAD.WIDE.U32 R2, R21, c[0x0][0x1f8], R2 ;  /* 0x00007e0015028a25 */ /* 0x000fe200078e0002 */
[----:B------:R-:W-:Y:S02]  /*2060*/  UIMAD UR29, UR29, -0x800, URZ ;  /* 0xfffff8001d1d78a4 */ /* 0x000fe4000f8e023f */
[----:B------:R-:W-:Y:S02]  /*2070*/  UIMAD UR31, UR10, UR31, UR34 ;  /* 0x0000001f0a1f72a4 */ /* 0x000fe4000f8e0222 */
[----:B------:R-:W-:Y:S01]  /*2080*/  UIMAD.WIDE.U32 UR32, UR10, UR30, UR32 ;  /* 0x0000001e0a2072a5 */ /* 0x000fe2000f8e0020 */
[C---:B------:R-:W-:Y:S01]  /*2090*/  @!P0 IADD3 R56, P2, R120.reuse, R4, RZ ;  /* 0x0000000478388210 */ /* 0x040fe20007f5e0ff */
[----:B------:R-:W-:Y:S02]  /*20a0*/  USHF.R.S32.HI UR30, URZ, 0x1f, UR29 ;  /* 0x0000001f3f1e7899 */ /* 0x000fe4000801141d */
[----:B------:R-:W-:Y:S01]  /*20b0*/  UIADD3 UR35, UP0, UR29, UR8, URZ ;  /* 0x000000081d237290 */ /* 0x000fe2000ff1e03f */
[----:B------:R-:W-:-:S02]  /*20c0*/  @!P0 IADD3 R43, P1, R120, R2, RZ ;  /* 0x00000002782b8210 */ /* 0x000fc40007f3e0ff */
[C---:B------:R-:W-:Y:S01]  /*20d0*/  @!P0 IADD3.X R5, R124.reuse, UR31, R5, P2, !PT ;  /* 0x0000001f7c058c10 */ /* 0x040fe200097fe405 */
[----:B------:R-:W-:Y:S01]  /*20e0*/  UIADD3.X UR8, UR30, UR7, UR9, UP0, !UPT ;  /* 0x000000071e087290 */ /* 0x000fe200087fe409 */
[----:B------:R-:W-:Y:S02]  /*20f0*/  @!P0 IADD3.X R58, R124, UR7, R3, P1, !PT ;  /* 0x000000077c3a8c10 */ /* 0x000fe40008ffe403 */
[C---:B------:R-:W-:Y:S02]  /*2100*/  LEA R2, P2, R120.reuse, c[0x0][0x258], 0x1 ;  /* 0x0000960078027a11 */ /* 0x040fe400078408ff */
[C---:B------:R-:W-:Y:S02]  /*2110*/  LEA R20, P1, R120.reuse, c[0x0][0x268], 0x1 ;  /* 0x00009a0078147a11 */ /* 0x040fe400078208ff */
[----:B------:R-:W-:Y:S02]  /*2120*/  MOV R57, UR35 ;  /* 0x0000002300397c02 */ /* 0x000fe40008000f00 */
[----:B------:R-:W-:-:S02]  /*2130*/  LEA.HI.X R3, R120, c[0x0][0x25c], R124, 0x1, P2 ;  /* 0x0000970078037a11 */ /* 0x000fc400010f0c7c */
[----:B------:R-:W-:Y:S01]  /*2140*/  MOV R60, UR8 ;  /* 0x00000008003c7c02 */ /* 0x000fe20008000f00 */
[----:B------:R-:W-:Y:S01]  /*2150*/  UIADD3 UR34, UP1, UR29, UR32, URZ ;  /* 0x000000201d227290 */ /* 0x000fe2000ff3e03f */
[----:B------:R-:W-:Y:S02]  /*2160*/  LEA.HI.X R21, R120, c[0x0][0x26c], R124, 0x1, P1 ;  /* 0x00009b0078157a11 */ /* 0x000fe400008f0c7c */
        /* <DEDUP_REMOVED lines=10> */
[----:B------:R-:W-:Y:S01]  /*2210*/  PRMT R86, RZ, 0x7610, R86 ;  /* 0x00007610ff567816 */ /* 0x000fe20000000056 */
[----:B------:R-:W-:Y:S01]  /*2220*/  STL [R1+0x4], R128 ;  /* 0x0000048001007387 */ /* 0x000fe20000100800 */
[----:B------:R-:W-:Y:S01]  /*2230*/  LEA R20, P2, R57, R20, 0x1 ;  /* 0x0000001439147211 */ /* 0x000fe200078408ff */
[----:B------:R-:W-:-:S03]  /*2240*/  ULDC.64 UR8, c[0x0][0x2e8] ;  /* 0x0000ba0000087ab9 */ /* 0x000fc60000000a00 */
[----:B------:R-:W-:Y:S02]  /*2250*/  LEA.HI.X R21, R57, R21, R60, 0x1, P2 ;  /* 0x0000001539157211 */ /* 0x000fe400010f0c3c */
[----:B------:R-:W-:-:S04]  /*2260*/  @!P0 LEA R42, P1, R43, c[0x0][0x268], 0x1 ;  /* 0x00009a002b2a8a11 */ /* 0x000fc800078208ff */
[----:B------:R-:W-:Y:S02]  /*2270*/  @!P0 LEA.HI.X R43, R43, c[0x0][0x26c], R58, 0x1, P1 ;  /* 0x00009b002b2b8a11 */ /* 0x000fe400008f0c3a */
[----:B------:R-:W-:Y:S01]  /*2280*/  ISETP.GE.AND P1, PT, R19, UR28, PT ;  /* 0x0000001c13007c0c */ /* 0x000fe2000bf26270 */
[----:B------:R-:W-:Y:S01]  /*2290*/  UIADD3.X UR32, UR30, UR31, UR33, UP1, !UPT ;  /* 0x0000001f1e207290 */ /* 0x000fe20008ffe421 */
[----:B------:R-:W-:Y:S02]  /*22a0*/  MOV R59, UR34 ;  /* 0x00000022003b7c02 */ /* 0x000fe40008000f00 */
[----:B------:R-:W-:Y:S02]  /*22b0*/  @!P0 LEA R4, P3, R56, c[0x0][0x258], 0x1 ;  /* 0x0000960038048a11 */ /* 0x000fe400078608ff */
[----:B------:R-:W-:Y:S02]  /*22c0*/  LEA R2, P4, R59, R2, 0x1 ;  /* 0x000000023b027211 */ /* 0x000fe400078808ff */
[----:B------:R-:W-:-:S02]  /*22d0*/  MOV R62, UR32 ;  /* 0x00000020003e7c02 */ /* 0x000fc40008000f00 */
[----:B------:R-:W-:Y:S02]  /*22e0*/  @!P0 LEA.HI.X R5, R56, c[0x0][0x25c], R5, 0x1, P3 ;  /* 0x0000970038058a11 */ /* 0x000fe400018f0c05 */
[----:B------:R-:W-:Y:S02]  /*22f0*/  ISETP.GE.AND P2, PT, R6, UR28, PT ;  /* 0x0000001c06007c0c */ /* 0x000fe4000bf46270 */
[----:B------:R-:W-:Y:S02]  /*2300*/  LEA.HI.X R3, R59, R3, R62, 0x1, P4 ;  /* 0x000000033b037211 */ /* 0x000fe400020f0c3e */
[----:B------:R-:W-:Y:S02]  /*2310*/  ISETP.GE.AND P3, PT, R18, UR28, PT ;  /* 0x0000001c12007c0c */ /* 0x000fe4000bf66270 */
[----:B------:R-:W-:Y:S02]  /*2320*/  ISETP.GE.AND P4, PT, R0, UR28, PT ;  /* 0x0000001c00007c0c */ /* 0x000fe4000bf86270 */
[----:B------:R-:W-:-:S02]  /*2330*/  ISETP.GE.AND P5, PT, R7, UR28, PT ;  /* 0x0000001c07007c0c */ /* 0x000fc4000bfa6270 */
[----:B------:R-:W-:Y:S02]  /*2340*/  ISETP.GE.AND P6, PT, R8, UR28, PT ;  /* 0x0000001c08007c0c */ /* 0x000fe4000bfc6270 */
[----:B------:R-:W-:Y:S02]  /*2350*/  PRMT R56, RZ, 0x7610, R56 ;  /* 0x00007610ff387816 */ /* 0x000fe40000000038 */
        /* <DEDUP_REMOVED lines=41> */
[----:B------:R-:W-:Y:S02]  /*25f0*/  ISETP.GE.AND P1, PT, R9, UR28, PT ;  /* 0x0000001c09007c0c */ /* 0x000fe4000bf26270 */
[----:B------:R-:W-:-:S11]  /*2600*/  PRMT R55, RZ, 0x7610, R55 ;  /* 0x00007610ff377816 */ /* 0x000fd60000000037 */
[----:B------:R-:W3:Y:S01]  /*2610*/  @!P1 LDG.E.U16 R54, [R20.64+-0xe40] ;  /* 0xfff1c02a14369981 */ /* 0x000ee2000c1e1500 */
[----:B------:R-:W-:Y:S02]  /*2620*/  ISETP.GE.AND P1, PT, R10, UR28, PT ;  /* 0x0000001c0a007c0c */ /* 0x000fe4000bf26270 */
[----:B------:R-:W-:Y:S02]  /*2630*/  PRMT R51, RZ, 0x7610, R51 ;  /* 0x00007610ff337816 */ /* 0x000fe40000000033 */
[----:B------:R-:W-:Y:S02]  /*2640*/  PRMT R46, RZ, 0x7610, R46 ;  /* 0x00007610ff2e7816 */ /* 0x000fe4000000002e */
[----:B------:R-:W-:Y:S02]  /*2650*/  PRMT R48, RZ, 0x7610, R48 ;  /* 0x00007610ff307816 */ /* 0x000fe40000000030 */
[----:B------:R-:W-:Y:S01]  /*2660*/  PRMT R45, RZ, 0x7610, R45 ;  /* 0x00007610ff2d7816 */ /* 0x000fe2000000002d */
[----:B------:R-:W4:Y:S04]  /*2670*/  @!P2 LDG.E.U16 R51, [R20.64+-0xf00] ;  /* 0xfff1002a1433a981 */ /* 0x000f28000c1e1500 */
[----:B------:R-:W5:Y:S01]  /*2680*/  @!P1 LDG.E.U16 R55, [R20.64+-0xe00] ;  /* 0xfff2002a14379981 */ /* 0x000f62000c1e1500 */
[----:B------:R-:W-:-:S02]  /*2690*/  ISETP.GE.AND P1, PT, R11, UR28, PT ;  /* 0x0000001c0b007c0c */ /* 0x000fc4000bf26270 */
[----:B------:R-:W-:Y:S01]  /*26a0*/  PRMT R50, RZ, 0x7610, R50 ;  /* 0x00007610ff327816 */ /* 0x000fe20000000032 */
[----:B------:R-:W2:Y:S01]  /*26b0*/  @!P3 LDG.E.U16 R46, [R20.64+-0xfc0] ;  /* 0xfff0402a142eb981 */ /* 0x000ea2000c1e1500 */
[----:B------:R-:W-:Y:S02]  /*26c0*/  PRMT R53, RZ, 0x7610, R53 ;  /* 0x00007610ff357816 */ /* 0x000fe40000000035 */
[----:B------:R-:W-:Y:S01]  /*26d0*/  ISETP.GE.AND P2, PT, R13, UR28, PT ;  /* 0x0000001c0d007c0c */ /* 0x000fe2000bf46270 */
[----:B------:R-:W2:Y:S01]  /*26e0*/  @!P4 LDG.E.U16 R48, [R20.64+-0xf40] ;  /* 0xfff0c02a1430c981 */ /* 0x000ea2000c1e1500 */
[----:B------:R-:W-:-:S03]  /*26f0*/  ISETP.GE.AND P3, PT, R14, UR28, PT ;  /* 0x0000001c0e007c0c */ /* 0x000fc6000bf66270 */
[----:B------:R0:W2:Y:S04]  /*2700*/  @!P0 LDG.E.U16 R45, [R42.64] ;  /* 0x0000002a2a2d8981 */ /* 0x0000a8000c1e1500 */
[----:B------:R-:W3:Y:S01]  /*2710*/  @!P1 LDG.E.U16 R56, [R20.64+-0xdc0] ;  /* 0xfff2402a14389981 */ /* 0x000ee2000c1e1500 */
[----:B------:R-:W-:Y:S02]  /*2720*/  ISETP.GE.AND P1, PT, R12, UR28, PT ;  /* 0x0000001c0c007c0c */ /* 0x000fe4000bf26270 */
[----:B------:R-:W-:Y:S01]  /*2730*/  ISETP.GE.AND P4, PT, R15, UR28, PT ;  /* 0x0000001c0f007c0c */ /* 0x000fe2000bf86270 */
[----:B------:R-:W3:Y:S01]  /*2740*/  @!P5 LDG.E.U16 R50, [R20.64+-0xec0] ;  /* 0xfff1402a1432d981 */ /* 0x000ee2000c1e1500 */
[----:B------:R-:W-:-:S03]  /*2750*/  ISETP.GE.AND P5, PT, R16, UR28, PT ;  /* 0x0000001c10007c0c */ /* 0x000fc6000bfa6270 */
[----:B------:R-:W3:Y:S01]  /*2760*/  @!P6 LDG.E.U16 R53, [R20.64+-0xe80] ;  /* 0xfff1802a1435e981 */ /* 0x000ee2000c1e1500 */
[----:B------:R-:W-:Y:S02]  /*2770*/  ISETP.GE.AND P6, PT, R17, UR28, PT ;  /* 0x0000001c11007c0c */ /* 0x000fe4000bfc6270 */
        /* <DEDUP_REMOVED lines=9> */
[----:B------:R-:W-:Y:S01]  /*2810*/  ISETP.GE.AND P1, PT, R18, UR28, PT ;  /* 0x0000001c12007c0c */ /* 0x000fe2000bf26270 */
[----:B--2---:R-:W-:Y:S04]  /*2820*/  STS.U16 [R128], R45 ;  /* 0x0000002d80007388 */ /* 0x004fe80000000400 */
[----:B------:R-:W-:Y:S04]  /*2830*/  STS.U16 [R126+0x40], R46 ;  /* 0x0000402e7e007388 */ /* 0x000fe80000000400 */
[----:B------:R0:W-:Y:S04]  /*2840*/  STS.U16 [R252+0x80], R47 ;  /* 0x0000802ffc007388 */ /* 0x0001e80000000400 */
[----:B------:R-:W-:Y:S04]  /*2850*/  STS.U16 [R251+0xc0], R48 ;  /* 0x0000c030fb007388 */ /* 0x000fe80000000400 */
[----:B----4-:R-:W-:Y:S04]  /*2860*/  STS.U16 [R250+0x100], R51 ;  /* 0x00010033fa007388 */ /* 0x010fe80000000400 */
[----:B---3--:R-:W-:Y:S04]  /*2870*/  STS.U16 [R249+0x140], R50 ;  /* 0x00014032f9007388 */ /* 0x008fe80000000400 */
        /* <DEDUP_REMOVED lines=11> */
[----:B------:R-:W2:Y:S04]  /*2930*/  LDS.U16 R21, [R119] ;  /* 0x0000000077157984 */ /* 0x000ea80000000400 */
[----:B------:R-:W-:Y:S04]  /*2940*/  LDS.U16 R20, [R119+0x2] ;  /* 0x0000020077147984 */ /* 0x000fe80000000400 */
[----:B------:R-:W-:Y:S04]  /*2950*/  LDS.U16 R45, [R119+0x4] ;  /* 0x00000400772d7984 */ /* 0x000fe80000000400 */
[----:B------:R-:W3:Y:S04]  /*2960*/  LDS.U16 R46, [R119+0x6] ;  /* 0x00000600772e7984 */ /* 0x000ee80000000400 */
[----:B------:R-:W-:Y:S04]  /*2970*/  LDS.U16 R48, [R119+0x8] ;  /* 0x0000080077307984 */ /* 0x000fe80000000400 */
[----:B------:R-:W-:Y:S04]  /*2980*/  LDS.U16 R50, [R119+0xa] ;  /* 0x00000a0077327984 */ /* 0x000fe80000000400 */
[----:B------:R-:W-:Y:S04]  /*2990*/  LDS.U16 R51, [R119+0xc] ;  /* 0x00000c0077337984 */ /* 0x000fe80000000400 */
[----:B------:R-:W4:Y:S04]  /*29a0*/  LDS.U16 R53, [R119+0xe] ;  /* 0x00000e0077357984 */ /* 0x000f280000000400 */
[----:B------:R-:W-:Y:S04]  /*29b0*/  LDS.U16 R54, [R119+0x10] ;  /* 0x0000100077367984 */ /* 0x000fe80000000400 */
[----:B------:R-:W-:Y:S04]  /*29c0*/  LDS.U16 R55, [R119+0x12] ;  /* 0x0000120077377984 */ /* 0x000fe80000000400 */
[----:B------:R-:W-:Y:S04]  /*29d0*/  LDS.U16 R56, [R119+0x14] ;  /* 0x0000140077387984 */ /* 0x000fe80000000400 */
[----:B------:R-:W2:Y:S04]  /*29e0*/  LDS.U16 R57, [R119+0x16] ;  /* 0x0000160077397984 */ /* 0x000ea80000000400 */
[----:B------:R-:W-:Y:S04]  /*29f0*/  LDS.U16 R58, [R119+0x18] ;  /* 0x00001800773a7984 */ /* 0x000fe80000000400 */
[----:B------:R-:W-:Y:S04]  /*2a00*/  LDS.U16 R59, [R119+0x1a] ;  /* 0x00001a00773b7984 */ /* 0x000fe80000000400 */
[----:B------:R-:W-:Y:S04]  /*2a10*/  LDS.U16 R62, [R119+0x1c] ;  /* 0x00001c00773e7984 */ /* 0x000fe80000000400 */
[----:B------:R-:W2:Y:S04]  /*2a20*/  LDS.U16 R64, [R119+0x1e] ;  /* 0x00001e0077407984 */ /* 0x000ea80000000400 */
[----:B------:R-:W-:Y:S01]  /*2a30*/  BAR.SYNC.DEFER_BLOCKING 0x0 ;  /* 0x0000000000007b1d */ /* 0x000fe20000010000 */
[----:B0-----:R-:W-:-:S02]  /*2a40*/  PRMT R47, RZ, 0x7610, R47 ;  /* 0x00007610ff2f7816 */ /* 0x001fc4000000002f */
[----:B-1----:R-:W-:-:S04]  /*2a50*/  PRMT R42, RZ, 0x7610, R42 ;  /* 0x00007610ff2a7816 */ /* 0x002fc8000000002a */
[----:B------:R0:W5:Y:S01]  /*2a60*/  @!P0 LDG.E.U16 R47, [R4.64] ;  /* 0x0000002a042f8981 */ /* 0x000162000c1e1500 */
[----:B------:R-:W-:-:S03]  /*2a70*/  ISETP.GE.AND P0, PT, R19, UR28, PT ;  /* 0x0000001c13007c0c */ /* 0x000fc6000bf06270 */
[----:B------:R1:W5:Y:S01]  /*2a80*/  @!P1 LDG.E.U16 R42, [R2.64+-0xfc0] ;  /* 0xfff0402a022a9981 */ /* 0x000362000c1e1500 */
[----:B------:R-:W-:-:S03]  /*2a90*/  ISETP.GE.AND P1, PT, R0, UR28, PT ;  /* 0x0000001c00007c0c */ /* 0x000fc6000bf26270 */
[----:B------:R1:W5:Y:S04]  /*2aa0*/  @!P2 LDG.E.U16 R82, [R2.64+-0xd40] ;  /* 0xfff2c02a0252a981 */ /* 0x000368000c1e1500 */
[----:B------:R1:W5:Y:S04]  /*2ab0*/  @!P3 LDG.E.U16 R77, [R2.64+-0xd00] ;  /* 0xfff3002a024db981 */ /* 0x000368000c1e1500 */
[----:B------:R1:W5:Y:S01]  /*2ac0*/  @!P0 LDG.E.U16 R65, [R2.64+-0xf80] ;  /* 0xfff0802a02418981 */ /* 0x000362000c1e1500 */
        /* <DEDUP_REMOVED lines=8> */
[----:B------:R-:W-:Y:S02]  /*2b50*/  ISETP.GE.AND P1, PT, R9, UR28, PT ;  /* 0x0000001c09007c0c */ /* 0x000fe4000bf26270 */
[----:B0-----:R-:W-:Y:S01]  /*2b60*/  PRMT R5, RZ, 0x7610, R5 ;  /* 0x00007610ff057816 */ /* 0x001fe20000000005 */
[----:B------:R1:W5:Y:S01]  /*2b70*/  @!P6 LDG.E.U16 R86, [R2.64+-0xc40] ;  /* 0xfff3c02a0256e981 */ /* 0x000362000c1e1500 */
[----:B------:R-:W-:-:S05]  /*2b80*/  PRMT R4, RZ, 0x7610, R4 ;  /* 0x00007610ff047816 */ /* 0x000fca0000000004 */
[----:B------:R1:W5:Y:S01]  /*2b90*/  @!P0 LDG.E.U16 R5, [R2.64+-0xe80] ;  /* 0xfff1802a02058981 */ /* 0x000362000c1e1500 */
[----:B------:R-:W-:-:S03]  /*2ba0*/  ISETP.GE.AND P0, PT, R10, UR28, PT ;  /* 0x0000001c0a007c0c */ /* 0x000fc6000bf06270 */
[----:B------:R1:W5:Y:S01]  /*2bb0*/  @!P1 LDG.E.U16 R4, [R2.64+-0xe40] ;  /* 0xfff1c02a02049981 */ /* 0x000362000c1e1500 */
[----:B------:R-:W-:Y:S02]  /*2bc0*/  ISETP.NE.AND P1, PT, R73, RZ, PT ;  /* 0x000000ff4900720c */ /* 0x000fe40003f25270 */
[----:B------:R-:W-:-:S07]  /*2bd0*/  PRMT R73, RZ, 0x7610, R73 ;  /* 0x00007610ff497816 */ /* 0x000fce0000000049 */
[----:B------:R1:W5:Y:S01]  /*2be0*/  @!P0 LDG.E.U16 R73, [R2.64+-0xe00] ;  /* 0xfff2002a02498981 */ /* 0x000362000c1e1500 */
[----:B------:R-:W-:-:S03]  /*2bf0*/  ISETP.GE.AND P0, PT, R11, UR28, PT ;  /* 0x0000001c0b007c0c */ /* 0x000fc6000bf06270 */
[----:B------:R1:W5:Y:S10]  /*2c00*/  @!P1 LDG.E.U16 R75, [R2.64+-0xd80] ;  /* 0xfff2802a024b9981 */ /* 0x000374000c1e1500 */
[----:B------:R1:W5:Y:S01]  /*2c10*/  @!P0 LDG.E.U16 R80, [R2.64+-0xdc0] ;  /* 0xfff2402a02508981 */ /* 0x000362000c1e1500 */
[----:B--2---:R-:W-:-:S05]  /*2c20*/  PRMT R21, RZ, 0x5410, R21 ;  /* 0x00005410ff157816 */ /* 0x004fca0000000015 */
[----:B------:R-:W-:Y:S01]  /*2c30*/  FMUL.FTZ R43, R21, -1.4426950216293334961 ;  /* 0xbfb8aa3b152b7820 */ /* 0x000fe20000410000 */
[----:B---3--:R-:W-:-:S03]  /*2c40*/  PRMT R46, RZ, 0x5410, R46 ;  /* 0x00005410ff2e7816 */ /* 0x008fc6000000002e */
[----:B------:R0:W-:Y:S01]  /*2c50*/  MUFU.EX2 R76, R43 ;  /* 0x0000002b004c7308 */ /* 0x0001e20000000800 */
[----:B----4-:R-:W-:Y:S01]  /*2c60*/  PRMT R53, RZ, 0x5410, R53 ;  /* 0x00005410ff357816 */ /* 0x010fe20000000035 */
[----:B-1----:R-:W-:Y:S01]  /*2c70*/  FMUL.FTZ R2, R46, -1.4426950216293334961 ;  /* 0xbfb8aa3b2e027820 */ /* 0x002fe20000410000 */
[----:B0-----:R-:W-:-:S05]  /*2c80*/  PRMT R43, RZ, 0x5410, R20 ;  /* 0x00005410ff2b7816 */ /* 0x001fca0000000014 */
[----:B------:R-:W-:Y:S01]  /*2c90*/  FMUL.FTZ R20, R43, -1.4426950216293334961 ;  /* 0xbfb8aa3b2b147820 */ /* 0x000fe20000410000 */
[----:B------:R0:W-:Y:S01]  /*2ca0*/  MUFU.EX2 R3, R2 ;  /* 0x0000000200037308 */ /* 0x0001e20000000800 */
[----:B------:R-:W-:-:S07]  /*2cb0*/  PRMT R57, RZ, 0x5410, R57 ;  /* 0x00005410ff397816 */ /* 0x000fce0000000039 */
[----:B------:R-:W1:Y:S01]  /*2cc0*/  MUFU.EX2 R20, R20 ;  /* 0x0000001400147308 */ /* 0x000e620000000800 */
[----:B0-----:R-:W-:Y:S01]  /*2cd0*/  FMUL.FTZ R2, R53, -1.4426950216293334961 ;  /* 0xbfb8aa3b35027820 */ /* 0x001fe20000410000 */
[----:B------:R-:W-:-:S06]  /*2ce0*/  PRMT R64, RZ, 0x5410, R64 ;  /* 0x00005410ff407816 */ /* 0x000fcc0000000040 */
[----:B------:R0:W-:Y:S02]  /*2cf0*/  MUFU.EX2 R88, R2 ;  /* 0x0000000200587308 */ /* 0x0001e40000000800 */
[----:B0-----:R-:W-:-:S06]  /*2d00*/  FMUL.FTZ R2, R57, -1.4426950216293334961 ;  /* 0xbfb8aa3b39027820 */ /* 0x001fcc0000410000 */
[----:B------:R0:W-:Y:S02]  /*2d10*/  MUFU.EX2 R92, R2 ;  /* 0x00000002005c7308 */ /* 0x0001e40000000800 */
[----:B0-----:R-:W-:-:S06]  /*2d20*/  FMUL.FTZ R2, R64, -1.4426950216293334961 ;  /* 0xbfb8aa3b40027820 */ /* 0x001fcc0000410000 */
[----:B------:R1:W-:Y:S02]  /*2d30*/  MUFU.EX2 R99, R2 ;  /* 0x0000000200637308 */ /* 0x0003e40000000800 */
[----:B-1----:R-:W-:Y:S01]  /*2d40*/  FADD.FTZ R2, R20, 1 ;  /* 0x3f80000014027421 */ /* 0x002fe20000010000 */
[----:B------:R-:W-:Y:S01]  /*2d50*/  PRMT R45, RZ, 0x5410, R45 ;  /* 0x00005410ff2d7816 */ /* 0x000fe2000000002d */
[----:B------:R-:W-:-:S04]  /*2d60*/  FADD.FTZ R76, R76, 1 ;  /* 0x3f8000004c4c7421 */ /* 0x000fc80000010000 */
[----:B------:R-:W-:Y:S02]  /*2d70*/  FMUL.FTZ R81, R45, -1.4426950216293334961 ;  /* 0xbfb8aa3b2d517820 */ /* 0x000fe40000410000 */
[----:B------:R-:W-:Y:S01]  /*2d80*/  MUFU.RCP R76, R76 ;  /* 0x0000004c004c7308 */ /* 0x000fe20000001000 */
[----:B------:R-:W-:Y:S02]  /*2d90*/  PRMT R48, RZ, 0x5410, R48 ;  /* 0x00005410ff307816 */ /* 0x000fe40000000030 */
[----:B------:R-:W-:-:S05]  /*2da0*/  PRMT R50, RZ, 0x5410, R50 ;  /* 0x00005410ff327816 */ /* 0x000fca0000000032 */
[----:B------:R-:W-:Y:S01]  /*2db0*/  MUFU.EX2 R81, R81 ;  /* 0x0000005100517308 */ /* 0x000fe20000000800 */
[----:B------:R-:W-:Y:S01]  /*2dc0*/  FADD.FTZ R3, R3, 1 ;  /* 0x3f80000003037421 */ /* 0x000fe20000010000 */
[----:B------:R-:W-:Y:S01]  /*2dd0*/  PRMT R61, RZ, 0x5410, R61 ;  /* 0x00005410ff3d7816 */ /* 0x000fe2000000003d */
[----:B------:R-:W-:Y:S01]  /*2de0*/  FMUL.FTZ R83, R48, -1.4426950216293334961 ;  /* 0xbfb8aa3b30537820 */ /* 0x000fe20000410000 */
[----:B------:R-:W-:Y:S01]  /*2df0*/  PRMT R51, RZ, 0x5410, R51 ;  /* 0x00005410ff337816 */ /* 0x000fe20000000033 */
[----:B------:R-:W-:Y:S01]  /*2e00*/  FMUL.FTZ R85, R50, -1.4426950216293334961 ;  /* 0xbfb8aa3b32557820 */ /* 0x000fe20000410000 */
[----:B------:R-:W-:-:S03]  /*2e10*/  PRMT R63, RZ, 0x5410, R63 ;  /* 0x00005410ff3f7816 */ /* 0x000fc6000000003f */
[----:B------:R-:W-:Y:S01]  /*2e20*/  FMUL.FTZ R87, R51, -1.4426950216293334961 ;  /* 0xbfb8aa3b33577820 */ /* 0x000fe20000410000 */
[----:B------:R-:W-:Y:S01]  /*2e30*/  MUFU.EX2 R83, R83 ;  /* 0x0000005300537308 */ /* 0x000fe20000000800 */
[----:B------:R-:W-:-:S07]  /*2e40*/  PRMT R54, RZ, 0x5410, R54 ;  /* 0x00005410ff367816 */ /* 0x000fce0000000036 */
[----:B------:R-:W-:Y:S01]  /*2e50*/  MUFU.EX2 R85, R85 ;  /* 0x0000005500557308 */ /* 0x000fe20000000800 */
[----:B------:R-:W-:-:S07]  /*2e60*/  FMUL.FTZ R89, R54, -1.4426950216293334961 ;  /* 0xbfb8aa3b36597820 */ /* 0x000fce0000410000 */
[----:B------:R-:W-:Y:S01]  /*2e70*/  MUFU.EX2 R87, R87 ;  /* 0x0000005700577308 */ /* 0x000fe20000000800 */
[----:B------:R-:W-:-:S07]  /*2e80*/  PRMT R60, RZ, 0x5410, R60 ;  /* 0x00005410ff3c7816 */ /* 0x000fce000000003c */
[----:B------:R-:W-:Y:S01]  /*2e90*/  MUFU.EX2 R89, R89 ;  /* 0x0000005900597308 */ /* 0x000fe20000000800 */
[----:B------:R-:W-:Y:S02]  /*2ea0*/  PRMT R56, RZ, 0x5410, R56 ;  /* 0x00005410ff387816 */ /* 0x000fe40000000038 */
[----:B------:R-:W-:Y:S02]  /*2eb0*/  PRMT R58, RZ, 0x5410, R58 ;  /* 0x00005410ff3a7816 */ /* 0x000fe4000000003a */
[----:B------:R-:W-:Y:S01]  /*2ec0*/  PRMT R59, RZ, 0x5410, R59 ;  /* 0x00005410ff3b7816 */ /* 0x000fe2000000003b */
[----:B------:R-:W-:Y:S01]  /*2ed0*/  FMUL.FTZ R91, R56, -1.4426950216293334961 ;  /* 0xbfb8aa3b385b7820 */ /* 0x000fe20000410000 */
[----:B------:R-:W-:Y:S01]  /*2ee0*/  PRMT R74, RZ, 0x5410, R74 ;  /* 0x00005410ff4a7816 */ /* 0x000fe2000000004a */
[----:B-----5:R-:W-:Y:S04]  /*2ef0*/  STS.U16 [R128], R47 ;  /* 0x0000002f80007388 */ /* 0x020fe80000000400 */
[----:B------:R-:W-:Y:S04]  /*2f00*/  STS.U16 [R126+0x40], R42 ;  /* 0x0000402a7e007388 */ /* 0x000fe80000000400 */
[----:B------:R-:W-:Y:S04]  /*2f10*/  STS.U16 [R252+0x80], R65 ;  /* 0x00008041fc007388 */ /* 0x000fe80000000400 */
[----:B------:R-:W-:Y:S04]  /*2f20*/  STS.U16 [R251+0xc0], R66 ;  /* 0x0000c042fb007388 */ /* 0x000fe80000000400 */
[----:B------:R-:W-:Y:S04]  /*2f30*/  STS.U16 [R250+0x100], R69 ;  /* 0x00010045fa007388 */ /* 0x000fe80000000400 */
[----:B------:R0:W-:Y:S04]  /*2f40*/  STS.U16 [R249+0x140], R78 ;  /* 0x0001404ef9007388 */ /* 0x0001e80000000400 */
[----:B------:R-:W-:Y:S04]  /*2f50*/  STS.U16 [R248+0x180], R5 ;  /* 0x00018005f8007388 */ /* 0x000fe80000000400 */
[----:B------:R-:W-:Y:S04]  /*2f60*/  STS.U16 [R245+0x1c0], R4 ;  /* 0x0001c004f5007388 */ /* 0x000fe80000000400 */
[----:B------:R1:W-:Y:S04]  /*2f70*/  STS.U16 [R244+0x200], R73 ;  /* 0x00020049f4007388 */ /* 0x0003e80000000400 */
[----:B------:R2:W-:Y:S04]  /*2f80*/  STS.U16 [R243+0x240], R80 ;  /* 0x00024050f3007388 */ /* 0x0005e80000000400 */
        /* <DEDUP_REMOVED lines=8> */
[----:B------:R-:W5:Y:S01]  /*3010*/  LDS.U16 R42, [R119+0x2] ;  /* 0x00000200772a7984 */ /* 0x000f620000000400 */
[----:B0-----:R-:W0:Y:S03]  /*3020*/  MUFU.RCP R78, R2 ;  /* 0x00000002004e7308 */ /* 0x001e260000001000 */
[----:B------:R-:W5:Y:S04]  /*3030*/  LDS.U16 R47, [R119+0x4] ;  /* 0x00000400772f7984 */ /* 0x000f680000000400 */
[----:B------:R-:W5:Y:S04]  /*3040*/  LDS.U16 R65, [R119+0x6] ;  /* 0x0000060077417984 */ /* 0x000f680000000400 */
[----:B------:R-:W5:Y:S01]  /*3050*/  LDS.U16 R69, [R119+0xa] ;  /* 0x00000a0077457984 */ /* 0x000f620000000400 */
[----:B-1----:R1:W-:Y:S03]  /*3060*/  MUFU.RCP R73, R3 ;  /* 0x0000000300497308 */ /* 0x0023e60000001000 */
[----:B------:R-:W5:Y:S01]  /*3070*/  LDS.U16 R66, [R119+0x8] ;  /* 0x0000080077427984 */ /* 0x000f620000000400 */
[----:B0-----:R-:W-:-:S02]  /*3080*/  FADD.FTZ R4, -R78, 1 ;  /* 0x3f8000004e047421 */ /* 0x001fc40000010100 */
[----:B------:R-:W-:Y:S02]  /*3090*/  FADD.FTZ R2, -R76, 1 ;  /* 0x3f8000004c027421 */ /* 0x000fe40000010100 */
[----:B--2---:R-:W-:Y:S02]  /*30a0*/  FADD.FTZ R80, R81, 1 ;  /* 0x3f80000051507421 */ /* 0x004fe40000010000 */
[----:B---3--:R-:W-:Y:S02]  /*30b0*/  FFMA.FTZ R79, R43, R4, 1 ;  /* 0x3f8000002b4f7423 */ /* 0x008fe40000010004 */
[----:B------:R-:W-:Y:S01]  /*30c0*/  FFMA.FTZ R2, R21, R2, 1 ;  /* 0x3f80000015027423 */ /* 0x000fe20000010002 */
[----:B----4-:R-:W-:Y:S02]  /*30d0*/  PRMT R20, RZ, 0x5410, R20 ;  /* 0x00005410ff147816 */ /* 0x010fe40000000014 */
[----:B-----5:R-:W-:-:S03]  /*30e0*/  PRMT R42, RZ, 0x5410, R42 ;  /* 0x00005410ff2a7816 */ /* 0x020fc6000000002a */
[----:B-1----:R-:W-:Y:S02]  /*30f0*/  FMUL.FTZ R3, R61, R20 ;  /* 0x000000143d037220 */ /* 0x002fe40000410000 */
[----:B------:R-:W-:Y:S02]  /*3100*/  FMUL.FTZ R5, R63, R42 ;  /* 0x0000002a3f057220 */ /* 0x000fe40000410000 */
[----:B------:R-:W-:Y:S02]  /*3110*/  FMUL.FTZ R3, R76, R3 ;  /* 0x000000034c037220 */ /* 0x000fe40000410000 */
[----:B------:R-:W-:Y:S01]  /*3120*/  FMUL.FTZ R4, R78, R5 ;  /* 0x000000054e047220 */ /* 0x000fe20000410000 */
[----:B------:R-:W0:Y:S01]  /*3130*/  MUFU.RCP R80, R80 ;  /* 0x0000005000507308 */ /* 0x000e220000001000 */
[----:B------:R-:W-:Y:S02]  /*3140*/  FMUL.FTZ R5, R3, R2 ;  /* 0x0000000203057220 */ /* 0x000fe40000410000 */
[----:B------:R-:W-:Y:S01]  /*3150*/  FMUL.FTZ R100, R4, R79 ;  /* 0x0000004f04647220 */ /* 0x000fe20000410000 */
[----:B------:R-:W1:Y:S04]  /*3160*/  LDS.U16 R3, [R119+0xe] ;  /* 0x00000e0077037984 */ /* 0x000e680000000400 */
[----:B------:R-:W2:Y:S04]  /*3170*/  LDS.U16 R2, [R119+0xc] ;  /* 0x00000c0077027984 */ /* 0x000ea80000000400 */
[----:B------:R-:W3:Y:S01]  /*3180*/  LDS.U16 R4, [R119+0x10] ;  /* 0x0000100077047984 */ /* 0x000ee20000000400 */
[----:B------:R-:W-:-:S02]  /*3190*/  FADD.FTZ R75, R83, 1 ;  /* 0x3f800000534b7421 */ /* 0x000fc40000010000 */
[----:B------:R-:W-:Y:S01]  /*31a0*/  FADD.FTZ R77, R85, 1 ;  /* 0x3f800000554d7421 */ /* 0x000fe20000010000 */
[----:B------:R-:W-:Y:S01]  /*31b0*/  PRMT R47, RZ, 0x5410, R47 ;  /* 0x00005410ff2f7816 */ /* 0x000fe2000000002f */
[----:B------:R-:W-:Y:S02]  /*31c0*/  FADD.FTZ R82, R87, 1 ;  /* 0x3f80000057527421 */ /* 0x000fe40000010000 */
[----:B------:R-:W-:Y:S01]  /*31d0*/  FADD.FTZ R86, R88, 1 ;  /* 0x3f80000058567421 */ /* 0x000fe20000010000 */
[----:B------:R-:W4:Y:S01]  /*31e0*/  MUFU.RCP R75, R75 ;  /* 0x0000004b004b7308 */ /* 0x000f220000001000 */
[----:B0-----:R-:W-:Y:S01]  /*31f0*/  FADD.FTZ R84, -R80, 1 ;  /* 0x3f80000050547421 */ /* 0x001fe20000010100 */
[----:B------:R-:W-:Y:S01]  /*3200*/  PRMT R65, RZ, 0x5410, R65 ;  /* 0x00005410ff417816 */ /* 0x000fe20000000041 */
[----:B------:R-:W-:Y:S02]  /*3210*/  FMUL.FTZ R81, R60, R47 ;  /* 0x0000002f3c517220 */ /* 0x000fe40000410000 */
[----:B------:R-:W-:Y:S01]  /*3220*/  FMUL.FTZ R93, R58, -1.4426950216293334961 ;  /* 0xbfb8aa3b3a5d7820 */ /* 0x000fe20000410000 */
[----:B------:R-:W-:-:S02]  /*3230*/  PRMT R72, RZ, 0x5410, R72 ;  /* 0x00005410ff487816 */ /* 0x000fc40000000048 */
[----:B------:R-:W0:Y:S01]  /*3240*/  MUFU.RCP R77, R77 ;  /* 0x0000004d004d7308 */ /* 0x000e220000001000 */
[----:B------:R-:W-:Y:S01]  /*3250*/  FFMA.FTZ R84, R45, R84, 1 ;  /* 0x3f8000002d547423 */ /* 0x000fe20000010054 */
[----:B------:R-:W-:Y:S01]  /*3260*/  PRMT R69, RZ, 0x5410, R69 ;  /* 0x00005410ff457816 */ /* 0x000fe20000000045 */
[----:B------:R-:W-:Y:S02]  /*3270*/  FMUL.FTZ R81, R80, R81 ;  /* 0x0000005150517220 */ /* 0x000fe40000410000 */
[----:B------:R-:W-:Y:S01]  /*3280*/  FMUL.FTZ R94, R59, -1.4426950216293334961 ;  /* 0xbfb8aa3b3b5e7820 */ /* 0x000fe20000410000 */
[----:B------:R-:W-:Y:S01]  /*3290*/  PRMT R71, RZ, 0x5410, R71 ;  /* 0x00005410ff477816 */ /* 0x000fe20000000047 */
[----:B------:R-:W-:Y:S01]  /*32a0*/  FADD.FTZ R83, R89, 1 ;  /* 0x3f80000059537421 */ /* 0x000fe20000010000 */
[----:B------:R-:W5:Y:S01]  /*32b0*/  MUFU.RCP R82, R82 ;  /* 0x0000005200527308 */ /* 0x000f620000001000 */
[----:B------:R-:W-:Y:S01]  /*32c0*/  FMUL.FTZ R101, R81, R84 ;  /* 0x0000005451657220 */ /* 0x000fe20000410000 */
[----:B------:R-:W-:Y:S01]  /*32d0*/  PRMT R66, RZ, 0x5410, R66 ;  /* 0x00005410ff427816 */ /* 0x000fe20000000042 */
[----:B------:R-:W-:Y:S01]  /*32e0*/  FADD.FTZ R79, -R73, 1 ;  /* 0x3f800000494f7421 */ /* 0x000fe20000010100 */
[----:B------:R-:W-:Y:S01]  /*32f0*/  PRMT R62, RZ, 0x5410, R62 ;  /* 0x00005410ff3e7816 */ /* 0x000fe2000000003e */
[----:B------:R-:W-:Y:S03]  /*3300*/  LDS.U16 R87, [R119+0x16] ;  /* 0x0000160077577984 */ /* 0x000fe60000000400 */
[----:B------:R-:W1:Y:S01]  /*3310*/  MUFU.RCP R86, R86 ;  /* 0x0000005600567308 */ /* 0x000e620000001000 */
[----:B------:R-:W-:-:S02]  /*3320*/  FMUL.FTZ R84, R74, R65 ;  /* 0x000000414a547220 */ /* 0x000fc40000410000 */
[----:B------:R-:W-:Y:S02]  /*3330*/  FFMA.FTZ R79, R46, R79, 1 ;  /* 0x3f8000002e4f7423 */ /* 0x000fe4000001004f */
[----:B------:R-:W-:-:S03]  /*3340*/  FMUL.FTZ R84, R73, R84 ;  /* 0x0000005449547220 */ /* 0x000fc60000410000 */
[----:B------:R-:W1:Y:S01]  /*3350*/  MUFU.EX2 R91, R91 ;  /* 0x0000005b005b7308 */ /* 0x000e620000000800 */
[----:B----4-:R-:W-:Y:S02]  /*3360*/  FADD.FTZ R81, -R75, 1 ;  /* 0x3f8000004b517421 */ /* 0x010fe40000010100 */
[----:B0-----:R-:W-:Y:S02]  /*3370*/  FADD.FTZ R85, -R77, 1 ;  /* 0x3f8000004d557421 */ /* 0x001fe40000010100 */
[----:B------:R-:W-:-:S03]  /*3380*/  FMUL.FTZ R88, R71, R66 ;  /* 0x0000004247587220 */ /* 0x000fc60000410000 */
[----:B------:R-:W0:Y:S01]  /*3390*/  MUFU.EX2 R93, R93 ;  /* 0x0000005d005d7308 */ /* 0x000e220000000800 */
[----:B------:R-:W-:Y:S01]  /*33a0*/  FMUL.FTZ R102, R84, R79 ;  /* 0x0000004f54667220 */ /* 0x000fe20000410000 */
[----:B------:R-:W-:-:S06]  /*33b0*/  PRMT R79, RZ, 0x5410, R68 ;  /* 0x00005410ff4f7816 */ /* 0x000fcc0000000044 */
[----:B------:R4:W0:Y:S01]  /*33c0*/  MUFU.EX2 R95, R94 ;  /* 0x0000005e005f7308 */ /* 0x0008220000000800 */
[----:B------:R-:W-:Y:S01]  /*33d0*/  FFMA.FTZ R81, R48, R81, 1 ;  /* 0x3f80000030517423 */ /* 0x000fe20000010051 */
[----:B------:R-:W-:-:S06]  /*33e0*/  PRMT R84, RZ, 0x5410, R70 ;  /* 0x00005410ff547816 */ /* 0x000fcc0000000046 */
[----:B------:R-:W0:Y:S01]  /*33f0*/  MUFU.RCP R83, R83 ;  /* 0x0000005300537308 */ /* 0x000e220000001000 */
[----:B----4-:R-:W-:Y:S02]  /*3400*/  FADD.FTZ R94, R92, 1 ;  /* 0x3f8000005c5e7421 */ /* 0x010fe40000010000 */
[----:B------:R-:W-:Y:S02]  /*3410*/  FMUL.FTZ R92, R72, R69 ;  /* 0x00000045485c7220 */ /* 0x000fe40000410000 */
[----:B------:R-:W-:Y:S02]  /*3420*/  FFMA.FTZ R85, R50, R85, 1 ;  /* 0x3f80000032557423 */ /* 0x000fe40000010055 */
[----:B------:R-:W-:Y:S02]  /*3430*/  FMUL.FTZ R92, R77, R92 ;  /* 0x0000005c4d5c7220 */ /* 0x000fe40000410000 */
[----:B------:R-:W-:Y:S02]  /*3440*/  FMUL.FTZ R88, R75, R88 ;  /* 0x000000584b587220 */ /* 0x000fe40000410000 */
[----:B-----5:R-:W-:-:S02]  /*3450*/  FADD.FTZ R68, -R82, 1 ;  /* 0x3f80000052447421 */ /* 0x020fc40000010100 */
[----:B-1----:R-:W-:Y:S02]  /*3460*/  FADD.FTZ R70, -R86, 1 ;  /* 0x3f80000056467421 */ /* 0x002fe40000010100 */
[----:B------:R-:W-:Y:S02]  /*3470*/  FMUL.FTZ R96, R62, -1.4426950216293334961 ;  /* 0xbfb8aa3b3e607820 */ /* 0x000fe40000410000 */
[----:B------:R-:W-:Y:S01]  /*3480*/  FMUL.FTZ R103, R88, R81 ;  /* 0x0000005158677220 */ /* 0x000fe20000410000 */
[----:B------:R-:W-:Y:S01]  /*3490*/  PRMT R81, RZ, 0x5410, R67 ;  /* 0x00005410ff517816 */ /* 0x000fe20000000043 */
[----:B------:R-:W-:Y:S02]  /*34a0*/  FMUL.FTZ R104, R92, R85 ;  /* 0x000000555c687220 */ /* 0x000fe40000410000 */
[----:B------:R-:W-:Y:S01]  /*34b0*/  FFMA.FTZ R98, R51, R68, 1 ;  /* 0x3f80000033627423 */ /* 0x000fe20000010044 */
[----:B------:R-:W1:Y:S01]  /*34c0*/  LDS.U16 R92, [R119+0x18] ;  /* 0x00001800775c7984 */ /* 0x000e620000000400 */
[----:B------:R-:W-:Y:S01]  /*34d0*/  FFMA.FTZ R106, R53, R70, 1 ;  /* 0x3f800000356a7423 */ /* 0x000fe20000010046 */
[----:B------:R-:W-:-:S02]  /*34e0*/  PRMT R68, RZ, 0x5410, R3 ;  /* 0x00005410ff447816 */ /* 0x000fc40000000003 */
[----:B--2---:R-:W-:Y:S01]  /*34f0*/  PRMT R67, RZ, 0x5410, R2 ;  /* 0x00005410ff437816 */ /* 0x004fe20000000002 */
[----:B------:R2:W-:Y:S01]  /*3500*/  MUFU.EX2 R97, R96 ;  /* 0x0000006000617308 */ /* 0x0005e20000000800 */
[----:B---3--:R-:W-:Y:S01]  /*3510*/  PRMT R70, RZ, 0x5410, R4 ;  /* 0x00005410ff467816 */ /* 0x008fe20000000004 */
[----:B------:R-:W-:Y:S01]  /*3520*/  FADD.FTZ R89, R91, 1 ;  /* 0x3f8000005b597421 */ /* 0x000fe20000010000 */
[----:B------:R-:W-:Y:S01]  /*3530*/  PRMT R55, RZ, 0x5410, R55 ;  /* 0x00005410ff377816 */ /* 0x000fe20000000037 */
[----:B0-----:R-:W-:Y:S01]  /*3540*/  FADD.FTZ R91, R93, 1 ;  /* 0x3f8000005d5b7421 */ /* 0x001fe20000010000 */
[----:B------:R-:W0:Y:S01]  /*3550*/  LDS.U16 R85, [R119+0x12] ;  /* 0x0000120077557984 */ /* 0x000e220000000400 */
[----:B------:R-:W-:Y:S02]  /*3560*/  FMUL.FTZ R93, R79, R68 ;  /* 0x000000444f5d7220 */ /* 0x000fe40000410000 */
[----:B--2---:R-:W-:Y:S01]  /*3570*/  FADD.FTZ R96, R95, 1 ;  /* 0x3f8000005f607421 */ /* 0x004fe20000010000 */
[----:B------:R-:W2:Y:S01]  /*3580*/  LDS.U16 R88, [R119+0x14] ;  /* 0x0000140077587984 */ /* 0x000ea20000000400 */
[----:B------:R-:W-:-:S02]  /*3590*/  FADD.FTZ R95, -R83, 1 ;  /* 0x3f800000535f7421 */ /* 0x000fc40000010100 */
[----:B------:R-:W-:Y:S02]  /*35a0*/  FMUL.FTZ R3, R84, R67 ;  /* 0x0000004354037220 */ /* 0x000fe40000410000 */
[----:B------:R-:W-:Y:S02]  /*35b0*/  FMUL.FTZ R2, R81, R70 ;  /* 0x0000004651027220 */ /* 0x000fe40000410000 */
[----:B------:R-:W-:Y:S02]  /*35c0*/  FMUL.FTZ R90, R55, -1.4426950216293334961 ;  /* 0xbfb8aa3b375a7820 */ /* 0x000fe40000410000 */
[----:B------:R-:W-:Y:S02]  /*35d0*/  FFMA.FTZ R95, R54, R95, 1 ;  /* 0x3f800000365f7423 */ /* 0x000fe4000001005f */
[----:B------:R-:W-:Y:S02]  /*35e0*/  FMUL.FTZ R93, R86, R93 ;  /* 0x0000005d565d7220 */ /* 0x000fe40000410000 */
[----:B------:R-:W-:-:S02]  /*35f0*/  FMUL.FTZ R3, R82, R3 ;  /* 0x0000000352037220 */ /* 0x000fc40000410000 */
[----:B------:R-:W-:Y:S01]  /*3600*/  FMUL.FTZ R2, R83, R2 ;  /* 0x0000000253027220 */ /* 0x000fe20000410000 */
[----:B------:R-:W3:Y:S01]  /*3610*/  MUFU.EX2 R90, R90 ;  /* 0x0000005a005a7308 */ /* 0x000ee20000000800 */
[----:B------:R-:W-:Y:S02]  /*3620*/  FMUL.FTZ R3, R3, R98 ;  /* 0x0000006203037220 */ /* 0x000fe40000410000 */
[----:B------:R-:W-:Y:S01]  /*3630*/  FMUL.FTZ R106, R93, R106 ;  /* 0x0000006a5d6a7220 */ /* 0x000fe20000410000 */
[----:B------:R-:W-:Y:S01]  /*3640*/  LDS.U16 R98, [R119+0x1c] ;  /* 0x00001c0077627984 */ /* 0x000fe20000000400 */
[----:B------:R-:W-:-:S03]  /*3650*/  FMUL.FTZ R2, R2, R95 ;  /* 0x0000005f02027220 */ /* 0x000fc60000410000 */
[----:B------:R-:W4:Y:S04]  /*3660*/  LDS.U16 R93, [R119+0x1a] ;  /* 0x00001a00775d7984 */ /* 0x000f280000000400 */
[----:B------:R-:W5:Y:S01]  /*3670*/  LDS.U16 R95, [R119+0x1e] ;  /* 0x00001e00775f7984 */ /* 0x000f620000000400 */
[----:B------:R-:W0:Y:S01]  /*3680*/  MUFU.RCP R91, R91 ;  /* 0x0000005b005b7308 */ /* 0x000e220000001000 */
[----:B---3--:R-:W-:Y:S02]  /*3690*/  FADD.FTZ R90, R90, 1 ;  /* 0x3f8000005a5a7421 */ /* 0x008fe40000010000 */
[----:B------:R-:W-:-:S05]  /*36a0*/  FADD.FTZ R97, R97, 1 ;  /* 0x3f80000061617421 */ /* 0x000fca0000010000 */
[----:B------:R-:W3:Y:S08]  /*36b0*/  MUFU.RCP R89, R89 ;  /* 0x0000005900597308 */ /* 0x000ef00000001000 */
[----:B------:R-:W2:Y:S01]  /*36c0*/  MUFU.RCP R94, R94 ;  /* 0x0000005e005e7308 */ /* 0x000ea20000001000 */
[----:B------:R-:W-:Y:S01]  /*36d0*/  FADD.FTZ R99, R99, 1 ;  /* 0x3f80000063637421 */ /* 0x000fe20000010000 */
[----:B------:R-:W-:-:S06]  /*36e0*/  PRMT R41, RZ, 0x5410, R41 ;  /* 0x00005410ff297816 */ /* 0x000fcc0000000029 */
[----:B------:R-:W4:Y:S01]  /*36f0*/  MUFU.RCP R90, R90 ;  /* 0x0000005a005a7308 */ /* 0x000f220000001000 */
[----:B-1----:R-:W-:Y:S01]  /*3700*/  PRMT R92, RZ, 0x5410, R92 ;  /* 0x00005410ff5c7816 */ /* 0x002fe2000000005c */
[----:B0-----:R-:W-:-:S06]  /*3710*/  FADD.FTZ R109, -R91, 1 ;  /* 0x3f8000005b6d7421 */ /* 0x001fcc0000010100 */
[----:B------:R-:W0:Y:S01]  /*3720*/  MUFU.RCP R97, R97 ;  /* 0x0000006100617308 */ /* 0x000e220000001000 */
[----:B------:R-:W-:Y:S01]  /*3730*/  PRMT R44, RZ, 0x5410, R44 ;  /* 0x00005410ff2c7816 */ /* 0x000fe2000000002c */
[----:B------:R-:W-:Y:S01]  /*3740*/  FMUL.FTZ R112, R41, R92 ;  /* 0x0000005c29707220 */ /* 0x000fe20000410000 */
[----:B------:R-:W-:Y:S01]  /*3750*/  PRMT R87, RZ, 0x5410, R87 ;  /* 0x00005410ff577816 */ /* 0x000fe20000000057 */
[----:B---3--:R-:W-:Y:S01]  /*3760*/  FADD.FTZ R105, -R89, 1 ;  /* 0x3f80000059697421 */ /* 0x008fe20000010100 */
[----:B------:R-:W-:Y:S01]  /*3770*/  PRMT R52, RZ, 0x5410, R52 ;  /* 0x00005410ff347816 */ /* 0x000fe20000000034 */
[----:B--2---:R-:W-:Y:S02]  /*3780*/  FADD.FTZ R108, -R94, 1 ;  /* 0x3f8000005e6c7421 */ /* 0x004fe40000010100 */
[----:B------:R-:W1:Y:S01]  /*3790*/  MUFU.RCP R96, R96 ;  /* 0x0000006000607308 */ /* 0x000e620000001000 */
[----:B------:R-:W-:Y:S02]  /*37a0*/  PRMT R49, RZ, 0x5410, R49 ;  /* 0x00005410ff317816 */ /* 0x000fe40000000031 */
[----:B------:R-:W-:-:S02]  /*37b0*/  PRMT R85, RZ, 0x5410, R85 ;  /* 0x00005410ff557816 */ /* 0x000fc40000000055 */
[----:B------:R-:W-:-:S03]  /*37c0*/  PRMT R88, RZ, 0x5410, R88 ;  /* 0x00005410ff587816 */ /* 0x000fc60000000058 */
[----:B------:R-:W2:Y:S01]  /*37d0*/  MUFU.RCP R99, R99 ;  /* 0x0000006300637308 */ /* 0x000ea20000001000 */
[----:B------:R-:W-:Y:S02]  /*37e0*/  FFMA.FTZ R111, R58, R109, 1 ;  /* 0x3f8000003a6f7423 */ /* 0x000fe4000001006d */
[----:B------:R-:W-:Y:S02]  /*37f0*/  FMUL.FTZ R112, R91, R112 ;  /* 0x000000705b707220 */ /* 0x000fe40000410000 */
[----:B------:R-:W-:Y:S02]  /*3800*/  FFMA.FTZ R107, R56, R105, 1 ;  /* 0x3f800000386b7423 */ /* 0x000fe40000010069 */
[----:B------:R-:W-:Y:S02]  /*3810*/  FFMA.FTZ R110, R57, R108, 1 ;  /* 0x3f800000396e7423 */ /* 0x000fe4000001006c */
[----:B------:R-:W-:Y:S02]  /*3820*/  FMUL.FTZ R109, R44, R87 ;  /* 0x000000572c6d7220 */ /* 0x000fe40000410000 */
[----:B----4-:R-:W-:-:S02]  /*3830*/  FADD.FTZ R4, -R90, 1 ;  /* 0x3f8000005a047421 */ /* 0x010fc40000010100 */
        /* <DEDUP_REMOVED lines=20> */
[----:B-1----:R-:W-:Y:S02]  /*3980*/  FADD.FTZ R4, -R96, 1 ;  /* 0x3f80000060047421 */ /* 0x002fe40000010100 */
[----:B--2---:R-:W-:-:S02]  /*3990*/  FADD.FTZ R113, -R99, 1 ;  /* 0x3f80000063717421 */ /* 0x004fc40000010100 */
        /* <DEDUP_REMOVED lines=23> */
[----:B------:R-:W-:-:S03]  /*3b10*/  PRMT R105, R2, 0x7632, R105 ;  /* 0x0000763202697816 */ /* 0x000fc60000000069 */
[----:B------:R1:W-:Y:S04]  /*3b20*/  STS.U16 [R119+0x6], R102 ;  /* 0x0000066677007388 */ /* 0x0003e80000000400 */
[----:B------:R2:W-:Y:S01]  /*3b30*/  STS.U16 [R119+0xa], R104 ;  /* 0x00000a6877007388 */ /* 0x0005e20000000400 */
[----:B0-----:R-:W-:-:S03]  /*3b40*/  PRMT R5, R3, 0x7632, R5 ;  /* 0x0000763203057816 */ /* 0x001fc60000000005 */
[----:B------:R0:W-:Y:S01]  /*3b50*/  STS.U16 [R119+0xc], R3 ;  /* 0x00000c0377007388 */ /* 0x0001e20000000400 */
[----:B-1----:R-:W-:-:S03]  /*3b60*/  PRMT R102, R107, 0x7632, R102 ;  /* 0x000076326b667816 */ /* 0x002fc60000000066 */
[----:B------:R1:W-:Y:S01]  /*3b70*/  STS.U16 [R119+0x10], R2 ;  /* 0x0000100277007388 */ /* 0x0003e20000000400 */
[----:B--2---:R-:W-:Y:S02]  /*3b80*/  PRMT R104, R4, 0x7632, R104 ;  /* 0x0000763204687816 */ /* 0x004fe40000000068 */
[----:B0-----:R-:W-:Y:S01]  /*3b90*/  PRMT R3, R100, 0x7632, R3 ;  /* 0x0000763264037816 */ /* 0x001fe20000000003 */
[----:B------:R-:W-:Y:S01]  /*3ba0*/  STS.U16 [R119], R112 ;  /* 0x0000007077007388 */ /* 0x000fe20000000400 */
[----:B-1----:R-:W-:-:S03]  /*3bb0*/  MOV R2, UR28 ;  /* 0x0000001c00027c02 */ /* 0x002fc60008000f00 */
        /* <DEDUP_REMOVED lines=53> */
.L_x_1619:
[----:B-1----:R-:W-:Y:S05]  /*3f10*/  BSYNC B0 ;  /* 0x0000000000007941 */ /* 0x002fea0003800000 */
.L_x_1618:
[----:B------:R-:W-:Y:S01]  /*3f20*/  ULDC.64 UR8, c[0x0][0x2f0] ;  /* 0x0000bc0000087ab9 */ /* 0x000fe20000000a00 */
[C---:B------:R-:W-:Y:S01]  /*3f30*/  LEA R2, P0, R120.reuse, c[0x0][0x338], 0x1 ;  /* 0x0000ce0078027a11 */ /* 0x040fe200078008ff */
        /* <DEDUP_REMOVED lines=44> */
[----:B------:R1:W-:Y:S01]  /*4200*/  @!P0 STG.E.U16 [R2.64+-0xec0], R111 ;  /* 0xfff1406f02008986 */ /* 0x0003e2000c10152a */
        /* <DEDUP_REMOVED lines=21> */
[----:B0-----:R-:W-:Y:S01]  /*4360*/  FADD.FTZ R115, R36, UR5 ;  /* 0x0000000524737e21 */ /* 0x001fe20008010000 */
        /* <DEDUP_REMOVED lines=9> */
[----:B-1----:R-:W-:Y:S02]  /*4400*/  FADD.FTZ R111, R32, UR5 ;  /* 0x00000005206f7e21 */ /* 0x002fe40008010000 */
[----:B------:R-:W-:Y:S01]  /*4410*/  FADD.FTZ R110, R31, UR5 ;  /* 0x000000051f6e7e21 */ /* 0x000fe20008010000 */
[----:B------:R0:W-:Y:S01]  /*4420*/  @!P2 STG.E.U16 [R2.64+-0xe80], R113 ;  /* 0xfff180710200a986 */ /* 0x0001e2000c10152a */
[----:B------:R-:W-:Y:S01]  /*4430*/  ISETP.GE.AND P2, PT, R18, R139, PT ;  /* 0x0000008b1200720c */ /* 0x000fe20003f46270 */
[----:B------:R-:W-:Y:S02]  /*4440*/  FADD.FTZ R109, R30, UR5 ;  /* 0x000000051e6d7e21 */ /* 0x000fe40008010000 */
[----:B------:R-:W-:Y:S02]  /*4450*/  FADD.FTZ R108, R29, UR5 ;  /* 0x000000051d6c7e21 */ /* 0x000fe40008010000 */
[----:B--2---:R-:W-:-:S02]  /*4460*/  FADD.FTZ R107, R28, UR5 ;  /* 0x000000051c6b7e21 */ /* 0x004fc40008010000 */
[----:B------:R-:W-:Y:S02]  /*4470*/  FADD.FTZ R106, R27, UR5 ;  /* 0x000000051b6a7e21 */ /* 0x000fe40008010000 */
        /* <DEDUP_REMOVED lines=46> */
[----:B------:R0:W-:Y:S01]  /*4760*/  STS.U16 [R119+0x2], R2 ;  /* 0x0000020277007388 */ /* 0x0001e20000000400 */
[----:B------:R-:W-:Y:S01]  /*4770*/  FMUL.FTZ R58, R58, R92 ;  /* 0x0000005c3a3a7220 */ /* 0x000fe20000410000 */
[----:B------:R-:W-:Y:S01]  /*4780*/  F2FP.BF16.PACK_AB R54, R55, R54 ;  /* 0x000000363736723e */ /* 0x000fe200000010ff */
[----:B------:R-:W-:Y:S01]  /*4790*/  FMUL.FTZ R59, R59, R93 ;  /* 0x0000005d3b3b7220 */ /* 0x000fe20000410000 */
[----:B------:R-:W-:Y:S01]  /*47a0*/  F2FP.BF16.PACK_AB R56, R57, R56 ;  /* 0x000000383938723e */ /* 0x000fe200000010ff */
[----:B------:R-:W-:Y:S01]  /*47b0*/  FMUL.FTZ R62, R62, R98 ;  /* 0x000000623e3e7220 */ /* 0x000fe20000410000 */
[----:B------:R1:W-:Y:S01]  /*47c0*/  STS.U16 [R119], R20 ;  /* 0x0000001477007388 */ /* 0x0003e20000000400 */
[----:B------:R-:W-:Y:S01]  /*47d0*/  FMUL.FTZ R95, R64, R95 ;  /* 0x0000005f405f7220 */ /* 0x000fe20000410000 */
[----:B------:R-:W-:Y:S01]  /*47e0*/  F2FP.BF16.PACK_AB R58, R59, R58 ;  /* 0x0000003a3b3a723e */ /* 0x000fe200000010ff */
[----:B------:R-:W-:Y:S01]  /*47f0*/  UIMAD.WIDE.U32 UR32, UR12, UR8, URZ ;  /* 0x000000080c2072a5 */ /* 0x000fe2000f8e003f */
[----:B0-----:R-:W-:Y:S01]  /*4800*/  PRMT R2, R51, 0x7632, R2 ;  /* 0x0000763233027816 */ /* 0x001fe20000000002 */
[----:B------:R0:W-:Y:S01]  /*4810*/  STS.U16 [R119+0x6], R3 ;  /* 0x0000060377007388 */ /* 0x0001e20000000400 */
[----:B------:R-:W-:Y:S01]  /*4820*/  F2FP.BF16.PACK_AB R62, R95, R62 ;  /* 0x0000003e5f3e723e */ /* 0x000fe200000010ff */
[----:B------:R-:W-:Y:S01]  /*4830*/  UIMAD UR31, UR12, UR9, UR7 ;  /* 0x000000090c1f72a4 */ /* 0x000fe2000f8e0207 */
[----:B------:R-:W-:Y:S01]  /*4840*/  PRMT R5, R54, 0x7632, R5 ;  /* 0x0000763236057816 */ /* 0x000fe20000000005 */
[----:B------:R2:W-:Y:S01]  /*4850*/  STS.U16 [R119+0xa], R4 ;  /* 0x00000a0477007388 */ /* 0x0005e20000000400 */
[----:B-1----:R-:W-:Y:S01]  /*4860*/  PRMT R20, R62, 0x7632, R20 ;  /* 0x000076323e147816 */ /* 0x002fe20000000014 */
[----:B------:R-:W-:Y:S01]  /*4870*/  UIADD3 UR7, UR33, UR31, URZ ;  /* 0x0000001f21077290 */ /* 0x000fe2000fffe03f */
[----:B------:R-:W-:Y:S01]  /*4880*/  BSSY B0, `(.L_x_1621) ;  /* 0x0000034000007945 */ /* 0x000fe20003800000 */
[----:B------:R1:W-:Y:S01]  /*4890*/  STS.U16 [R119+0xe], R2 ;  /* 0x00000e0277007388 */ /* 0x0003e20000000400 */
[----:B0-----:R-:W-:-:S03]  /*48a0*/  PRMT R3, R56, 0x7632, R3 ;  /* 0x0000763238037816 */ /* 0x001fc60000000003 */
[----:B------:R-:W-:Y:S01]  /*48b0*/  STS.U16 [R119+0x4], R45 ;  /* 0x0000042d77007388 */ /* 0x000fe20000000400 */
[----:B--2---:R-:W-:-:S03]  /*48c0*/  PRMT R4, R58, 0x7632, R4 ;  /* 0x000076323a047816 */ /* 0x004fc60000000004 */
[----:B------:R-:W-:Y:S01]  /*48d0*/  STS.U16 [R119+0x8], R48 ;  /* 0x0000083077007388 */ /* 0x000fe20000000400 */
        /* <DEDUP_REMOVED lines=46> */
.L_x_1622:
[----:B------:R-:W-:Y:S05]  /*4bc0*/  BSYNC B0 ;  /* 0x0000000000007941 */ /* 0x000fea0003800000 */
.L_x_1621:
        /* <DEDUP_REMOVED lines=43> */
.L_x_1620:
[----:B0-----:R-:W2:Y:S01]  /*4e80*/  LDL.LU R2, [R1+0x14] ;  /* 0x0000140001027983 */ /* 0x001ea20000300800 */
[----:B------:R-:W-:Y:S01]  /*4e90*/  PRMT R0, RZ, 0x5410, R195 ;  /* 0x00005410ff007816 */ /* 0x000fe200000000c3 */
[----:B------:R-:W-:Y:S01]  /*4ea0*/  HFMA2.MMA R164, -RZ, RZ, 0, 0 ;  /* 0x00000000ffa47435 */ /* 0x000fe200000001ff */
[----:B------:R-:W-:Y:S01]  /*4eb0*/  MOV R4, c[0x0][0x16c] ;  /* 0x00005b0000047a02 */ /* 0x000fe20000000f00 */
[----:B------:R-:W-:Y:S01]  /*4ec0*/  HFMA2.MMA R215, -RZ, RZ, 0, 0 ;  /* 0x00000000ffd77435 */ /* 0x000fe200000001ff */
[----:B------:R-:W-:Y:S01]  /*4ed0*/  FMUL.FTZ R232, R61, UR4 ;  /* 0x000000043de87c20 */ /* 0x000fe20008410000 */
[----:B------:R-:W-:Y:S01]  /*4ee0*/  MOV R216, RZ ;  /* 0x000000ff00d87202 */ /* 0x000fe20000000f00 */
        /* <DEDUP_REMOVED lines=27> */
[----:B------:R-:W-:Y:S02]  /*50a0*/  PRMT R0, RZ, 0x5410, R193 ;  /* 0x00005410ff007816 */ /* 0x000fe400000000c1 */
[----:B------:R-:W-:-:S03]  /*50b0*/  PRMT R2, RZ, 0x5410, R165 ;  /* 0x00005410ff027816 */ /* 0x000fc600000000a5 */
[----:B------:R-:W-:Y:S01]  /*50c0*/  FFMA.FTZ R3, R60, R0, R3 ;  /* 0x000000003c037223 */ /* 0x000fe20000010003 */
[----:B------:R-:W-:-:S05]  /*50d0*/  PRMT R0, RZ, 0x5410, R166 ;  /* 0x00005410ff007816 */ /* 0x000fca00000000a6 */
[----:B------:R-:W-:-:S04]  /*50e0*/  FFMA.FTZ R0, R74, R0, R3 ;  /* 0x000000004a007223 */ /* 0x000fc80000010003 */
[----:B------:R-:W-:Y:S01]  /*50f0*/  FFMA.FTZ R3, R71, R2, R0 ;  /* 0x0000000247037223 */ /* 0x000fe20000010000 */
[----:B------:R-:W-:Y:S02]  /*5100*/  PRMT R0, RZ, 0x5410, R163 ;  /* 0x00005410ff007816 */ /* 0x000fe400000000a3 */
[----:B------:R-:W-:-:S03]  /*5110*/  PRMT R2, RZ, 0x5410, R161 ;  /* 0x00005410ff027816 */ /* 0x000fc600000000a1 */
[----:B------:R-:W-:Y:S01]  /*5120*/  FFMA.FTZ R3, R72, R0, R3 ;  /* 0x0000000048037223 */ /* 0x000fe20000010003 */
[----:B------:R-:W-:-:S05]  /*5130*/  PRMT R0, RZ, 0x5410, R162 ;  /* 0x00005410ff007816 */ /* 0x000fca00000000a2 */
[----:B------:R-:W-:-:S04]  /*5140*/  FFMA.FTZ R0, R84, R0, R3 ;  /* 0x0000000054007223 */ /* 0x000fc80000010003 */
[----:B------:R-:W-:Y:S01]  /*5150*/  FFMA.FTZ R0, R79, R2, R0 ;  /* 0x000000024f007223 */ /* 0x000fe20000010000 */
[----:B------:R-:W-:-:S05]  /*5160*/  PRMT R2, RZ, 0x5410, R160 ;  /* 0x00005410ff027816 */ /* 0x000fca00000000a0 */
        /* <DEDUP_REMOVED lines=41> */
.L_x_1724:
[----:B0-----:R-:W-:Y:S01]  /*5400*/  LOP3.LUT R0, R122, 0x7ffffe0, RZ, 0xc0, !PT ;  /* 0x07ffffe07a007812 */ /* 0x001fe200078ec0ff */
[----:B------:R-:W-:Y:S01]  /*5410*/  USHF.R.S32.HI UR38, URZ, 0x1f, UR7 ;  /* 0x0000001f3f267899 */ /* 0x000fe20008011407 */
[----:B------:R-:W-:Y:S01]  /*5420*/  MOV R5, UR7 ;  /* 0x0000000700057c02 */ /* 0x000fe20008000f00 */
[----:B------:R-:W-:Y:S01]  /*5430*/  ULDC.64 UR32, c[0x0][0x1a0] ;  /* 0x0000680000207ab9 */ /* 0x000fe20000000a00 */
[----:B------:R-:W-:Y:S01]  /*5440*/  SHF.L.U32 R7, R0, 0x5, RZ ;  /* 0x0000000500077819 */ /* 0x000fe200000006ff */
[----:B------:R-:W-:Y:S01]  /*5450*/  UIMAD UR32, UR38, UR32, URZ ;  /* 0x00000020262072a4 */ /* 0x000fe2000f8e023f */
[----:B------:R-:W-:Y:S01]  /*5460*/  PRMT R64, RZ, 0x7610, R64 ;  /* 0x00007610ff407816 */ /* 0x000fe20000000040 */
[----:B------:R-:W-:Y:S01]  /*5470*/  ULDC UR28, c[0x0][0x168] ;  /* 0x00005a00001c7ab9 */ /* 0x000fe20000000800 */
[----:B------:R-:W-:Y:S01]  /*5480*/  LOP3.LUT R6, R7, 0xffffffe0, R236, 0xe2, !PT ;  /* 0xffffffe007067812 */ /* 0x000fe200078ee2ec */
[----:B------:R-:W-:Y:S01]  /*5490*/  UIMAD UR32, UR7, UR33, UR32 ;  /* 0x00000021072072a4 */ /* 0x000fe2000f8e0220 */
[----:B------:R-:W-:Y:S01]  /*54a0*/  PRMT R13, RZ, 0x7610, R13 ;  /* 0x00007610ff0d7816 */ /* 0x000fe2000000000d */
[----:B------:R-:W-:Y:S01]  /*54b0*/  UIADD3 UR28, -UR27, UR28, URZ ;  /* 0x0000001c1b1c7290 */ /* 0x000fe2000fffe13f */
[----:B------:R-:W-:-:S02]  /*54c0*/  SHF.R.S32.HI R7, RZ, 0x1f, R6 ;  /* 0x0000001fff077819 */ /* 0x000fc40000011406 */
[C---:B------:R-:W-:Y:S01]  /*54d0*/  LOP3.LUT R17, R6.reuse, 0x20, RZ, 0xfc, !PT ;  /* 0x0000002006117812 */ /* 0x040fe200078efcff */
[----:B------:R-:W-:Y:S01]  /*54e0*/  USHF.L.U32 UR28, UR28, 0x1, URZ ;  /* 0x000000011c1c7899 */ /* 0x000fe2000800063f */
[C---:B------:R-:W-:Y:S01]  /*54f0*/  LOP3.LUT R139, R6.reuse, 0x40, RZ, 0xfc, !PT ;  /* 0x00000040068b7812 */ /* 0x040fe200078efcff */
[----:B------:R-:W-:Y:S01]  /*5500*/  IMAD.WIDE.U32 R4, R5, c[0x0][0x1a0], R6 ;  /* 0x0000680005047a25 */ /* 0x000fe200078e0006 */
[C---:B------:R-:W-:Y:S02]  /*5510*/  LOP3.LUT R73, R6.reuse, 0x60, RZ, 0xfc, !PT ;  /* 0x0000006006497812 */ /* 0x040fe400078efcff */
[----:B------:R-:W-:Y:S02]  /*5520*/  LOP3.LUT R57, R6, 0x80, RZ, 0xfc, !PT ;  /* 0x0000008006397812 */ /* 0x000fe400078efcff */
[----:B------:R-:W-:Y:S01]  /*5530*/  IADD3 R3, R5, UR32, RZ ;  /* 0x0000002005037c10 */ /* 0x000fe2000fffe0ff */
[----:B------:R-:W-:Y:S01]  /*5540*/  ULDC.64 UR32, c[0x0][0x180] ;  /* 0x0000600000207ab9 */ /* 0x000fe20000000a00 */
[----:B------:R-:W-:-:S02]  /*5550*/  LEA R2, P0, R4, UR22, 0x1 ;  /* 0x0000001604027c11 */ /* 0x000fc4000f8008ff */
[----:B------:R-:W-:Y:S02]  /*5560*/  ISETP.GE.AND P5, PT, R6, UR28, PT ;  /* 0x0000001c06007c0c */ /* 0x000fe4000bfa6270 */
[----:B------:R-:W-:Y:S02]  /*5570*/  LEA.HI.X R3, R4, UR23, R3, 0x1, P0 ;  /* 0x0000001704037c11 */ /* 0x000fe400080f0c03 */
[----:B------:R-:W-:Y:S02]  /*5580*/  ISETP.GE.AND P0, PT, R17, UR28, PT ;  /* 0x0000001c11007c0c */ /* 0x000fe4000bf06270 */
[C---:B------:R-:W-:Y:S02]  /*5590*/  LOP3.LUT R55, R6.reuse, 0xa0, RZ, 0xfc, !PT ;  /* 0x000000a006377812 */ /* 0x040fe400078efcff */
[----:B------:R-:W-:Y:S02]  /*55a0*/  LOP3.LUT R79, R6, 0xc0, RZ, 0xfc, !PT ;  /* 0x000000c0064f7812 */ /* 0x000fe400078efcff */
[----:B------:R-:W-:-:S02]  /*55b0*/  ISETP.GE.AND P1, PT, R139, UR28, PT ;  /* 0x0000001c8b007c0c */ /* 0x000fc4000bf26270 */
[----:B------:R-:W-:Y:S01]  /*55c0*/  LOP3.LUT R138, R6, 0xe0, RZ, 0xfc, !PT ;  /* 0x000000e0068a7812 */ /* 0x000fe200078efcff */
[----:B------:R0:W2:Y:S01]  /*55d0*/  @!P5 LDG.E.U16 R64, [R2.64] ;  /* 0x0000002a0240d981 */ /* 0x0000a2000c1e1500 */
[----:B------:R-:W-:Y:S02]  /*55e0*/  ISETP.GE.AND P2, PT, R73, UR28, PT ;  /* 0x0000001c49007c0c */ /* 0x000fe4000bf46270 */
[----:B------:R-:W-:Y:S01]  /*55f0*/  ISETP.GE.AND P3, PT, R57, UR28, PT ;  /* 0x0000001c39007c0c */ /* 0x000fe2000bf66270 */
        /* <DEDUP_REMOVED lines=11> */
[----:B------:R0:W5:Y:S01]  /*56b0*/  @!P2 LDG.E.U16 R62, [R2.64+0xc0] ;  /* 0x0000c02a023ea981 */ /* 0x000162000c1e1500 */
[----:B------:R-:W-:-:S02]  /*56c0*/  LOP3.LUT R135, R6, 0x120, RZ, 0xfc, !PT ;  /* 0x0000012006877812 */ /* 0x000fc400078efcff */
[----:B------:R-:W-:Y:S01]  /*56d0*/  PRMT R46, RZ, 0x7610, R46 ;  /* 0x00007610ff2e7816 */ /* 0x000fe2000000002e */
[----:B------:R0:W5:Y:S01]  /*56e0*/  @!P3 LDG.E.U16 R11, [R2.64+0x100] ;  /* 0x0001002a020bb981 */ /* 0x000162000c1e1500 */
[C---:B------:R-:W-:Y:S02]  /*56f0*/  LOP3.LUT R136, R6.reuse, 0x140, RZ, 0xfc, !PT ;  /* 0x0000014006887812 */ /* 0x040fe400078efcff */
[C---:B------:R-:W-:Y:S01]  /*5700*/  LOP3.LUT R133, R6.reuse, 0x160, RZ, 0xfc, !PT ;  /* 0x0000016006857812 */ /* 0x040fe200078efcff */
[----:B------:R0:W5:Y:S01]  /*5710*/  @!P4 LDG.E.U16 R60, [R2.64+0x140] ;  /* 0x0001402a023cc981 */ /* 0x000162000c1e1500 */
[C---:B------:R-:W-:Y:S02]  /*5720*/  LOP3.LUT R134, R6.reuse, 0x180, RZ, 0xfc, !PT ;  /* 0x0000018006867812 */ /* 0x040fe400078efcff */
[----:B------:R-:W-:Y:S01]  /*5730*/  ISETP.GE.AND P1, PT, R137, UR28, PT ;  /* 0x0000001c89007c0c */ /* 0x000fe2000bf26270 */
[----:B------:R0:W5:Y:S01]  /*5740*/  @!P5 LDG.E.U16 R9, [R2.64+0x180] ;  /* 0x0001802a0209d981 */ /* 0x000162000c1e1500 */
[----:B------:R-:W-:-:S02]  /*5750*/  LOP3.LUT R132, R6, 0x1a0, RZ, 0xfc, !PT ;  /* 0x000001a006847812 */ /* 0x000fc400078efcff */
[----:B------:R-:W-:Y:S01]  /*5760*/  ISETP.GE.AND P2, PT, R135, UR28, PT ;  /* 0x0000001c87007c0c */ /* 0x000fe2000bf46270 */
[----:B------:R0:W5:Y:S01]  /*5770*/  @!P0 LDG.E.U16 R46, [R2.64+0x1c0] ;  /* 0x0001c02a022e8981 */ /* 0x000162000c1e1500 */
        /* <DEDUP_REMOVED lines=53> */
[----:B------:R-:W-:Y:S02]  /*5ad0*/  SHF.L.U32 R5, R122, 0x5, RZ ;  /* 0x000000057a057819 */ /* 0x000fe400000006ff */
[----:B------:R-:W-:Y:S02]  /*5ae0*/  PRMT R49, RZ, 0x7610, R49 ;  /* 0x00007610ff317816 */ /* 0x000fe40000000031 */
[----:B------:R-:W-:Y:S01]  /*5af0*/  PRMT R16, RZ, 0x7610, R16 ;  /* 0x00007610ff107816 */ /* 0x000fe20000000010 */
[----:B------:R0:W5:Y:S01]  /*5b00*/  @!P1 LDG.E.U16 R24, [R2.64+0x500] ;  /* 0x0005002a02189981 */ /* 0x000162000c1e1500 */
[----:B------:R-:W-:Y:S02]  /*5b10*/  PRMT R20, RZ, 0x7610, R20 ;  /* 0x00007610ff147816 */ /* 0x000fe40000000014 */
[----:B------:R-:W-:Y:S01]  /*5b20*/  LOP3.LUT R37, R6, 0x340, RZ, 0xfc, !PT ;  /* 0x0000034006257812 */ /* 0x000fe200078efcff */
[----:B------:R0:W5:Y:S01]  /*5b30*/  @!P2 LDG.E.U16 R49, [R2.64+0x540] ;  /* 0x0005402a0231a981 */ /* 0x000162000c1e1500 */
[----:B------:R-:W-:-:S02]  /*5b40*/  LOP3.LUT R8, R5, 0xffffffe0, R236, 0xe2, !PT ;  /* 0xffffffe005087812 */ /* 0x000fc400078ee2ec */
[----:B------:R-:W-:Y:S01]  /*5b50*/  PRMT R18, RZ, 0x7610, R18 ;  /* 0x00007610ff127816 */ /* 0x000fe20000000012 */
[----:B------:R0:W5:Y:S01]  /*5b60*/  @!P3 LDG.E.U16 R16, [R2.64+0x580] ;  /* 0x0005802a0210b981 */ /* 0x000162000c1e1500 */
[C---:B------:R-:W-:Y:S02]  /*5b70*/  LOP3.LUT R35, R6.reuse, 0x360, RZ, 0xfc, !PT ;  /* 0x0000036006237812 */ /* 0x040fe400078efcff */
[----:B------:R-:W-:Y:S01]  /*5b80*/  PRMT R47, RZ, 0x7610, R47 ;  /* 0x00007610ff2f7816 */ /* 0x000fe2000000002f */
[----:B------:R0:W5:Y:S01]  /*5b90*/  @!P4 LDG.E.U16 R20, [R2.64+0x5c0] ;  /* 0x0005c02a0214c981 */ /* 0x000162000c1e1500 */
[C---:B------:R-:W-:Y:S02]  /*5ba0*/  LOP3.LUT R31, R6.reuse, 0x380, RZ, 0xfc, !PT ;  /* 0x00000380061f7812 */ /* 0x040fe400078efcff */
[C---:B------:R-:W-:Y:S01]  /*5bb0*/  LOP3.LUT R30, R6.reuse, 0x3a0, RZ, 0xfc, !PT ;  /* 0x000003a0061e7812 */ /* 0x040fe200078efcff */
[----:B------:R0:W5:Y:S01]  /*5bc0*/  @!P5 LDG.E.U16 R18, [R2.64+0x600] ;  /* 0x0006002a0212d981 */ /* 0x000162000c1e1500 */
[----:B------:R-:W-:-:S02]  /*5bd0*/  LOP3.LUT R0, R6, 0x3c0, RZ, 0xfc, !PT ;  /* 0x000003c006007812 */ /* 0x000fc400078efcff */
[----:B------:R-:W-:Y:S01]  /*5be0*/  ISETP.GE.AND P1, PT, R37, UR28, PT ;  /* 0x0000001c25007c0c */ /* 0x000fe2000bf26270 */
[----:B------:R0:W5:Y:S01]  /*5bf0*/  @!P0 LDG.E.U16 R47, [R2.64+0x640] ;  /* 0x0006402a022f8981 */ /* 0x000162000c1e1500 */
[----:B------:R-:W-:Y:S02]  /*5c00*/  LOP3.LUT R8, R8, 0x3e0, RZ, 0xfc, !PT ;  /* 0x000003e008087812 */ /* 0x000fe400078efcff */
[----:B------:R-:W-:Y:S02]  /*5c10*/  ISETP.GE.AND P2, PT, R35, UR28, PT ;  /* 0x0000001c23007c0c */ /* 0x000fe4000bf46270 */
[----:B------:R-:W-:Y:S02]  /*5c20*/  ISETP.GE.AND P3, PT, R31, UR28, PT ;  /* 0x0000001c1f007c0c */ /* 0x000fe4000bf66270 */
[----:B------:R-:W-:Y:S02]  /*5c30*/  ISETP.GE.AND P4, PT, R30, UR28, PT ;  /* 0x0000001c1e007c0c */ /* 0x000fe4000bf86270 */
[----:B------:R-:W-:-:S02]  /*5c40*/  ISETP.GE.AND P5, PT, R0, UR28, PT ;  /* 0x0000001c00007c0c */ /* 0x000fc4000bfa6270 */
[----:B------:R-:W-:Y:S02]  /*5c50*/  ISETP.GE.AND P0, PT, R8, UR28, PT ;  /* 0x0000001c08007c0c */ /* 0x000fe4000bf06270 */
        /* <DEDUP_REMOVED lines=24> */
[----:B------:R-:W-:-:S04]  /*5de0*/  MOV R4, UR32 ;  /* 0x0000002000047c02 */ /* 0x000fc80008000f00 */
[----:B------:R-:W-:Y:S01]  /*5df0*/  MOV R5, UR33 ;  /* 0x0000002100057c02 */ /* 0x000fe20008000f00 */
[----:B------:R-:W-:-:S05]  /*5e00*/  ULDC.64 UR32, c[0x0][0x1c0] ;  /* 0x0000700000207ab9 */ /* 0x000fca0000000a00 */
[----:B------:R-:W5:Y:S01]  /*5e10*/  LDG.E.64 R4, [R4.64] ;  /* 0x0000002a04047981 */ /* 0x000f62000c1e1b00 */
[----:B------:R-:W-:-:S04]  /*5e20*/  SHF.L.U32 R36, R122, 0x5, RZ ;  /* 0x000000057a247819 */ /* 0x000fc800000006ff */
[----:B------:R-:W-:-:S04]  /*5e30*/  LOP3.LUT R36, R36, 0xfffffc00, RZ, 0xc0, !PT ;  /* 0xfffffc0024247812 */ /* 0x000fc800078ec0ff */
[----:B0-----:R-:W-:-:S04]  /*5e40*/  IADD3 R3, R36, R121, RZ ;  /* 0x0000007924037210 */ /* 0x001fc80007ffe0ff */
        /* <DEDUP_REMOVED lines=13> */
[-C--:B------:R-:W-:Y:S01]  /*5f20*/  LEA.HI.SX32 R68, R68, R3.reuse, 0x1b ;  /* 0x0000000344447211 */ /* 0x080fe200078fdaff */
[----:B------:R-:W-:Y:S01]  /*5f30*/  UIMAD UR32, UR38, UR32, URZ ;  /* 0x00000020262072a4 */ /* 0x000fe2000f8e023f */
[----:B------:R-:W-:Y:S02]  /*5f40*/  IADD3 R78, R3, 0x120, RZ ;  /* 0x00000120034e7810 */ /* 0x000fe40007ffe0ff */
[----:B------:R-:W-:Y:S02]  /*5f50*/  LEA.HI.SX32 R29, R70, R3, 0x1b ;  /* 0x00000003461d7211 */ /* 0x000fe400078fdaff */
[----:B------:R-:W-:Y:S02]  /*5f60*/  SHF.L.U32 R58, R58, 0x1, RZ ;  /* 0x000000013a3a7819 */ /* 0x000fe400000006ff */
[----:B------:R-:W-:-:S02]  /*5f70*/  MOV R15, UR7 ;  /* 0x00000007000f7c02 */ /* 0x000fc40008000f00 */
[C---:B------:R-:W-:Y:S02]  /*5f80*/  IADD3 R80, R3.reuse, 0x140, RZ ;  /* 0x0000014003507810 */ /* 0x040fe40007ffe0ff */
        /* <DEDUP_REMOVED lines=8> */
[----:B------:R-:W-:Y:S01]  /*6010*/  UIMAD UR32, UR7, UR33, UR32 ;  /* 0x00000021072072a4 */ /* 0x000fe2000f8e0220 */
[----:B------:R-:W-:Y:S02]  /*6020*/  IADD3 R124, R3, 0x1a0, RZ ;  /* 0x000001a0037c7810 */ /* 0x000fe40007ffe0ff */
[----:B------:R-:W-:Y:S02]  /*6030*/  LEA.HI.SX32 R23, R78, R3, 0x1b ;  /* 0x000000034e177211 */ /* 0x000fe400078fdaff */
[----:B------:R-:W-:-:S02]  /*6040*/  SHF.L.U32 R29, R29, 0x1, RZ ;  /* 0x000000011d1d7819 */ /* 0x000fc400000006ff */
[----:B------:R-:W-:Y:S01]  /*6050*/  ISETP.GE.AND P0, PT, R6, UR28, PT ;  /* 0x0000001c06007c0c */ /* 0x000fe2000bf06270 */
[----:B--2---:R-:W-:Y:S01]  /*6060*/  STS.U16 [R59], R64 ;  /* 0x000000403b007388 */ /* 0x004fe20000000400 */
[----:B------:R-:W-:Y:S01]  /*6070*/  IADD3 R140, R3, 0x1c0, RZ ;  /* 0x000001c0038c7810 */ /* 0x000fe20007ffe0ff */
[----:B------:R-:W-:Y:S01]  /*6080*/  IMAD.WIDE.U32 R6, R15, c[0x0][0x1c0], R6 ;  /* 0x000070000f067a25 */ /* 0x000fe200078e0006 */
[----:B------:R-:W-:Y:S01]  /*6090*/  LEA.HI.SX32 R21, R80, R3, 0x1b ;  /* 0x0000000350157211 */ /* 0x000fe200078fdaff */
[----:B---3--:R0:W-:Y:S01]  /*60a0*/  STS.U16 [R58+0x40], R13 ;  /* 0x0000400d3a007388 */ /* 0x0081e20000000400 */
[----:B------:R-:W-:Y:S02]  /*60b0*/  SHF.L.U32 R78, R72, 0x1, RZ ;  /* 0x00000001484e7819 */ /* 0x000fe400000006ff */
[----:B------:R-:W-:Y:S02]  /*60c0*/  ISETP.GE.AND P1, PT, R17, UR28, PT ;  /* 0x0000001c11007c0c */ /* 0x000fe4000bf26270 */
[----:B------:R-:W-:-:S02]  /*60d0*/  IADD3 R142, R3, 0x1e0, RZ ;  /* 0x000001e0038e7810 */ /* 0x000fc40007ffe0ff */
[-C--:B------:R-:W-:Y:S02]  /*60e0*/  LEA.HI.SX32 R19, R82, R3.reuse, 0x1b ;  /* 0x0000000352137211 */ /* 0x080fe400078fdaff */
[----:B------:R-:W-:Y:S02]  /*60f0*/  SHF.L.U32 R27, R27, 0x1, RZ ;  /* 0x000000011b1b7819 */ /* 0x000fe400000006ff */
[----:B------:R-:W-:Y:S02]  /*6100*/  IADD3 R144, R3, 0x200, RZ ;  /* 0x0000020003907810 */ /* 0x000fe40007ffe0ff */
[-C--:B------:R-:W-:Y:S01]  /*6110*/  LEA.HI.SX32 R17, R94, R3.reuse, 0x1b ;  /* 0x000000035e117211 */ /* 0x080fe200078fdaff */
[----:B----4-:R-:W-:Y:S01]  /*6120*/  STS.U16 [R77+0x80], R56 ;  /* 0x000080384d007388 */ /* 0x010fe20000000400 */
[----:B------:R-:W-:Y:S02]  /*6130*/  SHF.L.U32 R25, R25, 0x1, RZ ;  /* 0x0000000119197819 */ /* 0x000fe400000006ff */
[----:B------:R-:W-:Y:S01]  /*6140*/  IADD3 R146, R3, 0x220, RZ ;  /* 0x0000022003927810 */ /* 0x000fe20007ffe0ff */
[----:B-----5:R-:W-:Y:S01]  /*6150*/  STS.U16 [R33+0xc0], R62 ;  /* 0x0000c03e21007388 */ /* 0x020fe20000000400 */
[----:B------:R-:W-:-:S02]  /*6160*/  LEA.HI.SX32 R15, R124, R3, 0x1b ;  /* 0x000000037c0f7211 */ /* 0x000fc400078fdaff */
[----:B------:R-:W-:Y:S01]  /*6170*/  SHF.L.U32 R23, R23, 0x1, RZ ;  /* 0x0000000117177819 */ /* 0x000fe200000006ff */
[----:B------:R1:W-:Y:S01]  /*6180*/  STS.U16 [R34+0x100], R11 ;  /* 0x0001000b22007388 */ /* 0x0003e20000000400 */
[----:B------:R-:W-:Y:S02]  /*6190*/  IADD3 R148, R3, 0x240, RZ ;  /* 0x0000024003947810 */ /* 0x000fe40007ffe0ff */
[----:B------:R-:W-:Y:S01]  /*61a0*/  LEA.HI.SX32 R140, R140, R3, 0x1b ;  /* 0x000000038c8c7211 */ /* 0x000fe200078fdaff */
[----:B------:R-:W-:Y:S01]  /*61b0*/  STS.U16 [R29+0x140], R60 ;  /* 0x0001403c1d007388 */ /* 0x000fe20000000400 */
[----:B------:R-:W-:Y:S02]  /*61c0*/  SHF.L.U32 R21, R21, 0x1, RZ ;  /* 0x0000000115157819 */ /* 0x000fe400000006ff */
[C---:B------:R-:W-:Y:S01]  /*61d0*/  IADD3 R150, R3.reuse, 0x260, RZ ;  /* 0x0000026003967810 */ /* 0x040fe20007ffe0ff */
[----:B------:R2:W-:Y:S01]  /*61e0*/  STS.U16 [R78+0x180], R9 ;  /* 0x000180094e007388 */ /* 0x0005e20000000400 */
[----:B------:R-:W-:-:S02]  /*61f0*/  IADD3 R152, R3, 0x280, RZ ;  /* 0x0000028003987810 */ /* 0x000fc40007ffe0ff */
[C---:B------:R-:W-:Y:S01]  /*6200*/  IADD3 R154, R3.reuse, 0x2a0, RZ ;  /* 0x000002a0039a7810 */ /* 0x040fe20007ffe0ff */
[----:B------:R-:W-:Y:S01]  /*6210*/  STS.U16 [R27+0x1c0], R46 ;  /* 0x0001c02e1b007388 */ /* 0x000fe20000000400 */
        /* <DEDUP_REMOVED lines=11> */
[----:B------:R-:W-:Y:S01]  /*62d0*/  SHF.L.U32 R19, R19, 0x1, RZ ;  /* 0x0000000113137819 */ /* 0x000fe200000006ff */
[----:B------:R-:W-:Y:S01]  /*62e0*/  STS.U16 [R25+0x200], R54 ;  /* 0x0002003619007388 */ /* 0x000fe20000000400 */
[-C--:B------:R-:W-:Y:S02]  /*62f0*/  LEA.HI.SX32 R144, R144, R3.reuse, 0x1b ;  /* 0x0000000390907211 */ /* 0x080fe400078fdaff */
[----:B------:R-:W-:Y:S02]  /*6300*/  IADD3 R7, R7, UR32, RZ ;  /* 0x0000002007077c10 */ /* 0x000fe4000fffe0ff */
[----:B------:R-:W-:Y:S02]  /*6310*/  LEA R2, P2, R6, UR24, 0x1 ;  /* 0x0000001806027c11 */ /* 0x000fe4000f8408ff */
[----:B------:R-:W-:Y:S01]  /*6320*/  SHF.L.U32 R17, R17, 0x1, RZ ;  /* 0x0000000111117819 */ /* 0x000fe200000006ff */
[----:B------:R-:W-:Y:S01]  /*6330*/  STS.U16 [R23+0x240], R52 ;  /* 0x0002403417007388 */ /* 0x000fe20000000400 */
[----:B------:R-:W-:-:S02]  /*6340*/  LEA.HI.SX32 R146, R146, R3, 0x1b ;  /* 0x0000000392927211 */ /* 0x000fc400078fdaff */
[----:B------:R-:W-:Y:S01]  /*6350*/  SHF.L.U32 R15, R15, 0x1, RZ ;  /* 0x000000010f0f7819 */ /* 0x000fe200000006ff */
[----:B------:R-:W-:Y:S01]  /*6360*/  STS.U16 [R21+0x280], R50 ;  /* 0x0002803215007388 */ /* 0x000fe20000000400 */
[-C--:B------:R-:W-:Y:S02]  /*6370*/  LEA.HI.SX32 R148, R148, R3.reuse, 0x1b ;  /* 0x0000000394947211 */ /* 0x080fe400078fdaff */
[----:B0-----:R-:W-:Y:S01]  /*6380*/  SHF.L.U32 R13, R140, 0x1, RZ ;  /* 0x000000018c0d7819 */ /* 0x001fe200000006ff */
[----:B------:R-:W-:Y:S01]  /*6390*/  STS.U16 [R19+0x2c0], R48 ;  /* 0x0002c03013007388 */ /* 0x000fe20000000400 */
        /* <DEDUP_REMOVED lines=12> */
[----:B------:R-:W-:Y:S02]  /*6460*/  LEA.HI.SX32 R69, R186, R3, 0x1b ;  /* 0x00000003ba457211 */ /* 0x000fe400078fdaff */
[----:B-1----:R-:W-:Y:S01]  /*6470*/  SHF.L.U32 R11, R142, 0x1, RZ ;  /* 0x000000018e0b7819 */ /* 0x002fe200000006ff */
[----:B------:R-:W-:Y:S01]  /*6480*/  STS.U16 [R17+0x300], R26 ;  /* 0x0003001a11007388 */ /* 0x000fe20000000400 */
[----:B------:R-:W-:-:S02]  /*6490*/  LEA.HI.X R3, R6, UR25, R7, 0x1, P2 ;  /* 0x0000001906037c11 */ /* 0x000fc400090f0c07 */
[----:B--2---:R-:W-:Y:S01]  /*64a0*/  SHF.L.U32 R9, R144, 0x1, RZ ;  /* 0x0000000190097819 */ /* 0x004fe200000006ff */
[----:B------:R-:W-:Y:S01]  /*64b0*/  STS.U16 [R15+0x340], R44 ;  /* 0x0003402c0f007388 */ /* 0x000fe20000000400 */
[----:B------:R-:W-:Y:S02]  /*64c0*/  SHF.L.U32 R7, R146, 0x1, RZ ;  /* 0x0000000192077819 */ /* 0x000fe400000006ff */
[----:B------:R-:W-:Y:S01]  /*64d0*/  SHF.L.U32 R6, R148, 0x1, RZ ;  /* 0x0000000194067819 */ /* 0x000fe200000006ff */
[----:B------:R-:W-:Y:S01]  /*64e0*/  STS.U16 [R13+0x380], R42 ;  /* 0x0003802a0d007388 */ /* 0x000fe20000000400 */
[----:B------:R-:W-:Y:S02]  /*64f0*/  SHF.L.U32 R60, R150, 0x1, RZ ;  /* 0x00000001963c7819 */ /* 0x000fe400000006ff */
[----:B------:R-:W-:Y:S01]  /*6500*/  SHF.L.U32 R67, R67, 0x1, RZ ;  /* 0x0000000143437819 */ /* 0x000fe200000006ff */
[----:B------:R0:W-:Y:S01]  /*6510*/  STS.U16 [R11+0x3c0], R32 ;  /* 0x0003c0200b007388 */ /* 0x0001e20000000400 */
[----:B------:R-:W-:-:S02]  /*6520*/  SHF.L.U32 R66, R66, 0x1, RZ ;  /* 0x0000000142427819 */ /* 0x000fc400000006ff */
[----:B------:R-:W-:Y:S01]  /*6530*/  SHF.L.U32 R65, R65, 0x1, RZ ;  /* 0x0000000141417819 */ /* 0x000fe200000006ff */
[----:B------:R1:W-:Y:S01]  /*6540*/  STS.U16 [R9+0x400], R28 ;  /* 0x0004001c09007388 */ /* 0x0003e20000000400 */
[----:B------:R-:W-:-:S03]  /*6550*/  SHF.L.U32 R123, R123, 0x1, RZ ;  /* 0x000000017b7b7819 */ /* 0x000fc600000006ff */
[----:B------:R-:W-:Y:S01]  /*6560*/  STS.U16 [R7+0x440], R22 ;  /* 0x0004401607007388 */ /* 0x000fe20000000400 */
[----:B------:R-:W-:-:S03]  /*6570*/  SHF.L.U32 R125, R125, 0x1, RZ ;  /* 0x000000017d7d7819 */ /* 0x000fc600000006ff */
[----:B------:R-:W-:Y:S01]  /*6580*/  STS.U16 [R6+0x480], R53 ;  /* 0x0004803506007388 */ /* 0x000fe20000000400 */
[----:B------:R-:W-:-:S03]  /*6590*/  SHF.L.U32 R124, R124, 0x1, RZ ;  /* 0x000000017c7c7819 */ /* 0x000fc600000006ff */
[----:B------:R-:W-:Y:S01]  /*65a0*/  STS.U16 [R60+0x4c0], R51 ;  /* 0x0004c0333c007388 */ /* 0x000fe20000000400 */
[----:B------:R-:W-:-:S03]  /*65b0*/  SHF.L.U32 R68, R176, 0x1, RZ ;  /* 0x00000001b0447819 */ /* 0x000fc600000006ff */
[----:B------:R2:W-:Y:S01]  /*65c0*/  STS.U16 [R67+0x500], R24 ;  /* 0x0005001843007388 */ /* 0x0005e20000000400 */
[----:B------:R-:W-:-:S03]  /*65d0*/  SHF.L.U32 R95, R95, 0x1, RZ ;  /* 0x000000015f5f7819 */ /* 0x000fc600000006ff */
[----:B------:R-:W-:Y:S01]  /*65e0*/  STS.U16 [R66+0x540], R49 ;  /* 0x0005403142007388 */ /* 0x000fe20000000400 */
[----:B------:R-:W-:-:S03]  /*65f0*/  SHF.L.U32 R94, R94, 0x1, RZ ;  /* 0x000000015e5e7819 */ /* 0x000fc600000006ff */
[----:B------:R-:W-:Y:S01]  /*6600*/  STS.U16 [R65+0x580], R16 ;  /* 0x0005801041007388 */ /* 0x000fe20000000400 */
[----:B------:R-:W-:-:S03]  /*6610*/  SHF.L.U32 R71, R71, 0x1, RZ ;  /* 0x0000000147477819 */ /* 0x000fc600000006ff */
[----:B------:R3:W-:Y:S01]  /*6620*/  STS.U16 [R123+0x5c0], R20 ;  /* 0x0005c0147b007388 */ /* 0x0007e20000000400 */
[----:B------:R-:W-:-:S03]  /*6630*/  SHF.L.U32 R70, R70, 0x1, RZ ;  /* 0x0000000146467819 */ /* 0x000fc600000006ff */
[----:B------:R4:W-:Y:S01]  /*6640*/  STS.U16 [R125+0x600], R18 ;  /* 0x000600127d007388 */ /* 0x0009e20000000400 */
[----:B------:R-:W-:-:S03]  /*6650*/  SHF.L.U32 R69, R69, 0x1, RZ ;  /* 0x0000000145457819 */ /* 0x000fc600000006ff */
[----:B------:R-:W-:Y:S01]  /*6660*/  STS.U16 [R124+0x640], R47 ;  /* 0x0006402f7c007388 */ /* 0x000fe20000000400 */
[----:B------:R-:W-:-:S03]  /*6670*/  PRMT R176, RZ, 0x7610, R176 ;  /* 0x00007610ffb07816 */ /* 0x000fc600000000b0 */
[----:B------:R-:W-:Y:S04]  /*6680*/  STS.U16 [R68+0x680], R45 ;  /* 0x0006802d44007388 */ /* 0x000fe80000000400 */
[----:B------:R2:W-:Y:S04]  /*6690*/  STS.U16 [R95+0x6c0], R10 ;  /* 0x0006c00a5f007388 */ /* 0x0005e80000000400 */
[----:B------:R-:W-:Y:S04]  /*66a0*/  STS.U16 [R94+0x700], R43 ;  /* 0x0007002b5e007388 */ /* 0x000fe80000000400 */
[----:B------:R-:W-:Y:S04]  /*66b0*/  STS.U16 [R71+0x740], R14 ;  /* 0x0007400e47007388 */ /* 0x000fe80000000400 */
[----:B------:R-:W-:Y:S04]  /*66c0*/  STS.U16 [R70+0x780], R41 ;  /* 0x0007802946007388 */ /* 0x000fe80000000400 */
[----:B------:R0:W-:Y:S01]  /*66d0*/  STS.U16 [R69+0x7c0], R12 ;  /* 0x0007c00c45007388 */ /* 0x0001e20000000400 */
[----:B------:R-:W-:-:S06]  /*66e0*/  NOP ;  /* 0x0000000000007918 */ /* 0x000fcc0000000000 */
[----:B------:R0:W5:Y:S01]  /*66f0*/  @!P0 LDG.E.U16 R176, [R2.64] ;  /* 0x0000002a02b08981 */ /* 0x000162000c1e1500 */
[----:B------:R-:W-:Y:S02]  /*6700*/  ISETP.GE.AND P0, PT, R139, UR28, PT ;  /* 0x0000001c8b007c0c */ /* 0x000fe4000bf06270 */
[----:B------:R-:W-:Y:S02]  /*6710*/  PRMT R81, RZ, 0x7610, R81 ;  /* 0x00007610ff517816 */ /* 0x000fe40000000051 */
[----:B------:R-:W-:-:S04]  /*6720*/  PRMT R174, RZ, 0x7610, R174 ;  /* 0x00007610ffae7816 */ /* 0x000fc800000000ae */
[----:B------:R0:W5:Y:S05]  /*6730*/  @!P1 LDG.E.U16 R81, [R2.64+0x40] ;  /* 0x0000402a02519981 */ /* 0x00016a000c1e1500 */
[----:B------:R0:W5:Y:S01]  /*6740*/  @!P0 LDG.E.U16 R174, [R2.64+0x80] ;  /* 0x0000802a02ae8981 */ /* 0x000162000c1e1500 */
[----:B------:R-:W-:Y:S02]  /*6750*/  ISETP.GE.AND P0, PT, R73, UR28, PT ;  /* 0x0000001c49007c0c */ /* 0x000fe4000bf06270 */
[----:B------:R-:W-:Y:S02]  /*6760*/  ISETP.GE.AND P1, PT, R57, UR28, PT ;  /* 0x0000001c39007c0c */ /* 0x000fe4000bf26270 */
[----:B------:R-:W-:-:S02]  /*6770*/  ISETP.GE.AND P2, PT, R55, UR28, PT ;  /* 0x0000001c37007c0c */ /* 0x000fc4000bf46270 */
[----:B------:R-:W-:Y:S02]  /*6780*/  PRMT R76, RZ, 0x7610, R76 ;  /* 0x00007610ff4c7816 */ /* 0x000fe4000000004c */
[----:B------:R-:W-:Y:S02]  /*6790*/  PRMT R73, RZ, 0x7610, R73 ;  /* 0x00007610ff497816 */ /* 0x000fe40000000049 */
[----:B0-----:R-:W-:-:S03]  /*67a0*/  PRMT R32, RZ, 0x7610, R32 ;  /* 0x00007610ff207816 */ /* 0x001fc60000000020 */
[----:B------:R0:W5:Y:S04]  /*67b0*/  @!P0 LDG.E.U16 R76, [R2.64+0xc0] ;  /* 0x0000c02a024c8981 */ /* 0x000168000c1e1500 */
[----:B------:R0:W5:Y:S04]  /*67c0*/  @!P1 LDG.E.U16 R73, [R2.64+0x100] ;  /* 0x0001002a02499981 */ /* 0x000168000c1e1500 */
[----:B------:R0:W5:Y:S01]  /*67d0*/  @!P2 LDG.E.U16 R32, [R2.64+0x140] ;  /* 0x0001402a0220a981 */ /* 0x000162000c1e1500 */
[----:B------:R-:W-:Y:S02]  /*67e0*/  ISETP.GE.AND P0, PT, R79, UR28, PT ;  /* 0x0000001c4f007c0c */ /* 0x000fe4000bf06270 */
[----:B------:R-:W-:-:S02]  /*67f0*/  ISETP.GE.AND P1, PT, R138, UR28, PT ;  /* 0x0000001c8a007c0c */ /* 0x000fc4000bf26270 */
[----:B------:R-:W-:Y:S02]  /*6800*/  PRMT R79, RZ, 0x7610, R79 ;  /* 0x00007610ff4f7816 */ /* 0x000fe4000000004f */
[----:B-1----:R-:W-:-:S07]  /*6810*/  PRMT R28, RZ, 0x7610, R28 ;  /* 0x00007610ff1c7816 */ /* 0x002fce000000001c */
[----:B------:R0:W5:Y:S04]  /*6820*/  @!P0 LDG.E.U16 R79, [R2.64+0x180] ;  /* 0x0001802a024f8981 */ /* 0x000168000c1e1500 */
[----:B------:R0:W5:Y:S01]  /*6830*/  @!P1 LDG.E.U16 R28, [R2.64+0x1c0] ;  /* 0x0001c02a021c9981 */ /* 0x000162000c1e1500 */
[----:B------:R-:W-:Y:S02]  /*6840*/  ISETP.GE.AND P2, PT, R137, UR28, PT ;  /* 0x0000001c89007c0c */ /* 0x000fe4000bf46270 */
[----:B------:R-:W-:Y:S02]  /*6850*/  PRMT R26, RZ, 0x7610, R26 ;  /* 0x00007610ff1a7816 */ /* 0x000fe4000000001a */
[----:B------:R-:W-:-:S09]  /*6860*/  ISETP.GE.AND P3, PT, R135, UR28, PT ;  /* 0x0000001c87007c0c */ /* 0x000fd2000bf66270 */
[----:B------:R0:W5:Y:S01]  /*6870*/  @!P2 LDG.E.U16 R26, [R2.64+0x200] ;  /* 0x0002002a021aa981 */ /* 0x000162000c1e1500 */
[----:B--2---:R-:W-:Y:S02]  /*6880*/  PRMT R24, RZ, 0x7610, R24 ;  /* 0x00007610ff187816 */ /* 0x004fe40000000018 */
[----:B------:R-:W-:-:S04]  /*6890*/  ISETP.GE.AND P4, PT, R136, UR28, PT ;  /* 0x0000001c88007c0c */ /* 0x000fc8000bf86270 */
[----:B------:R0:W2:Y:S01]  /*68a0*/  @!P3 LDG.E.U16 R24, [R2.64+0x240] ;  /* 0x0002402a0218b981 */ /* 0x0000a2000c1e1500 */
[----:B------:R-:W-:Y:S02]  /*68b0*/  PRMT R22, RZ, 0x7610, R22 ;  /* 0x00007610ff167816 */ /* 0x000fe40000000016 */
[----:B------:R-:W-:-:S06]  /*68c0*/  ISETP.GE.AND P5, PT, R133, UR28, PT ;  /* 0x0000001c85007c0c */ /* 0x000fcc000bfa6270 */
[----:B------:R0:W2:Y:S01]  /*68d0*/  @!P4 LDG.E.U16 R22, [R2.64+0x280] ;  /* 0x0002802a0216c981 */ /* 0x0000a2000c1e1500 */
[----:B---3--:R-:W-:Y:S01]  /*68e0*/  PRMT R20, RZ, 0x7610, R20 ;  /* 0x00007610ff147816 */ /* 0x008fe20000000014 */
[----:B------:R-:W1:Y:S01]  /*68f0*/  R2UR UR34, R5 ;  /* 0x00000000052273c2 */ /* 0x000e6200000e0000 */
[----:B------:R-:W-:-:S04]  /*6900*/  ISETP.GE.AND P1, PT, R134, UR28, PT ;  /* 0x0000001c86007c0c */ /* 0x000fc8000bf26270 */
[----:B------:R0:W3:Y:S01]  /*6910*/  @!P5 LDG.E.U16 R20, [R2.64+0x2c0] ;  /* 0x0002c02a0214d981 */ /* 0x0000e2000c1e1500 */
[----:B----4-:R-:W-:Y:S02]  /*6920*/  PRMT R18, RZ, 0x7610, R18 ;  /* 0x00007610ff127816 */ /* 0x010fe40000000012 */
[----:B------:R-:W-:-:S06]  /*6930*/  ISETP.GE.AND P2, PT, R132, UR28, PT ;  /* 0x0000001c84007c0c */ /* 0x000fcc000bf46270 */
[----:B------:R0:W4:Y:S01]  /*6940*/  @!P1 LDG.E.U16 R18, [R2.64+0x300] ;  /* 0x0003002a02129981 */ /* 0x000122000c1e1500 */
[----:B------:R-:W-:Y:S02]  /*6950*/  PRMT R16, RZ, 0x7610, R16 ;  /* 0x00007610ff107816 */ /* 0x000fe40000000010 */
[----:B------:R-:W-:-:S04]  /*6960*/  ISETP.GE.AND P3, PT, R131, UR28, PT ;  /* 0x0000001c83007c0c */ /* 0x000fc8000bf66270 */
[----:B------:R0:W2:Y:S01]  /*6970*/  @!P2 LDG.E.U16 R16, [R2.64+0x340] ;  /* 0x0003402a0210a981 */ /* 0x0000a2000c1e1500 */
[----:B-1----:R-:W-:Y:S02]  /*6980*/  FMUL.FTZ R10, R115, UR34 ;  /* 0x00000022730a7c20 */ /* 0x002fe40008410000 */
[----:B------:R-:W-:Y:S02]  /*6990*/  FMUL.FTZ R5, R112, UR34 ;  /* 0x0000002270057c20 */ /* 0x000fe40008410000 */
[----:B------:R-:W-:Y:S02]  /*69a0*/  FMUL.RZ R12, R10, 0.15915493667125701904 ;  /* 0x3e22f9830a0c7820 */ /* 0x000fe4000040c000 */
[----:B------:R-:W-:Y:S02]  /*69b0*/  FMUL.FTZ R10, R114, UR34 ;  /* 0x00000022720a7c20 */ /* 0x000fe40008410000 */
[----:B------:R-:W-:Y:S02]  /*69c0*/  MUFU.SIN R175, R12 ;  /* 0x0000000c00af7308 */ /* 0x000fe40000000400 */
[----:B------:R-:W-:-:S06]  /*69d0*/  FMUL.RZ R14, R10, 0.15915493667125701904 ;  /* 0x3e22f9830a0e7820 */ /* 0x000fcc000040c000 */
[----:B------:R1:W-:Y:S01]  /*69e0*/  MUFU.COS R82, R12 ;  /* 0x0000000c00527308 */ /* 0x0003e20000000000 */
[----:B------:R-:W-:Y:S02]  /*69f0*/  FMUL.FTZ R10, R113, UR34 ;  /* 0x00000022710a7c20 */ /* 0x000fe40008410000 */
[----:B-1----:R-:W-:Y:S02]  /*6a00*/  FMUL.RZ R12, R5, 0.15915493667125701904 ;  /* 0x3e22f983050c7820 */ /* 0x002fe4000040c000 */
[----:B------:R-:W-:-:S03]  /*6a10*/  FMUL.FTZ R5, R111, UR34 ;  /* 0x000000226f057c20 */ /* 0x000fc60008410000 */
[----:B------:R-:W-:Y:S08]  /*6a20*/  MUFU.SIN R173, R14 ;  /* 0x0000000e00ad7308 */ /* 0x000ff00000000400 */
[----:B------:R1:W-:Y:S01]  /*6a30*/  MUFU.COS R80, R14 ;  /* 0x0000000e00507308 */ /* 0x0003e20000000000 */
[----:B------:R-:W-:Y:S02]  /*6a40*/  FMUL.RZ R10, R10, 0.15915493667125701904 ;  /* 0x3e22f9830a0a7820 */ /* 0x000fe4000040c000 */
[----:B-1----:R-:W-:-:S05]  /*6a50*/  FMUL.RZ R14, R5, 0.15915493667125701904 ;  /* 0x3e22f983050e7820 */ /* 0x002fca000040c000 */
[----:B------:R-:W-:Y:S01]  /*6a60*/  MUFU.SIN R53, R14 ;  /* 0x0000000e00357308 */ /* 0x000fe20000000400 */
[----:B------:R-:W-:-:S07]  /*6a70*/  FMUL.FTZ R5, R110, UR34 ;  /* 0x000000226e057c20 */ /* 0x000fce0008410000 */
[----:B------:R1:W-:Y:S02]  /*6a80*/  MUFU.COS R54, R14 ;  /* 0x0000000e00367308 */ /* 0x0003e40000000000 */
[----:B-1----:R-:W-:-:S06]  /*6a90*/  PRMT R14, RZ, 0x7610, R14 ;  /* 0x00007610ff0e7816 */ /* 0x002fcc000000000e */
[----:B------:R-:W-:Y:S01]  /*6aa0*/  MUFU.SIN R57, R10 ;  /* 0x0000000a00397308 */ /* 0x000fe20000000400 */
[----:B------:R-:W-:Y:S01]  /*6ab0*/  ISETP.GE.AND P4, PT, R130, UR28, PT ;  /* 0x0000001c82007c0c */ /* 0x000fe2000bf86270 */
[----:B------:R0:W2:Y:S06]  /*6ac0*/  @!P3 LDG.E.U16 R14, [R2.64+0x380] ;  /* 0x0003802a020eb981 */ /* 0x0000ac000c1e1500 */
[----:B------:R1:W-:Y:S02]  /*6ad0*/  MUFU.COS R172, R10 ;  /* 0x0000000a00ac7308 */ /* 0x0003e40000000000 */
[----:B-1----:R-:W-:-:S02]  /*6ae0*/  FMUL.RZ R10, R5, 0.15915493667125701904 ;  /* 0x3e22f983050a7820 */ /* 0x002fc4000040c000 */
[----:B------:R-:W-:-:S04]  /*6af0*/  FMUL.FTZ R5, R109, UR34 ;  /* 0x000000226d057c20 */ /* 0x000fc80008410000 */
[----:B------:R-:W-:Y:S08]  /*6b00*/  MUFU.SIN R55, R12 ;  /* 0x0000000c00377308 */ /* 0x000ff00000000400 */
[----:B------:R1:W-:Y:S02]  /*6b10*/  MUFU.COS R56, R12 ;  /* 0x0000000c00387308 */ /* 0x0003e40000000000 */
[----:B-1----:R-:W-:-:S06]  /*6b20*/  FMUL.RZ R12, R5, 0.15915493667125701904 ;  /* 0x3e22f983050c7820 */ /* 0x002fcc000040c000 */
[----:B------:R-:W-:Y:S08]  /*6b30*/  MUFU.SIN R49, R12 ;  /* 0x0000000c00317308 */ /* 0x000ff00000000400 */
[----:B------:R1:W-:Y:S01]  /*6b40*/  MUFU.COS R50, R12 ;  /* 0x0000000c00327308 */ /* 0x0003e20000000000 */
[----:B------:R-:W-:Y:S01]  /*6b50*/  FMUL.FTZ R5, R108, UR34 ;  /* 0x000000226c057c20 */ /* 0x000fe20008410000 */
[----:B-1----:R-:W-:-:S06]  /*6b60*/  PRMT R12, RZ, 0x7610, R12 ;  /* 0x00007610ff0c7816 */ /* 0x002fcc000000000c */
[----:B------:R-:W-:Y:S01]  /*6b70*/  MUFU.SIN R51, R10 ;  /* 0x0000000a00337308 */ /* 0x000fe20000000400 */
[----:B------:R-:W-:Y:S01]  /*6b80*/  ISETP.GE.AND P5, PT, R129, UR28, PT ;  /* 0x0000001c81007c0c */ /* 0x000fe2000bfa6270 */
[----:B------:R0:W2:Y:S06]  /*6b90*/  @!P4 LDG.E.U16 R12, [R2.64+0x3c0] ;  /* 0x0003c02a020cc981 */ /* 0x0000ac000c1e1500 */
[----:B------:R1:W-:Y:S02]  /*6ba0*/  MUFU.COS R52, R10 ;  /* 0x0000000a00347308 */ /* 0x0003e40000000000 */
[----:B-1----:R-:W-:-:S06]  /*6bb0*/  FMUL.RZ R10, R5, 0.15915493667125701904 ;  /* 0x3e22f983050a7820 */ /* 0x002fcc000040c000 */
[----:B------:R-:W-:Y:S01]  /*6bc0*/  MUFU.SIN R47, R10 ;  /* 0x0000000a002f7308 */ /* 0x000fe20000000400 */
[----:B------:R-:W-:-:S07]  /*6bd0*/  FMUL.FTZ R5, R107, UR34 ;  /* 0x000000226b057c20 */ /* 0x000fce0008410000 */
[----:B------:R1:W-:Y:S01]  /*6be0*/  MUFU.COS R48, R10 ;  /* 0x0000000a00307308 */ /* 0x0003e20000000000 */
[----:B------:R-:W-:Y:S02]  /*6bf0*/  ISETP.GE.AND P1, PT, R128, UR28, PT ;  /* 0x0000001c80007c0c */ /* 0x000fe4000bf26270 */
[----:B-1----:R-:W-:Y:S02]  /*6c00*/  PRMT R10, RZ, 0x7610, R10 ;  /* 0x00007610ff0a7816 */ /* 0x002fe4000000000a */
[----:B------:R-:W-:Y:S01]  /*6c10*/  ISETP.GE.AND P0, PT, R8, UR28, PT ;  /* 0x0000001c08007c0c */ /* 0x000fe2000bf06270 */
[----:B------:R-:W-:-:S03]  /*6c20*/  FMUL.RZ R8, R5, 0.15915493667125701904 ;  /* 0x3e22f98305087820 */ /* 0x000fc6000040c000 */
[----:B------:R0:W2:Y:S01]  /*6c30*/  @!P5 LDG.E.U16 R10, [R2.64+0x400] ;  /* 0x0004002a020ad981 */ /* 0x0000a2000c1e1500 */
[----:B------:R-:W-:Y:S01]  /*6c40*/  MUFU.SIN R45, R8 ;  /* 0x00000008002d7308 */ /* 0x000fe20000000400 */
[----:B------:R-:W-:-:S07]  /*6c50*/  ISETP.GE.AND P3, PT, R126, UR28, PT ;  /* 0x0000001c7e007c0c */ /* 0x000fce000bf66270 */
[----:B------:R1:W-:Y:S02]  /*6c60*/  MUFU.COS R46, R8 ;  /* 0x00000008002e7308 */ /* 0x0003e40000000000 */
[----:B-1----:R-:W-:Y:S01]  /*6c70*/  PRMT R8, RZ, 0x7610, R8 ;  /* 0x00007610ff087816 */ /* 0x002fe20000000008 */
[----:B------:R-:W1:Y:S05]  /*6c80*/  R2UR UR33, R4 ;  /* 0x00000000042173c2 */ /* 0x000e6a00000e0000 */
[----:B------:R0:W2:Y:S01]  /*6c90*/  @!P1 LDG.E.U16 R8, [R2.64+0x440] ;  /* 0x0004402a02089981 */ /* 0x0000a2000c1e1500 */
[----:B------:R-:W-:Y:S02]  /*6ca0*/  ISETP.GE.AND P1, PT, R61, UR28, PT ;  /* 0x0000001c3d007c0c */ /* 0x000fe4000bf26270 */
[----:B------:R-:W-:-:S02]  /*6cb0*/  PRMT R61, RZ, 0x7610, R61 ;  /* 0x00007610ff3d7816 */ /* 0x000fc4000000003d */
[----:B------:R-:W-:Y:S02]  /*6cc0*/  ISETP.GE.AND P4, PT, R75, UR28, PT ;  /* 0x0000001c4b007c0c */ /* 0x000fe4000bf86270 */
[----:B------:R-:W-:Y:S02]  /*6cd0*/  ISETP.GE.AND P2, PT, R127, UR28, PT ;  /* 0x0000001c7f007c0c */ /* 0x000fe4000bf46270 */
[----:B------:R0:W2:Y:S01]  /*6ce0*/  @!P3 LDG.E.U16 R61, [R2.64+0x4c0] ;  /* 0x0004c02a023db981 */ /* 0x0000a2000c1e1500 */
[----:B------:R-:W-:Y:S01]  /*6cf0*/  ISETP.GE.AND P3, PT, R39, UR28, PT ;  /* 0x0000001c27007c0c */ /* 0x000fe2000bf66270 */
[----:B------:R-:W-:Y:S01]  /*6d00*/  FMUL.FTZ R5, R106, UR34 ;  /* 0x000000226a057c20 */ /* 0x000fe20008410000 */
[----:B------:R-:W-:-:S03]  /*6d10*/  PRMT R126, RZ, 0x7610, R126 ;  /* 0x00007610ff7e7816 */ /* 0x000fc6000000007e */
[----:B------:R-:W-:Y:S01]  /*6d20*/  FMUL.RZ R42, R5, 0.15915493667125701904 ;  /* 0x3e22f983052a7820 */ /* 0x000fe2000040c000 */
[----:B------:R-:W-:Y:S02]  /*6d30*/  PRMT R5, RZ, 0x7610, R5 ;  /* 0x00007610ff057816 */ /* 0x000fe40000000005 */
[----:B------:R-:W-:Y:S01]  /*6d40*/  PRMT R132, RZ, 0x7610, R132 ;  /* 0x00007610ff847816 */ /* 0x000fe20000000084 */
[----:B------:R0:W2:Y:S01]  /*6d50*/  @!P4 LDG.E.U16 R126, [R2.64+0x500] ;  /* 0x0005002a027ec981 */ /* 0x0000a2000c1e1500 */
[----:B------:R-:W-:Y:S02]  /*6d60*/  ISETP.GE.AND P5, PT, R63, UR28, PT ;  /* 0x0000001c3f007c0c */ /* 0x000fe4000bfa6270 */
[----:B------:R-:W-:Y:S01]  /*6d70*/  ISETP.GE.AND P4, PT, R38, UR28, PT ;  /* 0x0000001c26007c0c */ /* 0x000fe2000bf86270 */
[----:B------:R0:W2:Y:S01]  /*6d80*/  @!P2 LDG.E.U16 R5, [R2.64+0x480] ;  /* 0x0004802a0205a981 */ /* 0x0000a2000c1e1500 */
[----:B------:R-:W-:Y:S01]  /*6d90*/  FMUL.FTZ R38, R104, UR34 ;  /* 0x0000002268267c20 */ /* 0x000fe20008410000 */
[----:B------:R-:W-:-:S02]  /*6da0*/  PRMT R127, RZ, 0x7610, R127 ;  /* 0x00007610ff7f7816 */ /* 0x000fc4000000007f */
[----:B------:R0:W2:Y:S01]  /*6db0*/  @!P3 LDG.E.U16 R132, [R2.64+0x600] ;  /* 0x0006002a0284b981 */ /* 0x0000a2000c1e1500 */
[----:B------:R-:W-:Y:S01]  /*6dc0*/  ISETP.GE.AND P3, PT, R30, UR28, PT ;  /* 0x0000001c1e007c0c */ /* 0x000fe2000bf66270 */
[----:B------:R-:W-:Y:S02]  /*6dd0*/  FMUL.FTZ R30, R103, UR34 ;  /* 0x00000022671e7c20 */ /* 0x000fe40008410000 */
[----:B------:R-:W-:Y:S01]  /*6de0*/  FMUL.RZ R38, R38, 0.15915493667125701904 ;  /* 0x3e22f98326267820 */ /* 0x000fe2000040c000 */
[----:B------:R-:W-:Y:S01]  /*6df0*/  ISETP.GE.AND P2, PT, R40, UR28, PT ;  /* 0x0000001c28007c0c */ /* 0x000fe2000bf46270 */
[----:B------:R-:W-:Y:S01]  /*6e00*/  FMUL.RZ R30, R30, 0.15915493667125701904 ;  /* 0x3e22f9831e1e7820 */ /* 0x000fe2000040c000 */
[----:B-1----:R-:W-:Y:S01]  /*6e10*/  MOV R177, UR33 ;  /* 0x0000002100b17c02 */ /* 0x002fe20008000f00 */
[----:B------:R0:W2:Y:S01]  /*6e20*/  @!P5 LDG.E.U16 R127, [R2.64+0x540] ;  /* 0x0005402a027fd981 */ /* 0x0000a2000c1e1500 */
[----:B------:R-:W-:Y:S01]  /*6e30*/  ISETP.GE.AND P5, PT, R37, UR28, PT ;  /* 0x0000001c25007c0c */ /* 0x000fe2000bfa6270 */
[----:B------:R-:W-:Y:S01]  /*6e40*/  MUFU.SIN R39, R38 ;  /* 0x0000002600277308 */ /* 0x000fe20000000400 */
[----:B------:R-:W-:-:S02]  /*6e50*/  PRMT R128, RZ, 0x7610, R128 ;  /* 0x00007610ff807816 */ /* 0x000fc40000000080 */
[----:B------:R-:W-:Y:S02]  /*6e60*/  PRMT R130, RZ, 0x7610, R130 ;  /* 0x00007610ff827816 */ /* 0x000fe40000000082 */
[----:B------:R-:W-:Y:S02]  /*6e70*/  PRMT R129, RZ, 0x7610, R129 ;  /* 0x00007610ff817816 */ /* 0x000fe40000000081 */
[----:B------:R0:W2:Y:S01]  /*6e80*/  @!P1 LDG.E.U16 R128, [R2.64+0x580] ;  /* 0x0005802a02809981 */ /* 0x0000a2000c1e1500 */
[----:B------:R-:W-:Y:S01]  /*6e90*/  MUFU.COS R40, R38 ;  /* 0x0000002600287308 */ /* 0x000fe20000000000 */
[----:B------:R-:W-:Y:S02]  /*6ea0*/  LEA R36, R121, R36, 0x5 ;  /* 0x0000002479247211 */ /* 0x000fe400078e28ff */
[----:B------:R0:W2:Y:S04]  /*6eb0*/  @!P2 LDG.E.U16 R130, [R2.64+0x5c0] ;  /* 0x0005c02a0282a981 */ /* 0x0000a8000c1e1500 */
[----:B------:R0:W2:Y:S01]  /*6ec0*/  @!P4 LDG.E.U16 R129, [R2.64+0x640] ;  /* 0x0006402a0281c981 */ /* 0x0000a2000c1e1500 */
[----:B------:R-:W-:Y:S08]  /*6ed0*/  MUFU.SIN R37, R30 ;  /* 0x0000001e00257308 */ /* 0x000ff00000000400 */
[----:B------:R1:W-:Y:S02]  /*6ee0*/  MUFU.COS R38, R30 ;  /* 0x0000001e00267308 */ /* 0x0003e40000000000 */
[----:B-1----:R-:W-:-:S04]  /*6ef0*/  FMUL.FTZ R30, R177, 1.4426950216293334961 ;  /* 0x3fb8aa3bb11e7820 */ /* 0x002fc80000410000 */
[----:B------:R-:W-:Y:S01]  /*6f00*/  FMUL.FTZ R177, R115, R30 ;  /* 0x0000001e73b17220 */ /* 0x000fe20000410000 */
[----:B------:R-:W-:Y:S02]  /*6f10*/  ISETP.GE.AND P1, PT, R35, UR28, PT ;  /* 0x0000001c23007c0c */ /* 0x000fe4000bf26270 */
[----:B------:R-:W-:Y:S02]  /*6f20*/  ISETP.GE.AND P2, PT, R31, UR28, PT ;  /* 0x0000001c1f007c0c */ /* 0x000fe4000bf46270 */
[----:B------:R-:W-:Y:S01]  /*6f30*/  ISETP.GE.AND P4, PT, R0, UR28, PT ;  /* 0x0000001c00007c0c */ /* 0x000fe2000bf86270 */
[----:B------:R-:W1:Y:S01]  /*6f40*/  MUFU.EX2 R177, R177 ;  /* 0x000000b100b17308 */ /* 0x000e620000000800 */
[----:B------:R-:W-:Y:S01]  /*6f50*/  FMUL.FTZ R41, R105, UR34 ;  /* 0x0000002269297c20 */ /* 0x000fe20008410000 */
[----:B------:R-:W-:Y:S01]  /*6f60*/  LEA.HI.SX32 R0, R36, R36, 0x1b ;  /* 0x0000002424007211 */ /* 0x000fe200078fdaff */
[----:B------:R-:W-:Y:S01]  /*6f70*/  FMUL.FTZ R4, R102, UR34 ;  /* 0x0000002266047c20 */ /* 0x000fe20008410000 */
[----:B------:R-:W-:Y:S01]  /*6f80*/  PRMT R135, RZ, 0x7610, R135 ;  /* 0x00007610ff877816 */ /* 0x000fe20000000087 */
[----:B------:R-:W-:Y:S01]  /*6f90*/  FMUL.RZ R62, R41, 0.15915493667125701904 ;  /* 0x3e22f983293e7820 */ /* 0x000fe2000040c000 */
[----:B------:R-:W-:-:S02]  /*6fa0*/  PRMT R138, RZ, 0x7610, R138 ;  /* 0x00007610ff8a7816 */ /* 0x000fc4000000008a */
[----:B------:R-:W-:Y:S02]  /*6fb0*/  PRMT R133, RZ, 0x7610, R133 ;  /* 0x00007610ff857816 */ /* 0x000fe40000000085 */
[----:B------:R-:W-:Y:S02]  /*6fc0*/  PRMT R136, RZ, 0x7610, R136 ;  /* 0x00007610ff887816 */ /* 0x000fe40000000088 */
[----:B------:R-:W-:Y:S02]  /*6fd0*/  PRMT R131, RZ, 0x7610, R131 ;  /* 0x00007610ff837816 */ /* 0x000fe40000000083 */
[----:B------:R-:W-:Y:S02]  /*6fe0*/  PRMT R134, RZ, 0x7610, R134 ;  /* 0x00007610ff867816 */ /* 0x000fe40000000086 */
[----:B------:R-:W-:Y:S01]  /*6ff0*/  SHF.L.U32 R0, R0, 0x1, RZ ;  /* 0x0000000100007819 */ /* 0x000fe200000006ff */
[----:B------:R-:W-:Y:S01]  /*7000*/  MUFU.SIN R43, R42 ;  /* 0x0000002a002b7308 */ /* 0x000fe20000000400 */
[----:B------:R-:W-:Y:S01]  /*7010*/  FMUL.RZ R36, R4, 0.15915493667125701904 ;  /* 0x3e22f98304247820 */ /* 0x000fe2000040c000 */
[----:B------:R0:W2:Y:S01]  /*7020*/  @!P5 LDG.E.U16 R135, [R2.64+0x680] ;  /* 0x0006802a0287d981 */ /* 0x0000a2000c1e1500 */
[----:B------:R-:W-:-:S03]  /*7030*/  FMUL.FTZ R178, R114, R30 ;  /* 0x0000001e72b27220 */ /* 0x000fc60000410000 */
[----:B------:R0:W2:Y:S02]  /*7040*/  @!P1 LDG.E.U16 R138, [R2.64+0x6c0] ;  /* 0x0006c02a028a9981 */ /* 0x0000a4000c1e1500 */
[----:B------:R-:W-:Y:S02]  /*7050*/  MUFU.COS R44, R42 ;  /* 0x0000002a002c7308 */ /* 0x000fe40000000000 */
[----:B------:R0:W2:Y:S04]  /*7060*/  @!P2 LDG.E.U16 R133, [R2.64+0x700] ;  /* 0x0007002a0285a981 */ /* 0x0000a8000c1e1500 */
[----:B------:R0:W2:Y:S02]  /*7070*/  @!P3 LDG.E.U16 R136, [R2.64+0x740] ;  /* 0x0007402a0288b981 */ /* 0x0000a4000c1e1500 */
[----:B------:R-:W-:Y:S02]  /*7080*/  MUFU.SIN R41, R62 ;  /* 0x0000003e00297308 */ /* 0x000fe40000000400 */
[----:B------:R0:W2:Y:S04]  /*7090*/  @!P4 LDG.E.U16 R131, [R2.64+0x780] ;  /* 0x0007802a0283c981 */ /* 0x0000a8000c1e1500 */
[----:B------:R0:W2:Y:S02]  /*70a0*/  @!P0 LDG.E.U16 R134, [R2.64+0x7c0] ;  /* 0x0007c02a02868981 */ /* 0x0000a4000c1e1500 */
[----:B------:R0:W-:Y:S02]  /*70b0*/  MUFU.COS R42, R62 ;  /* 0x0000003e002a7308 */ /* 0x0001e40000000000 */
[----:B------:R-:W-:Y:S04]  /*70c0*/  LDS.U16 R75, [R0] ;  /* 0x00000000004b7984 */ /* 0x000fe80000000400 */
[----:B------:R-:W0:Y:S04]  /*70d0*/  LDS.U16 R74, [R0+0x2] ;  /* 0x00000200004a7984 */ /* 0x000e280000000400 */
[----:B------:R-:W-:Y:S04]  /*70e0*/  LDS.U16 R72, [R0+0x4] ;  /* 0x0000040000487984 */ /* 0x000fe80000000400 */
[----:B------:R-:W0:Y:S04]  /*70f0*/  LDS.U16 R31, [R0+0x6] ;  /* 0x00000600001f7984 */ /* 0x000e280000000400 */
[----:B------:R-:W0:Y:S04]  /*7100*/  LDS.U16 R171, [R0+0x8] ;  /* 0x0000080000ab7984 */ /* 0x000e280000000400 */
        /* <DEDUP_REMOVED lines=27> */
[----:B-----5:R5:W-:Y:S01]  /*72c0*/  STS.U16 [R59+0x2100], R176 ;  /* 0x002100b03b007388 */ /* 0x020be20000000400 */
[----:B------:R-:W3:Y:S03]  /*72d0*/  MUFU.EX2 R178, R178 ;  /* 0x000000b200b27308 */ /* 0x000ee60000000800 */
[----:B------:R1:W-:Y:S01]  /*72e0*/  STS.U16 [R58+0x2140], R81 ;  /* 0x002140513a007388 */ /* 0x0003e20000000400 */
[----:B------:R-:W-:-:S02]  /*72f0*/  FMUL.FTZ R179, R113, R30 ;  /* 0x0000001e71b37220 */ /* 0x000fc40000410000 */
[-C--:B-----5:R-:W-:Y:S02]  /*7300*/  FMUL.FTZ R176, R112, R30.reuse ;  /* 0x0000001e70b07220 */ /* 0x0a0fe40000410000 */
[----:B-1----:R-:W-:Y:S02]  /*7310*/  FMUL.FTZ R81, R177, R175 ;  /* 0x000000afb1517220 */ /* 0x002fe40000410000 */
[-C--:B------:R-:W-:Y:S01]  /*7320*/  FMUL.FTZ R175, R110, R30.reuse ;  /* 0x0000001e6eaf7220 */ /* 0x080fe20000410000 */
[----:B------:R1:W-:Y:S01]  /*7330*/  STS.U16 [R77+0x2180], R174 ;  /* 0x002180ae4d007388 */ /* 0x0003e20000000400 */
[----:B------:R-:W5:Y:S08]  /*7340*/  MUFU.EX2 R176, R176 ;  /* 0x000000b000b07308 */ /* 0x000f700000000800 */
[----:B------:R-:W0:Y:S01]  /*7350*/  MUFU.EX2 R175, R175 ;  /* 0x000000af00af7308 */ /* 0x000e220000000800 */
[----:B-1----:R-:W-:-:S02]  /*7360*/  FMUL.FTZ R174, R107, R30 ;  /* 0x0000001e6bae7220 */ /* 0x002fc40000410000 */
[----:B------:R-:W-:-:S05]  /*7370*/  FMUL.FTZ R77, R109, R30 ;  /* 0x0000001e6d4d7220 */ /* 0x000fca0000410000 */
[----:B------:R-:W1:Y:S01]  /*7380*/  MUFU.EX2 R179, R179 ;  /* 0x000000b300b37308 */ /* 0x000e620000000800 */
[----:B---3--:R-:W-:-:S07]  /*7390*/  FMUL.FTZ R59, R178, R173 ;  /* 0x000000adb23b7220 */ /* 0x008fce0000410000 */
[----:B------:R-:W3:Y:S01]  /*73a0*/  MUFU.EX2 R174, R174 ;  /* 0x000000ae00ae7308 */ /* 0x000ee20000000800 */
[C---:B-----5:R-:W-:Y:S02]  /*73b0*/  FMUL.FTZ R56, R176.reuse, R56 ;  /* 0x00000038b0387220 */ /* 0x060fe40000410000 */
[----:B------:R-:W-:-:S05]  /*73c0*/  FMUL.FTZ R55, R176, R55 ;  /* 0x00000037b0377220 */ /* 0x000fca0000410000 */
[----:B------:R5:W3:Y:S01]  /*73d0*/  MUFU.EX2 R173, R77 ;  /* 0x0000004d00ad7308 */ /* 0x000ae20000000800 */
[C---:B0-----:R-:W-:Y:S02]  /*73e0*/  FMUL.FTZ R52, R175.reuse, R52 ;  /* 0x00000034af347220 */ /* 0x041fe40000410000 */
[----:B------:R-:W-:Y:S02]  /*73f0*/  FMUL.FTZ R51, R175, R51 ;  /* 0x00000033af337220 */ /* 0x000fe40000410000 */
[-C--:B------:R-:W-:Y:S02]  /*7400*/  FMUL.FTZ R175, R105, R30.reuse ;  /* 0x0000001e69af7220 */ /* 0x080fe40000410000 */
[-C--:B-----5:R-:W-:Y:S02]  /*7410*/  FMUL.FTZ R77, R106, R30.reuse ;  /* 0x0000001e6a4d7220 */ /* 0x0a0fe40000410000 */
[----:B------:R-:W-:Y:S02]  /*7420*/  FMUL.FTZ R176, R103, R30 ;  /* 0x0000001e67b07220 */ /* 0x000fe40000410000 */
[----:B-1----:R-:W-:-:S02]  /*7430*/  FMUL.FTZ R58, R179, R172 ;  /* 0x000000acb33a7220 */ /* 0x002fc40000410000 */
[----:B------:R-:W0:Y:S01]  /*7440*/  MUFU.EX2 R77, R77 ;  /* 0x0000004d004d7308 */ /* 0x000e220000000800 */
[----:B------:R-:W-:Y:S02]  /*7450*/  FMUL.FTZ R172, R108, R30 ;  /* 0x0000001e6cac7220 */ /* 0x000fe40000410000 */
[C---:B---3--:R-:W-:Y:S02]  /*7460*/  FMUL.FTZ R46, R174.reuse, R46 ;  /* 0x0000002eae2e7220 */ /* 0x048fe40000410000 */
[----:B------:R-:W-:Y:S02]  /*7470*/  FMUL.FTZ R45, R174, R45 ;  /* 0x0000002dae2d7220 */ /* 0x000fe40000410000 */
[----:B------:R-:W-:Y:S01]  /*7480*/  FMUL.FTZ R174, R102, R30 ;  /* 0x0000001e66ae7220 */ /* 0x000fe20000410000 */
[----:B------:R-:W1:Y:S08]  /*7490*/  MUFU.EX2 R175, R175 ;  /* 0x000000af00af7308 */ /* 0x000e700000000800 */
[----:B------:R-:W3:Y:S01]  /*74a0*/  MUFU.EX2 R176, R176 ;  /* 0x000000b000b07308 */ /* 0x000ee20000000800 */
[----:B------:R-:W-:-:S02]  /*74b0*/  FMUL.FTZ R50, R173, R50 ;  /* 0x00000032ad327220 */ /* 0x000fc40000410000 */
[----:B------:R-:W-:-:S05]  /*74c0*/  FMUL.FTZ R49, R173, R49 ;  /* 0x00000031ad317220 */ /* 0x000fca0000410000 */
[----:B------:R-:W-:Y:S01]  /*74d0*/  MUFU.SIN R35, R36 ;  /* 0x0000002400237308 */ /* 0x000fe20000000400 */
[----:B------:R-:W-:-:S07]  /*74e0*/  FMUL.FTZ R173, R104, R30 ;  /* 0x0000001e68ad7220 */ /* 0x000fce0000410000 */
[----:B------:R-:W5:Y:S01]  /*74f0*/  MUFU.EX2 R172, R172 ;  /* 0x000000ac00ac7308 */ /* 0x000f620000000800 */
[----:B0-----:R-:W-:-:S07]  /*7500*/  FMUL.FTZ R44, R77, R44 ;  /* 0x0000002c4d2c7220 */ /* 0x001fce0000410000 */
[----:B------:R-:W-:Y:S01]  /*7510*/  MUFU.COS R36, R36 ;  /* 0x0000002400247308 */ /* 0x000fe20000000000 */
[----:B------:R-:W-:-:S07]  /*7520*/  FMUL.FTZ R43, R77, R43 ;  /* 0x0000002b4d2b7220 */ /* 0x000fce0000410000 */
[----:B------:R-:W0:Y:S01]  /*7530*/  MUFU.EX2 R174, R174 ;  /* 0x000000ae00ae7308 */ /* 0x000e220000000800 */
[----:B------:R-:W-:Y:S01]  /*7540*/  FMUL.FTZ R77, R101, UR34 ;  /* 0x00000022654d7c20 */ /* 0x000fe20008410000 */
[----:B------:R4:W-:Y:S01]  /*7550*/  STS.U16 [R33+0x21c0], R76 ;  /* 0x0021c04c21007388 */ /* 0x0009e20000000400 */
[----:B-1----:R-:W-:-:S03]  /*7560*/  FMUL.FTZ R42, R175, R42 ;  /* 0x0000002aaf2a7220 */ /* 0x002fc60000410000 */
[----:B------:R1:W-:Y:S01]  /*7570*/  STS.U16 [R34+0x2200], R73 ;  /* 0x0022004922007388 */ /* 0x0003e20000000400 */
[----:B------:R-:W-:Y:S01]  /*7580*/  FMUL.FTZ R41, R175, R41 ;  /* 0x00000029af297220 */ /* 0x000fe20000410000 */
[----:B------:R-:W0:Y:S01]  /*7590*/  MUFU.EX2 R173, R173 ;  /* 0x000000ad00ad7308 */ /* 0x000e220000000800 */
[C---:B---3--:R-:W-:Y:S02]  /*75a0*/  FMUL.FTZ R38, R176.reuse, R38 ;  /* 0x00000026b0267220 */ /* 0x048fe40000410000 */
[----:B------:R-:W-:Y:S01]  /*75b0*/  FMUL.FTZ R37, R176, R37 ;  /* 0x00000025b0257220 */ /* 0x000fe20000410000 */
[----:B----4-:R-:W-:Y:S01]  /*75c0*/  PRMT R33, RZ, 0x5410, R74 ;  /* 0x00005410ff217816 */ /* 0x010fe2000000004a */
[----:B------:R-:W-:Y:S01]  /*75d0*/  FMUL.RZ R176, R77, 0.15915493667125701904 ;  /* 0x3e22f9834db07820 */ /* 0x000fe2000040c000 */
[----:B-1----:R-:W-:Y:S01]  /*75e0*/  PRMT R34, RZ, 0x5410, R75 ;  /* 0x00005410ff227816 */ /* 0x002fe2000000004b */
[----:B------:R-:W-:Y:S01]  /*75f0*/  FMUL.FTZ R175, R101, R30 ;  /* 0x0000001e65af7220 */ /* 0x000fe20000410000 */
[----:B------:R-:W-:Y:S01]  /*7600*/  PRMT R73, RZ, 0x5410, R195 ;  /* 0x00005410ff497816 */ /* 0x000fe200000000c3 */
[----:B------:R1:W-:Y:S01]  /*7610*/  STS.U16 [R29+0x2240], R32 ;  /* 0x002240201d007388 */ /* 0x0003e20000000400 */
[C---:B-----5:R-:W-:Y:S01]  /*7620*/  FMUL.FTZ R48, R172.reuse, R48 ;  /* 0x00000030ac307220 */ /* 0x060fe20000410000 */
[----:B------:R-:W-:Y:S01]  /*7630*/  PRMT R31, RZ, 0x5410, R31 ;  /* 0x00005410ff1f7816 */ /* 0x000fe2000000001f */
[----:B------:R-:W-:-:S02]  /*7640*/  FMUL.FTZ R47, R172, R47 ;  /* 0x0000002fac2f7220 */ /* 0x000fc40000410000 */
[C---:B------:R-:W-:Y:S02]  /*7650*/  FMUL.FTZ R74, R116.reuse, R34 ;  /* 0x00000022744a7220 */ /* 0x040fe40000410000 */
[----:B------:R-:W-:Y:S02]  /*7660*/  FMUL.FTZ R172, R116, UR34 ;  /* 0x0000002274ac7c20 */ /* 0x000fe40008410000 */
[C---:B0-----:R-:W-:Y:S01]  /*7670*/  FMUL.FTZ R36, R174.reuse, R36 ;  /* 0x00000024ae247220 */ /* 0x041fe20000410000 */
[----:B-1----:R-:W-:Y:S01]  /*7680*/  PRMT R32, RZ, 0x5410, R72 ;  /* 0x00005410ff207816 */ /* 0x002fe20000000048 */
[----:B------:R-:W-:Y:S01]  /*7690*/  FMUL.FTZ R35, R174, R35 ;  /* 0x00000023ae237220 */ /* 0x000fe20000410000 */
[----:B------:R-:W-:Y:S01]  /*76a0*/  MUFU.EX2 R175, R175 ;  /* 0x000000af00af7308 */ /* 0x000fe20000000800 */
[C---:B------:R-:W-:Y:S01]  /*76b0*/  FMUL.FTZ R75, R116.reuse, R33 ;  /* 0x00000021744b7220 */ /* 0x040fe20000410000 */
[----:B------:R-:W-:Y:S01]  /*76c0*/  PRMT R29, RZ, 0x5410, R194 ;  /* 0x00005410ff1d7816 */ /* 0x000fe200000000c2 */
[----:B------:R-:W-:-:S02]  /*76d0*/  FMUL.FTZ R72, R116, R30 ;  /* 0x0000001e74487220 */ /* 0x000fc40000410000 */
[----:B------:R-:W-:-:S03]  /*76e0*/  FMUL.FTZ R82, R177, R82 ;  /* 0x00000052b1527220 */ /* 0x000fc60000410000 */
[----:B------:R-:W0:Y:S01]  /*76f0*/  MUFU.COS R174, R176 ;  /* 0x000000b000ae7308 */ /* 0x000e220000000000 */
[----:B------:R-:W-:Y:S02]  /*7700*/  FMUL.FTZ R74, R73, R74 ;  /* 0x0000004a494a7220 */ /* 0x000fe40000410000 */
[----:B------:R-:W-:Y:S02]  /*7710*/  FMUL.RZ R177, R172, 0.15915493667125701904 ;  /* 0x3e22f983acb17820 */ /* 0x000fe4000040c000 */
[----:B------:R-:W-:-:S03]  /*7720*/  FMUL.FTZ R76, R115, R32 ;  /* 0x00000020734c7220 */ /* 0x000fc60000410000 */
[----:B------:R-:W1:Y:S01]  /*7730*/  MUFU.SIN R176, R176 ;  /* 0x000000b000b07308 */ /* 0x000e620000000400 */
[----:B------:R-:W-:Y:S02]  /*7740*/  FMUL.FTZ R77, R115, R31 ;  /* 0x0000001f734d7220 */ /* 0x000fe40000410000 */
[----:B------:R-:W-:Y:S02]  /*7750*/  FMUL.FTZ R75, R73, R75 ;  /* 0x0000004b494b7220 */ /* 0x000fe40000410000 */
[----:B------:R-:W-:Y:S02]  /*7760*/  FMUL.FTZ R180, R111, R30 ;  /* 0x0000001e6fb47220 */ /* 0x000fe40000410000 */
[----:B------:R-:W-:Y:S01]  /*7770*/  FMUL.FTZ R30, R74, R81 ;  /* 0x000000514a1e7220 */ /* 0x000fe20000410000 */
[----:B------:R-:W-:Y:S01]  /*7780*/  MUFU.SIN R172, R177 ;  /* 0x000000b100ac7308 */ /* 0x000fe20000000400 */
[C---:B------:R-:W-:Y:S02]  /*7790*/  FMUL.FTZ R76, R29.reuse, R76 ;  /* 0x0000004c1d4c7220 */ /* 0x040fe40000410000 */
[----:B------:R-:W-:-:S02]  /*77a0*/  FMUL.FTZ R77, R29, R77 ;  /* 0x0000004d1d4d7220 */ /* 0x000fc40000410000 */
[----:B------:R-:W-:-:S03]  /*77b0*/  FMUL.FTZ R29, R75, R81 ;  /* 0x000000514b1d7220 */ /* 0x000fc60000410000 */
[----:B------:R-:W3:Y:S01]  /*77c0*/  MUFU.EX2 R72, R72 ;  /* 0x0000004800487308 */ /* 0x000ee20000000800 */
[C---:B------:R-:W-:Y:S02]  /*77d0*/  FMUL.FTZ R40, R173.reuse, R40 ;  /* 0x00000028ad287220 */ /* 0x040fe40000410000 */
[----:B------:R-:W-:Y:S02]  /*77e0*/  FMUL.FTZ R39, R173, R39 ;  /* 0x00000027ad277220 */ /* 0x000fe40000410000 */
[----:B------:R-:W-:-:S03]  /*77f0*/  FFMA.FTZ R30, R75, R82, R30 ;  /* 0x000000524b1e7223 */ /* 0x000fc6000001001e */
[----:B------:R4:W5:Y:S01]  /*7800*/  MUFU.COS R173, R177 ;  /* 0x000000b100ad7308 */ /* 0x0009620000000000 */
[----:B------:R-:W-:Y:S02]  /*7810*/  FFMA.FTZ R29, R74, R82, -R29 ;  /* 0x000000524a1d7223 */ /* 0x000fe4000001081d */
[----:B------:R-:W-:Y:S02]  /*7820*/  FMUL.FTZ R80, R178, R80 ;  /* 0x00000050b2507220 */ /* 0x000fe40000410000 */
[----:B------:R-:W-:Y:S02]  /*7830*/  FADD.FTZ R73, R76, R29 ;  /* 0x0000001d4c497221 */ /* 0x000fe40000010000 */
[----:B----4-:R-:W-:Y:S02]  /*7840*/  FADD.FTZ R177, R77, R30 ;  /* 0x0000001e4db17221 */ /* 0x010fe40000010000 */
[C---:B0-----:R-:W-:Y:S02]  /*7850*/  FMUL.FTZ R30, R175.reuse, R174 ;  /* 0x000000aeaf1e7220 */ /* 0x041fe40000410000 */
[----:B-1----:R-:W-:-:S02]  /*7860*/  FMUL.FTZ R29, R175, R176 ;  /* 0x000000b0af1d7220 */ /* 0x002fc40000410000 */
[C---:B------:R-:W-:Y:S01]  /*7870*/  FMUL.FTZ R175, R59.reuse, R177 ;  /* 0x000000b13baf7220 */ /* 0x040fe20000410000 */
[----:B------:R0:W-:Y:S01]  /*7880*/  STS.U16 [R78+0x2280], R79 ;  /* 0x0022804f4e007388 */ /* 0x0001e20000000400 */
[-C--:B------:R-:W-:Y:S02]  /*7890*/  FMUL.FTZ R174, R59, R73.reuse ;  /* 0x000000493bae7220 */ /* 0x080fe40000410000 */
[----:B------:R-:W-:Y:S01]  /*78a0*/  FFMA.FTZ R175, R80, R73, -R175 ;  /* 0x0000004950af7223 */ /* 0x000fe200000108af */
[----:B------:R1:W-:Y:S01]  /*78b0*/  STS.U16 [R27+0x22c0], R28 ;  /* 0x0022c01c1b007388 */ /* 0x0003e20000000400 */
[C---:B---3--:R-:W-:Y:S02]  /*78c0*/  FMUL.FTZ R73, R72.reuse, R172 ;  /* 0x000000ac48497220 */ /* 0x048fe40000410000 */
[----:B-----5:R-:W-:Y:S02]  /*78d0*/  FMUL.FTZ R72, R72, R173 ;  /* 0x000000ad48487220 */ /* 0x020fe40000410000 */
[----:B------:R-:W-:Y:S01]  /*78e0*/  FMUL.FTZ R173, R73, R81 ;  /* 0x0000005149ad7220 */ /* 0x000fe20000410000 */
[----:B0-----:R-:W-:-:S02]  /*78f0*/  PRMT R79, RZ, 0x5410, R193 ;  /* 0x00005410ff4f7816 */ /* 0x001fc400000000c1 */
[----:B-1----:R-:W-:Y:S02]  /*7900*/  PRMT R28, RZ, 0x5410, R171 ;  /* 0x00005410ff1c7816 */ /* 0x002fe400000000ab */
[----:B------:R-:W-:-:S03]  /*7910*/  PRMT R27, RZ, 0x5410, R170 ;  /* 0x00005410ff1b7816 */ /* 0x000fc600000000aa */
[C---:B------:R-:W-:Y:S02]  /*7920*/  FMUL.FTZ R170, R114.reuse, R28 ;  /* 0x0000001c72aa7220 */ /* 0x040fe40000410000 */
[----:B------:R-:W-:Y:S02]  /*7930*/  FMUL.FTZ R171, R114, R27 ;  /* 0x0000001b72ab7220 */ /* 0x000fe40000410000 */
[C---:B------:R-:W-:Y:S02]  /*7940*/  FMUL.FTZ R172, R72.reuse, R81 ;  /* 0x0000005148ac7220 */ /* 0x040fe40000410000 */
[----:B------:R-:W-:Y:S02]  /*7950*/  FFMA.FTZ R173, R72, R82, -R173 ;  /* 0x0000005248ad7223 */ /* 0x000fe400000108ad */
[----:B------:R-:W-:Y:S02]  /*7960*/  FMUL.FTZ R78, R79, R170 ;  /* 0x000000aa4f4e7220 */ /* 0x000fe40000410000 */
[----:B------:R-:W-:-:S02]  /*7970*/  FFMA.FTZ R174, R80, R177, R174 ;  /* 0x000000b150ae7223 */ /* 0x000fc400000100ae */
[----:B------:R-:W-:Y:S02]  /*7980*/  FMUL.FTZ R79, R79, R171 ;  /* 0x000000ab4f4f7220 */ /* 0x000fe40000410000 */
[----:B------:R-:W-:Y:S02]  /*7990*/  FFMA.FTZ R172, R73, R82, R172 ;  /* 0x0000005249ac7223 */ /* 0x000fe400000100ac */
[----:B------:R-:W-:Y:S02]  /*79a0*/  FMUL.FTZ R171, R59, R173 ;  /* 0x000000ad3bab7220 */ /* 0x000fe40000410000 */
[----:B------:R-:W-:Y:S02]  /*79b0*/  FMUL.FTZ R57, R179, R57 ;  /* 0x00000039b3397220 */ /* 0x000fe40000410000 */
[----:B------:R-:W-:Y:S01]  /*79c0*/  FADD.FTZ R174, R79, R174 ;  /* 0x000000ae4fae7221 */ /* 0x000fe20000010000 */
[----:B------:R0:W-:Y:S01]  /*79d0*/  STS.U16 [R25+0x2300], R26 ;  /* 0x0023001a19007388 */ /* 0x0001e20000000400 */
[----:B------:R-:W-:-:S02]  /*79e0*/  FMUL.FTZ R170, R59, R172 ;  /* 0x000000ac3baa7220 */ /* 0x000fc40000410000 */
[----:B------:R-:W-:Y:S02]  /*79f0*/  FFMA.FTZ R171, R80, R172, R171 ;  /* 0x000000ac50ab7223 */ /* 0x000fe400000100ab */
[----:B------:R-:W-:Y:S02]  /*7a00*/  FADD.FTZ R175, R78, R175 ;  /* 0x000000af4eaf7221 */ /* 0x000fe40000010000 */
[----:B------:R-:W-:Y:S01]  /*7a10*/  FMUL.FTZ R172, R57, R174 ;  /* 0x000000ae39ac7220 */ /* 0x000fe20000410000 */
[----:B0-----:R-:W-:-:S03]  /*7a20*/  PRMT R25, RZ, 0x5410, R167 ;  /* 0x00005410ff197816 */ /* 0x001fc600000000a7 */
[-C--:B------:R-:W-:Y:S01]  /*7a30*/  FFMA.FTZ R176, R58, R175.reuse, -R172 ;  /* 0x000000af3ab07223 */ /* 0x080fe200000108ac */
[----:B------:R-:W-:Y:S01]  /*7a40*/  PRMT R26, RZ, 0x5410, R168 ;  /* 0x00005410ff1a7816 */ /* 0x000fe200000000a8 */
[----:B------:R-:W-:Y:S01]  /*7a50*/  FMUL.FTZ R175, R57, R175 ;  /* 0x000000af39af7220 */ /* 0x000fe20000410000 */
[----:B------:R-:W-:Y:S01]  /*7a60*/  PRMT R172, RZ, 0x5410, R166 ;  /* 0x00005410ffac7816 */ /* 0x000fe200000000a6 */
[C---:B------:R-:W-:Y:S02]  /*7a70*/  FMUL.FTZ R168, R113.reuse, R25 ;  /* 0x0000001971a87220 */ /* 0x040fe40000410000 */
[----:B------:R-:W-:Y:S02]  /*7a80*/  FMUL.FTZ R167, R113, R26 ;  /* 0x0000001a71a77220 */ /* 0x000fe40000410000 */
[----:B------:R-:W-:Y:S02]  /*7a90*/  FFMA.FTZ R170, R80, R173, -R170 ;  /* 0x000000ad50aa7223 */ /* 0x000fe400000108aa */
[----:B------:R-:W-:-:S02]  /*7aa0*/  FFMA.FTZ R175, R58, R174, R175 ;  /* 0x000000ae3aaf7223 */ /* 0x000fc400000100af */
[C---:B------:R-:W-:Y:S02]  /*7ab0*/  FMUL.FTZ R168, R172.reuse, R168 ;  /* 0x000000a8aca87220 */ /* 0x040fe40000410000 */
[----:B------:R-:W-:Y:S02]  /*7ac0*/  FMUL.FTZ R167, R172, R167 ;  /* 0x000000a7aca77220 */ /* 0x000fe40000410000 */
[C---:B------:R-:W-:Y:S01]  /*7ad0*/  FMUL.FTZ R172, R57.reuse, R170 ;  /* 0x000000aa39ac7220 */ /* 0x040fe20000410000 */
[----:B------:R-:W0:Y:S01]  /*7ae0*/  MUFU.EX2 R180, R180 ;  /* 0x000000b400b47308 */ /* 0x000e220000000800 */
[----:B------:R-:W-:Y:S01]  /*7af0*/  FADD.FTZ R175, R168, R175 ;  /* 0x000000afa8af7221 */ /* 0x000fe20000010000 */
[----:B--2---:R1:W-:Y:S01]  /*7b00*/  STS.U16 [R23+0x2340], R24 ;  /* 0x0023401817007388 */ /* 0x0043e20000000400 */
[-C--:B------:R-:W-:Y:S02]  /*7b10*/  FMUL.FTZ R173, R57, R171.reuse ;  /* 0x000000ab39ad7220 */ /* 0x080fe40000410000 */
[----:B------:R-:W-:-:S02]  /*7b20*/  FFMA.FTZ R172, R58, R171, R172 ;  /* 0x000000ab3aac7223 */ /* 0x000fc400000100ac */
[----:B------:R-:W-:Y:S02]  /*7b30*/  FADD.FTZ R176, R167, R176 ;  /* 0x000000b0a7b07221 */ /* 0x000fe40000010000 */
[C---:B------:R-:W-:Y:S01]  /*7b40*/  FMUL.FTZ R171, R55.reuse, R175 ;  /* 0x000000af37ab7220 */ /* 0x040fe20000410000 */
[----:B-1----:R-:W-:Y:S02]  /*7b50*/  PRMT R23, RZ, 0x5410, R154 ;  /* 0x00005410ff177816 */ /* 0x002fe4000000009a */
[----:B------:R-:W-:Y:S01]  /*7b60*/  PRMT R24, RZ, 0x5410, R169 ;  /* 0x00005410ff187816 */ /* 0x000fe200000000a9 */
[----:B------:R-:W-:Y:S01]  /*7b70*/  FFMA.FTZ R173, R58, R170, -R173 ;  /* 0x000000aa3aad7223 */ /* 0x000fe200000108ad */
[----:B------:R-:W-:Y:S01]  /*7b80*/  PRMT R154, RZ, 0x5410, R165 ;  /* 0x00005410ff9a7816 */ /* 0x000fe200000000a5 */
[-C--:B------:R-:W-:Y:S02]  /*7b90*/  FFMA.FTZ R174, R56, R176.reuse, -R171 ;  /* 0x000000b038ae7223 */ /* 0x080fe400000108ab */
[----:B------:R-:W-:-:S02]  /*7ba0*/  FMUL.FTZ R176, R55, R176 ;  /* 0x000000b037b07220 */ /* 0x000fc40000410000 */
[C---:B------:R-:W-:Y:S02]  /*7bb0*/  FMUL.FTZ R170, R112.reuse, R23 ;  /* 0x0000001770aa7220 */ /* 0x040fe40000410000 */
[----:B------:R-:W-:Y:S02]  /*7bc0*/  FMUL.FTZ R169, R112, R24 ;  /* 0x0000001870a97220 */ /* 0x000fe40000410000 */
[----:B------:R-:W-:Y:S02]  /*7bd0*/  FFMA.FTZ R175, R56, R175, R176 ;  /* 0x000000af38af7223 */ /* 0x000fe400000100b0 */
[C---:B------:R-:W-:Y:S02]  /*7be0*/  FMUL.FTZ R170, R154.reuse, R170 ;  /* 0x000000aa9aaa7220 */ /* 0x040fe40000410000 */
[----:B------:R-:W-:Y:S02]  /*7bf0*/  FMUL.FTZ R169, R154, R169 ;  /* 0x000000a99aa97220 */ /* 0x000fe40000410000 */
[----:B------:R-:W-:-:S02]  /*7c00*/  FMUL.FTZ R154, R55, R172 ;  /* 0x000000ac379a7220 */ /* 0x000fc40000410000 */
[----:B------:R-:W-:Y:S02]  /*7c10*/  FMUL.FTZ R171, R55, R173 ;  /* 0x000000ad37ab7220 */ /* 0x000fe40000410000 */
[----:B0-----:R-:W-:Y:S02]  /*7c20*/  FMUL.FTZ R53, R180, R53 ;  /* 0x00000035b4357220 */ /* 0x001fe40000410000 */
[----:B------:R-:W-:Y:S01]  /*7c30*/  FADD.FTZ R175, R170, R175 ;  /* 0x000000afaaaf7221 */ /* 0x000fe20000010000 */
[----:B------:R0:W-:Y:S01]  /*7c40*/  STS.U16 [R21+0x2380], R22 ;  /* 0x0023801615007388 */ /* 0x0001e20000000400 */
[C---:B------:R-:W-:Y:S02]  /*7c50*/  FFMA.FTZ R154, R56.reuse, R173, -R154 ;  /* 0x000000ad389a7223 */ /* 0x040fe4000001089a */
[----:B------:R-:W-:Y:S02]  /*7c60*/  FFMA.FTZ R173, R56, R172, R171 ;  /* 0x000000ac38ad7223 */ /* 0x000fe400000100ab */
[----:B------:R-:W-:-:S02]  /*7c70*/  FMUL.FTZ R54, R180, R54 ;  /* 0x00000036b4367220 */ /* 0x000fc40000410000 */
[----:B------:R-:W-:Y:S02]  /*7c80*/  FADD.FTZ R174, R169, R174 ;  /* 0x000000aea9ae7221 */ /* 0x000fe40000010000 */
[C---:B------:R-:W-:Y:S01]  /*7c90*/  FMUL.FTZ R171, R53.reuse, R175 ;  /* 0x000000af35ab7220 */ /* 0x040fe20000410000 */
[----:B0-----:R-:W-:Y:S02]  /*7ca0*/  PRMT R21, RZ, 0x5410, R152 ;  /* 0x00005410ff157816 */ /* 0x001fe40000000098 */
[----:B------:R-:W-:Y:S01]  /*7cb0*/  PRMT R22, RZ, 0x5410, R153 ;  /* 0x00005410ff167816 */ /* 0x000fe20000000099 */
[-C--:B------:R-:W-:Y:S01]  /*7cc0*/  FFMA.FTZ R176, R54, R174.reuse, -R171 ;  /* 0x000000ae36b07223 */ /* 0x080fe200000108ab */
[----:B------:R-:W-:Y:S01]  /*7cd0*/  PRMT R152, RZ, 0x5410, R163 ;  /* 0x00005410ff987816 */ /* 0x000fe200000000a3 */
[----:B------:R-:W-:Y:S02]  /*7ce0*/  FMUL.FTZ R174, R53, R174 ;  /* 0x000000ae35ae7220 */ /* 0x000fe40000410000 */
[----:B------:R-:W-:-:S02]  /*7cf0*/  FMUL.FTZ R172, R111, R21 ;  /* 0x000000156fac7220 */ /* 0x000fc40000410000 */
[----:B------:R-:W-:Y:S02]  /*7d00*/  FMUL.FTZ R171, R111, R22 ;  /* 0x000000166fab7220 */ /* 0x000fe40000410000 */
[----:B------:R-:W-:Y:S02]  /*7d10*/  FFMA.FTZ R175, R54, R175, R174 ;  /* 0x000000af36af7223 */ /* 0x000fe400000100ae */
[C---:B------:R-:W-:Y:S02]  /*7d20*/  FMUL.FTZ R172, R152.reuse, R172 ;  /* 0x000000ac98ac7220 */ /* 0x040fe40000410000 */
[----:B------:R-:W-:Y:S02]  /*7d30*/  FMUL.FTZ R171, R152, R171 ;  /* 0x000000ab98ab7220 */ /* 0x000fe40000410000 */
[C---:B------:R-:W-:Y:S02]  /*7d40*/  FMUL.FTZ R152, R53.reuse, R154 ;  /* 0x0000009a35987220 */ /* 0x040fe40000410000 */
[----:B------:R-:W-:Y:S01]  /*7d50*/  FADD.FTZ R175, R172, R175 ;  /* 0x000000afacaf7221 */ /* 0x000fe20000010000 */
[----:B------:R0:W-:Y:S01]  /*7d60*/  STS.U16 [R19+0x23c0], R20 ;  /* 0x0023c01413007388 */ /* 0x0001e20000000400 */
[----:B------:R-:W-:-:S02]  /*7d70*/  FMUL.FTZ R153, R53, R173 ;  /* 0x000000ad35997220 */ /* 0x000fc40000410000 */
[C---:B------:R-:W-:Y:S02]  /*7d80*/  FFMA.FTZ R152, R54.reuse, R173, R152 ;  /* 0x000000ad36987223 */ /* 0x040fe40000010098 */
[----:B------:R-:W-:Y:S02]  /*7d90*/  FADD.FTZ R176, R171, R176 ;  /* 0x000000b0abb07221 */ /* 0x000fe40000010000 */
[C---:B------:R-:W-:Y:S01]  /*7da0*/  FMUL.FTZ R173, R51.reuse, R175 ;  /* 0x000000af33ad7220 */ /* 0x040fe20000410000 */
[----:B0-----:R-:W-:Y:S01]  /*7db0*/  PRMT R19, RZ, 0x5410, R150 ;  /* 0x00005410ff137816 */ /* 0x001fe20000000096 */
[----:B------:R-:W-:Y:S01]  /*7dc0*/  FFMA.FTZ R153, R54, R154, -R153 ;  /* 0x0000009a36997223 */ /* 0x000fe20000010899 */
[----:B------:R-:W-:Y:S01]  /*7dd0*/  PRMT R20, RZ, 0x5410, R151 ;  /* 0x00005410ff147816 */ /* 0x000fe20000000097 */
[-C--:B------:R-:W-:Y:S01]  /*7de0*/  FFMA.FTZ R154, R52, R176.reuse, -R173 ;  /* 0x000000b0349a7223 */ /* 0x080fe200000108ad */
[----:B------:R-:W-:Y:S01]  /*7df0*/  PRMT R150, RZ, 0x5410, R162 ;  /* 0x00005410ff967816 */ /* 0x000fe200000000a2 */
[----:B------:R-:W-:-:S02]  /*7e00*/  FMUL.FTZ R176, R51, R176 ;  /* 0x000000b033b07220 */ /* 0x000fc40000410000 */
[C---:B------:R-:W-:Y:S02]  /*7e10*/  FMUL.FTZ R174, R110.reuse, R19 ;  /* 0x000000136eae7220 */ /* 0x040fe40000410000 */
[----:B------:R-:W-:Y:S02]  /*7e20*/  FMUL.FTZ R173, R110, R20 ;  /* 0x000000146ead7220 */ /* 0x000fe40000410000 */
[----:B------:R-:W-:Y:S02]  /*7e30*/  FFMA.FTZ R175, R52, R175, R176 ;  /* 0x000000af34af7223 */ /* 0x000fe400000100b0 */
[C---:B------:R-:W-:Y:S02]  /*7e40*/  FMUL.FTZ R174, R150.reuse, R174 ;  /* 0x000000ae96ae7220 */ /* 0x040fe40000410000 */
[----:B------:R-:W-:Y:S02]  /*7e50*/  FMUL.FTZ R173, R150, R173 ;  /* 0x000000ad96ad7220 */ /* 0x000fe40000410000 */
[----:B------:R-:W-:-:S02]  /*7e60*/  FMUL.FTZ R150, R51, R152 ;  /* 0x0000009833967220 */ /* 0x000fc40000410000 */
[----:B------:R-:W-:Y:S01]  /*7e70*/  FADD.FTZ R177, R174, R175 ;  /* 0x000000afaeb17221 */ /* 0x000fe20000010000 */
[----:B------:R0:W-:Y:S01]  /*7e80*/  STS.U16 [R17+0x2400], R18 ;  /* 0x0024001211007388 */ /* 0x0001e20000000400 */
[-C--:B------:R-:W-:Y:S02]  /*7e90*/  FMUL.FTZ R151, R51, R153.reuse ;  /* 0x0000009933977220 */ /* 0x080fe40000410000 */
[C---:B------:R-:W-:Y:S02]  /*7ea0*/  FFMA.FTZ R150, R52.reuse, R153, -R150 ;  /* 0x0000009934967223 */ /* 0x040fe40000010896 */
[----:B------:R-:W-:Y:S02]  /*7eb0*/  FADD.FTZ R154, R173, R154 ;  /* 0x0000009aad9a7221 */ /* 0x000fe40000010000 */
[C---:B------:R-:W-:Y:S01]  /*7ec0*/  FMUL.FTZ R153, R49.reuse, R177 ;  /* 0x000000b131997220 */ /* 0x040fe20000410000 */
[----:B0-----:R-:W-:Y:S01]  /*7ed0*/  PRMT R17, RZ, 0x5410, R148 ;  /* 0x00005410ff117816 */ /* 0x001fe20000000094 */
[----:B------:R-:W-:Y:S01]  /*7ee0*/  FFMA.FTZ R151, R52, R152, R151 ;  /* 0x0000009834977223 */ /* 0x000fe20000010097 */
        /* <DEDUP_REMOVED lines=103> */
[----:B------:R-:W-:Y:S02]  /*8560*/  FFMA.FTZ R137, R40, R141, -R137 ;  /* 0x0000008d28897223 */ /* 0x000fe40000010889 */
[----:B------:R-:W-:Y:S02]  /*8570*/  FADD.FTZ R142, R185, R142 ;  /* 0x0000008eb98e7221 */ /* 0x000fe40000010000 */
[C---:B------:R-:W-:Y:S01]  /*8580*/  FMUL.FTZ R141, R37.reuse, R153 ;  /* 0x00000099258d7220 */ /* 0x040fe20000410000 */
[----:B0-----:R-:W-:Y:S02]  /*8590*/  PRMT R5, RZ, 0x5410, R62 ;  /* 0x00005410ff057816 */ /* 0x001fe4000000003e */
[----:B------:R-:W-:Y:S01]  /*85a0*/  PRMT R6, RZ, 0x5410, R63 ;  /* 0x00005410ff067816 */ /* 0x000fe2000000003f */
[-C--:B------:R-:W-:Y:S01]  /*85b0*/  FFMA.FTZ R141, R38, R142.reuse, -R141 ;  /* 0x0000008e268d7223 */ /* 0x080fe2000001088d */
[----:B------:R-:W-:Y:S01]  /*85c0*/  PRMT R62, RZ, 0x5410, R155 ;  /* 0x00005410ff3e7816 */ /* 0x000fe2000000009b */
[----:B------:R-:W-:-:S02]  /*85d0*/  FMUL.FTZ R142, R37, R142 ;  /* 0x0000008e258e7220 */ /* 0x000fc40000410000 */
[C---:B------:R-:W-:Y:S02]  /*85e0*/  FMUL.FTZ R187, R103.reuse, R5 ;  /* 0x0000000567bb7220 */ /* 0x040fe40000410000 */
[----:B------:R-:W-:Y:S02]  /*85f0*/  FMUL.FTZ R188, R103, R6 ;  /* 0x0000000667bc7220 */ /* 0x000fe40000410000 */
[----:B------:R-:W-:Y:S02]  /*8600*/  FFMA.FTZ R139, R40, R140, R139 ;  /* 0x0000008c288b7223 */ /* 0x000fe4000001008b */
[----:B------:R-:W-:Y:S02]  /*8610*/  FFMA.FTZ R142, R38, R153, R142 ;  /* 0x00000099268e7223 */ /* 0x000fe4000001008e */
[C---:B------:R-:W-:Y:S02]  /*8620*/  FMUL.FTZ R187, R62.reuse, R187 ;  /* 0x000000bb3ebb7220 */ /* 0x040fe40000410000 */
[----:B------:R-:W-:-:S02]  /*8630*/  FMUL.FTZ R188, R62, R188 ;  /* 0x000000bc3ebc7220 */ /* 0x000fc40000410000 */
[----:B------:R-:W-:Y:S02]  /*8640*/  FMUL.FTZ R62, R37, R139 ;  /* 0x0000008b253e7220 */ /* 0x000fe40000410000 */
[----:B------:R-:W-:Y:S02]  /*8650*/  FADD.FTZ R142, R187, R142 ;  /* 0x0000008ebb8e7221 */ /* 0x000fe40000010000 */
[-C--:B------:R-:W-:Y:S01]  /*8660*/  FMUL.FTZ R63, R37, R137.reuse ;  /* 0x00000089253f7220 */ /* 0x080fe20000410000 */
[----:B------:R-:W-:Y:S01]  /*8670*/  PRMT R4, RZ, 0x5410, R4 ;  /* 0x00005410ff047816 */ /* 0x000fe20000000004 */
[----:B------:R-:W-:Y:S01]  /*8680*/  FADD.FTZ R141, R188, R141 ;  /* 0x0000008dbc8d7221 */ /* 0x000fe20000010000 */
[----:B------:R-:W-:Y:S01]  /*8690*/  PRMT R3, RZ, 0x5410, R3 ;  /* 0x00005410ff037816 */ /* 0x000fe20000000003 */
[C---:B------:R-:W-:Y:S02]  /*86a0*/  FFMA.FTZ R62, R38.reuse, R137, -R62 ;  /* 0x00000089263e7223 */ /* 0x040fe4000001083e */
[C---:B------:R-:W-:Y:S01]  /*86b0*/  FMUL.FTZ R137, R35.reuse, R142 ;  /* 0x0000008e23897220 */ /* 0x040fe20000410000 */
[----:B------:R0:W-:Y:S01]  /*86c0*/  STS.U16 [R60+0x25c0], R61 ;  /* 0x0025c03d3c007388 */ /* 0x0001e20000000400 */
[----:B------:R-:W-:Y:S01]  /*86d0*/  FFMA.FTZ R63, R38, R139, R63 ;  /* 0x0000008b263f7223 */ /* 0x000fe2000001003f */
[----:B------:R-:W-:Y:S01]  /*86e0*/  ISETP.NE.AND P1, PT, R122, RZ, PT ;  /* 0x000000ff7a00720c */ /* 0x000fe20003f25270 */
[----:B------:R-:W-:-:S02]  /*86f0*/  FMUL.FTZ R139, R35, R141 ;  /* 0x0000008d238b7220 */ /* 0x000fc40000410000 */
[----:B------:R-:W-:Y:S02]  /*8700*/  FFMA.FTZ R141, R36, R141, -R137 ;  /* 0x0000008d248d7223 */ /* 0x000fe40000010889 */
[C---:B------:R-:W-:Y:S02]  /*8710*/  FMUL.FTZ R189, R102.reuse, R4 ;  /* 0x0000000466bd7220 */ /* 0x040fe40000410000 */
[----:B------:R-:W-:Y:S01]  /*8720*/  FMUL.FTZ R190, R102, R3 ;  /* 0x0000000366be7220 */ /* 0x000fe20000410000 */
[----:B0-----:R-:W-:Y:S01]  /*8730*/  PRMT R60, RZ, 0x5410, R118 ;  /* 0x00005410ff3c7816 */ /* 0x001fe20000000076 */
[----:B------:R-:W-:Y:S01]  /*8740*/  FMUL.FTZ R137, R35, R63 ;  /* 0x0000003f23897220 */ /* 0x000fe20000410000 */
[----:B------:R-:W-:Y:S01]  /*8750*/  STS.U16 [R67+0x2600], R126 ;  /* 0x0026007e43007388 */ /* 0x000fe20000000400 */
[----:B------:R-:W-:Y:S02]  /*8760*/  FFMA.FTZ R142, R36, R142, R139 ;  /* 0x0000008e248e7223 */ /* 0x000fe4000001008b */
[----:B------:R-:W-:-:S02]  /*8770*/  FMUL.FTZ R189, R60, R189 ;  /* 0x000000bd3cbd7220 */ /* 0x000fc40000410000 */
[----:B------:R-:W-:Y:S02]  /*8780*/  FMUL.FTZ R190, R60, R190 ;  /* 0x000000be3cbe7220 */ /* 0x000fe40000410000 */
[-C--:B------:R-:W-:Y:S01]  /*8790*/  FFMA.FTZ R60, R36, R62.reuse, -R137 ;  /* 0x0000003e243c7223 */ /* 0x080fe20000010889 */
[----:B------:R-:W-:Y:S01]  /*87a0*/  MOV R137, UR31 ;  /* 0x0000001f00897c02 */ /* 0x000fe20008000f00 */
[----:B------:R-:W-:Y:S01]  /*87b0*/  STS.U16 [R66+0x2640], R127 ;  /* 0x0026407f42007388 */ /* 0x000fe20000000400 */
[----:B------:R-:W-:-:S03]  /*87c0*/  FMUL.FTZ R139, R35, R62 ;  /* 0x0000003e238b7220 */ /* 0x000fc60000410000 */
[----:B------:R-:W-:Y:S01]  /*87d0*/  STS.U16 [R65+0x2680], R128 ;  /* 0x0026808041007388 */ /* 0x000fe20000000400 */
[----:B------:R-:W-:Y:S01]  /*87e0*/  FADD.FTZ R142, R189, R142 ;  /* 0x0000008ebd8e7221 */ /* 0x000fe20000010000 */
[----:B------:R-:W-:Y:S01]  /*87f0*/  LEA R137, R137, UR7, 0x8 ;  /* 0x0000000789897c11 */ /* 0x000fe2000f8e40ff */
[----:B------:R-:W-:Y:S01]  /*8800*/  FADD.FTZ R141, R190, R141 ;  /* 0x0000008dbe8d7221 */ /* 0x000fe20000010000 */
[----:B------:R-:W-:Y:S01]  /*8810*/  STS.U16 [R123+0x26c0], R130 ;  /* 0x0026c0827b007388 */ /* 0x000fe20000000400 */
[----:B------:R-:W-:-:S03]  /*8820*/  @P1 IADD3 R137, R122, 0x200, RZ ;  /* 0x000002007a891810 */ /* 0x000fc60007ffe0ff */
[----:B------:R-:W-:Y:S01]  /*8830*/  STS.U16 [R125+0x2700], R132 ;  /* 0x002700847d007388 */ /* 0x000fe20000000400 */
[----:B------:R-:W-:-:S03]  /*8840*/  FFMA.FTZ R61, R36, R63, R139 ;  /* 0x0000003f243d7223 */ /* 0x000fc6000001008b */
[----:B------:R-:W-:Y:S01]  /*8850*/  STS.U16 [R124+0x2740], R129 ;  /* 0x002740817c007388 */ /* 0x000fe20000000400 */
[----:B------:R-:W-:-:S03]  /*8860*/  FMUL.FTZ R62, R29, R142 ;  /* 0x0000008e1d3e7220 */ /* 0x000fc60000410000 */
[----:B------:R-:W-:Y:S01]  /*8870*/  STS.U16 [R68+0x2780], R135 ;  /* 0x0027808744007388 */ /* 0x000fe20000000400 */
[-C--:B------:R-:W-:Y:S01]  /*8880*/  FMUL.FTZ R63, R29, R141.reuse ;  /* 0x0000008d1d3f7220 */ /* 0x080fe20000410000 */
[----:B------:R-:W-:Y:S02]  /*8890*/  SHF.L.U32 R144, R137, 0x3, RZ ;  /* 0x0000000389907819 */ /* 0x000fe400000006ff */
[----:B------:R-:W-:Y:S04]  /*88a0*/  STS.U16 [R95+0x27c0], R138 ;  /* 0x0027c08a5f007388 */ /* 0x000fe80000000400 */
[----:B------:R-:W-:Y:S01]  /*88b0*/  STS.U16 [R94+0x2800], R133 ;  /* 0x002800855e007388 */ /* 0x000fe20000000400 */
[----:B------:R-:W-:-:S03]  /*88c0*/  FFMA.FTZ R62, R30, R141, -R62 ;  /* 0x0000008d1e3e7223 */ /* 0x000fc6000001083e */
[----:B------:R-:W-:Y:S01]  /*88d0*/  STS.U16 [R71+0x2840], R136 ;  /* 0x0028408847007388 */ /* 0x000fe20000000400 */
[----:B------:R-:W-:-:S03]  /*88e0*/  FFMA.FTZ R63, R30, R142, R63 ;  /* 0x0000008e1e3f7223 */ /* 0x000fc6000001003f */
[----:B------:R-:W-:Y:S04]  /*88f0*/  STS.U16 [R70+0x2880], R131 ;  /* 0x0028808346007388 */ /* 0x000fe80000000400 */
[----:B------:R-:W-:Y:S01]  /*8900*/  STS.U16 [R69+0x28c0], R134 ;  /* 0x0028c08645007388 */ /* 0x000fe20000000400 */
[----:B------:R-:W-:-:S06]  /*8910*/  NOP ;  /* 0x0000000000007918 */ /* 0x000fcc0000000000 */
[----:B------:R-:W0:Y:S04]  /*8920*/  LDS.U16 R141, [R0+0x2100] ;  /* 0x00210000008d7984 */ /* 0x000e280000000400 */
[----:B------:R-:W1:Y:S04]  /*8930*/  LDS.U16 R125, [R0+0x2102] ;  /* 0x00210200007d7984 */ /* 0x000e680000000400 */
[----:B------:R-:W2:Y:S04]  /*8940*/  LDS.U16 R128, [R0+0x2104] ;  /* 0x0021040000807984 */ /* 0x000ea80000000400 */
[----:B------:R-:W3:Y:S04]  /*8950*/  LDS.U16 R126, [R0+0x2106] ;  /* 0x00210600007e7984 */ /* 0x000ee80000000400 */
        /* <DEDUP_REMOVED lines=28> */
[----:B------:R0:W-:Y:S04]  /*8b20*/  STS.64 [R144+0xda80], R72 ;  /* 0x00da804890007388 */ /* 0x0001e80000000a00 */
[----:B------:R-:W-:Y:S01]  /*8b30*/  BAR.SYNC.DEFER_BLOCKING 0x0 ;  /* 0x0000000000007b1d */ /* 0x000fe20000010000 */
[----:B------:R-:W-:-:S13]  /*8b40*/  ISETP.NE.AND P0, PT, R122, 0x7f, PT ;  /* 0x0000007f7a00780c */ /* 0x000fda0003f05270 */
[----:B------:R0:W0:Y:S01]  /*8b50*/  @P0 LDS.64 R94, [R122.X8+0xea88] ;  /* 0x00ea88007a5e0984 */ /* 0x0000220000008a00 */
[----:B------:R-:W-:Y:S02]  /*8b60*/  PRMT R2, RZ, 0x5410, R2 ;  /* 0x00005410ff027816 */ /* 0x000fe40000000002 */
[----:B-----5:R-:W-:Y:S02]  /*8b70*/  PRMT R0, RZ, 0x5410, R64 ;  /* 0x00005410ff007816 */ /* 0x020fe40000000040 */
[----:B------:R-:W-:Y:S01]  /*8b80*/  PRMT R64, RZ, 0x5410, R117 ;  /* 0x00005410ff407816 */ /* 0x000fe20000000075 */
[C---:B------:R-:W-:Y:S02]  /*8b90*/  FMUL.FTZ R191, R101.reuse, R2 ;  /* 0x0000000265bf7220 */ /* 0x040fe40000410000 */
[----:B------:R-:W-:Y:S02]  /*8ba0*/  FMUL.FTZ R192, R101, R0 ;  /* 0x0000000065c07220 */ /* 0x000fe40000410000 */
[----:B------:R-:W-:-:S02]  /*8bb0*/  FMUL.FTZ R191, R64, R191 ;  /* 0x000000bf40bf7220 */ /* 0x000fc40000410000 */
[----:B------:R-:W-:Y:S01]  /*8bc0*/  FMUL.FTZ R192, R64, R192 ;  /* 0x000000c040c07220 */ /* 0x000fe20000410000 */
[----:B------:R-:W-:Y:S01]  /*8bd0*/  BSSY B0, `(.L_x_1624) ;  /* 0x0000015000007945 */ /* 0x000fe20003800000 */
[C---:B------:R-:W-:Y:S02]  /*8be0*/  FMUL.FTZ R64, R29.reuse, R60 ;  /* 0x0000003c1d407220 */ /* 0x040fe40000410000 */
[-C--:B------:R-:W-:Y:S01]  /*8bf0*/  FMUL.FTZ R65, R29, R61.reuse ;  /* 0x0000003d1d417220 */ /* 0x080fe20000410000 */
[----:B------:R-:W-:Y:S01]  /*8c00*/  LEA.HI R233, R122, R122, RZ, 0x1e ;  /* 0x0000007a7ae97211 */ /* 0x000fe200078ff0ff */
[C---:B------:R-:W-:Y:S02]  /*8c10*/  FFMA.FTZ R61, R30.reuse, R61, R64 ;  /* 0x0000003d1e3d7223 */ /* 0x040fe40000010040 */
[----:B------:R-:W-:Y:S02]  /*8c20*/  FFMA.FTZ R60, R30, R60, -R65 ;  /* 0x0000003c1e3c7223 */ /* 0x000fe40000010841 */
[----:B------:R-:W-:-:S02]  /*8c30*/  FADD.FTZ R62, R191, R62 ;  /* 0x0000003ebf3e7221 */ /* 0x000fc40000010000 */
[----:B------:R-:W-:Y:S01]  /*8c40*/  FADD.FTZ R63, R192, R63 ;  /* 0x0000003fc03f7221 */ /* 0x000fe20000010000 */
[----:B------:R-:W-:Y:S05]  /*8c50*/  @P0 BRA `(.L_x_1625) ;  /* 0x000000c000000947 */ /* 0x000fea0003800000 */
[----:B-1234-:R-:W-:Y:S01]  /*8c60*/  ULDC UR32, c[0x0][0x174] ;  /* 0x00005d0000207ab9 */ /* 0x01efe20000000800 */
[----:B0-----:R-:W-:Y:S01]  /*8c70*/  HFMA2.MMA R95, -RZ, RZ, 0, 0 ;  /* 0x00000000ff5f7435 */ /* 0x001fe200000001ff */
        /* <DEDUP_REMOVED lines=10> */
.L_x_1625:
[----:B-1234-:R-:W-:Y:S05]  /*8d20*/  BSYNC B0 ;  /* 0x0000000000007941 */ /* 0x01efea0003800000 */
.L_x_1624:
[----:B------:R-:W-:Y:S01]  /*8d30*/  UISETP.GE.AND UP0, UPT, UR26, 0x2, UPT ;  /* 0x000000021a00788c */ /* 0x000fe2000bf06270 */
[----:B0-----:R-:W-:Y:S01]  /*8d40*/  MOV R64, UR26 ;  /* 0x0000001a00407c02 */ /* 0x001fe20008000f00 */
[----:B------:R0:W-:Y:S01]  /*8d50*/  STS.128 [R233.X16+0xc670], R60 ;  /* 0x00c6703ce9007388 */ /* 0x0001e2000000cc00 */
[----:B------:R-:W-:-:S03]  /*8d60*/  MOV R65, c[0x0][0x16c] ;  /* 0x00005b0000417a02 */ /* 0x000fc60000000f00 */
[----:B------:R-:W-:-:S04]  /*8d70*/  PLOP3.LUT P0, PT, PT, PT, UP0, 0x80, 0x0 ;  /* 0x000000000000781c */ /* 0x000fc80003f0f008 */
[----:B------:R-:W-:Y:S01]  /*8d80*/  ISETP.NE.OR P0, PT, R236, RZ, !P0 ;  /* 0x000000ffec00720c */ /* 0x000fe20004705670 */
[----:B0-----:R-:W-:Y:S01]  /*8d90*/  HFMA2.MMA R60, -RZ, RZ, 1.875, 0 ;  /* 0x3f800000ff3c7435 */ /* 0x001fe200000001ff */
[----:B------:R-:W-:Y:S01]  /*8da0*/  MOV R61, RZ ;  /* 0x000000ff003d7202 */ /* 0x000fe20000000f00 */
[----:B------:R-:W-:-:S10]  /*8db0*/  CS2R R62, SRZ ;  /* 0x00000000003e7805 */ /* 0x000fd4000001ff00 */
[----:B------:R-:W-:-:S05]  /*8dc0*/  @!P0 IADD3 R64, R64, -0x2, RZ ;  /* 0xfffffffe40408810 */ /* 0x000fca0007ffe0ff */
[----:B------:R-:W-:Y:S01]  /*8dd0*/  @!P0 IMAD R64, R64, R65, UR7 ;  /* 0x0000000740408e24 */ /* 0x000fe2000f8e0241 */
[----:B------:R-:W-:Y:S01]  /*8de0*/  HFMA2.MMA R65, -RZ, RZ, 0, 9.5367431640625e-07 ;  /* 0x00000010ff417435 */ /* 0x000fe200000001ff */
[----:B------:R-:W-:-:S09]  /*8df0*/  PRMT R125, RZ, 0x5410, R125 ;  /* 0x00005410ff7d7816 */ /* 0x000fd2000000007d */
[----:B------:R-:W-:Y:S01]  /*8e00*/  @!P0 IMAD.WIDE R64, R64, R65, UR44 ;  /* 0x0000002c40408e25 */ /* 0x000fe2000f8e0241 */
[----:B------:R-:W-:-:S04]  /*8e10*/  PRMT R128, RZ, 0x5410, R128 ;  /* 0x00005410ff807816 */ /* 0x000fc80000000080 */
[----:B------:R0:W5:Y:S01]  /*8e20*/  @!P0 LDG.E.128 R60, [R64.64] ;  /* 0x0000002a403c8981 */ /* 0x000162000c1e1d00 */
[----:B------:R-:W-:Y:S01]  /*8e30*/  ISETP.GT.U32.AND P0, PT, R122, 0x1f, PT ;  /* 0x0000001f7a00780c */ /* 0x000fe20003f04070 */
[----:B------:R-:W-:Y:S01]  /*8e40*/  BSSY B0, `(.L_x_1626) ;  /* 0x000010d000007945 */ /* 0x000fe20003800000 */
[----:B------:R-:W-:Y:S02]  /*8e50*/  PRMT R129, RZ, 0x5410, R129 ;  /* 0x00005410ff817816 */ /* 0x000fe40000000081 */
[----:B------:R-:W-:Y:S02]  /*8e60*/  PRMT R132, RZ, 0x5410, R132 ;  /* 0x00005410ff847816 */ /* 0x000fe40000000084 */
[----:B------:R-:W-:Y:S02]  /*8e70*/  PRMT R133, RZ, 0x5410, R133 ;  /* 0x00005410ff857816 */ /* 0x000fe40000000085 */
[----:B------:R-:W-:Y:S02]  /*8e80*/  PRMT R136, RZ, 0x5410, R136 ;  /* 0x00005410ff887816 */ /* 0x000fe40000000088 */
[----:B0-----:R-:W-:Y:S01]  /*8e90*/  PRMT R65, RZ, 0x5410, R124 ;  /* 0x00005410ff417816 */ /* 0x001fe2000000007c */
        /* <DEDUP_REMOVED lines=50> */
[----:B------:R-:W-:-:S02]  /*91c0*/  FMUL.FTZ R141, R89, R70 ;  /* 0x00000046598d7220 */ /* 0x000fc40000410000 */
[C---:B------:R-:W-:Y:S02]  /*91d0*/  FMUL.FTZ R149, R85.reuse, R66 ;  /* 0x0000004255957220 */ /* 0x040fe40000410000 */
        /* <DEDUP_REMOVED lines=44> */
.L_x_1736:
        /* <DEDUP_REMOVED lines=68> */
.L_x_1737:
        /* <DEDUP_REMOVED lines=20> */
[----:B-----5:R-:W-:Y:S05]  /*9a20*/  CALL.REL.NOINC `($__internal_40_$__cuda_sm70_shflsync_idx_p) ;  /* 0x0000a14000007944 */ /* 0x020fea0003c00000 */
.L_x_1630:
[----:B------:R-:W-:Y:S05]  /*9a30*/  BRA.CONV ~URZ, `(.L_x_1631) ;  /* 0x000000537f007947 */ /* 0x000fea000b800000 */
[----:B-1----:R-:W-:Y:S01]  /*9a40*/  HFMA2.MMA R66, -RZ, RZ, 0, 1.847743988037109375e-06 ;  /* 0x0000001fff427435 */ /* 0x002fe200000001ff */
[----:B------:R-:W-:-:S02]  /*9a50*/  MOV R64, R69 ;  /* 0x0000004500407202 */ /* 0x000fc40000000f00 */
[----:B------:R-:W-:Y:S02]  /*9a60*/  MOV R247, 0xffffffff ;  /* 0xffffffff00f77802 */ /* 0x000fe40000000f00 */
[----:B------:R-:W-:Y:S02]  /*9a70*/  MOV R65, 0x9a90 ;  /* 0x00009a9000417802 */ /* 0x000fe40000000f00 */
[----:B0----5:R-:W-:Y:S05]  /*9a80*/  CALL.REL.NOINC `($__internal_40_$__cuda_sm70_shflsync_idx_p) ;  /* 0x0000a0e000007944 */ /* 0x021fea0003c00000 */
.L_x_1631:
[----:B------:R-:W-:Y:S05]  /*9a90*/  BRA.CONV ~URZ, `(.L_x_1632) ;  /* 0x000000537f007947 */ /* 0x000fea000b800000 */
[----:B-1----:R-:W-:Y:S01]  /*9aa0*/  HFMA2.MMA R66, -RZ, RZ, 0, 1.847743988037109375e-06 ;  /* 0x0000001fff427435 */ /* 0x002fe200000001ff */
[----:B------:R-:W-:Y:S02]  /*9ab0*/  MOV R64, R68 ;  /* 0x0000004400407202 */ /* 0x000fe40000000f00 */
[----:B------:R-:W-:Y:S02]  /*9ac0*/  MOV R247, 0xffffffff ;  /* 0xffffffff00f77802 */ /* 0x000fe40000000f00 */
[----:B------:R-:W-:Y:S02]  /*9ad0*/  MOV R65, 0x9af0 ;  /* 0x00009af000417802 */ /* 0x000fe40000000f00 */
[----:B0----5:R-:W-:Y:S05]  /*9ae0*/  CALL.REL.NOINC `($__internal_40_$__cuda_sm70_shflsync_idx_p) ;  /* 0x0000a08000007944 */ /* 0x021fea0003c00000 */
.L_x_1632:
[----:B------:R-:W-:Y:S05]  /*9af0*/  BRA.CONV ~URZ, `(.L_x_1633) ;  /* 0x000000537f007947 */ /* 0x000fea000b800000 */
[----:B-1----:R-:W-:Y:S01]  /*9b00*/  HFMA2.MMA R66, -RZ, RZ, 0, 1.847743988037109375e-06 ;  /* 0x0000001fff427435 */ /* 0x002fe200000001ff */
[----:B------:R-:W-:Y:S02]  /*9b10*/  MOV R64, R67 ;  /* 0x0000004300407202 */ /* 0x000fe40000000f00 */
[----:B------:R-:W-:-:S02]  /*9b20*/  MOV R247, 0xffffffff ;  /* 0xffffffff00f77802 */ /* 0x000fc40000000f00 */
[----:B------:R-:W-:Y:S02]  /*9b30*/  MOV R65, 0x9b50 ;  /* 0x00009b5000417802 */ /* 0x000fe40000000f00 */
[----:B0----5:R-:W-:Y:S05]  /*9b40*/  CALL.REL.NOINC `($__internal_40_$__cuda_sm70_shflsync_idx_p) ;  /* 0x0000a02000007944 */ /* 0x021fea0003c00000 */
.L_x_1633:
[----:B------:R-:W-:Y:S05]  /*9b50*/  BRA.DIV ~URZ, `(.L_x_1634) ;  /* 0x00008e427f007947 */ /* 0x000fea000b800000 */
[----:B-----5:R2:W3:Y:S04]  /*9b60*/  SHFL.IDX PT, R70, R60, RZ, 0x1f ;  /* 0x00001fff3c467589 */ /* 0x0204e800000e0000 */
[----:B------:R2:W4:Y:S04]  /*9b70*/  SHFL.UP PT, R60, R71, 0x1, RZ ;  /* 0x04200000473c7989 */ /* 0x00052800000e00ff */
[----:B------:R-:W1:Y:S04]  /*9b80*/  SHFL.IDX PT, R61, R61, RZ, 0x1f ;  /* 0x00001fff3d3d7589 */ /* 0x000e6800000e0000 */
[----:B------:R-:W0:Y:S04]  /*9b90*/  SHFL.IDX PT, R62, R62, RZ, 0x1f ;  /* 0x00001fff3e3e7589 */ /* 0x000e2800000e0000 */
[----:B------:R-:W0:Y:S04]  /*9ba0*/  SHFL.IDX PT, R63, R63, RZ, 0x1f ;  /* 0x00001fff3f3f7589 */ /* 0x000e2800000e0000 */
[----:B------:R-:W0:Y:S04]  /*9bb0*/  SHFL.UP PT, R69, R69, 0x1, RZ ;  /* 0x0420000045457989 */ /* 0x000e2800000e00ff */
[----:B------:R-:W0:Y:S04]  /*9bc0*/  SHFL.UP PT, R68, R68, 0x1, RZ ;  /* 0x0420000044447989 */ /* 0x000e2800000e00ff */
[----:B------:R2:W0:Y:S02]  /*9bd0*/  SHFL.UP PT, R71, R67, 0x1, RZ ;  /* 0x0420000043477989 */ /* 0x00042400000e00ff */
.L_x_1738:
        /* <DEDUP_REMOVED lines=51> */
.L_x_1627:
[----:B------:R-:W-:Y:S05]  /*9f10*/  BSYNC B0 ;  /* 0x0000000000007941 */ /* 0x000fea0003800000 */
.L_x_1626:
[----:B------:R-:W-:Y:S02]  /*9f20*/  WARPSYNC 0xffffffff ;  /* 0xffffffff00007948 */ /* 0x000fe40003800000 */
[----:B------:R-:W-:Y:S01]  /*9f30*/  BAR.SYNC.DEFER_BLOCKING 0x0 ;  /* 0x0000000000007b1d */ /* 0x000fe20000010000 */
[----:B-1---5:R-:W-:-:S05]  /*9f40*/  FMUL.FTZ R62, R30, R154 ;  /* 0x0000009a1e3e7220 */ /* 0x022fca0000410000 */
        /* <DEDUP_REMOVED lines=12> */
[-C--:B------:R-:W-:Y:S02]  /*a010*/  FFMA.FTZ R60, R30, R153.reuse, -R60 ;  /* 0x000000991e3c7223 */ /* 0x080fe4000001083c */
[----:B------:R-:W-:Y:S02]  /*a020*/  FFMA.FTZ R61, -R29, R153, -R62 ;  /* 0x000000991d3d7223 */ /* 0x000fe4000001093e */
[----:B------:R-:W-:Y:S02]  /*a030*/  FADD.FTZ R60, R151, R60 ;  /* 0x0000003c973c7221 */ /* 0x000fe40000010000 */
[----:B------:R-:W-:Y:S02]  /*a040*/  FADD.FTZ R61, -R152, R61 ;  /* 0x0000003d983d7221 */ /* 0x000fe40000010100 */
[C---:B------:R-:W-:Y:S02]  /*a050*/  FMUL.FTZ R62, R35.reuse, -R60 ;  /* 0x8000003c233e7220 */ /* 0x040fe40000410000 */
[----:B------:R-:W-:-:S02]  /*a060*/  FMUL.FTZ R63, R35, -R61 ;  /* 0x8000003d233f7220 */ /* 0x000fc40000410000 */
[----:B------:R-:W-:Y:S02]  /*a070*/  FFMA.FTZ R67, R36, R61, R62 ;  /* 0x0000003d24437223 */ /* 0x000fe4000001003e */
[CC--:B------:R-:W-:Y:S02]  /*a080*/  FMUL.FTZ R62, R29.reuse, -R94.reuse ;  /* 0x8000005e1d3e7220 */ /* 0x0c0fe40000410000 */
[-C--:B------:R-:W-:Y:S02]  /*a090*/  FMUL.FTZ R61, R29, R95.reuse ;  /* 0x0000005f1d3d7220 */ /* 0x080fe40000410000 */
[C---:B------:R-:W-:Y:S02]  /*a0a0*/  FFMA.FTZ R62, R30.reuse, -R95, R62 ;  /* 0x8000005f1e3e7223 */ /* 0x040fe4000001003e */
[----:B------:R-:W-:Y:S02]  /*a0b0*/  FFMA.FTZ R61, R30, R94, -R61 ;  /* 0x0000005e1e3d7223 */ /* 0x000fe4000001083d */
[----:B------:R-:W-:-:S02]  /*a0c0*/  FFMA.FTZ R60, R36, R60, -R63 ;  /* 0x0000003c243c7223 */ /* 0x000fc4000001083f */
[C---:B------:R-:W-:Y:S02]  /*a0d0*/  FMUL.FTZ R63, R35.reuse, -R62 ;  /* 0x8000003e233f7220 */ /* 0x040fe40000410000 */
        /* <DEDUP_REMOVED lines=13> */
[C---:B------:R-:W-:Y:S02]  /*a1b0*/  FFMA.FTZ R61, R38.reuse, R61, -R60 ;  /* 0x0000003d263d7223 */ /* 0x040fe4000001083c */
[C---:B------:R-:W-:Y:S02]  /*a1c0*/  FMUL.FTZ R60, R39.reuse, -R64 ;  /* 0x80000040273c7220 */ /* 0x040fe40000410000 */
[----:B------:R-:W-:Y:S02]  /*a1d0*/  FFMA.FTZ R62, R38, R62, R63 ;  /* 0x0000003e263e7223 */ /* 0x000fe4000001003f */
[----:B------:R-:W-:-:S02]  /*a1e0*/  FMUL.FTZ R63, R39, -R65 ;  /* 0x80000041273f7220 */ /* 0x000fc40000410000 */
[C---:B------:R-:W-:Y:S02]  /*a1f0*/  FFMA.FTZ R65, R40.reuse, R65, R60 ;  /* 0x0000004128417223 */ /* 0x040fe4000001003c */
[----:B------:R-:W-:Y:S02]  /*a200*/  FFMA.FTZ R64, R40, R64, -R63 ;  /* 0x0000004028407223 */ /* 0x000fe4000001083f */
[C---:B------:R-:W-:Y:S02]  /*a210*/  FMUL.FTZ R63, R39.reuse, -R61 ;  /* 0x8000003d273f7220 */ /* 0x040fe40000410000 */
[----:B------:R-:W-:Y:S02]  /*a220*/  FADD.FTZ R65, -R146, R65 ;  /* 0x0000004192417221 */ /* 0x000fe40000010100 */
[----:B------:R-:W-:Y:S02]  /*a230*/  FMUL.FTZ R60, R39, -R62 ;  /* 0x8000003e273c7220 */ /* 0x000fe40000410000 */
[----:B------:R-:W-:-:S02]  /*a240*/  FADD.FTZ R64, R145, R64 ;  /* 0x0000004091407221 */ /* 0x000fc40000010000 */
[C---:B------:R-:W-:Y:S02]  /*a250*/  FFMA.FTZ R62, R40.reuse, R62, R63 ;  /* 0x0000003e283e7223 */ /* 0x040fe4000001003f */
[C---:B------:R-:W-:Y:S02]  /*a260*/  FMUL.FTZ R63, R41.reuse, -R65 ;  /* 0x80000041293f7220 */ /* 0x040fe40000410000 */
[----:B------:R-:W-:Y:S02]  /*a270*/  FFMA.FTZ R61, R40, R61, -R60 ;  /* 0x0000003d283d7223 */ /* 0x000fe4000001083c */
[-C--:B------:R-:W-:Y:S02]  /*a280*/  FMUL.FTZ R60, R41, -R64.reuse ;  /* 0x80000040293c7220 */ /* 0x080fe40000410000 */
[C---:B------:R-:W-:Y:S02]  /*a290*/  FFMA.FTZ R64, R42.reuse, R64, -R63 ;  /* 0x000000402a407223 */ /* 0x040fe4000001083f */
[----:B------:R-:W-:-:S02]  /*a2a0*/  FFMA.FTZ R65, R42, R65, R60 ;  /* 0x000000412a417223 */ /* 0x000fc4000001003c */
[----:B------:R-:W-:Y:S02]  /*a2b0*/  FMUL.FTZ R60, R41, -R62 ;  /* 0x8000003e293c7220 */ /* 0x000fe40000410000 */
[----:B------:R-:W-:Y:S02]  /*a2c0*/  FADD.FTZ R64, R143, R64 ;  /* 0x000000408f407221 */ /* 0x000fe40000010000 */
[-C--:B------:R-:W-:Y:S02]  /*a2d0*/  FMUL.FTZ R63, R41, -R61.reuse ;  /* 0x8000003d293f7220 */ /* 0x080fe40000410000 */
[----:B------:R-:W-:Y:S02]  /*a2e0*/  FADD.FTZ R65, -R144, R65 ;  /* 0x0000004190417221 */ /* 0x000fe40000010100 */
[----:B------:R-:W-:Y:S02]  /*a2f0*/  FFMA.FTZ R61, R42, R61, -R60 ;  /* 0x0000003d2a3d7223 */ /* 0x000fe4000001083c */
[----:B------:R-:W-:-:S02]  /*a300*/  FMUL.FTZ R60, R43, -R64 ;  /* 0x800000402b3c7220 */ /* 0x000fc40000410000 */
[----:B------:R-:W-:Y:S02]  /*a310*/  FFMA.FTZ R62, R42, R62, R63 ;  /* 0x0000003e2a3e7223 */ /* 0x000fe4000001003f */
[CC--:B------:R-:W-:Y:S02]  /*a320*/  FMUL.FTZ R63, R43.reuse, -R65.reuse ;  /* 0x800000412b3f7220 */ /* 0x0c0fe40000410000 */
[C---:B------:R-:W-:Y:S02]  /*a330*/  FFMA.FTZ R65, R44.reuse, R65, R60 ;  /* 0x000000412c417223 */ /* 0x040fe4000001003c */
[----:B------:R-:W-:Y:S02]  /*a340*/  FFMA.FTZ R64, R44, R64, -R63 ;  /* 0x000000402c407223 */ /* 0x000fe4000001083f */
[----:B------:R-:W-:Y:S02]  /*a350*/  FMUL.FTZ R63, R43, -R61 ;  /* 0x8000003d2b3f7220 */ /* 0x000fe40000410000 */
[----:B------:R-:W-:-:S02]  /*a360*/  FADD.FTZ R65, -R142, R65 ;  /* 0x000000418e417221 */ /* 0x000fc40000010100 */
[-C--:B------:R-:W-:Y:S02]  /*a370*/  FMUL.FTZ R60, R43, -R62.reuse ;  /* 0x8000003e2b3c7220 */ /* 0x080fe40000410000 */
        /* <DEDUP_REMOVED lines=12> */
[C---:B------:R-:W-:Y:S02]  /*a440*/  FMUL.FTZ R60, R47.reuse, -R64 ;  /* 0x800000402f3c7220 */ /* 0x040fe40000410000 */
[----:B------:R-:W-:Y:S02]  /*a450*/  FFMA.FTZ R62, R46, R62, R63 ;  /* 0x0000003e2e3e7223 */ /* 0x000fe4000001003f */
[-C--:B------:R-:W-:Y:S02]  /*a460*/  FMUL.FTZ R63, R47, -R65.reuse ;  /* 0x800000412f3f7220 */ /* 0x080fe40000410000 */
[C---:B------:R-:W-:Y:S02]  /*a470*/  FFMA.FTZ R65, R48.reuse, R65, R60 ;  /* 0x0000004130417223 */ /* 0x040fe4000001003c */
[----:B------:R-:W-:-:S02]  /*a480*/  FFMA.FTZ R64, R48, R64, -R63 ;  /* 0x0000004030407223 */ /* 0x000fc4000001083f */
[C---:B------:R-:W-:Y:S02]  /*a490*/  FMUL.FTZ R63, R47.reuse, -R61 ;  /* 0x8000003d2f3f7220 */ /* 0x040fe40000410000 */
[----:B------:R-:W-:Y:S02]  /*a4a0*/  FADD.FTZ R65, -R138, R65 ;  /* 0x000000418a417221 */ /* 0x000fe40000010100 */
[-C--:B------:R-:W-:Y:S02]  /*a4b0*/  FMUL.FTZ R60, R47, -R62.reuse ;  /* 0x8000003e2f3c7220 */ /* 0x080fe40000410000 */
[----:B------:R-:W-:Y:S02]  /*a4c0*/  FADD.FTZ R64, R137, R64 ;  /* 0x0000004089407221 */ /* 0x000fe40000010000 */
[----:B------:R-:W-:Y:S02]  /*a4d0*/  FFMA.FTZ R62, R48, R62, R63 ;  /* 0x0000003e303e7223 */ /* 0x000fe4000001003f */
[----:B------:R-:W-:-:S02]  /*a4e0*/  FMUL.FTZ R63, R49, -R65 ;  /* 0x80000041313f7220 */ /* 0x000fc40000410000 */
[----:B------:R-:W-:Y:S02]  /*a4f0*/  FFMA.FTZ R61, R48, R61, -R60 ;  /* 0x0000003d303d7223 */ /* 0x000fe4000001083c */
        /* <DEDUP_REMOVED lines=42> */
[C---:B------:R-:W-:Y:S02]  /*a7a0*/  FFMA.FTZ R65, R58.reuse, R65, R60 ;  /* 0x000000413a417223 */ /* 0x040fe4000001003c */
[----:B------:R-:W-:Y:S02]  /*a7b0*/  FMUL.FTZ R60, R57, -R62 ;  /* 0x8000003e393c7220 */ /* 0x000fe40000410000 */
[----:B------:R-:W-:Y:S02]  /*a7c0*/  FADD.FTZ R64, R127, R64 ;  /* 0x000000407f407221 */ /* 0x000fe40000010000 */
[-C--:B------:R-:W-:Y:S02]  /*a7d0*/  FMUL.FTZ R63, R57, -R61.reuse ;  /* 0x8000003d393f7220 */ /* 0x080fe40000410000 */
[----:B------:R-:W-:-:S02]  /*a7e0*/  FFMA.FTZ R61, R58, R61, -R60 ;  /* 0x0000003d3a3d7223 */ /* 0x000fc4000001083c */
[----:B------:R-:W-:Y:S02]  /*a7f0*/  FADD.FTZ R65, -R128, R65 ;  /* 0x0000004180417221 */ /* 0x000fe40000010100 */
[C---:B------:R-:W-:Y:S02]  /*a800*/  FMUL.FTZ R60, R59.reuse, -R64 ;  /* 0x800000403b3c7220 */ /* 0x040fe40000410000 */
[----:B------:R-:W-:Y:S02]  /*a810*/  FFMA.FTZ R62, R58, R62, R63 ;  /* 0x0000003e3a3e7223 */ /* 0x000fe4000001003f */
[-C--:B------:R-:W-:Y:S02]  /*a820*/  FMUL.FTZ R63, R59, -R65.reuse ;  /* 0x800000413b3f7220 */ /* 0x080fe40000410000 */
[C---:B------:R-:W-:Y:S02]  /*a830*/  FFMA.FTZ R65, R80.reuse, R65, R60 ;  /* 0x0000004150417223 */ /* 0x040fe4000001003c */
[----:B------:R-:W-:-:S02]  /*a840*/  FFMA.FTZ R64, R80, R64, -R63 ;  /* 0x0000004050407223 */ /* 0x000fc4000001083f */
[----:B------:R-:W-:Y:S02]  /*a850*/  FADD.FTZ R65, -R126, R65 ;  /* 0x000000417e417221 */ /* 0x000fe40000010100 */
[C---:B------:R-:W-:Y:S02]  /*a860*/  FMUL.FTZ R63, R59.reuse, -R61 ;  /* 0x8000003d3b3f7220 */ /* 0x040fe40000410000 */
[-C--:B------:R-:W-:Y:S02]  /*a870*/  FMUL.FTZ R60, R59, -R62.reuse ;  /* 0x8000003e3b3c7220 */ /* 0x080fe40000410000 */
[----:B------:R-:W-:Y:S02]  /*a880*/  FADD.FTZ R64, R125, R64 ;  /* 0x000000407d407221 */ /* 0x000fe40000010000 */
[----:B------:R-:W-:Y:S02]  /*a890*/  FMUL.FTZ R67, R81, -R65 ;  /* 0x8000004151437220 */ /* 0x000fe40000410000 */
[----:B------:R-:W-:-:S02]  /*a8a0*/  FFMA.FTZ R63, R80, R62, R63 ;  /* 0x0000003e503f7223 */ /* 0x000fc4000001003f */
[----:B------:R-:W-:Y:S02]  /*a8b0*/  FFMA.FTZ R61, R80, R61, -R60 ;  /* 0x0000003d503d7223 */ /* 0x000fe4000001083c */
[----:B------:R-:W-:Y:S02]  /*a8c0*/  FADD.FTZ R209, R75, R72 ;  /* 0x000000484bd17221 */ /* 0x000fe40000010000 */
[CC--:B------:R-:W-:Y:S02]  /*a8d0*/  FMUL.FTZ R60, R81.reuse, -R64.reuse ;  /* 0x80000040513c7220 */ /* 0x0c0fe40000410000 */
[----:B------:R-:W-:Y:S02]  /*a8e0*/  FFMA.FTZ R66, R82, R64, -R67 ;  /* 0x0000004052427223 */ /* 0x000fe40000010843 */
[----:B------:R-:W-:Y:S02]  /*a8f0*/  FMUL.FTZ R64, R81, -R63 ;  /* 0x8000003f51407220 */ /* 0x000fe40000410000 */
[----:B------:R-:W-:-:S02]  /*a900*/  FADD.FTZ R210, R74, R69 ;  /* 0x000000454ad27221 */ /* 0x000fc40000010000 */
[C---:B------:R-:W-:Y:S02]  /*a910*/  FMUL.FTZ R69, R81.reuse, R209 ;  /* 0x000000d151457220 */ /* 0x040fe40000410000 */
[C---:B------:R-:W-:Y:S01]  /*a920*/  FFMA.FTZ R67, R82.reuse, R65, R60 ;  /* 0x0000004152437223 */ /* 0x040fe2000001003c */
[----:B------:R-:W-:Y:S01]  /*a930*/  MOV R60, 0x3f800000 ;  /* 0x3f800000003c7802 */ /* 0x000fe20000000f00 */
[CC--:B------:R-:W-:Y:S02]  /*a940*/  FMUL.FTZ R65, R81.reuse, -R61.reuse ;  /* 0x8000003d51417220 */ /* 0x0c0fe40000410000 */
[C---:B------:R-:W-:Y:S01]  /*a950*/  FFMA.FTZ R64, R82.reuse, R61, -R64 ;  /* 0x0000003d52407223 */ /* 0x040fe20000010840 */
[----:B------:R-:W-:Y:S01]  /*a960*/  HFMA2.MMA R61, -RZ, RZ, 0, 0 ;  /* 0x00000000ff3d7435 */ /* 0x000fe200000001ff */
[-C--:B------:R-:W-:Y:S02]  /*a970*/  FMUL.FTZ R68, R81, R210.reuse ;  /* 0x000000d251447220 */ /* 0x080fe40000410000 */
        /* <DEDUP_REMOVED lines=137> */
.L_x_1739:
[----:B------:R-:W-:Y:S05]  /*b210*/  BRA.DIV ~URZ, `(.L_x_1638) ;  /* 0x00007b427f007947 */ /* 0x000fea000b800000 */
[----:B------:R-:W2:Y:S04]  /*b220*/  SHFL.DOWN PT, R69, R69, 0x1, 0x1f ;  /* 0x08201f0045457f89 */ /* 0x000ea800000e0000 */
[----:B------:R3:W4:Y:S04]  /*b230*/  SHFL.DOWN PT, R73, R68, 0x1, 0x1f ;  /* 0x08201f0044497f89 */ /* 0x00072800000e0000 */
[----:B------:R3:W0:Y:S02]  /*b240*/  SHFL.DOWN PT, R66, R70, 0x1, 0x1f ;  /* 0x08201f0046427f89 */ /* 0x00062400000e0000 */
.L_x_1740:
        /* <DEDUP_REMOVED lines=13> */
.L_x_1640:
[----:B------:R-:W-:Y:S05]  /*b320*/  BSYNC B1 ;  /* 0x0000000000017941 */ /* 0x000fea0003800000 */
.L_x_1639:
[----:B------:R-:W-:Y:S01]  /*b330*/  ISETP.GT.U32.AND P0, PT, R236, 0x1d, PT ;  /* 0x0000001dec00780c */ /* 0x000fe20003f04070 */
[----:B------:R-:W-:Y:S05]  /*b340*/  BRA.DIV ~URZ, `(.L_x_1641) ;  /* 0x00007b627f007947 */ /* 0x000fea000b800000 */
[----:B-1----:R1:W3:Y:S04]  /*b350*/  SHFL.DOWN PT, R67, R71, 0x2, 0x1f ;  /* 0x08401f0047437f89 */ /* 0x0022e800000e0000 */
[----:B--2---:R1:W2:Y:S04]  /*b360*/  SHFL.DOWN PT, R69, R74, 0x2, 0x1f ;  /* 0x08401f004a457f89 */ /* 0x0042a800000e0000 */
[----:B---3--:R1:W3:Y:S04]  /*b370*/  SHFL.DOWN PT, R70, R68, 0x2, 0x1f ;  /* 0x08401f0044467f89 */ /* 0x0082e800000e0000 */
[----:B0-----:R1:W0:Y:S02]  /*b380*/  SHFL.DOWN PT, R66, R72, 0x2, 0x1f ;  /* 0x08401f0048427f89 */ /* 0x00122400000e0000 */
.L_x_1741:
        /* <DEDUP_REMOVED lines=13> */
.L_x_1643:
[----:B------:R-:W-:Y:S05]  /*b460*/  BSYNC B1 ;  /* 0x0000000000017941 */ /* 0x000fea0003800000 */
.L_x_1642:
[----:B------:R-:W-:Y:S01]  /*b470*/  ISETP.GT.U32.AND P0, PT, R236, 0x1b, PT ;  /* 0x0000001bec00780c */ /* 0x000fe20003f04070 */
[----:B------:R-:W-:Y:S10]  /*b480*/  BRA.DIV ~URZ, `(.L_x_1644) ;  /* 0x00007be27f007947 */ /* 0x000ff4000b800000 */
[----:B------:R1:W4:Y:S02]  /*b490*/  SHFL.DOWN PT, R67, R71, 0x4, 0x1f ;  /* 0x08801f0047437f89 */ /* 0x00032400000e0000 */
.L_x_1742:
[----:B------:R-:W-:Y:S05]  /*b4a0*/  BRA.DIV ~URZ, `(.L_x_1645) ;  /* 0x00007c427f007947 */ /* 0x000fea000b800000 */
[----:B--2---:R2:W1:Y:S04]  /*b4b0*/  SHFL.DOWN PT, R69, R74, 0x4, 0x1f ;  /* 0x08801f004a457f89 */ /* 0x00446800000e0000 */
[----:B---3--:R2:W3:Y:S04]  /*b4c0*/  SHFL.DOWN PT, R70, R68, 0x4, 0x1f ;  /* 0x08801f0044467f89 */ /* 0x0084e800000e0000 */
[----:B0-----:R2:W0:Y:S02]  /*b4d0*/  SHFL.DOWN PT, R66, R72, 0x4, 0x1f ;  /* 0x08801f0048427f89 */ /* 0x00142400000e0000 */
.L_x_1743:
        /* <DEDUP_REMOVED lines=13> */
.L_x_1647:
[----:B------:R-:W-:Y:S05]  /*b5b0*/  BSYNC B1 ;  /* 0x0000000000017941 */ /* 0x000fea0003800000 */
.L_x_1646:
[----:B------:R-:W-:Y:S01]  /*b5c0*/  ISETP.GT.U32.AND P0, PT, R236, 0x17, PT ;  /* 0x00000017ec00780c */ /* 0x000fe20003f04070 */
[----:B------:R-:W-:Y:S05]  /*b5d0*/  BRA.DIV ~URZ, `(.L_x_1648) ;  /* 0x00007c627f007947 */ /* 0x000fea000b800000 */
[----:B----4-:R4:W2:Y:S04]  /*b5e0*/  SHFL.DOWN PT, R67, R71, 0x8, 0x1f ;  /* 0x09001f0047437f89 */ /* 0x0108a800000e0000 */
[----:B-1----:R4:W1:Y:S04]  /*b5f0*/  SHFL.DOWN PT, R69, R74, 0x8, 0x1f ;  /* 0x09001f004a457f89 */ /* 0x00286800000e0000 */
[----:B---3--:R4:W3:Y:S04]  /*b600*/  SHFL.DOWN PT, R70, R68, 0x8, 0x1f ;  /* 0x09001f0044467f89 */ /* 0x0088e800000e0000 */
[----:B0-----:R4:W0:Y:S02]  /*b610*/  SHFL.DOWN PT, R66, R72, 0x8, 0x1f ;  /* 0x09001f0048427f89 */ /* 0x00182400000e0000 */
.L_x_1744:
        /* <DEDUP_REMOVED lines=13> */
.L_x_1650:
[----:B------:R-:W-:Y:S05]  /*b6f0*/  BSYNC B1 ;  /* 0x0000000000017941 */ /* 0x000fea0003800000 */
.L_x_1649:
[----:B------:R-:W-:Y:S01]  /*b700*/  ISETP.GT.U32.AND P0, PT, R236, 0xf, PT ;  /* 0x0000000fec00780c */ /* 0x000fe20003f04070 */
[----:B------:R-:W-:Y:S10]  /*b710*/  BRA.DIV ~URZ, `(.L_x_1651) ;  /* 0x00007ce27f007947 */ /* 0x000ff4000b800000 */
[----:B--2---:R2:W4:Y:S02]  /*b720*/  SHFL.DOWN PT, R67, R71, 0x10, 0x1f ;  /* 0x0a001f0047437f89 */ /* 0x00452400000e0000 */
.L_x_1745:
[----:B------:R-:W-:Y:S05]  /*b730*/  BRA.DIV ~URZ, `(.L_x_1652) ;  /* 0x00007d427f007947 */ /* 0x000fea000b800000 */
[----:B-1----:R1:W2:Y:S04]  /*b740*/  SHFL.DOWN PT, R69, R74, 0x10, 0x1f ;  /* 0x0a001f004a457f89 */ /* 0x0022a800000e0000 */
[----:B---3--:R1:W3:Y:S04]  /*b750*/  SHFL.DOWN PT, R70, R68, 0x10, 0x1f ;  /* 0x0a001f0044467f89 */ /* 0x0082e800000e0000 */
[----:B0-----:R1:W0:Y:S02]  /*b760*/  SHFL.DOWN PT, R66, R72, 0x10, 0x1f ;  /* 0x0a001f0048427f89 */ /* 0x00122400000e0000 */
.L_x_1746:
        /* <DEDUP_REMOVED lines=13> */
.L_x_1654:
[----:B------:R-:W-:Y:S05]  /*b840*/  BSYNC B1 ;  /* 0x0000000000017941 */ /* 0x000fea0003800000 */
.L_x_1653:
        /* <DEDUP_REMOVED lines=20> */
.L_x_1747:
        /* <DEDUP_REMOVED lines=21> */
.L_x_1657:
[----:B------:R-:W-:Y:S05]  /*bae0*/  BSYNC B1 ;  /* 0x0000000000017941 */ /* 0x000fea0003800000 */
.L_x_1656:
        /* <DEDUP_REMOVED lines=37> */
.L_x_1636:
[----:B0-----:R-:W-:Y:S05]  /*bd40*/  BSYNC B0 ;  /* 0x0000000000007941 */ /* 0x001fea0003800000 */
.L_x_1635:
[----:B------:R-:W-:Y:S02]  /*bd50*/  WARPSYNC 0xffffffff ;  /* 0xffffffff00007948 */ /* 0x000fe40003800000 */
[----:B------:R-:W-:Y:S01]  /*bd60*/  BAR.SYNC.DEFER_BLOCKING 0x0 ;  /* 0x0000000000007b1d */ /* 0x000fe20000010000 */
[C---:B------:R-:W-:Y:S02]  /*bd70*/  ISETP.NE.AND P0, PT, R122.reuse, RZ, PT ;  /* 0x000000ff7a00720c */ /* 0x040fe40003f05270 */
[----:B-1----:R-:W-:-:S03]  /*bd80*/  IADD3 R79, R122, 0xc00, RZ ;  /* 0x00000c007a4f7810 */ /* 0x002fc60007ffe0ff */
[----:B------:R-:W-:Y:S01]  /*bd90*/  BSSY B0, `(.L_x_1658) ;  /* 0x00002d8000007945 */ /* 0x000fe20003800000 */
[----:B------:R-:W0:Y:S07]  /*bda0*/  LDS.64 R64, [R233.X16+0xd088] ;  /* 0x00d08800e9407984 */ /* 0x000e2e000000ca00 */
[----:B------:R1:W-:Y:S01]  /*bdb0*/  @!P0 STS.128 [UR28+0xee80], R60 ;  /* 0x00ee803cff008988 */ /* 0x0003e20008000c1c */
[----:B------:R-:W-:Y:S02]  /*bdc0*/  ULDC UR28, c[0x0][0x168] ;  /* 0x00005a00001c7ab9 */ /* 0x000fe40000000800 */
[----:B------:R-:W-:Y:S01]  /*bdd0*/  UIADD3 UR28, -UR27, UR28, URZ ;  /* 0x0000001c1b1c7290 */ /* 0x000fe2000fffe13f */
[----:B-1----:R-:W-:-:S05]  /*bde0*/  PRMT R62, RZ, 0x5410, R117 ;  /* 0x00005410ff3e7816 */ /* 0x002fca0000000075 */
[----:B------:R-:W-:Y:S02]  /*bdf0*/  FMUL.FTZ R61, R101, R62 ;  /* 0x0000003e653d7220 */ /* 0x000fe40000410000 */
[CC--:B0-----:R-:W-:Y:S02]  /*be00*/  FMUL.FTZ R66, R64.reuse, -R95.reuse ;  /* 0x8000005f40427220 */ /* 0x0c1fe40000410000 */
[C---:B------:R-:W-:Y:S02]  /*be10*/  FMUL.FTZ R95, R65.reuse, -R95 ;  /* 0x8000005f415f7220 */ /* 0x040fe40000410000 */
[-C--:B------:R-:W-:Y:S02]  /*be20*/  FFMA.FTZ R65, R65, R94.reuse, R66 ;  /* 0x0000005e41417223 */ /* 0x080fe40000010042 */
[----:B------:R-:W-:Y:S01]  /*be30*/  FFMA.FTZ R64, R64, R94, -R95 ;  /* 0x0000005e40407223 */ /* 0x000fe2000001085f */
[----:B------:R-:W-:Y:S01]  /*be40*/  IADD3 R95, R122, 0xd00, RZ ;  /* 0x00000d007a5f7810 */ /* 0x000fe20007ffe0ff */
[----:B------:R-:W-:-:S02]  /*be50*/  FADD.FTZ R154, -R154, R65 ;  /* 0x000000419a9a7221 */ /* 0x000fc40000010100 */
[----:B------:R-:W-:Y:S02]  /*be60*/  FADD.FTZ R153, R153, R64 ;  /* 0x0000004099997221 */ /* 0x000fe40000010000 */
[CC--:B------:R-:W-:Y:S02]  /*be70*/  FMUL.FTZ R64, R29.reuse, -R154.reuse ;  /* 0x8000009a1d407220 */ /* 0x0c0fe40000410000 */
[-C--:B------:R-:W-:Y:S02]  /*be80*/  FMUL.FTZ R29, R29, -R153.reuse ;  /* 0x800000991d1d7220 */ /* 0x080fe40000410000 */
[C---:B------:R-:W-:Y:S02]  /*be90*/  FFMA.FTZ R66, R30.reuse, R153, -R64 ;  /* 0x000000991e427223 */ /* 0x040fe40000010840 */
[-C--:B------:R-:W-:Y:S02]  /*bea0*/  FFMA.FTZ R29, R30, R154.reuse, R29 ;  /* 0x0000009a1e1d7223 */ /* 0x080fe4000001001d */
[----:B------:R-:W-:-:S02]  /*beb0*/  FMUL.FTZ R64, R0, R154 ;  /* 0x0000009a00407220 */ /* 0x000fc40000410000 */
[-C--:B------:R-:W-:Y:S02]  /*bec0*/  FFMA.FTZ R30, R0, -R61.reuse, R192 ;  /* 0x8000003d001e7223 */ /* 0x080fe400000100c0 */
[C---:B------:R-:W-:Y:S02]  /*bed0*/  FFMA.FTZ R0, R2.reuse, -R61, R191 ;  /* 0x8000003d02007223 */ /* 0x040fe400000100bf */
[----:B------:R-:W-:Y:S02]  /*bee0*/  FMUL.FTZ R61, R153, UR34 ;  /* 0x00000022993d7c20 */ /* 0x000fe40008410000 */
[----:B------:R-:W-:Y:S02]  /*bef0*/  FFMA.FTZ R64, R2, R153, R64 ;  /* 0x0000009902407223 */ /* 0x000fe40000010040 */
[C---:B------:R-:W-:Y:S02]  /*bf00*/  FFMA.FTZ R63, R154.reuse, UR33, -R61 ;  /* 0x000000219a3f7c23 */ /* 0x040fe4000801083d */
[----:B------:R-:W-:-:S02]  /*bf10*/  FMUL.FTZ R2, R154, UR34 ;  /* 0x000000229a027c20 */ /* 0x000fc40008410000 */
[----:B------:R-:W-:Y:S02]  /*bf20*/  FMUL.FTZ R63, R30, R63 ;  /* 0x0000003f1e3f7220 */ /* 0x000fe40000410000 */
[----:B------:R-:W-:Y:S02]  /*bf30*/  FFMA.FTZ R61, R153, UR33, R2 ;  /* 0x00000021993d7c23 */ /* 0x000fe40008010002 */
[C---:B------:R-:W-:Y:S02]  /*bf40*/  FMUL.FTZ R153, R101.reuse, R153 ;  /* 0x0000009965997220 */ /* 0x040fe40000410000 */
[----:B------:R-:W-:Y:S02]  /*bf50*/  FFMA.FTZ R61, R0, R61, R63 ;  /* 0x0000003d003d7223 */ /* 0x000fe4000001003f */
[----:B------:R-:W-:Y:S02]  /*bf60*/  FMUL.FTZ R63, R101, R154 ;  /* 0x0000009a653f7220 */ /* 0x000fe40000410000 */
[----:B------:R-:W-:-:S02]  /*bf70*/  FADD.FTZ R29, -R152, R29 ;  /* 0x0000001d981d7221 */ /* 0x000fc40000010100 */
[C---:B------:R-:W-:Y:S02]  /*bf80*/  FMUL.FTZ R2, R30.reuse, R63 ;  /* 0x0000003f1e027220 */ /* 0x040fe40000410000 */
[-C--:B------:R-:W-:Y:S02]  /*bf90*/  FMUL.FTZ R30, R30, R153.reuse ;  /* 0x000000991e1e7220 */ /* 0x080fe40000410000 */
[----:B------:R-:W-:Y:S02]  /*bfa0*/  FADD.FTZ R151, R151, R66 ;  /* 0x0000004297977221 */ /* 0x000fe40000010000 */
[C---:B------:R-:W-:Y:S02]  /*bfb0*/  FFMA.FTZ R2, R0.reuse, R153, R2 ;  /* 0x0000009900027223 */ /* 0x040fe40000010002 */
[----:B------:R-:W-:Y:S02]  /*bfc0*/  FFMA.FTZ R0, R0, R63, -R30 ;  /* 0x0000003f00007223 */ /* 0x000fe4000001081e */
[----:B------:R-:W-:-:S02]  /*bfd0*/  FMUL.FTZ R30, R62, R153 ;  /* 0x000000993e1e7220 */ /* 0x000fc40000410000 */
[C---:B------:R-:W-:Y:S01]  /*bfe0*/  FMUL.FTZ R60, R62.reuse, R63 ;  /* 0x0000003f3e3c7220 */ /* 0x040fe20000410000 */
[----:B------:R-:W-:Y:S01]  /*bff0*/  PRMT R63, RZ, 0x5410, R118 ;  /* 0x00005410ff3f7816 */ /* 0x000fe20000000076 */
[----:B------:R-:W-:Y:S02]  /*c000*/  FFMA.FTZ R61, R62, R64, R61 ;  /* 0x000000403e3d7223 */ /* 0x000fe4000001003d */
[C---:B------:R-:W-:Y:S02]  /*c010*/  FMUL.FTZ R62, R35.reuse, -R29 ;  /* 0x8000001d233e7220 */ /* 0x040fe40000410000 */
[-C--:B------:R-:W-:Y:S02]  /*c020*/  FMUL.FTZ R35, R35, -R151.reuse ;  /* 0x8000009723237220 */ /* 0x080fe40000410000 */
[C---:B------:R-:W-:Y:S02]  /*c030*/  FFMA.FTZ R62, R36.reuse, R151, -R62 ;  /* 0x00000097243e7223 */ /* 0x040fe4000001083e */
[----:B------:R-:W-:-:S02]  /*c040*/  FFMA.FTZ R35, R36, R29, R35 ;  /* 0x0000001d24237223 */ /* 0x000fc40000010023 */
[----:B------:R-:W-:Y:S02]  /*c050*/  FMUL.FTZ R36, R4, R29 ;  /* 0x0000001d04247220 */ /* 0x000fe40000410000 */
[----:B------:R-:W-:Y:S02]  /*c060*/  FFMA.FTZ R217, R101, R64, R217 ;  /* 0x0000004065d97223 */ /* 0x000fe400000100d9 */
[----:B------:R-:W-:Y:S02]  /*c070*/  FFMA.FTZ R65, R3, R151, R36 ;  /* 0x0000009703417223 */ /* 0x000fe40000010024 */
[----:B------:R-:W-:Y:S02]  /*c080*/  FMUL.FTZ R36, R151, UR34 ;  /* 0x0000002297247c20 */ /* 0x000fe40008410000 */
[----:B------:R-:W-:Y:S02]  /*c090*/  FMUL.FTZ R64, R102, R63 ;  /* 0x0000003f66407220 */ /* 0x000fe40000410000 */
[----:B------:R-:W-:-:S02]  /*c0a0*/  FFMA.FTZ R67, R29, UR33, -R36 ;  /* 0x000000211d437c23 */ /* 0x000fc40008010824 */
[-C--:B------:R-:W-:Y:S02]  /*c0b0*/  FFMA.FTZ R66, R4, -R64.reuse, R189 ;  /* 0x8000004004427223 */ /* 0x080fe400000100bd */
[----:B------:R-:W-:Y:S02]  /*c0c0*/  FMUL.FTZ R36, R29, UR34 ;  /* 0x000000221d247c20 */ /* 0x000fe40008410000 */
[----:B------:R-:W-:Y:S02]  /*c0d0*/  FFMA.FTZ R4, R3, -R64, R190 ;  /* 0x8000004003047223 */ /* 0x000fe400000100be */
[----:B------:R-:W-:Y:S02]  /*c0e0*/  FFMA.FTZ R3, R151, UR33, R36 ;  /* 0x0000002197037c23 */ /* 0x000fe40008010024 */
[----:B------:R-:W-:Y:S02]  /*c0f0*/  FMUL.FTZ R67, R66, R67 ;  /* 0x0000004342437220 */ /* 0x000fe40000410000 */
[----:B------:R-:W-:-:S02]  /*c100*/  FADD.FTZ R150, -R150, R35 ;  /* 0x0000002396967221 */ /* 0x000fc40000010100 */
[C---:B------:R-:W-:Y:S02]  /*c110*/  FMUL.FTZ R29, R102.reuse, R29 ;  /* 0x0000001d661d7220 */ /* 0x040fe40000410000 */
[----:B------:R-:W-:Y:S01]  /*c120*/  FMUL.FTZ R35, R102, R151 ;  /* 0x0000009766237220 */ /* 0x000fe20000410000 */
[----:B------:R-:W-:Y:S01]  /*c130*/  MOV R151, UR28 ;  /* 0x0000001c00977c02 */ /* 0x000fe20008000f00 */
[----:B------:R-:W-:Y:S02]  /*c140*/  FADD.FTZ R149, R149, R62 ;  /* 0x0000003e95957221 */ /* 0x000fe40000010000 */
[----:B------:R-:W-:Y:S01]  /*c150*/  FFMA.FTZ R62, R4, R3, R67 ;  /* 0x00000003043e7223 */ /* 0x000fe20000010043 */
[----:B------:R-:W-:Y:S01]  /*c160*/  LEA R151, R151, -R122, 0x1 ;  /* 0x8000007a97977211 */ /* 0x000fe200078e08ff */
[C---:B------:R-:W-:Y:S02]  /*c170*/  FMUL.FTZ R3, R66.reuse, R29 ;  /* 0x0000001d42037220 */ /* 0x040fe40000410000 */
[-C--:B------:R-:W-:Y:S01]  /*c180*/  FMUL.FTZ R66, R66, R35.reuse ;  /* 0x0000002342427220 */ /* 0x080fe20000410000 */
[----:B------:R-:W-:Y:S01]  /*c190*/  ISETP.GE.AND P0, PT, R151, 0x1, PT ;  /* 0x000000019700780c */ /* 0x000fe20003f06270 */
[----:B------:R-:W-:-:S02]  /*c1a0*/  FFMA.FTZ R3, R4, R35, R3 ;  /* 0x0000002304037223 */ /* 0x000fc40000010003 */
[-C--:B------:R-:W-:Y:S02]  /*c1b0*/  FFMA.FTZ R4, R4, R29.reuse, -R66 ;  /* 0x0000001d04047223 */ /* 0x080fe40000010842 */
[C---:B------:R-:W-:Y:S02]  /*c1c0*/  FMUL.FTZ R36, R63.reuse, R29 ;  /* 0x0000001d3f247220 */ /* 0x040fe40000410000 */
[----:B------:R-:W-:Y:S02]  /*c1d0*/  FFMA.FTZ R29, R63, R65, R62 ;  /* 0x000000413f1d7223 */ /* 0x000fe4000001003e */
[C---:B------:R-:W-:Y:S02]  /*c1e0*/  FMUL.FTZ R62, R37.reuse, -R150 ;  /* 0x80000096253e7220 */ /* 0x040fe40000410000 */
[-C--:B------:R-:W-:Y:S02]  /*c1f0*/  FMUL.FTZ R37, R37, -R149.reuse ;  /* 0x8000009525257220 */ /* 0x080fe40000410000 */
[----:B------:R-:W-:Y:S01]  /*c200*/  FFMA.FTZ R64, R38, R149, -R62 ;  /* 0x0000009526407223 */ /* 0x000fe2000001083e */
[----:B------:R-:W-:Y:S01]  /*c210*/  PRMT R62, RZ, 0x5410, R155 ;  /* 0x00005410ff3e7816 */ /* 0x000fe2000000009b */
[----:B------:R-:W-:-:S02]  /*c220*/  FADD.FTZ R164, R61, R164 ;  /* 0x000000a43da47221 */ /* 0x000fc40000010000 */
[----:B------:R-:W-:Y:S02]  /*c230*/  FFMA.FTZ R37, R38, R150, R37 ;  /* 0x0000009626257223 */ /* 0x000fe40000010025 */
[----:B------:R-:W-:Y:S02]  /*c240*/  FMUL.FTZ R61, R103, R62 ;  /* 0x0000003e673d7220 */ /* 0x000fe40000410000 */
[----:B------:R-:W-:Y:S02]  /*c250*/  FMUL.FTZ R35, R63, R35 ;  /* 0x000000233f237220 */ /* 0x000fe40000410000 */
[----:B------:R-:W-:Y:S02]  /*c260*/  FMUL.FTZ R38, R5, R150 ;  /* 0x0000009605267220 */ /* 0x000fe40000410000 */
[----:B------:R-:W-:Y:S02]  /*c270*/  FMUL.FTZ R63, R149, UR34 ;  /* 0x00000022953f7c20 */ /* 0x000fe40008410000 */
[----:B------:R-:W-:-:S02]  /*c280*/  FFMA.FTZ R5, R5, -R61, R187 ;  /* 0x8000003d05057223 */ /* 0x000fc400000100bb */
[C---:B------:R-:W-:Y:S02]  /*c290*/  FFMA.FTZ R61, R6.reuse, -R61, R188 ;  /* 0x8000003d063d7223 */ /* 0x040fe400000100bc */
[----:B------:R-:W-:Y:S02]  /*c2a0*/  FFMA.FTZ R66, R6, R149, R38 ;  /* 0x0000009506427223 */ /* 0x000fe40000010026 */
[C---:B------:R-:W-:Y:S02]  /*c2b0*/  FMUL.FTZ R6, R150.reuse, UR34 ;  /* 0x0000002296067c20 */ /* 0x040fe40008410000 */
[----:B------:R-:W-:Y:S02]  /*c2c0*/  FFMA.FTZ R38, R150, UR33, -R63 ;  /* 0x0000002196267c23 */ /* 0x000fe4000801083f */
[----:B------:R-:W-:Y:S02]  /*c2d0*/  FFMA.FTZ R6, R149, UR33, R6 ;  /* 0x0000002195067c23 */ /* 0x000fe40008010006 */
[----:B------:R-:W-:-:S02]  /*c2e0*/  FMUL.FTZ R38, R5, R38 ;  /* 0x0000002605267220 */ /* 0x000fc40000410000 */
[----:B------:R-:W-:Y:S02]  /*c2f0*/  FADD.FTZ R147, R147, R64 ;  /* 0x0000004093937221 */ /* 0x000fe40000010000 */
[C---:B------:R-:W-:Y:S02]  /*c300*/  FMUL.FTZ R150, R103.reuse, R150 ;  /* 0x0000009667967220 */ /* 0x040fe40000410000 */
[----:B------:R-:W-:Y:S02]  /*c310*/  FMUL.FTZ R64, R103, R149 ;  /* 0x0000009567407220 */ /* 0x000fe40000410000 */
[----:B------:R-:W-:Y:S02]  /*c320*/  FFMA.FTZ R63, R61, R6, R38 ;  /* 0x000000063d3f7223 */ /* 0x000fe40000010026 */
[----:B------:R-:W-:Y:S02]  /*c330*/  FADD.FTZ R148, -R148, R37 ;  /* 0x0000002594947221 */ /* 0x000fe40000010100 */
[----:B------:R-:W-:-:S02]  /*c340*/  FMUL.FTZ R6, R5, R150 ;  /* 0x0000009605067220 */ /* 0x000fc40000410000 */
[-C--:B------:R-:W-:Y:S02]  /*c350*/  FMUL.FTZ R37, R5, R64.reuse ;  /* 0x0000004005257220 */ /* 0x080fe40000410000 */
[C---:B------:R-:W-:Y:S02]  /*c360*/  FFMA.FTZ R5, R61.reuse, R64, R6 ;  /* 0x000000403d057223 */ /* 0x040fe40000010006 */
[----:B------:R-:W-:Y:S02]  /*c370*/  FFMA.FTZ R6, R61, R150, -R37 ;  /* 0x000000963d067223 */ /* 0x000fe40000010825 */
[----:B------:R-:W-:Y:S01]  /*c380*/  FADD.FTZ R216, R29, R216 ;  /* 0x000000d81dd87221 */ /* 0x000fe20000010000 */
[----:B------:R-:W-:Y:S01]  /*c390*/  PRMT R29, RZ, 0x5410, R156 ;  /* 0x00005410ff1d7816 */ /* 0x000fe2000000009c */
[C---:B------:R-:W-:Y:S02]  /*c3a0*/  FMUL.FTZ R61, R39.reuse, -R148 ;  /* 0x80000094273d7220 */ /* 0x040fe40000410000 */
[----:B------:R-:W-:-:S02]  /*c3b0*/  FMUL.FTZ R39, R39, -R147 ;  /* 0x8000009327277220 */ /* 0x000fc40000410000 */
[----:B------:R-:W-:Y:S02]  /*c3c0*/  FFMA.FTZ R219, R103, R66, R219 ;  /* 0x0000004267db7223 */ /* 0x000fe400000100db */
[C---:B------:R-:W-:Y:S02]  /*c3d0*/  FMUL.FTZ R37, R62.reuse, R64 ;  /* 0x000000403e257220 */ /* 0x040fe40000410000 */
[C---:B------:R-:W-:Y:S02]  /*c3e0*/  FMUL.FTZ R38, R62.reuse, R150 ;  /* 0x000000963e267220 */ /* 0x040fe40000410000 */
[----:B------:R-:W-:Y:S02]  /*c3f0*/  FFMA.FTZ R66, R62, R66, R63 ;  /* 0x000000423e427223 */ /* 0x000fe4000001003f */
[----:B------:R-:W-:Y:S02]  /*c400*/  FMUL.FTZ R63, R104, R29 ;  /* 0x0000001d683f7220 */ /* 0x000fe40000410000 */
[----:B------:R-:W-:-:S02]  /*c410*/  FFMA.FTZ R62, R40, R147, -R61 ;  /* 0x00000093283e7223 */ /* 0x000fc4000001083d */
[-C--:B------:R-:W-:Y:S02]  /*c420*/  FFMA.FTZ R39, R40, R148.reuse, R39 ;  /* 0x0000009428277223 */ /* 0x080fe40000010027 */
[----:B------:R-:W-:Y:S02]  /*c430*/  FMUL.FTZ R40, R7, R148 ;  /* 0x0000009407287220 */ /* 0x000fe40000410000 */
[----:B------:R-:W-:Y:S02]  /*c440*/  FMUL.FTZ R61, R147, UR34 ;  /* 0x00000022933d7c20 */ /* 0x000fe40008410000 */
[----:B------:R-:W-:Y:S02]  /*c450*/  FFMA.FTZ R218, R102, R65, R218 ;  /* 0x0000004166da7223 */ /* 0x000fe400000100da */
[-C--:B------:R-:W-:Y:S02]  /*c460*/  FFMA.FTZ R7, R7, -R63.reuse, R186 ;  /* 0x8000003f07077223 */ /* 0x080fe400000100ba */
[----:B------:R-:W-:-:S02]  /*c470*/  FFMA.FTZ R63, R8, -R63, R185 ;  /* 0x8000003f083f7223 */ /* 0x000fc400000100b9 */
[----:B------:R-:W-:Y:S02]  /*c480*/  FFMA.FTZ R65, R8, R147, R40 ;  /* 0x0000009308417223 */ /* 0x000fe40000010028 */
[C---:B------:R-:W-:Y:S02]  /*c490*/  FMUL.FTZ R8, R148.reuse, UR34 ;  /* 0x0000002294087c20 */ /* 0x040fe40008410000 */
[----:B------:R-:W-:Y:S02]  /*c4a0*/  FFMA.FTZ R40, R148, UR33, -R61 ;  /* 0x0000002194287c23 */ /* 0x000fe4000801083d */
[----:B------:R-:W-:Y:S02]  /*c4b0*/  FADD.FTZ R145, R145, R62 ;  /* 0x0000003e91917221 */ /* 0x000fe40000010000 */
[----:B------:R-:W-:Y:S02]  /*c4c0*/  FMUL.FTZ R148, R104, R148 ;  /* 0x0000009468947220 */ /* 0x000fe40000410000 */
[----:B------:R-:W-:-:S02]  /*c4d0*/  FFMA.FTZ R8, R147, UR33, R8 ;  /* 0x0000002193087c23 */ /* 0x000fc40008010008 */
[C---:B------:R-:W-:Y:S02]  /*c4e0*/  FMUL.FTZ R40, R7.reuse, R40 ;  /* 0x0000002807287220 */ /* 0x040fe40000410000 */
[----:B------:R-:W-:Y:S02]  /*c4f0*/  FMUL.FTZ R62, R104, R147 ;  /* 0x00000093683e7220 */ /* 0x000fe40000410000 */
[----:B------:R-:W-:Y:S02]  /*c500*/  FADD.FTZ R146, -R146, R39 ;  /* 0x0000002792927221 */ /* 0x000fe40000010100 */
[----:B------:R-:W-:Y:S02]  /*c510*/  FMUL.FTZ R39, R7, R148 ;  /* 0x0000009407277220 */ /* 0x000fe40000410000 */
[----:B------:R-:W-:Y:S01]  /*c520*/  FFMA.FTZ R64, R63, R8, R40 ;  /* 0x000000083f407223 */ /* 0x000fe20000010028 */
[----:B------:R-:W-:Y:S01]  /*c530*/  PRMT R8, RZ, 0x5410, R157 ;  /* 0x00005410ff087816 */ /* 0x000fe2000000009d */
[----:B------:R-:W-:-:S02]  /*c540*/  FMUL.FTZ R7, R7, R62 ;  /* 0x0000003e07077220 */ /* 0x000fc40000410000 */
[C---:B------:R-:W-:Y:S02]  /*c550*/  FFMA.FTZ R39, R63.reuse, R62, R39 ;  /* 0x0000003e3f277223 */ /* 0x040fe40000010027 */
[----:B------:R-:W-:Y:S02]  /*c560*/  FFMA.FTZ R7, R63, R148, -R7 ;  /* 0x000000943f077223 */ /* 0x000fe40000010807 */
[----:B------:R-:W-:Y:S02]  /*c570*/  FMUL.FTZ R40, R29, R62 ;  /* 0x0000003e1d287220 */ /* 0x000fe40000410000 */
[----:B------:R-:W-:Y:S02]  /*c580*/  FMUL.FTZ R63, R105, R8 ;  /* 0x00000008693f7220 */ /* 0x000fe40000410000 */
[C---:B------:R-:W-:Y:S02]  /*c590*/  FMUL.FTZ R62, R41.reuse, -R146 ;  /* 0x80000092293e7220 */ /* 0x040fe40000410000 */
[----:B------:R-:W-:-:S02]  /*c5a0*/  FMUL.FTZ R41, R41, -R145 ;  /* 0x8000009129297220 */ /* 0x000fc40000410000 */
[-C--:B------:R-:W-:Y:S02]  /*c5b0*/  FFMA.FTZ R220, R104, R65.reuse, R220 ;  /* 0x0000004168dc7223 */ /* 0x080fe400000100dc */
[----:B------:R-:W-:Y:S02]  /*c5c0*/  FFMA.FTZ R67, R29, R65, R64 ;  /* 0x000000411d437223 */ /* 0x000fe40000010040 */
[----:B------:R-:W-:Y:S02]  /*c5d0*/  FMUL.FTZ R65, R145, UR34 ;  /* 0x0000002291417c20 */ /* 0x000fe40008410000 */
[----:B------:R-:W-:Y:S02]  /*c5e0*/  FMUL.FTZ R61, R29, R148 ;  /* 0x000000941d3d7220 */ /* 0x000fe40000410000 */
[----:B------:R-:W-:Y:S02]  /*c5f0*/  FFMA.FTZ R29, R9, -R63, R184 ;  /* 0x8000003f091d7223 */ /* 0x000fe400000100b8 */
[----:B------:R-:W-:-:S02]  /*c600*/  FFMA.FTZ R62, R42, R145, -R62 ;  /* 0x000000912a3e7223 */ /* 0x000fc4000001083e */
[-C--:B------:R-:W-:Y:S02]  /*c610*/  FFMA.FTZ R41, R42, R146.reuse, R41 ;  /* 0x000000922a297223 */ /* 0x080fe40000010029 */
[-C--:B------:R-:W-:Y:S02]  /*c620*/  FMUL.FTZ R9, R9, R146.reuse ;  /* 0x0000009209097220 */ /* 0x080fe40000410000 */
[C---:B------:R-:W-:Y:S02]  /*c630*/  FMUL.FTZ R42, R146.reuse, UR34 ;  /* 0x00000022922a7c20 */ /* 0x040fe40008410000 */
[----:B------:R-:W-:Y:S02]  /*c640*/  FFMA.FTZ R64, R146, UR33, -R65 ;  /* 0x0000002192407c23 */ /* 0x000fe40008010841 */
[C---:B------:R-:W-:Y:S02]  /*c650*/  FMUL.FTZ R146, R105.reuse, R146 ;  /* 0x0000009269927220 */ /* 0x040fe40000410000 */
[----:B------:R-:W-:-:S02]  /*c660*/  FMUL.FTZ R68, R105, R145 ;  /* 0x0000009169447220 */ /* 0x000fc40000410000 */
[----:B------:R-:W-:Y:S02]  /*c670*/  FADD.FTZ R215, R66, R215 ;  /* 0x000000d742d77221 */ /* 0x000fe40000010000 */
[C---:B------:R-:W-:Y:S02]  /*c680*/  FFMA.FTZ R63, R10.reuse, -R63, R183 ;  /* 0x8000003f0a3f7223 */ /* 0x040fe400000100b7 */
[----:B------:R-:W-:Y:S01]  /*c690*/  FFMA.FTZ R66, R10, R145, R9 ;  /* 0x000000910a427223 */ /* 0x000fe20000010009 */
[----:B------:R-:W-:Y:S01]  /*c6a0*/  PRMT R9, RZ, 0x5410, R158 ;  /* 0x00005410ff097816 */ /* 0x000fe2000000009e */
[----:B------:R-:W-:Y:S02]  /*c6b0*/  FFMA.FTZ R10, R145, UR33, R42 ;  /* 0x00000021910a7c23 */ /* 0x000fe4000801002a */
[----:B------:R-:W-:Y:S02]  /*c6c0*/  FADD.FTZ R144, -R144, R41 ;  /* 0x0000002990907221 */ /* 0x000fe40000010100 */
[----:B------:R-:W-:-:S02]  /*c6d0*/  FMUL.FTZ R41, R29, R146 ;  /* 0x000000921d297220 */ /* 0x000fc40000410000 */
[C---:B------:R-:W-:Y:S02]  /*c6e0*/  FMUL.FTZ R42, R29.reuse, R68 ;  /* 0x000000441d2a7220 */ /* 0x040fe40000410000 */
[----:B------:R-:W-:Y:S02]  /*c6f0*/  FMUL.FTZ R64, R29, R64 ;  /* 0x000000401d407220 */ /* 0x000fe40000410000 */
[----:B------:R-:W-:Y:S02]  /*c700*/  FADD.FTZ R143, R143, R62 ;  /* 0x0000003e8f8f7221 */ /* 0x000fe40000010000 */
[C---:B------:R-:W-:Y:S02]  /*c710*/  FFMA.FTZ R41, R63.reuse, R68, R41 ;  /* 0x000000443f297223 */ /* 0x040fe40000010029 */
[C---:B------:R-:W-:Y:S02]  /*c720*/  FFMA.FTZ R42, R63.reuse, R146, -R42 ;  /* 0x000000923f2a7223 */ /* 0x040fe4000001082a */
[----:B------:R-:W-:-:S02]  /*c730*/  FFMA.FTZ R63, R63, R10, R64 ;  /* 0x0000000a3f3f7223 */ /* 0x000fc40000010040 */
[CC--:B------:R-:W-:Y:S02]  /*c740*/  FMUL.FTZ R10, R43.reuse, -R144.reuse ;  /* 0x800000902b0a7220 */ /* 0x0c0fe40000410000 */
[----:B------:R-:W-:Y:S02]  /*c750*/  FMUL.FTZ R43, R43, -R143 ;  /* 0x8000008f2b2b7220 */ /* 0x000fe40000410000 */
[----:B------:R-:W-:Y:S02]  /*c760*/  FMUL.FTZ R29, R106, R9 ;  /* 0x000000096a1d7220 */ /* 0x000fe40000410000 */
[C---:B------:R-:W-:Y:S02]  /*c770*/  FFMA.FTZ R10, R44.reuse, R143, -R10 ;  /* 0x0000008f2c0a7223 */ /* 0x040fe4000001080a */
[----:B------:R-:W-:Y:S02]  /*c780*/  FFMA.FTZ R43, R44, R144, R43 ;  /* 0x000000902c2b7223 */ /* 0x000fe4000001002b */
[----:B------:R-:W-:-:S02]  /*c790*/  FMUL.FTZ R62, R8, R68 ;  /* 0x00000044083e7220 */ /* 0x000fc40000410000 */
[----:B------:R-:W-:Y:S02]  /*c7a0*/  FFMA.FTZ R44, R11, -R29, R182 ;  /* 0x8000001d0b2c7223 */ /* 0x000fe400000100b6 */
[-C--:B------:R-:W-:Y:S02]  /*c7b0*/  FFMA.FTZ R221, R105, R66.reuse, R221 ;  /* 0x0000004269dd7223 */ /* 0x080fe400000100dd */
[----:B------:R-:W-:Y:S02]  /*c7c0*/  FFMA.FTZ R68, R8, R66, R63 ;  /* 0x0000004208447223 */ /* 0x000fe4000001003f */
[----:B------:R-:W-:Y:S02]  /*c7d0*/  FMUL.FTZ R11, R11, R144 ;  /* 0x000000900b0b7220 */ /* 0x000fe40000410000 */
[----:B------:R-:W-:Y:S02]  /*c7e0*/  FMUL.FTZ R66, R144, UR34 ;  /* 0x0000002290427c20 */ /* 0x000fe40008410000 */
[----:B------:R-:W-:-:S02]  /*c7f0*/  FMUL.FTZ R64, R8, R146 ;  /* 0x0000009208407220 */ /* 0x000fc40000410000 */
[C---:B------:R-:W-:Y:S02]  /*c800*/  FMUL.FTZ R63, R143.reuse, UR34 ;  /* 0x000000228f3f7c20 */ /* 0x040fe40008410000 */
[C---:B------:R-:W-:Y:S02]  /*c810*/  FFMA.FTZ R8, R12.reuse, -R29, R181 ;  /* 0x8000001d0c087223 */ /* 0x040fe400000100b5 */
[-C--:B------:R-:W-:Y:S02]  /*c820*/  FFMA.FTZ R29, R12, R143.reuse, R11 ;  /* 0x0000008f0c1d7223 */ /* 0x080fe4000001000b */
[----:B------:R-:W-:Y:S02]  /*c830*/  FFMA.FTZ R11, R143, UR33, R66 ;  /* 0x000000218f0b7c23 */ /* 0x000fe40008010042 */
[----:B------:R-:W-:Y:S02]  /*c840*/  FFMA.FTZ R63, R144, UR33, -R63 ;  /* 0x00000021903f7c23 */ /* 0x000fe4000801083f */
[----:B------:R-:W-:Y:S01]  /*c850*/  FMUL.FTZ R65, R106, R144 ;  /* 0x000000906a417220 */ /* 0x000fe20000410000 */
[----:B------:R-:W-:Y:S01]  /*c860*/  LEA.HI.SX32 R144, R122, R122, 0x1b ;  /* 0x0000007a7a907211 */ /* 0x000fe200078fdaff */
[----:B------:R-:W-:-:S02]  /*c870*/  FMUL.FTZ R143, R106, R143 ;  /* 0x0000008f6a8f7220 */ /* 0x000fc40000410000 */
[----:B------:R-:W-:Y:S02]  /*c880*/  FADD.FTZ R141, R141, R10 ;  /* 0x0000000a8d8d7221 */ /* 0x000fe40000010000 */
[----:B------:R-:W-:Y:S01]  /*c890*/  FADD.FTZ R72, -R142, R43 ;  /* 0x0000002b8e487221 */ /* 0x000fe20000010100 */
[----:B------:R-:W-:Y:S01]  /*c8a0*/  SHF.L.U32 R142, R122, 0x5, RZ ;  /* 0x000000057a8e7819 */ /* 0x000fe200000006ff */
[C---:B------:R-:W-:Y:S02]  /*c8b0*/  FMUL.FTZ R43, R44.reuse, R65 ;  /* 0x000000412c2b7220 */ /* 0x040fe40000410000 */
[----:B------:R-:W-:Y:S01]  /*c8c0*/  FMUL.FTZ R10, R44, R143 ;  /* 0x0000008f2c0a7220 */ /* 0x000fe20000410000 */
[----:B------:R-:W-:Y:S01]  /*c8d0*/  IADD3 R77, R142, 0x3, RZ ;  /* 0x000000038e4d7810 */ /* 0x000fe20007ffe0ff */
[----:B------:R-:W-:Y:S02]  /*c8e0*/  FMUL.FTZ R63, R44, R63 ;  /* 0x0000003f2c3f7220 */ /* 0x000fe40000410000 */
[----:B------:R-:W-:-:S02]  /*c8f0*/  FFMA.FTZ R43, R8, R143, R43 ;  /* 0x0000008f082b7223 */ /* 0x000fc4000001002b */
[C---:B------:R-:W-:Y:S02]  /*c900*/  FFMA.FTZ R44, R8.reuse, R65, -R10 ;  /* 0x00000041082c7223 */ /* 0x040fe4000001080a */
[----:B------:R-:W-:Y:S01]  /*c910*/  FFMA.FTZ R12, R8, R11, R63 ;  /* 0x0000000b080c7223 */ /* 0x000fe2000001003f */
[----:B------:R-:W-:Y:S01]  /*c920*/  PRMT R8, RZ, 0x5410, R159 ;  /* 0x00005410ff087816 */ /* 0x000fe2000000009f */
[----:B------:R-:W-:Y:S02]  /*c930*/  FADD.FTZ R207, R68, R207 ;  /* 0x000000cf44cf7221 */ /* 0x000fe40000010000 */
[----:B------:R-:W-:Y:S02]  /*c940*/  FMUL.FTZ R68, R9, R65 ;  /* 0x0000004109447220 */ /* 0x000fe40000410000 */
[----:B------:R-:W-:Y:S02]  /*c950*/  FMUL.FTZ R10, R45, -R72 ;  /* 0x800000482d0a7220 */ /* 0x000fe40000410000 */
[----:B------:R-:W-:-:S02]  /*c960*/  FMUL.FTZ R11, R107, R8 ;  /* 0x000000086b0b7220 */ /* 0x000fc40000410000 */
[----:B------:R-:W-:Y:S02]  /*c970*/  FMUL.FTZ R45, R45, -R141 ;  /* 0x8000008d2d2d7220 */ /* 0x000fe40000410000 */
[-C--:B------:R-:W-:Y:S02]  /*c980*/  FFMA.FTZ R222, R106, R29.reuse, R222 ;  /* 0x0000001d6ade7223 */ /* 0x080fe400000100de */
[----:B------:R-:W-:Y:S02]  /*c990*/  FFMA.FTZ R65, R9, R29, R12 ;  /* 0x0000001d09417223 */ /* 0x000fe4000001000c */
[----:B------:R-:W-:Y:S02]  /*c9a0*/  FMUL.FTZ R29, R141, UR34 ;  /* 0x000000228d1d7c20 */ /* 0x000fe40008410000 */
[----:B------:R-:W-:Y:S02]  /*c9b0*/  FMUL.FTZ R66, R9, R143 ;  /* 0x0000008f09427220 */ /* 0x000fe40000410000 */
[----:B------:R-:W-:-:S02]  /*c9c0*/  FFMA.FTZ R10, R46, R141, -R10 ;  /* 0x0000008d2e0a7223 */ /* 0x000fc4000001080a */
[-C--:B------:R-:W-:Y:S02]  /*c9d0*/  FFMA.FTZ R45, R46, R72.reuse, R45 ;  /* 0x000000482e2d7223 */ /* 0x080fe4000001002d */
[C---:B------:R-:W-:Y:S02]  /*c9e0*/  FFMA.FTZ R9, R13.reuse, -R11, R180 ;  /* 0x8000000b0d097223 */ /* 0x040fe400000100b4 */
[-C--:B------:R-:W-:Y:S02]  /*c9f0*/  FMUL.FTZ R13, R13, R72.reuse ;  /* 0x000000480d0d7220 */ /* 0x080fe40000410000 */
[C---:B------:R-:W-:Y:S02]  /*ca00*/  FMUL.FTZ R12, R72.reuse, UR34 ;  /* 0x00000022480c7c20 */ /* 0x040fe40008410000 */
[----:B------:R-:W-:Y:S02]  /*ca10*/  FFMA.FTZ R46, R72, UR33, -R29 ;  /* 0x00000021482e7c23 */ /* 0x000fe4000801081d */
[----:B------:R-:W-:-:S02]  /*ca20*/  FMUL.FTZ R72, R107, R72 ;  /* 0x000000486b487220 */ /* 0x000fc40000410000 */
[----:B------:R-:W-:Y:S02]  /*ca30*/  FMUL.FTZ R70, R107, R141 ;  /* 0x0000008d6b467220 */ /* 0x000fe40000410000 */
[----:B------:R-:W-:Y:S02]  /*ca40*/  FADD.FTZ R140, -R140, R45 ;  /* 0x0000002d8c8c7221 */ /* 0x000fe40000010100 */
[----:B------:R-:W-:Y:S02]  /*ca50*/  FFMA.FTZ R11, R14, -R11, R179 ;  /* 0x8000000b0e0b7223 */ /* 0x000fe400000100b3 */
[----:B------:R-:W-:Y:S02]  /*ca60*/  FFMA.FTZ R12, R141, UR33, R12 ;  /* 0x000000218d0c7c23 */ /* 0x000fe4000801000c */
[C---:B------:R-:W-:Y:S02]  /*ca70*/  FMUL.FTZ R45, R9.reuse, R72 ;  /* 0x00000048092d7220 */ /* 0x040fe40000410000 */
[----:B------:R-:W-:-:S02]  /*ca80*/  FMUL.FTZ R63, R9, R70 ;  /* 0x00000046093f7220 */ /* 0x000fc40000410000 */
[----:B------:R-:W-:Y:S01]  /*ca90*/  FMUL.FTZ R46, R9, R46 ;  /* 0x0000002e092e7220 */ /* 0x000fe20000410000 */
[----:B------:R-:W-:Y:S01]  /*caa0*/  PRMT R9, RZ, 0x5410, R160 ;  /* 0x00005410ff097816 */ /* 0x000fe200000000a0 */
[----:B------:R-:W-:Y:S02]  /*cab0*/  FFMA.FTZ R14, R14, R141, R13 ;  /* 0x0000008d0e0e7223 */ /* 0x000fe4000001000d */
[C---:B------:R-:W-:Y:S02]  /*cac0*/  FFMA.FTZ R45, R11.reuse, R70, R45 ;  /* 0x000000460b2d7223 */ /* 0x040fe4000001002d */
[C---:B------:R-:W-:Y:S02]  /*cad0*/  FFMA.FTZ R63, R11.reuse, R72, -R63 ;  /* 0x000000480b3f7223 */ /* 0x040fe4000001083f */
[----:B------:R-:W-:Y:S02]  /*cae0*/  FFMA.FTZ R13, R11, R12, R46 ;  /* 0x0000000c0b0d7223 */ /* 0x000fe4000001002e */
[----:B------:R-:W-:-:S02]  /*caf0*/  FADD.FTZ R139, R139, R10 ;  /* 0x0000000a8b8b7221 */ /* 0x000fc40000010000 */
[----:B------:R-:W-:Y:S02]  /*cb00*/  FMUL.FTZ R11, R47, -R140 ;  /* 0x8000008c2f0b7220 */ /* 0x000fe40000410000 */
[----:B------:R-:W-:Y:S02]  /*cb10*/  FMUL.FTZ R10, R108, R9 ;  /* 0x000000096c0a7220 */ /* 0x000fe40000410000 */
[C---:B------:R-:W-:Y:S02]  /*cb20*/  FMUL.FTZ R46, R8.reuse, R70 ;  /* 0x00000046082e7220 */ /* 0x040fe40000410000 */
[C---:B------:R-:W-:Y:S02]  /*cb30*/  FMUL.FTZ R70, R8.reuse, R72 ;  /* 0x0000004808467220 */ /* 0x040fe40000410000 */
[----:B------:R-:W-:Y:S02]  /*cb40*/  FFMA.FTZ R74, R8, R14, R13 ;  /* 0x0000000e084a7223 */ /* 0x000fe4000001000d */
[----:B------:R-:W-:-:S02]  /*cb50*/  FFMA.FTZ R8, R48, R139, -R11 ;  /* 0x0000008b30087223 */ /* 0x000fc4000001080b */
[----:B------:R-:W-:Y:S02]  /*cb60*/  FMUL.FTZ R13, R139, UR34 ;  /* 0x000000228b0d7c20 */ /* 0x000fe40008410000 */
[----:B------:R-:W-:Y:S02]  /*cb70*/  FMUL.FTZ R47, R47, -R139 ;  /* 0x8000008b2f2f7220 */ /* 0x000fe40000410000 */
[C---:B------:R-:W-:Y:S02]  /*cb80*/  FFMA.FTZ R11, R15.reuse, -R10, R178 ;  /* 0x8000000a0f0b7223 */ /* 0x040fe400000100b2 */
[----:B------:R-:W-:Y:S02]  /*cb90*/  FMUL.FTZ R15, R15, R140 ;  /* 0x0000008c0f0f7220 */ /* 0x000fe40000410000 */
[----:B------:R-:W-:Y:S02]  /*cba0*/  FFMA.FTZ R223, R107, R14, R223 ;  /* 0x0000000e6bdf7223 */ /* 0x000fe400000100df */
[----:B------:R-:W-:-:S02]  /*cbb0*/  FMUL.FTZ R12, R140, UR34 ;  /* 0x000000228c0c7c20 */ /* 0x000fc40008410000 */
[----:B------:R-:W-:Y:S02]  /*cbc0*/  FFMA.FTZ R14, R140, UR33, -R13 ;  /* 0x000000218c0e7c23 */ /* 0x000fe4000801080d */
[----:B------:R-:W-:Y:S02]  /*cbd0*/  FFMA.FTZ R47, R48, R140, R47 ;  /* 0x0000008c302f7223 */ /* 0x000fe4000001002f */
[C---:B------:R-:W-:Y:S02]  /*cbe0*/  FFMA.FTZ R10, R16.reuse, -R10, R177 ;  /* 0x8000000a100a7223 */ /* 0x040fe400000100b1 */
[-C--:B------:R-:W-:Y:S02]  /*cbf0*/  FFMA.FTZ R15, R16, R139.reuse, R15 ;  /* 0x0000008b100f7223 */ /* 0x080fe4000001000f */
[C---:B------:R-:W-:Y:S02]  /*cc00*/  FMUL.FTZ R72, R108.reuse, R140 ;  /* 0x0000008c6c487220 */ /* 0x040fe40000410000 */
[----:B------:R-:W-:-:S02]  /*cc10*/  FMUL.FTZ R48, R108, R139 ;  /* 0x0000008b6c307220 */ /* 0x000fc40000410000 */
[----:B------:R-:W-:Y:S01]  /*cc20*/  FADD.FTZ R16, R137, R8 ;  /* 0x0000000889107221 */ /* 0x000fe20000010000 */
[----:B------:R-:W-:Y:S01]  /*cc30*/  PRMT R8, RZ, 0x5410, R161 ;  /* 0x00005410ff087816 */ /* 0x000fe200000000a1 */
[----:B------:R-:W-:Y:S01]  /*cc40*/  FFMA.FTZ R13, R139, UR33, R12 ;  /* 0x000000218b0d7c23 */ /* 0x000fe2000801000c */
[C---:B------:R-:W-:Y:S01]  /*cc50*/  IADD3 R139, R122.reuse, 0x200, RZ ;  /* 0x000002007a8b7810 */ /* 0x040fe20007ffe0ff */
[----:B------:R-:W-:Y:S01]  /*cc60*/  FMUL.FTZ R14, R11, R14 ;  /* 0x0000000e0b0e7220 */ /* 0x000fe20000410000 */
[----:B------:R-:W-:Y:S01]  /*cc70*/  IADD3 R137, R122, 0xf80, RZ ;  /* 0x00000f807a897810 */ /* 0x000fe20007ffe0ff */
[----:B------:R-:W-:Y:S02]  /*cc80*/  FADD.FTZ R138, -R138, R47 ;  /* 0x0000002f8a8a7221 */ /* 0x000fe40000010100 */
[----:B------:R-:W-:Y:S02]  /*cc90*/  FADD.FTZ R206, R65, R206 ;  /* 0x000000ce41ce7221 */ /* 0x000fe40000010000 */
[----:B------:R-:W-:-:S02]  /*cca0*/  FMUL.FTZ R47, R11, R72 ;  /* 0x000000480b2f7220 */ /* 0x000fc40000410000 */
[----:B------:R-:W-:Y:S02]  /*ccb0*/  FMUL.FTZ R65, R11, R48 ;  /* 0x000000300b417220 */ /* 0x000fe40000410000 */
[----:B------:R-:W-:Y:S02]  /*ccc0*/  FFMA.FTZ R14, R10, R13, R14 ;  /* 0x0000000d0a0e7223 */ /* 0x000fe4000001000e */
[----:B------:R-:W-:Y:S02]  /*ccd0*/  FMUL.FTZ R12, R109, R8 ;  /* 0x000000086d0c7220 */ /* 0x000fe40000410000 */
[----:B------:R-:W-:Y:S02]  /*cce0*/  FMUL.FTZ R11, R49, -R138 ;  /* 0x8000008a310b7220 */ /* 0x000fe40000410000 */
[----:B------:R-:W-:Y:S02]  /*ccf0*/  FMUL.FTZ R13, R16, UR34 ;  /* 0x00000022100d7c20 */ /* 0x000fe40008410000 */
[----:B------:R-:W-:-:S02]  /*cd00*/  FFMA.FTZ R47, R10, R48, R47 ;  /* 0x000000300a2f7223 */ /* 0x000fc4000001002f */
[----:B------:R-:W-:Y:S02]  /*cd10*/  FFMA.FTZ R65, R10, R72, -R65 ;  /* 0x000000480a417223 */ /* 0x000fe40000010841 */
[----:B------:R-:W-:Y:S02]  /*cd20*/  FMUL.FTZ R49, R49, -R16 ;  /* 0x8000001031317220 */ /* 0x000fe40000410000 */
[C---:B------:R-:W-:Y:S02]  /*cd30*/  FMUL.FTZ R48, R9.reuse, R48 ;  /* 0x0000003009307220 */ /* 0x040fe40000410000 */
[C---:B------:R-:W-:Y:S02]  /*cd40*/  FMUL.FTZ R72, R9.reuse, R72 ;  /* 0x0000004809487220 */ /* 0x040fe40000410000 */
[----:B------:R-:W-:Y:S02]  /*cd50*/  FFMA.FTZ R29, R9, R15, R14 ;  /* 0x0000000f091d7223 */ /* 0x000fe4000001000e */
[----:B------:R-:W-:-:S02]  /*cd60*/  FFMA.FTZ R10, R50, R16, -R11 ;  /* 0x00000010320a7223 */ /* 0x000fc4000001080b */
[C---:B------:R-:W-:Y:S02]  /*cd70*/  FFMA.FTZ R9, R17.reuse, -R12, R176 ;  /* 0x8000000c11097223 */ /* 0x040fe400000100b0 */
[-C--:B------:R-:W-:Y:S02]  /*cd80*/  FMUL.FTZ R17, R17, R138.reuse ;  /* 0x0000008a11117220 */ /* 0x080fe40000410000 */
[C---:B------:R-:W-:Y:S02]  /*cd90*/  FMUL.FTZ R11, R138.reuse, UR34 ;  /* 0x000000228a0b7c20 */ /* 0x040fe40008410000 */
[----:B------:R-:W-:Y:S02]  /*cda0*/  FFMA.FTZ R14, R138, UR33, -R13 ;  /* 0x000000218a0e7c23 */ /* 0x000fe4000801080d */
[----:B------:R-:W-:Y:S02]  /*cdb0*/  FFMA.FTZ R49, R50, R138, R49 ;  /* 0x0000008a32317223 */ /* 0x000fe40000010031 */
[----:B------:R-:W-:-:S02]  /*cdc0*/  FFMA.FTZ R224, R108, R15, R224 ;  /* 0x0000000f6ce07223 */ /* 0x000fc400000100e0 */
[C---:B------:R-:W-:Y:S02]  /*cdd0*/  FFMA.FTZ R12, R18.reuse, -R12, R175 ;  /* 0x8000000c120c7223 */ /* 0x040fe400000100af */
[----:B------:R-:W-:Y:S01]  /*cde0*/  FFMA.FTZ R18, R18, R16, R17 ;  /* 0x0000001012127223 */ /* 0x000fe20000010011 */
[----:B------:R-:W-:Y:S01]  /*cdf0*/  PRMT R17, RZ, 0x5410, R162 ;  /* 0x00005410ff117816 */ /* 0x000fe200000000a2 */
[C---:B------:R-:W-:Y:S02]  /*ce00*/  FMUL.FTZ R15, R109.reuse, R138 ;  /* 0x0000008a6d0f7220 */ /* 0x040fe40000410000 */
[----:B------:R-:W-:Y:S02]  /*ce10*/  FFMA.FTZ R11, R16, UR33, R11 ;  /* 0x00000021100b7c23 */ /* 0x000fe4000801000b */
[----:B------:R-:W-:Y:S02]  /*ce20*/  FMUL.FTZ R13, R109, R16 ;  /* 0x000000106d0d7220 */ /* 0x000fe40000410000 */
[----:B------:R-:W-:-:S02]  /*ce30*/  FMUL.FTZ R14, R9, R14 ;  /* 0x0000000e090e7220 */ /* 0x000fc40000410000 */
[----:B------:R-:W-:Y:S02]  /*ce40*/  FADD.FTZ R76, -R136, R49 ;  /* 0x00000031884c7221 */ /* 0x000fe40000010100 */
[----:B------:R-:W-:Y:S02]  /*ce50*/  FADD.FTZ R208, R67, R208 ;  /* 0x000000d043d07221 */ /* 0x000fe40000010000 */
[C---:B------:R-:W-:Y:S02]  /*ce60*/  FMUL.FTZ R49, R9.reuse, R15 ;  /* 0x0000000f09317220 */ /* 0x040fe40000410000 */
[----:B------:R-:W-:Y:S02]  /*ce70*/  FMUL.FTZ R67, R9, R13 ;  /* 0x0000000d09437220 */ /* 0x000fe40000410000 */
[----:B------:R-:W-:Y:S01]  /*ce80*/  FFMA.FTZ R11, R12, R11, R14 ;  /* 0x0000000b0c0b7223 */ /* 0x000fe2000001000e */
[----:B------:R-:W-:Y:S01]  /*ce90*/  PRMT R14, RZ, 0x5410, R163 ;  /* 0x00005410ff0e7816 */ /* 0x000fe200000000a3 */
[----:B------:R-:W-:Y:S01]  /*cea0*/  FADD.FTZ R78, R135, R10 ;  /* 0x0000000a874e7221 */ /* 0x000fe20000010000 */
[----:B------:R-:W-:Y:S01]  /*ceb0*/  IADD3 R135, R122, 0xf00, RZ ;  /* 0x00000f007a877810 */ /* 0x000fe20007ffe0ff */
[----:B------:R-:W-:-:S02]  /*cec0*/  FMUL.FTZ R9, R51, -R76 ;  /* 0x8000004c33097220 */ /* 0x000fc40000410000 */
[----:B------:R-:W-:Y:S02]  /*ced0*/  FMUL.FTZ R10, R110, R17 ;  /* 0x000000116e0a7220 */ /* 0x000fe40000410000 */
[----:B------:R-:W-:Y:S02]  /*cee0*/  FADD.FTZ R205, R74, R205 ;  /* 0x000000cd4acd7221 */ /* 0x000fe40000010000 */
[-C--:B------:R-:W-:Y:S02]  /*cef0*/  FFMA.FTZ R225, R109, R18.reuse, R225 ;  /* 0x000000126de17223 */ /* 0x080fe400000100e1 */
[C---:B------:R-:W-:Y:S02]  /*cf00*/  FMUL.FTZ R74, R8.reuse, R13 ;  /* 0x0000000d084a7220 */ /* 0x040fe40000410000 */
[C---:B------:R-:W-:Y:S02]  /*cf10*/  FMUL.FTZ R50, R8.reuse, R15 ;  /* 0x0000000f08327220 */ /* 0x040fe40000410000 */
[----:B------:R-:W-:-:S02]  /*cf20*/  FFMA.FTZ R18, R8, R18, R11 ;  /* 0x0000001208127223 */ /* 0x000fc4000001000b */
[----:B------:R-:W-:Y:S02]  /*cf30*/  FFMA.FTZ R8, R52, R78, -R9 ;  /* 0x0000004e34087223 */ /* 0x000fe40000010809 */
[C---:B------:R-:W-:Y:S02]  /*cf40*/  FFMA.FTZ R49, R12.reuse, R13, R49 ;  /* 0x0000000d0c317223 */ /* 0x040fe40000010031 */
[----:B------:R-:W-:Y:S02]  /*cf50*/  FFMA.FTZ R67, R12, R15, -R67 ;  /* 0x0000000f0c437223 */ /* 0x000fe40000010843 */
[----:B------:R-:W-:Y:S02]  /*cf60*/  FFMA.FTZ R9, R19, -R10, R174 ;  /* 0x8000000a13097223 */ /* 0x000fe400000100ae */
[----:B------:R-:W-:Y:S02]  /*cf70*/  FMUL.FTZ R51, R51, -R78 ;  /* 0x8000004e33337220 */ /* 0x000fe40000410000 */
[----:B------:R-:W-:-:S02]  /*cf80*/  FMUL.FTZ R19, R19, R76 ;  /* 0x0000004c13137220 */ /* 0x000fc40000410000 */
[----:B------:R-:W-:Y:S02]  /*cf90*/  FMUL.FTZ R12, R78, UR34 ;  /* 0x000000224e0c7c20 */ /* 0x000fe40008410000 */
[----:B------:R-:W-:Y:S02]  /*cfa0*/  FMUL.FTZ R11, R76, UR34 ;  /* 0x000000224c0b7c20 */ /* 0x000fe40008410000 */
[----:B------:R-:W-:Y:S02]  /*cfb0*/  FFMA.FTZ R51, R52, R76, R51 ;  /* 0x0000004c34337223 */ /* 0x000fe40000010033 */
[----:B------:R-:W-:Y:S02]  /*cfc0*/  FFMA.FTZ R19, R20, R78, R19 ;  /* 0x0000004e14137223 */ /* 0x000fe40000010013 */
[----:B------:R-:W-:Y:S02]  /*cfd0*/  FFMA.FTZ R12, R76, UR33, -R12 ;  /* 0x000000214c0c7c23 */ /* 0x000fe4000801080c */
[----:B------:R-:W-:-:S02]  /*cfe0*/  FFMA.FTZ R11, R78, UR33, R11 ;  /* 0x000000214e0b7c23 */ /* 0x000fc4000801000b */
[C---:B------:R-:W-:Y:S02]  /*cff0*/  FMUL.FTZ R76, R110.reuse, R76 ;  /* 0x0000004c6e4c7220 */ /* 0x040fe40000410000 */
[----:B------:R-:W-:Y:S02]  /*d000*/  FMUL.FTZ R78, R110, R78 ;  /* 0x0000004e6e4e7220 */ /* 0x000fe40000410000 */
[----:B------:R-:W-:Y:S02]  /*d010*/  FADD.FTZ R133, R133, R8 ;  /* 0x0000000885857221 */ /* 0x000fe40000010000 */
[----:B------:R-:W-:Y:S02]  /*d020*/  FADD.FTZ R134, -R134, R51 ;  /* 0x0000003386867221 */ /* 0x000fe40000010100 */
[C---:B------:R-:W-:Y:S02]  /*d030*/  FMUL.FTZ R51, R9.reuse, R76 ;  /* 0x0000004c09337220 */ /* 0x040fe40000410000 */
[----:B------:R-:W-:-:S02]  /*d040*/  FMUL.FTZ R13, R9, R78 ;  /* 0x0000004e090d7220 */ /* 0x000fc40000410000 */
[----:B------:R-:W-:Y:S02]  /*d050*/  FMUL.FTZ R12, R9, R12 ;  /* 0x0000000c090c7220 */ /* 0x000fe40000410000 */
[CC--:B------:R-:W-:Y:S02]  /*d060*/  FMUL.FTZ R9, R53.reuse, -R133.reuse ;  /* 0x8000008535097220 */ /* 0x0c0fe40000410000 */
[-C--:B------:R-:W-:Y:S02]  /*d070*/  FMUL.FTZ R53, R53, -R134.reuse ;  /* 0x8000008635357220 */ /* 0x080fe40000410000 */
[C---:B------:R-:W-:Y:S02]  /*d080*/  FFMA.FTZ R9, R54.reuse, R134, R9 ;  /* 0x0000008636097223 */ /* 0x040fe40000010009 */
[----:B------:R-:W-:Y:S02]  /*d090*/  FFMA.FTZ R54, R54, R133, -R53 ;  /* 0x0000008536367223 */ /* 0x000fe40000010835 */
[----:B------:R-:W-:-:S02]  /*d0a0*/  FADD.FTZ R132, -R132, R9 ;  /* 0x0000000984847221 */ /* 0x000fc40000010100 */
[----:B------:R-:W-:Y:S02]  /*d0b0*/  FFMA.FTZ R10, R20, -R10, R173 ;  /* 0x8000000a140a7223 */ /* 0x000fe400000100ad */
[----:B------:R-:W-:Y:S02]  /*d0c0*/  FADD.FTZ R131, R131, R54 ;  /* 0x0000003683837221 */ /* 0x000fe40000010000 */
[----:B------:R-:W-:Y:S02]  /*d0d0*/  FMUL.FTZ R8, R55, -R132 ;  /* 0x8000008437087220 */ /* 0x000fe40000410000 */
[C---:B------:R-:W-:Y:S02]  /*d0e0*/  FFMA.FTZ R51, R10.reuse, R78, R51 ;  /* 0x0000004e0a337223 */ /* 0x040fe40000010033 */
[C---:B------:R-:W-:Y:S02]  /*d0f0*/  FFMA.FTZ R52, R10.reuse, R76, -R13 ;  /* 0x0000004c0a347223 */ /* 0x040fe4000001080d */
[----:B------:R-:W-:-:S02]  /*d100*/  FFMA.FTZ R12, R10, R11, R12 ;  /* 0x0000000b0a0c7223 */ /* 0x000fc4000001000c */
[----:B------:R-:W-:Y:S02]  /*d110*/  FMUL.FTZ R10, R111, R14 ;  /* 0x0000000e6f0a7220 */ /* 0x000fe40000410000 */
[C---:B------:R-:W-:Y:S02]  /*d120*/  FMUL.FTZ R9, R21.reuse, R134 ;  /* 0x0000008615097220 */ /* 0x040fe40000410000 */
[-C--:B------:R-:W-:Y:S02]  /*d130*/  FFMA.FTZ R8, R56, R131.reuse, -R8 ;  /* 0x0000008338087223 */ /* 0x080fe40000010808 */
[-C--:B------:R-:W-:Y:S02]  /*d140*/  FFMA.FTZ R21, R21, -R10.reuse, R172 ;  /* 0x8000000a15157223 */ /* 0x080fe400000100ac */
[----:B------:R-:W-:Y:S02]  /*d150*/  FFMA.FTZ R10, R22, -R10, R171 ;  /* 0x8000000a160a7223 */ /* 0x000fe400000100ab */
[----:B------:R-:W-:-:S02]  /*d160*/  FMUL.FTZ R55, R55, -R131 ;  /* 0x8000008337377220 */ /* 0x000fc40000410000 */
[----:B------:R-:W-:Y:S02]  /*d170*/  FFMA.FTZ R22, R22, R133, R9 ;  /* 0x0000008516167223 */ /* 0x000fe40000010009 */
[----:B------:R-:W-:Y:S01]  /*d180*/  FADD.FTZ R141, R129, R8 ;  /* 0x00000008818d7221 */ /* 0x000fe20000010000 */
[----:B------:R-:W-:Y:S01]  /*d190*/  IADD3 R129, R122, 0xd80, RZ ;  /* 0x00000d807a817810 */ /* 0x000fe20007ffe0ff */
[----:B------:R-:W-:Y:S02]  /*d1a0*/  FMUL.FTZ R9, R133, UR34 ;  /* 0x0000002285097c20 */ /* 0x000fe40008410000 */
[----:B------:R-:W-:Y:S02]  /*d1b0*/  FMUL.FTZ R8, R134, UR34 ;  /* 0x0000002286087c20 */ /* 0x000fe40008410000 */
[----:B------:R-:W-:Y:S02]  /*d1c0*/  FFMA.FTZ R226, R110, R19, R226 ;  /* 0x000000136ee27223 */ /* 0x000fe400000100e2 */
[----:B------:R-:W-:-:S02]  /*d1d0*/  FFMA.FTZ R55, R56, R132, R55 ;  /* 0x0000008438377223 */ /* 0x000fc40000010037 */
[----:B------:R-:W-:Y:S02]  /*d1e0*/  FFMA.FTZ R19, R17, R19, R12 ;  /* 0x0000001311137223 */ /* 0x000fe4000001000c */
[----:B------:R-:W-:Y:S02]  /*d1f0*/  FFMA.FTZ R12, R134, UR33, -R9 ;  /* 0x00000021860c7c23 */ /* 0x000fe40008010809 */
[----:B------:R-:W-:Y:S02]  /*d200*/  FMUL.FTZ R56, R111, R134 ;  /* 0x000000866f387220 */ /* 0x000fe40000410000 */
[----:B------:R-:W-:Y:S02]  /*d210*/  FFMA.FTZ R11, R133, UR33, R8 ;  /* 0x00000021850b7c23 */ /* 0x000fe40008010008 */
[----:B------:R-:W-:Y:S02]  /*d220*/  FMUL.FTZ R133, R111, R133 ;  /* 0x000000856f857220 */ /* 0x000fe40000410000 */
[----:B------:R-:W-:-:S02]  /*d230*/  FADD.FTZ R16, -R130, R55 ;  /* 0x0000003782107221 */ /* 0x000fc40000010100 */
[C---:B------:R-:W-:Y:S02]  /*d240*/  FMUL.FTZ R53, R21.reuse, R56 ;  /* 0x0000003815357220 */ /* 0x040fe40000410000 */
[----:B------:R-:W-:Y:S02]  /*d250*/  FMUL.FTZ R12, R21, R12 ;  /* 0x0000000c150c7220 */ /* 0x000fe40000410000 */
[----:B------:R-:W-:Y:S02]  /*d260*/  FMUL.FTZ R9, R57, -R141 ;  /* 0x8000008d39097220 */ /* 0x000fe40000410000 */
[----:B------:R-:W-:Y:S02]  /*d270*/  FMUL.FTZ R21, R21, R133 ;  /* 0x0000008515157220 */ /* 0x000fe40000410000 */
[-C--:B------:R-:W-:Y:S02]  /*d280*/  FMUL.FTZ R57, R57, -R16.reuse ;  /* 0x8000001039397220 */ /* 0x080fe40000410000 */
[----:B------:R-:W-:-:S02]  /*d290*/  FFMA.FTZ R9, R58, R16, R9 ;  /* 0x000000103a097223 */ /* 0x000fc40000010009 */
[C---:B------:R-:W-:Y:S02]  /*d2a0*/  FFMA.FTZ R53, R10.reuse, R133, R53 ;  /* 0x000000850a357223 */ /* 0x040fe40000010035 */
[C---:B------:R-:W-:Y:S02]  /*d2b0*/  FFMA.FTZ R54, R10.reuse, R56, -R21 ;  /* 0x000000380a367223 */ /* 0x040fe40000010815 */
[----:B------:R-:W-:Y:S02]  /*d2c0*/  FFMA.FTZ R13, R10, R11, R12 ;  /* 0x0000000b0a0d7223 */ /* 0x000fe4000001000c */
[----:B------:R-:W-:Y:S02]  /*d2d0*/  FFMA.FTZ R10, R58, R141, -R57 ;  /* 0x0000008d3a0a7223 */ /* 0x000fe40000010839 */
[----:B------:R-:W-:Y:S01]  /*d2e0*/  FADD.FTZ R128, -R128, R9 ;  /* 0x0000000980807221 */ /* 0x000fe20000010100 */
[----:B------:R-:W-:Y:S01]  /*d2f0*/  PRMT R9, RZ, 0x5410, R165 ;  /* 0x00005410ff097816 */ /* 0x000fe200000000a5 */
[----:B------:R-:W-:-:S02]  /*d300*/  FADD.FTZ R127, R127, R10 ;  /* 0x0000000a7f7f7221 */ /* 0x000fc40000010000 */
[CC--:B------:R-:W-:Y:S02]  /*d310*/  FMUL.FTZ R10, R59.reuse, -R128.reuse ;  /* 0x800000803b0a7220 */ /* 0x0c0fe40000410000 */
[-C--:B------:R-:W-:Y:S02]  /*d320*/  FMUL.FTZ R59, R59, -R127.reuse ;  /* 0x8000007f3b3b7220 */ /* 0x080fe40000410000 */
[C---:B------:R-:W-:Y:S02]  /*d330*/  FFMA.FTZ R10, R80.reuse, R127, -R10 ;  /* 0x0000007f500a7223 */ /* 0x040fe4000001080a */
[----:B------:R-:W-:Y:S02]  /*d340*/  FFMA.FTZ R59, R80, R128, R59 ;  /* 0x00000080503b7223 */ /* 0x000fe4000001003b */
[----:B------:R-:W-:Y:S02]  /*d350*/  FMUL.FTZ R11, R112, R9 ;  /* 0x00000009700b7220 */ /* 0x000fe40000410000 */
[----:B------:R-:W-:-:S02]  /*d360*/  FMUL.FTZ R15, R131, UR34 ;  /* 0x00000022830f7c20 */ /* 0x000fc40008410000 */
[----:B------:R-:W-:Y:S02]  /*d370*/  FADD.FTZ R125, R125, R10 ;  /* 0x0000000a7d7d7221 */ /* 0x000fe40000010000 */
[----:B------:R-:W-:Y:S02]  /*d380*/  FMUL.FTZ R10, R132, UR34 ;  /* 0x00000022840a7c20 */ /* 0x000fe40008410000 */
[----:B------:R-:W-:Y:S02]  /*d390*/  FFMA.FTZ R8, R14, R22, R13 ;  /* 0x000000160e087223 */ /* 0x000fe4000001000d */
[----:B------:R-:W-:Y:S02]  /*d3a0*/  FADD.FTZ R126, -R126, R59 ;  /* 0x0000003b7e7e7221 */ /* 0x000fe40000010100 */
[----:B------:R-:W-:Y:S02]  /*d3b0*/  FFMA.FTZ R13, R23, -R11, R170 ;  /* 0x8000000b170d7223 */ /* 0x000fe400000100aa */
[----:B------:R-:W-:-:S02]  /*d3c0*/  FFMA.FTZ R12, R132, UR33, -R15 ;  /* 0x00000021840c7c23 */ /* 0x000fc4000801080f */
[----:B------:R-:W-:Y:S01]  /*d3d0*/  FMUL.FTZ R58, R14, R133 ;  /* 0x000000850e3a7220 */ /* 0x000fe20000410000 */
[----:B------:R-:W-:Y:S01]  /*d3e0*/  IADD3 R133, R122, 0xe80, RZ ;  /* 0x00000e807a857810 */ /* 0x000fe20007ffe0ff */
[----:B------:R-:W-:Y:S02]  /*d3f0*/  FMUL.FTZ R56, R14, R56 ;  /* 0x000000380e387220 */ /* 0x000fe40000410000 */
[----:B------:R-:W-:Y:S02]  /*d400*/  FFMA.FTZ R14, R131, UR33, R10 ;  /* 0x00000021830e7c23 */ /* 0x000fe4000801000a */
[----:B------:R-:W-:Y:S02]  /*d410*/  FMUL.FTZ R10, R81, -R126 ;  /* 0x8000007e510a7220 */ /* 0x000fe40000410000 */
[----:B------:R-:W-:Y:S02]  /*d420*/  FFMA.FTZ R11, R24, -R11, R169 ;  /* 0x8000000b180b7223 */ /* 0x000fe400000100a9 */
[----:B------:R-:W-:-:S02]  /*d430*/  FMUL.FTZ R15, R13, R12 ;  /* 0x0000000c0d0f7220 */ /* 0x000fc40000410000 */
[-C--:B------:R-:W-:Y:S02]  /*d440*/  FMUL.FTZ R81, R81, -R125.reuse ;  /* 0x8000007d51517220 */ /* 0x080fe40000410000 */
[C---:B------:R-:W-:Y:S02]  /*d450*/  FFMA.FTZ R12, R82.reuse, R125, -R10 ;  /* 0x0000007d520c7223 */ /* 0x040fe4000001080a */
[----:B------:R-:W-:Y:S01]  /*d460*/  FFMA.FTZ R10, R11, R14, R15 ;  /* 0x0000000e0b0a7223 */ /* 0x000fe2000001000f */
[----:B------:R-:W-:Y:S01]  /*d470*/  PRMT R15, RZ, 0x5410, R195 ;  /* 0x00005410ff0f7816 */ /* 0x000fe200000000c3 */
[----:B------:R-:W-:Y:S01]  /*d480*/  FFMA.FTZ R81, R82, R126, R81 ;  /* 0x0000007e52517223 */ /* 0x000fe20000010051 */
[----:B------:R-:W-:Y:S01]  /*d490*/  PRMT R14, RZ, 0x5410, R166 ;  /* 0x00005410ff0e7816 */ /* 0x000fe200000000a6 */
[C---:B------:R-:W-:Y:S02]  /*d4a0*/  FMUL.FTZ R80, R112.reuse, R132 ;  /* 0x0000008470507220 */ /* 0x040fe40000410000 */
[----:B------:R-:W-:-:S02]  /*d4b0*/  FMUL.FTZ R94, R112, R131 ;  /* 0x00000083705e7220 */ /* 0x000fc40000410000 */
[----:B------:R-:W-:Y:S02]  /*d4c0*/  FADD.FTZ R123, R123, R12 ;  /* 0x0000000c7b7b7221 */ /* 0x000fe40000010000 */
[----:B------:R-:W-:Y:S01]  /*d4d0*/  FADD.FTZ R124, -R124, R81 ;  /* 0x000000517c7c7221 */ /* 0x000fe20000010100 */
[----:B------:R-:W-:Y:S01]  /*d4e0*/  IADD3 R81, R122, 0xc80, RZ ;  /* 0x00000c807a517810 */ /* 0x000fe20007ffe0ff */
[----:B------:R-:W-:Y:S02]  /*d4f0*/  FMUL.FTZ R12, R116, R15 ;  /* 0x0000000f740c7220 */ /* 0x000fe40000410000 */
[C---:B------:R-:W-:Y:S02]  /*d500*/  FMUL.FTZ R57, R13.reuse, R80 ;  /* 0x000000500d397220 */ /* 0x040fe40000410000 */
[----:B------:R-:W-:Y:S02]  /*d510*/  FMUL.FTZ R55, R13, R94 ;  /* 0x0000005e0d377220 */ /* 0x000fe40000410000 */
[----:B------:R-:W-:-:S02]  /*d520*/  FMUL.FTZ R140, R113, R14 ;  /* 0x0000000e718c7220 */ /* 0x000fc40000410000 */
[----:B------:R-:W-:Y:S02]  /*d530*/  FADD.FTZ R204, R29, R204 ;  /* 0x000000cc1dcc7221 */ /* 0x000fe40000010000 */
[----:B------:R-:W-:Y:S01]  /*d540*/  FADD.FTZ R202, R19, R202 ;  /* 0x000000ca13ca7221 */ /* 0x000fe20000010000 */
[----:B------:R-:W-:Y:S01]  /*d550*/  IADD3 R19, R142, 0x1, RZ ;  /* 0x000000018e137810 */ /* 0x000fe20007ffe0ff */
[----:B------:R-:W-:Y:S02]  /*d560*/  FFMA.FTZ R227, R111, R22, R227 ;  /* 0x000000166fe37223 */ /* 0x000fe400000100e3 */
[----:B------:R-:W-:Y:S02]  /*d570*/  FMUL.FTZ R20, R116, R123 ;  /* 0x0000007b74147220 */ /* 0x000fe40000410000 */
[----:B------:R-:W-:Y:S02]  /*d580*/  FFMA.FTZ R13, R34, -R12, R210 ;  /* 0x8000000c220d7223 */ /* 0x000fe400000100d2 */
[----:B------:R-:W-:-:S02]  /*d590*/  FMUL.FTZ R22, R116, R124 ;  /* 0x0000007c74167220 */ /* 0x000fc40000410000 */
[----:B------:R-:W-:Y:S02]  /*d5a0*/  FMUL.FTZ R29, R25, R16 ;  /* 0x00000010191d7220 */ /* 0x000fe40000410000 */
[C---:B------:R-:W-:Y:S02]  /*d5b0*/  FFMA.FTZ R57, R11.reuse, R94, R57 ;  /* 0x0000005e0b397223 */ /* 0x040fe40000010039 */
[----:B------:R-:W-:Y:S02]  /*d5c0*/  FFMA.FTZ R55, R11, R80, -R55 ;  /* 0x000000500b377223 */ /* 0x000fe40000010837 */
[----:B------:R-:W-:Y:S02]  /*d5d0*/  FFMA.FTZ R12, R33, -R12, R209 ;  /* 0x8000000c210c7223 */ /* 0x000fe400000100d1 */
[C---:B------:R-:W-:Y:S02]  /*d5e0*/  FMUL.FTZ R78, R17.reuse, R78 ;  /* 0x0000004e114e7220 */ /* 0x040fe40000410000 */
[----:B------:R-:W-:Y:S01]  /*d5f0*/  FMUL.FTZ R76, R17, R76 ;  /* 0x0000004c114c7220 */ /* 0x000fe20000410000 */
[----:B------:R-:W-:Y:S01]  /*d600*/  LEA.HI.SX32 R17, R142, R142, 0x1b ;  /* 0x0000008e8e117211 */ /* 0x000fe200078fdaff */
[----:B------:R-:W-:-:S02]  /*d610*/  FFMA.FTZ R11, R26, -R140, R167 ;  /* 0x8000008c1a0b7223 */ /* 0x000fc400000100a7 */
[----:B------:R-:W-:Y:S01]  /*d620*/  FADD.FTZ R203, R18, R203 ;  /* 0x000000cb12cb7221 */ /* 0x000fe20000010000 */
[----:B------:R-:W-:Y:S01]  /*d630*/  LEA.HI.SX32 R18, R19, R142, 0x1b ;  /* 0x0000008e13127211 */ /* 0x000fe200078fdaff */
[----:B------:R-:W-:Y:S02]  /*d640*/  FFMA.FTZ R140, R25, -R140, R168 ;  /* 0x8000008c198c7223 */ /* 0x000fe400000100a8 */
[C---:B------:R-:W-:Y:S02]  /*d650*/  FMUL.FTZ R82, R15.reuse, R20 ;  /* 0x000000140f527220 */ /* 0x040fe40000410000 */
[----:B------:R-:W-:Y:S02]  /*d660*/  FMUL.FTZ R25, R15, R22 ;  /* 0x000000160f197220 */ /* 0x000fe40000410000 */
[----:B------:R-:W-:Y:S01]  /*d670*/  FFMA.FTZ R29, R26, R141, R29 ;  /* 0x0000008d1a1d7223 */ /* 0x000fe2000001001d */
[----:B------:R-:W-:Y:S01]  /*d680*/  PRMT R26, RZ, 0x5410, R194 ;  /* 0x00005410ff1a7816 */ /* 0x000fe200000000c2 */
[----:B------:R-:W-:Y:S01]  /*d690*/  FMUL.FTZ R21, R12, R20 ;  /* 0x000000140c157220 */ /* 0x000fe20000410000 */
[----:B------:R-:W-:Y:S01]  /*d6a0*/  STS [R17.X4+0x4200], R82 ;  /* 0x0042005211007388 */ /* 0x000fe20000004800 */
[----:B------:R-:W-:-:S02]  /*d6b0*/  FMUL.FTZ R23, R23, R132 ;  /* 0x0000008417177220 */ /* 0x000fc40000410000 */
[-C--:B------:R-:W-:Y:S01]  /*d6c0*/  FMUL.FTZ R19, R12, R22.reuse ;  /* 0x000000160c137220 */ /* 0x080fe20000410000 */
[----:B------:R0:W-:Y:S01]  /*d6d0*/  STS [R18.X4+0x4204], R25 ;  /* 0x0042041912007388 */ /* 0x0001e20000004800 */
[----:B------:R-:W-:Y:S02]  /*d6e0*/  FFMA.FTZ R69, R13, R22, -R21 ;  /* 0x000000160d457223 */ /* 0x000fe40000010815 */
[----:B------:R-:W-:Y:S02]  /*d6f0*/  FMUL.FTZ R22, R115, R26 ;  /* 0x0000001a73167220 */ /* 0x000fe40000410000 */
[----:B------:R-:W-:Y:S01]  /*d700*/  FFMA.FTZ R24, R24, R131, R23 ;  /* 0x0000008318187223 */ /* 0x000fe20000010017 */
[----:B------:R-:W-:Y:S01]  /*d710*/  IADD3 R131, R122, 0xe00, RZ ;  /* 0x00000e007a837810 */ /* 0x000fe20007ffe0ff */
[----:B------:R-:W-:Y:S01]  /*d720*/  FFMA.FTZ R59, R13, R20, R19 ;  /* 0x000000140d3b7223 */ /* 0x000fe20000010013 */
[----:B------:R-:W-:Y:S01]  /*d730*/  IADD3 R19, R142, 0x2, RZ ;  /* 0x000000028e137810 */ /* 0x000fe20007ffe0ff */
[-C--:B------:R-:W-:Y:S01]  /*d740*/  FFMA.FTZ R23, R32, -R22.reuse, R211 ;  /* 0x8000001620177223 */ /* 0x080fe200000100d3 */
[----:B0-----:R-:W-:Y:S01]  /*d750*/  PRMT R25, RZ, 0x5410, R193 ;  /* 0x00005410ff197816 */ /* 0x001fe200000000c1 */
[----:B------:R-:W-:Y:S01]  /*d760*/  FFMA.FTZ R22, R31, -R22, R212 ;  /* 0x800000161f167223 */ /* 0x000fe200000100d4 */
[----:B------:R-:W-:Y:S01]  /*d770*/  LEA.HI.SX32 R19, R19, R142, 0x1b ;  /* 0x0000008e13137211 */ /* 0x000fe200078fdaff */
[----:B------:R-:W-:Y:S01]  /*d780*/  FMUL.FTZ R73, R115, R126 ;  /* 0x0000007e73497220 */ /* 0x000fe20000410000 */
[----:B------:R-:W-:Y:S01]  /*d790*/  LEA.HI.SX32 R142, R77, R142, 0x1b ;  /* 0x0000008e4d8e7211 */ /* 0x000fe200078fdaff */
[----:B------:R-:W-:Y:S01]  /*d7a0*/  FMUL.FTZ R20, R114, R25 ;  /* 0x0000001972147220 */ /* 0x000fe20000410000 */
[----:B------:R-:W-:Y:S01]  /*d7b0*/  IADD3 R77, R122, 0xb80, RZ ;  /* 0x00000b807a4d7810 */ /* 0x000fe20007ffe0ff */
[----:B------:R-:W-:-:S02]  /*d7c0*/  FMUL.FTZ R71, R115, R125 ;  /* 0x0000007d73477220 */ /* 0x000fc40000410000 */
[-C--:B------:R-:W-:Y:S02]  /*d7d0*/  FFMA.FTZ R21, R28, -R20.reuse, R214 ;  /* 0x800000141c157223 */ /* 0x080fe400000100d6 */
[----:B------:R-:W-:Y:S02]  /*d7e0*/  FMUL.FTZ R132, R22, R73 ;  /* 0x0000004916847220 */ /* 0x000fe40000410000 */
[----:B------:R-:W-:Y:S02]  /*d7f0*/  FFMA.FTZ R20, R27, -R20, R213 ;  /* 0x800000141b147223 */ /* 0x000fe400000100d5 */
[----:B------:R-:W-:Y:S02]  /*d800*/  FMUL.FTZ R82, R114, R128 ;  /* 0x0000008072527220 */ /* 0x000fe40000410000 */
[----:B------:R-:W-:Y:S02]  /*d810*/  FFMA.FTZ R132, R23, R71, R132 ;  /* 0x0000004717847223 */ /* 0x000fe40000010084 */
[----:B------:R-:W-:-:S02]  /*d820*/  FADD.FTZ R59, RZ, R59 ;  /* 0x0000003bff3b7221 */ /* 0x000fc40000010000 */
[----:B------:R-:W-:Y:S02]  /*d830*/  FMUL.FTZ R130, R114, R127 ;  /* 0x0000007f72827220 */ /* 0x000fe40000410000 */
[----:B------:R-:W-:Y:S02]  /*d840*/  FMUL.FTZ R75, R20, R82 ;  /* 0x00000052144b7220 */ /* 0x000fe40000410000 */
[-C--:B------:R-:W-:Y:S02]  /*d850*/  FMUL.FTZ R134, R22, R71.reuse ;  /* 0x0000004716867220 */ /* 0x080fe40000410000 */
[----:B------:R-:W-:Y:S02]  /*d860*/  FADD.FTZ R59, R59, R132 ;  /* 0x000000843b3b7221 */ /* 0x000fe40000010000 */
[----:B------:R-:W-:Y:S02]  /*d870*/  FMUL.FTZ R136, R26, R71 ;  /* 0x000000471a887220 */ /* 0x000fe40000410000 */
[----:B------:R-:W-:-:S02]  /*d880*/  FFMA.FTZ R132, R21, R130, R75 ;  /* 0x0000008215847223 */ /* 0x000fc4000001004b */
[----:B------:R-:W-:Y:S01]  /*d890*/  FFMA.FTZ R134, R23, R73, -R134 ;  /* 0x0000004917867223 */ /* 0x000fe20000010886 */
[----:B------:R0:W-:Y:S01]  /*d8a0*/  STS [R19.X4+0x4208], R136 ;  /* 0x0042088813007388 */ /* 0x0001e20000004800 */
[----:B------:R-:W-:Y:S02]  /*d8b0*/  FADD.FTZ R69, RZ, R69 ;  /* 0x00000045ff457221 */ /* 0x000fe40000010000 */
[----:B------:R-:W-:Y:S02]  /*d8c0*/  FMUL.FTZ R71, R20, R130 ;  /* 0x0000008214477220 */ /* 0x000fe40000410000 */
[----:B------:R-:W-:Y:S02]  /*d8d0*/  FADD.FTZ R59, R59, R132 ;  /* 0x000000843b3b7221 */ /* 0x000fe40000010000 */
[----:B------:R-:W-:Y:S02]  /*d8e0*/  FADD.FTZ R69, R69, R134 ;  /* 0x0000008645457221 */ /* 0x000fe40000010000 */
[----:B------:R-:W-:-:S02]  /*d8f0*/  FFMA.FTZ R132, R21, R82, -R71 ;  /* 0x0000005215847223 */ /* 0x000fc40000010847 */
[----:B------:R-:W-:Y:S02]  /*d900*/  FMUL.FTZ R75, R113, R16 ;  /* 0x00000010714b7220 */ /* 0x000fe40000410000 */
[----:B------:R-:W-:Y:S02]  /*d910*/  FADD.FTZ R69, R69, R132 ;  /* 0x0000008445457221 */ /* 0x000fe40000010000 */
[----:B------:R-:W-:Y:S02]  /*d920*/  FMUL.FTZ R71, R113, R141 ;  /* 0x0000008d71477220 */ /* 0x000fe40000410000 */
[C---:B------:R-:W-:Y:S02]  /*d930*/  FMUL.FTZ R132, R140.reuse, R75 ;  /* 0x0000004b8c847220 */ /* 0x040fe40000410000 */
[-C--:B------:R-:W-:Y:S02]  /*d940*/  FMUL.FTZ R134, R140, R71.reuse ;  /* 0x000000478c867220 */ /* 0x080fe40000410000 */
[----:B------:R-:W-:-:S02]  /*d950*/  FFMA.FTZ R132, R11, R71, R132 ;  /* 0x000000470b847223 */ /* 0x000fc40000010084 */
[----:B------:R-:W-:Y:S02]  /*d960*/  FFMA.FTZ R134, R11, R75, -R134 ;  /* 0x0000004b0b867223 */ /* 0x000fe40000010886 */
[----:B------:R-:W-:Y:S01]  /*d970*/  FADD.FTZ R132, R59, R132 ;  /* 0x000000843b847221 */ /* 0x000fe20000010000 */
[C---:B------:R-:W-:Y:S01]  /*d980*/  IADD3 R59, R122.reuse, 0x700, RZ ;  /* 0x000007007a3b7810 */ /* 0x040fe20007ffe0ff */
[----:B------:R-:W-:Y:S01]  /*d990*/  FADD.FTZ R134, R69, R134 ;  /* 0x0000008645867221 */ /* 0x000fe20000010000 */
[----:B------:R-:W-:Y:S01]  /*d9a0*/  IADD3 R69, R122, 0x980, RZ ;  /* 0x000009807a457810 */ /* 0x000fe20007ffe0ff */
[----:B------:R-:W-:Y:S01]  /*d9b0*/  FADD.FTZ R132, R132, R57 ;  /* 0x0000003984847221 */ /* 0x000fe20000010000 */
[----:B------:R-:W-:Y:S01]  /*d9c0*/  IADD3 R57, R122, 0x680, RZ ;  /* 0x000006807a397810 */ /* 0x000fe20007ffe0ff */
[----:B------:R-:W-:Y:S02]  /*d9d0*/  FADD.FTZ R55, R134, R55 ;  /* 0x0000003786377221 */ /* 0x000fe40000010000 */
[----:B------:R-:W-:Y:S01]  /*d9e0*/  FADD.FTZ R132, R132, R53 ;  /* 0x0000003584847221 */ /* 0x000fe20000010000 */
[----:B------:R-:W-:Y:S01]  /*d9f0*/  IADD3 R53, R122, 0x580, RZ ;  /* 0x000005807a357810 */ /* 0x000fe20007ffe0ff */
[----:B------:R-:W-:-:S02]  /*da00*/  FADD.FTZ R55, R55, R54 ;  /* 0x0000003637377221 */ /* 0x000fc40000010000 */
[----:B------:R-:W-:Y:S01]  /*da10*/  FADD.FTZ R132, R132, R51 ;  /* 0x0000003384847221 */ /* 0x000fe20000010000 */
[----:B------:R-:W-:Y:S01]  /*da20*/  IADD3 R51, R122, 0x500, RZ ;  /* 0x000005007a337810 */ /* 0x000fe20007ffe0ff */
[----:B------:R-:W-:Y:S02]  /*da30*/  FMUL.FTZ R73, R26, R73 ;  /* 0x000000491a497220 */ /* 0x000fe40000410000 */
[----:B------:R-:W-:Y:S01]  /*da40*/  FADD.FTZ R132, R132, R49 ;  /* 0x0000003184847221 */ /* 0x000fe20000010000 */
[C---:B------:R-:W-:Y:S01]  /*da50*/  IADD3 R49, R122.reuse, 0x480, RZ ;  /* 0x000004807a317810 */ /* 0x040fe20007ffe0ff */
[----:B------:R-:W-:Y:S01]  /*da60*/  FADD.FTZ R52, R55, R52 ;  /* 0x0000003437347221 */ /* 0x000fe20000010000 */
[----:B------:R1:W-:Y:S01]  /*da70*/  STS [R142.X4+0x420c], R73 ;  /* 0x00420c498e007388 */ /* 0x0003e20000004800 */
[C---:B------:R-:W-:Y:S01]  /*da80*/  FMUL.FTZ R130, R25.reuse, R130 ;  /* 0x0000008219827220 */ /* 0x040fe20000410000 */
[----:B------:R-:W-:Y:S01]  /*da90*/  IADD3 R55, R122, 0x600, RZ ;  /* 0x000006007a377810 */ /* 0x000fe20007ffe0ff */
[----:B------:R-:W-:Y:S01]  /*daa0*/  FMUL.FTZ R82, R25, R82 ;  /* 0x0000005219527220 */ /* 0x000fe20000410000 */
[----:B------:R-:W-:Y:S01]  /*dab0*/  STS [R17.X4+0x4228], R58 ;  /* 0x0042283a11007388 */ /* 0x000fe20000004800 */
[----:B0-----:R-:W-:Y:S01]  /*dac0*/  FMUL.FTZ R136, R14, R71 ;  /* 0x000000470e887220 */ /* 0x001fe20000410000 */
[----:B------:R-:W-:Y:S01]  /*dad0*/  IADD3 R71, R122, 0xa00, RZ ;  /* 0x00000a007a477810 */ /* 0x000fe20007ffe0ff */
[----:B------:R-:W-:Y:S01]  /*dae0*/  FMUL.FTZ R138, R14, R75 ;  /* 0x0000004b0e8a7220 */ /* 0x000fe20000410000 */
[----:B------:R-:W-:Y:S01]  /*daf0*/  STS [R17.X4+0x4210], R130 ;  /* 0x0042108211007388 */ /* 0x000fe20000004800 */
[C---:B------:R-:W-:Y:S01]  /*db00*/  FMUL.FTZ R94, R9.reuse, R94 ;  /* 0x0000005e095e7220 */ /* 0x040fe20000410000 */
[----:B-1----:R-:W-:Y:S01]  /*db10*/  IADD3 R73, R122, 0xa80, RZ ;  /* 0x00000a807a497810 */ /* 0x002fe20007ffe0ff */
        /* <DEDUP_REMOVED lines=19> */
[C---:B------:R-:W-:Y:S01]  /*dc50*/  IADD3 R39, R122.reuse, 0x180, RZ ;  /* 0x000001807a277810 */ /* 0x040fe20007ffe0ff */
[----:B------:R-:W-:Y:S01]  /*dc60*/  FADD.FTZ R146, R63, R42 ;  /* 0x0000002a3f927221 */ /* 0x000fe20000010000 */
[----:B------:R0:W-:Y:S01]  /*dc70*/  STS [R17.X4+0x422c], R56 ;  /* 0x00422c3811007388 */ /* 0x0001e20000004800 */
[----:B------:R-:W-:Y:S01]  /*dc80*/  IADD3 R63, R122, 0x800, RZ ;  /* 0x000008007a3f7810 */ /* 0x000fe20007ffe0ff */
[----:B------:R-:W-:Y:S01]  /*dc90*/  FADD.FTZ R148, R148, R5 ;  /* 0x0000000594947221 */ /* 0x000fe20000010000 */
[C---:B------:R-:W-:Y:S01]  /*dca0*/  IADD3 R65, R122.reuse, 0x880, RZ ;  /* 0x000008807a417810 */ /* 0x040fe20007ffe0ff */
[----:B------:R-:W-:Y:S01]  /*dcb0*/  STS [R17.X4+0x4230], R78 ;  /* 0x0042304e11007388 */ /* 0x000fe20000004800 */
[----:B------:R-:W-:Y:S01]  /*dcc0*/  IADD3 R67, R122, 0x900, RZ ;  /* 0x000009007a437810 */ /* 0x000fe20007ffe0ff */
[----:B------:R-:W-:Y:S01]  /*dcd0*/  FMUL.FTZ R210, R100, R210 ;  /* 0x000000d264d27220 */ /* 0x000fe20000410000 */
[----:B------:R-:W-:Y:S01]  /*dce0*/  IADD3 R75, R122, 0xb00, RZ ;  /* 0x00000b007a4b7810 */ /* 0x000fe20007ffe0ff */
[----:B------:R-:W-:Y:S01]  /*dcf0*/  STS [R17.X4+0x4234], R76 ;  /* 0x0042344c11007388 */ /* 0x000fe20000004800 */
[-C--:B------:R-:W-:Y:S01]  /*dd00*/  LEA.HI.SX32 R42, R49, R122.reuse, 0x1b ;  /* 0x0000007a312a7211 */ /* 0x080fe200078fdaff */
[----:B------:R-:W-:Y:S01]  /*dd10*/  FMUL.FTZ R5, R141, UR34 ;  /* 0x000000228d057c20 */ /* 0x000fe20008410000 */
[-C--:B------:R-:W-:Y:S01]  /*dd20*/  LEA.HI.SX32 R44, R53, R122.reuse, 0x1b ;  /* 0x0000007a352c7211 */ /* 0x080fe200078fdaff */
[----:B------:R-:W-:Y:S01]  /*dd30*/  STS [R17.X4+0x4238], R74 ;  /* 0x0042384a11007388 */ /* 0x000fe20000004800 */
[-C--:B------:R-:W-:Y:S01]  /*dd40*/  LEA.HI.SX32 R49, R63, R122.reuse, 0x1b ;  /* 0x0000007a3f317211 */ /* 0x080fe200078fdaff */
[----:B------:R-:W-:Y:S01]  /*dd50*/  FFMA.FTZ R209, -R100, R209, -RZ ;  /* 0x000000d164d17223 */ /* 0x000fe200000109ff */
[-C--:B------:R-:W-:Y:S01]  /*dd60*/  LEA.HI.SX32 R52, R69, R122.reuse, 0x1b ;  /* 0x0000007a45347211 */ /* 0x080fe200078fdaff */
[----:B------:R1:W-:Y:S01]  /*dd70*/  STS [R17.X4+0x423c], R50 ;  /* 0x00423c3211007388 */ /* 0x0003e20000004800 */
[-C--:B------:R-:W-:Y:S01]  /*dd80*/  LEA.HI.SX32 R53, R71, R122.reuse, 0x1b ;  /* 0x0000007a47357211 */ /* 0x080fe200078fdaff */
[----:B------:R-:W-:Y:S01]  /*dd90*/  FADD.FTZ R7, R146, R7 ;  /* 0x0000000792077221 */ /* 0x000fe20000010000 */
[-C--:B------:R-:W-:Y:S01]  /*dda0*/  LEA.HI.SX32 R54, R73, R122.reuse, 0x1b ;  /* 0x0000007a49367211 */ /* 0x080fe200078fdaff */
[----:B------:R-:W-:Y:S01]  /*ddb0*/  STS [R17.X4+0x4240], R48 ;  /* 0x0042403011007388 */ /* 0x000fe20000004800 */
[-C--:B0-----:R-:W-:Y:S01]  /*ddc0*/  LEA.HI.SX32 R56, R77, R122.reuse, 0x1b ;  /* 0x0000007a4d387211 */ /* 0x081fe200078fdaff */
[----:B------:R-:W-:Y:S01]  /*ddd0*/  FMUL.FTZ R150, R99, R211 ;  /* 0x000000d363967220 */ /* 0x000fe20000410000 */
[-C--:B------:R-:W-:Y:S01]  /*dde0*/  LEA.HI.SX32 R58, R81, R122.reuse, 0x1b ;  /* 0x0000007a513a7211 */ /* 0x080fe200078fdaff */
[----:B------:R-:W-:Y:S01]  /*ddf0*/  STS [R17.X4+0x4244], R72 ;  /* 0x0042444811007388 */ /* 0x000fe20000004800 */
[----:B------:R-:W-:Y:S01]  /*de00*/  LEA.HI.SX32 R63, R135, R122, 0x1b ;  /* 0x0000007a873f7211 */ /* 0x000fe200078fdaff */
[----:B------:R-:W-:Y:S01]  /*de10*/  FFMA.FTZ R145, -R99, R212, -RZ ;  /* 0x000000d463917223 */ /* 0x000fe200000109ff */
[----:B-1----:R-:W-:Y:S01]  /*de20*/  LEA.HI.SX32 R50, R65, R122, 0x1b ;  /* 0x0000007a41327211 */ /* 0x002fe200078fdaff */
[----:B------:R0:W-:Y:S01]  /*de30*/  STS [R17.X4+0x4248], R46 ;  /* 0x0042482e11007388 */ /* 0x0001e20000004800 */
[----:B------:R-:W-:-:S02]  /*de40*/  FFMA.FTZ R5, R16, UR33, -R5 ;  /* 0x0000002110057c23 */ /* 0x000fc40008010805 */
[----:B------:R-:W-:Y:S01]  /*de50*/  FMUL.FTZ R16, R16, UR34 ;  /* 0x0000002210107c20 */ /* 0x000fe20008410000 */
[----:B------:R-:W-:Y:S01]  /*de60*/  STS [R17.X4+0x424c], R70 ;  /* 0x00424c4611007388 */ /* 0x000fe20000004800 */
[----:B------:R-:W-:Y:S02]  /*de70*/  FADD.FTZ R7, R7, R6 ;  /* 0x0000000607077221 */ /* 0x000fe40000010000 */
[----:B------:R-:W-:Y:S01]  /*de80*/  FFMA.FTZ R141, R141, UR33, R16 ;  /* 0x000000218d8d7c23 */ /* 0x000fe20008010010 */
[----:B------:R-:W-:Y:S01]  /*de90*/  STS [R17.X4+0x4250], R66 ;  /* 0x0042504211007388 */ /* 0x000fe20000004800 */
[----:B------:R-:W-:Y:S01]  /*dea0*/  FMUL.FTZ R6, R97, R167 ;  /* 0x000000a761067220 */ /* 0x000fe20000410000 */
[-C--:B0-----:R-:W-:Y:S01]  /*deb0*/  LEA.HI.SX32 R46, R57, R122.reuse, 0x1b ;  /* 0x0000007a392e7211 */ /* 0x081fe200078fdaff */
[----:B------:R-:W-:Y:S01]  /*dec0*/  FMUL.FTZ R16, R96, R169 ;  /* 0x000000a960107220 */ /* 0x000fe20000410000 */
[----:B------:R-:W-:Y:S01]  /*ded0*/  STS [R17.X4+0x4254], R68 ;  /* 0x0042544411007388 */ /* 0x000fe20000004800 */
[----:B------:R-:W-:Y:S01]  /*dee0*/  LEA.HI.SX32 R57, R79, R122, 0x1b ;  /* 0x0000007a4f397211 */ /* 0x000fe200078fdaff */
[----:B------:R-:W-:-:S02]  /*def0*/  FADD.FTZ R3, R148, R3 ;  /* 0x0000000394037221 */ /* 0x000fc40000010000 */
[----:B------:R0:W-:Y:S01]  /*df00*/  STS [R17.X4+0x4258], R62 ;  /* 0x0042583e11007388 */ /* 0x0001e20000004800 */
[----:B------:R-:W-:Y:S02]  /*df10*/  FMUL.FTZ R146, R88, R181 ;  /* 0x000000b558927220 */ /* 0x000fe40000410000 */
[----:B------:R-:W-:Y:S01]  /*df20*/  FMUL.FTZ R148, R87, R183 ;  /* 0x000000b757947220 */ /* 0x000fe20000410000 */
[----:B------:R1:W-:Y:S01]  /*df30*/  STS [R17.X4+0x425c], R64 ;  /* 0x00425c4011007388 */ /* 0x0003e20000004800 */
[----:B------:R-:W-:Y:S02]  /*df40*/  FMUL.FTZ R214, R98, R214 ;  /* 0x000000d662d67220 */ /* 0x000fe40000410000 */
[----:B------:R-:W-:Y:S01]  /*df50*/  FFMA.FTZ R168, -R97, R168, -RZ ;  /* 0x000000a861a87223 */ /* 0x000fe200000109ff */
[----:B------:R2:W-:Y:S01]  /*df60*/  STS [R17.X4+0x4260], R40 ;  /* 0x0042602811007388 */ /* 0x0005e20000004800 */
[----:B------:R-:W-:Y:S01]  /*df70*/  FFMA.FTZ R170, -R96, R170, -RZ ;  /* 0x000000aa60aa7223 */ /* 0x000fe200000109ff */
[----:B0-----:R-:W-:Y:S01]  /*df80*/  LEA.HI.SX32 R62, R133, R122, 0x1b ;  /* 0x0000007a853e7211 */ /* 0x001fe200078fdaff */
[----:B------:R-:W-:Y:S01]  /*df90*/  FFMA.FTZ R172, -R93, R172, -RZ ;  /* 0x000000ac5dac7223 */ /* 0x000fe200000109ff */
[----:B------:R0:W-:Y:S01]  /*dfa0*/  STS [R17.X4+0x4264], R61 ;  /* 0x0042643d11007388 */ /* 0x0001e20000004800 */
[----:B------:R-:W-:Y:S01]  /*dfb0*/  FFMA.FTZ R174, -R92, R174, -RZ ;  /* 0x000000ae5cae7223 */ /* 0x000fe200000109ff */
[----:B-1----:R-:W-:Y:S01]  /*dfc0*/  LEA.HI.SX32 R64, R137, R122, 0x1b ;  /* 0x0000007a89407211 */ /* 0x002fe200078fdaff */
[----:B------:R-:W-:Y:S01]  /*dfd0*/  FFMA.FTZ R176, -R91, R176, -RZ ;  /* 0x000000b05bb07223 */ /* 0x000fe200000109ff */
[----:B------:R1:W-:Y:S01]  /*dfe0*/  STS [R17.X4+0x4268], R37 ;  /* 0x0042682511007388 */ /* 0x0003e20000004800 */
[----:B------:R-:W-:Y:S01]  /*dff0*/  FFMA.FTZ R178, -R90, R178, -RZ ;  /* 0x000000b25ab27223 */ /* 0x000fe200000109ff */
[----:B--2---:R-:W-:Y:S01]  /*e000*/  LEA.HI.SX32 R40, R45, R122, 0x1b ;  /* 0x0000007a2d287211 */ /* 0x004fe200078fdaff */
[----:B------:R-:W-:Y:S01]  /*e010*/  FFMA.FTZ R180, -R89, R180, -RZ ;  /* 0x000000b459b47223 */ /* 0x000fe200000109ff */
[----:B------:R2:W-:Y:S01]  /*e020*/  STS [R17.X4+0x426c], R38 ;  /* 0x00426c2611007388 */ /* 0x0005e20000004800 */
[----:B------:R-:W-:Y:S01]  /*e030*/  LEA.HI.SX32 R45, R55, R122, 0x1b ;  /* 0x0000007a372d7211 */ /* 0x000fe200078fdaff */
[----:B------:R-:W-:Y:S01]  /*e040*/  FFMA.FTZ R182, -R88, R182, -RZ ;  /* 0x000000b658b67223 */ /* 0x000fe200000109ff */
[C---:B0-----:R-:W-:Y:S01]  /*e050*/  IADD3 R61, R122.reuse, 0x780, RZ ;  /* 0x000007807a3d7810 */ /* 0x041fe20007ffe0ff */
[----:B------:R0:W-:Y:S01]  /*e060*/  STS [R17.X4+0x4270], R35 ;  /* 0x0042702311007388 */ /* 0x0001e20000004800 */
[----:B------:R-:W-:Y:S01]  /*e070*/  LEA.HI.SX32 R55, R75, R122, 0x1b ;  /* 0x0000007a4b377211 */ /* 0x000fe200078fdaff */
[----:B------:R-:W-:Y:S01]  /*e080*/  FFMA.FTZ R184, -R87, R184, -RZ ;  /* 0x000000b857b87223 */ /* 0x000fe200000109ff */
[----:B-1----:R-:W-:Y:S01]  /*e090*/  IADD3 R37, R122, 0x80, RZ ;  /* 0x000000807a257810 */ /* 0x002fe20007ffe0ff */
[----:B------:R1:W-:Y:S01]  /*e0a0*/  STS [R17.X4+0x4274], R36 ;  /* 0x0042742411007388 */ /* 0x0003e20000004800 */
[----:B------:R-:W-:Y:S01]  /*e0b0*/  LEA.HI.SX32 R48, R61, R122, 0x1b ;  /* 0x0000007a3d307211 */ /* 0x000fe200078fdaff */
[----:B------:R-:W-:Y:S01]  /*e0c0*/  FFMA.FTZ R186, -R86, R186, -RZ ;  /* 0x000000ba56ba7223 */ /* 0x000fe200000109ff */
[-C--:B--2---:R-:W-:Y:S01]  /*e0d0*/  LEA.HI.SX32 R38, R41, R122.reuse, 0x1b ;  /* 0x0000007a29267211 */ /* 0x084fe200078fdaff */
[----:B------:R2:W-:Y:S01]  /*e0e0*/  STS [R17.X4+0x4278], R30 ;  /* 0x0042781e11007388 */ /* 0x0005e20000004800 */
[----:B------:R-:W-:Y:S01]  /*e0f0*/  LEA.HI.SX32 R41, R47, R122, 0x1b ;  /* 0x0000007a2f297211 */ /* 0x000fe200078fdaff */
[----:B------:R-:W-:Y:S01]  /*e100*/  FMUL.FTZ R188, R85, R188 ;  /* 0x000000bc55bc7220 */ /* 0x000fe20000410000 */
[----:B0-----:R-:W-:Y:S01]  /*e110*/  IADD3 R35, R122, 0x100, RZ ;  /* 0x000001007a237810 */ /* 0x001fe20007ffe0ff */
[----:B------:R0:W-:Y:S01]  /*e120*/  STS [R17.X4+0x427c], R60 ;  /* 0x00427c3c11007388 */ /* 0x0001e20000004800 */
[----:B------:R-:W-:Y:S01]  /*e130*/  LEA.HI.SX32 R47, R59, R122, 0x1b ;  /* 0x0000007a3b2f7211 */ /* 0x000fe200078fdaff */
[----:B------:R-:W-:Y:S01]  /*e140*/  FMUL.FTZ R190, R84, R190 ;  /* 0x000000be54be7220 */ /* 0x000fe20000410000 */
[-C--:B-1----:R-:W-:Y:S01]  /*e150*/  LEA.HI.SX32 R36, R39, R122.reuse, 0x1b ;  /* 0x0000007a27247211 */ /* 0x082fe200078fdaff */
[----:B------:R-:W-:Y:S01]  /*e160*/  BAR.SYNC.DEFER_BLOCKING 0x0 ;  /* 0x0000000000007b1d */ /* 0x000fe20000010000 */
[----:B------:R-:W-:Y:S01]  /*e170*/  LEA.HI.SX32 R39, R43, R122, 0x1b ;  /* 0x0000007a2b277211 */ /* 0x000fe200078fdaff */
[----:B------:R-:W-:Y:S01]  /*e180*/  FFMA.FTZ R192, -R83, R192, -RZ ;  /* 0x000000c053c07223 */ /* 0x000fe200000109ff */
[-C--:B--2---:R-:W-:Y:S01]  /*e190*/  LEA.HI.SX32 R30, R37, R122.reuse, 0x1b ;  /* 0x0000007a251e7211 */ /* 0x084fe200078fdaff */
[----:B------:R-:W-:Y:S01]  /*e1a0*/  FMUL.FTZ R149, R127, UR34 ;  /* 0x000000227f957c20 */ /* 0x000fe20008410000 */
[-C--:B------:R-:W-:Y:S01]  /*e1b0*/  LEA.HI.SX32 R43, R51, R122.reuse, 0x1b ;  /* 0x0000007a332b7211 */ /* 0x080fe200078fdaff */
[----:B------:R-:W-:Y:S01]  /*e1c0*/  FMUL.FTZ R147, R125, UR34 ;  /* 0x000000227d937c20 */ /* 0x000fe20008410000 */
[-C--:B------:R-:W-:Y:S01]  /*e1d0*/  LEA.HI.SX32 R35, R35, R122.reuse, 0x1b ;  /* 0x0000007a23237211 */ /* 0x080fe200078fdaff */
[----:B------:R-:W-:Y:S01]  /*e1e0*/  FMUL.FTZ R140, R140, R5 ;  /* 0x000000058c8c7220 */ /* 0x000fe20000410000 */
[-C--:B------:R-:W-:Y:S01]  /*e1f0*/  LEA.HI.SX32 R37, R139, R122.reuse, 0x1b ;  /* 0x0000007a8b257211 */ /* 0x080fe200078fdaff */
[----:B------:R-:W-:Y:S01]  /*e200*/  FFMA.FTZ R149, R128, UR33, -R149 ;  /* 0x0000002180957c23 */ /* 0x000fe20008010895 */
[-C--:B------:R-:W-:Y:S01]  /*e210*/  LEA.HI.SX32 R51, R67, R122.reuse, 0x1b ;  /* 0x0000007a43337211 */ /* 0x080fe200078fdaff */
[----:B------:R-:W-:Y:S01]  /*e220*/  FFMA.FTZ R147, R126, UR33, -R147 ;  /* 0x000000217e937c23 */ /* 0x000fe20008010893 */
[----:B------:R-:W-:-:S02]  /*e230*/  LEA.HI.SX32 R59, R95, R122, 0x1b ;  /* 0x0000007a5f3b7211 */ /* 0x000fc400078fdaff */
[-C--:B0-----:R-:W-:Y:S02]  /*e240*/  LEA.HI.SX32 R60, R129, R122.reuse, 0x1b ;  /* 0x0000007a813c7211 */ /* 0x081fe400078fdaff */
[----:B------:R-:W-:Y:S01]  /*e250*/  LEA.HI.SX32 R61, R131, R122, 0x1b ;  /* 0x0000007a833d7211 */ /* 0x000fe200078fdaff */
[----:B------:R-:W0:Y:S04]  /*e260*/  LDS R143, [R144.X4+0x4200] ;  /* 0x00420000908f7984 */ /* 0x000e280000004800 */
[----:B------:R-:W1:Y:S04]  /*e270*/  LDS R65, [R30.X4+0x4400] ;  /* 0x004400001e417984 */ /* 0x000e680000004800 */
[----:B------:R-:W2:Y:S04]  /*e280*/  LDS R66, [R35.X4+0x4600] ;  /* 0x0046000023427984 */ /* 0x000ea80000004800 */
[----:B------:R-:W3:Y:S04]  /*e290*/  LDS R67, [R36.X4+0x4800] ;  /* 0x0048000024437984 */ /* 0x000ee80000004800 */
[----:B------:R-:W4:Y:S04]  /*e2a0*/  LDS R68, [R37.X4+0x4a00] ;  /* 0x004a000025447984 */ /* 0x000f280000004800 */
        /* <DEDUP_REMOVED lines=31> */
[----:B-----5:R-:W-:-:S03]  /*e4a0*/  FMUL.FTZ R18, R93, R171 ;  /* 0x000000ab5d127220 */ /* 0x020fc60000410000 */
[----:B------:R5:W-:Y:S01]  /*e4b0*/  STS [R17.X4+0x8418], R6 ;  /* 0x0084180611007388 */ /* 0x000be20000004800 */
[----:B-1----:R-:W-:-:S03]  /*e4c0*/  FMUL.FTZ R150, R86, R185 ;  /* 0x000000b956967220 */ /* 0x002fc60000410000 */
[----:B------:R1:W-:Y:S01]  /*e4d0*/  STS [R17.X4+0x8420], R16 ;  /* 0x0084201011007388 */ /* 0x0003e20000004800 */
[----:B--2---:R-:W-:Y:S02]  /*e4e0*/  FADD.FTZ R142, R7, R4 ;  /* 0x00000004078e7221 */ /* 0x004fe40000010000 */
[----:B------:R-:W-:Y:S01]  /*e4f0*/  FFMA.FTZ R4, -R98, R213, -RZ ;  /* 0x000000d562047223 */ /* 0x000fe200000109ff */
[----:B------:R2:W-:Y:S01]  /*e500*/  STS [R17.X4+0x8428], R18 ;  /* 0x0084281211007388 */ /* 0x0005e20000004800 */
[----:B-----5:R-:W-:Y:S02]  /*e510*/  FMUL.FTZ R6, R91, R175 ;  /* 0x000000af5b067220 */ /* 0x020fe40000410000 */
[----:B------:R-:W-:Y:S01]  /*e520*/  FMUL.FTZ R145, R123, UR34 ;  /* 0x000000227b917c20 */ /* 0x000fe20008410000 */
[----:B------:R5:W-:Y:S01]  /*e530*/  STS [R17.X4+0x8414], R4 ;  /* 0x0084140411007388 */ /* 0x000be20000004800 */
[----:B-1----:R-:W-:Y:S02]  /*e540*/  FMUL.FTZ R16, R90, R177 ;  /* 0x000000b15a107220 */ /* 0x002fe40000410000 */
[----:B------:R-:W-:Y:S01]  /*e550*/  FFMA.FTZ R145, R124, UR33, -R145 ;  /* 0x000000217c917c23 */ /* 0x000fe20008010891 */
[----:B------:R1:W-:Y:S01]  /*e560*/  STS [R17.X4+0x8438], R6 ;  /* 0x0084380611007388 */ /* 0x0003e20000004800 */
[----:B--2---:R-:W-:-:S03]  /*e570*/  FMUL.FTZ R18, R89, R179 ;  /* 0x000000b359127220 */ /* 0x004fc60000410000 */
[----:B------:R2:W-:Y:S01]  /*e580*/  STS [R17.X4+0x8440], R16 ;  /* 0x0084401011007388 */ /* 0x0005e20000004800 */
[----:B-----5:R-:W-:-:S03]  /*e590*/  FMUL.FTZ R4, R92, R173 ;  /* 0x000000ad5c047220 */ /* 0x020fc60000410000 */
[----:B------:R5:W-:Y:S01]  /*e5a0*/  STS [R17.X4+0x8450], R146 ;  /* 0x0084509211007388 */ /* 0x000be20000004800 */
[----:B-1----:R-:W-:-:S03]  /*e5b0*/  FFMA.FTZ R6, -R84, R189, -RZ ;  /* 0x000000bd54067223 */ /* 0x002fc600000109ff */
[----:B------:R1:W-:Y:S01]  /*e5c0*/  STS [R17.X4+0x8430], R4 ;  /* 0x0084300411007388 */ /* 0x0003e20000004800 */
[----:B--2---:R-:W-:-:S03]  /*e5d0*/  FMUL.FTZ R16, R83, R191 ;  /* 0x000000bf53107220 */ /* 0x004fc60000410000 */
[----:B------:R2:W-:Y:S01]  /*e5e0*/  STS [R17.X4+0x8458], R148 ;  /* 0x0084589411007388 */ /* 0x0005e20000004800 */
[----:B-----5:R-:W-:-:S03]  /*e5f0*/  FMUL.FTZ R146, R124, UR34 ;  /* 0x000000227c927c20 */ /* 0x020fc60008410000 */
[----:B------:R5:W-:Y:S01]  /*e600*/  STS [R17.X4+0x8460], R150 ;  /* 0x0084609611007388 */ /* 0x000be20000004800 */
[----:B-1----:R-:W-:-:S03]  /*e610*/  FFMA.FTZ R4, -R85, R187, -RZ ;  /* 0x000000bb55047223 */ /* 0x002fc600000109ff */
[----:B------:R1:W-:Y:S01]  /*e620*/  STS [R17.X4+0x8410], R214 ;  /* 0x008410d611007388 */ /* 0x0003e20000004800 */
[----:B------:R-:W-:Y:S02]  /*e630*/  FFMA.FTZ R146, R123, UR33, R146 ;  /* 0x000000217b927c23 */ /* 0x000fe40008010092 */
[----:B--2---:R-:W-:Y:S01]  /*e640*/  FMUL.FTZ R148, R126, UR34 ;  /* 0x000000227e947c20 */ /* 0x004fe20008410000 */
[----:B------:R1:W-:Y:S01]  /*e650*/  STS [R17.X4+0x841c], R168 ;  /* 0x00841ca811007388 */ /* 0x0003e20000004800 */
[----:B-----5:R-:W-:-:S03]  /*e660*/  FMUL.FTZ R150, R128, UR34 ;  /* 0x0000002280967c20 */ /* 0x020fc60008410000 */
[----:B------:R1:W-:Y:S01]  /*e670*/  STS [R17.X4+0x8424], R170 ;  /* 0x008424aa11007388 */ /* 0x0003e20000004800 */
[----:B------:R-:W-:Y:S02]  /*e680*/  FFMA.FTZ R148, R125, UR33, R148 ;  /* 0x000000217d947c23 */ /* 0x000fe40008010094 */
[----:B------:R-:W-:Y:S01]  /*e690*/  FFMA.FTZ R150, R127, UR33, R150 ;  /* 0x000000217f967c23 */ /* 0x000fe20008010096 */
[----:B------:R1:W-:Y:S04]  /*e6a0*/  STS [R17.X4+0x842c], R172 ;  /* 0x00842cac11007388 */ /* 0x0003e80000004800 */
        /* <DEDUP_REMOVED lines=70> */
.L_x_1659:
[----:B01-34-:R-:W-:Y:S05]  /*eb10*/  BSYNC B0 ;  /* 0x0000000000007941 */ /* 0x01bfea0003800000 */
.L_x_1658:
[----:B------:R-:W-:Y:S01]  /*eb20*/  ULDC.64 UR32, c[0x0][0x298] ;  /* 0x0000a60000207ab9 */ /* 0x000fe20000000a00 */
[----:B------:R-:W-:Y:S01]  /*eb30*/  FADD.FTZ R2, R3, R2 ;  /* 0x0000000203027221 */ /* 0x000fe20000010000 */
[----:B------:R-:W-:Y:S01]  /*eb40*/  USHF.R.U64 UR46, UR32, 0x1, UR33 ;  /* 0x00000001202e7899 */ /* 0x000fe20008001221 */
[----:B------:R0:W1:Y:S01]  /*eb50*/  LDS R3, [R30.X4+0x8600] ;  /* 0x008600001e037984 */ /* 0x0000620000004800 */
[----:B------:R-:W-:Y:S01]  /*eb60*/  USHF.R.U32.HI UR38, URZ, 0x1, UR33 ;  /* 0x000000013f267899 */ /* 0x000fe20008011621 */
[----:B------:R-:W-:Y:S01]  /*eb70*/  SHF.L.U32 R6, R122, 0x2, RZ ;  /* 0x000000027a067819 */ /* 0x000fe200000006ff */
[----:B------:R-:W-:Y:S01]  /*eb80*/  ULDC.64 UR34, c[0x0][0x2c0] ;  /* 0x0000b00000227ab9 */ /* 0x000fe20000000a00 */
[----:B------:R-:W-:Y:S01]  /*eb90*/  SHF.R.U32.HI R7, RZ, 0x1e, R122 ;  /* 0x0000001eff077819 */ /* 0x000fe2000001167a */
[----:B------:R-:W-:Y:S01]  /*eba0*/  ULDC.64 UR32, c[0x0][0x2b8] ;  /* 0x0000ae0000207ab9 */ /* 0x000fe20000000a00 */
[----:B------:R-:W-:Y:S01]  /*ebb0*/  BSSY B0, `(.L_x_1660) ;  /* 0x000003a000007945 */ /* 0x000fe20003800000 */
[----:B------:R-:W-:Y:S01]  /*ebc0*/  USHF.R.U32.HI UR47, URZ, 0x1, UR33 ;  /* 0x000000013f2f7899 */ /* 0x000fe20008011621 */
[----:B------:R-:W-:Y:S01]  /*ebd0*/  ISETP.GE.AND P2, PT, R151, 0x181, PT ;  /* 0x000001819700780c */ /* 0x000fe20003f46270 */
        /* <DEDUP_REMOVED lines=34> */
[----:B------:R-:W-:Y:S01]  /*ee00*/  MOV R17, UR34 ;  /* 0x0000002200117c02 */ /* 0x000fe20008000f00 */
[----:B------:R-:W-:Y:S01]  /*ee10*/  ULDC.64 UR32, c[0x0][0x2b0] ;  /* 0x0000ac0000207ab9 */ /* 0x000fe20000000a00 */
[----:B------:R-:W-:Y:S01]  /*ee20*/  MOV R19, UR34 ;  /* 0x0000002200137c02 */ /* 0x000fe20008000f00 */
[----:B------:R-:W-:Y:S01]  /*ee30*/  ULDC.64 UR34, c[0x0][0x2d0] ;  /* 0x0000b40000227ab9 */ /* 0x000fe20000000a00 */
[----:B------:R-:W-:Y:S01]  /*ee40*/  ISETP.GE.AND P0, PT, R151, 0x81, PT ;  /* 0x000000819700780c */ /* 0x000fe20003f06270 */
        /* <DEDUP_REMOVED lines=14> */
[----:B01----:R0:W-:Y:S04]  /*ef30*/  RED.E.ADD.F32.FTZ.RN.STRONG.GPU [R4.64+-0x3e00], R65 ;  /* 0xffc200410400798e */ /* 0x0031e8000c10e7aa */
[----:B------:R0:W-:Y:S02]  /*ef40*/  RED.E.ADD.F32.FTZ.RN.STRONG.GPU [R6.64+-0x3e00], R3 ;  /* 0xffc200030600798e */ /* 0x0001e4000c10e7aa */
.L_x_1661:
[----:B01----:R-:W-:Y:S05]  /*ef50*/  BSYNC B0 ;  /* 0x0000000000007941 */ /* 0x003fea0003800000 */
.L_x_1660:
[----:B------:R-:W0:Y:S01]  /*ef60*/  LDS R35, [R35.X4+0x8800] ;  /* 0x0088000023237984 */ /* 0x000e220000004800 */
[----:B------:R-:W-:Y:S01]  /*ef70*/  BSSY B0, `(.L_x_1662) ;  /* 0x0000004000007945 */ /* 0x000fe20003800000 */
[----:B------:R-:W-:Y:S05]  /*ef80*/  @!P1 BRA `(.L_x_1663) ;  /* 0x0000002000009947 */ /* 0x000fea0003800000 */
[----:B------:R1:W-:Y:S04]  /*ef90*/  RED.E.ADD.F32.FTZ.RN.STRONG.GPU [R4.64+-0x3c00], R66 ;  /* 0xffc400420400798e */ /* 0x0003e8000c10e7aa */
[----:B0-----:R1:W-:Y:S02]  /*efa0*/  RED.E.ADD.F32.FTZ.RN.STRONG.GPU [R6.64+-0x3c00], R35 ;  /* 0xffc400230600798e */ /* 0x0013e4000c10e7aa */
.L_x_1663:
[----:B------:R-:W-:Y:S05]  /*efb0*/  BSYNC B0 ;  /* 0x0000000000007941 */ /* 0x000fea0003800000 */
.L_x_1662:
[----:B------:R2:W3:Y:S01]  /*efc0*/  LDS R3, [R36.X4+0x8a00] ;  /* 0x008a000024037984 */ /* 0x0004e20000004800 */
[----:B------:R-:W-:Y:S01]  /*efd0*/  BSSY B0, `(.L_x_1664) ;  /* 0x0000004000007945 */ /* 0x000fe20003800000 */
[----:B------:R-:W-:Y:S05]  /*efe0*/  @!P2 BRA `(.L_x_1665) ;  /* 0x000000200000a947 */ /* 0x000fea0003800000 */
[----:B------:R4:W-:Y:S04]  /*eff0*/  RED.E.ADD.F32.FTZ.RN.STRONG.GPU [R4.64+-0x3a00], R67 ;  /* 0xffc600430400798e */ /* 0x0009e8000c10e7aa */
[----:B---3--:R4:W-:Y:S02]  /*f000*/  RED.E.ADD.F32.FTZ.RN.STRONG.GPU [R6.64+-0x3a00], R3 ;  /* 0xffc600030600798e */ /* 0x0089e4000c10e7aa */
.L_x_1665:
[----:B------:R-:W-:Y:S05]  /*f010*/  BSYNC B0 ;  /* 0x0000000000007941 */ /* 0x000fea0003800000 */
.L_x_1664:
[----:B------:R-:W1:Y:S01]  /*f020*/  LDS R37, [R37.X4+0x8c00] ;  /* 0x008c000025257984 */ /* 0x000e620000004800 */
        /* <DEDUP_REMOVED lines=10> */
[----:B-1----:R2:W-:Y:S02]  /*f0d0*/  RED.E.ADD.F32.FTZ.RN.STRONG.GPU [R6.64+-0x3800], R37 ;  /* 0xffc800250600798e */ /* 0x0025e4000c10e7aa */
.L_x_1667:
[----:B------:R-:W-:Y:S05]  /*f0e0*/  BSYNC B0 ;  /* 0x0000000000007941 */ /* 0x000fea0003800000 */
.L_x_1666:
[----:B---34-:R3:W4:Y:S01]  /*f0f0*/  LDS R3, [R38.X4+0x8e00] ;  /* 0x008e000026037984 */ /* 0x0187220000004800 */
[----:B------:R-:W-:Y:S01]  /*f100*/  BSSY B0, `(.L_x_1668) ;  /* 0x0000004000007945 */ /* 0x000fe20003800000 */
[----:B------:R-:W-:Y:S05]  /*f110*/  @!P0 BRA `(.L_x_1669) ;  /* 0x0000002000008947 */ /* 0x000fea0003800000 */
[----:B------:R2:W-:Y:S04]  /*f120*/  RED.E.ADD.F32.FTZ.RN.STRONG.GPU [R4.64+-0x3600], R69 ;  /* 0xffca00450400798e */ /* 0x0005e8000c10e7aa */
[----:B----4-:R2:W-:Y:S02]  /*f130*/  RED.E.ADD.F32.FTZ.RN.STRONG.GPU [R6.64+-0x3600], R3 ;  /* 0xffca00030600798e */ /* 0x0105e4000c10e7aa */
.L_x_1669:
[----:B------:R-:W-:Y:S05]  /*f140*/  BSYNC B0 ;  /* 0x0000000000007941 */ /* 0x000fea0003800000 */
.L_x_1668:
[----:B------:R-:W2:Y:S01]  /*f150*/  LDS R39, [R39.X4+0x9000] ;  /* 0x0090000027277984 */ /* 0x000ea20000004800 */
[----:B------:R-:W-:Y:S01]  /*f160*/  BSSY B0, `(.L_x_1670) ;  /* 0x0000004000007945 */ /* 0x000fe20003800000 */
[----:B------:R-:W-:Y:S05]  /*f170*/  @!P1 BRA `(.L_x_1671) ;  /* 0x0000002000009947 */ /* 0x000fea0003800000 */
[----:B------:R3:W-:Y:S04]  /*f180*/  RED.E.ADD.F32.FTZ.RN.STRONG.GPU [R4.64+-0x3400], R70 ;  /* 0xffcc00460400798e */ /* 0x0007e8000c10e7aa */
[----:B--2---:R3:W-:Y:S02]  /*f190*/  RED.E.ADD.F32.FTZ.RN.STRONG.GPU [R6.64+-0x3400], R39 ;  /* 0xffcc00270600798e */ /* 0x0047e4000c10e7aa */
.L_x_1671:
[----:B------:R-:W-:Y:S05]  /*f1a0*/  BSYNC B0 ;  /* 0x0000000000007941 */ /* 0x000fea0003800000 */
.L_x_1670:
[----:B--2-4-:R2:W4:Y:S01]  /*f1b0*/  LDS R3, [R40.X4+0x9200] ;  /* 0x0092000028037984 */ /* 0x0145220000004800 */
[----:B------:R-:W-:Y:S01]  /*f1c0*/  BSSY B0, `(.L_x_1672) ;  /* 0x0000004000007945 */ /* 0x000fe20003800000 */
[----:B------:R-:W-:Y:S05]  /*f1d0*/  @!P2 BRA `(.L_x_1673) ;  /* 0x000000200000a947 */ /* 0x000fea0003800000 */
[----:B------:R2:W-:Y:S04]  /*f1e0*/  RED.E.ADD.F32.FTZ.RN.STRONG.GPU [R4.64+-0x3200], R71 ;  /* 0xffce00470400798e */ /* 0x0005e8000c10e7aa */
[----:B----4-:R2:W-:Y:S02]  /*f1f0*/  RED.E.ADD.F32.FTZ.RN.STRONG.GPU [R6.64+-0x3200], R3 ;  /* 0xffce00030600798e */ /* 0x0105e4000c10e7aa */
.L_x_1673:
[----:B------:R-:W-:Y:S05]  /*f200*/  BSYNC B0 ;  /* 0x0000000000007941 */ /* 0x000fea0003800000 */
.L_x_1672:
[----:B------:R-:W2:Y:S01]  /*f210*/  LDS R41, [R41.X4+0x9400] ;  /* 0x0094000029297984 */ /* 0x000ea20000004800 */
[----:B------:R-:W-:Y:S01]  /*f220*/  BSSY B0, `(.L_x_1674) ;  /* 0x0000004000007945 */ /* 0x000fe20003800000 */
[----:B------:R-:W-:Y:S05]  /*f230*/  @!P3 BRA `(.L_x_1675) ;  /* 0x000000200000b947 */ /* 0x000fea0003800000 */
[----:B------:R3:W-:Y:S04]  /*f240*/  RED.E.ADD.F32.FTZ.RN.STRONG.GPU [R4.64+-0x3000], R72 ;  /* 0xffd000480400798e */ /* 0x0007e8000c10e7aa */
[----:B--2---:R3:W-:Y:S02]  /*f250*/  RED.E.ADD.F32.FTZ.RN.STRONG.GPU [R6.64+-0x3000], R41 ;  /* 0xffd000290600798e */ /* 0x0047e4000c10e7aa */
.L_x_1675:
[----:B------:R-:W-:Y:S05]  /*f260*/  BSYNC B0 ;  /* 0x0000000000007941 */ /* 0x000fea0003800000 */
.L_x_1674:
[----:B--2-4-:R2:W4:Y:S01]  /*f270*/  LDS R3, [R42.X4+0x9600] ;  /* 0x009600002a037984 */ /* 0x0145220000004800 */
[----:B------:R-:W-:Y:S01]  /*f280*/  BSSY B0, `(.L_x_1676) ;  /* 0x0000004000007945 */ /* 0x000fe20003800000 */
[----:B------:R-:W-:Y:S05]  /*f290*/  @!P4 BRA `(.L_x_1677) ;  /* 0x000000200000c947 */ /* 0x000fea0003800000 */
[----:B------:R2:W-:Y:S04]  /*f2a0*/  RED.E.ADD.F32.FTZ.RN.STRONG.GPU [R4.64+-0x2e00], R73 ;  /* 0xffd200490400798e */ /* 0x0005e8000c10e7aa */
[----:B----4-:R2:W-:Y:S02]  /*f2b0*/  RED.E.ADD.F32.FTZ.RN.STRONG.GPU [R6.64+-0x2e00], R3 ;  /* 0xffd200030600798e */ /* 0x0105e4000c10e7aa */
.L_x_1677:
[----:B------:R-:W-:Y:S05]  /*f2c0*/  BSYNC B0 ;  /* 0x0000000000007941 */ /* 0x000fea0003800000 */
.L_x_1676:
[----:B------:R-:W2:Y:S01]  /*f2d0*/  LDS R43, [R43.X4+0x9800] ;  /* 0x009800002b2b7984 */ /* 0x000ea20000004800 */
[----:B------:R-:W-:Y:S01]  /*f2e0*/  BSSY B0, `(.L_x_1678) ;  /* 0x0000004000007945 */ /* 0x000fe20003800000 */
[----:B------:R-:W-:Y:S05]  /*f2f0*/  @!P5 BRA `(.L_x_1679) ;  /* 0x000000200000d947 */ /* 0x000fea0003800000 */
[----:B------:R3:W-:Y:S04]  /*f300*/  RED.E.ADD.F32.FTZ.RN.STRONG.GPU [R4.64+-0x2c00], R74 ;  /* 0xffd4004a0400798e */ /* 0x0007e8000c10e7aa */
[----:B--2---:R3:W-:Y:S02]  /*f310*/  RED.E.ADD.F32.FTZ.RN.STRONG.GPU [R6.64+-0x2c00], R43 ;  /* 0xffd4002b0600798e */ /* 0x0047e4000c10e7aa */
.L_x_1679:
[----:B------:R-:W-:Y:S05]  /*f320*/  BSYNC B0 ;  /* 0x0000000000007941 */ /* 0x000fea0003800000 */
.L_x_1678:
[----:B--2-4-:R2:W4:Y:S01]  /*f330*/  LDS R3, [R44.X4+0x9a00] ;  /* 0x009a00002c037984 */ /* 0x0145220000004800 */
        /* <DEDUP_REMOVED lines=9> */
[----:B--2---:R2:W-:Y:S04]  /*f3d0*/  RED.E.ADD.F32.FTZ.RN.STRONG.GPU [R4.64+-0x2a00], R75 ;  /* 0xffd6004b0400798e */ /* 0x0045e8000c10e7aa */
[----:B----4-:R2:W-:Y:S02]  /*f3e0*/  RED.E.ADD.F32.FTZ.RN.STRONG.GPU [R6.64+-0x2a00], R3 ;  /* 0xffd600030600798e */ /* 0x0105e4000c10e7aa */
.L_x_1681:
[----:B--2---:R-:W-:Y:S05]  /*f3f0*/  BSYNC B0 ;  /* 0x0000000000007941 */ /* 0x004fea0003800000 */
.L_x_1680:
[----:B------:R-:W2:Y:S01]  /*f400*/  LDS R45, [R45.X4+0x9c00] ;  /* 0x009c00002d2d7984 */ /* 0x000ea20000004800 */
[----:B------:R-:W-:Y:S01]  /*f410*/  BSSY B0, `(.L_x_1682) ;  /* 0x0000004000007945 */ /* 0x000fe20003800000 */
[----:B------:R-:W-:Y:S05]  /*f420*/  @!P0 BRA `(.L_x_1683) ;  /* 0x0000002000008947 */ /* 0x000fea0003800000 */
[----:B------:R3:W-:Y:S04]  /*f430*/  RED.E.ADD.F32.FTZ.RN.STRONG.GPU [R4.64+-0x2800], R76 ;  /* 0xffd8004c0400798e */ /* 0x0007e8000c10e7aa */
[----:B--2---:R3:W-:Y:S02]  /*f440*/  RED.E.ADD.F32.FTZ.RN.STRONG.GPU [R6.64+-0x2800], R45 ;  /* 0xffd8002d0600798e */ /* 0x0047e4000c10e7aa */
.L_x_1683:
[----:B------:R-:W-:Y:S05]  /*f450*/  BSYNC B0 ;  /* 0x0000000000007941 */ /* 0x000fea0003800000 */
.L_x_1682:
[----:B----4-:R4:W3:Y:S01]  /*f460*/  LDS R3, [R46.X4+0x9e00] ;  /* 0x009e00002e037984 */ /* 0x0108e20000004800 */
[----:B------:R-:W-:Y:S01]  /*f470*/  BSSY B0, `(.L_x_1684) ;  /* 0x0000004000007945 */ /* 0x000fe20003800000 */
[----:B------:R-:W-:Y:S05]  /*f480*/  @!P1 BRA `(.L_x_1685) ;  /* 0x0000002000009947 */ /* 0x000fea0003800000 */
[----:B------:R4:W-:Y:S04]  /*f490*/  RED.E.ADD.F32.FTZ.RN.STRONG.GPU [R4.64+-0x2600], R77 ;  /* 0xffda004d0400798e */ /* 0x0009e8000c10e7aa */
[----:B---3--:R4:W-:Y:S02]  /*f4a0*/  RED.E.ADD.F32.FTZ.RN.STRONG.GPU [R6.64+-0x2600], R3 ;  /* 0xffda00030600798e */ /* 0x0089e4000c10e7aa */
.L_x_1685:
[----:B------:R-:W-:Y:S05]  /*f4b0*/  BSYNC B0 ;  /* 0x0000000000007941 */ /* 0x000fea0003800000 */
.L_x_1684:
[----:B------:R-:W4:Y:S01]  /*f4c0*/  LDS R47, [R47.X4+0xa000] ;  /* 0x00a000002f2f7984 */ /* 0x000f220000004800 */
[----:B------:R-:W-:Y:S01]  /*f4d0*/  BSSY B0, `(.L_x_1686) ;  /* 0x0000004000007945 */ /* 0x000fe20003800000 */
[----:B------:R-:W-:Y:S05]  /*f4e0*/  @!P2 BRA `(.L_x_1687) ;  /* 0x000000200000a947 */ /* 0x000fea0003800000 */
[----:B------:R4:W-:Y:S04]  /*f4f0*/  RED.E.ADD.F32.FTZ.RN.STRONG.GPU [R4.64+-0x2400], R78 ;  /* 0xffdc004e0400798e */ /* 0x0009e8000c10e7aa */
[----:B----4-:R4:W-:Y:S02]  /*f500*/  RED.E.ADD.F32.FTZ.RN.STRONG.GPU [R6.64+-0x2400], R47 ;  /* 0xffdc002f0600798e */ /* 0x0109e4000c10e7aa */
.L_x_1687:
[----:B------:R-:W-:Y:S05]  /*f510*/  BSYNC B0 ;  /* 0x0000000000007941 */ /* 0x000fea0003800000 */
.L_x_1686:
[----:B---34-:R3:W4:Y:S01]  /*f520*/  LDS R3, [R48.X4+0xa200] ;  /* 0x00a2000030037984 */ /* 0x0187220000004800 */
[----:B------:R-:W-:Y:S01]  /*f530*/  BSSY B0, `(.L_x_1688) ;  /* 0x0000004000007945 */ /* 0x000fe20003800000 */
[----:B------:R-:W-:Y:S05]  /*f540*/  @!P3 BRA `(.L_x_1689) ;  /* 0x000000200000b947 */ /* 0x000fea0003800000 */
[----:B------:R3:W-:Y:S04]  /*f550*/  RED.E.ADD.F32.FTZ.RN.STRONG.GPU [R4.64+-0x2200], R79 ;  /* 0xffde004f0400798e */ /* 0x0007e8000c10e7aa */
[----:B----4-:R3:W-:Y:S02]  /*f560*/  RED.E.ADD.F32.FTZ.RN.STRONG.GPU [R6.64+-0x2200], R3 ;  /* 0xffde00030600798e */ /* 0x0107e4000c10e7aa */
.L_x_1689:
[----:B------:R-:W-:Y:S05]  /*f570*/  BSYNC B0 ;  /* 0x0000000000007941 */ /* 0x000fea0003800000 */
.L_x_1688:
[----:B------:R-:W3:Y:S01]  /*f580*/  LDS R49, [R49.X4+0xa400] ;  /* 0x00a4000031317984 */ /* 0x000ee20000004800 */
[----:B------:R-:W-:Y:S01]  /*f590*/  BSSY B0, `(.L_x_1690) ;  /* 0x0000004000007945 */ /* 0x000fe20003800000 */
[----:B------:R-:W-:Y:S05]  /*f5a0*/  @!P4 BRA `(.L_x_1691) ;  /* 0x000000200000c947 */ /* 0x000fea0003800000 */
[----:B------:R4:W-:Y:S04]  /*f5b0*/  RED.E.ADD.F32.FTZ.RN.STRONG.GPU [R4.64+-0x2000], R80 ;  /* 0xffe000500400798e */ /* 0x0009e8000c10e7aa */
[----:B---3--:R4:W-:Y:S02]  /*f5c0*/  RED.E.ADD.F32.FTZ.RN.STRONG.GPU [R6.64+-0x2000], R49 ;  /* 0xffe000310600798e */ /* 0x0089e4000c10e7aa */
.L_x_1691:
[----:B------:R-:W-:Y:S05]  /*f5d0*/  BSYNC B0 ;  /* 0x0000000000007941 */ /* 0x000fea0003800000 */
.L_x_1690:
[----:B---34-:R3:W4:Y:S01]  /*f5e0*/  LDS R3, [R50.X4+0xa600] ;  /* 0x00a6000032037984 */ /* 0x0187220000004800 */
[----:B------:R-:W-:Y:S01]  /*f5f0*/  BSSY B0, `(.L_x_1692) ;  /* 0x0000004000007945 */ /* 0x000fe20003800000 */
[----:B------:R-:W-:Y:S05]  /*f600*/  @!P5 BRA `(.L_x_1693) ;  /* 0x000000200000d947 */ /* 0x000fea0003800000 */
[----:B------:R3:W-:Y:S04]  /*f610*/  RED.E.ADD.F32.FTZ.RN.STRONG.GPU [R4.64+-0x1e00], R81 ;  /* 0xffe200510400798e */ /* 0x0007e8000c10e7aa */
[----:B----4-:R3:W-:Y:S02]  /*f620*/  RED.E.ADD.F32.FTZ.RN.STRONG.GPU [R6.64+-0x1e00], R3 ;  /* 0xffe200030600798e */ /* 0x0107e4000c10e7aa */
.L_x_1693:
[----:B------:R-:W-:Y:S05]  /*f630*/  BSYNC B0 ;  /* 0x0000000000007941 */ /* 0x000fea0003800000 */
.L_x_1692:
[----:B------:R-:W3:Y:S01]  /*f640*/  LDS R51, [R51.X4+0xa800] ;  /* 0x00a8000033337984 */ /* 0x000ee20000004800 */
        /* <DEDUP_REMOVED lines=10> */
[----:B---3--:R4:W-:Y:S02]  /*f6f0*/  RED.E.ADD.F32.FTZ.RN.STRONG.GPU [R6.64+-0x1c00], R51 ;  /* 0xffe400330600798e */ /* 0x0089e4000c10e7aa */
.L_x_1695:
[----:B------:R-:W-:Y:S05]  /*f700*/  BSYNC B0 ;  /* 0x0000000000007941 */ /* 0x000fea0003800000 */
.L_x_1694:
[----:B---34-:R3:W4:Y:S01]  /*f710*/  LDS R3, [R52.X4+0xaa00] ;  /* 0x00aa000034037984 */ /* 0x0187220000004800 */
[----:B------:R-:W-:Y:S01]  /*f720*/  BSSY B0, `(.L_x_1696) ;  /* 0x0000004000007945 */ /* 0x000fe20003800000 */
[----:B------:R-:W-:Y:S05]  /*f730*/  @!P0 BRA `(.L_x_1697) ;  /* 0x0000002000008947 */ /* 0x000fea0003800000 */
[----:B------:R3:W-:Y:S04]  /*f740*/  RED.E.ADD.F32.FTZ.RN.STRONG.GPU [R4.64+-0x1a00], R94 ;  /* 0xffe6005e0400798e */ /* 0x0007e8000c10e7aa */
[----:B----4-:R3:W-:Y:S02]  /*f750*/  RED.E.ADD.F32.FTZ.RN.STRONG.GPU [R6.64+-0x1a00], R3 ;  /* 0xffe600030600798e */ /* 0x0107e4000c10e7aa */
.L_x_1697:
[----:B------:R-:W-:Y:S05]  /*f760*/  BSYNC B0 ;  /* 0x0000000000007941 */ /* 0x000fea0003800000 */
.L_x_1696:
[----:B------:R-:W3:Y:S01]  /*f770*/  LDS R53, [R53.X4+0xac00] ;  /* 0x00ac000035357984 */ /* 0x000ee20000004800 */
[----:B------:R-:W-:Y:S01]  /*f780*/  BSSY B0, `(.L_x_1698) ;  /* 0x0000004000007945 */ /* 0x000fe20003800000 */
[----:B------:R-:W-:Y:S05]  /*f790*/  @!P1 BRA `(.L_x_1699) ;  /* 0x0000002000009947 */ /* 0x000fea0003800000 */
[----:B------:R4:W-:Y:S04]  /*f7a0*/  RED.E.ADD.F32.FTZ.RN.STRONG.GPU [R4.64+-0x1800], R95 ;  /* 0xffe8005f0400798e */ /* 0x0009e8000c10e7aa */
[----:B---3--:R4:W-:Y:S02]  /*f7b0*/  RED.E.ADD.F32.FTZ.RN.STRONG.GPU [R6.64+-0x1800], R53 ;  /* 0xffe800350600798e */ /* 0x0089e4000c10e7aa */
.L_x_1699:
[----:B------:R-:W-:Y:S05]  /*f7c0*/  BSYNC B0 ;  /* 0x0000000000007941 */ /* 0x000fea0003800000 */
.L_x_1698:
[----:B---34-:R3:W4:Y:S01]  /*f7d0*/  LDS R3, [R54.X4+0xae00] ;  /* 0x00ae000036037984 */ /* 0x0187220000004800 */
[----:B------:R-:W-:Y:S01]  /*f7e0*/  BSSY B0, `(.L_x_1700) ;  /* 0x0000004000007945 */ /* 0x000fe20003800000 */
[----:B------:R-:W-:Y:S05]  /*f7f0*/  @!P2 BRA `(.L_x_1701) ;  /* 0x000000200000a947 */ /* 0x000fea0003800000 */
[----:B------:R3:W-:Y:S04]  /*f800*/  RED.E.ADD.F32.FTZ.RN.STRONG.GPU [R4.64+-0x1600], R129 ;  /* 0xffea00810400798e */ /* 0x0007e8000c10e7aa */
[----:B----4-:R3:W-:Y:S02]  /*f810*/  RED.E.ADD.F32.FTZ.RN.STRONG.GPU [R6.64+-0x1600], R3 ;  /* 0xffea00030600798e */ /* 0x0107e4000c10e7aa */
.L_x_1701:
[----:B------:R-:W-:Y:S05]  /*f820*/  BSYNC B0 ;  /* 0x0000000000007941 */ /* 0x000fea0003800000 */
.L_x_1700:
[----:B------:R-:W3:Y:S01]  /*f830*/  LDS R55, [R55.X4+0xb000] ;  /* 0x00b0000037377984 */ /* 0x000ee20000004800 */
[----:B------:R-:W-:Y:S01]  /*f840*/  BSSY B0, `(.L_x_1702) ;  /* 0x0000004000007945 */ /* 0x000fe20003800000 */
[----:B------:R-:W-:Y:S05]  /*f850*/  @!P3 BRA `(.L_x_1703) ;  /* 0x000000200000b947 */ /* 0x000fea0003800000 */
[----:B------:R4:W-:Y:S04]  /*f860*/  RED.E.ADD.F32.FTZ.RN.STRONG.GPU [R4.64+-0x1400], R130 ;  /* 0xffec00820400798e */ /* 0x0009e8000c10e7aa */
[----:B---3--:R4:W-:Y:S02]  /*f870*/  RED.E.ADD.F32.FTZ.RN.STRONG.GPU [R6.64+-0x1400], R55 ;  /* 0xffec00370600798e */ /* 0x0089e4000c10e7aa */
.L_x_1703:
[----:B------:R-:W-:Y:S05]  /*f880*/  BSYNC B0 ;  /* 0x0000000000007941 */ /* 0x000fea0003800000 */
.L_x_1702:
[----:B---34-:R3:W4:Y:S01]  /*f890*/  LDS R3, [R56.X4+0xb200] ;  /* 0x00b2000038037984 */ /* 0x0187220000004800 */
[----:B------:R-:W-:Y:S01]  /*f8a0*/  BSSY B0, `(.L_x_1704) ;  /* 0x0000004000007945 */ /* 0x000fe20003800000 */
[----:B------:R-:W-:Y:S05]  /*f8b0*/  @!P4 BRA `(.L_x_1705) ;  /* 0x000000200000c947 */ /* 0x000fea0003800000 */
[----:B------:R3:W-:Y:S04]  /*f8c0*/  RED.E.ADD.F32.FTZ.RN.STRONG.GPU [R4.64+-0x1200], R131 ;  /* 0xffee00830400798e */ /* 0x0007e8000c10e7aa */
[----:B----4-:R3:W-:Y:S02]  /*f8d0*/  RED.E.ADD.F32.FTZ.RN.STRONG.GPU [R6.64+-0x1200], R3 ;  /* 0xffee00030600798e */ /* 0x0107e4000c10e7aa */
.L_x_1705:
[----:B------:R-:W-:Y:S05]  /*f8e0*/  BSYNC B0 ;  /* 0x0000000000007941 */ /* 0x000fea0003800000 */
.L_x_1704:
[----:B------:R-:W3:Y:S01]  /*f8f0*/  LDS R57, [R57.X4+0xb400] ;  /* 0x00b4000039397984 */ /* 0x000ee20000004800 */
[----:B------:R-:W-:Y:S01]  /*f900*/  BSSY B0, `(.L_x_1706) ;  /* 0x0000004000007945 */ /* 0x000fe20003800000 */
[----:B------:R-:W-:Y:S05]  /*f910*/  @!P5 BRA `(.L_x_1707) ;  /* 0x000000200000d947 */ /* 0x000fea0003800000 */
[----:B------:R4:W-:Y:S04]  /*f920*/  RED.E.ADD.F32.FTZ.RN.STRONG.GPU [R4.64+-0x1000], R132 ;  /* 0xfff000840400798e */ /* 0x0009e8000c10e7aa */
[----:B---3--:R4:W-:Y:S02]  /*f930*/  RED.E.ADD.F32.FTZ.RN.STRONG.GPU [R6.64+-0x1000], R57 ;  /* 0xfff000390600798e */ /* 0x0089e4000c10e7aa */
.L_x_1707:
[----:B------:R-:W-:Y:S05]  /*f940*/  BSYNC B0 ;  /* 0x0000000000007941 */ /* 0x000fea0003800000 */
.L_x_1706:
[----:B---34-:R3:W4:Y:S01]  /*f950*/  LDS R3, [R58.X4+0xb600] ;  /* 0x00b600003a037984 */ /* 0x0187220000004800 */
        /* <DEDUP_REMOVED lines=9> */
[----:B---3--:R3:W-:Y:S04]  /*f9f0*/  RED.E.ADD.F32.FTZ.RN.STRONG.GPU [R4.64+-0xe00], R133 ;  /* 0xfff200850400798e */ /* 0x0087e8000c10e7aa */
[----:B----4-:R3:W-:Y:S02]  /*fa00*/  RED.E.ADD.F32.FTZ.RN.STRONG.GPU [R6.64+-0xe00], R3 ;  /* 0xfff200030600798e */ /* 0x0107e4000c10e7aa */
.L_x_1709:
[----:B---3--:R-:W-:Y:S05]  /*fa10*/  BSYNC B0 ;  /* 0x0000000000007941 */ /* 0x008fea0003800000 */
.L_x_1708:
[----:B------:R-:W3:Y:S01]  /*fa20*/  LDS R59, [R59.X4+0xb800] ;  /* 0x00b800003b3b7984 */ /* 0x000ee20000004800 */
[----:B------:R-:W-:Y:S01]  /*fa30*/  BSSY B0, `(.L_x_1710) ;  /* 0x0000004000007945 */ /* 0x000fe20003800000 */
[----:B------:R-:W-:Y:S05]  /*fa40*/  @!P0 BRA `(.L_x_1711) ;  /* 0x0000002000008947 */ /* 0x000fea0003800000 */
[----:B------:R4:W-:Y:S04]  /*fa50*/  RED.E.ADD.F32.FTZ.RN.STRONG.GPU [R4.64+-0xc00], R134 ;  /* 0xfff400860400798e */ /* 0x0009e8000c10e7aa */
[----:B---3--:R4:W-:Y:S02]  /*fa60*/  RED.E.ADD.F32.FTZ.RN.STRONG.GPU [R6.64+-0xc00], R59 ;  /* 0xfff4003b0600798e */ /* 0x0089e4000c10e7aa */
.L_x_1711:
[----:B------:R-:W-:Y:S05]  /*fa70*/  BSYNC B0 ;  /* 0x0000000000007941 */ /* 0x000fea0003800000 */
.L_x_1710:
[----:B----4-:R4:W3:Y:S01]  /*fa80*/  LDS R3, [R60.X4+0xba00] ;  /* 0x00ba00003c037984 */ /* 0x0108e20000004800 */
[----:B------:R-:W-:Y:S01]  /*fa90*/  BSSY B0, `(.L_x_1712) ;  /* 0x0000004000007945 */ /* 0x000fe20003800000 */
[----:B------:R-:W-:Y:S05]  /*faa0*/  @!P1 BRA `(.L_x_1713) ;  /* 0x0000002000009947 */ /* 0x000fea0003800000 */
[----:B------:R4:W-:Y:S04]  /*fab0*/  RED.E.ADD.F32.FTZ.RN.STRONG.GPU [R4.64+-0xa00], R135 ;  /* 0xfff600870400798e */ /* 0x0009e8000c10e7aa */
[----:B---3--:R4:W-:Y:S02]  /*fac0*/  RED.E.ADD.F32.FTZ.RN.STRONG.GPU [R6.64+-0xa00], R3 ;  /* 0xfff600030600798e */ /* 0x0089e4000c10e7aa */
.L_x_1713:
[----:B------:R-:W-:Y:S05]  /*fad0*/  BSYNC B0 ;  /* 0x0000000000007941 */ /* 0x000fea0003800000 */
.L_x_1712:
[----:B------:R-:W4:Y:S01]  /*fae0*/  LDS R61, [R61.X4+0xbc00] ;  /* 0x00bc00003d3d7984 */ /* 0x000f220000004800 */
[----:B------:R-:W-:Y:S01]  /*faf0*/  BSSY B0, `(.L_x_1714) ;  /* 0x0000004000007945 */ /* 0x000fe20003800000 */
[----:B------:R-:W-:Y:S05]  /*fb00*/  @!P2 BRA `(.L_x_1715) ;  /* 0x000000200000a947 */ /* 0x000fea0003800000 */
[----:B------:R4:W-:Y:S04]  /*fb10*/  RED.E.ADD.F32.FTZ.RN.STRONG.GPU [R4.64+-0x800], R136 ;  /* 0xfff800880400798e */ /* 0x0009e8000c10e7aa */
[----:B----4-:R4:W-:Y:S02]  /*fb20*/  RED.E.ADD.F32.FTZ.RN.STRONG.GPU [R6.64+-0x800], R61 ;  /* 0xfff8003d0600798e */ /* 0x0109e4000c10e7aa */
.L_x_1715:
[----:B------:R-:W-:Y:S05]  /*fb30*/  BSYNC B0 ;  /* 0x0000000000007941 */ /* 0x000fea0003800000 */
.L_x_1714:
[----:B---34-:R3:W4:Y:S01]  /*fb40*/  LDS R3, [R62.X4+0xbe00] ;  /* 0x00be00003e037984 */ /* 0x0187220000004800 */
[----:B------:R-:W-:Y:S01]  /*fb50*/  BSSY B0, `(.L_x_1716) ;  /* 0x0000004000007945 */ /* 0x000fe20003800000 */
[----:B------:R-:W-:Y:S05]  /*fb60*/  @!P3 BRA `(.L_x_1717) ;  /* 0x000000200000b947 */ /* 0x000fea0003800000 */
[----:B------:R3:W-:Y:S04]  /*fb70*/  RED.E.ADD.F32.FTZ.RN.STRONG.GPU [R4.64+-0x600], R137 ;  /* 0xfffa00890400798e */ /* 0x0007e8000c10e7aa */
[----:B----4-:R3:W-:Y:S02]  /*fb80*/  RED.E.ADD.F32.FTZ.RN.STRONG.GPU [R6.64+-0x600], R3 ;  /* 0xfffa00030600798e */ /* 0x0107e4000c10e7aa */
.L_x_1717:
[----:B------:R-:W-:Y:S05]  /*fb90*/  BSYNC B0 ;  /* 0x0000000000007941 */ /* 0x000fea0003800000 */
.L_x_1716:
[----:B------:R-:W3:Y:S01]  /*fba0*/  LDS R63, [R63.X4+0xc000] ;  /* 0x00c000003f3f7984 */ /* 0x000ee20000004800 */
[----:B------:R-:W-:Y:S01]  /*fbb0*/  BSSY B0, `(.L_x_1718) ;  /* 0x0000004000007945 */ /* 0x000fe20003800000 */
[----:B------:R-:W-:Y:S05]  /*fbc0*/  @!P4 BRA `(.L_x_1719) ;  /* 0x000000200000c947 */ /* 0x000fea0003800000 */
[----:B------:R4:W-:Y:S04]  /*fbd0*/  RED.E.ADD.F32.FTZ.RN.STRONG.GPU [R4.64+-0x400], R138 ;  /* 0xfffc008a0400798e */ /* 0x0009e8000c10e7aa */
[----:B---3--:R4:W-:Y:S02]  /*fbe0*/  RED.E.ADD.F32.FTZ.RN.STRONG.GPU [R6.64+-0x400], R63 ;  /* 0xfffc003f0600798e */ /* 0x0089e4000c10e7aa */
.L_x_1719:
[----:B------:R-:W-:Y:S05]  /*fbf0*/  BSYNC B0 ;  /* 0x0000000000007941 */ /* 0x000fea0003800000 */
.L_x_1718:
[----:B---34-:R3:W4:Y:S01]  /*fc00*/  LDS R3, [R64.X4+0xc200] ;  /* 0x00c2000040037984 */ /* 0x0187220000004800 */
[----:B------:R-:W-:Y:S01]  /*fc10*/  BSSY B0, `(.L_x_1720) ;  /* 0x0000004000007945 */ /* 0x000fe20003800000 */
[----:B------:R-:W-:Y:S05]  /*fc20*/  @!P5 BRA `(.L_x_1721) ;  /* 0x000000200000d947 */ /* 0x000fea0003800000 */
[----:B------:R3:W-:Y:S04]  /*fc30*/  RED.E.ADD.F32.FTZ.RN.STRONG.GPU [R4.64+-0x200], R139 ;  /* 0xfffe008b0400798e */ /* 0x0007e8000c10e7aa */
[----:B----4-:R3:W-:Y:S02]  /*fc40*/  RED.E.ADD.F32.FTZ.RN.STRONG.GPU [R6.64+-0x200], R3 ;  /* 0xfffe00030600798e */ /* 0x0107e4000c10e7aa */
.L_x_1721:
[----:B------:R-:W-:Y:S05]  /*fc50*/  BSYNC B0 ;  /* 0x0000000000007941 */ /* 0x000fea0003800000 */
.L_x_1720:
[----:B-1-3--:R-:W1:Y:S01]  /*fc60*/  SHFL.DOWN PT, R5, R0, 0x1, 0x1f ;  /* 0x08201f0000057f89 */ /* 0x00ae6200000e0000 */
[----:B------:R-:W-:Y:S01]  /*fc70*/  ISETP.GT.AND P0, PT, R121, 0x1e, PT ;  /* 0x0000001e7900780c */ /* 0x000fe20003f04270 */
[----:B------:R-:W-:Y:S01]  /*fc80*/  FMUL.FTZ R27, R27, R128 ;  /* 0x000000801b1b7220 */ /* 0x000fe20000410000 */
[----:B------:R-:W-:Y:S01]  /*fc90*/  ISETP.NE.AND P1, PT, R121, RZ, PT ;  /* 0x000000ff7900720c */ /* 0x000fe20003f25270 */
[----:B----4-:R-:W3:Y:S01]  /*fca0*/  SHFL.DOWN PT, R3, R2, 0x1, 0x1f ;  /* 0x08201f0002037f89 */ /* 0x010ee200000e0000 */
[----:B------:R-:W-:Y:S01]  /*fcb0*/  ISETP.NE.AND P2, PT, R122, RZ, PT ;  /* 0x000000ff7a00720c */ /* 0x000fe20003f45270 */
[----:B------:R-:W-:Y:S01]  /*fcc0*/  FMUL.FTZ R149, R20, R149 ;  /* 0x0000009514957220 */ /* 0x000fe20000410000 */
[----:B------:R-:W-:Y:S01]  /*fcd0*/  BSSY B0, `(.L_x_1722) ;  /* 0x0000046000007945 */ /* 0x000fe20003800000 */
[----:B------:R-:W-:-:S02]  /*fce0*/  FMUL.FTZ R31, R31, R126 ;  /* 0x0000007e1f1f7220 */ /* 0x000fc40000410000 */
[----:B------:R-:W-:Y:S02]  /*fcf0*/  FMUL.FTZ R147, R22, R147 ;  /* 0x0000009316937220 */ /* 0x000fe40000410000 */
[----:B------:R-:W-:Y:S02]  /*fd00*/  FMUL.FTZ R33, R33, R124 ;  /* 0x0000007c21217220 */ /* 0x000fe40000410000 */
[----:B------:R-:W-:Y:S02]  /*fd10*/  FMUL.FTZ R145, R12, R145 ;  /* 0x000000910c917220 */ /* 0x000fe40000410000 */
[----:B------:R-:W-:Y:S02]  /*fd20*/  FFMA.FTZ R140, R11, R141, R140 ;  /* 0x0000008d0b8c7223 */ /* 0x000fe4000001008c */
[----:B------:R-:W-:Y:S02]  /*fd30*/  FFMA.FTZ R27, R28, R127, R27 ;  /* 0x0000007f1c1b7223 */ /* 0x000fe4000001001b */
[----:B------:R-:W-:-:S02]  /*fd40*/  FFMA.FTZ R150, R21, R150, R149 ;  /* 0x0000009615967223 */ /* 0x000fc40000010095 */
[----:B------:R-:W-:Y:S02]  /*fd50*/  FFMA.FTZ R32, R32, R125, R31 ;  /* 0x0000007d20207223 */ /* 0x000fe4000001001f */
[----:B-1----:R-:W-:Y:S02]  /*fd60*/  @!P0 FADD.FTZ R0, R0, R5 ;  /* 0x0000000500008221 */ /* 0x002fe40000010000 */
[----:B------:R-:W-:Y:S02]  /*fd70*/  FFMA.FTZ R147, R23, R148, R147 ;  /* 0x0000009417937223 */ /* 0x000fe40000010093 */
[----:B---3--:R-:W-:Y:S01]  /*fd80*/  @!P0 FADD.FTZ R2, R2, R3 ;  /* 0x0000000302028221 */ /* 0x008fe20000010000 */
[----:B------:R-:W1:Y:S01]  /*fd90*/  SHFL.DOWN PT, R5, R0, 0x2, 0x1f ;  /* 0x08401f0000057f89 */ /* 0x000e6200000e0000 */
        /* <DEDUP_REMOVED lines=9> */
[----:B------:R-:W-:-:S02]  /*fe30*/  FADD.FTZ R201, R8, R201 ;  /* 0x000000c908c97221 */ /* 0x000fc40000010000 */
[----:B------:R-:W-:Y:S02]  /*fe40*/  FFMA.FTZ R228, R112, R24, R228 ;  /* 0x0000001870e47223 */ /* 0x000fe400000100e4 */
[----:B------:R-:W-:Y:S02]  /*fe50*/  FFMA.FTZ R229, R113, R29, R229 ;  /* 0x0000001d71e57223 */ /* 0x000fe400000100e5 */
[----:B------:R-:W-:Y:S02]  /*fe60*/  FADD.FTZ R200, R9, R200 ;  /* 0x000000c809c87221 */ /* 0x000fe40000010000 */
[----:B-1----:R-:W-:Y:S02]  /*fe70*/  @!P0 FADD.FTZ R0, R0, R5 ;  /* 0x0000000500008221 */ /* 0x002fe40000010000 */
[----:B------:R-:W-:Y:S02]  /*fe80*/  FADD.FTZ R199, R140, R199 ;  /* 0x000000c78cc77221 */ /* 0x000fe40000010000 */
[----:B---3--:R-:W-:Y:S01]  /*fe90*/  @!P0 FADD.FTZ R2, R2, R3 ;  /* 0x0000000302028221 */ /* 0x008fe20000010000 */
[----:B------:R-:W1:Y:S01]  /*fea0*/  SHFL.DOWN PT, R5, R0, 0x4, 0x1f ;  /* 0x08801f0000057f89 */ /* 0x000e6200000e0000 */
[----:B------:R-:W-:Y:S01]  /*feb0*/  ISETP.GT.AND P0, PT, R121, 0x1b, PT ;  /* 0x0000001b7900780c */ /* 0x000fe20003f04270 */
[----:B------:R-:W-:-:S02]  /*fec0*/  FFMA.FTZ R230, R114, R27, R230 ;  /* 0x0000001b72e67223 */ /* 0x000fc400000100e6 */
[----:B------:R-:W3:Y:S01]  /*fed0*/  SHFL.DOWN PT, R3, R2, 0x4, 0x1f ;  /* 0x08801f0002037f89 */ /* 0x000ee200000e0000 */
[----:B------:R-:W-:Y:S02]  /*fee0*/  FFMA.FTZ R231, R115, R32, R231 ;  /* 0x0000002073e77223 */ /* 0x000fe400000100e7 */
[----:B------:R-:W-:Y:S02]  /*fef0*/  FADD.FTZ R198, R25, R198 ;  /* 0x000000c619c67221 */ /* 0x000fe40000010000 */
[----:B------:R-:W-:Y:S02]  /*ff00*/  FFMA.FTZ R232, R116, R33, R232 ;  /* 0x0000002174e87223 */ /* 0x000fe400000100e8 */
[----:B------:R-:W-:Y:S02]  /*ff10*/  FADD.FTZ R197, R26, R197 ;  /* 0x000000c51ac57221 */ /* 0x000fe40000010000 */
[----:B------:R-:W-:Y:S02]  /*ff20*/  FADD.FTZ R196, R15, R196 ;  /* 0x000000c40fc47221 */ /* 0x000fe40000010000 */
[----:B-1----:R-:W-:-:S02]  /*ff30*/  @!P0 FADD.FTZ R0, R0, R5 ;  /* 0x0000000500008221 */ /* 0x002fc40000010000 */
[----:B---3--:R-:W-:-:S03]  /*ff40*/  @!P0 FADD.FTZ R2, R2, R3 ;  /* 0x0000000302028221 */ /* 0x008fc60000010000 */
[----:B------:R-:W1:Y:S01]  /*ff50*/  SHFL.DOWN PT, R5, R0, 0x8, 0x1f ;  /* 0x09001f0000057f89 */ /* 0x000e6200000e0000 */
[----:B------:R-:W-:-:S03]  /*ff60*/  ISETP.GT.AND P0, PT, R121, 0x17, PT ;  /* 0x000000177900780c */ /* 0x000fc60003f04270 */
[----:B------:R-:W3:Y:S10]  /*ff70*/  SHFL.DOWN PT, R3, R2, 0x8, 0x1f ;  /* 0x09001f0002037f89 */ /* 0x000ef400000e0000 */
[----:B-1----:R-:W-:-:S02]  /*ff80*/  @!P0 FADD.FTZ R0, R0, R5 ;  /* 0x0000000500008221 */ /* 0x002fc40000010000 */
[----:B---3--:R-:W-:-:S03]  /*ff90*/  @!P0 FADD.FTZ R2, R2, R3 ;  /* 0x0000000302028221 */ /* 0x008fc60000010000 */
[----:B------:R-:W1:Y:S01]  /*ffa0*/  SHFL.DOWN PT, R5, R0, 0x10, 0x1f ;  /* 0x0a001f0000057f89 */ /* 0x000e6200000e0000 */
[----:B------:R-:W-:-:S03]  /*ffb0*/  ISETP.GT.AND P0, PT, R121, 0xf, PT ;  /* 0x0000000f7900780c */ /* 0x000fc60003f04270 */
[----:B------:R-:W3:Y:S10]  /*ffc0*/  SHFL.DOWN PT, R3, R2, 0x10, 0x1f ;  /* 0x0a001f0002037f89 */ /* 0x000ef400000e0000 */
[----:B-1----:R-:W-:-:S02]  /*ffd0*/  @!P0 FADD.FTZ R0, R0, R5 ;  /* 0x0000000500008221 */ /* 0x002fc40000010000 */
[----:B---3--:R-:W-:-:S03]  /*ffe0*/  @!P0 FADD.FTZ R2, R2, R3 ;  /* 0x0000000302028221 */ /* 0x008fc60000010000 */
[----:B------:R-:W-:-:S05]  /*fff0*/  MOV R3, R0 ;  /* 0x0000000000037202 */ /* 0x000fca0000000f00 */
[----:B------:R1:W-:Y:S04]  /*10000*/  @!P1 STS.64 [R235.X8+0xc608], R2 ;  /* 0x00c60802eb009388 */ /* 0x0003e80000008a00 */
[----:B------:R-:W-:Y:S06]  /*10010*/  BAR.SYNC.DEFER_BLOCKING 0x0 ;  /* 0x0000000000007b1d */ /* 0x000fec0000010000 */
[----:B------:R-:W-:Y:S05]  /*10020*/  @P2 BRA `(.L_x_1723) ;  /* 0x0000010000002947 */ /* 0x000fea0003800000 */
[----:B------:R-:W-:Y:S01]  /*10030*/  ULDC UR32, c[0x0][0x174] ;  /* 0x00005d0000207ab9 */ /* 0x000fe20000000800 */
[----:B------:R-:W3:Y:S01]  /*10040*/  LDS.128 R4, [0xc610] ;  /* 0x00c61000ff047984 */ /* 0x000ee20000000c00 */
[----:B------:R-:W-:-:S02]  /*10050*/  UISETP.NE.AND UP0, UPT, UR26, UR32, UPT ;  /* 0x000000201a00728c */ /* 0x000fc4000bf05270 */
[----:B------:R-:W-:Y:S01]  /*10060*/  USHF.L.U32 UR32, UR7, 0x3, URZ ;  /* 0x0000000307207899 */ /* 0x000fe2000800063f */
[----:B------:R-:W4:Y:S03]  /*10070*/  LDS.64 R8, [0xc620] ;  /* 0x00c62000ff087984 */ /* 0x000f260000000a00 */
[----:B------:R-:W-:-:S13]  /*10080*/  PLOP3.LUT P0, PT, PT, PT, UP0, 0x80, 0x0 ;  /* 0x000000000000781c */ /* 0x000fda0003f0f008 */
[----:B------:R-:W5:Y:S01]  /*10090*/  @P0 LDS.64 R10, [UR32+0xfe80] ;  /* 0x00fe8020ff0a0984 */ /* 0x000f620008000a00 */
[----:B---3--:R-:W-:Y:S02]  /*100a0*/  FADD.FTZ R0, R3, R5 ;  /* 0x0000000503007221 */ /* 0x008fe40000010000 */
[----:B-1----:R-:W-:Y:S02]  /*100b0*/  FADD.FTZ R3, R2, R4 ;  /* 0x0000000402037221 */ /* 0x002fe40000010000 */
[----:B------:R-:W-:Y:S02]  /*100c0*/  FADD.FTZ R0, R7, R0 ;  /* 0x0000000007007221 */ /* 0x000fe40000010000 */
[----:B------:R-:W-:Y:S02]  /*100d0*/  FADD.FTZ R6, R6, R3 ;  /* 0x0000000306067221 */ /* 0x000fe40000010000 */
[----:B----4-:R-:W-:Y:S02]  /*100e0*/  FADD.FTZ R3, R0, R9 ;  /* 0x0000000900037221 */ /* 0x010fe40000010000 */
[----:B------:R-:W-:-:S02]  /*100f0*/  FADD.FTZ R2, R6, R8 ;  /* 0x0000000806027221 */ /* 0x000fc40000010000 */
[----:B-----5:R-:W-:Y:S02]  /*10100*/  @P0 FADD.FTZ R3, R3, R11 ;  /* 0x0000000b03030221 */ /* 0x020fe40000010000 */
[----:B------:R-:W-:-:S05]  /*10110*/  @P0 FADD.FTZ R2, R2, R10 ;  /* 0x0000000a02020221 */ /* 0x000fca0000010000 */
[----:B------:R1:W-:Y:S02]  /*10120*/  STS.64 [UR32+0xfe80], R2 ;  /* 0x00fe8002ff007988 */ /* 0x0003e40008000a20 */
.L_x_1723:
[----:B------:R-:W-:Y:S05]  /*10130*/  BSYNC B0 ;  /* 0x0000000000007941 */ /* 0x000fea0003800000 */
.L_x_1722:
[----:B------:R-:W-:Y:S02]  /*10140*/  UIADD3 UR7, UR7, 0x1, URZ ;  /* 0x0000000107077890 */ /* 0x000fe4000fffe03f */
[----:B------:R-:W-:Y:S02]  /*10150*/  ULDC UR32, c[0x0][0x16c] ;  /* 0x00005b0000207ab9 */ /* 0x000fe40000000800 */
[----:B------:R-:W-:Y:S02]  /*10160*/  UISETP.GE.AND UP0, UPT, UR7, UR32, UPT ;  /* 0x000000200700728c */ /* 0x000fe4000bf06270 */
[----:B------:R-:W-:-:S04]  /*10170*/  UIADD3 UR8, UP1, UR8, 0x1, URZ ;  /* 0x0000000108087890 */ /* 0x000fc8000ff3e03f */
[----:B------:R-:W-:Y:S01]  /*10180*/  PLOP3.LUT P0, PT, PT, PT, UP0, 0x80, 0x0 ;  /* 0x000000000000781c */ /* 0x000fe20003f0f008 */
[----:B------:R-:W-:-:S12]  /*10190*/  UIADD3.X UR9, URZ, UR9, URZ, UP1, !UPT ;  /* 0x000000093f097290 */ /* 0x000fd80008ffe43f */
[----:B012---:R-:W-:Y:S01]  /*101a0*/  @P0 CALL.REL.NOINC `(.L_x_1623) ;  /* 0x0000001000000944 */ /* 0x007fe20003c00000 */
[----:B------:R-:W-:Y:S05]  /*101b0*/  BRA `(.L_x_1724) ;  /* 0xffff524000007947 */ /* 0x000fea000383ffff */
.L_x_1623:
        /* <DEDUP_REMOVED lines=11> */
[----:B------:R-:W-:Y:S01]  /*10270*/  F2FP.BF16.PACK_AB R225, R225, R226 ;  /* 0x000000e2e1e1723e */ /* 0x000fe200000010ff */
[----:B------:R-:W-:Y:S01]  /*10280*/  ULDC.64 UR32, c[0x0][0x2f8] ;  /* 0x0000be0000207ab9 */ /* 0x000fe20000000a00 */
[----:B------:R-:W-:Y:S01]  /*10290*/  PRMT R2, R229, 0x7632, R2 ;  /* 0x00007632e5027816 */ /* 0x000fe20000000002 */
[----:B------:R-:W-:Y:S01]  /*102a0*/  UIMAD UR8, UR13, UR32, URZ ;  /* 0x000000200d0872a4 */ /* 0x000fe2000f8e023f */
[----:B------:R-:W-:Y:S01]  /*102b0*/  PRMT R3, R227, 0x7632, R3 ;  /* 0x00007632e3037816 */ /* 0x000fe20000000003 */
[----:B------:R-:W-:Y:S01]  /*102c0*/  UIMAD UR27, UR12, UR9, UR7 ;  /* 0x000000090c1b72a4 */ /* 0x000fe2000f8e0207 */
        /* <DEDUP_REMOVED lines=17> */
[----:B------:R0:W-:Y:S01]  /*103e0*/  STS.U16 [R119+0xe], R0 ;  /* 0x00000e0077007388 */ /* 0x0001e20000000400 */
[----:B-1----:R-:W-:-:S03]  /*103f0*/  PRMT R3, R219, 0x7632, R3 ;  /* 0x00007632db037816 */ /* 0x002fc60000000003 */
[----:B------:R-:W-:Y:S04]  /*10400*/  STS.U16 [R119+0x4], R229 ;  /* 0x000004e577007388 */ /* 0x000fe80000000400 */
[----:B------:R-:W-:Y:S01]  /*10410*/  STS.U16 [R119+0x8], R227 ;  /* 0x000008e377007388 */ /* 0x000fe20000000400 */
[----:B0-----:R-:W-:-:S03]  /*10420*/  MOV R0, UR28 ;  /* 0x0000001c00007c02 */ /* 0x001fc60008000f00 */
        /* <DEDUP_REMOVED lines=45> */
.L_x_1726:
[----:B------:R-:W-:Y:S05]  /*10700*/  BSYNC B0 ;  /* 0x0000000000007941 */ /* 0x000fea0003800000 */
.L_x_1725:
        /* <DEDUP_REMOVED lines=58> */
[----:B------:R-:W-:Y:S04]  /*10ab0*/  @!P2 STG.E.U16 [R2.64+-0xd00], R31 ;  /* 0xfff3001f0200a986 */ /* 0x000fe8000c10152a */
[----:B------:R-:W-:Y:S04]  /*10ac0*/  @!P3 STG.E.U16 [R2.64+-0xcc0], R33 ;  /* 0xfff340210200b986 */ /* 0x000fe8000c10152a */
[----:B------:R-:W-:Y:S04]  /*10ad0*/  @!P4 STG.E.U16 [R2.64+-0xc80], R35 ;  /* 0xfff380230200c986 */ /* 0x000fe8000c10152a */
[----:B------:R4:W-:Y:S01]  /*10ae0*/  @!P5 STG.E.U16 [R2.64+-0xc40], R37 ;  /* 0xfff3c0250200d986 */ /* 0x0009e2000c10152a */
[----:B------:R-:W-:-:S04]  /*10af0*/  LEA R50, R121, R0, 0x4 ;  /* 0x0000000079327211 */ /* 0x000fc800078e20ff */
[C---:B------:R-:W-:Y:S02]  /*10b00*/  IADD3 R4, R50.reuse, 0x1, RZ ;  /* 0x0000000132047810 */ /* 0x040fe40007ffe0ff */
[C---:B------:R-:W-:Y:S02]  /*10b10*/  IADD3 R7, R50.reuse, 0x3, RZ ;  /* 0x0000000332077810 */ /* 0x040fe40007ffe0ff */
[----:B------:R-:W-:Y:S02]  /*10b20*/  IADD3 R8, R50, 0x4, RZ ;  /* 0x0000000432087810 */ /* 0x000fe40007ffe0ff */
[-C--:B------:R-:W-:Y:S02]  /*10b30*/  LEA.HI.SX32 R4, R4, R50.reuse, 0x1b ;  /* 0x0000003204047211 */ /* 0x080fe400078fdaff */
[-C--:B------:R-:W-:Y:S02]  /*10b40*/  LEA.HI.SX32 R7, R7, R50.reuse, 0x1b ;  /* 0x0000003207077211 */ /* 0x080fe400078fdaff */
[----:B------:R-:W-:-:S02]  /*10b50*/  LEA.HI.SX32 R8, R8, R50, 0x1b ;  /* 0x0000003208087211 */ /* 0x000fc400078fdaff */
[----:B------:R-:W-:Y:S02]  /*10b60*/  SHF.L.U32 R4, R4, 0x1, RZ ;  /* 0x0000000104047819 */ /* 0x000fe400000006ff */
[C---:B0-----:R-:W-:Y:S02]  /*10b70*/  IADD3 R9, R50.reuse, 0x5, RZ ;  /* 0x0000000532097810 */ /* 0x041fe40007ffe0ff */
[----:B------:R-:W-:Y:S02]  /*10b80*/  SHF.L.U32 R7, R7, 0x1, RZ ;  /* 0x0000000107077819 */ /* 0x000fe400000006ff */
[----:B------:R-:W-:Y:S02]  /*10b90*/  IADD3 R10, R50, 0x6, RZ ;  /* 0x00000006320a7810 */ /* 0x000fe40007ffe0ff */
[----:B------:R-:W-:Y:S02]  /*10ba0*/  SHF.L.U32 R8, R8, 0x1, RZ ;  /* 0x0000000108087819 */ /* 0x000fe400000006ff */
[----:B-1----:R-:W-:-:S02]  /*10bb0*/  IADD3 R11, R50, 0x7, RZ ;  /* 0x00000007320b7810 */ /* 0x002fc40007ffe0ff */
[C---:B------:R-:W-:Y:S02]  /*10bc0*/  IADD3 R12, R50.reuse, 0x8, RZ ;  /* 0x00000008320c7810 */ /* 0x040fe40007ffe0ff */
[-C--:B------:R-:W-:Y:S02]  /*10bd0*/  LEA.HI.SX32 R9, R9, R50.reuse, 0x1b ;  /* 0x0000003209097211 */ /* 0x080fe400078fdaff */
[----:B---3--:R-:W-:Y:S02]  /*10be0*/  IADD3 R13, R50, 0x9, RZ ;  /* 0x00000009320d7810 */ /* 0x008fe40007ffe0ff */
[-C--:B------:R-:W-:Y:S02]  /*10bf0*/  LEA.HI.SX32 R10, R10, R50.reuse, 0x1b ;  /* 0x000000320a0a7211 */ /* 0x080fe400078fdaff */
[----:B------:R-:W-:Y:S02]  /*10c00*/  IADD3 R14, R50, 0xa, RZ ;  /* 0x0000000a320e7810 */ /* 0x000fe40007ffe0ff */
[----:B------:R-:W-:-:S02]  /*10c10*/  LEA.HI.SX32 R11, R11, R50, 0x1b ;  /* 0x000000320b0b7211 */ /* 0x000fc400078fdaff */
[----:B----4-:R-:W-:Y:S02]  /*10c20*/  F2FP.BF16.PACK_AB R2, R203, R202 ;  /* 0x000000cacb02723e */ /* 0x010fe400000010ff */
[----:B------:R-:W-:Y:S02]  /*10c30*/  IADD3 R15, R50, 0xb, RZ ;  /* 0x0000000b320f7810 */ /* 0x000fe40007ffe0ff */
[----:B------:R-:W-:Y:S02]  /*10c40*/  LEA.HI.SX32 R12, R12, R50, 0x1b ;  /* 0x000000320c0c7211 */ /* 0x000fe400078fdaff */
[C---:B------:R-:W-:Y:S02]  /*10c50*/  IADD3 R16, R50.reuse, 0xc, RZ ;  /* 0x0000000c32107810 */ /* 0x040fe40007ffe0ff */
[----:B------:R-:W-:Y:S02]  /*10c60*/  SHF.L.U32 R9, R9, 0x1, RZ ;  /* 0x0000000109097819 */ /* 0x000fe400000006ff */
[----:B------:R-:W-:-:S02]  /*10c70*/  IADD3 R17, R50, 0xd, RZ ;  /* 0x0000000d32117810 */ /* 0x000fc40007ffe0ff */
[----:B------:R-:W-:Y:S02]  /*10c80*/  LEA.HI.SX32 R13, R13, R50, 0x1b ;  /* 0x000000320d0d7211 */ /* 0x000fe400078fdaff */
[----:B------:R-:W-:Y:S02]  /*10c90*/  F2FP.BF16.PACK_AB R3, R205, R204 ;  /* 0x000000cccd03723e */ /* 0x000fe400000010ff */
[----:B------:R-:W-:Y:S02]  /*10ca0*/  SHF.L.U32 R10, R10, 0x1, RZ ;  /* 0x000000010a0a7819 */ /* 0x000fe400000006ff */
[----:B------:R-:W-:Y:S02]  /*10cb0*/  IADD3 R18, R50, 0xe, RZ ;  /* 0x0000000e32127810 */ /* 0x000fe40007ffe0ff */
[----:B------:R-:W-:Y:S02]  /*10cc0*/  LEA.HI.SX32 R14, R14, R50, 0x1b ;  /* 0x000000320e0e7211 */ /* 0x000fe400078fdaff */
[----:B------:R-:W-:-:S02]  /*10cd0*/  PRMT R27, R2, 0x7632, R27 ;  /* 0x00007632021b7816 */ /* 0x000fc4000000001b */
[----:B------:R-:W-:Y:S02]  /*10ce0*/  SHF.L.U32 R11, R11, 0x1, RZ ;  /* 0x000000010b0b7819 */ /* 0x000fe400000006ff */
[----:B------:R-:W-:Y:S02]  /*10cf0*/  IADD3 R19, R50, 0xf, RZ ;  /* 0x0000000f32137810 */ /* 0x000fe40007ffe0ff */
[-C--:B------:R-:W-:Y:S02]  /*10d00*/  LEA.HI.SX32 R15, R15, R50.reuse, 0x1b ;  /* 0x000000320f0f7211 */ /* 0x080fe400078fdaff */
[----:B------:R-:W-:Y:S02]  /*10d10*/  SHF.L.U32 R12, R12, 0x1, RZ ;  /* 0x000000010c0c7819 */ /* 0x000fe400000006ff */
[-C--:B------:R-:W-:Y:S02]  /*10d20*/  LEA.HI.SX32 R16, R16, R50.reuse, 0x1b ;  /* 0x0000003210107211 */ /* 0x080fe400078fdaff */
        /* <DEDUP_REMOVED lines=17> */
[----:B------:R-:W-:Y:S02]  /*10e40*/  F2FP.BF16.PACK_AB R198, R199, R198 ;  /* 0x000000c6c7c6723e */ /* 0x000fe400000010ff */
[----:B------:R-:W-:Y:S01]  /*10e50*/  PRMT R21, R196, 0x7632, R21 ;  /* 0x00007632c4157816 */ /* 0x000fe20000000015 */
[----:B------:R-:W-:Y:S01]  /*10e60*/  FADD.FTZ R5, R0, R199 ;  /* 0x000000c700057221 */ /* 0x000fe20000010000 */
[----:B------:R-:W-:-:S02]  /*10e70*/  SHF.L.U32 R6, R6, 0x1, RZ ;  /* 0x0000000106067819 */ /* 0x000fc400000006ff */
[----:B------:R-:W-:Y:S02]  /*10e80*/  PRMT R23, R198, 0x7632, R23 ;  /* 0x00007632c6177816 */ /* 0x000fe40000000017 */
[----:B------:R-:W-:-:S04]  /*10e90*/  F2FP.BF16.PACK_AB R0, R201, R200 ;  /* 0x000000c8c900723e */ /* 0x000fc800000010ff */
[----:B------:R-:W-:Y:S01]  /*10ea0*/  PRMT R25, R0, 0x7632, R25 ;  /* 0x0000763200197816 */ /* 0x000fe20000000019 */
[----:B------:R-:W-:Y:S04]  /*10eb0*/  STS.U16 [R119], R196 ;  /* 0x000000c477007388 */ /* 0x000fe80000000400 */
[----:B------:R0:W-:Y:S04]  /*10ec0*/  STS.U16 [R4+0x2], R21 ;  /* 0x0000021504007388 */ /* 0x0001e80000000400 */
[----:B------:R-:W-:Y:S04]  /*10ed0*/  STS.U16 [R6+0x4], R198 ;  /* 0x000004c606007388 */ /* 0x000fe80000000400 */
[----:B------:R-:W-:Y:S04]  /*10ee0*/  STS.U16 [R7+0x6], R23 ;  /* 0x0000061707007388 */ /* 0x000fe80000000400 */
[----:B------:R1:W-:Y:S01]  /*10ef0*/  STS.U16 [R8+0x8], R0 ;  /* 0x0000080008007388 */ /* 0x0003e20000000400 */
[----:B0-----:R-:W-:-:S03]  /*10f00*/  PRMT R4, R3, 0x7632, R4 ;  /* 0x0000763203047816 */ /* 0x001fc60000000004 */
[----:B------:R-:W-:Y:S01]  /*10f10*/  STS.U16 [R9+0xa], R25 ;  /* 0x00000a1909007388 */ /* 0x000fe20000000400 */
[----:B-1----:R-:W-:-:S03]  /*10f20*/  F2FP.BF16.PACK_AB R0, R207, R206 ;  /* 0x000000cecf00723e */ /* 0x002fc600000010ff */
[----:B------:R0:W-:Y:S01]  /*10f30*/  STS.U16 [R10+0xc], R2 ;  /* 0x00000c020a007388 */ /* 0x0001e20000000400 */
[C---:B------:R-:W-:Y:S02]  /*10f40*/  PRMT R7, R0.reuse, 0x7610, R7 ;  /* 0x0000761000077816 */ /* 0x040fe40000000007 */
[----:B------:R-:W-:Y:S02]  /*10f50*/  PRMT R6, R0, 0x7632, R6 ;  /* 0x0000763200067816 */ /* 0x000fe40000000006 */
[----:B------:R-:W-:Y:S01]  /*10f60*/  F2FP.BF16.PACK_AB R0, R215, R208 ;  /* 0x000000d0d700723e */ /* 0x000fe200000010ff */
[----:B------:R-:W-:Y:S01]  /*10f70*/  STS.U16 [R11+0xe], R27 ;  /* 0x00000e1b0b007388 */ /* 0x000fe20000000400 */
[----:B0-----:R-:W-:-:S03]  /*10f80*/  F2FP.BF16.PACK_AB R2, R164, R216 ;  /* 0x000000d8a402723e */ /* 0x001fc600000010ff */
[----:B------:R0:W-:Y:S01]  /*10f90*/  STS.U16 [R12+0x10], R3 ;  /* 0x000010030c007388 */ /* 0x0001e20000000400 */
[----:B------:R-:W-:-:S03]  /*10fa0*/  PRMT R8, R0, 0x7610, R8 ;  /* 0x0000761000087816 */ /* 0x000fc60000000008 */
[----:B------:R1:W-:Y:S04]  /*10fb0*/  STS.U16 [R13+0x12], R4 ;  /* 0x000012040d007388 */ /* 0x0003e80000000400 */
[----:B------:R-:W-:Y:S01]  /*10fc0*/  STS.U16 [R14+0x14], R7 ;  /* 0x000014070e007388 */ /* 0x000fe20000000400 */
[----:B0-----:R-:W-:-:S03]  /*10fd0*/  PRMT R3, R0, 0x7632, R3 ;  /* 0x0000763200037816 */ /* 0x001fc60000000003 */
[----:B------:R-:W-:Y:S01]  /*10fe0*/  STS.U16 [R15+0x16], R6 ;  /* 0x000016060f007388 */ /* 0x000fe20000000400 */
[----:B-1----:R-:W-:-:S03]  /*10ff0*/  PRMT R4, R2, 0x7632, R4 ;  /* 0x0000763202047816 */ /* 0x002fc60000000004 */
[----:B------:R-:W-:Y:S01]  /*11000*/  STS.U16 [R16+0x18], R8 ;  /* 0x0000180810007388 */ /* 0x000fe20000000400 */
[----:B------:R-:W-:-:S03]  /*11010*/  MOV R0, UR28 ;  /* 0x0000001c00007c02 */ /* 0x000fc60008000f00 */
        /* <DEDUP_REMOVED lines=54> */
.L_x_1728:
[----:B0-----:R-:W-:Y:S05]  /*11380*/  BSYNC B0 ;  /* 0x0000000000007941 */ /* 0x001fea0003800000 */
.L_x_1727:
        /* <DEDUP_REMOVED lines=24> */
[----:B------:R-:W-:Y:S01]  /*11510*/  UIADD3 UR20, UP5, UR20, -0x1000, URZ ;  /* 0xfffff00014147890 */ /* 0x000fe2000ffbe03f */
[----:B------:R-:W-:Y:S01]  /*11520*/  LEA.HI.X R3, R3, R0, R4, 0x1, P0 ;  /* 0x0000000003037211 */ /* 0x000fe200000f0c04 */
[----:B------:R-:W-:Y:S01]  /*11530*/  UIADD3 UR6, UR6, 0x1, URZ ;  /* 0x0000000106067890 */ /* 0x000fe2000fffe03f */
        /* <DEDUP_REMOVED lines=10> */
[-C--:B------:R-:W-:Y:S01]  /*115e0*/  ISETP.GE.AND P0, PT, R28, R25.reuse, PT ;  /* 0x000000191c00720c */ /* 0x080fe20003f06270 */
[----:B------:R-:W-:Y:S01]  /*115f0*/  UIADD3.X UR19, UR19, -0x1, URZ, UP4, !UPT ;  /* 0xffffffff13137890 */ /* 0x000fe2000a7fe43f */
[-C--:B------:R-:W-:Y:S01]  /*11600*/  ISETP.GE.AND P4, PT, R36, R25.reuse, PT ;  /* 0x000000192400720c */ /* 0x080fe20003f86270 */
        /* <DEDUP_REMOVED lines=23> */
.L_x_1617:
        /* <DEDUP_REMOVED lines=35> */
.L_x_1731:
[----:B-1----:R-:W-:Y:S05]  /*119b0*/  BSYNC B0 ;  /* 0x0000000000007941 */ /* 0x002fea0003800000 */
.L_x_1730:
        /* <DEDUP_REMOVED lines=34> */
.L_x_1733:
[----:B------:R-:W3:Y:S02]  /*11be0*/  S2R R7, SR_TID.X ;  /* 0x0000000000077919 */ /* 0x000ee40000002100 */
.L_x_1734:
[----:B-1----:R-:W-:Y:S05]  /*11bf0*/  BSYNC B0 ;  /* 0x0000000000007941 */ /* 0x002fea0003800000 */
.L_x_1732:
[----:B---3--:R-:W-:-:S13]  /*11c00*/  ISETP.GE.AND P0, PT, R7, c[0x0][0x16c], PT ;  /* 0x00005b0007007a0c */ /* 0x008fda0003f06270 */
[----:B------:R-:W-:Y:S05]  /*11c10*/  @P0 EXIT ;  /* 0x000000000000094d */ /* 0x000fea0003800000 */
[----:B------:R-:W-:Y:S02]  /*11c20*/  ULDC.64 UR6, c[0x0][0x288] ;  /* 0x0000a20000067ab9 */ /* 0x000fe40000000a00 */
[----:B------:R-:W-:Y:S02]  /*11c30*/  UIMAD UR11, UR11, UR6, URZ ;  /* 0x000000060b0b72a4 */ /* 0x000fe4000f8e023f */
[----:B0-2---:R-:W-:Y:S02]  /*11c40*/  UIMAD.WIDE.U32 UR4, UR10, UR6, URZ ;  /* 0x000000060a0472a5 */ /* 0x005fe4000f8e003f */
[----:B------:R-:W-:-:S04]  /*11c50*/  UIMAD UR6, UR10, UR7, UR11 ;  /* 0x000000070a0672a4 */ /* 0x000fc8000f8e020b */
[----:B------:R-:W-:Y:S02]  /*11c60*/  UIADD3 UR6, UR5, UR6, URZ ;  /* 0x0000000605067290 */ /* 0x000fe4000fffe03f */
.L_x_1735:
[----:B0-----:R0:W1:Y:S01]  /*11c70*/  LDS.64 R8, [R7.X8+0xfe80] ;  /* 0x00fe800007087984 */ /* 0x0010620000008a00 */
        /* <DEDUP_REMOVED lines=9> */
[----:B0-----:R-:W-:-:S04]  /*11d10*/  IADD3 R7, R7, c[0x0][0x0], RZ ;  /* 0x0000000007077a10 */ /* 0x001fc80007ffe0ff */
[----:B------:R-:W-:Y:S02]  /*11d20*/  IADD3 R3, R5, R3, RZ ;  /* 0x0000000305037210 */ /* 0x000fe40007ffe0ff */
[----:B------:R-:W-:-:S04]  /*11d30*/  LEA R2, P0, R4, c[0x0][0x310], 0x3 ;  /* 0x0000c40004027a11 */ /* 0x000fc800078018ff */
[----:B------:R-:W-:Y:S02]  /*11d40*/  LEA.HI.X R3, R4, c[0x0][0x314], R3, 0x3, P0 ;  /* 0x0000c50004037a11 */ /* 0x000fe400000f1c03 */
[----:B------:R-:W-:-:S03]  /*11d50*/  ISETP.GE.AND P0, PT, R7, c[0x0][0x16c], PT ;  /* 0x00005b0007007a0c */ /* 0x000fc60003f06270 */
[----:B-1----:R0:W-:Y:S04]  /*11d60*/  RED.E.ADD.F32.FTZ.RN.STRONG.GPU [R2.64], R8 ;  /* 0x000000080200798e */ /* 0x0021e8000c10e7aa */
[----:B------:R0:W-:Y:S06]  /*11d70*/  RED.E.ADD.F32.FTZ.RN.STRONG.GPU [R2.64+0x4], R9 ;  /* 0x000004090200798e */ /* 0x0001ec000c10e7aa */
[----:B------:R-:W-:Y:S05]  /*11d80*/  @!P0 BRA `(.L_x_1735) ;  /* 0xfffffee000008947 */ /* 0x000fea000383ffff */
[----:B------:R-:W-:Y:S05]  /*11d90*/  EXIT ;  /* 0x000000000000794d */ /* 0x000fea0003800000 */
.L_x_1628:
[----:B------:R-:W-:Y:S01]  /*11da0*/  HFMA2.MMA R65, -RZ, RZ, 0, 5.9604644775390625e-08 ;  /* 0x00000001ff417435 */ /* 0x000fe200000001ff */
[----:B------:R-:W-:-:S02]  /*11db0*/  MOV R71, R68 ;  /* 0x0000004400477202 */ /* 0x000fc40000000f00 */
[----:B------:R-:W-:Y:S02]  /*11dc0*/  MOV R213, RZ ;  /* 0x000000ff00d57202 */ /* 0x000fe40000000f00 */
[----:B------:R-:W-:Y:S02]  /*11dd0*/  MOV R212, 0xffffffff ;  /* 0xffffffff00d47802 */ /* 0x000fe40000000f00 */
[----:B------:R-:W-:Y:S02]  /*11de0*/  MOV R64, 0x11e00 ;  /* 0x00011e0000407802 */ /* 0x000fe40000000f00 */
[----:B-----5:R-:W-:Y:S05]  /*11df0*/  CALL.REL.NOINC `($__internal_41_$__cuda_sm70_shflsync_up) ;  /* 0x00001de000007944 */ /* 0x020fea0003c00000 */
[----:B-1----:R-:W-:Y:S01]  /*11e00*/  MOV R66, R71 ;  /* 0x0000004700427202 */ /* 0x002fe20000000f00 */
[----:B------:R-:W-:Y:S05]  /*11e10*/  BRA `(.L_x_1736) ;  /* 0xffff768000007947 */ /* 0x000fea000383ffff */
.L_x_1629:
[----:B------:R-:W-:Y:S01]  /*11e20*/  HFMA2.MMA R65, -RZ, RZ, 0, 5.9604644775390625e-08 ;  /* 0x00000001ff417435 */ /* 0x000fe200000001ff */
[----:B------:R-:W-:Y:S02]  /*11e30*/  MOV R71, R69 ;  /* 0x0000004500477202 */ /* 0x000fe40000000f00 */
[----:B------:R-:W-:Y:S02]  /*11e40*/  MOV R213, RZ ;  /* 0x000000ff00d57202 */ /* 0x000fe40000000f00 */
[----:B------:R-:W-:-:S02]  /*11e50*/  MOV R212, 0xffffffff ;  /* 0xffffffff00d47802 */ /* 0x000fc40000000f00 */
[----:B------:R-:W-:Y:S02]  /*11e60*/  MOV R64, 0x11e80 ;  /* 0x00011e8000407802 */ /* 0x000fe40000000f00 */
[----:B01---5:R-:W-:Y:S05]  /*11e70*/  CALL.REL.NOINC `($__internal_41_$__cuda_sm70_shflsync_up) ;  /* 0x00001d6000007944 */ /* 0x023fea0003c00000 */
[----:B------:R-:W-:Y:S01]  /*11e80*/  HFMA2.MMA R65, -RZ, RZ, 0, 5.9604644775390625e-08 ;  /* 0x00000001ff417435 */ /* 0x000fe200000001ff */
[----:B-1----:R-:W-:Y:S02]  /*11e90*/  MOV R67, R71 ;  /* 0x0000004700437202 */ /* 0x002fe40000000f00 */
[----:B------:R-:W-:Y:S02]  /*11ea0*/  MOV R71, R211 ;  /* 0x000000d300477202 */ /* 0x000fe40000000f00 */
[----:B------:R-:W-:Y:S02]  /*11eb0*/  MOV R213, RZ ;  /* 0x000000ff00d57202 */ /* 0x000fe40000000f00 */
[----:B------:R-:W-:Y:S02]  /*11ec0*/  MOV R212, 0xffffffff ;  /* 0xffffffff00d47802 */ /* 0x000fe40000000f00 */
[----:B------:R-:W-:Y:S02]  /*11ed0*/  MOV R64, 0x11ef0 ;  /* 0x00011ef000407802 */ /* 0x000fe40000000f00 */
[----:B------:R-:W-:Y:S05]  /*11ee0*/  CALL.REL.NOINC `($__internal_41_$__cuda_sm70_shflsync_up) ;  /* 0x00001cf000007944 */ /* 0x000fea0003c00000 */
[----:B------:R-:W-:Y:S01]  /*11ef0*/  HFMA2.MMA R65, -RZ, RZ, 0, 5.9604644775390625e-08 ;  /* 0x00000001ff417435 */ /* 0x000fe200000001ff */
[----:B-1----:R-:W-:-:S02]  /*11f00*/  MOV R70, R71 ;  /* 0x0000004700467202 */ /* 0x002fc40000000f00 */
[----:B------:R-:W-:Y:S02]  /*11f10*/  MOV R71, R210 ;  /* 0x000000d200477202 */ /* 0x000fe40000000f00 */
[----:B------:R-:W-:Y:S02]  /*11f20*/  MOV R213, RZ ;  /* 0x000000ff00d57202 */ /* 0x000fe40000000f00 */
[----:B------:R-:W-:Y:S02]  /*11f30*/  MOV R212, 0xffffffff ;  /* 0xffffffff00d47802 */ /* 0x000fe40000000f00 */
[----:B------:R-:W-:Y:S02]  /*11f40*/  MOV R64, 0x11f60 ;  /* 0x00011f6000407802 */ /* 0x000fe40000000f00 */
[----:B------:R-:W-:Y:S05]  /*11f50*/  CALL.REL.NOINC `($__internal_41_$__cuda_sm70_shflsync_up) ;  /* 0x00001c8000007944 */ /* 0x000fea0003c00000 */
        /* <DEDUP_REMOVED lines=20> */
[----:B------:R-:W-:Y:S05]  /*120a0*/  CALL.REL.NOINC `($__internal_41_$__cuda_sm70_shflsync_up) ;  /* 0x00001b3000007944 */ /* 0x000fea0003c00000 */
[----:B------:R-:W-:Y:S01]  /*120b0*/  HFMA2.MMA R65, -RZ, RZ, 0, 1.1920928955078125e-07 ;  /* 0x00000002ff417435 */ /* 0x000fe200000001ff */
[----:B-1----:R-:W-:Y:S02]  /*120c0*/  MOV R66, R71 ;  /* 0x0000004700427202 */ /* 0x002fe40000000f00 */
[----:B------:R-:W-:Y:S02]  /*120d0*/  MOV R71, R69 ;  /* 0x0000004500477202 */ /* 0x000fe40000000f00 */
[----:B------:R-:W-:Y:S02]  /*120e0*/  MOV R213, RZ ;  /* 0x000000ff00d57202 */ /* 0x000fe40000000f00 */
[----:B------:R-:W-:-:S02]  /*120f0*/  MOV R212, 0xffffffff ;  /* 0xffffffff00d47802 */ /* 0x000fc40000000f00 */
[----:B------:R-:W-:Y:S02]  /*12100*/  MOV R64, 0x12120 ;  /* 0x0001212000407802 */ /* 0x000fe40000000f00 */
[----:B------:R-:W-:Y:S05]  /*12110*/  CALL.REL.NOINC `($__internal_41_$__cuda_sm70_shflsync_up) ;  /* 0x00001ac000007944 */ /* 0x000fea0003c00000 */
[----:B------:R-:W-:Y:S01]  /*12120*/  HFMA2.MMA R65, -RZ, RZ, 0, 1.1920928955078125e-07 ;  /* 0x00000002ff417435 */ /* 0x000fe200000001ff */
[----:B-1----:R-:W-:Y:S02]  /*12130*/  MOV R67, R71 ;  /* 0x0000004700437202 */ /* 0x002fe40000000f00 */
[----:B------:R-:W-:Y:S02]  /*12140*/  MOV R71, R211 ;  /* 0x000000d300477202 */ /* 0x000fe40000000f00 */
[----:B------:R-:W-:Y:S02]  /*12150*/  MOV R213, RZ ;  /* 0x000000ff00d57202 */ /* 0x000fe40000000f00 */
[----:B------:R-:W-:Y:S02]  /*12160*/  MOV R212, 0xffffffff ;  /* 0xffffffff00d47802 */ /* 0x000fe40000000f00 */
[----:B------:R-:W-:Y:S02]  /*12170*/  MOV R64, 0x12190 ;  /* 0x0001219000407802 */ /* 0x000fe40000000f00 */
[----:B------:R-:W-:Y:S05]  /*12180*/  CALL.REL.NOINC `($__internal_41_$__cuda_sm70_shflsync_up) ;  /* 0x00001a5000007944 */ /* 0x000fea0003c00000 */
[----:B------:R-:W-:Y:S01]  /*12190*/  HFMA2.MMA R65, -RZ, RZ, 0, 1.1920928955078125e-07 ;  /* 0x00000002ff417435 */ /* 0x000fe200000001ff */
[----:B-1----:R-:W-:-:S02]  /*121a0*/  MOV R70, R71 ;  /* 0x0000004700467202 */ /* 0x002fc40000000f00 */
[----:B------:R-:W-:Y:S02]  /*121b0*/  MOV R71, R210 ;  /* 0x000000d200477202 */ /* 0x000fe40000000f00 */
[----:B------:R-:W-:Y:S02]  /*121c0*/  MOV R213, RZ ;  /* 0x000000ff00d57202 */ /* 0x000fe40000000f00 */
[----:B------:R-:W-:Y:S02]  /*121d0*/  MOV R212, 0xffffffff ;  /* 0xffffffff00d47802 */ /* 0x000fe40000000f00 */
[----:B------:R-:W-:Y:S02]  /*121e0*/  MOV R64, 0x12200 ;  /* 0x0001220000407802 */ /* 0x000fe40000000f00 */
[----:B------:R-:W-:Y:S05]  /*121f0*/  CALL.REL.NOINC `($__internal_41_$__cuda_sm70_shflsync_up) ;  /* 0x000019e000007944 */ /* 0x000fea0003c00000 */
        /* <DEDUP_REMOVED lines=18> */
[----:B------:R-:W-:Y:S05]  /*12320*/  CALL.REL.NOINC `($__internal_41_$__cuda_sm70_shflsync_up) ;  /* 0x000018b000007944 */ /* 0x000fea0003c00000 */
[----:B------:R-:W-:Y:S01]  /*12330*/  HFMA2.MMA R65, -RZ, RZ, 0, 2.384185791015625e-07 ;  /* 0x00000004ff417435 */ /* 0x000fe200000001ff */
[----:B-1----:R-:W-:Y:S02]  /*12340*/  MOV R66, R71 ;  /* 0x0000004700427202 */ /* 0x002fe40000000f00 */
[----:B------:R-:W-:Y:S02]  /*12350*/  MOV R71, R69 ;  /* 0x0000004500477202 */ /* 0x000fe40000000f00 */
[----:B------:R-:W-:Y:S02]  /*12360*/  MOV R213, RZ ;  /* 0x000000ff00d57202 */ /* 0x000fe40000000f00 */
[----:B------:R-:W-:Y:S02]  /*12370*/  MOV R212, 0xffffffff ;  /* 0xffffffff00d47802 */ /* 0x000fe40000000f00 */
[----:B------:R-:W-:Y:S02]  /*12380*/  MOV R64, 0x123a0 ;  /* 0x000123a000407802 */ /* 0x000fe40000000f00 */
[----:B------:R-:W-:Y:S05]  /*12390*/  CALL.REL.NOINC `($__internal_41_$__cuda_sm70_shflsync_up) ;  /* 0x0000184000007944 */ /* 0x000fea0003c00000 */
[----:B------:R-:W-:Y:S01]  /*123a0*/  HFMA2.MMA R65, -RZ, RZ, 0, 2.384185791015625e-07 ;  /* 0x00000004ff417435 */ /* 0x000fe200000001ff */
[----:B-1----:R-:W-:-:S02]  /*123b0*/  MOV R67, R71 ;  /* 0x0000004700437202 */ /* 0x002fc40000000f00 */
[----:B------:R-:W-:Y:S02]  /*123c0*/  MOV R71, R70 ;  /* 0x0000004600477202 */ /* 0x000fe40000000f00 */
[----:B------:R-:W-:Y:S02]  /*123d0*/  MOV R213, RZ ;  /* 0x000000ff00d57202 */ /* 0x000fe40000000f00 */
[----:B------:R-:W-:Y:S02]  /*123e0*/  MOV R212, 0xffffffff ;  /* 0xffffffff00d47802 */ /* 0x000fe40000000f00 */
[----:B------:R-:W-:Y:S02]  /*123f0*/  MOV R64, 0x12410 ;  /* 0x0001241000407802 */ /* 0x000fe40000000f00 */
[----:B------:R-:W-:Y:S05]  /*12400*/  CALL.REL.NOINC `($__internal_41_$__cuda_sm70_shflsync_up) ;  /* 0x000017d000007944 */ /* 0x000fea0003c00000 */
[----:B------:R-:W-:Y:S01]  /*12410*/  HFMA2.MMA R65, -RZ, RZ, 0, 2.384185791015625e-07 ;  /* 0x00000004ff417435 */ /* 0x000fe200000001ff */
[----:B-1----:R-:W-:Y:S02]  /*12420*/  MOV R211, R71 ;  /* 0x0000004700d37202 */ /* 0x002fe40000000f00 */
[----:B------:R-:W-:Y:S02]  /*12430*/  MOV R71, R210 ;  /* 0x000000d200477202 */ /* 0x000fe40000000f00 */
[----:B------:R-:W-:-:S02]  /*12440*/  MOV R213, RZ ;  /* 0x000000ff00d57202 */ /* 0x000fc40000000f00 */
[----:B------:R-:W-:Y:S02]  /*12450*/  MOV R212, 0xffffffff ;  /* 0xffffffff00d47802 */ /* 0x000fe40000000f00 */
[----:B------:R-:W-:Y:S02]  /*12460*/  MOV R64, 0x12480 ;  /* 0x0001248000407802 */ /* 0x000fe40000000f00 */
[----:B------:R-:W-:Y:S05]  /*12470*/  CALL.REL.NOINC `($__internal_41_$__cuda_sm70_shflsync_up) ;  /* 0x0000176000007944 */ /* 0x000fea0003c00000 */
        /* <DEDUP_REMOVED lines=17> */
[----:B------:R-:W-:Y:S05]  /*12590*/  CALL.REL.NOINC `($__internal_41_$__cuda_sm70_shflsync_up) ;  /* 0x0000164000007944 */ /* 0x000fea0003c00000 */
[----:B------:R-:W-:Y:S01]  /*125a0*/  HFMA2.MMA R65, -RZ, RZ, 0, 4.76837158203125e-07 ;  /* 0x00000008ff417435 */ /* 0x000fe200000001ff */
[----:B-1----:R-:W-:-:S02]  /*125b0*/  MOV R66, R71 ;  /* 0x0000004700427202 */ /* 0x002fc40000000f00 */
[----:B------:R-:W-:Y:S02]  /*125c0*/  MOV R71, R67 ;  /* 0x0000004300477202 */ /* 0x000fe40000000f00 */
[----:B------:R-:W-:Y:S02]  /*125d0*/  MOV R213, RZ ;  /* 0x000000ff00d57202 */ /* 0x000fe40000000f00 */
[----:B------:R-:W-:Y:S02]  /*125e0*/  MOV R212, 0xffffffff ;  /* 0xffffffff00d47802 */ /* 0x000fe40000000f00 */
[----:B------:R-:W-:Y:S02]  /*125f0*/  MOV R64, 0x12610 ;  /* 0x0001261000407802 */ /* 0x000fe40000000f00 */
[----:B------:R-:W-:Y:S05]  /*12600*/  CALL.REL.NOINC `($__internal_41_$__cuda_sm70_shflsync_up) ;  /* 0x000015d000007944 */ /* 0x000fea0003c00000 */
[----:B------:R-:W-:Y:S01]  /*12610*/  HFMA2.MMA R65, -RZ, RZ, 0, 4.76837158203125e-07 ;  /* 0x00000008ff417435 */ /* 0x000fe200000001ff */
[----:B-1----:R-:W-:Y:S02]  /*12620*/  MOV R69, R71 ;  /* 0x0000004700457202 */ /* 0x002fe40000000f00 */
[----:B------:R-:W-:Y:S02]  /*12630*/  MOV R71, R70 ;  /* 0x0000004600477202 */ /* 0x000fe40000000f00 */
[----:B------:R-:W-:-:S02]  /*12640*/  MOV R213, RZ ;  /* 0x000000ff00d57202 */ /* 0x000fc40000000f00 */
[----:B------:R-:W-:Y:S02]  /*12650*/  MOV R212, 0xffffffff ;  /* 0xffffffff00d47802 */ /* 0x000fe40000000f00 */
[----:B------:R-:W-:Y:S02]  /*12660*/  MOV R64, 0x12680 ;  /* 0x0001268000407802 */ /* 0x000fe40000000f00 */
[----:B------:R-:W-:Y:S05]  /*12670*/  CALL.REL.NOINC `($__internal_41_$__cuda_sm70_shflsync_up) ;  /* 0x0000156000007944 */ /* 0x000fea0003c00000 */
[----:B------:R-:W-:Y:S01]  /*12680*/  HFMA2.MMA R65, -RZ, RZ, 0, 4.76837158203125e-07 ;  /* 0x00000008ff417435 */ /* 0x000fe200000001ff */
[----:B-1----:R-:W-:Y:S02]  /*12690*/  MOV R211, R71 ;  /* 0x0000004700d37202 */ /* 0x002fe40000000f00 */
[----:B------:R-:W-:Y:S02]  /*126a0*/  MOV R71, R210 ;  /* 0x000000d200477202 */ /* 0x000fe40000000f00 */
[----:B------:R-:W-:Y:S02]  /*126b0*/  MOV R213, RZ ;  /* 0x000000ff00d57202 */ /* 0x000fe40000000f00 */
[----:B------:R-:W-:Y:S02]  /*126c0*/  MOV R212, 0xffffffff ;  /* 0xffffffff00d47802 */ /* 0x000fe40000000f00 */
[----:B------:R-:W-:-:S02]  /*126d0*/  MOV R64, 0x126f0 ;  /* 0x000126f000407802 */ /* 0x000fc40000000f00 */
[----:B------:R-:W-:Y:S05]  /*126e0*/  CALL.REL.NOINC `($__internal_41_$__cuda_sm70_shflsync_up) ;  /* 0x000014f000007944 */ /* 0x000fea0003c00000 */
        /* <DEDUP_REMOVED lines=19> */
[----:B------:R-:W-:Y:S05]  /*12820*/  CALL.REL.NOINC `($__internal_41_$__cuda_sm70_shflsync_up) ;  /* 0x000013b000007944 */ /* 0x000fea0003c00000 */
[----:B------:R-:W-:Y:S01]  /*12830*/  HFMA2.MMA R65, -RZ, RZ, 0, 9.5367431640625e-07 ;  /* 0x00000010ff417435 */ /* 0x000fe200000001ff */
[----:B-1----:R-:W-:Y:S02]  /*12840*/  MOV R66, R71 ;  /* 0x0000004700427202 */ /* 0x002fe40000000f00 */
[----:B------:R-:W-:Y:S02]  /*12850*/  MOV R71, R67 ;  /* 0x0000004300477202 */ /* 0x000fe40000000f00 */
[----:B------:R-:W-:Y:S02]  /*12860*/  MOV R213, RZ ;  /* 0x000000ff00d57202 */ /* 0x000fe40000000f00 */
[----:B------:R-:W-:Y:S02]  /*12870*/  MOV R212, 0xffffffff ;  /* 0xffffffff00d47802 */ /* 0x000fe40000000f00 */
[----:B------:R-:W-:-:S02]  /*12880*/  MOV R64, 0x128a0 ;  /* 0x000128a000407802 */ /* 0x000fc40000000f00 */
[----:B------:R-:W-:Y:S05]  /*12890*/  CALL.REL.NOINC `($__internal_41_$__cuda_sm70_shflsync_up) ;  /* 0x0000134000007944 */ /* 0x000fea0003c00000 */
[----:B------:R-:W-:Y:S01]  /*128a0*/  HFMA2.MMA R65, -RZ, RZ, 0, 9.5367431640625e-07 ;  /* 0x00000010ff417435 */ /* 0x000fe200000001ff */
[----:B-1----:R-:W-:-:S02]  /*128b0*/  MOV R67, R71 ;  /* 0x0000004700437202 */ /* 0x002fc40000000f00 */
[----:B------:R-:W-:Y:S02]  /*128c0*/  MOV R71, R70 ;  /* 0x0000004600477202 */ /* 0x000fe40000000f00 */
[----:B------:R-:W-:Y:S02]  /*128d0*/  MOV R213, RZ ;  /* 0x000000ff00d57202 */ /* 0x000fe40000000f00 */
[----:B------:R-:W-:Y:S02]  /*128e0*/  MOV R212, 0xffffffff ;  /* 0xffffffff00d47802 */ /* 0x000fe40000000f00 */
[----:B------:R-:W-:Y:S02]  /*128f0*/  MOV R64, 0x12910 ;  /* 0x0001291000407802 */ /* 0x000fe40000000f00 */
[----:B------:R-:W-:Y:S05]  /*12900*/  CALL.REL.NOINC `($__internal_41_$__cuda_sm70_shflsync_up) ;  /* 0x000012d000007944 */ /* 0x000fea0003c00000 */
[----:B------:R-:W-:Y:S01]  /*12910*/  HFMA2.MMA R65, -RZ, RZ, 0, 9.5367431640625e-07 ;  /* 0x00000010ff417435 */ /* 0x000fe200000001ff */
[----:B-1----:R-:W-:Y:S02]  /*12920*/  MOV R70, R71 ;  /* 0x0000004700467202 */ /* 0x002fe40000000f00 */
[----:B------:R-:W-:Y:S02]  /*12930*/  MOV R71, R210 ;  /* 0x000000d200477202 */ /* 0x000fe40000000f00 */
[----:B------:R-:W-:-:S02]  /*12940*/  MOV R213, RZ ;  /* 0x000000ff00d57202 */ /* 0x000fc40000000f00 */
[----:B------:R-:W-:Y:S02]  /*12950*/  MOV R212, 0xffffffff ;  /* 0xffffffff00d47802 */ /* 0x000fe40000000f00 */
[----:B------:R-:W-:Y:S02]  /*12960*/  MOV R64, 0x12980 ;  /* 0x0001298000407802 */ /* 0x000fe40000000f00 */
[----:B------:R-:W-:Y:S05]  /*12970*/  CALL.REL.NOINC `($__internal_41_$__cuda_sm70_shflsync_up) ;  /* 0x0000126000007944 */ /* 0x000fea0003c00000 */
[----:B-1----:R-:W-:Y:S01]  /*12980*/  MOV R64, R71 ;  /* 0x0000004700407202 */ /* 0x002fe20000000f00 */
[----:B------:R-:W-:Y:S05]  /*12990*/  BRA `(.L_x_1737) ;  /* 0xffff6f4000007947 */ /* 0x000fea000383ffff */
.L_x_1634:
[----:B------:R-:W-:Y:S01]  /*129a0*/  HFMA2.MMA R65, -RZ, RZ, 0, 5.9604644775390625e-08 ;  /* 0x00000001ff417435 */ /* 0x000fe200000001ff */
[----:B------:R-:W-:Y:S02]  /*129b0*/  MOV R213, RZ ;  /* 0x000000ff00d57202 */ /* 0x000fe40000000f00 */
[----:B------:R-:W-:Y:S02]  /*129c0*/  MOV R212, 0xffffffff ;  /* 0xffffffff00d47802 */ /* 0x000fe40000000f00 */
[----:B------:R-:W-:Y:S02]  /*129d0*/  MOV R64, 0x129f0 ;  /* 0x000129f000407802 */ /* 0x000fe40000000f00 */
[----:B01---5:R-:W-:Y:S05]  /*129e0*/  CALL.REL.NOINC `($__internal_41_$__cuda_sm70_shflsync_up) ;  /* 0x000011f000007944 */ /* 0x023fea0003c00000 */
[----:B------:R-:W-:Y:S01]  /*129f0*/  HFMA2.MMA R65, -RZ, RZ, 0, 5.9604644775390625e-08 ;  /* 0x00000001ff417435 */ /* 0x000fe200000001ff */
[----:B-1----:R-:W-:Y:S02]  /*12a00*/  MOV R66, R71 ;  /* 0x0000004700427202 */ /* 0x002fe40000000f00 */
[----:B------:R-:W-:-:S02]  /*12a10*/  MOV R71, R69 ;  /* 0x0000004500477202 */ /* 0x000fc40000000f00 */
[----:B------:R-:W-:Y:S02]  /*12a20*/  MOV R213, RZ ;  /* 0x000000ff00d57202 */ /* 0x000fe40000000f00 */
[----:B------:R-:W-:Y:S02]  /*12a30*/  MOV R212, 0xffffffff ;  /* 0xffffffff00d47802 */ /* 0x000fe40000000f00 */
[----:B------:R-:W-:Y:S02]  /*12a40*/  MOV R64, 0x12a60 ;  /* 0x00012a6000407802 */ /* 0x000fe40000000f00 */
[----:B------:R-:W-:Y:S05]  /*12a50*/  CALL.REL.NOINC `($__internal_41_$__cuda_sm70_shflsync_up) ;  /* 0x0000118000007944 */ /* 0x000fea0003c00000 */
[----:B------:R-:W-:Y:S01]  /*12a60*/  HFMA2.MMA R65, -RZ, RZ, 0, 5.9604644775390625e-08 ;  /* 0x00000001ff417435 */ /* 0x000fe200000001ff */
[----:B-1----:R-:W-:Y:S02]  /*12a70*/  MOV R69, R71 ;  /* 0x0000004700457202 */ /* 0x002fe40000000f00 */
[----:B------:R-:W-:Y:S02]  /*12a80*/  MOV R71, R68 ;  /* 0x0000004400477202 */ /* 0x000fe40000000f00 */
[----:B------:R-:W-:Y:S02]  /*12a90*/  MOV R213, RZ ;  /* 0x000000ff00d57202 */ /* 0x000fe40000000f00 */
[----:B------:R-:W-:-:S02]  /*12aa0*/  MOV R212, 0xffffffff ;  /* 0xffffffff00d47802 */ /* 0x000fc40000000f00 */
[----:B------:R-:W-:Y:S02]  /*12ab0*/  MOV R64, 0x12ad0 ;  /* 0x00012ad000407802 */ /* 0x000fe40000000f00 */
[----:B------:R-:W-:Y:S05]  /*12ac0*/  CALL.REL.NOINC `($__internal_41_$__cuda_sm70_shflsync_up) ;  /* 0x0000111000007944 */ /* 0x000fea0003c00000 */
[----:B------:R-:W-:Y:S01]  /*12ad0*/  HFMA2.MMA R65, -RZ, RZ, 0, 5.9604644775390625e-08 ;  /* 0x00000001ff417435 */ /* 0x000fe200000001ff */
[----:B-1----:R-:W-:Y:S02]  /*12ae0*/  MOV R68, R71 ;  /* 0x0000004700447202 */ /* 0x002fe40000000f00 */
[----:B------:R-:W-:Y:S02]  /*12af0*/  MOV R71, R67 ;  /* 0x0000004300477202 */ /* 0x000fe40000000f00 */
[----:B------:R-:W-:Y:S02]  /*12b00*/  MOV R213, RZ ;  /* 0x000000ff00d57202 */ /* 0x000fe40000000f00 */
[----:B------:R-:W-:Y:S02]  /*12b10*/  MOV R212, 0xffffffff ;  /* 0xffffffff00d47802 */ /* 0x000fe40000000f00 */
[----:B------:R-:W-:Y:S02]  /*12b20*/  MOV R64, 0x12b40 ;  /* 0x00012b4000407802 */ /* 0x000fe40000000f00 */
[----:B------:R-:W-:Y:S05]  /*12b30*/  CALL.REL.NOINC `($__internal_41_$__cuda_sm70_shflsync_up) ;  /* 0x000010a000007944 */ /* 0x000fea0003c00000 */
[----:B------:R-:W-:Y:S02]  /*12b40*/  MOV R64, R60 ;  /* 0x0000003c00407202 */ /* 0x000fe40000000f00 */
[----:B------:R-:W-:Y:S01]  /*12b50*/  MOV R60, R66 ;  /* 0x00000042003c7202 */ /* 0x000fe20000000f00 */
[----:B------:R-:W-:Y:S01]  /*12b60*/  HFMA2.MMA R66, -RZ, RZ, 0, 0 ;  /* 0x00000000ff427435 */ /* 0x000fe200000001ff */
[----:B------:R-:W-:-:S02]  /*12b70*/  MOV R247, 0xffffffff ;  /* 0xffffffff00f77802 */ /* 0x000fc40000000f00 */
[----:B------:R-:W-:-:S03]  /*12b80*/  MOV R65, 0x12ba0 ;  /* 0x00012ba000417802 */ /* 0x000fc60000000f00 */
[----:B-1----:R-:W-:Y:S05]  /*12b90*/  CALL.REL.NOINC `($__internal_40_$__cuda_sm70_shflsync_idx_p) ;  /* 0x00000fd000007944 */ /* 0x002fea0003c00000 */
[----:B-1----:R-:W-:Y:S01]  /*12ba0*/  MOV R70, R66 ;  /* 0x0000004200467202 */ /* 0x002fe20000000f00 */
[----:B------:R-:W-:Y:S01]  /*12bb0*/  HFMA2.MMA R66, -RZ, RZ, 0, 0 ;  /* 0x00000000ff427435 */ /* 0x000fe200000001ff */
[----:B------:R-:W-:Y:S02]  /*12bc0*/  MOV R64, R61 ;  /* 0x0000003d00407202 */ /* 0x000fe40000000f00 */
[----:B------:R-:W-:Y:S02]  /*12bd0*/  MOV R247, 0xffffffff ;  /* 0xffffffff00f77802 */ /* 0x000fe40000000f00 */
[----:B------:R-:W-:Y:S02]  /*12be0*/  MOV R65, 0x12c00 ;  /* 0x00012c0000417802 */ /* 0x000fe40000000f00 */
[----:B0-----:R-:W-:Y:S05]  /*12bf0*/  CALL.REL.NOINC `($__internal_40_$__cuda_sm70_shflsync_idx_p) ;  /* 0x00000f7000007944 */ /* 0x001fea0003c00000 */
[----:B-1----:R-:W-:Y:S01]  /*12c00*/  MOV R61, R66 ;  /* 0x00000042003d7202 */ /* 0x002fe20000000f00 */
[----:B------:R-:W-:Y:S01]  /*12c10*/  HFMA2.MMA R66, -RZ, RZ, 0, 0 ;  /* 0x00000000ff427435 */ /* 0x000fe200000001ff */
[----:B------:R-:W-:Y:S02]  /*12c20*/  MOV R64, R62 ;  /* 0x0000003e00407202 */ /* 0x000fe40000000f00 */
[----:B------:R-:W-:-:S02]  /*12c30*/  MOV R247, 0xffffffff ;  /* 0xffffffff00f77802 */ /* 0x000fc40000000f00 */
[----:B------:R-:W-:Y:S02]  /*12c40*/  MOV R65, 0x12c60 ;  /* 0x00012c6000417802 */ /* 0x000fe40000000f00 */
[----:B0-----:R-:W-:Y:S05]  /*12c50*/  CALL.REL.NOINC `($__internal_40_$__cuda_sm70_shflsync_idx_p) ;  /* 0x00000f1000007944 */ /* 0x001fea0003c00000 */
[----:B-1----:R-:W-:Y:S01]  /*12c60*/  MOV R62, R66 ;  /* 0x00000042003e7202 */ /* 0x002fe20000000f00 */
[----:B------:R-:W-:Y:S01]  /*12c70*/  HFMA2.MMA R66, -RZ, RZ, 0, 0 ;  /* 0x00000000ff427435 */ /* 0x000fe200000001ff */
[----:B------:R-:W-:Y:S02]  /*12c80*/  MOV R64, R63 ;  /* 0x0000003f00407202 */ /* 0x000fe40000000f00 */
[----:B------:R-:W-:Y:S02]  /*12c90*/  MOV R247, 0xffffffff ;  /* 0xffffffff00f77802 */ /* 0x000fe40000000f00 */
[----:B------:R-:W-:Y:S02]  /*12ca0*/  MOV R65, 0x12cc0 ;  /* 0x00012cc000417802 */ /* 0x000fe40000000f00 */
[----:B0-----:R-:W-:Y:S05]  /*12cb0*/  CALL.REL.NOINC `($__internal_40_$__cuda_sm70_shflsync_idx_p) ;  /* 0x00000eb000007944 */ /* 0x001fea0003c00000 */
[----:B-1----:R-:W-:Y:S01]  /*12cc0*/  MOV R63, R66 ;  /* 0x00000042003f7202 */ /* 0x002fe20000000f00 */
[----:B0-----:R-:W-:Y:S05]  /*12cd0*/  BRA `(.L_x_1738) ;  /* 0xffff6f0000007947 */ /* 0x001fea000383ffff */
.L_x_1637:
[----:B------:R-:W-:Y:S01]  /*12ce0*/  HFMA2.MMA R66, -RZ, RZ, 0, 5.9604644775390625e-08 ;  /* 0x00000001ff427435 */ /* 0x000fe200000001ff */
[----:B------:R-:W-:Y:S02]  /*12cf0*/  MOV R75, R71 ;  /* 0x00000047004b7202 */ /* 0x000fe40000000f00 */
[----:B------:R-:W-:-:S02]  /*12d00*/  MOV R76, 0x1f ;  /* 0x0000001f004c7802 */ /* 0x000fc40000000f00 */
[----:B------:R-:W-:Y:S02]  /*12d10*/  MOV R65, 0xffffffff ;  /* 0xffffffff00417802 */ /* 0x000fe40000000f00 */
[----:B------:R-:W-:Y:S02]  /*12d20*/  MOV R64, 0x12d40 ;  /* 0x00012d4000407802 */ /* 0x000fe40000000f00 */
[----:B------:R-:W-:Y:S05]  /*12d30*/  CALL.REL.NOINC `($__internal_39_$__cuda_sm70_shflsync_down) ;  /* 0x00000df000007944 */ /* 0x000fea0003c00000 */
[----:B-1----:R-:W-:Y:S01]  /*12d40*/  MOV R67, R66 ;  /* 0x0000004200437202 */ /* 0x002fe20000000f00 */
[----:B------:R-:W-:Y:S05]  /*12d50*/  BRA `(.L_x_1739) ;  /* 0xffff84b000007947 */ /* 0x000fea000383ffff */
.L_x_1638:
[----:B------:R-:W-:Y:S01]  /*12d60*/  HFMA2.MMA R66, -RZ, RZ, 0, 5.9604644775390625e-08 ;  /* 0x00000001ff427435 */ /* 0x000fe200000001ff */
[----:B------:R-:W-:Y:S02]  /*12d70*/  MOV R75, R69 ;  /* 0x00000045004b7202 */ /* 0x000fe40000000f00 */
[----:B------:R-:W-:Y:S02]  /*12d80*/  MOV R76, 0x1f ;  /* 0x0000001f004c7802 */ /* 0x000fe40000000f00 */
[----:B------:R-:W-:Y:S02]  /*12d90*/  MOV R65, 0xffffffff ;  /* 0xffffffff00417802 */ /* 0x000fe40000000f00 */
[----:B------:R-:W-:-:S02]  /*12da0*/  MOV R64, 0x12dc0 ;  /* 0x00012dc000407802 */ /* 0x000fc40000000f00 */
[----:B01----:R-:W-:Y:S05]  /*12db0*/  CALL.REL.NOINC `($__internal_39_$__cuda_sm70_shflsync_down) ;  /* 0x00000d7000007944 */ /* 0x003fea0003c00000 */
[----:B-1----:R-:W-:Y:S01]  /*12dc0*/  MOV R69, R66 ;  /* 0x0000004200457202 */ /* 0x002fe20000000f00 */
[----:B------:R-:W-:Y:S01]  /*12dd0*/  HFMA2.MMA R66, -RZ, RZ, 0, 5.9604644775390625e-08 ;  /* 0x00000001ff427435 */ /* 0x000fe200000001ff */
[----:B------:R-:W-:-:S02]  /*12de0*/  MOV R75, R68 ;  /* 0x00000044004b7202 */ /* 0x000fc40000000f00 */
[----:B------:R-:W-:Y:S02]  /*12df0*/  MOV R76, 0x1f ;  /* 0x0000001f004c7802 */ /* 0x000fe40000000f00 */
[----:B------:R-:W-:Y:S02]  /*12e00*/  MOV R65, 0xffffffff ;  /* 0xffffffff00417802 */ /* 0x000fe40000000f00 */
[----:B------:R-:W-:Y:S02]  /*12e10*/  MOV R64, 0x12e30 ;  /* 0x00012e3000407802 */ /* 0x000fe40000000f00 */
[----:B------:R-:W-:Y:S05]  /*12e20*/  CALL.REL.NOINC `($__internal_39_$__cuda_sm70_shflsync_down) ;  /* 0x00000d0000007944 */ /* 0x000fea0003c00000 */
[----:B-1----:R-:W-:Y:S01]  /*12e30*/  MOV R73, R66 ;  /* 0x0000004200497202 */ /* 0x002fe20000000f00 */
[----:B------:R-:W-:Y:S01]  /*12e40*/  HFMA2.MMA R66, -RZ, RZ, 0, 5.9604644775390625e-08 ;  /* 0x00000001ff427435 */ /* 0x000fe200000001ff */
[----:B------:R-:W-:Y:S02]  /*12e50*/  MOV R75, R70 ;  /* 0x00000046004b7202 */ /* 0x000fe40000000f00 */
[----:B------:R-:W-:Y:S02]  /*12e60*/  MOV R76, 0x1f ;  /* 0x0000001f004c7802 */ /* 0x000fe40000000f00 */
[----:B------:R-:W-:-:S02]  /*12e70*/  MOV R65, 0xffffffff ;  /* 0xffffffff00417802 */ /* 0x000fc40000000f00 */
[----:B------:R-:W-:Y:S02]  /*12e80*/  MOV R64, 0x12ea0 ;  /* 0x00012ea000407802 */ /* 0x000fe40000000f00 */
[----:B------:R-:W-:Y:S05]  /*12e90*/  CALL.REL.NOINC `($__internal_39_$__cuda_sm70_shflsync_down) ;  /* 0x00000c9000007944 */ /* 0x000fea0003c00000 */
[----:B-1----:R-:W-:Y:S05]  /*12ea0*/  BRA `(.L_x_1740) ;  /* 0xffff83a000007947 */ /* 0x002fea000383ffff */
.L_x_1641:
[----:B0-----:R-:W-:Y:S01]  /*12eb0*/  HFMA2.MMA R66, -RZ, RZ, 0, 1.1920928955078125e-07 ;  /* 0x00000002ff427435 */ /* 0x001fe200000001ff */
[----:B------:R-:W-:Y:S02]  /*12ec0*/  MOV R75, R71 ;  /* 0x00000047004b7202 */ /* 0x000fe40000000f00 */
[----:B------:R-:W-:Y:S02]  /*12ed0*/  MOV R76, 0x1f ;  /* 0x0000001f004c7802 */ /* 0x000fe40000000f00 */
[----:B------:R-:W-:Y:S02]  /*12ee0*/  MOV R65, 0xffffffff ;  /* 0xffffffff00417802 */ /* 0x000fe40000000f00 */
[----:B------:R-:W-:Y:S02]  /*12ef0*/  MOV R64, 0x12f10 ;  /* 0x00012f1000407802 */ /* 0x000fe40000000f00 */
[----:B-1234-:R-:W-:Y:S05]  /*12f00*/  CALL.REL.NOINC `($__internal_39_$__cuda_sm70_shflsync_down) ;  /* 0x00000c2000007944 */ /* 0x01efea0003c00000 */
[----:B-1----:R-:W-:Y:S01]  /*12f10*/  MOV R67, R66 ;  /* 0x0000004200437202 */ /* 0x002fe20000000f00 */
[----:B------:R-:W-:Y:S01]  /*12f20*/  HFMA2.MMA R66, -RZ, RZ, 0, 1.1920928955078125e-07 ;  /* 0x00000002ff427435 */ /* 0x000fe200000001ff */
[----:B------:R-:W-:Y:S02]  /*12f30*/  MOV R75, R74 ;  /* 0x0000004a004b7202 */ /* 0x000fe40000000f00 */
[----:B------:R-:W-:-:S02]  /*12f40*/  MOV R76, 0x1f ;  /* 0x0000001f004c7802 */ /* 0x000fc40000000f00 */
[----:B------:R-:W-:Y:S02]  /*12f50*/  MOV R65, 0xffffffff ;  /* 0xffffffff00417802 */ /* 0x000fe40000000f00 */
[----:B------:R-:W-:Y:S02]  /*12f60*/  MOV R64, 0x12f80 ;  /* 0x00012f8000407802 */ /* 0x000fe40000000f00 */
[----:B------:R-:W-:Y:S05]  /*12f70*/  CALL.REL.NOINC `($__internal_39_$__cuda_sm70_shflsync_down) ;  /* 0x00000bb000007944 */ /* 0x000fea0003c00000 */
[----:B-1----:R-:W-:Y:S01]  /*12f80*/  MOV R69, R66 ;  /* 0x0000004200457202 */ /* 0x002fe20000000f00 */
[----:B------:R-:W-:Y:S01]  /*12f90*/  HFMA2.MMA R66, -RZ, RZ, 0, 1.1920928955078125e-07 ;  /* 0x00000002ff427435 */ /* 0x000fe200000001ff */
[----:B------:R-:W-:Y:S02]  /*12fa0*/  MOV R75, R68 ;  /* 0x00000044004b7202 */ /* 0x000fe40000000f00 */
[----:B------:R-:W-:Y:S02]  /*12fb0*/  MOV R76, 0x1f ;  /* 0x0000001f004c7802 */ /* 0x000fe40000000f00 */
[----:B------:R-:W-:Y:S02]  /*12fc0*/  MOV R65, 0xffffffff ;  /* 0xffffffff00417802 */ /* 0x000fe40000000f00 */
[----:B------:R-:W-:-:S02]  /*12fd0*/  MOV R64, 0x12ff0 ;  /* 0x00012ff000407802 */ /* 0x000fc40000000f00 */
[----:B------:R-:W-:Y:S05]  /*12fe0*/  CALL.REL.NOINC `($__internal_39_$__cuda_sm70_shflsync_down) ;  /* 0x00000b4000007944 */ /* 0x000fea0003c00000 */
[----:B-1----:R-:W-:Y:S01]  /*12ff0*/  MOV R70, R66 ;  /* 0x0000004200467202 */ /* 0x002fe20000000f00 */
[----:B------:R-:W-:Y:S01]  /*13000*/  HFMA2.MMA R66, -RZ, RZ, 0, 1.1920928955078125e-07 ;  /* 0x00000002ff427435 */ /* 0x000fe200000001ff */
[----:B------:R-:W-:-:S02]  /*13010*/  MOV R75, R72 ;  /* 0x00000048004b7202 */ /* 0x000fc40000000f00 */
[----:B------:R-:W-:Y:S02]  /*13020*/  MOV R76, 0x1f ;  /* 0x0000001f004c7802 */ /* 0x000fe40000000f00 */
[----:B------:R-:W-:Y:S02]  /*13030*/  MOV R65, 0xffffffff ;  /* 0xffffffff00417802 */ /* 0x000fe40000000f00 */
[----:B------:R-:W-:Y:S02]  /*13040*/  MOV R64, 0x13060 ;  /* 0x0001306000407802 */ /* 0x000fe40000000f00 */
[----:B------:R-:W-:Y:S05]  /*13050*/  CALL.REL.NOINC `($__internal_39_$__cuda_sm70_shflsync_down) ;  /* 0x00000ad000007944 */ /* 0x000fea0003c00000 */
[----:B-1----:R-:W-:Y:S05]  /*13060*/  BRA `(.L_x_1741) ;  /* 0xffff832000007947 */ /* 0x002fea000383ffff */
.L_x_1644:
[----:B0-----:R-:W-:Y:S01]  /*13070*/  HFMA2.MMA R66, -RZ, RZ, 0, 2.384185791015625e-07 ;  /* 0x00000004ff427435 */ /* 0x001fe200000001ff */
[----:B------:R-:W-:Y:S02]  /*13080*/  MOV R75, R71 ;  /* 0x00000047004b7202 */ /* 0x000fe40000000f00 */
[----:B------:R-:W-:Y:S02]  /*13090*/  MOV R76, 0x1f ;  /* 0x0000001f004c7802 */ /* 0x000fe40000000f00 */
[----:B------:R-:W-:Y:S02]  /*130a0*/  MOV R65, 0xffffffff ;  /* 0xffffffff00417802 */ /* 0x000fe40000000f00 */
[----:B------:R-:W-:-:S02]  /*130b0*/  MOV R64, 0x130d0 ;  /* 0x000130d000407802 */ /* 0x000fc40000000f00 */
[----:B-1234-:R-:W-:Y:S05]  /*130c0*/  CALL.REL.NOINC `($__internal_39_$__cuda_sm70_shflsync_down) ;  /* 0x00000a6000007944 */ /* 0x01efea0003c00000 */
[----:B-1----:R-:W-:Y:S01]  /*130d0*/  MOV R67, R66 ;  /* 0x0000004200437202 */ /* 0x002fe20000000f00 */
[----:B------:R-:W-:Y:S05]  /*130e0*/  BRA `(.L_x_1742) ;  /* 0xffff83b000007947 */ /* 0x000fea000383ffff */
.L_x_1645:
[----:B0-----:R-:W-:Y:S01]  /*130f0*/  HFMA2.MMA R66, -RZ, RZ, 0, 2.384185791015625e-07 ;  /* 0x00000004ff427435 */ /* 0x001fe200000001ff */
[----:B------:R-:W-:-:S02]  /*13100*/  MOV R75, R74 ;  /* 0x0000004a004b7202 */ /* 0x000fc40000000f00 */
[----:B------:R-:W-:Y:S02]  /*13110*/  MOV R76, 0x1f ;  /* 0x0000001f004c7802 */ /* 0x000fe40000000f00 */
[----:B------:R-:W-:Y:S02]  /*13120*/  MOV R65, 0xffffffff ;  /* 0xffffffff00417802 */ /* 0x000fe40000000f00 */
[----:B------:R-:W-:Y:S02]  /*13130*/  MOV R64, 0x13150 ;  /* 0x0001315000407802 */ /* 0x000fe40000000f00 */
[----:B-1234-:R-:W-:Y:S05]  /*13140*/  CALL.REL.NOINC `($__internal_39_$__cuda_sm70_shflsync_down) ;  /* 0x000009e000007944 */ /* 0x01efea0003c00000 */
[----:B-1----:R-:W-:Y:S01]  /*13150*/  MOV R69, R66 ;  /* 0x0000004200457202 */ /* 0x002fe20000000f00 */
[----:B------:R-:W-:Y:S01]  /*13160*/  HFMA2.MMA R66, -RZ, RZ, 0, 2.384185791015625e-07 ;  /* 0x00000004ff427435 */ /* 0x000fe200000001ff */
[----:B------:R-:W-:Y:S02]  /*13170*/  MOV R75, R68 ;  /* 0x00000044004b7202 */ /* 0x000fe40000000f00 */
[----:B------:R-:W-:Y:S02]  /*13180*/  MOV R76, 0x1f ;  /* 0x0000001f004c7802 */ /* 0x000fe40000000f00 */
[----:B------:R-:W-:-:S02]  /*13190*/  MOV R65, 0xffffffff ;  /* 0xffffffff00417802 */ /* 0x000fc40000000f00 */
[----:B------:R-:W-:Y:S02]  /*131a0*/  MOV R64, 0x131c0 ;  /* 0x000131c000407802 */ /* 0x000fe40000000f00 */
[----:B------:R-:W-:Y:S05]  /*131b0*/  CALL.REL.NOINC `($__internal_39_$__cuda_sm70_shflsync_down) ;  /* 0x0000097000007944 */ /* 0x000fea0003c00000 */
[----:B-1----:R-:W-:Y:S01]  /*131c0*/  MOV R70, R66 ;  /* 0x0000004200467202 */ /* 0x002fe20000000f00 */
[----:B------:R-:W-:Y:S01]  /*131d0*/  HFMA2.MMA R66, -RZ, RZ, 0, 2.384185791015625e-07 ;  /* 0x00000004ff427435 */ /* 0x000fe200000001ff */
[----:B------:R-:W-:Y:S02]  /*131e0*/  MOV R75, R72 ;  /* 0x00000048004b7202 */ /* 0x000fe40000000f00 */
[----:B------:R-:W-:Y:S02]  /*131f0*/  MOV R76, 0x1f ;  /* 0x0000001f004c7802 */ /* 0x000fe40000000f00 */
[----:B------:R-:W-:Y:S02]  /*13200*/  MOV R65, 0xffffffff ;  /* 0xffffffff00417802 */ /* 0x000fe40000000f00 */
[----:B------:R-:W-:Y:S02]  /*13210*/  MOV R64, 0x13230 ;  /* 0x0001323000407802 */ /* 0x000fe40000000f00 */
[----:B------:R-:W-:Y:S05]  /*13220*/  CALL.REL.NOINC `($__internal_39_$__cuda_sm70_shflsync_down) ;  /* 0x0000090000007944 */ /* 0x000fea0003c00000 */
[----:B-1----:R-:W-:Y:S05]  /*13230*/  BRA `(.L_x_1743) ;  /* 0xffff82a000007947 */ /* 0x002fea000383ffff */
.L_x_1648:
[----:B0-----:R-:W-:Y:S01]  /*13240*/  HFMA2.MMA R66, -RZ, RZ, 0, 4.76837158203125e-07 ;  /* 0x00000008ff427435 */ /* 0x001fe200000001ff */
[----:B------:R-:W-:Y:S02]  /*13250*/  MOV R75, R71 ;  /* 0x00000047004b7202 */ /* 0x000fe40000000f00 */
[----:B------:R-:W-:-:S02]  /*13260*/  MOV R76, 0x1f ;  /* 0x0000001f004c7802 */ /* 0x000fc40000000f00 */
[----:B------:R-:W-:Y:S02]  /*13270*/  MOV R65, 0xffffffff ;  /* 0xffffffff00417802 */ /* 0x000fe40000000f00 */
[----:B------:R-:W-:Y:S02]  /*13280*/  MOV R64, 0x132a0 ;  /* 0x000132a000407802 */ /* 0x000fe40000000f00 */
[----:B-1234-:R-:W-:Y:S05]  /*13290*/  CALL.REL.NOINC `($__internal_39_$__cuda_sm70_shflsync_down) ;  /* 0x0000089000007944 */ /* 0x01efea0003c00000 */
[----:B-1----:R-:W-:Y:S01]  /*132a0*/  MOV R67, R66 ;  /* 0x0000004200437202 */ /* 0x002fe20000000f00 */
[----:B------:R-:W-:Y:S01]  /*132b0*/  HFMA2.MMA R66, -RZ, RZ, 0, 4.76837158203125e-07 ;  /* 0x00000008ff427435 */ /* 0x000fe200000001ff */
[----:B------:R-:W-:Y:S02]  /*132c0*/  MOV R75, R74 ;  /* 0x0000004a004b7202 */ /* 0x000fe40000000f00 */
[----:B------:R-:W-:Y:S02]  /*132d0*/  MOV R76, 0x1f ;  /* 0x0000001f004c7802 */ /* 0x000fe40000000f00 */
[----:B------:R-:W-:Y:S02]  /*132e0*/  MOV R65, 0xffffffff ;  /* 0xffffffff00417802 */ /* 0x000fe40000000f00 */
[----:B------:R-:W-:-:S02]  /*132f0*/  MOV R64, 0x13310 ;  /* 0x0001331000407802 */ /* 0x000fc40000000f00 */
[----:B------:R-:W-:Y:S05]  /*13300*/  CALL.REL.NOINC `($__internal_39_$__cuda_sm70_shflsync_down) ;  /* 0x0000082000007944 */ /* 0x000fea0003c00000 */
[----:B-1----:R-:W-:Y:S01]  /*13310*/  MOV R69, R66 ;  /* 0x0000004200457202 */ /* 0x002fe20000000f00 */
[----:B------:R-:W-:Y:S01]  /*13320*/  HFMA2.MMA R66, -RZ, RZ, 0, 4.76837158203125e-07 ;  /* 0x00000008ff427435 */ /* 0x000fe200000001ff */
[----:B------:R-:W-:-:S02]  /*13330*/  MOV R75, R68 ;  /* 0x00000044004b7202 */ /* 0x000fc40000000f00 */
[----:B------:R-:W-:Y:S02]  /*13340*/  MOV R76, 0x1f ;  /* 0x0000001f004c7802 */ /* 0x000fe40000000f00 */
[----:B------:R-:W-:Y:S02]  /*13350*/  MOV R65, 0xffffffff ;  /* 0xffffffff00417802 */ /* 0x000fe40000000f00 */
[----:B------:R-:W-:Y:S02]  /*13360*/  MOV R64, 0x13380 ;  /* 0x0001338000407802 */ /* 0x000fe40000000f00 */
[----:B------:R-:W-:Y:S05]  /*13370*/  CALL.REL.NOINC `($__internal_39_$__cuda_sm70_shflsync_down) ;  /* 0x000007b000007944 */ /* 0x000fea0003c00000 */
[----:B-1----:R-:W-:Y:S01]  /*13380*/  MOV R70, R66 ;  /* 0x0000004200467202 */ /* 0x002fe20000000f00 */
[----:B------:R-:W-:Y:S01]  /*13390*/  HFMA2.MMA R66, -RZ, RZ, 0, 4.76837158203125e-07 ;  /* 0x00000008ff427435 */ /* 0x000fe200000001ff */
[----:B------:R-:W-:Y:S02]  /*133a0*/  MOV R75, R72 ;  /* 0x00000048004b7202 */ /* 0x000fe40000000f00 */
[----:B------:R-:W-:Y:S02]  /*133b0*/  MOV R76, 0x1f ;  /* 0x0000001f004c7802 */ /* 0x000fe40000000f00 */
[----:B------:R-:W-:-:S02]  /*133c0*/  MOV R65, 0xffffffff ;  /* 0xffffffff00417802 */ /* 0x000fc40000000f00 */
[----:B------:R-:W-:Y:S02]  /*133d0*/  MOV R64, 0x133f0 ;  /* 0x000133f000407802 */ /* 0x000fe40000000f00 */
[----:B------:R-:W-:Y:S05]  /*133e0*/  CALL.REL.NOINC `($__internal_39_$__cuda_sm70_shflsync_down) ;  /* 0x0000074000007944 */ /* 0x000fea0003c00000 */
[----:B-1----:R-:W-:Y:S05]  /*133f0*/  BRA `(.L_x_1744) ;  /* 0xffff822000007947 */ /* 0x002fea000383ffff */
.L_x_1651:
[----:B0-----:R-:W-:Y:S01]  /*13400*/  HFMA2.MMA R66, -RZ, RZ, 0, 9.5367431640625e-07 ;  /* 0x00000010ff427435 */ /* 0x001fe200000001ff */
[----:B------:R-:W-:Y:S02]  /*13410*/  MOV R75, R71 ;  /* 0x00000047004b7202 */ /* 0x000fe40000000f00 */
[----:B------:R-:W-:Y:S02]  /*13420*/  MOV R76, 0x1f ;  /* 0x0000001f004c7802 */ /* 0x000fe40000000f00 */
[----:B------:R-:W-:Y:S02]  /*13430*/  MOV R65, 0xffffffff ;  /* 0xffffffff00417802 */ /* 0x000fe40000000f00 */
[----:B------:R-:W-:Y:S02]  /*13440*/  MOV R64, 0x13460 ;  /* 0x0001346000407802 */ /* 0x000fe40000000f00 */
[----:B-1234-:R-:W-:Y:S05]  /*13450*/  CALL.REL.NOINC `($__internal_39_$__cuda_sm70_shflsync_down) ;  /* 0x000006d000007944 */ /* 0x01efea0003c00000 */
[----:B-1----:R-:W-:Y:S01]  /*13460*/  MOV R67, R66 ;  /* 0x0000004200437202 */ /* 0x002fe20000000f00 */
[----:B------:R-:W-:Y:S05]  /*13470*/  BRA `(.L_x_1745) ;  /* 0xffff82b000007947 */ /* 0x000fea000383ffff */
.L_x_1652:
[----:B0-----:R-:W-:Y:S01]  /*13480*/  HFMA2.MMA R66, -RZ, RZ, 0, 9.5367431640625e-07 ;  /* 0x00000010ff427435 */ /* 0x001fe200000001ff */
[----:B------:R-:W-:Y:S02]  /*13490*/  MOV R75, R74 ;  /* 0x0000004a004b7202 */ /* 0x000fe40000000f00 */
[----:B------:R-:W-:-:S02]  /*134a0*/  MOV R76, 0x1f ;  /* 0x0000001f004c7802 */ /* 0x000fc40000000f00 */
[----:B------:R-:W-:Y:S02]  /*134b0*/  MOV R65, 0xffffffff ;  /* 0xffffffff00417802 */ /* 0x000fe40000000f00 */
[----:B------:R-:W-:Y:S02]  /*134c0*/  MOV R64, 0x134e0 ;  /* 0x000134e000407802 */ /* 0x000fe40000000f00 */
[----:B-1234-:R-:W-:Y:S05]  /*134d0*/  CALL.REL.NOINC `($__internal_39_$__cuda_sm70_shflsync_down) ;  /* 0x0000065000007944 */ /* 0x01efea0003c00000 */
[----:B-1----:R-:W-:Y:S01]  /*134e0*/  MOV R69, R66 ;  /* 0x0000004200457202 */ /* 0x002fe20000000f00 */
[----:B------:R-:W-:Y:S01]  /*134f0*/  HFMA2.MMA R66, -RZ, RZ, 0, 9.5367431640625e-07 ;  /* 0x00000010ff427435 */ /* 0x000fe200000001ff */
[----:B------:R-:W-:Y:S02]  /*13500*/  MOV R75, R68 ;  /* 0x00000044004b7202 */ /* 0x000fe40000000f00 */
[----:B------:R-:W-:Y:S02]  /*13510*/  MOV R76, 0x1f ;  /* 0x0000001f004c7802 */ /* 0x000fe40000000f00 */
[----:B------:R-:W-:Y:S02]  /*13520*/  MOV R65, 0xffffffff ;  /* 0xffffffff00417802 */ /* 0x000fe40000000f00 */
[----:B------:R-:W-:-:S02]  /*13530*/  MOV R64, 0x13550 ;  /* 0x0001355000407802 */ /* 0x000fc40000000f00 */
[----:B------:R-:W-:Y:S05]  /*13540*/  CALL.REL.NOINC `($__internal_39_$__cuda_sm70_shflsync_down) ;  /* 0x000005e000007944 */ /* 0x000fea0003c00000 */
[----:B-1----:R-:W-:Y:S01]  /*13550*/  MOV R70, R66 ;  /* 0x0000004200467202 */ /* 0x002fe20000000f00 */
[----:B------:R-:W-:Y:S01]  /*13560*/  HFMA2.MMA R66, -RZ, RZ, 0, 9.5367431640625e-07 ;  /* 0x00000010ff427435 */ /* 0x000fe200000001ff */
[----:B------:R-:W-:-:S02]  /*13570*/  MOV R75, R72 ;  /* 0x00000048004b7202 */ /* 0x000fc40000000f00 */
[----:B------:R-:W-:Y:S02]  /*13580*/  MOV R76, 0x1f ;  /* 0x0000001f004c7802 */ /* 0x000fe40000000f00 */
[----:B------:R-:W-:Y:S02]  /*13590*/  MOV R65, 0xffffffff ;  /* 0xffffffff00417802 */ /* 0x000fe40000000f00 */
[----:B------:R-:W-:Y:S02]  /*135a0*/  MOV R64, 0x135c0 ;  /* 0x000135c000407802 */ /* 0x000fe40000000f00 */
[----:B------:R-:W-:Y:S05]  /*135b0*/  CALL.REL.NOINC `($__internal_39_$__cuda_sm70_shflsync_down) ;  /* 0x0000057000007944 */ /* 0x000fea0003c00000 */
[----:B-1----:R-:W-:Y:S05]  /*135c0*/  BRA `(.L_x_1746) ;  /* 0xffff81a000007947 */ /* 0x002fea000383ffff */
.L_x_1655:
[----:B0-----:R-:W-:Y:S01]  /*135d0*/  HFMA2.MMA R66, -RZ, RZ, 0, 0 ;  /* 0x00000000ff427435 */ /* 0x001fe200000001ff */
[----:B------:R-:W-:Y:S02]  /*135e0*/  MOV R64, R71 ;  /* 0x0000004700407202 */ /* 0x000fe40000000f00 */
[----:B------:R-:W-:Y:S02]  /*135f0*/  MOV R247, 0xffffffff ;  /* 0xffffffff00f77802 */ /* 0x000fe40000000f00 */
[----:B------:R-:W-:Y:S02]  /*13600*/  MOV R65, 0x13620 ;  /* 0x0001362000417802 */ /* 0x000fe40000000f00 */
[----:B-1234-:R-:W-:Y:S05]  /*13610*/  CALL.REL.NOINC `($__internal_40_$__cuda_sm70_shflsync_idx_p) ;  /* 0x0000055000007944 */ /* 0x01efea0003c00000 */
[----:B-1----:R-:W-:Y:S01]  /*13620*/  MOV R69, R66 ;  /* 0x0000004200457202 */ /* 0x002fe20000000f00 */
[----:B------:R-:W-:Y:S01]  /*13630*/  HFMA2.MMA R66, -RZ, RZ, 0, 0 ;  /* 0x00000000ff427435 */ /* 0x000fe200000001ff */
[----:B------:R-:W-:-:S02]  /*13640*/  MOV R64, R74 ;  /* 0x0000004a00407202 */ /* 0x000fc40000000f00 */
[----:B------:R-:W-:Y:S02]  /*13650*/  MOV R247, 0xffffffff ;  /* 0xffffffff00f77802 */ /* 0x000fe40000000f00 */
        /* <DEDUP_REMOVED lines=10> */
[----:B------:R-:W-:-:S02]  /*13700*/  MOV R64, R72 ;  /* 0x0000004800407202 */ /* 0x000fc40000000f00 */
[----:B------:R-:W-:Y:S02]  /*13710*/  MOV R247, 0xffffffff ;  /* 0xffffffff00f77802 */ /* 0x000fe40000000f00 */
[----:B------:R-:W-:Y:S02]  /*13720*/  MOV R65, 0x13740 ;  /* 0x0001374000417802 */ /* 0x000fe40000000f00 */
[----:B0-----:R-:W-:Y:S05]  /*13730*/  CALL.REL.NOINC `($__internal_40_$__cuda_sm70_shflsync_idx_p) ;  /* 0x0000043000007944 */ /* 0x001fea0003c00000 */
        /* <DEDUP_REMOVED lines=8> */
[----:B0-----:R-:W-:Y:S05]  /*137c0*/  CALL.REL.NOINC `($__internal_39_$__cuda_sm70_shflsync_down) ;  /* 0x0000036000007944 */ /* 0x001fea0003c00000 */
[----:B-1----:R-:W-:Y:S01]  /*137d0*/  MOV R71, R66 ;  /* 0x0000004200477202 */ /* 0x002fe20000000f00 */
[----:B------:R-:W-:Y:S01]  /*137e0*/  HFMA2.MMA R66, -RZ, RZ, 0, 5.9604644775390625e-08 ;  /* 0x00000001ff427435 */ /* 0x000fe200000001ff */
[----:B------:R-:W-:Y:S02]  /*137f0*/  MOV R75, R74 ;  /* 0x0000004a004b7202 */ /* 0x000fe40000000f00 */
[----:B------:R-:W-:Y:S02]  /*13800*/  MOV R76, 0x1f ;  /* 0x0000001f004c7802 */ /* 0x000fe40000000f00 */
[----:B------:R-:W-:Y:S02]  /*13810*/  MOV R65, 0xffffffff ;  /* 0xffffffff00417802 */ /* 0x000fe40000000f00 */
[----:B------:R-:W-:-:S02]  /*13820*/  MOV R64, 0x13840 ;  /* 0x0001384000407802 */ /* 0x000fc40000000f00 */
[----:B------:R-:W-:Y:S05]  /*13830*/  CALL.REL.NOINC `($__internal_39_$__cuda_sm70_shflsync_down) ;  /* 0x000002f000007944 */ /* 0x000fea0003c00000 */
        /* <DEDUP_REMOVED lines=26> */
[----:B------:R-:W-:Y:S05]  /*139e0*/  CALL.REL.NOINC `($__internal_40_$__cuda_sm70_shflsync_idx_p) ;  /* 0x0000018000007944 */ /* 0x000fea0003c00000 */
        /* <DEDUP_REMOVED lines=20> */
        .weak           $__internal_39_$__cuda_sm70_shflsync_down
        .type           $__internal_39_$__cuda_sm70_shflsync_down,@function
        .size           $__internal_39_$__cuda_sm70_shflsync_down,($__internal_40_$__cuda_sm70_shflsync_idx_p - $__internal_39_$__cuda_sm70_shflsync_down)
$__internal_39_$__cuda_sm70_shflsync_down:
[----:B------:R-:W-:Y:S04]  /*13b30*/  WARPSYNC R65 ;  /* 0x0000004100007348 */ /* 0x000fe80003800000 */
[----:B------:R0:W1:Y:S02]  /*13b40*/  SHFL.DOWN PT, R66, R75, R66, R76 ;  /* 0x080000424b427389 */ /* 0x00006400000e004c */
[----:B0-----:R-:W-:-:S06]  /*13b50*/  HFMA2.MMA R65, -RZ, RZ, 0, 0 ;  /* 0x00000000ff417435 */ /* 0x001fcc00000001ff */
[----:B------:R-:W-:Y:S05]  /*13b60*/  RET.REL.NODEC R64 `(_Z25selective_scan_bwd_kernelI32Selective_Scan_bwd_kernel_traitsILi128ELi16ELb0ELb1ELb1ELb0ELb1EN3c108BFloat16ENS1_7complexIfEEEEv12SSMParamsBwd) ;  /* 0xfffec49040007950 */ /* 0x000fea0003c3ffff */
        .weak           $__internal_40_$__cuda_sm70_shflsync_idx_p
        .type           $__internal_40_$__cuda_sm70_shflsync_idx_p,@function
        .size           $__internal_40_$__cuda_sm70_shflsync_idx_p,($__internal_41_$__cuda_sm70_shflsync_up - $__internal_40_$__cuda_sm70_shflsync_idx_p)
$__internal_40_$__cuda_sm70_shflsync_idx_p:
[----:B------:R-:W-:Y:S01]  /*13b70*/  MOV R121, 0x1f ;  /* 0x0000001f00797802 */ /* 0x000fe20000000f00 */
[----:B------:R-:W-:Y:S04]  /*13b80*/  WARPSYNC R247 ;  /* 0x000000f700007348 */ /* 0x000fe80003800000 */
[----:B------:R0:W1:Y:S04]  /*13b90*/  SHFL.IDX PT, R66, R64, R66, R121 ;  /* 0x0000004240427389 */ /* 0x00006800000e0079 */
[----:B0-----:R-:W0:Y:S01]  /*13ba0*/  S2R R121, SR_LANEID ;  /* 0x0000000000797919 */ /* 0x001e220000000000 */
[----:B------:R-:W-:Y:S01]  /*13bb0*/  MOV R64, R65 ;  /* 0x0000004100407202 */ /* 0x000fe20000000f00 */
[----:B------:R-:W-:-:S06]  /*13bc0*/  HFMA2.MMA R65, -RZ, RZ, 0, 0 ;  /* 0x00000000ff417435 */ /* 0x000fcc00000001ff */
[----:B------:R-:W-:Y:S05]  /*13bd0*/  RET.REL.NODEC R64 `(_Z25selective_scan_bwd_kernelI32Selective_Scan_bwd_kernel_traitsILi128ELi16ELb0ELb1ELb1ELb0ELb1EN3c108BFloat16ENS1_7complexIfEEEEv12SSMParamsBwd) ;  /* 0xfffec42040007950 */ /* 0x000fea0003c3ffff */
        .weak           $__internal_41_$__cuda_sm70_shflsync_up
        .type           $__internal_41_$__cuda_sm70_shflsync_up,@function
        .size           $__internal_41_$__cuda_sm70_shflsync_up,(.L_x_14473 - $__internal_41_$__cuda_sm70_shflsync_up)
$__internal_41_$__cuda_sm70_shflsync_up:
[----:B------:R-:W-:Y:S04]  /*13be0*/  WARPSYNC R212 ;  /* 0x000000d400007348 */ /* 0x000fe80003800000 */
[----:B------:R0:W1:Y:S02]  /*13bf0*/  SHFL.UP PT, R71, R71, R65, R213 ;  /* 0x0400004147477389 */ /* 0x00006400000e00d5 */
[----:B0-----:R-:W-:-:S04]  /*13c00*/  MOV R65, 0x0 ;  /* 0x0000000000417802 */ /* 0x001fc80000000f00 */
[----:B------:R-:W-:Y:S05]  /*13c10*/  RET.REL.NODEC R64 `(_Z25selective_scan_bwd_kernelI32Selective_Scan_bwd_kernel_traitsILi128ELi16ELb0ELb1ELb1ELb0ELb1EN3c108BFloat16ENS1_7complexIfEEEEv12SSMParamsBwd) ;  /* 0xfffec3e040007950 */ /* 0x000fea0003c3ffff */
.L_x_1748:
        /* <DEDUP_REMOVED lines=14> */
.L_x_14473:


//--------------------- .text._Z25selective_scan_bwd_kernelI32Selective_Scan_bwd_kernel_traitsILi128ELi16ELb0ELb1ELb1ELb1ELb0EN3c108BFloat16ENS1_7complexIfEEEEv12SSMParamsBwd --------------------------
	.section	.text._Z25selective_scan_bwd_kernelI32Selective_Scan_bwd_kernel_traitsILi128ELi16ELb0ELb1ELb1ELb1ELb0EN3c108BFloat16ENS1_7complexIfEEEEv12SSMParamsBwd,"ax",@progbits
	.sectioninfo	@"SHI_REGISTERS=255"
	.align	128
        .global         _Z25selective_scan_bwd_kernelI32Selective_Scan_bwd_kernel_traitsILi128ELi16ELb0ELb1ELb1ELb1ELb0EN3c108BFloat16ENS1_7complexIfEEEEv12SSMParamsBwd
        .type           _Z25selective_scan_bwd_kernelI32Selective_Scan_bwd_kernel_traitsILi128ELi16ELb0ELb1ELb1ELb1ELb0EN3c108BFloat16ENS1_7complexIfEEEEv12SSMParamsBwd,@function
        .size           _Z25selective_scan_bwd_kernelI32Selective_Scan_bwd_kernel_traitsILi128ELi16ELb0ELb1ELb1ELb1ELb0EN3c108BFloat16ENS1_7complexIfEEEEv12SSMParamsBwd,(.L_x_14476 - _Z25selective_scan_bwd_kernelI32Selective_Scan_bwd_kernel_traitsILi128ELi16ELb0ELb1ELb1ELb1ELb0EN3c108BFloat16ENS1_7complexIfEEEEv12SSMParamsBwd)
        .other          _Z25selective_scan_bwd_kernelI32Selective_Scan_bwd_kernel_traitsILi128ELi16ELb0ELb1ELb1ELb1ELb0EN3c108BFloat16ENS1_7complexIfEEEEv12SSMParamsBwd,@"STO_CUDA_ENTRY STV_DEFAULT"
_Z25selective_scan_bwd_kernelI32Selective_Scan_bwd_kernel_traitsILi128ELi16ELb0ELb1ELb1ELb1ELb0EN3c108BFloat16ENS1_7complexIfEEEEv12SSMParamsBwd:
.text._Z25selective_scan_bwd_kernelI32Selective_Scan_bwd_kernel_traitsILi128ELi16ELb0ELb1ELb1ELb1ELb0EN3c108BFloat16ENS1_7complexIfEEEEv12SSMParamsBwd:
        /* <DEDUP_REMOVED lines=174> */
.L_x_1888:
        /* <DEDUP_REMOVED lines=79> */
[C---:B------:R-:W-:Y:S02]  /*0fd0*/  LEA.HI.SX32 R21, R20.reuse, R20, 0x1b ;  /* 0x0000001414157211 */ /* 0x040fe400078fdaff */
[C---:B-1----:R-:W-:Y:S02]  /*0fe0*/  IADD3 R3, R20.reuse, 0x60, RZ ;  /* 0x0000006014037810 */ /* 0x042fe40007ffe0ff */
        /* <DEDUP_REMOVED lines=47> */
[----:B------:R-:W-:Y:S02]  /*12e0*/  MOV R92, UR21 ;  /* 0x00000015005c7c02 */ /* 0x000fe40008000f00 */
[----:B------:R-:W-:-:S05]  /*12f0*/  MOV R93, UR20 ;  /* 0x00000014005d7c02 */ /* 0x000fca0008000f00 */
[C---:B------:R-:W-:Y:S01]  /*1300*/  IMAD.WIDE R92, R120.reuse, 0x2, R92 ;  /* 0x00000002785c7825 */ /* 0x040fe200078e025c */
[----:B------:R-:W-:Y:S02]  /*1310*/  ISETP.GE.AND P1, PT, R120, UR11, PT ;  /* 0x0000000b78007c0c */ /* 0x000fe4000bf26270 */
[----:B------:R-:W-:Y:S02]  /*1320*/  ISETP.GE.AND P2, PT, R22, UR11, PT ;  /* 0x0000000b16007c0c */ /* 0x000fe4000bf46270 */
[----:B------:R-:W-:Y:S02]  /*1330*/  ISETP.GE.AND P3, PT, R24, UR11, PT ;  /* 0x0000000b18007c0c */ /* 0x000fe4000bf66270 */
[----:B------:R-:W-:Y:S02]  /*1340*/  ISETP.GE.AND P4, PT, R32, UR11, PT ;  /* 0x0000000b20007c0c */ /* 0x000fe4000bf86270 */
[----:B------:R-:W-:Y:S02]  /*1350*/  ISETP.GE.AND P5, PT, R26, UR11, PT ;  /* 0x0000000b1a007c0c */ /* 0x000fe4000bfa6270 */
[----:B------:R-:W-:-:S02]  /*1360*/  ISETP.GE.AND P6, PT, R30, UR11, PT ;  /* 0x0000000b1e007c0c */ /* 0x000fc4000bfc6270 */
        /* <DEDUP_REMOVED lines=39> */
[----:B------:R-:W-:Y:S02]  /*15e0*/  ISETP.GE.AND P0, PT, R36, UR11, PT ;  /* 0x0000000b24007c0c */ /* 0x000fe4000bf06270 */
[----:B---3--:R-:W-:Y:S01]  /*15f0*/  PRMT R11, RZ, 0x7610, R11 ;  /* 0x00007610ff0b7816 */ /* 0x008fe2000000000b */
[----:B------:R-:W3:Y:S01]  /*1600*/  @!P1 LDG.E.U16 R2, [R92.64] ;  /* 0x000000285c029981 */ /* 0x000ee2000c1e1500 */
[----:B------:R-:W-:Y:S02]  /*1610*/  PRMT R4, RZ, 0x7610, R4 ;  /* 0x00007610ff047816 */ /* 0x000fe40000000004 */
[----:B------:R-:W-:Y:S01]  /*1620*/  PRMT R6, RZ, 0x7610, R6 ;  /* 0x00007610ff067816 */ /* 0x000fe20000000006 */
[----:B------:R-:W2:Y:S06]  /*1630*/  @!P2 LDG.E.U16 R3, [R92.64+0x40] ;  /* 0x000040285c03a981 */ /* 0x000eac000c1e1500 */
[----:B------:R-:W2:Y:S01]  /*1640*/  @!P0 LDG.E.U16 R8, [R92.64+0x1c0] ;  /* 0x0001c0285c088981 */ /* 0x000ea2000c1e1500 */
[----:B------:R-:W-:-:S02]  /*1650*/  ISETP.GE.AND P0, PT, R38, UR11, PT ;  /* 0x0000000b26007c0c */ /* 0x000fc4000bf06270 */
[----:B------:R-:W-:Y:S01]  /*1660*/  PRMT R5, RZ, 0x7610, R5 ;  /* 0x00007610ff057816 */ /* 0x000fe20000000005 */
[----:B------:R-:W2:Y:S01]  /*1670*/  @!P3 LDG.E.U16 R4, [R92.64+0x80] ;  /* 0x000080285c04b981 */ /* 0x000ea2000c1e1500 */
[----:B------:R-:W-:Y:S02]  /*1680*/  PRMT R7, RZ, 0x7610, R7 ;  /* 0x00007610ff077816 */ /* 0x000fe40000000007 */
[----:B------:R-:W-:Y:S01]  /*1690*/  ISETP.GE.AND P1, PT, R40, UR11, PT ;  /* 0x0000000b28007c0c */ /* 0x000fe2000bf26270 */
[----:B------:R-:W2:Y:S01]  /*16a0*/  @!P4 LDG.E.U16 R6, [R92.64+0x140] ;  /* 0x000140285c06c981 */ /* 0x000ea2000c1e1500 */
[----:B------:R-:W-:-:S05]  /*16b0*/  ISETP.GE.AND P2, PT, R42, UR11, PT ;  /* 0x0000000b2a007c0c */ /* 0x000fca000bf46270 */
[----:B------:R-:W2:Y:S01]  /*16c0*/  @!P0 LDG.E.U16 R11, [R92.64+0x200] ;  /* 0x000200285c0b8981 */ /* 0x000ea2000c1e1500 */
[----:B------:R-:W-:Y:S02]  /*16d0*/  ISETP.GE.AND P0, PT, R28, UR11, PT ;  /* 0x0000000b1c007c0c */ /* 0x000fe4000bf06270 */
[----:B------:R-:W-:Y:S01]  /*16e0*/  ISETP.GE.AND P3, PT, R44, UR11, PT ;  /* 0x0000000b2c007c0c */ /* 0x000fe2000bf66270 */
[----:B------:R-:W2:Y:S01]  /*16f0*/  @!P5 LDG.E.U16 R5, [R92.64+0xc0] ;  /* 0x0000c0285c05d981 */ /* 0x000ea2000c1e1500 */
[----:B------:R-:W-:Y:S02]  /*1700*/  ISETP.GE.AND P4, PT, R46, UR11, PT ;  /* 0x0000000b2e007c0c */ /* 0x000fe4000bf86270 */
[----:B------:R-:W-:Y:S01]  /*1710*/  ISETP.GE.AND P5, PT, R48, UR11, PT ;  /* 0x0000000b30007c0c */ /* 0x000fe2000bfa6270 */
[----:B------:R-:W2:Y:S01]  /*1720*/  @!P6 LDG.E.U16 R7, [R92.64+0x100] ;  /* 0x000100285c07e981 */ /* 0x000ea2000c1e1500 */
[----:B------:R-:W-:Y:S02]  /*1730*/  ISETP.GE.AND P6, PT, R50, UR11, PT ;  /* 0x0000000b32007c0c */ /* 0x000fe4000bfc6270 */
        /* <DEDUP_REMOVED lines=15> */
[----:B------:R-:W-:Y:S02]  /*1830*/  ISETP.GE.AND P0, PT, R120, UR11, PT ;  /* 0x0000000b78007c0c */ /* 0x000fe4000bf06270 */
[----:B------:R-:W-:Y:S02]  /*1840*/  P2R R27, PR, RZ, 0x2 ;  /* 0x00000002ff1b7803 */ /* 0x000fe40000000000 */
        /* <DEDUP_REMOVED lines=48> */
[----:B------:R-:W-:-:S03]  /*1b50*/  ISETP.GE.AND P0, PT, R24, UR11, PT ;  /* 0x0000000b18007c0c */ /* 0x000fc6000bf06270 */
[----:B------:R0:W5:Y:S01]  /*1b60*/  @!P1 LDG.E.U16 R20, [R8.64+0x40] ;  /* 0x0000402808149981 */ /* 0x000162000c1e1500 */
[----:B------:R-:W-:-:S03]  /*1b70*/  ISETP.GE.AND P1, PT, R26, UR11, PT ;  /* 0x0000000b1a007c0c */ /* 0x000fc6000bf26270 */
[----:B------:R0:W5:Y:S04]  /*1b80*/  @!P3 LDG.E.U16 R31, [R8.64+0x300] ;  /* 0x00030028081fb981 */ /* 0x000168000c1e1500 */
[----:B------:R0:W5:Y:S04]  /*1b90*/  @!P5 LDG.E.U16 R33, [R8.64+0x380] ;  /* 0x000380280821d981 */ /* 0x000168000c1e1500 */
[----:B------:R0:W5:Y:S01]  /*1ba0*/  @!P0 LDG.E.U16 R21, [R8.64+0x80] ;  /* 0x0000802808158981 */ /* 0x000162000c1e1500 */
[----:B------:R-:W-:-:S03]  /*1bb0*/  ISETP.GE.AND P0, PT, R30, UR11, PT ;  /* 0x0000000b1e007c0c */ /* 0x000fc6000bf06270 */
[----:B------:R0:W5:Y:S01]  /*1bc0*/  @!P1 LDG.E.U16 R22, [R8.64+0xc0] ;  /* 0x0000c02808169981 */ /* 0x000162000c1e1500 */
[----:B------:R-:W-:Y:S02]  /*1bd0*/  ISETP.GE.AND P1, PT, R32, UR11, PT ;  /* 0x0000000b20007c0c */ /* 0x000fe4000bf26270 */
[----:B------:R-:W-:-:S07]  /*1be0*/  PRMT R24, RZ, 0x7610, R24 ;  /* 0x00007610ff187816 */ /* 0x000fce0000000018 */
        /* <DEDUP_REMOVED lines=8> */
[----:B------:R-:W-:Y:S02]  /*1c70*/  ISETP.NE.AND P1, PT, R27, RZ, PT ;  /* 0x000000ff1b00720c */ /* 0x000fe40003f25270 */
[----:B------:R-:W-:-:S07]  /*1c80*/  PRMT R27, RZ, 0x7610, R27 ;  /* 0x00007610ff1b7816 */ /* 0x000fce000000001b */
[----:B------:R0:W5:Y:S01]  /*1c90*/  @!P0 LDG.E.U16 R27, [R8.64+0x200] ;  /* 0x00020028081b8981 */ /* 0x000162000c1e1500 */
[----:B------:R-:W-:Y:S02]  /*1ca0*/  ISETP.NE.AND P0, PT, R28, RZ, PT ;  /* 0x000000ff1c00720c */ /* 0x000fe40003f05270 */
[----:B------:R-:W-:Y:S01]  /*1cb0*/  PRMT R28, RZ, 0x7610, R28 ;  /* 0x00007610ff1c7816 */ /* 0x000fe2000000001c */
[----:B------:R0:W5:Y:S01]  /*1cc0*/  @!P1 LDG.E.U16 R29, [R8.64+0x280] ;  /* 0x00028028081d9981 */ /* 0x000162000c1e1500 */
[----:B------:R-:W-:Y:S02]  /*1cd0*/  PRMT R30, RZ, 0x7610, R30 ;  /* 0x00007610ff1e7816 */ /* 0x000fe4000000001e */
[----:B------:R-:W-:Y:S02]  /*1ce0*/  PRMT R32, RZ, 0x7610, R32 ;  /* 0x00007610ff207816 */ /* 0x000fe40000000020 */
[----:B------:R-:W-:Y:S02]  /*1cf0*/  PRMT R34, RZ, 0x7610, R34 ;  /* 0x00007610ff227816 */ /* 0x000fe40000000022 */
        /* <DEDUP_REMOVED lines=9> */
[----:B------:R-:W-:Y:S04]  /*1d90*/  STL [R1+0x4], R53 ;  /* 0x0000043501007387 */ /* 0x000fe80000100800 */
[----:B------:R-:W-:Y:S01]  /*1da0*/  STL [R1], R52 ;  /* 0x0000003401007387 */ /* 0x000fe20000100800 */
[----:B------:R-:W-:Y:S02]  /*1db0*/  FSETP.GTU.FTZ.AND P4, PT, R118, 20, PT ;  /* 0x41a000007600780b */ /* 0x000fe40003f9c000 */
[----:B-1----:R-:W-:Y:S02]  /*1dc0*/  PRMT R10, RZ, 0x5410, R10 ;  /* 0x00005410ff0a7816 */ /* 0x002fe4000000000a */
[----:B--2---:R-:W-:Y:S02]  /*1dd0*/  PRMT R11, RZ, 0x5410, R11 ;  /* 0x00005410ff0b7816 */ /* 0x004fe4000000000b */
[----:B---3--:R-:W-:-:S02]  /*1de0*/  PRMT R12, RZ, 0x5410, R12 ;  /* 0x00005410ff0c7816 */ /* 0x008fc4000000000c */
[----:B----4-:R-:W-:Y:S02]  /*1df0*/  PRMT R13, RZ, 0x5410, R13 ;  /* 0x00005410ff0d7816 */ /* 0x010fe4000000000d */
        /* <DEDUP_REMOVED lines=107> */
.L_x_1751:
[----:B-12---:R-:W-:Y:S05]  /*24b0*/  BSYNC B0 ;  /* 0x0000000000007941 */ /* 0x006fea0003800000 */
.L_x_1750:
        /* <DEDUP_REMOVED lines=39> */
.L_x_1753:
[----:B------:R-:W-:Y:S05]  /*2730*/  BSYNC B0 ;  /* 0x0000000000007941 */ /* 0x000fea0003800000 */
.L_x_1752:
        /* <DEDUP_REMOVED lines=39> */
.L_x_1755:
[----:B------:R-:W-:Y:S05]  /*29b0*/  BSYNC B0 ;  /* 0x0000000000007941 */ /* 0x000fea0003800000 */
.L_x_1754:
        /* <DEDUP_REMOVED lines=39> */
.L_x_1757:
[----:B------:R-:W-:Y:S05]  /*2c30*/  BSYNC B0 ;  /* 0x0000000000007941 */ /* 0x000fea0003800000 */
.L_x_1756:
        /* <DEDUP_REMOVED lines=39> */
.L_x_1759:
[----:B------:R-:W-:Y:S05]  /*2eb0*/  BSYNC B0 ;  /* 0x0000000000007941 */ /* 0x000fea0003800000 */
.L_x_1758:
        /* <DEDUP_REMOVED lines=39> */
.L_x_1761:
[----:B------:R-:W-:Y:S05]  /*3130*/  BSYNC B0 ;  /* 0x0000000000007941 */ /* 0x000fea0003800000 */
.L_x_1760:
        /* <DEDUP_REMOVED lines=40> */
.L_x_1763:
[----:B------:R-:W-:Y:S05]  /*33c0*/  BSYNC B0 ;  /* 0x0000000000007941 */ /* 0x000fea0003800000 */
.L_x_1762:
[----:B------:R-:W-:Y:S01]  /*33d0*/  PRMT R83, RZ, 0x5410, R83 ;  /* 0x00005410ff537816 */ /* 0x000fe20000000053 */
[----:B------:R-:W-:Y:S01]  /*33e0*/  BSSY B0, `(.L_x_1764) ;  /* 0x0000028000007945 */ /* 0x000fe20003800000 */
[----:B------:R-:W-:Y:S01]  /*33f0*/  PRMT R3, RZ, 0x5410, R3 ;  /* 0x00005410ff037816 */ /* 0x000fe20000000003 */
[----:B------:R-:W-:Y:S01]  /*3400*/  HFMA2.MMA R207, -RZ, RZ, 0, 0 ;  /* 0x00000000ffcf7435 */ /* 0x000fe200000001ff */
[----:B------:R-:W-:Y:S01]  /*3410*/  FSETP.GTU.FTZ.AND P4, PT, R106, 20, PT ;  /* 0x41a000006a00780b */ /* 0x000fe20003f9c000 */
[----:B------:R-:W-:Y:S01]  /*3420*/  FFMA.FTZ R4, R83, R7, R8 ;  /* 0x0000000753047223 */ /* 0x000fe20000010008 */
[----:B------:R-:W-:Y:S01]  /*3430*/  LOP3.LUT R238, R122, 0x1f, RZ, 0xc0, !PT ;  /* 0x0000001f7aee7812 */ /* 0x000fe200078ec0ff */
        /* <DEDUP_REMOVED lines=34> */
.L_x_1765:
[----:B------:R-:W-:Y:S05]  /*3660*/  BSYNC B0 ;  /* 0x0000000000007941 */ /* 0x000fea0003800000 */
.L_x_1764:
        /* <DEDUP_REMOVED lines=39> */
.L_x_1767:
[----:B------:R-:W-:Y:S05]  /*38e0*/  BSYNC B0 ;  /* 0x0000000000007941 */ /* 0x000fea0003800000 */
.L_x_1766:
        /* <DEDUP_REMOVED lines=39> */
.L_x_1769:
[----:B------:R-:W-:Y:S05]  /*3b60*/  BSYNC B0 ;  /* 0x0000000000007941 */ /* 0x000fea0003800000 */
.L_x_1768:
[----:B------:R-:W-:Y:S01]  /*3b70*/  BSSY B0, `(.L_x_1770) ;  /* 0x0000027000007945 */ /* 0x000fe20003800000 */
[----:B------:R-:W-:Y:S01]  /*3b80*/  HFMA2.MMA R198, -RZ, RZ, 0, 0 ;  /* 0x00000000ffc67435 */ /* 0x000fe200000001ff */
[----:B------:R-:W-:Y:S01]  /*3b90*/  FSETP.GTU.FTZ.AND P1, PT, R103, 20, PT ;  /* 0x41a000006700780b */ /* 0x000fe20003f3c000 */
[----:B------:R-:W-:Y:S01]  /*3ba0*/  HFMA2.MMA R168, -RZ, RZ, 0, 0 ;  /* 0x00000000ffa87435 */ /* 0x000fe200000001ff */
[----:B------:R-:W-:Y:S01]  /*3bb0*/  CS2R R196, SRZ ;  /* 0x0000000000c47805 */ /* 0x000fe2000001ff00 */
[----:B------:R-:W-:Y:S02]  /*3bc0*/  MOV R195, RZ ;  /* 0x000000ff00c37202 */ /* 0x000fe40000000f00 */
        /* <DEDUP_REMOVED lines=33> */
.L_x_1771:
[----:B------:R-:W-:Y:S05]  /*3de0*/  BSYNC B0 ;  /* 0x0000000000007941 */ /* 0x000fea0003800000 */
.L_x_1770:
        /* <DEDUP_REMOVED lines=33> */
.L_x_1773:
[----:B------:R-:W-:Y:S05]  /*4000*/  BSYNC B0 ;  /* 0x0000000000007941 */ /* 0x000fea0003800000 */
.L_x_1772:
        /* <DEDUP_REMOVED lines=33> */
.L_x_1775:
[----:B------:R-:W-:Y:S05]  /*4220*/  BSYNC B0 ;  /* 0x0000000000007941 */ /* 0x000fea0003800000 */
.L_x_1774:
        /* <DEDUP_REMOVED lines=33> */
.L_x_1777:
[----:B------:R-:W-:Y:S05]  /*4440*/  BSYNC B0 ;  /* 0x0000000000007941 */ /* 0x000fea0003800000 */
.L_x_1776:
        /* <DEDUP_REMOVED lines=33> */
.L_x_1779:
[----:B------:R-:W-:Y:S05]  /*4660*/  BSYNC B0 ;  /* 0x0000000000007941 */ /* 0x000fea0003800000 */
.L_x_1778:
        /* <DEDUP_REMOVED lines=33> */
.L_x_1781:
[----:B------:R-:W-:Y:S05]  /*4880*/  BSYNC B0 ;  /* 0x0000000000007941 */ /* 0x000fea0003800000 */
.L_x_1780:
        /* <DEDUP_REMOVED lines=37> */
[----:B------:R-:W-:Y:S01]  /*4ae0*/  MOV R195, RZ ;  /* 0x000000ff00c37202 */ /* 0x000fe20000000f00 */
[----:B------:R-:W-:Y:S01]  /*4af0*/  FADD.FTZ R89, R89, R89 ;  /* 0x0000005959597221 */ /* 0x000fe20000010000 */
[----:B------:R-:W-:Y:S01]  /*4b00*/  MOV R168, RZ ;  /* 0x000000ff00a87202 */ /* 0x000fe20000000f00 */
        /* <DEDUP_REMOVED lines=11> */
.L_x_1883:
        /* <DEDUP_REMOVED lines=8> */
[----:B0-----:R-:W-:Y:S01]  /*4c40*/  LOP3.LUT R4, R5, 0xffffffe0, R238, 0xe2, !PT ;  /* 0xffffffe005047812 */ /* 0x001fe200078ee2ee */
        /* <DEDUP_REMOVED lines=25> */
[C---:B------:R-:W-:Y:S01]  /*4de0*/  LOP3.LUT R144, R4.reuse, 0x100, RZ, 0xfc, !PT ;  /* 0x0000010004907812 */ /* 0x040fe200078efcff */
[----:B------:R0:W4:Y:S01]  /*4df0*/  @!P2 LDG.E.U16 R40, [R2.64+0x80] ;  /* 0x000080280228a981 */ /* 0x000122000c1e1500 */
[----:B------:R-:W-:Y:S02]  /*4e00*/  ISETP.GE.AND P0, PT, R33, UR39, PT ;  /* 0x0000002721007c0c */ /* 0x000fe4000bf06270 */
[----:B------:R-:W-:Y:S01]  /*4e10*/  LOP3.LUT R146, R4, 0x120, RZ, 0xfc, !PT ;  /* 0x0000012004927812 */ /* 0x000fe200078efcff */
[----:B------:R0:W4:Y:S01]  /*4e20*/  @!P1 LDG.E.U16 R43, [R2.64+0xc0] ;  /* 0x0000c028022b9981 */ /* 0x000122000c1e1500 */
        /* <DEDUP_REMOVED lines=125> */
[----:B------:R-:W-:-:S03]  /*5600*/  ISETP.GE.AND P6, PT, R4, UR39, PT ;  /* 0x0000002704007c0c */ /* 0x000fc6000bfc6270 */
[----:B------:R-:W-:Y:S01]  /*5610*/  IMAD.WIDE.U32 R6, R7, c[0x0][0x1c0], R4 ;  /* 0x0000700007067a25 */ /* 0x000fe200078e0004 */
[----:B------:R-:W-:Y:S01]  /*5620*/  SHF.L.U32 R4, R122, 0x5, RZ ;  /* 0x000000057a047819 */ /* 0x000fe200000006ff */
[----:B------:R-:W-:Y:S01]  /*5630*/  UIMAD UR34, UR6, UR35, UR34 ;  /* 0x00000023062272a4 */ /* 0x000fe2000f8e0222 */
[----:B------:R-:W-:Y:S02]  /*5640*/  ISETP.GE.AND P0, PT, R0, UR39, PT ;  /* 0x0000002700007c0c */ /* 0x000fe4000bf06270 */
[----:B------:R-:W-:Y:S02]  /*5650*/  LOP3.LUT R0, R4, 0xfffffc00, RZ, 0xc0, !PT ;  /* 0xfffffc0004007812 */ /* 0x000fe400078ec0ff */
[----:B------:R-:W-:Y:S02]  /*5660*/  LEA R4, P3, R6, UR15, 0x1 ;  /* 0x0000000f06047c11 */ /* 0x000fe4000f8608ff */
[----:B------:R-:W-:Y:S02]  /*5670*/  IADD3 R5, R7, UR34, RZ ;  /* 0x0000002207057c10 */ /* 0x000fe4000fffe0ff */
        /* <DEDUP_REMOVED lines=8> */
[CC--:B------:R-:W-:Y:S02]  /*5700*/  LEA.HI.SX32 R33, R7.reuse, R7.reuse, 0x1b ;  /* 0x0000000707217211 */ /* 0x0c0fe400078fdaff */
[C---:B------:R-:W-:Y:S02]  /*5710*/  IADD3 R44, R7.reuse, 0x80, RZ ;  /* 0x00000080072c7810 */ /* 0x040fe40007ffe0ff */
[C---:B------:R-:W-:Y:S02]  /*5720*/  IADD3 R46, R7.reuse, 0xa0, RZ ;  /* 0x000000a0072e7810 */ /* 0x040fe40007ffe0ff */
[----:B------:R-:W-:Y:S02]  /*5730*/  LEA.HI.SX32 R6, R6, R7, 0x1b ;  /* 0x0000000706067211 */ /* 0x000fe400078fdaff */
[----:B------:R-:W-:-:S02]  /*5740*/  IADD3 R48, R7, 0xc0, RZ ;  /* 0x000000c007307810 */ /* 0x000fc40007ffe0ff */
[-C--:B------:R-:W-:Y:S02]  /*5750*/  LEA.HI.SX32 R30, R30, R7.reuse, 0x1b ;  /* 0x000000071e1e7211 */ /* 0x080fe400078fdaff */
[C---:B------:R-:W-:Y:S02]  /*5760*/  IADD3 R50, R7.reuse, 0xe0, RZ ;  /* 0x000000e007327810 */ /* 0x040fe40007ffe0ff */
[----:B------:R-:W-:Y:S02]  /*5770*/  LEA.HI.SX32 R34, R34, R7, 0x1b ;  /* 0x0000000722227211 */ /* 0x000fe400078fdaff */
[C---:B------:R-:W-:Y:S02]  /*5780*/  IADD3 R52, R7.reuse, 0x100, RZ ;  /* 0x0000010007347810 */ /* 0x040fe40007ffe0ff */
[----:B------:R-:W-:Y:S02]  /*5790*/  IADD3 R62, R7, 0x1a0, RZ ;  /* 0x000001a0073e7810 */ /* 0x000fe40007ffe0ff */
[----:B------:R-:W-:-:S02]  /*57a0*/  SHF.L.U32 R33, R33, 0x1, RZ ;  /* 0x0000000121217819 */ /* 0x000fc400000006ff */
[-C--:B------:R-:W-:Y:S02]  /*57b0*/  LEA.HI.SX32 R44, R44, R7.reuse, 0x1b ;  /* 0x000000072c2c7211 */ /* 0x080fe400078fdaff */
[----:B------:R-:W-:Y:S02]  /*57c0*/  ISETP.GE.AND P2, PT, R27, UR39, PT ;  /* 0x000000271b007c0c */ /* 0x000fe4000bf46270 */
[C---:B------:R-:W-:Y:S02]  /*57d0*/  IADD3 R54, R7.reuse, 0x120, RZ ;  /* 0x0000012007367810 */ /* 0x040fe40007ffe0ff */
[----:B------:R-:W-:Y:S02]  /*57e0*/  LEA.HI.SX32 R46, R46, R7, 0x1b ;  /* 0x000000072e2e7211 */ /* 0x000fe400078fdaff */
[----:B------:R-:W-:Y:S02]  /*57f0*/  SHF.L.U32 R67, R6, 0x1, RZ ;  /* 0x0000000106437819 */ /* 0x000fe400000006ff */
[----:B------:R-:W-:-:S02]  /*5800*/  IADD3 R56, R7, 0x140, RZ ;  /* 0x0000014007387810 */ /* 0x000fc40007ffe0ff */
[C---:B------:R-:W-:Y:S02]  /*5810*/  IADD3 R60, R7.reuse, 0x180, RZ ;  /* 0x00000180073c7810 */ /* 0x040fe40007ffe0ff */
[-C--:B------:R-:W-:Y:S02]  /*5820*/  LEA.HI.SX32 R27, R48, R7.reuse, 0x1b ;  /* 0x00000007301b7211 */ /* 0x080fe400078fdaff */
[----:B------:R-:W-:Y:S02]  /*5830*/  SHF.L.U32 R63, R30, 0x1, RZ ;  /* 0x000000011e3f7819 */ /* 0x000fe400000006ff */
[----:B------:R-:W-:Y:S02]  /*5840*/  IADD3 R58, R7, 0x160, RZ ;  /* 0x00000160073a7810 */ /* 0x000fe40007ffe0ff */
[-C--:B------:R-:W-:Y:S02]  /*5850*/  LEA.HI.SX32 R50, R50, R7.reuse, 0x1b ;  /* 0x0000000732327211 */ /* 0x080fe400078fdaff */
[----:B------:R-:W-:Y:S01]  /*5860*/  SHF.L.U32 R30, R34, 0x1, RZ ;  /* 0x00000001221e7819 */ /* 0x000fe200000006ff */
[----:B--2---:R0:W-:Y:S01]  /*5870*/  STS.U16 [R33], R24 ;  /* 0x0000001821007388 */ /* 0x0041e20000000400 */
[----:B------:R-:W-:-:S02]  /*5880*/  LEA.HI.SX32 R52, R52, R7, 0x1b ;  /* 0x0000000734347211 */ /* 0x000fc400078fdaff */
[-C--:B------:R-:W-:Y:S02]  /*5890*/  LEA.HI.SX32 R72, R62, R7.reuse, 0x1b ;  /* 0x000000073e487211 */ /* 0x080fe400078fdaff */
[----:B------:R-:W-:Y:S01]  /*58a0*/  SHF.L.U32 R34, R44, 0x1, RZ ;  /* 0x000000012c227819 */ /* 0x000fe200000006ff */
[----:B---3--:R1:W-:Y:S01]  /*58b0*/  STS.U16 [R67+0x40], R26 ;  /* 0x0000401a43007388 */ /* 0x0083e20000000400 */
[----:B------:R-:W-:Y:S02]  /*58c0*/  LEA.HI.SX32 R54, R54, R7, 0x1b ;  /* 0x0000000736367211 */ /* 0x000fe400078fdaff */
[----:B------:R-:W-:Y:S01]  /*58d0*/  SHF.L.U32 R62, R46, 0x1, RZ ;  /* 0x000000012e3e7819 */ /* 0x000fe200000006ff */
[----:B----4-:R2:W-:Y:S01]  /*58e0*/  STS.U16 [R63+0x80], R40 ;  /* 0x000080283f007388 */ /* 0x0105e20000000400 */
[----:B------:R-:W-:Y:S02]  /*58f0*/  ISETP.GE.AND P5, PT, R25, UR39, PT ;  /* 0x0000002719007c0c */ /* 0x000fe4000bfa6270 */
[----:B------:R-:W-:-:S02]  /*5900*/  IADD3 R64, R7, 0x1c0, RZ ;  /* 0x000001c007407810 */ /* 0x000fc40007ffe0ff */
[-C--:B------:R-:W-:Y:S02]  /*5910*/  LEA.HI.SX32 R56, R56, R7.reuse, 0x1b ;  /* 0x0000000738387211 */ /* 0x080fe400078fdaff */
[-C--:B------:R-:W-:Y:S02]  /*5920*/  LEA.HI.SX32 R70, R60, R7.reuse, 0x1b ;  /* 0x000000073c467211 */ /* 0x080fe400078fdaff */
[----:B------:R-:W-:Y:S01]  /*5930*/  SHF.L.U32 R27, R27, 0x1, RZ ;  /* 0x000000011b1b7819 */ /* 0x000fe200000006ff */
[----:B------:R-:W-:Y:S01]  /*5940*/  STS.U16 [R30+0xc0], R43 ;  /* 0x0000c02b1e007388 */ /* 0x000fe20000000400 */
[----:B------:R-:W-:Y:S02]  /*5950*/  IADD3 R66, R7, 0x1e0, RZ ;  /* 0x000001e007427810 */ /* 0x000fe40007ffe0ff */
[----:B------:R-:W-:Y:S02]  /*5960*/  LEA.HI.SX32 R25, R58, R7, 0x1b ;  /* 0x000000073a197211 */ /* 0x000fe400078fdaff */
[----:B------:R-:W-:-:S02]  /*5970*/  SHF.L.U32 R60, R50, 0x1, RZ ;  /* 0x00000001323c7819 */ /* 0x000fc400000006ff */
[C---:B------:R-:W-:Y:S02]  /*5980*/  IADD3 R68, R7.reuse, 0x200, RZ ;  /* 0x0000020007447810 */ /* 0x040fe40007ffe0ff */
[----:B------:R-:W-:Y:S01]  /*5990*/  SHF.L.U32 R61, R52, 0x1, RZ ;  /* 0x00000001343d7819 */ /* 0x000fe200000006ff */
[----:B------:R-:W-:Y:S01]  /*59a0*/  STS.U16 [R34+0x100], R41 ;  /* 0x0001002922007388 */ /* 0x000fe20000000400 */
[C---:B------:R-:W-:Y:S02]  /*59b0*/  IADD3 R74, R7.reuse, 0x220, RZ ;  /* 0x00000220074a7810 */ /* 0x040fe40007ffe0ff */
[----:B0-----:R-:W-:Y:S01]  /*59c0*/  SHF.L.U32 R24, R54, 0x1, RZ ;  /* 0x0000000136187819 */ /* 0x001fe200000006ff */
[----:B------:R-:W-:Y:S01]  /*59d0*/  STS.U16 [R62+0x140], R45 ;  /* 0x0001402d3e007388 */ /* 0x000fe20000000400 */
[----:B------:R-:W-:Y:S02]  /*59e0*/  IADD3 R76, R7, 0x240, RZ ;  /* 0x00000240074c7810 */ /* 0x000fe40007ffe0ff */
[----:B------:R-:W-:Y:S01]  /*59f0*/  LEA.HI.SX32 R64, R64, R7, 0x1b ;  /* 0x0000000740407211 */ /* 0x000fe200078fdaff */
[----:B------:R-:W-:Y:S01]  /*5a00*/  STS.U16 [R27+0x180], R42 ;  /* 0x0001802a1b007388 */ /* 0x000fe20000000400 */
[----:B-1----:R-:W-:-:S02]  /*5a10*/  SHF.L.U32 R26, R56, 0x1, RZ ;  /* 0x00000001381a7819 */ /* 0x002fc400000006ff */
[----:B------:R-:W-:Y:S01]  /*5a20*/  IADD3 R78, R7, 0x260, RZ ;  /* 0x00000260074e7810 */ /* 0x000fe20007ffe0ff */
[----:B------:R-:W-:Y:S01]  /*5a30*/  STS.U16 [R60+0x1c0], R35 ;  /* 0x0001c0233c007388 */ /* 0x000fe20000000400 */
        /* <DEDUP_REMOVED lines=13> */
[----:B------:R-:W-:Y:S02]  /*5b10*/  SHF.L.U32 R71, R64, 0x1, RZ ;  /* 0x0000000140477819 */ /* 0x000fe400000006ff */
[----:B------:R-:W-:-:S02]  /*5b20*/  IADD3 R128, R7, 0x2e0, RZ ;  /* 0x000002e007807810 */ /* 0x000fc40007ffe0ff */
[-C--:B------:R-:W-:Y:S02]  /*5b30*/  LEA.HI.SX32 R78, R78, R7.reuse, 0x1b ;  /* 0x000000074e4e7211 */ /* 0x080fe400078fdaff */
[----:B------:R-:W-:Y:S02]  /*5b40*/  SHF.L.U32 R68, R66, 0x1, RZ ;  /* 0x0000000142447819 */ /* 0x000fe400000006ff */
[----:B------:R-:W-:Y:S01]  /*5b50*/  IADD3 R130, R7, 0x300, RZ ;  /* 0x0000030007827810 */ /* 0x000fe20007ffe0ff */
[----:B------:R-:W-:Y:S01]  /*5b60*/  STS.U16 [R25+0x2c0], R36 ;  /* 0x0002c02419007388 */ /* 0x000fe20000000400 */
[----:B------:R-:W-:Y:S02]  /*5b70*/  LEA.HI.SX32 R48, R94, R7, 0x1b ;  /* 0x000000075e307211 */ /* 0x000fe400078fdaff */
[----:B------:R-:W-:Y:S01]  /*5b80*/  SHF.L.U32 R69, R69, 0x1, RZ ;  /* 0x0000000145457819 */ /* 0x000fe200000006ff */
[----:B------:R-:W-:Y:S01]  /*5b90*/  STS.U16 [R70+0x300], R23 ;  /* 0x0003001746007388 */ /* 0x000fe20000000400 */
[----:B------:R-:W-:-:S02]  /*5ba0*/  IADD3 R132, R7, 0x320, RZ ;  /* 0x0000032007847810 */ /* 0x000fc40007ffe0ff */
[-C--:B------:R-:W-:Y:S01]  /*5bb0*/  LEA.HI.SX32 R73, R124, R7.reuse, 0x1b ;  /* 0x000000077c497211 */ /* 0x080fe200078fdaff */
[----:B------:R-:W-:Y:S01]  /*5bc0*/  STS.U16 [R72+0x340], R31 ;  /* 0x0003401f48007388 */ /* 0x000fe20000000400 */
[----:B------:R-:W-:Y:S02]  /*5bd0*/  SHF.L.U32 R95, R74, 0x1, RZ ;  /* 0x000000014a5f7819 */ /* 0x000fe400000006ff */
        /* <DEDUP_REMOVED lines=15> */
[----:B------:R-:W-:Y:S02]  /*5cd0*/  SHF.L.U32 R73, R73, 0x1, RZ ;  /* 0x0000000149497819 */ /* 0x000fe400000006ff */
[C---:B------:R-:W-:Y:S02]  /*5ce0*/  IADD3 R154, R7.reuse, 0x3c0, RZ ;  /* 0x000003c0079a7810 */ /* 0x040fe40007ffe0ff */
[-C--:B------:R-:W-:Y:S02]  /*5cf0*/  LEA.HI.SX32 R123, R140, R7.reuse, 0x1b ;  /* 0x000000078c7b7211 */ /* 0x080fe400078fdaff */
[----:B------:R-:W-:Y:S02]  /*5d00*/  SHF.L.U32 R124, R124, 0x1, RZ ;  /* 0x000000017c7c7819 */ /* 0x000fe400000006ff */
[----:B------:R-:W-:Y:S01]  /*5d10*/  IADD3 R170, R7, 0x3e0, RZ ;  /* 0x000003e007aa7810 */ /* 0x000fe20007ffe0ff */
[----:B------:R-:W-:Y:S01]  /*5d20*/  STS.U16 [R79+0x480], R22 ;  /* 0x000480164f007388 */ /* 0x000fe20000000400 */
[----:B------:R-:W-:-:S02]  /*5d30*/  LEA.HI.SX32 R130, R148, R7, 0x1b ;  /* 0x0000000794827211 */ /* 0x000fc400078fdaff */
[----:B------:R-:W-:Y:S01]  /*5d40*/  SHF.L.U32 R125, R125, 0x1, RZ ;  /* 0x000000017d7d7819 */ /* 0x000fe200000006ff */
[----:B------:R-:W-:Y:S01]  /*5d50*/  STS.U16 [R94+0x4c0], R21 ;  /* 0x0004c0155e007388 */ /* 0x000fe20000000400 */
[-C--:B------:R-:W-:Y:S02]  /*5d60*/  LEA.HI.SX32 R131, R150, R7.reuse, 0x1b ;  /* 0x0000000796837211 */ /* 0x080fe400078fdaff */
[----:B------:R-:W-:Y:S01]  /*5d70*/  SHF.L.U32 R126, R126, 0x1, RZ ;  /* 0x000000017e7e7819 */ /* 0x000fe200000006ff */
[----:B------:R-:W-:Y:S01]  /*5d80*/  STS.U16 [R78+0x500], R19 ;  /* 0x000500134e007388 */ /* 0x000fe20000000400 */
[-C--:B------:R-:W-:Y:S02]  /*5d90*/  LEA.HI.SX32 R132, R152, R7.reuse, 0x1b ;  /* 0x0000000798847211 */ /* 0x080fe400078fdaff */
[----:B------:R-:W-:Y:S01]  /*5da0*/  SHF.L.U32 R127, R127, 0x1, RZ ;  /* 0x000000017f7f7819 */ /* 0x000fe200000006ff */
[----:B------:R-:W-:Y:S01]  /*5db0*/  STS.U16 [R73+0x540], R20 ;  /* 0x0005401449007388 */ /* 0x000fe20000000400 */
[----:B------:R-:W-:-:S02]  /*5dc0*/  LEA.HI.SX32 R128, R154, R7, 0x1b ;  /* 0x000000079a807211 */ /* 0x000fc400078fdaff */
[----:B------:R-:W-:Y:S01]  /*5dd0*/  SHF.L.U32 R123, R123, 0x1, RZ ;  /* 0x000000017b7b7819 */ /* 0x000fe200000006ff */
[----:B------:R-:W-:Y:S01]  /*5de0*/  STS.U16 [R124+0x580], R15 ;  /* 0x0005800f7c007388 */ /* 0x000fe20000000400 */
[----:B------:R-:W-:Y:S02]  /*5df0*/  LEA.HI.SX32 R129, R170, R7, 0x1b ;  /* 0x00000007aa817211 */ /* 0x000fe400078fdaff */
[----:B------:R-:W-:Y:S01]  /*5e00*/  SHF.L.U32 R130, R130, 0x1, RZ ;  /* 0x0000000182827819 */ /* 0x000fe200000006ff */
[----:B------:R-:W-:Y:S01]  /*5e10*/  STS.U16 [R125+0x5c0], R16 ;  /* 0x0005c0107d007388 */ /* 0x000fe20000000400 */
[----:B------:R-:W-:Y:S02]  /*5e20*/  SHF.L.U32 R131, R131, 0x1, RZ ;  /* 0x0000000183837819 */ /* 0x000fe400000006ff */
[----:B------:R-:W-:Y:S01]  /*5e30*/  SHF.L.U32 R132, R132, 0x1, RZ ;  /* 0x0000000184847819 */ /* 0x000fe200000006ff */
[----:B------:R-:W-:Y:S01]  /*5e40*/  STS.U16 [R126+0x600], R17 ;  /* 0x000600117e007388 */ /* 0x000fe20000000400 */
[----:B------:R-:W-:-:S02]  /*5e50*/  SHF.L.U32 R128, R128, 0x1, RZ ;  /* 0x0000000180807819 */ /* 0x000fc400000006ff */
[----:B------:R-:W-:Y:S02]  /*5e60*/  SHF.L.U32 R129, R129, 0x1, RZ ;  /* 0x0000000181817819 */ /* 0x000fe400000006ff */
[----:B------:R-:W-:Y:S02]  /*5e70*/  PRMT R140, RZ, 0x7610, R140 ;  /* 0x00007610ff8c7816 */ /* 0x000fe4000000008c */
[----:B--2---:R-:W-:Y:S02]  /*5e80*/  PRMT R40, RZ, 0x7610, R40 ;  /* 0x00007610ff287816 */ /* 0x004fe40000000028 */
        /* <DEDUP_REMOVED lines=9> */
[----:B------:R3:W4:Y:S01]  /*5f20*/  @!P5 LDG.E.U16 R140, [R4.64+0x40] ;  /* 0x00004028048cd981 */ /* 0x000722000c1e1500 */
[----:B------:R-:W-:Y:S02]  /*5f30*/  ISETP.GE.AND P5, PT, R145, UR39, PT ;  /* 0x0000002791007c0c */ /* 0x000fe4000bfa6270 */
[----:B------:R-:W-:Y:S01]  /*5f40*/  PRMT R145, RZ, 0x7610, R145 ;  /* 0x00007610ff917816 */ /* 0x000fe20000000091 */
[----:B------:R3:W4:Y:S01]  /*5f50*/  @!P6 LDG.E.U16 R40, [R4.64] ;  /* 0x000000280428e981 */ /* 0x000722000c1e1500 */
[----:B------:R-:W-:Y:S02]  /*5f60*/  ISETP.GE.AND P6, PT, R142, UR39, PT ;  /* 0x000000278e007c0c */ /* 0x000fe4000bfc6270 */
[----:B------:R-:W-:Y:S01]  /*5f70*/  PRMT R142, RZ, 0x7610, R142 ;  /* 0x00007610ff8e7816 */ /* 0x000fe2000000008e */
[----:B------:R3:W4:Y:S01]  /*5f80*/  @!P1 LDG.E.U16 R143, [R4.64+0xc0] ;  /* 0x0000c028048f9981 */ /* 0x000722000c1e1500 */
[----:B------:R-:W-:-:S03]  /*5f90*/  PRMT R147, RZ, 0x7610, R147 ;  /* 0x00007610ff937816 */ /* 0x000fc60000000093 */
[----:B------:R3:W4:Y:S01]  /*5fa0*/  @!P4 LDG.E.U16 R145, [R4.64+0x100] ;  /* 0x000100280491c981 */ /* 0x000722000c1e1500 */
[----:B------:R-:W-:Y:S02]  /*5fb0*/  ISETP.GE.AND P4, PT, R136, UR39, PT ;  /* 0x0000002788007c0c */ /* 0x000fe4000bf86270 */
[----:B------:R-:W-:Y:S01]  /*5fc0*/  PRMT R136, RZ, 0x7610, R136 ;  /* 0x00007610ff887816 */ /* 0x000fe20000000088 */
[----:B------:R3:W4:Y:S01]  /*5fd0*/  @!P2 LDG.E.U16 R142, [R4.64+0x80] ;  /* 0x00008028048ea981 */ /* 0x000722000c1e1500 */
[----:B------:R-:W-:Y:S02]  /*5fe0*/  ISETP.GE.AND P2, PT, R144, UR39, PT ;  /* 0x0000002790007c0c */ /* 0x000fe4000bf46270 */
[----:B------:R-:W-:Y:S01]  /*5ff0*/  ISETP.GE.AND P1, PT, R146, UR39, PT ;  /* 0x0000002792007c0c */ /* 0x000fe2000bf26270 */
[----:B------:R3:W4:Y:S01]  /*6000*/  @!P3 LDG.E.U16 R147, [R4.64+0x140] ;  /* 0x000140280493b981 */ /* 0x000722000c1e1500 */
[----:B------:R-:W-:Y:S02]  /*6010*/  PRMT R149, RZ, 0x7610, R149 ;  /* 0x00007610ff957816 */ /* 0x000fe40000000095 */
[----:B------:R-:W-:Y:S01]  /*6020*/  ISETP.GE.AND P3, PT, R138, UR39, PT ;  /* 0x000000278a007c0c */ /* 0x000fe2000bf66270 */
[----:B------:R3:W4:Y:S01]  /*6030*/  @!P6 LDG.E.U16 R136, [R4.64+0x180] ;  /* 0x000180280488e981 */ /* 0x000722000c1e1500 */
[----:B------:R-:W-:-:S02]  /*6040*/  PRMT R138, RZ, 0x7610, R138 ;  /* 0x00007610ff8a7816 */ /* 0x000fc4000000008a */
[----:B------:R-:W-:Y:S01]  /*6050*/  ISETP.GE.AND P6, PT, R135, UR39, PT ;  /* 0x0000002787007c0c */ /* 0x000fe2000bfc6270 */
[----:B------:R3:W4:Y:S01]  /*6060*/  @!P5 LDG.E.U16 R149, [R4.64+0x1c0] ;  /* 0x0001c0280495d981 */ /* 0x000722000c1e1500 */
[----:B------:R-:W-:Y:S02]  /*6070*/  PRMT R135, RZ, 0x7610, R135 ;  /* 0x00007610ff877816 */ /* 0x000fe40000000087 */
[----:B------:R-:W-:Y:S01]  /*6080*/  ISETP.GE.AND P5, PT, R137, UR39, PT ;  /* 0x0000002789007c0c */ /* 0x000fe2000bfa6270 */
[----:B------:R3:W4:Y:S01]  /*6090*/  @!P2 LDG.E.U16 R138, [R4.64+0x200] ;  /* 0x00020028048aa981 */ /* 0x000722000c1e1500 */
[----:B------:R-:W-:Y:S02]  /*60a0*/  ISETP.GE.AND P2, PT, R134, UR39, PT ;  /* 0x0000002786007c0c */ /* 0x000fe4000bf46270 */
[----:B------:R-:W-:Y:S01]  /*60b0*/  PRMT R137, RZ, 0x7610, R137 ;  /* 0x00007610ff897816 */ /* 0x000fe20000000089 */
[----:B------:R3:W4:Y:S01]  /*60c0*/  @!P1 LDG.E.U16 R135, [R4.64+0x240] ;  /* 0x0002402804879981 */ /* 0x000722000c1e1500 */
[----:B------:R-:W-:-:S02]  /*60d0*/  PRMT R134, RZ, 0x7610, R134 ;  /* 0x00007610ff867816 */ /* 0x000fc40000000086 */
[----:B------:R-:W-:Y:S02]  /*60e0*/  ISETP.GE.AND P1, PT, R139, UR39, PT ;  /* 0x000000278b007c0c */ /* 0x000fe4000bf26270 */
[----:B------:R-:W-:Y:S01]  /*60f0*/  PRMT R139, RZ, 0x7610, R139 ;  /* 0x00007610ff8b7816 */ /* 0x000fe2000000008b */
        /* <DEDUP_REMOVED lines=56> */
[----:B------:R-:W0:Y:S08]  /*6480*/  R2UR UR36, R3 ;  /* 0x00000000032473c2 */ /* 0x000e3000000e0000 */
[----:B------:R-:W1:Y:S01]  /*6490*/  R2UR UR35, R2 ;  /* 0x00000000022373c2 */ /* 0x000e6200000e0000 */
[----:B0-----:R-:W-:-:S02]  /*64a0*/  FMUL.FTZ R6, R117, UR36 ;  /* 0x0000002475067c20 */ /* 0x001fc40008410000 */
[----:B------:R-:W-:Y:S02]  /*64b0*/  FMUL.FTZ R3, R114, UR36 ;  /* 0x0000002472037c20 */ /* 0x000fe40008410000 */
[----:B------:R-:W-:Y:S02]  /*64c0*/  FMUL.RZ R9, R6, 0.15915493667125701904 ;  /* 0x3e22f98306097820 */ /* 0x000fe4000040c000 */
[----:B---3--:R-:W-:Y:S02]  /*64d0*/  FMUL.RZ R4, R3, 0.15915493667125701904 ;  /* 0x3e22f98303047820 */ /* 0x008fe4000040c000 */
[----:B------:R-:W-:Y:S02]  /*64e0*/  FMUL.FTZ R7, R116, UR36 ;  /* 0x0000002474077c20 */ /* 0x000fe40008410000 */
[----:B------:R-:W-:Y:S01]  /*64f0*/  FMUL.FTZ R3, R113, UR36 ;  /* 0x0000002471037c20 */ /* 0x000fe20008410000 */
[----:B------:R-:W-:Y:S01]  /*6500*/  MUFU.SIN R6, R9 ;  /* 0x0000000900067308 */ /* 0x000fe20000000400 */
[----:B-1----:R-:W-:-:S02]  /*6510*/  FMUL.RZ R11, R7, 0.15915493667125701904 ;  /* 0x3e22f983070b7820 */ /* 0x002fc4000040c000 */
[----:B------:R-:W-:-:S05]  /*6520*/  FMUL.FTZ R7, R115, UR36 ;  /* 0x0000002473077c20 */ /* 0x000fca0008410000 */
[----:B------:R0:W-:Y:S01]  /*6530*/  MUFU.COS R82, R9 ;  /* 0x0000000900527308 */ /* 0x0001e20000000000 */
[----:B------:R-:W-:Y:S02]  /*6540*/  FMUL.RZ R7, R7, 0.15915493667125701904 ;  /* 0x3e22f98307077820 */ /* 0x000fe4000040c000 */
[----:B0-----:R-:W-:Y:S02]  /*6550*/  FMUL.RZ R9, R3, 0.15915493667125701904 ;  /* 0x3e22f98303097820 */ /* 0x001fe4000040c000 */
[----:B------:R-:W-:-:S03]  /*6560*/  FMUL.FTZ R3, R112, UR36 ;  /* 0x0000002470037c20 */ /* 0x000fc60008410000 */
[----:B--2---:R-:W-:Y:S08]  /*6570*/  MUFU.SIN R8, R11 ;  /* 0x0000000b00087308 */ /* 0x004ff00000000400 */
[----:B------:R0:W-:Y:S01]  /*6580*/  MUFU.COS R80, R11 ;  /* 0x0000000b00507308 */ /* 0x0001e20000000000 */
[----:B------:R-:W-:Y:S01]  /*6590*/  MOV R23, UR35 ;  /* 0x0000002300177c02 */ /* 0x000fe20008000f00 */
[----:B0-----:R-:W-:-:S02]  /*65a0*/  FMUL.RZ R11, R3, 0.15915493667125701904 ;  /* 0x3e22f983030b7820 */ /* 0x001fc4000040c000 */
[----:B------:R-:W-:-:S04]  /*65b0*/  FMUL.FTZ R3, R111, UR36 ;  /* 0x000000246f037c20 */ /* 0x000fc80008410000 */
[----:B------:R-:W-:Y:S08]  /*65c0*/  MUFU.SIN R57, R7 ;  /* 0x0000000700397308 */ /* 0x000ff00000000400 */
[----:B------:R0:W-:Y:S01]  /*65d0*/  MUFU.COS R5, R7 ;  /* 0x0000000700057308 */ /* 0x0001e20000000000 */
[----:B------:R-:W-:Y:S02]  /*65e0*/  FMUL.FTZ R23, R23, 1.4426950216293334961 ;  /* 0x3fb8aa3b17177820 */ /* 0x000fe40000410000 */
[----:B0-----:R-:W-:-:S02]  /*65f0*/  FMUL.RZ R7, R3, 0.15915493667125701904 ;  /* 0x3e22f98303077820 */ /* 0x001fc4000040c000 */
[----:B------:R-:W-:-:S03]  /*6600*/  FMUL.FTZ R3, R110, UR36 ;  /* 0x000000246e037c20 */ /* 0x000fc60008410000 */
[----:B------:R-:W-:Y:S08]  /*6610*/  MUFU.SIN R10, R4 ;  /* 0x00000004000a7308 */ /* 0x000ff00000000400 */
[----:B------:R0:W-:Y:S01]  /*6620*/  MUFU.COS R56, R4 ;  /* 0x0000000400387308 */ /* 0x0001e20000000000 */
[----:B------:R-:W-:Y:S01]  /*6630*/  LEA R0, R121, R0, 0x5 ;  /* 0x0000000079007211 */ /* 0x000fe200078e28ff */
[----:B0-----:R-:W-:-:S02]  /*6640*/  FMUL.RZ R4, R3, 0.15915493667125701904 ;  /* 0x3e22f98303047820 */ /* 0x001fc4000040c000 */
[----:B------:R-:W-:-:S04]  /*6650*/  FMUL.FTZ R3, R109, UR36 ;  /* 0x000000246d037c20 */ /* 0x000fc80008410000 */
[----:B------:R-:W-:Y:S08]  /*6660*/  MUFU.SIN R12, R9 ;  /* 0x00000009000c7308 */ /* 0x000ff00000000400 */
[----:B------:R0:W-:Y:S02]  /*6670*/  MUFU.COS R54, R9 ;  /* 0x0000000900367308 */ /* 0x0001e40000000000 */
[----:B0-----:R-:W-:-:S02]  /*6680*/  FMUL.RZ R9, R3, 0.15915493667125701904 ;  /* 0x3e22f98303097820 */ /* 0x001fc4000040c000 */
[----:B------:R-:W-:-:S04]  /*6690*/  FMUL.FTZ R3, R23, R116 ;  /* 0x0000007417037220 */ /* 0x000fc80000410000 */
[----:B------:R0:W1:Y:S02]  /*66a0*/  MUFU.EX2 R59, R3 ;  /* 0x00000003003b7308 */ /* 0x0000640000000800 */
[----:B0-----:R-:W-:-:S04]  /*66b0*/  LEA.HI.SX32 R3, R0, R0, 0x1b ;  /* 0x0000000000037211 */ /* 0x001fc800078fdaff */
[----:B------:R-:W-:-:S05]  /*66c0*/  SHF.L.U32 R3, R3, 0x1, RZ ;  /* 0x0000000103037819 */ /* 0x000fca00000006ff */
[----:B------:R-:W0:Y:S04]  /*66d0*/  LDS.U16 R42, [R3] ;  /* 0x00000000032a7984 */ /* 0x000e280000000400 */
[----:B------:R-:W2:Y:S01]  /*66e0*/  LDS.U16 R41, [R3+0x2] ;  /* 0x0000020003297984 */ /* 0x000ea20000000400 */
[----:B------:R-:W-:Y:S01]  /*66f0*/  MUFU.SIN R18, R4 ;  /* 0x0000000400127308 */ /* 0x000fe20000000400 */
[----:B------:R-:W-:Y:S02]  /*6700*/  LOP3.LUT P0, RZ, R122, 0x1f, RZ, 0xc0, !PT ;  /* 0x0000001f7aff7812 */ /* 0x000fe4000780c0ff */
[----:B------:R-:W-:Y:S01]  /*6710*/  MOV R13, UR13 ;  /* 0x0000000d000d7c02 */ /* 0x000fe20008000f00 */
[----:B------:R-:W-:Y:S01]  /*6720*/  FMUL.FTZ R2, R108, UR36 ;  /* 0x000000246c027c20 */ /* 0x000fe20008410000 */
[----:B------:R-:W-:-:S03]  /*6730*/  MOV R15, UR13 ;  /* 0x0000000d000f7c02 */ /* 0x000fc60008000f00 */
[----:B------:R3:W-:Y:S01]  /*6740*/  MUFU.COS R48, R4 ;  /* 0x0000000400307308 */ /* 0x0007e20000000000 */
[----:B------:R-:W-:Y:S01]  /*6750*/  ISETP.LT.OR P0, PT, R13, 0x2, P0 ;  /* 0x000000020d00780c */ /* 0x000fe20000701670 */
[----:B------:R-:W-:Y:S01]  /*6760*/  FMUL.RZ R17, R2, 0.15915493667125701904 ;  /* 0x3e22f98302117820 */ /* 0x000fe2000040c000 */
[----:B------:R-:W-:Y:S01]  /*6770*/  MOV R19, c[0x0][0x16c] ;  /* 0x00005b0000137a02 */ /* 0x000fe20000000f00 */
[C---:B------:R-:W-:Y:S01]  /*6780*/  FMUL.FTZ R0, R23.reuse, R110 ;  /* 0x0000006e17007220 */ /* 0x040fe20000410000 */
[----:B------:R-:W0:Y:S01]  /*6790*/  LDS.U16 R39, [R3+0x4] ;  /* 0x0000040003277984 */ /* 0x000e220000000400 */
[C---:B---3--:R-:W-:Y:S02]  /*67a0*/  FMUL.FTZ R4, R23.reuse, R115 ;  /* 0x0000007317047220 */ /* 0x048fe40000410000 */
[----:B------:R-:W-:Y:S01]  /*67b0*/  MUFU.SIN R14, R11 ;  /* 0x0000000b000e7308 */ /* 0x000fe20000000400 */
[----:B------:R-:W-:Y:S01]  /*67c0*/  FMUL.FTZ R2, R23, R117 ;  /* 0x0000007517027220 */ /* 0x000fe20000410000 */
[----:B------:R-:W3:Y:S06]  /*67d0*/  LDS.U16 R66, [R3+0x6] ;  /* 0x0000060003427984 */ /* 0x000eec0000000400 */
[----:B------:R-:W-:Y:S08]  /*67e0*/  MUFU.COS R52, R11 ;  /* 0x0000000b00347308 */ /* 0x000ff00000000000 */
[----:B------:R-:W-:Y:S08]  /*67f0*/  MUFU.SIN R16, R7 ;  /* 0x0000000700107308 */ /* 0x000ff00000000400 */
[----:B------:R0:W-:Y:S08]  /*6800*/  MUFU.COS R50, R7 ;  /* 0x0000000700327308 */ /* 0x0001f00000000000 */
[----:B------:R-:W-:Y:S08]  /*6810*/  MUFU.SIN R20, R9 ;  /* 0x0000000900147308 */ /* 0x000ff00000000400 */
[----:B------:R0:W-:Y:S01]  /*6820*/  MUFU.COS R46, R9 ;  /* 0x00000009002e7308 */ /* 0x0001e20000000000 */
[----:B-1----:R-:W-:Y:S01]  /*6830*/  FMUL.FTZ R80, R59, R80 ;  /* 0x000000503b507220 */ /* 0x002fe20000410000 */
[----:B------:R-:W-:Y:S04]  /*6840*/  LDS.U16 R38, [R3+0x8] ;  /* 0x0000080003267984 */ /* 0x000fe80000000400 */
[----:B------:R-:W1:Y:S02]  /*6850*/  LDS.U16 R37, [R3+0xa] ;  /* 0x00000a0003257984 */ /* 0x000e640000000400 */
[----:B------:R-:W2:Y:S01]  /*6860*/  MUFU.EX2 R4, R4 ;  /* 0x0000000400047308 */ /* 0x000ea20000000800 */
[C---:B0-----:R-:W-:Y:S01]  /*6870*/  FMUL.FTZ R7, R23.reuse, R114 ;  /* 0x0000007217077220 */ /* 0x041fe20000410000 */
[----:B------:R-:W0:Y:S04]  /*6880*/  LDS.U16 R32, [R3+0xc] ;  /* 0x00000c0003207984 */ /* 0x000e280000000400 */
[----:B------:R-:W0:Y:S02]  /*6890*/  LDS.U16 R31, [R3+0xe] ;  /* 0x00000e00031f7984 */ /* 0x000e240000000400 */
[----:B------:R2:W0:Y:S01]  /*68a0*/  MUFU.EX2 R81, R2 ;  /* 0x0000000200517308 */ /* 0x0004220000000800 */
[C---:B------:R-:W-:Y:S01]  /*68b0*/  FMUL.FTZ R9, R23.reuse, R113 ;  /* 0x0000007117097220 */ /* 0x040fe20000410000 */
[----:B------:R-:W-:Y:S01]  /*68c0*/  LDS.U16 R29, [R3+0x10] ;  /* 0x00001000031d7984 */ /* 0x000fe20000000400 */
[----:B------:R-:W-:-:S03]  /*68d0*/  FMUL.FTZ R11, R23, R112 ;  /* 0x00000070170b7220 */ /* 0x000fc60000410000 */
[----:B------:R-:W0:Y:S01]  /*68e0*/  LDS.U16 R28, [R3+0x12] ;  /* 0x00001200031c7984 */ /* 0x000e220000000400 */
[----:B--2---:R-:W-:-:S03]  /*68f0*/  FMUL.FTZ R2, R23, R111 ;  /* 0x0000006f17027220 */ /* 0x004fc60000410000 */
[----:B------:R-:W2:Y:S01]  /*6900*/  LDS.U16 R22, [R3+0x14] ;  /* 0x0000140003167984 */ /* 0x000ea20000000400 */
[----:B------:R-:W-:Y:S01]  /*6910*/  FMUL.FTZ R13, R23, R109 ;  /* 0x0000006d170d7220 */ /* 0x000fe20000410000 */
[----:B------:R3:W0:Y:S01]  /*6920*/  MUFU.EX2 R49, R2 ;  /* 0x0000000200317308 */ /* 0x0006220000000800 */
[C---:B------:R-:W-:Y:S01]  /*6930*/  FMUL.FTZ R58, R4.reuse, R5 ;  /* 0x00000005043a7220 */ /* 0x040fe20000410000 */
[----:B------:R-:W0:Y:S01]  /*6940*/  LDS.U16 R21, [R3+0x16] ;  /* 0x0000160003157984 */ /* 0x000e220000000400 */
[----:B------:R-:W-:-:S03]  /*6950*/  FMUL.FTZ R57, R4, R57 ;  /* 0x0000003904397220 */ /* 0x000fc60000410000 */
[----:B------:R-:W-:Y:S01]  /*6960*/  LDS.U16 R65, [R3+0x3a] ;  /* 0x00003a0003417984 */ /* 0x000fe20000000400 */
[----:B---3--:R-:W-:Y:S01]  /*6970*/  @!P0 IADD3 R2, R15, -0x2, RZ ;  /* 0xfffffffe0f028810 */ /* 0x008fe20007ffe0ff */
[----:B------:R-:W-:Y:S01]  /*6980*/  FMUL.FTZ R15, R23, R108 ;  /* 0x0000006c170f7220 */ /* 0x000fe20000410000 */
[----:B------:R3:W0:Y:S01]  /*6990*/  MUFU.EX2 R47, R0 ;  /* 0x00000000002f7308 */ /* 0x0006220000000800 */
[----:B------:R-:W-:Y:S01]  /*69a0*/  PRMT R42, RZ, 0x5410, R42 ;  /* 0x00005410ff2a7816 */ /* 0x000fe2000000002a */
[----:B------:R-:W-:Y:S06]  /*69b0*/  LDS.U16 R64, [R3+0x3c] ;  /* 0x00003c0003407984 */ /* 0x000fec0000000400 */
[----:B------:R-:W-:Y:S01]  /*69c0*/  MUFU.COS R44, R17 ;  /* 0x00000011002c7308 */ /* 0x000fe20000000000 */
[----:B---3--:R-:W-:-:S07]  /*69d0*/  FMUL.FTZ R0, R118, UR36 ;  /* 0x0000002476007c20 */ /* 0x008fce0008410000 */
[----:B------:R-:W3:Y:S01]  /*69e0*/  MUFU.EX2 R7, R7 ;  /* 0x0000000700077308 */ /* 0x000ee20000000800 */
[----:B------:R-:W-:-:S07]  /*69f0*/  FMUL.RZ R5, R0, 0.15915493667125701904 ;  /* 0x3e22f98300057820 */ /* 0x000fce000040c000 */
[----:B------:R-:W0:Y:S01]  /*6a00*/  MUFU.EX2 R9, R9 ;  /* 0x0000000900097308 */ /* 0x000e220000000800 */
[----:B------:R-:W-:-:S07]  /*6a10*/  FMUL.FTZ R0, R107, UR36 ;  /* 0x000000246b007c20 */ /* 0x000fce0008410000 */
[----:B------:R-:W0:Y:S01]  /*6a20*/  MUFU.EX2 R11, R11 ;  /* 0x0000000b000b7308 */ /* 0x000e220000000800 */
[----:B------:R-:W-:-:S07]  /*6a30*/  PRMT R41, RZ, 0x5410, R41 ;  /* 0x00005410ff297816 */ /* 0x000fce0000000029 */
[----:B------:R-:W0:Y:S08]  /*6a40*/  MUFU.EX2 R13, R13 ;  /* 0x0000000d000d7308 */ /* 0x000e300000000800 */
[----:B------:R-:W1:Y:S08]  /*6a50*/  MUFU.EX2 R15, R15 ;  /* 0x0000000f000f7308 */ /* 0x000e700000000800 */
[----:B------:R1:W2:Y:S01]  /*6a60*/  MUFU.SIN R4, R17 ;  /* 0x0000001100047308 */ /* 0x0002a20000000400 */
[----:B------:R-:W-:Y:S01]  /*6a70*/  FMUL.RZ R36, R0, 0.15915493667125701904 ;  /* 0x3e22f98300247820 */ /* 0x000fe2000040c000 */
[----:B------:R-:W-:Y:S01]  /*6a80*/  PRMT R0, RZ, 0x5410, R218 ;  /* 0x00005410ff007816 */ /* 0x000fe200000000da */
[----:B------:R-:W-:-:S02]  /*6a90*/  FMUL.FTZ R74, R42, R118 ;  /* 0x000000762a4a7220 */ /* 0x000fc40000410000 */
[----:B------:R-:W-:Y:S02]  /*6aa0*/  FMUL.FTZ R75, R41, R118 ;  /* 0x00000076294b7220 */ /* 0x000fe40000410000 */
[----:B0-----:R-:W-:Y:S01]  /*6ab0*/  FMUL.FTZ R82, R81, R82 ;  /* 0x0000005251527220 */ /* 0x001fe20000410000 */
[----:B------:R-:W-:Y:S01]  /*6ac0*/  MUFU.SIN R178, R5 ;  /* 0x0000000500b27308 */ /* 0x000fe20000000400 */
[----:B------:R-:W-:Y:S01]  /*6ad0*/  FMUL.FTZ R50, R49, R50 ;  /* 0x0000003231327220 */ /* 0x000fe20000410000 */
[----:B-1----:R-:W-:Y:S01]  /*6ae0*/  LDS.U16 R17, [R3+0x1e] ;  /* 0x00001e0003117984 */ /* 0x002fe20000000400 */
[----:B------:R-:W-:Y:S02]  /*6af0*/  FMUL.FTZ R48, R47, R48 ;  /* 0x000000302f307220 */ /* 0x000fe40000410000 */
[----:B------:R-:W-:Y:S02]  /*6b00*/  @!P0 IMAD R2, R2, R19, UR6 ;  /* 0x0000000602028e24 */ /* 0x000fe4000f8e0213 */
[----:B------:R-:W-:Y:S01]  /*6b10*/  FMUL.FTZ R81, R81, R6 ;  /* 0x0000000651517220 */ /* 0x000fe20000410000 */
[----:B------:R0:W-:Y:S01]  /*6b20*/  MUFU.COS R179, R5 ;  /* 0x0000000500b37308 */ /* 0x0001e20000000000 */
[----:B------:R-:W-:Y:S01]  /*6b30*/  FMUL.FTZ R59, R59, R8 ;  /* 0x000000083b3b7220 */ /* 0x000fe20000410000 */
[----:B------:R-:W1:Y:S01]  /*6b40*/  LDS.U16 R19, [R3+0x1a] ;  /* 0x00001a0003137984 */ /* 0x000e620000000400 */
[----:B---3--:R-:W-:-:S02]  /*6b50*/  FMUL.FTZ R56, R7, R56 ;  /* 0x0000003807387220 */ /* 0x008fc40000410000 */
[----:B------:R-:W-:Y:S01]  /*6b60*/  FMUL.FTZ R55, R7, R10 ;  /* 0x0000000a07377220 */ /* 0x000fe20000410000 */
[----:B------:R-:W-:Y:S01]  /*6b70*/  LDS.U16 R8, [R3+0x30] ;  /* 0x0000300003087984 */ /* 0x000fe20000000400 */
[C---:B------:R-:W-:Y:S02]  /*6b80*/  FMUL.FTZ R54, R9.reuse, R54 ;  /* 0x0000003609367220 */ /* 0x040fe40000410000 */
[----:B------:R-:W-:Y:S01]  /*6b90*/  FMUL.FTZ R53, R9, R12 ;  /* 0x0000000c09357220 */ /* 0x000fe20000410000 */
[----:B------:R-:W-:Y:S01]  /*6ba0*/  LDS.U16 R10, [R3+0x2c] ;  /* 0x00002c00030a7984 */ /* 0x000fe20000000400 */
[C---:B------:R-:W-:Y:S02]  /*6bb0*/  FMUL.FTZ R52, R11.reuse, R52 ;  /* 0x000000340b347220 */ /* 0x040fe40000410000 */
[----:B------:R-:W-:Y:S01]  /*6bc0*/  FMUL.FTZ R51, R11, R14 ;  /* 0x0000000e0b337220 */ /* 0x000fe20000410000 */
[----:B------:R-:W-:Y:S01]  /*6bd0*/  LDS.U16 R12, [R3+0x28] ;  /* 0x00002800030c7984 */ /* 0x000fe20000000400 */
[----:B------:R-:W-:-:S02]  /*6be0*/  FMUL.FTZ R49, R49, R16 ;  /* 0x0000001031317220 */ /* 0x000fc40000410000 */
[----:B------:R-:W-:Y:S01]  /*6bf0*/  FMUL.FTZ R47, R47, R18 ;  /* 0x000000122f2f7220 */ /* 0x000fe20000410000 */
[----:B------:R-:W-:Y:S01]  /*6c00*/  LDS.U16 R16, [R3+0x20] ;  /* 0x0000200003107984 */ /* 0x000fe20000000400 */
[C---:B------:R-:W-:Y:S02]  /*6c10*/  FMUL.FTZ R46, R13.reuse, R46 ;  /* 0x0000002e0d2e7220 */ /* 0x040fe40000410000 */
[----:B------:R-:W-:Y:S01]  /*6c20*/  FMUL.FTZ R45, R13, R20 ;  /* 0x000000140d2d7220 */ /* 0x000fe20000410000 */
[----:B------:R-:W-:Y:S01]  /*6c30*/  LDS.U16 R18, [R3+0x1c] ;  /* 0x00001c0003127984 */ /* 0x000fe20000000400 */
[C---:B------:R-:W-:Y:S02]  /*6c40*/  FMUL.FTZ R44, R15.reuse, R44 ;  /* 0x0000002c0f2c7220 */ /* 0x040fe40000410000 */
[----:B--2---:R-:W-:Y:S01]  /*6c50*/  FMUL.FTZ R43, R15, R4 ;  /* 0x000000040f2b7220 */ /* 0x004fe20000410000 */
[----:B------:R-:W2:Y:S01]  /*6c60*/  LDS.U16 R20, [R3+0x18] ;  /* 0x0000180003147984 */ /* 0x000ea20000000400 */
[----:B------:R-:W-:-:S02]  /*6c70*/  FMUL.FTZ R74, R0, R74 ;  /* 0x0000004a004a7220 */ /* 0x000fc40000410000 */
[----:B------:R-:W-:Y:S01]  /*6c80*/  FMUL.FTZ R75, R0, R75 ;  /* 0x0000004b004b7220 */ /* 0x000fe20000410000 */
[----:B------:R-:W3:Y:S04]  /*6c90*/  LDS.U16 R15, [R3+0x22] ;  /* 0x00002200030f7984 */ /* 0x000ee80000000400 */
[----:B------:R-:W-:Y:S04]  /*6ca0*/  LDS.U16 R14, [R3+0x24] ;  /* 0x00002400030e7984 */ /* 0x000fe80000000400 */
[----:B------:R-:W1:Y:S04]  /*6cb0*/  LDS.U16 R13, [R3+0x26] ;  /* 0x00002600030d7984 */ /* 0x000e680000000400 */
[----:B------:R-:W1:Y:S04]  /*6cc0*/  LDS.U16 R11, [R3+0x2a] ;  /* 0x00002a00030b7984 */ /* 0x000e680000000400 */
[----:B------:R-:W1:Y:S04]  /*6cd0*/  LDS.U16 R9, [R3+0x2e] ;  /* 0x00002e0003097984 */ /* 0x000e680000000400 */
[----:B------:R-:W1:Y:S04]  /*6ce0*/  LDS.U16 R7, [R3+0x32] ;  /* 0x0000320003077984 */ /* 0x000e680000000400 */
[----:B------:R-:W-:Y:S04]  /*6cf0*/  LDS.U16 R6, [R3+0x34] ;  /* 0x0000340003067984 */ /* 0x000fe80000000400 */
[----:B0-----:R-:W0:Y:S04]  /*6d00*/  LDS.U16 R5, [R3+0x36] ;  /* 0x0000360003057984 */ /* 0x001e280000000400 */
        /* <DEDUP_REMOVED lines=12> */
[----:B------:R-:W-:-:S03]  /*6dd0*/  ISETP.NE.AND P1, PT, R122, RZ, PT ;  /* 0x000000ff7a00720c */ /* 0x000fc60003f25270 */
[----:B------:R0:W-:Y:S01]  /*6de0*/  STS.U16 [R26+0x2380], R137 ;  /* 0x002380891a007388 */ /* 0x0001e20000000400 */
[----:B----4-:R-:W-:-:S03]  /*6df0*/  FMUL.FTZ R24, R23, R118 ;  /* 0x0000007617187220 */ /* 0x010fc60000410000 */
[----:B------:R-:W-:Y:S04]  /*6e00*/  STS.U16 [R25+0x23c0], R134 ;  /* 0x0023c08619007388 */ /* 0x000fe80000000400 */
[----:B------:R-:W-:Y:S01]  /*6e10*/  STS.U16 [R70+0x2400], R139 ;  /* 0x0024008b46007388 */ /* 0x000fe20000000400 */
[----:B------:R-:W4:Y:S03]  /*6e20*/  MUFU.EX2 R24, R24 ;  /* 0x0000001800187308 */ /* 0x000f260000000800 */
[----:B------:R4:W-:Y:S04]  /*6e30*/  STS.U16 [R72+0x2440], R141 ;  /* 0x0024408d48007388 */ /* 0x0009e80000000400 */
[----:B------:R-:W-:Y:S04]  /*6e40*/  STS.U16 [R71+0x2480], R146 ;  /* 0x0024809247007388 */ /* 0x000fe80000000400 */
[----:B------:R-:W-:Y:S04]  /*6e50*/  STS.U16 [R68+0x24c0], R133 ;  /* 0x0024c08544007388 */ /* 0x000fe80000000400 */
[----:B------:R-:W-:Y:S01]  /*6e60*/  STS.U16 [R69+0x2500], R144 ;  /* 0x0025009045007388 */ /* 0x000fe20000000400 */
[----:B0-----:R-:W-:-:S03]  /*6e70*/  MOV R26, UR10 ;  /* 0x0000000a001a7c02 */ /* 0x001fc60008000f00 */
[----:B------:R-:W-:Y:S04]  /*6e80*/  STS.U16 [R95+0x2540], R148 ;  /* 0x002540945f007388 */ /* 0x000fe80000000400 */
[----:B------:R-:W-:Y:S04]  /*6e90*/  STS.U16 [R79+0x2580], R150 ;  /* 0x002580964f007388 */ /* 0x000fe80000000400 */
[----:B------:R-:W-:Y:S04]  /*6ea0*/  STS.U16 [R94+0x25c0], R151 ;  /* 0x0025c0975e007388 */ /* 0x000fe80000000400 */
[----:B------:R-:W-:Y:S01]  /*6eb0*/  STS.U16 [R78+0x2600], R153 ;  /* 0x002600994e007388 */ /* 0x000fe20000000400 */
[----:B------:R-:W-:-:S03]  /*6ec0*/  LEA R26, R26, UR6, 0x8 ;  /* 0x000000061a1a7c11 */ /* 0x000fc6000f8e40ff */
[----:B------:R0:W-:Y:S01]  /*6ed0*/  STS.U16 [R73+0x2640], R152 ;  /* 0x0026409849007388 */ /* 0x0001e20000000400 */
[----:B------:R-:W-:-:S03]  /*6ee0*/  @P1 IADD3 R26, R122, 0x200, RZ ;  /* 0x000002007a1a1810 */ /* 0x000fc60007ffe0ff */
[----:B------:R-:W-:Y:S04]  /*6ef0*/  STS.U16 [R124+0x2680], R169 ;  /* 0x002680a97c007388 */ /* 0x000fe80000000400 */
[----:B------:R-:W-:Y:S04]  /*6f00*/  STS.U16 [R125+0x26c0], R154 ;  /* 0x0026c09a7d007388 */ /* 0x000fe80000000400 */
[----:B------:R-:W-:Y:S04]  /*6f10*/  STS.U16 [R126+0x2700], R171 ;  /* 0x002700ab7e007388 */ /* 0x000fe80000000400 */
[----:B------:R-:W-:Y:S01]  /*6f20*/  STS.U16 [R127+0x2740], R176 ;  /* 0x002740b07f007388 */ /* 0x000fe20000000400 */
[----:B----4-:R-:W-:-:S03]  /*6f30*/  FMUL.FTZ R72, R24, R179 ;  /* 0x000000b318487220 */ /* 0x010fc60000410000 */
[----:B------:R-:W-:Y:S01]  /*6f40*/  STS.U16 [R123+0x2780], R174 ;  /* 0x002780ae7b007388 */ /* 0x000fe20000000400 */
[----:B0-----:R-:W-:Y:S01]  /*6f50*/  FMUL.FTZ R73, R24, R178 ;  /* 0x000000b218497220 */ /* 0x001fe20000410000 */
[----:B------:R-:W-:Y:S02]  /*6f60*/  SHF.L.U32 R78, R26, 0x3, RZ ;  /* 0x000000031a4e7819 */ /* 0x000fe400000006ff */
[----:B------:R-:W-:Y:S04]  /*6f70*/  STS.U16 [R130+0x27c0], R177 ;  /* 0x0027c0b182007388 */ /* 0x000fe80000000400 */
[----:B------:R-:W-:Y:S04]  /*6f80*/  STS.U16 [R131+0x2800], R172 ;  /* 0x002800ac83007388 */ /* 0x000fe80000000400 */
[----:B------:R-:W-:Y:S04]  /*6f90*/  STS.U16 [R132+0x2840], R175 ;  /* 0x002840af84007388 */ /* 0x000fe80000000400 */
[----:B------:R-:W-:Y:S04]  /*6fa0*/  STS.U16 [R128+0x2880], R173 ;  /* 0x002880ad80007388 */ /* 0x000fe80000000400 */
[----:B------:R-:W-:Y:S01]  /*6fb0*/  STS.U16 [R129+0x28c0], R170 ;  /* 0x0028c0aa81007388 */ /* 0x000fe20000000400 */
[----:B------:R-:W-:-:S06]  /*6fc0*/  NOP ;  /* 0x0000000000007918 */ /* 0x000fcc0000000000 */
[----:B------:R-:W0:Y:S01]  /*6fd0*/  LDS.U16 R145, [R3+0x2100] ;  /* 0x0021000003917984 */ /* 0x000e220000000400 */
[----:B------:R-:W-:-:S03]  /*6fe0*/  FMUL.FTZ R25, R104, UR36 ;  /* 0x0000002468197c20 */ /* 0x000fc60008410000 */
        /* <DEDUP_REMOVED lines=31> */
[----:B------:R1:W-:Y:S01]  /*71e0*/  STS.64 [R78+0xda80], R72 ;  /* 0x00da80484e007388 */ /* 0x0003e20000000a00 */
[----:B------:R-:W-:Y:S01]  /*71f0*/  PRMT R40, RZ, 0x5410, R39 ;  /* 0x00005410ff287816 */ /* 0x000fe20000000027 */
[----:B------:R-:W-:Y:S01]  /*7200*/  FMUL.RZ R34, R25, 0.15915493667125701904 ;  /* 0x3e22f98319227820 */ /* 0x000fe2000040c000 */
[----:B------:R-:W-:Y:S01]  /*7210*/  PRMT R39, RZ, 0x5410, R66 ;  /* 0x00005410ff277816 */ /* 0x000fe20000000042 */
[----:B------:R-:W-:Y:S01]  /*7220*/  HFMA2.MMA R95, -RZ, RZ, 0, 9.5367431640625e-07 ;  /* 0x00000010ff5f7435 */ /* 0x000fe200000001ff */
[----:B------:R-:W-:Y:S01]  /*7230*/  PRMT R33, RZ, 0x5410, R217 ;  /* 0x00005410ff217816 */ /* 0x000fe200000000d9 */
[----:B------:R-:W-:Y:S01]  /*7240*/  MUFU.SIN R25, R34 ;  /* 0x0000002200197308 */ /* 0x000fe20000000400 */
[----:B------:R-:W-:-:S02]  /*7250*/  FMUL.FTZ R76, R40, R117 ;  /* 0x00000075284c7220 */ /* 0x000fc40000410000 */
[----:B------:R-:W-:Y:S02]  /*7260*/  FMUL.FTZ R77, R39, R117 ;  /* 0x00000075274d7220 */ /* 0x000fe40000410000 */
[----:B------:R-:W-:-:S03]  /*7270*/  FMUL.FTZ R24, R103, UR36 ;  /* 0x0000002467187c20 */ /* 0x000fc60008410000 */
[----:B------:R1:W-:Y:S01]  /*7280*/  MUFU.COS R26, R34 ;  /* 0x00000022001a7308 */ /* 0x0003e20000000000 */
[----:B------:R-:W-:Y:S02]  /*7290*/  FMUL.FTZ R63, R75, R81 ;  /* 0x000000514b3f7220 */ /* 0x000fe40000410000 */
[----:B------:R-:W-:Y:S01]  /*72a0*/  FMUL.FTZ R180, R106, UR36 ;  /* 0x000000246ab47c20 */ /* 0x000fe20008410000 */
[----:B------:R-:W-:Y:S01]  /*72b0*/  HFMA2.MMA R60, -RZ, RZ, 1.875, 0 ;  /* 0x3f800000ff3c7435 */ /* 0x000fe200000001ff */
[C---:B------:R-:W-:Y:S02]  /*72c0*/  FMUL.FTZ R77, R33.reuse, R77 ;  /* 0x0000004d214d7220 */ /* 0x040fe40000410000 */
[----:B-1----:R-:W-:Y:S02]  /*72d0*/  FMUL.FTZ R34, R74, R81 ;  /* 0x000000514a227220 */ /* 0x002fe40000410000 */
[----:B------:R-:W-:Y:S02]  /*72e0*/  FMUL.FTZ R76, R33, R76 ;  /* 0x0000004c214c7220 */ /* 0x000fe40000410000 */
[----:B------:R-:W-:-:S02]  /*72f0*/  FFMA.FTZ R78, R75, R82, R34 ;  /* 0x000000524b4e7223 */ /* 0x000fc40000010022 */
[----:B------:R-:W-:Y:S02]  /*7300*/  FMUL.RZ R152, R24, 0.15915493667125701904 ;  /* 0x3e22f98318987820 */ /* 0x000fe4000040c000 */
[----:B------:R-:W-:Y:S02]  /*7310*/  FFMA.FTZ R3, R74, R82, -R63 ;  /* 0x000000524a037223 */ /* 0x000fe4000001083f */
[C---:B------:R-:W-:Y:S02]  /*7320*/  FMUL.FTZ R94, R23.reuse, R106 ;  /* 0x0000006a175e7220 */ /* 0x040fe40000410000 */
[----:B------:R-:W-:Y:S02]  /*7330*/  FMUL.FTZ R24, R23, R107 ;  /* 0x0000006b17187220 */ /* 0x000fe40000410000 */
[----:B------:R-:W-:Y:S01]  /*7340*/  FMUL.RZ R181, R180, 0.15915493667125701904 ;  /* 0x3e22f983b4b57820 */ /* 0x000fe2000040c000 */
[----:B------:R-:W-:Y:S01]  /*7350*/  MUFU.SIN R35, R36 ;  /* 0x0000002400237308 */ /* 0x000fe20000000400 */
[----:B------:R-:W-:Y:S01]  /*7360*/  FADD.FTZ R78, R77, R78 ;  /* 0x0000004e4d4e7221 */ /* 0x000fe20000010000 */
[----:B------:R-:W-:Y:S01]  /*7370*/  MOV R61, RZ ;  /* 0x000000ff003d7202 */ /* 0x000fe20000000f00 */
[----:B------:R-:W-:Y:S01]  /*7380*/  CS2R R62, SRZ ;  /* 0x00000000003e7805 */ /* 0x000fe2000001ff00 */
[----:B------:R-:W-:-:S02]  /*7390*/  FADD.FTZ R79, R76, R3 ;  /* 0x000000034c4f7221 */ /* 0x000fc40000010000 */
[----:B------:R-:W-:Y:S01]  /*73a0*/  @!P0 IMAD.WIDE R2, R2, R95, UR42 ;  /* 0x0000002a02028e25 */ /* 0x000fe2000f8e025f */
[----:B------:R-:W-:Y:S01]  /*73b0*/  BAR.SYNC.DEFER_BLOCKING 0x0 ;  /* 0x0000000000007b1d */ /* 0x000fe20000010000 */
[----:B------:R-:W-:Y:S02]  /*73c0*/  PRMT R37, RZ, 0x5410, R37 ;  /* 0x00005410ff257816 */ /* 0x000fe40000000025 */
[----:B------:R-:W-:-:S03]  /*73d0*/  FMUL.FTZ R95, R59, R78 ;  /* 0x0000004e3b5f7220 */ /* 0x000fc60000410000 */
[----:B------:R-:W-:Y:S01]  /*73e0*/  MUFU.COS R36, R36 ;  /* 0x0000002400247308 */ /* 0x000fe20000000000 */
[----:B------:R-:W-:Y:S01]  /*73f0*/  FMUL.FTZ R149, R59, R79 ;  /* 0x0000004f3b957220 */ /* 0x000fe20000410000 */
[----:B------:R-:W-:-:S06]  /*7400*/  PRMT R38, RZ, 0x5410, R38 ;  /* 0x00005410ff267816 */ /* 0x000fcc0000000026 */
[----:B------:R-:W1:Y:S01]  /*7410*/  MUFU.EX2 R34, R24 ;  /* 0x0000001800227308 */ /* 0x000e620000000800 */
[----:B------:R-:W-:-:S07]  /*7420*/  FFMA.FTZ R95, R80, R79, -R95 ;  /* 0x0000004f505f7223 */ /* 0x000fce000001085f */
[----:B------:R-:W-:Y:S01]  /*7430*/  MUFU.SIN R33, R181 ;  /* 0x000000b500217308 */ /* 0x000fe20000000400 */
[----:B------:R0:W5:Y:S07]  /*7440*/  @!P0 LDG.E.128 R60, [R2.64] ;  /* 0x00000028023c8981 */ /* 0x00016e000c1e1d00 */
[----:B------:R-:W-:Y:S01]  /*7450*/  MUFU.COS R66, R181 ;  /* 0x000000b500427308 */ /* 0x000fe20000000000 */
[----:B------:R-:W-:-:S07]  /*7460*/  FMUL.FTZ R79, R37, R116 ;  /* 0x00000074254f7220 */ /* 0x000fce0000410000 */
[----:B------:R-:W2:Y:S01]  /*7470*/  MUFU.EX2 R94, R94 ;  /* 0x0000005e005e7308 */ /* 0x000ea20000000800 */
[----:B0-----:R-:W-:Y:S01]  /*7480*/  PRMT R2, RZ, 0x5410, R216 ;  /* 0x00005410ff027816 */ /* 0x001fe200000000d8 */
[----:B------:R-:W-:Y:S02]  /*7490*/  FFMA.FTZ R148, R80, R78, R149 ;  /* 0x0000004e50947223 */ /* 0x000fe40000010095 */
[----:B------:R-:W-:Y:S02]  /*74a0*/  FMUL.FTZ R78, R38, R116 ;  /* 0x00000074264e7220 */ /* 0x000fe40000410000 */
[C---:B------:R-:W-:Y:S01]  /*74b0*/  FMUL.FTZ R79, R2.reuse, R79 ;  /* 0x0000004f024f7220 */ /* 0x040fe20000410000 */
[----:B------:R-:W-:Y:S01]  /*74c0*/  PRMT R32, RZ, 0x5410, R32 ;  /* 0x00005410ff207816 */ /* 0x000fe20000000020 */
[----:B------:R-:W-:Y:S02]  /*74d0*/  FMUL.FTZ R78, R2, R78 ;  /* 0x0000004e024e7220 */ /* 0x000fe40000410000 */
[----:B------:R-:W-:-:S02]  /*74e0*/  FADD.FTZ R148, R79, R148 ;  /* 0x000000944f947221 */ /* 0x000fc40000010000 */
[C---:B-1----:R-:W-:Y:S02]  /*74f0*/  FMUL.FTZ R36, R34.reuse, R36 ;  /* 0x0000002422247220 */ /* 0x042fe40000410000 */
[----:B------:R-:W-:Y:S01]  /*7500*/  FMUL.FTZ R35, R34, R35 ;  /* 0x0000002322237220 */ /* 0x000fe20000410000 */
[----:B------:R-:W-:Y:S01]  /*7510*/  PRMT R31, RZ, 0x5410, R31 ;  /* 0x00005410ff1f7816 */ /* 0x000fe2000000001f */
[C---:B--2---:R-:W-:Y:S02]  /*7520*/  FMUL.FTZ R34, R94.reuse, R66 ;  /* 0x000000425e227220 */ /* 0x044fe40000410000 */
[----:B------:R-:W-:Y:S01]  /*7530*/  FMUL.FTZ R33, R94, R33 ;  /* 0x000000215e217220 */ /* 0x000fe20000410000 */
[----:B------:R-:W-:Y:S01]  /*7540*/  PRMT R94, RZ, 0x5410, R215 ;  /* 0x00005410ff5e7816 */ /* 0x000fe200000000d7 */
[----:B------:R-:W-:Y:S02]  /*7550*/  FADD.FTZ R95, R78, R95 ;  /* 0x0000005f4e5f7221 */ /* 0x000fe40000010000 */
[----:B------:R-:W-:-:S02]  /*7560*/  FMUL.FTZ R149, R57, R148 ;  /* 0x0000009439957220 */ /* 0x000fc40000410000 */
[----:B------:R-:W-:Y:S02]  /*7570*/  FMUL.FTZ R169, R32, R115 ;  /* 0x0000007320a97220 */ /* 0x000fe40000410000 */
[----:B------:R-:W-:Y:S02]  /*7580*/  FMUL.FTZ R180, R105, UR36 ;  /* 0x0000002469b47c20 */ /* 0x000fe40008410000 */
[C---:B------:R-:W-:Y:S02]  /*7590*/  FMUL.FTZ R2, R23.reuse, R105 ;  /* 0x0000006917027220 */ /* 0x040fe40000410000 */
[----:B------:R-:W-:Y:S02]  /*75a0*/  FMUL.FTZ R3, R23, R104 ;  /* 0x0000006817037220 */ /* 0x000fe40000410000 */
[-C--:B------:R-:W-:Y:S02]  /*75b0*/  FMUL.FTZ R153, R57, R95.reuse ;  /* 0x0000005f39997220 */ /* 0x080fe40000410000 */
[----:B------:R-:W-:-:S02]  /*75c0*/  FFMA.FTZ R66, R58, R95, -R149 ;  /* 0x0000005f3a427223 */ /* 0x000fc40000010895 */
[----:B------:R-:W-:Y:S02]  /*75d0*/  FMUL.FTZ R170, R31, R115 ;  /* 0x000000731faa7220 */ /* 0x000fe40000410000 */
[----:B------:R-:W-:Y:S02]  /*75e0*/  FMUL.FTZ R169, R94, R169 ;  /* 0x000000a95ea97220 */ /* 0x000fe40000410000 */
[----:B------:R-:W-:Y:S02]  /*75f0*/  FMUL.RZ R180, R180, 0.15915493667125701904 ;  /* 0x3e22f983b4b47820 */ /* 0x000fe4000040c000 */
[----:B------:R-:W-:Y:S01]  /*7600*/  FMUL.FTZ R23, R23, R103 ;  /* 0x0000006717177220 */ /* 0x000fe20000410000 */
[----:B------:R-:W-:Y:S01]  /*7610*/  MUFU.EX2 R2, R2 ;  /* 0x0000000200027308 */ /* 0x000fe20000000800 */
[----:B------:R-:W-:Y:S01]  /*7620*/  FFMA.FTZ R153, R58, R148, R153 ;  /* 0x000000943a997223 */ /* 0x000fe20000010099 */
[----:B------:R-:W-:Y:S01]  /*7630*/  PRMT R28, RZ, 0x5410, R28 ;  /* 0x00005410ff1c7816 */ /* 0x000fe2000000001c */
[----:B------:R-:W-:-:S02]  /*7640*/  FMUL.FTZ R170, R94, R170 ;  /* 0x000000aa5eaa7220 */ /* 0x000fc40000410000 */
[----:B------:R-:W-:-:S03]  /*7650*/  FADD.FTZ R66, R169, R66 ;  /* 0x00000042a9427221 */ /* 0x000fc60000010000 */
[----:B------:R-:W-:Y:S01]  /*7660*/  MUFU.SIN R27, R180 ;  /* 0x000000b4001b7308 */ /* 0x000fe20000000400 */
[----:B------:R-:W-:Y:S01]  /*7670*/  FADD.FTZ R153, R170, R153 ;  /* 0x00000099aa997221 */ /* 0x000fe20000010000 */
[----:B------:R-:W-:Y:S01]  /*7680*/  PRMT R29, RZ, 0x5410, R29 ;  /* 0x00005410ff1d7816 */ /* 0x000fe2000000001d */
[----:B------:R-:W-:Y:S01]  /*7690*/  FMUL.FTZ R94, R55, R66 ;  /* 0x00000042375e7220 */ /* 0x000fe20000410000 */
[----:B------:R-:W-:-:S04]  /*76a0*/  PRMT R95, RZ, 0x5410, R208 ;  /* 0x00005410ff5f7816 */ /* 0x000fc800000000d0 */
[----:B------:R-:W0:Y:S01]  /*76b0*/  MUFU.COS R30, R180 ;  /* 0x000000b4001e7308 */ /* 0x000e220000000000 */
[----:B------:R-:W-:Y:S02]  /*76c0*/  FMUL.FTZ R171, R28, R114 ;  /* 0x000000721cab7220 */ /* 0x000fe40000410000 */
[----:B------:R-:W-:-:S05]  /*76d0*/  FFMA.FTZ R94, R56, R153, R94 ;  /* 0x00000099385e7223 */ /* 0x000fca000001005e */
[----:B------:R-:W-:Y:S01]  /*76e0*/  MUFU.COS R24, R152 ;  /* 0x0000009800187308 */ /* 0x000fe20000000000 */
[----:B------:R-:W-:-:S07]  /*76f0*/  FMUL.FTZ R153, R55, R153 ;  /* 0x0000009937997220 */ /* 0x000fce0000410000 */
[----:B------:R-:W1:Y:S01]  /*7700*/  MUFU.EX2 R23, R23 ;  /* 0x0000001700177308 */ /* 0x000e620000000800 */
[----:B------:R-:W-:-:S07]  /*7710*/  FMUL.FTZ R172, R29, R114 ;  /* 0x000000721dac7220 */ /* 0x000fce0000410000 */
[----:B------:R-:W2:Y:S01]  /*7720*/  MUFU.SIN R67, R152 ;  /* 0x0000009800437308 */ /* 0x000ea20000000400 */
[----:B------:R-:W-:Y:S02]  /*7730*/  FMUL.FTZ R171, R95, R171 ;  /* 0x000000ab5fab7220 */ /* 0x000fe40000410000 */
[----:B------:R-:W-:-:S05]  /*7740*/  FFMA.FTZ R153, R56, R66, -R153 ;  /* 0x0000004238997223 */ /* 0x000fca0000010899 */
[----:B------:R-:W3:Y:S01]  /*7750*/  MUFU.EX2 R3, R3 ;  /* 0x0000000300037308 */ /* 0x000ee20000000800 */
[----:B------:R-:W-:Y:S02]  /*7760*/  FMUL.FTZ R172, R95, R172 ;  /* 0x000000ac5fac7220 */ /* 0x000fe40000410000 */
[----:B------:R-:W-:Y:S02]  /*7770*/  FADD.FTZ R94, R171, R94 ;  /* 0x0000005eab5e7221 */ /* 0x000fe40000010000 */
[C---:B0-----:R-:W-:Y:S02]  /*7780*/  FMUL.FTZ R30, R2.reuse, R30 ;  /* 0x0000001e021e7220 */ /* 0x041fe40000410000 */
[----:B------:R-:W-:Y:S02]  /*7790*/  FMUL.FTZ R27, R2, R27 ;  /* 0x0000001b021b7220 */ /* 0x000fe40000410000 */
[----:B------:R-:W-:Y:S02]  /*77a0*/  FADD.FTZ R153, R172, R153 ;  /* 0x00000099ac997221 */ /* 0x000fe40000010000 */
[----:B------:R-:W-:-:S02]  /*77b0*/  FMUL.FTZ R2, R53, R94 ;  /* 0x0000005e35027220 */ /* 0x000fc40000410000 */
[C---:B-1----:R-:W-:Y:S02]  /*77c0*/  FMUL.FTZ R24, R23.reuse, R24 ;  /* 0x0000001817187220 */ /* 0x042fe40000410000 */
[----:B--2---:R-:W-:Y:S02]  /*77d0*/  FMUL.FTZ R23, R23, R67 ;  /* 0x0000004317177220 */ /* 0x004fe40000410000 */
[-C--:B------:R-:W-:Y:S02]  /*77e0*/  FMUL.FTZ R67, R53, R153.reuse ;  /* 0x0000009935437220 */ /* 0x080fe40000410000 */
[----:B------:R-:W-:Y:S02]  /*77f0*/  FFMA.FTZ R153, R54, R153, -R2 ;  /* 0x0000009936997223 */ /* 0x000fe40000010802 */
[----:B------:R-:W-:Y:S02]  /*7800*/  FMUL.FTZ R2, R72, R81 ;  /* 0x0000005148027220 */ /* 0x000fe40000410000 */
[----:B---3--:R-:W-:-:S02]  /*7810*/  FMUL.FTZ R26, R3, R26 ;  /* 0x0000001a031a7220 */ /* 0x008fc40000410000 */
[----:B------:R-:W-:Y:S02]  /*7820*/  FMUL.FTZ R25, R3, R25 ;  /* 0x0000001903197220 */ /* 0x000fe40000410000 */
[C---:B------:R-:W-:Y:S02]  /*7830*/  FMUL.FTZ R3, R73.reuse, R81 ;  /* 0x0000005149037220 */ /* 0x040fe40000410000 */
[-C--:B------:R-:W-:Y:S01]  /*7840*/  FFMA.FTZ R2, R73, R82.reuse, R2 ;  /* 0x0000005249027223 */ /* 0x080fe20000010002 */
[----:B------:R-:W-:Y:S01]  /*7850*/  PRMT R22, RZ, 0x5410, R22 ;  /* 0x00005410ff167816 */ /* 0x000fe20000000016 */
[----:B------:R-:W-:Y:S02]  /*7860*/  FFMA.FTZ R3, R72, R82, -R3 ;  /* 0x0000005248037223 */ /* 0x000fe40000010803 */
[C---:B------:R-:W-:Y:S01]  /*7870*/  FMUL.FTZ R66, R59.reuse, R2 ;  /* 0x000000023b427220 */ /* 0x040fe20000410000 */
[----:B------:R-:W-:Y:S01]  /*7880*/  PRMT R21, RZ, 0x5410, R21 ;  /* 0x00005410ff157816 */ /* 0x000fe20000000015 */
[----:B------:R-:W-:Y:S01]  /*7890*/  FFMA.FTZ R94, R54, R94, R67 ;  /* 0x0000005e365e7223 */ /* 0x000fe20000010043 */
[----:B------:R-:W-:Y:S01]  /*78a0*/  PRMT R95, RZ, 0x5410, R164 ;  /* 0x00005410ff5f7816 */ /* 0x000fe200000000a4 */
[----:B------:R-:W-:-:S02]  /*78b0*/  FMUL.FTZ R67, R59, R3 ;  /* 0x000000033b437220 */ /* 0x000fc40000410000 */
[----:B------:R-:W-:Y:S02]  /*78c0*/  FMUL.FTZ R174, R22, R113 ;  /* 0x0000007116ae7220 */ /* 0x000fe40000410000 */
[C---:B------:R-:W-:Y:S02]  /*78d0*/  FFMA.FTZ R66, R80.reuse, R3, -R66 ;  /* 0x0000000350427223 */ /* 0x040fe40000010842 */
[----:B------:R-:W-:Y:S02]  /*78e0*/  FMUL.FTZ R173, R21, R113 ;  /* 0x0000007115ad7220 */ /* 0x000fe40000410000 */
[----:B------:R-:W-:Y:S02]  /*78f0*/  FFMA.FTZ R67, R80, R2, R67 ;  /* 0x0000000250437223 */ /* 0x000fe40000010043 */
[----:B------:R-:W-:Y:S02]  /*7900*/  FMUL.FTZ R174, R95, R174 ;  /* 0x000000ae5fae7220 */ /* 0x000fe40000410000 */
[----:B------:R-:W-:Y:S01]  /*7910*/  FMUL.FTZ R2, R57, R66 ;  /* 0x0000004239027220 */ /* 0x000fe20000410000 */
[----:B------:R-:W-:Y:S01]  /*7920*/  PRMT R19, RZ, 0x5410, R19 ;  /* 0x00005410ff137816 */ /* 0x000fe20000000013 */
[----:B------:R-:W-:-:S02]  /*7930*/  FMUL.FTZ R173, R95, R173 ;  /* 0x000000ad5fad7220 */ /* 0x000fc40000410000 */
[-C--:B------:R-:W-:Y:S02]  /*7940*/  FMUL.FTZ R3, R57, R67.reuse ;  /* 0x0000004339037220 */ /* 0x080fe40000410000 */
[----:B------:R-:W-:Y:S02]  /*7950*/  FADD.FTZ R153, R174, R153 ;  /* 0x00000099ae997221 */ /* 0x000fe40000010000 */
[C---:B------:R-:W-:Y:S01]  /*7960*/  FFMA.FTZ R2, R58.reuse, R67, R2 ;  /* 0x000000433a027223 */ /* 0x040fe20000010002 */
[----:B------:R-:W-:Y:S01]  /*7970*/  PRMT R20, RZ, 0x5410, R20 ;  /* 0x00005410ff147816 */ /* 0x000fe20000000014 */
[----:B------:R-:W-:Y:S01]  /*7980*/  FADD.FTZ R94, R173, R94 ;  /* 0x0000005ead5e7221 */ /* 0x000fe20000010000 */
[----:B------:R-:W-:Y:S01]  /*7990*/  PRMT R148, RZ, 0x5410, R163 ;  /* 0x00005410ff947816 */ /* 0x000fe200000000a3 */
[----:B------:R-:W-:Y:S02]  /*79a0*/  FFMA.FTZ R3, R58, R66, -R3 ;  /* 0x000000423a037223 */ /* 0x000fe40000010803 */
[----:B------:R-:W-:-:S02]  /*79b0*/  FMUL.FTZ R149, R51, R153 ;  /* 0x0000009933957220 */ /* 0x000fc40000410000 */
[----:B------:R-:W-:Y:S02]  /*79c0*/  FMUL.FTZ R175, R19, R112 ;  /* 0x0000007013af7220 */ /* 0x000fe40000410000 */
[----:B------:R-:W-:Y:S02]  /*79d0*/  FMUL.FTZ R66, R55, R2 ;  /* 0x0000000237427220 */ /* 0x000fe40000410000 */
[----:B------:R-:W-:Y:S02]  /*79e0*/  FMUL.FTZ R95, R51, R94 ;  /* 0x0000005e335f7220 */ /* 0x000fe40000410000 */
[----:B------:R-:W-:Y:S02]  /*79f0*/  FMUL.FTZ R176, R20, R112 ;  /* 0x0000007014b07220 */ /* 0x000fe40000410000 */
[----:B------:R-:W-:Y:S02]  /*7a00*/  FMUL.FTZ R67, R55, R3 ;  /* 0x0000000337437220 */ /* 0x000fe40000410000 */
[----:B------:R-:W-:-:S02]  /*7a10*/  FFMA.FTZ R94, R52, R94, R149 ;  /* 0x0000005e345e7223 */ /* 0x000fc40000010095 */
[----:B------:R-:W-:Y:S02]  /*7a20*/  FMUL.FTZ R175, R148, R175 ;  /* 0x000000af94af7220 */ /* 0x000fe40000410000 */
[----:B------:R-:W-:Y:S02]  /*7a30*/  FFMA.FTZ R66, R56, R3, -R66 ;  /* 0x0000000338427223 */ /* 0x000fe40000010842 */
[----:B------:R-:W-:Y:S02]  /*7a40*/  FFMA.FTZ R95, R52, R153, -R95 ;  /* 0x00000099345f7223 */ /* 0x000fe4000001085f */
[----:B------:R-:W-:Y:S02]  /*7a50*/  FMUL.FTZ R176, R148, R176 ;  /* 0x000000b094b07220 */ /* 0x000fe40000410000 */
[----:B------:R-:W-:Y:S02]  /*7a60*/  FFMA.FTZ R67, R56, R2, R67 ;  /* 0x0000000238437223 */ /* 0x000fe40000010043 */
[----:B------:R-:W-:-:S02]  /*7a70*/  FADD.FTZ R94, R175, R94 ;  /* 0x0000005eaf5e7221 */ /* 0x000fc40000010000 */
[C---:B------:R-:W-:Y:S02]  /*7a80*/  FMUL.FTZ R2, R53.reuse, R66 ;  /* 0x0000004235027220 */ /* 0x040fe40000410000 */
[----:B------:R-:W-:Y:S02]  /*7a90*/  FADD.FTZ R95, R176, R95 ;  /* 0x0000005fb05f7221 */ /* 0x000fe40000010000 */
[-C--:B------:R-:W-:Y:S01]  /*7aa0*/  FMUL.FTZ R3, R53, R67.reuse ;  /* 0x0000004335037220 */ /* 0x080fe20000410000 */
        /* <DEDUP_REMOVED lines=8> */
[----:B------:R-:W-:Y:S02]  /*7b30*/  FMUL.FTZ R66, R51, R2 ;  /* 0x0000000233427220 */ /* 0x000fe40000410000 */
[----:B------:R-:W-:Y:S02]  /*7b40*/  FMUL.FTZ R177, R17, R111 ;  /* 0x0000006f11b17220 */ /* 0x000fe40000410000 */
[-C--:B------:R-:W-:Y:S02]  /*7b50*/  FMUL.FTZ R67, R51, R3.reuse ;  /* 0x0000000333437220 */ /* 0x080fe40000410000 */
[----:B------:R-:W-:-:S02]  /*7b60*/  FFMA.FTZ R66, R52, R3, -R66 ;  /* 0x0000000334427223 */ /* 0x000fc40000010842 */
[----:B------:R-:W-:Y:S02]  /*7b70*/  FFMA.FTZ R94, R50, R94, R149 ;  /* 0x0000005e325e7223 */ /* 0x000fe40000010095 */
[----:B------:R-:W-:Y:S02]  /*7b80*/  FMUL.FTZ R178, R18, R111 ;  /* 0x0000006f12b27220 */ /* 0x000fe40000410000 */
[----:B------:R-:W-:Y:S02]  /*7b90*/  FMUL.FTZ R177, R148, R177 ;  /* 0x000000b194b17220 */ /* 0x000fe40000410000 */
[----:B------:R-:W-:Y:S01]  /*7ba0*/  FFMA.FTZ R67, R52, R2, R67 ;  /* 0x0000000234437223 */ /* 0x000fe20000010043 */
[----:B------:R-:W-:Y:S01]  /*7bb0*/  PRMT R16, RZ, 0x5410, R16 ;  /* 0x00005410ff107816 */ /* 0x000fe20000000010 */
        /* <DEDUP_REMOVED lines=11> */
[C---:B------:R-:W-:Y:S02]  /*7c70*/  FFMA.FTZ R148, R48.reuse, R95, -R148 ;  /* 0x0000005f30947223 */ /* 0x040fe40000010894 */
[----:B------:R-:W-:Y:S02]  /*7c80*/  FMUL.FTZ R180, R15, R110 ;  /* 0x0000006e0fb47220 */ /* 0x000fe40000410000 */
[C---:B------:R-:W-:Y:S01]  /*7c90*/  FMUL.FTZ R179, R67.reuse, R179 ;  /* 0x000000b343b37220 */ /* 0x040fe20000410000 */
[----:B------:R-:W-:Y:S01]  /*7ca0*/  PRMT R13, RZ, 0x5410, R13 ;  /* 0x00005410ff0d7816 */ /* 0x000fe2000000000d */
[----:B------:R-:W-:Y:S02]  /*7cb0*/  FFMA.FTZ R149, R48, R94, R149 ;  /* 0x0000005e30957223 */ /* 0x000fe40000010095 */
[----:B------:R-:W-:-:S02]  /*7cc0*/  FMUL.FTZ R180, R67, R180 ;  /* 0x000000b443b47220 */ /* 0x000fc40000410000 */
[----:B------:R-:W-:Y:S01]  /*7cd0*/  FADD.FTZ R148, R179, R148 ;  /* 0x00000094b3947221 */ /* 0x000fe20000010000 */
[----:B------:R-:W-:Y:S01]  /*7ce0*/  PRMT R95, RZ, 0x5410, R160 ;  /* 0x00005410ff5f7816 */ /* 0x000fe200000000a0 */
[----:B------:R-:W-:Y:S01]  /*7cf0*/  FADD.FTZ R149, R180, R149 ;  /* 0x00000095b4957221 */ /* 0x000fe20000010000 */
[----:B------:R-:W-:Y:S01]  /*7d00*/  PRMT R14, RZ, 0x5410, R14 ;  /* 0x00005410ff0e7816 */ /* 0x000fe2000000000e */
[----:B------:R-:W-:Y:S02]  /*7d10*/  FMUL.FTZ R67, R45, R148 ;  /* 0x000000942d437220 */ /* 0x000fe40000410000 */
[----:B------:R-:W-:Y:S02]  /*7d20*/  FFMA.FTZ R3, R50, R66, -R3 ;  /* 0x0000004232037223 */ /* 0x000fe40000010803 */
[----:B------:R-:W-:Y:S02]  /*7d30*/  FMUL.FTZ R181, R13, R109 ;  /* 0x0000006d0db57220 */ /* 0x000fe40000410000 */
[----:B------:R-:W-:-:S02]  /*7d40*/  FMUL.FTZ R66, R47, R2 ;  /* 0x000000022f427220 */ /* 0x000fc40000410000 */
[-C--:B------:R-:W-:Y:S02]  /*7d50*/  FFMA.FTZ R94, R46, R149.reuse, R67 ;  /* 0x000000952e5e7223 */ /* 0x080fe40000010043 */
[----:B------:R-:W-:Y:S02]  /*7d60*/  FMUL.FTZ R149, R45, R149 ;  /* 0x000000952d957220 */ /* 0x000fe40000410000 */
[----:B------:R-:W-:Y:S02]  /*7d70*/  FMUL.FTZ R182, R14, R109 ;  /* 0x0000006d0eb67220 */ /* 0x000fe40000410000 */
[----:B------:R-:W-:Y:S02]  /*7d80*/  FMUL.FTZ R181, R95, R181 ;  /* 0x000000b55fb57220 */ /* 0x000fe40000410000 */
[-C--:B------:R-:W-:Y:S02]  /*7d90*/  FFMA.FTZ R66, R48, R3.reuse, -R66 ;  /* 0x0000000330427223 */ /* 0x080fe40000010842 */
[----:B------:R-:W-:-:S02]  /*7da0*/  FMUL.FTZ R3, R47, R3 ;  /* 0x000000032f037220 */ /* 0x000fc40000410000 */
[----:B------:R-:W-:Y:S02]  /*7db0*/  FFMA.FTZ R149, R46, R148, -R149 ;  /* 0x000000942e957223 */ /* 0x000fe40000010895 */
[----:B------:R-:W-:Y:S02]  /*7dc0*/  FMUL.FTZ R182, R95, R182 ;  /* 0x000000b65fb67220 */ /* 0x000fe40000410000 */
[----:B------:R-:W-:Y:S02]  /*7dd0*/  FADD.FTZ R94, R181, R94 ;  /* 0x0000005eb55e7221 */ /* 0x000fe40000010000 */
[----:B------:R-:W-:Y:S01]  /*7de0*/  FFMA.FTZ R3, R48, R2, R3 ;  /* 0x0000000230037223 */ /* 0x000fe20000010003 */
[----:B------:R-:W-:Y:S01]  /*7df0*/  PRMT R11, RZ, 0x5410, R11 ;  /* 0x00005410ff0b7816 */ /* 0x000fe2000000000b */
[----:B------:R-:W-:Y:S02]  /*7e00*/  FMUL.FTZ R2, R45, R66 ;  /* 0x000000422d027220 */ /* 0x000fe40000410000 */
[----:B------:R-:W-:-:S02]  /*7e10*/  FADD.FTZ R149, R182, R149 ;  /* 0x00000095b6957221 */ /* 0x000fc40000010000 */
[----:B------:R-:W-:Y:S01]  /*7e20*/  FMUL.FTZ R95, R43, R94 ;  /* 0x0000005e2b5f7220 */ /* 0x000fe20000410000 */
[----:B------:R-:W-:Y:S01]  /*7e30*/  PRMT R12, RZ, 0x5410, R12 ;  /* 0x00005410ff0c7816 */ /* 0x000fe2000000000c */
[-C--:B------:R-:W-:Y:S02]  /*7e40*/  FMUL.FTZ R67, R45, R3.reuse ;  /* 0x000000032d437220 */ /* 0x080fe40000410000 */
[----:B------:R-:W-:Y:S01]  /*7e50*/  FFMA.FTZ R2, R46, R3, R2 ;  /* 0x000000032e027223 */ /* 0x000fe20000010002 */
[----:B------:R-:W-:Y:S01]  /*7e60*/  PRMT R3, RZ, 0x5410, R159 ;  /* 0x00005410ff037816 */ /* 0x000fe2000000009f */
[-C--:B------:R-:W-:Y:S02]  /*7e70*/  FFMA.FTZ R153, R44, R149.reuse, -R95 ;  /* 0x000000952c997223 */ /* 0x080fe4000001085f */
[----:B------:R-:W-:Y:S02]  /*7e80*/  FMUL.FTZ R149, R43, R149 ;  /* 0x000000952b957220 */ /* 0x000fe40000410000 */
[----:B------:R-:W-:-:S02]  /*7e90*/  FMUL.FTZ R183, R11, R108 ;  /* 0x0000006c0bb77220 */ /* 0x000fc40000410000 */
[----:B------:R-:W-:Y:S02]  /*7ea0*/  FFMA.FTZ R67, R46, R66, -R67 ;  /* 0x000000422e437223 */ /* 0x000fe40000010843 */
[----:B------:R-:W-:Y:S02]  /*7eb0*/  FMUL.FTZ R184, R12, R108 ;  /* 0x0000006c0cb87220 */ /* 0x000fe40000410000 */
[----:B------:R-:W-:Y:S02]  /*7ec0*/  FFMA.FTZ R94, R44, R94, R149 ;  /* 0x0000005e2c5e7223 */ /* 0x000fe40000010095 */
[----:B------:R-:W-:Y:S02]  /*7ed0*/  FMUL.FTZ R183, R3, R183 ;  /* 0x000000b703b77220 */ /* 0x000fe40000410000 */
[----:B------:R-:W-:Y:S02]  /*7ee0*/  FMUL.FTZ R95, R43, R67 ;  /* 0x000000432b5f7220 */ /* 0x000fe40000410000 */
[----:B------:R-:W-:-:S02]  /*7ef0*/  FMUL.FTZ R184, R3, R184 ;  /* 0x000000b803b87220 */ /* 0x000fc40000410000 */
[----:B------:R-:W-:Y:S02]  /*7f00*/  FADD.FTZ R94, R183, R94 ;  /* 0x0000005eb75e7221 */ /* 0x000fe40000010000 */
[-C--:B------:R-:W-:Y:S02]  /*7f10*/  FMUL.FTZ R3, R43, R2.reuse ;  /* 0x000000022b037220 */ /* 0x080fe40000410000 */
[----:B------:R-:W-:Y:S01]  /*7f20*/  FFMA.FTZ R95, R44, R2, R95 ;  /* 0x000000022c5f7223 */ /* 0x000fe2000001005f */
[----:B------:R-:W-:Y:S01]  /*7f30*/  PRMT R9, RZ, 0x5410, R9 ;  /* 0x00005410ff097816 */ /* 0x000fe20000000009 */
[----:B------:R-:W-:Y:S02]  /*7f40*/  FADD.FTZ R153, R184, R153 ;  /* 0x00000099b8997221 */ /* 0x000fe40000010000 */
[----:B------:R-:W-:Y:S01]  /*7f50*/  FMUL.FTZ R2, R35, R94 ;  /* 0x0000005e23027220 */ /* 0x000fe20000410000 */
[----:B------:R-:W-:Y:S01]  /*7f60*/  PRMT R10, RZ, 0x5410, R10 ;  /* 0x00005410ff0a7816 */ /* 0x000fe2000000000a */
[----:B------:R-:W-:-:S02]  /*7f70*/  FFMA.FTZ R3, R44, R67, -R3 ;  /* 0x000000432c037223 */ /* 0x000fc40000010803 */
[-C--:B------:R-:W-:Y:S01]  /*7f80*/  FFMA.FTZ R148, R36, R153.reuse, -R2 ;  /* 0x0000009924947223 */ /* 0x080fe20000010802 */
[----:B------:R-:W-:Y:S01]  /*7f90*/  PRMT R2, RZ, 0x5410, R158 ;  /* 0x00005410ff027816 */ /* 0x000fe2000000009e */
[----:B------:R-:W-:Y:S02]  /*7fa0*/  FMUL.FTZ R67, R35, R153 ;  /* 0x0000009923437220 */ /* 0x000fe40000410000 */
[-C--:B------:R-:W-:Y:S02]  /*7fb0*/  FMUL.FTZ R186, R9, R107.reuse ;  /* 0x0000006b09ba7220 */ /* 0x080fe40000410000 */
[----:B------:R-:W-:Y:S02]  /*7fc0*/  FMUL.FTZ R185, R10, R107 ;  /* 0x0000006b0ab97220 */ /* 0x000fe40000410000 */
[----:B------:R-:W-:Y:S02]  /*7fd0*/  FFMA.FTZ R67, R36, R94, R67 ;  /* 0x0000005e24437223 */ /* 0x000fe40000010043 */
[----:B------:R-:W-:-:S02]  /*7fe0*/  FMUL.FTZ R186, R2, R186 ;  /* 0x000000ba02ba7220 */ /* 0x000fc40000410000 */
[----:B------:R-:W-:Y:S02]  /*7ff0*/  FMUL.FTZ R185, R2, R185 ;  /* 0x000000b902b97220 */ /* 0x000fe40000410000 */
[C---:B------:R-:W-:Y:S02]  /*8000*/  FMUL.FTZ R2, R35.reuse, R95 ;  /* 0x0000005f23027220 */ /* 0x040fe40000410000 */
[----:B------:R-:W-:Y:S02]  /*8010*/  FADD.FTZ R67, R186, R67 ;  /* 0x00000043ba437221 */ /* 0x000fe40000010000 */
[-C--:B------:R-:W-:Y:S02]  /*8020*/  FMUL.FTZ R66, R35, R3.reuse ;  /* 0x0000000323427220 */ /* 0x080fe40000410000 */
[----:B------:R-:W-:Y:S02]  /*8030*/  FFMA.FTZ R2, R36, R3, -R2 ;  /* 0x0000000324027223 */ /* 0x000fe40000010802 */
[----:B------:R-:W-:Y:S01]  /*8040*/  FADD.FTZ R148, R185, R148 ;  /* 0x00000094b9947221 */ /* 0x000fe20000010000 */
[----:B------:R-:W-:Y:S01]  /*8050*/  PRMT R7, RZ, 0x5410, R7 ;  /* 0x00005410ff077816 */ /* 0x000fe20000000007 */
[C---:B------:R-:W-:Y:S01]  /*8060*/  FMUL.FTZ R3, R33.reuse, R67 ;  /* 0x0000004321037220 */ /* 0x040fe20000410000 */
[----:B------:R-:W-:Y:S01]  /*8070*/  PRMT R8, RZ, 0x5410, R8 ;  /* 0x00005410ff087816 */ /* 0x000fe20000000008 */
[----:B------:R-:W-:-:S02]  /*8080*/  FMUL.FTZ R94, R33, R148 ;  /* 0x00000094215e7220 */ /* 0x000fc40000410000 */
[----:B------:R-:W-:Y:S01]  /*8090*/  FFMA.FTZ R148, R34, R148, -R3 ;  /* 0x0000009422947223 */ /* 0x000fe20000010803 */
[----:B------:R-:W-:Y:S01]  /*80a0*/  PRMT R3, RZ, 0x5410, R157 ;  /* 0x00005410ff037816 */ /* 0x000fe2000000009d */
[-C--:B------:R-:W-:Y:S02]  /*80b0*/  FMUL.FTZ R188, R7, R106.reuse ;  /* 0x0000006a07bc7220 */ /* 0x080fe40000410000 */
[----:B------:R-:W-:Y:S02]  /*80c0*/  FMUL.FTZ R187, R8, R106 ;  /* 0x0000006a08bb7220 */ /* 0x000fe40000410000 */
[----:B------:R-:W-:Y:S02]  /*80d0*/  FFMA.FTZ R66, R36, R95, R66 ;  /* 0x0000005f24427223 */ /* 0x000fe40000010042 */
[----:B------:R-:W-:Y:S02]  /*80e0*/  FFMA.FTZ R95, R34, R67, R94 ;  /* 0x00000043225f7223 */ /* 0x000fe4000001005e */
[----:B------:R-:W-:-:S02]  /*80f0*/  FMUL.FTZ R188, R3, R188 ;  /* 0x000000bc03bc7220 */ /* 0x000fc40000410000 */
[----:B------:R-:W-:Y:S02]  /*8100*/  FMUL.FTZ R187, R3, R187 ;  /* 0x000000bb03bb7220 */ /* 0x000fe40000410000 */
[C---:B------:R-:W-:Y:S02]  /*8110*/  FMUL.FTZ R3, R33.reuse, R66 ;  /* 0x0000004221037220 */ /* 0x040fe40000410000 */
        /* <DEDUP_REMOVED lines=9> */
[----:B------:R-:W-:Y:S01]  /*81b0*/  FFMA.FTZ R148, R30, R148, -R3 ;  /* 0x000000941e947223 */ /* 0x000fe20000010803 */
[----:B------:R-:W-:Y:S01]  /*81c0*/  PRMT R3, RZ, 0x5410, R156 ;  /* 0x00005410ff037816 */ /* 0x000fe2000000009c */
        /* <DEDUP_REMOVED lines=9> */
[----:B------:R-:W-:-:S02]  /*8260*/  FADD.FTZ R148, R189, R148 ;  /* 0x00000094bd947221 */ /* 0x000fc40000010000 */
[C---:B------:R-:W-:Y:S01]  /*8270*/  FMUL.FTZ R3, R25.reuse, R95 ;  /* 0x0000005f19037220 */ /* 0x040fe20000410000 */
[----:B------:R-:W-:Y:S01]  /*8280*/  PRMT R4, RZ, 0x5410, R4 ;  /* 0x00005410ff047816 */ /* 0x000fe20000000004 */
[----:B------:R-:W-:Y:S02]  /*8290*/  FFMA.FTZ R66, R30, R66, R67 ;  /* 0x000000421e427223 */ /* 0x000fe40000010043 */
[-C--:B------:R-:W-:Y:S02]  /*82a0*/  FMUL.FTZ R67, R25, R148.reuse ;  /* 0x0000009419437220 */ /* 0x080fe40000410000 */
[----:B------:R-:W-:Y:S01]  /*82b0*/  FFMA.FTZ R148, R26, R148, -R3 ;  /* 0x000000941a947223 */ /* 0x000fe20000010803 */
[----:B------:R-:W-:Y:S01]  /*82c0*/  PRMT R3, RZ, 0x5410, R65 ;  /* 0x00005410ff037816 */ /* 0x000fe20000000041 */
[----:B------:R-:W-:Y:S01]  /*82d0*/  FMUL.FTZ R191, R4, R104 ;  /* 0x0000006804bf7220 */ /* 0x000fe20000410000 */
[----:B------:R-:W-:-:S03]  /*82e0*/  PRMT R65, RZ, 0x5410, R155 ;  /* 0x00005410ff417816 */ /* 0x000fc6000000009b */
[----:B------:R-:W-:Y:S02]  /*82f0*/  FMUL.FTZ R192, R3, R104 ;  /* 0x0000006803c07220 */ /* 0x000fe40000410000 */
[C---:B------:R-:W-:Y:S02]  /*8300*/  FMUL.FTZ R191, R65.reuse, R191 ;  /* 0x000000bf41bf7220 */ /* 0x040fe40000410000 */
[----:B------:R-:W-:Y:S02]  /*8310*/  FFMA.FTZ R95, R26, R95, R67 ;  /* 0x0000005f1a5f7223 */ /* 0x000fe40000010043 */
[----:B------:R-:W-:Y:S02]  /*8320*/  FMUL.FTZ R192, R65, R192 ;  /* 0x000000c041c07220 */ /* 0x000fe40000410000 */
[----:B------:R-:W-:Y:S02]  /*8330*/  FMUL.FTZ R67, R25, R66 ;  /* 0x0000004219437220 */ /* 0x000fe40000410000 */
[----:B------:R-:W-:-:S02]  /*8340*/  FADD.FTZ R148, R191, R148 ;  /* 0x00000094bf947221 */ /* 0x000fc40000010000 */
[-C--:B------:R-:W-:Y:S02]  /*8350*/  FMUL.FTZ R65, R25, R2.reuse ;  /* 0x0000000219417220 */ /* 0x080fe40000410000 */
[----:B------:R-:W-:Y:S02]  /*8360*/  FFMA.FTZ R67, R26, R2, -R67 ;  /* 0x000000021a437223 */ /* 0x000fe40000010843 */
[----:B------:R-:W-:Y:S02]  /*8370*/  FADD.FTZ R95, R192, R95 ;  /* 0x0000005fc05f7221 */ /* 0x000fe40000010000 */
[C---:B------:R-:W-:Y:S02]  /*8380*/  FMUL.FTZ R2, R23.reuse, R148 ;  /* 0x0000009417027220 */ /* 0x040fe40000410000 */
[-C--:B------:R-:W-:Y:S01]  /*8390*/  FMUL.FTZ R149, R23, R95.reuse ;  /* 0x0000005f17957220 */ /* 0x080fe20000410000 */
[----:B------:R-:W-:Y:S01]  /*83a0*/  PRMT R0, RZ, 0x5410, R0 ;  /* 0x00005410ff007816 */ /* 0x000fe20000000000 */
[----:B------:R-:W-:Y:S01]  /*83b0*/  FFMA.FTZ R95, R24, R95, R2 ;  /* 0x0000005f185f7223 */ /* 0x000fe20000010002 */
[----:B------:R-:W-:-:S02]  /*83c0*/  PRMT R2, RZ, 0x5410, R64 ;  /* 0x00005410ff027816 */ /* 0x000fc40000000040 */
[----:B------:R-:W-:Y:S01]  /*83d0*/  ISETP.NE.AND P0, PT, R122, 0x7f, PT ;  /* 0x0000007f7a00780c */ /* 0x000fe20003f05270 */
[-C--:B------:R-:W-:Y:S01]  /*83e0*/  FMUL.FTZ R194, R0, R103.reuse ;  /* 0x0000006700c27220 */ /* 0x080fe20000410000 */
[----:B------:R-:W-:Y:S01]  /*83f0*/  PRMT R64, RZ, 0x5410, R165 ;  /* 0x00005410ff407816 */ /* 0x000fe200000000a5 */
[----:B------:R-:W-:Y:S02]  /*8400*/  FMUL.FTZ R193, R2, R103 ;  /* 0x0000006702c17220 */ /* 0x000fe40000410000 */
[----:B------:R-:W-:Y:S02]  /*8410*/  FFMA.FTZ R65, R26, R66, R65 ;  /* 0x000000421a417223 */ /* 0x000fe40000010041 */
        /* <DEDUP_REMOVED lines=8> */
[----:B------:R-:W-:Y:S01]  /*84a0*/  FFMA.FTZ R66, R24, R148, -R149 ;  /* 0x0000009418427223 */ /* 0x000fe20000010895 */
[----:B------:R-:W-:Y:S01]  /*84b0*/  BSSY B0, `(.L_x_1783) ;  /* 0x0000010000007945 */ /* 0x000fe20003800000 */
[----:B------:R-:W-:-:S02]  /*84c0*/  LEA.HI R235, R122, R122, RZ, 0x1e ;  /* 0x0000007a7aeb7211 */ /* 0x000fc400078ff0ff */
[----:B------:R-:W-:Y:S01]  /*84d0*/  FADD.FTZ R66, R193, R66 ;  /* 0x00000042c1427221 */ /* 0x000fe20000010000 */
        /* <DEDUP_REMOVED lines=13> */
.L_x_1784:
[----:B----4-:R-:W-:Y:S05]  /*85b0*/  BSYNC B0 ;  /* 0x0000000000007941 */ /* 0x010fea0003800000 */
.L_x_1783:
        /* <DEDUP_REMOVED lines=10> */
[----:B------:R-:W-:Y:S02]  /*8660*/  PRMT R145, RZ, 0x5410, R145 ;  /* 0x00005410ff917816 */ /* 0x000fe40000000091 */
        /* <DEDUP_REMOVED lines=47> */
[----:B------:R-:W-:-:S02]  /*8960*/  FMUL.FTZ R145, R87, R68 ;  /* 0x0000004457917220 */ /* 0x000fc40000410000 */
[C---:B------:R-:W-:Y:S02]  /*8970*/  FMUL.FTZ R147, R86.reuse, R147 ;  /* 0x0000009356937220 */ /* 0x040fe40000410000 */
[----:B-1----:R-:W-:Y:S02]  /*8980*/  FMUL.FTZ R148, R86, R67 ;  /* 0x0000004356947220 */ /* 0x002fe40000410000 */
[C---:B------:R-:W-:Y:S02]  /*8990*/  FMUL.FTZ R149, R85.reuse, R66 ;  /* 0x0000004255957220 */ /* 0x040fe40000410000 */
[----:B------:R-:W-:Y:S02]  /*89a0*/  FMUL.FTZ R150, R85, R150 ;  /* 0x0000009655967220 */ /* 0x000fe40000410000 */
[C---:B------:R-:W-:Y:S02]  /*89b0*/  FMUL.FTZ R151, R84.reuse, R151 ;  /* 0x0000009754977220 */ /* 0x040fe40000410000 */
[----:B------:R-:W-:-:S02]  /*89c0*/  FMUL.FTZ R152, R84, R65 ;  /* 0x0000004154987220 */ /* 0x000fc40000410000 */
        /* <DEDUP_REMOVED lines=10> */
[----:B------:R-:W-:Y:S02]  /*8a70*/  FFMA.FTZ R211, R65, R68, R211 ;  /* 0x0000004441d37223 */ /* 0x000fe400000100d3 */
[----:B------:R-:W-:-:S04]  /*8a80*/  FMUL.FTZ R65, R67, R69 ;  /* 0x0000004543417220 */ /* 0x000fc80000410000 */
[C---:B------:R-:W-:Y:S02]  /*8a90*/  FFMA.FTZ R65, R66.reuse, R68, -R65 ;  /* 0x0000004442417223 */ /* 0x040fe40000010841 */
[----:B------:R-:W-:-:S04]  /*8aa0*/  FMUL.FTZ R66, R66, R69 ;  /* 0x0000004542427220 */ /* 0x000fc80000410000 */
[----:B------:R-:W-:Y:S02]  /*8ab0*/  FFMA.FTZ R66, R67, R68, R66 ;  /* 0x0000004443427223 */ /* 0x000fe40000010042 */
[----:B------:R-:W-:Y:S02]  /*8ac0*/  FADD.FTZ R68, R70, R65 ;  /* 0x0000004146447221 */ /* 0x000fe40000010000 */
[----:B------:R-:W-:Y:S02]  /*8ad0*/  FADD.FTZ R71, R71, R66 ;  /* 0x0000004247477221 */ /* 0x000fe40000010000 */
[----:B------:R-:W1:Y:S02]  /*8ae0*/  LDS.128 R64, [R209+0xc690] ;  /* 0x00c69000d1407984 */ /* 0x000e640000000c00 */
[C---:B-1----:R-:W-:Y:S02]  /*8af0*/  FMUL.FTZ R70, R65.reuse, R210 ;  /* 0x000000d241467220 */ /* 0x042fe40000410000 */
[----:B------:R-:W-:-:S02]  /*8b00*/  FMUL.FTZ R69, R65, R211 ;  /* 0x000000d341457220 */ /* 0x000fc40000410000 */
[C---:B------:R-:W-:Y:S02]  /*8b10*/  FFMA.FTZ R70, R64.reuse, R211, R70 ;  /* 0x000000d340467223 */ /* 0x040fe40000010046 */
[CC--:B------:R-:W-:Y:S02]  /*8b20*/  FMUL.FTZ R211, R65.reuse, R71.reuse ;  /* 0x0000004741d37220 */ /* 0x0c0fe40000410000 */
[----:B------:R-:W-:Y:S02]  /*8b30*/  FMUL.FTZ R65, R65, R68 ;  /* 0x0000004441417220 */ /* 0x000fe40000410000 */
[C---:B------:R-:W-:Y:S02]  /*8b40*/  FFMA.FTZ R69, R64.reuse, R210, -R69 ;  /* 0x000000d240457223 */ /* 0x040fe40000010845 */
[C---:B------:R-:W-:Y:S02]  /*8b50*/  FFMA.FTZ R211, R64.reuse, R68, -R211 ;  /* 0x0000004440d37223 */ /* 0x040fe400000108d3 */
[----:B------:R-:W-:-:S02]  /*8b60*/  FFMA.FTZ R210, R64, R71, R65 ;  /* 0x0000004740d27223 */ /* 0x000fc40000010041 */
[----:B------:R-:W-:Y:S02]  /*8b70*/  FADD.FTZ R71, R66, R211 ;  /* 0x000000d342477221 */ /* 0x000fe40000010000 */
[----:B------:R-:W-:Y:S02]  /*8b80*/  FADD.FTZ R210, R67, R210 ;  /* 0x000000d243d27221 */ /* 0x000fe40000010000 */
[----:B------:R-:W1:Y:S02]  /*8b90*/  LDS.128 R64, [R209+0xc6a0] ;  /* 0x00c6a000d1407984 */ /* 0x000e640000000c00 */
[C---:B-1----:R-:W-:Y:S02]  /*8ba0*/  FMUL.FTZ R68, R65.reuse, R70 ;  /* 0x0000004641447220 */ /* 0x042fe40000410000 */
[----:B------:R-:W-:Y:S02]  /*8bb0*/  FMUL.FTZ R211, R65, R210 ;  /* 0x000000d241d37220 */ /* 0x000fe40000410000 */
[----:B------:R-:W-:-:S02]  /*8bc0*/  FFMA.FTZ R68, R64, R69, -R68 ;  /* 0x0000004540447223 */ /* 0x000fc40000010844 */
[C---:B------:R-:W-:Y:S02]  /*8bd0*/  FMUL.FTZ R69, R65.reuse, R69 ;  /* 0x0000004541457220 */ /* 0x040fe40000410000 */
[-C--:B------:R-:W-:Y:S02]  /*8be0*/  FMUL.FTZ R65, R65, R71.reuse ;  /* 0x0000004741417220 */ /* 0x080fe40000410000 */
[C---:B------:R-:W-:Y:S02]  /*8bf0*/  FFMA.FTZ R211, R64.reuse, R71, -R211 ;  /* 0x0000004740d37223 */ /* 0x040fe400000108d3 */
[C---:B------:R-:W-:Y:S02]  /*8c00*/  FFMA.FTZ R210, R64.reuse, R210, R65 ;  /* 0x000000d240d27223 */ /* 0x040fe40000010041 */
[----:B------:R-:W-:Y:S02]  /*8c10*/  FFMA.FTZ R70, R64, R70, R69 ;  /* 0x0000004640467223 */ /* 0x000fe40000010045 */
[----:B------:R-:W-:-:S02]  /*8c20*/  FADD.FTZ R69, R67, R210 ;  /* 0x000000d243457221 */ /* 0x000fc40000010000 */
[----:B------:R-:W-:Y:S01]  /*8c30*/  FADD.FTZ R211, R66, R211 ;  /* 0x000000d342d37221 */ /* 0x000fe20000010000 */
[----:B------:R-:W-:Y:S05]  /*8c40*/  BRA.DIV ~URZ, `(.L_x_1787) ;  /* 0x000096727f007947 */ /* 0x000fea000b800000 */
[----:B------:R1:W3:Y:S02]  /*8c50*/  SHFL.UP PT, R67, R68, 0x1, RZ ;  /* 0x0420000044437989 */ /* 0x0002e400000e00ff */
.L_x_1895:
[----:B------:R-:W-:Y:S05]  /*8c60*/  BRA.DIV ~URZ, `(.L_x_1788) ;  /* 0x000096d27f007947 */ /* 0x000fea000b800000 */
[----:B------:R-:W4:Y:S01]  /*8c70*/  SHFL.UP PT, R213, R211, 0x1, RZ ;  /* 0x04200000d3d57989 */ /* 0x000f2200000e00ff */
[----:B------:R-:W-:-:S03]  /*8c80*/  ISETP.GE.AND P0, PT, R121, 0x1, PT ;  /* 0x000000017900780c */ /* 0x000fc60003f06270 */
[----:B------:R-:W0:Y:S04]  /*8c90*/  SHFL.UP PT, R71, R69, 0x1, RZ ;  /* 0x0420000045477989 */ /* 0x000e2800000e00ff */
[----:B------:R-:W1:Y:S01]  /*8ca0*/  SHFL.UP PT, R65, R70, 0x1, RZ ;  /* 0x0420000046417989 */ /* 0x000e6200000e00ff */
[C---:B----4-:R-:W-:Y:S02]  /*8cb0*/  FMUL.FTZ R66, R70.reuse, R213 ;  /* 0x000000d546427220 */ /* 0x050fe40000410000 */
[-C--:B0-----:R-:W-:Y:S02]  /*8cc0*/  FMUL.FTZ R64, R70, R71.reuse ;  /* 0x0000004746407220 */ /* 0x081fe40000410000 */
[----:B------:R-:W-:Y:S02]  /*8cd0*/  FFMA.FTZ R66, R68, R71, R66 ;  /* 0x0000004744427223 */ /* 0x000fe40000010042 */
[----:B---3--:R-:W-:-:S02]  /*8ce0*/  FMUL.FTZ R71, R70, R67 ;  /* 0x0000004346477220 */ /* 0x008fc40000410000 */
[C---:B------:R-:W-:Y:S02]  /*8cf0*/  FFMA.FTZ R64, R68.reuse, R213, -R64 ;  /* 0x000000d544407223 */ /* 0x040fe40000010840 */
[----:B------:R-:W-:Y:S02]  /*8d00*/  @P0 FADD.FTZ R69, R69, R66 ;  /* 0x0000004245450221 */ /* 0x000fe40000010000 */
[-C--:B-1----:R-:W-:Y:S02]  /*8d10*/  FFMA.FTZ R71, R68, R65.reuse, R71 ;  /* 0x0000004144477223 */ /* 0x082fe40000010047 */
[C---:B------:R-:W-:Y:S02]  /*8d20*/  FMUL.FTZ R65, R70.reuse, R65 ;  /* 0x0000004146417220 */ /* 0x040fe40000410000 */
[----:B------:R-:W-:Y:S01]  /*8d30*/  @P0 FADD.FTZ R211, R211, R64 ;  /* 0x00000040d3d30221 */ /* 0x000fe20000010000 */
[----:B------:R-:W-:Y:S01]  /*8d40*/  FSEL R71, R70, R71, !P0 ;  /* 0x0000004746477208 */ /* 0x000fe20004000000 */
[----:B------:R-:W0:Y:S01]  /*8d50*/  SHFL.UP PT, R64, R69, 0x2, RZ ;  /* 0x0440000045407989 */ /* 0x000e2200000e00ff */
[----:B------:R-:W-:Y:S01]  /*8d60*/  @P0 FFMA.FTZ R68, R68, R67, -R65 ;  /* 0x0000004344440223 */ /* 0x000fe20000010841 */
[----:B------:R-:W-:-:S02]  /*8d70*/  ISETP.GE.AND P0, PT, R121, 0x2, PT ;  /* 0x000000027900780c */ /* 0x000fc40003f06270 */
[----:B------:R-:W1:Y:S01]  /*8d80*/  SHFL.UP PT, R65, R211, 0x2, RZ ;  /* 0x04400000d3417989 */ /* 0x000e6200000e00ff */
[----:B0-----:R-:W-:-:S04]  /*8d90*/  FMUL.FTZ R66, R71, R64 ;  /* 0x0000004047427220 */ /* 0x001fc80000410000 */
[-C--:B-1----:R-:W-:Y:S02]  /*8da0*/  FFMA.FTZ R66, R68, R65.reuse, -R66 ;  /* 0x0000004144427223 */ /* 0x082fe40000010842 */
[----:B------:R-:W-:-:S04]  /*8db0*/  FMUL.FTZ R65, R71, R65 ;  /* 0x0000004147417220 */ /* 0x000fc80000410000 */
[----:B------:R-:W-:Y:S02]  /*8dc0*/  @P0 FADD.FTZ R211, R211, R66 ;  /* 0x00000042d3d30221 */ /* 0x000fe40000010000 */
[----:B------:R-:W-:Y:S02]  /*8dd0*/  FFMA.FTZ R64, R68, R64, R65 ;  /* 0x0000004044407223 */ /* 0x000fe40000010041 */
[----:B------:R-:W0:Y:S02]  /*8de0*/  SHFL.UP PT, R65, R71, 0x2, RZ ;  /* 0x0440000047417989 */ /* 0x000e2400000e00ff */
[----:B------:R-:W-:Y:S02]  /*8df0*/  @P0 FADD.FTZ R69, R69, R64 ;  /* 0x0000004045450221 */ /* 0x000fe40000010000 */
[----:B------:R-:W1:Y:S01]  /*8e00*/  SHFL.UP PT, R64, R68, 0x2, RZ ;  /* 0x0440000044407989 */ /* 0x000e6200000e00ff */
[C---:B0-----:R-:W-:Y:S02]  /*8e10*/  FMUL.FTZ R67, R71.reuse, R65 ;  /* 0x0000004147437220 */ /* 0x041fe40000410000 */
[----:B-1----:R-:W-:-:S04]  /*8e20*/  FMUL.FTZ R66, R71, R64 ;  /* 0x0000004047427220 */ /* 0x002fc80000410000 */
[C---:B------:R-:W-:Y:S02]  /*8e30*/  FFMA.FTZ R66, R68.reuse, R65, R66 ;  /* 0x0000004144427223 */ /* 0x040fe40000010042 */
[----:B------:R-:W0:Y:S01]  /*8e40*/  SHFL.UP PT, R65, R69, 0x4, RZ ;  /* 0x0480000045417989 */ /* 0x000e2200000e00ff */
[----:B------:R-:W-:Y:S02]  /*8e50*/  @P0 FFMA.FTZ R68, R68, R64, -R67 ;  /* 0x0000004044440223 */ /* 0x000fe40000010843 */
[----:B------:R-:W-:Y:S01]  /*8e60*/  FSEL R64, R71, R66, !P0 ;  /* 0x0000004247407208 */ /* 0x000fe20004000000 */
[----:B------:R-:W1:Y:S01]  /*8e70*/  SHFL.UP PT, R67, R211, 0x4, RZ ;  /* 0x04800000d3437989 */ /* 0x000e6200000e00ff */
[----:B------:R-:W-:-:S03]  /*8e80*/  ISETP.GE.AND P0, PT, R121, 0x4, PT ;  /* 0x000000047900780c */ /* 0x000fc60003f06270 */
        /* <DEDUP_REMOVED lines=20> */
[----:B------:R-:W-:Y:S02]  /*8fd0*/  FFMA.FTZ R66, R68, R66, R67 ;  /* 0x0000004244427223 */ /* 0x000fe40000010043 */
[----:B------:R-:W0:Y:S02]  /*8fe0*/  SHFL.UP PT, R67, R65, 0x8, RZ ;  /* 0x0500000041437989 */ /* 0x000e2400000e00ff */
[----:B------:R-:W-:Y:S02]  /*8ff0*/  @P0 FADD.FTZ R69, R69, R66 ;  /* 0x0000004245450221 */ /* 0x000fe40000010000 */
[----:B------:R-:W1:Y:S04]  /*9000*/  SHFL.UP PT, R66, R68, 0x8, RZ ;  /* 0x0500000044427989 */ /* 0x000e6800000e00ff */
[----:B------:R-:W3:Y:S01]  /*9010*/  SHFL.UP PT, R210, R211, 0x10, RZ ;  /* 0x06000000d3d27989 */ /* 0x000ee200000e00ff */
[----:B0-----:R-:W-:-:S02]  /*9020*/  FMUL.FTZ R71, R65, R67 ;  /* 0x0000004341477220 */ /* 0x001fc40000410000 */
[----:B-1----:R-:W-:-:S04]  /*9030*/  FMUL.FTZ R64, R65, R66 ;  /* 0x0000004241407220 */ /* 0x002fc80000410000 */
[C---:B------:R-:W-:Y:S02]  /*9040*/  FFMA.FTZ R64, R68.reuse, R67, R64 ;  /* 0x0000004344407223 */ /* 0x040fe40000010040 */
[----:B------:R-:W-:-:S03]  /*9050*/  @P0 FFMA.FTZ R68, R68, R66, -R71 ;  /* 0x0000004244440223 */ /* 0x000fc60000010847 */
[----:B------:R-:W-:Y:S02]  /*9060*/  FSEL R70, R65, R64, !P0 ;  /* 0x0000004041467208 */ /* 0x000fe40004000000 */
[----:B------:R-:W0:Y:S01]  /*9070*/  SHFL.UP PT, R64, R69, 0x10, RZ ;  /* 0x0600000045407989 */ /* 0x000e2200000e00ff */
[----:B------:R-:W-:-:S03]  /*9080*/  MOV R212, R68 ;  /* 0x0000004400d47202 */ /* 0x000fc60000000f00 */
[----:B------:R-:W1:Y:S04]  /*9090*/  SHFL.UP PT, R71, R70, 0x10, RZ ;  /* 0x0600000046477989 */ /* 0x000e6800000e00ff */
[----:B------:R4:W2:Y:S02]  /*90a0*/  SHFL.UP PT, R67, R68, 0x10, RZ ;  /* 0x0600000044437989 */ /* 0x0008a400000e00ff */
[----:B----4-:R-:W-:Y:S02]  /*90b0*/  MOV R68, R69 ;  /* 0x0000004500447202 */ /* 0x010fe40000000f00 */
.L_x_1896:
[----:B---3--:R-:W-:Y:S01]  /*90c0*/  ISETP.GE.AND P0, PT, R121, 0x10, PT ;  /* 0x000000107900780c */ /* 0x008fe20003f06270 */
[----:B0-----:R-:W-:Y:S01]  /*90d0*/  FMUL.FTZ R65, R64, R70 ;  /* 0x0000004640417220 */ /* 0x001fe20000410000 */
[----:B------:R-:W-:Y:S01]  /*90e0*/  MOV R69, R212 ;  /* 0x000000d400457202 */ /* 0x000fe20000000f00 */
[----:B--2---:R-:W-:-:S04]  /*90f0*/  FMUL.FTZ R66, R67, R70 ;  /* 0x0000004643427220 */ /* 0x004fc80000410000 */
[CC--:B------:R-:W-:Y:S02]  /*9100*/  FFMA.FTZ R65, R210.reuse, R69.reuse, -R65 ;  /* 0x00000045d2417223 */ /* 0x0c0fe40000010841 */
[-C--:B------:R-:W-:Y:S02]  /*9110*/  FMUL.FTZ R210, R210, R70.reuse ;  /* 0x00000046d2d27220 */ /* 0x080fe40000410000 */
[CC--:B-1----:R-:W-:Y:S02]  /*9120*/  FFMA.FTZ R66, R71.reuse, R69.reuse, R66 ;  /* 0x0000004547427223 */ /* 0x0c2fe40000010042 */
        /* <DEDUP_REMOVED lines=13> */
[----:B-----5:R-:W-:Y:S05]  /*9200*/  CALL.REL.NOINC `($__internal_43_$__cuda_sm70_shflsync_idx_p) ;  /* 0x0000aee000007944 */ /* 0x020fea0003c00000 */
.L_x_1789:
[----:B------:R-:W-:Y:S05]  /*9210*/  BRA.CONV ~URZ, `(.L_x_1790) ;  /* 0x000000537f007947 */ /* 0x000fea000b800000 */
[----:B-1----:R-:W-:Y:S01]  /*9220*/  HFMA2.MMA R66, -RZ, RZ, 0, 1.847743988037109375e-06 ;  /* 0x0000001fff427435 */ /* 0x002fe200000001ff */
[----:B------:R-:W-:-:S02]  /*9230*/  MOV R64, R68 ;  /* 0x0000004400407202 */ /* 0x000fc40000000f00 */
[----:B------:R-:W-:Y:S02]  /*9240*/  MOV R247, 0xffffffff ;  /* 0xffffffff00f77802 */ /* 0x000fe40000000f00 */
[----:B------:R-:W-:Y:S02]  /*9250*/  MOV R65, 0x9270 ;  /* 0x0000927000417802 */ /* 0x000fe40000000f00 */
[----:B0----5:R-:W-:Y:S05]  /*9260*/  CALL.REL.NOINC `($__internal_43_$__cuda_sm70_shflsync_idx_p) ;  /* 0x0000ae8000007944 */ /* 0x021fea0003c00000 */
.L_x_1790:
[----:B------:R-:W-:Y:S05]  /*9270*/  BRA.CONV ~URZ, `(.L_x_1791) ;  /* 0x000000537f007947 */ /* 0x000fea000b800000 */
[----:B-1----:R-:W-:Y:S01]  /*9280*/  HFMA2.MMA R66, -RZ, RZ, 0, 1.847743988037109375e-06 ;  /* 0x0000001fff427435 */ /* 0x002fe200000001ff */
[----:B------:R-:W-:Y:S02]  /*9290*/  MOV R64, R210 ;  /* 0x000000d200407202 */ /* 0x000fe40000000f00 */
[----:B------:R-:W-:Y:S02]  /*92a0*/  MOV R247, 0xffffffff ;  /* 0xffffffff00f77802 */ /* 0x000fe40000000f00 */
[----:B------:R-:W-:Y:S02]  /*92b0*/  MOV R65, 0x92d0 ;  /* 0x000092d000417802 */ /* 0x000fe40000000f00 */
[----:B0----5:R-:W-:Y:S05]  /*92c0*/  CALL.REL.NOINC `($__internal_43_$__cuda_sm70_shflsync_idx_p) ;  /* 0x0000ae2000007944 */ /* 0x021fea0003c00000 */
.L_x_1791:
[----:B------:R-:W-:Y:S05]  /*92d0*/  BRA.CONV ~URZ, `(.L_x_1792) ;  /* 0x000000537f007947 */ /* 0x000fea000b800000 */
[----:B-1----:R-:W-:Y:S01]  /*92e0*/  HFMA2.MMA R66, -RZ, RZ, 0, 1.847743988037109375e-06 ;  /* 0x0000001fff427435 */ /* 0x002fe200000001ff */
[----:B------:R-:W-:Y:S02]  /*92f0*/  MOV R64, R67 ;  /* 0x0000004300407202 */ /* 0x000fe40000000f00 */
[----:B------:R-:W-:-:S02]  /*9300*/  MOV R247, 0xffffffff ;  /* 0xffffffff00f77802 */ /* 0x000fc40000000f00 */
[----:B------:R-:W-:Y:S02]  /*9310*/  MOV R65, 0x9330 ;  /* 0x0000933000417802 */ /* 0x000fe40000000f00 */
[----:B0----5:R-:W-:Y:S05]  /*9320*/  CALL.REL.NOINC `($__internal_43_$__cuda_sm70_shflsync_idx_p) ;  /* 0x0000adc000007944 */ /* 0x021fea0003c00000 */
.L_x_1792:
[----:B------:R-:W-:Y:S05]  /*9330*/  BRA.DIV ~URZ, `(.L_x_1793) ;  /* 0x00009ba27f007947 */ /* 0x000fea000b800000 */
[----:B-----5:R2:W3:Y:S04]  /*9340*/  SHFL.IDX PT, R212, R60, RZ, 0x1f ;  /* 0x00001fff3cd47589 */ /* 0x0204e800000e0000 */
[----:B------:R-:W4:Y:S04]  /*9350*/  SHFL.IDX PT, R61, R61, RZ, 0x1f ;  /* 0x00001fff3d3d7589 */ /* 0x000f2800000e0000 */
[----:B------:R-:W1:Y:S04]  /*9360*/  SHFL.IDX PT, R62, R62, RZ, 0x1f ;  /* 0x00001fff3e3e7589 */ /* 0x000e6800000e0000 */
[----:B------:R2:W0:Y:S04]  /*9370*/  SHFL.IDX PT, R71, R63, RZ, 0x1f ;  /* 0x00001fff3f477589 */ /* 0x00042800000e0000 */
[----:B------:R2:W0:Y:S04]  /*9380*/  SHFL.UP PT, R60, R69, 0x1, RZ ;  /* 0x04200000453c7989 */ /* 0x00042800000e00ff */
[----:B------:R2:W0:Y:S04]  /*9390*/  SHFL.UP PT, R211, R68, 0x1, RZ ;  /* 0x0420000044d37989 */ /* 0x00042800000e00ff */
[----:B------:R-:W0:Y:S04]  /*93a0*/  SHFL.UP PT, R210, R210, 0x1, RZ ;  /* 0x04200000d2d27989 */ /* 0x000e2800000e00ff */
[----:B------:R-:W0:Y:S02]  /*93b0*/  SHFL.UP PT, R67, R67, 0x1, RZ ;  /* 0x0420000043437989 */ /* 0x000e2400000e00ff */
.L_x_1897:
[----:B-1234-:R-:W-:Y:S02]  /*93c0*/  MOV R70, R62 ;  /* 0x0000003e00467202 */ /* 0x01efe40000000f00 */
[----:B------:R-:W-:-:S02]  /*93d0*/  MOV R69, R61 ;  /* 0x0000003d00457202 */ /* 0x000fc40000000f00 */
[----:B------:R-:W-:Y:S01]  /*93e0*/  MOV R68, R212 ;  /* 0x000000d400447202 */ /* 0x000fe20000000f00 */
[-C--:B0-----:R-:W-:Y:S02]  /*93f0*/  FMUL.FTZ R62, R70, R211.reuse ;  /* 0x000000d3463e7220 */ /* 0x081fe40000410000 */
[-C--:B------:R-:W-:Y:S02]  /*9400*/  FMUL.FTZ R61, R69, R211.reuse ;  /* 0x000000d3453d7220 */ /* 0x080fe40000410000 */
[C---:B------:R-:W-:Y:S02]  /*9410*/  FFMA.FTZ R64, R71.reuse, R60, R62 ;  /* 0x0000003c47407223 */ /* 0x040fe4000001003e */
[-C--:B------:R-:W-:Y:S02]  /*9420*/  FMUL.FTZ R62, R71, R211.reuse ;  /* 0x000000d3473e7220 */ /* 0x080fe40000410000 */
[----:B------:R-:W-:Y:S02]  /*9430*/  @P1 FADD.FTZ R71, R64, R67 ;  /* 0x0000004340471221 */ /* 0x000fe40000010000 */
[----:B------:R-:W0:Y:S01]  /*9440*/  LDS.128 R64, [R209+0xc670] ;  /* 0x00c67000d1407984 */ /* 0x000e220000000c00 */
[----:B------:R-:W-:-:S02]  /*9450*/  FMUL.FTZ R211, R68, R211 ;  /* 0x000000d344d37220 */ /* 0x000fc40000410000 */
[-C--:B------:R-:W-:Y:S02]  /*9460*/  @P1 FFMA.FTZ R68, R68, R60.reuse, -R61 ;  /* 0x0000003c44441223 */ /* 0x080fe4000001083d */
[-C--:B------:R-:W-:Y:S02]  /*9470*/  FFMA.FTZ R61, R70, R60.reuse, -R62 ;  /* 0x0000003c463d7223 */ /* 0x080fe4000001083e */
[----:B------:R-:W-:Y:S02]  /*9480*/  @P1 FFMA.FTZ R69, R69, R60, R211 ;  /* 0x0000003c45451223 */ /* 0x000fe400000100d3 */
[----:B------:R-:W-:-:S05]  /*9490*/  @P1 FADD.FTZ R70, R61, R210 ;  /* 0x000000d23d461221 */ /* 0x000fca0000010000 */
[----:B------:R1:W-:Y:S01]  /*94a0*/  STS.128 [R209+0xc670], R68 ;  /* 0x00c67044d1007388 */ /* 0x0003e20000000c00 */
[C---:B0-----:R-:W-:Y:S02]  /*94b0*/  FMUL.FTZ R61, R65.reuse, R71 ;  /* 0x00000047413d7220 */ /* 0x041fe40000410000 */
[CC--:B------:R-:W-:Y:S02]  /*94c0*/  FMUL.FTZ R60, R65.reuse, R70.reuse ;  /* 0x00000046413c7220 */ /* 0x0c0fe40000410000 */
[C---:B------:R-:W-:Y:S02]  /*94d0*/  FFMA.FTZ R210, R64.reuse, R70, -R61 ;  /* 0x0000004640d27223 */ /* 0x040fe4000001083d */
[C---:B------:R-:W-:Y:S02]  /*94e0*/  FMUL.FTZ R61, R65.reuse, R69 ;  /* 0x00000045413d7220 */ /* 0x040fe40000410000 */
[-C--:B------:R-:W-:Y:S02]  /*94f0*/  FMUL.FTZ R65, R65, R68.reuse ;  /* 0x0000004441417220 */ /* 0x080fe40000410000 */
[----:B-1----:R-:W-:-:S02]  /*9500*/  FFMA.FTZ R68, R64, R68, -R61 ;  /* 0x0000004440447223 */ /* 0x002fc4000001083d */
[C---:B------:R-:W-:Y:S02]  /*9510*/  FFMA.FTZ R69, R64.reuse, R69, R65 ;  /* 0x0000004540457223 */ /* 0x040fe40000010041 */
[----:B------:R-:W-:Y:S02]  /*9520*/  FFMA.FTZ R64, R64, R71, R60 ;  /* 0x0000004740407223 */ /* 0x000fe4000001003c */
[----:B------:R-:W0:Y:S01]  /*9530*/  LDS.128 R60, [R209+0xc680] ;  /* 0x00c68000d13c7984 */ /* 0x000e220000000c00 */
[----:B------:R-:W-:Y:S02]  /*9540*/  FADD.FTZ R70, R66, R210 ;  /* 0x000000d242467221 */ /* 0x000fe40000010000 */
[----:B------:R-:W-:-:S05]  /*9550*/  FADD.FTZ R71, R67, R64 ;  /* 0x0000004043477221 */ /* 0x000fca0000010000 */
        /* <DEDUP_REMOVED lines=24> */
.L_x_1786:
[----:B------:R-:W-:Y:S05]  /*96e0*/  BSYNC B0 ;  /* 0x0000000000007941 */ /* 0x000fea0003800000 */
.L_x_1785:
        /* <DEDUP_REMOVED lines=11> */
[----:B-1----:R-:W-:Y:S02]  /*97a0*/  FFMA.FTZ R64, R26, R62, R63 ;  /* 0x0000003e1a407223 */ /* 0x002fe4000001003f */
[-C--:B------:R-:W-:Y:S02]  /*97b0*/  FMUL.FTZ R62, R24, R154.reuse ;  /* 0x0000009a183e7220 */ /* 0x080fe40000410000 */
[----:B------:R-:W-:Y:S02]  /*97c0*/  FFMA.FTZ R60, R26, R61, -R60 ;  /* 0x0000003d1a3c7223 */ /* 0x000fe4000001083c */
[C---:B------:R-:W-:Y:S02]  /*97d0*/  FMUL.FTZ R61, R23.reuse, R154 ;  /* 0x0000009a173d7220 */ /* 0x040fe40000410000 */
[-C--:B------:R-:W-:Y:S02]  /*97e0*/  FFMA.FTZ R63, -R23, R153.reuse, -R62 ;  /* 0x00000099173f7223 */ /* 0x080fe4000001093e */
[----:B------:R-:W-:-:S02]  /*97f0*/  FFMA.FTZ R62, R24, R153, -R61 ;  /* 0x00000099183e7223 */ /* 0x000fc4000001083d */
[----:B------:R-:W-:Y:S01]  /*9800*/  FADD.FTZ R63, -R152, R63 ;  /* 0x0000003f983f7221 */ /* 0x000fe20000010100 */
[----:B------:R-:W1:Y:S01]  /*9810*/  LDS.64 R68, [R235.X16+0xc678] ;  /* 0x00c67800eb447984 */ /* 0x000e62000000ca00 */
[----:B------:R-:W-:Y:S02]  /*9820*/  FADD.FTZ R62, R151, R62 ;  /* 0x0000003e973e7221 */ /* 0x000fe40000010000 */
[CC--:B------:R-:W-:Y:S02]  /*9830*/  FMUL.FTZ R61, R25.reuse, -R63.reuse ;  /* 0x8000003f193d7220 */ /* 0x0c0fe40000410000 */
        /* <DEDUP_REMOVED lines=123> */
[----:B------:R-:W-:Y:S02]  /*9ff0*/  FADD.FTZ R62, R125, R62 ;  /* 0x0000003e7d3e7221 */ /* 0x000fe40000010000 */
[----:B------:R-:W-:Y:S02]  /*a000*/  FADD.FTZ R63, -R126, R63 ;  /* 0x0000003f7e3f7221 */ /* 0x000fe40000010100 */
[----:B------:R-:W-:Y:S02]  /*a010*/  FMUL.FTZ R60, R81, -R62 ;  /* 0x8000003e513c7220 */ /* 0x000fe40000410000 */
[----:B-1----:R-:W-:Y:S02]  /*a020*/  FMUL.FTZ R70, R73, R68 ;  /* 0x0000004449467220 */ /* 0x002fe40000410000 */
[-C--:B------:R-:W-:Y:S02]  /*a030*/  FMUL.FTZ R61, R81, -R63.reuse ;  /* 0x8000003f513d7220 */ /* 0x080fe40000410000 */
[----:B------:R-:W-:Y:S01]  /*a040*/  FFMA.FTZ R67, R82, R63, R60 ;  /* 0x0000003f52437223 */ /* 0x000fe2000001003c */
[----:B------:R-:W-:Y:S01]  /*a050*/  MOV R60, UR13 ;  /* 0x0000000d003c7c02 */ /* 0x000fe20008000f00 */
[----:B------:R-:W-:-:S02]  /*a060*/  FMUL.FTZ R73, R73, R69 ;  /* 0x0000004549497220 */ /* 0x000fc40000410000 */
[----:B------:R-:W-:Y:S01]  /*a070*/  FFMA.FTZ R70, R72, R69, R70 ;  /* 0x0000004548467223 */ /* 0x000fe20000010046 */
[----:B------:R-:W-:Y:S01]  /*a080*/  ISETP.GE.OR P0, PT, R60, c[0x0][0x174], P0 ;  /* 0x00005d003c007a0c */ /* 0x000fe20000706670 */
[----:B------:R-:W-:Y:S02]  /*a090*/  FFMA.FTZ R66, R82, R62, -R61 ;  /* 0x0000003e52427223 */ /* 0x000fe4000001083d */
        /* <DEDUP_REMOVED lines=14> */
[----:B------:R-:W1:Y:S01]  /*a180*/  @!P0 LDS.128 R60, [UR11+0xee80] ;  /* 0x00ee800bff3c8984 */ /* 0x000e620008000c00 */
[----:B------:R-:W-:Y:S01]  /*a190*/  FADD.FTZ R66, R123, R66 ;  /* 0x000000427b427221 */ /* 0x000fe20000010000 */
[----:B------:R-:W-:Y:S01]  /*a1a0*/  ISETP.GT.U32.AND P0, PT, R122, 0x1f, PT ;  /* 0x0000001f7a00780c */ /* 0x000fe20003f04070 */
[----:B------:R-:W-:Y:S02]  /*a1b0*/  FADD.FTZ R211, R76, R69 ;  /* 0x000000454cd37221 */ /* 0x000fe40000010000 */
[----:B------:R-:W-:Y:S01]  /*a1c0*/  FFMA.FTZ R68, R82, R209, R68 ;  /* 0x000000d152447223 */ /* 0x000fe20000010044 */
[----:B------:R2:W-:Y:S03]  /*a1d0*/  STS.128 [R235.X16+0xd080], R64 ;  /* 0x00d08040eb007388 */ /* 0x0005e6000000cc00 */
[----:B------:R-:W-:-:S02]  /*a1e0*/  FADD.FTZ R212, R77, R68 ;  /* 0x000000444dd47221 */ /* 0x000fc40000010000 */
[----:B--2---:R-:W-:-:S04]  /*a1f0*/  FMUL.FTZ R65, R59, R211 ;  /* 0x000000d33b417220 */ /* 0x004fc80000410000 */
        /* <DEDUP_REMOVED lines=85> */
[----:B-1----:R-:W-:Y:S01]  /*a750*/  IMAD R237, R122, 0x50, RZ ;  /* 0x000000507aed7824 */ /* 0x002fe200078e02ff */
[----:B------:R-:W-:-:S04]  /*a760*/  ISETP.NE.AND P0, PT, R238, 0x1f, PT ;  /* 0x0000001fee00780c */ /* 0x000fc80003f05270 */
[----:B------:R-:W-:Y:S04]  /*a770*/  LDS.128 R64, [R237+0xd0a0] ;  /* 0x00d0a000ed407984 */ /* 0x000fe80000000c00 */
[----:B------:R-:W1:Y:S02]  /*a780*/  LDS.128 R68, [R237+0xd0b0] ;  /* 0x00d0b000ed447984 */ /* 0x000e640000000c00 */
[----:B-1----:R-:W-:-:S04]  /*a790*/  FMUL.FTZ R73, R65, R69 ;  /* 0x0000004541497220 */ /* 0x002fc80000410000 */
        /* <DEDUP_REMOVED lines=8> */
[----:B------:R-:W1:Y:S01]  /*a820*/  LDS.128 R68, [R237+0xd090] ;  /* 0x00d09000ed447984 */ /* 0x000e620000000c00 */
[----:B------:R-:W-:Y:S02]  /*a830*/  FADD.FTZ R67, R67, R64 ;  /* 0x0000004043437221 */ /* 0x000fe40000010000 */
[----:B-1----:R-:W-:-:S04]  /*a840*/  FMUL.FTZ R65, R69, R73 ;  /* 0x0000004945417220 */ /* 0x002fc80000410000 */
[CC--:B------:R-:W-:Y:S02]  /*a850*/  FFMA.FTZ R74, R68.reuse, R72.reuse, -R65 ;  /* 0x00000048444a7223 */ /* 0x0c0fe40000010841 */
[C---:B------:R-:W-:Y:S02]  /*a860*/  FMUL.FTZ R65, R69.reuse, R67 ;  /* 0x0000004345417220 */ /* 0x040fe40000410000 */
[C---:B------:R-:W-:Y:S02]  /*a870*/  FMUL.FTZ R72, R69.reuse, R72 ;  /* 0x0000004845487220 */ /* 0x040fe40000410000 */
[CC--:B------:R-:W-:Y:S02]  /*a880*/  FFMA.FTZ R65, R68.reuse, R66.reuse, -R65 ;  /* 0x0000004244417223 */ /* 0x0c0fe40000010841 */
[----:B------:R-:W-:Y:S02]  /*a890*/  FMUL.FTZ R69, R69, R66 ;  /* 0x0000004245457220 */ /* 0x000fe40000410000 */
[----:B------:R-:W-:-:S02]  /*a8a0*/  FFMA.FTZ R73, R68, R73, R72 ;  /* 0x0000004944497223 */ /* 0x000fc40000010048 */
[----:B------:R-:W-:Y:S02]  /*a8b0*/  FFMA.FTZ R68, R68, R67, R69 ;  /* 0x0000004344447223 */ /* 0x000fe40000010045 */
[----:B------:R-:W-:Y:S02]  /*a8c0*/  FADD.FTZ R70, R70, R65 ;  /* 0x0000004146467221 */ /* 0x000fe40000010000 */
[----:B------:R-:W1:Y:S01]  /*a8d0*/  LDS.128 R64, [R237+0xd080] ;  /* 0x00d08000ed407984 */ /* 0x000e620000000c00 */
[----:B------:R-:W-:Y:S02]  /*a8e0*/  FADD.FTZ R68, R71, R68 ;  /* 0x0000004447447221 */ /* 0x000fe40000010000 */
[C---:B-1----:R-:W-:Y:S02]  /*a8f0*/  FMUL.FTZ R69, R65.reuse, R74 ;  /* 0x0000004a41457220 */ /* 0x042fe40000410000 */
[-C--:B------:R-:W-:Y:S02]  /*a900*/  FMUL.FTZ R71, R65, R73.reuse ;  /* 0x0000004941477220 */ /* 0x080fe40000410000 */
[----:B------:R-:W-:-:S02]  /*a910*/  FFMA.FTZ R69, R64, R73, R69 ;  /* 0x0000004940457223 */ /* 0x000fc40000010045 */
[C---:B------:R-:W-:Y:S02]  /*a920*/  FMUL.FTZ R73, R65.reuse, R68 ;  /* 0x0000004441497220 */ /* 0x040fe40000410000 */
[-C--:B------:R-:W-:Y:S02]  /*a930*/  FMUL.FTZ R65, R65, R70.reuse ;  /* 0x0000004641417220 */ /* 0x080fe40000410000 */
[C---:B------:R-:W-:Y:S02]  /*a940*/  FFMA.FTZ R73, R64.reuse, R70, -R73 ;  /* 0x0000004640497223 */ /* 0x040fe40000010849 */
[C---:B------:R-:W-:Y:S02]  /*a950*/  FFMA.FTZ R70, R64.reuse, R68, R65 ;  /* 0x0000004440467223 */ /* 0x040fe40000010041 */
[----:B------:R-:W-:Y:S01]  /*a960*/  FFMA.FTZ R71, R64, R74, -R71 ;  /* 0x0000004a40477223 */ /* 0x000fe20000010847 */
[----:B------:R-:W-:Y:S01]  /*a970*/  MOV R74, R69 ;  /* 0x00000045004a7202 */ /* 0x000fe20000000f00 */
[----:B------:R-:W-:-:S02]  /*a980*/  FADD.FTZ R70, R67, R70 ;  /* 0x0000004643467221 */ /* 0x000fc40000010000 */
[----:B------:R-:W-:-:S03]  /*a990*/  FADD.FTZ R68, R66, R73 ;  /* 0x0000004942447221 */ /* 0x000fc60000010000 */
[----:B------:R-:W-:Y:S01]  /*a9a0*/  MOV R72, R70 ;  /* 0x0000004600487202 */ /* 0x000fe20000000f00 */
[----:B------:R-:W-:Y:S05]  /*a9b0*/  BRA.DIV ~URZ, `(.L_x_1796) ;  /* 0x000088a27f007947 */ /* 0x000fea000b800000 */
[----:B------:R1:W2:Y:S02]  /*a9c0*/  SHFL.DOWN PT, R67, R71, 0x1, 0x1f ;  /* 0x08201f0047437f89 */ /* 0x0002a400000e0000 */
.L_x_1898:
[----:B------:R-:W-:Y:S05]  /*a9d0*/  BRA.DIV ~URZ, `(.L_x_1797) ;  /* 0x000089027f007947 */ /* 0x000fea000b800000 */
[----:B------:R-:W3:Y:S04]  /*a9e0*/  SHFL.DOWN PT, R69, R69, 0x1, 0x1f ;  /* 0x08201f0045457f89 */ /* 0x000ee800000e0000 */
[----:B------:R4:W0:Y:S04]  /*a9f0*/  SHFL.DOWN PT, R73, R68, 0x1, 0x1f ;  /* 0x08201f0044497f89 */ /* 0x00082800000e0000 */
[----:B------:R4:W1:Y:S02]  /*aa00*/  SHFL.DOWN PT, R66, R70, 0x1, 0x1f ;  /* 0x08201f0046427f89 */ /* 0x00086400000e0000 */
.L_x_1899:
[----:B------:R-:W-:Y:S01]  /*aa10*/  BSSY B1, `(.L_x_1798) ;  /* 0x000000d000017945 */ /* 0x000fe20003800000 */
[----:B------:R-:W-:Y:S05]  /*aa20*/  @!P0 BRA `(.L_x_1799) ;  /* 0x000000b000008947 */ /* 0x000fea0003800000 */
[----:B-1----:R-:W-:-:S04]  /*aa30*/  FMUL.FTZ R64, R74, R66 ;  /* 0x000000424a407220 */ /* 0x002fc80000410000 */
[C---:B0-----:R-:W-:Y:S02]  /*aa40*/  FFMA.FTZ R65, R71.reuse, R73, -R64 ;  /* 0x0000004947417223 */ /* 0x041fe40000010840 */
[C---:B---3--:R-:W-:Y:S02]  /*aa50*/  FMUL.FTZ R64, R74.reuse, R69 ;  /* 0x000000454a407220 */ /* 0x048fe40000410000 */
[C---:B------:R-:W-:Y:S02]  /*aa60*/  FMUL.FTZ R73, R74.reuse, R73 ;  /* 0x000000494a497220 */ /* 0x040fe40000410000 */
[-C--:B--2---:R-:W-:Y:S02]  /*aa70*/  FMUL.FTZ R74, R74, R67.reuse ;  /* 0x000000434a4a7220 */ /* 0x084fe40000410000 */
[C---:B------:R-:W-:Y:S02]  /*aa80*/  FFMA.FTZ R64, R71.reuse, R67, -R64 ;  /* 0x0000004347407223 */ /* 0x040fe40000010840 */
[----:B------:R-:W-:-:S02]  /*aa90*/  FFMA.FTZ R73, R71, R66, R73 ;  /* 0x0000004247497223 */ /* 0x000fc40000010049 */
[----:B------:R-:W-:Y:S01]  /*aaa0*/  FFMA.FTZ R74, R71, R69, R74 ;  /* 0x00000045474a7223 */ /* 0x000fe2000001004a */
[----:B------:R-:W-:Y:S01]  /*aab0*/  MOV R71, R64 ;  /* 0x0000004000477202 */ /* 0x000fe20000000f00 */
[----:B----4-:R-:W-:Y:S02]  /*aac0*/  FADD.FTZ R68, R68, R65 ;  /* 0x0000004144447221 */ /* 0x010fe40000010000 */
[----:B------:R-:W-:Y:S02]  /*aad0*/  FADD.FTZ R72, R72, R73 ;  /* 0x0000004948487221 */ /* 0x000fe40000010000 */
.L_x_1799:
[----:B------:R-:W-:Y:S05]  /*aae0*/  BSYNC B1 ;  /* 0x0000000000017941 */ /* 0x000fea0003800000 */
.L_x_1798:
[----:B------:R-:W-:Y:S01]  /*aaf0*/  ISETP.GT.U32.AND P0, PT, R238, 0x1d, PT ;  /* 0x0000001dee00780c */ /* 0x000fe20003f04070 */
[----:B------:R-:W-:Y:S05]  /*ab00*/  BRA.DIV ~URZ, `(.L_x_1800) ;  /* 0x000089227f007947 */ /* 0x000fea000b800000 */
[----:B--2---:R2:W4:Y:S04]  /*ab10*/  SHFL.DOWN PT, R67, R71, 0x2, 0x1f ;  /* 0x08401f0047437f89 */ /* 0x00452800000e0000 */
[----:B---3--:R2:W3:Y:S04]  /*ab20*/  SHFL.DOWN PT, R69, R74, 0x2, 0x1f ;  /* 0x08401f004a457f89 */ /* 0x0084e800000e0000 */
[----:B----4-:R2:W4:Y:S04]  /*ab30*/  SHFL.DOWN PT, R70, R68, 0x2, 0x1f ;  /* 0x08401f0044467f89 */ /* 0x01052800000e0000 */
[----:B-1----:R2:W1:Y:S02]  /*ab40*/  SHFL.DOWN PT, R66, R72, 0x2, 0x1f ;  /* 0x08401f0048427f89 */ /* 0x00246400000e0000 */
.L_x_1900:
[----:B------:R-:W-:Y:S01]  /*ab50*/  BSSY B1, `(.L_x_1801) ;  /* 0x000000d000017945 */ /* 0x000fe20003800000 */
[----:B------:R-:W-:Y:S05]  /*ab60*/  @P0 BRA `(.L_x_1802) ;  /* 0x000000b000000947 */ /* 0x000fea0003800000 */
[C---:B-1----:R-:W-:Y:S02]  /*ab70*/  FMUL.FTZ R65, R74.reuse, R66 ;  /* 0x000000424a417220 */ /* 0x042fe40000410000 */
[----:B---3--:R-:W-:-:S02]  /*ab80*/  FMUL.FTZ R64, R74, R69 ;  /* 0x000000454a407220 */ /* 0x008fc40000410000 */
[CC--:B----4-:R-:W-:Y:S02]  /*ab90*/  FFMA.FTZ R65, R71.reuse, R70.reuse, -R65 ;  /* 0x0000004647417223 */ /* 0x0d0fe40000010841 */
[C---:B------:R-:W-:Y:S02]  /*aba0*/  FMUL.FTZ R70, R74.reuse, R70 ;  /* 0x000000464a467220 */ /* 0x040fe40000410000 */
[-C--:B--2---:R-:W-:Y:S02]  /*abb0*/  FMUL.FTZ R74, R74, R67.reuse ;  /* 0x000000434a4a7220 */ /* 0x084fe40000410000 */
[C---:B------:R-:W-:Y:S02]  /*abc0*/  FFMA.FTZ R64, R71.reuse, R67, -R64 ;  /* 0x0000004347407223 */ /* 0x040fe40000010840 */
[C---:B0-----:R-:W-:Y:S02]  /*abd0*/  FFMA.FTZ R73, R71.reuse, R66, R70 ;  /* 0x0000004247497223 */ /* 0x041fe40000010046 */
[----:B------:R-:W-:Y:S01]  /*abe0*/  FFMA.FTZ R74, R71, R69, R74 ;  /* 0x00000045474a7223 */ /* 0x000fe2000001004a */
[----:B------:R-:W-:Y:S01]  /*abf0*/  MOV R71, R64 ;  /* 0x0000004000477202 */ /* 0x000fe20000000f00 */
[----:B------:R-:W-:-:S02]  /*ac00*/  FADD.FTZ R68, R68, R65 ;  /* 0x0000004144447221 */ /* 0x000fc40000010000 */
[----:B------:R-:W-:Y:S02]  /*ac10*/  FADD.FTZ R72, R72, R73 ;  /* 0x0000004948487221 */ /* 0x000fe40000010000 */
.L_x_1802:
[----:B------:R-:W-:Y:S05]  /*ac20*/  BSYNC B1 ;  /* 0x0000000000017941 */ /* 0x000fea0003800000 */
.L_x_1801:
[----:B------:R-:W-:Y:S01]  /*ac30*/  ISETP.GT.U32.AND P0, PT, R238, 0x1b, PT ;  /* 0x0000001bee00780c */ /* 0x000fe20003f04070 */
[----:B------:R-:W-:Y:S10]  /*ac40*/  BRA.DIV ~URZ, `(.L_x_1803) ;  /* 0x000089a27f007947 */ /* 0x000ff4000b800000 */
[----:B------:R2:W4:Y:S02]  /*ac50*/  SHFL.DOWN PT, R67, R71, 0x4, 0x1f ;  /* 0x08801f0047437f89 */ /* 0x00052400000e0000 */
.L_x_1901:
[----:B------:R-:W-:Y:S05]  /*ac60*/  BRA.DIV ~URZ, `(.L_x_1804) ;  /* 0x00008a027f007947 */ /* 0x000fea000b800000 */
[----:B---3--:R3:W2:Y:S04]  /*ac70*/  SHFL.DOWN PT, R69, R74, 0x4, 0x1f ;  /* 0x08801f004a457f89 */ /* 0x0086a800000e0000 */
[----:B----4-:R3:W4:Y:S04]  /*ac80*/  SHFL.DOWN PT, R70, R68, 0x4, 0x1f ;  /* 0x08801f0044467f89 */ /* 0x01072800000e0000 */
[----:B-1----:R3:W1:Y:S02]  /*ac90*/  SHFL.DOWN PT, R66, R72, 0x4, 0x1f ;  /* 0x08801f0048427f89 */ /* 0x00266400000e0000 */
.L_x_1902:
[----:B------:R-:W-:Y:S01]  /*aca0*/  BSSY B1, `(.L_x_1805) ;  /* 0x000000d000017945 */ /* 0x000fe20003800000 */
[----:B------:R-:W-:Y:S05]  /*acb0*/  @P0 BRA `(.L_x_1806) ;  /* 0x000000b000000947 */ /* 0x000fea0003800000 */
[C---:B-1----:R-:W-:Y:S02]  /*acc0*/  FMUL.FTZ R65, R74.reuse, R66 ;  /* 0x000000424a417220 */ /* 0x042fe40000410000 */
[----:B--2---:R-:W-:-:S02]  /*acd0*/  FMUL.FTZ R64, R74, R69 ;  /* 0x000000454a407220 */ /* 0x004fc40000410000 */
[CC--:B----4-:R-:W-:Y:S02]  /*ace0*/  FFMA.FTZ R65, R71.reuse, R70.reuse, -R65 ;  /* 0x0000004647417223 */ /* 0x0d0fe40000010841 */
[C---:B------:R-:W-:Y:S02]  /*acf0*/  FMUL.FTZ R70, R74.reuse, R70 ;  /* 0x000000464a467220 */ /* 0x040fe40000410000 */
[-C--:B---3--:R-:W-:Y:S02]  /*ad00*/  FMUL.FTZ R74, R74, R67.reuse ;  /* 0x000000434a4a7220 */ /* 0x088fe40000410000 */
[C---:B------:R-:W-:Y:S02]  /*ad10*/  FFMA.FTZ R64, R71.reuse, R67, -R64 ;  /* 0x0000004347407223 */ /* 0x040fe40000010840 */
[C---:B0-----:R-:W-:Y:S02]  /*ad20*/  FFMA.FTZ R73, R71.reuse, R66, R70 ;  /* 0x0000004247497223 */ /* 0x041fe40000010046 */
[----:B------:R-:W-:Y:S01]  /*ad30*/  FFMA.FTZ R74, R71, R69, R74 ;  /* 0x00000045474a7223 */ /* 0x000fe2000001004a */
[----:B------:R-:W-:Y:S01]  /*ad40*/  MOV R71, R64 ;  /* 0x0000004000477202 */ /* 0x000fe20000000f00 */
[----:B------:R-:W-:-:S02]  /*ad50*/  FADD.FTZ R68, R68, R65 ;  /* 0x0000004144447221 */ /* 0x000fc40000010000 */
[----:B------:R-:W-:Y:S02]  /*ad60*/  FADD.FTZ R72, R72, R73 ;  /* 0x0000004948487221 */ /* 0x000fe40000010000 */
.L_x_1806:
[----:B------:R-:W-:Y:S05]  /*ad70*/  BSYNC B1 ;  /* 0x0000000000017941 */ /* 0x000fea0003800000 */
.L_x_1805:
[----:B------:R-:W-:Y:S01]  /*ad80*/  ISETP.GT.U32.AND P0, PT, R238, 0x17, PT ;  /* 0x00000017ee00780c */ /* 0x000fe20003f04070 */
[----:B------:R-:W-:Y:S05]  /*ad90*/  BRA.DIV ~URZ, `(.L_x_1807) ;  /* 0x00008a227f007947 */ /* 0x000fea000b800000 */
[----:B------:R3:W4:Y:S04]  /*ada0*/  SHFL.DOWN PT, R67, R71, 0x8, 0x1f ;  /* 0x09001f0047437f89 */ /* 0x00072800000e0000 */
[----:B--2---:R3:W2:Y:S04]  /*adb0*/  SHFL.DOWN PT, R69, R74, 0x8, 0x1f ;  /* 0x09001f004a457f89 */ /* 0x0046a800000e0000 */
[----:B----4-:R3:W4:Y:S04]  /*adc0*/  SHFL.DOWN PT, R70, R68, 0x8, 0x1f ;  /* 0x09001f0044467f89 */ /* 0x01072800000e0000 */
[----:B-1----:R3:W1:Y:S02]  /*add0*/  SHFL.DOWN PT, R66, R72, 0x8, 0x1f ;  /* 0x09001f0048427f89 */ /* 0x00266400000e0000 */
.L_x_1903:
        /* <DEDUP_REMOVED lines=13> */
.L_x_1809:
[----:B------:R-:W-:Y:S05]  /*aeb0*/  BSYNC B1 ;  /* 0x0000000000017941 */ /* 0x000fea0003800000 */
.L_x_1808:
[----:B------:R-:W-:Y:S01]  /*aec0*/  ISETP.GT.U32.AND P0, PT, R238, 0xf, PT ;  /* 0x0000000fee00780c */ /* 0x000fe20003f04070 */
[----:B------:R-:W-:Y:S10]  /*aed0*/  BRA.DIV ~URZ, `(.L_x_1810) ;  /* 0x00008aa27f007947 */ /* 0x000ff4000b800000 */
[----:B------:R3:W4:Y:S02]  /*aee0*/  SHFL.DOWN PT, R67, R71, 0x10, 0x1f ;  /* 0x0a001f0047437f89 */ /* 0x00072400000e0000 */
.L_x_1904:
[----:B------:R-:W-:Y:S05]  /*aef0*/  BRA.DIV ~URZ, `(.L_x_1811) ;  /* 0x00008b027f007947 */ /* 0x000fea000b800000 */
[----:B--2---:R2:W3:Y:S04]  /*af00*/  SHFL.DOWN PT, R69, R74, 0x10, 0x1f ;  /* 0x0a001f004a457f89 */ /* 0x0044e800000e0000 */
[----:B----4-:R2:W4:Y:S04]  /*af10*/  SHFL.DOWN PT, R70, R68, 0x10, 0x1f ;  /* 0x0a001f0044467f89 */ /* 0x01052800000e0000 */
[----:B-1----:R2:W1:Y:S02]  /*af20*/  SHFL.DOWN PT, R66, R72, 0x10, 0x1f ;  /* 0x0a001f0048427f89 */ /* 0x00246400000e0000 */
.L_x_1905:
        /* <DEDUP_REMOVED lines=13> */
.L_x_1813:
[----:B------:R-:W-:Y:S05]  /*b000*/  BSYNC B1 ;  /* 0x0000000000017941 */ /* 0x000fea0003800000 */
.L_x_1812:
[----:B------:R-:W-:Y:S05]  /*b010*/  BRA.DIV ~URZ, `(.L_x_1814) ;  /* 0x00008b327f007947 */ /* 0x000fea000b800000 */
[----:B------:R-:W5:Y:S04]  /*b020*/  SHFL.IDX PT, R64, R74, RZ, 0x1f ;  /* 0x00001fff4a407589 */ /* 0x000f6800000e0000 */
[----:B----4-:R-:W4:Y:S04]  /*b030*/  SHFL.IDX PT, R70, R71, RZ, 0x1f ;  /* 0x00001fff47467589 */ /* 0x010f2800000e0000 */
[----:B---3--:R-:W3:Y:S04]  /*b040*/  SHFL.IDX PT, R69, R68, RZ, 0x1f ;  /* 0x00001fff44457589 */ /* 0x008ee800000e0000 */
[----:B------:R-:W2:Y:S04]  /*b050*/  SHFL.IDX PT, R67, R72, RZ, 0x1f ;  /* 0x00001fff48437589 */ /* 0x000ea800000e0000 */
[----:B0-----:R-:W0:Y:S04]  /*b060*/  SHFL.IDX PT, R73, R62, RZ, 0x1f ;  /* 0x00001fff3e497589 */ /* 0x001e2800000e0000 */
[----:B------:R-:W1:Y:S04]  /*b070*/  SHFL.IDX PT, R247, R63, RZ, 0x1f ;  /* 0x00001fff3ff77589 */ /* 0x000e6800000e0000 */
[----:B------:R-:W0:Y:S01]  /*b080*/  SHFL.DOWN PT, R71, R71, 0x1, 0x1f ;  /* 0x08201f0047477f89 */ /* 0x000e2200000e0000 */
[----:B-----5:R-:W-:-:S02]  /*b090*/  FMUL.FTZ R75, R63, R64 ;  /* 0x000000403f4b7220 */ /* 0x020fc40000410000 */
[----:B------:R-:W-:Y:S01]  /*b0a0*/  FMUL.FTZ R76, R62, R64 ;  /* 0x000000403e4c7220 */ /* 0x000fe20000410000 */
[----:B--2---:R-:W2:Y:S01]  /*b0b0*/  SHFL.DOWN PT, R74, R74, 0x1, 0x1f ;  /* 0x08201f004a4a7f89 */ /* 0x004ea200000e0000 */
[C---:B----4-:R-:W-:Y:S02]  /*b0c0*/  FMUL.FTZ R78, R60.reuse, R70 ;  /* 0x000000463c4e7220 */ /* 0x050fe40000410000 */
[----:B------:R-:W-:Y:S01]  /*b0d0*/  FMUL.FTZ R77, R60, R64 ;  /* 0x000000403c4d7220 */ /* 0x000fe20000410000 */
[----:B------:R-:W4:Y:S01]  /*b0e0*/  SHFL.DOWN PT, R68, R68, 0x1, 0x1f ;  /* 0x08201f0044447f89 */ /* 0x000f2200000e0000 */
[-C--:B------:R-:W-:Y:S02]  /*b0f0*/  FFMA.FTZ R75, R62, R70.reuse, -R75 ;  /* 0x000000463e4b7223 */ /* 0x080fe4000001084b */
[----:B------:R-:W-:Y:S01]  /*b100*/  FFMA.FTZ R76, R63, R70, R76 ;  /* 0x000000463f4c7223 */ /* 0x000fe2000001004c */
[----:B------:R-:W0:Y:S04]  /*b110*/  SHFL.DOWN PT, R72, R72, 0x1, 0x1f ;  /* 0x08201f0048487f89 */ /* 0x000e2800000e0000 */
[----:B------:R-:W0:Y:S04]  /*b120*/  SHFL.IDX PT, R79, R61, RZ, 0x1f ;  /* 0x00001fff3d4f7589 */ /* 0x000e2800000e0000 */
[----:B------:R5:W0:Y:S02]  /*b130*/  SHFL.IDX PT, R246, R60, RZ, 0x1f ;  /* 0x00001fff3cf67589 */ /* 0x000a2400000e0000 */
[----:B-----5:R-:W-:-:S02]  /*b140*/  FMUL.FTZ R60, R61, R64 ;  /* 0x000000403d3c7220 */ /* 0x020fc40000410000 */
.L_x_1906:
[----:B-123--:R-:W-:Y:S01]  /*b150*/  ISETP.NE.AND P0, PT, R122, 0x1f, PT ;  /* 0x0000001f7a00780c */ /* 0x00efe20003f05270 */
        /* <DEDUP_REMOVED lines=18> */
[----:B----4-:R-:W-:-:S02]  /*b280*/  FADD.FTZ R66, R69, R68 ;  /* 0x0000004445427221 */ /* 0x010fc40000010000 */
[----:B------:R-:W-:Y:S02]  /*b290*/  FADD.FTZ R67, R67, R72 ;  /* 0x0000004843437221 */ /* 0x000fe40000010000 */
.L_x_1816:
[----:B------:R-:W-:Y:S05]  /*b2a0*/  BSYNC B1 ;  /* 0x0000000000017941 */ /* 0x000fea0003800000 */
.L_x_1815:
[----:B------:R-:W0:Y:S04]  /*b2b0*/  LDS.128 R72, [R237+0xd0b0] ;  /* 0x00d0b000ed487984 */ /* 0x000e280000000c00 */
[----:B------:R-:W-:Y:S01]  /*b2c0*/  STS.128 [R237+0xd0b0], R64 ;  /* 0x00d0b040ed007388 */ /* 0x000fe20000000c00 */
[C---:B0-----:R-:W-:Y:S02]  /*b2d0*/  FMUL.FTZ R71, R73.reuse, R67 ;  /* 0x0000004349477220 */ /* 0x041fe40000410000 */
[C---:B------:R-:W-:Y:S02]  /*b2e0*/  FMUL.FTZ R76, R73.reuse, R66 ;  /* 0x00000042494c7220 */ /* 0x040fe40000410000 */
[C---:B------:R-:W-:Y:S02]  /*b2f0*/  FMUL.FTZ R69, R73.reuse, R65 ;  /* 0x0000004149457220 */ /* 0x040fe40000410000 */
[----:B------:R-:W-:-:S02]  /*b300*/  FMUL.FTZ R73, R73, R64 ;  /* 0x0000004049497220 */ /* 0x000fc40000410000 */
[C---:B------:R-:W-:Y:S02]  /*b310*/  FFMA.FTZ R71, R72.reuse, R66, -R71 ;  /* 0x0000004248477223 */ /* 0x040fe40000010847 */
[C---:B------:R-:W-:Y:S02]  /*b320*/  FFMA.FTZ R76, R72.reuse, R67, R76 ;  /* 0x00000043484c7223 */ /* 0x040fe4000001004c */
[----:B----4-:R-:W-:Y:S02]  /*b330*/  FFMA.FTZ R68, R72, R64, -R69 ;  /* 0x0000004048447223 */ /* 0x010fe40000010845 */
[----:B------:R-:W-:Y:S02]  /*b340*/  FADD.FTZ R70, R74, R71 ;  /* 0x000000474a467221 */ /* 0x000fe40000010000 */
[----:B------:R-:W-:Y:S02]  /*b350*/  FFMA.FTZ R69, R72, R65, R73 ;  /* 0x0000004148457223 */ /* 0x000fe40000010049 */
        /* <DEDUP_REMOVED lines=26> */
.L_x_1795:
[----:B-1----:R-:W-:Y:S05]  /*b500*/  BSYNC B0 ;  /* 0x0000000000007941 */ /* 0x002fea0003800000 */
.L_x_1794:
[----:B------:R-:W-:Y:S01]  /*b510*/  WARPSYNC 0xffffffff ;  /* 0xffffffff00007948 */ /* 0x000fe20003800000 */
[----:B------:R-:W-:Y:S02]  /*b520*/  ISETP.NE.AND P0, PT, R122, RZ, PT ;  /* 0x000000ff7a00720c */ /* 0x000fe40003f05270 */
[----:B------:R-:W-:Y:S06]  /*b530*/  BAR.SYNC.DEFER_BLOCKING 0x0 ;  /* 0x0000000000007b1d */ /* 0x000fec0000010000 */
[----:B------:R-:W-:Y:S01]  /*b540*/  BSSY B0, `(.L_x_1817) ;  /* 0x00002d7000007945 */ /* 0x000fe20003800000 */
[----:B------:R-:W1:Y:S04]  /*b550*/  LDS.64 R64, [R235.X16+0xd088] ;  /* 0x00d08800eb407984 */ /* 0x000e68000000ca00 */
[----:B------:R2:W-:Y:S01]  /*b560*/  @!P0 STS.128 [UR11+0xee80], R60 ;  /* 0x00ee803cff008988 */ /* 0x0005e20008000c0b */
[----:B------:R-:W-:-:S02]  /*b570*/  ULDC UR11, c[0x0][0x168] ;  /* 0x00005a00000b7ab9 */ /* 0x000fc40000000800 */
[----:B------:R-:W-:Y:S01]  /*b580*/  UIADD3 UR11, -UR12, UR11, URZ ;  /* 0x0000000b0c0b7290 */ /* 0x000fe2000fffe13f */
[CC--:B-1----:R-:W-:Y:S02]  /*b590*/  FMUL.FTZ R66, R64.reuse, -R95.reuse ;  /* 0x8000005f40427220 */ /* 0x0c2fe40000410000 */
[C---:B------:R-:W-:Y:S02]  /*b5a0*/  FMUL.FTZ R95, R65.reuse, -R95 ;  /* 0x8000005f415f7220 */ /* 0x040fe40000410000 */
[-C--:B------:R-:W-:Y:S02]  /*b5b0*/  FFMA.FTZ R65, R65, R94.reuse, R66 ;  /* 0x0000005e41417223 */ /* 0x080fe40000010042 */
[----:B------:R-:W-:Y:S02]  /*b5c0*/  FFMA.FTZ R64, R64, R94, -R95 ;  /* 0x0000005e40407223 */ /* 0x000fe4000001085f */
[----:B------:R-:W-:Y:S02]  /*b5d0*/  FADD.FTZ R154, -R154, R65 ;  /* 0x000000419a9a7221 */ /* 0x000fe40000010100 */
[----:B------:R-:W-:Y:S01]  /*b5e0*/  FADD.FTZ R66, R153, R64 ;  /* 0x0000004099427221 */ /* 0x000fe20000010000 */
[----:B------:R-:W-:Y:S01]  /*b5f0*/  IADD3 R153, R122, 0x200, RZ ;  /* 0x000002007a997810 */ /* 0x000fe20007ffe0ff */
[----:B------:R-:W-:-:S02]  /*b600*/  FMUL.FTZ R65, R23, -R154 ;  /* 0x8000009a17417220 */ /* 0x000fc40000410000 */
[-C--:B------:R-:W-:Y:S02]  /*b610*/  FMUL.FTZ R23, R23, -R66.reuse ;  /* 0x8000004217177220 */ /* 0x080fe40000410000 */
[C---:B------:R-:W-:Y:S02]  /*b620*/  FFMA.FTZ R64, R24.reuse, R66, -R65 ;  /* 0x0000004218407223 */ /* 0x040fe40000010841 */
[-C--:B------:R-:W-:Y:S01]  /*b630*/  FFMA.FTZ R23, R24, R154.reuse, R23 ;  /* 0x0000009a18177223 */ /* 0x080fe20000010017 */
[----:B------:R-:W-:Y:S01]  /*b640*/  PRMT R24, RZ, 0x5410, R165 ;  /* 0x00005410ff187816 */ /* 0x000fe200000000a5 */
[----:B--2---:R-:W-:Y:S02]  /*b650*/  FMUL.FTZ R61, R0, R154 ;  /* 0x0000009a003d7220 */ /* 0x004fe40000410000 */
[-C--:B------:R-:W-:Y:S02]  /*b660*/  FMUL.FTZ R65, R154, R103.reuse ;  /* 0x000000679a417220 */ /* 0x080fe40000410000 */
[----:B------:R-:W-:-:S02]  /*b670*/  FMUL.FTZ R63, R24, R103 ;  /* 0x00000067183f7220 */ /* 0x000fc40000410000 */
[----:B------:R-:W-:Y:S02]  /*b680*/  FFMA.FTZ R62, R2, R66, R61 ;  /* 0x00000042023e7223 */ /* 0x000fe4000001003d */
[----:B------:R-:W-:Y:S02]  /*b690*/  FMUL.FTZ R61, R66, UR36 ;  /* 0x00000024423d7c20 */ /* 0x000fe40008410000 */
[-C--:B------:R-:W-:Y:S02]  /*b6a0*/  FFMA.FTZ R60, R0, -R63.reuse, R194 ;  /* 0x8000003f003c7223 */ /* 0x080fe400000100c2 */
[----:B------:R-:W-:Y:S02]  /*b6b0*/  FFMA.FTZ R0, R2, -R63, R193 ;  /* 0x8000003f02007223 */ /* 0x000fe400000100c1 */
[C---:B------:R-:W-:Y:S02]  /*b6c0*/  FMUL.FTZ R2, R154.reuse, UR36 ;  /* 0x000000249a027c20 */ /* 0x040fe40008410000 */
[----:B------:R-:W-:-:S02]  /*b6d0*/  FFMA.FTZ R61, R154, UR35, -R61 ;  /* 0x000000239a3d7c23 */ /* 0x000fc4000801083d */
[----:B------:R-:W-:Y:S02]  /*b6e0*/  FMUL.FTZ R63, R66, R103 ;  /* 0x00000067423f7220 */ /* 0x000fe40000410000 */
[----:B------:R-:W-:Y:S02]  /*b6f0*/  FADD.FTZ R152, -R152, R23 ;  /* 0x0000001798987221 */ /* 0x000fe40000010100 */
[----:B------:R-:W-:Y:S02]  /*b700*/  FFMA.FTZ R23, R66, UR35, R2 ;  /* 0x0000002342177c23 */ /* 0x000fe40008010002 */
[C---:B------:R-:W-:Y:S02]  /*b710*/  FMUL.FTZ R61, R60.reuse, R61 ;  /* 0x0000003d3c3d7220 */ /* 0x040fe40000410000 */
[C---:B------:R-:W-:Y:S02]  /*b720*/  FMUL.FTZ R2, R60.reuse, R65 ;  /* 0x000000413c027220 */ /* 0x040fe40000410000 */
[----:B------:R-:W-:-:S02]  /*b730*/  FMUL.FTZ R60, R60, R63 ;  /* 0x0000003f3c3c7220 */ /* 0x000fc40000410000 */
[C---:B------:R-:W-:Y:S02]  /*b740*/  FFMA.FTZ R23, R0.reuse, R23, R61 ;  /* 0x0000001700177223 */ /* 0x040fe4000001003d */
[C---:B------:R-:W-:Y:S02]  /*b750*/  FFMA.FTZ R2, R0.reuse, R63, R2 ;  /* 0x0000003f00027223 */ /* 0x040fe40000010002 */
[----:B------:R-:W-:Y:S02]  /*b760*/  FFMA.FTZ R0, R0, R65, -R60 ;  /* 0x0000004100007223 */ /* 0x000fe4000001083c */
[C---:B------:R-:W-:Y:S02]  /*b770*/  FMUL.FTZ R60, R24.reuse, R63 ;  /* 0x0000003f183c7220 */ /* 0x040fe40000410000 */
[C---:B------:R-:W-:Y:S02]  /*b780*/  FMUL.FTZ R61, R24.reuse, R65 ;  /* 0x00000041183d7220 */ /* 0x040fe40000410000 */
[----:B------:R-:W-:-:S02]  /*b790*/  FFMA.FTZ R24, R24, R62, R23 ;  /* 0x0000003e18187223 */ /* 0x000fc40000010017 */
[----:B------:R-:W-:Y:S02]  /*b7a0*/  FADD.FTZ R151, R151, R64 ;  /* 0x0000004097977221 */ /* 0x000fe40000010000 */
[C---:B------:R-:W-:Y:S02]  /*b7b0*/  FMUL.FTZ R23, R25.reuse, -R152 ;  /* 0x8000009819177220 */ /* 0x040fe40000410000 */
[----:B------:R-:W-:Y:S02]  /*b7c0*/  FFMA.FTZ R219, R62, R103, R219 ;  /* 0x000000673edb7223 */ /* 0x000fe400000100db */
[-C--:B------:R-:W-:Y:S01]  /*b7d0*/  FFMA.FTZ R62, R26, R151.reuse, -R23 ;  /* 0x000000971a3e7223 */ /* 0x080fe20000010817 */
[----:B------:R-:W-:Y:S01]  /*b7e0*/  PRMT R23, RZ, 0x5410, R155 ;  /* 0x00005410ff177816 */ /* 0x000fe2000000009b */
[----:B------:R-:W-:Y:S02]  /*b7f0*/  FMUL.FTZ R25, R25, -R151 ;  /* 0x8000009719197220 */ /* 0x000fe40000410000 */
[----:B------:R-:W-:-:S02]  /*b800*/  FMUL.FTZ R67, R151, UR36 ;  /* 0x0000002497437c20 */ /* 0x000fc40008410000 */
[----:B------:R-:W-:Y:S02]  /*b810*/  FFMA.FTZ R25, R26, R152, R25 ;  /* 0x000000981a197223 */ /* 0x000fe40000010019 */
[----:B------:R-:W-:Y:S02]  /*b820*/  FMUL.FTZ R63, R23, R104 ;  /* 0x00000068173f7220 */ /* 0x000fe40000410000 */
[C---:B------:R-:W-:Y:S02]  /*b830*/  FMUL.FTZ R26, R3.reuse, R152 ;  /* 0x00000098031a7220 */ /* 0x040fe40000410000 */
[-C--:B------:R-:W-:Y:S02]  /*b840*/  FFMA.FTZ R3, R3, -R63.reuse, R192 ;  /* 0x8000003f03037223 */ /* 0x080fe400000100c0 */
[C---:B------:R-:W-:Y:S02]  /*b850*/  FFMA.FTZ R63, R4.reuse, -R63, R191 ;  /* 0x8000003f043f7223 */ /* 0x040fe400000100bf */
[----:B------:R-:W-:-:S02]  /*b860*/  FFMA.FTZ R65, R4, R151, R26 ;  /* 0x0000009704417223 */ /* 0x000fc4000001001a */
[----:B------:R-:W-:Y:S02]  /*b870*/  FADD.FTZ R149, R149, R62 ;  /* 0x0000003e95957221 */ /* 0x000fe40000010000 */
[C---:B------:R-:W-:Y:S02]  /*b880*/  FMUL.FTZ R4, R152.reuse, UR36 ;  /* 0x0000002498047c20 */ /* 0x040fe40008410000 */
[C---:B------:R-:W-:Y:S02]  /*b890*/  FFMA.FTZ R62, R152.reuse, UR35, -R67 ;  /* 0x00000023983e7c23 */ /* 0x040fe40008010843 */
[-C--:B------:R-:W-:Y:S02]  /*b8a0*/  FMUL.FTZ R152, R152, R104.reuse ;  /* 0x0000006898987220 */ /* 0x080fe40000410000 */
[C---:B------:R-:W-:Y:S02]  /*b8b0*/  FMUL.FTZ R64, R151.reuse, R104 ;  /* 0x0000006897407220 */ /* 0x040fe40000410000 */
[----:B------:R-:W-:-:S02]  /*b8c0*/  FFMA.FTZ R26, R151, UR35, R4 ;  /* 0x00000023971a7c23 */ /* 0x000fc40008010004 */
[C---:B------:R-:W-:Y:S02]  /*b8d0*/  FMUL.FTZ R62, R3.reuse, R62 ;  /* 0x0000003e033e7220 */ /* 0x040fe40000410000 */
[----:B------:R-:W-:Y:S02]  /*b8e0*/  FADD.FTZ R150, -R150, R25 ;  /* 0x0000001996967221 */ /* 0x000fe40000010100 */
[C---:B------:R-:W-:Y:S02]  /*b8f0*/  FMUL.FTZ R4, R3.reuse, R152 ;  /* 0x0000009803047220 */ /* 0x040fe40000410000 */
[----:B------:R-:W-:Y:S02]  /*b900*/  FMUL.FTZ R25, R3, R64 ;  /* 0x0000004003197220 */ /* 0x000fe40000410000 */
[C---:B------:R-:W-:Y:S02]  /*b910*/  FFMA.FTZ R26, R63.reuse, R26, R62 ;  /* 0x0000001a3f1a7223 */ /* 0x040fe4000001003e */
[----:B------:R-:W-:-:S02]  /*b920*/  FFMA.FTZ R3, R63, R64, R4 ;  /* 0x000000403f037223 */ /* 0x000fc40000010004 */
[----:B------:R-:W-:Y:S01]  /*b930*/  FADD.FTZ R207, R24, R207 ;  /* 0x000000cf18cf7221 */ /* 0x000fe20000010000 */
[----:B------:R-:W-:Y:S01]  /*b940*/  PRMT R24, RZ, 0x5410, R156 ;  /* 0x00005410ff187816 */ /* 0x000fe2000000009c */
[----:B------:R-:W-:Y:S02]  /*b950*/  FFMA.FTZ R4, R63, R152, -R25 ;  /* 0x000000983f047223 */ /* 0x000fe40000010819 */
[C---:B------:R-:W-:Y:S02]  /*b960*/  FMUL.FTZ R62, R23.reuse, R64 ;  /* 0x00000040173e7220 */ /* 0x040fe40000410000 */
[C---:B------:R-:W-:Y:S02]  /*b970*/  FMUL.FTZ R63, R23.reuse, R152 ;  /* 0x00000098173f7220 */ /* 0x040fe40000410000 */
[----:B------:R-:W-:Y:S02]  /*b980*/  FFMA.FTZ R67, R23, R65, R26 ;  /* 0x0000004117437223 */ /* 0x000fe4000001001a */
[----:B------:R-:W-:-:S02]  /*b990*/  FMUL.FTZ R23, R27, -R150 ;  /* 0x800000961b177220 */ /* 0x000fc40000410000 */
[----:B------:R-:W-:Y:S02]  /*b9a0*/  FMUL.FTZ R25, R24, R105 ;  /* 0x0000006918197220 */ /* 0x000fe40000410000 */
[-C--:B------:R-:W-:Y:S02]  /*b9b0*/  FFMA.FTZ R26, R30, R149.reuse, -R23 ;  /* 0x000000951e1a7223 */ /* 0x080fe40000010817 */
[----:B------:R-:W-:Y:S02]  /*b9c0*/  FFMA.FTZ R220, R65, R104, R220 ;  /* 0x0000006841dc7223 */ /* 0x000fe400000100dc */
[----:B------:R-:W-:Y:S02]  /*b9d0*/  FMUL.FTZ R23, R5, R150 ;  /* 0x0000009605177220 */ /* 0x000fe40000410000 */
[----:B------:R-:W-:Y:S02]  /*b9e0*/  FMUL.FTZ R27, R27, -R149 ;  /* 0x800000951b1b7220 */ /* 0x000fe40000410000 */
[----:B------:R-:W-:-:S02]  /*b9f0*/  FMUL.FTZ R65, R149, UR36 ;  /* 0x0000002495417c20 */ /* 0x000fc40008410000 */
[-C--:B------:R-:W-:Y:S02]  /*ba00*/  FFMA.FTZ R5, R5, -R25.reuse, R190 ;  /* 0x8000001905057223 */ /* 0x080fe400000100be */
[C---:B------:R-:W-:Y:S02]  /*ba10*/  FFMA.FTZ R25, R6.reuse, -R25, R189 ;  /* 0x8000001906197223 */ /* 0x040fe400000100bd */
[----:B------:R-:W-:Y:S02]  /*ba20*/  FFMA.FTZ R64, R6, R149, R23 ;  /* 0x0000009506407223 */ /* 0x000fe40000010017 */
[----:B------:R-:W-:Y:S02]  /*ba30*/  FFMA.FTZ R27, R30, R150, R27 ;  /* 0x000000961e1b7223 */ /* 0x000fe4000001001b */
[C---:B------:R-:W-:Y:S02]  /*ba40*/  FMUL.FTZ R6, R150.reuse, UR36 ;  /* 0x0000002496067c20 */ /* 0x040fe40008410000 */
[----:B------:R-:W-:-:S02]  /*ba50*/  FFMA.FTZ R66, R150, UR35, -R65 ;  /* 0x0000002396427c23 */ /* 0x000fc40008010841 */
[-C--:B------:R-:W-:Y:S02]  /*ba60*/  FMUL.FTZ R150, R150, R105.reuse ;  /* 0x0000006996967220 */ /* 0x080fe40000410000 */
[C---:B------:R-:W-:Y:S02]  /*ba70*/  FMUL.FTZ R68, R149.reuse, R105 ;  /* 0x0000006995447220 */ /* 0x040fe40000410000 */
[----:B------:R-:W-:Y:S02]  /*ba80*/  FFMA.FTZ R30, R149, UR35, R6 ;  /* 0x00000023951e7c23 */ /* 0x000fe40008010006 */
[C---:B------:R-:W-:Y:S02]  /*ba90*/  FMUL.FTZ R6, R5.reuse, R150 ;  /* 0x0000009605067220 */ /* 0x040fe40000410000 */
[C---:B------:R-:W-:Y:S02]  /*baa0*/  FMUL.FTZ R23, R5.reuse, R68 ;  /* 0x0000004405177220 */ /* 0x040fe40000410000 */
[----:B------:R-:W-:-:S02]  /*bab0*/  FMUL.FTZ R66, R5, R66 ;  /* 0x0000004205427220 */ /* 0x000fc40000410000 */
[C---:B------:R-:W-:Y:S02]  /*bac0*/  FFMA.FTZ R5, R25.reuse, R68, R6 ;  /* 0x0000004419057223 */ /* 0x040fe40000010006 */
[C---:B------:R-:W-:Y:S01]  /*bad0*/  FFMA.FTZ R6, R25.reuse, R150, -R23 ;  /* 0x0000009619067223 */ /* 0x040fe20000010817 */
[----:B------:R-:W-:Y:S01]  /*bae0*/  PRMT R23, RZ, 0x5410, R157 ;  /* 0x00005410ff177816 */ /* 0x000fe2000000009d */
[----:B------:R-:W-:Y:S02]  /*baf0*/  FADD.FTZ R148, -R148, R27 ;  /* 0x0000001b94947221 */ /* 0x000fe40000010100 */
[----:B------:R-:W-:Y:S02]  /*bb00*/  FFMA.FTZ R65, R25, R30, R66 ;  /* 0x0000001e19417223 */ /* 0x000fe40000010042 */
[----:B------:R-:W-:Y:S02]  /*bb10*/  FADD.FTZ R147, R147, R26 ;  /* 0x0000001a93937221 */ /* 0x000fe40000010000 */
[----:B------:R-:W-:-:S02]  /*bb20*/  FMUL.FTZ R25, R33, -R148 ;  /* 0x8000009421197220 */ /* 0x000fc40000410000 */
[----:B------:R-:W-:Y:S02]  /*bb30*/  FMUL.FTZ R26, R23, R106 ;  /* 0x0000006a171a7220 */ /* 0x000fe40000410000 */
[C---:B------:R-:W-:Y:S02]  /*bb40*/  FMUL.FTZ R27, R24.reuse, R68 ;  /* 0x00000044181b7220 */ /* 0x040fe40000410000 */
[C---:B------:R-:W-:Y:S02]  /*bb50*/  FMUL.FTZ R30, R24.reuse, R150 ;  /* 0x00000096181e7220 */ /* 0x040fe40000410000 */
[----:B------:R-:W-:Y:S02]  /*bb60*/  FFMA.FTZ R66, R24, R64, R65 ;  /* 0x0000004018427223 */ /* 0x000fe40000010041 */
[----:B------:R-:W-:Y:S02]  /*bb70*/  FFMA.FTZ R24, R34, R147, -R25 ;  /* 0x0000009322187223 */ /* 0x000fe40000010819 */
[----:B------:R-:W-:-:S02]  /*bb80*/  FFMA.FTZ R25, R7, -R26, R188 ;  /* 0x8000001a07197223 */ /* 0x000fc400000100bc */
[----:B------:R-:W-:Y:S02]  /*bb90*/  FMUL.FTZ R33, R33, -R147 ;  /* 0x8000009321217220 */ /* 0x000fe40000410000 */
[-C--:B------:R-:W-:Y:S02]  /*bba0*/  FMUL.FTZ R7, R7, R148.reuse ;  /* 0x0000009407077220 */ /* 0x080fe40000410000 */
[----:B------:R-:W-:Y:S02]  /*bbb0*/  FMUL.FTZ R65, R147, UR36 ;  /* 0x0000002493417c20 */ /* 0x000fe40008410000 */
[----:B------:R-:W-:Y:S02]  /*bbc0*/  FADD.FTZ R206, R67, R206 ;  /* 0x000000ce43ce7221 */ /* 0x000fe40000010000 */
[----:B------:R-:W-:Y:S02]  /*bbd0*/  FFMA.FTZ R33, R34, R148, R33 ;  /* 0x0000009422217223 */ /* 0x000fe40000010021 */
[----:B------:R-:W-:-:S02]  /*bbe0*/  FFMA.FTZ R26, R8, -R26, R187 ;  /* 0x8000001a081a7223 */ /* 0x000fc400000100bb */
[----:B------:R-:W-:Y:S02]  /*bbf0*/  FFMA.FTZ R67, R8, R147, R7 ;  /* 0x0000009308437223 */ /* 0x000fe40000010007 */
[----:B------:R-:W-:Y:S02]  /*bc00*/  FFMA.FTZ R221, R64, R105, R221 ;  /* 0x0000006940dd7223 */ /* 0x000fe400000100dd */
[C---:B------:R-:W-:Y:S02]  /*bc10*/  FMUL.FTZ R34, R148.reuse, UR36 ;  /* 0x0000002494227c20 */ /* 0x040fe40008410000 */
[C---:B------:R-:W-:Y:S02]  /*bc20*/  FFMA.FTZ R8, R148.reuse, UR35, -R65 ;  /* 0x0000002394087c23 */ /* 0x040fe40008010841 */
[-C--:B------:R-:W-:Y:S02]  /*bc30*/  FMUL.FTZ R148, R148, R106.reuse ;  /* 0x0000006a94947220 */ /* 0x080fe40000410000 */
[----:B------:R-:W-:-:S02]  /*bc40*/  FMUL.FTZ R64, R147, R106 ;  /* 0x0000006a93407220 */ /* 0x000fc40000410000 */
[----:B------:R-:W-:Y:S02]  /*bc50*/  FADD.FTZ R70, -R146, R33 ;  /* 0x0000002192467221 */ /* 0x000fe40000010100 */
[C---:B------:R-:W-:Y:S02]  /*bc60*/  FMUL.FTZ R33, R25.reuse, R148 ;  /* 0x0000009419217220 */ /* 0x040fe40000410000 */
[----:B------:R-:W-:Y:S02]  /*bc70*/  FMUL.FTZ R65, R25, R64 ;  /* 0x0000004019417220 */ /* 0x000fe40000410000 */
[----:B------:R-:W-:Y:S02]  /*bc80*/  FFMA.FTZ R7, R147, UR35, R34 ;  /* 0x0000002393077c23 */ /* 0x000fe40008010022 */
[----:B------:R-:W-:Y:S02]  /*bc90*/  FMUL.FTZ R8, R25, R8 ;  /* 0x0000000819087220 */ /* 0x000fe40000410000 */
[----:B------:R-:W-:-:S02]  /*bca0*/  FFMA.FTZ R33, R26, R64, R33 ;  /* 0x000000401a217223 */ /* 0x000fc40000010021 */
[C---:B------:R-:W-:Y:S02]  /*bcb0*/  FFMA.FTZ R34, R26.reuse, R148, -R65 ;  /* 0x000000941a227223 */ /* 0x040fe40000010841 */
[----:B------:R-:W-:Y:S01]  /*bcc0*/  FFMA.FTZ R26, R26, R7, R8 ;  /* 0x000000071a1a7223 */ /* 0x000fe20000010008 */
[----:B------:R-:W-:Y:S01]  /*bcd0*/  PRMT R8, RZ, 0x5410, R158 ;  /* 0x00005410ff087816 */ /* 0x000fe2000000009e */
[----:B------:R-:W-:Y:S02]  /*bce0*/  FADD.FTZ R145, R145, R24 ;  /* 0x0000001891917221 */ /* 0x000fe40000010000 */
[----:B------:R-:W-:Y:S02]  /*bcf0*/  FMUL.FTZ R7, R35, -R70 ;  /* 0x8000004623077220 */ /* 0x000fe40000410000 */
[----:B------:R-:W-:Y:S02]  /*bd00*/  FMUL.FTZ R25, R8, R107 ;  /* 0x0000006b08197220 */ /* 0x000fe40000410000 */
[----:B------:R-:W-:-:S02]  /*bd10*/  FFMA.FTZ R222, R67, R106, R222 ;  /* 0x0000006a43de7223 */ /* 0x000fc400000100de */
[C---:B------:R-:W-:Y:S02]  /*bd20*/  FMUL.FTZ R64, R23.reuse, R64 ;  /* 0x0000004017407220 */ /* 0x040fe40000410000 */
[----:B------:R-:W-:Y:S02]  /*bd30*/  FMUL.FTZ R65, R23, R148 ;  /* 0x0000009417417220 */ /* 0x000fe40000410000 */
[----:B------:R-:W-:Y:S02]  /*bd40*/  FMUL.FTZ R35, R35, -R145 ;  /* 0x8000009123237220 */ /* 0x000fe40000410000 */
[----:B------:R-:W-:Y:S02]  /*bd50*/  FFMA.FTZ R67, R23, R67, R26 ;  /* 0x0000004317437223 */ /* 0x000fe4000001001a */
[----:B------:R-:W-:Y:S02]  /*bd60*/  FMUL.FTZ R23, R145, UR36 ;  /* 0x0000002491177c20 */ /* 0x000fe40008410000 */
[----:B------:R-:W-:-:S02]  /*bd70*/  FFMA.FTZ R24, R36, R145, -R7 ;  /* 0x0000009124187223 */ /* 0x000fc40000010807 */
[C---:B------:R-:W-:Y:S02]  /*bd80*/  FFMA.FTZ R7, R9.reuse, -R25, R186 ;  /* 0x8000001909077223 */ /* 0x040fe400000100ba */
[----:B------:R-:W-:Y:S02]  /*bd90*/  FADD.FTZ R205, R66, R205 ;  /* 0x000000cd42cd7221 */ /* 0x000fe40000010000 */
[-C--:B------:R-:W-:Y:S02]  /*bda0*/  FFMA.FTZ R35, R36, R70.reuse, R35 ;  /* 0x0000004624237223 */ /* 0x080fe40000010023 */
[----:B------:R-:W-:Y:S02]  /*bdb0*/  FMUL.FTZ R9, R9, R70 ;  /* 0x0000004609097220 */ /* 0x000fe40000410000 */
[C---:B------:R-:W-:Y:S02]  /*bdc0*/  FMUL.FTZ R36, R70.reuse, UR36 ;  /* 0x0000002446247c20 */ /* 0x040fe40008410000 */
[----:B------:R-:W-:-:S02]  /*bdd0*/  FFMA.FTZ R66, R70, UR35, -R23 ;  /* 0x0000002346427c23 */ /* 0x000fc40008010817 */
[-C--:B------:R-:W-:Y:S02]  /*bde0*/  FMUL.FTZ R70, R70, R107.reuse ;  /* 0x0000006b46467220 */ /* 0x080fe40000410000 */
[C---:B------:R-:W-:Y:S02]  /*bdf0*/  FMUL.FTZ R68, R145.reuse, R107 ;  /* 0x0000006b91447220 */ /* 0x040fe40000410000 */
[C---:B------:R-:W-:Y:S02]  /*be00*/  FFMA.FTZ R25, R10.reuse, -R25, R185 ;  /* 0x800000190a197223 */ /* 0x040fe400000100b9 */
[----:B------:R-:W-:Y:S02]  /*be10*/  FFMA.FTZ R26, R10, R145, R9 ;  /* 0x000000910a1a7223 */ /* 0x000fe40000010009 */
[----:B------:R-:W-:Y:S02]  /*be20*/  FFMA.FTZ R10, R145, UR35, R36 ;  /* 0x00000023910a7c23 */ /* 0x000fe40008010024 */
[----:B------:R-:W-:-:S02]  /*be30*/  FADD.FTZ R144, -R144, R35 ;  /* 0x0000002390907221 */ /* 0x000fc40000010100 */
[C---:B------:R-:W-:Y:S02]  /*be40*/  FMUL.FTZ R36, R7.reuse, R70 ;  /* 0x0000004607247220 */ /* 0x040fe40000410000 */
[C---:B------:R-:W-:Y:S02]  /*be50*/  FMUL.FTZ R35, R7.reuse, R68 ;  /* 0x0000004407237220 */ /* 0x040fe40000410000 */
[----:B------:R-:W-:Y:S01]  /*be60*/  FMUL.FTZ R66, R7, R66 ;  /* 0x0000004207427220 */ /* 0x000fe20000410000 */
[----:B------:R-:W-:Y:S01]  /*be70*/  PRMT R7, RZ, 0x5410, R159 ;  /* 0x00005410ff077816 */ /* 0x000fe2000000009f */
[C---:B------:R-:W-:Y:S02]  /*be80*/  FFMA.FTZ R36, R25.reuse, R68, R36 ;  /* 0x0000004419247223 */ /* 0x040fe40000010024 */
[C---:B------:R-:W-:Y:S02]  /*be90*/  FFMA.FTZ R35, R25.reuse, R70, -R35 ;  /* 0x0000004619237223 */ /* 0x040fe40000010823 */
[----:B------:R-:W-:-:S02]  /*bea0*/  FFMA.FTZ R25, R25, R10, R66 ;  /* 0x0000000a19197223 */ /* 0x000fc40000010042 */
[----:B------:R-:W-:Y:S02]  /*beb0*/  FADD.FTZ R143, R143, R24 ;  /* 0x000000188f8f7221 */ /* 0x000fe40000010000 */
[----:B------:R-:W-:Y:S02]  /*bec0*/  FMUL.FTZ R9, R43, -R144 ;  /* 0x800000902b097220 */ /* 0x000fe40000410000 */
[----:B------:R-:W-:Y:S02]  /*bed0*/  FMUL.FTZ R10, R7, R108 ;  /* 0x0000006c070a7220 */ /* 0x000fe40000410000 */
[----:B------:R-:W-:Y:S02]  /*bee0*/  FADD.FTZ R204, R67, R204 ;  /* 0x000000cc43cc7221 */ /* 0x000fe40000010000 */
[C---:B------:R-:W-:Y:S02]  /*bef0*/  FMUL.FTZ R67, R8.reuse, R68 ;  /* 0x0000004408437220 */ /* 0x040fe40000410000 */
[----:B------:R-:W-:-:S02]  /*bf00*/  FMUL.FTZ R69, R8, R70 ;  /* 0x0000004608457220 */ /* 0x000fc40000410000 */
[----:B------:R-:W-:Y:S02]  /*bf10*/  FFMA.FTZ R66, R8, R26, R25 ;  /* 0x0000001a08427223 */ /* 0x000fe40000010019 */
[----:B------:R-:W-:Y:S02]  /*bf20*/  FFMA.FTZ R8, R44, R143, -R9 ;  /* 0x0000008f2c087223 */ /* 0x000fe40000010809 */
[C---:B------:R-:W-:Y:S02]  /*bf30*/  FFMA.FTZ R9, R11.reuse, -R10, R183 ;  /* 0x8000000a0b097223 */ /* 0x040fe400000100b7 */
[----:B------:R-:W-:Y:S02]  /*bf40*/  FMUL.FTZ R11, R11, R144 ;  /* 0x000000900b0b7220 */ /* 0x000fe40000410000 */
[----:B------:R-:W-:Y:S02]  /*bf50*/  FMUL.FTZ R25, R143, UR36 ;  /* 0x000000248f197c20 */ /* 0x000fe40008410000 */
[----:B------:R-:W-:-:S02]  /*bf60*/  FFMA.FTZ R10, R12, -R10, R184 ;  /* 0x8000000a0c0a7223 */ /* 0x000fc400000100b8 */
[-C--:B------:R-:W-:Y:S02]  /*bf70*/  FFMA.FTZ R23, R12, R143.reuse, R11 ;  /* 0x0000008f0c177223 */ /* 0x080fe4000001000b */
[----:B------:R-:W-:Y:S02]  /*bf80*/  FMUL.FTZ R43, R43, -R143 ;  /* 0x8000008f2b2b7220 */ /* 0x000fe40000410000 */
[C---:B------:R-:W-:Y:S02]  /*bf90*/  FMUL.FTZ R24, R144.reuse, UR36 ;  /* 0x0000002490187c20 */ /* 0x040fe40008410000 */
[----:B------:R-:W-:Y:S02]  /*bfa0*/  FFMA.FTZ R12, R144, UR35, -R25 ;  /* 0x00000023900c7c23 */ /* 0x000fe40008010819 */
[----:B------:R-:W-:Y:S02]  /*bfb0*/  FFMA.FTZ R43, R44, R144, R43 ;  /* 0x000000902c2b7223 */ /* 0x000fe4000001002b */
[----:B------:R-:W-:-:S02]  /*bfc0*/  FFMA.FTZ R11, R143, UR35, R24 ;  /* 0x000000238f0b7c23 */ /* 0x000fc40008010018 */
[----:B------:R-:W-:Y:S02]  /*bfd0*/  FMUL.FTZ R12, R9, R12 ;  /* 0x0000000c090c7220 */ /* 0x000fe40000410000 */
[----:B------:R-:W-:Y:S02]  /*bfe0*/  FFMA.FTZ R223, R26, R107, R223 ;  /* 0x0000006b1adf7223 */ /* 0x000fe400000100df */
[----:B------:R-:W-:Y:S01]  /*bff0*/  FADD.FTZ R70, R141, R8 ;  /* 0x000000088d467221 */ /* 0x000fe20000010000 */
[----:B------:R-:W-:Y:S01]  /*c000*/  PRMT R8, RZ, 0x5410, R160 ;  /* 0x00005410ff087816 */ /* 0x000fe200000000a0 */
[-C--:B------:R-:W-:Y:S02]  /*c010*/  FMUL.FTZ R26, R144, R108.reuse ;  /* 0x0000006c901a7220 */ /* 0x080fe40000410000 */
[----:B------:R-:W-:Y:S01]  /*c020*/  FMUL.FTZ R24, R143, R108 ;  /* 0x0000006c8f187220 */ /* 0x000fe20000410000 */
[----:B------:R-:W-:Y:S01]  /*c030*/  PRMT R143, RZ, 0x5410, R164 ;  /* 0x00005410ff8f7816 */ /* 0x000fe200000000a4 */
[----:B------:R-:W-:-:S02]  /*c040*/  FADD.FTZ R68, -R142, R43 ;  /* 0x0000002b8e447221 */ /* 0x000fc40000010100 */
[----:B------:R-:W-:Y:S02]  /*c050*/  FFMA.FTZ R12, R10, R11, R12 ;  /* 0x0000000b0a0c7223 */ /* 0x000fe4000001000c */
[C---:B------:R-:W-:Y:S02]  /*c060*/  FMUL.FTZ R25, R9.reuse, R26 ;  /* 0x0000001a09197220 */ /* 0x040fe40000410000 */
[----:B------:R-:W-:Y:S02]  /*c070*/  FMUL.FTZ R43, R9, R24 ;  /* 0x00000018092b7220 */ /* 0x000fe40000410000 */
[----:B------:R-:W-:Y:S02]  /*c080*/  FFMA.FTZ R224, R23, R108, R224 ;  /* 0x0000006c17e07223 */ /* 0x000fe400000100e0 */
[----:B------:R-:W-:Y:S02]  /*c090*/  FMUL.FTZ R11, R8, R109 ;  /* 0x0000006d080b7220 */ /* 0x000fe40000410000 */
[----:B------:R-:W-:-:S02]  /*c0a0*/  FMUL.FTZ R9, R45, -R68 ;  /* 0x800000442d097220 */ /* 0x000fc40000410000 */
[----:B------:R-:W-:Y:S02]  /*c0b0*/  FFMA.FTZ R23, R7, R23, R12 ;  /* 0x0000001707177223 */ /* 0x000fe4000001000c */
[----:B------:R-:W-:Y:S02]  /*c0c0*/  FMUL.FTZ R45, R45, -R70 ;  /* 0x800000462d2d7220 */ /* 0x000fe40000410000 */
[----:B------:R-:W-:Y:S02]  /*c0d0*/  FMUL.FTZ R12, R70, UR36 ;  /* 0x00000024460c7c20 */ /* 0x000fe40008410000 */
[C---:B------:R-:W-:Y:S01]  /*c0e0*/  FFMA.FTZ R44, R10.reuse, R24, R25 ;  /* 0x000000180a2c7223 */ /* 0x040fe20000010019 */
[----:B------:R-:W-:Y:S01]  /*c0f0*/  PRMT R25, RZ, 0x5410, R217 ;  /* 0x00005410ff197816 */ /* 0x000fe200000000d9 */
[----:B------:R-:W-:Y:S02]  /*c100*/  FFMA.FTZ R43, R10, R26, -R43 ;  /* 0x0000001a0a2b7223 */ /* 0x000fe4000001082b */
[----:B------:R-:W-:-:S02]  /*c110*/  FMUL.FTZ R71, R7, R24 ;  /* 0x0000001807477220 */ /* 0x000fc40000410000 */
[----:B------:R-:W-:Y:S02]  /*c120*/  FMUL.FTZ R73, R7, R26 ;  /* 0x0000001a07497220 */ /* 0x000fe40000410000 */
[C---:B------:R-:W-:Y:S02]  /*c130*/  FFMA.FTZ R10, R46.reuse, R70, -R9 ;  /* 0x000000462e0a7223 */ /* 0x040fe40000010809 */
[C---:B------:R-:W-:Y:S02]  /*c140*/  FFMA.FTZ R7, R13.reuse, -R11, R181 ;  /* 0x8000000b0d077223 */ /* 0x040fe400000100b5 */
[-C--:B------:R-:W-:Y:S02]  /*c150*/  FFMA.FTZ R45, R46, R68.reuse, R45 ;  /* 0x000000442e2d7223 */ /* 0x080fe4000001002d */
[----:B------:R-:W-:Y:S02]  /*c160*/  FMUL.FTZ R13, R13, R68 ;  /* 0x000000440d0d7220 */ /* 0x000fe40000410000 */
[----:B------:R-:W-:-:S02]  /*c170*/  FMUL.FTZ R9, R68, UR36 ;  /* 0x0000002444097c20 */ /* 0x000fc40008410000 */
[C---:B------:R-:W-:Y:S02]  /*c180*/  FFMA.FTZ R24, R68.reuse, UR35, -R12 ;  /* 0x0000002344187c23 */ /* 0x040fe4000801080c */
[-C--:B------:R-:W-:Y:S02]  /*c190*/  FMUL.FTZ R68, R68, R109.reuse ;  /* 0x0000006d44447220 */ /* 0x080fe40000410000 */
[----:B------:R-:W-:Y:S02]  /*c1a0*/  FMUL.FTZ R26, R70, R109 ;  /* 0x0000006d461a7220 */ /* 0x000fe40000410000 */
[----:B------:R-:W-:Y:S02]  /*c1b0*/  FADD.FTZ R203, R66, R203 ;  /* 0x000000cb42cb7221 */ /* 0x000fe40000010000 */
[----:B------:R-:W-:Y:S02]  /*c1c0*/  FFMA.FTZ R11, R14, -R11, R182 ;  /* 0x8000000b0e0b7223 */ /* 0x000fe400000100b6 */
[----:B------:R-:W-:-:S02]  /*c1d0*/  FMUL.FTZ R66, R7, R68 ;  /* 0x0000004407427220 */ /* 0x000fc40000410000 */
[C---:B------:R-:W-:Y:S02]  /*c1e0*/  FMUL.FTZ R46, R7.reuse, R26 ;  /* 0x0000001a072e7220 */ /* 0x040fe40000410000 */
[----:B------:R-:W-:Y:S02]  /*c1f0*/  FFMA.FTZ R12, R70, UR35, R9 ;  /* 0x00000023460c7c23 */ /* 0x000fe40008010009 */
[----:B------:R-:W-:Y:S01]  /*c200*/  FMUL.FTZ R24, R7, R24 ;  /* 0x0000001807187220 */ /* 0x000fe20000410000 */
[----:B------:R-:W-:Y:S01]  /*c210*/  PRMT R7, RZ, 0x5410, R161 ;  /* 0x00005410ff077816 */ /* 0x000fe200000000a1 */
[----:B------:R-:W-:Y:S02]  /*c220*/  FADD.FTZ R140, -R140, R45 ;  /* 0x0000002d8c8c7221 */ /* 0x000fe40000010100 */
[C---:B------:R-:W-:Y:S02]  /*c230*/  FFMA.FTZ R66, R11.reuse, R26, R66 ;  /* 0x0000001a0b427223 */ /* 0x040fe40000010042 */
[----:B------:R-:W-:-:S02]  /*c240*/  FFMA.FTZ R46, R11, R68, -R46 ;  /* 0x000000440b2e7223 */ /* 0x000fc4000001082e */
[----:B------:R-:W-:Y:S02]  /*c250*/  FFMA.FTZ R14, R14, R70, R13 ;  /* 0x000000460e0e7223 */ /* 0x000fe4000001000d */
[----:B------:R-:W-:Y:S02]  /*c260*/  FFMA.FTZ R11, R11, R12, R24 ;  /* 0x0000000c0b0b7223 */ /* 0x000fe40000010018 */
[----:B------:R-:W-:Y:S02]  /*c270*/  FADD.FTZ R70, R139, R10 ;  /* 0x0000000a8b467221 */ /* 0x000fe40000010000 */
[----:B------:R-:W-:Y:S02]  /*c280*/  FMUL.FTZ R9, R47, -R140 ;  /* 0x8000008c2f097220 */ /* 0x000fe40000410000 */
[----:B------:R-:W-:Y:S02]  /*c290*/  FMUL.FTZ R10, R7, R110 ;  /* 0x0000006e070a7220 */ /* 0x000fe40000410000 */
[----:B------:R-:W-:-:S02]  /*c2a0*/  FMUL.FTZ R75, R8, R26 ;  /* 0x0000001a084b7220 */ /* 0x000fc40000410000 */
[C---:B------:R-:W-:Y:S02]  /*c2b0*/  FMUL.FTZ R45, R8.reuse, R68 ;  /* 0x00000044082d7220 */ /* 0x040fe40000410000 */
[----:B------:R-:W-:Y:S02]  /*c2c0*/  FFMA.FTZ R24, R8, R14, R11 ;  /* 0x0000000e08187223 */ /* 0x000fe4000001000b */
[----:B------:R-:W-:Y:S02]  /*c2d0*/  FFMA.FTZ R8, R48, R70, -R9 ;  /* 0x0000004630087223 */ /* 0x000fe40000010809 */
[C---:B------:R-:W-:Y:S02]  /*c2e0*/  FFMA.FTZ R9, R15.reuse, -R10, R180 ;  /* 0x8000000a0f097223 */ /* 0x040fe400000100b4 */
[----:B------:R-:W-:Y:S02]  /*c2f0*/  FMUL.FTZ R15, R15, R140 ;  /* 0x0000008c0f0f7220 */ /* 0x000fe40000410000 */
[----:B------:R-:W-:-:S02]  /*c300*/  FMUL.FTZ R47, R47, -R70 ;  /* 0x800000462f2f7220 */ /* 0x000fc40000410000 */
[----:B------:R-:W-:Y:S02]  /*c310*/  FMUL.FTZ R12, R70, UR36 ;  /* 0x00000024460c7c20 */ /* 0x000fe40008410000 */
[----:B------:R-:W-:Y:S02]  /*c320*/  FFMA.FTZ R225, R14, R109, R225 ;  /* 0x0000006d0ee17223 */ /* 0x000fe400000100e1 */
[C---:B------:R-:W-:Y:S02]  /*c330*/  FFMA.FTZ R10, R16.reuse, -R10, R179 ;  /* 0x8000000a100a7223 */ /* 0x040fe400000100b3 */
[----:B------:R-:W-:Y:S02]  /*c340*/  FFMA.FTZ R15, R16, R70, R15 ;  /* 0x00000046100f7223 */ /* 0x000fe4000001000f */
[----:B------:R-:W-:Y:S02]  /*c350*/  FFMA.FTZ R47, R48, R140, R47 ;  /* 0x0000008c302f7223 */ /* 0x000fe4000001002f */
[----:B------:R-:W-:-:S02]  /*c360*/  FMUL.FTZ R11, R140, UR36 ;  /* 0x000000248c0b7c20 */ /* 0x000fc40008410000 */
[C---:B------:R-:W-:Y:S02]  /*c370*/  FFMA.FTZ R12, R140.reuse, UR35, -R12 ;  /* 0x000000238c0c7c23 */ /* 0x040fe4000801080c */
[-C--:B------:R-:W-:Y:S02]  /*c380*/  FMUL.FTZ R16, R140, R110.reuse ;  /* 0x0000006e8c107220 */ /* 0x080fe40000410000 */
[----:B------:R-:W-:Y:S02]  /*c390*/  FMUL.FTZ R14, R70, R110 ;  /* 0x0000006e460e7220 */ /* 0x000fe40000410000 */
[----:B------:R-:W-:Y:S02]  /*c3a0*/  FADD.FTZ R202, R23, R202 ;  /* 0x000000ca17ca7221 */ /* 0x000fe40000010000 */
[----:B------:R-:W-:Y:S01]  /*c3b0*/  FADD.FTZ R201, R24, R201 ;  /* 0x000000c918c97221 */ /* 0x000fe20000010000 */
[----:B------:R-:W-:Y:S01]  /*c3c0*/  PRMT R24, RZ, 0x5410, R162 ;  /* 0x00005410ff187816 */ /* 0x000fe200000000a2 */
[----:B------:R-:W-:-:S02]  /*c3d0*/  FFMA.FTZ R11, R70, UR35, R11 ;  /* 0x00000023460b7c23 */ /* 0x000fc4000801000b */
[----:B------:R-:W-:Y:S02]  /*c3e0*/  FADD.FTZ R138, -R138, R47 ;  /* 0x0000002f8a8a7221 */ /* 0x000fe40000010100 */
[C---:B------:R-:W-:Y:S02]  /*c3f0*/  FMUL.FTZ R13, R9.reuse, R16 ;  /* 0x00000010090d7220 */ /* 0x040fe40000410000 */
[C---:B------:R-:W-:Y:S02]  /*c400*/  FMUL.FTZ R23, R9.reuse, R14 ;  /* 0x0000000e09177220 */ /* 0x040fe40000410000 */
[----:B------:R-:W-:Y:S02]  /*c410*/  FMUL.FTZ R12, R9, R12 ;  /* 0x0000000c090c7220 */ /* 0x000fe40000410000 */
[----:B------:R-:W-:Y:S02]  /*c420*/  FADD.FTZ R26, R137, R8 ;  /* 0x00000008891a7221 */ /* 0x000fe40000010000 */
[----:B------:R-:W-:-:S02]  /*c430*/  FFMA.FTZ R68, R10, R14, R13 ;  /* 0x0000000e0a447223 */ /* 0x000fc4000001000d */
[C---:B------:R-:W-:Y:S02]  /*c440*/  FFMA.FTZ R48, R10.reuse, R16, -R23 ;  /* 0x000000100a307223 */ /* 0x040fe40000010817 */
[----:B------:R-:W-:Y:S02]  /*c450*/  FFMA.FTZ R12, R10, R11, R12 ;  /* 0x0000000b0a0c7223 */ /* 0x000fe4000001000c */
[C---:B------:R-:W-:Y:S02]  /*c460*/  FMUL.FTZ R9, R49.reuse, -R138 ;  /* 0x8000008a31097220 */ /* 0x040fe40000410000 */
[----:B------:R-:W-:Y:S02]  /*c470*/  FMUL.FTZ R10, R24, R111 ;  /* 0x0000006f180a7220 */ /* 0x000fe40000410000 */
[----:B------:R-:W-:Y:S02]  /*c480*/  FMUL.FTZ R49, R49, -R26 ;  /* 0x8000001a31317220 */ /* 0x000fe40000410000 */
[----:B------:R-:W-:-:S02]  /*c490*/  FMUL.FTZ R11, R26, UR36 ;  /* 0x000000241a0b7c20 */ /* 0x000fc40008410000 */
[----:B------:R-:W-:Y:S02]  /*c4a0*/  FFMA.FTZ R226, R15, R110, R226 ;  /* 0x0000006e0fe27223 */ /* 0x000fe400000100e2 */
[C---:B------:R-:W-:Y:S02]  /*c4b0*/  FMUL.FTZ R47, R7.reuse, R14 ;  /* 0x0000000e072f7220 */ /* 0x040fe40000410000 */
[C---:B------:R-:W-:Y:S02]  /*c4c0*/  FMUL.FTZ R77, R7.reuse, R16 ;  /* 0x00000010074d7220 */ /* 0x040fe40000410000 */
[----:B------:R-:W-:Y:S02]  /*c4d0*/  FFMA.FTZ R15, R7, R15, R12 ;  /* 0x0000000f070f7223 */ /* 0x000fe4000001000c */
[C---:B------:R-:W-:Y:S02]  /*c4e0*/  FFMA.FTZ R8, R50.reuse, R26, -R9 ;  /* 0x0000001a32087223 */ /* 0x040fe40000010809 */
[----:B------:R-:W-:-:S02]  /*c4f0*/  FFMA.FTZ R49, R50, R138, R49 ;  /* 0x0000008a32317223 */ /* 0x000fc40000010031 */
[C---:B------:R-:W-:Y:S02]  /*c500*/  FFMA.FTZ R7, R17.reuse, -R10, R177 ;  /* 0x8000000a11077223 */ /* 0x040fe400000100b1 */
[C---:B------:R-:W-:Y:S02]  /*c510*/  FMUL.FTZ R9, R138.reuse, UR36 ;  /* 0x000000248a097c20 */ /* 0x040fe40008410000 */
[C---:B------:R-:W-:Y:S02]  /*c520*/  FFMA.FTZ R12, R138.reuse, UR35, -R11 ;  /* 0x000000238a0c7c23 */ /* 0x040fe4000801080b */
[----:B------:R-:W-:Y:S02]  /*c530*/  FMUL.FTZ R17, R17, R138 ;  /* 0x0000008a11117220 */ /* 0x000fe40000410000 */
[-C--:B------:R-:W-:Y:S02]  /*c540*/  FMUL.FTZ R11, R138, R111.reuse ;  /* 0x0000006f8a0b7220 */ /* 0x080fe40000410000 */
[----:B------:R-:W-:-:S02]  /*c550*/  FMUL.FTZ R79, R26, R111 ;  /* 0x0000006f1a4f7220 */ /* 0x000fc40000410000 */
[----:B------:R-:W-:Y:S02]  /*c560*/  FFMA.FTZ R10, R18, -R10, R178 ;  /* 0x8000000a120a7223 */ /* 0x000fe400000100b2 */
[----:B------:R-:W-:Y:S02]  /*c570*/  FFMA.FTZ R9, R26, UR35, R9 ;  /* 0x000000231a097c23 */ /* 0x000fe40008010009 */
[----:B------:R-:W-:Y:S02]  /*c580*/  FADD.FTZ R14, -R136, R49 ;  /* 0x00000031880e7221 */ /* 0x000fe40000010100 */
[----:B------:R-:W-:Y:S02]  /*c590*/  FMUL.FTZ R12, R7, R12 ;  /* 0x0000000c070c7220 */ /* 0x000fe40000410000 */
[----:B------:R-:W-:Y:S02]  /*c5a0*/  FADD.FTZ R16, R135, R8 ;  /* 0x0000000887107221 */ /* 0x000fe40000010000 */
[----:B------:R-:W-:Y:S01]  /*c5b0*/  FFMA.FTZ R18, R18, R26, R17 ;  /* 0x0000001a12127223 */ /* 0x000fe20000010011 */
[----:B------:R-:W-:Y:S01]  /*c5c0*/  PRMT R26, RZ, 0x5410, R218 ;  /* 0x00005410ff1a7816 */ /* 0x000fe200000000da */
[----:B------:R-:W-:-:S02]  /*c5d0*/  FMUL.FTZ R70, R7, R11 ;  /* 0x0000000b07467220 */ /* 0x000fc40000410000 */
[----:B------:R-:W-:Y:S02]  /*c5e0*/  FMUL.FTZ R50, R7, R79 ;  /* 0x0000004f07327220 */ /* 0x000fe40000410000 */
[----:B------:R-:W-:Y:S02]  /*c5f0*/  FFMA.FTZ R9, R10, R9, R12 ;  /* 0x000000090a097223 */ /* 0x000fe4000001000c */
[C---:B------:R-:W-:Y:S02]  /*c600*/  FMUL.FTZ R7, R51.reuse, -R14 ;  /* 0x8000000e33077220 */ /* 0x040fe40000410000 */
[----:B------:R-:W-:Y:S02]  /*c610*/  FMUL.FTZ R51, R51, -R16 ;  /* 0x8000001033337220 */ /* 0x000fe40000410000 */
[----:B------:R-:W-:Y:S02]  /*c620*/  FFMA.FTZ R227, R18, R111, R227 ;  /* 0x0000006f12e37223 */ /* 0x000fe400000100e3 */
[----:B------:R-:W-:Y:S01]  /*c630*/  FADD.FTZ R200, R15, R200 ;  /* 0x000000c80fc87221 */ /* 0x000fe20000010000 */
[----:B------:R-:W-:Y:S01]  /*c640*/  PRMT R15, RZ, 0x5410, R163 ;  /* 0x00005410ff0f7816 */ /* 0x000fe200000000a3 */
[----:B------:R-:W-:-:S02]  /*c650*/  FFMA.FTZ R18, R24, R18, R9 ;  /* 0x0000001218127223 */ /* 0x000fc40000010009 */
[-C--:B------:R-:W-:Y:S02]  /*c660*/  FMUL.FTZ R9, R19, R14.reuse ;  /* 0x0000000e13097220 */ /* 0x080fe40000410000 */
[C---:B------:R-:W-:Y:S02]  /*c670*/  FFMA.FTZ R51, R52.reuse, R14, R51 ;  /* 0x0000000e34337223 */ /* 0x040fe40000010033 */
[----:B------:R-:W-:Y:S02]  /*c680*/  FFMA.FTZ R8, R52, R16, -R7 ;  /* 0x0000001034087223 */ /* 0x000fe40000010807 */
[-C--:B------:R-:W-:Y:S02]  /*c690*/  FFMA.FTZ R50, R10, R11.reuse, -R50 ;  /* 0x0000000b0a327223 */ /* 0x080fe40000010832 */
[----:B------:R-:W-:Y:S02]  /*c6a0*/  FMUL.FTZ R49, R24, R11 ;  /* 0x0000000b18317220 */ /* 0x000fe40000410000 */
[----:B------:R-:W-:-:S02]  /*c6b0*/  FMUL.FTZ R7, R14, UR36 ;  /* 0x000000240e077c20 */ /* 0x000fc40008410000 */
[----:B------:R-:W-:Y:S02]  /*c6c0*/  FFMA.FTZ R70, R10, R79, R70 ;  /* 0x0000004f0a467223 */ /* 0x000fe40000010046 */
[----:B------:R-:W-:Y:S02]  /*c6d0*/  FFMA.FTZ R11, R20, R16, R9 ;  /* 0x00000010140b7223 */ /* 0x000fe40000010009 */
[----:B------:R-:W-:Y:S02]  /*c6e0*/  FADD.FTZ R134, -R134, R51 ;  /* 0x0000003386867221 */ /* 0x000fe40000010100 */
[----:B------:R-:W-:Y:S02]  /*c6f0*/  FMUL.FTZ R10, R15, R112 ;  /* 0x000000700f0a7220 */ /* 0x000fe40000410000 */
[----:B------:R-:W-:Y:S02]  /*c700*/  FMUL.FTZ R9, R16, UR36 ;  /* 0x0000002410097c20 */ /* 0x000fe40008410000 */
[----:B------:R-:W-:-:S02]  /*c710*/  FADD.FTZ R133, R133, R8 ;  /* 0x0000000885857221 */ /* 0x000fc40000010000 */
[----:B------:R-:W-:Y:S02]  /*c720*/  FFMA.FTZ R13, R16, UR35, R7 ;  /* 0x00000023100d7c23 */ /* 0x000fe40008010007 */
[----:B------:R-:W-:Y:S02]  /*c730*/  FMUL.FTZ R7, R53, -R134 ;  /* 0x8000008635077220 */ /* 0x000fe40000410000 */
[----:B------:R-:W-:Y:S02]  /*c740*/  FFMA.FTZ R19, R19, -R10, R175 ;  /* 0x8000000a13137223 */ /* 0x000fe400000100af */
[----:B------:R-:W-:Y:S02]  /*c750*/  FFMA.FTZ R8, R14, UR35, -R9 ;  /* 0x000000230e087c23 */ /* 0x000fe40008010809 */
[----:B------:R-:W-:Y:S02]  /*c760*/  FMUL.FTZ R53, R53, -R133 ;  /* 0x8000008535357220 */ /* 0x000fe40000410000 */
[----:B------:R-:W-:-:S02]  /*c770*/  FMUL.FTZ R12, R19, R8 ;  /* 0x00000008130c7220 */ /* 0x000fc40000410000 */
[C---:B------:R-:W-:Y:S02]  /*c780*/  FFMA.FTZ R9, R54.reuse, R134, R53 ;  /* 0x0000008636097223 */ /* 0x040fe40000010035 */
[----:B------:R-:W-:Y:S02]  /*c790*/  FFMA.FTZ R8, R54, R133, -R7 ;  /* 0x0000008536087223 */ /* 0x000fe40000010807 */
[----:B------:R-:W-:Y:S02]  /*c7a0*/  FADD.FTZ R9, -R132, R9 ;  /* 0x0000000984097221 */ /* 0x000fe40000010100 */
[----:B------:R-:W-:Y:S02]  /*c7b0*/  FADD.FTZ R131, R131, R8 ;  /* 0x0000000883837221 */ /* 0x000fe40000010000 */
[C---:B------:R-:W-:Y:S02]  /*c7c0*/  FMUL.FTZ R7, R55.reuse, -R9 ;  /* 0x8000000937077220 */ /* 0x040fe40000410000 */
[----:B------:R-:W-:-:S02]  /*c7d0*/  FMUL.FTZ R55, R55, -R131 ;  /* 0x8000008337377220 */ /* 0x000fc40000410000 */
[-C--:B------:R-:W-:Y:S02]  /*c7e0*/  FMUL.FTZ R14, R14, R112.reuse ;  /* 0x000000700e0e7220 */ /* 0x080fe40000410000 */
[----:B------:R-:W-:Y:S02]  /*c7f0*/  FMUL.FTZ R95, R16, R112 ;  /* 0x00000070105f7220 */ /* 0x000fe40000410000 */
[C---:B------:R-:W-:Y:S02]  /*c800*/  FFMA.FTZ R17, R56.reuse, R9, R55 ;  /* 0x0000000938117223 */ /* 0x040fe40000010037 */
[C---:B------:R-:W-:Y:S02]  /*c810*/  FMUL.FTZ R51, R19.reuse, R14 ;  /* 0x0000000e13337220 */ /* 0x040fe40000410000 */
[----:B------:R-:W-:Y:S02]  /*c820*/  FFMA.FTZ R8, R56, R131, -R7 ;  /* 0x0000008338087223 */ /* 0x000fe40000010807 */
[----:B------:R-:W-:Y:S01]  /*c830*/  FFMA.FTZ R10, R20, -R10, R176 ;  /* 0x8000000a140a7223 */ /* 0x000fe200000100b0 */
[----:B------:R-:W-:Y:S01]  /*c840*/  SHF.L.U32 R20, R122, 0x5, RZ ;  /* 0x000000057a147819 */ /* 0x000fe200000006ff */
[----:B------:R-:W-:-:S02]  /*c850*/  FMUL.FTZ R19, R19, R95 ;  /* 0x0000005f13137220 */ /* 0x000fc40000410000 */
[----:B------:R-:W-:Y:S01]  /*c860*/  FMUL.FTZ R7, R143, R113 ;  /* 0x000000718f077220 */ /* 0x000fe20000410000 */
[----:B------:R-:W-:Y:S01]  /*c870*/  IADD3 R145, R20, 0x2, RZ ;  /* 0x0000000214917810 */ /* 0x000fe20007ffe0ff */
[----:B------:R-:W-:Y:S01]  /*c880*/  FADD.FTZ R17, -R130, R17 ;  /* 0x0000001182117221 */ /* 0x000fe20000010100 */
[----:B------:R-:W-:Y:S01]  /*c890*/  IADD3 R146, R20, 0x3, RZ ;  /* 0x0000000314927810 */ /* 0x000fe20007ffe0ff */
[----:B------:R-:W-:Y:S01]  /*c8a0*/  FADD.FTZ R199, R18, R199 ;  /* 0x000000c712c77221 */ /* 0x000fe20000010000 */
[-C--:B------:R-:W-:Y:S01]  /*c8b0*/  LEA.HI.SX32 R145, R145, R20.reuse, 0x1b ;  /* 0x0000001491917211 */ /* 0x080fe200078fdaff */
[----:B------:R-:W-:Y:S01]  /*c8c0*/  FADD.FTZ R129, R129, R8 ;  /* 0x0000000881817221 */ /* 0x000fe20000010000 */
[----:B------:R-:W-:Y:S01]  /*c8d0*/  LEA.HI.SX32 R146, R146, R20, 0x1b ;  /* 0x0000001492927211 */ /* 0x000fe200078fdaff */
[----:B------:R-:W-:Y:S02]  /*c8e0*/  FFMA.FTZ R52, R10, R14, -R19 ;  /* 0x0000000e0a347223 */ /* 0x000fe40000010813 */
[----:B------:R-:W-:-:S02]  /*c8f0*/  FMUL.FTZ R18, R21, R134 ;  /* 0x0000008615127220 */ /* 0x000fc40000410000 */
[-C--:B------:R-:W-:Y:S02]  /*c900*/  FFMA.FTZ R21, R21, -R7.reuse, R173 ;  /* 0x8000000715157223 */ /* 0x080fe400000100ad */
[----:B------:R-:W-:Y:S02]  /*c910*/  FFMA.FTZ R19, R22, -R7, R174 ;  /* 0x8000000716137223 */ /* 0x000fe400000100ae */
[C---:B------:R-:W-:Y:S02]  /*c920*/  FMUL.FTZ R7, R57.reuse, -R17 ;  /* 0x8000001139077220 */ /* 0x040fe40000410000 */
[-C--:B------:R-:W-:Y:S02]  /*c930*/  FMUL.FTZ R57, R57, -R129.reuse ;  /* 0x8000008139397220 */ /* 0x080fe40000410000 */
[C---:B------:R-:W-:Y:S01]  /*c940*/  FFMA.FTZ R8, R58.reuse, R129, -R7 ;  /* 0x000000813a087223 */ /* 0x040fe20000010807 */
[----:B------:R-:W-:Y:S01]  /*c950*/  PRMT R7, RZ, 0x5410, R208 ;  /* 0x00005410ff077816 */ /* 0x000fe200000000d0 */
[----:B------:R-:W-:-:S02]  /*c960*/  FFMA.FTZ R57, R58, R17, R57 ;  /* 0x000000113a397223 */ /* 0x000fc40000010039 */
[----:B------:R-:W-:Y:S02]  /*c970*/  FFMA.FTZ R12, R10, R13, R12 ;  /* 0x0000000d0a0c7223 */ /* 0x000fe4000001000c */
[----:B------:R-:W-:Y:S02]  /*c980*/  FADD.FTZ R128, -R128, R57 ;  /* 0x0000003980807221 */ /* 0x000fe40000010100 */
[----:B------:R-:W-:Y:S02]  /*c990*/  FADD.FTZ R127, R127, R8 ;  /* 0x000000087f7f7221 */ /* 0x000fe40000010000 */
[----:B------:R-:W-:Y:S02]  /*c9a0*/  FFMA.FTZ R228, R11, R112, R228 ;  /* 0x000000700be47223 */ /* 0x000fe400000100e4 */
[----:B------:R-:W-:Y:S02]  /*c9b0*/  FFMA.FTZ R16, R15, R11, R12 ;  /* 0x0000000b0f107223 */ /* 0x000fe4000001000c */
[----:B------:R-:W-:-:S02]  /*c9c0*/  FMUL.FTZ R11, R133, UR36 ;  /* 0x00000024850b7c20 */ /* 0x000fc40008410000 */
[C---:B------:R-:W-:Y:S02]  /*c9d0*/  FMUL.FTZ R8, R59.reuse, -R128 ;  /* 0x800000803b087220 */ /* 0x040fe40000410000 */
[----:B------:R-:W-:Y:S02]  /*c9e0*/  FFMA.FTZ R51, R10, R95, R51 ;  /* 0x0000005f0a337223 */ /* 0x000fe40000010033 */
[----:B------:R-:W-:Y:S02]  /*c9f0*/  FMUL.FTZ R59, R59, -R127 ;  /* 0x8000007f3b3b7220 */ /* 0x000fe40000410000 */
[----:B------:R-:W-:Y:S02]  /*ca00*/  FMUL.FTZ R53, R15, R14 ;  /* 0x0000000e0f357220 */ /* 0x000fe40000410000 */
[C---:B------:R-:W-:Y:S02]  /*ca10*/  FMUL.FTZ R10, R134.reuse, UR36 ;  /* 0x00000024860a7c20 */ /* 0x040fe40008410000 */
[----:B------:R-:W-:-:S02]  /*ca20*/  FMUL.FTZ R54, R134, R113 ;  /* 0x0000007186367220 */ /* 0x000fc40000410000 */
[C---:B------:R-:W-:Y:S02]  /*ca30*/  FMUL.FTZ R56, R133.reuse, R113 ;  /* 0x0000007185387220 */ /* 0x040fe40000410000 */
[----:B------:R-:W-:Y:S02]  /*ca40*/  FFMA.FTZ R14, R134, UR35, -R11 ;  /* 0x00000023860e7c23 */ /* 0x000fe4000801080b */
[C---:B------:R-:W-:Y:S02]  /*ca50*/  FFMA.FTZ R8, R80.reuse, R127, -R8 ;  /* 0x0000007f50087223 */ /* 0x040fe40000010808 */
[----:B------:R-:W-:Y:S02]  /*ca60*/  FFMA.FTZ R59, R80, R128, R59 ;  /* 0x00000080503b7223 */ /* 0x000fe4000001003b */
[----:B------:R-:W-:Y:S02]  /*ca70*/  FFMA.FTZ R12, R133, UR35, R10 ;  /* 0x00000023850c7c23 */ /* 0x000fe4000801000a */
[----:B------:R-:W-:-:S02]  /*ca80*/  FMUL.FTZ R57, R21, R54 ;  /* 0x0000003615397220 */ /* 0x000fc40000410000 */
[C---:B------:R-:W-:Y:S02]  /*ca90*/  FMUL.FTZ R55, R21.reuse, R56 ;  /* 0x0000003815377220 */ /* 0x040fe40000410000 */
[----:B------:R-:W-:Y:S01]  /*caa0*/  FMUL.FTZ R14, R21, R14 ;  /* 0x0000000e150e7220 */ /* 0x000fe20000410000 */
[C---:B------:R-:W-:Y:S01]  /*cab0*/  IADD3 R21, R20.reuse, 0x1, RZ ;  /* 0x0000000114157810 */ /* 0x040fe20007ffe0ff */
[----:B------:R-:W-:Y:S02]  /*cac0*/  FMUL.FTZ R10, R7, R114 ;  /* 0x00000072070a7220 */ /* 0x000fe40000410000 */
[----:B------:R-:W-:Y:S01]  /*cad0*/  FADD.FTZ R125, R125, R8 ;  /* 0x000000087d7d7221 */ /* 0x000fe20000010000 */
[-C--:B------:R-:W-:Y:S01]  /*cae0*/  LEA.HI.SX32 R21, R21, R20.reuse, 0x1b ;  /* 0x0000001415157211 */ /* 0x080fe200078fdaff */
[----:B------:R-:W-:Y:S01]  /*caf0*/  FMUL.FTZ R8, R9, UR36 ;  /* 0x0000002409087c20 */ /* 0x000fe20008410000 */
[----:B------:R-:W-:Y:S01]  /*cb00*/  LEA.HI.SX32 R20, R20, R20, 0x1b ;  /* 0x0000001414147211 */ /* 0x000fe200078fdaff */
[----:B------:R-:W-:-:S02]  /*cb10*/  FADD.FTZ R126, -R126, R59 ;  /* 0x0000003b7e7e7221 */ /* 0x000fc40000010100 */
[C---:B------:R-:W-:Y:S02]  /*cb20*/  FFMA.FTZ R57, R19.reuse, R56, R57 ;  /* 0x0000003813397223 */ /* 0x040fe40000010039 */
[C---:B------:R-:W-:Y:S02]  /*cb30*/  FFMA.FTZ R55, R19.reuse, R54, -R55 ;  /* 0x0000003613377223 */ /* 0x040fe40000010837 */
[----:B------:R-:W-:Y:S02]  /*cb40*/  FFMA.FTZ R19, R19, R12, R14 ;  /* 0x0000000c13137223 */ /* 0x000fe4000001000e */
[CC--:B------:R-:W-:Y:S02]  /*cb50*/  FFMA.FTZ R13, R28.reuse, -R10.reuse, R171 ;  /* 0x8000000a1c0d7223 */ /* 0x0c0fe400000100ab */
[----:B------:R-:W-:Y:S02]  /*cb60*/  FMUL.FTZ R28, R28, R9 ;  /* 0x000000091c1c7220 */ /* 0x000fe40000410000 */
[----:B------:R-:W-:-:S02]  /*cb70*/  FFMA.FTZ R11, R29, -R10, R172 ;  /* 0x8000000a1d0b7223 */ /* 0x000fc400000100ac */
[C---:B------:R-:W-:Y:S02]  /*cb80*/  FFMA.FTZ R12, R131.reuse, UR35, R8 ;  /* 0x00000023830c7c23 */ /* 0x040fe40008010008 */
[----:B------:R-:W-:Y:S02]  /*cb90*/  FMUL.FTZ R10, R131, UR36 ;  /* 0x00000024830a7c20 */ /* 0x000fe40008410000 */
[C---:B------:R-:W-:Y:S02]  /*cba0*/  FMUL.FTZ R8, R81.reuse, -R126 ;  /* 0x8000007e51087220 */ /* 0x040fe40000410000 */
[----:B------:R-:W-:Y:S02]  /*cbb0*/  FMUL.FTZ R81, R81, -R125 ;  /* 0x8000007d51517220 */ /* 0x000fe40000410000 */
[----:B------:R-:W-:Y:S02]  /*cbc0*/  FFMA.FTZ R29, R29, R131, R28 ;  /* 0x000000831d1d7223 */ /* 0x000fe4000001001c */
[----:B------:R-:W-:-:S02]  /*cbd0*/  FFMA.FTZ R10, R9, UR35, -R10 ;  /* 0x00000023090a7c23 */ /* 0x000fc4000801080a */
[-C--:B------:R-:W-:Y:S02]  /*cbe0*/  FMUL.FTZ R28, R9, R114.reuse ;  /* 0x00000072091c7220 */ /* 0x080fe40000410000 */
[----:B------:R-:W-:Y:S02]  /*cbf0*/  FMUL.FTZ R58, R131, R114 ;  /* 0x00000072833a7220 */ /* 0x000fe40000410000 */
[----:B------:R-:W-:Y:S02]  /*cc00*/  FFMA.FTZ R81, R82, R126, R81 ;  /* 0x0000007e52517223 */ /* 0x000fe40000010051 */
[C---:B------:R-:W-:Y:S02]  /*cc10*/  FMUL.FTZ R72, R13.reuse, R28 ;  /* 0x0000001c0d487220 */ /* 0x040fe40000410000 */
[C---:B------:R-:W-:Y:S02]  /*cc20*/  FMUL.FTZ R9, R13.reuse, R10 ;  /* 0x0000000a0d097220 */ /* 0x040fe40000410000 */
[----:B------:R-:W-:-:S02]  /*cc30*/  FMUL.FTZ R59, R13, R58 ;  /* 0x0000003a0d3b7220 */ /* 0x000fc40000410000 */
[----:B------:R-:W-:Y:S02]  /*cc40*/  FFMA.FTZ R10, R82, R125, -R8 ;  /* 0x0000007d520a7223 */ /* 0x000fe40000010808 */
[----:B------:R-:W-:Y:S02]  /*cc50*/  FADD.FTZ R124, -R124, R81 ;  /* 0x000000517c7c7221 */ /* 0x000fe40000010100 */
[----:B------:R-:W-:Y:S02]  /*cc60*/  FMUL.FTZ R23, R26, R118 ;  /* 0x000000761a177220 */ /* 0x000fe40000410000 */
[----:B------:R-:W-:Y:S02]  /*cc70*/  FMUL.FTZ R79, R24, R79 ;  /* 0x0000004f184f7220 */ /* 0x000fe40000410000 */
[C---:B------:R-:W-:Y:S02]  /*cc80*/  FFMA.FTZ R72, R11.reuse, R58, R72 ;  /* 0x0000003a0b487223 */ /* 0x040fe40000010048 */
[----:B------:R-:W-:-:S02]  /*cc90*/  FFMA.FTZ R59, R11, R28, -R59 ;  /* 0x0000001c0b3b7223 */ /* 0x000fc4000001083b */
[----:B------:R-:W-:Y:S02]  /*cca0*/  FFMA.FTZ R8, R11, R12, R9 ;  /* 0x0000000c0b087223 */ /* 0x000fe40000010009 */
[----:B------:R-:W-:Y:S02]  /*ccb0*/  FADD.FTZ R123, R123, R10 ;  /* 0x0000000a7b7b7221 */ /* 0x000fe40000010000 */
[-C--:B------:R-:W-:Y:S02]  /*ccc0*/  FFMA.FTZ R24, R41, -R23.reuse, R209 ;  /* 0x8000001729187223 */ /* 0x080fe400000100d1 */
[-C--:B------:R-:W-:Y:S02]  /*ccd0*/  FMUL.FTZ R11, R124, R118.reuse ;  /* 0x000000767c0b7220 */ /* 0x080fe40000410000 */
[----:B------:R-:W-:Y:S02]  /*cce0*/  FFMA.FTZ R23, R42, -R23, R210 ;  /* 0x800000172a177223 */ /* 0x000fe400000100d2 */
[----:B------:R-:W-:-:S02]  /*ccf0*/  FMUL.FTZ R9, R123, R118 ;  /* 0x000000767b097220 */ /* 0x000fc40000410000 */
[C---:B------:R-:W-:Y:S02]  /*cd00*/  FMUL.FTZ R10, R24.reuse, R11 ;  /* 0x0000000b180a7220 */ /* 0x040fe40000410000 */
[----:B------:R-:W-:Y:S02]  /*cd10*/  FMUL.FTZ R95, R15, R95 ;  /* 0x0000005f0f5f7220 */ /* 0x000fe40000410000 */
[----:B------:R-:W-:Y:S02]  /*cd20*/  FMUL.FTZ R15, R25, R117 ;  /* 0x00000075190f7220 */ /* 0x000fe40000410000 */
[-C--:B------:R-:W-:Y:S02]  /*cd30*/  FMUL.FTZ R12, R24, R9.reuse ;  /* 0x00000009180c7220 */ /* 0x080fe40000410000 */
[-C--:B------:R-:W-:Y:S02]  /*cd40*/  FFMA.FTZ R10, R23, R9.reuse, R10 ;  /* 0x00000009170a7223 */ /* 0x080fe4000001000a */
[----:B------:R-:W-:-:S02]  /*cd50*/  FMUL.FTZ R9, R26, R9 ;  /* 0x000000091a097220 */ /* 0x000fc40000410000 */
[----:B------:R-:W-:Y:S02]  /*cd60*/  FFMA.FTZ R18, R22, R133, R18 ;  /* 0x0000008516127223 */ /* 0x000fe40000010012 */
[----:B------:R-:W-:Y:S01]  /*cd70*/  FMUL.FTZ R14, R26, R11 ;  /* 0x0000000b1a0e7220 */ /* 0x000fe20000410000 */
[----:B------:R-:W-:Y:S01]  /*cd80*/  STS [R20.X4+0x4200], R9 ;  /* 0x0042000914007388 */ /* 0x000fe20000004800 */
[-C--:B------:R-:W-:Y:S02]  /*cd90*/  FFMA.FTZ R22, R40, -R15.reuse, R211 ;  /* 0x8000000f28167223 */ /* 0x080fe400000100d3 */
[----:B------:R-:W-:Y:S01]  /*cda0*/  FFMA.FTZ R15, R39, -R15, R212 ;  /* 0x8000000f270f7223 */ /* 0x000fe200000100d4 */
[----:B------:R1:W-:Y:S01]  /*cdb0*/  STS [R21.X4+0x4204], R14 ;  /* 0x0042040e15007388 */ /* 0x0003e20000004800 */
[-C--:B------:R-:W-:Y:S02]  /*cdc0*/  FMUL.FTZ R74, R126, R117.reuse ;  /* 0x000000757e4a7220 */ /* 0x080fe40000410000 */
[----:B------:R-:W-:-:S02]  /*cdd0*/  FMUL.FTZ R76, R125, R117 ;  /* 0x000000757d4c7220 */ /* 0x000fc40000410000 */
[----:B------:R-:W-:Y:S02]  /*cde0*/  FMUL.FTZ R13, R15, R74 ;  /* 0x0000004a0f0d7220 */ /* 0x000fe40000410000 */
[----:B------:R-:W-:Y:S02]  /*cdf0*/  FFMA.FTZ R12, R23, R11, -R12 ;  /* 0x0000000b170c7223 */ /* 0x000fe4000001080c */
[-C--:B------:R-:W-:Y:S01]  /*ce00*/  FMUL.FTZ R11, R15, R76.reuse ;  /* 0x0000004c0f0b7220 */ /* 0x080fe20000410000 */
[----:B-1----:R-:W-:Y:S01]  /*ce10*/  PRMT R14, RZ, 0x5410, R216 ;  /* 0x00005410ff0e7816 */ /* 0x002fe200000000d8 */
[----:B------:R-:W-:Y:S02]  /*ce20*/  FFMA.FTZ R13, R22, R76, R13 ;  /* 0x0000004c160d7223 */ /* 0x000fe4000001000d */
[----:B------:R-:W-:Y:S02]  /*ce30*/  FADD.FTZ R10, RZ, R10 ;  /* 0x0000000aff0a7221 */ /* 0x000fe40000010000 */
[----:B------:R-:W-:-:S02]  /*ce40*/  FMUL.FTZ R78, R14, R116 ;  /* 0x000000740e4e7220 */ /* 0x000fc40000410000 */
[----:B------:R-:W-:Y:S02]  /*ce50*/  FFMA.FTZ R11, R22, R74, -R11 ;  /* 0x0000004a160b7223 */ /* 0x000fe4000001080b */
[----:B------:R-:W-:Y:S02]  /*ce60*/  FADD.FTZ R12, RZ, R12 ;  /* 0x0000000cff0c7221 */ /* 0x000fe40000010000 */
[----:B------:R-:W-:Y:S02]  /*ce70*/  FADD.FTZ R10, R10, R13 ;  /* 0x0000000d0a0a7221 */ /* 0x000fe40000010000 */
[----:B------:R-:W-:Y:S02]  /*ce80*/  FFMA.FTZ R13, R37, -R78, R213 ;  /* 0x8000004e250d7223 */ /* 0x000fe400000100d5 */
[-C--:B------:R-:W-:Y:S02]  /*ce90*/  FMUL.FTZ R133, R128, R116.reuse ;  /* 0x0000007480857220 */ /* 0x080fe40000410000 */
[----:B------:R-:W-:Y:S01]  /*cea0*/  FADD.FTZ R9, R12, R11 ;  /* 0x0000000b0c097221 */ /* 0x000fe20000010000 */
[----:B------:R-:W-:Y:S01]  /*ceb0*/  PRMT R11, RZ, 0x5410, R215 ;  /* 0x00005410ff0b7816 */ /* 0x000fe200000000d7 */
[----:B------:R-:W-:-:S02]  /*cec0*/  FMUL.FTZ R131, R127, R116 ;  /* 0x000000747f837220 */ /* 0x000fc40000410000 */
[----:B------:R-:W-:Y:S02]  /*ced0*/  FFMA.FTZ R12, R38, -R78, R214 ;  /* 0x8000004e260c7223 */ /* 0x000fe400000100d6 */
[C---:B------:R-:W-:Y:S02]  /*cee0*/  FMUL.FTZ R78, R13.reuse, R133 ;  /* 0x000000850d4e7220 */ /* 0x040fe40000410000 */
[-C--:B------:R-:W-:Y:S02]  /*cef0*/  FMUL.FTZ R80, R13, R131.reuse ;  /* 0x000000830d507220 */ /* 0x080fe40000410000 */
[C---:B------:R-:W-:Y:S02]  /*cf00*/  FFMA.FTZ R81, R12.reuse, R131, R78 ;  /* 0x000000830c517223 */ /* 0x040fe4000001004e */
[----:B------:R-:W-:Y:S02]  /*cf10*/  FMUL.FTZ R82, R11, R115 ;  /* 0x000000730b527220 */ /* 0x000fe40000410000 */
[----:B------:R-:W-:-:S02]  /*cf20*/  FFMA.FTZ R80, R12, R133, -R80 ;  /* 0x000000850c507223 */ /* 0x000fc40000010850 */
[----:B------:R-:W-:Y:S02]  /*cf30*/  FADD.FTZ R78, R10, R81 ;  /* 0x000000510a4e7221 */ /* 0x000fe40000010000 */
[-C--:B------:R-:W-:Y:S02]  /*cf40*/  FFMA.FTZ R10, R31, -R82.reuse, R170 ;  /* 0x800000521f0a7223 */ /* 0x080fe400000100aa */
[-C--:B------:R-:W-:Y:S02]  /*cf50*/  FMUL.FTZ R94, R129, R115.reuse ;  /* 0x00000073815e7220 */ /* 0x080fe40000410000 */
[----:B------:R-:W-:Y:S02]  /*cf60*/  FADD.FTZ R80, R9, R80 ;  /* 0x0000005009507221 */ /* 0x000fe40000010000 */
[----:B------:R-:W-:Y:S02]  /*cf70*/  FMUL.FTZ R130, R17, R115 ;  /* 0x0000007311827220 */ /* 0x000fe40000410000 */
[----:B------:R-:W-:-:S02]  /*cf80*/  FFMA.FTZ R9, R32, -R82, R169 ;  /* 0x8000005220097223 */ /* 0x000fc400000100a9 */
[C---:B------:R-:W-:Y:S02]  /*cf90*/  FMUL.FTZ R82, R10.reuse, R94 ;  /* 0x0000005e0a527220 */ /* 0x040fe40000410000 */
[----:B------:R-:W-:Y:S02]  /*cfa0*/  FMUL.FTZ R81, R25, R74 ;  /* 0x0000004a19517220 */ /* 0x000fe40000410000 */
[-C--:B------:R-:W-:Y:S02]  /*cfb0*/  FMUL.FTZ R74, R10, R130.reuse ;  /* 0x000000820a4a7220 */ /* 0x080fe40000410000 */
[C---:B------:R-:W-:Y:S02]  /*cfc0*/  FFMA.FTZ R137, R9.reuse, R130, -R82 ;  /* 0x0000008209897223 */ /* 0x040fe40000010852 */
[----:B------:R-:W-:Y:S02]  /*cfd0*/  FFMA.FTZ R135, R9, R94, R74 ;  /* 0x0000005e09877223 */ /* 0x000fe4000001004a */
[----:B------:R-:W-:-:S02]  /*cfe0*/  FADD.FTZ R80, R80, R137 ;  /* 0x0000008950507221 */ /* 0x000fc40000010000 */
[----:B------:R-:W-:Y:S02]  /*cff0*/  FADD.FTZ R135, R78, R135 ;  /* 0x000000874e877221 */ /* 0x000fe40000010000 */
[----:B------:R-:W-:Y:S01]  /*d000*/  FADD.FTZ R80, R80, R59 ;  /* 0x0000003b50507221 */ /* 0x000fe20000010000 */
[C---:B------:R-:W-:Y:S01]  /*d010*/  IADD3 R59, R122.reuse, 0x680, RZ ;  /* 0x000006807a3b7810 */ /* 0x040fe20007ffe0ff */
[----:B------:R-:W-:Y:S01]  /*d020*/  FADD.FTZ R72, R135, R72 ;  /* 0x0000004887487221 */ /* 0x000fe20000010000 */
[----:B------:R-:W-:Y:S01]  /*d030*/  IADD3 R135, R122, 0xe00, RZ ;  /* 0x00000e007a877810 */ /* 0x000fe20007ffe0ff */
[----:B------:R-:W-:Y:S02]  /*d040*/  FADD.FTZ R55, R80, R55 ;  /* 0x0000003750377221 */ /* 0x000fe40000010000 */
[----:B------:R-:W-:Y:S01]  /*d050*/  FADD.FTZ R72, R72, R57 ;  /* 0x0000003948487221 */ /* 0x000fe20000010000 */
[----:B------:R-:W-:Y:S01]  /*d060*/  IADD3 R57, R122, 0x600, RZ ;  /* 0x000006007a397810 */ /* 0x000fe20007ffe0ff */
[----:B------:R-:W-:-:S02]  /*d070*/  FMUL.FTZ R76, R25, R76 ;  /* 0x0000004c194c7220 */ /* 0x000fc40000410000 */
[----:B------:R-:W-:Y:S02]  /*d080*/  FADD.FTZ R55, R55, R52 ;  /* 0x0000003437377221 */ /* 0x000fe40000010000 */
[----:B------:R-:W-:Y:S01]  /*d090*/  FADD.FTZ R51, R72, R51 ;  /* 0x0000003348337221 */ /* 0x000fe20000010000 */
[----:B------:R-:W-:Y:S01]  /*d0a0*/  STS [R145.X4+0x4208], R76 ;  /* 0x0042084c91007388 */ /* 0x000fe20000004800 */
[----:B------:R-:W-:Y:S02]  /*d0b0*/  FADD.FTZ R55, R55, R50 ;  /* 0x0000003237377221 */ /* 0x000fe40000010000 */
[----:B------:R-:W-:Y:S01]  /*d0c0*/  FADD.FTZ R51, R51, R70 ;  /* 0x0000004633337221 */ /* 0x000fe20000010000 */
[----:B------:R1:W-:Y:S01]  /*d0d0*/  STS [R146.X4+0x420c], R81 ;  /* 0x00420c5192007388 */ /* 0x0003e20000004800 */
[C---:B------:R-:W-:Y:S02]  /*d0e0*/  FMUL.FTZ R131, R14.reuse, R131 ;  /* 0x000000830e837220 */ /* 0x040fe40000410000 */
[----:B------:R-:W-:Y:S01]  /*d0f0*/  FMUL.FTZ R133, R14, R133 ;  /* 0x000000850e857220 */ /* 0x000fe20000410000 */
[----:B------:R2:W-:Y:S01]  /*d100*/  STS [R20.X4+0x4230], R95 ;  /* 0x0042305f14007388 */ /* 0x0005e20000004800 */
[----:B------:R-:W-:-:S02]  /*d110*/  FMUL.FTZ R139, R11, R94 ;  /* 0x0000005e0b8b7220 */ /* 0x000fc40000410000 */
[C---:B------:R-:W-:Y:S01]  /*d120*/  FMUL.FTZ R137, R7.reuse, R58 ;  /* 0x0000003a07897220 */ /* 0x040fe20000410000 */
[----:B------:R3:W-:Y:S01]  /*d130*/  STS [R20.X4+0x4210], R131 ;  /* 0x0042108314007388 */ /* 0x0007e20000004800 */
[----:B------:R-:W-:Y:S02]  /*d140*/  FMUL.FTZ R141, R7, R28 ;  /* 0x0000001c078d7220 */ /* 0x000fe40000410000 */
[----:B-1----:R-:W-:Y:S01]  /*d150*/  FMUL.FTZ R81, R11, R130 ;  /* 0x000000820b517220 */ /* 0x002fe20000410000 */
[----:B------:R-:W-:Y:S01]  /*d160*/  STS [R20.X4+0x4214], R133 ;  /* 0x0042148514007388 */ /* 0x000fe20000004800 */
[C---:B------:R-:W-:Y:S01]  /*d170*/  FMUL.FTZ R147, R143.reuse, R56 ;  /* 0x000000388f937220 */ /* 0x040fe20000410000 */
[C---:B--2---:R-:W-:Y:S01]  /*d180*/  IADD3 R95, R122.reuse, 0xc80, RZ ;  /* 0x00000c807a5f7810 */ /* 0x044fe20007ffe0ff */
[----:B------:R-:W-:Y:S01]  /*d190*/  FMUL.FTZ R149, R143, R54 ;  /* 0x000000368f957220 */ /* 0x000fe20000410000 */
[----:B------:R-:W-:Y:S01]  /*d1a0*/  STS [R20.X4+0x4218], R139 ;  /* 0x0042188b14007388 */ /* 0x000fe20000004800 */
[----:B------:R-:W-:Y:S01]  /*d1b0*/  FADD.FTZ R55, R55, R48 ;  /* 0x0000003037377221 */ /* 0x000fe20000010000 */
[C---:B---3--:R-:W-:Y:S01]  /*d1c0*/  IADD3 R131, R122.reuse, 0xd00, RZ ;  /* 0x00000d007a837810 */ /* 0x048fe20007ffe0ff */
[----:B------:R-:W-:Y:S01]  /*d1d0*/  FADD.FTZ R51, R51, R68 ;  /* 0x0000004433337221 */ /* 0x000fe20000010000 */
[----:B------:R1:W-:Y:S01]  /*d1e0*/  STS [R20.X4+0x421c], R81 ;  /* 0x00421c5114007388 */ /* 0x0003e20000004800 */
[----:B------:R-:W-:Y:S01]  /*d1f0*/  FADD.FTZ R46, R55, R46 ;  /* 0x0000002e372e7221 */ /* 0x000fe20000010000 */
[----:B------:R-:W-:Y:S01]  /*d200*/  IADD3 R55, R122, 0x580, RZ ;  /* 0x000005807a377810 */ /* 0x000fe20007ffe0ff */
[----:B------:R-:W-:Y:S01]  /*d210*/  FADD.FTZ R51, R51, R66 ;  /* 0x0000004233337221 */ /* 0x000fe20000010000 */
[----:B------:R2:W-:Y:S01]  /*d220*/  STS [R20.X4+0x4220], R137 ;  /* 0x0042208914007388 */ /* 0x0005e20000004800 */
[----:B------:R-:W-:Y:S01]  /*d230*/  FADD.FTZ R46, R46, R43 ;  /* 0x0000002b2e2e7221 */ /* 0x000fe20000010000 */
[----:B------:R-:W-:Y:S01]  /*d240*/  IADD3 R43, R122, 0x280, RZ ;  /* 0x000002807a2b7810 */ /* 0x000fe20007ffe0ff */
[----:B------:R-:W-:Y:S01]  /*d250*/  FADD.FTZ R51, R51, R44 ;  /* 0x0000002c33337221 */ /* 0x000fe20000010000 */
[----:B------:R3:W-:Y:S01]  /*d260*/  STS [R20.X4+0x4224], R141 ;  /* 0x0042248d14007388 */ /* 0x0007e20000004800 */
[----:B------:R-:W-:Y:S01]  /*d270*/  FADD.FTZ R35, R46, R35 ;  /* 0x000000232e237221 */ /* 0x000fe20000010000 */
[C---:B-1----:R-:W-:Y:S01]  /*d280*/  IADD3 R81, R122.reuse, 0xc00, RZ ;  /* 0x00000c007a517810 */ /* 0x042fe20007ffe0ff */
[----:B------:R-:W-:Y:S01]  /*d290*/  FADD.FTZ R36, R51, R36 ;  /* 0x0000002433247221 */ /* 0x000fe20000010000 */
[----:B------:R-:W-:Y:S01]  /*d2a0*/  STS [R20.X4+0x4228], R147 ;  /* 0x0042289314007388 */ /* 0x000fe20000004800 */
[----:B------:R-:W-:Y:S01]  /*d2b0*/  IADD3 R51, R122, 0x480, RZ ;  /* 0x000004807a337810 */ /* 0x000fe20007ffe0ff */
[----:B------:R-:W-:Y:S01]  /*d2c0*/  FMUL.FTZ R151, R102, R210 ;  /* 0x000000d266977220 */ /* 0x000fe20000410000 */
[----:B------:R-:W-:Y:S01]  /*d2d0*/  IADD3 R133, R122, 0xd80, RZ ;  /* 0x00000d807a857810 */ /* 0x000fe20007ffe0ff */
[----:B------:R1:W-:Y:S01]  /*d2e0*/  STS [R20.X4+0x422c], R149 ;  /* 0x00422c9514007388 */ /* 0x0003e20000004800 */
[----:B------:R-:W-:Y:S01]  /*d2f0*/  FADD.FTZ R148, R36, R33 ;  /* 0x0000002124947221 */ /* 0x000fe20000010000 */
[----:B------:R-:W-:Y:S01]  /*d300*/  IADD3 R33, R122, 0x100, RZ ;  /* 0x000001007a217810 */ /* 0x000fe20007ffe0ff */
[----:B------:R-:W-:Y:S01]  /*d310*/  FFMA.FTZ R150, -R102, R209, -RZ ;  /* 0x000000d166967223 */ /* 0x000fe200000109ff */
[----:B------:R4:W-:Y:S01]  /*d320*/  STS [R20.X4+0x4234], R53 ;  /* 0x0042343514007388 */ /* 0x0009e20000004800 */
[C---:B--2---:R-:W-:Y:S01]  /*d330*/  IADD3 R137, R122.reuse, 0xe80, RZ ;  /* 0x00000e807a897810 */ /* 0x044fe20007ffe0ff */
[----:B------:R-:W-:Y:S01]  /*d340*/  FMUL.FTZ R152, R101, R211 ;  /* 0x000000d365987220 */ /* 0x000fe20000410000 */
[C---:B------:R-:W-:Y:S01]  /*d350*/  IADD3 R139, R122.reuse, 0xf00, RZ ;  /* 0x00000f007a8b7810 */ /* 0x040fe20007ffe0ff */
[----:B------:R2:W-:Y:S01]  /*d360*/  STS [R20.X4+0x4238], R79 ;  /* 0x0042384f14007388 */ /* 0x0005e20000004800 */
[C---:B---3--:R-:W-:Y:S01]  /*d370*/  IADD3 R141, R122.reuse, 0xf80, RZ ;  /* 0x00000f807a8d7810 */ /* 0x048fe20007ffe0ff */
[----:B-1----:R-:W-:Y:S01]  /*d380*/  FADD.FTZ R149, R35, R34 ;  /* 0x0000002223957221 */ /* 0x002fe20000010000 */
[C---:B------:R-:W-:Y:S01]  /*d390*/  IADD3 R35, R122.reuse, 0x180, RZ ;  /* 0x000001807a237810 */ /* 0x040fe20007ffe0ff */
[----:B------:R1:W-:Y:S01]  /*d3a0*/  STS [R20.X4+0x423c], R49 ;  /* 0x00423c3114007388 */ /* 0x0003e20000004800 */
[----:B------:R-:W-:Y:S01]  /*d3b0*/  LEA.HI.SX32 R34, R43, R122, 0x1b ;  /* 0x0000007a2b227211 */ /* 0x000fe200078fdaff */
[----:B------:R-:W-:Y:S01]  /*d3c0*/  FFMA.FTZ R143, R143, R18, R19 ;  /* 0x000000128f8f7223 */ /* 0x000fe20000010013 */
[----:B----4-:R-:W-:Y:S01]  /*d3d0*/  IADD3 R53, R122, 0x500, RZ ;  /* 0x000005007a357810 */ /* 0x010fe20007ffe0ff */
[----:B------:R3:W-:Y:S01]  /*d3e0*/  STS [R20.X4+0x4240], R47 ;  /* 0x0042402f14007388 */ /* 0x0007e20000004800 */
[-C--:B------:R-:W-:Y:S01]  /*d3f0*/  LEA.HI.SX32 R44, R51, R122.reuse, 0x1b ;  /* 0x0000007a332c7211 */ /* 0x080fe200078fdaff */
[----:B------:R-:W-:Y:S01]  /*d400*/  FADD.FTZ R148, R148, R5 ;  /* 0x0000000594947221 */ /* 0x000fe20000010000 */
[----:B--2---:R-:W-:Y:S01]  /*d410*/  IADD3 R79, R122, 0xb80, RZ ;  /* 0x00000b807a4f7810 */ /* 0x004fe20007ffe0ff */
[----:B------:R2:W-:Y:S01]  /*d420*/  STS [R20.X4+0x4244], R77 ;  /* 0x0042444d14007388 */ /* 0x0005e20000004800 */
[----:B------:R-:W-:Y:S01]  /*d430*/  LEA.HI.SX32 R28, R33, R122, 0x1b ;  /* 0x0000007a211c7211 */ /* 0x000fe200078fdaff */
[----:B------:R-:W-:Y:S01]  /*d440*/  FMUL.FTZ R19, R100, R214 ;  /* 0x000000d664137220 */ /* 0x000fe20000410000 */
[C---:B-1----:R-:W-:Y:S01]  /*d450*/  IADD3 R49, R122.reuse, 0x400, RZ ;  /* 0x000004007a317810 */ /* 0x042fe20007ffe0ff */
[----:B------:R1:W-:Y:S01]  /*d460*/  STS [R20.X4+0x4248], R75 ;  /* 0x0042484b14007388 */ /* 0x0003e20000004800 */
[----:B------:R-:W-:Y:S01]  /*d470*/  LEA.HI.SX32 R46, R55, R122, 0x1b ;  /* 0x0000007a372e7211 */ /* 0x000fe200078fdaff */
[----:B------:R-:W-:Y:S01]  /*d480*/  FFMA.FTZ R5, -R99, R170, -RZ ;  /* 0x000000aa63057223 */ /* 0x000fe200000109ff */
[C---:B---3--:R-:W-:Y:S01]  /*d490*/  IADD3 R47, R122.reuse, 0x380, RZ ;  /* 0x000003807a2f7810 */ /* 0x048fe20007ffe0ff */
[----:B------:R3:W-:Y:S01]  /*d4a0*/  STS [R20.X4+0x424c], R45 ;  /* 0x00424c2d14007388 */ /* 0x0007e20000004800 */
[-C--:B------:R-:W-:Y:S01]  /*d4b0*/  LEA.HI.SX32 R43, R49, R122.reuse, 0x1b ;  /* 0x0000007a312b7211 */ /* 0x080fe200078fdaff */
[----:B------:R-:W-:Y:S01]  /*d4c0*/  FADD.FTZ R149, R149, R6 ;  /* 0x0000000695957221 */ /* 0x000fe20000010000 */
[C---:B--2---:R-:W-:Y:S01]  /*d4d0*/  IADD3 R77, R122.reuse, 0xb00, RZ ;  /* 0x00000b007a4d7810 */ /* 0x044fe20007ffe0ff */
[----:B------:R2:W-:Y:S01]  /*d4e0*/  STS [R20.X4+0x4250], R71 ;  /* 0x0042504714007388 */ /* 0x0005e20000004800 */
[-C--:B------:R-:W-:Y:S01]  /*d4f0*/  LEA.HI.SX32 R36, R47, R122.reuse, 0x1b ;  /* 0x0000007a2f247211 */ /* 0x080fe200078fdaff */
[----:B------:R-:W-:Y:S01]  /*d500*/  FADD.FTZ R6, R149, R4 ;  /* 0x0000000495067221 */ /* 0x000fe20000010000 */
[C---:B-1----:R-:W-:Y:S01]  /*d510*/  IADD3 R75, R122.reuse, 0xa80, RZ ;  /* 0x00000a807a4b7810 */ /* 0x042fe20007ffe0ff */
[----:B------:R1:W-:Y:S01]  /*d520*/  STS [R20.X4+0x4254], R73 ;  /* 0x0042544914007388 */ /* 0x0003e20000004800 */
[-C--:B------:R-:W-:Y:S01]  /*d530*/  LEA.HI.SX32 R47, R57, R122.reuse, 0x1b ;  /* 0x0000007a392f7211 */ /* 0x080fe200078fdaff */
[----:B------:R-:W-:Y:S01]  /*d540*/  FMUL.FTZ R4, R129, UR36 ;  /* 0x0000002481047c20 */ /* 0x000fe20008410000 */
[C---:B---3--:R-:W-:Y:S01]  /*d550*/  IADD3 R45, R122.reuse, 0x300, RZ ;  /* 0x000003007a2d7810 */ /* 0x048fe20007ffe0ff */
[----:B------:R3:W-:Y:S01]  /*d560*/  STS [R20.X4+0x4258], R67 ;  /* 0x0042584314007388 */ /* 0x0007e20000004800 */
[----:B------:R-:W-:Y:S01]  /*d570*/  LEA.HI.SX32 R48, R59, R122, 0x1b ;  /* 0x0000007a3b307211 */ /* 0x000fe200078fdaff */
[----:B------:R-:W-:Y:S01]  /*d580*/  FMUL.FTZ R149, R91, R178 ;  /* 0x000000b25b957220 */ /* 0x000fe20000410000 */
[C---:B--2---:R-:W-:Y:S01]  /*d590*/  IADD3 R71, R122.reuse, 0x980, RZ ;  /* 0x000009807a477810 */ /* 0x044fe20007ffe0ff */
[----:B------:R2:W-:Y:S01]  /*d5a0*/  STS [R20.X4+0x425c], R69 ;  /* 0x00425c4514007388 */ /* 0x0005e20000004800 */
[-C--:B------:R-:W-:Y:S01]  /*d5b0*/  LEA.HI.SX32 R147, R122, R122.reuse, 0x1b ;  /* 0x0000007a7a937211 */ /* 0x080fe200078fdaff */
[----:B------:R-:W-:Y:S01]  /*d5c0*/  FFMA.FTZ R213, -R100, R213, -RZ ;  /* 0x000000d564d57223 */ /* 0x000fe200000109ff */
[C---:B-1----:R-:W-:Y:S01]  /*d5d0*/  IADD3 R73, R122.reuse, 0xa00, RZ ;  /* 0x00000a007a497810 */ /* 0x042fe20007ffe0ff */
[----:B------:R-:W-:Y:S01]  /*d5e0*/  STS [R20.X4+0x4260], R64 ;  /* 0x0042604014007388 */ /* 0x000fe20000004800 */
[----:B------:R-:W-:Y:S01]  /*d5f0*/  LEA.HI.SX32 R33, R153, R122, 0x1b ;  /* 0x0000007a99217211 */ /* 0x000fe200078fdaff */
[----:B------:R-:W-:Y:S01]  /*d600*/  FFMA.FTZ R153, -R101, R212, -RZ ;  /* 0x000000d465997223 */ /* 0x000fe200000109ff */
[C---:B---3--:R-:W-:Y:S01]  /*d610*/  IADD3 R67, R122.reuse, 0x880, RZ ;  /* 0x000008807a437810 */ /* 0x048fe20007ffe0ff */
[----:B------:R1:W-:Y:S01]  /*d620*/  STS [R20.X4+0x4264], R65 ;  /* 0x0042644114007388 */ /* 0x0003e20000004800 */
[-C--:B------:R-:W-:Y:S01]  /*d630*/  LEA.HI.SX32 R54, R71, R122.reuse, 0x1b ;  /* 0x0000007a47367211 */ /* 0x080fe200078fdaff */
[----:B------:R-:W-:Y:S01]  /*d640*/  FMUL.FTZ R169, R99, R169 ;  /* 0x000000a963a97220 */ /* 0x000fe20000410000 */
[----:B--2---:R-:W-:Y:S01]  /*d650*/  IADD3 R69, R122, 0x900, RZ ;  /* 0x000009007a457810 */ /* 0x004fe20007ffe0ff */
[----:B------:R2:W-:Y:S01]  /*d660*/  STS [R20.X4+0x4268], R27 ;  /* 0x0042681b14007388 */ /* 0x0005e20000004800 */
[-C--:B------:R-:W-:Y:S01]  /*d670*/  LEA.HI.SX32 R52, R67, R122.reuse, 0x1b ;  /* 0x0000007a43347211 */ /* 0x080fe200078fdaff */
[----:B------:R-:W-:Y:S01]  /*d680*/  FFMA.FTZ R171, -R98, R171, -RZ ;  /* 0x000000ab62ab7223 */ /* 0x000fe200000109ff */
[-C--:B------:R-:W-:Y:S01]  /*d690*/  LEA.HI.SX32 R55, R73, R122.reuse, 0x1b ;  /* 0x0000007a49377211 */ /* 0x080fe200078fdaff */
[----:B------:R3:W-:Y:S01]  /*d6a0*/  STS [R20.X4+0x426c], R30 ;  /* 0x00426c1e14007388 */ /* 0x0007e20000004800 */
[-C--:B------:R-:W-:Y:S01]  /*d6b0*/  LEA.HI.SX32 R56, R75, R122.reuse, 0x1b ;  /* 0x0000007a4b387211 */ /* 0x080fe200078fdaff */
[----:B------:R-:W-:Y:S01]  /*d6c0*/  FFMA.FTZ R173, -R97, R173, -RZ ;  /* 0x000000ad61ad7223 */ /* 0x000fe200000109ff */
[----:B-1----:R-:W-:Y:S01]  /*d6d0*/  IADD3 R65, R122, 0x800, RZ ;  /* 0x000008007a417810 */ /* 0x002fe20007ffe0ff */
[----:B------:R-:W-:Y:S01]  /*d6e0*/  STS [R20.X4+0x4270], R62 ;  /* 0x0042703e14007388 */ /* 0x000fe20000004800 */
[-C--:B------:R-:W-:Y:S01]  /*d6f0*/  LEA.HI.SX32 R57, R77, R122.reuse, 0x1b ;  /* 0x0000007a4d397211 */ /* 0x080fe200078fdaff */
[----:B------:R-:W-:Y:S01]  /*d700*/  FFMA.FTZ R175, -R96, R175, -RZ ;  /* 0x000000af60af7223 */ /* 0x000fe200000109ff */
[----:B--2---:R-:W-:Y:S01]  /*d710*/  IADD3 R27, R122, 0x80, RZ ;  /* 0x000000807a1b7810 */ /* 0x004fe20007ffe0ff */
[----:B------:R1:W-:Y:S01]  /*d720*/  STS [R20.X4+0x4274], R63 ;  /* 0x0042743f14007388 */ /* 0x0003e20000004800 */
[-C--:B------:R-:W-:Y:S01]  /*d730*/  LEA.HI.SX32 R51, R65, R122.reuse, 0x1b ;  /* 0x0000007a41337211 */ /* 0x080fe200078fdaff */
[----:B------:R-:W-:Y:S01]  /*d740*/  FFMA.FTZ R177, -R91, R177, -RZ ;  /* 0x000000b15bb17223 */ /* 0x000fe200000109ff */
[-C--:B---3--:R-:W-:Y:S01]  /*d750*/  LEA.HI.SX32 R30, R35, R122.reuse, 0x1b ;  /* 0x0000007a231e7211 */ /* 0x088fe200078fdaff */
[----:B------:R-:W-:Y:S01]  /*d760*/  STS [R20.X4+0x4278], R60 ;  /* 0x0042783c14007388 */ /* 0x000fe20000004800 */
[-C--:B------:R-:W-:Y:S01]  /*d770*/  LEA.HI.SX32 R35, R45, R122.reuse, 0x1b ;  /* 0x0000007a2d237211 */ /* 0x080fe200078fdaff */
[----:B------:R-:W-:Y:S01]  /*d780*/  FMUL.FTZ R179, R90, R179 ;  /* 0x000000b35ab37220 */ /* 0x000fe20000410000 */
[-C--:B------:R-:W-:Y:S01]  /*d790*/  LEA.HI.SX32 R45, R53, R122.reuse, 0x1b ;  /* 0x0000007a352d7211 */ /* 0x080fe200078fdaff */
[----:B------:R2:W-:Y:S01]  /*d7a0*/  STS [R20.X4+0x427c], R61 ;  /* 0x00427c3d14007388 */ /* 0x0005e20000004800 */
[-C--:B------:R-:W-:Y:S01]  /*d7b0*/  LEA.HI.SX32 R27, R27, R122.reuse, 0x1b ;  /* 0x0000007a1b1b7211 */ /* 0x080fe200078fdaff */
[----:B------:R-:W-:Y:S01]  /*d7c0*/  FFMA.FTZ R181, -R89, R181, -RZ ;  /* 0x000000b559b57223 */ /* 0x000fe200000109ff */
[----:B-1----:R-:W-:Y:S01]  /*d7d0*/  IADD3 R63, R122, 0x780, RZ ;  /* 0x000007807a3f7810 */ /* 0x002fe20007ffe0ff */
[----:B------:R-:W-:Y:S01]  /*d7e0*/  BAR.SYNC.DEFER_BLOCKING 0x0 ;  /* 0x0000000000007b1d */ /* 0x000fe20000010000 */
[-C--:B------:R-:W-:Y:S01]  /*d7f0*/  LEA.HI.SX32 R53, R69, R122.reuse, 0x1b ;  /* 0x0000007a45357211 */ /* 0x080fe200078fdaff */
[----:B------:R-:W-:Y:S01]  /*d800*/  FFMA.FTZ R183, -R88, R183, -RZ ;  /* 0x000000b758b77223 */ /* 0x000fe200000109ff */
[-C--:B------:R-:W-:Y:S01]  /*d810*/  LEA.HI.SX32 R50, R63, R122.reuse, 0x1b ;  /* 0x0000007a3f327211 */ /* 0x080fe200078fdaff */
[----:B------:R-:W-:Y:S01]  /*d820*/  FMUL.FTZ R185, R87, R185 ;  /* 0x000000b957b97220 */ /* 0x000fe20000410000 */
[-C--:B------:R-:W-:Y:S01]  /*d830*/  LEA.HI.SX32 R58, R79, R122.reuse, 0x1b ;  /* 0x0000007a4f3a7211 */ /* 0x080fe200078fdaff */
[----:B------:R-:W-:Y:S01]  /*d840*/  FMUL.FTZ R187, R86, R187 ;  /* 0x000000bb56bb7220 */ /* 0x000fe20000410000 */
[----:B--2---:R-:W-:Y:S01]  /*d850*/  IADD3 R61, R122, 0x700, RZ ;  /* 0x000007007a3d7810 */ /* 0x004fe20007ffe0ff */
[----:B------:R-:W-:Y:S01]  /*d860*/  FMUL.FTZ R189, R85, R189 ;  /* 0x000000bd55bd7220 */ /* 0x000fe20000410000 */
[-C--:B------:R-:W-:Y:S01]  /*d870*/  LEA.HI.SX32 R59, R81, R122.reuse, 0x1b ;  /* 0x0000007a513b7211 */ /* 0x080fe200078fdaff */
[----:B------:R-:W-:Y:S01]  /*d880*/  FMUL.FTZ R191, R84, R191 ;  /* 0x000000bf54bf7220 */ /* 0x000fe20000410000 */
[-C--:B------:R-:W-:Y:S01]  /*d890*/  LEA.HI.SX32 R49, R61, R122.reuse, 0x1b ;  /* 0x0000007a3d317211 */ /* 0x080fe200078fdaff */
[----:B------:R-:W-:Y:S01]  /*d8a0*/  FMUL.FTZ R193, R83, R193 ;  /* 0x000000c153c17220 */ /* 0x000fe20000410000 */
[-C--:B------:R-:W-:Y:S01]  /*d8b0*/  LEA.HI.SX32 R60, R95, R122.reuse, 0x1b ;  /* 0x0000007a5f3c7211 */ /* 0x080fe200078fdaff */
[----:B------:R-:W-:Y:S01]  /*d8c0*/  FMUL.FTZ R154, R17, UR36 ;  /* 0x00000024119a7c20 */ /* 0x000fe20008410000 */
[-C--:B------:R-:W-:Y:S01]  /*d8d0*/  LEA.HI.SX32 R61, R131, R122.reuse, 0x1b ;  /* 0x0000007a833d7211 */ /* 0x080fe200078fdaff */
[----:B------:R-:W-:Y:S01]  /*d8e0*/  FADD.FTZ R3, R148, R3 ;  /* 0x0000000394037221 */ /* 0x000fe20000010000 */
[-C--:B------:R-:W-:Y:S01]  /*d8f0*/  LEA.HI.SX32 R62, R133, R122.reuse, 0x1b ;  /* 0x0000007a853e7211 */ /* 0x080fe200078fdaff */
[----:B------:R-:W-:Y:S01]  /*d900*/  FFMA.FTZ R229, R18, R113, R229 ;  /* 0x0000007112e57223 */ /* 0x000fe200000100e5 */
[-C--:B------:R-:W-:Y:S01]  /*d910*/  LEA.HI.SX32 R63, R135, R122.reuse, 0x1b ;  /* 0x0000007a873f7211 */ /* 0x080fe200078fdaff */
[----:B------:R-:W-:Y:S01]  /*d920*/  FADD.FTZ R198, R16, R198 ;  /* 0x000000c610c67221 */ /* 0x000fe20000010000 */
[-C--:B------:R-:W-:Y:S01]  /*d930*/  LEA.HI.SX32 R64, R137, R122.reuse, 0x1b ;  /* 0x0000007a89407211 */ /* 0x080fe200078fdaff */
[----:B------:R-:W-:Y:S01]  /*d940*/  FFMA.FTZ R154, R129, UR35, R154 ;  /* 0x00000023819a7c23 */ /* 0x000fe2000801009a */
[-C--:B------:R-:W-:Y:S01]  /*d950*/  LEA.HI.SX32 R65, R139, R122.reuse, 0x1b ;  /* 0x0000007a8b417211 */ /* 0x080fe200078fdaff */
[----:B------:R-:W1:Y:S01]  /*d960*/  LDS R144, [R147.X4+0x4200] ;  /* 0x0042000093907984 */ /* 0x000e620000004800 */
[----:B------:R-:W-:-:S03]  /*d970*/  LEA.HI.SX32 R66, R141, R122, 0x1b ;  /* 0x0000007a8d427211 */ /* 0x000fc600078fdaff */
        /* <DEDUP_REMOVED lines=31> */
[----:B------:R5:W-:Y:S04]  /*db70*/  STS [R20.X4+0x8400], R151 ;  /* 0x0084009714007388 */ /* 0x000be80000004800 */
[----:B------:R1:W-:Y:S04]  /*db80*/  STS [R21.X4+0x8404], R150 ;  /* 0x0084049615007388 */ /* 0x0003e80000004800 */
[----:B------:R2:W-:Y:S01]  /*db90*/  STS [R145.X4+0x8408], R152 ;  /* 0x0084089891007388 */ /* 0x0005e20000004800 */
[----:B-----5:R-:W-:-:S03]  /*dba0*/  FMUL.FTZ R151, R88, R184 ;  /* 0x000000b858977220 */ /* 0x020fc60000410000 */
[----:B------:R5:W-:Y:S01]  /*dbb0*/  STS [R146.X4+0x840c], R153 ;  /* 0x00840c9992007388 */ /* 0x000be20000004800 */
[----:B-1----:R-:W-:-:S03]  /*dbc0*/  FMUL.FTZ R21, R98, R172 ;  /* 0x000000ac62157220 */ /* 0x002fc60000410000 */
[----:B------:R1:W-:Y:S01]  /*dbd0*/  STS [R20.X4+0x8410], R19 ;  /* 0x0084101314007388 */ /* 0x0003e20000004800 */
[----:B--2---:R-:W-:-:S03]  /*dbe0*/  FMUL.FTZ R145, R97, R174 ;  /* 0x000000ae61917220 */ /* 0x004fc60000410000 */
[----:B------:R2:W-:Y:S01]  /*dbf0*/  STS [R20.X4+0x8420], R21 ;  /* 0x0084201514007388 */ /* 0x0005e20000004800 */
[----:B-----5:R-:W-:-:S03]  /*dc00*/  FFMA.FTZ R153, R17, UR35, -R4 ;  /* 0x0000002311997c23 */ /* 0x020fc60008010804 */
[----:B------:R5:W-:Y:S01]  /*dc10*/  STS [R20.X4+0x841c], R5 ;  /* 0x00841c0514007388 */ /* 0x000be20000004800 */
[----:B------:R-:W-:Y:S02]  /*dc20*/  FMUL.FTZ R4, R128, UR36 ;  /* 0x0000002480047c20 */ /* 0x000fe40008410000 */
[----:B-1----:R-:W-:Y:S01]  /*dc30*/  FMUL.FTZ R19, R96, R176 ;  /* 0x000000b060137220 */ /* 0x002fe20000410000 */
[----:B------:R1:W-:Y:S01]  /*dc40*/  STS [R20.X4+0x8428], R145 ;  /* 0x0084289114007388 */ /* 0x0003e20000004800 */
[----:B------:R-:W-:Y:S02]  /*dc50*/  FMUL.FTZ R146, R124, UR36 ;  /* 0x000000247c927c20 */ /* 0x000fe40008410000 */
[----:B--2---:R-:W-:Y:S01]  /*dc60*/  FFMA.FTZ R21, -R86, R188, -RZ ;  /* 0x000000bc56157223 */ /* 0x004fe200000109ff */
[----:B------:R2:W-:Y:S01]  /*dc70*/  STS [R20.X4+0x8430], R19 ;  /* 0x0084301314007388 */ /* 0x0005e20000004800 */
[----:B------:R-:W-:Y:S02]  /*dc80*/  FFMA.FTZ R146, R123, UR35, R146 ;  /* 0x000000237b927c23 */ /* 0x000fe40008010092 */
[----:B-----5:R-:W-:Y:S01]  /*dc90*/  FFMA.FTZ R5, -R90, R180, -RZ ;  /* 0x000000b45a057223 */ /* 0x020fe200000109ff */
[----:B------:R5:W-:Y:S01]  /*dca0*/  STS [R20.X4+0x8464], R21 ;  /* 0x0084641514007388 */ /* 0x000be20000004800 */
[----:B-1----:R-:W-:-:S03]  /*dcb0*/  FMUL.FTZ R145, R89, R182 ;  /* 0x000000b659917220 */ /* 0x002fc60000410000 */
[----:B------:R1:W-:Y:S01]  /*dcc0*/  STS [R20.X4+0x8444], R5 ;  /* 0x0084440514007388 */ /* 0x0003e20000004800 */
[----:B--2---:R-:W-:-:S03]  /*dcd0*/  FFMA.FTZ R19, -R87, R186, -RZ ;  /* 0x000000ba57137223 */ /* 0x004fc600000109ff */
[----:B------:R2:W-:Y:S01]  /*dce0*/  STS [R20.X4+0x8448], R145 ;  /* 0x0084489114007388 */ /* 0x0005e20000004800 */
[----:B-----5:R-:W-:-:S03]  /*dcf0*/  MOV R21, UR11 ;  /* 0x0000000b00157c02 */ /* 0x020fc60008000f00 */
[----:B------:R5:W-:Y:S01]  /*dd00*/  STS [R20.X4+0x845c], R19 ;  /* 0x00845c1314007388 */ /* 0x000be20000004800 */
[----:B------:R-:W-:Y:S01]  /*dd10*/  LEA R152, R21, -R122, 0x1 ;  /* 0x8000007a15987211 */ /* 0x000fe200078e08ff */
[----:B-1----:R-:W-:Y:S02]  /*dd20*/  FFMA.FTZ R5, -R85, R190, -RZ ;  /* 0x000000be55057223 */ /* 0x002fe400000109ff */
[----:B------:R1:W-:Y:S01]  /*dd30*/  STS [R20.X4+0x8438], R149 ;  /* 0x0084389514007388 */ /* 0x0003e20000004800 */
[----:B------:R-:W-:Y:S01]  /*dd40*/  ISETP.GE.AND P0, PT, R152, 0x1, PT ;  /* 0x000000019800780c */ /* 0x000fe20003f06270 */
[----:B--2---:R-:W-:Y:S02]  /*dd50*/  FFMA.FTZ R145, -R84, R192, -RZ ;  /* 0x000000c054917223 */ /* 0x004fe400000109ff */
[----:B------:R2:W-:Y:S01]  /*dd60*/  STS [R20.X4+0x846c], R5 ;  /* 0x00846c0514007388 */ /* 0x0005e20000004800 */
[----:B-----5:R-:W-:-:S03]  /*dd70*/  FFMA.FTZ R19, -R83, R194, -RZ ;  /* 0x000000c253137223 */ /* 0x020fc600000109ff */
[----:B------:R5:W-:Y:S01]  /*dd80*/  STS [R20.X4+0x8474], R145 ;  /* 0x0084749114007388 */ /* 0x000be20000004800 */
[----:B-1----:R-:W-:-:S03]  /*dd90*/  FFMA.FTZ R149, R127, UR35, R4 ;  /* 0x000000237f957c23 */ /* 0x002fc60008010004 */
[----:B------:R-:W-:Y:S01]  /*dda0*/  STS [R20.X4+0x8414], R213 ;  /* 0x008414d514007388 */ /* 0x000fe20000004800 */
[----:B------:R-:W-:Y:S02]  /*ddb0*/  FMUL.FTZ R4, R126, UR36 ;  /* 0x000000247e047c20 */ /* 0x000fe40008410000 */
[----:B--2---:R-:W-:Y:S01]  /*ddc0*/  FMUL.FTZ R5, R127, UR36 ;  /* 0x000000247f057c20 */ /* 0x004fe20008410000 */
[----:B------:R-:W-:Y:S01]  /*ddd0*/  STS [R20.X4+0x8418], R169 ;  /* 0x008418a914007388 */ /* 0x000fe20000004800 */
[----:B-----5:R-:W-:Y:S02]  /*dde0*/  FMUL.FTZ R145, R123, UR36 ;  /* 0x000000247b917c20 */ /* 0x020fe40008410000 */
[----:B------:R-:W-:Y:S01]  /*ddf0*/  FFMA.FTZ R150, R128, UR35, -R5 ;  /* 0x0000002380967c23 */ /* 0x000fe20008010805 */
[----:B------:R-:W-:Y:S01]  /*de00*/  STS [R20.X4+0x8424], R171 ;  /* 0x008424ab14007388 */ /* 0x000fe20000004800 */
[----:B------:R-:W-:Y:S02]  /*de10*/  FMUL.FTZ R5, R125, UR36 ;  /* 0x000000247d057c20 */ /* 0x000fe40008410000 */
[----:B------:R-:W-:Y:S01]  /*de20*/  FFMA.FTZ R145, R124, UR35, -R145 ;  /* 0x000000237c917c23 */ /* 0x000fe20008010891 */
[----:B------:R-:W-:Y:S01]  /*de30*/  STS [R20.X4+0x842c], R173 ;  /* 0x00842cad14007388 */ /* 0x000fe20000004800 */
[----:B------:R-:W-:-:S03]  /*de40*/  FFMA.FTZ R148, R126, UR35, -R5 ;  /* 0x000000237e947c23 */ /* 0x000fc60008010805 */
[----:B------:R-:W-:Y:S04]  /*de50*/  STS [R20.X4+0x8434], R175 ;  /* 0x008434af14007388 */ /* 0x000fe80000004800 */
[----:B------:R-:W-:Y:S04]  /*de60*/  STS [R20.X4+0x843c], R177 ;  /* 0x00843cb114007388 */ /* 0x000fe80000004800 */
[----:B------:R-:W-:Y:S04]  /*de70*/  STS [R20.X4+0x8440], R179 ;  /* 0x008440b314007388 */ /* 0x000fe80000004800 */
[----:B------:R-:W-:Y:S04]  /*de80*/  STS [R20.X4+0x844c], R181 ;  /* 0x00844cb514007388 */ /* 0x000fe80000004800 */
[----:B------:R1:W-:Y:S04]  /*de90*/  STS [R20.X4+0x8450], R151 ;  /* 0x0084509714007388 */ /* 0x0003e80000004800 */
[----:B------:R2:W-:Y:S04]  /*dea0*/  STS [R20.X4+0x8454], R183 ;  /* 0x008454b714007388 */ /* 0x0005e80000004800 */
[----:B------:R2:W-:Y:S01]  /*deb0*/  STS [R20.X4+0x8458], R185 ;  /* 0x008458b914007388 */ /* 0x0005e20000004800 */
[----:B-1----:R-:W-:-:S03]  /*dec0*/  FMUL.FTZ R151, R31, R17 ;  /* 0x000000111f977220 */ /* 0x002fc60000410000 */
[----:B------:R2:W-:Y:S01]  /*ded0*/  STS [R20.X4+0x8460], R187 ;  /* 0x008460bb14007388 */ /* 0x0005e20000004800 */
[----:B------:R-:W-:-:S03]  /*dee0*/  FFMA.FTZ R31, R125, UR35, R4 ;  /* 0x000000237d1f7c23 */ /* 0x000fc60008010004 */
        /* <DEDUP_REMOVED lines=60> */
.L_x_1818:
[----:B0-234-:R-:W-:Y:S05]  /*e2b0*/  BSYNC B0 ;  /* 0x0000000000007941 */ /* 0x01dfea0003800000 */
.L_x_1817:
        /* <DEDUP_REMOVED lines=67> */
.L_x_1820:
[----:B0-----:R-:W-:Y:S05]  /*e6f0*/  BSYNC B0 ;  /* 0x0000000000007941 */ /* 0x001fea0003800000 */
.L_x_1819:
[----:B------:R0:W1:Y:S01]  /*e700*/  LDS R3, [R28.X4+0x8800] ;  /* 0x008800001c037984 */ /* 0x0000620000004800 */
[----:B------:R-:W-:Y:S01]  /*e710*/  BSSY B0, `(.L_x_1821) ;  /* 0x0000004000007945 */ /* 0x000fe20003800000 */
[----:B------:R-:W-:Y:S05]  /*e720*/  @!P1 BRA `(.L_x_1822) ;  /* 0x0000002000009947 */ /* 0x000fea0003800000 */
[----:B------:R2:W-:Y:S04]  /*e730*/  RED.E.ADD.F32.FTZ.RN.STRONG.GPU [R4.64+-0x3c00], R68 ;  /* 0xffc400440400798e */ /* 0x0005e8000c10e7a8 */
[----:B-1----:R2:W-:Y:S02]  /*e740*/  RED.E.ADD.F32.FTZ.RN.STRONG.GPU [R16.64+-0x3c00], R3 ;  /* 0xffc400031000798e */ /* 0x0025e4000c10e7a8 */
.L_x_1822:
[----:B------:R-:W-:Y:S05]  /*e750*/  BSYNC B0 ;  /* 0x0000000000007941 */ /* 0x000fea0003800000 */
.L_x_1821:
[----:B-12---:R1:W2:Y:S01]  /*e760*/  LDS R3, [R30.X4+0x8a00] ;  /* 0x008a00001e037984 */ /* 0x0062a20000004800 */
[----:B------:R-:W-:Y:S01]  /*e770*/  BSSY B0, `(.L_x_1823) ;  /* 0x0000004000007945 */ /* 0x000fe20003800000 */
[----:B------:R-:W-:Y:S05]  /*e780*/  @!P2 BRA `(.L_x_1824) ;  /* 0x000000200000a947 */ /* 0x000fea0003800000 */
[----:B------:R3:W-:Y:S04]  /*e790*/  RED.E.ADD.F32.FTZ.RN.STRONG.GPU [R4.64+-0x3a00], R69 ;  /* 0xffc600450400798e */ /* 0x0007e8000c10e7a8 */
[----:B--2---:R3:W-:Y:S02]  /*e7a0*/  RED.E.ADD.F32.FTZ.RN.STRONG.GPU [R16.64+-0x3a00], R3 ;  /* 0xffc600031000798e */ /* 0x0047e4000c10e7a8 */
.L_x_1824:
[----:B------:R-:W-:Y:S05]  /*e7b0*/  BSYNC B0 ;  /* 0x0000000000007941 */ /* 0x000fea0003800000 */
.L_x_1823:
[----:B------:R-:W4:Y:S01]  /*e7c0*/  LDS R33, [R33.X4+0x8c00] ;  /* 0x008c000021217984 */ /* 0x000f220000004800 */
        /* <DEDUP_REMOVED lines=10> */
[----:B----4-:R0:W-:Y:S02]  /*e870*/  RED.E.ADD.F32.FTZ.RN.STRONG.GPU [R16.64+-0x3800], R33 ;  /* 0xffc800211000798e */ /* 0x0101e4000c10e7a8 */
.L_x_1826:
[----:B------:R-:W-:Y:S05]  /*e880*/  BSYNC B0 ;  /* 0x0000000000007941 */ /* 0x000fea0003800000 */
.L_x_1825:
[----:B--23--:R2:W3:Y:S01]  /*e890*/  LDS R3, [R34.X4+0x8e00] ;  /* 0x008e000022037984 */ /* 0x00c4e20000004800 */
[----:B------:R-:W-:Y:S01]  /*e8a0*/  BSSY B0, `(.L_x_1827) ;  /* 0x0000004000007945 */ /* 0x000fe20003800000 */
[----:B------:R-:W-:Y:S05]  /*e8b0*/  @!P0 BRA `(.L_x_1828) ;  /* 0x0000002000008947 */ /* 0x000fea0003800000 */
[----:B------:R0:W-:Y:S04]  /*e8c0*/  RED.E.ADD.F32.FTZ.RN.STRONG.GPU [R4.64+-0x3600], R71 ;  /* 0xffca00470400798e */ /* 0x0001e8000c10e7a8 */
[----:B---3--:R0:W-:Y:S02]  /*e8d0*/  RED.E.ADD.F32.FTZ.RN.STRONG.GPU [R16.64+-0x3600], R3 ;  /* 0xffca00031000798e */ /* 0x0081e4000c10e7a8 */
.L_x_1828:
[----:B------:R-:W-:Y:S05]  /*e8e0*/  BSYNC B0 ;  /* 0x0000000000007941 */ /* 0x000fea0003800000 */
.L_x_1827:
[----:B------:R-:W0:Y:S01]  /*e8f0*/  LDS R35, [R35.X4+0x9000] ;  /* 0x0090000023237984 */ /* 0x000e220000004800 */
[----:B------:R-:W-:Y:S01]  /*e900*/  BSSY B0, `(.L_x_1829) ;  /* 0x0000004000007945 */ /* 0x000fe20003800000 */
[----:B------:R-:W-:Y:S05]  /*e910*/  @!P1 BRA `(.L_x_1830) ;  /* 0x0000002000009947 */ /* 0x000fea0003800000 */
[----:B------:R1:W-:Y:S04]  /*e920*/  RED.E.ADD.F32.FTZ.RN.STRONG.GPU [R4.64+-0x3400], R72 ;  /* 0xffcc00480400798e */ /* 0x0003e8000c10e7a8 */
[----:B0-----:R1:W-:Y:S02]  /*e930*/  RED.E.ADD.F32.FTZ.RN.STRONG.GPU [R16.64+-0x3400], R35 ;  /* 0xffcc00231000798e */ /* 0x0013e4000c10e7a8 */
.L_x_1830:
[----:B------:R-:W-:Y:S05]  /*e940*/  BSYNC B0 ;  /* 0x0000000000007941 */ /* 0x000fea0003800000 */
.L_x_1829:
[----:B0--3--:R0:W3:Y:S01]  /*e950*/  LDS R3, [R36.X4+0x9200] ;  /* 0x0092000024037984 */ /* 0x0090e20000004800 */
[----:B------:R-:W-:Y:S01]  /*e960*/  BSSY B0, `(.L_x_1831) ;  /* 0x0000004000007945 */ /* 0x000fe20003800000 */
[----:B------:R-:W-:Y:S05]  /*e970*/  @!P2 BRA `(.L_x_1832) ;  /* 0x000000200000a947 */ /* 0x000fea0003800000 */
[----:B------:R0:W-:Y:S04]  /*e980*/  RED.E.ADD.F32.FTZ.RN.STRONG.GPU [R4.64+-0x3200], R73 ;  /* 0xffce00490400798e */ /* 0x0001e8000c10e7a8 */
[----:B---3--:R0:W-:Y:S02]  /*e990*/  RED.E.ADD.F32.FTZ.RN.STRONG.GPU [R16.64+-0x3200], R3 ;  /* 0xffce00031000798e */ /* 0x0081e4000c10e7a8 */
.L_x_1832:
[----:B------:R-:W-:Y:S05]  /*e9a0*/  BSYNC B0 ;  /* 0x0000000000007941 */ /* 0x000fea0003800000 */
.L_x_1831:
[----:B------:R-:W0:Y:S01]  /*e9b0*/  LDS R43, [R43.X4+0x9400] ;  /* 0x009400002b2b7984 */ /* 0x000e220000004800 */
[----:B------:R-:W-:Y:S01]  /*e9c0*/  BSSY B0, `(.L_x_1833) ;  /* 0x0000004000007945 */ /* 0x000fe20003800000 */
[----:B------:R-:W-:Y:S05]  /*e9d0*/  @!P3 BRA `(.L_x_1834) ;  /* 0x000000200000b947 */ /* 0x000fea0003800000 */
[----:B------:R1:W-:Y:S04]  /*e9e0*/  RED.E.ADD.F32.FTZ.RN.STRONG.GPU [R4.64+-0x3000], R74 ;  /* 0xffd0004a0400798e */ /* 0x0003e8000c10e7a8 */
[----:B0-----:R1:W-:Y:S02]  /*e9f0*/  RED.E.ADD.F32.FTZ.RN.STRONG.GPU [R16.64+-0x3000], R43 ;  /* 0xffd0002b1000798e */ /* 0x0013e4000c10e7a8 */
.L_x_1834:
[----:B------:R-:W-:Y:S05]  /*ea00*/  BSYNC B0 ;  /* 0x0000000000007941 */ /* 0x000fea0003800000 */
.L_x_1833:
[----:B0--3--:R0:W3:Y:S01]  /*ea10*/  LDS R3, [R44.X4+0x9600] ;  /* 0x009600002c037984 */ /* 0x0090e20000004800 */
[----:B------:R-:W-:Y:S01]  /*ea20*/  BSSY B0, `(.L_x_1835) ;  /* 0x0000004000007945 */ /* 0x000fe20003800000 */
[----:B------:R-:W-:Y:S05]  /*ea30*/  @!P4 BRA `(.L_x_1836) ;  /* 0x000000200000c947 */ /* 0x000fea0003800000 */
[----:B------:R0:W-:Y:S04]  /*ea40*/  RED.E.ADD.F32.FTZ.RN.STRONG.GPU [R4.64+-0x2e00], R75 ;  /* 0xffd2004b0400798e */ /* 0x0001e8000c10e7a8 */
[----:B---3--:R0:W-:Y:S02]  /*ea50*/  RED.E.ADD.F32.FTZ.RN.STRONG.GPU [R16.64+-0x2e00], R3 ;  /* 0xffd200031000798e */ /* 0x0081e4000c10e7a8 */
.L_x_1836:
[----:B------:R-:W-:Y:S05]  /*ea60*/  BSYNC B0 ;  /* 0x0000000000007941 */ /* 0x000fea0003800000 */
.L_x_1835:
[----:B------:R-:W0:Y:S01]  /*ea70*/  LDS R45, [R45.X4+0x9800] ;  /* 0x009800002d2d7984 */ /* 0x000e220000004800 */
[----:B------:R-:W-:Y:S01]  /*ea80*/  BSSY B0, `(.L_x_1837) ;  /* 0x0000004000007945 */ /* 0x000fe20003800000 */
[----:B------:R-:W-:Y:S05]  /*ea90*/  @!P5 BRA `(.L_x_1838) ;  /* 0x000000200000d947 */ /* 0x000fea0003800000 */
[----:B------:R1:W-:Y:S04]  /*eaa0*/  RED.E.ADD.F32.FTZ.RN.STRONG.GPU [R4.64+-0x2c00], R76 ;  /* 0xffd4004c0400798e */ /* 0x0003e8000c10e7a8 */
[----:B0-----:R1:W-:Y:S02]  /*eab0*/  RED.E.ADD.F32.FTZ.RN.STRONG.GPU [R16.64+-0x2c00], R45 ;  /* 0xffd4002d1000798e */ /* 0x0013e4000c10e7a8 */
.L_x_1838:
[----:B------:R-:W-:Y:S05]  /*eac0*/  BSYNC B0 ;  /* 0x0000000000007941 */ /* 0x000fea0003800000 */
.L_x_1837:
[----:B0--3--:R0:W3:Y:S01]  /*ead0*/  LDS R3, [R46.X4+0x9a00] ;  /* 0x009a00002e037984 */ /* 0x0090e20000004800 */
        /* <DEDUP_REMOVED lines=10> */
[----:B---3--:R0:W-:Y:S02]  /*eb80*/  RED.E.ADD.F32.FTZ.RN.STRONG.GPU [R16.64+-0x2a00], R3 ;  /* 0xffd600031000798e */ /* 0x0081e4000c10e7a8 */
.L_x_1840:
[----:B0-----:R-:W-:Y:S05]  /*eb90*/  BSYNC B0 ;  /* 0x0000000000007941 */ /* 0x001fea0003800000 */
.L_x_1839:
[----:B------:R-:W0:Y:S01]  /*eba0*/  LDS R47, [R47.X4+0x9c00] ;  /* 0x009c00002f2f7984 */ /* 0x000e220000004800 */
[----:B------:R-:W-:Y:S01]  /*ebb0*/  BSSY B0, `(.L_x_1841) ;  /* 0x0000004000007945 */ /* 0x000fe20003800000 */
[----:B------:R-:W-:Y:S05]  /*ebc0*/  @!P0 BRA `(.L_x_1842) ;  /* 0x0000002000008947 */ /* 0x000fea0003800000 */
[----:B------:R1:W-:Y:S04]  /*ebd0*/  RED.E.ADD.F32.FTZ.RN.STRONG.GPU [R4.64+-0x2800], R78 ;  /* 0xffd8004e0400798e */ /* 0x0003e8000c10e7a8 */
[----:B0-----:R1:W-:Y:S02]  /*ebe0*/  RED.E.ADD.F32.FTZ.RN.STRONG.GPU [R16.64+-0x2800], R47 ;  /* 0xffd8002f1000798e */ /* 0x0013e4000c10e7a8 */
.L_x_1842:
[----:B------:R-:W-:Y:S05]  /*ebf0*/  BSYNC B0 ;  /* 0x0000000000007941 */ /* 0x000fea0003800000 */
.L_x_1841:
[----:B---3--:R3:W1:Y:S01]  /*ec00*/  LDS R3, [R48.X4+0x9e00] ;  /* 0x009e000030037984 */ /* 0x0086620000004800 */
[----:B------:R-:W-:Y:S01]  /*ec10*/  BSSY B0, `(.L_x_1843) ;  /* 0x0000004000007945 */ /* 0x000fe20003800000 */
[----:B------:R-:W-:Y:S05]  /*ec20*/  @!P1 BRA `(.L_x_1844) ;  /* 0x0000002000009947 */ /* 0x000fea0003800000 */
[----:B------:R2:W-:Y:S04]  /*ec30*/  RED.E.ADD.F32.FTZ.RN.STRONG.GPU [R4.64+-0x2600], R79 ;  /* 0xffda004f0400798e */ /* 0x0005e8000c10e7a8 */
[----:B-1----:R2:W-:Y:S02]  /*ec40*/  RED.E.ADD.F32.FTZ.RN.STRONG.GPU [R16.64+-0x2600], R3 ;  /* 0xffda00031000798e */ /* 0x0025e4000c10e7a8 */
.L_x_1844:
[----:B------:R-:W-:Y:S05]  /*ec50*/  BSYNC B0 ;  /* 0x0000000000007941 */ /* 0x000fea0003800000 */
.L_x_1843:
[----:B------:R-:W2:Y:S01]  /*ec60*/  LDS R49, [R49.X4+0xa000] ;  /* 0x00a0000031317984 */ /* 0x000ea20000004800 */
[----:B------:R-:W-:Y:S01]  /*ec70*/  BSSY B0, `(.L_x_1845) ;  /* 0x0000004000007945 */ /* 0x000fe20003800000 */
[----:B------:R-:W-:Y:S05]  /*ec80*/  @!P2 BRA `(.L_x_1846) ;  /* 0x000000200000a947 */ /* 0x000fea0003800000 */
[----:B------:R3:W-:Y:S04]  /*ec90*/  RED.E.ADD.F32.FTZ.RN.STRONG.GPU [R4.64+-0x2400], R80 ;  /* 0xffdc00500400798e */ /* 0x0007e8000c10e7a8 */
[----:B--2---:R3:W-:Y:S02]  /*eca0*/  RED.E.ADD.F32.FTZ.RN.STRONG.GPU [R16.64+-0x2400], R49 ;  /* 0xffdc00311000798e */ /* 0x0047e4000c10e7a8 */
.L_x_1846:
[----:B------:R-:W-:Y:S05]  /*ecb0*/  BSYNC B0 ;  /* 0x0000000000007941 */ /* 0x000fea0003800000 */
.L_x_1845:
[----:B-12---:R1:W2:Y:S01]  /*ecc0*/  LDS R3, [R50.X4+0xa200] ;  /* 0x00a2000032037984 */ /* 0x0062a20000004800 */
[----:B------:R-:W-:Y:S01]  /*ecd0*/  BSSY B0, `(.L_x_1847) ;  /* 0x0000004000007945 */ /* 0x000fe20003800000 */
[----:B------:R-:W-:Y:S05]  /*ece0*/  @!P3 BRA `(.L_x_1848) ;  /* 0x000000200000b947 */ /* 0x000fea0003800000 */
[----:B------:R1:W-:Y:S04]  /*ecf0*/  RED.E.ADD.F32.FTZ.RN.STRONG.GPU [R4.64+-0x2200], R81 ;  /* 0xffde00510400798e */ /* 0x0003e8000c10e7a8 */
[----:B--2---:R1:W-:Y:S02]  /*ed00*/  RED.E.ADD.F32.FTZ.RN.STRONG.GPU [R16.64+-0x2200], R3 ;  /* 0xffde00031000798e */ /* 0x0043e4000c10e7a8 */
.L_x_1848:
[----:B------:R-:W-:Y:S05]  /*ed10*/  BSYNC B0 ;  /* 0x0000000000007941 */ /* 0x000fea0003800000 */
.L_x_1847:
[----:B------:R-:W1:Y:S01]  /*ed20*/  LDS R51, [R51.X4+0xa400] ;  /* 0x00a4000033337984 */ /* 0x000e620000004800 */
[----:B------:R-:W-:Y:S01]  /*ed30*/  BSSY B0, `(.L_x_1849) ;  /* 0x0000004000007945 */ /* 0x000fe20003800000 */
[----:B------:R-:W-:Y:S05]  /*ed40*/  @!P4 BRA `(.L_x_1850) ;  /* 0x000000200000c947 */ /* 0x000fea0003800000 */
[----:B------:R3:W-:Y:S04]  /*ed50*/  RED.E.ADD.F32.FTZ.RN.STRONG.GPU [R4.64+-0x2000], R82 ;  /* 0xffe000520400798e */ /* 0x0007e8000c10e7a8 */
[----:B-1----:R3:W-:Y:S02]  /*ed60*/  RED.E.ADD.F32.FTZ.RN.STRONG.GPU [R16.64+-0x2000], R51 ;  /* 0xffe000331000798e */ /* 0x0027e4000c10e7a8 */
.L_x_1850:
[----:B------:R-:W-:Y:S05]  /*ed70*/  BSYNC B0 ;  /* 0x0000000000007941 */ /* 0x000fea0003800000 */
.L_x_1849:
[----:B-12---:R1:W2:Y:S01]  /*ed80*/  LDS R3, [R52.X4+0xa600] ;  /* 0x00a6000034037984 */ /* 0x0062a20000004800 */
[----:B------:R-:W-:Y:S01]  /*ed90*/  BSSY B0, `(.L_x_1851) ;  /* 0x0000004000007945 */ /* 0x000fe20003800000 */
[----:B------:R-:W-:Y:S05]  /*eda0*/  @!P5 BRA `(.L_x_1852) ;  /* 0x000000200000d947 */ /* 0x000fea0003800000 */
[----:B------:R1:W-:Y:S04]  /*edb0*/  RED.E.ADD.F32.FTZ.RN.STRONG.GPU [R4.64+-0x1e00], R94 ;  /* 0xffe2005e0400798e */ /* 0x0003e8000c10e7a8 */
[----:B--2---:R1:W-:Y:S02]  /*edc0*/  RED.E.ADD.F32.FTZ.RN.STRONG.GPU [R16.64+-0x1e00], R3 ;  /* 0xffe200031000798e */ /* 0x0043e4000c10e7a8 */
.L_x_1852:
[----:B------:R-:W-:Y:S05]  /*edd0*/  BSYNC B0 ;  /* 0x0000000000007941 */ /* 0x000fea0003800000 */
.L_x_1851:
        /* <DEDUP_REMOVED lines=12> */
.L_x_1854:
[----:B------:R-:W-:Y:S05]  /*eea0*/  BSYNC B0 ;  /* 0x0000000000007941 */ /* 0x000fea0003800000 */
.L_x_1853:
[----:B-12---:R1:W2:Y:S01]  /*eeb0*/  LDS R3, [R54.X4+0xaa00] ;  /* 0x00aa000036037984 */ /* 0x0062a20000004800 */
[----:B------:R-:W-:Y:S01]  /*eec0*/  BSSY B0, `(.L_x_1855) ;  /* 0x0000004000007945 */ /* 0x000fe20003800000 */
[----:B------:R-:W-:Y:S05]  /*eed0*/  @!P0 BRA `(.L_x_1856) ;  /* 0x0000002000008947 */ /* 0x000fea0003800000 */
[----:B------:R1:W-:Y:S04]  /*eee0*/  RED.E.ADD.F32.FTZ.RN.STRONG.GPU [R4.64+-0x1a00], R130 ;  /* 0xffe600820400798e */ /* 0x0003e8000c10e7a8 */
[----:B--2---:R1:W-:Y:S02]  /*eef0*/  RED.E.ADD.F32.FTZ.RN.STRONG.GPU [R16.64+-0x1a00], R3 ;  /* 0xffe600031000798e */ /* 0x0043e4000c10e7a8 */
.L_x_1856:
[----:B------:R-:W-:Y:S05]  /*ef00*/  BSYNC B0 ;  /* 0x0000000000007941 */ /* 0x000fea0003800000 */
.L_x_1855:
[----:B------:R-:W1:Y:S01]  /*ef10*/  LDS R55, [R55.X4+0xac00] ;  /* 0x00ac000037377984 */ /* 0x000e620000004800 */
[----:B------:R-:W-:Y:S01]  /*ef20*/  BSSY B0, `(.L_x_1857) ;  /* 0x0000004000007945 */ /* 0x000fe20003800000 */
[----:B------:R-:W-:Y:S05]  /*ef30*/  @!P1 BRA `(.L_x_1858) ;  /* 0x0000002000009947 */ /* 0x000fea0003800000 */
[----:B------:R3:W-:Y:S04]  /*ef40*/  RED.E.ADD.F32.FTZ.RN.STRONG.GPU [R4.64+-0x1800], R131 ;  /* 0xffe800830400798e */ /* 0x0007e8000c10e7a8 */
[----:B-1----:R3:W-:Y:S02]  /*ef50*/  RED.E.ADD.F32.FTZ.RN.STRONG.GPU [R16.64+-0x1800], R55 ;  /* 0xffe800371000798e */ /* 0x0027e4000c10e7a8 */
.L_x_1858:
[----:B------:R-:W-:Y:S05]  /*ef60*/  BSYNC B0 ;  /* 0x0000000000007941 */ /* 0x000fea0003800000 */
.L_x_1857:
[----:B-12---:R1:W2:Y:S01]  /*ef70*/  LDS R3, [R56.X4+0xae00] ;  /* 0x00ae000038037984 */ /* 0x0062a20000004800 */
[----:B------:R-:W-:Y:S01]  /*ef80*/  BSSY B0, `(.L_x_1859) ;  /* 0x0000004000007945 */ /* 0x000fe20003800000 */
[----:B------:R-:W-:Y:S05]  /*ef90*/  @!P2 BRA `(.L_x_1860) ;  /* 0x000000200000a947 */ /* 0x000fea0003800000 */
[----:B------:R1:W-:Y:S04]  /*efa0*/  RED.E.ADD.F32.FTZ.RN.STRONG.GPU [R4.64+-0x1600], R132 ;  /* 0xffea00840400798e */ /* 0x0003e8000c10e7a8 */
[----:B--2---:R1:W-:Y:S02]  /*efb0*/  RED.E.ADD.F32.FTZ.RN.STRONG.GPU [R16.64+-0x1600], R3 ;  /* 0xffea00031000798e */ /* 0x0043e4000c10e7a8 */
.L_x_1860:
[----:B------:R-:W-:Y:S05]  /*efc0*/  BSYNC B0 ;  /* 0x0000000000007941 */ /* 0x000fea0003800000 */
.L_x_1859:
[----:B------:R-:W1:Y:S01]  /*efd0*/  LDS R57, [R57.X4+0xb000] ;  /* 0x00b0000039397984 */ /* 0x000e620000004800 */
[----:B------:R-:W-:Y:S01]  /*efe0*/  BSSY B0, `(.L_x_1861) ;  /* 0x0000004000007945 */ /* 0x000fe20003800000 */
[----:B------:R-:W-:Y:S05]  /*eff0*/  @!P3 BRA `(.L_x_1862) ;  /* 0x000000200000b947 */ /* 0x000fea0003800000 */
[----:B------:R3:W-:Y:S04]  /*f000*/  RED.E.ADD.F32.FTZ.RN.STRONG.GPU [R4.64+-0x1400], R133 ;  /* 0xffec00850400798e */ /* 0x0007e8000c10e7a8 */
[----:B-1----:R3:W-:Y:S02]  /*f010*/  RED.E.ADD.F32.FTZ.RN.STRONG.GPU [R16.64+-0x1400], R57 ;  /* 0xffec00391000798e */ /* 0x0027e4000c10e7a8 */
.L_x_1862:
[----:B------:R-:W-:Y:S05]  /*f020*/  BSYNC B0 ;  /* 0x0000000000007941 */ /* 0x000fea0003800000 */
.L_x_1861:
[----:B-12---:R1:W2:Y:S01]  /*f030*/  LDS R3, [R58.X4+0xb200] ;  /* 0x00b200003a037984 */ /* 0x0062a20000004800 */
[----:B------:R-:W-:Y:S01]  /*f040*/  BSSY B0, `(.L_x_1863) ;  /* 0x0000004000007945 */ /* 0x000fe20003800000 */
[----:B------:R-:W-:Y:S05]  /*f050*/  @!P4 BRA `(.L_x_1864) ;  /* 0x000000200000c947 */ /* 0x000fea0003800000 */
[----:B------:R1:W-:Y:S04]  /*f060*/  RED.E.ADD.F32.FTZ.RN.STRONG.GPU [R4.64+-0x1200], R134 ;  /* 0xffee00860400798e */ /* 0x0003e8000c10e7a8 */
[----:B--2---:R1:W-:Y:S02]  /*f070*/  RED.E.ADD.F32.FTZ.RN.STRONG.GPU [R16.64+-0x1200], R3 ;  /* 0xffee00031000798e */ /* 0x0043e4000c10e7a8 */
.L_x_1864:
[----:B------:R-:W-:Y:S05]  /*f080*/  BSYNC B0 ;  /* 0x0000000000007941 */ /* 0x000fea0003800000 */
.L_x_1863:
[----:B------:R-:W1:Y:S01]  /*f090*/  LDS R59, [R59.X4+0xb400] ;  /* 0x00b400003b3b7984 */ /* 0x000e620000004800 */
[----:B------:R-:W-:Y:S01]  /*f0a0*/  BSSY B0, `(.L_x_1865) ;  /* 0x0000004000007945 */ /* 0x000fe20003800000 */
[----:B------:R-:W-:Y:S05]  /*f0b0*/  @!P5 BRA `(.L_x_1866) ;  /* 0x000000200000d947 */ /* 0x000fea0003800000 */
[----:B------:R3:W-:Y:S04]  /*f0c0*/  RED.E.ADD.F32.FTZ.RN.STRONG.GPU [R4.64+-0x1000], R135 ;  /* 0xfff000870400798e */ /* 0x0007e8000c10e7a8 */
[----:B-1----:R3:W-:Y:S02]  /*f0d0*/  RED.E.ADD.F32.FTZ.RN.STRONG.GPU [R16.64+-0x1000], R59 ;  /* 0xfff0003b1000798e */ /* 0x0027e4000c10e7a8 */
.L_x_1866:
[----:B------:R-:W-:Y:S05]  /*f0e0*/  BSYNC B0 ;  /* 0x0000000000007941 */ /* 0x000fea0003800000 */
.L_x_1865:
        /* <DEDUP_REMOVED lines=12> */
.L_x_1868:
[----:B-1----:R-:W-:Y:S05]  /*f1b0*/  BSYNC B0 ;  /* 0x0000000000007941 */ /* 0x002fea0003800000 */
.L_x_1867:
[----:B------:R-:W1:Y:S01]  /*f1c0*/  LDS R61, [R61.X4+0xb800] ;  /* 0x00b800003d3d7984 */ /* 0x000e620000004800 */
[----:B------:R-:W-:Y:S01]  /*f1d0*/  BSSY B0, `(.L_x_1869) ;  /* 0x0000004000007945 */ /* 0x000fe20003800000 */
[----:B------:R-:W-:Y:S05]  /*f1e0*/  @!P0 BRA `(.L_x_1870) ;  /* 0x0000002000008947 */ /* 0x000fea0003800000 */
[----:B------:R3:W-:Y:S04]  /*f1f0*/  RED.E.ADD.F32.FTZ.RN.STRONG.GPU [R4.64+-0xc00], R137 ;  /* 0xfff400890400798e */ /* 0x0007e8000c10e7a8 */
[----:B-1----:R3:W-:Y:S02]  /*f200*/  RED.E.ADD.F32.FTZ.RN.STRONG.GPU [R16.64+-0xc00], R61 ;  /* 0xfff4003d1000798e */ /* 0x0027e4000c10e7a8 */
.L_x_1870:
[----:B------:R-:W-:Y:S05]  /*f210*/  BSYNC B0 ;  /* 0x0000000000007941 */ /* 0x000fea0003800000 */
.L_x_1869:
[----:B--2---:R2:W3:Y:S01]  /*f220*/  LDS R3, [R62.X4+0xba00] ;  /* 0x00ba00003e037984 */ /* 0x0044e20000004800 */
[----:B------:R-:W-:Y:S01]  /*f230*/  BSSY B0, `(.L_x_1871) ;  /* 0x0000004000007945 */ /* 0x000fe20003800000 */
[----:B------:R-:W-:Y:S05]  /*f240*/  @!P1 BRA `(.L_x_1872) ;  /* 0x0000002000009947 */ /* 0x000fea0003800000 */
[----:B------:R2:W-:Y:S04]  /*f250*/  RED.E.ADD.F32.FTZ.RN.STRONG.GPU [R4.64+-0xa00], R138 ;  /* 0xfff6008a0400798e */ /* 0x0005e8000c10e7a8 */
[----:B---3--:R2:W-:Y:S02]  /*f260*/  RED.E.ADD.F32.FTZ.RN.STRONG.GPU [R16.64+-0xa00], R3 ;  /* 0xfff600031000798e */ /* 0x0085e4000c10e7a8 */
.L_x_1872:
[----:B------:R-:W-:Y:S05]  /*f270*/  BSYNC B0 ;  /* 0x0000000000007941 */ /* 0x000fea0003800000 */
.L_x_1871:
[----:B------:R-:W2:Y:S01]  /*f280*/  LDS R63, [R63.X4+0xbc00] ;  /* 0x00bc00003f3f7984 */ /* 0x000ea20000004800 */
[----:B------:R-:W-:Y:S01]  /*f290*/  BSSY B0, `(.L_x_1873) ;  /* 0x0000004000007945 */ /* 0x000fe20003800000 */
[----:B------:R-:W-:Y:S05]  /*f2a0*/  @!P2 BRA `(.L_x_1874) ;  /* 0x000000200000a947 */ /* 0x000fea0003800000 */
[----:B------:R4:W-:Y:S04]  /*f2b0*/  RED.E.ADD.F32.FTZ.RN.STRONG.GPU [R4.64+-0x800], R139 ;  /* 0xfff8008b0400798e */ /* 0x0009e8000c10e7a8 */
[----:B--2---:R4:W-:Y:S02]  /*f2c0*/  RED.E.ADD.F32.FTZ.RN.STRONG.GPU [R16.64+-0x800], R63 ;  /* 0xfff8003f1000798e */ /* 0x0049e4000c10e7a8 */
.L_x_1874:
[----:B------:R-:W-:Y:S05]  /*f2d0*/  BSYNC B0 ;  /* 0x0000000000007941 */ /* 0x000fea0003800000 */
.L_x_1873:
[----:B--23--:R2:W3:Y:S01]  /*f2e0*/  LDS R3, [R64.X4+0xbe00] ;  /* 0x00be000040037984 */ /* 0x00c4e20000004800 */
[----:B------:R-:W-:Y:S01]  /*f2f0*/  BSSY B0, `(.L_x_1875) ;  /* 0x0000004000007945 */ /* 0x000fe20003800000 */
[----:B------:R-:W-:Y:S05]  /*f300*/  @!P3 BRA `(.L_x_1876) ;  /* 0x000000200000b947 */ /* 0x000fea0003800000 */
[----:B------:R2:W-:Y:S04]  /*f310*/  RED.E.ADD.F32.FTZ.RN.STRONG.GPU [R4.64+-0x600], R140 ;  /* 0xfffa008c0400798e */ /* 0x0005e8000c10e7a8 */
[----:B---3--:R2:W-:Y:S02]  /*f320*/  RED.E.ADD.F32.FTZ.RN.STRONG.GPU [R16.64+-0x600], R3 ;  /* 0xfffa00031000798e */ /* 0x0085e4000c10e7a8 */
.L_x_1876:
[----:B------:R-:W-:Y:S05]  /*f330*/  BSYNC B0 ;  /* 0x0000000000007941 */ /* 0x000fea0003800000 */
.L_x_1875:
[----:B------:R-:W2:Y:S01]  /*f340*/  LDS R65, [R65.X4+0xc000] ;  /* 0x00c0000041417984 */ /* 0x000ea20000004800 */
[----:B------:R-:W-:Y:S01]  /*f350*/  BSSY B0, `(.L_x_1877) ;  /* 0x0000004000007945 */ /* 0x000fe20003800000 */
[----:B------:R-:W-:Y:S05]  /*f360*/  @!P4 BRA `(.L_x_1878) ;  /* 0x000000200000c947 */ /* 0x000fea0003800000 */
[----:B------:R4:W-:Y:S04]  /*f370*/  RED.E.ADD.F32.FTZ.RN.STRONG.GPU [R4.64+-0x400], R141 ;  /* 0xfffc008d0400798e */ /* 0x0009e8000c10e7a8 */
[----:B--2---:R4:W-:Y:S02]  /*f380*/  RED.E.ADD.F32.FTZ.RN.STRONG.GPU [R16.64+-0x400], R65 ;  /* 0xfffc00411000798e */ /* 0x0049e4000c10e7a8 */
.L_x_1878:
[----:B------:R-:W-:Y:S05]  /*f390*/  BSYNC B0 ;  /* 0x0000000000007941 */ /* 0x000fea0003800000 */
.L_x_1877:
[----:B--23--:R2:W3:Y:S01]  /*f3a0*/  LDS R3, [R66.X4+0xc200] ;  /* 0x00c2000042037984 */ /* 0x00c4e20000004800 */
[----:B------:R-:W-:Y:S01]  /*f3b0*/  BSSY B0, `(.L_x_1879) ;  /* 0x0000004000007945 */ /* 0x000fe20003800000 */
[----:B------:R-:W-:Y:S05]  /*f3c0*/  @!P5 BRA `(.L_x_1880) ;  /* 0x000000200000d947 */ /* 0x000fea0003800000 */
[----:B------:R2:W-:Y:S04]  /*f3d0*/  RED.E.ADD.F32.FTZ.RN.STRONG.GPU [R4.64+-0x200], R142 ;  /* 0xfffe008e0400798e */ /* 0x0005e8000c10e7a8 */
[----:B---3--:R2:W-:Y:S02]  /*f3e0*/  RED.E.ADD.F32.FTZ.RN.STRONG.GPU [R16.64+-0x200], R3 ;  /* 0xfffe00031000798e */ /* 0x0085e4000c10e7a8 */
.L_x_1880:
[----:B------:R-:W-:Y:S05]  /*f3f0*/  BSYNC B0 ;  /* 0x0000000000007941 */ /* 0x000fea0003800000 */
.L_x_1879:
[----:B--2-4-:R-:W2:Y:S01]  /*f400*/  SHFL.DOWN PT, R5, R0, 0x1, 0x1f ;  /* 0x08201f0000057f89 */ /* 0x014ea200000e0000 */
[----:B------:R-:W-:Y:S01]  /*f410*/  ISETP.GT.AND P0, PT, R121, 0x1e, PT ;  /* 0x0000001e7900780c */ /* 0x000fe20003f04270 */
[----:B------:R-:W-:Y:S01]  /*f420*/  FMUL.FTZ R39, R39, R126 ;  /* 0x0000007e27277220 */ /* 0x000fe20000410000 */
[----:B------:R-:W-:Y:S01]  /*f430*/  ISETP.NE.AND P1, PT, R121, RZ, PT ;  /* 0x000000ff7900720c */ /* 0x000fe20003f25270 */
[----:B---3--:R-:W3:Y:S01]  /*f440*/  SHFL.DOWN PT, R3, R2, 0x1, 0x1f ;  /* 0x08201f0002037f89 */ /* 0x008ee200000e0000 */
        /* <DEDUP_REMOVED lines=26> */
[----:B------:R-:W-:Y:S02]  /*f5f0*/  FFMA.FTZ R40, R25, R40, R31 ;  /* 0x0000002819287223 */ /* 0x000fe4000001001f */
[----:B------:R-:W-:Y:S02]  /*f600*/  FFMA.FTZ R145, R26, R41, R145 ;  /* 0x000000291a917223 */ /* 0x000fe40000010091 */
[----:B--2---:R-:W-:Y:S02]  /*f610*/  @!P0 FADD.FTZ R0, R0, R5 ;  /* 0x0000000500008221 */ /* 0x004fe40000010000 */
[----:B------:R-:W-:Y:S02]  /*f620*/  FADD.FTZ R197, R143, R197 ;  /* 0x000000c58fc57221 */ /* 0x000fe40000010000 */
[----:B---3--:R-:W-:Y:S01]  /*f630*/  @!P0 FADD.FTZ R2, R2, R3 ;  /* 0x0000000302028221 */ /* 0x008fe20000010000 */
[----:B------:R-:W2:Y:S01]  /*f640*/  SHFL.DOWN PT, R5, R0, 0x4, 0x1f ;  /* 0x08801f0000057f89 */ /* 0x000ea200000e0000 */
[----:B------:R-:W-:Y:S01]  /*f650*/  ISETP.GT.AND P0, PT, R121, 0x1b, PT ;  /* 0x0000001b7900780c */ /* 0x000fe20003f04270 */
[----:B------:R-:W-:-:S02]  /*f660*/  FFMA.FTZ R230, R29, R114, R230 ;  /* 0x000000721de67223 */ /* 0x000fc400000100e6 */
[----:B------:R-:W3:Y:S01]  /*f670*/  SHFL.DOWN PT, R3, R2, 0x4, 0x1f ;  /* 0x08801f0002037f89 */ /* 0x000ee200000e0000 */
[----:B------:R-:W-:Y:S02]  /*f680*/  FADD.FTZ R196, R7, R196 ;  /* 0x000000c407c47221 */ /* 0x000fe40000010000 */
[----:B------:R-:W-:Y:S02]  /*f690*/  FADD.FTZ R195, R32, R195 ;  /* 0x000000c320c37221 */ /* 0x000fe40000010000 */
[----:B------:R-:W-:Y:S02]  /*f6a0*/  FFMA.FTZ R232, R37, R116, R232 ;  /* 0x0000007425e87223 */ /* 0x000fe400000100e8 */
[----:B------:R-:W-:Y:S02]  /*f6b0*/  FADD.FTZ R168, R149, R168 ;  /* 0x000000a895a87221 */ /* 0x000fe40000010000 */
[----:B------:R-:W-:Y:S02]  /*f6c0*/  FFMA.FTZ R234, R41, R118, R234 ;  /* 0x0000007629ea7223 */ /* 0x000fe400000100ea */
[----:B------:R-:W-:-:S02]  /*f6d0*/  FADD.FTZ R167, R40, R167 ;  /* 0x000000a728a77221 */ /* 0x000fc40000010000 */
[----:B------:R-:W-:Y:S02]  /*f6e0*/  FADD.FTZ R166, R145, R166 ;  /* 0x000000a691a67221 */ /* 0x000fe40000010000 */
[----:B--2---:R-:W-:Y:S02]  /*f6f0*/  @!P0 FADD.FTZ R0, R0, R5 ;  /* 0x0000000500008221 */ /* 0x004fe40000010000 */
[----:B---3--:R-:W-:-:S03]  /*f700*/  @!P0 FADD.FTZ R2, R2, R3 ;  /* 0x0000000302028221 */ /* 0x008fc60000010000 */
[----:B------:R-:W2:Y:S01]  /*f710*/  SHFL.DOWN PT, R5, R0, 0x8, 0x1f ;  /* 0x09001f0000057f89 */ /* 0x000ea200000e0000 */
[----:B------:R-:W-:-:S03]  /*f720*/  ISETP.GT.AND P0, PT, R121, 0x17, PT ;  /* 0x000000177900780c */ /* 0x000fc60003f04270 */
[----:B------:R-:W3:Y:S10]  /*f730*/  SHFL.DOWN PT, R3, R2, 0x8, 0x1f ;  /* 0x09001f0002037f89 */ /* 0x000ef400000e0000 */
[----:B--2---:R-:W-:-:S02]  /*f740*/  @!P0 FADD.FTZ R0, R0, R5 ;  /* 0x0000000500008221 */ /* 0x004fc40000010000 */
[----:B---3--:R-:W-:-:S03]  /*f750*/  @!P0 FADD.FTZ R2, R2, R3 ;  /* 0x0000000302028221 */ /* 0x008fc60000010000 */
[----:B------:R-:W2:Y:S01]  /*f760*/  SHFL.DOWN PT, R5, R0, 0x10, 0x1f ;  /* 0x0a001f0000057f89 */ /* 0x000ea200000e0000 */
[----:B------:R-:W-:-:S03]  /*f770*/  ISETP.GT.AND P0, PT, R121, 0xf, PT ;  /* 0x0000000f7900780c */ /* 0x000fc60003f04270 */
[----:B------:R-:W3:Y:S10]  /*f780*/  SHFL.DOWN PT, R3, R2, 0x10, 0x1f ;  /* 0x0a001f0002037f89 */ /* 0x000ef400000e0000 */
[----:B--2---:R-:W-:-:S02]  /*f790*/  @!P0 FADD.FTZ R0, R0, R5 ;  /* 0x0000000500008221 */ /* 0x004fc40000010000 */
        /* <DEDUP_REMOVED lines=13> */
[----:B--2---:R-:W-:Y:S02]  /*f870*/  FADD.FTZ R3, R2, R4 ;  /* 0x0000000402037221 */ /* 0x004fe40000010000 */
[----:B------:R-:W-:Y:S02]  /*f880*/  FADD.FTZ R0, R7, R0 ;  /* 0x0000000007007221 */ /* 0x000fe40000010000 */
[----:B------:R-:W-:Y:S02]  /*f890*/  FADD.FTZ R6, R6, R3 ;  /* 0x0000000306067221 */ /* 0x000fe40000010000 */
[----:B----4-:R-:W-:Y:S02]  /*f8a0*/  FADD.FTZ R3, R0, R9 ;  /* 0x0000000900037221 */ /* 0x010fe40000010000 */
[----:B------:R-:W-:-:S02]  /*f8b0*/  FADD.FTZ R2, R6, R8 ;  /* 0x0000000806027221 */ /* 0x000fc40000010000 */
[----:B-----5:R-:W-:Y:S02]  /*f8c0*/  @P0 FADD.FTZ R3, R3, R11 ;  /* 0x0000000b03030221 */ /* 0x020fe40000010000 */
[----:B------:R-:W-:-:S05]  /*f8d0*/  @P0 FADD.FTZ R2, R2, R10 ;  /* 0x0000000a02020221 */ /* 0x000fca0000010000 */
[----:B------:R2:W-:Y:S02]  /*f8e0*/  STS.64 [UR34+0xfe80], R2 ;  /* 0x00fe8002ff007988 */ /* 0x0005e40008000a22 */
.L_x_1882:
[----:B------:R-:W-:Y:S05]  /*f8f0*/  BSYNC B0 ;  /* 0x0000000000007941 */ /* 0x000fea0003800000 */
.L_x_1881:
        /* <DEDUP_REMOVED lines=8> */
.L_x_1782:
[----:B------:R-:W-:Y:S01]  /*f980*/  BAR.SYNC.DEFER_BLOCKING 0x0 ;  /* 0x0000000000007b1d */ /* 0x000fe20000010000 */
[C---:B------:R-:W-:Y:S02]  /*f990*/  LOP3.LUT R14, R120.reuse, 0x20, RZ, 0xfc, !PT ;  /* 0x00000020780e7812 */ /* 0x040fe400078efcff */
[----:B------:R-:W-:Y:S02]  /*f9a0*/  ISETP.GE.AND P2, PT, R120, UR11, PT ;  /* 0x0000000b78007c0c */ /* 0x000fe4000bf46270 */
[----:B------:R-:W-:Y:S01]  /*f9b0*/  ISETP.GE.AND P1, PT, R14, UR11, PT ;  /* 0x0000000b0e007c0c */ /* 0x000fe2000bf26270 */
[----:B------:R-:W2:Y:S01]  /*f9c0*/  LDL R52, [R1+0xc] ;  /* 0x00000c0001347983 */ /* 0x000ea20000100800 */
[C---:B------:R-:W-:Y:S01]  /*f9d0*/  LOP3.LUT R15, R120.reuse, 0x40, RZ, 0xfc, !PT ;  /* 0x00000040780f7812 */ /* 0x040fe200078efcff */
[----:B------:R-:W-:Y:S01]  /*f9e0*/  ULDC.64 UR36, c[0x0][0x2d8] ;  /* 0x0000b60000247ab9 */ /* 0x000fe20000000a00 */
[----:B------:R-:W-:Y:S01]  /*f9f0*/  LOP3.LUT R0, R120, 0x60, RZ, 0xfc, !PT ;  /* 0x0000006078007812 */ /* 0x000fe200078efcff */
[----:B------:R-:W3:Y:S01]  /*fa00*/  LDL R50, [R1+0x8] ;  /* 0x0000080001327983 */ /* 0x000ee20000100800 */
[----:B------:R-:W-:-:S02]  /*fa10*/  PRMT R16, RZ, 0x7610, R16 ;  /* 0x00007610ff107816 */ /* 0x000fc40000000010 */
[C---:B------:R-:W-:Y:S01]  /*fa20*/  LOP3.LUT R2, R120.reuse, 0x80, RZ, 0xfc, !PT ;  /* 0x0000008078027812 */ /* 0x040fe200078efcff */
[----:B------:R-:W4:Y:S01]  /*fa30*/  LDL R48, [R1+0x4] ;  /* 0x0000040001307983 */ /* 0x000f220000100800 */
[----:B------:R-:W-:Y:S02]  /*fa40*/  PRMT R17, RZ, 0x7610, R17 ;  /* 0x00007610ff117816 */ /* 0x000fe40000000011 */
[C---:B------:R-:W-:Y:S01]  /*fa50*/  LOP3.LUT R3, R120.reuse, 0xa0, RZ, 0xfc, !PT ;  /* 0x000000a078037812 */ /* 0x040fe200078efcff */
[----:B------:R-:W5:Y:S01]  /*fa60*/  LDL R46, [R1] ;  /* 0x00000000012e7983 */ /* 0x000f620000100800 */
[C---:B0-----:R-:W-:Y:S02]  /*fa70*/  LOP3.LUT R4, R120.reuse, 0xc0, RZ, 0xfc, !PT ;  /* 0x000000c078047812 */ /* 0x041fe400078efcff */
[----:B------:R-:W-:Y:S02]  /*fa80*/  ISETP.GE.AND P0, PT, R15, UR11, PT ;  /* 0x0000000b0f007c0c */ /* 0x000fe4000bf06270 */
[----:B------:R-:W-:Y:S01]  /*fa90*/  LOP3.LUT R5, R120, 0xe0, RZ, 0xfc, !PT ;  /* 0x000000e078057812 */ /* 0x000fe200078efcff */
[----:B------:R-:W2:Y:S01]  /*faa0*/  @!P2 LDG.E.U16 R16, [R92.64] ;  /* 0x000000285c10a981 */ /* 0x000ea2000c1e1500 */
[----:B------:R-:W-:-:S02]  /*fab0*/  ISETP.GE.AND P4, PT, R0, UR11, PT ;  /* 0x0000000b00007c0c */ /* 0x000fc4000bf86270 */
[----:B------:R-:W-:Y:S01]  /*fac0*/  LOP3.LUT R6, R120, 0x100, RZ, 0xfc, !PT ;  /* 0x0000010078067812 */ /* 0x000fe200078efcff */
[----:B------:R-:W3:Y:S01]  /*fad0*/  @!P1 LDG.E.U16 R17, [R92.64+0x40] ;  /* 0x000040285c119981 */ /* 0x000ee2000c1e1500 */
        /* <DEDUP_REMOVED lines=22> */
[----:B------:R-:W-:-:S02]  /*fc40*/  ISETP.GE.AND P0, PT, R7, UR11, PT ;  /* 0x0000000b07007c0c */ /* 0x000fc4000bf06270 */
[----:B------:R-:W-:Y:S01]  /*fc50*/  LOP3.LUT R12, R120, 0x1c0, RZ, 0xfc, !PT ;  /* 0x000001c0780c7812 */ /* 0x000fe200078efcff */
[----:B------:R-:W5:Y:S01]  /*fc60*/  @!P2 LDG.E.U16 R22, [R92.64+0x1c0] ;  /* 0x0001c0285c16a981 */ /* 0x000f62000c1e1500 */
[----:B------:R-:W-:Y:S02]  /*fc70*/  ISETP.GE.AND P4, PT, R8, UR11, PT ;  /* 0x0000000b08007c0c */ /* 0x000fe4000bf86270 */
[----:B------:R-:W-:Y:S01]  /*fc80*/  LOP3.LUT R13, R120, 0x1e0, RZ, 0xfc, !PT ;  /* 0x000001e0780d7812 */ /* 0x000fe200078efcff */
[----:B------:R-:W5:Y:S01]  /*fc90*/  @!P1 LDG.E.U16 R25, [R92.64+0x200] ;  /* 0x000200285c199981 */ /* 0x000f62000c1e1500 */
        /* <DEDUP_REMOVED lines=49> */
[----:B------:R-:W-:Y:S02]  /*ffb0*/  FADD.FTZ R20, R16, UR8 ;  /* 0x0000000810147e21 */ /* 0x000fe40008010000 */
[----:B------:R-:W-:Y:S01]  /*ffc0*/  FSETP.GTU.FTZ.AND P0, PT, R24, 20, PT ;  /* 0x41a000001800780b */ /* 0x000fe20003f1c000 */
[----:B------:R-:W0:Y:S02]  /*ffd0*/  LDS.U16 R16, [R119+0x8] ;  /* 0x0000080077107984 */ /* 0x000e240000000400 */
[----:B------:R-:W-:Y:S02]  /*ffe0*/  FSETP.GTU.FTZ.AND P4, PT, R20, 20, PT ;  /* 0x41a000001400780b */ /* 0x000fe40003f9c000 */
[----:B--2---:R-:W-:-:S05]  /*fff0*/  PRMT R17, RZ, 0x5410, R17 ;  /* 0x00005410ff117816 */ /* 0x004fca0000000011 */
[----:B------:R-:W-:-:S03]  /*10000*/  FADD.FTZ R23, R17, UR8 ;  /* 0x0000000811177e21 */ /* 0x000fc60008010000 */
[----:B------:R-:W-:Y:S01]  /*10010*/  @!P0 FMUL.FTZ R24, R24, -1.4426950216293334961 ;  /* 0xbfb8aa3b18188820 */ /* 0x000fe20000410000 */
[----:B---3--:R-:W-:Y:S01]  /*10020*/  PRMT R19, RZ, 0x5410, R19 ;  /* 0x00005410ff137816 */ /* 0x008fe20000000013 */
[----:B------:R-:W1:Y:S01]  /*10030*/  LDS.U16 R17, [R119+0xa] ;  /* 0x00000a0077117984 */ /* 0x000e620000000400 */
[----:B------:R-:W-:Y:S01]  /*10040*/  FSETP.GTU.FTZ.AND P5, PT, R23, 20, PT ;  /* 0x41a000001700780b */ /* 0x000fe20003fbc000 */
[----:B------:R-:W-:Y:S02]  /*10050*/  @!P4 FMUL.FTZ R20, R20, -1.4426950216293334961 ;  /* 0xbfb8aa3b1414c820 */ /* 0x000fe40000410000 */
[----:B------:R-:W2:Y:S01]  /*10060*/  @!P0 MUFU.EX2 R24, R24 ;  /* 0x0000001800188308 */ /* 0x000ea20000000800 */
[----:B------:R-:W-:Y:S02]  /*10070*/  FADD.FTZ R25, R19, UR8 ;  /* 0x0000000813197e21 */ /* 0x000fe40008010000 */
[----:B------:R-:W3:Y:S05]  /*10080*/  LDS.U16 R19, [R119+0xe] ;  /* 0x00000e0077137984 */ /* 0x000eea0000000400 */
[----:B------:R4:W5:Y:S02]  /*10090*/  @!P4 MUFU.EX2 R22, R20 ;  /* 0x000000140016c308 */ /* 0x0009640000000800 */
[----:B------:R-:W-:Y:S01]  /*100a0*/  @!P5 FMUL.FTZ R23, R23, -1.4426950216293334961 ;  /* 0xbfb8aa3b1717d820 */ /* 0x000fe20000410000 */
[----:B----4-:R-:W4:Y:S05]  /*100b0*/  LDS.U16 R20, [R119+0x10] ;  /* 0x0000100077147984 */ /* 0x010f2a0000000400 */
[----:B------:R-:W1:Y:S01]  /*100c0*/  @!P5 MUFU.EX2 R23, R23 ;  /* 0x000000170017d308 */ /* 0x000e620000000800 */
[----:B--2---:R-:W-:Y:S01]  /*100d0*/  @!P0 FADD.FTZ R24, R24, 1 ;  /* 0x3f80000018188421 */ /* 0x004fe20000010000 */
[----:B0-----:R-:W-:-:S06]  /*100e0*/  PRMT R16, RZ, 0x5410, R16 ;  /* 0x00005410ff107816 */ /* 0x001fcc0000000010 */
[----:B------:R-:W0:Y:S01]  /*100f0*/  @!P0 MUFU.RCP R29, R24 ;  /* 0x00000018001d8308 */ /* 0x000e220000001000 */
[----:B------:R-:W-:Y:S01]  /*10100*/  FADD.FTZ R16, R16, UR8 ;  /* 0x0000000810107e21 */ /* 0x000fe20008010000 */
[----:B------:R-:W-:Y:S01]  /*10110*/  PRMT R21, RZ, 0x5410, R21 ;  /* 0x00005410ff157816 */ /* 0x000fe20000000015 */
[----:B-----5:R-:W-:-:S03]  /*10120*/  @!P4 FADD.FTZ R22, R22, 1 ;  /* 0x3f8000001616c421 */ /* 0x020fc60000010000 */
[----:B------:R-:W-:Y:S02]  /*10130*/  FSETP.GTU.FTZ.AND P2, PT, R16, 20, PT ;  /* 0x41a000001000780b */ /* 0x000fe40003f5c000 */
[----:B------:R-:W2:Y:S01]  /*10140*/  @!P4 MUFU.RCP R27, R22 ;  /* 0x00000016001bc308 */ /* 0x000ea20000001000 */
[----:B-1----:R-:W-:Y:S02]  /*10150*/  @!P5 FADD.FTZ R23, R23, 1 ;  /* 0x3f8000001717d421 */ /* 0x002fe40000010000 */
[----:B------:R-:W-:Y:S01]  /*10160*/  FADD.FTZ R21, R21, UR8 ;  /* 0x0000000815157e21 */ /* 0x000fe20008010000 */
[----:B------:R-:W-:Y:S02]  /*10170*/  PRMT R17, RZ, 0x5410, R17 ;  /* 0x00005410ff117816 */ /* 0x000fe40000000011 */
[----:B------:R-:W-:Y:S02]  /*10180*/  PRMT R18, RZ, 0x5410, R18 ;  /* 0x00005410ff127816 */ /* 0x000fe40000000012 */
[----:B------:R-:W1:Y:S01]  /*10190*/  @!P5 MUFU.RCP R26, R23 ;  /* 0x00000017001ad308 */ /* 0x000e620000001000 */
[----:B0-----:R-:W-:Y:S01]  /*101a0*/  @!P0 FMUL.FTZ R168, R168, R29 ;  /* 0x0000001da8a88220 */ /* 0x001fe20000410000 */
[----:B------:R-:W-:Y:S01]  /*101b0*/  FSETP.GTU.FTZ.AND P0, PT, R21, 20, PT ;  /* 0x41a000001500780b */ /* 0x000fe20003f1c000 */
[----:B------:R-:W-:Y:S01]  /*101c0*/  FADD.FTZ R17, R17, UR8 ;  /* 0x0000000811117e21 */ /* 0x000fe20008010000 */
[----:B---3--:R-:W-:Y:S01]  /*101d0*/  PRMT R19, RZ, 0x5410, R19 ;  /* 0x00005410ff137816 */ /* 0x008fe20000000013 */
[----:B------:R-:W-:-:S02]  /*101e0*/  FADD.FTZ R18, R18, UR8 ;  /* 0x0000000812127e21 */ /* 0x000fc40008010000 */
[----:B------:R-:W-:Y:S01]  /*101f0*/  @!P2 FMUL.FTZ R16, R16, -1.4426950216293334961 ;  /* 0xbfb8aa3b1010a820 */ /* 0x000fe20000410000 */
[----:B------:R-:W-:Y:S01]  /*10200*/  FSETP.GTU.FTZ.AND P3, PT, R17, 20, PT ;  /* 0x41a000001100780b */ /* 0x000fe20003f7c000 */
[----:B--2---:R-:W-:Y:S01]  /*10210*/  @!P4 FMUL.FTZ R166, R166, R27 ;  /* 0x0000001ba6a6c220 */ /* 0x004fe20000410000 */
[----:B------:R-:W-:Y:S02]  /*10220*/  FSETP.GTU.FTZ.AND P4, PT, R18, 20, PT ;  /* 0x41a000001200780b */ /* 0x000fe40003f9c000 */
[----:B----4-:R-:W-:Y:S01]  /*10230*/  PRMT R20, RZ, 0x5410, R20 ;  /* 0x00005410ff147816 */ /* 0x010fe20000000014 */
[----:B------:R-:W-:Y:S01]  /*10240*/  FADD.FTZ R19, R19, UR8 ;  /* 0x0000000813137e21 */ /* 0x000fe20008010000 */
[----:B------:R-:W0:Y:S03]  /*10250*/  @!P2 MUFU.EX2 R16, R16 ;  /* 0x000000100010a308 */ /* 0x000e260000000800 */
[----:B------:R-:W-:-:S02]  /*10260*/  FADD.FTZ R20, R20, UR8 ;  /* 0x0000000814147e21 */ /* 0x000fc40008010000 */
[----:B------:R-:W-:Y:S01]  /*10270*/  @!P0 FMUL.FTZ R21, R21, -1.4426950216293334961 ;  /* 0xbfb8aa3b15158820 */ /* 0x000fe20000410000 */
[----:B------:R-:W-:Y:S01]  /*10280*/  FSETP.GTU.FTZ.AND P6, PT, R19, 20, PT ;  /* 0x41a000001300780b */ /* 0x000fe20003fdc000 */
[----:B-1----:R-:W-:Y:S01]  /*10290*/  @!P5 FMUL.FTZ R167, R167, R26 ;  /* 0x0000001aa7a7d220 */ /* 0x002fe20000410000 */
[----:B------:R-:W-:-:S03]  /*102a0*/  FSETP.GTU.FTZ.AND P5, PT, R20, 20, PT ;  /* 0x41a000001400780b */ /* 0x000fc60003fbc000 */
[----:B------:R-:W1:Y:S01]  /*102b0*/  @!P0 MUFU.EX2 R21, R21 ;  /* 0x0000001500158308 */ /* 0x000e620000000800 */
[----:B------:R-:W-:Y:S02]  /*102c0*/  FSETP.GTU.FTZ.AND P1, PT, R25, 20, PT ;  /* 0x41a000001900780b */ /* 0x000fe40003f3c000 */
[----:B------:R-:W-:Y:S01]  /*102d0*/  SHF.L.U32 R22, R122, 0x4, RZ ;  /* 0x000000047a167819 */ /* 0x000fe200000006ff */
[----:B------:R-:W-:Y:S02]  /*102e0*/  @!P3 FMUL.FTZ R17, R17, -1.4426950216293334961 ;  /* 0xbfb8aa3b1111b820 */ /* 0x000fe40000410000 */
[----:B------:R-:W-:Y:S01]  /*102f0*/  @!P4 FMUL.FTZ R18, R18, -1.4426950216293334961 ;  /* 0xbfb8aa3b1212c820 */ /* 0x000fe20000410000 */
[----:B------:R-:W-:Y:S01]  /*10300*/  LOP3.LUT R22, R22, 0xfffffe00, RZ, 0xc0, !PT ;  /* 0xfffffe0016167812 */ /* 0x000fe200078ec0ff */
[----:B------:R-:W-:Y:S02]  /*10310*/  @!P6 FMUL.FTZ R19, R19, -1.4426950216293334961 ;  /* 0xbfb8aa3b1313e820 */ /* 0x000fe40000410000 */
[----:B------:R-:W-:Y:S01]  /*10320*/  @!P5 FMUL.FTZ R20, R20, -1.4426950216293334961 ;  /* 0xbfb8aa3b1414d820 */ /* 0x000fe20000410000 */
[----:B------:R-:W2:Y:S01]  /*10330*/  @!P3 MUFU.EX2 R17, R17 ;  /* 0x000000110011b308 */ /* 0x000ea20000000800 */
[----:B0-----:R-:W-:Y:S01]  /*10340*/  @!P2 FADD.FTZ R16, R16, 1 ;  /* 0x3f8000001010a421 */ /* 0x001fe20000010000 */
[----:B------:R-:W-:Y:S01]  /*10350*/  LEA R47, R121, R22, 0x4 ;  /* 0x00000016792f7211 */ /* 0x000fe200078e20ff */
[----:B------:R-:W-:-:S05]  /*10360*/  @!P1 FMUL.FTZ R25, R25, -1.4426950216293334961 ;  /* 0xbfb8aa3b19199820 */ /* 0x000fca0000410000 */
[----:B------:R-:W0:Y:S01]  /*10370*/  @!P4 MUFU.EX2 R18, R18 ;  /* 0x000000120012c308 */ /* 0x000e220000000800 */
[----:B-1----:R-:W-:-:S07]  /*10380*/  @!P0 FADD.FTZ R21, R21, 1 ;  /* 0x3f80000015158421 */ /* 0x002fce0000010000 */
[----:B------:R1:W-:Y:S08]  /*10390*/  @!P2 MUFU.RCP R41, R16 ;  /* 0x000000100029a308 */ /* 0x0003f00000001000 */
[----:B------:R-:W3:Y:S01]  /*103a0*/  @!P6 MUFU.EX2 R19, R19 ;  /* 0x000000130013e308 */ /* 0x000ee20000000800 */
[----:B-1----:R-:W-:-:S07]  /*103b0*/  IADD3 R16, R47, 0x6, RZ ;  /* 0x000000062f107810 */ /* 0x002fce0007ffe0ff */
[----:B------:R-:W1:Y:S01]  /*103c0*/  @!P5 MUFU.EX2 R20, R20 ;  /* 0x000000140014d308 */ /* 0x000e620000000800 */
[----:B------:R-:W-:Y:S01]  /*103d0*/  LEA.HI.SX32 R30, R16, R47, 0x1b ;  /* 0x0000002f101e7211 */ /* 0x000fe200078fdaff */
[----:B--2---:R-:W-:-:S06]  /*103e0*/  @!P3 FADD.FTZ R17, R17, 1 ;  /* 0x3f8000001111b421 */ /* 0x004fcc0000010000 */
[----:B------:R2:W4:Y:S01]  /*103f0*/  @!P0 MUFU.RCP R16, R21 ;  /* 0x0000001500108308 */ /* 0x0005220000001000 */
[----:B0-----:R-:W-:-:S07]  /*10400*/  @!P4 FADD.FTZ R18, R18, 1 ;  /* 0x3f8000001212c421 */ /* 0x001fce0000010000 */
[----:B------:R-:W0:Y:S01]  /*10410*/  @!P1 MUFU.EX2 R25, R25 ;  /* 0x0000001900199308 */ /* 0x000e220000000800 */
[----:B---3--:R-:W-:Y:S01]  /*10420*/  @!P6 FADD.FTZ R19, R19, 1 ;  /* 0x3f8000001313e421 */ /* 0x008fe20000010000 */
[----:B--2---:R-:W-:Y:S01]  /*10430*/  LDS.U16 R21, [R119+0x1e] ;  /* 0x00001e0077157984 */ /* 0x004fe20000000400 */
[----:B-1----:R-:W-:-:S05]  /*10440*/  @!P5 FADD.FTZ R20, R20, 1 ;  /* 0x3f8000001414d421 */ /* 0x002fca0000010000 */
[----:B------:R1:W-:Y:S01]  /*10450*/  @!P3 MUFU.RCP R42, R17 ;  /* 0x00000011002ab308 */ /* 0x0003e20000001000 */
[----:B----4-:R-:W-:Y:S02]  /*10460*/  @!P0 FMUL.FTZ R201, R201, R16 ;  /* 0x00000010c9c98220 */ /* 0x010fe40000410000 */
[----:B------:R-:W-:Y:S05]  /*10470*/  LDS.U16 R16, [R119+0x14] ;  /* 0x0000140077107984 */ /* 0x000fea0000000400 */
[----:B------:R2:W-:Y:S01]  /*10480*/  @!P4 MUFU.RCP R43, R18 ;  /* 0x00000012002bc308 */ /* 0x0005e20000001000 */
[----:B-1----:R-:W-:Y:S01]  /*10490*/  IADD3 R17, R47, 0x9, RZ ;  /* 0x000000092f117810 */ /* 0x002fe20007ffe0ff */
[----:B0-----:R-:W-:Y:S01]  /*104a0*/  @!P1 FADD.FTZ R25, R25, 1 ;  /* 0x3f80000019199421 */ /* 0x001fe20000010000 */
[----:B--2---:R-:W-:-:S05]  /*104b0*/  IADD3 R18, R47, 0xe, RZ ;  /* 0x0000000e2f127810 */ /* 0x004fca0007ffe0ff */
[----:B------:R0:W-:Y:S01]  /*104c0*/  @!P6 MUFU.RCP R44, R19 ;  /* 0x00000013002ce308 */ /* 0x0001e20000001000 */
[-C--:B------:R-:W-:Y:S02]  /*104d0*/  LEA.HI.SX32 R33, R17, R47.reuse, 0x1b ;  /* 0x0000002f11217211 */ /* 0x080fe400078fdaff */
[----:B------:R-:W-:Y:S01]  /*104e0*/  LEA.HI.SX32 R38, R18, R47, 0x1b ;  /* 0x0000002f12267211 */ /* 0x000fe200078fdaff */
[----:B------:R-:W1:Y:S04]  /*104f0*/  LDS.U16 R17, [R119+0x16] ;  /* 0x0000160077117984 */ /* 0x000e680000000400 */
[----:B------:R2:W-:Y:S01]  /*10500*/  @!P5 MUFU.RCP R45, R20 ;  /* 0x00000014002dd308 */ /* 0x0005e20000001000 */
[----:B------:R-:W3:Y:S04]  /*10510*/  LDS.U16 R18, [R119+0x18] ;  /* 0x0000180077127984 */ /* 0x000ee80000000400 */
[----:B0-----:R-:W0:Y:S04]  /*10520*/  LDS.U16 R19, [R119+0x1a] ;  /* 0x00001a0077137984 */ /* 0x001e280000000400 */
[----:B--2---:R-:W2:Y:S01]  /*10530*/  LDS.U16 R20, [R119+0x1c] ;  /* 0x00001c0077147984 */ /* 0x004ea20000000400 */
[----:B------:R4:W5:Y:S03]  /*10540*/  @!P1 MUFU.RCP R40, R25 ;  /* 0x0000001900289308 */ /* 0x0009660000001000 */
[----:B------:R-:W-:Y:S01]  /*10550*/  BAR.SYNC.DEFER_BLOCKING 0x0 ;  /* 0x0000000000007b1d */ /* 0x000fe20000010000 */
[----:B------:R-:W-:-:S02]  /*10560*/  IADD3 R22, R47, 0x1, RZ ;  /* 0x000000012f167810 */ /* 0x000fc40007ffe0ff */
[C---:B------:R-:W-:Y:S02]  /*10570*/  IADD3 R23, R47.reuse, 0x2, RZ ;  /* 0x000000022f177810 */ /* 0x040fe40007ffe0ff */
[C---:B------:R-:W-:Y:S02]  /*10580*/  IADD3 R24, R47.reuse, 0x3, RZ ;  /* 0x000000032f187810 */ /* 0x040fe40007ffe0ff */
[C---:B----4-:R-:W-:Y:S02]  /*10590*/  IADD3 R25, R47.reuse, 0x4, RZ ;  /* 0x000000042f197810 */ /* 0x050fe40007ffe0ff */
[C---:B------:R-:W-:Y:S02]  /*105a0*/  IADD3 R26, R47.reuse, 0x5, RZ ;  /* 0x000000052f1a7810 */ /* 0x040fe40007ffe0ff */
[----:B------:R-:W-:Y:S02]  /*105b0*/  LEA.HI.SX32 R22, R22, R47, 0x1b ;  /* 0x0000002f16167211 */ /* 0x000fe400078fdaff */
[----:B------:R-:W-:-:S02]  /*105c0*/  IADD3 R27, R47, 0x7, RZ ;  /* 0x000000072f1b7810 */ /* 0x000fc40007ffe0ff */
[-C--:B------:R-:W-:Y:S01]  /*105d0*/  LEA.HI.SX32 R23, R23, R47.reuse, 0x1b ;  /* 0x0000002f17177211 */ /* 0x080fe200078fdaff */
[----:B-----5:R-:W-:Y:S01]  /*105e0*/  @!P1 FMUL.FTZ R195, R195, R40 ;  /* 0x00000028c3c39220 */ /* 0x020fe20000410000 */
[-C--:B------:R-:W-:Y:S02]  /*105f0*/  LEA.HI.SX32 R24, R24, R47.reuse, 0x1b ;  /* 0x0000002f18187211 */ /* 0x080fe400078fdaff */
[----:B------:R-:W-:Y:S02]  /*10600*/  IADD3 R32, R47, 0x8, RZ ;  /* 0x000000082f207810 */ /* 0x000fe40007ffe0ff */
[-C--:B------:R-:W-:Y:S02]  /*10610*/  LEA.HI.SX32 R28, R25, R47.reuse, 0x1b ;  /* 0x0000002f191c7211 */ /* 0x080fe400078fdaff */
[----:B------:R-:W-:Y:S02]  /*10620*/  LEA.HI.SX32 R29, R26, R47, 0x1b ;  /* 0x0000002f1a1d7211 */ /* 0x000fe400078fdaff */
[----:B------:R-:W-:-:S02]  /*10630*/  PRMT R40, R233, 0x7632, R40 ;  /* 0x00007632e9287816 */ /* 0x000fc40000000028 */
[----:B------:R-:W-:Y:S02]  /*10640*/  SHF.L.U32 R25, R22, 0x1, RZ ;  /* 0x0000000116197819 */ /* 0x000fe400000006ff */
[----:B------:R-:W-:Y:S02]  /*10650*/  IADD3 R34, R47, 0xa, RZ ;  /* 0x0000000a2f227810 */ /* 0x000fe40007ffe0ff */
[----:B------:R-:W-:Y:S02]  /*10660*/  LEA.HI.SX32 R31, R27, R47, 0x1b ;  /* 0x0000002f1b1f7211 */ /* 0x000fe400078fdaff */
[----:B------:R-:W-:Y:S02]  /*10670*/  SHF.L.U32 R26, R23, 0x1, RZ ;  /* 0x00000001171a7819 */ /* 0x000fe400000006ff */
[----:B------:R-:W-:Y:S02]  /*10680*/  IADD3 R35, R47, 0xb, RZ ;  /* 0x0000000b2f237810 */ /* 0x000fe40007ffe0ff */
[----:B------:R-:W-:-:S02]  /*10690*/  PRMT R22, R231, 0x7632, R22 ;  /* 0x00007632e7167816 */ /* 0x000fc40000000016 */
[----:B------:R-:W-:Y:S01]  /*106a0*/  SHF.L.U32 R27, R24, 0x1, RZ ;  /* 0x00000001181b7819 */ /* 0x000fe200000006ff */
[----:B------:R-:W-:Y:S01]  /*106b0*/  STS.U16 [R119], R233 ;  /* 0x000000e977007388 */ /* 0x000fe20000000400 */
[C---:B------:R-:W-:Y:S02]  /*106c0*/  IADD3 R36, R47.reuse, 0xc, RZ ;  /* 0x0000000c2f247810 */ /* 0x040fe40007ffe0ff */
[----:B------:R-:W-:Y:S02]  /*106d0*/  LEA.HI.SX32 R32, R32, R47, 0x1b ;  /* 0x0000002f20207211 */ /* 0x000fe400078fdaff */
[----:B------:R-:W-:Y:S01]  /*106e0*/  SHF.L.U32 R28, R28, 0x1, RZ ;  /* 0x000000011c1c7819 */ /* 0x000fe200000006ff */
[----:B------:R4:W-:Y:S01]  /*106f0*/  STS.U16 [R25+0x2], R40 ;  /* 0x0000022819007388 */ /* 0x0009e20000000400 */
[----:B------:R-:W-:Y:S02]  /*10700*/  IADD3 R37, R47, 0xd, RZ ;  /* 0x0000000d2f257810 */ /* 0x000fe40007ffe0ff */
[----:B------:R-:W-:-:S02]  /*10710*/  PRMT R23, R229, 0x7632, R23 ;  /* 0x00007632e5177816 */ /* 0x000fc40000000017 */
[----:B------:R-:W-:Y:S02]  /*10720*/  SHF.L.U32 R29, R29, 0x1, RZ ;  /* 0x000000011d1d7819 */ /* 0x000fe400000006ff */
[----:B------:R-:W-:Y:S01]  /*10730*/  F2FP.BF16.PACK_AB R225, R225, R226 ;  /* 0x000000e2e1e1723e */ /* 0x000fe200000010ff */
[----:B------:R-:W-:Y:S01]  /*10740*/  STS.U16 [R26+0x4], R231 ;  /* 0x000004e71a007388 */ /* 0x000fe20000000400 */
[-C--:B------:R-:W-:Y:S02]  /*10750*/  LEA.HI.SX32 R34, R34, R47.reuse, 0x1b ;  /* 0x0000002f22227211 */ /* 0x080fe400078fdaff */
[----:B------:R-:W-:Y:S01]  /*10760*/  SHF.L.U32 R30, R30, 0x1, RZ ;  /* 0x000000011e1e7819 */ /* 0x000fe200000006ff */
[----:B------:R-:W-:Y:S01]  /*10770*/  STS.U16 [R27+0x6], R22 ;  /* 0x000006161b007388 */ /* 0x000fe20000000400 */
[----:B------:R-:W-:Y:S02]  /*10780*/  IADD3 R39, R47, 0xf, RZ ;  /* 0x0000000f2f277810 */ /* 0x000fe40007ffe0ff */
[----:B------:R-:W-:-:S02]  /*10790*/  LEA.HI.SX32 R35, R35, R47, 0x1b ;  /* 0x0000002f23237211 */ /* 0x000fc400078fdaff */
[----:B------:R-:W-:Y:S02]  /*107a0*/  F2FP.BF16.PACK_AB R223, R223, R224 ;  /* 0x000000e0dfdf723e */ /* 0x000fe400000010ff */
[----:B------:R-:W-:Y:S02]  /*107b0*/  PRMT R24, R227, 0x7632, R24 ;  /* 0x00007632e3187816 */ /* 0x000fe40000000018 */
[----:B------:R-:W-:Y:S01]  /*107c0*/  SHF.L.U32 R31, R31, 0x1, RZ ;  /* 0x000000011f1f7819 */ /* 0x000fe200000006ff */
[----:B------:R-:W-:Y:S01]  /*107d0*/  @!P2 FMUL.FTZ R196, R196, R41 ;  /* 0x00000029c4c4a220 */ /* 0x000fe20000410000 */
[-C--:B------:R-:W-:Y:S01]  /*107e0*/  LEA.HI.SX32 R36, R36, R47.reuse, 0x1b ;  /* 0x0000002f24247211 */ /* 0x080fe200078fdaff */
[----:B------:R-:W-:Y:S01]  /*107f0*/  STS.U16 [R28+0x8], R229 ;  /* 0x000008e51c007388 */ /* 0x000fe20000000400 */
[----:B------:R-:W-:Y:S02]  /*10800*/  SHF.L.U32 R32, R32, 0x1, RZ ;  /* 0x0000000120207819 */ /* 0x000fe400000006ff */
[----:B------:R-:W-:Y:S01]  /*10810*/  LEA.HI.SX32 R37, R37, R47, 0x1b ;  /* 0x0000002f25257211 */ /* 0x000fe200078fdaff */
[----:B------:R5:W-:Y:S01]  /*10820*/  STS.U16 [R29+0xa], R23 ;  /* 0x00000a171d007388 */ /* 0x000be20000000400 */
[----:B----4-:R-:W-:-:S02]  /*10830*/  PRMT R40, R225, 0x7632, R40 ;  /* 0x00007632e1287816 */ /* 0x010fc40000000028 */
[----:B------:R-:W-:Y:S02]  /*10840*/  SHF.L.U32 R33, R33, 0x1, RZ ;  /* 0x0000000121217819 */ /* 0x000fe400000006ff */
[----:B------:R-:W-:Y:S01]  /*10850*/  F2FP.BF16.PACK_AB R221, R221, R222 ;  /* 0x000000dedddd723e */ /* 0x000fe200000010ff */
[----:B------:R-:W-:Y:S01]  /*10860*/  STS.U16 [R30+0xc], R227 ;  /* 0x00000ce31e007388 */ /* 0x000fe20000000400 */
[----:B------:R-:W-:Y:S02]  /*10870*/  SHF.L.U32 R34, R34, 0x1, RZ ;  /* 0x0000000122227819 */ /* 0x000fe400000006ff */
[----:B------:R-:W-:Y:S01]  /*10880*/  ISETP.NE.AND P2, PT, R122, RZ, PT ;  /* 0x000000ff7a00720c */ /* 0x000fe20003f45270 */
[----:B------:R-:W-:Y:S01]  /*10890*/  STS.U16 [R31+0xe], R24 ;  /* 0x00000e181f007388 */ /* 0x000fe20000000400 */
[----:B------:R-:W-:Y:S02]  /*108a0*/  LEA.HI.SX32 R39, R39, R47, 0x1b ;  /* 0x0000002f27277211 */ /* 0x000fe400078fdaff */
[----:B------:R-:W-:-:S02]  /*108b0*/  F2FP.BF16.PACK_AB R219, R219, R220 ;  /* 0x000000dcdbdb723e */ /* 0x000fc400000010ff */
[----:B-----5:R-:W-:Y:S02]  /*108c0*/  PRMT R23, R223, 0x7632, R23 ;  /* 0x00007632df177816 */ /* 0x020fe40000000017 */
[----:B------:R-:W-:Y:S01]  /*108d0*/  SHF.L.U32 R35, R35, 0x1, RZ ;  /* 0x0000000123237819 */ /* 0x000fe200000006ff */
[----:B------:R-:W-:Y:S01]  /*108e0*/  STS.U16 [R32+0x10], R225 ;  /* 0x000010e120007388 */ /* 0x000fe20000000400 */
[----:B------:R-:W-:Y:S01]  /*108f0*/  SHF.L.U32 R36, R36, 0x1, RZ ;  /* 0x0000000124247819 */ /* 0x000fe200000006ff */
[----:B------:R-:W-:Y:S01]  /*10900*/  @!P3 FMUL.FTZ R197, R197, R42 ;  /* 0x0000002ac5c5b220 */ /* 0x000fe20000410000 */
[----:B------:R-:W-:Y:S01]  /*10910*/  PRMT R41, R221, 0x7632, R41 ;  /* 0x00007632dd297816 */ /* 0x000fe20000000029 */
[----:B------:R4:W-:Y:S01]  /*10920*/  STS.U16 [R33+0x12], R40 ;  /* 0x0000122821007388 */ /* 0x0009e20000000400 */
[----:B------:R-:W-:Y:S02]  /*10930*/  SHF.L.U32 R37, R37, 0x1, RZ ;  /* 0x0000000125257819 */ /* 0x000fe400000006ff */
[----:B------:R-:W-:Y:S01]  /*10940*/  SHF.L.U32 R38, R38, 0x1, RZ ;  /* 0x0000000126267819 */ /* 0x000fe200000006ff */
[----:B------:R-:W-:Y:S01]  /*10950*/  STS.U16 [R34+0x14], R223 ;  /* 0x000014df22007388 */ /* 0x000fe20000000400 */
[----:B------:R-:W-:-:S02]  /*10960*/  PRMT R42, R219, 0x7632, R42 ;  /* 0x00007632db2a7816 */ /* 0x000fc4000000002a */
[----:B------:R-:W-:Y:S01]  /*10970*/  SHF.L.U32 R39, R39, 0x1, RZ ;  /* 0x0000000127277819 */ /* 0x000fe200000006ff */
[----:B------:R5:W-:Y:S01]  /*10980*/  STS.U16 [R35+0x16], R23 ;  /* 0x0000161723007388 */ /* 0x000be20000000400 */
[----:B----4-:R-:W-:-:S03]  /*10990*/  MOV R40, UR11 ;  /* 0x0000000b00287c02 */ /* 0x010fc60008000f00 */
[----:B------:R-:W-:Y:S01]  /*109a0*/  STS.U16 [R36+0x18], R221 ;  /* 0x000018dd24007388 */ /* 0x000fe20000000400 */
[----:B------:R-:W-:-:S03]  /*109b0*/  @!P4 FMUL.FTZ R198, R198, R43 ;  /* 0x0000002bc6c6c220 */ /* 0x000fc60000410000 */
[----:B------:R-:W-:Y:S01]  /*109c0*/  STS.U16 [R37+0x1a], R41 ;  /* 0x00001a2925007388 */ /* 0x000fe20000000400 */
[----:B------:R-:W-:-:S03]  /*109d0*/  @!P5 FMUL.FTZ R200, R200, R45 ;  /* 0x0000002dc8c8d220 */ /* 0x000fc60000410000 */
        /* <DEDUP_REMOVED lines=21> */
[----:B-1----:R-:W-:-:S02]  /*10b30*/  PRMT R17, RZ, 0x5410, R17 ;  /* 0x00005410ff117816 */ /* 0x002fc40000000011 */
[----:B---3--:R-:W-:Y:S02]  /*10b40*/  PRMT R18, RZ, 0x5410, R18 ;  /* 0x00005410ff127816 */ /* 0x008fe40000000012 */
[----:B------:R-:W-:Y:S01]  /*10b50*/  PRMT R16, RZ, 0x5410, R16 ;  /* 0x00005410ff107816 */ /* 0x000fe20000000010 */
[----:B------:R-:W-:Y:S02]  /*10b60*/  FADD.FTZ R22, R17, UR8 ;  /* 0x0000000811167e21 */ /* 0x000fe40008010000 */
[----:B-----5:R-:W-:Y:S02]  /*10b70*/  FADD.FTZ R23, R18, UR8 ;  /* 0x0000000812177e21 */ /* 0x020fe40008010000 */
[----:B------:R-:W-:Y:S01]  /*10b80*/  FADD.FTZ R16, R16, UR8 ;  /* 0x0000000810107e21 */ /* 0x000fe20008010000 */
[----:B------:R-:W-:Y:S02]  /*10b90*/  FSETP.GTU.FTZ.AND P1, PT, R22, 20, PT ;  /* 0x41a000001600780b */ /* 0x000fe40003f3c000 */
[----:B------:R-:W-:-:S02]  /*10ba0*/  FSETP.GTU.FTZ.AND P2, PT, R23, 20, PT ;  /* 0x41a000001700780b */ /* 0x000fc40003f5c000 */
[----:B------:R-:W-:Y:S01]  /*10bb0*/  FSETP.GTU.FTZ.AND P0, PT, R16, 20, PT ;  /* 0x41a000001000780b */ /* 0x000fe20003f1c000 */
[----:B------:R-:W1:Y:S01]  /*10bc0*/  LDS R73, [0x1080] ;  /* 0x00108000ff497984 */ /* 0x000e620000000800 */
[----:B0-----:R-:W-:Y:S02]  /*10bd0*/  PRMT R19, RZ, 0x5410, R19 ;  /* 0x00005410ff137816 */ /* 0x001fe40000000013 */
[----:B--2---:R-:W-:Y:S02]  /*10be0*/  PRMT R20, RZ, 0x5410, R20 ;  /* 0x00005410ff147816 */ /* 0x004fe40000000014 */
[----:B------:R-:W-:Y:S01]  /*10bf0*/  PRMT R21, RZ, 0x5410, R21 ;  /* 0x00005410ff157816 */ /* 0x000fe20000000015 */
[----:B------:R-:W-:Y:S02]  /*10c00*/  FADD.FTZ R24, R19, UR8 ;  /* 0x0000000813187e21 */ /* 0x000fe40008010000 */
[----:B------:R-:W-:Y:S02]  /*10c10*/  @!P1 FMUL.FTZ R19, R22, -1.4426950216293334961 ;  /* 0xbfb8aa3b16139820 */ /* 0x000fe40000410000 */
[----:B------:R-:W-:-:S02]  /*10c20*/  FADD.FTZ R22, R20, UR8 ;  /* 0x0000000814167e21 */ /* 0x000fc40008010000 */
[----:B------:R-:W-:Y:S01]  /*10c30*/  @!P2 FMUL.FTZ R20, R23, -1.4426950216293334961 ;  /* 0xbfb8aa3b1714a820 */ /* 0x000fe20000410000 */
[----:B------:R-:W-:Y:S01]  /*10c40*/  SHF.R.S32.HI R79, RZ, 0x1f, R120 ;  /* 0x0000001fff4f7819 */ /* 0x000fe20000011478 */
[----:B------:R-:W-:Y:S01]  /*10c50*/  @!P0 FMUL.FTZ R17, R16, -1.4426950216293334961 ;  /* 0xbfb8aa3b10118820 */ /* 0x000fe20000410000 */
[----:B------:R-:W-:Y:S01]  /*10c60*/  IADD3 R16, P5, R120, UR12, RZ ;  /* 0x0000000c78107c10 */ /* 0x000fe2000ffbe0ff */
[----:B----4-:R-:W-:Y:S01]  /*10c70*/  FADD.FTZ R40, R21, UR8 ;  /* 0x0000000815287e21 */ /* 0x010fe20008010000 */
[----:B------:R-:W-:Y:S02]  /*10c80*/  MOV R42, UR12 ;  /* 0x0000000c002a7c02 */ /* 0x000fe40008000f00 */
[----:B------:R-:W-:Y:S01]  /*10c90*/  FSETP.GTU.FTZ.AND P3, PT, R24, 20, PT ;  /* 0x41a000001800780b */ /* 0x000fe20003f7c000 */
[----:B------:R0:W2:Y:S08]  /*10ca0*/  @!P0 MUFU.EX2 R18, R17 ;  /* 0x0000001100128308 */ /* 0x0000b00000000800 */
[----:B------:R-:W3:Y:S01]  /*10cb0*/  @!P1 MUFU.EX2 R19, R19 ;  /* 0x0000001300139308 */ /* 0x000ee20000000800 */
[----:B0-----:R-:W-:-:S02]  /*10cc0*/  LEA.HI.X.SX32 R17, R42, R79, 0x1, P5 ;  /* 0x0000004f2a117211 */ /* 0x001fc400028f0eff */
[----:B------:R-:W-:-:S05]  /*10cd0*/  FSETP.GTU.FTZ.AND P5, PT, R40, 20, PT ;  /* 0x41a000002800780b */ /* 0x000fca0003fbc000 */
[----:B------:R-:W0:Y:S01]  /*10ce0*/  @!P2 MUFU.EX2 R20, R20 ;  /* 0x000000140014a308 */ /* 0x000e220000000800 */
[----:B------:R-:W-:Y:S01]  /*10cf0*/  @!P3 FMUL.FTZ R21, R24, -1.4426950216293334961 ;  /* 0xbfb8aa3b1815b820 */ /* 0x000fe20000410000 */
[----:B------:R-:W-:Y:S01]  /*10d00*/  FSETP.GTU.FTZ.AND P4, PT, R22, 20, PT ;  /* 0x41a000001600780b */ /* 0x000fe20003f9c000 */
[----:B------:R-:W-:Y:S01]  /*10d10*/  @!P6 FMUL.FTZ R199, R199, R44 ;  /* 0x0000002cc7c7e220 */ /* 0x000fe20000410000 */
[----:B-1----:R-:W-:Y:S01]  /*10d20*/  ISETP.GE.AND P6, PT, R120, R73, PT ;  /* 0x000000497800720c */ /* 0x002fe20003fc6270 */
[----:B--2---:R-:W-:-:S03]  /*10d30*/  @!P0 FADD.FTZ R18, R18, 1 ;  /* 0x3f80000012128421 */ /* 0x004fc60000010000 */
[----:B------:R-:W-:Y:S01]  /*10d40*/  @!P5 FMUL.FTZ R24, R40, -1.4426950216293334961 ;  /* 0xbfb8aa3b2818d820 */ /* 0x000fe20000410000 */
[----:B------:R-:W1:Y:S01]  /*10d50*/  @!P3 MUFU.EX2 R21, R21 ;  /* 0x000000150015b308 */ /* 0x000e620000000800 */
[----:B---3--:R-:W-:Y:S01]  /*10d60*/  @!P1 FADD.FTZ R19, R19, 1 ;  /* 0x3f80000013139421 */ /* 0x008fe20000010000 */
[----:B------:R-:W-:Y:S01]  /*10d70*/  UIMAD UR4, UR26, UR36, URZ ;  /* 0x000000241a0472a4 */ /* 0x000fe2000f8e023f */
[----:B0-----:R-:W-:-:S05]  /*10d80*/  @!P2 FADD.FTZ R20, R20, 1 ;  /* 0x3f8000001414a421 */ /* 0x001fca0000010000 */
[----:B------:R-:W0:Y:S01]  /*10d90*/  @!P5 MUFU.EX2 R24, R24 ;  /* 0x000000180018d308 */ /* 0x000e220000000800 */
[----:B------:R-:W-:Y:S02]  /*10da0*/  UIMAD.WIDE.U32 UR34, UR27, UR36, URZ ;  /* 0x000000241b2272a5 */ /* 0x000fe4000f8e003f */
[----:B------:R-:W-:-:S03]  /*10db0*/  UIMAD UR12, UR27, UR37, UR4 ;  /* 0x000000251b0c72a4 */ /* 0x000fc6000f8e0204 */
[----:B------:R-:W-:Y:S02]  /*10dc0*/  ULDC.64 UR36, c[0x0][0x2f8] ;  /* 0x0000be0000247ab9 */ /* 0x000fe40000000a00 */
[----:B------:R-:W2:Y:S01]  /*10dd0*/  @!P0 MUFU.RCP R75, R18 ;  /* 0x00000012004b8308 */ /* 0x000ea20000001000 */
[----:B------:R-:W-:-:S07]  /*10de0*/  UIMAD UR6, UR26, UR36, URZ ;  /* 0x000000241a0672a4 */ /* 0x000fce000f8e023f */
[----:B------:R-:W3:Y:S01]  /*10df0*/  @!P1 MUFU.RCP R40, R19 ;  /* 0x0000001300289308 */ /* 0x000ee20000001000 */
[----:B------:R-:W-:-:S07]  /*10e00*/  @!P4 FMUL.FTZ R22, R22, -1.4426950216293334961 ;  /* 0xbfb8aa3b1616c820 */ /* 0x000fce0000410000 */
[----:B------:R-:W4:Y:S01]  /*10e10*/  @!P2 MUFU.RCP R77, R20 ;  /* 0x00000014004da308 */ /* 0x000f220000001000 */
[----:B------:R-:W-:Y:S01]  /*10e20*/  UIMAD.WIDE.U32 UR4, UR27, UR36, URZ ;  /* 0x000000241b0472a5 */ /* 0x000fe2000f8e003f */
[----:B------:R-:W-:Y:S01]  /*10e30*/  BSSY B0, `(.L_x_1884) ;  /* 0x0000012000007945 */ /* 0x000fe20003800000 */
[----:B------:R-:W-:Y:S02]  /*10e40*/  UIMAD UR6, UR27, UR37, UR6 ;  /* 0x000000251b0672a4 */ /* 0x000fe4000f8e0206 */
[----:B------:R-:W-:-:S03]  /*10e50*/  UIADD3 UR10, UR35, UR12, URZ ;  /* 0x0000000c230a7290 */ /* 0x000fc6000fffe03f */
[----:B------:R1:W0:Y:S02]  /*10e60*/  @!P4 MUFU.EX2 R23, R22 ;  /* 0x000000160017c308 */ /* 0x0002240000000800 */
[----:B-1----:R-:W-:Y:S01]  /*10e70*/  @!P3 FADD.FTZ R22, R21, 1 ;  /* 0x3f8000001516b421 */ /* 0x002fe20000010000 */
[----:B------:R-:W-:Y:S05]  /*10e80*/  @P6 BRA `(.L_x_1885) ;  /* 0x000000c000006947 */ /* 0x000fea0003800000 */
[----:B--234-:R-:W-:Y:S01]  /*10e90*/  MOV R19, UR27 ;  /* 0x0000001b00137c02 */ /* 0x01cfe20008000f00 */
        /* <DEDUP_REMOVED lines=11> */
.L_x_1885:
[----:B--234-:R-:W-:Y:S05]  /*10f50*/  BSYNC B0 ;  /* 0x0000000000007941 */ /* 0x01cfea0003800000 */
.L_x_1884:
[----:B-1----:R-:W2:Y:S01]  /*10f60*/  LDL.LU R41, [R1+0x10] ;  /* 0x0000100001297983 */ /* 0x002ea20000300800 */
[----:B------:R-:W-:Y:S01]  /*10f70*/  ULDC UR12, c[0x0][0x174] ;  /* 0x00005d00000c7ab9 */ /* 0x000fe20000000800 */
[----:B------:R-:W-:Y:S01]  /*10f80*/  @!P0 FMUL.FTZ R202, R202, R75 ;  /* 0x0000004bcaca8220 */ /* 0x000fe20000410000 */
[----:B------:R-:W-:Y:S01]  /*10f90*/  UIADD3 UR12, UR7, -UR12, URZ ;  /* 0x8000000c070c7290 */ /* 0x000fe2000fffe03f */
[----:B------:R-:W-:Y:S01]  /*10fa0*/  LEA R18, P0, R120, c[0x0][0x330], 0x1 ;  /* 0x0000cc0078127a11 */ /* 0x000fe200078008ff */
[----:B------:R-:W-:Y:S01]  /*10fb0*/  ULDC.64 UR36, c[0x0][0x2e0] ;  /* 0x0000b80000247ab9 */ /* 0x000fe20000000a00 */
[----:B0-----:R-:W-:Y:S01]  /*10fc0*/  @!P4 FADD.FTZ R23, R23, 1 ;  /* 0x3f8000001717c421 */ /* 0x001fe20000010000 */
[----:B------:R-:W-:Y:S01]  /*10fd0*/  UMOV UR35, UR10 ;  /* 0x0000000a00237c82 */ /* 0x000fe20008000000 */
[----:B------:R-:W-:Y:S01]  /*10fe0*/  @!P5 FADD.FTZ R24, R24, 1 ;  /* 0x3f8000001818d421 */ /* 0x000fe20000010000 */
[----:B------:R-:W-:Y:S01]  /*10ff0*/  UIMAD.WIDE.U32 UR34, UR29, UR36, UR34 ;  /* 0x000000241d2272a5 */ /* 0x000fe2000f8e0022 */
[----:B------:R-:W-:Y:S01]  /*11000*/  LEA.HI.X R19, R120, c[0x0][0x334], R79, 0x1, P0 ;  /* 0x0000cd0078137a11 */ /* 0x000fe200000f0c4f */
[----:B------:R-:W-:Y:S01]  /*11010*/  UIMAD UR10, UR28, UR36, URZ ;  /* 0x000000241c0a72a4 */ /* 0x000fe2000f8e023f */
[----:B------:R-:W0:Y:S01]  /*11020*/  @!P3 MUFU.RCP R22, R22 ;  /* 0x000000160016b308 */ /* 0x000e220000001000 */
[----:B------:R-:W-:Y:S01]  /*11030*/  UIMAD UR36, UR12, -0x800, URZ ;  /* 0xfffff8000c2478a4 */ /* 0x000fe2000f8e023f */
[----:B------:R-:W-:Y:S01]  /*11040*/  @!P1 FMUL.FTZ R203, R203, R40 ;  /* 0x00000028cbcb9220 */ /* 0x000fe20000410000 */
[----:B------:R-:W-:Y:S01]  /*11050*/  UIMAD UR10, UR29, UR37, UR10 ;  /* 0x000000251d0a72a4 */ /* 0x000fe2000f8e020a */
[----:B------:R-:W-:Y:S01]  /*11060*/  @!P2 FMUL.FTZ R204, R204, R77 ;  /* 0x0000004dcccca220 */ /* 0x000fe20000410000 */
[----:B------:R-:W-:Y:S01]  /*11070*/  UIADD3 UR12, UP0, UR36, UR34, URZ ;  /* 0x00000022240c7290 */ /* 0x000fe2000ff1e03f */
[-C--:B------:R-:W-:Y:S01]  /*11080*/  ISETP.GE.AND P2, PT, R15, R73.reuse, PT ;  /* 0x000000490f00720c */ /* 0x080fe20003f46270 */
[----:B------:R-:W-:Y:S01]  /*11090*/  USHF.R.S32.HI UR37, URZ, 0x1f, UR36 ;  /* 0x0000001f3f257899 */ /* 0x000fe20008011424 */
[----:B------:R-:W1:Y:S01]  /*110a0*/  @!P4 MUFU.RCP R23, R23 ;  /* 0x000000170017c308 */ /* 0x000e620000001000 */
[----:B------:R-:W-:Y:S01]  /*110b0*/  ISETP.GE.AND P1, PT, R2, R73, PT ;  /* 0x000000490200720c */ /* 0x000fe20003f26270 */
[----:B------:R-:W-:Y:S01]  /*110c0*/  BSSY B0, `(.L_x_1886) ;  /* 0x0000083000007945 */ /* 0x000fe20003800000 */
[----:B------:R-:W-:Y:S01]  /*110d0*/  UIADD3.X UR34, UR37, UR10, UR35, UP0, !UPT ;  /* 0x0000000a25227290 */ /* 0x000fe200087fe423 */
[----:B------:R-:W-:Y:S01]  /*110e0*/  MOV R20, UR12 ;  /* 0x0000000c00147c02 */ /* 0x000fe20008000f00 */
[----:B------:R-:W-:Y:S01]  /*110f0*/  UIADD3 UR12, UR5, UR6, URZ ;  /* 0x00000006050c7290 */ /* 0x000fe2000fffe03f */
[----:B------:R-:W-:-:S02]  /*11100*/  ISETP.NE.AND P6, PT, R122, RZ, PT ;  /* 0x000000ff7a00720c */ /* 0x000fc40003fc5270 */
[----:B------:R-:W-:Y:S01]  /*11110*/  LEA R18, P0, R20, R18, 0x1 ;  /* 0x0000001214127211 */ /* 0x000fe200078008ff */
[----:B------:R-:W3:Y:S01]  /*11120*/  @!P5 MUFU.RCP R24, R24 ;  /* 0x000000180018d308 */ /* 0x000ee20000001000 */
[----:B------:R-:W-:Y:S01]  /*11130*/  MOV R21, UR34 ;  /* 0x0000002200157c02 */ /* 0x000fe20008000f00 */
[----:B0-----:R-:W-:Y:S01]  /*11140*/  @!P3 FMUL.FTZ R205, R205, R22 ;  /* 0x00000016cdcdb220 */ /* 0x001fe20000410000 */
[----:B------:R-:W-:Y:S02]  /*11150*/  ISETP.GE.AND P3, PT, R6, R73, PT ;  /* 0x000000490600720c */ /* 0x000fe40003f66270 */
[----:B------:R-:W-:Y:S02]  /*11160*/  LEA.HI.X R19, R20, R19, R21, 0x1, P0 ;  /* 0x0000001314137211 */ /* 0x000fe400000f0c15 */
[----:B------:R-:W-:Y:S01]  /*11170*/  ISETP.GE.AND P0, PT, R0, R73, PT ;  /* 0x000000490000720c */ /* 0x000fe20003f06270 */
[----:B-1----:R-:W-:Y:S01]  /*11180*/  @!P4 FMUL.FTZ R206, R206, R23 ;  /* 0x00000017cecec220 */ /* 0x002fe20000410000 */
[-C--:B------:R-:W-:Y:S01]  /*11190*/  ISETP.GE.AND P4, PT, R5, R73.reuse, PT ;  /* 0x000000490500720c */ /* 0x080fe20003f86270 */
[----:B------:R-:W-:Y:S01]  /*111a0*/  @!P2 STG.E.U16 [R18.64+-0xf80], R45 ;  /* 0xfff0802d1200a986 */ /* 0x000fe2000c101528 */
[----:B------:R-:W-:-:S03]  /*111b0*/  ISETP.GE.AND P2, PT, R3, R73, PT ;  /* 0x000000490300720c */ /* 0x000fc60003f46270 */
[----:B------:R-:W-:Y:S01]  /*111c0*/  @!P1 STG.E.U16 [R18.64+-0xf00], R49 ;  /* 0xfff1003112009986 */ /* 0x000fe2000c101528 */
[-C--:B------:R-:W-:Y:S01]  /*111d0*/  ISETP.GE.AND P1, PT, R8, R73.reuse, PT ;  /* 0x000000490800720c */ /* 0x080fe20003f26270 */
[----:B---3--:R-:W-:Y:S01]  /*111e0*/  @!P5 FMUL.FTZ R207, R207, R24 ;  /* 0x00000018cfcfd220 */ /* 0x008fe20000410000 */
        /* <DEDUP_REMOVED lines=21> */
[----:B0-----:R-:W-:-:S02]  /*11340*/  F2FP.BF16.PACK_AB R18, R199, R198 ;  /* 0x000000c6c712723e */ /* 0x001fc400000010ff */
[----:B------:R-:W-:Y:S02]  /*11350*/  F2FP.BF16.PACK_AB R19, R201, R200 ;  /* 0x000000c8c913723e */ /* 0x000fe400000010ff */
[C---:B------:R-:W-:Y:S02]  /*11360*/  PRMT R24, R18.reuse, 0x7610, R24 ;  /* 0x0000761012187816 */ /* 0x040fe40000000018 */
[----:B------:R-:W-:Y:S02]  /*11370*/  PRMT R40, R18, 0x7632, R40 ;  /* 0x0000763212287816 */ /* 0x000fe40000000028 */
[----:B------:R-:W-:Y:S01]  /*11380*/  F2FP.BF16.PACK_AB R18, R203, R202 ;  /* 0x000000cacb12723e */ /* 0x000fe200000010ff */
[----:B--2---:R-:W-:Y:S01]  /*11390*/  FADD.FTZ R20, R166, R41 ;  /* 0x00000029a6147221 */ /* 0x004fe20000010000 */
[----:B------:R-:W-:Y:S01]  /*113a0*/  F2FP.BF16.PACK_AB R166, R167, R166 ;  /* 0x000000a6a7a6723e */ /* 0x000fe200000010ff */
[----:B------:R-:W-:Y:S02]  /*113b0*/  BAR.SYNC.DEFER_BLOCKING 0x0 ;  /* 0x0000000000007b1d */ /* 0x000fe40000010000 */
[----:B------:R-:W-:-:S04]  /*113c0*/  FADD.FTZ R21, R20, R167 ;  /* 0x000000a714157221 */ /* 0x000fc80000010000 */
        /* <DEDUP_REMOVED lines=14> */
[----:B------:R0:W-:Y:S03]  /*114b0*/  STS.U16 [R25+0x2], R21 ;  /* 0x0000021519007388 */ /* 0x0001e60000000400 */
[----:B------:R-:W-:Y:S01]  /*114c0*/  FADD.FTZ R200, R199, R200 ;  /* 0x000000c8c7c87221 */ /* 0x000fe20000010000 */
[----:B------:R1:W-:Y:S03]  /*114d0*/  STS.U16 [R26+0x4], R168 ;  /* 0x000004a81a007388 */ /* 0x0003e60000000400 */
[----:B------:R-:W-:Y:S01]  /*114e0*/  FADD.FTZ R201, R200, R201 ;  /* 0x000000c9c8c97221 */ /* 0x000fe20000010000 */
[----:B------:R2:W-:Y:S01]  /*114f0*/  STS.U16 [R27+0x6], R22 ;  /* 0x000006161b007388 */ /* 0x0005e20000000400 */
[----:B0-----:R-:W-:-:S02]  /*11500*/  PRMT R25, R19, 0x7610, R25 ;  /* 0x0000761013197816 */ /* 0x001fc40000000019 */
[----:B------:R-:W-:Y:S01]  /*11510*/  FADD.FTZ R202, R201, R202 ;  /* 0x000000cac9ca7221 */ /* 0x000fe20000010000 */
[----:B------:R0:W-:Y:S01]  /*11520*/  STS.U16 [R28+0x8], R196 ;  /* 0x000008c41c007388 */ /* 0x0001e20000000400 */
[----:B------:R-:W-:Y:S02]  /*11530*/  F2FP.BF16.PACK_AB R21, R207, R206 ;  /* 0x000000cecf15723e */ /* 0x000fe400000010ff */
[----:B-1----:R-:W-:Y:S01]  /*11540*/  PRMT R26, R19, 0x7632, R26 ;  /* 0x00007632131a7816 */ /* 0x002fe2000000001a */
[----:B------:R-:W-:Y:S01]  /*11550*/  STS.U16 [R29+0xa], R23 ;  /* 0x00000a171d007388 */ /* 0x000fe20000000400 */
[----:B------:R-:W-:Y:S01]  /*11560*/  F2FP.BF16.PACK_AB R19, R205, R204 ;  /* 0x000000cccd13723e */ /* 0x000fe200000010ff */
[----:B------:R-:W-:Y:S01]  /*11570*/  FADD.FTZ R203, R202, R203 ;  /* 0x000000cbcacb7221 */ /* 0x000fe20000010000 */
[C---:B--2---:R-:W-:Y:S01]  /*11580*/  PRMT R22, R18.reuse, 0x7610, R22 ;  /* 0x0000761012167816 */ /* 0x044fe20000000016 */
[----:B------:R1:W-:Y:S01]  /*11590*/  STS.U16 [R30+0xc], R24 ;  /* 0x00000c181e007388 */ /* 0x0003e20000000400 */
[----:B------:R-:W-:Y:S01]  /*115a0*/  PRMT R27, R18, 0x7632, R27 ;  /* 0x00007632121b7816 */ /* 0x000fe2000000001b */
[----:B------:R-:W-:Y:S01]  /*115b0*/  FADD.FTZ R204, R203, R204 ;  /* 0x000000cccbcc7221 */ /* 0x000fe20000010000 */
[----:B0-----:R-:W-:Y:S01]  /*115c0*/  PRMT R28, R19, 0x7632, R28 ;  /* 0x00007632131c7816 */ /* 0x001fe2000000001c */
[----:B------:R-:W-:Y:S01]  /*115d0*/  STS.U16 [R31+0xe], R40 ;  /* 0x00000e281f007388 */ /* 0x000fe20000000400 */
[----:B------:R-:W-:Y:S01]  /*115e0*/  MOV R18, UR11 ;  /* 0x0000000b00127c02 */ /* 0x000fe20008000f00 */
[----:B------:R-:W-:-:S02]  /*115f0*/  FADD.FTZ R205, R204, R205 ;  /* 0x000000cdcccd7221 */ /* 0x000fc40000010000 */
[----:B------:R-:W-:Y:S01]  /*11600*/  STS.U16 [R32+0x10], R25 ;  /* 0x0000101920007388 */ /* 0x000fe20000000400 */
[----:B-1----:R-:W-:Y:S01]  /*11610*/  PRMT R24, R21, 0x7610, R24 ;  /* 0x0000761015187816 */ /* 0x002fe20000000018 */
[----:B------:R-:W-:Y:S02]  /*11620*/  FADD.FTZ R206, R205, R206 ;  /* 0x000000cecdce7221 */ /* 0x000fe40000010000 */
        /* <DEDUP_REMOVED lines=44> */
.L_x_1887:
[----:B------:R-:W-:Y:S05]  /*118f0*/  BSYNC B0 ;  /* 0x0000000000007941 */ /* 0x000fea0003800000 */
.L_x_1886:
[----:B------:R-:W-:Y:S01]  /*11900*/  ULDC.64 UR10, c[0x0][0x300] ;  /* 0x0000c000000a7ab9 */ /* 0x000fe20000000a00 */
[----:B------:R-:W-:Y:S01]  /*11910*/  LEA R16, P0, R20, c[0x0][0x340], 0x1 ;  /* 0x0000d00014107a11 */ /* 0x000fe200078008ff */
        /* <DEDUP_REMOVED lines=54> */
[----:B01----:R-:W-:Y:S01]  /*11c80*/  @!P0 CALL.REL.NOINC `(.L_x_1749) ;  /* 0x0000001000008944 */ /* 0x003fe20003c00000 */
[----:B------:R-:W-:Y:S05]  /*11c90*/  BRA `(.L_x_1888) ;  /* 0xfffeee4000007947 */ /* 0x000fea000383ffff */
.L_x_1749:
        /* <DEDUP_REMOVED lines=35> */
.L_x_1890:
[----:B-1----:R-:W-:Y:S05]  /*11ed0*/  BSYNC B0 ;  /* 0x0000000000007941 */ /* 0x002fea0003800000 */
.L_x_1889:
        /* <DEDUP_REMOVED lines=34> */
.L_x_1892:
[----:B------:R-:W3:Y:S02]  /*12100*/  S2R R7, SR_TID.X ;  /* 0x0000000000077919 */ /* 0x000ee40000002100 */
.L_x_1893:
[----:B-1----:R-:W-:Y:S05]  /*12110*/  BSYNC B0 ;  /* 0x0000000000007941 */ /* 0x002fea0003800000 */
.L_x_1891:
[----:B---3--:R-:W-:-:S13]  /*12120*/  ISETP.GE.AND P0, PT, R7, c[0x0][0x16c], PT ;  /* 0x00005b0007007a0c */ /* 0x008fda0003f06270 */
[----:B------:R-:W-:Y:S05]  /*12130*/  @P0 EXIT ;  /* 0x000000000000094d */ /* 0x000fea0003800000 */
[----:B------:R-:W-:Y:S02]  /*12140*/  ULDC.64 UR6, c[0x0][0x288] ;  /* 0x0000a20000067ab9 */ /* 0x000fe40000000a00 */
[----:B------:R-:W-:Y:S02]  /*12150*/  UIMAD UR28, UR28, UR6, URZ ;  /* 0x000000061c1c72a4 */ /* 0x000fe4000f8e023f */
[----:B------:R-:W-:Y:S02]  /*12160*/  UIMAD.WIDE.U32 UR4, UR29, UR6, URZ ;  /* 0x000000061d0472a5 */ /* 0x000fe4000f8e003f */
[----:B------:R-:W-:-:S04]  /*12170*/  UIMAD UR6, UR29, UR7, UR28 ;  /* 0x000000071d0672a4 */ /* 0x000fc8000f8e021c */
[----:B------:R-:W-:Y:S02]  /*12180*/  UIADD3 UR6, UR5, UR6, URZ ;  /* 0x0000000605067290 */ /* 0x000fe4000fffe03f */
.L_x_1894:
        /* <DEDUP_REMOVED lines=19> */
.L_x_1787:
[----:B------:R-:W-:Y:S01]  /*122c0*/  HFMA2.MMA R66, -RZ, RZ, 0, 5.9604644775390625e-08 ;  /* 0x00000001ff427435 */ /* 0x000fe200000001ff */
[----:B------:R-:W-:-:S02]  /*122d0*/  MOV R65, R68 ;  /* 0x0000004400417202 */ /* 0x000fc40000000f00 */
[----:B------:R-:W-:Y:S02]  /*122e0*/  MOV R214, RZ ;  /* 0x000000ff00d67202 */ /* 0x000fe40000000f00 */
[----:B------:R-:W-:Y:S02]  /*122f0*/  MOV R213, 0xffffffff ;  /* 0xffffffff00d57802 */ /* 0x000fe40000000f00 */
[----:B------:R-:W-:Y:S02]  /*12300*/  MOV R64, 0x12320 ;  /* 0x0001232000407802 */ /* 0x000fe40000000f00 */
[----:B0-2--5:R-:W-:Y:S05]  /*12310*/  CALL.REL.NOINC `($__internal_44_$__cuda_sm70_shflsync_up) ;  /* 0x00001e4000007944 */ /* 0x025fea0003c00000 */
[----:B-1----:R-:W-:Y:S01]  /*12320*/  MOV R67, R66 ;  /* 0x0000004200437202 */ /* 0x002fe20000000f00 */
[----:B------:R-:W-:Y:S05]  /*12330*/  BRA `(.L_x_1895) ;  /* 0xffff692000007947 */ /* 0x000fea000383ffff */
.L_x_1788:
[----:B------:R-:W-:Y:S01]  /*12340*/  HFMA2.MMA R66, -RZ, RZ, 0, 5.9604644775390625e-08 ;  /* 0x00000001ff427435 */ /* 0x000fe200000001ff */
[----:B------:R-:W-:Y:S02]  /*12350*/  MOV R65, R70 ;  /* 0x0000004600417202 */ /* 0x000fe40000000f00 */
[----:B------:R-:W-:Y:S02]  /*12360*/  MOV R214, RZ ;  /* 0x000000ff00d67202 */ /* 0x000fe40000000f00 */
[----:B------:R-:W-:-:S02]  /*12370*/  MOV R213, 0xffffffff ;  /* 0xffffffff00d57802 */ /* 0x000fc40000000f00 */
[----:B------:R-:W-:Y:S02]  /*12380*/  MOV R64, 0x123a0 ;  /* 0x000123a000407802 */ /* 0x000fe40000000f00 */
[----:B0123-5:R-:W-:Y:S05]  /*12390*/  CALL.REL.NOINC `($__internal_44_$__cuda_sm70_shflsync_up) ;  /* 0x00001dc000007944 */ /* 0x02ffea0003c00000 */
[----:B-1----:R-:W-:Y:S01]  /*123a0*/  MOV R71, R66 ;  /* 0x0000004200477202 */ /* 0x002fe20000000f00 */
[----:B------:R-:W-:Y:S01]  /*123b0*/  HFMA2.MMA R66, -RZ, RZ, 0, 5.9604644775390625e-08 ;  /* 0x00000001ff427435 */ /* 0x000fe200000001ff */
[----:B------:R-:W-:Y:S02]  /*123c0*/  MOV R65, R211 ;  /* 0x000000d300417202 */ /* 0x000fe40000000f00 */
[----:B------:R-:W-:Y:S02]  /*123d0*/  MOV R214, RZ ;  /* 0x000000ff00d67202 */ /* 0x000fe40000000f00 */
[----:B------:R-:W-:Y:S02]  /*123e0*/  MOV R213, 0xffffffff ;  /* 0xffffffff00d57802 */ /* 0x000fe40000000f00 */
[----:B------:R-:W-:Y:S02]  /*123f0*/  MOV R64, 0x12410 ;  /* 0x0001241000407802 */ /* 0x000fe40000000f00 */
[----:B------:R-:W-:Y:S05]  /*12400*/  CALL.REL.NOINC `($__internal_44_$__cuda_sm70_shflsync_up) ;  /* 0x00001d5000007944 */ /* 0x000fea0003c00000 */
[----:B-1----:R-:W-:Y:S01]  /*12410*/  MOV R210, R66 ;  /* 0x0000004200d27202 */ /* 0x002fe20000000f00 */
[----:B------:R-:W-:Y:S01]  /*12420*/  HFMA2.MMA R66, -RZ, RZ, 0, 5.9604644775390625e-08 ;  /* 0x00000001ff427435 */ /* 0x000fe200000001ff */
[----:B------:R-:W-:-:S02]  /*12430*/  MOV R65, R69 ;  /* 0x0000004500417202 */ /* 0x000fc40000000f00 */
[----:B------:R-:W-:Y:S02]  /*12440*/  MOV R214, RZ ;  /* 0x000000ff00d67202 */ /* 0x000fe40000000f00 */
[----:B------:R-:W-:Y:S02]  /*12450*/  MOV R213, 0xffffffff ;  /* 0xffffffff00d57802 */ /* 0x000fe40000000f00 */
[----:B------:R-:W-:Y:S02]  /*12460*/  MOV R64, 0x12480 ;  /* 0x0001248000407802 */ /* 0x000fe40000000f00 */
[----:B------:R-:W-:Y:S05]  /*12470*/  CALL.REL.NOINC `($__internal_44_$__cuda_sm70_shflsync_up) ;  /* 0x00001ce000007944 */ /* 0x000fea0003c00000 */
        /* <DEDUP_REMOVED lines=20> */
[----:B------:R-:W-:Y:S05]  /*125c0*/  CALL.REL.NOINC `($__internal_44_$__cuda_sm70_shflsync_up) ;  /* 0x00001b9000007944 */ /* 0x000fea0003c00000 */
[----:B-1----:R-:W-:Y:S01]  /*125d0*/  MOV R67, R66 ;  /* 0x0000004200437202 */ /* 0x002fe20000000f00 */
[----:B------:R-:W-:Y:S01]  /*125e0*/  HFMA2.MMA R66, -RZ, RZ, 0, 1.1920928955078125e-07 ;  /* 0x00000002ff427435 */ /* 0x000fe200000001ff */
[----:B------:R-:W-:Y:S02]  /*125f0*/  MOV R65, R70 ;  /* 0x0000004600417202 */ /* 0x000fe40000000f00 */
[----:B------:R-:W-:Y:S02]  /*12600*/  MOV R214, RZ ;  /* 0x000000ff00d67202 */ /* 0x000fe40000000f00 */
[----:B------:R-:W-:Y:S02]  /*12610*/  MOV R213, 0xffffffff ;  /* 0xffffffff00d57802 */ /* 0x000fe40000000f00 */
[----:B------:R-:W-:-:S02]  /*12620*/  MOV R64, 0x12640 ;  /* 0x0001264000407802 */ /* 0x000fc40000000f00 */
[----:B------:R-:W-:Y:S05]  /*12630*/  CALL.REL.NOINC `($__internal_44_$__cuda_sm70_shflsync_up) ;  /* 0x00001b2000007944 */ /* 0x000fea0003c00000 */
[----:B-1----:R-:W-:Y:S01]  /*12640*/  MOV R71, R66 ;  /* 0x0000004200477202 */ /* 0x002fe20000000f00 */
[----:B------:R-:W-:Y:S01]  /*12650*/  HFMA2.MMA R66, -RZ, RZ, 0, 1.1920928955078125e-07 ;  /* 0x00000002ff427435 */ /* 0x000fe200000001ff */
[----:B------:R-:W-:-:S02]  /*12660*/  MOV R65, R211 ;  /* 0x000000d300417202 */ /* 0x000fc40000000f00 */
[----:B------:R-:W-:Y:S02]  /*12670*/  MOV R214, RZ ;  /* 0x000000ff00d67202 */ /* 0x000fe40000000f00 */
[----:B------:R-:W-:Y:S02]  /*12680*/  MOV R213, 0xffffffff ;  /* 0xffffffff00d57802 */ /* 0x000fe40000000f00 */
[----:B------:R-:W-:Y:S02]  /*12690*/  MOV R64, 0x126b0 ;  /* 0x000126b000407802 */ /* 0x000fe40000000f00 */
[----:B------:R-:W-:Y:S05]  /*126a0*/  CALL.REL.NOINC `($__internal_44_$__cuda_sm70_shflsync_up) ;  /* 0x00001ab000007944 */ /* 0x000fea0003c00000 */
[----:B-1----:R-:W-:Y:S01]  /*126b0*/  MOV R210, R66 ;  /* 0x0000004200d27202 */ /* 0x002fe20000000f00 */
[----:B------:R-:W-:Y:S01]  /*126c0*/  HFMA2.MMA R66, -RZ, RZ, 0, 1.1920928955078125e-07 ;  /* 0x00000002ff427435 */ /* 0x000fe200000001ff */
[----:B------:R-:W-:Y:S02]  /*126d0*/  MOV R65, R69 ;  /* 0x0000004500417202 */ /* 0x000fe40000000f00 */
[----:B------:R-:W-:Y:S02]  /*126e0*/  MOV R214, RZ ;  /* 0x000000ff00d67202 */ /* 0x000fe40000000f00 */
[----:B------:R-:W-:-:S02]  /*126f0*/  MOV R213, 0xffffffff ;  /* 0xffffffff00d57802 */ /* 0x000fc40000000f00 */
[----:B------:R-:W-:Y:S02]  /*12700*/  MOV R64, 0x12720 ;  /* 0x0001272000407802 */ /* 0x000fe40000000f00 */
[----:B------:R-:W-:Y:S05]  /*12710*/  CALL.REL.NOINC `($__internal_44_$__cuda_sm70_shflsync_up) ;  /* 0x00001a4000007944 */ /* 0x000fea0003c00000 */
        /* <DEDUP_REMOVED lines=20> */
[----:B------:R-:W-:Y:S05]  /*12860*/  CALL.REL.NOINC `($__internal_44_$__cuda_sm70_shflsync_up) ;  /* 0x000018f000007944 */ /* 0x000fea0003c00000 */
[----:B-1----:R-:W-:Y:S01]  /*12870*/  MOV R71, R66 ;  /* 0x0000004200477202 */ /* 0x002fe20000000f00 */
[----:B------:R-:W-:Y:S01]  /*12880*/  HFMA2.MMA R66, -RZ, RZ, 0, 2.384185791015625e-07 ;  /* 0x00000004ff427435 */ /* 0x000fe200000001ff */
[----:B------:R-:W-:Y:S02]  /*12890*/  MOV R65, R70 ;  /* 0x0000004600417202 */ /* 0x000fe40000000f00 */
[----:B------:R-:W-:-:S02]  /*128a0*/  MOV R214, RZ ;  /* 0x000000ff00d67202 */ /* 0x000fc40000000f00 */
[----:B------:R-:W-:Y:S02]  /*128b0*/  MOV R213, 0xffffffff ;  /* 0xffffffff00d57802 */ /* 0x000fe40000000f00 */
[----:B------:R-:W-:Y:S02]  /*128c0*/  MOV R64, 0x128e0 ;  /* 0x000128e000407802 */ /* 0x000fe40000000f00 */
[----:B------:R-:W-:Y:S05]  /*128d0*/  CALL.REL.NOINC `($__internal_44_$__cuda_sm70_shflsync_up) ;  /* 0x0000188000007944 */ /* 0x000fea0003c00000 */
[----:B-1----:R-:W-:Y:S01]  /*128e0*/  MOV R210, R66 ;  /* 0x0000004200d27202 */ /* 0x002fe20000000f00 */
[----:B------:R-:W-:Y:S01]  /*128f0*/  HFMA2.MMA R66, -RZ, RZ, 0, 2.384185791015625e-07 ;  /* 0x00000004ff427435 */ /* 0x000fe200000001ff */
[----:B------:R-:W-:Y:S02]  /*12900*/  MOV R65, R69 ;  /* 0x0000004500417202 */ /* 0x000fe40000000f00 */
[----:B------:R-:W-:Y:S02]  /*12910*/  MOV R214, RZ ;  /* 0x000000ff00d67202 */ /* 0x000fe40000000f00 */
[----:B------:R-:W-:Y:S02]  /*12920*/  MOV R213, 0xffffffff ;  /* 0xffffffff00d57802 */ /* 0x000fe40000000f00 */
[----:B------:R-:W-:-:S02]  /*12930*/  MOV R64, 0x12950 ;  /* 0x0001295000407802 */ /* 0x000fc40000000f00 */
[----:B------:R-:W-:Y:S05]  /*12940*/  CALL.REL.NOINC `($__internal_44_$__cuda_sm70_shflsync_up) ;  /* 0x0000181000007944 */ /* 0x000fea0003c00000 */
[----:B-1----:R-:W-:Y:S01]  /*12950*/  MOV R211, R66 ;  /* 0x0000004200d37202 */ /* 0x002fe20000000f00 */
[----:B------:R-:W-:Y:S01]  /*12960*/  HFMA2.MMA R66, -RZ, RZ, 0, 2.384185791015625e-07 ;  /* 0x00000004ff427435 */ /* 0x000fe200000001ff */
[----:B------:R-:W-:-:S02]  /*12970*/  MOV R65, R68 ;  /* 0x0000004400417202 */ /* 0x000fc40000000f00 */
[----:B------:R-:W-:Y:S02]  /*12980*/  MOV R214, RZ ;  /* 0x000000ff00d67202 */ /* 0x000fe40000000f00 */
[----:B------:R-:W-:Y:S02]  /*12990*/  MOV R213, 0xffffffff ;  /* 0xffffffff00d57802 */ /* 0x000fe40000000f00 */
[----:B------:R-:W-:Y:S02]  /*129a0*/  MOV R64, 0x129c0 ;  /* 0x000129c000407802 */ /* 0x000fe40000000f00 */
[----:B------:R-:W-:Y:S05]  /*129b0*/  CALL.REL.NOINC `($__internal_44_$__cuda_sm70_shflsync_up) ;  /* 0x000017a000007944 */ /* 0x000fea0003c00000 */
        /* <DEDUP_REMOVED lines=8> */
[C---:B------:R-:W-:Y:S01]  /*12a40*/  FFMA.FTZ R211, R210.reuse, R67, R66 ;  /* 0x00000043d2d37223 */ /* 0x040fe20000010042 */
[----:B------:R-:W-:Y:S01]  /*12a50*/  HFMA2.MMA R66, -RZ, RZ, 0, 4.76837158203125e-07 ;  /* 0x00000008ff427435 */ /* 0x000fe200000001ff */
[----:B------:R-:W-:Y:S02]  /*12a60*/  FMUL.FTZ R210, R210, R70 ;  /* 0x00000046d2d27220 */ /* 0x000fe40000410000 */
[----:B------:R-:W-:Y:S01]  /*12a70*/  @P0 FADD.FTZ R69, R69, R64 ;  /* 0x0000004045450221 */ /* 0x000fe20000010000 */
[----:B------:R-:W-:Y:S01]  /*12a80*/  FSEL R70, R70, R211, !P0 ;  /* 0x000000d346467208 */ /* 0x000fe20004000000 */
[----:B------:R-:W-:Y:S01]  /*12a90*/  @P0 FFMA.FTZ R67, R71, R67, -R210 ;  /* 0x0000004347430223 */ /* 0x000fe200000108d2 */
[----:B------:R-:W-:Y:S01]  /*12aa0*/  MOV R64, 0x12ae0 ;  /* 0x00012ae000407802 */ /* 0x000fe20000000f00 */
[----:B------:R-:W-:-:S03]  /*12ab0*/  @P0 FADD.FTZ R68, R68, R65 ;  /* 0x0000004144440221 */ /* 0x000fc60000010000 */
[----:B------:R-:W-:Y:S02]  /*12ac0*/  MOV R65, R67 ;  /* 0x0000004300417202 */ /* 0x000fe40000000f00 */
[----:B------:R-:W-:Y:S05]  /*12ad0*/  CALL.REL.NOINC `($__internal_44_$__cuda_sm70_shflsync_up) ;  /* 0x0000168000007944 */ /* 0x000fea0003c00000 */
[----:B-1----:R-:W-:Y:S01]  /*12ae0*/  MOV R71, R66 ;  /* 0x0000004200477202 */ /* 0x002fe20000000f00 */
[----:B------:R-:W-:Y:S01]  /*12af0*/  HFMA2.MMA R66, -RZ, RZ, 0, 4.76837158203125e-07 ;  /* 0x00000008ff427435 */ /* 0x000fe200000001ff */
[----:B------:R-:W-:Y:S02]  /*12b00*/  MOV R65, R70 ;  /* 0x0000004600417202 */ /* 0x000fe40000000f00 */
[----:B------:R-:W-:Y:S02]  /*12b10*/  MOV R214, RZ ;  /* 0x000000ff00d67202 */ /* 0x000fe40000000f00 */
[----:B------:R-:W-:Y:S02]  /*12b20*/  MOV R213, 0xffffffff ;  /* 0xffffffff00d57802 */ /* 0x000fe40000000f00 */
[----:B------:R-:W-:Y:S02]  /*12b30*/  MOV R64, 0x12b50 ;  /* 0x00012b5000407802 */ /* 0x000fe40000000f00 */
[----:B------:R-:W-:Y:S05]  /*12b40*/  CALL.REL.NOINC `($__internal_44_$__cuda_sm70_shflsync_up) ;  /* 0x0000161000007944 */ /* 0x000fea0003c00000 */
[----:B-1----:R-:W-:Y:S01]  /*12b50*/  MOV R210, R66 ;  /* 0x0000004200d27202 */ /* 0x002fe20000000f00 */
[----:B------:R-:W-:Y:S01]  /*12b60*/  HFMA2.MMA R66, -RZ, RZ, 0, 4.76837158203125e-07 ;  /* 0x00000008ff427435 */ /* 0x000fe200000001ff */
[----:B------:R-:W-:-:S02]  /*12b70*/  MOV R65, R69 ;  /* 0x0000004500417202 */ /* 0x000fc40000000f00 */
[----:B------:R-:W-:Y:S02]  /*12b80*/  MOV R214, RZ ;  /* 0x000000ff00d67202 */ /* 0x000fe40000000f00 */
[----:B------:R-:W-:Y:S02]  /*12b90*/  MOV R213, 0xffffffff ;  /* 0xffffffff00d57802 */ /* 0x000fe40000000f00 */
[----:B------:R-:W-:Y:S02]  /*12ba0*/  MOV R64, 0x12bc0 ;  /* 0x00012bc000407802 */ /* 0x000fe40000000f00 */
[----:B------:R-:W-:Y:S05]  /*12bb0*/  CALL.REL.NOINC `($__internal_44_$__cuda_sm70_shflsync_up) ;  /* 0x000015a000007944 */ /* 0x000fea0003c00000 */
[----:B-1----:R-:W-:Y:S01]  /*12bc0*/  MOV R211, R66 ;  /* 0x0000004200d37202 */ /* 0x002fe20000000f00 */
[----:B------:R-:W-:Y:S01]  /*12bd0*/  HFMA2.MMA R66, -RZ, RZ, 0, 4.76837158203125e-07 ;  /* 0x00000008ff427435 */ /* 0x000fe200000001ff */
[----:B------:R-:W-:Y:S02]  /*12be0*/  MOV R65, R68 ;  /* 0x0000004400417202 */ /* 0x000fe40000000f00 */
[----:B------:R-:W-:Y:S02]  /*12bf0*/  MOV R214, RZ ;  /* 0x000000ff00d67202 */ /* 0x000fe40000000f00 */
[----:B------:R-:W-:-:S02]  /*12c00*/  MOV R213, 0xffffffff ;  /* 0xffffffff00d57802 */ /* 0x000fc40000000f00 */
        /* <DEDUP_REMOVED lines=8> */
[-C--:B------:R-:W-:Y:S02]  /*12c90*/  FMUL.FTZ R66, R71, R70.reuse ;  /* 0x0000004647427220 */ /* 0x080fe40000410000 */
[-C--:B------:R-:W-:Y:S02]  /*12ca0*/  FFMA.FTZ R64, R211, R67.reuse, -R64 ;  /* 0x00000043d3407223 */ /* 0x080fe40000010840 */
[C---:B------:R-:W-:Y:S01]  /*12cb0*/  FFMA.FTZ R211, R210.reuse, R67, R66 ;  /* 0x00000043d2d37223 */ /* 0x040fe20000010042 */
[----:B------:R-:W-:Y:S01]  /*12cc0*/  HFMA2.MMA R66, -RZ, RZ, 0, 9.5367431640625e-07 ;  /* 0x00000010ff427435 */ /* 0x000fe200000001ff */
[----:B------:R-:W-:-:S02]  /*12cd0*/  FMUL.FTZ R210, R210, R70 ;  /* 0x00000046d2d27220 */ /* 0x000fc40000410000 */
[----:B------:R-:W-:Y:S01]  /*12ce0*/  @P0 FADD.FTZ R69, R69, R64 ;  /* 0x0000004045450221 */ /* 0x000fe20000010000 */
[----:B------:R-:W-:Y:S01]  /*12cf0*/  FSEL R70, R70, R211, !P0 ;  /* 0x000000d346467208 */ /* 0x000fe20004000000 */
[----:B------:R-:W-:Y:S01]  /*12d00*/  @P0 FFMA.FTZ R67, R71, R67, -R210 ;  /* 0x0000004347430223 */ /* 0x000fe200000108d2 */
[----:B------:R-:W-:Y:S01]  /*12d10*/  MOV R64, 0x12d70 ;  /* 0x00012d7000407802 */ /* 0x000fe20000000f00 */
[----:B------:R-:W-:Y:S01]  /*12d20*/  @P0 FADD.FTZ R68, R68, R65 ;  /* 0x0000004144440221 */ /* 0x000fe20000010000 */
[----:B------:R-:W-:Y:S02]  /*12d30*/  MOV R211, R69 ;  /* 0x0000004500d37202 */ /* 0x000fe40000000f00 */
[-C--:B------:R-:W-:Y:S02]  /*12d40*/  MOV R212, R67.reuse ;  /* 0x0000004300d47202 */ /* 0x080fe40000000f00 */
[----:B------:R-:W-:Y:S02]  /*12d50*/  MOV R65, R67 ;  /* 0x0000004300417202 */ /* 0x000fe40000000f00 */
[----:B------:R-:W-:Y:S05]  /*12d60*/  CALL.REL.NOINC `($__internal_44_$__cuda_sm70_shflsync_up) ;  /* 0x000013f000007944 */ /* 0x000fea0003c00000 */
[----:B-1----:R-:W-:Y:S01]  /*12d70*/  MOV R67, R66 ;  /* 0x0000004200437202 */ /* 0x002fe20000000f00 */
[----:B------:R-:W-:Y:S01]  /*12d80*/  HFMA2.MMA R66, -RZ, RZ, 0, 9.5367431640625e-07 ;  /* 0x00000010ff427435 */ /* 0x000fe200000001ff */
[----:B------:R-:W-:-:S02]  /*12d90*/  MOV R65, R70 ;  /* 0x0000004600417202 */ /* 0x000fc40000000f00 */
[----:B------:R-:W-:Y:S02]  /*12da0*/  MOV R214, RZ ;  /* 0x000000ff00d67202 */ /* 0x000fe40000000f00 */
[----:B------:R-:W-:Y:S02]  /*12db0*/  MOV R213, 0xffffffff ;  /* 0xffffffff00d57802 */ /* 0x000fe40000000f00 */
[----:B------:R-:W-:Y:S02]  /*12dc0*/  MOV R64, 0x12de0 ;  /* 0x00012de000407802 */ /* 0x000fe40000000f00 */
[----:B------:R-:W-:Y:S05]  /*12dd0*/  CALL.REL.NOINC `($__internal_44_$__cuda_sm70_shflsync_up) ;  /* 0x0000138000007944 */ /* 0x000fea0003c00000 */
[----:B-1----:R-:W-:Y:S01]  /*12de0*/  MOV R71, R66 ;  /* 0x0000004200477202 */ /* 0x002fe20000000f00 */
[----:B------:R-:W-:Y:S01]  /*12df0*/  HFMA2.MMA R66, -RZ, RZ, 0, 9.5367431640625e-07 ;  /* 0x00000010ff427435 */ /* 0x000fe200000001ff */
[----:B------:R-:W-:Y:S02]  /*12e00*/  MOV R65, R69 ;  /* 0x0000004500417202 */ /* 0x000fe40000000f00 */
[----:B------:R-:W-:Y:S02]  /*12e10*/  MOV R214, RZ ;  /* 0x000000ff00d67202 */ /* 0x000fe40000000f00 */
[----:B------:R-:W-:-:S02]  /*12e20*/  MOV R213, 0xffffffff ;  /* 0xffffffff00d57802 */ /* 0x000fc40000000f00 */
[----:B------:R-:W-:Y:S02]  /*12e30*/  MOV R64, 0x12e50 ;  /* 0x00012e5000407802 */ /* 0x000fe40000000f00 */
[----:B------:R-:W-:Y:S05]  /*12e40*/  CALL.REL.NOINC `($__internal_44_$__cuda_sm70_shflsync_up) ;  /* 0x0000131000007944 */ /* 0x000fea0003c00000 */
[----:B-1----:R-:W-:Y:S01]  /*12e50*/  MOV R210, R66 ;  /* 0x0000004200d27202 */ /* 0x002fe20000000f00 */
[----:B------:R-:W-:Y:S01]  /*12e60*/  HFMA2.MMA R66, -RZ, RZ, 0, 9.5367431640625e-07 ;  /* 0x00000010ff427435 */ /* 0x000fe200000001ff */
[----:B------:R-:W-:Y:S02]  /*12e70*/  MOV R65, R68 ;  /* 0x0000004400417202 */ /* 0x000fe40000000f00 */
[----:B------:R-:W-:Y:S02]  /*12e80*/  MOV R214, RZ ;  /* 0x000000ff00d67202 */ /* 0x000fe40000000f00 */
[----:B------:R-:W-:Y:S02]  /*12e90*/  MOV R213, 0xffffffff ;  /* 0xffffffff00d57802 */ /* 0x000fe40000000f00 */
[----:B------:R-:W-:Y:S02]  /*12ea0*/  MOV R64, 0x12ec0 ;  /* 0x00012ec000407802 */ /* 0x000fe40000000f00 */
[----:B------:R-:W-:Y:S05]  /*12eb0*/  CALL.REL.NOINC `($__internal_44_$__cuda_sm70_shflsync_up) ;  /* 0x000012a000007944 */ /* 0x000fea0003c00000 */
[----:B-1----:R-:W-:Y:S01]  /*12ec0*/  MOV R64, R66 ;  /* 0x0000004200407202 */ /* 0x002fe20000000f00 */
[----:B------:R-:W-:Y:S05]  /*12ed0*/  BRA `(.L_x_1896) ;  /* 0xffff61e000007947 */ /* 0x000fea000383ffff */
.L_x_1793:
[----:B-1----:R-:W-:Y:S01]  /*12ee0*/  HFMA2.MMA R66, -RZ, RZ, 0, 5.9604644775390625e-08 ;  /* 0x00000001ff427435 */ /* 0x002fe200000001ff */
[----:B------:R-:W-:-:S02]  /*12ef0*/  MOV R65, R69 ;  /* 0x0000004500417202 */ /* 0x000fc40000000f00 */
[----:B------:R-:W-:Y:S02]  /*12f00*/  MOV R214, RZ ;  /* 0x000000ff00d67202 */ /* 0x000fe40000000f00 */
[----:B------:R-:W-:Y:S02]  /*12f10*/  MOV R213, 0xffffffff ;  /* 0xffffffff00d57802 */ /* 0x000fe40000000f00 */
[----:B------:R-:W-:Y:S02]  /*12f20*/  MOV R64, 0x12f40 ;  /* 0x00012f4000407802 */ /* 0x000fe40000000f00 */
[----:B0----5:R-:W-:Y:S05]  /*12f30*/  CALL.REL.NOINC `($__internal_44_$__cuda_sm70_shflsync_up) ;  /* 0x0000122000007944 */ /* 0x021fea0003c00000 */
[----:B-1----:R-:W-:Y:S01]  /*12f40*/  MOV R69, R66 ;  /* 0x0000004200457202 */ /* 0x002fe20000000f00 */
[----:B------:R-:W-:Y:S01]  /*12f50*/  HFMA2.MMA R66, -RZ, RZ, 0, 5.9604644775390625e-08 ;  /* 0x00000001ff427435 */ /* 0x000fe200000001ff */
[----:B------:R-:W-:Y:S02]  /*12f60*/  MOV R65, R68 ;  /* 0x0000004400417202 */ /* 0x000fe40000000f00 */
[----:B------:R-:W-:Y:S02]  /*12f70*/  MOV R214, RZ ;  /* 0x000000ff00d67202 */ /* 0x000fe40000000f00 */
[----:B------:R-:W-:-:S02]  /*12f80*/  MOV R213, 0xffffffff ;  /* 0xffffffff00d57802 */ /* 0x000fc40000000f00 */
[----:B------:R-:W-:Y:S02]  /*12f90*/  MOV R64, 0x12fb0 ;  /* 0x00012fb000407802 */ /* 0x000fe40000000f00 */
[----:B------:R-:W-:Y:S05]  /*12fa0*/  CALL.REL.NOINC `($__internal_44_$__cuda_sm70_shflsync_up) ;  /* 0x000011b000007944 */ /* 0x000fea0003c00000 */
        /* <DEDUP_REMOVED lines=14> */
[----:B-1----:R-:W-:Y:S01]  /*13090*/  MOV R67, R66 ;  /* 0x0000004200437202 */ /* 0x002fe20000000f00 */
[----:B------:R-:W-:Y:S01]  /*130a0*/  HFMA2.MMA R66, -RZ, RZ, 0, 0 ;  /* 0x00000000ff427435 */ /* 0x000fe200000001ff */
[----:B------:R-:W-:Y:S02]  /*130b0*/  MOV R64, R60 ;  /* 0x0000003c00407202 */ /* 0x000fe40000000f00 */
[----:B------:R-:W-:Y:S02]  /*130c0*/  MOV R60, R69 ;  /* 0x00000045003c7202 */ /* 0x000fe40000000f00 */
[----:B------:R-:W-:-:S02]  /*130d0*/  MOV R211, R68 ;  /* 0x0000004400d37202 */ /* 0x000fc40000000f00 */
[----:B------:R-:W-:Y:S02]  /*130e0*/  MOV R210, R70 ;  /* 0x0000004600d27202 */ /* 0x000fe40000000f00 */
[----:B------:R-:W-:Y:S02]  /*130f0*/  MOV R247, 0xffffffff ;  /* 0xffffffff00f77802 */ /* 0x000fe40000000f00 */
[----:B------:R-:W-:Y:S02]  /*13100*/  MOV R65, 0x13120 ;  /* 0x0001312000417802 */ /* 0x000fe40000000f00 */
[----:B------:R-:W-:Y:S05]  /*13110*/  CALL.REL.NOINC `($__internal_43_$__cuda_sm70_shflsync_idx_p) ;  /* 0x00000fd000007944 */ /* 0x000fea0003c00000 */
[----:B-1----:R-:W-:Y:S01]  /*13120*/  MOV R212, R66 ;  /* 0x0000004200d47202 */ /* 0x002fe20000000f00 */
[----:B------:R-:W-:Y:S01]  /*13130*/  HFMA2.MMA R66, -RZ, RZ, 0, 0 ;  /* 0x00000000ff427435 */ /* 0x000fe200000001ff */
[----:B------:R-:W-:Y:S02]  /*13140*/  MOV R64, R61 ;  /* 0x0000003d00407202 */ /* 0x000fe40000000f00 */
[----:B------:R-:W-:Y:S02]  /*13150*/  MOV R247, 0xffffffff ;  /* 0xffffffff00f77802 */ /* 0x000fe40000000f00 */
[----:B------:R-:W-:-:S02]  /*13160*/  MOV R65, 0x13180 ;  /* 0x0001318000417802 */ /* 0x000fc40000000f00 */
[----:B0-----:R-:W-:Y:S05]  /*13170*/  CALL.REL.NOINC `($__internal_43_$__cuda_sm70_shflsync_idx_p) ;  /* 0x00000f7000007944 */ /* 0x001fea0003c00000 */
[----:B-1----:R-:W-:Y:S01]  /*13180*/  MOV R61, R66 ;  /* 0x00000042003d7202 */ /* 0x002fe20000000f00 */
[----:B------:R-:W-:Y:S01]  /*13190*/  HFMA2.MMA R66, -RZ, RZ, 0, 0 ;  /* 0x00000000ff427435 */ /* 0x000fe200000001ff */
[----:B------:R-:W-:-:S02]  /*131a0*/  MOV R64, R62 ;  /* 0x0000003e00407202 */ /* 0x000fc40000000f00 */
[----:B------:R-:W-:Y:S02]  /*131b0*/  MOV R247, 0xffffffff ;  /* 0xffffffff00f77802 */ /* 0x000fe40000000f00 */
[----:B------:R-:W-:Y:S02]  /*131c0*/  MOV R65, 0x131e0 ;  /* 0x000131e000417802 */ /* 0x000fe40000000f00 */
[----:B0-----:R-:W-:Y:S05]  /*131d0*/  CALL.REL.NOINC `($__internal_43_$__cuda_sm70_shflsync_idx_p) ;  /* 0x00000f1000007944 */ /* 0x001fea0003c00000 */
[----:B-1----:R-:W-:Y:S01]  /*131e0*/  MOV R62, R66 ;  /* 0x00000042003e7202 */ /* 0x002fe20000000f00 */
[----:B------:R-:W-:Y:S01]  /*131f0*/  HFMA2.MMA R66, -RZ, RZ, 0, 0 ;  /* 0x00000000ff427435 */ /* 0x000fe200000001ff */
[----:B------:R-:W-:Y:S02]  /*13200*/  MOV R64, R63 ;  /* 0x0000003f00407202 */ /* 0x000fe40000000f00 */
[----:B------:R-:W-:Y:S02]  /*13210*/  MOV R247, 0xffffffff ;  /* 0xffffffff00f77802 */ /* 0x000fe40000000f00 */
[----:B------:R-:W-:Y:S02]  /*13220*/  MOV R65, 0x13240 ;  /* 0x0001324000417802 */ /* 0x000fe40000000f00 */
[----:B0-----:R-:W-:Y:S05]  /*13230*/  CALL.REL.NOINC `($__internal_43_$__cuda_sm70_shflsync_idx_p) ;  /* 0x00000eb000007944 */ /* 0x001fea0003c00000 */
[----:B-1----:R-:W-:Y:S01]  /*13240*/  MOV R71, R66 ;  /* 0x0000004200477202 */ /* 0x002fe20000000f00 */
[----:B0-----:R-:W-:Y:S05]  /*13250*/  BRA `(.L_x_1897) ;  /* 0xffff616000007947 */ /* 0x001fea000383ffff */
.L_x_1796:
[----:B------:R-:W-:Y:S01]  /*13260*/  HFMA2.MMA R66, -RZ, RZ, 0, 5.9604644775390625e-08 ;  /* 0x00000001ff427435 */ /* 0x000fe200000001ff */
[----:B------:R-:W-:-:S02]  /*13270*/  MOV R75, R71 ;  /* 0x00000047004b7202 */ /* 0x000fc40000000f00 */
[----:B------:R-:W-:Y:S02]  /*13280*/  MOV R76, 0x1f ;  /* 0x0000001f004c7802 */ /* 0x000fe40000000f00 */
[----:B------:R-:W-:Y:S02]  /*13290*/  MOV R65, 0xffffffff ;  /* 0xffffffff00417802 */ /* 0x000fe40000000f00 */
[----:B------:R-:W-:Y:S02]  /*132a0*/  MOV R64, 0x132c0 ;  /* 0x000132c000407802 */ /* 0x000fe40000000f00 */
[----:B0-----:R-:W-:Y:S05]  /*132b0*/  CALL.REL.NOINC `($__internal_42_$__cuda_sm70_shflsync_down) ;  /* 0x00000df000007944 */ /* 0x001fea0003c00000 */
[----:B-1----:R-:W-:Y:S01]  /*132c0*/  MOV R67, R66 ;  /* 0x0000004200437202 */ /* 0x002fe20000000f00 */
[----:B------:R-:W-:Y:S05]  /*132d0*/  BRA `(.L_x_1898) ;  /* 0xffff76f000007947 */ /* 0x000fea000383ffff */
.L_x_1797:
[----:B------:R-:W-:Y:S01]  /*132e0*/  HFMA2.MMA R66, -RZ, RZ, 0, 5.9604644775390625e-08 ;  /* 0x00000001ff427435 */ /* 0x000fe200000001ff */
[----:B------:R-:W-:Y:S02]  /*132f0*/  MOV R75, R69 ;  /* 0x00000045004b7202 */ /* 0x000fe40000000f00 */
[----:B------:R-:W-:Y:S02]  /*13300*/  MOV R76, 0x1f ;  /* 0x0000001f004c7802 */ /* 0x000fe40000000f00 */
[----:B------:R-:W-:-:S02]  /*13310*/  MOV R65, 0xffffffff ;  /* 0xffffffff00417802 */ /* 0x000fc40000000f00 */
[----:B------:R-:W-:Y:S02]  /*13320*/  MOV R64, 0x13340 ;  /* 0x0001334000407802 */ /* 0x000fe40000000f00 */
[----:B012---:R-:W-:Y:S05]  /*13330*/  CALL.REL.NOINC `($__internal_42_$__cuda_sm70_shflsync_down) ;  /* 0x00000d7000007944 */ /* 0x007fea0003c00000 */
[----:B-1----:R-:W-:Y:S01]  /*13340*/  MOV R69, R66 ;  /* 0x0000004200457202 */ /* 0x002fe20000000f00 */
[----:B------:R-:W-:Y:S01]  /*13350*/  HFMA2.MMA R66, -RZ, RZ, 0, 5.9604644775390625e-08 ;  /* 0x00000001ff427435 */ /* 0x000fe200000001ff */
[----:B------:R-:W-:Y:S02]  /*13360*/  MOV R75, R68 ;  /* 0x00000044004b7202 */ /* 0x000fe40000000f00 */
[----:B------:R-:W-:Y:S02]  /*13370*/  MOV R76, 0x1f ;  /* 0x0000001f004c7802 */ /* 0x000fe40000000f00 */
[----:B------:R-:W-:Y:S02]  /*13380*/  MOV R65, 0xffffffff ;  /* 0xffffffff00417802 */ /* 0x000fe40000000f00 */
[----:B------:R-:W-:Y:S02]  /*13390*/  MOV R64, 0x133b0 ;  /* 0x000133b000407802 */ /* 0x000fe40000000f00 */
[----:B------:R-:W-:Y:S05]  /*133a0*/  CALL.REL.NOINC `($__internal_42_$__cuda_sm70_shflsync_down) ;  /* 0x00000d0000007944 */ /* 0x000fea0003c00000 */
[----:B-1----:R-:W-:Y:S01]  /*133b0*/  MOV R73, R66 ;  /* 0x0000004200497202 */ /* 0x002fe20000000f00 */
[----:B------:R-:W-:Y:S01]  /*133c0*/  HFMA2.MMA R66, -RZ, RZ, 0, 5.9604644775390625e-08 ;  /* 0x00000001ff427435 */ /* 0x000fe200000001ff */
[----:B------:R-:W-:-:S02]  /*133d0*/  MOV R75, R70 ;  /* 0x00000046004b7202 */ /* 0x000fc40000000f00 */
[----:B------:R-:W-:Y:S02]  /*133e0*/  MOV R76, 0x1f ;  /* 0x0000001f004c7802 */ /* 0x000fe40000000f00 */
[----:B------:R-:W-:Y:S02]  /*133f0*/  MOV R65, 0xffffffff ;  /* 0xffffffff00417802 */ /* 0x000fe40000000f00 */
[----:B------:R-:W-:Y:S02]  /*13400*/  MOV R64, 0x13420 ;  /* 0x0001342000407802 */ /* 0x000fe40000000f00 */
[----:B------:R-:W-:Y:S05]  /*13410*/  CALL.REL.NOINC `($__internal_42_$__cuda_sm70_shflsync_down) ;  /* 0x00000c9000007944 */ /* 0x000fea0003c00000 */
[----:B-1----:R-:W-:Y:S05]  /*13420*/  BRA `(.L_x_1899) ;  /* 0xffff75e000007947 */ /* 0x002fea000383ffff */
.L_x_1800:
[----:B-1----:R-:W-:Y:S01]  /*13430*/  HFMA2.MMA R66, -RZ, RZ, 0, 1.1920928955078125e-07 ;  /* 0x00000002ff427435 */ /* 0x002fe200000001ff */
[----:B------:R-:W-:Y:S02]  /*13440*/  MOV R75, R71 ;  /* 0x00000047004b7202 */ /* 0x000fe40000000f00 */
[----:B------:R-:W-:Y:S02]  /*13450*/  MOV R76, 0x1f ;  /* 0x0000001f004c7802 */ /* 0x000fe40000000f00 */
[----:B------:R-:W-:Y:S02]  /*13460*/  MOV R65, 0xffffffff ;  /* 0xffffffff00417802 */ /* 0x000fe40000000f00 */
[----:B------:R-:W-:-:S02]  /*13470*/  MOV R64, 0x13490 ;  /* 0x0001349000407802 */ /* 0x000fc40000000f00 */
[----:B0-234-:R-:W-:Y:S05]  /*13480*/  CALL.REL.NOINC `($__internal_42_$__cuda_sm70_shflsync_down) ;  /* 0x00000c2000007944 */ /* 0x01dfea0003c00000 */
[----:B-1----:R-:W-:Y:S01]  /*13490*/  MOV R67, R66 ;  /* 0x0000004200437202 */ /* 0x002fe20000000f00 */
[----:B------:R-:W-:Y:S01]  /*134a0*/  HFMA2.MMA R66, -RZ, RZ, 0, 1.1920928955078125e-07 ;  /* 0x00000002ff427435 */ /* 0x000fe200000001ff */
[----:B------:R-:W-:-:S02]  /*134b0*/  MOV R75, R74 ;  /* 0x0000004a004b7202 */ /* 0x000fc40000000f00 */
[----:B------:R-:W-:Y:S02]  /*134c0*/  MOV R76, 0x1f ;  /* 0x0000001f004c7802 */ /* 0x000fe40000000f00 */
[----:B------:R-:W-:Y:S02]  /*134d0*/  MOV R65, 0xffffffff ;  /* 0xffffffff00417802 */ /* 0x000fe40000000f00 */
[----:B------:R-:W-:Y:S02]  /*134e0*/  MOV R64, 0x13500 ;  /* 0x0001350000407802 */ /* 0x000fe40000000f00 */
[----:B------:R-:W-:Y:S05]  /*134f0*/  CALL.REL.NOINC `($__internal_42_$__cuda_sm70_shflsync_down) ;  /* 0x00000bb000007944 */ /* 0x000fea0003c00000 */
[----:B-1----:R-:W-:Y:S01]  /*13500*/  MOV R69, R66 ;  /* 0x0000004200457202 */ /* 0x002fe20000000f00 */
[----:B------:R-:W-:Y:S01]  /*13510*/  HFMA2.MMA R66, -RZ, RZ, 0, 1.1920928955078125e-07 ;  /* 0x00000002ff427435 */ /* 0x000fe200000001ff */
[----:B------:R-:W-:Y:S02]  /*13520*/  MOV R75, R68 ;  /* 0x00000044004b7202 */ /* 0x000fe40000000f00 */
[----:B------:R-:W-:Y:S02]  /*13530*/  MOV R76, 0x1f ;  /* 0x0000001f004c7802 */ /* 0x000fe40000000f00 */
[----:B------:R-:W-:-:S02]  /*13540*/  MOV R65, 0xffffffff ;  /* 0xffffffff00417802 */ /* 0x000fc40000000f00 */
[----:B------:R-:W-:Y:S02]  /*13550*/  MOV R64, 0x13570 ;  /* 0x0001357000407802 */ /* 0x000fe40000000f00 */
[----:B------:R-:W-:Y:S05]  /*13560*/  CALL.REL.NOINC `($__internal_42_$__cuda_sm70_shflsync_down) ;  /* 0x00000b4000007944 */ /* 0x000fea0003c00000 */
[----:B-1----:R-:W-:Y:S01]  /*13570*/  MOV R70, R66 ;  /* 0x0000004200467202 */ /* 0x002fe20000000f00 */
[----:B------:R-:W-:Y:S01]  /*13580*/  HFMA2.MMA R66, -RZ, RZ, 0, 1.1920928955078125e-07 ;  /* 0x00000002ff427435 */ /* 0x000fe200000001ff */
[----:B------:R-:W-:Y:S02]  /*13590*/  MOV R75, R72 ;  /* 0x00000048004b7202 */ /* 0x000fe40000000f00 */
[----:B------:R-:W-:Y:S02]  /*135a0*/  MOV R76, 0x1f ;  /* 0x0000001f004c7802 */ /* 0x000fe40000000f00 */
[----:B------:R-:W-:Y:S02]  /*135b0*/  MOV R65, 0xffffffff ;  /* 0xffffffff00417802 */ /* 0x000fe40000000f00 */
[----:B------:R-:W-:Y:S02]  /*135c0*/  MOV R64, 0x135e0 ;  /* 0x000135e000407802 */ /* 0x000fe40000000f00 */
[----:B------:R-:W-:Y:S05]  /*135d0*/  CALL.REL.NOINC `($__internal_42_$__cuda_sm70_shflsync_down) ;  /* 0x00000ad000007944 */ /* 0x000fea0003c00000 */
[----:B-1----:R-:W-:Y:S05]  /*135e0*/  BRA `(.L_x_1900) ;  /* 0xffff756000007947 */ /* 0x002fea000383ffff */
.L_x_1803:
[----:B-1----:R-:W-:Y:S01]  /*135f0*/  HFMA2.MMA R66, -RZ, RZ, 0, 2.384185791015625e-07 ;  /* 0x00000004ff427435 */ /* 0x002fe200000001ff */
[----:B------:R-:W-:Y:S02]  /*13600*/  MOV R75, R71 ;  /* 0x00000047004b7202 */ /* 0x000fe40000000f00 */
[----:B------:R-:W-:-:S02]  /*13610*/  MOV R76, 0x1f ;  /* 0x0000001f004c7802 */ /* 0x000fc40000000f00 */
[----:B------:R-:W-:Y:S02]  /*13620*/  MOV R65, 0xffffffff ;  /* 0xffffffff00417802 */ /* 0x000fe40000000f00 */
[----:B------:R-:W-:Y:S02]  /*13630*/  MOV R64, 0x13650 ;  /* 0x0001365000407802 */ /* 0x000fe40000000f00 */
[----:B0-234-:R-:W-:Y:S05]  /*13640*/  CALL.REL.NOINC `($__internal_42_$__cuda_sm70_shflsync_down) ;  /* 0x00000a6000007944 */ /* 0x01dfea0003c00000 */
[----:B-1----:R-:W-:Y:S01]  /*13650*/  MOV R67, R66 ;  /* 0x0000004200437202 */ /* 0x002fe20000000f00 */
[----:B------:R-:W-:Y:S05]  /*13660*/  BRA `(.L_x_1901) ;  /* 0xffff75f000007947 */ /* 0x000fea000383ffff */
.L_x_1804:
[----:B-1----:R-:W-:Y:S01]  /*13670*/  HFMA2.MMA R66, -RZ, RZ, 0, 2.384185791015625e-07 ;  /* 0x00000004ff427435 */ /* 0x002fe200000001ff */
[----:B------:R-:W-:Y:S02]  /*13680*/  MOV R75, R74 ;  /* 0x0000004a004b7202 */ /* 0x000fe40000000f00 */
[----:B------:R-:W-:Y:S02]  /*13690*/  MOV R76, 0x1f ;  /* 0x0000001f004c7802 */ /* 0x000fe40000000f00 */
[----:B------:R-:W-:Y:S02]  /*136a0*/  MOV R65, 0xffffffff ;  /* 0xffffffff00417802 */ /* 0x000fe40000000f00 */
[----:B------:R-:W-:-:S02]  /*136b0*/  MOV R64, 0x136d0 ;  /* 0x000136d000407802 */ /* 0x000fc40000000f00 */
[----:B0-234-:R-:W-:Y:S05]  /*136c0*/  CALL.REL.NOINC `($__internal_42_$__cuda_sm70_shflsync_down) ;  /* 0x000009e000007944 */ /* 0x01dfea0003c00000 */
[----:B-1----:R-:W-:Y:S01]  /*136d0*/  MOV R69, R66 ;  /* 0x0000004200457202 */ /* 0x002fe20000000f00 */
[----:B------:R-:W-:Y:S01]  /*136e0*/  HFMA2.MMA R66, -RZ, RZ, 0, 2.384185791015625e-07 ;  /* 0x00000004ff427435 */ /* 0x000fe200000001ff */
[----:B------:R-:W-:-:S02]  /*136f0*/  MOV R75, R68 ;  /* 0x00000044004b7202 */ /* 0x000fc40000000f00 */
[----:B------:R-:W-:Y:S02]  /*13700*/  MOV R76, 0x1f ;  /* 0x0000001f004c7802 */ /* 0x000fe40000000f00 */
[----:B------:R-:W-:Y:S02]  /*13710*/  MOV R65, 0xffffffff ;  /* 0xffffffff00417802 */ /* 0x000fe40000000f00 */
[----:B------:R-:W-:Y:S02]  /*13720*/  MOV R64, 0x13740 ;  /* 0x0001374000407802 */ /* 0x000fe40000000f00 */
[----:B------:R-:W-:Y:S05]  /*13730*/  CALL.REL.NOINC `($__internal_42_$__cuda_sm70_shflsync_down) ;  /* 0x0000097000007944 */ /* 0x000fea0003c00000 */
[----:B-1----:R-:W-:Y:S01]  /*13740*/  MOV R70, R66 ;  /* 0x0000004200467202 */ /* 0x002fe20000000f00 */
[----:B------:R-:W-:Y:S01]  /*13750*/  HFMA2.MMA R66, -RZ, RZ, 0, 2.384185791015625e-07 ;  /* 0x00000004ff427435 */ /* 0x000fe200000001ff */
[----:B------:R-:W-:Y:S02]  /*13760*/  MOV R75, R72 ;  /* 0x00000048004b7202 */ /* 0x000fe40000000f00 */
[----:B------:R-:W-:Y:S02]  /*13770*/  MOV R76, 0x1f ;  /* 0x0000001f004c7802 */ /* 0x000fe40000000f00 */
[----:B------:R-:W-:-:S02]  /*13780*/  MOV R65, 0xffffffff ;  /* 0xffffffff00417802 */ /* 0x000fc40000000f00 */
[----:B------:R-:W-:Y:S02]  /*13790*/  MOV R64, 0x137b0 ;  /* 0x000137b000407802 */ /* 0x000fe40000000f00 */
[----:B------:R-:W-:Y:S05]  /*137a0*/  CALL.REL.NOINC `($__internal_42_$__cuda_sm70_shflsync_down) ;  /* 0x0000090000007944 */ /* 0x000fea0003c00000 */
[----:B-1----:R-:W-:Y:S05]  /*137b0*/  BRA `(.L_x_1902) ;  /* 0xffff74e000007947 */ /* 0x002fea000383ffff */
.L_x_1807:
[----:B-1----:R-:W-:Y:S01]  /*137c0*/  HFMA2.MMA R66, -RZ, RZ, 0, 4.76837158203125e-07 ;  /* 0x00000008ff427435 */ /* 0x002fe200000001ff */
[----:B------:R-:W-:Y:S02]  /*137d0*/  MOV R75, R71 ;  /* 0x00000047004b7202 */ /* 0x000fe40000000f00 */
[----:B------:R-:W-:Y:S02]  /*137e0*/  MOV R76, 0x1f ;  /* 0x0000001f004c7802 */ /* 0x000fe40000000f00 */
[----:B------:R-:W-:Y:S02]  /*137f0*/  MOV R65, 0xffffffff ;  /* 0xffffffff00417802 */ /* 0x000fe40000000f00 */
[----:B------:R-:W-:Y:S02]  /*13800*/  MOV R64, 0x13820 ;  /* 0x0001382000407802 */ /* 0x000fe40000000f00 */
[----:B0-234-:R-:W-:Y:S05]  /*13810*/  CALL.REL.NOINC `($__internal_42_$__cuda_sm70_shflsync_down) ;  /* 0x0000089000007944 */ /* 0x01dfea0003c00000 */
[----:B-1----:R-:W-:Y:S01]  /*13820*/  MOV R67, R66 ;  /* 0x0000004200437202 */ /* 0x002fe20000000f00 */
[----:B------:R-:W-:Y:S01]  /*13830*/  HFMA2.MMA R66, -RZ, RZ, 0, 4.76837158203125e-07 ;  /* 0x00000008ff427435 */ /* 0x000fe200000001ff */
[----:B------:R-:W-:Y:S02]  /*13840*/  MOV R75, R74 ;  /* 0x0000004a004b7202 */ /* 0x000fe40000000f00 */
[----:B------:R-:W-:-:S02]  /*13850*/  MOV R76, 0x1f ;  /* 0x0000001f004c7802 */ /* 0x000fc40000000f00 */
[----:B------:R-:W-:Y:S02]  /*13860*/  MOV R65, 0xffffffff ;  /* 0xffffffff00417802 */ /* 0x000fe40000000f00 */
[----:B------:R-:W-:Y:S02]  /*13870*/  MOV R64, 0x13890 ;  /* 0x0001389000407802 */ /* 0x000fe40000000f00 */
[----:B------:R-:W-:Y:S05]  /*13880*/  CALL.REL.NOINC `($__internal_42_$__cuda_sm70_shflsync_down) ;  /* 0x0000082000007944 */ /* 0x000fea0003c00000 */
[----:B-1----:R-:W-:Y:S01]  /*13890*/  MOV R69, R66 ;  /* 0x0000004200457202 */ /* 0x002fe20000000f00 */
[----:B------:R-:W-:Y:S01]  /*138a0*/  HFMA2.MMA R66, -RZ, RZ, 0, 4.76837158203125e-07 ;  /* 0x00000008ff427435 */ /* 0x000fe200000001ff */
[----:B------:R-:W-:Y:S02]  /*138b0*/  MOV R75, R68 ;  /* 0x00000044004b7202 */ /* 0x000fe40000000f00 */
[----:B------:R-:W-:Y:S02]  /*138c0*/  MOV R76, 0x1f ;  /* 0x0000001f004c7802 */ /* 0x000fe40000000f00 */
[----:B------:R-:W-:Y:S02]  /*138d0*/  MOV R65, 0xffffffff ;  /* 0xffffffff00417802 */ /* 0x000fe40000000f00 */
[----:B------:R-:W-:-:S02]  /*138e0*/  MOV R64, 0x13900 ;  /* 0x0001390000407802 */ /* 0x000fc40000000f00 */
[----:B------:R-:W-:Y:S05]  /*138f0*/  CALL.REL.NOINC `($__internal_42_$__cuda_sm70_shflsync_down) ;  /* 0x000007b000007944 */ /* 0x000fea0003c00000 */
[----:B-1----:R-:W-:Y:S01]  /*13900*/  MOV R70, R66 ;  /* 0x0000004200467202 */ /* 0x002fe20000000f00 */
[----:B------:R-:W-:Y:S01]  /*13910*/  HFMA2.MMA R66, -RZ, RZ, 0, 4.76837158203125e-07 ;  /* 0x00000008ff427435 */ /* 0x000fe200000001ff */
[----:B------:R-:W-:-:S02]  /*13920*/  MOV R75, R72 ;  /* 0x00000048004b7202 */ /* 0x000fc40000000f00 */
[----:B------:R-:W-:Y:S02]  /*13930*/  MOV R76, 0x1f ;  /* 0x0000001f004c7802 */ /* 0x000fe40000000f00 */
[----:B------:R-:W-:Y:S02]  /*13940*/  MOV R65, 0xffffffff ;  /* 0xffffffff00417802 */ /* 0x000fe40000000f00 */
[----:B------:R-:W-:Y:S02]  /*13950*/  MOV R64, 0x13970 ;  /* 0x0001397000407802 */ /* 0x000fe40000000f00 */
[----:B------:R-:W-:Y:S05]  /*13960*/  CALL.REL.NOINC `($__internal_42_$__cuda_sm70_shflsync_down) ;  /* 0x0000074000007944 */ /* 0x000fea0003c00000 */
[----:B-1----:R-:W-:Y:S05]  /*13970*/  BRA `(.L_x_1903) ;  /* 0xffff746000007947 */ /* 0x002fea000383ffff */
.L_x_1810:
[----:B-1----:R-:W-:Y:S01]  /*13980*/  HFMA2.MMA R66, -RZ, RZ, 0, 9.5367431640625e-07 ;  /* 0x00000010ff427435 */ /* 0x002fe200000001ff */
[----:B------:R-:W-:Y:S02]  /*13990*/  MOV R75, R71 ;  /* 0x00000047004b7202 */ /* 0x000fe40000000f00 */
[----:B------:R-:W-:Y:S02]  /*139a0*/  MOV R76, 0x1f ;  /* 0x0000001f004c7802 */ /* 0x000fe40000000f00 */
[----:B------:R-:W-:Y:S02]  /*139b0*/  MOV R65, 0xffffffff ;  /* 0xffffffff00417802 */ /* 0x000fe40000000f00 */
[----:B------:R-:W-:-:S02]  /*139c0*/  MOV R64, 0x139e0 ;  /* 0x000139e000407802 */ /* 0x000fc40000000f00 */
[----:B0-234-:R-:W-:Y:S05]  /*139d0*/  CALL.REL.NOINC `($__internal_42_$__cuda_sm70_shflsync_down) ;  /* 0x000006d000007944 */ /* 0x01dfea0003c00000 */
[----:B-1----:R-:W-:Y:S01]  /*139e0*/  MOV R67, R66 ;  /* 0x0000004200437202 */ /* 0x002fe20000000f00 */
[----:B------:R-:W-:Y:S05]  /*139f0*/  BRA `(.L_x_1904) ;  /* 0xffff74f000007947 */ /* 0x000fea000383ffff */
.L_x_1811:
[----:B-1----:R-:W-:Y:S01]  /*13a00*/  HFMA2.MMA R66, -RZ, RZ, 0, 9.5367431640625e-07 ;  /* 0x00000010ff427435 */ /* 0x002fe200000001ff */
[----:B------:R-:W-:-:S02]  /*13a10*/  MOV R75, R74 ;  /* 0x0000004a004b7202 */ /* 0x000fc40000000f00 */
[----:B------:R-:W-:Y:S02]  /*13a20*/  MOV R76, 0x1f ;  /* 0x0000001f004c7802 */ /* 0x000fe40000000f00 */
[----:B------:R-:W-:Y:S02]  /*13a30*/  MOV R65, 0xffffffff ;  /* 0xffffffff00417802 */ /* 0x000fe40000000f00 */
[----:B------:R-:W-:Y:S02]  /*13a40*/  MOV R64, 0x13a60 ;  /* 0x00013a6000407802 */ /* 0x000fe40000000f00 */
[----:B0-234-:R-:W-:Y:S05]  /*13a50*/  CALL.REL.NOINC `($__internal_42_$__cuda_sm70_shflsync_down) ;  /* 0x0000065000007944 */ /* 0x01dfea0003c00000 */
[----:B-1----:R-:W-:Y:S01]  /*13a60*/  MOV R69, R66 ;  /* 0x0000004200457202 */ /* 0x002fe20000000f00 */
[----:B------:R-:W-:Y:S01]  /*13a70*/  HFMA2.MMA R66, -RZ, RZ, 0, 9.5367431640625e-07 ;  /* 0x00000010ff427435 */ /* 0x000fe200000001ff */
[----:B------:R-:W-:Y:S02]  /*13a80*/  MOV R75, R68 ;  /* 0x00000044004b7202 */ /* 0x000fe40000000f00 */
[----:B------:R-:W-:Y:S02]  /*13a90*/  MOV R76, 0x1f ;  /* 0x0000001f004c7802 */ /* 0x000fe40000000f00 */
[----:B------:R-:W-:-:S02]  /*13aa0*/  MOV R65, 0xffffffff ;  /* 0xffffffff00417802 */ /* 0x000fc40000000f00 */
[----:B------:R-:W-:Y:S02]  /*13ab0*/  MOV R64, 0x13ad0 ;  /* 0x00013ad000407802 */ /* 0x000fe40000000f00 */
[----:B------:R-:W-:Y:S05]  /*13ac0*/  CALL.REL.NOINC `($__internal_42_$__cuda_sm70_shflsync_down) ;  /* 0x000005e000007944 */ /* 0x000fea0003c00000 */
[----:B-1----:R-:W-:Y:S01]  /*13ad0*/  MOV R70, R66 ;  /* 0x0000004200467202 */ /* 0x002fe20000000f00 */
[----:B------:R-:W-:Y:S01]  /*13ae0*/  HFMA2.MMA R66, -RZ, RZ, 0, 9.5367431640625e-07 ;  /* 0x00000010ff427435 */ /* 0x000fe200000001ff */
[----:B------:R-:W-:Y:S02]  /*13af0*/  MOV R75, R72 ;  /* 0x00000048004b7202 */ /* 0x000fe40000000f00 */
[----:B------:R-:W-:Y:S02]  /*13b00*/  MOV R76, 0x1f ;  /* 0x0000001f004c7802 */ /* 0x000fe40000000f00 */
[----:B------:R-:W-:Y:S02]  /*13b10*/  MOV R65, 0xffffffff ;  /* 0xffffffff00417802 */ /* 0x000fe40000000f00 */
[----:B------:R-:W-:Y:S02]  /*13b20*/  MOV R64, 0x13b40 ;  /* 0x00013b4000407802 */ /* 0x000fe40000000f00 */
[----:B------:R-:W-:Y:S05]  /*13b30*/  CALL.REL.NOINC `($__internal_42_$__cuda_sm70_shflsync_down) ;  /* 0x0000057000007944 */ /* 0x000fea0003c00000 */
[----:B-1----:R-:W-:Y:S05]  /*13b40*/  BRA `(.L_x_1905) ;  /* 0xffff73e000007947 */ /* 0x002fea000383ffff */
.L_x_1814:
[----:B-1----:R-:W-:Y:S01]  /*13b50*/  HFMA2.MMA R66, -RZ, RZ, 0, 0 ;  /* 0x00000000ff427435 */ /* 0x002fe200000001ff */
[----:B------:R-:W-:Y:S02]  /*13b60*/  MOV R64, R71 ;  /* 0x0000004700407202 */ /* 0x000fe40000000f00 */
[----:B------:R-:W-:-:S02]  /*13b70*/  MOV R247, 0xffffffff ;  /* 0xffffffff00f77802 */ /* 0x000fc40000000f00 */
[----:B------:R-:W-:Y:S02]  /*13b80*/  MOV R65, 0x13ba0 ;  /* 0x00013ba000417802 */ /* 0x000fe40000000f00 */
[----:B0-234-:R-:W-:Y:S05]  /*13b90*/  CALL.REL.NOINC `($__internal_43_$__cuda_sm70_shflsync_idx_p) ;  /* 0x0000055000007944 */ /* 0x01dfea0003c00000 */
[----:B-1----:R-:W-:Y:S01]  /*13ba0*/  MOV R69, R66 ;  /* 0x0000004200457202 */ /* 0x002fe20000000f00 */
[----:B------:R-:W-:Y:S01]  /*13bb0*/  HFMA2.MMA R66, -RZ, RZ, 0, 0 ;  /* 0x00000000ff427435 */ /* 0x000fe200000001ff */
[----:B------:R-:W-:Y:S02]  /*13bc0*/  MOV R64, R74 ;  /* 0x0000004a00407202 */ /* 0x000fe40000000f00 */
[----:B------:R-:W-:Y:S02]  /*13bd0*/  MOV R247, 0xffffffff ;  /* 0xffffffff00f77802 */ /* 0x000fe40000000f00 */
[----:B------:R-:W-:Y:S02]  /*13be0*/  MOV R65, 0x13c00 ;  /* 0x00013c0000417802 */ /* 0x000fe40000000f00 */
[----:B0-----:R-:W-:Y:S05]  /*13bf0*/  CALL.REL.NOINC `($__internal_43_$__cuda_sm70_shflsync_idx_p) ;  /* 0x000004f000007944 */ /* 0x001fea0003c00000 */
[----:B-1----:R-:W-:Y:S01]  /*13c00*/  MOV R73, R66 ;  /* 0x0000004200497202 */ /* 0x002fe20000000f00 */
[----:B------:R-:W-:Y:S01]  /*13c10*/  HFMA2.MMA R66, -RZ, RZ, 0, 0 ;  /* 0x00000000ff427435 */ /* 0x000fe200000001ff */
[----:B------:R-:W-:Y:S02]  /*13c20*/  MOV R64, R68 ;  /* 0x0000004400407202 */ /* 0x000fe40000000f00 */
[----:B------:R-:W-:-:S02]  /*13c30*/  MOV R247, 0xffffffff ;  /* 0xffffffff00f77802 */ /* 0x000fc40000000f00 */
        /* <DEDUP_REMOVED lines=16> */
[----:B0-----:R-:W-:Y:S05]  /*13d40*/  CALL.REL.NOINC `($__internal_42_$__cuda_sm70_shflsync_down) ;  /* 0x0000036000007944 */ /* 0x001fea0003c00000 */
[----:B-1----:R-:W-:Y:S01]  /*13d50*/  MOV R71, R66 ;  /* 0x0000004200477202 */ /* 0x002fe20000000f00 */
[----:B------:R-:W-:Y:S01]  /*13d60*/  HFMA2.MMA R66, -RZ, RZ, 0, 5.9604644775390625e-08 ;  /* 0x00000001ff427435 */ /* 0x000fe200000001ff */
[----:B------:R-:W-:Y:S02]  /*13d70*/  MOV R75, R74 ;  /* 0x0000004a004b7202 */ /* 0x000fe40000000f00 */
[----:B------:R-:W-:Y:S02]  /*13d80*/  MOV R76, 0x1f ;  /* 0x0000001f004c7802 */ /* 0x000fe40000000f00 */
[----:B------:R-:W-:-:S02]  /*13d90*/  MOV R65, 0xffffffff ;  /* 0xffffffff00417802 */ /* 0x000fc40000000f00 */
[----:B------:R-:W-:Y:S02]  /*13da0*/  MOV R64, 0x13dc0 ;  /* 0x00013dc000407802 */ /* 0x000fe40000000f00 */
[----:B------:R-:W-:Y:S05]  /*13db0*/  CALL.REL.NOINC `($__internal_42_$__cuda_sm70_shflsync_down) ;  /* 0x000002f000007944 */ /* 0x000fea0003c00000 */
        /* <DEDUP_REMOVED lines=26> */
[----:B------:R-:W-:Y:S05]  /*13f60*/  CALL.REL.NOINC `($__internal_43_$__cuda_sm70_shflsync_idx_p) ;  /* 0x0000018000007944 */ /* 0x000fea0003c00000 */
        /* <DEDUP_REMOVED lines=20> */
        .weak           $__internal_42_$__cuda_sm70_shflsync_down
        .type           $__internal_42_$__cuda_sm70_shflsync_down,@function
        .size           $__internal_42_$__cuda_sm70_shflsync_down,($__internal_43_$__cuda_sm70_shflsync_idx_p - $__internal_42_$__cuda_sm70_shflsync_down)
$__internal_42_$__cuda_sm70_shflsync_down:
[----:B------:R-:W-:Y:S04]  /*140b0*/  WARPSYNC R65 ;  /* 0x0000004100007348 */ /* 0x000fe80003800000 */
[----:B------:R0:W1:Y:S02]  /*140c0*/  SHFL.DOWN PT, R66, R75, R66, R76 ;  /* 0x080000424b427389 */ /* 0x00006400000e004c */
[----:B0-----:R-:W-:-:S06]  /*140d0*/  HFMA2.MMA R65, -RZ, RZ, 0, 0 ;  /* 0x00000000ff417435 */ /* 0x001fcc00000001ff */
[----:B------:R-:W-:Y:S05]  /*140e0*/  RET.REL.NODEC R64 `(_Z25selective_scan_bwd_kernelI32Selective_Scan_bwd_kernel_traitsILi128ELi16ELb0ELb1ELb1ELb1ELb0EN3c108BFloat16ENS1_7complexIfEEEEv12SSMParamsBwd) ;  /* 0xfffebf1040007950 */ /* 0x000fea0003c3ffff */
        .weak           $__internal_43_$__cuda_sm70_shflsync_idx_p
        .type           $__internal_43_$__cuda_sm70_shflsync_idx_p,@function
        .size           $__internal_43_$__cuda_sm70_shflsync_idx_p,($__internal_44_$__cuda_sm70_shflsync_up - $__internal_43_$__cuda_sm70_shflsync_idx_p)
$__internal_43_$__cuda_sm70_shflsync_idx_p:
[----:B------:R-:W-:Y:S01]  /*140f0*/  MOV R121, 0x1f ;  /* 0x0000001f00797802 */ /* 0x000fe20000000f00 */
[----:B------:R-:W-:Y:S04]  /*14100*/  WARPSYNC R247 ;  /* 0x000000f700007348 */ /* 0x000fe80003800000 */
[----:B------:R0:W1:Y:S04]  /*14110*/  SHFL.IDX PT, R66, R64, R66, R121 ;  /* 0x0000004240427389 */ /* 0x00006800000e0079 */
[----:B0-----:R-:W0:Y:S01]  /*14120*/  S2R R121, SR_LANEID ;  /* 0x0000000000797919 */ /* 0x001e220000000000 */
[----:B------:R-:W-:Y:S01]  /*14130*/  MOV R64, R65 ;  /* 0x0000004100407202 */ /* 0x000fe20000000f00 */
[----:B------:R-:W-:-:S06]  /*14140*/  HFMA2.MMA R65, -RZ, RZ, 0, 0 ;  /* 0x00000000ff417435 */ /* 0x000fcc00000001ff */
[----:B------:R-:W-:Y:S05]  /*14150*/  RET.REL.NODEC R64 `(_Z25selective_scan_bwd_kernelI32Selective_Scan_bwd_kernel_traitsILi128ELi16ELb0ELb1ELb1ELb1ELb0EN3c108BFloat16ENS1_7complexIfEEEEv12SSMParamsBwd) ;  /* 0xfffebea040007950 */ /* 0x000fea0003c3ffff */
        .weak           $__internal_44_$__cuda_sm70_shflsync_up
        .type           $__internal_44_$__cuda_sm70_shflsync_up,@function
        .size           $__internal_44_$__cuda_sm70_shflsync_up,(.L_x_14476 - $__internal_44_$__cuda_sm70_shflsync_up)
$__internal_44_$__cuda_sm70_shflsync_up:
[----:B------:R-:W-:Y:S04]  /*14160*/  WARPSYNC R213 ;  /* 0x000000d500007348 */ /* 0x000fe80003800000 */
[----:B------:R0:W1:Y:S02]  /*14170*/  SHFL.UP PT, R66, R65, R66, R214 ;  /* 0x0400004241427389 */ /* 0x00006400000e00d6 */
[----:B0-----:R-:W-:-:S04]  /*14180*/  MOV R65, 0x0 ;  /* 0x0000000000417802 */ /* 0x001fc80000000f00 */
[----:B------:R-:W-:Y:S05]  /*14190*/  RET.REL.NODEC R64 `(_Z25selective_scan_bwd_kernelI32Selective_Scan_bwd_kernel_traitsILi128ELi16ELb0ELb1ELb1ELb1ELb0EN3c108BFloat16ENS1_7complexIfEEEEv12SSMParamsBwd) ;  /* 0xfffebe6040007950 */ /* 0x000fea0003c3ffff */
.L_x_1907:
        /* <DEDUP_REMOVED lines=14> */
.L_x_14476:


//--------------------- .text._Z25selective_scan_bwd_kernelI32Selective_Scan_bwd_kernel_traitsILi128ELi16ELb0ELb1ELb1ELb1ELb1EN3c108BFloat16ENS1_7complexIfEEEEv12SSMParamsBwd --------------------------
	.section	.text._Z25selective_scan_bwd_kernelI32Selective_Scan_bwd_kernel_traitsILi128ELi16ELb0ELb1ELb1ELb1ELb1EN3c108BFloat16ENS1_7complexIfEEEEv12SSMParamsBwd,"ax",@progbits
	.sectioninfo	@"SHI_REGISTERS=255"
	.align	128
        .global         _Z25selective_scan_bwd_kernelI32Selective_Scan_bwd_kernel_traitsILi128ELi16ELb0ELb1ELb1ELb1ELb1EN3c108BFloat16ENS1_7complexIfEEEEv12SSMParamsBwd
        .type           _Z25selective_scan_bwd_kernelI32Selective_Scan_bwd_kernel_traitsILi128ELi16ELb0ELb1ELb1ELb1ELb1EN3c108BFloat16ENS1_7complexIfEEEEv12SSMParamsBwd,@function
        .size           _Z25selective_scan_bwd_kernelI32Selective_Scan_bwd_kernel_traitsILi128ELi16ELb0ELb1ELb1ELb1ELb1EN3c108BFloat16ENS1_7complexIfEEEEv12SSMParamsBwd,(.L_x_14479 - _Z25selective_scan_bwd_kernelI32Selective_Scan_bwd_kernel_traitsILi128ELi16ELb0ELb1ELb1ELb1ELb1EN3c108BFloat16ENS1_7complexIfEEEEv12SSMParamsBwd)
        .other          _Z25selective_scan_bwd_kernelI32Selective_Scan_bwd_kernel_traitsILi128ELi16ELb0ELb1ELb1ELb1ELb1EN3c108BFloat16ENS1_7complexIfEEEEv12SSMParamsBwd,@"STO_CUDA_ENTRY STV_DEFAULT"
_Z25selective_scan_bwd_kernelI32Selective_Scan_bwd_kernel_traitsILi128ELi16ELb0ELb1ELb1ELb1ELb1EN3c108BFloat16ENS1_7complexIfEEEEv12SSMParamsBwd:
.text._Z25selective_scan_bwd_kernelI32Selective_Scan_bwd_kernel_traitsILi128ELi16ELb0ELb1ELb1ELb1ELb1EN3c108BFloat16ENS1_7complexIfEEEEv12SSMParamsBwd:
        /* <DEDUP_REMOVED lines=189> */
.L_x_2052:
        /* <DEDUP_REMOVED lines=13> */
[----:B------:R-:W-:Y:S02]  /*0ca0*/  ISETP.GE.AND P2, PT, R120, UR28, PT ;  /* 0x0000001c78007c0c */ /* 0x000fe4000bf46270 */
[----:B------:R-:W-:Y:S02]  /*0cb0*/  ISETP.GE.AND P1, PT, R18, UR28, PT ;  /* 0x0000001c12007c0c */ /* 0x000fe4000bf26270 */
[----:B------:R-:W-:Y:S02]  /*0cc0*/  PRMT R5, RZ, 0x7610, R5 ;  /* 0x00007610ff057816 */ /* 0x000fe40000000005 */
[----:B------:R-:W-:-:S02]  /*0cd0*/  LOP3.LUT R7, R120, 0xa0, RZ, 0xfc, !PT ;  /* 0x000000a078077812 */ /* 0x000fc400078efcff */
[C---:B------:R-:W-:Y:S02]  /*0ce0*/  LEA.HI.X R3, R120.reuse, UR17, R102, 0x1, P3 ;  /* 0x0000001178037c11 */ /* 0x040fe400098f0c66 */
[C---:B------:R-:W-:Y:S02]  /*0cf0*/  LOP3.LUT R8, R120.reuse, 0xc0, RZ, 0xfc, !PT ;  /* 0x000000c078087812 */ /* 0x040fe400078efcff */
[----:B------:R-:W-:Y:S01]  /*0d00*/  ISETP.GE.AND P0, PT, R19, UR28, PT ;  /* 0x0000001c13007c0c */ /* 0x000fe2000bf06270 */
[----:B------:R1:W3:Y:S01]  /*0d10*/  @!P2 LDG.E.U16 R4, [R2.64] ;  /* 0x0000002a0204a981 */ /* 0x0002e2000c1e1500 */
[----:B------:R-:W-:Y:S02]  /*0d20*/  LOP3.LUT R9, R120, 0xe0, RZ, 0xfc, !PT ;  /* 0x000000e078097812 */ /* 0x000fe400078efcff */
[----:B------:R-:W-:Y:S01]  /*0d30*/  ISETP.GE.AND P4, PT, R0, UR28, PT ;  /* 0x0000001c00007c0c */ /* 0x000fe2000bf86270 */
[----:B------:R1:W4:Y:S01]  /*0d40*/  @!P1 LDG.E.U16 R5, [R2.64+0x40] ;  /* 0x0000402a02059981 */ /* 0x000322000c1e1500 */
        /* <DEDUP_REMOVED lines=23> */
[----:B------:R-:W-:-:S02]  /*0ec0*/  ISETP.GE.AND P0, PT, R11, UR28, PT ;  /* 0x0000001c0b007c0c */ /* 0x000fc4000bf06270 */
[----:B------:R-:W-:Y:S01]  /*0ed0*/  LOP3.LUT R16, R120, 0x1c0, RZ, 0xfc, !PT ;  /* 0x000001c078107812 */ /* 0x000fe200078efcff */
[----:B------:R1:W2:Y:S01]  /*0ee0*/  @!P2 LDG.E.U16 R24, [R2.64+0x1c0] ;  /* 0x0001c02a0218a981 */ /* 0x0002a2000c1e1500 */
[----:B------:R-:W-:Y:S02]  /*0ef0*/  ISETP.GE.AND P4, PT, R12, UR28, PT ;  /* 0x0000001c0c007c0c */ /* 0x000fe4000bf86270 */
[----:B------:R-:W-:Y:S01]  /*0f00*/  LOP3.LUT R17, R120, 0x1e0, RZ, 0xfc, !PT ;  /* 0x000001e078117812 */ /* 0x000fe200078efcff */
[----:B------:R1:W2:Y:S01]  /*0f10*/  @!P1 LDG.E.U16 R27, [R2.64+0x200] ;  /* 0x0002002a021b9981 */ /* 0x0002a2000c1e1500 */
        /* <DEDUP_REMOVED lines=76> */
[----:B------:R-:W-:Y:S02]  /*13e0*/  ISETP.GE.AND P0, PT, R18, UR28, PT ;  /* 0x0000001c12007c0c */ /* 0x000fe4000bf06270 */
[----:B------:R-:W-:Y:S02]  /*13f0*/  ISETP.GE.AND P2, PT, R19, UR28, PT ;  /* 0x0000001c13007c0c */ /* 0x000fe4000bf46270 */
[----:B------:R-:W-:Y:S02]  /*1400*/  ISETP.GE.AND P3, PT, R0, UR28, PT ;  /* 0x0000001c00007c0c */ /* 0x000fe4000bf66270 */
[----:B------:R-:W-:Y:S02]  /*1410*/  ISETP.GE.AND P4, PT, R8, UR28, PT ;  /* 0x0000001c08007c0c */ /* 0x000fe4000bf86270 */
[----:B------:R-:W-:-:S02]  /*1420*/  ISETP.GE.AND P5, PT, R6, UR28, PT ;  /* 0x0000001c06007c0c */ /* 0x000fc4000bfa6270 */
[----:B------:R-:W-:Y:S02]  /*1430*/  ISETP.GE.AND P6, PT, R7, UR28, PT ;  /* 0x0000001c07007c0c */ /* 0x000fe4000bfc6270 */
        /* <DEDUP_REMOVED lines=38> */
[C---:B------:R-:W-:Y:S01]  /*16a0*/  LEA.HI.X R21, R120.reuse, UR21, R102, 0x1, P1 ;  /* 0x0000001578157c11 */ /* 0x040fe200088f0c66 */
[----:B------:R-:W2:Y:S01]  /*16b0*/  @!P0 LDG.E.U16 R4, [R92.64+0x40] ;  /* 0x0000402a5c048981 */ /* 0x000ea2000c1e1500 */
[----:B------:R-:W-:Y:S02]  /*16c0*/  ISETP.GE.AND P0, PT, R9, UR28, PT ;  /* 0x0000001c09007c0c */ /* 0x000fe4000bf06270 */
[----:B------:R-:W-:Y:S02]  /*16d0*/  ISETP.GE.AND P1, PT, R120, UR28, PT ;  /* 0x0000001c78007c0c */ /* 0x000fe4000bf26270 */
[----:B------:R-:W-:-:S09]  /*16e0*/  PRMT R27, RZ, 0x7610, R27 ;  /* 0x00007610ff1b7816 */ /* 0x000fd2000000001b */
[----:B------:R-:W2:Y:S01]  /*16f0*/  @!P0 LDG.E.U16 R26, [R92.64+0x1c0] ;  /* 0x0001c02a5c1a8981 */ /* 0x000ea2000c1e1500 */
[----:B------:R-:W-:Y:S02]  /*1700*/  ISETP.GE.AND P0, PT, R10, UR28, PT ;  /* 0x0000001c0a007c0c */ /* 0x000fe4000bf06270 */
        /* <DEDUP_REMOVED lines=8> */
[----:B------:R-:W-:Y:S02]  /*1790*/  ISETP.GE.AND P0, PT, R11, UR28, PT ;  /* 0x0000001c0b007c0c */ /* 0x000fe4000bf06270 */
[----:B------:R-:W-:Y:S01]  /*17a0*/  ISETP.GE.AND P1, PT, R12, UR28, PT ;  /* 0x0000001c0c007c0c */ /* 0x000fe2000bf26270 */
[----:B------:R-:W2:Y:S01]  /*17b0*/  @!P3 LDG.E.U16 R22, [R92.64+0xc0] ;  /* 0x0000c02a5c16b981 */ /* 0x000ea2000c1e1500 */
[----:B------:R-:W-:Y:S02]  /*17c0*/  ISETP.GE.AND P2, PT, R13, UR28, PT ;  /* 0x0000001c0d007c0c */ /* 0x000fe4000bf46270 */
[----:B------:R-:W-:Y:S01]  /*17d0*/  ISETP.GE.AND P3, PT, R14, UR28, PT ;  /* 0x0000001c0e007c0c */ /* 0x000fe2000bf66270 */
[----:B------:R-:W2:Y:S01]  /*17e0*/  @!P4 LDG.E.U16 R25, [R92.64+0x180] ;  /* 0x0001802a5c19c981 */ /* 0x000ea2000c1e1500 */
[----:B------:R-:W-:-:S03]  /*17f0*/  ISETP.GE.AND P4, PT, R15, UR28, PT ;  /* 0x0000001c0f007c0c */ /* 0x000fc6000bf86270 */
[----:B------:R-:W2:Y:S01]  /*1800*/  @!P5 LDG.E.U16 R23, [R92.64+0x100] ;  /* 0x0001002a5c17d981 */ /* 0x000ea2000c1e1500 */
[----:B------:R-:W-:-:S03]  /*1810*/  ISETP.GE.AND P5, PT, R16, UR28, PT ;  /* 0x0000001c10007c0c */ /* 0x000fc6000bfa6270 */
[----:B------:R-:W2:Y:S01]  /*1820*/  @!P6 LDG.E.U16 R24, [R92.64+0x140] ;  /* 0x0001402a5c18e981 */ /* 0x000ea2000c1e1500 */
[----:B------:R-:W-:Y:S02]  /*1830*/  ISETP.GE.AND P6, PT, R17, UR28, PT ;  /* 0x0000001c11007c0c */ /* 0x000fe4000bfc6270 */
        /* <DEDUP_REMOVED lines=15> */
[----:B------:R-:W-:Y:S02]  /*1930*/  ISETP.GE.AND P0, PT, R120, UR28, PT ;  /* 0x0000001c78007c0c */ /* 0x000fe4000bf06270 */
[----:B------:R-:W-:Y:S02]  /*1940*/  PRMT R34, RZ, 0x7610, R34 ;  /* 0x00007610ff227816 */ /* 0x000fe40000000022 */
[----:B------:R-:W-:Y:S02]  /*1950*/  P2R R42, PR, RZ, 0x2 ;  /* 0x00000002ff2a7803 */ /* 0x000fe40000000000 */
        /* <DEDUP_REMOVED lines=23> */
[----:B---3--:R-:W-:Y:S04]  /*1ad0*/  STS.U16 [R245+0x240], R28 ;  /* 0x0002401cf5007388 */ /* 0x008fe80000000400 */
[----:B----4-:R-:W-:Y:S04]  /*1ae0*/  STS.U16 [R244+0x280], R29 ;  /* 0x0002801df4007388 */ /* 0x010fe80000000400 */
[----:B-----5:R-:W-:Y:S04]  /*1af0*/  STS.U16 [R243+0x2c0], R30 ;  /* 0x0002c01ef3007388 */ /* 0x020fe80000000400 */
        /* <DEDUP_REMOVED lines=21> */
[----:B------:R-:W-:Y:S06]  /*1c50*/  BAR.SYNC.DEFER_BLOCKING 0x0 ;  /* 0x0000000000007b1d */ /* 0x000fec0000010000 */
[----:B------:R-:W5:Y:S01]  /*1c60*/  @!P0 LDG.E.U16 R34, [R20.64] ;  /* 0x0000002a14228981 */ /* 0x000f62000c1e1500 */
[----:B------:R-:W-:-:S03]  /*1c70*/  ISETP.GE.AND P0, PT, R19, UR28, PT ;  /* 0x0000001c13007c0c */ /* 0x000fc6000bf06270 */
[----:B------:R-:W5:Y:S01]  /*1c80*/  @!P1 LDG.E.U16 R35, [R20.64+0x40] ;  /* 0x0000402a14239981 */ /* 0x000f62000c1e1500 */
[----:B------:R-:W-:-:S03]  /*1c90*/  ISETP.GE.AND P1, PT, R0, UR28, PT ;  /* 0x0000001c00007c0c */ /* 0x000fc6000bf26270 */
[----:B------:R-:W5:Y:S04]  /*1ca0*/  @!P3 LDG.E.U16 R47, [R20.64+0x300] ;  /* 0x0003002a142fb981 */ /* 0x000f68000c1e1500 */
[----:B------:R-:W5:Y:S04]  /*1cb0*/  @!P4 LDG.E.U16 R46, [R20.64+0x340] ;  /* 0x0003402a142ec981 */ /* 0x000f68000c1e1500 */
[----:B------:R-:W5:Y:S01]  /*1cc0*/  @!P0 LDG.E.U16 R36, [R20.64+0x80] ;  /* 0x0000802a14248981 */ /* 0x000f62000c1e1500 */
        /* <DEDUP_REMOVED lines=8> */
[----:B------:R-:W-:-:S09]  /*1d50*/  ISETP.GE.AND P1, PT, R9, UR28, PT ;  /* 0x0000001c09007c0c */ /* 0x000fd2000bf26270 */
[----:B------:R-:W5:Y:S01]  /*1d60*/  @!P0 LDG.E.U16 R41, [R20.64+0x180] ;  /* 0x0001802a14298981 */ /* 0x000f62000c1e1500 */
[----:B------:R-:W-:-:S03]  /*1d70*/  ISETP.GE.AND P0, PT, R10, UR28, PT ;  /* 0x0000001c0a007c0c */ /* 0x000fc6000bf06270 */
[----:B------:R-:W5:Y:S01]  /*1d80*/  @!P1 LDG.E.U16 R40, [R20.64+0x1c0] ;  /* 0x0001c02a14289981 */ /* 0x000f62000c1e1500 */
[----:B------:R-:W-:-:S09]  /*1d90*/  ISETP.NE.AND P1, PT, R42, RZ, PT ;  /* 0x000000ff2a00720c */ /* 0x000fd20003f25270 */
[----:B------:R-:W5:Y:S01]  /*1da0*/  @!P0 LDG.E.U16 R43, [R20.64+0x200] ;  /* 0x0002002a142b8981 */ /* 0x000f62000c1e1500 */
[----:B------:R-:W-:Y:S02]  /*1db0*/  ISETP.NE.AND P0, PT, R44, RZ, PT ;  /* 0x000000ff2c00720c */ /* 0x000fe40003f05270 */
[----:B------:R-:W-:Y:S01]  /*1dc0*/  PRMT R42, RZ, 0x7610, R42 ;  /* 0x00007610ff2a7816 */ /* 0x000fe2000000002a */
[----:B------:R-:W5:Y:S01]  /*1dd0*/  @!P1 LDG.E.U16 R45, [R20.64+0x280] ;  /* 0x0002802a142d9981 */ /* 0x000f62000c1e1500 */
[----:B------:R-:W-:-:S06]  /*1de0*/  PRMT R44, RZ, 0x7610, R44 ;  /* 0x00007610ff2c7816 */ /* 0x000fcc000000002c */
[----:B------:R-:W5:Y:S04]  /*1df0*/  @!P2 LDG.E.U16 R44, [R20.64+0x2c0] ;  /* 0x0002c02a142ca981 */ /* 0x000f68000c1e1500 */
[----:B------:R-:W5:Y:S01]  /*1e00*/  @!P0 LDG.E.U16 R42, [R20.64+0x240] ;  /* 0x0002402a142a8981 */ /* 0x000f62000c1e1500 */
[----:B-1----:R-:W-:-:S03]  /*1e10*/  PRMT R5, RZ, 0x5410, R5 ;  /* 0x00005410ff057816 */ /* 0x002fc60000000005 */
[----:B------:R1:W-:Y:S02]  /*1e20*/  STL [R1+0xc], R130 ;  /* 0x00000c8201007387 */ /* 0x0003e40000100800 */
[----:B------:R-:W-:Y:S02]  /*1e30*/  FADD.FTZ R118, R5, UR5 ;  /* 0x0000000505767e21 */ /* 0x000fe40008010000 */
[----:B------:R1:W-:Y:S04]  /*1e40*/  STL [R1+0x8], R128 ;  /* 0x0000088001007387 */ /* 0x0003e80000100800 */
[----:B------:R1:W-:Y:S04]  /*1e50*/  STL [R1+0x4], R126 ;  /* 0x0000047e01007387 */ /* 0x0003e80000100800 */
[----:B------:R1:W-:Y:S01]  /*1e60*/  STL [R1], R124 ;  /* 0x0000007c01007387 */ /* 0x0003e20000100800 */
[----:B------:R-:W-:-:S02]  /*1e70*/  FSETP.GTU.FTZ.AND P2, PT, R118, 20, PT ;  /* 0x41a000007600780b */ /* 0x000fc40003f5c000 */
[----:B--2---:R-:W-:Y:S02]  /*1e80*/  PRMT R22, RZ, 0x5410, R22 ;  /* 0x00005410ff167816 */ /* 0x004fe40000000016 */
[----:B---3--:R-:W-:Y:S02]  /*1e90*/  PRMT R23, RZ, 0x5410, R23 ;  /* 0x00005410ff177816 */ /* 0x008fe40000000017 */
[----:B----4-:R-:W-:Y:S02]  /*1ea0*/  PRMT R24, RZ, 0x5410, R24 ;  /* 0x00005410ff187816 */ /* 0x010fe40000000018 */
[----:B------:R-:W-:Y:S02]  /*1eb0*/  PRMT R25, RZ, 0x5410, R25 ;  /* 0x00005410ff197816 */ /* 0x000fe40000000019 */
[----:B0-----:R-:W-:Y:S02]  /*1ec0*/  PRMT R26, RZ, 0x5410, R26 ;  /* 0x00005410ff1a7816 */ /* 0x001fe4000000001a */
        /* <DEDUP_REMOVED lines=16> */
[----:B-----5:R1:W-:Y:S04]  /*1fd0*/  STS.U16 [R130], R34 ;  /* 0x0000002282007388 */ /* 0x0203e80000000400 */
        /* <DEDUP_REMOVED lines=48> */
.L_x_1910:
[----:B------:R-:W-:Y:S05]  /*22e0*/  BSYNC B0 ;  /* 0x0000000000007941 */ /* 0x000fea0003800000 */
.L_x_1909:
        /* <DEDUP_REMOVED lines=36> */
.L_x_1912:
[----:B------:R-:W-:Y:S05]  /*2530*/  BSYNC B0 ;  /* 0x0000000000007941 */ /* 0x000fea0003800000 */
.L_x_1911:
        /* <DEDUP_REMOVED lines=36> */
.L_x_1914:
[----:B------:R-:W-:Y:S05]  /*2780*/  BSYNC B0 ;  /* 0x0000000000007941 */ /* 0x000fea0003800000 */
.L_x_1913:
        /* <DEDUP_REMOVED lines=36> */
.L_x_1916:
[----:B------:R-:W-:Y:S05]  /*29d0*/  BSYNC B0 ;  /* 0x0000000000007941 */ /* 0x000fea0003800000 */
.L_x_1915:
        /* <DEDUP_REMOVED lines=36> */
.L_x_1918:
[----:B------:R-:W-:Y:S05]  /*2c20*/  BSYNC B0 ;  /* 0x0000000000007941 */ /* 0x000fea0003800000 */
.L_x_1917:
        /* <DEDUP_REMOVED lines=36> */
.L_x_1920:
[----:B------:R-:W-:Y:S05]  /*2e70*/  BSYNC B0 ;  /* 0x0000000000007941 */ /* 0x000fea0003800000 */
.L_x_1919:
        /* <DEDUP_REMOVED lines=36> */
.L_x_1922:
[----:B------:R-:W-:Y:S05]  /*30c0*/  BSYNC B0 ;  /* 0x0000000000007941 */ /* 0x000fea0003800000 */
.L_x_1921:
        /* <DEDUP_REMOVED lines=36> */
.L_x_1924:
[----:B------:R-:W-:Y:S05]  /*3310*/  BSYNC B0 ;  /* 0x0000000000007941 */ /* 0x000fea0003800000 */
.L_x_1923:
        /* <DEDUP_REMOVED lines=36> */
.L_x_1926:
[----:B------:R-:W-:Y:S05]  /*3560*/  BSYNC B0 ;  /* 0x0000000000007941 */ /* 0x000fea0003800000 */
.L_x_1925:
[----:B------:R-:W-:Y:S01]  /*3570*/  BSSY B0, `(.L_x_1927) ;  /* 0x0000022000007945 */ /* 0x000fe20003800000 */
[----:B------:R-:W-:Y:S01]  /*3580*/  FSETP.GTU.FTZ.AND P3, PT, R103, 20, PT ;  /* 0x41a000006700780b */ /* 0x000fe20003f7c000 */
[----:B------:R-:W-:Y:S07]  /*3590*/  @P4 BRA `(.L_x_1928) ;  /* 0x000001f000004947 */ /* 0x000fee0003800000 */
        /* <DEDUP_REMOVED lines=31> */
.L_x_1928:
[----:B------:R-:W-:Y:S05]  /*3790*/  BSYNC B0 ;  /* 0x0000000000007941 */ /* 0x000fea0003800000 */
.L_x_1927:
        /* <DEDUP_REMOVED lines=33> */
.L_x_1930:
[----:B------:R-:W-:Y:S05]  /*39b0*/  BSYNC B0 ;  /* 0x0000000000007941 */ /* 0x000fea0003800000 */
.L_x_1929:
        /* <DEDUP_REMOVED lines=33> */
.L_x_1932:
[----:B------:R-:W-:Y:S05]  /*3bd0*/  BSYNC B0 ;  /* 0x0000000000007941 */ /* 0x000fea0003800000 */
.L_x_1931:
        /* <DEDUP_REMOVED lines=33> */
.L_x_1934:
[----:B------:R-:W-:Y:S05]  /*3df0*/  BSYNC B0 ;  /* 0x0000000000007941 */ /* 0x000fea0003800000 */
.L_x_1933:
        /* <DEDUP_REMOVED lines=33> */
.L_x_1936:
[----:B------:R-:W-:Y:S05]  /*4010*/  BSYNC B0 ;  /* 0x0000000000007941 */ /* 0x000fea0003800000 */
.L_x_1935:
        /* <DEDUP_REMOVED lines=33> */
.L_x_1938:
[----:B------:R-:W-:Y:S05]  /*4230*/  BSYNC B0 ;  /* 0x0000000000007941 */ /* 0x000fea0003800000 */
.L_x_1937:
        /* <DEDUP_REMOVED lines=33> */
.L_x_1940:
[----:B------:R-:W-:Y:S05]  /*4450*/  BSYNC B0 ;  /* 0x0000000000007941 */ /* 0x000fea0003800000 */
.L_x_1939:
[----:B------:R-:W-:Y:S01]  /*4460*/  ULDC.64 UR8, c[0x0][0x1f0] ;  /* 0x00007c0000087ab9 */ /* 0x000fe20000000a00 */
[----:B------:R-:W-:Y:S01]  /*4470*/  ISETP.GE.AND P0, PT, R120, UR28, PT ;  /* 0x0000001c78007c0c */ /* 0x000fe2000bf06270 */
[----:B------:R-:W-:Y:S01]  /*4480*/  UIMAD UR7, UR13, UR8, URZ ;  /* 0x000000080d0772a4 */ /* 0x000fe2000f8e023f */
[----:B------:R-:W-:Y:S01]  /*4490*/  MOV R21, UR12 ;  /* 0x0000000c00157c02 */ /* 0x000fe20008000f00 */
[----:B------:R-:W-:Y:S01]  /*44a0*/  ULDC.64 UR30, c[0x0][0x200] ;  /* 0x00008000001e7ab9 */ /* 0x000fe20000000a00 */
[----:B------:R-:W-:Y:S01]  /*44b0*/  MOV R2, UR27 ;  /* 0x0000001b00027c02 */ /* 0x000fe20008000f00 */
[----:B------:R-:W-:Y:S01]  /*44c0*/  UIMAD UR29, UR12, UR9, UR7 ;  /* 0x000000090c1d72a4 */ /* 0x000fe2000f8e0207 */
[----:B------:R-:W-:Y:S01]  /*44d0*/  MOV R23, UR12 ;  /* 0x0000000c00177c02 */ /* 0x000fe20008000f00 */
[----:B------:R-:W-:Y:S01]  /*44e0*/  USHF.R.S32.HI UR7, URZ, 0x1f, UR27 ;  /* 0x0000001f3f077899 */ /* 0x000fe2000801141b */
[----:B------:R-:W-:Y:S01]  /*44f0*/  MOV R4, UR27 ;  /* 0x0000001b00047c02 */ /* 0x000fe20008000f00 */
[----:B------:R-:W-:Y:S01]  /*4500*/  UIMAD.WIDE.U32 UR32, UR12, UR30, URZ ;  /* 0x0000001e0c2072a5 */ /* 0x000fe2000f8e003f */
[----:B------:R-:W-:Y:S01]  /*4510*/  LDS.U16 R53, [R119] ;  /* 0x0000000077357984 */ /* 0x000fe20000000400 */
[----:B------:R-:W-:-:S02]  /*4520*/  UIMAD UR30, UR13, UR30, URZ ;  /* 0x0000001e0d1e72a4 */ /* 0x000fc4000f8e023f */
[----:B------:R-:W-:Y:S01]  /*4530*/  MOV R3, UR7 ;  /* 0x0000000700037c02 */ /* 0x000fe20008000f00 */
[----:B------:R-:W-:Y:S01]  /*4540*/  UIMAD.WIDE.U32 UR34, UR12, UR8, URZ ;  /* 0x000000080c2272a5 */ /* 0x000fe2000f8e003f */
[----:B------:R-:W-:Y:S01]  /*4550*/  MOV R5, UR7 ;  /* 0x0000000700057c02 */ /* 0x000fe20008000f00 */
[----:B------:R-:W-:Y:S01]  /*4560*/  UIMAD UR39, UR12, UR31, UR30 ;  /* 0x0000001f0c2772a4 */ /* 0x000fe2000f8e021e */
[----:B------:R-:W-:Y:S01]  /*4570*/  LDS.U16 R51, [R119+0x2] ;  /* 0x0000020077337984 */ /* 0x000fe20000000400 */
[----:B------:R-:W-:Y:S01]  /*4580*/  @!P0 IMAD.WIDE.U32 R2, R21, c[0x0][0x1f0], R2 ;  /* 0x00007c0015028a25 */ /* 0x000fe200078e0002 */
[----:B------:R-:W-:Y:S01]  /*4590*/  ULDC.64 UR8, c[0x0][0x1f8] ;  /* 0x00007e0000087ab9 */ /* 0x000fe20000000a00 */
[----:B------:R-:W-:Y:S01]  /*45a0*/  MOV R21, UR10 ;  /* 0x0000000a00157c02 */ /* 0x000fe20008000f00 */
[----:B------:R-:W-:Y:S01]  /*45b0*/  UIMAD UR38, UR11, UR8, URZ ;  /* 0x000000080b2672a4 */ /* 0x000fe2000f8e023f */
[----:B------:R-:W-:Y:S01]  /*45c0*/  @!P0 IMAD.WIDE.U32 R4, R23, c[0x0][0x200], R4 ;  /* 0x0000800017048a25 */ /* 0x000fe200078e0004 */
[----:B------:R-:W-:Y:S01]  /*45d0*/  UIADD3 UR35, UR35, UR29, URZ ;  /* 0x0000001d23237290 */ /* 0x000fe2000fffe03f */
[----:B------:R-:W-:Y:S01]  /*45e0*/  @!P0 IADD3 R3, R3, UR29, RZ ;  /* 0x0000001d03038c10 */ /* 0x000fe2000fffe0ff */
[----:B------:R-:W-:Y:S01]  /*45f0*/  UIMAD UR38, UR10, UR9, UR38 ;  /* 0x000000090a2672a4 */ /* 0x000fe2000f8e0226 */
[----:B------:R-:W-:Y:S01]  /*4600*/  MOV R23, UR10 ;  /* 0x0000000a00177c02 */ /* 0x000fe20008000f00 */
[----:B------:R-:W-:Y:S01]  /*4610*/  ULDC UR29, c[0x0][0x174] ;  /* 0x00005d00001d7ab9 */ /* 0x000fe20000000800 */
[----:B------:R-:W-:Y:S01]  /*4620*/  @!P0 IADD3 R5, R5, UR39, RZ ;  /* 0x0000002705058c10 */ /* 0x000fe2000fffe0ff */
[----:B------:R-:W-:Y:S01]  /*4630*/  ULDC.64 UR30, c[0x0][0x208] ;  /* 0x00008200001e7ab9 */ /* 0x000fe20000000a00 */
[----:B------:R-:W-:Y:S01]  /*4640*/  @!P0 IMAD.WIDE.U32 R2, R21, c[0x0][0x1f8], R2 ;  /* 0x00007e0015028a25 */ /* 0x000fe200078e0002 */
[----:B------:R-:W-:Y:S01]  /*4650*/  UIADD3 UR29, UR6, -UR29, URZ ;  /* 0x8000001d061d7290 */ /* 0x000fe2000fffe03f */
[----:B------:R-:W-:Y:S01]  /*4660*/  LDS.U16 R52, [R119+0x4] ;  /* 0x0000040077347984 */ /* 0x000fe20000000400 */
[----:B------:R-:W-:Y:S01]  /*4670*/  UIADD3 UR33, UR33, UR39, URZ ;  /* 0x0000002721217290 */ /* 0x000fe2000fffe03f */
[----:B------:R-:W-:Y:S01]  /*4680*/  @!P0 IMAD.WIDE.U32 R4, R23, c[0x0][0x208], R4 ;  /* 0x0000820017048a25 */ /* 0x000fe200078e0004 */
[----:B------:R-:W-:Y:S01]  /*4690*/  UIMAD.WIDE.U32 UR8, UR10, UR8, UR34 ;  /* 0x000000080a0872a5 */ /* 0x000fe2000f8e0022 */
[C---:B------:R-:W-:Y:S01]  /*46a0*/  @!P0 IADD3 R22, P1, R120.reuse, R2, RZ ;  /* 0x0000000278168210 */ /* 0x040fe20007f3e0ff */
[----:B------:R-:W-:Y:S01]  /*46b0*/  UIMAD UR34, UR11, UR30, URZ ;  /* 0x0000001e0b2272a4 */ /* 0x000fe2000f8e023f */
[----:B------:R-:W-:Y:S01]  /*46c0*/  LDS.U16 R63, [R119+0x6] ;  /* 0x00000600773f7984 */ /* 0x000fe20000000400 */
[----:B------:R-:W-:Y:S01]  /*46d0*/  UIMAD UR29, UR29, -0x800, URZ ;  /* 0xfffff8001d1d78a4 */ /* 0x000fe2000f8e023f */
[----:B------:R-:W-:Y:S01]  /*46e0*/  @!P0 IADD3 R20, P2, R120, R4, RZ ;  /* 0x0000000478148210 */ /* 0x000fe20007f5e0ff */
[----:B------:R-:W-:Y:S01]  /*46f0*/  UIMAD.WIDE.U32 UR32, UR10, UR30, UR32 ;  /* 0x0000001e0a2072a5 */ /* 0x000fe2000f8e0020 */
[----:B------:R-:W-:Y:S01]  /*4700*/  @!P0 IADD3.X R23, R102, UR38, R3, P1, !PT ;  /* 0x0000002666178c10 */ /* 0x000fe20008ffe403 */
[----:B------:R-:W-:Y:S01]  /*4710*/  UIMAD UR31, UR10, UR31, UR34 ;  /* 0x0000001f0a1f72a4 */ /* 0x000fe2000f8e0222 */
[----:B------:R-:W-:Y:S01]  /*4720*/  LEA R28, P1, R120, c[0x0][0x268], 0x1 ;  /* 0x00009a00781c7a11 */ /* 0x000fe200078208ff */
[----:B------:R-:W-:Y:S01]  /*4730*/  USHF.R.S32.HI UR30, URZ, 0x1f, UR29 ;  /* 0x0000001f3f1e7899 */ /* 0x000fe2000801141d */
[----:B------:R-:W-:Y:S01]  /*4740*/  @!P0 LEA R4, P3, R20, c[0x0][0x258], 0x1 ;  /* 0x0000960014048a11 */ /* 0x000fe200078608ff */
[----:B------:R-:W-:Y:S01]  /*4750*/  UIADD3 UR35, UP0, UR29, UR8, URZ ;  /* 0x000000081d237290 */ /* 0x000fe2000ff1e03f */
[----:B------:R-:W-:Y:S01]  /*4760*/  LEA.HI.X R21, R120, c[0x0][0x26c], R102, 0x1, P1 ;  /* 0x00009b0078157a11 */ /* 0x000fe200008f0c66 */
        /* <DEDUP_REMOVED lines=8> */
[----:B------:R-:W-:Y:S01]  /*47f0*/  LEA.HI.X R3, R120, c[0x0][0x25c], R102, 0x1, P2 ;  /* 0x0000970078037a11 */ /* 0x000fe200010f0c66 */
[----:B------:R-:W-:Y:S01]  /*4800*/  LDS.U16 R65, [R119+0xa] ;  /* 0x00000a0077417984 */ /* 0x000fe20000000400 */
[----:B------:R-:W-:Y:S02]  /*4810*/  LEA R28, P2, R25, R28, 0x1 ;  /* 0x0000001c191c7211 */ /* 0x000fe400078408ff */
[----:B------:R-:W-:Y:S01]  /*4820*/  MOV R26, UR8 ;  /* 0x00000008001a7c02 */ /* 0x000fe20008000f00 */
[----:B-1----:R-:W-:Y:S01]  /*4830*/  LDS.U16 R45, [R119+0xc] ;  /* 0x00000c00772d7984 */ /* 0x002fe20000000400 */
[----:B------:R-:W-:Y:S01]  /*4840*/  MOV R30, UR32 ;  /* 0x00000020001e7c02 */ /* 0x000fe20008000f00 */
[----:B------:R-:W-:Y:S01]  /*4850*/  ULDC.64 UR8, c[0x0][0x2e8] ;  /* 0x0000ba0000087ab9 */ /* 0x000fe20000000a00 */
[----:B------:R-:W-:Y:S01]  /*4860*/  LEA R2, P4, R27, R2, 0x1 ;  /* 0x000000021b027211 */ /* 0x000fe200078808ff */
[----:B------:R-:W-:Y:S01]  /*4870*/  LDS.U16 R44, [R119+0xe] ;  /* 0x00000e00772c7984 */ /* 0x000fe20000000400 */
[----:B------:R-:W-:-:S02]  /*4880*/  @!P0 LEA R24, P1, R22, c[0x0][0x268], 0x1 ;  /* 0x00009a0016188a11 */ /* 0x000fc400078208ff */
[----:B------:R-:W-:Y:S01]  /*4890*/  LEA.HI.X R29, R25, R21, R26, 0x1, P2 ;  /* 0x00000015191d7211 */ /* 0x000fe200010f0c1a */
[----:B------:R-:W-:Y:S01]  /*48a0*/  LDS.U16 R43, [R119+0x10] ;  /* 0x00001000772b7984 */ /* 0x000fe20000000400 */
[----:B------:R-:W-:Y:S02]  /*48b0*/  LEA.HI.X R3, R27, R3, R30, 0x1, P4 ;  /* 0x000000031b037211 */ /* 0x000fe400020f0c1e */
[----:B------:R-:W-:Y:S01]  /*48c0*/  @!P0 LEA.HI.X R25, R22, c[0x0][0x26c], R23, 0x1, P1 ;  /* 0x00009b0016198a11 */ /* 0x000fe200008f0c17 */
[----:B------:R-:W-:Y:S01]  /*48d0*/  LDS.U16 R33, [R119+0x12] ;  /* 0x0000120077217984 */ /* 0x000fe20000000400 */
[----:B------:R-:W-:-:S03]  /*48e0*/  @!P0 LEA.HI.X R5, R20, c[0x0][0x25c], R5, 0x1, P3 ;  /* 0x0000970014058a11 */ /* 0x000fc600018f0c05 */
[----:B------:R-:W-:Y:S04]  /*48f0*/  LDS.U16 R26, [R119+0x16] ;  /* 0x00001600771a7984 */ /* 0x000fe80000000400 */
[----:B------:R-:W-:Y:S01]  /*4900*/  LDS.U16 R21, [R119+0x1c] ;  /* 0x00001c0077157984 */ /* 0x000fe20000000400 */
[----:B------:R-:W-:Y:S02]  /*4910*/  PRMT R32, RZ, 0x7610, R32 ;  /* 0x00007610ff207816 */ /* 0x000fe40000000020 */
[----:B------:R-:W-:Y:S01]  /*4920*/  PRMT R38, RZ, 0x7610, R38 ;  /* 0x00007610ff267816 */ /* 0x000fe20000000026 */
[----:B------:R-:W-:Y:S01]  /*4930*/  LDS.U16 R30, [R119+0x14] ;  /* 0x00001400771e7984 */ /* 0x000fe20000000400 */
[----:B------:R-:W-:Y:S02]  /*4940*/  PRMT R39, RZ, 0x7610, R39 ;  /* 0x00007610ff277816 */ /* 0x000fe40000000027 */
[----:B------:R-:W-:Y:S01]  /*4950*/  ISETP.GE.AND P2, PT, R6, UR28, PT ;  /* 0x0000001c06007c0c */ /* 0x000fe2000bf46270 */
[----:B------:R-:W-:Y:S01]  /*4960*/  LDS.U16 R23, [R119+0x18] ;  /* 0x0000180077177984 */ /* 0x000fe20000000400 */
[----:B------:R-:W-:-:S02]  /*4970*/  ISETP.GE.AND P5, PT, R8, UR28, PT ;  /* 0x0000001c08007c0c */ /* 0x000fc4000bfa6270 */
[----:B------:R-:W-:Y:S01]  /*4980*/  ISETP.GE.AND P6, PT, R7, UR28, PT ;  /* 0x0000001c07007c0c */ /* 0x000fe2000bfc6270 */
[----:B------:R-:W-:Y:S01]  /*4990*/  LDS.U16 R22, [R119+0x1a] ;  /* 0x00001a0077167984 */ /* 0x000fe20000000400 */
[----:B------:R-:W-:Y:S02]  /*49a0*/  PRMT R40, RZ, 0x7610, R40 ;  /* 0x00007610ff287816 */ /* 0x000fe40000000028 */
[----:B------:R-:W-:Y:S01]  /*49b0*/  PRMT R35, RZ, 0x7610, R35 ;  /* 0x00007610ff237816 */ /* 0x000fe20000000023 */
[----:B------:R-:W-:Y:S01]  /*49c0*/  LDS.U16 R20, [R119+0x1e] ;  /* 0x00001e0077147984 */ /* 0x000fe20000000400 */
[----:B------:R-:W-:Y:S02]  /*49d0*/  PRMT R31, RZ, 0x7610, R31 ;  /* 0x00007610ff1f7816 */ /* 0x000fe4000000001f */
[----:B------:R-:W-:Y:S01]  /*49e0*/  PRMT R34, RZ, 0x7610, R34 ;  /* 0x00007610ff227816 */ /* 0x000fe20000000022 */
[----:B------:R-:W-:Y:S01]  /*49f0*/  BAR.SYNC.DEFER_BLOCKING 0x0 ;  /* 0x0000000000007b1d */ /* 0x000fe20000010000 */
[----:B------:R-:W-:-:S02]  /*4a00*/  ISETP.GE.AND P1, PT, R19, UR28, PT ;  /* 0x0000001c13007c0c */ /* 0x000fc4000bf26270 */
[----:B------:R-:W-:-:S11]  /*4a10*/  PRMT R27, RZ, 0x7610, R27 ;  /* 0x00007610ff1b7816 */ /* 0x000fd6000000001b */
[----:B------:R-:W2:Y:S01]  /*4a20*/  @!P1 LDG.E.U16 R32, [R28.64+-0xf80] ;  /* 0xfff0802a1c209981 */ /* 0x000ea2000c1e1500 */
[----:B------:R-:W-:Y:S02]  /*4a30*/  ISETP.GE.AND P1, PT, R9, UR28, PT ;  /* 0x0000001c09007c0c */ /* 0x000fe4000bf26270 */
[----:B------:R-:W-:Y:S01]  /*4a40*/  ISETP.GE.AND P3, PT, R18, UR28, PT ;  /* 0x0000001c12007c0c */ /* 0x000fe2000bf66270 */
[----:B------:R-:W3:Y:S01]  /*4a50*/  @!P2 LDG.E.U16 R35, [R28.64+-0xf00] ;  /* 0xfff1002a1c23a981 */ /* 0x000ee2000c1e1500 */
[----:B------:R-:W-:Y:S02]  /*4a60*/  ISETP.GE.AND P4, PT, R0, UR28, PT ;  /* 0x0000001c00007c0c */ /* 0x000fe4000bf86270 */
[----:B------:R-:W-:Y:S01]  /*4a70*/  PRMT R37, RZ, 0x7610, R37 ;  /* 0x00007610ff257816 */ /* 0x000fe20000000025 */
[----:B------:R0:W4:Y:S01]  /*4a80*/  @!P0 LDG.E.U16 R27, [R24.64] ;  /* 0x0000002a181b8981 */ /* 0x000122000c1e1500 */
[----:B------:R-:W-:Y:S02]  /*4a90*/  PRMT R36, RZ, 0x7610, R36 ;  /* 0x00007610ff247816 */ /* 0x000fe40000000024 */
[----:B------:R-:W-:-:S02]  /*4aa0*/  PRMT R41, RZ, 0x7610, R41 ;  /* 0x00007610ff297816 */ /* 0x000fc40000000029 */
[----:B------:R-:W-:Y:S01]  /*4ab0*/  PRMT R42, RZ, 0x7610, R42 ;  /* 0x00007610ff2a7816 */ /* 0x000fe2000000002a */
[----:B------:R-:W5:Y:S01]  /*4ac0*/  @!P1 LDG.E.U16 R38, [R28.64+-0xe40] ;  /* 0xfff1c02a1c269981 */ /* 0x000f62000c1e1500 */
[----:B------:R-:W-:Y:S02]  /*4ad0*/  ISETP.GE.AND P1, PT, R10, UR28, PT ;  /* 0x0000001c0a007c0c */ /* 0x000fe4000bf26270 */
[----:B------:R-:W-:Y:S01]  /*4ae0*/  ISETP.GE.AND P2, PT, R13, UR28, PT ;  /* 0x0000001c0d007c0c */ /* 0x000fe2000bf46270 */
[----:B------:R-:W2:Y:S01]  /*4af0*/  @!P3 LDG.E.U16 R31, [R28.64+-0xfc0] ;  /* 0xfff0402a1c1fb981 */ /* 0x000ea2000c1e1500 */
[----:B0-----:R-:W-:Y:S02]  /*4b00*/  PRMT R25, RZ, 0x7610, R25 ;  /* 0x00007610ff197816 */ /* 0x001fe40000000019 */
[----:B------:R-:W-:Y:S01]  /*4b10*/  PRMT R24, RZ, 0x7610, R24 ;  /* 0x00007610ff187816 */ /* 0x000fe20000000018 */
[----:B------:R-:W3:Y:S01]  /*4b20*/  @!P4 LDG.E.U16 R34, [R28.64+-0xf40] ;  /* 0xfff0c02a1c22c981 */ /* 0x000ee2000c1e1500 */
[----:B------:R-:W-:-:S02]  /*4b30*/  PRMT R47, RZ, 0x7610, R47 ;  /* 0x00007610ff2f7816 */ /* 0x000fc4000000002f */
[----:B------:R-:W-:Y:S01]  /*4b40*/  PRMT R46, RZ, 0x7610, R46 ;  /* 0x00007610ff2e7816 */ /* 0x000fe2000000002e */
[----:B------:R-:W3:Y:S04]  /*4b50*/  @!P5 LDG.E.U16 R37, [R28.64+-0xe80] ;  /* 0xfff1802a1c25d981 */ /* 0x000ee8000c1e1500 */
[----:B------:R-:W5:Y:S01]  /*4b60*/  @!P1 LDG.E.U16 R39, [R28.64+-0xe00] ;  /* 0xfff2002a1c279981 */ /* 0x000f62000c1e1500 */
[----:B------:R-:W-:Y:S02]  /*4b70*/  ISETP.GE.AND P1, PT, R11, UR28, PT ;  /* 0x0000001c0b007c0c */ /* 0x000fe4000bf26270 */
[----:B------:R-:W-:Y:S01]  /*4b80*/  ISETP.GE.AND P3, PT, R14, UR28, PT ;  /* 0x0000001c0e007c0c */ /* 0x000fe2000bf66270 */
[----:B------:R-:W5:Y:S01]  /*4b90*/  @!P6 LDG.E.U16 R36, [R28.64+-0xec0] ;  /* 0xfff1402a1c24e981 */ /* 0x000f62000c1e1500 */
[----:B------:R-:W-:-:S02]  /*4ba0*/  ISETP.GE.AND P4, PT, R15, UR28, PT ;  /* 0x0000001c0f007c0c */ /* 0x000fc4000bf86270 */
[----:B------:R-:W-:Y:S01]  /*4bb0*/  ISETP.GE.AND P5, PT, R16, UR28, PT ;  /* 0x0000001c10007c0c */ /* 0x000fe2000bfa6270 */
[----:B------:R-:W5:Y:S06]  /*4bc0*/  @!P2 LDG.E.U16 R24, [R28.64+-0xd40] ;  /* 0xfff2c02a1c18a981 */ /* 0x000f6c000c1e1500 */
[----:B------:R-:W5:Y:S01]  /*4bd0*/  @!P1 LDG.E.U16 R40, [R28.64+-0xdc0] ;  /* 0xfff2402a1c289981 */ /* 0x000f62000c1e1500 */
[----:B------:R-:W-:Y:S02]  /*4be0*/  ISETP.GE.AND P1, PT, R12, UR28, PT ;  /* 0x0000001c0c007c0c */ /* 0x000fe4000bf26270 */
[----:B------:R-:W-:Y:S01]  /*4bf0*/  ISETP.GE.AND P6, PT, R17, UR28, PT ;  /* 0x0000001c11007c0c */ /* 0x000fe2000bfc6270 */
[----:B------:R-:W5:Y:S04]  /*4c00*/  @!P3 LDG.E.U16 R41, [R28.64+-0xd00] ;  /* 0xfff3002a1c29b981 */ /* 0x000f68000c1e1500 */
[----:B------:R-:W5:Y:S04]  /*4c10*/  @!P4 LDG.E.U16 R42, [R28.64+-0xcc0] ;  /* 0xfff3402a1c2ac981 */ /* 0x000f68000c1e1500 */
[----:B------:R-:W5:Y:S04]  /*4c20*/  @!P5 LDG.E.U16 R47, [R28.64+-0xc80] ;  /* 0xfff3802a1c2fd981 */ /* 0x000f68000c1e1500 */
[----:B------:R-:W5:Y:S04]  /*4c30*/  @!P1 LDG.E.U16 R25, [R28.64+-0xd80] ;  /* 0xfff2802a1c199981 */ /* 0x000f68000c1e1500 */
[----:B------:R-:W5:Y:S01]  /*4c40*/  @!P6 LDG.E.U16 R46, [R28.64+-0xc40] ;  /* 0xfff3c02a1c2ee981 */ /* 0x000f62000c1e1500 */
[----:B------:R-:W-:-:S02]  /*4c50*/  P2R R57, PR, RZ, 0x2 ;  /* 0x00000002ff397803 */ /* 0x000fc40000000000 */
[----:B------:R-:W-:Y:S02]  /*4c60*/  ISETP.GE.AND P1, PT, R18, UR28, PT ;  /* 0x0000001c12007c0c */ /* 0x000fe4000bf26270 */
        /* <DEDUP_REMOVED lines=13> */
[----:B----4-:R-:W-:Y:S04]  /*4d40*/  STS.U16 [R130], R27 ;  /* 0x0000001b82007388 */ /* 0x010fe80000000400 */
[----:B--2---:R-:W-:Y:S04]  /*4d50*/  STS.U16 [R128+0x40], R31 ;  /* 0x0000401f80007388 */ /* 0x004fe80000000400 */
[----:B------:R-:W-:Y:S04]  /*4d60*/  STS.U16 [R126+0x80], R32 ;  /* 0x000080207e007388 */ /* 0x000fe80000000400 */
[----:B---3--:R-:W-:Y:S04]  /*4d70*/  STS.U16 [R124+0xc0], R34 ;  /* 0x0000c0227c007388 */ /* 0x008fe80000000400 */
[----:B------:R-:W-:Y:S04]  /*4d80*/  STS.U16 [R252+0x100], R35 ;  /* 0x00010023fc007388 */ /* 0x000fe80000000400 */
        /* <DEDUP_REMOVED lines=15> */
[----:B------:R-:W-:Y:S04]  /*4e80*/  LDS.U16 R31, [R119+0x6] ;  /* 0x00000600771f7984 */ /* 0x000fe80000000400 */
        /* <DEDUP_REMOVED lines=13> */
[----:B------:R0:W5:Y:S01]  /*4f60*/  @!P0 LDG.E.U16 R48, [R4.64] ;  /* 0x0000002a04308981 */ /* 0x000162000c1e1500 */
[----:B------:R-:W-:-:S03]  /*4f70*/  ISETP.GE.AND P0, PT, R19, UR28, PT ;  /* 0x0000001c13007c0c */ /* 0x000fc6000bf06270 */
[----:B------:R-:W5:Y:S01]  /*4f80*/  @!P1 LDG.E.U16 R49, [R2.64+-0xfc0] ;  /* 0xfff0402a02319981 */ /* 0x000f62000c1e1500 */
[----:B------:R-:W-:-:S03]  /*4f90*/  ISETP.GE.AND P1, PT, R0, UR28, PT ;  /* 0x0000001c00007c0c */ /* 0x000fc6000bf26270 */
[----:B------:R-:W5:Y:S04]  /*4fa0*/  @!P2 LDG.E.U16 R60, [R2.64+-0xd40] ;  /* 0xfff2c02a023ca981 */ /* 0x000f68000c1e1500 */
[----:B------:R-:W5:Y:S04]  /*4fb0*/  @!P3 LDG.E.U16 R61, [R2.64+-0xd00] ;  /* 0xfff3002a023db981 */ /* 0x000f68000c1e1500 */
[----:B------:R-:W5:Y:S01]  /*4fc0*/  @!P0 LDG.E.U16 R50, [R2.64+-0xf80] ;  /* 0xfff0802a02328981 */ /* 0x000f62000c1e1500 */
        /* <DEDUP_REMOVED lines=8> */
[----:B------:R-:W-:Y:S02]  /*5050*/  ISETP.GE.AND P1, PT, R9, UR28, PT ;  /* 0x0000001c09007c0c */ /* 0x000fe4000bf26270 */
[----:B0-----:R-:W-:Y:S01]  /*5060*/  PRMT R5, RZ, 0x7610, R5 ;  /* 0x00007610ff057816 */ /* 0x001fe20000000005 */
[----:B------:R-:W5:Y:S01]  /*5070*/  @!P6 LDG.E.U16 R64, [R2.64+-0xc40] ;  /* 0xfff3c02a0240e981 */ /* 0x000f62000c1e1500 */
[----:B------:R-:W-:-:S05]  /*5080*/  PRMT R4, RZ, 0x7610, R4 ;  /* 0x00007610ff047816 */ /* 0x000fca0000000004 */
[----:B------:R-:W5:Y:S01]  /*5090*/  @!P0 LDG.E.U16 R5, [R2.64+-0xe80] ;  /* 0xfff1802a02058981 */ /* 0x000f62000c1e1500 */
[----:B------:R-:W-:-:S03]  /*50a0*/  ISETP.GE.AND P0, PT, R10, UR28, PT ;  /* 0x0000001c0a007c0c */ /* 0x000fc6000bf06270 */
[----:B------:R-:W5:Y:S01]  /*50b0*/  @!P1 LDG.E.U16 R4, [R2.64+-0xe40] ;  /* 0xfff1c02a02049981 */ /* 0x000f62000c1e1500 */
[----:B------:R-:W-:Y:S02]  /*50c0*/  ISETP.NE.AND P1, PT, R57, RZ, PT ;  /* 0x000000ff3900720c */ /* 0x000fe40003f25270 */
[----:B------:R-:W-:-:S07]  /*50d0*/  PRMT R57, RZ, 0x7610, R57 ;  /* 0x00007610ff397816 */ /* 0x000fce0000000039 */
[----:B------:R-:W5:Y:S01]  /*50e0*/  @!P0 LDG.E.U16 R57, [R2.64+-0xe00] ;  /* 0xfff2002a02398981 */ /* 0x000f62000c1e1500 */
[----:B------:R-:W-:-:S03]  /*50f0*/  ISETP.GE.AND P0, PT, R11, UR28, PT ;  /* 0x0000001c0b007c0c */ /* 0x000fc6000bf06270 */
[----:B------:R-:W5:Y:S10]  /*5100*/  @!P1 LDG.E.U16 R59, [R2.64+-0xd80] ;  /* 0xfff2802a023b9981 */ /* 0x000f74000c1e1500 */
[----:B------:R-:W5:Y:S01]  /*5110*/  @!P0 LDG.E.U16 R58, [R2.64+-0xdc0] ;  /* 0xfff2402a023a8981 */ /* 0x000f62000c1e1500 */
[----:B------:R-:W-:-:S05]  /*5120*/  PRMT R24, RZ, 0x5410, R27 ;  /* 0x00005410ff187816 */ /* 0x000fca000000001b */
[----:B------:R-:W-:-:S04]  /*5130*/  FMUL.FTZ R25, R24, -1.4426950216293334961 ;  /* 0xbfb8aa3b18197820 */ /* 0x000fc80000410000 */
[----:B------:R1:W-:Y:S02]  /*5140*/  MUFU.EX2 R68, R25 ;  /* 0x0000001900447308 */ /* 0x0003e40000000800 */
[----:B-1----:R-:W-:-:S05]  /*5150*/  PRMT R25, RZ, 0x5410, R28 ;  /* 0x00005410ff197816 */ /* 0x002fca000000001c */
[----:B------:R-:W-:-:S04]  /*5160*/  FMUL.FTZ R27, R25, -1.4426950216293334961 ;  /* 0xbfb8aa3b191b7820 */ /* 0x000fc80000410000 */
[----:B------:R2:W0:Y:S02]  /*5170*/  MUFU.EX2 R69, R27 ;  /* 0x0000001b00457308 */ /* 0x0004240000000800 */
[----:B--2---:R-:W-:-:S05]  /*5180*/  PRMT R27, RZ, 0x5410, R29 ;  /* 0x00005410ff1b7816 */ /* 0x004fca000000001d */
[----:B------:R-:W-:-:S04]  /*5190*/  FMUL.FTZ R28, R27, -1.4426950216293334961 ;  /* 0xbfb8aa3b1b1c7820 */ /* 0x000fc80000410000 */
[----:B------:R1:W2:Y:S01]  /*51a0*/  MUFU.EX2 R70, R28 ;  /* 0x0000001c00467308 */ /* 0x0002a20000000800 */
[----:B---3--:R-:W-:Y:S02]  /*51b0*/  PRMT R29, RZ, 0x5410, R32 ;  /* 0x00005410ff1d7816 */ /* 0x008fe40000000020 */
[----:B-1----:R-:W-:Y:S02]  /*51c0*/  PRMT R28, RZ, 0x5410, R31 ;  /* 0x00005410ff1c7816 */ /* 0x002fe4000000001f */
[----:B----4-:R-:W-:-:S05]  /*51d0*/  PRMT R31, RZ, 0x5410, R34 ;  /* 0x00005410ff1f7816 */ /* 0x010fca0000000022 */
[----:B------:R-:W-:-:S04]  /*51e0*/  FMUL.FTZ R32, R31, -1.4426950216293334961 ;  /* 0xbfb8aa3b1f207820 */ /* 0x000fc80000410000 */
[----:B------:R1:W-:Y:S02]  /*51f0*/  MUFU.EX2 R71, R32 ;  /* 0x0000002000477308 */ /* 0x0003e40000000800 */
[----:B-1----:R-:W-:-:S05]  /*5200*/  PRMT R32, RZ, 0x5410, R35 ;  /* 0x00005410ff207816 */ /* 0x002fca0000000023 */
        /* <DEDUP_REMOVED lines=24> */
[----:B------:R-:W-:Y:S01]  /*5390*/  FMUL.FTZ R42, R41, -1.4426950216293334961 ;  /* 0xbfb8aa3b292a7820 */ /* 0x000fe20000410000 */
[----:B-----5:R-:W-:Y:S04]  /*53a0*/  STS.U16 [R130], R48 ;  /* 0x0000003082007388 */ /* 0x020fe80000000400 */
[----:B------:R-:W-:Y:S01]  /*53b0*/  STS.U16 [R128+0x40], R49 ;  /* 0x0000403180007388 */ /* 0x000fe20000000400 */
[----:B------:R1:W-:Y:S03]  /*53c0*/  MUFU.EX2 R84, R42 ;  /* 0x0000002a00547308 */ /* 0x0003e60000000800 */
[----:B------:R0:W-:Y:S01]  /*53d0*/  STS.U16 [R126+0x80], R50 ;  /* 0x000080327e007388 */ /* 0x0001e20000000400 */
[----:B-1----:R-:W-:-:S03]  /*53e0*/  PRMT R42, RZ, 0x5410, R47 ;  /* 0x00005410ff2a7816 */ /* 0x002fc6000000002f */
[----:B------:R2:W-:Y:S02]  /*53f0*/  STS.U16 [R124+0xc0], R54 ;  /* 0x0000c0367c007388 */ /* 0x0005e40000000400 */
[----:B------:R-:W-:Y:S02]  /*5400*/  FMUL.FTZ R46, R42, -1.4426950216293334961 ;  /* 0xbfb8aa3b2a2e7820 */ /* 0x000fe40000410000 */
[----:B------:R-:W-:Y:S04]  /*5410*/  STS.U16 [R252+0x100], R55 ;  /* 0x00010037fc007388 */ /* 0x000fe80000000400 */
[----:B------:R-:W-:Y:S04]  /*5420*/  STS.U16 [R251+0x140], R56 ;  /* 0x00014038fb007388 */ /* 0x000fe80000000400 */
[----:B------:R-:W-:Y:S04]  /*5430*/  STS.U16 [R250+0x180], R5 ;  /* 0x00018005fa007388 */ /* 0x000fe80000000400 */
[----:B------:R-:W-:Y:S01]  /*5440*/  STS.U16 [R249+0x1c0], R4 ;  /* 0x0001c004f9007388 */ /* 0x000fe20000000400 */
[----:B------:R1:W-:Y:S03]  /*5450*/  MUFU.EX2 R94, R46 ;  /* 0x0000002e005e7308 */ /* 0x0003e60000000800 */
        /* <DEDUP_REMOVED lines=9> */
[----:B-1----:R-:W1:Y:S04]  /*54f0*/  LDS.U16 R46, [R119] ;  /* 0x00000000772e7984 */ /* 0x002e680000000400 */
[----:B------:R-:W3:Y:S01]  /*5500*/  LDS.U16 R48, [R119+0x2] ;  /* 0x0000020077307984 */ /* 0x000ee20000000400 */
[----:B------:R-:W-:Y:S02]  /*5510*/  FMUL.FTZ R2, R28, -1.4426950216293334961 ;  /* 0xbfb8aa3b1c027820 */ /* 0x000fe40000410000 */
[----:B------:R-:W-:Y:S01]  /*5520*/  FMUL.FTZ R3, R29, -1.4426950216293334961 ;  /* 0xbfb8aa3b1d037820 */ /* 0x000fe20000410000 */
[----:B------:R-:W4:Y:S01]  /*5530*/  LDS.U16 R49, [R119+0x4] ;  /* 0x0000040077317984 */ /* 0x000f220000000400 */
[----:B0-----:R-:W-:Y:S02]  /*5540*/  FADD.FTZ R50, R69, 1 ;  /* 0x3f80000045327421 */ /* 0x001fe40000010000 */
[----:B------:R-:W0:Y:S01]  /*5550*/  MUFU.EX2 R2, R2 ;  /* 0x0000000200027308 */ /* 0x000e220000000800 */
[----:B------:R-:W-:Y:S01]  /*5560*/  FADD.FTZ R47, R68, 1 ;  /* 0x3f800000442f7421 */ /* 0x000fe20000010000 */
[----:B------:R-:W5:Y:S01]  /*5570*/  LDS.U16 R60, [R119+0x6] ;  /* 0x00000600773c7984 */ /* 0x000f620000000400 */
[----:B--2---:R-:W-:-:S03]  /*5580*/  FADD.FTZ R54, R70, 1 ;  /* 0x3f80000046367421 */ /* 0x004fc60000010000 */
[----:B------:R-:W2:Y:S02]  /*5590*/  LDS.U16 R62, [R119+0xa] ;  /* 0x00000a00773e7984 */ /* 0x000ea40000000400 */
[----:B------:R-:W1:Y:S01]  /*55a0*/  MUFU.EX2 R3, R3 ;  /* 0x0000000300037308 */ /* 0x000e620000000800 */
[----:B------:R-:W-:Y:S01]  /*55b0*/  PRMT R53, RZ, 0x5410, R53 ;  /* 0x00005410ff357816 */ /* 0x000fe20000000035 */
[----:B------:R-:W2:Y:S06]  /*55c0*/  LDS.U16 R61, [R119+0x8] ;  /* 0x00000800773d7984 */ /* 0x000eac0000000400 */
[----:B------:R-:W1:Y:S01]  /*55d0*/  MUFU.RCP R50, R50 ;  /* 0x0000003200327308 */ /* 0x000e620000001000 */
[----:B0-----:R-:W-:-:S07]  /*55e0*/  FADD.FTZ R2, R2, 1 ;  /* 0x3f80000002027421 */ /* 0x001fce0000010000 */
[----:B------:R-:W0:Y:S08]  /*55f0*/  MUFU.RCP R47, R47 ;  /* 0x0000002f002f7308 */ /* 0x000e300000001000 */
[----:B------:R-:W0:Y:S01]  /*5600*/  MUFU.RCP R54, R54 ;  /* 0x0000003600367308 */ /* 0x000e220000001000 */
[----:B-1----:R-:W-:Y:S01]  /*5610*/  FADD.FTZ R3, R3, 1 ;  /* 0x3f80000003037421 */ /* 0x002fe20000010000 */
[----:B------:R-:W-:-:S06]  /*5620*/  PRMT R46, RZ, 0x5410, R46 ;  /* 0x00005410ff2e7816 */ /* 0x000fcc000000002e */
[----:B------:R1:W-:Y:S01]  /*5630*/  MUFU.RCP R55, R2 ;  /* 0x0000000200377308 */ /* 0x0003e20000001000 */
[----:B------:R-:W-:Y:S02]  /*5640*/  PRMT R51, RZ, 0x5410, R51 ;  /* 0x00005410ff337816 */ /* 0x000fe40000000033 */
[----:B---3--:R-:W-:Y:S01]  /*5650*/  PRMT R48, RZ, 0x5410, R48 ;  /* 0x00005410ff307816 */ /* 0x008fe20000000030 */
[----:B-1----:R-:W-:-:S04]  /*5660*/  FADD.FTZ R2, -R50, 1 ;  /* 0x3f80000032027421 */ /* 0x002fc80000010100 */
[----:B------:R0:W1:Y:S01]  /*5670*/  MUFU.RCP R56, R3 ;  /* 0x0000000300387308 */ /* 0x0000620000001000 */
[----:B------:R-:W-:Y:S02]  /*5680*/  FFMA.FTZ R67, R25, R2, 1 ;  /* 0x3f80000019437423 */ /* 0x000fe40000010002 */
[----:B------:R-:W-:Y:S02]  /*5690*/  FMUL.FTZ R2, R53, R46 ;  /* 0x0000002e35027220 */ /* 0x000fe40000410000 */
[----:B0-----:R-:W-:Y:S02]  /*56a0*/  FADD.FTZ R3, -R47, 1 ;  /* 0x3f8000002f037421 */ /* 0x001fe40000010100 */
[----:B------:R-:W-:Y:S02]  /*56b0*/  FADD.FTZ R4, -R54, 1 ;  /* 0x3f80000036047421 */ /* 0x000fe40000010100 */
[----:B------:R-:W-:Y:S02]  /*56c0*/  FFMA.FTZ R3, R24, R3, 1 ;  /* 0x3f80000018037423 */ /* 0x000fe40000010003 */
[----:B------:R-:W-:-:S02]  /*56d0*/  FMUL.FTZ R5, R51, R48 ;  /* 0x0000003033057220 */ /* 0x000fc40000410000 */
[----:B------:R-:W-:Y:S02]  /*56e0*/  FMUL.FTZ R2, R47, R2 ;  /* 0x000000022f027220 */ /* 0x000fe40000410000 */
[----:B------:R-:W-:Y:S02]  /*56f0*/  FFMA.FTZ R68, R27, R4, 1 ;  /* 0x3f8000001b447423 */ /* 0x000fe40000010004 */
[----:B------:R-:W-:Y:S02]  /*5700*/  FMUL.FTZ R4, R50, R5 ;  /* 0x0000000532047220 */ /* 0x000fe40000410000 */
[----:B------:R-:W-:Y:S02]  /*5710*/  FADD.FTZ R57, R72, 1 ;  /* 0x3f80000048397421 */ /* 0x000fe40000010000 */
[----:B------:R-:W-:Y:S01]  /*5720*/  FMUL.FTZ R5, R2, R3 ;  /* 0x0000000302057220 */ /* 0x000fe20000410000 */
[----:B------:R-:W-:Y:S04]  /*5730*/  LDS.U16 R72, [R119+0x10] ;  /* 0x0000100077487984 */ /* 0x000fe80000000400 */
[----:B------:R-:W-:Y:S04]  /*5740*/  LDS.U16 R2, [R119+0xc] ;  /* 0x00000c0077027984 */ /* 0x000fe80000000400 */
[----:B------:R-:W0:Y:S01]  /*5750*/  LDS.U16 R3, [R119+0xe] ;  /* 0x00000e0077037984 */ /* 0x000e220000000400 */
[----:B------:R-:W-:Y:S01]  /*5760*/  FADD.FTZ R58, R71, 1 ;  /* 0x3f800000473a7421 */ /* 0x000fe20000010000 */
[----:B------:R-:W-:-:S02]  /*5770*/  PRMT R52, RZ, 0x5410, R52 ;  /* 0x00005410ff347816 */ /* 0x000fc40000000034 */
[----:B----4-:R-:W-:-:S03]  /*5780*/  PRMT R49, RZ, 0x5410, R49 ;  /* 0x00005410ff317816 */ /* 0x010fc60000000031 */
[----:B------:R-:W3:Y:S02]  /*5790*/  MUFU.RCP R58, R58 ;  /* 0x0000003a003a7308 */ /* 0x000ee40000001000 */
[----:B------:R-:W-:Y:S01]  /*57a0*/  FMUL.FTZ R69, R52, R49 ;  /* 0x0000003134457220 */ /* 0x000fe20000410000 */
[----:B------:R-:W-:Y:S01]  /*57b0*/  PRMT R63, RZ, 0x5410, R63 ;  /* 0x00005410ff3f7816 */ /* 0x000fe2000000003f */
[----:B------:R-:W-:Y:S01]  /*57c0*/  FMUL.FTZ R82, R4, R67 ;  /* 0x0000004304527220 */ /* 0x000fe20000410000 */
[----:B------:R-:W-:Y:S01]  /*57d0*/  PRMT R65, RZ, 0x5410, R65 ;  /* 0x00005410ff417816 */ /* 0x000fe20000000041 */
[----:B------:R-:W-:Y:S01]  /*57e0*/  FMUL.FTZ R69, R54, R69 ;  /* 0x0000004536457220 */ /* 0x000fe20000410000 */
[----:B-----5:R-:W-:Y:S01]  /*57f0*/  PRMT R60, RZ, 0x5410, R60 ;  /* 0x00005410ff3c7816 */ /* 0x020fe2000000003c */
[----:B------:R-:W4:Y:S01]  /*5800*/  MUFU.RCP R57, R57 ;  /* 0x0000003900397308 */ /* 0x000f220000001000 */
[----:B-1----:R-:W-:Y:S01]  /*5810*/  FADD.FTZ R4, -R56, 1 ;  /* 0x3f80000038047421 */ /* 0x002fe20000010100 */
[----:B--2---:R-:W-:Y:S01]  /*5820*/  PRMT R62, RZ, 0x5410, R62 ;  /* 0x00005410ff3e7816 */ /* 0x004fe2000000003e */
[----:B------:R-:W-:Y:S01]  /*5830*/  FADD.FTZ R59, R73, 1 ;  /* 0x3f800000493b7421 */ /* 0x000fe20000010000 */
[----:B------:R-:W-:Y:S01]  /*5840*/  PRMT R66, RZ, 0x5410, R66 ;  /* 0x00005410ff427816 */ /* 0x000fe20000000042 */
[----:B------:R-:W-:Y:S01]  /*5850*/  FADD.FTZ R64, R74, 1 ;  /* 0x3f8000004a407421 */ /* 0x000fe20000010000 */
[----:B------:R-:W-:Y:S01]  /*5860*/  PRMT R61, RZ, 0x5410, R61 ;  /* 0x00005410ff3d7816 */ /* 0x000fe2000000003d */
[----:B------:R-:W-:-:S02]  /*5870*/  FMUL.FTZ R81, R69, R68 ;  /* 0x0000004445517220 */ /* 0x000fc40000410000 */
[----:B------:R-:W-:Y:S02]  /*5880*/  FADD.FTZ R67, R75, 1 ;  /* 0x3f8000004b437421 */ /* 0x000fe40000010000 */
[----:B------:R-:W-:Y:S02]  /*5890*/  FFMA.FTZ R73, R29, R4, 1 ;  /* 0x3f8000001d497423 */ /* 0x000fe40000010004 */
[----:B------:R-:W-:Y:S02]  /*58a0*/  FADD.FTZ R69, -R55, 1 ;  /* 0x3f80000037457421 */ /* 0x000fe40000010100 */
[----:B------:R-:W-:Y:S02]  /*58b0*/  FMUL.FTZ R4, R63, R60 ;  /* 0x0000003c3f047220 */ /* 0x000fe40000410000 */
[----:B------:R-:W-:Y:S02]  /*58c0*/  FMUL.FTZ R75, R65, R62 ;  /* 0x0000003e414b7220 */ /* 0x000fe40000410000 */
[----:B---3--:R-:W-:Y:S01]  /*58d0*/  FADD.FTZ R70, -R58, 1 ;  /* 0x3f8000003a467421 */ /* 0x008fe20000010100 */
[----:B------:R-:W1:Y:S01]  /*58e0*/  MUFU.RCP R59, R59 ;  /* 0x0000003b003b7308 */ /* 0x000e620000001000 */
[----:B------:R-:W-:-:S02]  /*58f0*/  FFMA.FTZ R69, R28, R69, 1 ;  /* 0x3f8000001c457423 */ /* 0x000fc40000010045 */
[----:B------:R-:W-:Y:S02]  /*5900*/  FMUL.FTZ R71, R66, R61 ;  /* 0x0000003d42477220 */ /* 0x000fe40000410000 */
[----:B------:R-:W-:Y:S02]  /*5910*/  FMUL.FTZ R4, R55, R4 ;  /* 0x0000000437047220 */ /* 0x000fe40000410000 */
[----:B------:R-:W-:Y:S01]  /*5920*/  FMUL.FTZ R75, R58, R75 ;  /* 0x0000004b3a4b7220 */ /* 0x000fe20000410000 */
[----:B------:R-:W2:Y:S01]  /*5930*/  MUFU.RCP R64, R64 ;  /* 0x0000004000407308 */ /* 0x000ea20000001000 */
[----:B------:R-:W-:Y:S02]  /*5940*/  FFMA.FTZ R74, R31, R70, 1 ;  /* 0x3f8000001f4a7423 */ /* 0x000fe40000010046 */
[----:B------:R-:W-:Y:S02]  /*5950*/  FADD.FTZ R77, R77, 1 ;  /* 0x3f8000004d4d7421 */ /* 0x000fe40000010000 */
[----:B------:R-:W-:-:S02]  /*5960*/  FMUL.FTZ R70, R56, R71 ;  /* 0x0000004738467220 */ /* 0x000fc40000410000 */
[----:B------:R-:W-:Y:S01]  /*5970*/  FMUL.FTZ R86, R4, R69 ;  /* 0x0000004504567220 */ /* 0x000fe20000410000 */
[----:B------:R-:W-:Y:S01]  /*5980*/  PRMT R69, RZ, 0x5410, R43 ;  /* 0x00005410ff457816 */ /* 0x000fe2000000002b */
[----:B------:R-:W-:Y:S02]  /*5990*/  FMUL.FTZ R88, R75, R74 ;  /* 0x0000004a4b587220 */ /* 0x000fe40000410000 */
[----:B----4-:R-:W-:Y:S01]  /*59a0*/  FADD.FTZ R43, -R57, 1 ;  /* 0x3f800000392b7421 */ /* 0x010fe20000010100 */
[----:B------:R-:W3:Y:S01]  /*59b0*/  LDS.U16 R75, [R119+0x14] ;  /* 0x00001400774b7984 */ /* 0x000ee20000000400 */
[----:B------:R-:W-:Y:S01]  /*59c0*/  FMUL.FTZ R87, R70, R73 ;  /* 0x0000004946577220 */ /* 0x000fe20000410000 */
[----:B------:R4:W-:Y:S01]  /*59d0*/  MUFU.RCP R71, R77 ;  /* 0x0000004d00477308 */ /* 0x0009e20000001000 */
[----:B------:R-:W-:Y:S01]  /*59e0*/  PRMT R70, RZ, 0x5410, R45 ;  /* 0x00005410ff467816 */ /* 0x000fe2000000002d */
[----:B------:R-:W-:Y:S01]  /*59f0*/  FADD.FTZ R73, R79, 1 ;  /* 0x3f8000004f497421 */ /* 0x000fe20000010000 */
[----:B------:R-:W-:Y:S01]  /*5a00*/  PRMT R45, RZ, 0x5410, R44 ;  /* 0x00005410ff2d7816 */ /* 0x000fe2000000002c */
[----:B------:R-:W-:Y:S01]  /*5a10*/  FADD.FTZ R68, R76, 1 ;  /* 0x3f8000004c447421 */ /* 0x000fe20000010000 */
[----:B0-----:R-:W-:Y:S01]  /*5a20*/  PRMT R44, RZ, 0x5410, R3 ;  /* 0x00005410ff2c7816 */ /* 0x001fe20000000003 */
[----:B------:R-:W-:Y:S01]  /*5a30*/  FFMA.FTZ R79, R32, R43, 1 ;  /* 0x3f800000204f7423 */ /* 0x000fe2000001002b */
[----:B------:R-:W-:Y:S01]  /*5a40*/  LDS.U16 R76, [R119+0x12] ;  /* 0x00001200774c7984 */ /* 0x000fe20000000400 */
[----:B------:R-:W-:-:S02]  /*5a50*/  PRMT R43, RZ, 0x5410, R2 ;  /* 0x00005410ff2b7816 */ /* 0x000fc40000000002 */
[----:B------:R-:W-:Y:S01]  /*5a60*/  PRMT R72, RZ, 0x5410, R72 ;  /* 0x00005410ff487816 */ /* 0x000fe20000000048 */
[----:B----4-:R-:W0:Y:S01]  /*5a70*/  LDS.U16 R77, [R119+0x16] ;  /* 0x00001600774d7984 */ /* 0x010e220000000400 */
[----:B------:R-:W-:Y:S02]  /*5a80*/  FMUL.FTZ R4, R45, R44 ;  /* 0x0000002c2d047220 */ /* 0x000fe40000410000 */
[----:B------:R-:W-:Y:S02]  /*5a90*/  FMUL.FTZ R2, R70, R43 ;  /* 0x0000002b46027220 */ /* 0x000fe40000410000 */
[----:B------:R-:W-:Y:S02]  /*5aa0*/  FMUL.FTZ R3, R69, R72 ;  /* 0x0000004845037220 */ /* 0x000fe40000410000 */
[----:B-1----:R-:W-:Y:S02]  /*5ab0*/  FADD.FTZ R83, -R59, 1 ;  /* 0x3f8000003b537421 */ /* 0x002fe40000010100 */
[----:B--2---:R-:W-:-:S02]  /*5ac0*/  FADD.FTZ R80, -R64, 1 ;  /* 0x3f80000040507421 */ /* 0x004fc40000010100 */
[----:B------:R-:W-:Y:S02]  /*5ad0*/  FMUL.FTZ R2, R57, R2 ;  /* 0x0000000239027220 */ /* 0x000fe40000410000 */
[----:B------:R-:W-:Y:S02]  /*5ae0*/  FMUL.FTZ R4, R59, R4 ;  /* 0x000000043b047220 */ /* 0x000fe40000410000 */
[----:B------:R-:W-:Y:S02]  /*5af0*/  FMUL.FTZ R3, R64, R3 ;  /* 0x0000000340037220 */ /* 0x000fe40000410000 */
[----:B------:R-:W-:Y:S02]  /*5b00*/  FFMA.FTZ R83, R34, R83, 1 ;  /* 0x3f80000022537423 */ /* 0x000fe40000010053 */
[----:B------:R-:W-:Y:S02]  /*5b10*/  FFMA.FTZ R80, R35, R80, 1 ;  /* 0x3f80000023507423 */ /* 0x000fe40000010050 */
[----:B------:R-:W-:-:S02]  /*5b20*/  FADD.FTZ R74, R78, 1 ;  /* 0x3f8000004e4a7421 */ /* 0x000fc40000010000 */
[----:B------:R-:W-:Y:S01]  /*5b30*/  FMUL.FTZ R89, R2, R79 ;  /* 0x0000004f02597220 */ /* 0x000fe20000410000 */
[----:B------:R-:W1:Y:S01]  /*5b40*/  LDS.U16 R78, [R119+0x18] ;  /* 0x00001800774e7984 */ /* 0x000e620000000400 */
[----:B------:R-:W-:Y:S02]  /*5b50*/  FMUL.FTZ R90, R4, R83 ;  /* 0x00000053045a7220 */ /* 0x000fe40000410000 */
[----:B------:R-:W-:Y:S01]  /*5b60*/  FMUL.FTZ R91, R3, R80 ;  /* 0x00000050035b7220 */ /* 0x000fe20000410000 */
[----:B------:R-:W2:Y:S04]  /*5b70*/  LDS.U16 R2, [R119+0x1a] ;  /* 0x00001a0077027984 */ /* 0x000ea80000000400 */
[----:B------:R-:W4:Y:S04]  /*5b80*/  LDS.U16 R3, [R119+0x1c] ;  /* 0x00001c0077037984 */ /* 0x000f280000000400 */
[----:B------:R-:W5:Y:S01]  /*5b90*/  LDS.U16 R4, [R119+0x1e] ;  /* 0x00001e0077047984 */ /* 0x000f620000000400 */
[----:B------:R-:W0:Y:S01]  /*5ba0*/  MUFU.RCP R74, R74 ;  /* 0x0000004a004a7308 */ /* 0x000e220000001000 */
[----:B------:R-:W-:-:S07]  /*5bb0*/  FADD.FTZ R85, R84, 1 ;  /* 0x3f80000054557421 */ /* 0x000fce0000010000 */
[----:B------:R-:W0:Y:S01]  /*5bc0*/  MUFU.RCP R68, R68 ;  /* 0x0000004400447308 */ /* 0x000e220000001000 */
[----:B------:R-:W-:-:S07]  /*5bd0*/  PRMT R30, RZ, 0x5410, R30 ;  /* 0x00005410ff1e7816 */ /* 0x000fce000000001e */
[----:B------:R-:W1:Y:S01]  /*5be0*/  MUFU.RCP R67, R67 ;  /* 0x0000004300437308 */ /* 0x000e620000001000 */
[----:B---3--:R-:W-:Y:S01]  /*5bf0*/  PRMT R75, RZ, 0x5410, R75 ;  /* 0x00005410ff4b7816 */ /* 0x008fe2000000004b */
[----:B------:R-:W-:Y:S01]  /*5c00*/  FADD.FTZ R79, R94, 1 ;  /* 0x3f8000005e4f7421 */ /* 0x000fe20000010000 */
[----:B------:R-:W-:-:S05]  /*5c10*/  PRMT R26, RZ, 0x5410, R26 ;  /* 0x00005410ff1a7816 */ /* 0x000fca000000001a */
[----:B------:R3:W1:Y:S01]  /*5c20*/  MUFU.RCP R80, R85 ;  /* 0x0000005500507308 */ /* 0x0006620000001000 */
[----:B0-----:R-:W-:Y:S01]  /*5c30*/  FADD.FTZ R94, -R74, 1 ;  /* 0x3f8000004a5e7421 */ /* 0x001fe20000010100 */
[----:B------:R-:W-:Y:S01]  /*5c40*/  PRMT R77, RZ, 0x5410, R77 ;  /* 0x00005410ff4d7816 */ /* 0x000fe2000000004d */
[----:B------:R-:W-:Y:S01]  /*5c50*/  FADD.FTZ R84, -R68, 1 ;  /* 0x3f80000044547421 */ /* 0x000fe20000010100 */
[----:B------:R-:W-:Y:S01]  /*5c60*/  PRMT R33, RZ, 0x5410, R33 ;  /* 0x00005410ff217816 */ /* 0x000fe20000000021 */
[----:B---3--:R-:W-:Y:S01]  /*5c70*/  FADD.FTZ R85, -R71, 1 ;  /* 0x3f80000047557421 */ /* 0x008fe20000010100 */
[----:B------:R-:W-:-:S03]  /*5c80*/  PRMT R76, RZ, 0x5410, R76 ;  /* 0x00005410ff4c7816 */ /* 0x000fc6000000004c */
[----:B------:R-:W-:Y:S02]  /*5c90*/  FFMA.FTZ R98, R38, R85, 1 ;  /* 0x3f80000026627423 */ /* 0x000fe40000010055 */
[----:B------:R-:W-:Y:S01]  /*5ca0*/  FMUL.FTZ R85, R30, R75 ;  /* 0x0000004b1e557220 */ /* 0x000fe20000410000 */
[----:B------:R-:W0:Y:S01]  /*5cb0*/  MUFU.RCP R73, R73 ;  /* 0x0000004900497308 */ /* 0x000e220000001000 */
[----:B------:R-:W-:Y:S02]  /*5cc0*/  FFMA.FTZ R100, R39, R94, 1 ;  /* 0x3f80000027647423 */ /* 0x000fe4000001005e */
[----:B------:R-:W-:Y:S02]  /*5cd0*/  FFMA.FTZ R96, R37, R84, 1 ;  /* 0x3f80000025607423 */ /* 0x000fe40000010054 */
[----:B------:R-:W-:Y:S02]  /*5ce0*/  FMUL.FTZ R94, R26, R77 ;  /* 0x0000004d1a5e7220 */ /* 0x000fe40000410000 */
[----:B------:R-:W-:Y:S01]  /*5cf0*/  FMUL.FTZ R85, R68, R85 ;  /* 0x0000005544557220 */ /* 0x000fe20000410000 */
[----:B------:R-:W3:Y:S01]  /*5d00*/  MUFU.RCP R79, R79 ;  /* 0x0000004f004f7308 */ /* 0x000ee20000001000 */
[----:B-1----:R-:W-:-:S02]  /*5d10*/  FADD.FTZ R83, -R67, 1 ;  /* 0x3f80000043537421 */ /* 0x002fc40000010100 */
[----:B------:R-:W-:Y:S02]  /*5d20*/  FMUL.FTZ R84, R33, R76 ;  /* 0x0000004c21547220 */ /* 0x000fe40000410000 */
[----:B------:R-:W-:Y:S02]  /*5d30*/  FMUL.FTZ R95, R71, R94 ;  /* 0x0000005e475f7220 */ /* 0x000fe40000410000 */
[----:B------:R-:W-:Y:S01]  /*5d40*/  FMUL.FTZ R96, R85, R96 ;  /* 0x0000006055607220 */ /* 0x000fe20000410000 */
[----:B------:R-:W-:Y:S01]  /*5d50*/  PRMT R85, RZ, 0x5410, R22 ;  /* 0x00005410ff557816 */ /* 0x000fe20000000016 */
[----:B------:R-:W-:Y:S02]  /*5d60*/  FFMA.FTZ R83, R36, R83, 1 ;  /* 0x3f80000024537423 */ /* 0x000fe40000010053 */
[----:B------:R-:W-:Y:S02]  /*5d70*/  FMUL.FTZ R84, R67, R84 ;  /* 0x0000005443547220 */ /* 0x000fe40000410000 */
[----:B------:R-:W-:-:S02]  /*5d80*/  FADD.FTZ R22, -R80, 1 ;  /* 0x3f80000050167421 */ /* 0x000fc40000010100 */
[----:B------:R-:W-:Y:S01]  /*5d90*/  FMUL.FTZ R95, R95, R98 ;  /* 0x000000625f5f7220 */ /* 0x000fe20000410000 */
[----:B------:R-:W-:Y:S01]  /*5da0*/  F2FP.BF16.PACK_AB R98, R82, R5 ;  /* 0x000000055262723e */ /* 0x000fe200000010ff */
[----:B------:R-:W-:Y:S01]  /*5db0*/  BAR.SYNC.DEFER_BLOCKING 0x0 ;  /* 0x0000000000007b1d */ /* 0x000fe20000010000 */
[----:B------:R-:W-:Y:S01]  /*5dc0*/  FMUL.FTZ R94, R84, R83 ;  /* 0x00000053545e7220 */ /* 0x000fe20000410000 */
[----:B------:R-:W-:Y:S01]  /*5dd0*/  PRMT R84, RZ, 0x5410, R21 ;  /* 0x00005410ff547816 */ /* 0x000fe20000000015 */
[----:B------:R-:W-:Y:S01]  /*5de0*/  FFMA.FTZ R82, R41, R22, 1 ;  /* 0x3f80000029527423 */ /* 0x000fe20000010016 */
[----:B------:R-:W-:Y:S02]  /*5df0*/  PRMT R83, RZ, 0x5410, R20 ;  /* 0x00005410ff537816 */ /* 0x000fe40000000014 */
[----:B------:R-:W-:Y:S02]  /*5e00*/  PRMT R23, RZ, 0x5410, R23 ;  /* 0x00005410ff177816 */ /* 0x000fe40000000017 */
[----:B------:R-:W-:-:S02]  /*5e10*/  PRMT R78, RZ, 0x5410, R78 ;  /* 0x00005410ff4e7816 */ /* 0x000fc4000000004e */
[----:B--2---:R-:W-:Y:S02]  /*5e20*/  PRMT R20, RZ, 0x5410, R2 ;  /* 0x00005410ff147816 */ /* 0x004fe40000000002 */
[----:B----4-:R-:W-:Y:S02]  /*5e30*/  PRMT R21, RZ, 0x5410, R3 ;  /* 0x00005410ff157816 */ /* 0x010fe40000000003 */
[----:B-----5:R-:W-:Y:S01]  /*5e40*/  PRMT R22, RZ, 0x5410, R4 ;  /* 0x00005410ff167816 */ /* 0x020fe20000000004 */
[----:B------:R-:W-:Y:S02]  /*5e50*/  FMUL.FTZ R97, R23, R78 ;  /* 0x0000004e17617220 */ /* 0x000fe40000410000 */
[----:B0-----:R-:W-:Y:S02]  /*5e60*/  FADD.FTZ R5, -R73, 1 ;  /* 0x3f80000049057421 */ /* 0x001fe40000010100 */
[----:B---3--:R-:W-:Y:S02]  /*5e70*/  FADD.FTZ R99, -R79, 1 ;  /* 0x3f8000004f637421 */ /* 0x008fe40000010100 */
[----:B------:R-:W-:-:S02]  /*5e80*/  FMUL.FTZ R2, R85, R20 ;  /* 0x0000001455027220 */ /* 0x000fc40000410000 */
        /* <DEDUP_REMOVED lines=12> */
[----:B------:R-:W-:Y:S02]  /*5f50*/  FMUL.FTZ R3, R3, R82 ;  /* 0x0000005203037220 */ /* 0x000fe40000410000 */
[----:B------:R-:W-:Y:S01]  /*5f60*/  FMUL.FTZ R4, R4, R99 ;  /* 0x0000006304047220 */ /* 0x000fe20000410000 */
[----:B------:R-:W-:-:S02]  /*5f70*/  PRMT R5, R98, 0x7632, R5 ;  /* 0x0000763262057816 */ /* 0x000fc40000000005 */
[----:B------:R-:W-:Y:S02]  /*5f80*/  PRMT R82, R81, 0x7632, R82 ;  /* 0x0000763251527816 */ /* 0x000fe40000000052 */
[----:B------:R-:W-:Y:S02]  /*5f90*/  PRMT R86, R87, 0x7632, R86 ;  /* 0x0000763257567816 */ /* 0x000fe40000000056 */
[----:B------:R-:W-:Y:S02]  /*5fa0*/  ISETP.NE.AND P6, PT, R122, RZ, PT ;  /* 0x000000ff7a00720c */ /* 0x000fe40003fc5270 */
[----:B------:R-:W-:Y:S02]  /*5fb0*/  F2FP.BF16.PACK_AB R89, R90, R89 ;  /* 0x000000595a59723e */ /* 0x000fe400000010ff */
[----:B------:R-:W-:Y:S02]  /*5fc0*/  F2FP.BF16.PACK_AB R91, R94, R91 ;  /* 0x0000005b5e5b723e */ /* 0x000fe400000010ff */
[----:B------:R-:W-:-:S02]  /*5fd0*/  F2FP.BF16.PACK_AB R95, R95, R96 ;  /* 0x000000605f5f723e */ /* 0x000fc400000010ff */
        /* <DEDUP_REMOVED lines=9> */
[C---:B-1----:R-:W-:Y:S02]  /*6070*/  PRMT R82, R2.reuse, 0x7610, R82 ;  /* 0x0000761002527816 */ /* 0x042fe40000000052 */
[----:B--2---:R-:W-:Y:S02]  /*6080*/  PRMT R86, R2, 0x7632, R86 ;  /* 0x0000763202567816 */ /* 0x004fe40000000056 */
[----:B------:R-:W-:Y:S01]  /*6090*/  MOV R2, UR28 ;  /* 0x0000001c00027c02 */ /* 0x000fe20008000f00 */
        /* <DEDUP_REMOVED lines=55> */
.L_x_1942:
[----:B-1----:R-:W-:Y:S05]  /*6410*/  BSYNC B0 ;  /* 0x0000000000007941 */ /* 0x002fea0003800000 */
.L_x_1941:
        /* <DEDUP_REMOVED lines=11> */
[----:B------:R-:W-:Y:S01]  /*64d0*/  ISETP.GE.AND P4, PT, R10, R139, PT ;  /* 0x0000008b0a00720c */ /* 0x000fe20003f86270 */
[----:B------:R-:W-:Y:S01]  /*64e0*/  FMUL.FTZ R24, R24, R47 ;  /* 0x0000002f18187220 */ /* 0x000fe20000410000 */
[----:B------:R-:W-:Y:S01]  /*64f0*/  ISETP.GE.AND P5, PT, R11, R139, PT ;  /* 0x0000008b0b00720c */ /* 0x000fe20003fa6270 */
[----:B------:R-:W-:Y:S01]  /*6500*/  UIADD3.X UR32, UR30, UR8, UR33, UP0, !UPT ;  /* 0x000000081e207290 */ /* 0x000fe200087fe421 */
[----:B0-----:R-:W-:Y:S01]  /*6510*/  MOV R4, UR7 ;  /* 0x0000000700047c02 */ /* 0x001fe20008000f00 */
[----:B------:R-:W-:-:S02]  /*6520*/  FMUL.FTZ R25, R25, R50 ;  /* 0x0000003219197220 */ /* 0x000fc40000410000 */
[----:B------:R-:W-:Y:S01]  /*6530*/  FMUL.FTZ R27, R27, R54 ;  /* 0x000000361b1b7220 */ /* 0x000fe20000410000 */
[----:B------:R-:W-:Y:S01]  /*6540*/  LEA R2, P1, R4, R2, 0x1 ;  /* 0x0000000204027211 */ /* 0x000fe200078208ff */
        /* <DEDUP_REMOVED lines=95> */
[----:B------:R-:W-:Y:S01]  /*6b40*/  BSSY B0, `(.L_x_1944) ;  /* 0x0000039000007945 */ /* 0x000fe20003800000 */
[----:B------:R2:W-:Y:S01]  /*6b50*/  STS.U16 [R119+0xa], R5 ;  /* 0x00000a0577007388 */ /* 0x0005e20000000400 */
[----:B-1----:R-:W-:Y:S01]  /*6b60*/  PRMT R24, R35, 0x7632, R24 ;  /* 0x0000763223187816 */ /* 0x002fe20000000018 */
[----:B------:R-:W-:Y:S01]  /*6b70*/  UIADD3 UR7, UR33, UR31, URZ ;  /* 0x0000001f21077290 */ /* 0x000fe2000fffe03f */
[----:B------:R-:W-:Y:S01]  /*6b80*/  PRMT R22, R21, 0x7632, R22 ;  /* 0x0000763215167816 */ /* 0x000fe20000000016 */
[----:B------:R1:W-:Y:S01]  /*6b90*/  STS.U16 [R119+0xc], R3 ;  /* 0x00000c0377007388 */ /* 0x0003e20000000400 */
[----:B0-----:R-:W-:-:S03]  /*6ba0*/  PRMT R4, R37, 0x7632, R4 ;  /* 0x0000763225047816 */ /* 0x001fc60000000004 */
[----:B------:R0:W-:Y:S01]  /*6bb0*/  STS.U16 [R119+0xe], R2 ;  /* 0x00000e0277007388 */ /* 0x0001e20000000400 */
[----:B--2---:R-:W-:-:S03]  /*6bc0*/  PRMT R5, R20, 0x7632, R5 ;  /* 0x0000763214057816 */ /* 0x004fc60000000005 */
[----:B------:R-:W-:Y:S01]  /*6bd0*/  STS.U16 [R119+0x4], R27 ;  /* 0x0000041b77007388 */ /* 0x000fe20000000400 */
[----:B-1----:R-:W-:-:S03]  /*6be0*/  PRMT R3, R21, 0x7610, R3 ;  /* 0x0000761015037816 */ /* 0x002fc60000000003 */
        /* <DEDUP_REMOVED lines=46> */
.L_x_1945:
[----:B------:R-:W-:Y:S05]  /*6ed0*/  BSYNC B0 ;  /* 0x0000000000007941 */ /* 0x000fea0003800000 */
.L_x_1944:
        /* <DEDUP_REMOVED lines=43> */
.L_x_1943:
[----:B0-----:R-:W2:Y:S01]  /*7190*/  LDL.LU R2, [R1+0x1c] ;  /* 0x00001c0001027983 */ /* 0x001ea20000300800 */
[----:B------:R-:W-:Y:S01]  /*71a0*/  PRMT R0, RZ, 0x5410, R218 ;  /* 0x00005410ff007816 */ /* 0x000fe200000000da */
[----:B------:R-:W-:Y:S01]  /*71b0*/  HFMA2.MMA R208, -RZ, RZ, 0, 0 ;  /* 0x00000000ffd07435 */ /* 0x000fe200000001ff */
[----:B------:R-:W-:Y:S01]  /*71c0*/  FMUL.FTZ R234, R53, UR4 ;  /* 0x0000000435ea7c20 */ /* 0x000fe20008410000 */
[----:B------:R-:W-:Y:S01]  /*71d0*/  HFMA2.MMA R193, -RZ, RZ, 0, 0 ;  /* 0x00000000ffc17435 */ /* 0x000fe200000001ff */
        /* <DEDUP_REMOVED lines=40> */
[----:B------:R-:W-:Y:S01]  /*7460*/  FFMA.FTZ R0, R69, R2, R0 ;  /* 0x0000000245007223 */ /* 0x000fe20000010000 */
        /* <DEDUP_REMOVED lines=44> */
[----:B------:R-:W-:Y:S01]  /*7730*/  UIADD3 UR31, UR31, -UR9, URZ ;  /* 0x800000091f1f7290 */ /* 0x000fe2000fffe03f */
[----:B------:R-:W-:Y:S01]  /*7740*/  FADD.FTZ R85, R85, R85 ;  /* 0x0000005555557221 */ /* 0x000fe20000010000 */
[----:B------:R-:W-:Y:S01]  /*7750*/  UMOV UR7, URZ ;  /* 0x0000003f00077c82 */ /* 0x000fe20008000000 */
[----:B------:R-:W-:Y:S01]  /*7760*/  FADD.FTZ R84, R84, R84 ;  /* 0x0000005454547221 */ /* 0x000fe20000010000 */
[----:B------:R-:W-:Y:S01]  /*7770*/  UMOV UR8, URZ ;  /* 0x0000003f00087c82 */ /* 0x000fe20008000000 */
[----:B------:R-:W-:Y:S01]  /*7780*/  FADD.FTZ R83, R83, R83 ;  /* 0x0000005353537221 */ /* 0x000fe20000010000 */
[----:B------:R-:W-:-:S02]  /*7790*/  UMOV UR9, URZ ;  /* 0x0000003f00097c82 */ /* 0x000fc40008000000 */
.L_x_2047:
        /* <DEDUP_REMOVED lines=50> */
[----:B------:R-:W-:Y:S02]  /*7ac0*/  LOP3.LUT R129, R6, 0x180, RZ, 0xfc, !PT ;  /* 0x0000018006817812 */ /* 0x000fe400078efcff */
        /* <DEDUP_REMOVED lines=122> */
[C---:B------:R-:W-:Y:S02]  /*8270*/  IADD3 R170, R3.reuse, 0x2e0, RZ ;  /* 0x000002e003aa7810 */ /* 0x040fe40007ffe0ff */
[-C--:B------:R-:W-:Y:S02]  /*8280*/  LEA.HI.SX32 R34, R34, R3.reuse, 0x1b ;  /* 0x0000000322227211 */ /* 0x080fe400078fdaff */
[----:B------:R-:W-:Y:S02]  /*8290*/  IADD3 R70, R3, 0xe0, RZ ;  /* 0x000000e003467810 */ /* 0x000fe40007ffe0ff */
[----:B------:R-:W-:-:S02]  /*82a0*/  LEA.HI.SX32 R62, R62, R3, 0x1b ;  /* 0x000000033e3e7211 */ /* 0x000fc400078fdaff */
[C---:B------:R-:W-:Y:S02]  /*82b0*/  IADD3 R72, R3.reuse, 0x100, RZ ;  /* 0x0000010003487810 */ /* 0x040fe40007ffe0ff */
[----:B------:R-:W-:Y:S02]  /*82c0*/  SHF.L.U32 R82, R82, 0x1, RZ ;  /* 0x0000000152527819 */ /* 0x000fe400000006ff */
[-C--:B------:R-:W-:Y:S02]  /*82d0*/  LEA.HI.SX32 R33, R64, R3.reuse, 0x1b ;  /* 0x0000000340217211 */ /* 0x080fe400078fdaff */
[C---:B------:R-:W-:Y:S02]  /*82e0*/  IADD3 R76, R3.reuse, 0x120, RZ ;  /* 0x00000120034c7810 */ /* 0x040fe40007ffe0ff */
[----:B------:R-:W-:Y:S02]  /*82f0*/  LEA.HI.SX32 R66, R66, R3, 0x1b ;  /* 0x0000000342427211 */ /* 0x000fe400078fdaff */
[----:B------:R-:W-:Y:S01]  /*8300*/  SHF.L.U32 R80, R80, 0x1, RZ ;  /* 0x0000000150507819 */ /* 0x000fe200000006ff */
[----:B------:R-:W-:Y:S01]  /*8310*/  UIMAD UR32, UR38, UR32, URZ ;  /* 0x00000020262072a4 */ /* 0x000fe2000f8e023f */
[----:B------:R-:W-:-:S02]  /*8320*/  IADD3 R94, R3, 0x140, RZ ;  /* 0x00000140035e7810 */ /* 0x000fc40007ffe0ff */
[-C--:B------:R-:W-:Y:S02]  /*8330*/  LEA.HI.SX32 R29, R68, R3.reuse, 0x1b ;  /* 0x00000003441d7211 */ /* 0x080fe400078fdaff */
[-C--:B------:R-:W-:Y:S02]  /*8340*/  LEA.HI.SX32 R123, R170, R3.reuse, 0x1b ;  /* 0x00000003aa7b7211 */ /* 0x080fe400078fdaff */
[----:B------:R-:W-:Y:S02]  /*8350*/  SHF.L.U32 R81, R34, 0x1, RZ ;  /* 0x0000000122517819 */ /* 0x000fe400000006ff */
[----:B------:R-:W-:Y:S02]  /*8360*/  MOV R17, UR7 ;  /* 0x0000000700117c02 */ /* 0x000fe40008000f00 */
[----:B------:R-:W-:Y:S02]  /*8370*/  IADD3 R124, R3, 0x160, RZ ;  /* 0x00000160037c7810 */ /* 0x000fe40007ffe0ff */
[----:B------:R-:W-:-:S02]  /*8380*/  LEA.HI.SX32 R70, R70, R3, 0x1b ;  /* 0x0000000346467211 */ /* 0x000fc400078fdaff */
[----:B------:R-:W-:Y:S02]  /*8390*/  SHF.L.U32 R170, R62, 0x1, RZ ;  /* 0x000000013eaa7819 */ /* 0x000fe400000006ff */
[----:B------:R-:W-:Y:S02]  /*83a0*/  IADD3 R136, R3, 0x180, RZ ;  /* 0x0000018003887810 */ /* 0x000fe40007ffe0ff */
[-C--:B------:R-:W-:Y:S02]  /*83b0*/  LEA.HI.SX32 R27, R72, R3.reuse, 0x1b ;  /* 0x00000003481b7211 */ /* 0x080fe400078fdaff */
[----:B------:R-:W-:Y:S02]  /*83c0*/  SHF.L.U32 R33, R33, 0x1, RZ ;  /* 0x0000000121217819 */ /* 0x000fe400000006ff */
[C---:B------:R-:W-:Y:S02]  /*83d0*/  IADD3 R138, R3.reuse, 0x1a0, RZ ;  /* 0x000001a0038a7810 */ /* 0x040fe40007ffe0ff */
[-C--:B------:R-:W-:Y:S01]  /*83e0*/  LEA.HI.SX32 R25, R76, R3.reuse, 0x1b ;  /* 0x000000034c197211 */ /* 0x080fe200078fdaff */
[----:B--2---:R-:W-:Y:S01]  /*83f0*/  STS.U16 [R82], R13 ;  /* 0x0000000d52007388 */ /* 0x004fe20000000400 */
[----:B------:R-:W-:Y:S01]  /*8400*/  SHF.L.U32 R34, R66, 0x1, RZ ;  /* 0x0000000142227819 */ /* 0x000fe200000006ff */
[----:B------:R-:W-:Y:S01]  /*8410*/  UIMAD UR32, UR7, UR33, UR32 ;  /* 0x00000021072072a4 */ /* 0x000fe2000f8e0220 */
[----:B------:R-:W-:Y:S01]  /*8420*/  IADD3 R140, R3, 0x1c0, RZ ;  /* 0x000001c0038c7810 */ /* 0x000fe20007ffe0ff */
[----:B---3--:R0:W-:Y:S01]  /*8430*/  STS.U16 [R80+0x40], R15 ;  /* 0x0000400f50007388 */ /* 0x0081e20000000400 */
[----:B------:R-:W-:-:S02]  /*8440*/  LEA.HI.SX32 R23, R94, R3, 0x1b ;  /* 0x000000035e177211 */ /* 0x000fc400078fdaff */
[----:B------:R-:W-:Y:S02]  /*8450*/  SHF.L.U32 R29, R29, 0x1, RZ ;  /* 0x000000011d1d7819 */ /* 0x000fe400000006ff */
[----:B------:R-:W-:Y:S01]  /*8460*/  ISETP.GE.AND P0, PT, R6, UR28, PT ;  /* 0x0000001c06007c0c */ /* 0x000fe2000bf06270 */
[----:B------:R-:W-:Y:S01]  /*8470*/  IMAD.WIDE.U32 R6, R17, c[0x0][0x1c0], R6 ;  /* 0x0000700011067a25 */ /* 0x000fe200078e0006 */
[----:B------:R-:W-:Y:S02]  /*8480*/  ISETP.GE.AND P1, PT, R19, UR28, PT ;  /* 0x0000001c13007c0c */ /* 0x000fe4000bf26270 */
[C---:B------:R-:W-:Y:S02]  /*8490*/  IADD3 R142, R3.reuse, 0x1e0, RZ ;  /* 0x000001e0038e7810 */ /* 0x040fe40007ffe0ff */
[----:B------:R-:W-:Y:S02]  /*84a0*/  LEA.HI.SX32 R21, R124, R3, 0x1b ;  /* 0x000000037c157211 */ /* 0x000fe400078fdaff */
[----:B------:R-:W-:Y:S01]  /*84b0*/  SHF.L.U32 R77, R70, 0x1, RZ ;  /* 0x00000001464d7819 */ /* 0x000fe200000006ff */
[----:B----4-:R-:W-:Y:S01]  /*84c0*/  STS.U16 [R81+0x80], R56 ;  /* 0x0000803851007388 */ /* 0x010fe20000000400 */
[----:B------:R-:W-:-:S02]  /*84d0*/  IADD3 R144, R3, 0x200, RZ ;  /* 0x0000020003907810 */ /* 0x000fc40007ffe0ff */
[-C--:B------:R-:W-:Y:S01]  /*84e0*/  LEA.HI.SX32 R19, R136, R3.reuse, 0x1b ;  /* 0x0000000388137211 */ /* 0x080fe200078fdaff */
[----:B-----5:R1:W-:Y:S01]  /*84f0*/  STS.U16 [R170+0xc0], R11 ;  /* 0x0000c00baa007388 */ /* 0x0203e20000000400 */
[----:B------:R-:W-:Y:S02]  /*8500*/  SHF.L.U32 R27, R27, 0x1, RZ ;  /* 0x000000011b1b7819 */ /* 0x000fe400000006ff */
[----:B------:R-:W-:Y:S01]  /*8510*/  IADD3 R146, R3, 0x220, RZ ;  /* 0x0000022003927810 */ /* 0x000fe20007ffe0ff */
[----:B------:R-:W-:Y:S01]  /*8520*/  STS.U16 [R33+0x100], R60 ;  /* 0x0001003c21007388 */ /* 0x000fe20000000400 */
[----:B------:R-:W-:Y:S02]  /*8530*/  LEA.HI.SX32 R17, R138, R3, 0x1b ;  /* 0x000000038a117211 */ /* 0x000fe400078fdaff */
[----:B------:R-:W-:Y:S01]  /*8540*/  SHF.L.U32 R25, R25, 0x1, RZ ;  /* 0x0000000119197819 */ /* 0x000fe200000006ff */
[----:B------:R2:W-:Y:S01]  /*8550*/  STS.U16 [R34+0x140], R9 ;  /* 0x0001400922007388 */ /* 0x0005e20000000400 */
[----:B------:R-:W-:-:S02]  /*8560*/  IADD3 R148, R3, 0x240, RZ ;  /* 0x0000024003947810 */ /* 0x000fc40007ffe0ff */
[-C--:B------:R-:W-:Y:S01]  /*8570*/  LEA.HI.SX32 R140, R140, R3.reuse, 0x1b ;  /* 0x000000038c8c7211 */ /* 0x080fe200078fdaff */
[----:B------:R-:W-:Y:S01]  /*8580*/  STS.U16 [R29+0x180], R58 ;  /* 0x0001803a1d007388 */ /* 0x000fe20000000400 */
[----:B------:R-:W-:Y:S02]  /*8590*/  SHF.L.U32 R23, R23, 0x1, RZ ;  /* 0x0000000117177819 */ /* 0x000fe400000006ff */
[----:B------:R-:W-:Y:S01]  /*85a0*/  IADD3 R150, R3, 0x260, RZ ;  /* 0x0000026003967810 */ /* 0x000fe20007ffe0ff */
[----:B------:R-:W-:Y:S01]  /*85b0*/  STS.U16 [R77+0x1c0], R46 ;  /* 0x0001c02e4d007388 */ /* 0x000fe20000000400 */
[----:B------:R-:W-:Y:S02]  /*85c0*/  LEA.HI.SX32 R142, R142, R3, 0x1b ;  /* 0x000000038e8e7211 */ /* 0x000fe400078fdaff */
[----:B------:R-:W-:Y:S02]  /*85d0*/  SHF.L.U32 R21, R21, 0x1, RZ ;  /* 0x0000000115157819 */ /* 0x000fe400000006ff */
[----:B------:R-:W-:-:S02]  /*85e0*/  IADD3 R152, R3, 0x280, RZ ;  /* 0x0000028003987810 */ /* 0x000fc40007ffe0ff */
[C---:B------:R-:W-:Y:S02]  /*85f0*/  IADD3 R154, R3.reuse, 0x2a0, RZ ;  /* 0x000002a0039a7810 */ /* 0x040fe40007ffe0ff */
[C---:B------:R-:W-:Y:S02]  /*8600*/  IADD3 R168, R3.reuse, 0x2c0, RZ ;  /* 0x000002c003a87810 */ /* 0x040fe40007ffe0ff */
[C---:B------:R-:W-:Y:S02]  /*8610*/  IADD3 R172, R3.reuse, 0x300, RZ ;  /* 0x0000030003ac7810 */ /* 0x040fe40007ffe0ff */
[C---:B------:R-:W-:Y:S02]  /*8620*/  IADD3 R174, R3.reuse, 0x320, RZ ;  /* 0x0000032003ae7810 */ /* 0x040fe40007ffe0ff */
[C---:B------:R-:W-:Y:S01]  /*8630*/  IADD3 R176, R3.reuse, 0x340, RZ ;  /* 0x0000034003b07810 */ /* 0x040fe20007ffe0ff */
[----:B------:R-:W-:Y:S01]  /*8640*/  STS.U16 [R27+0x200], R54 ;  /* 0x000200361b007388 */ /* 0x000fe20000000400 */
[----:B------:R-:W-:-:S02]  /*8650*/  IADD3 R178, R3, 0x360, RZ ;  /* 0x0000036003b27810 */ /* 0x000fc40007ffe0ff */
[C---:B------:R-:W-:Y:S02]  /*8660*/  IADD3 R180, R3.reuse, 0x380, RZ ;  /* 0x0000038003b47810 */ /* 0x040fe40007ffe0ff */
[C---:B------:R-:W-:Y:S02]  /*8670*/  IADD3 R182, R3.reuse, 0x3a0, RZ ;  /* 0x000003a003b67810 */ /* 0x040fe40007ffe0ff */
[C---:B------:R-:W-:Y:S02]  /*8680*/  IADD3 R184, R3.reuse, 0x3c0, RZ ;  /* 0x000003c003b87810 */ /* 0x040fe40007ffe0ff */
[----:B------:R-:W-:Y:S02]  /*8690*/  IADD3 R186, R3, 0x3e0, RZ ;  /* 0x000003e003ba7810 */ /* 0x000fe40007ffe0ff */
[-C--:B------:R-:W-:Y:S02]  /*86a0*/  LEA.HI.SX32 R144, R144, R3.reuse, 0x1b ;  /* 0x0000000390907211 */ /* 0x080fe400078fdaff */
[----:B------:R-:W-:Y:S01]  /*86b0*/  SHF.L.U32 R19, R19, 0x1, RZ ;  /* 0x0000000113137819 */ /* 0x000fe200000006ff */
[----:B------:R-:W-:Y:S01]  /*86c0*/  STS.U16 [R25+0x240], R52 ;  /* 0x0002403419007388 */ /* 0x000fe20000000400 */
[----:B------:R-:W-:-:S02]  /*86d0*/  LEA.HI.SX32 R146, R146, R3, 0x1b ;  /* 0x0000000392927211 */ /* 0x000fc400078fdaff */
[----:B------:R-:W-:Y:S02]  /*86e0*/  IADD3 R7, R7, UR32, RZ ;  /* 0x0000002007077c10 */ /* 0x000fe4000fffe0ff */
[----:B------:R-:W-:Y:S02]  /*86f0*/  LEA R2, P2, R6, UR24, 0x1 ;  /* 0x0000001806027c11 */ /* 0x000fe4000f8408ff */
[----:B------:R-:W-:Y:S01]  /*8700*/  SHF.L.U32 R17, R17, 0x1, RZ ;  /* 0x0000000111117819 */ /* 0x000fe200000006ff */
[----:B------:R-:W-:Y:S01]  /*8710*/  STS.U16 [R23+0x280], R50 ;  /* 0x0002803217007388 */ /* 0x000fe20000000400 */
[-C--:B------:R-:W-:Y:S02]  /*8720*/  LEA.HI.SX32 R148, R148, R3.reuse, 0x1b ;  /* 0x0000000394947211 */ /* 0x080fe400078fdaff */
[----:B0-----:R-:W-:Y:S01]  /*8730*/  SHF.L.U32 R15, R140, 0x1, RZ ;  /* 0x000000018c0f7819 */ /* 0x001fe200000006ff */
[----:B------:R-:W-:Y:S01]  /*8740*/  STS.U16 [R21+0x2c0], R48 ;  /* 0x0002c03015007388 */ /* 0x000fe20000000400 */
[----:B------:R-:W-:-:S02]  /*8750*/  LEA.HI.SX32 R150, R150, R3, 0x1b ;  /* 0x0000000396967211 */ /* 0x000fc400078fdaff */
[----:B------:R-:W-:Y:S01]  /*8760*/  SHF.L.U32 R13, R142, 0x1, RZ ;  /* 0x000000018e0d7819 */ /* 0x000fe200000006ff */
[----:B------:R-:W-:Y:S01]  /*8770*/  STS.U16 [R19+0x300], R26 ;  /* 0x0003001a13007388 */ /* 0x000fe20000000400 */
        /* <DEDUP_REMOVED lines=11> */
[----:B-1----:R-:W-:Y:S01]  /*8830*/  SHF.L.U32 R11, R144, 0x1, RZ ;  /* 0x00000001900b7819 */ /* 0x002fe200000006ff */
[----:B------:R-:W-:Y:S01]  /*8840*/  STS.U16 [R17+0x340], R44 ;  /* 0x0003402c11007388 */ /* 0x000fe20000000400 */
[----:B------:R-:W-:Y:S02]  /*8850*/  LEA.HI.X R3, R6, UR25, R7, 0x1, P2 ;  /* 0x0000001906037c11 */ /* 0x000fe400090f0c07 */
[----:B--2---:R-:W-:Y:S01]  /*8860*/  SHF.L.U32 R9, R146, 0x1, RZ ;  /* 0x0000000192097819 */ /* 0x004fe200000006ff */
[----:B------:R-:W-:Y:S01]  /*8870*/  STS.U16 [R15+0x380], R42 ;  /* 0x0003802a0f007388 */ /* 0x000fe20000000400 */
[----:B------:R-:W-:Y:S02]  /*8880*/  SHF.L.U32 R7, R148, 0x1, RZ ;  /* 0x0000000194077819 */ /* 0x000fe400000006ff */
[----:B------:R-:W-:Y:S01]  /*8890*/  SHF.L.U32 R6, R150, 0x1, RZ ;  /* 0x0000000196067819 */ /* 0x000fe200000006ff */
[----:B------:R0:W-:Y:S01]  /*88a0*/  STS.U16 [R13+0x3c0], R32 ;  /* 0x0003c0200d007388 */ /* 0x0001e20000000400 */
[----:B------:R-:W-:-:S02]  /*88b0*/  SHF.L.U32 R60, R152, 0x1, RZ ;  /* 0x00000001983c7819 */ /* 0x000fc400000006ff */
[----:B------:R-:W-:Y:S01]  /*88c0*/  SHF.L.U32 R67, R67, 0x1, RZ ;  /* 0x0000000143437819 */ /* 0x000fe200000006ff */
[----:B------:R1:W-:Y:S01]  /*88d0*/  STS.U16 [R11+0x400], R28 ;  /* 0x0004001c0b007388 */ /* 0x0003e20000000400 */
[----:B------:R-:W-:Y:S02]  /*88e0*/  SHF.L.U32 R65, R65, 0x1, RZ ;  /* 0x0000000141417819 */ /* 0x000fe400000006ff */
[----:B------:R-:W-:Y:S01]  /*88f0*/  SHF.L.U32 R123, R123, 0x1, RZ ;  /* 0x000000017b7b7819 */ /* 0x000fe200000006ff */
        /* <DEDUP_REMOVED lines=17> */
[----:B------:R-:W-:Y:S02]  /*8a10*/  PRMT R179, RZ, 0x7610, R179 ;  /* 0x00007610ffb37816 */ /* 0x000fe400000000b3 */
[----:B------:R-:W-:Y:S01]  /*8a20*/  PRMT R177, RZ, 0x7610, R177 ;  /* 0x00007610ffb17816 */ /* 0x000fe200000000b1 */
        /* <DEDUP_REMOVED lines=8> */
[----:B------:R-:W-:-:S03]  /*8ab0*/  ISETP.GE.AND P0, PT, R135, UR28, PT ;  /* 0x0000001c87007c0c */ /* 0x000fc6000bf06270 */
[----:B------:R0:W5:Y:S01]  /*8ac0*/  @!P1 LDG.E.U16 R177, [R2.64+0x40] ;  /* 0x0000402a02b19981 */ /* 0x000162000c1e1500 */
[----:B------:R-:W-:Y:S02]  /*8ad0*/  ISETP.GE.AND P1, PT, R59, UR28, PT ;  /* 0x0000001c3b007c0c */ /* 0x000fe4000bf26270 */
[----:B------:R-:W-:Y:S02]  /*8ae0*/  PRMT R172, RZ, 0x7610, R172 ;  /* 0x00007610ffac7816 */ /* 0x000fe400000000ac */
[----:B------:R-:W-:-:S05]  /*8af0*/  PRMT R173, RZ, 0x7610, R173 ;  /* 0x00007610ffad7816 */ /* 0x000fca00000000ad */
[----:B------:R0:W5:Y:S04]  /*8b00*/  @!P0 LDG.E.U16 R172, [R2.64+0x80] ;  /* 0x0000802a02ac8981 */ /* 0x000168000c1e1500 */
[----:B------:R0:W5:Y:S01]  /*8b10*/  @!P1 LDG.E.U16 R173, [R2.64+0xc0] ;  /* 0x0000c02a02ad9981 */ /* 0x000162000c1e1500 */
[----:B------:R-:W-:Y:S02]  /*8b20*/  ISETP.GE.AND P0, PT, R73, UR28, PT ;  /* 0x0000001c49007c0c */ /* 0x000fe4000bf06270 */
[----:B------:R-:W-:Y:S02]  /*8b30*/  ISETP.GE.AND P1, PT, R57, UR28, PT ;  /* 0x0000001c39007c0c */ /* 0x000fe4000bf26270 */
[----:B------:R-:W-:Y:S02]  /*8b40*/  ISETP.GE.AND P2, PT, R55, UR28, PT ;  /* 0x0000001c37007c0c */ /* 0x000fe4000bf46270 */
[----:B------:R-:W-:-:S02]  /*8b50*/  PRMT R76, RZ, 0x7610, R76 ;  /* 0x00007610ff4c7816 */ /* 0x000fc4000000004c */
        /* <DEDUP_REMOVED lines=18> */
[----:B---3--:R-:W-:Y:S02]  /*8c80*/  PRMT R22, RZ, 0x7610, R22 ;  /* 0x00007610ff167816 */ /* 0x008fe40000000016 */
[----:B------:R-:W-:-:S06]  /*8c90*/  ISETP.GE.AND P1, PT, R129, UR28, PT ;  /* 0x0000001c81007c0c */ /* 0x000fcc000bf26270 */
[----:B------:R0:W3:Y:S01]  /*8ca0*/  @!P5 LDG.E.U16 R22, [R2.64+0x2c0] ;  /* 0x0002c02a0216d981 */ /* 0x0000e2000c1e1500 */
[----:B------:R-:W-:Y:S01]  /*8cb0*/  PRMT R20, RZ, 0x7610, R20 ;  /* 0x00007610ff147816 */ /* 0x000fe20000000014 */
[----:B------:R-:W1:Y:S01]  /*8cc0*/  R2UR UR34, R5 ;  /* 0x00000000052273c2 */ /* 0x000e6200000e0000 */
[----:B------:R-:W-:-:S04]  /*8cd0*/  ISETP.GE.AND P2, PT, R130, UR28, PT ;  /* 0x0000001c82007c0c */ /* 0x000fc8000bf46270 */
[----:B------:R0:W2:Y:S01]  /*8ce0*/  @!P1 LDG.E.U16 R20, [R2.64+0x300] ;  /* 0x0003002a02149981 */ /* 0x0000a2000c1e1500 */
        /* <DEDUP_REMOVED lines=34> */
[----:B------:R1:W-:Y:S02]  /*8f10*/  MUFU.COS R50, R12 ;  /* 0x0000000c00327308 */ /* 0x0003e40000000000 */
[----:B-1----:R-:W-:-:S02]  /*8f20*/  PRMT R12, RZ, 0x7610, R12 ;  /* 0x00007610ff0c7816 */ /* 0x002fc4000000000c */
[----:B------:R-:W-:-:S04]  /*8f30*/  ISETP.GE.AND P1, PT, R125, UR28, PT ;  /* 0x0000001c7d007c0c */ /* 0x000fc8000bf26270 */
[----:B------:R0:W2:Y:S01]  /*8f40*/  @!P5 LDG.E.U16 R12, [R2.64+0x400] ;  /* 0x0004002a020cd981 */ /* 0x0000a2000c1e1500 */
[----:B------:R-:W-:Y:S08]  /*8f50*/  MUFU.SIN R51, R10 ;  /* 0x0000000a00337308 */ /* 0x000ff00000000400 */
[----:B------:R1:W-:Y:S01]  /*8f60*/  MUFU.COS R52, R10 ;  /* 0x0000000a00347308 */ /* 0x0003e20000000000 */
[----:B------:R-:W-:Y:S01]  /*8f70*/  FMUL.FTZ R5, R110, UR34 ;  /* 0x000000226e057c20 */ /* 0x000fe20008410000 */
[----:B-1----:R-:W-:-:S02]  /*8f80*/  PRMT R10, RZ, 0x7610, R10 ;  /* 0x00007610ff0a7816 */ /* 0x002fc4000000000a */
[----:B------:R-:W-:-:S04]  /*8f90*/  ISETP.GE.AND P2, PT, R79, UR28, PT ;  /* 0x0000001c4f007c0c */ /* 0x000fc8000bf46270 */
[----:B------:R0:W2:Y:S01]  /*8fa0*/  @!P1 LDG.E.U16 R10, [R2.64+0x440] ;  /* 0x0004402a020a9981 */ /* 0x0000a2000c1e1500 */
[----:B------:R-:W-:Y:S01]  /*8fb0*/  ISETP.GE.AND P0, PT, R8, UR28, PT ;  /* 0x0000001c08007c0c */ /* 0x000fe2000bf06270 */
[----:B------:R-:W-:Y:S02]  /*8fc0*/  FMUL.RZ R8, R5, 0.15915493667125701904 ;  /* 0x3e22f98305087820 */ /* 0x000fe4000040c000 */
[----:B------:R-:W-:Y:S02]  /*8fd0*/  FMUL.FTZ R5, R109, UR34 ;  /* 0x000000226d057c20 */ /* 0x000fe40008410000 */
[----:B------:R-:W-:Y:S01]  /*8fe0*/  MUFU.SIN R47, R8 ;  /* 0x00000008002f7308 */ /* 0x000fe20000000400 */
[----:B------:R-:W-:Y:S01]  /*8ff0*/  ISETP.GE.AND P3, PT, R75, UR28, PT ;  /* 0x0000001c4b007c0c */ /* 0x000fe2000bf66270 */
[----:B------:R-:W-:Y:S02]  /*9000*/  FMUL.RZ R41, R5, 0.15915493667125701904 ;  /* 0x3e22f98305297820 */ /* 0x000fe4000040c000 */
[----:B------:R-:W-:-:S04]  /*9010*/  FMUL.FTZ R5, R108, UR34 ;  /* 0x000000226c057c20 */ /* 0x000fc80008410000 */
[----:B------:R1:W-:Y:S01]  /*9020*/  MUFU.COS R48, R8 ;  /* 0x0000000800307308 */ /* 0x0003e20000000000 */
[----:B------:R-:W-:Y:S01]  /*9030*/  FMUL.RZ R42, R5, 0.15915493667125701904 ;  /* 0x3e22f983052a7820 */ /* 0x000fe2000040c000 */
[----:B-1----:R-:W-:Y:S02]  /*9040*/  PRMT R8, RZ, 0x7610, R8 ;  /* 0x00007610ff087816 */ /* 0x002fe40000000008 */
[----:B------:R-:W-:-:S04]  /*9050*/  PRMT R5, RZ, 0x7610, R5 ;  /* 0x00007610ff057816 */ /* 0x000fc80000000005 */
[----:B------:R0:W2:Y:S04]  /*9060*/  @!P2 LDG.E.U16 R8, [R2.64+0x480] ;  /* 0x0004802a0208a981 */ /* 0x0000a8000c1e1500 */
[----:B------:R0:W2:Y:S01]  /*9070*/  @!P3 LDG.E.U16 R5, [R2.64+0x4c0] ;  /* 0x0004c02a0205b981 */ /* 0x0000a2000c1e1500 */
[----:B------:R-:W-:Y:S02]  /*9080*/  ISETP.GE.AND P3, PT, R39, UR28, PT ;  /* 0x0000001c27007c0c */ /* 0x000fe4000bf66270 */
[----:B------:R-:W-:Y:S02]  /*9090*/  ISETP.GE.AND P4, PT, R74, UR28, PT ;  /* 0x0000001c4a007c0c */ /* 0x000fe4000bf86270 */
[----:B------:R-:W-:Y:S01]  /*90a0*/  ISETP.GE.AND P2, PT, R40, UR28, PT ;  /* 0x0000001c28007c0c */ /* 0x000fe2000bf46270 */
[----:B------:R-:W1:Y:S01]  /*90b0*/  R2UR UR33, R4 ;  /* 0x00000000042173c2 */ /* 0x000e6200000e0000 */
[----:B------:R-:W-:-:S02]  /*90c0*/  PRMT R125, RZ, 0x7610, R125 ;  /* 0x00007610ff7d7816 */ /* 0x000fc4000000007d */
[----:B------:R-:W-:Y:S02]  /*90d0*/  ISETP.GE.AND P1, PT, R61, UR28, PT ;  /* 0x0000001c3d007c0c */ /* 0x000fe4000bf26270 */
[----:B------:R-:W-:Y:S02]  /*90e0*/  PRMT R61, RZ, 0x7610, R61 ;  /* 0x00007610ff3d7816 */ /* 0x000fe4000000003d */
[----:B------:R-:W-:Y:S01]  /*90f0*/  PRMT R130, RZ, 0x7610, R130 ;  /* 0x00007610ff827816 */ /* 0x000fe20000000082 */
[----:B------:R0:W2:Y:S01]  /*9100*/  @!P3 LDG.E.U16 R125, [R2.64+0x600] ;  /* 0x0006002a027db981 */ /* 0x0000a2000c1e1500 */
[----:B------:R-:W-:Y:S01]  /*9110*/  ISETP.GE.AND P3, PT, R30, UR28, PT ;  /* 0x0000001c1e007c0c */ /* 0x000fe2000bf66270 */
[----:B------:R-:W-:Y:S01]  /*9120*/  FMUL.FTZ R39, R107, UR34 ;  /* 0x000000226b277c20 */ /* 0x000fe20008410000 */
[----:B------:R-:W-:Y:S01]  /*9130*/  ISETP.GE.AND P5, PT, R63, UR28, PT ;  /* 0x0000001c3f007c0c */ /* 0x000fe2000bfa6270 */
[----:B------:R-:W-:Y:S01]  /*9140*/  FMUL.FTZ R30, R106, UR34 ;  /* 0x000000226a1e7c20 */ /* 0x000fe20008410000 */
[----:B------:R0:W2:Y:S01]  /*9150*/  @!P4 LDG.E.U16 R61, [R2.64+0x500] ;  /* 0x0005002a023dc981 */ /* 0x0000a2000c1e1500 */
[----:B------:R-:W-:Y:S01]  /*9160*/  ISETP.GE.AND P4, PT, R38, UR28, PT ;  /* 0x0000001c26007c0c */ /* 0x000fe2000bf86270 */
[----:B------:R-:W-:-:S02]  /*9170*/  FMUL.RZ R38, R39, 0.15915493667125701904 ;  /* 0x3e22f98327267820 */ /* 0x000fc4000040c000 */
[----:B------:R0:W2:Y:S01]  /*9180*/  @!P2 LDG.E.U16 R130, [R2.64+0x5c0] ;  /* 0x0005c02a0282a981 */ /* 0x0000a2000c1e1500 */
[----:B------:R-:W-:Y:S01]  /*9190*/  ISETP.GE.AND P2, PT, R31, UR28, PT ;  /* 0x0000001c1f007c0c */ /* 0x000fe2000bf46270 */
[----:B------:R-:W-:Y:S02]  /*91a0*/  FMUL.RZ R31, R30, 0.15915493667125701904 ;  /* 0x3e22f9831e1f7820 */ /* 0x000fe4000040c000 */
[----:B------:R-:W-:Y:S01]  /*91b0*/  FMUL.FTZ R30, R105, UR34 ;  /* 0x00000022691e7c20 */ /* 0x000fe20008410000 */
[----:B------:R-:W-:Y:S01]  /*91c0*/  MUFU.SIN R45, R41 ;  /* 0x00000029002d7308 */ /* 0x000fe20000000400 */
[----:B------:R-:W-:Y:S02]  /*91d0*/  PRMT R126, RZ, 0x7610, R126 ;  /* 0x00007610ff7e7816 */ /* 0x000fe4000000007e */
[----:B------:R-:W-:Y:S02]  /*91e0*/  PRMT R128, RZ, 0x7610, R128 ;  /* 0x00007610ff807816 */ /* 0x000fe40000000080 */
[----:B------:R-:W-:-:S02]  /*91f0*/  PRMT R127, RZ, 0x7610, R127 ;  /* 0x00007610ff7f7816 */ /* 0x000fc4000000007f */
[----:B------:R0:W2:Y:S01]  /*9200*/  @!P5 LDG.E.U16 R126, [R2.64+0x540] ;  /* 0x0005402a027ed981 */ /* 0x0000a2000c1e1500 */
[----:B------:R-:W-:Y:S01]  /*9210*/  MUFU.COS R46, R41 ;  /* 0x00000029002e7308 */ /* 0x000fe20000000000 */
[----:B------:R-:W-:Y:S02]  /*9220*/  ISETP.GE.AND P5, PT, R37, UR28, PT ;  /* 0x0000001c25007c0c */ /* 0x000fe4000bfa6270 */
[----:B------:R0:W2:Y:S01]  /*9230*/  @!P1 LDG.E.U16 R128, [R2.64+0x580] ;  /* 0x0005802a02809981 */ /* 0x0000a2000c1e1500 */
[----:B------:R-:W-:-:S03]  /*9240*/  LEA R36, R121, R36, 0x5 ;  /* 0x0000002479247211 */ /* 0x000fc600078e28ff */
[----:B------:R0:W2:Y:S01]  /*9250*/  @!P4 LDG.E.U16 R127, [R2.64+0x640] ;  /* 0x0006402a027fc981 */ /* 0x0000a2000c1e1500 */
[----:B------:R-:W-:Y:S08]  /*9260*/  MUFU.SIN R43, R42 ;  /* 0x0000002a002b7308 */ /* 0x000ff00000000400 */
[----:B------:R-:W-:Y:S01]  /*9270*/  MUFU.COS R44, R42 ;  /* 0x0000002a002c7308 */ /* 0x000fe20000000000 */
[----:B------:R-:W-:-:S07]  /*9280*/  ISETP.GE.AND P1, PT, R35, UR28, PT ;  /* 0x0000001c23007c0c */ /* 0x000fce000bf26270 */
[----:B------:R-:W-:Y:S08]  /*9290*/  MUFU.SIN R41, R38 ;  /* 0x0000002600297308 */ /* 0x000ff00000000400 */
[----:B------:R0:W-:Y:S01]  /*92a0*/  MUFU.COS R42, R38 ;  /* 0x00000026002a7308 */ /* 0x0001e20000000000 */
[----:B------:R-:W-:Y:S01]  /*92b0*/  ISETP.GE.AND P4, PT, R0, UR28, PT ;  /* 0x0000001c00007c0c */ /* 0x000fe2000bf86270 */
[----:B0-----:R-:W-:-:S02]  /*92c0*/  FMUL.RZ R38, R30, 0.15915493667125701904 ;  /* 0x3e22f9831e267820 */ /* 0x001fc4000040c000 */
[----:B------:R-:W-:-:S04]  /*92d0*/  FMUL.FTZ R30, R104, UR34 ;  /* 0x00000022681e7c20 */ /* 0x000fc80008410000 */
[----:B------:R-:W-:Y:S01]  /*92e0*/  FMUL.RZ R180, R30, 0.15915493667125701904 ;  /* 0x3e22f9831eb47820 */ /* 0x000fe2000040c000 */
[----:B-1----:R-:W-:Y:S02]  /*92f0*/  MOV R30, UR33 ;  /* 0x00000021001e7c02 */ /* 0x002fe40008000f00 */
[----:B------:R-:W-:-:S03]  /*9300*/  PRMT R133, RZ, 0x7610, R133 ;  /* 0x00007610ff857816 */ /* 0x000fc60000000085 */
[----:B------:R-:W-:Y:S01]  /*9310*/  FMUL.FTZ R30, R30, 1.4426950216293334961 ;  /* 0x3fb8aa3b1e1e7820 */ /* 0x000fe20000410000 */
[----:B------:R-:W-:Y:S02]  /*9320*/  PRMT R136, RZ, 0x7610, R136 ;  /* 0x00007610ff887816 */ /* 0x000fe40000000088 */
[----:B------:R-:W-:Y:S01]  /*9330*/  LEA.HI.SX32 R0, R36, R36, 0x1b ;  /* 0x0000002424007211 */ /* 0x000fe200078fdaff */
[----:B------:R-:W-:Y:S01]  /*9340*/  FMUL.FTZ R176, R30, R117 ;  /* 0x000000751eb07220 */ /* 0x000fe20000410000 */
[----:B------:R-:W-:Y:S01]  /*9350*/  PRMT R129, RZ, 0x7610, R129 ;  /* 0x00007610ff817816 */ /* 0x000fe20000000081 */
[----:B------:R0:W2:Y:S01]  /*9360*/  @!P5 LDG.E.U16 R133, [R2.64+0x680] ;  /* 0x0006802a0285d981 */ /* 0x0000a2000c1e1500 */
[----:B------:R-:W-:Y:S02]  /*9370*/  PRMT R132, RZ, 0x7610, R132 ;  /* 0x00007610ff847816 */ /* 0x000fe40000000084 */
[----:B------:R-:W-:Y:S01]  /*9380*/  PRMT R131, RZ, 0x7610, R131 ;  /* 0x00007610ff837816 */ /* 0x000fe20000000083 */
[----:B------:R0:W2:Y:S01]  /*9390*/  @!P1 LDG.E.U16 R136, [R2.64+0x6c0] ;  /* 0x0006c02a02889981 */ /* 0x0000a2000c1e1500 */
[----:B------:R-:W-:-:S02]  /*93a0*/  PRMT R134, RZ, 0x7610, R134 ;  /* 0x00007610ff867816 */ /* 0x000fc40000000086 */
[----:B------:R-:W-:Y:S01]  /*93b0*/  SHF.L.U32 R0, R0, 0x1, RZ ;  /* 0x0000000100007819 */ /* 0x000fe200000006ff */
[----:B------:R0:W2:Y:S01]  /*93c0*/  @!P2 LDG.E.U16 R129, [R2.64+0x700] ;  /* 0x0007002a0281a981 */ /* 0x0000a2000c1e1500 */
[----:B------:R-:W-:Y:S03]  /*93d0*/  MUFU.SIN R39, R31 ;  /* 0x0000001f00277308 */ /* 0x000fe60000000400 */
[----:B------:R0:W2:Y:S04]  /*93e0*/  @!P3 LDG.E.U16 R132, [R2.64+0x740] ;  /* 0x0007402a0284b981 */ /* 0x0000a8000c1e1500 */
[----:B------:R0:W2:Y:S01]  /*93f0*/  @!P4 LDG.E.U16 R131, [R2.64+0x780] ;  /* 0x0007802a0283c981 */ /* 0x0000a2000c1e1500 */
[----:B------:R1:W-:Y:S03]  /*9400*/  MUFU.COS R40, R31 ;  /* 0x0000001f00287308 */ /* 0x0003e60000000000 */
[----:B------:R0:W2:Y:S04]  /*9410*/  @!P0 LDG.E.U16 R134, [R2.64+0x7c0] ;  /* 0x0007c02a02868981 */ /* 0x0000a8000c1e1500 */
[----:B------:R-:W0:Y:S01]  /*9420*/  LDS.U16 R75, [R0] ;  /* 0x00000000004b7984 */ /* 0x000e220000000400 */
[----:B------:R-:W0:Y:S03]  /*9430*/  MUFU.EX2 R176, R176 ;  /* 0x000000b000b07308 */ /* 0x000e260000000800 */
[----:B------:R-:W0:Y:S04]  /*9440*/  LDS.U16 R74, [R0+0x2] ;  /* 0x00000200004a7984 */ /* 0x000e280000000400 */
[----:B------:R-:W-:Y:S04]  /*9450*/  LDS.U16 R72, [R0+0x4] ;  /* 0x0000040000487984 */ /* 0x000fe80000000400 */
[----:B-1----:R-:W1:Y:S04]  /*9460*/  LDS.U16 R31, [R0+0x6] ;  /* 0x00000600001f7984 */ /* 0x002e680000000400 */
        /* <DEDUP_REMOVED lines=24> */
[----:B------:R-:W1:Y:S04]  /*95f0*/  LDS.U16 R4, [R0+0x38] ;  /* 0x0000380000047984 */ /* 0x000e680000000400 */
[----:B0-----:R-:W0:Y:S04]  /*9600*/  LDS.U16 R3, [R0+0x3a] ;  /* 0x00003a0000037984 */ /* 0x001e280000000400 */
[----:B------:R-:W0:Y:S04]  /*9610*/  LDS.U16 R2, [R0+0x3c] ;  /* 0x00003c0000027984 */ /* 0x000e280000000400 */
[----:B------:R-:W0:Y:S04]  /*9620*/  LDS.U16 R64, [R0+0x3e] ;  /* 0x00003e0000407984 */ /* 0x000e280000000400 */
[----:B-----5:R-:W-:Y:S04]  /*9630*/  STS.U16 [R82+0x2100], R179 ;  /* 0x002100b352007388 */ /* 0x020fe80000000400 */
[----:B------:R-:W-:Y:S04]  /*9640*/  STS.U16 [R80+0x2140], R177 ;  /* 0x002140b150007388 */ /* 0x000fe80000000400 */
[----:B------:R5:W-:Y:S04]  /*9650*/  STS.U16 [R81+0x2180], R172 ;  /* 0x002180ac51007388 */ /* 0x000be80000000400 */
[----:B------:R3:W-:Y:S01]  /*9660*/  STS.U16 [R170+0x21c0], R173 ;  /* 0x0021c0adaa007388 */ /* 0x0007e20000000400 */
[----:B-----5:R-:W-:-:S02]  /*9670*/  FMUL.FTZ R172, R30, R112 ;  /* 0x000000701eac7220 */ /* 0x020fc40000410000 */
[----:B---3--:R-:W-:-:S04]  /*9680*/  FMUL.FTZ R173, R30, R110 ;  /* 0x0000006e1ead7220 */ /* 0x008fc80000410000 */
[----:B------:R-:W3:Y:S01]  /*9690*/  MUFU.EX2 R172, R172 ;  /* 0x000000ac00ac7308 */ /* 0x000ee20000000800 */
[----:B------:R-:W-:Y:S02]  /*96a0*/  FMUL.FTZ R81, R176, R174 ;  /* 0x000000aeb0517220 */ /* 0x000fe40000410000 */
[----:B------:R-:W-:-:S05]  /*96b0*/  FMUL.FTZ R178, R30, R116 ;  /* 0x000000741eb27220 */ /* 0x000fca0000410000 */
[----:B------:R-:W5:Y:S01]  /*96c0*/  MUFU.EX2 R173, R173 ;  /* 0x000000ad00ad7308 */ /* 0x000f620000000800 */
[----:B------:R-:W-:-:S07]  /*96d0*/  FMUL.FTZ R174, R30, R109 ;  /* 0x0000006d1eae7220 */ /* 0x000fce0000410000 */
[----:B------:R-:W0:Y:S01]  /*96e0*/  MUFU.EX2 R178, R178 ;  /* 0x000000b200b27308 */ /* 0x000e220000000800 */
[C---:B---3--:R-:W-:Y:S02]  /*96f0*/  FMUL.FTZ R52, R172.reuse, R52 ;  /* 0x00000034ac347220 */ /* 0x048fe40000410000 */
[----:B------:R-:W-:-:S05]  /*9700*/  FMUL.FTZ R51, R172, R51 ;  /* 0x00000033ac337220 */ /* 0x000fca0000410000 */
[----:B------:R-:W3:Y:S01]  /*9710*/  MUFU.EX2 R174, R174 ;  /* 0x000000ae00ae7308 */ /* 0x000ee20000000800 */
[C---:B------:R-:W-:Y:S02]  /*9720*/  FMUL.FTZ R172, R30.reuse, R107 ;  /* 0x0000006b1eac7220 */ /* 0x040fe40000410000 */
[C---:B-----5:R-:W-:Y:S02]  /*9730*/  FMUL.FTZ R48, R173.reuse, R48 ;  /* 0x00000030ad307220 */ /* 0x060fe40000410000 */
[----:B------:R-:W-:Y:S02]  /*9740*/  FMUL.FTZ R47, R173, R47 ;  /* 0x0000002fad2f7220 */ /* 0x000fe40000410000 */
[C---:B------:R-:W-:Y:S02]  /*9750*/  FMUL.FTZ R173, R30.reuse, R105 ;  /* 0x000000691ead7220 */ /* 0x040fe40000410000 */
[C---:B------:R-:W-:Y:S01]  /*9760*/  FMUL.FTZ R177, R30.reuse, R114 ;  /* 0x000000721eb17220 */ /* 0x040fe20000410000 */
[----:B------:R-:W5:Y:S01]  /*9770*/  MUFU.EX2 R172, R172 ;  /* 0x000000ac00ac7308 */ /* 0x000f620000000800 */
[----:B------:R-:W-:-:S02]  /*9780*/  FMUL.FTZ R170, R30, R111 ;  /* 0x0000006f1eaa7220 */ /* 0x000fc40000410000 */
[----:B0-----:R-:W-:-:S05]  /*9790*/  FMUL.FTZ R80, R178, R171 ;  /* 0x000000abb2507220 */ /* 0x001fca0000410000 */
[----:B------:R-:W-:Y:S01]  /*97a0*/  MUFU.SIN R37, R38 ;  /* 0x0000002600257308 */ /* 0x000fe20000000400 */
[C---:B---3--:R-:W-:Y:S02]  /*97b0*/  FMUL.FTZ R46, R174.reuse, R46 ;  /* 0x0000002eae2e7220 */ /* 0x048fe40000410000 */
[----:B------:R-:W-:-:S05]  /*97c0*/  FMUL.FTZ R45, R174, R45 ;  /* 0x0000002dae2d7220 */ /* 0x000fca0000410000 */
[----:B------:R-:W-:Y:S01]  /*97d0*/  MUFU.COS R38, R38 ;  /* 0x0000002600267308 */ /* 0x000fe20000000000 */
[----:B------:R-:W-:-:S07]  /*97e0*/  FMUL.FTZ R174, R30, R104 ;  /* 0x000000681eae7220 */ /* 0x000fce0000410000 */
[----:B------:R-:W0:Y:S08]  /*97f0*/  MUFU.EX2 R173, R173 ;  /* 0x000000ad00ad7308 */ /* 0x000e300000000800 */
[----:B------:R-:W3:Y:S08]  /*9800*/  MUFU.EX2 R177, R177 ;  /* 0x000000b100b17308 */ /* 0x000ef00000000800 */
[----:B------:R0:W1:Y:S01]  /*9810*/  MUFU.EX2 R171, R170 ;  /* 0x000000aa00ab7308 */ /* 0x0000620000000800 */
[----:B------:R-:W-:Y:S01]  /*9820*/  FMUL.FTZ R82, R176, R175 ;  /* 0x000000afb0527220 */ /* 0x000fe20000410000 */
[----:B------:R-:W-:Y:S01]  /*9830*/  STS.U16 [R33+0x2200], R76 ;  /* 0x0022004c21007388 */ /* 0x000fe20000000400 */
[----:B0-----:R-:W-:-:S05]  /*9840*/  FMUL.FTZ R170, R30, R108 ;  /* 0x0000006c1eaa7220 */ /* 0x001fca0000410000 */
[----:B------:R-:W-:Y:S01]  /*9850*/  MUFU.SIN R35, R180 ;  /* 0x000000b400237308 */ /* 0x000fe20000000400 */
[----:B------:R-:W-:Y:S01]  /*9860*/  FMUL.FTZ R175, R30, R106 ;  /* 0x0000006a1eaf7220 */ /* 0x000fe20000410000 */
[----:B------:R0:W-:Y:S01]  /*9870*/  STS.U16 [R34+0x2240], R73 ;  /* 0x0022404922007388 */ /* 0x0001e20000000400 */
[----:B-----5:R-:W-:-:S05]  /*9880*/  FMUL.FTZ R42, R172, R42 ;  /* 0x0000002aac2a7220 */ /* 0x020fca0000410000 */
[----:B------:R-:W-:Y:S01]  /*9890*/  MUFU.COS R36, R180 ;  /* 0x000000b400247308 */ /* 0x000fe20000000000 */
[----:B------:R-:W-:Y:S02]  /*98a0*/  FMUL.FTZ R41, R172, R41 ;  /* 0x00000029ac297220 */ /* 0x000fe40000410000 */
[----:B------:R-:W-:-:S05]  /*98b0*/  FMUL.FTZ R172, R103, UR34 ;  /* 0x0000002267ac7c20 */ /* 0x000fca0008410000 */
[----:B------:R-:W5:Y:S01]  /*98c0*/  MUFU.EX2 R174, R174 ;  /* 0x000000ae00ae7308 */ /* 0x000f620000000800 */
[----:B0-----:R-:W-:Y:S01]  /*98d0*/  PRMT R34, RZ, 0x5410, R75 ;  /* 0x00005410ff227816 */ /* 0x001fe2000000004b */
[C---:B------:R-:W-:Y:S01]  /*98e0*/  FMUL.FTZ R38, R173.reuse, R38 ;  /* 0x00000026ad267220 */ /* 0x040fe20000410000 */
[----:B------:R-:W-:Y:S01]  /*98f0*/  PRMT R33, RZ, 0x5410, R74 ;  /* 0x00005410ff217816 */ /* 0x000fe2000000004a */
[----:B------:R-:W-:-:S04]  /*9900*/  FMUL.FTZ R37, R173, R37 ;  /* 0x00000025ad257220 */ /* 0x000fc80000410000 */
[----:B------:R-:W0:Y:S01]  /*9910*/  MUFU.EX2 R170, R170 ;  /* 0x000000aa00aa7308 */ /* 0x000e220000000800 */
[----:B------:R-:W-:Y:S01]  /*9920*/  FMUL.FTZ R173, R30, R103 ;  /* 0x000000671ead7220 */ /* 0x000fe20000410000 */
[----:B------:R-:W-:Y:S01]  /*9930*/  PRMT R73, RZ, 0x5410, R218 ;  /* 0x00005410ff497816 */ /* 0x000fe200000000da */
[C---:B---3--:R-:W-:Y:S01]  /*9940*/  FMUL.FTZ R56, R177.reuse, R56 ;  /* 0x00000038b1387220 */ /* 0x048fe20000410000 */
[----:B------:R3:W-:Y:S01]  /*9950*/  STS.U16 [R29+0x2280], R32 ;  /* 0x002280201d007388 */ /* 0x0007e20000000400 */
[----:B------:R-:W-:Y:S01]  /*9960*/  FMUL.FTZ R55, R177, R55 ;  /* 0x00000037b1377220 */ /* 0x000fe20000410000 */
[----:B-1----:R-:W-:Y:S01]  /*9970*/  PRMT R31, RZ, 0x5410, R31 ;  /* 0x00005410ff1f7816 */ /* 0x002fe2000000001f */
[----:B------:R-:W-:Y:S01]  /*9980*/  FMUL.RZ R177, R172, 0.15915493667125701904 ;  /* 0x3e22f983acb17820 */ /* 0x000fe2000040c000 */
[----:B------:R-:W1:Y:S01]  /*9990*/  MUFU.EX2 R175, R175 ;  /* 0x000000af00af7308 */ /* 0x000e620000000800 */
[C---:B------:R-:W-:Y:S02]  /*99a0*/  FMUL.FTZ R50, R171.reuse, R50 ;  /* 0x00000032ab327220 */ /* 0x040fe40000410000 */
[----:B------:R-:W-:-:S02]  /*99b0*/  FMUL.FTZ R49, R171, R49 ;  /* 0x00000031ab317220 */ /* 0x000fc40000410000 */
[-C--:B------:R-:W-:Y:S01]  /*99c0*/  FMUL.FTZ R74, R34, R118.reuse ;  /* 0x00000076224a7220 */ /* 0x080fe20000410000 */
[----:B---3--:R-:W-:Y:S01]  /*99d0*/  PRMT R32, RZ, 0x5410, R72 ;  /* 0x00005410ff207816 */ /* 0x008fe20000000048 */
[----:B------:R-:W-:Y:S01]  /*99e0*/  FMUL.FTZ R171, R118, UR34 ;  /* 0x0000002276ab7c20 */ /* 0x000fe20008410000 */
[----:B------:R-:W-:Y:S01]  /*99f0*/  MUFU.COS R172, R177 ;  /* 0x000000b100ac7308 */ /* 0x000fe20000000000 */
[-C--:B------:R-:W-:Y:S01]  /*9a00*/  FMUL.FTZ R200, R33, R118.reuse ;  /* 0x0000007621c87220 */ /* 0x080fe20000410000 */
[----:B------:R-:W-:Y:S01]  /*9a10*/  PRMT R29, RZ, 0x5410, R217 ;  /* 0x00005410ff1d7816 */ /* 0x000fe200000000d9 */
[----:B------:R-:W-:Y:S02]  /*9a20*/  FMUL.FTZ R72, R30, R118 ;  /* 0x000000761e487220 */ /* 0x000fe40000410000 */
[----:B------:R-:W-:-:S03]  /*9a30*/  FMUL.FTZ R74, R73, R74 ;  /* 0x0000004a494a7220 */ /* 0x000fc60000410000 */
[----:B------:R-:W3:Y:S01]  /*9a40*/  MUFU.EX2 R173, R173 ;  /* 0x000000ad00ad7308 */ /* 0x000ee20000000800 */
[----:B------:R-:W-:Y:S02]  /*9a50*/  FMUL.RZ R176, R171, 0.15915493667125701904 ;  /* 0x3e22f983abb07820 */ /* 0x000fe4000040c000 */
[-C--:B------:R-:W-:Y:S02]  /*9a60*/  FMUL.FTZ R75, R32, R117.reuse ;  /* 0x00000075204b7220 */ /* 0x080fe40000410000 */
[----:B------:R-:W-:Y:S02]  /*9a70*/  FMUL.FTZ R76, R31, R117 ;  /* 0x000000751f4c7220 */ /* 0x000fe40000410000 */
[C---:B-----5:R-:W-:Y:S02]  /*9a80*/  FMUL.FTZ R36, R174.reuse, R36 ;  /* 0x00000024ae247220 */ /* 0x060fe40000410000 */
[----:B------:R-:W-:Y:S02]  /*9a90*/  FMUL.FTZ R35, R174, R35 ;  /* 0x00000023ae237220 */ /* 0x000fe40000410000 */
[----:B------:R-:W-:Y:S01]  /*9aa0*/  FMUL.FTZ R200, R73, R200 ;  /* 0x000000c849c87220 */ /* 0x000fe20000410000 */
[----:B------:R-:W5:Y:S01]  /*9ab0*/  MUFU.SIN R174, R177 ;  /* 0x000000b100ae7308 */ /* 0x000f620000000400 */
[----:B0-----:R-:W-:-:S02]  /*9ac0*/  FMUL.FTZ R44, R170, R44 ;  /* 0x0000002caa2c7220 */ /* 0x001fc40000410000 */
[----:B------:R-:W-:Y:S02]  /*9ad0*/  FMUL.FTZ R43, R170, R43 ;  /* 0x0000002baa2b7220 */ /* 0x000fe40000410000 */
[----:B------:R-:W-:Y:S02]  /*9ae0*/  FMUL.FTZ R73, R74, R81 ;  /* 0x000000514a497220 */ /* 0x000fe40000410000 */
[C---:B------:R-:W-:Y:S01]  /*9af0*/  FMUL.FTZ R75, R29.reuse, R75 ;  /* 0x0000004b1d4b7220 */ /* 0x040fe20000410000 */
[----:B------:R-:W-:Y:S01]  /*9b00*/  MUFU.SIN R170, R176 ;  /* 0x000000b000aa7308 */ /* 0x000fe20000000400 */
[----:B------:R-:W-:Y:S02]  /*9b10*/  FMUL.FTZ R76, R29, R76 ;  /* 0x0000004c1d4c7220 */ /* 0x000fe40000410000 */
[----:B------:R-:W-:Y:S02]  /*9b20*/  FMUL.FTZ R29, R200, R81 ;  /* 0x00000051c81d7220 */ /* 0x000fe40000410000 */
[----:B------:R-:W-:-:S03]  /*9b30*/  FMUL.FTZ R179, R30, R115 ;  /* 0x000000731eb37220 */ /* 0x000fc60000410000 */
[----:B------:R-:W0:Y:S01]  /*9b40*/  MUFU.EX2 R72, R72 ;  /* 0x0000004800487308 */ /* 0x000e220000000800 */
[----:B------:R-:W-:Y:S02]  /*9b50*/  FFMA.FTZ R73, R200, R82, R73 ;  /* 0x00000052c8497223 */ /* 0x000fe40000010049 */
[----:B------:R-:W-:-:S05]  /*9b60*/  FMUL.FTZ R180, R30, R113 ;  /* 0x000000711eb47220 */ /* 0x000fca0000410000 */
[----:B------:R-:W0:Y:S01]  /*9b70*/  MUFU.COS R171, R176 ;  /* 0x000000b000ab7308 */ /* 0x000e220000000000 */
[----:B------:R-:W-:Y:S02]  /*9b80*/  FFMA.FTZ R30, R74, R82, -R29 ;  /* 0x000000524a1e7223 */ /* 0x000fe4000001081d */
[C---:B-1----:R-:W-:Y:S02]  /*9b90*/  FMUL.FTZ R40, R175.reuse, R40 ;  /* 0x00000028af287220 */ /* 0x042fe40000410000 */
[----:B------:R-:W-:Y:S02]  /*9ba0*/  FMUL.FTZ R39, R175, R39 ;  /* 0x00000027af277220 */ /* 0x000fe40000410000 */
[----:B------:R-:W-:Y:S02]  /*9bb0*/  FMUL.FTZ R59, R178, R59 ;  /* 0x0000003bb23b7220 */ /* 0x000fe40000410000 */
[----:B------:R-:W-:Y:S01]  /*9bc0*/  FADD.FTZ R175, R76, R73 ;  /* 0x000000494caf7221 */ /* 0x000fe20000010000 */
[----:B------:R-:W1:Y:S01]  /*9bd0*/  MUFU.EX2 R179, R179 ;  /* 0x000000b300b37308 */ /* 0x000e620000000800 */
[----:B------:R-:W-:Y:S01]  /*9be0*/  FADD.FTZ R73, R75, R30 ;  /* 0x0000001e4b497221 */ /* 0x000fe20000010000 */
[----:B------:R0:W-:Y:S01]  /*9bf0*/  STS.U16 [R77+0x22c0], R78 ;  /* 0x0022c04e4d007388 */ /* 0x0001e20000000400 */
[----:B---3--:R-:W-:-:S02]  /*9c00*/  FMUL.FTZ R30, R173, R172 ;  /* 0x000000acad1e7220 */ /* 0x008fc40000410000 */
[----:B------:R-:W-:Y:S01]  /*9c10*/  FMUL.FTZ R172, R59, R175 ;  /* 0x000000af3bac7220 */ /* 0x000fe20000410000 */
[----:B------:R3:W-:Y:S01]  /*9c20*/  STS.U16 [R27+0x2300], R28 ;  /* 0x0023001c1b007388 */ /* 0x0007e20000000400 */
[----:B-----5:R-:W-:Y:S02]  /*9c30*/  FMUL.FTZ R29, R173, R174 ;  /* 0x000000aead1d7220 */ /* 0x020fe40000410000 */
[-C--:B------:R-:W-:Y:S02]  /*9c40*/  FMUL.FTZ R173, R59, R73.reuse ;  /* 0x000000493bad7220 */ /* 0x080fe40000410000 */
[----:B------:R-:W-:Y:S01]  /*9c50*/  FFMA.FTZ R172, R80, R73, -R172 ;  /* 0x0000004950ac7223 */ /* 0x000fe200000108ac */
[----:B0-----:R-:W-:Y:S02]  /*9c60*/  PRMT R78, RZ, 0x5410, R216 ;  /* 0x00005410ff4e7816 */ /* 0x001fe400000000d8 */
[----:B---3--:R-:W-:Y:S02]  /*9c70*/  PRMT R28, RZ, 0x5410, R169 ;  /* 0x00005410ff1c7816 */ /* 0x008fe400000000a9 */
[----:B------:R-:W-:Y:S01]  /*9c80*/  PRMT R27, RZ, 0x5410, R168 ;  /* 0x00005410ff1b7816 */ /* 0x000fe200000000a8 */
[----:B------:R-:W-:-:S02]  /*9c90*/  FMUL.FTZ R73, R72, R170 ;  /* 0x000000aa48497220 */ /* 0x000fc40000410000 */
[-C--:B------:R-:W-:Y:S02]  /*9ca0*/  FMUL.FTZ R168, R28, R116.reuse ;  /* 0x000000741ca87220 */ /* 0x080fe40000410000 */
[----:B------:R-:W-:Y:S02]  /*9cb0*/  FMUL.FTZ R72, R72, R171 ;  /* 0x000000ab48487220 */ /* 0x000fe40000410000 */
[----:B------:R-:W-:Y:S02]  /*9cc0*/  FMUL.FTZ R169, R27, R116 ;  /* 0x000000741ba97220 */ /* 0x000fe40000410000 */
[----:B------:R-:W-:Y:S02]  /*9cd0*/  FMUL.FTZ R77, R78, R168 ;  /* 0x000000a84e4d7220 */ /* 0x000fe40000410000 */
[----:B------:R-:W-:Y:S02]  /*9ce0*/  FFMA.FTZ R173, R80, R175, R173 ;  /* 0x000000af50ad7223 */ /* 0x000fe400000100ad */
[----:B------:R-:W-:-:S02]  /*9cf0*/  FMUL.FTZ R170, R72, R81 ;  /* 0x0000005148aa7220 */ /* 0x000fc40000410000 */
[----:B------:R-:W-:Y:S02]  /*9d00*/  FMUL.FTZ R78, R78, R169 ;  /* 0x000000a94e4e7220 */ /* 0x000fe40000410000 */
[----:B------:R-:W-:Y:S02]  /*9d10*/  FMUL.FTZ R171, R73, R81 ;  /* 0x0000005149ab7220 */ /* 0x000fe40000410000 */
[----:B-1----:R-:W-:Y:S02]  /*9d20*/  FMUL.FTZ R57, R179, R57 ;  /* 0x00000039b3397220 */ /* 0x002fe40000410000 */
[-C--:B------:R-:W-:Y:S02]  /*9d30*/  FFMA.FTZ R170, R73, R82.reuse, R170 ;  /* 0x0000005249aa7223 */ /* 0x080fe400000100aa */
[----:B------:R-:W-:Y:S01]  /*9d40*/  FADD.FTZ R173, R78, R173 ;  /* 0x000000ad4ead7221 */ /* 0x000fe20000010000 */
[----:B------:R0:W-:Y:S01]  /*9d50*/  STS.U16 [R25+0x2340], R26 ;  /* 0x0023401a19007388 */ /* 0x0001e20000000400 */
[----:B------:R-:W-:-:S02]  /*9d60*/  FFMA.FTZ R171, R72, R82, -R171 ;  /* 0x0000005248ab7223 */ /* 0x000fc400000108ab */
[----:B------:R-:W-:Y:S02]  /*9d70*/  FMUL.FTZ R58, R179, R58 ;  /* 0x0000003ab33a7220 */ /* 0x000fe40000410000 */
[----:B------:R-:W-:Y:S02]  /*9d80*/  FMUL.FTZ R168, R59, R170 ;  /* 0x000000aa3ba87220 */ /* 0x000fe40000410000 */
[----:B------:R-:W-:Y:S02]  /*9d90*/  FADD.FTZ R172, R77, R172 ;  /* 0x000000ac4dac7221 */ /* 0x000fe40000010000 */
[----:B------:R-:W-:Y:S01]  /*9da0*/  FMUL.FTZ R175, R57, R173 ;  /* 0x000000ad39af7220 */ /* 0x000fe20000410000 */
[----:B0-----:R-:W-:Y:S02]  /*9db0*/  PRMT R25, RZ, 0x5410, R79 ;  /* 0x00005410ff197816 */ /* 0x001fe4000000004f */
[----:B------:R-:W-:Y:S01]  /*9dc0*/  PRMT R26, RZ, 0x5410, R154 ;  /* 0x00005410ff1a7816 */ /* 0x000fe2000000009a */
[-C--:B------:R-:W-:Y:S01]  /*9dd0*/  FMUL.FTZ R169, R59, R171.reuse ;  /* 0x000000ab3ba97220 */ /* 0x080fe20000410000 */
[----:B------:R-:W-:Y:S01]  /*9de0*/  PRMT R154, RZ, 0x5410, R215 ;  /* 0x00005410ff9a7816 */ /* 0x000fe200000000d7 */
[----:B------:R-:W-:-:S02]  /*9df0*/  FFMA.FTZ R171, R80, R171, -R168 ;  /* 0x000000ab50ab7223 */ /* 0x000fc400000108a8 */
[-C--:B------:R-:W-:Y:S02]  /*9e00*/  FFMA.FTZ R174, R58, R172.reuse, -R175 ;  /* 0x000000ac3aae7223 */ /* 0x080fe400000108af */
[----:B------:R-:W-:Y:S02]  /*9e10*/  FMUL.FTZ R172, R57, R172 ;  /* 0x000000ac39ac7220 */ /* 0x000fe40000410000 */
[-C--:B------:R-:W-:Y:S02]  /*9e20*/  FMUL.FTZ R168, R25, R115.reuse ;  /* 0x0000007319a87220 */ /* 0x080fe40000410000 */
[----:B------:R-:W-:Y:S02]  /*9e30*/  FMUL.FTZ R79, R26, R115 ;  /* 0x000000731a4f7220 */ /* 0x000fe40000410000 */
[----:B------:R-:W-:Y:S02]  /*9e40*/  FFMA.FTZ R169, R80, R170, R169 ;  /* 0x000000aa50a97223 */ /* 0x000fe400000100a9 */
[----:B------:R-:W-:-:S02]  /*9e50*/  FFMA.FTZ R173, R58, R173, R172 ;  /* 0x000000ad3aad7223 */ /* 0x000fc400000100ac */
[C---:B------:R-:W-:Y:S02]  /*9e60*/  FMUL.FTZ R168, R154.reuse, R168 ;  /* 0x000000a89aa87220 */ /* 0x040fe40000410000 */
[----:B------:R-:W-:Y:S02]  /*9e70*/  FMUL.FTZ R79, R154, R79 ;  /* 0x0000004f9a4f7220 */ /* 0x000fe40000410000 */
[C---:B------:R-:W-:Y:S02]  /*9e80*/  FMUL.FTZ R154, R57.reuse, R169 ;  /* 0x000000a9399a7220 */ /* 0x040fe40000410000 */
[-C--:B------:R-:W-:Y:S01]  /*9e90*/  FMUL.FTZ R170, R57, R171.reuse ;  /* 0x000000ab39aa7220 */ /* 0x080fe20000410000 */
[----:B------:R-:W0:Y:S01]  /*9ea0*/  MUFU.EX2 R180, R180 ;  /* 0x000000b400b47308 */ /* 0x000e220000000800 */
[----:B------:R-:W-:Y:S01]  /*9eb0*/  FADD.FTZ R173, R168, R173 ;  /* 0x000000ada8ad7221 */ /* 0x000fe20000010000 */
[----:B--2---:R1:W-:Y:S01]  /*9ec0*/  STS.U16 [R23+0x2380], R24 ;  /* 0x0023801817007388 */ /* 0x0043e20000000400 */
[----:B------:R-:W-:-:S02]  /*9ed0*/  FFMA.FTZ R154, R58, R171, -R154 ;  /* 0x000000ab3a9a7223 */ /* 0x000fc4000001089a */
[----:B------:R-:W-:Y:S02]  /*9ee0*/  FFMA.FTZ R171, R58, R169, R170 ;  /* 0x000000a93aab7223 */ /* 0x000fe400000100aa */
[----:B------:R-:W-:Y:S02]  /*9ef0*/  FADD.FTZ R174, R79, R174 ;  /* 0x000000ae4fae7221 */ /* 0x000fe40000010000 */
[C---:B------:R-:W-:Y:S01]  /*9f00*/  FMUL.FTZ R169, R55.reuse, R173 ;  /* 0x000000ad37a97220 */ /* 0x040fe20000410000 */
[----:B-1----:R-:W-:Y:S02]  /*9f10*/  PRMT R23, RZ, 0x5410, R152 ;  /* 0x00005410ff177816 */ /* 0x002fe40000000098 */
[----:B------:R-:W-:Y:S01]  /*9f20*/  PRMT R24, RZ, 0x5410, R153 ;  /* 0x00005410ff187816 */ /* 0x000fe20000000099 */
[-C--:B------:R-:W-:Y:S01]  /*9f30*/  FFMA.FTZ R172, R56, R174.reuse, -R169 ;  /* 0x000000ae38ac7223 */ /* 0x080fe200000108a9 */
[----:B------:R-:W-:Y:S01]  /*9f40*/  PRMT R152, RZ, 0x5410, R166 ;  /* 0x00005410ff987816 */ /* 0x000fe200000000a6 */
[----:B------:R-:W-:-:S02]  /*9f50*/  FMUL.FTZ R174, R55, R174 ;  /* 0x000000ae37ae7220 */ /* 0x000fc40000410000 */
[-C--:B------:R-:W-:Y:S02]  /*9f60*/  FMUL.FTZ R170, R23, R114.reuse ;  /* 0x0000007217aa7220 */ /* 0x080fe40000410000 */
[----:B------:R-:W-:Y:S02]  /*9f70*/  FMUL.FTZ R169, R24, R114 ;  /* 0x0000007218a97220 */ /* 0x000fe40000410000 */
[----:B------:R-:W-:Y:S02]  /*9f80*/  FFMA.FTZ R173, R56, R173, R174 ;  /* 0x000000ad38ad7223 */ /* 0x000fe400000100ae */
[C---:B------:R-:W-:Y:S02]  /*9f90*/  FMUL.FTZ R170, R152.reuse, R170 ;  /* 0x000000aa98aa7220 */ /* 0x040fe40000410000 */
[----:B------:R-:W-:Y:S02]  /*9fa0*/  FMUL.FTZ R169, R152, R169 ;  /* 0x000000a998a97220 */ /* 0x000fe40000410000 */
[----:B------:R-:W-:-:S02]  /*9fb0*/  FMUL.FTZ R152, R55, R154 ;  /* 0x0000009a37987220 */ /* 0x000fc40000410000 */
[----:B0-----:R-:W-:Y:S02]  /*9fc0*/  FMUL.FTZ R53, R180, R53 ;  /* 0x00000035b4357220 */ /* 0x001fe40000410000 */
[----:B------:R-:W-:Y:S01]  /*9fd0*/  FADD.FTZ R173, R170, R173 ;  /* 0x000000adaaad7221 */ /* 0x000fe20000010000 */
[----:B------:R0:W-:Y:S01]  /*9fe0*/  STS.U16 [R21+0x23c0], R22 ;  /* 0x0023c01615007388 */ /* 0x0001e20000000400 */
[-C--:B------:R-:W-:Y:S02]  /*9ff0*/  FMUL.FTZ R153, R55, R171.reuse ;  /* 0x000000ab37997220 */ /* 0x080fe40000410000 */
[----:B------:R-:W-:Y:S02]  /*a000*/  FFMA.FTZ R152, R56, R171, R152 ;  /* 0x000000ab38987223 */ /* 0x000fe40000010098 */
[----:B------:R-:W-:Y:S02]  /*a010*/  FMUL.FTZ R54, R180, R54 ;  /* 0x00000036b4367220 */ /* 0x000fe40000410000 */
[----:B------:R-:W-:-:S02]  /*a020*/  FADD.FTZ R172, R169, R172 ;  /* 0x000000aca9ac7221 */ /* 0x000fc40000010000 */
[C---:B------:R-:W-:Y:S01]  /*a030*/  FMUL.FTZ R171, R53.reuse, R173 ;  /* 0x000000ad35ab7220 */ /* 0x040fe20000410000 */
[----:B0-----:R-:W-:Y:S01]  /*a040*/  PRMT R21, RZ, 0x5410, R150 ;  /* 0x00005410ff157816 */ /* 0x001fe20000000096 */
[----:B------:R-:W-:Y:S01]  /*a050*/  FFMA.FTZ R153, R56, R154, -R153 ;  /* 0x0000009a38997223 */ /* 0x000fe20000010899 */
[----:B------:R-:W-:Y:S01]  /*a060*/  PRMT R22, RZ, 0x5410, R151 ;  /* 0x00005410ff167816 */ /* 0x000fe20000000097 */
[-C--:B------:R-:W-:Y:S01]  /*a070*/  FFMA.FTZ R154, R54, R172.reuse, -R171 ;  /* 0x000000ac369a7223 */ /* 0x080fe200000108ab */
[----:B------:R-:W-:Y:S01]  /*a080*/  PRMT R150, RZ, 0x5410, R165 ;  /* 0x00005410ff967816 */ /* 0x000fe200000000a5 */
[----:B------:R-:W-:Y:S02]  /*a090*/  FMUL.FTZ R151, R53, R172 ;  /* 0x000000ac35977220 */ /* 0x000fe40000410000 */
[-C--:B------:R-:W-:Y:S02]  /*a0a0*/  FMUL.FTZ R172, R21, R113.reuse ;  /* 0x0000007115ac7220 */ /* 0x080fe40000410000 */
[----:B------:R-:W-:-:S02]  /*a0b0*/  FMUL.FTZ R171, R22, R113 ;  /* 0x0000007116ab7220 */ /* 0x000fc40000410000 */
[----:B------:R-:W-:Y:S02]  /*a0c0*/  FFMA.FTZ R173, R54, R173, R151 ;  /* 0x000000ad36ad7223 */ /* 0x000fe40000010097 */
[C---:B------:R-:W-:Y:S02]  /*a0d0*/  FMUL.FTZ R172, R150.reuse, R172 ;  /* 0x000000ac96ac7220 */ /* 0x040fe40000410000 */
[----:B------:R-:W-:Y:S02]  /*a0e0*/  FMUL.FTZ R171, R150, R171 ;  /* 0x000000ab96ab7220 */ /* 0x000fe40000410000 */
[C---:B------:R-:W-:Y:S02]  /*a0f0*/  FMUL.FTZ R150, R53.reuse, R152 ;  /* 0x0000009835967220 */ /* 0x040fe40000410000 */
[----:B------:R-:W-:Y:S01]  /*a100*/  FADD.FTZ R175, R172, R173 ;  /* 0x000000adacaf7221 */ /* 0x000fe20000010000 */
[----:B------:R0:W-:Y:S01]  /*a110*/  STS.U16 [R19+0x2400], R20 ;  /* 0x0024001413007388 */ /* 0x0001e20000000400 */
[----:B------:R-:W-:-:S02]  /*a120*/  FMUL.FTZ R151, R53, R153 ;  /* 0x0000009935977220 */ /* 0x000fc40000410000 */
        /* <DEDUP_REMOVED lines=15> */
[----:B------:R-:W-:Y:S01]  /*a220*/  FADD.FTZ R153, R174, R175 ;  /* 0x000000afae997221 */ /* 0x000fe20000010000 */
[----:B----4-:R0:W-:Y:S01]  /*a230*/  STS.U16 [R17+0x2440], R18 ;  /* 0x0024401211007388 */ /* 0x0101e20000000400 */
        /* <DEDUP_REMOVED lines=103> */
[----:B------:R-:W-:Y:S02]  /*a8b0*/  FMUL.FTZ R186, R135, R186 ;  /* 0x000000ba87ba7220 */ /* 0x000fe40000410000 */
        /* <DEDUP_REMOVED lines=20> */
[-C--:B------:R-:W-:Y:S02]  /*aa00*/  FMUL.FTZ R63, R37, R135.reuse ;  /* 0x00000087253f7220 */ /* 0x080fe40000410000 */
[----:B------:R-:W-:Y:S01]  /*aa10*/  FADD.FTZ R153, R188, R153 ;  /* 0x00000099bc997221 */ /* 0x000fe20000010000 */
[----:B------:R-:W-:Y:S01]  /*aa20*/  PRMT R4, RZ, 0x5410, R4 ;  /* 0x00005410ff047816 */ /* 0x000fe20000000004 */
[C---:B------:R-:W-:Y:S01]  /*aa30*/  FFMA.FTZ R62, R38.reuse, R135, -R62 ;  /* 0x00000087263e7223 */ /* 0x040fe2000001083e */
[----:B------:R-:W-:Y:S01]  /*aa40*/  PRMT R3, RZ, 0x5410, R3 ;  /* 0x00005410ff037816 */ /* 0x000fe20000000003 */
[----:B------:R-:W-:Y:S01]  /*aa50*/  FFMA.FTZ R63, R38, R137, R63 ;  /* 0x00000089263f7223 */ /* 0x000fe2000001003f */
[----:B------:R0:W-:Y:S01]  /*aa60*/  STS.U16 [R60+0x2600], R61 ;  /* 0x0026003d3c007388 */ /* 0x0001e20000000400 */
[----:B------:R-:W-:Y:S02]  /*aa70*/  FADD.FTZ R138, R187, R138 ;  /* 0x0000008abb8a7221 */ /* 0x000fe40000010000 */
[----:B------:R-:W-:Y:S01]  /*aa80*/  FMUL.FTZ R135, R35, R153 ;  /* 0x0000009923877220 */ /* 0x000fe20000410000 */
[----:B------:R-:W-:Y:S01]  /*aa90*/  ISETP.NE.AND P1, PT, R122, RZ, PT ;  /* 0x000000ff7a00720c */ /* 0x000fe20003f25270 */
[----:B------:R-:W-:-:S02]  /*aaa0*/  FMUL.FTZ R189, R3, R104 ;  /* 0x0000006803bd7220 */ /* 0x000fc40000410000 */
[----:B------:R-:W-:Y:S01]  /*aab0*/  FMUL.FTZ R190, R4, R104 ;  /* 0x0000006804be7220 */ /* 0x000fe20000410000 */
[----:B0-----:R-:W-:Y:S01]  /*aac0*/  PRMT R60, RZ, 0x5410, R156 ;  /* 0x00005410ff3c7816 */ /* 0x001fe2000000009c */
[----:B------:R-:W-:Y:S02]  /*aad0*/  FFMA.FTZ R137, R36, R138, -R135 ;  /* 0x0000008a24897223 */ /* 0x000fe40000010887 */
[C---:B------:R-:W-:Y:S02]  /*aae0*/  FMUL.FTZ R61, R35.reuse, R63 ;  /* 0x0000003f233d7220 */ /* 0x040fe40000410000 */
[C---:B------:R-:W-:Y:S02]  /*aaf0*/  FMUL.FTZ R135, R35.reuse, R62 ;  /* 0x0000003e23877220 */ /* 0x040fe40000410000 */
[----:B------:R-:W-:Y:S02]  /*ab00*/  FMUL.FTZ R138, R35, R138 ;  /* 0x0000008a238a7220 */ /* 0x000fe40000410000 */
[----:B------:R-:W-:-:S02]  /*ab10*/  FMUL.FTZ R189, R60, R189 ;  /* 0x000000bd3cbd7220 */ /* 0x000fc40000410000 */
[----:B------:R-:W-:Y:S02]  /*ab20*/  FMUL.FTZ R190, R60, R190 ;  /* 0x000000be3cbe7220 */ /* 0x000fe40000410000 */
[C---:B------:R-:W-:Y:S02]  /*ab30*/  FFMA.FTZ R60, R36.reuse, R62, -R61 ;  /* 0x0000003e243c7223 */ /* 0x040fe4000001083d */
[C---:B------:R-:W-:Y:S01]  /*ab40*/  FFMA.FTZ R61, R36.reuse, R63, R135 ;  /* 0x0000003f243d7223 */ /* 0x040fe20000010087 */
[----:B------:R-:W-:Y:S01]  /*ab50*/  MOV R135, UR31 ;  /* 0x0000001f00877c02 */ /* 0x000fe20008000f00 */
[----:B------:R-:W-:Y:S01]  /*ab60*/  FFMA.FTZ R138, R36, R153, R138 ;  /* 0x00000099248a7223 */ /* 0x000fe2000001008a */
[----:B------:R-:W-:Y:S01]  /*ab70*/  STS.U16 [R67+0x2640], R126 ;  /* 0x0026407e43007388 */ /* 0x000fe20000000400 */
[----:B------:R-:W-:Y:S01]  /*ab80*/  FADD.FTZ R137, R190, R137 ;  /* 0x00000089be897221 */ /* 0x000fe20000010000 */
[----:B------:R-:W-:Y:S02]  /*ab90*/  LEA R135, R135, UR7, 0x8 ;  /* 0x0000000787877c11 */ /* 0x000fe4000f8e40ff */
[----:B------:R-:W-:Y:S01]  /*aba0*/  STS.U16 [R65+0x2680], R128 ;  /* 0x0026808041007388 */ /* 0x000fe20000000400 */
[----:B------:R-:W-:Y:S01]  /*abb0*/  FADD.FTZ R138, R189, R138 ;  /* 0x0000008abd8a7221 */ /* 0x000fe20000010000 */
[----:B------:R-:W-:-:S02]  /*abc0*/  @P1 IADD3 R135, R122, 0x200, RZ ;  /* 0x000002007a871810 */ /* 0x000fc40007ffe0ff */
[----:B------:R-:W-:Y:S04]  /*abd0*/  STS.U16 [R123+0x26c0], R130 ;  /* 0x0026c0827b007388 */ /* 0x000fe80000000400 */
[----:B------:R-:W-:Y:S01]  /*abe0*/  STS.U16 [R66+0x2700], R125 ;  /* 0x0027007d42007388 */ /* 0x000fe20000000400 */
[----:B------:R-:W-:-:S03]  /*abf0*/  FMUL.FTZ R62, R29, R138 ;  /* 0x0000008a1d3e7220 */ /* 0x000fc60000410000 */
[----:B------:R-:W-:Y:S01]  /*ac00*/  STS.U16 [R124+0x2740], R127 ;  /* 0x0027407f7c007388 */ /* 0x000fe20000000400 */
[----:B------:R-:W-:-:S03]  /*ac10*/  FMUL.FTZ R63, R29, R137 ;  /* 0x000000891d3f7220 */ /* 0x000fc60000410000 */
[----:B------:R-:W-:Y:S01]  /*ac20*/  STS.U16 [R68+0x2780], R133 ;  /* 0x0027808544007388 */ /* 0x000fe20000000400 */
[----:B------:R-:W-:-:S03]  /*ac30*/  SHF.L.U32 R144, R135, 0x3, RZ ;  /* 0x0000000387907819 */ /* 0x000fc600000006ff */
        /* <DEDUP_REMOVED lines=47> */
[-C--:B------:R-:W-:Y:S02]  /*af30*/  FMUL.FTZ R191, R2, R103.reuse ;  /* 0x0000006702bf7220 */ /* 0x080fe40000410000 */
        /* <DEDUP_REMOVED lines=24> */
.L_x_1948:
[----:B-1234-:R-:W-:Y:S05]  /*b0c0*/  BSYNC B0 ;  /* 0x0000000000007941 */ /* 0x01efea0003800000 */
.L_x_1947:
        /* <DEDUP_REMOVED lines=119> */
.L_x_2059:
        /* <DEDUP_REMOVED lines=68> */
.L_x_2060:
        /* <DEDUP_REMOVED lines=20> */
[----:B-----5:R-:W-:Y:S05]  /*bdc0*/  CALL.REL.NOINC `($__internal_46_$__cuda_sm70_shflsync_idx_p) ;  /* 0x0000af0000007944 */ /* 0x020fea0003c00000 */
.L_x_1953:
[----:B------:R-:W-:Y:S05]  /*bdd0*/  BRA.CONV ~URZ, `(.L_x_1954) ;  /* 0x000000537f007947 */ /* 0x000fea000b800000 */
[----:B-1----:R-:W-:Y:S01]  /*bde0*/  HFMA2.MMA R66, -RZ, RZ, 0, 1.847743988037109375e-06 ;  /* 0x0000001fff427435 */ /* 0x002fe200000001ff */
[----:B------:R-:W-:Y:S02]  /*bdf0*/  MOV R64, R69 ;  /* 0x0000004500407202 */ /* 0x000fe40000000f00 */
[----:B------:R-:W-:Y:S02]  /*be00*/  MOV R247, 0xffffffff ;  /* 0xffffffff00f77802 */ /* 0x000fe40000000f00 */
[----:B------:R-:W-:-:S02]  /*be10*/  MOV R65, 0xbe30 ;  /* 0x0000be3000417802 */ /* 0x000fc40000000f00 */
[----:B0----5:R-:W-:Y:S05]  /*be20*/  CALL.REL.NOINC `($__internal_46_$__cuda_sm70_shflsync_idx_p) ;  /* 0x0000aea000007944 */ /* 0x021fea0003c00000 */
.L_x_1954:
[----:B------:R-:W-:Y:S05]  /*be30*/  BRA.CONV ~URZ, `(.L_x_1955) ;  /* 0x000000537f007947 */ /* 0x000fea000b800000 */
[----:B-1----:R-:W-:Y:S01]  /*be40*/  HFMA2.MMA R66, -RZ, RZ, 0, 1.847743988037109375e-06 ;  /* 0x0000001fff427435 */ /* 0x002fe200000001ff */
[----:B------:R-:W-:-:S02]  /*be50*/  MOV R64, R68 ;  /* 0x0000004400407202 */ /* 0x000fc40000000f00 */
[----:B------:R-:W-:Y:S02]  /*be60*/  MOV R247, 0xffffffff ;  /* 0xffffffff00f77802 */ /* 0x000fe40000000f00 */
[----:B------:R-:W-:Y:S02]  /*be70*/  MOV R65, 0xbe90 ;  /* 0x0000be9000417802 */ /* 0x000fe40000000f00 */
[----:B0----5:R-:W-:Y:S05]  /*be80*/  CALL.REL.NOINC `($__internal_46_$__cuda_sm70_shflsync_idx_p) ;  /* 0x0000ae4000007944 */ /* 0x021fea0003c00000 */
.L_x_1955:
[----:B------:R-:W-:Y:S05]  /*be90*/  BRA.CONV ~URZ, `(.L_x_1956) ;  /* 0x000000537f007947 */ /* 0x000fea000b800000 */
[----:B-1----:R-:W-:Y:S01]  /*bea0*/  HFMA2.MMA R66, -RZ, RZ, 0, 1.847743988037109375e-06 ;  /* 0x0000001fff427435 */ /* 0x002fe200000001ff */
[----:B------:R-:W-:Y:S02]  /*beb0*/  MOV R64, R67 ;  /* 0x0000004300407202 */ /* 0x000fe40000000f00 */
[----:B------:R-:W-:Y:S02]  /*bec0*/  MOV R247, 0xffffffff ;  /* 0xffffffff00f77802 */ /* 0x000fe40000000f00 */
[----:B------:R-:W-:Y:S02]  /*bed0*/  MOV R65, 0xbef0 ;  /* 0x0000bef000417802 */ /* 0x000fe40000000f00 */
[----:B0----5:R-:W-:Y:S05]  /*bee0*/  CALL.REL.NOINC `($__internal_46_$__cuda_sm70_shflsync_idx_p) ;  /* 0x0000ade000007944 */ /* 0x021fea0003c00000 */
.L_x_1956:
        /* <DEDUP_REMOVED lines=9> */
.L_x_2061:
        /* <DEDUP_REMOVED lines=51> */
.L_x_1950:
[----:B------:R-:W-:Y:S05]  /*c2b0*/  BSYNC B0 ;  /* 0x0000000000007941 */ /* 0x000fea0003800000 */
.L_x_1949:
[----:B------:R-:W-:Y:S02]  /*c2c0*/  WARPSYNC 0xffffffff ;  /* 0xffffffff00007948 */ /* 0x000fe40003800000 */
[----:B------:R-:W-:Y:S01]  /*c2d0*/  BAR.SYNC.DEFER_BLOCKING 0x0 ;  /* 0x0000000000007b1d */ /* 0x000fe20000010000 */
[----:B-1---5:R-:W-:-:S04]  /*c2e0*/  FMUL.FTZ R62, R30, R154 ;  /* 0x0000009a1e3e7220 */ /* 0x022fc80000410000 */
        /* <DEDUP_REMOVED lines=21> */
[----:B------:R-:W-:Y:S02]  /*c440*/  FFMA.FTZ R67, R36, R63, R62 ;  /* 0x0000003f24437223 */ /* 0x000fe4000001003e */
[CC--:B------:R-:W-:Y:S02]  /*c450*/  FMUL.FTZ R62, R29.reuse, -R94.reuse ;  /* 0x8000005e1d3e7220 */ /* 0x0c0fe40000410000 */
[-C--:B------:R-:W-:Y:S02]  /*c460*/  FMUL.FTZ R63, R29, R95.reuse ;  /* 0x0000005f1d3f7220 */ /* 0x080fe40000410000 */
[C---:B------:R-:W-:Y:S02]  /*c470*/  FFMA.FTZ R64, R30.reuse, -R95, R62 ;  /* 0x8000005f1e407223 */ /* 0x040fe4000001003e */
        /* <DEDUP_REMOVED lines=10> */
[----:B------:R-:W-:Y:S02]  /*c520*/  FFMA.FTZ R67, R38, R67, R64 ;  /* 0x0000004326437223 */ /* 0x000fe40000010040 */
        /* <DEDUP_REMOVED lines=9> */
[----:B------:R-:W-:Y:S02]  /*c5c0*/  FFMA.FTZ R67, R40, R67, R64 ;  /* 0x0000004328437223 */ /* 0x000fe40000010040 */
        /* <DEDUP_REMOVED lines=104> */
[C---:B------:R-:W-:Y:S02]  /*cc50*/  FFMA.FTZ R63, R80.reuse, R63, R64 ;  /* 0x0000003f503f7223 */ /* 0x040fe40000010040 */
[----:B------:R-:W-:Y:S02]  /*cc60*/  FFMA.FTZ R62, R80, R62, -R65 ;  /* 0x0000003e503e7223 */ /* 0x000fe40000010841 */
[----:B------:R-:W-:-:S02]  /*cc70*/  FMUL.FTZ R65, R81, -R67 ;  /* 0x8000004351417220 */ /* 0x000fc40000410000 */
[C---:B------:R-:W-:Y:S02]  /*cc80*/  FMUL.FTZ R64, R81.reuse, -R60 ;  /* 0x8000003c51407220 */ /* 0x040fe40000410000 */
[C---:B------:R-:W-:Y:S02]  /*cc90*/  FMUL.FTZ R61, R81.reuse, -R63 ;  /* 0x8000003f513d7220 */ /* 0x040fe40000410000 */
[C---:B------:R-:W-:Y:S02]  /*cca0*/  FMUL.FTZ R68, R81.reuse, R200 ;  /* 0x000000c851447220 */ /* 0x040fe40000410000 */
[C---:B------:R-:W-:Y:S01]  /*ccb0*/  FFMA.FTZ R66, R82.reuse, R60, -R65 ;  /* 0x0000003c52427223 */ /* 0x040fe20000010841 */
[----:B------:R-:W-:Y:S01]  /*ccc0*/  MOV R60, 0x3f800000 ;  /* 0x3f800000003c7802 */ /* 0x000fe20000000f00 */
[----:B------:R-:W-:Y:S02]  /*ccd0*/  FFMA.FTZ R67, R82, R67, R64 ;  /* 0x0000004352437223 */ /* 0x000fe40000010040 */
[----:B------:R-:W-:-:S02]  /*cce0*/  FMUL.FTZ R65, R81, -R62 ;  /* 0x8000003e51417220 */ /* 0x000fc40000410000 */
[C---:B------:R-:W-:Y:S01]  /*ccf0*/  FFMA.FTZ R64, R82.reuse, R62, -R61 ;  /* 0x0000003e52407223 */ /* 0x040fe2000001083d */
[----:B------:R-:W-:Y:S01]  /*cd00*/  HFMA2.MMA R61, -RZ, RZ, 0, 0 ;  /* 0x00000000ff3d7435 */ /* 0x000fe200000001ff */
[-C--:B------:R-:W-:Y:S02]  /*cd10*/  FMUL.FTZ R69, R81, R209.reuse ;  /* 0x000000d151457220 */ /* 0x080fe40000410000 */
[C---:B------:R-:W-:Y:S02]  /*cd20*/  FFMA.FTZ R68, R82.reuse, R209, -R68 ;  /* 0x000000d152447223 */ /* 0x040fe40000010844 */
[C---:B------:R-:W-:Y:S02]  /*cd30*/  FFMA.FTZ R65, R82.reuse, R63, R65 ;  /* 0x0000003f52417223 */ /* 0x040fe40000010041 */
[----:B------:R-:W-:Y:S01]  /*cd40*/  CS2R R62, SRZ ;  /* 0x00000000003e7805 */ /* 0x000fe2000001ff00 */
[----:B------:R-:W-:Y:S02]  /*cd50*/  FFMA.FTZ R69, R82, R200, R69 ;  /* 0x000000c852457223 */ /* 0x000fe40000010045 */
[----:B------:R-:W-:-:S02]  /*cd60*/  FADD.FTZ R210, R75, R68 ;  /* 0x000000444bd27221 */ /* 0x000fc40000010000 */
[----:B------:R-:W-:Y:S01]  /*cd70*/  FADD.FTZ R67, -R124, R67 ;  /* 0x000000437c437221 */ /* 0x000fe20000010100 */
[----:B------:R-:W0:Y:S01]  /*cd80*/  @!P0 LDS.128 R60, [UR28+0xee80] ;  /* 0x00ee801cff3c8984 */ /* 0x000e220008000c00 */
[----:B------:R-:W-:Y:S01]  /*cd90*/  FADD.FTZ R66, R123, R66 ;  /* 0x000000427b427221 */ /* 0x000fe20000010000 */
[----:B------:R-:W-:Y:S01]  /*cda0*/  ISETP.GT.U32.AND P0, PT, R122, 0x1f, PT ;  /* 0x0000001f7a00780c */ /* 0x000fe20003f04070 */
[----:B------:R-:W-:Y:S02]  /*cdb0*/  FADD.FTZ R211, R76, R69 ;  /* 0x000000454cd37221 */ /* 0x000fe40000010000 */
        /* <DEDUP_REMOVED lines=127> */
.L_x_2062:
[----:B------:R-:W-:Y:S05]  /*d5b0*/  BRA.DIV ~URZ, `(.L_x_1961) ;  /* 0x000088b27f007947 */ /* 0x000fea000b800000 */
[----:B------:R-:W2:Y:S04]  /*d5c0*/  SHFL.DOWN PT, R69, R69, 0x1, 0x1f ;  /* 0x08201f0045457f89 */ /* 0x000ea800000e0000 */
[----:B------:R3:W4:Y:S04]  /*d5d0*/  SHFL.DOWN PT, R73, R68, 0x1, 0x1f ;  /* 0x08201f0044497f89 */ /* 0x00072800000e0000 */
[----:B------:R3:W0:Y:S02]  /*d5e0*/  SHFL.DOWN PT, R64, R70, 0x1, 0x1f ;  /* 0x08201f0046407f89 */ /* 0x00062400000e0000 */
.L_x_2063:
        /* <DEDUP_REMOVED lines=13> */
.L_x_1963:
[----:B------:R-:W-:Y:S05]  /*d6c0*/  BSYNC B1 ;  /* 0x0000000000017941 */ /* 0x000fea0003800000 */
.L_x_1962:
[----:B------:R-:W-:Y:S01]  /*d6d0*/  ISETP.GT.U32.AND P0, PT, R238, 0x1d, PT ;  /* 0x0000001dee00780c */ /* 0x000fe20003f04070 */
[----:B------:R-:W-:Y:S05]  /*d6e0*/  BRA.DIV ~URZ, `(.L_x_1964) ;  /* 0x000088e27f007947 */ /* 0x000fea000b800000 */
[----:B-1----:R1:W3:Y:S04]  /*d6f0*/  SHFL.DOWN PT, R67, R71, 0x2, 0x1f ;  /* 0x08401f0047437f89 */ /* 0x0022e800000e0000 */
[----:B--2---:R1:W2:Y:S04]  /*d700*/  SHFL.DOWN PT, R69, R74, 0x2, 0x1f ;  /* 0x08401f004a457f89 */ /* 0x0042a800000e0000 */
[----:B---3--:R1:W3:Y:S04]  /*d710*/  SHFL.DOWN PT, R70, R68, 0x2, 0x1f ;  /* 0x08401f0044467f89 */ /* 0x0082e800000e0000 */
[----:B0-----:R1:W0:Y:S02]  /*d720*/  SHFL.DOWN PT, R64, R72, 0x2, 0x1f ;  /* 0x08401f0048407f89 */ /* 0x00122400000e0000 */
.L_x_2064:
        /* <DEDUP_REMOVED lines=13> */
.L_x_1966:
[----:B------:R-:W-:Y:S05]  /*d800*/  BSYNC B1 ;  /* 0x0000000000017941 */ /* 0x000fea0003800000 */
.L_x_1965:
[----:B------:R-:W-:Y:S01]  /*d810*/  ISETP.GT.U32.AND P0, PT, R238, 0x1b, PT ;  /* 0x0000001bee00780c */ /* 0x000fe20003f04070 */
[----:B------:R-:W-:Y:S10]  /*d820*/  BRA.DIV ~URZ, `(.L_x_1967) ;  /* 0x000089727f007947 */ /* 0x000ff4000b800000 */
[----:B------:R1:W4:Y:S02]  /*d830*/  SHFL.DOWN PT, R67, R71, 0x4, 0x1f ;  /* 0x08801f0047437f89 */ /* 0x00032400000e0000 */
.L_x_2065:
[----:B------:R-:W-:Y:S05]  /*d840*/  BRA.DIV ~URZ, `(.L_x_1968) ;  /* 0x000089d27f007947 */ /* 0x000fea000b800000 */
[----:B--2---:R2:W1:Y:S04]  /*d850*/  SHFL.DOWN PT, R69, R74, 0x4, 0x1f ;  /* 0x08801f004a457f89 */ /* 0x00446800000e0000 */
[----:B---3--:R2:W3:Y:S04]  /*d860*/  SHFL.DOWN PT, R70, R68, 0x4, 0x1f ;  /* 0x08801f0044467f89 */ /* 0x0084e800000e0000 */
[----:B0-----:R2:W0:Y:S02]  /*d870*/  SHFL.DOWN PT, R64, R72, 0x4, 0x1f ;  /* 0x08801f0048407f89 */ /* 0x00142400000e0000 */
.L_x_2066:
        /* <DEDUP_REMOVED lines=13> */
.L_x_1970:
[----:B------:R-:W-:Y:S05]  /*d950*/  BSYNC B1 ;  /* 0x0000000000017941 */ /* 0x000fea0003800000 */
.L_x_1969:
[----:B------:R-:W-:Y:S01]  /*d960*/  ISETP.GT.U32.AND P0, PT, R238, 0x17, PT ;  /* 0x00000017ee00780c */ /* 0x000fe20003f04070 */
[----:B------:R-:W-:Y:S05]  /*d970*/  BRA.DIV ~URZ, `(.L_x_1971) ;  /* 0x00008a027f007947 */ /* 0x000fea000b800000 */
[----:B----4-:R4:W2:Y:S04]  /*d980*/  SHFL.DOWN PT, R67, R71, 0x8, 0x1f ;  /* 0x09001f0047437f89 */ /* 0x0108a800000e0000 */
[----:B-1----:R4:W1:Y:S04]  /*d990*/  SHFL.DOWN PT, R69, R74, 0x8, 0x1f ;  /* 0x09001f004a457f89 */ /* 0x00286800000e0000 */
[----:B---3--:R4:W3:Y:S04]  /*d9a0*/  SHFL.DOWN PT, R70, R68, 0x8, 0x1f ;  /* 0x09001f0044467f89 */ /* 0x0088e800000e0000 */
[----:B0-----:R4:W0:Y:S02]  /*d9b0*/  SHFL.DOWN PT, R64, R72, 0x8, 0x1f ;  /* 0x09001f0048407f89 */ /* 0x00182400000e0000 */
.L_x_2067:
        /* <DEDUP_REMOVED lines=13> */
.L_x_1973:
[----:B------:R-:W-:Y:S05]  /*da90*/  BSYNC B1 ;  /* 0x0000000000017941 */ /* 0x000fea0003800000 */
.L_x_1972:
[----:B------:R-:W-:Y:S01]  /*daa0*/  ISETP.GT.U32.AND P0, PT, R238, 0xf, PT ;  /* 0x0000000fee00780c */ /* 0x000fe20003f04070 */
[----:B------:R-:W-:Y:S10]  /*dab0*/  BRA.DIV ~URZ, `(.L_x_1974) ;  /* 0x00008a927f007947 */ /* 0x000ff4000b800000 */
[----:B--2---:R2:W4:Y:S02]  /*dac0*/  SHFL.DOWN PT, R67, R71, 0x10, 0x1f ;  /* 0x0a001f0047437f89 */ /* 0x00452400000e0000 */
.L_x_2068:
[----:B------:R-:W-:Y:S05]  /*dad0*/  BRA.DIV ~URZ, `(.L_x_1975) ;  /* 0x00008af27f007947 */ /* 0x000fea000b800000 */
[----:B-1----:R1:W2:Y:S04]  /*dae0*/  SHFL.DOWN PT, R69, R74, 0x10, 0x1f ;  /* 0x0a001f004a457f89 */ /* 0x0022a800000e0000 */
[----:B---3--:R1:W3:Y:S04]  /*daf0*/  SHFL.DOWN PT, R70, R68, 0x10, 0x1f ;  /* 0x0a001f0044467f89 */ /* 0x0082e800000e0000 */
[----:B0-----:R1:W0:Y:S02]  /*db00*/  SHFL.DOWN PT, R64, R72, 0x10, 0x1f ;  /* 0x0a001f0048407f89 */ /* 0x00122400000e0000 */
.L_x_2069:
        /* <DEDUP_REMOVED lines=13> */
.L_x_1977:
[----:B------:R-:W-:Y:S05]  /*dbe0*/  BSYNC B1 ;  /* 0x0000000000017941 */ /* 0x000fea0003800000 */
.L_x_1976:
        /* <DEDUP_REMOVED lines=20> */
.L_x_2070:
        /* <DEDUP_REMOVED lines=21> */
.L_x_1980:
[----:B------:R-:W-:Y:S05]  /*de80*/  BSYNC B1 ;  /* 0x0000000000017941 */ /* 0x000fea0003800000 */
.L_x_1979:
        /* <DEDUP_REMOVED lines=37> */
.L_x_1959:
[----:B0-----:R-:W-:Y:S05]  /*e0e0*/  BSYNC B0 ;  /* 0x0000000000007941 */ /* 0x001fea0003800000 */
.L_x_1958:
        /* <DEDUP_REMOVED lines=19> */
[----:B------:R-:W-:Y:S02]  /*e220*/  FMUL.FTZ R29, R29, -R153 ;  /* 0x800000991d1d7220 */ /* 0x000fe40000410000 */
[-C--:B------:R-:W-:Y:S02]  /*e230*/  FMUL.FTZ R62, R0, R154.reuse ;  /* 0x0000009a003e7220 */ /* 0x080fe40000410000 */
[----:B------:R-:W-:Y:S02]  /*e240*/  FFMA.FTZ R65, R30, R154, R29 ;  /* 0x0000009a1e417223 */ /* 0x000fe4000001001d */
[----:B------:R-:W-:-:S02]  /*e250*/  FFMA.FTZ R29, R0, -R61, R192 ;  /* 0x8000003d001d7223 */ /* 0x000fc400000100c0 */
[C---:B------:R-:W-:Y:S02]  /*e260*/  FFMA.FTZ R0, R2.reuse, -R61, R191 ;  /* 0x8000003d02007223 */ /* 0x040fe400000100bf */
[----:B------:R-:W-:Y:S02]  /*e270*/  FMUL.FTZ R61, R153, UR34 ;  /* 0x00000022993d7c20 */ /* 0x000fe40008410000 */
[-C--:B------:R-:W-:Y:S02]  /*e280*/  FFMA.FTZ R62, R2, R153.reuse, R62 ;  /* 0x00000099023e7223 */ /* 0x080fe4000001003e */
[----:B------:R-:W-:Y:S02]  /*e290*/  FMUL.FTZ R2, R154, UR34 ;  /* 0x000000229a027c20 */ /* 0x000fe40008410000 */
[----:B------:R-:W-:Y:S02]  /*e2a0*/  FFMA.FTZ R64, R30, R153, -R64 ;  /* 0x000000991e407223 */ /* 0x000fe40000010840 */
[----:B------:R-:W-:-:S02]  /*e2b0*/  FFMA.FTZ R30, R154, UR33, -R61 ;  /* 0x000000219a1e7c23 */ /* 0x000fc4000801083d */
[C---:B------:R-:W-:Y:S02]  /*e2c0*/  FFMA.FTZ R61, R153.reuse, UR33, R2 ;  /* 0x00000021993d7c23 */ /* 0x040fe40008010002 */
[-C--:B------:R-:W-:Y:S02]  /*e2d0*/  FMUL.FTZ R63, R154, R103.reuse ;  /* 0x000000679a3f7220 */ /* 0x080fe40000410000 */
[----:B------:R-:W-:Y:S02]  /*e2e0*/  FMUL.FTZ R153, R153, R103 ;  /* 0x0000006799997220 */ /* 0x000fe40000410000 */
[C---:B------:R-:W-:Y:S02]  /*e2f0*/  FMUL.FTZ R30, R29.reuse, R30 ;  /* 0x0000001e1d1e7220 */ /* 0x040fe40000410000 */
[C---:B------:R-:W-:Y:S02]  /*e300*/  FMUL.FTZ R2, R29.reuse, R63 ;  /* 0x0000003f1d027220 */ /* 0x040fe40000410000 */
[----:B------:R-:W-:-:S02]  /*e310*/  FMUL.FTZ R29, R29, R153 ;  /* 0x000000991d1d7220 */ /* 0x000fc40000410000 */
[----:B------:R-:W-:Y:S02]  /*e320*/  FFMA.FTZ R61, R0, R61, R30 ;  /* 0x0000003d003d7223 */ /* 0x000fe4000001001e */
[----:B------:R-:W-:Y:S02]  /*e330*/  FADD.FTZ R152, -R152, R65 ;  /* 0x0000004198987221 */ /* 0x000fe40000010100 */
[----:B------:R-:W-:Y:S02]  /*e340*/  FADD.FTZ R151, R151, R64 ;  /* 0x0000004097977221 */ /* 0x000fe40000010000 */
[C---:B------:R-:W-:Y:S02]  /*e350*/  FFMA.FTZ R2, R0.reuse, R153, R2 ;  /* 0x0000009900027223 */ /* 0x040fe40000010002 */
[----:B------:R-:W-:Y:S02]  /*e360*/  FFMA.FTZ R0, R0, R63, -R29 ;  /* 0x0000003f00007223 */ /* 0x000fe4000001081d */
[----:B------:R-:W-:-:S02]  /*e370*/  FMUL.FTZ R29, R60, R153 ;  /* 0x000000993c1d7220 */ /* 0x000fc40000410000 */
[C---:B------:R-:W-:Y:S01]  /*e380*/  FMUL.FTZ R30, R60.reuse, R63 ;  /* 0x0000003f3c1e7220 */ /* 0x040fe20000410000 */
[----:B------:R-:W-:Y:S01]  /*e390*/  PRMT R63, RZ, 0x5410, R156 ;  /* 0x00005410ff3f7816 */ /* 0x000fe2000000009c */
[----:B------:R-:W-:Y:S02]  /*e3a0*/  FFMA.FTZ R61, R60, R62, R61 ;  /* 0x0000003e3c3d7223 */ /* 0x000fe4000001003d */
[CC--:B------:R-:W-:Y:S02]  /*e3b0*/  FMUL.FTZ R60, R35.reuse, -R152.reuse ;  /* 0x80000098233c7220 */ /* 0x0c0fe40000410000 */
[----:B------:R-:W-:Y:S02]  /*e3c0*/  FMUL.FTZ R35, R35, -R151 ;  /* 0x8000009723237220 */ /* 0x000fe40000410000 */
[-C--:B------:R-:W-:Y:S02]  /*e3d0*/  FMUL.FTZ R65, R3, R152.reuse ;  /* 0x0000009803417220 */ /* 0x080fe40000410000 */
[----:B------:R-:W-:-:S02]  /*e3e0*/  FFMA.FTZ R67, R36, R152, R35 ;  /* 0x0000009824437223 */ /* 0x000fc40000010023 */
[----:B------:R-:W-:Y:S02]  /*e3f0*/  FMUL.FTZ R35, R63, R104 ;  /* 0x000000683f237220 */ /* 0x000fe40000410000 */
[----:B------:R-:W-:Y:S02]  /*e400*/  FMUL.FTZ R69, R151, UR34 ;  /* 0x0000002297457c20 */ /* 0x000fe40008410000 */
[----:B------:R-:W-:Y:S02]  /*e410*/  FFMA.FTZ R3, R3, -R35, R189 ;  /* 0x8000002303037223 */ /* 0x000fe400000100bd */
[----:B------:R-:W-:Y:S02]  /*e420*/  FFMA.FTZ R60, R36, R151, -R60 ;  /* 0x00000097243c7223 */ /* 0x000fe4000001083c */
[C---:B------:R-:W-:Y:S02]  /*e430*/  FFMA.FTZ R35, R4.reuse, -R35, R190 ;  /* 0x8000002304237223 */ /* 0x040fe400000100be */
[----:B------:R-:W-:-:S02]  /*e440*/  FFMA.FTZ R65, R4, R151, R65 ;  /* 0x0000009704417223 */ /* 0x000fc40000010041 */
[C---:B------:R-:W-:Y:S02]  /*e450*/  FFMA.FTZ R36, R152.reuse, UR33, -R69 ;  /* 0x0000002198247c23 */ /* 0x040fe40008010845 */
[----:B------:R-:W-:Y:S02]  /*e460*/  FMUL.FTZ R4, R152, UR34 ;  /* 0x0000002298047c20 */ /* 0x000fe40008410000 */
[----:B------:R-:W-:Y:S02]  /*e470*/  FMUL.FTZ R36, R3, R36 ;  /* 0x0000002403247220 */ /* 0x000fe40000410000 */
[----:B------:R-:W-:Y:S02]  /*e480*/  FFMA.FTZ R4, R151, UR33, R4 ;  /* 0x0000002197047c23 */ /* 0x000fe40008010004 */
[----:B------:R-:W-:Y:S02]  /*e490*/  FADD.FTZ R149, R149, R60 ;  /* 0x0000003c95957221 */ /* 0x000fe40000010000 */
[----:B------:R-:W-:-:S02]  /*e4a0*/  FFMA.FTZ R60, R35, R4, R36 ;  /* 0x00000004233c7223 */ /* 0x000fc40000010024 */
[-C--:B------:R-:W-:Y:S02]  /*e4b0*/  FMUL.FTZ R152, R152, R104.reuse ;  /* 0x0000006898987220 */ /* 0x080fe40000410000 */
[----:B------:R-:W-:Y:S02]  /*e4c0*/  FMUL.FTZ R36, R151, R104 ;  /* 0x0000006897247220 */ /* 0x000fe40000410000 */
[----:B------:R-:W-:Y:S02]  /*e4d0*/  FFMA.FTZ R219, R62, R103, R219 ;  /* 0x000000673edb7223 */ /* 0x000fe400000100db */
[C---:B------:R-:W-:Y:S02]  /*e4e0*/  FMUL.FTZ R4, R3.reuse, R152 ;  /* 0x0000009803047220 */ /* 0x040fe40000410000 */
[----:B------:R-:W-:Y:S02]  /*e4f0*/  FADD.FTZ R150, -R150, R67 ;  /* 0x0000004396967221 */ /* 0x000fe40000010100 */
[----:B------:R-:W-:-:S02]  /*e500*/  FMUL.FTZ R62, R3, R36 ;  /* 0x00000024033e7220 */ /* 0x000fc40000410000 */
[----:B------:R-:W-:Y:S02]  /*e510*/  FFMA.FTZ R3, R35, R36, R4 ;  /* 0x0000002423037223 */ /* 0x000fe40000010004 */
[----:B------:R-:W-:Y:S02]  /*e520*/  FADD.FTZ R208, R61, R208 ;  /* 0x000000d03dd07221 */ /* 0x000fe40000010000 */
[----:B------:R-:W-:Y:S01]  /*e530*/  FFMA.FTZ R4, R35, R152, -R62 ;  /* 0x0000009823047223 */ /* 0x000fe2000001083e */
[----:B------:R-:W-:Y:S01]  /*e540*/  PRMT R62, RZ, 0x5410, R157 ;  /* 0x00005410ff3e7816 */ /* 0x000fe2000000009d */
[C---:B------:R-:W-:Y:S02]  /*e550*/  FMUL.FTZ R61, R37.reuse, -R150 ;  /* 0x80000096253d7220 */ /* 0x040fe40000410000 */
[-C--:B------:R-:W-:Y:S02]  /*e560*/  FMUL.FTZ R37, R37, -R149.reuse ;  /* 0x8000009525257220 */ /* 0x080fe40000410000 */
[----:B------:R-:W-:-:S02]  /*e570*/  FFMA.FTZ R66, R38, R149, -R61 ;  /* 0x0000009526427223 */ /* 0x000fc4000001083d */
[-C--:B------:R-:W-:Y:S02]  /*e580*/  FFMA.FTZ R37, R38, R150.reuse, R37 ;  /* 0x0000009626257223 */ /* 0x080fe40000010025 */
[----:B------:R-:W-:Y:S02]  /*e590*/  FMUL.FTZ R38, R62, R105 ;  /* 0x000000693e267220 */ /* 0x000fe40000410000 */
[----:B------:R-:W-:Y:S02]  /*e5a0*/  FMUL.FTZ R64, R5, R150 ;  /* 0x0000009605407220 */ /* 0x000fe40000410000 */
[----:B------:R-:W-:Y:S02]  /*e5b0*/  FMUL.FTZ R61, R149, UR34 ;  /* 0x00000022953d7c20 */ /* 0x000fe40008410000 */
[-C--:B------:R-:W-:Y:S02]  /*e5c0*/  FFMA.FTZ R5, R5, -R38.reuse, R188 ;  /* 0x8000002605057223 */ /* 0x080fe400000100bc */
[----:B------:R-:W-:-:S02]  /*e5d0*/  FFMA.FTZ R38, R6, -R38, R187 ;  /* 0x8000002606267223 */ /* 0x000fc400000100bb */
[----:B------:R-:W-:Y:S02]  /*e5e0*/  FFMA.FTZ R64, R6, R149, R64 ;  /* 0x0000009506407223 */ /* 0x000fe40000010040 */
[----:B------:R-:W-:Y:S02]  /*e5f0*/  FADD.FTZ R147, R147, R66 ;  /* 0x0000004293937221 */ /* 0x000fe40000010000 */
[C---:B------:R-:W-:Y:S02]  /*e600*/  FMUL.FTZ R35, R63.reuse, R36 ;  /* 0x000000243f237220 */ /* 0x040fe40000410000 */
[C---:B------:R-:W-:Y:S02]  /*e610*/  FFMA.FTZ R66, R150.reuse, UR33, -R61 ;  /* 0x0000002196427c23 */ /* 0x040fe4000801083d */
[----:B------:R-:W-:Y:S02]  /*e620*/  FMUL.FTZ R6, R150, UR34 ;  /* 0x0000002296067c20 */ /* 0x000fe40008410000 */
[----:B------:R-:W-:-:S02]  /*e630*/  FMUL.FTZ R36, R63, R152 ;  /* 0x000000983f247220 */ /* 0x000fc40000410000 */
[----:B------:R-:W-:Y:S02]  /*e640*/  FFMA.FTZ R60, R63, R65, R60 ;  /* 0x000000413f3c7223 */ /* 0x000fe4000001003c */
[----:B------:R-:W-:Y:S02]  /*e650*/  FADD.FTZ R148, -R148, R37 ;  /* 0x0000002594947221 */ /* 0x000fe40000010100 */
[-C--:B------:R-:W-:Y:S02]  /*e660*/  FMUL.FTZ R63, R150, R105.reuse ;  /* 0x00000069963f7220 */ /* 0x080fe40000410000 */
[C---:B------:R-:W-:Y:S02]  /*e670*/  FMUL.FTZ R37, R149.reuse, R105 ;  /* 0x0000006995257220 */ /* 0x040fe40000410000 */
[----:B------:R-:W-:Y:S01]  /*e680*/  FFMA.FTZ R61, R149, UR33, R6 ;  /* 0x00000021953d7c23 */ /* 0x000fe20008010006 */
[----:B------:R-:W-:Y:S01]  /*e690*/  MOV R149, UR28 ;  /* 0x0000001c00957c02 */ /* 0x000fe20008000f00 */
[----:B------:R-:W-:-:S02]  /*e6a0*/  FMUL.FTZ R66, R5, R66 ;  /* 0x0000004205427220 */ /* 0x000fc40000410000 */
[----:B------:R-:W-:Y:S01]  /*e6b0*/  FFMA.FTZ R220, R65, R104, R220 ;  /* 0x0000006841dc7223 */ /* 0x000fe200000100dc */
[----:B------:R-:W-:Y:S01]  /*e6c0*/  LEA R149, R149, -R122, 0x1 ;  /* 0x8000007a95957211 */ /* 0x000fe200078e08ff */
[C---:B------:R-:W-:Y:S02]  /*e6d0*/  FMUL.FTZ R6, R5.reuse, R63 ;  /* 0x0000003f05067220 */ /* 0x040fe40000410000 */
[----:B------:R-:W-:Y:S01]  /*e6e0*/  FMUL.FTZ R65, R5, R37 ;  /* 0x0000002505417220 */ /* 0x000fe20000410000 */
[----:B------:R-:W-:Y:S01]  /*e6f0*/  ISETP.GE.AND P0, PT, R149, 0x1, PT ;  /* 0x000000019500780c */ /* 0x000fe20003f06270 */
[C---:B------:R-:W-:Y:S02]  /*e700*/  FFMA.FTZ R61, R38.reuse, R61, R66 ;  /* 0x0000003d263d7223 */ /* 0x040fe40000010042 */
[C---:B------:R-:W-:Y:S02]  /*e710*/  FFMA.FTZ R5, R38.reuse, R37, R6 ;  /* 0x0000002526057223 */ /* 0x040fe40000010006 */
[----:B------:R-:W-:-:S02]  /*e720*/  FFMA.FTZ R6, R38, R63, -R65 ;  /* 0x0000003f26067223 */ /* 0x000fc40000010841 */
[C---:B------:R-:W-:Y:S02]  /*e730*/  FMUL.FTZ R37, R62.reuse, R37 ;  /* 0x000000253e257220 */ /* 0x040fe40000410000 */
[C---:B------:R-:W-:Y:S01]  /*e740*/  FMUL.FTZ R38, R62.reuse, R63 ;  /* 0x0000003f3e267220 */ /* 0x040fe20000410000 */
[----:B------:R-:W-:Y:S01]  /*e750*/  PRMT R63, RZ, 0x5410, R158 ;  /* 0x00005410ff3f7816 */ /* 0x000fe2000000009e */
[----:B------:R-:W-:Y:S02]  /*e760*/  FFMA.FTZ R61, R62, R64, R61 ;  /* 0x000000403e3d7223 */ /* 0x000fe4000001003d */
[C---:B------:R-:W-:Y:S02]  /*e770*/  FMUL.FTZ R62, R39.reuse, -R148 ;  /* 0x80000094273e7220 */ /* 0x040fe40000410000 */
[----:B------:R-:W-:Y:S02]  /*e780*/  FMUL.FTZ R39, R39, -R147 ;  /* 0x8000009327277220 */ /* 0x000fe40000410000 */
[----:B------:R-:W-:-:S02]  /*e790*/  FADD.FTZ R207, R60, R207 ;  /* 0x000000cf3ccf7221 */ /* 0x000fc40000010000 */
[C---:B------:R-:W-:Y:S02]  /*e7a0*/  FFMA.FTZ R62, R40.reuse, R147, -R62 ;  /* 0x00000093283e7223 */ /* 0x040fe4000001083e */
[----:B------:R-:W-:Y:S02]  /*e7b0*/  FFMA.FTZ R39, R40, R148, R39 ;  /* 0x0000009428277223 */ /* 0x000fe40000010027 */
[----:B------:R-:W-:Y:S02]  /*e7c0*/  FMUL.FTZ R60, R63, R106 ;  /* 0x0000006a3f3c7220 */ /* 0x000fe40000410000 */
[----:B------:R-:W-:Y:S02]  /*e7d0*/  FMUL.FTZ R40, R7, R148 ;  /* 0x0000009407287220 */ /* 0x000fe40000410000 */
[----:B------:R-:W-:Y:S02]  /*e7e0*/  FMUL.FTZ R67, R147, UR34 ;  /* 0x0000002293437c20 */ /* 0x000fe40008410000 */
[----:B------:R-:W-:-:S02]  /*e7f0*/  FFMA.FTZ R221, R64, R105, R221 ;  /* 0x0000006940dd7223 */ /* 0x000fc400000100dd */
[-C--:B------:R-:W-:Y:S02]  /*e800*/  FFMA.FTZ R64, R7, -R60.reuse, R186 ;  /* 0x8000003c07407223 */ /* 0x080fe400000100ba */
[C---:B------:R-:W-:Y:S02]  /*e810*/  FFMA.FTZ R7, R8.reuse, -R60, R185 ;  /* 0x8000003c08077223 */ /* 0x040fe400000100b9 */
[----:B------:R-:W-:Y:S02]  /*e820*/  FFMA.FTZ R65, R8, R147, R40 ;  /* 0x0000009308417223 */ /* 0x000fe40000010028 */
[C---:B------:R-:W-:Y:S02]  /*e830*/  FMUL.FTZ R8, R148.reuse, UR34 ;  /* 0x0000002294087c20 */ /* 0x040fe40008410000 */
[----:B------:R-:W-:Y:S02]  /*e840*/  FFMA.FTZ R67, R148, UR33, -R67 ;  /* 0x0000002194437c23 */ /* 0x000fe40008010843 */
[----:B------:R-:W-:-:S02]  /*e850*/  FFMA.FTZ R8, R147, UR33, R8 ;  /* 0x0000002193087c23 */ /* 0x000fc40008010008 */
[----:B------:R-:W-:Y:S02]  /*e860*/  FMUL.FTZ R67, R64, R67 ;  /* 0x0000004340437220 */ /* 0x000fe40000410000 */
[----:B------:R-:W-:Y:S02]  /*e870*/  FADD.FTZ R146, -R146, R39 ;  /* 0x0000002792927221 */ /* 0x000fe40000010100 */
[-C--:B------:R-:W-:Y:S02]  /*e880*/  FMUL.FTZ R60, R148, R106.reuse ;  /* 0x0000006a943c7220 */ /* 0x080fe40000410000 */
[----:B------:R-:W-:Y:S02]  /*e890*/  FADD.FTZ R145, R145, R62 ;  /* 0x0000003e91917221 */ /* 0x000fe40000010000 */
[----:B------:R-:W-:Y:S02]  /*e8a0*/  FMUL.FTZ R40, R147, R106 ;  /* 0x0000006a93287220 */ /* 0x000fe40000410000 */
[----:B------:R-:W-:-:S02]  /*e8b0*/  FFMA.FTZ R8, R7, R8, R67 ;  /* 0x0000000807087223 */ /* 0x000fc40000010043 */
[----:B------:R-:W-:Y:S02]  /*e8c0*/  FADD.FTZ R206, R61, R206 ;  /* 0x000000ce3dce7221 */ /* 0x000fe40000010000 */
[C---:B------:R-:W-:Y:S02]  /*e8d0*/  FMUL.FTZ R39, R64.reuse, R60 ;  /* 0x0000003c40277220 */ /* 0x040fe40000410000 */
[----:B------:R-:W-:Y:S02]  /*e8e0*/  FMUL.FTZ R61, R41, -R146 ;  /* 0x80000092293d7220 */ /* 0x000fe40000410000 */
[----:B------:R-:W-:Y:S02]  /*e8f0*/  FMUL.FTZ R64, R64, R40 ;  /* 0x0000002840407220 */ /* 0x000fe40000410000 */
[----:B------:R-:W-:Y:S01]  /*e900*/  FFMA.FTZ R68, R63, R65, R8 ;  /* 0x000000413f447223 */ /* 0x000fe20000010008 */
[----:B------:R-:W-:Y:S01]  /*e910*/  PRMT R8, RZ, 0x5410, R159 ;  /* 0x00005410ff087816 */ /* 0x000fe2000000009f */
[----:B------:R-:W-:-:S02]  /*e920*/  FMUL.FTZ R41, R41, -R145 ;  /* 0x8000009129297220 */ /* 0x000fc40000410000 */
[C---:B------:R-:W-:Y:S02]  /*e930*/  FFMA.FTZ R39, R7.reuse, R40, R39 ;  /* 0x0000002807277223 */ /* 0x040fe40000010027 */
[----:B------:R-:W-:Y:S02]  /*e940*/  FFMA.FTZ R7, R7, R60, -R64 ;  /* 0x0000003c07077223 */ /* 0x000fe40000010840 */
[C---:B------:R-:W-:Y:S02]  /*e950*/  FFMA.FTZ R62, R42.reuse, R145, -R61 ;  /* 0x000000912a3e7223 */ /* 0x040fe4000001083d */
[----:B------:R-:W-:Y:S02]  /*e960*/  FFMA.FTZ R41, R42, R146, R41 ;  /* 0x000000922a297223 */ /* 0x000fe40000010029 */
[C---:B------:R-:W-:Y:S02]  /*e970*/  FMUL.FTZ R40, R63.reuse, R40 ;  /* 0x000000283f287220 */ /* 0x040fe40000410000 */
[----:B------:R-:W-:-:S02]  /*e980*/  FMUL.FTZ R60, R63, R60 ;  /* 0x0000003c3f3c7220 */ /* 0x000fc40000410000 */
[----:B------:R-:W-:Y:S02]  /*e990*/  FMUL.FTZ R42, R9, R146 ;  /* 0x00000092092a7220 */ /* 0x000fe40000410000 */
[----:B------:R-:W-:Y:S02]  /*e9a0*/  FMUL.FTZ R63, R8, R107 ;  /* 0x0000006b083f7220 */ /* 0x000fe40000410000 */
[----:B------:R-:W-:Y:S02]  /*e9b0*/  FMUL.FTZ R61, R145, UR34 ;  /* 0x00000022913d7c20 */ /* 0x000fe40008410000 */
[----:B------:R-:W-:Y:S02]  /*e9c0*/  FFMA.FTZ R66, R10, R145, R42 ;  /* 0x000000910a427223 */ /* 0x000fe4000001002a */
[----:B------:R-:W-:Y:S02]  /*e9d0*/  FFMA.FTZ R9, R9, -R63, R184 ;  /* 0x8000003f09097223 */ /* 0x000fe400000100b8 */
[----:B------:R-:W-:-:S02]  /*e9e0*/  FADD.FTZ R143, R143, R62 ;  /* 0x0000003e8f8f7221 */ /* 0x000fc40000010000 */
[----:B------:R-:W-:Y:S02]  /*e9f0*/  FFMA.FTZ R42, R146, UR33, -R61 ;  /* 0x00000021922a7c23 */ /* 0x000fe4000801083d */
[----:B------:R-:W-:Y:S02]  /*ea00*/  FFMA.FTZ R63, R10, -R63, R183 ;  /* 0x8000003f0a3f7223 */ /* 0x000fe400000100b7 */
[CC--:B------:R-:W-:Y:S02]  /*ea10*/  FMUL.FTZ R64, R146.reuse, R107.reuse ;  /* 0x0000006b92407220 */ /* 0x0c0fe40000410000 */
[----:B------:R-:W-:Y:S02]  /*ea20*/  FMUL.FTZ R62, R145, R107 ;  /* 0x0000006b913e7220 */ /* 0x000fe40000410000 */
[----:B------:R-:W-:Y:S02]  /*ea30*/  FMUL.FTZ R10, R146, UR34 ;  /* 0x00000022920a7c20 */ /* 0x000fe40008410000 */
[----:B------:R-:W-:-:S02]  /*ea40*/  FADD.FTZ R144, -R144, R41 ;  /* 0x0000002990907221 */ /* 0x000fc40000010100 */
[C---:B------:R-:W-:Y:S02]  /*ea50*/  FMUL.FTZ R61, R9.reuse, R42 ;  /* 0x0000002a093d7220 */ /* 0x040fe40000410000 */
[C---:B------:R-:W-:Y:S02]  /*ea60*/  FMUL.FTZ R41, R9.reuse, R64 ;  /* 0x0000004009297220 */ /* 0x040fe40000410000 */
[-C--:B------:R-:W-:Y:S01]  /*ea70*/  FMUL.FTZ R42, R9, R62.reuse ;  /* 0x0000003e092a7220 */ /* 0x080fe20000410000 */
[----:B------:R-:W-:Y:S01]  /*ea80*/  PRMT R9, RZ, 0x5410, R160 ;  /* 0x00005410ff097816 */ /* 0x000fe200000000a0 */
[----:B------:R-:W-:Y:S02]  /*ea90*/  FFMA.FTZ R10, R145, UR33, R10 ;  /* 0x00000021910a7c23 */ /* 0x000fe4000801000a */
[C---:B------:R-:W-:Y:S02]  /*eaa0*/  FFMA.FTZ R41, R63.reuse, R62, R41 ;  /* 0x0000003e3f297223 */ /* 0x040fe40000010029 */
[----:B------:R-:W-:-:S02]  /*eab0*/  FFMA.FTZ R42, R63, R64, -R42 ;  /* 0x000000403f2a7223 */ /* 0x000fc4000001082a */
[----:B------:R-:W-:Y:S02]  /*eac0*/  FFMA.FTZ R63, R63, R10, R61 ;  /* 0x0000000a3f3f7223 */ /* 0x000fe4000001003d */
[C---:B------:R-:W-:Y:S02]  /*ead0*/  FMUL.FTZ R10, R43.reuse, -R144 ;  /* 0x800000902b0a7220 */ /* 0x040fe40000410000 */
[-C--:B------:R-:W-:Y:S02]  /*eae0*/  FMUL.FTZ R43, R43, -R143.reuse ;  /* 0x8000008f2b2b7220 */ /* 0x080fe40000410000 */
[----:B------:R-:W-:Y:S02]  /*eaf0*/  FMUL.FTZ R61, R9, R108 ;  /* 0x0000006c093d7220 */ /* 0x000fe40000410000 */
[C---:B------:R-:W-:Y:S02]  /*eb00*/  FFMA.FTZ R10, R44.reuse, R143, -R10 ;  /* 0x0000008f2c0a7223 */ /* 0x040fe4000001080a */
[----:B------:R-:W-:-:S02]  /*eb10*/  FFMA.FTZ R43, R44, R144, R43 ;  /* 0x000000902c2b7223 */ /* 0x000fc4000001002b */
[C---:B------:R-:W-:Y:S02]  /*eb20*/  FFMA.FTZ R44, R11.reuse, -R61, R182 ;  /* 0x8000003d0b2c7223 */ /* 0x040fe400000100b6 */
[----:B------:R-:W-:Y:S02]  /*eb30*/  FFMA.FTZ R223, R66, R107, R223 ;  /* 0x0000006b42df7223 */ /* 0x000fe400000100df */
[----:B------:R-:W-:Y:S02]  /*eb40*/  FFMA.FTZ R67, R8, R66, R63 ;  /* 0x0000004208437223 */ /* 0x000fe4000001003f */
[----:B------:R-:W-:Y:S02]  /*eb50*/  FMUL.FTZ R11, R11, R144 ;  /* 0x000000900b0b7220 */ /* 0x000fe40000410000 */
[----:B------:R-:W-:Y:S02]  /*eb60*/  FMUL.FTZ R66, R144, UR34 ;  /* 0x0000002290427c20 */ /* 0x000fe40008410000 */
[----:B------:R-:W-:-:S02]  /*eb70*/  FMUL.FTZ R62, R8, R62 ;  /* 0x0000003e083e7220 */ /* 0x000fc40000410000 */
[----:B------:R-:W-:Y:S02]  /*eb80*/  FMUL.FTZ R64, R8, R64 ;  /* 0x0000004008407220 */ /* 0x000fe40000410000 */
[C---:B------:R-:W-:Y:S02]  /*eb90*/  FMUL.FTZ R63, R143.reuse, UR34 ;  /* 0x000000228f3f7c20 */ /* 0x040fe40008410000 */
[C---:B------:R-:W-:Y:S02]  /*eba0*/  FFMA.FTZ R8, R12.reuse, -R61, R181 ;  /* 0x8000003d0c087223 */ /* 0x040fe400000100b5 */
[----:B------:R-:W-:Y:S02]  /*ebb0*/  FFMA.FTZ R61, R12, R143, R11 ;  /* 0x0000008f0c3d7223 */ /* 0x000fe4000001000b */
[----:B------:R-:W-:Y:S02]  /*ebc0*/  FFMA.FTZ R11, R143, UR33, R66 ;  /* 0x000000218f0b7c23 */ /* 0x000fe40008010042 */
[----:B------:R-:W-:-:S02]  /*ebd0*/  FFMA.FTZ R222, R65, R106, R222 ;  /* 0x0000006a41de7223 */ /* 0x000fc400000100de */
[-C--:B------:R-:W-:Y:S02]  /*ebe0*/  FMUL.FTZ R143, R143, R108.reuse ;  /* 0x0000006c8f8f7220 */ /* 0x080fe40000410000 */
[C---:B------:R-:W-:Y:S02]  /*ebf0*/  FFMA.FTZ R63, R144.reuse, UR33, -R63 ;  /* 0x00000021903f7c23 */ /* 0x040fe4000801083f */
[----:B------:R-:W-:Y:S02]  /*ec00*/  FMUL.FTZ R65, R144, R108 ;  /* 0x0000006c90417220 */ /* 0x000fe40000410000 */
[----:B------:R-:W-:Y:S02]  /*ec10*/  FADD.FTZ R141, R141, R10 ;  /* 0x0000000a8d8d7221 */ /* 0x000fe40000010000 */
[----:B------:R-:W-:Y:S02]  /*ec20*/  FADD.FTZ R72, -R142, R43 ;  /* 0x0000002b8e487221 */ /* 0x000fe40000010100 */
[----:B------:R-:W-:-:S02]  /*ec30*/  FMUL.FTZ R10, R44, R143 ;  /* 0x0000008f2c0a7220 */ /* 0x000fc40000410000 */
[C---:B------:R-:W-:Y:S02]  /*ec40*/  FMUL.FTZ R43, R44.reuse, R65 ;  /* 0x000000412c2b7220 */ /* 0x040fe40000410000 */
[----:B------:R-:W-:Y:S02]  /*ec50*/  FMUL.FTZ R63, R44, R63 ;  /* 0x0000003f2c3f7220 */ /* 0x000fe40000410000 */
[C---:B------:R-:W-:Y:S02]  /*ec60*/  FFMA.FTZ R44, R8.reuse, R65, -R10 ;  /* 0x00000041082c7223 */ /* 0x040fe4000001080a */
[C---:B------:R-:W-:Y:S02]  /*ec70*/  FFMA.FTZ R43, R8.reuse, R143, R43 ;  /* 0x0000008f082b7223 */ /* 0x040fe4000001002b */
[----:B------:R-:W-:Y:S01]  /*ec80*/  FFMA.FTZ R12, R8, R11, R63 ;  /* 0x0000000b080c7223 */ /* 0x000fe2000001003f */
[----:B------:R-:W-:Y:S01]  /*ec90*/  PRMT R8, RZ, 0x5410, R161 ;  /* 0x00005410ff087816 */ /* 0x000fe200000000a1 */
[----:B------:R-:W-:-:S02]  /*eca0*/  FMUL.FTZ R10, R45, -R72 ;  /* 0x800000482d0a7220 */ /* 0x000fc40000410000 */
[-C--:B------:R-:W-:Y:S02]  /*ecb0*/  FMUL.FTZ R45, R45, -R141.reuse ;  /* 0x8000008d2d2d7220 */ /* 0x080fe40000410000 */
[C---:B------:R-:W-:Y:S02]  /*ecc0*/  FFMA.FTZ R10, R46.reuse, R141, -R10 ;  /* 0x0000008d2e0a7223 */ /* 0x040fe4000001080a */
[----:B------:R-:W-:Y:S02]  /*ecd0*/  FFMA.FTZ R45, R46, R72, R45 ;  /* 0x000000482e2d7223 */ /* 0x000fe4000001002d */
[----:B------:R-:W-:Y:S02]  /*ece0*/  FMUL.FTZ R11, R8, R109 ;  /* 0x0000006d080b7220 */ /* 0x000fe40000410000 */
[----:B------:R-:W-:Y:S02]  /*ecf0*/  FMUL.FTZ R46, R141, UR34 ;  /* 0x000000228d2e7c20 */ /* 0x000fe40008410000 */
[----:B------:R-:W-:-:S02]  /*ed00*/  FADD.FTZ R205, R68, R205 ;  /* 0x000000cd44cd7221 */ /* 0x000fc40000010000 */
[C---:B------:R-:W-:Y:S02]  /*ed10*/  FMUL.FTZ R66, R9.reuse, R143 ;  /* 0x0000008f09427220 */ /* 0x040fe40000410000 */
[C---:B------:R-:W-:Y:S02]  /*ed20*/  FMUL.FTZ R68, R9.reuse, R65 ;  /* 0x0000004109447220 */ /* 0x040fe40000410000 */
[----:B------:R-:W-:Y:S02]  /*ed30*/  FFMA.FTZ R74, R9, R61, R12 ;  /* 0x0000003d094a7223 */ /* 0x000fe4000001000c */
[----:B------:R-:W-:Y:S02]  /*ed40*/  FFMA.FTZ R9, R13, -R11, R180 ;  /* 0x8000000b0d097223 */ /* 0x000fe400000100b4 */
[C---:B------:R-:W-:Y:S02]  /*ed50*/  FMUL.FTZ R12, R72.reuse, UR34 ;  /* 0x00000022480c7c20 */ /* 0x040fe40008410000 */
[----:B------:R-:W-:-:S02]  /*ed60*/  FFMA.FTZ R46, R72, UR33, -R46 ;  /* 0x00000021482e7c23 */ /* 0x000fc4000801082e */
[----:B------:R-:W-:Y:S02]  /*ed70*/  FMUL.FTZ R13, R13, R72 ;  /* 0x000000480d0d7220 */ /* 0x000fe40000410000 */
[-C--:B------:R-:W-:Y:S02]  /*ed80*/  FMUL.FTZ R72, R72, R109.reuse ;  /* 0x0000006d48487220 */ /* 0x080fe40000410000 */
[C---:B------:R-:W-:Y:S02]  /*ed90*/  FMUL.FTZ R70, R141.reuse, R109 ;  /* 0x0000006d8d467220 */ /* 0x040fe40000410000 */
[----:B------:R-:W-:Y:S02]  /*eda0*/  FFMA.FTZ R11, R14, -R11, R179 ;  /* 0x8000000b0e0b7223 */ /* 0x000fe400000100b3 */
[----:B------:R-:W-:Y:S02]  /*edb0*/  FFMA.FTZ R12, R141, UR33, R12 ;  /* 0x000000218d0c7c23 */ /* 0x000fe4000801000c */
[----:B------:R-:W-:-:S02]  /*edc0*/  FMUL.FTZ R46, R9, R46 ;  /* 0x0000002e092e7220 */ /* 0x000fc40000410000 */
[----:B------:R-:W-:Y:S02]  /*edd0*/  FFMA.FTZ R224, R61, R108, R224 ;  /* 0x0000006c3de07223 */ /* 0x000fe400000100e0 */
[----:B------:R-:W-:Y:S02]  /*ede0*/  FADD.FTZ R140, -R140, R45 ;  /* 0x0000002d8c8c7221 */ /* 0x000fe40000010100 */
[----:B------:R-:W-:Y:S02]  /*edf0*/  FFMA.FTZ R14, R14, R141, R13 ;  /* 0x0000008d0e0e7223 */ /* 0x000fe4000001000d */
[C---:B------:R-:W-:Y:S02]  /*ee00*/  FMUL.FTZ R45, R9.reuse, R72 ;  /* 0x00000048092d7220 */ /* 0x040fe40000410000 */
[----:B------:R-:W-:Y:S01]  /*ee10*/  FMUL.FTZ R61, R9, R70 ;  /* 0x00000046093d7220 */ /* 0x000fe20000410000 */
[----:B------:R-:W-:Y:S01]  /*ee20*/  PRMT R9, RZ, 0x5410, R162 ;  /* 0x00005410ff097816 */ /* 0x000fe200000000a2 */
[----:B------:R-:W-:-:S02]  /*ee30*/  FADD.FTZ R139, R139, R10 ;  /* 0x0000000a8b8b7221 */ /* 0x000fc40000010000 */
[----:B------:R-:W-:Y:S02]  /*ee40*/  FFMA.FTZ R13, R11, R12, R46 ;  /* 0x0000000c0b0d7223 */ /* 0x000fe4000001002e */
[----:B------:R-:W-:Y:S02]  /*ee50*/  FMUL.FTZ R10, R47, -R140 ;  /* 0x8000008c2f0a7220 */ /* 0x000fe40000410000 */
[C---:B------:R-:W-:Y:S02]  /*ee60*/  FFMA.FTZ R45, R11.reuse, R70, R45 ;  /* 0x000000460b2d7223 */ /* 0x040fe4000001002d */
[----:B------:R-:W-:Y:S02]  /*ee70*/  FFMA.FTZ R61, R11, R72, -R61 ;  /* 0x000000480b3d7223 */ /* 0x000fe4000001083d */
[----:B------:R-:W-:Y:S02]  /*ee80*/  FMUL.FTZ R47, R47, -R139 ;  /* 0x8000008b2f2f7220 */ /* 0x000fe40000410000 */
[----:B------:R-:W-:-:S02]  /*ee90*/  FFMA.FTZ R65, R8, R14, R13 ;  /* 0x0000000e08417223 */ /* 0x000fc4000001000d */
[----:B------:R-:W-:Y:S02]  /*eea0*/  FMUL.FTZ R11, R9, R110 ;  /* 0x0000006e090b7220 */ /* 0x000fe40000410000 */
[----:B------:R-:W-:Y:S02]  /*eeb0*/  FMUL.FTZ R13, R139, UR34 ;  /* 0x000000228b0d7c20 */ /* 0x000fe40008410000 */
[C---:B------:R-:W-:Y:S02]  /*eec0*/  FMUL.FTZ R46, R8.reuse, R70 ;  /* 0x00000046082e7220 */ /* 0x040fe40000410000 */
[----:B------:R-:W-:Y:S02]  /*eed0*/  FMUL.FTZ R70, R8, R72 ;  /* 0x0000004808467220 */ /* 0x000fe40000410000 */
[C---:B------:R-:W-:Y:S02]  /*eee0*/  FFMA.FTZ R10, R48.reuse, R139, -R10 ;  /* 0x0000008b300a7223 */ /* 0x040fe4000001080a */
[----:B------:R-:W-:-:S02]  /*eef0*/  FFMA.FTZ R47, R48, R140, R47 ;  /* 0x0000008c302f7223 */ /* 0x000fc4000001002f */
[----:B------:R-:W-:Y:S02]  /*ef00*/  FFMA.FTZ R8, R15, -R11, R178 ;  /* 0x8000000b0f087223 */ /* 0x000fe400000100b2 */
[C---:B------:R-:W-:Y:S02]  /*ef10*/  FFMA.FTZ R13, R140.reuse, UR33, -R13 ;  /* 0x000000218c0d7c23 */ /* 0x040fe4000801080d */
[CC--:B------:R-:W-:Y:S02]  /*ef20*/  FMUL.FTZ R72, R140.reuse, R110.reuse ;  /* 0x0000006e8c487220 */ /* 0x0c0fe40000410000 */
[----:B------:R-:W-:Y:S02]  /*ef30*/  FMUL.FTZ R48, R139, R110 ;  /* 0x0000006e8b307220 */ /* 0x000fe40000410000 */
[----:B------:R-:W-:Y:S02]  /*ef40*/  FMUL.FTZ R12, R140, UR34 ;  /* 0x000000228c0c7c20 */ /* 0x000fe40008410000 */
[----:B------:R-:W-:-:S02]  /*ef50*/  FADD.FTZ R138, -R138, R47 ;  /* 0x0000002f8a8a7221 */ /* 0x000fc40000010100 */
[C---:B------:R-:W-:Y:S02]  /*ef60*/  FMUL.FTZ R47, R8.reuse, R72 ;  /* 0x00000048082f7220 */ /* 0x040fe40000410000 */
[C---:B------:R-:W-:Y:S02]  /*ef70*/  FMUL.FTZ R63, R8.reuse, R48 ;  /* 0x00000030083f7220 */ /* 0x040fe40000410000 */
[----:B------:R-:W-:Y:S01]  /*ef80*/  FMUL.FTZ R13, R8, R13 ;  /* 0x0000000d080d7220 */ /* 0x000fe20000410000 */
[----:B------:R-:W-:Y:S01]  /*ef90*/  PRMT R8, RZ, 0x5410, R163 ;  /* 0x00005410ff087816 */ /* 0x000fe200000000a3 */
[----:B------:R-:W-:Y:S01]  /*efa0*/  FMUL.FTZ R15, R15, R140 ;  /* 0x0000008c0f0f7220 */ /* 0x000fe20000410000 */
[----:B------:R-:W-:Y:S01]  /*efb0*/  SHF.L.U32 R140, R122, 0x5, RZ ;  /* 0x000000057a8c7819 */ /* 0x000fe200000006ff */
[----:B------:R-:W-:Y:S02]  /*efc0*/  FFMA.FTZ R11, R16, -R11, R177 ;  /* 0x8000000b100b7223 */ /* 0x000fe400000100b1 */
[----:B------:R-:W-:-:S02]  /*efd0*/  FFMA.FTZ R12, R139, UR33, R12 ;  /* 0x000000218b0c7c23 */ /* 0x000fc4000801000c */
[----:B------:R-:W-:Y:S02]  /*efe0*/  FADD.FTZ R203, R74, R203 ;  /* 0x000000cb4acb7221 */ /* 0x000fe40000010000 */
[----:B------:R-:W-:Y:S01]  /*eff0*/  FADD.FTZ R74, R137, R10 ;  /* 0x0000000a894a7221 */ /* 0x000fe20000010000 */
[----:B------:R-:W-:Y:S01]  /*f000*/  IADD3 R137, R122, 0x200, RZ ;  /* 0x000002007a897810 */ /* 0x000fe20007ffe0ff */
[----:B------:R-:W-:Y:S02]  /*f010*/  FFMA.FTZ R15, R16, R139, R15 ;  /* 0x0000008b100f7223 */ /* 0x000fe4000001000f */
[C---:B------:R-:W-:Y:S02]  /*f020*/  FFMA.FTZ R10, R11.reuse, R12, R13 ;  /* 0x0000000c0b0a7223 */ /* 0x040fe4000001000d */
[----:B------:R-:W-:Y:S02]  /*f030*/  FMUL.FTZ R12, R8, R111 ;  /* 0x0000006f080c7220 */ /* 0x000fe40000410000 */
[----:B------:R-:W-:-:S02]  /*f040*/  FFMA.FTZ R47, R11, R48, R47 ;  /* 0x000000300b2f7223 */ /* 0x000fc4000001002f */
[----:B------:R-:W-:Y:S02]  /*f050*/  FFMA.FTZ R63, R11, R72, -R63 ;  /* 0x000000480b3f7223 */ /* 0x000fe4000001083f */
[----:B------:R-:W-:Y:S02]  /*f060*/  FMUL.FTZ R11, R49, -R138 ;  /* 0x8000008a310b7220 */ /* 0x000fe40000410000 */
[C---:B------:R-:W-:Y:S02]  /*f070*/  FMUL.FTZ R48, R9.reuse, R48 ;  /* 0x0000003009307220 */ /* 0x040fe40000410000 */
[C---:B------:R-:W-:Y:S02]  /*f080*/  FMUL.FTZ R72, R9.reuse, R72 ;  /* 0x0000004809487220 */ /* 0x040fe40000410000 */
[----:B------:R-:W-:Y:S02]  /*f090*/  FFMA.FTZ R16, R9, R15, R10 ;  /* 0x0000000f09107223 */ /* 0x000fe4000001000a */
[----:B------:R-:W-:-:S02]  /*f0a0*/  FMUL.FTZ R13, R74, UR34 ;  /* 0x000000224a0d7c20 */ /* 0x000fc40008410000 */
[----:B------:R-:W-:Y:S02]  /*f0b0*/  FFMA.FTZ R9, R17, -R12, R176 ;  /* 0x8000000c11097223 */ /* 0x000fe400000100b0 */
[----:B------:R-:W-:Y:S02]  /*f0c0*/  FMUL.FTZ R49, R49, -R74 ;  /* 0x8000004a31317220 */ /* 0x000fe40000410000 */
[----:B------:R-:W-:Y:S02]  /*f0d0*/  FMUL.FTZ R17, R17, R138 ;  /* 0x0000008a11117220 */ /* 0x000fe40000410000 */
[----:B------:R-:W-:Y:S02]  /*f0e0*/  FFMA.FTZ R225, R14, R109, R225 ;  /* 0x0000006d0ee17223 */ /* 0x000fe400000100e1 */
[----:B------:R-:W-:Y:S02]  /*f0f0*/  FFMA.FTZ R10, R50, R74, -R11 ;  /* 0x0000004a320a7223 */ /* 0x000fe4000001080b */
[----:B------:R-:W-:-:S02]  /*f100*/  FMUL.FTZ R11, R138, UR34 ;  /* 0x000000228a0b7c20 */ /* 0x000fc40008410000 */
[----:B------:R-:W-:Y:S02]  /*f110*/  FFMA.FTZ R14, R138, UR33, -R13 ;  /* 0x000000218a0e7c23 */ /* 0x000fe4000801080d */
[----:B------:R-:W-:Y:S02]  /*f120*/  FFMA.FTZ R12, R18, -R12, R175 ;  /* 0x8000000c120c7223 */ /* 0x000fe400000100af */
[----:B------:R-:W-:Y:S02]  /*f130*/  FFMA.FTZ R226, R15, R110, R226 ;  /* 0x0000006e0fe27223 */ /* 0x000fe400000100e2 */
[----:B------:R-:W-:Y:S02]  /*f140*/  FFMA.FTZ R49, R50, R138, R49 ;  /* 0x0000008a32317223 */ /* 0x000fe40000010031 */
[----:B------:R-:W-:Y:S02]  /*f150*/  FFMA.FTZ R18, R18, R74, R17 ;  /* 0x0000004a12127223 */ /* 0x000fe40000010011 */
[----:B------:R-:W-:-:S02]  /*f160*/  FMUL.FTZ R17, R138, R111 ;  /* 0x0000006f8a117220 */ /* 0x000fc40000410000 */
[C---:B------:R-:W-:Y:S02]  /*f170*/  FMUL.FTZ R15, R74.reuse, R111 ;  /* 0x0000006f4a0f7220 */ /* 0x040fe40000410000 */
[----:B------:R-:W-:Y:S02]  /*f180*/  FFMA.FTZ R11, R74, UR33, R11 ;  /* 0x000000214a0b7c23 */ /* 0x000fe4000801000b */
[----:B------:R-:W-:Y:S02]  /*f190*/  FMUL.FTZ R14, R9, R14 ;  /* 0x0000000e090e7220 */ /* 0x000fe40000410000 */
[----:B------:R-:W-:Y:S02]  /*f1a0*/  FADD.FTZ R202, R65, R202 ;  /* 0x000000ca41ca7221 */ /* 0x000fe40000010000 */
[----:B------:R-:W-:Y:S02]  /*f1b0*/  FADD.FTZ R76, -R136, R49 ;  /* 0x00000031884c7221 */ /* 0x000fe40000010100 */
[----:B------:R-:W-:-:S02]  /*f1c0*/  FMUL.FTZ R49, R9, R17 ;  /* 0x0000001109317220 */ /* 0x000fc40000410000 */
[----:B------:R-:W-:Y:S01]  /*f1d0*/  FMUL.FTZ R65, R9, R15 ;  /* 0x0000000f09417220 */ /* 0x000fe20000410000 */
[----:B------:R-:W-:Y:S01]  /*f1e0*/  PRMT R9, RZ, 0x5410, R164 ;  /* 0x00005410ff097816 */ /* 0x000fe200000000a4 */
[----:B------:R-:W-:Y:S02]  /*f1f0*/  FADD.FTZ R135, R135, R10 ;  /* 0x0000000a87877221 */ /* 0x000fe40000010000 */
[----:B------:R-:W-:Y:S02]  /*f200*/  FFMA.FTZ R13, R12, R11, R14 ;  /* 0x0000000b0c0d7223 */ /* 0x000fe4000001000e */
[C---:B------:R-:W-:Y:S02]  /*f210*/  FMUL.FTZ R11, R51.reuse, -R76 ;  /* 0x8000004c330b7220 */ /* 0x040fe40000410000 */
[----:B------:R-:W-:Y:S02]  /*f220*/  FFMA.FTZ R227, R18, R111, R227 ;  /* 0x0000006f12e37223 */ /* 0x000fe400000100e3 */
[----:B------:R-:W-:-:S02]  /*f230*/  FMUL.FTZ R51, R51, -R135 ;  /* 0x8000008733337220 */ /* 0x000fc40000410000 */
[C---:B------:R-:W-:Y:S02]  /*f240*/  FFMA.FTZ R18, R8.reuse, R18, R13 ;  /* 0x0000001208127223 */ /* 0x040fe4000001000d */
[----:B------:R-:W-:Y:S02]  /*f250*/  FMUL.FTZ R10, R9, R112 ;  /* 0x00000070090a7220 */ /* 0x000fe40000410000 */
[----:B------:R-:W-:Y:S02]  /*f260*/  FMUL.FTZ R13, R135, UR34 ;  /* 0x00000022870d7c20 */ /* 0x000fe40008410000 */
[C---:B------:R-:W-:Y:S02]  /*f270*/  FMUL.FTZ R50, R8.reuse, R15 ;  /* 0x0000000f08327220 */ /* 0x040fe40000410000 */
[----:B------:R-:W-:Y:S02]  /*f280*/  FMUL.FTZ R74, R8, R17 ;  /* 0x00000011084a7220 */ /* 0x000fe40000410000 */
[----:B------:R-:W-:-:S02]  /*f290*/  FFMA.FTZ R49, R12, R15, R49 ;  /* 0x0000000f0c317223 */ /* 0x000fc40000010031 */
[----:B------:R-:W-:Y:S02]  /*f2a0*/  FFMA.FTZ R65, R12, R17, -R65 ;  /* 0x000000110c417223 */ /* 0x000fe40000010841 */
[C---:B------:R-:W-:Y:S02]  /*f2b0*/  FFMA.FTZ R8, R52.reuse, R135, -R11 ;  /* 0x0000008734087223 */ /* 0x040fe4000001080b */
[----:B------:R-:W-:Y:S02]  /*f2c0*/  FFMA.FTZ R51, R52, R76, R51 ;  /* 0x0000004c34337223 */ /* 0x000fe40000010033 */
[----:B------:R-:W-:Y:S02]  /*f2d0*/  FFMA.FTZ R11, R19, -R10, R174 ;  /* 0x8000000a130b7223 */ /* 0x000fe400000100ae */
[C---:B------:R-:W-:Y:S02]  /*f2e0*/  FMUL.FTZ R12, R76.reuse, UR34 ;  /* 0x000000224c0c7c20 */ /* 0x040fe40008410000 */
[----:B------:R-:W-:-:S02]  /*f2f0*/  FFMA.FTZ R14, R76, UR33, -R13 ;  /* 0x000000214c0e7c23 */ /* 0x000fc4000801080d */
[----:B------:R-:W-:Y:S02]  /*f300*/  FMUL.FTZ R19, R19, R76 ;  /* 0x0000004c13137220 */ /* 0x000fe40000410000 */
[----:B------:R-:W-:Y:S02]  /*f310*/  FADD.FTZ R134, -R134, R51 ;  /* 0x0000003386867221 */ /* 0x000fe40000010100 */
[----:B------:R-:W-:Y:S02]  /*f320*/  FFMA.FTZ R10, R20, -R10, R173 ;  /* 0x8000000a140a7223 */ /* 0x000fe400000100ad */
[-C--:B------:R-:W-:Y:S02]  /*f330*/  FMUL.FTZ R76, R76, R112.reuse ;  /* 0x000000704c4c7220 */ /* 0x080fe40000410000 */
[C---:B------:R-:W-:Y:S02]  /*f340*/  FFMA.FTZ R13, R135.reuse, UR33, R12 ;  /* 0x00000021870d7c23 */ /* 0x040fe4000801000c */
[----:B------:R-:W-:-:S02]  /*f350*/  FMUL.FTZ R78, R135, R112 ;  /* 0x00000070874e7220 */ /* 0x000fc40000410000 */
[----:B------:R-:W-:Y:S02]  /*f360*/  FMUL.FTZ R14, R11, R14 ;  /* 0x0000000e0b0e7220 */ /* 0x000fe40000410000 */
[----:B------:R-:W-:Y:S02]  /*f370*/  FADD.FTZ R133, R133, R8 ;  /* 0x0000000885857221 */ /* 0x000fe40000010000 */
[----:B------:R-:W-:Y:S02]  /*f380*/  FMUL.FTZ R8, R53, -R134 ;  /* 0x8000008635087220 */ /* 0x000fe40000410000 */
[----:B------:R-:W-:Y:S01]  /*f390*/  FFMA.FTZ R19, R20, R135, R19 ;  /* 0x0000008714137223 */ /* 0x000fe20000010013 */
[----:B------:R-:W-:Y:S01]  /*f3a0*/  PRMT R20, RZ, 0x5410, R218 ;  /* 0x00005410ff147816 */ /* 0x000fe200000000da */
[C---:B------:R-:W-:Y:S01]  /*f3b0*/  FMUL.FTZ R51, R11.reuse, R76 ;  /* 0x0000004c0b337220 */ /* 0x040fe20000410000 */
[----:B------:R-:W-:Y:S01]  /*f3c0*/  IADD3 R135, R122, 0xf80, RZ ;  /* 0x00000f807a877810 */ /* 0x000fe20007ffe0ff */
[----:B------:R-:W-:-:S02]  /*f3d0*/  FMUL.FTZ R15, R11, R78 ;  /* 0x0000004e0b0f7220 */ /* 0x000fc40000410000 */
[----:B------:R-:W-:Y:S01]  /*f3e0*/  FFMA.FTZ R14, R10, R13, R14 ;  /* 0x0000000d0a0e7223 */ /* 0x000fe2000001000e */
[----:B------:R-:W-:Y:S01]  /*f3f0*/  PRMT R13, RZ, 0x5410, R165 ;  /* 0x00005410ff0d7816 */ /* 0x000fe200000000a5 */
[-C--:B------:R-:W-:Y:S02]  /*f400*/  FMUL.FTZ R53, R53, -R133.reuse ;  /* 0x8000008535357220 */ /* 0x080fe40000410000 */
[----:B------:R-:W-:Y:S02]  /*f410*/  FFMA.FTZ R8, R54, R133, -R8 ;  /* 0x0000008536087223 */ /* 0x000fe40000010808 */
[C---:B------:R-:W-:Y:S02]  /*f420*/  FFMA.FTZ R51, R10.reuse, R78, R51 ;  /* 0x0000004e0a337223 */ /* 0x040fe40000010033 */
[----:B------:R-:W-:Y:S01]  /*f430*/  FFMA.FTZ R52, R10, R76, -R15 ;  /* 0x0000004c0a347223 */ /* 0x000fe2000001080f */
[----:B------:R-:W-:Y:S01]  /*f440*/  PRMT R15, RZ, 0x5410, R166 ;  /* 0x00005410ff0f7816 */ /* 0x000fe200000000a6 */
[----:B------:R-:W-:-:S02]  /*f450*/  FFMA.FTZ R228, R19, R112, R228 ;  /* 0x0000007013e47223 */ /* 0x000fc400000100e4 */
[C---:B------:R-:W-:Y:S02]  /*f460*/  FMUL.FTZ R78, R9.reuse, R78 ;  /* 0x0000004e094e7220 */ /* 0x040fe40000410000 */
[C---:B------:R-:W-:Y:S02]  /*f470*/  FMUL.FTZ R76, R9.reuse, R76 ;  /* 0x0000004c094c7220 */ /* 0x040fe40000410000 */
[----:B------:R-:W-:Y:S02]  /*f480*/  FFMA.FTZ R19, R9, R19, R14 ;  /* 0x0000001309137223 */ /* 0x000fe4000001000e */
[----:B------:R-:W-:Y:S02]  /*f490*/  FFMA.FTZ R53, R54, R134, R53 ;  /* 0x0000008636357223 */ /* 0x000fe40000010035 */
[----:B------:R-:W-:Y:S02]  /*f4a0*/  FMUL.FTZ R9, R13, R113 ;  /* 0x000000710d097220 */ /* 0x000fe40000410000 */
[----:B------:R-:W-:-:S02]  /*f4b0*/  FADD.FTZ R131, R131, R8 ;  /* 0x0000000883837221 */ /* 0x000fc40000010000 */
[C---:B------:R-:W-:Y:S02]  /*f4c0*/  FMUL.FTZ R8, R21.reuse, R134 ;  /* 0x0000008615087220 */ /* 0x040fe40000410000 */
[----:B------:R-:W-:Y:S02]  /*f4d0*/  FADD.FTZ R132, -R132, R53 ;  /* 0x0000003584847221 */ /* 0x000fe40000010100 */
[-C--:B------:R-:W-:Y:S02]  /*f4e0*/  FFMA.FTZ R21, R21, -R9.reuse, R172 ;  /* 0x8000000915157223 */ /* 0x080fe400000100ac */
[C---:B------:R-:W-:Y:S02]  /*f4f0*/  FFMA.FTZ R9, R22.reuse, -R9, R171 ;  /* 0x8000000916097223 */ /* 0x040fe400000100ab */
[----:B------:R-:W-:Y:S02]  /*f500*/  FFMA.FTZ R22, R22, R133, R8 ;  /* 0x0000008516167223 */ /* 0x000fe40000010008 */
[----:B------:R-:W-:-:S02]  /*f510*/  FMUL.FTZ R8, R55, -R132 ;  /* 0x8000008437087220 */ /* 0x000fc40000410000 */
[-C--:B------:R-:W-:Y:S02]  /*f520*/  FMUL.FTZ R55, R55, -R131.reuse ;  /* 0x8000008337377220 */ /* 0x080fe40000410000 */
[----:B------:R-:W-:Y:S02]  /*f530*/  FMUL.FTZ R11, R133, UR34 ;  /* 0x00000022850b7c20 */ /* 0x000fe40008410000 */
[C---:B------:R-:W-:Y:S02]  /*f540*/  FFMA.FTZ R55, R56.reuse, R132, R55 ;  /* 0x0000008438377223 */ /* 0x040fe40000010037 */
[----:B------:R-:W-:Y:S02]  /*f550*/  FFMA.FTZ R8, R56, R131, -R8 ;  /* 0x0000008338087223 */ /* 0x000fe40000010808 */
[----:B------:R-:W-:Y:S02]  /*f560*/  FADD.FTZ R201, R16, R201 ;  /* 0x000000c910c97221 */ /* 0x000fe40000010000 */
[----:B------:R-:W-:-:S02]  /*f570*/  FADD.FTZ R16, -R130, R55 ;  /* 0x0000003782107221 */ /* 0x000fc40000010100 */
[C---:B------:R-:W-:Y:S02]  /*f580*/  FMUL.FTZ R10, R134.reuse, UR34 ;  /* 0x00000022860a7c20 */ /* 0x040fe40008410000 */
[----:B------:R-:W-:Y:S02]  /*f590*/  FFMA.FTZ R12, R134, UR33, -R11 ;  /* 0x00000021860c7c23 */ /* 0x000fe4000801080b */
[----:B------:R-:W-:Y:S01]  /*f5a0*/  FADD.FTZ R139, R129, R8 ;  /* 0x00000008818b7221 */ /* 0x000fe20000010000 */
[----:B------:R-:W-:Y:S01]  /*f5b0*/  IADD3 R129, R122, 0xe00, RZ ;  /* 0x00000e007a817810 */ /* 0x000fe20007ffe0ff */
[-C--:B------:R-:W-:Y:S02]  /*f5c0*/  FMUL.FTZ R14, R134, R113.reuse ;  /* 0x00000071860e7220 */ /* 0x080fe40000410000 */
[----:B------:R-:W-:Y:S02]  /*f5d0*/  FMUL.FTZ R56, R133, R113 ;  /* 0x0000007185387220 */ /* 0x000fe40000410000 */
[----:B------:R-:W-:-:S02]  /*f5e0*/  FMUL.FTZ R8, R57, -R16 ;  /* 0x8000001039087220 */ /* 0x000fc40000410000 */
[----:B------:R-:W-:Y:S01]  /*f5f0*/  FFMA.FTZ R10, R133, UR33, R10 ;  /* 0x00000021850a7c23 */ /* 0x000fe2000801000a */
[----:B------:R-:W-:Y:S01]  /*f600*/  IADD3 R133, R122, 0xf00, RZ ;  /* 0x00000f007a857810 */ /* 0x000fe20007ffe0ff */
[----:B------:R-:W-:Y:S02]  /*f610*/  FMUL.FTZ R12, R21, R12 ;  /* 0x0000000c150c7220 */ /* 0x000fe40000410000 */
[----:B------:R-:W-:Y:S02]  /*f620*/  FMUL.FTZ R57, R57, -R139 ;  /* 0x8000008b39397220 */ /* 0x000fe40000410000 */
[C---:B------:R-:W-:Y:S02]  /*f630*/  FMUL.FTZ R53, R21.reuse, R14 ;  /* 0x0000000e15357220 */ /* 0x040fe40000410000 */
[----:B------:R-:W-:Y:S02]  /*f640*/  FMUL.FTZ R54, R21, R56 ;  /* 0x0000003815367220 */ /* 0x000fe40000410000 */
[----:B------:R-:W-:-:S02]  /*f650*/  FFMA.FTZ R11, R9, R10, R12 ;  /* 0x0000000a090b7223 */ /* 0x000fc4000001000c */
[C---:B------:R-:W-:Y:S02]  /*f660*/  FFMA.FTZ R57, R58.reuse, R16, R57 ;  /* 0x000000103a397223 */ /* 0x040fe40000010039 */
[----:B------:R-:W-:Y:S02]  /*f670*/  FFMA.FTZ R10, R58, R139, -R8 ;  /* 0x0000008b3a0a7223 */ /* 0x000fe40000010808 */
[C---:B------:R-:W-:Y:S02]  /*f680*/  FFMA.FTZ R53, R9.reuse, R56, R53 ;  /* 0x0000003809357223 */ /* 0x040fe40000010035 */
[----:B------:R-:W-:Y:S02]  /*f690*/  FFMA.FTZ R54, R9, R14, -R54 ;  /* 0x0000000e09367223 */ /* 0x000fe40000010836 */
[----:B------:R-:W-:Y:S02]  /*f6a0*/  FMUL.FTZ R9, R15, R114 ;  /* 0x000000720f097220 */ /* 0x000fe40000410000 */
[----:B------:R-:W-:-:S02]  /*f6b0*/  FADD.FTZ R128, -R128, R57 ;  /* 0x0000003980807221 */ /* 0x000fc40000010100 */
[----:B------:R-:W-:Y:S02]  /*f6c0*/  FADD.FTZ R127, R127, R10 ;  /* 0x0000000a7f7f7221 */ /* 0x000fe40000010000 */
[----:B------:R-:W-:Y:S02]  /*f6d0*/  FFMA.FTZ R8, R13, R22, R11 ;  /* 0x000000160d087223 */ /* 0x000fe4000001000b */
[-C--:B------:R-:W-:Y:S02]  /*f6e0*/  FFMA.FTZ R12, R23, -R9.reuse, R170 ;  /* 0x80000009170c7223 */ /* 0x080fe400000100aa */
[----:B------:R-:W-:Y:S02]  /*f6f0*/  FFMA.FTZ R11, R24, -R9, R169 ;  /* 0x80000009180b7223 */ /* 0x000fe400000100a9 */
[C---:B------:R-:W-:Y:S02]  /*f700*/  FMUL.FTZ R9, R59.reuse, -R128 ;  /* 0x800000803b097220 */ /* 0x040fe40000410000 */
[----:B------:R-:W-:-:S02]  /*f710*/  FMUL.FTZ R59, R59, -R127 ;  /* 0x8000007f3b3b7220 */ /* 0x000fc40000410000 */
[C---:B------:R-:W-:Y:S02]  /*f720*/  FMUL.FTZ R56, R13.reuse, R56 ;  /* 0x000000380d387220 */ /* 0x040fe40000410000 */
[----:B------:R-:W-:Y:S02]  /*f730*/  FMUL.FTZ R58, R13, R14 ;  /* 0x0000000e0d3a7220 */ /* 0x000fe40000410000 */
[----:B------:R-:W-:Y:S02]  /*f740*/  FMUL.FTZ R13, R131, UR34 ;  /* 0x00000022830d7c20 */ /* 0x000fe40008410000 */
[C---:B------:R-:W-:Y:S02]  /*f750*/  FFMA.FTZ R59, R80.reuse, R128, R59 ;  /* 0x00000080503b7223 */ /* 0x040fe4000001003b */
[----:B------:R-:W-:Y:S02]  /*f760*/  FMUL.FTZ R23, R23, R132 ;  /* 0x0000008417177220 */ /* 0x000fe40000410000 */
[----:B------:R-:W-:-:S02]  /*f770*/  FFMA.FTZ R10, R80, R127, -R9 ;  /* 0x0000007f500a7223 */ /* 0x000fc40000010809 */
[C---:B------:R-:W-:Y:S02]  /*f780*/  FMUL.FTZ R14, R132.reuse, UR34 ;  /* 0x00000022840e7c20 */ /* 0x040fe40008410000 */
[----:B------:R-:W-:Y:S02]  /*f790*/  FFMA.FTZ R13, R132, UR33, -R13 ;  /* 0x00000021840d7c23 */ /* 0x000fe4000801080d */
[----:B------:R-:W-:Y:S02]  /*f7a0*/  FADD.FTZ R126, -R126, R59 ;  /* 0x0000003b7e7e7221 */ /* 0x000fe40000010100 */
[----:B------:R-:W-:Y:S01]  /*f7b0*/  FFMA.FTZ R23, R24, R131, R23 ;  /* 0x0000008318177223 */ /* 0x000fe20000010017 */
[----:B------:R-:W-:Y:S01]  /*f7c0*/  PRMT R24, RZ, 0x5410, R216 ;  /* 0x00005410ff187816 */ /* 0x000fe200000000d8 */
[----:B------:R-:W-:Y:S02]  /*f7d0*/  FMUL.FTZ R80, R132, R114 ;  /* 0x0000007284507220 */ /* 0x000fe40000410000 */
[----:B------:R-:W-:-:S02]  /*f7e0*/  FADD.FTZ R125, R125, R10 ;  /* 0x0000000a7d7d7221 */ /* 0x000fc40000010000 */
[C---:B------:R-:W-:Y:S02]  /*f7f0*/  FFMA.FTZ R14, R131.reuse, UR33, R14 ;  /* 0x00000021830e7c23 */ /* 0x040fe4000801000e */
[----:B------:R-:W-:Y:S02]  /*f800*/  FMUL.FTZ R131, R131, R114 ;  /* 0x0000007283837220 */ /* 0x000fe40000410000 */
[C---:B------:R-:W-:Y:S02]  /*f810*/  FMUL.FTZ R13, R12.reuse, R13 ;  /* 0x0000000d0c0d7220 */ /* 0x040fe40000410000 */
[C---:B------:R-:W-:Y:S02]  /*f820*/  FMUL.FTZ R9, R81.reuse, -R126 ;  /* 0x8000007e51097220 */ /* 0x040fe40000410000 */
[----:B------:R-:W-:Y:S02]  /*f830*/  FMUL.FTZ R10, R12, R80 ;  /* 0x000000500c0a7220 */ /* 0x000fe40000410000 */
[----:B------:R-:W-:-:S02]  /*f840*/  FMUL.FTZ R81, R81, -R125 ;  /* 0x8000007d51517220 */ /* 0x000fc40000410000 */
[-C--:B------:R-:W-:Y:S02]  /*f850*/  FMUL.FTZ R57, R12, R131.reuse ;  /* 0x000000830c397220 */ /* 0x080fe40000410000 */
[C---:B------:R-:W-:Y:S02]  /*f860*/  FFMA.FTZ R14, R11.reuse, R14, R13 ;  /* 0x0000000e0b0e7223 */ /* 0x040fe4000001000d */
[C---:B------:R-:W-:Y:S02]  /*f870*/  FFMA.FTZ R55, R11.reuse, R131, R10 ;  /* 0x000000830b377223 */ /* 0x040fe4000001000a */
[C---:B------:R-:W-:Y:S02]  /*f880*/  FFMA.FTZ R81, R82.reuse, R126, R81 ;  /* 0x0000007e52517223 */ /* 0x040fe40000010051 */
[----:B------:R-:W-:Y:S02]  /*f890*/  FFMA.FTZ R57, R11, R80, -R57 ;  /* 0x000000500b397223 */ /* 0x000fe40000010839 */
[----:B------:R-:W-:-:S02]  /*f8a0*/  FFMA.FTZ R10, R82, R125, -R9 ;  /* 0x0000007d520a7223 */ /* 0x000fc40000010809 */
[C---:B------:R-:W-:Y:S01]  /*f8b0*/  FMUL.FTZ R82, R15.reuse, R131 ;  /* 0x000000830f527220 */ /* 0x040fe20000410000 */
[----:B------:R-:W-:Y:S01]  /*f8c0*/  IADD3 R131, R122, 0xe80, RZ ;  /* 0x00000e807a837810 */ /* 0x000fe20007ffe0ff */
[C---:B------:R-:W-:Y:S02]  /*f8d0*/  FMUL.FTZ R80, R15.reuse, R80 ;  /* 0x000000500f507220 */ /* 0x040fe40000410000 */
[----:B------:R-:W-:Y:S01]  /*f8e0*/  FFMA.FTZ R9, R15, R23, R14 ;  /* 0x000000170f097223 */ /* 0x000fe2000001000e */
[----:B------:R-:W-:Y:S01]  /*f8f0*/  PRMT R15, RZ, 0x5410, R217 ;  /* 0x00005410ff0f7816 */ /* 0x000fe200000000d9 */
[----:B------:R-:W-:Y:S01]  /*f900*/  FMUL.FTZ R12, R20, R118 ;  /* 0x00000076140c7220 */ /* 0x000fe20000410000 */
[----:B------:R-:W-:Y:S01]  /*f910*/  PRMT R14, RZ, 0x5410, R215 ;  /* 0x00005410ff0e7816 */ /* 0x000fe200000000d7 */
[----:B------:R-:W-:Y:S01]  /*f920*/  FADD.FTZ R124, -R124, R81 ;  /* 0x000000517c7c7221 */ /* 0x000fe20000010100 */
[----:B------:R-:W-:Y:S01]  /*f930*/  IADD3 R81, R122, 0xd00, RZ ;  /* 0x00000d007a517810 */ /* 0x000fe20007ffe0ff */
[----:B------:R-:W-:-:S02]  /*f940*/  FADD.FTZ R123, R123, R10 ;  /* 0x0000000a7b7b7221 */ /* 0x000fc40000010000 */
[-C--:B------:R-:W-:Y:S02]  /*f950*/  FFMA.FTZ R13, R34, -R12.reuse, R209 ;  /* 0x8000000c220d7223 */ /* 0x080fe400000100d1 */
[----:B------:R-:W-:Y:S02]  /*f960*/  FMUL.FTZ R10, R15, R117 ;  /* 0x000000750f0a7220 */ /* 0x000fe40000410000 */
[----:B------:R-:W-:Y:S02]  /*f970*/  FFMA.FTZ R12, R33, -R12, R200 ;  /* 0x8000000c210c7223 */ /* 0x000fe400000100c8 */
[----:B------:R-:W-:Y:S02]  /*f980*/  FMUL.FTZ R69, R124, R118 ;  /* 0x000000767c457220 */ /* 0x000fe40000410000 */
[----:B------:R-:W-:Y:S02]  /*f990*/  FADD.FTZ R204, R67, R204 ;  /* 0x000000cc43cc7221 */ /* 0x000fe40000010000 */
[----:B------:R-:W-:-:S02]  /*f9a0*/  FADD.FTZ R199, R18, R199 ;  /* 0x000000c712c77221 */ /* 0x000fc40000010000 */
[----:B------:R-:W-:Y:S02]  /*f9b0*/  FMUL.FTZ R21, R14, R115 ;  /* 0x000000730e157220 */ /* 0x000fe40000410000 */
[----:B------:R-:W-:Y:S02]  /*f9c0*/  FFMA.FTZ R11, R31, -R10, R211 ;  /* 0x8000000a1f0b7223 */ /* 0x000fe400000100d3 */
[----:B------:R-:W-:Y:S02]  /*f9d0*/  FMUL.FTZ R94, R126, R117 ;  /* 0x000000757e5e7220 */ /* 0x000fe40000410000 */
[----:B------:R-:W-:Y:S02]  /*f9e0*/  FMUL.FTZ R67, R123, R118 ;  /* 0x000000767b437220 */ /* 0x000fe40000410000 */
[----:B------:R-:W-:Y:S02]  /*f9f0*/  FMUL.FTZ R18, R12, R69 ;  /* 0x000000450c127220 */ /* 0x000fe40000410000 */
[----:B------:R-:W-:-:S02]  /*fa00*/  FFMA.FTZ R10, R32, -R10, R210 ;  /* 0x8000000a200a7223 */ /* 0x000fc400000100d2 */
[----:B------:R-:W-:Y:S02]  /*fa10*/  FMUL.FTZ R132, R125, R117 ;  /* 0x000000757d847220 */ /* 0x000fe40000410000 */
[----:B------:R-:W-:Y:S02]  /*fa20*/  FMUL.FTZ R17, R11, R94 ;  /* 0x0000005e0b117220 */ /* 0x000fe40000410000 */
[----:B------:R-:W-:Y:S02]  /*fa30*/  FFMA.FTZ R18, R13, R67, R18 ;  /* 0x000000430d127223 */ /* 0x000fe40000010012 */
[C---:B------:R-:W-:Y:S02]  /*fa40*/  FFMA.FTZ R138, R25.reuse, -R21, R168 ;  /* 0x80000015198a7223 */ /* 0x040fe400000100a8 */
[----:B------:R-:W-:Y:S02]  /*fa50*/  FMUL.FTZ R25, R25, R16 ;  /* 0x0000001019197220 */ /* 0x000fe40000410000 */
[----:B------:R-:W-:Y:S01]  /*fa60*/  FADD.FTZ R198, R19, R198 ;  /* 0x000000c613c67221 */ /* 0x000fe20000010000 */
[----:B------:R-:W-:Y:S01]  /*fa70*/  IADD3 R19, R140, 0x1, RZ ;  /* 0x000000018c137810 */ /* 0x000fe20007ffe0ff */
[----:B------:R-:W-:-:S02]  /*fa80*/  FFMA.FTZ R17, R10, R132, R17 ;  /* 0x000000840a117223 */ /* 0x000fc40000010011 */
[----:B------:R-:W-:Y:S02]  /*fa90*/  FADD.FTZ R18, RZ, R18 ;  /* 0x00000012ff127221 */ /* 0x000fe40000010000 */
[----:B------:R-:W-:Y:S02]  /*faa0*/  FFMA.FTZ R21, R26, -R21, R214 ;  /* 0x800000151a157223 */ /* 0x000fe400000100d6 */
[----:B------:R-:W-:Y:S02]  /*fab0*/  FFMA.FTZ R229, R22, R113, R229 ;  /* 0x0000007116e57223 */ /* 0x000fe400000100e5 */
[----:B------:R-:W-:Y:S01]  /*fac0*/  FFMA.FTZ R26, R26, R139, R25 ;  /* 0x0000008b1a1a7223 */ /* 0x000fe20000010019 */
[----:B------:R-:W-:Y:S01]  /*fad0*/  IADD3 R25, R140, 0x2, RZ ;  /* 0x000000028c197810 */ /* 0x000fe20007ffe0ff */
[----:B------:R-:W-:Y:S02]  /*fae0*/  FMUL.FTZ R22, R24, R116 ;  /* 0x0000007418167220 */ /* 0x000fe40000410000 */
[----:B------:R-:W-:Y:S01]  /*faf0*/  FADD.FTZ R73, R18, R17 ;  /* 0x0000001112497221 */ /* 0x000fe20000010000 */
[-C--:B------:R-:W-:Y:S01]  /*fb00*/  LEA.HI.SX32 R18, R19, R140.reuse, 0x1b ;  /* 0x0000008c13127211 */ /* 0x080fe200078fdaff */
[----:B------:R-:W-:Y:S01]  /*fb10*/  FMUL.FTZ R130, R12, R67 ;  /* 0x000000430c827220 */ /* 0x000fe20000410000 */
[----:B------:R-:W-:Y:S01]  /*fb20*/  LEA.HI.SX32 R19, R25, R140, 0x1b ;  /* 0x0000008c19137211 */ /* 0x000fe200078fdaff */
[----:B------:R-:W-:Y:S01]  /*fb30*/  FFMA.FTZ R230, R23, R114, R230 ;  /* 0x0000007217e67223 */ /* 0x000fe200000100e6 */
[----:B------:R-:W-:Y:S01]  /*fb40*/  LEA.HI.SX32 R17, R140, R140, 0x1b ;  /* 0x0000008c8c117211 */ /* 0x000fe200078fdaff */
[----:B------:R-:W-:-:S02]  /*fb50*/  FFMA.FTZ R23, R28, -R22, R213 ;  /* 0x800000161c177223 */ /* 0x000fc400000100d5 */
[----:B------:R-:W-:Y:S02]  /*fb60*/  FFMA.FTZ R22, R27, -R22, R212 ;  /* 0x800000161b167223 */ /* 0x000fe400000100d4 */
[----:B------:R-:W-:Y:S02]  /*fb70*/  FMUL.FTZ R25, R128, R116 ;  /* 0x0000007480197220 */ /* 0x000fe40000410000 */
[-C--:B------:R-:W-:Y:S02]  /*fb80*/  FMUL.FTZ R71, R11, R132.reuse ;  /* 0x000000840b477220 */ /* 0x080fe40000410000 */
[----:B------:R-:W-:Y:S02]  /*fb90*/  FMUL.FTZ R134, R15, R132 ;  /* 0x000000840f867220 */ /* 0x000fe40000410000 */
[----:B------:R-:W-:Y:S02]  /*fba0*/  FFMA.FTZ R130, R13, R69, -R130 ;  /* 0x000000450d827223 */ /* 0x000fe40000010882 */
[----:B------:R-:W-:Y:S01]  /*fbb0*/  FMUL.FTZ R132, R20, R67 ;  /* 0x0000004314847220 */ /* 0x000fe20000410000 */
[----:B------:R-:W-:Y:S01]  /*fbc0*/  IADD3 R67, R140, 0x3, RZ ;  /* 0x000000038c437810 */ /* 0x000fe20007ffe0ff */
[----:B------:R-:W-:-:S02]  /*fbd0*/  FMUL.FTZ R59, R127, R116 ;  /* 0x000000747f3b7220 */ /* 0x000fc40000410000 */
[----:B------:R-:W-:Y:S01]  /*fbe0*/  FMUL.FTZ R136, R22, R25 ;  /* 0x0000001916887220 */ /* 0x000fe20000410000 */
[----:B------:R0:W-:Y:S01]  /*fbf0*/  STS [R17.X4+0x4200], R132 ;  /* 0x0042008411007388 */ /* 0x0001e20000004800 */
[----:B------:R-:W-:Y:S01]  /*fc00*/  FMUL.FTZ R77, R16, R115 ;  /* 0x00000073104d7220 */ /* 0x000fe20000410000 */
[----:B------:R-:W-:Y:S01]  /*fc10*/  LEA.HI.SX32 R140, R67, R140, 0x1b ;  /* 0x0000008c438c7211 */ /* 0x000fe200078fdaff */
[----:B------:R-:W-:Y:S02]  /*fc20*/  FFMA.FTZ R71, R10, R94, -R71 ;  /* 0x0000005e0a477223 */ /* 0x000fe40000010847 */
[----:B------:R-:W-:Y:S02]  /*fc30*/  FADD.FTZ R130, RZ, R130 ;  /* 0x00000082ff827221 */ /* 0x000fe40000010000 */
[----:B------:R-:W-:Y:S02]  /*fc40*/  FFMA.FTZ R136, R23, R59, R136 ;  /* 0x0000003b17887223 */ /* 0x000fe40000010088 */
[----:B------:R-:W-:-:S02]  /*fc50*/  FMUL.FTZ R75, R139, R115 ;  /* 0x000000738b4b7220 */ /* 0x000fc40000410000 */
[----:B0-----:R-:W-:Y:S02]  /*fc60*/  FMUL.FTZ R132, R138, R77 ;  /* 0x0000004d8a847220 */ /* 0x001fe40000410000 */
[----:B------:R-:W-:Y:S02]  /*fc70*/  FMUL.FTZ R69, R20, R69 ;  /* 0x0000004514457220 */ /* 0x000fe40000410000 */
[----:B------:R-:W-:Y:S02]  /*fc80*/  FADD.FTZ R71, R130, R71 ;  /* 0x0000004782477221 */ /* 0x000fe40000010000 */
[----:B------:R-:W-:Y:S01]  /*fc90*/  FMUL.FTZ R130, R22, R59 ;  /* 0x0000003b16827220 */ /* 0x000fe20000410000 */
[----:B------:R0:W-:Y:S01]  /*fca0*/  STS [R18.X4+0x4204], R69 ;  /* 0x0042044512007388 */ /* 0x0001e20000004800 */
[----:B------:R-:W-:Y:S02]  /*fcb0*/  FADD.FTZ R73, R73, R136 ;  /* 0x0000008849497221 */ /* 0x000fe40000010000 */
[----:B------:R-:W-:Y:S01]  /*fcc0*/  FFMA.FTZ R132, R21, R75, R132 ;  /* 0x0000004b15847223 */ /* 0x000fe20000010084 */
[----:B------:R1:W-:Y:S01]  /*fcd0*/  STS [R19.X4+0x4208], R134 ;  /* 0x0042088613007388 */ /* 0x0003e20000004800 */
[----:B------:R-:W-:-:S02]  /*fce0*/  FMUL.FTZ R67, R15, R94 ;  /* 0x0000005e0f437220 */ /* 0x000fc40000410000 */
[----:B------:R-:W-:Y:S02]  /*fcf0*/  FFMA.FTZ R130, R23, R25, -R130 ;  /* 0x0000001917827223 */ /* 0x000fe40000010882 */
[----:B------:R-:W-:Y:S01]  /*fd00*/  FMUL.FTZ R94, R138, R75 ;  /* 0x0000004b8a5e7220 */ /* 0x000fe20000410000 */
[----:B------:R2:W-:Y:S01]  /*fd10*/  STS [R140.X4+0x420c], R67 ;  /* 0x00420c438c007388 */ /* 0x0005e20000004800 */
[----:B------:R-:W-:Y:S01]  /*fd20*/  FADD.FTZ R71, R71, R130 ;  /* 0x0000008247477221 */ /* 0x000fe20000010000 */
[----:B0-----:R-:W-:Y:S01]  /*fd30*/  IADD3 R69, R122, 0xa00, RZ ;  /* 0x00000a007a457810 */ /* 0x001fe20007ffe0ff */
[----:B------:R-:W-:Y:S01]  /*fd40*/  FMUL.FTZ R130, R24, R25 ;  /* 0x0000001918827220 */ /* 0x000fe20000410000 */
[----:B------:R-:W-:Y:S01]  /*fd50*/  STS [R17.X4+0x4220], R82 ;  /* 0x0042205211007388 */ /* 0x000fe20000004800 */
[----:B-1----:R-:W-:Y:S01]  /*fd60*/  FADD.FTZ R134, R73, R132 ;  /* 0x0000008449867221 */ /* 0x002fe20000010000 */
[----:B------:R-:W-:Y:S01]  /*fd70*/  IADD3 R25, R122, 0x80, RZ ;  /* 0x000000807a197810 */ /* 0x000fe20007ffe0ff */
[----:B------:R-:W-:Y:S01]  /*fd80*/  FFMA.FTZ R132, R21, R77, -R94 ;  /* 0x0000004d15847223 */ /* 0x000fe2000001085e */
        /* <DEDUP_REMOVED lines=18> */
[----:B------:R-:W-:Y:S01]  /*feb0*/  IADD3 R57, R122, 0x700, RZ ;  /* 0x000007007a397810 */ /* 0x000fe20007ffe0ff */
[C---:B------:R-:W-:Y:S01]  /*fec0*/  FMUL.FTZ R136, R14.reuse, R75 ;  /* 0x0000004b0e887220 */ /* 0x040fe20000410000 */
[----:B------:R-:W-:Y:S01]  /*fed0*/  STS [R17.X4+0x4234], R76 ;  /* 0x0042344c11007388 */ /* 0x000fe20000004800 */
[----:B------:R-:W-:Y:S01]  /*fee0*/  FMUL.FTZ R142, R14, R77 ;  /* 0x0000004d0e8e7220 */ /* 0x000fe20000410000 */
        /* <DEDUP_REMOVED lines=19> */
[C---:B------:R-:W-:Y:S01]  /*10020*/  IADD3 R39, R122.reuse, 0x280, RZ ;  /* 0x000002807a277810 */ /* 0x040fe20007ffe0ff */
[----:B------:R-:W-:Y:S01]  /*10030*/  FADD.FTZ R144, R61, R42 ;  /* 0x0000002a3d907221 */ /* 0x000fe20000010000 */
[C---:B------:R-:W-:Y:S01]  /*10040*/  IADD3 R61, R122.reuse, 0x800, RZ ;  /* 0x000008007a3d7810 */ /* 0x040fe20007ffe0ff */
[----:B------:R-:W-:Y:S01]  /*10050*/  STS [R17.X4+0x4240], R48 ;  /* 0x0042403011007388 */ /* 0x000fe20000004800 */
[----:B------:R-:W-:Y:S01]  /*10060*/  IADD3 R63, R122, 0x880, RZ ;  /* 0x000008807a3f7810 */ /* 0x000fe20007ffe0ff */
[----:B------:R-:W-:Y:S01]  /*10070*/  FMUL.FTZ R148, R102, R209 ;  /* 0x000000d166947220 */ /* 0x000fe20000410000 */
[C---:B------:R-:W-:Y:S01]  /*10080*/  IADD3 R65, R122.reuse, 0x900, RZ ;  /* 0x000009007a417810 */ /* 0x040fe20007ffe0ff */
[----:B------:R-:W-:Y:S01]  /*10090*/  STS [R17.X4+0x4244], R72 ;  /* 0x0042444811007388 */ /* 0x000fe20000004800 */
[----:B--2---:R-:W-:Y:S01]  /*100a0*/  IADD3 R67, R122, 0x980, RZ ;  /* 0x000009807a437810 */ /* 0x004fe20007ffe0ff */
[----:B------:R-:W-:Y:S01]  /*100b0*/  FADD.FTZ R146, R146, R5 ;  /* 0x0000000592927221 */ /* 0x000fe20000010000 */
[C---:B------:R-:W-:Y:S01]  /*100c0*/  IADD3 R71, R122.reuse, 0xa80, RZ ;  /* 0x00000a807a477810 */ /* 0x040fe20007ffe0ff */
[----:B------:R0:W-:Y:S01]  /*100d0*/  STS [R17.X4+0x4248], R46 ;  /* 0x0042482e11007388 */ /* 0x0001e20000004800 */
[----:B------:R-:W-:Y:S01]  /*100e0*/  IADD3 R73, R122, 0xb00, RZ ;  /* 0x00000b007a497810 */ /* 0x000fe20007ffe0ff */
[----:B------:R-:W-:Y:S01]  /*100f0*/  FFMA.FTZ R143, -R102, R200, -RZ ;  /* 0x000000c8668f7223 */ /* 0x000fe200000109ff */
[C---:B------:R-:W-:Y:S01]  /*10100*/  IADD3 R75, R122.reuse, 0xb80, RZ ;  /* 0x00000b807a4b7810 */ /* 0x040fe20007ffe0ff */
[----:B------:R-:W-:Y:S01]  /*10110*/  STS [R17.X4+0x424c], R70 ;  /* 0x00424c4611007388 */ /* 0x000fe20000004800 */
[----:B------:R-:W-:Y:S01]  /*10120*/  IADD3 R77, R122, 0xc00, RZ ;  /* 0x00000c007a4d7810 */ /* 0x000fe20007ffe0ff */
[----:B------:R-:W-:Y:S01]  /*10130*/  FADD.FTZ R7, R144, R7 ;  /* 0x0000000790077221 */ /* 0x000fe20000010000 */
[-C--:B------:R-:W-:Y:S01]  /*10140*/  LEA.HI.SX32 R42, R51, R122.reuse, 0x1b ;  /* 0x0000007a332a7211 */ /* 0x080fe200078fdaff */
[----:B------:R-:W-:Y:S01]  /*10150*/  STS [R17.X4+0x4250], R66 ;  /* 0x0042504211007388 */ /* 0x000fe20000004800 */
[-C--:B------:R-:W-:Y:S01]  /*10160*/  LEA.HI.SX32 R44, R55, R122.reuse, 0x1b ;  /* 0x0000007a372c7211 */ /* 0x080fe200078fdaff */
[----:B------:R-:W-:Y:S01]  /*10170*/  FMUL.FTZ R5, R139, UR34 ;  /* 0x000000228b057c20 */ /* 0x000fe20008410000 */
[-C--:B0-----:R-:W-:Y:S01]  /*10180*/  LEA.HI.SX32 R46, R59, R122.reuse, 0x1b ;  /* 0x0000007a3b2e7211 */ /* 0x081fe200078fdaff */
[----:B------:R-:W-:Y:S01]  /*10190*/  STS [R17.X4+0x4254], R68 ;  /* 0x0042544411007388 */ /* 0x000fe20000004800 */
[----:B------:R-:W-:Y:S01]  /*101a0*/  LEA.HI.SX32 R142, R122, R122, 0x1b ;  /* 0x0000007a7a8e7211 */ /* 0x000fe200078fdaff */
[----:B------:R-:W-:Y:S01]  /*101b0*/  FMUL.FTZ R210, R101, R210 ;  /* 0x000000d265d27220 */ /* 0x000fe20000410000 */
[-C--:B------:R-:W-:Y:S01]  /*101c0*/  LEA.HI.SX32 R25, R25, R122.reuse, 0x1b ;  /* 0x0000007a19197211 */ /* 0x080fe200078fdaff */
[----:B------:R-:W-:Y:S01]  /*101d0*/  STS [R17.X4+0x4258], R62 ;  /* 0x0042583e11007388 */ /* 0x000fe20000004800 */
[-C--:B------:R-:W-:Y:S01]  /*101e0*/  LEA.HI.SX32 R48, R63, R122.reuse, 0x1b ;  /* 0x0000007a3f307211 */ /* 0x080fe200078fdaff */
[----:B------:R-:W-:Y:S01]  /*101f0*/  FFMA.FTZ R211, -R101, R211, -RZ ;  /* 0x000000d365d37223 */ /* 0x000fe200000109ff */
[-C--:B------:R-:W-:Y:S01]  /*10200*/  LEA.HI.SX32 R50, R67, R122.reuse, 0x1b ;  /* 0x0000007a43327211 */ /* 0x080fe200078fdaff */
[----:B------:R-:W-:Y:S01]  /*10210*/  STS [R17.X4+0x425c], R64 ;  /* 0x00425c4011007388 */ /* 0x000fe20000004800 */
[-C--:B------:R-:W-:Y:S01]  /*10220*/  LEA.HI.SX32 R51, R69, R122.reuse, 0x1b ;  /* 0x0000007a45337211 */ /* 0x080fe200078fdaff */
[C---:B------:R-:W-:Y:S01]  /*10230*/  FFMA.FTZ R5, R16.reuse, UR33, -R5 ;  /* 0x0000002110057c23 */ /* 0x040fe20008010805 */
[-C--:B------:R-:W-:Y:S01]  /*10240*/  LEA.HI.SX32 R52, R71, R122.reuse, 0x1b ;  /* 0x0000007a47347211 */ /* 0x080fe200078fdaff */
[----:B------:R0:W-:Y:S01]  /*10250*/  STS [R17.X4+0x4260], R40 ;  /* 0x0042602811007388 */ /* 0x0001e20000004800 */
[-C--:B------:R-:W-:Y:S01]  /*10260*/  LEA.HI.SX32 R54, R75, R122.reuse, 0x1b ;  /* 0x0000007a4b367211 */ /* 0x080fe200078fdaff */
[----:B------:R-:W-:Y:S01]  /*10270*/  FADD.FTZ R7, R7, R6 ;  /* 0x0000000607077221 */ /* 0x000fe20000010000 */
[-C--:B------:R-:W-:Y:S01]  /*10280*/  LEA.HI.SX32 R55, R77, R122.reuse, 0x1b ;  /* 0x0000007a4d377211 */ /* 0x080fe200078fdaff */
[----:B------:R1:W-:Y:S01]  /*10290*/  STS [R17.X4+0x4264], R60 ;  /* 0x0042643c11007388 */ /* 0x0003e20000004800 */
[-C--:B------:R-:W-:Y:S01]  /*102a0*/  LEA.HI.SX32 R56, R79, R122.reuse, 0x1b ;  /* 0x0000007a4f387211 */ /* 0x080fe200078fdaff */
[----:B------:R-:W-:Y:S01]  /*102b0*/  FMUL.FTZ R16, R16, UR34 ;  /* 0x0000002210107c20 */ /* 0x000fe20008410000 */
[-C--:B------:R-:W-:Y:S01]  /*102c0*/  LEA.HI.SX32 R58, R95, R122.reuse, 0x1b ;  /* 0x0000007a5f3a7211 */ /* 0x080fe200078fdaff */
[----:B------:R2:W-:Y:S01]  /*102d0*/  STS [R17.X4+0x4268], R37 ;  /* 0x0042682511007388 */ /* 0x0005e20000004800 */
[-C--:B------:R-:W-:Y:S01]  /*102e0*/  LEA.HI.SX32 R59, R129, R122.reuse, 0x1b ;  /* 0x0000007a813b7211 */ /* 0x080fe200078fdaff */
[----:B------:R-:W-:Y:S01]  /*102f0*/  FFMA.FTZ R139, R139, UR33, R16 ;  /* 0x000000218b8b7c23 */ /* 0x000fe20008010010 */
[-C--:B0-----:R-:W-:Y:S01]  /*10300*/  LEA.HI.SX32 R40, R47, R122.reuse, 0x1b ;  /* 0x0000007a2f287211 */ /* 0x081fe200078fdaff */
[----:B------:R0:W-:Y:S01]  /*10310*/  STS [R17.X4+0x426c], R38 ;  /* 0x00426c2611007388 */ /* 0x0001e20000004800 */
[-C--:B------:R-:W-:Y:S01]  /*10320*/  LEA.HI.SX32 R47, R61, R122.reuse, 0x1b ;  /* 0x0000007a3d2f7211 */ /* 0x080fe200078fdaff */
[----:B------:R-:W-:Y:S01]  /*10330*/  FMUL.FTZ R6, R98, R169 ;  /* 0x000000a962067220 */ /* 0x000fe20000410000 */
[-C--:B-1----:R-:W-:Y:S01]  /*10340*/  LEA.HI.SX32 R60, R131, R122.reuse, 0x1b ;  /* 0x0000007a833c7211 */ /* 0x082fe200078fdaff */
[----:B------:R1:W-:Y:S01]  /*10350*/  STS [R17.X4+0x4270], R35 ;  /* 0x0042702311007388 */ /* 0x0003e20000004800 */
[-C--:B------:R-:W-:Y:S01]  /*10360*/  LEA.HI.SX32 R61, R133, R122.reuse, 0x1b ;  /* 0x0000007a853d7211 */ /* 0x080fe200078fdaff */
[----:B------:R-:W-:Y:S01]  /*10370*/  FMUL.FTZ R16, R97, R171 ;  /* 0x000000ab61107220 */ /* 0x000fe20000410000 */
[----:B--2---:R-:W-:Y:S01]  /*10380*/  IADD3 R37, R122, 0x180, RZ ;  /* 0x000001807a257810 */ /* 0x004fe20007ffe0ff */
[----:B------:R2:W-:Y:S01]  /*10390*/  STS [R17.X4+0x4274], R36 ;  /* 0x0042742411007388 */ /* 0x0005e20000004800 */
[-C--:B------:R-:W-:Y:S01]  /*103a0*/  LEA.HI.SX32 R62, R135, R122.reuse, 0x1b ;  /* 0x0000007a873e7211 */ /* 0x080fe200078fdaff */
[----:B------:R-:W-:Y:S01]  /*103b0*/  FADD.FTZ R3, R146, R3 ;  /* 0x0000000392037221 */ /* 0x000fe20000010000 */
[-C--:B0-----:R-:W-:Y:S01]  /*103c0*/  LEA.HI.SX32 R38, R43, R122.reuse, 0x1b ;  /* 0x0000007a2b267211 */ /* 0x081fe200078fdaff */
[----:B------:R0:W-:Y:S01]  /*103d0*/  STS [R17.X4+0x4278], R29 ;  /* 0x0042781d11007388 */ /* 0x0001e20000004800 */
[-C--:B------:R-:W-:Y:S01]  /*103e0*/  LEA.HI.SX32 R43, R53, R122.reuse, 0x1b ;  /* 0x0000007a352b7211 */ /* 0x080fe200078fdaff */
[----:B------:R-:W-:Y:S01]  /*103f0*/  FMUL.FTZ R144, R88, R181 ;  /* 0x000000b558907220 */ /* 0x000fe20000410000 */
[----:B-1----:R-:W-:Y:S01]  /*10400*/  IADD3 R35, R122, 0x100, RZ ;  /* 0x000001007a237810 */ /* 0x002fe20007ffe0ff */
[----:B------:R1:W-:Y:S01]  /*10410*/  STS [R17.X4+0x427c], R30 ;  /* 0x00427c1e11007388 */ /* 0x0003e20000004800 */
[----:B------:R-:W-:Y:S01]  /*10420*/  LEA.HI.SX32 R53, R73, R122, 0x1b ;  /* 0x0000007a49357211 */ /* 0x000fe200078fdaff */
[----:B------:R-:W-:Y:S01]  /*10430*/  FFMA.FTZ R212, -R100, R212, -RZ ;  /* 0x000000d464d47223 */ /* 0x000fe200000109ff */
[-C--:B--2---:R-:W-:Y:S01]  /*10440*/  LEA.HI.SX32 R36, R39, R122.reuse, 0x1b ;  /* 0x0000007a27247211 */ /* 0x084fe200078fdaff */
[----:B------:R-:W-:Y:S01]  /*10450*/  BAR.SYNC.DEFER_BLOCKING 0x0 ;  /* 0x0000000000007b1d */ /* 0x000fe20000010000 */
[----:B------:R-:W-:Y:S01]  /*10460*/  LEA.HI.SX32 R39, R45, R122, 0x1b ;  /* 0x0000007a2d277211 */ /* 0x000fe200078fdaff */
[----:B------:R-:W-:Y:S01]  /*10470*/  FMUL.FTZ R214, R99, R214 ;  /* 0x000000d663d67220 */ /* 0x000fe20000410000 */
[----:B0-----:R-:W-:Y:S01]  /*10480*/  LEA.HI.SX32 R29, R35, R122, 0x1b ;  /* 0x0000007a231d7211 */ /* 0x001fe200078fdaff */
[----:B------:R-:W-:Y:S01]  /*10490*/  FFMA.FTZ R168, -R99, R168, -RZ ;  /* 0x000000a863a87223 */ /* 0x000fe200000109ff */
[----:B------:R-:W-:Y:S01]  /*104a0*/  LEA.HI.SX32 R45, R57, R122, 0x1b ;  /* 0x0000007a392d7211 */ /* 0x000fe200078fdaff */
[----:B------:R-:W-:Y:S01]  /*104b0*/  FFMA.FTZ R170, -R98, R170, -RZ ;  /* 0x000000aa62aa7223 */ /* 0x000fe200000109ff */
[----:B-1----:R-:W-:Y:S01]  /*104c0*/  LEA.HI.SX32 R30, R37, R122, 0x1b ;  /* 0x0000007a251e7211 */ /* 0x002fe200078fdaff */
[----:B------:R-:W-:Y:S01]  /*104d0*/  FFMA.FTZ R172, -R97, R172, -RZ ;  /* 0x000000ac61ac7223 */ /* 0x000fe200000109ff */
[----:B------:R-:W-:Y:S01]  /*104e0*/  LEA.HI.SX32 R37, R41, R122, 0x1b ;  /* 0x0000007a29257211 */ /* 0x000fe200078fdaff */
        /* <DEDUP_REMOVED lines=8> */
[----:B------:R-:W-:-:S02]  /*10570*/  FFMA.FTZ R182, -R88, R182, -RZ ;  /* 0x000000b658b67223 */ /* 0x000fc400000109ff */
[----:B------:R-:W-:Y:S02]  /*10580*/  FFMA.FTZ R184, -R87, R184, -RZ ;  /* 0x000000b857b87223 */ /* 0x000fe400000109ff */
[C---:B------:R-:W-:Y:S01]  /*10590*/  FMUL.FTZ R146, R86.reuse, R185 ;  /* 0x000000b956927220 */ /* 0x040fe20000410000 */
[----:B------:R-:W0:Y:S01]  /*105a0*/  LDS R141, [R142.X4+0x4200] ;  /* 0x004200008e8d7984 */ /* 0x000e220000004800 */
[----:B------:R-:W-:Y:S02]  /*105b0*/  FFMA.FTZ R186, -R86, R186, -RZ ;  /* 0x000000ba56ba7223 */ /* 0x000fe400000109ff */
[----:B------:R-:W-:Y:S01]  /*105c0*/  FFMA.FTZ R188, -R85, R188, -RZ ;  /* 0x000000bc55bc7223 */ /* 0x000fe200000109ff */
[----:B------:R-:W1:Y:S01]  /*105d0*/  LDS R63, [R25.X4+0x4400] ;  /* 0x00440000193f7984 */ /* 0x000e620000004800 */
[----:B------:R-:W-:Y:S02]  /*105e0*/  FMUL.FTZ R190, R84, R190 ;  /* 0x000000be54be7220 */ /* 0x000fe40000410000 */
[----:B------:R-:W-:Y:S01]  /*105f0*/  FFMA.FTZ R192, -R83, R192, -RZ ;  /* 0x000000c053c07223 */ /* 0x000fe200000109ff */
[----:B------:R-:W2:Y:S01]  /*10600*/  LDS R64, [R29.X4+0x4600] ;  /* 0x004600001d407984 */ /* 0x000ea20000004800 */
[----:B------:R-:W-:-:S02]  /*10610*/  FMUL.FTZ R138, R138, R5 ;  /* 0x000000058a8a7220 */ /* 0x000fc40000410000 */
[----:B------:R-:W-:Y:S01]  /*10620*/  FMUL.FTZ R147, R127, UR34 ;  /* 0x000000227f937c20 */ /* 0x000fe20008410000 */
[----:B------:R-:W3:Y:S01]  /*10630*/  LDS R65, [R30.X4+0x4800] ;  /* 0x004800001e417984 */ /* 0x000ee20000004800 */
[----:B------:R-:W-:Y:S02]  /*10640*/  FMUL.FTZ R5, R125, UR34 ;  /* 0x000000227d057c20 */ /* 0x000fe40008410000 */
[----:B------:R-:W-:Y:S01]  /*10650*/  FMUL.FTZ R145, R123, UR34 ;  /* 0x000000227b917c20 */ /* 0x000fe20008410000 */
[----:B------:R-:W4:Y:S01]  /*10660*/  LDS R66, [R35.X4+0x4a00] ;  /* 0x004a000023427984 */ /* 0x000f220000004800 */
[----:B------:R-:W-:Y:S02]  /*10670*/  FFMA.FTZ R147, R128, UR33, -R147 ;  /* 0x0000002180937c23 */ /* 0x000fe40008010893 */
[----:B------:R-:W-:Y:S01]  /*10680*/  FFMA.FTZ R145, R124, UR33, -R145 ;  /* 0x000000217c917c23 */ /* 0x000fe20008010891 */
        /* <DEDUP_REMOVED lines=29> */
[----:B------:R-:W-:Y:S01]  /*10860*/  STS [R19.X4+0x8408], R210 ;  /* 0x008408d213007388 */ /* 0x000fe20000004800 */
[----:B-----5:R-:W-:-:S03]  /*10870*/  FMUL.FTZ R148, R128, UR34 ;  /* 0x0000002280947c20 */ /* 0x020fc60008410000 */
[----:B------:R5:W-:Y:S01]  /*10880*/  STS [R140.X4+0x840c], R211 ;  /* 0x00840cd38c007388 */ /* 0x000be20000004800 */
[----:B-1----:R-:W-:-:S03]  /*10890*/  FMUL.FTZ R18, R91, R175 ;  /* 0x000000af5b127220 */ /* 0x002fc60000410000 */
[----:B------:R1:W-:Y:S01]  /*108a0*/  STS [R17.X4+0x8420], R6 ;  /* 0x0084200611007388 */ /* 0x0003e20000004800 */
[----:B------:R-:W-:-:S03]  /*108b0*/  FFMA.FTZ R148, R127, UR33, R148 ;  /* 0x000000217f947c23 */ /* 0x000fc60008010094 */
[----:B------:R2:W-:Y:S01]  /*108c0*/  STS [R17.X4+0x8428], R16 ;  /* 0x0084281011007388 */ /* 0x0005e20000004800 */
[----:B-----5:R-:W-:Y:S02]  /*108d0*/  FADD.FTZ R140, R7, R4 ;  /* 0x00000004078c7221 */ /* 0x020fe40000010000 */
[----:B------:R-:W-:Y:S01]  /*108e0*/  FMUL.FTZ R4, R100, R213 ;  /* 0x000000d564047220 */ /* 0x000fe20000410000 */
[----:B------:R5:W-:Y:S01]  /*108f0*/  STS [R17.X4+0x8438], R18 ;  /* 0x0084381211007388 */ /* 0x000be20000004800 */
[----:B-1----:R-:W-:-:S03]  /*10900*/  FMUL.FTZ R6, R90, R177 ;  /* 0x000000b15a067220 */ /* 0x002fc60000410000 */
[----:B------:R1:W-:Y:S01]  /*10910*/  STS [R17.X4+0x8410], R4 ;  /* 0x0084100411007388 */ /* 0x0003e20000004800 */
[----:B--2---:R-:W-:-:S03]  /*10920*/  FMUL.FTZ R16, R89, R179 ;  /* 0x000000b359107220 */ /* 0x004fc60000410000 */
[----:B------:R2:W-:Y:S01]  /*10930*/  STS [R17.X4+0x8440], R6 ;  /* 0x0084400611007388 */ /* 0x0005e20000004800 */
[----:B-----5:R-:W-:-:S03]  /*10940*/  FMUL.FTZ R18, R87, R183 ;  /* 0x000000b757127220 */ /* 0x020fc60000410000 */
[----:B------:R5:W-:Y:S01]  /*10950*/  STS [R17.X4+0x8448], R16 ;  /* 0x0084481011007388 */ /* 0x000be20000004800 */
[----:B-1----:R-:W-:-:S03]  /*10960*/  FMUL.FTZ R4, R96, R173 ;  /* 0x000000ad60047220 */ /* 0x002fc60000410000 */
[----:B------:R1:W-:Y:S01]  /*10970*/  STS [R17.X4+0x8450], R144 ;  /* 0x0084509011007388 */ /* 0x0003e20000004800 */
[----:B--2---:R-:W-:-:S03]  /*10980*/  FMUL.FTZ R6, R85, R187 ;  /* 0x000000bb55067220 */ /* 0x004fc60000410000 */
[----:B------:R2:W-:Y:S01]  /*10990*/  STS [R17.X4+0x8430], R4 ;  /* 0x0084300411007388 */ /* 0x0005e20000004800 */
[----:B-----5:R-:W-:-:S03]  /*109a0*/  FMUL.FTZ R16, R83, R191 ;  /* 0x000000bf53107220 */ /* 0x020fc60000410000 */
[----:B------:R-:W-:Y:S01]  /*109b0*/  STS [R17.X4+0x8414], R212 ;  /* 0x008414d411007388 */ /* 0x000fe20000004800 */
[----:B-1----:R-:W-:-:S03]  /*109c0*/  FMUL.FTZ R144, R124, UR34 ;  /* 0x000000227c907c20 */ /* 0x002fc60008410000 */
[----:B------:R-:W-:Y:S01]  /*109d0*/  STS [R17.X4+0x8418], R214 ;  /* 0x008418d611007388 */ /* 0x000fe20000004800 */
[----:B--2---:R-:W-:-:S03]  /*109e0*/  FFMA.FTZ R4, -R84, R189, -RZ ;  /* 0x000000bd54047223 */ /* 0x004fc600000109ff */
[----:B------:R-:W-:Y:S01]  /*109f0*/  STS [R17.X4+0x841c], R168 ;  /* 0x00841ca811007388 */ /* 0x000fe20000004800 */
[----:B------:R-:W-:-:S03]  /*10a00*/  FFMA.FTZ R144, R123, UR33, R144 ;  /* 0x000000217b907c23 */ /* 0x000fc60008010090 */
[----:B------:R1:W-:Y:S04]  /*10a10*/  STS [R17.X4+0x8474], R4 ;  /* 0x0084740411007388 */ /* 0x0003e80000004800 */
[----:B------:R-:W-:Y:S04]  /*10a20*/  STS [R17.X4+0x8424], R170 ;  /* 0x008424aa11007388 */ /* 0x000fe80000004800 */
[----:B------:R-:W-:Y:S01]  /*10a30*/  STS [R17.X4+0x842c], R172 ;  /* 0x00842cac11007388 */ /* 0x000fe20000004800 */
[----:B-1----:R-:W-:-:S03]  /*10a40*/  FMUL.FTZ R4, R126, UR34 ;  /* 0x000000227e047c20 */ /* 0x002fc60008410000 */
        /* <DEDUP_REMOVED lines=72> */
.L_x_1982:
[----:B0-234-:R-:W-:Y:S05]  /*10ed0*/  BSYNC B0 ;  /* 0x0000000000007941 */ /* 0x01dfea0003800000 */
.L_x_1981:
        /* <DEDUP_REMOVED lines=67> */
.L_x_1984:
[----:B0-----:R-:W-:Y:S05]  /*11310*/  BSYNC B0 ;  /* 0x0000000000007941 */ /* 0x001fea0003800000 */
.L_x_1983:
[----:B------:R-:W0:Y:S01]  /*11320*/  LDS R29, [R29.X4+0x8800] ;  /* 0x008800001d1d7984 */ /* 0x000e220000004800 */
[----:B------:R-:W-:Y:S01]  /*11330*/  BSSY B0, `(.L_x_1985) ;  /* 0x0000004000007945 */ /* 0x000fe20003800000 */
[----:B------:R-:W-:Y:S05]  /*11340*/  @!P1 BRA `(.L_x_1986) ;  /* 0x0000002000009947 */ /* 0x000fea0003800000 */
[----:B------:R1:W-:Y:S04]  /*11350*/  RED.E.ADD.F32.FTZ.RN.STRONG.GPU [R4.64+-0x3c00], R64 ;  /* 0xffc400400400798e */ /* 0x0003e8000c10e7aa */
[----:B0-----:R1:W-:Y:S02]  /*11360*/  RED.E.ADD.F32.FTZ.RN.STRONG.GPU [R6.64+-0x3c00], R29 ;  /* 0xffc4001d0600798e */ /* 0x0013e4000c10e7aa */
.L_x_1986:
[----:B------:R-:W-:Y:S05]  /*11370*/  BSYNC B0 ;  /* 0x0000000000007941 */ /* 0x000fea0003800000 */
.L_x_1985:
[----:B------:R2:W3:Y:S01]  /*11380*/  LDS R3, [R30.X4+0x8a00] ;  /* 0x008a00001e037984 */ /* 0x0004e20000004800 */
[----:B------:R-:W-:Y:S01]  /*11390*/  BSSY B0, `(.L_x_1987) ;  /* 0x0000004000007945 */ /* 0x000fe20003800000 */
[----:B------:R-:W-:Y:S05]  /*113a0*/  @!P2 BRA `(.L_x_1988) ;  /* 0x000000200000a947 */ /* 0x000fea0003800000 */
[----:B------:R4:W-:Y:S04]  /*113b0*/  RED.E.ADD.F32.FTZ.RN.STRONG.GPU [R4.64+-0x3a00], R65 ;  /* 0xffc600410400798e */ /* 0x0009e8000c10e7aa */
[----:B---3--:R4:W-:Y:S02]  /*113c0*/  RED.E.ADD.F32.FTZ.RN.STRONG.GPU [R6.64+-0x3a00], R3 ;  /* 0xffc600030600798e */ /* 0x0089e4000c10e7aa */
.L_x_1988:
[----:B------:R-:W-:Y:S05]  /*113d0*/  BSYNC B0 ;  /* 0x0000000000007941 */ /* 0x000fea0003800000 */
.L_x_1987:
        /* <DEDUP_REMOVED lines=12> */
.L_x_1990:
[----:B------:R-:W-:Y:S05]  /*114a0*/  BSYNC B0 ;  /* 0x0000000000007941 */ /* 0x000fea0003800000 */
.L_x_1989:
[----:B---34-:R3:W4:Y:S01]  /*114b0*/  LDS R3, [R36.X4+0x8e00] ;  /* 0x008e000024037984 */ /* 0x0187220000004800 */
[----:B------:R-:W-:Y:S01]  /*114c0*/  BSSY B0, `(.L_x_1991) ;  /* 0x0000004000007945 */ /* 0x000fe20003800000 */
[----:B------:R-:W-:Y:S05]  /*114d0*/  @!P0 BRA `(.L_x_1992) ;  /* 0x0000002000008947 */ /* 0x000fea0003800000 */
[----:B------:R2:W-:Y:S04]  /*114e0*/  RED.E.ADD.F32.FTZ.RN.STRONG.GPU [R4.64+-0x3600], R67 ;  /* 0xffca00430400798e */ /* 0x0005e8000c10e7aa */
[----:B----4-:R2:W-:Y:S02]  /*114f0*/  RED.E.ADD.F32.FTZ.RN.STRONG.GPU [R6.64+-0x3600], R3 ;  /* 0xffca00030600798e */ /* 0x0105e4000c10e7aa */
.L_x_1992:
[----:B------:R-:W-:Y:S05]  /*11500*/  BSYNC B0 ;  /* 0x0000000000007941 */ /* 0x000fea0003800000 */
.L_x_1991:
[----:B------:R-:W2:Y:S01]  /*11510*/  LDS R37, [R37.X4+0x9000] ;  /* 0x0090000025257984 */ /* 0x000ea20000004800 */
[----:B------:R-:W-:Y:S01]  /*11520*/  BSSY B0, `(.L_x_1993) ;  /* 0x0000004000007945 */ /* 0x000fe20003800000 */
[----:B------:R-:W-:Y:S05]  /*11530*/  @!P1 BRA `(.L_x_1994) ;  /* 0x0000002000009947 */ /* 0x000fea0003800000 */
[----:B------:R3:W-:Y:S04]  /*11540*/  RED.E.ADD.F32.FTZ.RN.STRONG.GPU [R4.64+-0x3400], R68 ;  /* 0xffcc00440400798e */ /* 0x0007e8000c10e7aa */
[----:B--2---:R3:W-:Y:S02]  /*11550*/  RED.E.ADD.F32.FTZ.RN.STRONG.GPU [R6.64+-0x3400], R37 ;  /* 0xffcc00250600798e */ /* 0x0047e4000c10e7aa */
.L_x_1994:
[----:B------:R-:W-:Y:S05]  /*11560*/  BSYNC B0 ;  /* 0x0000000000007941 */ /* 0x000fea0003800000 */
.L_x_1993:
[----:B--2-4-:R2:W4:Y:S01]  /*11570*/  LDS R3, [R38.X4+0x9200] ;  /* 0x0092000026037984 */ /* 0x0145220000004800 */
[----:B------:R-:W-:Y:S01]  /*11580*/  BSSY B0, `(.L_x_1995) ;  /* 0x0000004000007945 */ /* 0x000fe20003800000 */
[----:B------:R-:W-:Y:S05]  /*11590*/  @!P2 BRA `(.L_x_1996) ;  /* 0x000000200000a947 */ /* 0x000fea0003800000 */
[----:B------:R2:W-:Y:S04]  /*115a0*/  RED.E.ADD.F32.FTZ.RN.STRONG.GPU [R4.64+-0x3200], R69 ;  /* 0xffce00450400798e */ /* 0x0005e8000c10e7aa */
[----:B----4-:R2:W-:Y:S02]  /*115b0*/  RED.E.ADD.F32.FTZ.RN.STRONG.GPU [R6.64+-0x3200], R3 ;  /* 0xffce00030600798e */ /* 0x0105e4000c10e7aa */
.L_x_1996:
[----:B------:R-:W-:Y:S05]  /*115c0*/  BSYNC B0 ;  /* 0x0000000000007941 */ /* 0x000fea0003800000 */
.L_x_1995:
[----:B------:R-:W2:Y:S01]  /*115d0*/  LDS R39, [R39.X4+0x9400] ;  /* 0x0094000027277984 */ /* 0x000ea20000004800 */
[----:B------:R-:W-:Y:S01]  /*115e0*/  BSSY B0, `(.L_x_1997) ;  /* 0x0000004000007945 */ /* 0x000fe20003800000 */
[----:B------:R-:W-:Y:S05]  /*115f0*/  @!P3 BRA `(.L_x_1998) ;  /* 0x000000200000b947 */ /* 0x000fea0003800000 */
[----:B------:R3:W-:Y:S04]  /*11600*/  RED.E.ADD.F32.FTZ.RN.STRONG.GPU [R4.64+-0x3000], R70 ;  /* 0xffd000460400798e */ /* 0x0007e8000c10e7aa */
[----:B--2---:R3:W-:Y:S02]  /*11610*/  RED.E.ADD.F32.FTZ.RN.STRONG.GPU [R6.64+-0x3000], R39 ;  /* 0xffd000270600798e */ /* 0x0047e4000c10e7aa */
.L_x_1998:
[----:B------:R-:W-:Y:S05]  /*11620*/  BSYNC B0 ;  /* 0x0000000000007941 */ /* 0x000fea0003800000 */
.L_x_1997:
[----:B--2-4-:R2:W4:Y:S01]  /*11630*/  LDS R3, [R40.X4+0x9600] ;  /* 0x0096000028037984 */ /* 0x0145220000004800 */
[----:B------:R-:W-:Y:S01]  /*11640*/  BSSY B0, `(.L_x_1999) ;  /* 0x0000004000007945 */ /* 0x000fe20003800000 */
[----:B------:R-:W-:Y:S05]  /*11650*/  @!P4 BRA `(.L_x_2000) ;  /* 0x000000200000c947 */ /* 0x000fea0003800000 */
[----:B------:R2:W-:Y:S04]  /*11660*/  RED.E.ADD.F32.FTZ.RN.STRONG.GPU [R4.64+-0x2e00], R71 ;  /* 0xffd200470400798e */ /* 0x0005e8000c10e7aa */
[----:B----4-:R2:W-:Y:S02]  /*11670*/  RED.E.ADD.F32.FTZ.RN.STRONG.GPU [R6.64+-0x2e00], R3 ;  /* 0xffd200030600798e */ /* 0x0105e4000c10e7aa */
.L_x_2000:
[----:B------:R-:W-:Y:S05]  /*11680*/  BSYNC B0 ;  /* 0x0000000000007941 */ /* 0x000fea0003800000 */
.L_x_1999:
[----:B------:R-:W2:Y:S01]  /*11690*/  LDS R41, [R41.X4+0x9800] ;  /* 0x0098000029297984 */ /* 0x000ea20000004800 */
[----:B------:R-:W-:Y:S01]  /*116a0*/  BSSY B0, `(.L_x_2001) ;  /* 0x0000004000007945 */ /* 0x000fe20003800000 */
[----:B------:R-:W-:Y:S05]  /*116b0*/  @!P5 BRA `(.L_x_2002) ;  /* 0x000000200000d947 */ /* 0x000fea0003800000 */
[----:B------:R3:W-:Y:S04]  /*116c0*/  RED.E.ADD.F32.FTZ.RN.STRONG.GPU [R4.64+-0x2c00], R72 ;  /* 0xffd400480400798e */ /* 0x0007e8000c10e7aa */
[----:B--2---:R3:W-:Y:S02]  /*116d0*/  RED.E.ADD.F32.FTZ.RN.STRONG.GPU [R6.64+-0x2c00], R41 ;  /* 0xffd400290600798e */ /* 0x0047e4000c10e7aa */
.L_x_2002:
[----:B------:R-:W-:Y:S05]  /*116e0*/  BSYNC B0 ;  /* 0x0000000000007941 */ /* 0x000fea0003800000 */
.L_x_2001:
        /* <DEDUP_REMOVED lines=12> */
.L_x_2004:
[----:B--2---:R-:W-:Y:S05]  /*117b0*/  BSYNC B0 ;  /* 0x0000000000007941 */ /* 0x004fea0003800000 */
.L_x_2003:
[----:B------:R-:W2:Y:S01]  /*117c0*/  LDS R43, [R43.X4+0x9c00] ;  /* 0x009c00002b2b7984 */ /* 0x000ea20000004800 */
[----:B------:R-:W-:Y:S01]  /*117d0*/  BSSY B0, `(.L_x_2005) ;  /* 0x0000004000007945 */ /* 0x000fe20003800000 */
[----:B------:R-:W-:Y:S05]  /*117e0*/  @!P0 BRA `(.L_x_2006) ;  /* 0x0000002000008947 */ /* 0x000fea0003800000 */
[----:B------:R3:W-:Y:S04]  /*117f0*/  RED.E.ADD.F32.FTZ.RN.STRONG.GPU [R4.64+-0x2800], R74 ;  /* 0xffd8004a0400798e */ /* 0x0007e8000c10e7aa */
[----:B--2---:R3:W-:Y:S02]  /*11800*/  RED.E.ADD.F32.FTZ.RN.STRONG.GPU [R6.64+-0x2800], R43 ;  /* 0xffd8002b0600798e */ /* 0x0047e4000c10e7aa */
.L_x_2006:
[----:B------:R-:W-:Y:S05]  /*11810*/  BSYNC B0 ;  /* 0x0000000000007941 */ /* 0x000fea0003800000 */
.L_x_2005:
[----:B----4-:R4:W3:Y:S01]  /*11820*/  LDS R3, [R44.X4+0x9e00] ;  /* 0x009e00002c037984 */ /* 0x0108e20000004800 */
[----:B------:R-:W-:Y:S01]  /*11830*/  BSSY B0, `(.L_x_2007) ;  /* 0x0000004000007945 */ /* 0x000fe20003800000 */
[----:B------:R-:W-:Y:S05]  /*11840*/  @!P1 BRA `(.L_x_2008) ;  /* 0x0000002000009947 */ /* 0x000fea0003800000 */
[----:B------:R4:W-:Y:S04]  /*11850*/  RED.E.ADD.F32.FTZ.RN.STRONG.GPU [R4.64+-0x2600], R75 ;  /* 0xffda004b0400798e */ /* 0x0009e8000c10e7aa */
[----:B---3--:R4:W-:Y:S02]  /*11860*/  RED.E.ADD.F32.FTZ.RN.STRONG.GPU [R6.64+-0x2600], R3 ;  /* 0xffda00030600798e */ /* 0x0089e4000c10e7aa */
.L_x_2008:
[----:B------:R-:W-:Y:S05]  /*11870*/  BSYNC B0 ;  /* 0x0000000000007941 */ /* 0x000fea0003800000 */
.L_x_2007:
[----:B------:R-:W4:Y:S01]  /*11880*/  LDS R45, [R45.X4+0xa000] ;  /* 0x00a000002d2d7984 */ /* 0x000f220000004800 */
[----:B------:R-:W-:Y:S01]  /*11890*/  BSSY B0, `(.L_x_2009) ;  /* 0x0000004000007945 */ /* 0x000fe20003800000 */
[----:B------:R-:W-:Y:S05]  /*118a0*/  @!P2 BRA `(.L_x_2010) ;  /* 0x000000200000a947 */ /* 0x000fea0003800000 */
[----:B------:R4:W-:Y:S04]  /*118b0*/  RED.E.ADD.F32.FTZ.RN.STRONG.GPU [R4.64+-0x2400], R76 ;  /* 0xffdc004c0400798e */ /* 0x0009e8000c10e7aa */
[----:B----4-:R4:W-:Y:S02]  /*118c0*/  RED.E.ADD.F32.FTZ.RN.STRONG.GPU [R6.64+-0x2400], R45 ;  /* 0xffdc002d0600798e */ /* 0x0109e4000c10e7aa */
.L_x_2010:
[----:B------:R-:W-:Y:S05]  /*118d0*/  BSYNC B0 ;  /* 0x0000000000007941 */ /* 0x000fea0003800000 */
.L_x_2009:
[----:B---34-:R3:W4:Y:S01]  /*118e0*/  LDS R3, [R46.X4+0xa200] ;  /* 0x00a200002e037984 */ /* 0x0187220000004800 */
[----:B------:R-:W-:Y:S01]  /*118f0*/  BSSY B0, `(.L_x_2011) ;  /* 0x0000004000007945 */ /* 0x000fe20003800000 */
[----:B------:R-:W-:Y:S05]  /*11900*/  @!P3 BRA `(.L_x_2012) ;  /* 0x000000200000b947 */ /* 0x000fea0003800000 */
[----:B------:R3:W-:Y:S04]  /*11910*/  RED.E.ADD.F32.FTZ.RN.STRONG.GPU [R4.64+-0x2200], R77 ;  /* 0xffde004d0400798e */ /* 0x0007e8000c10e7aa */
[----:B----4-:R3:W-:Y:S02]  /*11920*/  RED.E.ADD.F32.FTZ.RN.STRONG.GPU [R6.64+-0x2200], R3 ;  /* 0xffde00030600798e */ /* 0x0107e4000c10e7aa */
.L_x_2012:
[----:B------:R-:W-:Y:S05]  /*11930*/  BSYNC B0 ;  /* 0x0000000000007941 */ /* 0x000fea0003800000 */
.L_x_2011:
[----:B------:R-:W3:Y:S01]  /*11940*/  LDS R47, [R47.X4+0xa400] ;  /* 0x00a400002f2f7984 */ /* 0x000ee20000004800 */
[----:B------:R-:W-:Y:S01]  /*11950*/  BSSY B0, `(.L_x_2013) ;  /* 0x0000004000007945 */ /* 0x000fe20003800000 */
[----:B------:R-:W-:Y:S05]  /*11960*/  @!P4 BRA `(.L_x_2014) ;  /* 0x000000200000c947 */ /* 0x000fea0003800000 */
[----:B------:R4:W-:Y:S04]  /*11970*/  RED.E.ADD.F32.FTZ.RN.STRONG.GPU [R4.64+-0x2000], R78 ;  /* 0xffe0004e0400798e */ /* 0x0009e8000c10e7aa */
[----:B---3--:R4:W-:Y:S02]  /*11980*/  RED.E.ADD.F32.FTZ.RN.STRONG.GPU [R6.64+-0x2000], R47 ;  /* 0xffe0002f0600798e */ /* 0x0089e4000c10e7aa */
.L_x_2014:
[----:B------:R-:W-:Y:S05]  /*11990*/  BSYNC B0 ;  /* 0x0000000000007941 */ /* 0x000fea0003800000 */
.L_x_2013:
[----:B---34-:R3:W4:Y:S01]  /*119a0*/  LDS R3, [R48.X4+0xa600] ;  /* 0x00a6000030037984 */ /* 0x0187220000004800 */
[----:B------:R-:W-:Y:S01]  /*119b0*/  BSSY B0, `(.L_x_2015) ;  /* 0x0000004000007945 */ /* 0x000fe20003800000 */
[----:B------:R-:W-:Y:S05]  /*119c0*/  @!P5 BRA `(.L_x_2016) ;  /* 0x000000200000d947 */ /* 0x000fea0003800000 */
[----:B------:R3:W-:Y:S04]  /*119d0*/  RED.E.ADD.F32.FTZ.RN.STRONG.GPU [R4.64+-0x1e00], R79 ;  /* 0xffe2004f0400798e */ /* 0x0007e8000c10e7aa */
[----:B----4-:R3:W-:Y:S02]  /*119e0*/  RED.E.ADD.F32.FTZ.RN.STRONG.GPU [R6.64+-0x1e00], R3 ;  /* 0xffe200030600798e */ /* 0x0107e4000c10e7aa */
.L_x_2016:
[----:B------:R-:W-:Y:S05]  /*119f0*/  BSYNC B0 ;  /* 0x0000000000007941 */ /* 0x000fea0003800000 */
.L_x_2015:
        /* <DEDUP_REMOVED lines=12> */
.L_x_2018:
[----:B------:R-:W-:Y:S05]  /*11ac0*/  BSYNC B0 ;  /* 0x0000000000007941 */ /* 0x000fea0003800000 */
.L_x_2017:
[----:B---34-:R3:W4:Y:S01]  /*11ad0*/  LDS R3, [R50.X4+0xaa00] ;  /* 0x00aa000032037984 */ /* 0x0187220000004800 */
[----:B------:R-:W-:Y:S01]  /*11ae0*/  BSSY B0, `(.L_x_2019) ;  /* 0x0000004000007945 */ /* 0x000fe20003800000 */
[----:B------:R-:W-:Y:S05]  /*11af0*/  @!P0 BRA `(.L_x_2020) ;  /* 0x0000002000008947 */ /* 0x000fea0003800000 */
[----:B------:R3:W-:Y:S04]  /*11b00*/  RED.E.ADD.F32.FTZ.RN.STRONG.GPU [R4.64+-0x1a00], R81 ;  /* 0xffe600510400798e */ /* 0x0007e8000c10e7aa */
[----:B----4-:R3:W-:Y:S02]  /*11b10*/  RED.E.ADD.F32.FTZ.RN.STRONG.GPU [R6.64+-0x1a00], R3 ;  /* 0xffe600030600798e */ /* 0x0107e4000c10e7aa */
.L_x_2020:
[----:B------:R-:W-:Y:S05]  /*11b20*/  BSYNC B0 ;  /* 0x0000000000007941 */ /* 0x000fea0003800000 */
.L_x_2019:
[----:B------:R-:W3:Y:S01]  /*11b30*/  LDS R51, [R51.X4+0xac00] ;  /* 0x00ac000033337984 */ /* 0x000ee20000004800 */
[----:B------:R-:W-:Y:S01]  /*11b40*/  BSSY B0, `(.L_x_2021) ;  /* 0x0000004000007945 */ /* 0x000fe20003800000 */
[----:B------:R-:W-:Y:S05]  /*11b50*/  @!P1 BRA `(.L_x_2022) ;  /* 0x0000002000009947 */ /* 0x000fea0003800000 */
[----:B------:R4:W-:Y:S04]  /*11b60*/  RED.E.ADD.F32.FTZ.RN.STRONG.GPU [R4.64+-0x1800], R82 ;  /* 0xffe800520400798e */ /* 0x0009e8000c10e7aa */
[----:B---3--:R4:W-:Y:S02]  /*11b70*/  RED.E.ADD.F32.FTZ.RN.STRONG.GPU [R6.64+-0x1800], R51 ;  /* 0xffe800330600798e */ /* 0x0089e4000c10e7aa */
.L_x_2022:
[----:B------:R-:W-:Y:S05]  /*11b80*/  BSYNC B0 ;  /* 0x0000000000007941 */ /* 0x000fea0003800000 */
.L_x_2021:
[----:B---34-:R3:W4:Y:S01]  /*11b90*/  LDS R3, [R52.X4+0xae00] ;  /* 0x00ae000034037984 */ /* 0x0187220000004800 */
[----:B------:R-:W-:Y:S01]  /*11ba0*/  BSSY B0, `(.L_x_2023) ;  /* 0x0000004000007945 */ /* 0x000fe20003800000 */
[----:B------:R-:W-:Y:S05]  /*11bb0*/  @!P2 BRA `(.L_x_2024) ;  /* 0x000000200000a947 */ /* 0x000fea0003800000 */
[----:B------:R3:W-:Y:S04]  /*11bc0*/  RED.E.ADD.F32.FTZ.RN.STRONG.GPU [R4.64+-0x1600], R94 ;  /* 0xffea005e0400798e */ /* 0x0007e8000c10e7aa */
[----:B----4-:R3:W-:Y:S02]  /*11bd0*/  RED.E.ADD.F32.FTZ.RN.STRONG.GPU [R6.64+-0x1600], R3 ;  /* 0xffea00030600798e */ /* 0x0107e4000c10e7aa */
.L_x_2024:
[----:B------:R-:W-:Y:S05]  /*11be0*/  BSYNC B0 ;  /* 0x0000000000007941 */ /* 0x000fea0003800000 */
.L_x_2023:
[----:B------:R-:W3:Y:S01]  /*11bf0*/  LDS R53, [R53.X4+0xb000] ;  /* 0x00b0000035357984 */ /* 0x000ee20000004800 */
[----:B------:R-:W-:Y:S01]  /*11c00*/  BSSY B0, `(.L_x_2025) ;  /* 0x0000004000007945 */ /* 0x000fe20003800000 */
[----:B------:R-:W-:Y:S05]  /*11c10*/  @!P3 BRA `(.L_x_2026) ;  /* 0x000000200000b947 */ /* 0x000fea0003800000 */
[----:B------:R4:W-:Y:S04]  /*11c20*/  RED.E.ADD.F32.FTZ.RN.STRONG.GPU [R4.64+-0x1400], R95 ;  /* 0xffec005f0400798e */ /* 0x0009e8000c10e7aa */
[----:B---3--:R4:W-:Y:S02]  /*11c30*/  RED.E.ADD.F32.FTZ.RN.STRONG.GPU [R6.64+-0x1400], R53 ;  /* 0xffec00350600798e */ /* 0x0089e4000c10e7aa */
.L_x_2026:
[----:B------:R-:W-:Y:S05]  /*11c40*/  BSYNC B0 ;  /* 0x0000000000007941 */ /* 0x000fea0003800000 */
.L_x_2025:
[----:B---34-:R3:W4:Y:S01]  /*11c50*/  LDS R3, [R54.X4+0xb200] ;  /* 0x00b2000036037984 */ /* 0x0187220000004800 */
[----:B------:R-:W-:Y:S01]  /*11c60*/  BSSY B0, `(.L_x_2027) ;  /* 0x0000004000007945 */ /* 0x000fe20003800000 */
[----:B------:R-:W-:Y:S05]  /*11c70*/  @!P4 BRA `(.L_x_2028) ;  /* 0x000000200000c947 */ /* 0x000fea0003800000 */
[----:B------:R3:W-:Y:S04]  /*11c80*/  RED.E.ADD.F32.FTZ.RN.STRONG.GPU [R4.64+-0x1200], R129 ;  /* 0xffee00810400798e */ /* 0x0007e8000c10e7aa */
[----:B----4-:R3:W-:Y:S02]  /*11c90*/  RED.E.ADD.F32.FTZ.RN.STRONG.GPU [R6.64+-0x1200], R3 ;  /* 0xffee00030600798e */ /* 0x0107e4000c10e7aa */
.L_x_2028:
[----:B------:R-:W-:Y:S05]  /*11ca0*/  BSYNC B0 ;  /* 0x0000000000007941 */ /* 0x000fea0003800000 */
.L_x_2027:
[----:B------:R-:W3:Y:S01]  /*11cb0*/  LDS R55, [R55.X4+0xb400] ;  /* 0x00b4000037377984 */ /* 0x000ee20000004800 */
[----:B------:R-:W-:Y:S01]  /*11cc0*/  BSSY B0, `(.L_x_2029) ;  /* 0x0000004000007945 */ /* 0x000fe20003800000 */
[----:B------:R-:W-:Y:S05]  /*11cd0*/  @!P5 BRA `(.L_x_2030) ;  /* 0x000000200000d947 */ /* 0x000fea0003800000 */
[----:B------:R4:W-:Y:S04]  /*11ce0*/  RED.E.ADD.F32.FTZ.RN.STRONG.GPU [R4.64+-0x1000], R130 ;  /* 0xfff000820400798e */ /* 0x0009e8000c10e7aa */
[----:B---3--:R4:W-:Y:S02]  /*11cf0*/  RED.E.ADD.F32.FTZ.RN.STRONG.GPU [R6.64+-0x1000], R55 ;  /* 0xfff000370600798e */ /* 0x0089e4000c10e7aa */
.L_x_2030:
[----:B------:R-:W-:Y:S05]  /*11d00*/  BSYNC B0 ;  /* 0x0000000000007941 */ /* 0x000fea0003800000 */
.L_x_2029:
        /* <DEDUP_REMOVED lines=12> */
.L_x_2032:
[----:B---3--:R-:W-:Y:S05]  /*11dd0*/  BSYNC B0 ;  /* 0x0000000000007941 */ /* 0x008fea0003800000 */
.L_x_2031:
[----:B------:R-:W3:Y:S01]  /*11de0*/  LDS R57, [R57.X4+0xb800] ;  /* 0x00b8000039397984 */ /* 0x000ee20000004800 */
[----:B------:R-:W-:Y:S01]  /*11df0*/  BSSY B0, `(.L_x_2033) ;  /* 0x0000004000007945 */ /* 0x000fe20003800000 */
[----:B------:R-:W-:Y:S05]  /*11e00*/  @!P0 BRA `(.L_x_2034) ;  /* 0x0000002000008947 */ /* 0x000fea0003800000 */
[----:B------:R4:W-:Y:S04]  /*11e10*/  RED.E.ADD.F32.FTZ.RN.STRONG.GPU [R4.64+-0xc00], R132 ;  /* 0xfff400840400798e */ /* 0x0009e8000c10e7aa */
[----:B---3--:R4:W-:Y:S02]  /*11e20*/  RED.E.ADD.F32.FTZ.RN.STRONG.GPU [R6.64+-0xc00], R57 ;  /* 0xfff400390600798e */ /* 0x0089e4000c10e7aa */
.L_x_2034:
[----:B------:R-:W-:Y:S05]  /*11e30*/  BSYNC B0 ;  /* 0x0000000000007941 */ /* 0x000fea0003800000 */
.L_x_2033:
[----:B----4-:R4:W3:Y:S01]  /*11e40*/  LDS R3, [R58.X4+0xba00] ;  /* 0x00ba00003a037984 */ /* 0x0108e20000004800 */
[----:B------:R-:W-:Y:S01]  /*11e50*/  BSSY B0, `(.L_x_2035) ;  /* 0x0000004000007945 */ /* 0x000fe20003800000 */
[----:B------:R-:W-:Y:S05]  /*11e60*/  @!P1 BRA `(.L_x_2036) ;  /* 0x0000002000009947 */ /* 0x000fea0003800000 */
[----:B------:R4:W-:Y:S04]  /*11e70*/  RED.E.ADD.F32.FTZ.RN.STRONG.GPU [R4.64+-0xa00], R133 ;  /* 0xfff600850400798e */ /* 0x0009e8000c10e7aa */
[----:B---3--:R4:W-:Y:S02]  /*11e80*/  RED.E.ADD.F32.FTZ.RN.STRONG.GPU [R6.64+-0xa00], R3 ;  /* 0xfff600030600798e */ /* 0x0089e4000c10e7aa */
.L_x_2036:
[----:B------:R-:W-:Y:S05]  /*11e90*/  BSYNC B0 ;  /* 0x0000000000007941 */ /* 0x000fea0003800000 */
.L_x_2035:
[----:B------:R-:W4:Y:S01]  /*11ea0*/  LDS R59, [R59.X4+0xbc00] ;  /* 0x00bc00003b3b7984 */ /* 0x000f220000004800 */
[----:B------:R-:W-:Y:S01]  /*11eb0*/  BSSY B0, `(.L_x_2037) ;  /* 0x0000004000007945 */ /* 0x000fe20003800000 */
[----:B------:R-:W-:Y:S05]  /*11ec0*/  @!P2 BRA `(.L_x_2038) ;  /* 0x000000200000a947 */ /* 0x000fea0003800000 */
[----:B------:R4:W-:Y:S04]  /*11ed0*/  RED.E.ADD.F32.FTZ.RN.STRONG.GPU [R4.64+-0x800], R134 ;  /* 0xfff800860400798e */ /* 0x0009e8000c10e7aa */
[----:B----4-:R4:W-:Y:S02]  /*11ee0*/  RED.E.ADD.F32.FTZ.RN.STRONG.GPU [R6.64+-0x800], R59 ;  /* 0xfff8003b0600798e */ /* 0x0109e4000c10e7aa */
.L_x_2038:
[----:B------:R-:W-:Y:S05]  /*11ef0*/  BSYNC B0 ;  /* 0x0000000000007941 */ /* 0x000fea0003800000 */
.L_x_2037:
[----:B---34-:R3:W4:Y:S01]  /*11f00*/  LDS R3, [R60.X4+0xbe00] ;  /* 0x00be00003c037984 */ /* 0x0187220000004800 */
[----:B------:R-:W-:Y:S01]  /*11f10*/  BSSY B0, `(.L_x_2039) ;  /* 0x0000004000007945 */ /* 0x000fe20003800000 */
[----:B------:R-:W-:Y:S05]  /*11f20*/  @!P3 BRA `(.L_x_2040) ;  /* 0x000000200000b947 */ /* 0x000fea0003800000 */
[----:B------:R3:W-:Y:S04]  /*11f30*/  RED.E.ADD.F32.FTZ.RN.STRONG.GPU [R4.64+-0x600], R135 ;  /* 0xfffa00870400798e */ /* 0x0007e8000c10e7aa */
[----:B----4-:R3:W-:Y:S02]  /*11f40*/  RED.E.ADD.F32.FTZ.RN.STRONG.GPU [R6.64+-0x600], R3 ;  /* 0xfffa00030600798e */ /* 0x0107e4000c10e7aa */
.L_x_2040:
[----:B------:R-:W-:Y:S05]  /*11f50*/  BSYNC B0 ;  /* 0x0000000000007941 */ /* 0x000fea0003800000 */
.L_x_2039:
[----:B------:R-:W3:Y:S01]  /*11f60*/  LDS R61, [R61.X4+0xc000] ;  /* 0x00c000003d3d7984 */ /* 0x000ee20000004800 */
[----:B------:R-:W-:Y:S01]  /*11f70*/  BSSY B0, `(.L_x_2041) ;  /* 0x0000004000007945 */ /* 0x000fe20003800000 */
[----:B------:R-:W-:Y:S05]  /*11f80*/  @!P4 BRA `(.L_x_2042) ;  /* 0x000000200000c947 */ /* 0x000fea0003800000 */
[----:B------:R4:W-:Y:S04]  /*11f90*/  RED.E.ADD.F32.FTZ.RN.STRONG.GPU [R4.64+-0x400], R136 ;  /* 0xfffc00880400798e */ /* 0x0009e8000c10e7aa */
[----:B---3--:R4:W-:Y:S02]  /*11fa0*/  RED.E.ADD.F32.FTZ.RN.STRONG.GPU [R6.64+-0x400], R61 ;  /* 0xfffc003d0600798e */ /* 0x0089e4000c10e7aa */
.L_x_2042:
[----:B------:R-:W-:Y:S05]  /*11fb0*/  BSYNC B0 ;  /* 0x0000000000007941 */ /* 0x000fea0003800000 */
.L_x_2041:
[----:B---34-:R3:W4:Y:S01]  /*11fc0*/  LDS R3, [R62.X4+0xc200] ;  /* 0x00c200003e037984 */ /* 0x0187220000004800 */
[----:B------:R-:W-:Y:S01]  /*11fd0*/  BSSY B0, `(.L_x_2043) ;  /* 0x0000004000007945 */ /* 0x000fe20003800000 */
[----:B------:R-:W-:Y:S05]  /*11fe0*/  @!P5 BRA `(.L_x_2044) ;  /* 0x000000200000d947 */ /* 0x000fea0003800000 */
[----:B------:R3:W-:Y:S04]  /*11ff0*/  RED.E.ADD.F32.FTZ.RN.STRONG.GPU [R4.64+-0x200], R137 ;  /* 0xfffe00890400798e */ /* 0x0007e8000c10e7aa */
[----:B----4-:R3:W-:Y:S02]  /*12000*/  RED.E.ADD.F32.FTZ.RN.STRONG.GPU [R6.64+-0x200], R3 ;  /* 0xfffe00030600798e */ /* 0x0107e4000c10e7aa */
.L_x_2044:
[----:B------:R-:W-:Y:S05]  /*12010*/  BSYNC B0 ;  /* 0x0000000000007941 */ /* 0x000fea0003800000 */
.L_x_2043:
        /* <DEDUP_REMOVED lines=31> */
[----:B------:R-:W-:Y:S02]  /*12210*/  FADD.FTZ R196, R9, R196 ;  /* 0x000000c409c47221 */ /* 0x000fe40000010000 */
[----:B------:R-:W-:Y:S02]  /*12220*/  FADD.FTZ R195, R14, R195 ;  /* 0x000000c30ec37221 */ /* 0x000fe40000010000 */
[----:B-1----:R-:W-:Y:S02]  /*12230*/  @!P0 FADD.FTZ R0, R0, R5 ;  /* 0x0000000500008221 */ /* 0x002fe40000010000 */
[----:B------:R-:W-:Y:S02]  /*12240*/  FFMA.FTZ R232, R27, R116, R232 ;  /* 0x000000741be87223 */ /* 0x000fe400000100e8 */
[----:B---3--:R-:W-:Y:S01]  /*12250*/  @!P0 FADD.FTZ R2, R2, R3 ;  /* 0x0000000302028221 */ /* 0x008fe20000010000 */
[----:B------:R-:W1:Y:S01]  /*12260*/  SHFL.DOWN PT, R5, R0, 0x4, 0x1f ;  /* 0x08801f0000057f89 */ /* 0x000e6200000e0000 */
[----:B------:R-:W-:Y:S01]  /*12270*/  ISETP.GT.AND P0, PT, R121, 0x1b, PT ;  /* 0x0000001b7900780c */ /* 0x000fe20003f04270 */
[----:B------:R-:W-:-:S02]  /*12280*/  FADD.FTZ R194, R147, R194 ;  /* 0x000000c293c27221 */ /* 0x000fc40000010000 */
[----:B------:R-:W3:Y:S01]  /*12290*/  SHFL.DOWN PT, R3, R2, 0x4, 0x1f ;  /* 0x08801f0002037f89 */ /* 0x000ee200000e0000 */
[----:B------:R-:W-:Y:S02]  /*122a0*/  FFMA.FTZ R234, R33, R118, R234 ;  /* 0x0000007621ea7223 */ /* 0x000fe400000100ea */
[----:B------:R-:W-:Y:S02]  /*122b0*/  FADD.FTZ R193, R32, R193 ;  /* 0x000000c120c17221 */ /* 0x000fe40000010000 */
[----:B------:R-:W-:-:S05]  /*122c0*/  FADD.FTZ R167, R144, R167 ;  /* 0x000000a790a77221 */ /* 0x000fca0000010000 */
[----:B-1----:R-:W-:Y:S02]  /*122d0*/  @!P0 FADD.FTZ R0, R0, R5 ;  /* 0x0000000500008221 */ /* 0x002fe40000010000 */
        /* <DEDUP_REMOVED lines=31> */
.L_x_2046:
[----:B------:R-:W-:Y:S05]  /*124d0*/  BSYNC B0 ;  /* 0x0000000000007941 */ /* 0x000fea0003800000 */
.L_x_2045:
        /* <DEDUP_REMOVED lines=8> */
.L_x_1946:
[----:B------:R-:W-:Y:S01]  /*12560*/  BAR.SYNC.DEFER_BLOCKING 0x0 ;  /* 0x0000000000007b1d */ /* 0x000fe20000010000 */
[C---:B------:R-:W-:Y:S02]  /*12570*/  LOP3.LUT R14, R120.reuse, 0x20, RZ, 0xfc, !PT ;  /* 0x00000020780e7812 */ /* 0x040fe400078efcff */
[C---:B------:R-:W-:Y:S02]  /*12580*/  LOP3.LUT R15, R120.reuse, 0x40, RZ, 0xfc, !PT ;  /* 0x00000040780f7812 */ /* 0x040fe400078efcff */
[C---:B0-----:R-:W-:Y:S01]  /*12590*/  LOP3.LUT R0, R120.reuse, 0x60, RZ, 0xfc, !PT ;  /* 0x0000006078007812 */ /* 0x041fe200078efcff */
[----:B------:R-:W2:Y:S01]  /*125a0*/  LDL R48, [R1+0xc] ;  /* 0x00000c0001307983 */ /* 0x000ea20000100800 */
[----:B------:R-:W-:Y:S01]  /*125b0*/  ISETP.GE.AND P1, PT, R120, UR28, PT ;  /* 0x0000001c78007c0c */ /* 0x000fe2000bf26270 */
[----:B------:R-:W-:Y:S01]  /*125c0*/  ULDC.64 UR8, c[0x0][0x2d8] ;  /* 0x0000b60000087ab9 */ /* 0x000fe20000000a00 */
[----:B------:R-:W-:Y:S01]  /*125d0*/  ISETP.GE.AND P2, PT, R14, UR28, PT ;  /* 0x0000001c0e007c0c */ /* 0x000fe2000bf46270 */
[----:B------:R-:W3:Y:S01]  /*125e0*/  LDL R46, [R1+0x8] ;  /* 0x00000800012e7983 */ /* 0x000ee20000100800 */
[----:B------:R-:W-:Y:S01]  /*125f0*/  ISETP.GE.AND P3, PT, R15, UR28, PT ;  /* 0x0000001c0f007c0c */ /* 0x000fe2000bf66270 */
[----:B------:R-:W-:Y:S01]  /*12600*/  ULDC.64 UR32, c[0x0][0x2f8] ;  /* 0x0000be0000207ab9 */ /* 0x000fe20000000a00 */
[----:B------:R-:W-:Y:S01]  /*12610*/  ISETP.GE.AND P4, PT, R0, UR28, PT ;  /* 0x0000001c00007c0c */ /* 0x000fe2000bf86270 */
        /* <DEDUP_REMOVED lines=14> */
[----:B------:R-:W-:Y:S01]  /*12700*/  ISETP.GE.AND P5, PT, R2, UR28, PT ;  /* 0x0000001c02007c0c */ /* 0x000fe2000bfa6270 */
[----:B------:R-:W4:Y:S01]  /*12710*/  @!P3 LDG.E.U16 R18, [R92.64+0x80] ;  /* 0x0000802a5c12b981 */ /* 0x000f22000c1e1500 */
[----:B------:R-:W-:Y:S02]  /*12720*/  LOP3.LUT R7, R120, 0x120, RZ, 0xfc, !PT ;  /* 0x0000012078077812 */ /* 0x000fe400078efcff */
[----:B------:R-:W-:Y:S01]  /*12730*/  ISETP.GE.AND P0, PT, R3, UR28, PT ;  /* 0x0000001c03007c0c */ /* 0x000fe2000bf06270 */
[----:B------:R-:W4:Y:S01]  /*12740*/  @!P4 LDG.E.U16 R19, [R92.64+0xc0] ;  /* 0x0000c02a5c13c981 */ /* 0x000f22000c1e1500 */
        /* <DEDUP_REMOVED lines=64> */
[----:B--2---:R-:W-:-:S05]  /*12b50*/  PRMT R17, RZ, 0x5410, R17 ;  /* 0x00005410ff117816 */ /* 0x004fca0000000011 */
[----:B------:R-:W-:-:S06]  /*12b60*/  FADD.FTZ R17, R17, UR5 ;  /* 0x0000000511117e21 */ /* 0x000fcc0008010000 */
[----:B------:R-:W-:Y:S01]  /*12b70*/  @!P2 FMUL.FTZ R20, R16, -1.4426950216293334961 ;  /* 0xbfb8aa3b1014a820 */ /* 0x000fe20000410000 */
[----:B------:R-:W-:Y:S01]  /*12b80*/  FSETP.GTU.FTZ.AND P5, PT, R17, 20, PT ;  /* 0x41a000001100780b */ /* 0x000fe20003fbc000 */
[----:B------:R-:W-:Y:S01]  /*12b90*/  LDS.U16 R16, [R119+0x8] ;  /* 0x0000080077107984 */ /* 0x000fe20000000400 */
[----:B---3--:R-:W-:Y:S02]  /*12ba0*/  PRMT R18, RZ, 0x5410, R18 ;  /* 0x00005410ff127816 */ /* 0x008fe40000000012 */
[----:B----4-:R-:W-:Y:S01]  /*12bb0*/  PRMT R19, RZ, 0x5410, R19 ;  /* 0x00005410ff137816 */ /* 0x010fe20000000013 */
[----:B------:R-:W1:Y:S02]  /*12bc0*/  @!P2 MUFU.EX2 R20, R20 ;  /* 0x000000140014a308 */ /* 0x000e640000000800 */
[----:B------:R-:W-:Y:S02]  /*12bd0*/  FADD.FTZ R18, R18, UR5 ;  /* 0x0000000512127e21 */ /* 0x000fe40008010000 */
[----:B------:R-:W-:-:S03]  /*12be0*/  FADD.FTZ R19, R19, UR5 ;  /* 0x0000000513137e21 */ /* 0x000fc60008010000 */
[----:B------:R-:W-:Y:S01]  /*12bf0*/  FSETP.GTU.FTZ.AND P4, PT, R18, 20, PT ;  /* 0x41a000001200780b */ /* 0x000fe20003f9c000 */
[----:B------:R-:W-:Y:S01]  /*12c00*/  @!P5 FMUL.FTZ R21, R17, -1.4426950216293334961 ;  /* 0xbfb8aa3b1115d820 */ /* 0x000fe20000410000 */
[----:B------:R-:W-:Y:S01]  /*12c10*/  FSETP.GTU.FTZ.AND P1, PT, R19, 20, PT ;  /* 0x41a000001300780b */ /* 0x000fe20003f3c000 */
[----:B------:R-:W-:Y:S02]  /*12c20*/  LDS.U16 R17, [R119+0xa] ;  /* 0x00000a0077117984 */ /* 0x000fe40000000400 */
[----:B------:R2:W-:Y:S01]  /*12c30*/  @!P5 MUFU.EX2 R23, R21 ;  /* 0x000000150017d308 */ /* 0x0005e20000000800 */
[----:B-1----:R-:W-:Y:S02]  /*12c40*/  @!P2 FADD.FTZ R22, R20, 1 ;  /* 0x3f8000001416a421 */ /* 0x002fe40000010000 */
[----:B------:R-:W1:Y:S04]  /*12c50*/  LDS.U16 R20, [R119+0x10] ;  /* 0x0000100077147984 */ /* 0x000e680000000400 */
[----:B--2---:R-:W2:Y:S01]  /*12c60*/  LDS.U16 R21, [R119+0x12] ;  /* 0x0000120077157984 */ /* 0x004ea20000000400 */
[----:B------:R-:W-:-:S02]  /*12c70*/  @!P4 FMUL.FTZ R24, R18, -1.4426950216293334961 ;  /* 0xbfb8aa3b1218c820 */ /* 0x000fc40000410000 */
[----:B------:R-:W-:Y:S01]  /*12c80*/  @!P1 FMUL.FTZ R25, R19, -1.4426950216293334961 ;  /* 0xbfb8aa3b13199820 */ /* 0x000fe20000410000 */
[----:B------:R-:W3:Y:S03]  /*12c90*/  LDS.U16 R18, [R119+0xc] ;  /* 0x00000c0077127984 */ /* 0x000ee60000000400 */
[----:B------:R-:W4:Y:S01]  /*12ca0*/  @!P4 MUFU.EX2 R24, R24 ;  /* 0x000000180018c308 */ /* 0x000f220000000800 */
[----:B------:R-:W0:Y:S07]  /*12cb0*/  LDS.U16 R19, [R119+0xe] ;  /* 0x00000e0077137984 */ /* 0x000e2e0000000400 */
[----:B------:R-:W1:Y:S01]  /*12cc0*/  @!P1 MUFU.EX2 R25, R25 ;  /* 0x0000001900199308 */ /* 0x000e620000000800 */
[----:B----4-:R-:W-:-:S07]  /*12cd0*/  @!P4 FADD.FTZ R24, R24, 1 ;  /* 0x3f8000001818c421 */ /* 0x010fce0000010000 */
[----:B------:R-:W4:Y:S01]  /*12ce0*/  @!P4 MUFU.RCP R27, R24 ;  /* 0x00000018001bc308 */ /* 0x000f220000001000 */
[----:B-1----:R-:W-:-:S07]  /*12cf0*/  @!P1 FADD.FTZ R25, R25, 1 ;  /* 0x3f80000019199421 */ /* 0x002fce0000010000 */
[----:B------:R-:W1:Y:S01]  /*12d00*/  @!P1 MUFU.RCP R28, R25 ;  /* 0x00000019001c9308 */ /* 0x000e620000001000 */
[----:B------:R-:W-:Y:S02]  /*12d10*/  PRMT R20, RZ, 0x5410, R20 ;  /* 0x00005410ff147816 */ /* 0x000fe40000000014 */
[----:B--2---:R-:W-:-:S03]  /*12d20*/  PRMT R21, RZ, 0x5410, R21 ;  /* 0x00005410ff157816 */ /* 0x004fc60000000015 */
[----:B------:R-:W-:Y:S02]  /*12d30*/  FADD.FTZ R20, R20, UR5 ;  /* 0x0000000514147e21 */ /* 0x000fe40008010000 */
[----:B------:R-:W2:Y:S01]  /*12d40*/  @!P2 MUFU.RCP R22, R22 ;  /* 0x000000160016a308 */ /* 0x000ea20000001000 */
[----:B------:R-:W-:Y:S02]  /*12d50*/  @!P5 FADD.FTZ R23, R23, 1 ;  /* 0x3f8000001717d421 */ /* 0x000fe40000010000 */
[----:B------:R-:W-:Y:S02]  /*12d60*/  FADD.FTZ R21, R21, UR5 ;  /* 0x0000000515157e21 */ /* 0x000fe40008010000 */
[----:B----4-:R-:W-:Y:S01]  /*12d70*/  @!P4 FMUL.FTZ R194, R194, R27 ;  /* 0x0000001bc2c2c220 */ /* 0x010fe20000410000 */
[----:B------:R-:W-:Y:S01]  /*12d80*/  FSETP.GTU.FTZ.AND P4, PT, R20, 20, PT ;  /* 0x41a000001400780b */ /* 0x000fe20003f9c000 */
[----:B-1----:R-:W-:Y:S01]  /*12d90*/  @!P1 FMUL.FTZ R195, R195, R28 ;  /* 0x0000001cc3c39220 */ /* 0x002fe20000410000 */
[----:B------:R-:W1:Y:S01]  /*12da0*/  @!P5 MUFU.RCP R26, R23 ;  /* 0x00000017001ad308 */ /* 0x000e620000001000 */
[----:B------:R-:W-:-:S02]  /*12db0*/  FSETP.GTU.FTZ.AND P1, PT, R21, 20, PT ;  /* 0x41a000001500780b */ /* 0x000fc40003f3c000 */
[----:B------:R-:W-:Y:S02]  /*12dc0*/  PRMT R16, RZ, 0x5410, R16 ;  /* 0x00005410ff107816 */ /* 0x000fe40000000010 */
[----:B------:R-:W-:Y:S02]  /*12dd0*/  PRMT R17, RZ, 0x5410, R17 ;  /* 0x00005410ff117816 */ /* 0x000fe40000000011 */
[----:B---3--:R-:W-:Y:S01]  /*12de0*/  PRMT R18, RZ, 0x5410, R18 ;  /* 0x00005410ff127816 */ /* 0x008fe20000000012 */
[----:B------:R-:W-:Y:S01]  /*12df0*/  FADD.FTZ R16, R16, UR5 ;  /* 0x0000000510107e21 */ /* 0x000fe20008010000 */
[----:B0-----:R-:W-:Y:S01]  /*12e00*/  PRMT R19, RZ, 0x5410, R19 ;  /* 0x00005410ff137816 */ /* 0x001fe20000000013 */
        /* <DEDUP_REMOVED lines=9> */
[----:B-1----:R-:W-:Y:S01]  /*12ea0*/  @!P5 FMUL.FTZ R193, R193, R26 ;  /* 0x0000001ac1c1d220 */ /* 0x002fe20000410000 */
        /* <DEDUP_REMOVED lines=22> */
[----:B------:R1:W3:Y:S01]  /*13010*/  @!P0 MUFU.RCP R37, R16 ;  /* 0x0000001000258308 */ /* 0x0002e20000001000 */
[----:B--2---:R-:W-:Y:S02]  /*13020*/  @!P4 FMUL.FTZ R201, R201, R20 ;  /* 0x00000014c9c9c220 */ /* 0x004fe40000410000 */
[----:B------:R-:W-:Y:S05]  /*13030*/  LDS.U16 R20, [R119+0x1c] ;  /* 0x00001c0077147984 */ /* 0x000fea0000000400 */
[----:B------:R2:W4:Y:S01]  /*13040*/  @!P3 MUFU.RCP R38, R17 ;  /* 0x000000110026b308 */ /* 0x0005220000001000 */
[----:B-1----:R-:W-:Y:S01]  /*13050*/  IADD3 R16, R41, 0x4, RZ ;  /* 0x0000000429107810 */ /* 0x002fe20007ffe0ff */
[----:B0-----:R-:W-:-:S02]  /*13060*/  @!P1 FMUL.FTZ R202, R202, R21 ;  /* 0x00000015caca9220 */ /* 0x001fc40000410000 */
[----:B------:R-:W-:Y:S04]  /*13070*/  LDS.U16 R21, [R119+0x1e] ;  /* 0x00001e0077157984 */ /* 0x000fe80000000400 */
[----:B------:R0:W1:Y:S01]  /*13080*/  @!P2 MUFU.RCP R39, R18 ;  /* 0x000000120027a308 */ /* 0x0000620000001000 */
[C---:B--2---:R-:W-:Y:S02]  /*13090*/  IADD3 R17, R41.reuse, 0x7, RZ ;  /* 0x0000000729117810 */ /* 0x044fe40007ffe0ff */
[----:B------:R-:W-:Y:S02]  /*130a0*/  LEA.HI.SX32 R25, R16, R41, 0x1b ;  /* 0x0000002910197211 */ /* 0x000fe400078fdaff */
[----:B0-----:R-:W-:-:S03]  /*130b0*/  IADD3 R18, R41, 0xc, RZ ;  /* 0x0000000c29127810 */ /* 0x001fc60007ffe0ff */
[----:B------:R0:W2:Y:S01]  /*130c0*/  @!P5 MUFU.RCP R40, R19 ;  /* 0x000000130028d308 */ /* 0x0000a20000001000 */
[-C--:B------:R-:W-:Y:S01]  /*130d0*/  LEA.HI.SX32 R28, R17, R41.reuse, 0x1b ;  /* 0x00000029111c7211 */ /* 0x080fe200078fdaff */
[----:B------:R-:W1:Y:S01]  /*130e0*/  LDS.U16 R16, [R119+0x14] ;  /* 0x0000140077107984 */ /* 0x000e620000000400 */
[----:B------:R-:W-:-:S03]  /*130f0*/  LEA.HI.SX32 R33, R18, R41, 0x1b ;  /* 0x0000002912217211 */ /* 0x000fc600078fdaff */
[----:B------:R-:W1:Y:S04]  /*13100*/  LDS.U16 R17, [R119+0x16] ;  /* 0x0000160077117984 */ /* 0x000e680000000400 */
[----:B------:R-:W1:Y:S04]  /*13110*/  LDS.U16 R18, [R119+0x18] ;  /* 0x0000180077127984 */ /* 0x000e680000000400 */
[----:B0-----:R-:W0:Y:S01]  /*13120*/  LDS.U16 R19, [R119+0x1a] ;  /* 0x00001a0077137984 */ /* 0x001e220000000400 */
[C---:B------:R-:W-:Y:S02]  /*13130*/  IADD3 R22, R41.reuse, 0x1, RZ ;  /* 0x0000000129167810 */ /* 0x040fe40007ffe0ff */
[----:B------:R-:W-:-:S02]  /*13140*/  IADD3 R23, R41, 0x2, RZ ;  /* 0x0000000229177810 */ /* 0x000fc40007ffe0ff */
[C---:B------:R-:W-:Y:S02]  /*13150*/  IADD3 R24, R41.reuse, 0x3, RZ ;  /* 0x0000000329187810 */ /* 0x040fe40007ffe0ff */
[----:B------:R-:W-:Y:S02]  /*13160*/  IADD3 R26, R41, 0x5, RZ ;  /* 0x00000005291a7810 */ /* 0x000fe40007ffe0ff */
[-C--:B------:R-:W-:Y:S02]  /*13170*/  LEA.HI.SX32 R22, R22, R41.reuse, 0x1b ;  /* 0x0000002916167211 */ /* 0x080fe400078fdaff */
[----:B------:R-:W-:Y:S01]  /*13180*/  F2FP.BF16.PACK_AB R233, R233, R234 ;  /* 0x000000eae9e9723e */ /* 0x000fe200000010ff */
[----:B------:R-:W-:Y:S01]  /*13190*/  BAR.SYNC.DEFER_BLOCKING 0x0 ;  /* 0x0000000000007b1d */ /* 0x000fe20000010000 */
[----:B------:R-:W-:Y:S02]  /*131a0*/  IADD3 R27, R41, 0x6, RZ ;  /* 0x00000006291b7810 */ /* 0x000fe40007ffe0ff */
[----:B------:R-:W-:Y:S01]  /*131b0*/  LEA.HI.SX32 R23, R23, R41, 0x1b ;  /* 0x0000002917177211 */ /* 0x000fe200078fdaff */
[----:B---3--:R-:W-:Y:S01]  /*131c0*/  @!P0 FMUL.FTZ R196, R196, R37 ;  /* 0x00000025c4c48220 */ /* 0x008fe20000410000 */
[----:B------:R-:W-:-:S02]  /*131d0*/  LEA.HI.SX32 R24, R24, R41, 0x1b ;  /* 0x0000002918187211 */ /* 0x000fc400078fdaff */
[----:B------:R-:W-:Y:S02]  /*131e0*/  F2FP.BF16.PACK_AB R231, R231, R232 ;  /* 0x000000e8e7e7723e */ /* 0x000fe400000010ff */
[----:B------:R-:W-:Y:S01]  /*131f0*/  IADD3 R29, R41, 0x8, RZ ;  /* 0x00000008291d7810 */ /* 0x000fe20007ffe0ff */
[----:B----4-:R-:W-:Y:S01]  /*13200*/  @!P3 FMUL.FTZ R197, R197, R38 ;  /* 0x00000026c5c5b220 */ /* 0x010fe20000410000 */
[----:B------:R-:W-:Y:S02]  /*13210*/  IADD3 R30, R41, 0x9, RZ ;  /* 0x00000009291e7810 */ /* 0x000fe40007ffe0ff */
[----:B------:R-:W-:Y:S02]  /*13220*/  LEA.HI.SX32 R26, R26, R41, 0x1b ;  /* 0x000000291a1a7211 */ /* 0x000fe400078fdaff */
[----:B------:R-:W-:Y:S02]  /*13230*/  PRMT R37, R233, 0x7632, R37 ;  /* 0x00007632e9257816 */ /* 0x000fe40000000025 */
[----:B------:R-:W-:-:S02]  /*13240*/  SHF.L.U32 R22, R22, 0x1, RZ ;  /* 0x0000000116167819 */ /* 0x000fc400000006ff */
[----:B------:R-:W-:Y:S02]  /*13250*/  F2FP.BF16.PACK_AB R229, R229, R230 ;  /* 0x000000e6e5e5723e */ /* 0x000fe400000010ff */
[----:B------:R-:W-:Y:S02]  /*13260*/  IADD3 R31, R41, 0xa, RZ ;  /* 0x0000000a291f7810 */ /* 0x000fe40007ffe0ff */
[----:B------:R-:W-:Y:S02]  /*13270*/  LEA.HI.SX32 R27, R27, R41, 0x1b ;  /* 0x000000291b1b7211 */ /* 0x000fe400078fdaff */
[----:B------:R-:W-:Y:S01]  /*13280*/  SHF.L.U32 R23, R23, 0x1, RZ ;  /* 0x0000000117177819 */ /* 0x000fe200000006ff */
[----:B-1----:R-:W-:Y:S01]  /*13290*/  @!P2 FMUL.FTZ R198, R198, R39 ;  /* 0x00000027c6c6a220 */ /* 0x002fe20000410000 */
[----:B------:R-:W-:Y:S02]  /*132a0*/  IADD3 R32, R41, 0xb, RZ ;  /* 0x0000000b29207810 */ /* 0x000fe40007ffe0ff */
[----:B------:R-:W-:-:S02]  /*132b0*/  PRMT R38, R231, 0x7632, R38 ;  /* 0x00007632e7267816 */ /* 0x000fc40000000026 */
[----:B------:R-:W-:Y:S02]  /*132c0*/  SHF.L.U32 R24, R24, 0x1, RZ ;  /* 0x0000000118187819 */ /* 0x000fe400000006ff */
[----:B------:R-:W-:Y:S01]  /*132d0*/  F2FP.BF16.PACK_AB R227, R227, R228 ;  /* 0x000000e4e3e3723e */ /* 0x000fe200000010ff */
[----:B------:R-:W-:Y:S01]  /*132e0*/  STS.U16 [R119], R233 ;  /* 0x000000e977007388 */ /* 0x000fe20000000400 */
[-C--:B------:R-:W-:Y:S02]  /*132f0*/  LEA.HI.SX32 R29, R29, R41.reuse, 0x1b ;  /* 0x000000291d1d7211 */ /* 0x080fe400078fdaff */
[----:B------:R-:W-:Y:S01]  /*13300*/  SHF.L.U32 R25, R25, 0x1, RZ ;  /* 0x0000000119197819 */ /* 0x000fe200000006ff */
[----:B------:R1:W-:Y:S01]  /*13310*/  STS.U16 [R22+0x2], R37 ;  /* 0x0000022516007388 */ /* 0x0003e20000000400 */
[----:B------:R-:W-:Y:S02]  /*13320*/  IADD3 R34, R41, 0xd, RZ ;  /* 0x0000000d29227810 */ /* 0x000fe40007ffe0ff */
[----:B------:R-:W-:-:S02]  /*13330*/  LEA.HI.SX32 R30, R30, R41, 0x1b ;  /* 0x000000291e1e7211 */ /* 0x000fc400078fdaff */
[----:B------:R-:W-:Y:S02]  /*13340*/  PRMT R39, R229, 0x7632, R39 ;  /* 0x00007632e5277816 */ /* 0x000fe40000000027 */
[----:B------:R-:W-:Y:S02]  /*13350*/  SHF.L.U32 R26, R26, 0x1, RZ ;  /* 0x000000011a1a7819 */ /* 0x000fe400000006ff */
[----:B------:R-:W-:Y:S01]  /*13360*/  F2FP.BF16.PACK_AB R225, R225, R226 ;  /* 0x000000e2e1e1723e */ /* 0x000fe200000010ff */
[----:B------:R-:W-:Y:S01]  /*13370*/  STS.U16 [R23+0x4], R231 ;  /* 0x000004e717007388 */ /* 0x000fe20000000400 */
[----:B------:R-:W-:Y:S02]  /*13380*/  IADD3 R35, R41, 0xe, RZ ;  /* 0x0000000e29237810 */ /* 0x000fe40007ffe0ff */
[----:B------:R-:W-:Y:S02]  /*13390*/  LEA.HI.SX32 R31, R31, R41, 0x1b ;  /* 0x000000291f1f7211 */ /* 0x000fe400078fdaff */
[----:B------:R-:W-:Y:S01]  /*133a0*/  SHF.L.U32 R27, R27, 0x1, RZ ;  /* 0x000000011b1b7819 */ /* 0x000fe200000006ff */
[----:B------:R3:W-:Y:S01]  /*133b0*/  STS.U16 [R24+0x6], R38 ;  /* 0x0000062618007388 */ /* 0x0007e20000000400 */
[----:B------:R-:W-:-:S02]  /*133c0*/  IADD3 R36, R41, 0xf, RZ ;  /* 0x0000000f29247810 */ /* 0x000fc40007ffe0ff */
[-C--:B------:R-:W-:Y:S02]  /*133d0*/  LEA.HI.SX32 R32, R32, R41.reuse, 0x1b ;  /* 0x0000002920207211 */ /* 0x080fe400078fdaff */
[----:B-1----:R-:W-:Y:S02]  /*133e0*/  PRMT R37, R227, 0x7632, R37 ;  /* 0x00007632e3257816 */ /* 0x002fe40000000025 */
[----:B------:R-:W-:Y:S02]  /*133f0*/  SHF.L.U32 R28, R28, 0x1, RZ ;  /* 0x000000011c1c7819 */ /* 0x000fe400000006ff */
[----:B------:R-:W-:Y:S01]  /*13400*/  F2FP.BF16.PACK_AB R223, R223, R224 ;  /* 0x000000e0dfdf723e */ /* 0x000fe200000010ff */
[----:B------:R-:W-:Y:S01]  /*13410*/  STS.U16 [R25+0x8], R229 ;  /* 0x000008e519007388 */ /* 0x000fe20000000400 */
[----:B------:R-:W-:Y:S01]  /*13420*/  SHF.L.U32 R29, R29, 0x1, RZ ;  /* 0x000000011d1d7819 */ /* 0x000fe200000006ff */
[----:B--2---:R-:W-:Y:S01]  /*13430*/  @!P5 FMUL.FTZ R199, R199, R40 ;  /* 0x00000028c7c7d220 */ /* 0x004fe20000410000 */
[----:B------:R-:W-:Y:S01]  /*13440*/  LEA.HI.SX32 R34, R34, R41, 0x1b ;  /* 0x0000002922227211 */ /* 0x000fe200078fdaff */
[----:B------:R-:W-:Y:S01]  /*13450*/  STS.U16 [R26+0xa], R39 ;  /* 0x00000a271a007388 */ /* 0x000fe20000000400 */
[----:B------:R-:W-:-:S02]  /*13460*/  F2FP.BF16.PACK_AB R221, R221, R222 ;  /* 0x000000dedddd723e */ /* 0x000fc400000010ff */
[----:B---3--:R-:W-:Y:S02]  /*13470*/  PRMT R38, R225, 0x7632, R38 ;  /* 0x00007632e1267816 */ /* 0x008fe40000000026 */
[----:B------:R-:W-:Y:S01]  /*13480*/  SHF.L.U32 R30, R30, 0x1, RZ ;  /* 0x000000011e1e7819 */ /* 0x000fe200000006ff */
[----:B------:R-:W-:Y:S01]  /*13490*/  STS.U16 [R27+0xc], R227 ;  /* 0x00000ce31b007388 */ /* 0x000fe20000000400 */
[-C--:B------:R-:W-:Y:S02]  /*134a0*/  LEA.HI.SX32 R35, R35, R41.reuse, 0x1b ;  /* 0x0000002923237211 */ /* 0x080fe400078fdaff */
[----:B------:R-:W-:Y:S02]  /*134b0*/  SHF.L.U32 R31, R31, 0x1, RZ ;  /* 0x000000011f1f7819 */ /* 0x000fe400000006ff */
[----:B------:R-:W-:Y:S01]  /*134c0*/  ISETP.NE.AND P6, PT, R122, RZ, PT ;  /* 0x000000ff7a00720c */ /* 0x000fe20003fc5270 */
[----:B------:R1:W-:Y:S01]  /*134d0*/  STS.U16 [R28+0xe], R37 ;  /* 0x00000e251c007388 */ /* 0x0003e20000000400 */
[----:B------:R-:W-:-:S02]  /*134e0*/  LEA.HI.SX32 R36, R36, R41, 0x1b ;  /* 0x0000002924247211 */ /* 0x000fc400078fdaff */
[----:B------:R-:W-:Y:S02]  /*134f0*/  PRMT R40, R223, 0x7632, R40 ;  /* 0x00007632df287816 */ /* 0x000fe40000000028 */
[----:B------:R-:W-:Y:S02]  /*13500*/  SHF.L.U32 R32, R32, 0x1, RZ ;  /* 0x0000000120207819 */ /* 0x000fe400000006ff */
[----:B------:R-:W-:Y:S01]  /*13510*/  F2FP.BF16.PACK_AB R219, R219, R220 ;  /* 0x000000dcdbdb723e */ /* 0x000fe200000010ff */
[----:B------:R-:W-:Y:S01]  /*13520*/  STS.U16 [R29+0x10], R225 ;  /* 0x000010e11d007388 */ /* 0x000fe20000000400 */
[----:B------:R-:W-:Y:S02]  /*13530*/  SHF.L.U32 R33, R33, 0x1, RZ ;  /* 0x0000000121217819 */ /* 0x000fe400000006ff */
[----:B-1----:R-:W-:Y:S01]  /*13540*/  PRMT R37, R221, 0x7632, R37 ;  /* 0x00007632dd257816 */ /* 0x002fe20000000025 */
[----:B------:R1:W-:Y:S01]  /*13550*/  STS.U16 [R30+0x12], R38 ;  /* 0x000012261e007388 */ /* 0x0003e20000000400 */
[----:B------:R-:W-:-:S02]  /*13560*/  SHF.L.U32 R34, R34, 0x1, RZ ;  /* 0x0000000122227819 */ /* 0x000fc400000006ff */
[----:B------:R-:W-:Y:S01]  /*13570*/  SHF.L.U32 R35, R35, 0x1, RZ ;  /* 0x0000000123237819 */ /* 0x000fe200000006ff */
[----:B------:R-:W-:Y:S01]  /*13580*/  STS.U16 [R31+0x14], R223 ;  /* 0x000014df1f007388 */ /* 0x000fe20000000400 */
[----:B------:R-:W-:Y:S02]  /*13590*/  PRMT R39, R219, 0x7632, R39 ;  /* 0x00007632db277816 */ /* 0x000fe40000000027 */
[----:B------:R-:W-:Y:S01]  /*135a0*/  SHF.L.U32 R36, R36, 0x1, RZ ;  /* 0x0000000124247819 */ /* 0x000fe200000006ff */
[----:B------:R-:W-:Y:S01]  /*135b0*/  STS.U16 [R32+0x16], R40 ;  /* 0x0000162820007388 */ /* 0x000fe20000000400 */
[----:B-1----:R-:W-:-:S03]  /*135c0*/  MOV R38, UR28 ;  /* 0x0000001c00267c02 */ /* 0x002fc60008000f00 */
        /* <DEDUP_REMOVED lines=23> */
[----:B------:R-:W-:-:S02]  /*13740*/  PRMT R16, RZ, 0x5410, R16 ;  /* 0x00005410ff107816 */ /* 0x000fc40000000010 */
[----:B------:R-:W-:Y:S02]  /*13750*/  PRMT R17, RZ, 0x5410, R17 ;  /* 0x00005410ff117816 */ /* 0x000fe40000000011 */
[----:B------:R-:W-:Y:S02]  /*13760*/  PRMT R18, RZ, 0x5410, R18 ;  /* 0x00005410ff127816 */ /* 0x000fe40000000012 */
[----:B0-----:R-:W-:Y:S01]  /*13770*/  PRMT R19, RZ, 0x5410, R19 ;  /* 0x00005410ff137816 */ /* 0x001fe20000000013 */
[----:B------:R-:W-:Y:S02]  /*13780*/  FADD.FTZ R16, R16, UR5 ;  /* 0x0000000510107e21 */ /* 0x000fe40008010000 */
[----:B------:R-:W-:Y:S02]  /*13790*/  FADD.FTZ R17, R17, UR5 ;  /* 0x0000000511117e21 */ /* 0x000fe40008010000 */
[----:B------:R-:W-:Y:S02]  /*137a0*/  FADD.FTZ R18, R18, UR5 ;  /* 0x0000000512127e21 */ /* 0x000fe40008010000 */
[----:B------:R-:W-:Y:S01]  /*137b0*/  FADD.FTZ R19, R19, UR5 ;  /* 0x0000000513137e21 */ /* 0x000fe20008010000 */
[----:B------:R-:W-:-:S02]  /*137c0*/  FSETP.GTU.FTZ.AND P0, PT, R16, 20, PT ;  /* 0x41a000001000780b */ /* 0x000fc40003f1c000 */
[----:B------:R-:W-:Y:S02]  /*137d0*/  FSETP.GTU.FTZ.AND P1, PT, R17, 20, PT ;  /* 0x41a000001100780b */ /* 0x000fe40003f3c000 */
[----:B------:R-:W-:Y:S01]  /*137e0*/  FSETP.GTU.FTZ.AND P2, PT, R18, 20, PT ;  /* 0x41a000001200780b */ /* 0x000fe20003f5c000 */
[----:B------:R-:W0:Y:S01]  /*137f0*/  LDS R69, [0x1080] ;  /* 0x00108000ff457984 */ /* 0x000e220000000800 */
[----:B------:R-:W-:Y:S02]  /*13800*/  FSETP.GTU.FTZ.AND P3, PT, R19, 20, PT ;  /* 0x41a000001300780b */ /* 0x000fe40003f7c000 */
[----:B------:R-:W-:Y:S02]  /*13810*/  PRMT R20, RZ, 0x5410, R20 ;  /* 0x00005410ff147816 */ /* 0x000fe40000000014 */
[----:B------:R-:W-:-:S03]  /*13820*/  PRMT R21, RZ, 0x5410, R21 ;  /* 0x00005410ff157816 */ /* 0x000fc60000000015 */
[----:B------:R-:W-:Y:S02]  /*13830*/  @!P0 FMUL.FTZ R16, R16, -1.4426950216293334961 ;  /* 0xbfb8aa3b10108820 */ /* 0x000fe40000410000 */
[----:B------:R-:W-:Y:S02]  /*13840*/  FADD.FTZ R20, R20, UR5 ;  /* 0x0000000514147e21 */ /* 0x000fe40008010000 */
[----:B------:R-:W-:Y:S02]  /*13850*/  @!P1 FMUL.FTZ R17, R17, -1.4426950216293334961 ;  /* 0xbfb8aa3b11119820 */ /* 0x000fe40000410000 */
[----:B------:R-:W-:Y:S02]  /*13860*/  @!P2 FMUL.FTZ R18, R18, -1.4426950216293334961 ;  /* 0xbfb8aa3b1212a820 */ /* 0x000fe40000410000 */
[----:B------:R-:W-:Y:S01]  /*13870*/  @!P3 FMUL.FTZ R19, R19, -1.4426950216293334961 ;  /* 0xbfb8aa3b1313b820 */ /* 0x000fe20000410000 */
[----:B------:R-:W-:Y:S01]  /*13880*/  FSETP.GTU.FTZ.AND P4, PT, R20, 20, PT ;  /* 0x41a000001400780b */ /* 0x000fe20003f9c000 */
[----:B------:R-:W-:Y:S01]  /*13890*/  FADD.FTZ R21, R21, UR5 ;  /* 0x0000000515157e21 */ /* 0x000fe20008010000 */
[----:B------:R-:W1:Y:S04]  /*138a0*/  @!P0 MUFU.EX2 R16, R16 ;  /* 0x0000001000108308 */ /* 0x000e680000000800 */
[----:B------:R-:W-:-:S04]  /*138b0*/  FSETP.GTU.FTZ.AND P5, PT, R21, 20, PT ;  /* 0x41a000001500780b */ /* 0x000fc80003fbc000 */
[----:B------:R-:W2:Y:S08]  /*138c0*/  @!P1 MUFU.EX2 R17, R17 ;  /* 0x0000001100119308 */ /* 0x000eb00000000800 */
[----:B------:R-:W3:Y:S08]  /*138d0*/  @!P2 MUFU.EX2 R18, R18 ;  /* 0x000000120012a308 */ /* 0x000ef00000000800 */
[----:B------:R-:W4:Y:S01]  /*138e0*/  @!P3 MUFU.EX2 R19, R19 ;  /* 0x000000130013b308 */ /* 0x000f220000000800 */
[----:B------:R-:W-:-:S02]  /*138f0*/  @!P4 FMUL.FTZ R20, R20, -1.4426950216293334961 ;  /* 0xbfb8aa3b1414c820 */ /* 0x000fc40000410000 */
[----:B------:R-:W-:Y:S01]  /*13900*/  @!P5 FMUL.FTZ R21, R21, -1.4426950216293334961 ;  /* 0xbfb8aa3b1515d820 */ /* 0x000fe20000410000 */
[----:B0-----:R-:W-:Y:S01]  /*13910*/  ISETP.GE.AND P6, PT, R120, R69, PT ;  /* 0x000000457800720c */ /* 0x001fe20003fc6270 */
[----:B-1----:R-:W-:Y:S02]  /*13920*/  @!P0 FADD.FTZ R16, R16, 1 ;  /* 0x3f80000010108421 */ /* 0x002fe40000010000 */
[----:B--2---:R-:W-:Y:S01]  /*13930*/  @!P1 FADD.FTZ R17, R17, 1 ;  /* 0x3f80000011119421 */ /* 0x004fe20000010000 */
[----:B------:R-:W0:Y:S01]  /*13940*/  @!P4 MUFU.EX2 R20, R20 ;  /* 0x000000140014c308 */ /* 0x000e220000000800 */
[----:B---3--:R-:W-:Y:S01]  /*13950*/  @!P2 FADD.FTZ R18, R18, 1 ;  /* 0x3f8000001212a421 */ /* 0x008fe20000010000 */
[----:B------:R-:W-:Y:S01]  /*13960*/  UIMAD UR7, UR13, UR8, URZ ;  /* 0x000000080d0772a4 */ /* 0x000fe2000f8e023f */
[----:B----4-:R-:W-:-:S05]  /*13970*/  @!P3 FADD.FTZ R19, R19, 1 ;  /* 0x3f8000001313b421 */ /* 0x010fca0000010000 */
[----:B------:R-:W1:Y:S01]  /*13980*/  @!P5 MUFU.EX2 R21, R21 ;  /* 0x000000150015d308 */ /* 0x000e620000000800 */
[----:B------:R-:W-:Y:S02]  /*13990*/  UIMAD UR27, UR12, UR9, UR7 ;  /* 0x000000090c1b72a4 */ /* 0x000fe4000f8e0207 */
[----:B------:R-:W-:-:S05]  /*139a0*/  UIMAD UR7, UR13, UR32, URZ ;  /* 0x000000200d0772a4 */ /* 0x000fca000f8e023f */
[----:B------:R2:W3:Y:S01]  /*139b0*/  @!P0 MUFU.RCP R38, R16 ;  /* 0x0000001000268308 */ /* 0x0004e20000001000 */
[----:B------:R-:W-:-:S07]  /*139c0*/  UIMAD.WIDE.U32 UR34, UR12, UR8, URZ ;  /* 0x000000080c2272a5 */ /* 0x000fce000f8e003f */
[----:B------:R2:W4:Y:S08]  /*139d0*/  @!P1 MUFU.RCP R71, R17 ;  /* 0x0000001100479308 */ /* 0x0005300000001000 */
[----:B------:R2:W1:Y:S08]  /*139e0*/  @!P2 MUFU.RCP R40, R18 ;  /* 0x000000120028a308 */ /* 0x0004700000001000 */
[----:B------:R2:W1:Y:S01]  /*139f0*/  @!P3 MUFU.RCP R73, R19 ;  /* 0x000000130049b308 */ /* 0x0004620000001000 */
[----:B------:R-:W-:Y:S01]  /*13a00*/  UIMAD UR31, UR12, UR33, UR7 ;  /* 0x000000210c1f72a4 */ /* 0x000fe2000f8e0207 */
[----:B------:R-:W-:Y:S01]  /*13a10*/  BSSY B0, `(.L_x_2048) ;  /* 0x0000013000007945 */ /* 0x000fe20003800000 */
[----:B------:R-:W-:-:S02]  /*13a20*/  UIMAD.WIDE.U32 UR8, UR12, UR32, URZ ;  /* 0x000000200c0872a5 */ /* 0x000fc4000f8e003f */
[----:B------:R-:W-:Y:S01]  /*13a30*/  UIADD3 UR7, UR35, UR27, URZ ;  /* 0x0000001b23077290 */ /* 0x000fe2000fffe03f */
[----:B0-----:R-:W-:Y:S01]  /*13a40*/  @!P4 FADD.FTZ R20, R20, 1 ;  /* 0x3f8000001414c421 */ /* 0x001fe20000010000 */
[----:B------:R-:W-:Y:S05]  /*13a50*/  @P6 BRA `(.L_x_2049) ;  /* 0x000000e000006947 */ /* 0x000fea0003800000 */
[----:B--234-:R-:W-:Y:S01]  /*13a60*/  MOV R19, UR12 ;  /* 0x0000000c00137c02 */ /* 0x01cfe20008000f00 */
        /* <DEDUP_REMOVED lines=13> */
.L_x_2049:
[----:B---34-:R-:W-:Y:S05]  /*13b40*/  BSYNC B0 ;  /* 0x0000000000007941 */ /* 0x018fea0003800000 */
.L_x_2048:
[----:B------:R-:W3:Y:S01]  /*13b50*/  LDL.LU R50, [R1+0x18] ;  /* 0x0000180001327983 */ /* 0x000ee20000300800 */
[----:B------:R-:W-:Y:S01]  /*13b60*/  ULDC.64 UR32, c[0x0][0x2e0] ;  /* 0x0000b80000207ab9 */ /* 0x000fe20000000a00 */
[----:B-1----:R-:W-:Y:S01]  /*13b70*/  @!P5 FADD.FTZ R21, R21, 1 ;  /* 0x3f8000001515d421 */ /* 0x002fe20000010000 */
[----:B------:R-:W-:Y:S01]  /*13b80*/  UMOV UR35, UR7 ;  /* 0x0000000700237c82 */ /* 0x000fe20008000000 */
[----:B------:R-:W-:Y:S01]  /*13b90*/  @!P0 FMUL.FTZ R203, R203, R38 ;  /* 0x00000026cbcb8220 */ /* 0x000fe20000410000 */
[----:B------:R-:W-:Y:S01]  /*13ba0*/  UIMAD.WIDE.U32 UR34, UR10, UR32, UR34 ;  /* 0x000000200a2272a5 */ /* 0x000fe2000f8e0022 */
[----:B--2---:R-:W-:Y:S01]  /*13bb0*/  LEA R16, P0, R120, c[0x0][0x330], 0x1 ;  /* 0x0000cc0078107a11 */ /* 0x004fe200078008ff */
[----:B------:R-:W-:Y:S01]  /*13bc0*/  UIMAD UR32, UR11, UR32, URZ ;  /* 0x000000200b2072a4 */ /* 0x000fe2000f8e023f */
[----:B------:R-:W-:Y:S01]  /*13bd0*/  SHF.R.S32.HI R17, RZ, 0x1f, R120 ;  /* 0x0000001fff117819 */ /* 0x000fe20000011478 */
[----:B------:R-:W-:Y:S01]  /*13be0*/  UIADD3 UR7, UP0, UR29, UR34, URZ ;  /* 0x000000221d077290 */ /* 0x000fe2000ff1e03f */
[----:B------:R-:W1:Y:S01]  /*13bf0*/  @!P4 MUFU.RCP R20, R20 ;  /* 0x000000140014c308 */ /* 0x000e620000001000 */
[----:B------:R-:W-:Y:S01]  /*13c00*/  UIMAD UR32, UR10, UR33, UR32 ;  /* 0x000000210a2072a4 */ /* 0x000fe2000f8e0220 */
[----:B------:R-:W-:Y:S01]  /*13c10*/  @!P1 FMUL.FTZ R204, R204, R71 ;  /* 0x00000047cccc9220 */ /* 0x000fe20000410000 */
[----:B------:R-:W-:Y:S01]  /*13c20*/  LEA.HI.X R17, R120, c[0x0][0x334], R17, 0x1, P0 ;  /* 0x0000cd0078117a11 */ /* 0x000fe200000f0c11 */
[----:B------:R-:W-:Y:S01]  /*13c30*/  @!P2 FMUL.FTZ R205, R205, R40 ;  /* 0x00000028cdcda220 */ /* 0x000fe20000410000 */
[----:B------:R-:W-:Y:S01]  /*13c40*/  UIADD3.X UR34, UR30, UR32, UR35, UP0, !UPT ;  /* 0x000000201e227290 */ /* 0x000fe200087fe423 */
[----:B0-----:R-:W-:Y:S01]  /*13c50*/  MOV R18, UR7 ;  /* 0x0000000700127c02 */ /* 0x001fe20008000f00 */
[----:B------:R-:W-:Y:S01]  /*13c60*/  @!P3 FMUL.FTZ R206, R206, R73 ;  /* 0x00000049ceceb220 */ /* 0x000fe20000410000 */
[----:B------:R-:W0:Y:S01]  /*13c70*/  @!P5 MUFU.RCP R21, R21 ;  /* 0x000000150015d308 */ /* 0x000e220000001000 */
[-C--:B------:R-:W-:Y:S01]  /*13c80*/  ISETP.GE.AND P1, PT, R15, R69.reuse, PT ;  /* 0x000000450f00720c */ /* 0x080fe20003f26270 */
[----:B------:R-:W-:Y:S01]  /*13c90*/  UIADD3 UR7, UR9, UR31, URZ ;  /* 0x0000001f09077290 */ /* 0x000fe2000fffe03f */
[-C--:B------:R-:W-:Y:S01]  /*13ca0*/  ISETP.GE.AND P0, PT, R0, R69.reuse, PT ;  /* 0x000000450000720c */ /* 0x080fe20003f06270 */
[----:B------:R-:W-:Y:S01]  /*13cb0*/  BSSY B0, `(.L_x_2050) ;  /* 0x000007e000007945 */ /* 0x000fe20003800000 */
[----:B------:R-:W-:-:S02]  /*13cc0*/  ISETP.GE.AND P2, PT, R2, R69, PT ;  /* 0x000000450200720c */ /* 0x000fc40003f46270 */
[C---:B------:R-:W-:Y:S01]  /*13cd0*/  LEA R16, P3, R18.reuse, R16, 0x1 ;  /* 0x0000001012107211 */ /* 0x040fe200078608ff */
[----:B-1----:R-:W-:Y:S01]  /*13ce0*/  @!P4 FMUL.FTZ R207, R207, R20 ;  /* 0x00000014cfcfc220 */ /* 0x002fe20000410000 */
[----:B------:R-:W-:Y:S02]  /*13cf0*/  MOV R19, UR34 ;  /* 0x0000002200137c02 */ /* 0x000fe40008000f00 */
[----:B------:R-:W-:Y:S02]  /*13d00*/  ISETP.GE.AND P4, PT, R5, R69, PT ;  /* 0x000000450500720c */ /* 0x000fe40003f86270 */
[----:B------:R-:W-:Y:S02]  /*13d10*/  LEA.HI.X R17, R18, R17, R19, 0x1, P3 ;  /* 0x0000001112117211 */ /* 0x000fe400018f0c13 */
[----:B------:R-:W-:Y:S01]  /*13d20*/  ISETP.GE.AND P3, PT, R3, R69, PT ;  /* 0x000000450300720c */ /* 0x000fe20003f66270 */
[----:B0-----:R-:W-:Y:S01]  /*13d30*/  @!P5 FMUL.FTZ R208, R208, R21 ;  /* 0x00000015d0d0d220 */ /* 0x001fe20000410000 */
[-C--:B------:R-:W-:Y:S01]  /*13d40*/  ISETP.GE.AND P5, PT, R4, R69.reuse, PT ;  /* 0x000000450400720c */ /* 0x080fe20003fa6270 */
[----:B------:R-:W-:Y:S01]  /*13d50*/  @!P1 STG.E.U16 [R16.64+-0xf80], R41 ;  /* 0xfff0802910009986 */ /* 0x000fe2000c10152a */
[----:B------:R-:W-:-:S02]  /*13d60*/  ISETP.GE.AND P1, PT, R6, R69, PT ;  /* 0x000000450600720c */ /* 0x000fc40003f26270 */
        /* <DEDUP_REMOVED lines=27> */
[----:B------:R-:W-:Y:S02]  /*13f20*/  F2FP.BF16.PACK_AB R17, R202, R201 ;  /* 0x000000c9ca11723e */ /* 0x000fe400000010ff */
[C---:B------:R-:W-:Y:S02]  /*13f30*/  PRMT R38, R16.reuse, 0x7610, R38 ;  /* 0x0000761010267816 */ /* 0x040fe40000000026 */
[----:B------:R-:W-:-:S02]  /*13f40*/  PRMT R39, R16, 0x7632, R39 ;  /* 0x0000763210277816 */ /* 0x000fc40000000027 */
[----:B------:R-:W-:Y:S01]  /*13f50*/  F2FP.BF16.PACK_AB R16, R204, R203 ;  /* 0x000000cbcc10723e */ /* 0x000fe200000010ff */
[----:B---3--:R-:W-:Y:S01]  /*13f60*/  FADD.FTZ R18, R167, R50 ;  /* 0x00000032a7127221 */ /* 0x008fe20000010000 */
[----:B------:R-:W-:Y:S01]  /*13f70*/  F2FP.BF16.PACK_AB R167, R193, R167 ;  /* 0x000000a7c1a7723e */ /* 0x000fe200000010ff */
[----:B------:R-:W-:Y:S02]  /*13f80*/  BAR.SYNC.DEFER_BLOCKING 0x0 ;  /* 0x0000000000007b1d */ /* 0x000fe40000010000 */
[----:B------:R-:W-:-:S04]  /*13f90*/  FADD.FTZ R19, R18, R193 ;  /* 0x000000c112137221 */ /* 0x000fc80000010000 */
[----:B------:R-:W-:Y:S01]  /*13fa0*/  FADD.FTZ R18, R19, R194 ;  /* 0x000000c213127221 */ /* 0x000fe20000010000 */
[----:B------:R-:W-:-:S03]  /*13fb0*/  F2FP.BF16.PACK_AB R194, R195, R194 ;  /* 0x000000c2c3c2723e */ /* 0x000fc600000010ff */
[----:B------:R-:W-:Y:S01]  /*13fc0*/  FADD.FTZ R19, R18, R195 ;  /* 0x000000c312137221 */ /* 0x000fe20000010000 */
[----:B------:R-:W-:Y:S02]  /*13fd0*/  PRMT R18, R167, 0x7632, R18 ;  /* 0x00007632a7127816 */ /* 0x000fe40000000012 */
[----:B------:R-:W-:Y:S01]  /*13fe0*/  PRMT R20, R194, 0x7632, R20 ;  /* 0x00007632c2147816 */ /* 0x000fe20000000014 */
[----:B------:R-:W-:-:S04]  /*13ff0*/  FADD.FTZ R196, R19, R196 ;  /* 0x000000c413c47221 */ /* 0x000fc80000010000 */
[----:B------:R-:W-:-:S04]  /*14000*/  FADD.FTZ R197, R196, R197 ;  /* 0x000000c5c4c57221 */ /* 0x000fc80000010000 */
[----:B------:R-:W-:Y:S01]  /*14010*/  FADD.FTZ R198, R197, R198 ;  /* 0x000000c6c5c67221 */ /* 0x000fe20000010000 */
[----:B------:R-:W-:Y:S03]  /*14020*/  STS.U16 [R119], R167 ;  /* 0x000000a777007388 */ /* 0x000fe60000000400 */
        /* <DEDUP_REMOVED lines=8> */
[----:B------:R-:W-:Y:S01]  /*140b0*/  STS.U16 [R25+0x8], R21 ;  /* 0x0000081519007388 */ /* 0x000fe20000000400 */
[----:B------:R-:W-:Y:S02]  /*140c0*/  F2FP.BF16.PACK_AB R18, R208, R207 ;  /* 0x000000cfd012723e */ /* 0x000fe400000010ff */
[----:B-1----:R-:W-:Y:S01]  /*140d0*/  PRMT R23, R17, 0x7632, R23 ;  /* 0x0000763211177816 */ /* 0x002fe20000000017 */
[----:B------:R0:W-:Y:S01]  /*140e0*/  STS.U16 [R26+0xa], R37 ;  /* 0x00000a251a007388 */ /* 0x0001e20000000400 */
[----:B------:R-:W-:Y:S01]  /*140f0*/  F2FP.BF16.PACK_AB R17, R206, R205 ;  /* 0x000000cdce11723e */ /* 0x000fe200000010ff */
[----:B------:R-:W-:Y:S01]  /*14100*/  FADD.FTZ R204, R203, R204 ;  /* 0x000000cccbcc7221 */ /* 0x000fe20000010000 */
[C---:B--2---:R-:W-:Y:S01]  /*14110*/  PRMT R20, R16.reuse, 0x7610, R20 ;  /* 0x0000761010147816 */ /* 0x044fe20000000014 */
[----:B------:R-:W-:Y:S01]  /*14120*/  STS.U16 [R27+0xc], R38 ;  /* 0x00000c261b007388 */ /* 0x000fe20000000400 */
[----:B------:R-:W-:Y:S01]  /*14130*/  PRMT R24, R16, 0x7632, R24 ;  /* 0x0000763210187816 */ /* 0x000fe20000000018 */
[----:B------:R-:W-:Y:S01]  /*14140*/  FADD.FTZ R205, R204, R205 ;  /* 0x000000cdcccd7221 */ /* 0x000fe20000010000 */
[----:B------:R-:W-:Y:S01]  /*14150*/  MOV R16, UR28 ;  /* 0x0000001c00107c02 */ /* 0x000fe20008000f00 */
[----:B------:R-:W-:Y:S01]  /*14160*/  STS.U16 [R28+0xe], R39 ;  /* 0x00000e271c007388 */ /* 0x000fe20000000400 */
[----:B0-----:R-:W-:Y:S01]  /*14170*/  PRMT R26, R17, 0x7632, R26 ;  /* 0x00007632111a7816 */ /* 0x001fe2000000001a */
[----:B------:R-:W-:-:S02]  /*14180*/  FADD.FTZ R206, R205, R206 ;  /* 0x000000cecdce7221 */ /* 0x000fc40000010000 */
[----:B------:R0:W-:Y:S02]  /*14190*/  STS.U16 [R29+0x10], R22 ;  /* 0x000010161d007388 */ /* 0x0001e40000000400 */
[----:B------:R-:W-:Y:S02]  /*141a0*/  FADD.FTZ R207, R206, R207 ;  /* 0x000000cfcecf7221 */ /* 0x000fe40000010000 */
[----:B------:R-:W-:Y:S04]  /*141b0*/  STS.U16 [R30+0x12], R23 ;  /* 0x000012171e007388 */ /* 0x000fe80000000400 */
[----:B------:R-:W-:Y:S01]  /*141c0*/  STS.U16 [R31+0x14], R20 ;  /* 0x000014141f007388 */ /* 0x000fe20000000400 */
[----:B0-----:R-:W-:-:S03]  /*141d0*/  PRMT R22, R18, 0x7632, R22 ;  /* 0x0000763212167816 */ /* 0x001fc60000000016 */
        /* <DEDUP_REMOVED lines=43> */
.L_x_2051:
[----:B------:R-:W-:Y:S05]  /*14490*/  BSYNC B0 ;  /* 0x0000000000007941 */ /* 0x000fea0003800000 */
.L_x_2050:
        /* <DEDUP_REMOVED lines=15> */
[----:B0-----:R-:W-:Y:S01]  /*14590*/  MOV R18, UR29 ;  /* 0x0000001d00127c02 */ /* 0x001fe20008000f00 */
[----:B------:R-:W-:Y:S01]  /*145a0*/  UISETP.GT.AND UP0, UPT, UR26, 0x1, UPT ;  /* 0x000000011a00788c */ /* 0x000fe2000bf04270 */
[-C--:B------:R-:W-:Y:S01]  /*145b0*/  ISETP.GE.AND P4, PT, R15, R41.reuse, PT ;  /* 0x000000290f00720c */ /* 0x080fe20003f86270 */
[----:B------:R-:W-:Y:S01]  /*145c0*/  UIADD3 UR24, UP2, UR24, -0x2000, URZ ;  /* 0xffffe00018187890 */ /* 0x000fe2000ff5e03f */
[----:B------:R-:W-:Y:S01]  /*145d0*/  IADD3.X R15, R17, c[0x0][0x344], RZ, P0, !PT ;  /* 0x0000d100110f7a10 */ /* 0x000fe200007fe4ff */
[----:B------:R-:W-:Y:S01]  /*145e0*/  UIADD3 UR18, UP3, UR18, -0x1000, URZ ;  /* 0xfffff00012127890 */ /* 0x000fe2000ff7e03f */
[----:B------:R-:W-:Y:S01]  /*145f0*/  LEA R14, P0, R18, R16, 0x1 ;  /* 0x00000010120e7211 */ /* 0x000fe200078008ff */
[----:B------:R-:W-:Y:S01]  /*14600*/  UIADD3 UR16, UP4, UR16, -0x1000, URZ ;  /* 0xfffff00010107890 */ /* 0x000fe2000ff9e03f */
[----:B------:R-:W-:Y:S01]  /*14610*/  MOV R16, UR8 ;  /* 0x0000000800107c02 */ /* 0x000fe20008000f00 */
[----:B------:R-:W-:Y:S01]  /*14620*/  UIADD3 UR20, UP5, UR20, -0x1000, URZ ;  /* 0xfffff00014147890 */ /* 0x000fe2000ffbe03f */
[----:B------:R-:W-:Y:S01]  /*14630*/  ISETP.GE.AND P5, PT, R0, R41, PT ;  /* 0x000000290000720c */ /* 0x000fe20003fa6270 */
        /* <DEDUP_REMOVED lines=37> */
.L_x_1908:
        /* <DEDUP_REMOVED lines=35> */
.L_x_2054:
[----:B-1----:R-:W-:Y:S05]  /*14ac0*/  BSYNC B0 ;  /* 0x0000000000007941 */ /* 0x002fea0003800000 */
.L_x_2053:
        /* <DEDUP_REMOVED lines=34> */
.L_x_2056:
[----:B------:R-:W3:Y:S02]  /*14cf0*/  S2R R7, SR_TID.X ;  /* 0x0000000000077919 */ /* 0x000ee40000002100 */
.L_x_2057:
[----:B-1----:R-:W-:Y:S05]  /*14d00*/  BSYNC B0 ;  /* 0x0000000000007941 */ /* 0x002fea0003800000 */
.L_x_2055:
[----:B---3--:R-:W-:-:S13]  /*14d10*/  ISETP.GE.AND P0, PT, R7, c[0x0][0x16c], PT ;  /* 0x00005b0007007a0c */ /* 0x008fda0003f06270 */
[----:B------:R-:W-:Y:S05]  /*14d20*/  @P0 EXIT ;  /* 0x000000000000094d */ /* 0x000fea0003800000 */
[----:B------:R-:W-:Y:S02]  /*14d30*/  ULDC.64 UR6, c[0x0][0x288] ;  /* 0x0000a20000067ab9 */ /* 0x000fe40000000a00 */
[----:B------:R-:W-:Y:S02]  /*14d40*/  UIMAD UR11, UR11, UR6, URZ ;  /* 0x000000060b0b72a4 */ /* 0x000fe4000f8e023f */
[----:B0-2---:R-:W-:Y:S02]  /*14d50*/  UIMAD.WIDE.U32 UR4, UR10, UR6, URZ ;  /* 0x000000060a0472a5 */ /* 0x005fe4000f8e003f */
[----:B------:R-:W-:-:S04]  /*14d60*/  UIMAD UR6, UR10, UR7, UR11 ;  /* 0x000000070a0672a4 */ /* 0x000fc8000f8e020b */
[----:B------:R-:W-:Y:S02]  /*14d70*/  UIADD3 UR6, UR5, UR6, URZ ;  /* 0x0000000605067290 */ /* 0x000fe4000fffe03f */
.L_x_2058:
        /* <DEDUP_REMOVED lines=19> */
.L_x_1951:
[----:B------:R-:W-:Y:S01]  /*14eb0*/  HFMA2.MMA R65, -RZ, RZ, 0, 5.9604644775390625e-08 ;  /* 0x00000001ff417435 */ /* 0x000fe200000001ff */
[----:B------:R-:W-:-:S02]  /*14ec0*/  MOV R71, R68 ;  /* 0x0000004400477202 */ /* 0x000fc40000000f00 */
[----:B------:R-:W-:Y:S02]  /*14ed0*/  MOV R213, RZ ;  /* 0x000000ff00d57202 */ /* 0x000fe40000000f00 */
[----:B------:R-:W-:Y:S02]  /*14ee0*/  MOV R212, 0xffffffff ;  /* 0xffffffff00d47802 */ /* 0x000fe40000000f00 */
[----:B------:R-:W-:Y:S02]  /*14ef0*/  MOV R64, 0x14f10 ;  /* 0x00014f1000407802 */ /* 0x000fe40000000f00 */
[----:B-----5:R-:W-:Y:S05]  /*14f00*/  CALL.REL.NOINC `($__internal_47_$__cuda_sm70_shflsync_up) ;  /* 0x00001e3000007944 */ /* 0x020fea0003c00000 */
[----:B-1----:R-:W-:Y:S01]  /*14f10*/  MOV R66, R71 ;  /* 0x0000004700427202 */ /* 0x002fe20000000f00 */
[----:B------:R-:W-:Y:S05]  /*14f20*/  BRA `(.L_x_2059) ;  /* 0xffff691000007947 */ /* 0x000fea000383ffff */
.L_x_1952:
[----:B------:R-:W-:Y:S01]  /*14f30*/  HFMA2.MMA R65, -RZ, RZ, 0, 5.9604644775390625e-08 ;  /* 0x00000001ff417435 */ /* 0x000fe200000001ff */
[----:B------:R-:W-:Y:S02]  /*14f40*/  MOV R71, R69 ;  /* 0x0000004500477202 */ /* 0x000fe40000000f00 */
[----:B------:R-:W-:Y:S02]  /*14f50*/  MOV R213, RZ ;  /* 0x000000ff00d57202 */ /* 0x000fe40000000f00 */
[----:B------:R-:W-:-:S02]  /*14f60*/  MOV R212, 0xffffffff ;  /* 0xffffffff00d47802 */ /* 0x000fc40000000f00 */
[----:B------:R-:W-:Y:S02]  /*14f70*/  MOV R64, 0x14f90 ;  /* 0x00014f9000407802 */ /* 0x000fe40000000f00 */
[----:B01---5:R-:W-:Y:S05]  /*14f80*/  CALL.REL.NOINC `($__internal_47_$__cuda_sm70_shflsync_up) ;  /* 0x00001db000007944 */ /* 0x023fea0003c00000 */
[----:B------:R-:W-:Y:S01]  /*14f90*/  HFMA2.MMA R65, -RZ, RZ, 0, 5.9604644775390625e-08 ;  /* 0x00000001ff417435 */ /* 0x000fe200000001ff */
[----:B-1----:R-:W-:Y:S02]  /*14fa0*/  MOV R67, R71 ;  /* 0x0000004700437202 */ /* 0x002fe40000000f00 */
[----:B------:R-:W-:Y:S02]  /*14fb0*/  MOV R71, R211 ;  /* 0x000000d300477202 */ /* 0x000fe40000000f00 */
[----:B------:R-:W-:Y:S02]  /*14fc0*/  MOV R213, RZ ;  /* 0x000000ff00d57202 */ /* 0x000fe40000000f00 */
[----:B------:R-:W-:Y:S02]  /*14fd0*/  MOV R212, 0xffffffff ;  /* 0xffffffff00d47802 */ /* 0x000fe40000000f00 */
[----:B------:R-:W-:Y:S02]  /*14fe0*/  MOV R64, 0x15000 ;  /* 0x0001500000407802 */ /* 0x000fe40000000f00 */
[----:B------:R-:W-:Y:S05]  /*14ff0*/  CALL.REL.NOINC `($__internal_47_$__cuda_sm70_shflsync_up) ;  /* 0x00001d4000007944 */ /* 0x000fea0003c00000 */
[----:B------:R-:W-:Y:S01]  /*15000*/  HFMA2.MMA R65, -RZ, RZ, 0, 5.9604644775390625e-08 ;  /* 0x00000001ff417435 */ /* 0x000fe200000001ff */
[----:B-1----:R-:W-:-:S02]  /*15010*/  MOV R70, R71 ;  /* 0x0000004700467202 */ /* 0x002fc40000000f00 */
[----:B------:R-:W-:Y:S02]  /*15020*/  MOV R71, R210 ;  /* 0x000000d200477202 */ /* 0x000fe40000000f00 */
[----:B------:R-:W-:Y:S02]  /*15030*/  MOV R213, RZ ;  /* 0x000000ff00d57202 */ /* 0x000fe40000000f00 */
[----:B------:R-:W-:Y:S02]  /*15040*/  MOV R212, 0xffffffff ;  /* 0xffffffff00d47802 */ /* 0x000fe40000000f00 */
[----:B------:R-:W-:Y:S02]  /*15050*/  MOV R64, 0x15070 ;  /* 0x0001507000407802 */ /* 0x000fe40000000f00 */
[----:B------:R-:W-:Y:S05]  /*15060*/  CALL.REL.NOINC `($__internal_47_$__cuda_sm70_shflsync_up) ;  /* 0x00001cd000007944 */ /* 0x000fea0003c00000 */
        /* <DEDUP_REMOVED lines=20> */
[----:B------:R-:W-:Y:S05]  /*151b0*/  CALL.REL.NOINC `($__internal_47_$__cuda_sm70_shflsync_up) ;  /* 0x00001b8000007944 */ /* 0x000fea0003c00000 */
[----:B------:R-:W-:Y:S01]  /*151c0*/  HFMA2.MMA R65, -RZ, RZ, 0, 1.1920928955078125e-07 ;  /* 0x00000002ff417435 */ /* 0x000fe200000001ff */
[----:B-1----:R-:W-:Y:S02]  /*151d0*/  MOV R66, R71 ;  /* 0x0000004700427202 */ /* 0x002fe40000000f00 */
[----:B------:R-:W-:Y:S02]  /*151e0*/  MOV R71, R69 ;  /* 0x0000004500477202 */ /* 0x000fe40000000f00 */
[----:B------:R-:W-:Y:S02]  /*151f0*/  MOV R213, RZ ;  /* 0x000000ff00d57202 */ /* 0x000fe40000000f00 */
[----:B------:R-:W-:-:S02]  /*15200*/  MOV R212, 0xffffffff ;  /* 0xffffffff00d47802 */ /* 0x000fc40000000f00 */
[----:B------:R-:W-:Y:S02]  /*15210*/  MOV R64, 0x15230 ;  /* 0x0001523000407802 */ /* 0x000fe40000000f00 */
[----:B------:R-:W-:Y:S05]  /*15220*/  CALL.REL.NOINC `($__internal_47_$__cuda_sm70_shflsync_up) ;  /* 0x00001b1000007944 */ /* 0x000fea0003c00000 */
[----:B------:R-:W-:Y:S01]  /*15230*/  HFMA2.MMA R65, -RZ, RZ, 0, 1.1920928955078125e-07 ;  /* 0x00000002ff417435 */ /* 0x000fe200000001ff */
[----:B-1----:R-:W-:Y:S02]  /*15240*/  MOV R67, R71 ;  /* 0x0000004700437202 */ /* 0x002fe40000000f00 */
[----:B------:R-:W-:Y:S02]  /*15250*/  MOV R71, R211 ;  /* 0x000000d300477202 */ /* 0x000fe40000000f00 */
[----:B------:R-:W-:Y:S02]  /*15260*/  MOV R213, RZ ;  /* 0x000000ff00d57202 */ /* 0x000fe40000000f00 */
[----:B------:R-:W-:Y:S02]  /*15270*/  MOV R212, 0xffffffff ;  /* 0xffffffff00d47802 */ /* 0x000fe40000000f00 */
[----:B------:R-:W-:Y:S02]  /*15280*/  MOV R64, 0x152a0 ;  /* 0x000152a000407802 */ /* 0x000fe40000000f00 */
[----:B------:R-:W-:Y:S05]  /*15290*/  CALL.REL.NOINC `($__internal_47_$__cuda_sm70_shflsync_up) ;  /* 0x00001aa000007944 */ /* 0x000fea0003c00000 */
[----:B------:R-:W-:Y:S01]  /*152a0*/  HFMA2.MMA R65, -RZ, RZ, 0, 1.1920928955078125e-07 ;  /* 0x00000002ff417435 */ /* 0x000fe200000001ff */
[----:B-1----:R-:W-:-:S02]  /*152b0*/  MOV R70, R71 ;  /* 0x0000004700467202 */ /* 0x002fc40000000f00 */
[----:B------:R-:W-:Y:S02]  /*152c0*/  MOV R71, R210 ;  /* 0x000000d200477202 */ /* 0x000fe40000000f00 */
[----:B------:R-:W-:Y:S02]  /*152d0*/  MOV R213, RZ ;  /* 0x000000ff00d57202 */ /* 0x000fe40000000f00 */
[----:B------:R-:W-:Y:S02]  /*152e0*/  MOV R212, 0xffffffff ;  /* 0xffffffff00d47802 */ /* 0x000fe40000000f00 */
[----:B------:R-:W-:Y:S02]  /*152f0*/  MOV R64, 0x15310 ;  /* 0x0001531000407802 */ /* 0x000fe40000000f00 */
[----:B------:R-:W-:Y:S05]  /*15300*/  CALL.REL.NOINC `($__internal_47_$__cuda_sm70_shflsync_up) ;  /* 0x00001a3000007944 */ /* 0x000fea0003c00000 */
        /* <DEDUP_REMOVED lines=18> */
[----:B------:R-:W-:Y:S05]  /*15430*/  CALL.REL.NOINC `($__internal_47_$__cuda_sm70_shflsync_up) ;  /* 0x0000190000007944 */ /* 0x000fea0003c00000 */
[----:B------:R-:W-:Y:S01]  /*15440*/  HFMA2.MMA R65, -RZ, RZ, 0, 2.384185791015625e-07 ;  /* 0x00000004ff417435 */ /* 0x000fe200000001ff */
[----:B-1----:R-:W-:Y:S02]  /*15450*/  MOV R66, R71 ;  /* 0x0000004700427202 */ /* 0x002fe40000000f00 */
[----:B------:R-:W-:Y:S02]  /*15460*/  MOV R71, R69 ;  /* 0x0000004500477202 */ /* 0x000fe40000000f00 */
[----:B------:R-:W-:Y:S02]  /*15470*/  MOV R213, RZ ;  /* 0x000000ff00d57202 */ /* 0x000fe40000000f00 */
[----:B------:R-:W-:Y:S02]  /*15480*/  MOV R212, 0xffffffff ;  /* 0xffffffff00d47802 */ /* 0x000fe40000000f00 */
[----:B------:R-:W-:Y:S02]  /*15490*/  MOV R64, 0x154b0 ;  /* 0x000154b000407802 */ /* 0x000fe40000000f00 */
[----:B------:R-:W-:Y:S05]  /*154a0*/  CALL.REL.NOINC `($__internal_47_$__cuda_sm70_shflsync_up) ;  /* 0x0000189000007944 */ /* 0x000fea0003c00000 */
[----:B------:R-:W-:Y:S01]  /*154b0*/  HFMA2.MMA R65, -RZ, RZ, 0, 2.384185791015625e-07 ;  /* 0x00000004ff417435 */ /* 0x000fe200000001ff */
[----:B-1----:R-:W-:-:S02]  /*154c0*/  MOV R67, R71 ;  /* 0x0000004700437202 */ /* 0x002fc40000000f00 */
[----:B------:R-:W-:Y:S02]  /*154d0*/  MOV R71, R70 ;  /* 0x0000004600477202 */ /* 0x000fe40000000f00 */
[----:B------:R-:W-:Y:S02]  /*154e0*/  MOV R213, RZ ;  /* 0x000000ff00d57202 */ /* 0x000fe40000000f00 */
[----:B------:R-:W-:Y:S02]  /*154f0*/  MOV R212, 0xffffffff ;  /* 0xffffffff00d47802 */ /* 0x000fe40000000f00 */
[----:B------:R-:W-:Y:S02]  /*15500*/  MOV R64, 0x15520 ;  /* 0x0001552000407802 */ /* 0x000fe40000000f00 */
[----:B------:R-:W-:Y:S05]  /*15510*/  CALL.REL.NOINC `($__internal_47_$__cuda_sm70_shflsync_up) ;  /* 0x0000182000007944 */ /* 0x000fea0003c00000 */
[----:B------:R-:W-:Y:S01]  /*15520*/  HFMA2.MMA R65, -RZ, RZ, 0, 2.384185791015625e-07 ;  /* 0x00000004ff417435 */ /* 0x000fe200000001ff */
[----:B-1----:R-:W-:Y:S02]  /*15530*/  MOV R211, R71 ;  /* 0x0000004700d37202 */ /* 0x002fe40000000f00 */
[----:B------:R-:W-:Y:S02]  /*15540*/  MOV R71, R210 ;  /* 0x000000d200477202 */ /* 0x000fe40000000f00 */
[----:B------:R-:W-:-:S02]  /*15550*/  MOV R213, RZ ;  /* 0x000000ff00d57202 */ /* 0x000fc40000000f00 */
[----:B------:R-:W-:Y:S02]  /*15560*/  MOV R212, 0xffffffff ;  /* 0xffffffff00d47802 */ /* 0x000fe40000000f00 */
[----:B------:R-:W-:Y:S02]  /*15570*/  MOV R64, 0x15590 ;  /* 0x0001559000407802 */ /* 0x000fe40000000f00 */
[----:B------:R-:W-:Y:S05]  /*15580*/  CALL.REL.NOINC `($__internal_47_$__cuda_sm70_shflsync_up) ;  /* 0x000017b000007944 */ /* 0x000fea0003c00000 */
        /* <DEDUP_REMOVED lines=17> */
[----:B------:R-:W-:Y:S05]  /*156a0*/  CALL.REL.NOINC `($__internal_47_$__cuda_sm70_shflsync_up) ;  /* 0x0000169000007944 */ /* 0x000fea0003c00000 */
[----:B------:R-:W-:Y:S01]  /*156b0*/  HFMA2.MMA R65, -RZ, RZ, 0, 4.76837158203125e-07 ;  /* 0x00000008ff417435 */ /* 0x000fe200000001ff */
[----:B-1----:R-:W-:-:S02]  /*156c0*/  MOV R66, R71 ;  /* 0x0000004700427202 */ /* 0x002fc40000000f00 */
[----:B------:R-:W-:Y:S02]  /*156d0*/  MOV R71, R67 ;  /* 0x0000004300477202 */ /* 0x000fe40000000f00 */
[----:B------:R-:W-:Y:S02]  /*156e0*/  MOV R213, RZ ;  /* 0x000000ff00d57202 */ /* 0x000fe40000000f00 */
[----:B------:R-:W-:Y:S02]  /*156f0*/  MOV R212, 0xffffffff ;  /* 0xffffffff00d47802 */ /* 0x000fe40000000f00 */
[----:B------:R-:W-:Y:S02]  /*15700*/  MOV R64, 0x15720 ;  /* 0x0001572000407802 */ /* 0x000fe40000000f00 */
[----:B------:R-:W-:Y:S05]  /*15710*/  CALL.REL.NOINC `($__internal_47_$__cuda_sm70_shflsync_up) ;  /* 0x0000162000007944 */ /* 0x000fea0003c00000 */
[----:B------:R-:W-:Y:S01]  /*15720*/  HFMA2.MMA R65, -RZ, RZ, 0, 4.76837158203125e-07 ;  /* 0x00000008ff417435 */ /* 0x000fe200000001ff */
[----:B-1----:R-:W-:Y:S02]  /*15730*/  MOV R69, R71 ;  /* 0x0000004700457202 */ /* 0x002fe40000000f00 */
[----:B------:R-:W-:Y:S02]  /*15740*/  MOV R71, R70 ;  /* 0x0000004600477202 */ /* 0x000fe40000000f00 */
[----:B------:R-:W-:-:S02]  /*15750*/  MOV R213, RZ ;  /* 0x000000ff00d57202 */ /* 0x000fc40000000f00 */
[----:B------:R-:W-:Y:S02]  /*15760*/  MOV R212, 0xffffffff ;  /* 0xffffffff00d47802 */ /* 0x000fe40000000f00 */
[----:B------:R-:W-:Y:S02]  /*15770*/  MOV R64, 0x15790 ;  /* 0x0001579000407802 */ /* 0x000fe40000000f00 */
[----:B------:R-:W-:Y:S05]  /*15780*/  CALL.REL.NOINC `($__internal_47_$__cuda_sm70_shflsync_up) ;  /* 0x000015b000007944 */ /* 0x000fea0003c00000 */
[----:B------:R-:W-:Y:S01]  /*15790*/  HFMA2.MMA R65, -RZ, RZ, 0, 4.76837158203125e-07 ;  /* 0x00000008ff417435 */ /* 0x000fe200000001ff */
[----:B-1----:R-:W-:Y:S02]  /*157a0*/  MOV R211, R71 ;  /* 0x0000004700d37202 */ /* 0x002fe40000000f00 */
[----:B------:R-:W-:Y:S02]  /*157b0*/  MOV R71, R210 ;  /* 0x000000d200477202 */ /* 0x000fe40000000f00 */
[----:B------:R-:W-:Y:S02]  /*157c0*/  MOV R213, RZ ;  /* 0x000000ff00d57202 */ /* 0x000fe40000000f00 */
[----:B------:R-:W-:Y:S02]  /*157d0*/  MOV R212, 0xffffffff ;  /* 0xffffffff00d47802 */ /* 0x000fe40000000f00 */
[----:B------:R-:W-:-:S02]  /*157e0*/  MOV R64, 0x15800 ;  /* 0x0001580000407802 */ /* 0x000fc40000000f00 */
[----:B------:R-:W-:Y:S05]  /*157f0*/  CALL.REL.NOINC `($__internal_47_$__cuda_sm70_shflsync_up) ;  /* 0x0000154000007944 */ /* 0x000fea0003c00000 */
        /* <DEDUP_REMOVED lines=19> */
[----:B------:R-:W-:Y:S05]  /*15930*/  CALL.REL.NOINC `($__internal_47_$__cuda_sm70_shflsync_up) ;  /* 0x0000140000007944 */ /* 0x000fea0003c00000 */
[----:B------:R-:W-:Y:S01]  /*15940*/  HFMA2.MMA R65, -RZ, RZ, 0, 9.5367431640625e-07 ;  /* 0x00000010ff417435 */ /* 0x000fe200000001ff */
[----:B-1----:R-:W-:Y:S02]  /*15950*/  MOV R66, R71 ;  /* 0x0000004700427202 */ /* 0x002fe40000000f00 */
[----:B------:R-:W-:Y:S02]  /*15960*/  MOV R71, R67 ;  /* 0x0000004300477202 */ /* 0x000fe40000000f00 */
[----:B------:R-:W-:Y:S02]  /*15970*/  MOV R213, RZ ;  /* 0x000000ff00d57202 */ /* 0x000fe40000000f00 */
[----:B------:R-:W-:Y:S02]  /*15980*/  MOV R212, 0xffffffff ;  /* 0xffffffff00d47802 */ /* 0x000fe40000000f00 */
[----:B------:R-:W-:-:S02]  /*15990*/  MOV R64, 0x159b0 ;  /* 0x000159b000407802 */ /* 0x000fc40000000f00 */
[----:B------:R-:W-:Y:S05]  /*159a0*/  CALL.REL.NOINC `($__internal_47_$__cuda_sm70_shflsync_up) ;  /* 0x0000139000007944 */ /* 0x000fea0003c00000 */
[----:B------:R-:W-:Y:S01]  /*159b0*/  HFMA2.MMA R65, -RZ, RZ, 0, 9.5367431640625e-07 ;  /* 0x00000010ff417435 */ /* 0x000fe200000001ff */
[----:B-1----:R-:W-:-:S02]  /*159c0*/  MOV R67, R71 ;  /* 0x0000004700437202 */ /* 0x002fc40000000f00 */
[----:B------:R-:W-:Y:S02]  /*159d0*/  MOV R71, R70 ;  /* 0x0000004600477202 */ /* 0x000fe40000000f00 */
[----:B------:R-:W-:Y:S02]  /*159e0*/  MOV R213, RZ ;  /* 0x000000ff00d57202 */ /* 0x000fe40000000f00 */
[----:B------:R-:W-:Y:S02]  /*159f0*/  MOV R212, 0xffffffff ;  /* 0xffffffff00d47802 */ /* 0x000fe40000000f00 */
[----:B------:R-:W-:Y:S02]  /*15a00*/  MOV R64, 0x15a20 ;  /* 0x00015a2000407802 */ /* 0x000fe40000000f00 */
[----:B------:R-:W-:Y:S05]  /*15a10*/  CALL.REL.NOINC `($__internal_47_$__cuda_sm70_shflsync_up) ;  /* 0x0000132000007944 */ /* 0x000fea0003c00000 */
[----:B------:R-:W-:Y:S01]  /*15a20*/  HFMA2.MMA R65, -RZ, RZ, 0, 9.5367431640625e-07 ;  /* 0x00000010ff417435 */ /* 0x000fe200000001ff */
[----:B-1----:R-:W-:Y:S02]  /*15a30*/  MOV R70, R71 ;  /* 0x0000004700467202 */ /* 0x002fe40000000f00 */
[----:B------:R-:W-:Y:S02]  /*15a40*/  MOV R71, R210 ;  /* 0x000000d200477202 */ /* 0x000fe40000000f00 */
[----:B------:R-:W-:-:S02]  /*15a50*/  MOV R213, RZ ;  /* 0x000000ff00d57202 */ /* 0x000fc40000000f00 */
[----:B------:R-:W-:Y:S02]  /*15a60*/  MOV R212, 0xffffffff ;  /* 0xffffffff00d47802 */ /* 0x000fe40000000f00 */
[----:B------:R-:W-:Y:S02]  /*15a70*/  MOV R64, 0x15a90 ;  /* 0x00015a9000407802 */ /* 0x000fe40000000f00 */
[----:B------:R-:W-:Y:S05]  /*15a80*/  CALL.REL.NOINC `($__internal_47_$__cuda_sm70_shflsync_up) ;  /* 0x000012b000007944 */ /* 0x000fea0003c00000 */
[----:B-1----:R-:W-:Y:S01]  /*15a90*/  MOV R64, R71 ;  /* 0x0000004700407202 */ /* 0x002fe20000000f00 */
[----:B------:R-:W-:Y:S05]  /*15aa0*/  BRA `(.L_x_2060) ;  /* 0xffff61d000007947 */ /* 0x000fea000383ffff */
.L_x_1957:
[----:B------:R-:W-:Y:S01]  /*15ab0*/  HFMA2.MMA R65, -RZ, RZ, 0, 5.9604644775390625e-08 ;  /* 0x00000001ff417435 */ /* 0x000fe200000001ff */
[----:B------:R-:W-:Y:S02]  /*15ac0*/  MOV R213, RZ ;  /* 0x000000ff00d57202 */ /* 0x000fe40000000f00 */
[----:B------:R-:W-:Y:S02]  /*15ad0*/  MOV R212, 0xffffffff ;  /* 0xffffffff00d47802 */ /* 0x000fe40000000f00 */
[----:B------:R-:W-:Y:S02]  /*15ae0*/  MOV R64, 0x15b00 ;  /* 0x00015b0000407802 */ /* 0x000fe40000000f00 */
[----:B01---5:R-:W-:Y:S05]  /*15af0*/  CALL.REL.NOINC `($__internal_47_$__cuda_sm70_shflsync_up) ;  /* 0x0000124000007944 */ /* 0x023fea0003c00000 */
[----:B------:R-:W-:Y:S01]  /*15b00*/  HFMA2.MMA R65, -RZ, RZ, 0, 5.9604644775390625e-08 ;  /* 0x00000001ff417435 */ /* 0x000fe200000001ff */
[----:B-1----:R-:W-:Y:S02]  /*15b10*/  MOV R66, R71 ;  /* 0x0000004700427202 */ /* 0x002fe40000000f00 */
[----:B------:R-:W-:-:S02]  /*15b20*/  MOV R71, R69 ;  /* 0x0000004500477202 */ /* 0x000fc40000000f00 */
[----:B------:R-:W-:Y:S02]  /*15b30*/  MOV R213, RZ ;  /* 0x000000ff00d57202 */ /* 0x000fe40000000f00 */
[----:B------:R-:W-:Y:S02]  /*15b40*/  MOV R212, 0xffffffff ;  /* 0xffffffff00d47802 */ /* 0x000fe40000000f00 */
[----:B------:R-:W-:Y:S02]  /*15b50*/  MOV R64, 0x15b70 ;  /* 0x00015b7000407802 */ /* 0x000fe40000000f00 */
[----:B------:R-:W-:Y:S05]  /*15b60*/  CALL.REL.NOINC `($__internal_47_$__cuda_sm70_shflsync_up) ;  /* 0x000011d000007944 */ /* 0x000fea0003c00000 */
[----:B------:R-:W-:Y:S01]  /*15b70*/  HFMA2.MMA R65, -RZ, RZ, 0, 5.9604644775390625e-08 ;  /* 0x00000001ff417435 */ /* 0x000fe200000001ff */
[----:B-1----:R-:W-:Y:S02]  /*15b80*/  MOV R69, R71 ;  /* 0x0000004700457202 */ /* 0x002fe40000000f00 */
[----:B------:R-:W-:Y:S02]  /*15b90*/  MOV R71, R68 ;  /* 0x0000004400477202 */ /* 0x000fe40000000f00 */
[----:B------:R-:W-:Y:S02]  /*15ba0*/  MOV R213, RZ ;  /* 0x000000ff00d57202 */ /* 0x000fe40000000f00 */
[----:B------:R-:W-:-:S02]  /*15bb0*/  MOV R212, 0xffffffff ;  /* 0xffffffff00d47802 */ /* 0x000fc40000000f00 */
[----:B------:R-:W-:Y:S02]  /*15bc0*/  MOV R64, 0x15be0 ;  /* 0x00015be000407802 */ /* 0x000fe40000000f00 */
[----:B------:R-:W-:Y:S05]  /*15bd0*/  CALL.REL.NOINC `($__internal_47_$__cuda_sm70_shflsync_up) ;  /* 0x0000116000007944 */ /* 0x000fea0003c00000 */
[----:B------:R-:W-:Y:S01]  /*15be0*/  HFMA2.MMA R65, -RZ, RZ, 0, 5.9604644775390625e-08 ;  /* 0x00000001ff417435 */ /* 0x000fe200000001ff */
[----:B-1----:R-:W-:Y:S02]  /*15bf0*/  MOV R68, R71 ;  /* 0x0000004700447202 */ /* 0x002fe40000000f00 */
[----:B------:R-:W-:Y:S02]  /*15c00*/  MOV R71, R67 ;  /* 0x0000004300477202 */ /* 0x000fe40000000f00 */
[----:B------:R-:W-:Y:S02]  /*15c10*/  MOV R213, RZ ;  /* 0x000000ff00d57202 */ /* 0x000fe40000000f00 */
[----:B------:R-:W-:Y:S02]  /*15c20*/  MOV R212, 0xffffffff ;  /* 0xffffffff00d47802 */ /* 0x000fe40000000f00 */
[----:B------:R-:W-:Y:S02]  /*15c30*/  MOV R64, 0x15c50 ;  /* 0x00015c5000407802 */ /* 0x000fe40000000f00 */
[----:B------:R-:W-:Y:S05]  /*15c40*/  CALL.REL.NOINC `($__internal_47_$__cuda_sm70_shflsync_up) ;  /* 0x000010f000007944 */ /* 0x000fea0003c00000 */
[----:B------:R-:W-:Y:S02]  /*15c50*/  MOV R64, R60 ;  /* 0x0000003c00407202 */ /* 0x000fe40000000f00 */
[----:B------:R-:W-:Y:S01]  /*15c60*/  MOV R60, R66 ;  /* 0x00000042003c7202 */ /* 0x000fe20000000f00 */
[----:B------:R-:W-:Y:S01]  /*15c70*/  HFMA2.MMA R66, -RZ, RZ, 0, 0 ;  /* 0x00000000ff427435 */ /* 0x000fe200000001ff */
[----:B------:R-:W-:-:S02]  /*15c80*/  MOV R247, 0xffffffff ;  /* 0xffffffff00f77802 */ /* 0x000fc40000000f00 */
[----:B------:R-:W-:-:S03]  /*15c90*/  MOV R65, 0x15cb0 ;  /* 0x00015cb000417802 */ /* 0x000fc60000000f00 */
[----:B-1----:R-:W-:Y:S05]  /*15ca0*/  CALL.REL.NOINC `($__internal_46_$__cuda_sm70_shflsync_idx_p) ;  /* 0x0000102000007944 */ /* 0x002fea0003c00000 */
[----:B-1----:R-:W-:Y:S01]  /*15cb0*/  MOV R70, R66 ;  /* 0x0000004200467202 */ /* 0x002fe20000000f00 */
[----:B------:R-:W-:Y:S01]  /*15cc0*/  HFMA2.MMA R66, -RZ, RZ, 0, 0 ;  /* 0x00000000ff427435 */ /* 0x000fe200000001ff */
[----:B------:R-:W-:Y:S02]  /*15cd0*/  MOV R64, R61 ;  /* 0x0000003d00407202 */ /* 0x000fe40000000f00 */
[----:B------:R-:W-:Y:S02]  /*15ce0*/  MOV R247, 0xffffffff ;  /* 0xffffffff00f77802 */ /* 0x000fe40000000f00 */
[----:B------:R-:W-:Y:S02]  /*15cf0*/  MOV R65, 0x15d10 ;  /* 0x00015d1000417802 */ /* 0x000fe40000000f00 */
[----:B0-----:R-:W-:Y:S05]  /*15d00*/  CALL.REL.NOINC `($__internal_46_$__cuda_sm70_shflsync_idx_p) ;  /* 0x00000fc000007944 */ /* 0x001fea0003c00000 */
[----:B-1----:R-:W-:Y:S01]  /*15d10*/  MOV R61, R66 ;  /* 0x00000042003d7202 */ /* 0x002fe20000000f00 */
[----:B------:R-:W-:Y:S01]  /*15d20*/  HFMA2.MMA R66, -RZ, RZ, 0, 0 ;  /* 0x00000000ff427435 */ /* 0x000fe200000001ff */
[----:B------:R-:W-:Y:S02]  /*15d30*/  MOV R64, R62 ;  /* 0x0000003e00407202 */ /* 0x000fe40000000f00 */
[----:B------:R-:W-:-:S02]  /*15d40*/  MOV R247, 0xffffffff ;  /* 0xffffffff00f77802 */ /* 0x000fc40000000f00 */
[----:B------:R-:W-:Y:S02]  /*15d50*/  MOV R65, 0x15d70 ;  /* 0x00015d7000417802 */ /* 0x000fe40000000f00 */
[----:B0-----:R-:W-:Y:S05]  /*15d60*/  CALL.REL.NOINC `($__internal_46_$__cuda_sm70_shflsync_idx_p) ;  /* 0x00000f6000007944 */ /* 0x001fea0003c00000 */
[----:B-1----:R-:W-:Y:S01]  /*15d70*/  MOV R62, R66 ;  /* 0x00000042003e7202 */ /* 0x002fe20000000f00 */
[----:B------:R-:W-:Y:S01]  /*15d80*/  HFMA2.MMA R66, -RZ, RZ, 0, 0 ;  /* 0x00000000ff427435 */ /* 0x000fe200000001ff */
[----:B------:R-:W-:Y:S02]  /*15d90*/  MOV R64, R63 ;  /* 0x0000003f00407202 */ /* 0x000fe40000000f00 */
[----:B------:R-:W-:Y:S02]  /*15da0*/  MOV R247, 0xffffffff ;  /* 0xffffffff00f77802 */ /* 0x000fe40000000f00 */
[----:B------:R-:W-:Y:S02]  /*15db0*/  MOV R65, 0x15dd0 ;  /* 0x00015dd000417802 */ /* 0x000fe40000000f00 */
[----:B0-----:R-:W-:Y:S05]  /*15dc0*/  CALL.REL.NOINC `($__internal_46_$__cuda_sm70_shflsync_idx_p) ;  /* 0x00000f0000007944 */ /* 0x001fea0003c00000 */
[----:B-1----:R-:W-:Y:S01]  /*15dd0*/  MOV R63, R66 ;  /* 0x00000042003f7202 */ /* 0x002fe20000000f00 */
[----:B0-----:R-:W-:Y:S05]  /*15de0*/  BRA `(.L_x_2061) ;  /* 0xffff619000007947 */ /* 0x001fea000383ffff */
.L_x_1960:
[----:B------:R-:W-:Y:S01]  /*15df0*/  HFMA2.MMA R66, -RZ, RZ, 0, 5.9604644775390625e-08 ;  /* 0x00000001ff427435 */ /* 0x000fe200000001ff */
[----:B------:R-:W-:Y:S02]  /*15e00*/  MOV R75, R71 ;  /* 0x00000047004b7202 */ /* 0x000fe40000000f00 */
[----:B------:R-:W-:-:S02]  /*15e10*/  MOV R76, 0x1f ;  /* 0x0000001f004c7802 */ /* 0x000fc40000000f00 */
[----:B------:R-:W-:Y:S02]  /*15e20*/  MOV R65, 0xffffffff ;  /* 0xffffffff00417802 */ /* 0x000fe40000000f00 */
[----:B------:R-:W-:Y:S02]  /*15e30*/  MOV R64, 0x15e50 ;  /* 0x00015e5000407802 */ /* 0x000fe40000000f00 */
[----:B------:R-:W-:Y:S05]  /*15e40*/  CALL.REL.NOINC `($__internal_45_$__cuda_sm70_shflsync_down) ;  /* 0x00000e4000007944 */ /* 0x000fea0003c00000 */
[----:B-1----:R-:W-:Y:S01]  /*15e50*/  MOV R67, R66 ;  /* 0x0000004200437202 */ /* 0x002fe20000000f00 */
[----:B------:R-:W-:Y:S05]  /*15e60*/  BRA `(.L_x_2062) ;  /* 0xffff774000007947 */ /* 0x000fea000383ffff */
.L_x_1961:
[----:B------:R-:W-:Y:S01]  /*15e70*/  HFMA2.MMA R66, -RZ, RZ, 0, 5.9604644775390625e-08 ;  /* 0x00000001ff427435 */ /* 0x000fe200000001ff */
[----:B------:R-:W-:Y:S02]  /*15e80*/  MOV R75, R69 ;  /* 0x00000045004b7202 */ /* 0x000fe40000000f00 */
[----:B------:R-:W-:Y:S02]  /*15e90*/  MOV R76, 0x1f ;  /* 0x0000001f004c7802 */ /* 0x000fe40000000f00 */
[----:B------:R-:W-:Y:S02]  /*15ea0*/  MOV R65, 0xffffffff ;  /* 0xffffffff00417802 */ /* 0x000fe40000000f00 */
[----:B------:R-:W-:-:S02]  /*15eb0*/  MOV R64, 0x15ed0 ;  /* 0x00015ed000407802 */ /* 0x000fc40000000f00 */
[----:B01----:R-:W-:Y:S05]  /*15ec0*/  CALL.REL.NOINC `($__internal_45_$__cuda_sm70_shflsync_down) ;  /* 0x00000dc000007944 */ /* 0x003fea0003c00000 */
[----:B-1----:R-:W-:Y:S01]  /*15ed0*/  MOV R69, R66 ;  /* 0x0000004200457202 */ /* 0x002fe20000000f00 */
[----:B------:R-:W-:Y:S01]  /*15ee0*/  HFMA2.MMA R66, -RZ, RZ, 0, 5.9604644775390625e-08 ;  /* 0x00000001ff427435 */ /* 0x000fe200000001ff */
[----:B------:R-:W-:-:S02]  /*15ef0*/  MOV R75, R68 ;  /* 0x00000044004b7202 */ /* 0x000fc40000000f00 */
[----:B------:R-:W-:Y:S02]  /*15f00*/  MOV R76, 0x1f ;  /* 0x0000001f004c7802 */ /* 0x000fe40000000f00 */
[----:B------:R-:W-:Y:S02]  /*15f10*/  MOV R65, 0xffffffff ;  /* 0xffffffff00417802 */ /* 0x000fe40000000f00 */
[----:B------:R-:W-:Y:S02]  /*15f20*/  MOV R64, 0x15f40 ;  /* 0x00015f4000407802 */ /* 0x000fe40000000f00 */
[----:B------:R-:W-:Y:S05]  /*15f30*/  CALL.REL.NOINC `($__internal_45_$__cuda_sm70_shflsync_down) ;  /* 0x00000d5000007944 */ /* 0x000fea0003c00000 */
[----:B-1----:R-:W-:Y:S01]  /*15f40*/  MOV R73, R66 ;  /* 0x0000004200497202 */ /* 0x002fe20000000f00 */
[----:B------:R-:W-:Y:S01]  /*15f50*/  HFMA2.MMA R66, -RZ, RZ, 0, 5.9604644775390625e-08 ;  /* 0x00000001ff427435 */ /* 0x000fe200000001ff */
[----:B------:R-:W-:Y:S02]  /*15f60*/  MOV R75, R70 ;  /* 0x00000046004b7202 */ /* 0x000fe40000000f00 */
[----:B------:R-:W-:Y:S02]  /*15f70*/  MOV R76, 0x1f ;  /* 0x0000001f004c7802 */ /* 0x000fe40000000f00 */
[----:B------:R-:W-:-:S02]  /*15f80*/  MOV R65, 0xffffffff ;  /* 0xffffffff00417802 */ /* 0x000fc40000000f00 */
[----:B------:R-:W-:Y:S02]  /*15f90*/  MOV R64, 0x15fb0 ;  /* 0x00015fb000407802 */ /* 0x000fe40000000f00 */
[----:B------:R-:W-:Y:S05]  /*15fa0*/  CALL.REL.NOINC `($__internal_45_$__cuda_sm70_shflsync_down) ;  /* 0x00000ce000007944 */ /* 0x000fea0003c00000 */
[----:B-1----:R-:W-:Y:S01]  /*15fb0*/  MOV R64, R66 ;  /* 0x0000004200407202 */ /* 0x002fe20000000f00 */
[----:B------:R-:W-:Y:S05]  /*15fc0*/  BRA `(.L_x_2063) ;  /* 0xffff762000007947 */ /* 0x000fea000383ffff */
.L_x_1964:
[----:B------:R-:W-:Y:S01]  /*15fd0*/  HFMA2.MMA R66, -RZ, RZ, 0, 1.1920928955078125e-07 ;  /* 0x00000002ff427435 */ /* 0x000fe200000001ff */
[----:B------:R-:W-:Y:S02]  /*15fe0*/  MOV R75, R71 ;  /* 0x00000047004b7202 */ /* 0x000fe40000000f00 */
[----:B------:R-:W-:Y:S02]  /*15ff0*/  MOV R76, 0x1f ;  /* 0x0000001f004c7802 */ /* 0x000fe40000000f00 */
[----:B------:R-:W-:Y:S02]  /*16000*/  MOV R65, 0xffffffff ;  /* 0xffffffff00417802 */ /* 0x000fe40000000f00 */
[----:B0-----:R-:W-:Y:S02]  /*16010*/  MOV R64, 0x16030 ;  /* 0x0001603000407802 */ /* 0x001fe40000000f00 */
[----:B-1234-:R-:W-:Y:S05]  /*16020*/  CALL.REL.NOINC `($__internal_45_$__cuda_sm70_shflsync_down) ;  /* 0x00000c6000007944 */ /* 0x01efea0003c00000 */
[----:B-1----:R-:W-:Y:S01]  /*16030*/  MOV R67, R66 ;  /* 0x0000004200437202 */ /* 0x002fe20000000f00 */
[----:B------:R-:W-:Y:S01]  /*16040*/  HFMA2.MMA R66, -RZ, RZ, 0, 1.1920928955078125e-07 ;  /* 0x00000002ff427435 */ /* 0x000fe200000001ff */
[----:B------:R-:W-:-:S02]  /*16050*/  MOV R75, R74 ;  /* 0x0000004a004b7202 */ /* 0x000fc40000000f00 */
[----:B------:R-:W-:Y:S02]  /*16060*/  MOV R76, 0x1f ;  /* 0x0000001f004c7802 */ /* 0x000fe40000000f00 */
[----:B------:R-:W-:Y:S02]  /*16070*/  MOV R65, 0xffffffff ;  /* 0xffffffff00417802 */ /* 0x000fe40000000f00 */
[----:B------:R-:W-:Y:S02]  /*16080*/  MOV R64, 0x160a0 ;  /* 0x000160a000407802 */ /* 0x000fe40000000f00 */
[----:B------:R-:W-:Y:S05]  /*16090*/  CALL.REL.NOINC `($__internal_45_$__cuda_sm70_shflsync_down) ;  /* 0x00000bf000007944 */ /* 0x000fea0003c00000 */
[----:B-1----:R-:W-:Y:S01]  /*160a0*/  MOV R69, R66 ;  /* 0x0000004200457202 */ /* 0x002fe20000000f00 */
[----:B------:R-:W-:Y:S01]  /*160b0*/  HFMA2.MMA R66, -RZ, RZ, 0, 1.1920928955078125e-07 ;  /* 0x00000002ff427435 */ /* 0x000fe200000001ff */
[----:B------:R-:W-:Y:S02]  /*160c0*/  MOV R75, R68 ;  /* 0x00000044004b7202 */ /* 0x000fe40000000f00 */
[----:B------:R-:W-:Y:S02]  /*160d0*/  MOV R76, 0x1f ;  /* 0x0000001f004c7802 */ /* 0x000fe40000000f00 */
[----:B------:R-:W-:-:S02]  /*160e0*/  MOV R65, 0xffffffff ;  /* 0xffffffff00417802 */ /* 0x000fc40000000f00 */
[----:B------:R-:W-:Y:S02]  /*160f0*/  MOV R64, 0x16110 ;  /* 0x0001611000407802 */ /* 0x000fe40000000f00 */
[----:B------:R-:W-:Y:S05]  /*16100*/  CALL.REL.NOINC `($__internal_45_$__cuda_sm70_shflsync_down) ;  /* 0x00000b8000007944 */ /* 0x000fea0003c00000 */
[----:B-1----:R-:W-:Y:S01]  /*16110*/  MOV R70, R66 ;  /* 0x0000004200467202 */ /* 0x002fe20000000f00 */
[----:B------:R-:W-:Y:S01]  /*16120*/  HFMA2.MMA R66, -RZ, RZ, 0, 1.1920928955078125e-07 ;  /* 0x00000002ff427435 */ /* 0x000fe200000001ff */
[----:B------:R-:W-:Y:S02]  /*16130*/  MOV R75, R72 ;  /* 0x00000048004b7202 */ /* 0x000fe40000000f00 */
[----:B------:R-:W-:Y:S02]  /*16140*/  MOV R76, 0x1f ;  /* 0x0000001f004c7802 */ /* 0x000fe40000000f00 */
[----:B------:R-:W-:Y:S02]  /*16150*/  MOV R65, 0xffffffff ;  /* 0xffffffff00417802 */ /* 0x000fe40000000f00 */
[----:B------:R-:W-:Y:S02]  /*16160*/  MOV R64, 0x16180 ;  /* 0x0001618000407802 */ /* 0x000fe40000000f00 */
[----:B------:R-:W-:Y:S05]  /*16170*/  CALL.REL.NOINC `($__internal_45_$__cuda_sm70_shflsync_down) ;  /* 0x00000b1000007944 */ /* 0x000fea0003c00000 */
[----:B-1----:R-:W-:Y:S01]  /*16180*/  MOV R64, R66 ;  /* 0x0000004200407202 */ /* 0x002fe20000000f00 */
[----:B------:R-:W-:Y:S05]  /*16190*/  BRA `(.L_x_2064) ;  /* 0xffff759000007947 */ /* 0x000fea000383ffff */
.L_x_1967:
[----:B------:R-:W-:Y:S01]  /*161a0*/  HFMA2.MMA R66, -RZ, RZ, 0, 2.384185791015625e-07 ;  /* 0x00000004ff427435 */ /* 0x000fe200000001ff */
[----:B------:R-:W-:-:S02]  /*161b0*/  MOV R75, R71 ;  /* 0x00000047004b7202 */ /* 0x000fc40000000f00 */
[----:B------:R-:W-:Y:S02]  /*161c0*/  MOV R76, 0x1f ;  /* 0x0000001f004c7802 */ /* 0x000fe40000000f00 */
[----:B------:R-:W-:Y:S02]  /*161d0*/  MOV R65, 0xffffffff ;  /* 0xffffffff00417802 */ /* 0x000fe40000000f00 */
[----:B0-----:R-:W-:Y:S02]  /*161e0*/  MOV R64, 0x16200 ;  /* 0x0001620000407802 */ /* 0x001fe40000000f00 */
[----:B-1234-:R-:W-:Y:S05]  /*161f0*/  CALL.REL.NOINC `($__internal_45_$__cuda_sm70_shflsync_down) ;  /* 0x00000a9000007944 */ /* 0x01efea0003c00000 */
[----:B-1----:R-:W-:Y:S01]  /*16200*/  MOV R67, R66 ;  /* 0x0000004200437202 */ /* 0x002fe20000000f00 */
[----:B------:R-:W-:Y:S05]  /*16210*/  BRA `(.L_x_2065) ;  /* 0xffff762000007947 */ /* 0x000fea000383ffff */
.L_x_1968:
[----:B------:R-:W-:Y:S01]  /*16220*/  HFMA2.MMA R66, -RZ, RZ, 0, 2.384185791015625e-07 ;  /* 0x00000004ff427435 */ /* 0x000fe200000001ff */
[----:B------:R-:W-:Y:S02]  /*16230*/  MOV R75, R74 ;  /* 0x0000004a004b7202 */ /* 0x000fe40000000f00 */
[----:B------:R-:W-:Y:S02]  /*16240*/  MOV R76, 0x1f ;  /* 0x0000001f004c7802 */ /* 0x000fe40000000f00 */
[----:B------:R-:W-:-:S02]  /*16250*/  MOV R65, 0xffffffff ;  /* 0xffffffff00417802 */ /* 0x000fc40000000f00 */
[----:B0-----:R-:W-:Y:S02]  /*16260*/  MOV R64, 0x16280 ;  /* 0x0001628000407802 */ /* 0x001fe40000000f00 */
[----:B-1234-:R-:W-:Y:S05]  /*16270*/  CALL.REL.NOINC `($__internal_45_$__cuda_sm70_shflsync_down) ;  /* 0x00000a1000007944 */ /* 0x01efea0003c00000 */
[----:B-1----:R-:W-:Y:S01]  /*16280*/  MOV R69, R66 ;  /* 0x0000004200457202 */ /* 0x002fe20000000f00 */
[----:B------:R-:W-:Y:S01]  /*16290*/  HFMA2.MMA R66, -RZ, RZ, 0, 2.384185791015625e-07 ;  /* 0x00000004ff427435 */ /* 0x000fe200000001ff */
[----:B------:R-:W-:Y:S02]  /*162a0*/  MOV R75, R68 ;  /* 0x00000044004b7202 */ /* 0x000fe40000000f00 */
[----:B------:R-:W-:Y:S02]  /*162b0*/  MOV R76, 0x1f ;  /* 0x0000001f004c7802 */ /* 0x000fe40000000f00 */
[----:B------:R-:W-:Y:S02]  /*162c0*/  MOV R65, 0xffffffff ;  /* 0xffffffff00417802 */ /* 0x000fe40000000f00 */
[----:B------:R-:W-:Y:S02]  /*162d0*/  MOV R64, 0x162f0 ;  /* 0x000162f000407802 */ /* 0x000fe40000000f00 */
[----:B------:R-:W-:Y:S05]  /*162e0*/  CALL.REL.NOINC `($__internal_45_$__cuda_sm70_shflsync_down) ;  /* 0x000009a000007944 */ /* 0x000fea0003c00000 */
[----:B-1----:R-:W-:Y:S01]  /*162f0*/  MOV R70, R66 ;  /* 0x0000004200467202 */ /* 0x002fe20000000f00 */
[----:B------:R-:W-:Y:S01]  /*16300*/  HFMA2.MMA R66, -RZ, RZ, 0, 2.384185791015625e-07 ;  /* 0x00000004ff427435 */ /* 0x000fe200000001ff */
[----:B------:R-:W-:-:S02]  /*16310*/  MOV R75, R72 ;  /* 0x00000048004b7202 */ /* 0x000fc40000000f00 */
[----:B------:R-:W-:Y:S02]  /*16320*/  MOV R76, 0x1f ;  /* 0x0000001f004c7802 */ /* 0x000fe40000000f00 */
[----:B------:R-:W-:Y:S02]  /*16330*/  MOV R65, 0xffffffff ;  /* 0xffffffff00417802 */ /* 0x000fe40000000f00 */
[----:B------:R-:W-:Y:S02]  /*16340*/  MOV R64, 0x16360 ;  /* 0x0001636000407802 */ /* 0x000fe40000000f00 */
[----:B------:R-:W-:Y:S05]  /*16350*/  CALL.REL.NOINC `($__internal_45_$__cuda_sm70_shflsync_down) ;  /* 0x0000093000007944 */ /* 0x000fea0003c00000 */
[----:B-1----:R-:W-:Y:S01]  /*16360*/  MOV R64, R66 ;  /* 0x0000004200407202 */ /* 0x002fe20000000f00 */
[----:B------:R-:W-:Y:S05]  /*16370*/  BRA `(.L_x_2066) ;  /* 0xffff750000007947 */ /* 0x000fea000383ffff */
.L_x_1971:
[----:B------:R-:W-:Y:S01]  /*16380*/  HFMA2.MMA R66, -RZ, RZ, 0, 4.76837158203125e-07 ;  /* 0x00000008ff427435 */ /* 0x000fe200000001ff */
[----:B------:R-:W-:Y:S02]  /*16390*/  MOV R75, R71 ;  /* 0x00000047004b7202 */ /* 0x000fe40000000f00 */
[----:B------:R-:W-:Y:S02]  /*163a0*/  MOV R76, 0x1f ;  /* 0x0000001f004c7802 */ /* 0x000fe40000000f00 */
[----:B------:R-:W-:-:S02]  /*163b0*/  MOV R65, 0xffffffff ;  /* 0xffffffff00417802 */ /* 0x000fc40000000f00 */
[----:B0-----:R-:W-:Y:S02]  /*163c0*/  MOV R64, 0x163e0 ;  /* 0x000163e000407802 */ /* 0x001fe40000000f00 */
[----:B-1234-:R-:W-:Y:S05]  /*163d0*/  CALL.REL.NOINC `($__internal_45_$__cuda_sm70_shflsync_down) ;  /* 0x000008b000007944 */ /* 0x01efea0003c00000 */
[----:B-1----:R-:W-:Y:S01]  /*163e0*/  MOV R67, R66 ;  /* 0x0000004200437202 */ /* 0x002fe20000000f00 */
[----:B------:R-:W-:Y:S01]  /*163f0*/  HFMA2.MMA R66, -RZ, RZ, 0, 4.76837158203125e-07 ;  /* 0x00000008ff427435 */ /* 0x000fe200000001ff */
[----:B------:R-:W-:Y:S02]  /*16400*/  MOV R75, R74 ;  /* 0x0000004a004b7202 */ /* 0x000fe40000000f00 */
[----:B------:R-:W-:Y:S02]  /*16410*/  MOV R76, 0x1f ;  /* 0x0000001f004c7802 */ /* 0x000fe40000000f00 */
[----:B------:R-:W-:Y:S02]  /*16420*/  MOV R65, 0xffffffff ;  /* 0xffffffff00417802 */ /* 0x000fe40000000f00 */
[----:B------:R-:W-:Y:S02]  /*16430*/  MOV R64, 0x16450 ;  /* 0x0001645000407802 */ /* 0x000fe40000000f00 */
[----:B------:R-:W-:Y:S05]  /*16440*/  CALL.REL.NOINC `($__internal_45_$__cuda_sm70_shflsync_down) ;  /* 0x0000084000007944 */ /* 0x000fea0003c00000 */
[----:B-1----:R-:W-:Y:S01]  /*16450*/  MOV R69, R66 ;  /* 0x0000004200457202 */ /* 0x002fe20000000f00 */
[----:B------:R-:W-:Y:S01]  /*16460*/  HFMA2.MMA R66, -RZ, RZ, 0, 4.76837158203125e-07 ;  /* 0x00000008ff427435 */ /* 0x000fe200000001ff */
[----:B------:R-:W-:-:S02]  /*16470*/  MOV R75, R68 ;  /* 0x00000044004b7202 */ /* 0x000fc40000000f00 */
[----:B------:R-:W-:Y:S02]  /*16480*/  MOV R76, 0x1f ;  /* 0x0000001f004c7802 */ /* 0x000fe40000000f00 */
[----:B------:R-:W-:Y:S02]  /*16490*/  MOV R65, 0xffffffff ;  /* 0xffffffff00417802 */ /* 0x000fe40000000f00 */
[----:B------:R-:W-:Y:S02]  /*164a0*/  MOV R64, 0x164c0 ;  /* 0x000164c000407802 */ /* 0x000fe40000000f00 */
[----:B------:R-:W-:Y:S05]  /*164b0*/  CALL.REL.NOINC `($__internal_45_$__cuda_sm70_shflsync_down) ;  /* 0x000007d000007944 */ /* 0x000fea0003c00000 */
[----:B-1----:R-:W-:Y:S01]  /*164c0*/  MOV R70, R66 ;  /* 0x0000004200467202 */ /* 0x002fe20000000f00 */
[----:B------:R-:W-:Y:S01]  /*164d0*/  HFMA2.MMA R66, -RZ, RZ, 0, 4.76837158203125e-07 ;  /* 0x00000008ff427435 */ /* 0x000fe200000001ff */
[----:B------:R-:W-:Y:S02]  /*164e0*/  MOV R75, R72 ;  /* 0x00000048004b7202 */ /* 0x000fe40000000f00 */
[----:B------:R-:W-:Y:S02]  /*164f0*/  MOV R76, 0x1f ;  /* 0x0000001f004c7802 */ /* 0x000fe40000000f00 */
[----:B------:R-:W-:-:S02]  /*16500*/  MOV R65, 0xffffffff ;  /* 0xffffffff00417802 */ /* 0x000fc40000000f00 */
[----:B------:R-:W-:Y:S02]  /*16510*/  MOV R64, 0x16530 ;  /* 0x0001653000407802 */ /* 0x000fe40000000f00 */
[----:B------:R-:W-:Y:S05]  /*16520*/  CALL.REL.NOINC `($__internal_45_$__cuda_sm70_shflsync_down) ;  /* 0x0000076000007944 */ /* 0x000fea0003c00000 */
[----:B-1----:R-:W-:Y:S01]  /*16530*/  MOV R64, R66 ;  /* 0x0000004200407202 */ /* 0x002fe20000000f00 */
[----:B------:R-:W-:Y:S05]  /*16540*/  BRA `(.L_x_2067) ;  /* 0xffff747000007947 */ /* 0x000fea000383ffff */
.L_x_1974:
[----:B------:R-:W-:Y:S01]  /*16550*/  HFMA2.MMA R66, -RZ, RZ, 0, 9.5367431640625e-07 ;  /* 0x00000010ff427435 */ /* 0x000fe200000001ff */
[----:B------:R-:W-:Y:S02]  /*16560*/  MOV R75, R71 ;  /* 0x00000047004b7202 */ /* 0x000fe40000000f00 */
[----:B------:R-:W-:Y:S02]  /*16570*/  MOV R76, 0x1f ;  /* 0x0000001f004c7802 */ /* 0x000fe40000000f00 */
[----:B------:R-:W-:Y:S02]  /*16580*/  MOV R65, 0xffffffff ;  /* 0xffffffff00417802 */ /* 0x000fe40000000f00 */
[----:B0-----:R-:W-:Y:S02]  /*16590*/  MOV R64, 0x165b0 ;  /* 0x000165b000407802 */ /* 0x001fe40000000f00 */
[----:B-1234-:R-:W-:Y:S05]  /*165a0*/  CALL.REL.NOINC `($__internal_45_$__cuda_sm70_shflsync_down) ;  /* 0x000006e000007944 */ /* 0x01efea0003c00000 */
[----:B-1----:R-:W-:Y:S01]  /*165b0*/  MOV R67, R66 ;  /* 0x0000004200437202 */ /* 0x002fe20000000f00 */
[----:B------:R-:W-:Y:S05]  /*165c0*/  BRA `(.L_x_2068) ;  /* 0xffff750000007947 */ /* 0x000fea000383ffff */
.L_x_1975:
[----:B------:R-:W-:Y:S01]  /*165d0*/  HFMA2.MMA R66, -RZ, RZ, 0, 9.5367431640625e-07 ;  /* 0x00000010ff427435 */ /* 0x000fe200000001ff */
[----:B------:R-:W-:-:S02]  /*165e0*/  MOV R75, R74 ;  /* 0x0000004a004b7202 */ /* 0x000fc40000000f00 */
[----:B------:R-:W-:Y:S02]  /*165f0*/  MOV R76, 0x1f ;  /* 0x0000001f004c7802 */ /* 0x000fe40000000f00 */
[----:B------:R-:W-:Y:S02]  /*16600*/  MOV R65, 0xffffffff ;  /* 0xffffffff00417802 */ /* 0x000fe40000000f00 */
[----:B0-----:R-:W-:Y:S02]  /*16610*/  MOV R64, 0x16630 ;  /* 0x0001663000407802 */ /* 0x001fe40000000f00 */
[----:B-1234-:R-:W-:Y:S05]  /*16620*/  CALL.REL.NOINC `($__internal_45_$__cuda_sm70_shflsync_down) ;  /* 0x0000066000007944 */ /* 0x01efea0003c00000 */
[----:B-1----:R-:W-:Y:S01]  /*16630*/  MOV R69, R66 ;  /* 0x0000004200457202 */ /* 0x002fe20000000f00 */
[----:B------:R-:W-:Y:S01]  /*16640*/  HFMA2.MMA R66, -RZ, RZ, 0, 9.5367431640625e-07 ;  /* 0x00000010ff427435 */ /* 0x000fe200000001ff */
[----:B------:R-:W-:Y:S02]  /*16650*/  MOV R75, R68 ;  /* 0x00000044004b7202 */ /* 0x000fe40000000f00 */
[----:B------:R-:W-:Y:S02]  /*16660*/  MOV R76, 0x1f ;  /* 0x0000001f004c7802 */ /* 0x000fe40000000f00 */
[----:B------:R-:W-:-:S02]  /*16670*/  MOV R65, 0xffffffff ;  /* 0xffffffff00417802 */ /* 0x000fc40000000f00 */
[----:B------:R-:W-:Y:S02]  /*16680*/  MOV R64, 0x166a0 ;  /* 0x000166a000407802 */ /* 0x000fe40000000f00 */
[----:B------:R-:W-:Y:S05]  /*16690*/  CALL.REL.NOINC `($__internal_45_$__cuda_sm70_shflsync_down) ;  /* 0x000005f000007944 */ /* 0x000fea0003c00000 */
[----:B-1----:R-:W-:Y:S01]  /*166a0*/  MOV R70, R66 ;  /* 0x0000004200467202 */ /* 0x002fe20000000f00 */
[----:B------:R-:W-:Y:S01]  /*166b0*/  HFMA2.MMA R66, -RZ, RZ, 0, 9.5367431640625e-07 ;  /* 0x00000010ff427435 */ /* 0x000fe200000001ff */
[----:B------:R-:W-:Y:S02]  /*166c0*/  MOV R75, R72 ;  /* 0x00000048004b7202 */ /* 0x000fe40000000f00 */
[----:B------:R-:W-:Y:S02]  /*166d0*/  MOV R76, 0x1f ;  /* 0x0000001f004c7802 */ /* 0x000fe40000000f00 */
[----:B------:R-:W-:Y:S02]  /*166e0*/  MOV R65, 0xffffffff ;  /* 0xffffffff00417802 */ /* 0x000fe40000000f00 */
[----:B------:R-:W-:Y:S02]  /*166f0*/  MOV R64, 0x16710 ;  /* 0x0001671000407802 */ /* 0x000fe40000000f00 */
[----:B------:R-:W-:Y:S05]  /*16700*/  CALL.REL.NOINC `($__internal_45_$__cuda_sm70_shflsync_down) ;  /* 0x0000058000007944 */ /* 0x000fea0003c00000 */
[----:B-1----:R-:W-:Y:S01]  /*16710*/  MOV R64, R66 ;  /* 0x0000004200407202 */ /* 0x002fe20000000f00 */
[----:B------:R-:W-:Y:S05]  /*16720*/  BRA `(.L_x_2069) ;  /* 0xffff73e000007947 */ /* 0x000fea000383ffff */
.L_x_1978:
[----:B------:R-:W-:Y:S01]  /*16730*/  HFMA2.MMA R66, -RZ, RZ, 0, 0 ;  /* 0x00000000ff427435 */ /* 0x000fe200000001ff */
[----:B0-----:R-:W-:-:S02]  /*16740*/  MOV R64, R71 ;  /* 0x0000004700407202 */ /* 0x001fc40000000f00 */
[----:B------:R-:W-:Y:S02]  /*16750*/  MOV R247, 0xffffffff ;  /* 0xffffffff00f77802 */ /* 0x000fe40000000f00 */
[----:B------:R-:W-:Y:S02]  /*16760*/  MOV R65, 0x16780 ;  /* 0x0001678000417802 */ /* 0x000fe40000000f00 */
[----:B-1234-:R-:W-:Y:S05]  /*16770*/  CALL.REL.NOINC `($__internal_46_$__cuda_sm70_shflsync_idx_p) ;  /* 0x0000055000007944 */ /* 0x01efea0003c00000 */
        /* <DEDUP_REMOVED lines=8> */
[----:B------:R-:W-:-:S02]  /*16800*/  MOV R64, R68 ;  /* 0x0000004400407202 */ /* 0x000fc40000000f00 */
[----:B------:R-:W-:Y:S02]  /*16810*/  MOV R247, 0xffffffff ;  /* 0xffffffff00f77802 */ /* 0x000fe40000000f00 */
        /* <DEDUP_REMOVED lines=16> */
[----:B0-----:R-:W-:Y:S05]  /*16920*/  CALL.REL.NOINC `($__internal_45_$__cuda_sm70_shflsync_down) ;  /* 0x0000036000007944 */ /* 0x001fea0003c00000 */
        /* <DEDUP_REMOVED lines=15> */
[----:B------:R-:W-:Y:S01]  /*16a20*/  HFMA2.MMA R66, -RZ, RZ, 0, 5.9604644775390625e-08 ;  /* 0x00000001ff427435 */ /* 0x000fe200000001ff */
[----:B------:R-:W-:Y:S02]  /*16a30*/  MOV R75, R72 ;  /* 0x00000048004b7202 */ /* 0x000fe40000000f00 */
[----:B------:R-:W-:Y:S02]  /*16a40*/  MOV R76, 0x1f ;  /* 0x0000001f004c7802 */ /* 0x000fe40000000f00 */
[----:B------:R-:W-:Y:S02]  /*16a50*/  MOV R65, 0xffffffff ;  /* 0xffffffff00417802 */ /* 0x000fe40000000f00 */
[----:B------:R-:W-:Y:S02]  /*16a60*/  MOV R64, 0x16a80 ;  /* 0x00016a8000407802 */ /* 0x000fe40000000f00 */
[----:B------:R-:W-:Y:S05]  /*16a70*/  CALL.REL.NOINC `($__internal_45_$__cuda_sm70_shflsync_down) ;  /* 0x0000021000007944 */ /* 0x000fea0003c00000 */
        /* <DEDUP_REMOVED lines=12> */
[----:B------:R-:W-:Y:S05]  /*16b40*/  CALL.REL.NOINC `($__internal_46_$__cuda_sm70_shflsync_idx_p) ;  /* 0x0000018000007944 */ /* 0x000fea0003c00000 */
        /* <DEDUP_REMOVED lines=20> */
        .weak           $__internal_45_$__cuda_sm70_shflsync_down
        .type           $__internal_45_$__cuda_sm70_shflsync_down,@function
        .size           $__internal_45_$__cuda_sm70_shflsync_down,($__internal_46_$__cuda_sm70_shflsync_idx_p - $__internal_45_$__cuda_sm70_shflsync_down)
$__internal_45_$__cuda_sm70_shflsync_down:
[----:B------:R-:W-:Y:S04]  /*16c90*/  WARPSYNC R65 ;  /* 0x0000004100007348 */ /* 0x000fe80003800000 */
[----:B------:R0:W1:Y:S02]  /*16ca0*/  SHFL.DOWN PT, R66, R75, R66, R76 ;  /* 0x080000424b427389 */ /* 0x00006400000e004c */
[----:B0-----:R-:W-:-:S06]  /*16cb0*/  HFMA2.MMA R65, -RZ, RZ, 0, 0 ;  /* 0x00000000ff417435 */ /* 0x001fcc00000001ff */
[----:B------:R-:W-:Y:S05]  /*16cc0*/  RET.REL.NODEC R64 `(_Z25selective_scan_bwd_kernelI32Selective_Scan_bwd_kernel_traitsILi128ELi16ELb0ELb1ELb1ELb1ELb1EN3c108BFloat16ENS1_7complexIfEEEEv12SSMParamsBwd) ;  /* 0xfffe933040007950 */ /* 0x000fea0003c3ffff */
        .weak           $__internal_46_$__cuda_sm70_shflsync_idx_p
        .type           $__internal_46_$__cuda_sm70_shflsync_idx_p,@function
        .size           $__internal_46_$__cuda_sm70_shflsync_idx_p,($__internal_47_$__cuda_sm70_shflsync_up - $__internal_46_$__cuda_sm70_shflsync_idx_p)
$__internal_46_$__cuda_sm70_shflsync_idx_p:
[----:B------:R-:W-:Y:S01]  /*16cd0*/  MOV R121, 0x1f ;  /* 0x0000001f00797802 */ /* 0x000fe20000000f00 */
[----:B------:R-:W-:Y:S04]  /*16ce0*/  WARPSYNC R247 ;  /* 0x000000f700007348 */ /* 0x000fe80003800000 */
[----:B------:R0:W1:Y:S04]  /*16cf0*/  SHFL.IDX PT, R66, R64, R66, R121 ;  /* 0x0000004240427389 */ /* 0x00006800000e0079 */
[----:B0-----:R-:W0:Y:S01]  /*16d00*/  S2R R121, SR_LANEID ;  /* 0x0000000000797919 */ /* 0x001e220000000000 */
[----:B------:R-:W-:Y:S01]  /*16d10*/  MOV R64, R65 ;  /* 0x0000004100407202 */ /* 0x000fe20000000f00 */
[----:B------:R-:W-:-:S06]  /*16d20*/  HFMA2.MMA R65, -RZ, RZ, 0, 0 ;  /* 0x00000000ff417435 */ /* 0x000fcc00000001ff */
[----:B------:R-:W-:Y:S05]  /*16d30*/  RET.REL.NODEC R64 `(_Z25selective_scan_bwd_kernelI32Selective_Scan_bwd_kernel_traitsILi128ELi16ELb0ELb1ELb1ELb1ELb1EN3c108BFloat16ENS1_7complexIfEEEEv12SSMParamsBwd) ;  /* 0xfffe92c040007950 */ /* 0x000fea0003c3ffff */
        .weak           $__internal_47_$__cuda_sm70_shflsync_up
        .type           $__internal_47_$__cuda_sm70_shflsync_up,@function
        .size           $__internal_47_$__cuda_sm70_shflsync_up,(.L_x_14479 - $__internal_47_$__cuda_sm70_shflsync_up)
$__internal_47_$__cuda_sm70_shflsync_up:
[----:B------:R-:W-:Y:S04]  /*16d40*/  WARPSYNC R212 ;  /* 0x000000d400007348 */ /* 0x000fe80003800000 */
[----:B------:R0:W1:Y:S02]  /*16d50*/  SHFL.UP PT, R71, R71, R65, R213 ;  /* 0x0400004147477389 */ /* 0x00006400000e00d5 */
[----:B0-----:R-:W-:-:S04]  /*16d60*/  MOV R65, 0x0 ;  /* 0x0000000000417802 */ /* 0x001fc80000000f00 */
[----:B------:R-:W-:Y:S05]  /*16d70*/  RET.REL.NODEC R64 `(_Z25selective_scan_bwd_kernelI32Selective_Scan_bwd_kernel_traitsILi128ELi16ELb0ELb1ELb1ELb1ELb1EN3c108BFloat16ENS1_7complexIfEEEEv12SSMParamsBwd) ;  /* 0xfffe928040007950 */ /* 0x000fea0003c3ffff */
.L_x_2071:
        /* <DEDUP_REMOVED lines=16> */
.L_x_14479:


//--------------------- .text._Z25selective_scan_bwd_kernelI32Selective_Scan_bwd_kernel_traitsILi128ELi16ELb1ELb0ELb0ELb0ELb0EN3c108BFloat16ENS1_7complexIfEEEEv12SSMParamsBwd --------------------------
	.section	.text._Z25selective_scan_bwd_kernelI32Selective_Scan_bwd_kernel_traitsILi128ELi16ELb1ELb0ELb0ELb0ELb0EN3c108BFloat16ENS1_7complexIfEEEEv12SSMParamsBwd,"ax",@progbits
	.sectioninfo	@"SHI_REGISTERS=237"
	.align	128
        .global         _Z25selective_scan_bwd_kernelI32Selective_Scan_bwd_kernel_traitsILi128ELi16ELb1ELb0ELb0ELb0ELb0EN3c108BFloat16ENS1_7complexIfEEEEv12SSMParamsBwd
        .type           _Z25selective_scan_bwd_kernelI32Selective_Scan_bwd_kernel_traitsILi128ELi16ELb1ELb0ELb0ELb0ELb0EN3c108BFloat16ENS1_7complexIfEEEEv12SSMParamsBwd,@function
        .size           _Z25selective_scan_bwd_kernelI32Selective_Scan_bwd_kernel_traitsILi128ELi16ELb1ELb0ELb0ELb0ELb0EN3c108BFloat16ENS1_7complexIfEEEEv12SSMParamsBwd,(.L_x_14482 - _Z25selective_scan_bwd_kernelI32Selective_Scan_bwd_kernel_traitsILi128ELi16ELb1ELb0ELb0ELb0ELb0EN3c108BFloat16ENS1_7complexIfEEEEv12SSMParamsBwd)
        .other          _Z25selective_scan_bwd_kernelI32Selective_Scan_bwd_kernel_traitsILi128ELi16ELb1ELb0ELb0ELb0ELb0EN3c108BFloat16ENS1_7complexIfEEEEv12SSMParamsBwd,@"STO_CUDA_ENTRY STV_DEFAULT"
_Z25selective_scan_bwd_kernelI32Selective_Scan_bwd_kernel_traitsILi128ELi16ELb1ELb0ELb0ELb0ELb0EN3c108BFloat16ENS1_7complexIfEEEEv12SSMParamsBwd:
.text._Z25selective_scan_bwd_kernelI32Selective_Scan_bwd_kernel_traitsILi128ELi16ELb1ELb0ELb0ELb0ELb0EN3c108BFloat16ENS1_7complexIfEEEEv12SSMParamsBwd:
[----:B------:R-:W-:Y:S02]  /*0000*/  MOV R1, c[0x0][0x28] ;  /* 0x00000a0000017a02 */ /* 0x000fe40000000f00 */
[----:B------:R-:W0:Y:S01]  /*0010*/  S2R R5, SR_CTAID.X ;  /* 0x0000000000057919 */ /* 0x000e220000002500 */
[----:B------:R-:W-:Y:S01]  /*0020*/  ISETP.NE.U32.AND P0, PT, RZ, c[0x0][0x238], PT ;  /* 0x00008e00ff007a0c */ /* 0x000fe20003f05070 */
[----:B------:R-:W-:Y:S01]  /*0030*/  HFMA2.MMA R2, -RZ, RZ, 0, 0 ;  /* 0x00000000ff027435 */ /* 0x000fe200000001ff */
[----:B------:R-:W-:Y:S01]  /*0040*/  ISETP.NE.U32.AND P1, PT, RZ, c[0x0][0x250], PT ;  /* 0x00009400ff007a0c */ /* 0x000fe20003f25070 */
[----:B------:R-:W1:Y:S01]  /*0050*/  S2R R0, SR_CTAID.Y ;  /* 0x0000000000007919 */ /* 0x000e620000002600 */
[----:B------:R-:W-:Y:S01]  /*0060*/  ISETP.NE.AND.EX P0, PT, RZ, c[0x0][0x23c], PT, P0 ;  /* 0x00008f00ff007a0c */ /* 0x000fe20003f05300 */
[----:B------:R-:W-:Y:S01]  /*0070*/  ULDC.64 UR4, c[0x0][0x118] ;  /* 0x0000460000047ab9 */ /* 0x000fe20000000a00 */
[----:B------:R-:W-:Y:S02]  /*0080*/  ISETP.NE.AND.EX P1, PT, RZ, c[0x0][0x254], PT, P1 ;  /* 0x00009500ff007a0c */ /* 0x000fe40003f25310 */
[----:B------:R-:W-:Y:S02]  /*0090*/  MOV R4, RZ ;  /* 0x000000ff00047202 */ /* 0x000fe40000000f00 */
[----:B0-----:R-:W-:Y:S01]  /*00a0*/  SHF.R.S32.HI R6, RZ, 0x1f, R5 ;  /* 0x0000001fff067819 */ /* 0x001fe20000011405 */
[----:B------:R-:W-:Y:S01]  /*00b0*/  IMAD.WIDE.U32 R8, R5, c[0x0][0x1d0], RZ ;  /* 0x0000740005087a25 */ /* 0x000fe200078e00ff */
[----:B-1----:R-:W-:-:S03]  /*00c0*/  SHF.R.S32.HI R3, RZ, 0x1f, R0 ;  /* 0x0000001fff037819 */ /* 0x002fc60000011400 */
[----:B------:R-:W-:Y:S02]  /*00d0*/  IMAD R10, R6, c[0x0][0x1d0], RZ ;  /* 0x00007400060a7a24 */ /* 0x000fe400078e02ff */
[----:B------:R-:W-:Y:S01]  /*00e0*/  @P0 LEA R12, P2, R0, c[0x0][0x238], 0x2 ;  /* 0x00008e00000c0a11 */ /* 0x000fe200078410ff */
[----:B------:R-:W-:Y:S01]  /*00f0*/  IMAD R16, R6, c[0x0][0x1e0], RZ ;  /* 0x0000780006107a24 */ /* 0x000fe200078e02ff */
[C---:B------:R-:W-:Y:S01]  /*0100*/  @P1 LEA R14, P3, R0.reuse, c[0x0][0x250], 0x2 ;  /* 0x00009400000e1a11 */ /* 0x040fe200078610ff */
[C---:B------:R-:W-:Y:S01]  /*0110*/  IMAD R7, R5.reuse, c[0x0][0x1d4], R10 ;  /* 0x0000750005077a24 */ /* 0x040fe200078e020a */
[C-C-:B------:R-:W-:Y:S01]  /*0120*/  @P0 LEA.HI.X R13, R0.reuse, c[0x0][0x23c], R3.reuse, 0x2, P2 ;  /* 0x00008f00000d0a11 */ /* 0x140fe200010f1403 */
[----:B------:R-:W-:Y:S01]  /*0130*/  IMAD.WIDE.U32 R10, R5, c[0x0][0x1e0], RZ ;  /* 0x00007800050a7a25 */ /* 0x000fe200078e00ff */
[----:B------:R-:W-:-:S03]  /*0140*/  @P1 LEA.HI.X R15, R0, c[0x0][0x254], R3, 0x2, P3 ;  /* 0x00009500000f1a11 */ /* 0x000fc600018f1403 */
[----:B------:R-:W-:Y:S01]  /*0150*/  IMAD R17, R5, c[0x0][0x1e4], R16 ;  /* 0x0000790005117a24 */ /* 0x000fe200078e0210 */
[----:B------:R-:W-:Y:S01]  /*0160*/  IADD3 R9, R9, R7, RZ ;  /* 0x0000000709097210 */ /* 0x000fe20007ffe0ff */
[----:B------:R-:W-:Y:S01]  /*0170*/  IMAD R18, R6, c[0x0][0x278], RZ ;  /* 0x00009e0006127a24 */ /* 0x000fe200078e02ff */
[----:B------:R-:W-:Y:S01]  /*0180*/  MOV R16, c[0x0][0x174] ;  /* 0x00005d0000107a02 */ /* 0x000fe20000000f00 */
[----:B------:R0:W5:Y:S01]  /*0190*/  @P0 LDG.E R2, [R12.64] ;  /* 0x000000040c020981 */ /* 0x000162000c1e1900 */
[----:B------:R-:W-:Y:S01]  /*01a0*/  IADD3 R11, R11, R17, RZ ;  /* 0x000000110b0b7210 */ /* 0x000fe20007ffe0ff */
[----:B------:R-:W-:Y:S01]  /*01b0*/  IMAD.WIDE.U32 R8, R0, c[0x0][0x1d8], R8 ;  /* 0x0000760000087a25 */ /* 0x000fe200078e0008 */
[----:B------:R-:W-:Y:S01]  /*01c0*/  ISETP.NE.U32.AND P0, PT, RZ, c[0x0][0x260], PT ;  /* 0x00009800ff007a0c */ /* 0x000fe20003f05070 */
[----:B------:R1:W5:Y:S01]  /*01d0*/  @P1 LDG.E R4, [R14.64] ;  /* 0x000000040e041981 */ /* 0x000362000c1e1900 */
[C---:B------:R-:W-:Y:S01]  /*01e0*/  LEA R7, R16.reuse, 0xfffff800, 0xb ;  /* 0xfffff80010077811 */ /* 0x040fe200078e58ff */
[C---:B------:R-:W-:Y:S01]  /*01f0*/  IMAD R17, R3.reuse, c[0x0][0x1d8], RZ ;  /* 0x0000760003117a24 */ /* 0x040fe200078e02ff */
[----:B------:R-:W-:Y:S01]  /*0200*/  ISETP.NE.AND.EX P0, PT, RZ, c[0x0][0x264], PT, P0 ;  /* 0x00009900ff007a0c */ /* 0x000fe20003f05300 */
[----:B------:R-:W-:Y:S01]  /*0210*/  IMAD R19, R3, c[0x0][0x1e8], RZ ;  /* 0x00007a0003137a24 */ /* 0x000fe200078e02ff */
[----:B------:R-:W-:Y:S01]  /*0220*/  ISETP.GE.AND P3, PT, R16, 0x1, PT ;  /* 0x000000011000780c */ /* 0x000fe20003f66270 */
[----:B0-----:R-:W-:Y:S01]  /*0230*/  IMAD.WIDE.U32 R12, R5, c[0x0][0x278], RZ ;  /* 0x00009e00050c7a25 */ /* 0x001fe200078e00ff */
[----:B------:R-:W-:Y:S01]  /*0240*/  CS2R R188, SRZ ;  /* 0x0000000000bc7805 */ /* 0x000fe2000001ff00 */
[----:B------:R-:W-:-:S02]  /*0250*/  CS2R R186, SRZ ;  /* 0x0000000000ba7805 */ /* 0x000fc4000001ff00 */
[----:B-1----:R-:W-:Y:S01]  /*0260*/  IMAD R15, R5, c[0x0][0x27c], R18 ;  /* 0x00009f00050f7a24 */ /* 0x002fe200078e0212 */
[----:B------:R-:W-:Y:S01]  /*0270*/  IADD3 R18, P1, R7, R8, RZ ;  /* 0x0000000807127210 */ /* 0x000fe20007f3e0ff */
[----:B------:R-:W-:-:S03]  /*0280*/  IMAD.WIDE.U32 R10, R0, c[0x0][0x1e8], R10 ;  /* 0x00007a00000a7a25 */ /* 0x000fc600078e000a */
[----:B------:R-:W-:Y:S01]  /*0290*/  IADD3 R13, R13, R15, RZ ;  /* 0x0000000f0d0d7210 */ /* 0x000fe20007ffe0ff */
[C---:B------:R-:W-:Y:S01]  /*02a0*/  IMAD R14, R0.reuse, c[0x0][0x1dc], R17 ;  /* 0x00007700000e7a24 */ /* 0x040fe200078e0211 */
[----:B------:R-:W-:Y:S01]  /*02b0*/  SHF.R.S32.HI R15, RZ, 0x1f, R7 ;  /* 0x0000001fff0f7819 */ /* 0x000fe20000011407 */
[C---:B------:R-:W-:Y:S01]  /*02c0*/  IMAD R19, R0.reuse, c[0x0][0x1ec], R19 ;  /* 0x00007b0000137a24 */ /* 0x040fe200078e0213 */
[----:B------:R-:W-:Y:S01]  /*02d0*/  IADD3 R8, P2, R7, R10, RZ ;  /* 0x0000000a07087210 */ /* 0x000fe20007f5e0ff */
[----:B------:R-:W-:Y:S01]  /*02e0*/  IMAD.WIDE.U32 R12, R0, c[0x0][0x280], R12 ;  /* 0x0000a000000c7a25 */ /* 0x000fe200078e000c */
[C---:B------:R-:W-:Y:S02]  /*02f0*/  IADD3.X R9, R15.reuse, R9, R14, P1, !PT ;  /* 0x000000090f097210 */ /* 0x040fe40000ffe40e */
[----:B------:R-:W-:Y:S01]  /*0300*/  IADD3.X R11, R15, R11, R19, P2, !PT ;  /* 0x0000000b0f0b7210 */ /* 0x000fe200017fe413 */
[----:B------:R-:W-:Y:S01]  /*0310*/  IMAD R21, R3, c[0x0][0x280], RZ ;  /* 0x0000a00003157a24 */ /* 0x000fe200078e02ff */
[----:B------:R-:W-:-:S02]  /*0320*/  ISETP.NE.U32.AND P1, PT, RZ, c[0x0][0x328], PT ;  /* 0x0000ca00ff007a0c */ /* 0x000fc40003f25070 */
[----:B------:R-:W-:Y:S01]  /*0330*/  ISETP.NE.U32.AND P2, PT, RZ, c[0x0][0x348], PT ;  /* 0x0000d200ff007a0c */ /* 0x000fe20003f45070 */
[----:B------:R-:W-:Y:S01]  /*0340*/  IMAD R21, R0, c[0x0][0x284], R21 ;  /* 0x0000a10000157a24 */ /* 0x000fe200078e0215 */
[----:B------:R-:W-:Y:S02]  /*0350*/  ISETP.NE.AND.EX P1, PT, RZ, c[0x0][0x32c], PT, P1 ;  /* 0x0000cb00ff007a0c */ /* 0x000fe40003f25310 */
[----:B------:R-:W-:Y:S02]  /*0360*/  ISETP.NE.AND.EX P2, PT, RZ, c[0x0][0x34c], PT, P2 ;  /* 0x0000d300ff007a0c */ /* 0x000fe40003f45320 */
[----:B------:R-:W-:Y:S01]  /*0370*/  IADD3 R17, P4, R7, R12, RZ ;  /* 0x0000000c07117210 */ /* 0x000fe20007f9e0ff */
[----:B------:R-:W-:Y:S01]  /*0380*/  @P0 IMAD R7, R5, c[0x0][0x164], R0 ;  /* 0x0000590005070a24 */ /* 0x000fe200078e0200 */
[----:B------:R-:W-:Y:S02]  /*0390*/  LEA R14, P5, R8, c[0x0][0x248], 0x1 ;  /* 0x00009200080e7a11 */ /* 0x000fe400078a08ff */
[----:B------:R-:W-:Y:S01]  /*03a0*/  IADD3.X R12, R15, R13, R21, P4, !PT ;  /* 0x0000000d0f0c7210 */ /* 0x000fe200027fe415 */
[----:B------:R-:W-:Y:S01]  /*03b0*/  @P0 IMAD R7, R7, c[0x0][0x174], RZ ;  /* 0x00005d0007070a24 */ /* 0x000fe200078e02ff */
[----:B------:R-:W-:-:S02]  /*03c0*/  LEA R13, P4, R18, c[0x0][0x240], 0x1 ;  /* 0x00009000120d7a11 */ /* 0x000fc400078808ff */
[----:B------:R-:W-:Y:S01]  /*03d0*/  @P0 MOV R190, 0x10 ;  /* 0x0000001000be0802 */ /* 0x000fe20000000f00 */
[----:B------:R-:W-:Y:S01]  /*03e0*/  @P0 IMAD R7, R7, c[0x0][0x16c], RZ ;  /* 0x00005b0007070a24 */ /* 0x000fe200078e02ff */
[----:B------:R-:W-:Y:S02]  /*03f0*/  LEA.HI.X R18, R18, c[0x0][0x244], R9, 0x1, P4 ;  /* 0x0000910012127a11 */ /* 0x000fe400020f0c09 */
[----:B------:R-:W-:Y:S01]  /*0400*/  LEA.HI.X R15, R8, c[0x0][0x24c], R11, 0x1, P5 ;  /* 0x00009300080f7a11 */ /* 0x000fe200028f0c0b */
[----:B------:R-:W-:Y:S01]  /*0410*/  @P0 IMAD.WIDE R190, R7, R190, c[0x0][0x260] ;  /* 0x0000980007be0625 */ /* 0x000fe200078e02be */
[----:B------:R-:W-:Y:S01]  /*0420*/  LEA R16, P6, R17, c[0x0][0x308], 0x1 ;  /* 0x0000c20011107a11 */ /* 0x000fe200078c08ff */
[----:B------:R-:W-:Y:S01]  /*0430*/  HFMA2.MMA R7, -RZ, RZ, 0, 0 ;  /* 0x00000000ff077435 */ /* 0x000fe200000001ff */
[C---:B------:R-:W-:Y:S01]  /*0440*/  @P1 LEA R188, P4, R0.reuse, c[0x0][0x328], 0x2 ;  /* 0x0000ca0000bc1a11 */ /* 0x040fe200078810ff */
[----:B------:R-:W-:Y:S01]  /*0450*/  @!P0 CS2R R190, SRZ ;  /* 0x0000000000be8805 */ /* 0x000fe2000001ff00 */
[----:B------:R-:W-:-:S02]  /*0460*/  @P2 LEA R186, P5, R0, c[0x0][0x348], 0x2 ;  /* 0x0000d20000ba2a11 */ /* 0x000fc400078a10ff */
[----:B------:R-:W-:Y:S02]  /*0470*/  LEA.HI.X R17, R17, c[0x0][0x30c], R12, 0x1, P6 ;  /* 0x0000c30011117a11 */ /* 0x000fe400030f0c0c */
[C-C-:B------:R-:W-:Y:S02]  /*0480*/  @P1 LEA.HI.X R189, R0.reuse, c[0x0][0x32c], R3.reuse, 0x2, P4 ;  /* 0x0000cb0000bd1a11 */ /* 0x140fe400020f1403 */
[----:B------:R-:W-:Y:S02]  /*0490*/  @P2 LEA.HI.X R187, R0, c[0x0][0x34c], R3, 0x2, P5 ;  /* 0x0000d30000bb2a11 */ /* 0x000fe400028f1403 */
[----:B------:R-:W-:Y:S01]  /*04a0*/  MOV R8, RZ ;  /* 0x000000ff00087202 */ /* 0x000fe20000000f00 */
[----:B------:R-:W-:Y:S05]  /*04b0*/  @!P3 BRA `(.L_x_2072) ;  /* 0x000075c00000b947 */ /* 0x000fea0003800000 */
[----:B------:R-:W0:Y:S01]  /*04c0*/  S2R R9, SR_TID.X ;  /* 0x0000000000097919 */ /* 0x000e220000002100 */
[----:B------:R-:W-:Y:S02]  /*04d0*/  MOV R12, R13 ;  /* 0x0000000d000c7202 */ /* 0x000fe40000000f00 */
[----:B------:R-:W-:Y:S01]  /*04e0*/  MOV R13, R18 ;  /* 0x00000012000d7202 */ /* 0x000fe20000000f00 */
[----:B------:R-:W1:Y:S01]  /*04f0*/  S2R R10, SR_LANEID ;  /* 0x00000000000a7919 */ /* 0x000e620000000000 */
[----:B------:R-:W-:-:S02]  /*0500*/  MOV R11, c[0x0][0x174] ;  /* 0x00005d00000b7a02 */ /* 0x000fc40000000f00 */
[----:B------:R-:W-:Y:S02]  /*0510*/  MOV R7, RZ ;  /* 0x000000ff00077202 */ /* 0x000fe40000000f00 */
[----:B0-----:R-:W-:Y:S02]  /*0520*/  SHF.R.S32.HI R8, RZ, 0x1f, R9 ;  /* 0x0000001fff087819 */ /* 0x001fe40000011409 */
[----:B------:R-:W-:Y:S02]  /*0530*/  SHF.L.U32 R19, R9, 0x1, RZ ;  /* 0x0000000109137819 */ /* 0x000fe400000006ff */
[----:B------:R-:W-:Y:S02]  /*0540*/  LEA.HI R18, R8, R9, RZ, 0x5 ;  /* 0x0000000908127211 */ /* 0x000fe400078f28ff */
[----:B------:R-:W-:Y:S02]  /*0550*/  MOV R8, RZ ;  /* 0x000000ff00087202 */ /* 0x000fe40000000f00 */
[----:B------:R-:W-:-:S02]  /*0560*/  LOP3.LUT R19, R19, 0xffffffc0, RZ, 0xc0, !PT ;  /* 0xffffffc013137812 */ /* 0x000fc400078ec0ff */
[----:B-1----:R-:W-:Y:S02]  /*0570*/  SHF.R.S32.HI R18, RZ, 0x5, R18 ;  /* 0x00000005ff127819 */ /* 0x002fe40000011412 */
.L_x_2111:
[----:B------:R-:W-:Y:S01]  /*0580*/  BAR.SYNC.DEFER_BLOCKING 0x0 ;  /* 0x0000000000007b1d */ /* 0x000fe20000010000 */
[----:B------:R-:W-:-:S05]  /*0590*/  LOP3.LUT R20, R19, 0x1f, R9, 0xf8, !PT ;  /* 0x0000001f13147812 */ /* 0x000fca00078ef809 */
[----:B------:R-:W-:-:S05]  /*05a0*/  IMAD.WIDE R22, R20, 0x10, R12 ;  /* 0x0000001014167825 */ /* 0x000fca00078e020c */
[----:B------:R-:W2:Y:S04]  /*05b0*/  LDG.E.128 R24, [R22.64] ;  /* 0x0000000416187981 */ /* 0x000ea8000c1e1d00 */
[----:B------:R-:W3:Y:S01]  /*05c0*/  LDG.E.128 R32, [R22.64+0x200] ;  /* 0x0002000416207981 */ /* 0x000ee2000c1e1d00 */
[----:B------:R-:W-:Y:S01]  /*05d0*/  IADD3 R21, R19, R10, RZ ;  /* 0x0000000a13157210 */ /* 0x000fe20007ffe0ff */
[----:B------:R-:W-:-:S03]  /*05e0*/  IMAD.WIDE R28, R20, 0x10, R14 ;  /* 0x00000010141c7825 */ /* 0x000fc600078e020e */
[----:B------:R-:W-:Y:S01]  /*05f0*/  IADD3 R36, R21, R10, RZ ;  /* 0x0000000a15247210 */ /* 0x000fe20007ffe0ff */
[----:B--2---:R-:W-:Y:S04]  /*0600*/  STS.128 [R21.X16], R24 ;  /* 0x0000001815007388 */ /* 0x004fe8000000cc00 */
[----:B---3--:R0:W-:Y:S01]  /*0610*/  STS.128 [R21.X16+0x200], R32 ;  /* 0x0002002015007388 */ /* 0x0081e2000000cc00 */
[----:B------:R-:W-:-:S06]  /*0620*/  NOP ;  /* 0x0000000000007918 */ /* 0x000fcc0000000000 */
[----:B------:R-:W-:Y:S04]  /*0630*/  LDS.128 R60, [R36.X16] ;  /* 0x00000000243c7984 */ /* 0x000fe8000000cc00 */
[----:B------:R-:W-:Y:S04]  /*0640*/  LDS.128 R56, [R36.X16+0x10] ;  /* 0x0000100024387984 */ /* 0x000fe8000000cc00 */
[----:B------:R-:W-:Y:S06]  /*0650*/  BAR.SYNC.DEFER_BLOCKING 0x0 ;  /* 0x0000000000007b1d */ /* 0x000fec0000010000 */
[----:B------:R-:W2:Y:S04]  /*0660*/  LDG.E.128 R40, [R28.64] ;  /* 0x000000041c287981 */ /* 0x000ea8000c1e1d00 */
[----:B------:R-:W3:Y:S01]  /*0670*/  LDG.E.128 R44, [R28.64+0x200] ;  /* 0x000200041c2c7981 */ /* 0x000ee2000c1e1d00 */
[----:B------:R-:W-:-:S03]  /*0680*/  IMAD.WIDE R22, R20, 0x10, R16 ;  /* 0x0000001014167825 */ /* 0x000fc600078e0210 */
[----:B--2---:R-:W-:Y:S04]  /*0690*/  STS.128 [R21.X16], R40 ;  /* 0x0000002815007388 */ /* 0x004fe8000000cc00 */
[----:B---3--:R-:W-:Y:S01]  /*06a0*/  STS.128 [R21.X16+0x200], R44 ;  /* 0x0002002c15007388 */ /* 0x008fe2000000cc00 */
[----:B------:R-:W-:-:S06]  /*06b0*/  NOP ;  /* 0x0000000000007918 */ /* 0x000fcc0000000000 */
[----:B------:R-:W1:Y:S04]  /*06c0*/  LDS.128 R24, [R36.X16] ;  /* 0x0000000024187984 */ /* 0x000e68000000cc00 */
[----:B------:R-:W2:Y:S04]  /*06d0*/  LDS.128 R52, [R36.X16+0x10] ;  /* 0x0000100024347984 */ /* 0x000ea8000000cc00 */
[----:B------:R-:W-:Y:S06]  /*06e0*/  BAR.SYNC.DEFER_BLOCKING 0x0 ;  /* 0x0000000000007b1d */ /* 0x000fec0000010000 */
[----:B0-----:R0:W3:Y:S04]  /*06f0*/  LDG.E.128 R32, [R22.64] ;  /* 0x0000000416207981 */ /* 0x0010e8000c1e1d00 */
[----:B------:R0:W4:Y:S01]  /*0700*/  LDG.E.128 R48, [R22.64+0x200] ;  /* 0x0002000416307981 */ /* 0x000122000c1e1d00 */
[----:B-1----:R-:W-:-:S02]  /*0710*/  PRMT R65, RZ, 0x5410, R24 ;  /* 0x00005410ff417816 */ /* 0x002fc40000000018 */
[----:B------:R-:W-:Y:S02]  /*0720*/  PRMT R67, RZ, 0x7610, R24 ;  /* 0x00007610ff437816 */ /* 0x000fe40000000018 */
[--C-:B------:R-:W-:Y:S02]  /*0730*/  PRMT R69, RZ, 0x5410, R25.reuse ;  /* 0x00005410ff457816 */ /* 0x100fe40000000019 */
[----:B0-----:R-:W-:Y:S02]  /*0740*/  PRMT R22, RZ, 0x5410, R60 ;  /* 0x00005410ff167816 */ /* 0x001fe4000000003c */
[----:B------:R-:W-:Y:S02]  /*0750*/  PRMT R89, RZ, 0x7610, R25 ;  /* 0x00007610ff597816 */ /* 0x000fe40000000019 */
[--C-:B------:R-:W-:Y:S01]  /*0760*/  PRMT R73, RZ, 0x5410, R26.reuse ;  /* 0x00005410ff497816 */ /* 0x100fe2000000001a */
[----:B------:R-:W-:Y:S01]  /*0770*/  CS2R R24, SRZ ;  /* 0x0000000000187805 */ /* 0x000fe2000001ff00 */
[----:B------:R-:W-:-:S02]  /*0780*/  PRMT R91, RZ, 0x7610, R26 ;  /* 0x00007610ff5b7816 */ /* 0x000fc4000000001a */
[--C-:B------:R-:W-:Y:S02]  /*0790*/  PRMT R77, RZ, 0x5410, R27.reuse ;  /* 0x00005410ff4d7816 */ /* 0x100fe4000000001b */
[----:B------:R-:W-:Y:S02]  /*07a0*/  PRMT R93, RZ, 0x7610, R27 ;  /* 0x00007610ff5d7816 */ /* 0x000fe4000000001b */
[--C-:B--2---:R-:W-:Y:S01]  /*07b0*/  PRMT R81, RZ, 0x5410, R52.reuse ;  /* 0x00005410ff517816 */ /* 0x104fe20000000034 */
[----:B------:R-:W-:Y:S01]  /*07c0*/  CS2R R26, SRZ ;  /* 0x00000000001a7805 */ /* 0x000fe2000001ff00 */
[----:B------:R-:W-:Y:S02]  /*07d0*/  PRMT R95, RZ, 0x7610, R52 ;  /* 0x00007610ff5f7816 */ /* 0x000fe40000000034 */
[--C-:B------:R-:W-:Y:S02]  /*07e0*/  PRMT R85, RZ, 0x5410, R53.reuse ;  /* 0x00005410ff557816 */ /* 0x100fe40000000035 */
[----:B------:R-:W-:-:S02]  /*07f0*/  PRMT R97, RZ, 0x7610, R53 ;  /* 0x00007610ff617816 */ /* 0x000fc40000000035 */
[--C-:B------:R-:W-:Y:S02]  /*0800*/  PRMT R101, RZ, 0x5410, R54.reuse ;  /* 0x00005410ff657816 */ /* 0x100fe40000000036 */
[----:B------:R-:W-:Y:S02]  /*0810*/  PRMT R105, RZ, 0x7610, R54 ;  /* 0x00007610ff697816 */ /* 0x000fe40000000036 */
[--C-:B------:R-:W-:Y:S02]  /*0820*/  PRMT R123, RZ, 0x5410, R55.reuse ;  /* 0x00005410ff7b7816 */ /* 0x100fe40000000037 */
[----:B------:R-:W-:Y:S01]  /*0830*/  PRMT R127, RZ, 0x7610, R55 ;  /* 0x00007610ff7f7816 */ /* 0x000fe20000000037 */
[----:B---3--:R0:W-:Y:S04]  /*0840*/  STS.128 [R21.X16], R32 ;  /* 0x0000002015007388 */ /* 0x0081e8000000cc00 */
[----:B----4-:R-:W-:Y:S01]  /*0850*/  STS.128 [R21.X16+0x200], R48 ;  /* 0x0002003015007388 */ /* 0x010fe2000000cc00 */
[----:B------:R-:W-:-:S06]  /*0860*/  NOP ;  /* 0x0000000000007918 */ /* 0x000fcc0000000000 */
[----:B------:R-:W1:Y:S04]  /*0870*/  LDS.128 R40, [R36.X16] ;  /* 0x0000000024287984 */ /* 0x000e68000000cc00 */
[----:B------:R2:W3:Y:S01]  /*0880*/  LDS.128 R28, [R36.X16+0x10] ;  /* 0x00001000241c7984 */ /* 0x0004e2000000cc00 */
[----:B0-----:R-:W-:Y:S01]  /*0890*/  CS2R R32, SRZ ;  /* 0x0000000000207805 */ /* 0x001fe2000001ff00 */
[----:B------:R-:W-:Y:S01]  /*08a0*/  CS2R R34, SRZ ;  /* 0x0000000000227805 */ /* 0x000fe2000001ff00 */
[----:B--2---:R-:W-:Y:S01]  /*08b0*/  CS2R R36, SRZ ;  /* 0x0000000000247805 */ /* 0x004fe2000001ff00 */
[--C-:B-1----:R-:W-:Y:S02]  /*08c0*/  PRMT R99, RZ, 0x5410, R40.reuse ;  /* 0x00005410ff637816 */ /* 0x102fe40000000028 */
[----:B------:R-:W-:-:S02]  /*08d0*/  PRMT R103, RZ, 0x7610, R40 ;  /* 0x00007610ff677816 */ /* 0x000fc40000000028 */
[----:B------:R-:W-:Y:S01]  /*08e0*/  PRMT R107, RZ, 0x5410, R41 ;  /* 0x00005410ff6b7816 */ /* 0x000fe20000000029 */
[----:B------:R-:W-:Y:S01]  /*08f0*/  FFMA.FTZ R38, R99, R22, R7 ;  /* 0x0000001663267223 */ /* 0x000fe20000010007 */
[----:B------:R-:W-:Y:S01]  /*0900*/  PRMT R7, RZ, 0x7610, R60 ;  /* 0x00007610ff077816 */ /* 0x000fe2000000003c */
[-C--:B-----5:R-:W-:Y:S01]  /*0910*/  FMUL.FTZ R39, R103, R2.reuse ;  /* 0x0000000267277220 */ /* 0x0a0fe20000410000 */
[----:B------:R-:W-:Y:S01]  /*0920*/  PRMT R109, RZ, 0x7610, R41 ;  /* 0x00007610ff6d7816 */ /* 0x000fe20000000029 */
[-C--:B------:R-:W-:Y:S01]  /*0930*/  FMUL.FTZ R40, R107, R2.reuse ;  /* 0x000000026b287220 */ /* 0x080fe20000410000 */
[----:B------:R-:W-:Y:S01]  /*0940*/  PRMT R71, RZ, 0x5410, R42 ;  /* 0x00005410ff477816 */ /* 0x000fe2000000002a */
[----:B------:R-:W-:Y:S01]  /*0950*/  FFMA.FTZ R38, R103, R7, R38 ;  /* 0x0000000767267223 */ /* 0x000fe20000010026 */
[----:B------:R-:W-:Y:S01]  /*0960*/  PRMT R7, RZ, 0x5410, R61 ;  /* 0x00005410ff077816 */ /* 0x000fe2000000003d */
[-C--:B------:R-:W-:Y:S01]  /*0970*/  FMUL.FTZ R41, R109, R2.reuse ;  /* 0x000000026d297220 */ /* 0x080fe20000410000 */
[----:B------:R-:W-:Y:S01]  /*0980*/  PRMT R111, RZ, 0x7610, R42 ;  /* 0x00007610ff6f7816 */ /* 0x000fe2000000002a */
[----:B------:R-:W-:Y:S01]  /*0990*/  FMUL.FTZ R42, R71, R2 ;  /* 0x00000002472a7220 */ /* 0x000fe20000410000 */
[----:B------:R-:W-:Y:S01]  /*09a0*/  PRMT R75, RZ, 0x5410, R43 ;  /* 0x00005410ff4b7816 */ /* 0x000fe2000000002b */
[----:B------:R-:W-:Y:S01]  /*09b0*/  FFMA.FTZ R38, R107, R7, R38 ;  /* 0x000000076b267223 */ /* 0x000fe20000010026 */
[----:B------:R-:W-:-:S02]  /*09c0*/  PRMT R7, RZ, 0x7610, R61 ;  /* 0x00007610ff077816 */ /* 0x000fc4000000003d */
[----:B------:R-:W-:Y:S01]  /*09d0*/  PRMT R113, RZ, 0x7610, R43 ;  /* 0x00007610ff717816 */ /* 0x000fe2000000002b */
[-C--:B------:R-:W-:Y:S01]  /*09e0*/  FMUL.FTZ R43, R111, R2.reuse ;  /* 0x000000026f2b7220 */ /* 0x080fe20000410000 */
[----:B---3--:R-:W-:Y:S01]  /*09f0*/  PRMT R79, RZ, 0x5410, R28 ;  /* 0x00005410ff4f7816 */ /* 0x008fe2000000001c */
[----:B------:R-:W-:Y:S01]  /*0a00*/  FFMA.FTZ R38, R109, R7, R38 ;  /* 0x000000076d267223 */ /* 0x000fe20000010026 */
[----:B------:R-:W-:Y:S01]  /*0a10*/  PRMT R7, RZ, 0x5410, R62 ;  /* 0x00005410ff077816 */ /* 0x000fe2000000003e */
[-C--:B------:R-:W-:Y:S01]  /*0a20*/  FMUL.FTZ R44, R75, R2.reuse ;  /* 0x000000024b2c7220 */ /* 0x080fe20000410000 */
[----:B------:R-:W-:Y:S01]  /*0a30*/  PRMT R115, RZ, 0x7610, R28 ;  /* 0x00007610ff737816 */ /* 0x000fe2000000001c */
[-C--:B------:R-:W-:Y:S01]  /*0a40*/  FMUL.FTZ R45, R113, R2.reuse ;  /* 0x00000002712d7220 */ /* 0x080fe20000410000 */
[--C-:B------:R-:W-:Y:S01]  /*0a50*/  PRMT R83, RZ, 0x5410, R29.reuse ;  /* 0x00005410ff537816 */ /* 0x100fe2000000001d */
[----:B------:R-:W-:Y:S01]  /*0a60*/  FFMA.FTZ R38, R71, R7, R38 ;  /* 0x0000000747267223 */ /* 0x000fe20000010026 */
[----:B------:R-:W-:Y:S01]  /*0a70*/  PRMT R7, RZ, 0x7610, R62 ;  /* 0x00007610ff077816 */ /* 0x000fe2000000003e */
[-C--:B------:R-:W-:Y:S01]  /*0a80*/  FMUL.FTZ R46, R79, R2.reuse ;  /* 0x000000024f2e7220 */ /* 0x080fe20000410000 */
[----:B------:R-:W-:Y:S01]  /*0a90*/  PRMT R117, RZ, 0x7610, R29 ;  /* 0x00007610ff757816 */ /* 0x000fe2000000001d */
[-C--:B------:R-:W-:Y:S01]  /*0aa0*/  FMUL.FTZ R47, R115, R2.reuse ;  /* 0x00000002732f7220 */ /* 0x080fe20000410000 */
[----:B------:R-:W-:Y:S01]  /*0ab0*/  PRMT R87, RZ, 0x5410, R30 ;  /* 0x00005410ff577816 */ /* 0x000fe2000000001e */
[----:B------:R-:W-:Y:S01]  /*0ac0*/  FFMA.FTZ R38, R111, R7, R38 ;  /* 0x000000076f267223 */ /* 0x000fe20000010026 */
[--C-:B------:R-:W-:Y:S01]  /*0ad0*/  PRMT R7, RZ, 0x5410, R63.reuse ;  /* 0x00005410ff077816 */ /* 0x100fe2000000003f */
[----:B------:R-:W-:Y:S01]  /*0ae0*/  CS2R R28, SRZ ;  /* 0x00000000001c7805 */ /* 0x000fe2000001ff00 */
[----:B------:R-:W-:Y:S01]  /*0af0*/  MOV R22, c[0x0][0x16c] ;  /* 0x00005b0000167a02 */ /* 0x000fe20000000f00 */
[-C--:B------:R-:W-:Y:S01]  /*0b00*/  FMUL.FTZ R48, R83, R2.reuse ;  /* 0x0000000253307220 */ /* 0x080fe20000410000 */
[----:B------:R-:W-:Y:S01]  /*0b10*/  PRMT R119, RZ, 0x7610, R30 ;  /* 0x00007610ff777816 */ /* 0x000fe2000000001e */
[----:B------:R-:W-:Y:S01]  /*0b20*/  FFMA.FTZ R38, R75, R7, R38 ;  /* 0x000000074b267223 */ /* 0x000fe20000010026 */
[----:B------:R-:W-:Y:S01]  /*0b30*/  PRMT R7, RZ, 0x7610, R63 ;  /* 0x00007610ff077816 */ /* 0x000fe2000000003f */
[-C--:B------:R-:W-:Y:S01]  /*0b40*/  FMUL.FTZ R49, R117, R2.reuse ;  /* 0x0000000275317220 */ /* 0x080fe20000410000 */
[----:B------:R-:W-:Y:S01]  /*0b50*/  BAR.SYNC.DEFER_BLOCKING 0x0 ;  /* 0x0000000000007b1d */ /* 0x000fe20000010000 */
[----:B------:R-:W-:Y:S01]  /*0b60*/  ISETP.GE.AND P0, PT, R22, 0x1, PT ;  /* 0x000000011600780c */ /* 0x000fe20003f06270 */
[-C--:B------:R-:W-:Y:S01]  /*0b70*/  FMUL.FTZ R50, R87, R2.reuse ;  /* 0x0000000257327220 */ /* 0x080fe20000410000 */
[--C-:B------:R-:W-:Y:S01]  /*0b80*/  PRMT R121, RZ, 0x5410, R31.reuse ;  /* 0x00005410ff797816 */ /* 0x100fe2000000001f */
[----:B------:R-:W-:Y:S01]  /*0b90*/  FFMA.FTZ R38, R113, R7, R38 ;  /* 0x0000000771267223 */ /* 0x000fe20000010026 */
[----:B------:R-:W-:Y:S01]  /*0ba0*/  PRMT R7, RZ, 0x5410, R56 ;  /* 0x00005410ff077816 */ /* 0x000fe20000000038 */
[----:B------:R-:W-:Y:S01]  /*0bb0*/  CS2R R22, SRZ ;  /* 0x0000000000167805 */ /* 0x000fe2000001ff00 */
[----:B------:R-:W-:Y:S01]  /*0bc0*/  PRMT R125, RZ, 0x7610, R31 ;  /* 0x00007610ff7d7816 */ /* 0x000fe2000000001f */
[-C--:B------:R-:W-:Y:S01]  /*0bd0*/  FMUL.FTZ R51, R119, R2.reuse ;  /* 0x0000000277337220 */ /* 0x080fe20000410000 */
[----:B------:R-:W-:Y:S01]  /*0be0*/  CS2R R30, SRZ ;  /* 0x00000000001e7805 */ /* 0x000fe2000001ff00 */
[----:B------:R-:W-:Y:S01]  /*0bf0*/  FFMA.FTZ R38, R79, R7, R38 ;  /* 0x000000074f267223 */ /* 0x000fe20000010026 */
[----:B------:R-:W-:Y:S01]  /*0c00*/  PRMT R7, RZ, 0x7610, R56 ;  /* 0x00007610ff077816 */ /* 0x000fe20000000038 */
[----:B------:R-:W-:-:S02]  /*0c10*/  FMUL.FTZ R52, R121, R2 ;  /* 0x0000000279347220 */ /* 0x000fc40000410000 */
[----:B------:R-:W-:Y:S02]  /*0c20*/  FMUL.FTZ R53, R125, R2 ;  /* 0x000000027d357220 */ /* 0x000fe40000410000 */
        /* <DEDUP_REMOVED lines=12> */
[----:B------:R-:W-:Y:S02]  /*0cf0*/  FFMA.FTZ R7, R125, R7, R38 ;  /* 0x000000077d077223 */ /* 0x000fe40000010026 */
[----:B------:R-:W-:Y:S01]  /*0d00*/  FMUL.FTZ R38, R99, R2 ;  /* 0x0000000263267220 */ /* 0x000fe20000410000 */
[----:B------:R-:W-:Y:S05]  /*0d10*/  @!P0 BRA `(.L_x_2073) ;  /* 0x0000682000008947 */ /* 0x000fea0003800000 */
[----:B------:R-:W-:Y:S01]  /*0d20*/  HFMA2.MMA R122, -RZ, RZ, 0, 0 ;  /* 0x00000000ff7a7435 */ /* 0x000fe200000001ff */
[----:B------:R-:W-:Y:S01]  /*0d30*/  FADD.FTZ R120, R121, R121 ;  /* 0x0000007979787221 */ /* 0x000fe20000010000 */
[----:B------:R-:W-:Y:S01]  /*0d40*/  CS2R R22, SRZ ;  /* 0x0000000000167805 */ /* 0x000fe2000001ff00 */
[--C-:B------:R-:W-:Y:S01]  /*0d50*/  FADD.FTZ R54, R65, R4.reuse ;  /* 0x0000000441367221 */ /* 0x100fe20000010000 */
        /* <DEDUP_REMOVED lines=13> */
[----:B------:R-:W-:-:S02]  /*0e30*/  FADD.FTZ R93, R93, R4 ;  /* 0x000000045d5d7221 */ /* 0x000fc40000010000 */
[--C-:B------:R-:W-:Y:S02]  /*0e40*/  FADD.FTZ R94, R81, R4.reuse ;  /* 0x00000004515e7221 */ /* 0x100fe40000010000 */
[--C-:B------:R-:W-:Y:S02]  /*0e50*/  FADD.FTZ R95, R95, R4.reuse ;  /* 0x000000045f5f7221 */ /* 0x100fe40000010000 */
[--C-:B------:R-:W-:Y:S02]  /*0e60*/  FADD.FTZ R96, R85, R4.reuse ;  /* 0x0000000455607221 */ /* 0x100fe40000010000 */
[--C-:B------:R-:W-:Y:S02]  /*0e70*/  FADD.FTZ R97, R97, R4.reuse ;  /* 0x0000000461617221 */ /* 0x100fe40000010000 */
[--C-:B------:R-:W-:Y:S02]  /*0e80*/  FADD.FTZ R98, R101, R4.reuse ;  /* 0x0000000465627221 */ /* 0x100fe40000010000 */
[----:B------:R-:W-:-:S02]  /*0e90*/  FADD.FTZ R102, R105, R4 ;  /* 0x0000000469667221 */ /* 0x000fc40000010000 */
[--C-:B------:R-:W-:Y:S02]  /*0ea0*/  FADD.FTZ R106, R123, R4.reuse ;  /* 0x000000047b6a7221 */ /* 0x100fe40000010000 */
        /* <DEDUP_REMOVED lines=16> */
.L_x_2110:
        /* <DEDUP_REMOVED lines=12> */
[C---:B------:R-:W-:Y:S02]  /*1070*/  IMAD R69, R3.reuse, c[0x0][0x198], RZ ;  /* 0x0000660003457a24 */ /* 0x040fe400078e02ff */
[----:B------:R-:W-:Y:S02]  /*1080*/  IMAD R71, R3, c[0x0][0x1b8], RZ ;  /* 0x00006e0003477a24 */ /* 0x000fe400078e02ff */
[----:B------:R-:W-:-:S04]  /*1090*/  IMAD.WIDE.U32 R64, R0, c[0x0][0x198], RZ ;  /* 0x0000660000407a25 */ /* 0x000fc800078e00ff */
[C---:B------:R-:W-:Y:S02]  /*10a0*/  IMAD R69, R0.reuse, c[0x0][0x19c], R69 ;  /* 0x0000670000457a24 */ /* 0x040fe400078e0245 */
[----:B------:R-:W-:-:S03]  /*10b0*/  IMAD.WIDE.U32 R66, R0, c[0x0][0x1b8], RZ ;  /* 0x00006e0000427a25 */ /* 0x000fc600078e00ff */
[----:B------:R-:W-:Y:S01]  /*10c0*/  IADD3 R65, R65, R69, RZ ;  /* 0x0000004541417210 */ /* 0x000fe20007ffe0ff */
[----:B------:R-:W-:Y:S02]  /*10d0*/  IMAD R71, R0, c[0x0][0x1bc], R71 ;  /* 0x00006f0000477a24 */ /* 0x000fe400078e0247 */
[----:B------:R-:W-:Y:S02]  /*10e0*/  IMAD R69, R68, c[0x0][0x1a0], RZ ;  /* 0x0000680044457a24 */ /* 0x000fe400078e02ff */
[----:B------:R-:W-:Y:S01]  /*10f0*/  IMAD.WIDE.U32 R64, R122, c[0x0][0x1a0], R64 ;  /* 0x000068007a407a25 */ /* 0x000fe200078e0040 */
[----:B------:R-:W-:-:S03]  /*1100*/  IADD3 R67, R67, R71, RZ ;  /* 0x0000004743437210 */ /* 0x000fc60007ffe0ff */
[----:B------:R-:W-:Y:S01]  /*1110*/  IMAD R71, R68, c[0x0][0x1c0], RZ ;  /* 0x0000700044477a24 */ /* 0x000fe200078e02ff */
[----:B------:R-:W-:Y:S01]  /*1120*/  LEA R68, P0, R64, c[0x0][0x228], 0x3 ;  /* 0x00008a0040447a11 */ /* 0x000fe200078018ff */
[C---:B------:R-:W-:Y:S02]  /*1130*/  IMAD R69, R122.reuse, c[0x0][0x1a4], R69 ;  /* 0x000069007a457a24 */ /* 0x040fe400078e0245 */
[C---:B------:R-:W-:Y:S02]  /*1140*/  IMAD R71, R122.reuse, c[0x0][0x1c4], R71 ;  /* 0x000071007a477a24 */ /* 0x040fe400078e0247 */
[----:B------:R-:W-:Y:S01]  /*1150*/  IMAD.WIDE.U32 R66, R122, c[0x0][0x1c0], R66 ;  /* 0x000070007a427a25 */ /* 0x000fe200078e0042 */
[----:B------:R-:W-:-:S04]  /*1160*/  IADD3 R69, R65, R69, RZ ;  /* 0x0000004541457210 */ /* 0x000fc80007ffe0ff */
[----:B------:R-:W-:Y:S02]  /*1170*/  IADD3 R65, R67, R71, RZ ;  /* 0x0000004743417210 */ /* 0x000fe40007ffe0ff */
[----:B------:R-:W-:Y:S02]  /*1180*/  LEA R70, P1, R66, c[0x0][0x230], 0x3 ;  /* 0x00008c0042467a11 */ /* 0x000fe400078218ff */
[----:B------:R-:W-:Y:S02]  /*1190*/  LEA.HI.X R69, R64, c[0x0][0x22c], R69, 0x3, P0 ;  /* 0x00008b0040457a11 */ /* 0x000fe400000f1c45 */
[----:B------:R-:W-:-:S04]  /*11a0*/  LEA.HI.X R71, R66, c[0x0][0x234], R65, 0x3, P1 ;  /* 0x00008d0042477a11 */ /* 0x000fc800008f1c41 */
[----:B------:R-:W3:Y:S04]  /*11b0*/  LDG.E.64 R68, [R68.64] ;  /* 0x0000000444447981 */ /* 0x000ee8000c1e1b00 */
[----:B------:R-:W3:Y:S01]  /*11c0*/  LDG.E.64 R70, [R70.64] ;  /* 0x0000000446467981 */ /* 0x000ee2000c1e1b00 */
[C---:B------:R-:W-:Y:S02]  /*11d0*/  ISETP.NE.AND P1, PT, R9.reuse, RZ, PT ;  /* 0x000000ff0900720c */ /* 0x040fe40003f25270 */
[----:B------:R-:W-:-:S04]  /*11e0*/  LOP3.LUT P0, RZ, R9, 0x1f, RZ, 0xc0, !PT ;  /* 0x0000001f09ff7812 */ /* 0x000fc8000780c0ff */
[----:B------:R-:W-:Y:S02]  /*11f0*/  ISETP.LT.OR P0, PT, R11, 0x2, P0 ;  /* 0x000000020b00780c */ /* 0x000fe40000701670 */
[--C-:B------:R-:W-:Y:S02]  /*1200*/  PRMT R215, RZ, 0x5410, R60.reuse ;  /* 0x00005410ffd77816 */ /* 0x100fe4000000003c */
[----:B------:R-:W-:-:S03]  /*1210*/  PRMT R220, RZ, 0x7610, R60 ;  /* 0x00007610ffdc7816 */ /* 0x000fc6000000003c */
[----:B------:R-:W-:Y:S02]  /*1220*/  FMUL.FTZ R215, R54, R215 ;  /* 0x000000d736d77220 */ /* 0x000fe40000410000 */
[----:B------:R-:W-:Y:S01]  /*1230*/  FMUL.FTZ R220, R55, R220 ;  /* 0x000000dc37dc7220 */ /* 0x000fe20000410000 */
[----:B------:R-:W-:-:S05]  /*1240*/  PRMT R213, RZ, 0x5410, R61 ;  /* 0x00005410ffd57816 */ /* 0x000fca000000003d */
        /* <DEDUP_REMOVED lines=13> */
[----:B------:R-:W-:Y:S01]  /*1320*/  PRMT R212, RZ, 0x7610, R56 ;  /* 0x00007610ffd47816 */ /* 0x000fe20000000038 */
[-C--:B--2---:R-:W-:Y:S02]  /*1330*/  FMUL.FTZ R64, R54, R101.reuse ;  /* 0x0000006536407220 */ /* 0x084fe40000410000 */
[----:B------:R-:W-:Y:S02]  /*1340*/  FMUL.FTZ R73, R100, 1.4426950216293334961 ;  /* 0x3fb8aa3b64497820 */ /* 0x000fe40000410000 */
[----:B------:R-:W-:Y:S02]  /*1350*/  FMUL.RZ R72, R64, 0.15915493667125701904 ;  /* 0x3e22f98340487820 */ /* 0x000fe4000040c000 */
[----:B------:R-:W-:Y:S02]  /*1360*/  FMUL.FTZ R65, R55, R101 ;  /* 0x0000006537417220 */ /* 0x000fe40000410000 */
[----:B------:R-:W-:Y:S01]  /*1370*/  FMUL.FTZ R64, R54, R73 ;  /* 0x0000004936407220 */ /* 0x000fe20000410000 */
[----:B------:R-:W-:Y:S01]  /*1380*/  MUFU.COS R84, R72 ;  /* 0x0000004800547308 */ /* 0x000fe20000000000 */
[----:B------:R-:W-:-:S02]  /*1390*/  FMUL.RZ R74, R65, 0.15915493667125701904 ;  /* 0x3e22f983414a7820 */ /* 0x000fc4000040c000 */
[----:B------:R-:W-:Y:S02]  /*13a0*/  FMUL.FTZ R65, R55, R73 ;  /* 0x0000004937417220 */ /* 0x000fe40000410000 */
[----:B------:R-:W-:-:S03]  /*13b0*/  FMUL.FTZ R67, R88, R101 ;  /* 0x0000006558437220 */ /* 0x000fc60000410000 */
[----:B------:R0:W1:Y:S01]  /*13c0*/  MUFU.EX2 R85, R64 ;  /* 0x0000004000557308 */ /* 0x0000620000000800 */
[----:B------:R-:W-:Y:S02]  /*13d0*/  FMUL.RZ R75, R67, 0.15915493667125701904 ;  /* 0x3e22f983434b7820 */ /* 0x000fe4000040c000 */
[----:B------:R-:W-:-:S05]  /*13e0*/  FMUL.FTZ R67, R88, R73 ;  /* 0x0000004958437220 */ /* 0x000fca0000410000 */
[----:B------:R2:W-:Y:S01]  /*13f0*/  MUFU.EX2 R151, R65 ;  /* 0x0000004100977308 */ /* 0x0005e20000000800 */
[----:B0-----:R-:W-:-:S04]  /*1400*/  FMUL.FTZ R64, R89, R101 ;  /* 0x0000006559407220 */ /* 0x001fc80000410000 */
[----:B------:R-:W-:Y:S02]  /*1410*/  FMUL.RZ R77, R64, 0.15915493667125701904 ;  /* 0x3e22f983404d7820 */ /* 0x000fe4000040c000 */
[----:B------:R-:W-:Y:S01]  /*1420*/  FMUL.FTZ R64, R89, R73 ;  /* 0x0000004959407220 */ /* 0x000fe20000410000 */
[----:B------:R-:W-:Y:S01]  /*1430*/  MUFU.SIN R78, R75 ;  /* 0x0000004b004e7308 */ /* 0x000fe20000000400 */
[-C--:B--2---:R-:W-:Y:S02]  /*1440*/  FMUL.FTZ R65, R90, R101.reuse ;  /* 0x000000655a417220 */ /* 0x084fe40000410000 */
[----:B-1----:R-:W-:Y:S02]  /*1450*/  FMUL.FTZ R84, R85, R84 ;  /* 0x0000005455547220 */ /* 0x002fe40000410000 */
[----:B------:R-:W-:Y:S02]  /*1460*/  FMUL.RZ R79, R65, 0.15915493667125701904 ;  /* 0x3e22f983414f7820 */ /* 0x000fe4000040c000 */
[----:B------:R-:W-:Y:S01]  /*1470*/  FMUL.FTZ R65, R91, R101 ;  /* 0x000000655b417220 */ /* 0x000fe20000410000 */
[----:B------:R0:W-:Y:S08]  /*1480*/  MUFU.EX2 R147, R64 ;  /* 0x0000004000937308 */ /* 0x0001f00000000800 */
[----:B------:R1:W-:Y:S01]  /*1490*/  MUFU.COS R150, R75 ;  /* 0x0000004b00967308 */ /* 0x0003e20000000000 */
[----:B0-----:R-:W-:-:S07]  /*14a0*/  IADD3 R64, R11, -0x1, RZ ;  /* 0xffffffff0b407810 */ /* 0x001fce0007ffe0ff */
[----:B------:R0:W2:Y:S01]  /*14b0*/  MUFU.SIN R66, R72 ;  /* 0x0000004800427308 */ /* 0x0000a20000000400 */
[----:B-1----:R-:W-:Y:S01]  /*14c0*/  FMUL.RZ R75, R65, 0.15915493667125701904 ;  /* 0x3e22f983414b7820 */ /* 0x002fe2000040c000 */
[----:B------:R-:W-:-:S04]  /*14d0*/  LEA.HI R65, R64, R64, RZ, 0x1 ;  /* 0x0000004040417211 */ /* 0x000fc800078f08ff */
[----:B------:R-:W-:Y:S02]  /*14e0*/  LOP3.LUT R65, R65, 0xfffffe, RZ, 0xc0, !PT ;  /* 0x00fffffe41417812 */ /* 0x000fe400078ec0ff */
[----:B------:R1:W-:Y:S01]  /*14f0*/  MUFU.EX2 R149, R67 ;  /* 0x0000004300957308 */ /* 0x0003e20000000800 */
[----:B0-----:R-:W-:Y:S01]  /*1500*/  FMUL.FTZ R72, R90, R73 ;  /* 0x000000495a487220 */ /* 0x001fe20000410000 */
[----:B------:R-:W-:Y:S02]  /*1510*/  IADD3 R65, R64, -R65, RZ ;  /* 0x8000004140417210 */ /* 0x000fe40007ffe0ff */
[----:B------:R-:W-:-:S04]  /*1520*/  MOV R64, 0x3f800000 ;  /* 0x3f80000000407802 */ /* 0x000fc80000000f00 */
[----:B------:R-:W-:Y:S01]  /*1530*/  MUFU.SIN R80, R77 ;  /* 0x0000004d00507308 */ /* 0x000fe20000000400 */
[----:B-1----:R-:W-:Y:S02]  /*1540*/  FMUL.FTZ R67, R92, R101 ;  /* 0x000000655c437220 */ /* 0x002fe40000410000 */
[----:B--2---:R-:W-:-:S05]  /*1550*/  FMUL.FTZ R85, R85, R66 ;  /* 0x0000004255557220 */ /* 0x004fca0000410000 */
[----:B------:R0:W-:Y:S08]  /*1560*/  MUFU.COS R148, R77 ;  /* 0x0000004d00947308 */ /* 0x0001f00000000000 */
[----:B------:R-:W-:Y:S01]  /*1570*/  MUFU.SIN R82, R79 ;  /* 0x0000004f00527308 */ /* 0x000fe20000000400 */
[----:B0-----:R-:W-:Y:S01]  /*1580*/  FMUL.RZ R77, R67, 0.15915493667125701904 ;  /* 0x3e22f983434d7820 */ /* 0x001fe2000040c000 */
[----:B------:R-:W-:-:S02]  /*1590*/  IADD3 R67, R9, 0x200, RZ ;  /* 0x0000020009437810 */ /* 0x000fc40007ffe0ff */
[----:B------:R-:W-:Y:S02]  /*15a0*/  @!P1 LEA R67, R65, R122, 0x8 ;  /* 0x0000007a41439211 */ /* 0x000fe400078e40ff */
[----:B------:R-:W-:Y:S02]  /*15b0*/  MOV R65, RZ ;  /* 0x000000ff00417202 */ /* 0x000fe40000000f00 */
[----:B------:R0:W-:Y:S08]  /*15c0*/  MUFU.COS R146, R79 ;  /* 0x0000004f00927308 */ /* 0x0001f00000000000 */
[----:B------:R-:W-:Y:S01]  /*15d0*/  MUFU.SIN R76, R74 ;  /* 0x0000004a004c7308 */ /* 0x000fe20000000400 */
[----:B0-----:R-:W-:-:S02]  /*15e0*/  SHF.L.U32 R79, R67, 0x3, RZ ;  /* 0x00000003434f7819 */ /* 0x001fc400000006ff */
[----:B------:R-:W-:-:S03]  /*15f0*/  CS2R R66, SRZ ;  /* 0x0000000000427805 */ /* 0x000fc6000001ff00 */
[----:B------:R0:W-:Y:S02]  /*1600*/  STS.64 [R79+0x2510], R84 ;  /* 0x002510544f007388 */ /* 0x0001e40000000a00 */
[----:B------:R1:W2:Y:S08]  /*1610*/  MUFU.COS R152, R74 ;  /* 0x0000004a00987308 */ /* 0x0002b00000000000 */
[----:B------:R-:W-:Y:S01]  /*1620*/  MUFU.SIN R86, R75 ;  /* 0x0000004b00567308 */ /* 0x000fe20000000400 */
[----:B-1----:R-:W-:-:S07]  /*1630*/  FMUL.FTZ R74, R91, R73 ;  /* 0x000000495b4a7220 */ /* 0x002fce0000410000 */
[----:B------:R1:W-:Y:S08]  /*1640*/  MUFU.COS R144, R75 ;  /* 0x0000004b00907308 */ /* 0x0003f00000000000 */
[----:B------:R4:W2:Y:S01]  /*1650*/  MUFU.EX2 R145, R72 ;  /* 0x0000004800917308 */ /* 0x0008a20000000800 */
[----:B-1----:R-:W-:-:S05]  /*1660*/  @!P0 IADD3 R75, R11, -0x2, RZ ;  /* 0xfffffffe0b4b8810 */ /* 0x002fca0007ffe0ff */
[----:B------:R-:W-:Y:S02]  /*1670*/  @!P0 IMAD R75, R75, c[0x0][0x16c], R122 ;  /* 0x00005b004b4b8a24 */ /* 0x000fe400078e027a */
[----:B------:R1:W2:Y:S01]  /*1680*/  MUFU.EX2 R143, R74 ;  /* 0x0000004a008f7308 */ /* 0x0002a20000000800 */
[----:B----4-:R-:W-:Y:S02]  /*1690*/  FMUL.FTZ R72, R92, R73 ;  /* 0x000000495c487220 */ /* 0x010fe40000410000 */
[----:B0-----:R-:W-:-:S05]  /*16a0*/  FMUL.FTZ R79, R95, R101 ;  /* 0x000000655f4f7220 */ /* 0x001fca0000410000 */
[----:B------:R0:W-:Y:S01]  /*16b0*/  MUFU.EX2 R141, R72 ;  /* 0x00000048008d7308 */ /* 0x0001e20000000800 */
[----:B-1----:R-:W-:-:S04]  /*16c0*/  FMUL.FTZ R74, R93, R101 ;  /* 0x000000655d4a7220 */ /* 0x002fc80000410000 */
[----:B------:R-:W-:Y:S02]  /*16d0*/  FMUL.RZ R81, R74, 0.15915493667125701904 ;  /* 0x3e22f9834a517820 */ /* 0x000fe4000040c000 */
[----:B------:R-:W-:Y:S01]  /*16e0*/  @!P0 IMAD.WIDE R74, R75, 0x10, R190 ;  /* 0x000000104b4a8825 */ /* 0x000fe200078e02be */
[----:B------:R-:W-:Y:S03]  /*16f0*/  BAR.SYNC.DEFER_BLOCKING 0x0 ;  /* 0x0000000000007b1d */ /* 0x000fe60000010000 */
[----:B0-----:R-:W-:-:S03]  /*1700*/  FMUL.FTZ R72, R93, R73 ;  /* 0x000000495d487220 */ /* 0x001fc60000410000 */
[----:B------:R-:W-:Y:S01]  /*1710*/  MUFU.SIN R104, R77 ;  /* 0x0000004d00687308 */ /* 0x000fe20000000400 */
[----:B---3--:R-:W-:Y:S02]  /*1720*/  FMUL.FTZ R170, R69, R70 ;  /* 0x0000004645aa7220 */ /* 0x008fe40000410000 */
[----:B--2---:R-:W-:-:S05]  /*1730*/  FMUL.FTZ R152, R151, R152 ;  /* 0x0000009897987220 */ /* 0x004fca0000410000 */
[----:B------:R0:W-:Y:S01]  /*1740*/  MUFU.COS R142, R77 ;  /* 0x0000004d008e7308 */ /* 0x0001e20000000000 */
[----:B------:R-:W-:-:S07]  /*1750*/  FMUL.FTZ R151, R151, R76 ;  /* 0x0000004c97977220 */ /* 0x000fce0000410000 */
[----:B------:R1:W-:Y:S01]  /*1760*/  MUFU.EX2 R139, R72 ;  /* 0x00000048008b7308 */ /* 0x0003e20000000800 */
[-C--:B0-----:R-:W-:Y:S01]  /*1770*/  FMUL.FTZ R77, R94, R101.reuse ;  /* 0x000000655e4d7220 */ /* 0x081fe20000410000 */
[----:B------:R0:W5:Y:S03]  /*1780*/  @!P0 LDG.E.128 R64, [R74.64] ;  /* 0x000000044a408981 */ /* 0x000166000c1e1d00 */
[----:B------:R-:W-:Y:S02]  /*1790*/  FMUL.RZ R83, R77, 0.15915493667125701904 ;  /* 0x3e22f9834d537820 */ /* 0x000fe4000040c000 */
[----:B------:R-:W-:Y:S01]  /*17a0*/  FMUL.FTZ R150, R149, R150 ;  /* 0x0000009695967220 */ /* 0x000fe20000410000 */
[----:B------:R-:W-:Y:S01]  /*17b0*/  MUFU.SIN R124, R81 ;  /* 0x00000051007c7308 */ /* 0x000fe20000000400 */
[----:B-1----:R-:W-:Y:S02]  /*17c0*/  FMUL.FTZ R72, R96, R101 ;  /* 0x0000006560487220 */ /* 0x002fe40000410000 */
[----:B0-----:R-:W-:-:S02]  /*17d0*/  FMUL.RZ R75, R79, 0.15915493667125701904 ;  /* 0x3e22f9834f4b7820 */ /* 0x001fc4000040c000 */
[----:B------:R-:W-:-:S03]  /*17e0*/  FMUL.RZ R87, R72, 0.15915493667125701904 ;  /* 0x3e22f98348577820 */ /* 0x000fc6000040c000 */
[----:B------:R-:W-:Y:S01]  /*17f0*/  MUFU.SIN R135, R75 ;  /* 0x0000004b00877308 */ /* 0x000fe20000000400 */
[----:B------:R-:W-:Y:S02]  /*1800*/  FMUL.FTZ R72, R97, R101 ;  /* 0x0000006561487220 */ /* 0x000fe40000410000 */
[----:B------:R-:W-:-:S05]  /*1810*/  FFMA.FTZ R170, R68, R71, R170 ;  /* 0x0000004744aa7223 */ /* 0x000fca00000100aa */
[----:B------:R0:W-:Y:S02]  /*1820*/  MUFU.COS R79, R75 ;  /* 0x0000004b004f7308 */ /* 0x0001e40000000000 */
[----:B0-----:R-:W-:-:S06]  /*1830*/  FMUL.FTZ R75, R69, R71 ;  /* 0x00000047454b7220 */ /* 0x001fcc0000410000 */
[----:B------:R-:W-:Y:S01]  /*1840*/  MUFU.SIN R126, R83 ;  /* 0x00000053007e7308 */ /* 0x000fe20000000400 */
[----:B------:R-:W-:-:S07]  /*1850*/  FMUL.FTZ R71, RZ, R151 ;  /* 0x00000097ff477220 */ /* 0x000fce0000410000 */
[----:B------:R0:W-:Y:S01]  /*1860*/  MUFU.COS R138, R83 ;  /* 0x00000053008a7308 */ /* 0x0001e20000000000 */
[C---:B------:R-:W-:Y:S02]  /*1870*/  FFMA.FTZ R71, R215.reuse, R152, -R71 ;  /* 0x00000098d7477223 */ /* 0x040fe40000010847 */
[----:B0-----:R-:W-:Y:S02]  /*1880*/  FMUL.RZ R83, R72, 0.15915493667125701904 ;  /* 0x3e22f98348537820 */ /* 0x001fe4000040c000 */
[----:B------:R-:W-:Y:S02]  /*1890*/  FFMA.FTZ R72, R68, R70, -R75 ;  /* 0x0000004644487223 */ /* 0x000fe4000001084b */
[----:B------:R-:W-:Y:S02]  /*18a0*/  FMUL.FTZ R75, R215, R151 ;  /* 0x00000097d74b7220 */ /* 0x000fe40000410000 */
[----:B------:R-:W-:Y:S02]  /*18b0*/  FMUL.FTZ R149, R149, R78 ;  /* 0x0000004e95957220 */ /* 0x000fe40000410000 */
[----:B------:R-:W-:-:S02]  /*18c0*/  FFMA.FTZ R75, RZ, R152, R75 ;  /* 0x00000098ff4b7223 */ /* 0x000fc4000001004b */
[----:B------:R-:W-:Y:S02]  /*18d0*/  FADD.FTZ R71, R220, R71 ;  /* 0x00000047dc477221 */ /* 0x000fe40000010000 */
[----:B------:R-:W-:Y:S02]  /*18e0*/  FMUL.FTZ R70, R98, R101 ;  /* 0x0000006562467220 */ /* 0x000fe40000410000 */
[----:B------:R-:W-:Y:S02]  /*18f0*/  FADD.FTZ R75, RZ, R75 ;  /* 0x0000004bff4b7221 */ /* 0x000fe40000010000 */
[C---:B------:R-:W-:Y:S02]  /*1900*/  FMUL.FTZ R76, R149.reuse, R71 ;  /* 0x00000047954c7220 */ /* 0x040fe40000410000 */
[----:B------:R-:W-:Y:S02]  /*1910*/  FMUL.RZ R105, R70, 0.15915493667125701904 ;  /* 0x3e22f98346697820 */ /* 0x000fe4000040c000 */
[----:B------:R-:W-:-:S02]  /*1920*/  FMUL.FTZ R70, R149, R75 ;  /* 0x0000004b95467220 */ /* 0x000fc40000410000 */
[C---:B------:R-:W-:Y:S02]  /*1930*/  FFMA.FTZ R76, R150.reuse, R75, R76 ;  /* 0x0000004b964c7223 */ /* 0x040fe4000001004c */
[C---:B------:R-:W-:Y:S02]  /*1940*/  FMUL.FTZ R148, R147.reuse, R148 ;  /* 0x0000009493947220 */ /* 0x040fe40000410000 */
[----:B------:R-:W-:Y:S02]  /*1950*/  FFMA.FTZ R70, R150, R71, -R70 ;  /* 0x0000004796467223 */ /* 0x000fe40000010846 */
[----:B------:R-:W-:Y:S02]  /*1960*/  FMUL.FTZ R147, R147, R80 ;  /* 0x0000005093937220 */ /* 0x000fe40000410000 */
[----:B------:R-:W-:Y:S01]  /*1970*/  FADD.FTZ R78, RZ, R76 ;  /* 0x0000004cff4e7221 */ /* 0x000fe20000010000 */
[----:B------:R-:W-:Y:S01]  /*1980*/  MUFU.SIN R131, R83 ;  /* 0x0000005300837308 */ /* 0x000fe20000000400 */
[----:B------:R-:W-:-:S02]  /*1990*/  FADD.FTZ R76, R213, R70 ;  /* 0x00000046d54c7221 */ /* 0x000fc40000010000 */
[----:B------:R-:W-:-:S05]  /*19a0*/  FMUL.FTZ R77, R94, R73 ;  /* 0x000000495e4d7220 */ /* 0x000fca0000410000 */
[----:B------:R0:W-:Y:S01]  /*19b0*/  MUFU.COS R69, R83 ;  /* 0x0000005300457308 */ /* 0x0001e20000000000 */
[----:B------:R-:W-:Y:S02]  /*19c0*/  FMUL.FTZ R74, R95, R73 ;  /* 0x000000495f4a7220 */ /* 0x000fe40000410000 */
[----:B0-----:R-:W-:-:S05]  /*19d0*/  FMUL.FTZ R83, R147, R78 ;  /* 0x0000004e93537220 */ /* 0x001fca0000410000 */
[----:B------:R-:W-:Y:S01]  /*19e0*/  MUFU.SIN R128, R87 ;  /* 0x0000005700807308 */ /* 0x000fe20000000400 */
[----:B------:R-:W-:-:S07]  /*19f0*/  FFMA.FTZ R83, R148, R76, -R83 ;  /* 0x0000004c94537223 */ /* 0x000fce0000010853 */
[----:B------:R0:W-:Y:S01]  /*1a00*/  MUFU.COS R134, R87 ;  /* 0x0000005700867308 */ /* 0x0001e20000000000 */
[C---:B------:R-:W-:Y:S02]  /*1a10*/  FMUL.FTZ R146, R145.reuse, R146 ;  /* 0x0000009291927220 */ /* 0x040fe40000410000 */
[----:B------:R-:W-:Y:S02]  /*1a20*/  FMUL.FTZ R145, R145, R82 ;  /* 0x0000005291917220 */ /* 0x000fe40000410000 */
[----:B0-----:R-:W-:-:S03]  /*1a30*/  FMUL.FTZ R87, R147, R76 ;  /* 0x0000004c93577220 */ /* 0x001fc60000410000 */
[----:B------:R-:W0:Y:S01]  /*1a40*/  MUFU.EX2 R77, R77 ;  /* 0x0000004d004d7308 */ /* 0x000e220000000800 */
[----:B------:R-:W-:Y:S02]  /*1a50*/  FADD.FTZ R83, R218, R83 ;  /* 0x00000053da537221 */ /* 0x000fe40000010000 */
[----:B------:R-:W-:Y:S02]  /*1a60*/  FFMA.FTZ R87, R148, R78, R87 ;  /* 0x0000004e94577223 */ /* 0x000fe40000010057 */
[----:B------:R-:W-:Y:S02]  /*1a70*/  FMUL.FTZ R75, R102, R101 ;  /* 0x00000065664b7220 */ /* 0x000fe40000410000 */
[----:B------:R-:W-:Y:S01]  /*1a80*/  FADD.FTZ R87, RZ, R87 ;  /* 0x00000057ff577221 */ /* 0x000fe20000010000 */
[----:B------:R-:W1:Y:S01]  /*1a90*/  MUFU.EX2 R74, R74 ;  /* 0x0000004a004a7308 */ /* 0x000e620000000800 */
[----:B------:R-:W-:Y:S02]  /*1aa0*/  FMUL.FTZ R78, R145, R83 ;  /* 0x00000053914e7220 */ /* 0x000fe40000410000 */
[----:B------:R-:W-:-:S02]  /*1ab0*/  FMUL.FTZ R68, R97, R73 ;  /* 0x0000004961447220 */ /* 0x000fc40000410000 */
[----:B------:R-:W-:Y:S02]  /*1ac0*/  FMUL.RZ R82, R75, 0.15915493667125701904 ;  /* 0x3e22f9834b527820 */ /* 0x000fe4000040c000 */
[-C--:B------:R-:W-:Y:S02]  /*1ad0*/  FMUL.FTZ R75, R145, R87.reuse ;  /* 0x00000057914b7220 */ /* 0x080fe40000410000 */
[C---:B------:R-:W-:Y:S01]  /*1ae0*/  FFMA.FTZ R87, R146.reuse, R87, R78 ;  /* 0x0000005792577223 */ /* 0x040fe2000001004e */
[----:B------:R-:W2:Y:S01]  /*1af0*/  MUFU.EX2 R68, R68 ;  /* 0x0000004400447308 */ /* 0x000ea20000000800 */
[C---:B------:R-:W-:Y:S02]  /*1b00*/  FMUL.FTZ R144, R143.reuse, R144 ;  /* 0x000000908f907220 */ /* 0x040fe40000410000 */
[----:B------:R-:W-:Y:S02]  /*1b10*/  FFMA.FTZ R80, R146, R83, -R75 ;  /* 0x0000005392507223 */ /* 0x000fe4000001084b */
[----:B------:R-:W-:-:S02]  /*1b20*/  FMUL.FTZ R143, R143, R86 ;  /* 0x000000568f8f7220 */ /* 0x000fc40000410000 */
[----:B------:R-:W-:Y:S02]  /*1b30*/  FMUL.FTZ R70, R98, R73 ;  /* 0x0000004962467220 */ /* 0x000fe40000410000 */
[----:B------:R-:W-:Y:S02]  /*1b40*/  FADD.FTZ R87, RZ, R87 ;  /* 0x00000057ff577221 */ /* 0x000fe40000010000 */
[C---:B0-----:R-:W-:Y:S02]  /*1b50*/  FMUL.FTZ R138, R77.reuse, R138 ;  /* 0x0000008a4d8a7220 */ /* 0x041fe40000410000 */
[----:B------:R-:W-:Y:S02]  /*1b60*/  FMUL.FTZ R137, R77, R126 ;  /* 0x0000007e4d897220 */ /* 0x000fe40000410000 */
[----:B------:R-:W-:Y:S01]  /*1b70*/  FADD.FTZ R80, R211, R80 ;  /* 0x00000050d3507221 */ /* 0x000fe20000010000 */
[----:B------:R0:W-:Y:S01]  /*1b80*/  MUFU.COS R140, R81 ;  /* 0x00000051008c7308 */ /* 0x0001e20000000000 */
[----:B------:R-:W-:-:S02]  /*1b90*/  FMUL.FTZ R77, R143, R87 ;  /* 0x000000578f4d7220 */ /* 0x000fc40000410000 */
[C---:B-1----:R-:W-:Y:S02]  /*1ba0*/  FMUL.FTZ R136, R74.reuse, R79 ;  /* 0x0000004f4a887220 */ /* 0x042fe40000410000 */
[----:B------:R-:W-:Y:S02]  /*1bb0*/  FMUL.FTZ R135, R74, R135 ;  /* 0x000000874a877220 */ /* 0x000fe40000410000 */
[-C--:B------:R-:W-:Y:S01]  /*1bc0*/  FMUL.FTZ R75, R102, R73.reuse ;  /* 0x00000049664b7220 */ /* 0x080fe20000410000 */
[----:B------:R-:W-:Y:S01]  /*1bd0*/  MUFU.SIN R129, R105 ;  /* 0x0000006900817308 */ /* 0x000fe20000000400 */
[----:B0-----:R-:W-:Y:S02]  /*1be0*/  FMUL.FTZ R81, R96, R73 ;  /* 0x0000004960517220 */ /* 0x001fe40000410000 */
[-C--:B------:R-:W-:Y:S02]  /*1bf0*/  FMUL.FTZ R74, R143, R80.reuse ;  /* 0x000000508f4a7220 */ /* 0x080fe40000410000 */
[----:B------:R-:W-:-:S03]  /*1c00*/  FFMA.FTZ R77, R144, R80, -R77 ;  /* 0x00000050904d7223 */ /* 0x000fc6000001084d */
[----:B------:R-:W-:Y:S01]  /*1c10*/  MUFU.COS R71, R105 ;  /* 0x0000006900477308 */ /* 0x000fe20000000000 */
[----:B------:R-:W-:Y:S02]  /*1c20*/  FMUL.FTZ R142, R141, R142 ;  /* 0x0000008e8d8e7220 */ /* 0x000fe40000410000 */
[----:B------:R-:W-:-:S05]  /*1c30*/  FFMA.FTZ R74, R144, R87, R74 ;  /* 0x00000057904a7223 */ /* 0x000fca000001004a */
[----:B------:R-:W0:Y:S01]  /*1c40*/  MUFU.EX2 R70, R70 ;  /* 0x0000004600467308 */ /* 0x000e220000000800 */
[----:B------:R-:W-:Y:S02]  /*1c50*/  FMUL.FTZ R141, R141, R104 ;  /* 0x000000688d8d7220 */ /* 0x000fe40000410000 */
[----:B------:R-:W-:Y:S02]  /*1c60*/  FADD.FTZ R77, R216, R77 ;  /* 0x0000004dd84d7221 */ /* 0x000fe40000010000 */
[----:B--2---:R-:W-:-:S03]  /*1c70*/  FMUL.FTZ R132, R68, R69 ;  /* 0x0000004544847220 */ /* 0x004fc60000410000 */
[----:B------:R-:W1:Y:S01]  /*1c80*/  MUFU.EX2 R81, R81 ;  /* 0x0000005100517308 */ /* 0x000e620000000800 */
[----:B------:R-:W-:Y:S02]  /*1c90*/  FADD.FTZ R74, RZ, R74 ;  /* 0x0000004aff4a7221 */ /* 0x000fe40000010000 */
[----:B------:R-:W-:-:S05]  /*1ca0*/  FMUL.FTZ R69, R141, R77 ;  /* 0x0000004d8d457220 */ /* 0x000fca0000410000 */
[----:B------:R-:W-:Y:S01]  /*1cb0*/  MUFU.SIN R76, R82 ;  /* 0x00000052004c7308 */ /* 0x000fe20000000400 */
[----:B------:R-:W-:-:S07]  /*1cc0*/  FMUL.FTZ R131, R68, R131 ;  /* 0x0000008344837220 */ /* 0x000fce0000410000 */
[----:B------:R-:W-:Y:S01]  /*1cd0*/  MUFU.COS R78, R82 ;  /* 0x00000052004e7308 */ /* 0x000fe20000000000 */
[----:B------:R-:W-:-:S07]  /*1ce0*/  FMUL.FTZ R68, R141, R74 ;  /* 0x0000004a8d447220 */ /* 0x000fce0000410000 */
[----:B------:R-:W2:Y:S01]  /*1cf0*/  MUFU.EX2 R75, R75 ;  /* 0x0000004b004b7308 */ /* 0x000ea20000000800 */
[----:B------:R-:W-:Y:S02]  /*1d00*/  FFMA.FTZ R74, R142, R74, R69 ;  /* 0x0000004a8e4a7223 */ /* 0x000fe40000010045 */
[----:B------:R-:W-:Y:S02]  /*1d10*/  FMUL.FTZ R69, R85, R151 ;  /* 0x0000009755457220 */ /* 0x000fe40000410000 */
[C---:B0-----:R-:W-:Y:S02]  /*1d20*/  FMUL.FTZ R130, R70.reuse, R71 ;  /* 0x0000004746827220 */ /* 0x041fe40000410000 */
[----:B------:R-:W-:Y:S02]  /*1d30*/  FMUL.FTZ R129, R70, R129 ;  /* 0x0000008146817220 */ /* 0x000fe40000410000 */
[----:B------:R-:W-:Y:S02]  /*1d40*/  FFMA.FTZ R70, R142, R77, -R68 ;  /* 0x0000004d8e467223 */ /* 0x000fe40000010844 */
[----:B------:R-:W-:-:S02]  /*1d50*/  FMUL.FTZ R68, R84, R151 ;  /* 0x0000009754447220 */ /* 0x000fc40000410000 */
[----:B------:R-:W-:Y:S02]  /*1d60*/  FFMA.FTZ R69, R84, R152, -R69 ;  /* 0x0000009854457223 */ /* 0x000fe40000010845 */
[----:B-1----:R-:W-:Y:S02]  /*1d70*/  FMUL.FTZ R133, R81, R128 ;  /* 0x0000008051857220 */ /* 0x002fe40000410000 */
[----:B------:R-:W-:Y:S02]  /*1d80*/  FFMA.FTZ R68, R85, R152, R68 ;  /* 0x0000009855447223 */ /* 0x000fe40000010044 */
[C---:B--2---:R-:W-:Y:S02]  /*1d90*/  FMUL.FTZ R128, R75.reuse, R78 ;  /* 0x0000004e4b807220 */ /* 0x044fe40000410000 */
[----:B------:R-:W-:Y:S02]  /*1da0*/  FMUL.FTZ R127, R75, R76 ;  /* 0x0000004c4b7f7220 */ /* 0x000fe40000410000 */
[----:B------:R-:W-:-:S02]  /*1db0*/  FMUL.FTZ R71, R149, R69 ;  /* 0x0000004595477220 */ /* 0x000fc40000410000 */
[----:B------:R-:W-:Y:S02]  /*1dc0*/  FADD.FTZ R75, RZ, R74 ;  /* 0x0000004aff4b7221 */ /* 0x000fe40000010000 */
[----:B------:R-:W-:Y:S02]  /*1dd0*/  FADD.FTZ R74, R209, R70 ;  /* 0x00000046d14a7221 */ /* 0x000fe40000010000 */
[-C--:B------:R-:W-:Y:S02]  /*1de0*/  FMUL.FTZ R70, R149, R68.reuse ;  /* 0x0000004495467220 */ /* 0x080fe40000410000 */
[C---:B------:R-:W-:Y:S02]  /*1df0*/  FFMA.FTZ R71, R150.reuse, R68, R71 ;  /* 0x0000004496477223 */ /* 0x040fe40000010047 */
[----:B------:R-:W-:Y:S02]  /*1e00*/  FFMA.FTZ R70, R150, R69, -R70 ;  /* 0x0000004596467223 */ /* 0x000fe40000010846 */
[----:B------:R-:W-:-:S02]  /*1e10*/  FMUL.FTZ R69, R147, R71 ;  /* 0x0000004793457220 */ /* 0x000fc40000410000 */
[C---:B------:R-:W-:Y:S02]  /*1e20*/  FMUL.FTZ R140, R139.reuse, R140 ;  /* 0x0000008c8b8c7220 */ /* 0x040fe40000410000 */
[----:B------:R-:W-:Y:S02]  /*1e30*/  FMUL.FTZ R139, R139, R124 ;  /* 0x0000007c8b8b7220 */ /* 0x000fe40000410000 */
[-C--:B------:R-:W-:Y:S02]  /*1e40*/  FMUL.FTZ R68, R147, R70.reuse ;  /* 0x0000004693447220 */ /* 0x080fe40000410000 */
[C---:B------:R-:W-:Y:S02]  /*1e50*/  FFMA.FTZ R69, R148.reuse, R70, -R69 ;  /* 0x0000004694457223 */ /* 0x040fe40000010845 */
[----:B------:R-:W-:Y:S02]  /*1e60*/  FMUL.FTZ R77, R139, R75 ;  /* 0x0000004b8b4d7220 */ /* 0x000fe40000410000 */
[----:B------:R-:W-:-:S02]  /*1e70*/  FFMA.FTZ R68, R148, R71, R68 ;  /* 0x0000004794447223 */ /* 0x000fc40000010044 */
[----:B------:R-:W-:Y:S02]  /*1e80*/  FMUL.FTZ R71, R145, R69 ;  /* 0x0000004591477220 */ /* 0x000fe40000410000 */
[-C--:B------:R-:W-:Y:S02]  /*1e90*/  FMUL.FTZ R76, R139, R74.reuse ;  /* 0x0000004a8b4c7220 */ /* 0x080fe40000410000 */
[----:B------:R-:W-:Y:S02]  /*1ea0*/  FFMA.FTZ R77, R140, R74, -R77 ;  /* 0x0000004a8c4d7223 */ /* 0x000fe4000001084d */
        /* <DEDUP_REMOVED lines=9> */
[----:B------:R-:W-:Y:S02]  /*1f40*/  FFMA.FTZ R69, R144, R70, -R69 ;  /* 0x0000004690457223 */ /* 0x000fe40000010845 */
[-C--:B------:R-:W-:Y:S02]  /*1f50*/  FMUL.FTZ R74, R137, R76.reuse ;  /* 0x0000004c894a7220 */ /* 0x080fe40000410000 */
[----:B------:R-:W-:Y:S02]  /*1f60*/  FFMA.FTZ R75, R138, R76, R75 ;  /* 0x0000004c8a4b7223 */ /* 0x000fe4000001004b */
[----:B------:R-:W-:Y:S02]  /*1f70*/  FFMA.FTZ R68, R144, R71, R68 ;  /* 0x0000004790447223 */ /* 0x000fe40000010044 */
[----:B------:R-:W-:Y:S02]  /*1f80*/  FMUL.FTZ R71, R141, R69 ;  /* 0x000000458d477220 */ /* 0x000fe40000410000 */
[----:B------:R-:W-:-:S02]  /*1f90*/  FFMA.FTZ R74, R138, R77, -R74 ;  /* 0x0000004d8a4a7223 */ /* 0x000fc4000001084a */
[----:B------:R-:W-:Y:S02]  /*1fa0*/  FADD.FTZ R75, RZ, R75 ;  /* 0x0000004bff4b7221 */ /* 0x000fe40000010000 */
[-C--:B------:R-:W-:Y:S02]  /*1fb0*/  FMUL.FTZ R70, R141, R68.reuse ;  /* 0x000000448d467220 */ /* 0x080fe40000410000 */
[C---:B------:R-:W-:Y:S02]  /*1fc0*/  FFMA.FTZ R71, R142.reuse, R68, R71 ;  /* 0x000000448e477223 */ /* 0x040fe40000010047 */
[----:B------:R-:W-:Y:S02]  /*1fd0*/  FADD.FTZ R74, R207, R74 ;  /* 0x0000004acf4a7221 */ /* 0x000fe40000010000 */
[----:B------:R-:W-:Y:S02]  /*1fe0*/  FMUL.FTZ R77, R135, R75 ;  /* 0x0000004b874d7220 */ /* 0x000fe40000410000 */
[----:B------:R-:W-:-:S02]  /*1ff0*/  FFMA.FTZ R70, R142, R69, -R70 ;  /* 0x000000458e467223 */ /* 0x000fc40000010846 */
[----:B------:R-:W-:Y:S02]  /*2000*/  FMUL.FTZ R69, R139, R71 ;  /* 0x000000478b457220 */ /* 0x000fe40000410000 */
[-C--:B------:R-:W-:Y:S02]  /*2010*/  FMUL.FTZ R76, R135, R74.reuse ;  /* 0x0000004a874c7220 */ /* 0x080fe40000410000 */
[----:B------:R-:W-:Y:S02]  /*2020*/  FFMA.FTZ R77, R136, R74, -R77 ;  /* 0x0000004a884d7223 */ /* 0x000fe4000001084d */
[----:B------:R-:W-:Y:S02]  /*2030*/  FMUL.FTZ R68, R139, R70 ;  /* 0x000000468b447220 */ /* 0x000fe40000410000 */
[----:B------:R-:W-:Y:S02]  /*2040*/  FMUL.FTZ R212, R95, R212 ;  /* 0x000000d45fd47220 */ /* 0x000fe40000410000 */
[----:B------:R-:W-:-:S02]  /*2050*/  FFMA.FTZ R69, R140, R70, -R69 ;  /* 0x000000468c457223 */ /* 0x000fc40000010845 */
[----:B------:R-:W-:Y:S02]  /*2060*/  FFMA.FTZ R76, R136, R75, R76 ;  /* 0x0000004b884c7223 */ /* 0x000fe4000001004c */
[----:B------:R-:W-:Y:S02]  /*2070*/  FFMA.FTZ R68, R140, R71, R68 ;  /* 0x000000478c447223 */ /* 0x000fe40000010044 */
[----:B------:R-:W-:Y:S02]  /*2080*/  FADD.FTZ R77, R212, R77 ;  /* 0x0000004dd44d7221 */ /* 0x000fe40000010000 */
[----:B------:R-:W-:Y:S02]  /*2090*/  FMUL.FTZ R71, R137, R69 ;  /* 0x0000004589477220 */ /* 0x000fe40000410000 */
[----:B------:R-:W-:Y:S02]  /*20a0*/  FADD.FTZ R76, RZ, R76 ;  /* 0x0000004cff4c7221 */ /* 0x000fe40000010000 */
[----:B------:R-:W-:-:S02]  /*20b0*/  FMUL.FTZ R134, R81, R134 ;  /* 0x0000008651867220 */ /* 0x000fc40000410000 */
[----:B------:R-:W-:Y:S01]  /*20c0*/  FMUL.FTZ R75, R133, R77 ;  /* 0x0000004d854b7220 */ /* 0x000fe20000410000 */
[----:B------:R-:W-:Y:S01]  /*20d0*/  PRMT R205, RZ, 0x5410, R57 ;  /* 0x00005410ffcd7816 */ /* 0x000fe20000000039 */
[-C--:B------:R-:W-:Y:S02]  /*20e0*/  FMUL.FTZ R70, R137, R68.reuse ;  /* 0x0000004489467220 */ /* 0x080fe40000410000 */
[----:B------:R-:W-:Y:S02]  /*20f0*/  FFMA.FTZ R71, R138, R68, R71 ;  /* 0x000000448a477223 */ /* 0x000fe40000010047 */
[-C--:B------:R-:W-:Y:S02]  /*2100*/  FMUL.FTZ R74, R133, R76.reuse ;  /* 0x0000004c854a7220 */ /* 0x080fe40000410000 */
[----:B------:R-:W-:Y:S02]  /*2110*/  FFMA.FTZ R76, R134, R76, R75 ;  /* 0x0000004c864c7223 */ /* 0x000fe4000001004b */
[----:B------:R-:W-:-:S02]  /*2120*/  FFMA.FTZ R70, R138, R69, -R70 ;  /* 0x000000458a467223 */ /* 0x000fc40000010846 */
[C---:B------:R-:W-:Y:S02]  /*2130*/  FMUL.FTZ R75, R135.reuse, R71 ;  /* 0x00000047874b7220 */ /* 0x040fe40000410000 */
[----:B------:R-:W-:Y:S02]  /*2140*/  FFMA.FTZ R74, R134, R77, -R74 ;  /* 0x0000004d864a7223 */ /* 0x000fe4000001084a */
[----:B------:R-:W-:Y:S02]  /*2150*/  FMUL.FTZ R205, R96, R205 ;  /* 0x000000cd60cd7220 */ /* 0x000fe40000410000 */
[-C--:B------:R-:W-:Y:S02]  /*2160*/  FFMA.FTZ R75, R136, R70.reuse, -R75 ;  /* 0x00000046884b7223 */ /* 0x080fe4000001084b */
[----:B------:R-:W-:Y:S02]  /*2170*/  FMUL.FTZ R70, R135, R70 ;  /* 0x0000004687467220 */ /* 0x000fe40000410000 */
[----:B------:R-:W-:-:S02]  /*2180*/  FADD.FTZ R74, R205, R74 ;  /* 0x0000004acd4a7221 */ /* 0x000fc40000010000 */
[----:B------:R-:W-:Y:S02]  /*2190*/  FMUL.FTZ R69, R106, R101 ;  /* 0x000000656a457220 */ /* 0x000fe40000410000 */
[----:B------:R-:W-:Y:S02]  /*21a0*/  FFMA.FTZ R70, R136, R71, R70 ;  /* 0x0000004788467223 */ /* 0x000fe40000010046 */
[----:B------:R-:W-:Y:S02]  /*21b0*/  FADD.FTZ R76, RZ, R76 ;  /* 0x0000004cff4c7221 */ /* 0x000fe40000010000 */
[----:B------:R-:W-:Y:S01]  /*21c0*/  FMUL.FTZ R79, R131, R74 ;  /* 0x0000004a834f7220 */ /* 0x000fe20000410000 */
[----:B------:R-:W-:Y:S01]  /*21d0*/  PRMT R210, RZ, 0x7610, R57 ;  /* 0x00007610ffd27816 */ /* 0x000fe20000000039 */
[----:B------:R-:W-:Y:S02]  /*21e0*/  FMUL.RZ R78, R69, 0.15915493667125701904 ;  /* 0x3e22f983454e7820 */ /* 0x000fe4000040c000 */
[----:B------:R-:W-:-:S02]  /*21f0*/  FMUL.FTZ R68, R106, R73 ;  /* 0x000000496a447220 */ /* 0x000fc40000410000 */
[----:B------:R-:W-:Y:S02]  /*2200*/  FMUL.FTZ R69, R133, R70 ;  /* 0x0000004685457220 */ /* 0x000fe40000410000 */
[-C--:B------:R-:W-:Y:S02]  /*2210*/  FMUL.FTZ R77, R131, R76.reuse ;  /* 0x0000004c834d7220 */ /* 0x080fe40000410000 */
[C---:B------:R-:W-:Y:S01]  /*2220*/  FFMA.FTZ R79, R132.reuse, R76, R79 ;  /* 0x0000004c844f7223 */ /* 0x040fe2000001004f */
[----:B------:R-:W-:Y:S01]  /*2230*/  MUFU.EX2 R68, R68 ;  /* 0x0000004400447308 */ /* 0x000fe20000000800 */
[----:B------:R-:W-:Y:S02]  /*2240*/  FFMA.FTZ R77, R132, R74, -R77 ;  /* 0x0000004a844d7223 */ /* 0x000fe4000001084d */
[----:B------:R-:W-:Y:S02]  /*2250*/  FMUL.FTZ R210, R97, R210 ;  /* 0x000000d261d27220 */ /* 0x000fe40000410000 */
[----:B------:R-:W-:-:S02]  /*2260*/  FADD.FTZ R79, RZ, R79 ;  /* 0x0000004fff4f7221 */ /* 0x000fc40000010000 */
[-C--:B------:R-:W-:Y:S02]  /*2270*/  FFMA.FTZ R71, R134, R75.reuse, -R69 ;  /* 0x0000004b86477223 */ /* 0x080fe40000010845 */
[----:B------:R-:W-:Y:S01]  /*2280*/  FMUL.FTZ R75, R133, R75 ;  /* 0x0000004b854b7220 */ /* 0x000fe20000410000 */
[----:B------:R-:W0:Y:S01]  /*2290*/  MUFU.COS R69, R78 ;  /* 0x0000004e00457308 */ /* 0x000e220000000000 */
[----:B------:R-:W-:Y:S02]  /*22a0*/  FADD.FTZ R77, R210, R77 ;  /* 0x0000004dd24d7221 */ /* 0x000fe40000010000 */
[----:B------:R-:W-:Y:S02]  /*22b0*/  FMUL.FTZ R74, R129, R79 ;  /* 0x0000004f814a7220 */ /* 0x000fe40000410000 */
[----:B------:R-:W-:Y:S01]  /*22c0*/  FFMA.FTZ R75, R134, R70, R75 ;  /* 0x00000046864b7223 */ /* 0x000fe2000001004b */
[----:B------:R-:W-:Y:S01]  /*22d0*/  ISETP.NE.AND P0, PT, R9, 0x7f, PT ;  /* 0x0000007f0900780c */ /* 0x000fe20003f05270 */
[----:B------:R-:W-:Y:S01]  /*22e0*/  FFMA.FTZ R76, R130, R77, -R74 ;  /* 0x0000004d824c7223 */ /* 0x000fe2000001084a */
[----:B------:R-:W1:Y:S01]  /*22f0*/  MUFU.SIN R125, R78 ;  /* 0x0000004e007d7308 */ /* 0x000e620000000400 */
[----:B------:R-:W-:Y:S01]  /*2300*/  FMUL.FTZ R74, R131, R75 ;  /* 0x0000004b834a7220 */ /* 0x000fe20000410000 */
[----:B------:R-:W-:Y:S01]  /*2310*/  PRMT R193, RZ, 0x5410, R58 ;  /* 0x00005410ffc17816 */ /* 0x000fe2000000003a */
[----:B------:R-:W-:-:S02]  /*2320*/  FMUL.FTZ R70, R129, R77 ;  /* 0x0000004d81467220 */ /* 0x000fc40000410000 */
[-C--:B------:R-:W-:Y:S02]  /*2330*/  FFMA.FTZ R74, R132, R71.reuse, -R74 ;  /* 0x00000047844a7223 */ /* 0x080fe4000001084a */
[----:B------:R-:W-:Y:S02]  /*2340*/  FMUL.FTZ R71, R131, R71 ;  /* 0x0000004783477220 */ /* 0x000fe40000410000 */
[----:B------:R-:W-:Y:S02]  /*2350*/  FFMA.FTZ R79, R130, R79, R70 ;  /* 0x0000004f824f7223 */ /* 0x000fe40000010046 */
[----:B------:R-:W-:Y:S01]  /*2360*/  FMUL.FTZ R193, R98, R193 ;  /* 0x000000c162c17220 */ /* 0x000fe20000410000 */
[----:B------:R2:W3:Y:S01]  /*2370*/  @P0 LDS.64 R104, [R9.X8+0x3518] ;  /* 0x0035180009680984 */ /* 0x0004e20000008a00 */
[----:B0-----:R-:W-:Y:S02]  /*2380*/  FMUL.FTZ R126, R68, R69 ;  /* 0x00000045447e7220 */ /* 0x001fe40000410000 */
[----:B------:R-:W-:-:S02]  /*2390*/  FMUL.FTZ R70, R108, R101 ;  /* 0x000000656c467220 */ /* 0x000fc40000410000 */
[----:B------:R-:W-:Y:S02]  /*23a0*/  FFMA.FTZ R71, R132, R75, R71 ;  /* 0x0000004b84477223 */ /* 0x000fe40000010047 */
[----:B------:R-:W-:Y:S02]  /*23b0*/  FMUL.FTZ R69, R129, R74 ;  /* 0x0000004a81457220 */ /* 0x000fe40000410000 */
[----:B------:R-:W-:Y:S02]  /*23c0*/  FADD.FTZ R79, RZ, R79 ;  /* 0x0000004fff4f7221 */ /* 0x000fe40000010000 */
[----:B------:R-:W-:Y:S02]  /*23d0*/  FADD.FTZ R76, R193, R76 ;  /* 0x0000004cc14c7221 */ /* 0x000fe40000010000 */
[----:B------:R-:W-:Y:S01]  /*23e0*/  FMUL.FTZ R73, R108, R73 ;  /* 0x000000496c497220 */ /* 0x000fe20000410000 */
[----:B------:R-:W-:Y:S01]  /*23f0*/  PRMT R77, RZ, 0x7610, R58 ;  /* 0x00007610ff4d7816 */ /* 0x000fe2000000003a */
[----:B------:R-:W-:-:S02]  /*2400*/  FMUL.RZ R80, R70, 0.15915493667125701904 ;  /* 0x3e22f98346507820 */ /* 0x000fc4000040c000 */
[----:B------:R-:W-:Y:S02]  /*2410*/  FFMA.FTZ R69, R130, R71, R69 ;  /* 0x0000004782457223 */ /* 0x000fe40000010045 */
[C---:B------:R-:W-:Y:S02]  /*2420*/  FMUL.FTZ R75, R127.reuse, R79 ;  /* 0x0000004f7f4b7220 */ /* 0x040fe40000410000 */
[-C--:B------:R-:W-:Y:S02]  /*2430*/  FMUL.FTZ R70, R127, R76.reuse ;  /* 0x0000004c7f467220 */ /* 0x080fe40000410000 */
[----:B------:R-:W-:Y:S01]  /*2440*/  FMUL.FTZ R71, R129, R71 ;  /* 0x0000004781477220 */ /* 0x000fe20000410000 */
[----:B------:R-:W-:Y:S01]  /*2450*/  MUFU.EX2 R73, R73 ;  /* 0x0000004900497308 */ /* 0x000fe20000000800 */
[----:B-1----:R-:W-:Y:S02]  /*2460*/  FMUL.FTZ R125, R68, R125 ;  /* 0x0000007d447d7220 */ /* 0x002fe40000410000 */
[----:B------:R-:W-:-:S02]  /*2470*/  FFMA.FTZ R75, R128, R76, -R75 ;  /* 0x0000004c804b7223 */ /* 0x000fc4000001084b */
[----:B------:R-:W-:Y:S02]  /*2480*/  FFMA.FTZ R70, R128, R79, R70 ;  /* 0x0000004f80467223 */ /* 0x000fe40000010046 */
[----:B------:R-:W-:Y:S01]  /*2490*/  FMUL.FTZ R192, R102, R77 ;  /* 0x0000004d66c07220 */ /* 0x000fe20000410000 */
[----:B------:R-:W0:Y:S01]  /*24a0*/  MUFU.SIN R68, R80 ;  /* 0x0000005000447308 */ /* 0x000e220000000400 */
[----:B------:R-:W-:Y:S02]  /*24b0*/  FFMA.FTZ R71, R130, R74, -R71 ;  /* 0x0000004a82477223 */ /* 0x000fe40000010847 */
[----:B------:R-:W-:Y:S02]  /*24c0*/  FADD.FTZ R76, RZ, R70 ;  /* 0x00000046ff4c7221 */ /* 0x000fe40000010000 */
[----:B------:R-:W-:Y:S02]  /*24d0*/  FADD.FTZ R75, R192, R75 ;  /* 0x0000004bc04b7221 */ /* 0x000fe40000010000 */
[C---:B------:R-:W-:Y:S01]  /*24e0*/  FMUL.FTZ R74, R127.reuse, R71 ;  /* 0x000000477f4a7220 */ /* 0x040fe20000410000 */
[----:B------:R-:W1:Y:S01]  /*24f0*/  MUFU.COS R124, R80 ;  /* 0x00000050007c7308 */ /* 0x000e620000000000 */
[----:B------:R-:W-:Y:S01]  /*2500*/  PRMT R87, RZ, 0x5410, R59 ;  /* 0x00005410ff577816 */ /* 0x000fe2000000003b */
[----:B------:R-:W-:-:S02]  /*2510*/  FMUL.FTZ R70, R127, R69 ;  /* 0x000000457f467220 */ /* 0x000fc40000410000 */
[CC--:B------:R-:W-:Y:S02]  /*2520*/  FMUL.FTZ R77, R125.reuse, R76.reuse ;  /* 0x0000004c7d4d7220 */ /* 0x0c0fe40000410000 */
[----:B------:R-:W-:Y:S02]  /*2530*/  FMUL.FTZ R79, R125, R75 ;  /* 0x0000004b7d4f7220 */ /* 0x000fe40000410000 */
[C---:B------:R-:W-:Y:S02]  /*2540*/  FFMA.FTZ R74, R128.reuse, R69, R74 ;  /* 0x00000045804a7223 */ /* 0x040fe4000001004a */
[----:B------:R-:W-:Y:S02]  /*2550*/  FFMA.FTZ R70, R128, R71, -R70 ;  /* 0x0000004780467223 */ /* 0x000fe40000010846 */
[C---:B------:R-:W-:Y:S02]  /*2560*/  FFMA.FTZ R78, R126.reuse, R75, -R77 ;  /* 0x0000004b7e4e7223 */ /* 0x040fe4000001084d */
[----:B------:R-:W-:-:S02]  /*2570*/  FFMA.FTZ R79, R126, R76, R79 ;  /* 0x0000004c7e4f7223 */ /* 0x000fc4000001004f */
[----:B------:R-:W-:Y:S02]  /*2580*/  FMUL.FTZ R87, R106, R87 ;  /* 0x000000576a577220 */ /* 0x000fe40000410000 */
[----:B------:R-:W-:Y:S02]  /*2590*/  FMUL.FTZ R69, R125, R74 ;  /* 0x0000004a7d457220 */ /* 0x000fe40000410000 */
[----:B0-----:R-:W-:Y:S02]  /*25a0*/  FMUL.FTZ R123, R73, R68 ;  /* 0x00000044497b7220 */ /* 0x001fe40000410000 */
[----:B------:R-:W-:Y:S02]  /*25b0*/  FADD.FTZ R79, RZ, R79 ;  /* 0x0000004fff4f7221 */ /* 0x000fe40000010000 */
[----:B------:R-:W-:Y:S02]  /*25c0*/  FADD.FTZ R78, R87, R78 ;  /* 0x0000004e574e7221 */ /* 0x000fe40000010000 */
[----:B------:R-:W-:-:S02]  /*25d0*/  FFMA.FTZ R68, R126, R70, -R69 ;  /* 0x000000467e447223 */ /* 0x000fc40000010845 */
[----:B------:R-:W-:Y:S01]  /*25e0*/  FMUL.FTZ R69, R125, R70 ;  /* 0x000000467d457220 */ /* 0x000fe20000410000 */
[----:B------:R-:W-:Y:S01]  /*25f0*/  PRMT R75, RZ, 0x7610, R59 ;  /* 0x00007610ff4b7816 */ /* 0x000fe2000000003b */
[----:B-1----:R-:W-:Y:S02]  /*2600*/  FMUL.FTZ R124, R73, R124 ;  /* 0x0000007c497c7220 */ /* 0x002fe40000410000 */
[C---:B------:R-:W-:Y:S02]  /*2610*/  FMUL.FTZ R71, R123.reuse, R79 ;  /* 0x0000004f7b477220 */ /* 0x040fe40000410000 */
[----:B------:R-:W-:Y:S02]  /*2620*/  FMUL.FTZ R70, R123, R78 ;  /* 0x0000004e7b467220 */ /* 0x000fe40000410000 */
[----:B------:R-:W-:Y:S02]  /*2630*/  FFMA.FTZ R69, R126, R74, R69 ;  /* 0x0000004a7e457223 */ /* 0x000fe40000010045 */
[----:B------:R-:W-:-:S02]  /*2640*/  FFMA.FTZ R73, R124, R78, -R71 ;  /* 0x0000004e7c497223 */ /* 0x000fc40000010847 */
[----:B------:R-:W-:Y:S02]  /*2650*/  FFMA.FTZ R79, R124, R79, R70 ;  /* 0x0000004f7c4f7223 */ /* 0x000fe40000010046 */
[CC--:B------:R-:W-:Y:S02]  /*2660*/  FMUL.FTZ R70, R123.reuse, R68.reuse ;  /* 0x000000447b467220 */ /* 0x0c0fe40000410000 */
[----:B------:R-:W-:Y:S01]  /*2670*/  FMUL.FTZ R71, R123, R69 ;  /* 0x000000457b477220 */ /* 0x000fe20000410000 */
[----:B------:R-:W-:Y:S01]  /*2680*/  BSSY B0, `(.L_x_2074) ;  /* 0x0000010000007945 */ /* 0x000fe20003800000 */
[----:B------:R-:W-:Y:S01]  /*2690*/  FMUL.FTZ R86, R108, R75 ;  /* 0x0000004b6c567220 */ /* 0x000fe20000410000 */
[----:B------:R-:W-:Y:S01]  /*26a0*/  LEA.HI R153, R9, R9, RZ, 0x1e ;  /* 0x0000000909997211 */ /* 0x000fe200078ff0ff */
[C---:B------:R-:W-:Y:S02]  /*26b0*/  FFMA.FTZ R69, R124.reuse, R69, R70 ;  /* 0x000000457c457223 */ /* 0x040fe40000010046 */
[----:B------:R-:W-:-:S02]  /*26c0*/  FFMA.FTZ R68, R124, R68, -R71 ;  /* 0x000000447c447223 */ /* 0x000fc40000010847 */
[----:B------:R-:W-:Y:S02]  /*26d0*/  FADD.FTZ R70, R86, R73 ;  /* 0x0000004956467221 */ /* 0x000fe40000010000 */
[----:B------:R-:W-:Y:S01]  /*26e0*/  FADD.FTZ R71, RZ, R79 ;  /* 0x0000004fff477221 */ /* 0x000fe20000010000 */
[----:B------:R-:W-:Y:S05]  /*26f0*/  @P0 BRA `(.L_x_2075) ;  /* 0x0000008000000947 */ /* 0x000fea0003800000 */
[----:B--23--:R-:W-:Y:S01]  /*2700*/  ISETP.NE.AND P0, PT, R11, c[0x0][0x174], PT ;  /* 0x00005d000b007a0c */ /* 0x00cfe20003f05270 */
[----:B------:R-:W-:Y:S01]  /*2710*/  HFMA2.MMA R105, -RZ, RZ, 0, 0 ;  /* 0x00000000ff697435 */ /* 0x000fe200000001ff */
[----:B------:R-:W-:-:S11]  /*2720*/  MOV R104, 0x3f800000 ;  /* 0x3f80000000687802 */ /* 0x000fd60000000f00 */
[----:B------:R-:W-:-:S04]  /*2730*/  @P0 LEA.HI R73, R11, R11, RZ, 0x1 ;  /* 0x0000000b0b490211 */ /* 0x000fc800078f08ff */
[----:B------:R-:W-:-:S04]  /*2740*/  @P0 LOP3.LUT R74, R73, 0xfffffe, RZ, 0xc0, !PT ;  /* 0x00fffffe494a0812 */ /* 0x000fc800078ec0ff */
[----:B------:R-:W-:-:S04]  /*2750*/  @P0 IADD3 R73, -R74, R11, RZ ;  /* 0x0000000b4a490210 */ /* 0x000fc80007ffe1ff */
[----:B------:R-:W-:-:S05]  /*2760*/  @P0 LEA R73, R73, R122, 0x8 ;  /* 0x0000007a49490211 */ /* 0x000fca00078e40ff */
[----:B------:R0:W1:Y:S02]  /*2770*/  @P0 LDS.64 R104, [R73.X8+0x2510] ;  /* 0x0025100049680984 */ /* 0x0000640000008a00 */
.L_x_2075:
[----:B--23--:R-:W-:Y:S05]  /*2780*/  BSYNC B0 ;  /* 0x0000000000007941 */ /* 0x00cfea0003800000 */
.L_x_2074:
        /* <DEDUP_REMOVED lines=37> */
[----:B--2---:R-:W-:-:S05]  /*29e0*/  IMAD R194, R9, 0x50, RZ ;  /* 0x0000005009c27824 */ /* 0x004fca00078e02ff */
[----:B------:R-:W-:Y:S04]  /*29f0*/  LDS.128 R68, [R194+0x1100] ;  /* 0x00110000c2447984 */ /* 0x000fe80000000c00 */
[----:B0-----:R-:W0:Y:S04]  /*2a00*/  LDS.128 R72, [R194+0x1110] ;  /* 0x00111000c2487984 */ /* 0x001e280000000c00 */
[----:B------:R-:W2:Y:S04]  /*2a10*/  LDS.128 R76, [R194+0x1120] ;  /* 0x00112000c24c7984 */ /* 0x000ea80000000c00 */
[----:B------:R-:W3:Y:S01]  /*2a20*/  LDS.128 R80, [R194+0x1130] ;  /* 0x00113000c2507984 */ /* 0x000ee20000000c00 */
        /* <DEDUP_REMOVED lines=8> */
[C---:B--2---:R-:W-:Y:S02]  /*2ab0*/  FMUL.FTZ R195, R77.reuse, R75 ;  /* 0x0000004b4dc37220 */ /* 0x044fe40000410000 */
        /* <DEDUP_REMOVED lines=11> */
[C---:B---3--:R-:W-:Y:S02]  /*2b70*/  FMUL.FTZ R73, R81.reuse, R78 ;  /* 0x0000004e51497220 */ /* 0x048fe40000410000 */
        /* <DEDUP_REMOVED lines=10> */
[----:B------:R0:W2:Y:S02]  /*2c20*/  SHFL.UP PT, R73, R70, 0x1, RZ ;  /* 0x0420000046497989 */ /* 0x0000a400000e00ff */
.L_x_2118:
[----:B------:R-:W-:Y:S05]  /*2c30*/  BRA.DIV ~URZ, `(.L_x_2079) ;  /* 0x000058427f007947 */ /* 0x000fea000b800000 */
[----:B------:R-:W3:Y:S01]  /*2c40*/  SHFL.UP PT, R71, R82, 0x1, RZ ;  /* 0x0420000052477989 */ /* 0x000ee200000e00ff */
[----:B------:R-:W-:Y:S01]  /*2c50*/  ISETP.GE.AND P0, PT, R10, 0x1, PT ;  /* 0x000000010a00780c */ /* 0x000fe20003f06270 */
[----:B--2---:R-:W-:-:S02]  /*2c60*/  FMUL.FTZ R74, R80, R73 ;  /* 0x00000049504a7220 */ /* 0x004fc40000410000 */
[----:B------:R-:W2:Y:S04]  /*2c70*/  SHFL.UP PT, R75, R83, 0x1, RZ ;  /* 0x04200000534b7989 */ /* 0x000ea800000e00ff */
[----:B------:R-:W4:Y:S01]  /*2c80*/  SHFL.UP PT, R69, R80, 0x1, RZ ;  /* 0x0420000050457989 */ /* 0x000f2200000e00ff */
[C---:B---3--:R-:W-:Y:S02]  /*2c90*/  FMUL.FTZ R72, R80.reuse, R71 ;  /* 0x0000004750487220 */ /* 0x048fe40000410000 */
[-C--:B--2---:R-:W-:Y:S02]  /*2ca0*/  FMUL.FTZ R68, R80, R75.reuse ;  /* 0x0000004b50447220 */ /* 0x084fe40000410000 */
[C---:B------:R-:W-:Y:S02]  /*2cb0*/  FFMA.FTZ R72, R70.reuse, R75, R72 ;  /* 0x0000004b46487223 */ /* 0x040fe40000010048 */
[----:B------:R-:W-:-:S02]  /*2cc0*/  FFMA.FTZ R71, R70, R71, -R68 ;  /* 0x0000004746477223 */ /* 0x000fc40000010844 */
[-C--:B----4-:R-:W-:Y:S02]  /*2cd0*/  FFMA.FTZ R75, R70, R69.reuse, R74 ;  /* 0x00000045464b7223 */ /* 0x090fe4000001004a */
[C---:B------:R-:W-:Y:S02]  /*2ce0*/  FMUL.FTZ R69, R80.reuse, R69 ;  /* 0x0000004550457220 */ /* 0x040fe40000410000 */
[----:B------:R-:W-:Y:S01]  /*2cf0*/  @P0 FADD.FTZ R83, R83, R72 ;  /* 0x0000004853530221 */ /* 0x000fe20000010000 */
[----:B------:R-:W-:Y:S01]  /*2d00*/  FSEL R75, R80, R75, !P0 ;  /* 0x0000004b504b7208 */ /* 0x000fe20004000000 */
[----:B------:R-:W-:Y:S02]  /*2d10*/  @P0 FADD.FTZ R82, R82, R71 ;  /* 0x0000004752520221 */ /* 0x000fe40000010000 */
[----:B0-----:R-:W-:Y:S01]  /*2d20*/  @P0 FFMA.FTZ R70, R70, R73, -R69 ;  /* 0x0000004946460223 */ /* 0x001fe20000010845 */
[----:B------:R-:W0:Y:S01]  /*2d30*/  SHFL.UP PT, R72, R83, 0x2, RZ ;  /* 0x0440000053487989 */ /* 0x000e2200000e00ff */
[----:B------:R-:W-:-:S03]  /*2d40*/  ISETP.GE.AND P0, PT, R10, 0x2, PT ;  /* 0x000000020a00780c */ /* 0x000fc60003f06270 */
[----:B------:R-:W2:Y:S04]  /*2d50*/  SHFL.UP PT, R71, R82, 0x2, RZ ;  /* 0x0440000052477989 */ /* 0x000ea800000e00ff */
[----:B------:R-:W3:Y:S04]  /*2d60*/  SHFL.UP PT, R68, R70, 0x2, RZ ;  /* 0x0440000046447989 */ /* 0x000ee800000e00ff */
[----:B------:R-:W4:Y:S01]  /*2d70*/  SHFL.UP PT, R69, R75, 0x2, RZ ;  /* 0x044000004b457989 */ /* 0x000f2200000e00ff */
[C---:B0-----:R-:W-:Y:S02]  /*2d80*/  FMUL.FTZ R74, R75.reuse, R72 ;  /* 0x000000484b4a7220 */ /* 0x041fe40000410000 */
[----:B--2---:R-:W-:-:S02]  /*2d90*/  FMUL.FTZ R79, R75, R71 ;  /* 0x000000474b4f7220 */ /* 0x004fc40000410000 */
[C---:B------:R-:W-:Y:S02]  /*2da0*/  FFMA.FTZ R77, R70.reuse, R71, -R74 ;  /* 0x00000047464d7223 */ /* 0x040fe4000001084a */
[C---:B---3--:R-:W-:Y:S02]  /*2db0*/  FMUL.FTZ R73, R75.reuse, R68 ;  /* 0x000000444b497220 */ /* 0x048fe40000410000 */
[C---:B------:R-:W-:Y:S02]  /*2dc0*/  FFMA.FTZ R72, R70.reuse, R72, R79 ;  /* 0x0000004846487223 */ /* 0x040fe4000001004f */
[-C--:B----4-:R-:W-:Y:S02]  /*2dd0*/  FMUL.FTZ R71, R75, R69.reuse ;  /* 0x000000454b477220 */ /* 0x090fe40000410000 */
[----:B------:R-:W-:Y:S02]  /*2de0*/  FFMA.FTZ R74, R70, R69, R73 ;  /* 0x00000045464a7223 */ /* 0x000fe40000010049 */
[----:B------:R-:W-:-:S02]  /*2df0*/  @P0 FADD.FTZ R82, R82, R77 ;  /* 0x0000004d52520221 */ /* 0x000fc40000010000 */
[----:B------:R-:W-:Y:S01]  /*2e00*/  @P0 FFMA.FTZ R70, R70, R68, -R71 ;  /* 0x0000004446460223 */ /* 0x000fe20000010847 */
[----:B------:R-:W-:Y:S01]  /*2e10*/  FSEL R74, R75, R74, !P0 ;  /* 0x0000004a4b4a7208 */ /* 0x000fe20004000000 */
[----:B------:R-:W-:Y:S01]  /*2e20*/  @P0 FADD.FTZ R83, R83, R72 ;  /* 0x0000004853530221 */ /* 0x000fe20000010000 */
[----:B------:R-:W0:Y:S01]  /*2e30*/  SHFL.UP PT, R73, R82, 0x4, RZ ;  /* 0x0480000052497989 */ /* 0x000e2200000e00ff */
[----:B------:R-:W-:-:S03]  /*2e40*/  ISETP.GE.AND P0, PT, R10, 0x4, PT ;  /* 0x000000040a00780c */ /* 0x000fc60003f06270 */
[----:B------:R-:W2:Y:S04]  /*2e50*/  SHFL.UP PT, R69, R70, 0x4, RZ ;  /* 0x0480000046457989 */ /* 0x000ea800000e00ff */
[----:B------:R-:W3:Y:S04]  /*2e60*/  SHFL.UP PT, R75, R83, 0x4, RZ ;  /* 0x04800000534b7989 */ /* 0x000ee800000e00ff */
[----:B------:R-:W4:Y:S01]  /*2e70*/  SHFL.UP PT, R71, R74, 0x4, RZ ;  /* 0x048000004a477989 */ /* 0x000f2200000e00ff */
[C---:B0-----:R-:W-:Y:S02]  /*2e80*/  FMUL.FTZ R76, R74.reuse, R73 ;  /* 0x000000494a4c7220 */ /* 0x041fe40000410000 */
[----:B--2---:R-:W-:-:S02]  /*2e90*/  FMUL.FTZ R68, R74, R69 ;  /* 0x000000454a447220 */ /* 0x004fc40000410000 */
[-C--:B---3--:R-:W-:Y:S02]  /*2ea0*/  FMUL.FTZ R72, R74, R75.reuse ;  /* 0x0000004b4a487220 */ /* 0x088fe40000410000 */
[C---:B------:R-:W-:Y:S02]  /*2eb0*/  FFMA.FTZ R76, R70.reuse, R75, R76 ;  /* 0x0000004b464c7223 */ /* 0x040fe4000001004c */
[-C--:B----4-:R-:W-:Y:S02]  /*2ec0*/  FFMA.FTZ R75, R70, R71.reuse, R68 ;  /* 0x00000047464b7223 */ /* 0x090fe40000010044 */
        /* <DEDUP_REMOVED lines=13> */
[CC--:B---3--:R-:W-:Y:S02]  /*2fa0*/  FMUL.FTZ R79, R75.reuse, R71.reuse ;  /* 0x000000474b4f7220 */ /* 0x0c8fe40000410000 */
[C---:B------:R-:W-:Y:S02]  /*2fb0*/  FFMA.FTZ R77, R70.reuse, R71, -R74 ;  /* 0x00000047464d7223 */ /* 0x040fe4000001084a */
[CC--:B----4-:R-:W-:Y:S02]  /*2fc0*/  FFMA.FTZ R74, R70.reuse, R69.reuse, R73 ;  /* 0x00000045464a7223 */ /* 0x0d0fe40000010049 */
[C---:B------:R-:W-:Y:S02]  /*2fd0*/  FMUL.FTZ R71, R75.reuse, R69 ;  /* 0x000000454b477220 */ /* 0x040fe40000410000 */
[C---:B------:R-:W-:Y:S01]  /*2fe0*/  FFMA.FTZ R72, R70.reuse, R72, R79 ;  /* 0x0000004846487223 */ /* 0x040fe2000001004f */
[----:B------:R-:W-:Y:S01]  /*2ff0*/  FSEL R74, R75, R74, !P0 ;  /* 0x0000004a4b4a7208 */ /* 0x000fe20004000000 */
[----:B------:R-:W-:-:S02]  /*3000*/  @P0 FFMA.FTZ R70, R70, R68, -R71 ;  /* 0x0000004446460223 */ /* 0x000fc40000010847 */
[----:B------:R-:W-:Y:S02]  /*3010*/  @P0 FADD.FTZ R83, R83, R72 ;  /* 0x0000004853530221 */ /* 0x000fe40000010000 */
[----:B------:R-:W-:Y:S01]  /*3020*/  @P0 FADD.FTZ R82, R82, R77 ;  /* 0x0000004d52520221 */ /* 0x000fe20000010000 */
[----:B------:R0:W2:Y:S04]  /*3030*/  SHFL.UP PT, R73, R70, 0x10, RZ ;  /* 0x0600000046497989 */ /* 0x0000a800000e00ff */
[----:B------:R0:W3:Y:S04]  /*3040*/  SHFL.UP PT, R71, R83, 0x10, RZ ;  /* 0x0600000053477989 */ /* 0x0000e800000e00ff */
[----:B------:R0:W4:Y:S04]  /*3050*/  SHFL.UP PT, R77, R82, 0x10, RZ ;  /* 0x06000000524d7989 */ /* 0x00012800000e00ff */
[----:B------:R0:W1:Y:S02]  /*3060*/  SHFL.UP PT, R75, R74, 0x10, RZ ;  /* 0x060000004a4b7989 */ /* 0x00006400000e00ff */
.L_x_2119:
[----:B------:R-:W-:Y:S01]  /*3070*/  ISETP.GE.AND P0, PT, R10, 0x10, PT ;  /* 0x000000100a00780c */ /* 0x000fe20003f06270 */
[----:B--2---:R-:W-:Y:S01]  /*3080*/  FMUL.FTZ R68, R73, R74 ;  /* 0x0000004a49447220 */ /* 0x004fe20000410000 */
[----:B------:R-:W-:Y:S01]  /*3090*/  MOV R80, R70 ;  /* 0x0000004600507202 */ /* 0x000fe20000000f00 */
[----:B0--3--:R-:W-:-:S02]  /*30a0*/  FMUL.FTZ R70, R71, R74 ;  /* 0x0000004a47467220 */ /* 0x009fc40000410000 */
[----:B----4-:R-:W-:Y:S02]  /*30b0*/  FMUL.FTZ R72, R77, R74 ;  /* 0x0000004a4d487220 */ /* 0x010fe40000410000 */
[-C--:B-1----:R-:W-:Y:S02]  /*30c0*/  FFMA.FTZ R69, R75, R80.reuse, R68 ;  /* 0x000000504b457223 */ /* 0x082fe40000010044 */
[----:B------:R-:W-:Y:S02]  /*30d0*/  FFMA.FTZ R70, R77, R80, -R70 ;  /* 0x000000504d467223 */ /* 0x000fe40000010846 */
[----:B------:R-:W-:Y:S01]  /*30e0*/  FMUL.FTZ R68, R75, R74 ;  /* 0x0000004a4b447220 */ /* 0x000fe20000410000 */
[----:B------:R-:W-:Y:S01]  /*30f0*/  FSEL R77, R74, R69, !P0 ;  /* 0x000000454a4d7208 */ /* 0x000fe20004000000 */
[-C--:B------:R-:W-:Y:S02]  /*3100*/  FFMA.FTZ R72, R71, R80.reuse, R72 ;  /* 0x0000005047487223 */ /* 0x080fe40000010048 */
[----:B------:R-:W-:-:S02]  /*3110*/  @P0 FFMA.FTZ R80, R73, R80, -R68 ;  /* 0x0000005049500223 */ /* 0x000fc40000010844 */
[----:B------:R-:W-:Y:S02]  /*3120*/  @P0 FADD.FTZ R82, R70, R82 ;  /* 0x0000005246520221 */ /* 0x000fe40000010000 */
[----:B------:R-:W-:Y:S01]  /*3130*/  @P0 FADD.FTZ R83, R72, R83 ;  /* 0x0000005348530221 */ /* 0x000fe20000010000 */
[----:B------:R-:W-:Y:S05]  /*3140*/  BRA.CONV ~URZ, `(.L_x_2080) ;  /* 0x000000637f007947 */ /* 0x000fea000b800000 */
[----:B------:R-:W-:Y:S01]  /*3150*/  HFMA2.MMA R73, -RZ, RZ, 0, 1.847743988037109375e-06 ;  /* 0x0000001fff497435 */ /* 0x000fe200000001ff */
[----:B------:R-:W-:Y:S02]  /*3160*/  MOV R70, R80 ;  /* 0x0000005000467202 */ /* 0x000fe40000000f00 */
[----:B------:R-:W-:Y:S02]  /*3170*/  MOV R72, 0x1f ;  /* 0x0000001f00487802 */ /* 0x000fe40000000f00 */
[----:B------:R-:W-:Y:S02]  /*3180*/  MOV R71, 0xffffffff ;  /* 0xffffffff00477802 */ /* 0x000fe40000000f00 */
[----:B------:R-:W-:-:S02]  /*3190*/  MOV R68, 0x31b0 ;  /* 0x000031b000447802 */ /* 0x000fc40000000f00 */
[----:B-----5:R-:W-:Y:S05]  /*31a0*/  CALL.REL.NOINC `($__internal_49_$__cuda_sm70_shflsync_idx_p) ;  /* 0x0000712000007944 */ /* 0x020fea0003c00000 */
.L_x_2080:
[----:B------:R-:W-:Y:S05]  /*31b0*/  BRA.CONV ~URZ, `(.L_x_2081) ;  /* 0x000000637f007947 */ /* 0x000fea000b800000 */
[----:B0-----:R-:W-:Y:S01]  /*31c0*/  HFMA2.MMA R73, -RZ, RZ, 0, 1.847743988037109375e-06 ;  /* 0x0000001fff497435 */ /* 0x001fe200000001ff */
[----:B------:R-:W-:-:S02]  /*31d0*/  MOV R70, R77 ;  /* 0x0000004d00467202 */ /* 0x000fc40000000f00 */
[----:B------:R-:W-:Y:S02]  /*31e0*/  MOV R72, 0x1f ;  /* 0x0000001f00487802 */ /* 0x000fe40000000f00 */
[----:B-1----:R-:W-:Y:S02]  /*31f0*/  MOV R71, 0xffffffff ;  /* 0xffffffff00477802 */ /* 0x002fe40000000f00 */
[----:B------:R-:W-:Y:S02]  /*3200*/  MOV R68, 0x3220 ;  /* 0x0000322000447802 */ /* 0x000fe40000000f00 */
[----:B-----5:R-:W-:Y:S05]  /*3210*/  CALL.REL.NOINC `($__internal_49_$__cuda_sm70_shflsync_idx_p) ;  /* 0x000070b000007944 */ /* 0x020fea0003c00000 */
.L_x_2081:
[----:B------:R-:W-:Y:S05]  /*3220*/  BRA.CONV ~URZ, `(.L_x_2082) ;  /* 0x000000637f007947 */ /* 0x000fea000b800000 */
[----:B0-----:R-:W-:Y:S01]  /*3230*/  HFMA2.MMA R73, -RZ, RZ, 0, 1.847743988037109375e-06 ;  /* 0x0000001fff497435 */ /* 0x001fe200000001ff */
[----:B------:R-:W-:Y:S02]  /*3240*/  MOV R70, R82 ;  /* 0x0000005200467202 */ /* 0x000fe40000000f00 */
[----:B------:R-:W-:Y:S02]  /*3250*/  MOV R72, 0x1f ;  /* 0x0000001f00487802 */ /* 0x000fe40000000f00 */
[----:B-1----:R-:W-:Y:S02]  /*3260*/  MOV R71, 0xffffffff ;  /* 0xffffffff00477802 */ /* 0x002fe40000000f00 */
[----:B------:R-:W-:-:S02]  /*3270*/  MOV R68, 0x3290 ;  /* 0x0000329000447802 */ /* 0x000fc40000000f00 */
[----:B-----5:R-:W-:Y:S05]  /*3280*/  CALL.REL.NOINC `($__internal_49_$__cuda_sm70_shflsync_idx_p) ;  /* 0x0000704000007944 */ /* 0x020fea0003c00000 */
.L_x_2082:
[----:B------:R-:W-:Y:S05]  /*3290*/  BRA.CONV ~URZ, `(.L_x_2083) ;  /* 0x000000637f007947 */ /* 0x000fea000b800000 */
[----:B0-----:R-:W-:Y:S01]  /*32a0*/  HFMA2.MMA R73, -RZ, RZ, 0, 1.847743988037109375e-06 ;  /* 0x0000001fff497435 */ /* 0x001fe200000001ff */
[----:B------:R-:W-:-:S02]  /*32b0*/  MOV R70, R83 ;  /* 0x0000005300467202 */ /* 0x000fc40000000f00 */
[----:B------:R-:W-:Y:S02]  /*32c0*/  MOV R72, 0x1f ;  /* 0x0000001f00487802 */ /* 0x000fe40000000f00 */
[----:B-1----:R-:W-:Y:S02]  /*32d0*/  MOV R71, 0xffffffff ;  /* 0xffffffff00477802 */ /* 0x002fe40000000f00 */
[----:B------:R-:W-:Y:S02]  /*32e0*/  MOV R68, 0x3300 ;  /* 0x0000330000447802 */ /* 0x000fe40000000f00 */
[----:B-----5:R-:W-:Y:S05]  /*32f0*/  CALL.REL.NOINC `($__internal_49_$__cuda_sm70_shflsync_idx_p) ;  /* 0x00006fd000007944 */ /* 0x020fea0003c00000 */
.L_x_2083:
[----:B------:R-:W-:Y:S05]  /*3300*/  BRA.DIV ~URZ, `(.L_x_2084) ;  /* 0x00005cd27f007947 */ /* 0x000fea000b800000 */
[----:B-----5:R2:W3:Y:S04]  /*3310*/  SHFL.IDX PT, R195, R64, RZ, 0x1f ;  /* 0x00001fff40c37589 */ /* 0x0204e800000e0000 */
[----:B------:R2:W4:Y:S04]  /*3320*/  SHFL.IDX PT, R196, R65, RZ, 0x1f ;  /* 0x00001fff41c47589 */ /* 0x00052800000e0000 */
[----:B------:R2:W0:Y:S04]  /*3330*/  SHFL.IDX PT, R74, R66, RZ, 0x1f ;  /* 0x00001fff424a7589 */ /* 0x00042800000e0000 */
[----:B------:R2:W1:Y:S04]  /*3340*/  SHFL.IDX PT, R75, R67, RZ, 0x1f ;  /* 0x00001fff434b7589 */ /* 0x00046800000e0000 */
[----:B------:R-:W0:Y:S04]  /*3350*/  SHFL.UP PT, R80, R80, 0x1, RZ ;  /* 0x0420000050507989 */ /* 0x000e2800000e00ff */
[----:B------:R2:W0:Y:S04]  /*3360*/  SHFL.UP PT, R81, R77, 0x1, RZ ;  /* 0x042000004d517989 */ /* 0x00042800000e00ff */
[----:B------:R-:W0:Y:S04]  /*3370*/  SHFL.UP PT, R82, R82, 0x1, RZ ;  /* 0x0420000052527989 */ /* 0x000e2800000e00ff */
[----:B------:R-:W0:Y:S02]  /*3380*/  SHFL.UP PT, R83, R83, 0x1, RZ ;  /* 0x0420000053537989 */ /* 0x000e2400000e00ff */
.L_x_2120:
[----:B--234-:R-:W2:Y:S01]  /*3390*/  LDS.128 R76, [R194+0x1100] ;  /* 0x00110000c24c7984 */ /* 0x01cea20000000c00 */
[----:B0-----:R-:W-:-:S02]  /*33a0*/  FMUL.FTZ R72, R74, R81 ;  /* 0x000000514a487220 */ /* 0x001fc40000410000 */
[C---:B-1----:R-:W-:Y:S01]  /*33b0*/  FMUL.FTZ R73, R75.reuse, R81 ;  /* 0x000000514b497220 */ /* 0x042fe20000410000 */
[----:B------:R-:W0:Y:S01]  /*33c0*/  LDS.128 R64, [R194+0x1110] ;  /* 0x00111000c2407984 */ /* 0x000e220000000c00 */
[-C--:B------:R-:W-:Y:S02]  /*33d0*/  FFMA.FTZ R72, R75, R80.reuse, R72 ;  /* 0x000000504b487223 */ /* 0x080fe40000010048 */
[----:B------:R-:W-:Y:S01]  /*33e0*/  FFMA.FTZ R73, R74, R80, -R73 ;  /* 0x000000504a497223 */ /* 0x000fe20000010849 */
[----:B------:R-:W1:Y:S01]  /*33f0*/  LDS.128 R68, [R194+0x1120] ;  /* 0x00112000c2447984 */ /* 0x000e620000000c00 */
[----:B------:R-:W-:Y:S01]  /*3400*/  @P1 FADD.FTZ R75, R72, R83 ;  /* 0x00000053484b1221 */ /* 0x000fe20000010000 */
[----:B------:R-:W-:Y:S01]  /*3410*/  MOV R72, R195 ;  /* 0x000000c300487202 */ /* 0x000fe20000000f00 */
[----:B------:R-:W-:Y:S01]  /*3420*/  @P1 FADD.FTZ R74, R73, R82 ;  /* 0x00000052494a1221 */ /* 0x000fe20000010000 */
[----:B------:R-:W-:-:S05]  /*3430*/  MOV R73, R196 ;  /* 0x000000c400497202 */ /* 0x000fca0000000f00 */
        /* <DEDUP_REMOVED lines=38> */
.L_x_2077:
[----:B--2---:R-:W-:Y:S05]  /*36a0*/  BSYNC B0 ;  /* 0x0000000000007941 */ /* 0x004fea0003800000 */
.L_x_2076:
        /* <DEDUP_REMOVED lines=10> */
[----:B-1----:R-:W-:Y:S02]  /*3750*/  FMUL.FTZ R67, R123, R105 ;  /* 0x000000697b437220 */ /* 0x002fe40000410000 */
[----:B------:R-:W-:Y:S02]  /*3760*/  FADD.FTZ R69, -R169, R66 ;  /* 0x00000042a9457221 */ /* 0x000fe40000010100 */
[----:B------:R-:W-:Y:S02]  /*3770*/  FMUL.FTZ R70, R125, -R68 ;  /* 0x800000447d467220 */ /* 0x000fe40000410000 */
[-C--:B------:R-:W-:Y:S02]  /*3780*/  FMUL.FTZ R66, R123, -R104.reuse ;  /* 0x800000687b427220 */ /* 0x080fe40000410000 */
[----:B------:R-:W-:Y:S02]  /*3790*/  FFMA.FTZ R67, R124, R104, -R67 ;  /* 0x000000687c437223 */ /* 0x000fe40000010843 */
[----:B------:R-:W-:-:S02]  /*37a0*/  FMUL.FTZ R71, R125, -R69 ;  /* 0x800000457d477220 */ /* 0x000fc40000410000 */
[----:B0-----:R-:W-:Y:S01]  /*37b0*/  FFMA.FTZ R73, R126, R69, R70 ;  /* 0x000000457e497223 */ /* 0x001fe20000010046 */
        /* <DEDUP_REMOVED lines=25> */
[----:B------:R-:W-:Y:S02]  /*3950*/  FFMA.FTZ R66, R130, R71, -R66 ;  /* 0x0000004782427223 */ /* 0x000fe40000010842 */
[----:B------:R-:W-:Y:S02]  /*3960*/  FADD.FTZ R73, -R166, R73 ;  /* 0x00000049a6497221 */ /* 0x000fe40000010100 */
[----:B------:R-:W-:Y:S02]  /*3970*/  FFMA.FTZ R68, R130, R67, -R68 ;  /* 0x0000004382447223 */ /* 0x000fe40000010844 */
[----:B------:R-:W-:Y:S02]  /*3980*/  FADD.FTZ R66, R157, R66 ;  /* 0x000000429d427221 */ /* 0x000fe40000010000 */
[----:B------:R-:W-:-:S02]  /*3990*/  FMUL.FTZ R71, R131, -R73 ;  /* 0x8000004983477220 */ /* 0x000fc40000410000 */
[C---:B------:R-:W-:Y:S02]  /*39a0*/  FMUL.FTZ R67, R131.reuse, -R69 ;  /* 0x8000004583437220 */ /* 0x040fe40000410000 */
[C---:B------:R-:W-:Y:S02]  /*39b0*/  FMUL.FTZ R70, R131.reuse, -R68 ;  /* 0x8000004483467220 */ /* 0x040fe40000410000 */
[C---:B------:R-:W-:Y:S02]  /*39c0*/  FFMA.FTZ R71, R132.reuse, R66, -R71 ;  /* 0x0000004284477223 */ /* 0x040fe40000010847 */
[----:B------:R-:W-:Y:S02]  /*39d0*/  FFMA.FTZ R68, R132, R68, -R67 ;  /* 0x0000004484447223 */ /* 0x000fe40000010843 */
[----:B------:R-:W-:Y:S02]  /*39e0*/  FMUL.FTZ R66, R131, -R66 ;  /* 0x8000004283427220 */ /* 0x000fe40000410000 */
[----:B0-----:R-:W-:-:S02]  /*39f0*/  FMUL.FTZ R67, R85, R65 ;  /* 0x0000004155437220 */ /* 0x001fc40000410000 */
[----:B------:R-:W-:Y:S02]  /*3a00*/  FMUL.FTZ R85, R85, R64 ;  /* 0x0000004055557220 */ /* 0x000fe40000410000 */
[C---:B------:R-:W-:Y:S02]  /*3a10*/  FFMA.FTZ R70, R132.reuse, R69, R70 ;  /* 0x0000004584467223 */ /* 0x040fe40000010046 */
[----:B------:R-:W-:Y:S02]  /*3a20*/  FFMA.FTZ R66, R132, R73, R66 ;  /* 0x0000004984427223 */ /* 0x000fe40000010042 */
[C---:B------:R-:W-:Y:S02]  /*3a30*/  FFMA.FTZ R85, R84.reuse, R65, R85 ;  /* 0x0000004154557223 */ /* 0x040fe40000010055 */
[----:B------:R-:W-:Y:S02]  /*3a40*/  FMUL.FTZ R65, R133, -R70 ;  /* 0x8000004685417220 */ /* 0x000fe40000410000 */
[----:B------:R-:W-:-:S02]  /*3a50*/  FFMA.FTZ R64, R84, R64, -R67 ;  /* 0x0000004054407223 */ /* 0x000fc40000010843 */
[----:B------:R-:W-:Y:S02]  /*3a60*/  FADD.FTZ R66, -R165, R66 ;  /* 0x00000042a5427221 */ /* 0x000fe40000010100 */
[-C--:B------:R-:W-:Y:S02]  /*3a70*/  FFMA.FTZ R67, R134, R68.reuse, -R65 ;  /* 0x0000004486437223 */ /* 0x080fe40000010841 */
[----:B------:R-:W-:Y:S02]  /*3a80*/  FMUL.FTZ R69, R133, -R68 ;  /* 0x8000004485457220 */ /* 0x000fe40000410000 */
[----:B------:R-:W-:Y:S02]  /*3a90*/  FADD.FTZ R215, R215, R64 ;  /* 0x00000040d7d77221 */ /* 0x000fe40000010000 */
[----:B------:R-:W-:Y:S02]  /*3aa0*/  FADD.FTZ R71, R156, R71 ;  /* 0x000000479c477221 */ /* 0x000fe40000010000 */
[----:B------:R-:W-:-:S02]  /*3ab0*/  FMUL.FTZ R68, R133, -R66 ;  /* 0x8000004285447220 */ /* 0x000fc40000410000 */
[----:B------:R-:W-:Y:S02]  /*3ac0*/  FADD.FTZ R196, RZ, R85 ;  /* 0x00000055ffc47221 */ /* 0x000fe40000010000 */
        /* <DEDUP_REMOVED lines=11> */
[-C--:B------:R-:W-:Y:S02]  /*3b80*/  FFMA.FTZ R66, R136, R67.reuse, -R64 ;  /* 0x0000004388427223 */ /* 0x080fe40000010840 */
[----:B------:R-:W-:Y:S02]  /*3b90*/  FADD.FTZ R194, RZ, R194 ;  /* 0x000000c2ffc27221 */ /* 0x000fe40000010000 */
[----:B------:R-:W-:Y:S02]  /*3ba0*/  FMUL.FTZ R64, R135, -R67 ;  /* 0x8000004387407220 */ /* 0x000fe40000410000 */
[----:B------:R-:W-:Y:S02]  /*3bb0*/  FMUL.FTZ R67, R149, R220 ;  /* 0x000000dc95437220 */ /* 0x000fe40000410000 */
[----:B------:R-:W-:Y:S02]  /*3bc0*/  FADD.FTZ R68, R155, R68 ;  /* 0x000000449b447221 */ /* 0x000fe40000010000 */
[----:B------:R-:W-:-:S02]  /*3bd0*/  FMUL.FTZ R73, R135, -R71 ;  /* 0x8000004787497220 */ /* 0x000fc40000410000 */
[-C--:B------:R-:W-:Y:S02]  /*3be0*/  FMUL.FTZ R65, R149, R194.reuse ;  /* 0x000000c295417220 */ /* 0x080fe40000410000 */
        /* <DEDUP_REMOVED lines=11> */
[-C--:B------:R-:W-:Y:S02]  /*3ca0*/  FMUL.FTZ R67, R147, R213.reuse ;  /* 0x000000d593437220 */ /* 0x080fe40000410000 */
[----:B------:R-:W-:Y:S02]  /*3cb0*/  FFMA.FTZ R70, R138, R66, -R65 ;  /* 0x000000428a467223 */ /* 0x000fe40000010841 */
[----:B------:R-:W-:Y:S02]  /*3cc0*/  FFMA.FTZ R65, R148, R213, -R64 ;  /* 0x000000d594417223 */ /* 0x000fe40000010840 */
[----:B------:R-:W-:Y:S02]  /*3cd0*/  FADD.FTZ R73, R154, R73 ;  /* 0x000000499a497221 */ /* 0x000fe40000010000 */
[----:B------:R-:W-:Y:S02]  /*3ce0*/  FMUL.FTZ R64, R137, -R68 ;  /* 0x8000004489407220 */ /* 0x000fe40000410000 */
[----:B------:R-:W-:-:S02]  /*3cf0*/  FFMA.FTZ R67, R148, R198, R67 ;  /* 0x000000c694437223 */ /* 0x000fc40000010043 */
[----:B------:R-:W-:Y:S02]  /*3d00*/  FADD.FTZ R218, R218, R65 ;  /* 0x00000041dada7221 */ /* 0x000fe40000010000 */
[CC--:B------:R-:W-:Y:S02]  /*3d10*/  FFMA.FTZ R72, R138.reuse, R73.reuse, -R64 ;  /* 0x000000498a487223 */ /* 0x0c0fe40000010840 */
[----:B------:R-:W-:Y:S02]  /*3d20*/  FMUL.FTZ R73, R137, -R73 ;  /* 0x8000004989497220 */ /* 0x000fe40000410000 */
[----:B------:R-:W-:Y:S02]  /*3d30*/  FADD.FTZ R200, RZ, R67 ;  /* 0x00000043ffc87221 */ /* 0x000fe40000010000 */
[----:B------:R-:W-:Y:S02]  /*3d40*/  FMUL.FTZ R67, R145, R218 ;  /* 0x000000da91437220 */ /* 0x000fe40000410000 */
[----:B------:R-:W-:-:S02]  /*3d50*/  FFMA.FTZ R73, R138, R68, R73 ;  /* 0x000000448a497223 */ /* 0x000fc40000010049 */
[-C--:B------:R-:W-:Y:S02]  /*3d60*/  FMUL.FTZ R65, R145, R200.reuse ;  /* 0x000000c891417220 */ /* 0x080fe40000410000 */
[----:B------:R-:W-:Y:S02]  /*3d70*/  FFMA.FTZ R67, R146, R200, R67 ;  /* 0x000000c892437223 */ /* 0x000fe40000010043 */
[----:B------:R-:W-:Y:S02]  /*3d80*/  FMUL.FTZ R66, R137, -R66 ;  /* 0x8000004289427220 */ /* 0x000fe40000410000 */
[----:B------:R-:W-:Y:S02]  /*3d90*/  FADD.FTZ R73, -R162, R73 ;  /* 0x00000049a2497221 */ /* 0x000fe40000010100 */
[----:B------:R-:W-:Y:S02]  /*3da0*/  FFMA.FTZ R64, R146, R218, -R65 ;  /* 0x000000da92407223 */ /* 0x000fe40000010841 */
[----:B------:R-:W-:-:S02]  /*3db0*/  FADD.FTZ R195, RZ, R67 ;  /* 0x00000043ffc37221 */ /* 0x000fc40000010000 */
[----:B------:R-:W-:Y:S02]  /*3dc0*/  FFMA.FTZ R66, R138, R69, R66 ;  /* 0x000000458a427223 */ /* 0x000fe40000010042 */
[----:B------:R-:W-:Y:S02]  /*3dd0*/  FMUL.FTZ R71, R139, -R70 ;  /* 0x800000468b477220 */ /* 0x000fe40000410000 */
[----:B------:R-:W-:Y:S02]  /*3de0*/  FADD.FTZ R72, R171, R72 ;  /* 0x00000048ab487221 */ /* 0x000fe40000010000 */
[----:B------:R-:W-:Y:S02]  /*3df0*/  FMUL.FTZ R65, R139, -R73 ;  /* 0x800000498b417220 */ /* 0x000fe40000410000 */
[----:B------:R-:W-:Y:S02]  /*3e00*/  FADD.FTZ R211, R211, R64 ;  /* 0x00000040d3d37221 */ /* 0x000fe40000010000 */
[----:B------:R-:W-:-:S02]  /*3e10*/  FMUL.FTZ R64, R143, R195 ;  /* 0x000000c38f407220 */ /* 0x000fc40000410000 */
[CC--:B------:R-:W-:Y:S02]  /*3e20*/  FMUL.FTZ R69, R139.reuse, -R66.reuse ;  /* 0x800000428b457220 */ /* 0x0c0fe40000410000 */
[C---:B------:R-:W-:Y:S02]  /*3e30*/  FFMA.FTZ R71, R140.reuse, R66, R71 ;  /* 0x000000428c477223 */ /* 0x040fe40000010047 */
[-C--:B------:R-:W-:Y:S02]  /*3e40*/  FFMA.FTZ R66, R140, R72.reuse, -R65 ;  /* 0x000000488c427223 */ /* 0x080fe40000010841 */
[----:B------:R-:W-:Y:S02]  /*3e50*/  FMUL.FTZ R72, R139, -R72 ;  /* 0x800000488b487220 */ /* 0x000fe40000410000 */
[-C--:B------:R-:W-:Y:S02]  /*3e60*/  FFMA.FTZ R65, R144, R211.reuse, -R64 ;  /* 0x000000d390417223 */ /* 0x080fe40000010840 */
[----:B------:R-:W-:-:S02]  /*3e70*/  FMUL.FTZ R64, R143, R211 ;  /* 0x000000d38f407220 */ /* 0x000fc40000410000 */
[C---:B------:R-:W-:Y:S02]  /*3e80*/  FFMA.FTZ R73, R140.reuse, R73, R72 ;  /* 0x000000498c497223 */ /* 0x040fe40000010048 */
[----:B------:R-:W-:Y:S02]  /*3e90*/  FFMA.FTZ R69, R140, R70, -R69 ;  /* 0x000000468c457223 */ /* 0x000fe40000010845 */
[----:B------:R-:W-:Y:S02]  /*3ea0*/  FMUL.FTZ R67, R141, -R71 ;  /* 0x800000478d437220 */ /* 0x000fe40000410000 */
[----:B------:R-:W-:Y:S02]  /*3eb0*/  FFMA.FTZ R64, R144, R195, R64 ;  /* 0x000000c390407223 */ /* 0x000fe40000010040 */
[----:B------:R-:W-:Y:S02]  /*3ec0*/  FADD.FTZ R216, R216, R65 ;  /* 0x00000041d8d87221 */ /* 0x000fe40000010000 */
[----:B------:R-:W-:-:S02]  /*3ed0*/  FADD.FTZ R73, -R172, R73 ;  /* 0x00000049ac497221 */ /* 0x000fc40000010100 */
[----:B------:R-:W-:Y:S02]  /*3ee0*/  FFMA.FTZ R68, R142, R69, -R67 ;  /* 0x000000458e447223 */ /* 0x000fe40000010843 */
[----:B------:R-:W-:Y:S02]  /*3ef0*/  FADD.FTZ R202, RZ, R64 ;  /* 0x00000040ffca7221 */ /* 0x000fe40000010000 */
[----:B------:R-:W-:Y:S02]  /*3f00*/  FMUL.FTZ R67, R141, R216 ;  /* 0x000000d88d437220 */ /* 0x000fe40000410000 */
[----:B------:R-:W-:Y:S02]  /*3f10*/  FADD.FTZ R66, R173, R66 ;  /* 0x00000042ad427221 */ /* 0x000fe40000010000 */
[C---:B------:R-:W-:Y:S02]  /*3f20*/  FMUL.FTZ R75, R141.reuse, -R73 ;  /* 0x800000498d4b7220 */ /* 0x040fe40000410000 */
        /* <DEDUP_REMOVED lines=13> */
[-C--:B------:R-:W-:Y:S02]  /*4000*/  FFMA.FTZ R71, R144, R68.reuse, -R65 ;  /* 0x0000004490477223 */ /* 0x080fe40000010841 */
[-C--:B------:R-:W-:Y:S02]  /*4010*/  FMUL.FTZ R66, R139, R209.reuse ;  /* 0x000000d18b427220 */ /* 0x080fe40000410000 */
[----:B------:R-:W-:Y:S02]  /*4020*/  FFMA.FTZ R65, R140, R209, -R64 ;  /* 0x000000d18c417223 */ /* 0x000fe40000010840 */
[----:B------:R-:W-:Y:S02]  /*4030*/  FMUL.FTZ R68, R143, -R68 ;  /* 0x800000448f447220 */ /* 0x000fe40000410000 */
[----:B------:R-:W-:Y:S02]  /*4040*/  FADD.FTZ R70, R175, R70 ;  /* 0x00000046af467221 */ /* 0x000fe40000010000 */
[----:B------:R-:W-:-:S02]  /*4050*/  FMUL.FTZ R67, R143, -R73 ;  /* 0x800000498f437220 */ /* 0x000fc40000410000 */
[----:B------:R-:W-:Y:S02]  /*4060*/  FFMA.FTZ R66, R140, R197, R66 ;  /* 0x000000c58c427223 */ /* 0x000fe40000010042 */
[----:B------:R-:W-:Y:S02]  /*4070*/  FADD.FTZ R214, R214, R65 ;  /* 0x00000041d6d67221 */ /* 0x000fe40000010000 */
[C---:B------:R-:W-:Y:S02]  /*4080*/  FFMA.FTZ R68, R144.reuse, R69, R68 ;  /* 0x0000004590447223 */ /* 0x040fe40000010044 */
[-C--:B------:R-:W-:Y:S02]  /*4090*/  FFMA.FTZ R72, R144, R70.reuse, -R67 ;  /* 0x0000004690487223 */ /* 0x080fe40000010843 */
[----:B------:R-:W-:Y:S02]  /*40a0*/  FMUL.FTZ R70, R143, -R70 ;  /* 0x800000468f467220 */ /* 0x000fe40000410000 */
[----:B------:R-:W-:-:S02]  /*40b0*/  FADD.FTZ R204, RZ, R66 ;  /* 0x00000042ffcc7221 */ /* 0x000fc40000010000 */
[----:B------:R-:W-:Y:S02]  /*40c0*/  FMUL.FTZ R67, R137, R214 ;  /* 0x000000d689437220 */ /* 0x000fe40000410000 */
[----:B------:R-:W-:Y:S02]  /*40d0*/  FMUL.FTZ R64, R145, -R68 ;  /* 0x8000004491407220 */ /* 0x000fe40000410000 */
[----:B------:R-:W-:Y:S02]  /*40e0*/  FFMA.FTZ R73, R144, R73, R70 ;  /* 0x0000004990497223 */ /* 0x000fe40000010046 */
[-C--:B------:R-:W-:Y:S02]  /*40f0*/  FMUL.FTZ R65, R137, R204.reuse ;  /* 0x000000cc89417220 */ /* 0x080fe40000410000 */
[----:B------:R-:W-:Y:S02]  /*4100*/  FFMA.FTZ R67, R138, R204, R67 ;  /* 0x000000cc8a437223 */ /* 0x000fe40000010043 */
[----:B------:R-:W-:-:S02]  /*4110*/  FFMA.FTZ R66, R146, R71, -R64 ;  /* 0x0000004792427223 */ /* 0x000fc40000010840 */
[----:B------:R-:W-:Y:S02]  /*4120*/  FADD.FTZ R73, -R176, R73 ;  /* 0x00000049b0497221 */ /* 0x000fe40000010100 */
[----:B------:R-:W-:Y:S02]  /*4130*/  FFMA.FTZ R64, R138, R214, -R65 ;  /* 0x000000d68a407223 */ /* 0x000fe40000010841 */
[----:B------:R-:W-:Y:S02]  /*4140*/  FADD.FTZ R199, RZ, R67 ;  /* 0x00000043ffc77221 */ /* 0x000fe40000010000 */
[----:B------:R-:W-:Y:S02]  /*4150*/  FMUL.FTZ R71, R145, -R71 ;  /* 0x8000004791477220 */ /* 0x000fe40000410000 */
[----:B------:R-:W-:Y:S02]  /*4160*/  FADD.FTZ R72, R177, R72 ;  /* 0x00000048b1487221 */ /* 0x000fe40000010000 */
[----:B------:R-:W-:-:S02]  /*4170*/  FMUL.FTZ R65, R145, -R73 ;  /* 0x8000004991417220 */ /* 0x000fc40000410000 */
[----:B------:R-:W-:Y:S02]  /*4180*/  FADD.FTZ R207, R207, R64 ;  /* 0x00000040cfcf7221 */ /* 0x000fe40000010000 */
[C---:B------:R-:W-:Y:S02]  /*4190*/  FMUL.FTZ R64, R135.reuse, R199 ;  /* 0x000000c787407220 */ /* 0x040fe40000410000 */
[C---:B------:R-:W-:Y:S02]  /*41a0*/  FFMA.FTZ R71, R146.reuse, R68, R71 ;  /* 0x0000004492477223 */ /* 0x040fe40000010047 */
[----:B------:R-:W-:Y:S02]  /*41b0*/  FFMA.FTZ R68, R146, R72, -R65 ;  /* 0x0000004892447223 */ /* 0x000fe40000010841 */
[-C--:B------:R-:W-:Y:S02]  /*41c0*/  FFMA.FTZ R65, R136, R207.reuse, -R64 ;  /* 0x000000cf88417223 */ /* 0x080fe40000010840 */
[----:B------:R-:W-:-:S02]  /*41d0*/  FMUL.FTZ R64, R135, R207 ;  /* 0x000000cf87407220 */ /* 0x000fc40000410000 */
[----:B------:R-:W-:Y:S02]  /*41e0*/  FMUL.FTZ R67, R147, -R71 ;  /* 0x8000004793437220 */ /* 0x000fe40000410000 */
[----:B------:R-:W-:Y:S02]  /*41f0*/  FFMA.FTZ R64, R136, R199, R64 ;  /* 0x000000c788407223 */ /* 0x000fe40000010040 */
[----:B------:R-:W-:Y:S02]  /*4200*/  FADD.FTZ R212, R212, R65 ;  /* 0x00000041d4d47221 */ /* 0x000fe40000010000 */
[----:B------:R-:W-:Y:S02]  /*4210*/  FMUL.FTZ R72, R145, -R72 ;  /* 0x8000004891487220 */ /* 0x000fe40000410000 */
[----:B------:R-:W-:Y:S02]  /*4220*/  FFMA.FTZ R69, R148, R66, -R67 ;  /* 0x0000004294457223 */ /* 0x000fe40000010843 */
[----:B------:R-:W-:-:S02]  /*4230*/  FADD.FTZ R206, RZ, R64 ;  /* 0x00000040ffce7221 */ /* 0x000fc40000010000 */
[----:B------:R-:W-:Y:S02]  /*4240*/  FMUL.FTZ R67, R133, R212 ;  /* 0x000000d485437220 */ /* 0x000fe40000410000 */
[----:B------:R-:W-:Y:S02]  /*4250*/  FFMA.FTZ R73, R146, R73, R72 ;  /* 0x0000004992497223 */ /* 0x000fe40000010048 */
[----:B------:R-:W-:Y:S02]  /*4260*/  FMUL.FTZ R66, R147, -R66 ;  /* 0x8000004293427220 */ /* 0x000fe40000410000 */
[-C--:B------:R-:W-:Y:S02]  /*4270*/  FMUL.FTZ R65, R133, R206.reuse ;  /* 0x000000ce85417220 */ /* 0x080fe40000410000 */
[----:B------:R-:W-:Y:S02]  /*4280*/  FFMA.FTZ R67, R134, R206, R67 ;  /* 0x000000ce86437223 */ /* 0x000fe40000010043 */
[----:B------:R-:W-:-:S02]  /*4290*/  FADD.FTZ R73, -R178, R73 ;  /* 0x00000049b2497221 */ /* 0x000fc40000010100 */
[----:B------:R-:W-:Y:S02]  /*42a0*/  FFMA.FTZ R66, R148, R71, R66 ;  /* 0x0000004794427223 */ /* 0x000fe40000010042 */
[----:B------:R-:W-:Y:S02]  /*42b0*/  FFMA.FTZ R64, R134, R212, -R65 ;  /* 0x000000d486407223 */ /* 0x000fe40000010841 */
[----:B------:R-:W-:Y:S02]  /*42c0*/  FADD.FTZ R201, RZ, R67 ;  /* 0x00000043ffc97221 */ /* 0x000fe40000010000 */
[----:B------:R-:W-:Y:S02]  /*42d0*/  FADD.FTZ R68, R179, R68 ;  /* 0x00000044b3447221 */ /* 0x000fe40000010000 */
[----:B------:R-:W-:Y:S02]  /*42e0*/  FMUL.FTZ R75, R147, -R73 ;  /* 0x80000049934b7220 */ /* 0x000fe40000410000 */
[----:B------:R-:W-:-:S02]  /*42f0*/  FMUL.FTZ R65, R149, -R66 ;  /* 0x8000004295417220 */ /* 0x000fc40000410000 */
[----:B------:R-:W-:Y:S02]  /*4300*/  FADD.FTZ R205, R205, R64 ;  /* 0x00000040cdcd7221 */ /* 0x000fe40000010000 */
[----:B------:R-:W-:Y:S02]  /*4310*/  FMUL.FTZ R64, R131, R201 ;  /* 0x000000c983407220 */ /* 0x000fe40000410000 */
[-C--:B------:R-:W-:Y:S02]  /*4320*/  FFMA.FTZ R70, R148, R68.reuse, -R75 ;  /* 0x0000004494467223 */ /* 0x080fe4000001084b */
[----:B------:R-:W-:Y:S02]  /*4330*/  FMUL.FTZ R68, R147, -R68 ;  /* 0x8000004493447220 */ /* 0x000fe40000410000 */
[----:B------:R-:W-:Y:S02]  /*4340*/  FFMA.FTZ R72, R150, R69, -R65 ;  /* 0x0000004596487223 */ /* 0x000fe40000010841 */
[----:B------:R-:W-:-:S02]  /*4350*/  FFMA.FTZ R65, R132, R205, -R64 ;  /* 0x000000cd84417223 */ /* 0x000fc40000010840 */
[----:B------:R-:W-:Y:S02]  /*4360*/  FMUL.FTZ R64, R131, R205 ;  /* 0x000000cd83407220 */ /* 0x000fe40000410000 */
[----:B------:R-:W-:Y:S02]  /*4370*/  FFMA.FTZ R73, R148, R73, R68 ;  /* 0x0000004994497223 */ /* 0x000fe40000010044 */
[----:B------:R-:W-:Y:S02]  /*4380*/  FADD.FTZ R70, R181, R70 ;  /* 0x00000046b5467221 */ /* 0x000fe40000010000 */
[----:B------:R-:W-:Y:S01]  /*4390*/  FFMA.FTZ R208, R132, R201, R64 ;  /* 0x000000c984d07223 */ /* 0x000fe20000010040 */
[----:B------:R-:W-:Y:S01]  /*43a0*/  MOV R64, 0x3f800000 ;  /* 0x3f80000000407802 */ /* 0x000fe20000000f00 */
[----:B------:R-:W-:Y:S02]  /*43b0*/  FADD.FTZ R73, -R180, R73 ;  /* 0x00000049b4497221 */ /* 0x000fe40000010100 */
[----:B------:R-:W-:-:S02]  /*43c0*/  FMUL.FTZ R69, R149, -R69 ;  /* 0x8000004595457220 */ /* 0x000fc40000410000 */
[C---:B------:R-:W-:Y:S02]  /*43d0*/  FMUL.FTZ R68, R149.reuse, -R70 ;  /* 0x8000004695447220 */ /* 0x040fe40000410000 */
[----:B------:R-:W-:Y:S01]  /*43e0*/  FADD.FTZ R210, R210, R65 ;  /* 0x00000041d2d27221 */ /* 0x000fe20000010000 */
[----:B------:R-:W-:Y:S01]  /*43f0*/  HFMA2.MMA R65, -RZ, RZ, 0, 0 ;  /* 0x00000000ff417435 */ /* 0x000fe200000001ff */
[----:B------:R-:W-:Y:S02]  /*4400*/  FADD.FTZ R208, RZ, R208 ;  /* 0x000000d0ffd07221 */ /* 0x000fe40000010000 */
[-C--:B------:R-:W-:Y:S02]  /*4410*/  FMUL.FTZ R67, R149, -R73.reuse ;  /* 0x8000004995437220 */ /* 0x080fe40000410000 */
[C---:B------:R-:W-:Y:S02]  /*4420*/  FFMA.FTZ R74, R150.reuse, R66, R69 ;  /* 0x00000042964a7223 */ /* 0x040fe40000010045 */
[----:B------:R-:W-:-:S02]  /*4430*/  FFMA.FTZ R73, R150, R73, R68 ;  /* 0x0000004996497223 */ /* 0x000fc40000010044 */
[C---:B------:R-:W-:Y:S02]  /*4440*/  FMUL.FTZ R71, R129.reuse, R210 ;  /* 0x000000d281477220 */ /* 0x040fe40000410000 */
[----:B------:R-:W-:Y:S02]  /*4450*/  FMUL.FTZ R69, R129, R208 ;  /* 0x000000d081457220 */ /* 0x000fe40000410000 */
[----:B------:R-:W-:Y:S02]  /*4460*/  FFMA.FTZ R70, R150, R70, -R67 ;  /* 0x0000004696467223 */ /* 0x000fe40000010843 */
[----:B------:R-:W-:Y:S01]  /*4470*/  FADD.FTZ R73, -R182, R73 ;  /* 0x00000049b6497221 */ /* 0x000fe20000010100 */
[----:B------:R-:W-:Y:S01]  /*4480*/  CS2R R66, SRZ ;  /* 0x0000000000427805 */ /* 0x000fe2000001ff00 */
[C---:B------:R-:W-:Y:S02]  /*4490*/  FFMA.FTZ R71, R130.reuse, R208, R71 ;  /* 0x000000d082477223 */ /* 0x040fe40000010047 */
[----:B------:R-:W-:-:S02]  /*44a0*/  FFMA.FTZ R68, R130, R210, -R69 ;  /* 0x000000d282447223 */ /* 0x000fc40000010845 */
[----:B------:R-:W-:Y:S01]  /*44b0*/  FADD.FTZ R70, R183, R70 ;  /* 0x00000046b7467221 */ /* 0x000fe20000010000 */
[----:B------:R0:W1:Y:S01]  /*44c0*/  @!P0 LDS.128 R64, [R122.X16+0x3910] ;  /* 0x003910007a408984 */ /* 0x000062000000cc00 */
[----:B------:R-:W-:Y:S01]  /*44d0*/  FMUL.FTZ R75, R151, -R73 ;  /* 0x80000049974b7220 */ /* 0x000fe20000410000 */
[----:B------:R-:W-:Y:S01]  /*44e0*/  ISETP.GT.U32.AND P0, PT, R9, 0x1f, PT ;  /* 0x0000001f0900780c */ /* 0x000fe20003f04070 */
[----:B------:R-:W-:Y:S02]  /*44f0*/  FADD.FTZ R203, RZ, R71 ;  /* 0x00000047ffcb7221 */ /* 0x000fe40000010000 */
[----:B------:R-:W-:Y:S02]  /*4500*/  FADD.FTZ R193, R193, R68 ;  /* 0x00000044c1c17221 */ /* 0x000fe40000010000 */
[-C--:B------:R-:W-:Y:S02]  /*4510*/  FMUL.FTZ R69, R151, -R70.reuse ;  /* 0x8000004697457220 */ /* 0x080fe40000410000 */
[----:B------:R-:W-:-:S02]  /*4520*/  FFMA.FTZ R76, R152, R70, -R75 ;  /* 0x00000046984c7223 */ /* 0x000fc4000001084b */
[C---:B------:R-:W-:Y:S02]  /*4530*/  FMUL.FTZ R68, R127.reuse, R203 ;  /* 0x000000cb7f447220 */ /* 0x040fe40000410000 */
[----:B------:R-:W-:Y:S02]  /*4540*/  FMUL.FTZ R70, R127, R193 ;  /* 0x000000c17f467220 */ /* 0x000fe40000410000 */
[----:B------:R-:W-:Y:S02]  /*4550*/  FFMA.FTZ R75, R152, R73, R69 ;  /* 0x00000049984b7223 */ /* 0x000fe40000010045 */
[C---:B------:R-:W-:Y:S02]  /*4560*/  FFMA.FTZ R69, R128.reuse, R193, -R68 ;  /* 0x000000c180457223 */ /* 0x040fe40000010844 */
[----:B------:R-:W-:Y:S02]  /*4570*/  FFMA.FTZ R70, R128, R203, R70 ;  /* 0x000000cb80467223 */ /* 0x000fe40000010046 */
[----:B------:R-:W-:-:S02]  /*4580*/  FMUL.FTZ R71, R151, -R74 ;  /* 0x8000004a97477220 */ /* 0x000fc40000410000 */
[-C--:B------:R-:W-:Y:S02]  /*4590*/  FMUL.FTZ R73, R151, -R72.reuse ;  /* 0x8000004897497220 */ /* 0x080fe40000410000 */
[----:B------:R-:W-:Y:S02]  /*45a0*/  FADD.FTZ R192, R192, R69 ;  /* 0x00000045c0c07221 */ /* 0x000fe40000010000 */
[----:B------:R-:W-:Y:S02]  /*45b0*/  FADD.FTZ R222, RZ, R70 ;  /* 0x00000046ffde7221 */ /* 0x000fe40000010000 */
[C---:B------:R-:W-:Y:S02]  /*45c0*/  FFMA.FTZ R68, R152.reuse, R72, -R71 ;  /* 0x0000004898447223 */ /* 0x040fe40000010847 */
[----:B------:R-:W-:Y:S02]  /*45d0*/  FFMA.FTZ R69, R152, R74, R73 ;  /* 0x0000004a98457223 */ /* 0x000fe40000010049 */
[----:B------:R-:W-:-:S02]  /*45e0*/  FADD.FTZ R71, -R184, R75 ;  /* 0x0000004bb8477221 */ /* 0x000fc40000010100 */
[C---:B------:R-:W-:Y:S02]  /*45f0*/  FMUL.FTZ R75, R125.reuse, R192 ;  /* 0x000000c07d4b7220 */ /* 0x040fe40000410000 */
[-C--:B------:R-:W-:Y:S02]  /*4600*/  FMUL.FTZ R73, R125, R222.reuse ;  /* 0x000000de7d497220 */ /* 0x080fe40000410000 */
[C---:B------:R-:W-:Y:S02]  /*4610*/  FFMA.FTZ R75, R126.reuse, R222, R75 ;  /* 0x000000de7e4b7223 */ /* 0x040fe4000001004b */
[----:B------:R-:W-:Y:S02]  /*4620*/  FFMA.FTZ R72, R126, R192, -R73 ;  /* 0x000000c07e487223 */ /* 0x000fe40000010849 */
[----:B------:R-:W-:Y:S02]  /*4630*/  FADD.FTZ R217, RZ, R75 ;  /* 0x0000004bffd97221 */ /* 0x000fe40000010000 */
[----:B------:R-:W-:-:S02]  /*4640*/  FADD.FTZ R219, R87, R72 ;  /* 0x0000004857db7221 */ /* 0x000fc40000010000 */
        /* <DEDUP_REMOVED lines=10> */
[C---:B-1----:R-:W-:Y:S01]  /*46f0*/  IMAD R223, R9.reuse, 0x50, RZ ;  /* 0x0000005009df7824 */ /* 0x042fe200078e02ff */
[----:B------:R-:W-:-:S04]  /*4700*/  LOP3.LUT R86, R9, 0x1f, RZ, 0xc0, !PT ;  /* 0x0000001f09567812 */ /* 0x000fc800078ec0ff */
[----:B0-----:R-:W-:Y:S01]  /*4710*/  LDS.128 R68, [R223+0x1b30] ;  /* 0x001b3000df447984 */ /* 0x001fe20000000c00 */
[----:B------:R-:W-:-:S03]  /*4720*/  ISETP.NE.AND P0, PT, R86, 0x1f, PT ;  /* 0x0000001f5600780c */ /* 0x000fc60003f05270 */
[----:B------:R-:W0:Y:S04]  /*4730*/  LDS.128 R72, [R223+0x1b40] ;  /* 0x001b4000df487984 */ /* 0x000e280000000c00 */
[----:B------:R-:W1:Y:S04]  /*4740*/  LDS.128 R76, [R223+0x1b20] ;  /* 0x001b2000df4c7984 */ /* 0x000e680000000c00 */
[----:B------:R-:W2:Y:S01]  /*4750*/  LDS.128 R80, [R223+0x1b10] ;  /* 0x001b1000df507984 */ /* 0x000ea20000000c00 */
[C---:B0-----:R-:W-:Y:S02]  /*4760*/  FMUL.FTZ R85, R69.reuse, R75 ;  /* 0x0000004b45557220 */ /* 0x041fe40000410000 */
[----:B------:R-:W-:-:S02]  /*4770*/  FMUL.FTZ R84, R69, R74 ;  /* 0x0000004a45547220 */ /* 0x000fc40000410000 */
[C---:B------:R-:W-:Y:S02]  /*4780*/  FFMA.FTZ R85, R68.reuse, R74, -R85 ;  /* 0x0000004a44557223 */ /* 0x040fe40000010855 */
[----:B------:R-:W-:Y:S02]  /*4790*/  FFMA.FTZ R84, R68, R75, R84 ;  /* 0x0000004b44547223 */ /* 0x000fe40000010054 */
[----:B------:R-:W-:Y:S02]  /*47a0*/  FADD.FTZ R70, R70, R85 ;  /* 0x0000005546467221 */ /* 0x000fe40000010000 */
[----:B------:R-:W-:Y:S02]  /*47b0*/  FADD.FTZ R84, R71, R84 ;  /* 0x0000005447547221 */ /* 0x000fe40000010000 */
[C---:B------:R-:W-:Y:S02]  /*47c0*/  FMUL.FTZ R71, R69.reuse, R73 ;  /* 0x0000004945477220 */ /* 0x040fe40000410000 */
[----:B------:R-:W-:-:S02]  /*47d0*/  FMUL.FTZ R69, R69, R72 ;  /* 0x0000004845457220 */ /* 0x000fc40000410000 */
[C---:B-1----:R-:W-:Y:S02]  /*47e0*/  FMUL.FTZ R85, R77.reuse, R70 ;  /* 0x000000464d557220 */ /* 0x042fe40000410000 */
[----:B------:R-:W-:Y:S02]  /*47f0*/  FMUL.FTZ R75, R77, R84 ;  /* 0x000000544d4b7220 */ /* 0x000fe40000410000 */
[C---:B------:R-:W-:Y:S02]  /*4800*/  FFMA.FTZ R71, R68.reuse, R72, -R71 ;  /* 0x0000004844477223 */ /* 0x040fe40000010847 */
[----:B------:R-:W-:Y:S02]  /*4810*/  FFMA.FTZ R69, R68, R73, R69 ;  /* 0x0000004944457223 */ /* 0x000fe40000010045 */
[C---:B------:R-:W-:Y:S02]  /*4820*/  FFMA.FTZ R84, R76.reuse, R84, R85 ;  /* 0x000000544c547223 */ /* 0x040fe40000010055 */
[----:B------:R-:W-:-:S02]  /*4830*/  FFMA.FTZ R75, R76, R70, -R75 ;  /* 0x000000464c4b7223 */ /* 0x000fc4000001084b */
[C---:B------:R-:W-:Y:S02]  /*4840*/  FMUL.FTZ R68, R77.reuse, R71 ;  /* 0x000000474d447220 */ /* 0x040fe40000410000 */
[-C--:B------:R-:W-:Y:S02]  /*4850*/  FMUL.FTZ R77, R77, R69.reuse ;  /* 0x000000454d4d7220 */ /* 0x080fe40000410000 */
[----:B------:R-:W-:Y:S02]  /*4860*/  FADD.FTZ R79, R79, R84 ;  /* 0x000000544f4f7221 */ /* 0x000fe40000010000 */
[----:B------:R-:W-:Y:S02]  /*4870*/  FADD.FTZ R75, R78, R75 ;  /* 0x0000004b4e4b7221 */ /* 0x000fe40000010000 */
[C---:B------:R-:W-:Y:S02]  /*4880*/  FFMA.FTZ R68, R76.reuse, R69, R68 ;  /* 0x000000454c447223 */ /* 0x040fe40000010044 */
[----:B------:R-:W-:-:S02]  /*4890*/  FFMA.FTZ R77, R76, R71, -R77 ;  /* 0x000000474c4d7223 */ /* 0x000fc4000001084d */
[C---:B--2---:R-:W-:Y:S02]  /*48a0*/  FMUL.FTZ R70, R81.reuse, R79 ;  /* 0x0000004f51467220 */ /* 0x044fe40000410000 */
[CC--:B------:R-:W-:Y:S02]  /*48b0*/  FMUL.FTZ R71, R81.reuse, R75.reuse ;  /* 0x0000004b51477220 */ /* 0x0c0fe40000410000 */
[C---:B------:R-:W-:Y:S02]  /*48c0*/  FMUL.FTZ R69, R81.reuse, R68 ;  /* 0x0000004451457220 */ /* 0x040fe40000410000 */
[C---:B------:R-:W-:Y:S02]  /*48d0*/  FFMA.FTZ R75, R80.reuse, R75, -R70 ;  /* 0x0000004b504b7223 */ /* 0x040fe40000010846 */
[----:B------:R-:W-:Y:S02]  /*48e0*/  FMUL.FTZ R81, R81, R77 ;  /* 0x0000004d51517220 */ /* 0x000fe40000410000 */
[----:B------:R-:W-:-:S02]  /*48f0*/  FFMA.FTZ R70, R80, R79, R71 ;  /* 0x0000004f50467223 */ /* 0x000fc40000010047 */
[C---:B------:R-:W-:Y:S02]  /*4900*/  FFMA.FTZ R76, R80.reuse, R77, -R69 ;  /* 0x0000004d504c7223 */ /* 0x040fe40000010845 */
[----:B------:R-:W-:Y:S02]  /*4910*/  FFMA.FTZ R77, R80, R68, R81 ;  /* 0x00000044504d7223 */ /* 0x000fe40000010051 */
[----:B------:R-:W-:Y:S02]  /*4920*/  FADD.FTZ R75, R82, R75 ;  /* 0x0000004b524b7221 */ /* 0x000fe40000010000 */
[----:B------:R-:W-:Y:S01]  /*4930*/  FADD.FTZ R74, R83, R70 ;  /* 0x00000046534a7221 */ /* 0x000fe20000010000 */
[----:B------:R-:W-:Y:S05]  /*4940*/  BRA.DIV ~URZ, `(.L_x_2087) ;  /* 0x00004a527f007947 */ /* 0x000fea000b800000 */
[----:B------:R0:W1:Y:S02]  /*4950*/  SHFL.DOWN PT, R70, R76, 0x1, 0x1f ;  /* 0x08201f004c467f89 */ /* 0x00006400000e0000 */
.L_x_2121:
[----:B------:R-:W-:Y:S05]  /*4960*/  BRA.DIV ~URZ, `(.L_x_2088) ;  /* 0x00004ab27f007947 */ /* 0x000fea000b800000 */
[----:B------:R2:W3:Y:S04]  /*4970*/  SHFL.DOWN PT, R71, R77, 0x1, 0x1f ;  /* 0x08201f004d477f89 */ /* 0x0004e800000e0000 */
[----:B------:R2:W4:Y:S04]  /*4980*/  SHFL.DOWN PT, R72, R75, 0x1, 0x1f ;  /* 0x08201f004b487f89 */ /* 0x00052800000e0000 */
[----:B------:R2:W0:Y:S02]  /*4990*/  SHFL.DOWN PT, R68, R74, 0x1, 0x1f ;  /* 0x08201f004a447f89 */ /* 0x00042400000e0000 */
.L_x_2122:
[----:B------:R-:W-:Y:S01]  /*49a0*/  LOP3.LUT R69, R9, 0x1f, RZ, 0xc0, !PT ;  /* 0x0000001f09457812 */ /* 0x000fe200078ec0ff */
[----:B------:R-:W-:Y:S03]  /*49b0*/  BSSY B1, `(.L_x_2089) ;  /* 0x000000e000017945 */ /* 0x000fe60003800000 */
[----:B------:R-:W-:Y:S01]  /*49c0*/  ISETP.GT.U32.AND P1, PT, R69, 0x1d, PT ;  /* 0x0000001d4500780c */ /* 0x000fe20003f24070 */
[----:B------:R-:W-:Y:S07]  /*49d0*/  @!P0 BRA `(.L_x_2090) ;  /* 0x000000b000008947 */ /* 0x000fee0003800000 */
[C---:B---3--:R-:W-:Y:S02]  /*49e0*/  FMUL.FTZ R69, R77.reuse, R71 ;  /* 0x000000474d457220 */ /* 0x048fe40000410000 */
[----:B0-----:R-:W-:-:S02]  /*49f0*/  FMUL.FTZ R73, R77, R68 ;  /* 0x000000444d497220 */ /* 0x001fc40000410000 */
[C---:B----4-:R-:W-:Y:S02]  /*4a00*/  FMUL.FTZ R79, R77.reuse, R72 ;  /* 0x000000484d4f7220 */ /* 0x050fe40000410000 */
[-C--:B-12---:R-:W-:Y:S02]  /*4a10*/  FMUL.FTZ R77, R77, R70.reuse ;  /* 0x000000464d4d7220 */ /* 0x086fe40000410000 */
[C---:B------:R-:W-:Y:S02]  /*4a20*/  FFMA.FTZ R69, R76.reuse, R70, -R69 ;  /* 0x000000464c457223 */ /* 0x040fe40000010845 */
[C---:B------:R-:W-:Y:S02]  /*4a30*/  FFMA.FTZ R72, R76.reuse, R72, -R73 ;  /* 0x000000484c487223 */ /* 0x040fe40000010849 */
[C---:B------:R-:W-:Y:S02]  /*4a40*/  FFMA.FTZ R79, R76.reuse, R68, R79 ;  /* 0x000000444c4f7223 */ /* 0x040fe4000001004f */
[----:B------:R-:W-:Y:S01]  /*4a50*/  FFMA.FTZ R77, R76, R71, R77 ;  /* 0x000000474c4d7223 */ /* 0x000fe2000001004d */
[----:B------:R-:W-:Y:S01]  /*4a60*/  MOV R76, R69 ;  /* 0x00000045004c7202 */ /* 0x000fe20000000f00 */
[----:B------:R-:W-:-:S02]  /*4a70*/  FADD.FTZ R75, R75, R72 ;  /* 0x000000484b4b7221 */ /* 0x000fc40000010000 */
[----:B------:R-:W-:Y:S02]  /*4a80*/  FADD.FTZ R74, R74, R79 ;  /* 0x0000004f4a4a7221 */ /* 0x000fe40000010000 */
.L_x_2090:
[----:B------:R-:W-:Y:S05]  /*4a90*/  BSYNC B1 ;  /* 0x0000000000017941 */ /* 0x000fea0003800000 */
.L_x_2089:
[----:B------:R-:W-:Y:S05]  /*4aa0*/  BRA.DIV ~URZ, `(.L_x_2091) ;  /* 0x00004ad27f007947 */ /* 0x000fea000b800000 */
[----:B-1----:R1:W2:Y:S04]  /*4ab0*/  SHFL.DOWN PT, R70, R76, 0x2, 0x1f ;  /* 0x08401f004c467f89 */ /* 0x0022a800000e0000 */
[----:B---3--:R1:W3:Y:S04]  /*4ac0*/  SHFL.DOWN PT, R71, R77, 0x2, 0x1f ;  /* 0x08401f004d477f89 */ /* 0x0082e800000e0000 */
[----:B----4-:R1:W4:Y:S04]  /*4ad0*/  SHFL.DOWN PT, R72, R75, 0x2, 0x1f ;  /* 0x08401f004b487f89 */ /* 0x01032800000e0000 */
[----:B0-----:R1:W0:Y:S02]  /*4ae0*/  SHFL.DOWN PT, R68, R74, 0x2, 0x1f ;  /* 0x08401f004a447f89 */ /* 0x00122400000e0000 */
.L_x_2123:
[----:B------:R-:W-:Y:S01]  /*4af0*/  LOP3.LUT R69, R9, 0x1f, RZ, 0xc0, !PT ;  /* 0x0000001f09457812 */ /* 0x000fe200078ec0ff */
[----:B------:R-:W-:Y:S03]  /*4b00*/  BSSY B1, `(.L_x_2092) ;  /* 0x000000e000017945 */ /* 0x000fe60003800000 */
[----:B------:R-:W-:Y:S01]  /*4b10*/  ISETP.GT.U32.AND P0, PT, R69, 0x1b, PT ;  /* 0x0000001b4500780c */ /* 0x000fe20003f04070 */
[----:B------:R-:W-:Y:S07]  /*4b20*/  @P1 BRA `(.L_x_2093) ;  /* 0x000000b000001947 */ /* 0x000fee0003800000 */
        /* <DEDUP_REMOVED lines=11> */
.L_x_2093:
[----:B------:R-:W-:Y:S05]  /*4be0*/  BSYNC B1 ;  /* 0x0000000000017941 */ /* 0x000fea0003800000 */
.L_x_2092:
[----:B------:R-:W-:Y:S05]  /*4bf0*/  BRA.DIV ~URZ, `(.L_x_2094) ;  /* 0x00004b527f007947 */ /* 0x000fea000b800000 */
[----:B--2---:R2:W1:Y:S02]  /*4c00*/  SHFL.DOWN PT, R70, R76, 0x4, 0x1f ;  /* 0x08801f004c467f89 */ /* 0x00446400000e0000 */
.L_x_2124:
[----:B------:R-:W-:Y:S05]  /*4c10*/  BRA.DIV ~URZ, `(.L_x_2095) ;  /* 0x00004bb27f007947 */ /* 0x000fea000b800000 */
[----:B---3--:R3:W2:Y:S04]  /*4c20*/  SHFL.DOWN PT, R71, R77, 0x4, 0x1f ;  /* 0x08801f004d477f89 */ /* 0x0086a800000e0000 */
[----:B----4-:R3:W4:Y:S04]  /*4c30*/  SHFL.DOWN PT, R72, R75, 0x4, 0x1f ;  /* 0x08801f004b487f89 */ /* 0x01072800000e0000 */
[----:B0-----:R3:W0:Y:S02]  /*4c40*/  SHFL.DOWN PT, R68, R74, 0x4, 0x1f ;  /* 0x08801f004a447f89 */ /* 0x00162400000e0000 */
.L_x_2125:
[----:B------:R-:W-:Y:S01]  /*4c50*/  LOP3.LUT R69, R9, 0x1f, RZ, 0xc0, !PT ;  /* 0x0000001f09457812 */ /* 0x000fe200078ec0ff */
[----:B------:R-:W-:Y:S03]  /*4c60*/  BSSY B1, `(.L_x_2096) ;  /* 0x000000e000017945 */ /* 0x000fe60003800000 */
[----:B------:R-:W-:Y:S01]  /*4c70*/  ISETP.GT.U32.AND P1, PT, R69, 0x17, PT ;  /* 0x000000174500780c */ /* 0x000fe20003f24070 */
[----:B------:R-:W-:Y:S07]  /*4c80*/  @P0 BRA `(.L_x_2097) ;  /* 0x000000b000000947 */ /* 0x000fee0003800000 */
[C---:B--2---:R-:W-:Y:S02]  /*4c90*/  FMUL.FTZ R69, R77.reuse, R71 ;  /* 0x000000474d457220 */ /* 0x044fe40000410000 */
[----:B0-----:R-:W-:-:S02]  /*4ca0*/  FMUL.FTZ R73, R77, R68 ;  /* 0x000000444d497220 */ /* 0x001fc40000410000 */
[C---:B----4-:R-:W-:Y:S02]  /*4cb0*/  FMUL.FTZ R79, R77.reuse, R72 ;  /* 0x000000484d4f7220 */ /* 0x050fe40000410000 */
[-C--:B-1-3--:R-:W-:Y:S02]  /*4cc0*/  FMUL.FTZ R77, R77, R70.reuse ;  /* 0x000000464d4d7220 */ /* 0x08afe40000410000 */
[C---:B------:R-:W-:Y:S02]  /*4cd0*/  FFMA.FTZ R69, R76.reuse, R70, -R69 ;  /* 0x000000464c457223 */ /* 0x040fe40000010845 */
[C---:B------:R-:W-:Y:S02]  /*4ce0*/  FFMA.FTZ R72, R76.reuse, R72, -R73 ;  /* 0x000000484c487223 */ /* 0x040fe40000010849 */
[C---:B------:R-:W-:Y:S02]  /*4cf0*/  FFMA.FTZ R79, R76.reuse, R68, R79 ;  /* 0x000000444c4f7223 */ /* 0x040fe4000001004f */
[----:B------:R-:W-:Y:S01]  /*4d00*/  FFMA.FTZ R77, R76, R71, R77 ;  /* 0x000000474c4d7223 */ /* 0x000fe2000001004d */
[----:B------:R-:W-:Y:S01]  /*4d10*/  MOV R76, R69 ;  /* 0x00000045004c7202 */ /* 0x000fe20000000f00 */
[----:B------:R-:W-:-:S02]  /*4d20*/  FADD.FTZ R75, R75, R72 ;  /* 0x000000484b4b7221 */ /* 0x000fc40000010000 */
[----:B------:R-:W-:Y:S02]  /*4d30*/  FADD.FTZ R74, R74, R79 ;  /* 0x0000004f4a4a7221 */ /* 0x000fe40000010000 */
.L_x_2097:
[----:B------:R-:W-:Y:S05]  /*4d40*/  BSYNC B1 ;  /* 0x0000000000017941 */ /* 0x000fea0003800000 */
.L_x_2096:
[----:B------:R-:W-:Y:S05]  /*4d50*/  BRA.DIV ~URZ, `(.L_x_2098) ;  /* 0x00004bd27f007947 */ /* 0x000fea000b800000 */
[----:B-1----:R1:W3:Y:S04]  /*4d60*/  SHFL.DOWN PT, R70, R76, 0x8, 0x1f ;  /* 0x09001f004c467f89 */ /* 0x0022e800000e0000 */
[----:B--2---:R1:W2:Y:S04]  /*4d70*/  SHFL.DOWN PT, R71, R77, 0x8, 0x1f ;  /* 0x09001f004d477f89 */ /* 0x0042a800000e0000 */
[----:B----4-:R1:W4:Y:S04]  /*4d80*/  SHFL.DOWN PT, R72, R75, 0x8, 0x1f ;  /* 0x09001f004b487f89 */ /* 0x01032800000e0000 */
[----:B0-----:R1:W0:Y:S02]  /*4d90*/  SHFL.DOWN PT, R68, R74, 0x8, 0x1f ;  /* 0x09001f004a447f89 */ /* 0x00122400000e0000 */
.L_x_2126:
        /* <DEDUP_REMOVED lines=15> */
.L_x_2100:
[----:B------:R-:W-:Y:S05]  /*4e90*/  BSYNC B1 ;  /* 0x0000000000017941 */ /* 0x000fea0003800000 */
.L_x_2099:
[----:B------:R-:W-:Y:S05]  /*4ea0*/  BRA.DIV ~URZ, `(.L_x_2101) ;  /* 0x00004c527f007947 */ /* 0x000fea000b800000 */
[----:B---3--:R3:W1:Y:S02]  /*4eb0*/  SHFL.DOWN PT, R70, R76, 0x10, 0x1f ;  /* 0x0a001f004c467f89 */ /* 0x00866400000e0000 */
.L_x_2127:
[----:B------:R-:W-:Y:S05]  /*4ec0*/  BRA.DIV ~URZ, `(.L_x_2102) ;  /* 0x00004cb27f007947 */ /* 0x000fea000b800000 */
[----:B--2---:R2:W3:Y:S04]  /*4ed0*/  SHFL.DOWN PT, R71, R77, 0x10, 0x1f ;  /* 0x0a001f004d477f89 */ /* 0x0044e800000e0000 */
[----:B----4-:R2:W4:Y:S04]  /*4ee0*/  SHFL.DOWN PT, R72, R75, 0x10, 0x1f ;  /* 0x0a001f004b487f89 */ /* 0x01052800000e0000 */
[----:B0-----:R2:W0:Y:S02]  /*4ef0*/  SHFL.DOWN PT, R68, R74, 0x10, 0x1f ;  /* 0x0a001f004a447f89 */ /* 0x00142400000e0000 */
.L_x_2128:
[----:B------:R-:W-:Y:S01]  /*4f00*/  BSSY B1, `(.L_x_2103) ;  /* 0x000000d000017945 */ /* 0x000fe20003800000 */
[----:B------:R-:W-:Y:S05]  /*4f10*/  @P0 BRA `(.L_x_2104) ;  /* 0x000000b000000947 */ /* 0x000fea0003800000 */
        /* <DEDUP_REMOVED lines=11> */
.L_x_2104:
[----:B------:R-:W-:Y:S05]  /*4fd0*/  BSYNC B1 ;  /* 0x0000000000017941 */ /* 0x000fea0003800000 */
.L_x_2103:
[----:B------:R-:W-:Y:S05]  /*4fe0*/  BRA.DIV ~URZ, `(.L_x_2105) ;  /* 0x00004cf27f007947 */ /* 0x000fea000b800000 */
[----:B------:R-:W5:Y:S04]  /*4ff0*/  SHFL.IDX PT, R232, R77, RZ, 0x1f ;  /* 0x00001fff4de87589 */ /* 0x000f6800000e0000 */
[----:B------:R-:W2:Y:S04]  /*5000*/  SHFL.IDX PT, R225, R76, RZ, 0x1f ;  /* 0x00001fff4ce17589 */ /* 0x000ea800000e0000 */
[----:B------:R4:W3:Y:S04]  /*5010*/  SHFL.DOWN PT, R87, R77, 0x1, 0x1f ;  /* 0x08201f004d577f89 */ /* 0x0008e800000e0000 */
[----:B------:R4:W1:Y:S04]  /*5020*/  SHFL.DOWN PT, R85, R76, 0x1, 0x1f ;  /* 0x08201f004c557f89 */ /* 0x00086800000e0000 */
[----:B------:R4:W0:Y:S04]  /*5030*/  SHFL.IDX PT, R226, R75, RZ, 0x1f ;  /* 0x00001fff4be27589 */ /* 0x00082800000e0000 */
[----:B------:R4:W0:Y:S04]  /*5040*/  SHFL.DOWN PT, R84, R75, 0x1, 0x1f ;  /* 0x08201f004b547f89 */ /* 0x00082800000e0000 */
[----:B------:R4:W0:Y:S01]  /*5050*/  SHFL.IDX PT, R227, R74, RZ, 0x1f ;  /* 0x00001fff4ae37589 */ /* 0x00082200000e0000 */
[----:B-----5:R-:W-:-:S02]  /*5060*/  FMUL.FTZ R231, R67, R232 ;  /* 0x000000e843e77220 */ /* 0x020fc40000410000 */
[-C--:B------:R-:W-:Y:S01]  /*5070*/  FMUL.FTZ R230, R66, R232.reuse ;  /* 0x000000e842e67220 */ /* 0x080fe20000410000 */
[----:B------:R4:W0:Y:S01]  /*5080*/  SHFL.DOWN PT, R86, R74, 0x1, 0x1f ;  /* 0x08201f004a567f89 */ /* 0x00082200000e0000 */
[-C--:B------:R-:W-:Y:S02]  /*5090*/  FMUL.FTZ R228, R64, R232.reuse ;  /* 0x000000e840e47220 */ /* 0x080fe40000410000 */
[-C--:B--2---:R-:W-:Y:S01]  /*50a0*/  FFMA.FTZ R231, R66, R225.reuse, -R231 ;  /* 0x000000e142e77223 */ /* 0x084fe200000108e7 */
[----:B------:R4:W2:Y:S01]  /*50b0*/  SHFL.IDX PT, R78, R64, RZ, 0x1f ;  /* 0x00001fff404e7589 */ /* 0x0008a200000e0000 */
[-C--:B------:R-:W-:Y:S02]  /*50c0*/  FFMA.FTZ R230, R67, R225.reuse, R230 ;  /* 0x000000e143e67223 */ /* 0x080fe400000100e6 */
[----:B------:R-:W-:Y:S01]  /*50d0*/  FMUL.FTZ R229, R64, R225 ;  /* 0x000000e140e57220 */ /* 0x000fe20000410000 */
[----:B------:R4:W0:Y:S01]  /*50e0*/  SHFL.IDX PT, R79, R66, RZ, 0x1f ;  /* 0x00001fff424f7589 */ /* 0x00082200000e0000 */
[----:B------:R-:W-:-:S03]  /*50f0*/  FMUL.FTZ R232, R65, R232 ;  /* 0x000000e841e87220 */ /* 0x000fc60000410000 */
[----:B------:R4:W0:Y:S04]  /*5100*/  SHFL.IDX PT, R233, R67, RZ, 0x1f ;  /* 0x00001fff43e97589 */ /* 0x00082800000e0000 */
[----:B-1----:R4:W1:Y:S02]  /*5110*/  SHFL.IDX PT, R77, R65, RZ, 0x1f ;  /* 0x00001fff414d7589 */ /* 0x00286400000e0000 */
.L_x_2129:
[----:B---3--:R3:W4:Y:S01]  /*5120*/  LDS.128 R80, [R223+0x1b40] ;  /* 0x001b4000df507984 */ /* 0x0087220000000c00 */
[----:B------:R-:W-:Y:S01]  /*5130*/  ISETP.NE.AND P0, PT, R9, 0x1f, PT ;  /* 0x0000001f0900780c */ /* 0x000fe20003f05270 */
[----:B------:R-:W-:Y:S01]  /*5140*/  BSSY B1, `(.L_x_2106) ;  /* 0x0000011000017945 */ /* 0x000fe20003800000 */
[----:B--2-4-:R-:W-:Y:S01]  /*5150*/  MOV R76, R78 ;  /* 0x0000004e004c7202 */ /* 0x014fe20000000f00 */
[----:B0-----:R3:W0:Y:S01]  /*5160*/  LDS.128 R68, [R223+0x1b30] ;  /* 0x001b3000df447984 */ /* 0x0016220000000c00 */
[----:B------:R-:W-:Y:S02]  /*5170*/  MOV R78, R79 ;  /* 0x0000004f004e7202 */ /* 0x000fe40000000f00 */
[----:B------:R-:W-:Y:S01]  /*5180*/  MOV R79, R233 ;  /* 0x000000e9004f7202 */ /* 0x000fe20000000f00 */
[----:B------:R3:W2:Y:S06]  /*5190*/  LDS.128 R72, [R223+0x1b20] ;  /* 0x001b2000df487984 */ /* 0x0006ac0000000c00 */
[----:B------:R-:W-:Y:S05]  /*51a0*/  @!P0 BRA `(.L_x_2107) ;  /* 0x000000a000008947 */ /* 0x000fea0003800000 */
[-C--:B------:R-:W-:Y:S02]  /*51b0*/  FMUL.FTZ R67, R79, R87.reuse ;  /* 0x000000574f437220 */ /* 0x080fe40000410000 */
[----:B------:R-:W-:-:S02]  /*51c0*/  FMUL.FTZ R234, R78, R87 ;  /* 0x000000574eea7220 */ /* 0x000fc40000410000 */
[-C--:B-1----:R-:W-:Y:S02]  /*51d0*/  FMUL.FTZ R64, R77, R87.reuse ;  /* 0x000000574d407220 */ /* 0x082fe40000410000 */
[----:B------:R-:W-:Y:S02]  /*51e0*/  FMUL.FTZ R66, R76, R87 ;  /* 0x000000574c427220 */ /* 0x000fe40000410000 */
[-C--:B------:R-:W-:Y:S02]  /*51f0*/  FFMA.FTZ R67, R78, R85.reuse, -R67 ;  /* 0x000000554e437223 */ /* 0x080fe40000010843 */
[-C--:B------:R-:W-:Y:S02]  /*5200*/  FFMA.FTZ R79, R79, R85.reuse, R234 ;  /* 0x000000554f4f7223 */ /* 0x080fe400000100ea */
[-C--:B------:R-:W-:Y:S02]  /*5210*/  FFMA.FTZ R76, R76, R85.reuse, -R64 ;  /* 0x000000554c4c7223 */ /* 0x080fe40000010840 */
[----:B------:R-:W-:-:S02]  /*5220*/  FFMA.FTZ R77, R77, R85, R66 ;  /* 0x000000554d4d7223 */ /* 0x000fc40000010042 */
[----:B------:R-:W-:Y:S02]  /*5230*/  FADD.FTZ R78, R67, R84 ;  /* 0x00000054434e7221 */ /* 0x000fe40000010000 */
[----:B------:R-:W-:Y:S02]  /*5240*/  FADD.FTZ R79, R79, R86 ;  /* 0x000000564f4f7221 */ /* 0x000fe40000010000 */
.L_x_2107:
[----:B------:R-:W-:Y:S05]  /*5250*/  BSYNC B1 ;  /* 0x0000000000017941 */ /* 0x000fea0003800000 */
.L_x_2106:
[CC--:B------:R-:W-:Y:S01]  /*5260*/  FMUL.FTZ R67, R81.reuse, R79.reuse ;  /* 0x0000004f51437220 */ /* 0x0c0fe20000410000 */
[----:B-1----:R1:W-:Y:S01]  /*5270*/  STS.128 [R223+0x1b40], R76 ;  /* 0x001b404cdf007388 */ /* 0x0023e20000000c00 */
[-C--:B------:R-:W-:Y:S02]  /*5280*/  FMUL.FTZ R64, R81, R78.reuse ;  /* 0x0000004e51407220 */ /* 0x080fe40000410000 */
[C---:B------:R-:W-:Y:S02]  /*5290*/  FFMA.FTZ R67, R80.reuse, R78, -R67 ;  /* 0x0000004e50437223 */ /* 0x040fe40000010843 */
[----:B------:R-:W-:Y:S02]  /*52a0*/  FFMA.FTZ R64, R80, R79, R64 ;  /* 0x0000004f50407223 */ /* 0x000fe40000010040 */
[----:B------:R-:W-:-:S02]  /*52b0*/  FADD.FTZ R82, R82, R67 ;  /* 0x0000004352527221 */ /* 0x000fc40000010000 */
[----:B------:R-:W-:Y:S02]  /*52c0*/  FADD.FTZ R83, R83, R64 ;  /* 0x0000004053537221 */ /* 0x000fe40000010000 */
[C---:B------:R-:W-:Y:S02]  /*52d0*/  FMUL.FTZ R64, R81.reuse, R76 ;  /* 0x0000004c51407220 */ /* 0x040fe40000410000 */
[----:B------:R-:W-:Y:S02]  /*52e0*/  FMUL.FTZ R67, R81, R77 ;  /* 0x0000004d51437220 */ /* 0x000fe40000410000 */
[C---:B0-----:R-:W-:Y:S02]  /*52f0*/  FMUL.FTZ R66, R69.reuse, R82 ;  /* 0x0000005245427220 */ /* 0x041fe40000410000 */
[----:B------:R-:W-:Y:S02]  /*5300*/  FMUL.FTZ R85, R69, R83 ;  /* 0x0000005345557220 */ /* 0x000fe40000410000 */
[----:B------:R-:W-:-:S02]  /*5310*/  FFMA.FTZ R81, R80, R77, R64 ;  /* 0x0000004d50517223 */ /* 0x000fc40000010040 */
[----:B------:R-:W-:Y:S02]  /*5320*/  FFMA.FTZ R80, R80, R76, -R67 ;  /* 0x0000004c50507223 */ /* 0x000fe40000010843 */
[C---:B------:R-:W-:Y:S02]  /*5330*/  FFMA.FTZ R66, R68.reuse, R83, R66 ;  /* 0x0000005344427223 */ /* 0x040fe40000010042 */
[----:B------:R-:W-:Y:S01]  /*5340*/  FFMA.FTZ R233, R68, R82, -R85 ;  /* 0x0000005244e97223 */ /* 0x000fe20000010855 */
[----:B------:R1:W-:Y:S01]  /*5350*/  STS.128 [R223+0x1b30], R80 ;  /* 0x001b3050df007388 */ /* 0x0003e20000000c00 */
[C---:B------:R-:W-:Y:S02]  /*5360*/  FMUL.FTZ R67, R69.reuse, R81 ;  /* 0x0000005145437220 */ /* 0x040fe40000410000 */
[----:B------:R-:W-:Y:S02]  /*5370*/  FMUL.FTZ R85, R69, R80 ;  /* 0x0000005045557220 */ /* 0x000fe40000410000 */
[----:B------:R-:W-:-:S02]  /*5380*/  FADD.FTZ R87, R71, R66 ;  /* 0x0000004247577221 */ /* 0x000fc40000010000 */
[----:B------:R-:W-:Y:S02]  /*5390*/  FADD.FTZ R86, R70, R233 ;  /* 0x000000e946567221 */ /* 0x000fe40000010000 */
        /* <DEDUP_REMOVED lines=13> */
[----:B------:R-:W-:Y:S02]  /*5470*/  FFMA.FTZ R65, R65, R225, R228 ;  /* 0x000000e141417223 */ /* 0x000fe400000100e4 */
[----:B------:R-:W-:Y:S01]  /*5480*/  FADD.FTZ R64, -R232, R229 ;  /* 0x000000e5e8407221 */ /* 0x000fe20000010100 */
[----:B------:R1:W-:Y:S01]  /*5490*/  STS.128 [R223+0x1b10], R72 ;  /* 0x001b1048df007388 */ /* 0x0003e20000000c00 */
[----:B------:R-:W-:Y:S02]  /*54a0*/  FADD.FTZ R66, R231, R226 ;  /* 0x000000e2e7427221 */ /* 0x000fe40000010000 */
[----:B------:R-:W-:Y:S02]  /*54b0*/  FADD.FTZ R67, R230, R227 ;  /* 0x000000e3e6437221 */ /* 0x000fe40000010000 */
.L_x_2086:
[----:B-1----:R-:W-:Y:S05]  /*54c0*/  BSYNC B0 ;  /* 0x0000000000007941 */ /* 0x002fea0003800000 */
.L_x_2085:
[----:B------:R-:W-:Y:S01]  /*54d0*/  WARPSYNC 0xffffffff ;  /* 0xffffffff00007948 */ /* 0x000fe20003800000 */
[----:B------:R-:W-:Y:S01]  /*54e0*/  BAR.SYNC.DEFER_BLOCKING 0x0 ;  /* 0x0000000000007b1d */ /* 0x000fe20000010000 */
[----:B------:R-:W-:Y:S01]  /*54f0*/  FFMA.FTZ R76, R99, R215, RZ ;  /* 0x000000d7634c7223 */ /* 0x000fe200000100ff */
[----:B------:R-:W-:-:S02]  /*5500*/  ISETP.NE.AND P2, PT, R9, RZ, PT ;  /* 0x000000ff0900720c */ /* 0x000fc40003f45270 */
[----:B------:R-:W-:Y:S01]  /*5510*/  PRMT R84, RZ, 0x7610, R59 ;  /* 0x00007610ff547816 */ /* 0x000fe2000000003b */
[----:B------:R-:W-:Y:S01]  /*5520*/  FFMA.FTZ R76, R103, R220, R76 ;  /* 0x000000dc674c7223 */ /* 0x000fe2000001004c */
[C---:B------:R-:W-:Y:S01]  /*5530*/  ISETP.GT.AND P0, PT, R10.reuse, 0x1e, PT ;  /* 0x0000001e0a00780c */ /* 0x040fe20003f04270 */
[----:B------:R-:W-:Y:S01]  /*5540*/  BSSY B0, `(.L_x_2108) ;  /* 0x00001fb000007945 */ /* 0x000fe20003800000 */
[----:B------:R-:W-:Y:S01]  /*5550*/  ISETP.NE.AND P1, PT, R10, RZ, PT ;  /* 0x000000ff0a00720c */ /* 0x000fe20003f25270 */
[----:B------:R-:W-:-:S04]  /*5560*/  FFMA.FTZ R76, R107, R213, R76 ;  /* 0x000000d56b4c7223 */ /* 0x000fc8000001004c */
[----:B------:R-:W-:Y:S02]  /*5570*/  FFMA.FTZ R78, R109, R218, R76 ;  /* 0x000000da6d4e7223 */ /* 0x000fe4000001004c */
[----:B------:R-:W-:Y:S02]  /*5580*/  FFMA.FTZ R76, R99, -R196, RZ ;  /* 0x800000c4634c7223 */ /* 0x000fe400000100ff */
[----:B------:R-:W-:Y:S02]  /*5590*/  FFMA.FTZ R78, R110, R211, R78 ;  /* 0x000000d36e4e7223 */ /* 0x000fe4000001004e */
[----:B------:R-:W-:Y:S02]  /*55a0*/  FFMA.FTZ R76, R103, -R194, R76 ;  /* 0x800000c2674c7223 */ /* 0x000fe4000001004c */
[----:B------:R-:W-:Y:S02]  /*55b0*/  FFMA.FTZ R78, R111, R216, R78 ;  /* 0x000000d86f4e7223 */ /* 0x000fe4000001004e */
[----:B------:R-:W-:Y:S01]  /*55c0*/  FFMA.FTZ R76, R107, -R198, R76 ;  /* 0x800000c66b4c7223 */ /* 0x000fe2000001004c */
[----:B0-----:R-:W0:Y:S01]  /*55d0*/  LDS.64 R68, [R153.X16+0x1b18] ;  /* 0x001b180099447984 */ /* 0x001e22000000ca00 */
[----:B------:R-:W-:-:S02]  /*55e0*/  FFMA.FTZ R78, R112, R209, R78 ;  /* 0x000000d1704e7223 */ /* 0x000fc4000001004e */
[----:B------:R-:W-:Y:S01]  /*55f0*/  FFMA.FTZ R76, R109, -R200, R76 ;  /* 0x800000c86d4c7223 */ /* 0x000fe2000001004c */
[----:B------:R1:W-:Y:S01]  /*5600*/  @!P2 STS.128 [R122.X16+0x3910], R64 ;  /* 0x003910407a00a388 */ /* 0x0003e2000000cc00 */
[----:B------:R-:W-:-:S04]  /*5610*/  FFMA.FTZ R78, R113, R214, R78 ;  /* 0x000000d6714e7223 */ /* 0x000fc8000001004e */
[----:B------:R-:W-:-:S04]  /*5620*/  FFMA.FTZ R78, R114, R207, R78 ;  /* 0x000000cf724e7223 */ /* 0x000fc8000001004e */
[----:B------:R-:W-:-:S04]  /*5630*/  FFMA.FTZ R78, R115, R212, R78 ;  /* 0x000000d4734e7223 */ /* 0x000fc8000001004e */
[----:B------:R-:W-:Y:S02]  /*5640*/  FFMA.FTZ R78, R116, R205, R78 ;  /* 0x000000cd744e7223 */ /* 0x000fe4000001004e */
[----:B-1----:R-:W-:Y:S02]  /*5650*/  FFMA.FTZ R65, R110, -R195, R76 ;  /* 0x800000c36e417223 */ /* 0x002fe4000001004c */
[----:B------:R-:W-:-:S04]  /*5660*/  FFMA.FTZ R78, R117, R210, R78 ;  /* 0x000000d2754e7223 */ /* 0x000fc8000001004e */
[----:B------:R-:W-:-:S04]  /*5670*/  FFMA.FTZ R78, R118, R193, R78 ;  /* 0x000000c1764e7223 */ /* 0x000fc8000001004e */
[----:B------:R-:W-:-:S04]  /*5680*/  FFMA.FTZ R66, R119, R192, R78 ;  /* 0x000000c077427223 */ /* 0x000fc8000001004e */
        /* <DEDUP_REMOVED lines=31> */
[----:B------:R-:W-:Y:S01]  /*5880*/  FADD.FTZ R68, R157, R68 ;  /* 0x000000449d447221 */ /* 0x000fe20000010000 */
[----:B------:R-:W-:Y:S01]  /*5890*/  PRMT R157, RZ, 0x7610, R58 ;  /* 0x00007610ff9d7816 */ /* 0x000fe2000000003a */
[----:B------:R-:W-:-:S02]  /*58a0*/  FADD.FTZ R166, -R166, R129 ;  /* 0x00000081a6a67221 */ /* 0x000fc40000010100 */
[C---:B------:R-:W-:Y:S02]  /*58b0*/  FMUL.FTZ R75, R131.reuse, -R68 ;  /* 0x80000044834b7220 */ /* 0x040fe40000410000 */
[-C--:B------:R-:W-:Y:S02]  /*58c0*/  FMUL.FTZ R131, R131, -R166.reuse ;  /* 0x800000a683837220 */ /* 0x080fe40000410000 */
[C---:B------:R-:W-:Y:S02]  /*58d0*/  FFMA.FTZ R70, R132.reuse, R166, R75 ;  /* 0x000000a684467223 */ /* 0x040fe4000001004b */
[----:B------:R-:W-:Y:S02]  /*58e0*/  FFMA.FTZ R75, R132, R68, -R131 ;  /* 0x00000044844b7223 */ /* 0x000fe40000010883 */
[----:B------:R-:W-:Y:S02]  /*58f0*/  FADD.FTZ R165, -R165, R70 ;  /* 0x00000046a5a57221 */ /* 0x000fe40000010100 */
[----:B------:R-:W-:Y:S01]  /*5900*/  FADD.FTZ R75, R156, R75 ;  /* 0x0000004b9c4b7221 */ /* 0x000fe20000010000 */
[----:B------:R-:W-:Y:S01]  /*5910*/  PRMT R156, RZ, 0x5410, R58 ;  /* 0x00005410ff9c7816 */ /* 0x000fe2000000003a */
[----:B------:R-:W-:-:S02]  /*5920*/  FMUL.FTZ R70, R133, -R165 ;  /* 0x800000a585467220 */ /* 0x000fc40000410000 */
[-C--:B------:R-:W-:Y:S02]  /*5930*/  FMUL.FTZ R133, R133, -R75.reuse ;  /* 0x8000004b85857220 */ /* 0x080fe40000410000 */
[C---:B------:R-:W-:Y:S02]  /*5940*/  FFMA.FTZ R70, R134.reuse, R75, -R70 ;  /* 0x0000004b86467223 */ /* 0x040fe40000010846 */
[----:B------:R-:W-:Y:S02]  /*5950*/  FFMA.FTZ R133, R134, R165, R133 ;  /* 0x000000a586857223 */ /* 0x000fe40000010085 */
[----:B------:R-:W-:Y:S02]  /*5960*/  FADD.FTZ R70, R155, R70 ;  /* 0x000000469b467221 */ /* 0x000fe40000010000 */
[----:B------:R-:W-:Y:S02]  /*5970*/  FADD.FTZ R164, -R164, R133 ;  /* 0x00000085a4a47221 */ /* 0x000fe40000010100 */
[----:B------:R-:W-:-:S02]  /*5980*/  FMUL.FTZ R79, R135, -R70 ;  /* 0x80000046874f7220 */ /* 0x000fc40000410000 */
[-C--:B------:R-:W-:Y:S02]  /*5990*/  FMUL.FTZ R135, R135, -R164.reuse ;  /* 0x800000a487877220 */ /* 0x080fe40000410000 */
[C---:B------:R-:W-:Y:S02]  /*59a0*/  FFMA.FTZ R72, R136.reuse, R164, R79 ;  /* 0x000000a488487223 */ /* 0x040fe4000001004f */
[----:B------:R-:W-:Y:S02]  /*59b0*/  FFMA.FTZ R79, R136, R70, -R135 ;  /* 0x00000046884f7223 */ /* 0x000fe40000010887 */
[----:B------:R-:W-:Y:S02]  /*59c0*/  FADD.FTZ R163, -R163, R72 ;  /* 0x00000048a3a37221 */ /* 0x000fe40000010100 */
[----:B------:R-:W-:Y:S02]  /*59d0*/  FADD.FTZ R79, R154, R79 ;  /* 0x0000004f9a4f7221 */ /* 0x000fe40000010000 */
        /* <DEDUP_REMOVED lines=29> */
[----:B------:R-:W-:Y:S02]  /*5bb0*/  FFMA.FTZ R64, R111, -R202, R65 ;  /* 0x800000ca6f407223 */ /* 0x000fe40000010041 */
[----:B------:R-:W-:-:S02]  /*5bc0*/  FADD.FTZ R178, -R178, R145 ;  /* 0x00000091b2b27221 */ /* 0x000fc40000010100 */
[----:B------:R-:W-:Y:S02]  /*5bd0*/  FMUL.FTZ R65, R147, -R76 ;  /* 0x8000004c93417220 */ /* 0x000fe40000410000 */
[----:B------:R-:W-:Y:S02]  /*5be0*/  FFMA.FTZ R64, R112, -R197, R64 ;  /* 0x800000c570407223 */ /* 0x000fe40000010040 */
[----:B------:R-:W-:Y:S02]  /*5bf0*/  FFMA.FTZ R65, R148, R178, R65 ;  /* 0x000000b294417223 */ /* 0x000fe40000010041 */
[----:B------:R-:W-:Y:S02]  /*5c00*/  FFMA.FTZ R64, R113, -R204, R64 ;  /* 0x800000cc71407223 */ /* 0x000fe40000010040 */
[----:B------:R-:W-:Y:S02]  /*5c10*/  FADD.FTZ R85, -R180, R65 ;  /* 0x00000041b4557221 */ /* 0x000fe40000010100 */
[----:B------:R-:W-:-:S02]  /*5c20*/  FFMA.FTZ R65, R114, -R199, R64 ;  /* 0x800000c772417223 */ /* 0x000fc40000010040 */
[----:B------:R-:W-:Y:S02]  /*5c30*/  FMUL.FTZ R147, R147, -R178 ;  /* 0x800000b293937220 */ /* 0x000fe40000410000 */
[----:B------:R-:W-:Y:S02]  /*5c40*/  FFMA.FTZ R65, R115, -R206, R65 ;  /* 0x800000ce73417223 */ /* 0x000fe40000010041 */
[----:B------:R-:W-:Y:S02]  /*5c50*/  FFMA.FTZ R148, R148, R76, -R147 ;  /* 0x0000004c94947223 */ /* 0x000fe40000010893 */
[----:B------:R-:W-:Y:S02]  /*5c60*/  FFMA.FTZ R65, R116, -R201, R65 ;  /* 0x800000c974417223 */ /* 0x000fe40000010041 */
[----:B------:R-:W-:Y:S02]  /*5c70*/  FADD.FTZ R181, R181, R148 ;  /* 0x00000094b5b57221 */ /* 0x000fe40000010000 */
[----:B------:R-:W-:-:S02]  /*5c80*/  FFMA.FTZ R65, R117, -R208, R65 ;  /* 0x800000d075417223 */ /* 0x000fc40000010041 */
[C---:B------:R-:W-:Y:S02]  /*5c90*/  FMUL.FTZ R64, R149.reuse, -R85 ;  /* 0x8000005595407220 */ /* 0x040fe40000410000 */
[----:B------:R-:W-:Y:S02]  /*5ca0*/  FFMA.FTZ R65, R118, -R203, R65 ;  /* 0x800000cb76417223 */ /* 0x000fe40000010041 */
[----:B------:R-:W-:Y:S02]  /*5cb0*/  FMUL.FTZ R149, R149, -R181 ;  /* 0x800000b595957220 */ /* 0x000fe40000410000 */
[----:B------:R-:W-:Y:S02]  /*5cc0*/  FFMA.FTZ R65, R119, -R222, R65 ;  /* 0x800000de77417223 */ /* 0x000fe40000010041 */
[----:B------:R-:W-:Y:S02]  /*5cd0*/  FFMA.FTZ R149, R150, R85, R149 ;  /* 0x0000005596957223 */ /* 0x000fe40000010095 */
[----:B------:R-:W-:-:S02]  /*5ce0*/  FMUL.FTZ R80, R101, R161 ;  /* 0x000000a165507220 */ /* 0x000fc40000410000 */
[----:B------:R-:W-:Y:S02]  /*5cf0*/  FFMA.FTZ R64, R150, R181, -R64 ;  /* 0x000000b596407223 */ /* 0x000fe40000010840 */
[----:B------:R-:W-:Y:S02]  /*5d00*/  FMUL.FTZ R67, R101, R77 ;  /* 0x0000004d65437220 */ /* 0x000fe40000410000 */
[----:B------:R-:W-:Y:S02]  /*5d10*/  FFMA.FTZ R65, R120, -R217, R65 ;  /* 0x800000d978417223 */ /* 0x000fe40000010041 */
[----:B------:R-:W-:Y:S02]  /*5d20*/  FADD.FTZ R182, -R182, R149 ;  /* 0x00000095b6b67221 */ /* 0x000fe40000010100 */
[----:B------:R-:W-:Y:S02]  /*5d30*/  FFMA.FTZ R87, R100, R77, -R80 ;  /* 0x0000004d64577223 */ /* 0x000fe40000010850 */
[----:B------:R-:W-:-:S02]  /*5d40*/  FADD.FTZ R78, R183, R64 ;  /* 0x00000040b74e7221 */ /* 0x000fc40000010000 */
[----:B------:R-:W-:Y:S02]  /*5d50*/  FMUL.FTZ R77, R108, R77 ;  /* 0x0000004d6c4d7220 */ /* 0x000fe40000410000 */
[-C--:B------:R-:W-:Y:S02]  /*5d60*/  FFMA.FTZ R80, R100, R161.reuse, R67 ;  /* 0x000000a164507223 */ /* 0x080fe40000010043 */
[----:B------:R-:W-:Y:S02]  /*5d70*/  FFMA.FTZ R67, R121, -R224, R65 ;  /* 0x800000e079437223 */ /* 0x000fe40000010041 */
[C---:B------:R-:W-:Y:S02]  /*5d80*/  FMUL.FTZ R64, R108.reuse, R161 ;  /* 0x000000a16c407220 */ /* 0x040fe40000410000 */
[----:B------:R-:W-:Y:S02]  /*5d90*/  FMUL.FTZ R65, R151, -R182 ;  /* 0x800000b697417220 */ /* 0x000fe40000410000 */
[----:B------:R-:W-:-:S02]  /*5da0*/  FFMA.FTZ R221, -R108, R84, R221 ;  /* 0x000000546cdd7223 */ /* 0x000fc400000101dd */
[C---:B------:R-:W-:Y:S02]  /*5db0*/  FMUL.FTZ R82, R224.reuse, R77 ;  /* 0x0000004de0527220 */ /* 0x040fe40000410000 */
[----:B------:R-:W-:Y:S02]  /*5dc0*/  FMUL.FTZ R151, R151, -R78 ;  /* 0x8000004e97977220 */ /* 0x000fe40000410000 */
[----:B------:R-:W-:Y:S02]  /*5dd0*/  FMUL.FTZ R87, R224, R87 ;  /* 0x00000057e0577220 */ /* 0x000fe40000410000 */
[----:B------:R-:W-:Y:S02]  /*5de0*/  FADD.FTZ R53, R64, R53 ;  /* 0x0000003540357221 */ /* 0x000fe40000010000 */
[-C--:B------:R-:W-:Y:S02]  /*5df0*/  FMUL.FTZ R224, R224, R64.reuse ;  /* 0x00000040e0e07220 */ /* 0x080fe40000410000 */
[----:B------:R-:W-:-:S02]  /*5e00*/  FFMA.FTZ R64, R221, R64, R82 ;  /* 0x00000040dd407223 */ /* 0x000fc40000010052 */
[C---:B------:R-:W-:Y:S02]  /*5e10*/  FFMA.FTZ R123, R152.reuse, R182, R151 ;  /* 0x000000b6987b7223 */ /* 0x040fe40000010097 */
[----:B------:R-:W-:Y:S02]  /*5e20*/  FFMA.FTZ R82, R221, R80, R87 ;  /* 0x00000050dd527223 */ /* 0x000fe40000010057 */
[----:B------:R-:W-:Y:S02]  /*5e30*/  FFMA.FTZ R80, R152, R78, -R65 ;  /* 0x0000004e98507223 */ /* 0x000fe40000010841 */
[----:B------:R-:W-:Y:S02]  /*5e40*/  FADD.FTZ R123, -R184, R123 ;  /* 0x0000007bb87b7221 */ /* 0x000fe40000010100 */
[----:B------:R-:W-:Y:S02]  /*5e50*/  FFMA.FTZ R161, R84, R161, R82 ;  /* 0x000000a154a17223 */ /* 0x000fe40000010052 */
[----:B------:R-:W-:Y:S01]  /*5e60*/  FADD.FTZ R185, R185, R80 ;  /* 0x00000050b9b97221 */ /* 0x000fe20000010000 */
[----:B------:R-:W-:Y:S01]  /*5e70*/  PRMT R80, RZ, 0x5410, R60 ;  /* 0x00005410ff507816 */ /* 0x000fe2000000003c */
[----:B------:R-:W-:-:S02]  /*5e80*/  FMUL.FTZ R84, R101, R69 ;  /* 0x0000004565547220 */ /* 0x000fc40000410000 */
[----:B------:R-:W-:Y:S02]  /*5e90*/  FMUL.FTZ R125, R54, R123 ;  /* 0x0000007b367d7220 */ /* 0x000fe40000410000 */
[----:B------:R-:W-:Y:S01]  /*5ea0*/  FFMA.FTZ R65, R221, R77, -R224 ;  /* 0x0000004ddd417223 */ /* 0x000fe200000108e0 */
[----:B------:R-:W-:Y:S01]  /*5eb0*/  PRMT R77, RZ, 0x7610, R60 ;  /* 0x00007610ff4d7816 */ /* 0x000fe2000000003c */
[-C--:B------:R-:W-:Y:S02]  /*5ec0*/  FFMA.FTZ R84, R100, R169.reuse, -R84 ;  /* 0x000000a964547223 */ /* 0x080fe40000010854 */
[----:B------:R-:W-:Y:S02]  /*5ed0*/  FMUL.FTZ R130, R106, R169 ;  /* 0x000000a96a827220 */ /* 0x000fe40000410000 */
[----:B------:R-:W-:Y:S02]  /*5ee0*/  FFMA.FTZ R82, -R54, R80, R215 ;  /* 0x0000005036527223 */ /* 0x000fe400000101d7 */
[----:B------:R-:W-:-:S02]  /*5ef0*/  FMUL.FTZ R124, R55, R182 ;  /* 0x000000b6377c7220 */ /* 0x000fc40000410000 */
[----:B------:R-:W-:Y:S02]  /*5f00*/  FMUL.FTZ R87, R54, R185 ;  /* 0x000000b936577220 */ /* 0x000fe40000410000 */
[----:B------:R-:W-:Y:S02]  /*5f10*/  FMUL.FTZ R86, R196, R125 ;  /* 0x0000007dc4567220 */ /* 0x000fe40000410000 */
[C---:B------:R-:W-:Y:S02]  /*5f20*/  FMUL.FTZ R128, R106.reuse, R69 ;  /* 0x000000456a807220 */ /* 0x040fe40000410000 */
[C---:B------:R-:W-:Y:S02]  /*5f30*/  FMUL.FTZ R145, R217.reuse, R84 ;  /* 0x00000054d9917220 */ /* 0x040fe40000410000 */
[----:B------:R-:W-:Y:S02]  /*5f40*/  FFMA.FTZ R219, -R106, R126, R219 ;  /* 0x0000007e6adb7223 */ /* 0x000fe400000101db */
[----:B------:R-:W-:-:S02]  /*5f50*/  FMUL.FTZ R127, R217, R130 ;  /* 0x00000082d97f7220 */ /* 0x000fc40000410000 */
[C---:B------:R-:W-:Y:S02]  /*5f60*/  FMUL.FTZ R84, R55.reuse, R78 ;  /* 0x0000004e37547220 */ /* 0x040fe40000410000 */
[----:B------:R-:W-:Y:S02]  /*5f70*/  FFMA.FTZ R105, -R55, R77, R220 ;  /* 0x0000004d37697223 */ /* 0x000fe400000101dc */
[----:B------:R-:W-:Y:S02]  /*5f80*/  FMUL.FTZ R104, R194, R124 ;  /* 0x0000007cc2687220 */ /* 0x000fe40000410000 */
[----:B------:R-:W-:Y:S02]  /*5f90*/  FFMA.FTZ R86, R82, R87, R86 ;  /* 0x0000005752567223 */ /* 0x000fe40000010056 */
[----:B------:R-:W-:Y:S02]  /*5fa0*/  FADD.FTZ R52, R128, R52 ;  /* 0x0000003480347221 */ /* 0x000fe40000010000 */
[----:B------:R-:W-:-:S02]  /*5fb0*/  FMUL.FTZ R217, R217, R128 ;  /* 0x00000080d9d97220 */ /* 0x000fc40000410000 */
[----:B------:R-:W-:Y:S02]  /*5fc0*/  FFMA.FTZ R128, R219, R128, R127 ;  /* 0x00000080db807223 */ /* 0x000fe4000001007f */
[-C--:B------:R-:W-:Y:S02]  /*5fd0*/  FMUL.FTZ R129, R194, R84.reuse ;  /* 0x00000054c2817220 */ /* 0x080fe40000410000 */
[C---:B------:R-:W-:Y:S02]  /*5fe0*/  FFMA.FTZ R127, R105.reuse, R84, R104 ;  /* 0x00000054697f7223 */ /* 0x040fe40000010068 */
[----:B------:R-:W-:Y:S02]  /*5ff0*/  FADD.FTZ R86, RZ, R86 ;  /* 0x00000056ff567221 */ /* 0x000fe40000010000 */
[----:B------:R-:W-:Y:S02]  /*6000*/  FFMA.FTZ R131, R105, R124, -R129 ;  /* 0x0000007c69837223 */ /* 0x000fe40000010881 */
[----:B------:R-:W-:Y:S01]  /*6010*/  FADD.FTZ R124, R86, R127 ;  /* 0x0000007f567c7221 */ /* 0x000fe20000010000 */
[----:B------:R-:W-:Y:S01]  /*6020*/  PRMT R86, RZ, 0x5410, R61 ;  /* 0x00005410ff567816 */ /* 0x000fe2000000003d */
[----:B------:R-:W-:-:S02]  /*6030*/  FMUL.FTZ R104, R196, R87 ;  /* 0x00000057c4687220 */ /* 0x000fc40000410000 */
[----:B------:R-:W-:Y:S02]  /*6040*/  FMUL.FTZ R132, R88, R85 ;  /* 0x0000005558847220 */ /* 0x000fe40000410000 */
[----:B------:R-:W-:Y:S01]  /*6050*/  FFMA.FTZ R104, R82, R125, -R104 ;  /* 0x0000007d52687223 */ /* 0x000fe20000010868 */
[----:B------:R-:W-:Y:S01]  /*6060*/  PRMT R125, RZ, 0x7610, R61 ;  /* 0x00007610ff7d7816 */ /* 0x000fe2000000003d */
[C---:B------:R-:W-:Y:S02]  /*6070*/  FFMA.FTZ R213, -R88.reuse, R86, R213 ;  /* 0x0000005658d57223 */ /* 0x040fe400000101d5 */
[----:B------:R-:W-:Y:S02]  /*6080*/  FMUL.FTZ R127, R88, R181 ;  /* 0x000000b5587f7220 */ /* 0x000fe40000410000 */
[----:B------:R-:W-:Y:S02]  /*6090*/  FMUL.FTZ R134, R198, R132 ;  /* 0x00000084c6867220 */ /* 0x000fe40000410000 */
[----:B------:R-:W-:-:S02]  /*60a0*/  FMUL.FTZ R129, R89, R76 ;  /* 0x0000004c59817220 */ /* 0x000fc40000410000 */
[-C--:B------:R-:W-:Y:S02]  /*60b0*/  FMUL.FTZ R135, R198, R127.reuse ;  /* 0x0000007fc6877220 */ /* 0x080fe40000410000 */
[----:B------:R-:W-:Y:S02]  /*60c0*/  FFMA.FTZ R133, R213, R127, R134 ;  /* 0x0000007fd5857223 */ /* 0x000fe40000010086 */
[C---:B------:R-:W-:Y:S02]  /*60d0*/  FFMA.FTZ R218, -R89.reuse, R125, R218 ;  /* 0x0000007d59da7223 */ /* 0x040fe400000101da */
[----:B------:R-:W-:Y:S02]  /*60e0*/  FMUL.FTZ R137, R89, R178 ;  /* 0x000000b259897220 */ /* 0x000fe40000410000 */
[----:B------:R-:W-:Y:S02]  /*60f0*/  FADD.FTZ R104, RZ, R104 ;  /* 0x00000068ff687221 */ /* 0x000fe40000010000 */
[----:B------:R-:W-:-:S02]  /*6100*/  FMUL.FTZ R134, R200, R129 ;  /* 0x00000081c8867220 */ /* 0x000fc40000410000 */
[----:B------:R-:W-:Y:S02]  /*6110*/  FFMA.FTZ R132, R213, R132, -R135 ;  /* 0x00000084d5847223 */ /* 0x000fe40000010887 */
[----:B------:R-:W-:Y:S01]  /*6120*/  FADD.FTZ R131, R104, R131 ;  /* 0x0000008368837221 */ /* 0x000fe20000010000 */
[----:B------:R-:W-:Y:S01]  /*6130*/  PRMT R104, RZ, 0x5410, R62 ;  /* 0x00005410ff687816 */ /* 0x000fe2000000003e */
[-C--:B------:R-:W-:Y:S02]  /*6140*/  FFMA.FTZ R135, R218, R137.reuse, -R134 ;  /* 0x00000089da877223 */ /* 0x080fe40000010886 */
[----:B------:R-:W-:Y:S02]  /*6150*/  FADD.FTZ R133, R124, R133 ;  /* 0x000000857c857221 */ /* 0x000fe40000010000 */
[----:B------:R-:W-:Y:S02]  /*6160*/  FMUL.FTZ R137, R200, R137 ;  /* 0x00000089c8897220 */ /* 0x000fe40000410000 */
[----:B------:R-:W-:-:S02]  /*6170*/  FMUL.FTZ R124, R90, R177 ;  /* 0x000000b15a7c7220 */ /* 0x000fc40000410000 */
[----:B------:R-:W-:Y:S02]  /*6180*/  FFMA.FTZ R134, R218, R129, R137 ;  /* 0x00000081da867223 */ /* 0x000fe40000010089 */
[C---:B------:R-:W-:Y:S02]  /*6190*/  FFMA.FTZ R211, -R90.reuse, R104, R211 ;  /* 0x000000685ad37223 */ /* 0x040fe400000101d3 */
[----:B------:R-:W-:Y:S02]  /*61a0*/  FMUL.FTZ R136, R90, R83 ;  /* 0x000000535a887220 */ /* 0x000fe40000410000 */
[----:B------:R-:W-:Y:S02]  /*61b0*/  FMUL.FTZ R137, R195, R124 ;  /* 0x0000007cc3897220 */ /* 0x000fe40000410000 */
[----:B------:R-:W-:Y:S01]  /*61c0*/  FADD.FTZ R132, R131, R132 ;  /* 0x0000008483847221 */ /* 0x000fe20000010000 */
[----:B------:R-:W-:Y:S01]  /*61d0*/  PRMT R131, RZ, 0x7610, R62 ;  /* 0x00007610ff837816 */ /* 0x000fe2000000003e */
[----:B------:R-:W-:-:S02]  /*61e0*/  FFMA.FTZ R139, R211, R136, -R137 ;  /* 0x00000088d38b7223 */ /* 0x000fc40000010889 */
[----:B------:R-:W-:Y:S02]  /*61f0*/  FMUL.FTZ R136, R195, R136 ;  /* 0x00000088c3887220 */ /* 0x000fe40000410000 */
[----:B------:R-:W-:Y:S02]  /*6200*/  FMUL.FTZ R141, R91, R174 ;  /* 0x000000ae5b8d7220 */ /* 0x000fe40000410000 */
[----:B------:R-:W-:Y:S02]  /*6210*/  FADD.FTZ R134, R133, R134 ;  /* 0x0000008685867221 */ /* 0x000fe40000010000 */
[----:B------:R-:W-:Y:S02]  /*6220*/  FFMA.FTZ R137, R211, R124, R136 ;  /* 0x0000007cd3897223 */ /* 0x000fe40000010088 */
[C---:B------:R-:W-:Y:S02]  /*6230*/  FFMA.FTZ R216, -R91.reuse, R131, R216 ;  /* 0x000000835bd87223 */ /* 0x040fe400000101d8 */
[----:B------:R-:W-:-:S02]  /*6240*/  FMUL.FTZ R133, R91, R74 ;  /* 0x0000004a5b857220 */ /* 0x000fc40000410000 */
[----:B------:R-:W-:Y:S02]  /*6250*/  FMUL.FTZ R136, R202, R141 ;  /* 0x0000008dca887220 */ /* 0x000fe40000410000 */
[----:B------:R-:W-:Y:S02]  /*6260*/  FADD.FTZ R132, R132, R135 ;  /* 0x0000008784847221 */ /* 0x000fe40000010000 */
[----:B------:R-:W-:Y:S02]  /*6270*/  FADD.FTZ R134, R134, R137 ;  /* 0x0000008986867221 */ /* 0x000fe40000010000 */
[----:B------:R-:W-:Y:S02]  /*6280*/  FFMA.FTZ R135, R216, R133, R136 ;  /* 0x00000085d8877223 */ /* 0x000fe40000010088 */
[----:B------:R-:W-:Y:S01]  /*6290*/  FADD.FTZ R139, R132, R139 ;  /* 0x0000008b848b7221 */ /* 0x000fe20000010000 */
[----:B------:R-:W-:Y:S01]  /*62a0*/  PRMT R132, RZ, 0x5410, R63 ;  /* 0x00005410ff847816 */ /* 0x000fe2000000003f */
[----:B------:R-:W-:Y:S01]  /*62b0*/  FADD.FTZ R136, R134, R135 ;  /* 0x0000008786887221 */ /* 0x000fe20000010000 */
[----:B------:R-:W-:Y:S01]  /*62c0*/  PRMT R135, RZ, 0x7610, R63 ;  /* 0x00007610ff877816 */ /* 0x000fe2000000003f */
[----:B------:R-:W-:-:S02]  /*62d0*/  FMUL.FTZ R134, R92, R173 ;  /* 0x000000ad5c867220 */ /* 0x000fc40000410000 */
[----:B------:R-:W-:Y:S02]  /*62e0*/  FMUL.FTZ R138, R202, R133 ;  /* 0x00000085ca8a7220 */ /* 0x000fe40000410000 */
[C---:B------:R-:W-:Y:S02]  /*62f0*/  FFMA.FTZ R209, -R92.reuse, R132, R209 ;  /* 0x000000845cd17223 */ /* 0x040fe400000101d1 */
[----:B------:R-:W-:Y:S02]  /*6300*/  FMUL.FTZ R140, R92, R81 ;  /* 0x000000515c8c7220 */ /* 0x000fe40000410000 */
[----:B------:R-:W-:Y:S02]  /*6310*/  FMUL.FTZ R137, R197, R134 ;  /* 0x00000086c5897220 */ /* 0x000fe40000410000 */
[----:B------:R-:W-:Y:S02]  /*6320*/  FFMA.FTZ R138, R216, R141, -R138 ;  /* 0x0000008dd88a7223 */ /* 0x000fe4000001088a */
[----:B------:R-:W-:-:S02]  /*6330*/  FFMA.FTZ R141, R209, R140, -R137 ;  /* 0x0000008cd18d7223 */ /* 0x000fc40000010889 */
[----:B------:R-:W-:Y:S02]  /*6340*/  FMUL.FTZ R140, R197, R140 ;  /* 0x0000008cc58c7220 */ /* 0x000fe40000410000 */
[----:B------:R-:W-:Y:S02]  /*6350*/  FMUL.FTZ R143, R93, R162 ;  /* 0x000000a25d8f7220 */ /* 0x000fe40000410000 */
[----:B------:R-:W-:Y:S02]  /*6360*/  FADD.FTZ R138, R139, R138 ;  /* 0x0000008a8b8a7221 */ /* 0x000fe40000010000 */
[----:B------:R-:W-:Y:S02]  /*6370*/  FMUL.FTZ R169, R101, R169 ;  /* 0x000000a965a97220 */ /* 0x000fe40000410000 */
[----:B------:R-:W-:Y:S02]  /*6380*/  FFMA.FTZ R139, R209, R134, R140 ;  /* 0x00000086d18b7223 */ /* 0x000fe4000001008c */
[----:B------:R-:W-:-:S02]  /*6390*/  FFMA.FTZ R214, -R93, R135, R214 ;  /* 0x000000875dd67223 */ /* 0x000fc400000101d6 */
[----:B------:R-:W-:Y:S02]  /*63a0*/  FMUL.FTZ R137, R93, R72 ;  /* 0x000000485d897220 */ /* 0x000fe40000410000 */
[----:B------:R-:W-:Y:S02]  /*63b0*/  FMUL.FTZ R140, R204, R143 ;  /* 0x0000008fcc8c7220 */ /* 0x000fe40000410000 */
[----:B------:R-:W-:Y:S02]  /*63c0*/  FFMA.FTZ R144, R100, R69, R169 ;  /* 0x0000004564907223 */ /* 0x000fe400000100a9 */
[----:B------:R-:W-:Y:S02]  /*63d0*/  FADD.FTZ R136, R136, R139 ;  /* 0x0000008b88887221 */ /* 0x000fe40000010000 */
[----:B------:R-:W-:Y:S02]  /*63e0*/  FFMA.FTZ R139, R214, R137, R140 ;  /* 0x00000089d68b7223 */ /* 0x000fe4000001008c */
[----:B------:R-:W-:-:S02]  /*63f0*/  FFMA.FTZ R130, R219, R130, -R217 ;  /* 0x00000082db827223 */ /* 0x000fc400000108d9 */
[----:B------:R-:W-:Y:S02]  /*6400*/  FMUL.FTZ R142, R204, R137 ;  /* 0x00000089cc8e7220 */ /* 0x000fe40000410000 */
[----:B------:R-:W-:Y:S02]  /*6410*/  FFMA.FTZ R219, R219, R144, R145 ;  /* 0x00000090dbdb7223 */ /* 0x000fe40000010091 */
[----:B------:R-:W-:Y:S01]  /*6420*/  FADD.FTZ R144, R136, R139 ;  /* 0x0000008b88907221 */ /* 0x000fe20000010000 */
[--C-:B------:R-:W-:Y:S01]  /*6430*/  PRMT R136, RZ, 0x5410, R56.reuse ;  /* 0x00005410ff887816 */ /* 0x100fe20000000038 */
[----:B------:R-:W-:Y:S01]  /*6440*/  FMUL.FTZ R146, R94, R163 ;  /* 0x000000a35e927220 */ /* 0x000fe20000410000 */
[----:B------:R-:W-:Y:S01]  /*6450*/  PRMT R139, RZ, 0x7610, R56 ;  /* 0x00007610ff8b7816 */ /* 0x000fe20000000038 */
[----:B------:R-:W-:Y:S02]  /*6460*/  FFMA.FTZ R143, R214, R143, -R142 ;  /* 0x0000008fd68f7223 */ /* 0x000fe4000001088e */
[----:B------:R-:W-:-:S02]  /*6470*/  FMUL.FTZ R140, R95, R70 ;  /* 0x000000465f8c7220 */ /* 0x000fc40000410000 */
[----:B------:R-:W-:Y:S02]  /*6480*/  FADD.FTZ R142, R138, R141 ;  /* 0x0000008d8a8e7221 */ /* 0x000fe40000010000 */
[C---:B------:R-:W-:Y:S02]  /*6490*/  FMUL.FTZ R138, R94.reuse, R79 ;  /* 0x0000004f5e8a7220 */ /* 0x040fe40000410000 */
[----:B------:R-:W-:Y:S02]  /*64a0*/  FFMA.FTZ R207, -R94, R136, R207 ;  /* 0x000000885ecf7223 */ /* 0x000fe400000101cf */
[----:B------:R-:W-:Y:S02]  /*64b0*/  FMUL.FTZ R145, R199, R146 ;  /* 0x00000092c7917220 */ /* 0x000fe40000410000 */
[C---:B------:R-:W-:Y:S02]  /*64c0*/  FFMA.FTZ R141, -R95.reuse, R139, R212 ;  /* 0x0000008b5f8d7223 */ /* 0x040fe400000101d4 */
[----:B------:R-:W-:-:S02]  /*64d0*/  FMUL.FTZ R149, R95, R164 ;  /* 0x000000a45f957220 */ /* 0x000fc40000410000 */
[----:B------:R-:W-:Y:S02]  /*64e0*/  FMUL.FTZ R150, R206, R140 ;  /* 0x0000008cce967220 */ /* 0x000fe40000410000 */
[-C--:B------:R-:W-:Y:S02]  /*64f0*/  FMUL.FTZ R148, R199, R138.reuse ;  /* 0x0000008ac7947220 */ /* 0x080fe40000410000 */
[----:B------:R-:W-:Y:S02]  /*6500*/  FFMA.FTZ R147, R207, R138, R145 ;  /* 0x0000008acf937223 */ /* 0x000fe40000010091 */
[----:B------:R-:W-:Y:S01]  /*6510*/  FADD.FTZ R145, R142, R143 ;  /* 0x0000008f8e917221 */ /* 0x000fe20000010000 */
[----:B------:R-:W-:Y:S01]  /*6520*/  PRMT R142, RZ, 0x5410, R57 ;  /* 0x00005410ff8e7816 */ /* 0x000fe20000000039 */
[-C--:B------:R-:W-:Y:S02]  /*6530*/  FFMA.FTZ R151, R141, R149.reuse, -R150 ;  /* 0x000000958d977223 */ /* 0x080fe40000010896 */
[----:B------:R-:W-:-:S02]  /*6540*/  FMUL.FTZ R149, R206, R149 ;  /* 0x00000095ce957220 */ /* 0x000fc40000410000 */
[----:B------:R-:W-:Y:S02]  /*6550*/  FFMA.FTZ R148, R207, R146, -R148 ;  /* 0x00000092cf947223 */ /* 0x000fe40000010894 */
[----:B------:R-:W-:Y:S02]  /*6560*/  FMUL.FTZ R143, R96, R75 ;  /* 0x0000004b608f7220 */ /* 0x000fe40000410000 */
[----:B------:R-:W-:Y:S02]  /*6570*/  FADD.FTZ R147, R144, R147 ;  /* 0x0000009390937221 */ /* 0x000fe40000010000 */
[----:B------:R-:W-:Y:S02]  /*6580*/  FFMA.FTZ R146, R141, R140, R149 ;  /* 0x0000008c8d927223 */ /* 0x000fe40000010095 */
[C---:B------:R-:W-:Y:S02]  /*6590*/  FFMA.FTZ R144, -R96.reuse, R142, R205 ;  /* 0x0000008e60907223 */ /* 0x040fe400000101cd */
[----:B------:R-:W-:-:S02]  /*65a0*/  FMUL.FTZ R149, R96, R165 ;  /* 0x000000a560957220 */ /* 0x000fc40000410000 */
[----:B------:R-:W-:Y:S02]  /*65b0*/  FMUL.FTZ R150, R201, R143 ;  /* 0x0000008fc9967220 */ /* 0x000fe40000410000 */
[----:B------:R-:W-:Y:S01]  /*65c0*/  FADD.FTZ R148, R145, R148 ;  /* 0x0000009491947221 */ /* 0x000fe20000010000 */
[----:B------:R-:W-:Y:S01]  /*65d0*/  PRMT R145, RZ, 0x7610, R57 ;  /* 0x00007610ff917816 */ /* 0x000fe20000000039 */
[----:B------:R-:W-:Y:S02]  /*65e0*/  FMUL.FTZ R153, R97, R68 ;  /* 0x0000004461997220 */ /* 0x000fe40000410000 */
[----:B------:R-:W-:Y:S02]  /*65f0*/  FADD.FTZ R146, R147, R146 ;  /* 0x0000009293927221 */ /* 0x000fe40000010000 */
[-C--:B------:R-:W-:Y:S02]  /*6600*/  FFMA.FTZ R147, R144, R149.reuse, -R150 ;  /* 0x0000009590937223 */ /* 0x080fe40000010896 */
[----:B------:R-:W-:-:S02]  /*6610*/  FMUL.FTZ R149, R201, R149 ;  /* 0x00000095c9957220 */ /* 0x000fc40000410000 */
[----:B------:R-:W-:Y:S02]  /*6620*/  FADD.FTZ R148, R148, R151 ;  /* 0x0000009794947221 */ /* 0x000fe40000010000 */
[C---:B------:R-:W-:Y:S02]  /*6630*/  FMUL.FTZ R155, R97.reuse, R166 ;  /* 0x000000a6619b7220 */ /* 0x040fe40000410000 */
[----:B------:R-:W-:Y:S02]  /*6640*/  FFMA.FTZ R210, -R97, R145, R210 ;  /* 0x0000009161d27223 */ /* 0x000fe400000101d2 */
[----:B------:R-:W-:Y:S02]  /*6650*/  FMUL.FTZ R151, R208, R153 ;  /* 0x00000099d0977220 */ /* 0x000fe40000410000 */
[----:B------:R-:W-:Y:S02]  /*6660*/  FFMA.FTZ R149, R144, R143, R149 ;  /* 0x0000008f90957223 */ /* 0x000fe40000010095 */
[----:B------:R-:W-:-:S02]  /*6670*/  FFMA.FTZ R154, R126, R69, R219 ;  /* 0x000000457e9a7223 */ /* 0x000fc400000100db */
[-C--:B------:R-:W-:Y:S02]  /*6680*/  FMUL.FTZ R150, R208, R155.reuse ;  /* 0x0000009bd0967220 */ /* 0x080fe40000410000 */
[----:B------:R-:W-:Y:S02]  /*6690*/  FFMA.FTZ R126, R210, R155, -R151 ;  /* 0x0000009bd27e7223 */ /* 0x000fe40000010897 */
[----:B------:R-:W-:Y:S02]  /*66a0*/  FADD.FTZ R147, R148, R147 ;  /* 0x0000009394937221 */ /* 0x000fe40000010000 */
[----:B------:R-:W-:Y:S02]  /*66b0*/  FMUL.FTZ R148, R98, R73 ;  /* 0x0000004962947220 */ /* 0x000fe40000410000 */
[----:B------:R-:W-:Y:S02]  /*66c0*/  FMUL.FTZ R155, R102, R71 ;  /* 0x00000047669b7220 */ /* 0x000fe40000410000 */
[----:B------:R-:W-:-:S02]  /*66d0*/  FADD.FTZ R146, R146, R149 ;  /* 0x0000009592927221 */ /* 0x000fc40000010000 */
[----:B------:R-:W-:Y:S02]  /*66e0*/  FFMA.FTZ R149, R210, R153, R150 ;  /* 0x00000099d2957223 */ /* 0x000fe40000010096 */
[C---:B------:R-:W-:Y:S02]  /*66f0*/  FFMA.FTZ R193, -R98.reuse, R156, R193 ;  /* 0x0000009c62c17223 */ /* 0x040fe400000101c1 */
[----:B------:R-:W-:Y:S02]  /*6700*/  FMUL.FTZ R150, R98, R167 ;  /* 0x000000a762967220 */ /* 0x000fe40000410000 */
[----:B------:R-:W-:Y:S02]  /*6710*/  FMUL.FTZ R69, R203, R148 ;  /* 0x00000094cb457220 */ /* 0x000fe40000410000 */
[C---:B------:R-:W-:Y:S02]  /*6720*/  FFMA.FTZ R192, -R102.reuse, R157, R192 ;  /* 0x0000009d66c07223 */ /* 0x040fe400000101c0 */
[----:B------:R-:W-:-:S02]  /*6730*/  FMUL.FTZ R151, R102, R159 ;  /* 0x0000009f66977220 */ /* 0x000fc40000410000 */
[----:B------:R-:W-:Y:S02]  /*6740*/  FMUL.FTZ R152, R222, R155 ;  /* 0x0000009bde987220 */ /* 0x000fe40000410000 */
[----:B------:R-:W-:Y:S02]  /*6750*/  FADD.FTZ R146, R146, R149 ;  /* 0x0000009592927221 */ /* 0x000fe40000010000 */
[-C--:B------:R-:W-:Y:S02]  /*6760*/  FFMA.FTZ R149, R193, R150.reuse, -R69 ;  /* 0x00000096c1957223 */ /* 0x080fe40000010845 */
[----:B------:R-:W-:Y:S02]  /*6770*/  FADD.FTZ R51, R151, R51 ;  /* 0x0000003397337221 */ /* 0x000fe40000010000 */
[----:B------:R-:W-:Y:S02]  /*6780*/  FFMA.FTZ R152, R192, R151, R152 ;  /* 0x00000097c0987223 */ /* 0x000fe40000010098 */
[----:B------:R-:W-:-:S02]  /*6790*/  FMUL.FTZ R150, R203, R150 ;  /* 0x00000096cb967220 */ /* 0x000fc40000410000 */
[----:B------:R-:W-:Y:S02]  /*67a0*/  FMUL.FTZ R151, R222, R151 ;  /* 0x00000097de977220 */ /* 0x000fe40000410000 */
[----:B------:R-:W-:Y:S02]  /*67b0*/  FADD.FTZ R126, R147, R126 ;  /* 0x0000007e937e7221 */ /* 0x000fe40000010000 */
[----:B------:R-:W-:Y:S02]  /*67c0*/  FFMA.FTZ R69, R193, R148, R150 ;  /* 0x00000094c1457223 */ /* 0x000fe40000010096 */
[----:B------:R-:W-:Y:S02]  /*67d0*/  FFMA.FTZ R151, R192, R155, -R151 ;  /* 0x0000009bc0977223 */ /* 0x000fe40000010897 */
[----:B------:R-:W-:Y:S02]  /*67e0*/  FADD.FTZ R126, R126, R149 ;  /* 0x000000957e7e7221 */ /* 0x000fe40000010000 */
[----:B------:R-:W-:-:S02]  /*67f0*/  FADD.FTZ R69, R146, R69 ;  /* 0x0000004592457221 */ /* 0x000fc40000010000 */
[----:B------:R-:W-:Y:S01]  /*6800*/  FADD.FTZ R151, R126, R151 ;  /* 0x000000977e977221 */ /* 0x000fe20000010000 */
[----:B------:R-:W-:Y:S01]  /*6810*/  SHFL.DOWN PT, R146, R67, 0x1, 0x1f ;  /* 0x08201f0043927f89 */ /* 0x000fe200000e0000 */
[----:B------:R-:W-:Y:S02]  /*6820*/  FMUL.FTZ R147, R101, R159 ;  /* 0x0000009f65937220 */ /* 0x000fe40000410000 */
[----:B------:R-:W-:Y:S02]  /*6830*/  FADD.FTZ R69, R69, R152 ;  /* 0x0000009845457221 */ /* 0x000fe40000010000 */
[----:B------:R-:W-:Y:S02]  /*6840*/  FADD.FTZ R130, R151, R130 ;  /* 0x0000008297827221 */ /* 0x000fe40000010000 */
[-C--:B------:R-:W-:Y:S02]  /*6850*/  FFMA.FTZ R147, R100, R71.reuse, -R147 ;  /* 0x0000004764937223 */ /* 0x080fe40000010893 */
[----:B------:R-:W-:-:S02]  /*6860*/  FMUL.FTZ R71, R101, R71 ;  /* 0x0000004765477220 */ /* 0x000fc40000410000 */
[----:B------:R-:W-:Y:S02]  /*6870*/  FADD.FTZ R149, R69, R128 ;  /* 0x0000008045957221 */ /* 0x000fe40000010000 */
[----:B------:R-:W-:Y:S02]  /*6880*/  FADD.FTZ R130, R130, R65 ;  /* 0x0000004182827221 */ /* 0x000fe40000010000 */
[----:B------:R-:W-:Y:S02]  /*6890*/  FMUL.FTZ R69, R101, R73 ;  /* 0x0000004965457220 */ /* 0x000fe40000410000 */
[----:B------:R-:W-:Y:S01]  /*68a0*/  FFMA.FTZ R71, R100, R159, R71 ;  /* 0x0000009f64477223 */ /* 0x000fe20000010047 */
[----:B------:R-:W0:Y:S01]  /*68b0*/  SHFL.DOWN PT, R128, R130, 0x1, 0x1f ;  /* 0x08201f0082807f89 */ /* 0x000e2200000e0000 */
[----:B------:R-:W-:Y:S02]  /*68c0*/  FMUL.FTZ R147, R222, R147 ;  /* 0x00000093de937220 */ /* 0x000fe40000410000 */
[----:B------:R-:W-:-:S02]  /*68d0*/  FADD.FTZ R149, R149, R64 ;  /* 0x0000004095957221 */ /* 0x000fc40000010000 */
[-C--:B------:R-:W-:Y:S02]  /*68e0*/  FFMA.FTZ R64, R100, R167.reuse, -R69 ;  /* 0x000000a764407223 */ /* 0x080fe40000010845 */
[----:B------:R-:W-:Y:S01]  /*68f0*/  FMUL.FTZ R167, R101, R167 ;  /* 0x000000a765a77220 */ /* 0x000fe20000410000 */
[----:B------:R-:W-:Y:S01]  /*6900*/  SHFL.DOWN PT, R69, R149, 0x1, 0x1f ;  /* 0x08201f0095457f89 */ /* 0x000fe200000e0000 */
[----:B------:R-:W-:Y:S02]  /*6910*/  FFMA.FTZ R192, R192, R71, R147 ;  /* 0x00000047c0c07223 */ /* 0x000fe40000010093 */
[----:B------:R-:W-:Y:S01]  /*6920*/  FMUL.FTZ R203, R203, R64 ;  /* 0x00000040cbcb7220 */ /* 0x000fe20000410000 */
[----:B------:R-:W1:Y:S01]  /*6930*/  SHFL.DOWN PT, R71, R66, 0x1, 0x1f ;  /* 0x08201f0042477f89 */ /* 0x000e6200000e0000 */
[----:B------:R-:W-:Y:S02]  /*6940*/  FFMA.FTZ R64, R100, R73, R167 ;  /* 0x0000004964407223 */ /* 0x000fe400000100a7 */
[----:B------:R-:W-:-:S02]  /*6950*/  FMUL.FTZ R65, R101, R68 ;  /* 0x0000004465417220 */ /* 0x000fc40000410000 */
[----:B------:R-:W-:Y:S02]  /*6960*/  FFMA.FTZ R64, R193, R64, R203 ;  /* 0x00000040c1407223 */ /* 0x000fe400000100cb */
[----:B------:R-:W-:Y:S02]  /*6970*/  FFMA.FTZ R65, R100, R166, -R65 ;  /* 0x000000a664417223 */ /* 0x000fe40000010841 */
[----:B------:R-:W-:Y:S02]  /*6980*/  FFMA.FTZ R64, R156, R73, R64 ;  /* 0x000000499c407223 */ /* 0x000fe40000010040 */
[----:B------:R-:W-:Y:S01]  /*6990*/  FMUL.FTZ R208, R208, R65 ;  /* 0x00000041d0d07220 */ /* 0x000fe20000410000 */
[----:B------:R-:W-:Y:S01]  /*69a0*/  MOV R65, R130 ;  /* 0x0000008200417202 */ /* 0x000fe20000000f00 */
[----:B------:R-:W-:Y:S02]  /*69b0*/  FADD.FTZ R25, R64, R25 ;  /* 0x0000001940197221 */ /* 0x000fe40000010000 */
[----:B------:R-:W-:-:S02]  /*69c0*/  FMUL.FTZ R64, R101, R75 ;  /* 0x0000004b65407220 */ /* 0x000fc40000410000 */
[----:B0-----:R-:W-:Y:S02]  /*69d0*/  @!P0 FADD.FTZ R65, R65, R128 ;  /* 0x0000008041418221 */ /* 0x001fe40000010000 */
[----:B------:R-:W-:Y:S01]  /*69e0*/  FFMA.FTZ R126, R100, R165, -R64 ;  /* 0x000000a5647e7223 */ /* 0x000fe20000010840 */
[----:B------:R-:W-:Y:S01]  /*69f0*/  MOV R64, R149 ;  /* 0x0000009500407202 */ /* 0x000fe20000000f00 */
[----:B------:R-:W-:Y:S01]  /*6a00*/  @!P0 FADD.FTZ R67, R67, R146 ;  /* 0x0000009243438221 */ /* 0x000fe20000010000 */
[----:B------:R-:W0:Y:S01]  /*6a10*/  SHFL.DOWN PT, R128, R65, 0x2, 0x1f ;  /* 0x08401f0041807f89 */ /* 0x000e2200000e0000 */
[C---:B------:R-:W-:Y:S02]  /*6a20*/  FMUL.FTZ R165, R101.reuse, R165 ;  /* 0x000000a565a57220 */ /* 0x040fe40000410000 */
[----:B-1----:R-:W-:Y:S01]  /*6a30*/  @!P0 FADD.FTZ R66, R66, R71 ;  /* 0x0000004742428221 */ /* 0x002fe20000010000 */
[----:B------:R-:W-:Y:S01]  /*6a40*/  SHFL.DOWN PT, R130, R67, 0x2, 0x1f ;  /* 0x08401f0043827f89 */ /* 0x000fe200000e0000 */
[----:B------:R-:W-:Y:S01]  /*6a50*/  @!P0 FADD.FTZ R64, R64, R69 ;  /* 0x0000004540408221 */ /* 0x000fe20000010000 */
[----:B------:R-:W-:Y:S01]  /*6a60*/  ISETP.GT.AND P0, PT, R10, 0x1d, PT ;  /* 0x0000001d0a00780c */ /* 0x000fe20003f04270 */
[C---:B------:R-:W-:Y:S01]  /*6a70*/  FMUL.FTZ R71, R101.reuse, R166 ;  /* 0x000000a665477220 */ /* 0x040fe20000410000 */
[----:B------:R-:W1:Y:S01]  /*6a80*/  SHFL.DOWN PT, R149, R66, 0x2, 0x1f ;  /* 0x08401f0042957f89 */ /* 0x000e6200000e0000 */
[----:B------:R-:W-:-:S02]  /*6a90*/  FMUL.FTZ R69, R101, R70 ;  /* 0x0000004665457220 */ /* 0x000fc40000410000 */
[C---:B------:R-:W-:Y:S01]  /*6aa0*/  FFMA.FTZ R73, R100.reuse, R68, R71 ;  /* 0x0000004464497223 */ /* 0x040fe20000010047 */
[----:B------:R-:W2:Y:S01]  /*6ab0*/  SHFL.DOWN PT, R147, R64, 0x2, 0x1f ;  /* 0x08401f0040937f89 */ /* 0x000ea200000e0000 */
[----:B------:R-:W-:Y:S02]  /*6ac0*/  FMUL.FTZ R126, R201, R126 ;  /* 0x0000007ec97e7220 */ /* 0x000fe40000410000 */
[C---:B------:R-:W-:Y:S02]  /*6ad0*/  FFMA.FTZ R165, R100.reuse, R75, R165 ;  /* 0x0000004b64a57223 */ /* 0x040fe400000100a5 */
[-C--:B------:R-:W-:Y:S02]  /*6ae0*/  FFMA.FTZ R71, R100, R164.reuse, -R69 ;  /* 0x000000a464477223 */ /* 0x080fe40000010845 */
[----:B------:R-:W-:Y:S02]  /*6af0*/  FMUL.FTZ R69, R101, R164 ;  /* 0x000000a465457220 */ /* 0x000fe40000410000 */
[----:B------:R-:W-:-:S02]  /*6b00*/  FFMA.FTZ R165, R144, R165, R126 ;  /* 0x000000a590a57223 */ /* 0x000fc4000001007e */
[----:B------:R-:W-:Y:S02]  /*6b10*/  FMUL.FTZ R71, R206, R71 ;  /* 0x00000047ce477220 */ /* 0x000fe40000410000 */
[----:B------:R-:W-:Y:S02]  /*6b20*/  FFMA.FTZ R126, R100, R70, R69 ;  /* 0x00000046647e7223 */ /* 0x000fe40000010045 */
[----:B------:R-:W-:Y:S02]  /*6b30*/  FFMA.FTZ R73, R210, R73, R208 ;  /* 0x00000049d2497223 */ /* 0x000fe400000100d0 */
[----:B------:R-:W-:Y:S02]  /*6b40*/  FFMA.FTZ R71, R141, R126, R71 ;  /* 0x0000007e8d477223 */ /* 0x000fe40000010047 */
[----:B0-----:R-:W-:Y:S02]  /*6b50*/  @!P0 FADD.FTZ R65, R65, R128 ;  /* 0x0000008041418221 */ /* 0x001fe40000010000 */
[----:B------:R-:W-:-:S02]  /*6b60*/  FFMA.FTZ R73, R145, R68, R73 ;  /* 0x0000004491497223 */ /* 0x000fc40000010049 */
[----:B------:R-:W-:Y:S02]  /*6b70*/  FFMA.FTZ R139, R139, R70, R71 ;  /* 0x000000468b8b7223 */ /* 0x000fe40000010047 */
[----:B-1----:R-:W-:Y:S01]  /*6b80*/  @!P0 FADD.FTZ R66, R66, R149 ;  /* 0x0000009542428221 */ /* 0x002fe20000010000 */
[----:B------:R-:W0:Y:S01]  /*6b90*/  SHFL.DOWN PT, R70, R65, 0x4, 0x1f ;  /* 0x08801f0041467f89 */ /* 0x000e2200000e0000 */
[----:B------:R-:W-:Y:S02]  /*6ba0*/  @!P0 FADD.FTZ R67, R67, R130 ;  /* 0x0000008243438221 */ /* 0x000fe40000010000 */
[----:B--2---:R-:W-:Y:S01]  /*6bb0*/  @!P0 FADD.FTZ R64, R64, R147 ;  /* 0x0000009340408221 */ /* 0x004fe20000010000 */
[----:B------:R-:W-:Y:S01]  /*6bc0*/  ISETP.GT.AND P0, PT, R10, 0x1b, PT ;  /* 0x0000001b0a00780c */ /* 0x000fe20003f04270 */
[----:B------:R-:W-:Y:S01]  /*6bd0*/  FFMA.FTZ R142, R142, R75, R165 ;  /* 0x0000004b8e8e7223 */ /* 0x000fe200000100a5 */
[----:B------:R-:W1:Y:S01]  /*6be0*/  SHFL.DOWN PT, R126, R67, 0x4, 0x1f ;  /* 0x08801f00437e7f89 */ /* 0x000e6200000e0000 */
[----:B------:R-:W-:-:S02]  /*6bf0*/  FADD.FTZ R26, R73, R26 ;  /* 0x0000001a491a7221 */ /* 0x000fc40000010000 */
[C---:B------:R-:W-:Y:S01]  /*6c00*/  FMUL.FTZ R69, R101.reuse, R72 ;  /* 0x0000004865457220 */ /* 0x040fe20000410000 */
[----:B------:R-:W2:Y:S01]  /*6c10*/  SHFL.DOWN PT, R75, R66, 0x4, 0x1f ;  /* 0x08801f00424b7f89 */ /* 0x000ea200000e0000 */
[C---:B------:R-:W-:Y:S02]  /*6c20*/  FMUL.FTZ R68, R101.reuse, R79 ;  /* 0x0000004f65447220 */ /* 0x040fe40000410000 */
[CC--:B------:R-:W-:Y:S01]  /*6c30*/  FFMA.FTZ R71, R100.reuse, R162.reuse, -R69 ;  /* 0x000000a264477223 */ /* 0x0c0fe20000010845 */
[----:B------:R-:W4:Y:S01]  /*6c40*/  SHFL.DOWN PT, R73, R64, 0x4, 0x1f ;  /* 0x08801f0040497f89 */ /* 0x000f2200000e0000 */
[-C--:B------:R-:W-:Y:S02]  /*6c50*/  FFMA.FTZ R68, R100, R163.reuse, -R68 ;  /* 0x000000a364447223 */ /* 0x080fe40000010844 */
[C---:B------:R-:W-:Y:S02]  /*6c60*/  FMUL.FTZ R69, R101.reuse, R162 ;  /* 0x000000a265457220 */ /* 0x040fe40000410000 */
[----:B------:R-:W-:-:S02]  /*6c70*/  FMUL.FTZ R163, R101, R163 ;  /* 0x000000a365a37220 */ /* 0x000fc40000410000 */
[----:B------:R-:W-:Y:S02]  /*6c80*/  FMUL.FTZ R199, R199, R68 ;  /* 0x00000044c7c77220 */ /* 0x000fe40000410000 */
[----:B------:R-:W-:Y:S02]  /*6c90*/  FMUL.FTZ R71, R204, R71 ;  /* 0x00000047cc477220 */ /* 0x000fe40000410000 */
[C---:B------:R-:W-:Y:S02]  /*6ca0*/  FFMA.FTZ R69, R100.reuse, R72, R69 ;  /* 0x0000004864457223 */ /* 0x040fe40000010045 */
[----:B0-----:R-:W-:Y:S02]  /*6cb0*/  @!P0 FADD.FTZ R65, R65, R70 ;  /* 0x0000004641418221 */ /* 0x001fe40000010000 */
[----:B------:R-:W-:Y:S02]  /*6cc0*/  FFMA.FTZ R68, R100, R79, R163 ;  /* 0x0000004f64447223 */ /* 0x000fe400000100a3 */
[----:B------:R-:W-:Y:S01]  /*6cd0*/  FFMA.FTZ R69, R214, R69, R71 ;  /* 0x00000045d6457223 */ /* 0x000fe20000010047 */
[----:B------:R-:W0:Y:S01]  /*6ce0*/  SHFL.DOWN PT, R70, R65, 0x8, 0x1f ;  /* 0x09001f0041467f89 */ /* 0x000e2200000e0000 */
[----:B-1----:R-:W-:-:S02]  /*6cf0*/  @!P0 FADD.FTZ R67, R67, R126 ;  /* 0x0000007e43438221 */ /* 0x002fc40000010000 */
[----:B--2---:R-:W-:Y:S02]  /*6d00*/  @!P0 FADD.FTZ R66, R66, R75 ;  /* 0x0000004b42428221 */ /* 0x004fe40000010000 */
[----:B------:R-:W-:Y:S02]  /*6d10*/  FFMA.FTZ R199, R207, R68, R199 ;  /* 0x00000044cfc77223 */ /* 0x000fe400000100c7 */
[----:B----4-:R-:W-:Y:S01]  /*6d20*/  @!P0 FADD.FTZ R64, R64, R73 ;  /* 0x0000004940408221 */ /* 0x010fe20000010000 */
[----:B------:R-:W1:Y:S01]  /*6d30*/  SHFL.DOWN PT, R75, R66, 0x8, 0x1f ;  /* 0x09001f00424b7f89 */ /* 0x000e6200000e0000 */
[----:B------:R-:W-:Y:S01]  /*6d40*/  FMUL.FTZ R68, R101, R173 ;  /* 0x000000ad65447220 */ /* 0x000fe20000410000 */
[----:B------:R-:W-:Y:S01]  /*6d50*/  ISETP.GT.AND P0, PT, R10, 0x17, PT ;  /* 0x000000170a00780c */ /* 0x000fe20003f04270 */
[----:B------:R-:W-:Y:S01]  /*6d60*/  FFMA.FTZ R135, R135, R72, R69 ;  /* 0x0000004887877223 */ /* 0x000fe20000010045 */
[----:B------:R-:W-:Y:S01]  /*6d70*/  SHFL.DOWN PT, R73, R64, 0x8, 0x1f ;  /* 0x09001f0040497f89 */ /* 0x000fe200000e0000 */
[----:B------:R-:W-:-:S02]  /*6d80*/  FFMA.FTZ R68, R100, R81, -R68 ;  /* 0x0000005164447223 */ /* 0x000fc40000010844 */
[----:B------:R-:W-:Y:S01]  /*6d90*/  FMUL.FTZ R81, R101, R81 ;  /* 0x0000005165517220 */ /* 0x000fe20000410000 */
[----:B------:R-:W2:Y:S01]  /*6da0*/  SHFL.DOWN PT, R72, R67, 0x8, 0x1f ;  /* 0x09001f0043487f89 */ /* 0x000ea200000e0000 */
[----:B------:R-:W-:Y:S02]  /*6db0*/  FMUL.FTZ R197, R197, R68 ;  /* 0x00000044c5c57220 */ /* 0x000fe40000410000 */
[C---:B------:R-:W-:Y:S02]  /*6dc0*/  FFMA.FTZ R68, R100.reuse, R173, R81 ;  /* 0x000000ad64447223 */ /* 0x040fe40000010051 */
[----:B------:R-:W-:Y:S02]  /*6dd0*/  FMUL.FTZ R69, R101, R74 ;  /* 0x0000004a65457220 */ /* 0x000fe40000410000 */
[----:B------:R-:W-:Y:S02]  /*6de0*/  FFMA.FTZ R68, R209, R68, R197 ;  /* 0x00000044d1447223 */ /* 0x000fe400000100c5 */
[----:B------:R-:W-:-:S02]  /*6df0*/  FFMA.FTZ R71, R100, R174, -R69 ;  /* 0x000000ae64477223 */ /* 0x000fc40000010845 */
[C---:B------:R-:W-:Y:S02]  /*6e00*/  FMUL.FTZ R69, R101.reuse, R174 ;  /* 0x000000ae65457220 */ /* 0x040fe40000410000 */
[----:B------:R-:W-:Y:S02]  /*6e10*/  FFMA.FTZ R132, R132, R173, R68 ;  /* 0x000000ad84847223 */ /* 0x000fe40000010044 */
[----:B------:R-:W-:Y:S02]  /*6e20*/  FMUL.FTZ R68, R101, R177 ;  /* 0x000000b165447220 */ /* 0x000fe40000410000 */
[----:B------:R-:W-:Y:S02]  /*6e30*/  FMUL.FTZ R71, R202, R71 ;  /* 0x00000047ca477220 */ /* 0x000fe40000410000 */
[C---:B------:R-:W-:Y:S02]  /*6e40*/  FFMA.FTZ R69, R100.reuse, R74, R69 ;  /* 0x0000004a64457223 */ /* 0x040fe40000010045 */
[----:B------:R-:W-:-:S02]  /*6e50*/  FFMA.FTZ R68, R100, R83, -R68 ;  /* 0x0000005364447223 */ /* 0x000fc40000010844 */
[----:B------:R-:W-:Y:S02]  /*6e60*/  FMUL.FTZ R83, R101, R83 ;  /* 0x0000005365537220 */ /* 0x000fe40000410000 */
[----:B------:R-:W-:Y:S02]  /*6e70*/  FFMA.FTZ R69, R216, R69, R71 ;  /* 0x00000045d8457223 */ /* 0x000fe40000010047 */
[----:B0-----:R-:W-:Y:S02]  /*6e80*/  @!P0 FADD.FTZ R65, R65, R70 ;  /* 0x0000004641418221 */ /* 0x001fe40000010000 */
[----:B------:R-:W-:Y:S02]  /*6e90*/  FMUL.FTZ R195, R195, R68 ;  /* 0x00000044c3c37220 */ /* 0x000fe40000410000 */
[----:B------:R-:W-:Y:S01]  /*6ea0*/  FFMA.FTZ R68, R100, R177, R83 ;  /* 0x000000b164447223 */ /* 0x000fe20000010053 */
[----:B------:R-:W0:Y:S01]  /*6eb0*/  SHFL.DOWN PT, R70, R65, 0x10, 0x1f ;  /* 0x0a001f0041467f89 */ /* 0x000e2200000e0000 */
[----:B------:R-:W-:-:S02]  /*6ec0*/  FFMA.FTZ R131, R131, R74, R69 ;  /* 0x0000004a83837223 */ /* 0x000fc40000010045 */
[----:B-1----:R-:W-:Y:S02]  /*6ed0*/  @!P0 FADD.FTZ R66, R66, R75 ;  /* 0x0000004b42428221 */ /* 0x002fe40000010000 */
[----:B--2---:R-:W-:Y:S02]  /*6ee0*/  @!P0 FADD.FTZ R67, R67, R72 ;  /* 0x0000004843438221 */ /* 0x004fe40000010000 */
[----:B------:R-:W-:Y:S01]  /*6ef0*/  @!P0 FADD.FTZ R64, R64, R73 ;  /* 0x0000004940408221 */ /* 0x000fe20000010000 */
[----:B------:R-:W1:Y:S01]  /*6f00*/  SHFL.DOWN PT, R75, R66, 0x10, 0x1f ;  /* 0x0a001f00424b7f89 */ /* 0x000e6200000e0000 */
[----:B------:R-:W-:Y:S01]  /*6f10*/  FMUL.FTZ R69, R101, R76 ;  /* 0x0000004c65457220 */ /* 0x000fe20000410000 */
[----:B------:R-:W-:Y:S01]  /*6f20*/  ISETP.GT.AND P0, PT, R10, 0xf, PT ;  /* 0x0000000f0a00780c */ /* 0x000fe20003f04270 */
[----:B------:R-:W-:Y:S01]  /*6f30*/  FFMA.FTZ R68, R211, R68, R195 ;  /* 0x00000044d3447223 */ /* 0x000fe200000100c3 */
[----:B------:R-:W2:Y:S01]  /*6f40*/  SHFL.DOWN PT, R72, R67, 0x10, 0x1f ;  /* 0x0a001f0043487f89 */ /* 0x000ea200000e0000 */
[----:B------:R-:W-:-:S02]  /*6f50*/  FFMA.FTZ R71, R100, R178, -R69 ;  /* 0x000000b264477223 */ /* 0x000fc40000010845 */
[C---:B------:R-:W-:Y:S01]  /*6f60*/  FMUL.FTZ R69, R101.reuse, R178 ;  /* 0x000000b265457220 */ /* 0x040fe20000410000 */
[----:B------:R-:W4:Y:S01]  /*6f70*/  SHFL.DOWN PT, R73, R64, 0x10, 0x1f ;  /* 0x0a001f0040497f89 */ /* 0x000f2200000e0000 */
[----:B------:R-:W-:Y:S02]  /*6f80*/  FFMA.FTZ R68, R104, R177, R68 ;  /* 0x000000b168447223 */ /* 0x000fe40000010044 */
[----:B------:R-:W-:Y:S02]  /*6f90*/  FMUL.FTZ R200, R200, R71 ;  /* 0x00000047c8c87220 */ /* 0x000fe40000410000 */
[----:B------:R-:W-:Y:S02]  /*6fa0*/  FFMA.FTZ R71, R100, R76, R69 ;  /* 0x0000004c64477223 */ /* 0x000fe40000010045 */
[----:B------:R-:W-:Y:S02]  /*6fb0*/  FMUL.FTZ R69, R101, R78 ;  /* 0x0000004e65457220 */ /* 0x000fe40000410000 */
[----:B------:R-:W-:-:S02]  /*6fc0*/  FADD.FTZ R33, R68, R33 ;  /* 0x0000002144217221 */ /* 0x000fc40000010000 */
[C---:B------:R-:W-:Y:S02]  /*6fd0*/  FMUL.FTZ R68, R101.reuse, R181 ;  /* 0x000000b565447220 */ /* 0x040fe40000410000 */
[----:B------:R-:W-:Y:S02]  /*6fe0*/  FFMA.FTZ R69, R100, R182, -R69 ;  /* 0x000000b664457223 */ /* 0x000fe40000010845 */
[----:B------:R-:W-:Y:S02]  /*6ff0*/  FFMA.FTZ R200, R218, R71, R200 ;  /* 0x00000047dac87223 */ /* 0x000fe400000100c8 */
[----:B------:R-:W-:Y:S02]  /*7000*/  FFMA.FTZ R71, R100, R85, -R68 ;  /* 0x0000005564477223 */ /* 0x000fe40000010844 */
[----:B------:R-:W-:Y:S02]  /*7010*/  FMUL.FTZ R68, R101, R185 ;  /* 0x000000b965447220 */ /* 0x000fe40000410000 */
[----:B------:R-:W-:-:S02]  /*7020*/  FMUL.FTZ R194, R194, R69 ;  /* 0x00000045c2c27220 */ /* 0x000fc40000410000 */
[C---:B------:R-:W-:Y:S02]  /*7030*/  FMUL.FTZ R85, R101.reuse, R85 ;  /* 0x0000005565557220 */ /* 0x040fe40000410000 */
[C---:B------:R-:W-:Y:S02]  /*7040*/  FMUL.FTZ R69, R101.reuse, R182 ;  /* 0x000000b665457220 */ /* 0x040fe40000410000 */
[-C--:B------:R-:W-:Y:S02]  /*7050*/  FMUL.FTZ R101, R101, R123.reuse ;  /* 0x0000007b65657220 */ /* 0x080fe40000410000 */
[----:B------:R-:W-:Y:S02]  /*7060*/  FFMA.FTZ R123, R100, R123, -R68 ;  /* 0x0000007b647b7223 */ /* 0x000fe40000010844 */
[----:B0-----:R-:W-:Y:S02]  /*7070*/  @!P0 FADD.FTZ R65, R65, R70 ;  /* 0x0000004641418221 */ /* 0x001fe40000010000 */
[----:B------:R-:W-:-:S02]  /*7080*/  FMUL.FTZ R71, R198, R71 ;  /* 0x00000047c6477220 */ /* 0x000fc40000410000 */
[C---:B------:R-:W-:Y:S02]  /*7090*/  FFMA.FTZ R70, R100.reuse, R181, R85 ;  /* 0x000000b564467223 */ /* 0x040fe40000010055 */
[C---:B------:R-:W-:Y:S02]  /*70a0*/  FFMA.FTZ R68, R100.reuse, R78, R69 ;  /* 0x0000004e64447223 */ /* 0x040fe40000010045 */
[----:B------:R-:W-:Y:S02]  /*70b0*/  FFMA.FTZ R101, R100, R185, R101 ;  /* 0x000000b964657223 */ /* 0x000fe40000010065 */
[----:B------:R-:W-:Y:S02]  /*70c0*/  FMUL.FTZ R123, R196, R123 ;  /* 0x0000007bc47b7220 */ /* 0x000fe40000410000 */
[----:B-1----:R-:W-:Y:S02]  /*70d0*/  @!P0 FADD.FTZ R66, R66, R75 ;  /* 0x0000004b42428221 */ /* 0x002fe40000010000 */
[----:B--2---:R-:W-:-:S02]  /*70e0*/  @!P0 FADD.FTZ R67, R67, R72 ;  /* 0x0000004843438221 */ /* 0x004fc40000010000 */
        /* <DEDUP_REMOVED lines=44> */
[----:B------:R-:W4:Y:S04]  /*73b0*/  @P0 LDS.64 R82, [R81+0x5110] ;  /* 0x0051100051520984 */ /* 0x000f280000000a00 */
[----:B------:R-:W5:Y:S01]  /*73c0*/  @P0 LDS.64 R84, [R81+0x4910] ;  /* 0x0049100051540984 */ /* 0x000f620000000a00 */
        /* <DEDUP_REMOVED lines=12> */
[----:B----4-:R-:W-:-:S02]  /*7490*/  @P0 FADD.FTZ R67, R67, R83 ;  /* 0x0000005343430221 */ /* 0x010fc40000010000 */
[----:B------:R-:W-:Y:S02]  /*74a0*/  @P0 FADD.FTZ R66, R66, R82 ;  /* 0x0000005242420221 */ /* 0x000fe40000010000 */
[----:B-----5:R-:W-:Y:S02]  /*74b0*/  @P0 FADD.FTZ R65, R65, R85 ;  /* 0x0000005541410221 */ /* 0x020fe40000010000 */
[----:B------:R-:W-:Y:S01]  /*74c0*/  @P0 FADD.FTZ R64, R64, R84 ;  /* 0x0000005440400221 */ /* 0x000fe20000010000 */
[----:B------:R0:W-:Y:S04]  /*74d0*/  STS.64 [R81+0x5110], R66 ;  /* 0x0051104251007388 */ /* 0x0001e80000000a00 */
[----:B------:R0:W-:Y:S02]  /*74e0*/  STS.64 [R81+0x4910], R64 ;  /* 0x0049104051007388 */ /* 0x0001e40000000a00 */
.L_x_2109:
[----:B0-----:R-:W-:Y:S05]  /*74f0*/  BSYNC B0 ;  /* 0x0000000000007941 */ /* 0x001fea0003800000 */
.L_x_2108:
[----:B------:R-:W-:-:S04]  /*7500*/  IADD3 R122, R122, 0x1, RZ ;  /* 0x000000017a7a7810 */ /* 0x000fc80007ffe0ff */
[----:B------:R-:W-:-:S13]  /*7510*/  ISETP.GE.AND P0, PT, R122, c[0x0][0x16c], PT ;  /* 0x00005b007a007a0c */ /* 0x000fda0003f06270 */
[----:B---3--:R-:W-:Y:S01]  /*7520*/  @P0 CALL.REL.NOINC `(.L_x_2073) ;  /* 0x0000001000000944 */ /* 0x008fe20003c00000 */
[----:B------:R-:W-:Y:S05]  /*7530*/  BRA `(.L_x_2110) ;  /* 0xffff9a7000007947 */ /* 0x000fea000383ffff */
.L_x_2073:
[----:B------:R-:W-:Y:S01]  /*7540*/  BAR.SYNC.DEFER_BLOCKING 0x0 ;  /* 0x0000000000007b1d */ /* 0x000fe20000010000 */
[----:B------:R-:W-:Y:S01]  /*7550*/  F2FP.BF16.PACK_AB R59, R45, R44 ;  /* 0x0000002c2d3b723e */ /* 0x000fe200000010ff */
[----:B------:R-:W-:Y:S01]  /*7560*/  IMAD R45, R3, c[0x0][0x2e0], RZ ;  /* 0x0000b800032d7a24 */ /* 0x000fe200078e02ff */
[----:B------:R-:W-:Y:S02]  /*7570*/  F2FP.BF16.PACK_AB R55, R53, R52 ;  /* 0x000000343537723e */ /* 0x000fe400000010ff */
[----:B------:R-:W-:Y:S01]  /*7580*/  F2FP.BF16.PACK_AB R58, R43, R42 ;  /* 0x0000002a2b3a723e */ /* 0x000fe200000010ff */
[----:B------:R-:W-:Y:S01]  /*7590*/  IMAD R45, R0, c[0x0][0x2e4], R45 ;  /* 0x0000b900002d7a24 */ /* 0x000fe200078e022d */
[----:B------:R-:W-:Y:S02]  /*75a0*/  F2FP.BF16.PACK_AB R57, R41, R40 ;  /* 0x000000282939723e */ /* 0x000fe400000010ff */
[----:B------:R-:W-:Y:S01]  /*75b0*/  F2FP.BF16.PACK_AB R56, R39, R38 ;  /* 0x000000262738723e */ /* 0x000fe200000010ff */
[----:B------:R-:W-:Y:S01]  /*75c0*/  IMAD R38, R6, c[0x0][0x2d8], RZ ;  /* 0x0000b60006267a24 */ /* 0x000fe200078e02ff */
[----:B------:R-:W-:-:S02]  /*75d0*/  F2FP.BF16.PACK_AB R54, R51, R50 ;  /* 0x000000323336723e */ /* 0x000fc400000010ff */
[----:B------:R-:W-:Y:S01]  /*75e0*/  F2FP.BF16.PACK_AB R53, R49, R48 ;  /* 0x000000303135723e */ /* 0x000fe200000010ff */
[----:B------:R-:W-:Y:S01]  /*75f0*/  IMAD R43, R5, c[0x0][0x2dc], R38 ;  /* 0x0000b700052b7a24 */ /* 0x000fe200078e0226 */
[----:B------:R-:W-:Y:S02]  /*7600*/  LEA R44, R10, R19, 0x1 ;  /* 0x000000130a2c7211 */ /* 0x000fe400078e08ff */
[----:B------:R-:W-:Y:S02]  /*7610*/  F2FP.BF16.PACK_AB R52, R47, R46 ;  /* 0x0000002e2f34723e */ /* 0x000fe400000010ff */
[----:B------:R-:W-:Y:S02]  /*7620*/  IADD3 R46, R11, -0x1, RZ ;  /* 0xffffffff0b2e7810 */ /* 0x000fe40007ffe0ff */
[----:B------:R-:W-:Y:S02]  /*7630*/  IADD3 R16, P1, R16, -0x1000, RZ ;  /* 0xfffff00010107810 */ /* 0x000fe40007f3e0ff */
[----:B------:R-:W-:Y:S01]  /*7640*/  SHF.L.U32 R40, R46, 0xb, RZ ;  /* 0x0000000b2e287819 */ /* 0x000fe200000006ff */
[----:B------:R-:W-:Y:S01]  /*7650*/  STS.128 [R44.X16], R56 ;  /* 0x000000382c007388 */ /* 0x000fe2000000cc00 */
[----:B------:R-:W-:-:S02]  /*7660*/  IADD3 R14, P2, R14, -0x1000, RZ ;  /* 0xfffff0000e0e7810 */ /* 0x000fc40007f5e0ff */
[----:B------:R-:W-:Y:S01]  /*7670*/  SHF.R.S32.HI R41, RZ, 0x1f, R40 ;  /* 0x0000001fff297819 */ /* 0x000fe20000011428 */
[----:B------:R0:W-:Y:S01]  /*7680*/  STS.128 [R44.X16+0x10], R52 ;  /* 0x000010342c007388 */ /* 0x0001e2000000cc00 */
[----:B------:R-:W-:-:S06]  /*7690*/  NOP ;  /* 0x0000000000007918 */ /* 0x000fcc0000000000 */
[----:B------:R-:W1:Y:S01]  /*76a0*/  LDS.128 R48, [R21.X16] ;  /* 0x0000000015307984 */ /* 0x000e62000000cc00 */
[C-C-:B------:R-:W-:Y:S01]  /*76b0*/  IMAD.WIDE.U32 R38, R5.reuse, c[0x0][0x2d8], R40.reuse ;  /* 0x0000b60005267a25 */ /* 0x140fe200078e0028 */
[----:B------:R-:W-:Y:S02]  /*76c0*/  IADD3 R12, P3, R12, -0x1000, RZ ;  /* 0xfffff0000c0c7810 */ /* 0x000fe40007f7e0ff */
[----:B------:R-:W2:Y:S01]  /*76d0*/  LDS.128 R60, [R21.X16+0x200] ;  /* 0x00020000153c7984 */ /* 0x000ea2000000cc00 */
[----:B------:R-:W-:Y:S01]  /*76e0*/  IMAD.WIDE.U32 R40, R5, c[0x0][0x2f8], R40 ;  /* 0x0000be0005287a25 */ /* 0x000fe200078e0028 */
[----:B------:R-:W-:Y:S02]  /*76f0*/  IADD3 R39, R39, R43, RZ ;  /* 0x0000002b27277210 */ /* 0x000fe40007ffe0ff */
[----:B------:R-:W-:Y:S01]  /*7700*/  IADD3.X R17, R17, -0x1, RZ, P1, !PT ;  /* 0xffffffff11117810 */ /* 0x000fe20000ffe4ff */
[----:B------:R-:W-:Y:S01]  /*7710*/  FADD.FTZ R43, R8, R37 ;  /* 0x00000025082b7221 */ /* 0x000fe20000010000 */
[----:B0-----:R-:W-:Y:S01]  /*7720*/  F2FP.BF16.PACK_AB R53, R34, R35 ;  /* 0x000000232235723e */ /* 0x001fe200000010ff */
[----:B------:R-:W-:Y:S01]  /*7730*/  IMAD.WIDE.U32 R38, R0, c[0x0][0x2e0], R38 ;  /* 0x0000b80000267a25 */ /* 0x000fe200078e0026 */
[----:B------:R-:W-:-:S02]  /*7740*/  F2FP.BF16.PACK_AB R52, R36, R37 ;  /* 0x000000252434723e */ /* 0x000fc400000010ff */
[----:B------:R-:W-:Y:S01]  /*7750*/  F2FP.BF16.PACK_AB R55, R30, R31 ;  /* 0x0000001f1e37723e */ /* 0x000fe200000010ff */
[----:B------:R-:W-:Y:S01]  /*7760*/  FADD.FTZ R8, R43, R36 ;  /* 0x000000242b087221 */ /* 0x000fe20000010000 */
[----:B------:R-:W-:Y:S02]  /*7770*/  IADD3 R43, R39, R45, RZ ;  /* 0x0000002d272b7210 */ /* 0x000fe40007ffe0ff */
[----:B------:R-:W-:Y:S01]  /*7780*/  LEA R42, P0, R38, c[0x0][0x330], 0x1 ;  /* 0x0000cc00262a7a11 */ /* 0x000fe200078008ff */
[----:B------:R-:W-:Y:S01]  /*7790*/  FADD.FTZ R39, R8, R35 ;  /* 0x0000002308277221 */ /* 0x000fe20000010000 */
[----:B------:R-:W-:Y:S02]  /*77a0*/  F2FP.BF16.PACK_AB R54, R32, R33 ;  /* 0x000000212036723e */ /* 0x000fe400000010ff */
[----:B------:R-:W-:Y:S01]  /*77b0*/  LEA.HI.X R43, R38, c[0x0][0x334], R43, 0x1, P0 ;  /* 0x0000cd00262b7a11 */ /* 0x000fe200000f0c2b */
[----:B------:R-:W-:Y:S01]  /*77c0*/  FADD.FTZ R8, R39, R34 ;  /* 0x0000002227087221 */ /* 0x000fe20000010000 */
[----:B------:R-:W-:-:S02]  /*77d0*/  F2FP.BF16.PACK_AB R39, R22, R23 ;  /* 0x000000171627723e */ /* 0x000fc400000010ff */
[----:B------:R-:W-:Y:S01]  /*77e0*/  F2FP.BF16.PACK_AB R38, R24, R25 ;  /* 0x000000191826723e */ /* 0x000fe200000010ff */
[----:B------:R-:W-:Y:S01]  /*77f0*/  IMAD.WIDE R34, R20, 0x10, R42 ;  /* 0x0000001014227825 */ /* 0x000fe200078e022a */
[----:B------:R-:W-:Y:S02]  /*7800*/  F2FP.BF16.PACK_AB R37, R26, R27 ;  /* 0x0000001b1a25723e */ /* 0x000fe400000010ff */
[----:B------:R-:W-:Y:S01]  /*7810*/  F2FP.BF16.PACK_AB R36, R28, R29 ;  /* 0x0000001d1c24723e */ /* 0x000fe200000010ff */
[----:B------:R-:W-:Y:S01]  /*7820*/  IMAD R42, R6, c[0x0][0x2f8], RZ ;  /* 0x0000be00062a7a24 */ /* 0x000fe200078e02ff */
[----:B------:R-:W-:Y:S01]  /*7830*/  IADD3.X R15, R15, -0x1, RZ, P2, !PT ;  /* 0xffffffff0f0f7810 */ /* 0x000fe200017fe4ff */
[----:B------:R-:W-:Y:S01]  /*7840*/  FADD.FTZ R33, R8, R33 ;  /* 0x0000002108217221 */ /* 0x000fe20000010000 */
[----:B------:R-:W-:Y:S01]  /*7850*/  IADD3.X R13, R13, -0x1, RZ, P3, !PT ;  /* 0xffffffff0d0d7810 */ /* 0x000fe20001ffe4ff */
[----:B------:R-:W-:Y:S02]  /*7860*/  IMAD R43, R5, c[0x0][0x2fc], R42 ;  /* 0x0000bf00052b7a24 */ /* 0x000fe400078e022a */
[----:B------:R-:W-:-:S02]  /*7870*/  FADD.FTZ R32, R33, R32 ;  /* 0x0000002021207221 */ /* 0x000fc40000010000 */
[----:B------:R-:W-:Y:S01]  /*7880*/  IMAD R33, R3, c[0x0][0x300], RZ ;  /* 0x0000c00003217a24 */ /* 0x000fe200078e02ff */
[----:B-1----:R-:W-:Y:S01]  /*7890*/  STG.E.128 [R34.64], R48 ;  /* 0x0000003022007986 */ /* 0x002fe2000c101d04 */
[----:B------:R-:W-:Y:S01]  /*78a0*/  IADD3 R41, R41, R43, RZ ;  /* 0x0000002b29297210 */ /* 0x000fe20007ffe0ff */
[----:B------:R-:W-:Y:S02]  /*78b0*/  FADD.FTZ R31, R32, R31 ;  /* 0x0000001f201f7221 */ /* 0x000fe40000010000 */
[----:B--2---:R-:W-:Y:S01]  /*78c0*/  STG.E.128 [R34.64+0x200], R60 ;  /* 0x0002003c22007986 */ /* 0x004fe2000c101d04 */
[C---:B------:R-:W-:Y:S02]  /*78d0*/  IMAD R33, R0.reuse, c[0x0][0x304], R33 ;  /* 0x0000c10000217a24 */ /* 0x040fe400078e0221 */
[----:B------:R-:W-:Y:S01]  /*78e0*/  FADD.FTZ R8, R31, R30 ;  /* 0x0000001e1f087221 */ /* 0x000fe20000010000 */
[----:B------:R-:W-:Y:S01]  /*78f0*/  BAR.SYNC.DEFER_BLOCKING 0x0 ;  /* 0x0000000000007b1d */ /* 0x000fe20000010000 */
[----:B------:R-:W-:-:S04]  /*7900*/  IMAD.WIDE.U32 R30, R0, c[0x0][0x300], R40 ;  /* 0x0000c000001e7a25 */ /* 0x000fc800078e0028 */
[----:B------:R-:W-:Y:S01]  /*7910*/  FADD.FTZ R29, R8, R29 ;  /* 0x0000001d081d7221 */ /* 0x000fe20000010000 */
[----:B------:R-:W-:-:S03]  /*7920*/  LEA R32, P0, R30, c[0x0][0x340], 0x1 ;  /* 0x0000d0001e207a11 */ /* 0x000fc600078008ff */
[----:B------:R-:W-:-:S04]  /*7930*/  FADD.FTZ R28, R29, R28 ;  /* 0x0000001c1d1c7221 */ /* 0x000fc80000010000 */
[----:B------:R-:W-:-:S04]  /*7940*/  FADD.FTZ R27, R28, R27 ;  /* 0x0000001b1c1b7221 */ /* 0x000fc80000010000 */
[----:B------:R-:W-:-:S04]  /*7950*/  FADD.FTZ R26, R27, R26 ;  /* 0x0000001a1b1a7221 */ /* 0x000fc80000010000 */
[----:B------:R-:W-:Y:S01]  /*7960*/  FADD.FTZ R25, R26, R25 ;  /* 0x000000191a197221 */ /* 0x000fe20000010000 */
[----:B------:R-:W-:Y:S03]  /*7970*/  STS.128 [R44.X16], R52 ;  /* 0x000000342c007388 */ /* 0x000fe6000000cc00 */
[----:B------:R-:W-:Y:S01]  /*7980*/  FADD.FTZ R24, R25, R24 ;  /* 0x0000001819187221 */ /* 0x000fe20000010000 */
[----:B------:R-:W-:Y:S01]  /*7990*/  STS.128 [R44.X16+0x10], R36 ;  /* 0x000010242c007388 */ /* 0x000fe2000000cc00 */
[----:B------:R-:W-:-:S06]  /*79a0*/  NOP ;  /* 0x0000000000007918 */ /* 0x000fcc0000000000 */
[----:B------:R-:W0:Y:S01]  /*79b0*/  LDS.128 R56, [R21.X16] ;  /* 0x0000000015387984 */ /* 0x000e22000000cc00 */
[----:B------:R-:W-:-:S03]  /*79c0*/  FADD.FTZ R23, R24, R23 ;  /* 0x0000001718177221 */ /* 0x000fc60000010000 */
[----:B------:R1:W2:Y:S01]  /*79d0*/  LDS.128 R64, [R21.X16+0x200] ;  /* 0x0002000015407984 */ /* 0x0002a2000000cc00 */
[----:B------:R-:W-:Y:S01]  /*79e0*/  FADD.FTZ R8, R23, R22 ;  /* 0x0000001617087221 */ /* 0x000fe20000010000 */
[----:B-1----:R-:W-:-:S04]  /*79f0*/  IADD3 R21, R31, R33, RZ ;  /* 0x000000211f157210 */ /* 0x002fc80007ffe0ff */
[----:B------:R-:W-:Y:S02]  /*7a00*/  LEA.HI.X R33, R30, c[0x0][0x344], R21, 0x1, P0 ;  /* 0x0000d1001e217a11 */ /* 0x000fe400000f0c15 */
[----:B------:R-:W-:Y:S02]  /*7a10*/  ISETP.GT.AND P0, PT, R11, 0x1, PT ;  /* 0x000000010b00780c */ /* 0x000fe40003f04270 */
[----:B------:R-:W-:Y:S01]  /*7a20*/  MOV R11, R46 ;  /* 0x0000002e000b7202 */ /* 0x000fe20000000f00 */
[----:B------:R-:W-:-:S05]  /*7a30*/  IMAD.WIDE R20, R20, 0x10, R32 ;  /* 0x0000001014147825 */ /* 0x000fca00078e0220 */
[----:B0-----:R0:W-:Y:S04]  /*7a40*/  STG.E.128 [R20.64], R56 ;  /* 0x0000003814007986 */ /* 0x0011e8000c101d04 */
[----:B--2---:R0:W-:Y:S02]  /*7a50*/  STG.E.128 [R20.64+0x200], R64 ;  /* 0x0002004014007986 */ /* 0x0041e4000c101d04 */
[----:B0-----:R-:W-:Y:S01]  /*7a60*/  @!P0 CALL.REL.NOINC `(.L_x_2072) ;  /* 0x0000001000008944 */ /* 0x001fe20003c00000 */
[----:B------:R-:W-:Y:S05]  /*7a70*/  BRA `(.L_x_2111) ;  /* 0xffff8b0000007947 */ /* 0x000fea000383ffff */
.L_x_2072:
[----:B------:R-:W-:Y:S02]  /*7a80*/  ISETP.NE.U32.AND P0, PT, RZ, c[0x0][0x328], PT ;  /* 0x0000ca00ff007a0c */ /* 0x000fe40003f05070 */
[----:B------:R-:W-:Y:S02]  /*7a90*/  ISETP.NE.U32.AND P2, PT, RZ, c[0x0][0x348], PT ;  /* 0x0000d200ff007a0c */ /* 0x000fe40003f45070 */
[----:B------:R-:W-:-:S02]  /*7aa0*/  ISETP.NE.AND.EX P1, PT, RZ, c[0x0][0x32c], PT, P0 ;  /* 0x0000cb00ff007a0c */ /* 0x000fc40003f25300 */
[----:B------:R-:W-:-:S11]  /*7ab0*/  ISETP.NE.AND.EX P0, PT, RZ, c[0x0][0x34c], PT, P2 ;  /* 0x0000d300ff007a0c */ /* 0x000fd60003f05320 */
[----:B------:R-:W-:Y:S05]  /*7ac0*/  @!P1 BRA `(.L_x_2112) ;  /* 0x000001c000009947 */ /* 0x000fea0003800000 */
[----:B-----5:R-:W0:Y:S01]  /*7ad0*/  SHFL.DOWN P1, R2, R7, 0x1, 0x1f ;  /* 0x08201f0007027f89 */ /* 0x020e220000020000 */
[----:B------:R-:W-:Y:S03]  /*7ae0*/  BSSY B0, `(.L_x_2112) ;  /* 0x000001a000007945 */ /* 0x000fe60003800000 */
[----:B------:R-:W1:Y:S04]  /*7af0*/  S2R R10, SR_LANEID ;  /* 0x00000000000a7919 */ /* 0x000e680000000000 */
[----:B------:R-:W2:Y:S01]  /*7b00*/  S2R R11, SR_TID.X ;  /* 0x00000000000b7919 */ /* 0x000ea20000002100 */
[----:B0-----:R-:W-:Y:S01]  /*7b10*/  @P1 FADD R2, R2, R7 ;  /* 0x0000000702021221 */ /* 0x001fe20000000000 */
[----:B-1----:R-:W-:-:S04]  /*7b20*/  ISETP.NE.AND P2, PT, R10, RZ, PT ;  /* 0x000000ff0a00720c */ /* 0x002fc80003f45270 */
[----:B------:R-:W0:Y:S09]  /*7b30*/  SHFL.DOWN P1, R5, R2, 0x2, 0x1f ;  /* 0x08401f0002057f89 */ /* 0x000e320000020000 */
[----:B--2---:R-:W-:-:S04]  /*7b40*/  @!P2 SHF.R.S32.HI R10, RZ, 0x1f, R11 ;  /* 0x0000001fff0aa819 */ /* 0x004fc8000001140b */
        /* <DEDUP_REMOVED lines=14> */
[----:B------:R-:W1:Y:S01]  /*7c30*/  @!P1 LDS R7, [0x10a0] ;  /* 0x0010a000ff079984 */ /* 0x000e620000000800 */
[----:B0-----:R-:W-:-:S04]  /*7c40*/  @!P1 FADD.FTZ R4, R6, R4 ;  /* 0x0000000406049221 */ /* 0x001fc80000010000 */
[----:B------:R-:W-:-:S04]  /*7c50*/  @!P1 FADD.FTZ R4, R5, R4 ;  /* 0x0000000405049221 */ /* 0x000fc80000010000 */
[----:B-1----:R-:W-:-:S05]  /*7c60*/  @!P1 FADD.FTZ R6, R4, R7 ;  /* 0x0000000704069221 */ /* 0x002fca0000010000 */
[----:B------:R0:W-:Y:S02]  /*7c70*/  RED.E.ADD.F32.FTZ.RN.STRONG.GPU [R188.64], R6 ;  /* 0x00000006bc00798e */ /* 0x0001e4000c10e784 */
.L_x_2113:
[----:B0-----:R-:W-:Y:S05]  /*7c80*/  BSYNC B0 ;  /* 0x0000000000007941 */ /* 0x001fea0003800000 */
.L_x_2112:
[----:B------:R-:W-:Y:S01]  /*7c90*/  BSSY B0, `(.L_x_2114) ;  /* 0x0000020000007945 */ /* 0x000fe20003800000 */
[----:B------:R-:W-:Y:S05]  /*7ca0*/  @!P0 BRA `(.L_x_2115) ;  /* 0x000001d000008947 */ /* 0x000fea0003800000 */
[----:B------:R-:W-:Y:S06]  /*7cb0*/  BAR.SYNC.DEFER_BLOCKING 0x0 ;  /* 0x0000000000007b1d */ /* 0x000fec0000010000 */
[----:B------:R-:W0:Y:S04]  /*7cc0*/  SHFL.DOWN P0, R5, R8, 0x1, 0x1f ;  /* 0x08201f0008057f89 */ /* 0x000e280000000000 */
[----:B------:R-:W1:Y:S04]  /*7cd0*/  S2R R6, SR_LANEID ;  /* 0x0000000000067919 */ /* 0x000e680000000000 */
[----:B------:R-:W2:Y:S01]  /*7ce0*/  S2R R21, SR_TID.X ;  /* 0x0000000000157919 */ /* 0x000ea20000002100 */
[----:B0-----:R-:W-:Y:S01]  /*7cf0*/  @P0 FADD R5, R5, R8 ;  /* 0x0000000805050221 */ /* 0x001fe20000000000 */
[----:B-1----:R-:W-:-:S04]  /*7d00*/  ISETP.NE.AND P1, PT, R6, RZ, PT ;  /* 0x000000ff0600720c */ /* 0x002fc80003f25270 */
[----:B-----5:R-:W0:Y:S09]  /*7d10*/  SHFL.DOWN P0, R2, R5, 0x2, 0x1f ;  /* 0x08401f0005027f89 */ /* 0x020e320000000000 */
        /* <DEDUP_REMOVED lines=19> */
[----:B------:R0:W-:Y:S01]  /*7e50*/  RED.E.ADD.F32.FTZ.RN.STRONG.GPU [R186.64], R9 ;  /* 0x00000009ba00798e */ /* 0x0001e2000c10e784 */
[----:B------:R-:W-:Y:S01]  /*7e60*/  HFMA2.MMA R21, -RZ, RZ, 0, 0 ;  /* 0x00000000ff157435 */ /* 0x000fe200000001ff */
[----:B------:R-:W-:Y:S05]  /*7e70*/  BRA `(.L_x_2116) ;  /* 0x0000001000007947 */ /* 0x000fea0003800000 */
.L_x_2115:
[----:B------:R-:W0:Y:S02]  /*7e80*/  S2R R21, SR_TID.X ;  /* 0x0000000000157919 */ /* 0x000e240000002100 */
.L_x_2116:
[----:B0-----:R-:W-:Y:S05]  /*7e90*/  BSYNC B0 ;  /* 0x0000000000007941 */ /* 0x001fea0003800000 */
.L_x_2114:
[----:B------:R-:W-:-:S13]  /*7ea0*/  ISETP.GE.AND P0, PT, R21, c[0x0][0x16c], PT ;  /* 0x00005b0015007a0c */ /* 0x000fda0003f06270 */
[----:B------:R-:W-:Y:S05]  /*7eb0*/  @P0 EXIT ;  /* 0x000000000000094d */ /* 0x000fea0003800000 */
[C---:B------:R-:W-:Y:S02]  /*7ec0*/  IMAD R19, R3.reuse, c[0x0][0x1b8], RZ ;  /* 0x00006e0003137a24 */ /* 0x040fe400078e02ff */
[C---:B------:R-:W-:Y:S02]  /*7ed0*/  IMAD R5, R3.reuse, c[0x0][0x288], RZ ;  /* 0x0000a20003057a24 */ /* 0x040fe400078e02ff */
[C---:B------:R-:W-:Y:S02]  /*7ee0*/  IMAD R13, R3.reuse, c[0x0][0x2c8], RZ ;  /* 0x0000b200030d7a24 */ /* 0x040fe400078e02ff */
        /* <DEDUP_REMOVED lines=17> */
.L_x_2117:
[----:B0-----:R-:W0:Y:S01]  /*8000*/  LDS.64 R22, [R21.X8+0x4910] ;  /* 0x0049100015167984 */ /* 0x001e220000008a00 */
[----:B------:R-:W-:Y:S01]  /*8010*/  SHF.R.S32.HI R0, RZ, 0x1f, R21 ;  /* 0x0000001fff007819 */ /* 0x000fe20000011415 */
[----:B------:R-:W-:Y:S01]  /*8020*/  YIELD ;  /* 0x0000000000007946 */ /* 0x000fe20003800000 */
[----:B-----5:R-:W-:Y:S01]  /*8030*/  MOV R2, R6 ;  /* 0x0000000600027202 */ /* 0x020fe20000000f00 */
        /* <DEDUP_REMOVED lines=28> */
[----:B--2---:R-:W-:Y:S01]  /*8200*/  LEA R14, P1, R12, c[0x0][0x228], 0x3 ;  /* 0x00008a000c0e7a11 */ /* 0x004fe200078218ff */
        /* <DEDUP_REMOVED lines=31> */
.L_x_2078:
[----:B------:R-:W-:Y:S01]  /*8400*/  HFMA2.MMA R76, -RZ, RZ, 0, 5.9604644775390625e-08 ;  /* 0x00000001ff4c7435 */ /* 0x000fe200000001ff */
[----:B------:R-:W-:Y:S02]  /*8410*/  MOV R71, R70 ;  /* 0x0000004600477202 */ /* 0x000fe40000000f00 */
[----:B------:R-:W-:Y:S02]  /*8420*/  MOV R78, RZ ;  /* 0x000000ff004e7202 */ /* 0x000fe40000000f00 */
[----:B------:R-:W-:-:S02]  /*8430*/  MOV R81, 0xffffffff ;  /* 0xffffffff00517802 */ /* 0x000fc40000000f00 */
[----:B------:R-:W-:Y:S02]  /*8440*/  MOV R68, 0x8460 ;  /* 0x0000846000447802 */ /* 0x000fe40000000f00 */
[----:B-1---5:R-:W-:Y:S05]  /*8450*/  CALL.REL.NOINC `($__internal_50_$__cuda_sm70_shflsync_up) ;  /* 0x00001eb000007944 */ /* 0x022fea0003c00000 */
[----:B-1----:R-:W-:Y:S01]  /*8460*/  MOV R73, R71 ;  /* 0x0000004700497202 */ /* 0x002fe20000000f00 */
[----:B0-----:R-:W-:Y:S05]  /*8470*/  BRA `(.L_x_2118) ;  /* 0xffffa7b000007947 */ /* 0x001fea000383ffff */
.L_x_2079:
[----:B------:R-:W-:Y:S01]  /*8480*/  HFMA2.MMA R76, -RZ, RZ, 0, 5.9604644775390625e-08 ;  /* 0x00000001ff4c7435 */ /* 0x000fe200000001ff */
[----:B------:R-:W-:Y:S02]  /*8490*/  MOV R71, R80 ;  /* 0x0000005000477202 */ /* 0x000fe40000000f00 */
[----:B------:R-:W-:Y:S02]  /*84a0*/  MOV R78, RZ ;  /* 0x000000ff004e7202 */ /* 0x000fe40000000f00 */
[----:B------:R-:W-:Y:S02]  /*84b0*/  MOV R81, 0xffffffff ;  /* 0xffffffff00517802 */ /* 0x000fe40000000f00 */
[----:B------:R-:W-:Y:S02]  /*84c0*/  MOV R68, 0x84e0 ;  /* 0x000084e000447802 */ /* 0x000fe40000000f00 */
[----:B012--5:R-:W-:Y:S05]  /*84d0*/  CALL.REL.NOINC `($__internal_50_$__cuda_sm70_shflsync_up) ;  /* 0x00001e3000007944 */ /* 0x027fea0003c00000 */
[----:B0-----:R-:W-:Y:S01]  /*84e0*/  HFMA2.MMA R76, -RZ, RZ, 0, 5.9604644775390625e-08 ;  /* 0x00000001ff4c7435 */ /* 0x001fe200000001ff */
[----:B-1----:R-:W-:Y:S02]  /*84f0*/  MOV R75, R71 ;  /* 0x00000047004b7202 */ /* 0x002fe40000000f00 */
[----:B------:R-:W-:-:S02]  /*8500*/  MOV R71, R82 ;  /* 0x0000005200477202 */ /* 0x000fc40000000f00 */
[----:B------:R-:W-:Y:S02]  /*8510*/  MOV R78, RZ ;  /* 0x000000ff004e7202 */ /* 0x000fe40000000f00 */
[----:B------:R-:W-:Y:S02]  /*8520*/  MOV R81, 0xffffffff ;  /* 0xffffffff00517802 */ /* 0x000fe40000000f00 */
[----:B------:R-:W-:Y:S02]  /*8530*/  MOV R68, 0x8550 ;  /* 0x0000855000447802 */ /* 0x000fe40000000f00 */
[----:B------:R-:W-:Y:S05]  /*8540*/  CALL.REL.NOINC `($__internal_50_$__cuda_sm70_shflsync_up) ;  /* 0x00001dc000007944 */ /* 0x000fea0003c00000 */
[----:B0-----:R-:W-:Y:S01]  /*8550*/  HFMA2.MMA R76, -RZ, RZ, 0, 5.9604644775390625e-08 ;  /* 0x00000001ff4c7435 */ /* 0x001fe200000001ff */
[----:B-1----:R-:W-:Y:S02]  /*8560*/  MOV R77, R71 ;  /* 0x00000047004d7202 */ /* 0x002fe40000000f00 */
[----:B------:R-:W-:Y:S02]  /*8570*/  MOV R71, R83 ;  /* 0x0000005300477202 */ /* 0x000fe40000000f00 */
[----:B------:R-:W-:Y:S02]  /*8580*/  MOV R78, RZ ;  /* 0x000000ff004e7202 */ /* 0x000fe40000000f00 */
[----:B------:R-:W-:-:S02]  /*8590*/  MOV R81, 0xffffffff ;  /* 0xffffffff00517802 */ /* 0x000fc40000000f00 */
[----:B------:R-:W-:Y:S02]  /*85a0*/  MOV R68, 0x85c0 ;  /* 0x000085c000447802 */ /* 0x000fe40000000f00 */
[----:B------:R-:W-:Y:S05]  /*85b0*/  CALL.REL.NOINC `($__internal_50_$__cuda_sm70_shflsync_up) ;  /* 0x00001d5000007944 */ /* 0x000fea0003c00000 */
[----:B------:R-:W-:Y:S01]  /*85c0*/  FMUL.FTZ R68, R80, R75 ;  /* 0x0000004b50447220 */ /* 0x000fe20000410000 */
[----:B------:R-:W-:Y:S01]  /*85d0*/  ISETP.GE.AND P0, PT, R10, 0x1, PT ;  /* 0x000000010a00780c */ /* 0x000fe20003f06270 */
[C---:B-1----:R-:W-:Y:S01]  /*85e0*/  FMUL.FTZ R72, R80.reuse, R71 ;  /* 0x0000004750487220 */ /* 0x042fe20000410000 */
[----:B0-----:R-:W-:Y:S01]  /*85f0*/  HFMA2.MMA R76, -RZ, RZ, 0, 1.1920928955078125e-07 ;  /* 0x00000002ff4c7435 */ /* 0x001fe200000001ff */
[C---:B------:R-:W-:Y:S01]  /*8600*/  FMUL.FTZ R74, R80.reuse, R77 ;  /* 0x0000004d504a7220 */ /* 0x040fe20000410000 */
[----:B------:R-:W-:Y:S01]  /*8610*/  MOV R78, RZ ;  /* 0x000000ff004e7202 */ /* 0x000fe20000000f00 */
[-C--:B------:R-:W-:Y:S01]  /*8620*/  FMUL.FTZ R69, R80, R73.reuse ;  /* 0x0000004950457220 */ /* 0x080fe20000410000 */
[----:B------:R-:W-:Y:S01]  /*8630*/  MOV R81, 0xffffffff ;  /* 0xffffffff00517802 */ /* 0x000fe20000000f00 */
[C---:B------:R-:W-:Y:S01]  /*8640*/  FFMA.FTZ R79, R70.reuse, R73, -R68 ;  /* 0x00000049464f7223 */ /* 0x040fe20000010844 */
[----:B------:R-:W-:Y:S01]  /*8650*/  MOV R68, 0x8710 ;  /* 0x0000871000447802 */ /* 0x000fe20000000f00 */
[----:B------:R-:W-:-:S02]  /*8660*/  FFMA.FTZ R73, R70, R77, -R72 ;  /* 0x0000004d46497223 */ /* 0x000fc40000010848 */
[C---:B------:R-:W-:Y:S01]  /*8670*/  FFMA.FTZ R74, R70.reuse, R71, R74 ;  /* 0x00000047464a7223 */ /* 0x040fe2000001004a */
[C---:B------:R-:W-:Y:S01]  /*8680*/  FSEL R79, R70.reuse, R79, !P0 ;  /* 0x0000004f464f7208 */ /* 0x040fe20004000000 */
[----:B------:R-:W-:Y:S02]  /*8690*/  FFMA.FTZ R69, R70, R75, R69 ;  /* 0x0000004b46457223 */ /* 0x000fe40000010045 */
[----:B------:R-:W-:Y:S01]  /*86a0*/  FADD.FTZ R73, R82, R73 ;  /* 0x0000004952497221 */ /* 0x000fe20000010000 */
[----:B------:R-:W-:Y:S01]  /*86b0*/  MOV R71, R79 ;  /* 0x0000004f00477202 */ /* 0x000fe20000000f00 */
[C---:B------:R-:W-:Y:S01]  /*86c0*/  FADD.FTZ R74, R83.reuse, R74 ;  /* 0x0000004a534a7221 */ /* 0x040fe20000010000 */
[----:B------:R-:W-:Y:S02]  /*86d0*/  FSEL R80, R80, R69, !P0 ;  /* 0x0000004550507208 */ /* 0x000fe40004000000 */
[----:B------:R-:W-:Y:S02]  /*86e0*/  FSEL R82, R82, R73, !P0 ;  /* 0x0000004952527208 */ /* 0x000fe40004000000 */
[----:B------:R-:W-:-:S02]  /*86f0*/  FSEL R74, R83, R74, !P0 ;  /* 0x0000004a534a7208 */ /* 0x000fc40004000000 */
[----:B------:R-:W-:Y:S05]  /*8700*/  CALL.REL.NOINC `($__internal_50_$__cuda_sm70_shflsync_up) ;  /* 0x00001c0000007944 */ /* 0x000fea0003c00000 */
[----:B0-----:R-:W-:Y:S01]  /*8710*/  HFMA2.MMA R76, -RZ, RZ, 0, 1.1920928955078125e-07 ;  /* 0x00000002ff4c7435 */ /* 0x001fe200000001ff */
[----:B-1----:R-:W-:-:S02]  /*8720*/  MOV R70, R71 ;  /* 0x0000004700467202 */ /* 0x002fc40000000f00 */
[----:B------:R-:W-:Y:S02]  /*8730*/  MOV R71, R80 ;  /* 0x0000005000477202 */ /* 0x000fe40000000f00 */
[----:B------:R-:W-:Y:S02]  /*8740*/  MOV R78, RZ ;  /* 0x000000ff004e7202 */ /* 0x000fe40000000f00 */
[----:B------:R-:W-:Y:S02]  /*8750*/  MOV R81, 0xffffffff ;  /* 0xffffffff00517802 */ /* 0x000fe40000000f00 */
[----:B------:R-:W-:Y:S02]  /*8760*/  MOV R68, 0x8780 ;  /* 0x0000878000447802 */ /* 0x000fe40000000f00 */
[----:B------:R-:W-:Y:S05]  /*8770*/  CALL.REL.NOINC `($__internal_50_$__cuda_sm70_shflsync_up) ;  /* 0x00001b9000007944 */ /* 0x000fea0003c00000 */
[----:B0-----:R-:W-:Y:S01]  /*8780*/  HFMA2.MMA R76, -RZ, RZ, 0, 1.1920928955078125e-07 ;  /* 0x00000002ff4c7435 */ /* 0x001fe200000001ff */
[----:B-1----:R-:W-:Y:S02]  /*8790*/  MOV R72, R71 ;  /* 0x0000004700487202 */ /* 0x002fe40000000f00 */
[----:B------:R-:W-:Y:S02]  /*87a0*/  MOV R71, R82 ;  /* 0x0000005200477202 */ /* 0x000fe40000000f00 */
[----:B------:R-:W-:-:S02]  /*87b0*/  MOV R78, RZ ;  /* 0x000000ff004e7202 */ /* 0x000fc40000000f00 */
[----:B------:R-:W-:Y:S02]  /*87c0*/  MOV R81, 0xffffffff ;  /* 0xffffffff00517802 */ /* 0x000fe40000000f00 */
[----:B------:R-:W-:Y:S02]  /*87d0*/  MOV R68, 0x87f0 ;  /* 0x000087f000447802 */ /* 0x000fe40000000f00 */
[----:B------:R-:W-:Y:S05]  /*87e0*/  CALL.REL.NOINC `($__internal_50_$__cuda_sm70_shflsync_up) ;  /* 0x00001b2000007944 */ /* 0x000fea0003c00000 */
[----:B0-----:R-:W-:Y:S01]  /*87f0*/  HFMA2.MMA R76, -RZ, RZ, 0, 1.1920928955078125e-07 ;  /* 0x00000002ff4c7435 */ /* 0x001fe200000001ff */
[----:B-1----:R-:W-:Y:S02]  /*8800*/  MOV R73, R71 ;  /* 0x0000004700497202 */ /* 0x002fe40000000f00 */
[----:B------:R-:W-:Y:S02]  /*8810*/  MOV R71, R74 ;  /* 0x0000004a00477202 */ /* 0x000fe40000000f00 */
[----:B------:R-:W-:Y:S02]  /*8820*/  MOV R78, RZ ;  /* 0x000000ff004e7202 */ /* 0x000fe40000000f00 */
[----:B------:R-:W-:Y:S02]  /*8830*/  MOV R81, 0xffffffff ;  /* 0xffffffff00517802 */ /* 0x000fe40000000f00 */
[----:B------:R-:W-:-:S02]  /*8840*/  MOV R68, 0x8860 ;  /* 0x0000886000447802 */ /* 0x000fc40000000f00 */
[----:B------:R-:W-:Y:S05]  /*8850*/  CALL.REL.NOINC `($__internal_50_$__cuda_sm70_shflsync_up) ;  /* 0x00001ab000007944 */ /* 0x000fea0003c00000 */
[----:B------:R-:W-:Y:S01]  /*8860*/  ISETP.GE.AND P0, PT, R10, 0x2, PT ;  /* 0x000000020a00780c */ /* 0x000fe20003f06270 */
[-C--:B------:R-:W-:Y:S01]  /*8870*/  FMUL.FTZ R68, R70, R80.reuse ;  /* 0x0000005046447220 */ /* 0x080fe20000410000 */
[----:B0-----:R-:W-:Y:S01]  /*8880*/  MOV R81, 0xffffffff ;  /* 0xffffffff00517802 */ /* 0x001fe20000000f00 */
[----:B------:R-:W-:-:S02]  /*8890*/  FMUL.FTZ R78, R73, R80 ;  /* 0x00000050494e7220 */ /* 0x000fc40000410000 */
        /* <DEDUP_REMOVED lines=8> */
[----:B------:R-:W-:Y:S01]  /*8920*/  MOV R78, RZ ;  /* 0x000000ff004e7202 */ /* 0x000fe20000000f00 */
[----:B------:R-:W-:Y:S01]  /*8930*/  @P0 FADD.FTZ R74, R74, R69 ;  /* 0x000000454a4a0221 */ /* 0x000fe20000010000 */
[----:B------:R-:W-:Y:S01]  /*8940*/  MOV R68, 0x8980 ;  /* 0x0000898000447802 */ /* 0x000fe20000000f00 */
[----:B------:R-:W-:Y:S01]  /*8950*/  @P0 FADD.FTZ R82, R82, R73 ;  /* 0x0000004952520221 */ /* 0x000fe20000010000 */
[----:B------:R-:W-:-:S02]  /*8960*/  MOV R71, R79 ;  /* 0x0000004f00477202 */ /* 0x000fc40000000f00 */
[----:B------:R-:W-:Y:S05]  /*8970*/  CALL.REL.NOINC `($__internal_50_$__cuda_sm70_shflsync_up) ;  /* 0x0000199000007944 */ /* 0x000fea0003c00000 */
[----:B0-----:R-:W-:Y:S01]  /*8980*/  HFMA2.MMA R76, -RZ, RZ, 0, 2.384185791015625e-07 ;  /* 0x00000004ff4c7435 */ /* 0x001fe200000001ff */
[----:B-1----:R-:W-:-:S02]  /*8990*/  MOV R70, R71 ;  /* 0x0000004700467202 */ /* 0x002fc40000000f00 */
[----:B------:R-:W-:Y:S02]  /*89a0*/  MOV R71, R80 ;  /* 0x0000005000477202 */ /* 0x000fe40000000f00 */
[----:B------:R-:W-:Y:S02]  /*89b0*/  MOV R78, RZ ;  /* 0x000000ff004e7202 */ /* 0x000fe40000000f00 */
[----:B------:R-:W-:Y:S02]  /*89c0*/  MOV R81, 0xffffffff ;  /* 0xffffffff00517802 */ /* 0x000fe40000000f00 */
[----:B------:R-:W-:Y:S02]  /*89d0*/  MOV R68, 0x89f0 ;  /* 0x000089f000447802 */ /* 0x000fe40000000f00 */
[----:B------:R-:W-:Y:S05]  /*89e0*/  CALL.REL.NOINC `($__internal_50_$__cuda_sm70_shflsync_up) ;  /* 0x0000192000007944 */ /* 0x000fea0003c00000 */
[----:B0-----:R-:W-:Y:S01]  /*89f0*/  HFMA2.MMA R76, -RZ, RZ, 0, 2.384185791015625e-07 ;  /* 0x00000004ff4c7435 */ /* 0x001fe200000001ff */
[----:B-1----:R-:W-:Y:S02]  /*8a00*/  MOV R72, R71 ;  /* 0x0000004700487202 */ /* 0x002fe40000000f00 */
[----:B------:R-:W-:Y:S02]  /*8a10*/  MOV R71, R82 ;  /* 0x0000005200477202 */ /* 0x000fe40000000f00 */
[----:B------:R-:W-:-:S02]  /*8a20*/  MOV R78, RZ ;  /* 0x000000ff004e7202 */ /* 0x000fc40000000f00 */
[----:B------:R-:W-:Y:S02]  /*8a30*/  MOV R81, 0xffffffff ;  /* 0xffffffff00517802 */ /* 0x000fe40000000f00 */
[----:B------:R-:W-:Y:S02]  /*8a40*/  MOV R68, 0x8a60 ;  /* 0x00008a6000447802 */ /* 0x000fe40000000f00 */
[----:B------:R-:W-:Y:S05]  /*8a50*/  CALL.REL.NOINC `($__internal_50_$__cuda_sm70_shflsync_up) ;  /* 0x000018b000007944 */ /* 0x000fea0003c00000 */
[----:B0-----:R-:W-:Y:S01]  /*8a60*/  HFMA2.MMA R76, -RZ, RZ, 0, 2.384185791015625e-07 ;  /* 0x00000004ff4c7435 */ /* 0x001fe200000001ff */
        /* <DEDUP_REMOVED lines=16> */
[----:B------:R-:W-:Y:S01]  /*8b70*/  HFMA2.MMA R76, -RZ, RZ, 0, 4.76837158203125e-07 ;  /* 0x00000008ff4c7435 */ /* 0x000fe200000001ff */
[----:B------:R-:W-:Y:S01]  /*8b80*/  @P0 FFMA.FTZ R79, R70, R79, -R68 ;  /* 0x0000004f464f0223 */ /* 0x000fe20000010844 */
[----:B------:R-:W-:Y:S01]  /*8b90*/  MOV R78, RZ ;  /* 0x000000ff004e7202 */ /* 0x000fe20000000f00 */
[----:B------:R-:W-:Y:S01]  /*8ba0*/  @P0 FADD.FTZ R74, R74, R71 ;  /* 0x000000474a4a0221 */ /* 0x000fe20000010000 */
[----:B------:R-:W-:Y:S01]  /*8bb0*/  MOV R68, 0x8c00 ;  /* 0x00008c0000447802 */ /* 0x000fe20000000f00 */
[----:B------:R-:W-:Y:S01]  /*8bc0*/  @P0 FADD.FTZ R82, R82, R69 ;  /* 0x0000004552520221 */ /* 0x000fe20000010000 */
[----:B------:R-:W-:-:S02]  /*8bd0*/  MOV R71, R79 ;  /* 0x0000004f00477202 */ /* 0x000fc40000000f00 */
[----:B------:R-:W-:Y:S02]  /*8be0*/  MOV R83, R74 ;  /* 0x0000004a00537202 */ /* 0x000fe40000000f00 */
[----:B------:R-:W-:Y:S05]  /*8bf0*/  CALL.REL.NOINC `($__internal_50_$__cuda_sm70_shflsync_up) ;  /* 0x0000171000007944 */ /* 0x000fea0003c00000 */
[----:B0-----:R-:W-:Y:S01]  /*8c00*/  HFMA2.MMA R76, -RZ, RZ, 0, 4.76837158203125e-07 ;  /* 0x00000008ff4c7435 */ /* 0x001fe200000001ff */
[----:B-1----:R-:W-:Y:S02]  /*8c10*/  MOV R70, R71 ;  /* 0x0000004700467202 */ /* 0x002fe40000000f00 */
[----:B------:R-:W-:Y:S02]  /*8c20*/  MOV R71, R80 ;  /* 0x0000005000477202 */ /* 0x000fe40000000f00 */
[----:B------:R-:W-:Y:S02]  /*8c30*/  MOV R78, RZ ;  /* 0x000000ff004e7202 */ /* 0x000fe40000000f00 */
[----:B------:R-:W-:Y:S02]  /*8c40*/  MOV R81, 0xffffffff ;  /* 0xffffffff00517802 */ /* 0x000fe40000000f00 */
[----:B------:R-:W-:Y:S02]  /*8c50*/  MOV R68, 0x8c70 ;  /* 0x00008c7000447802 */ /* 0x000fe40000000f00 */
[----:B------:R-:W-:Y:S05]  /*8c60*/  CALL.REL.NOINC `($__internal_50_$__cuda_sm70_shflsync_up) ;  /* 0x000016a000007944 */ /* 0x000fea0003c00000 */
[----:B0-----:R-:W-:Y:S01]  /*8c70*/  HFMA2.MMA R76, -RZ, RZ, 0, 4.76837158203125e-07 ;  /* 0x00000008ff4c7435 */ /* 0x001fe200000001ff */
[----:B-1----:R-:W-:-:S02]  /*8c80*/  MOV R72, R71 ;  /* 0x0000004700487202 */ /* 0x002fc40000000f00 */
[----:B------:R-:W-:Y:S02]  /*8c90*/  MOV R71, R82 ;  /* 0x0000005200477202 */ /* 0x000fe40000000f00 */
[----:B------:R-:W-:Y:S02]  /*8ca0*/  MOV R78, RZ ;  /* 0x000000ff004e7202 */ /* 0x000fe40000000f00 */
[----:B------:R-:W-:Y:S02]  /*8cb0*/  MOV R81, 0xffffffff ;  /* 0xffffffff00517802 */ /* 0x000fe40000000f00 */
[----:B------:R-:W-:Y:S02]  /*8cc0*/  MOV R68, 0x8ce0 ;  /* 0x00008ce000447802 */ /* 0x000fe40000000f00 */
[----:B------:R-:W-:Y:S05]  /*8cd0*/  CALL.REL.NOINC `($__internal_50_$__cuda_sm70_shflsync_up) ;  /* 0x0000163000007944 */ /* 0x000fea0003c00000 */
[----:B0-----:R-:W-:Y:S01]  /*8ce0*/  HFMA2.MMA R76, -RZ, RZ, 0, 4.76837158203125e-07 ;  /* 0x00000008ff4c7435 */ /* 0x001fe200000001ff */
[----:B-1----:R-:W-:Y:S02]  /*8cf0*/  MOV R73, R71 ;  /* 0x0000004700497202 */ /* 0x002fe40000000f00 */
[----:B------:R-:W-:Y:S02]  /*8d00*/  MOV R71, R83 ;  /* 0x0000005300477202 */ /* 0x000fe40000000f00 */
[----:B------:R-:W-:-:S02]  /*8d10*/  MOV R78, RZ ;  /* 0x000000ff004e7202 */ /* 0x000fc40000000f00 */
[----:B------:R-:W-:Y:S02]  /*8d20*/  MOV R81, 0xffffffff ;  /* 0xffffffff00517802 */ /* 0x000fe40000000f00 */
[----:B------:R-:W-:Y:S02]  /*8d30*/  MOV R68, 0x8d50 ;  /* 0x00008d5000447802 */ /* 0x000fe40000000f00 */
[----:B------:R-:W-:Y:S05]  /*8d40*/  CALL.REL.NOINC `($__internal_50_$__cuda_sm70_shflsync_up) ;  /* 0x000015c000007944 */ /* 0x000fea0003c00000 */
[----:B------:R-:W-:Y:S01]  /*8d50*/  ISETP.GE.AND P0, PT, R10, 0x8, PT ;  /* 0x000000080a00780c */ /* 0x000fe20003f06270 */
[-C--:B------:R-:W-:Y:S01]  /*8d60*/  FMUL.FTZ R68, R70, R80.reuse ;  /* 0x0000005046447220 */ /* 0x080fe20000410000 */
[----:B0-----:R-:W-:Y:S01]  /*8d70*/  MOV R78, RZ ;  /* 0x000000ff004e7202 */ /* 0x001fe20000000f00 */
[-C--:B------:R-:W-:Y:S01]  /*8d80*/  FMUL.FTZ R76, R73, R80.reuse ;  /* 0x00000050494c7220 */ /* 0x080fe20000410000 */
[----:B------:R-:W-:Y:S01]  /*8d90*/  MOV R81, 0xffffffff ;  /* 0xffffffff00517802 */ /* 0x000fe20000000f00 */
[----:B-1----:R-:W-:Y:S02]  /*8da0*/  FMUL.FTZ R74, R80, R71 ;  /* 0x00000047504a7220 */ /* 0x002fe40000410000 */
[C---:B------:R-:W-:Y:S02]  /*8db0*/  FFMA.FTZ R69, R72.reuse, R79, R68 ;  /* 0x0000004f48457223 */ /* 0x040fe40000010044 */
[----:B------:R-:W-:-:S02]  /*8dc0*/  FMUL.FTZ R68, R72, R80 ;  /* 0x0000005048447220 */ /* 0x000fc40000410000 */
[----:B------:R-:W-:Y:S02]  /*8dd0*/  FFMA.FTZ R76, R79, R71, R76 ;  /* 0x000000474f4c7223 */ /* 0x000fe4000001004c */
[----:B------:R-:W-:Y:S01]  /*8de0*/  FFMA.FTZ R73, R73, R79, -R74 ;  /* 0x0000004f49497223 */ /* 0x000fe2000001084a */
[----:B------:R-:W-:Y:S01]  /*8df0*/  FSEL R74, R80, R69, !P0 ;  /* 0x00000045504a7208 */ /* 0x000fe20004000000 */
[----:B------:R-:W-:Y:S01]  /*8e00*/  @P0 FFMA.FTZ R79, R70, R79, -R68 ;  /* 0x0000004f464f0223 */ /* 0x000fe20000010844 */
[----:B------:R-:W-:Y:S01]  /*8e10*/  MOV R68, 0x8e80 ;  /* 0x00008e8000447802 */ /* 0x000fe20000000f00 */
[----:B------:R-:W-:Y:S01]  /*8e20*/  @P0 FADD.FTZ R83, R83, R76 ;  /* 0x0000004c53530221 */ /* 0x000fe20000010000 */
[----:B------:R-:W-:Y:S01]  /*8e30*/  HFMA2.MMA R76, -RZ, RZ, 0, 9.5367431640625e-07 ;  /* 0x00000010ff4c7435 */ /* 0x000fe200000001ff */
[----:B------:R-:W-:Y:S01]  /*8e40*/  @P0 FADD.FTZ R82, R82, R73 ;  /* 0x0000004952520221 */ /* 0x000fe20000010000 */
[-C--:B------:R-:W-:Y:S02]  /*8e50*/  MOV R70, R79.reuse ;  /* 0x0000004f00467202 */ /* 0x080fe40000000f00 */
[----:B------:R-:W-:-:S02]  /*8e60*/  MOV R71, R79 ;  /* 0x0000004f00477202 */ /* 0x000fc40000000f00 */
[----:B------:R-:W-:Y:S05]  /*8e70*/  CALL.REL.NOINC `($__internal_50_$__cuda_sm70_shflsync_up) ;  /* 0x0000149000007944 */ /* 0x000fea0003c00000 */
[----:B0-----:R-:W-:Y:S01]  /*8e80*/  HFMA2.MMA R76, -RZ, RZ, 0, 9.5367431640625e-07 ;  /* 0x00000010ff4c7435 */ /* 0x001fe200000001ff */
[----:B-1----:R-:W-:-:S02]  /*8e90*/  MOV R73, R71 ;  /* 0x0000004700497202 */ /* 0x002fc40000000f00 */
[----:B------:R-:W-:Y:S02]  /*8ea0*/  MOV R71, R74 ;  /* 0x0000004a00477202 */ /* 0x000fe40000000f00 */
[----:B------:R-:W-:Y:S02]  /*8eb0*/  MOV R78, RZ ;  /* 0x000000ff004e7202 */ /* 0x000fe40000000f00 */
[----:B------:R-:W-:Y:S02]  /*8ec0*/  MOV R81, 0xffffffff ;  /* 0xffffffff00517802 */ /* 0x000fe40000000f00 */
[----:B------:R-:W-:Y:S02]  /*8ed0*/  MOV R68, 0x8ef0 ;  /* 0x00008ef000447802 */ /* 0x000fe40000000f00 */
[----:B------:R-:W-:Y:S05]  /*8ee0*/  CALL.REL.NOINC `($__internal_50_$__cuda_sm70_shflsync_up) ;  /* 0x0000142000007944 */ /* 0x000fea0003c00000 */
[----:B0-----:R-:W-:Y:S01]  /*8ef0*/  HFMA2.MMA R76, -RZ, RZ, 0, 9.5367431640625e-07 ;  /* 0x00000010ff4c7435 */ /* 0x001fe200000001ff */
[----:B-1----:R-:W-:Y:S02]  /*8f00*/  MOV R75, R71 ;  /* 0x00000047004b7202 */ /* 0x002fe40000000f00 */
[----:B------:R-:W-:Y:S02]  /*8f10*/  MOV R71, R82 ;  /* 0x0000005200477202 */ /* 0x000fe40000000f00 */
[----:B------:R-:W-:-:S02]  /*8f20*/  MOV R78, RZ ;  /* 0x000000ff004e7202 */ /* 0x000fc40000000f00 */
[----:B------:R-:W-:Y:S02]  /*8f30*/  MOV R81, 0xffffffff ;  /* 0xffffffff00517802 */ /* 0x000fe40000000f00 */
[----:B------:R-:W-:Y:S02]  /*8f40*/  MOV R68, 0x8f60 ;  /* 0x00008f6000447802 */ /* 0x000fe40000000f00 */
[----:B------:R-:W-:Y:S05]  /*8f50*/  CALL.REL.NOINC `($__internal_50_$__cuda_sm70_shflsync_up) ;  /* 0x000013b000007944 */ /* 0x000fea0003c00000 */
[----:B0-----:R-:W-:Y:S01]  /*8f60*/  HFMA2.MMA R76, -RZ, RZ, 0, 9.5367431640625e-07 ;  /* 0x00000010ff4c7435 */ /* 0x001fe200000001ff */
[----:B-1----:R-:W-:Y:S02]  /*8f70*/  MOV R77, R71 ;  /* 0x00000047004d7202 */ /* 0x002fe40000000f00 */
[----:B------:R-:W-:Y:S02]  /*8f80*/  MOV R71, R83 ;  /* 0x0000005300477202 */ /* 0x000fe40000000f00 */
[----:B------:R-:W-:Y:S02]  /*8f90*/  MOV R78, RZ ;  /* 0x000000ff004e7202 */ /* 0x000fe40000000f00 */
[----:B------:R-:W-:Y:S02]  /*8fa0*/  MOV R81, 0xffffffff ;  /* 0xffffffff00517802 */ /* 0x000fe40000000f00 */
[----:B------:R-:W-:-:S02]  /*8fb0*/  MOV R68, 0x8fd0 ;  /* 0x00008fd000447802 */ /* 0x000fc40000000f00 */
[----:B------:R-:W-:Y:S05]  /*8fc0*/  CALL.REL.NOINC `($__internal_50_$__cuda_sm70_shflsync_up) ;  /* 0x0000134000007944 */ /* 0x000fea0003c00000 */
[----:B01----:R-:W-:Y:S05]  /*8fd0*/  BRA `(.L_x_2119) ;  /* 0xffffa09000007947 */ /* 0x003fea000383ffff */
.L_x_2084:
[----:B------:R-:W-:Y:S01]  /*8fe0*/  HFMA2.MMA R76, -RZ, RZ, 0, 5.9604644775390625e-08 ;  /* 0x00000001ff4c7435 */ /* 0x000fe200000001ff */
[----:B-1----:R-:W-:-:S02]  /*8ff0*/  MOV R71, R80 ;  /* 0x0000005000477202 */ /* 0x002fc40000000f00 */
[----:B------:R-:W-:Y:S02]  /*9000*/  MOV R78, RZ ;  /* 0x000000ff004e7202 */ /* 0x000fe40000000f00 */
[----:B------:R-:W-:Y:S02]  /*9010*/  MOV R81, 0xffffffff ;  /* 0xffffffff00517802 */ /* 0x000fe40000000f00 */
[----:B------:R-:W-:Y:S02]  /*9020*/  MOV R68, 0x9040 ;  /* 0x0000904000447802 */ /* 0x000fe40000000f00 */
[----:B0----5:R-:W-:Y:S05]  /*9030*/  CALL.REL.NOINC `($__internal_50_$__cuda_sm70_shflsync_up) ;  /* 0x000012d000007944 */ /* 0x021fea0003c00000 */
[----:B0-----:R-:W-:Y:S01]  /*9040*/  HFMA2.MMA R76, -RZ, RZ, 0, 5.9604644775390625e-08 ;  /* 0x00000001ff4c7435 */ /* 0x001fe200000001ff */
[----:B-1----:R-:W-:Y:S02]  /*9050*/  MOV R72, R71 ;  /* 0x0000004700487202 */ /* 0x002fe40000000f00 */
[----:B------:R-:W-:Y:S02]  /*9060*/  MOV R71, R77 ;  /* 0x0000004d00477202 */ /* 0x000fe40000000f00 */
[----:B------:R-:W-:Y:S02]  /*9070*/  MOV R78, RZ ;  /* 0x000000ff004e7202 */ /* 0x000fe40000000f00 */
[----:B------:R-:W-:-:S02]  /*9080*/  MOV R81, 0xffffffff ;  /* 0xffffffff00517802 */ /* 0x000fc40000000f00 */
[----:B------:R-:W-:Y:S02]  /*9090*/  MOV R68, 0x90b0 ;  /* 0x000090b000447802 */ /* 0x000fe40000000f00 */
[----:B------:R-:W-:Y:S05]  /*90a0*/  CALL.REL.NOINC `($__internal_50_$__cuda_sm70_shflsync_up) ;  /* 0x0000126000007944 */ /* 0x000fea0003c00000 */
[----:B0-----:R-:W-:Y:S01]  /*90b0*/  HFMA2.MMA R76, -RZ, RZ, 0, 5.9604644775390625e-08 ;  /* 0x00000001ff4c7435 */ /* 0x001fe200000001ff */
[----:B-1----:R-:W-:Y:S02]  /*90c0*/  MOV R73, R71 ;  /* 0x0000004700497202 */ /* 0x002fe40000000f00 */
[----:B------:R-:W-:Y:S02]  /*90d0*/  MOV R71, R82 ;  /* 0x0000005200477202 */ /* 0x000fe40000000f00 */
[----:B------:R-:W-:Y:S02]  /*90e0*/  MOV R78, RZ ;  /* 0x000000ff004e7202 */ /* 0x000fe40000000f00 */
[----:B------:R-:W-:Y:S02]  /*90f0*/  MOV R81, 0xffffffff ;  /* 0xffffffff00517802 */ /* 0x000fe40000000f00 */
[----:B------:R-:W-:Y:S02]  /*9100*/  MOV R68, 0x9120 ;  /* 0x0000912000447802 */ /* 0x000fe40000000f00 */
[----:B------:R-:W-:Y:S05]  /*9110*/  CALL.REL.NOINC `($__internal_50_$__cuda_sm70_shflsync_up) ;  /* 0x000011f000007944 */ /* 0x000fea0003c00000 */
[----:B0-----:R-:W-:Y:S01]  /*9120*/  HFMA2.MMA R76, -RZ, RZ, 0, 5.9604644775390625e-08 ;  /* 0x00000001ff4c7435 */ /* 0x001fe200000001ff */
[----:B-1----:R-:W-:-:S02]  /*9130*/  MOV R74, R71 ;  /* 0x00000047004a7202 */ /* 0x002fc40000000f00 */
[----:B------:R-:W-:Y:S02]  /*9140*/  MOV R71, R83 ;  /* 0x0000005300477202 */ /* 0x000fe40000000f00 */
[----:B------:R-:W-:Y:S02]  /*9150*/  MOV R78, RZ ;  /* 0x000000ff004e7202 */ /* 0x000fe40000000f00 */
[----:B------:R-:W-:Y:S02]  /*9160*/  MOV R81, 0xffffffff ;  /* 0xffffffff00517802 */ /* 0x000fe40000000f00 */
[----:B------:R-:W-:Y:S02]  /*9170*/  MOV R68, 0x9190 ;  /* 0x0000919000447802 */ /* 0x000fe40000000f00 */
[----:B------:R-:W-:Y:S05]  /*9180*/  CALL.REL.NOINC `($__internal_50_$__cuda_sm70_shflsync_up) ;  /* 0x0000118000007944 */ /* 0x000fea0003c00000 */
[----:B------:R-:W-:Y:S01]  /*9190*/  MOV R80, R72 ;  /* 0x0000004800507202 */ /* 0x000fe20000000f00 */
[----:B------:R-:W-:Y:S01]  /*91a0*/  HFMA2.MMA R72, -RZ, RZ, 0, 0 ;  /* 0x00000000ff487435 */ /* 0x000fe200000001ff */
[----:B0-----:R-:W-:Y:S02]  /*91b0*/  MOV R81, R73 ;  /* 0x0000004900517202 */ /* 0x001fe40000000f00 */
[----:B-1----:R-:W-:-:S02]  /*91c0*/  MOV R83, R71 ;  /* 0x0000004700537202 */ /* 0x002fc40000000f00 */
[----:B------:R-:W-:Y:S02]  /*91d0*/  MOV R70, R64 ;  /* 0x0000004000467202 */ /* 0x000fe40000000f00 */
[----:B------:R-:W-:Y:S02]  /*91e0*/  MOV R82, R74 ;  /* 0x0000004a00527202 */ /* 0x000fe40000000f00 */
[----:B------:R-:W-:Y:S02]  /*91f0*/  MOV R73, 0x1f ;  /* 0x0000001f00497802 */ /* 0x000fe40000000f00 */
[----:B------:R-:W-:Y:S02]  /*9200*/  MOV R71, 0xffffffff ;  /* 0xffffffff00477802 */ /* 0x000fe40000000f00 */
[----:B------:R-:W-:Y:S02]  /*9210*/  MOV R68, 0x9230 ;  /* 0x0000923000447802 */ /* 0x000fe40000000f00 */
[----:B------:R-:W-:Y:S05]  /*9220*/  CALL.REL.NOINC `($__internal_49_$__cuda_sm70_shflsync_idx_p) ;  /* 0x000010a000007944 */ /* 0x000fea0003c00000 */
[----:B0-----:R-:W-:Y:S01]  /*9230*/  HFMA2.MMA R72, -RZ, RZ, 0, 0 ;  /* 0x00000000ff487435 */ /* 0x001fe200000001ff */
[----:B-1----:R-:W-:Y:S02]  /*9240*/  MOV R195, R71 ;  /* 0x0000004700c37202 */ /* 0x002fe40000000f00 */
[----:B------:R-:W-:-:S02]  /*9250*/  MOV R70, R65 ;  /* 0x0000004100467202 */ /* 0x000fc40000000f00 */
[----:B------:R-:W-:Y:S02]  /*9260*/  MOV R73, 0x1f ;  /* 0x0000001f00497802 */ /* 0x000fe40000000f00 */
[----:B------:R-:W-:Y:S02]  /*9270*/  MOV R71, 0xffffffff ;  /* 0xffffffff00477802 */ /* 0x000fe40000000f00 */
[----:B------:R-:W-:Y:S02]  /*9280*/  MOV R68, 0x92a0 ;  /* 0x000092a000447802 */ /* 0x000fe40000000f00 */
[----:B------:R-:W-:Y:S05]  /*9290*/  CALL.REL.NOINC `($__internal_49_$__cuda_sm70_shflsync_idx_p) ;  /* 0x0000103000007944 */ /* 0x000fea0003c00000 */
[----:B0-----:R-:W-:Y:S01]  /*92a0*/  HFMA2.MMA R72, -RZ, RZ, 0, 0 ;  /* 0x00000000ff487435 */ /* 0x001fe200000001ff */
[----:B-1----:R-:W-:Y:S02]  /*92b0*/  MOV R196, R71 ;  /* 0x0000004700c47202 */ /* 0x002fe40000000f00 */
[----:B------:R-:W-:Y:S02]  /*92c0*/  MOV R70, R66 ;  /* 0x0000004200467202 */ /* 0x000fe40000000f00 */
[----:B------:R-:W-:Y:S02]  /*92d0*/  MOV R73, 0x1f ;  /* 0x0000001f00497802 */ /* 0x000fe40000000f00 */
[----:B------:R-:W-:-:S02]  /*92e0*/  MOV R71, 0xffffffff ;  /* 0xffffffff00477802 */ /* 0x000fc40000000f00 */
[----:B------:R-:W-:Y:S02]  /*92f0*/  MOV R68, 0x9310 ;  /* 0x0000931000447802 */ /* 0x000fe40000000f00 */
[----:B------:R-:W-:Y:S05]  /*9300*/  CALL.REL.NOINC `($__internal_49_$__cuda_sm70_shflsync_idx_p) ;  /* 0x00000fc000007944 */ /* 0x000fea0003c00000 */
[----:B0-----:R-:W-:Y:S01]  /*9310*/  HFMA2.MMA R72, -RZ, RZ, 0, 0 ;  /* 0x00000000ff487435 */ /* 0x001fe200000001ff */
[----:B-1----:R-:W-:Y:S02]  /*9320*/  MOV R74, R71 ;  /* 0x00000047004a7202 */ /* 0x002fe40000000f00 */
[----:B------:R-:W-:Y:S02]  /*9330*/  MOV R70, R67 ;  /* 0x0000004300467202 */ /* 0x000fe40000000f00 */
[----:B------:R-:W-:Y:S02]  /*9340*/  MOV R73, 0x1f ;  /* 0x0000001f00497802 */ /* 0x000fe40000000f00 */
[----:B------:R-:W-:Y:S02]  /*9350*/  MOV R71, 0xffffffff ;  /* 0xffffffff00477802 */ /* 0x000fe40000000f00 */
[----:B------:R-:W-:Y:S02]  /*9360*/  MOV R68, 0x9380 ;  /* 0x0000938000447802 */ /* 0x000fe40000000f00 */
[----:B------:R-:W-:Y:S05]  /*9370*/  CALL.REL.NOINC `($__internal_49_$__cuda_sm70_shflsync_idx_p) ;  /* 0x00000f5000007944 */ /* 0x000fea0003c00000 */
[----:B-1----:R-:W-:Y:S01]  /*9380*/  MOV R75, R71 ;  /* 0x00000047004b7202 */ /* 0x002fe20000000f00 */
[----:B0-----:R-:W-:Y:S05]  /*9390*/  BRA `(.L_x_2120) ;  /* 0xffff9ff000007947 */ /* 0x001fea000383ffff */
.L_x_2087:
[----:B------:R-:W-:Y:S01]  /*93a0*/  HFMA2.MMA R86, -RZ, RZ, 0, 5.9604644775390625e-08 ;  /* 0x00000001ff567435 */ /* 0x000fe200000001ff */
[----:B------:R-:W-:-:S02]  /*93b0*/  MOV R73, R76 ;  /* 0x0000004c00497202 */ /* 0x000fc40000000f00 */
[----:B------:R-:W-:Y:S02]  /*93c0*/  MOV R79, 0x1f ;  /* 0x0000001f004f7802 */ /* 0x000fe40000000f00 */
[----:B------:R-:W-:Y:S02]  /*93d0*/  MOV R80, 0xffffffff ;  /* 0xffffffff00507802 */ /* 0x000fe40000000f00 */
[----:B------:R-:W-:Y:S02]  /*93e0*/  MOV R68, 0x9400 ;  /* 0x0000940000447802 */ /* 0x000fe40000000f00 */
[----:B------:R-:W-:Y:S05]  /*93f0*/  CALL.REL.NOINC `($__internal_48_$__cuda_sm70_shflsync_down) ;  /* 0x00000e9000007944 */ /* 0x000fea0003c00000 */
[----:B-1----:R-:W-:Y:S01]  /*9400*/  MOV R70, R86 ;  /* 0x0000005600467202 */ /* 0x002fe20000000f00 */
[----:B0-----:R-:W-:Y:S05]  /*9410*/  BRA `(.L_x_2121) ;  /* 0xffffb54000007947 */ /* 0x001fea000383ffff */
.L_x_2088:
[----:B------:R-:W-:Y:S01]  /*9420*/  HFMA2.MMA R86, -RZ, RZ, 0, 5.9604644775390625e-08 ;  /* 0x00000001ff567435 */ /* 0x000fe200000001ff */
[----:B------:R-:W-:Y:S02]  /*9430*/  MOV R73, R77 ;  /* 0x0000004d00497202 */ /* 0x000fe40000000f00 */
[----:B------:R-:W-:Y:S02]  /*9440*/  MOV R79, 0x1f ;  /* 0x0000001f004f7802 */ /* 0x000fe40000000f00 */
[----:B------:R-:W-:-:S02]  /*9450*/  MOV R80, 0xffffffff ;  /* 0xffffffff00507802 */ /* 0x000fc40000000f00 */
[----:B------:R-:W-:Y:S02]  /*9460*/  MOV R68, 0x9480 ;  /* 0x0000948000447802 */ /* 0x000fe40000000f00 */
[----:B01----:R-:W-:Y:S05]  /*9470*/  CALL.REL.NOINC `($__internal_48_$__cuda_sm70_shflsync_down) ;  /* 0x00000e1000007944 */ /* 0x003fea0003c00000 */
[----:B-1----:R-:W-:Y:S01]  /*9480*/  MOV R71, R86 ;  /* 0x0000005600477202 */ /* 0x002fe20000000f00 */
[----:B------:R-:W-:Y:S01]  /*9490*/  HFMA2.MMA R86, -RZ, RZ, 0, 5.9604644775390625e-08 ;  /* 0x00000001ff567435 */ /* 0x000fe200000001ff */
[----:B0-----:R-:W-:Y:S02]  /*94a0*/  MOV R73, R75 ;  /* 0x0000004b00497202 */ /* 0x001fe40000000f00 */
[----:B------:R-:W-:Y:S02]  /*94b0*/  MOV R79, 0x1f ;  /* 0x0000001f004f7802 */ /* 0x000fe40000000f00 */
[----:B------:R-:W-:Y:S02]  /*94c0*/  MOV R80, 0xffffffff ;  /* 0xffffffff00507802 */ /* 0x000fe40000000f00 */
[----:B------:R-:W-:Y:S02]  /*94d0*/  MOV R68, 0x94f0 ;  /* 0x000094f000447802 */ /* 0x000fe40000000f00 */
[----:B------:R-:W-:Y:S05]  /*94e0*/  CALL.REL.NOINC `($__internal_48_$__cuda_sm70_shflsync_down) ;  /* 0x00000da000007944 */ /* 0x000fea0003c00000 */
[----:B-1----:R-:W-:Y:S01]  /*94f0*/  MOV R72, R86 ;  /* 0x0000005600487202 */ /* 0x002fe20000000f00 */
[----:B------:R-:W-:Y:S01]  /*9500*/  HFMA2.MMA R86, -RZ, RZ, 0, 5.9604644775390625e-08 ;  /* 0x00000001ff567435 */ /* 0x000fe200000001ff */
[----:B0-----:R-:W-:-:S02]  /*9510*/  MOV R73, R74 ;  /* 0x0000004a00497202 */ /* 0x001fc40000000f00 */
[----:B------:R-:W-:Y:S02]  /*9520*/  MOV R79, 0x1f ;  /* 0x0000001f004f7802 */ /* 0x000fe40000000f00 */
[----:B------:R-:W-:Y:S02]  /*9530*/  MOV R80, 0xffffffff ;  /* 0xffffffff00507802 */ /* 0x000fe40000000f00 */
[----:B------:R-:W-:Y:S02]  /*9540*/  MOV R68, 0x9560 ;  /* 0x0000956000447802 */ /* 0x000fe40000000f00 */
[----:B------:R-:W-:Y:S05]  /*9550*/  CALL.REL.NOINC `($__internal_48_$__cuda_sm70_shflsync_down) ;  /* 0x00000d3000007944 */ /* 0x000fea0003c00000 */
[----:B-1----:R-:W-:Y:S01]  /*9560*/  MOV R68, R86 ;  /* 0x0000005600447202 */ /* 0x002fe20000000f00 */
[----:B0-----:R-:W-:Y:S05]  /*9570*/  BRA `(.L_x_2122) ;  /* 0xffffb42000007947 */ /* 0x001fea000383ffff */
.L_x_2091:
[----:B------:R-:W-:Y:S01]  /*9580*/  HFMA2.MMA R86, -RZ, RZ, 0, 1.1920928955078125e-07 ;  /* 0x00000002ff567435 */ /* 0x000fe200000001ff */
[----:B------:R-:W-:Y:S02]  /*9590*/  MOV R73, R76 ;  /* 0x0000004c00497202 */ /* 0x000fe40000000f00 */
[----:B------:R-:W-:Y:S02]  /*95a0*/  MOV R79, 0x1f ;  /* 0x0000001f004f7802 */ /* 0x000fe40000000f00 */
[----:B------:R-:W-:-:S02]  /*95b0*/  MOV R80, 0xffffffff ;  /* 0xffffffff00507802 */ /* 0x000fc40000000f00 */
[----:B0-----:R-:W-:Y:S02]  /*95c0*/  MOV R68, 0x95e0 ;  /* 0x000095e000447802 */ /* 0x001fe40000000f00 */
[----:B-1234-:R-:W-:Y:S05]  /*95d0*/  CALL.REL.NOINC `($__internal_48_$__cuda_sm70_shflsync_down) ;  /* 0x00000cb000007944 */ /* 0x01efea0003c00000 */
[----:B-1----:R-:W-:Y:S01]  /*95e0*/  MOV R70, R86 ;  /* 0x0000005600467202 */ /* 0x002fe20000000f00 */
[----:B------:R-:W-:Y:S01]  /*95f0*/  HFMA2.MMA R86, -RZ, RZ, 0, 1.1920928955078125e-07 ;  /* 0x00000002ff567435 */ /* 0x000fe200000001ff */
[----:B0-----:R-:W-:Y:S02]  /*9600*/  MOV R73, R77 ;  /* 0x0000004d00497202 */ /* 0x001fe40000000f00 */
[----:B------:R-:W-:Y:S02]  /*9610*/  MOV R79, 0x1f ;  /* 0x0000001f004f7802 */ /* 0x000fe40000000f00 */
[----:B------:R-:W-:Y:S02]  /*9620*/  MOV R80, 0xffffffff ;  /* 0xffffffff00507802 */ /* 0x000fe40000000f00 */
[----:B------:R-:W-:Y:S02]  /*9630*/  MOV R68, 0x9650 ;  /* 0x0000965000447802 */ /* 0x000fe40000000f00 */
[----:B------:R-:W-:Y:S05]  /*9640*/  CALL.REL.NOINC `($__internal_48_$__cuda_sm70_shflsync_down) ;  /* 0x00000c4000007944 */ /* 0x000fea0003c00000 */
[----:B-1----:R-:W-:Y:S01]  /*9650*/  MOV R71, R86 ;  /* 0x0000005600477202 */ /* 0x002fe20000000f00 */
[----:B------:R-:W-:Y:S01]  /*9660*/  HFMA2.MMA R86, -RZ, RZ, 0, 1.1920928955078125e-07 ;  /* 0x00000002ff567435 */ /* 0x000fe200000001ff */
[----:B0-----:R-:W-:-:S02]  /*9670*/  MOV R73, R75 ;  /* 0x0000004b00497202 */ /* 0x001fc40000000f00 */
[----:B------:R-:W-:Y:S02]  /*9680*/  MOV R79, 0x1f ;  /* 0x0000001f004f7802 */ /* 0x000fe40000000f00 */
[----:B------:R-:W-:Y:S02]  /*9690*/  MOV R80, 0xffffffff ;  /* 0xffffffff00507802 */ /* 0x000fe40000000f00 */
[----:B------:R-:W-:Y:S02]  /*96a0*/  MOV R68, 0x96c0 ;  /* 0x000096c000447802 */ /* 0x000fe40000000f00 */
[----:B------:R-:W-:Y:S05]  /*96b0*/  CALL.REL.NOINC `($__internal_48_$__cuda_sm70_shflsync_down) ;  /* 0x00000bd000007944 */ /* 0x000fea0003c00000 */
[----:B-1----:R-:W-:Y:S01]  /*96c0*/  MOV R72, R86 ;  /* 0x0000005600487202 */ /* 0x002fe20000000f00 */
[----:B------:R-:W-:Y:S01]  /*96d0*/  HFMA2.MMA R86, -RZ, RZ, 0, 1.1920928955078125e-07 ;  /* 0x00000002ff567435 */ /* 0x000fe200000001ff */
[----:B0-----:R-:W-:Y:S02]  /*96e0*/  MOV R73, R74 ;  /* 0x0000004a00497202 */ /* 0x001fe40000000f00 */
[----:B------:R-:W-:Y:S02]  /*96f0*/  MOV R79, 0x1f ;  /* 0x0000001f004f7802 */ /* 0x000fe40000000f00 */
[----:B------:R-:W-:-:S02]  /*9700*/  MOV R80, 0xffffffff ;  /* 0xffffffff00507802 */ /* 0x000fc40000000f00 */
[----:B------:R-:W-:Y:S02]  /*9710*/  MOV R68, 0x9730 ;  /* 0x0000973000447802 */ /* 0x000fe40000000f00 */
[----:B------:R-:W-:Y:S05]  /*9720*/  CALL.REL.NOINC `($__internal_48_$__cuda_sm70_shflsync_down) ;  /* 0x00000b6000007944 */ /* 0x000fea0003c00000 */
[----:B-1----:R-:W-:Y:S01]  /*9730*/  MOV R68, R86 ;  /* 0x0000005600447202 */ /* 0x002fe20000000f00 */
[----:B0-----:R-:W-:Y:S05]  /*9740*/  BRA `(.L_x_2123) ;  /* 0xffffb3a000007947 */ /* 0x001fea000383ffff */
.L_x_2094:
[----:B------:R-:W-:Y:S01]  /*9750*/  HFMA2.MMA R86, -RZ, RZ, 0, 2.384185791015625e-07 ;  /* 0x00000004ff567435 */ /* 0x000fe200000001ff */
[----:B------:R-:W-:Y:S02]  /*9760*/  MOV R73, R76 ;  /* 0x0000004c00497202 */ /* 0x000fe40000000f00 */
[----:B------:R-:W-:Y:S02]  /*9770*/  MOV R79, 0x1f ;  /* 0x0000001f004f7802 */ /* 0x000fe40000000f00 */
[----:B------:R-:W-:Y:S02]  /*9780*/  MOV R80, 0xffffffff ;  /* 0xffffffff00507802 */ /* 0x000fe40000000f00 */
[----:B0-----:R-:W-:Y:S02]  /*9790*/  MOV R68, 0x97b0 ;  /* 0x000097b000447802 */ /* 0x001fe40000000f00 */
[----:B-1234-:R-:W-:Y:S05]  /*97a0*/  CALL.REL.NOINC `($__internal_48_$__cuda_sm70_shflsync_down) ;  /* 0x00000ae000007944 */ /* 0x01efea0003c00000 */
[----:B-1----:R-:W-:Y:S01]  /*97b0*/  MOV R70, R86 ;  /* 0x0000005600467202 */ /* 0x002fe20000000f00 */
[----:B0-----:R-:W-:Y:S05]  /*97c0*/  BRA `(.L_x_2124) ;  /* 0xffffb44000007947 */ /* 0x001fea000383ffff */
.L_x_2095:
[----:B------:R-:W-:Y:S01]  /*97d0*/  HFMA2.MMA R86, -RZ, RZ, 0, 2.384185791015625e-07 ;  /* 0x00000004ff567435 */ /* 0x000fe200000001ff */
[----:B------:R-:W-:-:S02]  /*97e0*/  MOV R73, R77 ;  /* 0x0000004d00497202 */ /* 0x000fc40000000f00 */
[----:B------:R-:W-:Y:S02]  /*97f0*/  MOV R79, 0x1f ;  /* 0x0000001f004f7802 */ /* 0x000fe40000000f00 */
[----:B------:R-:W-:Y:S02]  /*9800*/  MOV R80, 0xffffffff ;  /* 0xffffffff00507802 */ /* 0x000fe40000000f00 */
[----:B0-----:R-:W-:Y:S02]  /*9810*/  MOV R68, 0x9830 ;  /* 0x0000983000447802 */ /* 0x001fe40000000f00 */
[----:B-1234-:R-:W-:Y:S05]  /*9820*/  CALL.REL.NOINC `($__internal_48_$__cuda_sm70_shflsync_down) ;  /* 0x00000a6000007944 */ /* 0x01efea0003c00000 */
[----:B-1----:R-:W-:Y:S01]  /*9830*/  MOV R71, R86 ;  /* 0x0000005600477202 */ /* 0x002fe20000000f00 */
[----:B------:R-:W-:Y:S01]  /*9840*/  HFMA2.MMA R86, -RZ, RZ, 0, 2.384185791015625e-07 ;  /* 0x00000004ff567435 */ /* 0x000fe200000001ff */
[----:B0-----:R-:W-:Y:S02]  /*9850*/  MOV R73, R75 ;  /* 0x0000004b00497202 */ /* 0x001fe40000000f00 */
[----:B------:R-:W-:Y:S02]  /*9860*/  MOV R79, 0x1f ;  /* 0x0000001f004f7802 */ /* 0x000fe40000000f00 */
[----:B------:R-:W-:-:S02]  /*9870*/  MOV R80, 0xffffffff ;  /* 0xffffffff00507802 */ /* 0x000fc40000000f00 */
[----:B------:R-:W-:Y:S02]  /*9880*/  MOV R68, 0x98a0 ;  /* 0x000098a000447802 */ /* 0x000fe40000000f00 */
[----:B------:R-:W-:Y:S05]  /*9890*/  CALL.REL.NOINC `($__internal_48_$__cuda_sm70_shflsync_down) ;  /* 0x000009f000007944 */ /* 0x000fea0003c00000 */
[----:B-1----:R-:W-:Y:S01]  /*98a0*/  MOV R72, R86 ;  /* 0x0000005600487202 */ /* 0x002fe20000000f00 */
[----:B------:R-:W-:Y:S01]  /*98b0*/  HFMA2.MMA R86, -RZ, RZ, 0, 2.384185791015625e-07 ;  /* 0x00000004ff567435 */ /* 0x000fe200000001ff */
[----:B0-----:R-:W-:Y:S02]  /*98c0*/  MOV R73, R74 ;  /* 0x0000004a00497202 */ /* 0x001fe40000000f00 */
[----:B------:R-:W-:Y:S02]  /*98d0*/  MOV R79, 0x1f ;  /* 0x0000001f004f7802 */ /* 0x000fe40000000f00 */
[----:B------:R-:W-:Y:S02]  /*98e0*/  MOV R80, 0xffffffff ;  /* 0xffffffff00507802 */ /* 0x000fe40000000f00 */
[----:B------:R-:W-:Y:S02]  /*98f0*/  MOV R68, 0x9910 ;  /* 0x0000991000447802 */ /* 0x000fe40000000f00 */
[----:B------:R-:W-:Y:S05]  /*9900*/  CALL.REL.NOINC `($__internal_48_$__cuda_sm70_shflsync_down) ;  /* 0x0000098000007944 */ /* 0x000fea0003c00000 */
[----:B-1----:R-:W-:Y:S01]  /*9910*/  MOV R68, R86 ;  /* 0x0000005600447202 */ /* 0x002fe20000000f00 */
[----:B0-----:R-:W-:Y:S05]  /*9920*/  BRA `(.L_x_2125) ;  /* 0xffffb32000007947 */ /* 0x001fea000383ffff */
.L_x_2098:
[----:B------:R-:W-:Y:S01]  /*9930*/  HFMA2.MMA R86, -RZ, RZ, 0, 4.76837158203125e-07 ;  /* 0x00000008ff567435 */ /* 0x000fe200000001ff */
[----:B------:R-:W-:-:S02]  /*9940*/  MOV R73, R76 ;  /* 0x0000004c00497202 */ /* 0x000fc40000000f00 */
[----:B------:R-:W-:Y:S02]  /*9950*/  MOV R79, 0x1f ;  /* 0x0000001f004f7802 */ /* 0x000fe40000000f00 */
[----:B------:R-:W-:Y:S02]  /*9960*/  MOV R80, 0xffffffff ;  /* 0xffffffff00507802 */ /* 0x000fe40000000f00 */
[----:B0-----:R-:W-:Y:S02]  /*9970*/  MOV R68, 0x9990 ;  /* 0x0000999000447802 */ /* 0x001fe40000000f00 */
[----:B-1234-:R-:W-:Y:S05]  /*9980*/  CALL.REL.NOINC `($__internal_48_$__cuda_sm70_shflsync_down) ;  /* 0x0000090000007944 */ /* 0x01efea0003c00000 */
[----:B-1----:R-:W-:Y:S01]  /*9990*/  MOV R70, R86 ;  /* 0x0000005600467202 */ /* 0x002fe20000000f00 */
[----:B------:R-:W-:Y:S01]  /*99a0*/  HFMA2.MMA R86, -RZ, RZ, 0, 4.76837158203125e-07 ;  /* 0x00000008ff567435 */ /* 0x000fe200000001ff */
[----:B0-----:R-:W-:Y:S02]  /*99b0*/  MOV R73, R77 ;  /* 0x0000004d00497202 */ /* 0x001fe40000000f00 */
[----:B------:R-:W-:Y:S02]  /*99c0*/  MOV R79, 0x1f ;  /* 0x0000001f004f7802 */ /* 0x000fe40000000f00 */
[----:B------:R-:W-:-:S02]  /*99d0*/  MOV R80, 0xffffffff ;  /* 0xffffffff00507802 */ /* 0x000fc40000000f00 */
[----:B------:R-:W-:Y:S02]  /*99e0*/  MOV R68, 0x9a00 ;  /* 0x00009a0000447802 */ /* 0x000fe40000000f00 */
[----:B------:R-:W-:Y:S05]  /*99f0*/  CALL.REL.NOINC `($__internal_48_$__cuda_sm70_shflsync_down) ;  /* 0x0000089000007944 */ /* 0x000fea0003c00000 */
[----:B-1----:R-:W-:Y:S01]  /*9a00*/  MOV R71, R86 ;  /* 0x0000005600477202 */ /* 0x002fe20000000f00 */
[----:B------:R-:W-:Y:S01]  /*9a10*/  HFMA2.MMA R86, -RZ, RZ, 0, 4.76837158203125e-07 ;  /* 0x00000008ff567435 */ /* 0x000fe200000001ff */
[----:B0-----:R-:W-:Y:S02]  /*9a20*/  MOV R73, R75 ;  /* 0x0000004b00497202 */ /* 0x001fe40000000f00 */
[----:B------:R-:W-:Y:S02]  /*9a30*/  MOV R79, 0x1f ;  /* 0x0000001f004f7802 */ /* 0x000fe40000000f00 */
[----:B------:R-:W-:Y:S02]  /*9a40*/  MOV R80, 0xffffffff ;  /* 0xffffffff00507802 */ /* 0x000fe40000000f00 */
[----:B------:R-:W-:Y:S02]  /*9a50*/  MOV R68, 0x9a70 ;  /* 0x00009a7000447802 */ /* 0x000fe40000000f00 */
[----:B------:R-:W-:Y:S05]  /*9a60*/  CALL.REL.NOINC `($__internal_48_$__cuda_sm70_shflsync_down) ;  /* 0x0000082000007944 */ /* 0x000fea0003c00000 */
[----:B-1----:R-:W-:Y:S01]  /*9a70*/  MOV R72, R86 ;  /* 0x0000005600487202 */ /* 0x002fe20000000f00 */
[----:B------:R-:W-:Y:S01]  /*9a80*/  HFMA2.MMA R86, -RZ, RZ, 0, 4.76837158203125e-07 ;  /* 0x00000008ff567435 */ /* 0x000fe200000001ff */
[----:B0-----:R-:W-:-:S02]  /*9a90*/  MOV R73, R74 ;  /* 0x0000004a00497202 */ /* 0x001fc40000000f00 */
[----:B------:R-:W-:Y:S02]  /*9aa0*/  MOV R79, 0x1f ;  /* 0x0000001f004f7802 */ /* 0x000fe40000000f00 */
[----:B------:R-:W-:Y:S02]  /*9ab0*/  MOV R80, 0xffffffff ;  /* 0xffffffff00507802 */ /* 0x000fe40000000f00 */
[----:B------:R-:W-:Y:S02]  /*9ac0*/  MOV R68, 0x9ae0 ;  /* 0x00009ae000447802 */ /* 0x000fe40000000f00 */
[----:B------:R-:W-:Y:S05]  /*9ad0*/  CALL.REL.NOINC `($__internal_48_$__cuda_sm70_shflsync_down) ;  /* 0x000007b000007944 */ /* 0x000fea0003c00000 */
[----:B-1----:R-:W-:Y:S01]  /*9ae0*/  MOV R68, R86 ;  /* 0x0000005600447202 */ /* 0x002fe20000000f00 */
[----:B0-----:R-:W-:Y:S05]  /*9af0*/  BRA `(.L_x_2126) ;  /* 0xffffb2a000007947 */ /* 0x001fea000383ffff */
.L_x_2101:
[----:B------:R-:W-:Y:S01]  /*9b00*/  HFMA2.MMA R86, -RZ, RZ, 0, 9.5367431640625e-07 ;  /* 0x00000010ff567435 */ /* 0x000fe200000001ff */
[----:B------:R-:W-:Y:S02]  /*9b10*/  MOV R73, R76 ;  /* 0x0000004c00497202 */ /* 0x000fe40000000f00 */
[----:B------:R-:W-:Y:S02]  /*9b20*/  MOV R79, 0x1f ;  /* 0x0000001f004f7802 */ /* 0x000fe40000000f00 */
[----:B------:R-:W-:-:S02]  /*9b30*/  MOV R80, 0xffffffff ;  /* 0xffffffff00507802 */ /* 0x000fc40000000f00 */
[----:B0-----:R-:W-:Y:S02]  /*9b40*/  MOV R68, 0x9b60 ;  /* 0x00009b6000447802 */ /* 0x001fe40000000f00 */
[----:B-1234-:R-:W-:Y:S05]  /*9b50*/  CALL.REL.NOINC `($__internal_48_$__cuda_sm70_shflsync_down) ;  /* 0x0000073000007944 */ /* 0x01efea0003c00000 */
[----:B-1----:R-:W-:Y:S01]  /*9b60*/  MOV R70, R86 ;  /* 0x0000005600467202 */ /* 0x002fe20000000f00 */
[----:B0-----:R-:W-:Y:S05]  /*9b70*/  BRA `(.L_x_2127) ;  /* 0xffffb34000007947 */ /* 0x001fea000383ffff */
.L_x_2102:
[----:B------:R-:W-:Y:S01]  /*9b80*/  HFMA2.MMA R86, -RZ, RZ, 0, 9.5367431640625e-07 ;  /* 0x00000010ff567435 */ /* 0x000fe200000001ff */
[----:B------:R-:W-:Y:S02]  /*9b90*/  MOV R73, R77 ;  /* 0x0000004d00497202 */ /* 0x000fe40000000f00 */
[----:B------:R-:W-:Y:S02]  /*9ba0*/  MOV R79, 0x1f ;  /* 0x0000001f004f7802 */ /* 0x000fe40000000f00 */
[----:B------:R-:W-:Y:S02]  /*9bb0*/  MOV R80, 0xffffffff ;  /* 0xffffffff00507802 */ /* 0x000fe40000000f00 */
[----:B0-----:R-:W-:Y:S02]  /*9bc0*/  MOV R68, 0x9be0 ;  /* 0x00009be000447802 */ /* 0x001fe40000000f00 */
[----:B-1234-:R-:W-:Y:S05]  /*9bd0*/  CALL.REL.NOINC `($__internal_48_$__cuda_sm70_shflsync_down) ;  /* 0x000006b000007944 */ /* 0x01efea0003c00000 */
[----:B-1----:R-:W-:Y:S01]  /*9be0*/  MOV R71, R86 ;  /* 0x0000005600477202 */ /* 0x002fe20000000f00 */
[----:B------:R-:W-:Y:S01]  /*9bf0*/  HFMA2.MMA R86, -RZ, RZ, 0, 9.5367431640625e-07 ;  /* 0x00000010ff567435 */ /* 0x000fe200000001ff */
[----:B0-----:R-:W-:-:S02]  /*9c00*/  MOV R73, R75 ;  /* 0x0000004b00497202 */ /* 0x001fc40000000f00 */
[----:B------:R-:W-:Y:S02]  /*9c10*/  MOV R79, 0x1f ;  /* 0x0000001f004f7802 */ /* 0x000fe40000000f00 */
[----:B------:R-:W-:Y:S02]  /*9c20*/  MOV R80, 0xffffffff ;  /* 0xffffffff00507802 */ /* 0x000fe40000000f00 */
[----:B------:R-:W-:Y:S02]  /*9c30*/  MOV R68, 0x9c50 ;  /* 0x00009c5000447802 */ /* 0x000fe40000000f00 */
[----:B------:R-:W-:Y:S05]  /*9c40*/  CALL.REL.NOINC `($__internal_48_$__cuda_sm70_shflsync_down) ;  /* 0x0000064000007944 */ /* 0x000fea0003c00000 */
[----:B-1----:R-:W-:Y:S01]  /*9c50*/  MOV R72, R86 ;  /* 0x0000005600487202 */ /* 0x002fe20000000f00 */
[----:B------:R-:W-:Y:S01]  /*9c60*/  HFMA2.MMA R86, -RZ, RZ, 0, 9.5367431640625e-07 ;  /* 0x00000010ff567435 */ /* 0x000fe200000001ff */
[----:B0-----:R-:W-:Y:S02]  /*9c70*/  MOV R73, R74 ;  /* 0x0000004a00497202 */ /* 0x001fe40000000f00 */
[----:B------:R-:W-:Y:S02]  /*9c80*/  MOV R79, 0x1f ;  /* 0x0000001f004f7802 */ /* 0x000fe40000000f00 */
[----:B------:R-:W-:-:S02]  /*9c90*/  MOV R80, 0xffffffff ;  /* 0xffffffff00507802 */ /* 0x000fc40000000f00 */
[----:B------:R-:W-:Y:S02]  /*9ca0*/  MOV R68, 0x9cc0 ;  /* 0x00009cc000447802 */ /* 0x000fe40000000f00 */
[----:B------:R-:W-:Y:S05]  /*9cb0*/  CALL.REL.NOINC `($__internal_48_$__cuda_sm70_shflsync_down) ;  /* 0x000005d000007944 */ /* 0x000fea0003c00000 */
[----:B-1----:R-:W-:Y:S01]  /*9cc0*/  MOV R68, R86 ;  /* 0x0000005600447202 */ /* 0x002fe20000000f00 */
[----:B0-----:R-:W-:Y:S05]  /*9cd0*/  BRA `(.L_x_2128) ;  /* 0xffffb22000007947 */ /* 0x001fea000383ffff */
.L_x_2105:
[----:B----4-:R-:W-:Y:S01]  /*9ce0*/  HFMA2.MMA R72, -RZ, RZ, 0, 0 ;  /* 0x00000000ff487435 */ /* 0x010fe200000001ff */
[----:B-1----:R-:W-:Y:S02]  /*9cf0*/  MOV R70, R76 ;  /* 0x0000004c00467202 */ /* 0x002fe40000000f00 */
[----:B------:R-:W-:Y:S02]  /*9d00*/  MOV R73, 0x1f ;  /* 0x0000001f00497802 */ /* 0x000fe40000000f00 */
[----:B---3--:R-:W-:Y:S02]  /*9d10*/  MOV R71, 0xffffffff ;  /* 0xffffffff00477802 */ /* 0x008fe40000000f00 */
[----:B0-----:R-:W-:Y:S02]  /*9d20*/  MOV R68, 0x9d40 ;  /* 0x00009d4000447802 */ /* 0x001fe40000000f00 */
[----:B--2---:R-:W-:Y:S05]  /*9d30*/  CALL.REL.NOINC `($__internal_49_$__cuda_sm70_shflsync_idx_p) ;  /* 0x0000059000007944 */ /* 0x004fea0003c00000 */
        /* <DEDUP_REMOVED lines=21> */
[----:B------:R-:W-:Y:S01]  /*9e90*/  HFMA2.MMA R86, -RZ, RZ, 0, 5.9604644775390625e-08 ;  /* 0x00000001ff567435 */ /* 0x000fe200000001ff */
[----:B-1----:R-:W-:-:S02]  /*9ea0*/  MOV R227, R71 ;  /* 0x0000004700e37202 */ /* 0x002fc40000000f00 */
[----:B0-----:R-:W-:Y:S02]  /*9eb0*/  MOV R73, R76 ;  /* 0x0000004c00497202 */ /* 0x001fe40000000f00 */
[----:B------:R-:W-:Y:S02]  /*9ec0*/  MOV R79, 0x1f ;  /* 0x0000001f004f7802 */ /* 0x000fe40000000f00 */
[----:B------:R-:W-:Y:S02]  /*9ed0*/  MOV R80, 0xffffffff ;  /* 0xffffffff00507802 */ /* 0x000fe40000000f00 */
[----:B------:R-:W-:Y:S02]  /*9ee0*/  MOV R68, 0x9f00 ;  /* 0x00009f0000447802 */ /* 0x000fe40000000f00 */
[----:B------:R-:W-:Y:S05]  /*9ef0*/  CALL.REL.NOINC `($__internal_48_$__cuda_sm70_shflsync_down) ;  /* 0x0000039000007944 */ /* 0x000fea0003c00000 */
[----:B-1----:R-:W-:Y:S01]  /*9f00*/  MOV R85, R86 ;  /* 0x0000005600557202 */ /* 0x002fe20000000f00 */
[----:B------:R-:W-:Y:S01]  /*9f10*/  HFMA2.MMA R86, -RZ, RZ, 0, 5.9604644775390625e-08 ;  /* 0x00000001ff567435 */ /* 0x000fe200000001ff */
[----:B0-----:R-:W-:Y:S02]  /*9f20*/  MOV R73, R77 ;  /* 0x0000004d00497202 */ /* 0x001fe40000000f00 */
[----:B------:R-:W-:-:S02]  /*9f30*/  MOV R79, 0x1f ;  /* 0x0000001f004f7802 */ /* 0x000fc40000000f00 */
[----:B------:R-:W-:Y:S02]  /*9f40*/  MOV R80, 0xffffffff ;  /* 0xffffffff00507802 */ /* 0x000fe40000000f00 */
[----:B------:R-:W-:Y:S02]  /*9f50*/  MOV R68, 0x9f70 ;  /* 0x00009f7000447802 */ /* 0x000fe40000000f00 */
[----:B------:R-:W-:Y:S05]  /*9f60*/  CALL.REL.NOINC `($__internal_48_$__cuda_sm70_shflsync_down) ;  /* 0x0000032000007944 */ /* 0x000fea0003c00000 */
[----:B-1----:R-:W-:Y:S01]  /*9f70*/  MOV R87, R86 ;  /* 0x0000005600577202 */ /* 0x002fe20000000f00 */
[----:B------:R-:W-:Y:S01]  /*9f80*/  HFMA2.MMA R86, -RZ, RZ, 0, 5.9604644775390625e-08 ;  /* 0x00000001ff567435 */ /* 0x000fe200000001ff */
[----:B0-----:R-:W-:Y:S02]  /*9f90*/  MOV R73, R75 ;  /* 0x0000004b00497202 */ /* 0x001fe40000000f00 */
[----:B------:R-:W-:Y:S02]  /*9fa0*/  MOV R79, 0x1f ;  /* 0x0000001f004f7802 */ /* 0x000fe40000000f00 */
[----:B------:R-:W-:Y:S02]  /*9fb0*/  MOV R80, 0xffffffff ;  /* 0xffffffff00507802 */ /* 0x000fe40000000f00 */
[----:B------:R-:W-:-:S02]  /*9fc0*/  MOV R68, 0x9fe0 ;  /* 0x00009fe000447802 */ /* 0x000fc40000000f00 */
        /* <DEDUP_REMOVED lines=8> */
[-C--:B------:R-:W-:Y:S01]  /*a050*/  FMUL.FTZ R228, R64, R78.reuse ;  /* 0x0000004e40e47220 */ /* 0x080fe20000410000 */
[----:B------:R-:W-:Y:S01]  /*a060*/  HFMA2.MMA R72, -RZ, RZ, 0, 0 ;  /* 0x00000000ff487435 */ /* 0x000fe200000001ff */
[----:B------:R-:W-:Y:S01]  /*a070*/  FMUL.FTZ R231, R67, R78 ;  /* 0x0000004e43e77220 */ /* 0x000fe20000410000 */
[----:B------:R-:W-:Y:S01]  /*a080*/  MOV R70, R64 ;  /* 0x0000004000467202 */ /* 0x000fe20000000f00 */
[-C--:B------:R-:W-:Y:S01]  /*a090*/  FMUL.FTZ R232, R65, R78.reuse ;  /* 0x0000004e41e87220 */ /* 0x080fe20000410000 */
[----:B0-----:R-:W-:Y:S01]  /*a0a0*/  MOV R73, 0x1f ;  /* 0x0000001f00497802 */ /* 0x001fe20000000f00 */
[----:B------:R-:W-:Y:S01]  /*a0b0*/  FMUL.FTZ R78, R66, R78 ;  /* 0x0000004e424e7220 */ /* 0x000fe20000410000 */
[----:B------:R-:W-:Y:S01]  /*a0c0*/  MOV R71, 0xffffffff ;  /* 0xffffffff00477802 */ /* 0x000fe20000000f00 */
[-C--:B------:R-:W-:Y:S01]  /*a0d0*/  FMUL.FTZ R229, R64, R225.reuse ;  /* 0x000000e140e57220 */ /* 0x080fe20000410000 */
[----:B------:R-:W-:Y:S01]  /*a0e0*/  MOV R68, 0xa120 ;  /* 0x0000a12000447802 */ /* 0x000fe20000000f00 */
[----:B------:R-:W-:-:S02]  /*a0f0*/  FFMA.FTZ R231, R66, R225, -R231 ;  /* 0x000000e142e77223 */ /* 0x000fc400000108e7 */
[----:B------:R-:W-:Y:S02]  /*a100*/  FFMA.FTZ R230, R67, R225, R78 ;  /* 0x000000e143e67223 */ /* 0x000fe4000001004e */
[----:B-1----:R-:W-:Y:S05]  /*a110*/  CALL.REL.NOINC `($__internal_49_$__cuda_sm70_shflsync_idx_p) ;  /* 0x000001b000007944 */ /* 0x002fea0003c00000 */
[----:B0-----:R-:W-:Y:S01]  /*a120*/  HFMA2.MMA R72, -RZ, RZ, 0, 0 ;  /* 0x00000000ff487435 */ /* 0x001fe200000001ff */
[----:B-1----:R-:W-:Y:S02]  /*a130*/  MOV R78, R71 ;  /* 0x00000047004e7202 */ /* 0x002fe40000000f00 */
[----:B------:R-:W-:Y:S02]  /*a140*/  MOV R70, R65 ;  /* 0x0000004100467202 */ /* 0x000fe40000000f00 */
[----:B------:R-:W-:Y:S02]  /*a150*/  MOV R73, 0x1f ;  /* 0x0000001f00497802 */ /* 0x000fe40000000f00 */
[----:B------:R-:W-:Y:S02]  /*a160*/  MOV R71, 0xffffffff ;  /* 0xffffffff00477802 */ /* 0x000fe40000000f00 */
[----:B------:R-:W-:Y:S02]  /*a170*/  MOV R68, 0xa190 ;  /* 0x0000a19000447802 */ /* 0x000fe40000000f00 */
[----:B------:R-:W-:Y:S05]  /*a180*/  CALL.REL.NOINC `($__internal_49_$__cuda_sm70_shflsync_idx_p) ;  /* 0x0000014000007944 */ /* 0x000fea0003c00000 */
[----:B0-----:R-:W-:Y:S01]  /*a190*/  HFMA2.MMA R72, -RZ, RZ, 0, 0 ;  /* 0x00000000ff487435 */ /* 0x001fe200000001ff */
[----:B-1----:R-:W-:-:S02]  /*a1a0*/  MOV R77, R71 ;  /* 0x00000047004d7202 */ /* 0x002fc40000000f00 */
[----:B------:R-:W-:Y:S02]  /*a1b0*/  MOV R70, R66 ;  /* 0x0000004200467202 */ /* 0x000fe40000000f00 */
[----:B------:R-:W-:Y:S02]  /*a1c0*/  MOV R73, 0x1f ;  /* 0x0000001f00497802 */ /* 0x000fe40000000f00 */
[----:B------:R-:W-:Y:S02]  /*a1d0*/  MOV R71, 0xffffffff ;  /* 0xffffffff00477802 */ /* 0x000fe40000000f00 */
[----:B------:R-:W-:Y:S02]  /*a1e0*/  MOV R68, 0xa200 ;  /* 0x0000a20000447802 */ /* 0x000fe40000000f00 */
[----:B------:R-:W-:Y:S05]  /*a1f0*/  CALL.REL.NOINC `($__internal_49_$__cuda_sm70_shflsync_idx_p) ;  /* 0x000000d000007944 */ /* 0x000fea0003c00000 */
[----:B0-----:R-:W-:Y:S01]  /*a200*/  HFMA2.MMA R72, -RZ, RZ, 0, 0 ;  /* 0x00000000ff487435 */ /* 0x001fe200000001ff */
[----:B-1----:R-:W-:Y:S02]  /*a210*/  MOV R79, R71 ;  /* 0x00000047004f7202 */ /* 0x002fe40000000f00 */
[----:B------:R-:W-:Y:S02]  /*a220*/  MOV R70, R67 ;  /* 0x0000004300467202 */ /* 0x000fe40000000f00 */
[----:B------:R-:W-:-:S02]  /*a230*/  MOV R73, 0x1f ;  /* 0x0000001f00497802 */ /* 0x000fc40000000f00 */
[----:B------:R-:W-:Y:S02]  /*a240*/  MOV R71, 0xffffffff ;  /* 0xffffffff00477802 */ /* 0x000fe40000000f00 */
[----:B------:R-:W-:Y:S02]  /*a250*/  MOV R68, 0xa270 ;  /* 0x0000a27000447802 */ /* 0x000fe40000000f00 */
[----:B------:R-:W-:Y:S05]  /*a260*/  CALL.REL.NOINC `($__internal_49_$__cuda_sm70_shflsync_idx_p) ;  /* 0x0000006000007944 */ /* 0x000fea0003c00000 */
[----:B-1----:R-:W-:Y:S01]  /*a270*/  MOV R233, R71 ;  /* 0x0000004700e97202 */ /* 0x002fe20000000f00 */
[----:B0-----:R-:W-:Y:S05]  /*a280*/  BRA `(.L_x_2129) ;  /* 0xffffae9000007947 */ /* 0x001fea000383ffff */
        .weak           $__internal_48_$__cuda_sm70_shflsync_down
        .type           $__internal_48_$__cuda_sm70_shflsync_down,@function
        .size           $__internal_48_$__cuda_sm70_shflsync_down,($__internal_49_$__cuda_sm70_shflsync_idx_p - $__internal_48_$__cuda_sm70_shflsync_down)
$__internal_48_$__cuda_sm70_shflsync_down:
[----:B------:R-:W-:Y:S01]  /*a290*/  HFMA2.MMA R69, -RZ, RZ, 0, 0 ;  /* 0x00000000ff457435 */ /* 0x000fe200000001ff */
[----:B------:R-:W-:Y:S04]  /*a2a0*/  WARPSYNC R80 ;  /* 0x0000005000007348 */ /* 0x000fe80003800000 */
[----:B------:R0:W1:Y:S01]  /*a2b0*/  SHFL.DOWN PT, R86, R73, R86, R79 ;  /* 0x0800005649567389 */ /* 0x00006200000e004f */
[----:B------:R-:W-:Y:S05]  /*a2c0*/  RET.REL.NODEC R68 `(_Z25selective_scan_bwd_kernelI32Selective_Scan_bwd_kernel_traitsILi128ELi16ELb1ELb0ELb0ELb0ELb0EN3c108BFloat16ENS1_7complexIfEEEEv12SSMParamsBwd) ;  /* 0xffff5d3044007950 */ /* 0x000fea0003c3ffff */
        .weak           $__internal_49_$__cuda_sm70_shflsync_idx_p
        .type           $__internal_49_$__cuda_sm70_shflsync_idx_p,@function
        .size           $__internal_49_$__cuda_sm70_shflsync_idx_p,($__internal_50_$__cuda_sm70_shflsync_up - $__internal_49_$__cuda_sm70_shflsync_idx_p)
$__internal_49_$__cuda_sm70_shflsync_idx_p:
[----:B------:R-:W-:Y:S01]  /*a2d0*/  MOV R69, 0x0 ;  /* 0x0000000000457802 */ /* 0x000fe20000000f00 */
[----:B------:R-:W-:Y:S04]  /*a2e0*/  WARPSYNC R71 ;  /* 0x0000004700007348 */ /* 0x000fe80003800000 */
[----:B------:R0:W1:Y:S01]  /*a2f0*/  SHFL.IDX PT, R71, R70, R72, R73 ;  /* 0x0000004846477389 */ /* 0x00006200000e0049 */
[----:B------:R-:W-:Y:S05]  /*a300*/  RET.REL.NODEC R68 `(_Z25selective_scan_bwd_kernelI32Selective_Scan_bwd_kernel_traitsILi128ELi16ELb1ELb0ELb0ELb0ELb0EN3c108BFloat16ENS1_7complexIfEEEEv12SSMParamsBwd) ;  /* 0xffff5cf044007950 */ /* 0x000fea0003c3ffff */
        .weak           $__internal_50_$__cuda_sm70_shflsync_up
        .type           $__internal_50_$__cuda_sm70_shflsync_up,@function
        .size           $__internal_50_$__cuda_sm70_shflsync_up,(.L_x_14482 - $__internal_50_$__cuda_sm70_shflsync_up)
$__internal_50_$__cuda_sm70_shflsync_up:
[----:B------:R-:W-:Y:S01]  /*a310*/  HFMA2.MMA R69, -RZ, RZ, 0, 0 ;  /* 0x00000000ff457435 */ /* 0x000fe200000001ff */
[----:B------:R-:W-:Y:S04]  /*a320*/  WARPSYNC R81 ;  /* 0x0000005100007348 */ /* 0x000fe80003800000 */
[----:B------:R0:W1:Y:S01]  /*a330*/  SHFL.UP PT, R71, R71, R76, R78 ;  /* 0x0400004c47477389 */ /* 0x00006200000e004e */
[----:B------:R-:W-:Y:S05]  /*a340*/  RET.REL.NODEC R68 `(_Z25selective_scan_bwd_kernelI32Selective_Scan_bwd_kernel_traitsILi128ELi16ELb1ELb0ELb0ELb0ELb0EN3c108BFloat16ENS1_7complexIfEEEEv12SSMParamsBwd) ;  /* 0xffff5cb044007950 */ /* 0x000fea0003c3ffff */
.L_x_2130:
        /* <DEDUP_REMOVED lines=11> */
.L_x_14482:


//--------------------- .text._Z25selective_scan_bwd_kernelI32Selective_Scan_bwd_kernel_traitsILi128ELi16ELb1ELb0ELb0ELb0ELb1EN3c108BFloat16ENS1_7complexIfEEEEv12SSMParamsBwd --------------------------
	.section	.text._Z25selective_scan_bwd_kernelI32Selective_Scan_bwd_kernel_traitsILi128ELi16ELb1ELb0ELb0ELb0ELb1EN3c108BFloat16ENS1_7complexIfEEEEv12SSMParamsBwd,"ax",@progbits
	.sectioninfo	@"SHI_REGISTERS=240"
	.align	128
        .global         _Z25selective_scan_bwd_kernelI32Selective_Scan_bwd_kernel_traitsILi128ELi16ELb1ELb0ELb0ELb0ELb1EN3c108BFloat16ENS1_7complexIfEEEEv12SSMParamsBwd
        .type           _Z25selective_scan_bwd_kernelI32Selective_Scan_bwd_kernel_traitsILi128ELi16ELb1ELb0ELb0ELb0ELb1EN3c108BFloat16ENS1_7complexIfEEEEv12SSMParamsBwd,@function
        .size           _Z25selective_scan_bwd_kernelI32Selective_Scan_bwd_kernel_traitsILi128ELi16ELb1ELb0ELb0ELb0ELb1EN3c108BFloat16ENS1_7complexIfEEEEv12SSMParamsBwd,(.L_x_14485 - _Z25selective_scan_bwd_kernelI32Selective_Scan_bwd_kernel_traitsILi128ELi16ELb1ELb0ELb0ELb0ELb1EN3c108BFloat16ENS1_7complexIfEEEEv12SSMParamsBwd)
        .other          _Z25selective_scan_bwd_kernelI32Selective_Scan_bwd_kernel_traitsILi128ELi16ELb1ELb0ELb0ELb0ELb1EN3c108BFloat16ENS1_7complexIfEEEEv12SSMParamsBwd,@"STO_CUDA_ENTRY STV_DEFAULT"
_Z25selective_scan_bwd_kernelI32Selective_Scan_bwd_kernel_traitsILi128ELi16ELb1ELb0ELb0ELb0ELb1EN3c108BFloat16ENS1_7complexIfEEEEv12SSMParamsBwd:
.text._Z25selective_scan_bwd_kernelI32Selective_Scan_bwd_kernel_traitsILi128ELi16ELb1ELb0ELb0ELb0ELb1EN3c108BFloat16ENS1_7complexIfEEEEv12SSMParamsBwd:
[----:B------:R-:W-:Y:S02]  /*0000*/  MOV R1, c[0x0][0x28] ;  /* 0x00000a0000017a02 */ /* 0x000fe40000000f00 */
[----:B------:R-:W0:Y:S01]  /*0010*/  S2R R118, SR_CTAID.X ;  /* 0x0000000000767919 */ /* 0x000e220000002500 */
[----:B------:R-:W-:Y:S01]  /*0020*/  ISETP.NE.U32.AND P1, PT, RZ, c[0x0][0x250], PT ;  /* 0x00009400ff007a0c */ /* 0x000fe20003f25070 */
[----:B------:R-:W-:Y:S01]  /*0030*/  CS2R R120, SRZ ;  /* 0x0000000000787805 */ /* 0x000fe2000001ff00 */
[----:B------:R-:W-:Y:S01]  /*0040*/  ISETP.NE.U32.AND P0, PT, RZ, c[0x0][0x238], PT ;  /* 0x00008e00ff007a0c */ /* 0x000fe20003f05070 */
[----:B------:R-:W1:Y:S01]  /*0050*/  S2R R123, SR_CTAID.Y ;  /* 0x00000000007b7919 */ /* 0x000e620000002600 */
[----:B------:R-:W-:Y:S01]  /*0060*/  ISETP.NE.AND.EX P1, PT, RZ, c[0x0][0x254], PT, P1 ;  /* 0x00009500ff007a0c */ /* 0x000fe20003f25310 */
[----:B------:R-:W-:Y:S01]  /*0070*/  ULDC.64 UR4, c[0x0][0x118] ;  /* 0x0000460000047ab9 */ /* 0x000fe20000000a00 */
[----:B------:R-:W-:Y:S02]  /*0080*/  ISETP.NE.AND.EX P0, PT, RZ, c[0x0][0x23c], PT, P0 ;  /* 0x00008f00ff007a0c */ /* 0x000fe40003f05300 */
[----:B0-----:R-:W-:Y:S01]  /*0090*/  SHF.R.S32.HI R116, RZ, 0x1f, R118 ;  /* 0x0000001fff747819 */ /* 0x001fe20000011476 */
[----:B------:R-:W-:Y:S01]  /*00a0*/  IMAD.WIDE.U32 R2, R118, c[0x0][0x1d0], RZ ;  /* 0x0000740076027a25 */ /* 0x000fe200078e00ff */
[----:B-1----:R-:W-:-:S03]  /*00b0*/  SHF.R.S32.HI R122, RZ, 0x1f, R123 ;  /* 0x0000001fff7a7819 */ /* 0x002fc6000001147b */
[----:B------:R-:W-:-:S04]  /*00c0*/  IMAD R5, R116, c[0x0][0x1d0], RZ ;  /* 0x0000740074057a24 */ /* 0x000fc800078e02ff */
[C---:B------:R-:W-:Y:S01]  /*00d0*/  @P1 LEA R8, P3, R123.reuse, c[0x0][0x250], 0x2 ;  /* 0x000094007b081a11 */ /* 0x040fe200078610ff */
        /* <DEDUP_REMOVED lines=12> */
[----:B------:R-:W-:Y:S02]  /*01a0*/  IMAD R0, R122, c[0x0][0x1d8], RZ ;  /* 0x000076007a007a24 */ /* 0x000fe400078e02ff */
[----:B------:R1:W5:Y:S01]  /*01b0*/  @P0 LDG.E R121, [R6.64] ;  /* 0x0000000406790981 */ /* 0x000362000c1e1900 */
[----:B------:R-:W-:Y:S01]  /*01c0*/  IMAD.WIDE.U32 R2, R123, c[0x0][0x1d8], R2 ;  /* 0x000076007b027a25 */ /* 0x000fe200078e0002 */
[----:B------:R-:W-:-:S03]  /*01d0*/  ISETP.NE.U32.AND P0, PT, RZ, c[0x0][0x260], PT ;  /* 0x00009800ff007a0c */ /* 0x000fc60003f05070 */
[----:B------:R-:W-:Y:S01]  /*01e0*/  IMAD.WIDE.U32 R4, R123, c[0x0][0x1e8], R4 ;  /* 0x00007a007b047a25 */ /* 0x000fe200078e0004 */
[----:B0-----:R-:W-:-:S03]  /*01f0*/  LEA R9, R12, 0xfffff800, 0xb ;  /* 0xfffff8000c097811 */ /* 0x001fc600078e58ff */
[----:B------:R-:W-:Y:S02]  /*0200*/  IMAD R8, R122, c[0x0][0x1e8], RZ ;  /* 0x00007a007a087a24 */ /* 0x000fe400078e02ff */
[----:B-1----:R-:W-:Y:S01]  /*0210*/  IMAD.WIDE.U32 R6, R118, c[0x0][0x278], RZ ;  /* 0x00009e0076067a25 */ /* 0x002fe200078e00ff */
[----:B------:R-:W-:-:S03]  /*0220*/  ISETP.NE.AND.EX P0, PT, RZ, c[0x0][0x264], PT, P0 ;  /* 0x00009900ff007a0c */ /* 0x000fc60003f05300 */
[----:B------:R-:W-:Y:S01]  /*0230*/  IMAD R15, R118, c[0x0][0x27c], R15 ;  /* 0x00009f00760f7a24 */ /* 0x000fe200078e020f */
[----:B------:R-:W-:Y:S01]  /*0240*/  SHF.R.S32.HI R11, RZ, 0x1f, R9 ;  /* 0x0000001fff0b7819 */ /* 0x000fe20000011409 */
[----:B------:R-:W-:Y:S01]  /*0250*/  IMAD R0, R123, c[0x0][0x1dc], R0 ;  /* 0x000077007b007a24 */ /* 0x000fe200078e0200 */
[----:B------:R-:W-:Y:S01]  /*0260*/  IADD3 R113, P1, R9, R2, RZ ;  /* 0x0000000209717210 */ /* 0x000fe20007f3e0ff */
[----:B------:R-:W-:Y:S01]  /*0270*/  IMAD R8, R123, c[0x0][0x1ec], R8 ;  /* 0x00007b007b087a24 */ /* 0x000fe200078e0208 */
[----:B------:R-:W-:Y:S02]  /*0280*/  IADD3 R111, P2, R9, R4, RZ ;  /* 0x00000004096f7210 */ /* 0x000fe40007f5e0ff */
[----:B------:R-:W-:Y:S02]  /*0290*/  IADD3 R7, R7, R15, RZ ;  /* 0x0000000f07077210 */ /* 0x000fe40007ffe0ff */
[C---:B------:R-:W-:Y:S02]  /*02a0*/  IADD3.X R2, R11.reuse, R3, R0, P1, !PT ;  /* 0x000000030b027210 */ /* 0x040fe40000ffe400 */
[----:B------:R-:W-:-:S02]  /*02b0*/  IADD3.X R4, R11, R5, R8, P2, !PT ;  /* 0x000000050b047210 */ /* 0x000fc400017fe408 */
[----:B------:R-:W-:Y:S02]  /*02c0*/  ISETP.NE.U32.AND P1, PT, RZ, c[0x0][0x328], PT ;  /* 0x0000ca00ff007a0c */ /* 0x000fe40003f25070 */
[----:B------:R-:W-:Y:S01]  /*02d0*/  ISETP.NE.U32.AND P2, PT, RZ, c[0x0][0x348], PT ;  /* 0x0000d200ff007a0c */ /* 0x000fe20003f45070 */
[----:B------:R-:W-:Y:S02]  /*02e0*/  IMAD R10, R122, c[0x0][0x280], RZ ;  /* 0x0000a0007a0a7a24 */ /* 0x000fe400078e02ff */
[C---:B------:R-:W-:Y:S01]  /*02f0*/  IMAD.WIDE.U32 R6, R123.reuse, c[0x0][0x280], R6 ;  /* 0x0000a0007b067a25 */ /* 0x040fe200078e0006 */
[----:B------:R-:W-:Y:S02]  /*0300*/  ISETP.NE.AND.EX P1, PT, RZ, c[0x0][0x32c], PT, P1 ;  /* 0x0000cb00ff007a0c */ /* 0x000fe40003f25310 */
[----:B------:R-:W-:Y:S01]  /*0310*/  ISETP.NE.AND.EX P2, PT, RZ, c[0x0][0x34c], PT, P2 ;  /* 0x0000d300ff007a0c */ /* 0x000fe20003f45320 */
[----:B------:R-:W-:Y:S01]  /*0320*/  IMAD R10, R123, c[0x0][0x284], R10 ;  /* 0x0000a1007b0a7a24 */ /* 0x000fe200078e020a */
[----:B------:R-:W-:Y:S01]  /*0330*/  ISETP.GE.AND P3, PT, R12, 0x1, PT ;  /* 0x000000010c00780c */ /* 0x000fe20003f66270 */
[----:B------:R-:W-:Y:S01]  /*0340*/  @P0 IMAD R0, R118, c[0x0][0x164], R123 ;  /* 0x0000590076000a24 */ /* 0x000fe200078e027b */
[----:B------:R-:W-:-:S02]  /*0350*/  IADD3 R9, P4, R9, R6, RZ ;  /* 0x0000000609097210 */ /* 0x000fc40007f9e0ff */
[----:B------:R-:W-:Y:S01]  /*0360*/  LEA R110, P5, R111, c[0x0][0x248], 0x1 ;  /* 0x000092006f6e7a11 */ /* 0x000fe200078a08ff */
[----:B------:R-:W-:Y:S01]  /*0370*/  @P0 IMAD R0, R0, c[0x0][0x174], RZ ;  /* 0x00005d0000000a24 */ /* 0x000fe200078e02ff */
[----:B------:R-:W-:Y:S02]  /*0380*/  IADD3.X R6, R11, R7, R10, P4, !PT ;  /* 0x000000070b067210 */ /* 0x000fe400027fe40a */
[C---:B------:R-:W-:Y:S01]  /*0390*/  LEA R112, P4, R113.reuse, c[0x0][0x240], 0x1 ;  /* 0x0000900071707a11 */ /* 0x040fe200078808ff */
[----:B------:R-:W-:Y:S01]  /*03a0*/  CS2R R192, SRZ ;  /* 0x0000000000c07805 */ /* 0x000fe2000001ff00 */
[----:B------:R-:W-:Y:S01]  /*03b0*/  CS2R R190, SRZ ;  /* 0x0000000000be7805 */ /* 0x000fe2000001ff00 */
[----:B------:R-:W-:Y:S01]  /*03c0*/  @P0 MOV R223, 0x10 ;  /* 0x0000001000df0802 */ /* 0x000fe20000000f00 */
[----:B------:R-:W-:Y:S01]  /*03d0*/  @P0 IMAD R0, R0, c[0x0][0x16c], RZ ;  /* 0x00005b0000000a24 */ /* 0x000fe200078e02ff */
[----:B------:R-:W-:Y:S02]  /*03e0*/  LEA.HI.X R113, R113, c[0x0][0x244], R2, 0x1, P4 ;  /* 0x0000910071717a11 */ /* 0x000fe400020f0c02 */
[----:B------:R-:W-:-:S02]  /*03f0*/  LEA.HI.X R111, R111, c[0x0][0x24c], R4, 0x1, P5 ;  /* 0x000093006f6f7a11 */ /* 0x000fc400028f0c04 */
[----:B------:R-:W-:Y:S02]  /*0400*/  LEA R108, P6, R9, c[0x0][0x308], 0x1 ;  /* 0x0000c200096c7a11 */ /* 0x000fe400078c08ff */
[C---:B------:R-:W-:Y:S02]  /*0410*/  @P1 LEA R192, P4, R123.reuse, c[0x0][0x328], 0x2 ;  /* 0x0000ca007bc01a11 */ /* 0x040fe400078810ff */
[----:B------:R-:W-:Y:S01]  /*0420*/  @P2 LEA R190, P5, R123, c[0x0][0x348], 0x2 ;  /* 0x0000d2007bbe2a11 */ /* 0x000fe200078a10ff */
[----:B------:R-:W-:Y:S01]  /*0430*/  HFMA2.MMA R114, -RZ, RZ, 0, 0 ;  /* 0x00000000ff727435 */ /* 0x000fe200000001ff */
[----:B------:R-:W-:Y:S01]  /*0440*/  @P0 IMAD.WIDE R222, R0, R223, c[0x0][0x260] ;  /* 0x0000980000de0625 */ /* 0x000fe200078e02df */
[----:B------:R-:W-:Y:S01]  /*0450*/  LEA.HI.X R109, R9, c[0x0][0x30c], R6, 0x1, P6 ;  /* 0x0000c300096d7a11 */ /* 0x000fe200030f0c06 */
[----:B------:R-:W-:Y:S01]  /*0460*/  @!P0 CS2R R222, SRZ ;  /* 0x0000000000de8805 */ /* 0x000fe2000001ff00 */
[C-C-:B------:R-:W-:Y:S02]  /*0470*/  @P1 LEA.HI.X R193, R123.reuse, c[0x0][0x32c], R122.reuse, 0x2, P4 ;  /* 0x0000cb007bc11a11 */ /* 0x140fe400020f147a */
[----:B------:R-:W-:-:S02]  /*0480*/  @P2 LEA.HI.X R191, R123, c[0x0][0x34c], R122, 0x2, P5 ;  /* 0x0000d3007bbf2a11 */ /* 0x000fc400028f147a */
[----:B------:R-:W-:Y:S01]  /*0490*/  MOV R119, RZ ;  /* 0x000000ff00777202 */ /* 0x000fe20000000f00 */
[----:B------:R-:W-:Y:S05]  /*04a0*/  @!P3 BRA `(.L_x_2131) ;  /* 0x000089100000b947 */ /* 0x000fea0003800000 */
[----:B------:R-:W0:Y:S01]  /*04b0*/  S2R R117, SR_TID.X ;  /* 0x0000000000757919 */ /* 0x000e220000002100 */
[----:B------:R-:W-:Y:S02]  /*04c0*/  MOV R107, c[0x0][0x174] ;  /* 0x00005d00006b7a02 */ /* 0x000fe40000000f00 */
[----:B------:R-:W-:Y:S01]  /*04d0*/  MOV R119, RZ ;  /* 0x000000ff00777202 */ /* 0x000fe20000000f00 */
[----:B------:R-:W1:Y:S01]  /*04e0*/  S2R R115, SR_LANEID ;  /* 0x0000000000737919 */ /* 0x000e620000000000 */
[----:B------:R-:W-:Y:S02]  /*04f0*/  MOV R114, RZ ;  /* 0x000000ff00727202 */ /* 0x000fe40000000f00 */
[----:B0-----:R-:W-:Y:S02]  /*0500*/  SHF.R.S32.HI R0, RZ, 0x1f, R117 ;  /* 0x0000001fff007819 */ /* 0x001fe40000011475 */
[----:B------:R-:W-:-:S02]  /*0510*/  SHF.L.U32 R106, R117, 0x1, RZ ;  /* 0x00000001756a7819 */ /* 0x000fc400000006ff */
[----:B------:R-:W-:Y:S02]  /*0520*/  LEA.HI R0, R0, R117, RZ, 0x5 ;  /* 0x0000007500007211 */ /* 0x000fe400078f28ff */
[----:B------:R-:W-:Y:S02]  /*0530*/  LOP3.LUT R106, R106, 0xffffffc0, RZ, 0xc0, !PT ;  /* 0xffffffc06a6a7812 */ /* 0x000fe400078ec0ff */
[----:B-1----:R-:W-:Y:S02]  /*0540*/  SHF.R.S32.HI R105, RZ, 0x5, R0 ;  /* 0x00000005ff697819 */ /* 0x002fe40000011400 */
.L_x_2171:
        /* <DEDUP_REMOVED lines=9> */
[----:B---3--:R-:W-:Y:S01]  /*05e0*/  STS.128 [R99.X16+0x200], R8 ;  /* 0x0002000863007388 */ /* 0x008fe2000000cc00 */
[----:B------:R-:W-:-:S06]  /*05f0*/  NOP ;  /* 0x0000000000007918 */ /* 0x000fcc0000000000 */
[----:B------:R-:W-:Y:S04]  /*0600*/  LDS.128 R60, [R45.X16] ;  /* 0x000000002d3c7984 */ /* 0x000fe8000000cc00 */
[----:B------:R-:W-:Y:S04]  /*0610*/  LDS.128 R56, [R45.X16+0x10] ;  /* 0x000010002d387984 */ /* 0x000fe8000000cc00 */
[----:B------:R-:W-:Y:S06]  /*0620*/  BAR.SYNC.DEFER_BLOCKING 0x0 ;  /* 0x0000000000007b1d */ /* 0x000fec0000010000 */
[----:B------:R-:W2:Y:S04]  /*0630*/  LDG.E.128 R16, [R12.64] ;  /* 0x000000040c107981 */ /* 0x000ea8000c1e1d00 */
[----:B------:R-:W3:Y:S01]  /*0640*/  LDG.E.128 R20, [R12.64+0x200] ;  /* 0x000200040c147981 */ /* 0x000ee2000c1e1d00 */
[----:B------:R-:W-:-:S03]  /*0650*/  IMAD.WIDE R2, R104, 0x10, R108 ;  /* 0x0000001068027825 */ /* 0x000fc600078e026c */
[----:B--2---:R0:W-:Y:S04]  /*0660*/  STS.128 [R99.X16], R16 ;  /* 0x0000001063007388 */ /* 0x0041e8000000cc00 */
[----:B---3--:R1:W-:Y:S01]  /*0670*/  STS.128 [R99.X16+0x200], R20 ;  /* 0x0002001463007388 */ /* 0x0083e2000000cc00 */
[----:B------:R-:W-:-:S06]  /*0680*/  NOP ;  /* 0x0000000000007918 */ /* 0x000fcc0000000000 */
[----:B------:R-:W-:Y:S04]  /*0690*/  LDS.128 R4, [R45.X16] ;  /* 0x000000002d047984 */ /* 0x000fe8000000cc00 */
[----:B------:R-:W-:Y:S04]  /*06a0*/  LDS.128 R8, [R45.X16+0x10] ;  /* 0x000010002d087984 */ /* 0x000fe8000000cc00 */
[----:B------:R-:W-:Y:S06]  /*06b0*/  BAR.SYNC.DEFER_BLOCKING 0x0 ;  /* 0x0000000000007b1d */ /* 0x000fec0000010000 */
[----:B------:R2:W3:Y:S04]  /*06c0*/  LDG.E.128 R24, [R2.64] ;  /* 0x0000000402187981 */ /* 0x0004e8000c1e1d00 */
[----:B------:R2:W4:Y:S01]  /*06d0*/  LDG.E.128 R32, [R2.64+0x200] ;  /* 0x0002000402207981 */ /* 0x000522000c1e1d00 */
[----:B------:R-:W-:Y:S01]  /*06e0*/  LEA R188, R107, 0xfffff800, 0xb ;  /* 0xfffff8006bbc7811 */ /* 0x000fe200078e58ff */
[----:B------:R-:W-:-:S02]  /*06f0*/  IMAD R13, R116, c[0x0][0x1f0], RZ ;  /* 0x00007c00740d7a24 */ /* 0x000fc400078e02ff */
[----:B------:R-:W-:Y:S01]  /*0700*/  IMAD R0, R122, c[0x0][0x1f8], RZ ;  /* 0x00007e007a007a24 */ /* 0x000fe200078e02ff */
[----:B------:R-:W-:Y:S01]  /*0710*/  SHF.R.S32.HI R189, RZ, 0x1f, R188 ;  /* 0x0000001fffbd7819 */ /* 0x000fe200000114bc */
[----:B------:R-:W-:-:S04]  /*0720*/  IMAD R15, R118, c[0x0][0x1f4], R13 ;  /* 0x00007d00760f7a24 */ /* 0x000fc800078e020d */
[----:B------:R-:W-:-:S05]  /*0730*/  IMAD.WIDE.U32 R12, R118, c[0x0][0x1f0], R188 ;  /* 0x00007c00760c7a25 */ /* 0x000fca00078e00bc */
[----:B------:R-:W-:Y:S01]  /*0740*/  IADD3 R13, R13, R15, RZ ;  /* 0x0000000f0d0d7210 */ /* 0x000fe20007ffe0ff */
[----:B------:R-:W-:-:S04]  /*0750*/  IMAD R15, R123, c[0x0][0x1fc], R0 ;  /* 0x00007f007b0f7a24 */ /* 0x000fc800078e0200 */
[----:B------:R-:W-:-:S05]  /*0760*/  IMAD.WIDE.U32 R12, R123, c[0x0][0x1f8], R12 ;  /* 0x00007e007b0c7a25 */ /* 0x000fca00078e000c */
[----:B--2---:R-:W-:Y:S02]  /*0770*/  IADD3 R3, R13, R15, RZ ;  /* 0x0000000f0d037210 */ /* 0x004fe40007ffe0ff */
[----:B------:R-:W-:-:S04]  /*0780*/  LEA R2, P0, R12, c[0x0][0x268], 0x1 ;  /* 0x00009a000c027a11 */ /* 0x000fc800078008ff */
[----:B------:R-:W-:-:S05]  /*0790*/  LEA.HI.X R3, R12, c[0x0][0x26c], R3, 0x1, P0 ;  /* 0x00009b000c037a11 */ /* 0x000fca00000f0c03 */
[----:B------:R-:W-:Y:S01]  /*07a0*/  IMAD.WIDE R2, R104, 0x10, R2 ;  /* 0x0000001068027825 */ /* 0x000fe200078e0202 */
[----:B---3--:R2:W-:Y:S04]  /*07b0*/  STS.128 [R99.X16], R24 ;  /* 0x0000001863007388 */ /* 0x0085e8000000cc00 */
[----:B----4-:R-:W-:Y:S01]  /*07c0*/  STS.128 [R99.X16+0x200], R32 ;  /* 0x0002002063007388 */ /* 0x010fe2000000cc00 */
[----:B------:R-:W-:-:S06]  /*07d0*/  NOP ;  /* 0x0000000000007918 */ /* 0x000fcc0000000000 */
[----:B------:R-:W3:Y:S04]  /*07e0*/  LDS.128 R28, [R45.X16] ;  /* 0x000000002d1c7984 */ /* 0x000ee8000000cc00 */
[----:B------:R-:W-:Y:S04]  /*07f0*/  LDS.128 R12, [R45.X16+0x10] ;  /* 0x000010002d0c7984 */ /* 0x000fe8000000cc00 */
[----:B------:R-:W-:Y:S06]  /*0800*/  BAR.SYNC.DEFER_BLOCKING 0x0 ;  /* 0x0000000000007b1d */ /* 0x000fec0000010000 */
[----:B------:R4:W2:Y:S04]  /*0810*/  LDG.E.128 R36, [R2.64] ;  /* 0x0000000402247981 */ /* 0x0008a8000c1e1d00 */
[----:B------:R4:W3:Y:S01]  /*0820*/  LDG.E.128 R40, [R2.64+0x200] ;  /* 0x0002000402287981 */ /* 0x0008e2000c1e1d00 */
[----:B0-----:R-:W-:-:S02]  /*0830*/  IMAD R17, R116, c[0x0][0x200], RZ ;  /* 0x0000800074117a24 */ /* 0x001fc400078e02ff */
[----:B------:R-:W-:Y:S02]  /*0840*/  IMAD R0, R122, c[0x0][0x208], RZ ;  /* 0x000082007a007a24 */ /* 0x000fe400078e02ff */
[C---:B------:R-:W-:Y:S02]  /*0850*/  IMAD R19, R118.reuse, c[0x0][0x204], R17 ;  /* 0x0000810076137a24 */ /* 0x040fe400078e0211 */
[----:B------:R-:W-:-:S05]  /*0860*/  IMAD.WIDE.U32 R16, R118, c[0x0][0x200], R188 ;  /* 0x0000800076107a25 */ /* 0x000fca00078e00bc */
[----:B------:R-:W-:Y:S01]  /*0870*/  IADD3 R17, R17, R19, RZ ;  /* 0x0000001311117210 */ /* 0x000fe20007ffe0ff */
[----:B------:R-:W-:-:S04]  /*0880*/  IMAD R19, R123, c[0x0][0x20c], R0 ;  /* 0x000083007b137a24 */ /* 0x000fc800078e0200 */
[----:B------:R-:W-:-:S05]  /*0890*/  IMAD.WIDE.U32 R16, R123, c[0x0][0x208], R16 ;  /* 0x000082007b107a25 */ /* 0x000fca00078e0010 */
[----:B------:R-:W-:Y:S02]  /*08a0*/  IADD3 R17, R17, R19, RZ ;  /* 0x0000001311117210 */ /* 0x000fe40007ffe0ff */
[----:B------:R-:W-:-:S04]  /*08b0*/  LEA R18, P0, R16, c[0x0][0x258], 0x1 ;  /* 0x0000960010127a11 */ /* 0x000fc800078008ff */
[----:B------:R-:W-:-:S05]  /*08c0*/  LEA.HI.X R19, R16, c[0x0][0x25c], R17, 0x1, P0 ;  /* 0x0000970010137a11 */ /* 0x000fca00000f0c11 */
[----:B----4-:R-:W-:Y:S01]  /*08d0*/  IMAD.WIDE R2, R104, 0x10, R18 ;  /* 0x0000001068027825 */ /* 0x010fe200078e0212 */
[----:B--2---:R-:W-:Y:S04]  /*08e0*/  STS.128 [R99.X16], R36 ;  /* 0x0000002463007388 */ /* 0x004fe8000000cc00 */
[----:B---3--:R-:W-:Y:S01]  /*08f0*/  STS.128 [R99.X16+0x200], R40 ;  /* 0x0002002863007388 */ /* 0x008fe2000000cc00 */
[----:B------:R-:W-:-:S06]  /*0900*/  NOP ;  /* 0x0000000000007918 */ /* 0x000fcc0000000000 */
[----:B------:R-:W0:Y:S04]  /*0910*/  LDS.128 R32, [R45.X16] ;  /* 0x000000002d207984 */ /* 0x000e28000000cc00 */
[----:B------:R-:W2:Y:S04]  /*0920*/  LDS.128 R16, [R45.X16+0x10] ;  /* 0x000010002d107984 */ /* 0x000ea8000000cc00 */
[----:B------:R-:W-:Y:S06]  /*0930*/  BAR.SYNC.DEFER_BLOCKING 0x0 ;  /* 0x0000000000007b1d */ /* 0x000fec0000010000 */
[----:B-1----:R1:W3:Y:S04]  /*0940*/  LDG.E.128 R20, [R2.64] ;  /* 0x0000000402147981 */ /* 0x0022e8000c1e1d00 */
[----:B------:R1:W4:Y:S01]  /*0950*/  LDG.E.128 R24, [R2.64+0x200] ;  /* 0x0002000402187981 */ /* 0x000322000c1e1d00 */
[----:B------:R-:W-:Y:S01]  /*0960*/  IMAD R53, R116, c[0x0][0x2e8], RZ ;  /* 0x0000ba0074357a24 */ /* 0x000fe200078e02ff */
[----:B------:R-:W-:-:S02]  /*0970*/  PRMT R52, RZ, 0x5410, R28 ;  /* 0x00005410ff347816 */ /* 0x000fc4000000001c */
[--C-:B0-----:R-:W-:Y:S01]  /*0980*/  PRMT R0, RZ, 0x5410, R32.reuse ;  /* 0x00005410ff007816 */ /* 0x101fe20000000020 */
[----:B------:R-:W-:Y:S01]  /*0990*/  IMAD R53, R118, c[0x0][0x2ec], R53 ;  /* 0x0000bb0076357a24 */ /* 0x000fe200078e0235 */
[----:B------:R-:W-:Y:S02]  /*09a0*/  PRMT R32, RZ, 0x7610, R32 ;  /* 0x00007610ff207816 */ /* 0x000fe40000000020 */
[--C-:B------:R-:W-:Y:S01]  /*09b0*/  PRMT R39, RZ, 0x5410, R33.reuse ;  /* 0x00005410ff277816 */ /* 0x100fe20000000021 */
[----:B------:R-:W-:Y:S01]  /*09c0*/  FMUL.FTZ R44, R0, -1.4426950216293334961 ;  /* 0xbfb8aa3b002c7820 */ /* 0x000fe20000410000 */
[----:B------:R-:W-:Y:S01]  /*09d0*/  PRMT R40, RZ, 0x7610, R33 ;  /* 0x00007610ff287816 */ /* 0x000fe20000000021 */
[----:B------:R-:W-:Y:S01]  /*09e0*/  FMUL.FTZ R36, R32, -1.4426950216293334961 ;  /* 0xbfb8aa3b20247820 */ /* 0x000fe20000410000 */
[--C-:B------:R-:W-:Y:S01]  /*09f0*/  PRMT R42, RZ, 0x5410, R34.reuse ;  /* 0x00005410ff2a7816 */ /* 0x100fe20000000022 */
[----:B------:R-:W0:Y:S01]  /*0a00*/  MUFU.EX2 R46, R44 ;  /* 0x0000002c002e7308 */ /* 0x000e220000000800 */
[----:B------:R-:W-:Y:S01]  /*0a10*/  FMUL.FTZ R37, R39, -1.4426950216293334961 ;  /* 0xbfb8aa3b27257820 */ /* 0x000fe20000410000 */
[----:B------:R-:W-:Y:S01]  /*0a20*/  PRMT R47, RZ, 0x7610, R34 ;  /* 0x00007610ff2f7816 */ /* 0x000fe20000000022 */
[----:B-1----:R-:W-:Y:S01]  /*0a30*/  FMUL.FTZ R2, R40, -1.4426950216293334961 ;  /* 0xbfb8aa3b28027820 */ /* 0x002fe20000410000 */
[--C-:B------:R-:W-:Y:S01]  /*0a40*/  PRMT R48, RZ, 0x5410, R35.reuse ;  /* 0x00005410ff307816 */ /* 0x100fe20000000023 */
[----:B------:R-:W-:Y:S01]  /*0a50*/  FMUL.FTZ R3, R42, -1.4426950216293334961 ;  /* 0xbfb8aa3b2a037820 */ /* 0x000fe20000410000 */
[----:B------:R-:W-:Y:S01]  /*0a60*/  PRMT R50, RZ, 0x7610, R35 ;  /* 0x00007610ff327816 */ /* 0x000fe20000000023 */
[----:B------:R-:W-:Y:S01]  /*0a70*/  FMUL.FTZ R33, R47, -1.4426950216293334961 ;  /* 0xbfb8aa3b2f217820 */ /* 0x000fe20000410000 */
[----:B------:R-:W1:Y:S01]  /*0a80*/  MUFU.EX2 R36, R36 ;  /* 0x0000002400247308 */ /* 0x000e620000000800 */
[--C-:B--2---:R-:W-:Y:S01]  /*0a90*/  PRMT R74, RZ, 0x5410, R16.reuse ;  /* 0x00005410ff4a7816 */ /* 0x104fe20000000010 */
[----:B------:R-:W-:Y:S01]  /*0aa0*/  FMUL.FTZ R38, R48, -1.4426950216293334961 ;  /* 0xbfb8aa3b30267820 */ /* 0x000fe20000410000 */
[----:B------:R-:W-:-:S02]  /*0ab0*/  PRMT R16, RZ, 0x7610, R16 ;  /* 0x00007610ff107816 */ /* 0x000fc40000000010 */
[--C-:B------:R-:W-:Y:S02]  /*0ac0*/  PRMT R67, RZ, 0x5410, R29.reuse ;  /* 0x00005410ff437816 */ /* 0x100fe4000000001d */
[----:B------:R-:W-:Y:S01]  /*0ad0*/  PRMT R69, RZ, 0x7610, R29 ;  /* 0x00007610ff457816 */ /* 0x000fe2000000001d */
[----:B------:R-:W2:Y:S01]  /*0ae0*/  MUFU.EX2 R37, R37 ;  /* 0x0000002500257308 */ /* 0x000ea20000000800 */
[----:B0-----:R-:W-:Y:S01]  /*0af0*/  FADD.FTZ R46, R46, 1 ;  /* 0x3f8000002e2e7421 */ /* 0x001fe20000010000 */
[--C-:B------:R-:W-:Y:S02]  /*0b00*/  PRMT R75, RZ, 0x5410, R31.reuse ;  /* 0x00005410ff4b7816 */ /* 0x100fe4000000001f */
[----:B------:R-:W-:Y:S02]  /*0b10*/  PRMT R77, RZ, 0x7610, R31 ;  /* 0x00007610ff4d7816 */ /* 0x000fe4000000001f */
[--C-:B------:R-:W-:Y:S02]  /*0b20*/  PRMT R31, RZ, 0x5410, R15.reuse ;  /* 0x00005410ff1f7816 */ /* 0x100fe4000000000f */
[----:B------:R0:W0:Y:S01]  /*0b30*/  MUFU.EX2 R41, R2 ;  /* 0x0000000200297308 */ /* 0x0000220000000800 */
[----:B-1----:R-:W-:Y:S01]  /*0b40*/  FADD.FTZ R36, R36, 1 ;  /* 0x3f80000024247421 */ /* 0x002fe20000010000 */
[----:B------:R-:W-:-:S02]  /*0b50*/  PRMT R29, RZ, 0x7610, R15 ;  /* 0x00007610ff1d7816 */ /* 0x000fc4000000000f */
[--C-:B------:R-:W-:Y:S02]  /*0b60*/  PRMT R71, RZ, 0x5410, R30.reuse ;  /* 0x00005410ff477816 */ /* 0x100fe4000000001e */
[----:B------:R-:W-:Y:S02]  /*0b70*/  PRMT R73, RZ, 0x7610, R30 ;  /* 0x00007610ff497816 */ /* 0x000fe4000000001e */
[----:B------:R-:W-:Y:S01]  /*0b80*/  MUFU.RCP R81, R46 ;  /* 0x0000002e00517308 */ /* 0x000fe20000001000 */
[----:B--2---:R-:W-:Y:S01]  /*0b90*/  FADD.FTZ R37, R37, 1 ;  /* 0x3f80000025257421 */ /* 0x004fe20000010000 */
[--C-:B------:R-:W-:Y:S01]  /*0ba0*/  PRMT R79, RZ, 0x5410, R12.reuse ;  /* 0x00005410ff4f7816 */ /* 0x100fe2000000000c */
[----:B0-----:R-:W-:Y:S01]  /*0bb0*/  FMUL.FTZ R2, R50, -1.4426950216293334961 ;  /* 0xbfb8aa3b32027820 */ /* 0x001fe20000410000 */
[----:B------:R-:W-:Y:S02]  /*0bc0*/  PRMT R82, RZ, 0x7610, R12 ;  /* 0x00007610ff527816 */ /* 0x000fe4000000000c */
[----:B------:R-:W-:-:S02]  /*0bd0*/  PRMT R54, RZ, 0x5410, R17 ;  /* 0x00005410ff367816 */ /* 0x000fc40000000011 */
[----:B------:R0:W1:Y:S01]  /*0be0*/  MUFU.EX2 R43, R3 ;  /* 0x00000003002b7308 */ /* 0x0000620000000800 */
[----:B------:R-:W-:Y:S01]  /*0bf0*/  FADD.FTZ R41, R41, 1 ;  /* 0x3f80000029297421 */ /* 0x000fe20000010000 */
[----:B------:R-:W-:Y:S01]  /*0c00*/  PRMT R44, RZ, 0x7610, R17 ;  /* 0x00007610ff2c7816 */ /* 0x000fe20000000011 */
[----:B------:R-:W-:Y:S01]  /*0c10*/  FMUL.FTZ R35, R54, -1.4426950216293334961 ;  /* 0xbfb8aa3b36237820 */ /* 0x000fe20000410000 */
[----:B------:R-:W-:-:S03]  /*0c20*/  PRMT R96, RZ, 0x5410, R18 ;  /* 0x00005410ff607816 */ /* 0x000fc60000000012 */
[----:B------:R-:W-:Y:S01]  /*0c30*/  FMUL.FTZ R17, R44, -1.4426950216293334961 ;  /* 0xbfb8aa3b2c117820 */ /* 0x000fe20000410000 */
[----:B------:R2:W2:Y:S01]  /*0c40*/  MUFU.RCP R85, R36 ;  /* 0x0000002400557308 */ /* 0x0004a20000001000 */
[----:B0-----:R-:W-:-:S07]  /*0c50*/  FMUL.FTZ R3, R74, -1.4426950216293334961 ;  /* 0xbfb8aa3b4a037820 */ /* 0x001fce0000410000 */
[----:B------:R0:W-:Y:S01]  /*0c60*/  MUFU.EX2 R34, R33 ;  /* 0x0000002100227308 */ /* 0x0001e20000000800 */
[----:B-1----:R-:W-:Y:S01]  /*0c70*/  FADD.FTZ R43, R43, 1 ;  /* 0x3f8000002b2b7421 */ /* 0x002fe20000010000 */
[----:B--2---:R-:W-:-:S06]  /*0c80*/  PRMT R36, RZ, 0x5410, R14 ;  /* 0x00005410ff247816 */ /* 0x004fcc000000000e */
[----:B------:R1:W2:Y:S01]  /*0c90*/  MUFU.EX2 R49, R38 ;  /* 0x0000002600317308 */ /* 0x0002a20000000800 */
[----:B0-----:R-:W-:Y:S02]  /*0ca0*/  FMUL.FTZ R33, R16, -1.4426950216293334961 ;  /* 0xbfb8aa3b10217820 */ /* 0x001fe40000410000 */
[----:B------:R-:W-:Y:S02]  /*0cb0*/  FADD.FTZ R15, -R85, 1 ;  /* 0x3f800000550f7421 */ /* 0x000fe40000010100 */
[C---:B------:R-:W-:Y:S02]  /*0cc0*/  FMUL.FTZ R30, R32.reuse, R85 ;  /* 0x00000055201e7220 */ /* 0x040fe40000410000 */
[----:B------:R-:W-:Y:S01]  /*0cd0*/  FFMA.FTZ R87, R32, R15, 1 ;  /* 0x3f80000020577423 */ /* 0x000fe2000001000f */
[----:B------:R0:W2:Y:S01]  /*0ce0*/  MUFU.RCP R84, R37 ;  /* 0x0000002500547308 */ /* 0x0000a20000001000 */
[----:B-1----:R-:W-:Y:S02]  /*0cf0*/  MOV R38, c[0x0][0x16c] ;  /* 0x00005b0000267a02 */ /* 0x002fe40000000f00 */
[----:B------:R-:W-:-:S02]  /*0d00*/  PRMT R15, RZ, 0x7610, R60 ;  /* 0x00007610ff0f7816 */ /* 0x000fc4000000003c */
[----:B------:R-:W-:Y:S02]  /*0d10*/  ISETP.GE.AND P1, PT, R38, 0x1, PT ;  /* 0x000000012600780c */ /* 0x000fe40003f26270 */
[--C-:B------:R-:W-:Y:S01]  /*0d20*/  PRMT R38, RZ, 0x5410, R13.reuse ;  /* 0x00005410ff267816 */ /* 0x100fe2000000000d */
[----:B------:R-:W1:Y:S01]  /*0d30*/  MUFU.EX2 R51, R2 ;  /* 0x0000000200337308 */ /* 0x000e620000000800 */
[----:B0-----:R-:W-:Y:S01]  /*0d40*/  PRMT R37, RZ, 0x7610, R13 ;  /* 0x00007610ff257816 */ /* 0x001fe2000000000d */
[----:B------:R-:W-:Y:S02]  /*0d50*/  FADD.FTZ R13, -R81, 1 ;  /* 0x3f800000510d7421 */ /* 0x000fe40000010100 */
[----:B--2---:R-:W-:Y:S02]  /*0d60*/  FADD.FTZ R49, R49, 1 ;  /* 0x3f80000031317421 */ /* 0x004fe40000010000 */
[----:B------:R-:W-:Y:S01]  /*0d70*/  FFMA.FTZ R83, R0, R13, 1 ;  /* 0x3f80000000537423 */ /* 0x000fe2000001000d */
[----:B------:R-:W-:Y:S01]  /*0d80*/  PRMT R13, RZ, 0x5410, R60 ;  /* 0x00005410ff0d7816 */ /* 0x000fe2000000003c */
[----:B------:R0:W2:Y:S01]  /*0d90*/  MUFU.EX2 R55, R3 ;  /* 0x0000000300377308 */ /* 0x0000a20000000800 */
[----:B------:R-:W-:-:S02]  /*0da0*/  FADD.FTZ R12, -R84, 1 ;  /* 0x3f800000540c7421 */ /* 0x000fc40000010100 */
[C---:B------:R-:W-:Y:S02]  /*0db0*/  FMUL.FTZ R32, R39.reuse, R84 ;  /* 0x0000005427207220 */ /* 0x040fe40000410000 */
[----:B------:R-:W-:Y:S01]  /*0dc0*/  FFMA.FTZ R86, R39, R12, 1 ;  /* 0x3f80000027567423 */ /* 0x000fe2000001000c */
[----:B------:R-:W-:Y:S01]  /*0dd0*/  PRMT R12, RZ, 0x5410, R61 ;  /* 0x00005410ff0c7816 */ /* 0x000fe2000000003d */
[----:B------:R-:W-:Y:S01]  /*0de0*/  FMUL.FTZ R66, R67, R32 ;  /* 0x0000002043427220 */ /* 0x000fe20000410000 */
[----:B------:R-:W2:Y:S01]  /*0df0*/  MUFU.RCP R89, R41 ;  /* 0x0000002900597308 */ /* 0x000ea20000001000 */
[----:B0-----:R-:W-:-:S04]  /*0e00*/  IMAD.WIDE.U32 R2, R118, c[0x0][0x2e8], R188 ;  /* 0x0000ba0076027a25 */ /* 0x001fc800078e00bc */
[----:B-1----:R-:W-:Y:S01]  /*0e10*/  FADD.FTZ R51, R51, 1 ;  /* 0x3f80000033337421 */ /* 0x002fe20000010000 */
[----:B------:R-:W-:Y:S02]  /*0e20*/  IADD3 R3, R3, R53, RZ ;  /* 0x0000003503037210 */ /* 0x000fe40007ffe0ff */
[----:B------:R-:W-:Y:S01]  /*0e30*/  PRMT R53, RZ, 0x7610, R28 ;  /* 0x00007610ff357816 */ /* 0x000fe2000000001c */
[----:B------:R-:W-:Y:S01]  /*0e40*/  FMUL.FTZ R28, R0, R81 ;  /* 0x00000051001c7220 */ /* 0x000fe20000410000 */
[----:B------:R0:W1:Y:S01]  /*0e50*/  MUFU.EX2 R65, R33 ;  /* 0x0000002100417308 */ /* 0x0000620000000800 */
[----:B--2---:R-:W-:Y:S02]  /*0e60*/  FADD.FTZ R55, R55, 1 ;  /* 0x3f80000037377421 */ /* 0x004fe40000010000 */
[----:B------:R-:W-:Y:S02]  /*0e70*/  FMUL.FTZ R0, R52, R28 ;  /* 0x0000001c34007220 */ /* 0x000fe40000410000 */
[----:B------:R-:W-:-:S02]  /*0e80*/  FMUL.FTZ R64, R53, R30 ;  /* 0x0000001e35407220 */ /* 0x000fc40000410000 */
[----:B------:R-:W-:Y:S01]  /*0e90*/  FFMA.FTZ R13, R0, R13, R114 ;  /* 0x0000000d000d7223 */ /* 0x000fe20000010072 */
[----:B------:R-:W2:Y:S01]  /*0ea0*/  MUFU.RCP R93, R43 ;  /* 0x0000002b005d7308 */ /* 0x000ea20000001000 */
[----:B0-----:R-:W-:Y:S01]  /*0eb0*/  PRMT R33, RZ, 0x7610, R14 ;  /* 0x00007610ff217816 */ /* 0x001fe2000000000e */
[----:B------:R-:W-:Y:S02]  /*0ec0*/  FADD.FTZ R14, R34, 1 ;  /* 0x3f800000220e7421 */ /* 0x000fe40000010000 */
[----:B------:R-:W-:Y:S02]  /*0ed0*/  FFMA.FTZ R15, R64, R15, R13 ;  /* 0x0000000f400f7223 */ /* 0x000fe4000001000d */
[----:B------:R-:W-:Y:S02]  /*0ee0*/  FMUL.FTZ R34, R40, R89 ;  /* 0x0000005928227220 */ /* 0x000fe40000410000 */
[----:B------:R-:W0:Y:S01]  /*0ef0*/  MUFU.RCP R88, R14 ;  /* 0x0000000e00587308 */ /* 0x000e220000001000 */
[----:B------:R-:W-:Y:S01]  /*0f00*/  FFMA.FTZ R15, R66, R12, R15 ;  /* 0x0000000c420f7223 */ /* 0x000fe2000001000f */
[----:B------:R-:W-:Y:S01]  /*0f10*/  PRMT R12, RZ, 0x7610, R61 ;  /* 0x00007610ff0c7816 */ /* 0x000fe2000000003d */
[----:B------:R-:W-:-:S02]  /*0f20*/  FMUL.FTZ R70, R69, R34 ;  /* 0x0000002245467220 */ /* 0x000fc40000410000 */
[----:B------:R-:W-:Y:S02]  /*0f30*/  FADD.FTZ R13, -R89, 1 ;  /* 0x3f800000590d7421 */ /* 0x000fe40000010100 */
[----:B------:R-:W-:Y:S01]  /*0f40*/  FFMA.FTZ R15, R70, R12, R15 ;  /* 0x0000000c460f7223 */ /* 0x000fe2000001000f */
[----:B------:R-:W0:Y:S01]  /*0f50*/  MUFU.RCP R97, R49 ;  /* 0x0000003100617308 */ /* 0x000e220000001000 */
[----:B------:R-:W-:Y:S01]  /*0f60*/  PRMT R12, RZ, 0x5410, R62 ;  /* 0x00005410ff0c7816 */ /* 0x000fe2000000003e */
[----:B-1----:R-:W-:Y:S02]  /*0f70*/  FADD.FTZ R65, R65, 1 ;  /* 0x3f80000041417421 */ /* 0x002fe40000010000 */
[----:B------:R-:W-:Y:S02]  /*0f80*/  FFMA.FTZ R91, R40, R13, 1 ;  /* 0x3f800000285b7423 */ /* 0x000fe4000001000d */
[----:B--2---:R-:W-:Y:S02]  /*0f90*/  FADD.FTZ R13, -R93, 1 ;  /* 0x3f8000005d0d7421 */ /* 0x004fe40000010100 */
[----:B------:R-:W-:Y:S01]  /*0fa0*/  MUFU.RCP R101, R51 ;  /* 0x0000003300657308 */ /* 0x000fe20000001000 */
[----:B0-----:R-:W-:-:S02]  /*0fb0*/  FMUL.FTZ R39, R47, R88 ;  /* 0x000000582f277220 */ /* 0x001fc40000410000 */
[----:B------:R-:W-:Y:S02]  /*0fc0*/  FFMA.FTZ R95, R42, R13, 1 ;  /* 0x3f8000002a5f7423 */ /* 0x000fe4000001000d */
[----:B------:R-:W-:Y:S02]  /*0fd0*/  FMUL.FTZ R80, R73, R39 ;  /* 0x0000002749507220 */ /* 0x000fe40000410000 */
[----:B------:R-:W-:Y:S01]  /*0fe0*/  IMAD.WIDE.U32 R2, R123, c[0x0][0x2f0], R2 ;  /* 0x0000bc007b027a25 */ /* 0x000fe200078e0002 */
[----:B------:R0:W1:Y:S03]  /*0ff0*/  MUFU.EX2 R92, R35 ;  /* 0x00000023005c7308 */ /* 0x0000660000000800 */
[----:B------:R-:W-:-:S04]  /*1000*/  FMUL.FTZ R40, R48, R97 ;  /* 0x0000006130287220 */ /* 0x000fc80000410000 */
[----:B------:R-:W-:Y:S01]  /*1010*/  FMUL.FTZ R78, R75, R40 ;  /* 0x000000284b4e7220 */ /* 0x000fe20000410000 */
[----:B------:R2:W1:Y:S01]  /*1020*/  MUFU.EX2 R94, R17 ;  /* 0x00000011005e7308 */ /* 0x0004620000000800 */
[----:B0-----:R-:W-:-:S04]  /*1030*/  FMUL.FTZ R35, R42, R93 ;  /* 0x0000005d2a237220 */ /* 0x001fc80000410000 */
[----:B------:R-:W-:-:S03]  /*1040*/  FMUL.FTZ R68, R71, R35 ;  /* 0x0000002347447220 */ /* 0x000fc60000410000 */
[----:B------:R0:W0:Y:S01]  /*1050*/  MUFU.RCP R103, R55 ;  /* 0x0000003700677308 */ /* 0x0000220000001000 */
[----:B--2---:R-:W-:Y:S02]  /*1060*/  FADD.FTZ R17, -R97, 1 ;  /* 0x3f80000061117421 */ /* 0x004fe40000010100 */
[----:B------:R-:W-:Y:S02]  /*1070*/  FFMA.FTZ R41, R68, R12, R15 ;  /* 0x0000000c44297223 */ /* 0x000fe4000001000f */
[----:B------:R-:W-:Y:S02]  /*1080*/  FADD.FTZ R12, -R88, 1 ;  /* 0x3f800000580c7421 */ /* 0x000fe40000010100 */
[----:B-1----:R-:W-:Y:S01]  /*1090*/  FADD.FTZ R92, R92, 1 ;  /* 0x3f8000005c5c7421 */ /* 0x002fe20000010000 */
[----:B0-----:R-:W-:Y:S01]  /*10a0*/  PRMT R55, RZ, 0x7610, R18 ;  /* 0x00007610ff377816 */ /* 0x001fe20000000012 */
[----:B------:R-:W-:Y:S02]  /*10b0*/  FFMA.FTZ R90, R47, R12, 1 ;  /* 0x3f8000002f5a7423 */ /* 0x000fe4000001000c */
[----:B------:R-:W-:-:S02]  /*10c0*/  FADD.FTZ R94, R94, 1 ;  /* 0x3f8000005e5e7421 */ /* 0x000fc40000010000 */
[----:B------:R-:W-:Y:S02]  /*10d0*/  FMUL.FTZ R18, R55, -1.4426950216293334961 ;  /* 0xbfb8aa3b37127820 */ /* 0x000fe40000410000 */
[----:B------:R-:W-:Y:S02]  /*10e0*/  FMUL.FTZ R42, R74, R103 ;  /* 0x000000674a2a7220 */ /* 0x000fe40000410000 */
[----:B------:R0:W1:Y:S02]  /*10f0*/  MUFU.EX2 R100, R18 ;  /* 0x0000001200647308 */ /* 0x0000640000000800 */
[----:B------:R-:W-:Y:S01]  /*1100*/  FMUL.FTZ R76, R79, R42 ;  /* 0x0000002a4f4c7220 */ /* 0x000fe20000410000 */
[----:B0-----:R-:W-:Y:S01]  /*1110*/  PRMT R18, RZ, 0x5410, R56 ;  /* 0x00005410ff127816 */ /* 0x001fe20000000038 */
[----:B-1----:R-:W-:Y:S01]  /*1120*/  FADD.FTZ R100, R100, 1 ;  /* 0x3f80000064647421 */ /* 0x002fe20000010000 */
[----:B---3--:R0:W-:Y:S04]  /*1130*/  STS.128 [R99.X16], R20 ;  /* 0x0000001463007388 */ /* 0x0081e8000000cc00 */
[----:B----4-:R1:W-:Y:S01]  /*1140*/  STS.128 [R99.X16+0x200], R24 ;  /* 0x0002001863007388 */ /* 0x0103e2000000cc00 */
[----:B------:R-:W-:-:S06]  /*1150*/  NOP ;  /* 0x0000000000007918 */ /* 0x000fcc0000000000 */
[----:B------:R-:W2:Y:S01]  /*1160*/  LDS.128 R12, [R45.X16] ;  /* 0x000000002d0c7984 */ /* 0x000ea2000000cc00 */
[----:B0-----:R-:W-:Y:S01]  /*1170*/  PRMT R20, RZ, 0x7610, R62 ;  /* 0x00007610ff147816 */ /* 0x001fe2000000003e */
[----:B------:R-:W-:Y:S02]  /*1180*/  FFMA.FTZ R21, R48, R17, 1 ;  /* 0x3f80000030157423 */ /* 0x000fe40000010011 */
[----:B------:R-:W-:Y:S01]  /*1190*/  FADD.FTZ R17, -R101, 1 ;  /* 0x3f80000065117421 */ /* 0x000fe20000010100 */
[----:B-1----:R0:W1:Y:S01]  /*11a0*/  MUFU.RCP R27, R65 ;  /* 0x00000041001b7308 */ /* 0x0020620000001000 */
[----:B------:R-:W-:Y:S02]  /*11b0*/  FFMA.FTZ R43, R80, R20, R41 ;  /* 0x00000014502b7223 */ /* 0x000fe40000010029 */
[----:B------:R-:W-:Y:S02]  /*11c0*/  FMUL.FTZ R20, R96, -1.4426950216293334961 ;  /* 0xbfb8aa3b60147820 */ /* 0x000fe40000410000 */
[C---:B------:R-:W-:Y:S01]  /*11d0*/  FFMA.FTZ R23, R50.reuse, R17, 1 ;  /* 0x3f80000032177423 */ /* 0x040fe20000010011 */
[----:B------:R-:W-:Y:S01]  /*11e0*/  PRMT R17, RZ, 0x5410, R63 ;  /* 0x00005410ff117816 */ /* 0x000fe2000000003f */
[----:B------:R-:W-:Y:S01]  /*11f0*/  FMUL.FTZ R41, R50, R101 ;  /* 0x0000006532297220 */ /* 0x000fe20000410000 */
[----:B------:R3:W4:Y:S01]  /*1200*/  MUFU.EX2 R98, R20 ;  /* 0x0000001400627308 */ /* 0x0007220000000800 */
[----:B0-----:R-:W-:-:S02]  /*1210*/  PRMT R65, RZ, 0x5410, R19 ;  /* 0x00005410ff417816 */ /* 0x001fc40000000013 */
[----:B------:R-:W-:Y:S01]  /*1220*/  FFMA.FTZ R17, R78, R17, R43 ;  /* 0x000000114e117223 */ /* 0x000fe2000001002b */
[----:B------:R-:W-:Y:S01]  /*1230*/  PRMT R50, RZ, 0x7610, R19 ;  /* 0x00007610ff327816 */ /* 0x000fe20000000013 */
[----:B------:R-:W-:Y:S02]  /*1240*/  FMUL.FTZ R72, R77, R41 ;  /* 0x000000294d487220 */ /* 0x000fe40000410000 */
[----:B-1----:R-:W-:Y:S01]  /*1250*/  FMUL.FTZ R43, R16, R27 ;  /* 0x0000001b102b7220 */ /* 0x002fe20000410000 */
[----:B---3--:R-:W-:Y:S01]  /*1260*/  PRMT R20, RZ, 0x7610, R63 ;  /* 0x00007610ff147816 */ /* 0x008fe2000000003f */
[----:B------:R-:W-:-:S04]  /*1270*/  FMUL.FTZ R22, R50, -1.4426950216293334961 ;  /* 0xbfb8aa3b32167820 */ /* 0x000fc80000410000 */
[----:B------:R-:W-:Y:S01]  /*1280*/  FFMA.FTZ R47, R72, R20, R17 ;  /* 0x00000014482f7223 */ /* 0x000fe20000010011 */
[----:B------:R0:W1:Y:S01]  /*1290*/  MUFU.EX2 R124, R22 ;  /* 0x00000016007c7308 */ /* 0x0000620000000800 */
[----:B------:R-:W-:Y:S02]  /*12a0*/  FADD.FTZ R17, -R103, 1 ;  /* 0x3f80000067117421 */ /* 0x000fe40000010100 */
[----:B------:R-:W-:Y:S02]  /*12b0*/  FFMA.FTZ R47, R76, R18, R47 ;  /* 0x000000124c2f7223 */ /* 0x000fe4000001002f */
[----:B------:R-:W-:Y:S02]  /*12c0*/  FFMA.FTZ R25, R74, R17, 1 ;  /* 0x3f8000004a197423 */ /* 0x000fe40000010011 */
[----:B------:R-:W-:Y:S01]  /*12d0*/  FADD.FTZ R17, -R27, 1 ;  /* 0x3f8000001b117421 */ /* 0x000fe20000010100 */
[--C-:B--2---:R-:W-:Y:S01]  /*12e0*/  PRMT R51, RZ, 0x7610, R13.reuse ;  /* 0x00007610ff337816 */ /* 0x104fe2000000000d */
[----:B------:R-:W-:Y:S01]  /*12f0*/  FMUL.FTZ R74, R82, R43 ;  /* 0x0000002b524a7220 */ /* 0x000fe20000410000 */
[----:B------:R-:W-:Y:S01]  /*1300*/  PRMT R48, RZ, 0x7610, R14 ;  /* 0x00007610ff307816 */ /* 0x000fe2000000000e */
[----:B------:R-:W-:Y:S01]  /*1310*/  FFMA.FTZ R125, R16, R17, 1 ;  /* 0x3f800000107d7423 */ /* 0x000fe20000010011 */
[----:B------:R-:W-:Y:S01]  /*1320*/  PRMT R16, RZ, 0x7610, R56 ;  /* 0x00007610ff107816 */ /* 0x000fe20000000038 */
[----:B------:R-:W-:Y:S01]  /*1330*/  FMUL.FTZ R20, R65, -1.4426950216293334961 ;  /* 0xbfb8aa3b41147820 */ /* 0x000fe20000410000 */
[----:B------:R-:W-:Y:S01]  /*1340*/  PRMT R49, RZ, 0x5410, R13 ;  /* 0x00005410ff317816 */ /* 0x000fe2000000000d */
[----:B------:R-:W-:Y:S01]  /*1350*/  FMUL.FTZ R73, R73, R48 ;  /* 0x0000003049497220 */ /* 0x000fe20000410000 */
[----:B------:R-:W-:Y:S01]  /*1360*/  PRMT R46, RZ, 0x5410, R14 ;  /* 0x00005410ff2e7816 */ /* 0x000fe2000000000e */
[----:B------:R-:W-:Y:S01]  /*1370*/  FFMA.FTZ R127, R74, R16, R47 ;  /* 0x000000104a7f7223 */ /* 0x000fe2000001002f */
[----:B------:R2:W3:Y:S01]  /*1380*/  MUFU.EX2 R102, R20 ;  /* 0x0000001400667308 */ /* 0x0004e20000000800 */
[----:B------:R1:W3:Y:S01]  /*1390*/  LDS.128 R16, [R45.X16+0x10] ;  /* 0x000010002d107984 */ /* 0x0002e2000000cc00 */
[----:B------:R-:W-:Y:S01]  /*13a0*/  PRMT R47, RZ, 0x7610, R12 ;  /* 0x00007610ff2f7816 */ /* 0x000fe2000000000c */
[----:B------:R-:W-:-:S02]  /*13b0*/  FMUL.FTZ R67, R67, R49 ;  /* 0x0000003143437220 */ /* 0x000fc40000410000 */
[----:B0-----:R-:W-:Y:S02]  /*13c0*/  FMUL.FTZ R22, R71, R46 ;  /* 0x0000002e47167220 */ /* 0x001fe40000410000 */
[----:B------:R-:W-:Y:S01]  /*13d0*/  FMUL.FTZ R14, R53, R47 ;  /* 0x0000002f350e7220 */ /* 0x000fe20000410000 */
[----:B------:R-:W-:Y:S01]  /*13e0*/  MUFU.RCP R71, R94 ;  /* 0x0000005e00477308 */ /* 0x000fe20000001000 */
[----:B--2---:R-:W-:Y:S01]  /*13f0*/  FMUL.FTZ R20, R69, R51 ;  /* 0x0000003345147220 */ /* 0x004fe20000410000 */
[----:B-1----:R-:W-:Y:S01]  /*1400*/  PRMT R45, RZ, 0x5410, R12 ;  /* 0x00005410ff2d7816 */ /* 0x002fe2000000000c */
[----:B------:R-:W-:Y:S01]  /*1410*/  FMUL.FTZ R73, R88, R73 ;  /* 0x0000004958497220 */ /* 0x000fe20000410000 */
[--C-:B------:R-:W-:Y:S01]  /*1420*/  PRMT R53, RZ, 0x5410, R15.reuse ;  /* 0x00005410ff357816 */ /* 0x100fe2000000000f */
[----:B------:R-:W-:Y:S02]  /*1430*/  FMUL.FTZ R67, R84, R67 ;  /* 0x0000004354437220 */ /* 0x000fe40000410000 */
[----:B------:R-:W-:Y:S01]  /*1440*/  FMUL.FTZ R12, R52, R45 ;  /* 0x0000002d340c7220 */ /* 0x000fe20000410000 */
[----:B------:R-:W0:Y:S01]  /*1450*/  MUFU.RCP R69, R92 ;  /* 0x0000005c00457308 */ /* 0x000e220000001000 */
[----:B------:R-:W-:Y:S01]  /*1460*/  PRMT R52, RZ, 0x7610, R15 ;  /* 0x00007610ff347816 */ /* 0x000fe2000000000f */
[----:B------:R-:W-:-:S02]  /*1470*/  FMUL.FTZ R14, R85, R14 ;  /* 0x0000000e550e7220 */ /* 0x000fc40000410000 */
[----:B----4-:R-:W-:Y:S02]  /*1480*/  FADD.FTZ R98, R98, 1 ;  /* 0x3f80000062627421 */ /* 0x010fe40000010000 */
[----:B------:R-:W-:Y:S02]  /*1490*/  FADD.FTZ R124, R124, 1 ;  /* 0x3f8000007c7c7421 */ /* 0x000fe40000010000 */
[----:B------:R-:W1:Y:S01]  /*14a0*/  MUFU.RCP R94, R100 ;  /* 0x00000064005e7308 */ /* 0x000e620000001000 */
[----:B------:R-:W-:Y:S02]  /*14b0*/  FMUL.FTZ R20, R89, R20 ;  /* 0x0000001459147220 */ /* 0x000fe40000410000 */
[----:B------:R-:W-:Y:S02]  /*14c0*/  FMUL.FTZ R22, R93, R22 ;  /* 0x000000165d167220 */ /* 0x000fe40000410000 */
[----:B------:R-:W-:Y:S02]  /*14d0*/  FMUL.FTZ R73, R73, R90 ;  /* 0x0000005a49497220 */ /* 0x000fe40000410000 */
[----:B---3--:R-:W-:-:S02]  /*14e0*/  FADD.FTZ R102, R102, 1 ;  /* 0x3f80000066667421 */ /* 0x008fc40000010000 */
[----:B------:R-:W-:Y:S02]  /*14f0*/  FMUL.FTZ R26, R77, R52 ;  /* 0x000000344d1a7220 */ /* 0x000fe40000410000 */
[----:B------:R-:W-:Y:S01]  /*1500*/  FMUL.FTZ R13, R67, R86 ;  /* 0x00000056430d7220 */ /* 0x000fe20000410000 */
[----:B------:R-:W-:Y:S01]  /*1510*/  MUFU.RCP R77, R124 ;  /* 0x0000007c004d7308 */ /* 0x000fe20000001000 */
[----:B------:R-:W-:Y:S02]  /*1520*/  FMUL.FTZ R87, R14, R87 ;  /* 0x000000570e577220 */ /* 0x000fe40000410000 */
[----:B------:R-:W-:Y:S01]  /*1530*/  FMUL.FTZ R24, R75, R53 ;  /* 0x000000354b187220 */ /* 0x000fe20000410000 */
[----:B------:R-:W-:Y:S01]  /*1540*/  PRMT R75, RZ, 0x7610, R7 ;  /* 0x00007610ff4b7816 */ /* 0x000fe20000000007 */
[----:B------:R-:W-:Y:S01]  /*1550*/  FMUL.FTZ R20, R20, R91 ;  /* 0x0000005b14147220 */ /* 0x000fe20000410000 */
[--C-:B------:R-:W-:Y:S01]  /*1560*/  PRMT R90, RZ, 0x5410, R17.reuse ;  /* 0x00005410ff5a7816 */ /* 0x100fe20000000011 */
[----:B------:R-:W-:Y:S01]  /*1570*/  FMUL.FTZ R14, R22, R95 ;  /* 0x0000005f160e7220 */ /* 0x000fe20000410000 */
[----:B------:R2:W3:Y:S01]  /*1580*/  MUFU.RCP R67, R98 ;  /* 0x0000006200437308 */ /* 0x0004e20000001000 */
[----:B------:R-:W-:Y:S01]  /*1590*/  PRMT R86, RZ, 0x5410, R16 ;  /* 0x00005410ff567816 */ /* 0x000fe20000000010 */
[----:B------:R-:W-:Y:S01]  /*15a0*/  FMUL.FTZ R24, R97, R24 ;  /* 0x0000001861187220 */ /* 0x000fe20000410000 */
[----:B------:R-:W-:Y:S01]  /*15b0*/  PRMT R91, RZ, 0x7610, R17 ;  /* 0x00007610ff5b7816 */ /* 0x000fe20000000011 */
[----:B0-----:R-:W-:Y:S01]  /*15c0*/  FADD.FTZ R17, -R69, 1 ;  /* 0x3f80000045117421 */ /* 0x001fe20000010100 */
[--C-:B------:R-:W-:Y:S01]  /*15d0*/  PRMT R92, RZ, 0x5410, R18.reuse ;  /* 0x00005410ff5c7816 */ /* 0x100fe20000000012 */
[----:B------:R-:W-:Y:S01]  /*15e0*/  FMUL.FTZ R26, R101, R26 ;  /* 0x0000001a651a7220 */ /* 0x000fe20000410000 */
[----:B------:R-:W-:Y:S01]  /*15f0*/  PRMT R95, RZ, 0x7610, R18 ;  /* 0x00007610ff5f7816 */ /* 0x000fe20000000012 */
[----:B------:R-:W0:Y:S01]  /*1600*/  MUFU.RCP R114, R102 ;  /* 0x0000006600727308 */ /* 0x000e220000001000 */
[----:B------:R-:W-:Y:S01]  /*1610*/  PRMT R88, RZ, 0x7610, R16 ;  /* 0x00007610ff587816 */ /* 0x000fe20000000010 */
[----:B------:R-:W-:Y:S01]  /*1620*/  FMUL.FTZ R18, R38, R90 ;  /* 0x0000005a26127220 */ /* 0x000fe20000410000 */
[--C-:B------:R-:W-:Y:S01]  /*1630*/  PRMT R97, RZ, 0x5410, R19.reuse ;  /* 0x00005410ff617816 */ /* 0x100fe20000000013 */
[----:B------:R-:W-:Y:S01]  /*1640*/  FMUL.FTZ R16, R79, R86 ;  /* 0x000000564f107220 */ /* 0x000fe20000410000 */
[----:B------:R-:W-:Y:S01]  /*1650*/  PRMT R101, RZ, 0x7610, R19 ;  /* 0x00007610ff657816 */ /* 0x000fe20000000013 */
[----:B------:R-:W-:Y:S01]  /*1660*/  FFMA.FTZ R17, R54, R17, 1 ;  /* 0x3f80000036117423 */ /* 0x000fe20000010011 */
[----:B------:R-:W-:Y:S01]  /*1670*/  F2FP.BF16.PACK_AB R13, R20, R13 ;  /* 0x0000000d140d723e */ /* 0x000fe200000010ff */
[----:B------:R-:W-:Y:S01]  /*1680*/  FMUL.FTZ R18, R69, R18 ;  /* 0x0000001245127220 */ /* 0x000fe20000410000 */
[----:B------:R-:W-:Y:S01]  /*1690*/  F2FP.BF16.PACK_AB R14, R73, R14 ;  /* 0x0000000e490e723e */ /* 0x000fe200000010ff */
[----:B------:R-:W-:Y:S01]  /*16a0*/  FADD.FTZ R19, -R71, 1 ;  /* 0x3f80000047137421 */ /* 0x000fe20000010100 */
[----:B--2---:R-:W-:Y:S01]  /*16b0*/  LEA R98, R115, R106, 0x1 ;  /* 0x0000006a73627211 */ /* 0x004fe200078e08ff */
[----:B------:R-:W-:Y:S01]  /*16c0*/  FMUL.FTZ R22, R37, R91 ;  /* 0x0000005b25167220 */ /* 0x000fe20000410000 */
[----:B------:R-:W-:Y:S01]  /*16d0*/  PRMT R73, RZ, 0x7610, R6 ;  /* 0x00007610ff497816 */ /* 0x000fe20000000006 */
[----:B------:R-:W-:Y:S01]  /*16e0*/  FMUL.FTZ R82, R82, R88 ;  /* 0x0000005852527220 */ /* 0x000fe20000410000 */
[----:B------:R-:W-:Y:S01]  /*16f0*/  PRMT R79, RZ, 0x5410, R9 ;  /* 0x00005410ff4f7816 */ /* 0x000fe20000000009 */
[----:B------:R-:W-:-:S02]  /*1700*/  FMUL.FTZ R16, R103, R16 ;  /* 0x0000001067107220 */ /* 0x000fc40000410000 */
[----:B------:R-:W-:Y:S02]  /*1710*/  FFMA.FTZ R19, R44, R19, 1 ;  /* 0x3f8000002c137423 */ /* 0x000fe40000010013 */
[----:B------:R-:W-:Y:S02]  /*1720*/  FMUL.FTZ R22, R71, R22 ;  /* 0x0000001647167220 */ /* 0x000fe40000410000 */
[----:B------:R-:W-:Y:S02]  /*1730*/  FMUL.FTZ R17, R18, R17 ;  /* 0x0000001112117220 */ /* 0x000fe40000410000 */
[----:B------:R-:W-:Y:S02]  /*1740*/  FMUL.FTZ R82, R27, R82 ;  /* 0x000000521b527220 */ /* 0x000fe40000410000 */
[----:B-1----:R-:W-:Y:S02]  /*1750*/  FADD.FTZ R18, -R94, 1 ;  /* 0x3f8000005e127421 */ /* 0x002fe40000010100 */
[----:B------:R-:W-:-:S02]  /*1760*/  FMUL.FTZ R15, R24, R21 ;  /* 0x00000015180f7220 */ /* 0x000fc40000410000 */
[----:B------:R-:W-:Y:S01]  /*1770*/  FMUL.FTZ R89, R54, R69 ;  /* 0x0000004536597220 */ /* 0x000fe20000410000 */
[----:B------:R-:W-:Y:S01]  /*1780*/  PRMT R69, RZ, 0x7610, R5 ;  /* 0x00007610ff457816 */ /* 0x000fe20000000005 */
[----:B------:R-:W-:Y:S02]  /*1790*/  FMUL.FTZ R16, R16, R25 ;  /* 0x0000001910107220 */ /* 0x000fe40000410000 */
[----:B------:R-:W-:Y:S02]  /*17a0*/  FMUL.FTZ R22, R22, R19 ;  /* 0x0000001316167220 */ /* 0x000fe40000410000 */
[----:B------:R-:W-:Y:S02]  /*17b0*/  FMUL.FTZ R26, R26, R23 ;  /* 0x000000171a1a7220 */ /* 0x000fe40000410000 */
[----:B---3--:R-:W-:Y:S01]  /*17c0*/  FADD.FTZ R21, -R67, 1 ;  /* 0x3f80000043157421 */ /* 0x008fe20000010100 */
[----:B------:R-:W-:Y:S01]  /*17d0*/  F2FP.BF16.PACK_AB R17, R22, R17 ;  /* 0x000000111611723e */ /* 0x000fe200000010ff */
[----:B------:R-:W-:Y:S01]  /*17e0*/  FMUL.FTZ R24, R36, R92 ;  /* 0x0000005c24187220 */ /* 0x000fe20000410000 */
[----:B------:R-:W-:Y:S01]  /*17f0*/  F2FP.BF16.PACK_AB R15, R26, R15 ;  /* 0x0000000f1a0f723e */ /* 0x000fe200000010ff */
[----:B------:R-:W-:-:S02]  /*1800*/  FMUL.FTZ R125, R82, R125 ;  /* 0x0000007d527d7220 */ /* 0x000fc40000410000 */
[----:B------:R-:W-:Y:S02]  /*1810*/  FADD.FTZ R25, -R77, 1 ;  /* 0x3f8000004d197421 */ /* 0x000fe40000010100 */
[----:B------:R-:W-:Y:S01]  /*1820*/  FFMA.FTZ R54, R55, R18, 1 ;  /* 0x3f80000037367423 */ /* 0x000fe20000010012 */
[----:B------:R-:W-:Y:S01]  /*1830*/  F2FP.BF16.PACK_AB R16, R125, R16 ;  /* 0x000000107d10723e */ /* 0x000fe200000010ff */
[----:B------:R-:W-:Y:S02]  /*1840*/  FMUL.FTZ R19, R33, R95 ;  /* 0x0000005f21137220 */ /* 0x000fe40000410000 */
[----:B0-----:R-:W-:Y:S02]  /*1850*/  FADD.FTZ R82, -R114, 1 ;  /* 0x3f80000072527421 */ /* 0x001fe40000010100 */
[----:B------:R-:W-:Y:S02]  /*1860*/  FMUL.FTZ R23, R31, R97 ;  /* 0x000000611f177220 */ /* 0x000fe40000410000 */
[----:B------:R-:W-:-:S02]  /*1870*/  FMUL.FTZ R18, R29, R101 ;  /* 0x000000651d127220 */ /* 0x000fc40000410000 */
[----:B------:R-:W-:Y:S02]  /*1880*/  FFMA.FTZ R21, R96, R21, 1 ;  /* 0x3f80000060157423 */ /* 0x000fe40000010015 */
[----:B------:R-:W-:Y:S02]  /*1890*/  FMUL.FTZ R24, R67, R24 ;  /* 0x0000001843187220 */ /* 0x000fe40000410000 */
[----:B------:R-:W-:Y:S02]  /*18a0*/  FFMA.FTZ R84, R50, R25, 1 ;  /* 0x3f80000032547423 */ /* 0x000fe40000010019 */
[----:B------:R-:W-:Y:S02]  /*18b0*/  FMUL.FTZ R19, R94, R19 ;  /* 0x000000135e137220 */ /* 0x000fe40000410000 */
[----:B------:R-:W-:Y:S01]  /*18c0*/  FMUL.FTZ R12, R81, R12 ;  /* 0x0000000c510c7220 */ /* 0x000fe20000410000 */
[----:B------:R-:W-:Y:S01]  /*18d0*/  PRMT R81, RZ, 0x7610, R9 ;  /* 0x00007610ff517816 */ /* 0x000fe20000000009 */
[----:B------:R-:W-:-:S02]  /*18e0*/  FFMA.FTZ R82, R65, R82, 1 ;  /* 0x3f80000041527423 */ /* 0x000fc40000010052 */
[----:B------:R-:W-:Y:S02]  /*18f0*/  FMUL.FTZ R23, R114, R23 ;  /* 0x0000001772177220 */ /* 0x000fe40000410000 */
[----:B------:R-:W-:Y:S02]  /*1900*/  FMUL.FTZ R25, R77, R18 ;  /* 0x000000124d197220 */ /* 0x000fe40000410000 */
[----:B------:R-:W-:Y:S02]  /*1910*/  FMUL.FTZ R18, R24, R21 ;  /* 0x0000001518127220 */ /* 0x000fe40000410000 */
[----:B------:R-:W-:Y:S02]  /*1920*/  FMUL.FTZ R19, R19, R54 ;  /* 0x0000003613137220 */ /* 0x000fe40000410000 */
[----:B------:R-:W-:Y:S01]  /*1930*/  FMUL.FTZ R12, R12, R83 ;  /* 0x000000530c0c7220 */ /* 0x000fe20000410000 */
[----:B------:R-:W-:Y:S01]  /*1940*/  PRMT R83, RZ, 0x5410, R10 ;  /* 0x00005410ff537816 */ /* 0x000fe2000000000a */
[----:B------:R-:W-:Y:S01]  /*1950*/  FMUL.FTZ R23, R23, R82 ;  /* 0x0000005217177220 */ /* 0x000fe20000410000 */
[----:B------:R-:W-:Y:S01]  /*1960*/  F2FP.BF16.PACK_AB R18, R19, R18 ;  /* 0x000000121312723e */ /* 0x000fe200000010ff */
[----:B------:R-:W-:Y:S01]  /*1970*/  FMUL.FTZ R84, R25, R84 ;  /* 0x0000005419547220 */ /* 0x000fe20000410000 */
[----:B------:R-:W-:Y:S01]  /*1980*/  BAR.SYNC.DEFER_BLOCKING 0x0 ;  /* 0x0000000000007b1d */ /* 0x000fe20000010000 */
[----:B------:R-:W-:Y:S01]  /*1990*/  IMAD R20, R122, c[0x0][0x2f0], RZ ;  /* 0x0000bc007a147a24 */ /* 0x000fe200078e02ff */
[----:B------:R-:W-:Y:S01]  /*19a0*/  F2FP.BF16.PACK_AB R12, R87, R12 ;  /* 0x0000000c570c723e */ /* 0x000fe200000010ff */
[----:B------:R-:W-:Y:S01]  /*19b0*/  FMUL.FTZ R82, R38, R89 ;  /* 0x0000005926527220 */ /* 0x000fe20000410000 */
[----:B------:R-:W-:Y:S01]  /*19c0*/  F2FP.BF16.PACK_AB R19, R84, R23 ;  /* 0x000000175413723e */ /* 0x000fe200000010ff */
[----:B------:R-:W-:Y:S01]  /*19d0*/  IMAD R21, R123, c[0x0][0x2f4], R20 ;  /* 0x0000bd007b157a24 */ /* 0x000fe200078e0214 */
[----:B------:R-:W-:Y:S01]  /*19e0*/  PRMT R20, RZ, 0x5410, R57 ;  /* 0x00005410ff147816 */ /* 0x000fe20000000039 */
[----:B------:R-:W-:Y:S01]  /*19f0*/  FMUL.FTZ R44, R44, R71 ;  /* 0x000000472c2c7220 */ /* 0x000fe20000410000 */
[----:B------:R-:W-:Y:S01]  /*1a00*/  LEA R84, P0, R2, c[0x0][0x338], 0x1 ;  /* 0x0000ce0002547a11 */ /* 0x000fe200078008ff */
[----:B------:R-:W-:Y:S01]  /*1a10*/  FMUL.FTZ R93, R96, R67 ;  /* 0x00000043605d7220 */ /* 0x000fe20000410000 */
[----:B------:R-:W-:Y:S01]  /*1a20*/  IADD3 R3, R3, R21, RZ ;  /* 0x0000001503037210 */ /* 0x000fe20007ffe0ff */
[----:B------:R-:W-:Y:S01]  /*1a30*/  FFMA.FTZ R127, R82, R20, R127 ;  /* 0x00000014527f7223 */ /* 0x000fe2000001007f */
[----:B------:R-:W-:Y:S01]  /*1a40*/  PRMT R67, RZ, 0x5410, R5 ;  /* 0x00005410ff437816 */ /* 0x000fe20000000005 */
[----:B------:R-:W-:Y:S01]  /*1a50*/  FMUL.FTZ R100, R37, R44 ;  /* 0x0000002c25647220 */ /* 0x000fe20000410000 */
[----:B------:R-:W-:Y:S01]  /*1a60*/  LEA.HI.X R85, R2, c[0x0][0x33c], R3, 0x1, P0 ;  /* 0x0000cf0002557a11 */ /* 0x000fe200000f0c03 */
[----:B------:R-:W-:Y:S01]  /*1a70*/  FMUL.FTZ R102, R36, R93 ;  /* 0x0000005d24667220 */ /* 0x000fe20000410000 */
[----:B------:R-:W-:Y:S01]  /*1a80*/  PRMT R2, RZ, 0x7610, R57 ;  /* 0x00007610ff027816 */ /* 0x000fe20000000039 */
[----:B------:R-:W-:Y:S01]  /*1a90*/  FMUL.FTZ R94, R55, R94 ;  /* 0x0000005e375e7220 */ /* 0x000fe20000410000 */
[----:B------:R-:W-:Y:S01]  /*1aa0*/  ISETP.NE.U32.AND P0, PT, RZ, c[0x0][0x270], PT ;  /* 0x00009c00ff007a0c */ /* 0x000fe20003f05070 */
[----:B------:R-:W-:Y:S01]  /*1ab0*/  FMUL.FTZ R50, R50, R77 ;  /* 0x0000004d32327220 */ /* 0x000fe20000410000 */
[----:B------:R-:W-:Y:S01]  /*1ac0*/  PRMT R37, RZ, 0x5410, R4 ;  /* 0x00005410ff257816 */ /* 0x000fe20000000004 */
[----:B------:R-:W-:Y:S01]  /*1ad0*/  FFMA.FTZ R127, R100, R2, R127 ;  /* 0x00000002647f7223 */ /* 0x000fe2000001007f */
[----:B------:R-:W-:Y:S01]  /*1ae0*/  PRMT R2, RZ, 0x5410, R58 ;  /* 0x00005410ff027816 */ /* 0x000fe2000000003a */
[----:B------:R-:W-:Y:S01]  /*1af0*/  FMUL.FTZ R124, R33, R94 ;  /* 0x0000005e217c7220 */ /* 0x000fe20000410000 */
[----:B------:R0:W-:Y:S01]  /*1b00*/  STS.128 [R98.X16], R12 ;  /* 0x0000000c62007388 */ /* 0x0001e2000000cc00 */
[----:B------:R-:W-:-:S02]  /*1b10*/  ISETP.NE.AND.EX P0, PT, RZ, c[0x0][0x274], PT, P0 ;  /* 0x00009d00ff007a0c */ /* 0x000fc40003f05300 */
[----:B------:R-:W-:Y:S01]  /*1b20*/  FFMA.FTZ R127, R102, R2, R127 ;  /* 0x00000002667f7223 */ /* 0x000fe2000001007f */
[----:B------:R-:W-:Y:S01]  /*1b30*/  STS.128 [R98.X16+0x10], R16 ;  /* 0x0000101062007388 */ /* 0x000fe2000000cc00 */
[----:B------:R-:W-:-:S06]  /*1b40*/  NOP ;  /* 0x0000000000007918 */ /* 0x000fcc0000000000 */
[----:B------:R-:W1:Y:S01]  /*1b50*/  LDS.128 R20, [R99.X16] ;  /* 0x0000000063147984 */ /* 0x000e62000000cc00 */
[----:B------:R-:W-:Y:S02]  /*1b60*/  PRMT R2, RZ, 0x7610, R58 ;  /* 0x00007610ff027816 */ /* 0x000fe4000000003a */
[----:B------:R-:W-:Y:S01]  /*1b70*/  PRMT R71, RZ, 0x5410, R6 ;  /* 0x00005410ff477816 */ /* 0x000fe20000000006 */
[----:B------:R-:W2:Y:S01]  /*1b80*/  LDS.128 R24, [R99.X16+0x200] ;  /* 0x0002000063187984 */ /* 0x000ea2000000cc00 */
[----:B0-----:R-:W-:Y:S01]  /*1b90*/  FMUL.FTZ R12, R65, R114 ;  /* 0x00000072410c7220 */ /* 0x001fe20000410000 */
[----:B------:R-:W-:Y:S01]  /*1ba0*/  PRMT R114, RZ, 0x7610, R59 ;  /* 0x00007610ff727816 */ /* 0x000fe2000000003b */
[----:B------:R-:W-:Y:S01]  /*1bb0*/  FFMA.FTZ R127, R124, R2, R127 ;  /* 0x000000027c7f7223 */ /* 0x000fe2000001007f */
[----:B------:R-:W-:Y:S01]  /*1bc0*/  PRMT R2, RZ, 0x5410, R59 ;  /* 0x00005410ff027816 */ /* 0x000fe2000000003b */
[----:B------:R-:W-:Y:S01]  /*1bd0*/  FMUL.FTZ R126, R31, R12 ;  /* 0x0000000c1f7e7220 */ /* 0x000fe20000410000 */
[----:B------:R-:W-:-:S02]  /*1be0*/  PRMT R65, RZ, 0x7610, R4 ;  /* 0x00007610ff417816 */ /* 0x000fc40000000004 */
[----:B------:R-:W-:Y:S01]  /*1bf0*/  PRMT R33, RZ, 0x5410, R7 ;  /* 0x00005410ff217816 */ /* 0x000fe20000000007 */
[----:B------:R-:W-:Y:S01]  /*1c00*/  FFMA.FTZ R127, R126, R2, R127 ;  /* 0x000000027e7f7223 */ /* 0x000fe2000001007f */
[----:B------:R-:W-:Y:S01]  /*1c10*/  PRMT R31, RZ, 0x5410, R8 ;  /* 0x00005410ff1f7816 */ /* 0x000fe20000000008 */
[----:B------:R-:W-:Y:S01]  /*1c20*/  IMAD.WIDE R2, R104, 0x10, R84 ;  /* 0x0000001068027825 */ /* 0x000fe200078e0254 */
[----:B------:R-:W-:Y:S02]  /*1c30*/  PRMT R77, RZ, 0x7610, R8 ;  /* 0x00007610ff4d7816 */ /* 0x000fe40000000008 */
[----:B------:R-:W-:Y:S01]  /*1c40*/  PRMT R85, RZ, 0x7610, R10 ;  /* 0x00007610ff557816 */ /* 0x000fe2000000000a */
[----:B------:R-:W-:Y:S01]  /*1c50*/  FMUL.FTZ R84, R29, R50 ;  /* 0x000000321d547220 */ /* 0x000fe20000410000 */
[--C-:B------:R-:W-:Y:S02]  /*1c60*/  PRMT R29, RZ, 0x5410, R11.reuse ;  /* 0x00005410ff1d7816 */ /* 0x100fe4000000000b */
[----:B------:R-:W-:Y:S01]  /*1c70*/  PRMT R87, RZ, 0x7610, R11 ;  /* 0x00007610ff577816 */ /* 0x000fe2000000000b */
[----:B------:R-:W-:Y:S01]  /*1c80*/  FFMA.FTZ R114, R84, R114, R127 ;  /* 0x0000007254727223 */ /* 0x000fe2000001007f */
[----:B-1----:R0:W-:Y:S04]  /*1c90*/  STG.E.128 [R2.64], R20 ;  /* 0x0000001402007986 */ /* 0x0021e8000c101d04 */
[----:B--2---:R0:W-:Y:S01]  /*1ca0*/  STG.E.128 [R2.64+0x200], R24 ;  /* 0x0002001802007986 */ /* 0x0041e2000c101d04 */
[----:B------:R-:W-:Y:S05]  /*1cb0*/  @!P0 BRA `(.L_x_2132) ;  /* 0x000002b000008947 */ /* 0x000fea0003800000 */
[----:B------:R-:W-:Y:S01]  /*1cc0*/  BAR.SYNC.DEFER_BLOCKING 0x0 ;  /* 0x0000000000007b1d */ /* 0x000fe20000010000 */
[----:B------:R-:W-:-:S02]  /*1cd0*/  FMUL.FTZ R28, R28, R45 ;  /* 0x0000002d1c1c7220 */ /* 0x000fc40000410000 */
[----:B------:R-:W-:Y:S02]  /*1ce0*/  FMUL.FTZ R47, R30, R47 ;  /* 0x0000002f1e2f7220 */ /* 0x000fe40000410000 */
[----:B------:R-:W-:Y:S02]  /*1cf0*/  FMUL.FTZ R13, R32, R49 ;  /* 0x00000031200d7220 */ /* 0x000fe40000410000 */
[----:B------:R-:W-:Y:S02]  /*1d00*/  FMUL.FTZ R34, R34, R51 ;  /* 0x0000003322227220 */ /* 0x000fe40000410000 */
[----:B------:R-:W-:Y:S02]  /*1d10*/  FMUL.FTZ R14, R35, R46 ;  /* 0x0000002e230e7220 */ /* 0x000fe40000410000 */
[----:B------:R-:W-:Y:S01]  /*1d20*/  FMUL.FTZ R39, R39, R48 ;  /* 0x0000003027277220 */ /* 0x000fe20000410000 */
[----:B------:R-:W-:Y:S01]  /*1d30*/  F2FP.BF16.PACK_AB R13, R34, R13 ;  /* 0x0000000d220d723e */ /* 0x000fe200000010ff */
[----:B------:R-:W-:-:S02]  /*1d40*/  FMUL.FTZ R15, R40, R53 ;  /* 0x00000035280f7220 */ /* 0x000fc40000410000 */
[----:B------:R-:W-:Y:S01]  /*1d50*/  FMUL.FTZ R52, R41, R52 ;  /* 0x0000003429347220 */ /* 0x000fe20000410000 */
[----:B------:R-:W-:Y:S01]  /*1d60*/  F2FP.BF16.PACK_AB R14, R39, R14 ;  /* 0x0000000e270e723e */ /* 0x000fe200000010ff */
[----:B------:R-:W-:Y:S02]  /*1d70*/  FMUL.FTZ R16, R42, R86 ;  /* 0x000000562a107220 */ /* 0x000fe40000410000 */
[----:B------:R-:W-:Y:S01]  /*1d80*/  FMUL.FTZ R43, R43, R88 ;  /* 0x000000582b2b7220 */ /* 0x000fe20000410000 */
[----:B------:R-:W-:Y:S01]  /*1d90*/  F2FP.BF16.PACK_AB R15, R52, R15 ;  /* 0x0000000f340f723e */ /* 0x000fe200000010ff */
[----:B------:R-:W-:Y:S02]  /*1da0*/  FMUL.FTZ R17, R89, R90 ;  /* 0x0000005a59117220 */ /* 0x000fe40000410000 */
[----:B------:R-:W-:Y:S01]  /*1db0*/  FMUL.FTZ R44, R44, R91 ;  /* 0x0000005b2c2c7220 */ /* 0x000fe20000410000 */
[----:B------:R-:W-:Y:S01]  /*1dc0*/  F2FP.BF16.PACK_AB R16, R43, R16 ;  /* 0x000000102b10723e */ /* 0x000fe200000010ff */
[----:B------:R-:W-:-:S02]  /*1dd0*/  FMUL.FTZ R18, R93, R92 ;  /* 0x0000005c5d127220 */ /* 0x000fc40000410000 */
[----:B------:R-:W-:Y:S01]  /*1de0*/  FMUL.FTZ R95, R94, R95 ;  /* 0x0000005f5e5f7220 */ /* 0x000fe20000410000 */
[----:B------:R-:W-:Y:S01]  /*1df0*/  F2FP.BF16.PACK_AB R17, R44, R17 ;  /* 0x000000112c11723e */ /* 0x000fe200000010ff */
[----:B------:R-:W-:Y:S01]  /*1e00*/  FMUL.FTZ R19, R12, R97 ;  /* 0x000000610c137220 */ /* 0x000fe20000410000 */
[----:B------:R-:W-:Y:S01]  /*1e10*/  F2FP.BF16.PACK_AB R12, R47, R28 ;  /* 0x0000001c2f0c723e */ /* 0x000fe200000010ff */
[----:B------:R-:W-:Y:S01]  /*1e20*/  FMUL.FTZ R50, R50, R101 ;  /* 0x0000006532327220 */ /* 0x000fe20000410000 */
[----:B------:R-:W-:Y:S01]  /*1e30*/  F2FP.BF16.PACK_AB R18, R95, R18 ;  /* 0x000000125f12723e */ /* 0x000fe200000010ff */
[----:B0-----:R-:W-:Y:S02]  /*1e40*/  IMAD R21, R116, c[0x0][0x210], RZ ;  /* 0x0000840074157a24 */ /* 0x001fe400078e02ff */
[----:B------:R0:W-:Y:S01]  /*1e50*/  STS.128 [R98.X16], R12 ;  /* 0x0000000c62007388 */ /* 0x0001e2000000cc00 */
[----:B------:R-:W-:Y:S01]  /*1e60*/  F2FP.BF16.PACK_AB R19, R50, R19 ;  /* 0x000000133213723e */ /* 0x000fe200000010ff */
[----:B------:R-:W-:-:S04]  /*1e70*/  IMAD.WIDE.U32 R2, R118, c[0x0][0x210], R188 ;  /* 0x0000840076027a25 */ /* 0x000fc800078e00bc */
[----:B------:R-:W-:Y:S01]  /*1e80*/  STS.128 [R98.X16+0x10], R16 ;  /* 0x0000101062007388 */ /* 0x000fe2000000cc00 */
[----:B------:R-:W-:-:S06]  /*1e90*/  NOP ;  /* 0x0000000000007918 */ /* 0x000fcc0000000000 */
[----:B------:R-:W1:Y:S01]  /*1ea0*/  LDS.128 R4, [R99.X16] ;  /* 0x0000000063047984 */ /* 0x000e62000000cc00 */
[----:B------:R-:W-:Y:S02]  /*1eb0*/  IMAD R21, R118, c[0x0][0x214], R21 ;  /* 0x0000850076157a24 */ /* 0x000fe400078e0215 */
[----:B------:R-:W-:Y:S01]  /*1ec0*/  IMAD R20, R122, c[0x0][0x218], RZ ;  /* 0x000086007a147a24 */ /* 0x000fe200078e02ff */
[----:B------:R-:W2:Y:S02]  /*1ed0*/  LDS.128 R8, [R99.X16+0x200] ;  /* 0x0002000063087984 */ /* 0x000ea4000000cc00 */
[----:B------:R-:W-:Y:S01]  /*1ee0*/  IADD3 R3, R3, R21, RZ ;  /* 0x0000001503037210 */ /* 0x000fe20007ffe0ff */
[----:B0-----:R-:W-:-:S04]  /*1ef0*/  IMAD R13, R123, c[0x0][0x21c], R20 ;  /* 0x000087007b0d7a24 */ /* 0x001fc800078e0214 */
[----:B------:R-:W-:-:S05]  /*1f00*/  IMAD.WIDE.U32 R2, R123, c[0x0][0x218], R2 ;  /* 0x000086007b027a25 */ /* 0x000fca00078e0002 */
[----:B------:R-:W-:Y:S02]  /*1f10*/  IADD3 R3, R3, R13, RZ ;  /* 0x0000000d03037210 */ /* 0x000fe40007ffe0ff */
[----:B------:R-:W-:-:S04]  /*1f20*/  LEA R12, P0, R2, c[0x0][0x270], 0x1 ;  /* 0x00009c00020c7a11 */ /* 0x000fc800078008ff */
[----:B------:R-:W-:-:S05]  /*1f30*/  LEA.HI.X R13, R2, c[0x0][0x274], R3, 0x1, P0 ;  /* 0x00009d00020d7a11 */ /* 0x000fca00000f0c03 */
[----:B------:R-:W-:-:S05]  /*1f40*/  IMAD.WIDE R2, R104, 0x10, R12 ;  /* 0x0000001068027825 */ /* 0x000fca00078e020c */
[----:B-1----:R0:W-:Y:S04]  /*1f50*/  STG.E.128 [R2.64], R4 ;  /* 0x0000000402007986 */ /* 0x0021e8000c101d04 */
[----:B--2---:R0:W-:Y:S02]  /*1f60*/  STG.E.128 [R2.64+0x200], R8 ;  /* 0x0002000802007986 */ /* 0x0041e4000c101d04 */
.L_x_2132:
[----:B------:R-:W-:Y:S01]  /*1f70*/  BAR.SYNC.DEFER_BLOCKING 0x0 ;  /* 0x0000000000007b1d */ /* 0x000fe20000010000 */
[--C-:B-----5:R-:W-:Y:S01]  /*1f80*/  FADD.FTZ R49, R37, R120.reuse ;  /* 0x0000007825317221 */ /* 0x120fe20000010000 */
[----:B------:R-:W-:Y:S01]  /*1f90*/  CS2R R96, SRZ ;  /* 0x0000000000607805 */ /* 0x000fe2000001ff00 */
[--C-:B------:R-:W-:Y:S01]  /*1fa0*/  FADD.FTZ R43, R33, R120.reuse ;  /* 0x00000078212b7221 */ /* 0x100fe20000010000 */
[----:B------:R-:W-:Y:S01]  /*1fb0*/  CS2R R94, SRZ ;  /* 0x00000000005e7805 */ /* 0x000fe2000001ff00 */
[--C-:B------:R-:W-:Y:S01]  /*1fc0*/  FADD.FTZ R41, R31, R120.reuse ;  /* 0x000000781f297221 */ /* 0x100fe20000010000 */
[----:B------:R-:W-:Y:S01]  /*1fd0*/  CS2R R92, SRZ ;  /* 0x00000000005c7805 */ /* 0x000fe2000001ff00 */
[--C-:B------:R-:W-:Y:S01]  /*1fe0*/  FADD.FTZ R35, R29, R120.reuse ;  /* 0x000000781d237221 */ /* 0x100fe20000010000 */
[----:B------:R-:W-:Y:S01]  /*1ff0*/  CS2R R90, SRZ ;  /* 0x00000000005a7805 */ /* 0x000fe2000001ff00 */
[----:B------:R-:W-:Y:S01]  /*2000*/  CS2R R88, SRZ ;  /* 0x0000000000587805 */ /* 0x000fe2000001ff00 */
[----:B------:R-:W-:Y:S01]  /*2010*/  CS2R R54, SRZ ;  /* 0x0000000000367805 */ /* 0x000fe2000001ff00 */
[----:B------:R-:W-:Y:S01]  /*2020*/  CS2R R52, SRZ ;  /* 0x0000000000347805 */ /* 0x000fe2000001ff00 */
        /* <DEDUP_REMOVED lines=9> */
[--C-:B------:R-:W-:Y:S02]  /*20c0*/  FADD.FTZ R38, R81, R120.reuse ;  /* 0x0000007851267221 */ /* 0x100fe40000010000 */
[--C-:B------:R-:W-:Y:S02]  /*20d0*/  FADD.FTZ R37, R83, R120.reuse ;  /* 0x0000007853257221 */ /* 0x100fe40000010000 */
[--C-:B------:R-:W-:Y:S02]  /*20e0*/  FADD.FTZ R36, R85, R120.reuse ;  /* 0x0000007855247221 */ /* 0x100fe40000010000 */
[----:B------:R-:W-:Y:S02]  /*20f0*/  FADD.FTZ R34, R87, R120 ;  /* 0x0000007857227221 */ /* 0x000fe40000010000 */
[----:B------:R-:W-:-:S02]  /*2100*/  FMUL.FTZ R33, R0, R121 ;  /* 0x0000007900217220 */ /* 0x000fc40000410000 */
[-C--:B------:R-:W-:Y:S02]  /*2110*/  FMUL.FTZ R32, R64, R121.reuse ;  /* 0x0000007940207220 */ /* 0x080fe40000410000 */
[-C--:B------:R-:W-:Y:S02]  /*2120*/  FMUL.FTZ R31, R66, R121.reuse ;  /* 0x00000079421f7220 */ /* 0x080fe40000410000 */
[-C--:B------:R-:W-:Y:S02]  /*2130*/  FMUL.FTZ R30, R70, R121.reuse ;  /* 0x00000079461e7220 */ /* 0x080fe40000410000 */
[-C--:B------:R-:W-:Y:S02]  /*2140*/  FMUL.FTZ R29, R68, R121.reuse ;  /* 0x00000079441d7220 */ /* 0x080fe40000410000 */
[-C--:B------:R-:W-:Y:S02]  /*2150*/  FMUL.FTZ R28, R80, R121.reuse ;  /* 0x00000079501c7220 */ /* 0x080fe40000410000 */
[----:B0-----:R-:W-:-:S02]  /*2160*/  FMUL.FTZ R27, R78, R121 ;  /* 0x000000794e1b7220 */ /* 0x001fc40000410000 */
        /* <DEDUP_REMOVED lines=9> */
[----:B------:R-:W-:Y:S05]  /*2200*/  @!P1 BRA `(.L_x_2133) ;  /* 0x000066b000009947 */ /* 0x000fea0003800000 */
[----:B------:R-:W-:Y:S01]  /*2210*/  FADD.FTZ R17, R0, R0 ;  /* 0x0000000000117221 */ /* 0x000fe20000010000 */
[----:B------:R-:W-:Y:S01]  /*2220*/  HFMA2.MMA R0, -RZ, RZ, 0, 0 ;  /* 0x00000000ff007435 */ /* 0x000fe200000001ff */
[----:B------:R-:W-:Y:S01]  /*2230*/  FADD.FTZ R16, R64, R64 ;  /* 0x0000004040107221 */ /* 0x000fe20000010000 */
[----:B------:R-:W-:Y:S01]  /*2240*/  MOV R97, RZ ;  /* 0x000000ff00617202 */ /* 0x000fe20000000f00 */
        /* <DEDUP_REMOVED lines=14> */
.L_x_2170:
        /* <DEDUP_REMOVED lines=58> */
[CC--:B--2---:R-:W-:Y:S02]  /*26d0*/  FMUL.FTZ R64, R49.reuse, R101.reuse ;  /* 0x0000006531407220 */ /* 0x0c4fe40000410000 */
        /* <DEDUP_REMOVED lines=29> */
[----:B------:R-:W-:Y:S01]  /*28b0*/  IADD3 R65, R64, -R65, RZ ;  /* 0x8000004140417210 */ /* 0x000fe20007ffe0ff */
[----:B---3--:R-:W-:Y:S01]  /*28c0*/  FMUL.FTZ R170, R69, R70 ;  /* 0x0000004645aa7220 */ /* 0x008fe20000410000 */
[----:B------:R-:W-:-:S04]  /*28d0*/  MOV R64, 0x3f800000 ;  /* 0x3f80000000407802 */ /* 0x000fc80000000f00 */
[----:B------:R-:W-:Y:S01]  /*28e0*/  MUFU.SIN R79, R78 ;  /* 0x0000004e004f7308 */ /* 0x000fe20000000400 */
[----:B-1----:R-:W-:Y:S02]  /*28f0*/  FMUL.FTZ R67, R43, R101 ;  /* 0x000000652b437220 */ /* 0x002fe40000410000 */
[----:B--2---:R-:W-:-:S05]  /*2900*/  FMUL.FTZ R85, R85, R66 ;  /* 0x0000004255557220 */ /* 0x004fca0000410000 */
[----:B------:R0:W-:Y:S08]  /*2910*/  MUFU.COS R149, R78 ;  /* 0x0000004e00957308 */ /* 0x0001f00000000000 */
[----:B------:R-:W1:Y:S01]  /*2920*/  MUFU.COS R153, R75 ;  /* 0x0000004b00997308 */ /* 0x000e620000000000 */
[----:B0-----:R-:W-:Y:S01]  /*2930*/  FMUL.RZ R78, R67, 0.15915493667125701904 ;  /* 0x3e22f983434e7820 */ /* 0x001fe2000040c000 */
[----:B------:R-:W-:-:S02]  /*2940*/  IADD3 R67, R117, 0x200, RZ ;  /* 0x0000020075437810 */ /* 0x000fc40007ffe0ff */
[----:B------:R-:W-:-:S04]  /*2950*/  @!P1 LEA R67, R65, R0, 0x8 ;  /* 0x0000000041439211 */ /* 0x000fc800078e40ff */
[----:B------:R0:W2:Y:S01]  /*2960*/  MUFU.SIN R73, R75 ;  /* 0x0000004b00497308 */ /* 0x0000a20000000400 */
[----:B------:R-:W-:-:S07]  /*2970*/  SHF.L.U32 R82, R67, 0x3, RZ ;  /* 0x0000000343527819 */ /* 0x000fce00000006ff */
[----:B------:R3:W-:Y:S01]  /*2980*/  MUFU.EX2 R146, R74 ;  /* 0x0000004a00927308 */ /* 0x0007e20000000800 */
[----:B------:R4:W-:Y:S01]  /*2990*/  STS.64 [R82+0x2510], R84 ;  /* 0x0025105452007388 */ /* 0x0009e20000000a00 */
[----:B0-----:R-:W-:Y:S01]  /*29a0*/  FMUL.FTZ R75, R44, R72 ;  /* 0x000000482c4b7220 */ /* 0x001fe20000410000 */
[----:B------:R-:W-:-:S05]  /*29b0*/  MOV R65, RZ ;  /* 0x000000ff00417202 */ /* 0x000fca0000000f00 */
[----:B------:R-:W-:Y:S01]  /*29c0*/  MUFU.SIN R81, R80 ;  /* 0x0000005000517308 */ /* 0x000fe20000000400 */
[----:B---3--:R-:W-:Y:S01]  /*29d0*/  FMUL.FTZ R74, R42, R101 ;  /* 0x000000652a4a7220 */ /* 0x008fe20000410000 */
[----:B------:R-:W-:-:S03]  /*29e0*/  CS2R R66, SRZ ;  /* 0x0000000000427805 */ /* 0x000fc6000001ff00 */
[----:B------:R-:W-:-:S03]  /*29f0*/  FMUL.RZ R86, R74, 0.15915493667125701904 ;  /* 0x3e22f9834a567820 */ /* 0x000fc6000040c000 */
[----:B------:R0:W3:Y:S01]  /*2a00*/  MUFU.COS R147, R80 ;  /* 0x0000005000937308 */ /* 0x0000e20000000000 */
[C---:B-1----:R-:W-:Y:S02]  /*2a10*/  FMUL.FTZ R153, R152.reuse, R153 ;  /* 0x0000009998997220 */ /* 0x042fe40000410000 */
[----:B--2---:R-:W-:-:S05]  /*2a20*/  FMUL.FTZ R152, R152, R73 ;  /* 0x0000004998987220 */ /* 0x004fca0000410000 */
[----:B------:R1:W-:Y:S01]  /*2a30*/  MUFU.EX2 R144, R75 ;  /* 0x0000004b00907308 */ /* 0x0003e20000000800 */
[----:B0-----:R-:W-:-:S04]  /*2a40*/  FMUL.FTZ R80, R41, R101 ;  /* 0x0000006529507220 */ /* 0x001fc80000410000 */
[----:B------:R-:W-:-:S03]  /*2a50*/  FMUL.RZ R102, R80, 0.15915493667125701904 ;  /* 0x3e22f98350667820 */ /* 0x000fc6000040c000 */
[----:B------:R-:W-:Y:S01]  /*2a60*/  MUFU.SIN R103, R86 ;  /* 0x0000005600677308 */ /* 0x000fe20000000400 */
[----:B-1----:R-:W-:Y:S01]  /*2a70*/  @!P0 IADD3 R75, R107, -0x2, RZ ;  /* 0xfffffffe6b4b8810 */ /* 0x002fe20007ffe0ff */
[-C--:B------:R-:W-:Y:S02]  /*2a80*/  FMUL.FTZ R155, R69, R71.reuse ;  /* 0x00000047459b7220 */ /* 0x080fe40000410000 */
[----:B------:R-:W-:Y:S02]  /*2a90*/  FFMA.FTZ R170, R68, R71, R170 ;  /* 0x0000004744aa7223 */ /* 0x000fe400000100aa */
[----:B------:R-:W-:Y:S02]  /*2aa0*/  @!P0 IMAD R75, R75, c[0x0][0x16c], R0 ;  /* 0x00005b004b4b8a24 */ /* 0x000fe400078e0200 */
[----:B------:R0:W-:Y:S01]  /*2ab0*/  MUFU.COS R141, R86 ;  /* 0x00000056008d7308 */ /* 0x0001e20000000000 */
[----:B----4-:R-:W-:Y:S02]  /*2ac0*/  FMUL.FTZ R82, R40, R101 ;  /* 0x0000006528527220 */ /* 0x010fe40000410000 */
[----:B------:R-:W-:-:S02]  /*2ad0*/  FMUL.FTZ R71, RZ, R152 ;  /* 0x00000098ff477220 */ /* 0x000fc40000410000 */
[----:B------:R-:W-:Y:S01]  /*2ae0*/  @!P0 IMAD.WIDE R74, R75, 0x10, R222 ;  /* 0x000000104b4a8825 */ /* 0x000fe200078e02de */
[----:B------:R-:W-:Y:S03]  /*2af0*/  BAR.SYNC.DEFER_BLOCKING 0x0 ;  /* 0x0000000000007b1d */ /* 0x000fe60000010000 */
[----:B0-----:R-:W-:-:S03]  /*2b00*/  FMUL.FTZ R86, R38, R101 ;  /* 0x0000006526567220 */ /* 0x001fc60000410000 */
[----:B------:R-:W-:Y:S08]  /*2b10*/  MUFU.SIN R125, R102 ;  /* 0x00000066007d7308 */ /* 0x000ff00000000400 */
[----:B------:R0:W-:Y:S01]  /*2b20*/  MUFU.COS R139, R102 ;  /* 0x00000066008b7308 */ /* 0x0001e20000000000 */
[----:B------:R-:W-:Y:S02]  /*2b30*/  FMUL.RZ R124, R82, 0.15915493667125701904 ;  /* 0x3e22f983527c7820 */ /* 0x000fe4000040c000 */
[----:B------:R-:W-:-:S05]  /*2b40*/  FMUL.FTZ R151, R150, R151 ;  /* 0x0000009796977220 */ /* 0x000fca0000410000 */
[----:B------:R-:W-:Y:S01]  /*2b50*/  MUFU.SIN R83, R76 ;  /* 0x0000004c00537308 */ /* 0x000fe20000000400 */
[----:B0-----:R-:W-:Y:S01]  /*2b60*/  FMUL.RZ R102, R86, 0.15915493667125701904 ;  /* 0x3e22f98356667820 */ /* 0x001fe2000040c000 */
[----:B------:R0:W5:Y:S01]  /*2b70*/  @!P0 LDG.E.128 R64, [R74.64] ;  /* 0x000000044a408981 */ /* 0x000162000c1e1d00 */
[----:B------:R-:W-:Y:S02]  /*2b80*/  FMUL.FTZ R86, R208, R152 ;  /* 0x00000098d0567220 */ /* 0x000fe40000410000 */
[----:B------:R-:W-:Y:S02]  /*2b90*/  FFMA.FTZ R155, R68, R70, -R155 ;  /* 0x00000046449b7223 */ /* 0x000fe4000001089b */
[-C--:B------:R-:W-:Y:S01]  /*2ba0*/  FFMA.FTZ R73, RZ, R153.reuse, R86 ;  /* 0x00000099ff497223 */ /* 0x080fe20000010056 */
[----:B------:R1:W-:Y:S01]  /*2bb0*/  MUFU.COS R145, R76 ;  /* 0x0000004c00917308 */ /* 0x0003e20000000000 */
[----:B------:R-:W-:Y:S02]  /*2bc0*/  FFMA.FTZ R86, R208, R153, -R71 ;  /* 0x00000099d0567223 */ /* 0x000fe40000010847 */
[----:B------:R-:W-:-:S02]  /*2bd0*/  FMUL.FTZ R70, R37, R101 ;  /* 0x0000006525467220 */ /* 0x000fc40000410000 */
[----:B------:R-:W-:Y:S02]  /*2be0*/  FMUL.FTZ R150, R150, R77 ;  /* 0x0000004d96967220 */ /* 0x000fe40000410000 */
[----:B------:R-:W-:Y:S01]  /*2bf0*/  FADD.FTZ R73, RZ, R73 ;  /* 0x00000049ff497221 */ /* 0x000fe20000010000 */
[----:B0-----:R-:W-:Y:S01]  /*2c00*/  MUFU.SIN R75, R124 ;  /* 0x0000007c004b7308 */ /* 0x001fe20000000400 */
[----:B------:R-:W-:Y:S02]  /*2c10*/  FADD.FTZ R86, R205, R86 ;  /* 0x00000056cd567221 */ /* 0x000fe40000010000 */
[----:B-1----:R-:W-:-:S05]  /*2c20*/  FMUL.FTZ R76, R43, R72 ;  /* 0x000000482b4c7220 */ /* 0x002fca0000410000 */
[----:B------:R0:W-:Y:S01]  /*2c30*/  MUFU.COS R137, R124 ;  /* 0x0000007c00897308 */ /* 0x0001e20000000000 */
[----:B------:R-:W-:-:S07]  /*2c40*/  FMUL.FTZ R149, R148, R149 ;  /* 0x0000009594957220 */ /* 0x000fce0000410000 */
[----:B------:R-:W-:Y:S01]  /*2c50*/  MUFU.SIN R69, R102 ;  /* 0x0000006600457308 */ /* 0x000fe20000000400 */
[----:B0-----:R-:W-:Y:S02]  /*2c60*/  FMUL.RZ R124, R70, 0.15915493667125701904 ;  /* 0x3e22f983467c7820 */ /* 0x001fe4000040c000 */
[----:B------:R-:W-:-:S05]  /*2c70*/  FMUL.FTZ R70, R150, R73 ;  /* 0x0000004996467220 */ /* 0x000fca0000410000 */
[----:B------:R0:W-:Y:S01]  /*2c80*/  MUFU.COS R133, R102 ;  /* 0x0000006600857308 */ /* 0x0001e20000000000 */
[----:B------:R-:W-:Y:S02]  /*2c90*/  FFMA.FTZ R77, R151, R86, -R70 ;  /* 0x00000056974d7223 */ /* 0x000fe40000010846 */
[----:B------:R-:W-:-:S05]  /*2ca0*/  FMUL.FTZ R148, R148, R79 ;  /* 0x0000004f94947220 */ /* 0x000fca0000410000 */
[----:B------:R-:W-:Y:S01]  /*2cb0*/  MUFU.SIN R87, R78 ;  /* 0x0000004e00577308 */ /* 0x000fe20000000400 */
[----:B0-----:R-:W-:Y:S02]  /*2cc0*/  FMUL.FTZ R102, R150, R86 ;  /* 0x0000005696667220 */ /* 0x001fe40000410000 */
[----:B------:R-:W-:Y:S02]  /*2cd0*/  FADD.FTZ R77, R210, R77 ;  /* 0x0000004dd24d7221 */ /* 0x000fe40000010000 */
[----:B------:R-:W-:-:S03]  /*2ce0*/  FFMA.FTZ R102, R151, R73, R102 ;  /* 0x0000004997667223 */ /* 0x000fc60000010066 */
[----:B------:R0:W-:Y:S01]  /*2cf0*/  MUFU.COS R143, R78 ;  /* 0x0000004e008f7308 */ /* 0x0001e20000000000 */
[----:B------:R-:W-:Y:S02]  /*2d00*/  FADD.FTZ R102, RZ, R102 ;  /* 0x00000066ff667221 */ /* 0x000fe40000010000 */
[----:B------:R-:W-:-:S05]  /*2d10*/  FMUL.FTZ R79, R148, R77 ;  /* 0x0000004d944f7220 */ /* 0x000fca0000410000 */
[----:B------:R-:W1:Y:S01]  /*2d20*/  MUFU.EX2 R76, R76 ;  /* 0x0000004c004c7308 */ /* 0x000e620000000800 */
[----:B0-----:R-:W-:Y:S02]  /*2d30*/  FMUL.FTZ R78, R42, R72 ;  /* 0x000000482a4e7220 */ /* 0x001fe40000410000 */
[----:B------:R-:W-:Y:S02]  /*2d40*/  FMUL.FTZ R86, R148, R102 ;  /* 0x0000006694567220 */ /* 0x000fe40000410000 */
[----:B------:R-:W-:Y:S02]  /*2d50*/  FMUL.FTZ R74, R40, R72 ;  /* 0x00000048284a7220 */ /* 0x000fe40000410000 */
[C---:B------:R-:W-:Y:S01]  /*2d60*/  FFMA.FTZ R79, R149.reuse, R102, R79 ;  /* 0x00000066954f7223 */ /* 0x040fe2000001004f */
[----:B------:R-:W0:Y:S01]  /*2d70*/  MUFU.EX2 R78, R78 ;  /* 0x0000004e004e7308 */ /* 0x000e220000000800 */
[----:B------:R-:W-:Y:S02]  /*2d80*/  FFMA.FTZ R86, R149, R77, -R86 ;  /* 0x0000004d95567223 */ /* 0x000fe40000010856 */
[----:B---3--:R-:W-:-:S02]  /*2d90*/  FMUL.FTZ R147, R146, R147 ;  /* 0x0000009392937220 */ /* 0x008fc40000410000 */
[----:B------:R-:W-:Y:S02]  /*2da0*/  FMUL.FTZ R73, R36, R101 ;  /* 0x0000006524497220 */ /* 0x000fe40000410000 */
[----:B------:R-:W-:Y:S01]  /*2db0*/  FMUL.FTZ R146, R146, R81 ;  /* 0x0000005192927220 */ /* 0x000fe20000410000 */
[----:B------:R-:W2:Y:S01]  /*2dc0*/  MUFU.EX2 R74, R74 ;  /* 0x0000004a004a7308 */ /* 0x000ea20000000800 */
[----:B------:R-:W-:Y:S02]  /*2dd0*/  FADD.FTZ R79, RZ, R79 ;  /* 0x0000004fff4f7221 */ /* 0x000fe40000010000 */
[----:B------:R-:W-:Y:S02]  /*2de0*/  FADD.FTZ R86, R207, R86 ;  /* 0x00000056cf567221 */ /* 0x000fe40000010000 */
[----:B------:R-:W-:Y:S02]  /*2df0*/  FMUL.RZ R81, R73, 0.15915493667125701904 ;  /* 0x3e22f98349517820 */ /* 0x000fe4000040c000 */
[----:B------:R-:W-:-:S02]  /*2e00*/  FMUL.FTZ R73, R146, R79 ;  /* 0x0000004f92497220 */ /* 0x000fc40000410000 */
[----:B------:R-:W-:Y:S02]  /*2e10*/  FMUL.FTZ R68, R38, R72 ;  /* 0x0000004826447220 */ /* 0x000fe40000410000 */
[C---:B-1----:R-:W-:Y:S02]  /*2e20*/  FMUL.FTZ R143, R76.reuse, R143 ;  /* 0x0000008f4c8f7220 */ /* 0x042fe40000410000 */
[----:B------:R-:W-:Y:S02]  /*2e30*/  FMUL.FTZ R142, R76, R87 ;  /* 0x000000574c8e7220 */ /* 0x000fe40000410000 */
[----:B------:R-:W-:Y:S02]  /*2e40*/  FMUL.FTZ R76, R146, R86 ;  /* 0x00000056924c7220 */ /* 0x000fe40000410000 */
[----:B------:R-:W-:Y:S02]  /*2e50*/  FMUL.FTZ R70, R37, R72 ;  /* 0x0000004825467220 */ /* 0x000fe40000410000 */
[C---:B------:R-:W-:Y:S01]  /*2e60*/  FFMA.FTZ R77, R147.reuse, R86, -R73 ;  /* 0x00000056934d7223 */ /* 0x040fe20000010849 */
[----:B------:R-:W1:Y:S01]  /*2e70*/  MUFU.EX2 R68, R68 ;  /* 0x0000004400447308 */ /* 0x000e620000000800 */
[----:B------:R-:W-:-:S02]  /*2e80*/  FFMA.FTZ R79, R147, R79, R76 ;  /* 0x0000004f934f7223 */ /* 0x000fc4000001004c */
[C---:B------:R-:W-:Y:S02]  /*2e90*/  FMUL.FTZ R145, R144.reuse, R145 ;  /* 0x0000009190917220 */ /* 0x040fe40000410000 */
[----:B------:R-:W-:Y:S02]  /*2ea0*/  FMUL.FTZ R144, R144, R83 ;  /* 0x0000005390907220 */ /* 0x000fe40000410000 */
[----:B------:R-:W-:Y:S01]  /*2eb0*/  FADD.FTZ R77, R212, R77 ;  /* 0x0000004dd44d7221 */ /* 0x000fe20000010000 */
[----:B------:R-:W-:Y:S01]  /*2ec0*/  MUFU.SIN R71, R124 ;  /* 0x0000007c00477308 */ /* 0x000fe20000000400 */
[----:B------:R-:W-:Y:S02]  /*2ed0*/  FADD.FTZ R79, RZ, R79 ;  /* 0x0000004fff4f7221 */ /* 0x000fe40000010000 */
[C---:B0-----:R-:W-:Y:S02]  /*2ee0*/  FMUL.FTZ R141, R78.reuse, R141 ;  /* 0x0000008d4e8d7220 */ /* 0x041fe40000410000 */
[----:B------:R-:W-:-:S03]  /*2ef0*/  FMUL.FTZ R140, R78, R103 ;  /* 0x000000674e8c7220 */ /* 0x000fc60000410000 */
[----:B------:R-:W-:Y:S01]  /*2f00*/  MUFU.COS R131, R124 ;  /* 0x0000007c00837308 */ /* 0x000fe20000000000 */
[----:B------:R-:W-:Y:S02]  /*2f10*/  FMUL.FTZ R78, R144, R77 ;  /* 0x0000004d904e7220 */ /* 0x000fe40000410000 */
[----:B--2---:R-:W-:-:S05]  /*2f20*/  FMUL.FTZ R137, R74, R137 ;  /* 0x000000894a897220 */ /* 0x004fca0000410000 */
[----:B------:R-:W0:Y:S01]  /*2f30*/  MUFU.EX2 R70, R70 ;  /* 0x0000004600467308 */ /* 0x000e220000000800 */
[----:B------:R-:W-:Y:S02]  /*2f40*/  FMUL.FTZ R136, R74, R75 ;  /* 0x0000004b4a887220 */ /* 0x000fe40000410000 */
[-C--:B------:R-:W-:Y:S02]  /*2f50*/  FMUL.FTZ R74, R144, R79.reuse ;  /* 0x0000004f904a7220 */ /* 0x080fe40000410000 */
[----:B------:R-:W-:Y:S02]  /*2f60*/  FMUL.FTZ R73, R36, R72 ;  /* 0x0000004824497220 */ /* 0x000fe40000410000 */
[C---:B------:R-:W-:Y:S02]  /*2f70*/  FFMA.FTZ R78, R145.reuse, R79, R78 ;  /* 0x0000004f914e7223 */ /* 0x040fe4000001004e */
[----:B------:R-:W-:Y:S01]  /*2f80*/  FFMA.FTZ R74, R145, R77, -R74 ;  /* 0x0000004d914a7223 */ /* 0x000fe2000001084a */
[----:B------:R-:W-:Y:S01]  /*2f90*/  MUFU.SIN R128, R81 ;  /* 0x0000005100807308 */ /* 0x000fe20000000400 */
[----:B------:R-:W-:-:S02]  /*2fa0*/  FADD.FTZ R78, RZ, R78 ;  /* 0x0000004eff4e7221 */ /* 0x000fc40000010000 */
[----:B------:R-:W-:Y:S02]  /*2fb0*/  FADD.FTZ R74, R209, R74 ;  /* 0x0000004ad14a7221 */ /* 0x000fe40000010000 */
[----:B-1----:R-:W-:-:S03]  /*2fc0*/  FMUL.FTZ R133, R68, R133 ;  /* 0x0000008544857220 */ /* 0x002fc60000410000 */
[----:B------:R-:W-:Y:S01]  /*2fd0*/  MUFU.COS R76, R81 ;  /* 0x00000051004c7308 */ /* 0x000fe20000000000 */
[----:B------:R-:W-:Y:S02]  /*2fe0*/  FMUL.FTZ R132, R68, R69 ;  /* 0x0000004544847220 */ /* 0x000fe40000410000 */
[----:B------:R-:W-:-:S05]  /*2ff0*/  FMUL.FTZ R68, R142, R78 ;  /* 0x0000004e8e447220 */ /* 0x000fca0000410000 */
[----:B------:R-:W1:Y:S01]  /*3000*/  MUFU.EX2 R73, R73 ;  /* 0x0000004900497308 */ /* 0x000e620000000800 */
[C---:B0-----:R-:W-:Y:S02]  /*3010*/  FMUL.FTZ R131, R70.reuse, R131 ;  /* 0x0000008346837220 */ /* 0x041fe40000410000 */
[----:B------:R-:W-:Y:S02]  /*3020*/  FMUL.FTZ R130, R70, R71 ;  /* 0x0000004746827220 */ /* 0x000fe40000410000 */
[-C--:B------:R-:W-:Y:S02]  /*3030*/  FMUL.FTZ R70, R142, R74.reuse ;  /* 0x0000004a8e467220 */ /* 0x080fe40000410000 */
[----:B------:R-:W-:Y:S02]  /*3040*/  FFMA.FTZ R69, R143, R74, -R68 ;  /* 0x0000004a8f457223 */ /* 0x000fe40000010844 */
[----:B------:R-:W-:Y:S02]  /*3050*/  FMUL.FTZ R68, R85, R152 ;  /* 0x0000009855447220 */ /* 0x000fe40000410000 */
[----:B------:R-:W-:-:S02]  /*3060*/  FFMA.FTZ R78, R143, R78, R70 ;  /* 0x0000004e8f4e7223 */ /* 0x000fc40000010046 */
[C---:B------:R-:W-:Y:S02]  /*3070*/  FMUL.FTZ R70, R84.reuse, R152 ;  /* 0x0000009854467220 */ /* 0x040fe40000410000 */
[-C--:B------:R-:W-:Y:S02]  /*3080*/  FFMA.FTZ R68, R84, R153.reuse, -R68 ;  /* 0x0000009954447223 */ /* 0x080fe40000010844 */
[----:B------:R-:W-:Y:S02]  /*3090*/  FFMA.FTZ R70, R85, R153, R70 ;  /* 0x0000009955467223 */ /* 0x000fe40000010046 */
[----:B------:R-:W-:Y:S02]  /*30a0*/  FMUL.FTZ R80, R41, R72 ;  /* 0x0000004829507220 */ /* 0x000fe40000410000 */
[C---:B-1----:R-:W-:Y:S02]  /*30b0*/  FMUL.FTZ R129, R73.reuse, R76 ;  /* 0x0000004c49817220 */ /* 0x042fe40000410000 */
[----:B------:R-:W-:-:S02]  /*30c0*/  FMUL.FTZ R128, R73, R128 ;  /* 0x0000008049807220 */ /* 0x000fc40000410000 */
[----:B------:R-:W-:Y:S02]  /*30d0*/  FMUL.FTZ R71, R150, R68 ;  /* 0x0000004496477220 */ /* 0x000fe40000410000 */
[----:B------:R-:W-:Y:S02]  /*30e0*/  FADD.FTZ R73, R214, R69 ;  /* 0x00000045d6497221 */ /* 0x000fe40000010000 */
[-C--:B------:R-:W-:Y:S01]  /*30f0*/  FMUL.FTZ R69, R150, R70.reuse ;  /* 0x0000004696457220 */ /* 0x080fe20000410000 */
[----:B------:R-:W0:Y:S01]  /*3100*/  MUFU.EX2 R80, R80 ;  /* 0x0000005000507308 */ /* 0x000e220000000800 */
[C---:B------:R-:W-:Y:S02]  /*3110*/  FFMA.FTZ R71, R151.reuse, R70, R71 ;  /* 0x0000004697477223 */ /* 0x040fe40000010047 */
[----:B------:R-:W-:Y:S02]  /*3120*/  FFMA.FTZ R69, R151, R68, -R69 ;  /* 0x0000004497457223 */ /* 0x000fe40000010845 */
[----:B------:R-:W-:-:S02]  /*3130*/  FMUL.FTZ R68, R148, R71 ;  /* 0x0000004794447220 */ /* 0x000fc40000410000 */
[-C--:B------:R-:W-:Y:S02]  /*3140*/  FMUL.FTZ R70, R148, R69.reuse ;  /* 0x0000004594467220 */ /* 0x080fe40000410000 */
[----:B------:R-:W-:Y:S02]  /*3150*/  FADD.FTZ R78, RZ, R78 ;  /* 0x0000004eff4e7221 */ /* 0x000fe40000010000 */
[C---:B------:R-:W-:Y:S02]  /*3160*/  FFMA.FTZ R68, R149.reuse, R69, -R68 ;  /* 0x0000004595447223 */ /* 0x040fe40000010844 */
[C---:B------:R-:W-:Y:S02]  /*3170*/  FMUL.FTZ R75, R140.reuse, R73 ;  /* 0x000000498c4b7220 */ /* 0x040fe40000410000 */
[----:B------:R-:W-:Y:S02]  /*3180*/  FFMA.FTZ R70, R149, R71, R70 ;  /* 0x0000004795467223 */ /* 0x000fe40000010046 */
[----:B------:R-:W-:-:S02]  /*3190*/  FMUL.FTZ R74, R140, R78 ;  /* 0x0000004e8c4a7220 */ /* 0x000fc40000410000 */
[C---:B------:R-:W-:Y:S02]  /*31a0*/  FMUL.FTZ R71, R146.reuse, R68 ;  /* 0x0000004492477220 */ /* 0x040fe40000410000 */
[----:B------:R-:W-:Y:S02]  /*31b0*/  FFMA.FTZ R75, R141, R78, R75 ;  /* 0x0000004e8d4b7223 */ /* 0x000fe4000001004b */
[----:B------:R-:W-:Y:S02]  /*31c0*/  FMUL.FTZ R82, R39, R101 ;  /* 0x0000006527527220 */ /* 0x000fe40000410000 */
[-C--:B------:R-:W-:Y:S02]  /*31d0*/  FMUL.FTZ R69, R146, R70.reuse ;  /* 0x0000004692457220 */ /* 0x080fe40000410000 */
[----:B------:R-:W-:Y:S02]  /*31e0*/  FFMA.FTZ R74, R141, R73, -R74 ;  /* 0x000000498d4a7223 */ /* 0x000fe4000001084a */
[----:B------:R-:W-:-:S02]  /*31f0*/  FFMA.FTZ R71, R147, R70, R71 ;  /* 0x0000004693477223 */ /* 0x000fc40000010047 */
[----:B0-----:R-:W-:Y:S02]  /*3200*/  FMUL.FTZ R138, R80, R125 ;  /* 0x0000007d508a7220 */ /* 0x001fe40000410000 */
[----:B------:R-:W-:Y:S02]  /*3210*/  FADD.FTZ R75, RZ, R75 ;  /* 0x0000004bff4b7221 */ /* 0x000fe40000010000 */
[----:B------:R-:W-:Y:S02]  /*3220*/  FMUL.RZ R126, R82, 0.15915493667125701904 ;  /* 0x3e22f983527e7820 */ /* 0x000fe4000040c000 */
[----:B------:R-:W-:Y:S02]  /*3230*/  FFMA.FTZ R69, R147, R68, -R69 ;  /* 0x0000004493457223 */ /* 0x000fe40000010845 */
[----:B------:R-:W-:Y:S02]  /*3240*/  FMUL.FTZ R82, R39, R72 ;  /* 0x0000004827527220 */ /* 0x000fe40000410000 */
[----:B------:R-:W-:-:S02]  /*3250*/  FADD.FTZ R74, R211, R74 ;  /* 0x0000004ad34a7221 */ /* 0x000fc40000010000 */
[----:B------:R-:W-:Y:S02]  /*3260*/  FMUL.FTZ R68, R144, R71 ;  /* 0x0000004790447220 */ /* 0x000fe40000410000 */
[----:B------:R-:W-:Y:S02]  /*3270*/  FMUL.FTZ R139, R80, R139 ;  /* 0x0000008b508b7220 */ /* 0x000fe40000410000 */
[----:B------:R-:W-:Y:S02]  /*3280*/  FMUL.FTZ R73, R138, R75 ;  /* 0x0000004b8a497220 */ /* 0x000fe40000410000 */
[-C--:B------:R-:W-:Y:S01]  /*3290*/  FMUL.FTZ R70, R144, R69.reuse ;  /* 0x0000004590467220 */ /* 0x080fe20000410000 */
[----:B------:R-:W-:Y:S01]  /*32a0*/  MUFU.SIN R127, R126 ;  /* 0x0000007e007f7308 */ /* 0x000fe20000000400 */
[----:B------:R-:W-:Y:S02]  /*32b0*/  FMUL.FTZ R76, R138, R74 ;  /* 0x0000004a8a4c7220 */ /* 0x000fe40000410000 */
[----:B------:R-:W-:-:S02]  /*32c0*/  FFMA.FTZ R68, R145, R69, -R68 ;  /* 0x0000004591447223 */ /* 0x000fc40000010844 */
[----:B------:R-:W-:Y:S02]  /*32d0*/  FFMA.FTZ R73, R139, R74, -R73 ;  /* 0x0000004a8b497223 */ /* 0x000fe40000010849 */
[----:B------:R-:W-:Y:S01]  /*32e0*/  FFMA.FTZ R70, R145, R71, R70 ;  /* 0x0000004791467223 */ /* 0x000fe20000010046 */
[----:B------:R-:W0:Y:S01]  /*32f0*/  MUFU.EX2 R82, R82 ;  /* 0x0000005200527308 */ /* 0x000e220000000800 */
[----:B------:R-:W-:Y:S02]  /*3300*/  FFMA.FTZ R76, R139, R75, R76 ;  /* 0x0000004b8b4c7223 */ /* 0x000fe4000001004c */
[----:B------:R-:W-:Y:S02]  /*3310*/  FMUL.FTZ R71, R142, R68 ;  /* 0x000000448e477220 */ /* 0x000fe40000410000 */
[----:B------:R-:W-:Y:S02]  /*3320*/  FADD.FTZ R73, R216, R73 ;  /* 0x00000049d8497221 */ /* 0x000fe40000010000 */
[----:B------:R-:W-:Y:S01]  /*3330*/  FMUL.FTZ R69, R142, R70 ;  /* 0x000000468e457220 */ /* 0x000fe20000410000 */
[----:B------:R-:W1:Y:S01]  /*3340*/  MUFU.COS R135, R126 ;  /* 0x0000007e00877308 */ /* 0x000e620000000000 */
[----:B------:R-:W-:-:S02]  /*3350*/  FADD.FTZ R76, RZ, R76 ;  /* 0x0000004cff4c7221 */ /* 0x000fc40000010000 */
[C---:B------:R-:W-:Y:S02]  /*3360*/  FFMA.FTZ R71, R143.reuse, R70, R71 ;  /* 0x000000468f477223 */ /* 0x040fe40000010047 */
[C---:B------:R-:W-:Y:S02]  /*3370*/  FMUL.FTZ R75, R136.reuse, R73 ;  /* 0x00000049884b7220 */ /* 0x040fe40000410000 */
[----:B------:R-:W-:Y:S02]  /*3380*/  FFMA.FTZ R69, R143, R68, -R69 ;  /* 0x000000448f457223 */ /* 0x000fe40000010845 */
[-C--:B------:R-:W-:Y:S02]  /*3390*/  FMUL.FTZ R74, R136, R76.reuse ;  /* 0x0000004c884a7220 */ /* 0x080fe40000410000 */
[----:B------:R-:W-:Y:S02]  /*33a0*/  FMUL.FTZ R68, R140, R71 ;  /* 0x000000478c447220 */ /* 0x000fe40000410000 */
[----:B------:R-:W-:-:S02]  /*33b0*/  FFMA.FTZ R75, R137, R76, R75 ;  /* 0x0000004c894b7223 */ /* 0x000fc4000001004b */
[----:B------:R-:W-:Y:S02]  /*33c0*/  FMUL.FTZ R70, R140, R69 ;  /* 0x000000458c467220 */ /* 0x000fe40000410000 */
[----:B------:R-:W-:Y:S02]  /*33d0*/  FFMA.FTZ R74, R137, R73, -R74 ;  /* 0x00000049894a7223 */ /* 0x000fe4000001084a */
[C---:B------:R-:W-:Y:S02]  /*33e0*/  FFMA.FTZ R68, R141.reuse, R69, -R68 ;  /* 0x000000458d447223 */ /* 0x040fe40000010844 */
[----:B0-----:R-:W-:Y:S02]  /*33f0*/  FMUL.FTZ R134, R82, R127 ;  /* 0x0000007f52867220 */ /* 0x001fe40000410000 */
[----:B------:R-:W-:Y:S02]  /*3400*/  FADD.FTZ R75, RZ, R75 ;  /* 0x0000004bff4b7221 */ /* 0x000fe40000010000 */
[----:B------:R-:W-:-:S02]  /*3410*/  FFMA.FTZ R70, R141, R71, R70 ;  /* 0x000000478d467223 */ /* 0x000fc40000010046 */
[----:B------:R-:W-:Y:S02]  /*3420*/  FADD.FTZ R74, R213, R74 ;  /* 0x0000004ad54a7221 */ /* 0x000fe40000010000 */
[----:B------:R-:W-:Y:S02]  /*3430*/  FMUL.FTZ R73, R138, R68 ;  /* 0x000000448a497220 */ /* 0x000fe40000410000 */
[----:B-1----:R-:W-:Y:S02]  /*3440*/  FMUL.FTZ R135, R82, R135 ;  /* 0x0000008752877220 */ /* 0x002fe40000410000 */
[----:B------:R-:W-:Y:S02]  /*3450*/  FMUL.FTZ R76, R134, R75 ;  /* 0x0000004b864c7220 */ /* 0x000fe40000410000 */
[----:B------:R-:W-:Y:S02]  /*3460*/  FMUL.FTZ R69, R138, R70 ;  /* 0x000000468a457220 */ /* 0x000fe40000410000 */
[----:B------:R-:W-:-:S02]  /*3470*/  FMUL.FTZ R78, R134, R74 ;  /* 0x0000004a864e7220 */ /* 0x000fc40000410000 */
[----:B------:R-:W-:Y:S02]  /*3480*/  FFMA.FTZ R73, R139, R70, R73 ;  /* 0x000000468b497223 */ /* 0x000fe40000010049 */
[----:B------:R-:W-:Y:S02]  /*3490*/  FFMA.FTZ R77, R135, R74, -R76 ;  /* 0x0000004a874d7223 */ /* 0x000fe4000001084c */
[----:B------:R-:W-:Y:S02]  /*34a0*/  FMUL.FTZ R218, R39, R218 ;  /* 0x000000da27da7220 */ /* 0x000fe40000410000 */
[----:B------:R-:W-:Y:S02]  /*34b0*/  FFMA.FTZ R71, R139, R68, -R69 ;  /* 0x000000448b477223 */ /* 0x000fe40000010845 */
[----:B------:R-:W-:Y:S02]  /*34c0*/  FFMA.FTZ R78, R135, R75, R78 ;  /* 0x0000004b874e7223 */ /* 0x000fe4000001004e */
[----:B------:R-:W-:-:S02]  /*34d0*/  FMUL.FTZ R70, R136, R73 ;  /* 0x0000004988467220 */ /* 0x000fc40000410000 */
[----:B------:R-:W-:Y:S02]  /*34e0*/  FADD.FTZ R77, R218, R77 ;  /* 0x0000004dda4d7221 */ /* 0x000fe40000010000 */
[-C--:B------:R-:W-:Y:S02]  /*34f0*/  FMUL.FTZ R74, R136, R71.reuse ;  /* 0x00000047884a7220 */ /* 0x080fe40000410000 */
[----:B------:R-:W-:Y:S02]  /*3500*/  FADD.FTZ R78, RZ, R78 ;  /* 0x0000004eff4e7221 */ /* 0x000fe40000010000 */
[C---:B------:R-:W-:Y:S02]  /*3510*/  FFMA.FTZ R70, R137.reuse, R71, -R70 ;  /* 0x0000004789467223 */ /* 0x040fe40000010846 */
[C---:B------:R-:W-:Y:S02]  /*3520*/  FMUL.FTZ R71, R132.reuse, R77 ;  /* 0x0000004d84477220 */ /* 0x040fe40000410000 */
[----:B------:R-:W-:Y:S01]  /*3530*/  FFMA.FTZ R74, R137, R73, R74 ;  /* 0x00000049894a7223 */ /* 0x000fe2000001004a */
[----:B------:R-:W-:Y:S01]  /*3540*/  PRMT R215, RZ, 0x7610, R57 ;  /* 0x00007610ffd77816 */ /* 0x000fe20000000039 */
[----:B------:R-:W-:-:S02]  /*3550*/  FMUL.FTZ R76, R132, R78 ;  /* 0x0000004e844c7220 */ /* 0x000fc40000410000 */
[C---:B------:R-:W-:Y:S02]  /*3560*/  FFMA.FTZ R78, R133.reuse, R78, R71 ;  /* 0x0000004e854e7223 */ /* 0x040fe40000010047 */
[----:B------:R-:W-:Y:S02]  /*3570*/  FMUL.FTZ R71, R134, R74 ;  /* 0x0000004a86477220 */ /* 0x000fe40000410000 */
[----:B------:R-:W-:Y:S02]  /*3580*/  FFMA.FTZ R76, R133, R77, -R76 ;  /* 0x0000004d854c7223 */ /* 0x000fe4000001084c */
[----:B------:R-:W-:Y:S02]  /*3590*/  FMUL.FTZ R215, R38, R215 ;  /* 0x000000d726d77220 */ /* 0x000fe40000410000 */
[----:B------:R-:W-:Y:S02]  /*35a0*/  FADD.FTZ R78, RZ, R78 ;  /* 0x0000004eff4e7221 */ /* 0x000fe40000010000 */
[----:B------:R-:W-:-:S02]  /*35b0*/  FFMA.FTZ R71, R135, R70, -R71 ;  /* 0x0000004687477223 */ /* 0x000fc40000010847 */
[----:B------:R-:W-:Y:S02]  /*35c0*/  FMUL.FTZ R70, R134, R70 ;  /* 0x0000004686467220 */ /* 0x000fe40000410000 */
[----:B------:R-:W-:Y:S02]  /*35d0*/  FMUL.FTZ R69, R35, R101 ;  /* 0x0000006523457220 */ /* 0x000fe40000410000 */
[----:B------:R-:W-:Y:S02]  /*35e0*/  FADD.FTZ R76, R215, R76 ;  /* 0x0000004cd74c7221 */ /* 0x000fe40000010000 */
[----:B------:R-:W-:Y:S02]  /*35f0*/  FMUL.FTZ R73, R130, R78 ;  /* 0x0000004e82497220 */ /* 0x000fe40000410000 */
[----:B------:R-:W-:Y:S02]  /*3600*/  FFMA.FTZ R74, R135, R74, R70 ;  /* 0x0000004a874a7223 */ /* 0x000fe40000010046 */
[----:B------:R-:W-:-:S02]  /*3610*/  FMUL.FTZ R68, R35, R72 ;  /* 0x0000004823447220 */ /* 0x000fc40000410000 */
[----:B------:R-:W-:Y:S02]  /*3620*/  FMUL.RZ R75, R69, 0.15915493667125701904 ;  /* 0x3e22f983454b7820 */ /* 0x000fe4000040c000 */
[-C--:B------:R-:W-:Y:S02]  /*3630*/  FMUL.FTZ R70, R130, R76.reuse ;  /* 0x0000004c82467220 */ /* 0x080fe40000410000 */
[----:B------:R-:W-:Y:S02]  /*3640*/  FFMA.FTZ R73, R131, R76, -R73 ;  /* 0x0000004c83497223 */ /* 0x000fe40000010849 */
[----:B------:R-:W-:Y:S01]  /*3650*/  FMUL.FTZ R76, R132, R74 ;  /* 0x0000004a844c7220 */ /* 0x000fe20000410000 */
[----:B------:R-:W-:Y:S01]  /*3660*/  ISETP.NE.AND P0, PT, R117, 0x7f, PT ;  /* 0x0000007f7500780c */ /* 0x000fe20003f05270 */
[----:B------:R-:W-:Y:S01]  /*3670*/  MUFU.EX2 R68, R68 ;  /* 0x0000004400447308 */ /* 0x000fe20000000800 */
[----:B------:R-:W-:Y:S01]  /*3680*/  FFMA.FTZ R78, R131, R78, R70 ;  /* 0x0000004e834e7223 */ /* 0x000fe20000010046 */
[----:B------:R-:W-:Y:S01]  /*3690*/  PRMT R194, RZ, 0x5410, R58 ;  /* 0x00005410ffc27816 */ /* 0x000fe2000000003a */
[----:B------:R-:W-:-:S02]  /*36a0*/  FMUL.FTZ R70, R34, R101 ;  /* 0x0000006522467220 */ /* 0x000fc40000410000 */
[----:B------:R-:W-:-:S03]  /*36b0*/  FFMA.FTZ R76, R133, R71, -R76 ;  /* 0x00000047854c7223 */ /* 0x000fc6000001084c */
[----:B------:R-:W0:Y:S01]  /*36c0*/  MUFU.SIN R69, R75 ;  /* 0x0000004b00457308 */ /* 0x000e220000000400 */
[----:B------:R-:W-:Y:S02]  /*36d0*/  FMUL.FTZ R71, R132, R71 ;  /* 0x0000004784477220 */ /* 0x000fe40000410000 */
[----:B------:R-:W-:Y:S01]  /*36e0*/  FMUL.RZ R77, R70, 0.15915493667125701904 ;  /* 0x3e22f983464d7820 */ /* 0x000fe2000040c000 */
[----:B------:R-:W-:Y:S01]  /*36f0*/  PRMT R187, RZ, 0x7610, R58 ;  /* 0x00007610ffbb7816 */ /* 0x000fe2000000003a */
[----:B------:R-:W-:Y:S01]  /*3700*/  FMUL.FTZ R194, R37, R194 ;  /* 0x000000c225c27220 */ /* 0x000fe20000410000 */
[----:B------:R1:W2:Y:S01]  /*3710*/  @P0 LDS.64 R102, [R117.X8+0x3518] ;  /* 0x0035180075660984 */ /* 0x0002a20000008a00 */
[----:B------:R-:W-:Y:S01]  /*3720*/  FFMA.FTZ R71, R133, R74, R71 ;  /* 0x0000004a85477223 */ /* 0x000fe20000010047 */
[----:B------:R3:W4:Y:S01]  /*3730*/  MUFU.COS R127, R75 ;  /* 0x0000004b007f7308 */ /* 0x0007220000000000 */
[----:B------:R-:W-:Y:S02]  /*3740*/  FMUL.FTZ R70, R130, R76 ;  /* 0x0000004c82467220 */ /* 0x000fe40000410000 */
[----:B------:R-:W-:-:S02]  /*3750*/  FADD.FTZ R78, RZ, R78 ;  /* 0x0000004eff4e7221 */ /* 0x000fc40000010000 */
[----:B------:R-:W-:Y:S02]  /*3760*/  FADD.FTZ R73, R194, R73 ;  /* 0x00000049c2497221 */ /* 0x000fe40000010000 */
[-C--:B------:R-:W-:Y:S02]  /*3770*/  FFMA.FTZ R70, R131, R71.reuse, R70 ;  /* 0x0000004783467223 */ /* 0x080fe40000010046 */
[----:B------:R-:W-:Y:S02]  /*3780*/  FMUL.FTZ R72, R34, R72 ;  /* 0x0000004822487220 */ /* 0x000fe40000410000 */
[----:B------:R-:W-:Y:S02]  /*3790*/  FMUL.FTZ R71, R130, R71 ;  /* 0x0000004782477220 */ /* 0x000fe40000410000 */
[C---:B------:R-:W-:Y:S02]  /*37a0*/  FMUL.FTZ R74, R128.reuse, R78 ;  /* 0x0000004e804a7220 */ /* 0x040fe40000410000 */
[----:B---3--:R-:W-:-:S02]  /*37b0*/  FMUL.FTZ R75, R128, R73 ;  /* 0x00000049804b7220 */ /* 0x008fc40000410000 */
[----:B------:R-:W-:Y:S01]  /*37c0*/  FFMA.FTZ R71, R131, R76, -R71 ;  /* 0x0000004c83477223 */ /* 0x000fe20000010847 */
[----:B------:R-:W-:Y:S01]  /*37d0*/  MUFU.EX2 R72, R72 ;  /* 0x0000004800487308 */ /* 0x000fe20000000800 */
[----:B0-----:R-:W-:Y:S02]  /*37e0*/  FMUL.FTZ R126, R68, R69 ;  /* 0x00000045447e7220 */ /* 0x001fe40000410000 */
[C---:B------:R-:W-:Y:S02]  /*37f0*/  FFMA.FTZ R74, R129.reuse, R73, -R74 ;  /* 0x00000049814a7223 */ /* 0x040fe4000001084a */
[----:B------:R-:W-:Y:S02]  /*3800*/  FMUL.FTZ R187, R36, R187 ;  /* 0x000000bb24bb7220 */ /* 0x000fe40000410000 */
[----:B------:R-:W-:Y:S01]  /*3810*/  FFMA.FTZ R75, R129, R78, R75 ;  /* 0x0000004e814b7223 */ /* 0x000fe2000001004b */
[----:B------:R-:W0:Y:S01]  /*3820*/  MUFU.SIN R69, R77 ;  /* 0x0000004d00457308 */ /* 0x000e220000000400 */
[----:B------:R-:W-:-:S02]  /*3830*/  FMUL.FTZ R73, R128, R71 ;  /* 0x0000004780497220 */ /* 0x000fc40000410000 */
[----:B------:R-:W-:Y:S02]  /*3840*/  FADD.FTZ R74, R187, R74 ;  /* 0x0000004abb4a7221 */ /* 0x000fe40000010000 */
[----:B----4-:R-:W-:Y:S02]  /*3850*/  FMUL.FTZ R127, R68, R127 ;  /* 0x0000007f447f7220 */ /* 0x010fe40000410000 */
[----:B------:R-:W-:Y:S01]  /*3860*/  FADD.FTZ R75, RZ, R75 ;  /* 0x0000004bff4b7221 */ /* 0x000fe20000010000 */
[----:B------:R-:W3:Y:S01]  /*3870*/  MUFU.COS R125, R77 ;  /* 0x0000004d007d7308 */ /* 0x000ee20000000000 */
[-C--:B------:R-:W-:Y:S02]  /*3880*/  FMUL.FTZ R68, R128, R70.reuse ;  /* 0x0000004680447220 */ /* 0x080fe40000410000 */
[----:B------:R-:W-:Y:S01]  /*3890*/  FFMA.FTZ R73, R129, R70, R73 ;  /* 0x0000004681497223 */ /* 0x000fe20000010049 */
[----:B------:R-:W-:Y:S01]  /*38a0*/  PRMT R70, RZ, 0x5410, R59 ;  /* 0x00005410ff467816 */ /* 0x000fe2000000003b */
[----:B------:R-:W-:-:S02]  /*38b0*/  FMUL.FTZ R78, R126, R74 ;  /* 0x0000004a7e4e7220 */ /* 0x000fc40000410000 */
[CC--:B------:R-:W-:Y:S02]  /*38c0*/  FMUL.FTZ R76, R126.reuse, R75.reuse ;  /* 0x0000004b7e4c7220 */ /* 0x0c0fe40000410000 */
[----:B------:R-:W-:Y:S02]  /*38d0*/  FFMA.FTZ R78, R127, R75, R78 ;  /* 0x0000004b7f4e7223 */ /* 0x000fe4000001004e */
[----:B------:R-:W-:Y:S02]  /*38e0*/  FMUL.FTZ R87, R35, R70 ;  /* 0x0000004623577220 */ /* 0x000fe40000410000 */
[----:B------:R-:W-:Y:S02]  /*38f0*/  FFMA.FTZ R68, R129, R71, -R68 ;  /* 0x0000004781447223 */ /* 0x000fe40000010844 */
[----:B------:R-:W-:Y:S02]  /*3900*/  FFMA.FTZ R76, R127, R74, -R76 ;  /* 0x0000004a7f4c7223 */ /* 0x000fe4000001084c */
[----:B------:R-:W-:-:S02]  /*3910*/  FMUL.FTZ R70, R126, R73 ;  /* 0x000000497e467220 */ /* 0x000fc40000410000 */
[----:B0-----:R-:W-:Y:S02]  /*3920*/  FMUL.FTZ R124, R72, R69 ;  /* 0x00000045487c7220 */ /* 0x001fe40000410000 */
[----:B------:R-:W-:Y:S02]  /*3930*/  FADD.FTZ R78, RZ, R78 ;  /* 0x0000004eff4e7221 */ /* 0x000fe40000010000 */
[----:B------:R-:W-:Y:S02]  /*3940*/  FADD.FTZ R76, R87, R76 ;  /* 0x0000004c574c7221 */ /* 0x000fe40000010000 */
[-C--:B------:R-:W-:Y:S02]  /*3950*/  FFMA.FTZ R70, R127, R68.reuse, -R70 ;  /* 0x000000447f467223 */ /* 0x080fe40000010846 */
[----:B------:R-:W-:Y:S02]  /*3960*/  FMUL.FTZ R68, R126, R68 ;  /* 0x000000447e447220 */ /* 0x000fe40000410000 */
[----:B---3--:R-:W-:-:S02]  /*3970*/  FMUL.FTZ R125, R72, R125 ;  /* 0x0000007d487d7220 */ /* 0x008fc40000410000 */
[C---:B------:R-:W-:Y:S01]  /*3980*/  FMUL.FTZ R69, R124.reuse, R78 ;  /* 0x0000004e7c457220 */ /* 0x040fe20000410000 */
[----:B------:R-:W-:Y:S01]  /*3990*/  PRMT R75, RZ, 0x7610, R59 ;  /* 0x00007610ff4b7816 */ /* 0x000fe2000000003b */
[CC--:B------:R-:W-:Y:S02]  /*39a0*/  FMUL.FTZ R71, R124.reuse, R76.reuse ;  /* 0x0000004c7c477220 */ /* 0x0c0fe40000410000 */
[----:B------:R-:W-:Y:S02]  /*39b0*/  FFMA.FTZ R68, R127, R73, R68 ;  /* 0x000000497f447223 */ /* 0x000fe40000010044 */
[C---:B------:R-:W-:Y:S02]  /*39c0*/  FFMA.FTZ R73, R125.reuse, R76, -R69 ;  /* 0x0000004c7d497223 */ /* 0x040fe40000010845 */
[----:B------:R-:W-:Y:S02]  /*39d0*/  FFMA.FTZ R78, R125, R78, R71 ;  /* 0x0000004e7d4e7223 */ /* 0x000fe40000010047 */
[----:B------:R-:W-:-:S02]  /*39e0*/  FMUL.FTZ R69, R124, R70 ;  /* 0x000000467c457220 */ /* 0x000fc40000410000 */
[-C--:B------:R-:W-:Y:S01]  /*39f0*/  FMUL.FTZ R71, R124, R68.reuse ;  /* 0x000000447c477220 */ /* 0x080fe20000410000 */
[----:B------:R-:W-:Y:S01]  /*3a00*/  BSSY B0, `(.L_x_2134) ;  /* 0x0000010000007945 */ /* 0x000fe20003800000 */
[----:B------:R-:W-:Y:S02]  /*3a10*/  FMUL.FTZ R86, R34, R75 ;  /* 0x0000004b22567220 */ /* 0x000fe40000410000 */
[----:B------:R-:W-:Y:S01]  /*3a20*/  FFMA.FTZ R69, R125, R68, R69 ;  /* 0x000000447d457223 */ /* 0x000fe20000010045 */
[----:B------:R-:W-:Y:S01]  /*3a30*/  LEA.HI R154, R117, R117, RZ, 0x1e ;  /* 0x00000075759a7211 */ /* 0x000fe200078ff0ff */
[----:B------:R-:W-:Y:S02]  /*3a40*/  FFMA.FTZ R68, R125, R70, -R71 ;  /* 0x000000467d447223 */ /* 0x000fe40000010847 */
[----:B------:R-:W-:Y:S02]  /*3a50*/  FADD.FTZ R70, R86, R73 ;  /* 0x0000004956467221 */ /* 0x000fe40000010000 */
[----:B------:R-:W-:Y:S01]  /*3a60*/  FADD.FTZ R71, RZ, R78 ;  /* 0x0000004eff477221 */ /* 0x000fe20000010000 */
[----:B------:R-:W-:Y:S05]  /*3a70*/  @P0 BRA `(.L_x_2135) ;  /* 0x0000008000000947 */ /* 0x000fea0003800000 */
[----:B-12---:R-:W-:Y:S01]  /*3a80*/  ISETP.NE.AND P0, PT, R107, c[0x0][0x174], PT ;  /* 0x00005d006b007a0c */ /* 0x006fe20003f05270 */
[----:B------:R-:W-:Y:S01]  /*3a90*/  HFMA2.MMA R102, -RZ, RZ, 1.875, 0 ;  /* 0x3f800000ff667435 */ /* 0x000fe200000001ff */
[----:B------:R-:W-:-:S11]  /*3aa0*/  MOV R103, RZ ;  /* 0x000000ff00677202 */ /* 0x000fd60000000f00 */
[----:B------:R-:W-:-:S04]  /*3ab0*/  @P0 LEA.HI R72, R107, R107, RZ, 0x1 ;  /* 0x0000006b6b480211 */ /* 0x000fc800078f08ff */
[----:B------:R-:W-:-:S04]  /*3ac0*/  @P0 LOP3.LUT R72, R72, 0xfffffe, RZ, 0xc0, !PT ;  /* 0x00fffffe48480812 */ /* 0x000fc800078ec0ff */
[----:B------:R-:W-:-:S04]  /*3ad0*/  @P0 IADD3 R73, -R72, R107, RZ ;  /* 0x0000006b48490210 */ /* 0x000fc80007ffe1ff */
[----:B------:R-:W-:-:S05]  /*3ae0*/  @P0 LEA R73, R73, R0, 0x8 ;  /* 0x0000000049490211 */ /* 0x000fca00078e40ff */
[----:B------:R0:W1:Y:S02]  /*3af0*/  @P0 LDS.64 R102, [R73.X8+0x2510] ;  /* 0x0025100049660984 */ /* 0x0000640000008a00 */
.L_x_2135:
[----:B-12---:R-:W-:Y:S05]  /*3b00*/  BSYNC B0 ;  /* 0x0000000000007941 */ /* 0x006fea0003800000 */
.L_x_2134:
        /* <DEDUP_REMOVED lines=37> */
[----:B-1----:R-:W-:-:S05]  /*3d60*/  IMAD R195, R117, 0x50, RZ ;  /* 0x0000005075c37824 */ /* 0x002fca00078e02ff */
[----:B------:R-:W-:Y:S04]  /*3d70*/  LDS.128 R68, [R195+0x1100] ;  /* 0x00110000c3447984 */ /* 0x000fe80000000c00 */
[----:B0-----:R-:W0:Y:S04]  /*3d80*/  LDS.128 R72, [R195+0x1110] ;  /* 0x00111000c3487984 */ /* 0x001e280000000c00 */
        /* <DEDUP_REMOVED lines=34> */
.L_x_2178:
        /* <DEDUP_REMOVED lines=65> */
[----:B------:R0:W2:Y:S04]  /*43c0*/  SHFL.UP PT, R73, R83, 0x10, RZ ;  /* 0x0600000053497989 */ /* 0x0000a800000e00ff */
[----:B------:R0:W3:Y:S04]  /*43d0*/  SHFL.UP PT, R77, R82, 0x10, RZ ;  /* 0x06000000524d7989 */ /* 0x0000e800000e00ff */
[----:B------:R0:W4:Y:S02]  /*43e0*/  SHFL.UP PT, R75, R74, 0x10, RZ ;  /* 0x060000004a4b7989 */ /* 0x00012400000e00ff */
.L_x_2179:
[----:B------:R-:W-:Y:S01]  /*43f0*/  ISETP.GE.AND P0, PT, R115, 0x10, PT ;  /* 0x000000107300780c */ /* 0x000fe20003f06270 */
[----:B-1----:R-:W-:Y:S01]  /*4400*/  FMUL.FTZ R68, R71, R74 ;  /* 0x0000004a47447220 */ /* 0x002fe20000410000 */
[----:B------:R-:W-:Y:S01]  /*4410*/  MOV R80, R70 ;  /* 0x0000004600507202 */ /* 0x000fe20000000f00 */
[----:B0-2---:R-:W-:-:S02]  /*4420*/  FMUL.FTZ R70, R73, R74 ;  /* 0x0000004a49467220 */ /* 0x005fc40000410000 */
[----:B---3--:R-:W-:Y:S02]  /*4430*/  FMUL.FTZ R72, R77, R74 ;  /* 0x0000004a4d487220 */ /* 0x008fe40000410000 */
[-C--:B----4-:R-:W-:Y:S02]  /*4440*/  FFMA.FTZ R69, R75, R80.reuse, R68 ;  /* 0x000000504b457223 */ /* 0x090fe40000010044 */
        /* <DEDUP_REMOVED lines=13> */
[----:B-----5:R-:W-:Y:S05]  /*4520*/  CALL.REL.NOINC `($__internal_52_$__cuda_sm70_shflsync_idx_p) ;  /* 0x000070e000007944 */ /* 0x020fea0003c00000 */
.L_x_2140:
[----:B------:R-:W-:Y:S05]  /*4530*/  BRA.CONV ~URZ, `(.L_x_2141) ;  /* 0x000000637f007947 */ /* 0x000fea000b800000 */
[----:B0-----:R-:W-:Y:S01]  /*4540*/  HFMA2.MMA R73, -RZ, RZ, 0, 1.847743988037109375e-06 ;  /* 0x0000001fff497435 */ /* 0x001fe200000001ff */
[----:B------:R-:W-:-:S02]  /*4550*/  MOV R71, R77 ;  /* 0x0000004d00477202 */ /* 0x000fc40000000f00 */
[----:B------:R-:W-:Y:S02]  /*4560*/  MOV R72, 0x1f ;  /* 0x0000001f00487802 */ /* 0x000fe40000000f00 */
[----:B-1----:R-:W-:Y:S02]  /*4570*/  MOV R70, 0xffffffff ;  /* 0xffffffff00467802 */ /* 0x002fe40000000f00 */
[----:B------:R-:W-:Y:S02]  /*4580*/  MOV R68, 0x45a0 ;  /* 0x000045a000447802 */ /* 0x000fe40000000f00 */
[----:B-----5:R-:W-:Y:S05]  /*4590*/  CALL.REL.NOINC `($__internal_52_$__cuda_sm70_shflsync_idx_p) ;  /* 0x0000707000007944 */ /* 0x020fea0003c00000 */
.L_x_2141:
[----:B------:R-:W-:Y:S05]  /*45a0*/  BRA.CONV ~URZ, `(.L_x_2142) ;  /* 0x000000637f007947 */ /* 0x000fea000b800000 */
[----:B0-----:R-:W-:Y:S01]  /*45b0*/  HFMA2.MMA R73, -RZ, RZ, 0, 1.847743988037109375e-06 ;  /* 0x0000001fff497435 */ /* 0x001fe200000001ff */
[----:B------:R-:W-:Y:S02]  /*45c0*/  MOV R71, R82 ;  /* 0x0000005200477202 */ /* 0x000fe40000000f00 */
[----:B------:R-:W-:Y:S02]  /*45d0*/  MOV R72, 0x1f ;  /* 0x0000001f00487802 */ /* 0x000fe40000000f00 */
[----:B-1----:R-:W-:Y:S02]  /*45e0*/  MOV R70, 0xffffffff ;  /* 0xffffffff00467802 */ /* 0x002fe40000000f00 */
[----:B------:R-:W-:-:S02]  /*45f0*/  MOV R68, 0x4610 ;  /* 0x0000461000447802 */ /* 0x000fc40000000f00 */
[----:B-----5:R-:W-:Y:S05]  /*4600*/  CALL.REL.NOINC `($__internal_52_$__cuda_sm70_shflsync_idx_p) ;  /* 0x0000700000007944 */ /* 0x020fea0003c00000 */
.L_x_2142:
[----:B------:R-:W-:Y:S05]  /*4610*/  BRA.CONV ~URZ, `(.L_x_2143) ;  /* 0x000000637f007947 */ /* 0x000fea000b800000 */
[----:B0-----:R-:W-:Y:S01]  /*4620*/  HFMA2.MMA R73, -RZ, RZ, 0, 1.847743988037109375e-06 ;  /* 0x0000001fff497435 */ /* 0x001fe200000001ff */
[----:B------:R-:W-:-:S02]  /*4630*/  MOV R71, R83 ;  /* 0x0000005300477202 */ /* 0x000fc40000000f00 */
[----:B------:R-:W-:Y:S02]  /*4640*/  MOV R72, 0x1f ;  /* 0x0000001f00487802 */ /* 0x000fe40000000f00 */
[----:B-1----:R-:W-:Y:S02]  /*4650*/  MOV R70, 0xffffffff ;  /* 0xffffffff00467802 */ /* 0x002fe40000000f00 */
[----:B------:R-:W-:Y:S02]  /*4660*/  MOV R68, 0x4680 ;  /* 0x0000468000447802 */ /* 0x000fe40000000f00 */
[----:B-----5:R-:W-:Y:S05]  /*4670*/  CALL.REL.NOINC `($__internal_52_$__cuda_sm70_shflsync_idx_p) ;  /* 0x00006f9000007944 */ /* 0x020fea0003c00000 */
.L_x_2143:
        /* <DEDUP_REMOVED lines=9> */
.L_x_2180:
        /* <DEDUP_REMOVED lines=49> */
.L_x_2137:
[----:B-1----:R-:W-:Y:S05]  /*4a20*/  BSYNC B0 ;  /* 0x0000000000007941 */ /* 0x002fea0003800000 */
.L_x_2136:
[----:B------:R-:W-:Y:S01]  /*4a30*/  WARPSYNC 0xffffffff ;  /* 0xffffffff00007948 */ /* 0x000fe20003800000 */
[----:B------:R-:W-:Y:S01]  /*4a40*/  BAR.SYNC.DEFER_BLOCKING 0x0 ;  /* 0x0000000000007b1d */ /* 0x000fe20000010000 */
[CC--:B-----5:R-:W-:Y:S01]  /*4a50*/  FMUL.FTZ R64, R124.reuse, R170.reuse ;  /* 0x000000aa7c407220 */ /* 0x0e0fe20000410000 */
        /* <DEDUP_REMOVED lines=14> */
[----:B------:R-:W1:Y:S01]  /*4b40*/  LDS.64 R64, [R154.X16+0x1108] ;  /* 0x001108009a407984 */ /* 0x000e62000000ca00 */
        /* <DEDUP_REMOVED lines=11> */
[C---:B0-----:R-:W-:Y:S02]  /*4c00*/  FFMA.FTZ R73, R129.reuse, R70, -R68 ;  /* 0x0000004681497223 */ /* 0x041fe40000010844 */
        /* <DEDUP_REMOVED lines=23> */
[----:B------:R-:W-:Y:S02]  /*4d80*/  FFMA.FTZ R68, R133, R71, R68 ;  /* 0x0000004785447223 */ /* 0x000fe40000010044 */
[CC--:B-1----:R-:W-:Y:S02]  /*4d90*/  FMUL.FTZ R67, R85.reuse, R65.reuse ;  /* 0x0000004155437220 */ /* 0x0c2fe40000410000 */
[-C--:B------:R-:W-:Y:S02]  /*4da0*/  FMUL.FTZ R85, R85, R64.reuse ;  /* 0x0000004055557220 */ /* 0x080fe40000410000 */
[----:B------:R-:W-:Y:S02]  /*4db0*/  FADD.FTZ R68, -R165, R68 ;  /* 0x00000044a5447221 */ /* 0x000fe40000010100 */
[C---:B------:R-:W-:Y:S02]  /*4dc0*/  FFMA.FTZ R85, R84.reuse, R65, R85 ;  /* 0x0000004154557223 */ /* 0x040fe40000010055 */
[----:B------:R-:W-:-:S02]  /*4dd0*/  FFMA.FTZ R67, R84, R64, -R67 ;  /* 0x0000004054437223 */ /* 0x000fc40000010843 */
[----:B------:R-:W-:Y:S02]  /*4de0*/  FMUL.FTZ R64, R134, -R70 ;  /* 0x8000004686407220 */ /* 0x000fe40000410000 */
[----:B------:R-:W-:Y:S02]  /*4df0*/  FADD.FTZ R69, R160, R69 ;  /* 0x00000045a0457221 */ /* 0x000fe40000010000 */
[----:B------:R-:W-:Y:S02]  /*4e00*/  FMUL.FTZ R72, R134, -R68 ;  /* 0x8000004486487220 */ /* 0x000fe40000410000 */
[----:B------:R-:W-:Y:S02]  /*4e10*/  FADD.FTZ R206, RZ, R85 ;  /* 0x00000055ffce7221 */ /* 0x000fe40000010000 */
[----:B------:R-:W-:Y:S02]  /*4e20*/  FADD.FTZ R208, R208, R67 ;  /* 0x00000043d0d07221 */ /* 0x000fe40000010000 */
[----:B------:R-:W-:-:S02]  /*4e30*/  FFMA.FTZ R67, R135, R66, -R64 ;  /* 0x0000004287437223 */ /* 0x000fc40000010840 */
[CC--:B------:R-:W-:Y:S02]  /*4e40*/  FFMA.FTZ R72, R135.reuse, R69.reuse, -R72 ;  /* 0x0000004587487223 */ /* 0x0c0fe40000010848 */
[C---:B------:R-:W-:Y:S02]  /*4e50*/  FMUL.FTZ R66, R134.reuse, -R66 ;  /* 0x8000004286427220 */ /* 0x040fe40000410000 */
[----:B------:R-:W-:Y:S02]  /*4e60*/  FMUL.FTZ R69, R134, -R69 ;  /* 0x8000004586457220 */ /* 0x000fe40000410000 */
[----:B------:R-:W-:Y:S02]  /*4e70*/  FMUL.FTZ R64, R152, R206 ;  /* 0x000000ce98407220 */ /* 0x000fe40000410000 */
[C---:B------:R-:W-:Y:S02]  /*4e80*/  FFMA.FTZ R70, R135.reuse, R70, R66 ;  /* 0x0000004687467223 */ /* 0x040fe40000010042 */
[----:B------:R-:W-:-:S02]  /*4e90*/  FFMA.FTZ R69, R135, R68, R69 ;  /* 0x0000004487457223 */ /* 0x000fc40000010045 */
[-C--:B------:R-:W-:Y:S02]  /*4ea0*/  FMUL.FTZ R65, R152, R208.reuse ;  /* 0x000000d098417220 */ /* 0x080fe40000410000 */
[C---:B------:R-:W-:Y:S02]  /*4eb0*/  FFMA.FTZ R64, R153.reuse, R208, -R64 ;  /* 0x000000d099407223 */ /* 0x040fe40000010840 */
[----:B------:R-:W-:Y:S02]  /*4ec0*/  FMUL.FTZ R66, R136, -R70 ;  /* 0x8000004688427220 */ /* 0x000fe40000410000 */
[----:B------:R-:W-:Y:S02]  /*4ed0*/  FADD.FTZ R69, -R164, R69 ;  /* 0x00000045a4457221 */ /* 0x000fe40000010100 */
[----:B------:R-:W-:Y:S02]  /*4ee0*/  FFMA.FTZ R65, R153, R206, R65 ;  /* 0x000000ce99417223 */ /* 0x000fe40000010041 */
[----:B------:R-:W-:-:S02]  /*4ef0*/  FADD.FTZ R205, R205, R64 ;  /* 0x00000040cdcd7221 */ /* 0x000fc40000010000 */
[----:B------:R-:W-:Y:S02]  /*4f00*/  FFMA.FTZ R68, R137, R67, -R66 ;  /* 0x0000004389447223 */ /* 0x000fe40000010842 */
[----:B------:R-:W-:Y:S02]  /*4f10*/  FADD.FTZ R72, R161, R72 ;  /* 0x00000048a1487221 */ /* 0x000fe40000010000 */
[----:B------:R-:W-:Y:S02]  /*4f20*/  FMUL.FTZ R71, R136, -R69 ;  /* 0x8000004588477220 */ /* 0x000fe40000410000 */
[----:B------:R-:W-:Y:S02]  /*4f30*/  FADD.FTZ R203, RZ, R65 ;  /* 0x00000041ffcb7221 */ /* 0x000fe40000010000 */
[----:B------:R-:W-:Y:S02]  /*4f40*/  FMUL.FTZ R66, R150, R205 ;  /* 0x000000cd96427220 */ /* 0x000fe40000410000 */
[----:B------:R-:W-:-:S02]  /*4f50*/  FMUL.FTZ R67, R136, -R67 ;  /* 0x8000004388437220 */ /* 0x000fc40000410000 */
[-C--:B------:R-:W-:Y:S02]  /*4f60*/  FFMA.FTZ R71, R137, R72.reuse, -R71 ;  /* 0x0000004889477223 */ /* 0x080fe40000010847 */
[-C--:B------:R-:W-:Y:S02]  /*4f70*/  FMUL.FTZ R64, R150, R203.reuse ;  /* 0x000000cb96407220 */ /* 0x080fe40000410000 */
[----:B------:R-:W-:Y:S02]  /*4f80*/  FFMA.FTZ R66, R151, R203, R66 ;  /* 0x000000cb97427223 */ /* 0x000fe40000010042 */
[----:B------:R-:W-:Y:S02]  /*4f90*/  FMUL.FTZ R72, R136, -R72 ;  /* 0x8000004888487220 */ /* 0x000fe40000410000 */
[----:B------:R-:W-:Y:S02]  /*4fa0*/  FFMA.FTZ R67, R137, R70, R67 ;  /* 0x0000004689437223 */ /* 0x000fe40000010043 */
        /* <DEDUP_REMOVED lines=21> */
[-C--:B------:R-:W-:Y:S02]  /*5100*/  FFMA.FTZ R66, R147, R201.reuse, R66 ;  /* 0x000000c993427223 */ /* 0x080fe40000010042 */
[----:B------:R-:W-:Y:S02]  /*5110*/  FMUL.FTZ R64, R146, R201 ;  /* 0x000000c992407220 */ /* 0x000fe40000410000 */
[----:B------:R-:W-:Y:S02]  /*5120*/  FADD.FTZ R72, -R171, R72 ;  /* 0x00000048ab487221 */ /* 0x000fe40000010100 */
[----:B------:R-:W-:-:S02]  /*5130*/  FMUL.FTZ R70, R140, -R68 ;  /* 0x800000448c467220 */ /* 0x000fc40000410000 */
[----:B------:R-:W-:Y:S02]  /*5140*/  FADD.FTZ R202, RZ, R66 ;  /* 0x00000042ffca7221 */ /* 0x000fe40000010000 */
[----:B------:R-:W-:Y:S02]  /*5150*/  FFMA.FTZ R65, R147, R207, -R64 ;  /* 0x000000cf93417223 */ /* 0x000fe40000010840 */
[----:B------:R-:W-:Y:S02]  /*5160*/  FADD.FTZ R67, R172, R67 ;  /* 0x00000043ac437221 */ /* 0x000fe40000010000 */
[C---:B------:R-:W-:Y:S02]  /*5170*/  FMUL.FTZ R66, R140.reuse, -R72 ;  /* 0x800000488c427220 */ /* 0x040fe40000410000 */
[-C--:B------:R-:W-:Y:S02]  /*5180*/  FFMA.FTZ R70, R141, R69.reuse, -R70 ;  /* 0x000000458d467223 */ /* 0x080fe40000010846 */
        /* <DEDUP_REMOVED lines=17> */
[C---:B------:R-:W-:Y:S02]  /*52a0*/  FMUL.FTZ R68, R142.reuse, -R72 ;  /* 0x800000488e447220 */ /* 0x040fe40000410000 */
[----:B------:R-:W-:-:S02]  /*52b0*/  FMUL.FTZ R66, R142, R209 ;  /* 0x000000d18e427220 */ /* 0x000fc40000410000 */
[C---:B------:R-:W-:Y:S02]  /*52c0*/  FFMA.FTZ R70, R143.reuse, R69, R70 ;  /* 0x000000458f467223 */ /* 0x040fe40000010046 */
[C---:B------:R-:W-:Y:S02]  /*52d0*/  FMUL.FTZ R64, R142.reuse, R199 ;  /* 0x000000c78e407220 */ /* 0x040fe40000410000 */
[C---:B------:R-:W-:Y:S02]  /*52e0*/  FFMA.FTZ R69, R143.reuse, R71, -R68 ;  /* 0x000000478f457223 */ /* 0x040fe40000010844 */
[C---:B------:R-:W-:Y:S02]  /*52f0*/  FFMA.FTZ R66, R143.reuse, R199, R66 ;  /* 0x000000c78f427223 */ /* 0x040fe40000010042 */
[----:B------:R-:W-:Y:S02]  /*5300*/  FMUL.FTZ R71, R142, -R71 ;  /* 0x800000478e477220 */ /* 0x000fe40000410000 */
[----:B------:R-:W-:-:S02]  /*5310*/  FFMA.FTZ R65, R143, R209, -R64 ;  /* 0x000000d18f417223 */ /* 0x000fc40000010840 */
[----:B------:R-:W-:Y:S02]  /*5320*/  FMUL.FTZ R64, R144, -R70 ;  /* 0x8000004690407220 */ /* 0x000fe40000410000 */
[----:B------:R-:W-:Y:S02]  /*5330*/  FADD.FTZ R200, RZ, R66 ;  /* 0x00000042ffc87221 */ /* 0x000fe40000010000 */
[----:B------:R-:W-:Y:S02]  /*5340*/  FFMA.FTZ R72, R143, R72, R71 ;  /* 0x000000488f487223 */ /* 0x000fe40000010047 */
[----:B------:R-:W-:Y:S02]  /*5350*/  FFMA.FTZ R68, R145, R67, -R64 ;  /* 0x0000004391447223 */ /* 0x000fe40000010840 */
[----:B------:R-:W-:Y:S02]  /*5360*/  FADD.FTZ R214, R214, R65 ;  /* 0x00000041d6d67221 */ /* 0x000fe40000010000 */
[----:B------:R-:W-:-:S02]  /*5370*/  FMUL.FTZ R64, R140, R200 ;  /* 0x000000c88c407220 */ /* 0x000fc40000410000 */
[----:B------:R-:W-:Y:S02]  /*5380*/  FADD.FTZ R72, -R175, R72 ;  /* 0x00000048af487221 */ /* 0x000fe40000010100 */
[-C--:B------:R-:W-:Y:S02]  /*5390*/  FMUL.FTZ R65, R140, R214.reuse ;  /* 0x000000d68c417220 */ /* 0x080fe40000410000 */
[----:B------:R-:W-:Y:S02]  /*53a0*/  FFMA.FTZ R64, R141, R214, -R64 ;  /* 0x000000d68d407223 */ /* 0x000fe40000010840 */
[----:B------:R-:W-:Y:S02]  /*53b0*/  FADD.FTZ R69, R176, R69 ;  /* 0x00000045b0457221 */ /* 0x000fe40000010000 */
[C---:B------:R-:W-:Y:S02]  /*53c0*/  FMUL.FTZ R66, R144.reuse, -R72 ;  /* 0x8000004890427220 */ /* 0x040fe40000410000 */
[----:B------:R-:W-:-:S02]  /*53d0*/  FMUL.FTZ R67, R144, -R67 ;  /* 0x8000004390437220 */ /* 0x000fc40000410000 */
[----:B------:R-:W-:Y:S02]  /*53e0*/  FADD.FTZ R211, R211, R64 ;  /* 0x00000040d3d37221 */ /* 0x000fe40000010000 */
[----:B------:R-:W-:Y:S02]  /*53f0*/  FFMA.FTZ R65, R141, R200, R65 ;  /* 0x000000c88d417223 */ /* 0x000fe40000010041 */
[CC--:B------:R-:W-:Y:S02]  /*5400*/  FFMA.FTZ R71, R145.reuse, R69.reuse, -R66 ;  /* 0x0000004591477223 */ /* 0x0c0fe40000010842 */
[----:B------:R-:W-:Y:S02]  /*5410*/  FMUL.FTZ R69, R144, -R69 ;  /* 0x8000004590457220 */ /* 0x000fe40000410000 */
[----:B------:R-:W-:Y:S02]  /*5420*/  FFMA.FTZ R67, R145, R70, R67 ;  /* 0x0000004691437223 */ /* 0x000fe40000010043 */
[----:B------:R-:W-:-:S02]  /*5430*/  FADD.FTZ R197, RZ, R65 ;  /* 0x00000041ffc57221 */ /* 0x000fc40000010000 */
[----:B------:R-:W-:Y:S02]  /*5440*/  FMUL.FTZ R66, R138, R211 ;  /* 0x000000d38a427220 */ /* 0x000fe40000410000 */
[----:B------:R-:W-:Y:S02]  /*5450*/  FFMA.FTZ R72, R145, R72, R69 ;  /* 0x0000004891487223 */ /* 0x000fe40000010045 */
[----:B------:R-:W-:Y:S02]  /*5460*/  FMUL.FTZ R64, R146, -R67 ;  /* 0x8000004392407220 */ /* 0x000fe40000410000 */
[----:B------:R-:W-:Y:S02]  /*5470*/  FFMA.FTZ R66, R139, R197, R66 ;  /* 0x000000c58b427223 */ /* 0x000fe40000010042 */
[----:B------:R-:W-:Y:S02]  /*5480*/  FADD.FTZ R72, -R177, R72 ;  /* 0x00000048b1487221 */ /* 0x000fe40000010100 */
[----:B------:R-:W-:-:S02]  /*5490*/  FFMA.FTZ R69, R147, R68, -R64 ;  /* 0x0000004493457223 */ /* 0x000fc40000010840 */
[----:B------:R-:W-:Y:S02]  /*54a0*/  FMUL.FTZ R68, R146, -R68 ;  /* 0x8000004492447220 */ /* 0x000fe40000410000 */
[----:B------:R-:W-:Y:S02]  /*54b0*/  FADD.FTZ R198, RZ, R66 ;  /* 0x00000042ffc67221 */ /* 0x000fe40000010000 */
[----:B------:R-:W-:Y:S02]  /*54c0*/  FADD.FTZ R71, R178, R71 ;  /* 0x00000047b2477221 */ /* 0x000fe40000010000 */
[----:B------:R-:W-:Y:S02]  /*54d0*/  FMUL.FTZ R66, R146, -R72 ;  /* 0x8000004892427220 */ /* 0x000fe40000410000 */
[----:B------:R-:W-:Y:S02]  /*54e0*/  FMUL.FTZ R64, R138, R197 ;  /* 0x000000c58a407220 */ /* 0x000fe40000410000 */
[----:B------:R-:W-:-:S02]  /*54f0*/  FFMA.FTZ R68, R147, R67, R68 ;  /* 0x0000004393447223 */ /* 0x000fc40000010044 */
[-C--:B------:R-:W-:Y:S02]  /*5500*/  FFMA.FTZ R67, R147, R71.reuse, -R66 ;  /* 0x0000004793437223 */ /* 0x080fe40000010842 */
[----:B------:R-:W-:Y:S02]  /*5510*/  FMUL.FTZ R71, R146, -R71 ;  /* 0x8000004792477220 */ /* 0x000fe40000410000 */
[----:B------:R-:W-:Y:S02]  /*5520*/  FFMA.FTZ R65, R139, R211, -R64 ;  /* 0x000000d38b417223 */ /* 0x000fe40000010840 */
[----:B------:R-:W-:Y:S02]  /*5530*/  FFMA.FTZ R72, R147, R72, R71 ;  /* 0x0000004893487223 */ /* 0x000fe40000010047 */
[----:B------:R-:W-:Y:S02]  /*5540*/  FADD.FTZ R216, R216, R65 ;  /* 0x00000041d8d87221 */ /* 0x000fe40000010000 */
[----:B------:R-:W-:-:S02]  /*5550*/  FMUL.FTZ R64, R136, R198 ;  /* 0x000000c688407220 */ /* 0x000fc40000410000 */
[----:B------:R-:W-:Y:S02]  /*5560*/  FADD.FTZ R72, -R179, R72 ;  /* 0x00000048b3487221 */ /* 0x000fe40000010100 */
[-C--:B------:R-:W-:Y:S02]  /*5570*/  FMUL.FTZ R65, R136, R216.reuse ;  /* 0x000000d888417220 */ /* 0x080fe40000410000 */
[C---:B------:R-:W-:Y:S02]  /*5580*/  FFMA.FTZ R64, R137.reuse, R216, -R64 ;  /* 0x000000d889407223 */ /* 0x040fe40000010840 */
[----:B------:R-:W-:Y:S02]  /*5590*/  FADD.FTZ R67, R180, R67 ;  /* 0x00000043b4437221 */ /* 0x000fe40000010000 */
[----:B------:R-:W-:Y:S02]  /*55a0*/  FMUL.FTZ R74, R148, -R72 ;  /* 0x80000048944a7220 */ /* 0x000fe40000410000 */
[----:B------:R-:W-:-:S02]  /*55b0*/  FFMA.FTZ R65, R137, R198, R65 ;  /* 0x000000c689417223 */ /* 0x000fc40000010041 */
[C---:B------:R-:W-:Y:S02]  /*55c0*/  FMUL.FTZ R66, R148.reuse, -R68 ;  /* 0x8000004494427220 */ /* 0x040fe40000410000 */
[----:B------:R-:W-:Y:S02]  /*55d0*/  FADD.FTZ R213, R213, R64 ;  /* 0x00000040d5d57221 */ /* 0x000fe40000010000 */
[CC--:B------:R-:W-:Y:S02]  /*55e0*/  FFMA.FTZ R71, R149.reuse, R67.reuse, -R74 ;  /* 0x0000004395477223 */ /* 0x0c0fe4000001084a */
[----:B------:R-:W-:Y:S02]  /*55f0*/  FMUL.FTZ R67, R148, -R67 ;  /* 0x8000004394437220 */ /* 0x000fe40000410000 */
[----:B------:R-:W-:Y:S02]  /*5600*/  FADD.FTZ R195, RZ, R65 ;  /* 0x00000041ffc37221 */ /* 0x000fe40000010000 */
[----:B------:R-:W-:-:S02]  /*5610*/  FFMA.FTZ R70, R149, R69, -R66 ;  /* 0x0000004595467223 */ /* 0x000fc40000010842 */
[----:B------:R-:W-:Y:S02]  /*5620*/  FMUL.FTZ R69, R148, -R69 ;  /* 0x8000004594457220 */ /* 0x000fe40000410000 */
[C---:B------:R-:W-:Y:S02]  /*5630*/  FMUL.FTZ R66, R134.reuse, R213 ;  /* 0x000000d586427220 */ /* 0x040fe40000410000 */
[C---:B------:R-:W-:Y:S02]  /*5640*/  FFMA.FTZ R72, R149.reuse, R72, R67 ;  /* 0x0000004895487223 */ /* 0x040fe40000010043 */
[-C--:B------:R-:W-:Y:S02]  /*5650*/  FMUL.FTZ R64, R134, R195.reuse ;  /* 0x000000c386407220 */ /* 0x080fe40000410000 */
[----:B------:R-:W-:Y:S02]  /*5660*/  FFMA.FTZ R69, R149, R68, R69 ;  /* 0x0000004495457223 */ /* 0x000fe40000010045 */
[----:B------:R-:W-:-:S02]  /*5670*/  FFMA.FTZ R66, R135, R195, R66 ;  /* 0x000000c387427223 */ /* 0x000fc40000010042 */
[----:B------:R-:W-:Y:S02]  /*5680*/  FADD.FTZ R72, -R181, R72 ;  /* 0x00000048b5487221 */ /* 0x000fe40000010100 */
[----:B------:R-:W-:Y:S02]  /*5690*/  FFMA.FTZ R65, R135, R213, -R64 ;  /* 0x000000d587417223 */ /* 0x000fe40000010840 */
[----:B------:R-:W-:Y:S02]  /*56a0*/  FMUL.FTZ R64, R150, -R69 ;  /* 0x8000004596407220 */ /* 0x000fe40000410000 */
[----:B------:R-:W-:Y:S02]  /*56b0*/  FADD.FTZ R196, RZ, R66 ;  /* 0x00000042ffc47221 */ /* 0x000fe40000010000 */
[----:B------:R-:W-:Y:S02]  /*56c0*/  FADD.FTZ R71, R182, R71 ;  /* 0x00000047b6477221 */ /* 0x000fe40000010000 */
[----:B------:R-:W-:-:S02]  /*56d0*/  FMUL.FTZ R66, R150, -R72 ;  /* 0x8000004896427220 */ /* 0x000fc40000410000 */
[----:B------:R-:W-:Y:S02]  /*56e0*/  FADD.FTZ R218, R218, R65 ;  /* 0x00000041dada7221 */ /* 0x000fe40000010000 */
[C---:B------:R-:W-:Y:S02]  /*56f0*/  FFMA.FTZ R73, R151.reuse, R70, -R64 ;  /* 0x0000004697497223 */ /* 0x040fe40000010840 */
[-C--:B------:R-:W-:Y:S02]  /*5700*/  FMUL.FTZ R65, R150, -R71.reuse ;  /* 0x8000004796417220 */ /* 0x080fe40000410000 */
[C---:B------:R-:W-:Y:S02]  /*5710*/  FMUL.FTZ R64, R132.reuse, R196 ;  /* 0x000000c484407220 */ /* 0x040fe40000410000 */
[----:B------:R-:W-:Y:S02]  /*5720*/  FFMA.FTZ R71, R151, R71, -R66 ;  /* 0x0000004797477223 */ /* 0x000fe40000010842 */
[----:B------:R-:W-:-:S02]  /*5730*/  FMUL.FTZ R66, R132, R218 ;  /* 0x000000da84427220 */ /* 0x000fc40000410000 */
[C---:B------:R-:W-:Y:S02]  /*5740*/  FFMA.FTZ R64, R133.reuse, R218, -R64 ;  /* 0x000000da85407223 */ /* 0x040fe40000010840 */
[----:B------:R-:W-:Y:S02]  /*5750*/  FFMA.FTZ R217, R133, R196, R66 ;  /* 0x000000c485d97223 */ /* 0x000fe40000010042 */
[----:B------:R-:W-:Y:S01]  /*5760*/  FMUL.FTZ R70, R150, -R70 ;  /* 0x8000004696467220 */ /* 0x000fe20000410000 */
[----:B------:R-:W-:Y:S01]  /*5770*/  CS2R R66, SRZ ;  /* 0x0000000000427805 */ /* 0x000fe2000001ff00 */
[----:B------:R-:W-:Y:S01]  /*5780*/  FADD.FTZ R215, R215, R64 ;  /* 0x00000040d7d77221 */ /* 0x000fe20000010000 */
[----:B------:R-:W-:Y:S01]  /*5790*/  MOV R64, 0x3f800000 ;  /* 0x3f80000000407802 */ /* 0x000fe20000000f00 */
[----:B------:R-:W-:Y:S02]  /*57a0*/  FADD.FTZ R217, RZ, R217 ;  /* 0x000000d9ffd97221 */ /* 0x000fe40000010000 */
[----:B------:R-:W-:-:S02]  /*57b0*/  FFMA.FTZ R74, R151, R69, R70 ;  /* 0x00000045974a7223 */ /* 0x000fc40000010046 */
[C---:B------:R-:W-:Y:S02]  /*57c0*/  FMUL.FTZ R70, R130.reuse, R215 ;  /* 0x000000d782467220 */ /* 0x040fe40000410000 */
[-C--:B------:R-:W-:Y:S02]  /*57d0*/  FMUL.FTZ R68, R130, R217.reuse ;  /* 0x000000d982447220 */ /* 0x080fe40000410000 */
[----:B------:R-:W-:Y:S01]  /*57e0*/  FFMA.FTZ R72, R151, R72, R65 ;  /* 0x0000004897487223 */ /* 0x000fe20000010041 */
[----:B------:R-:W-:Y:S01]  /*57f0*/  HFMA2.MMA R65, -RZ, RZ, 0, 0 ;  /* 0x00000000ff417435 */ /* 0x000fe200000001ff */
[C---:B------:R-:W-:Y:S02]  /*5800*/  FFMA.FTZ R70, R131.reuse, R217, R70 ;  /* 0x000000d983467223 */ /* 0x040fe40000010046 */
[----:B------:R-:W-:Y:S02]  /*5810*/  FFMA.FTZ R69, R131, R215, -R68 ;  /* 0x000000d783457223 */ /* 0x000fe40000010844 */
[----:B------:R-:W-:-:S02]  /*5820*/  FADD.FTZ R72, -R183, R72 ;  /* 0x00000048b7487221 */ /* 0x000fc40000010100 */
[----:B------:R-:W-:Y:S02]  /*5830*/  FADD.FTZ R71, R184, R71 ;  /* 0x00000047b8477221 */ /* 0x000fe40000010000 */
[----:B------:R-:W-:Y:S01]  /*5840*/  FADD.FTZ R220, RZ, R70 ;  /* 0x00000046ffdc7221 */ /* 0x000fe20000010000 */
[----:B------:R0:W1:Y:S01]  /*5850*/  @!P0 LDS.128 R64, [R0.X16+0x3910] ;  /* 0x0039100000408984 */ /* 0x000062000000cc00 */
[----:B------:R-:W-:Y:S01]  /*5860*/  FADD.FTZ R194, R194, R69 ;  /* 0x00000045c2c27221 */ /* 0x000fe20000010000 */
[----:B------:R-:W-:Y:S01]  /*5870*/  ISETP.GT.U32.AND P0, PT, R117, 0x1f, PT ;  /* 0x0000001f7500780c */ /* 0x000fe20003f04070 */
[C---:B------:R-:W-:Y:S02]  /*5880*/  FMUL.FTZ R76, R152.reuse, -R72 ;  /* 0x80000048984c7220 */ /* 0x040fe40000410000 */
[----:B------:R-:W-:Y:S02]  /*5890*/  FMUL.FTZ R70, R152, -R71 ;  /* 0x8000004798467220 */ /* 0x000fe40000410000 */
[----:B------:R-:W-:-:S02]  /*58a0*/  FMUL.FTZ R68, R128, R220 ;  /* 0x000000dc80447220 */ /* 0x000fc40000410000 */
[----:B------:R-:W-:Y:S02]  /*58b0*/  FMUL.FTZ R69, R128, R194 ;  /* 0x000000c280457220 */ /* 0x000fe40000410000 */
[C---:B------:R-:W-:Y:S02]  /*58c0*/  FFMA.FTZ R75, R153.reuse, R71, -R76 ;  /* 0x00000047994b7223 */ /* 0x040fe4000001084c */
[----:B------:R-:W-:Y:S02]  /*58d0*/  FFMA.FTZ R76, R153, R72, R70 ;  /* 0x00000048994c7223 */ /* 0x000fe40000010046 */
[C---:B------:R-:W-:Y:S02]  /*58e0*/  FFMA.FTZ R68, R129.reuse, R194, -R68 ;  /* 0x000000c281447223 */ /* 0x040fe40000010844 */
[----:B------:R-:W-:Y:S02]  /*58f0*/  FFMA.FTZ R70, R129, R220, R69 ;  /* 0x000000dc81467223 */ /* 0x000fe40000010045 */
[----:B------:R-:W-:-:S02]  /*5900*/  FMUL.FTZ R71, R152, -R73 ;  /* 0x8000004998477220 */ /* 0x000fc40000410000 */
[-C--:B------:R-:W-:Y:S02]  /*5910*/  FMUL.FTZ R72, R152, -R74.reuse ;  /* 0x8000004a98487220 */ /* 0x080fe40000410000 */
[----:B------:R-:W-:Y:S02]  /*5920*/  FADD.FTZ R219, R187, R68 ;  /* 0x00000044bbdb7221 */ /* 0x000fe40000010000 */
[----:B------:R-:W-:Y:S02]  /*5930*/  FADD.FTZ R187, RZ, R70 ;  /* 0x00000046ffbb7221 */ /* 0x000fe40000010000 */
[C---:B------:R-:W-:Y:S02]  /*5940*/  FFMA.FTZ R69, R153.reuse, R74, R71 ;  /* 0x0000004a99457223 */ /* 0x040fe40000010047 */
[----:B------:R-:W-:Y:S02]  /*5950*/  FFMA.FTZ R68, R153, R73, -R72 ;  /* 0x0000004999447223 */ /* 0x000fe40000010848 */
[----:B------:R-:W-:-:S02]  /*5960*/  FMUL.FTZ R74, R126, R219 ;  /* 0x000000db7e4a7220 */ /* 0x000fc40000410000 */
[-C--:B------:R-:W-:Y:S02]  /*5970*/  FMUL.FTZ R72, R126, R187.reuse ;  /* 0x000000bb7e487220 */ /* 0x080fe40000410000 */
[C---:B------:R-:W-:Y:S02]  /*5980*/  FFMA.FTZ R74, R127.reuse, R187, R74 ;  /* 0x000000bb7f4a7223 */ /* 0x040fe4000001004a */
[----:B------:R-:W-:Y:S02]  /*5990*/  FFMA.FTZ R72, R127, R219, -R72 ;  /* 0x000000db7f487223 */ /* 0x000fe40000010848 */
[----:B------:R-:W-:Y:S02]  /*59a0*/  FADD.FTZ R224, RZ, R74 ;  /* 0x0000004affe07221 */ /* 0x000fe40000010000 */
[----:B------:R-:W-:Y:S02]  /*59b0*/  FADD.FTZ R226, R87, R72 ;  /* 0x0000004857e27221 */ /* 0x000fe40000010000 */
        /* <DEDUP_REMOVED lines=50> */
.L_x_2181:
[----:B------:R-:W-:Y:S05]  /*5ce0*/  BRA.DIV ~URZ, `(.L_x_2148) ;  /* 0x00004a727f007947 */ /* 0x000fea000b800000 */
[----:B------:R2:W3:Y:S04]  /*5cf0*/  SHFL.DOWN PT, R71, R77, 0x1, 0x1f ;  /* 0x08201f004d477f89 */ /* 0x0004e800000e0000 */
[----:B------:R2:W4:Y:S04]  /*5d00*/  SHFL.DOWN PT, R72, R75, 0x1, 0x1f ;  /* 0x08201f004b487f89 */ /* 0x00052800000e0000 */
[----:B------:R2:W0:Y:S02]  /*5d10*/  SHFL.DOWN PT, R68, R74, 0x1, 0x1f ;  /* 0x08201f004a447f89 */ /* 0x00042400000e0000 */
.L_x_2182:
        /* <DEDUP_REMOVED lines=15> */
.L_x_2150:
[----:B------:R-:W-:Y:S05]  /*5e10*/  BSYNC B1 ;  /* 0x0000000000017941 */ /* 0x000fea0003800000 */
.L_x_2149:
[----:B------:R-:W-:Y:S05]  /*5e20*/  BRA.DIV ~URZ, `(.L_x_2151) ;  /* 0x00004a927f007947 */ /* 0x000fea000b800000 */
[----:B-1----:R1:W2:Y:S04]  /*5e30*/  SHFL.DOWN PT, R70, R76, 0x2, 0x1f ;  /* 0x08401f004c467f89 */ /* 0x0022a800000e0000 */
[----:B---3--:R1:W3:Y:S04]  /*5e40*/  SHFL.DOWN PT, R71, R77, 0x2, 0x1f ;  /* 0x08401f004d477f89 */ /* 0x0082e800000e0000 */
[----:B----4-:R1:W4:Y:S04]  /*5e50*/  SHFL.DOWN PT, R72, R75, 0x2, 0x1f ;  /* 0x08401f004b487f89 */ /* 0x01032800000e0000 */
[----:B0-----:R1:W0:Y:S02]  /*5e60*/  SHFL.DOWN PT, R68, R74, 0x2, 0x1f ;  /* 0x08401f004a447f89 */ /* 0x00122400000e0000 */
.L_x_2183:
        /* <DEDUP_REMOVED lines=15> */
.L_x_2153:
[----:B------:R-:W-:Y:S05]  /*5f60*/  BSYNC B1 ;  /* 0x0000000000017941 */ /* 0x000fea0003800000 */
.L_x_2152:
[----:B------:R-:W-:Y:S05]  /*5f70*/  BRA.DIV ~URZ, `(.L_x_2154) ;  /* 0x00004b127f007947 */ /* 0x000fea000b800000 */
[----:B--2---:R2:W1:Y:S02]  /*5f80*/  SHFL.DOWN PT, R70, R76, 0x4, 0x1f ;  /* 0x08801f004c467f89 */ /* 0x00446400000e0000 */
.L_x_2184:
[----:B------:R-:W-:Y:S05]  /*5f90*/  BRA.DIV ~URZ, `(.L_x_2155) ;  /* 0x00004b727f007947 */ /* 0x000fea000b800000 */
[----:B---3--:R3:W2:Y:S04]  /*5fa0*/  SHFL.DOWN PT, R71, R77, 0x4, 0x1f ;  /* 0x08801f004d477f89 */ /* 0x0086a800000e0000 */
[----:B----4-:R3:W4:Y:S04]  /*5fb0*/  SHFL.DOWN PT, R72, R75, 0x4, 0x1f ;  /* 0x08801f004b487f89 */ /* 0x01072800000e0000 */
[----:B0-----:R3:W0:Y:S02]  /*5fc0*/  SHFL.DOWN PT, R68, R74, 0x4, 0x1f ;  /* 0x08801f004a447f89 */ /* 0x00162400000e0000 */
.L_x_2185:
        /* <DEDUP_REMOVED lines=15> */
.L_x_2157:
[----:B------:R-:W-:Y:S05]  /*60c0*/  BSYNC B1 ;  /* 0x0000000000017941 */ /* 0x000fea0003800000 */
.L_x_2156:
[----:B------:R-:W-:Y:S05]  /*60d0*/  BRA.DIV ~URZ, `(.L_x_2158) ;  /* 0x00004b927f007947 */ /* 0x000fea000b800000 */
[----:B-1----:R1:W3:Y:S04]  /*60e0*/  SHFL.DOWN PT, R70, R76, 0x8, 0x1f ;  /* 0x09001f004c467f89 */ /* 0x0022e800000e0000 */
[----:B--2---:R1:W2:Y:S04]  /*60f0*/  SHFL.DOWN PT, R71, R77, 0x8, 0x1f ;  /* 0x09001f004d477f89 */ /* 0x0042a800000e0000 */
[----:B----4-:R1:W4:Y:S04]  /*6100*/  SHFL.DOWN PT, R72, R75, 0x8, 0x1f ;  /* 0x09001f004b487f89 */ /* 0x01032800000e0000 */
[----:B0-----:R1:W0:Y:S02]  /*6110*/  SHFL.DOWN PT, R68, R74, 0x8, 0x1f ;  /* 0x09001f004a447f89 */ /* 0x00122400000e0000 */
.L_x_2186:
        /* <DEDUP_REMOVED lines=15> */
.L_x_2160:
[----:B------:R-:W-:Y:S05]  /*6210*/  BSYNC B1 ;  /* 0x0000000000017941 */ /* 0x000fea0003800000 */
.L_x_2159:
[----:B------:R-:W-:Y:S05]  /*6220*/  BRA.DIV ~URZ, `(.L_x_2161) ;  /* 0x00004c127f007947 */ /* 0x000fea000b800000 */
[----:B---3--:R3:W1:Y:S02]  /*6230*/  SHFL.DOWN PT, R70, R76, 0x10, 0x1f ;  /* 0x0a001f004c467f89 */ /* 0x00866400000e0000 */
.L_x_2187:
[----:B------:R-:W-:Y:S05]  /*6240*/  BRA.DIV ~URZ, `(.L_x_2162) ;  /* 0x00004c727f007947 */ /* 0x000fea000b800000 */
[----:B--2---:R2:W3:Y:S04]  /*6250*/  SHFL.DOWN PT, R71, R77, 0x10, 0x1f ;  /* 0x0a001f004d477f89 */ /* 0x0044e800000e0000 */
[----:B----4-:R2:W4:Y:S04]  /*6260*/  SHFL.DOWN PT, R72, R75, 0x10, 0x1f ;  /* 0x0a001f004b487f89 */ /* 0x01052800000e0000 */
[----:B0-----:R2:W0:Y:S02]  /*6270*/  SHFL.DOWN PT, R68, R74, 0x10, 0x1f ;  /* 0x0a001f004a447f89 */ /* 0x00142400000e0000 */
.L_x_2188:
        /* <DEDUP_REMOVED lines=13> */
.L_x_2164:
[----:B------:R-:W-:Y:S05]  /*6350*/  BSYNC B1 ;  /* 0x0000000000017941 */ /* 0x000fea0003800000 */
.L_x_2163:
        /* <DEDUP_REMOVED lines=9> */
[-C--:B0-----:R-:W-:Y:S01]  /*63f0*/  FMUL.FTZ R68, R66, R234.reuse ;  /* 0x000000ea42447220 */ /* 0x081fe20000410000 */
        /* <DEDUP_REMOVED lines=10> */
.L_x_2189:
[----:B---3--:R3:W4:Y:S01]  /*64a0*/  LDS.128 R80, [R227+0x1b40] ;  /* 0x001b4000e3507984 */ /* 0x0087220000000c00 */
[----:B------:R-:W-:Y:S01]  /*64b0*/  ISETP.NE.AND P0, PT, R117, 0x1f, PT ;  /* 0x0000001f7500780c */ /* 0x000fe20003f05270 */
[----:B------:R-:W-:Y:S01]  /*64c0*/  BSSY B1, `(.L_x_2166) ;  /* 0x0000011000017945 */ /* 0x000fe20003800000 */
[----:B--2-4-:R-:W-:Y:S01]  /*64d0*/  MOV R76, R78 ;  /* 0x0000004e004c7202 */ /* 0x014fe20000000f00 */
[----:B------:R3:W2:Y:S01]  /*64e0*/  LDS.128 R68, [R227+0x1b30] ;  /* 0x001b3000e3447984 */ /* 0x0006a20000000c00 */
[----:B0-----:R-:W-:Y:S02]  /*64f0*/  MOV R78, R79 ;  /* 0x0000004f004e7202 */ /* 0x001fe40000000f00 */
[----:B------:R-:W-:Y:S01]  /*6500*/  MOV R79, R236 ;  /* 0x000000ec004f7202 */ /* 0x000fe20000000f00 */
[----:B------:R3:W0:Y:S06]  /*6510*/  LDS.128 R72, [R227+0x1b20] ;  /* 0x001b2000e3487984 */ /* 0x00062c0000000c00 */
[----:B------:R-:W-:Y:S05]  /*6520*/  @!P0 BRA `(.L_x_2167) ;  /* 0x000000a000008947 */ /* 0x000fea0003800000 */
[----:B------:R-:W-:-:S04]  /*6530*/  FMUL.FTZ R64, R79, R86 ;  /* 0x000000564f407220 */ /* 0x000fc80000410000 */
[CC--:B------:R-:W-:Y:S02]  /*6540*/  FFMA.FTZ R67, R78.reuse, R85.reuse, -R64 ;  /* 0x000000554e437223 */ /* 0x0c0fe40000010840 */
[-C--:B------:R-:W-:Y:S02]  /*6550*/  FMUL.FTZ R78, R78, R86.reuse ;  /* 0x000000564e4e7220 */ /* 0x080fe40000410000 */
[-C--:B-1----:R-:W-:Y:S02]  /*6560*/  FMUL.FTZ R64, R77, R86.reuse ;  /* 0x000000564d407220 */ /* 0x082fe40000410000 */
[C---:B------:R-:W-:Y:S02]  /*6570*/  FMUL.FTZ R86, R76.reuse, R86 ;  /* 0x000000564c567220 */ /* 0x040fe40000410000 */
[-C--:B------:R-:W-:Y:S02]  /*6580*/  FFMA.FTZ R66, R79, R85.reuse, R78 ;  /* 0x000000554f427223 */ /* 0x080fe4000001004e */
[----:B------:R-:W-:-:S02]  /*6590*/  FFMA.FTZ R76, R76, R85, -R64 ;  /* 0x000000554c4c7223 */ /* 0x000fc40000010840 */
[----:B------:R-:W-:Y:S02]  /*65a0*/  FFMA.FTZ R77, R77, R85, R86 ;  /* 0x000000554d4d7223 */ /* 0x000fe40000010056 */
[----:B------:R-:W-:Y:S02]  /*65b0*/  FADD.FTZ R78, R67, R84 ;  /* 0x00000054434e7221 */ /* 0x000fe40000010000 */
[----:B------:R-:W-:Y:S02]  /*65c0*/  FADD.FTZ R79, R66, R87 ;  /* 0x00000057424f7221 */ /* 0x000fe40000010000 */
.L_x_2167:
[----:B------:R-:W-:Y:S05]  /*65d0*/  BSYNC B1 ;  /* 0x0000000000017941 */ /* 0x000fea0003800000 */
.L_x_2166:
[CC--:B------:R-:W-:Y:S01]  /*65e0*/  FMUL.FTZ R67, R81.reuse, R79.reuse ;  /* 0x0000004f51437220 */ /* 0x0c0fe20000410000 */
[----:B-1----:R1:W-:Y:S01]  /*65f0*/  STS.128 [R227+0x1b40], R76 ;  /* 0x001b404ce3007388 */ /* 0x0023e20000000c00 */
[-C--:B------:R-:W-:Y:S02]  /*6600*/  FMUL.FTZ R64, R81, R78.reuse ;  /* 0x0000004e51407220 */ /* 0x080fe40000410000 */
[C---:B------:R-:W-:Y:S02]  /*6610*/  FFMA.FTZ R67, R80.reuse, R78, -R67 ;  /* 0x0000004e50437223 */ /* 0x040fe40000010843 */
[----:B------:R-:W-:-:S02]  /*6620*/  FFMA.FTZ R64, R80, R79, R64 ;  /* 0x0000004f50407223 */ /* 0x000fc40000010040 */
[----:B------:R-:W-:Y:S02]  /*6630*/  FADD.FTZ R82, R82, R67 ;  /* 0x0000004352527221 */ /* 0x000fe40000010000 */
[----:B------:R-:W-:Y:S02]  /*6640*/  FADD.FTZ R83, R83, R64 ;  /* 0x0000004053537221 */ /* 0x000fe40000010000 */
[C---:B------:R-:W-:Y:S02]  /*6650*/  FMUL.FTZ R64, R81.reuse, R76 ;  /* 0x0000004c51407220 */ /* 0x040fe40000410000 */
[----:B------:R-:W-:Y:S02]  /*6660*/  FMUL.FTZ R67, R81, R77 ;  /* 0x0000004d51437220 */ /* 0x000fe40000410000 */
[C---:B--2---:R-:W-:Y:S02]  /*6670*/  FMUL.FTZ R66, R69.reuse, R82 ;  /* 0x0000005245427220 */ /* 0x044fe40000410000 */
[----:B------:R-:W-:-:S02]  /*6680*/  FMUL.FTZ R85, R69, R83 ;  /* 0x0000005345557220 */ /* 0x000fc40000410000 */
[C---:B------:R-:W-:Y:S02]  /*6690*/  FFMA.FTZ R81, R80.reuse, R77, R64 ;  /* 0x0000004d50517223 */ /* 0x040fe40000010040 */
[----:B------:R-:W-:Y:S02]  /*66a0*/  FFMA.FTZ R80, R80, R76, -R67 ;  /* 0x0000004c50507223 */ /* 0x000fe40000010843 */
[C---:B------:R-:W-:Y:S02]  /*66b0*/  FFMA.FTZ R66, R68.reuse, R83, R66 ;  /* 0x0000005344427223 */ /* 0x040fe40000010042 */
[----:B------:R-:W-:Y:S01]  /*66c0*/  FFMA.FTZ R237, R68, R82, -R85 ;  /* 0x0000005244ed7223 */ /* 0x000fe20000010855 */
[----:B------:R1:W-:Y:S01]  /*66d0*/  STS.128 [R227+0x1b30], R80 ;  /* 0x001b3050e3007388 */ /* 0x0003e20000000c00 */
[C---:B------:R-:W-:Y:S02]  /*66e0*/  FMUL.FTZ R67, R69.reuse, R81 ;  /* 0x0000005145437220 */ /* 0x040fe40000410000 */
[----:B------:R-:W-:-:S02]  /*66f0*/  FMUL.FTZ R85, R69, R80 ;  /* 0x0000005045557220 */ /* 0x000fc40000410000 */
[----:B------:R-:W-:Y:S02]  /*6700*/  FADD.FTZ R87, R71, R66 ;  /* 0x0000004247577221 */ /* 0x000fe40000010000 */
[----:B------:R-:W-:Y:S02]  /*6710*/  FADD.FTZ R86, R70, R237 ;  /* 0x000000ed46567221 */ /* 0x000fe40000010000 */
[C---:B------:R-:W-:Y:S02]  /*6720*/  FFMA.FTZ R84, R68.reuse, R80, -R67 ;  /* 0x0000005044547223 */ /* 0x040fe40000010843 */
[----:B------:R-:W-:Y:S02]  /*6730*/  FFMA.FTZ R85, R68, R81, R85 ;  /* 0x0000005144557223 */ /* 0x000fe40000010055 */
[C---:B0-----:R-:W-:Y:S02]  /*6740*/  FMUL.FTZ R69, R73.reuse, R87 ;  /* 0x0000005749457220 */ /* 0x041fe40000410000 */
        /* <DEDUP_REMOVED lines=15> */
.L_x_2146:
[----:B-1----:R-:W-:Y:S05]  /*6840*/  BSYNC B0 ;  /* 0x0000000000007941 */ /* 0x002fea0003800000 */
.L_x_2145:
        /* <DEDUP_REMOVED lines=16> */
[----:B0-----:R-:W0:Y:S03]  /*6950*/  LDS.64 R68, [R154.X16+0x1b18] ;  /* 0x001b18009a447984 */ /* 0x001e26000000ca00 */
[----:B------:R-:W-:Y:S01]  /*6960*/  FFMA.FTZ R80, R14, -R201, R80 ;  /* 0x800000c90e507223 */ /* 0x000fe20000010050 */
[----:B------:R1:W-:Y:S03]  /*6970*/  @!P2 STS.128 [R0.X16+0x3910], R64 ;  /* 0x003910400000a388 */ /* 0x0003e6000000cc00 */
[----:B------:R-:W-:-:S04]  /*6980*/  FFMA.FTZ R80, R13, -R202, R80 ;  /* 0x800000ca0d507223 */ /* 0x000fc80000010050 */
[----:B------:R-:W-:-:S04]  /*6990*/  FFMA.FTZ R80, R12, -R199, R80 ;  /* 0x800000c70c507223 */ /* 0x000fc80000010050 */
[C---:B------:R-:W-:Y:S02]  /*69a0*/  FFMA.FTZ R80, R11.reuse, -R200, R80 ;  /* 0x800000c80b507223 */ /* 0x040fe40000010050 */
[----:B-1----:R-:W-:-:S04]  /*69b0*/  FFMA.FTZ R65, R11, R214, R81 ;  /* 0x000000d60b417223 */ /* 0x002fc80000010051 */
[----:B------:R-:W-:-:S04]  /*69c0*/  FFMA.FTZ R65, R10, R211, R65 ;  /* 0x000000d30a417223 */ /* 0x000fc80000010041 */
[----:B------:R-:W-:-:S04]  /*69d0*/  FFMA.FTZ R65, R9, R216, R65 ;  /* 0x000000d809417223 */ /* 0x000fc80000010041 */
[----:B------:R-:W-:-:S04]  /*69e0*/  FFMA.FTZ R65, R8, R213, R65 ;  /* 0x000000d508417223 */ /* 0x000fc80000010041 */
[----:B------:R-:W-:Y:S02]  /*69f0*/  FFMA.FTZ R66, R7, R218, R65 ;  /* 0x000000da07427223 */ /* 0x000fe40000010041 */
[----:B------:R-:W-:Y:S02]  /*6a00*/  FFMA.FTZ R65, R10, -R197, R80 ;  /* 0x800000c50a417223 */ /* 0x000fe40000010050 */
[CC--:B0-----:R-:W-:Y:S02]  /*6a10*/  FMUL.FTZ R71, R69.reuse, -R103.reuse ;  /* 0x8000006745477220 */ /* 0x0c1fe40000410000 */
[C---:B------:R-:W-:Y:S02]  /*6a20*/  FMUL.FTZ R103, R68.reuse, -R103 ;  /* 0x8000006744677220 */ /* 0x040fe40000410000 */
[-C--:B------:R-:W-:Y:S02]  /*6a30*/  FFMA.FTZ R68, R68, R102.reuse, -R71 ;  /* 0x0000006644447223 */ /* 0x080fe40000010847 */
[----:B------:R-:W-:-:S02]  /*6a40*/  FFMA.FTZ R75, R69, R102, R103 ;  /* 0x00000066454b7223 */ /* 0x000fc40000010067 */
[----:B------:R-:W-:Y:S02]  /*6a50*/  FADD.FTZ R155, R155, R68 ;  /* 0x000000449b9b7221 */ /* 0x000fe40000010000 */
[----:B------:R-:W-:Y:S02]  /*6a60*/  FADD.FTZ R75, -R170, R75 ;  /* 0x0000004baa4b7221 */ /* 0x000fe40000010100 */
[C---:B------:R-:W-:Y:S02]  /*6a70*/  FMUL.FTZ R68, R124.reuse, -R155 ;  /* 0x8000009b7c447220 */ /* 0x040fe40000410000 */
[-C--:B------:R-:W-:Y:S02]  /*6a80*/  FMUL.FTZ R124, R124, -R75.reuse ;  /* 0x8000004b7c7c7220 */ /* 0x080fe40000410000 */
        /* <DEDUP_REMOVED lines=15> */
[----:B------:R-:W-:Y:S01]  /*6b80*/  FADD.FTZ R158, R158, R129 ;  /* 0x000000819e9e7221 */ /* 0x000fe20000010000 */
[----:B------:R-:W-:Y:S01]  /*6b90*/  PRMT R129, RZ, 0x5410, R59 ;  /* 0x00005410ff817816 */ /* 0x000fe2000000003b */
        /* <DEDUP_REMOVED lines=55> */
[----:B------:R-:W-:Y:S02]  /*6f10*/  FMUL.FTZ R148, R148, -R179 ;  /* 0x800000b394947220 */ /* 0x000fe40000410000 */
[----:B------:R-:W-:Y:S02]  /*6f20*/  FFMA.FTZ R66, R6, R215, R66 ;  /* 0x000000d706427223 */ /* 0x000fe40000010042 */
[----:B------:R-:W-:-:S02]  /*6f30*/  FFMA.FTZ R64, R149, R179, R64 ;  /* 0x000000b395407223 */ /* 0x000fc40000010040 */
[----:B------:R-:W-:Y:S02]  /*6f40*/  FFMA.FTZ R149, R149, R81, -R148 ;  /* 0x0000005195957223 */ /* 0x000fe40000010894 */
[----:B------:R-:W-:Y:S02]  /*6f50*/  FFMA.FTZ R66, R5, R194, R66 ;  /* 0x000000c205427223 */ /* 0x000fe40000010042 */
[----:B------:R-:W-:Y:S02]  /*6f60*/  FADD.FTZ R80, -R181, R64 ;  /* 0x00000040b5507221 */ /* 0x000fe40000010100 */
[----:B------:R-:W-:Y:S02]  /*6f70*/  FADD.FTZ R182, R182, R149 ;  /* 0x00000095b6b67221 */ /* 0x000fe40000010000 */
[----:B------:R-:W-:Y:S02]  /*6f80*/  FFMA.FTZ R65, R9, -R198, R65 ;  /* 0x800000c609417223 */ /* 0x000fe40000010041 */
[----:B------:R-:W-:-:S02]  /*6f90*/  FFMA.FTZ R66, R4, R219, R66 ;  /* 0x000000db04427223 */ /* 0x000fc40000010042 */
[C---:B------:R-:W-:Y:S02]  /*6fa0*/  FMUL.FTZ R64, R150.reuse, -R80 ;  /* 0x8000005096407220 */ /* 0x040fe40000410000 */
[----:B------:R-:W-:Y:S02]  /*6fb0*/  FMUL.FTZ R82, R101, R155 ;  /* 0x0000009b65527220 */ /* 0x000fe40000410000 */
[----:B------:R-:W-:Y:S02]  /*6fc0*/  FMUL.FTZ R150, R150, -R182 ;  /* 0x800000b696967220 */ /* 0x000fe40000410000 */
[----:B------:R-:W-:Y:S02]  /*6fd0*/  FFMA.FTZ R65, R8, -R195, R65 ;  /* 0x800000c308417223 */ /* 0x000fe40000010041 */
[----:B------:R-:W-:Y:S02]  /*6fe0*/  FFMA.FTZ R66, R3, R226, R66 ;  /* 0x000000e203427223 */ /* 0x000fe40000010042 */
[----:B------:R-:W-:-:S02]  /*6ff0*/  FMUL.FTZ R67, R101, R75 ;  /* 0x0000004b65437220 */ /* 0x000fc40000410000 */
[----:B------:R-:W-:Y:S02]  /*7000*/  FFMA.FTZ R82, R100, R75, -R82 ;  /* 0x0000004b64527223 */ /* 0x000fe40000010852 */
[C---:B------:R-:W-:Y:S02]  /*7010*/  FFMA.FTZ R150, R151.reuse, R80, R150 ;  /* 0x0000005097967223 */ /* 0x040fe40000010096 */
[----:B------:R-:W-:Y:S02]  /*7020*/  FFMA.FTZ R83, R151, R182, -R64 ;  /* 0x000000b697537223 */ /* 0x000fe40000010840 */
[----:B------:R-:W-:Y:S02]  /*7030*/  FFMA.FTZ R65, R7, -R196, R65 ;  /* 0x800000c407417223 */ /* 0x000fe40000010041 */
[----:B------:R-:W-:Y:S02]  /*7040*/  FFMA.FTZ R66, R2, R225, R66 ;  /* 0x000000e102427223 */ /* 0x000fe40000010042 */
[----:B------:R-:W-:-:S02]  /*7050*/  FMUL.FTZ R86, R34, R75 ;  /* 0x0000004b22567220 */ /* 0x000fc40000410000 */
[----:B------:R-:W-:Y:S02]  /*7060*/  FFMA.FTZ R225, -R34, R87, R225 ;  /* 0x0000005722e17223 */ /* 0x000fe400000101e1 */
[----:B------:R-:W-:Y:S02]  /*7070*/  FFMA.FTZ R84, R100, R155, R67 ;  /* 0x0000009b64547223 */ /* 0x000fe40000010043 */
[----:B------:R-:W-:Y:S02]  /*7080*/  FMUL.FTZ R75, R221, R82 ;  /* 0x00000052dd4b7220 */ /* 0x000fe40000410000 */
[----:B------:R-:W-:Y:S02]  /*7090*/  FADD.FTZ R183, -R183, R150 ;  /* 0x00000096b7b77221 */ /* 0x000fe40000010100 */
[----:B------:R-:W-:Y:S02]  /*70a0*/  FADD.FTZ R83, R184, R83 ;  /* 0x00000053b8537221 */ /* 0x000fe40000010000 */
[----:B------:R-:W-:-:S02]  /*70b0*/  FFMA.FTZ R65, R6, -R217, R65 ;  /* 0x800000d906417223 */ /* 0x000fc40000010041 */
[----:B------:R-:W-:Y:S02]  /*70c0*/  FFMA.FTZ R84, R225, R84, R75 ;  /* 0x00000054e1547223 */ /* 0x000fe4000001004b */
[C---:B------:R-:W-:Y:S02]  /*70d0*/  FMUL.FTZ R82, R152.reuse, -R183 ;  /* 0x800000b798527220 */ /* 0x040fe40000410000 */
[----:B------:R-:W-:Y:S02]  /*70e0*/  FFMA.FTZ R65, R5, -R220, R65 ;  /* 0x800000dc05417223 */ /* 0x000fe40000010041 */
[----:B------:R-:W-:Y:S02]  /*70f0*/  FMUL.FTZ R152, R152, -R83 ;  /* 0x8000005398987220 */ /* 0x000fe40000410000 */
[-C--:B------:R-:W-:Y:S02]  /*7100*/  FMUL.FTZ R64, R34, R155.reuse ;  /* 0x0000009b22407220 */ /* 0x080fe40000410000 */
[----:B------:R-:W-:-:S02]  /*7110*/  FFMA.FTZ R155, R87, R155, R84 ;  /* 0x0000009b579b7223 */ /* 0x000fc40000010054 */
[----:B------:R-:W-:Y:S02]  /*7120*/  FMUL.FTZ R87, R101, R156 ;  /* 0x0000009c65577220 */ /* 0x000fe40000410000 */
[----:B------:R-:W-:Y:S02]  /*7130*/  FFMA.FTZ R65, R4, -R187, R65 ;  /* 0x800000bb04417223 */ /* 0x000fe40000010041 */
[C---:B------:R-:W-:Y:S02]  /*7140*/  FFMA.FTZ R102, R153.reuse, R183, R152 ;  /* 0x000000b799667223 */ /* 0x040fe40000010098 */
[----:B------:R-:W-:Y:S01]  /*7150*/  FFMA.FTZ R75, R153, R83, -R82 ;  /* 0x00000053994b7223 */ /* 0x000fe20000010852 */
[----:B------:R-:W-:Y:S01]  /*7160*/  PRMT R82, RZ, 0x7610, R60 ;  /* 0x00007610ff527816 */ /* 0x000fe2000000003c */
[----:B------:R-:W-:Y:S01]  /*7170*/  FFMA.FTZ R87, R100, R68, -R87 ;  /* 0x0000004464577223 */ /* 0x000fe20000010857 */
[----:B------:R-:W-:Y:S01]  /*7180*/  PRMT R153, RZ, 0x5410, R58 ;  /* 0x00005410ff997816 */ /* 0x000fe2000000003a */
[----:B------:R-:W-:-:S02]  /*7190*/  FFMA.FTZ R65, R3, -R224, R65 ;  /* 0x800000e003417223 */ /* 0x000fc40000010041 */
[----:B------:R-:W-:Y:S02]  /*71a0*/  FADD.FTZ R102, -R185, R102 ;  /* 0x00000066b9667221 */ /* 0x000fe40000010100 */
[----:B------:R-:W-:Y:S01]  /*71b0*/  FADD.FTZ R186, R186, R75 ;  /* 0x0000004bbaba7221 */ /* 0x000fe20000010000 */
[----:B------:R-:W-:Y:S01]  /*71c0*/  PRMT R75, RZ, 0x5410, R60 ;  /* 0x00005410ff4b7816 */ /* 0x000fe2000000003c */
[----:B------:R-:W-:Y:S02]  /*71d0*/  FMUL.FTZ R85, R221, R86 ;  /* 0x00000056dd557220 */ /* 0x000fe40000410000 */
[----:B------:R-:W-:Y:S02]  /*71e0*/  FMUL.FTZ R137, R224, R87 ;  /* 0x00000057e0897220 */ /* 0x000fe40000410000 */
[----:B------:R-:W-:Y:S02]  /*71f0*/  FFMA.FTZ R67, R2, -R221, R65 ;  /* 0x800000dd02437223 */ /* 0x000fe40000010041 */
[----:B------:R-:W-:-:S02]  /*7200*/  FMUL.FTZ R87, R49, R102 ;  /* 0x0000006631577220 */ /* 0x000fc40000410000 */
        /* <DEDUP_REMOVED lines=8> */
[----:B------:R-:W-:Y:S02]  /*7290*/  FFMA.FTZ R65, R225, R86, -R65 ;  /* 0x00000056e1417223 */ /* 0x000fe40000010841 */
[C---:B------:R-:W-:Y:S02]  /*72a0*/  FMUL.FTZ R125, R35.reuse, R156 ;  /* 0x0000009c237d7220 */ /* 0x040fe40000410000 */
[----:B------:R-:W-:Y:S02]  /*72b0*/  FFMA.FTZ R226, -R35, R129, R226 ;  /* 0x0000008123e27223 */ /* 0x000fe400000101e2 */
[----:B------:R-:W-:-:S02]  /*72c0*/  FMUL.FTZ R128, R224, R131 ;  /* 0x00000083e0807220 */ /* 0x000fc40000410000 */
[C---:B------:R-:W-:Y:S02]  /*72d0*/  FFMA.FTZ R205, -R48.reuse, R82, R205 ;  /* 0x0000005230cd7223 */ /* 0x040fe400000101cd */
[----:B------:R-:W-:Y:S02]  /*72e0*/  FMUL.FTZ R86, R48, R83 ;  /* 0x0000005330567220 */ /* 0x000fe40000410000 */
[----:B------:R-:W-:Y:S02]  /*72f0*/  FMUL.FTZ R124, R203, R126 ;  /* 0x0000007ecb7c7220 */ /* 0x000fe40000410000 */
[----:B------:R-:W-:Y:S02]  /*7300*/  FFMA.FTZ R103, R85, R84, R103 ;  /* 0x0000005455677223 */ /* 0x000fe40000010067 */
[----:B------:R-:W-:Y:S02]  /*7310*/  FADD.FTZ R19, R125, R19 ;  /* 0x000000137d137221 */ /* 0x000fe40000010000 */
[----:B------:R-:W-:-:S02]  /*7320*/  FMUL.FTZ R224, R224, R125 ;  /* 0x0000007de0e07220 */ /* 0x000fc40000410000 */
[----:B------:R-:W-:Y:S02]  /*7330*/  FFMA.FTZ R128, R226, R125, R128 ;  /* 0x0000007de2807223 */ /* 0x000fe40000010080 */
[-C--:B------:R-:W-:Y:S02]  /*7340*/  FMUL.FTZ R125, R203, R86.reuse ;  /* 0x00000056cb7d7220 */ /* 0x080fe40000410000 */
[C---:B------:R-:W-:Y:S02]  /*7350*/  FFMA.FTZ R130, R205.reuse, R86, R124 ;  /* 0x00000056cd827223 */ /* 0x040fe4000001007c */
[----:B------:R-:W-:Y:S02]  /*7360*/  FMUL.FTZ R124, R206, R84 ;  /* 0x00000054ce7c7220 */ /* 0x000fe40000410000 */
[----:B------:R-:W-:Y:S02]  /*7370*/  FADD.FTZ R103, RZ, R103 ;  /* 0x00000067ff677221 */ /* 0x000fe40000010000 */
[----:B------:R-:W-:-:S02]  /*7380*/  FFMA.FTZ R132, R205, R126, -R125 ;  /* 0x0000007ecd847223 */ /* 0x000fc4000001087d */
[----:B------:R-:W-:Y:S01]  /*7390*/  FFMA.FTZ R125, R85, R87, -R124 ;  /* 0x00000057557d7223 */ /* 0x000fe2000001087c */
[--C-:B------:R-:W-:Y:S01]  /*73a0*/  PRMT R87, RZ, 0x5410, R61.reuse ;  /* 0x00005410ff577816 */ /* 0x100fe2000000003d */
[----:B------:R-:W-:Y:S01]  /*73b0*/  FADD.FTZ R130, R103, R130 ;  /* 0x0000008267827221 */ /* 0x000fe20000010000 */
[----:B------:R-:W-:Y:S01]  /*73c0*/  PRMT R124, RZ, 0x7610, R61 ;  /* 0x00007610ff7c7816 */ /* 0x000fe2000000003d */
[C---:B------:R-:W-:Y:S02]  /*73d0*/  FMUL.FTZ R127, R47.reuse, R80 ;  /* 0x000000502f7f7220 */ /* 0x040fe40000410000 */
[----:B------:R-:W-:Y:S02]  /*73e0*/  FMUL.FTZ R103, R47, R182 ;  /* 0x000000b62f677220 */ /* 0x000fe40000410000 */
[----:B------:R-:W-:Y:S02]  /*73f0*/  FMUL.FTZ R126, R46, R81 ;  /* 0x000000512e7e7220 */ /* 0x000fe40000410000 */
[----:B------:R-:W-:-:S02]  /*7400*/  FADD.FTZ R125, RZ, R125 ;  /* 0x0000007dff7d7221 */ /* 0x000fc40000010000 */
[----:B------:R-:W-:Y:S02]  /*7410*/  FFMA.FTZ R210, -R47, R87, R210 ;  /* 0x000000572fd27223 */ /* 0x000fe400000101d2 */
[----:B------:R-:W-:Y:S02]  /*7420*/  FFMA.FTZ R207, -R46, R124, R207 ;  /* 0x0000007c2ecf7223 */ /* 0x000fe400000101cf */
[----:B------:R-:W-:Y:S02]  /*7430*/  FMUL.FTZ R133, R204, R127 ;  /* 0x0000007fcc857220 */ /* 0x000fe40000410000 */
[----:B------:R-:W-:Y:S02]  /*7440*/  FMUL.FTZ R136, R46, R179 ;  /* 0x000000b32e887220 */ /* 0x000fe40000410000 */
[----:B------:R-:W-:Y:S02]  /*7450*/  FMUL.FTZ R134, R204, R103 ;  /* 0x00000067cc867220 */ /* 0x000fe40000410000 */
[----:B------:R-:W-:-:S02]  /*7460*/  FMUL.FTZ R138, R201, R126 ;  /* 0x0000007ec98a7220 */ /* 0x000fc40000410000 */
[----:B------:R-:W-:Y:S01]  /*7470*/  FADD.FTZ R132, R125, R132 ;  /* 0x000000847d847221 */ /* 0x000fe20000010000 */
[----:B------:R-:W-:Y:S01]  /*7480*/  PRMT R125, RZ, 0x5410, R62 ;  /* 0x00005410ff7d7816 */ /* 0x000fe2000000003e */
[C---:B------:R-:W-:Y:S02]  /*7490*/  FFMA.FTZ R133, R210.reuse, R103, R133 ;  /* 0x00000067d2857223 */ /* 0x040fe40000010085 */
[----:B------:R-:W-:Y:S02]  /*74a0*/  FFMA.FTZ R135, R210, R127, -R134 ;  /* 0x0000007fd2877223 */ /* 0x000fe40000010886 */
[-C--:B------:R-:W-:Y:S02]  /*74b0*/  FFMA.FTZ R138, R207, R136.reuse, -R138 ;  /* 0x00000088cf8a7223 */ /* 0x080fe4000001088a */
[----:B------:R-:W-:Y:S02]  /*74c0*/  FMUL.FTZ R136, R201, R136 ;  /* 0x00000088c9887220 */ /* 0x000fe40000410000 */
[----:B------:R-:W-:-:S02]  /*74d0*/  FMUL.FTZ R127, R45, R178 ;  /* 0x000000b22d7f7220 */ /* 0x000fc40000410000 */
[----:B------:R-:W-:Y:S02]  /*74e0*/  FADD.FTZ R130, R130, R133 ;  /* 0x0000008582827221 */ /* 0x000fe40000010000 */
[----:B------:R-:W-:Y:S02]  /*74f0*/  FFMA.FTZ R212, -R45, R125, R212 ;  /* 0x0000007d2dd47223 */ /* 0x000fe400000101d4 */
[----:B------:R-:W-:Y:S02]  /*7500*/  FFMA.FTZ R133, R207, R126, R136 ;  /* 0x0000007ecf857223 */ /* 0x000fe40000010088 */
        /* <DEDUP_REMOVED lines=12> */
[----:B------:R-:W-:Y:S02]  /*75d0*/  FADD.FTZ R135, R135, R138 ;  /* 0x0000008a87877221 */ /* 0x000fe40000010000 */
[-C--:B------:R-:W-:Y:S02]  /*75e0*/  FMUL.FTZ R138, R199, R132.reuse ;  /* 0x00000084c78a7220 */ /* 0x080fe40000410000 */
[----:B------:R-:W-:Y:S02]  /*75f0*/  FADD.FTZ R133, R133, R134 ;  /* 0x0000008685857221 */ /* 0x000fe40000010000 */
[C---:B------:R-:W-:Y:S02]  /*7600*/  FFMA.FTZ R134, R209.reuse, R132, R139 ;  /* 0x00000084d1867223 */ /* 0x040fe4000001008b */
[----:B------:R-:W-:-:S02]  /*7610*/  FFMA.FTZ R139, R209, R140, -R138 ;  /* 0x0000008cd18b7223 */ /* 0x000fc4000001088a */
[----:B------:R-:W-:Y:S01]  /*7620*/  FADD.FTZ R138, R133, R134 ;  /* 0x00000086858a7221 */ /* 0x000fe20000010000 */
[--C-:B------:R-:W-:Y:S01]  /*7630*/  PRMT R133, RZ, 0x5410, R63.reuse ;  /* 0x00005410ff857816 */ /* 0x100fe2000000003f */
[----:B------:R-:W-:Y:S01]  /*7640*/  FADD.FTZ R136, R135, R136 ;  /* 0x0000008887887221 */ /* 0x000fe20000010000 */
[----:B------:R-:W-:Y:S01]  /*7650*/  PRMT R134, RZ, 0x7610, R63 ;  /* 0x00007610ff867816 */ /* 0x000fe2000000003f */
[C---:B------:R-:W-:Y:S02]  /*7660*/  FMUL.FTZ R135, R43.reuse, R174 ;  /* 0x000000ae2b877220 */ /* 0x040fe40000410000 */
[C---:B------:R-:W-:Y:S02]  /*7670*/  FFMA.FTZ R214, -R43.reuse, R133, R214 ;  /* 0x000000852bd67223 */ /* 0x040fe400000101d6 */
[----:B------:R-:W-:Y:S02]  /*7680*/  FMUL.FTZ R141, R43, R76 ;  /* 0x0000004c2b8d7220 */ /* 0x000fe40000410000 */
[----:B------:R-:W-:-:S02]  /*7690*/  FMUL.FTZ R140, R200, R135 ;  /* 0x00000087c88c7220 */ /* 0x000fc40000410000 */
[----:B------:R-:W-:Y:S02]  /*76a0*/  FADD.FTZ R136, R136, R139 ;  /* 0x0000008b88887221 */ /* 0x000fe40000010000 */
[-C--:B------:R-:W-:Y:S02]  /*76b0*/  FFMA.FTZ R139, R214, R141.reuse, -R140 ;  /* 0x0000008dd68b7223 */ /* 0x080fe4000001088c */
[----:B------:R-:W-:Y:S02]  /*76c0*/  FMUL.FTZ R141, R200, R141 ;  /* 0x0000008dc88d7220 */ /* 0x000fe40000410000 */
[----:B------:R-:W-:Y:S02]  /*76d0*/  FMUL.FTZ R143, R101, R68 ;  /* 0x00000044658f7220 */ /* 0x000fe40000410000 */
[C---:B------:R-:W-:Y:S02]  /*76e0*/  FMUL.FTZ R140, R42.reuse, R171 ;  /* 0x000000ab2a8c7220 */ /* 0x040fe40000410000 */
[----:B------:R-:W-:-:S02]  /*76f0*/  FMUL.FTZ R68, R42, R77 ;  /* 0x0000004d2a447220 */ /* 0x000fc40000410000 */
[----:B------:R-:W-:Y:S02]  /*7700*/  FFMA.FTZ R141, R214, R135, R141 ;  /* 0x00000087d68d7223 */ /* 0x000fe4000001008d */
[----:B------:R-:W-:Y:S02]  /*7710*/  FFMA.FTZ R144, R100, R156, R143 ;  /* 0x0000009c64907223 */ /* 0x000fe4000001008f */
[----:B------:R-:W-:Y:S02]  /*7720*/  FFMA.FTZ R211, -R42, R134, R211 ;  /* 0x000000862ad37223 */ /* 0x000fe400000101d3 */
[C---:B------:R-:W-:Y:S02]  /*7730*/  FMUL.FTZ R142, R197.reuse, R140 ;  /* 0x0000008cc58e7220 */ /* 0x040fe40000410000 */
[----:B------:R-:W-:Y:S02]  /*7740*/  FFMA.FTZ R131, R226, R131, -R224 ;  /* 0x00000083e2837223 */ /* 0x000fe400000108e0 */
[----:B------:R-:W-:-:S02]  /*7750*/  FMUL.FTZ R143, R197, R68 ;  /* 0x00000044c58f7220 */ /* 0x000fc40000410000 */
[----:B------:R-:W-:Y:S02]  /*7760*/  FADD.FTZ R138, R138, R141 ;  /* 0x0000008d8a8a7221 */ /* 0x000fe40000010000 */
[----:B------:R-:W-:Y:S01]  /*7770*/  FFMA.FTZ R226, R226, R144, R137 ;  /* 0x00000090e2e27223 */ /* 0x000fe20000010089 */
[----:B------:R-:W-:Y:S01]  /*7780*/  PRMT R137, RZ, 0x5410, R56 ;  /* 0x00005410ff897816 */ /* 0x000fe20000000038 */
[----:B------:R-:W-:Y:S02]  /*7790*/  FFMA.FTZ R141, R211, R68, R142 ;  /* 0x00000044d38d7223 */ /* 0x000fe4000001008e */
[----:B------:R-:W-:Y:S02]  /*77a0*/  FMUL.FTZ R145, R41, R74 ;  /* 0x0000004a29917220 */ /* 0x000fe40000410000 */
[----:B------:R-:W-:Y:S02]  /*77b0*/  FFMA.FTZ R143, R211, R140, -R143 ;  /* 0x0000008cd38f7223 */ /* 0x000fe4000001088f */
[----:B------:R-:W-:Y:S01]  /*77c0*/  FADD.FTZ R140, R136, R139 ;  /* 0x0000008b888c7221 */ /* 0x000fe20000010000 */
[----:B------:R-:W-:Y:S01]  /*77d0*/  PRMT R136, RZ, 0x7610, R56 ;  /* 0x00007610ff887816 */ /* 0x000fe20000000038 */
[----:B------:R-:W-:-:S02]  /*77e0*/  FADD.FTZ R141, R138, R141 ;  /* 0x0000008d8a8d7221 */ /* 0x000fc40000010000 */
[C---:B------:R-:W-:Y:S02]  /*77f0*/  FMUL.FTZ R139, R41.reuse, R162 ;  /* 0x000000a2298b7220 */ /* 0x040fe40000410000 */
[----:B------:R-:W-:Y:S02]  /*7800*/  FFMA.FTZ R216, -R41, R137, R216 ;  /* 0x0000008929d87223 */ /* 0x000fe400000101d8 */
[----:B------:R-:W-:Y:S02]  /*7810*/  FMUL.FTZ R142, R198, R145 ;  /* 0x00000091c68e7220 */ /* 0x000fe40000410000 */
[----:B------:R-:W-:Y:S02]  /*7820*/  FMUL.FTZ R138, R40, R161 ;  /* 0x000000a1288a7220 */ /* 0x000fe40000410000 */
[----:B------:R-:W-:Y:S02]  /*7830*/  FMUL.FTZ R146, R198, R139 ;  /* 0x0000008bc6927220 */ /* 0x000fe40000410000 */
[----:B------:R-:W-:-:S02]  /*7840*/  FFMA.FTZ R213, -R40, R136, R213 ;  /* 0x0000008828d57223 */ /* 0x000fc400000101d5 */
[----:B------:R-:W-:Y:S02]  /*7850*/  FMUL.FTZ R148, R40, R73 ;  /* 0x0000004928947220 */ /* 0x000fe40000410000 */
[C---:B------:R-:W-:Y:S02]  /*7860*/  FFMA.FTZ R144, R216.reuse, R139, R142 ;  /* 0x0000008bd8907223 */ /* 0x040fe4000001008e */
[----:B------:R-:W-:Y:S02]  /*7870*/  FMUL.FTZ R147, R195, R138 ;  /* 0x0000008ac3937220 */ /* 0x000fe40000410000 */
[----:B------:R-:W-:Y:S02]  /*7880*/  FFMA.FTZ R145, R216, R145, -R146 ;  /* 0x00000091d8917223 */ /* 0x000fe40000010892 */
[----:B------:R-:W-:Y:S01]  /*7890*/  FADD.FTZ R144, R141, R144 ;  /* 0x000000908d907221 */ /* 0x000fe20000010000 */
[----:B------:R-:W-:Y:S01]  /*78a0*/  PRMT R141, RZ, 0x5410, R57 ;  /* 0x00005410ff8d7816 */ /* 0x000fe20000000039 */
[----:B------:R-:W-:-:S02]  /*78b0*/  FFMA.FTZ R146, R213, R148, -R147 ;  /* 0x00000094d5927223 */ /* 0x000fc40000010893 */
[----:B------:R-:W-:Y:S02]  /*78c0*/  FADD.FTZ R142, R140, R143 ;  /* 0x0000008f8c8e7221 */ /* 0x000fe40000010000 */
[----:B------:R-:W-:Y:S02]  /*78d0*/  FMUL.FTZ R148, R195, R148 ;  /* 0x00000094c3947220 */ /* 0x000fe40000410000 */
[----:B------:R-:W-:Y:S02]  /*78e0*/  FMUL.FTZ R140, R39, R160 ;  /* 0x000000a0278c7220 */ /* 0x000fe40000410000 */
[----:B------:R-:W-:Y:S02]  /*78f0*/  FFMA.FTZ R147, R213, R138, R148 ;  /* 0x0000008ad5937223 */ /* 0x000fe40000010094 */
[C---:B------:R-:W-:Y:S02]  /*7900*/  FFMA.FTZ R143, -R39.reuse, R141, R218 ;  /* 0x0000008d278f7223 */ /* 0x040fe400000101da */
[----:B------:R-:W-:-:S02]  /*7910*/  FMUL.FTZ R148, R39, R72 ;  /* 0x0000004827947220 */ /* 0x000fc40000410000 */
[----:B------:R-:W-:Y:S02]  /*7920*/  FMUL.FTZ R149, R196, R140 ;  /* 0x0000008cc4957220 */ /* 0x000fe40000410000 */
[----:B------:R-:W-:Y:S01]  /*7930*/  FADD.FTZ R145, R142, R145 ;  /* 0x000000918e917221 */ /* 0x000fe20000010000 */
[----:B------:R-:W-:Y:S01]  /*7940*/  PRMT R142, RZ, 0x7610, R57 ;  /* 0x00007610ff8e7816 */ /* 0x000fe20000000039 */
[-C--:B------:R-:W-:Y:S02]  /*7950*/  FFMA.FTZ R150, R143, R148.reuse, -R149 ;  /* 0x000000948f967223 */ /* 0x080fe40000010895 */
[----:B------:R-:W-:Y:S02]  /*7960*/  FMUL.FTZ R148, R196, R148 ;  /* 0x00000094c4947220 */ /* 0x000fe40000410000 */
[----:B------:R-:W-:Y:S02]  /*7970*/  FMUL.FTZ R152, R38, R71 ;  /* 0x0000004726987220 */ /* 0x000fe40000410000 */
[----:B------:R-:W-:-:S02]  /*7980*/  FADD.FTZ R147, R144, R147 ;  /* 0x0000009390937221 */ /* 0x000fc40000010000 */
[C---:B------:R-:W-:Y:S02]  /*7990*/  FFMA.FTZ R215, -R38.reuse, R142, R215 ;  /* 0x0000008e26d77223 */ /* 0x040fe400000101d7 */
[----:B------:R-:W-:Y:S02]  /*79a0*/  FMUL.FTZ R144, R38, R159 ;  /* 0x0000009f26907220 */ /* 0x000fe40000410000 */
[----:B------:R-:W-:Y:S02]  /*79b0*/  FFMA.FTZ R148, R143, R140, R148 ;  /* 0x0000008c8f947223 */ /* 0x000fe40000010094 */
[----:B------:R-:W-:Y:S02]  /*79c0*/  FMUL.FTZ R149, R217, R152 ;  /* 0x00000098d9957220 */ /* 0x000fe40000410000 */
[----:B------:R-:W-:Y:S02]  /*79d0*/  FADD.FTZ R145, R145, R146 ;  /* 0x0000009291917221 */ /* 0x000fe40000010000 */
[----:B------:R-:W-:-:S02]  /*79e0*/  FADD.FTZ R147, R147, R148 ;  /* 0x0000009493937221 */ /* 0x000fc40000010000 */
[----:B------:R-:W-:Y:S02]  /*79f0*/  FFMA.FTZ R146, R215, R144, R149 ;  /* 0x00000090d7927223 */ /* 0x000fe40000010095 */
[----:B------:R-:W-:Y:S02]  /*7a00*/  FFMA.FTZ R226, R129, R156, R226 ;  /* 0x0000009c81e27223 */ /* 0x000fe400000100e2 */
[----:B------:R-:W-:Y:S02]  /*7a10*/  FMUL.FTZ R129, R37, R158 ;  /* 0x0000009e25817220 */ /* 0x000fe40000410000 */
[----:B------:R-:W-:Y:S02]  /*7a20*/  FADD.FTZ R146, R147, R146 ;  /* 0x0000009293927221 */ /* 0x000fe40000010000 */
[C---:B------:R-:W-:Y:S02]  /*7a30*/  FFMA.FTZ R194, -R37.reuse, R153, R194 ;  /* 0x0000009925c27223 */ /* 0x040fe400000101c2 */
[----:B------:R-:W-:-:S02]  /*7a40*/  FMUL.FTZ R147, R37, R70 ;  /* 0x0000004625937220 */ /* 0x000fc40000410000 */
[----:B------:R-:W-:Y:S02]  /*7a50*/  FMUL.FTZ R148, R220, R129 ;  /* 0x00000081dc947220 */ /* 0x000fe40000410000 */
[----:B------:R-:W-:Y:S01]  /*7a60*/  FADD.FTZ R50, R155, R50 ;  /* 0x000000329b327221 */ /* 0x000fe20000010000 */
[----:B------:R-:W-:Y:S01]  /*7a70*/  PRMT R155, RZ, 0x7610, R58 ;  /* 0x00007610ff9b7816 */ /* 0x000fe2000000003a */
[----:B------:R-:W-:Y:S02]  /*7a80*/  FFMA.FTZ R148, R194, R147, -R148 ;  /* 0x00000093c2947223 */ /* 0x000fe40000010894 */
[----:B------:R-:W-:Y:S02]  /*7a90*/  FMUL.FTZ R154, R36, R69 ;  /* 0x00000045249a7220 */ /* 0x000fe40000410000 */
[----:B------:R-:W-:Y:S02]  /*7aa0*/  FMUL.FTZ R147, R220, R147 ;  /* 0x00000093dc937220 */ /* 0x000fe40000410000 */
[----:B------:R-:W-:-:S02]  /*7ab0*/  FMUL.FTZ R151, R217, R144 ;  /* 0x00000090d9977220 */ /* 0x000fc40000410000 */
[----:B------:R-:W-:Y:S02]  /*7ac0*/  FADD.FTZ R145, R145, R150 ;  /* 0x0000009691917221 */ /* 0x000fe40000010000 */
[C---:B------:R-:W-:Y:S02]  /*7ad0*/  FFMA.FTZ R219, -R36.reuse, R155, R219 ;  /* 0x0000009b24db7223 */ /* 0x040fe400000101db */
[----:B------:R-:W-:Y:S02]  /*7ae0*/  FMUL.FTZ R150, R36, R157 ;  /* 0x0000009d24967220 */ /* 0x000fe40000410000 */
[----:B------:R-:W-:Y:S02]  /*7af0*/  FMUL.FTZ R149, R187, R154 ;  /* 0x0000009abb957220 */ /* 0x000fe40000410000 */
[----:B------:R-:W-:Y:S02]  /*7b00*/  FFMA.FTZ R147, R194, R129, R147 ;  /* 0x00000081c2937223 */ /* 0x000fe40000010093 */
[----:B------:R-:W-:-:S02]  /*7b10*/  FFMA.FTZ R152, R215, R152, -R151 ;  /* 0x00000098d7987223 */ /* 0x000fc40000010897 */
[-C--:B------:R-:W-:Y:S02]  /*7b20*/  FFMA.FTZ R151, R219, R150.reuse, R149 ;  /* 0x00000096db977223 */ /* 0x080fe40000010095 */
[----:B------:R-:W-:Y:S02]  /*7b30*/  FADD.FTZ R146, R146, R147 ;  /* 0x0000009392927221 */ /* 0x000fe40000010000 */
[----:B------:R-:W-:Y:S02]  /*7b40*/  FADD.FTZ R20, R150, R20 ;  /* 0x0000001496147221 */ /* 0x000fe40000010000 */
[----:B------:R-:W-:Y:S02]  /*7b50*/  FMUL.FTZ R150, R187, R150 ;  /* 0x00000096bb967220 */ /* 0x000fe40000410000 */
[----:B------:R-:W-:Y:S02]  /*7b60*/  FADD.FTZ R145, R145, R152 ;  /* 0x0000009891917221 */ /* 0x000fe40000010000 */
[----:B------:R-:W-:-:S02]  /*7b70*/  FADD.FTZ R151, R146, R151 ;  /* 0x0000009792977221 */ /* 0x000fc40000010000 */
[----:B------:R-:W-:Y:S02]  /*7b80*/  FFMA.FTZ R150, R219, R154, -R150 ;  /* 0x0000009adb967223 */ /* 0x000fe40000010896 */
[----:B------:R-:W-:Y:S02]  /*7b90*/  FADD.FTZ R145, R145, R148 ;  /* 0x0000009491917221 */ /* 0x000fe40000010000 */
[----:B------:R-:W-:Y:S02]  /*7ba0*/  FADD.FTZ R151, R151, R128 ;  /* 0x0000008097977221 */ /* 0x000fe40000010000 */
[----:B------:R-:W-:Y:S01]  /*7bb0*/  FMUL.FTZ R149, R101, R157 ;  /* 0x0000009d65957220 */ /* 0x000fe20000410000 */
[----:B------:R-:W-:Y:S01]  /*7bc0*/  SHFL.DOWN PT, R128, R67, 0x1, 0x1f ;  /* 0x08201f0043807f89 */ /* 0x000fe200000e0000 */
[----:B------:R-:W-:Y:S02]  /*7bd0*/  FADD.FTZ R150, R145, R150 ;  /* 0x0000009691967221 */ /* 0x000fe40000010000 */
[----:B------:R-:W-:Y:S01]  /*7be0*/  FADD.FTZ R151, R151, R64 ;  /* 0x0000004097977221 */ /* 0x000fe20000010000 */
[----:B------:R-:W-:Y:S01]  /*7bf0*/  SHFL.DOWN PT, R145, R66, 0x1, 0x1f ;  /* 0x08201f0042917f89 */ /* 0x000fe200000e0000 */
[----:B------:R-:W-:-:S02]  /*7c00*/  FFMA.FTZ R148, R100, R69, -R149 ;  /* 0x0000004564947223 */ /* 0x000fc40000010895 */
[C---:B------:R-:W-:Y:S02]  /*7c10*/  FMUL.FTZ R69, R101.reuse, R69 ;  /* 0x0000004565457220 */ /* 0x040fe40000410000 */
[----:B------:R-:W-:Y:S02]  /*7c20*/  FADD.FTZ R150, R150, R131 ;  /* 0x0000008396967221 */ /* 0x000fe40000010000 */
[----:B------:R-:W0:Y:S01]  /*7c30*/  SHFL.DOWN PT, R131, R151, 0x1, 0x1f ;  /* 0x08201f0097837f89 */ /* 0x000e2200000e0000 */
[----:B------:R-:W-:Y:S02]  /*7c40*/  FFMA.FTZ R146, R100, R157, R69 ;  /* 0x0000009d64927223 */ /* 0x000fe40000010045 */
[----:B------:R-:W-:Y:S02]  /*7c50*/  FMUL.FTZ R69, R101, R158 ;  /* 0x0000009e65457220 */ /* 0x000fe40000410000 */
[----:B------:R-:W-:Y:S02]  /*7c60*/  FADD.FTZ R150, R150, R65 ;  /* 0x0000004196967221 */ /* 0x000fe40000010000 */
[----:B------:R-:W-:-:S02]  /*7c70*/  FFMA.FTZ R69, R100, R70, -R69 ;  /* 0x0000004664457223 */ /* 0x000fc40000010845 */
[C---:B------:R-:W-:Y:S02]  /*7c80*/  FMUL.FTZ R65, R101.reuse, R70 ;  /* 0x0000004665417220 */ /* 0x040fe40000410000 */
[----:B------:R-:W1:Y:S01]  /*7c90*/  SHFL.DOWN PT, R70, R150, 0x1, 0x1f ;  /* 0x08201f0096467f89 */ /* 0x000e6200000e0000 */
[----:B------:R-:W-:Y:S02]  /*7ca0*/  FMUL.FTZ R64, R101, R159 ;  /* 0x0000009f65407220 */ /* 0x000fe40000410000 */
[----:B------:R-:W-:Y:S02]  /*7cb0*/  FMUL.FTZ R69, R220, R69 ;  /* 0x00000045dc457220 */ /* 0x000fe40000410000 */
[C---:B------:R-:W-:Y:S02]  /*7cc0*/  FFMA.FTZ R64, R100.reuse, R71, -R64 ;  /* 0x0000004764407223 */ /* 0x040fe40000010840 */
[----:B------:R-:W-:Y:S02]  /*7cd0*/  FFMA.FTZ R65, R100, R158, R65 ;  /* 0x0000009e64417223 */ /* 0x000fe40000010041 */
[----:B------:R-:W-:Y:S01]  /*7ce0*/  FMUL.FTZ R217, R217, R64 ;  /* 0x00000040d9d97220 */ /* 0x000fe20000410000 */
[----:B------:R-:W-:Y:S01]  /*7cf0*/  MOV R64, R151 ;  /* 0x0000009700407202 */ /* 0x000fe20000000f00 */
[----:B------:R-:W-:-:S02]  /*7d00*/  FFMA.FTZ R65, R194, R65, R69 ;  /* 0x00000041c2417223 */ /* 0x000fc40000010045 */
[----:B------:R-:W-:Y:S02]  /*7d10*/  FMUL.FTZ R148, R187, R148 ;  /* 0x00000094bb947220 */ /* 0x000fe40000410000 */
[----:B------:R-:W-:Y:S02]  /*7d20*/  FFMA.FTZ R65, R153, R158, R65 ;  /* 0x0000009e99417223 */ /* 0x000fe40000010041 */
[----:B0-----:R-:W-:Y:S02]  /*7d30*/  @!P0 FADD.FTZ R64, R64, R131 ;  /* 0x0000008340408221 */ /* 0x001fe40000010000 */
[----:B------:R-:W-:Y:S01]  /*7d40*/  FADD.FTZ R96, R65, R96 ;  /* 0x0000006041607221 */ /* 0x000fe20000010000 */
[----:B------:R-:W-:Y:S01]  /*7d50*/  MOV R65, R150 ;  /* 0x0000009600417202 */ /* 0x000fe20000000f00 */
[----:B------:R-:W-:Y:S02]  /*7d60*/  FFMA.FTZ R146, R219, R146, R148 ;  /* 0x00000092db927223 */ /* 0x000fe40000010094 */
[----:B------:R-:W-:-:S02]  /*7d70*/  FADD.FTZ R21, R129, R21 ;  /* 0x0000001581157221 */ /* 0x000fc40000010000 */
[----:B------:R-:W0:Y:S01]  /*7d80*/  SHFL.DOWN PT, R129, R64, 0x2, 0x1f ;  /* 0x08401f0040817f89 */ /* 0x000e2200000e0000 */
[----:B------:R-:W-:Y:S02]  /*7d90*/  FFMA.FTZ R146, R155, R157, R146 ;  /* 0x0000009d9b927223 */ /* 0x000fe40000010092 */
[----:B------:R-:W-:Y:S02]  /*7da0*/  @!P0 FADD.FTZ R66, R66, R145 ;  /* 0x0000009142428221 */ /* 0x000fe40000010000 */
[----:B------:R-:W-:Y:S02]  /*7db0*/  @!P0 FADD.FTZ R67, R67, R128 ;  /* 0x0000008043438221 */ /* 0x000fe40000010000 */
[----:B-1----:R-:W-:Y:S01]  /*7dc0*/  @!P0 FADD.FTZ R65, R65, R70 ;  /* 0x0000004641418221 */ /* 0x002fe20000010000 */
[----:B------:R-:W1:Y:S01]  /*7dd0*/  SHFL.DOWN PT, R131, R66, 0x2, 0x1f ;  /* 0x08401f0042837f89 */ /* 0x000e6200000e0000 */
[----:B------:R-:W-:Y:S01]  /*7de0*/  FADD.FTZ R97, R146, R97 ;  /* 0x0000006192617221 */ /* 0x000fe20000010000 */
[----:B------:R-:W-:Y:S01]  /*7df0*/  ISETP.GT.AND P0, PT, R115, 0x1d, PT ;  /* 0x0000001d7300780c */ /* 0x000fe20003f04270 */
[----:B------:R-:W-:Y:S01]  /*7e00*/  FADD.FTZ R22, R144, R22 ;  /* 0x0000001690167221 */ /* 0x000fe20000010000 */
[----:B------:R-:W2:Y:S01]  /*7e10*/  SHFL.DOWN PT, R146, R67, 0x2, 0x1f ;  /* 0x08401f0043927f89 */ /* 0x000ea200000e0000 */
[----:B------:R-:W-:-:S02]  /*7e20*/  FMUL.FTZ R69, R101, R160 ;  /* 0x000000a065457220 */ /* 0x000fc40000410000 */
[C---:B------:R-:W-:Y:S01]  /*7e30*/  FMUL.FTZ R70, R101.reuse, R71 ;  /* 0x0000004765467220 */ /* 0x040fe20000410000 */
[----:B------:R-:W4:Y:S01]  /*7e40*/  SHFL.DOWN PT, R144, R65, 0x2, 0x1f ;  /* 0x08401f0041907f89 */ /* 0x000f2200000e0000 */
[CC--:B------:R-:W-:Y:S02]  /*7e50*/  FFMA.FTZ R69, R100.reuse, R72.reuse, -R69 ;  /* 0x0000004864457223 */ /* 0x0c0fe40000010845 */
[----:B------:R-:W-:Y:S02]  /*7e60*/  FMUL.FTZ R71, R101, R72 ;  /* 0x0000004865477220 */ /* 0x000fe40000410000 */
[----:B------:R-:W-:Y:S02]  /*7e70*/  FFMA.FTZ R128, R100, R159, R70 ;  /* 0x0000009f64807223 */ /* 0x000fe40000010046 */
[----:B------:R-:W-:Y:S02]  /*7e80*/  FMUL.FTZ R196, R196, R69 ;  /* 0x00000045c4c47220 */ /* 0x000fe40000410000 */
[----:B0-----:R-:W-:-:S02]  /*7e90*/  @!P0 FADD.FTZ R64, R64, R129 ;  /* 0x0000008140408221 */ /* 0x001fc40000010000 */
[----:B------:R-:W-:Y:S02]  /*7ea0*/  FFMA.FTZ R72, R100, R160, R71 ;  /* 0x000000a064487223 */ /* 0x000fe40000010047 */
[----:B------:R-:W-:Y:S01]  /*7eb0*/  FFMA.FTZ R128, R215, R128, R217 ;  /* 0x00000080d7807223 */ /* 0x000fe200000100d9 */
[----:B------:R-:W0:Y:S01]  /*7ec0*/  SHFL.DOWN PT, R129, R64, 0x4, 0x1f ;  /* 0x08801f0040817f89 */ /* 0x000e2200000e0000 */
[----:B------:R-:W-:Y:S02]  /*7ed0*/  FMUL.FTZ R69, R101, R161 ;  /* 0x000000a165457220 */ /* 0x000fe40000410000 */
[----:B------:R-:W-:Y:S02]  /*7ee0*/  FFMA.FTZ R72, R143, R72, R196 ;  /* 0x000000488f487223 */ /* 0x000fe400000100c4 */
[----:B------:R-:W-:Y:S02]  /*7ef0*/  FFMA.FTZ R128, R142, R159, R128 ;  /* 0x0000009f8e807223 */ /* 0x000fe40000010080 */
[----:B-1----:R-:W-:-:S02]  /*7f00*/  @!P0 FADD.FTZ R66, R66, R131 ;  /* 0x0000008342428221 */ /* 0x002fc40000010000 */
[----:B--2---:R-:W-:Y:S02]  /*7f10*/  @!P0 FADD.FTZ R67, R67, R146 ;  /* 0x0000009243438221 */ /* 0x004fe40000010000 */
[----:B----4-:R-:W-:Y:S01]  /*7f20*/  @!P0 FADD.FTZ R65, R65, R144 ;  /* 0x0000009041418221 */ /* 0x010fe20000010000 */
[----:B------:R-:W1:Y:S01]  /*7f30*/  SHFL.DOWN PT, R131, R66, 0x4, 0x1f ;  /* 0x08801f0042837f89 */ /* 0x000e6200000e0000 */
[-C--:B------:R-:W-:Y:S01]  /*7f40*/  FFMA.FTZ R70, R100, R73.reuse, -R69 ;  /* 0x0000004964467223 */ /* 0x080fe20000010845 */
[----:B------:R-:W-:Y:S01]  /*7f50*/  ISETP.GT.AND P0, PT, R115, 0x1b, PT ;  /* 0x0000001b7300780c */ /* 0x000fe20003f04270 */
[----:B------:R-:W-:Y:S02]  /*7f60*/  FMUL.FTZ R73, R101, R73 ;  /* 0x0000004965497220 */ /* 0x000fe40000410000 */
[----:B------:R-:W-:Y:S02]  /*7f70*/  FFMA.FTZ R141, R141, R160, R72 ;  /* 0x000000a08d8d7223 */ /* 0x000fe40000010048 */
[----:B------:R-:W-:Y:S01]  /*7f80*/  FADD.FTZ R95, R128, R95 ;  /* 0x0000005f805f7221 */ /* 0x000fe20000010000 */
[----:B------:R-:W-:Y:S01]  /*7f90*/  SHFL.DOWN PT, R72, R65, 0x4, 0x1f ;  /* 0x08801f0041487f89 */ /* 0x000fe200000e0000 */
[----:B------:R-:W-:-:S02]  /*7fa0*/  FMUL.FTZ R195, R195, R70 ;  /* 0x00000046c3c37220 */ /* 0x000fc40000410000 */
[C---:B------:R-:W-:Y:S01]  /*7fb0*/  FFMA.FTZ R70, R100.reuse, R161, R73 ;  /* 0x000000a164467223 */ /* 0x040fe20000010049 */
[----:B------:R-:W2:Y:S01]  /*7fc0*/  SHFL.DOWN PT, R128, R67, 0x4, 0x1f ;  /* 0x08801f0043807f89 */ /* 0x000ea200000e0000 */
[----:B------:R-:W-:Y:S02]  /*7fd0*/  FMUL.FTZ R69, R101, R162 ;  /* 0x000000a265457220 */ /* 0x000fe40000410000 */
[----:B------:R-:W-:Y:S02]  /*7fe0*/  FFMA.FTZ R70, R213, R70, R195 ;  /* 0x00000046d5467223 */ /* 0x000fe400000100c3 */
[----:B------:R-:W-:Y:S02]  /*7ff0*/  FFMA.FTZ R73, R100, R74, -R69 ;  /* 0x0000004a64497223 */ /* 0x000fe40000010845 */
[----:B------:R-:W-:Y:S02]  /*8000*/  FMUL.FTZ R69, R101, R77 ;  /* 0x0000004d65457220 */ /* 0x000fe40000410000 */
[----:B------:R-:W-:-:S02]  /*8010*/  FFMA.FTZ R136, R136, R161, R70 ;  /* 0x000000a188887223 */ /* 0x000fc40000010046 */
[C---:B------:R-:W-:Y:S02]  /*8020*/  FMUL.FTZ R71, R101.reuse, R74 ;  /* 0x0000004a65477220 */ /* 0x040fe40000410000 */
[----:B------:R-:W-:Y:S02]  /*8030*/  FFMA.FTZ R70, R100, R171, -R69 ;  /* 0x000000ab64467223 */ /* 0x000fe40000010845 */
[----:B------:R-:W-:Y:S02]  /*8040*/  FMUL.FTZ R69, R101, R174 ;  /* 0x000000ae65457220 */ /* 0x000fe40000410000 */
[----:B------:R-:W-:Y:S02]  /*8050*/  FMUL.FTZ R73, R198, R73 ;  /* 0x00000049c6497220 */ /* 0x000fe40000410000 */
[----:B------:R-:W-:Y:S02]  /*8060*/  FFMA.FTZ R71, R100, R162, R71 ;  /* 0x000000a264477223 */ /* 0x000fe40000010047 */
[----:B0-----:R-:W-:-:S02]  /*8070*/  @!P0 FADD.FTZ R64, R64, R129 ;  /* 0x0000008140408221 */ /* 0x001fc40000010000 */
[----:B------:R-:W-:Y:S02]  /*8080*/  FMUL.FTZ R171, R101, R171 ;  /* 0x000000ab65ab7220 */ /* 0x000fe40000410000 */
[----:B------:R-:W-:Y:S02]  /*8090*/  FFMA.FTZ R69, R100, R76, -R69 ;  /* 0x0000004c64457223 */ /* 0x000fe40000010845 */
[----:B------:R-:W-:Y:S02]  /*80a0*/  FFMA.FTZ R71, R216, R71, R73 ;  /* 0x00000047d8477223 */ /* 0x000fe40000010049 */
[----:B------:R-:W-:Y:S01]  /*80b0*/  FMUL.FTZ R197, R197, R70 ;  /* 0x00000046c5c57220 */ /* 0x000fe20000410000 */
[----:B------:R-:W0:Y:S01]  /*80c0*/  SHFL.DOWN PT, R73, R64, 0x8, 0x1f ;  /* 0x09001f0040497f89 */ /* 0x000e2200000e0000 */
[----:B------:R-:W-:Y:S02]  /*80d0*/  FFMA.FTZ R70, R100, R77, R171 ;  /* 0x0000004d64467223 */ /* 0x000fe400000100ab */
[----:B------:R-:W-:-:S02]  /*80e0*/  FMUL.FTZ R200, R200, R69 ;  /* 0x00000045c8c87220 */ /* 0x000fc40000410000 */
[----:B------:R-:W-:Y:S02]  /*80f0*/  FMUL.FTZ R69, R101, R76 ;  /* 0x0000004c65457220 */ /* 0x000fe40000410000 */
[----:B------:R-:W-:Y:S02]  /*8100*/  FFMA.FTZ R70, R211, R70, R197 ;  /* 0x00000046d3467223 */ /* 0x000fe400000100c5 */
[----:B-1----:R-:W-:Y:S02]  /*8110*/  @!P0 FADD.FTZ R66, R66, R131 ;  /* 0x0000008342428221 */ /* 0x002fe40000010000 */
[----:B--2---:R-:W-:Y:S02]  /*8120*/  @!P0 FADD.FTZ R67, R67, R128 ;  /* 0x0000008043438221 */ /* 0x004fe40000010000 */
[----:B------:R-:W-:Y:S01]  /*8130*/  @!P0 FADD.FTZ R65, R65, R72 ;  /* 0x0000004841418221 */ /* 0x000fe20000010000 */
[----:B------:R-:W-:Y:S01]  /*8140*/  ISETP.GT.AND P0, PT, R115, 0x17, PT ;  /* 0x000000177300780c */ /* 0x000fe20003f04270 */
[----:B------:R-:W-:Y:S01]  /*8150*/  FFMA.FTZ R69, R100, R174, R69 ;  /* 0x000000ae64457223 */ /* 0x000fe20000010045 */
[----:B------:R-:W-:Y:S01]  /*8160*/  SHFL.DOWN PT, R74, R67, 0x8, 0x1f ;  /* 0x09001f00434a7f89 */ /* 0x000fe200000e0000 */
[----:B------:R-:W-:-:S02]  /*8170*/  FFMA.FTZ R70, R134, R77, R70 ;  /* 0x0000004d86467223 */ /* 0x000fc40000010046 */
[----:B------:R-:W-:Y:S01]  /*8180*/  FFMA.FTZ R69, R214, R69, R200 ;  /* 0x00000045d6457223 */ /* 0x000fe200000100c8 */
[----:B------:R-:W1:Y:S01]  /*8190*/  SHFL.DOWN PT, R77, R66, 0x8, 0x1f ;  /* 0x09001f00424d7f89 */ /* 0x000e6200000e0000 */
[----:B------:R-:W-:Y:S02]  /*81a0*/  FFMA.FTZ R71, R137, R162, R71 ;  /* 0x000000a289477223 */ /* 0x000fe40000010047 */
[----:B------:R-:W-:Y:S01]  /*81b0*/  FFMA.FTZ R133, R133, R174, R69 ;  /* 0x000000ae85857223 */ /* 0x000fe20000010045 */
[----:B------:R-:W2:Y:S01]  /*81c0*/  SHFL.DOWN PT, R72, R65, 0x8, 0x1f ;  /* 0x09001f0041487f89 */ /* 0x000ea200000e0000 */
[----:B------:R-:W-:Y:S02]  /*81d0*/  FMUL.FTZ R69, R101, R178 ;  /* 0x000000b265457220 */ /* 0x000fe40000410000 */
[----:B------:R-:W-:Y:S02]  /*81e0*/  FADD.FTZ R92, R71, R92 ;  /* 0x0000005c475c7221 */ /* 0x000fe40000010000 */
[----:B------:R-:W-:-:S02]  /*81f0*/  FFMA.FTZ R71, R100, R78, -R69 ;  /* 0x0000004e64477223 */ /* 0x000fc40000010845 */
[C---:B------:R-:W-:Y:S02]  /*8200*/  FMUL.FTZ R69, R101.reuse, R78 ;  /* 0x0000004e65457220 */ /* 0x040fe40000410000 */
[----:B------:R-:W-:Y:S02]  /*8210*/  FADD.FTZ R26, R68, R26 ;  /* 0x0000001a441a7221 */ /* 0x000fe40000010000 */
[----:B------:R-:W-:Y:S02]  /*8220*/  FMUL.FTZ R68, R101, R79 ;  /* 0x0000004f65447220 */ /* 0x000fe40000410000 */
[----:B------:R-:W-:Y:S02]  /*8230*/  FMUL.FTZ R71, R202, R71 ;  /* 0x00000047ca477220 */ /* 0x000fe40000410000 */
[----:B------:R-:W-:Y:S02]  /*8240*/  FFMA.FTZ R69, R100, R178, R69 ;  /* 0x000000b264457223 */ /* 0x000fe40000010045 */
[----:B0-----:R-:W-:-:S02]  /*8250*/  @!P0 FADD.FTZ R64, R64, R73 ;  /* 0x0000004940408221 */ /* 0x001fc40000010000 */
[-C--:B------:R-:W-:Y:S02]  /*8260*/  FFMA.FTZ R68, R100, R175.reuse, -R68 ;  /* 0x000000af64447223 */ /* 0x080fe40000010844 */
[----:B------:R-:W-:Y:S02]  /*8270*/  FMUL.FTZ R175, R101, R175 ;  /* 0x000000af65af7220 */ /* 0x000fe40000410000 */
[----:B------:R-:W-:Y:S02]  /*8280*/  FFMA.FTZ R69, R212, R69, R71 ;  /* 0x00000045d4457223 */ /* 0x000fe40000010047 */
[----:B------:R-:W0:Y:S01]  /*8290*/  SHFL.DOWN PT, R71, R64, 0x10, 0x1f ;  /* 0x0a001f0040477f89 */ /* 0x000e2200000e0000 */
[----:B------:R-:W-:Y:S02]  /*82a0*/  FMUL.FTZ R199, R199, R68 ;  /* 0x00000044c7c77220 */ /* 0x000fe40000410000 */
[----:B------:R-:W-:Y:S02]  /*82b0*/  FFMA.FTZ R68, R100, R79, R175 ;  /* 0x0000004f64447223 */ /* 0x000fe400000100af */
[----:B-1----:R-:W-:-:S02]  /*82c0*/  @!P0 FADD.FTZ R66, R66, R77 ;  /* 0x0000004d42428221 */ /* 0x002fc40000010000 */
[----:B------:R-:W-:Y:S02]  /*82d0*/  @!P0 FADD.FTZ R67, R67, R74 ;  /* 0x0000004a43438221 */ /* 0x000fe40000010000 */
[----:B--2---:R-:W-:Y:S01]  /*82e0*/  @!P0 FADD.FTZ R65, R65, R72 ;  /* 0x0000004841418221 */ /* 0x004fe20000010000 */
[----:B------:R-:W1:Y:S01]  /*82f0*/  SHFL.DOWN PT, R73, R66, 0x10, 0x1f ;  /* 0x0a001f0042497f89 */ /* 0x000e6200000e0000 */
[----:B------:R-:W-:Y:S01]  /*8300*/  FFMA.FTZ R68, R209, R68, R199 ;  /* 0x00000044d1447223 */ /* 0x000fe200000100c7 */
[----:B------:R-:W-:Y:S01]  /*8310*/  ISETP.GT.AND P0, PT, R115, 0xf, PT ;  /* 0x0000000f7300780c */ /* 0x000fe20003f04270 */
[----:B------:R-:W-:Y:S01]  /*8320*/  FFMA.FTZ R69, R125, R178, R69 ;  /* 0x000000b27d457223 */ /* 0x000fe20000010045 */
[----:B------:R-:W2:Y:S01]  /*8330*/  SHFL.DOWN PT, R74, R67, 0x10, 0x1f ;  /* 0x0a001f00434a7f89 */ /* 0x000ea200000e0000 */
[----:B------:R-:W-:Y:S02]  /*8340*/  FFMA.FTZ R130, R130, R79, R68 ;  /* 0x0000004f82827223 */ /* 0x000fe40000010044 */
[----:B------:R-:W-:Y:S01]  /*8350*/  FMUL.FTZ R68, R101, R81 ;  /* 0x0000005165447220 */ /* 0x000fe20000410000 */
[----:B------:R-:W4:Y:S01]  /*8360*/  SHFL.DOWN PT, R72, R65, 0x10, 0x1f ;  /* 0x0a001f0041487f89 */ /* 0x000f2200000e0000 */
[----:B------:R-:W-:-:S02]  /*8370*/  FADD.FTZ R88, R69, R88 ;  /* 0x0000005845587221 */ /* 0x000fc40000010000 */
[----:B------:R-:W-:Y:S02]  /*8380*/  FMUL.FTZ R69, R101, R182 ;  /* 0x000000b665457220 */ /* 0x000fe40000410000 */
[C---:B------:R-:W-:Y:S02]  /*8390*/  FFMA.FTZ R68, R100.reuse, R179, -R68 ;  /* 0x000000b364447223 */ /* 0x040fe40000010844 */
[----:B------:R-:W-:Y:S02]  /*83a0*/  FFMA.FTZ R69, R100, R80, -R69 ;  /* 0x0000005064457223 */ /* 0x000fe40000010845 */
[----:B------:R-:W-:Y:S02]  /*83b0*/  FMUL.FTZ R201, R201, R68 ;  /* 0x00000044c9c97220 */ /* 0x000fe40000410000 */
[----:B------:R-:W-:Y:S02]  /*83c0*/  FMUL.FTZ R68, R101, R83 ;  /* 0x0000005365447220 */ /* 0x000fe40000410000 */
[----:B------:R-:W-:-:S02]  /*83d0*/  FMUL.FTZ R204, R204, R69 ;  /* 0x00000045cccc7220 */ /* 0x000fc40000410000 */
[C---:B------:R-:W-:Y:S02]  /*83e0*/  FMUL.FTZ R69, R101.reuse, R186 ;  /* 0x000000ba65457220 */ /* 0x040fe40000410000 */
[----:B------:R-:W-:Y:S02]  /*83f0*/  FFMA.FTZ R68, R100, R183, -R68 ;  /* 0x000000b764447223 */ /* 0x000fe40000010844 */
[----:B0-----:R-:W-:Y:S02]  /*8400*/  @!P0 FADD.FTZ R64, R64, R71 ;  /* 0x0000004740408221 */ /* 0x001fe40000010000 */
[C---:B------:R-:W-:Y:S02]  /*8410*/  FMUL.FTZ R179, R101.reuse, R179 ;  /* 0x000000b365b37220 */ /* 0x040fe40000410000 */
[C---:B------:R-:W-:Y:S02]  /*8420*/  FMUL.FTZ R71, R101.reuse, R80 ;  /* 0x0000005065477220 */ /* 0x040fe40000410000 */
[----:B------:R-:W-:-:S02]  /*8430*/  FMUL.FTZ R183, R101, R183 ;  /* 0x000000b765b77220 */ /* 0x000fc40000410000 */
[-C--:B------:R-:W-:Y:S02]  /*8440*/  FMUL.FTZ R101, R101, R102.reuse ;  /* 0x0000006665657220 */ /* 0x080fe40000410000 */
[----:B------:R-:W-:Y:S02]  /*8450*/  FFMA.FTZ R69, R100, R102, -R69 ;  /* 0x0000006664457223 */ /* 0x000fe40000010845 */
[----:B------:R-:W-:Y:S02]  /*8460*/  FADD.FTZ R91, R70, R91 ;  /* 0x0000005b465b7221 */ /* 0x000fe40000010000 */
[----:B------:R-:W-:Y:S02]  /*8470*/  FMUL.FTZ R203, R203, R68 ;  /* 0x00000044cbcb7220 */ /* 0x000fe40000410000 */
[C---:B------:R-:W-:Y:S02]  /*8480*/  FFMA.FTZ R70, R100.reuse, R81, R179 ;  /* 0x0000005164467223 */ /* 0x040fe400000100b3 */
[----:B------:R-:W-:-:S02]  /*8490*/  FFMA.FTZ R71, R100, R182, R71 ;  /* 0x000000b664477223 */ /* 0x000fc40000010047 */
[C---:B------:R-:W-:Y:S02]  /*84a0*/  FFMA.FTZ R68, R100.reuse, R83, R183 ;  /* 0x0000005364447223 */ /* 0x040fe400000100b7 */
[----:B------:R-:W-:Y:S02]  /*84b0*/  FFMA.FTZ R100, R100, R186, R101 ;  /* 0x000000ba64647223 */ /* 0x000fe40000010065 */
[----:B------:R-:W-:Y:S02]  /*84c0*/  FMUL.FTZ R69, R206, R69 ;  /* 0x00000045ce457220 */ /* 0x000fe40000410000 */
[----:B-1----:R-:W-:Y:S02]  /*84d0*/  @!P0 FADD.FTZ R66, R66, R73 ;  /* 0x0000004942428221 */ /* 0x002fe40000010000 */
[----:B--2---:R-:W-:Y:S02]  /*84e0*/  @!P0 FADD.FTZ R67, R67, R74 ;  /* 0x0000004a43438221 */ /* 0x004fe40000010000 */
[----:B----4-:R-:W-:-:S02]  /*84f0*/  @!P0 FADD.FTZ R65, R65, R72 ;  /* 0x0000004841418221 */ /* 0x010fc40000010000 */
        /* <DEDUP_REMOVED lines=55> */
.L_x_2169:
[----:B0-----:R-:W-:Y:S05]  /*8870*/  BSYNC B0 ;  /* 0x0000000000007941 */ /* 0x001fea0003800000 */
.L_x_2168:
[----:B------:R-:W-:-:S04]  /*8880*/  IADD3 R0, R0, 0x1, RZ ;  /* 0x0000000100007810 */ /* 0x000fc80007ffe0ff */
[----:B------:R-:W-:-:S13]  /*8890*/  ISETP.GE.AND P0, PT, R0, c[0x0][0x16c], PT ;  /* 0x00005b0000007a0c */ /* 0x000fda0003f06270 */
[----:B---3--:R-:W-:Y:S01]  /*88a0*/  @P0 CALL.REL.NOINC `(.L_x_2133) ;  /* 0x0000001000000944 */ /* 0x008fe20003c00000 */
[----:B------:R-:W-:Y:S05]  /*88b0*/  BRA `(.L_x_2170) ;  /* 0xffff9a7000007947 */ /* 0x000fea000383ffff */
.L_x_2133:
[----:B------:R-:W-:Y:S01]  /*88c0*/  BAR.SYNC.DEFER_BLOCKING 0x0 ;  /* 0x0000000000007b1d */ /* 0x000fe20000010000 */
[----:B------:R-:W-:Y:S01]  /*88d0*/  F2FP.BF16.PACK_AB R19, R18, R19 ;  /* 0x000000131213723e */ /* 0x000fe200000010ff */
[----:B------:R-:W-:Y:S01]  /*88e0*/  IMAD R3, R116, c[0x0][0x2d8], RZ ;  /* 0x0000b60074037a24 */ /* 0x000fe200078e02ff */
[----:B------:R-:W-:Y:S01]  /*88f0*/  F2FP.BF16.PACK_AB R7, R26, R27 ;  /* 0x0000001b1a07723e */ /* 0x000fe200000010ff */
[----:B------:R-:W-:Y:S01]  /*8900*/  FADD.FTZ R0, R119, R52 ;  /* 0x0000003477007221 */ /* 0x000fe20000010000 */
[----:B------:R-:W-:Y:S02]  /*8910*/  F2FP.BF16.PACK_AB R6, R28, R29 ;  /* 0x0000001d1c06723e */ /* 0x000fe400000010ff */
[----:B------:R-:W-:Y:S02]  /*8920*/  F2FP.BF16.PACK_AB R5, R30, R31 ;  /* 0x0000001f1e05723e */ /* 0x000fe400000010ff */
[----:B------:R-:W-:Y:S01]  /*8930*/  F2FP.BF16.PACK_AB R4, R32, R33 ;  /* 0x000000212004723e */ /* 0x000fe200000010ff */
[----:B------:R-:W-:Y:S01]  /*8940*/  IMAD R33, R116, c[0x0][0x2f8], RZ ;  /* 0x0000be0074217a24 */ /* 0x000fe200078e02ff */
[----:B------:R-:W-:Y:S01]  /*8950*/  F2FP.BF16.PACK_AB R18, R20, R21 ;  /* 0x000000151412723e */ /* 0x000fe200000010ff */
[----:B------:R-:W-:Y:S01]  /*8960*/  IMAD R21, R118, c[0x0][0x2dc], R3 ;  /* 0x0000b70076157a24 */ /* 0x000fe200078e0203 */
[----:B------:R-:W-:Y:S01]  /*8970*/  F2FP.BF16.PACK_AB R17, R22, R23 ;  /* 0x000000171611723e */ /* 0x000fe200000010ff */
[----:B------:R-:W-:Y:S01]  /*8980*/  IMAD.WIDE.U32 R2, R118, c[0x0][0x2d8], R188 ;  /* 0x0000b60076027a25 */ /* 0x000fe200078e00bc */
[----:B------:R-:W-:-:S02]  /*8990*/  F2FP.BF16.PACK_AB R16, R24, R25 ;  /* 0x000000191810723e */ /* 0x000fc400000010ff */
[----:B------:R-:W-:Y:S01]  /*89a0*/  F2FP.BF16.PACK_AB R23, R50, R51 ;  /* 0x000000333217723e */ /* 0x000fe200000010ff */
[----:B------:R-:W-:Y:S01]  /*89b0*/  IMAD R20, R122, c[0x0][0x2e0], RZ ;  /* 0x0000b8007a147a24 */ /* 0x000fe200078e02ff */
[----:B------:R-:W-:Y:S01]  /*89c0*/  IADD3 R3, R3, R21, RZ ;  /* 0x0000001503037210 */ /* 0x000fe20007ffe0ff */
[----:B------:R-:W-:Y:S01]  /*89d0*/  IMAD R33, R118, c[0x0][0x2fc], R33 ;  /* 0x0000bf0076217a24 */ /* 0x000fe200078e0221 */
[----:B------:R-:W-:Y:S02]  /*89e0*/  F2FP.BF16.PACK_AB R22, R97, R96 ;  /* 0x000000606116723e */ /* 0x000fe400000010ff */
[----:B------:R-:W-:Y:S01]  /*89f0*/  F2FP.BF16.PACK_AB R21, R95, R94 ;  /* 0x0000005e5f15723e */ /* 0x000fe200000010ff */
[----:B------:R0:W-:Y:S01]  /*8a00*/  STS.128 [R98.X16], R4 ;  /* 0x0000000462007388 */ /* 0x0001e2000000cc00 */
[----:B------:R-:W-:Y:S01]  /*8a10*/  IMAD.WIDE.U32 R2, R123, c[0x0][0x2e0], R2 ;  /* 0x0000b8007b027a25 */ /* 0x000fe200078e0002 */
[----:B------:R-:W-:Y:S02]  /*8a20*/  IADD3 R112, P1, R112, -0x1000, RZ ;  /* 0xfffff00070707810 */ /* 0x000fe40007f3e0ff */
[----:B------:R1:W-:Y:S01]  /*8a30*/  STS.128 [R98.X16+0x10], R16 ;  /* 0x0000101062007388 */ /* 0x0003e2000000cc00 */
[----:B------:R-:W-:-:S06]  /*8a40*/  NOP ;  /* 0x0000000000007918 */ /* 0x000fcc0000000000 */
[----:B------:R-:W2:Y:S01]  /*8a50*/  LDS.128 R8, [R99.X16] ;  /* 0x0000000063087984 */ /* 0x000ea2000000cc00 */
[----:B------:R-:W-:Y:S02]  /*8a60*/  IADD3 R110, P2, R110, -0x1000, RZ ;  /* 0xfffff0006e6e7810 */ /* 0x000fe40007f5e0ff */
[----:B------:R-:W-:Y:S01]  /*8a70*/  IADD3 R108, P3, R108, -0x1000, RZ ;  /* 0xfffff0006c6c7810 */ /* 0x000fe20007f7e0ff */
[----:B------:R-:W3:Y:S01]  /*8a80*/  LDS.128 R12, [R99.X16+0x200] ;  /* 0x00020000630c7984 */ /* 0x000ee2000000cc00 */
[----:B0-----:R-:W-:Y:S01]  /*8a90*/  IMAD R7, R123, c[0x0][0x2e4], R20 ;  /* 0x0000b9007b077a24 */ /* 0x001fe200078e0214 */
[----:B------:R-:W-:Y:S01]  /*8aa0*/  LEA R4, P0, R2, c[0x0][0x330], 0x1 ;  /* 0x0000cc0002047a11 */ /* 0x000fe200078008ff */
[----:B------:R-:W-:Y:S01]  /*8ab0*/  FADD.FTZ R5, R0, R53 ;  /* 0x0000003500057221 */ /* 0x000fe20000010000 */
[----:B------:R-:W-:Y:S02]  /*8ac0*/  F2FP.BF16.PACK_AB R20, R93, R92 ;  /* 0x0000005c5d14723e */ /* 0x000fe400000010ff */
[----:B------:R-:W-:Y:S01]  /*8ad0*/  IADD3 R3, R3, R7, RZ ;  /* 0x0000000703037210 */ /* 0x000fe20007ffe0ff */
[----:B------:R-:W-:Y:S01]  /*8ae0*/  FADD.FTZ R0, R5, R54 ;  /* 0x0000003605007221 */ /* 0x000fe20000010000 */
[----:B-1----:R-:W-:-:S02]  /*8af0*/  F2FP.BF16.PACK_AB R17, R55, R54 ;  /* 0x000000363711723e */ /* 0x002fc400000010ff */
[----:B------:R-:W-:Y:S01]  /*8b00*/  LEA.HI.X R5, R2, c[0x0][0x334], R3, 0x1, P0 ;  /* 0x0000cd0002057a11 */ /* 0x000fe200000f0c03 */
[----:B------:R-:W-:Y:S01]  /*8b10*/  FADD.FTZ R7, R0, R55 ;  /* 0x0000003700077221 */ /* 0x000fe20000010000 */
[----:B------:R-:W-:Y:S01]  /*8b20*/  F2FP.BF16.PACK_AB R16, R53, R52 ;  /* 0x000000343510723e */ /* 0x000fe200000010ff */
[----:B------:R-:W-:Y:S01]  /*8b30*/  IMAD R0, R122, c[0x0][0x300], RZ ;  /* 0x0000c0007a007a24 */ /* 0x000fe200078e02ff */
[----:B------:R-:W-:Y:S01]  /*8b40*/  F2FP.BF16.PACK_AB R19, R91, R90 ;  /* 0x0000005a5b13723e */ /* 0x000fe200000010ff */
[----:B------:R-:W-:Y:S01]  /*8b50*/  IMAD.WIDE R2, R104, 0x10, R4 ;  /* 0x0000001068027825 */ /* 0x000fe200078e0204 */
[----:B------:R-:W-:Y:S02]  /*8b60*/  F2FP.BF16.PACK_AB R18, R89, R88 ;  /* 0x000000585912723e */ /* 0x000fe400000010ff */
[----:B------:R-:W-:Y:S01]  /*8b70*/  IADD3.X R113, R113, -0x1, RZ, P1, !PT ;  /* 0xffffffff71717810 */ /* 0x000fe20000ffe4ff */
[----:B------:R-:W-:Y:S01]  /*8b80*/  IMAD.WIDE.U32 R4, R118, c[0x0][0x2f8], R188 ;  /* 0x0000be0076047a25 */ /* 0x000fe200078e00bc */
[----:B------:R-:W-:-:S02]  /*8b90*/  IADD3.X R111, R111, -0x1, RZ, P2, !PT ;  /* 0xffffffff6f6f7810 */ /* 0x000fc400017fe4ff */
[----:B------:R-:W-:Y:S01]  /*8ba0*/  IADD3.X R109, R109, -0x1, RZ, P3, !PT ;  /* 0xffffffff6d6d7810 */ /* 0x000fe20001ffe4ff */
[----:B------:R-:W-:Y:S01]  /*8bb0*/  FADD.FTZ R88, R7, R88 ;  /* 0x0000005807587221 */ /* 0x000fe20000010000 */
[----:B------:R-:W-:Y:S01]  /*8bc0*/  IADD3 R5, R5, R33, RZ ;  /* 0x0000002105057210 */ /* 0x000fe20007ffe0ff */
[----:B------:R-:W-:Y:S02]  /*8bd0*/  IMAD R7, R123, c[0x0][0x304], R0 ;  /* 0x0000c1007b077a24 */ /* 0x000fe400078e0200 */
[----:B------:R-:W-:-:S04]  /*8be0*/  FADD.FTZ R89, R88, R89 ;  /* 0x0000005958597221 */ /* 0x000fc80000010000 */
[----:B------:R-:W-:-:S04]  /*8bf0*/  FADD.FTZ R90, R89, R90 ;  /* 0x0000005a595a7221 */ /* 0x000fc80000010000 */
[----:B------:R-:W-:Y:S01]  /*8c00*/  FADD.FTZ R91, R90, R91 ;  /* 0x0000005b5a5b7221 */ /* 0x000fe20000010000 */
[----:B--2---:R-:W-:Y:S03]  /*8c10*/  STG.E.128 [R2.64], R8 ;  /* 0x0000000802007986 */ /* 0x004fe6000c101d04 */
[----:B------:R-:W-:Y:S01]  /*8c20*/  FADD.FTZ R92, R91, R92 ;  /* 0x0000005c5b5c7221 */ /* 0x000fe20000010000 */
[----:B---3--:R0:W-:Y:S03]  /*8c30*/  STG.E.128 [R2.64+0x200], R12 ;  /* 0x0002000c02007986 */ /* 0x0081e6000c101d04 */
[----:B------:R-:W-:Y:S01]  /*8c40*/  FADD.FTZ R93, R92, R93 ;  /* 0x0000005d5c5d7221 */ /* 0x000fe20000010000 */
[----:B------:R-:W-:Y:S03]  /*8c50*/  BAR.SYNC.DEFER_BLOCKING 0x0 ;  /* 0x0000000000007b1d */ /* 0x000fe60000010000 */
[----:B------:R-:W-:-:S04]  /*8c60*/  FADD.FTZ R94, R93, R94 ;  /* 0x0000005e5d5e7221 */ /* 0x000fc80000010000 */
[----:B------:R-:W-:-:S04]  /*8c70*/  FADD.FTZ R95, R94, R95 ;  /* 0x0000005f5e5f7221 */ /* 0x000fc80000010000 */
[----:B------:R-:W-:Y:S02]  /*8c80*/  FADD.FTZ R96, R95, R96 ;  /* 0x000000605f607221 */ /* 0x000fe40000010000 */
[----:B0-----:R-:W-:-:S04]  /*8c90*/  IMAD.WIDE.U32 R2, R123, c[0x0][0x300], R4 ;  /* 0x0000c0007b027a25 */ /* 0x001fc800078e0004 */
[----:B------:R-:W-:Y:S01]  /*8ca0*/  FADD.FTZ R96, R96, R97 ;  /* 0x0000006160607221 */ /* 0x000fe20000010000 */
[----:B------:R-:W-:Y:S02]  /*8cb0*/  IADD3 R3, R3, R7, RZ ;  /* 0x0000000703037210 */ /* 0x000fe40007ffe0ff */
[----:B------:R-:W-:Y:S01]  /*8cc0*/  LEA R4, P0, R2, c[0x0][0x340], 0x1 ;  /* 0x0000d00002047a11 */ /* 0x000fe200078008ff */
[----:B------:R-:W-:Y:S01]  /*8cd0*/  FADD.FTZ R51, R96, R51 ;  /* 0x0000003360337221 */ /* 0x000fe20000010000 */
[----:B------:R-:W-:Y:S02]  /*8ce0*/  STS.128 [R98.X16], R16 ;  /* 0x0000001062007388 */ /* 0x000fe4000000cc00 */
[----:B------:R-:W-:Y:S01]  /*8cf0*/  LEA.HI.X R5, R2, c[0x0][0x344], R3, 0x1, P0 ;  /* 0x0000d10002057a11 */ /* 0x000fe200000f0c03 */
[----:B------:R-:W-:Y:S01]  /*8d00*/  FADD.FTZ R119, R51, R50 ;  /* 0x0000003233777221 */ /* 0x000fe20000010000 */
[----:B------:R-:W-:Y:S01]  /*8d10*/  ISETP.GT.AND P0, PT, R107, 0x1, PT ;  /* 0x000000016b00780c */ /* 0x000fe20003f04270 */
[----:B------:R-:W-:Y:S01]  /*8d20*/  STS.128 [R98.X16+0x10], R20 ;  /* 0x0000101462007388 */ /* 0x000fe2000000cc00 */
[----:B------:R-:W-:-:S06]  /*8d30*/  NOP ;  /* 0x0000000000007918 */ /* 0x000fcc0000000000 */
[----:B------:R-:W0:Y:S01]  /*8d40*/  LDS.128 R24, [R99.X16] ;  /* 0x0000000063187984 */ /* 0x000e22000000cc00 */
[----:B------:R-:W-:Y:S01]  /*8d50*/  IMAD.WIDE R2, R104, 0x10, R4 ;  /* 0x0000001068027825 */ /* 0x000fe200078e0204 */
[----:B------:R-:W-:Y:S02]  /*8d60*/  IADD3 R107, R107, -0x1, RZ ;  /* 0xffffffff6b6b7810 */ /* 0x000fe40007ffe0ff */
[----:B------:R-:W1:Y:S04]  /*8d70*/  LDS.128 R28, [R99.X16+0x200] ;  /* 0x00020000631c7984 */ /* 0x000e68000000cc00 */
[----:B0-----:R0:W-:Y:S04]  /*8d80*/  STG.E.128 [R2.64], R24 ;  /* 0x0000001802007986 */ /* 0x0011e8000c101d04 */
[----:B-1----:R0:W-:Y:S02]  /*8d90*/  STG.E.128 [R2.64+0x200], R28 ;  /* 0x0002001c02007986 */ /* 0x0021e4000c101d04 */
[----:B0-----:R-:W-:Y:S01]  /*8da0*/  @!P0 CALL.REL.NOINC `(.L_x_2131) ;  /* 0x0000001000008944 */ /* 0x001fe20003c00000 */
[----:B------:R-:W-:Y:S05]  /*8db0*/  BRA `(.L_x_2171) ;  /* 0xffff779000007947 */ /* 0x000fea000383ffff */
.L_x_2131:
[----:B------:R-:W-:Y:S02]  /*8dc0*/  ISETP.NE.U32.AND P0, PT, RZ, c[0x0][0x328], PT ;  /* 0x0000ca00ff007a0c */ /* 0x000fe40003f05070 */
[----:B------:R-:W-:-:S02]  /*8dd0*/  ISETP.NE.U32.AND P2, PT, RZ, c[0x0][0x348], PT ;  /* 0x0000d200ff007a0c */ /* 0x000fc40003f45070 */
[----:B------:R-:W-:Y:S02]  /*8de0*/  ISETP.NE.AND.EX P1, PT, RZ, c[0x0][0x32c], PT, P0 ;  /* 0x0000cb00ff007a0c */ /* 0x000fe40003f25300 */
[----:B------:R-:W-:-:S11]  /*8df0*/  ISETP.NE.AND.EX P0, PT, RZ, c[0x0][0x34c], PT, P2 ;  /* 0x0000d300ff007a0c */ /* 0x000fd60003f05320 */
[----:B------:R-:W-:Y:S05]  /*8e00*/  @!P1 BRA `(.L_x_2172) ;  /* 0x000001c000009947 */ /* 0x000fea0003800000 */
[----:B------:R-:W0:Y:S01]  /*8e10*/  SHFL.DOWN P1, R3, R114, 0x1, 0x1f ;  /* 0x08201f0072037f89 */ /* 0x000e220000020000 */
        /* <DEDUP_REMOVED lines=26> */
.L_x_2173:
[----:B0-----:R-:W-:Y:S05]  /*8fc0*/  BSYNC B0 ;  /* 0x0000000000007941 */ /* 0x001fea0003800000 */
.L_x_2172:
        /* <DEDUP_REMOVED lines=31> */
.L_x_2175:
[----:B------:R-:W0:Y:S02]  /*91c0*/  S2R R21, SR_TID.X ;  /* 0x0000000000157919 */ /* 0x000e240000002100 */
.L_x_2176:
[----:B0-----:R-:W-:Y:S05]  /*91d0*/  BSYNC B0 ;  /* 0x0000000000007941 */ /* 0x001fea0003800000 */
.L_x_2174:
[----:B------:R-:W-:-:S13]  /*91e0*/  ISETP.GE.AND P0, PT, R21, c[0x0][0x16c], PT ;  /* 0x00005b0015007a0c */ /* 0x000fda0003f06270 */
        /* <DEDUP_REMOVED lines=21> */
.L_x_2177:
        /* <DEDUP_REMOVED lines=64> */
.L_x_2138:
[----:B------:R-:W-:Y:S01]  /*9740*/  HFMA2.MMA R76, -RZ, RZ, 0, 5.9604644775390625e-08 ;  /* 0x00000001ff4c7435 */ /* 0x000fe200000001ff */
[----:B------:R-:W-:Y:S02]  /*9750*/  MOV R73, R70 ;  /* 0x0000004600497202 */ /* 0x000fe40000000f00 */
[----:B------:R-:W-:Y:S02]  /*9760*/  MOV R78, RZ ;  /* 0x000000ff004e7202 */ /* 0x000fe40000000f00 */
[----:B------:R-:W-:-:S02]  /*9770*/  MOV R81, 0xffffffff ;  /* 0xffffffff00517802 */ /* 0x000fc40000000f00 */
[----:B------:R-:W-:Y:S02]  /*9780*/  MOV R68, 0x97a0 ;  /* 0x000097a000447802 */ /* 0x000fe40000000f00 */
[----:B-----5:R-:W-:Y:S05]  /*9790*/  CALL.REL.NOINC `($__internal_53_$__cuda_sm70_shflsync_up) ;  /* 0x00001eb000007944 */ /* 0x020fea0003c00000 */
[----:B-1----:R-:W-:Y:S01]  /*97a0*/  MOV R71, R73 ;  /* 0x0000004900477202 */ /* 0x002fe20000000f00 */
[----:B0-----:R-:W-:Y:S05]  /*97b0*/  BRA `(.L_x_2178) ;  /* 0xffffa7f000007947 */ /* 0x001fea000383ffff */
.L_x_2139:
[----:B------:R-:W-:Y:S01]  /*97c0*/  HFMA2.MMA R76, -RZ, RZ, 0, 5.9604644775390625e-08 ;  /* 0x00000001ff4c7435 */ /* 0x000fe200000001ff */
[----:B------:R-:W-:Y:S02]  /*97d0*/  MOV R73, R80 ;  /* 0x0000005000497202 */ /* 0x000fe40000000f00 */
[----:B------:R-:W-:Y:S02]  /*97e0*/  MOV R78, RZ ;  /* 0x000000ff004e7202 */ /* 0x000fe40000000f00 */
[----:B------:R-:W-:Y:S02]  /*97f0*/  MOV R81, 0xffffffff ;  /* 0xffffffff00517802 */ /* 0x000fe40000000f00 */
[----:B------:R-:W-:Y:S02]  /*9800*/  MOV R68, 0x9820 ;  /* 0x0000982000447802 */ /* 0x000fe40000000f00 */
[----:B01---5:R-:W-:Y:S05]  /*9810*/  CALL.REL.NOINC `($__internal_53_$__cuda_sm70_shflsync_up) ;  /* 0x00001e3000007944 */ /* 0x023fea0003c00000 */
[----:B0-----:R-:W-:Y:S01]  /*9820*/  HFMA2.MMA R76, -RZ, RZ, 0, 5.9604644775390625e-08 ;  /* 0x00000001ff4c7435 */ /* 0x001fe200000001ff */
[----:B-1----:R-:W-:Y:S02]  /*9830*/  MOV R75, R73 ;  /* 0x00000049004b7202 */ /* 0x002fe40000000f00 */
[----:B------:R-:W-:-:S02]  /*9840*/  MOV R73, R82 ;  /* 0x0000005200497202 */ /* 0x000fc40000000f00 */
[----:B------:R-:W-:Y:S02]  /*9850*/  MOV R78, RZ ;  /* 0x000000ff004e7202 */ /* 0x000fe40000000f00 */
[----:B------:R-:W-:Y:S02]  /*9860*/  MOV R81, 0xffffffff ;  /* 0xffffffff00517802 */ /* 0x000fe40000000f00 */
[----:B------:R-:W-:Y:S02]  /*9870*/  MOV R68, 0x9890 ;  /* 0x0000989000447802 */ /* 0x000fe40000000f00 */
[----:B------:R-:W-:Y:S05]  /*9880*/  CALL.REL.NOINC `($__internal_53_$__cuda_sm70_shflsync_up) ;  /* 0x00001dc000007944 */ /* 0x000fea0003c00000 */
[----:B0-----:R-:W-:Y:S01]  /*9890*/  HFMA2.MMA R76, -RZ, RZ, 0, 5.9604644775390625e-08 ;  /* 0x00000001ff4c7435 */ /* 0x001fe200000001ff */
[----:B-1----:R-:W-:Y:S02]  /*98a0*/  MOV R77, R73 ;  /* 0x00000049004d7202 */ /* 0x002fe40000000f00 */
[----:B------:R-:W-:Y:S02]  /*98b0*/  MOV R73, R83 ;  /* 0x0000005300497202 */ /* 0x000fe40000000f00 */
[----:B------:R-:W-:Y:S02]  /*98c0*/  MOV R78, RZ ;  /* 0x000000ff004e7202 */ /* 0x000fe40000000f00 */
[----:B------:R-:W-:-:S02]  /*98d0*/  MOV R81, 0xffffffff ;  /* 0xffffffff00517802 */ /* 0x000fc40000000f00 */
[----:B------:R-:W-:Y:S02]  /*98e0*/  MOV R68, 0x9900 ;  /* 0x0000990000447802 */ /* 0x000fe40000000f00 */
[----:B------:R-:W-:Y:S05]  /*98f0*/  CALL.REL.NOINC `($__internal_53_$__cuda_sm70_shflsync_up) ;  /* 0x00001d5000007944 */ /* 0x000fea0003c00000 */
[C---:B------:R-:W-:Y:S01]  /*9900*/  FMUL.FTZ R68, R80.reuse, R75 ;  /* 0x0000004b50447220 */ /* 0x040fe20000410000 */
        /* <DEDUP_REMOVED lines=19> */
[----:B------:R-:W-:Y:S05]  /*9a40*/  CALL.REL.NOINC `($__internal_53_$__cuda_sm70_shflsync_up) ;  /* 0x00001c0000007944 */ /* 0x000fea0003c00000 */
[----:B0-----:R-:W-:Y:S01]  /*9a50*/  HFMA2.MMA R76, -RZ, RZ, 0, 1.1920928955078125e-07 ;  /* 0x00000002ff4c7435 */ /* 0x001fe200000001ff */
[----:B-1----:R-:W-:-:S02]  /*9a60*/  MOV R70, R73 ;  /* 0x0000004900467202 */ /* 0x002fc40000000f00 */
[----:B------:R-:W-:Y:S02]  /*9a70*/  MOV R73, R80 ;  /* 0x0000005000497202 */ /* 0x000fe40000000f00 */
[----:B------:R-:W-:Y:S02]  /*9a80*/  MOV R78, RZ ;  /* 0x000000ff004e7202 */ /* 0x000fe40000000f00 */
[----:B------:R-:W-:Y:S02]  /*9a90*/  MOV R81, 0xffffffff ;  /* 0xffffffff00517802 */ /* 0x000fe40000000f00 */
[----:B------:R-:W-:Y:S02]  /*9aa0*/  MOV R68, 0x9ac0 ;  /* 0x00009ac000447802 */ /* 0x000fe40000000f00 */
[----:B------:R-:W-:Y:S05]  /*9ab0*/  CALL.REL.NOINC `($__internal_53_$__cuda_sm70_shflsync_up) ;  /* 0x00001b9000007944 */ /* 0x000fea0003c00000 */
[----:B0-----:R-:W-:Y:S01]  /*9ac0*/  HFMA2.MMA R76, -RZ, RZ, 0, 1.1920928955078125e-07 ;  /* 0x00000002ff4c7435 */ /* 0x001fe200000001ff */
[----:B-1----:R-:W-:Y:S02]  /*9ad0*/  MOV R71, R73 ;  /* 0x0000004900477202 */ /* 0x002fe40000000f00 */
[----:B------:R-:W-:Y:S02]  /*9ae0*/  MOV R73, R82 ;  /* 0x0000005200497202 */ /* 0x000fe40000000f00 */
[----:B------:R-:W-:-:S02]  /*9af0*/  MOV R78, RZ ;  /* 0x000000ff004e7202 */ /* 0x000fc40000000f00 */
[----:B------:R-:W-:Y:S02]  /*9b00*/  MOV R81, 0xffffffff ;  /* 0xffffffff00517802 */ /* 0x000fe40000000f00 */
[----:B------:R-:W-:Y:S02]  /*9b10*/  MOV R68, 0x9b30 ;  /* 0x00009b3000447802 */ /* 0x000fe40000000f00 */
[----:B------:R-:W-:Y:S05]  /*9b20*/  CALL.REL.NOINC `($__internal_53_$__cuda_sm70_shflsync_up) ;  /* 0x00001b2000007944 */ /* 0x000fea0003c00000 */
[----:B0-----:R-:W-:Y:S01]  /*9b30*/  HFMA2.MMA R76, -RZ, RZ, 0, 1.1920928955078125e-07 ;  /* 0x00000002ff4c7435 */ /* 0x001fe200000001ff */
[----:B-1----:R-:W-:Y:S02]  /*9b40*/  MOV R72, R73 ;  /* 0x0000004900487202 */ /* 0x002fe40000000f00 */
[----:B------:R-:W-:Y:S02]  /*9b50*/  MOV R73, R74 ;  /* 0x0000004a00497202 */ /* 0x000fe40000000f00 */
[----:B------:R-:W-:Y:S02]  /*9b60*/  MOV R78, RZ ;  /* 0x000000ff004e7202 */ /* 0x000fe40000000f00 */
[----:B------:R-:W-:Y:S02]  /*9b70*/  MOV R81, 0xffffffff ;  /* 0xffffffff00517802 */ /* 0x000fe40000000f00 */
[----:B------:R-:W-:-:S02]  /*9b80*/  MOV R68, 0x9ba0 ;  /* 0x00009ba000447802 */ /* 0x000fc40000000f00 */
[----:B------:R-:W-:Y:S05]  /*9b90*/  CALL.REL.NOINC `($__internal_53_$__cuda_sm70_shflsync_up) ;  /* 0x00001ab000007944 */ /* 0x000fea0003c00000 */
[----:B------:R-:W-:Y:S01]  /*9ba0*/  ISETP.GE.AND P0, PT, R115, 0x2, PT ;  /* 0x000000027300780c */ /* 0x000fe20003f06270 */
[-C--:B------:R-:W-:Y:S01]  /*9bb0*/  FMUL.FTZ R68, R70, R80.reuse ;  /* 0x0000005046447220 */ /* 0x080fe20000410000 */
[----:B0-----:R-:W-:Y:S01]  /*9bc0*/  MOV R78, RZ ;  /* 0x000000ff004e7202 */ /* 0x001fe20000000f00 */
[----:B------:R-:W-:Y:S01]  /*9bd0*/  FMUL.FTZ R76, R72, R80 ;  /* 0x00000050484c7220 */ /* 0x000fe20000410000 */
[----:B------:R-:W-:Y:S01]  /*9be0*/  MOV R81, 0xffffffff ;  /* 0xffffffff00517802 */ /* 0x000fe20000000f00 */
[----:B-1----:R-:W-:-:S02]  /*9bf0*/  FMUL.FTZ R69, R80, R73 ;  /* 0x0000004950457220 */ /* 0x002fc40000410000 */
[C---:B------:R-:W-:Y:S02]  /*9c00*/  FFMA.FTZ R75, R71.reuse, R79, R68 ;  /* 0x0000004f474b7223 */ /* 0x040fe40000010044 */
[----:B------:R-:W-:Y:S02]  /*9c10*/  FMUL.FTZ R68, R71, R80 ;  /* 0x0000005047447220 */ /* 0x000fe40000410000 */
[----:B------:R-:W-:Y:S01]  /*9c20*/  FFMA.FTZ R71, R79, R73, R76 ;  /* 0x000000494f477223 */ /* 0x000fe2000001004c */
[----:B------:R-:W-:Y:S01]  /*9c30*/  HFMA2.MMA R76, -RZ, RZ, 0, 2.384185791015625e-07 ;  /* 0x00000004ff4c7435 */ /* 0x000fe200000001ff */
[----:B------:R-:W-:Y:S01]  /*9c40*/  FFMA.FTZ R69, R72, R79, -R69 ;  /* 0x0000004f48457223 */ /* 0x000fe20000010845 */
[----:B------:R-:W-:Y:S01]  /*9c50*/  FSEL R80, R80, R75, !P0 ;  /* 0x0000004b50507208 */ /* 0x000fe20004000000 */
[----:B------:R-:W-:Y:S01]  /*9c60*/  @P0 FFMA.FTZ R79, R70, R79, -R68 ;  /* 0x0000004f464f0223 */ /* 0x000fe20000010844 */
[----:B------:R-:W-:Y:S01]  /*9c70*/  MOV R68, 0x9cc0 ;  /* 0x00009cc000447802 */ /* 0x000fe20000000f00 */
[----:B------:R-:W-:-:S02]  /*9c80*/  @P0 FADD.FTZ R74, R74, R71 ;  /* 0x000000474a4a0221 */ /* 0x000fc40000010000 */
[----:B------:R-:W-:Y:S01]  /*9c90*/  @P0 FADD.FTZ R82, R82, R69 ;  /* 0x0000004552520221 */ /* 0x000fe20000010000 */
[----:B------:R-:W-:Y:S02]  /*9ca0*/  MOV R73, R79 ;  /* 0x0000004f00497202 */ /* 0x000fe40000000f00 */
[----:B------:R-:W-:Y:S05]  /*9cb0*/  CALL.REL.NOINC `($__internal_53_$__cuda_sm70_shflsync_up) ;  /* 0x0000199000007944 */ /* 0x000fea0003c00000 */
[----:B0-----:R-:W-:Y:S01]  /*9cc0*/  HFMA2.MMA R76, -RZ, RZ, 0, 2.384185791015625e-07 ;  /* 0x00000004ff4c7435 */ /* 0x001fe200000001ff */
[----:B-1----:R-:W-:Y:S02]  /*9cd0*/  MOV R70, R73 ;  /* 0x0000004900467202 */ /* 0x002fe40000000f00 */
[----:B------:R-:W-:Y:S02]  /*9ce0*/  MOV R73, R80 ;  /* 0x0000005000497202 */ /* 0x000fe40000000f00 */
[----:B------:R-:W-:Y:S02]  /*9cf0*/  MOV R78, RZ ;  /* 0x000000ff004e7202 */ /* 0x000fe40000000f00 */
[----:B------:R-:W-:Y:S02]  /*9d00*/  MOV R81, 0xffffffff ;  /* 0xffffffff00517802 */ /* 0x000fe40000000f00 */
[----:B------:R-:W-:-:S02]  /*9d10*/  MOV R68, 0x9d30 ;  /* 0x00009d3000447802 */ /* 0x000fc40000000f00 */
[----:B------:R-:W-:Y:S05]  /*9d20*/  CALL.REL.NOINC `($__internal_53_$__cuda_sm70_shflsync_up) ;  /* 0x0000192000007944 */ /* 0x000fea0003c00000 */
[----:B0-----:R-:W-:Y:S01]  /*9d30*/  HFMA2.MMA R76, -RZ, RZ, 0, 2.384185791015625e-07 ;  /* 0x00000004ff4c7435 */ /* 0x001fe200000001ff */
[----:B-1----:R-:W-:-:S02]  /*9d40*/  MOV R71, R73 ;  /* 0x0000004900477202 */ /* 0x002fc40000000f00 */
[----:B------:R-:W-:Y:S02]  /*9d50*/  MOV R73, R82 ;  /* 0x0000005200497202 */ /* 0x000fe40000000f00 */
[----:B------:R-:W-:Y:S02]  /*9d60*/  MOV R78, RZ ;  /* 0x000000ff004e7202 */ /* 0x000fe40000000f00 */
[----:B------:R-:W-:Y:S02]  /*9d70*/  MOV R81, 0xffffffff ;  /* 0xffffffff00517802 */ /* 0x000fe40000000f00 */
[----:B------:R-:W-:Y:S02]  /*9d80*/  MOV R68, 0x9da0 ;  /* 0x00009da000447802 */ /* 0x000fe40000000f00 */
[----:B------:R-:W-:Y:S05]  /*9d90*/  CALL.REL.NOINC `($__internal_53_$__cuda_sm70_shflsync_up) ;  /* 0x000018b000007944 */ /* 0x000fea0003c00000 */
[----:B0-----:R-:W-:Y:S01]  /*9da0*/  HFMA2.MMA R76, -RZ, RZ, 0, 2.384185791015625e-07 ;  /* 0x00000004ff4c7435 */ /* 0x001fe200000001ff */
[----:B-1----:R-:W-:Y:S02]  /*9db0*/  MOV R72, R73 ;  /* 0x0000004900487202 */ /* 0x002fe40000000f00 */
[----:B------:R-:W-:Y:S02]  /*9dc0*/  MOV R73, R74 ;  /* 0x0000004a00497202 */ /* 0x000fe40000000f00 */
[----:B------:R-:W-:-:S02]  /*9dd0*/  MOV R78, RZ ;  /* 0x000000ff004e7202 */ /* 0x000fc40000000f00 */
[----:B------:R-:W-:Y:S02]  /*9de0*/  MOV R81, 0xffffffff ;  /* 0xffffffff00517802 */ /* 0x000fe40000000f00 */
[----:B------:R-:W-:Y:S02]  /*9df0*/  MOV R68, 0x9e10 ;  /* 0x00009e1000447802 */ /* 0x000fe40000000f00 */
[----:B------:R-:W-:Y:S05]  /*9e00*/  CALL.REL.NOINC `($__internal_53_$__cuda_sm70_shflsync_up) ;  /* 0x0000184000007944 */ /* 0x000fea0003c00000 */
[----:B------:R-:W-:Y:S01]  /*9e10*/  ISETP.GE.AND P0, PT, R115, 0x4, PT ;  /* 0x000000047300780c */ /* 0x000fe20003f06270 */
[-C--:B------:R-:W-:Y:S01]  /*9e20*/  FMUL.FTZ R68, R70, R80.reuse ;  /* 0x0000005046447220 */ /* 0x080fe20000410000 */
[----:B0-----:R-:W-:Y:S01]  /*9e30*/  MOV R78, RZ ;  /* 0x000000ff004e7202 */ /* 0x001fe20000000f00 */
[-C--:B------:R-:W-:Y:S01]  /*9e40*/  FMUL.FTZ R76, R72, R80.reuse ;  /* 0x00000050484c7220 */ /* 0x080fe20000410000 */
[----:B------:R-:W-:Y:S01]  /*9e50*/  MOV R81, 0xffffffff ;  /* 0xffffffff00517802 */ /* 0x000fe20000000f00 */
[C---:B------:R-:W-:Y:S02]  /*9e60*/  FFMA.FTZ R75, R71.reuse, R79, R68 ;  /* 0x0000004f474b7223 */ /* 0x040fe40000010044 */
[C---:B-1----:R-:W-:Y:S02]  /*9e70*/  FMUL.FTZ R69, R80.reuse, R73 ;  /* 0x0000004950457220 */ /* 0x042fe40000410000 */
[----:B------:R-:W-:Y:S01]  /*9e80*/  FMUL.FTZ R68, R71, R80 ;  /* 0x0000005047447220 */ /* 0x000fe20000410000 */
[----:B------:R-:W-:Y:S01]  /*9e90*/  FSEL R80, R80, R75, !P0 ;  /* 0x0000004b50507208 */ /* 0x000fe20004000000 */
[----:B------:R-:W-:Y:S01]  /*9ea0*/  FFMA.FTZ R71, R79, R73, R76 ;  /* 0x000000494f477223 */ /* 0x000fe2000001004c */
[----:B------:R-:W-:Y:S01]  /*9eb0*/  HFMA2.MMA R76, -RZ, RZ, 0, 4.76837158203125e-07 ;  /* 0x00000008ff4c7435 */ /* 0x000fe200000001ff */
[----:B------:R-:W-:-:S02]  /*9ec0*/  FFMA.FTZ R69, R72, R79, -R69 ;  /* 0x0000004f48457223 */ /* 0x000fc40000010845 */
[----:B------:R-:W-:Y:S01]  /*9ed0*/  @P0 FFMA.FTZ R79, R70, R79, -R68 ;  /* 0x0000004f464f0223 */ /* 0x000fe20000010844 */
[----:B------:R-:W-:Y:S01]  /*9ee0*/  MOV R68, 0x9f40 ;  /* 0x00009f4000447802 */ /* 0x000fe20000000f00 */
[----:B------:R-:W-:Y:S02]  /*9ef0*/  @P0 FADD.FTZ R74, R74, R71 ;  /* 0x000000474a4a0221 */ /* 0x000fe40000010000 */
[----:B------:R-:W-:Y:S01]  /*9f00*/  @P0 FADD.FTZ R82, R82, R69 ;  /* 0x0000004552520221 */ /* 0x000fe20000010000 */
[----:B------:R-:W-:Y:S02]  /*9f10*/  MOV R73, R79 ;  /* 0x0000004f00497202 */ /* 0x000fe40000000f00 */
[----:B------:R-:W-:Y:S02]  /*9f20*/  MOV R83, R74 ;  /* 0x0000004a00537202 */ /* 0x000fe40000000f00 */
[----:B------:R-:W-:Y:S05]  /*9f30*/  CALL.REL.NOINC `($__internal_53_$__cuda_sm70_shflsync_up) ;  /* 0x0000171000007944 */ /* 0x000fea0003c00000 */
[----:B0-----:R-:W-:Y:S01]  /*9f40*/  HFMA2.MMA R76, -RZ, RZ, 0, 4.76837158203125e-07 ;  /* 0x00000008ff4c7435 */ /* 0x001fe200000001ff */
[----:B-1----:R-:W-:Y:S02]  /*9f50*/  MOV R70, R73 ;  /* 0x0000004900467202 */ /* 0x002fe40000000f00 */
[----:B------:R-:W-:-:S02]  /*9f60*/  MOV R73, R80 ;  /* 0x0000005000497202 */ /* 0x000fc40000000f00 */
[----:B------:R-:W-:Y:S02]  /*9f70*/  MOV R78, RZ ;  /* 0x000000ff004e7202 */ /* 0x000fe40000000f00 */
[----:B------:R-:W-:Y:S02]  /*9f80*/  MOV R81, 0xffffffff ;  /* 0xffffffff00517802 */ /* 0x000fe40000000f00 */
[----:B------:R-:W-:Y:S02]  /*9f90*/  MOV R68, 0x9fb0 ;  /* 0x00009fb000447802 */ /* 0x000fe40000000f00 */
[----:B------:R-:W-:Y:S05]  /*9fa0*/  CALL.REL.NOINC `($__internal_53_$__cuda_sm70_shflsync_up) ;  /* 0x000016a000007944 */ /* 0x000fea0003c00000 */
[----:B0-----:R-:W-:Y:S01]  /*9fb0*/  HFMA2.MMA R76, -RZ, RZ, 0, 4.76837158203125e-07 ;  /* 0x00000008ff4c7435 */ /* 0x001fe200000001ff */
[----:B-1----:R-:W-:Y:S02]  /*9fc0*/  MOV R71, R73 ;  /* 0x0000004900477202 */ /* 0x002fe40000000f00 */
[----:B------:R-:W-:Y:S02]  /*9fd0*/  MOV R73, R82 ;  /* 0x0000005200497202 */ /* 0x000fe40000000f00 */
[----:B------:R-:W-:Y:S02]  /*9fe0*/  MOV R78, RZ ;  /* 0x000000ff004e7202 */ /* 0x000fe40000000f00 */
[----:B------:R-:W-:-:S02]  /*9ff0*/  MOV R81, 0xffffffff ;  /* 0xffffffff00517802 */ /* 0x000fc40000000f00 */
[----:B------:R-:W-:Y:S02]  /*a000*/  MOV R68, 0xa020 ;  /* 0x0000a02000447802 */ /* 0x000fe40000000f00 */
[----:B------:R-:W-:Y:S05]  /*a010*/  CALL.REL.NOINC `($__internal_53_$__cuda_sm70_shflsync_up) ;  /* 0x0000163000007944 */ /* 0x000fea0003c00000 */
[----:B0-----:R-:W-:Y:S01]  /*a020*/  HFMA2.MMA R76, -RZ, RZ, 0, 4.76837158203125e-07 ;  /* 0x00000008ff4c7435 */ /* 0x001fe200000001ff */
[----:B-1----:R-:W-:Y:S02]  /*a030*/  MOV R72, R73 ;  /* 0x0000004900487202 */ /* 0x002fe40000000f00 */
[----:B------:R-:W-:Y:S02]  /*a040*/  MOV R73, R83 ;  /* 0x0000005300497202 */ /* 0x000fe40000000f00 */
[----:B------:R-:W-:Y:S02]  /*a050*/  MOV R78, RZ ;  /* 0x000000ff004e7202 */ /* 0x000fe40000000f00 */
[----:B------:R-:W-:Y:S02]  /*a060*/  MOV R81, 0xffffffff ;  /* 0xffffffff00517802 */ /* 0x000fe40000000f00 */
[----:B------:R-:W-:Y:S02]  /*a070*/  MOV R68, 0xa090 ;  /* 0x0000a09000447802 */ /* 0x000fe40000000f00 */
[----:B------:R-:W-:Y:S05]  /*a080*/  CALL.REL.NOINC `($__internal_53_$__cuda_sm70_shflsync_up) ;  /* 0x000015c000007944 */ /* 0x000fea0003c00000 */
[----:B------:R-:W-:Y:S01]  /*a090*/  ISETP.GE.AND P0, PT, R115, 0x8, PT ;  /* 0x000000087300780c */ /* 0x000fe20003f06270 */
[-C--:B------:R-:W-:Y:S01]  /*a0a0*/  FMUL.FTZ R68, R70, R80.reuse ;  /* 0x0000005046447220 */ /* 0x080fe20000410000 */
[----:B0-----:R-:W-:Y:S01]  /*a0b0*/  HFMA2.MMA R76, -RZ, RZ, 0, 9.5367431640625e-07 ;  /* 0x00000010ff4c7435 */ /* 0x001fe200000001ff */
[----:B------:R-:W-:Y:S01]  /*a0c0*/  FMUL.FTZ R74, R72, R80 ;  /* 0x00000050484a7220 */ /* 0x000fe20000410000 */
[----:B------:R-:W-:Y:S01]  /*a0d0*/  MOV R78, RZ ;  /* 0x000000ff004e7202 */ /* 0x000fe20000000f00 */
[----:B-1----:R-:W-:Y:S01]  /*a0e0*/  FMUL.FTZ R69, R80, R73 ;  /* 0x0000004950457220 */ /* 0x002fe20000410000 */
[----:B------:R-:W-:Y:S01]  /*a0f0*/  MOV R81, 0xffffffff ;  /* 0xffffffff00517802 */ /* 0x000fe20000000f00 */
[----:B------:R-:W-:-:S02]  /*a100*/  FFMA.FTZ R75, R71, R79, R68 ;  /* 0x0000004f474b7223 */ /* 0x000fc40000010044 */
[----:B------:R-:W-:Y:S02]  /*a110*/  FMUL.FTZ R68, R71, R80 ;  /* 0x0000005047447220 */ /* 0x000fe40000410000 */
[----:B------:R-:W-:Y:S02]  /*a120*/  FFMA.FTZ R74, R79, R73, R74 ;  /* 0x000000494f4a7223 */ /* 0x000fe4000001004a */
[-C--:B------:R-:W-:Y:S02]  /*a130*/  FFMA.FTZ R69, R72, R79.reuse, -R69 ;  /* 0x0000004f48457223 */ /* 0x080fe40000010845 */
[----:B------:R-:W-:Y:S01]  /*a140*/  @P0 FFMA.FTZ R79, R70, R79, -R68 ;  /* 0x0000004f464f0223 */ /* 0x000fe20000010844 */
[----:B------:R-:W-:Y:S01]  /*a150*/  MOV R68, 0xa1c0 ;  /* 0x0000a1c000447802 */ /* 0x000fe20000000f00 */
[----:B------:R-:W-:Y:S01]  /*a160*/  @P0 FADD.FTZ R83, R83, R74 ;  /* 0x0000004a53530221 */ /* 0x000fe20000010000 */
[----:B------:R-:W-:Y:S01]  /*a170*/  FSEL R74, R80, R75, !P0 ;  /* 0x0000004b504a7208 */ /* 0x000fe20004000000 */
[----:B------:R-:W-:Y:S01]  /*a180*/  @P0 FADD.FTZ R82, R82, R69 ;  /* 0x0000004552520221 */ /* 0x000fe20000010000 */
[----:B------:R-:W-:-:S02]  /*a190*/  MOV R70, R79 ;  /* 0x0000004f00467202 */ /* 0x000fc40000000f00 */
[----:B------:R-:W-:Y:S02]  /*a1a0*/  MOV R73, R79 ;  /* 0x0000004f00497202 */ /* 0x000fe40000000f00 */
[----:B------:R-:W-:Y:S05]  /*a1b0*/  CALL.REL.NOINC `($__internal_53_$__cuda_sm70_shflsync_up) ;  /* 0x0000149000007944 */ /* 0x000fea0003c00000 */
[----:B0-----:R-:W-:Y:S01]  /*a1c0*/  HFMA2.MMA R76, -RZ, RZ, 0, 9.5367431640625e-07 ;  /* 0x00000010ff4c7435 */ /* 0x001fe200000001ff */
[----:B-1----:R-:W-:Y:S02]  /*a1d0*/  MOV R71, R73 ;  /* 0x0000004900477202 */ /* 0x002fe40000000f00 */
[----:B------:R-:W-:Y:S02]  /*a1e0*/  MOV R73, R74 ;  /* 0x0000004a00497202 */ /* 0x000fe40000000f00 */
[----:B------:R-:W-:Y:S02]  /*a1f0*/  MOV R78, RZ ;  /* 0x000000ff004e7202 */ /* 0x000fe40000000f00 */
[----:B------:R-:W-:Y:S02]  /*a200*/  MOV R81, 0xffffffff ;  /* 0xffffffff00517802 */ /* 0x000fe40000000f00 */
[----:B------:R-:W-:Y:S02]  /*a210*/  MOV R68, 0xa230 ;  /* 0x0000a23000447802 */ /* 0x000fe40000000f00 */
[----:B------:R-:W-:Y:S05]  /*a220*/  CALL.REL.NOINC `($__internal_53_$__cuda_sm70_shflsync_up) ;  /* 0x0000142000007944 */ /* 0x000fea0003c00000 */
[----:B0-----:R-:W-:Y:S01]  /*a230*/  HFMA2.MMA R76, -RZ, RZ, 0, 9.5367431640625e-07 ;  /* 0x00000010ff4c7435 */ /* 0x001fe200000001ff */
[----:B-1----:R-:W-:-:S02]  /*a240*/  MOV R75, R73 ;  /* 0x00000049004b7202 */ /* 0x002fc40000000f00 */
[----:B------:R-:W-:Y:S02]  /*a250*/  MOV R73, R82 ;  /* 0x0000005200497202 */ /* 0x000fe40000000f00 */
[----:B------:R-:W-:Y:S02]  /*a260*/  MOV R78, RZ ;  /* 0x000000ff004e7202 */ /* 0x000fe40000000f00 */
[----:B------:R-:W-:Y:S02]  /*a270*/  MOV R81, 0xffffffff ;  /* 0xffffffff00517802 */ /* 0x000fe40000000f00 */
[----:B------:R-:W-:Y:S02]  /*a280*/  MOV R68, 0xa2a0 ;  /* 0x0000a2a000447802 */ /* 0x000fe40000000f00 */
[----:B------:R-:W-:Y:S05]  /*a290*/  CALL.REL.NOINC `($__internal_53_$__cuda_sm70_shflsync_up) ;  /* 0x000013b000007944 */ /* 0x000fea0003c00000 */
[----:B0-----:R-:W-:Y:S01]  /*a2a0*/  HFMA2.MMA R76, -RZ, RZ, 0, 9.5367431640625e-07 ;  /* 0x00000010ff4c7435 */ /* 0x001fe200000001ff */
[----:B-1----:R-:W-:Y:S02]  /*a2b0*/  MOV R77, R73 ;  /* 0x00000049004d7202 */ /* 0x002fe40000000f00 */
[----:B------:R-:W-:Y:S02]  /*a2c0*/  MOV R73, R83 ;  /* 0x0000005300497202 */ /* 0x000fe40000000f00 */
[----:B------:R-:W-:-:S02]  /*a2d0*/  MOV R78, RZ ;  /* 0x000000ff004e7202 */ /* 0x000fc40000000f00 */
[----:B------:R-:W-:Y:S02]  /*a2e0*/  MOV R81, 0xffffffff ;  /* 0xffffffff00517802 */ /* 0x000fe40000000f00 */
[----:B------:R-:W-:Y:S02]  /*a2f0*/  MOV R68, 0xa310 ;  /* 0x0000a31000447802 */ /* 0x000fe40000000f00 */
[----:B------:R-:W-:Y:S05]  /*a300*/  CALL.REL.NOINC `($__internal_53_$__cuda_sm70_shflsync_up) ;  /* 0x0000134000007944 */ /* 0x000fea0003c00000 */
[----:B01----:R-:W-:Y:S05]  /*a310*/  BRA `(.L_x_2179) ;  /* 0xffffa0d000007947 */ /* 0x003fea000383ffff */
.L_x_2144:
[----:B------:R-:W-:Y:S01]  /*a320*/  HFMA2.MMA R76, -RZ, RZ, 0, 5.9604644775390625e-08 ;  /* 0x00000001ff4c7435 */ /* 0x000fe200000001ff */
[----:B0-----:R-:W-:Y:S02]  /*a330*/  MOV R73, R80 ;  /* 0x0000005000497202 */ /* 0x001fe40000000f00 */
[----:B------:R-:W-:Y:S02]  /*a340*/  MOV R78, RZ ;  /* 0x000000ff004e7202 */ /* 0x000fe40000000f00 */
[----:B------:R-:W-:Y:S02]  /*a350*/  MOV R81, 0xffffffff ;  /* 0xffffffff00517802 */ /* 0x000fe40000000f00 */
[----:B------:R-:W-:Y:S02]  /*a360*/  MOV R68, 0xa380 ;  /* 0x0000a38000447802 */ /* 0x000fe40000000f00 */
[----:B-1---5:R-:W-:Y:S05]  /*a370*/  CALL.REL.NOINC `($__internal_53_$__cuda_sm70_shflsync_up) ;  /* 0x000012d000007944 */ /* 0x022fea0003c00000 */
[----:B0-----:R-:W-:Y:S01]  /*a380*/  HFMA2.MMA R76, -RZ, RZ, 0, 5.9604644775390625e-08 ;  /* 0x00000001ff4c7435 */ /* 0x001fe200000001ff */
[----:B-1----:R-:W-:-:S02]  /*a390*/  MOV R70, R73 ;  /* 0x0000004900467202 */ /* 0x002fc40000000f00 */
[----:B------:R-:W-:Y:S02]  /*a3a0*/  MOV R73, R77 ;  /* 0x0000004d00497202 */ /* 0x000fe40000000f00 */
[----:B------:R-:W-:Y:S02]  /*a3b0*/  MOV R78, RZ ;  /* 0x000000ff004e7202 */ /* 0x000fe40000000f00 */
[----:B------:R-:W-:Y:S02]  /*a3c0*/  MOV R81, 0xffffffff ;  /* 0xffffffff00517802 */ /* 0x000fe40000000f00 */
[----:B------:R-:W-:Y:S02]  /*a3d0*/  MOV R68, 0xa3f0 ;  /* 0x0000a3f000447802 */ /* 0x000fe40000000f00 */
[----:B------:R-:W-:Y:S05]  /*a3e0*/  CALL.REL.NOINC `($__internal_53_$__cuda_sm70_shflsync_up) ;  /* 0x0000126000007944 */ /* 0x000fea0003c00000 */
[----:B0-----:R-:W-:Y:S01]  /*a3f0*/  HFMA2.MMA R76, -RZ, RZ, 0, 5.9604644775390625e-08 ;  /* 0x00000001ff4c7435 */ /* 0x001fe200000001ff */
[----:B-1----:R-:W-:Y:S02]  /*a400*/  MOV R72, R73 ;  /* 0x0000004900487202 */ /* 0x002fe40000000f00 */
[----:B------:R-:W-:Y:S02]  /*a410*/  MOV R73, R82 ;  /* 0x0000005200497202 */ /* 0x000fe40000000f00 */
[----:B------:R-:W-:-:S02]  /*a420*/  MOV R78, RZ ;  /* 0x000000ff004e7202 */ /* 0x000fc40000000f00 */
[----:B------:R-:W-:Y:S02]  /*a430*/  MOV R81, 0xffffffff ;  /* 0xffffffff00517802 */ /* 0x000fe40000000f00 */
[----:B------:R-:W-:Y:S02]  /*a440*/  MOV R68, 0xa460 ;  /* 0x0000a46000447802 */ /* 0x000fe40000000f00 */
[----:B------:R-:W-:Y:S05]  /*a450*/  CALL.REL.NOINC `($__internal_53_$__cuda_sm70_shflsync_up) ;  /* 0x000011f000007944 */ /* 0x000fea0003c00000 */
[----:B0-----:R-:W-:Y:S01]  /*a460*/  HFMA2.MMA R76, -RZ, RZ, 0, 5.9604644775390625e-08 ;  /* 0x00000001ff4c7435 */ /* 0x001fe200000001ff */
[----:B-1----:R-:W-:Y:S02]  /*a470*/  MOV R74, R73 ;  /* 0x00000049004a7202 */ /* 0x002fe40000000f00 */
[----:B------:R-:W-:Y:S02]  /*a480*/  MOV R73, R83 ;  /* 0x0000005300497202 */ /* 0x000fe40000000f00 */
[----:B------:R-:W-:Y:S02]  /*a490*/  MOV R78, RZ ;  /* 0x000000ff004e7202 */ /* 0x000fe40000000f00 */
[----:B------:R-:W-:Y:S02]  /*a4a0*/  MOV R81, 0xffffffff ;  /* 0xffffffff00517802 */ /* 0x000fe40000000f00 */
[----:B------:R-:W-:-:S02]  /*a4b0*/  MOV R68, 0xa4d0 ;  /* 0x0000a4d000447802 */ /* 0x000fc40000000f00 */
[----:B------:R-:W-:Y:S05]  /*a4c0*/  CALL.REL.NOINC `($__internal_53_$__cuda_sm70_shflsync_up) ;  /* 0x0000118000007944 */ /* 0x000fea0003c00000 */
[----:B0-----:R-:W-:Y:S01]  /*a4d0*/  MOV R81, R72 ;  /* 0x0000004800517202 */ /* 0x001fe20000000f00 */
[----:B------:R-:W-:Y:S01]  /*a4e0*/  HFMA2.MMA R72, -RZ, RZ, 0, 0 ;  /* 0x00000000ff487435 */ /* 0x000fe200000001ff */
[----:B------:R-:W-:-:S02]  /*a4f0*/  MOV R80, R70 ;  /* 0x0000004600507202 */ /* 0x000fc40000000f00 */
[----:B-1----:R-:W-:Y:S02]  /*a500*/  MOV R83, R73 ;  /* 0x0000004900537202 */ /* 0x002fe40000000f00 */
[----:B------:R-:W-:Y:S02]  /*a510*/  MOV R71, R64 ;  /* 0x0000004000477202 */ /* 0x000fe40000000f00 */
[----:B------:R-:W-:Y:S02]  /*a520*/  MOV R82, R74 ;  /* 0x0000004a00527202 */ /* 0x000fe40000000f00 */
[----:B------:R-:W-:Y:S02]  /*a530*/  MOV R73, 0x1f ;  /* 0x0000001f00497802 */ /* 0x000fe40000000f00 */
[----:B------:R-:W-:Y:S02]  /*a540*/  MOV R70, 0xffffffff ;  /* 0xffffffff00467802 */ /* 0x000fe40000000f00 */
[----:B------:R-:W-:-:S02]  /*a550*/  MOV R68, 0xa570 ;  /* 0x0000a57000447802 */ /* 0x000fc40000000f00 */
[----:B------:R-:W-:Y:S05]  /*a560*/  CALL.REL.NOINC `($__internal_52_$__cuda_sm70_shflsync_idx_p) ;  /* 0x000010a000007944 */ /* 0x000fea0003c00000 */
[----:B0-----:R-:W-:Y:S01]  /*a570*/  HFMA2.MMA R72, -RZ, RZ, 0, 0 ;  /* 0x00000000ff487435 */ /* 0x001fe200000001ff */
[----:B-1----:R-:W-:-:S02]  /*a580*/  MOV R196, R70 ;  /* 0x0000004600c47202 */ /* 0x002fc40000000f00 */
[----:B------:R-:W-:Y:S02]  /*a590*/  MOV R71, R65 ;  /* 0x0000004100477202 */ /* 0x000fe40000000f00 */
[----:B------:R-:W-:Y:S02]  /*a5a0*/  MOV R73, 0x1f ;  /* 0x0000001f00497802 */ /* 0x000fe40000000f00 */
[----:B------:R-:W-:Y:S02]  /*a5b0*/  MOV R70, 0xffffffff ;  /* 0xffffffff00467802 */ /* 0x000fe40000000f00 */
[----:B------:R-:W-:Y:S02]  /*a5c0*/  MOV R68, 0xa5e0 ;  /* 0x0000a5e000447802 */ /* 0x000fe40000000f00 */
[----:B------:R-:W-:Y:S05]  /*a5d0*/  CALL.REL.NOINC `($__internal_52_$__cuda_sm70_shflsync_idx_p) ;  /* 0x0000103000007944 */ /* 0x000fea0003c00000 */
[----:B0-----:R-:W-:Y:S01]  /*a5e0*/  HFMA2.MMA R72, -RZ, RZ, 0, 0 ;  /* 0x00000000ff487435 */ /* 0x001fe200000001ff */
[----:B-1----:R-:W-:Y:S02]  /*a5f0*/  MOV R197, R70 ;  /* 0x0000004600c57202 */ /* 0x002fe40000000f00 */
[----:B------:R-:W-:Y:S02]  /*a600*/  MOV R71, R66 ;  /* 0x0000004200477202 */ /* 0x000fe40000000f00 */
[----:B------:R-:W-:-:S02]  /*a610*/  MOV R73, 0x1f ;  /* 0x0000001f00497802 */ /* 0x000fc40000000f00 */
[----:B------:R-:W-:Y:S02]  /*a620*/  MOV R70, 0xffffffff ;  /* 0xffffffff00467802 */ /* 0x000fe40000000f00 */
[----:B------:R-:W-:Y:S02]  /*a630*/  MOV R68, 0xa650 ;  /* 0x0000a65000447802 */ /* 0x000fe40000000f00 */
[----:B------:R-:W-:Y:S05]  /*a640*/  CALL.REL.NOINC `($__internal_52_$__cuda_sm70_shflsync_idx_p) ;  /* 0x00000fc000007944 */ /* 0x000fea0003c00000 */
[----:B0-----:R-:W-:Y:S01]  /*a650*/  HFMA2.MMA R72, -RZ, RZ, 0, 0 ;  /* 0x00000000ff487435 */ /* 0x001fe200000001ff */
[----:B-1----:R-:W-:Y:S02]  /*a660*/  MOV R74, R70 ;  /* 0x00000046004a7202 */ /* 0x002fe40000000f00 */
[----:B------:R-:W-:Y:S02]  /*a670*/  MOV R71, R67 ;  /* 0x0000004300477202 */ /* 0x000fe40000000f00 */
[----:B------:R-:W-:Y:S02]  /*a680*/  MOV R73, 0x1f ;  /* 0x0000001f00497802 */ /* 0x000fe40000000f00 */
[----:B------:R-:W-:Y:S02]  /*a690*/  MOV R70, 0xffffffff ;  /* 0xffffffff00467802 */ /* 0x000fe40000000f00 */
[----:B------:R-:W-:-:S02]  /*a6a0*/  MOV R68, 0xa6c0 ;  /* 0x0000a6c000447802 */ /* 0x000fc40000000f00 */
[----:B------:R-:W-:Y:S05]  /*a6b0*/  CALL.REL.NOINC `($__internal_52_$__cuda_sm70_shflsync_idx_p) ;  /* 0x00000f5000007944 */ /* 0x000fea0003c00000 */
[----:B-1----:R-:W-:Y:S01]  /*a6c0*/  MOV R75, R70 ;  /* 0x00000046004b7202 */ /* 0x002fe20000000f00 */
[----:B0-----:R-:W-:Y:S05]  /*a6d0*/  BRA `(.L_x_2180) ;  /* 0xffffa03000007947 */ /* 0x001fea000383ffff */
.L_x_2147:
[----:B------:R-:W-:Y:S01]  /*a6e0*/  HFMA2.MMA R80, -RZ, RZ, 0, 5.9604644775390625e-08 ;  /* 0x00000001ff507435 */ /* 0x000fe200000001ff */
[----:B------:R-:W-:-:S02]  /*a6f0*/  MOV R73, R76 ;  /* 0x0000004c00497202 */ /* 0x000fc40000000f00 */
[----:B------:R-:W-:Y:S02]  /*a700*/  MOV R87, 0x1f ;  /* 0x0000001f00577802 */ /* 0x000fe40000000f00 */
[----:B------:R-:W-:Y:S02]  /*a710*/  MOV R82, 0xffffffff ;  /* 0xffffffff00527802 */ /* 0x000fe40000000f00 */
[----:B------:R-:W-:Y:S02]  /*a720*/  MOV R68, 0xa740 ;  /* 0x0000a74000447802 */ /* 0x000fe40000000f00 */
[----:B------:R-:W-:Y:S05]  /*a730*/  CALL.REL.NOINC `($__internal_51_$__cuda_sm70_shflsync_down) ;  /* 0x00000e9000007944 */ /* 0x000fea0003c00000 */
[----:B-1----:R-:W-:Y:S01]  /*a740*/  MOV R70, R87 ;  /* 0x0000005700467202 */ /* 0x002fe20000000f00 */
[----:B0-----:R-:W-:Y:S05]  /*a750*/  BRA `(.L_x_2181) ;  /* 0xffffb58000007947 */ /* 0x001fea000383ffff */
.L_x_2148:
[----:B------:R-:W-:Y:S01]  /*a760*/  HFMA2.MMA R80, -RZ, RZ, 0, 5.9604644775390625e-08 ;  /* 0x00000001ff507435 */ /* 0x000fe200000001ff */
[----:B------:R-:W-:Y:S02]  /*a770*/  MOV R73, R77 ;  /* 0x0000004d00497202 */ /* 0x000fe40000000f00 */
[----:B------:R-:W-:Y:S02]  /*a780*/  MOV R87, 0x1f ;  /* 0x0000001f00577802 */ /* 0x000fe40000000f00 */
[----:B------:R-:W-:-:S02]  /*a790*/  MOV R82, 0xffffffff ;  /* 0xffffffff00527802 */ /* 0x000fc40000000f00 */
[----:B------:R-:W-:Y:S02]  /*a7a0*/  MOV R68, 0xa7c0 ;  /* 0x0000a7c000447802 */ /* 0x000fe40000000f00 */
[----:B01----:R-:W-:Y:S05]  /*a7b0*/  CALL.REL.NOINC `($__internal_51_$__cuda_sm70_shflsync_down) ;  /* 0x00000e1000007944 */ /* 0x003fea0003c00000 */
[----:B0-----:R-:W-:Y:S01]  /*a7c0*/  HFMA2.MMA R80, -RZ, RZ, 0, 5.9604644775390625e-08 ;  /* 0x00000001ff507435 */ /* 0x001fe200000001ff */
[----:B-1----:R-:W-:Y:S02]  /*a7d0*/  MOV R71, R87 ;  /* 0x0000005700477202 */ /* 0x002fe40000000f00 */
[----:B------:R-:W-:Y:S02]  /*a7e0*/  MOV R73, R75 ;  /* 0x0000004b00497202 */ /* 0x000fe40000000f00 */
[----:B------:R-:W-:Y:S02]  /*a7f0*/  MOV R87, 0x1f ;  /* 0x0000001f00577802 */ /* 0x000fe40000000f00 */
[----:B------:R-:W-:Y:S02]  /*a800*/  MOV R82, 0xffffffff ;  /* 0xffffffff00527802 */ /* 0x000fe40000000f00 */
[----:B------:R-:W-:Y:S02]  /*a810*/  MOV R68, 0xa830 ;  /* 0x0000a83000447802 */ /* 0x000fe40000000f00 */
[----:B------:R-:W-:Y:S05]  /*a820*/  CALL.REL.NOINC `($__internal_51_$__cuda_sm70_shflsync_down) ;  /* 0x00000da000007944 */ /* 0x000fea0003c00000 */
[----:B0-----:R-:W-:Y:S01]  /*a830*/  HFMA2.MMA R80, -RZ, RZ, 0, 5.9604644775390625e-08 ;  /* 0x00000001ff507435 */ /* 0x001fe200000001ff */
[----:B-1----:R-:W-:-:S02]  /*a840*/  MOV R72, R87 ;  /* 0x0000005700487202 */ /* 0x002fc40000000f00 */
[----:B------:R-:W-:Y:S02]  /*a850*/  MOV R73, R74 ;  /* 0x0000004a00497202 */ /* 0x000fe40000000f00 */
[----:B------:R-:W-:Y:S02]  /*a860*/  MOV R87, 0x1f ;  /* 0x0000001f00577802 */ /* 0x000fe40000000f00 */
[----:B------:R-:W-:Y:S02]  /*a870*/  MOV R82, 0xffffffff ;  /* 0xffffffff00527802 */ /* 0x000fe40000000f00 */
[----:B------:R-:W-:Y:S02]  /*a880*/  MOV R68, 0xa8a0 ;  /* 0x0000a8a000447802 */ /* 0x000fe40000000f00 */
[----:B------:R-:W-:Y:S05]  /*a890*/  CALL.REL.NOINC `($__internal_51_$__cuda_sm70_shflsync_down) ;  /* 0x00000d3000007944 */ /* 0x000fea0003c00000 */
[----:B-1----:R-:W-:Y:S01]  /*a8a0*/  MOV R68, R87 ;  /* 0x0000005700447202 */ /* 0x002fe20000000f00 */
[----:B0-----:R-:W-:Y:S05]  /*a8b0*/  BRA `(.L_x_2182) ;  /* 0xffffb46000007947 */ /* 0x001fea000383ffff */
.L_x_2151:
[----:B------:R-:W-:Y:S01]  /*a8c0*/  HFMA2.MMA R80, -RZ, RZ, 0, 1.1920928955078125e-07 ;  /* 0x00000002ff507435 */ /* 0x000fe200000001ff */
[----:B------:R-:W-:Y:S02]  /*a8d0*/  MOV R73, R76 ;  /* 0x0000004c00497202 */ /* 0x000fe40000000f00 */
[----:B------:R-:W-:-:S02]  /*a8e0*/  MOV R87, 0x1f ;  /* 0x0000001f00577802 */ /* 0x000fc40000000f00 */
[----:B------:R-:W-:Y:S02]  /*a8f0*/  MOV R82, 0xffffffff ;  /* 0xffffffff00527802 */ /* 0x000fe40000000f00 */
[----:B0-----:R-:W-:Y:S02]  /*a900*/  MOV R68, 0xa920 ;  /* 0x0000a92000447802 */ /* 0x001fe40000000f00 */
[----:B-1234-:R-:W-:Y:S05]  /*a910*/  CALL.REL.NOINC `($__internal_51_$__cuda_sm70_shflsync_down) ;  /* 0x00000cb000007944 */ /* 0x01efea0003c00000 */
[----:B0-----:R-:W-:Y:S01]  /*a920*/  HFMA2.MMA R80, -RZ, RZ, 0, 1.1920928955078125e-07 ;  /* 0x00000002ff507435 */ /* 0x001fe200000001ff */
[----:B-1----:R-:W-:Y:S02]  /*a930*/  MOV R70, R87 ;  /* 0x0000005700467202 */ /* 0x002fe40000000f00 */
[----:B------:R-:W-:Y:S02]  /*a940*/  MOV R73, R77 ;  /* 0x0000004d00497202 */ /* 0x000fe40000000f00 */
[----:B------:R-:W-:Y:S02]  /*a950*/  MOV R87, 0x1f ;  /* 0x0000001f00577802 */ /* 0x000fe40000000f00 */
[----:B------:R-:W-:Y:S02]  /*a960*/  MOV R82, 0xffffffff ;  /* 0xffffffff00527802 */ /* 0x000fe40000000f00 */
[----:B------:R-:W-:-:S02]  /*a970*/  MOV R68, 0xa990 ;  /* 0x0000a99000447802 */ /* 0x000fc40000000f00 */
[----:B------:R-:W-:Y:S05]  /*a980*/  CALL.REL.NOINC `($__internal_51_$__cuda_sm70_shflsync_down) ;  /* 0x00000c4000007944 */ /* 0x000fea0003c00000 */
[----:B0-----:R-:W-:Y:S01]  /*a990*/  HFMA2.MMA R80, -RZ, RZ, 0, 1.1920928955078125e-07 ;  /* 0x00000002ff507435 */ /* 0x001fe200000001ff */
[----:B-1----:R-:W-:-:S02]  /*a9a0*/  MOV R71, R87 ;  /* 0x0000005700477202 */ /* 0x002fc40000000f00 */
[----:B------:R-:W-:Y:S02]  /*a9b0*/  MOV R73, R75 ;  /* 0x0000004b00497202 */ /* 0x000fe40000000f00 */
[----:B------:R-:W-:Y:S02]  /*a9c0*/  MOV R87, 0x1f ;  /* 0x0000001f00577802 */ /* 0x000fe40000000f00 */
[----:B------:R-:W-:Y:S02]  /*a9d0*/  MOV R82, 0xffffffff ;  /* 0xffffffff00527802 */ /* 0x000fe40000000f00 */
[----:B------:R-:W-:Y:S02]  /*a9e0*/  MOV R68, 0xaa00 ;  /* 0x0000aa0000447802 */ /* 0x000fe40000000f00 */
[----:B------:R-:W-:Y:S05]  /*a9f0*/  CALL.REL.NOINC `($__internal_51_$__cuda_sm70_shflsync_down) ;  /* 0x00000bd000007944 */ /* 0x000fea0003c00000 */
[----:B0-----:R-:W-:Y:S01]  /*aa00*/  HFMA2.MMA R80, -RZ, RZ, 0, 1.1920928955078125e-07 ;  /* 0x00000002ff507435 */ /* 0x001fe200000001ff */
[----:B-1----:R-:W-:Y:S02]  /*aa10*/  MOV R72, R87 ;  /* 0x0000005700487202 */ /* 0x002fe40000000f00 */
[----:B------:R-:W-:Y:S02]  /*aa20*/  MOV R73, R74 ;  /* 0x0000004a00497202 */ /* 0x000fe40000000f00 */
[----:B------:R-:W-:-:S02]  /*aa30*/  MOV R87, 0x1f ;  /* 0x0000001f00577802 */ /* 0x000fc40000000f00 */
[----:B------:R-:W-:Y:S02]  /*aa40*/  MOV R82, 0xffffffff ;  /* 0xffffffff00527802 */ /* 0x000fe40000000f00 */
[----:B------:R-:W-:Y:S02]  /*aa50*/  MOV R68, 0xaa70 ;  /* 0x0000aa7000447802 */ /* 0x000fe40000000f00 */
[----:B------:R-:W-:Y:S05]  /*aa60*/  CALL.REL.NOINC `($__internal_51_$__cuda_sm70_shflsync_down) ;  /* 0x00000b6000007944 */ /* 0x000fea0003c00000 */
[----:B-1----:R-:W-:Y:S01]  /*aa70*/  MOV R68, R87 ;  /* 0x0000005700447202 */ /* 0x002fe20000000f00 */
[----:B0-----:R-:W-:Y:S05]  /*aa80*/  BRA `(.L_x_2183) ;  /* 0xffffb3e000007947 */ /* 0x001fea000383ffff */
.L_x_2154:
[----:B------:R-:W-:Y:S01]  /*aa90*/  HFMA2.MMA R80, -RZ, RZ, 0, 2.384185791015625e-07 ;  /* 0x00000004ff507435 */ /* 0x000fe200000001ff */
[----:B------:R-:W-:Y:S02]  /*aaa0*/  MOV R73, R76 ;  /* 0x0000004c00497202 */ /* 0x000fe40000000f00 */
[----:B------:R-:W-:Y:S02]  /*aab0*/  MOV R87, 0x1f ;  /* 0x0000001f00577802 */ /* 0x000fe40000000f00 */
[----:B------:R-:W-:Y:S02]  /*aac0*/  MOV R82, 0xffffffff ;  /* 0xffffffff00527802 */ /* 0x000fe40000000f00 */
[----:B0-----:R-:W-:-:S02]  /*aad0*/  MOV R68, 0xaaf0 ;  /* 0x0000aaf000447802 */ /* 0x001fc40000000f00 */
[----:B-1234-:R-:W-:Y:S05]  /*aae0*/  CALL.REL.NOINC `($__internal_51_$__cuda_sm70_shflsync_down) ;  /* 0x00000ae000007944 */ /* 0x01efea0003c00000 */
[----:B-1----:R-:W-:Y:S01]  /*aaf0*/  MOV R70, R87 ;  /* 0x0000005700467202 */ /* 0x002fe20000000f00 */
[----:B0-----:R-:W-:Y:S05]  /*ab00*/  BRA `(.L_x_2184) ;  /* 0xffffb48000007947 */ /* 0x001fea000383ffff */
.L_x_2155:
[----:B------:R-:W-:Y:S01]  /*ab10*/  HFMA2.MMA R80, -RZ, RZ, 0, 2.384185791015625e-07 ;  /* 0x00000004ff507435 */ /* 0x000fe200000001ff */
[----:B------:R-:W-:-:S02]  /*ab20*/  MOV R73, R77 ;  /* 0x0000004d00497202 */ /* 0x000fc40000000f00 */
[----:B------:R-:W-:Y:S02]  /*ab30*/  MOV R87, 0x1f ;  /* 0x0000001f00577802 */ /* 0x000fe40000000f00 */
[----:B------:R-:W-:Y:S02]  /*ab40*/  MOV R82, 0xffffffff ;  /* 0xffffffff00527802 */ /* 0x000fe40000000f00 */
[----:B0-----:R-:W-:Y:S02]  /*ab50*/  MOV R68, 0xab70 ;  /* 0x0000ab7000447802 */ /* 0x001fe40000000f00 */
[----:B-1234-:R-:W-:Y:S05]  /*ab60*/  CALL.REL.NOINC `($__internal_51_$__cuda_sm70_shflsync_down) ;  /* 0x00000a6000007944 */ /* 0x01efea0003c00000 */
[----:B0-----:R-:W-:Y:S01]  /*ab70*/  HFMA2.MMA R80, -RZ, RZ, 0, 2.384185791015625e-07 ;  /* 0x00000004ff507435 */ /* 0x001fe200000001ff */
[----:B-1----:R-:W-:Y:S02]  /*ab80*/  MOV R71, R87 ;  /* 0x0000005700477202 */ /* 0x002fe40000000f00 */
[----:B------:R-:W-:Y:S02]  /*ab90*/  MOV R73, R75 ;  /* 0x0000004b00497202 */ /* 0x000fe40000000f00 */
[----:B------:R-:W-:Y:S02]  /*aba0*/  MOV R87, 0x1f ;  /* 0x0000001f00577802 */ /* 0x000fe40000000f00 */
[----:B------:R-:W-:-:S02]  /*abb0*/  MOV R82, 0xffffffff ;  /* 0xffffffff00527802 */ /* 0x000fc40000000f00 */
[----:B------:R-:W-:Y:S02]  /*abc0*/  MOV R68, 0xabe0 ;  /* 0x0000abe000447802 */ /* 0x000fe40000000f00 */
[----:B------:R-:W-:Y:S05]  /*abd0*/  CALL.REL.NOINC `($__internal_51_$__cuda_sm70_shflsync_down) ;  /* 0x000009f000007944 */ /* 0x000fea0003c00000 */
[----:B0-----:R-:W-:Y:S01]  /*abe0*/  HFMA2.MMA R80, -RZ, RZ, 0, 2.384185791015625e-07 ;  /* 0x00000004ff507435 */ /* 0x001fe200000001ff */
[----:B-1----:R-:W-:Y:S02]  /*abf0*/  MOV R72, R87 ;  /* 0x0000005700487202 */ /* 0x002fe40000000f00 */
[----:B------:R-:W-:Y:S02]  /*ac00*/  MOV R73, R74 ;  /* 0x0000004a00497202 */ /* 0x000fe40000000f00 */
[----:B------:R-:W-:Y:S02]  /*ac10*/  MOV R87, 0x1f ;  /* 0x0000001f00577802 */ /* 0x000fe40000000f00 */
[----:B------:R-:W-:Y:S02]  /*ac20*/  MOV R82, 0xffffffff ;  /* 0xffffffff00527802 */ /* 0x000fe40000000f00 */
[----:B------:R-:W-:Y:S02]  /*ac30*/  MOV R68, 0xac50 ;  /* 0x0000ac5000447802 */ /* 0x000fe40000000f00 */
[----:B------:R-:W-:Y:S05]  /*ac40*/  CALL.REL.NOINC `($__internal_51_$__cuda_sm70_shflsync_down) ;  /* 0x0000098000007944 */ /* 0x000fea0003c00000 */
[----:B-1----:R-:W-:Y:S01]  /*ac50*/  MOV R68, R87 ;  /* 0x0000005700447202 */ /* 0x002fe20000000f00 */
[----:B0-----:R-:W-:Y:S05]  /*ac60*/  BRA `(.L_x_2185) ;  /* 0xffffb36000007947 */ /* 0x001fea000383ffff */
.L_x_2158:
[----:B------:R-:W-:Y:S01]  /*ac70*/  HFMA2.MMA R80, -RZ, RZ, 0, 4.76837158203125e-07 ;  /* 0x00000008ff507435 */ /* 0x000fe200000001ff */
[----:B------:R-:W-:-:S02]  /*ac80*/  MOV R73, R76 ;  /* 0x0000004c00497202 */ /* 0x000fc40000000f00 */
[----:B------:R-:W-:Y:S02]  /*ac90*/  MOV R87, 0x1f ;  /* 0x0000001f00577802 */ /* 0x000fe40000000f00 */
[----:B------:R-:W-:Y:S02]  /*aca0*/  MOV R82, 0xffffffff ;  /* 0xffffffff00527802 */ /* 0x000fe40000000f00 */
[----:B0-----:R-:W-:Y:S02]  /*acb0*/  MOV R68, 0xacd0 ;  /* 0x0000acd000447802 */ /* 0x001fe40000000f00 */
[----:B-1234-:R-:W-:Y:S05]  /*acc0*/  CALL.REL.NOINC `($__internal_51_$__cuda_sm70_shflsync_down) ;  /* 0x0000090000007944 */ /* 0x01efea0003c00000 */
[----:B0-----:R-:W-:Y:S01]  /*acd0*/  HFMA2.MMA R80, -RZ, RZ, 0, 4.76837158203125e-07 ;  /* 0x00000008ff507435 */ /* 0x001fe200000001ff */
[----:B-1----:R-:W-:Y:S02]  /*ace0*/  MOV R70, R87 ;  /* 0x0000005700467202 */ /* 0x002fe40000000f00 */
[----:B------:R-:W-:Y:S02]  /*acf0*/  MOV R73, R77 ;  /* 0x0000004d00497202 */ /* 0x000fe40000000f00 */
[----:B------:R-:W-:Y:S02]  /*ad00*/  MOV R87, 0x1f ;  /* 0x0000001f00577802 */ /* 0x000fe40000000f00 */
[----:B------:R-:W-:-:S02]  /*ad10*/  MOV R82, 0xffffffff ;  /* 0xffffffff00527802 */ /* 0x000fc40000000f00 */
[----:B------:R-:W-:Y:S02]  /*ad20*/  MOV R68, 0xad40 ;  /* 0x0000ad4000447802 */ /* 0x000fe40000000f00 */
[----:B------:R-:W-:Y:S05]  /*ad30*/  CALL.REL.NOINC `($__internal_51_$__cuda_sm70_shflsync_down) ;  /* 0x0000089000007944 */ /* 0x000fea0003c00000 */
[----:B0-----:R-:W-:Y:S01]  /*ad40*/  HFMA2.MMA R80, -RZ, RZ, 0, 4.76837158203125e-07 ;  /* 0x00000008ff507435 */ /* 0x001fe200000001ff */
[----:B-1----:R-:W-:Y:S02]  /*ad50*/  MOV R71, R87 ;  /* 0x0000005700477202 */ /* 0x002fe40000000f00 */
[----:B------:R-:W-:Y:S02]  /*ad60*/  MOV R73, R75 ;  /* 0x0000004b00497202 */ /* 0x000fe40000000f00 */
[----:B------:R-:W-:Y:S02]  /*ad70*/  MOV R87, 0x1f ;  /* 0x0000001f00577802 */ /* 0x000fe40000000f00 */
[----:B------:R-:W-:Y:S02]  /*ad80*/  MOV R82, 0xffffffff ;  /* 0xffffffff00527802 */ /* 0x000fe40000000f00 */
[----:B------:R-:W-:Y:S02]  /*ad90*/  MOV R68, 0xadb0 ;  /* 0x0000adb000447802 */ /* 0x000fe40000000f00 */
[----:B------:R-:W-:Y:S05]  /*ada0*/  CALL.REL.NOINC `($__internal_51_$__cuda_sm70_shflsync_down) ;  /* 0x0000082000007944 */ /* 0x000fea0003c00000 */
[----:B0-----:R-:W-:Y:S01]  /*adb0*/  HFMA2.MMA R80, -RZ, RZ, 0, 4.76837158203125e-07 ;  /* 0x00000008ff507435 */ /* 0x001fe200000001ff */
        /* <DEDUP_REMOVED lines=8> */
.L_x_2161:
[----:B------:R-:W-:Y:S01]  /*ae40*/  HFMA2.MMA R80, -RZ, RZ, 0, 9.5367431640625e-07 ;  /* 0x00000010ff507435 */ /* 0x000fe200000001ff */
[----:B------:R-:W-:Y:S02]  /*ae50*/  MOV R73, R76 ;  /* 0x0000004c00497202 */ /* 0x000fe40000000f00 */
[----:B------:R-:W-:-:S02]  /*ae60*/  MOV R87, 0x1f ;  /* 0x0000001f00577802 */ /* 0x000fc40000000f00 */
[----:B------:R-:W-:Y:S02]  /*ae70*/  MOV R82, 0xffffffff ;  /* 0xffffffff00527802 */ /* 0x000fe40000000f00 */
[----:B0-----:R-:W-:Y:S02]  /*ae80*/  MOV R68, 0xaea0 ;  /* 0x0000aea000447802 */ /* 0x001fe40000000f00 */
[----:B-1234-:R-:W-:Y:S05]  /*ae90*/  CALL.REL.NOINC `($__internal_51_$__cuda_sm70_shflsync_down) ;  /* 0x0000073000007944 */ /* 0x01efea0003c00000 */
[----:B-1----:R-:W-:Y:S01]  /*aea0*/  MOV R70, R87 ;  /* 0x0000005700467202 */ /* 0x002fe20000000f00 */
[----:B0-----:R-:W-:Y:S05]  /*aeb0*/  BRA `(.L_x_2187) ;  /* 0xffffb38000007947 */ /* 0x001fea000383ffff */
.L_x_2162:
[----:B------:R-:W-:Y:S01]  /*aec0*/  HFMA2.MMA R80, -RZ, RZ, 0, 9.5367431640625e-07 ;  /* 0x00000010ff507435 */ /* 0x000fe200000001ff */
[----:B------:R-:W-:Y:S02]  /*aed0*/  MOV R73, R77 ;  /* 0x0000004d00497202 */ /* 0x000fe40000000f00 */
[----:B------:R-:W-:Y:S02]  /*aee0*/  MOV R87, 0x1f ;  /* 0x0000001f00577802 */ /* 0x000fe40000000f00 */
[----:B------:R-:W-:Y:S02]  /*aef0*/  MOV R82, 0xffffffff ;  /* 0xffffffff00527802 */ /* 0x000fe40000000f00 */
[----:B0-----:R-:W-:-:S02]  /*af00*/  MOV R68, 0xaf20 ;  /* 0x0000af2000447802 */ /* 0x001fc40000000f00 */
[----:B-1234-:R-:W-:Y:S05]  /*af10*/  CALL.REL.NOINC `($__internal_51_$__cuda_sm70_shflsync_down) ;  /* 0x000006b000007944 */ /* 0x01efea0003c00000 */
[----:B0-----:R-:W-:Y:S01]  /*af20*/  HFMA2.MMA R80, -RZ, RZ, 0, 9.5367431640625e-07 ;  /* 0x00000010ff507435 */ /* 0x001fe200000001ff */
[----:B-1----:R-:W-:-:S02]  /*af30*/  MOV R71, R87 ;  /* 0x0000005700477202 */ /* 0x002fc40000000f00 */
[----:B------:R-:W-:Y:S02]  /*af40*/  MOV R73, R75 ;  /* 0x0000004b00497202 */ /* 0x000fe40000000f00 */
[----:B------:R-:W-:Y:S02]  /*af50*/  MOV R87, 0x1f ;  /* 0x0000001f00577802 */ /* 0x000fe40000000f00 */
[----:B------:R-:W-:Y:S02]  /*af60*/  MOV R82, 0xffffffff ;  /* 0xffffffff00527802 */ /* 0x000fe40000000f00 */
[----:B------:R-:W-:Y:S02]  /*af70*/  MOV R68, 0xaf90 ;  /* 0x0000af9000447802 */ /* 0x000fe40000000f00 */
[----:B------:R-:W-:Y:S05]  /*af80*/  CALL.REL.NOINC `($__internal_51_$__cuda_sm70_shflsync_down) ;  /* 0x0000064000007944 */ /* 0x000fea0003c00000 */
[----:B0-----:R-:W-:Y:S01]  /*af90*/  HFMA2.MMA R80, -RZ, RZ, 0, 9.5367431640625e-07 ;  /* 0x00000010ff507435 */ /* 0x001fe200000001ff */
        /* <DEDUP_REMOVED lines=8> */
.L_x_2165:
[----:B----4-:R-:W-:Y:S01]  /*b020*/  HFMA2.MMA R72, -RZ, RZ, 0, 0 ;  /* 0x00000000ff487435 */ /* 0x010fe200000001ff */
[----:B---3--:R-:W-:Y:S02]  /*b030*/  MOV R71, R76 ;  /* 0x0000004c00477202 */ /* 0x008fe40000000f00 */
[----:B------:R-:W-:Y:S02]  /*b040*/  MOV R73, 0x1f ;  /* 0x0000001f00497802 */ /* 0x000fe40000000f00 */
[----:B-1----:R-:W-:Y:S02]  /*b050*/  MOV R70, 0xffffffff ;  /* 0xffffffff00467802 */ /* 0x002fe40000000f00 */
[----:B0-----:R-:W-:-:S02]  /*b060*/  MOV R68, 0xb080 ;  /* 0x0000b08000447802 */ /* 0x001fc40000000f00 */
[----:B--2---:R-:W-:Y:S05]  /*b070*/  CALL.REL.NOINC `($__internal_52_$__cuda_sm70_shflsync_idx_p) ;  /* 0x0000059000007944 */ /* 0x004fea0003c00000 */
        /* <DEDUP_REMOVED lines=21> */
[----:B------:R-:W-:Y:S01]  /*b1d0*/  HFMA2.MMA R80, -RZ, RZ, 0, 5.9604644775390625e-08 ;  /* 0x00000001ff507435 */ /* 0x000fe200000001ff */
[----:B-1----:R-:W-:-:S02]  /*b1e0*/  MOV R230, R70 ;  /* 0x0000004600e67202 */ /* 0x002fc40000000f00 */
[----:B0-----:R-:W-:Y:S02]  /*b1f0*/  MOV R73, R76 ;  /* 0x0000004c00497202 */ /* 0x001fe40000000f00 */
[----:B------:R-:W-:Y:S02]  /*b200*/  MOV R87, 0x1f ;  /* 0x0000001f00577802 */ /* 0x000fe40000000f00 */
[----:B------:R-:W-:Y:S02]  /*b210*/  MOV R82, 0xffffffff ;  /* 0xffffffff00527802 */ /* 0x000fe40000000f00 */
[----:B------:R-:W-:Y:S02]  /*b220*/  MOV R68, 0xb240 ;  /* 0x0000b24000447802 */ /* 0x000fe40000000f00 */
[----:B------:R-:W-:Y:S05]  /*b230*/  CALL.REL.NOINC `($__internal_51_$__cuda_sm70_shflsync_down) ;  /* 0x0000039000007944 */ /* 0x000fea0003c00000 */
[----:B0-----:R-:W-:Y:S01]  /*b240*/  HFMA2.MMA R80, -RZ, RZ, 0, 5.9604644775390625e-08 ;  /* 0x00000001ff507435 */ /* 0x001fe200000001ff */
[----:B-1----:R-:W-:Y:S02]  /*b250*/  MOV R85, R87 ;  /* 0x0000005700557202 */ /* 0x002fe40000000f00 */
[----:B------:R-:W-:Y:S02]  /*b260*/  MOV R73, R77 ;  /* 0x0000004d00497202 */ /* 0x000fe40000000f00 */
[----:B------:R-:W-:-:S02]  /*b270*/  MOV R87, 0x1f ;  /* 0x0000001f00577802 */ /* 0x000fc40000000f00 */
[----:B------:R-:W-:Y:S02]  /*b280*/  MOV R82, 0xffffffff ;  /* 0xffffffff00527802 */ /* 0x000fe40000000f00 */
[----:B------:R-:W-:Y:S02]  /*b290*/  MOV R68, 0xb2b0 ;  /* 0x0000b2b000447802 */ /* 0x000fe40000000f00 */
[----:B------:R-:W-:Y:S05]  /*b2a0*/  CALL.REL.NOINC `($__internal_51_$__cuda_sm70_shflsync_down) ;  /* 0x0000032000007944 */ /* 0x000fea0003c00000 */
[----:B0-----:R-:W-:Y:S01]  /*b2b0*/  HFMA2.MMA R80, -RZ, RZ, 0, 5.9604644775390625e-08 ;  /* 0x00000001ff507435 */ /* 0x001fe200000001ff */
[----:B-1----:R-:W-:Y:S02]  /*b2c0*/  MOV R86, R87 ;  /* 0x0000005700567202 */ /* 0x002fe40000000f00 */
[----:B------:R-:W-:Y:S02]  /*b2d0*/  MOV R73, R75 ;  /* 0x0000004b00497202 */ /* 0x000fe40000000f00 */
[----:B------:R-:W-:Y:S02]  /*b2e0*/  MOV R87, 0x1f ;  /* 0x0000001f00577802 */ /* 0x000fe40000000f00 */
[----:B------:R-:W-:Y:S02]  /*b2f0*/  MOV R82, 0xffffffff ;  /* 0xffffffff00527802 */ /* 0x000fe40000000f00 */
[----:B------:R-:W-:-:S02]  /*b300*/  MOV R68, 0xb320 ;  /* 0x0000b32000447802 */ /* 0x000fc40000000f00 */
        /* <DEDUP_REMOVED lines=20> */
[----:B-1----:R-:W-:Y:S05]  /*b450*/  CALL.REL.NOINC `($__internal_52_$__cuda_sm70_shflsync_idx_p) ;  /* 0x000001b000007944 */ /* 0x002fea0003c00000 */
[----:B0-----:R-:W-:Y:S01]  /*b460*/  HFMA2.MMA R72, -RZ, RZ, 0, 0 ;  /* 0x00000000ff487435 */ /* 0x001fe200000001ff */
[----:B-1----:R-:W-:Y:S02]  /*b470*/  MOV R78, R70 ;  /* 0x00000046004e7202 */ /* 0x002fe40000000f00 */
[----:B------:R-:W-:Y:S02]  /*b480*/  MOV R71, R65 ;  /* 0x0000004100477202 */ /* 0x000fe40000000f00 */
[----:B------:R-:W-:Y:S02]  /*b490*/  MOV R73, 0x1f ;  /* 0x0000001f00497802 */ /* 0x000fe40000000f00 */
[----:B------:R-:W-:Y:S02]  /*b4a0*/  MOV R70, 0xffffffff ;  /* 0xffffffff00467802 */ /* 0x000fe40000000f00 */
[----:B------:R-:W-:Y:S02]  /*b4b0*/  MOV R68, 0xb4d0 ;  /* 0x0000b4d000447802 */ /* 0x000fe40000000f00 */
        /* <DEDUP_REMOVED lines=15> */
[----:B-1----:R-:W-:Y:S01]  /*b5b0*/  MOV R236, R70 ;  /* 0x0000004600ec7202 */ /* 0x002fe20000000f00 */
[----:B0-----:R-:W-:Y:S05]  /*b5c0*/  BRA `(.L_x_2189) ;  /* 0xffffaed000007947 */ /* 0x001fea000383ffff */
        .weak           $__internal_51_$__cuda_sm70_shflsync_down
        .type           $__internal_51_$__cuda_sm70_shflsync_down,@function
        .size           $__internal_51_$__cuda_sm70_shflsync_down,($__internal_52_$__cuda_sm70_shflsync_idx_p - $__internal_51_$__cuda_sm70_shflsync_down)
$__internal_51_$__cuda_sm70_shflsync_down:
[----:B------:R-:W-:Y:S01]  /*b5d0*/  HFMA2.MMA R69, -RZ, RZ, 0, 0 ;  /* 0x00000000ff457435 */ /* 0x000fe200000001ff */
[----:B------:R-:W-:Y:S04]  /*b5e0*/  WARPSYNC R82 ;  /* 0x0000005200007348 */ /* 0x000fe80003800000 */
[----:B------:R0:W1:Y:S01]  /*b5f0*/  SHFL.DOWN PT, R87, R73, R80, R87 ;  /* 0x0800005049577389 */ /* 0x00006200000e0057 */
[----:B------:R-:W-:Y:S05]  /*b600*/  RET.REL.NODEC R68 `(_Z25selective_scan_bwd_kernelI32Selective_Scan_bwd_kernel_traitsILi128ELi16ELb1ELb0ELb0ELb0ELb1EN3c108BFloat16ENS1_7complexIfEEEEv12SSMParamsBwd) ;  /* 0xffff49f044007950 */ /* 0x000fea0003c3ffff */
        .weak           $__internal_52_$__cuda_sm70_shflsync_idx_p
        .type           $__internal_52_$__cuda_sm70_shflsync_idx_p,@function
        .size           $__internal_52_$__cuda_sm70_shflsync_idx_p,($__internal_53_$__cuda_sm70_shflsync_up - $__internal_52_$__cuda_sm70_shflsync_idx_p)
$__internal_52_$__cuda_sm70_shflsync_idx_p:
[----:B------:R-:W-:Y:S01]  /*b610*/  MOV R69, 0x0 ;  /* 0x0000000000457802 */ /* 0x000fe20000000f00 */
[----:B------:R-:W-:Y:S04]  /*b620*/  WARPSYNC R70 ;  /* 0x0000004600007348 */ /* 0x000fe80003800000 */
[----:B------:R0:W1:Y:S01]  /*b630*/  SHFL.IDX PT, R70, R71, R72, R73 ;  /* 0x0000004847467389 */ /* 0x00006200000e0049 */
[----:B------:R-:W-:Y:S05]  /*b640*/  RET.REL.NODEC R68 `(_Z25selective_scan_bwd_kernelI32Selective_Scan_bwd_kernel_traitsILi128ELi16ELb1ELb0ELb0ELb0ELb1EN3c108BFloat16ENS1_7complexIfEEEEv12SSMParamsBwd) ;  /* 0xffff49b044007950 */ /* 0x000fea0003c3ffff */
        .weak           $__internal_53_$__cuda_sm70_shflsync_up
        .type           $__internal_53_$__cuda_sm70_shflsync_up,@function
        .size           $__internal_53_$__cuda_sm70_shflsync_up,(.L_x_14485 - $__internal_53_$__cuda_sm70_shflsync_up)
$__internal_53_$__cuda_sm70_shflsync_up:
[----:B------:R-:W-:Y:S01]  /*b650*/  HFMA2.MMA R69, -RZ, RZ, 0, 0 ;  /* 0x00000000ff457435 */ /* 0x000fe200000001ff */
[----:B------:R-:W-:Y:S04]  /*b660*/  WARPSYNC R81 ;  /* 0x0000005100007348 */ /* 0x000fe80003800000 */
[----:B------:R0:W1:Y:S01]  /*b670*/  SHFL.UP PT, R73, R73, R76, R78 ;  /* 0x0400004c49497389 */ /* 0x00006200000e004e */
[----:B------:R-:W-:Y:S05]  /*b680*/  RET.REL.NODEC R68 `(_Z25selective_scan_bwd_kernelI32Selective_Scan_bwd_kernel_traitsILi128ELi16ELb1ELb0ELb0ELb0ELb1EN3c108BFloat16ENS1_7complexIfEEEEv12SSMParamsBwd) ;  /* 0xffff497044007950 */ /* 0x000fea0003c3ffff */
.L_x_2190:
        /* <DEDUP_REMOVED lines=15> */
.L_x_14485:


//--------------------- .text._Z25selective_scan_bwd_kernelI32Selective_Scan_bwd_kernel_traitsILi128ELi16ELb1ELb0ELb0ELb1ELb0EN3c108BFloat16ENS1_7complexIfEEEEv12SSMParamsBwd --------------------------
	.section	.text._Z25selective_scan_bwd_kernelI32Selective_Scan_bwd_kernel_traitsILi128ELi16ELb1ELb0ELb0ELb1ELb0EN3c108BFloat16ENS1_7complexIfEEEEv12SSMParamsBwd,"ax",@progbits
	.sectioninfo	@"SHI_REGISTERS=237"
	.align	128
        .global         _Z25selective_scan_bwd_kernelI32Selective_Scan_bwd_kernel_traitsILi128ELi16ELb1ELb0ELb0ELb1ELb0EN3c108BFloat16ENS1_7complexIfEEEEv12SSMParamsBwd
        .type           _Z25selective_scan_bwd_kernelI32Selective_Scan_bwd_kernel_traitsILi128ELi16ELb1ELb0ELb0ELb1ELb0EN3c108BFloat16ENS1_7complexIfEEEEv12SSMParamsBwd,@function
        .size           _Z25selective_scan_bwd_kernelI32Selective_Scan_bwd_kernel_traitsILi128ELi16ELb1ELb0ELb0ELb1ELb0EN3c108BFloat16ENS1_7complexIfEEEEv12SSMParamsBwd,(.L_x_14488 - _Z25selective_scan_bwd_kernelI32Selective_Scan_bwd_kernel_traitsILi128ELi16ELb1ELb0ELb0ELb1ELb0EN3c108BFloat16ENS1_7complexIfEEEEv12SSMParamsBwd)
        .other          _Z25selective_scan_bwd_kernelI32Selective_Scan_bwd_kernel_traitsILi128ELi16ELb1ELb0ELb0ELb1ELb0EN3c108BFloat16ENS1_7complexIfEEEEv12SSMParamsBwd,@"STO_CUDA_ENTRY STV_DEFAULT"
_Z25selective_scan_bwd_kernelI32Selective_Scan_bwd_kernel_traitsILi128ELi16ELb1ELb0ELb0ELb1ELb0EN3c108BFloat16ENS1_7complexIfEEEEv12SSMParamsBwd:
.text._Z25selective_scan_bwd_kernelI32Selective_Scan_bwd_kernel_traitsILi128ELi16ELb1ELb0ELb0ELb1ELb0EN3c108BFloat16ENS1_7complexIfEEEEv12SSMParamsBwd:
        /* <DEDUP_REMOVED lines=27> */
[C---:B------:R-:W-:Y:S01]  /*01b0*/  IMAD R17, R3.reuse, c[0x0][0x1d8], RZ ;  /* 0x0000760003117a24 */ /* 0x040fe200078e02ff */
[----:B------:R-:W-:Y:S01]  /*01c0*/  ISETP.NE.U32.AND P0, PT, RZ, c[0x0][0x260], PT ;  /* 0x00009800ff007a0c */ /* 0x000fe20003f05070 */
[----:B------:R1:W5:Y:S01]  /*01d0*/  @P1 LDG.E R4, [R14.64] ;  /* 0x000000040e041981 */ /* 0x000362000c1e1900 */
[----:B------:R-:W-:Y:S01]  /*01e0*/  IMAD R19, R3, c[0x0][0x1e8], RZ ;  /* 0x00007a0003137a24 */ /* 0x000fe200078e02ff */
[----:B------:R-:W-:Y:S01]  /*01f0*/  LEA R7, R16, 0xfffff800, 0xb ;  /* 0xfffff80010077811 */ /* 0x000fe200078e58ff */
[----:B------:R-:W-:Y:S01]  /*0200*/  IMAD.WIDE.U32 R8, R0, c[0x0][0x1d8], R8 ;  /* 0x0000760000087a25 */ /* 0x000fe200078e0008 */
[----:B------:R-:W-:Y:S01]  /*0210*/  ISETP.NE.AND.EX P0, PT, RZ, c[0x0][0x264], PT, P0 ;  /* 0x00009900ff007a0c */ /* 0x000fe20003f05300 */
[----:B------:R-:W-:Y:S01]  /*0220*/  CS2R R188, SRZ ;  /* 0x0000000000bc7805 */ /* 0x000fe2000001ff00 */
[----:B------:R-:W-:Y:S01]  /*0230*/  ISETP.GE.AND P3, PT, R16, 0x1, PT ;  /* 0x000000011000780c */ /* 0x000fe20003f66270 */
[----:B0-----:R-:W-:Y:S01]  /*0240*/  IMAD.WIDE.U32 R12, R5, c[0x0][0x278], RZ ;  /* 0x00009e00050c7a25 */ /* 0x001fe200078e00ff */
[----:B------:R-:W-:Y:S01]  /*0250*/  CS2R R186, SRZ ;  /* 0x0000000000ba7805 */ /* 0x000fe2000001ff00 */
[----:B-1----:R-:W-:-:S02]  /*0260*/  IADD3 R14, P1, R7, R8, RZ ;  /* 0x00000008070e7210 */ /* 0x002fc40007f3e0ff */
[----:B------:R-:W-:Y:S02]  /*0270*/  IMAD R15, R5, c[0x0][0x27c], R18 ;  /* 0x00009f00050f7a24 */ /* 0x000fe400078e0212 */
        /* <DEDUP_REMOVED lines=37> */
[----:B------:R-:W-:Y:S02]  /*04d0*/  MOV R11, c[0x0][0x174] ;  /* 0x00005d00000b7a02 */ /* 0x000fe40000000f00 */
[----:B------:R-:W-:Y:S01]  /*04e0*/  MOV R7, RZ ;  /* 0x000000ff00077202 */ /* 0x000fe20000000f00 */
[----:B------:R-:W1:Y:S01]  /*04f0*/  S2R R10, SR_LANEID ;  /* 0x00000000000a7919 */ /* 0x000e620000000000 */
[----:B0-----:R-:W-:-:S02]  /*0500*/  SHF.R.S32.HI R8, RZ, 0x1f, R9 ;  /* 0x0000001fff087819 */ /* 0x001fc40000011409 */
[----:B------:R-:W-:Y:S02]  /*0510*/  SHF.L.U32 R16, R9, 0x1, RZ ;  /* 0x0000000109107819 */ /* 0x000fe400000006ff */
[----:B------:R-:W-:Y:S02]  /*0520*/  LEA.HI R17, R8, R9, RZ, 0x5 ;  /* 0x0000000908117211 */ /* 0x000fe400078f28ff */
[----:B------:R-:W-:Y:S02]  /*0530*/  MOV R8, RZ ;  /* 0x000000ff00087202 */ /* 0x000fe40000000f00 */
[----:B------:R-:W-:Y:S02]  /*0540*/  LOP3.LUT R16, R16, 0xffffffc0, RZ, 0xc0, !PT ;  /* 0xffffffc010107812 */ /* 0x000fe400078ec0ff */
[----:B-1----:R-:W-:Y:S02]  /*0550*/  SHF.R.S32.HI R17, RZ, 0x5, R17 ;  /* 0x00000005ff117819 */ /* 0x002fe40000011411 */
.L_x_2262:
        /* <DEDUP_REMOVED lines=8> */
[----:B--2---:R0:W-:Y:S04]  /*05e0*/  STS.128 [R19.X16], R28 ;  /* 0x0000001c13007388 */ /* 0x0041e8000000cc00 */
        /* <DEDUP_REMOVED lines=11> */
[----:B------:R-:W2:Y:S04]  /*06a0*/  LDS.128 R24, [R18.X16] ;  /* 0x0000000012187984 */ /* 0x000ea8000000cc00 */
[----:B------:R-:W-:Y:S04]  /*06b0*/  LDS.128 R36, [R18.X16+0x10] ;  /* 0x0000100012247984 */ /* 0x000fe8000000cc00 */
[----:B------:R-:W-:Y:S06]  /*06c0*/  BAR.SYNC.DEFER_BLOCKING 0x0 ;  /* 0x0000000000007b1d */ /* 0x000fec0000010000 */
[----:B0-----:R0:W3:Y:S04]  /*06d0*/  LDG.E.128 R28, [R20.64] ;  /* 0x00000004141c7981 */ /* 0x0010e8000c1e1d00 */
[----:B-1----:R0:W4:Y:S01]  /*06e0*/  LDG.E.128 R32, [R20.64+0x200] ;  /* 0x0002000414207981 */ /* 0x002122000c1e1d00 */
[----:B------:R-:W-:Y:S01]  /*06f0*/  BSSY B0, `(.L_x_2192) ;  /* 0x0000055000007945 */ /* 0x000fe20003800000 */
[----:B--2---:R-:W-:-:S02]  /*0700*/  PRMT R23, RZ, 0x5410, R25 ;  /* 0x00005410ff177816 */ /* 0x004fc40000000019 */
[----:B------:R-:W-:Y:S02]  /*0710*/  PRMT R25, RZ, 0x7610, R25 ;  /* 0x00007610ff197816 */ /* 0x000fe40000000019 */
[----:B0-----:R-:W-:Y:S02]  /*0720*/  PRMT R20, RZ, 0x5410, R60 ;  /* 0x00005410ff147816 */ /* 0x001fe4000000003c */
[----:B------:R-:W-:-:S05]  /*0730*/  PRMT R21, RZ, 0x7610, R24 ;  /* 0x00007610ff157816 */ /* 0x000fca0000000018 */
[----:B-----5:R-:W-:-:S05]  /*0740*/  FADD.FTZ R21, R21, R4 ;  /* 0x0000000415157221 */ /* 0x020fca0000010000 */
[----:B------:R-:W-:Y:S01]  /*0750*/  FSETP.GTU.FTZ.AND P3, PT, R21, 20, PT ;  /* 0x41a000001500780b */ /* 0x000fe20003f7c000 */
[----:B---3--:R0:W-:Y:S04]  /*0760*/  STS.128 [R19.X16], R28 ;  /* 0x0000001c13007388 */ /* 0x0081e8000000cc00 */
[----:B----4-:R-:W-:Y:S01]  /*0770*/  STS.128 [R19.X16+0x200], R32 ;  /* 0x0002002013007388 */ /* 0x010fe2000000cc00 */
[----:B------:R-:W-:-:S06]  /*0780*/  NOP ;  /* 0x0000000000007918 */ /* 0x000fcc0000000000 */
[----:B------:R-:W1:Y:S04]  /*0790*/  LDS.128 R108, [R18.X16] ;  /* 0x00000000126c7984 */ /* 0x000e68000000cc00 */
[----:B------:R2:W3:Y:S01]  /*07a0*/  LDS.128 R32, [R18.X16+0x10] ;  /* 0x0000100012207984 */ /* 0x0004e2000000cc00 */
[--C-:B0-----:R-:W-:Y:S02]  /*07b0*/  PRMT R29, RZ, 0x5410, R26.reuse ;  /* 0x00005410ff1d7816 */ /* 0x101fe4000000001a */
[----:B------:R-:W-:Y:S02]  /*07c0*/  PRMT R31, RZ, 0x7610, R26 ;  /* 0x00007610ff1f7816 */ /* 0x000fe4000000001a */
[--C-:B-1----:R-:W-:Y:S02]  /*07d0*/  PRMT R104, RZ, 0x5410, R108.reuse ;  /* 0x00005410ff687816 */ /* 0x102fe4000000006c */
[----:B------:R-:W-:-:S02]  /*07e0*/  PRMT R105, RZ, 0x7610, R108 ;  /* 0x00007610ff697816 */ /* 0x000fc4000000006c */
[----:B------:R-:W-:Y:S01]  /*07f0*/  PRMT R69, RZ, 0x5410, R109 ;  /* 0x00005410ff457816 */ /* 0x000fe2000000006d */
[----:B------:R-:W-:Y:S01]  /*0800*/  FFMA.FTZ R22, R104, R20, R7 ;  /* 0x0000001468167223 */ /* 0x000fe20000010007 */
[----:B------:R-:W-:Y:S02]  /*0810*/  PRMT R7, RZ, 0x7610, R60 ;  /* 0x00007610ff077816 */ /* 0x000fe4000000003c */
[----:B------:R-:W-:Y:S02]  /*0820*/  PRMT R107, RZ, 0x7610, R109 ;  /* 0x00007610ff6b7816 */ /* 0x000fe4000000006d */
[----:B------:R-:W-:Y:S01]  /*0830*/  PRMT R67, RZ, 0x5410, R110 ;  /* 0x00005410ff437816 */ /* 0x000fe2000000006e */
[----:B------:R-:W-:Y:S01]  /*0840*/  FFMA.FTZ R22, R105, R7, R22 ;  /* 0x0000000769167223 */ /* 0x000fe20000010016 */
[----:B------:R-:W-:Y:S02]  /*0850*/  PRMT R7, RZ, 0x5410, R61 ;  /* 0x00005410ff077816 */ /* 0x000fe4000000003d */
[----:B------:R-:W-:-:S02]  /*0860*/  PRMT R109, RZ, 0x7610, R110 ;  /* 0x00007610ff6d7816 */ /* 0x000fc4000000006e */
[----:B------:R-:W-:Y:S01]  /*0870*/  PRMT R65, RZ, 0x5410, R111 ;  /* 0x00005410ff417816 */ /* 0x000fe2000000006f */
[----:B------:R-:W-:Y:S01]  /*0880*/  FFMA.FTZ R22, R69, R7, R22 ;  /* 0x0000000745167223 */ /* 0x000fe20000010016 */
[----:B------:R-:W-:Y:S02]  /*0890*/  PRMT R7, RZ, 0x7610, R61 ;  /* 0x00007610ff077816 */ /* 0x000fe4000000003d */
[----:B------:R-:W-:Y:S02]  /*08a0*/  MOV R20, c[0x0][0x16c] ;  /* 0x00005b0000147a02 */ /* 0x000fe40000000f00 */
[----:B------:R-:W-:Y:S01]  /*08b0*/  PRMT R111, RZ, 0x7610, R111 ;  /* 0x00007610ff6f7816 */ /* 0x000fe2000000006f */
        /* <DEDUP_REMOVED lines=8> */
[----:B------:R-:W-:Y:S01]  /*0940*/  PRMT R7, RZ, 0x5410, R24 ;  /* 0x00005410ff077816 */ /* 0x000fe20000000018 */
[--C-:B------:R-:W-:Y:S02]  /*0950*/  FADD.FTZ R22, R23, R4.reuse ;  /* 0x0000000417167221 */ /* 0x100fe40000010000 */
[--C-:B------:R-:W-:Y:S02]  /*0960*/  FADD.FTZ R23, R25, R4.reuse ;  /* 0x0000000419177221 */ /* 0x100fe40000010000 */
[--C-:B------:R-:W-:Y:S01]  /*0970*/  FADD.FTZ R20, R7, R4.reuse ;  /* 0x0000000407147221 */ /* 0x100fe20000010000 */
[----:B------:R-:W-:Y:S01]  /*0980*/  PRMT R7, RZ, 0x7610, R63 ;  /* 0x00007610ff077816 */ /* 0x000fe2000000003f */
[--C-:B------:R-:W-:Y:S01]  /*0990*/  FADD.FTZ R24, R29, R4.reuse ;  /* 0x000000041d187221 */ /* 0x100fe20000010000 */
[----:B------:R-:W-:Y:S01]  /*09a0*/  FSETP.GTU.FTZ.AND P2, PT, R22, 20, PT ;  /* 0x41a000001600780b */ /* 0x000fe20003f5c000 */
[----:B------:R-:W-:Y:S01]  /*09b0*/  FADD.FTZ R25, R31, R4 ;  /* 0x000000041f197221 */ /* 0x000fe20000010000 */
[----:B------:R-:W-:Y:S01]  /*09c0*/  FSETP.GTU.FTZ.AND P4, PT, R20, 20, PT ;  /* 0x41a000001400780b */ /* 0x000fe20003f9c000 */
[----:B------:R-:W-:Y:S01]  /*09d0*/  FFMA.FTZ R30, R111, R7, R28 ;  /* 0x000000076f1e7223 */ /* 0x000fe2000001001c */
[----:B------:R-:W-:-:S02]  /*09e0*/  PRMT R7, RZ, 0x5410, R27 ;  /* 0x00005410ff077816 */ /* 0x000fc4000000001b */
[----:B------:R-:W-:Y:S02]  /*09f0*/  FSETP.GTU.FTZ.AND P1, PT, R23, 20, PT ;  /* 0x41a000001700780b */ /* 0x000fe40003f3c000 */
[----:B------:R-:W-:Y:S01]  /*0a00*/  FSETP.GTU.FTZ.AND P0, PT, R24, 20, PT ;  /* 0x41a000001800780b */ /* 0x000fe20003f1c000 */
[----:B------:R-:W-:Y:S01]  /*0a10*/  FADD.FTZ R26, R7, R4 ;  /* 0x00000004071a7221 */ /* 0x000fe20000010000 */
[----:B------:R-:W-:Y:S02]  /*0a20*/  FSETP.GTU.FTZ.AND P6, PT, R25, 20, PT ;  /* 0x41a000001900780b */ /* 0x000fe40003fdc000 */
[----:B------:R-:W-:-:S03]  /*0a30*/  PRMT R31, RZ, 0x5410, R56 ;  /* 0x00005410ff1f7816 */ /* 0x000fc60000000038 */
[----:B------:R-:W-:Y:S05]  /*0a40*/  @P4 BRA `(.L_x_2193) ;  /* 0x000001f000004947 */ /* 0x000fea0003800000 */
[----:B--23--:R-:W-:Y:S01]  /*0a50*/  FMUL.FTZ R20, R20, 1.4426950216293334961 ;  /* 0x3fb8aa3b14147820 */ /* 0x00cfe20000410000 */
        /* <DEDUP_REMOVED lines=30> */
.L_x_2193:
[----:B--23--:R-:W-:Y:S05]  /*0c40*/  BSYNC B0 ;  /* 0x0000000000007941 */ /* 0x00cfea0003800000 */
.L_x_2192:
[----:B------:R-:W-:Y:S01]  /*0c50*/  PRMT R71, RZ, 0x5410, R32 ;  /* 0x00005410ff477816 */ /* 0x000fe20000000020 */
[----:B------:R-:W-:Y:S01]  /*0c60*/  BSSY B0, `(.L_x_2194) ;  /* 0x0000028000007945 */ /* 0x000fe20003800000 */
[----:B------:R-:W-:Y:S02]  /*0c70*/  PRMT R27, RZ, 0x7610, R27 ;  /* 0x00007610ff1b7816 */ /* 0x000fe4000000001b */
[----:B------:R-:W-:Y:S01]  /*0c80*/  PRMT R7, RZ, 0x7610, R56 ;  /* 0x00007610ff077816 */ /* 0x000fe20000000038 */
[----:B------:R-:W-:Y:S01]  /*0c90*/  FFMA.FTZ R30, R71, R31, R30 ;  /* 0x0000001f471e7223 */ /* 0x000fe2000001001e */
[----:B------:R-:W-:Y:S01]  /*0ca0*/  PRMT R113, RZ, 0x7610, R32 ;  /* 0x00007610ff717816 */ /* 0x000fe20000000020 */
[----:B------:R-:W-:Y:S01]  /*0cb0*/  FADD.FTZ R27, R27, R4 ;  /* 0x000000041b1b7221 */ /* 0x000fe20000010000 */
[----:B------:R-:W-:-:S03]  /*0cc0*/  FSETP.GTU.FTZ.AND P4, PT, R26, 20, PT ;  /* 0x41a000001a00780b */ /* 0x000fc60003f9c000 */
[----:B------:R-:W-:Y:S01]  /*0cd0*/  FFMA.FTZ R30, R113, R7, R30 ;  /* 0x00000007711e7223 */ /* 0x000fe2000001001e */
        /* <DEDUP_REMOVED lines=32> */
.L_x_2195:
[----:B------:R-:W-:Y:S05]  /*0ee0*/  BSYNC B0 ;  /* 0x0000000000007941 */ /* 0x000fea0003800000 */
.L_x_2194:
[----:B------:R-:W-:Y:S01]  /*0ef0*/  PRMT R7, RZ, 0x5410, R57 ;  /* 0x00005410ff077816 */ /* 0x000fe20000000039 */
[----:B------:R-:W-:Y:S01]  /*0f00*/  BSSY B0, `(.L_x_2196) ;  /* 0x0000026000007945 */ /* 0x000fe20003800000 */
[----:B------:R-:W-:Y:S02]  /*0f10*/  PRMT R73, RZ, 0x5410, R33 ;  /* 0x00005410ff497816 */ /* 0x000fe40000000021 */
[----:B------:R-:W-:-:S03]  /*0f20*/  FSETP.GTU.FTZ.AND P3, PT, R27, 20, PT ;  /* 0x41a000001b00780b */ /* 0x000fc60003f7c000 */
[----:B------:R-:W-:Y:S01]  /*0f30*/  FFMA.FTZ R32, R73, R7, R30 ;  /* 0x0000000749207223 */ /* 0x000fe2000001001e */
[----:B------:R-:W-:-:S05]  /*0f40*/  PRMT R7, RZ, 0x5410, R36 ;  /* 0x00005410ff077816 */ /* 0x000fca0000000024 */
[----:B------:R-:W-:Y:S01]  /*0f50*/  FADD.FTZ R28, R7, R4 ;  /* 0x00000004071c7221 */ /* 0x000fe20000010000 */
        /* <DEDUP_REMOVED lines=32> */
.L_x_2197:
[----:B------:R-:W-:Y:S05]  /*1160*/  BSYNC B0 ;  /* 0x0000000000007941 */ /* 0x000fea0003800000 */
.L_x_2196:
[----:B------:R-:W-:Y:S01]  /*1170*/  PRMT R7, RZ, 0x7610, R57 ;  /* 0x00007610ff077816 */ /* 0x000fe20000000039 */
[----:B------:R-:W-:Y:S01]  /*1180*/  BSSY B0, `(.L_x_2198) ;  /* 0x0000026000007945 */ /* 0x000fe20003800000 */
[----:B------:R-:W-:Y:S02]  /*1190*/  PRMT R115, RZ, 0x7610, R33 ;  /* 0x00007610ff737816 */ /* 0x000fe40000000021 */
[----:B------:R-:W-:Y:S02]  /*11a0*/  PRMT R29, RZ, 0x7610, R36 ;  /* 0x00007610ff1d7816 */ /* 0x000fe40000000024 */
[----:B------:R-:W-:Y:S01]  /*11b0*/  FSETP.GTU.FTZ.AND P2, PT, R28, 20, PT ;  /* 0x41a000001c00780b */ /* 0x000fe20003f5c000 */
[----:B------:R-:W-:Y:S02]  /*11c0*/  FFMA.FTZ R32, R115, R7, R32 ;  /* 0x0000000773207223 */ /* 0x000fe40000010020 */
[----:B------:R-:W-:Y:S01]  /*11d0*/  FADD.FTZ R29, R29, R4 ;  /* 0x000000041d1d7221 */ /* 0x000fe20000010000 */
        /* <DEDUP_REMOVED lines=32> */
.L_x_2199:
[----:B------:R-:W-:Y:S05]  /*13e0*/  BSYNC B0 ;  /* 0x0000000000007941 */ /* 0x000fea0003800000 */
.L_x_2198:
        /* <DEDUP_REMOVED lines=39> */
.L_x_2201:
[----:B------:R-:W-:Y:S05]  /*1660*/  BSYNC B0 ;  /* 0x0000000000007941 */ /* 0x000fea0003800000 */
.L_x_2200:
        /* <DEDUP_REMOVED lines=39> */
.L_x_2203:
[----:B------:R-:W-:Y:S05]  /*18e0*/  BSYNC B0 ;  /* 0x0000000000007941 */ /* 0x000fea0003800000 */
.L_x_2202:
        /* <DEDUP_REMOVED lines=39> */
.L_x_2205:
[----:B------:R-:W-:Y:S05]  /*1b60*/  BSYNC B0 ;  /* 0x0000000000007941 */ /* 0x000fea0003800000 */
.L_x_2204:
        /* <DEDUP_REMOVED lines=39> */
.L_x_2207:
[----:B------:R-:W-:Y:S05]  /*1de0*/  BSYNC B0 ;  /* 0x0000000000007941 */ /* 0x000fea0003800000 */
.L_x_2206:
[--C-:B------:R-:W-:Y:S01]  /*1df0*/  PRMT R41, RZ, 0x5410, R39.reuse ;  /* 0x00005410ff297816 */ /* 0x100fe20000000027 */
[----:B------:R-:W-:Y:S01]  /*1e00*/  BSSY B0, `(.L_x_2208) ;  /* 0x0000026000007945 */ /* 0x000fe20003800000 */
[----:B------:R-:W-:Y:S01]  /*1e10*/  FSETP.GTU.FTZ.AND P3, PT, R33, 20, PT ;  /* 0x41a000002100780b */ /* 0x000fe20003f7c000 */
[----:B------:R-:W-:Y:S01]  /*1e20*/  CS2R R34, SRZ ;  /* 0x0000000000227805 */ /* 0x000fe2000001ff00 */
[----:B------:R-:W-:Y:S01]  /*1e30*/  CS2R R36, SRZ ;  /* 0x0000000000247805 */ /* 0x000fe2000001ff00 */
[----:B------:R-:W-:Y:S01]  /*1e40*/  FADD.FTZ R38, R41, R4 ;  /* 0x0000000429267221 */ /* 0x000fe20000010000 */
        /* <DEDUP_REMOVED lines=33> */
.L_x_2209:
[----:B------:R-:W-:Y:S05]  /*2060*/  BSYNC B0 ;  /* 0x0000000000007941 */ /* 0x000fea0003800000 */
.L_x_2208:
[----:B------:R-:W-:Y:S01]  /*2070*/  BSSY B0, `(.L_x_2210) ;  /* 0x0000026000007945 */ /* 0x000fe20003800000 */
[----:B------:R-:W-:Y:S01]  /*2080*/  HFMA2.MMA R39, -RZ, RZ, 0, 0 ;  /* 0x00000000ff277435 */ /* 0x000fe200000001ff */
[----:B------:R-:W-:Y:S01]  /*2090*/  FSETP.GTU.FTZ.AND P2, PT, R38, 20, PT ;  /* 0x41a000002600780b */ /* 0x000fe20003f5c000 */
[----:B------:R-:W-:Y:S01]  /*20a0*/  CS2R R40, SRZ ;  /* 0x0000000000287805 */ /* 0x000fe2000001ff00 */
[----:B------:R-:W-:Y:S01]  /*20b0*/  CS2R R42, SRZ ;  /* 0x00000000002a7805 */ /* 0x000fe2000001ff00 */
[----:B------:R-:W-:Y:S01]  /*20c0*/  FADD.FTZ R44, R45, R4 ;  /* 0x000000042d2c7221 */ /* 0x000fe20000010000 */
        /* <DEDUP_REMOVED lines=32> */
.L_x_2211:
[----:B------:R-:W-:Y:S05]  /*22d0*/  BSYNC B0 ;  /* 0x0000000000007941 */ /* 0x000fea0003800000 */
.L_x_2210:
        /* <DEDUP_REMOVED lines=38> */
.L_x_2213:
[----:B------:R-:W-:Y:S05]  /*2540*/  BSYNC B0 ;  /* 0x0000000000007941 */ /* 0x000fea0003800000 */
.L_x_2212:
        /* <DEDUP_REMOVED lines=33> */
.L_x_2215:
[----:B------:R-:W-:Y:S05]  /*2760*/  BSYNC B0 ;  /* 0x0000000000007941 */ /* 0x000fea0003800000 */
.L_x_2214:
        /* <DEDUP_REMOVED lines=33> */
.L_x_2217:
[----:B------:R-:W-:Y:S05]  /*2980*/  BSYNC B0 ;  /* 0x0000000000007941 */ /* 0x000fea0003800000 */
.L_x_2216:
        /* <DEDUP_REMOVED lines=33> */
.L_x_2219:
[----:B------:R-:W-:Y:S05]  /*2ba0*/  BSYNC B0 ;  /* 0x0000000000007941 */ /* 0x000fea0003800000 */
.L_x_2218:
        /* <DEDUP_REMOVED lines=33> */
.L_x_2221:
[----:B------:R-:W-:Y:S05]  /*2dc0*/  BSYNC B0 ;  /* 0x0000000000007941 */ /* 0x000fea0003800000 */
.L_x_2220:
        /* <DEDUP_REMOVED lines=33> */
.L_x_2223:
[----:B------:R-:W-:Y:S05]  /*2fe0*/  BSYNC B0 ;  /* 0x0000000000007941 */ /* 0x000fea0003800000 */
.L_x_2222:
[----:B------:R-:W-:Y:S01]  /*2ff0*/  BAR.SYNC.DEFER_BLOCKING 0x0 ;  /* 0x0000000000007b1d */ /* 0x000fe20000010000 */
[----:B------:R-:W-:Y:S01]  /*3000*/  HFMA2.MMA R51, -RZ, RZ, 0, 0 ;  /* 0x00000000ff337435 */ /* 0x000fe200000001ff */
        /* <DEDUP_REMOVED lines=15> */
[----:B------:R-:W-:Y:S01]  /*3100*/  FMUL.FTZ R99, R119, R2 ;  /* 0x0000000277637220 */ /* 0x000fe20000410000 */
[----:B------:R-:W-:Y:S05]  /*3110*/  @!P5 BRA `(.L_x_2224) ;  /* 0x000066b00000d947 */ /* 0x000fea0003800000 */
[----:B------:R-:W-:Y:S01]  /*3120*/  FADD.FTZ R104, R104, R104 ;  /* 0x0000006868687221 */ /* 0x000fe20000010000 */
[----:B------:R-:W-:Y:S01]  /*3130*/  MOV R120, RZ ;  /* 0x000000ff00787202 */ /* 0x000fe20000000f00 */
[----:B------:R-:W-:Y:S01]  /*3140*/  FADD.FTZ R105, R105, R105 ;  /* 0x0000006969697221 */ /* 0x000fe20000010000 */
[----:B------:R-:W-:Y:S01]  /*3150*/  MOV R34, RZ ;  /* 0x000000ff00227202 */ /* 0x000fe20000000f00 */
        /* <DEDUP_REMOVED lines=14> */
.L_x_2261:
        /* <DEDUP_REMOVED lines=51> */
[----:B------:R-:W-:Y:S02]  /*3570*/  PRMT R210, RZ, 0x7610, R63 ;  /* 0x00007610ffd27816 */ /* 0x000fe4000000003f */
[----:B------:R-:W-:-:S03]  /*3580*/  PRMT R211, RZ, 0x5410, R56 ;  /* 0x00005410ffd37816 */ /* 0x000fc60000000038 */
[----:B------:R-:W-:Y:S02]  /*3590*/  FMUL.FTZ R210, R210, R27 ;  /* 0x0000001bd2d27220 */ /* 0x000fe40000410000 */
[----:B------:R-:W-:Y:S02]  /*35a0*/  FMUL.FTZ R211, R211, R28 ;  /* 0x0000001cd3d37220 */ /* 0x000fe40000410000 */
[C---:B--2---:R-:W-:Y:S02]  /*35b0*/  FMUL.FTZ R64, R101.reuse, R20 ;  /* 0x0000001465407220 */ /* 0x044fe40000410000 */
[----:B------:R-:W-:Y:S02]  /*35c0*/  FMUL.FTZ R73, R100, 1.4426950216293334961 ;  /* 0x3fb8aa3b64497820 */ /* 0x000fe40000410000 */
[----:B------:R-:W-:Y:S02]  /*35d0*/  FMUL.RZ R74, R64, 0.15915493667125701904 ;  /* 0x3e22f983404a7820 */ /* 0x000fe4000040c000 */
[----:B------:R-:W-:-:S02]  /*35e0*/  FMUL.FTZ R65, R101, R21 ;  /* 0x0000001565417220 */ /* 0x000fc40000410000 */
[----:B------:R-:W-:Y:S01]  /*35f0*/  FMUL.FTZ R64, R73, R20 ;  /* 0x0000001449407220 */ /* 0x000fe20000410000 */
[----:B------:R-:W-:Y:S01]  /*3600*/  MUFU.COS R84, R74 ;  /* 0x0000004a00547308 */ /* 0x000fe20000000000 */
[----:B------:R-:W-:Y:S02]  /*3610*/  FMUL.RZ R75, R65, 0.15915493667125701904 ;  /* 0x3e22f983414b7820 */ /* 0x000fe4000040c000 */
        /* <DEDUP_REMOVED lines=10> */
[----:B--2---:R-:W-:Y:S02]  /*36c0*/  FMUL.FTZ R65, R101, R24 ;  /* 0x0000001865417220 */ /* 0x004fe40000410000 */
        /* <DEDUP_REMOVED lines=13> */
[----:B------:R-:W-:-:S05]  /*37a0*/  HFMA2.MMA R64, -RZ, RZ, 1.875, 0 ;  /* 0x3f800000ff407435 */ /* 0x000fca00000001ff */
        /* <DEDUP_REMOVED lines=9> */
[----:B------:R-:W-:Y:S01]  /*3840*/  SHF.L.U32 R83, R67, 0x3, RZ ;  /* 0x0000000343537819 */ /* 0x000fe200000006ff */
[----:B------:R0:W1:Y:S01]  /*3850*/  MUFU.COS R150, R75 ;  /* 0x0000004b00967308 */ /* 0x0000620000000000 */
[----:B------:R-:W-:-:S03]  /*3860*/  CS2R R66, SRZ ;  /* 0x0000000000427805 */ /* 0x000fc6000001ff00 */
[----:B------:R2:W-:Y:S04]  /*3870*/  STS.64 [R83+0x2510], R84 ;  /* 0x0025105453007388 */ /* 0x0005e80000000a00 */
[----:B------:R4:W-:Y:S01]  /*3880*/  MUFU.EX2 R143, R74 ;  /* 0x0000004a008f7308 */ /* 0x0009e20000000800 */
[----:B0-----:R-:W-:-:S07]  /*3890*/  FMUL.FTZ R75, R73, R25 ;  /* 0x00000019494b7220 */ /* 0x001fce0000410000 */
[----:B------:R0:W-:Y:S01]  /*38a0*/  MUFU.EX2 R141, R75 ;  /* 0x0000004b008d7308 */ /* 0x0001e20000000800 */
[----:B----4-:R-:W-:-:S04]  /*38b0*/  FMUL.FTZ R74, R101, R27 ;  /* 0x0000001b654a7220 */ /* 0x010fc80000410000 */
[----:B------:R-:W-:-:S03]  /*38c0*/  FMUL.RZ R87, R74, 0.15915493667125701904 ;  /* 0x3e22f9834a577820 */ /* 0x000fc6000040c000 */
[----:B------:R-:W-:Y:S01]  /*38d0*/  MUFU.SIN R80, R81 ;  /* 0x0000005100507308 */ /* 0x000fe20000000400 */
[----:B0-----:R-:W-:-:S05]  /*38e0*/  @!P0 IADD3 R75, R11, -0x2, RZ ;  /* 0xfffffffe0b4b8810 */ /* 0x001fca0007ffe0ff */
[----:B------:R-:W-:Y:S02]  /*38f0*/  @!P0 IMAD R75, R75, c[0x0][0x16c], R120 ;  /* 0x00005b004b4b8a24 */ /* 0x000fe400078e0278 */
[----:B------:R0:W4:Y:S02]  /*3900*/  MUFU.COS R144, R81 ;  /* 0x0000005100907308 */ /* 0x0001240000000000 */
[----:B------:R-:W-:Y:S01]  /*3910*/  @!P0 IMAD.WIDE R74, R75, 0x10, R190 ;  /* 0x000000104b4a8825 */ /* 0x000fe200078e02be */
[----:B------:R-:W-:Y:S03]  /*3920*/  BAR.SYNC.DEFER_BLOCKING 0x0 ;  /* 0x0000000000007b1d */ /* 0x000fe60000010000 */
[----:B0-----:R-:W-:-:S03]  /*3930*/  FMUL.FTZ R81, R101, R28 ;  /* 0x0000001c65517220 */ /* 0x001fc60000410000 */
[----:B------:R-:W-:Y:S01]  /*3940*/  MUFU.SIN R82, R77 ;  /* 0x0000004d00527308 */ /* 0x000fe20000000400 */
[----:B------:R-:W-:Y:S02]  /*3950*/  FMUL.RZ R103, R81, 0.15915493667125701904 ;  /* 0x3e22f98351677820 */ /* 0x000fe4000040c000 */
[----:B---3--:R-:W-:Y:S02]  /*3960*/  FMUL.FTZ R170, R69, R70 ;  /* 0x0000004645aa7220 */ /* 0x008fe40000410000 */
[----:B-1----:R-:W-:-:S03]  /*3970*/  FMUL.FTZ R150, R149, R150 ;  /* 0x0000009695967220 */ /* 0x002fc60000410000 */
[----:B------:R-:W-:Y:S01]  /*3980*/  MUFU.SIN R122, R103 ;  /* 0x00000067007a7308 */ /* 0x000fe20000000400 */
[----:B--2---:R-:W-:Y:S02]  /*3990*/  FMUL.FTZ R83, R101, R29 ;  /* 0x0000001d65537220 */ /* 0x004fe40000410000 */
[----:B------:R-:W-:-:S05]  /*39a0*/  FMUL.FTZ R148, R147, R148 ;  /* 0x0000009493947220 */ /* 0x000fca0000410000 */
[----:B------:R0:W-:Y:S01]  /*39b0*/  MUFU.COS R142, R77 ;  /* 0x0000004d008e7308 */ /* 0x0001e20000000000 */
[----:B------:R1:W5:Y:S01]  /*39c0*/  @!P0 LDG.E.128 R64, [R74.64] ;  /* 0x000000044a408981 */ /* 0x000362000c1e1d00 */
[----:B------:R-:W-:Y:S02]  /*39d0*/  FMUL.FTZ R149, R149, R72 ;  /* 0x0000004895957220 */ /* 0x000fe40000410000 */
[----:B------:R-:W-:-:S04]  /*39e0*/  FFMA.FTZ R170, R68, R71, R170 ;  /* 0x0000004744aa7223 */ /* 0x000fc800000100aa */
[----:B------:R2:W-:Y:S01]  /*39f0*/  MUFU.COS R136, R103 ;  /* 0x0000006700887308 */ /* 0x0005e20000000000 */
[----:B------:R-:W-:Y:S02]  /*3a00*/  FMUL.FTZ R147, R147, R76 ;  /* 0x0000004c93937220 */ /* 0x000fe40000410000 */
[----:B-1----:R-:W-:Y:S02]  /*3a10*/  FMUL.FTZ R75, R101, R30 ;  /* 0x0000001e654b7220 */ /* 0x002fe40000410000 */
[----:B------:R-:W-:Y:S02]  /*3a20*/  FMUL.RZ R121, R83, 0.15915493667125701904 ;  /* 0x3e22f98353797820 */ /* 0x000fe4000040c000 */
[----:B------:R-:W-:Y:S01]  /*3a30*/  FMUL.RZ R123, R75, 0.15915493667125701904 ;  /* 0x3e22f9834b7b7820 */ /* 0x000fe2000040c000 */
[----:B------:R-:W-:Y:S01]  /*3a40*/  MUFU.SIN R86, R79 ;  /* 0x0000004f00567308 */ /* 0x000fe20000000400 */
[----:B------:R-:W-:Y:S02]  /*3a50*/  FMUL.FTZ R75, R101, R31 ;  /* 0x0000001f654b7220 */ /* 0x000fe40000410000 */
[----:B0-----:R-:W-:-:S02]  /*3a60*/  FMUL.FTZ R77, R73, R26 ;  /* 0x0000001a494d7220 */ /* 0x001fc40000410000 */
[----:B--2---:R-:W-:Y:S02]  /*3a70*/  FMUL.RZ R103, R75, 0.15915493667125701904 ;  /* 0x3e22f9834b677820 */ /* 0x004fe4000040c000 */
[----:B------:R-:W-:Y:S01]  /*3a80*/  FMUL.FTZ R75, R69, R71 ;  /* 0x00000047454b7220 */ /* 0x000fe20000410000 */
[----:B------:R-:W-:Y:S01]  /*3a90*/  MUFU.COS R140, R79 ;  /* 0x0000004f008c7308 */ /* 0x000fe20000000000 */
[-C--:B------:R-:W-:Y:S02]  /*3aa0*/  FMUL.FTZ R71, RZ, R149.reuse ;  /* 0x00000095ff477220 */ /* 0x080fe40000410000 */
[----:B------:R-:W-:Y:S02]  /*3ab0*/  FFMA.FTZ R160, R68, R70, -R75 ;  /* 0x0000004644a07223 */ /* 0x000fe4000001084b */
[C---:B------:R-:W-:Y:S02]  /*3ac0*/  FMUL.FTZ R75, R219.reuse, R149 ;  /* 0x00000095db4b7220 */ /* 0x040fe40000410000 */
[-C--:B------:R-:W-:Y:S01]  /*3ad0*/  FFMA.FTZ R71, R219, R150.reuse, -R71 ;  /* 0x00000096db477223 */ /* 0x080fe20000010847 */
[----:B------:R-:W-:Y:S01]  /*3ae0*/  MUFU.SIN R133, R121 ;  /* 0x0000007900857308 */ /* 0x000fe20000000400 */
[----:B------:R-:W-:-:S02]  /*3af0*/  FFMA.FTZ R75, RZ, R150, R75 ;  /* 0x00000096ff4b7223 */ /* 0x000fc4000001004b */
[----:B------:R-:W-:Y:S02]  /*3b00*/  FADD.FTZ R71, R216, R71 ;  /* 0x00000047d8477221 */ /* 0x000fe40000010000 */
[----:B------:R-:W-:Y:S02]  /*3b10*/  FMUL.FTZ R70, R101, R32 ;  /* 0x0000002065467220 */ /* 0x000fe40000410000 */
[----:B------:R-:W-:Y:S01]  /*3b20*/  FADD.FTZ R75, RZ, R75 ;  /* 0x0000004bff4b7221 */ /* 0x000fe20000010000 */
[----:B------:R0:W-:Y:S01]  /*3b30*/  MUFU.COS R83, R121 ;  /* 0x0000007900537308 */ /* 0x0001e20000000000 */
[----:B------:R-:W-:-:S04]  /*3b40*/  FMUL.FTZ R72, R147, R71 ;  /* 0x0000004793487220 */ /* 0x000fc80000410000 */
[-C--:B------:R-:W-:Y:S02]  /*3b50*/  FFMA.FTZ R72, R148, R75.reuse, R72 ;  /* 0x0000004b94487223 */ /* 0x080fe40000010048 */
[----:B------:R-:W-:Y:S01]  /*3b60*/  FMUL.FTZ R146, R145, R146 ;  /* 0x0000009291927220 */ /* 0x000fe20000410000 */
[----:B------:R-:W1:Y:S01]  /*3b70*/  MUFU.EX2 R77, R77 ;  /* 0x0000004d004d7308 */ /* 0x000e620000000800 */
[----:B0-----:R-:W-:Y:S02]  /*3b80*/  FMUL.RZ R121, R70, 0.15915493667125701904 ;  /* 0x3e22f98346797820 */ /* 0x001fe4000040c000 */
[----:B------:R-:W-:Y:S02]  /*3b90*/  FMUL.FTZ R70, R147, R75 ;  /* 0x0000004b93467220 */ /* 0x000fe40000410000 */
[----:B------:R-:W-:Y:S02]  /*3ba0*/  FMUL.FTZ R145, R145, R78 ;  /* 0x0000004e91917220 */ /* 0x000fe40000410000 */
[----:B------:R-:W-:Y:S01]  /*3bb0*/  FFMA.FTZ R70, R148, R71, -R70 ;  /* 0x0000004794467223 */ /* 0x000fe20000010846 */
[----:B------:R-:W-:Y:S01]  /*3bc0*/  MUFU.SIN R102, R87 ;  /* 0x0000005700667308 */ /* 0x000fe20000000400 */
[----:B------:R-:W-:-:S02]  /*3bd0*/  FADD.FTZ R76, RZ, R72 ;  /* 0x00000048ff4c7221 */ /* 0x000fc40000010000 */
[----:B------:R-:W-:Y:S02]  /*3be0*/  FADD.FTZ R75, R217, R70 ;  /* 0x00000046d94b7221 */ /* 0x000fe40000010000 */
[----:B------:R-:W-:Y:S02]  /*3bf0*/  FMUL.FTZ R78, R145, R76 ;  /* 0x0000004c914e7220 */ /* 0x000fe40000410000 */
[C---:B------:R-:W-:Y:S01]  /*3c00*/  FMUL.FTZ R79, R73.reuse, R27 ;  /* 0x0000001b494f7220 */ /* 0x040fe20000410000 */
[----:B------:R-:W-:Y:S01]  /*3c10*/  MUFU.SIN R129, R103 ;  /* 0x0000006700817308 */ /* 0x000fe20000000400 */
[----:B------:R-:W-:Y:S02]  /*3c20*/  FMUL.FTZ R74, R73, R29 ;  /* 0x0000001d494a7220 */ /* 0x000fe40000410000 */
[----:B----4-:R-:W-:-:S05]  /*3c30*/  FMUL.FTZ R144, R143, R144 ;  /* 0x000000908f907220 */ /* 0x010fca0000410000 */
[----:B------:R0:W-:Y:S01]  /*3c40*/  MUFU.COS R69, R103 ;  /* 0x0000006700457308 */ /* 0x0001e20000000000 */
[----:B------:R-:W-:Y:S02]  /*3c50*/  FMUL.FTZ R143, R143, R80 ;  /* 0x000000508f8f7220 */ /* 0x000fe40000410000 */
[-C--:B0-----:R-:W-:Y:S02]  /*3c60*/  FMUL.FTZ R103, R145, R75.reuse ;  /* 0x0000004b91677220 */ /* 0x081fe40000410000 */
[----:B------:R-:W-:-:S03]  /*3c70*/  FFMA.FTZ R75, R146, R75, -R78 ;  /* 0x0000004b924b7223 */ /* 0x000fc6000001084e */
[----:B------:R-:W-:Y:S01]  /*3c80*/  MUFU.COS R138, R87 ;  /* 0x00000057008a7308 */ /* 0x000fe20000000000 */
[----:B------:R-:W-:Y:S02]  /*3c90*/  FFMA.FTZ R103, R146, R76, R103 ;  /* 0x0000004c92677223 */ /* 0x000fe40000010067 */
[----:B------:R-:W-:Y:S02]  /*3ca0*/  FADD.FTZ R75, R214, R75 ;  /* 0x0000004bd64b7221 */ /* 0x000fe40000010000 */
[----:B------:R-:W-:-:S03]  /*3cb0*/  FMUL.FTZ R72, R101, R33 ;  /* 0x0000002165487220 */ /* 0x000fc60000410000 */
[----:B------:R-:W0:Y:S01]  /*3cc0*/  MUFU.EX2 R79, R79 ;  /* 0x0000004f004f7308 */ /* 0x000e220000000800 */
[C---:B-1----:R-:W-:Y:S02]  /*3cd0*/  FMUL.FTZ R140, R77.reuse, R140 ;  /* 0x0000008c4d8c7220 */ /* 0x042fe40000410000 */
[----:B------:R-:W-:Y:S02]  /*3ce0*/  FMUL.FTZ R139, R77, R86 ;  /* 0x000000564d8b7220 */ /* 0x000fe40000410000 */
[----:B------:R-:W-:-:S03]  /*3cf0*/  FADD.FTZ R103, RZ, R103 ;  /* 0x00000067ff677221 */ /* 0x000fc60000010000 */
[----:B------:R-:W1:Y:S01]  /*3d00*/  MUFU.EX2 R74, R74 ;  /* 0x0000004a004a7308 */ /* 0x000e620000000800 */
[----:B------:R-:W-:Y:S02]  /*3d10*/  FMUL.FTZ R77, R143, R75 ;  /* 0x0000004b8f4d7220 */ /* 0x000fe40000410000 */
[----:B------:R-:W-:Y:S02]  /*3d20*/  FMUL.FTZ R68, R73, R31 ;  /* 0x0000001f49447220 */ /* 0x000fe40000410000 */
[----:B------:R-:W-:Y:S02]  /*3d30*/  FMUL.RZ R78, R72, 0.15915493667125701904 ;  /* 0x3e22f983484e7820 */ /* 0x000fe4000040c000 */
[-C--:B------:R-:W-:Y:S02]  /*3d40*/  FMUL.FTZ R72, R143, R103.reuse ;  /* 0x000000678f487220 */ /* 0x080fe40000410000 */
[----:B------:R-:W-:Y:S01]  /*3d50*/  FFMA.FTZ R77, R144, R103, R77 ;  /* 0x00000067904d7223 */ /* 0x000fe2000001004d */
[----:B------:R-:W2:Y:S01]  /*3d60*/  MUFU.EX2 R68, R68 ;  /* 0x0000004400447308 */ /* 0x000ea20000000800 */
[----:B------:R-:W-:-:S02]  /*3d70*/  FMUL.FTZ R142, R141, R142 ;  /* 0x0000008e8d8e7220 */ /* 0x000fc40000410000 */
[----:B------:R-:W-:Y:S02]  /*3d80*/  FFMA.FTZ R76, R144, R75, -R72 ;  /* 0x0000004b904c7223 */ /* 0x000fe40000010848 */
[----:B------:R-:W-:Y:S02]  /*3d90*/  FMUL.FTZ R141, R141, R82 ;  /* 0x000000528d8d7220 */ /* 0x000fe40000410000 */
[----:B------:R-:W-:Y:S02]  /*3da0*/  FMUL.FTZ R70, R73, R32 ;  /* 0x0000002049467220 */ /* 0x000fe40000410000 */
[----:B------:R-:W-:Y:S02]  /*3db0*/  FADD.FTZ R77, RZ, R77 ;  /* 0x0000004dff4d7221 */ /* 0x000fe40000010000 */
[C---:B0-----:R-:W-:Y:S02]  /*3dc0*/  FMUL.FTZ R138, R79.reuse, R138 ;  /* 0x0000008a4f8a7220 */ /* 0x041fe40000410000 */
[----:B------:R-:W-:-:S02]  /*3dd0*/  FMUL.FTZ R137, R79, R102 ;  /* 0x000000664f897220 */ /* 0x000fc40000410000 */
[----:B------:R-:W-:Y:S02]  /*3de0*/  FADD.FTZ R76, R215, R76 ;  /* 0x0000004cd74c7221 */ /* 0x000fe40000010000 */
[C---:B------:R-:W-:Y:S01]  /*3df0*/  FMUL.FTZ R79, R141.reuse, R77 ;  /* 0x0000004d8d4f7220 */ /* 0x040fe20000410000 */
[----:B------:R-:W-:Y:S01]  /*3e00*/  MUFU.SIN R127, R121 ;  /* 0x00000079007f7308 */ /* 0x000fe20000000400 */
[C---:B-1----:R-:W-:Y:S02]  /*3e10*/  FMUL.FTZ R134, R74.reuse, R83 ;  /* 0x000000534a867220 */ /* 0x042fe40000410000 */
[----:B------:R-:W-:Y:S02]  /*3e20*/  FMUL.FTZ R133, R74, R133 ;  /* 0x000000854a857220 */ /* 0x000fe40000410000 */
[----:B------:R-:W-:-:S03]  /*3e30*/  FMUL.FTZ R74, R141, R76 ;  /* 0x0000004c8d4a7220 */ /* 0x000fc60000410000 */
[----:B------:R-:W-:Y:S01]  /*3e40*/  MUFU.COS R71, R121 ;  /* 0x0000007900477308 */ /* 0x000fe20000000000 */
[----:B------:R-:W-:Y:S02]  /*3e50*/  FMUL.FTZ R72, R73, R33 ;  /* 0x0000002149487220 */ /* 0x000fe40000410000 */
[----:B------:R-:W-:-:S05]  /*3e60*/  FFMA.FTZ R79, R142, R76, -R79 ;  /* 0x0000004c8e4f7223 */ /* 0x000fca000001084f */
[----:B------:R-:W0:Y:S01]  /*3e70*/  MUFU.EX2 R70, R70 ;  /* 0x0000004600467308 */ /* 0x000e220000000800 */
[----:B------:R-:W-:Y:S02]  /*3e80*/  FFMA.FTZ R74, R142, R77, R74 ;  /* 0x0000004d8e4a7223 */ /* 0x000fe4000001004a */
[----:B------:R-:W-:Y:S02]  /*3e90*/  FADD.FTZ R79, R212, R79 ;  /* 0x0000004fd44f7221 */ /* 0x000fe40000010000 */
[C---:B--2---:R-:W-:Y:S02]  /*3ea0*/  FMUL.FTZ R130, R68.reuse, R69 ;  /* 0x0000004544827220 */ /* 0x044fe40000410000 */
[----:B------:R-:W-:Y:S01]  /*3eb0*/  FADD.FTZ R74, RZ, R74 ;  /* 0x0000004aff4a7221 */ /* 0x000fe20000010000 */
[----:B------:R-:W-:Y:S01]  /*3ec0*/  MUFU.SIN R125, R78 ;  /* 0x0000004e007d7308 */ /* 0x000fe20000000400 */
[----:B------:R-:W-:Y:S02]  /*3ed0*/  FMUL.FTZ R69, R139, R79 ;  /* 0x0000004f8b457220 */ /* 0x000fe40000410000 */
[----:B------:R-:W-:-:S05]  /*3ee0*/  FMUL.FTZ R129, R68, R129 ;  /* 0x0000008144817220 */ /* 0x000fca0000410000 */
[----:B------:R-:W-:Y:S01]  /*3ef0*/  MUFU.COS R75, R78 ;  /* 0x0000004e004b7308 */ /* 0x000fe20000000000 */
[----:B------:R-:W-:-:S07]  /*3f00*/  FMUL.FTZ R68, R139, R74 ;  /* 0x0000004a8b447220 */ /* 0x000fce0000410000 */
[----:B------:R-:W1:Y:S01]  /*3f10*/  MUFU.EX2 R72, R72 ;  /* 0x0000004800487308 */ /* 0x000e620000000800 */
[----:B------:R-:W-:Y:S02]  /*3f20*/  FFMA.FTZ R74, R140, R74, R69 ;  /* 0x0000004a8c4a7223 */ /* 0x000fe40000010045 */
[----:B------:R-:W-:Y:S02]  /*3f30*/  FMUL.FTZ R69, R85, R149 ;  /* 0x0000009555457220 */ /* 0x000fe40000410000 */
[C---:B0-----:R-:W-:Y:S02]  /*3f40*/  FMUL.FTZ R128, R70.reuse, R71 ;  /* 0x0000004746807220 */ /* 0x041fe40000410000 */
[----:B------:R-:W-:Y:S02]  /*3f50*/  FMUL.FTZ R127, R70, R127 ;  /* 0x0000007f467f7220 */ /* 0x000fe40000410000 */
[----:B------:R-:W-:Y:S02]  /*3f60*/  FFMA.FTZ R70, R140, R79, -R68 ;  /* 0x0000004f8c467223 */ /* 0x000fe40000010844 */
[----:B------:R-:W-:-:S02]  /*3f70*/  FMUL.FTZ R68, R84, R149 ;  /* 0x0000009554447220 */ /* 0x000fc40000410000 */
[-C--:B------:R-:W-:Y:S02]  /*3f80*/  FFMA.FTZ R69, R84, R150.reuse, -R69 ;  /* 0x0000009654457223 */ /* 0x080fe40000010845 */
[----:B------:R-:W-:Y:S02]  /*3f90*/  FFMA.FTZ R68, R85, R150, R68 ;  /* 0x0000009655447223 */ /* 0x000fe40000010044 */
[----:B------:R-:W-:Y:S02]  /*3fa0*/  FMUL.FTZ R71, R147, R69 ;  /* 0x0000004593477220 */ /* 0x000fe40000410000 */
[----:B------:R-:W-:Y:S02]  /*3fb0*/  FMUL.FTZ R81, R73, R28 ;  /* 0x0000001c49517220 */ /* 0x000fe40000410000 */
[C---:B-1----:R-:W-:Y:S02]  /*3fc0*/  FMUL.FTZ R126, R72.reuse, R75 ;  /* 0x0000004b487e7220 */ /* 0x042fe40000410000 */
[----:B------:R-:W-:-:S02]  /*3fd0*/  FMUL.FTZ R125, R72, R125 ;  /* 0x0000007d487d7220 */ /* 0x000fc40000410000 */
[----:B------:R-:W-:Y:S02]  /*3fe0*/  FADD.FTZ R72, R213, R70 ;  /* 0x00000046d5487221 */ /* 0x000fe40000010000 */
[-C--:B------:R-:W-:Y:S02]  /*3ff0*/  FMUL.FTZ R70, R147, R68.reuse ;  /* 0x0000004493467220 */ /* 0x080fe40000410000 */
[C---:B------:R-:W-:Y:S01]  /*4000*/  FFMA.FTZ R71, R148.reuse, R68, R71 ;  /* 0x0000004494477223 */ /* 0x040fe20000010047 */
[----:B------:R-:W0:Y:S01]  /*4010*/  MUFU.EX2 R81, R81 ;  /* 0x0000005100517308 */ /* 0x000e220000000800 */
[----:B------:R-:W-:Y:S02]  /*4020*/  FFMA.FTZ R70, R148, R69, -R70 ;  /* 0x0000004594467223 */ /* 0x000fe40000010846 */
[C---:B------:R-:W-:Y:S02]  /*4030*/  FMUL.FTZ R69, R145.reuse, R71 ;  /* 0x0000004791457220 */ /* 0x040fe40000410000 */
[----:B------:R-:W-:-:S02]  /*4040*/  FMUL.FTZ R68, R145, R70 ;  /* 0x0000004691447220 */ /* 0x000fc40000410000 */
[C---:B------:R-:W-:Y:S02]  /*4050*/  FFMA.FTZ R69, R146.reuse, R70, -R69 ;  /* 0x0000004692457223 */ /* 0x040fe40000010845 */
[----:B------:R-:W-:Y:S02]  /*4060*/  FADD.FTZ R74, RZ, R74 ;  /* 0x0000004aff4a7221 */ /* 0x000fe40000010000 */
[----:B------:R-:W-:Y:S02]  /*4070*/  FMUL.FTZ R77, R137, R72 ;  /* 0x00000048894d7220 */ /* 0x000fe40000410000 */
[----:B------:R-:W-:Y:S02]  /*4080*/  FFMA.FTZ R68, R146, R71, R68 ;  /* 0x0000004792447223 */ /* 0x000fe40000010044 */
[----:B------:R-:W-:Y:S02]  /*4090*/  FMUL.FTZ R71, R143, R69 ;  /* 0x000000458f477220 */ /* 0x000fe40000410000 */
[----:B------:R-:W-:-:S02]  /*40a0*/  FMUL.FTZ R75, R137, R74 ;  /* 0x0000004a894b7220 */ /* 0x000fc40000410000 */
[----:B------:R-:W-:Y:S02]  /*40b0*/  FFMA.FTZ R77, R138, R74, R77 ;  /* 0x0000004a8a4d7223 */ /* 0x000fe4000001004d */
[-C--:B------:R-:W-:Y:S02]  /*40c0*/  FMUL.FTZ R70, R143, R68.reuse ;  /* 0x000000448f467220 */ /* 0x080fe40000410000 */
[----:B------:R-:W-:Y:S02]  /*40d0*/  FFMA.FTZ R71, R144, R68, R71 ;  /* 0x0000004490477223 */ /* 0x000fe40000010047 */
[----:B0-----:R-:W-:Y:S02]  /*40e0*/  FMUL.FTZ R135, R81, R122 ;  /* 0x0000007a51877220 */ /* 0x001fe40000410000 */
[----:B------:R-:W-:Y:S02]  /*40f0*/  FFMA.FTZ R75, R138, R72, -R75 ;  /* 0x000000488a4b7223 */ /* 0x000fe4000001084b */
[----:B------:R-:W-:-:S02]  /*4100*/  FADD.FTZ R77, RZ, R77 ;  /* 0x0000004dff4d7221 */ /* 0x000fc40000010000 */
[----:B------:R-:W-:Y:S02]  /*4110*/  FFMA.FTZ R70, R144, R69, -R70 ;  /* 0x0000004590467223 */ /* 0x000fe40000010846 */
[----:B------:R-:W-:Y:S02]  /*4120*/  FMUL.FTZ R69, R141, R71 ;  /* 0x000000478d457220 */ /* 0x000fe40000410000 */
[----:B------:R-:W-:Y:S02]  /*4130*/  FMUL.FTZ R87, R73, R30 ;  /* 0x0000001e49577220 */ /* 0x000fe40000410000 */
[----:B------:R-:W-:Y:S02]  /*4140*/  FMUL.FTZ R136, R81, R136 ;  /* 0x0000008851887220 */ /* 0x000fe40000410000 */
[----:B------:R-:W-:Y:S02]  /*4150*/  FADD.FTZ R75, R210, R75 ;  /* 0x0000004bd24b7221 */ /* 0x000fe40000010000 */
[----:B------:R-:W-:-:S02]  /*4160*/  FMUL.FTZ R72, R135, R77 ;  /* 0x0000004d87487220 */ /* 0x000fc40000410000 */
[-C--:B------:R-:W-:Y:S02]  /*4170*/  FMUL.FTZ R68, R141, R70.reuse ;  /* 0x000000468d447220 */ /* 0x080fe40000410000 */
[----:B------:R-:W-:Y:S01]  /*4180*/  FFMA.FTZ R69, R142, R70, -R69 ;  /* 0x000000468e457223 */ /* 0x000fe20000010845 */
[----:B------:R-:W-:Y:S01]  /*4190*/  MUFU.SIN R124, R123 ;  /* 0x0000007b007c7308 */ /* 0x000fe20000000400 */
[-C--:B------:R-:W-:Y:S02]  /*41a0*/  FMUL.FTZ R74, R135, R75.reuse ;  /* 0x0000004b874a7220 */ /* 0x080fe40000410000 */
[----:B------:R-:W-:Y:S02]  /*41b0*/  FFMA.FTZ R72, R136, R75, -R72 ;  /* 0x0000004b88487223 */ /* 0x000fe40000010848 */
[----:B------:R-:W-:Y:S02]  /*41c0*/  FFMA.FTZ R68, R142, R71, R68 ;  /* 0x000000478e447223 */ /* 0x000fe40000010044 */
[----:B------:R-:W-:Y:S01]  /*41d0*/  FMUL.FTZ R71, R139, R69 ;  /* 0x000000458b477220 */ /* 0x000fe20000410000 */
[----:B------:R-:W0:Y:S01]  /*41e0*/  MUFU.EX2 R87, R87 ;  /* 0x0000005700577308 */ /* 0x000e220000000800 */
[----:B------:R-:W-:-:S02]  /*41f0*/  FFMA.FTZ R74, R136, R77, R74 ;  /* 0x0000004d884a7223 */ /* 0x000fc4000001004a */
[----:B------:R-:W-:Y:S02]  /*4200*/  FADD.FTZ R72, R211, R72 ;  /* 0x00000048d3487221 */ /* 0x000fe40000010000 */
[-C--:B------:R-:W-:Y:S02]  /*4210*/  FMUL.FTZ R70, R139, R68.reuse ;  /* 0x000000448b467220 */ /* 0x080fe40000410000 */
[C---:B------:R-:W-:Y:S01]  /*4220*/  FFMA.FTZ R71, R140.reuse, R68, R71 ;  /* 0x000000448c477223 */ /* 0x040fe20000010047 */
[----:B------:R-:W1:Y:S01]  /*4230*/  MUFU.COS R132, R123 ;  /* 0x0000007b00847308 */ /* 0x000e620000000000 */
[----:B------:R-:W-:Y:S02]  /*4240*/  FADD.FTZ R74, RZ, R74 ;  /* 0x0000004aff4a7221 */ /* 0x000fe40000010000 */
[----:B------:R-:W-:Y:S02]  /*4250*/  FMUL.FTZ R77, R133, R72 ;  /* 0x00000048854d7220 */ /* 0x000fe40000410000 */
[----:B------:R-:W-:-:S02]  /*4260*/  FFMA.FTZ R70, R140, R69, -R70 ;  /* 0x000000458c467223 */ /* 0x000fc40000010846 */
[----:B------:R-:W-:Y:S01]  /*4270*/  FMUL.FTZ R69, R137, R71 ;  /* 0x0000004789457220 */ /* 0x000fe20000410000 */
[----:B------:R-:W-:Y:S01]  /*4280*/  PRMT R208, RZ, 0x7610, R56 ;  /* 0x00007610ffd07816 */ /* 0x000fe20000000038 */
[-C--:B------:R-:W-:Y:S02]  /*4290*/  FMUL.FTZ R75, R133, R74.reuse ;  /* 0x0000004a854b7220 */ /* 0x080fe40000410000 */
[----:B------:R-:W-:Y:S02]  /*42a0*/  FFMA.FTZ R77, R134, R74, R77 ;  /* 0x0000004a864d7223 */ /* 0x000fe4000001004d */
[-C--:B------:R-:W-:Y:S02]  /*42b0*/  FMUL.FTZ R68, R137, R70.reuse ;  /* 0x0000004689447220 */ /* 0x080fe40000410000 */
[----:B------:R-:W-:Y:S02]  /*42c0*/  FFMA.FTZ R69, R138, R70, -R69 ;  /* 0x000000468a457223 */ /* 0x000fe40000010845 */
[----:B0-----:R-:W-:-:S02]  /*42d0*/  FMUL.FTZ R131, R87, R124 ;  /* 0x0000007c57837220 */ /* 0x001fc40000410000 */
[----:B------:R-:W-:Y:S02]  /*42e0*/  FFMA.FTZ R75, R134, R72, -R75 ;  /* 0x00000048864b7223 */ /* 0x000fe4000001084b */
[----:B------:R-:W-:Y:S02]  /*42f0*/  FMUL.FTZ R208, R208, R29 ;  /* 0x0000001dd0d07220 */ /* 0x000fe40000410000 */
[----:B------:R-:W-:Y:S02]  /*4300*/  FFMA.FTZ R68, R138, R71, R68 ;  /* 0x000000478a447223 */ /* 0x000fe40000010044 */
[----:B------:R-:W-:Y:S02]  /*4310*/  FADD.FTZ R77, RZ, R77 ;  /* 0x0000004dff4d7221 */ /* 0x000fe40000010000 */
[----:B------:R-:W-:Y:S02]  /*4320*/  FMUL.FTZ R71, R135, R69 ;  /* 0x0000004587477220 */ /* 0x000fe40000410000 */
[----:B-1----:R-:W-:-:S02]  /*4330*/  FMUL.FTZ R132, R87, R132 ;  /* 0x0000008457847220 */ /* 0x002fc40000410000 */
[----:B------:R-:W-:Y:S02]  /*4340*/  FADD.FTZ R75, R208, R75 ;  /* 0x0000004bd04b7221 */ /* 0x000fe40000010000 */
[----:B------:R-:W-:Y:S01]  /*4350*/  FMUL.FTZ R72, R131, R77 ;  /* 0x0000004d83487220 */ /* 0x000fe20000410000 */
[----:B------:R-:W-:Y:S01]  /*4360*/  PRMT R209, RZ, 0x5410, R57 ;  /* 0x00005410ffd17816 */ /* 0x000fe20000000039 */
[-C--:B------:R-:W-:Y:S02]  /*4370*/  FMUL.FTZ R70, R135, R68.reuse ;  /* 0x0000004487467220 */ /* 0x080fe40000410000 */
[----:B------:R-:W-:Y:S02]  /*4380*/  FFMA.FTZ R71, R136, R68, R71 ;  /* 0x0000004488477223 */ /* 0x000fe40000010047 */
[-C--:B------:R-:W-:Y:S02]  /*4390*/  FMUL.FTZ R74, R131, R75.reuse ;  /* 0x0000004b834a7220 */ /* 0x080fe40000410000 */
[----:B------:R-:W-:-:S02]  /*43a0*/  FFMA.FTZ R72, R132, R75, -R72 ;  /* 0x0000004b84487223 */ /* 0x000fc40000010848 */
[----:B------:R-:W-:Y:S02]  /*43b0*/  FFMA.FTZ R70, R136, R69, -R70 ;  /* 0x0000004588467223 */ /* 0x000fe40000010846 */
[----:B------:R-:W-:Y:S02]  /*43c0*/  FMUL.FTZ R75, R133, R71 ;  /* 0x00000047854b7220 */ /* 0x000fe40000410000 */
[----:B------:R-:W-:Y:S02]  /*43d0*/  FMUL.FTZ R209, R209, R30 ;  /* 0x0000001ed1d17220 */ /* 0x000fe40000410000 */
[-C--:B------:R-:W-:Y:S02]  /*43e0*/  FFMA.FTZ R75, R134, R70.reuse, -R75 ;  /* 0x00000046864b7223 */ /* 0x080fe4000001084b */
[----:B------:R-:W-:Y:S02]  /*43f0*/  FMUL.FTZ R70, R133, R70 ;  /* 0x0000004685467220 */ /* 0x000fe40000410000 */
[----:B------:R-:W-:-:S02]  /*4400*/  FFMA.FTZ R74, R132, R77, R74 ;  /* 0x0000004d844a7223 */ /* 0x000fc4000001004a */
[----:B------:R-:W-:Y:S02]  /*4410*/  FADD.FTZ R72, R209, R72 ;  /* 0x00000048d1487221 */ /* 0x000fe40000010000 */
[----:B------:R-:W-:Y:S02]  /*4420*/  FMUL.FTZ R69, R101, R38 ;  /* 0x0000002665457220 */ /* 0x000fe40000410000 */
[----:B------:R-:W-:Y:S02]  /*4430*/  FFMA.FTZ R70, R134, R71, R70 ;  /* 0x0000004786467223 */ /* 0x000fe40000010046 */
[----:B------:R-:W-:Y:S02]  /*4440*/  FADD.FTZ R74, RZ, R74 ;  /* 0x0000004aff4a7221 */ /* 0x000fe40000010000 */
[----:B------:R-:W-:Y:S01]  /*4450*/  FMUL.FTZ R79, R129, R72 ;  /* 0x00000048814f7220 */ /* 0x000fe20000410000 */
[----:B------:R-:W-:Y:S01]  /*4460*/  PRMT R206, RZ, 0x7610, R57 ;  /* 0x00007610ffce7816 */ /* 0x000fe20000000039 */
[----:B------:R-:W-:-:S02]  /*4470*/  FMUL.RZ R76, R69, 0.15915493667125701904 ;  /* 0x3e22f983454c7820 */ /* 0x000fc4000040c000 */
[----:B------:R-:W-:Y:S02]  /*4480*/  FMUL.FTZ R68, R73, R38 ;  /* 0x0000002649447220 */ /* 0x000fe40000410000 */
[----:B------:R-:W-:Y:S02]  /*4490*/  FMUL.FTZ R69, R131, R70 ;  /* 0x0000004683457220 */ /* 0x000fe40000410000 */
[-C--:B------:R-:W-:Y:S02]  /*44a0*/  FMUL.FTZ R77, R129, R74.reuse ;  /* 0x0000004a814d7220 */ /* 0x080fe40000410000 */
[C---:B------:R-:W-:Y:S01]  /*44b0*/  FFMA.FTZ R79, R130.reuse, R74, R79 ;  /* 0x0000004a824f7223 */ /* 0x040fe2000001004f */
[----:B------:R-:W-:Y:S01]  /*44c0*/  MUFU.EX2 R68, R68 ;  /* 0x0000004400447308 */ /* 0x000fe20000000800 */
[----:B------:R-:W-:Y:S02]  /*44d0*/  FFMA.FTZ R77, R130, R72, -R77 ;  /* 0x00000048824d7223 */ /* 0x000fe4000001084d */
[----:B------:R-:W-:-:S02]  /*44e0*/  FMUL.FTZ R206, R206, R31 ;  /* 0x0000001fcece7220 */ /* 0x000fc40000410000 */
[----:B------:R-:W-:Y:S02]  /*44f0*/  FADD.FTZ R79, RZ, R79 ;  /* 0x0000004fff4f7221 */ /* 0x000fe40000010000 */
        /* <DEDUP_REMOVED lines=62> */
[C---:B------:R-:W-:Y:S02]  /*48e0*/  FFMA.FTZ R77, R122.reuse, R77, R70 ;  /* 0x0000004d7a4d7223 */ /* 0x040fe40000010046 */
[C---:B------:R-:W-:Y:S02]  /*48f0*/  FMUL.FTZ R70, R121.reuse, R68 ;  /* 0x0000004479467220 */ /* 0x040fe40000410000 */
        /* <DEDUP_REMOVED lines=9> */
[----:B--23--:R-:W-:Y:S02]  /*4990*/  ISETP.NE.AND P0, PT, R11, c[0x0][0x174], PT ;  /* 0x00005d000b007a0c */ /* 0x00cfe40003f05270 */
[----:B------:R-:W-:Y:S02]  /*49a0*/  MOV R102, 0x3f800000 ;  /* 0x3f80000000667802 */ /* 0x000fe40000000f00 */
[----:B------:R-:W-:-:S09]  /*49b0*/  MOV R103, RZ ;  /* 0x000000ff00677202 */ /* 0x000fd20000000f00 */
[----:B------:R-:W-:-:S04]  /*49c0*/  @P0 LEA.HI R72, R11, R11, RZ, 0x1 ;  /* 0x0000000b0b480211 */ /* 0x000fc800078f08ff */
[----:B------:R-:W-:-:S04]  /*49d0*/  @P0 LOP3.LUT R72, R72, 0xfffffe, RZ, 0xc0, !PT ;  /* 0x00fffffe48480812 */ /* 0x000fc800078ec0ff */
[----:B------:R-:W-:-:S04]  /*49e0*/  @P0 IADD3 R73, -R72, R11, RZ ;  /* 0x0000000b48490210 */ /* 0x000fc80007ffe1ff */
[----:B------:R-:W-:-:S05]  /*49f0*/  @P0 LEA R73, R73, R120, 0x8 ;  /* 0x0000007849490211 */ /* 0x000fca00078e40ff */
[----:B------:R0:W1:Y:S02]  /*4a00*/  @P0 LDS.64 R102, [R73.X8+0x2510] ;  /* 0x0025100049660984 */ /* 0x0000640000008a00 */
.L_x_2226:
[----:B--23--:R-:W-:Y:S05]  /*4a10*/  BSYNC B0 ;  /* 0x0000000000007941 */ /* 0x00cfea0003800000 */
.L_x_2225:
        /* <DEDUP_REMOVED lines=32> */
[----:B------:R-:W-:Y:S02]  /*4c20*/  FMUL.FTZ R169, R118, R170 ;  /* 0x000000aa76a97220 */ /* 0x000fe40000410000 */
        /* <DEDUP_REMOVED lines=41> */
.L_x_2269:
        /* <DEDUP_REMOVED lines=68> */
.L_x_2270:
        /* <DEDUP_REMOVED lines=19> */
[----:B-----5:R-:W-:Y:S05]  /*5430*/  CALL.REL.NOINC `($__internal_55_$__cuda_sm70_shflsync_idx_p) ;  /* 0x000079c000007944 */ /* 0x020fea0003c00000 */
.L_x_2231:
[----:B------:R-:W-:Y:S05]  /*5440*/  BRA.CONV ~URZ, `(.L_x_2232) ;  /* 0x000000637f007947 */ /* 0x000fea000b800000 */
[----:B0-----:R-:W-:Y:S01]  /*5450*/  HFMA2.MMA R73, -RZ, RZ, 0, 1.847743988037109375e-06 ;  /* 0x0000001fff497435 */ /* 0x001fe200000001ff */
[----:B------:R-:W-:-:S02]  /*5460*/  MOV R70, R77 ;  /* 0x0000004d00467202 */ /* 0x000fc40000000f00 */
[----:B------:R-:W-:Y:S02]  /*5470*/  MOV R72, 0x1f ;  /* 0x0000001f00487802 */ /* 0x000fe40000000f00 */
[----:B-1----:R-:W-:Y:S02]  /*5480*/  MOV R71, 0xffffffff ;  /* 0xffffffff00477802 */ /* 0x002fe40000000f00 */
[----:B------:R-:W-:Y:S02]  /*5490*/  MOV R68, 0x54b0 ;  /* 0x000054b000447802 */ /* 0x000fe40000000f00 */
[----:B-----5:R-:W-:Y:S05]  /*54a0*/  CALL.REL.NOINC `($__internal_55_$__cuda_sm70_shflsync_idx_p) ;  /* 0x0000795000007944 */ /* 0x020fea0003c00000 */
.L_x_2232:
[----:B------:R-:W-:Y:S05]  /*54b0*/  BRA.CONV ~URZ, `(.L_x_2233) ;  /* 0x000000637f007947 */ /* 0x000fea000b800000 */
[----:B0-----:R-:W-:Y:S01]  /*54c0*/  HFMA2.MMA R73, -RZ, RZ, 0, 1.847743988037109375e-06 ;  /* 0x0000001fff497435 */ /* 0x001fe200000001ff */
[----:B------:R-:W-:Y:S02]  /*54d0*/  MOV R70, R82 ;  /* 0x0000005200467202 */ /* 0x000fe40000000f00 */
[----:B------:R-:W-:Y:S02]  /*54e0*/  MOV R72, 0x1f ;  /* 0x0000001f00487802 */ /* 0x000fe40000000f00 */
[----:B-1----:R-:W-:Y:S02]  /*54f0*/  MOV R71, 0xffffffff ;  /* 0xffffffff00477802 */ /* 0x002fe40000000f00 */
[----:B------:R-:W-:-:S02]  /*5500*/  MOV R68, 0x5520 ;  /* 0x0000552000447802 */ /* 0x000fc40000000f00 */
[----:B-----5:R-:W-:Y:S05]  /*5510*/  CALL.REL.NOINC `($__internal_55_$__cuda_sm70_shflsync_idx_p) ;  /* 0x000078e000007944 */ /* 0x020fea0003c00000 */
.L_x_2233:
[----:B------:R-:W-:Y:S05]  /*5520*/  BRA.CONV ~URZ, `(.L_x_2234) ;  /* 0x000000637f007947 */ /* 0x000fea000b800000 */
[----:B0-----:R-:W-:Y:S01]  /*5530*/  HFMA2.MMA R73, -RZ, RZ, 0, 1.847743988037109375e-06 ;  /* 0x0000001fff497435 */ /* 0x001fe200000001ff */
[----:B------:R-:W-:-:S02]  /*5540*/  MOV R70, R83 ;  /* 0x0000005300467202 */ /* 0x000fc40000000f00 */
[----:B------:R-:W-:Y:S02]  /*5550*/  MOV R72, 0x1f ;  /* 0x0000001f00487802 */ /* 0x000fe40000000f00 */
[----:B-1----:R-:W-:Y:S02]  /*5560*/  MOV R71, 0xffffffff ;  /* 0xffffffff00477802 */ /* 0x002fe40000000f00 */
[----:B------:R-:W-:Y:S02]  /*5570*/  MOV R68, 0x5590 ;  /* 0x0000559000447802 */ /* 0x000fe40000000f00 */
[----:B-----5:R-:W-:Y:S05]  /*5580*/  CALL.REL.NOINC `($__internal_55_$__cuda_sm70_shflsync_idx_p) ;  /* 0x0000787000007944 */ /* 0x020fea0003c00000 */
.L_x_2234:
        /* <DEDUP_REMOVED lines=9> */
.L_x_2271:
        /* <DEDUP_REMOVED lines=49> */
.L_x_2228:
[----:B--2---:R-:W-:Y:S05]  /*5930*/  BSYNC B0 ;  /* 0x0000000000007941 */ /* 0x004fea0003800000 */
.L_x_2227:
        /* <DEDUP_REMOVED lines=23> */
[----:B------:R-:W-:Y:S02]  /*5ab0*/  FFMA.FTZ R69, R124, R66, R69 ;  /* 0x000000427c457223 */ /* 0x000fe40000010045 */
[----:B------:R-:W-:Y:S02]  /*5ac0*/  FADD.FTZ R71, R158, R71 ;  /* 0x000000479e477221 */ /* 0x000fe40000010000 */
[C---:B------:R-:W-:Y:S02]  /*5ad0*/  FMUL.FTZ R66, R125.reuse, -R73 ;  /* 0x800000497d427220 */ /* 0x040fe40000410000 */
[----:B------:R-:W-:Y:S02]  /*5ae0*/  FFMA.FTZ R68, R124, R67, -R68 ;  /* 0x000000437c447223 */ /* 0x000fe40000010844 */
[----:B------:R-:W-:Y:S02]  /*5af0*/  FMUL.FTZ R67, R125, -R69 ;  /* 0x800000457d437220 */ /* 0x000fe40000410000 */
[----:B------:R-:W-:-:S02]  /*5b00*/  FFMA.FTZ R70, R126, R71, -R66 ;  /* 0x000000477e467223 */ /* 0x000fc40000010842 */
[C---:B------:R-:W-:Y:S02]  /*5b10*/  FMUL.FTZ R72, R125.reuse, -R71 ;  /* 0x800000477d487220 */ /* 0x040fe40000410000 */
[-C--:B------:R-:W-:Y:S02]  /*5b20*/  FMUL.FTZ R66, R125, -R68.reuse ;  /* 0x800000447d427220 */ /* 0x080fe40000410000 */
[C---:B------:R-:W-:Y:S02]  /*5b30*/  FFMA.FTZ R67, R126.reuse, R68, -R67 ;  /* 0x000000447e437223 */ /* 0x040fe40000010843 */
[C---:B------:R-:W-:Y:S02]  /*5b40*/  FFMA.FTZ R72, R126.reuse, R73, R72 ;  /* 0x000000497e487223 */ /* 0x040fe40000010048 */
        /* <DEDUP_REMOVED lines=10> */
[C---:B------:R-:W-:Y:S02]  /*5bf0*/  FMUL.FTZ R67, R129.reuse, -R69 ;  /* 0x8000004581437220 */ /* 0x040fe40000410000 */
[----:B------:R-:W-:Y:S02]  /*5c00*/  FFMA.FTZ R71, R128, R70, -R71 ;  /* 0x0000004680477223 */ /* 0x000fe40000010847 */
[----:B------:R-:W-:Y:S02]  /*5c10*/  FADD.FTZ R73, -R166, R73 ;  /* 0x00000049a6497221 */ /* 0x000fe40000010100 */
[----:B------:R-:W-:-:S02]  /*5c20*/  FMUL.FTZ R66, R129, -R68 ;  /* 0x8000004481427220 */ /* 0x000fc40000410000 */
[----:B------:R-:W-:Y:S02]  /*5c30*/  FFMA.FTZ R68, R130, R68, -R67 ;  /* 0x0000004482447223 */ /* 0x000fe40000010843 */
[C---:B0-----:R-:W-:Y:S02]  /*5c40*/  FMUL.FTZ R67, R85.reuse, R65 ;  /* 0x0000004155437220 */ /* 0x041fe40000410000 */
[----:B------:R-:W-:Y:S02]  /*5c50*/  FMUL.FTZ R85, R85, R64 ;  /* 0x0000004055557220 */ /* 0x000fe40000410000 */
[----:B------:R-:W-:Y:S02]  /*5c60*/  FADD.FTZ R71, R156, R71 ;  /* 0x000000479c477221 */ /* 0x000fe40000010000 */
[----:B------:R-:W-:Y:S02]  /*5c70*/  FMUL.FTZ R70, R129, -R73 ;  /* 0x8000004981467220 */ /* 0x000fe40000410000 */
[----:B------:R-:W-:-:S02]  /*5c80*/  FFMA.FTZ R66, R130, R69, R66 ;  /* 0x0000004582427223 */ /* 0x000fc40000010042 */
[C---:B------:R-:W-:Y:S02]  /*5c90*/  FFMA.FTZ R64, R84.reuse, R64, -R67 ;  /* 0x0000004054407223 */ /* 0x040fe40000010843 */
[----:B------:R-:W-:Y:S02]  /*5ca0*/  FFMA.FTZ R85, R84, R65, R85 ;  /* 0x0000004154557223 */ /* 0x000fe40000010055 */
[-C--:B------:R-:W-:Y:S02]  /*5cb0*/  FFMA.FTZ R70, R130, R71.reuse, -R70 ;  /* 0x0000004782467223 */ /* 0x080fe40000010846 */
[----:B------:R-:W-:Y:S02]  /*5cc0*/  FMUL.FTZ R71, R129, -R71 ;  /* 0x8000004781477220 */ /* 0x000fe40000410000 */
[----:B------:R-:W-:Y:S02]  /*5cd0*/  FMUL.FTZ R65, R131, -R66 ;  /* 0x8000004283417220 */ /* 0x000fe40000410000 */
[----:B------:R-:W-:-:S02]  /*5ce0*/  FADD.FTZ R219, R219, R64 ;  /* 0x00000040dbdb7221 */ /* 0x000fc40000010000 */
[----:B------:R-:W-:Y:S02]  /*5cf0*/  FADD.FTZ R195, RZ, R85 ;  /* 0x00000055ffc37221 */ /* 0x000fe40000010000 */
[----:B------:R-:W-:Y:S02]  /*5d00*/  FFMA.FTZ R72, R130, R73, R71 ;  /* 0x0000004982487223 */ /* 0x000fe40000010047 */
[-C--:B------:R-:W-:Y:S02]  /*5d10*/  FFMA.FTZ R67, R132, R68.reuse, -R65 ;  /* 0x0000004484437223 */ /* 0x080fe40000010841 */
[----:B------:R-:W-:Y:S02]  /*5d20*/  FMUL.FTZ R69, R131, -R68 ;  /* 0x8000004483457220 */ /* 0x000fe40000410000 */
[----:B------:R-:W-:Y:S02]  /*5d30*/  FADD.FTZ R70, R155, R70 ;  /* 0x000000469b467221 */ /* 0x000fe40000010000 */
[----:B------:R-:W-:-:S02]  /*5d40*/  FMUL.FTZ R65, R149, R219 ;  /* 0x000000db95417220 */ /* 0x000fc40000410000 */
[-C--:B------:R-:W-:Y:S02]  /*5d50*/  FMUL.FTZ R64, R149, R195.reuse ;  /* 0x000000c395407220 */ /* 0x080fe40000410000 */
[----:B------:R-:W-:Y:S02]  /*5d60*/  FADD.FTZ R72, -R165, R72 ;  /* 0x00000048a5487221 */ /* 0x000fe40000010100 */
[----:B------:R-:W-:Y:S02]  /*5d70*/  FFMA.FTZ R69, R132, R66, R69 ;  /* 0x0000004284457223 */ /* 0x000fe40000010045 */
[----:B------:R-:W-:Y:S02]  /*5d80*/  FMUL.FTZ R73, R131, -R70 ;  /* 0x8000004683497220 */ /* 0x000fe40000410000 */
[C---:B------:R-:W-:Y:S02]  /*5d90*/  FFMA.FTZ R194, R150.reuse, R195, R65 ;  /* 0x000000c396c27223 */ /* 0x040fe40000010041 */
[----:B------:R-:W-:-:S02]  /*5da0*/  FFMA.FTZ R65, R150, R219, -R64 ;  /* 0x000000db96417223 */ /* 0x000fc40000010840 */
[-C--:B------:R-:W-:Y:S02]  /*5db0*/  FMUL.FTZ R71, R131, -R72.reuse ;  /* 0x8000004883477220 */ /* 0x080fe40000410000 */
[----:B------:R-:W-:Y:S02]  /*5dc0*/  FMUL.FTZ R64, R133, -R69 ;  /* 0x8000004585407220 */ /* 0x000fe40000410000 */
[----:B------:R-:W-:Y:S02]  /*5dd0*/  FFMA.FTZ R73, R132, R72, R73 ;  /* 0x0000004884497223 */ /* 0x000fe40000010049 */
[----:B------:R-:W-:Y:S02]  /*5de0*/  FADD.FTZ R216, R216, R65 ;  /* 0x00000041d8d87221 */ /* 0x000fe40000010000 */
[----:B------:R-:W-:Y:S02]  /*5df0*/  FFMA.FTZ R71, R132, R70, -R71 ;  /* 0x0000004684477223 */ /* 0x000fe40000010847 */
[----:B------:R-:W-:-:S02]  /*5e00*/  FFMA.FTZ R68, R134, R67, -R64 ;  /* 0x0000004386447223 */ /* 0x000fc40000010840 */
[----:B------:R-:W-:Y:S02]  /*5e10*/  FADD.FTZ R73, -R164, R73 ;  /* 0x00000049a4497221 */ /* 0x000fe40000010100 */
[----:B------:R-:W-:Y:S02]  /*5e20*/  FADD.FTZ R194, RZ, R194 ;  /* 0x000000c2ffc27221 */ /* 0x000fe40000010000 */
[----:B------:R-:W-:Y:S02]  /*5e30*/  FMUL.FTZ R64, R133, -R67 ;  /* 0x8000004385407220 */ /* 0x000fe40000410000 */
[----:B------:R-:W-:Y:S02]  /*5e40*/  FMUL.FTZ R67, R147, R216 ;  /* 0x000000d893437220 */ /* 0x000fe40000410000 */
[----:B------:R-:W-:Y:S02]  /*5e50*/  FADD.FTZ R71, R154, R71 ;  /* 0x000000479a477221 */ /* 0x000fe40000010000 */
[----:B------:R-:W-:-:S02]  /*5e60*/  FMUL.FTZ R66, R133, -R73 ;  /* 0x8000004985427220 */ /* 0x000fc40000410000 */
[-C--:B------:R-:W-:Y:S02]  /*5e70*/  FMUL.FTZ R65, R147, R194.reuse ;  /* 0x000000c293417220 */ /* 0x080fe40000410000 */
[----:B------:R-:W-:Y:S02]  /*5e80*/  FFMA.FTZ R67, R148, R194, R67 ;  /* 0x000000c294437223 */ /* 0x000fe40000010043 */
[C---:B------:R-:W-:Y:S02]  /*5e90*/  FFMA.FTZ R69, R134.reuse, R69, R64 ;  /* 0x0000004586457223 */ /* 0x040fe40000010040 */
[-C--:B------:R-:W-:Y:S02]  /*5ea0*/  FFMA.FTZ R70, R134, R71.reuse, -R66 ;  /* 0x0000004786467223 */ /* 0x080fe40000010842 */
[----:B------:R-:W-:Y:S02]  /*5eb0*/  FFMA.FTZ R64, R148, R216, -R65 ;  /* 0x000000d894407223 */ /* 0x000fe40000010841 */
[----:B------:R-:W-:-:S02]  /*5ec0*/  FMUL.FTZ R71, R133, -R71 ;  /* 0x8000004785477220 */ /* 0x000fc40000410000 */
[----:B------:R-:W-:Y:S02]  /*5ed0*/  FADD.FTZ R197, RZ, R67 ;  /* 0x00000043ffc57221 */ /* 0x000fe40000010000 */
[----:B------:R-:W-:Y:S02]  /*5ee0*/  FADD.FTZ R217, R217, R64 ;  /* 0x00000040d9d97221 */ /* 0x000fe40000010000 */
[----:B------:R-:W-:Y:S02]  /*5ef0*/  FMUL.FTZ R65, R135, -R69 ;  /* 0x8000004587417220 */ /* 0x000fe40000410000 */
[----:B------:R-:W-:Y:S02]  /*5f00*/  FFMA.FTZ R72, R134, R73, R71 ;  /* 0x0000004986487223 */ /* 0x000fe40000010047 */
[C---:B------:R-:W-:Y:S02]  /*5f10*/  FMUL.FTZ R64, R145.reuse, R197 ;  /* 0x000000c591407220 */ /* 0x040fe40000410000 */
[----:B------:R-:W-:-:S02]  /*5f20*/  FMUL.FTZ R66, R145, R217 ;  /* 0x000000d991427220 */ /* 0x000fc40000410000 */
[-C--:B------:R-:W-:Y:S02]  /*5f30*/  FFMA.FTZ R71, R136, R68.reuse, -R65 ;  /* 0x0000004488477223 */ /* 0x080fe40000010841 */
[----:B------:R-:W-:Y:S02]  /*5f40*/  FADD.FTZ R72, -R163, R72 ;  /* 0x00000048a3487221 */ /* 0x000fe40000010100 */
[----:B------:R-:W-:Y:S02]  /*5f50*/  FFMA.FTZ R65, R146, R217, -R64 ;  /* 0x000000d992417223 */ /* 0x000fe40000010840 */
[----:B------:R-:W-:Y:S02]  /*5f60*/  FMUL.FTZ R68, R135, -R68 ;  /* 0x8000004487447220 */ /* 0x000fe40000410000 */
[----:B------:R-:W-:Y:S02]  /*5f70*/  FADD.FTZ R70, R153, R70 ;  /* 0x0000004699467221 */ /* 0x000fe40000010000 */
[----:B------:R-:W-:-:S02]  /*5f80*/  FMUL.FTZ R67, R135, -R72 ;  /* 0x8000004887437220 */ /* 0x000fc40000410000 */
[----:B------:R-:W-:Y:S02]  /*5f90*/  FFMA.FTZ R66, R146, R197, R66 ;  /* 0x000000c592427223 */ /* 0x000fe40000010042 */
[----:B------:R-:W-:Y:S02]  /*5fa0*/  FADD.FTZ R214, R214, R65 ;  /* 0x00000041d6d67221 */ /* 0x000fe40000010000 */
[C---:B------:R-:W-:Y:S02]  /*5fb0*/  FFMA.FTZ R68, R136.reuse, R69, R68 ;  /* 0x0000004588447223 */ /* 0x040fe40000010044 */
[-C--:B------:R-:W-:Y:S02]  /*5fc0*/  FMUL.FTZ R65, R135, -R70.reuse ;  /* 0x8000004687417220 */ /* 0x080fe40000410000 */
[----:B------:R-:W-:Y:S02]  /*5fd0*/  FFMA.FTZ R69, R136, R70, -R67 ;  /* 0x0000004688457223 */ /* 0x000fe40000010843 */
        /* <DEDUP_REMOVED lines=10> */
[C---:B------:R-:W-:Y:S02]  /*6080*/  FMUL.FTZ R71, R137.reuse, -R71 ;  /* 0x8000004789477220 */ /* 0x040fe40000410000 */
[----:B------:R-:W-:Y:S02]  /*6090*/  FADD.FTZ R69, R152, R69 ;  /* 0x0000004598457221 */ /* 0x000fe40000010000 */
[----:B------:R-:W-:-:S02]  /*60a0*/  FMUL.FTZ R65, R137, -R73 ;  /* 0x8000004989417220 */ /* 0x000fc40000410000 */
[----:B------:R-:W-:Y:S02]  /*60b0*/  FADD.FTZ R215, R215, R64 ;  /* 0x00000040d7d77221 */ /* 0x000fe40000010000 */
[----:B------:R-:W-:Y:S02]  /*60c0*/  FMUL.FTZ R64, R141, R199 ;  /* 0x000000c78d407220 */ /* 0x000fe40000410000 */
[C---:B------:R-:W-:Y:S02]  /*60d0*/  FFMA.FTZ R71, R138.reuse, R68, R71 ;  /* 0x000000448a477223 */ /* 0x040fe40000010047 */
[-C--:B------:R-:W-:Y:S02]  /*60e0*/  FFMA.FTZ R68, R138, R69.reuse, -R65 ;  /* 0x000000458a447223 */ /* 0x080fe40000010841 */
[----:B------:R-:W-:Y:S02]  /*60f0*/  FMUL.FTZ R69, R137, -R69 ;  /* 0x8000004589457220 */ /* 0x000fe40000410000 */
[----:B------:R-:W-:-:S02]  /*6100*/  FFMA.FTZ R65, R142, R215, -R64 ;  /* 0x000000d78e417223 */ /* 0x000fc40000010840 */
[----:B------:R-:W-:Y:S02]  /*6110*/  FMUL.FTZ R64, R141, R215 ;  /* 0x000000d78d407220 */ /* 0x000fe40000410000 */
[----:B------:R-:W-:Y:S02]  /*6120*/  FFMA.FTZ R70, R138, R73, R69 ;  /* 0x000000498a467223 */ /* 0x000fe40000010045 */
[----:B------:R-:W-:Y:S02]  /*6130*/  FMUL.FTZ R67, R139, -R71 ;  /* 0x800000478b437220 */ /* 0x000fe40000410000 */
[----:B------:R-:W-:Y:S02]  /*6140*/  FFMA.FTZ R64, R142, R199, R64 ;  /* 0x000000c78e407223 */ /* 0x000fe40000010040 */
[----:B------:R-:W-:Y:S02]  /*6150*/  FADD.FTZ R212, R212, R65 ;  /* 0x00000041d4d47221 */ /* 0x000fe40000010000 */
[----:B------:R-:W-:-:S02]  /*6160*/  FADD.FTZ R70, -R161, R70 ;  /* 0x00000046a1467221 */ /* 0x000fc40000010100 */
[----:B------:R-:W-:Y:S02]  /*6170*/  FFMA.FTZ R69, R140, R66, -R67 ;  /* 0x000000428c457223 */ /* 0x000fe40000010843 */
[----:B------:R-:W-:Y:S02]  /*6180*/  FADD.FTZ R198, RZ, R64 ;  /* 0x00000040ffc67221 */ /* 0x000fe40000010000 */
[C---:B------:R-:W-:Y:S02]  /*6190*/  FMUL.FTZ R67, R139.reuse, R212 ;  /* 0x000000d48b437220 */ /* 0x040fe40000410000 */
[----:B------:R-:W-:Y:S02]  /*61a0*/  FMUL.FTZ R66, R139, -R66 ;  /* 0x800000428b427220 */ /* 0x000fe40000410000 */
[----:B------:R-:W-:Y:S02]  /*61b0*/  FADD.FTZ R68, R171, R68 ;  /* 0x00000044ab447221 */ /* 0x000fe40000010000 */
[----:B------:R-:W-:-:S02]  /*61c0*/  FMUL.FTZ R73, R139, -R70 ;  /* 0x800000468b497220 */ /* 0x000fc40000410000 */
[CC--:B------:R-:W-:Y:S02]  /*61d0*/  FMUL.FTZ R65, R139.reuse, R198.reuse ;  /* 0x000000c68b417220 */ /* 0x0c0fe40000410000 */
[C---:B------:R-:W-:Y:S02]  /*61e0*/  FFMA.FTZ R67, R140.reuse, R198, R67 ;  /* 0x000000c68c437223 */ /* 0x040fe40000010043 */
[C---:B------:R-:W-:Y:S02]  /*61f0*/  FFMA.FTZ R71, R140.reuse, R71, R66 ;  /* 0x000000478c477223 */ /* 0x040fe40000010042 */
[CC--:B------:R-:W-:Y:S02]  /*6200*/  FFMA.FTZ R72, R140.reuse, R68.reuse, -R73 ;  /* 0x000000448c487223 */ /* 0x0c0fe40000010849 */
        /* <DEDUP_REMOVED lines=8> */
[----:B------:R-:W-:Y:S02]  /*6290*/  FMUL.FTZ R69, R141, -R69 ;  /* 0x800000458d457220 */ /* 0x000fe40000410000 */
[----:B------:R-:W-:Y:S02]  /*62a0*/  FADD.FTZ R73, -R172, R73 ;  /* 0x00000049ac497221 */ /* 0x000fe40000010100 */
        /* <DEDUP_REMOVED lines=12> */
[----:B------:R-:W-:Y:S02]  /*6370*/  FFMA.FTZ R66, R144, R68, -R65 ;  /* 0x0000004490427223 */ /* 0x000fe40000010841 */
[----:B------:R-:W-:Y:S02]  /*6380*/  FFMA.FTZ R73, R142, R73, R72 ;  /* 0x000000498e497223 */ /* 0x000fe40000010048 */
        /* <DEDUP_REMOVED lines=8> */
[----:B------:R-:W-:Y:S02]  /*6410*/  FMUL.FTZ R64, R133, R203 ;  /* 0x000000cb85407220 */ /* 0x000fe40000410000 */
[----:B------:R-:W-:Y:S02]  /*6420*/  FMUL.FTZ R68, R143, -R68 ;  /* 0x800000448f447220 */ /* 0x000fe40000410000 */
[----:B------:R-:W-:Y:S02]  /*6430*/  FFMA.FTZ R72, R144, R70, -R65 ;  /* 0x0000004690487223 */ /* 0x000fe40000010841 */
[----:B------:R-:W-:Y:S02]  /*6440*/  FFMA.FTZ R65, R134, R211, -R64 ;  /* 0x000000d386417223 */ /* 0x000fe40000010840 */
[----:B------:R-:W-:Y:S02]  /*6450*/  FFMA.FTZ R68, R144, R69, R68 ;  /* 0x0000004590447223 */ /* 0x000fe40000010044 */
[----:B------:R-:W-:-:S02]  /*6460*/  FMUL.FTZ R64, R133, R211 ;  /* 0x000000d385407220 */ /* 0x000fc40000410000 */
[----:B------:R-:W-:Y:S02]  /*6470*/  FMUL.FTZ R70, R143, -R70 ;  /* 0x800000468f467220 */ /* 0x000fe40000410000 */
[C---:B------:R-:W-:Y:S02]  /*6480*/  FMUL.FTZ R67, R145.reuse, -R68 ;  /* 0x8000004491437220 */ /* 0x040fe40000410000 */
[----:B------:R-:W-:Y:S02]  /*6490*/  FFMA.FTZ R64, R134, R203, R64 ;  /* 0x000000cb86407223 */ /* 0x000fe40000010040 */
[----:B------:R-:W-:Y:S02]  /*64a0*/  FADD.FTZ R208, R208, R65 ;  /* 0x00000041d0d07221 */ /* 0x000fe40000010000 */
[----:B------:R-:W-:Y:S02]  /*64b0*/  FFMA.FTZ R73, R144, R73, R70 ;  /* 0x0000004990497223 */ /* 0x000fe40000010046 */
[----:B------:R-:W-:-:S02]  /*64c0*/  FMUL.FTZ R65, R145, -R66 ;  /* 0x8000004291417220 */ /* 0x000fc40000410000 */
[----:B------:R-:W-:Y:S02]  /*64d0*/  FFMA.FTZ R69, R146, R66, -R67 ;  /* 0x0000004292457223 */ /* 0x000fe40000010843 */
[----:B------:R-:W-:Y:S02]  /*64e0*/  FADD.FTZ R202, RZ, R64 ;  /* 0x00000040ffca7221 */ /* 0x000fe40000010000 */
[C---:B------:R-:W-:Y:S02]  /*64f0*/  FMUL.FTZ R67, R131.reuse, R208 ;  /* 0x000000d083437220 */ /* 0x040fe40000410000 */
[----:B------:R-:W-:Y:S02]  /*6500*/  FADD.FTZ R73, -R176, R73 ;  /* 0x00000049b0497221 */ /* 0x000fe40000010100 */
[----:B------:R-:W-:Y:S02]  /*6510*/  FFMA.FTZ R68, R146, R68, R65 ;  /* 0x0000004492447223 */ /* 0x000fe40000010041 */
[----:B------:R-:W-:-:S02]  /*6520*/  FMUL.FTZ R65, R131, R202 ;  /* 0x000000ca83417220 */ /* 0x000fc40000410000 */
[C---:B------:R-:W-:Y:S02]  /*6530*/  FFMA.FTZ R67, R132.reuse, R202, R67 ;  /* 0x000000ca84437223 */ /* 0x040fe40000010043 */
[----:B------:R-:W-:Y:S02]  /*6540*/  FADD.FTZ R72, R177, R72 ;  /* 0x00000048b1487221 */ /* 0x000fe40000010000 */
[----:B------:R-:W-:Y:S02]  /*6550*/  FMUL.FTZ R71, R145, -R73 ;  /* 0x8000004991477220 */ /* 0x000fe40000410000 */
        /* <DEDUP_REMOVED lines=9> */
[-C--:B------:R-:W-:Y:S02]  /*65f0*/  FFMA.FTZ R65, R130, R209.reuse, -R64 ;  /* 0x000000d182417223 */ /* 0x080fe40000010840 */
[----:B------:R-:W-:Y:S02]  /*6600*/  FMUL.FTZ R64, R129, R209 ;  /* 0x000000d181407220 */ /* 0x000fe40000410000 */
[----:B------:R-:W-:Y:S02]  /*6610*/  FADD.FTZ R73, -R178, R73 ;  /* 0x00000049b2497221 */ /* 0x000fe40000010100 */
[----:B------:R-:W-:Y:S02]  /*6620*/  FADD.FTZ R66, R179, R66 ;  /* 0x00000042b3427221 */ /* 0x000fe40000010000 */
[----:B------:R-:W-:Y:S01]  /*6630*/  FFMA.FTZ R204, R130, R205, R64 ;  /* 0x000000cd82cc7223 */ /* 0x000fe20000010040 */
[----:B------:R-:W-:Y:S01]  /*6640*/  MOV R64, 0x3f800000 ;  /* 0x3f80000000407802 */ /* 0x000fe20000000f00 */
[----:B------:R-:W-:-:S02]  /*6650*/  FMUL.FTZ R69, R147, -R69 ;  /* 0x8000004593457220 */ /* 0x000fc40000410000 */
[C---:B------:R-:W-:Y:S02]  /*6660*/  FMUL.FTZ R67, R147.reuse, -R73 ;  /* 0x8000004993437220 */ /* 0x040fe40000410000 */
[----:B------:R-:W-:Y:S02]  /*6670*/  FMUL.FTZ R70, R147, -R66 ;  /* 0x8000004293467220 */ /* 0x000fe40000410000 */
[----:B------:R-:W-:Y:S01]  /*6680*/  FADD.FTZ R206, R206, R65 ;  /* 0x00000041cece7221 */ /* 0x000fe20000010000 */
[----:B------:R-:W-:Y:S01]  /*6690*/  HFMA2.MMA R65, -RZ, RZ, 0, 0 ;  /* 0x00000000ff417435 */ /* 0x000fe200000001ff */
[----:B------:R-:W-:Y:S02]  /*66a0*/  FADD.FTZ R204, RZ, R204 ;  /* 0x000000ccffcc7221 */ /* 0x000fe40000010000 */
[C---:B------:R-:W-:Y:S02]  /*66b0*/  FFMA.FTZ R74, R148.reuse, R68, R69 ;  /* 0x00000044944a7223 */ /* 0x040fe40000010045 */
[----:B------:R-:W-:-:S02]  /*66c0*/  FFMA.FTZ R68, R148, R66, -R67 ;  /* 0x0000004294447223 */ /* 0x000fc40000010843 */
[----:B------:R-:W-:Y:S01]  /*66d0*/  FFMA.FTZ R73, R148, R73, R70 ;  /* 0x0000004994497223 */ /* 0x000fe20000010046 */
[----:B------:R-:W-:Y:S01]  /*66e0*/  CS2R R66, SRZ ;  /* 0x0000000000427805 */ /* 0x000fe2000001ff00 */
[C---:B------:R-:W-:Y:S02]  /*66f0*/  FMUL.FTZ R71, R127.reuse, R206 ;  /* 0x000000ce7f477220 */ /* 0x040fe40000410000 */
[-C--:B------:R-:W-:Y:S02]  /*6700*/  FMUL.FTZ R69, R127, R204.reuse ;  /* 0x000000cc7f457220 */ /* 0x080fe40000410000 */
[----:B------:R-:W-:Y:S01]  /*6710*/  FADD.FTZ R73, -R180, R73 ;  /* 0x00000049b4497221 */ /* 0x000fe20000010100 */
[----:B------:R0:W1:Y:S01]  /*6720*/  @!P0 LDS.128 R64, [R120.X16+0x3910] ;  /* 0x0039100078408984 */ /* 0x000062000000cc00 */
[----:B------:R-:W-:Y:S01]  /*6730*/  FADD.FTZ R70, R181, R68 ;  /* 0x00000044b5467221 */ /* 0x000fe20000010000 */
[----:B------:R-:W-:Y:S01]  /*6740*/  ISETP.GT.U32.AND P0, PT, R9, 0x1f, PT ;  /* 0x0000001f0900780c */ /* 0x000fe20003f04070 */
[----:B------:R-:W-:-:S02]  /*6750*/  FFMA.FTZ R71, R128, R204, R71 ;  /* 0x000000cc80477223 */ /* 0x000fc40000010047 */
[----:B------:R-:W-:Y:S02]  /*6760*/  FFMA.FTZ R68, R128, R206, -R69 ;  /* 0x000000ce80447223 */ /* 0x000fe40000010845 */
[----:B------:R-:W-:Y:S02]  /*6770*/  FMUL.FTZ R75, R149, -R73 ;  /* 0x80000049954b7220 */ /* 0x000fe40000410000 */
        /* <DEDUP_REMOVED lines=71> */
.L_x_2272:
[----:B------:R-:W-:Y:S05]  /*6bf0*/  BRA.DIV ~URZ, `(.L_x_2239) ;  /* 0x000053527f007947 */ /* 0x000fea000b800000 */
[----:B------:R2:W3:Y:S04]  /*6c00*/  SHFL.DOWN PT, R71, R77, 0x1, 0x1f ;  /* 0x08201f004d477f89 */ /* 0x0004e800000e0000 */
[----:B------:R2:W4:Y:S04]  /*6c10*/  SHFL.DOWN PT, R72, R75, 0x1, 0x1f ;  /* 0x08201f004b487f89 */ /* 0x00052800000e0000 */
[----:B------:R2:W0:Y:S02]  /*6c20*/  SHFL.DOWN PT, R68, R74, 0x1, 0x1f ;  /* 0x08201f004a447f89 */ /* 0x00042400000e0000 */
.L_x_2273:
        /* <DEDUP_REMOVED lines=15> */
.L_x_2241:
[----:B------:R-:W-:Y:S05]  /*6d20*/  BSYNC B1 ;  /* 0x0000000000017941 */ /* 0x000fea0003800000 */
.L_x_2240:
[----:B------:R-:W-:Y:S05]  /*6d30*/  BRA.DIV ~URZ, `(.L_x_2242) ;  /* 0x000053727f007947 */ /* 0x000fea000b800000 */
[----:B-1----:R1:W2:Y:S04]  /*6d40*/  SHFL.DOWN PT, R70, R76, 0x2, 0x1f ;  /* 0x08401f004c467f89 */ /* 0x0022a800000e0000 */
[----:B---3--:R1:W3:Y:S04]  /*6d50*/  SHFL.DOWN PT, R71, R77, 0x2, 0x1f ;  /* 0x08401f004d477f89 */ /* 0x0082e800000e0000 */
[----:B----4-:R1:W4:Y:S04]  /*6d60*/  SHFL.DOWN PT, R72, R75, 0x2, 0x1f ;  /* 0x08401f004b487f89 */ /* 0x01032800000e0000 */
[----:B0-----:R1:W0:Y:S02]  /*6d70*/  SHFL.DOWN PT, R68, R74, 0x2, 0x1f ;  /* 0x08401f004a447f89 */ /* 0x00122400000e0000 */
.L_x_2274:
        /* <DEDUP_REMOVED lines=15> */
.L_x_2244:
[----:B------:R-:W-:Y:S05]  /*6e70*/  BSYNC B1 ;  /* 0x0000000000017941 */ /* 0x000fea0003800000 */
.L_x_2243:
[----:B------:R-:W-:Y:S05]  /*6e80*/  BRA.DIV ~URZ, `(.L_x_2245) ;  /* 0x000053f27f007947 */ /* 0x000fea000b800000 */
[----:B--2---:R2:W1:Y:S02]  /*6e90*/  SHFL.DOWN PT, R70, R76, 0x4, 0x1f ;  /* 0x08801f004c467f89 */ /* 0x00446400000e0000 */
.L_x_2275:
[----:B------:R-:W-:Y:S05]  /*6ea0*/  BRA.DIV ~URZ, `(.L_x_2246) ;  /* 0x000054527f007947 */ /* 0x000fea000b800000 */
[----:B---3--:R3:W2:Y:S04]  /*6eb0*/  SHFL.DOWN PT, R71, R77, 0x4, 0x1f ;  /* 0x08801f004d477f89 */ /* 0x0086a800000e0000 */
[----:B----4-:R3:W4:Y:S04]  /*6ec0*/  SHFL.DOWN PT, R72, R75, 0x4, 0x1f ;  /* 0x08801f004b487f89 */ /* 0x01072800000e0000 */
[----:B0-----:R3:W0:Y:S02]  /*6ed0*/  SHFL.DOWN PT, R68, R74, 0x4, 0x1f ;  /* 0x08801f004a447f89 */ /* 0x00162400000e0000 */
.L_x_2276:
        /* <DEDUP_REMOVED lines=15> */
.L_x_2248:
[----:B------:R-:W-:Y:S05]  /*6fd0*/  BSYNC B1 ;  /* 0x0000000000017941 */ /* 0x000fea0003800000 */
.L_x_2247:
[----:B------:R-:W-:Y:S05]  /*6fe0*/  BRA.DIV ~URZ, `(.L_x_2249) ;  /* 0x000054727f007947 */ /* 0x000fea000b800000 */
[----:B-1----:R1:W3:Y:S04]  /*6ff0*/  SHFL.DOWN PT, R70, R76, 0x8, 0x1f ;  /* 0x09001f004c467f89 */ /* 0x0022e800000e0000 */
[----:B--2---:R1:W2:Y:S04]  /*7000*/  SHFL.DOWN PT, R71, R77, 0x8, 0x1f ;  /* 0x09001f004d477f89 */ /* 0x0042a800000e0000 */
[----:B----4-:R1:W4:Y:S04]  /*7010*/  SHFL.DOWN PT, R72, R75, 0x8, 0x1f ;  /* 0x09001f004b487f89 */ /* 0x01032800000e0000 */
[----:B0-----:R1:W0:Y:S02]  /*7020*/  SHFL.DOWN PT, R68, R74, 0x8, 0x1f ;  /* 0x09001f004a447f89 */ /* 0x00122400000e0000 */
.L_x_2277:
        /* <DEDUP_REMOVED lines=15> */
.L_x_2251:
[----:B------:R-:W-:Y:S05]  /*7120*/  BSYNC B1 ;  /* 0x0000000000017941 */ /* 0x000fea0003800000 */
.L_x_2250:
[----:B------:R-:W-:Y:S05]  /*7130*/  BRA.DIV ~URZ, `(.L_x_2252) ;  /* 0x000054f27f007947 */ /* 0x000fea000b800000 */
[----:B---3--:R3:W1:Y:S02]  /*7140*/  SHFL.DOWN PT, R70, R76, 0x10, 0x1f ;  /* 0x0a001f004c467f89 */ /* 0x00866400000e0000 */
.L_x_2278:
[----:B------:R-:W-:Y:S05]  /*7150*/  BRA.DIV ~URZ, `(.L_x_2253) ;  /* 0x000055527f007947 */ /* 0x000fea000b800000 */
[----:B--2---:R2:W3:Y:S04]  /*7160*/  SHFL.DOWN PT, R71, R77, 0x10, 0x1f ;  /* 0x0a001f004d477f89 */ /* 0x0044e800000e0000 */
[----:B----4-:R2:W4:Y:S04]  /*7170*/  SHFL.DOWN PT, R72, R75, 0x10, 0x1f ;  /* 0x0a001f004b487f89 */ /* 0x01052800000e0000 */
[----:B0-----:R2:W0:Y:S02]  /*7180*/  SHFL.DOWN PT, R68, R74, 0x10, 0x1f ;  /* 0x0a001f004a447f89 */ /* 0x00142400000e0000 */
.L_x_2279:
        /* <DEDUP_REMOVED lines=13> */
.L_x_2255:
[----:B------:R-:W-:Y:S05]  /*7260*/  BSYNC B1 ;  /* 0x0000000000017941 */ /* 0x000fea0003800000 */
.L_x_2254:
        /* <DEDUP_REMOVED lines=20> */
.L_x_2280:
        /* <DEDUP_REMOVED lines=19> */
.L_x_2258:
[----:B------:R-:W-:Y:S05]  /*74e0*/  BSYNC B1 ;  /* 0x0000000000017941 */ /* 0x000fea0003800000 */
.L_x_2257:
        /* <DEDUP_REMOVED lines=38> */
.L_x_2237:
[----:B-1----:R-:W-:Y:S05]  /*7750*/  BSYNC B0 ;  /* 0x0000000000007941 */ /* 0x002fea0003800000 */
.L_x_2236:
[----:B------:R-:W-:Y:S01]  /*7760*/  WARPSYNC 0xffffffff ;  /* 0xffffffff00007948 */ /* 0x000fe20003800000 */
[----:B------:R-:W-:Y:S01]  /*7770*/  BAR.SYNC.DEFER_BLOCKING 0x0 ;  /* 0x0000000000007b1d */ /* 0x000fe20000010000 */
[----:B0-----:R-:W-:Y:S01]  /*7780*/  FFMA.FTZ R70, R104, R219, RZ ;  /* 0x000000db68467223 */ /* 0x001fe200000100ff */
        /* <DEDUP_REMOVED lines=13> */
[----:B------:R-:W0:Y:S01]  /*7860*/  LDS.64 R68, [R151.X16+0x1b18] ;  /* 0x001b180097447984 */ /* 0x000e22000000ca00 */
        /* <DEDUP_REMOVED lines=11> */
[----:B------:R-:W-:Y:S02]  /*7920*/  FFMA.FTZ R66, R118, R223, R66 ;  /* 0x000000df76427223 */ /* 0x000fe40000010042 */
[----:B------:R-:W-:Y:S02]  /*7930*/  FFMA.FTZ R223, R86, -R38, R223 ;  /* 0x8000002656df7223 */ /* 0x000fe400000100df */
[----:B------:R-:W-:Y:S02]  /*7940*/  FFMA.FTZ R66, R119, R220, R66 ;  /* 0x000000dc77427223 */ /* 0x000fe40000010042 */
        /* <DEDUP_REMOVED lines=29> */
[----:B------:R-:W-:Y:S01]  /*7b20*/  FADD.FTZ R166, -R166, R127 ;  /* 0x0000007fa6a67221 */ /* 0x000fe20000010100 */
[----:B------:R-:W-:Y:S01]  /*7b30*/  PRMT R127, RZ, 0x7610, R59 ;  /* 0x00007610ff7f7816 */ /* 0x000fe2000000003b */
        /* <DEDUP_REMOVED lines=41> */
[----:B------:R-:W-:Y:S01]  /*7dd0*/  FADD.FTZ R175, R175, R142 ;  /* 0x0000008eafaf7221 */ /* 0x000fe20000010000 */
[----:B------:R-:W-:Y:S01]  /*7de0*/  PRMT R142, RZ, 0x5410, R58 ;  /* 0x00005410ff8e7816 */ /* 0x000fe2000000003a */
[C---:B------:R-:W-:Y:S02]  /*7df0*/  FMUL.FTZ R64, R143.reuse, -R73 ;  /* 0x800000498f407220 */ /* 0x040fe40000410000 */
[-C--:B------:R-:W-:Y:S02]  /*7e00*/  FMUL.FTZ R143, R143, -R175.reuse ;  /* 0x800000af8f8f7220 */ /* 0x080fe40000410000 */
[----:B------:R-:W-:-:S02]  /*7e10*/  FFMA.FTZ R64, R144, R175, -R64 ;  /* 0x000000af90407223 */ /* 0x000fc40000010840 */
[----:B------:R-:W-:Y:S01]  /*7e20*/  FFMA.FTZ R143, R144, R73, R143 ;  /* 0x00000049908f7223 */ /* 0x000fe2000001008f */
[----:B------:R-:W-:Y:S01]  /*7e30*/  PRMT R144, RZ, 0x7610, R58 ;  /* 0x00007610ff907816 */ /* 0x000fe2000000003a */
[----:B------:R-:W-:Y:S02]  /*7e40*/  FADD.FTZ R70, R177, R64 ;  /* 0x00000040b1467221 */ /* 0x000fe40000010000 */
[----:B------:R-:W-:Y:S02]  /*7e50*/  FFMA.FTZ R64, R109, -R198, R65 ;  /* 0x800000c66d407223 */ /* 0x000fe40000010041 */
[----:B------:R-:W-:Y:S02]  /*7e60*/  FADD.FTZ R176, -R176, R143 ;  /* 0x0000008fb0b07221 */ /* 0x000fe40000010100 */
[----:B------:R-:W-:Y:S02]  /*7e70*/  FMUL.FTZ R65, R145, -R70 ;  /* 0x8000004691417220 */ /* 0x000fe40000410000 */
[----:B------:R-:W-:-:S02]  /*7e80*/  FFMA.FTZ R64, R110, -R201, R64 ;  /* 0x800000c96e407223 */ /* 0x000fc40000010040 */
[----:B------:R-:W-:Y:S02]  /*7e90*/  FFMA.FTZ R65, R146, R176, R65 ;  /* 0x000000b092417223 */ /* 0x000fe40000010041 */
[----:B------:R-:W-:Y:S02]  /*7ea0*/  FFMA.FTZ R64, R111, -R200, R64 ;  /* 0x800000c86f407223 */ /* 0x000fe40000010040 */
[----:B------:R-:W-:Y:S02]  /*7eb0*/  FADD.FTZ R75, -R178, R65 ;  /* 0x00000041b24b7221 */ /* 0x000fe40000010100 */
[----:B------:R-:W-:Y:S02]  /*7ec0*/  FFMA.FTZ R65, R112, -R203, R64 ;  /* 0x800000cb70417223 */ /* 0x000fe40000010040 */
[----:B------:R-:W-:Y:S02]  /*7ed0*/  FMUL.FTZ R145, R145, -R176 ;  /* 0x800000b091917220 */ /* 0x000fe40000410000 */
[----:B------:R-:W-:-:S02]  /*7ee0*/  FFMA.FTZ R65, R113, -R202, R65 ;  /* 0x800000ca71417223 */ /* 0x000fc40000010041 */
[----:B------:R-:W-:Y:S02]  /*7ef0*/  FFMA.FTZ R146, R146, R70, -R145 ;  /* 0x0000004692927223 */ /* 0x000fe40000010891 */
[----:B------:R-:W-:Y:S02]  /*7f00*/  FFMA.FTZ R65, R114, -R205, R65 ;  /* 0x800000cd72417223 */ /* 0x000fe40000010041 */
[----:B------:R-:W-:Y:S02]  /*7f10*/  FADD.FTZ R179, R179, R146 ;  /* 0x00000092b3b37221 */ /* 0x000fe40000010000 */
[----:B------:R-:W-:Y:S02]  /*7f20*/  FFMA.FTZ R65, R115, -R204, R65 ;  /* 0x800000cc73417223 */ /* 0x000fe40000010041 */
[----:B------:R-:W-:Y:S02]  /*7f30*/  FMUL.FTZ R64, R147, -R75 ;  /* 0x8000004b93407220 */ /* 0x000fe40000410000 */
[----:B------:R-:W-:-:S02]  /*7f40*/  FFMA.FTZ R65, R116, -R207, R65 ;  /* 0x800000cf74417223 */ /* 0x000fc40000010041 */
[-C--:B------:R-:W-:Y:S02]  /*7f50*/  FMUL.FTZ R147, R147, -R179.reuse ;  /* 0x800000b393937220 */ /* 0x080fe40000410000 */
[C---:B------:R-:W-:Y:S02]  /*7f60*/  FFMA.FTZ R64, R148.reuse, R179, -R64 ;  /* 0x000000b394407223 */ /* 0x040fe40000010840 */
[----:B------:R-:W-:Y:S02]  /*7f70*/  FMUL.FTZ R67, R101, R69 ;  /* 0x0000004565437220 */ /* 0x000fe40000410000 */
[----:B------:R-:W-:Y:S02]  /*7f80*/  FFMA.FTZ R65, R117, -R218, R65 ;  /* 0x800000da75417223 */ /* 0x000fe40000010041 */
[----:B------:R-:W-:Y:S02]  /*7f90*/  FFMA.FTZ R147, R148, R75, R147 ;  /* 0x0000004b94937223 */ /* 0x000fe40000010093 */
[----:B------:R-:W-:-:S02]  /*7fa0*/  FADD.FTZ R72, R181, R64 ;  /* 0x00000040b5487221 */ /* 0x000fc40000010000 */
[-C--:B------:R-:W-:Y:S02]  /*7fb0*/  FFMA.FTZ R67, R100, R71.reuse, -R67 ;  /* 0x0000004764437223 */ /* 0x080fe40000010843 */
[----:B------:R-:W-:Y:S02]  /*7fc0*/  FMUL.FTZ R64, R101, R71 ;  /* 0x0000004765407220 */ /* 0x000fe40000410000 */
[----:B------:R-:W-:Y:S02]  /*7fd0*/  FFMA.FTZ R65, R118, -R221, R65 ;  /* 0x800000dd76417223 */ /* 0x000fe40000010041 */
[----:B------:R-:W-:Y:S02]  /*7fe0*/  FADD.FTZ R180, -R180, R147 ;  /* 0x00000093b4b47221 */ /* 0x000fe40000010100 */
[----:B------:R-:W-:Y:S02]  /*7ff0*/  FMUL.FTZ R81, R71, R44 ;  /* 0x0000002c47517220 */ /* 0x000fe40000410000 */
[----:B------:R-:W-:-:S02]  /*8000*/  FMUL.FTZ R74, R222, R67 ;  /* 0x00000043de4a7220 */ /* 0x000fc40000410000 */
[----:B------:R-:W-:Y:S02]  /*8010*/  FFMA.FTZ R220, R127, -R44, R220 ;  /* 0x8000002c7fdc7223 */ /* 0x000fe400000100dc */
[----:B------:R-:W-:Y:S02]  /*8020*/  FFMA.FTZ R71, R100, R69, R64 ;  /* 0x0000004564477223 */ /* 0x000fe40000010040 */
[----:B------:R-:W-:Y:S02]  /*8030*/  FFMA.FTZ R67, R119, -R222, R65 ;  /* 0x800000de77437223 */ /* 0x000fe40000010041 */
[C---:B------:R-:W-:Y:S02]  /*8040*/  FMUL.FTZ R65, R149.reuse, -R180 ;  /* 0x800000b495417220 */ /* 0x040fe40000410000 */
[----:B------:R-:W-:Y:S02]  /*8050*/  FMUL.FTZ R149, R149, -R72 ;  /* 0x8000004895957220 */ /* 0x000fe40000410000 */
[----:B------:R-:W-:-:S02]  /*8060*/  FFMA.FTZ R76, R220, R71, R74 ;  /* 0x00000047dc4c7223 */ /* 0x000fc4000001004a */
[----:B------:R-:W-:Y:S02]  /*8070*/  FMUL.FTZ R71, R101, R159 ;  /* 0x0000009f65477220 */ /* 0x000fe40000410000 */
[C---:B------:R-:W-:Y:S02]  /*8080*/  FFMA.FTZ R79, R150.reuse, R180, R149 ;  /* 0x000000b4964f7223 */ /* 0x040fe40000010095 */
[----:B------:R-:W-:Y:S02]  /*8090*/  FMUL.FTZ R77, R69, R44 ;  /* 0x0000002c454d7220 */ /* 0x000fe40000410000 */
[----:B------:R-:W-:Y:S02]  /*80a0*/  FFMA.FTZ R74, R150, R72, -R65 ;  /* 0x00000048964a7223 */ /* 0x000fe40000010841 */
[----:B------:R-:W-:Y:S02]  /*80b0*/  FFMA.FTZ R78, R100, R169, -R71 ;  /* 0x000000a9644e7223 */ /* 0x000fe40000010847 */
[----:B------:R-:W-:-:S02]  /*80c0*/  FMUL.FTZ R64, R222, R81 ;  /* 0x00000051de407220 */ /* 0x000fc40000410000 */
[----:B------:R-:W-:Y:S01]  /*80d0*/  FFMA.FTZ R127, R127, R69, R76 ;  /* 0x000000457f7f7223 */ /* 0x000fe2000001004c */
[----:B------:R-:W-:Y:S01]  /*80e0*/  PRMT R69, RZ, 0x7610, R60 ;  /* 0x00007610ff457816 */ /* 0x000fe2000000003c */
[----:B------:R-:W-:Y:S02]  /*80f0*/  FADD.FTZ R79, -R182, R79 ;  /* 0x0000004fb64f7221 */ /* 0x000fe40000010100 */
[----:B------:R-:W-:Y:S02]  /*8100*/  FMUL.FTZ R222, R222, R77 ;  /* 0x0000004ddede7220 */ /* 0x000fe40000410000 */
[----:B------:R-:W-:Y:S02]  /*8110*/  FMUL.FTZ R102, R169, R38 ;  /* 0x00000026a9667220 */ /* 0x000fe40000410000 */
[----:B------:R-:W-:Y:S01]  /*8120*/  FADD.FTZ R183, R183, R74 ;  /* 0x0000004ab7b77221 */ /* 0x000fe20000010000 */
[----:B------:R-:W-:Y:S01]  /*8130*/  PRMT R74, RZ, 0x5410, R60 ;  /* 0x00005410ff4a7816 */ /* 0x000fe2000000003c */
[----:B------:R-:W-:-:S02]  /*8140*/  FMUL.FTZ R83, R180, R21 ;  /* 0x00000015b4537220 */ /* 0x000fc40000410000 */
[----:B------:R-:W-:Y:S02]  /*8150*/  FMUL.FTZ R133, R221, R78 ;  /* 0x0000004edd857220 */ /* 0x000fe40000410000 */
[----:B------:R-:W-:Y:S02]  /*8160*/  FMUL.FTZ R78, R79, R20 ;  /* 0x000000144f4e7220 */ /* 0x000fe40000410000 */
[----:B------:R-:W-:Y:S02]  /*8170*/  FADD.FTZ R99, R77, R99 ;  /* 0x000000634d637221 */ /* 0x000fe40000010000 */
[C---:B------:R-:W-:Y:S02]  /*8180*/  FFMA.FTZ R64, R220.reuse, R77, R64 ;  /* 0x0000004ddc407223 */ /* 0x040fe40000010040 */
[----:B------:R-:W-:Y:S02]  /*8190*/  FFMA.FTZ R65, R220, R81, -R222 ;  /* 0x00000051dc417223 */ /* 0x000fe400000108de */
        /* <DEDUP_REMOVED lines=8> */
[----:B------:R-:W-:Y:S02]  /*8220*/  FADD.FTZ R98, R82, R98 ;  /* 0x0000006252627221 */ /* 0x000fe40000010000 */
[-C--:B------:R-:W-:Y:S02]  /*8230*/  FMUL.FTZ R221, R221, R82.reuse ;  /* 0x00000052dddd7220 */ /* 0x080fe40000410000 */
[----:B------:R-:W-:Y:S02]  /*8240*/  FFMA.FTZ R87, R223, R82, R87 ;  /* 0x00000052df577223 */ /* 0x000fe40000010057 */
[-C--:B------:R-:W-:Y:S02]  /*8250*/  FMUL.FTZ R82, R194, R77.reuse ;  /* 0x0000004dc2527220 */ /* 0x080fe40000410000 */
[----:B------:R-:W-:-:S02]  /*8260*/  FFMA.FTZ R85, R216, R77, R81 ;  /* 0x0000004dd8557223 */ /* 0x000fc40000010051 */
[-C--:B------:R-:W-:Y:S02]  /*8270*/  FMUL.FTZ R81, R195, R71.reuse ;  /* 0x00000047c3517220 */ /* 0x080fe40000410000 */
[----:B------:R-:W-:Y:S02]  /*8280*/  FFMA.FTZ R80, R76, R71, R80 ;  /* 0x000000474c507223 */ /* 0x000fe40000010050 */
[----:B------:R-:W-:Y:S02]  /*8290*/  FFMA.FTZ R103, R216, R83, -R82 ;  /* 0x00000053d8677223 */ /* 0x000fe40000010852 */
[----:B------:R-:W-:Y:S01]  /*82a0*/  FFMA.FTZ R82, R76, R78, -R81 ;  /* 0x0000004e4c527223 */ /* 0x000fe20000010851 */
[--C-:B------:R-:W-:Y:S01]  /*82b0*/  PRMT R78, RZ, 0x5410, R61.reuse ;  /* 0x00005410ff4e7816 */ /* 0x100fe2000000003d */
[----:B------:R-:W-:Y:S01]  /*82c0*/  FADD.FTZ R80, RZ, R80 ;  /* 0x00000050ff507221 */ /* 0x000fe20000010000 */
[----:B------:R-:W-:Y:S01]  /*82d0*/  PRMT R81, RZ, 0x7610, R61 ;  /* 0x00007610ff517816 */ /* 0x000fe2000000003d */
[----:B------:R-:W-:-:S02]  /*82e0*/  FMUL.FTZ R84, R75, R22 ;  /* 0x000000164b547220 */ /* 0x000fc40000410000 */
[----:B------:R-:W-:Y:S02]  /*82f0*/  FADD.FTZ R85, R80, R85 ;  /* 0x0000005550557221 */ /* 0x000fe40000010000 */
[-C--:B------:R-:W-:Y:S02]  /*8300*/  FFMA.FTZ R217, R78, -R22.reuse, R217 ;  /* 0x800000164ed97223 */ /* 0x080fe400000100d9 */
[----:B------:R-:W-:Y:S02]  /*8310*/  FMUL.FTZ R80, R179, R22 ;  /* 0x00000016b3507220 */ /* 0x000fe40000410000 */
[----:B------:R-:W-:Y:S02]  /*8320*/  FMUL.FTZ R121, R197, R84 ;  /* 0x00000054c5797220 */ /* 0x000fe40000410000 */
[----:B------:R-:W-:Y:S02]  /*8330*/  FMUL.FTZ R83, R70, R23 ;  /* 0x0000001746537220 */ /* 0x000fe40000410000 */
[----:B------:R-:W-:-:S02]  /*8340*/  FADD.FTZ R82, RZ, R82 ;  /* 0x00000052ff527221 */ /* 0x000fc40000010000 */
[-C--:B------:R-:W-:Y:S02]  /*8350*/  FFMA.FTZ R122, R217, R80.reuse, R121 ;  /* 0x00000050d97a7223 */ /* 0x080fe40000010079 */
[-C--:B------:R-:W-:Y:S02]  /*8360*/  FFMA.FTZ R214, R81, -R23.reuse, R214 ;  /* 0x8000001751d67223 */ /* 0x080fe400000100d6 */
[----:B------:R-:W-:Y:S02]  /*8370*/  FMUL.FTZ R125, R176, R23 ;  /* 0x00000017b07d7220 */ /* 0x000fe40000410000 */
[----:B------:R-:W-:Y:S02]  /*8380*/  FMUL.FTZ R123, R197, R80 ;  /* 0x00000050c57b7220 */ /* 0x000fe40000410000 */
[----:B------:R-:W-:Y:S02]  /*8390*/  FMUL.FTZ R121, R196, R83 ;  /* 0x00000053c4797220 */ /* 0x000fe40000410000 */
[----:B------:R-:W-:Y:S01]  /*83a0*/  FADD.FTZ R103, R82, R103 ;  /* 0x0000006752677221 */ /* 0x000fe20000010000 */
[----:B------:R-:W-:Y:S01]  /*83b0*/  PRMT R82, RZ, 0x5410, R62 ;  /* 0x00005410ff527816 */ /* 0x000fe2000000003e */
[----:B------:R-:W-:-:S02]  /*83c0*/  FFMA.FTZ R124, R217, R84, -R123 ;  /* 0x00000054d97c7223 */ /* 0x000fc4000001087b */
[-C--:B------:R-:W-:Y:S02]  /*83d0*/  FFMA.FTZ R121, R214, R125.reuse, -R121 ;  /* 0x0000007dd6797223 */ /* 0x080fe40000010879 */
[----:B------:R-:W-:Y:S02]  /*83e0*/  FMUL.FTZ R125, R196, R125 ;  /* 0x0000007dc47d7220 */ /* 0x000fe40000410000 */
[-C--:B------:R-:W-:Y:S02]  /*83f0*/  FMUL.FTZ R84, R175, R24.reuse ;  /* 0x00000018af547220 */ /* 0x080fe40000410000 */
[----:B------:R-:W-:Y:S02]  /*8400*/  FADD.FTZ R85, R85, R122 ;  /* 0x0000007a55557221 */ /* 0x000fe40000010000 */
[----:B------:R-:W-:Y:S02]  /*8410*/  FFMA.FTZ R215, R82, -R24, R215 ;  /* 0x8000001852d77223 */ /* 0x000fe400000100d7 */
[----:B------:R-:W-:-:S02]  /*8420*/  FFMA.FTZ R122, R214, R83, R125 ;  /* 0x00000053d67a7223 */ /* 0x000fc4000001007d */
        /* <DEDUP_REMOVED lines=8> */
[-C--:B------:R-:W-:Y:S02]  /*84b0*/  FMUL.FTZ R103, R68, R25.reuse ;  /* 0x0000001944677220 */ /* 0x080fe40000410000 */
[----:B------:R-:W-:Y:S02]  /*84c0*/  FFMA.FTZ R123, R215, R84, R126 ;  /* 0x00000054d77b7223 */ /* 0x000fe4000001007e */
[----:B------:R-:W-:Y:S02]  /*84d0*/  FFMA.FTZ R212, R85, -R25, R212 ;  /* 0x8000001955d47223 */ /* 0x000fe400000100d4 */
[----:B------:R-:W-:Y:S02]  /*84e0*/  FMUL.FTZ R126, R198, R125 ;  /* 0x0000007dc67e7220 */ /* 0x000fe40000410000 */
[----:B------:R-:W-:-:S02]  /*84f0*/  FADD.FTZ R121, R124, R121 ;  /* 0x000000797c797221 */ /* 0x000fc40000010000 */
[-C--:B------:R-:W-:Y:S02]  /*8500*/  FMUL.FTZ R124, R198, R103.reuse ;  /* 0x00000067c67c7220 */ /* 0x080fe40000410000 */
[----:B------:R-:W-:Y:S02]  /*8510*/  FADD.FTZ R122, R122, R123 ;  /* 0x0000007b7a7a7221 */ /* 0x000fe40000010000 */
[C---:B------:R-:W-:Y:S02]  /*8520*/  FFMA.FTZ R123, R212.reuse, R103, R126 ;  /* 0x00000067d47b7223 */ /* 0x040fe4000001007e */
[----:B------:R-:W-:Y:S02]  /*8530*/  FFMA.FTZ R126, R212, R125, -R124 ;  /* 0x0000007dd47e7223 */ /* 0x000fe4000001087c */
[----:B------:R-:W-:Y:S01]  /*8540*/  FADD.FTZ R125, R122, R123 ;  /* 0x0000007b7a7d7221 */ /* 0x000fe20000010000 */
[----:B------:R-:W-:Y:S01]  /*8550*/  PRMT R122, RZ, 0x5410, R63 ;  /* 0x00005410ff7a7816 */ /* 0x000fe2000000003f */
[----:B------:R-:W-:-:S02]  /*8560*/  FMUL.FTZ R124, R171, R26 ;  /* 0x0000001aab7c7220 */ /* 0x000fc40000410000 */
[----:B------:R-:W-:Y:S02]  /*8570*/  FADD.FTZ R121, R121, R128 ;  /* 0x0000008079797221 */ /* 0x000fe40000010000 */
[-C--:B------:R-:W-:Y:S02]  /*8580*/  FFMA.FTZ R213, R122, -R26.reuse, R213 ;  /* 0x8000001a7ad57223 */ /* 0x080fe400000100d5 */
[----:B------:R-:W-:Y:S02]  /*8590*/  FMUL.FTZ R128, R161, R26 ;  /* 0x0000001aa1807220 */ /* 0x000fe40000410000 */
[----:B------:R-:W-:Y:S02]  /*85a0*/  FMUL.FTZ R123, R201, R124 ;  /* 0x0000007cc97b7220 */ /* 0x000fe40000410000 */
[----:B------:R-:W-:Y:S02]  /*85b0*/  FADD.FTZ R34, R127, R34 ;  /* 0x000000227f227221 */ /* 0x000fe40000010000 */
[----:B------:R-:W-:Y:S01]  /*85c0*/  FADD.FTZ R126, R121, R126 ;  /* 0x0000007e797e7221 */ /* 0x000fe20000010000 */
[----:B------:R-:W-:Y:S01]  /*85d0*/  PRMT R121, RZ, 0x7610, R63 ;  /* 0x00007610ff797816 */ /* 0x000fe2000000003f */
[----:B------:R-:W-:-:S02]  /*85e0*/  FFMA.FTZ R127, R213, R128, -R123 ;  /* 0x00000080d57f7223 */ /* 0x000fc4000001087b */
[----:B------:R-:W-:Y:S02]  /*85f0*/  FMUL.FTZ R169, R101, R169 ;  /* 0x000000a965a97220 */ /* 0x000fe40000410000 */
[-C--:B------:R-:W-:Y:S02]  /*8600*/  FMUL.FTZ R123, R152, R27.reuse ;  /* 0x0000001b987b7220 */ /* 0x080fe40000410000 */
[----:B------:R-:W-:Y:S02]  /*8610*/  FMUL.FTZ R128, R201, R128 ;  /* 0x00000080c9807220 */ /* 0x000fe40000410000 */
[----:B------:R-:W-:Y:S02]  /*8620*/  FMUL.FTZ R129, R162, R27 ;  /* 0x0000001ba2817220 */ /* 0x000fe40000410000 */
[----:B------:R-:W-:Y:S02]  /*8630*/  FFMA.FTZ R132, R100, R159, R169 ;  /* 0x0000009f64847223 */ /* 0x000fe400000100a9 */
[----:B------:R-:W-:-:S02]  /*8640*/  FFMA.FTZ R210, R121, -R27, R210 ;  /* 0x8000001b79d27223 */ /* 0x000fc400000100d2 */
[C---:B------:R-:W-:Y:S02]  /*8650*/  FMUL.FTZ R131, R200.reuse, R123 ;  /* 0x0000007bc8837220 */ /* 0x040fe40000410000 */
[----:B------:R-:W-:Y:S02]  /*8660*/  FFMA.FTZ R128, R213, R124, R128 ;  /* 0x0000007cd5807223 */ /* 0x000fe40000010080 */
[-C--:B------:R-:W-:Y:S02]  /*8670*/  FMUL.FTZ R130, R200, R129.reuse ;  /* 0x00000081c8827220 */ /* 0x080fe40000410000 */
[C---:B------:R-:W-:Y:S02]  /*8680*/  FFMA.FTZ R102, R223.reuse, R102, -R221 ;  /* 0x00000066df667223 */ /* 0x040fe400000108dd */
[----:B------:R-:W-:Y:S02]  /*8690*/  FFMA.FTZ R223, R223, R132, R133 ;  /* 0x00000084dfdf7223 */ /* 0x000fe40000010085 */
[----:B------:R-:W-:-:S02]  /*86a0*/  FFMA.FTZ R132, R210, R129, -R131 ;  /* 0x00000081d2847223 */ /* 0x000fc40000010883 */
[----:B------:R-:W-:Y:S02]  /*86b0*/  FADD.FTZ R125, R125, R128 ;  /* 0x000000807d7d7221 */ /* 0x000fe40000010000 */
[----:B------:R-:W-:Y:S02]  /*86c0*/  FFMA.FTZ R130, R210, R123, R130 ;  /* 0x0000007bd2827223 */ /* 0x000fe40000010082 */
[----:B------:R-:W-:Y:S01]  /*86d0*/  FADD.FTZ R129, R126, R127 ;  /* 0x0000007f7e817221 */ /* 0x000fe20000010000 */
[----:B------:R-:W-:Y:S01]  /*86e0*/  PRMT R126, RZ, 0x5410, R56 ;  /* 0x00005410ff7e7816 */ /* 0x000fe20000000038 */
[-C--:B------:R-:W-:Y:S02]  /*86f0*/  FMUL.FTZ R134, R163, R28.reuse ;  /* 0x0000001ca3867220 */ /* 0x080fe40000410000 */
[----:B------:R-:W-:Y:S01]  /*8700*/  FADD.FTZ R130, R125, R130 ;  /* 0x000000827d827221 */ /* 0x000fe20000010000 */
[----:B------:R-:W-:Y:S01]  /*8710*/  PRMT R125, RZ, 0x7610, R56 ;  /* 0x00007610ff7d7816 */ /* 0x000fe20000000038 */
        /* <DEDUP_REMOVED lines=15> */
[-C--:B------:R-:W-:Y:S02]  /*8810*/  FMUL.FTZ R129, R155, R30.reuse ;  /* 0x0000001e9b817220 */ /* 0x080fe40000410000 */
        /* <DEDUP_REMOVED lines=9> */
[----:B------:R-:W-:Y:S02]  /*88b0*/  FADD.FTZ R133, R133, R136 ;  /* 0x0000008885857221 */ /* 0x000fe40000010000 */
[----:B------:R-:W-:-:S02]  /*88c0*/  FFMA.FTZ R136, R132, R129, R137 ;  /* 0x0000008184887223 */ /* 0x000fc40000010089 */
[-C--:B------:R-:W-:Y:S02]  /*88d0*/  FFMA.FTZ R206, R131, -R31.reuse, R206 ;  /* 0x8000001f83ce7223 */ /* 0x080fe400000100ce */
[----:B------:R-:W-:Y:S02]  /*88e0*/  FMUL.FTZ R141, R156, R31 ;  /* 0x0000001f9c8d7220 */ /* 0x000fe40000410000 */
[----:B------:R-:W-:Y:S02]  /*88f0*/  FMUL.FTZ R137, R204, R143 ;  /* 0x0000008fcc897220 */ /* 0x000fe40000410000 */
[----:B------:R-:W-:Y:S02]  /*8900*/  FADD.FTZ R134, R134, R135 ;  /* 0x0000008786867221 */ /* 0x000fe40000010000 */
[----:B------:R-:W-:Y:S02]  /*8910*/  FADD.FTZ R133, R133, R136 ;  /* 0x0000008885857221 */ /* 0x000fe40000010000 */
[----:B------:R-:W-:-:S02]  /*8920*/  FMUL.FTZ R135, R204, R141 ;  /* 0x0000008dcc877220 */ /* 0x000fc40000410000 */
[----:B------:R-:W-:Y:S02]  /*8930*/  FFMA.FTZ R136, R206, R141, R137 ;  /* 0x0000008dce887223 */ /* 0x000fe40000010089 */
[----:B------:R-:W-:Y:S02]  /*8940*/  FFMA.FTZ R140, R86, R159, R223 ;  /* 0x0000009f568c7223 */ /* 0x000fe400000100df */
[-C--:B------:R-:W-:Y:S02]  /*8950*/  FMUL.FTZ R86, R157, R32.reuse ;  /* 0x000000209d567220 */ /* 0x080fe40000410000 */
[----:B------:R-:W-:Y:S02]  /*8960*/  FFMA.FTZ R135, R206, R143, -R135 ;  /* 0x0000008fce877223 */ /* 0x000fe40000010887 */
[----:B------:R-:W-:Y:S02]  /*8970*/  FADD.FTZ R133, R133, R136 ;  /* 0x0000008885857221 */ /* 0x000fe40000010000 */
[----:B------:R-:W-:-:S02]  /*8980*/  FFMA.FTZ R193, R142, -R32, R193 ;  /* 0x800000208ec17223 */ /* 0x000fc400000100c1 */
[-C--:B------:R-:W-:Y:S02]  /*8990*/  FMUL.FTZ R143, R168, R33.reuse ;  /* 0x00000021a88f7220 */ /* 0x080fe40000410000 */
[----:B------:R-:W-:Y:S02]  /*89a0*/  FMUL.FTZ R136, R167, R32 ;  /* 0x00000020a7887220 */ /* 0x000fe40000410000 */
[----:B------:R-:W-:Y:S02]  /*89b0*/  FMUL.FTZ R137, R207, R86 ;  /* 0x00000056cf897220 */ /* 0x000fe40000410000 */
[----:B------:R-:W-:Y:S02]  /*89c0*/  FADD.FTZ R134, R134, R139 ;  /* 0x0000008b86867221 */ /* 0x000fe40000010000 */
[-C--:B------:R-:W-:Y:S02]  /*89d0*/  FFMA.FTZ R192, R144, -R33.reuse, R192 ;  /* 0x8000002190c07223 */ /* 0x080fe400000100c0 */
[----:B------:R-:W-:-:S02]  /*89e0*/  FMUL.FTZ R139, R158, R33 ;  /* 0x000000219e8b7220 */ /* 0x000fc40000410000 */
[----:B------:R-:W-:Y:S02]  /*89f0*/  FMUL.FTZ R138, R218, R143 ;  /* 0x0000008fda8a7220 */ /* 0x000fe40000410000 */
[-C--:B------:R-:W-:Y:S02]  /*8a00*/  FFMA.FTZ R137, R193, R136.reuse, -R137 ;  /* 0x00000088c1897223 */ /* 0x080fe40000010889 */
[----:B------:R-:W-:Y:S02]  /*8a10*/  FMUL.FTZ R136, R207, R136 ;  /* 0x00000088cf887220 */ /* 0x000fe40000410000 */
[----:B------:R-:W-:Y:S02]  /*8a20*/  FADD.FTZ R97, R139, R97 ;  /* 0x000000618b617221 */ /* 0x000fe40000010000 */
[-C--:B------:R-:W-:Y:S02]  /*8a30*/  FFMA.FTZ R138, R192, R139.reuse, R138 ;  /* 0x0000008bc08a7223 */ /* 0x080fe4000001008a */
[----:B------:R-:W-:-:S02]  /*8a40*/  FMUL.FTZ R139, R218, R139 ;  /* 0x0000008bda8b7220 */ /* 0x000fc40000410000 */
[----:B------:R-:W-:Y:S02]  /*8a50*/  FFMA.FTZ R136, R193, R86, R136 ;  /* 0x00000056c1887223 */ /* 0x000fe40000010088 */
[----:B------:R-:W-:Y:S02]  /*8a60*/  FADD.FTZ R134, R134, R135 ;  /* 0x0000008786867221 */ /* 0x000fe40000010000 */
[----:B------:R-:W-:Y:S02]  /*8a70*/  FFMA.FTZ R139, R192, R143, -R139 ;  /* 0x0000008fc08b7223 */ /* 0x000fe4000001088b */
[----:B------:R-:W-:Y:S02]  /*8a80*/  FADD.FTZ R133, R133, R136 ;  /* 0x0000008885857221 */ /* 0x000fe40000010000 */
[----:B------:R-:W-:Y:S01]  /*8a90*/  FADD.FTZ R134, R134, R137 ;  /* 0x0000008986867221 */ /* 0x000fe20000010000 */
[----:B------:R-:W0:Y:S01]  /*8aa0*/  SHFL.DOWN PT, R136, R67, 0x1, 0x1f ;  /* 0x08201f0043887f89 */ /* 0x000e2200000e0000 */
[----:B------:R-:W-:-:S02]  /*8ab0*/  FMUL.FTZ R135, R101, R158 ;  /* 0x0000009e65877220 */ /* 0x000fc40000410000 */
[----:B------:R-:W-:Y:S02]  /*8ac0*/  FADD.FTZ R138, R133, R138 ;  /* 0x0000008a858a7221 */ /* 0x000fe40000010000 */
[----:B------:R-:W-:Y:S02]  /*8ad0*/  FADD.FTZ R139, R134, R139 ;  /* 0x0000008b868b7221 */ /* 0x000fe40000010000 */
[-C--:B------:R-:W-:Y:S02]  /*8ae0*/  FFMA.FTZ R137, R100, R168.reuse, -R135 ;  /* 0x000000a864897223 */ /* 0x080fe40000010887 */
[----:B------:R-:W-:Y:S02]  /*8af0*/  FMUL.FTZ R135, R101, R168 ;  /* 0x000000a865877220 */ /* 0x000fe40000410000 */
[----:B------:R-:W-:Y:S02]  /*8b00*/  FADD.FTZ R133, R138, R87 ;  /* 0x000000578a857221 */ /* 0x000fe40000010000 */
[----:B------:R-:W-:-:S02]  /*8b10*/  FADD.FTZ R102, R139, R102 ;  /* 0x000000668b667221 */ /* 0x000fc40000010000 */
[----:B------:R-:W-:Y:S02]  /*8b20*/  FMUL.FTZ R87, R101, R157 ;  /* 0x0000009d65577220 */ /* 0x000fe40000410000 */
[----:B------:R-:W-:Y:S02]  /*8b30*/  FMUL.FTZ R137, R218, R137 ;  /* 0x00000089da897220 */ /* 0x000fe40000410000 */
[----:B------:R-:W-:Y:S02]  /*8b40*/  FFMA.FTZ R135, R100, R158, R135 ;  /* 0x0000009e64877223 */ /* 0x000fe40000010087 */
[----:B------:R-:W-:Y:S02]  /*8b50*/  FADD.FTZ R133, R133, R64 ;  /* 0x0000004085857221 */ /* 0x000fe40000010000 */
[----:B------:R-:W-:Y:S02]  /*8b60*/  FADD.FTZ R102, R102, R65 ;  /* 0x0000004166667221 */ /* 0x000fe40000010000 */
[----:B------:R-:W-:-:S02]  /*8b70*/  FFMA.FTZ R64, R100, R167, -R87 ;  /* 0x000000a764407223 */ /* 0x000fc40000010857 */
[----:B------:R-:W-:Y:S01]  /*8b80*/  FMUL.FTZ R167, R101, R167 ;  /* 0x000000a765a77220 */ /* 0x000fe20000410000 */
[----:B------:R-:W1:Y:S01]  /*8b90*/  SHFL.DOWN PT, R134, R102, 0x1, 0x1f ;  /* 0x08201f0066867f89 */ /* 0x000e6200000e0000 */
[----:B------:R-:W-:Y:S02]  /*8ba0*/  FFMA.FTZ R135, R192, R135, R137 ;  /* 0x00000087c0877223 */ /* 0x000fe40000010089 */
[----:B------:R-:W-:Y:S01]  /*8bb0*/  FMUL.FTZ R207, R207, R64 ;  /* 0x00000040cfcf7220 */ /* 0x000fe20000410000 */
[----:B------:R-:W2:Y:S01]  /*8bc0*/  SHFL.DOWN PT, R137, R66, 0x1, 0x1f ;  /* 0x08201f0042897f89 */ /* 0x000ea200000e0000 */
[----:B------:R-:W-:Y:S02]  /*8bd0*/  FFMA.FTZ R64, R100, R157, R167 ;  /* 0x0000009d64407223 */ /* 0x000fe400000100a7 */
[----:B------:R-:W-:Y:S01]  /*8be0*/  FMUL.FTZ R65, R101, R156 ;  /* 0x0000009c65417220 */ /* 0x000fe20000410000 */
[----:B------:R-:W4:Y:S01]  /*8bf0*/  SHFL.DOWN PT, R87, R133, 0x1, 0x1f ;  /* 0x08201f0085577f89 */ /* 0x000f2200000e0000 */
[----:B------:R-:W-:-:S02]  /*8c00*/  FFMA.FTZ R64, R193, R64, R207 ;  /* 0x00000040c1407223 */ /* 0x000fc400000100cf */
[----:B------:R-:W-:Y:S02]  /*8c10*/  FFMA.FTZ R65, R100, R166, -R65 ;  /* 0x000000a664417223 */ /* 0x000fe40000010841 */
[----:B------:R-:W-:Y:S02]  /*8c20*/  FFMA.FTZ R64, R142, R157, R64 ;  /* 0x0000009d8e407223 */ /* 0x000fe40000010040 */
[----:B------:R-:W-:Y:S02]  /*8c30*/  FADD.FTZ R96, R86, R96 ;  /* 0x0000006056607221 */ /* 0x000fe40000010000 */
[----:B------:R-:W-:Y:S02]  /*8c40*/  FADD.FTZ R37, R64, R37 ;  /* 0x0000002540257221 */ /* 0x000fe40000010000 */
[----:B------:R-:W-:Y:S02]  /*8c50*/  FMUL.FTZ R64, R101, R155 ;  /* 0x0000009b65407220 */ /* 0x000fe40000410000 */
[----:B------:R-:W-:Y:S01]  /*8c60*/  FMUL.FTZ R204, R204, R65 ;  /* 0x00000041cccc7220 */ /* 0x000fe20000410000 */
[----:B------:R-:W-:Y:S01]  /*8c70*/  MOV R65, R102 ;  /* 0x0000006600417202 */ /* 0x000fe20000000f00 */
[----:B------:R-:W-:Y:S01]  /*8c80*/  FFMA.FTZ R86, R100, R165, -R64 ;  /* 0x000000a564567223 */ /* 0x000fe20000010840 */
[----:B------:R-:W-:Y:S01]  /*8c90*/  MOV R64, R133 ;  /* 0x0000008500407202 */ /* 0x000fe20000000f00 */
[----:B0-----:R-:W-:-:S02]  /*8ca0*/  @!P0 FADD.FTZ R67, R67, R136 ;  /* 0x0000008843438221 */ /* 0x001fc40000010000 */
[----:B-1----:R-:W-:Y:S02]  /*8cb0*/  @!P0 FADD.FTZ R65, R65, R134 ;  /* 0x0000008641418221 */ /* 0x002fe40000010000 */
[----:B--2---:R-:W-:Y:S01]  /*8cc0*/  @!P0 FADD.FTZ R66, R66, R137 ;  /* 0x0000008942428221 */ /* 0x004fe20000010000 */
[----:B------:R-:W0:Y:S01]  /*8cd0*/  SHFL.DOWN PT, R134, R67, 0x2, 0x1f ;  /* 0x08401f0043867f89 */ /* 0x000e2200000e0000 */
[----:B------:R-:W-:Y:S02]  /*8ce0*/  FMUL.FTZ R165, R101, R165 ;  /* 0x000000a565a57220 */ /* 0x000fe40000410000 */
[----:B----4-:R-:W-:Y:S01]  /*8cf0*/  @!P0 FADD.FTZ R64, R64, R87 ;  /* 0x0000005740408221 */ /* 0x010fe20000010000 */
[----:B------:R-:W1:Y:S01]  /*8d00*/  SHFL.DOWN PT, R139, R66, 0x2, 0x1f ;  /* 0x08401f00428b7f89 */ /* 0x000e6200000e0000 */
[----:B------:R-:W-:Y:S01]  /*8d10*/  ISETP.GT.AND P0, PT, R10, 0x1d, PT ;  /* 0x0000001d0a00780c */ /* 0x000fe20003f04270 */
[----:B------:R-:W-:Y:S02]  /*8d20*/  FMUL.FTZ R86, R205, R86 ;  /* 0x00000056cd567220 */ /* 0x000fe40000410000 */
[----:B------:R-:W2:Y:S01]  /*8d30*/  SHFL.DOWN PT, R102, R65, 0x2, 0x1f ;  /* 0x08401f0041667f89 */ /* 0x000ea200000e0000 */
[----:B------:R-:W-:-:S02]  /*8d40*/  FFMA.FTZ R165, R100, R155, R165 ;  /* 0x0000009b64a57223 */ /* 0x000fc400000100a5 */
[----:B------:R-:W-:Y:S01]  /*8d50*/  FFMA.FTZ R135, R144, R158, R135 ;  /* 0x0000009e90877223 */ /* 0x000fe20000010087 */
[----:B------:R-:W4:Y:S01]  /*8d60*/  SHFL.DOWN PT, R137, R64, 0x2, 0x1f ;  /* 0x08401f0040897f89 */ /* 0x000f2200000e0000 */
[----:B------:R-:W-:Y:S02]  /*8d70*/  FFMA.FTZ R86, R132, R165, R86 ;  /* 0x000000a584567223 */ /* 0x000fe40000010056 */
[C---:B------:R-:W-:Y:S02]  /*8d80*/  FMUL.FTZ R133, R101.reuse, R166 ;  /* 0x000000a665857220 */ /* 0x040fe40000410000 */
[----:B------:R-:W-:Y:S02]  /*8d90*/  FMUL.FTZ R87, R101, R154 ;  /* 0x0000009a65577220 */ /* 0x000fe40000410000 */
[----:B------:R-:W-:Y:S02]  /*8da0*/  FADD.FTZ R36, R135, R36 ;  /* 0x0000002487247221 */ /* 0x000fe40000010000 */
[----:B------:R-:W-:-:S02]  /*8db0*/  FADD.FTZ R94, R129, R94 ;  /* 0x0000005e815e7221 */ /* 0x000fc40000010000 */
[----:B------:R-:W-:Y:S02]  /*8dc0*/  FFMA.FTZ R155, R130, R155, R86 ;  /* 0x0000009b829b7223 */ /* 0x000fe40000010056 */
[----:B0-----:R-:W-:Y:S02]  /*8dd0*/  @!P0 FADD.FTZ R67, R67, R134 ;  /* 0x0000008643438221 */ /* 0x001fe40000010000 */
[----:B------:R-:W-:Y:S02]  /*8de0*/  FADD.FTZ R93, R127, R93 ;  /* 0x0000005d7f5d7221 */ /* 0x000fe40000010000 */
[----:B-1----:R-:W-:Y:S01]  /*8df0*/  @!P0 FADD.FTZ R66, R66, R139 ;  /* 0x0000008b42428221 */ /* 0x002fe20000010000 */
[----:B------:R-:W-:Y:S01]  /*8e00*/  SHFL.DOWN PT, R130, R67, 0x4, 0x1f ;  /* 0x08801f0043827f89 */ /* 0x000fe200000e0000 */
[C---:B------:R-:W-:Y:S02]  /*8e10*/  FFMA.FTZ R135, R100.reuse, R156, R133 ;  /* 0x0000009c64877223 */ /* 0x040fe40000010085 */
[----:B--2---:R-:W-:Y:S01]  /*8e20*/  @!P0 FADD.FTZ R65, R65, R102 ;  /* 0x0000006641418221 */ /* 0x004fe20000010000 */
[----:B------:R-:W0:Y:S01]  /*8e30*/  SHFL.DOWN PT, R129, R66, 0x4, 0x1f ;  /* 0x08801f0042817f89 */ /* 0x000e2200000e0000 */
[----:B------:R-:W-:-:S02]  /*8e40*/  FFMA.FTZ R133, R100, R164, -R87 ;  /* 0x000000a464857223 */ /* 0x000fc40000010857 */
[----:B----4-:R-:W-:Y:S01]  /*8e50*/  @!P0 FADD.FTZ R64, R64, R137 ;  /* 0x0000008940408221 */ /* 0x010fe20000010000 */
[----:B------:R-:W1:Y:S01]  /*8e60*/  SHFL.DOWN PT, R102, R65, 0x4, 0x1f ;  /* 0x08801f0041667f89 */ /* 0x000e6200000e0000 */
[C---:B------:R-:W-:Y:S01]  /*8e70*/  FMUL.FTZ R87, R101.reuse, R164 ;  /* 0x000000a465577220 */ /* 0x040fe20000410000 */
[----:B------:R-:W-:Y:S01]  /*8e80*/  ISETP.GT.AND P0, PT, R10, 0x1b, PT ;  /* 0x0000001b0a00780c */ /* 0x000fe20003f04270 */
[----:B------:R-:W-:Y:S01]  /*8e90*/  FMUL.FTZ R133, R202, R133 ;  /* 0x00000085ca857220 */ /* 0x000fe20000410000 */
[----:B------:R-:W2:Y:S01]  /*8ea0*/  SHFL.DOWN PT, R127, R64, 0x4, 0x1f ;  /* 0x08801f00407f7f89 */ /* 0x000ea200000e0000 */
[----:B------:R-:W-:Y:S02]  /*8eb0*/  FFMA.FTZ R87, R100, R154, R87 ;  /* 0x0000009a64577223 */ /* 0x000fe40000010057 */
[----:B------:R-:W-:Y:S02]  /*8ec0*/  FMUL.FTZ R86, R101, R153 ;  /* 0x0000009965567220 */ /* 0x000fe40000410000 */
[----:B------:R-:W-:-:S02]  /*8ed0*/  FFMA.FTZ R87, R208, R87, R133 ;  /* 0x00000057d0577223 */ /* 0x000fc40000010085 */
[CC--:B------:R-:W-:Y:S02]  /*8ee0*/  FFMA.FTZ R86, R100.reuse, R163.reuse, -R86 ;  /* 0x000000a364567223 */ /* 0x0c0fe40000010856 */
[----:B------:R-:W-:Y:S02]  /*8ef0*/  FFMA.FTZ R154, R125, R154, R87 ;  /* 0x0000009a7d9a7223 */ /* 0x000fe40000010057 */
[C---:B------:R-:W-:Y:S02]  /*8f00*/  FMUL.FTZ R87, R101.reuse, R152 ;  /* 0x0000009865577220 */ /* 0x040fe40000410000 */
[----:B------:R-:W-:Y:S02]  /*8f10*/  FMUL.FTZ R163, R101, R163 ;  /* 0x000000a365a37220 */ /* 0x000fe40000410000 */
[----:B------:R-:W-:Y:S02]  /*8f20*/  FMUL.FTZ R203, R203, R86 ;  /* 0x00000056cbcb7220 */ /* 0x000fe40000410000 */
[----:B------:R-:W-:-:S02]  /*8f30*/  FFMA.FTZ R125, R100, R162, -R87 ;  /* 0x000000a2647d7223 */ /* 0x000fc40000010857 */
[----:B------:R-:W-:Y:S02]  /*8f40*/  FFMA.FTZ R86, R100, R153, R163 ;  /* 0x0000009964567223 */ /* 0x000fe400000100a3 */
[----:B------:R-:W-:Y:S02]  /*8f50*/  FMUL.FTZ R87, R101, R162 ;  /* 0x000000a265577220 */ /* 0x000fe40000410000 */
[----:B------:R-:W-:Y:S02]  /*8f60*/  FMUL.FTZ R125, R200, R125 ;  /* 0x0000007dc87d7220 */ /* 0x000fe40000410000 */
[----:B------:R-:W-:Y:S02]  /*8f70*/  FFMA.FTZ R203, R211, R86, R203 ;  /* 0x00000056d3cb7223 */ /* 0x000fe400000100cb */
[----:B------:R-:W-:Y:S02]  /*8f80*/  FFMA.FTZ R87, R100, R152, R87 ;  /* 0x0000009864577223 */ /* 0x000fe40000010057 */
[----:B0-----:R-:W-:-:S02]  /*8f90*/  @!P0 FADD.FTZ R66, R66, R129 ;  /* 0x0000008142428221 */ /* 0x001fc40000010000 */
[----:B------:R-:W-:Y:S02]  /*8fa0*/  @!P0 FADD.FTZ R67, R67, R130 ;  /* 0x0000008243438221 */ /* 0x000fe40000010000 */
[----:B-1----:R-:W-:Y:S02]  /*8fb0*/  @!P0 FADD.FTZ R65, R65, R102 ;  /* 0x0000006641418221 */ /* 0x002fe40000010000 */
[----:B--2---:R-:W-:Y:S01]  /*8fc0*/  @!P0 FADD.FTZ R64, R64, R127 ;  /* 0x0000007f40408221 */ /* 0x004fe20000010000 */
[----:B------:R-:W-:Y:S01]  /*8fd0*/  ISETP.GT.AND P0, PT, R10, 0x17, PT ;  /* 0x000000170a00780c */ /* 0x000fe20003f04270 */
[----:B------:R-:W-:Y:S01]  /*8fe0*/  FMUL.FTZ R86, R101, R171 ;  /* 0x000000ab65567220 */ /* 0x000fe20000410000 */
[----:B------:R-:W-:Y:S01]  /*8ff0*/  SHFL.DOWN PT, R102, R65, 0x8, 0x1f ;  /* 0x09001f0041667f89 */ /* 0x000fe200000e0000 */
[----:B------:R-:W-:Y:S02]  /*9000*/  FFMA.FTZ R203, R126, R153, R203 ;  /* 0x000000997ecb7223 */ /* 0x000fe400000100cb */
[----:B------:R-:W-:Y:S01]  /*9010*/  FFMA.FTZ R87, R210, R87, R125 ;  /* 0x00000057d2577223 */ /* 0x000fe2000001007d */
[----:B------:R-:W-:Y:S01]  /*9020*/  SHFL.DOWN PT, R126, R67, 0x8, 0x1f ;  /* 0x09001f00437e7f89 */ /* 0x000fe200000e0000 */
[----:B------:R-:W-:-:S02]  /*9030*/  FADD.FTZ R91, R123, R91 ;  /* 0x0000005b7b5b7221 */ /* 0x000fc40000010000 */
[CC--:B------:R-:W-:Y:S01]  /*9040*/  FFMA.FTZ R86, R100.reuse, R161.reuse, -R86 ;  /* 0x000000a164567223 */ /* 0x0c0fe20000010856 */
[----:B------:R-:W0:Y:S01]  /*9050*/  SHFL.DOWN PT, R125, R66, 0x8, 0x1f ;  /* 0x09001f00427d7f89 */ /* 0x000e2200000e0000 */
[----:B------:R-:W-:Y:S02]  /*9060*/  FMUL.FTZ R161, R101, R161 ;  /* 0x000000a165a17220 */ /* 0x000fe40000410000 */
[----:B------:R-:W-:Y:S01]  /*9070*/  FMUL.FTZ R201, R201, R86 ;  /* 0x00000056c9c97220 */ /* 0x000fe20000410000 */
[----:B------:R-:W1:Y:S01]  /*9080*/  SHFL.DOWN PT, R123, R64, 0x8, 0x1f ;  /* 0x09001f00407b7f89 */ /* 0x000e6200000e0000 */
[----:B------:R-:W-:Y:S02]  /*9090*/  FFMA.FTZ R86, R100, R171, R161 ;  /* 0x000000ab64567223 */ /* 0x000fe400000100a1 */
[----:B------:R-:W-:Y:S02]  /*90a0*/  FFMA.FTZ R152, R121, R152, R87 ;  /* 0x0000009879987223 */ /* 0x000fe40000010057 */
[----:B------:R-:W-:-:S02]  /*90b0*/  FMUL.FTZ R87, R101, R68 ;  /* 0x0000004465577220 */ /* 0x000fc40000410000 */
[----:B------:R-:W-:Y:S02]  /*90c0*/  FFMA.FTZ R86, R213, R86, R201 ;  /* 0x00000056d5567223 */ /* 0x000fe400000100c9 */
[-C--:B------:R-:W-:Y:S02]  /*90d0*/  FFMA.FTZ R121, R100, R172.reuse, -R87 ;  /* 0x000000ac64797223 */ /* 0x080fe40000010857 */
[C---:B------:R-:W-:Y:S02]  /*90e0*/  FMUL.FTZ R87, R101.reuse, R172 ;  /* 0x000000ac65577220 */ /* 0x040fe40000410000 */
[----:B------:R-:W-:Y:S02]  /*90f0*/  FFMA.FTZ R171, R122, R171, R86 ;  /* 0x000000ab7aab7223 */ /* 0x000fe40000010056 */
[----:B------:R-:W-:Y:S02]  /*9100*/  FMUL.FTZ R86, R101, R175 ;  /* 0x000000af65567220 */ /* 0x000fe40000410000 */
[----:B------:R-:W-:-:S02]  /*9110*/  FMUL.FTZ R121, R198, R121 ;  /* 0x00000079c6797220 */ /* 0x000fc40000410000 */
[C---:B------:R-:W-:Y:S02]  /*9120*/  FFMA.FTZ R87, R100.reuse, R68, R87 ;  /* 0x0000004464577223 */ /* 0x040fe40000010057 */
[-C--:B------:R-:W-:Y:S02]  /*9130*/  FFMA.FTZ R86, R100, R73.reuse, -R86 ;  /* 0x0000004964567223 */ /* 0x080fe40000010856 */
[----:B------:R-:W-:Y:S02]  /*9140*/  FMUL.FTZ R73, R101, R73 ;  /* 0x0000004965497220 */ /* 0x000fe40000410000 */
[----:B------:R-:W-:Y:S02]  /*9150*/  FFMA.FTZ R87, R212, R87, R121 ;  /* 0x00000057d4577223 */ /* 0x000fe40000010079 */
[----:B------:R-:W-:Y:S02]  /*9160*/  FMUL.FTZ R199, R199, R86 ;  /* 0x00000056c7c77220 */ /* 0x000fe40000410000 */
[----:B0-----:R-:W-:-:S02]  /*9170*/  @!P0 FADD.FTZ R66, R66, R125 ;  /* 0x0000007d42428221 */ /* 0x001fc40000010000 */
[----:B------:R-:W-:Y:S02]  /*9180*/  @!P0 FADD.FTZ R67, R67, R126 ;  /* 0x0000007e43438221 */ /* 0x000fe40000010000 */
[----:B------:R-:W-:Y:S02]  /*9190*/  @!P0 FADD.FTZ R65, R65, R102 ;  /* 0x0000006641418221 */ /* 0x000fe40000010000 */
[----:B-1----:R-:W-:Y:S01]  /*91a0*/  @!P0 FADD.FTZ R64, R64, R123 ;  /* 0x0000007b40408221 */ /* 0x002fe20000010000 */
[----:B------:R-:W-:Y:S01]  /*91b0*/  SHFL.DOWN PT, R122, R67, 0x10, 0x1f ;  /* 0x0a001f00437a7f89 */ /* 0x000fe200000e0000 */
[----:B------:R-:W-:Y:S01]  /*91c0*/  FFMA.FTZ R86, R100, R175, R73 ;  /* 0x000000af64567223 */ /* 0x000fe20000010049 */
[----:B------:R-:W-:Y:S01]  /*91d0*/  ISETP.GT.AND P0, PT, R10, 0xf, PT ;  /* 0x0000000f0a00780c */ /* 0x000fe20003f04270 */
[----:B------:R-:W-:Y:S01]  /*91e0*/  FMUL.FTZ R73, R101, R70 ;  /* 0x0000004665497220 */ /* 0x000fe20000410000 */
[----:B------:R-:W-:Y:S01]  /*91f0*/  SHFL.DOWN PT, R102, R65, 0x10, 0x1f ;  /* 0x0a001f0041667f89 */ /* 0x000fe200000e0000 */
[----:B------:R-:W-:-:S02]  /*9200*/  FADD.FTZ R89, R103, R89 ;  /* 0x0000005967597221 */ /* 0x000fc40000010000 */
[----:B------:R-:W-:Y:S01]  /*9210*/  FFMA.FTZ R68, R85, R68, R87 ;  /* 0x0000004455447223 */ /* 0x000fe20000010057 */
[----:B------:R-:W0:Y:S01]  /*9220*/  SHFL.DOWN PT, R103, R66, 0x10, 0x1f ;  /* 0x0a001f0042677f89 */ /* 0x000e2200000e0000 */
[-C--:B------:R-:W-:Y:S02]  /*9230*/  FFMA.FTZ R85, R100, R176.reuse, -R73 ;  /* 0x000000b064557223 */ /* 0x080fe40000010849 */
[C---:B------:R-:W-:Y:S01]  /*9240*/  FMUL.FTZ R73, R101.reuse, R176 ;  /* 0x000000b065497220 */ /* 0x040fe20000410000 */
[----:B------:R-:W1:Y:S01]  /*9250*/  SHFL.DOWN PT, R87, R64, 0x10, 0x1f ;  /* 0x0a001f0040577f89 */ /* 0x000e6200000e0000 */
[----:B------:R-:W-:Y:S02]  /*9260*/  FADD.FTZ R45, R68, R45 ;  /* 0x0000002d442d7221 */ /* 0x000fe40000010000 */
[----:B------:R-:W-:Y:S02]  /*9270*/  FMUL.FTZ R68, R101, R179 ;  /* 0x000000b365447220 */ /* 0x000fe40000410000 */
[----:B------:R-:W-:-:S02]  /*9280*/  FADD.FTZ R55, R83, R55 ;  /* 0x0000003753377221 */ /* 0x000fc40000010000 */
[C---:B------:R-:W-:Y:S02]  /*9290*/  FFMA.FTZ R83, R100.reuse, R70, R73 ;  /* 0x0000004664537223 */ /* 0x040fe40000010049 */
[----:B------:R-:W-:Y:S02]  /*92a0*/  FMUL.FTZ R73, R101, R72 ;  /* 0x0000004865497220 */ /* 0x000fe40000410000 */
[C---:B------:R-:W-:Y:S02]  /*92b0*/  FFMA.FTZ R68, R100.reuse, R75, -R68 ;  /* 0x0000004b64447223 */ /* 0x040fe40000010844 */
[----:B------:R-:W-:Y:S02]  /*92c0*/  FFMA.FTZ R73, R100, R180, -R73 ;  /* 0x000000b464497223 */ /* 0x000fe40000010849 */
[----:B------:R-:W-:Y:S02]  /*92d0*/  FMUL.FTZ R85, R196, R85 ;  /* 0x00000055c4557220 */ /* 0x000fe40000410000 */
[----:B------:R-:W-:-:S02]  /*92e0*/  FMUL.FTZ R197, R197, R68 ;  /* 0x00000044c5c57220 */ /* 0x000fc40000410000 */
[----:B------:R-:W-:Y:S02]  /*92f0*/  FMUL.FTZ R68, R101, R183 ;  /* 0x000000b765447220 */ /* 0x000fe40000410000 */
[----:B------:R-:W-:Y:S02]  /*9300*/  FFMA.FTZ R86, R215, R86, R199 ;  /* 0x00000056d7567223 */ /* 0x000fe400000100c7 */
[----:B------:R-:W-:Y:S02]  /*9310*/  FMUL.FTZ R194, R194, R73 ;  /* 0x00000049c2c27220 */ /* 0x000fe40000410000 */
[----:B------:R-:W-:Y:S02]  /*9320*/  FFMA.FTZ R83, R214, R83, R85 ;  /* 0x00000053d6537223 */ /* 0x000fe40000010055 */
[C---:B------:R-:W-:Y:S02]  /*9330*/  FMUL.FTZ R75, R101.reuse, R75 ;  /* 0x0000004b654b7220 */ /* 0x040fe40000410000 */
[----:B------:R-:W-:-:S02]  /*9340*/  FMUL.FTZ R73, R101, R180 ;  /* 0x000000b465497220 */ /* 0x000fc40000410000 */
[-C--:B------:R-:W-:Y:S02]  /*9350*/  FMUL.FTZ R101, R101, R79.reuse ;  /* 0x0000004f65657220 */ /* 0x080fe40000410000 */
[----:B------:R-:W-:Y:S02]  /*9360*/  FFMA.FTZ R68, R100, R79, -R68 ;  /* 0x0000004f64447223 */ /* 0x000fe40000010844 */
[----:B------:R-:W-:Y:S02]  /*9370*/  FFMA.FTZ R175, R82, R175, R86 ;  /* 0x000000af52af7223 */ /* 0x000fe40000010056 */
[----:B------:R-:W-:Y:S02]  /*9380*/  FFMA.FTZ R82, R81, R70, R83 ;  /* 0x0000004651527223 */ /* 0x000fe40000010053 */
[C---:B------:R-:W-:Y:S02]  /*9390*/  FFMA.FTZ R70, R100.reuse, R179, R75 ;  /* 0x000000b364467223 */ /* 0x040fe4000001004b */
[----:B------:R-:W-:-:S02]  /*93a0*/  FFMA.FTZ R73, R100, R72, R73 ;  /* 0x0000004864497223 */ /* 0x000fc40000010049 */
[----:B------:R-:W-:Y:S02]  /*93b0*/  FFMA.FTZ R101, R100, R183, R101 ;  /* 0x000000b764657223 */ /* 0x000fe40000010065 */
[----:B------:R-:W-:Y:S02]  /*93c0*/  FMUL.FTZ R68, R195, R68 ;  /* 0x00000044c3447220 */ /* 0x000fe40000410000 */
[----:B0-----:R-:W-:Y:S02]  /*93d0*/  @!P0 FADD.FTZ R66, R66, R103 ;  /* 0x0000006742428221 */ /* 0x001fe40000010000 */
[----:B------:R-:W-:Y:S02]  /*93e0*/  @!P0 FADD.FTZ R67, R67, R122 ;  /* 0x0000007a43438221 */ /* 0x000fe40000010000 */
[----:B------:R-:W-:Y:S02]  /*93f0*/  @!P0 FADD.FTZ R65, R65, R102 ;  /* 0x0000006641418221 */ /* 0x000fe40000010000 */
[----:B-1----:R-:W-:-:S02]  /*9400*/  @!P0 FADD.FTZ R64, R64, R87 ;  /* 0x0000005740408221 */ /* 0x002fc40000010000 */
        /* <DEDUP_REMOVED lines=55> */
.L_x_2260:
[----:B0-----:R-:W-:Y:S05]  /*9780*/  BSYNC B0 ;  /* 0x0000000000007941 */ /* 0x001fea0003800000 */
.L_x_2259:
[----:B------:R-:W-:-:S04]  /*9790*/  IADD3 R120, R120, 0x1, RZ ;  /* 0x0000000178787810 */ /* 0x000fc80007ffe0ff */
[----:B------:R-:W-:-:S13]  /*97a0*/  ISETP.GE.AND P0, PT, R120, c[0x0][0x16c], PT ;  /* 0x00005b0078007a0c */ /* 0x000fda0003f06270 */
[----:B---3--:R-:W-:Y:S01]  /*97b0*/  @P0 CALL.REL.NOINC `(.L_x_2224) ;  /* 0x0000001000000944 */ /* 0x008fe20003c00000 */
[----:B------:R-:W-:Y:S05]  /*97c0*/  BRA `(.L_x_2261) ;  /* 0xffff9a7000007947 */ /* 0x000fea000383ffff */
.L_x_2224:
[----:B------:R-:W-:Y:S01]  /*97d0*/  BAR.SYNC.DEFER_BLOCKING 0x0 ;  /* 0x0000000000007b1d */ /* 0x000fe20000010000 */
[----:B------:R-:W-:-:S05]  /*97e0*/  LOP3.LUT R77, R16, 0x1f, R9, 0xf8, !PT ;  /* 0x0000001f104d7812 */ /* 0x000fca00078ef809 */
[----:B------:R-:W-:-:S05]  /*97f0*/  IMAD.WIDE R20, R77, 0x10, R184 ;  /* 0x000000104d147825 */ /* 0x000fca00078e02b8 */
[----:B------:R-:W2:Y:S04]  /*9800*/  LDG.E.128 R28, [R20.64] ;  /* 0x00000004141c7981 */ /* 0x000ea8000c1e1d00 */
[----:B------:R-:W3:Y:S01]  /*9810*/  LDG.E.128 R56, [R20.64+0x200] ;  /* 0x0002000414387981 */ /* 0x000ee2000c1e1d00 */
[----:B------:R-:W-:Y:S01]  /*9820*/  IADD3 R76, R11, -0x1, RZ ;  /* 0xffffffff0b4c7810 */ /* 0x000fe20007ffe0ff */
[----:B------:R-:W-:Y:S01]  /*9830*/  IMAD R38, R6, c[0x0][0x2d8], RZ ;  /* 0x0000b60006267a24 */ /* 0x000fe200078e02ff */
[----:B------:R-:W-:Y:S01]  /*9840*/  F2FP.BF16.PACK_AB R91, R91, R90 ;  /* 0x0000005a5b5b723e */ /* 0x000fe200000010ff */
[----:B------:R-:W-:Y:S01]  /*9850*/  IMAD R61, R3, c[0x0][0x2e0], RZ ;  /* 0x0000b800033d7a24 */ /* 0x000fe200078e02ff */
[----:B------:R-:W-:Y:S02]  /*9860*/  F2FP.BF16.PACK_AB R99, R99, R98 ;  /* 0x000000626363723e */ /* 0x000fe400000010ff */
[----:B------:R-:W-:Y:S01]  /*9870*/  F2FP.BF16.PACK_AB R90, R89, R88 ;  /* 0x00000058595a723e */ /* 0x000fe200000010ff */
[----:B------:R-:W-:Y:S01]  /*9880*/  IMAD R61, R0, c[0x0][0x2e4], R61 ;  /* 0x0000b900003d7a24 */ /* 0x000fe200078e023d */
[----:B------:R-:W-:-:S02]  /*9890*/  F2FP.BF16.PACK_AB R98, R97, R96 ;  /* 0x000000606162723e */ /* 0x000fc400000010ff */
[----:B------:R-:W-:Y:S02]  /*98a0*/  F2FP.BF16.PACK_AB R89, R55, R54 ;  /* 0x000000363759723e */ /* 0x000fe400000010ff */
[----:B------:R-:W-:Y:S02]  /*98b0*/  F2FP.BF16.PACK_AB R88, R53, R52 ;  /* 0x000000343558723e */ /* 0x000fe400000010ff */
[----:B------:R-:W-:Y:S02]  /*98c0*/  F2FP.BF16.PACK_AB R97, R95, R94 ;  /* 0x0000005e5f61723e */ /* 0x000fe400000010ff */
[----:B------:R-:W-:Y:S01]  /*98d0*/  F2FP.BF16.PACK_AB R96, R93, R92 ;  /* 0x0000005c5d60723e */ /* 0x000fe200000010ff */
[----:B--2---:R-:W-:Y:S04]  /*98e0*/  STS.128 [R19.X16], R28 ;  /* 0x0000001c13007388 */ /* 0x004fe8000000cc00 */
[----:B---3--:R0:W-:Y:S01]  /*98f0*/  STS.128 [R19.X16+0x200], R56 ;  /* 0x0002003813007388 */ /* 0x0081e2000000cc00 */
[----:B------:R-:W-:-:S06]  /*9900*/  NOP ;  /* 0x0000000000007918 */ /* 0x000fcc0000000000 */
[----:B------:R-:W1:Y:S01]  /*9910*/  LDS.128 R24, [R18.X16] ;  /* 0x0000000012187984 */ /* 0x000e62000000cc00 */
[----:B0-----:R-:W-:Y:S01]  /*9920*/  IMAD R59, R5, c[0x0][0x2dc], R38 ;  /* 0x0000b700053b7a24 */ /* 0x001fe200078e0226 */
[----:B-1----:R-:W-:-:S05]  /*9930*/  PRMT R21, RZ, 0x5410, R24 ;  /* 0x00005410ff157816 */ /* 0x002fca0000000018 */
[----:B------:R-:W-:Y:S01]  /*9940*/  FADD.FTZ R22, R21, R4 ;  /* 0x0000000415167221 */ /* 0x000fe20000010000 */
[----:B------:R-:W-:-:S04]  /*9950*/  PRMT R21, RZ, 0x7610, R24 ;  /* 0x00007610ff157816 */ /* 0x000fc80000000018 */
[----:B------:R-:W-:Y:S01]  /*9960*/  FSETP.GTU.FTZ.AND P2, PT, R22, 20, PT ;  /* 0x41a000001600780b */ /* 0x000fe20003f5c000 */
[--C-:B------:R-:W-:Y:S01]  /*9970*/  FADD.FTZ R23, R21, R4.reuse ;  /* 0x0000000415177221 */ /* 0x100fe20000010000 */
[--C-:B------:R-:W-:Y:S02]  /*9980*/  PRMT R21, RZ, 0x5410, R25.reuse ;  /* 0x00005410ff157816 */ /* 0x100fe40000000019 */
[----:B------:R-:W-:Y:S02]  /*9990*/  PRMT R25, RZ, 0x7610, R25 ;  /* 0x00007610ff197816 */ /* 0x000fe40000000019 */
[----:B------:R-:W-:Y:S01]  /*99a0*/  FSETP.GTU.FTZ.AND P3, PT, R23, 20, PT ;  /* 0x41a000001700780b */ /* 0x000fe20003f7c000 */
[--C-:B------:R-:W-:Y:S02]  /*99b0*/  FADD.FTZ R21, R21, R4.reuse ;  /* 0x0000000415157221 */ /* 0x100fe40000010000 */
[----:B------:R-:W-:-:S03]  /*99c0*/  FADD.FTZ R25, R25, R4 ;  /* 0x0000000419197221 */ /* 0x000fc60000010000 */
[----:B------:R-:W-:Y:S01]  /*99d0*/  FSETP.GTU.FTZ.AND P4, PT, R21, 20, PT ;  /* 0x41a000001500780b */ /* 0x000fe20003f9c000 */
[----:B------:R-:W-:Y:S01]  /*99e0*/  @!P2 FMUL.FTZ R24, R22, -1.4426950216293334961 ;  /* 0xbfb8aa3b1618a820 */ /* 0x000fe20000410000 */
[----:B------:R-:W-:-:S05]  /*99f0*/  FSETP.GTU.FTZ.AND P5, PT, R25, 20, PT ;  /* 0x41a000001900780b */ /* 0x000fca0003fbc000 */
[----:B------:R-:W0:Y:S01]  /*9a00*/  @!P2 MUFU.EX2 R24, R24 ;  /* 0x000000180018a308 */ /* 0x000e220000000800 */
[----:B------:R-:W-:-:S05]  /*9a10*/  @!P3 FMUL.FTZ R28, R23, -1.4426950216293334961 ;  /* 0xbfb8aa3b171cb820 */ /* 0x000fca0000410000 */
[----:B------:R-:W-:Y:S02]  /*9a20*/  @!P4 FMUL.FTZ R29, R21, -1.4426950216293334961 ;  /* 0xbfb8aa3b151dc820 */ /* 0x000fe40000410000 */
[----:B------:R-:W1:Y:S01]  /*9a30*/  LDS.128 R20, [R18.X16+0x10] ;  /* 0x0000100012147984 */ /* 0x000e62000000cc00 */
[----:B------:R-:W-:Y:S01]  /*9a40*/  @!P5 FMUL.FTZ R30, R25, -1.4426950216293334961 ;  /* 0xbfb8aa3b191ed820 */ /* 0x000fe20000410000 */
[----:B------:R-:W2:Y:S01]  /*9a50*/  @!P3 MUFU.EX2 R28, R28 ;  /* 0x0000001c001cb308 */ /* 0x000ea20000000800 */
[----:B0-----:R-:W-:-:S07]  /*9a60*/  @!P2 FADD.FTZ R25, R24, 1 ;  /* 0x3f8000001819a421 */ /* 0x001fce0000010000 */
[----:B------:R-:W0:Y:S08]  /*9a70*/  @!P4 MUFU.EX2 R29, R29 ;  /* 0x0000001d001dc308 */ /* 0x000e300000000800 */
[----:B------:R3:W4:Y:S01]  /*9a80*/  @!P2 MUFU.RCP R32, R25 ;  /* 0x000000190020a308 */ /* 0x0007220000001000 */
[----:B--2---:R-:W-:Y:S02]  /*9a90*/  @!P3 FADD.FTZ R24, R28, 1 ;  /* 0x3f8000001c18b421 */ /* 0x004fe40000010000 */
[----:B0-----:R-:W-:Y:S01]  /*9aa0*/  @!P4 FADD.FTZ R29, R29, 1 ;  /* 0x3f8000001d1dc421 */ /* 0x001fe20000010000 */
[----:B---3--:R-:W-:-:S04]  /*9ab0*/  PRMT R25, RZ, 0x5410, R26 ;  /* 0x00005410ff197816 */ /* 0x008fc8000000001a */
[----:B------:R-:W0:Y:S01]  /*9ac0*/  @!P3 MUFU.RCP R24, R24 ;  /* 0x000000180018b308 */ /* 0x000e220000001000 */
[----:B------:R-:W-:Y:S01]  /*9ad0*/  FADD.FTZ R31, R25, R4 ;  /* 0x00000004191f7221 */ /* 0x000fe20000010000 */
[----:B------:R-:W-:Y:S01]  /*9ae0*/  PRMT R25, RZ, 0x7610, R26 ;  /* 0x00007610ff197816 */ /* 0x000fe2000000001a */
[----:B----4-:R-:W-:-:S05]  /*9af0*/  @!P2 FMUL.FTZ R51, R51, R32 ;  /* 0x000000203333a220 */ /* 0x010fca0000410000 */
[----:B------:R-:W2:Y:S01]  /*9b00*/  @!P4 MUFU.RCP R29, R29 ;  /* 0x0000001d001dc308 */ /* 0x000ea20000001000 */
[----:B------:R-:W-:Y:S01]  /*9b10*/  BAR.SYNC.DEFER_BLOCKING 0x0 ;  /* 0x0000000000007b1d */ /* 0x000fe20000010000 */
[----:B------:R-:W-:Y:S01]  /*9b20*/  FADD.FTZ R26, R25, R4 ;  /* 0x00000004191a7221 */ /* 0x000fe20000010000 */
[--C-:B------:R-:W-:Y:S01]  /*9b30*/  PRMT R25, RZ, 0x5410, R27.reuse ;  /* 0x00005410ff197816 */ /* 0x100fe2000000001b */
[----:B------:R-:W-:Y:S01]  /*9b40*/  FADD.FTZ R8, R51, R8 ;  /* 0x0000000833087221 */ /* 0x000fe20000010000 */
[----:B------:R-:W-:Y:S02]  /*9b50*/  FSETP.GTU.FTZ.AND P6, PT, R31, 20, PT ;  /* 0x41a000001f00780b */ /* 0x000fe40003fdc000 */
[----:B------:R-:W-:Y:S01]  /*9b60*/  FSETP.GTU.FTZ.AND P0, PT, R26, 20, PT ;  /* 0x41a000001a00780b */ /* 0x000fe20003f1c000 */
[----:B------:R-:W-:Y:S01]  /*9b70*/  FADD.FTZ R33, R25, R4 ;  /* 0x0000000419217221 */ /* 0x000fe20000010000 */
[----:B-1----:R-:W-:Y:S01]  /*9b80*/  PRMT R25, RZ, 0x5410, R20 ;  /* 0x00005410ff197816 */ /* 0x002fe20000000014 */
[----:B0-----:R-:W-:Y:S01]  /*9b90*/  @!P3 FMUL.FTZ R49, R49, R24 ;  /* 0x000000183131b220 */ /* 0x001fe20000410000 */
[----:B------:R-:W-:Y:S01]  /*9ba0*/  PRMT R27, RZ, 0x7610, R27 ;  /* 0x00007610ff1b7816 */ /* 0x000fe2000000001b */
[----:B------:R-:W0:Y:S01]  /*9bb0*/  @!P5 MUFU.EX2 R30, R30 ;  /* 0x0000001e001ed308 */ /* 0x000e220000000800 */
[----:B------:R-:W-:Y:S01]  /*9bc0*/  FSETP.GTU.FTZ.AND P1, PT, R33, 20, PT ;  /* 0x41a000002100780b */ /* 0x000fe20003f3c000 */
[----:B------:R-:W-:Y:S01]  /*9bd0*/  FADD.FTZ R32, R25, R4 ;  /* 0x0000000419207221 */ /* 0x000fe20000010000 */
[----:B------:R-:W-:Y:S01]  /*9be0*/  PRMT R25, RZ, 0x7610, R20 ;  /* 0x00007610ff197816 */ /* 0x000fe20000000014 */
[--C-:B------:R-:W-:Y:S01]  /*9bf0*/  FADD.FTZ R27, R27, R4.reuse ;  /* 0x000000041b1b7221 */ /* 0x100fe20000010000 */
[----:B------:R-:W-:Y:S01]  /*9c00*/  F2FP.BF16.PACK_AB R60, R49, R51 ;  /* 0x00000033313c723e */ /* 0x000fe200000010ff */
[----:B--2---:R-:W-:Y:S01]  /*9c10*/  @!P4 FMUL.FTZ R50, R50, R29 ;  /* 0x0000001d3232c220 */ /* 0x004fe20000410000 */
[----:B------:R-:W-:Y:S01]  /*9c20*/  FSETP.GTU.FTZ.AND P3, PT, R32, 20, PT ;  /* 0x41a000002000780b */ /* 0x000fe20003f7c000 */
[----:B------:R-:W-:Y:S01]  /*9c30*/  FADD.FTZ R25, R25, R4 ;  /* 0x0000000419197221 */ /* 0x000fe20000010000 */
[----:B------:R-:W-:Y:S01]  /*9c40*/  FSETP.GTU.FTZ.AND P2, PT, R27, 20, PT ;  /* 0x41a000001b00780b */ /* 0x000fe20003f5c000 */
[----:B------:R-:W-:-:S02]  /*9c50*/  @!P0 FMUL.FTZ R24, R26, -1.4426950216293334961 ;  /* 0xbfb8aa3b1a188820 */ /* 0x000fc40000410000 */
[----:B------:R-:W-:Y:S01]  /*9c60*/  @!P6 FMUL.FTZ R18, R31, -1.4426950216293334961 ;  /* 0xbfb8aa3b1f12e820 */ /* 0x000fe20000410000 */
[----:B------:R-:W-:Y:S01]  /*9c70*/  FSETP.GTU.FTZ.AND P4, PT, R25, 20, PT ;  /* 0x41a000001900780b */ /* 0x000fe20003f9c000 */
[----:B------:R-:W-:Y:S01]  /*9c80*/  @!P1 FMUL.FTZ R20, R33, -1.4426950216293334961 ;  /* 0xbfb8aa3b21149820 */ /* 0x000fe20000410000 */
[----:B------:R1:W2:Y:S01]  /*9c90*/  @!P0 MUFU.EX2 R28, R24 ;  /* 0x00000018001c8308 */ /* 0x0002a20000000800 */
[----:B0-----:R-:W-:-:S06]  /*9ca0*/  @!P5 FADD.FTZ R30, R30, 1 ;  /* 0x3f8000001e1ed421 */ /* 0x001fcc0000010000 */
[----:B------:R-:W-:Y:S01]  /*9cb0*/  @!P2 FMUL.FTZ R26, R27, -1.4426950216293334961 ;  /* 0xbfb8aa3b1b1aa820 */ /* 0x000fe20000410000 */
[----:B------:R-:W-:Y:S01]  /*9cc0*/  @!P1 MUFU.EX2 R20, R20 ;  /* 0x0000001400149308 */ /* 0x000fe20000000800 */
[----:B-1----:R-:W-:Y:S01]  /*9cd0*/  SHF.L.U32 R24, R76, 0xb, RZ ;  /* 0x0000000b4c187819 */ /* 0x002fe200000006ff */
[----:B------:R-:W-:Y:S02]  /*9ce0*/  @!P3 FMUL.FTZ R27, R32, -1.4426950216293334961 ;  /* 0xbfb8aa3b201bb820 */ /* 0x000fe40000410000 */
[----:B------:R-:W-:Y:S01]  /*9cf0*/  @!P4 FMUL.FTZ R29, R25, -1.4426950216293334961 ;  /* 0xbfb8aa3b191dc820 */ /* 0x000fe20000410000 */
[----:B------:R-:W-:-:S03]  /*9d00*/  SHF.R.S32.HI R25, RZ, 0x1f, R24 ;  /* 0x0000001fff197819 */ /* 0x000fc60000011418 */
[----:B------:R-:W0:Y:S01]  /*9d10*/  @!P6 MUFU.EX2 R18, R18 ;  /* 0x000000120012e308 */ /* 0x000e220000000800 */
[----:B--2---:R-:W-:-:S07]  /*9d20*/  @!P0 FADD.FTZ R28, R28, 1 ;  /* 0x3f8000001c1c8421 */ /* 0x004fce0000010000 */
[----:B------:R-:W1:Y:S08]  /*9d30*/  @!P2 MUFU.EX2 R31, R26 ;  /* 0x0000001a001fa308 */ /* 0x000e700000000800 */
[----:B------:R2:W3:Y:S01]  /*9d40*/  @!P3 MUFU.EX2 R32, R27 ;  /* 0x0000001b0020b308 */ /* 0x0004e20000000800 */
[----:B0-----:R-:W-:-:S07]  /*9d50*/  @!P6 FADD.FTZ R18, R18, 1 ;  /* 0x3f8000001212e421 */ /* 0x001fce0000010000 */
[----:B------:R0:W4:Y:S01]  /*9d60*/  @!P4 MUFU.EX2 R33, R29 ;  /* 0x0000001d0021c308 */ /* 0x0001220000000800 */
[----:B--2---:R-:W-:-:S04]  /*9d70*/  IMAD.WIDE.U32 R26, R5, c[0x0][0x2d8], R24 ;  /* 0x0000b600051a7a25 */ /* 0x004fc800078e0018 */
[----:B-1----:R-:W-:Y:S01]  /*9d80*/  @!P2 FADD.FTZ R31, R31, 1 ;  /* 0x3f8000001f1fa421 */ /* 0x002fe20000010000 */
[----:B------:R-:W-:Y:S01]  /*9d90*/  IADD3 R27, R27, R59, RZ ;  /* 0x0000003b1b1b7210 */ /* 0x000fe20007ffe0ff */
[----:B------:R-:W-:Y:S01]  /*9da0*/  IMAD.WIDE.U32 R24, R5, c[0x0][0x2f8], R24 ;  /* 0x0000be0005187a25 */ /* 0x000fe200078e0018 */
[----:B------:R-:W1:Y:S03]  /*9db0*/  @!P0 MUFU.RCP R28, R28 ;  /* 0x0000001c001c8308 */ /* 0x000e660000001000 */
[----:B0-----:R-:W-:Y:S02]  /*9dc0*/  @!P1 FADD.FTZ R29, R20, 1 ;  /* 0x3f800000141d9421 */ /* 0x001fe40000010000 */
[----:B---3--:R-:W-:-:S03]  /*9dd0*/  @!P3 FADD.FTZ R32, R32, 1 ;  /* 0x3f8000002020b421 */ /* 0x008fc60000010000 */
[----:B------:R0:W-:Y:S01]  /*9de0*/  @!P1 MUFU.RCP R59, R29 ;  /* 0x0000001d003b9308 */ /* 0x0001e20000001000 */
[----:B----4-:R-:W-:-:S07]  /*9df0*/  @!P4 FADD.FTZ R33, R33, 1 ;  /* 0x3f8000002121c421 */ /* 0x010fce0000010000 */
[----:B------:R-:W2:Y:S01]  /*9e00*/  @!P5 MUFU.RCP R30, R30 ;  /* 0x0000001e001ed308 */ /* 0x000ea20000001000 */
[----:B0-----:R-:W-:Y:S01]  /*9e10*/  PRMT R29, RZ, 0x5410, R21 ;  /* 0x00005410ff1d7816 */ /* 0x001fe20000000015 */
[----:B-1----:R-:W-:-:S04]  /*9e20*/  @!P0 FMUL.FTZ R45, R45, R28 ;  /* 0x0000001c2d2d8220 */ /* 0x002fc80000410000 */
[----:B------:R-:W-:Y:S01]  /*9e30*/  FADD.FTZ R38, R29, R4 ;  /* 0x000000041d267221 */ /* 0x000fe20000010000 */
[----:B------:R-:W-:Y:S01]  /*9e40*/  PRMT R29, RZ, 0x7610, R21 ;  /* 0x00007610ff1d7816 */ /* 0x000fe20000000015 */
[----:B------:R-:W0:Y:S01]  /*9e50*/  @!P6 MUFU.RCP R57, R18 ;  /* 0x000000120039e308 */ /* 0x000e220000001000 */
[----:B------:R-:W-:Y:S01]  /*9e60*/  IMAD.WIDE.U32 R20, R0, c[0x0][0x2e0], R26 ;  /* 0x0000b80000147a25 */ /* 0x000fe200078e001a */
[----:B------:R-:W-:-:S03]  /*9e70*/  PRMT R27, RZ, 0x5410, R22 ;  /* 0x00005410ff1b7816 */ /* 0x000fc60000000016 */
[--C-:B------:R-:W-:Y:S01]  /*9e80*/  FADD.FTZ R44, R29, R4.reuse ;  /* 0x000000041d2c7221 */ /* 0x100fe20000010000 */
[----:B------:R-:W-:Y:S01]  /*9e90*/  IADD3 R21, R21, R61, RZ ;  /* 0x0000003d15157210 */ /* 0x000fe20007ffe0ff */
[----:B------:R-:W-:Y:S01]  /*9ea0*/  FADD.FTZ R28, R27, R4 ;  /* 0x000000041b1c7221 */ /* 0x000fe20000010000 */
[----:B------:R-:W1:Y:S01]  /*9eb0*/  @!P3 MUFU.RCP R29, R32 ;  /* 0x00000020001db308 */ /* 0x000e620000001000 */
[----:B--2---:R-:W-:Y:S01]  /*9ec0*/  @!P5 FMUL.FTZ R47, R47, R30 ;  /* 0x0000001e2f2fd220 */ /* 0x004fe20000410000 */
[----:B------:R-:W-:Y:S01]  /*9ed0*/  FSETP.GTU.FTZ.AND P0, PT, R44, 20, PT ;  /* 0x41a000002c00780b */ /* 0x000fe20003f1c000 */
[----:B------:R-:W-:Y:S01]  /*9ee0*/  @!P1 FMUL.FTZ R46, R46, R59 ;  /* 0x0000003b2e2e9220 */ /* 0x000fe20000410000 */
[----:B------:R-:W-:Y:S02]  /*9ef0*/  FSETP.GTU.FTZ.AND P5, PT, R38, 20, PT ;  /* 0x41a000002600780b */ /* 0x000fe40003fbc000 */
[----:B------:R-:W-:Y:S01]  /*9f00*/  FSETP.GTU.FTZ.AND P1, PT, R28, 20, PT ;  /* 0x41a000001c00780b */ /* 0x000fe20003f3c000 */
[----:B0-----:R-:W-:Y:S01]  /*9f10*/  @!P6 FMUL.FTZ R48, R48, R57 ;  /* 0x000000393030e220 */ /* 0x001fe20000410000 */
[----:B------:R-:W0:Y:S01]  /*9f20*/  @!P2 MUFU.RCP R30, R31 ;  /* 0x0000001f001ea308 */ /* 0x000e220000001000 */
[----:B------:R-:W-:-:S03]  /*9f30*/  LEA R26, P6, R20, c[0x0][0x330], 0x1 ;  /* 0x0000cc00141a7a11 */ /* 0x000fc600078c08ff */
[----:B------:R-:W-:Y:S02]  /*9f40*/  F2FP.BF16.PACK_AB R62, R45, R48 ;  /* 0x000000302d3e723e */ /* 0x000fe400000010ff */
[----:B------:R-:W-:Y:S01]  /*9f50*/  LEA.HI.X R27, R20, c[0x0][0x334], R21, 0x1, P6 ;  /* 0x0000cd00141b7a11 */ /* 0x000fe200030f0c15 */
[----:B------:R-:W-:Y:S01]  /*9f60*/  @!P0 FMUL.FTZ R20, R44, -1.4426950216293334961 ;  /* 0xbfb8aa3b2c148820 */ /* 0x000fe20000410000 */
[----:B------:R-:W-:Y:S01]  /*9f70*/  PRMT R21, RZ, 0x7610, R22 ;  /* 0x00007610ff157816 */ /* 0x000fe20000000016 */
[----:B-1----:R-:W-:Y:S01]  /*9f80*/  @!P3 FMUL.FTZ R42, R42, R29 ;  /* 0x0000001d2a2ab220 */ /* 0x002fe20000410000 */
[----:B------:R-:W-:Y:S01]  /*9f90*/  LEA R29, R10, R16, 0x1 ;  /* 0x000000100a1d7211 */ /* 0x000fe200078e08ff */
[----:B------:R-:W-:Y:S02]  /*9fa0*/  @!P5 FMUL.FTZ R18, R38, -1.4426950216293334961 ;  /* 0xbfb8aa3b2612d820 */ /* 0x000fe40000410000 */
[--C-:B------:R-:W-:Y:S01]  /*9fb0*/  FADD.FTZ R22, R21, R4.reuse ;  /* 0x0000000415167221 */ /* 0x100fe20000010000 */
[--C-:B------:R-:W-:Y:S01]  /*9fc0*/  PRMT R21, RZ, 0x5410, R23.reuse ;  /* 0x00005410ff157816 */ /* 0x100fe20000000017 */
[----:B------:R-:W1:Y:S01]  /*9fd0*/  @!P0 MUFU.EX2 R20, R20 ;  /* 0x0000001400148308 */ /* 0x000e620000000800 */
[----:B------:R-:W-:Y:S01]  /*9fe0*/  PRMT R23, RZ, 0x7610, R23 ;  /* 0x00007610ff177816 */ /* 0x000fe20000000017 */
[----:B0-----:R-:W-:Y:S01]  /*9ff0*/  @!P2 FMUL.FTZ R43, R43, R30 ;  /* 0x0000001e2b2ba220 */ /* 0x001fe20000410000 */
[----:B------:R-:W-:Y:S01]  /*a000*/  STS.128 [R29.X16], R88 ;  /* 0x000000581d007388 */ /* 0x000fe2000000cc00 */
[--C-:B------:R-:W-:Y:S01]  /*a010*/  FADD.FTZ R30, R21, R4.reuse ;  /* 0x00000004151e7221 */ /* 0x100fe20000010000 */
[----:B------:R-:W-:Y:S01]  /*a020*/  FSETP.GTU.FTZ.AND P6, PT, R22, 20, PT ;  /* 0x41a000001600780b */ /* 0x000fe20003fdc000 */
[----:B------:R-:W-:Y:S01]  /*a030*/  FADD.FTZ R31, R23, R4 ;  /* 0x00000004171f7221 */ /* 0x000fe20000010000 */
[----:B------:R-:W-:Y:S01]  /*a040*/  STS.128 [R29.X16+0x10], R96 ;  /* 0x000010601d007388 */ /* 0x000fe2000000cc00 */
[----:B------:R-:W-:-:S06]  /*a050*/  NOP ;  /* 0x0000000000007918 */ /* 0x000fcc0000000000 */
[----:B------:R-:W-:Y:S01]  /*a060*/  FSETP.GTU.FTZ.AND P2, PT, R30, 20, PT ;  /* 0x41a000001e00780b */ /* 0x000fe20003f5c000 */
[----:B------:R-:W0:Y:S01]  /*a070*/  LDS.128 R52, [R19.X16] ;  /* 0x0000000013347984 */ /* 0x000e22000000cc00 */
[----:B------:R-:W-:Y:S01]  /*a080*/  FSETP.GTU.FTZ.AND P3, PT, R31, 20, PT ;  /* 0x41a000001f00780b */ /* 0x000fe20003f7c000 */
[----:B------:R-:W-:Y:S01]  /*a090*/  @!P1 FMUL.FTZ R21, R28, -1.4426950216293334961 ;  /* 0xbfb8aa3b1c159820 */ /* 0x000fe20000410000 */
[----:B------:R-:W2:Y:S01]  /*a0a0*/  @!P5 MUFU.EX2 R18, R18 ;  /* 0x000000120012d308 */ /* 0x000ea20000000800 */
[----:B------:R-:W3:Y:S01]  /*a0b0*/  LDS.128 R56, [R19.X16+0x200] ;  /* 0x0002000013387984 */ /* 0x000ee2000000cc00 */
[----:B-1----:R-:W-:Y:S01]  /*a0c0*/  @!P0 FADD.FTZ R20, R20, 1 ;  /* 0x3f80000014148421 */ /* 0x002fe20000010000 */
[----:B------:R-:W-:Y:S01]  /*a0d0*/  F2FP.BF16.PACK_AB R63, R43, R46 ;  /* 0x0000002e2b3f723e */ /* 0x000fe200000010ff */
[----:B------:R-:W-:-:S04]  /*a0e0*/  @!P6 FMUL.FTZ R22, R22, -1.4426950216293334961 ;  /* 0xbfb8aa3b1616e820 */ /* 0x000fc80000410000 */
[----:B------:R-:W1:Y:S01]  /*a0f0*/  @!P1 MUFU.EX2 R21, R21 ;  /* 0x0000001500159308 */ /* 0x000e620000000800 */
[----:B------:R-:W-:Y:S02]  /*a100*/  @!P2 FMUL.FTZ R23, R30, -1.4426950216293334961 ;  /* 0xbfb8aa3b1e17a820 */ /* 0x000fe40000410000 */
[----:B------:R-:W-:-:S05]  /*a110*/  @!P3 FMUL.FTZ R28, R31, -1.4426950216293334961 ;  /* 0xbfb8aa3b1f1cb820 */ /* 0x000fca0000410000 */
[----:B------:R-:W4:Y:S01]  /*a120*/  @!P0 MUFU.RCP R20, R20 ;  /* 0x0000001400148308 */ /* 0x000f220000001000 */
[----:B--2---:R-:W-:-:S07]  /*a130*/  @!P5 FADD.FTZ R18, R18, 1 ;  /* 0x3f8000001212d421 */ /* 0x004fce0000010000 */
[----:B------:R-:W2:Y:S01]  /*a140*/  @!P6 MUFU.EX2 R22, R22 ;  /* 0x000000160016e308 */ /* 0x000ea20000000800 */
[----:B-1----:R-:W-:-:S07]  /*a150*/  @!P1 FADD.FTZ R21, R21, 1 ;  /* 0x3f80000015159421 */ /* 0x002fce0000010000 */
[----:B------:R-:W1:Y:S01]  /*a160*/  @!P2 MUFU.EX2 R23, R23 ;  /* 0x000000170017a308 */ /* 0x000e620000000800 */
[----:B----4-:R-:W-:-:S07]  /*a170*/  @!P0 FMUL.FTZ R39, R39, R20 ;  /* 0x0000001427278220 */ /* 0x010fce0000410000 */
[----:B------:R-:W4:Y:S01]  /*a180*/  @!P3 MUFU.EX2 R28, R28 ;  /* 0x0000001c001cb308 */ /* 0x000f220000000800 */
[----:B--2---:R-:W-:-:S07]  /*a190*/  @!P6 FADD.FTZ R22, R22, 1 ;  /* 0x3f8000001616e421 */ /* 0x004fce0000010000 */
[----:B------:R-:W2:Y:S01]  /*a1a0*/  @!P5 MUFU.RCP R31, R18 ;  /* 0x00000012001fd308 */ /* 0x000ea20000001000 */
[----:B-1----:R-:W-:-:S07]  /*a1b0*/  @!P2 FADD.FTZ R23, R23, 1 ;  /* 0x3f8000001717a421 */ /* 0x002fce0000010000 */
[----:B------:R1:W5:Y:S01]  /*a1c0*/  @!P1 MUFU.RCP R18, R21 ;  /* 0x0000001500129308 */ /* 0x0003620000001000 */
[----:B----4-:R-:W-:-:S07]  /*a1d0*/  @!P3 FADD.FTZ R28, R28, 1 ;  /* 0x3f8000001c1cb421 */ /* 0x010fce0000010000 */
[----:B------:R-:W4:Y:S01]  /*a1e0*/  @!P4 MUFU.RCP R30, R33 ;  /* 0x00000021001ec308 */ /* 0x000f220000001000 */
[----:B-1----:R-:W-:-:S04]  /*a1f0*/  IMAD.WIDE R20, R77, 0x10, R26 ;  /* 0x000000104d147825 */ /* 0x002fc800078e021a */
[----:B--2---:R-:W-:Y:S01]  /*a200*/  @!P5 FMUL.FTZ R40, R40, R31 ;  /* 0x0000001f2828d220 */ /* 0x004fe20000410000 */
[----:B0-----:R-:W-:Y:S02]  /*a210*/  STG.E.128 [R20.64], R52 ;  /* 0x0000003414007986 */ /* 0x001fe4000c101d04 */
[----:B------:R-:W0:Y:S01]  /*a220*/  @!P6 MUFU.RCP R33, R22 ;  /* 0x000000160021e308 */ /* 0x000e220000001000 */
[----:B-----5:R-:W-:Y:S01]  /*a230*/  @!P1 FMUL.FTZ R37, R37, R18 ;  /* 0x0000001225259220 */ /* 0x020fe20000410000 */
[----:B---3--:R1:W-:Y:S01]  /*a240*/  STG.E.128 [R20.64+0x200], R56 ;  /* 0x0002003814007986 */ /* 0x0083e2000c101d04 */
[----:B------:R-:W-:-:S03]  /*a250*/  F2FP.BF16.PACK_AB R65, R39, R40 ;  /* 0x000000282741723e */ /* 0x000fc600000010ff */
[----:B------:R-:W-:Y:S01]  /*a260*/  BAR.SYNC.DEFER_BLOCKING 0x0 ;  /* 0x0000000000007b1d */ /* 0x000fe20000010000 */
[----:B------:R-:W-:Y:S01]  /*a270*/  IADD3 R184, P1, R184, -0x1000, RZ ;  /* 0xfffff000b8b87810 */ /* 0x000fe20007f3e0ff */
[----:B----4-:R-:W-:-:S03]  /*a280*/  @!P4 FMUL.FTZ R41, R41, R30 ;  /* 0x0000001e2929c220 */ /* 0x010fc60000410000 */
[----:B------:R-:W-:Y:S01]  /*a290*/  IADD3.X R185, R185, -0x1, RZ, P1, !PT ;  /* 0xffffffffb9b97810 */ /* 0x000fe20000ffe4ff */
[----:B------:R2:W3:Y:S01]  /*a2a0*/  @!P2 MUFU.RCP R32, R23 ;  /* 0x000000170020a308 */ /* 0x0004e20000001000 */
[----:B------:R-:W-:Y:S01]  /*a2b0*/  F2FP.BF16.PACK_AB R64, R41, R42 ;  /* 0x0000002a2940723e */ /* 0x000fe200000010ff */
[----:B0-----:R-:W-:-:S06]  /*a2c0*/  @!P6 FMUL.FTZ R36, R36, R33 ;  /* 0x000000212424e220 */ /* 0x001fcc0000410000 */
[----:B------:R-:W0:Y:S01]  /*a2d0*/  @!P3 MUFU.RCP R61, R28 ;  /* 0x0000001c003db308 */ /* 0x000e220000001000 */
[----:B------:R-:W-:Y:S01]  /*a2e0*/  F2FP.BF16.PACK_AB R66, R36, R37 ;  /* 0x000000252442723e */ /* 0x000fe200000010ff */
[----:B--2---:R-:W-:Y:S02]  /*a2f0*/  FADD.FTZ R23, R8, R49 ;  /* 0x0000003108177221 */ /* 0x004fe40000010000 */
[----:B------:R-:W-:Y:S02]  /*a300*/  IMAD R8, R6, c[0x0][0x2f8], RZ ;  /* 0x0000be0006087a24 */ /* 0x000fe400078e02ff */
[----:B-1----:R-:W-:Y:S02]  /*a310*/  IMAD R21, R3, c[0x0][0x300], RZ ;  /* 0x0000c00003157a24 */ /* 0x002fe400078e02ff */
[----:B---3--:R-:W-:Y:S01]  /*a320*/  @!P2 FMUL.FTZ R35, R35, R32 ;  /* 0x000000202323a220 */ /* 0x008fe20000410000 */
[----:B------:R-:W-:Y:S01]  /*a330*/  IADD3 R12, P2, R12, -0x1000, RZ ;  /* 0xfffff0000c0c7810 */ /* 0x000fe20007f5e0ff */
[----:B------:R-:W-:-:S03]  /*a340*/  IMAD R21, R0, c[0x0][0x304], R21 ;  /* 0x0000c10000157a24 */ /* 0x000fc600078e0215 */
[----:B------:R-:W-:Y:S01]  /*a350*/  IADD3.X R13, R13, -0x1, RZ, P2, !PT ;  /* 0xffffffff0d0d7810 */ /* 0x000fe200017fe4ff */
[----:B0-----:R-:W-:Y:S01]  /*a360*/  @!P3 FMUL.FTZ R34, R34, R61 ;  /* 0x0000003d2222b220 */ /* 0x001fe20000410000 */
[----:B------:R-:W-:Y:S01]  /*a370*/  F2FP.BF16.PACK_AB R61, R47, R50 ;  /* 0x000000322f3d723e */ /* 0x000fe200000010ff */
[----:B------:R-:W-:Y:S01]  /*a380*/  FADD.FTZ R50, R23, R50 ;  /* 0x0000003217327221 */ /* 0x000fe20000010000 */
[----:B------:R-:W-:Y:S01]  /*a390*/  IADD3 R14, P3, R14, -0x1000, RZ ;  /* 0xfffff0000e0e7810 */ /* 0x000fe20007f7e0ff */
[----:B------:R-:W-:Y:S01]  /*a3a0*/  IMAD R23, R5, c[0x0][0x2fc], R8 ;  /* 0x0000bf0005177a24 */ /* 0x000fe200078e0208 */
[----:B------:R-:W-:Y:S01]  /*a3b0*/  F2FP.BF16.PACK_AB R67, R34, R35 ;  /* 0x000000232243723e */ /* 0x000fe200000010ff */
[----:B------:R-:W-:Y:S01]  /*a3c0*/  STS.128 [R29.X16], R60 ;  /* 0x0000003c1d007388 */ /* 0x000fe2000000cc00 */
[----:B------:R-:W-:Y:S01]  /*a3d0*/  FADD.FTZ R47, R50, R47 ;  /* 0x0000002f322f7221 */ /* 0x000fe20000010000 */
[----:B------:R-:W-:Y:S02]  /*a3e0*/  IADD3.X R15, R15, -0x1, RZ, P3, !PT ;  /* 0xffffffff0f0f7810 */ /* 0x000fe40001ffe4ff */
[----:B------:R-:W-:Y:S01]  /*a3f0*/  STS.128 [R29.X16+0x10], R64 ;  /* 0x000010401d007388 */ /* 0x000fe2000000cc00 */
[----:B------:R-:W-:-:S06]  /*a400*/  NOP ;  /* 0x0000000000007918 */ /* 0x000fcc0000000000 */
[----:B------:R-:W0:Y:S01]  /*a410*/  LDS.128 R68, [R19.X16] ;  /* 0x0000000013447984 */ /* 0x000e22000000cc00 */
[----:B------:R-:W-:Y:S01]  /*a420*/  FADD.FTZ R48, R47, R48 ;  /* 0x000000302f307221 */ /* 0x000fe20000010000 */
[----:B------:R-:W-:Y:S02]  /*a430*/  IADD3 R25, R25, R23, RZ ;  /* 0x0000001719197210 */ /* 0x000fe40007ffe0ff */
[----:B------:R1:W2:Y:S01]  /*a440*/  LDS.128 R72, [R19.X16+0x200] ;  /* 0x0002000013487984 */ /* 0x0002a2000000cc00 */
[----:B------:R-:W-:-:S04]  /*a450*/  FADD.FTZ R45, R48, R45 ;  /* 0x0000002d302d7221 */ /* 0x000fc80000010000 */
[----:B------:R-:W-:Y:S02]  /*a460*/  FADD.FTZ R46, R45, R46 ;  /* 0x0000002e2d2e7221 */ /* 0x000fe40000010000 */
[----:B-1----:R-:W-:-:S04]  /*a470*/  IMAD.WIDE.U32 R18, R0, c[0x0][0x300], R24 ;  /* 0x0000c00000127a25 */ /* 0x002fc800078e0018 */
[----:B------:R-:W-:Y:S01]  /*a480*/  FADD.FTZ R43, R46, R43 ;  /* 0x0000002b2e2b7221 */ /* 0x000fe20000010000 */
[----:B------:R-:W-:Y:S02]  /*a490*/  IADD3 R19, R19, R21, RZ ;  /* 0x0000001513137210 */ /* 0x000fe40007ffe0ff */
[----:B------:R-:W-:Y:S01]  /*a4a0*/  LEA R20, P0, R18, c[0x0][0x340], 0x1 ;  /* 0x0000d00012147a11 */ /* 0x000fe200078008ff */
[----:B------:R-:W-:-:S03]  /*a4b0*/  FADD.FTZ R42, R43, R42 ;  /* 0x0000002a2b2a7221 */ /* 0x000fc60000010000 */
[----:B------:R-:W-:Y:S01]  /*a4c0*/  LEA.HI.X R21, R18, c[0x0][0x344], R19, 0x1, P0 ;  /* 0x0000d10012157a11 */ /* 0x000fe200000f0c13 */
[----:B------:R-:W-:Y:S01]  /*a4d0*/  FADD.FTZ R41, R42, R41 ;  /* 0x000000292a297221 */ /* 0x000fe20000010000 */
[----:B------:R-:W-:Y:S02]  /*a4e0*/  ISETP.GT.AND P0, PT, R11, 0x1, PT ;  /* 0x000000010b00780c */ /* 0x000fe40003f04270 */
[----:B------:R-:W-:Y:S01]  /*a4f0*/  MOV R11, R76 ;  /* 0x0000004c000b7202 */ /* 0x000fe20000000f00 */
[----:B------:R-:W-:-:S04]  /*a500*/  IMAD.WIDE R18, R77, 0x10, R20 ;  /* 0x000000104d127825 */ /* 0x000fc800078e0214 */
[----:B------:R-:W-:-:S04]  /*a510*/  FADD.FTZ R40, R41, R40 ;  /* 0x0000002829287221 */ /* 0x000fc80000010000 */
[----:B------:R-:W-:Y:S01]  /*a520*/  FADD.FTZ R40, R40, R39 ;  /* 0x0000002728287221 */ /* 0x000fe20000010000 */
[----:B0-----:R0:W-:Y:S03]  /*a530*/  STG.E.128 [R18.64], R68 ;  /* 0x0000004412007986 */ /* 0x0011e6000c101d04 */
[----:B------:R-:W-:Y:S01]  /*a540*/  FADD.FTZ R37, R40, R37 ;  /* 0x0000002528257221 */ /* 0x000fe20000010000 */
[----:B--2---:R0:W-:Y:S03]  /*a550*/  STG.E.128 [R18.64+0x200], R72 ;  /* 0x0002004812007986 */ /* 0x0041e6000c101d04 */
[----:B------:R-:W-:-:S04]  /*a560*/  FADD.FTZ R36, R37, R36 ;  /* 0x0000002425247221 */ /* 0x000fc80000010000 */
[----:B------:R-:W-:-:S04]  /*a570*/  FADD.FTZ R35, R36, R35 ;  /* 0x0000002324237221 */ /* 0x000fc80000010000 */
[----:B------:R-:W-:Y:S01]  /*a580*/  FADD.FTZ R8, R35, R34 ;  /* 0x0000002223087221 */ /* 0x000fe20000010000 */
[----:B0-----:R-:W-:Y:S01]  /*a590*/  @!P0 CALL.REL.NOINC `(.L_x_2191) ;  /* 0x0000001000008944 */ /* 0x001fe20003c00000 */
[----:B------:R-:W-:Y:S05]  /*a5a0*/  BRA `(.L_x_2262) ;  /* 0xffff5fb000007947 */ /* 0x000fea000383ffff */
.L_x_2191:
[----:B------:R-:W-:Y:S02]  /*a5b0*/  ISETP.NE.U32.AND P0, PT, RZ, c[0x0][0x328], PT ;  /* 0x0000ca00ff007a0c */ /* 0x000fe40003f05070 */
[----:B------:R-:W-:Y:S02]  /*a5c0*/  ISETP.NE.U32.AND P2, PT, RZ, c[0x0][0x348], PT ;  /* 0x0000d200ff007a0c */ /* 0x000fe40003f45070 */
[----:B------:R-:W-:Y:S02]  /*a5d0*/  ISETP.NE.AND.EX P1, PT, RZ, c[0x0][0x32c], PT, P0 ;  /* 0x0000cb00ff007a0c */ /* 0x000fe40003f25300 */
        /* <DEDUP_REMOVED lines=29> */
.L_x_2264:
[----:B0-----:R-:W-:Y:S05]  /*a7b0*/  BSYNC B0 ;  /* 0x0000000000007941 */ /* 0x001fea0003800000 */
.L_x_2263:
        /* <DEDUP_REMOVED lines=31> */
.L_x_2266:
[----:B------:R-:W0:Y:S02]  /*a9b0*/  S2R R21, SR_TID.X ;  /* 0x0000000000157919 */ /* 0x000e240000002100 */
.L_x_2267:
[----:B0-----:R-:W-:Y:S05]  /*a9c0*/  BSYNC B0 ;  /* 0x0000000000007941 */ /* 0x001fea0003800000 */
.L_x_2265:
        /* <DEDUP_REMOVED lines=22> */
.L_x_2268:
        /* <DEDUP_REMOVED lines=64> */
.L_x_2229:
[----:B------:R-:W-:Y:S01]  /*af30*/  HFMA2.MMA R76, -RZ, RZ, 0, 5.9604644775390625e-08 ;  /* 0x00000001ff4c7435 */ /* 0x000fe200000001ff */
[----:B------:R-:W-:Y:S02]  /*af40*/  MOV R71, R70 ;  /* 0x0000004600477202 */ /* 0x000fe40000000f00 */
[----:B------:R-:W-:Y:S02]  /*af50*/  MOV R78, RZ ;  /* 0x000000ff004e7202 */ /* 0x000fe40000000f00 */
[----:B------:R-:W-:-:S02]  /*af60*/  MOV R81, 0xffffffff ;  /* 0xffffffff00517802 */ /* 0x000fc40000000f00 */
[----:B------:R-:W-:Y:S02]  /*af70*/  MOV R68, 0xaf90 ;  /* 0x0000af9000447802 */ /* 0x000fe40000000f00 */
[----:B-1---5:R-:W-:Y:S05]  /*af80*/  CALL.REL.NOINC `($__internal_56_$__cuda_sm70_shflsync_up) ;  /* 0x00001eb000007944 */ /* 0x022fea0003c00000 */
[----:B-1----:R-:W-:Y:S01]  /*af90*/  MOV R73, R71 ;  /* 0x0000004700497202 */ /* 0x002fe20000000f00 */
[----:B0-----:R-:W-:Y:S05]  /*afa0*/  BRA `(.L_x_2269) ;  /* 0xffff9f1000007947 */ /* 0x001fea000383ffff */
.L_x_2230:
[----:B------:R-:W-:Y:S01]  /*afb0*/  HFMA2.MMA R76, -RZ, RZ, 0, 5.9604644775390625e-08 ;  /* 0x00000001ff4c7435 */ /* 0x000fe200000001ff */
[----:B------:R-:W-:Y:S02]  /*afc0*/  MOV R71, R80 ;  /* 0x0000005000477202 */ /* 0x000fe40000000f00 */
[----:B------:R-:W-:Y:S02]  /*afd0*/  MOV R78, RZ ;  /* 0x000000ff004e7202 */ /* 0x000fe40000000f00 */
[----:B------:R-:W-:Y:S02]  /*afe0*/  MOV R81, 0xffffffff ;  /* 0xffffffff00517802 */ /* 0x000fe40000000f00 */
[----:B------:R-:W-:Y:S02]  /*aff0*/  MOV R68, 0xb010 ;  /* 0x0000b01000447802 */ /* 0x000fe40000000f00 */
[----:B012--5:R-:W-:Y:S05]  /*b000*/  CALL.REL.NOINC `($__internal_56_$__cuda_sm70_shflsync_up) ;  /* 0x00001e3000007944 */ /* 0x027fea0003c00000 */
[----:B0-----:R-:W-:Y:S01]  /*b010*/  HFMA2.MMA R76, -RZ, RZ, 0, 5.9604644775390625e-08 ;  /* 0x00000001ff4c7435 */ /* 0x001fe200000001ff */
[----:B-1----:R-:W-:Y:S02]  /*b020*/  MOV R75, R71 ;  /* 0x00000047004b7202 */ /* 0x002fe40000000f00 */
[----:B------:R-:W-:-:S02]  /*b030*/  MOV R71, R82 ;  /* 0x0000005200477202 */ /* 0x000fc40000000f00 */
[----:B------:R-:W-:Y:S02]  /*b040*/  MOV R78, RZ ;  /* 0x000000ff004e7202 */ /* 0x000fe40000000f00 */
[----:B------:R-:W-:Y:S02]  /*b050*/  MOV R81, 0xffffffff ;  /* 0xffffffff00517802 */ /* 0x000fe40000000f00 */
[----:B------:R-:W-:Y:S02]  /*b060*/  MOV R68, 0xb080 ;  /* 0x0000b08000447802 */ /* 0x000fe40000000f00 */
[----:B------:R-:W-:Y:S05]  /*b070*/  CALL.REL.NOINC `($__internal_56_$__cuda_sm70_shflsync_up) ;  /* 0x00001dc000007944 */ /* 0x000fea0003c00000 */
[----:B0-----:R-:W-:Y:S01]  /*b080*/  HFMA2.MMA R76, -RZ, RZ, 0, 5.9604644775390625e-08 ;  /* 0x00000001ff4c7435 */ /* 0x001fe200000001ff */
[----:B-1----:R-:W-:Y:S02]  /*b090*/  MOV R77, R71 ;  /* 0x00000047004d7202 */ /* 0x002fe40000000f00 */
[----:B------:R-:W-:Y:S02]  /*b0a0*/  MOV R71, R83 ;  /* 0x0000005300477202 */ /* 0x000fe40000000f00 */
[----:B------:R-:W-:Y:S02]  /*b0b0*/  MOV R78, RZ ;  /* 0x000000ff004e7202 */ /* 0x000fe40000000f00 */
[----:B------:R-:W-:-:S02]  /*b0c0*/  MOV R81, 0xffffffff ;  /* 0xffffffff00517802 */ /* 0x000fc40000000f00 */
[----:B------:R-:W-:Y:S02]  /*b0d0*/  MOV R68, 0xb0f0 ;  /* 0x0000b0f000447802 */ /* 0x000fe40000000f00 */
[----:B------:R-:W-:Y:S05]  /*b0e0*/  CALL.REL.NOINC `($__internal_56_$__cuda_sm70_shflsync_up) ;  /* 0x00001d5000007944 */ /* 0x000fea0003c00000 */
        /* <DEDUP_REMOVED lines=20> */
[----:B------:R-:W-:Y:S05]  /*b230*/  CALL.REL.NOINC `($__internal_56_$__cuda_sm70_shflsync_up) ;  /* 0x00001c0000007944 */ /* 0x000fea0003c00000 */
[----:B0-----:R-:W-:Y:S01]  /*b240*/  HFMA2.MMA R76, -RZ, RZ, 0, 1.1920928955078125e-07 ;  /* 0x00000002ff4c7435 */ /* 0x001fe200000001ff */
[----:B-1----:R-:W-:-:S02]  /*b250*/  MOV R70, R71 ;  /* 0x0000004700467202 */ /* 0x002fc40000000f00 */
[----:B------:R-:W-:Y:S02]  /*b260*/  MOV R71, R80 ;  /* 0x0000005000477202 */ /* 0x000fe40000000f00 */
[----:B------:R-:W-:Y:S02]  /*b270*/  MOV R78, RZ ;  /* 0x000000ff004e7202 */ /* 0x000fe40000000f00 */
[----:B------:R-:W-:Y:S02]  /*b280*/  MOV R81, 0xffffffff ;  /* 0xffffffff00517802 */ /* 0x000fe40000000f00 */
[----:B------:R-:W-:Y:S02]  /*b290*/  MOV R68, 0xb2b0 ;  /* 0x0000b2b000447802 */ /* 0x000fe40000000f00 */
[----:B------:R-:W-:Y:S05]  /*b2a0*/  CALL.REL.NOINC `($__internal_56_$__cuda_sm70_shflsync_up) ;  /* 0x00001b9000007944 */ /* 0x000fea0003c00000 */
[----:B0-----:R-:W-:Y:S01]  /*b2b0*/  HFMA2.MMA R76, -RZ, RZ, 0, 1.1920928955078125e-07 ;  /* 0x00000002ff4c7435 */ /* 0x001fe200000001ff */
[----:B-1----:R-:W-:Y:S02]  /*b2c0*/  MOV R72, R71 ;  /* 0x0000004700487202 */ /* 0x002fe40000000f00 */
[----:B------:R-:W-:Y:S02]  /*b2d0*/  MOV R71, R82 ;  /* 0x0000005200477202 */ /* 0x000fe40000000f00 */
[----:B------:R-:W-:-:S02]  /*b2e0*/  MOV R78, RZ ;  /* 0x000000ff004e7202 */ /* 0x000fc40000000f00 */
[----:B------:R-:W-:Y:S02]  /*b2f0*/  MOV R81, 0xffffffff ;  /* 0xffffffff00517802 */ /* 0x000fe40000000f00 */
[----:B------:R-:W-:Y:S02]  /*b300*/  MOV R68, 0xb320 ;  /* 0x0000b32000447802 */ /* 0x000fe40000000f00 */
[----:B------:R-:W-:Y:S05]  /*b310*/  CALL.REL.NOINC `($__internal_56_$__cuda_sm70_shflsync_up) ;  /* 0x00001b2000007944 */ /* 0x000fea0003c00000 */
[----:B0-----:R-:W-:Y:S01]  /*b320*/  HFMA2.MMA R76, -RZ, RZ, 0, 1.1920928955078125e-07 ;  /* 0x00000002ff4c7435 */ /* 0x001fe200000001ff */
[----:B-1----:R-:W-:Y:S02]  /*b330*/  MOV R73, R71 ;  /* 0x0000004700497202 */ /* 0x002fe40000000f00 */
[----:B------:R-:W-:Y:S02]  /*b340*/  MOV R71, R74 ;  /* 0x0000004a00477202 */ /* 0x000fe40000000f00 */
[----:B------:R-:W-:Y:S02]  /*b350*/  MOV R78, RZ ;  /* 0x000000ff004e7202 */ /* 0x000fe40000000f00 */
[----:B------:R-:W-:Y:S02]  /*b360*/  MOV R81, 0xffffffff ;  /* 0xffffffff00517802 */ /* 0x000fe40000000f00 */
[----:B------:R-:W-:-:S02]  /*b370*/  MOV R68, 0xb390 ;  /* 0x0000b39000447802 */ /* 0x000fc40000000f00 */
[----:B------:R-:W-:Y:S05]  /*b380*/  CALL.REL.NOINC `($__internal_56_$__cuda_sm70_shflsync_up) ;  /* 0x00001ab000007944 */ /* 0x000fea0003c00000 */
        /* <DEDUP_REMOVED lines=17> */
[----:B------:R-:W-:Y:S05]  /*b4a0*/  CALL.REL.NOINC `($__internal_56_$__cuda_sm70_shflsync_up) ;  /* 0x0000199000007944 */ /* 0x000fea0003c00000 */
[----:B0-----:R-:W-:Y:S01]  /*b4b0*/  HFMA2.MMA R76, -RZ, RZ, 0, 2.384185791015625e-07 ;  /* 0x00000004ff4c7435 */ /* 0x001fe200000001ff */
[----:B-1----:R-:W-:-:S02]  /*b4c0*/  MOV R70, R71 ;  /* 0x0000004700467202 */ /* 0x002fc40000000f00 */
[----:B------:R-:W-:Y:S02]  /*b4d0*/  MOV R71, R80 ;  /* 0x0000005000477202 */ /* 0x000fe40000000f00 */
[----:B------:R-:W-:Y:S02]  /*b4e0*/  MOV R78, RZ ;  /* 0x000000ff004e7202 */ /* 0x000fe40000000f00 */
[----:B------:R-:W-:Y:S02]  /*b4f0*/  MOV R81, 0xffffffff ;  /* 0xffffffff00517802 */ /* 0x000fe40000000f00 */
[----:B------:R-:W-:Y:S02]  /*b500*/  MOV R68, 0xb520 ;  /* 0x0000b52000447802 */ /* 0x000fe40000000f00 */
[----:B------:R-:W-:Y:S05]  /*b510*/  CALL.REL.NOINC `($__internal_56_$__cuda_sm70_shflsync_up) ;  /* 0x0000192000007944 */ /* 0x000fea0003c00000 */
[----:B0-----:R-:W-:Y:S01]  /*b520*/  HFMA2.MMA R76, -RZ, RZ, 0, 2.384185791015625e-07 ;  /* 0x00000004ff4c7435 */ /* 0x001fe200000001ff */
[----:B-1----:R-:W-:Y:S02]  /*b530*/  MOV R72, R71 ;  /* 0x0000004700487202 */ /* 0x002fe40000000f00 */
[----:B------:R-:W-:Y:S02]  /*b540*/  MOV R71, R82 ;  /* 0x0000005200477202 */ /* 0x000fe40000000f00 */
[----:B------:R-:W-:-:S02]  /*b550*/  MOV R78, RZ ;  /* 0x000000ff004e7202 */ /* 0x000fc40000000f00 */
[----:B------:R-:W-:Y:S02]  /*b560*/  MOV R81, 0xffffffff ;  /* 0xffffffff00517802 */ /* 0x000fe40000000f00 */
[----:B------:R-:W-:Y:S02]  /*b570*/  MOV R68, 0xb590 ;  /* 0x0000b59000447802 */ /* 0x000fe40000000f00 */
[----:B------:R-:W-:Y:S05]  /*b580*/  CALL.REL.NOINC `($__internal_56_$__cuda_sm70_shflsync_up) ;  /* 0x000018b000007944 */ /* 0x000fea0003c00000 */
[----:B0-----:R-:W-:Y:S01]  /*b590*/  HFMA2.MMA R76, -RZ, RZ, 0, 2.384185791015625e-07 ;  /* 0x00000004ff4c7435 */ /* 0x001fe200000001ff */
        /* <DEDUP_REMOVED lines=24> */
[----:B------:R-:W-:Y:S05]  /*b720*/  CALL.REL.NOINC `($__internal_56_$__cuda_sm70_shflsync_up) ;  /* 0x0000171000007944 */ /* 0x000fea0003c00000 */
[----:B0-----:R-:W-:Y:S01]  /*b730*/  HFMA2.MMA R76, -RZ, RZ, 0, 4.76837158203125e-07 ;  /* 0x00000008ff4c7435 */ /* 0x001fe200000001ff */
[----:B-1----:R-:W-:Y:S02]  /*b740*/  MOV R70, R71 ;  /* 0x0000004700467202 */ /* 0x002fe40000000f00 */
[----:B------:R-:W-:Y:S02]  /*b750*/  MOV R71, R80 ;  /* 0x0000005000477202 */ /* 0x000fe40000000f00 */
[----:B------:R-:W-:Y:S02]  /*b760*/  MOV R78, RZ ;  /* 0x000000ff004e7202 */ /* 0x000fe40000000f00 */
[----:B------:R-:W-:Y:S02]  /*b770*/  MOV R81, 0xffffffff ;  /* 0xffffffff00517802 */ /* 0x000fe40000000f00 */
[----:B------:R-:W-:Y:S02]  /*b780*/  MOV R68, 0xb7a0 ;  /* 0x0000b7a000447802 */ /* 0x000fe40000000f00 */
[----:B------:R-:W-:Y:S05]  /*b790*/  CALL.REL.NOINC `($__internal_56_$__cuda_sm70_shflsync_up) ;  /* 0x000016a000007944 */ /* 0x000fea0003c00000 */
[----:B0-----:R-:W-:Y:S01]  /*b7a0*/  HFMA2.MMA R76, -RZ, RZ, 0, 4.76837158203125e-07 ;  /* 0x00000008ff4c7435 */ /* 0x001fe200000001ff */
[----:B-1----:R-:W-:-:S02]  /*b7b0*/  MOV R72, R71 ;  /* 0x0000004700487202 */ /* 0x002fc40000000f00 */
[----:B------:R-:W-:Y:S02]  /*b7c0*/  MOV R71, R82 ;  /* 0x0000005200477202 */ /* 0x000fe40000000f00 */
[----:B------:R-:W-:Y:S02]  /*b7d0*/  MOV R78, RZ ;  /* 0x000000ff004e7202 */ /* 0x000fe40000000f00 */
[----:B------:R-:W-:Y:S02]  /*b7e0*/  MOV R81, 0xffffffff ;  /* 0xffffffff00517802 */ /* 0x000fe40000000f00 */
[----:B------:R-:W-:Y:S02]  /*b7f0*/  MOV R68, 0xb810 ;  /* 0x0000b81000447802 */ /* 0x000fe40000000f00 */
[----:B------:R-:W-:Y:S05]  /*b800*/  CALL.REL.NOINC `($__internal_56_$__cuda_sm70_shflsync_up) ;  /* 0x0000163000007944 */ /* 0x000fea0003c00000 */
[----:B0-----:R-:W-:Y:S01]  /*b810*/  HFMA2.MMA R76, -RZ, RZ, 0, 4.76837158203125e-07 ;  /* 0x00000008ff4c7435 */ /* 0x001fe200000001ff */
[----:B-1----:R-:W-:Y:S02]  /*b820*/  MOV R73, R71 ;  /* 0x0000004700497202 */ /* 0x002fe40000000f00 */
[----:B------:R-:W-:Y:S02]  /*b830*/  MOV R71, R83 ;  /* 0x0000005300477202 */ /* 0x000fe40000000f00 */
[----:B------:R-:W-:-:S02]  /*b840*/  MOV R78, RZ ;  /* 0x000000ff004e7202 */ /* 0x000fc40000000f00 */
[----:B------:R-:W-:Y:S02]  /*b850*/  MOV R81, 0xffffffff ;  /* 0xffffffff00517802 */ /* 0x000fe40000000f00 */
[----:B------:R-:W-:Y:S02]  /*b860*/  MOV R68, 0xb880 ;  /* 0x0000b88000447802 */ /* 0x000fe40000000f00 */
[----:B------:R-:W-:Y:S05]  /*b870*/  CALL.REL.NOINC `($__internal_56_$__cuda_sm70_shflsync_up) ;  /* 0x000015c000007944 */ /* 0x000fea0003c00000 */
        /* <DEDUP_REMOVED lines=18> */
[----:B------:R-:W-:Y:S05]  /*b9a0*/  CALL.REL.NOINC `($__internal_56_$__cuda_sm70_shflsync_up) ;  /* 0x0000149000007944 */ /* 0x000fea0003c00000 */
[----:B0-----:R-:W-:Y:S01]  /*b9b0*/  HFMA2.MMA R76, -RZ, RZ, 0, 9.5367431640625e-07 ;  /* 0x00000010ff4c7435 */ /* 0x001fe200000001ff */
[----:B-1----:R-:W-:-:S02]  /*b9c0*/  MOV R73, R71 ;  /* 0x0000004700497202 */ /* 0x002fc40000000f00 */
[----:B------:R-:W-:Y:S02]  /*b9d0*/  MOV R71, R74 ;  /* 0x0000004a00477202 */ /* 0x000fe40000000f00 */
[----:B------:R-:W-:Y:S02]  /*b9e0*/  MOV R78, RZ ;  /* 0x000000ff004e7202 */ /* 0x000fe40000000f00 */
[----:B------:R-:W-:Y:S02]  /*b9f0*/  MOV R81, 0xffffffff ;  /* 0xffffffff00517802 */ /* 0x000fe40000000f00 */
[----:B------:R-:W-:Y:S02]  /*ba00*/  MOV R68, 0xba20 ;  /* 0x0000ba2000447802 */ /* 0x000fe40000000f00 */
[----:B------:R-:W-:Y:S05]  /*ba10*/  CALL.REL.NOINC `($__internal_56_$__cuda_sm70_shflsync_up) ;  /* 0x0000142000007944 */ /* 0x000fea0003c00000 */
[----:B0-----:R-:W-:Y:S01]  /*ba20*/  HFMA2.MMA R76, -RZ, RZ, 0, 9.5367431640625e-07 ;  /* 0x00000010ff4c7435 */ /* 0x001fe200000001ff */
[----:B-1----:R-:W-:Y:S02]  /*ba30*/  MOV R75, R71 ;  /* 0x00000047004b7202 */ /* 0x002fe40000000f00 */
[----:B------:R-:W-:Y:S02]  /*ba40*/  MOV R71, R82 ;  /* 0x0000005200477202 */ /* 0x000fe40000000f00 */
[----:B------:R-:W-:-:S02]  /*ba50*/  MOV R78, RZ ;  /* 0x000000ff004e7202 */ /* 0x000fc40000000f00 */
[----:B------:R-:W-:Y:S02]  /*ba60*/  MOV R81, 0xffffffff ;  /* 0xffffffff00517802 */ /* 0x000fe40000000f00 */
[----:B------:R-:W-:Y:S02]  /*ba70*/  MOV R68, 0xba90 ;  /* 0x0000ba9000447802 */ /* 0x000fe40000000f00 */
[----:B------:R-:W-:Y:S05]  /*ba80*/  CALL.REL.NOINC `($__internal_56_$__cuda_sm70_shflsync_up) ;  /* 0x000013b000007944 */ /* 0x000fea0003c00000 */
[----:B0-----:R-:W-:Y:S01]  /*ba90*/  HFMA2.MMA R76, -RZ, RZ, 0, 9.5367431640625e-07 ;  /* 0x00000010ff4c7435 */ /* 0x001fe200000001ff */
[----:B-1----:R-:W-:Y:S02]  /*baa0*/  MOV R77, R71 ;  /* 0x00000047004d7202 */ /* 0x002fe40000000f00 */
[----:B------:R-:W-:Y:S02]  /*bab0*/  MOV R71, R83 ;  /* 0x0000005300477202 */ /* 0x000fe40000000f00 */
[----:B------:R-:W-:Y:S02]  /*bac0*/  MOV R78, RZ ;  /* 0x000000ff004e7202 */ /* 0x000fe40000000f00 */
[----:B------:R-:W-:Y:S02]  /*bad0*/  MOV R81, 0xffffffff ;  /* 0xffffffff00517802 */ /* 0x000fe40000000f00 */
[----:B------:R-:W-:-:S02]  /*bae0*/  MOV R68, 0xbb00 ;  /* 0x0000bb0000447802 */ /* 0x000fc40000000f00 */
[----:B------:R-:W-:Y:S05]  /*baf0*/  CALL.REL.NOINC `($__internal_56_$__cuda_sm70_shflsync_up) ;  /* 0x0000134000007944 */ /* 0x000fea0003c00000 */
[----:B01----:R-:W-:Y:S05]  /*bb00*/  BRA `(.L_x_2270) ;  /* 0xffff97f000007947 */ /* 0x003fea000383ffff */
.L_x_2235:
[----:B------:R-:W-:Y:S01]  /*bb10*/  HFMA2.MMA R76, -RZ, RZ, 0, 5.9604644775390625e-08 ;  /* 0x00000001ff4c7435 */ /* 0x000fe200000001ff */
[----:B-1----:R-:W-:-:S02]  /*bb20*/  MOV R71, R80 ;  /* 0x0000005000477202 */ /* 0x002fc40000000f00 */
[----:B------:R-:W-:Y:S02]  /*bb30*/  MOV R78, RZ ;  /* 0x000000ff004e7202 */ /* 0x000fe40000000f00 */
[----:B------:R-:W-:Y:S02]  /*bb40*/  MOV R81, 0xffffffff ;  /* 0xffffffff00517802 */ /* 0x000fe40000000f00 */
[----:B------:R-:W-:Y:S02]  /*bb50*/  MOV R68, 0xbb70 ;  /* 0x0000bb7000447802 */ /* 0x000fe40000000f00 */
[----:B0----5:R-:W-:Y:S05]  /*bb60*/  CALL.REL.NOINC `($__internal_56_$__cuda_sm70_shflsync_up) ;  /* 0x000012d000007944 */ /* 0x021fea0003c00000 */
[----:B0-----:R-:W-:Y:S01]  /*bb70*/  HFMA2.MMA R76, -RZ, RZ, 0, 5.9604644775390625e-08 ;  /* 0x00000001ff4c7435 */ /* 0x001fe200000001ff */
[----:B-1----:R-:W-:Y:S02]  /*bb80*/  MOV R72, R71 ;  /* 0x0000004700487202 */ /* 0x002fe40000000f00 */
[----:B------:R-:W-:Y:S02]  /*bb90*/  MOV R71, R77 ;  /* 0x0000004d00477202 */ /* 0x000fe40000000f00 */
[----:B------:R-:W-:Y:S02]  /*bba0*/  MOV R78, RZ ;  /* 0x000000ff004e7202 */ /* 0x000fe40000000f00 */
[----:B------:R-:W-:-:S02]  /*bbb0*/  MOV R81, 0xffffffff ;  /* 0xffffffff00517802 */ /* 0x000fc40000000f00 */
[----:B------:R-:W-:Y:S02]  /*bbc0*/  MOV R68, 0xbbe0 ;  /* 0x0000bbe000447802 */ /* 0x000fe40000000f00 */
[----:B------:R-:W-:Y:S05]  /*bbd0*/  CALL.REL.NOINC `($__internal_56_$__cuda_sm70_shflsync_up) ;  /* 0x0000126000007944 */ /* 0x000fea0003c00000 */
[----:B0-----:R-:W-:Y:S01]  /*bbe0*/  HFMA2.MMA R76, -RZ, RZ, 0, 5.9604644775390625e-08 ;  /* 0x00000001ff4c7435 */ /* 0x001fe200000001ff */
[----:B-1----:R-:W-:Y:S02]  /*bbf0*/  MOV R73, R71 ;  /* 0x0000004700497202 */ /* 0x002fe40000000f00 */
[----:B------:R-:W-:Y:S02]  /*bc00*/  MOV R71, R82 ;  /* 0x0000005200477202 */ /* 0x000fe40000000f00 */
[----:B------:R-:W-:Y:S02]  /*bc10*/  MOV R78, RZ ;  /* 0x000000ff004e7202 */ /* 0x000fe40000000f00 */
[----:B------:R-:W-:Y:S02]  /*bc20*/  MOV R81, 0xffffffff ;  /* 0xffffffff00517802 */ /* 0x000fe40000000f00 */
[----:B------:R-:W-:Y:S02]  /*bc30*/  MOV R68, 0xbc50 ;  /* 0x0000bc5000447802 */ /* 0x000fe40000000f00 */
[----:B------:R-:W-:Y:S05]  /*bc40*/  CALL.REL.NOINC `($__internal_56_$__cuda_sm70_shflsync_up) ;  /* 0x000011f000007944 */ /* 0x000fea0003c00000 */
[----:B0-----:R-:W-:Y:S01]  /*bc50*/  HFMA2.MMA R76, -RZ, RZ, 0, 5.9604644775390625e-08 ;  /* 0x00000001ff4c7435 */ /* 0x001fe200000001ff */
[----:B-1----:R-:W-:-:S02]  /*bc60*/  MOV R74, R71 ;  /* 0x00000047004a7202 */ /* 0x002fc40000000f00 */
[----:B------:R-:W-:Y:S02]  /*bc70*/  MOV R71, R83 ;  /* 0x0000005300477202 */ /* 0x000fe40000000f00 */
[----:B------:R-:W-:Y:S02]  /*bc80*/  MOV R78, RZ ;  /* 0x000000ff004e7202 */ /* 0x000fe40000000f00 */
[----:B------:R-:W-:Y:S02]  /*bc90*/  MOV R81, 0xffffffff ;  /* 0xffffffff00517802 */ /* 0x000fe40000000f00 */
[----:B------:R-:W-:Y:S02]  /*bca0*/  MOV R68, 0xbcc0 ;  /* 0x0000bcc000447802 */ /* 0x000fe40000000f00 */
[----:B------:R-:W-:Y:S05]  /*bcb0*/  CALL.REL.NOINC `($__internal_56_$__cuda_sm70_shflsync_up) ;  /* 0x0000118000007944 */ /* 0x000fea0003c00000 */
        /* <DEDUP_REMOVED lines=9> */
[----:B------:R-:W-:Y:S05]  /*bd50*/  CALL.REL.NOINC `($__internal_55_$__cuda_sm70_shflsync_idx_p) ;  /* 0x000010a000007944 */ /* 0x000fea0003c00000 */
[----:B0-----:R-:W-:Y:S01]  /*bd60*/  HFMA2.MMA R72, -RZ, RZ, 0, 0 ;  /* 0x00000000ff487435 */ /* 0x001fe200000001ff */
[----:B-1----:R-:W-:Y:S02]  /*bd70*/  MOV R195, R71 ;  /* 0x0000004700c37202 */ /* 0x002fe40000000f00 */
[----:B------:R-:W-:-:S02]  /*bd80*/  MOV R70, R65 ;  /* 0x0000004100467202 */ /* 0x000fc40000000f00 */
[----:B------:R-:W-:Y:S02]  /*bd90*/  MOV R73, 0x1f ;  /* 0x0000001f00497802 */ /* 0x000fe40000000f00 */
[----:B------:R-:W-:Y:S02]  /*bda0*/  MOV R71, 0xffffffff ;  /* 0xffffffff00477802 */ /* 0x000fe40000000f00 */
[----:B------:R-:W-:Y:S02]  /*bdb0*/  MOV R68, 0xbdd0 ;  /* 0x0000bdd000447802 */ /* 0x000fe40000000f00 */
[----:B------:R-:W-:Y:S05]  /*bdc0*/  CALL.REL.NOINC `($__internal_55_$__cuda_sm70_shflsync_idx_p) ;  /* 0x0000103000007944 */ /* 0x000fea0003c00000 */
[----:B0-----:R-:W-:Y:S01]  /*bdd0*/  HFMA2.MMA R72, -RZ, RZ, 0, 0 ;  /* 0x00000000ff487435 */ /* 0x001fe200000001ff */
[----:B-1----:R-:W-:Y:S02]  /*bde0*/  MOV R196, R71 ;  /* 0x0000004700c47202 */ /* 0x002fe40000000f00 */
[----:B------:R-:W-:Y:S02]  /*bdf0*/  MOV R70, R66 ;  /* 0x0000004200467202 */ /* 0x000fe40000000f00 */
[----:B------:R-:W-:Y:S02]  /*be00*/  MOV R73, 0x1f ;  /* 0x0000001f00497802 */ /* 0x000fe40000000f00 */
[----:B------:R-:W-:-:S02]  /*be10*/  MOV R71, 0xffffffff ;  /* 0xffffffff00477802 */ /* 0x000fc40000000f00 */
[----:B------:R-:W-:Y:S02]  /*be20*/  MOV R68, 0xbe40 ;  /* 0x0000be4000447802 */ /* 0x000fe40000000f00 */
[----:B------:R-:W-:Y:S05]  /*be30*/  CALL.REL.NOINC `($__internal_55_$__cuda_sm70_shflsync_idx_p) ;  /* 0x00000fc000007944 */ /* 0x000fea0003c00000 */
[----:B0-----:R-:W-:Y:S01]  /*be40*/  HFMA2.MMA R72, -RZ, RZ, 0, 0 ;  /* 0x00000000ff487435 */ /* 0x001fe200000001ff */
[----:B-1----:R-:W-:Y:S02]  /*be50*/  MOV R74, R71 ;  /* 0x00000047004a7202 */ /* 0x002fe40000000f00 */
[----:B------:R-:W-:Y:S02]  /*be60*/  MOV R70, R67 ;  /* 0x0000004300467202 */ /* 0x000fe40000000f00 */
[----:B------:R-:W-:Y:S02]  /*be70*/  MOV R73, 0x1f ;  /* 0x0000001f00497802 */ /* 0x000fe40000000f00 */
[----:B------:R-:W-:Y:S02]  /*be80*/  MOV R71, 0xffffffff ;  /* 0xffffffff00477802 */ /* 0x000fe40000000f00 */
[----:B------:R-:W-:Y:S02]  /*be90*/  MOV R68, 0xbeb0 ;  /* 0x0000beb000447802 */ /* 0x000fe40000000f00 */
[----:B------:R-:W-:Y:S05]  /*bea0*/  CALL.REL.NOINC `($__internal_55_$__cuda_sm70_shflsync_idx_p) ;  /* 0x00000f5000007944 */ /* 0x000fea0003c00000 */
[----:B-1----:R-:W-:Y:S01]  /*beb0*/  MOV R75, R71 ;  /* 0x00000047004b7202 */ /* 0x002fe20000000f00 */
[----:B0-----:R-:W-:Y:S05]  /*bec0*/  BRA `(.L_x_2271) ;  /* 0xffff975000007947 */ /* 0x001fea000383ffff */
.L_x_2238:
[----:B------:R-:W-:Y:S01]  /*bed0*/  HFMA2.MMA R86, -RZ, RZ, 0, 5.9604644775390625e-08 ;  /* 0x00000001ff567435 */ /* 0x000fe200000001ff */
[----:B------:R-:W-:-:S02]  /*bee0*/  MOV R73, R76 ;  /* 0x0000004c00497202 */ /* 0x000fc40000000f00 */
[----:B------:R-:W-:Y:S02]  /*bef0*/  MOV R79, 0x1f ;  /* 0x0000001f004f7802 */ /* 0x000fe40000000f00 */
[----:B------:R-:W-:Y:S02]  /*bf00*/  MOV R80, 0xffffffff ;  /* 0xffffffff00507802 */ /* 0x000fe40000000f00 */
[----:B------:R-:W-:Y:S02]  /*bf10*/  MOV R68, 0xbf30 ;  /* 0x0000bf3000447802 */ /* 0x000fe40000000f00 */
[----:B------:R-:W-:Y:S05]  /*bf20*/  CALL.REL.NOINC `($__internal_54_$__cuda_sm70_shflsync_down) ;  /* 0x00000e9000007944 */ /* 0x000fea0003c00000 */
[----:B-1----:R-:W-:Y:S01]  /*bf30*/  MOV R70, R86 ;  /* 0x0000005600467202 */ /* 0x002fe20000000f00 */
[----:B0-----:R-:W-:Y:S05]  /*bf40*/  BRA `(.L_x_2272) ;  /* 0xffffaca000007947 */ /* 0x001fea000383ffff */
.L_x_2239:
[----:B------:R-:W-:Y:S01]  /*bf50*/  HFMA2.MMA R86, -RZ, RZ, 0, 5.9604644775390625e-08 ;  /* 0x00000001ff567435 */ /* 0x000fe200000001ff */
[----:B------:R-:W-:Y:S02]  /*bf60*/  MOV R73, R77 ;  /* 0x0000004d00497202 */ /* 0x000fe40000000f00 */
[----:B------:R-:W-:Y:S02]  /*bf70*/  MOV R79, 0x1f ;  /* 0x0000001f004f7802 */ /* 0x000fe40000000f00 */
[----:B------:R-:W-:-:S02]  /*bf80*/  MOV R80, 0xffffffff ;  /* 0xffffffff00507802 */ /* 0x000fc40000000f00 */
[----:B------:R-:W-:Y:S02]  /*bf90*/  MOV R68, 0xbfb0 ;  /* 0x0000bfb000447802 */ /* 0x000fe40000000f00 */
[----:B01----:R-:W-:Y:S05]  /*bfa0*/  CALL.REL.NOINC `($__internal_54_$__cuda_sm70_shflsync_down) ;  /* 0x00000e1000007944 */ /* 0x003fea0003c00000 */
[----:B-1----:R-:W-:Y:S01]  /*bfb0*/  MOV R71, R86 ;  /* 0x0000005600477202 */ /* 0x002fe20000000f00 */
[----:B------:R-:W-:Y:S01]  /*bfc0*/  HFMA2.MMA R86, -RZ, RZ, 0, 5.9604644775390625e-08 ;  /* 0x00000001ff567435 */ /* 0x000fe200000001ff */
[----:B0-----:R-:W-:Y:S02]  /*bfd0*/  MOV R73, R75 ;  /* 0x0000004b00497202 */ /* 0x001fe40000000f00 */
[----:B------:R-:W-:Y:S02]  /*bfe0*/  MOV R79, 0x1f ;  /* 0x0000001f004f7802 */ /* 0x000fe40000000f00 */
[----:B------:R-:W-:Y:S02]  /*bff0*/  MOV R80, 0xffffffff ;  /* 0xffffffff00507802 */ /* 0x000fe40000000f00 */
[----:B------:R-:W-:Y:S02]  /*c000*/  MOV R68, 0xc020 ;  /* 0x0000c02000447802 */ /* 0x000fe40000000f00 */
[----:B------:R-:W-:Y:S05]  /*c010*/  CALL.REL.NOINC `($__internal_54_$__cuda_sm70_shflsync_down) ;  /* 0x00000da000007944 */ /* 0x000fea0003c00000 */
[----:B-1----:R-:W-:Y:S01]  /*c020*/  MOV R72, R86 ;  /* 0x0000005600487202 */ /* 0x002fe20000000f00 */
[----:B------:R-:W-:Y:S01]  /*c030*/  HFMA2.MMA R86, -RZ, RZ, 0, 5.9604644775390625e-08 ;  /* 0x00000001ff567435 */ /* 0x000fe200000001ff */
[----:B0-----:R-:W-:-:S02]  /*c040*/  MOV R73, R74 ;  /* 0x0000004a00497202 */ /* 0x001fc40000000f00 */
[----:B------:R-:W-:Y:S02]  /*c050*/  MOV R79, 0x1f ;  /* 0x0000001f004f7802 */ /* 0x000fe40000000f00 */
[----:B------:R-:W-:Y:S02]  /*c060*/  MOV R80, 0xffffffff ;  /* 0xffffffff00507802 */ /* 0x000fe40000000f00 */
[----:B------:R-:W-:Y:S02]  /*c070*/  MOV R68, 0xc090 ;  /* 0x0000c09000447802 */ /* 0x000fe40000000f00 */
[----:B------:R-:W-:Y:S05]  /*c080*/  CALL.REL.NOINC `($__internal_54_$__cuda_sm70_shflsync_down) ;  /* 0x00000d3000007944 */ /* 0x000fea0003c00000 */
[----:B-1----:R-:W-:Y:S01]  /*c090*/  MOV R68, R86 ;  /* 0x0000005600447202 */ /* 0x002fe20000000f00 */
[----:B0-----:R-:W-:Y:S05]  /*c0a0*/  BRA `(.L_x_2273) ;  /* 0xffffab8000007947 */ /* 0x001fea000383ffff */
.L_x_2242:
[----:B------:R-:W-:Y:S01]  /*c0b0*/  HFMA2.MMA R86, -RZ, RZ, 0, 1.1920928955078125e-07 ;  /* 0x00000002ff567435 */ /* 0x000fe200000001ff */
[----:B------:R-:W-:Y:S02]  /*c0c0*/  MOV R73, R76 ;  /* 0x0000004c00497202 */ /* 0x000fe40000000f00 */
[----:B------:R-:W-:Y:S02]  /*c0d0*/  MOV R79, 0x1f ;  /* 0x0000001f004f7802 */ /* 0x000fe40000000f00 */
[----:B------:R-:W-:-:S02]  /*c0e0*/  MOV R80, 0xffffffff ;  /* 0xffffffff00507802 */ /* 0x000fc40000000f00 */
[----:B0-----:R-:W-:Y:S02]  /*c0f0*/  MOV R68, 0xc110 ;  /* 0x0000c11000447802 */ /* 0x001fe40000000f00 */
[----:B-1234-:R-:W-:Y:S05]  /*c100*/  CALL.REL.NOINC `($__internal_54_$__cuda_sm70_shflsync_down) ;  /* 0x00000cb000007944 */ /* 0x01efea0003c00000 */
[----:B-1----:R-:W-:Y:S01]  /*c110*/  MOV R70, R86 ;  /* 0x0000005600467202 */ /* 0x002fe20000000f00 */
[----:B------:R-:W-:Y:S01]  /*c120*/  HFMA2.MMA R86, -RZ, RZ, 0, 1.1920928955078125e-07 ;  /* 0x00000002ff567435 */ /* 0x000fe200000001ff */
[----:B0-----:R-:W-:Y:S02]  /*c130*/  MOV R73, R77 ;  /* 0x0000004d00497202 */ /* 0x001fe40000000f00 */
[----:B------:R-:W-:Y:S02]  /*c140*/  MOV R79, 0x1f ;  /* 0x0000001f004f7802 */ /* 0x000fe40000000f00 */
[----:B------:R-:W-:Y:S02]  /*c150*/  MOV R80, 0xffffffff ;  /* 0xffffffff00507802 */ /* 0x000fe40000000f00 */
[----:B------:R-:W-:Y:S02]  /*c160*/  MOV R68, 0xc180 ;  /* 0x0000c18000447802 */ /* 0x000fe40000000f00 */
[----:B------:R-:W-:Y:S05]  /*c170*/  CALL.REL.NOINC `($__internal_54_$__cuda_sm70_shflsync_down) ;  /* 0x00000c4000007944 */ /* 0x000fea0003c00000 */
[----:B-1----:R-:W-:Y:S01]  /*c180*/  MOV R71, R86 ;  /* 0x0000005600477202 */ /* 0x002fe20000000f00 */
[----:B------:R-:W-:Y:S01]  /*c190*/  HFMA2.MMA R86, -RZ, RZ, 0, 1.1920928955078125e-07 ;  /* 0x00000002ff567435 */ /* 0x000fe200000001ff */
[----:B0-----:R-:W-:-:S02]  /*c1a0*/  MOV R73, R75 ;  /* 0x0000004b00497202 */ /* 0x001fc40000000f00 */
[----:B------:R-:W-:Y:S02]  /*c1b0*/  MOV R79, 0x1f ;  /* 0x0000001f004f7802 */ /* 0x000fe40000000f00 */
[----:B------:R-:W-:Y:S02]  /*c1c0*/  MOV R80, 0xffffffff ;  /* 0xffffffff00507802 */ /* 0x000fe40000000f00 */
[----:B------:R-:W-:Y:S02]  /*c1d0*/  MOV R68, 0xc1f0 ;  /* 0x0000c1f000447802 */ /* 0x000fe40000000f00 */
[----:B------:R-:W-:Y:S05]  /*c1e0*/  CALL.REL.NOINC `($__internal_54_$__cuda_sm70_shflsync_down) ;  /* 0x00000bd000007944 */ /* 0x000fea0003c00000 */
[----:B-1----:R-:W-:Y:S01]  /*c1f0*/  MOV R72, R86 ;  /* 0x0000005600487202 */ /* 0x002fe20000000f00 */
[----:B------:R-:W-:Y:S01]  /*c200*/  HFMA2.MMA R86, -RZ, RZ, 0, 1.1920928955078125e-07 ;  /* 0x00000002ff567435 */ /* 0x000fe200000001ff */
[----:B0-----:R-:W-:Y:S02]  /*c210*/  MOV R73, R74 ;  /* 0x0000004a00497202 */ /* 0x001fe40000000f00 */
[----:B------:R-:W-:Y:S02]  /*c220*/  MOV R79, 0x1f ;  /* 0x0000001f004f7802 */ /* 0x000fe40000000f00 */
[----:B------:R-:W-:-:S02]  /*c230*/  MOV R80, 0xffffffff ;  /* 0xffffffff00507802 */ /* 0x000fc40000000f00 */
[----:B------:R-:W-:Y:S02]  /*c240*/  MOV R68, 0xc260 ;  /* 0x0000c26000447802 */ /* 0x000fe40000000f00 */
[----:B------:R-:W-:Y:S05]  /*c250*/  CALL.REL.NOINC `($__internal_54_$__cuda_sm70_shflsync_down) ;  /* 0x00000b6000007944 */ /* 0x000fea0003c00000 */
[----:B-1----:R-:W-:Y:S01]  /*c260*/  MOV R68, R86 ;  /* 0x0000005600447202 */ /* 0x002fe20000000f00 */
[----:B0-----:R-:W-:Y:S05]  /*c270*/  BRA `(.L_x_2274) ;  /* 0xffffab0000007947 */ /* 0x001fea000383ffff */
.L_x_2245:
[----:B------:R-:W-:Y:S01]  /*c280*/  HFMA2.MMA R86, -RZ, RZ, 0, 2.384185791015625e-07 ;  /* 0x00000004ff567435 */ /* 0x000fe200000001ff */
[----:B------:R-:W-:Y:S02]  /*c290*/  MOV R73, R76 ;  /* 0x0000004c00497202 */ /* 0x000fe40000000f00 */
[----:B------:R-:W-:Y:S02]  /*c2a0*/  MOV R79, 0x1f ;  /* 0x0000001f004f7802 */ /* 0x000fe40000000f00 */
[----:B------:R-:W-:Y:S02]  /*c2b0*/  MOV R80, 0xffffffff ;  /* 0xffffffff00507802 */ /* 0x000fe40000000f00 */
[----:B0-----:R-:W-:Y:S02]  /*c2c0*/  MOV R68, 0xc2e0 ;  /* 0x0000c2e000447802 */ /* 0x001fe40000000f00 */
[----:B-1234-:R-:W-:Y:S05]  /*c2d0*/  CALL.REL.NOINC `($__internal_54_$__cuda_sm70_shflsync_down) ;  /* 0x00000ae000007944 */ /* 0x01efea0003c00000 */
[----:B-1----:R-:W-:Y:S01]  /*c2e0*/  MOV R70, R86 ;  /* 0x0000005600467202 */ /* 0x002fe20000000f00 */
[----:B0-----:R-:W-:Y:S05]  /*c2f0*/  BRA `(.L_x_2275) ;  /* 0xffffaba000007947 */ /* 0x001fea000383ffff */
.L_x_2246:
[----:B------:R-:W-:Y:S01]  /*c300*/  HFMA2.MMA R86, -RZ, RZ, 0, 2.384185791015625e-07 ;  /* 0x00000004ff567435 */ /* 0x000fe200000001ff */
[----:B------:R-:W-:-:S02]  /*c310*/  MOV R73, R77 ;  /* 0x0000004d00497202 */ /* 0x000fc40000000f00 */
[----:B------:R-:W-:Y:S02]  /*c320*/  MOV R79, 0x1f ;  /* 0x0000001f004f7802 */ /* 0x000fe40000000f00 */
[----:B------:R-:W-:Y:S02]  /*c330*/  MOV R80, 0xffffffff ;  /* 0xffffffff00507802 */ /* 0x000fe40000000f00 */
[----:B0-----:R-:W-:Y:S02]  /*c340*/  MOV R68, 0xc360 ;  /* 0x0000c36000447802 */ /* 0x001fe40000000f00 */
[----:B-1234-:R-:W-:Y:S05]  /*c350*/  CALL.REL.NOINC `($__internal_54_$__cuda_sm70_shflsync_down) ;  /* 0x00000a6000007944 */ /* 0x01efea0003c00000 */
[----:B-1----:R-:W-:Y:S01]  /*c360*/  MOV R71, R86 ;  /* 0x0000005600477202 */ /* 0x002fe20000000f00 */
[----:B------:R-:W-:Y:S01]  /*c370*/  HFMA2.MMA R86, -RZ, RZ, 0, 2.384185791015625e-07 ;  /* 0x00000004ff567435 */ /* 0x000fe200000001ff */
[----:B0-----:R-:W-:Y:S02]  /*c380*/  MOV R73, R75 ;  /* 0x0000004b00497202 */ /* 0x001fe40000000f00 */
[----:B------:R-:W-:Y:S02]  /*c390*/  MOV R79, 0x1f ;  /* 0x0000001f004f7802 */ /* 0x000fe40000000f00 */
[----:B------:R-:W-:-:S02]  /*c3a0*/  MOV R80, 0xffffffff ;  /* 0xffffffff00507802 */ /* 0x000fc40000000f00 */
[----:B------:R-:W-:Y:S02]  /*c3b0*/  MOV R68, 0xc3d0 ;  /* 0x0000c3d000447802 */ /* 0x000fe40000000f00 */
[----:B------:R-:W-:Y:S05]  /*c3c0*/  CALL.REL.NOINC `($__internal_54_$__cuda_sm70_shflsync_down) ;  /* 0x000009f000007944 */ /* 0x000fea0003c00000 */
[----:B-1----:R-:W-:Y:S01]  /*c3d0*/  MOV R72, R86 ;  /* 0x0000005600487202 */ /* 0x002fe20000000f00 */
[----:B------:R-:W-:Y:S01]  /*c3e0*/  HFMA2.MMA R86, -RZ, RZ, 0, 2.384185791015625e-07 ;  /* 0x00000004ff567435 */ /* 0x000fe200000001ff */
[----:B0-----:R-:W-:Y:S02]  /*c3f0*/  MOV R73, R74 ;  /* 0x0000004a00497202 */ /* 0x001fe40000000f00 */
[----:B------:R-:W-:Y:S02]  /*c400*/  MOV R79, 0x1f ;  /* 0x0000001f004f7802 */ /* 0x000fe40000000f00 */
[----:B------:R-:W-:Y:S02]  /*c410*/  MOV R80, 0xffffffff ;  /* 0xffffffff00507802 */ /* 0x000fe40000000f00 */
[----:B------:R-:W-:Y:S02]  /*c420*/  MOV R68, 0xc440 ;  /* 0x0000c44000447802 */ /* 0x000fe40000000f00 */
[----:B------:R-:W-:Y:S05]  /*c430*/  CALL.REL.NOINC `($__internal_54_$__cuda_sm70_shflsync_down) ;  /* 0x0000098000007944 */ /* 0x000fea0003c00000 */
[----:B-1----:R-:W-:Y:S01]  /*c440*/  MOV R68, R86 ;  /* 0x0000005600447202 */ /* 0x002fe20000000f00 */
[----:B0-----:R-:W-:Y:S05]  /*c450*/  BRA `(.L_x_2276) ;  /* 0xffffaa8000007947 */ /* 0x001fea000383ffff */
.L_x_2249:
[----:B------:R-:W-:Y:S01]  /*c460*/  HFMA2.MMA R86, -RZ, RZ, 0, 4.76837158203125e-07 ;  /* 0x00000008ff567435 */ /* 0x000fe200000001ff */
[----:B------:R-:W-:-:S02]  /*c470*/  MOV R73, R76 ;  /* 0x0000004c00497202 */ /* 0x000fc40000000f00 */
[----:B------:R-:W-:Y:S02]  /*c480*/  MOV R79, 0x1f ;  /* 0x0000001f004f7802 */ /* 0x000fe40000000f00 */
[----:B------:R-:W-:Y:S02]  /*c490*/  MOV R80, 0xffffffff ;  /* 0xffffffff00507802 */ /* 0x000fe40000000f00 */
[----:B0-----:R-:W-:Y:S02]  /*c4a0*/  MOV R68, 0xc4c0 ;  /* 0x0000c4c000447802 */ /* 0x001fe40000000f00 */
[----:B-1234-:R-:W-:Y:S05]  /*c4b0*/  CALL.REL.NOINC `($__internal_54_$__cuda_sm70_shflsync_down) ;  /* 0x0000090000007944 */ /* 0x01efea0003c00000 */
[----:B-1----:R-:W-:Y:S01]  /*c4c0*/  MOV R70, R86 ;  /* 0x0000005600467202 */ /* 0x002fe20000000f00 */
[----:B------:R-:W-:Y:S01]  /*c4d0*/  HFMA2.MMA R86, -RZ, RZ, 0, 4.76837158203125e-07 ;  /* 0x00000008ff567435 */ /* 0x000fe200000001ff */
[----:B0-----:R-:W-:Y:S02]  /*c4e0*/  MOV R73, R77 ;  /* 0x0000004d00497202 */ /* 0x001fe40000000f00 */
[----:B------:R-:W-:Y:S02]  /*c4f0*/  MOV R79, 0x1f ;  /* 0x0000001f004f7802 */ /* 0x000fe40000000f00 */
[----:B------:R-:W-:-:S02]  /*c500*/  MOV R80, 0xffffffff ;  /* 0xffffffff00507802 */ /* 0x000fc40000000f00 */
[----:B------:R-:W-:Y:S02]  /*c510*/  MOV R68, 0xc530 ;  /* 0x0000c53000447802 */ /* 0x000fe40000000f00 */
[----:B------:R-:W-:Y:S05]  /*c520*/  CALL.REL.NOINC `($__internal_54_$__cuda_sm70_shflsync_down) ;  /* 0x0000089000007944 */ /* 0x000fea0003c00000 */
[----:B-1----:R-:W-:Y:S01]  /*c530*/  MOV R71, R86 ;  /* 0x0000005600477202 */ /* 0x002fe20000000f00 */
[----:B------:R-:W-:Y:S01]  /*c540*/  HFMA2.MMA R86, -RZ, RZ, 0, 4.76837158203125e-07 ;  /* 0x00000008ff567435 */ /* 0x000fe200000001ff */
[----:B0-----:R-:W-:Y:S02]  /*c550*/  MOV R73, R75 ;  /* 0x0000004b00497202 */ /* 0x001fe40000000f00 */
[----:B------:R-:W-:Y:S02]  /*c560*/  MOV R79, 0x1f ;  /* 0x0000001f004f7802 */ /* 0x000fe40000000f00 */
[----:B------:R-:W-:Y:S02]  /*c570*/  MOV R80, 0xffffffff ;  /* 0xffffffff00507802 */ /* 0x000fe40000000f00 */
[----:B------:R-:W-:Y:S02]  /*c580*/  MOV R68, 0xc5a0 ;  /* 0x0000c5a000447802 */ /* 0x000fe40000000f00 */
[----:B------:R-:W-:Y:S05]  /*c590*/  CALL.REL.NOINC `($__internal_54_$__cuda_sm70_shflsync_down) ;  /* 0x0000082000007944 */ /* 0x000fea0003c00000 */
[----:B-1----:R-:W-:Y:S01]  /*c5a0*/  MOV R72, R86 ;  /* 0x0000005600487202 */ /* 0x002fe20000000f00 */
[----:B------:R-:W-:Y:S01]  /*c5b0*/  HFMA2.MMA R86, -RZ, RZ, 0, 4.76837158203125e-07 ;  /* 0x00000008ff567435 */ /* 0x000fe200000001ff */
[----:B0-----:R-:W-:-:S02]  /*c5c0*/  MOV R73, R74 ;  /* 0x0000004a00497202 */ /* 0x001fc40000000f00 */
[----:B------:R-:W-:Y:S02]  /*c5d0*/  MOV R79, 0x1f ;  /* 0x0000001f004f7802 */ /* 0x000fe40000000f00 */
[----:B------:R-:W-:Y:S02]  /*c5e0*/  MOV R80, 0xffffffff ;  /* 0xffffffff00507802 */ /* 0x000fe40000000f00 */
[----:B------:R-:W-:Y:S02]  /*c5f0*/  MOV R68, 0xc610 ;  /* 0x0000c61000447802 */ /* 0x000fe40000000f00 */
[----:B------:R-:W-:Y:S05]  /*c600*/  CALL.REL.NOINC `($__internal_54_$__cuda_sm70_shflsync_down) ;  /* 0x000007b000007944 */ /* 0x000fea0003c00000 */
[----:B-1----:R-:W-:Y:S01]  /*c610*/  MOV R68, R86 ;  /* 0x0000005600447202 */ /* 0x002fe20000000f00 */
[----:B0-----:R-:W-:Y:S05]  /*c620*/  BRA `(.L_x_2277) ;  /* 0xffffaa0000007947 */ /* 0x001fea000383ffff */
.L_x_2252:
[----:B------:R-:W-:Y:S01]  /*c630*/  HFMA2.MMA R86, -RZ, RZ, 0, 9.5367431640625e-07 ;  /* 0x00000010ff567435 */ /* 0x000fe200000001ff */
[----:B------:R-:W-:Y:S02]  /*c640*/  MOV R73, R76 ;  /* 0x0000004c00497202 */ /* 0x000fe40000000f00 */
[----:B------:R-:W-:Y:S02]  /*c650*/  MOV R79, 0x1f ;  /* 0x0000001f004f7802 */ /* 0x000fe40000000f00 */
[----:B------:R-:W-:-:S02]  /*c660*/  MOV R80, 0xffffffff ;  /* 0xffffffff00507802 */ /* 0x000fc40000000f00 */
[----:B0-----:R-:W-:Y:S02]  /*c670*/  MOV R68, 0xc690 ;  /* 0x0000c69000447802 */ /* 0x001fe40000000f00 */
[----:B-1234-:R-:W-:Y:S05]  /*c680*/  CALL.REL.NOINC `($__internal_54_$__cuda_sm70_shflsync_down) ;  /* 0x0000073000007944 */ /* 0x01efea0003c00000 */
[----:B-1----:R-:W-:Y:S01]  /*c690*/  MOV R70, R86 ;  /* 0x0000005600467202 */ /* 0x002fe20000000f00 */
[----:B0-----:R-:W-:Y:S05]  /*c6a0*/  BRA `(.L_x_2278) ;  /* 0xffffaaa000007947 */ /* 0x001fea000383ffff */
.L_x_2253:
[----:B------:R-:W-:Y:S01]  /*c6b0*/  HFMA2.MMA R86, -RZ, RZ, 0, 9.5367431640625e-07 ;  /* 0x00000010ff567435 */ /* 0x000fe200000001ff */
[----:B------:R-:W-:Y:S02]  /*c6c0*/  MOV R73, R77 ;  /* 0x0000004d00497202 */ /* 0x000fe40000000f00 */
[----:B------:R-:W-:Y:S02]  /*c6d0*/  MOV R79, 0x1f ;  /* 0x0000001f004f7802 */ /* 0x000fe40000000f00 */
[----:B------:R-:W-:Y:S02]  /*c6e0*/  MOV R80, 0xffffffff ;  /* 0xffffffff00507802 */ /* 0x000fe40000000f00 */
[----:B0-----:R-:W-:Y:S02]  /*c6f0*/  MOV R68, 0xc710 ;  /* 0x0000c71000447802 */ /* 0x001fe40000000f00 */
[----:B-1234-:R-:W-:Y:S05]  /*c700*/  CALL.REL.NOINC `($__internal_54_$__cuda_sm70_shflsync_down) ;  /* 0x000006b000007944 */ /* 0x01efea0003c00000 */
[----:B-1----:R-:W-:Y:S01]  /*c710*/  MOV R71, R86 ;  /* 0x0000005600477202 */ /* 0x002fe20000000f00 */
[----:B------:R-:W-:Y:S01]  /*c720*/  HFMA2.MMA R86, -RZ, RZ, 0, 9.5367431640625e-07 ;  /* 0x00000010ff567435 */ /* 0x000fe200000001ff */
[----:B0-----:R-:W-:-:S02]  /*c730*/  MOV R73, R75 ;  /* 0x0000004b00497202 */ /* 0x001fc40000000f00 */
[----:B------:R-:W-:Y:S02]  /*c740*/  MOV R79, 0x1f ;  /* 0x0000001f004f7802 */ /* 0x000fe40000000f00 */
[----:B------:R-:W-:Y:S02]  /*c750*/  MOV R80, 0xffffffff ;  /* 0xffffffff00507802 */ /* 0x000fe40000000f00 */
[----:B------:R-:W-:Y:S02]  /*c760*/  MOV R68, 0xc780 ;  /* 0x0000c78000447802 */ /* 0x000fe40000000f00 */
[----:B------:R-:W-:Y:S05]  /*c770*/  CALL.REL.NOINC `($__internal_54_$__cuda_sm70_shflsync_down) ;  /* 0x0000064000007944 */ /* 0x000fea0003c00000 */
[----:B-1----:R-:W-:Y:S01]  /*c780*/  MOV R72, R86 ;  /* 0x0000005600487202 */ /* 0x002fe20000000f00 */
[----:B------:R-:W-:Y:S01]  /*c790*/  HFMA2.MMA R86, -RZ, RZ, 0, 9.5367431640625e-07 ;  /* 0x00000010ff567435 */ /* 0x000fe200000001ff */
[----:B0-----:R-:W-:Y:S02]  /*c7a0*/  MOV R73, R74 ;  /* 0x0000004a00497202 */ /* 0x001fe40000000f00 */
[----:B------:R-:W-:Y:S02]  /*c7b0*/  MOV R79, 0x1f ;  /* 0x0000001f004f7802 */ /* 0x000fe40000000f00 */
[----:B------:R-:W-:-:S02]  /*c7c0*/  MOV R80, 0xffffffff ;  /* 0xffffffff00507802 */ /* 0x000fc40000000f00 */
[----:B------:R-:W-:Y:S02]  /*c7d0*/  MOV R68, 0xc7f0 ;  /* 0x0000c7f000447802 */ /* 0x000fe40000000f00 */
[----:B------:R-:W-:Y:S05]  /*c7e0*/  CALL.REL.NOINC `($__internal_54_$__cuda_sm70_shflsync_down) ;  /* 0x000005d000007944 */ /* 0x000fea0003c00000 */
[----:B-1----:R-:W-:Y:S01]  /*c7f0*/  MOV R68, R86 ;  /* 0x0000005600447202 */ /* 0x002fe20000000f00 */
[----:B0-----:R-:W-:Y:S05]  /*c800*/  BRA `(.L_x_2279) ;  /* 0xffffa98000007947 */ /* 0x001fea000383ffff */
.L_x_2256:
[----:B----4-:R-:W-:Y:S01]  /*c810*/  HFMA2.MMA R72, -RZ, RZ, 0, 0 ;  /* 0x00000000ff487435 */ /* 0x010fe200000001ff */
[----:B-1----:R-:W-:Y:S02]  /*c820*/  MOV R70, R76 ;  /* 0x0000004c00467202 */ /* 0x002fe40000000f00 */
[----:B------:R-:W-:Y:S02]  /*c830*/  MOV R73, 0x1f ;  /* 0x0000001f00497802 */ /* 0x000fe40000000f00 */
[----:B---3--:R-:W-:Y:S02]  /*c840*/  MOV R71, 0xffffffff ;  /* 0xffffffff00477802 */ /* 0x008fe40000000f00 */
[----:B0-----:R-:W-:Y:S02]  /*c850*/  MOV R68, 0xc870 ;  /* 0x0000c87000447802 */ /* 0x001fe40000000f00 */
[----:B--2---:R-:W-:Y:S05]  /*c860*/  CALL.REL.NOINC `($__internal_55_$__cuda_sm70_shflsync_idx_p) ;  /* 0x0000059000007944 */ /* 0x004fea0003c00000 */
        /* <DEDUP_REMOVED lines=21> */
[----:B------:R-:W-:Y:S01]  /*c9c0*/  HFMA2.MMA R86, -RZ, RZ, 0, 5.9604644775390625e-08 ;  /* 0x00000001ff567435 */ /* 0x000fe200000001ff */
[----:B-1----:R-:W-:-:S02]  /*c9d0*/  MOV R227, R71 ;  /* 0x0000004700e37202 */ /* 0x002fc40000000f00 */
[----:B0-----:R-:W-:Y:S02]  /*c9e0*/  MOV R73, R76 ;  /* 0x0000004c00497202 */ /* 0x001fe40000000f00 */
[----:B------:R-:W-:Y:S02]  /*c9f0*/  MOV R79, 0x1f ;  /* 0x0000001f004f7802 */ /* 0x000fe40000000f00 */
[----:B------:R-:W-:Y:S02]  /*ca00*/  MOV R80, 0xffffffff ;  /* 0xffffffff00507802 */ /* 0x000fe40000000f00 */
[----:B------:R-:W-:Y:S02]  /*ca10*/  MOV R68, 0xca30 ;  /* 0x0000ca3000447802 */ /* 0x000fe40000000f00 */
[----:B------:R-:W-:Y:S05]  /*ca20*/  CALL.REL.NOINC `($__internal_54_$__cuda_sm70_shflsync_down) ;  /* 0x0000039000007944 */ /* 0x000fea0003c00000 */
[----:B-1----:R-:W-:Y:S01]  /*ca30*/  MOV R85, R86 ;  /* 0x0000005600557202 */ /* 0x002fe20000000f00 */
[----:B------:R-:W-:Y:S01]  /*ca40*/  HFMA2.MMA R86, -RZ, RZ, 0, 5.9604644775390625e-08 ;  /* 0x00000001ff567435 */ /* 0x000fe200000001ff */
[----:B0-----:R-:W-:Y:S02]  /*ca50*/  MOV R73, R77 ;  /* 0x0000004d00497202 */ /* 0x001fe40000000f00 */
[----:B------:R-:W-:-:S02]  /*ca60*/  MOV R79, 0x1f ;  /* 0x0000001f004f7802 */ /* 0x000fc40000000f00 */
[----:B------:R-:W-:Y:S02]  /*ca70*/  MOV R80, 0xffffffff ;  /* 0xffffffff00507802 */ /* 0x000fe40000000f00 */
[----:B------:R-:W-:Y:S02]  /*ca80*/  MOV R68, 0xcaa0 ;  /* 0x0000caa000447802 */ /* 0x000fe40000000f00 */
[----:B------:R-:W-:Y:S05]  /*ca90*/  CALL.REL.NOINC `($__internal_54_$__cuda_sm70_shflsync_down) ;  /* 0x0000032000007944 */ /* 0x000fea0003c00000 */
[----:B-1----:R-:W-:Y:S01]  /*caa0*/  MOV R87, R86 ;  /* 0x0000005600577202 */ /* 0x002fe20000000f00 */
[----:B------:R-:W-:Y:S01]  /*cab0*/  HFMA2.MMA R86, -RZ, RZ, 0, 5.9604644775390625e-08 ;  /* 0x00000001ff567435 */ /* 0x000fe200000001ff */
[----:B0-----:R-:W-:Y:S02]  /*cac0*/  MOV R73, R75 ;  /* 0x0000004b00497202 */ /* 0x001fe40000000f00 */
[----:B------:R-:W-:Y:S02]  /*cad0*/  MOV R79, 0x1f ;  /* 0x0000001f004f7802 */ /* 0x000fe40000000f00 */
[----:B------:R-:W-:Y:S02]  /*cae0*/  MOV R80, 0xffffffff ;  /* 0xffffffff00507802 */ /* 0x000fe40000000f00 */
[----:B------:R-:W-:-:S02]  /*caf0*/  MOV R68, 0xcb10 ;  /* 0x0000cb1000447802 */ /* 0x000fc40000000f00 */
        /* <DEDUP_REMOVED lines=20> */
[----:B-1----:R-:W-:Y:S05]  /*cc40*/  CALL.REL.NOINC `($__internal_55_$__cuda_sm70_shflsync_idx_p) ;  /* 0x000001b000007944 */ /* 0x002fea0003c00000 */
[----:B0-----:R-:W-:Y:S01]  /*cc50*/  HFMA2.MMA R72, -RZ, RZ, 0, 0 ;  /* 0x00000000ff487435 */ /* 0x001fe200000001ff */
[----:B-1----:R-:W-:Y:S02]  /*cc60*/  MOV R78, R71 ;  /* 0x00000047004e7202 */ /* 0x002fe40000000f00 */
[----:B------:R-:W-:Y:S02]  /*cc70*/  MOV R70, R65 ;  /* 0x0000004100467202 */ /* 0x000fe40000000f00 */
[----:B------:R-:W-:Y:S02]  /*cc80*/  MOV R73, 0x1f ;  /* 0x0000001f00497802 */ /* 0x000fe40000000f00 */
[----:B------:R-:W-:Y:S02]  /*cc90*/  MOV R71, 0xffffffff ;  /* 0xffffffff00477802 */ /* 0x000fe40000000f00 */
[----:B------:R-:W-:Y:S02]  /*cca0*/  MOV R68, 0xccc0 ;  /* 0x0000ccc000447802 */ /* 0x000fe40000000f00 */
[----:B------:R-:W-:Y:S05]  /*ccb0*/  CALL.REL.NOINC `($__internal_55_$__cuda_sm70_shflsync_idx_p) ;  /* 0x0000014000007944 */ /* 0x000fea0003c00000 */
[----:B0-----:R-:W-:Y:S01]  /*ccc0*/  HFMA2.MMA R72, -RZ, RZ, 0, 0 ;  /* 0x00000000ff487435 */ /* 0x001fe200000001ff */
[----:B-1----:R-:W-:-:S02]  /*ccd0*/  MOV R77, R71 ;  /* 0x00000047004d7202 */ /* 0x002fc40000000f00 */
[----:B------:R-:W-:Y:S02]  /*cce0*/  MOV R70, R66 ;  /* 0x0000004200467202 */ /* 0x000fe40000000f00 */
[----:B------:R-:W-:Y:S02]  /*ccf0*/  MOV R73, 0x1f ;  /* 0x0000001f00497802 */ /* 0x000fe40000000f00 */
[----:B------:R-:W-:Y:S02]  /*cd00*/  MOV R71, 0xffffffff ;  /* 0xffffffff00477802 */ /* 0x000fe40000000f00 */
[----:B------:R-:W-:Y:S02]  /*cd10*/  MOV R68, 0xcd30 ;  /* 0x0000cd3000447802 */ /* 0x000fe40000000f00 */
[----:B------:R-:W-:Y:S05]  /*cd20*/  CALL.REL.NOINC `($__internal_55_$__cuda_sm70_shflsync_idx_p) ;  /* 0x000000d000007944 */ /* 0x000fea0003c00000 */
[----:B0-----:R-:W-:Y:S01]  /*cd30*/  HFMA2.MMA R72, -RZ, RZ, 0, 0 ;  /* 0x00000000ff487435 */ /* 0x001fe200000001ff */
[----:B-1----:R-:W-:Y:S02]  /*cd40*/  MOV R79, R71 ;  /* 0x00000047004f7202 */ /* 0x002fe40000000f00 */
[----:B------:R-:W-:Y:S02]  /*cd50*/  MOV R70, R67 ;  /* 0x0000004300467202 */ /* 0x000fe40000000f00 */
[----:B------:R-:W-:-:S02]  /*cd60*/  MOV R73, 0x1f ;  /* 0x0000001f00497802 */ /* 0x000fc40000000f00 */
[----:B------:R-:W-:Y:S02]  /*cd70*/  MOV R71, 0xffffffff ;  /* 0xffffffff00477802 */ /* 0x000fe40000000f00 */
[----:B------:R-:W-:Y:S02]  /*cd80*/  MOV R68, 0xcda0 ;  /* 0x0000cda000447802 */ /* 0x000fe40000000f00 */
[----:B------:R-:W-:Y:S05]  /*cd90*/  CALL.REL.NOINC `($__internal_55_$__cuda_sm70_shflsync_idx_p) ;  /* 0x0000006000007944 */ /* 0x000fea0003c00000 */
[----:B-1----:R-:W-:Y:S01]  /*cda0*/  MOV R233, R71 ;  /* 0x0000004700e97202 */ /* 0x002fe20000000f00 */
[----:B0-----:R-:W-:Y:S05]  /*cdb0*/  BRA `(.L_x_2280) ;  /* 0xffffa5f000007947 */ /* 0x001fea000383ffff */
        .weak           $__internal_54_$__cuda_sm70_shflsync_down
        .type           $__internal_54_$__cuda_sm70_shflsync_down,@function
        .size           $__internal_54_$__cuda_sm70_shflsync_down,($__internal_55_$__cuda_sm70_shflsync_idx_p - $__internal_54_$__cuda_sm70_shflsync_down)
$__internal_54_$__cuda_sm70_shflsync_down:
[----:B------:R-:W-:Y:S01]  /*cdc0*/  HFMA2.MMA R69, -RZ, RZ, 0, 0 ;  /* 0x00000000ff457435 */ /* 0x000fe200000001ff */
[----:B------:R-:W-:Y:S04]  /*cdd0*/  WARPSYNC R80 ;  /* 0x0000005000007348 */ /* 0x000fe80003800000 */
[----:B------:R0:W1:Y:S01]  /*cde0*/  SHFL.DOWN PT, R86, R73, R86, R79 ;  /* 0x0800005649567389 */ /* 0x00006200000e004f */
[----:B------:R-:W-:Y:S05]  /*cdf0*/  RET.REL.NODEC R68 `(_Z25selective_scan_bwd_kernelI32Selective_Scan_bwd_kernel_traitsILi128ELi16ELb1ELb0ELb0ELb1ELb0EN3c108BFloat16ENS1_7complexIfEEEEv12SSMParamsBwd) ;  /* 0xffff320044007950 */ /* 0x000fea0003c3ffff */
        .weak           $__internal_55_$__cuda_sm70_shflsync_idx_p
        .type           $__internal_55_$__cuda_sm70_shflsync_idx_p,@function
        .size           $__internal_55_$__cuda_sm70_shflsync_idx_p,($__internal_56_$__cuda_sm70_shflsync_up - $__internal_55_$__cuda_sm70_shflsync_idx_p)
$__internal_55_$__cuda_sm70_shflsync_idx_p:
[----:B------:R-:W-:Y:S01]  /*ce00*/  MOV R69, 0x0 ;  /* 0x0000000000457802 */ /* 0x000fe20000000f00 */
[----:B------:R-:W-:Y:S04]  /*ce10*/  WARPSYNC R71 ;  /* 0x0000004700007348 */ /* 0x000fe80003800000 */
[----:B------:R0:W1:Y:S01]  /*ce20*/  SHFL.IDX PT, R71, R70, R72, R73 ;  /* 0x0000004846477389 */ /* 0x00006200000e0049 */
[----:B------:R-:W-:Y:S05]  /*ce30*/  RET.REL.NODEC R68 `(_Z25selective_scan_bwd_kernelI32Selective_Scan_bwd_kernel_traitsILi128ELi16ELb1ELb0ELb0ELb1ELb0EN3c108BFloat16ENS1_7complexIfEEEEv12SSMParamsBwd) ;  /* 0xffff31c044007950 */ /* 0x000fea0003c3ffff */
        .weak           $__internal_56_$__cuda_sm70_shflsync_up
        .type           $__internal_56_$__cuda_sm70_shflsync_up,@function
        .size           $__internal_56_$__cuda_sm70_shflsync_up,(.L_x_14488 - $__internal_56_$__cuda_sm70_shflsync_up)
$__internal_56_$__cuda_sm70_shflsync_up:
[----:B------:R-:W-:Y:S01]  /*ce40*/  HFMA2.MMA R69, -RZ, RZ, 0, 0 ;  /* 0x00000000ff457435 */ /* 0x000fe200000001ff */
[----:B------:R-:W-:Y:S04]  /*ce50*/  WARPSYNC R81 ;  /* 0x0000005100007348 */ /* 0x000fe80003800000 */
[----:B------:R0:W1:Y:S01]  /*ce60*/  SHFL.UP PT, R71, R71, R76, R78 ;  /* 0x0400004c47477389 */ /* 0x00006200000e004e */
[----:B------:R-:W-:Y:S05]  /*ce70*/  RET.REL.NODEC R68 `(_Z25selective_scan_bwd_kernelI32Selective_Scan_bwd_kernel_traitsILi128ELi16ELb1ELb0ELb0ELb1ELb0EN3c108BFloat16ENS1_7complexIfEEEEv12SSMParamsBwd) ;  /* 0xffff318044007950 */ /* 0x000fea0003c3ffff */
.L_x_2281:
        /* <DEDUP_REMOVED lines=16> */
.L_x_14488:


//--------------------- .text._Z25selective_scan_bwd_kernelI32Selective_Scan_bwd_kernel_traitsILi128ELi16ELb1ELb0ELb0ELb1ELb1EN3c108BFloat16ENS1_7complexIfEEEEv12SSMParamsBwd --------------------------
	.section	.text._Z25selective_scan_bwd_kernelI32Selective_Scan_bwd_kernel_traitsILi128ELi16ELb1ELb0ELb0ELb1ELb1EN3c108BFloat16ENS1_7complexIfEEEEv12SSMParamsBwd,"ax",@progbits
	.sectioninfo	@"SHI_REGISTERS=238"
	.align	128
        .global         _Z25selective_scan_bwd_kernelI32Selective_Scan_bwd_kernel_traitsILi128ELi16ELb1ELb0ELb0ELb1ELb1EN3c108BFloat16ENS1_7complexIfEEEEv12SSMParamsBwd
        .type           _Z25selective_scan_bwd_kernelI32Selective_Scan_bwd_kernel_traitsILi128ELi16ELb1ELb0ELb0ELb1ELb1EN3c108BFloat16ENS1_7complexIfEEEEv12SSMParamsBwd,@function
        .size           _Z25selective_scan_bwd_kernelI32Selective_Scan_bwd_kernel_traitsILi128ELi16ELb1ELb0ELb0ELb1ELb1EN3c108BFloat16ENS1_7complexIfEEEEv12SSMParamsBwd,(.L_x_14491 - _Z25selective_scan_bwd_kernelI32Selective_Scan_bwd_kernel_traitsILi128ELi16ELb1ELb0ELb0ELb1ELb1EN3c108BFloat16ENS1_7complexIfEEEEv12SSMParamsBwd)
        .other          _Z25selective_scan_bwd_kernelI32Selective_Scan_bwd_kernel_traitsILi128ELi16ELb1ELb0ELb0ELb1ELb1EN3c108BFloat16ENS1_7complexIfEEEEv12SSMParamsBwd,@"STO_CUDA_ENTRY STV_DEFAULT"
_Z25selective_scan_bwd_kernelI32Selective_Scan_bwd_kernel_traitsILi128ELi16ELb1ELb0ELb0ELb1ELb1EN3c108BFloat16ENS1_7complexIfEEEEv12SSMParamsBwd:
.text._Z25selective_scan_bwd_kernelI32Selective_Scan_bwd_kernel_traitsILi128ELi16ELb1ELb0ELb0ELb1ELb1EN3c108BFloat16ENS1_7complexIfEEEEv12SSMParamsBwd:
        /* <DEDUP_REMOVED lines=86> */
.L_x_2354:
        /* <DEDUP_REMOVED lines=25> */
[----:B------:R-:W-:Y:S01]  /*06f0*/  LEA R64, R11, 0xfffff800, 0xb ;  /* 0xfffff8000b407811 */ /* 0x000fe200078e58ff */
[----:B------:R-:W-:Y:S01]  /*0700*/  IMAD R22, R6, c[0x0][0x1f0], RZ ;  /* 0x00007c0006167a24 */ /* 0x000fe200078e02ff */
[----:B------:R-:W-:Y:S01]  /*0710*/  BSSY B0, `(.L_x_2283) ;  /* 0x0000047000007945 */ /* 0x000fe20003800000 */
[----:B-1----:R-:W-:-:S02]  /*0720*/  PRMT R39, RZ, 0x7610, R26 ;  /* 0x00007610ff277816 */ /* 0x002fc4000000001a */
[----:B------:R-:W-:Y:S01]  /*0730*/  SHF.R.S32.HI R65, RZ, 0x1f, R64 ;  /* 0x0000001fff417819 */ /* 0x000fe20000011440 */
[----:B------:R-:W-:-:S04]  /*0740*/  IMAD R37, R5, c[0x0][0x1f4], R22 ;  /* 0x00007d0005257a24 */ /* 0x000fc800078e0216 */
[----:B------:R-:W-:-:S05]  /*0750*/  IMAD.WIDE.U32 R22, R5, c[0x0][0x1f0], R64 ;  /* 0x00007c0005167a25 */ /* 0x000fca00078e0040 */
[----:B------:R-:W-:Y:S01]  /*0760*/  IADD3 R23, R23, R37, RZ ;  /* 0x0000002517177210 */ /* 0x000fe20007ffe0ff */
[----:B------:R-:W-:-:S04]  /*0770*/  IMAD R37, R3, c[0x0][0x1f8], RZ ;  /* 0x00007e0003257a24 */ /* 0x000fc800078e02ff */
[C---:B------:R-:W-:Y:S02]  /*0780*/  IMAD R37, R0.reuse, c[0x0][0x1fc], R37 ;  /* 0x00007f0000257a24 */ /* 0x040fe400078e0225 */
[----:B0-----:R-:W-:Y:S01]  /*0790*/  IMAD.WIDE.U32 R20, R0, c[0x0][0x1f8], R22 ;  /* 0x00007e0000147a25 */ /* 0x001fe200078e0016 */
[----:B------:R-:W-:-:S04]  /*07a0*/  PRMT R23, RZ, 0x7610, R24 ;  /* 0x00007610ff177816 */ /* 0x000fc80000000018 */
[----:B------:R-:W-:Y:S02]  /*07b0*/  IADD3 R21, R21, R37, RZ ;  /* 0x0000002515157210 */ /* 0x000fe40007ffe0ff */
[----:B------:R-:W-:-:S04]  /*07c0*/  LEA R36, P0, R20, c[0x0][0x268], 0x1 ;  /* 0x00009a0014247a11 */ /* 0x000fc800078008ff */
[----:B------:R-:W-:Y:S02]  /*07d0*/  LEA.HI.X R37, R20, c[0x0][0x26c], R21, 0x1, P0 ;  /* 0x00009b0014257a11 */ /* 0x000fe400000f0c15 */
[----:B------:R-:W-:-:S05]  /*07e0*/  PRMT R21, RZ, 0x5410, R24 ;  /* 0x00005410ff157816 */ /* 0x000fca0000000018 */
[--C-:B-----5:R-:W-:Y:S02]  /*07f0*/  FADD.FTZ R20, R21, R4.reuse ;  /* 0x0000000415147221 */ /* 0x120fe40000010000 */
[----:B------:R-:W-:-:S03]  /*0800*/  FADD.FTZ R21, R23, R4 ;  /* 0x0000000417157221 */ /* 0x000fc60000010000 */
[----:B------:R-:W-:Y:S02]  /*0810*/  FSETP.GTU.FTZ.AND P2, PT, R20, 20, PT ;  /* 0x41a000001400780b */ /* 0x000fe40003f5c000 */
[----:B------:R-:W-:Y:S01]  /*0820*/  FSETP.GTU.FTZ.AND P3, PT, R21, 20, PT ;  /* 0x41a000001500780b */ /* 0x000fe20003f7c000 */
[----:B---3--:R0:W-:Y:S04]  /*0830*/  STS.128 [R19.X16], R28 ;  /* 0x0000001c13007388 */ /* 0x0081e8000000cc00 */
[----:B----4-:R1:W-:Y:S01]  /*0840*/  STS.128 [R19.X16+0x200], R44 ;  /* 0x0002002c13007388 */ /* 0x0103e2000000cc00 */
[----:B------:R-:W-:-:S06]  /*0850*/  NOP ;  /* 0x0000000000007918 */ /* 0x000fcc0000000000 */
[----:B------:R3:W4:Y:S04]  /*0860*/  LDS.128 R52, [R18.X16] ;  /* 0x0000000012347984 */ /* 0x000728000000cc00 */
[----:B------:R3:W2:Y:S01]  /*0870*/  LDS.128 R40, [R18.X16+0x10] ;  /* 0x0000100012287984 */ /* 0x0006a2000000cc00 */
[--C-:B0-----:R-:W-:Y:S02]  /*0880*/  PRMT R29, RZ, 0x5410, R25.reuse ;  /* 0x00005410ff1d7816 */ /* 0x101fe40000000019 */
[----:B------:R-:W-:Y:S02]  /*0890*/  PRMT R25, RZ, 0x7610, R25 ;  /* 0x00007610ff197816 */ /* 0x000fe40000000019 */
[----:B------:R-:W-:Y:S01]  /*08a0*/  PRMT R31, RZ, 0x5410, R26 ;  /* 0x00005410ff1f7816 */ /* 0x000fe2000000001a */
[--C-:B------:R-:W-:Y:S01]  /*08b0*/  FADD.FTZ R22, R29, R4.reuse ;  /* 0x000000041d167221 */ /* 0x100fe20000010000 */
[--C-:B-1----:R-:W-:Y:S01]  /*08c0*/  PRMT R45, RZ, 0x5410, R27.reuse ;  /* 0x00005410ff2d7816 */ /* 0x102fe2000000001b */
[--C-:B------:R-:W-:Y:S01]  /*08d0*/  FADD.FTZ R23, R25, R4.reuse ;  /* 0x0000000419177221 */ /* 0x100fe20000010000 */
[----:B------:R-:W-:Y:S01]  /*08e0*/  PRMT R27, RZ, 0x7610, R27 ;  /* 0x00007610ff1b7816 */ /* 0x000fe2000000001b */
[--C-:B------:R-:W-:Y:S01]  /*08f0*/  FADD.FTZ R24, R31, R4.reuse ;  /* 0x000000041f187221 */ /* 0x100fe20000010000 */
[----:B------:R-:W-:Y:S01]  /*0900*/  FSETP.GTU.FTZ.AND P4, PT, R22, 20, PT ;  /* 0x41a000001600780b */ /* 0x000fe20003f9c000 */
[--C-:B------:R-:W-:Y:S01]  /*0910*/  FADD.FTZ R25, R39, R4.reuse ;  /* 0x0000000427197221 */ /* 0x100fe20000010000 */
[----:B------:R-:W-:Y:S01]  /*0920*/  FSETP.GTU.FTZ.AND P5, PT, R23, 20, PT ;  /* 0x41a000001700780b */ /* 0x000fe20003fbc000 */
[--C-:B------:R-:W-:Y:S01]  /*0930*/  FADD.FTZ R26, R45, R4.reuse ;  /* 0x000000042d1a7221 */ /* 0x100fe20000010000 */
[----:B------:R-:W-:Y:S01]  /*0940*/  FSETP.GTU.FTZ.AND P6, PT, R24, 20, PT ;  /* 0x41a000001800780b */ /* 0x000fe20003fdc000 */
[----:B------:R-:W-:Y:S01]  /*0950*/  FADD.FTZ R27, R27, R4 ;  /* 0x000000041b1b7221 */ /* 0x000fe20000010000 */
[----:B------:R-:W-:-:S02]  /*0960*/  FSETP.GTU.FTZ.AND P0, PT, R25, 20, PT ;  /* 0x41a000001900780b */ /* 0x000fc40003f1c000 */
[----:B------:R-:W-:Y:S01]  /*0970*/  FSETP.GTU.FTZ.AND P1, PT, R26, 20, PT ;  /* 0x41a000001a00780b */ /* 0x000fe20003f3c000 */
[----:B------:R-:W-:Y:S07]  /*0980*/  @P2 BRA `(.L_x_2284) ;  /* 0x000001f000002947 */ /* 0x000fee0003800000 */
[----:B---3--:R-:W-:Y:S01]  /*0990*/  FMUL.FTZ R20, R20, 1.4426950216293334961 ;  /* 0x3fb8aa3b14147820 */ /* 0x008fe20000410000 */
        /* <DEDUP_REMOVED lines=30> */
.L_x_2284:
[----:B---3--:R-:W-:Y:S05]  /*0b80*/  BSYNC B0 ;  /* 0x0000000000007941 */ /* 0x008fea0003800000 */
.L_x_2283:
[----:B--2---:R-:W-:Y:S01]  /*0b90*/  PRMT R29, RZ, 0x5410, R32 ;  /* 0x00005410ff1d7816 */ /* 0x004fe20000000020 */
[----:B------:R-:W-:Y:S01]  /*0ba0*/  BSSY B0, `(.L_x_2285) ;  /* 0x0000023000007945 */ /* 0x000fe20003800000 */
[----:B------:R-:W-:-:S03]  /*0bb0*/  FSETP.GTU.FTZ.AND P2, PT, R27, 20, PT ;  /* 0x41a000001b00780b */ /* 0x000fc60003f5c000 */
        /* <DEDUP_REMOVED lines=33> */
.L_x_2286:
[----:B------:R-:W-:Y:S05]  /*0dd0*/  BSYNC B0 ;  /* 0x0000000000007941 */ /* 0x000fea0003800000 */
.L_x_2285:
[----:B------:R-:W-:Y:S01]  /*0de0*/  PRMT R29, RZ, 0x7610, R32 ;  /* 0x00007610ff1d7816 */ /* 0x000fe20000000020 */
        /* <DEDUP_REMOVED lines=35> */
.L_x_2288:
[----:B------:R-:W-:Y:S05]  /*1020*/  BSYNC B0 ;  /* 0x0000000000007941 */ /* 0x000fea0003800000 */
.L_x_2287:
        /* <DEDUP_REMOVED lines=36> */
.L_x_2290:
[----:B------:R-:W-:Y:S05]  /*1270*/  BSYNC B0 ;  /* 0x0000000000007941 */ /* 0x000fea0003800000 */
.L_x_2289:
        /* <DEDUP_REMOVED lines=36> */
.L_x_2292:
[----:B------:R-:W-:Y:S05]  /*14c0*/  BSYNC B0 ;  /* 0x0000000000007941 */ /* 0x000fea0003800000 */
.L_x_2291:
        /* <DEDUP_REMOVED lines=36> */
.L_x_2294:
[----:B------:R-:W-:Y:S05]  /*1710*/  BSYNC B0 ;  /* 0x0000000000007941 */ /* 0x000fea0003800000 */
.L_x_2293:
        /* <DEDUP_REMOVED lines=36> */
.L_x_2296:
[----:B------:R-:W-:Y:S05]  /*1960*/  BSYNC B0 ;  /* 0x0000000000007941 */ /* 0x000fea0003800000 */
.L_x_2295:
        /* <DEDUP_REMOVED lines=36> */
.L_x_2298:
[----:B------:R-:W-:Y:S05]  /*1bb0*/  BSYNC B0 ;  /* 0x0000000000007941 */ /* 0x000fea0003800000 */
.L_x_2297:
        /* <DEDUP_REMOVED lines=36> */
.L_x_2300:
[----:B------:R-:W-:Y:S05]  /*1e00*/  BSYNC B0 ;  /* 0x0000000000007941 */ /* 0x000fea0003800000 */
.L_x_2299:
[----:B------:R-:W-:Y:S01]  /*1e10*/  BSSY B0, `(.L_x_2301) ;  /* 0x0000023000007945 */ /* 0x000fe20003800000 */
[----:B------:R-:W-:Y:S01]  /*1e20*/  FSETP.GTU.FTZ.AND P3, PT, R35, 20, PT ;  /* 0x41a000002300780b */ /* 0x000fe20003f7c000 */
[----:B------:R-:W-:Y:S01]  /*1e30*/  IMAD.WIDE R36, R67, 0x10, R36 ;  /* 0x0000001043247825 */ /* 0x000fe200078e0224 */
[----:B------:R-:W-:Y:S06]  /*1e40*/  @P4 BRA `(.L_x_2302) ;  /* 0x000001f000004947 */ /* 0x000fec0003800000 */
        /* <DEDUP_REMOVED lines=31> */
.L_x_2302:
[----:B------:R-:W-:Y:S05]  /*2040*/  BSYNC B0 ;  /* 0x0000000000007941 */ /* 0x000fea0003800000 */
.L_x_2301:
        /* <DEDUP_REMOVED lines=33> */
.L_x_2304:
[----:B------:R-:W-:Y:S05]  /*2260*/  BSYNC B0 ;  /* 0x0000000000007941 */ /* 0x000fea0003800000 */
.L_x_2303:
        /* <DEDUP_REMOVED lines=33> */
.L_x_2306:
[----:B------:R-:W-:Y:S05]  /*2480*/  BSYNC B0 ;  /* 0x0000000000007941 */ /* 0x000fea0003800000 */
.L_x_2305:
        /* <DEDUP_REMOVED lines=33> */
.L_x_2308:
[----:B------:R-:W-:Y:S05]  /*26a0*/  BSYNC B0 ;  /* 0x0000000000007941 */ /* 0x000fea0003800000 */
.L_x_2307:
        /* <DEDUP_REMOVED lines=33> */
.L_x_2310:
[----:B------:R-:W-:Y:S05]  /*28c0*/  BSYNC B0 ;  /* 0x0000000000007941 */ /* 0x000fea0003800000 */
.L_x_2309:
        /* <DEDUP_REMOVED lines=33> */
.L_x_2312:
[----:B------:R-:W-:Y:S05]  /*2ae0*/  BSYNC B0 ;  /* 0x0000000000007941 */ /* 0x000fea0003800000 */
.L_x_2311:
        /* <DEDUP_REMOVED lines=33> */
.L_x_2314:
[----:B------:R-:W-:Y:S05]  /*2d00*/  BSYNC B0 ;  /* 0x0000000000007941 */ /* 0x000fea0003800000 */
.L_x_2313:
[----:B------:R-:W-:Y:S06]  /*2d10*/  BAR.SYNC.DEFER_BLOCKING 0x0 ;  /* 0x0000000000007b1d */ /* 0x000fec0000010000 */
[----:B------:R-:W2:Y:S04]  /*2d20*/  LDG.E.128 R76, [R36.64] ;  /* 0x00000004244c7981 */ /* 0x000ea8000c1e1d00 */
[----:B------:R-:W3:Y:S01]  /*2d30*/  LDG.E.128 R80, [R36.64+0x200] ;  /* 0x0002000424507981 */ /* 0x000ee2000c1e1d00 */
[----:B------:R-:W-:-:S04]  /*2d40*/  IMAD R38, R6, c[0x0][0x200], RZ ;  /* 0x0000800006267a24 */ /* 0x000fc800078e02ff */
[C---:B------:R-:W-:Y:S02]  /*2d50*/  IMAD R45, R5.reuse, c[0x0][0x204], R38 ;  /* 0x00008100052d7a24 */ /* 0x040fe400078e0226 */
[----:B------:R-:W-:-:S05]  /*2d60*/  IMAD.WIDE.U32 R38, R5, c[0x0][0x200], R64 ;  /* 0x0000800005267a25 */ /* 0x000fca00078e0040 */
[----:B------:R-:W-:Y:S01]  /*2d70*/  IADD3 R39, R39, R45, RZ ;  /* 0x0000002d27277210 */ /* 0x000fe20007ffe0ff */
[----:B------:R-:W-:-:S04]  /*2d80*/  IMAD R45, R3, c[0x0][0x208], RZ ;  /* 0x00008200032d7a24 */ /* 0x000fc800078e02ff */
[C---:B------:R-:W-:Y:S02]  /*2d90*/  IMAD R45, R0.reuse, c[0x0][0x20c], R45 ;  /* 0x00008300002d7a24 */ /* 0x040fe400078e022d */
[----:B------:R-:W-:-:S05]  /*2da0*/  IMAD.WIDE.U32 R38, R0, c[0x0][0x208], R38 ;  /* 0x0000820000267a25 */ /* 0x000fca00078e0026 */
[----:B------:R-:W-:Y:S02]  /*2db0*/  IADD3 R39, R39, R45, RZ ;  /* 0x0000002d27277210 */ /* 0x000fe40007ffe0ff */
[----:B------:R-:W-:-:S04]  /*2dc0*/  LEA R72, P0, R38, c[0x0][0x258], 0x1 ;  /* 0x0000960026487a11 */ /* 0x000fc800078008ff */
[----:B------:R-:W-:-:S05]  /*2dd0*/  LEA.HI.X R73, R38, c[0x0][0x25c], R39, 0x1, P0 ;  /* 0x0000970026497a11 */ /* 0x000fca00000f0c27 */
[----:B------:R-:W-:Y:S01]  /*2de0*/  IMAD.WIDE R72, R67, 0x10, R72 ;  /* 0x0000001043487825 */ /* 0x000fe200078e0248 */
[----:B--2---:R-:W-:Y:S04]  /*2df0*/  STS.128 [R19.X16], R76 ;  /* 0x0000004c13007388 */ /* 0x004fe8000000cc00 */
[----:B---3--:R-:W-:Y:S01]  /*2e00*/  STS.128 [R19.X16+0x200], R80 ;  /* 0x0002005013007388 */ /* 0x008fe2000000cc00 */
[----:B------:R-:W-:-:S06]  /*2e10*/  NOP ;  /* 0x0000000000007918 */ /* 0x000fcc0000000000 */
[----:B------:R-:W0:Y:S04]  /*2e20*/  LDS.128 R68, [R18.X16] ;  /* 0x0000000012447984 */ /* 0x000e28000000cc00 */
[----:B------:R-:W1:Y:S04]  /*2e30*/  LDS.128 R36, [R18.X16+0x10] ;  /* 0x0000100012247984 */ /* 0x000e68000000cc00 */
[----:B------:R-:W-:Y:S06]  /*2e40*/  BAR.SYNC.DEFER_BLOCKING 0x0 ;  /* 0x0000000000007b1d */ /* 0x000fec0000010000 */
[----:B------:R2:W3:Y:S04]  /*2e50*/  LDG.E.128 R44, [R72.64] ;  /* 0x00000004482c7981 */ /* 0x0004e8000c1e1d00 */
[----:B------:R2:W5:Y:S01]  /*2e60*/  LDG.E.128 R48, [R72.64+0x200] ;  /* 0x0002000448307981 */ /* 0x000562000c1e1d00 */
[----:B----4-:R-:W-:-:S02]  /*2e70*/  PRMT R100, RZ, 0x5410, R52 ;  /* 0x00005410ff647816 */ /* 0x010fc40000000034 */
[----:B------:R-:W-:Y:S02]  /*2e80*/  PRMT R102, RZ, 0x7610, R52 ;  /* 0x00007610ff667816 */ /* 0x000fe40000000034 */
[--C-:B0-----:R-:W-:Y:S02]  /*2e90*/  PRMT R84, RZ, 0x5410, R68.reuse ;  /* 0x00005410ff547816 */ /* 0x101fe40000000044 */
[----:B------:R-:W-:Y:S02]  /*2ea0*/  PRMT R88, RZ, 0x7610, R68 ;  /* 0x00007610ff587816 */ /* 0x000fe40000000044 */
[----:B------:R-:W-:Y:S01]  /*2eb0*/  PRMT R91, RZ, 0x5410, R70 ;  /* 0x00005410ff5b7816 */ /* 0x000fe20000000046 */
[----:B------:R-:W-:Y:S01]  /*2ec0*/  FMUL.FTZ R66, R84, -1.4426950216293334961 ;  /* 0xbfb8aa3b54427820 */ /* 0x000fe20000410000 */
[----:B--2---:R-:W-:Y:S01]  /*2ed0*/  PRMT R73, RZ, 0x5410, R69 ;  /* 0x00005410ff497816 */ /* 0x004fe20000000045 */
[----:B------:R-:W-:Y:S01]  /*2ee0*/  FMUL.FTZ R68, R88, -1.4426950216293334961 ;  /* 0xbfb8aa3b58447820 */ /* 0x000fe20000410000 */
[----:B-1----:R-:W-:Y:S01]  /*2ef0*/  PRMT R76, RZ, 0x5410, R36 ;  /* 0x00005410ff4c7816 */ /* 0x002fe20000000024 */
[----:B------:R0:W1:Y:S01]  /*2f00*/  MUFU.EX2 R75, R66 ;  /* 0x00000042004b7308 */ /* 0x0000620000000800 */
[----:B------:R-:W-:Y:S01]  /*2f10*/  PRMT R72, RZ, 0x5410, R38 ;  /* 0x00005410ff487816 */ /* 0x000fe20000000026 */
[----:B------:R-:W-:Y:S01]  /*2f20*/  FMUL.FTZ R74, R73, -1.4426950216293334961 ;  /* 0xbfb8aa3b494a7820 */ /* 0x000fe20000410000 */
[----:B------:R-:W-:-:S02]  /*2f30*/  PRMT R80, RZ, 0x7610, R36 ;  /* 0x00007610ff507816 */ /* 0x000fc40000000024 */
[----:B------:R-:W-:Y:S02]  /*2f40*/  PRMT R89, RZ, 0x7610, R69 ;  /* 0x00007610ff597816 */ /* 0x000fe40000000045 */
[--C-:B------:R-:W-:Y:S01]  /*2f50*/  PRMT R95, RZ, 0x5410, R71.reuse ;  /* 0x00005410ff5f7816 */ /* 0x100fe20000000047 */
[----:B------:R2:W4:Y:S01]  /*2f60*/  MUFU.EX2 R77, R68 ;  /* 0x00000044004d7308 */ /* 0x0005220000000800 */
[----:B0-----:R-:W-:Y:S01]  /*2f70*/  FMUL.FTZ R66, R91, -1.4426950216293334961 ;  /* 0xbfb8aa3b5b427820 */ /* 0x001fe20000410000 */
[----:B------:R-:W-:Y:S01]  /*2f80*/  PRMT R93, RZ, 0x7610, R70 ;  /* 0x00007610ff5d7816 */ /* 0x000fe20000000046 */
[----:B------:R-:W-:Y:S01]  /*2f90*/  FMUL.FTZ R36, R80, -1.4426950216293334961 ;  /* 0xbfb8aa3b50247820 */ /* 0x000fe20000410000 */
[----:B------:R-:W-:Y:S01]  /*2fa0*/  PRMT R97, RZ, 0x7610, R71 ;  /* 0x00007610ff617816 */ /* 0x000fe20000000047 */
[----:B------:R-:W-:Y:S01]  /*2fb0*/  FMUL.FTZ R69, R89, -1.4426950216293334961 ;  /* 0xbfb8aa3b59457820 */ /* 0x000fe20000410000 */
[--C-:B------:R-:W-:Y:S01]  /*2fc0*/  PRMT R52, RZ, 0x5410, R40.reuse ;  /* 0x00005410ff347816 */ /* 0x100fe20000000028 */
[----:B------:R-:W-:Y:S01]  /*2fd0*/  FMUL.FTZ R70, R95, -1.4426950216293334961 ;  /* 0xbfb8aa3b5f467820 */ /* 0x000fe20000410000 */
[----:B------:R0:W4:Y:S01]  /*2fe0*/  MUFU.EX2 R92, R66 ;  /* 0x00000042005c7308 */ /* 0x0001220000000800 */
[----:B-1----:R-:W-:Y:S01]  /*2ff0*/  FADD.FTZ R75, R75, 1 ;  /* 0x3f8000004b4b7421 */ /* 0x002fe20000010000 */
[----:B------:R-:W-:Y:S01]  /*3000*/  PRMT R87, RZ, 0x7610, R40 ;  /* 0x00007610ff577816 */ /* 0x000fe20000000028 */
[----:B--2---:R-:W-:Y:S01]  /*3010*/  FMUL.FTZ R68, R93, -1.4426950216293334961 ;  /* 0xbfb8aa3b5d447820 */ /* 0x004fe20000410000 */
[----:B------:R-:W-:-:S02]  /*3020*/  PRMT R83, RZ, 0x5410, R39 ;  /* 0x00005410ff537816 */ /* 0x000fc40000000027 */
[--C-:B------:R-:W-:Y:S02]  /*3030*/  PRMT R104, RZ, 0x5410, R53.reuse ;  /* 0x00005410ff687816 */ /* 0x100fe40000000035 */
[----:B------:R1:W-:Y:S01]  /*3040*/  MUFU.EX2 R78, R74 ;  /* 0x0000004a004e7308 */ /* 0x0003e20000000800 */
[----:B0-----:R-:W-:Y:S01]  /*3050*/  FMUL.FTZ R66, R76, -1.4426950216293334961 ;  /* 0xbfb8aa3b4c427820 */ /* 0x001fe20000410000 */
[----:B------:R-:W-:Y:S01]  /*3060*/  PRMT R53, RZ, 0x7610, R53 ;  /* 0x00007610ff357816 */ /* 0x000fe20000000035 */
[----:B----4-:R-:W-:Y:S01]  /*3070*/  FADD.FTZ R77, R77, 1 ;  /* 0x3f8000004d4d7421 */ /* 0x010fe20000010000 */
[--C-:B------:R-:W-:Y:S02]  /*3080*/  PRMT R106, RZ, 0x5410, R54.reuse ;  /* 0x00005410ff6a7816 */ /* 0x100fe40000000036 */
[----:B------:R-:W-:Y:S02]  /*3090*/  PRMT R54, RZ, 0x7610, R54 ;  /* 0x00007610ff367816 */ /* 0x000fe40000000036 */
[----:B------:R0:W2:Y:S01]  /*30a0*/  MUFU.EX2 R99, R66 ;  /* 0x0000004200637308 */ /* 0x0000a20000000800 */
[----:B-1----:R-:W-:Y:S01]  /*30b0*/  PRMT R74, RZ, 0x7610, R37 ;  /* 0x00007610ff4a7816 */ /* 0x002fe20000000025 */
[----:B------:R-:W-:Y:S01]  /*30c0*/  FADD.FTZ R92, R92, 1 ;  /* 0x3f8000005c5c7421 */ /* 0x000fe20000010000 */
[----:B------:R-:W-:-:S02]  /*30d0*/  PRMT R108, RZ, 0x5410, R55 ;  /* 0x00005410ff6c7816 */ /* 0x000fc40000000037 */
[--C-:B------:R-:W-:Y:S02]  /*30e0*/  PRMT R86, RZ, 0x5410, R41.reuse ;  /* 0x00005410ff567816 */ /* 0x100fe40000000029 */
[----:B------:R-:W-:Y:S01]  /*30f0*/  PRMT R85, RZ, 0x7610, R41 ;  /* 0x00007610ff557816 */ /* 0x000fe20000000029 */
[----:B------:R-:W-:Y:S01]  /*3100*/  MUFU.RCP R113, R75 ;  /* 0x0000004b00717308 */ /* 0x000fe20000001000 */
[----:B0-----:R-:W-:Y:S01]  /*3110*/  FMUL.FTZ R66, R72, -1.4426950216293334961 ;  /* 0xbfb8aa3b48427820 */ /* 0x001fe20000410000 */
[----:B------:R-:W-:Y:S02]  /*3120*/  PRMT R81, RZ, 0x7610, R42 ;  /* 0x00007610ff517816 */ /* 0x000fe4000000002a */
[----:B------:R-:W-:Y:S02]  /*3130*/  PRMT R82, RZ, 0x7610, R43 ;  /* 0x00007610ff527816 */ /* 0x000fe4000000002b */
[----:B------:R-:W-:Y:S02]  /*3140*/  PRMT R55, RZ, 0x7610, R55 ;  /* 0x00007610ff377816 */ /* 0x000fe40000000037 */
[----:B------:R0:W1:Y:S01]  /*3150*/  MUFU.EX2 R125, R66 ;  /* 0x00000042007d7308 */ /* 0x0000620000000800 */
[----:B--2---:R-:W-:-:S07]  /*3160*/  FADD.FTZ R99, R99, 1 ;  /* 0x3f80000063637421 */ /* 0x004fce0000010000 */
[----:B------:R2:W4:Y:S01]  /*3170*/  MUFU.EX2 R101, R36 ;  /* 0x0000002400657308 */ /* 0x0005220000000800 */
[----:B0-----:R-:W-:Y:S02]  /*3180*/  PRMT R66, RZ, 0x7610, R38 ;  /* 0x00007610ff427816 */ /* 0x001fe40000000026 */
[----:B------:R-:W-:-:S04]  /*3190*/  MOV R38, c[0x0][0x16c] ;  /* 0x00005b0000267a02 */ /* 0x000fc80000000f00 */
[----:B------:R-:W-:Y:S01]  /*31a0*/  ISETP.GE.AND P1, PT, R38, 0x1, PT ;  /* 0x000000012600780c */ /* 0x000fe20003f26270 */
[----:B------:R0:W4:Y:S01]  /*31b0*/  MUFU.EX2 R90, R69 ;  /* 0x00000045005a7308 */ /* 0x0001220000000800 */
[----:B--2---:R-:W-:Y:S02]  /*31c0*/  FMUL.FTZ R36, R66, -1.4426950216293334961 ;  /* 0xbfb8aa3b42247820 */ /* 0x004fe40000410000 */
[----:B------:R-:W-:Y:S02]  /*31d0*/  FMUL.FTZ R38, R83, -1.4426950216293334961 ;  /* 0xbfb8aa3b53267820 */ /* 0x000fe40000410000 */
[----:B-1----:R-:W-:-:S03]  /*31e0*/  FADD.FTZ R125, R125, 1 ;  /* 0x3f8000007d7d7421 */ /* 0x002fc60000010000 */
[----:B------:R-:W-:Y:S01]  /*31f0*/  MUFU.RCP R117, R77 ;  /* 0x0000004d00757308 */ /* 0x000fe20000001000 */
[----:B0-----:R-:W-:Y:S02]  /*3200*/  FMUL.FTZ R69, R97, -1.4426950216293334961 ;  /* 0xbfb8aa3b61457820 */ /* 0x001fe40000410000 */
[----:B----4-:R-:W-:-:S05]  /*3210*/  FADD.FTZ R101, R101, 1 ;  /* 0x3f80000065657421 */ /* 0x010fca0000010000 */
[----:B------:R0:W1:Y:S01]  /*3220*/  MUFU.EX2 R96, R70 ;  /* 0x0000004600607308 */ /* 0x0000620000000800 */
[----:B------:R-:W-:-:S07]  /*3230*/  FADD.FTZ R90, R90, 1 ;  /* 0x3f8000005a5a7421 */ /* 0x000fce0000010000 */
[----:B------:R2:W4:Y:S01]  /*3240*/  MUFU.EX2 R126, R36 ;  /* 0x00000024007e7308 */ /* 0x0005220000000800 */
[----:B0-----:R-:W-:Y:S01]  /*3250*/  PRMT R70, RZ, 0x5410, R37 ;  /* 0x00005410ff467816 */ /* 0x001fe20000000025 */
[----:B------:R-:W-:-:S04]  /*3260*/  FMUL.FTZ R37, R74, -1.4426950216293334961 ;  /* 0xbfb8aa3b4a257820 */ /* 0x000fc80000410000 */
[----:B------:R-:W-:Y:S02]  /*3270*/  FMUL.FTZ R71, R70, -1.4426950216293334961 ;  /* 0xbfb8aa3b46477820 */ /* 0x000fe40000410000 */
[----:B------:R0:W-:Y:S01]  /*3280*/  MUFU.EX2 R123, R37 ;  /* 0x00000025007b7308 */ /* 0x0001e20000000800 */
[----:B--2---:R-:W-:Y:S01]  /*3290*/  FADD.FTZ R36, R78, 1 ;  /* 0x3f8000004e247421 */ /* 0x004fe20000010000 */
[----:B------:R-:W-:Y:S01]  /*32a0*/  PRMT R78, RZ, 0x5410, R42 ;  /* 0x00005410ff4e7816 */ /* 0x000fe2000000002a */
[----:B-1----:R-:W-:-:S05]  /*32b0*/  FADD.FTZ R96, R96, 1 ;  /* 0x3f80000060607421 */ /* 0x002fca0000010000 */
[----:B------:R1:W2:Y:S01]  /*32c0*/  MUFU.RCP R110, R36 ;  /* 0x00000024006e7308 */ /* 0x0002a20000001000 */
[----:B0-----:R-:W-:Y:S02]  /*32d0*/  FADD.FTZ R37, -R113, 1 ;  /* 0x3f80000071257421 */ /* 0x001fe40000010100 */
[----:B----4-:R-:W-:Y:S02]  /*32e0*/  FADD.FTZ R126, R126, 1 ;  /* 0x3f8000007e7e7421 */ /* 0x010fe40000010000 */
[C---:B------:R-:W-:Y:S02]  /*32f0*/  FFMA.FTZ R115, R84.reuse, R37, 1 ;  /* 0x3f80000054737423 */ /* 0x040fe40000010025 */
[----:B------:R-:W-:Y:S01]  /*3300*/  FMUL.FTZ R84, R84, R113 ;  /* 0x0000007154547220 */ /* 0x000fe20000410000 */
[----:B------:R-:W0:Y:S01]  /*3310*/  MUFU.EX2 R94, R68 ;  /* 0x00000044005e7308 */ /* 0x000e220000000800 */
[----:B------:R-:W-:Y:S01]  /*3320*/  FADD.FTZ R37, -R117, 1 ;  /* 0x3f80000075257421 */ /* 0x000fe20000010100 */
[----:B-1----:R-:W-:Y:S01]  /*3330*/  PRMT R36, RZ, 0x5410, R60 ;  /* 0x00005410ff247816 */ /* 0x002fe2000000003c */
[----:B------:R-:W-:-:S02]  /*3340*/  FMUL.FTZ R105, R100, R84 ;  /* 0x0000005464697220 */ /* 0x000fc40000410000 */
[C---:B------:R-:W-:Y:S01]  /*3350*/  FFMA.FTZ R119, R88.reuse, R37, 1 ;  /* 0x3f80000058777423 */ /* 0x040fe20000010025 */
[----:B------:R-:W-:Y:S01]  /*3360*/  PRMT R37, RZ, 0x7610, R60 ;  /* 0x00007610ff257816 */ /* 0x000fe2000000003c */
[----:B------:R-:W-:Y:S01]  /*3370*/  FMUL.FTZ R88, R88, R117 ;  /* 0x0000007558587220 */ /* 0x000fe20000410000 */
[----:B------:R-:W-:Y:S01]  /*3380*/  MUFU.RCP R114, R90 ;  /* 0x0000005a00727308 */ /* 0x000fe20000001000 */
[----:B------:R-:W-:Y:S02]  /*3390*/  FFMA.FTZ R40, R105, R36, R7 ;  /* 0x0000002469287223 */ /* 0x000fe40000010007 */
[----:B--2---:R-:W-:Y:S02]  /*33a0*/  FADD.FTZ R36, -R110, 1 ;  /* 0x3f8000006e247421 */ /* 0x004fe40000010100 */
[C---:B------:R-:W-:Y:S02]  /*33b0*/  FMUL.FTZ R7, R73.reuse, R110 ;  /* 0x0000006e49077220 */ /* 0x040fe40000410000 */
[----:B------:R-:W-:Y:S01]  /*33c0*/  FFMA.FTZ R112, R73, R36, 1 ;  /* 0x3f80000049707423 */ /* 0x000fe20000010024 */
[----:B------:R-:W1:Y:S01]  /*33d0*/  MUFU.RCP R118, R92 ;  /* 0x0000005c00767308 */ /* 0x000e620000001000 */
[----:B------:R-:W-:Y:S01]  /*33e0*/  PRMT R36, RZ, 0x5410, R61 ;  /* 0x00005410ff247816 */ /* 0x000fe2000000003d */
[----:B------:R-:W-:-:S02]  /*33f0*/  FMUL.FTZ R107, R104, R7 ;  /* 0x00000007686b7220 */ /* 0x000fc40000410000 */
[----:B0-----:R-:W-:Y:S02]  /*3400*/  FADD.FTZ R94, R94, 1 ;  /* 0x3f8000005e5e7421 */ /* 0x001fe40000010000 */
[----:B------:R-:W-:Y:S02]  /*3410*/  IMAD R68, R6, c[0x0][0x2e8], RZ ;  /* 0x0000ba0006447a24 */ /* 0x000fe400078e02ff */
[----:B------:R0:W2:Y:S01]  /*3420*/  MUFU.EX2 R98, R69 ;  /* 0x0000004500627308 */ /* 0x0000a20000000800 */
[----:B------:R-:W-:Y:S02]  /*3430*/  FADD.FTZ R123, R123, 1 ;  /* 0x3f8000007b7b7421 */ /* 0x000fe40000010000 */
[----:B------:R-:W-:-:S05]  /*3440*/  IMAD R79, R5, c[0x0][0x2ec], R68 ;  /* 0x0000bb00054f7a24 */ /* 0x000fca00078e0244 */
[----:B------:R4:W2:Y:S01]  /*3450*/  MUFU.EX2 R103, R71 ;  /* 0x0000004700677308 */ /* 0x0008a20000000800 */
[----:B-1----:R-:W-:Y:S02]  /*3460*/  FMUL.FTZ R90, R91, R118 ;  /* 0x000000765b5a7220 */ /* 0x002fe40000410000 */
[----:B0-----:R-:W-:-:S04]  /*3470*/  IMAD.WIDE.U32 R68, R5, c[0x0][0x2e8], R64 ;  /* 0x0000ba0005447a25 */ /* 0x001fc800078e0040 */
[----:B------:R-:W-:Y:S01]  /*3480*/  FMUL.FTZ R109, R106, R90 ;  /* 0x0000005a6a6d7220 */ /* 0x000fe20000410000 */
[----:B------:R0:W1:Y:S01]  /*3490*/  MUFU.EX2 R128, R38 ;  /* 0x0000002600807308 */ /* 0x0000620000000800 */
[----:B----4-:R-:W-:Y:S01]  /*34a0*/  FMUL.FTZ R71, R102, R88 ;  /* 0x0000005866477220 */ /* 0x010fe20000410000 */
[----:B------:R-:W-:Y:S01]  /*34b0*/  IADD3 R69, R69, R79, RZ ;  /* 0x0000004f45457210 */ /* 0x000fe20007ffe0ff */
[----:B--2---:R-:W-:Y:S01]  /*34c0*/  FADD.FTZ R98, R98, 1 ;  /* 0x3f80000062627421 */ /* 0x004fe20000010000 */
[----:B------:R-:W-:Y:S01]  /*34d0*/  PRMT R79, RZ, 0x5410, R43 ;  /* 0x00005410ff4f7816 */ /* 0x000fe2000000002b */
[----:B------:R-:W-:Y:S01]  /*34e0*/  FFMA.FTZ R40, R71, R37, R40 ;  /* 0x0000002547287223 */ /* 0x000fe20000010028 */
[----:B------:R-:W-:Y:S01]  /*34f0*/  PRMT R37, RZ, 0x7610, R61 ;  /* 0x00007610ff257816 */ /* 0x000fe2000000003d */
[----:B------:R-:W-:Y:S01]  /*3500*/  IMAD.WIDE.U32 R68, R0, c[0x0][0x2f0], R68 ;  /* 0x0000bc0000447a25 */ /* 0x000fe200078e0044 */
[----:B------:R-:W2:Y:S03]  /*3510*/  MUFU.RCP R120, R94 ;  /* 0x0000005e00787308 */ /* 0x000ea60000001000 */
[----:B0-----:R-:W-:-:S02]  /*3520*/  FFMA.FTZ R38, R107, R36, R40 ;  /* 0x000000246b267223 */ /* 0x001fc40000010028 */
[----:B------:R-:W-:Y:S02]  /*3530*/  FADD.FTZ R36, -R114, 1 ;  /* 0x3f80000072247421 */ /* 0x000fe40000010100 */
[----:B------:R-:W-:Y:S01]  /*3540*/  FADD.FTZ R103, R103, 1 ;  /* 0x3f80000067677421 */ /* 0x000fe20000010000 */
[----:B------:R-:W0:Y:S01]  /*3550*/  MUFU.RCP R122, R96 ;  /* 0x00000060007a7308 */ /* 0x000e220000001000 */
[C---:B------:R-:W-:Y:S02]  /*3560*/  FFMA.FTZ R116, R89.reuse, R36, 1 ;  /* 0x3f80000059747423 */ /* 0x040fe40000010024 */
[----:B------:R-:W-:Y:S02]  /*3570*/  FADD.FTZ R36, -R118, 1 ;  /* 0x3f80000076247421 */ /* 0x000fe40000010100 */
[----:B------:R-:W-:Y:S02]  /*3580*/  FMUL.FTZ R89, R89, R114 ;  /* 0x0000007259597220 */ /* 0x000fe40000410000 */
[----:B-1----:R-:W-:Y:S01]  /*3590*/  FADD.FTZ R128, R128, 1 ;  /* 0x3f80000080807421 */ /* 0x002fe20000010000 */
[----:B------:R-:W-:Y:S01]  /*35a0*/  MUFU.RCP R121, R103 ;  /* 0x0000006700797308 */ /* 0x000fe20000001000 */
[----:B------:R-:W-:-:S02]  /*35b0*/  FMUL.FTZ R73, R53, R89 ;  /* 0x0000005935497220 */ /* 0x000fc40000410000 */
[----:B--2---:R-:W-:Y:S02]  /*35c0*/  FMUL.FTZ R92, R93, R120 ;  /* 0x000000785d5c7220 */ /* 0x004fe40000410000 */
[----:B------:R-:W-:Y:S02]  /*35d0*/  FFMA.FTZ R38, R73, R37, R38 ;  /* 0x0000002549267223 */ /* 0x000fe40000010026 */
[----:B------:R-:W-:Y:S01]  /*35e0*/  FMUL.FTZ R75, R54, R92 ;  /* 0x0000005c364b7220 */ /* 0x000fe20000410000 */
[----:B------:R-:W-:Y:S08]  /*35f0*/  MUFU.RCP R123, R123 ;  /* 0x0000007b007b7308 */ /* 0x000ff00000001000 */
[----:B------:R-:W-:Y:S08]  /*3600*/  MUFU.RCP R128, R128 ;  /* 0x0000008000807308 */ /* 0x000ff00000001000 */
[----:B------:R-:W-:Y:S08]  /*3610*/  MUFU.RCP R125, R125 ;  /* 0x0000007d007d7308 */ /* 0x000ff00000001000 */
[----:B------:R-:W-:Y:S01]  /*3620*/  MUFU.RCP R127, R126 ;  /* 0x0000007e007f7308 */ /* 0x000fe20000001000 */
[----:B---3--:R1:W-:Y:S04]  /*3630*/  STS.128 [R19.X16], R44 ;  /* 0x0000002c13007388 */ /* 0x0083e8000000cc00 */
[----:B-----5:R2:W-:Y:S01]  /*3640*/  STS.128 [R19.X16+0x200], R48 ;  /* 0x0002003013007388 */ /* 0x0205e2000000cc00 */
[----:B------:R-:W-:-:S06]  /*3650*/  NOP ;  /* 0x0000000000007918 */ /* 0x000fcc0000000000 */
[----:B------:R-:W3:Y:S01]  /*3660*/  LDS.128 R40, [R18.X16] ;  /* 0x0000000012287984 */ /* 0x000ee2000000cc00 */
[----:B-1----:R-:W-:Y:S01]  /*3670*/  FFMA.FTZ R44, R91, R36, 1 ;  /* 0x3f8000005b2c7423 */ /* 0x002fe20000010024 */
[----:B------:R-:W-:Y:S01]  /*3680*/  PRMT R91, RZ, 0x7610, R39 ;  /* 0x00007610ff5b7816 */ /* 0x000fe20000000027 */
[----:B------:R-:W-:Y:S01]  /*3690*/  FADD.FTZ R36, -R120, 1 ;  /* 0x3f80000078247421 */ /* 0x000fe20000010100 */
[----:B------:R-:W-:Y:S01]  /*36a0*/  PRMT R39, RZ, 0x5410, R62 ;  /* 0x00005410ff277816 */ /* 0x000fe2000000003e */
[----:B--2---:R-:W1:Y:S02]  /*36b0*/  MUFU.RCP R50, R98 ;  /* 0x0000006200327308 */ /* 0x004e640000001000 */
[----:B------:R-:W-:Y:S02]  /*36c0*/  FMUL.FTZ R37, R91, -1.4426950216293334961 ;  /* 0xbfb8aa3b5b257820 */ /* 0x000fe40000410000 */
[----:B------:R-:W-:Y:S02]  /*36d0*/  FFMA.FTZ R46, R93, R36, 1 ;  /* 0x3f8000005d2e7423 */ /* 0x000fe40000010024 */
[----:B------:R-:W-:-:S02]  /*36e0*/  FFMA.FTZ R38, R109, R39, R38 ;  /* 0x000000276d267223 */ /* 0x000fc40000010026 */
[----:B------:R2:W4:Y:S01]  /*36f0*/  MUFU.EX2 R129, R37 ;  /* 0x0000002500817308 */ /* 0x0005220000000800 */
[----:B0-----:R-:W-:Y:S02]  /*3700*/  FADD.FTZ R36, -R122, 1 ;  /* 0x3f8000007a247421 */ /* 0x001fe40000010100 */
[C---:B------:R-:W-:Y:S02]  /*3710*/  FMUL.FTZ R93, R95.reuse, R122 ;  /* 0x0000007a5f5d7220 */ /* 0x040fe40000410000 */
[----:B------:R-:W-:Y:S02]  /*3720*/  FFMA.FTZ R48, R95, R36, 1 ;  /* 0x3f8000005f307423 */ /* 0x000fe40000010024 */
[----:B------:R-:W-:Y:S01]  /*3730*/  FMUL.FTZ R111, R108, R93 ;  /* 0x0000005d6c6f7220 */ /* 0x000fe20000410000 */
[----:B------:R0:W-:Y:S01]  /*3740*/  MUFU.RCP R49, R99 ;  /* 0x0000006300317308 */ /* 0x0001e20000001000 */
[----:B--2---:R-:W-:Y:S01]  /*3750*/  PRMT R37, RZ, 0x7610, R62 ;  /* 0x00007610ff257816 */ /* 0x004fe2000000003e */
[----:B-1----:R-:W-:-:S02]  /*3760*/  FADD.FTZ R36, -R50, 1 ;  /* 0x3f80000032247421 */ /* 0x002fc40000010100 */
[----:B------:R-:W-:Y:S02]  /*3770*/  FMUL.FTZ R94, R97, R50 ;  /* 0x00000032615e7220 */ /* 0x000fe40000410000 */
[----:B------:R-:W-:Y:S01]  /*3780*/  FFMA.FTZ R38, R75, R37, R38 ;  /* 0x000000254b267223 */ /* 0x000fe20000010026 */
[--C-:B------:R-:W-:Y:S01]  /*3790*/  PRMT R37, RZ, 0x5410, R63.reuse ;  /* 0x00005410ff257816 */ /* 0x100fe2000000003f */
[----:B------:R-:W-:Y:S01]  /*37a0*/  FFMA.FTZ R124, R97, R36, 1 ;  /* 0x3f800000617c7423 */ /* 0x000fe20000010024 */
[----:B------:R-:W-:Y:S01]  /*37b0*/  PRMT R36, RZ, 0x7610, R63 ;  /* 0x00007610ff247816 */ /* 0x000fe2000000003f */
[----:B------:R-:W-:Y:S01]  /*37c0*/  FMUL.FTZ R77, R55, R94 ;  /* 0x0000005e374d7220 */ /* 0x000fe20000410000 */
[----:B------:R1:W2:Y:S01]  /*37d0*/  MUFU.RCP R51, R101 ;  /* 0x0000006500337308 */ /* 0x0002a20000001000 */
[----:B------:R-:W-:Y:S02]  /*37e0*/  FFMA.FTZ R38, R111, R37, R38 ;  /* 0x000000256f267223 */ /* 0x000fe40000010026 */
[----:B----4-:R-:W-:Y:S01]  /*37f0*/  FADD.FTZ R129, R129, 1 ;  /* 0x3f80000081817421 */ /* 0x010fe20000010000 */
[----:B---3--:R-:W-:Y:S01]  /*3800*/  PRMT R95, RZ, 0x5410, R40 ;  /* 0x00005410ff5f7816 */ /* 0x008fe20000000028 */
[----:B------:R-:W-:Y:S01]  /*3810*/  FFMA.FTZ R130, R77, R36, R38 ;  /* 0x000000244d827223 */ /* 0x000fe20000010026 */
[----:B0-----:R-:W-:Y:S01]  /*3820*/  PRMT R99, RZ, 0x5410, R42 ;  /* 0x00005410ff637816 */ /* 0x001fe2000000002a */
[----:B------:R-:W0:Y:S01]  /*3830*/  LDS.128 R36, [R18.X16+0x10] ;  /* 0x0000100012247984 */ /* 0x000e22000000cc00 */
[----:B------:R-:W-:Y:S01]  /*3840*/  PRMT R97, RZ, 0x7610, R40 ;  /* 0x00007610ff617816 */ /* 0x000fe20000000028 */
[----:B------:R-:W-:Y:S01]  /*3850*/  FMUL.FTZ R40, R100, R95 ;  /* 0x0000005f64287220 */ /* 0x000fe20000410000 */
[----:B------:R-:W-:-:S02]  /*3860*/  PRMT R96, RZ, 0x5410, R41 ;  /* 0x00005410ff607816 */ /* 0x000fc40000000029 */
[--C-:B------:R-:W-:Y:S01]  /*3870*/  PRMT R100, RZ, 0x5410, R43.reuse ;  /* 0x00005410ff647816 */ /* 0x100fe2000000002b */
[----:B------:R-:W-:Y:S01]  /*3880*/  FMUL.FTZ R102, R102, R97 ;  /* 0x0000006166667220 */ /* 0x000fe20000410000 */
[----:B------:R-:W-:Y:S01]  /*3890*/  PRMT R103, RZ, 0x7610, R43 ;  /* 0x00007610ff677816 */ /* 0x000fe2000000002b */
[----:B------:R-:W-:Y:S01]  /*38a0*/  FMUL.FTZ R43, R106, R99 ;  /* 0x000000636a2b7220 */ /* 0x000fe20000410000 */
[----:B------:R-:W-:Y:S01]  /*38b0*/  PRMT R98, RZ, 0x7610, R41 ;  /* 0x00007610ff627816 */ /* 0x000fe20000000029 */
[----:B------:R-:W-:Y:S01]  /*38c0*/  FMUL.FTZ R41, R104, R96 ;  /* 0x0000006068297220 */ /* 0x000fe20000410000 */
[----:B-1----:R-:W-:Y:S01]  /*38d0*/  PRMT R101, RZ, 0x7610, R42 ;  /* 0x00007610ff657816 */ /* 0x002fe2000000002a */
[----:B------:R-:W-:Y:S02]  /*38e0*/  FMUL.FTZ R47, R108, R100 ;  /* 0x000000646c2f7220 */ /* 0x000fe40000410000 */
[----:B------:R-:W-:Y:S02]  /*38f0*/  FMUL.FTZ R43, R118, R43 ;  /* 0x0000002b762b7220 */ /* 0x000fe40000410000 */
[----:B------:R-:W-:Y:S01]  /*3900*/  FMUL.FTZ R53, R53, R98 ;  /* 0x0000006235357220 */ /* 0x000fe20000410000 */
[----:B------:R-:W1:Y:S01]  /*3910*/  MUFU.RCP R118, R129 ;  /* 0x0000008100767308 */ /* 0x000e620000001000 */
        /* <DEDUP_REMOVED lines=10> */
[----:B------:R-:W-:Y:S01]  /*39c0*/  FADD.FTZ R47, -R121, 1 ;  /* 0x3f800000792f7421 */ /* 0x000fe20000010100 */
[----:B0-----:R-:W-:Y:S01]  /*39d0*/  PRMT R104, RZ, 0x7610, R36 ;  /* 0x00007610ff687816 */ /* 0x001fe20000000024 */
[----:B------:R-:W-:Y:S01]  /*39e0*/  FMUL.FTZ R116, R53, R116 ;  /* 0x0000007435747220 */ /* 0x000fe20000410000 */
[----:B------:R-:W-:Y:S01]  /*39f0*/  PRMT R106, RZ, 0x5410, R37 ;  /* 0x00005410ff6a7816 */ /* 0x000fe20000000025 */
[----:B------:R-:W-:Y:S01]  /*3a00*/  FMUL.FTZ R45, R45, R46 ;  /* 0x0000002e2d2d7220 */ /* 0x000fe20000410000 */
[--C-:B------:R-:W-:Y:S01]  /*3a10*/  PRMT R110, RZ, 0x5410, R38.reuse ;  /* 0x00005410ff6e7816 */ /* 0x100fe20000000026 */
[----:B------:R-:W-:Y:S01]  /*3a20*/  FFMA.FTZ R47, R70, R47, 1 ;  /* 0x3f800000462f7423 */ /* 0x000fe2000001002f */
[----:B------:R-:W-:Y:S01]  /*3a30*/  PRMT R112, RZ, 0x7610, R38 ;  /* 0x00007610ff707816 */ /* 0x000fe20000000026 */
[----:B------:R-:W-:Y:S01]  /*3a40*/  FMUL.FTZ R38, R87, R104 ;  /* 0x0000006857267220 */ /* 0x000fe20000410000 */
[--C-:B------:R-:W-:Y:S01]  /*3a50*/  PRMT R114, RZ, 0x5410, R39.reuse ;  /* 0x00005410ff727816 */ /* 0x100fe20000000027 */
[----:B------:R-:W-:Y:S01]  /*3a60*/  FMUL.FTZ R44, R86, R106 ;  /* 0x0000006a562c7220 */ /* 0x000fe20000410000 */
[----:B------:R-:W-:Y:S01]  /*3a70*/  PRMT R120, RZ, 0x7610, R39 ;  /* 0x00007610ff787816 */ /* 0x000fe20000000027 */
[C---:B--2---:R-:W-:Y:S01]  /*3a80*/  FADD.FTZ R39, -R51.reuse, 1 ;  /* 0x3f80000033277421 */ /* 0x044fe20000010100 */
[----:B------:R-:W-:Y:S01]  /*3a90*/  PRMT R102, RZ, 0x5410, R36 ;  /* 0x00005410ff667816 */ /* 0x000fe20000000024 */
[----:B------:R-:W-:Y:S01]  /*3aa0*/  FMUL.FTZ R38, R51, R38 ;  /* 0x0000002633267220 */ /* 0x000fe20000410000 */
[----:B------:R-:W-:Y:S01]  /*3ab0*/  PRMT R108, RZ, 0x7610, R37 ;  /* 0x00007610ff6c7816 */ /* 0x000fe20000000025 */
[----:B------:R-:W-:Y:S01]  /*3ac0*/  FFMA.FTZ R39, R80, R39, 1 ;  /* 0x3f80000050277423 */ /* 0x000fe20000010027 */
[----:B------:R-:W-:Y:S01]  /*3ad0*/  F2FP.BF16.PACK_AB R42, R45, R42 ;  /* 0x0000002a2d2a723e */ /* 0x000fe200000010ff */
[----:B------:R-:W-:Y:S01]  /*3ae0*/  FADD.FTZ R37, -R49, 1 ;  /* 0x3f80000031257421 */ /* 0x000fe20000010100 */
[----:B------:R-:W-:Y:S01]  /*3af0*/  F2FP.BF16.PACK_AB R41, R116, R41 ;  /* 0x000000297429723e */ /* 0x000fe200000010ff */
[----:B------:R-:W-:-:S02]  /*3b00*/  FMUL.FTZ R36, R52, R102 ;  /* 0x0000006634247220 */ /* 0x000fc40000410000 */
[----:B------:R-:W-:Y:S02]  /*3b10*/  FMUL.FTZ R44, R121, R44 ;  /* 0x0000002c792c7220 */ /* 0x000fe40000410000 */
[----:B------:R-:W-:Y:S02]  /*3b20*/  FMUL.FTZ R55, R55, R103 ;  /* 0x0000006737377220 */ /* 0x000fe40000410000 */
[----:B------:R-:W-:Y:S02]  /*3b30*/  FADD.FTZ R53, -R123, 1 ;  /* 0x3f8000007b357421 */ /* 0x000fe40000010100 */
[----:B------:R-:W-:Y:S02]  /*3b40*/  FMUL.FTZ R46, R85, R108 ;  /* 0x0000006c552e7220 */ /* 0x000fe40000410000 */
[----:B------:R-:W-:Y:S02]  /*3b50*/  FMUL.FTZ R39, R38, R39 ;  /* 0x0000002726277220 */ /* 0x000fe40000410000 */
[----:B------:R-:W-:-:S02]  /*3b60*/  FFMA.FTZ R37, R76, R37, 1 ;  /* 0x3f8000004c257423 */ /* 0x000fc40000010025 */
[----:B------:R-:W-:Y:S02]  /*3b70*/  FMUL.FTZ R36, R49, R36 ;  /* 0x0000002431247220 */ /* 0x000fe40000410000 */
[----:B------:R-:W-:Y:S02]  /*3b80*/  FMUL.FTZ R47, R44, R47 ;  /* 0x0000002f2c2f7220 */ /* 0x000fe40000410000 */
[----:B------:R-:W-:Y:S02]  /*3b90*/  FADD.FTZ R38, -R128, 1 ;  /* 0x3f80000080267421 */ /* 0x000fe40000010100 */
[----:B------:R-:W-:Y:S02]  /*3ba0*/  FMUL.FTZ R55, R50, R55 ;  /* 0x0000003732377220 */ /* 0x000fe40000410000 */
[----:B------:R-:W-:Y:S02]  /*3bb0*/  FFMA.FTZ R53, R74, R53, 1 ;  /* 0x3f8000004a357423 */ /* 0x000fe40000010035 */
[----:B------:R-:W-:-:S02]  /*3bc0*/  FMUL.FTZ R46, R123, R46 ;  /* 0x0000002e7b2e7220 */ /* 0x000fc40000410000 */
[----:B-1----:R-:W-:Y:S02]  /*3bd0*/  FADD.FTZ R44, -R118, 1 ;  /* 0x3f800000762c7421 */ /* 0x002fe40000010100 */
[----:B------:R-:W-:Y:S02]  /*3be0*/  FMUL.FTZ R36, R36, R37 ;  /* 0x0000002524247220 */ /* 0x000fe40000410000 */
[----:B------:R-:W-:Y:S02]  /*3bf0*/  FFMA.FTZ R48, R83, R38, 1 ;  /* 0x3f80000053307423 */ /* 0x000fe40000010026 */
[----:B------:R-:W-:Y:S02]  /*3c00*/  FMUL.FTZ R40, R113, R40 ;  /* 0x0000002871287220 */ /* 0x000fe40000410000 */
[----:B------:R-:W-:Y:S02]  /*3c10*/  FMUL.FTZ R124, R55, R124 ;  /* 0x0000007c377c7220 */ /* 0x000fe40000410000 */
[----:B------:R-:W-:-:S02]  /*3c20*/  FMUL.FTZ R46, R46, R53 ;  /* 0x000000352e2e7220 */ /* 0x000fc40000410000 */
[----:B------:R-:W-:Y:S01]  /*3c30*/  FADD.FTZ R37, -R125, 1 ;  /* 0x3f8000007d257421 */ /* 0x000fe20000010100 */
[----:B------:R-:W-:Y:S01]  /*3c40*/  F2FP.BF16.PACK_AB R43, R124, R43 ;  /* 0x0000002b7c2b723e */ /* 0x000fe200000010ff */
[----:B------:R-:W-:Y:S01]  /*3c50*/  FFMA.FTZ R50, R91, R44, 1 ;  /* 0x3f8000005b327423 */ /* 0x000fe2000001002c */
[----:B------:R-:W-:Y:S01]  /*3c60*/  F2FP.BF16.PACK_AB R45, R46, R47 ;  /* 0x0000002f2e2d723e */ /* 0x000fe200000010ff */
[----:B------:R-:W-:Y:S02]  /*3c70*/  FMUL.FTZ R38, R78, R110 ;  /* 0x0000006e4e267220 */ /* 0x000fe40000410000 */
[----:B------:R-:W-:Y:S02]  /*3c80*/  FADD.FTZ R53, -R127, 1 ;  /* 0x3f8000007f357421 */ /* 0x000fe40000010100 */
[----:B------:R-:W-:Y:S02]  /*3c90*/  FMUL.FTZ R44, R81, R112 ;  /* 0x00000070512c7220 */ /* 0x000fe40000410000 */
[----:B------:R-:W-:-:S02]  /*3ca0*/  FMUL.FTZ R55, R79, R114 ;  /* 0x000000724f377220 */ /* 0x000fc40000410000 */
[----:B------:R-:W-:Y:S02]  /*3cb0*/  FMUL.FTZ R113, R82, R120 ;  /* 0x0000007852717220 */ /* 0x000fe40000410000 */
[----:B------:R-:W-:Y:S02]  /*3cc0*/  FFMA.FTZ R37, R72, R37, 1 ;  /* 0x3f80000048257423 */ /* 0x000fe40000010025 */
[----:B------:R-:W-:Y:S02]  /*3cd0*/  FMUL.FTZ R38, R125, R38 ;  /* 0x000000267d267220 */ /* 0x000fe40000410000 */
[----:B------:R-:W-:Y:S02]  /*3ce0*/  FFMA.FTZ R53, R66, R53, 1 ;  /* 0x3f80000042357423 */ /* 0x000fe40000010035 */
[----:B------:R-:W-:Y:S02]  /*3cf0*/  FMUL.FTZ R44, R127, R44 ;  /* 0x0000002c7f2c7220 */ /* 0x000fe40000410000 */
[----:B------:R-:W-:-:S02]  /*3d00*/  FMUL.FTZ R55, R128, R55 ;  /* 0x0000003780377220 */ /* 0x000fc40000410000 */
[----:B------:R-:W-:Y:S02]  /*3d10*/  FMUL.FTZ R113, R118, R113 ;  /* 0x0000007176717220 */ /* 0x000fe40000410000 */
[----:B------:R-:W-:Y:S02]  /*3d20*/  FMUL.FTZ R37, R38, R37 ;  /* 0x0000002526257220 */ /* 0x000fe40000410000 */
[----:B------:R-:W-:Y:S02]  /*3d30*/  FMUL.FTZ R40, R40, R115 ;  /* 0x0000007328287220 */ /* 0x000fe40000410000 */
[----:B------:R-:W-:Y:S01]  /*3d40*/  FMUL.FTZ R38, R44, R53 ;  /* 0x000000352c267220 */ /* 0x000fe20000410000 */
[----:B------:R-:W-:Y:S01]  /*3d50*/  F2FP.BF16.PACK_AB R44, R39, R36 ;  /* 0x00000024272c723e */ /* 0x000fe200000010ff */
[----:B------:R-:W-:Y:S01]  /*3d60*/  FMUL.FTZ R48, R55, R48 ;  /* 0x0000003037307220 */ /* 0x000fe20000410000 */
[----:B------:R-:W-:Y:S01]  /*3d70*/  F2FP.BF16.PACK_AB R40, R119, R40 ;  /* 0x000000287728723e */ /* 0x000fe200000010ff */
[----:B------:R-:W-:Y:S01]  /*3d80*/  FMUL.FTZ R113, R113, R50 ;  /* 0x0000003271717220 */ /* 0x000fe20000410000 */
[----:B------:R-:W-:Y:S01]  /*3d90*/  F2FP.BF16.PACK_AB R46, R38, R37 ;  /* 0x00000025262e723e */ /* 0x000fe200000010ff */
[----:B------:R-:W-:Y:S01]  /*3da0*/  FMUL.FTZ R37, R76, R49 ;  /* 0x000000314c257220 */ /* 0x000fe20000410000 */
[----:B------:R-:W-:Y:S01]  /*3db0*/  LEA R36, R10, R16, 0x1 ;  /* 0x000000100a247211 */ /* 0x000fe200078e08ff */
[----:B------:R-:W-:Y:S01]  /*3dc0*/  BAR.SYNC.DEFER_BLOCKING 0x0 ;  /* 0x0000000000007b1d */ /* 0x000fe20000010000 */
[----:B------:R-:W-:Y:S01]  /*3dd0*/  F2FP.BF16.PACK_AB R47, R113, R48 ;  /* 0x00000030712f723e */ /* 0x000fe200000010ff */
[----:B------:R-:W-:Y:S01]  /*3de0*/  FMUL.FTZ R80, R80, R51 ;  /* 0x0000003350507220 */ /* 0x000fe20000410000 */
[--C-:B------:R-:W-:Y:S01]  /*3df0*/  PRMT R38, RZ, 0x5410, R56.reuse ;  /* 0x00005410ff267816 */ /* 0x100fe20000000038 */
[----:B------:R-:W-:Y:S01]  /*3e00*/  FMUL.FTZ R113, R52, R37 ;  /* 0x0000002534717220 */ /* 0x000fe20000410000 */
[----:B------:R-:W-:Y:S01]  /*3e10*/  PRMT R39, RZ, 0x7610, R56 ;  /* 0x00007610ff277816 */ /* 0x000fe20000000038 */
[----:B------:R-:W-:-:S02]  /*3e20*/  FMUL.FTZ R87, R87, R80 ;  /* 0x0000005057577220 */ /* 0x000fc40000410000 */
[----:B------:R-:W-:Y:S02]  /*3e30*/  FFMA.FTZ R38, R113, R38, R130 ;  /* 0x0000002671267223 */ /* 0x000fe40000010082 */
[----:B------:R-:W-:Y:S02]  /*3e40*/  FMUL.FTZ R121, R70, R121 ;  /* 0x0000007946797220 */ /* 0x000fe40000410000 */
[----:B------:R-:W-:Y:S01]  /*3e50*/  FFMA.FTZ R38, R87, R39, R38 ;  /* 0x0000002757267223 */ /* 0x000fe20000010026 */
[----:B------:R-:W-:Y:S01]  /*3e60*/  PRMT R39, RZ, 0x5410, R57 ;  /* 0x00005410ff277816 */ /* 0x000fe20000000039 */
[----:B------:R-:W-:Y:S02]  /*3e70*/  FMUL.FTZ R115, R86, R121 ;  /* 0x0000007956737220 */ /* 0x000fe40000410000 */
[----:B------:R-:W-:Y:S02]  /*3e80*/  FMUL.FTZ R74, R74, R123 ;  /* 0x0000007b4a4a7220 */ /* 0x000fe40000410000 */
[----:B------:R-:W-:-:S02]  /*3e90*/  FMUL.FTZ R125, R72, R125 ;  /* 0x0000007d487d7220 */ /* 0x000fc40000410000 */
[----:B------:R-:W-:Y:S02]  /*3ea0*/  FMUL.FTZ R85, R85, R74 ;  /* 0x0000004a55557220 */ /* 0x000fe40000410000 */
[----:B------:R-:W-:Y:S01]  /*3eb0*/  FMUL.FTZ R117, R78, R125 ;  /* 0x0000007d4e757220 */ /* 0x000fe20000410000 */
[----:B------:R0:W-:Y:S01]  /*3ec0*/  STS.128 [R36.X16], R40 ;  /* 0x0000002824007388 */ /* 0x0001e2000000cc00 */
[----:B------:R-:W-:Y:S02]  /*3ed0*/  FMUL.FTZ R66, R66, R127 ;  /* 0x0000007f42427220 */ /* 0x000fe40000410000 */
[----:B------:R-:W-:Y:S01]  /*3ee0*/  FMUL.FTZ R128, R83, R128 ;  /* 0x0000008053807220 */ /* 0x000fe20000410000 */
[----:B------:R-:W-:Y:S01]  /*3ef0*/  STS.128 [R36.X16+0x10], R44 ;  /* 0x0000102c24007388 */ /* 0x000fe2000000cc00 */
[----:B------:R-:W-:-:S06]  /*3f00*/  NOP ;  /* 0x0000000000007918 */ /* 0x000fcc0000000000 */
[----:B------:R-:W1:Y:S01]  /*3f10*/  LDS.128 R48, [R19.X16] ;  /* 0x0000000013307984 */ /* 0x000e62000000cc00 */
[----:B------:R-:W-:Y:S02]  /*3f20*/  FMUL.FTZ R81, R81, R66 ;  /* 0x0000004251517220 */ /* 0x000fe40000410000 */
[----:B------:R-:W-:Y:S01]  /*3f30*/  FMUL.FTZ R79, R79, R128 ;  /* 0x000000804f4f7220 */ /* 0x000fe20000410000 */
[----:B------:R-:W2:Y:S01]  /*3f40*/  LDS.128 R52, [R19.X16+0x200] ;  /* 0x0002000013347984 */ /* 0x000ea2000000cc00 */
[----:B0-----:R-:W-:Y:S02]  /*3f50*/  IMAD R41, R3, c[0x0][0x2f0], RZ ;  /* 0x0000bc0003297a24 */ /* 0x001fe400078e02ff */
[----:B------:R-:W-:Y:S01]  /*3f60*/  FFMA.FTZ R40, R115, R39, R38 ;  /* 0x0000002773287223 */ /* 0x000fe20000010026 */
[----:B------:R-:W-:Y:S01]  /*3f70*/  PRMT R39, RZ, 0x7610, R57 ;  /* 0x00007610ff277816 */ /* 0x000fe20000000039 */
[----:B------:R-:W-:Y:S01]  /*3f80*/  IMAD R41, R0, c[0x0][0x2f4], R41 ;  /* 0x0000bd0000297a24 */ /* 0x000fe200078e0229 */
[----:B------:R-:W-:Y:S01]  /*3f90*/  LEA R38, P0, R68, c[0x0][0x338], 0x1 ;  /* 0x0000ce0044267a11 */ /* 0x000fe200078008ff */
[----:B------:R-:W-:-:S02]  /*3fa0*/  FMUL.FTZ R91, R91, R118 ;  /* 0x000000765b5b7220 */ /* 0x000fc40000410000 */
[----:B------:R-:W-:Y:S01]  /*3fb0*/  FFMA.FTZ R40, R85, R39, R40 ;  /* 0x0000002755287223 */ /* 0x000fe20000010028 */
[----:B------:R-:W-:Y:S01]  /*3fc0*/  IADD3 R41, R69, R41, RZ ;  /* 0x0000002945297210 */ /* 0x000fe20007ffe0ff */
[----:B------:R-:W-:-:S03]  /*3fd0*/  FMUL.FTZ R69, R82, R91 ;  /* 0x0000005b52457220 */ /* 0x000fc60000410000 */
[----:B------:R-:W-:Y:S02]  /*3fe0*/  LEA.HI.X R39, R68, c[0x0][0x33c], R41, 0x1, P0 ;  /* 0x0000cf0044277a11 */ /* 0x000fe400000f0c29 */
[----:B------:R-:W-:Y:S02]  /*3ff0*/  ISETP.NE.U32.AND P0, PT, RZ, c[0x0][0x270], PT ;  /* 0x00009c00ff007a0c */ /* 0x000fe40003f05070 */
[----:B------:R-:W-:Y:S01]  /*4000*/  PRMT R41, RZ, 0x5410, R58 ;  /* 0x00005410ff297816 */ /* 0x000fe2000000003a */
[----:B------:R-:W-:Y:S01]  /*4010*/  IMAD.WIDE R38, R67, 0x10, R38 ;  /* 0x0000001043267825 */ /* 0x000fe200078e0226 */
[----:B------:R-:W-:-:S03]  /*4020*/  ISETP.NE.AND.EX P0, PT, RZ, c[0x0][0x274], PT, P0 ;  /* 0x00009d00ff007a0c */ /* 0x000fc60003f05300 */
[----:B------:R-:W-:Y:S01]  /*4030*/  FFMA.FTZ R40, R117, R41, R40 ;  /* 0x0000002975287223 */ /* 0x000fe20000010028 */
[----:B------:R-:W-:-:S05]  /*4040*/  PRMT R41, RZ, 0x7610, R58 ;  /* 0x00007610ff297816 */ /* 0x000fca000000003a */
[----:B------:R-:W-:Y:S01]  /*4050*/  FFMA.FTZ R40, R81, R41, R40 ;  /* 0x0000002951287223 */ /* 0x000fe20000010028 */
[----:B------:R-:W-:-:S05]  /*4060*/  PRMT R41, RZ, 0x5410, R59 ;  /* 0x00005410ff297816 */ /* 0x000fca000000003b */
[----:B------:R-:W-:Y:S01]  /*4070*/  FFMA.FTZ R68, R79, R41, R40 ;  /* 0x000000294f447223 */ /* 0x000fe20000010028 */
[----:B-1----:R0:W-:Y:S04]  /*4080*/  STG.E.128 [R38.64], R48 ;  /* 0x0000003026007986 */ /* 0x0021e8000c101d04 */
[----:B--2---:R0:W-:Y:S01]  /*4090*/  STG.E.128 [R38.64+0x200], R52 ;  /* 0x0002003426007986 */ /* 0x0041e2000c101d04 */
[----:B------:R-:W-:Y:S05]  /*40a0*/  @!P0 BRA `(.L_x_2315) ;  /* 0x000002b000008947 */ /* 0x000fea0003800000 */
[----:B------:R-:W-:Y:S01]  /*40b0*/  BAR.SYNC.DEFER_BLOCKING 0x0 ;  /* 0x0000000000007b1d */ /* 0x000fe20000010000 */
[----:B0-----:R-:W-:Y:S02]  /*40c0*/  FMUL.FTZ R49, R7, R96 ;  /* 0x0000006007317220 */ /* 0x001fe40000410000 */
[----:B------:R-:W-:Y:S02]  /*40d0*/  FMUL.FTZ R52, R37, R102 ;  /* 0x0000006625347220 */ /* 0x000fe40000410000 */
[----:B------:R-:W-:-:S02]  /*40e0*/  FMUL.FTZ R48, R84, R95 ;  /* 0x0000005f54307220 */ /* 0x000fc40000410000 */
[----:B------:R-:W-:Y:S02]  /*40f0*/  FMUL.FTZ R97, R88, R97 ;  /* 0x0000006158617220 */ /* 0x000fe40000410000 */
[----:B------:R-:W-:Y:S02]  /*4100*/  FMUL.FTZ R98, R89, R98 ;  /* 0x0000006259627220 */ /* 0x000fe40000410000 */
[----:B------:R-:W-:Y:S01]  /*4110*/  FMUL.FTZ R50, R90, R99 ;  /* 0x000000635a327220 */ /* 0x000fe20000410000 */
[----:B------:R-:W-:Y:S01]  /*4120*/  F2FP.BF16.PACK_AB R48, R97, R48 ;  /* 0x000000306130723e */ /* 0x000fe200000010ff */
        /* <DEDUP_REMOVED lines=10> */
[----:B------:R-:W-:Y:S02]  /*41d0*/  FMUL.FTZ R54, R125, R110 ;  /* 0x0000006e7d367220 */ /* 0x000fe40000410000 */
[----:B------:R-:W-:Y:S01]  /*41e0*/  FMUL.FTZ R37, R66, R112 ;  /* 0x0000007042257220 */ /* 0x000fe20000410000 */
[----:B------:R-:W-:Y:S01]  /*41f0*/  F2FP.BF16.PACK_AB R53, R74, R53 ;  /* 0x000000354a35723e */ /* 0x000fe200000010ff */
[----:B------:R-:W-:Y:S01]  /*4200*/  FMUL.FTZ R55, R128, R114 ;  /* 0x0000007280377220 */ /* 0x000fe20000410000 */
[----:B------:R0:W-:Y:S01]  /*4210*/  STS.128 [R36.X16], R48 ;  /* 0x0000003024007388 */ /* 0x0001e2000000cc00 */
[----:B------:R-:W-:Y:S01]  /*4220*/  FMUL.FTZ R120, R91, R120 ;  /* 0x000000785b787220 */ /* 0x000fe20000410000 */
[----:B------:R-:W-:Y:S01]  /*4230*/  F2FP.BF16.PACK_AB R54, R37, R54 ;  /* 0x000000362536723e */ /* 0x000fe200000010ff */
[----:B------:R-:W-:-:S02]  /*4240*/  IMAD R38, R6, c[0x0][0x210], RZ ;  /* 0x0000840006267a24 */ /* 0x000fc400078e02ff */
[----:B------:R-:W-:Y:S01]  /*4250*/  IMAD.WIDE.U32 R64, R5, c[0x0][0x210], R64 ;  /* 0x0000840005407a25 */ /* 0x000fe200078e0040 */
[----:B------:R-:W-:-:S03]  /*4260*/  F2FP.BF16.PACK_AB R55, R120, R55 ;  /* 0x000000377837723e */ /* 0x000fc600000010ff */
[----:B------:R-:W-:Y:S02]  /*4270*/  IMAD R7, R5, c[0x0][0x214], R38 ;  /* 0x0000850005077a24 */ /* 0x000fe400078e0226 */
[----:B------:R-:W-:Y:S01]  /*4280*/  STS.128 [R36.X16+0x10], R52 ;  /* 0x0000103424007388 */ /* 0x000fe2000000cc00 */
[----:B------:R-:W-:-:S06]  /*4290*/  NOP ;  /* 0x0000000000007918 */ /* 0x000fcc0000000000 */
[----:B------:R-:W1:Y:S01]  /*42a0*/  LDS.128 R40, [R19.X16] ;  /* 0x0000000013287984 */ /* 0x000e62000000cc00 */
[----:B------:R-:W-:Y:S01]  /*42b0*/  IADD3 R65, R65, R7, RZ ;  /* 0x0000000741417210 */ /* 0x000fe20007ffe0ff */
[----:B------:R-:W-:Y:S02]  /*42c0*/  IMAD R7, R3, c[0x0][0x218], RZ ;  /* 0x0000860003077a24 */ /* 0x000fe400078e02ff */
[----:B------:R-:W2:Y:S02]  /*42d0*/  LDS.128 R44, [R19.X16+0x200] ;  /* 0x00020000132c7984 */ /* 0x000ea4000000cc00 */
[C---:B------:R-:W-:Y:S02]  /*42e0*/  IMAD R7, R0.reuse, c[0x0][0x21c], R7 ;  /* 0x0000870000077a24 */ /* 0x040fe400078e0207 */
[----:B------:R-:W-:-:S05]  /*42f0*/  IMAD.WIDE.U32 R38, R0, c[0x0][0x218], R64 ;  /* 0x0000860000267a25 */ /* 0x000fca00078e0040 */
[----:B------:R-:W-:Y:S02]  /*4300*/  IADD3 R7, R39, R7, RZ ;  /* 0x0000000727077210 */ /* 0x000fe40007ffe0ff */
[----:B0-----:R-:W-:-:S04]  /*4310*/  LEA R48, P0, R38, c[0x0][0x270], 0x1 ;  /* 0x00009c0026307a11 */ /* 0x001fc800078008ff */
[----:B------:R-:W-:-:S05]  /*4320*/  LEA.HI.X R49, R38, c[0x0][0x274], R7, 0x1, P0 ;  /* 0x00009d0026317a11 */ /* 0x000fca00000f0c07 */
[----:B------:R-:W-:-:S05]  /*4330*/  IMAD.WIDE R38, R67, 0x10, R48 ;  /* 0x0000001043267825 */ /* 0x000fca00078e0230 */
[----:B-1----:R0:W-:Y:S04]  /*4340*/  STG.E.128 [R38.64], R40 ;  /* 0x0000002826007986 */ /* 0x0021e8000c101d04 */
[----:B--2---:R0:W-:Y:S02]  /*4350*/  STG.E.128 [R38.64+0x200], R44 ;  /* 0x0002002c26007986 */ /* 0x0041e4000c101d04 */
.L_x_2315:
[----:B------:R-:W-:Y:S01]  /*4360*/  PRMT R7, RZ, 0x7610, R59 ;  /* 0x00007610ff077816 */ /* 0x000fe2000000003b */
[----:B------:R-:W-:Y:S01]  /*4370*/  BAR.SYNC.DEFER_BLOCKING 0x0 ;  /* 0x0000000000007b1d */ /* 0x000fe20000010000 */
[----:B------:R-:W-:Y:S01]  /*4380*/  HFMA2.MMA R37, -RZ, RZ, 0, 0 ;  /* 0x00000000ff257435 */ /* 0x000fe200000001ff */
[----:B0-----:R-:W-:Y:S01]  /*4390*/  CS2R R38, SRZ ;  /* 0x0000000000267805 */ /* 0x001fe2000001ff00 */
[----:B------:R-:W-:Y:S01]  /*43a0*/  CS2R R40, SRZ ;  /* 0x0000000000287805 */ /* 0x000fe2000001ff00 */
[----:B------:R-:W-:Y:S01]  /*43b0*/  FFMA.FTZ R7, R69, R7, R68 ;  /* 0x0000000745077223 */ /* 0x000fe20000010044 */
[----:B------:R-:W-:Y:S01]  /*43c0*/  CS2R R42, SRZ ;  /* 0x00000000002a7805 */ /* 0x000fe2000001ff00 */
[----:B------:R-:W-:Y:S01]  /*43d0*/  CS2R R44, SRZ ;  /* 0x00000000002c7805 */ /* 0x000fe2000001ff00 */
[----:B------:R-:W-:Y:S01]  /*43e0*/  CS2R R46, SRZ ;  /* 0x00000000002e7805 */ /* 0x000fe2000001ff00 */
[----:B------:R-:W-:Y:S01]  /*43f0*/  CS2R R48, SRZ ;  /* 0x0000000000307805 */ /* 0x000fe2000001ff00 */
[----:B------:R-:W-:Y:S01]  /*4400*/  CS2R R50, SRZ ;  /* 0x0000000000327805 */ /* 0x000fe2000001ff00 */
[----:B------:R-:W-:Y:S01]  /*4410*/  MOV R52, RZ ;  /* 0x000000ff00347202 */ /* 0x000fe20000000f00 */
        /* <DEDUP_REMOVED lines=35> */
.L_x_2353:
        /* <DEDUP_REMOVED lines=19> */
[C---:B------:R-:W-:Y:S02]  /*4780*/  IMAD R70, R68.reuse, c[0x0][0x1a0], RZ ;  /* 0x0000680044467a24 */ /* 0x040fe400078e02ff */
[----:B------:R-:W-:Y:S01]  /*4790*/  IMAD R68, R68, c[0x0][0x1c0], RZ ;  /* 0x0000700044447a24 */ /* 0x000fe200078e02ff */
[----:B------:R-:W-:Y:S01]  /*47a0*/  IADD3 R67, R67, R71, RZ ;  /* 0x0000004743437210 */ /* 0x000fe20007ffe0ff */
[C---:B------:R-:W-:Y:S02]  /*47b0*/  IMAD R69, R121.reuse, c[0x0][0x1a4], R70 ;  /* 0x0000690079457a24 */ /* 0x040fe400078e0246 */
[----:B------:R-:W-:-:S04]  /*47c0*/  IMAD.WIDE.U32 R64, R121, c[0x0][0x1a0], R64 ;  /* 0x0000680079407a25 */ /* 0x000fc800078e0040 */
[----:B------:R-:W-:Y:S01]  /*47d0*/  IMAD R71, R121, c[0x0][0x1c4], R68 ;  /* 0x0000710079477a24 */ /* 0x000fe200078e0244 */
[----:B------:R-:W-:Y:S01]  /*47e0*/  IADD3 R69, R65, R69, RZ ;  /* 0x0000004541457210 */ /* 0x000fe20007ffe0ff */
[----:B------:R-:W-:Y:S01]  /*47f0*/  IMAD.WIDE.U32 R66, R121, c[0x0][0x1c0], R66 ;  /* 0x0000700079427a25 */ /* 0x000fe200078e0042 */
[----:B------:R-:W-:-:S04]  /*4800*/  LEA R68, P0, R64, c[0x0][0x228], 0x3 ;  /* 0x00008a0040447a11 */ /* 0x000fc800078018ff */
        /* <DEDUP_REMOVED lines=61> */
[----:B------:R-:W-:-:S05]  /*4be0*/  HFMA2.MMA R65, -RZ, RZ, 0, 0 ;  /* 0x00000000ff417435 */ /* 0x000fca00000001ff */
[----:B------:R-:W-:Y:S01]  /*4bf0*/  MUFU.SIN R81, R80 ;  /* 0x0000005000517308 */ /* 0x000fe20000000400 */
[----:B-1----:R-:W-:Y:S02]  /*4c00*/  FMUL.FTZ R67, R101, R26 ;  /* 0x0000001a65437220 */ /* 0x002fe40000410000 */
[----:B--2---:R-:W-:-:S05]  /*4c10*/  FMUL.FTZ R85, R85, R66 ;  /* 0x0000004255557220 */ /* 0x004fca0000410000 */
[----:B------:R0:W-:Y:S08]  /*4c20*/  MUFU.COS R145, R80 ;  /* 0x0000005000917308 */ /* 0x0001f00000000000 */
[----:B------:R-:W1:Y:S01]  /*4c30*/  MUFU.COS R151, R75 ;  /* 0x0000004b00977308 */ /* 0x000e620000000000 */
[----:B0-----:R-:W-:Y:S01]  /*4c40*/  FMUL.RZ R80, R67, 0.15915493667125701904 ;  /* 0x3e22f98343507820 */ /* 0x001fe2000040c000 */
[----:B------:R-:W-:-:S02]  /*4c50*/  IADD3 R67, R9, 0x200, RZ ;  /* 0x0000020009437810 */ /* 0x000fc40007ffe0ff */
[----:B------:R-:W-:Y:S01]  /*4c60*/  @!P1 LEA R67, R64, R121, 0x8 ;  /* 0x0000007940439211 */ /* 0x000fe200078e40ff */
[----:B---3--:R-:W-:Y:S01]  /*4c70*/  FMUL.FTZ R153, R69, R71 ;  /* 0x0000004745997220 */ /* 0x008fe20000410000 */
[----:B------:R-:W-:Y:S02]  /*4c80*/  MOV R64, 0x3f800000 ;  /* 0x3f80000000407802 */ /* 0x000fe40000000f00 */
[----:B------:R-:W-:Y:S01]  /*4c90*/  SHF.L.U32 R82, R67, 0x3, RZ ;  /* 0x0000000343527819 */ /* 0x000fe200000006ff */
[----:B------:R0:W2:Y:S01]  /*4ca0*/  MUFU.SIN R73, R75 ;  /* 0x0000004b00497308 */ /* 0x0000a20000000400 */
[----:B------:R-:W-:-:S03]  /*4cb0*/  CS2R R66, SRZ ;  /* 0x0000000000427805 */ /* 0x000fc6000001ff00 */
[----:B------:R3:W-:Y:S04]  /*4cc0*/  STS.64 [R82+0x2510], R84 ;  /* 0x0025105452007388 */ /* 0x0007e80000000a00 */
[----:B------:R4:W-:Y:S01]  /*4cd0*/  MUFU.EX2 R144, R74 ;  /* 0x0000004a00907308 */ /* 0x0009e20000000800 */
[----:B0-----:R-:W-:Y:S02]  /*4ce0*/  FMUL.FTZ R75, R72, R25 ;  /* 0x00000019484b7220 */ /* 0x001fe40000410000 */
[----:B-1----:R-:W-:-:S05]  /*4cf0*/  FMUL.FTZ R151, R150, R151 ;  /* 0x0000009796977220 */ /* 0x002fca0000410000 */
[----:B------:R-:W-:Y:S01]  /*4d00*/  MUFU.SIN R79, R78 ;  /* 0x0000004e004f7308 */ /* 0x000fe20000000400 */
[----:B----4-:R-:W-:-:S04]  /*4d10*/  FMUL.FTZ R74, R101, R27 ;  /* 0x0000001b654a7220 */ /* 0x010fc80000410000 */
[----:B------:R-:W-:-:S03]  /*4d20*/  FMUL.RZ R86, R74, 0.15915493667125701904 ;  /* 0x3e22f9834a567820 */ /* 0x000fc6000040c000 */
[----:B------:R0:W1:Y:S01]  /*4d30*/  MUFU.COS R147, R78 ;  /* 0x0000004e00937308 */ /* 0x0000620000000000 */
[----:B--2---:R-:W-:Y:S02]  /*4d40*/  FMUL.FTZ R150, R150, R73 ;  /* 0x0000004996967220 */ /* 0x004fe40000410000 */
[----:B---3--:R-:W-:-:S05]  /*4d50*/  FMUL.FTZ R82, R101, R29 ;  /* 0x0000001d65527220 */ /* 0x008fca0000410000 */
[----:B------:R-:W-:Y:S01]  /*4d60*/  MUFU.SIN R87, R80 ;  /* 0x0000005000577308 */ /* 0x000fe20000000400 */
[----:B0-----:R-:W-:Y:S01]  /*4d70*/  @!P0 IADD3 R78, R11, -0x2, RZ ;  /* 0xfffffffe0b4e8810 */ /* 0x001fe20007ffe0ff */
[----:B------:R-:W-:-:S06]  /*4d80*/  FMUL.FTZ R170, R69, R70 ;  /* 0x0000004645aa7220 */ /* 0x000fcc0000410000 */
[----:B------:R0:W-:Y:S08]  /*4d90*/  MUFU.COS R141, R80 ;  /* 0x00000050008d7308 */ /* 0x0001f00000000000 */
[----:B------:R-:W-:Y:S01]  /*4da0*/  MUFU.SIN R103, R86 ;  /* 0x0000005600677308 */ /* 0x000fe20000000400 */
[----:B0-----:R-:W-:-:S07]  /*4db0*/  FMUL.FTZ R80, R101, R28 ;  /* 0x0000001c65507220 */ /* 0x001fce0000410000 */
[----:B------:R0:W-:Y:S01]  /*4dc0*/  MUFU.COS R139, R86 ;  /* 0x00000056008b7308 */ /* 0x0001e20000000000 */
[----:B------:R-:W-:-:S07]  /*4dd0*/  FMUL.RZ R102, R80, 0.15915493667125701904 ;  /* 0x3e22f98350667820 */ /* 0x000fce000040c000 */
[----:B------:R2:W-:Y:S01]  /*4de0*/  MUFU.EX2 R142, R75 ;  /* 0x0000004b008e7308 */ /* 0x0005e20000000800 */
[----:B0-----:R-:W-:-:S04]  /*4df0*/  FMUL.FTZ R86, R101, R31 ;  /* 0x0000001f65567220 */ /* 0x001fc80000410000 */
[----:B------:R-:W-:-:S03]  /*4e00*/  FMUL.RZ R126, R86, 0.15915493667125701904 ;  /* 0x3e22f983567e7820 */ /* 0x000fc6000040c000 */
[----:B------:R-:W-:Y:S01]  /*4e10*/  MUFU.SIN R83, R76 ;  /* 0x0000004c00537308 */ /* 0x000fe20000000400 */
[----:B--2---:R-:W-:Y:S02]  /*4e20*/  @!P0 IMAD R75, R78, c[0x0][0x16c], R121 ;  /* 0x00005b004e4b8a24 */ /* 0x004fe400078e0279 */
[----:B------:R-:W-:Y:S02]  /*4e30*/  FMUL.FTZ R86, RZ, R150 ;  /* 0x00000096ff567220 */ /* 0x000fe40000410000 */
[----:B------:R-:W-:Y:S01]  /*4e40*/  @!P0 IMAD.WIDE R74, R75, 0x10, R192 ;  /* 0x000000104b4a8825 */ /* 0x000fe200078e02c0 */
[----:B------:R-:W-:Y:S03]  /*4e50*/  BAR.SYNC.DEFER_BLOCKING 0x0 ;  /* 0x0000000000007b1d */ /* 0x000fe60000010000 */
[----:B------:R-:W-:Y:S02]  /*4e60*/  FMUL.RZ R122, R82, 0.15915493667125701904 ;  /* 0x3e22f983527a7820 */ /* 0x000fe4000040c000 */
[C---:B------:R-:W-:Y:S01]  /*4e70*/  FFMA.FTZ R153, R68.reuse, R70, -R153 ;  /* 0x0000004644997223 */ /* 0x040fe20000010899 */
[----:B------:R-:W-:Y:S01]  /*4e80*/  MUFU.SIN R123, R102 ;  /* 0x00000066007b7308 */ /* 0x000fe20000000400 */
[----:B------:R-:W-:-:S02]  /*4e90*/  FFMA.FTZ R170, R68, R71, R170 ;  /* 0x0000004744aa7223 */ /* 0x000fc400000100aa */
[----:B------:R-:W-:Y:S02]  /*4ea0*/  FMUL.FTZ R70, R101, R32 ;  /* 0x0000002065467220 */ /* 0x000fe40000410000 */
[----:B------:R-:W-:-:S03]  /*4eb0*/  FFMA.FTZ R71, R219, R151, -R86 ;  /* 0x00000097db477223 */ /* 0x000fc60000010856 */
[----:B------:R0:W-:Y:S01]  /*4ec0*/  MUFU.COS R137, R102 ;  /* 0x0000006600897308 */ /* 0x0001e20000000000 */
[C---:B------:R-:W-:Y:S02]  /*4ed0*/  FMUL.FTZ R149, R148.reuse, R149 ;  /* 0x0000009594957220 */ /* 0x040fe40000410000 */
[----:B------:R-:W-:-:S05]  /*4ee0*/  FMUL.FTZ R148, R148, R77 ;  /* 0x0000004d94947220 */ /* 0x000fca0000410000 */
[----:B------:R2:W-:Y:S01]  /*4ef0*/  MUFU.COS R143, R76 ;  /* 0x0000004c008f7308 */ /* 0x0005e20000000000 */
[----:B0-----:R-:W-:Y:S01]  /*4f00*/  FMUL.FTZ R102, R219, R150 ;  /* 0x00000096db667220 */ /* 0x001fe20000410000 */
[----:B------:R0:W5:Y:S03]  /*4f10*/  @!P0 LDG.E.128 R64, [R74.64] ;  /* 0x000000044a408981 */ /* 0x000166000c1e1d00 */
[----:B------:R-:W-:-:S03]  /*4f20*/  FFMA.FTZ R102, RZ, R151, R102 ;  /* 0x00000097ff667223 */ /* 0x000fc60000010066 */
[----:B------:R-:W-:Y:S01]  /*4f30*/  MUFU.COS R135, R122 ;  /* 0x0000007a00877308 */ /* 0x000fe20000000000 */
[----:B------:R-:W-:Y:S02]  /*4f40*/  FADD.FTZ R102, RZ, R102 ;  /* 0x00000066ff667221 */ /* 0x000fe40000010000 */
[----:B--2---:R-:W-:-:S05]  /*4f50*/  FMUL.FTZ R76, R72, R26 ;  /* 0x0000001a484c7220 */ /* 0x004fca0000410000 */
[----:B0-----:R0:W-:Y:S01]  /*4f60*/  MUFU.SIN R75, R122 ;  /* 0x0000007a004b7308 */ /* 0x0011e20000000400 */
[----:B------:R-:W-:Y:S02]  /*4f70*/  FMUL.FTZ R73, R148, R102 ;  /* 0x0000006694497220 */ /* 0x000fe40000410000 */
[----:B-1----:R-:W-:Y:S02]  /*4f80*/  FMUL.FTZ R147, R146, R147 ;  /* 0x0000009392937220 */ /* 0x002fe40000410000 */
[----:B------:R-:W-:-:S03]  /*4f90*/  FMUL.FTZ R78, R72, R27 ;  /* 0x0000001b484e7220 */ /* 0x000fc60000410000 */
[----:B------:R-:W1:Y:S01]  /*4fa0*/  MUFU.EX2 R76, R76 ;  /* 0x0000004c004c7308 */ /* 0x000e620000000800 */
[----:B0-----:R-:W-:Y:S02]  /*4fb0*/  FMUL.RZ R122, R70, 0.15915493667125701904 ;  /* 0x3e22f983467a7820 */ /* 0x001fe4000040c000 */
[----:B------:R-:W-:-:S04]  /*4fc0*/  FADD.FTZ R70, R218, R71 ;  /* 0x00000047da467221 */ /* 0x000fc80000010000 */
[----:B------:R-:W-:-:S04]  /*4fd0*/  FMUL.FTZ R77, R148, R70 ;  /* 0x00000046944d7220 */ /* 0x000fc80000410000 */
[C---:B------:R-:W-:Y:S02]  /*4fe0*/  FFMA.FTZ R77, R149.reuse, R102, R77 ;  /* 0x00000066954d7223 */ /* 0x040fe4000001004d */
[----:B------:R-:W-:Y:S02]  /*4ff0*/  FMUL.FTZ R146, R146, R79 ;  /* 0x0000004f92927220 */ /* 0x000fe40000410000 */
[----:B------:R-:W-:Y:S02]  /*5000*/  FFMA.FTZ R70, R149, R70, -R73 ;  /* 0x0000004695467223 */ /* 0x000fe40000010849 */
[----:B------:R-:W-:Y:S02]  /*5010*/  FADD.FTZ R79, RZ, R77 ;  /* 0x0000004dff4f7221 */ /* 0x000fe40000010000 */
[----:B------:R-:W-:Y:S02]  /*5020*/  FADD.FTZ R77, R217, R70 ;  /* 0x00000046d94d7221 */ /* 0x000fe40000010000 */
[----:B------:R-:W-:Y:S01]  /*5030*/  FMUL.FTZ R86, R146, R79 ;  /* 0x0000004f92567220 */ /* 0x000fe20000410000 */
[----:B------:R-:W0:Y:S01]  /*5040*/  MUFU.EX2 R78, R78 ;  /* 0x0000004e004e7308 */ /* 0x000e220000000800 */
[----:B------:R-:W-:-:S02]  /*5050*/  FMUL.FTZ R74, R72, R29 ;  /* 0x0000001d484a7220 */ /* 0x000fc40000410000 */
[-C--:B------:R-:W-:Y:S02]  /*5060*/  FMUL.FTZ R102, R146, R77.reuse ;  /* 0x0000004d92667220 */ /* 0x080fe40000410000 */
[----:B------:R-:W-:Y:S02]  /*5070*/  FFMA.FTZ R77, R147, R77, -R86 ;  /* 0x0000004d934d7223 */ /* 0x000fe40000010856 */
[C---:B------:R-:W-:Y:S01]  /*5080*/  FMUL.FTZ R145, R144.reuse, R145 ;  /* 0x0000009190917220 */ /* 0x040fe20000410000 */
[----:B------:R-:W2:Y:S01]  /*5090*/  MUFU.EX2 R74, R74 ;  /* 0x0000004a004a7308 */ /* 0x000ea20000000800 */
[----:B------:R-:W-:Y:S02]  /*50a0*/  FMUL.FTZ R73, R101, R33 ;  /* 0x0000002165497220 */ /* 0x000fe40000410000 */
[----:B------:R-:W-:Y:S02]  /*50b0*/  FFMA.FTZ R102, R147, R79, R102 ;  /* 0x0000004f93667223 */ /* 0x000fe40000010066 */
[----:B------:R-:W-:-:S02]  /*50c0*/  FMUL.FTZ R144, R144, R81 ;  /* 0x0000005190907220 */ /* 0x000fc40000410000 */
[----:B------:R-:W-:Y:S02]  /*50d0*/  FADD.FTZ R77, R216, R77 ;  /* 0x0000004dd84d7221 */ /* 0x000fe40000010000 */
[----:B------:R-:W-:Y:S02]  /*50e0*/  FMUL.RZ R79, R73, 0.15915493667125701904 ;  /* 0x3e22f983494f7820 */ /* 0x000fe4000040c000 */
[----:B------:R-:W-:Y:S02]  /*50f0*/  FADD.FTZ R102, RZ, R102 ;  /* 0x00000066ff667221 */ /* 0x000fe40000010000 */
[----:B------:R-:W-:Y:S02]  /*5100*/  FMUL.FTZ R73, R144, R77 ;  /* 0x0000004d90497220 */ /* 0x000fe40000410000 */
[----:B------:R-:W-:Y:S02]  /*5110*/  FMUL.FTZ R70, R72, R32 ;  /* 0x0000002048467220 */ /* 0x000fe40000410000 */
[----:B-1----:R-:W-:-:S02]  /*5120*/  FMUL.FTZ R141, R76, R141 ;  /* 0x0000008d4c8d7220 */ /* 0x002fc40000410000 */
[----:B------:R-:W-:Y:S02]  /*5130*/  FMUL.FTZ R140, R76, R87 ;  /* 0x000000574c8c7220 */ /* 0x000fe40000410000 */
[-C--:B------:R-:W-:Y:S02]  /*5140*/  FMUL.FTZ R76, R144, R102.reuse ;  /* 0x00000066904c7220 */ /* 0x080fe40000410000 */
[----:B------:R-:W-:Y:S02]  /*5150*/  FMUL.FTZ R68, R72, R31 ;  /* 0x0000001f48447220 */ /* 0x000fe40000410000 */
[----:B------:R-:W-:Y:S01]  /*5160*/  FFMA.FTZ R102, R145, R102, R73 ;  /* 0x0000006691667223 */ /* 0x000fe20000010049 */
[----:B------:R-:W-:Y:S01]  /*5170*/  MUFU.SIN R71, R122 ;  /* 0x0000007a00477308 */ /* 0x000fe20000000400 */
[C---:B0-----:R-:W-:Y:S02]  /*5180*/  FMUL.FTZ R139, R78.reuse, R139 ;  /* 0x0000008b4e8b7220 */ /* 0x041fe40000410000 */
[----:B------:R-:W-:-:S02]  /*5190*/  FMUL.FTZ R138, R78, R103 ;  /* 0x000000674e8a7220 */ /* 0x000fc40000410000 */
[C---:B------:R-:W-:Y:S02]  /*51a0*/  FMUL.FTZ R143, R142.reuse, R143 ;  /* 0x0000008f8e8f7220 */ /* 0x040fe40000410000 */
[----:B------:R-:W-:Y:S01]  /*51b0*/  FFMA.FTZ R78, R145, R77, -R76 ;  /* 0x0000004d914e7223 */ /* 0x000fe2000001084c */
[----:B------:R-:W-:Y:S01]  /*51c0*/  MUFU.COS R129, R122 ;  /* 0x0000007a00817308 */ /* 0x000fe20000000000 */
[----:B------:R-:W-:Y:S02]  /*51d0*/  FMUL.FTZ R142, R142, R83 ;  /* 0x000000538e8e7220 */ /* 0x000fe40000410000 */
[----:B------:R-:W-:-:S05]  /*51e0*/  FADD.FTZ R102, RZ, R102 ;  /* 0x00000066ff667221 */ /* 0x000fca0000010000 */
[----:B------:R-:W0:Y:S01]  /*51f0*/  MUFU.EX2 R70, R70 ;  /* 0x0000004600467308 */ /* 0x000e220000000800 */
[C---:B--2---:R-:W-:Y:S02]  /*5200*/  FMUL.FTZ R135, R74.reuse, R135 ;  /* 0x000000874a877220 */ /* 0x044fe40000410000 */
[----:B------:R-:W-:Y:S02]  /*5210*/  FADD.FTZ R78, R215, R78 ;  /* 0x0000004ed74e7221 */ /* 0x000fe40000010000 */
[----:B------:R-:W-:-:S03]  /*5220*/  FMUL.FTZ R134, R74, R75 ;  /* 0x0000004b4a867220 */ /* 0x000fc60000410000 */
[----:B------:R-:W-:Y:S01]  /*5230*/  MUFU.SIN R69, R126 ;  /* 0x0000007e00457308 */ /* 0x000fe20000000400 */
[C---:B------:R-:W-:Y:S02]  /*5240*/  FMUL.FTZ R74, R142.reuse, R102 ;  /* 0x000000668e4a7220 */ /* 0x040fe40000410000 */
[----:B------:R-:W-:-:S05]  /*5250*/  FMUL.FTZ R77, R142, R78 ;  /* 0x0000004e8e4d7220 */ /* 0x000fca0000410000 */
[----:B------:R-:W-:Y:S01]  /*5260*/  MUFU.COS R131, R126 ;  /* 0x0000007e00837308 */ /* 0x000fe20000000000 */
[----:B------:R-:W-:-:S07]  /*5270*/  FFMA.FTZ R75, R143, R78, -R74 ;  /* 0x0000004e8f4b7223 */ /* 0x000fce000001084a */
[----:B------:R-:W1:Y:S01]  /*5280*/  MUFU.EX2 R68, R68 ;  /* 0x0000004400447308 */ /* 0x000e620000000800 */
[----:B------:R-:W-:Y:S02]  /*5290*/  FFMA.FTZ R77, R143, R102, R77 ;  /* 0x000000668f4d7223 */ /* 0x000fe4000001004d */
[----:B------:R-:W-:Y:S02]  /*52a0*/  FADD.FTZ R75, R214, R75 ;  /* 0x0000004bd64b7221 */ /* 0x000fe40000010000 */
[----:B------:R-:W-:Y:S02]  /*52b0*/  FADD.FTZ R77, RZ, R77 ;  /* 0x0000004dff4d7221 */ /* 0x000fe40000010000 */
[C---:B0-----:R-:W-:Y:S02]  /*52c0*/  FMUL.FTZ R129, R70.reuse, R129 ;  /* 0x0000008146817220 */ /* 0x041fe40000410000 */
[----:B------:R-:W-:Y:S02]  /*52d0*/  FMUL.FTZ R128, R70, R71 ;  /* 0x0000004746807220 */ /* 0x000fe40000410000 */
[----:B------:R-:W-:-:S02]  /*52e0*/  FMUL.FTZ R70, R140, R75 ;  /* 0x0000004b8c467220 */ /* 0x000fc40000410000 */
[----:B------:R-:W-:Y:S02]  /*52f0*/  FMUL.FTZ R73, R72, R33 ;  /* 0x0000002148497220 */ /* 0x000fe40000410000 */
[C---:B-1----:R-:W-:Y:S02]  /*5300*/  FMUL.FTZ R131, R68.reuse, R131 ;  /* 0x0000008344837220 */ /* 0x042fe40000410000 */
[----:B------:R-:W-:Y:S02]  /*5310*/  FMUL.FTZ R130, R68, R69 ;  /* 0x0000004544827220 */ /* 0x000fe40000410000 */
[-C--:B------:R-:W-:Y:S02]  /*5320*/  FMUL.FTZ R68, R140, R77.reuse ;  /* 0x0000004d8c447220 */ /* 0x080fe40000410000 */
[C---:B------:R-:W-:Y:S02]  /*5330*/  FFMA.FTZ R77, R141.reuse, R77, R70 ;  /* 0x0000004d8d4d7223 */ /* 0x040fe40000010046 */
[----:B------:R-:W-:Y:S01]  /*5340*/  FMUL.FTZ R70, R84, R150 ;  /* 0x0000009654467220 */ /* 0x000fe20000410000 */
[----:B------:R-:W-:Y:S01]  /*5350*/  MUFU.COS R76, R79 ;  /* 0x0000004f004c7308 */ /* 0x000fe20000000000 */
[----:B------:R-:W-:-:S02]  /*5360*/  FFMA.FTZ R74, R141, R75, -R68 ;  /* 0x0000004b8d4a7223 */ /* 0x000fc40000010844 */
[C---:B------:R-:W-:Y:S02]  /*5370*/  FMUL.FTZ R68, R85.reuse, R150 ;  /* 0x0000009655447220 */ /* 0x040fe40000410000 */
[----:B------:R-:W-:-:S03]  /*5380*/  FFMA.FTZ R70, R85, R151, R70 ;  /* 0x0000009755467223 */ /* 0x000fc60000010046 */
[----:B------:R-:W0:Y:S01]  /*5390*/  MUFU.EX2 R73, R73 ;  /* 0x0000004900497308 */ /* 0x000e220000000800 */
[----:B------:R-:W-:Y:S02]  /*53a0*/  FMUL.FTZ R80, R72, R28 ;  /* 0x0000001c48507220 */ /* 0x000fe40000410000 */
[----:B------:R-:W-:Y:S02]  /*53b0*/  FFMA.FTZ R68, R84, R151, -R68 ;  /* 0x0000009754447223 */ /* 0x000fe40000010844 */
[----:B------:R-:W-:-:S03]  /*53c0*/  FMUL.FTZ R69, R148, R70 ;  /* 0x0000004694457220 */ /* 0x000fc60000410000 */
[----:B------:R-:W1:Y:S01]  /*53d0*/  MUFU.SIN R126, R79 ;  /* 0x0000004f007e7308 */ /* 0x000e620000000400 */
[-C--:B------:R-:W-:Y:S02]  /*53e0*/  FMUL.FTZ R71, R148, R68.reuse ;  /* 0x0000004494477220 */ /* 0x080fe40000410000 */
[----:B------:R-:W-:-:S05]  /*53f0*/  FFMA.FTZ R69, R149, R68, -R69 ;  /* 0x0000004495457223 */ /* 0x000fca0000010845 */
[----:B------:R-:W2:Y:S01]  /*5400*/  MUFU.EX2 R80, R80 ;  /* 0x0000005000507308 */ /* 0x000ea20000000800 */
[----:B------:R-:W-:Y:S02]  /*5410*/  FADD.FTZ R74, R213, R74 ;  /* 0x0000004ad54a7221 */ /* 0x000fe40000010000 */
[----:B------:R-:W-:Y:S02]  /*5420*/  FFMA.FTZ R71, R149, R70, R71 ;  /* 0x0000004695477223 */ /* 0x000fe40000010047 */
[----:B------:R-:W-:Y:S02]  /*5430*/  FMUL.FTZ R70, R146, R69 ;  /* 0x0000004592467220 */ /* 0x000fe40000410000 */
[----:B0-----:R-:W-:Y:S02]  /*5440*/  FMUL.FTZ R127, R73, R76 ;  /* 0x0000004c497f7220 */ /* 0x001fe40000410000 */
[----:B------:R-:W-:Y:S02]  /*5450*/  FADD.FTZ R77, RZ, R77 ;  /* 0x0000004dff4d7221 */ /* 0x000fe40000010000 */
[----:B------:R-:W-:-:S02]  /*5460*/  FMUL.FTZ R76, R138, R74 ;  /* 0x0000004a8a4c7220 */ /* 0x000fc40000410000 */
[-C--:B------:R-:W-:Y:S02]  /*5470*/  FMUL.FTZ R68, R146, R71.reuse ;  /* 0x0000004792447220 */ /* 0x080fe40000410000 */
[----:B------:R-:W-:Y:S02]  /*5480*/  FFMA.FTZ R70, R147, R71, R70 ;  /* 0x0000004793467223 */ /* 0x000fe40000010046 */
[----:B-1----:R-:W-:Y:S02]  /*5490*/  FMUL.FTZ R126, R73, R126 ;  /* 0x0000007e497e7220 */ /* 0x002fe40000410000 */
[-C--:B------:R-:W-:Y:S02]  /*54a0*/  FMUL.FTZ R73, R138, R77.reuse ;  /* 0x0000004d8a497220 */ /* 0x080fe40000410000 */
[----:B------:R-:W-:Y:S02]  /*54b0*/  FFMA.FTZ R76, R139, R77, R76 ;  /* 0x0000004d8b4c7223 */ /* 0x000fe4000001004c */
[----:B------:R-:W-:-:S02]  /*54c0*/  FFMA.FTZ R68, R147, R69, -R68 ;  /* 0x0000004593447223 */ /* 0x000fc40000010844 */
[----:B------:R-:W-:Y:S02]  /*54d0*/  FMUL.FTZ R82, R101, R30 ;  /* 0x0000001e65527220 */ /* 0x000fe40000410000 */
[----:B------:R-:W-:Y:S02]  /*54e0*/  FMUL.FTZ R69, R144, R70 ;  /* 0x0000004690457220 */ /* 0x000fe40000410000 */
[----:B------:R-:W-:Y:S02]  /*54f0*/  FFMA.FTZ R73, R139, R74, -R73 ;  /* 0x0000004a8b497223 */ /* 0x000fe40000010849 */
[----:B--2---:R-:W-:Y:S02]  /*5500*/  FMUL.FTZ R136, R80, R123 ;  /* 0x0000007b50887220 */ /* 0x004fe40000410000 */
[----:B------:R-:W-:Y:S02]  /*5510*/  FADD.FTZ R76, RZ, R76 ;  /* 0x0000004cff4c7221 */ /* 0x000fe40000010000 */
[----:B------:R-:W-:-:S02]  /*5520*/  FMUL.FTZ R71, R144, R68 ;  /* 0x0000004490477220 */ /* 0x000fc40000410000 */
[----:B------:R-:W-:Y:S02]  /*5530*/  FMUL.RZ R124, R82, 0.15915493667125701904 ;  /* 0x3e22f983527c7820 */ /* 0x000fe4000040c000 */
[----:B------:R-:W-:Y:S02]  /*5540*/  FFMA.FTZ R69, R145, R68, -R69 ;  /* 0x0000004491457223 */ /* 0x000fe40000010845 */
[----:B------:R-:W-:Y:S02]  /*5550*/  FMUL.FTZ R82, R72, R30 ;  /* 0x0000001e48527220 */ /* 0x000fe40000410000 */
[----:B------:R-:W-:Y:S02]  /*5560*/  FADD.FTZ R73, R212, R73 ;  /* 0x00000049d4497221 */ /* 0x000fe40000010000 */
[----:B------:R-:W-:Y:S02]  /*5570*/  FMUL.FTZ R137, R80, R137 ;  /* 0x0000008950897220 */ /* 0x000fe40000410000 */
[----:B------:R-:W-:-:S02]  /*5580*/  FMUL.FTZ R74, R136, R76 ;  /* 0x0000004c884a7220 */ /* 0x000fc40000410000 */
[----:B------:R-:W-:Y:S02]  /*5590*/  FFMA.FTZ R71, R145, R70, R71 ;  /* 0x0000004691477223 */ /* 0x000fe40000010047 */
[----:B------:R-:W-:Y:S01]  /*55a0*/  FMUL.FTZ R70, R142, R69 ;  /* 0x000000458e467220 */ /* 0x000fe20000410000 */
[----:B------:R-:W-:Y:S01]  /*55b0*/  MUFU.SIN R125, R124 ;  /* 0x0000007c007d7308 */ /* 0x000fe20000000400 */
[-C--:B------:R-:W-:Y:S02]  /*55c0*/  FMUL.FTZ R75, R136, R73.reuse ;  /* 0x00000049884b7220 */ /* 0x080fe40000410000 */
[----:B------:R-:W-:Y:S02]  /*55d0*/  FFMA.FTZ R74, R137, R73, -R74 ;  /* 0x00000049894a7223 */ /* 0x000fe4000001084a */
[-C--:B------:R-:W-:Y:S02]  /*55e0*/  FMUL.FTZ R68, R142, R71.reuse ;  /* 0x000000478e447220 */ /* 0x080fe40000410000 */
[----:B------:R-:W-:Y:S01]  /*55f0*/  FFMA.FTZ R70, R143, R71, R70 ;  /* 0x000000478f467223 */ /* 0x000fe20000010046 */
[----:B------:R-:W0:Y:S01]  /*5600*/  MUFU.EX2 R82, R82 ;  /* 0x0000005200527308 */ /* 0x000e220000000800 */
[----:B------:R-:W-:-:S02]  /*5610*/  FFMA.FTZ R75, R137, R76, R75 ;  /* 0x0000004c894b7223 */ /* 0x000fc4000001004b */
[----:B------:R-:W-:Y:S02]  /*5620*/  FFMA.FTZ R68, R143, R69, -R68 ;  /* 0x000000458f447223 */ /* 0x000fe40000010844 */
[----:B------:R-:W-:Y:S02]  /*5630*/  FADD.FTZ R74, R211, R74 ;  /* 0x0000004ad34a7221 */ /* 0x000fe40000010000 */
[C---:B------:R-:W-:Y:S01]  /*5640*/  FMUL.FTZ R69, R140.reuse, R70 ;  /* 0x000000468c457220 */ /* 0x040fe20000410000 */
[----:B------:R-:W1:Y:S01]  /*5650*/  MUFU.COS R133, R124 ;  /* 0x0000007c00857308 */ /* 0x000e620000000000 */
[----:B------:R-:W-:Y:S02]  /*5660*/  FADD.FTZ R75, RZ, R75 ;  /* 0x0000004bff4b7221 */ /* 0x000fe40000010000 */
[----:B------:R-:W-:Y:S02]  /*5670*/  FMUL.FTZ R71, R140, R68 ;  /* 0x000000448c477220 */ /* 0x000fe40000410000 */
[----:B------:R-:W-:-:S02]  /*5680*/  FMUL.FTZ R76, R134, R74 ;  /* 0x0000004a864c7220 */ /* 0x000fc40000410000 */
[C---:B------:R-:W-:Y:S02]  /*5690*/  FFMA.FTZ R69, R141.reuse, R68, -R69 ;  /* 0x000000448d457223 */ /* 0x040fe40000010845 */
[-C--:B------:R-:W-:Y:S02]  /*56a0*/  FMUL.FTZ R73, R134, R75.reuse ;  /* 0x0000004b86497220 */ /* 0x080fe40000410000 */
[----:B------:R-:W-:Y:S02]  /*56b0*/  FFMA.FTZ R71, R141, R70, R71 ;  /* 0x000000468d477223 */ /* 0x000fe40000010047 */
[C---:B------:R-:W-:Y:S02]  /*56c0*/  FFMA.FTZ R76, R135.reuse, R75, R76 ;  /* 0x0000004b874c7223 */ /* 0x040fe4000001004c */
[----:B------:R-:W-:Y:S02]  /*56d0*/  FMUL.FTZ R70, R138, R69 ;  /* 0x000000458a467220 */ /* 0x000fe40000410000 */
[----:B------:R-:W-:-:S02]  /*56e0*/  FFMA.FTZ R73, R135, R74, -R73 ;  /* 0x0000004a87497223 */ /* 0x000fc40000010849 */
[----:B0-----:R-:W-:Y:S02]  /*56f0*/  FMUL.FTZ R132, R82, R125 ;  /* 0x0000007d52847220 */ /* 0x001fe40000410000 */
[-C--:B------:R-:W-:Y:S02]  /*5700*/  FMUL.FTZ R68, R138, R71.reuse ;  /* 0x000000478a447220 */ /* 0x080fe40000410000 */
[----:B------:R-:W-:Y:S02]  /*5710*/  FADD.FTZ R76, RZ, R76 ;  /* 0x0000004cff4c7221 */ /* 0x000fe40000010000 */
[----:B------:R-:W-:Y:S02]  /*5720*/  FFMA.FTZ R70, R139, R71, R70 ;  /* 0x000000478b467223 */ /* 0x000fe40000010046 */
[----:B------:R-:W-:Y:S02]  /*5730*/  FADD.FTZ R74, R210, R73 ;  /* 0x00000049d24a7221 */ /* 0x000fe40000010000 */
[----:B-1----:R-:W-:-:S02]  /*5740*/  FMUL.FTZ R133, R82, R133 ;  /* 0x0000008552857220 */ /* 0x002fc40000410000 */
[----:B------:R-:W-:Y:S02]  /*5750*/  FFMA.FTZ R68, R139, R69, -R68 ;  /* 0x000000458b447223 */ /* 0x000fe40000010844 */
[----:B------:R-:W-:Y:S02]  /*5760*/  FMUL.FTZ R75, R132, R76 ;  /* 0x0000004c844b7220 */ /* 0x000fe40000410000 */
[----:B------:R-:W-:Y:S02]  /*5770*/  FMUL.FTZ R69, R136, R70 ;  /* 0x0000004688457220 */ /* 0x000fe40000410000 */
[----:B------:R-:W-:Y:S02]  /*5780*/  FMUL.FTZ R77, R132, R74 ;  /* 0x0000004a844d7220 */ /* 0x000fe40000410000 */
[----:B------:R-:W-:Y:S02]  /*5790*/  FMUL.FTZ R73, R136, R68 ;  /* 0x0000004488497220 */ /* 0x000fe40000410000 */
[----:B------:R-:W-:-:S02]  /*57a0*/  FFMA.FTZ R74, R133, R74, -R75 ;  /* 0x0000004a854a7223 */ /* 0x000fc4000001084b */
[----:B------:R-:W-:Y:S02]  /*57b0*/  FMUL.FTZ R209, R209, R30 ;  /* 0x0000001ed1d17220 */ /* 0x000fe40000410000 */
[C---:B------:R-:W-:Y:S02]  /*57c0*/  FFMA.FTZ R71, R137.reuse, R68, -R69 ;  /* 0x0000004489477223 */ /* 0x040fe40000010845 */
[----:B------:R-:W-:Y:S02]  /*57d0*/  FFMA.FTZ R73, R137, R70, R73 ;  /* 0x0000004689497223 */ /* 0x000fe40000010049 */
[----:B------:R-:W-:Y:S02]  /*57e0*/  FADD.FTZ R75, R209, R74 ;  /* 0x0000004ad14b7221 */ /* 0x000fe40000010000 */
[----:B------:R-:W-:Y:S02]  /*57f0*/  FFMA.FTZ R77, R133, R76, R77 ;  /* 0x0000004c854d7223 */ /* 0x000fe4000001004d */
[----:B------:R-:W-:-:S02]  /*5800*/  FMUL.FTZ R74, R134, R71 ;  /* 0x00000047864a7220 */ /* 0x000fc40000410000 */
[----:B------:R-:W-:Y:S02]  /*5810*/  FMUL.FTZ R70, R134, R73 ;  /* 0x0000004986467220 */ /* 0x000fe40000410000 */
[----:B------:R-:W-:Y:S02]  /*5820*/  FADD.FTZ R77, RZ, R77 ;  /* 0x0000004dff4d7221 */ /* 0x000fe40000010000 */
[----:B------:R-:W-:Y:S02]  /*5830*/  FMUL.FTZ R78, R130, R75 ;  /* 0x0000004b824e7220 */ /* 0x000fe40000410000 */
[C---:B------:R-:W-:Y:S01]  /*5840*/  FFMA.FTZ R74, R135.reuse, R73, R74 ;  /* 0x00000049874a7223 */ /* 0x040fe2000001004a */
[----:B------:R-:W-:Y:S01]  /*5850*/  PRMT R80, RZ, 0x7610, R57 ;  /* 0x00007610ff507816 */ /* 0x000fe20000000039 */
[----:B------:R-:W-:Y:S02]  /*5860*/  FFMA.FTZ R70, R135, R71, -R70 ;  /* 0x0000004787467223 */ /* 0x000fe40000010846 */
[----:B------:R-:W-:-:S02]  /*5870*/  FMUL.FTZ R69, R101, R34 ;  /* 0x0000002265457220 */ /* 0x000fc40000410000 */
[-C--:B------:R-:W-:Y:S02]  /*5880*/  FMUL.FTZ R76, R130, R77.reuse ;  /* 0x0000004d824c7220 */ /* 0x080fe40000410000 */
[----:B------:R-:W-:Y:S02]  /*5890*/  FFMA.FTZ R78, R131, R77, R78 ;  /* 0x0000004d834e7223 */ /* 0x000fe4000001004e */
[----:B------:R-:W-:Y:S02]  /*58a0*/  FMUL.FTZ R71, R132, R74 ;  /* 0x0000004a84477220 */ /* 0x000fe40000410000 */
[----:B------:R-:W-:Y:S02]  /*58b0*/  FMUL.FTZ R68, R72, R34 ;  /* 0x0000002248447220 */ /* 0x000fe40000410000 */
[----:B------:R-:W-:Y:S02]  /*58c0*/  FMUL.RZ R79, R69, 0.15915493667125701904 ;  /* 0x3e22f983454f7820 */ /* 0x000fe4000040c000 */
[----:B------:R-:W-:-:S02]  /*58d0*/  FFMA.FTZ R76, R131, R75, -R76 ;  /* 0x0000004b834c7223 */ /* 0x000fc4000001084c */
[----:B------:R-:W-:Y:S02]  /*58e0*/  FMUL.FTZ R207, R80, R31 ;  /* 0x0000001f50cf7220 */ /* 0x000fe40000410000 */
[----:B------:R-:W-:Y:S02]  /*58f0*/  FADD.FTZ R78, RZ, R78 ;  /* 0x0000004eff4e7221 */ /* 0x000fe40000010000 */
[-C--:B------:R-:W-:Y:S02]  /*5900*/  FFMA.FTZ R71, R133, R70.reuse, -R71 ;  /* 0x0000004685477223 */ /* 0x080fe40000010847 */
[----:B------:R-:W-:Y:S01]  /*5910*/  FMUL.FTZ R70, R132, R70 ;  /* 0x0000004684467220 */ /* 0x000fe20000410000 */
[----:B------:R-:W-:Y:S01]  /*5920*/  MUFU.EX2 R68, R68 ;  /* 0x0000004400447308 */ /* 0x000fe20000000800 */
[----:B------:R-:W-:Y:S02]  /*5930*/  FADD.FTZ R76, R207, R76 ;  /* 0x0000004ccf4c7221 */ /* 0x000fe40000010000 */
[----:B------:R-:W-:-:S02]  /*5940*/  FMUL.FTZ R73, R128, R78 ;  /* 0x0000004e80497220 */ /* 0x000fc40000410000 */
[----:B------:R-:W-:-:S03]  /*5950*/  FFMA.FTZ R74, R133, R74, R70 ;  /* 0x0000004a854a7223 */ /* 0x000fc60000010046 */
[----:B------:R-:W-:Y:S01]  /*5960*/  MUFU.SIN R69, R79 ;  /* 0x0000004f00457308 */ /* 0x000fe20000000400 */
[-C--:B------:R-:W-:Y:S01]  /*5970*/  FMUL.FTZ R70, R128, R76.reuse ;  /* 0x0000004c80467220 */ /* 0x080fe20000410000 */
[----:B------:R-:W-:Y:S01]  /*5980*/  ISETP.NE.AND P0, PT, R9, 0x7f, PT ;  /* 0x0000007f0900780c */ /* 0x000fe20003f05270 */
[----:B------:R-:W-:-:S05]  /*5990*/  FFMA.FTZ R73, R129, R76, -R73 ;  /* 0x0000004c81497223 */ /* 0x000fca0000010849 */
[----:B------:R-:W0:Y:S01]  /*59a0*/  MUFU.COS R125, R79 ;  /* 0x0000004f007d7308 */ /* 0x000e220000000000 */
[C---:B------:R-:W-:Y:S01]  /*59b0*/  FMUL.FTZ R76, R130.reuse, R74 ;  /* 0x0000004a824c7220 */ /* 0x040fe20000410000 */
[----:B------:R-:W-:Y:S01]  /*59c0*/  PRMT R75, RZ, 0x5410, R58 ;  /* 0x00005410ff4b7816 */ /* 0x000fe2000000003a */
[----:B------:R-:W-:Y:S02]  /*59d0*/  FFMA.FTZ R78, R129, R78, R70 ;  /* 0x0000004e814e7223 */ /* 0x000fe40000010046 */
[----:B------:R-:W-:Y:S02]  /*59e0*/  FMUL.FTZ R70, R101, R35 ;  /* 0x0000002365467220 */ /* 0x000fe40000410000 */
[-C--:B------:R-:W-:Y:S01]  /*59f0*/  FFMA.FTZ R76, R131, R71.reuse, -R76 ;  /* 0x00000047834c7223 */ /* 0x080fe2000001084c */
[----:B------:R1:W2:Y:S01]  /*5a00*/  @P0 LDS.64 R102, [R9.X8+0x3518] ;  /* 0x0035180009660984 */ /* 0x0002a20000008a00 */
[----:B------:R-:W-:Y:S02]  /*5a10*/  FMUL.FTZ R71, R130, R71 ;  /* 0x0000004782477220 */ /* 0x000fe40000410000 */
[----:B------:R-:W-:-:S02]  /*5a20*/  FMUL.FTZ R194, R75, R32 ;  /* 0x000000204bc27220 */ /* 0x000fc40000410000 */
[----:B------:R-:W-:Y:S02]  /*5a30*/  FMUL.RZ R77, R70, 0.15915493667125701904 ;  /* 0x3e22f983464d7820 */ /* 0x000fe4000040c000 */
[----:B------:R-:W-:Y:S02]  /*5a40*/  FFMA.FTZ R71, R131, R74, R71 ;  /* 0x0000004a83477223 */ /* 0x000fe40000010047 */
[----:B------:R-:W-:Y:S02]  /*5a50*/  FADD.FTZ R78, RZ, R78 ;  /* 0x0000004eff4e7221 */ /* 0x000fe40000010000 */
[----:B------:R-:W-:Y:S02]  /*5a60*/  FMUL.FTZ R70, R128, R76 ;  /* 0x0000004c80467220 */ /* 0x000fe40000410000 */
[----:B------:R-:W-:Y:S02]  /*5a70*/  FADD.FTZ R73, R194, R73 ;  /* 0x00000049c2497221 */ /* 0x000fe40000010000 */
[----:B------:R-:W-:-:S02]  /*5a80*/  FMUL.FTZ R72, R72, R35 ;  /* 0x0000002348487220 */ /* 0x000fc40000410000 */
[C---:B0-----:R-:W-:Y:S02]  /*5a90*/  FMUL.FTZ R125, R68.reuse, R125 ;  /* 0x0000007d447d7220 */ /* 0x041fe40000410000 */
[----:B------:R-:W-:Y:S01]  /*5aa0*/  FMUL.FTZ R124, R68, R69 ;  /* 0x00000045447c7220 */ /* 0x000fe20000410000 */
[----:B------:R-:W-:Y:S01]  /*5ab0*/  PRMT R68, RZ, 0x7610, R58 ;  /* 0x00007610ff447816 */ /* 0x000fe2000000003a */
[C---:B------:R-:W-:Y:S02]  /*5ac0*/  FMUL.FTZ R74, R126.reuse, R78 ;  /* 0x0000004e7e4a7220 */ /* 0x040fe40000410000 */
[----:B------:R-:W-:Y:S02]  /*5ad0*/  FFMA.FTZ R70, R129, R71, R70 ;  /* 0x0000004781467223 */ /* 0x000fe40000010046 */
[----:B------:R-:W-:Y:S02]  /*5ae0*/  FMUL.FTZ R75, R126, R73 ;  /* 0x000000497e4b7220 */ /* 0x000fe40000410000 */
[----:B------:R-:W-:Y:S01]  /*5af0*/  FMUL.FTZ R71, R128, R71 ;  /* 0x0000004780477220 */ /* 0x000fe20000410000 */
[----:B------:R-:W-:Y:S01]  /*5b00*/  MUFU.EX2 R72, R72 ;  /* 0x0000004800487308 */ /* 0x000fe20000000800 */
[----:B------:R-:W-:-:S02]  /*5b10*/  FFMA.FTZ R74, R127, R73, -R74 ;  /* 0x000000497f4a7223 */ /* 0x000fc4000001084a */
[----:B------:R-:W-:Y:S02]  /*5b20*/  FMUL.FTZ R185, R68, R33 ;  /* 0x0000002144b97220 */ /* 0x000fe40000410000 */
[----:B------:R-:W-:Y:S02]  /*5b30*/  FFMA.FTZ R75, R127, R78, R75 ;  /* 0x0000004e7f4b7223 */ /* 0x000fe4000001004b */
[----:B------:R-:W-:Y:S01]  /*5b40*/  FFMA.FTZ R71, R129, R76, -R71 ;  /* 0x0000004c81477223 */ /* 0x000fe20000010847 */
[----:B------:R-:W0:Y:S01]  /*5b50*/  MUFU.SIN R69, R77 ;  /* 0x0000004d00457308 */ /* 0x000e220000000400 */
[----:B------:R-:W-:Y:S02]  /*5b60*/  FADD.FTZ R74, R185, R74 ;  /* 0x0000004ab94a7221 */ /* 0x000fe40000010000 */
[----:B------:R-:W-:Y:S02]  /*5b70*/  FADD.FTZ R75, RZ, R75 ;  /* 0x0000004bff4b7221 */ /* 0x000fe40000010000 */
[----:B------:R-:W-:-:S03]  /*5b80*/  FMUL.FTZ R73, R126, R71 ;  /* 0x000000477e497220 */ /* 0x000fc60000410000 */
[----:B------:R-:W3:Y:S01]  /*5b90*/  MUFU.COS R123, R77 ;  /* 0x0000004d007b7308 */ /* 0x000ee20000000000 */
[----:B------:R-:W-:Y:S01]  /*5ba0*/  FMUL.FTZ R78, R124, R74 ;  /* 0x0000004a7c4e7220 */ /* 0x000fe20000410000 */
[----:B------:R-:W-:Y:S01]  /*5bb0*/  PRMT R87, RZ, 0x5410, R59 ;  /* 0x00005410ff577816 */ /* 0x000fe2000000003b */
[-C--:B------:R-:W-:Y:S02]  /*5bc0*/  FMUL.FTZ R68, R126, R70.reuse ;  /* 0x000000467e447220 */ /* 0x080fe40000410000 */
[-C--:B------:R-:W-:Y:S02]  /*5bd0*/  FMUL.FTZ R76, R124, R75.reuse ;  /* 0x0000004b7c4c7220 */ /* 0x080fe40000410000 */
[----:B------:R-:W-:Y:S02]  /*5be0*/  FFMA.FTZ R73, R127, R70, R73 ;  /* 0x000000467f497223 */ /* 0x000fe40000010049 */
[----:B------:R-:W-:Y:S02]  /*5bf0*/  FFMA.FTZ R78, R125, R75, R78 ;  /* 0x0000004b7d4e7223 */ /* 0x000fe4000001004e */
[----:B------:R-:W-:-:S02]  /*5c00*/  FFMA.FTZ R68, R127, R71, -R68 ;  /* 0x000000477f447223 */ /* 0x000fc40000010844 */
[----:B------:R-:W-:Y:S02]  /*5c10*/  FFMA.FTZ R76, R125, R74, -R76 ;  /* 0x0000004a7d4c7223 */ /* 0x000fe4000001084c */
[----:B------:R-:W-:Y:S02]  /*5c20*/  FMUL.FTZ R87, R87, R34 ;  /* 0x0000002257577220 */ /* 0x000fe40000410000 */
[----:B------:R-:W-:Y:S02]  /*5c30*/  FMUL.FTZ R70, R124, R73 ;  /* 0x000000497c467220 */ /* 0x000fe40000410000 */
[----:B0-----:R-:W-:Y:S02]  /*5c40*/  FMUL.FTZ R122, R72, R69 ;  /* 0x00000045487a7220 */ /* 0x001fe40000410000 */
[----:B------:R-:W-:Y:S02]  /*5c50*/  FADD.FTZ R78, RZ, R78 ;  /* 0x0000004eff4e7221 */ /* 0x000fe40000010000 */
[----:B------:R-:W-:-:S02]  /*5c60*/  FADD.FTZ R76, R87, R76 ;  /* 0x0000004c574c7221 */ /* 0x000fc40000010000 */
[CC--:B------:R-:W-:Y:S02]  /*5c70*/  FFMA.FTZ R70, R125.reuse, R68.reuse, -R70 ;  /* 0x000000447d467223 */ /* 0x0c0fe40000010846 */
[----:B------:R-:W-:Y:S02]  /*5c80*/  FMUL.FTZ R68, R124, R68 ;  /* 0x000000447c447220 */ /* 0x000fe40000410000 */
[----:B---3--:R-:W-:Y:S02]  /*5c90*/  FMUL.FTZ R123, R72, R123 ;  /* 0x0000007b487b7220 */ /* 0x008fe40000410000 */
[C---:B------:R-:W-:Y:S01]  /*5ca0*/  FMUL.FTZ R69, R122.reuse, R78 ;  /* 0x0000004e7a457220 */ /* 0x040fe20000410000 */
[----:B------:R-:W-:Y:S01]  /*5cb0*/  PRMT R86, RZ, 0x7610, R59 ;  /* 0x00007610ff567816 */ /* 0x000fe2000000003b */
[----:B------:R-:W-:Y:S02]  /*5cc0*/  FMUL.FTZ R71, R122, R76 ;  /* 0x0000004c7a477220 */ /* 0x000fe40000410000 */
[----:B------:R-:W-:-:S02]  /*5cd0*/  FFMA.FTZ R68, R125, R73, R68 ;  /* 0x000000497d447223 */ /* 0x000fc40000010044 */
[C---:B------:R-:W-:Y:S02]  /*5ce0*/  FFMA.FTZ R73, R123.reuse, R76, -R69 ;  /* 0x0000004c7b497223 */ /* 0x040fe40000010845 */
[C---:B------:R-:W-:Y:S02]  /*5cf0*/  FFMA.FTZ R78, R123.reuse, R78, R71 ;  /* 0x0000004e7b4e7223 */ /* 0x040fe40000010047 */
[C---:B------:R-:W-:Y:S02]  /*5d00*/  FMUL.FTZ R69, R122.reuse, R70 ;  /* 0x000000467a457220 */ /* 0x040fe40000410000 */
[-C--:B------:R-:W-:Y:S01]  /*5d10*/  FMUL.FTZ R71, R122, R68.reuse ;  /* 0x000000447a477220 */ /* 0x080fe20000410000 */
[----:B------:R-:W-:Y:S01]  /*5d20*/  BSSY B0, `(.L_x_2317) ;  /* 0x0000010000007945 */ /* 0x000fe20003800000 */
[----:B------:R-:W-:Y:S02]  /*5d30*/  FMUL.FTZ R86, R86, R35 ;  /* 0x0000002356567220 */ /* 0x000fe40000410000 */
[----:B------:R-:W-:Y:S01]  /*5d40*/  FFMA.FTZ R69, R123, R68, R69 ;  /* 0x000000447b457223 */ /* 0x000fe20000010045 */
[----:B------:R-:W-:Y:S01]  /*5d50*/  LEA.HI R152, R9, R9, RZ, 0x1e ;  /* 0x0000000909987211 */ /* 0x000fe200078ff0ff */
[----:B------:R-:W-:-:S02]  /*5d60*/  FFMA.FTZ R68, R123, R70, -R71 ;  /* 0x000000467b447223 */ /* 0x000fc40000010847 */
[----:B------:R-:W-:Y:S02]  /*5d70*/  FADD.FTZ R70, R86, R73 ;  /* 0x0000004956467221 */ /* 0x000fe40000010000 */
[----:B------:R-:W-:Y:S01]  /*5d80*/  FADD.FTZ R71, RZ, R78 ;  /* 0x0000004eff477221 */ /* 0x000fe20000010000 */
[----:B------:R-:W-:Y:S05]  /*5d90*/  @P0 BRA `(.L_x_2318) ;  /* 0x0000008000000947 */ /* 0x000fea0003800000 */
[----:B-12---:R-:W-:Y:S02]  /*5da0*/  ISETP.NE.AND P0, PT, R11, c[0x0][0x174], PT ;  /* 0x00005d000b007a0c */ /* 0x006fe40003f05270 */
[----:B------:R-:W-:Y:S02]  /*5db0*/  MOV R102, 0x3f800000 ;  /* 0x3f80000000667802 */ /* 0x000fe40000000f00 */
[----:B------:R-:W-:-:S09]  /*5dc0*/  MOV R103, RZ ;  /* 0x000000ff00677202 */ /* 0x000fd20000000f00 */
[----:B------:R-:W-:-:S04]  /*5dd0*/  @P0 LEA.HI R72, R11, R11, RZ, 0x1 ;  /* 0x0000000b0b480211 */ /* 0x000fc800078f08ff */
[----:B------:R-:W-:-:S04]  /*5de0*/  @P0 LOP3.LUT R72, R72, 0xfffffe, RZ, 0xc0, !PT ;  /* 0x00fffffe48480812 */ /* 0x000fc800078ec0ff */
[----:B------:R-:W-:-:S04]  /*5df0*/  @P0 IADD3 R72, -R72, R11, RZ ;  /* 0x0000000b48480210 */ /* 0x000fc80007ffe1ff */
[----:B------:R-:W-:-:S05]  /*5e00*/  @P0 LEA R72, R72, R121, 0x8 ;  /* 0x0000007948480211 */ /* 0x000fca00078e40ff */
[----:B------:R0:W1:Y:S02]  /*5e10*/  @P0 LDS.64 R102, [R72.X8+0x2510] ;  /* 0x0025100048660984 */ /* 0x0000640000008a00 */
.L_x_2318:
[----:B-12---:R-:W-:Y:S05]  /*5e20*/  BSYNC B0 ;  /* 0x0000000000007941 */ /* 0x006fea0003800000 */
.L_x_2317:
        /* <DEDUP_REMOVED lines=74> */
.L_x_2361:
        /* <DEDUP_REMOVED lines=68> */
.L_x_2362:
        /* <DEDUP_REMOVED lines=19> */
[----:B-----5:R-:W-:Y:S05]  /*6840*/  CALL.REL.NOINC `($__internal_58_$__cuda_sm70_shflsync_idx_p) ;  /* 0x000079b000007944 */ /* 0x020fea0003c00000 */
.L_x_2323:
[----:B------:R-:W-:Y:S05]  /*6850*/  BRA.CONV ~URZ, `(.L_x_2324) ;  /* 0x000000637f007947 */ /* 0x000fea000b800000 */
[----:B0-----:R-:W-:Y:S01]  /*6860*/  HFMA2.MMA R73, -RZ, RZ, 0, 1.847743988037109375e-06 ;  /* 0x0000001fff497435 */ /* 0x001fe200000001ff */
[----:B------:R-:W-:-:S02]  /*6870*/  MOV R70, R77 ;  /* 0x0000004d00467202 */ /* 0x000fc40000000f00 */
[----:B------:R-:W-:Y:S02]  /*6880*/  MOV R72, 0x1f ;  /* 0x0000001f00487802 */ /* 0x000fe40000000f00 */
[----:B-1----:R-:W-:Y:S02]  /*6890*/  MOV R71, 0xffffffff ;  /* 0xffffffff00477802 */ /* 0x002fe40000000f00 */
[----:B------:R-:W-:Y:S02]  /*68a0*/  MOV R68, 0x68c0 ;  /* 0x000068c000447802 */ /* 0x000fe40000000f00 */
[----:B-----5:R-:W-:Y:S05]  /*68b0*/  CALL.REL.NOINC `($__internal_58_$__cuda_sm70_shflsync_idx_p) ;  /* 0x0000794000007944 */ /* 0x020fea0003c00000 */
.L_x_2324:
[----:B------:R-:W-:Y:S05]  /*68c0*/  BRA.CONV ~URZ, `(.L_x_2325) ;  /* 0x000000637f007947 */ /* 0x000fea000b800000 */
[----:B0-----:R-:W-:Y:S01]  /*68d0*/  HFMA2.MMA R73, -RZ, RZ, 0, 1.847743988037109375e-06 ;  /* 0x0000001fff497435 */ /* 0x001fe200000001ff */
[----:B------:R-:W-:Y:S02]  /*68e0*/  MOV R70, R82 ;  /* 0x0000005200467202 */ /* 0x000fe40000000f00 */
[----:B------:R-:W-:Y:S02]  /*68f0*/  MOV R72, 0x1f ;  /* 0x0000001f00487802 */ /* 0x000fe40000000f00 */
[----:B-1----:R-:W-:Y:S02]  /*6900*/  MOV R71, 0xffffffff ;  /* 0xffffffff00477802 */ /* 0x002fe40000000f00 */
[----:B------:R-:W-:-:S02]  /*6910*/  MOV R68, 0x6930 ;  /* 0x0000693000447802 */ /* 0x000fc40000000f00 */
[----:B-----5:R-:W-:Y:S05]  /*6920*/  CALL.REL.NOINC `($__internal_58_$__cuda_sm70_shflsync_idx_p) ;  /* 0x000078d000007944 */ /* 0x020fea0003c00000 */
.L_x_2325:
[----:B------:R-:W-:Y:S05]  /*6930*/  BRA.CONV ~URZ, `(.L_x_2326) ;  /* 0x000000637f007947 */ /* 0x000fea000b800000 */
[----:B0-----:R-:W-:Y:S01]  /*6940*/  HFMA2.MMA R73, -RZ, RZ, 0, 1.847743988037109375e-06 ;  /* 0x0000001fff497435 */ /* 0x001fe200000001ff */
[----:B------:R-:W-:-:S02]  /*6950*/  MOV R70, R83 ;  /* 0x0000005300467202 */ /* 0x000fc40000000f00 */
[----:B------:R-:W-:Y:S02]  /*6960*/  MOV R72, 0x1f ;  /* 0x0000001f00487802 */ /* 0x000fe40000000f00 */
[----:B-1----:R-:W-:Y:S02]  /*6970*/  MOV R71, 0xffffffff ;  /* 0xffffffff00477802 */ /* 0x002fe40000000f00 */
[----:B------:R-:W-:Y:S02]  /*6980*/  MOV R68, 0x69a0 ;  /* 0x000069a000447802 */ /* 0x000fe40000000f00 */
[----:B-----5:R-:W-:Y:S05]  /*6990*/  CALL.REL.NOINC `($__internal_58_$__cuda_sm70_shflsync_idx_p) ;  /* 0x0000786000007944 */ /* 0x020fea0003c00000 */
.L_x_2326:
        /* <DEDUP_REMOVED lines=9> */
.L_x_2363:
        /* <DEDUP_REMOVED lines=49> */
.L_x_2320:
[----:B-1----:R-:W-:Y:S05]  /*6d40*/  BSYNC B0 ;  /* 0x0000000000007941 */ /* 0x002fea0003800000 */
.L_x_2319:
        /* <DEDUP_REMOVED lines=12> */
[----:B0-----:R-:W-:Y:S02]  /*6e10*/  FMUL.FTZ R72, R124, -R67 ;  /* 0x800000437c487220 */ /* 0x001fe40000410000 */
        /* <DEDUP_REMOVED lines=40> */
[----:B0-----:R-:W-:Y:S02]  /*70a0*/  FMUL.FTZ R67, R85, R65 ;  /* 0x0000004155437220 */ /* 0x001fe40000410000 */
        /* <DEDUP_REMOVED lines=48> */
[----:B------:R-:W-:Y:S02]  /*73b0*/  FADD.FTZ R216, R216, R65 ;  /* 0x00000041d8d87221 */ /* 0x000fe40000010000 */
[CC--:B------:R-:W-:Y:S02]  /*73c0*/  FFMA.FTZ R74, R137.reuse, R71.reuse, -R64 ;  /* 0x00000047894a7223 */ /* 0x0c0fe40000010840 */
[----:B------:R-:W-:Y:S02]  /*73d0*/  FMUL.FTZ R71, R136, -R71 ;  /* 0x8000004788477220 */ /* 0x000fe40000410000 */
[----:B------:R-:W-:Y:S02]  /*73e0*/  FADD.FTZ R197, RZ, R66 ;  /* 0x00000042ffc57221 */ /* 0x000fe40000010000 */
[----:B------:R-:W-:-:S02]  /*73f0*/  FFMA.FTZ R70, R137, R67, R70 ;  /* 0x0000004389467223 */ /* 0x000fc40000010046 */
[C---:B------:R-:W-:Y:S02]  /*7400*/  FMUL.FTZ R66, R144.reuse, R216 ;  /* 0x000000d890427220 */ /* 0x040fe40000410000 */
[----:B------:R-:W-:Y:S02]  /*7410*/  FFMA.FTZ R71, R137, R72, R71 ;  /* 0x0000004889477223 */ /* 0x000fe40000010047 */
[-C--:B------:R-:W-:Y:S02]  /*7420*/  FMUL.FTZ R64, R144, R197.reuse ;  /* 0x000000c590407220 */ /* 0x080fe40000410000 */
[----:B------:R-:W-:Y:S02]  /*7430*/  FMUL.FTZ R65, R138, -R70 ;  /* 0x800000468a417220 */ /* 0x000fe40000410000 */
[----:B------:R-:W-:Y:S02]  /*7440*/  FFMA.FTZ R66, R145, R197, R66 ;  /* 0x000000c591427223 */ /* 0x000fe40000010042 */
[----:B------:R-:W-:-:S02]  /*7450*/  FADD.FTZ R71, -R162, R71 ;  /* 0x00000047a2477221 */ /* 0x000fc40000010100 */
[----:B------:R-:W-:Y:S02]  /*7460*/  FFMA.FTZ R64, R145, R216, -R64 ;  /* 0x000000d891407223 */ /* 0x000fe40000010840 */
[----:B------:R-:W-:Y:S02]  /*7470*/  FFMA.FTZ R67, R139, R68, -R65 ;  /* 0x000000448b437223 */ /* 0x000fe40000010841 */
[----:B------:R-:W-:Y:S02]  /*7480*/  FADD.FTZ R200, RZ, R66 ;  /* 0x00000042ffc87221 */ /* 0x000fe40000010000 */
[----:B------:R-:W-:Y:S02]  /*7490*/  FADD.FTZ R74, R161, R74 ;  /* 0x0000004aa14a7221 */ /* 0x000fe40000010000 */
[----:B------:R-:W-:Y:S02]  /*74a0*/  FMUL.FTZ R65, R138, -R71 ;  /* 0x800000478a417220 */ /* 0x000fe40000410000 */
[----:B------:R-:W-:-:S02]  /*74b0*/  FADD.FTZ R215, R215, R64 ;  /* 0x00000040d7d77221 */ /* 0x000fc40000010000 */
[----:B------:R-:W-:Y:S02]  /*74c0*/  FMUL.FTZ R64, R142, R200 ;  /* 0x000000c88e407220 */ /* 0x000fe40000410000 */
[C---:B------:R-:W-:Y:S02]  /*74d0*/  FMUL.FTZ R68, R138.reuse, -R68 ;  /* 0x800000448a447220 */ /* 0x040fe40000410000 */
[-C--:B------:R-:W-:Y:S02]  /*74e0*/  FFMA.FTZ R69, R139, R74.reuse, -R65 ;  /* 0x0000004a8b457223 */ /* 0x080fe40000010841 */
[----:B------:R-:W-:Y:S02]  /*74f0*/  FMUL.FTZ R74, R138, -R74 ;  /* 0x8000004a8a4a7220 */ /* 0x000fe40000410000 */
[----:B------:R-:W-:Y:S02]  /*7500*/  FFMA.FTZ R65, R143, R215, -R64 ;  /* 0x000000d78f417223 */ /* 0x000fe40000010840 */
[----:B------:R-:W-:-:S02]  /*7510*/  FFMA.FTZ R68, R139, R70, R68 ;  /* 0x000000468b447223 */ /* 0x000fc40000010044 */
[----:B------:R-:W-:Y:S02]  /*7520*/  FMUL.FTZ R64, R142, R215 ;  /* 0x000000d78e407220 */ /* 0x000fe40000410000 */
[----:B------:R-:W-:Y:S02]  /*7530*/  FFMA.FTZ R74, R139, R71, R74 ;  /* 0x000000478b4a7223 */ /* 0x000fe4000001004a */
[----:B------:R-:W-:Y:S02]  /*7540*/  FMUL.FTZ R66, R140, -R68 ;  /* 0x800000448c427220 */ /* 0x000fe40000410000 */
[----:B------:R-:W-:Y:S02]  /*7550*/  FFMA.FTZ R64, R143, R200, R64 ;  /* 0x000000c88f407223 */ /* 0x000fe40000010040 */
[----:B------:R-:W-:Y:S02]  /*7560*/  FADD.FTZ R214, R214, R65 ;  /* 0x00000041d6d67221 */ /* 0x000fe40000010000 */
[----:B------:R-:W-:-:S02]  /*7570*/  FADD.FTZ R74, -R171, R74 ;  /* 0x0000004aab4a7221 */ /* 0x000fc40000010100 */
[-C--:B------:R-:W-:Y:S02]  /*7580*/  FFMA.FTZ R65, R141, R67.reuse, -R66 ;  /* 0x000000438d417223 */ /* 0x080fe40000010842 */
        /* <DEDUP_REMOVED lines=17> */
[-C--:B------:R-:W-:Y:S02]  /*76a0*/  FMUL.FTZ R70, R142, -R65.reuse ;  /* 0x800000418e467220 */ /* 0x080fe40000410000 */
[----:B------:R-:W-:Y:S02]  /*76b0*/  FFMA.FTZ R68, R143, R65, -R68 ;  /* 0x000000418f447223 */ /* 0x000fe40000010844 */
        /* <DEDUP_REMOVED lines=16> */
[----:B------:R-:W-:Y:S02]  /*77c0*/  FMUL.FTZ R68, R144, -R68 ;  /* 0x8000004490447220 */ /* 0x000fe40000410000 */
[----:B------:R-:W-:Y:S02]  /*77d0*/  FADD.FTZ R74, -R175, R74 ;  /* 0x0000004aaf4a7221 */ /* 0x000fe40000010100 */
[----:B------:R-:W-:Y:S02]  /*77e0*/  FFMA.FTZ R64, R137, R212, -R64 ;  /* 0x000000d489407223 */ /* 0x000fe40000010840 */
[----:B------:R-:W-:Y:S02]  /*77f0*/  FADD.FTZ R204, RZ, R66 ;  /* 0x00000042ffcc7221 */ /* 0x000fe40000010000 */
[----:B------:R-:W-:Y:S02]  /*7800*/  FADD.FTZ R65, R176, R65 ;  /* 0x00000041b0417221 */ /* 0x000fe40000010000 */
[----:B------:R-:W-:-:S02]  /*7810*/  FMUL.FTZ R66, R144, -R74 ;  /* 0x8000004a90427220 */ /* 0x000fc40000410000 */
[----:B------:R-:W-:Y:S02]  /*7820*/  FFMA.FTZ R68, R145, R70, R68 ;  /* 0x0000004691447223 */ /* 0x000fe40000010044 */
[----:B------:R-:W-:Y:S02]  /*7830*/  FADD.FTZ R211, R211, R64 ;  /* 0x00000040d3d37221 */ /* 0x000fe40000010000 */
[----:B------:R-:W-:Y:S02]  /*7840*/  FMUL.FTZ R64, R134, R204 ;  /* 0x000000cc86407220 */ /* 0x000fe40000410000 */
[-C--:B------:R-:W-:Y:S02]  /*7850*/  FFMA.FTZ R69, R145, R65.reuse, -R66 ;  /* 0x0000004191457223 */ /* 0x080fe40000010842 */
[----:B------:R-:W-:Y:S02]  /*7860*/  FMUL.FTZ R70, R146, -R68 ;  /* 0x8000004492467220 */ /* 0x000fe40000410000 */
[----:B------:R-:W-:-:S02]  /*7870*/  FMUL.FTZ R66, R144, -R65 ;  /* 0x8000004190427220 */ /* 0x000fc40000410000 */
[-C--:B------:R-:W-:Y:S02]  /*7880*/  FFMA.FTZ R65, R135, R211.reuse, -R64 ;  /* 0x000000d387417223 */ /* 0x080fe40000010840 */
[----:B------:R-:W-:Y:S02]  /*7890*/  FMUL.FTZ R64, R134, R211 ;  /* 0x000000d386407220 */ /* 0x000fe40000410000 */
[-C--:B------:R-:W-:Y:S02]  /*78a0*/  FFMA.FTZ R70, R147, R67.reuse, -R70 ;  /* 0x0000004393467223 */ /* 0x080fe40000010846 */
[----:B------:R-:W-:Y:S02]  /*78b0*/  FFMA.FTZ R66, R145, R74, R66 ;  /* 0x0000004a91427223 */ /* 0x000fe40000010042 */
[----:B------:R-:W-:Y:S02]  /*78c0*/  FMUL.FTZ R67, R146, -R67 ;  /* 0x8000004392437220 */ /* 0x000fe40000410000 */
[----:B------:R-:W-:-:S02]  /*78d0*/  FADD.FTZ R69, R178, R69 ;  /* 0x00000045b2457221 */ /* 0x000fc40000010000 */
[----:B------:R-:W-:Y:S02]  /*78e0*/  FFMA.FTZ R64, R135, R204, R64 ;  /* 0x000000cc87407223 */ /* 0x000fe40000010040 */
[----:B------:R-:W-:Y:S02]  /*78f0*/  FADD.FTZ R210, R210, R65 ;  /* 0x00000041d2d27221 */ /* 0x000fe40000010000 */
[----:B------:R-:W-:Y:S02]  /*7900*/  FADD.FTZ R65, -R177, R66 ;  /* 0x00000042b1417221 */ /* 0x000fe40000010100 */
[----:B------:R-:W-:Y:S02]  /*7910*/  FFMA.FTZ R67, R147, R68, R67 ;  /* 0x0000004493437223 */ /* 0x000fe40000010043 */
[----:B------:R-:W-:Y:S02]  /*7920*/  FMUL.FTZ R68, R146, -R69 ;  /* 0x8000004592447220 */ /* 0x000fe40000410000 */
[----:B------:R-:W-:-:S02]  /*7930*/  FADD.FTZ R203, RZ, R64 ;  /* 0x00000040ffcb7221 */ /* 0x000fc40000010000 */
[-C--:B------:R-:W-:Y:S02]  /*7940*/  FMUL.FTZ R72, R146, -R65.reuse ;  /* 0x8000004192487220 */ /* 0x080fe40000410000 */
[C---:B------:R-:W-:Y:S02]  /*7950*/  FMUL.FTZ R66, R132.reuse, R210 ;  /* 0x000000d284427220 */ /* 0x040fe40000410000 */
[C---:B------:R-:W-:Y:S02]  /*7960*/  FFMA.FTZ R68, R147.reuse, R65, R68 ;  /* 0x0000004193447223 */ /* 0x040fe40000010044 */
[----:B------:R-:W-:Y:S02]  /*7970*/  FMUL.FTZ R64, R132, R203 ;  /* 0x000000cb84407220 */ /* 0x000fe40000410000 */
[----:B------:R-:W-:Y:S02]  /*7980*/  FFMA.FTZ R71, R147, R69, -R72 ;  /* 0x0000004593477223 */ /* 0x000fe40000010848 */
[----:B------:R-:W-:-:S02]  /*7990*/  FFMA.FTZ R66, R133, R203, R66 ;  /* 0x000000cb85427223 */ /* 0x000fc40000010042 */
[----:B------:R-:W-:Y:S02]  /*79a0*/  FADD.FTZ R68, -R179, R68 ;  /* 0x00000044b3447221 */ /* 0x000fe40000010100 */
[----:B------:R-:W-:Y:S02]  /*79b0*/  FFMA.FTZ R64, R133, R210, -R64 ;  /* 0x000000d285407223 */ /* 0x000fe40000010840 */
[----:B------:R-:W-:Y:S02]  /*79c0*/  FADD.FTZ R206, RZ, R66 ;  /* 0x00000042ffce7221 */ /* 0x000fe40000010000 */
[----:B------:R-:W-:Y:S02]  /*79d0*/  FADD.FTZ R71, R180, R71 ;  /* 0x00000047b4477221 */ /* 0x000fe40000010000 */
[----:B------:R-:W-:Y:S02]  /*79e0*/  FMUL.FTZ R66, R148, -R68 ;  /* 0x8000004494427220 */ /* 0x000fe40000410000 */
[----:B------:R-:W-:-:S02]  /*79f0*/  FADD.FTZ R209, R209, R64 ;  /* 0x00000040d1d17221 */ /* 0x000fc40000010000 */
[-C--:B------:R-:W-:Y:S02]  /*7a00*/  FMUL.FTZ R65, R148, -R71.reuse ;  /* 0x8000004794417220 */ /* 0x080fe40000410000 */
[----:B------:R-:W-:Y:S02]  /*7a10*/  FFMA.FTZ R71, R149, R71, -R66 ;  /* 0x0000004795477223 */ /* 0x000fe40000010842 */
[C---:B------:R-:W-:Y:S02]  /*7a20*/  FMUL.FTZ R64, R130.reuse, R206 ;  /* 0x000000ce82407220 */ /* 0x040fe40000410000 */
[----:B------:R-:W-:Y:S02]  /*7a30*/  FMUL.FTZ R66, R130, R209 ;  /* 0x000000d182427220 */ /* 0x000fe40000410000 */
[----:B------:R-:W-:Y:S02]  /*7a40*/  FMUL.FTZ R69, R148, -R67 ;  /* 0x8000004394457220 */ /* 0x000fe40000410000 */
[----:B------:R-:W-:-:S02]  /*7a50*/  FFMA.FTZ R64, R131, R209, -R64 ;  /* 0x000000d183407223 */ /* 0x000fc40000010840 */
[----:B------:R-:W-:Y:S02]  /*7a60*/  FFMA.FTZ R205, R131, R206, R66 ;  /* 0x000000ce83cd7223 */ /* 0x000fe40000010042 */
[CC--:B------:R-:W-:Y:S02]  /*7a70*/  FFMA.FTZ R72, R149.reuse, R70.reuse, -R69 ;  /* 0x0000004695487223 */ /* 0x0c0fe40000010845 */
[----:B------:R-:W-:Y:S02]  /*7a80*/  FMUL.FTZ R70, R148, -R70 ;  /* 0x8000004694467220 */ /* 0x000fe40000410000 */
[----:B------:R-:W-:Y:S01]  /*7a90*/  FFMA.FTZ R68, R149, R68, R65 ;  /* 0x0000004495447223 */ /* 0x000fe20000010041 */
[----:B------:R-:W-:Y:S01]  /*7aa0*/  HFMA2.MMA R65, -RZ, RZ, 0, 0 ;  /* 0x00000000ff417435 */ /* 0x000fe200000001ff */
[----:B------:R-:W-:Y:S01]  /*7ab0*/  FADD.FTZ R207, R207, R64 ;  /* 0x00000040cfcf7221 */ /* 0x000fe20000010000 */
[----:B------:R-:W-:Y:S01]  /*7ac0*/  MOV R64, 0x3f800000 ;  /* 0x3f80000000407802 */ /* 0x000fe20000000f00 */
[----:B------:R-:W-:-:S02]  /*7ad0*/  FADD.FTZ R205, RZ, R205 ;  /* 0x000000cdffcd7221 */ /* 0x000fc40000010000 */
[----:B------:R-:W-:Y:S02]  /*7ae0*/  FFMA.FTZ R73, R149, R67, R70 ;  /* 0x0000004395497223 */ /* 0x000fe40000010046 */
[----:B------:R-:W-:Y:S01]  /*7af0*/  FADD.FTZ R74, -R181, R68 ;  /* 0x00000044b54a7221 */ /* 0x000fe20000010100 */
[----:B------:R-:W-:Y:S01]  /*7b00*/  CS2R R66, SRZ ;  /* 0x0000000000427805 */ /* 0x000fe2000001ff00 */
[C---:B------:R-:W-:Y:S02]  /*7b10*/  FMUL.FTZ R70, R128.reuse, R207 ;  /* 0x000000cf80467220 */ /* 0x040fe40000410000 */
[-C--:B------:R-:W-:Y:S02]  /*7b20*/  FMUL.FTZ R68, R128, R205.reuse ;  /* 0x000000cd80447220 */ /* 0x080fe40000410000 */
[C---:B------:R-:W-:Y:S01]  /*7b30*/  FFMA.FTZ R70, R129.reuse, R205, R70 ;  /* 0x000000cd81467223 */ /* 0x040fe20000010046 */
[----:B------:R0:W1:Y:S01]  /*7b40*/  @!P0 LDS.128 R64, [R121.X16+0x3910] ;  /* 0x0039100079408984 */ /* 0x000062000000cc00 */
[----:B------:R-:W-:Y:S01]  /*7b50*/  FFMA.FTZ R69, R129, R207, -R68 ;  /* 0x000000cf81457223 */ /* 0x000fe20000010844 */
[----:B------:R-:W-:Y:S01]  /*7b60*/  ISETP.GT.U32.AND P0, PT, R9, 0x1f, PT ;  /* 0x0000001f0900780c */ /* 0x000fe20003f04070 */
[----:B------:R-:W-:-:S02]  /*7b70*/  FADD.FTZ R208, RZ, R70 ;  /* 0x00000046ffd07221 */ /* 0x000fc40000010000 */
[----:B------:R-:W-:Y:S02]  /*7b80*/  FADD.FTZ R194, R194, R69 ;  /* 0x00000045c2c27221 */ /* 0x000fe40000010000 */
[----:B------:R-:W-:Y:S02]  /*7b90*/  FADD.FTZ R71, R182, R71 ;  /* 0x00000047b6477221 */ /* 0x000fe40000010000 */
[C---:B------:R-:W-:Y:S02]  /*7ba0*/  FMUL.FTZ R68, R126.reuse, R208 ;  /* 0x000000d07e447220 */ /* 0x040fe40000410000 */
[----:B------:R-:W-:Y:S02]  /*7bb0*/  FMUL.FTZ R69, R126, R194 ;  /* 0x000000c27e457220 */ /* 0x000fe40000410000 */
[C---:B------:R-:W-:Y:S02]  /*7bc0*/  FMUL.FTZ R76, R150.reuse, -R74 ;  /* 0x8000004a964c7220 */ /* 0x040fe40000410000 */
[----:B------:R-:W-:-:S02]  /*7bd0*/  FMUL.FTZ R70, R150, -R71 ;  /* 0x8000004796467220 */ /* 0x000fc40000410000 */
[C---:B------:R-:W-:Y:S02]  /*7be0*/  FFMA.FTZ R68, R127.reuse, R194, -R68 ;  /* 0x000000c27f447223 */ /* 0x040fe40000010844 */
[----:B------:R-:W-:Y:S02]  /*7bf0*/  FFMA.FTZ R221, R127, R208, R69 ;  /* 0x000000d07fdd7223 */ /* 0x000fe40000010045 */
[C---:B------:R-:W-:Y:S02]  /*7c00*/  FFMA.FTZ R75, R151.reuse, R71, -R76 ;  /* 0x00000047974b7223 */ /* 0x040fe4000001084c */
[----:B------:R-:W-:Y:S02]  /*7c10*/  FFMA.FTZ R76, R151, R74, R70 ;  /* 0x0000004a974c7223 */ /* 0x000fe40000010046 */
[C---:B------:R-:W-:Y:S02]  /*7c20*/  FMUL.FTZ R74, R150.reuse, -R72 ;  /* 0x80000048964a7220 */ /* 0x040fe40000410000 */
[----:B------:R-:W-:-:S02]  /*7c30*/  FMUL.FTZ R70, R150, -R73 ;  /* 0x8000004996467220 */ /* 0x000fc40000410000 */
[----:B------:R-:W-:Y:S02]  /*7c40*/  FADD.FTZ R185, R185, R68 ;  /* 0x00000044b9b97221 */ /* 0x000fe40000010000 */
[----:B------:R-:W-:Y:S02]  /*7c50*/  FADD.FTZ R221, RZ, R221 ;  /* 0x000000ddffdd7221 */ /* 0x000fe40000010000 */
[C---:B------:R-:W-:Y:S02]  /*7c60*/  FFMA.FTZ R69, R151.reuse, R73, R74 ;  /* 0x0000004997457223 */ /* 0x040fe4000001004a */
[----:B------:R-:W-:Y:S02]  /*7c70*/  FFMA.FTZ R68, R151, R72, -R70 ;  /* 0x0000004897447223 */ /* 0x000fe40000010846 */
[C---:B------:R-:W-:Y:S02]  /*7c80*/  FMUL.FTZ R74, R124.reuse, R185 ;  /* 0x000000b97c4a7220 */ /* 0x040fe40000410000 */
[----:B------:R-:W-:-:S02]  /*7c90*/  FMUL.FTZ R72, R124, R221 ;  /* 0x000000dd7c487220 */ /* 0x000fc40000410000 */
[C---:B------:R-:W-:Y:S02]  /*7ca0*/  FFMA.FTZ R74, R125.reuse, R221, R74 ;  /* 0x000000dd7d4a7223 */ /* 0x040fe4000001004a */
[----:B------:R-:W-:Y:S02]  /*7cb0*/  FFMA.FTZ R72, R125, R185, -R72 ;  /* 0x000000b97d487223 */ /* 0x000fe40000010848 */
[----:B------:R-:W-:Y:S02]  /*7cc0*/  FADD.FTZ R220, RZ, R74 ;  /* 0x0000004affdc7221 */ /* 0x000fe40000010000 */
[----:B------:R-:W-:Y:S02]  /*7cd0*/  FADD.FTZ R222, R87, R72 ;  /* 0x0000004857de7221 */ /* 0x000fe40000010000 */
[----:B------:R-:W-:Y:S02]  /*7ce0*/  FADD.FTZ R71, -R183, R76 ;  /* 0x0000004cb7477221 */ /* 0x000fe40000010100 */
[----:B------:R-:W-:-:S02]  /*7cf0*/  FADD.FTZ R70, R184, R75 ;  /* 0x0000004bb8467221 */ /* 0x000fc40000010000 */
        /* <DEDUP_REMOVED lines=48> */
.L_x_2364:
[----:B------:R-:W-:Y:S05]  /*8000*/  BRA.DIV ~URZ, `(.L_x_2331) ;  /* 0x000053427f007947 */ /* 0x000fea000b800000 */
[----:B------:R2:W3:Y:S04]  /*8010*/  SHFL.DOWN PT, R71, R77, 0x1, 0x1f ;  /* 0x08201f004d477f89 */ /* 0x0004e800000e0000 */
[----:B------:R2:W4:Y:S04]  /*8020*/  SHFL.DOWN PT, R72, R75, 0x1, 0x1f ;  /* 0x08201f004b487f89 */ /* 0x00052800000e0000 */
[----:B------:R2:W0:Y:S02]  /*8030*/  SHFL.DOWN PT, R68, R74, 0x1, 0x1f ;  /* 0x08201f004a447f89 */ /* 0x00042400000e0000 */
.L_x_2365:
        /* <DEDUP_REMOVED lines=15> */
.L_x_2333:
[----:B------:R-:W-:Y:S05]  /*8130*/  BSYNC B1 ;  /* 0x0000000000017941 */ /* 0x000fea0003800000 */
.L_x_2332:
[----:B------:R-:W-:Y:S05]  /*8140*/  BRA.DIV ~URZ, `(.L_x_2334) ;  /* 0x000053627f007947 */ /* 0x000fea000b800000 */
[----:B-1----:R1:W2:Y:S04]  /*8150*/  SHFL.DOWN PT, R70, R76, 0x2, 0x1f ;  /* 0x08401f004c467f89 */ /* 0x0022a800000e0000 */
[----:B---3--:R1:W3:Y:S04]  /*8160*/  SHFL.DOWN PT, R71, R77, 0x2, 0x1f ;  /* 0x08401f004d477f89 */ /* 0x0082e800000e0000 */
[----:B----4-:R1:W4:Y:S04]  /*8170*/  SHFL.DOWN PT, R72, R75, 0x2, 0x1f ;  /* 0x08401f004b487f89 */ /* 0x01032800000e0000 */
[----:B0-----:R1:W0:Y:S02]  /*8180*/  SHFL.DOWN PT, R68, R74, 0x2, 0x1f ;  /* 0x08401f004a447f89 */ /* 0x00122400000e0000 */
.L_x_2366:
        /* <DEDUP_REMOVED lines=15> */
.L_x_2336:
[----:B------:R-:W-:Y:S05]  /*8280*/  BSYNC B1 ;  /* 0x0000000000017941 */ /* 0x000fea0003800000 */
.L_x_2335:
[----:B------:R-:W-:Y:S05]  /*8290*/  BRA.DIV ~URZ, `(.L_x_2337) ;  /* 0x000053e27f007947 */ /* 0x000fea000b800000 */
[----:B--2---:R2:W1:Y:S02]  /*82a0*/  SHFL.DOWN PT, R70, R76, 0x4, 0x1f ;  /* 0x08801f004c467f89 */ /* 0x00446400000e0000 */
.L_x_2367:
[----:B------:R-:W-:Y:S05]  /*82b0*/  BRA.DIV ~URZ, `(.L_x_2338) ;  /* 0x000054427f007947 */ /* 0x000fea000b800000 */
[----:B---3--:R3:W2:Y:S04]  /*82c0*/  SHFL.DOWN PT, R71, R77, 0x4, 0x1f ;  /* 0x08801f004d477f89 */ /* 0x0086a800000e0000 */
[----:B----4-:R3:W4:Y:S04]  /*82d0*/  SHFL.DOWN PT, R72, R75, 0x4, 0x1f ;  /* 0x08801f004b487f89 */ /* 0x01072800000e0000 */
[----:B0-----:R3:W0:Y:S02]  /*82e0*/  SHFL.DOWN PT, R68, R74, 0x4, 0x1f ;  /* 0x08801f004a447f89 */ /* 0x00162400000e0000 */
.L_x_2368:
        /* <DEDUP_REMOVED lines=15> */
.L_x_2340:
[----:B------:R-:W-:Y:S05]  /*83e0*/  BSYNC B1 ;  /* 0x0000000000017941 */ /* 0x000fea0003800000 */
.L_x_2339:
[----:B------:R-:W-:Y:S05]  /*83f0*/  BRA.DIV ~URZ, `(.L_x_2341) ;  /* 0x000054627f007947 */ /* 0x000fea000b800000 */
[----:B-1----:R1:W3:Y:S04]  /*8400*/  SHFL.DOWN PT, R70, R76, 0x8, 0x1f ;  /* 0x09001f004c467f89 */ /* 0x0022e800000e0000 */
[----:B--2---:R1:W2:Y:S04]  /*8410*/  SHFL.DOWN PT, R71, R77, 0x8, 0x1f ;  /* 0x09001f004d477f89 */ /* 0x0042a800000e0000 */
[----:B----4-:R1:W4:Y:S04]  /*8420*/  SHFL.DOWN PT, R72, R75, 0x8, 0x1f ;  /* 0x09001f004b487f89 */ /* 0x01032800000e0000 */
[----:B0-----:R1:W0:Y:S02]  /*8430*/  SHFL.DOWN PT, R68, R74, 0x8, 0x1f ;  /* 0x09001f004a447f89 */ /* 0x00122400000e0000 */
.L_x_2369:
        /* <DEDUP_REMOVED lines=15> */
.L_x_2343:
[----:B------:R-:W-:Y:S05]  /*8530*/  BSYNC B1 ;  /* 0x0000000000017941 */ /* 0x000fea0003800000 */
.L_x_2342:
[----:B------:R-:W-:Y:S05]  /*8540*/  BRA.DIV ~URZ, `(.L_x_2344) ;  /* 0x000054e27f007947 */ /* 0x000fea000b800000 */
[----:B---3--:R3:W1:Y:S02]  /*8550*/  SHFL.DOWN PT, R70, R76, 0x10, 0x1f ;  /* 0x0a001f004c467f89 */ /* 0x00866400000e0000 */
.L_x_2370:
[----:B------:R-:W-:Y:S05]  /*8560*/  BRA.DIV ~URZ, `(.L_x_2345) ;  /* 0x000055427f007947 */ /* 0x000fea000b800000 */
[----:B--2---:R2:W3:Y:S04]  /*8570*/  SHFL.DOWN PT, R71, R77, 0x10, 0x1f ;  /* 0x0a001f004d477f89 */ /* 0x0044e800000e0000 */
[----:B----4-:R2:W4:Y:S04]  /*8580*/  SHFL.DOWN PT, R72, R75, 0x10, 0x1f ;  /* 0x0a001f004b487f89 */ /* 0x01052800000e0000 */
[----:B0-----:R2:W0:Y:S02]  /*8590*/  SHFL.DOWN PT, R68, R74, 0x10, 0x1f ;  /* 0x0a001f004a447f89 */ /* 0x00142400000e0000 */
.L_x_2371:
        /* <DEDUP_REMOVED lines=13> */
.L_x_2347:
[----:B------:R-:W-:Y:S05]  /*8670*/  BSYNC B1 ;  /* 0x0000000000017941 */ /* 0x000fea0003800000 */
.L_x_2346:
        /* <DEDUP_REMOVED lines=20> */
.L_x_2372:
        /* <DEDUP_REMOVED lines=19> */
.L_x_2350:
[----:B------:R-:W-:Y:S05]  /*88f0*/  BSYNC B1 ;  /* 0x0000000000017941 */ /* 0x000fea0003800000 */
.L_x_2349:
        /* <DEDUP_REMOVED lines=9> */
[C---:B--2---:R-:W-:Y:S02]  /*8990*/  FMUL.FTZ R66, R69.reuse, R82 ;  /* 0x0000005245427220 */ /* 0x044fe40000410000 */
        /* <DEDUP_REMOVED lines=28> */
.L_x_2329:
[----:B-1----:R-:W-:Y:S05]  /*8b60*/  BSYNC B0 ;  /* 0x0000000000007941 */ /* 0x002fea0003800000 */
.L_x_2328:
[----:B------:R-:W-:Y:S01]  /*8b70*/  WARPSYNC 0xffffffff ;  /* 0xffffffff00007948 */ /* 0x000fe20003800000 */
[----:B------:R-:W-:Y:S01]  /*8b80*/  BAR.SYNC.DEFER_BLOCKING 0x0 ;  /* 0x0000000000007b1d */ /* 0x000fe20000010000 */
[----:B------:R-:W-:Y:S01]  /*8b90*/  FFMA.FTZ R81, R105, R219, RZ ;  /* 0x000000db69517223 */ /* 0x000fe200000100ff */
[----:B------:R-:W-:-:S02]  /*8ba0*/  ISETP.NE.AND P2, PT, R9, RZ, PT ;  /* 0x000000ff0900720c */ /* 0x000fc40003f45270 */
[----:B------:R-:W-:Y:S01]  /*8bb0*/  ISETP.GT.AND P0, PT, R10, 0x1e, PT ;  /* 0x0000001e0a00780c */ /* 0x000fe20003f04270 */
[----:B------:R-:W-:Y:S01]  /*8bc0*/  FFMA.FTZ R80, R106, R218, R81 ;  /* 0x000000da6a507223 */ /* 0x000fe20000010051 */
[----:B------:R-:W-:Y:S01]  /*8bd0*/  ISETP.NE.AND P1, PT, R10, RZ, PT ;  /* 0x000000ff0a00720c */ /* 0x000fe20003f25270 */
[----:B------:R-:W-:Y:S02]  /*8be0*/  BSSY B0, `(.L_x_2351) ;  /* 0x00001fb000007945 */ /* 0x000fe40003800000 */
[----:B------:R-:W-:-:S04]  /*8bf0*/  FFMA.FTZ R81, R107, R217, R80 ;  /* 0x000000d96b517223 */ /* 0x000fc80000010050 */
[----:B------:R-:W-:Y:S02]  /*8c00*/  FFMA.FTZ R82, R108, R216, R81 ;  /* 0x000000d86c527223 */ /* 0x000fe40000010051 */
[----:B------:R-:W-:Y:S02]  /*8c10*/  FFMA.FTZ R81, R105, -R198, RZ ;  /* 0x800000c669517223 */ /* 0x000fe400000100ff */
[----:B------:R-:W-:Y:S02]  /*8c20*/  FFMA.FTZ R83, R109, R215, R82 ;  /* 0x000000d76d537223 */ /* 0x000fe40000010052 */
[----:B------:R-:W-:-:S04]  /*8c30*/  FFMA.FTZ R81, R106, -R195, R81 ;  /* 0x800000c36a517223 */ /* 0x000fc80000010051 */
[----:B------:R-:W-:Y:S01]  /*8c40*/  FFMA.FTZ R81, R107, -R196, R81 ;  /* 0x800000c46b517223 */ /* 0x000fe20000010051 */
[----:B0-----:R-:W0:Y:S03]  /*8c50*/  LDS.64 R68, [R152.X16+0x1b18] ;  /* 0x001b180098447984 */ /* 0x001e26000000ca00 */
[----:B------:R-:W-:Y:S01]  /*8c60*/  FFMA.FTZ R81, R108, -R197, R81 ;  /* 0x800000c56c517223 */ /* 0x000fe20000010051 */
[----:B------:R1:W-:Y:S03]  /*8c70*/  @!P2 STS.128 [R121.X16+0x3910], R64 ;  /* 0x003910407900a388 */ /* 0x0003e6000000cc00 */
[----:B------:R-:W-:-:S04]  /*8c80*/  FFMA.FTZ R81, R109, -R200, R81 ;  /* 0x800000c86d517223 */ /* 0x000fc80000010051 */
[----:B------:R-:W-:Y:S02]  /*8c90*/  FFMA.FTZ R81, R110, -R199, R81 ;  /* 0x800000c76e517223 */ /* 0x000fe40000010051 */
[CC--:B0-----:R-:W-:Y:S02]  /*8ca0*/  FMUL.FTZ R71, R69.reuse, -R103.reuse ;  /* 0x8000006745477220 */ /* 0x0c1fe40000410000 */
[C---:B------:R-:W-:Y:S02]  /*8cb0*/  FMUL.FTZ R103, R68.reuse, -R103 ;  /* 0x8000006744677220 */ /* 0x040fe40000410000 */
[-C--:B------:R-:W-:Y:S02]  /*8cc0*/  FFMA.FTZ R74, R68, R102.reuse, -R71 ;  /* 0x00000066444a7223 */ /* 0x080fe40000010847 */
        /* <DEDUP_REMOVED lines=9> */
[----:B------:R-:W-:-:S02]  /*8d60*/  FADD.FTZ R69, R154, R69 ;  /* 0x000000459a457221 */ /* 0x000fc40000010000 */
[C---:B------:R-:W-:Y:S02]  /*8d70*/  FMUL.FTZ R68, R124.reuse, -R169 ;  /* 0x800000a97c447220 */ /* 0x040fe40000410000 */
[-C--:B------:R-:W-:Y:S02]  /*8d80*/  FMUL.FTZ R124, R124, -R69.reuse ;  /* 0x800000457c7c7220 */ /* 0x080fe40000410000 */
[C---:B------:R-:W-:Y:S02]  /*8d90*/  FFMA.FTZ R68, R125.reuse, R69, -R68 ;  /* 0x000000457d447223 */ /* 0x040fe40000010844 */
[----:B------:R-:W-:Y:S02]  /*8da0*/  FFMA.FTZ R125, R125, R169, R124 ;  /* 0x000000a97d7d7223 */ /* 0x000fe4000001007c */
[----:B------:R-:W-:Y:S02]  /*8db0*/  FADD.FTZ R68, R155, R68 ;  /* 0x000000449b447221 */ /* 0x000fe40000010000 */
[----:B------:R-:W-:-:S02]  /*8dc0*/  FADD.FTZ R168, -R168, R125 ;  /* 0x0000007da8a87221 */ /* 0x000fc40000010100 */
[C---:B------:R-:W-:Y:S02]  /*8dd0*/  FMUL.FTZ R70, R126.reuse, -R68 ;  /* 0x800000447e467220 */ /* 0x040fe40000410000 */
[-C--:B------:R-:W-:Y:S02]  /*8de0*/  FMUL.FTZ R126, R126, -R168.reuse ;  /* 0x800000a87e7e7220 */ /* 0x080fe40000410000 */
[C---:B------:R-:W-:Y:S02]  /*8df0*/  FFMA.FTZ R70, R127.reuse, R168, R70 ;  /* 0x000000a87f467223 */ /* 0x040fe40000010046 */
[----:B------:R-:W-:Y:S01]  /*8e00*/  FFMA.FTZ R71, R127, R68, -R126 ;  /* 0x000000447f477223 */ /* 0x000fe2000001087e */
[----:B------:R-:W-:Y:S01]  /*8e10*/  PRMT R127, RZ, 0x5410, R59 ;  /* 0x00005410ff7f7816 */ /* 0x000fe2000000003b */
        /* <DEDUP_REMOVED lines=42> */
[----:B------:R-:W-:Y:S01]  /*90c0*/  FFMA.FTZ R78, R141, R171, R140 ;  /* 0x000000ab8d4e7223 */ /* 0x000fe2000001008c */
[----:B------:R-:W-:Y:S01]  /*90d0*/  PRMT R140, RZ, 0x7610, R59 ;  /* 0x00007610ff8c7816 */ /* 0x000fe2000000003b */
[----:B------:R-:W-:Y:S02]  /*90e0*/  FADD.FTZ R174, R174, R79 ;  /* 0x0000004faeae7221 */ /* 0x000fe40000010000 */
[----:B------:R-:W-:Y:S02]  /*90f0*/  FADD.FTZ R78, -R173, R78 ;  /* 0x0000004ead4e7221 */ /* 0x000fe40000010100 */
[----:B------:R-:W-:-:S02]  /*9100*/  FMUL.FTZ R79, R142, -R174 ;  /* 0x800000ae8e4f7220 */ /* 0x000fc40000410000 */
[-C--:B------:R-:W-:Y:S02]  /*9110*/  FMUL.FTZ R142, R142, -R78.reuse ;  /* 0x8000004e8e8e7220 */ /* 0x080fe40000410000 */
[C---:B------:R-:W-:Y:S02]  /*9120*/  FFMA.FTZ R80, R143.reuse, R78, R79 ;  /* 0x0000004e8f507223 */ /* 0x040fe4000001004f */
[----:B------:R-:W-:Y:S02]  /*9130*/  FFMA.FTZ R79, R143, R174, -R142 ;  /* 0x000000ae8f4f7223 */ /* 0x000fe4000001088e */
[----:B------:R-:W-:Y:S02]  /*9140*/  FADD.FTZ R175, -R175, R80 ;  /* 0x00000050afaf7221 */ /* 0x000fe40000010100 */
[----:B------:R-:W-:Y:S02]  /*9150*/  FFMA.FTZ R80, R110, R214, R83 ;  /* 0x000000d66e507223 */ /* 0x000fe40000010053 */
[----:B------:R-:W-:-:S02]  /*9160*/  FADD.FTZ R79, R176, R79 ;  /* 0x0000004fb04f7221 */ /* 0x000fc40000010000 */
[----:B-1----:R-:W-:Y:S02]  /*9170*/  FMUL.FTZ R64, R144, -R175 ;  /* 0x800000af90407220 */ /* 0x002fe40000410000 */
[----:B------:R-:W-:Y:S02]  /*9180*/  FFMA.FTZ R67, R111, R213, R80 ;  /* 0x000000d56f437223 */ /* 0x000fe40000010050 */
[-C--:B------:R-:W-:Y:S02]  /*9190*/  FFMA.FTZ R65, R145, R79.reuse, -R64 ;  /* 0x0000004f91417223 */ /* 0x080fe40000010840 */
[----:B------:R-:W-:Y:S02]  /*91a0*/  FFMA.FTZ R64, R112, R212, R67 ;  /* 0x000000d470407223 */ /* 0x000fe40000010043 */
[----:B------:R-:W-:Y:S02]  /*91b0*/  FMUL.FTZ R144, R144, -R79 ;  /* 0x8000004f90907220 */ /* 0x000fe40000410000 */
[----:B------:R-:W-:-:S02]  /*91c0*/  FADD.FTZ R178, R178, R65 ;  /* 0x00000041b2b27221 */ /* 0x000fc40000010000 */
[----:B------:R-:W-:Y:S02]  /*91d0*/  FFMA.FTZ R65, R113, R211, R64 ;  /* 0x000000d371417223 */ /* 0x000fe40000010040 */
[----:B------:R-:W-:Y:S02]  /*91e0*/  FFMA.FTZ R80, R145, R175, R144 ;  /* 0x000000af91507223 */ /* 0x000fe40000010090 */
[----:B------:R-:W-:Y:S02]  /*91f0*/  FFMA.FTZ R66, R114, R210, R65 ;  /* 0x000000d272427223 */ /* 0x000fe40000010041 */
[----:B------:R-:W-:Y:S02]  /*9200*/  FFMA.FTZ R65, R111, -R202, R81 ;  /* 0x800000ca6f417223 */ /* 0x000fe40000010051 */
[----:B------:R-:W-:Y:S02]  /*9210*/  FADD.FTZ R80, -R177, R80 ;  /* 0x00000050b1507221 */ /* 0x000fe40000010100 */
[----:B------:R-:W-:-:S02]  /*9220*/  FMUL.FTZ R64, R146, -R178 ;  /* 0x800000b292407220 */ /* 0x000fc40000410000 */
[----:B------:R-:W-:Y:S02]  /*9230*/  FFMA.FTZ R66, R115, R209, R66 ;  /* 0x000000d173427223 */ /* 0x000fe40000010042 */
[----:B------:R-:W-:Y:S02]  /*9240*/  FFMA.FTZ R65, R112, -R201, R65 ;  /* 0x800000c970417223 */ /* 0x000fe40000010041 */
[-C--:B------:R-:W-:Y:S02]  /*9250*/  FMUL.FTZ R146, R146, -R80.reuse ;  /* 0x8000005092927220 */ /* 0x080fe40000410000 */
[----:B------:R-:W-:Y:S02]  /*9260*/  FFMA.FTZ R64, R147, R80, R64 ;  /* 0x0000005093407223 */ /* 0x000fe40000010040 */
[----:B------:R-:W-:Y:S02]  /*9270*/  FFMA.FTZ R66, R116, R207, R66 ;  /* 0x000000cf74427223 */ /* 0x000fe40000010042 */
[----:B------:R-:W-:-:S02]  /*9280*/  FFMA.FTZ R65, R113, -R204, R65 ;  /* 0x800000cc71417223 */ /* 0x000fc40000010041 */
[----:B------:R-:W-:Y:S02]  /*9290*/  FFMA.FTZ R81, R147, R178, -R146 ;  /* 0x000000b293517223 */ /* 0x000fe40000010892 */
[----:B------:R-:W-:Y:S02]  /*92a0*/  FADD.FTZ R179, -R179, R64 ;  /* 0x00000040b3b37221 */ /* 0x000fe40000010100 */
[----:B------:R-:W-:Y:S02]  /*92b0*/  FFMA.FTZ R67, R117, R194, R66 ;  /* 0x000000c275437223 */ /* 0x000fe40000010042 */
[----:B------:R-:W-:Y:S02]  /*92c0*/  FFMA.FTZ R66, R114, -R203, R65 ;  /* 0x800000cb72427223 */ /* 0x000fe40000010041 */
[----:B------:R-:W-:Y:S02]  /*92d0*/  FADD.FTZ R81, R180, R81 ;  /* 0x00000051b4517221 */ /* 0x000fe40000010000 */
[----:B------:R-:W-:-:S02]  /*92e0*/  FMUL.FTZ R64, R148, -R179 ;  /* 0x800000b394407220 */ /* 0x000fc40000410000 */
[----:B------:R-:W-:Y:S02]  /*92f0*/  FFMA.FTZ R67, R118, R185, R67 ;  /* 0x000000b976437223 */ /* 0x000fe40000010043 */
[----:B------:R-:W-:Y:S02]  /*9300*/  FFMA.FTZ R66, R115, -R206, R66 ;  /* 0x800000ce73427223 */ /* 0x000fe40000010042 */
[-C--:B------:R-:W-:Y:S02]  /*9310*/  FMUL.FTZ R148, R148, -R81.reuse ;  /* 0x8000005194947220 */ /* 0x080fe40000410000 */
[----:B------:R-:W-:Y:S02]  /*9320*/  FFMA.FTZ R65, R149, R81, -R64 ;  /* 0x0000005195417223 */ /* 0x000fe40000010840 */
[----:B------:R-:W-:Y:S02]  /*9330*/  FFMA.FTZ R67, R119, R222, R67 ;  /* 0x000000de77437223 */ /* 0x000fe40000010043 */
[----:B------:R-:W-:-:S02]  /*9340*/  FFMA.FTZ R64, R116, -R205, R66 ;  /* 0x800000cd74407223 */ /* 0x000fc40000010042 */
[----:B------:R-:W-:Y:S02]  /*9350*/  FFMA.FTZ R82, R149, R179, R148 ;  /* 0x000000b395527223 */ /* 0x000fe40000010094 */
[----:B------:R-:W-:Y:S02]  /*9360*/  FADD.FTZ R182, R182, R65 ;  /* 0x00000041b6b67221 */ /* 0x000fe40000010000 */
[----:B------:R-:W-:Y:S02]  /*9370*/  FFMA.FTZ R66, R120, R224, R67 ;  /* 0x000000e078427223 */ /* 0x000fe40000010043 */
[----:B------:R-:W-:Y:S02]  /*9380*/  FFMA.FTZ R64, R117, -R208, R64 ;  /* 0x800000d075407223 */ /* 0x000fe40000010040 */
[C---:B------:R-:W-:Y:S02]  /*9390*/  FMUL.FTZ R67, R101.reuse, R74 ;  /* 0x0000004a65437220 */ /* 0x040fe40000410000 */
[----:B------:R-:W-:-:S02]  /*93a0*/  FMUL.FTZ R65, R101, R170 ;  /* 0x000000aa65417220 */ /* 0x000fc40000410000 */
[----:B------:R-:W-:Y:S02]  /*93b0*/  FADD.FTZ R82, -R181, R82 ;  /* 0x00000052b5527221 */ /* 0x000fe40000010100 */
[----:B------:R-:W-:Y:S02]  /*93c0*/  FFMA.FTZ R64, R118, -R221, R64 ;  /* 0x800000dd76407223 */ /* 0x000fe40000010040 */
[C---:B------:R-:W-:Y:S02]  /*93d0*/  FFMA.FTZ R84, R100.reuse, R170, -R67 ;  /* 0x000000aa64547223 */ /* 0x040fe40000010843 */
[----:B------:R-:W-:Y:S02]  /*93e0*/  FFMA.FTZ R85, R100, R74, R65 ;  /* 0x0000004a64557223 */ /* 0x000fe40000010041 */
[----:B------:R-:W-:Y:S02]  /*93f0*/  FMUL.FTZ R170, R170, R35 ;  /* 0x00000023aaaa7220 */ /* 0x000fe40000410000 */
[----:B------:R-:W-:-:S02]  /*9400*/  FMUL.FTZ R65, R150, -R82 ;  /* 0x8000005296417220 */ /* 0x000fc40000410000 */
[----:B------:R-:W-:Y:S02]  /*9410*/  FMUL.FTZ R150, R150, -R182 ;  /* 0x800000b696967220 */ /* 0x000fe40000410000 */
[-C--:B------:R-:W-:Y:S02]  /*9420*/  FFMA.FTZ R224, R140, -R35.reuse, R224 ;  /* 0x800000238ce07223 */ /* 0x080fe400000100e0 */
[----:B------:R-:W-:Y:S02]  /*9430*/  FFMA.FTZ R64, R119, -R220, R64 ;  /* 0x800000dc77407223 */ /* 0x000fe40000010040 */
[C---:B------:R-:W-:Y:S02]  /*9440*/  FMUL.FTZ R84, R223.reuse, R84 ;  /* 0x00000054df547220 */ /* 0x040fe40000410000 */
[----:B------:R-:W-:Y:S02]  /*9450*/  FMUL.FTZ R83, R74, R35 ;  /* 0x000000234a537220 */ /* 0x000fe40000410000 */
[----:B------:R-:W-:-:S02]  /*9460*/  FMUL.FTZ R86, R223, R170 ;  /* 0x000000aadf567220 */ /* 0x000fc40000410000 */
[----:B------:R-:W-:Y:S02]  /*9470*/  FFMA.FTZ R150, R151, R82, R150 ;  /* 0x0000005297967223 */ /* 0x000fe40000010096 */
[----:B------:R-:W-:Y:S02]  /*9480*/  FFMA.FTZ R67, R120, -R223, R64 ;  /* 0x800000df78437223 */ /* 0x000fe40000010040 */
[C---:B------:R-:W-:Y:S02]  /*9490*/  FFMA.FTZ R85, R224.reuse, R85, R84 ;  /* 0x00000055e0557223 */ /* 0x040fe40000010054 */
[----:B------:R-:W-:Y:S02]  /*94a0*/  FADD.FTZ R104, R83, R104 ;  /* 0x0000006853687221 */ /* 0x000fe40000010000 */
[-C--:B------:R-:W-:Y:S02]  /*94b0*/  FMUL.FTZ R223, R223, R83.reuse ;  /* 0x00000053dfdf7220 */ /* 0x080fe40000410000 */
[----:B------:R-:W-:-:S02]  /*94c0*/  FFMA.FTZ R64, R224, R83, R86 ;  /* 0x00000053e0407223 */ /* 0x000fc40000010056 */
[----:B------:R-:W-:Y:S02]  /*94d0*/  FMUL.FTZ R84, R101, R69 ;  /* 0x0000004565547220 */ /* 0x000fe40000410000 */
[----:B------:R-:W-:Y:S02]  /*94e0*/  FFMA.FTZ R83, R151, R182, -R65 ;  /* 0x000000b697537223 */ /* 0x000fe40000010841 */
[----:B------:R-:W-:Y:S02]  /*94f0*/  FADD.FTZ R183, -R183, R150 ;  /* 0x00000096b7b77221 */ /* 0x000fe40000010100 */
[----:B------:R-:W-:Y:S01]  /*9500*/  FFMA.FTZ R140, R140, R74, R85 ;  /* 0x0000004a8c8c7223 */ /* 0x000fe20000010055 */
[----:B------:R-:W-:Y:S01]  /*9510*/  PRMT R74, RZ, 0x5410, R60 ;  /* 0x00005410ff4a7816 */ /* 0x000fe2000000003c */
[----:B------:R-:W-:Y:S01]  /*9520*/  FFMA.FTZ R103, R100, R169, -R84 ;  /* 0x000000a964677223 */ /* 0x000fe20000010854 */
[----:B------:R-:W-:Y:S01]  /*9530*/  PRMT R85, RZ, 0x7610, R60 ;  /* 0x00007610ff557816 */ /* 0x000fe2000000003c */
[----:B------:R-:W-:-:S02]  /*9540*/  FADD.FTZ R83, R184, R83 ;  /* 0x00000053b8537221 */ /* 0x000fc40000010000 */
[----:B------:R-:W-:Y:S02]  /*9550*/  FMUL.FTZ R102, R183, R20 ;  /* 0x00000014b7667220 */ /* 0x000fe40000410000 */
[----:B------:R-:W-:Y:S02]  /*9560*/  FMUL.FTZ R125, R169, R34 ;  /* 0x00000022a97d7220 */ /* 0x000fe40000410000 */
[----:B------:R-:W-:Y:S02]  /*9570*/  FMUL.FTZ R124, R82, R21 ;  /* 0x00000015527c7220 */ /* 0x000fe40000410000 */
[----:B------:R-:W-:Y:S02]  /*9580*/  FMUL.FTZ R142, R220, R103 ;  /* 0x00000067dc8e7220 */ /* 0x000fe40000410000 */
[-C--:B------:R-:W-:Y:S02]  /*9590*/  FFMA.FTZ R219, R74, -R20.reuse, R219 ;  /* 0x800000144adb7223 */ /* 0x080fe400000100db */
[----:B------:R-:W-:-:S02]  /*95a0*/  FMUL.FTZ R84, R83, R20 ;  /* 0x0000001453547220 */ /* 0x000fc40000410000 */
[----:B------:R-:W-:Y:S02]  /*95b0*/  FMUL.FTZ R103, R198, R102 ;  /* 0x00000066c6677220 */ /* 0x000fe40000410000 */
[-C--:B------:R-:W-:Y:S02]  /*95c0*/  FMUL.FTZ R123, R69, R34.reuse ;  /* 0x00000022457b7220 */ /* 0x080fe40000410000 */
[----:B------:R-:W-:Y:S02]  /*95d0*/  FFMA.FTZ R222, R127, -R34, R222 ;  /* 0x800000227fde7223 */ /* 0x000fe400000100de */
[----:B------:R-:W-:Y:S02]  /*95e0*/  FMUL.FTZ R128, R220, R125 ;  /* 0x0000007ddc807220 */ /* 0x000fe40000410000 */
[-C--:B------:R-:W-:Y:S02]  /*95f0*/  FFMA.FTZ R87, R85, -R21.reuse, R218 ;  /* 0x8000001555577223 */ /* 0x080fe400000100da */
[----:B------:R-:W-:-:S02]  /*9600*/  FMUL.FTZ R86, R182, R21 ;  /* 0x00000015b6567220 */ /* 0x000fc40000410000 */
[----:B------:R-:W-:Y:S02]  /*9610*/  FMUL.FTZ R122, R195, R124 ;  /* 0x0000007cc37a7220 */ /* 0x000fe40000410000 */
[----:B------:R-:W-:Y:S02]  /*9620*/  FFMA.FTZ R103, R219, R84, R103 ;  /* 0x00000054db677223 */ /* 0x000fe40000010067 */
[----:B------:R-:W-:Y:S02]  /*9630*/  FADD.FTZ R99, R123, R99 ;  /* 0x000000637b637221 */ /* 0x000fe40000010000 */
[-C--:B------:R-:W-:Y:S02]  /*9640*/  FMUL.FTZ R130, R220, R123.reuse ;  /* 0x0000007bdc827220 */ /* 0x080fe40000410000 */
[----:B------:R-:W-:Y:S02]  /*9650*/  FFMA.FTZ R128, R222, R123, R128 ;  /* 0x0000007bde807223 */ /* 0x000fe40000010080 */
[----:B------:R-:W-:-:S02]  /*9660*/  FMUL.FTZ R123, R195, R86 ;  /* 0x00000056c37b7220 */ /* 0x000fc40000410000 */
[C---:B------:R-:W-:Y:S02]  /*9670*/  FFMA.FTZ R126, R87.reuse, R86, R122 ;  /* 0x00000056577e7223 */ /* 0x040fe4000001007a */
[----:B------:R-:W-:Y:S02]  /*9680*/  FMUL.FTZ R122, R198, R84 ;  /* 0x00000054c67a7220 */ /* 0x000fe40000410000 */
[----:B------:R-:W-:Y:S02]  /*9690*/  FADD.FTZ R103, RZ, R103 ;  /* 0x00000067ff677221 */ /* 0x000fe40000010000 */
[----:B------:R-:W-:Y:S02]  /*96a0*/  FFMA.FTZ R130, R222, R125, -R130 ;  /* 0x0000007dde827223 */ /* 0x000fe40000010882 */
[----:B------:R-:W-:Y:S02]  /*96b0*/  FFMA.FTZ R125, R87, R124, -R123 ;  /* 0x0000007c577d7223 */ /* 0x000fe4000001087b */
[----:B------:R-:W-:Y:S01]  /*96c0*/  FFMA.FTZ R124, R219, R102, -R122 ;  /* 0x00000066db7c7223 */ /* 0x000fe2000001087a */
[--C-:B------:R-:W-:Y:S01]  /*96d0*/  PRMT R102, RZ, 0x5410, R61.reuse ;  /* 0x00005410ff667816 */ /* 0x100fe2000000003d */
[----:B------:R-:W-:Y:S01]  /*96e0*/  FADD.FTZ R126, R103, R126 ;  /* 0x0000007e677e7221 */ /* 0x000fe20000010000 */
[----:B------:R-:W-:Y:S01]  /*96f0*/  PRMT R103, RZ, 0x7610, R61 ;  /* 0x00007610ff677816 */ /* 0x000fe2000000003d */
[----:B------:R-:W-:-:S02]  /*9700*/  FMUL.FTZ R122, R81, R22 ;  /* 0x00000016517a7220 */ /* 0x000fc40000410000 */
[-C--:B------:R-:W-:Y:S02]  /*9710*/  FMUL.FTZ R123, R178, R23.reuse ;  /* 0x00000017b27b7220 */ /* 0x080fe40000410000 */
[-C--:B------:R-:W-:Y:S02]  /*9720*/  FMUL.FTZ R129, R179, R22.reuse ;  /* 0x00000016b3817220 */ /* 0x080fe40000410000 */
[----:B------:R-:W-:Y:S02]  /*9730*/  FFMA.FTZ R217, R102, -R22, R217 ;  /* 0x8000001666d97223 */ /* 0x000fe400000100d9 */
[----:B------:R-:W-:Y:S02]  /*9740*/  FMUL.FTZ R132, R196, R122 ;  /* 0x0000007ac4847220 */ /* 0x000fe40000410000 */
[-C--:B------:R-:W-:Y:S02]  /*9750*/  FFMA.FTZ R216, R103, -R23.reuse, R216 ;  /* 0x8000001767d87223 */ /* 0x080fe400000100d8 */
[----:B------:R-:W-:-:S02]  /*9760*/  FMUL.FTZ R133, R80, R23 ;  /* 0x0000001750857220 */ /* 0x000fc40000410000 */
[----:B------:R-:W-:Y:S02]  /*9770*/  FADD.FTZ R124, RZ, R124 ;  /* 0x0000007cff7c7221 */ /* 0x000fe40000010000 */
[----:B------:R-:W-:Y:S02]  /*9780*/  FMUL.FTZ R134, R197, R123 ;  /* 0x0000007bc5867220 */ /* 0x000fe40000410000 */
[-C--:B------:R-:W-:Y:S02]  /*9790*/  FMUL.FTZ R131, R196, R129.reuse ;  /* 0x00000081c4837220 */ /* 0x080fe40000410000 */
[----:B------:R-:W-:Y:S02]  /*97a0*/  FFMA.FTZ R132, R217, R129, -R132 ;  /* 0x00000081d9847223 */ /* 0x000fe40000010884 */
[----:B------:R-:W-:Y:S01]  /*97b0*/  FADD.FTZ R129, R124, R125 ;  /* 0x0000007d7c817221 */ /* 0x000fe20000010000 */
[----:B------:R-:W-:Y:S01]  /*97c0*/  PRMT R124, RZ, 0x5410, R62 ;  /* 0x00005410ff7c7816 */ /* 0x000fe2000000003e */
[----:B------:R-:W-:-:S02]  /*97d0*/  FFMA.FTZ R135, R216, R133, -R134 ;  /* 0x00000085d8877223 */ /* 0x000fc40000010886 */
[----:B------:R-:W-:Y:S02]  /*97e0*/  FFMA.FTZ R131, R217, R122, R131 ;  /* 0x0000007ad9837223 */ /* 0x000fe40000010083 */
[----:B------:R-:W-:Y:S02]  /*97f0*/  FMUL.FTZ R133, R197, R133 ;  /* 0x00000085c5857220 */ /* 0x000fe40000410000 */
[-C--:B------:R-:W-:Y:S02]  /*9800*/  FMUL.FTZ R125, R79, R24.reuse ;  /* 0x000000184f7d7220 */ /* 0x080fe40000410000 */
[----:B------:R-:W-:Y:S02]  /*9810*/  FADD.FTZ R131, R126, R131 ;  /* 0x000000837e837221 */ /* 0x000fe40000010000 */
[----:B------:R-:W-:Y:S02]  /*9820*/  FFMA.FTZ R134, R216, R123, R133 ;  /* 0x0000007bd8867223 */ /* 0x000fe40000010085 */
[----:B------:R-:W-:-:S02]  /*9830*/  FFMA.FTZ R126, R124, -R24, R215 ;  /* 0x800000187c7e7223 */ /* 0x000fc400000100d7 */
[----:B------:R-:W-:Y:S02]  /*9840*/  FMUL.FTZ R133, R175, R24 ;  /* 0x00000018af857220 */ /* 0x000fe40000410000 */
[----:B------:R-:W-:Y:S02]  /*9850*/  FMUL.FTZ R136, R200, R125 ;  /* 0x0000007dc8887220 */ /* 0x000fe40000410000 */
[----:B------:R-:W-:Y:S01]  /*9860*/  FADD.FTZ R132, R129, R132 ;  /* 0x0000008481847221 */ /* 0x000fe20000010000 */
[----:B------:R-:W-:Y:S01]  /*9870*/  PRMT R129, RZ, 0x7610, R62 ;  /* 0x00007610ff817816 */ /* 0x000fe2000000003e */
[-C--:B------:R-:W-:Y:S02]  /*9880*/  FFMA.FTZ R137, R126, R133.reuse, -R136 ;  /* 0x000000857e897223 */ /* 0x080fe40000010888 */
[----:B------:R-:W-:Y:S02]  /*9890*/  FMUL.FTZ R133, R200, R133 ;  /* 0x00000085c8857220 */ /* 0x000fe40000410000 */
[----:B------:R-:W-:-:S02]  /*98a0*/  FADD.FTZ R134, R131, R134 ;  /* 0x0000008683867221 */ /* 0x000fc40000010000 */
[----:B------:R-:W-:Y:S02]  /*98b0*/  FADD.FTZ R132, R132, R135 ;  /* 0x0000008784847221 */ /* 0x000fe40000010000 */
[-C--:B------:R-:W-:Y:S02]  /*98c0*/  FMUL.FTZ R136, R78, R25.reuse ;  /* 0x000000194e887220 */ /* 0x080fe40000410000 */
[----:B------:R-:W-:Y:S02]  /*98d0*/  FMUL.FTZ R131, R174, R25 ;  /* 0x00000019ae837220 */ /* 0x000fe40000410000 */
[----:B------:R-:W-:Y:S02]  /*98e0*/  FFMA.FTZ R133, R126, R125, R133 ;  /* 0x0000007d7e857223 */ /* 0x000fe40000010085 */
[----:B------:R-:W-:Y:S01]  /*98f0*/  FADD.FTZ R137, R132, R137 ;  /* 0x0000008984897221 */ /* 0x000fe20000010000 */
[----:B------:R-:W-:Y:S01]  /*9900*/  PRMT R132, RZ, 0x5410, R63 ;  /* 0x00005410ff847816 */ /* 0x000fe2000000003f */
[----:B------:R-:W-:-:S02]  /*9910*/  FFMA.FTZ R214, R129, -R25, R214 ;  /* 0x8000001981d67223 */ /* 0x000fc400000100d6 */
[C---:B------:R-:W-:Y:S02]  /*9920*/  FMUL.FTZ R138, R199.reuse, R136 ;  /* 0x00000088c78a7220 */ /* 0x040fe40000410000 */
[-C--:B------:R-:W-:Y:S02]  /*9930*/  FMUL.FTZ R135, R199, R131.reuse ;  /* 0x00000083c7877220 */ /* 0x080fe40000410000 */
[----:B------:R-:W-:Y:S02]  /*9940*/  FADD.FTZ R133, R134, R133 ;  /* 0x0000008586857221 */ /* 0x000fe40000010000 */
[----:B------:R-:W-:Y:S02]  /*9950*/  FMUL.FTZ R134, R77, R26 ;  /* 0x0000001a4d867220 */ /* 0x000fe40000410000 */
[----:B------:R-:W-:Y:S02]  /*9960*/  FFMA.FTZ R138, R214, R131, R138 ;  /* 0x00000083d68a7223 */ /* 0x000fe4000001008a */
[----:B------:R-:W-:-:S02]  /*9970*/  FADD.FTZ R37, R140, R37 ;  /* 0x000000258c257221 */ /* 0x000fc40000010000 */
[----:B------:R-:W-:Y:S02]  /*9980*/  FFMA.FTZ R136, R214, R136, -R135 ;  /* 0x00000088d6887223 */ /* 0x000fe40000010887 */
[-C--:B------:R-:W-:Y:S02]  /*9990*/  FFMA.FTZ R213, R132, -R26.reuse, R213 ;  /* 0x8000001a84d57223 */ /* 0x080fe400000100d5 */
[----:B------:R-:W-:Y:S02]  /*99a0*/  FMUL.FTZ R135, R171, R26 ;  /* 0x0000001aab877220 */ /* 0x000fe40000410000 */
[----:B------:R-:W-:Y:S02]  /*99b0*/  FMUL.FTZ R140, R202, R134 ;  /* 0x00000086ca8c7220 */ /* 0x000fe40000410000 */
[----:B------:R-:W-:Y:S01]  /*99c0*/  FADD.FTZ R138, R133, R138 ;  /* 0x0000008a858a7221 */ /* 0x000fe20000010000 */
[----:B------:R-:W-:Y:S01]  /*99d0*/  PRMT R133, RZ, 0x7610, R63 ;  /* 0x00007610ff857816 */ /* 0x000fe2000000003f */
[----:B------:R-:W-:-:S02]  /*99e0*/  FADD.FTZ R136, R137, R136 ;  /* 0x0000008889887221 */ /* 0x000fc40000010000 */
[-C--:B------:R-:W-:Y:S02]  /*99f0*/  FFMA.FTZ R139, R213, R135.reuse, -R140 ;  /* 0x00000087d58b7223 */ /* 0x080fe4000001088c */
[----:B------:R-:W-:Y:S02]  /*9a00*/  FMUL.FTZ R137, R202, R135 ;  /* 0x00000087ca897220 */ /* 0x000fe40000410000 */
[-C--:B------:R-:W-:Y:S02]  /*9a10*/  FMUL.FTZ R135, R76, R27.reuse ;  /* 0x0000001b4c877220 */ /* 0x080fe40000410000 */
[----:B------:R-:W-:Y:S02]  /*9a20*/  FMUL.FTZ R140, R162, R27 ;  /* 0x0000001ba28c7220 */ /* 0x000fe40000410000 */
[----:B------:R-:W-:Y:S02]  /*9a30*/  FMUL.FTZ R169, R101, R169 ;  /* 0x000000a965a97220 */ /* 0x000fe40000410000 */
[----:B------:R-:W-:-:S02]  /*9a40*/  FFMA.FTZ R212, R133, -R27, R212 ;  /* 0x8000001b85d47223 */ /* 0x000fc400000100d4 */
[----:B------:R-:W-:Y:S02]  /*9a50*/  FFMA.FTZ R137, R213, R134, R137 ;  /* 0x00000086d5897223 */ /* 0x000fe40000010089 */
[C---:B------:R-:W-:Y:S02]  /*9a60*/  FMUL.FTZ R143, R201.reuse, R135 ;  /* 0x00000087c98f7220 */ /* 0x040fe40000410000 */
[-C--:B------:R-:W-:Y:S02]  /*9a70*/  FMUL.FTZ R141, R201, R140.reuse ;  /* 0x0000008cc98d7220 */ /* 0x080fe40000410000 */
[----:B------:R-:W-:Y:S02]  /*9a80*/  FFMA.FTZ R169, R100, R69, R169 ;  /* 0x0000004564a97223 */ /* 0x000fe400000100a9 */
[----:B------:R-:W-:Y:S02]  /*9a90*/  FADD.FTZ R137, R138, R137 ;  /* 0x000000898a897221 */ /* 0x000fe40000010000 */
[----:B------:R-:W-:-:S02]  /*9aa0*/  FFMA.FTZ R143, R212, R140, -R143 ;  /* 0x0000008cd48f7223 */ /* 0x000fc4000001088f */
[----:B------:R-:W-:Y:S02]  /*9ab0*/  FFMA.FTZ R138, R212, R135, R141 ;  /* 0x00000087d48a7223 */ /* 0x000fe4000001008d */
[----:B------:R-:W-:Y:S01]  /*9ac0*/  FADD.FTZ R140, R136, R139 ;  /* 0x0000008b888c7221 */ /* 0x000fe20000010000 */
[----:B------:R-:W-:Y:S01]  /*9ad0*/  PRMT R136, RZ, 0x5410, R56 ;  /* 0x00005410ff887816 */ /* 0x000fe20000000038 */
[----:B------:R-:W-:Y:S02]  /*9ae0*/  FFMA.FTZ R222, R222, R169, R142 ;  /* 0x000000a9dede7223 */ /* 0x000fe4000001008e */
[-C--:B------:R-:W-:Y:S02]  /*9af0*/  FMUL.FTZ R142, R163, R28.reuse ;  /* 0x0000001ca38e7220 */ /* 0x080fe40000410000 */
[----:B------:R-:W-:Y:S01]  /*9b00*/  FADD.FTZ R141, R137, R138 ;  /* 0x0000008a898d7221 */ /* 0x000fe20000010000 */
[----:B------:R-:W-:Y:S01]  /*9b10*/  PRMT R137, RZ, 0x7610, R56 ;  /* 0x00007610ff897816 */ /* 0x000fe20000000038 */
[----:B------:R-:W-:-:S02]  /*9b20*/  FFMA.FTZ R211, R136, -R28, R211 ;  /* 0x8000001c88d37223 */ /* 0x000fc400000100d3 */
[----:B------:R-:W-:Y:S02]  /*9b30*/  FMUL.FTZ R138, R75, R28 ;  /* 0x0000001c4b8a7220 */ /* 0x000fe40000410000 */
[----:B------:R-:W-:Y:S02]  /*9b40*/  FMUL.FTZ R144, R204, R142 ;  /* 0x0000008ecc907220 */ /* 0x000fe40000410000 */
[-C--:B------:R-:W-:Y:S02]  /*9b50*/  FMUL.FTZ R139, R72, R29.reuse ;  /* 0x0000001d488b7220 */ /* 0x080fe40000410000 */
[-C--:B------:R-:W-:Y:S02]  /*9b60*/  FFMA.FTZ R210, R137, -R29.reuse, R210 ;  /* 0x8000001d89d27223 */ /* 0x080fe400000100d2 */
[----:B------:R-:W-:Y:S02]  /*9b70*/  FMUL.FTZ R147, R164, R29 ;  /* 0x0000001da4937220 */ /* 0x000fe40000410000 */
[----:B------:R-:W-:-:S02]  /*9b80*/  FFMA.FTZ R144, R211, R138, R144 ;  /* 0x0000008ad3907223 */ /* 0x000fc40000010090 */
[----:B------:R-:W-:Y:S02]  /*9b90*/  FMUL.FTZ R148, R203, R139 ;  /* 0x0000008bcb947220 */ /* 0x000fe40000410000 */
[----:B------:R-:W-:Y:S01]  /*9ba0*/  FADD.FTZ R143, R140, R143 ;  /* 0x0000008f8c8f7221 */ /* 0x000fe20000010000 */
[----:B------:R-:W-:Y:S01]  /*9bb0*/  PRMT R140, RZ, 0x5410, R57 ;  /* 0x00005410ff8c7816 */ /* 0x000fe20000000039 */
[----:B------:R-:W-:Y:S02]  /*9bc0*/  FMUL.FTZ R145, R204, R138 ;  /* 0x0000008acc917220 */ /* 0x000fe40000410000 */
[----:B------:R-:W-:Y:S02]  /*9bd0*/  FADD.FTZ R144, R141, R144 ;  /* 0x000000908d907221 */ /* 0x000fe40000010000 */
[-C--:B------:R-:W-:Y:S02]  /*9be0*/  FFMA.FTZ R148, R210, R147.reuse, -R148 ;  /* 0x00000093d2947223 */ /* 0x080fe40000010894 */
[----:B------:R-:W-:-:S02]  /*9bf0*/  FMUL.FTZ R147, R203, R147 ;  /* 0x00000093cb937220 */ /* 0x000fc40000410000 */
[----:B------:R-:W-:Y:S02]  /*9c00*/  FMUL.FTZ R141, R73, R30 ;  /* 0x0000001e498d7220 */ /* 0x000fe40000410000 */
[----:B------:R-:W-:Y:S02]  /*9c10*/  FFMA.FTZ R146, R211, R142, -R145 ;  /* 0x0000008ed3927223 */ /* 0x000fe40000010891 */
[-C--:B------:R-:W-:Y:S02]  /*9c20*/  FFMA.FTZ R142, R140, -R30.reuse, R209 ;  /* 0x8000001e8c8e7223 */ /* 0x080fe400000100d1 */
[----:B------:R-:W-:Y:S02]  /*9c30*/  FFMA.FTZ R147, R210, R139, R147 ;  /* 0x0000008bd2937223 */ /* 0x000fe40000010093 */
[----:B------:R-:W-:Y:S02]  /*9c40*/  FMUL.FTZ R145, R165, R30 ;  /* 0x0000001ea5917220 */ /* 0x000fe40000410000 */
[----:B------:R-:W-:-:S02]  /*9c50*/  FMUL.FTZ R149, R206, R141 ;  /* 0x0000008dce957220 */ /* 0x000fc40000410000 */
[----:B------:R-:W-:Y:S01]  /*9c60*/  FADD.FTZ R147, R144, R147 ;  /* 0x0000009390937221 */ /* 0x000fe20000010000 */
[----:B------:R-:W-:Y:S01]  /*9c70*/  PRMT R144, RZ, 0x7610, R57 ;  /* 0x00007610ff907816 */ /* 0x000fe20000000039 */
[-C--:B------:R-:W-:Y:S02]  /*9c80*/  FFMA.FTZ R152, R142, R145.reuse, -R149 ;  /* 0x000000918e987223 */ /* 0x080fe40000010895 */
[----:B------:R-:W-:Y:S02]  /*9c90*/  FMUL.FTZ R145, R206, R145 ;  /* 0x00000091ce917220 */ /* 0x000fe40000410000 */
[----:B------:R-:W-:Y:S02]  /*9ca0*/  FADD.FTZ R143, R143, R146 ;  /* 0x000000928f8f7221 */ /* 0x000fe40000010000 */
[----:B------:R-:W-:Y:S02]  /*9cb0*/  FMUL.FTZ R154, R166, R31 ;  /* 0x0000001fa69a7220 */ /* 0x000fe40000410000 */
[----:B------:R-:W-:-:S02]  /*9cc0*/  FFMA.FTZ R150, R142, R141, R145 ;  /* 0x0000008d8e967223 */ /* 0x000fc40000010091 */
[-C--:B------:R-:W-:Y:S02]  /*9cd0*/  FFMA.FTZ R207, R144, -R31.reuse, R207 ;  /* 0x8000001f90cf7223 */ /* 0x080fe400000100cf */
[----:B------:R-:W-:Y:S02]  /*9ce0*/  FMUL.FTZ R146, R70, R31 ;  /* 0x0000001f46927220 */ /* 0x000fe40000410000 */
[----:B------:R-:W-:Y:S02]  /*9cf0*/  FMUL.FTZ R145, R205, R154 ;  /* 0x0000009acd917220 */ /* 0x000fe40000410000 */
[----:B------:R-:W-:Y:S02]  /*9d00*/  FADD.FTZ R143, R143, R148 ;  /* 0x000000948f8f7221 */ /* 0x000fe40000010000 */
[----:B------:R-:W-:Y:S02]  /*9d10*/  FFMA.FTZ R151, R127, R69, R222 ;  /* 0x000000457f977223 */ /* 0x000fe400000100de */
[----:B------:R-:W-:-:S02]  /*9d20*/  FMUL.FTZ R69, R71, R32 ;  /* 0x0000002047457220 */ /* 0x000fc40000410000 */
[-C--:B------:R-:W-:Y:S02]  /*9d30*/  FMUL.FTZ R149, R205, R146.reuse ;  /* 0x00000092cd957220 */ /* 0x080fe40000410000 */
[----:B------:R-:W-:Y:S02]  /*9d40*/  FADD.FTZ R147, R147, R150 ;  /* 0x0000009693937221 */ /* 0x000fe40000010000 */
[----:B------:R-:W-:Y:S02]  /*9d50*/  FFMA.FTZ R148, R207, R146, R145 ;  /* 0x00000092cf947223 */ /* 0x000fe40000010091 */
[----:B------:R-:W-:Y:S02]  /*9d60*/  FADD.FTZ R143, R143, R152 ;  /* 0x000000988f8f7221 */ /* 0x000fe40000010000 */
[----:B------:R-:W-:Y:S02]  /*9d70*/  FFMA.FTZ R194, R153, -R32, R194 ;  /* 0x8000002099c27223 */ /* 0x000fe400000100c2 */
[----:B------:R-:W-:-:S02]  /*9d80*/  FMUL.FTZ R152, R168, R33 ;  /* 0x00000021a8987220 */ /* 0x000fc40000410000 */
[----:B------:R-:W-:Y:S02]  /*9d90*/  FMUL.FTZ R127, R167, R32 ;  /* 0x00000020a77f7220 */ /* 0x000fe40000410000 */
[----:B------:R-:W-:Y:S02]  /*9da0*/  FMUL.FTZ R145, R208, R69 ;  /* 0x00000045d0917220 */ /* 0x000fe40000410000 */
[----:B------:R-:W-:Y:S02]  /*9db0*/  FFMA.FTZ R154, R207, R154, -R149 ;  /* 0x0000009acf9a7223 */ /* 0x000fe40000010895 */
        /* <DEDUP_REMOVED lines=12> */
[----:B------:R-:W-:Y:S01]  /*9e80*/  FADD.FTZ R147, R147, R148 ;  /* 0x0000009493937221 */ /* 0x000fe20000010000 */
[----:B------:R-:W0:Y:S01]  /*9e90*/  SHFL.DOWN PT, R145, R66, 0x1, 0x1f ;  /* 0x08201f0042917f89 */ /* 0x000e2200000e0000 */
[----:B------:R-:W-:Y:S02]  /*9ea0*/  FADD.FTZ R143, R143, R150 ;  /* 0x000000968f8f7221 */ /* 0x000fe40000010000 */
[----:B------:R-:W-:-:S02]  /*9eb0*/  FMUL.FTZ R127, R101, R68 ;  /* 0x00000044657f7220 */ /* 0x000fc40000410000 */
[----:B------:R-:W-:Y:S02]  /*9ec0*/  FADD.FTZ R147, R147, R156 ;  /* 0x0000009c93937221 */ /* 0x000fe40000010000 */
[----:B------:R-:W-:Y:S02]  /*9ed0*/  FADD.FTZ R143, R143, R152 ;  /* 0x000000988f8f7221 */ /* 0x000fe40000010000 */
[-C--:B------:R-:W-:Y:S02]  /*9ee0*/  FFMA.FTZ R148, R100, R168.reuse, -R127 ;  /* 0x000000a864947223 */ /* 0x080fe4000001087f */
[----:B------:R-:W-:Y:S02]  /*9ef0*/  FMUL.FTZ R127, R101, R168 ;  /* 0x000000a8657f7220 */ /* 0x000fe40000410000 */
[----:B------:R-:W-:Y:S02]  /*9f00*/  FFMA.FTZ R65, R224, R170, -R223 ;  /* 0x000000aae0417223 */ /* 0x000fe400000108df */
[----:B------:R-:W-:-:S02]  /*9f10*/  FADD.FTZ R147, R147, R128 ;  /* 0x0000008093937221 */ /* 0x000fc40000010000 */
[----:B------:R-:W-:Y:S02]  /*9f20*/  FADD.FTZ R130, R143, R130 ;  /* 0x000000828f827221 */ /* 0x000fe40000010000 */
[----:B------:R-:W-:Y:S02]  /*9f30*/  FMUL.FTZ R221, R221, R148 ;  /* 0x00000094dddd7220 */ /* 0x000fe40000410000 */
[----:B------:R-:W-:Y:S02]  /*9f40*/  FFMA.FTZ R148, R100, R68, R127 ;  /* 0x0000004464947223 */ /* 0x000fe4000001007f */
[----:B------:R-:W-:Y:S02]  /*9f50*/  FADD.FTZ R147, R147, R64 ;  /* 0x0000004093937221 */ /* 0x000fe40000010000 */
[----:B------:R-:W-:Y:S02]  /*9f60*/  FADD.FTZ R130, R130, R65 ;  /* 0x0000004182827221 */ /* 0x000fe40000010000 */
[----:B------:R-:W-:Y:S01]  /*9f70*/  FFMA.FTZ R221, R185, R148, R221 ;  /* 0x00000094b9dd7223 */ /* 0x000fe200000100dd */
[----:B------:R-:W1:Y:S01]  /*9f80*/  SHFL.DOWN PT, R143, R147, 0x1, 0x1f ;  /* 0x08201f00938f7f89 */ /* 0x000e6200000e0000 */
[----:B------:R-:W-:-:S02]  /*9f90*/  FMUL.FTZ R65, R101, R70 ;  /* 0x0000004665417220 */ /* 0x000fc40000410000 */
[----:B------:R-:W-:Y:S01]  /*9fa0*/  FMUL.FTZ R127, R101, R71 ;  /* 0x00000047657f7220 */ /* 0x000fe20000410000 */
[----:B------:R-:W2:Y:S01]  /*9fb0*/  SHFL.DOWN PT, R148, R67, 0x1, 0x1f ;  /* 0x08201f0043947f89 */ /* 0x000ea200000e0000 */
[C---:B------:R-:W-:Y:S01]  /*9fc0*/  FFMA.FTZ R64, R100.reuse, R166, -R65 ;  /* 0x000000a664407223 */ /* 0x040fe20000010841 */
[----:B------:R-:W-:Y:S01]  /*9fd0*/  MOV R65, R130 ;  /* 0x0000008200417202 */ /* 0x000fe20000000f00 */
[----:B------:R-:W-:Y:S01]  /*9fe0*/  FADD.FTZ R97, R69, R97 ;  /* 0x0000006145617221 */ /* 0x000fe20000010000 */
[----:B------:R-:W4:Y:S01]  /*9ff0*/  SHFL.DOWN PT, R128, R130, 0x1, 0x1f ;  /* 0x08201f0082807f89 */ /* 0x000f2200000e0000 */
[----:B------:R-:W-:Y:S02]  /*a000*/  FMUL.FTZ R205, R205, R64 ;  /* 0x00000040cdcd7220 */ /* 0x000fe40000410000 */
[----:B------:R-:W-:Y:S02]  /*a010*/  FMUL.FTZ R64, R101, R73 ;  /* 0x0000004965407220 */ /* 0x000fe40000410000 */
[----:B------:R-:W-:-:S02]  /*a020*/  FFMA.FTZ R127, R100, R167, -R127 ;  /* 0x000000a7647f7223 */ /* 0x000fc4000001087f */
[----:B------:R-:W-:Y:S01]  /*a030*/  FFMA.FTZ R69, R100, R165, -R64 ;  /* 0x000000a564457223 */ /* 0x000fe20000010840 */
[----:B------:R-:W-:Y:S01]  /*a040*/  MOV R64, R147 ;  /* 0x0000009300407202 */ /* 0x000fe20000000f00 */
[----:B------:R-:W-:Y:S02]  /*a050*/  FMUL.FTZ R167, R101, R167 ;  /* 0x000000a765a77220 */ /* 0x000fe40000410000 */
[----:B------:R-:W-:Y:S02]  /*a060*/  FMUL.FTZ R127, R208, R127 ;  /* 0x0000007fd07f7220 */ /* 0x000fe40000410000 */
[----:B------:R-:W-:Y:S02]  /*a070*/  FFMA.FTZ R167, R100, R71, R167 ;  /* 0x0000004764a77223 */ /* 0x000fe400000100a7 */
[----:B0-----:R-:W-:Y:S02]  /*a080*/  @!P0 FADD.FTZ R66, R66, R145 ;  /* 0x0000009142428221 */ /* 0x001fe40000010000 */
[----:B-1----:R-:W-:-:S02]  /*a090*/  @!P0 FADD.FTZ R64, R64, R143 ;  /* 0x0000008f40408221 */ /* 0x002fc40000010000 */
[----:B------:R-:W-:Y:S01]  /*a0a0*/  FFMA.FTZ R194, R194, R167, R127 ;  /* 0x000000a7c2c27223 */ /* 0x000fe2000001007f */
[----:B------:R-:W0:Y:S01]  /*a0b0*/  SHFL.DOWN PT, R143, R66, 0x2, 0x1f ;  /* 0x08401f00428f7f89 */ /* 0x000e2200000e0000 */
[----:B--2---:R-:W-:Y:S02]  /*a0c0*/  @!P0 FADD.FTZ R67, R67, R148 ;  /* 0x0000009443438221 */ /* 0x004fe40000010000 */
[----:B------:R-:W-:Y:S01]  /*a0d0*/  FADD.FTZ R96, R146, R96 ;  /* 0x0000006092607221 */ /* 0x000fe20000010000 */
[----:B------:R-:W-:Y:S01]  /*a0e0*/  SHFL.DOWN PT, R127, R64, 0x2, 0x1f ;  /* 0x08401f00407f7f89 */ /* 0x000fe200000e0000 */
[----:B----4-:R-:W-:Y:S01]  /*a0f0*/  @!P0 FADD.FTZ R65, R65, R128 ;  /* 0x0000008041418221 */ /* 0x010fe20000010000 */
[----:B------:R-:W-:Y:S01]  /*a100*/  ISETP.GT.AND P0, PT, R10, 0x1d, PT ;  /* 0x0000001d0a00780c */ /* 0x000fe20003f04270 */
[----:B------:R-:W-:Y:S01]  /*a110*/  FFMA.FTZ R71, R153, R71, R194 ;  /* 0x0000004799477223 */ /* 0x000fe200000100c2 */
[----:B------:R-:W1:Y:S01]  /*a120*/  SHFL.DOWN PT, R146, R67, 0x2, 0x1f ;  /* 0x08401f0043927f89 */ /* 0x000e6200000e0000 */
[----:B------:R-:W-:-:S02]  /*a130*/  FFMA.FTZ R68, R158, R68, R221 ;  /* 0x000000449e447223 */ /* 0x000fc400000100dd */
[----:B------:R-:W-:Y:S01]  /*a140*/  FMUL.FTZ R206, R206, R69 ;  /* 0x00000045cece7220 */ /* 0x000fe20000410000 */
[----:B------:R-:W2:Y:S01]  /*a150*/  SHFL.DOWN PT, R130, R65, 0x2, 0x1f ;  /* 0x08401f0041827f89 */ /* 0x000ea200000e0000 */
[C---:B------:R-:W-:Y:S02]  /*a160*/  FMUL.FTZ R165, R101.reuse, R165 ;  /* 0x000000a565a57220 */ /* 0x040fe40000410000 */
[----:B------:R-:W-:Y:S02]  /*a170*/  FMUL.FTZ R69, R101, R72 ;  /* 0x0000004865457220 */ /* 0x000fe40000410000 */
[----:B------:R-:W-:Y:S02]  /*a180*/  FADD.FTZ R40, R71, R40 ;  /* 0x0000002847287221 */ /* 0x000fe40000010000 */
[----:B------:R-:W-:Y:S02]  /*a190*/  FMUL.FTZ R71, R101, R166 ;  /* 0x000000a665477220 */ /* 0x000fe40000410000 */
[----:B------:R-:W-:-:S02]  /*a1a0*/  FADD.FTZ R39, R68, R39 ;  /* 0x0000002744277221 */ /* 0x000fc40000010000 */
[C---:B------:R-:W-:Y:S02]  /*a1b0*/  FFMA.FTZ R165, R100.reuse, R73, R165 ;  /* 0x0000004964a57223 */ /* 0x040fe400000100a5 */
[CC--:B------:R-:W-:Y:S02]  /*a1c0*/  FFMA.FTZ R68, R100.reuse, R164.reuse, -R69 ;  /* 0x000000a464447223 */ /* 0x0c0fe40000010845 */
[----:B------:R-:W-:Y:S02]  /*a1d0*/  FMUL.FTZ R69, R101, R164 ;  /* 0x000000a465457220 */ /* 0x000fe40000410000 */
[----:B------:R-:W-:Y:S02]  /*a1e0*/  FFMA.FTZ R128, R100, R70, R71 ;  /* 0x0000004664807223 */ /* 0x000fe40000010047 */
[----:B------:R-:W-:Y:S02]  /*a1f0*/  FFMA.FTZ R165, R142, R165, R206 ;  /* 0x000000a58ea57223 */ /* 0x000fe400000100ce */
[----:B0-----:R-:W-:-:S02]  /*a200*/  @!P0 FADD.FTZ R66, R66, R143 ;  /* 0x0000008f42428221 */ /* 0x001fc40000010000 */
[----:B-1----:R-:W-:Y:S02]  /*a210*/  @!P0 FADD.FTZ R67, R67, R146 ;  /* 0x0000009243438221 */ /* 0x002fe40000010000 */
[----:B--2---:R-:W-:Y:S02]  /*a220*/  @!P0 FADD.FTZ R65, R65, R130 ;  /* 0x0000008241418221 */ /* 0x004fe40000010000 */
[----:B------:R-:W-:Y:S01]  /*a230*/  @!P0 FADD.FTZ R64, R64, R127 ;  /* 0x0000007f40408221 */ /* 0x000fe20000010000 */
[----:B------:R-:W-:Y:S01]  /*a240*/  SHFL.DOWN PT, R130, R67, 0x4, 0x1f ;  /* 0x08801f0043827f89 */ /* 0x000fe200000e0000 */
[----:B------:R-:W-:Y:S01]  /*a250*/  FMUL.FTZ R68, R203, R68 ;  /* 0x00000044cb447220 */ /* 0x000fe20000410000 */
[----:B------:R-:W-:Y:S01]  /*a260*/  ISETP.GT.AND P0, PT, R10, 0x1b, PT ;  /* 0x0000001b0a00780c */ /* 0x000fe20003f04270 */
[----:B------:R-:W-:Y:S01]  /*a270*/  FFMA.FTZ R69, R100, R72, R69 ;  /* 0x0000004864457223 */ /* 0x000fe20000010045 */
[----:B------:R-:W0:Y:S01]  /*a280*/  SHFL.DOWN PT, R127, R66, 0x4, 0x1f ;  /* 0x08801f00427f7f89 */ /* 0x000e2200000e0000 */
[----:B------:R-:W-:-:S02]  /*a290*/  FFMA.FTZ R205, R207, R128, R205 ;  /* 0x00000080cfcd7223 */ /* 0x000fc400000100cd */
[----:B------:R-:W-:Y:S01]  /*a2a0*/  FFMA.FTZ R165, R140, R73, R165 ;  /* 0x000000498ca57223 */ /* 0x000fe200000100a5 */
[----:B------:R-:W1:Y:S01]  /*a2b0*/  SHFL.DOWN PT, R128, R65, 0x4, 0x1f ;  /* 0x08801f0041807f89 */ /* 0x000e6200000e0000 */
[----:B------:R-:W-:Y:S02]  /*a2c0*/  FFMA.FTZ R68, R210, R69, R68 ;  /* 0x00000045d2447223 */ /* 0x000fe40000010044 */
[----:B------:R-:W-:Y:S01]  /*a2d0*/  FMUL.FTZ R69, R101, R76 ;  /* 0x0000004c65457220 */ /* 0x000fe20000410000 */
[----:B------:R-:W2:Y:S01]  /*a2e0*/  SHFL.DOWN PT, R73, R64, 0x4, 0x1f ;  /* 0x08801f0040497f89 */ /* 0x000ea200000e0000 */
[----:B------:R-:W-:Y:S02]  /*a2f0*/  FFMA.FTZ R72, R137, R72, R68 ;  /* 0x0000004889487223 */ /* 0x000fe40000010044 */
[----:B------:R-:W-:Y:S02]  /*a300*/  FMUL.FTZ R68, R101, R75 ;  /* 0x0000004b65447220 */ /* 0x000fe40000410000 */
[----:B------:R-:W-:-:S02]  /*a310*/  FFMA.FTZ R70, R144, R70, R205 ;  /* 0x0000004690467223 */ /* 0x000fc400000100cd */
[CC--:B------:R-:W-:Y:S02]  /*a320*/  FFMA.FTZ R71, R100.reuse, R163.reuse, -R68 ;  /* 0x000000a364477223 */ /* 0x0c0fe40000010844 */
[C---:B------:R-:W-:Y:S02]  /*a330*/  FMUL.FTZ R163, R101.reuse, R163 ;  /* 0x000000a365a37220 */ /* 0x040fe40000410000 */
[-C--:B------:R-:W-:Y:S02]  /*a340*/  FFMA.FTZ R68, R100, R162.reuse, -R69 ;  /* 0x000000a264447223 */ /* 0x080fe40000010845 */
[----:B------:R-:W-:Y:S02]  /*a350*/  FADD.FTZ R41, R70, R41 ;  /* 0x0000002946297221 */ /* 0x000fe40000010000 */
[----:B------:R-:W-:Y:S02]  /*a360*/  FMUL.FTZ R69, R101, R162 ;  /* 0x000000a265457220 */ /* 0x000fe40000410000 */
[----:B------:R-:W-:-:S02]  /*a370*/  FMUL.FTZ R71, R204, R71 ;  /* 0x00000047cc477220 */ /* 0x000fc40000410000 */
[C---:B------:R-:W-:Y:S02]  /*a380*/  FFMA.FTZ R70, R100.reuse, R75, R163 ;  /* 0x0000004b64467223 */ /* 0x040fe400000100a3 */
[----:B------:R-:W-:Y:S02]  /*a390*/  FMUL.FTZ R201, R201, R68 ;  /* 0x00000044c9c97220 */ /* 0x000fe40000410000 */
[----:B------:R-:W-:Y:S02]  /*a3a0*/  FFMA.FTZ R69, R100, R76, R69 ;  /* 0x0000004c64457223 */ /* 0x000fe40000010045 */
[----:B------:R-:W-:Y:S02]  /*a3b0*/  FFMA.FTZ R70, R211, R70, R71 ;  /* 0x00000046d3467223 */ /* 0x000fe40000010047 */
[----:B------:R-:W-:Y:S02]  /*a3c0*/  FMUL.FTZ R68, R101, R77 ;  /* 0x0000004d65447220 */ /* 0x000fe40000410000 */
[----:B------:R-:W-:-:S02]  /*a3d0*/  FFMA.FTZ R201, R212, R69, R201 ;  /* 0x00000045d4c97223 */ /* 0x000fc400000100c9 */
[----:B------:R-:W-:Y:S02]  /*a3e0*/  FFMA.FTZ R75, R136, R75, R70 ;  /* 0x0000004b884b7223 */ /* 0x000fe40000010046 */
[-C--:B------:R-:W-:Y:S02]  /*a3f0*/  FFMA.FTZ R69, R100, R171.reuse, -R68 ;  /* 0x000000ab64457223 */ /* 0x080fe40000010844 */
[----:B0-----:R-:W-:Y:S02]  /*a400*/  @!P0 FADD.FTZ R66, R66, R127 ;  /* 0x0000007f42428221 */ /* 0x001fe40000010000 */
[----:B------:R-:W-:Y:S02]  /*a410*/  @!P0 FADD.FTZ R67, R67, R130 ;  /* 0x0000008243438221 */ /* 0x000fe40000010000 */
[----:B-1----:R-:W-:Y:S02]  /*a420*/  @!P0 FADD.FTZ R65, R65, R128 ;  /* 0x0000008041418221 */ /* 0x002fe40000010000 */
[----:B------:R-:W-:Y:S01]  /*a430*/  FMUL.FTZ R171, R101, R171 ;  /* 0x000000ab65ab7220 */ /* 0x000fe20000410000 */
[----:B------:R-:W-:Y:S01]  /*a440*/  SHFL.DOWN PT, R128, R67, 0x8, 0x1f ;  /* 0x09001f0043807f89 */ /* 0x000fe200000e0000 */
[----:B--2---:R-:W-:Y:S01]  /*a450*/  @!P0 FADD.FTZ R64, R64, R73 ;  /* 0x0000004940408221 */ /* 0x004fe20000010000 */
[----:B------:R-:W-:Y:S01]  /*a460*/  ISETP.GT.AND P0, PT, R10, 0x17, PT ;  /* 0x000000170a00780c */ /* 0x000fe20003f04270 */
[----:B------:R-:W-:-:S02]  /*a470*/  FADD.FTZ R43, R72, R43 ;  /* 0x0000002b482b7221 */ /* 0x000fc40000010000 */
[----:B------:R-:W-:Y:S01]  /*a480*/  FADD.FTZ R44, R75, R44 ;  /* 0x0000002c4b2c7221 */ /* 0x000fe20000010000 */
[----:B------:R-:W-:Y:S01]  /*a490*/  SHFL.DOWN PT, R72, R65, 0x8, 0x1f ;  /* 0x09001f0041487f89 */ /* 0x000fe200000e0000 */
[----:B------:R-:W-:Y:S02]  /*a4a0*/  FMUL.FTZ R202, R202, R69 ;  /* 0x00000045caca7220 */ /* 0x000fe40000410000 */
[C---:B------:R-:W-:Y:S01]  /*a4b0*/  FFMA.FTZ R68, R100.reuse, R77, R171 ;  /* 0x0000004d64447223 */ /* 0x040fe200000100ab */
[----:B------:R-:W0:Y:S01]  /*a4c0*/  SHFL.DOWN PT, R75, R66, 0x8, 0x1f ;  /* 0x09001f00424b7f89 */ /* 0x000e2200000e0000 */
[----:B------:R-:W-:Y:S02]  /*a4d0*/  FMUL.FTZ R69, R101, R174 ;  /* 0x000000ae65457220 */ /* 0x000fe40000410000 */
[----:B------:R-:W-:Y:S01]  /*a4e0*/  FFMA.FTZ R68, R213, R68, R202 ;  /* 0x00000044d5447223 */ /* 0x000fe200000100ca */
[----:B------:R-:W1:Y:S01]  /*a4f0*/  SHFL.DOWN PT, R73, R64, 0x8, 0x1f ;  /* 0x09001f0040497f89 */ /* 0x000e6200000e0000 */
[----:B------:R-:W-:-:S02]  /*a500*/  FFMA.FTZ R70, R100, R78, -R69 ;  /* 0x0000004e64467223 */ /* 0x000fc40000010845 */
[C---:B------:R-:W-:Y:S02]  /*a510*/  FMUL.FTZ R69, R101.reuse, R78 ;  /* 0x0000004e65457220 */ /* 0x040fe40000410000 */
[----:B------:R-:W-:Y:S02]  /*a520*/  FFMA.FTZ R77, R132, R77, R68 ;  /* 0x0000004d844d7223 */ /* 0x000fe40000010044 */
[C---:B------:R-:W-:Y:S02]  /*a530*/  FMUL.FTZ R68, R101.reuse, R79 ;  /* 0x0000004f65447220 */ /* 0x040fe40000410000 */
[C---:B------:R-:W-:Y:S02]  /*a540*/  FFMA.FTZ R71, R100.reuse, R174, R69 ;  /* 0x000000ae64477223 */ /* 0x040fe40000010045 */
[-C--:B------:R-:W-:Y:S02]  /*a550*/  FFMA.FTZ R69, R100, R175.reuse, -R68 ;  /* 0x000000af64457223 */ /* 0x080fe40000010844 */
[----:B------:R-:W-:-:S02]  /*a560*/  FMUL.FTZ R175, R101, R175 ;  /* 0x000000af65af7220 */ /* 0x000fc40000410000 */
[----:B------:R-:W-:Y:S02]  /*a570*/  FMUL.FTZ R69, R200, R69 ;  /* 0x00000045c8457220 */ /* 0x000fe40000410000 */
[----:B------:R-:W-:Y:S02]  /*a580*/  FFMA.FTZ R175, R100, R79, R175 ;  /* 0x0000004f64af7223 */ /* 0x000fe400000100af */
[----:B------:R-:W-:Y:S02]  /*a590*/  FFMA.FTZ R76, R133, R76, R201 ;  /* 0x0000004c854c7223 */ /* 0x000fe400000100c9 */
[----:B------:R-:W-:Y:S02]  /*a5a0*/  FFMA.FTZ R175, R126, R175, R69 ;  /* 0x000000af7eaf7223 */ /* 0x000fe40000010045 */
[----:B------:R-:W-:Y:S02]  /*a5b0*/  FMUL.FTZ R69, R101, R178 ;  /* 0x000000b265457220 */ /* 0x000fe40000410000 */
[----:B0-----:R-:W-:-:S02]  /*a5c0*/  @!P0 FADD.FTZ R66, R66, R75 ;  /* 0x0000004b42428221 */ /* 0x001fc40000010000 */
[----:B------:R-:W-:Y:S02]  /*a5d0*/  @!P0 FADD.FTZ R67, R67, R128 ;  /* 0x0000008043438221 */ /* 0x000fe40000010000 */
[----:B------:R-:W-:Y:S01]  /*a5e0*/  @!P0 FADD.FTZ R65, R65, R72 ;  /* 0x0000004841418221 */ /* 0x000fe20000010000 */
[----:B------:R-:W0:Y:S01]  /*a5f0*/  SHFL.DOWN PT, R75, R66, 0x10, 0x1f ;  /* 0x0a001f00424b7f89 */ /* 0x000e2200000e0000 */
[----:B-1----:R-:W-:Y:S01]  /*a600*/  @!P0 FADD.FTZ R64, R64, R73 ;  /* 0x0000004940408221 */ /* 0x002fe20000010000 */
[----:B------:R-:W-:Y:S01]  /*a610*/  ISETP.GT.AND P0, PT, R10, 0xf, PT ;  /* 0x0000000f0a00780c */ /* 0x000fe20003f04270 */
[----:B------:R-:W-:Y:S01]  /*a620*/  FMUL.FTZ R70, R199, R70 ;  /* 0x00000046c7467220 */ /* 0x000fe20000410000 */
[----:B------:R-:W-:Y:S01]  /*a630*/  SHFL.DOWN PT, R72, R65, 0x10, 0x1f ;  /* 0x0a001f0041487f89 */ /* 0x000fe200000e0000 */
[-C--:B------:R-:W-:Y:S02]  /*a640*/  FFMA.FTZ R68, R100, R80.reuse, -R69 ;  /* 0x0000005064447223 */ /* 0x080fe40000010845 */
[----:B------:R-:W-:Y:S01]  /*a650*/  FMUL.FTZ R69, R101, R80 ;  /* 0x0000005065457220 */ /* 0x000fe20000410000 */
[----:B------:R-:W-:Y:S01]  /*a660*/  SHFL.DOWN PT, R73, R64, 0x10, 0x1f ;  /* 0x0a001f0040497f89 */ /* 0x000fe200000e0000 */
[----:B------:R-:W-:-:S02]  /*a670*/  FADD.FTZ R45, R76, R45 ;  /* 0x0000002d4c2d7221 */ /* 0x000fc40000010000 */
[----:B------:R-:W-:Y:S01]  /*a680*/  FFMA.FTZ R70, R214, R71, R70 ;  /* 0x00000047d6467223 */ /* 0x000fe20000010046 */
[----:B------:R-:W1:Y:S01]  /*a690*/  SHFL.DOWN PT, R76, R67, 0x10, 0x1f ;  /* 0x0a001f00434c7f89 */ /* 0x000e6200000e0000 */
[----:B------:R-:W-:Y:S02]  /*a6a0*/  FMUL.FTZ R197, R197, R68 ;  /* 0x00000044c5c57220 */ /* 0x000fe40000410000 */
[----:B------:R-:W-:Y:S02]  /*a6b0*/  FFMA.FTZ R71, R100, R178, R69 ;  /* 0x000000b264477223 */ /* 0x000fe40000010045 */
[C---:B------:R-:W-:Y:S02]  /*a6c0*/  FMUL.FTZ R68, R101.reuse, R81 ;  /* 0x0000005165447220 */ /* 0x040fe40000410000 */
[----:B------:R-:W-:Y:S02]  /*a6d0*/  FMUL.FTZ R69, R101, R182 ;  /* 0x000000b665457220 */ /* 0x000fe40000410000 */
[----:B------:R-:W-:-:S02]  /*a6e0*/  FFMA.FTZ R197, R216, R71, R197 ;  /* 0x00000047d8c57223 */ /* 0x000fc400000100c5 */
[C---:B------:R-:W-:Y:S02]  /*a6f0*/  FFMA.FTZ R71, R100.reuse, R179, -R68 ;  /* 0x000000b364477223 */ /* 0x040fe40000010844 */
[----:B------:R-:W-:Y:S02]  /*a700*/  FFMA.FTZ R68, R100, R82, -R69 ;  /* 0x0000005264447223 */ /* 0x000fe40000010845 */
[----:B------:R-:W-:Y:S02]  /*a710*/  FFMA.FTZ R70, R129, R174, R70 ;  /* 0x000000ae81467223 */ /* 0x000fe40000010046 */
[----:B------:R-:W-:Y:S02]  /*a720*/  FMUL.FTZ R195, R195, R68 ;  /* 0x00000044c3c37220 */ /* 0x000fe40000410000 */
[C---:B------:R-:W-:Y:S02]  /*a730*/  FMUL.FTZ R68, R101.reuse, R83 ;  /* 0x0000005365447220 */ /* 0x040fe40000410000 */
[----:B------:R-:W-:-:S02]  /*a740*/  FMUL.FTZ R179, R101, R179 ;  /* 0x000000b365b37220 */ /* 0x000fc40000410000 */
[C---:B------:R-:W-:Y:S02]  /*a750*/  FMUL.FTZ R69, R101.reuse, R82 ;  /* 0x0000005265457220 */ /* 0x040fe40000410000 */
[-C--:B------:R-:W-:Y:S02]  /*a760*/  FMUL.FTZ R101, R101, R183.reuse ;  /* 0x000000b765657220 */ /* 0x080fe40000410000 */
[----:B------:R-:W-:Y:S02]  /*a770*/  FFMA.FTZ R183, R100, R183, -R68 ;  /* 0x000000b764b77223 */ /* 0x000fe40000010844 */
[----:B------:R-:W-:Y:S02]  /*a780*/  FADD.FTZ R47, R70, R47 ;  /* 0x0000002f462f7221 */ /* 0x000fe40000010000 */
[C---:B------:R-:W-:Y:S02]  /*a790*/  FFMA.FTZ R70, R100.reuse, R81, R179 ;  /* 0x0000005164467223 */ /* 0x040fe400000100b3 */
[----:B------:R-:W-:-:S02]  /*a7a0*/  FFMA.FTZ R68, R100, R182, R69 ;  /* 0x000000b664447223 */ /* 0x000fc40000010045 */
[----:B------:R-:W-:Y:S02]  /*a7b0*/  FMUL.FTZ R71, R196, R71 ;  /* 0x00000047c4477220 */ /* 0x000fe40000410000 */
[----:B------:R-:W-:Y:S02]  /*a7c0*/  FFMA.FTZ R100, R100, R83, R101 ;  /* 0x0000005364647223 */ /* 0x000fe40000010065 */
[----:B------:R-:W-:Y:S02]  /*a7d0*/  FMUL.FTZ R183, R198, R183 ;  /* 0x000000b7c6b77220 */ /* 0x000fe40000410000 */
[----:B0-----:R-:W-:Y:S02]  /*a7e0*/  @!P0 FADD.FTZ R66, R66, R75 ;  /* 0x0000004b42428221 */ /* 0x001fe40000010000 */
[----:B-1----:R-:W-:Y:S02]  /*a7f0*/  @!P0 FADD.FTZ R67, R67, R76 ;  /* 0x0000004c43438221 */ /* 0x002fe40000010000 */
[----:B------:R-:W-:-:S02]  /*a800*/  @!P0 FADD.FTZ R65, R65, R72 ;  /* 0x0000004841418221 */ /* 0x000fc40000010000 */
        /* <DEDUP_REMOVED lines=56> */
.L_x_2352:
[----:B0-----:R-:W-:Y:S05]  /*ab90*/  BSYNC B0 ;  /* 0x0000000000007941 */ /* 0x001fea0003800000 */
.L_x_2351:
[----:B------:R-:W-:-:S04]  /*aba0*/  IADD3 R121, R121, 0x1, RZ ;  /* 0x0000000179797810 */ /* 0x000fc80007ffe0ff */
[----:B------:R-:W-:-:S13]  /*abb0*/  ISETP.GE.AND P0, PT, R121, c[0x0][0x16c], PT ;  /* 0x00005b0079007a0c */ /* 0x000fda0003f06270 */
[----:B---3--:R-:W-:Y:S01]  /*abc0*/  @P0 CALL.REL.NOINC `(.L_x_2316) ;  /* 0x0000001000000944 */ /* 0x008fe20003c00000 */
[----:B------:R-:W-:Y:S05]  /*abd0*/  BRA `(.L_x_2353) ;  /* 0xffff9a7000007947 */ /* 0x000fea000383ffff */
.L_x_2316:
[----:B------:R-:W-:Y:S01]  /*abe0*/  BAR.SYNC.DEFER_BLOCKING 0x0 ;  /* 0x0000000000007b1d */ /* 0x000fe20000010000 */
[----:B------:R-:W-:-:S05]  /*abf0*/  LOP3.LUT R69, R16, 0x1f, R9, 0xf8, !PT ;  /* 0x0000001f10457812 */ /* 0x000fca00078ef809 */
[----:B------:R-:W-:-:S05]  /*ac00*/  IMAD.WIDE R20, R69, 0x10, R186 ;  /* 0x0000001045147825 */ /* 0x000fca00078e02ba */
[----:B------:R-:W2:Y:S04]  /*ac10*/  LDG.E.128 R28, [R20.64] ;  /* 0x00000004141c7981 */ /* 0x000ea8000c1e1d00 */
[----:B------:R-:W3:Y:S01]  /*ac20*/  LDG.E.128 R32, [R20.64+0x200] ;  /* 0x0002000414207981 */ /* 0x000ee2000c1e1d00 */
[----:B------:R-:W-:Y:S01]  /*ac30*/  IADD3 R68, R11, -0x1, RZ ;  /* 0xffffffff0b447810 */ /* 0x000fe20007ffe0ff */
        /* <DEDUP_REMOVED lines=14> */
[----:B0-----:R-:W-:-:S04]  /*ad20*/  IMAD R34, R6, c[0x0][0x2d8], RZ ;  /* 0x0000b60006227a24 */ /* 0x001fc800078e02ff */
[----:B------:R-:W-:Y:S01]  /*ad30*/  IMAD R57, R5, c[0x0][0x2dc], R34 ;  /* 0x0000b70005397a24 */ /* 0x000fe200078e0222 */
        /* <DEDUP_REMOVED lines=18> */
[----:B------:R-:W2:Y:S02]  /*ae60*/  @!P3 MUFU.EX2 R28, R28 ;  /* 0x0000001c001cb308 */ /* 0x000ea40000000800 */
[----:B------:R-:W-:Y:S01]  /*ae70*/  BAR.SYNC.DEFER_BLOCKING 0x0 ;  /* 0x0000000000007b1d */ /* 0x000fe20000010000 */
[----:B0-----:R-:W-:-:S05]  /*ae80*/  @!P2 FADD.FTZ R25, R24, 1 ;  /* 0x3f8000001819a421 */ /* 0x001fca0000010000 */
[----:B------:R-:W0:Y:S08]  /*ae90*/  @!P4 MUFU.EX2 R29, R29 ;  /* 0x0000001d001dc308 */ /* 0x000e300000000800 */
[----:B------:R3:W4:Y:S01]  /*aea0*/  @!P2 MUFU.RCP R31, R25 ;  /* 0x00000019001fa308 */ /* 0x0007220000001000 */
[----:B--2---:R-:W-:Y:S02]  /*aeb0*/  @!P3 FADD.FTZ R24, R28, 1 ;  /* 0x3f8000001c18b421 */ /* 0x004fe40000010000 */
[----:B0-----:R-:W-:Y:S01]  /*aec0*/  @!P4 FADD.FTZ R29, R29, 1 ;  /* 0x3f8000001d1dc421 */ /* 0x001fe20000010000 */
[----:B---3--:R-:W-:-:S04]  /*aed0*/  PRMT R25, RZ, 0x5410, R26 ;  /* 0x00005410ff197816 */ /* 0x008fc8000000001a */
[----:B------:R-:W0:Y:S01]  /*aee0*/  @!P3 MUFU.RCP R24, R24 ;  /* 0x000000180018b308 */ /* 0x000e220000001000 */
[----:B------:R-:W-:Y:S01]  /*aef0*/  STS.128 [R36.X16], R88 ;  /* 0x0000005824007388 */ /* 0x000fe2000000cc00 */
[----:B------:R-:W-:Y:S01]  /*af00*/  FADD.FTZ R32, R25, R4 ;  /* 0x0000000419207221 */ /* 0x000fe20000010000 */
[----:B------:R-:W-:Y:S01]  /*af10*/  PRMT R25, RZ, 0x7610, R26 ;  /* 0x00007610ff197816 */ /* 0x000fe2000000001a */
[----:B----4-:R-:W-:Y:S01]  /*af20*/  @!P2 FMUL.FTZ R52, R52, R31 ;  /* 0x0000001f3434a220 */ /* 0x010fe20000410000 */
[----:B------:R-:W-:Y:S03]  /*af30*/  STS.128 [R36.X16+0x10], R96 ;  /* 0x0000106024007388 */ /* 0x000fe6000000cc00 */
[----:B------:R-:W2:Y:S01]  /*af40*/  @!P4 MUFU.RCP R29, R29 ;  /* 0x0000001d001dc308 */ /* 0x000ea20000001000 */
[----:B------:R-:W-:Y:S01]  /*af50*/  FSETP.GTU.FTZ.AND P6, PT, R32, 20, PT ;  /* 0x41a000002000780b */ /* 0x000fe20003fdc000 */
[----:B------:R-:W-:Y:S01]  /*af60*/  FADD.FTZ R26, R25, R4 ;  /* 0x00000004191a7221 */ /* 0x000fe20000010000 */
[--C-:B------:R-:W-:Y:S01]  /*af70*/  PRMT R25, RZ, 0x5410, R27.reuse ;  /* 0x00005410ff197816 */ /* 0x100fe2000000001b */
[----:B------:R-:W-:Y:S01]  /*af80*/  FADD.FTZ R8, R52, R8 ;  /* 0x0000000834087221 */ /* 0x000fe20000010000 */
[----:B------:R-:W-:-:S02]  /*af90*/  PRMT R27, RZ, 0x7610, R27 ;  /* 0x00007610ff1b7816 */ /* 0x000fc4000000001b */
[----:B------:R-:W-:Y:S01]  /*afa0*/  FSETP.GTU.FTZ.AND P0, PT, R26, 20, PT ;  /* 0x41a000001a00780b */ /* 0x000fe20003f1c000 */
[----:B------:R-:W-:Y:S01]  /*afb0*/  FADD.FTZ R33, R25, R4 ;  /* 0x0000000419217221 */ /* 0x000fe20000010000 */
[----:B-1----:R-:W-:Y:S01]  /*afc0*/  PRMT R25, RZ, 0x5410, R20 ;  /* 0x00005410ff197816 */ /* 0x002fe20000000014 */
[--C-:B------:R-:W-:Y:S01]  /*afd0*/  FADD.FTZ R27, R27, R4.reuse ;  /* 0x000000041b1b7221 */ /* 0x100fe20000010000 */
[----:B------:R-:W1:Y:S01]  /*afe0*/  @!P5 MUFU.EX2 R30, R30 ;  /* 0x0000001e001ed308 */ /* 0x000e620000000800 */
[----:B0-----:R-:W-:Y:S01]  /*aff0*/  @!P3 FMUL.FTZ R51, R51, R24 ;  /* 0x000000183333b220 */ /* 0x001fe20000410000 */
[----:B------:R-:W-:Y:S01]  /*b000*/  FSETP.GTU.FTZ.AND P1, PT, R33, 20, PT ;  /* 0x41a000002100780b */ /* 0x000fe20003f3c000 */
[----:B------:R-:W-:Y:S01]  /*b010*/  @!P6 FMUL.FTZ R18, R32, -1.4426950216293334961 ;  /* 0xbfb8aa3b2012e820 */ /* 0x000fe20000410000 */
[----:B------:R-:W-:Y:S01]  /*b020*/  FSETP.GTU.FTZ.AND P2, PT, R27, 20, PT ;  /* 0x41a000001b00780b */ /* 0x000fe20003f5c000 */
[----:B------:R-:W-:Y:S01]  /*b030*/  FADD.FTZ R32, R25, R4 ;  /* 0x0000000419207221 */ /* 0x000fe20000010000 */
[----:B------:R-:W-:Y:S01]  /*b040*/  PRMT R25, RZ, 0x7610, R20 ;  /* 0x00007610ff197816 */ /* 0x000fe20000000014 */
[----:B--2---:R-:W-:Y:S01]  /*b050*/  @!P4 FMUL.FTZ R50, R50, R29 ;  /* 0x0000001d3232c220 */ /* 0x004fe20000410000 */
[----:B------:R-:W-:Y:S01]  /*b060*/  F2FP.BF16.PACK_AB R52, R51, R52 ;  /* 0x000000343334723e */ /* 0x000fe200000010ff */
[----:B------:R-:W-:Y:S01]  /*b070*/  @!P0 FMUL.FTZ R24, R26, -1.4426950216293334961 ;  /* 0xbfb8aa3b1a188820 */ /* 0x000fe20000410000 */
[----:B------:R-:W0:Y:S01]  /*b080*/  @!P6 MUFU.EX2 R18, R18 ;  /* 0x000000120012e308 */ /* 0x000e220000000800 */
[----:B------:R-:W-:Y:S01]  /*b090*/  FADD.FTZ R25, R25, R4 ;  /* 0x0000000419197221 */ /* 0x000fe20000010000 */
[----:B------:R-:W-:-:S03]  /*b0a0*/  FSETP.GTU.FTZ.AND P3, PT, R32, 20, PT ;  /* 0x41a000002000780b */ /* 0x000fc60003f7c000 */
[----:B------:R-:W-:Y:S01]  /*b0b0*/  @!P1 FMUL.FTZ R20, R33, -1.4426950216293334961 ;  /* 0xbfb8aa3b21149820 */ /* 0x000fe20000410000 */
[----:B------:R-:W-:Y:S01]  /*b0c0*/  FSETP.GTU.FTZ.AND P4, PT, R25, 20, PT ;  /* 0x41a000001900780b */ /* 0x000fe20003f9c000 */
[----:B------:R-:W-:Y:S01]  /*b0d0*/  @!P2 FMUL.FTZ R26, R27, -1.4426950216293334961 ;  /* 0xbfb8aa3b1b1aa820 */ /* 0x000fe20000410000 */
[----:B------:R2:W3:Y:S01]  /*b0e0*/  @!P0 MUFU.EX2 R28, R24 ;  /* 0x00000018001c8308 */ /* 0x0004e20000000800 */
[----:B-1----:R-:W-:-:S06]  /*b0f0*/  @!P5 FADD.FTZ R30, R30, 1 ;  /* 0x3f8000001e1ed421 */ /* 0x002fcc0000010000 */
[----:B------:R-:W-:Y:S01]  /*b100*/  @!P3 FMUL.FTZ R27, R32, -1.4426950216293334961 ;  /* 0xbfb8aa3b201bb820 */ /* 0x000fe20000410000 */
[----:B------:R-:W-:Y:S01]  /*b110*/  @!P1 MUFU.EX2 R20, R20 ;  /* 0x0000001400149308 */ /* 0x000fe20000000800 */
[----:B--2---:R-:W-:Y:S01]  /*b120*/  SHF.L.U32 R24, R68, 0xb, RZ ;  /* 0x0000000b44187819 */ /* 0x004fe200000006ff */
[----:B0-----:R-:W-:Y:S02]  /*b130*/  @!P6 FADD.FTZ R18, R18, 1 ;  /* 0x3f8000001212e421 */ /* 0x001fe40000010000 */
[----:B------:R-:W-:Y:S01]  /*b140*/  @!P4 FMUL.FTZ R29, R25, -1.4426950216293334961 ;  /* 0xbfb8aa3b191dc820 */ /* 0x000fe20000410000 */
[----:B------:R-:W-:-:S03]  /*b150*/  SHF.R.S32.HI R25, RZ, 0x1f, R24 ;  /* 0x0000001fff197819 */ /* 0x000fc60000011418 */
[----:B------:R-:W0:Y:S01]  /*b160*/  @!P2 MUFU.EX2 R31, R26 ;  /* 0x0000001a001fa308 */ /* 0x000e220000000800 */
[----:B---3--:R-:W-:-:S07]  /*b170*/  @!P0 FADD.FTZ R28, R28, 1 ;  /* 0x3f8000001c1c8421 */ /* 0x008fce0000010000 */
[----:B------:R1:W2:Y:S08]  /*b180*/  @!P3 MUFU.EX2 R32, R27 ;  /* 0x0000001b0020b308 */ /* 0x0002b00000000800 */
[----:B------:R3:W4:Y:S01]  /*b190*/  @!P4 MUFU.EX2 R33, R29 ;  /* 0x0000001d0021c308 */ /* 0x0007220000000800 */
[----:B-1----:R-:W-:-:S04]  /*b1a0*/  IMAD.WIDE.U32 R26, R5, c[0x0][0x2d8], R24 ;  /* 0x0000b600051a7a25 */ /* 0x002fc800078e0018 */
[----:B0-----:R-:W-:Y:S01]  /*b1b0*/  @!P2 FADD.FTZ R31, R31, 1 ;  /* 0x3f8000001f1fa421 */ /* 0x001fe20000010000 */
[----:B------:R-:W-:Y:S01]  /*b1c0*/  IADD3 R27, R27, R57, RZ ;  /* 0x000000391b1b7210 */ /* 0x000fe20007ffe0ff */
[----:B------:R-:W-:Y:S01]  /*b1d0*/  IMAD.WIDE.U32 R24, R5, c[0x0][0x2f8], R24 ;  /* 0x0000be0005187a25 */ /* 0x000fe200078e0018 */
[----:B------:R-:W0:Y:S03]  /*b1e0*/  @!P5 MUFU.RCP R30, R30 ;  /* 0x0000001e001ed308 */ /* 0x000e260000001000 */
[----:B---3--:R-:W-:Y:S02]  /*b1f0*/  @!P1 FADD.FTZ R29, R20, 1 ;  /* 0x3f800000141d9421 */ /* 0x008fe40000010000 */
[----:B--2---:R-:W-:-:S03]  /*b200*/  @!P3 FADD.FTZ R32, R32, 1 ;  /* 0x3f8000002020b421 */ /* 0x004fc60000010000 */
[----:B------:R-:W1:Y:S01]  /*b210*/  @!P6 MUFU.RCP R35, R18 ;  /* 0x000000120023e308 */ /* 0x000e620000001000 */
[----:B----4-:R-:W-:-:S07]  /*b220*/  @!P4 FADD.FTZ R33, R33, 1 ;  /* 0x3f8000002121c421 */ /* 0x010fce0000010000 */
[----:B------:R-:W2:Y:S01]  /*b230*/  @!P0 MUFU.RCP R28, R28 ;  /* 0x0000001c001c8308 */ /* 0x000ea20000001000 */
[----:B0-----:R-:W-:-:S05]  /*b240*/  @!P5 FMUL.FTZ R49, R49, R30 ;  /* 0x0000001e3131d220 */ /* 0x001fca0000410000 */
[----:B------:R-:W-:Y:S02]  /*b250*/  F2FP.BF16.PACK_AB R53, R49, R50 ;  /* 0x000000323135723e */ /* 0x000fe400000010ff */
[----:B------:R0:W3:Y:S01]  /*b260*/  @!P1 MUFU.RCP R57, R29 ;  /* 0x0000001d00399308 */ /* 0x0000e20000001000 */
[----:B-1----:R-:W-:-:S07]  /*b270*/  @!P6 FMUL.FTZ R48, R48, R35 ;  /* 0x000000233030e220 */ /* 0x002fce0000410000 */
[----:B------:R-:W1:Y:S01]  /*b280*/  @!P2 MUFU.RCP R30, R31 ;  /* 0x0000001f001ea308 */ /* 0x000e620000001000 */
[----:B0-----:R-:W-:Y:S01]  /*b290*/  PRMT R29, RZ, 0x5410, R21 ;  /* 0x00005410ff1d7816 */ /* 0x001fe20000000015 */
[----:B--2---:R-:W-:-:S04]  /*b2a0*/  @!P0 FMUL.FTZ R47, R47, R28 ;  /* 0x0000001c2f2f8220 */ /* 0x004fc80000410000 */
[----:B------:R-:W-:Y:S01]  /*b2b0*/  FADD.FTZ R34, R29, R4 ;  /* 0x000000041d227221 */ /* 0x000fe20000010000 */
[----:B------:R-:W-:Y:S01]  /*b2c0*/  PRMT R29, RZ, 0x7610, R21 ;  /* 0x00007610ff1d7816 */ /* 0x000fe20000000015 */
[----:B------:R-:W-:Y:S01]  /*b2d0*/  IMAD.WIDE.U32 R20, R0, c[0x0][0x2e0], R26 ;  /* 0x0000b80000147a25 */ /* 0x000fe200078e001a */
[----:B------:R-:W-:Y:S02]  /*b2e0*/  PRMT R27, RZ, 0x5410, R22 ;  /* 0x00005410ff1b7816 */ /* 0x000fe40000000016 */
[----:B------:R-:W-:Y:S01]  /*b2f0*/  FSETP.GTU.FTZ.AND P5, PT, R34, 20, PT ;  /* 0x41a000002200780b */ /* 0x000fe20003fbc000 */
[--C-:B------:R-:W-:Y:S01]  /*b300*/  FADD.FTZ R35, R29, R4.reuse ;  /* 0x000000041d237221 */ /* 0x100fe20000010000 */
[----:B------:R-:W-:Y:S01]  /*b310*/  IADD3 R21, R21, R59, RZ ;  /* 0x0000003b15157210 */ /* 0x000fe20007ffe0ff */
[----:B------:R-:W-:Y:S01]  /*b320*/  FADD.FTZ R28, R27, R4 ;  /* 0x000000041b1c7221 */ /* 0x000fe20000010000 */
[----:B------:R-:W-:Y:S01]  /*b330*/  LEA R26, P6, R20, c[0x0][0x330], 0x1 ;  /* 0x0000cc00141a7a11 */ /* 0x000fe200078c08ff */
[----:B---3--:R-:W-:Y:S01]  /*b340*/  @!P1 FMUL.FTZ R46, R46, R57 ;  /* 0x000000392e2e9220 */ /* 0x008fe20000410000 */
[----:B------:R-:W-:Y:S01]  /*b350*/  FSETP.GTU.FTZ.AND P0, PT, R35, 20, PT ;  /* 0x41a000002300780b */ /* 0x000fe20003f1c000 */
[----:B-1----:R-:W-:Y:S01]  /*b360*/  @!P2 FMUL.FTZ R45, R45, R30 ;  /* 0x0000001e2d2da220 */ /* 0x002fe20000410000 */
[----:B------:R-:W-:Y:S01]  /*b370*/  LEA.HI.X R27, R20, c[0x0][0x334], R21, 0x1, P6 ;  /* 0x0000cd00141b7a11 */ /* 0x000fe200030f0c15 */
[----:B------:R-:W0:Y:S01]  /*b380*/  @!P3 MUFU.RCP R29, R32 ;  /* 0x00000020001db308 */ /* 0x000e220000001000 */
[----:B------:R-:W-:Y:S01]  /*b390*/  PRMT R21, RZ, 0x7610, R22 ;  /* 0x00007610ff157816 */ /* 0x000fe20000000016 */
[----:B------:R-:W-:-:S06]  /*b3a0*/  NOP ;  /* 0x0000000000007918 */ /* 0x000fcc0000000000 */
[--C-:B------:R-:W-:Y:S01]  /*b3b0*/  FADD.FTZ R22, R21, R4.reuse ;  /* 0x0000000415167221 */ /* 0x100fe20000010000 */
[--C-:B------:R-:W-:Y:S01]  /*b3c0*/  PRMT R21, RZ, 0x5410, R23.reuse ;  /* 0x00005410ff157816 */ /* 0x100fe20000000017 */
[----:B------:R-:W-:Y:S01]  /*b3d0*/  @!P0 FMUL.FTZ R20, R35, -1.4426950216293334961 ;  /* 0xbfb8aa3b23148820 */ /* 0x000fe20000410000 */
[----:B------:R-:W-:Y:S01]  /*b3e0*/  FSETP.GTU.FTZ.AND P1, PT, R28, 20, PT ;  /* 0x41a000001c00780b */ /* 0x000fe20003f3c000 */
[----:B------:R-:W-:Y:S01]  /*b3f0*/  @!P5 FMUL.FTZ R18, R34, -1.4426950216293334961 ;  /* 0xbfb8aa3b2212d820 */ /* 0x000fe20000410000 */
[----:B------:R-:W-:Y:S01]  /*b400*/  PRMT R23, RZ, 0x7610, R23 ;  /* 0x00007610ff177816 */ /* 0x000fe20000000017 */
[--C-:B------:R-:W-:Y:S01]  /*b410*/  FADD.FTZ R30, R21, R4.reuse ;  /* 0x00000004151e7221 */ /* 0x100fe20000010000 */
[----:B------:R-:W-:Y:S01]  /*b420*/  FSETP.GTU.FTZ.AND P6, PT, R22, 20, PT ;  /* 0x41a000001600780b */ /* 0x000fe20003fdc000 */
[----:B------:R-:W1:Y:S01]  /*b430*/  @!P0 MUFU.EX2 R20, R20 ;  /* 0x0000001400148308 */ /* 0x000e620000000800 */
[----:B0-----:R-:W-:Y:S01]  /*b440*/  @!P3 FMUL.FTZ R44, R44, R29 ;  /* 0x0000001d2c2cb220 */ /* 0x001fe20000410000 */
[----:B------:R-:W-:Y:S01]  /*b450*/  LDS.128 R56, [R19.X16+0x200] ;  /* 0x0002000013387984 */ /* 0x000fe2000000cc00 */
[----:B------:R-:W-:Y:S01]  /*b460*/  FSETP.GTU.FTZ.AND P2, PT, R30, 20, PT ;  /* 0x41a000001e00780b */ /* 0x000fe20003f5c000 */
[----:B------:R-:W-:Y:S01]  /*b470*/  FADD.FTZ R31, R23, R4 ;  /* 0x00000004171f7221 */ /* 0x000fe20000010000 */
[----:B------:R-:W-:-:S02]  /*b480*/  F2FP.BF16.PACK_AB R55, R45, R46 ;  /* 0x0000002e2d37723e */ /* 0x000fc400000010ff */
[----:B------:R-:W-:Y:S01]  /*b490*/  F2FP.BF16.PACK_AB R54, R47, R48 ;  /* 0x000000302f36723e */ /* 0x000fe200000010ff */
[----:B------:R-:W-:Y:S01]  /*b4a0*/  @!P1 FMUL.FTZ R21, R28, -1.4426950216293334961 ;  /* 0xbfb8aa3b1c159820 */ /* 0x000fe20000410000 */
[----:B------:R-:W-:Y:S01]  /*b4b0*/  FSETP.GTU.FTZ.AND P3, PT, R31, 20, PT ;  /* 0x41a000001f00780b */ /* 0x000fe20003f7c000 */
[----:B------:R-:W0:Y:S02]  /*b4c0*/  @!P5 MUFU.EX2 R18, R18 ;  /* 0x000000120012d308 */ /* 0x000e240000000800 */
[----:B------:R-:W-:-:S04]  /*b4d0*/  @!P6 FMUL.FTZ R22, R22, -1.4426950216293334961 ;  /* 0xbfb8aa3b1616e820 */ /* 0x000fc80000410000 */
[----:B------:R-:W-:Y:S02]  /*b4e0*/  @!P2 FMUL.FTZ R23, R30, -1.4426950216293334961 ;  /* 0xbfb8aa3b1e17a820 */ /* 0x000fe40000410000 */
[----:B------:R-:W2:Y:S01]  /*b4f0*/  @!P1 MUFU.EX2 R21, R21 ;  /* 0x0000001500159308 */ /* 0x000ea20000000800 */
[----:B-1----:R-:W-:-:S03]  /*b500*/  @!P0 FADD.FTZ R20, R20, 1 ;  /* 0x3f80000014148421 */ /* 0x002fc60000010000 */
[----:B------:R-:W-:-:S04]  /*b510*/  @!P3 FMUL.FTZ R28, R31, -1.4426950216293334961 ;  /* 0xbfb8aa3b1f1cb820 */ /* 0x000fc80000410000 */
[----:B------:R1:W3:Y:S01]  /*b520*/  @!P4 MUFU.RCP R30, R33 ;  /* 0x00000021001ec308 */ /* 0x0002e20000001000 */
[----:B0-----:R-:W-:Y:S02]  /*b530*/  @!P5 FADD.FTZ R18, R18, 1 ;  /* 0x3f8000001212d421 */ /* 0x001fe40000010000 */
[----:B--2---:R-:W-:Y:S01]  /*b540*/  @!P1 FADD.FTZ R21, R21, 1 ;  /* 0x3f80000015159421 */ /* 0x004fe20000010000 */
[----:B-1----:R-:W0:Y:S04]  /*b550*/  LDS.128 R32, [R19.X16] ;  /* 0x0000000013207984 */ /* 0x002e28000000cc00 */
[----:B------:R-:W1:Y:S01]  /*b560*/  @!P6 MUFU.EX2 R22, R22 ;  /* 0x000000160016e308 */ /* 0x000e620000000800 */
[----:B---3--:R-:W-:-:S07]  /*b570*/  @!P4 FMUL.FTZ R43, R43, R30 ;  /* 0x0000001e2b2bc220 */ /* 0x008fce0000410000 */
[----:B------:R-:W2:Y:S08]  /*b580*/  @!P2 MUFU.EX2 R23, R23 ;  /* 0x000000170017a308 */ /* 0x000eb00000000800 */
[----:B------:R-:W3:Y:S01]  /*b590*/  @!P3 MUFU.EX2 R28, R28 ;  /* 0x0000001c001cb308 */ /* 0x000ee20000000800 */
[----:B-1----:R-:W-:-:S07]  /*b5a0*/  @!P6 FADD.FTZ R22, R22, 1 ;  /* 0x3f8000001616e421 */ /* 0x002fce0000010000 */
[----:B------:R-:W1:Y:S01]  /*b5b0*/  @!P0 MUFU.RCP R20, R20 ;  /* 0x0000001400148308 */ /* 0x000e620000001000 */
[----:B--2---:R-:W-:-:S07]  /*b5c0*/  @!P2 FADD.FTZ R23, R23, 1 ;  /* 0x3f8000001717a421 */ /* 0x004fce0000010000 */
[----:B------:R-:W2:Y:S01]  /*b5d0*/  @!P1 MUFU.RCP R21, R21 ;  /* 0x0000001500159308 */ /* 0x000ea20000001000 */
[----:B---3--:R-:W-:Y:S02]  /*b5e0*/  @!P3 FADD.FTZ R28, R28, 1 ;  /* 0x3f8000001c1cb421 */ /* 0x008fe40000010000 */
[----:B-1----:R-:W-:-:S05]  /*b5f0*/  @!P0 FMUL.FTZ R41, R41, R20 ;  /* 0x0000001429298220 */ /* 0x002fca0000410000 */
[----:B------:R-:W1:Y:S01]  /*b600*/  @!P5 MUFU.RCP R29, R18 ;  /* 0x00000012001dd308 */ /* 0x000e620000001000 */
[----:B--2---:R-:W-:-:S07]  /*b610*/  @!P1 FMUL.FTZ R40, R40, R21 ;  /* 0x0000001528289220 */ /* 0x004fce0000410000 */
[----:B------:R-:W2:Y:S01]  /*b620*/  @!P6 MUFU.RCP R22, R22 ;  /* 0x000000160016e308 */ /* 0x000ea20000001000 */
[----:B------:R-:W-:Y:S01]  /*b630*/  IMAD.WIDE R20, R69, 0x10, R26 ;  /* 0x0000001045147825 */ /* 0x000fe200078e021a */
[----:B------:R-:W-:-:S04]  /*b640*/  IADD3 R186, P1, R186, -0x1000, RZ ;  /* 0xfffff000baba7810 */ /* 0x000fc80007f3e0ff */
[----:B0-----:R-:W-:Y:S01]  /*b650*/  STG.E.128 [R20.64], R32 ;  /* 0x0000002014007986 */ /* 0x001fe2000c101d04 */
[----:B------:R-:W-:Y:S01]  /*b660*/  IADD3.X R187, R187, -0x1, RZ, P1, !PT ;  /* 0xffffffffbbbb7810 */ /* 0x000fe20000ffe4ff */
[----:B------:R-:W0:Y:S01]  /*b670*/  @!P2 MUFU.RCP R23, R23 ;  /* 0x000000170017a308 */ /* 0x000e220000001000 */
[----:B-1----:R-:W-:Y:S01]  /*b680*/  @!P5 FMUL.FTZ R42, R42, R29 ;  /* 0x0000001d2a2ad220 */ /* 0x002fe20000410000 */
[----:B------:R1:W-:Y:S04]  /*b690*/  STG.E.128 [R20.64+0x200], R56 ;  /* 0x0002003814007986 */ /* 0x0003e8000c101d04 */
[----:B------:R-:W-:Y:S01]  /*b6a0*/  BAR.SYNC.DEFER_BLOCKING 0x0 ;  /* 0x0000000000007b1d */ /* 0x000fe20000010000 */
[----:B------:R-:W-:Y:S01]  /*b6b0*/  F2FP.BF16.PACK_AB R29, R41, R42 ;  /* 0x0000002a291d723e */ /* 0x000fe200000010ff */
[----:B--2---:R-:W-:-:S04]  /*b6c0*/  @!P6 FMUL.FTZ R39, R39, R22 ;  /* 0x000000162727e220 */ /* 0x004fc80000410000 */
[----:B------:R-:W2:Y:S01]  /*b6d0*/  @!P3 MUFU.RCP R28, R28 ;  /* 0x0000001c001cb308 */ /* 0x000ea20000001000 */
[----:B------:R-:W-:Y:S01]  /*b6e0*/  F2FP.BF16.PACK_AB R30, R39, R40 ;  /* 0x00000028271e723e */ /* 0x000fe200000010ff */
[----:B0-----:R-:W-:Y:S01]  /*b6f0*/  @!P2 FMUL.FTZ R38, R38, R23 ;  /* 0x000000172626a220 */ /* 0x001fe20000410000 */
[----:B------:R-:W-:Y:S01]  /*b700*/  IADD3 R14, P2, R14, -0x1000, RZ ;  /* 0xfffff0000e0e7810 */ /* 0x000fe20007f5e0ff */
[----:B------:R-:W-:Y:S02]  /*b710*/  FADD.FTZ R23, R8, R51 ;  /* 0x0000003308177221 */ /* 0x000fe40000010000 */
[----:B------:R-:W-:Y:S01]  /*b720*/  IMAD R8, R6, c[0x0][0x2f8], RZ ;  /* 0x0000be0006087a24 */ /* 0x000fe200078e02ff */
[----:B------:R-:W-:Y:S01]  /*b730*/  IADD3.X R15, R15, -0x1, RZ, P2, !PT ;  /* 0xffffffff0f0f7810 */ /* 0x000fe200017fe4ff */
[----:B------:R-:W-:Y:S02]  /*b740*/  FADD.FTZ R50, R23, R50 ;  /* 0x0000003217327221 */ /* 0x000fe40000010000 */
[----:B------:R-:W-:-:S02]  /*b750*/  IMAD R23, R5, c[0x0][0x2fc], R8 ;  /* 0x0000bf0005177a24 */ /* 0x000fc400078e0208 */
[----:B------:R-:W-:Y:S02]  /*b760*/  FADD.FTZ R49, R50, R49 ;  /* 0x0000003132317221 */ /* 0x000fe40000010000 */
[----:B--2---:R-:W-:Y:S01]  /*b770*/  @!P3 FMUL.FTZ R37, R37, R28 ;  /* 0x0000001c2525b220 */ /* 0x004fe20000410000 */
[----:B------:R-:W-:Y:S01]  /*b780*/  F2FP.BF16.PACK_AB R28, R43, R44 ;  /* 0x0000002c2b1c723e */ /* 0x000fe200000010ff */
[----:B------:R-:W-:Y:S01]  /*b790*/  STS.128 [R36.X16], R52 ;  /* 0x0000003424007388 */ /* 0x000fe2000000cc00 */
[----:B------:R-:W-:Y:S01]  /*b7a0*/  FADD.FTZ R48, R49, R48 ;  /* 0x0000003031307221 */ /* 0x000fe20000010000 */
[----:B------:R-:W-:Y:S01]  /*b7b0*/  IADD3 R25, R25, R23, RZ ;  /* 0x0000001719197210 */ /* 0x000fe20007ffe0ff */
[----:B-1----:R-:W-:Y:S01]  /*b7c0*/  IMAD R21, R3, c[0x0][0x300], RZ ;  /* 0x0000c00003157a24 */ /* 0x002fe200078e02ff */
[----:B------:R-:W-:Y:S01]  /*b7d0*/  F2FP.BF16.PACK_AB R31, R37, R38 ;  /* 0x00000026251f723e */ /* 0x000fe200000010ff */
[----:B------:R-:W-:Y:S01]  /*b7e0*/  FADD.FTZ R47, R48, R47 ;  /* 0x0000002f302f7221 */ /* 0x000fe20000010000 */
[----:B------:R-:W-:Y:S01]  /*b7f0*/  IADD3 R12, P3, R12, -0x1000, RZ ;  /* 0xfffff0000c0c7810 */ /* 0x000fe20007f7e0ff */
[----:B------:R-:W-:-:S02]  /*b800*/  IMAD R21, R0, c[0x0][0x304], R21 ;  /* 0x0000c10000157a24 */ /* 0x000fc400078e0215 */
[----:B------:R-:W-:Y:S01]  /*b810*/  STS.128 [R36.X16+0x10], R28 ;  /* 0x0000101c24007388 */ /* 0x000fe2000000cc00 */
[----:B------:R-:W-:-:S06]  /*b820*/  NOP ;  /* 0x0000000000007918 */ /* 0x000fcc0000000000 */
[----:B------:R-:W0:Y:S01]  /*b830*/  LDS.128 R60, [R19.X16] ;  /* 0x00000000133c7984 */ /* 0x000e22000000cc00 */
[----:B------:R-:W-:Y:S01]  /*b840*/  FADD.FTZ R46, R47, R46 ;  /* 0x0000002e2f2e7221 */ /* 0x000fe20000010000 */
[----:B------:R-:W-:Y:S02]  /*b850*/  IADD3.X R13, R13, -0x1, RZ, P3, !PT ;  /* 0xffffffff0d0d7810 */ /* 0x000fe40001ffe4ff */
        /* <DEDUP_REMOVED lines=18> */
[----:B------:R-:W-:Y:S01]  /*b980*/  FADD.FTZ R8, R8, R37 ;  /* 0x0000002508087221 */ /* 0x000fe20000010000 */
[----:B0-----:R-:W-:Y:S01]  /*b990*/  @!P0 CALL.REL.NOINC `(.L_x_2282) ;  /* 0x0000001000008944 */ /* 0x001fe20003c00000 */
[----:B------:R-:W-:Y:S05]  /*b9a0*/  BRA `(.L_x_2354) ;  /* 0xffff4bb000007947 */ /* 0x000fea000383ffff */
.L_x_2282:
[----:B------:R-:W-:Y:S02]  /*b9b0*/  ISETP.NE.U32.AND P0, PT, RZ, c[0x0][0x328], PT ;  /* 0x0000ca00ff007a0c */ /* 0x000fe40003f05070 */
[----:B------:R-:W-:-:S02]  /*b9c0*/  ISETP.NE.U32.AND P2, PT, RZ, c[0x0][0x348], PT ;  /* 0x0000d200ff007a0c */ /* 0x000fc40003f45070 */
        /* <DEDUP_REMOVED lines=30> */
.L_x_2356:
[----:B0-----:R-:W-:Y:S05]  /*bbb0*/  BSYNC B0 ;  /* 0x0000000000007941 */ /* 0x001fea0003800000 */
.L_x_2355:
        /* <DEDUP_REMOVED lines=31> */
.L_x_2358:
[----:B------:R-:W0:Y:S02]  /*bdb0*/  S2R R21, SR_TID.X ;  /* 0x0000000000157919 */ /* 0x000e240000002100 */
.L_x_2359:
[----:B0-----:R-:W-:Y:S05]  /*bdc0*/  BSYNC B0 ;  /* 0x0000000000007941 */ /* 0x001fea0003800000 */
.L_x_2357:
        /* <DEDUP_REMOVED lines=22> */
.L_x_2360:
        /* <DEDUP_REMOVED lines=64> */
.L_x_2321:
[----:B------:R-:W-:Y:S01]  /*c330*/  HFMA2.MMA R76, -RZ, RZ, 0, 5.9604644775390625e-08 ;  /* 0x00000001ff4c7435 */ /* 0x000fe200000001ff */
[----:B------:R-:W-:Y:S02]  /*c340*/  MOV R71, R70 ;  /* 0x0000004600477202 */ /* 0x000fe40000000f00 */
[----:B------:R-:W-:Y:S02]  /*c350*/  MOV R78, RZ ;  /* 0x000000ff004e7202 */ /* 0x000fe40000000f00 */
[----:B------:R-:W-:-:S02]  /*c360*/  MOV R81, 0xffffffff ;  /* 0xffffffff00517802 */ /* 0x000fc40000000f00 */
[----:B------:R-:W-:Y:S02]  /*c370*/  MOV R68, 0xc390 ;  /* 0x0000c39000447802 */ /* 0x000fe40000000f00 */
[----:B-----5:R-:W-:Y:S05]  /*c380*/  CALL.REL.NOINC `($__internal_59_$__cuda_sm70_shflsync_up) ;  /* 0x00001eb000007944 */ /* 0x020fea0003c00000 */
[----:B-1----:R-:W-:Y:S01]  /*c390*/  MOV R73, R71 ;  /* 0x0000004700497202 */ /* 0x002fe20000000f00 */
[----:B0-----:R-:W-:Y:S05]  /*c3a0*/  BRA `(.L_x_2361) ;  /* 0xffff9f2000007947 */ /* 0x001fea000383ffff */
.L_x_2322:
[----:B------:R-:W-:Y:S01]  /*c3b0*/  HFMA2.MMA R76, -RZ, RZ, 0, 5.9604644775390625e-08 ;  /* 0x00000001ff4c7435 */ /* 0x000fe200000001ff */
[----:B------:R-:W-:Y:S02]  /*c3c0*/  MOV R71, R80 ;  /* 0x0000005000477202 */ /* 0x000fe40000000f00 */
[----:B------:R-:W-:Y:S02]  /*c3d0*/  MOV R78, RZ ;  /* 0x000000ff004e7202 */ /* 0x000fe40000000f00 */
[----:B------:R-:W-:Y:S02]  /*c3e0*/  MOV R81, 0xffffffff ;  /* 0xffffffff00517802 */ /* 0x000fe40000000f00 */
[----:B------:R-:W-:Y:S02]  /*c3f0*/  MOV R68, 0xc410 ;  /* 0x0000c41000447802 */ /* 0x000fe40000000f00 */
[----:B01---5:R-:W-:Y:S05]  /*c400*/  CALL.REL.NOINC `($__internal_59_$__cuda_sm70_shflsync_up) ;  /* 0x00001e3000007944 */ /* 0x023fea0003c00000 */
[----:B0-----:R-:W-:Y:S01]  /*c410*/  HFMA2.MMA R76, -RZ, RZ, 0, 5.9604644775390625e-08 ;  /* 0x00000001ff4c7435 */ /* 0x001fe200000001ff */
[----:B-1----:R-:W-:Y:S02]  /*c420*/  MOV R75, R71 ;  /* 0x00000047004b7202 */ /* 0x002fe40000000f00 */
[----:B------:R-:W-:-:S02]  /*c430*/  MOV R71, R82 ;  /* 0x0000005200477202 */ /* 0x000fc40000000f00 */
[----:B------:R-:W-:Y:S02]  /*c440*/  MOV R78, RZ ;  /* 0x000000ff004e7202 */ /* 0x000fe40000000f00 */
[----:B------:R-:W-:Y:S02]  /*c450*/  MOV R81, 0xffffffff ;  /* 0xffffffff00517802 */ /* 0x000fe40000000f00 */
[----:B------:R-:W-:Y:S02]  /*c460*/  MOV R68, 0xc480 ;  /* 0x0000c48000447802 */ /* 0x000fe40000000f00 */
[----:B------:R-:W-:Y:S05]  /*c470*/  CALL.REL.NOINC `($__internal_59_$__cuda_sm70_shflsync_up) ;  /* 0x00001dc000007944 */ /* 0x000fea0003c00000 */
[----:B0-----:R-:W-:Y:S01]  /*c480*/  HFMA2.MMA R76, -RZ, RZ, 0, 5.9604644775390625e-08 ;  /* 0x00000001ff4c7435 */ /* 0x001fe200000001ff */
[----:B-1----:R-:W-:Y:S02]  /*c490*/  MOV R77, R71 ;  /* 0x00000047004d7202 */ /* 0x002fe40000000f00 */
[----:B------:R-:W-:Y:S02]  /*c4a0*/  MOV R71, R83 ;  /* 0x0000005300477202 */ /* 0x000fe40000000f00 */
[----:B------:R-:W-:Y:S02]  /*c4b0*/  MOV R78, RZ ;  /* 0x000000ff004e7202 */ /* 0x000fe40000000f00 */
[----:B------:R-:W-:-:S02]  /*c4c0*/  MOV R81, 0xffffffff ;  /* 0xffffffff00517802 */ /* 0x000fc40000000f00 */
[----:B------:R-:W-:Y:S02]  /*c4d0*/  MOV R68, 0xc4f0 ;  /* 0x0000c4f000447802 */ /* 0x000fe40000000f00 */
[----:B------:R-:W-:Y:S05]  /*c4e0*/  CALL.REL.NOINC `($__internal_59_$__cuda_sm70_shflsync_up) ;  /* 0x00001d5000007944 */ /* 0x000fea0003c00000 */
        /* <DEDUP_REMOVED lines=20> */
[----:B------:R-:W-:Y:S05]  /*c630*/  CALL.REL.NOINC `($__internal_59_$__cuda_sm70_shflsync_up) ;  /* 0x00001c0000007944 */ /* 0x000fea0003c00000 */
[----:B0-----:R-:W-:Y:S01]  /*c640*/  HFMA2.MMA R76, -RZ, RZ, 0, 1.1920928955078125e-07 ;  /* 0x00000002ff4c7435 */ /* 0x001fe200000001ff */
[----:B-1----:R-:W-:-:S02]  /*c650*/  MOV R70, R71 ;  /* 0x0000004700467202 */ /* 0x002fc40000000f00 */
[----:B------:R-:W-:Y:S02]  /*c660*/  MOV R71, R80 ;  /* 0x0000005000477202 */ /* 0x000fe40000000f00 */
[----:B------:R-:W-:Y:S02]  /*c670*/  MOV R78, RZ ;  /* 0x000000ff004e7202 */ /* 0x000fe40000000f00 */
[----:B------:R-:W-:Y:S02]  /*c680*/  MOV R81, 0xffffffff ;  /* 0xffffffff00517802 */ /* 0x000fe40000000f00 */
[----:B------:R-:W-:Y:S02]  /*c690*/  MOV R68, 0xc6b0 ;  /* 0x0000c6b000447802 */ /* 0x000fe40000000f00 */
[----:B------:R-:W-:Y:S05]  /*c6a0*/  CALL.REL.NOINC `($__internal_59_$__cuda_sm70_shflsync_up) ;  /* 0x00001b9000007944 */ /* 0x000fea0003c00000 */
[----:B0-----:R-:W-:Y:S01]  /*c6b0*/  HFMA2.MMA R76, -RZ, RZ, 0, 1.1920928955078125e-07 ;  /* 0x00000002ff4c7435 */ /* 0x001fe200000001ff */
[----:B-1----:R-:W-:Y:S02]  /*c6c0*/  MOV R72, R71 ;  /* 0x0000004700487202 */ /* 0x002fe40000000f00 */
[----:B------:R-:W-:Y:S02]  /*c6d0*/  MOV R71, R82 ;  /* 0x0000005200477202 */ /* 0x000fe40000000f00 */
[----:B------:R-:W-:-:S02]  /*c6e0*/  MOV R78, RZ ;  /* 0x000000ff004e7202 */ /* 0x000fc40000000f00 */
[----:B------:R-:W-:Y:S02]  /*c6f0*/  MOV R81, 0xffffffff ;  /* 0xffffffff00517802 */ /* 0x000fe40000000f00 */
[----:B------:R-:W-:Y:S02]  /*c700*/  MOV R68, 0xc720 ;  /* 0x0000c72000447802 */ /* 0x000fe40000000f00 */
[----:B------:R-:W-:Y:S05]  /*c710*/  CALL.REL.NOINC `($__internal_59_$__cuda_sm70_shflsync_up) ;  /* 0x00001b2000007944 */ /* 0x000fea0003c00000 */
[----:B0-----:R-:W-:Y:S01]  /*c720*/  HFMA2.MMA R76, -RZ, RZ, 0, 1.1920928955078125e-07 ;  /* 0x00000002ff4c7435 */ /* 0x001fe200000001ff */
[----:B-1----:R-:W-:Y:S02]  /*c730*/  MOV R73, R71 ;  /* 0x0000004700497202 */ /* 0x002fe40000000f00 */
[----:B------:R-:W-:Y:S02]  /*c740*/  MOV R71, R74 ;  /* 0x0000004a00477202 */ /* 0x000fe40000000f00 */
[----:B------:R-:W-:Y:S02]  /*c750*/  MOV R78, RZ ;  /* 0x000000ff004e7202 */ /* 0x000fe40000000f00 */
[----:B------:R-:W-:Y:S02]  /*c760*/  MOV R81, 0xffffffff ;  /* 0xffffffff00517802 */ /* 0x000fe40000000f00 */
[----:B------:R-:W-:-:S02]  /*c770*/  MOV R68, 0xc790 ;  /* 0x0000c79000447802 */ /* 0x000fc40000000f00 */
[----:B------:R-:W-:Y:S05]  /*c780*/  CALL.REL.NOINC `($__internal_59_$__cuda_sm70_shflsync_up) ;  /* 0x00001ab000007944 */ /* 0x000fea0003c00000 */
        /* <DEDUP_REMOVED lines=17> */
[----:B------:R-:W-:Y:S05]  /*c8a0*/  CALL.REL.NOINC `($__internal_59_$__cuda_sm70_shflsync_up) ;  /* 0x0000199000007944 */ /* 0x000fea0003c00000 */
[----:B0-----:R-:W-:Y:S01]  /*c8b0*/  HFMA2.MMA R76, -RZ, RZ, 0, 2.384185791015625e-07 ;  /* 0x00000004ff4c7435 */ /* 0x001fe200000001ff */
[----:B-1----:R-:W-:-:S02]  /*c8c0*/  MOV R70, R71 ;  /* 0x0000004700467202 */ /* 0x002fc40000000f00 */
[----:B------:R-:W-:Y:S02]  /*c8d0*/  MOV R71, R80 ;  /* 0x0000005000477202 */ /* 0x000fe40000000f00 */
[----:B------:R-:W-:Y:S02]  /*c8e0*/  MOV R78, RZ ;  /* 0x000000ff004e7202 */ /* 0x000fe40000000f00 */
[----:B------:R-:W-:Y:S02]  /*c8f0*/  MOV R81, 0xffffffff ;  /* 0xffffffff00517802 */ /* 0x000fe40000000f00 */
[----:B------:R-:W-:Y:S02]  /*c900*/  MOV R68, 0xc920 ;  /* 0x0000c92000447802 */ /* 0x000fe40000000f00 */
[----:B------:R-:W-:Y:S05]  /*c910*/  CALL.REL.NOINC `($__internal_59_$__cuda_sm70_shflsync_up) ;  /* 0x0000192000007944 */ /* 0x000fea0003c00000 */
[----:B0-----:R-:W-:Y:S01]  /*c920*/  HFMA2.MMA R76, -RZ, RZ, 0, 2.384185791015625e-07 ;  /* 0x00000004ff4c7435 */ /* 0x001fe200000001ff */
[----:B-1----:R-:W-:Y:S02]  /*c930*/  MOV R72, R71 ;  /* 0x0000004700487202 */ /* 0x002fe40000000f00 */
[----:B------:R-:W-:Y:S02]  /*c940*/  MOV R71, R82 ;  /* 0x0000005200477202 */ /* 0x000fe40000000f00 */
[----:B------:R-:W-:-:S02]  /*c950*/  MOV R78, RZ ;  /* 0x000000ff004e7202 */ /* 0x000fc40000000f00 */
[----:B------:R-:W-:Y:S02]  /*c960*/  MOV R81, 0xffffffff ;  /* 0xffffffff00517802 */ /* 0x000fe40000000f00 */
[----:B------:R-:W-:Y:S02]  /*c970*/  MOV R68, 0xc990 ;  /* 0x0000c99000447802 */ /* 0x000fe40000000f00 */
[----:B------:R-:W-:Y:S05]  /*c980*/  CALL.REL.NOINC `($__internal_59_$__cuda_sm70_shflsync_up) ;  /* 0x000018b000007944 */ /* 0x000fea0003c00000 */
[----:B0-----:R-:W-:Y:S01]  /*c990*/  HFMA2.MMA R76, -RZ, RZ, 0, 2.384185791015625e-07 ;  /* 0x00000004ff4c7435 */ /* 0x001fe200000001ff */
        /* <DEDUP_REMOVED lines=24> */
[----:B------:R-:W-:Y:S05]  /*cb20*/  CALL.REL.NOINC `($__internal_59_$__cuda_sm70_shflsync_up) ;  /* 0x0000171000007944 */ /* 0x000fea0003c00000 */
[----:B0-----:R-:W-:Y:S01]  /*cb30*/  HFMA2.MMA R76, -RZ, RZ, 0, 4.76837158203125e-07 ;  /* 0x00000008ff4c7435 */ /* 0x001fe200000001ff */
[----:B-1----:R-:W-:Y:S02]  /*cb40*/  MOV R70, R71 ;  /* 0x0000004700467202 */ /* 0x002fe40000000f00 */
[----:B------:R-:W-:Y:S02]  /*cb50*/  MOV R71, R80 ;  /* 0x0000005000477202 */ /* 0x000fe40000000f00 */
[----:B------:R-:W-:Y:S02]  /*cb60*/  MOV R78, RZ ;  /* 0x000000ff004e7202 */ /* 0x000fe40000000f00 */
[----:B------:R-:W-:Y:S02]  /*cb70*/  MOV R81, 0xffffffff ;  /* 0xffffffff00517802 */ /* 0x000fe40000000f00 */
[----:B------:R-:W-:Y:S02]  /*cb80*/  MOV R68, 0xcba0 ;  /* 0x0000cba000447802 */ /* 0x000fe40000000f00 */
[----:B------:R-:W-:Y:S05]  /*cb90*/  CALL.REL.NOINC `($__internal_59_$__cuda_sm70_shflsync_up) ;  /* 0x000016a000007944 */ /* 0x000fea0003c00000 */
[----:B0-----:R-:W-:Y:S01]  /*cba0*/  HFMA2.MMA R76, -RZ, RZ, 0, 4.76837158203125e-07 ;  /* 0x00000008ff4c7435 */ /* 0x001fe200000001ff */
[----:B-1----:R-:W-:-:S02]  /*cbb0*/  MOV R72, R71 ;  /* 0x0000004700487202 */ /* 0x002fc40000000f00 */
[----:B------:R-:W-:Y:S02]  /*cbc0*/  MOV R71, R82 ;  /* 0x0000005200477202 */ /* 0x000fe40000000f00 */
[----:B------:R-:W-:Y:S02]  /*cbd0*/  MOV R78, RZ ;  /* 0x000000ff004e7202 */ /* 0x000fe40000000f00 */
[----:B------:R-:W-:Y:S02]  /*cbe0*/  MOV R81, 0xffffffff ;  /* 0xffffffff00517802 */ /* 0x000fe40000000f00 */
[----:B------:R-:W-:Y:S02]  /*cbf0*/  MOV R68, 0xcc10 ;  /* 0x0000cc1000447802 */ /* 0x000fe40000000f00 */
[----:B------:R-:W-:Y:S05]  /*cc00*/  CALL.REL.NOINC `($__internal_59_$__cuda_sm70_shflsync_up) ;  /* 0x0000163000007944 */ /* 0x000fea0003c00000 */
[----:B0-----:R-:W-:Y:S01]  /*cc10*/  HFMA2.MMA R76, -RZ, RZ, 0, 4.76837158203125e-07 ;  /* 0x00000008ff4c7435 */ /* 0x001fe200000001ff */
[----:B-1----:R-:W-:Y:S02]  /*cc20*/  MOV R73, R71 ;  /* 0x0000004700497202 */ /* 0x002fe40000000f00 */
[----:B------:R-:W-:Y:S02]  /*cc30*/  MOV R71, R83 ;  /* 0x0000005300477202 */ /* 0x000fe40000000f00 */
[----:B------:R-:W-:-:S02]  /*cc40*/  MOV R78, RZ ;  /* 0x000000ff004e7202 */ /* 0x000fc40000000f00 */
[----:B------:R-:W-:Y:S02]  /*cc50*/  MOV R81, 0xffffffff ;  /* 0xffffffff00517802 */ /* 0x000fe40000000f00 */
[----:B------:R-:W-:Y:S02]  /*cc60*/  MOV R68, 0xcc80 ;  /* 0x0000cc8000447802 */ /* 0x000fe40000000f00 */
[----:B------:R-:W-:Y:S05]  /*cc70*/  CALL.REL.NOINC `($__internal_59_$__cuda_sm70_shflsync_up) ;  /* 0x000015c000007944 */ /* 0x000fea0003c00000 */
        /* <DEDUP_REMOVED lines=18> */
[----:B------:R-:W-:Y:S05]  /*cda0*/  CALL.REL.NOINC `($__internal_59_$__cuda_sm70_shflsync_up) ;  /* 0x0000149000007944 */ /* 0x000fea0003c00000 */
[----:B0-----:R-:W-:Y:S01]  /*cdb0*/  HFMA2.MMA R76, -RZ, RZ, 0, 9.5367431640625e-07 ;  /* 0x00000010ff4c7435 */ /* 0x001fe200000001ff */
[----:B-1----:R-:W-:-:S02]  /*cdc0*/  MOV R73, R71 ;  /* 0x0000004700497202 */ /* 0x002fc40000000f00 */
[----:B------:R-:W-:Y:S02]  /*cdd0*/  MOV R71, R74 ;  /* 0x0000004a00477202 */ /* 0x000fe40000000f00 */
[----:B------:R-:W-:Y:S02]  /*cde0*/  MOV R78, RZ ;  /* 0x000000ff004e7202 */ /* 0x000fe40000000f00 */
[----:B------:R-:W-:Y:S02]  /*cdf0*/  MOV R81, 0xffffffff ;  /* 0xffffffff00517802 */ /* 0x000fe40000000f00 */
[----:B------:R-:W-:Y:S02]  /*ce00*/  MOV R68, 0xce20 ;  /* 0x0000ce2000447802 */ /* 0x000fe40000000f00 */
[----:B------:R-:W-:Y:S05]  /*ce10*/  CALL.REL.NOINC `($__internal_59_$__cuda_sm70_shflsync_up) ;  /* 0x0000142000007944 */ /* 0x000fea0003c00000 */
[----:B0-----:R-:W-:Y:S01]  /*ce20*/  HFMA2.MMA R76, -RZ, RZ, 0, 9.5367431640625e-07 ;  /* 0x00000010ff4c7435 */ /* 0x001fe200000001ff */
[----:B-1----:R-:W-:Y:S02]  /*ce30*/  MOV R75, R71 ;  /* 0x00000047004b7202 */ /* 0x002fe40000000f00 */
[----:B------:R-:W-:Y:S02]  /*ce40*/  MOV R71, R82 ;  /* 0x0000005200477202 */ /* 0x000fe40000000f00 */
[----:B------:R-:W-:-:S02]  /*ce50*/  MOV R78, RZ ;  /* 0x000000ff004e7202 */ /* 0x000fc40000000f00 */
[----:B------:R-:W-:Y:S02]  /*ce60*/  MOV R81, 0xffffffff ;  /* 0xffffffff00517802 */ /* 0x000fe40000000f00 */
[----:B------:R-:W-:Y:S02]  /*ce70*/  MOV R68, 0xce90 ;  /* 0x0000ce9000447802 */ /* 0x000fe40000000f00 */
[----:B------:R-:W-:Y:S05]  /*ce80*/  CALL.REL.NOINC `($__internal_59_$__cuda_sm70_shflsync_up) ;  /* 0x000013b000007944 */ /* 0x000fea0003c00000 */
[----:B0-----:R-:W-:Y:S01]  /*ce90*/  HFMA2.MMA R76, -RZ, RZ, 0, 9.5367431640625e-07 ;  /* 0x00000010ff4c7435 */ /* 0x001fe200000001ff */
[----:B-1----:R-:W-:Y:S02]  /*cea0*/  MOV R77, R71 ;  /* 0x00000047004d7202 */ /* 0x002fe40000000f00 */
[----:B------:R-:W-:Y:S02]  /*ceb0*/  MOV R71, R83 ;  /* 0x0000005300477202 */ /* 0x000fe40000000f00 */
[----:B------:R-:W-:Y:S02]  /*cec0*/  MOV R78, RZ ;  /* 0x000000ff004e7202 */ /* 0x000fe40000000f00 */
[----:B------:R-:W-:Y:S02]  /*ced0*/  MOV R81, 0xffffffff ;  /* 0xffffffff00517802 */ /* 0x000fe40000000f00 */
[----:B------:R-:W-:-:S02]  /*cee0*/  MOV R68, 0xcf00 ;  /* 0x0000cf0000447802 */ /* 0x000fc40000000f00 */
[----:B------:R-:W-:Y:S05]  /*cef0*/  CALL.REL.NOINC `($__internal_59_$__cuda_sm70_shflsync_up) ;  /* 0x0000134000007944 */ /* 0x000fea0003c00000 */
[----:B01----:R-:W-:Y:S05]  /*cf00*/  BRA `(.L_x_2362) ;  /* 0xffff980000007947 */ /* 0x003fea000383ffff */
.L_x_2327:
[----:B------:R-:W-:Y:S01]  /*cf10*/  HFMA2.MMA R76, -RZ, RZ, 0, 5.9604644775390625e-08 ;  /* 0x00000001ff4c7435 */ /* 0x000fe200000001ff */
[----:B-1----:R-:W-:-:S02]  /*cf20*/  MOV R71, R80 ;  /* 0x0000005000477202 */ /* 0x002fc40000000f00 */
[----:B------:R-:W-:Y:S02]  /*cf30*/  MOV R78, RZ ;  /* 0x000000ff004e7202 */ /* 0x000fe40000000f00 */
[----:B------:R-:W-:Y:S02]  /*cf40*/  MOV R81, 0xffffffff ;  /* 0xffffffff00517802 */ /* 0x000fe40000000f00 */
[----:B------:R-:W-:Y:S02]  /*cf50*/  MOV R68, 0xcf70 ;  /* 0x0000cf7000447802 */ /* 0x000fe40000000f00 */
[----:B0----5:R-:W-:Y:S05]  /*cf60*/  CALL.REL.NOINC `($__internal_59_$__cuda_sm70_shflsync_up) ;  /* 0x000012d000007944 */ /* 0x021fea0003c00000 */
[----:B0-----:R-:W-:Y:S01]  /*cf70*/  HFMA2.MMA R76, -RZ, RZ, 0, 5.9604644775390625e-08 ;  /* 0x00000001ff4c7435 */ /* 0x001fe200000001ff */
[----:B-1----:R-:W-:Y:S02]  /*cf80*/  MOV R72, R71 ;  /* 0x0000004700487202 */ /* 0x002fe40000000f00 */
[----:B------:R-:W-:Y:S02]  /*cf90*/  MOV R71, R77 ;  /* 0x0000004d00477202 */ /* 0x000fe40000000f00 */
[----:B------:R-:W-:Y:S02]  /*cfa0*/  MOV R78, RZ ;  /* 0x000000ff004e7202 */ /* 0x000fe40000000f00 */
[----:B------:R-:W-:-:S02]  /*cfb0*/  MOV R81, 0xffffffff ;  /* 0xffffffff00517802 */ /* 0x000fc40000000f00 */
[----:B------:R-:W-:Y:S02]  /*cfc0*/  MOV R68, 0xcfe0 ;  /* 0x0000cfe000447802 */ /* 0x000fe40000000f00 */
[----:B------:R-:W-:Y:S05]  /*cfd0*/  CALL.REL.NOINC `($__internal_59_$__cuda_sm70_shflsync_up) ;  /* 0x0000126000007944 */ /* 0x000fea0003c00000 */
[----:B0-----:R-:W-:Y:S01]  /*cfe0*/  HFMA2.MMA R76, -RZ, RZ, 0, 5.9604644775390625e-08 ;  /* 0x00000001ff4c7435 */ /* 0x001fe200000001ff */
[----:B-1----:R-:W-:Y:S02]  /*cff0*/  MOV R73, R71 ;  /* 0x0000004700497202 */ /* 0x002fe40000000f00 */
[----:B------:R-:W-:Y:S02]  /*d000*/  MOV R71, R82 ;  /* 0x0000005200477202 */ /* 0x000fe40000000f00 */
[----:B------:R-:W-:Y:S02]  /*d010*/  MOV R78, RZ ;  /* 0x000000ff004e7202 */ /* 0x000fe40000000f00 */
[----:B------:R-:W-:Y:S02]  /*d020*/  MOV R81, 0xffffffff ;  /* 0xffffffff00517802 */ /* 0x000fe40000000f00 */
[----:B------:R-:W-:Y:S02]  /*d030*/  MOV R68, 0xd050 ;  /* 0x0000d05000447802 */ /* 0x000fe40000000f00 */
[----:B------:R-:W-:Y:S05]  /*d040*/  CALL.REL.NOINC `($__internal_59_$__cuda_sm70_shflsync_up) ;  /* 0x000011f000007944 */ /* 0x000fea0003c00000 */
[----:B0-----:R-:W-:Y:S01]  /*d050*/  HFMA2.MMA R76, -RZ, RZ, 0, 5.9604644775390625e-08 ;  /* 0x00000001ff4c7435 */ /* 0x001fe200000001ff */
[----:B-1----:R-:W-:-:S02]  /*d060*/  MOV R74, R71 ;  /* 0x00000047004a7202 */ /* 0x002fc40000000f00 */
[----:B------:R-:W-:Y:S02]  /*d070*/  MOV R71, R83 ;  /* 0x0000005300477202 */ /* 0x000fe40000000f00 */
[----:B------:R-:W-:Y:S02]  /*d080*/  MOV R78, RZ ;  /* 0x000000ff004e7202 */ /* 0x000fe40000000f00 */
[----:B------:R-:W-:Y:S02]  /*d090*/  MOV R81, 0xffffffff ;  /* 0xffffffff00517802 */ /* 0x000fe40000000f00 */
[----:B------:R-:W-:Y:S02]  /*d0a0*/  MOV R68, 0xd0c0 ;  /* 0x0000d0c000447802 */ /* 0x000fe40000000f00 */
[----:B------:R-:W-:Y:S05]  /*d0b0*/  CALL.REL.NOINC `($__internal_59_$__cuda_sm70_shflsync_up) ;  /* 0x0000118000007944 */ /* 0x000fea0003c00000 */
        /* <DEDUP_REMOVED lines=9> */
[----:B------:R-:W-:Y:S05]  /*d150*/  CALL.REL.NOINC `($__internal_58_$__cuda_sm70_shflsync_idx_p) ;  /* 0x000010a000007944 */ /* 0x000fea0003c00000 */
[----:B0-----:R-:W-:Y:S01]  /*d160*/  HFMA2.MMA R72, -RZ, RZ, 0, 0 ;  /* 0x00000000ff487435 */ /* 0x001fe200000001ff */
[----:B-1----:R-:W-:Y:S02]  /*d170*/  MOV R196, R71 ;  /* 0x0000004700c47202 */ /* 0x002fe40000000f00 */
[----:B------:R-:W-:-:S02]  /*d180*/  MOV R70, R65 ;  /* 0x0000004100467202 */ /* 0x000fc40000000f00 */
[----:B------:R-:W-:Y:S02]  /*d190*/  MOV R73, 0x1f ;  /* 0x0000001f00497802 */ /* 0x000fe40000000f00 */
[----:B------:R-:W-:Y:S02]  /*d1a0*/  MOV R71, 0xffffffff ;  /* 0xffffffff00477802 */ /* 0x000fe40000000f00 */
[----:B------:R-:W-:Y:S02]  /*d1b0*/  MOV R68, 0xd1d0 ;  /* 0x0000d1d000447802 */ /* 0x000fe40000000f00 */
[----:B------:R-:W-:Y:S05]  /*d1c0*/  CALL.REL.NOINC `($__internal_58_$__cuda_sm70_shflsync_idx_p) ;  /* 0x0000103000007944 */ /* 0x000fea0003c00000 */
[----:B0-----:R-:W-:Y:S01]  /*d1d0*/  HFMA2.MMA R72, -RZ, RZ, 0, 0 ;  /* 0x00000000ff487435 */ /* 0x001fe200000001ff */
[----:B-1----:R-:W-:Y:S02]  /*d1e0*/  MOV R197, R71 ;  /* 0x0000004700c57202 */ /* 0x002fe40000000f00 */
[----:B------:R-:W-:Y:S02]  /*d1f0*/  MOV R70, R66 ;  /* 0x0000004200467202 */ /* 0x000fe40000000f00 */
[----:B------:R-:W-:Y:S02]  /*d200*/  MOV R73, 0x1f ;  /* 0x0000001f00497802 */ /* 0x000fe40000000f00 */
[----:B------:R-:W-:-:S02]  /*d210*/  MOV R71, 0xffffffff ;  /* 0xffffffff00477802 */ /* 0x000fc40000000f00 */
[----:B------:R-:W-:Y:S02]  /*d220*/  MOV R68, 0xd240 ;  /* 0x0000d24000447802 */ /* 0x000fe40000000f00 */
[----:B------:R-:W-:Y:S05]  /*d230*/  CALL.REL.NOINC `($__internal_58_$__cuda_sm70_shflsync_idx_p) ;  /* 0x00000fc000007944 */ /* 0x000fea0003c00000 */
[----:B0-----:R-:W-:Y:S01]  /*d240*/  HFMA2.MMA R72, -RZ, RZ, 0, 0 ;  /* 0x00000000ff487435 */ /* 0x001fe200000001ff */
[----:B-1----:R-:W-:Y:S02]  /*d250*/  MOV R74, R71 ;  /* 0x00000047004a7202 */ /* 0x002fe40000000f00 */
[----:B------:R-:W-:Y:S02]  /*d260*/  MOV R70, R67 ;  /* 0x0000004300467202 */ /* 0x000fe40000000f00 */
[----:B------:R-:W-:Y:S02]  /*d270*/  MOV R73, 0x1f ;  /* 0x0000001f00497802 */ /* 0x000fe40000000f00 */
[----:B------:R-:W-:Y:S02]  /*d280*/  MOV R71, 0xffffffff ;  /* 0xffffffff00477802 */ /* 0x000fe40000000f00 */
[----:B------:R-:W-:Y:S02]  /*d290*/  MOV R68, 0xd2b0 ;  /* 0x0000d2b000447802 */ /* 0x000fe40000000f00 */
[----:B------:R-:W-:Y:S05]  /*d2a0*/  CALL.REL.NOINC `($__internal_58_$__cuda_sm70_shflsync_idx_p) ;  /* 0x00000f5000007944 */ /* 0x000fea0003c00000 */
[----:B-1----:R-:W-:Y:S01]  /*d2b0*/  MOV R75, R71 ;  /* 0x00000047004b7202 */ /* 0x002fe20000000f00 */
[----:B0-----:R-:W-:Y:S05]  /*d2c0*/  BRA `(.L_x_2363) ;  /* 0xffff976000007947 */ /* 0x001fea000383ffff */
.L_x_2330:
[----:B------:R-:W-:Y:S01]  /*d2d0*/  HFMA2.MMA R80, -RZ, RZ, 0, 5.9604644775390625e-08 ;  /* 0x00000001ff507435 */ /* 0x000fe200000001ff */
[----:B------:R-:W-:-:S02]  /*d2e0*/  MOV R73, R76 ;  /* 0x0000004c00497202 */ /* 0x000fc40000000f00 */
[----:B------:R-:W-:Y:S02]  /*d2f0*/  MOV R87, 0x1f ;  /* 0x0000001f00577802 */ /* 0x000fe40000000f00 */
[----:B------:R-:W-:Y:S02]  /*d300*/  MOV R82, 0xffffffff ;  /* 0xffffffff00527802 */ /* 0x000fe40000000f00 */
[----:B------:R-:W-:Y:S02]  /*d310*/  MOV R68, 0xd330 ;  /* 0x0000d33000447802 */ /* 0x000fe40000000f00 */
[----:B------:R-:W-:Y:S05]  /*d320*/  CALL.REL.NOINC `($__internal_57_$__cuda_sm70_shflsync_down) ;  /* 0x00000e9000007944 */ /* 0x000fea0003c00000 */
[----:B-1----:R-:W-:Y:S01]  /*d330*/  MOV R70, R87 ;  /* 0x0000005700467202 */ /* 0x002fe20000000f00 */
[----:B0-----:R-:W-:Y:S05]  /*d340*/  BRA `(.L_x_2364) ;  /* 0xffffacb000007947 */ /* 0x001fea000383ffff */
.L_x_2331:
[----:B------:R-:W-:Y:S01]  /*d350*/  HFMA2.MMA R80, -RZ, RZ, 0, 5.9604644775390625e-08 ;  /* 0x00000001ff507435 */ /* 0x000fe200000001ff */
[----:B------:R-:W-:Y:S02]  /*d360*/  MOV R73, R77 ;  /* 0x0000004d00497202 */ /* 0x000fe40000000f00 */
[----:B------:R-:W-:Y:S02]  /*d370*/  MOV R87, 0x1f ;  /* 0x0000001f00577802 */ /* 0x000fe40000000f00 */
[----:B------:R-:W-:-:S02]  /*d380*/  MOV R82, 0xffffffff ;  /* 0xffffffff00527802 */ /* 0x000fc40000000f00 */
[----:B------:R-:W-:Y:S02]  /*d390*/  MOV R68, 0xd3b0 ;  /* 0x0000d3b000447802 */ /* 0x000fe40000000f00 */
[----:B01----:R-:W-:Y:S05]  /*d3a0*/  CALL.REL.NOINC `($__internal_57_$__cuda_sm70_shflsync_down) ;  /* 0x00000e1000007944 */ /* 0x003fea0003c00000 */
[----:B0-----:R-:W-:Y:S01]  /*d3b0*/  HFMA2.MMA R80, -RZ, RZ, 0, 5.9604644775390625e-08 ;  /* 0x00000001ff507435 */ /* 0x001fe200000001ff */
[----:B-1----:R-:W-:Y:S02]  /*d3c0*/  MOV R71, R87 ;  /* 0x0000005700477202 */ /* 0x002fe40000000f00 */
[----:B------:R-:W-:Y:S02]  /*d3d0*/  MOV R73, R75 ;  /* 0x0000004b00497202 */ /* 0x000fe40000000f00 */
[----:B------:R-:W-:Y:S02]  /*d3e0*/  MOV R87, 0x1f ;  /* 0x0000001f00577802 */ /* 0x000fe40000000f00 */
[----:B------:R-:W-:Y:S02]  /*d3f0*/  MOV R82, 0xffffffff ;  /* 0xffffffff00527802 */ /* 0x000fe40000000f00 */
[----:B------:R-:W-:Y:S02]  /*d400*/  MOV R68, 0xd420 ;  /* 0x0000d42000447802 */ /* 0x000fe40000000f00 */
[----:B------:R-:W-:Y:S05]  /*d410*/  CALL.REL.NOINC `($__internal_57_$__cuda_sm70_shflsync_down) ;  /* 0x00000da000007944 */ /* 0x000fea0003c00000 */
[----:B0-----:R-:W-:Y:S01]  /*d420*/  HFMA2.MMA R80, -RZ, RZ, 0, 5.9604644775390625e-08 ;  /* 0x00000001ff507435 */ /* 0x001fe200000001ff */
[----:B-1----:R-:W-:-:S02]  /*d430*/  MOV R72, R87 ;  /* 0x0000005700487202 */ /* 0x002fc40000000f00 */
[----:B------:R-:W-:Y:S02]  /*d440*/  MOV R73, R74 ;  /* 0x0000004a00497202 */ /* 0x000fe40000000f00 */
[----:B------:R-:W-:Y:S02]  /*d450*/  MOV R87, 0x1f ;  /* 0x0000001f00577802 */ /* 0x000fe40000000f00 */
[----:B------:R-:W-:Y:S02]  /*d460*/  MOV R82, 0xffffffff ;  /* 0xffffffff00527802 */ /* 0x000fe40000000f00 */
[----:B------:R-:W-:Y:S02]  /*d470*/  MOV R68, 0xd490 ;  /* 0x0000d49000447802 */ /* 0x000fe40000000f00 */
[----:B------:R-:W-:Y:S05]  /*d480*/  CALL.REL.NOINC `($__internal_57_$__cuda_sm70_shflsync_down) ;  /* 0x00000d3000007944 */ /* 0x000fea0003c00000 */
[----:B-1----:R-:W-:Y:S01]  /*d490*/  MOV R68, R87 ;  /* 0x0000005700447202 */ /* 0x002fe20000000f00 */
[----:B0-----:R-:W-:Y:S05]  /*d4a0*/  BRA `(.L_x_2365) ;  /* 0xffffab9000007947 */ /* 0x001fea000383ffff */
.L_x_2334:
[----:B------:R-:W-:Y:S01]  /*d4b0*/  HFMA2.MMA R80, -RZ, RZ, 0, 1.1920928955078125e-07 ;  /* 0x00000002ff507435 */ /* 0x000fe200000001ff */
[----:B------:R-:W-:Y:S02]  /*d4c0*/  MOV R73, R76 ;  /* 0x0000004c00497202 */ /* 0x000fe40000000f00 */
[----:B------:R-:W-:-:S02]  /*d4d0*/  MOV R87, 0x1f ;  /* 0x0000001f00577802 */ /* 0x000fc40000000f00 */
[----:B------:R-:W-:Y:S02]  /*d4e0*/  MOV R82, 0xffffffff ;  /* 0xffffffff00527802 */ /* 0x000fe40000000f00 */
[----:B0-----:R-:W-:Y:S02]  /*d4f0*/  MOV R68, 0xd510 ;  /* 0x0000d51000447802 */ /* 0x001fe40000000f00 */
[----:B-1234-:R-:W-:Y:S05]  /*d500*/  CALL.REL.NOINC `($__internal_57_$__cuda_sm70_shflsync_down) ;  /* 0x00000cb000007944 */ /* 0x01efea0003c00000 */
[----:B0-----:R-:W-:Y:S01]  /*d510*/  HFMA2.MMA R80, -RZ, RZ, 0, 1.1920928955078125e-07 ;  /* 0x00000002ff507435 */ /* 0x001fe200000001ff */
[----:B-1----:R-:W-:Y:S02]  /*d520*/  MOV R70, R87 ;  /* 0x0000005700467202 */ /* 0x002fe40000000f00 */
[----:B------:R-:W-:Y:S02]  /*d530*/  MOV R73, R77 ;  /* 0x0000004d00497202 */ /* 0x000fe40000000f00 */
[----:B------:R-:W-:Y:S02]  /*d540*/  MOV R87, 0x1f ;  /* 0x0000001f00577802 */ /* 0x000fe40000000f00 */
[----:B------:R-:W-:Y:S02]  /*d550*/  MOV R82, 0xffffffff ;  /* 0xffffffff00527802 */ /* 0x000fe40000000f00 */
[----:B------:R-:W-:-:S02]  /*d560*/  MOV R68, 0xd580 ;  /* 0x0000d58000447802 */ /* 0x000fc40000000f00 */
[----:B------:R-:W-:Y:S05]  /*d570*/  CALL.REL.NOINC `($__internal_57_$__cuda_sm70_shflsync_down) ;  /* 0x00000c4000007944 */ /* 0x000fea0003c00000 */
[----:B0-----:R-:W-:Y:S01]  /*d580*/  HFMA2.MMA R80, -RZ, RZ, 0, 1.1920928955078125e-07 ;  /* 0x00000002ff507435 */ /* 0x001fe200000001ff */
[----:B-1----:R-:W-:-:S02]  /*d590*/  MOV R71, R87 ;  /* 0x0000005700477202 */ /* 0x002fc40000000f00 */
[----:B------:R-:W-:Y:S02]  /*d5a0*/  MOV R73, R75 ;  /* 0x0000004b00497202 */ /* 0x000fe40000000f00 */
[----:B------:R-:W-:Y:S02]  /*d5b0*/  MOV R87, 0x1f ;  /* 0x0000001f00577802 */ /* 0x000fe40000000f00 */
[----:B------:R-:W-:Y:S02]  /*d5c0*/  MOV R82, 0xffffffff ;  /* 0xffffffff00527802 */ /* 0x000fe40000000f00 */
[----:B------:R-:W-:Y:S02]  /*d5d0*/  MOV R68, 0xd5f0 ;  /* 0x0000d5f000447802 */ /* 0x000fe40000000f00 */
[----:B------:R-:W-:Y:S05]  /*d5e0*/  CALL.REL.NOINC `($__internal_57_$__cuda_sm70_shflsync_down) ;  /* 0x00000bd000007944 */ /* 0x000fea0003c00000 */
[----:B0-----:R-:W-:Y:S01]  /*d5f0*/  HFMA2.MMA R80, -RZ, RZ, 0, 1.1920928955078125e-07 ;  /* 0x00000002ff507435 */ /* 0x001fe200000001ff */
[----:B-1----:R-:W-:Y:S02]  /*d600*/  MOV R72, R87 ;  /* 0x0000005700487202 */ /* 0x002fe40000000f00 */
[----:B------:R-:W-:Y:S02]  /*d610*/  MOV R73, R74 ;  /* 0x0000004a00497202 */ /* 0x000fe40000000f00 */
[----:B------:R-:W-:-:S02]  /*d620*/  MOV R87, 0x1f ;  /* 0x0000001f00577802 */ /* 0x000fc40000000f00 */
[----:B------:R-:W-:Y:S02]  /*d630*/  MOV R82, 0xffffffff ;  /* 0xffffffff00527802 */ /* 0x000fe40000000f00 */
[----:B------:R-:W-:Y:S02]  /*d640*/  MOV R68, 0xd660 ;  /* 0x0000d66000447802 */ /* 0x000fe40000000f00 */
[----:B------:R-:W-:Y:S05]  /*d650*/  CALL.REL.NOINC `($__internal_57_$__cuda_sm70_shflsync_down) ;  /* 0x00000b6000007944 */ /* 0x000fea0003c00000 */
[----:B-1----:R-:W-:Y:S01]  /*d660*/  MOV R68, R87 ;  /* 0x0000005700447202 */ /* 0x002fe20000000f00 */
[----:B0-----:R-:W-:Y:S05]  /*d670*/  BRA `(.L_x_2366) ;  /* 0xffffab1000007947 */ /* 0x001fea000383ffff */
.L_x_2337:
[----:B------:R-:W-:Y:S01]  /*d680*/  HFMA2.MMA R80, -RZ, RZ, 0, 2.384185791015625e-07 ;  /* 0x00000004ff507435 */ /* 0x000fe200000001ff */
[----:B------:R-:W-:Y:S02]  /*d690*/  MOV R73, R76 ;  /* 0x0000004c00497202 */ /* 0x000fe40000000f00 */
[----:B------:R-:W-:Y:S02]  /*d6a0*/  MOV R87, 0x1f ;  /* 0x0000001f00577802 */ /* 0x000fe40000000f00 */
[----:B------:R-:W-:Y:S02]  /*d6b0*/  MOV R82, 0xffffffff ;  /* 0xffffffff00527802 */ /* 0x000fe40000000f00 */
[----:B0-----:R-:W-:-:S02]  /*d6c0*/  MOV R68, 0xd6e0 ;  /* 0x0000d6e000447802 */ /* 0x001fc40000000f00 */
[----:B-1234-:R-:W-:Y:S05]  /*d6d0*/  CALL.REL.NOINC `($__internal_57_$__cuda_sm70_shflsync_down) ;  /* 0x00000ae000007944 */ /* 0x01efea0003c00000 */
[----:B-1----:R-:W-:Y:S01]  /*d6e0*/  MOV R70, R87 ;  /* 0x0000005700467202 */ /* 0x002fe20000000f00 */
[----:B0-----:R-:W-:Y:S05]  /*d6f0*/  BRA `(.L_x_2367) ;  /* 0xffffabb000007947 */ /* 0x001fea000383ffff */
.L_x_2338:
[----:B------:R-:W-:Y:S01]  /*d700*/  HFMA2.MMA R80, -RZ, RZ, 0, 2.384185791015625e-07 ;  /* 0x00000004ff507435 */ /* 0x000fe200000001ff */
[----:B------:R-:W-:-:S02]  /*d710*/  MOV R73, R77 ;  /* 0x0000004d00497202 */ /* 0x000fc40000000f00 */
[----:B------:R-:W-:Y:S02]  /*d720*/  MOV R87, 0x1f ;  /* 0x0000001f00577802 */ /* 0x000fe40000000f00 */
[----:B------:R-:W-:Y:S02]  /*d730*/  MOV R82, 0xffffffff ;  /* 0xffffffff00527802 */ /* 0x000fe40000000f00 */
[----:B0-----:R-:W-:Y:S02]  /*d740*/  MOV R68, 0xd760 ;  /* 0x0000d76000447802 */ /* 0x001fe40000000f00 */
[----:B-1234-:R-:W-:Y:S05]  /*d750*/  CALL.REL.NOINC `($__internal_57_$__cuda_sm70_shflsync_down) ;  /* 0x00000a6000007944 */ /* 0x01efea0003c00000 */
[----:B0-----:R-:W-:Y:S01]  /*d760*/  HFMA2.MMA R80, -RZ, RZ, 0, 2.384185791015625e-07 ;  /* 0x00000004ff507435 */ /* 0x001fe200000001ff */
[----:B-1----:R-:W-:Y:S02]  /*d770*/  MOV R71, R87 ;  /* 0x0000005700477202 */ /* 0x002fe40000000f00 */
[----:B------:R-:W-:Y:S02]  /*d780*/  MOV R73, R75 ;  /* 0x0000004b00497202 */ /* 0x000fe40000000f00 */
[----:B------:R-:W-:Y:S02]  /*d790*/  MOV R87, 0x1f ;  /* 0x0000001f00577802 */ /* 0x000fe40000000f00 */
[----:B------:R-:W-:-:S02]  /*d7a0*/  MOV R82, 0xffffffff ;  /* 0xffffffff00527802 */ /* 0x000fc40000000f00 */
[----:B------:R-:W-:Y:S02]  /*d7b0*/  MOV R68, 0xd7d0 ;  /* 0x0000d7d000447802 */ /* 0x000fe40000000f00 */
[----:B------:R-:W-:Y:S05]  /*d7c0*/  CALL.REL.NOINC `($__internal_57_$__cuda_sm70_shflsync_down) ;  /* 0x000009f000007944 */ /* 0x000fea0003c00000 */
[----:B0-----:R-:W-:Y:S01]  /*d7d0*/  HFMA2.MMA R80, -RZ, RZ, 0, 2.384185791015625e-07 ;  /* 0x00000004ff507435 */ /* 0x001fe200000001ff */
[----:B-1----:R-:W-:Y:S02]  /*d7e0*/  MOV R72, R87 ;  /* 0x0000005700487202 */ /* 0x002fe40000000f00 */
[----:B------:R-:W-:Y:S02]  /*d7f0*/  MOV R73, R74 ;  /* 0x0000004a00497202 */ /* 0x000fe40000000f00 */
[----:B------:R-:W-:Y:S02]  /*d800*/  MOV R87, 0x1f ;  /* 0x0000001f00577802 */ /* 0x000fe40000000f00 */
[----:B------:R-:W-:Y:S02]  /*d810*/  MOV R82, 0xffffffff ;  /* 0xffffffff00527802 */ /* 0x000fe40000000f00 */
[----:B------:R-:W-:Y:S02]  /*d820*/  MOV R68, 0xd840 ;  /* 0x0000d84000447802 */ /* 0x000fe40000000f00 */
[----:B------:R-:W-:Y:S05]  /*d830*/  CALL.REL.NOINC `($__internal_57_$__cuda_sm70_shflsync_down) ;  /* 0x0000098000007944 */ /* 0x000fea0003c00000 */
[----:B-1----:R-:W-:Y:S01]  /*d840*/  MOV R68, R87 ;  /* 0x0000005700447202 */ /* 0x002fe20000000f00 */
[----:B0-----:R-:W-:Y:S05]  /*d850*/  BRA `(.L_x_2368) ;  /* 0xffffaa9000007947 */ /* 0x001fea000383ffff */
.L_x_2341:
[----:B------:R-:W-:Y:S01]  /*d860*/  HFMA2.MMA R80, -RZ, RZ, 0, 4.76837158203125e-07 ;  /* 0x00000008ff507435 */ /* 0x000fe200000001ff */
[----:B------:R-:W-:-:S02]  /*d870*/  MOV R73, R76 ;  /* 0x0000004c00497202 */ /* 0x000fc40000000f00 */
[----:B------:R-:W-:Y:S02]  /*d880*/  MOV R87, 0x1f ;  /* 0x0000001f00577802 */ /* 0x000fe40000000f00 */
[----:B------:R-:W-:Y:S02]  /*d890*/  MOV R82, 0xffffffff ;  /* 0xffffffff00527802 */ /* 0x000fe40000000f00 */
[----:B0-----:R-:W-:Y:S02]  /*d8a0*/  MOV R68, 0xd8c0 ;  /* 0x0000d8c000447802 */ /* 0x001fe40000000f00 */
[----:B-1234-:R-:W-:Y:S05]  /*d8b0*/  CALL.REL.NOINC `($__internal_57_$__cuda_sm70_shflsync_down) ;  /* 0x0000090000007944 */ /* 0x01efea0003c00000 */
[----:B0-----:R-:W-:Y:S01]  /*d8c0*/  HFMA2.MMA R80, -RZ, RZ, 0, 4.76837158203125e-07 ;  /* 0x00000008ff507435 */ /* 0x001fe200000001ff */
[----:B-1----:R-:W-:Y:S02]  /*d8d0*/  MOV R70, R87 ;  /* 0x0000005700467202 */ /* 0x002fe40000000f00 */
[----:B------:R-:W-:Y:S02]  /*d8e0*/  MOV R73, R77 ;  /* 0x0000004d00497202 */ /* 0x000fe40000000f00 */
[----:B------:R-:W-:Y:S02]  /*d8f0*/  MOV R87, 0x1f ;  /* 0x0000001f00577802 */ /* 0x000fe40000000f00 */
[----:B------:R-:W-:-:S02]  /*d900*/  MOV R82, 0xffffffff ;  /* 0xffffffff00527802 */ /* 0x000fc40000000f00 */
[----:B------:R-:W-:Y:S02]  /*d910*/  MOV R68, 0xd930 ;  /* 0x0000d93000447802 */ /* 0x000fe40000000f00 */
[----:B------:R-:W-:Y:S05]  /*d920*/  CALL.REL.NOINC `($__internal_57_$__cuda_sm70_shflsync_down) ;  /* 0x0000089000007944 */ /* 0x000fea0003c00000 */
[----:B0-----:R-:W-:Y:S01]  /*d930*/  HFMA2.MMA R80, -RZ, RZ, 0, 4.76837158203125e-07 ;  /* 0x00000008ff507435 */ /* 0x001fe200000001ff */
[----:B-1----:R-:W-:Y:S02]  /*d940*/  MOV R71, R87 ;  /* 0x0000005700477202 */ /* 0x002fe40000000f00 */
[----:B------:R-:W-:Y:S02]  /*d950*/  MOV R73, R75 ;  /* 0x0000004b00497202 */ /* 0x000fe40000000f00 */
[----:B------:R-:W-:Y:S02]  /*d960*/  MOV R87, 0x1f ;  /* 0x0000001f00577802 */ /* 0x000fe40000000f00 */
[----:B------:R-:W-:Y:S02]  /*d970*/  MOV R82, 0xffffffff ;  /* 0xffffffff00527802 */ /* 0x000fe40000000f00 */
[----:B------:R-:W-:Y:S02]  /*d980*/  MOV R68, 0xd9a0 ;  /* 0x0000d9a000447802 */ /* 0x000fe40000000f00 */
[----:B------:R-:W-:Y:S05]  /*d990*/  CALL.REL.NOINC `($__internal_57_$__cuda_sm70_shflsync_down) ;  /* 0x0000082000007944 */ /* 0x000fea0003c00000 */
[----:B0-----:R-:W-:Y:S01]  /*d9a0*/  HFMA2.MMA R80, -RZ, RZ, 0, 4.76837158203125e-07 ;  /* 0x00000008ff507435 */ /* 0x001fe200000001ff */
        /* <DEDUP_REMOVED lines=8> */
.L_x_2344:
[----:B------:R-:W-:Y:S01]  /*da30*/  HFMA2.MMA R80, -RZ, RZ, 0, 9.5367431640625e-07 ;  /* 0x00000010ff507435 */ /* 0x000fe200000001ff */
[----:B------:R-:W-:Y:S02]  /*da40*/  MOV R73, R76 ;  /* 0x0000004c00497202 */ /* 0x000fe40000000f00 */
[----:B------:R-:W-:-:S02]  /*da50*/  MOV R87, 0x1f ;  /* 0x0000001f00577802 */ /* 0x000fc40000000f00 */
[----:B------:R-:W-:Y:S02]  /*da60*/  MOV R82, 0xffffffff ;  /* 0xffffffff00527802 */ /* 0x000fe40000000f00 */
[----:B0-----:R-:W-:Y:S02]  /*da70*/  MOV R68, 0xda90 ;  /* 0x0000da9000447802 */ /* 0x001fe40000000f00 */
[----:B-1234-:R-:W-:Y:S05]  /*da80*/  CALL.REL.NOINC `($__internal_57_$__cuda_sm70_shflsync_down) ;  /* 0x0000073000007944 */ /* 0x01efea0003c00000 */
[----:B-1----:R-:W-:Y:S01]  /*da90*/  MOV R70, R87 ;  /* 0x0000005700467202 */ /* 0x002fe20000000f00 */
[----:B0-----:R-:W-:Y:S05]  /*daa0*/  BRA `(.L_x_2370) ;  /* 0xffffaab000007947 */ /* 0x001fea000383ffff */
.L_x_2345:
[----:B------:R-:W-:Y:S01]  /*dab0*/  HFMA2.MMA R80, -RZ, RZ, 0, 9.5367431640625e-07 ;  /* 0x00000010ff507435 */ /* 0x000fe200000001ff */
[----:B------:R-:W-:Y:S02]  /*dac0*/  MOV R73, R77 ;  /* 0x0000004d00497202 */ /* 0x000fe40000000f00 */
[----:B------:R-:W-:Y:S02]  /*dad0*/  MOV R87, 0x1f ;  /* 0x0000001f00577802 */ /* 0x000fe40000000f00 */
[----:B------:R-:W-:Y:S02]  /*dae0*/  MOV R82, 0xffffffff ;  /* 0xffffffff00527802 */ /* 0x000fe40000000f00 */
[----:B0-----:R-:W-:-:S02]  /*daf0*/  MOV R68, 0xdb10 ;  /* 0x0000db1000447802 */ /* 0x001fc40000000f00 */
[----:B-1234-:R-:W-:Y:S05]  /*db00*/  CALL.REL.NOINC `($__internal_57_$__cuda_sm70_shflsync_down) ;  /* 0x000006b000007944 */ /* 0x01efea0003c00000 */
[----:B0-----:R-:W-:Y:S01]  /*db10*/  HFMA2.MMA R80, -RZ, RZ, 0, 9.5367431640625e-07 ;  /* 0x00000010ff507435 */ /* 0x001fe200000001ff */
[----:B-1----:R-:W-:-:S02]  /*db20*/  MOV R71, R87 ;  /* 0x0000005700477202 */ /* 0x002fc40000000f00 */
[----:B------:R-:W-:Y:S02]  /*db30*/  MOV R73, R75 ;  /* 0x0000004b00497202 */ /* 0x000fe40000000f00 */
[----:B------:R-:W-:Y:S02]  /*db40*/  MOV R87, 0x1f ;  /* 0x0000001f00577802 */ /* 0x000fe40000000f00 */
[----:B------:R-:W-:Y:S02]  /*db50*/  MOV R82, 0xffffffff ;  /* 0xffffffff00527802 */ /* 0x000fe40000000f00 */
[----:B------:R-:W-:Y:S02]  /*db60*/  MOV R68, 0xdb80 ;  /* 0x0000db8000447802 */ /* 0x000fe40000000f00 */
[----:B------:R-:W-:Y:S05]  /*db70*/  CALL.REL.NOINC `($__internal_57_$__cuda_sm70_shflsync_down) ;  /* 0x0000064000007944 */ /* 0x000fea0003c00000 */
[----:B0-----:R-:W-:Y:S01]  /*db80*/  HFMA2.MMA R80, -RZ, RZ, 0, 9.5367431640625e-07 ;  /* 0x00000010ff507435 */ /* 0x001fe200000001ff */
        /* <DEDUP_REMOVED lines=8> */
.L_x_2348:
[----:B----4-:R-:W-:Y:S01]  /*dc10*/  HFMA2.MMA R72, -RZ, RZ, 0, 0 ;  /* 0x00000000ff487435 */ /* 0x010fe200000001ff */
[----:B-1----:R-:W-:Y:S02]  /*dc20*/  MOV R70, R76 ;  /* 0x0000004c00467202 */ /* 0x002fe40000000f00 */
[----:B------:R-:W-:Y:S02]  /*dc30*/  MOV R73, 0x1f ;  /* 0x0000001f00497802 */ /* 0x000fe40000000f00 */
[----:B---3--:R-:W-:Y:S02]  /*dc40*/  MOV R71, 0xffffffff ;  /* 0xffffffff00477802 */ /* 0x008fe40000000f00 */
[----:B0-----:R-:W-:-:S02]  /*dc50*/  MOV R68, 0xdc70 ;  /* 0x0000dc7000447802 */ /* 0x001fc40000000f00 */
[----:B--2---:R-:W-:Y:S05]  /*dc60*/  CALL.REL.NOINC `($__internal_58_$__cuda_sm70_shflsync_idx_p) ;  /* 0x0000059000007944 */ /* 0x004fea0003c00000 */
[----:B0-----:R-:W-:Y:S01]  /*dc70*/  HFMA2.MMA R72, -RZ, RZ, 0, 0 ;  /* 0x00000000ff487435 */ /* 0x001fe200000001ff */
[----:B-1----:R-:W-:-:S02]  /*dc80*/  MOV R227, R71 ;  /* 0x0000004700e37202 */ /* 0x002fc40000000f00 */
[----:B------:R-:W-:Y:S02]  /*dc90*/  MOV R70, R77 ;  /* 0x0000004d00467202 */ /* 0x000fe40000000f00 */
[----:B------:R-:W-:Y:S02]  /*dca0*/  MOV R73, 0x1f ;  /* 0x0000001f00497802 */ /* 0x000fe40000000f00 */
[----:B------:R-:W-:Y:S02]  /*dcb0*/  MOV R71, 0xffffffff ;  /* 0xffffffff00477802 */ /* 0x000fe40000000f00 */
[----:B------:R-:W-:Y:S02]  /*dcc0*/  MOV R68, 0xdce0 ;  /* 0x0000dce000447802 */ /* 0x000fe40000000f00 */
[----:B------:R-:W-:Y:S05]  /*dcd0*/  CALL.REL.NOINC `($__internal_58_$__cuda_sm70_shflsync_idx_p) ;  /* 0x0000052000007944 */ /* 0x000fea0003c00000 */
[----:B0-----:R-:W-:Y:S01]  /*dce0*/  HFMA2.MMA R72, -RZ, RZ, 0, 0 ;  /* 0x00000000ff487435 */ /* 0x001fe200000001ff */
[----:B-1----:R-:W-:Y:S02]  /*dcf0*/  MOV R78, R71 ;  /* 0x00000047004e7202 */ /* 0x002fe40000000f00 */
[----:B------:R-:W-:Y:S02]  /*dd00*/  MOV R70, R75 ;  /* 0x0000004b00467202 */ /* 0x000fe40000000f00 */
[----:B------:R-:W-:-:S02]  /*dd10*/  MOV R73, 0x1f ;  /* 0x0000001f00497802 */ /* 0x000fc40000000f00 */
[----:B------:R-:W-:Y:S02]  /*dd20*/  MOV R71, 0xffffffff ;  /* 0xffffffff00477802 */ /* 0x000fe40000000f00 */
[----:B------:R-:W-:Y:S02]  /*dd30*/  MOV R68, 0xdd50 ;  /* 0x0000dd5000447802 */ /* 0x000fe40000000f00 */
[----:B------:R-:W-:Y:S05]  /*dd40*/  CALL.REL.NOINC `($__internal_58_$__cuda_sm70_shflsync_idx_p) ;  /* 0x000004b000007944 */ /* 0x000fea0003c00000 */
[----:B0-----:R-:W-:Y:S01]  /*dd50*/  HFMA2.MMA R72, -RZ, RZ, 0, 0 ;  /* 0x00000000ff487435 */ /* 0x001fe200000001ff */
[----:B-1----:R-:W-:Y:S02]  /*dd60*/  MOV R226, R71 ;  /* 0x0000004700e27202 */ /* 0x002fe40000000f00 */
[----:B------:R-:W-:Y:S02]  /*dd70*/  MOV R70, R74 ;  /* 0x0000004a00467202 */ /* 0x000fe40000000f00 */
[----:B------:R-:W-:Y:S02]  /*dd80*/  MOV R73, 0x1f ;  /* 0x0000001f00497802 */ /* 0x000fe40000000f00 */
[----:B------:R-:W-:Y:S02]  /*dd90*/  MOV R71, 0xffffffff ;  /* 0xffffffff00477802 */ /* 0x000fe40000000f00 */
[----:B------:R-:W-:-:S02]  /*dda0*/  MOV R68, 0xddc0 ;  /* 0x0000ddc000447802 */ /* 0x000fc40000000f00 */
[----:B------:R-:W-:Y:S05]  /*ddb0*/  CALL.REL.NOINC `($__internal_58_$__cuda_sm70_shflsync_idx_p) ;  /* 0x0000044000007944 */ /* 0x000fea0003c00000 */
[----:B------:R-:W-:Y:S01]  /*ddc0*/  HFMA2.MMA R80, -RZ, RZ, 0, 5.9604644775390625e-08 ;  /* 0x00000001ff507435 */ /* 0x000fe200000001ff */
[----:B-1----:R-:W-:-:S02]  /*ddd0*/  MOV R228, R71 ;  /* 0x0000004700e47202 */ /* 0x002fc40000000f00 */
[----:B0-----:R-:W-:Y:S02]  /*dde0*/  MOV R73, R76 ;  /* 0x0000004c00497202 */ /* 0x001fe40000000f00 */
[----:B------:R-:W-:Y:S02]  /*ddf0*/  MOV R87, 0x1f ;  /* 0x0000001f00577802 */ /* 0x000fe40000000f00 */
[----:B------:R-:W-:Y:S02]  /*de00*/  MOV R82, 0xffffffff ;  /* 0xffffffff00527802 */ /* 0x000fe40000000f00 */
[----:B------:R-:W-:Y:S02]  /*de10*/  MOV R68, 0xde30 ;  /* 0x0000de3000447802 */ /* 0x000fe40000000f00 */
[----:B------:R-:W-:Y:S05]  /*de20*/  CALL.REL.NOINC `($__internal_57_$__cuda_sm70_shflsync_down) ;  /* 0x0000039000007944 */ /* 0x000fea0003c00000 */
[----:B0-----:R-:W-:Y:S01]  /*de30*/  HFMA2.MMA R80, -RZ, RZ, 0, 5.9604644775390625e-08 ;  /* 0x00000001ff507435 */ /* 0x001fe200000001ff */
[----:B-1----:R-:W-:Y:S02]  /*de40*/  MOV R85, R87 ;  /* 0x0000005700557202 */ /* 0x002fe40000000f00 */
[----:B------:R-:W-:Y:S02]  /*de50*/  MOV R73, R77 ;  /* 0x0000004d00497202 */ /* 0x000fe40000000f00 */
[----:B------:R-:W-:-:S02]  /*de60*/  MOV R87, 0x1f ;  /* 0x0000001f00577802 */ /* 0x000fc40000000f00 */
[----:B------:R-:W-:Y:S02]  /*de70*/  MOV R82, 0xffffffff ;  /* 0xffffffff00527802 */ /* 0x000fe40000000f00 */
[----:B------:R-:W-:Y:S02]  /*de80*/  MOV R68, 0xdea0 ;  /* 0x0000dea000447802 */ /* 0x000fe40000000f00 */
[----:B------:R-:W-:Y:S05]  /*de90*/  CALL.REL.NOINC `($__internal_57_$__cuda_sm70_shflsync_down) ;  /* 0x0000032000007944 */ /* 0x000fea0003c00000 */
[----:B0-----:R-:W-:Y:S01]  /*dea0*/  HFMA2.MMA R80, -RZ, RZ, 0, 5.9604644775390625e-08 ;  /* 0x00000001ff507435 */ /* 0x001fe200000001ff */
[----:B-1----:R-:W-:Y:S02]  /*deb0*/  MOV R86, R87 ;  /* 0x0000005700567202 */ /* 0x002fe40000000f00 */
[----:B------:R-:W-:Y:S02]  /*dec0*/  MOV R73, R75 ;  /* 0x0000004b00497202 */ /* 0x000fe40000000f00 */
[----:B------:R-:W-:Y:S02]  /*ded0*/  MOV R87, 0x1f ;  /* 0x0000001f00577802 */ /* 0x000fe40000000f00 */
[----:B------:R-:W-:Y:S02]  /*dee0*/  MOV R82, 0xffffffff ;  /* 0xffffffff00527802 */ /* 0x000fe40000000f00 */
[----:B------:R-:W-:-:S02]  /*def0*/  MOV R68, 0xdf10 ;  /* 0x0000df1000447802 */ /* 0x000fc40000000f00 */
        /* <DEDUP_REMOVED lines=20> */
[----:B-1----:R-:W-:Y:S05]  /*e040*/  CALL.REL.NOINC `($__internal_58_$__cuda_sm70_shflsync_idx_p) ;  /* 0x000001b000007944 */ /* 0x002fea0003c00000 */
[----:B0-----:R-:W-:Y:S01]  /*e050*/  HFMA2.MMA R72, -RZ, RZ, 0, 0 ;  /* 0x00000000ff487435 */ /* 0x001fe200000001ff */
[----:B-1----:R-:W-:Y:S02]  /*e060*/  MOV R78, R71 ;  /* 0x00000047004e7202 */ /* 0x002fe40000000f00 */
[----:B------:R-:W-:Y:S02]  /*e070*/  MOV R70, R65 ;  /* 0x0000004100467202 */ /* 0x000fe40000000f00 */
[----:B------:R-:W-:Y:S02]  /*e080*/  MOV R73, 0x1f ;  /* 0x0000001f00497802 */ /* 0x000fe40000000f00 */
[----:B------:R-:W-:Y:S02]  /*e090*/  MOV R71, 0xffffffff ;  /* 0xffffffff00477802 */ /* 0x000fe40000000f00 */
[----:B------:R-:W-:Y:S02]  /*e0a0*/  MOV R68, 0xe0c0 ;  /* 0x0000e0c000447802 */ /* 0x000fe40000000f00 */
[----:B------:R-:W-:Y:S05]  /*e0b0*/  CALL.REL.NOINC `($__internal_58_$__cuda_sm70_shflsync_idx_p) ;  /* 0x0000014000007944 */ /* 0x000fea0003c00000 */
        /* <DEDUP_REMOVED lines=14> */
[----:B-1----:R-:W-:Y:S01]  /*e1a0*/  MOV R234, R71 ;  /* 0x0000004700ea7202 */ /* 0x002fe20000000f00 */
[----:B0-----:R-:W-:Y:S05]  /*e1b0*/  BRA `(.L_x_2372) ;  /* 0xffffa60000007947 */ /* 0x001fea000383ffff */
        .weak           $__internal_57_$__cuda_sm70_shflsync_down
        .type           $__internal_57_$__cuda_sm70_shflsync_down,@function
        .size           $__internal_57_$__cuda_sm70_shflsync_down,($__internal_58_$__cuda_sm70_shflsync_idx_p - $__internal_57_$__cuda_sm70_shflsync_down)
$__internal_57_$__cuda_sm70_shflsync_down:
[----:B------:R-:W-:Y:S01]  /*e1c0*/  HFMA2.MMA R69, -RZ, RZ, 0, 0 ;  /* 0x00000000ff457435 */ /* 0x000fe200000001ff */
[----:B------:R-:W-:Y:S04]  /*e1d0*/  WARPSYNC R82 ;  /* 0x0000005200007348 */ /* 0x000fe80003800000 */
[----:B------:R0:W1:Y:S01]  /*e1e0*/  SHFL.DOWN PT, R87, R73, R80, R87 ;  /* 0x0800005049577389 */ /* 0x00006200000e0057 */
[----:B------:R-:W-:Y:S05]  /*e1f0*/  RET.REL.NODEC R68 `(_Z25selective_scan_bwd_kernelI32Selective_Scan_bwd_kernel_traitsILi128ELi16ELb1ELb0ELb0ELb1ELb1EN3c108BFloat16ENS1_7complexIfEEEEv12SSMParamsBwd) ;  /* 0xffff1e0044007950 */ /* 0x000fea0003c3ffff */
        .weak           $__internal_58_$__cuda_sm70_shflsync_idx_p
        .type           $__internal_58_$__cuda_sm70_shflsync_idx_p,@function
        .size           $__internal_58_$__cuda_sm70_shflsync_idx_p,($__internal_59_$__cuda_sm70_shflsync_up - $__internal_58_$__cuda_sm70_shflsync_idx_p)
$__internal_58_$__cuda_sm70_shflsync_idx_p:
[----:B------:R-:W-:Y:S01]  /*e200*/  MOV R69, 0x0 ;  /* 0x0000000000457802 */ /* 0x000fe20000000f00 */
[----:B------:R-:W-:Y:S04]  /*e210*/  WARPSYNC R71 ;  /* 0x0000004700007348 */ /* 0x000fe80003800000 */
[----:B------:R0:W1:Y:S01]  /*e220*/  SHFL.IDX PT, R71, R70, R72, R73 ;  /* 0x0000004846477389 */ /* 0x00006200000e0049 */
[----:B------:R-:W-:Y:S05]  /*e230*/  RET.REL.NODEC R68 `(_Z25selective_scan_bwd_kernelI32Selective_Scan_bwd_kernel_traitsILi128ELi16ELb1ELb0ELb0ELb1ELb1EN3c108BFloat16ENS1_7complexIfEEEEv12SSMParamsBwd) ;  /* 0xffff1dc044007950 */ /* 0x000fea0003c3ffff */
        .weak           $__internal_59_$__cuda_sm70_shflsync_up
        .type           $__internal_59_$__cuda_sm70_shflsync_up,@function
        .size           $__internal_59_$__cuda_sm70_shflsync_up,(.L_x_14491 - $__internal_59_$__cuda_sm70_shflsync_up)
$__internal_59_$__cuda_sm70_shflsync_up:
[----:B------:R-:W-:Y:S01]  /*e240*/  HFMA2.MMA R69, -RZ, RZ, 0, 0 ;  /* 0x00000000ff457435 */ /* 0x000fe200000001ff */
[----:B------:R-:W-:Y:S04]  /*e250*/  WARPSYNC R81 ;  /* 0x0000005100007348 */ /* 0x000fe80003800000 */
[----:B------:R0:W1:Y:S01]  /*e260*/  SHFL.UP PT, R71, R71, R76, R78 ;  /* 0x0400004c47477389 */ /* 0x00006200000e004e */
[----:B------:R-:W-:Y:S05]  /*e270*/  RET.REL.NODEC R68 `(_Z25selective_scan_bwd_kernelI32Selective_Scan_bwd_kernel_traitsILi128ELi16ELb1ELb0ELb0ELb1ELb1EN3c108BFloat16ENS1_7complexIfEEEEv12SSMParamsBwd) ;  /* 0xffff1d8044007950 */ /* 0x000fea0003c3ffff */
.L_x_2373:
        /* <DEDUP_REMOVED lines=16> */
.L_x_14491:


//--------------------- .text._Z25selective_scan_bwd_kernelI32Selective_Scan_bwd_kernel_traitsILi128ELi16ELb1ELb0ELb1ELb0ELb0EN3c108BFloat16ENS1_7complexIfEEEEv12SSMParamsBwd --------------------------
	.section	.text._Z25selective_scan_bwd_kernelI32Selective_Scan_bwd_kernel_traitsILi128ELi16ELb1ELb0ELb1ELb0ELb0EN3c108BFloat16ENS1_7complexIfEEEEv12SSMParamsBwd,"ax",@progbits
	.sectioninfo	@"SHI_REGISTERS=247"
	.align	128
        .global         _Z25selective_scan_bwd_kernelI32Selective_Scan_bwd_kernel_traitsILi128ELi16ELb1ELb0ELb1ELb0ELb0EN3c108BFloat16ENS1_7complexIfEEEEv12SSMParamsBwd
        .type           _Z25selective_scan_bwd_kernelI32Selective_Scan_bwd_kernel_traitsILi128ELi16ELb1ELb0ELb1ELb0ELb0EN3c108BFloat16ENS1_7complexIfEEEEv12SSMParamsBwd,@function
        .size           _Z25selective_scan_bwd_kernelI32Selective_Scan_bwd_kernel_traitsILi128ELi16ELb1ELb0ELb1ELb0ELb0EN3c108BFloat16ENS1_7complexIfEEEEv12SSMParamsBwd,(.L_x_14494 - _Z25selective_scan_bwd_kernelI32Selective_Scan_bwd_kernel_traitsILi128ELi16ELb1ELb0ELb1ELb0ELb0EN3c108BFloat16ENS1_7complexIfEEEEv12SSMParamsBwd)
        .other          _Z25selective_scan_bwd_kernelI32Selective_Scan_bwd_kernel_traitsILi128ELi16ELb1ELb0ELb1ELb0ELb0EN3c108BFloat16ENS1_7complexIfEEEEv12SSMParamsBwd,@"STO_CUDA_ENTRY STV_DEFAULT"
_Z25selective_scan_bwd_kernelI32Selective_Scan_bwd_kernel_traitsILi128ELi16ELb1ELb0ELb1ELb0ELb0EN3c108BFloat16ENS1_7complexIfEEEEv12SSMParamsBwd:
.text._Z25selective_scan_bwd_kernelI32Selective_Scan_bwd_kernel_traitsILi128ELi16ELb1ELb0ELb1ELb0ELb0EN3c108BFloat16ENS1_7complexIfEEEEv12SSMParamsBwd:
[----:B------:R-:W-:Y:S02]  /*0000*/  MOV R1, c[0x0][0x28] ;  /* 0x00000a0000017a02 */ /* 0x000fe40000000f00 */
[----:B------:R-:W0:Y:S01]  /*0010*/  S2UR UR17, SR_CTAID.Y ;  /* 0x00000000001179c3 */ /* 0x000e220000002600 */
[----:B------:R-:W-:Y:S02]  /*0020*/  ULDC.64 UR4, c[0x0][0x238] ;  /* 0x00008e0000047ab9 */ /* 0x000fe40000000a00 */
        /* <DEDUP_REMOVED lines=20> */
[----:B------:R-:W-:Y:S01]  /*0170*/  UMOV UR8, URZ ;  /* 0x0000003f00087c82 */ /* 0x000fe20008000000 */
[----:B------:R-:W-:Y:S01]  /*0180*/  MOV R3, UR5 ;  /* 0x0000000500037c02 */ /* 0x000fe20008000f00 */
[----:B------:R-:W0:Y:S01]  /*0190*/  R2UR UR29, R6 ;  /* 0x00000000061d73c2 */ /* 0x000e2200000e0000 */
[----:B------:R-:W-:Y:S01]  /*01a0*/  ULDC.64 UR4, c[0x0][0x260] ;  /* 0x0000980000047ab9 */ /* 0x000fe20000000a00 */
[----:B------:R-:W-:Y:S01]  /*01b0*/  MOV R5, UR7 ;  /* 0x0000000700057c02 */ /* 0x000fe20008000f00 */
[----:B------:R-:W-:-:S02]  /*01c0*/  UMOV UR9, URZ ;  /* 0x0000003f00097c82 */ /* 0x000fc40008000000 */
[----:B------:R2:W3:Y:S01]  /*01d0*/  @P0 LDG.E R3, [R2.64] ;  /* 0x0000001e02030981 */ /* 0x0004e2000c1e1900 */
[----:B------:R-:W-:Y:S02]  /*01e0*/  ULDC UR28, c[0x0][0x174] ;  /* 0x00005d00001c7ab9 */ /* 0x000fe40000000800 */
[----:B------:R-:W-:Y:S01]  /*01f0*/  ULDC.64 UR36, c[0x0][0x280] ;  /* 0x0000a00000247ab9 */ /* 0x000fe20000000a00 */
[----:B------:R-:W4:Y:S01]  /*0200*/  @P1 LDG.E R4, [R4.64] ;  /* 0x0000001e04041981 */ /* 0x000f22000c1e1900 */
[----:B------:R-:W-:Y:S01]  /*0210*/  UISETP.NE.U32.AND UP0, UPT, URZ, UR4, UPT ;  /* 0x000000043f00728c */ /* 0x000fe2000bf05070 */
[----:B------:R-:W-:Y:S01]  /*0220*/  HFMA2.MMA R105, -RZ, RZ, 0, 0 ;  /* 0x00000000ff697435 */ /* 0x000fe200000001ff */
[----:B-1----:R-:W-:Y:S01]  /*0230*/  USHF.R.S32.HI UR34, URZ, 0x1f, UR35 ;  /* 0x0000001f3f227899 */ /* 0x002fe20008011423 */
[----:B------:R-:W-:Y:S01]  /*0240*/  MOV R103, RZ ;  /* 0x000000ff00677202 */ /* 0x000fe20000000f00 */
[----:B------:R-:W-:Y:S02]  /*0250*/  UISETP.NE.AND.EX UP0, UPT, URZ, UR5, UPT, UP0 ;  /* 0x000000053f00728c */ /* 0x000fe4000bf05300 */
[----:B------:R-:W-:-:S02]  /*0260*/  UIMAD UR5, UR34, UR22, URZ ;  /* 0x00000016220572a4 */ /* 0x000fc4000f8e023f */
[----:B------:R-:W-:Y:S02]  /*0270*/  UIMAD.WIDE.U32 UR14, UR35, UR22, URZ ;  /* 0x00000016230e72a5 */ /* 0x000fe4000f8e003f */
[----:B------:R-:W-:Y:S02]  /*0280*/  UIMAD UR23, UR35, UR23, UR5 ;  /* 0x00000017231772a4 */ /* 0x000fe4000f8e0205 */
[----:B------:R-:W-:Y:S01]  /*0290*/  ULDC.64 UR6, c[0x0][0x1d0] ;  /* 0x0000740000067ab9 */ /* 0x000fe20000000a00 */
[----:B0-----:R-:W0:Y:S01]  /*02a0*/  I2F.RP R0, UR29 ;  /* 0x0000001d00007d06 */ /* 0x001e220008209400 */
[----:B------:R-:W-:Y:S02]  /*02b0*/  UIMAD UR4, UR34, UR6, URZ ;  /* 0x00000006220472a4 */ /* 0x000fe4000f8e023f */
[----:B------:R-:W-:Y:S02]  /*02c0*/  UIMAD.WIDE.U32 UR12, UR35, UR6, URZ ;  /* 0x00000006230c72a5 */ /* 0x000fe4000f8e003f */
[----:B------:R-:W-:-:S02]  /*02d0*/  UIMAD UR4, UR35, UR7, UR4 ;  /* 0x00000007230472a4 */ /* 0x000fc4000f8e0204 */
[----:B------:R-:W-:Y:S02]  /*02e0*/  UIMAD.WIDE.U32 UR10, UR35, UR24, URZ ;  /* 0x00000018230a72a5 */ /* 0x000fe4000f8e003f */
[----:B------:R-:W-:Y:S02]  /*02f0*/  ULDC.64 UR6, c[0x0][0x278] ;  /* 0x00009e0000067ab9 */ /* 0x000fe40000000a00 */
[----:B------:R-:W-:Y:S02]  /*0300*/  UIMAD UR24, UR34, UR24, URZ ;  /* 0x00000018221872a4 */ /* 0x000fe4000f8e023f */
[----:B------:R-:W-:Y:S02]  /*0310*/  UIMAD UR21, UR34, UR6, URZ ;  /* 0x00000006221572a4 */ /* 0x000fe4000f8e023f */
[----:B------:R-:W-:Y:S01]  /*0320*/  UIMAD UR24, UR35, UR25, UR24 ;  /* 0x00000019231872a4 */ /* 0x000fe2000f8e0218 */
[----:B0-----:R-:W2:Y:S01]  /*0330*/  MUFU.RCP R0, R0 ;  /* 0x0000000000007308 */ /* 0x001ea20000001000 */
[----:B------:R-:W-:-:S02]  /*0340*/  UIMAD.WIDE.U32 UR18, UR35, UR6, URZ ;  /* 0x00000006231272a5 */ /* 0x000fc4000f8e003f */
[----:B------:R-:W-:Y:S02]  /*0350*/  UIMAD UR21, UR35, UR7, UR21 ;  /* 0x00000007231572a4 */ /* 0x000fe4000f8e0215 */
[----:B------:R-:W-:Y:S02]  /*0360*/  UIADD3 UR13, UR13, UR4, URZ ;  /* 0x000000040d0d7290 */ /* 0x000fe4000fffe03f */
[----:B------:R-:W-:Y:S02]  /*0370*/  ULDC.64 UR6, c[0x0][0x328] ;  /* 0x0000ca0000067ab9 */ /* 0x000fe40000000a00 */
[----:B------:R-:W-:Y:S02]  /*0380*/  UISETP.NE.U32.AND UP1, UPT, URZ, UR6, UPT ;  /* 0x000000063f00728c */ /* 0x000fe4000bf25070 */
[----:B------:R-:W-:Y:S02]  /*0390*/  UMOV UR4, URZ ;  /* 0x0000003f00047c82 */ /* 0x000fe40008000000 */
[----:B------:R-:W-:-:S02]  /*03a0*/  UISETP.NE.AND.EX UP1, UPT, URZ, UR7, UPT, UP1 ;  /* 0x000000073f00728c */ /* 0x000fc4000bf25310 */
[----:B------:R-:W-:Y:S01]  /*03b0*/  UISETP.NE.U32.AND UP2, UPT, URZ, UR26, UPT ;  /* 0x0000001a3f00728c */ /* 0x000fe2000bf45070 */
[----:B--2---:R-:W-:Y:S01]  /*03c0*/  IADD3 R2, R0, 0xffffffe, RZ ;  /* 0x0ffffffe00027810 */ /* 0x004fe20007ffe0ff */
[----:B------:R-:W-:Y:S01]  /*03d0*/  UIADD3 UR15, UR15, UR23, URZ ;  /* 0x000000170f0f7290 */ /* 0x000fe2000fffe03f */
[----:B------:R-:W-:Y:S01]  /*03e0*/  IABS R0, UR17 ;  /* 0x0000001100007c13 */ /* 0x000fe20008000000 */
[----:B------:R-:W-:Y:S02]  /*03f0*/  UISETP.NE.AND.EX UP2, UPT, URZ, UR27, UPT, UP2 ;  /* 0x0000001b3f00728c */ /* 0x000fe4000bf45320 */
[----:B------:R-:W-:Y:S01]  /*0400*/  ULDC UR33, c[0x0][0x178] ;  /* 0x00005e0000217ab9 */ /* 0x000fe20000000800 */
[----:B------:R-:W0:Y:S01]  /*0410*/  F2I.FTZ.U32.TRUNC.NTZ R2, R2 ;  /* 0x0000000200027305 */ /* 0x000e22000021f000 */
[----:B------:R-:W1:Y:S01]  /*0420*/  R2UR UR22, R0 ;  /* 0x00000000001673c2 */ /* 0x000e6200000e0000 */
[----:B------:R-:W-:Y:S02]  /*0430*/  @UP1 ULEA UR8, UP3, UR17, UR6, 0x2 ;  /* 0x0000000611081291 */ /* 0x000fe4000f86103f */
[----:B------:R-:W-:-:S02]  /*0440*/  UIADD3 UR11, UR11, UR24, URZ ;  /* 0x000000180b0b7290 */ /* 0x000fc4000fffe03f */
[----:B------:R-:W-:Y:S02]  /*0450*/  @UP1 ULEA.HI.X UR9, UR17, UR7, UR16, 0x2, UP3 ;  /* 0x0000000711091291 */ /* 0x000fe400098f1410 */
[----:B------:R-:W-:Y:S02]  /*0460*/  UMOV UR6, URZ ;  /* 0x0000003f00067c82 */ /* 0x000fe40008000000 */
[----:B------:R-:W-:Y:S02]  /*0470*/  @UP2 ULEA UR6, UP1, UR17, UR26, 0x2 ;  /* 0x0000001a11062291 */ /* 0x000fe4000f82103f */
[----:B------:R-:W-:Y:S02]  /*0480*/  UMOV UR7, URZ ;  /* 0x0000003f00077c82 */ /* 0x000fe40008000000 */
[----:B------:R-:W-:Y:S01]  /*0490*/  @UP2 ULEA.HI.X UR7, UR17, UR27, UR16, 0x2, UP1 ;  /* 0x0000001b11072291 */ /* 0x000fe200088f1410 */
[----:B0-----:R-:W0:Y:S02]  /*04a0*/  R2UR UR5, R2 ;  /* 0x00000000020573c2 */ /* 0x001e2400000e0000 */
[----:B------:R-:W-:-:S02]  /*04b0*/  ULDC.64 UR26, c[0x0][0x1d8] ;  /* 0x00007600001a7ab9 */ /* 0x000fc40000000a00 */
[----:B------:R-:W-:Y:S02]  /*04c0*/  UIMAD UR20, UR16, UR26, URZ ;  /* 0x0000001a101472a4 */ /* 0x000fe4000f8e023f */
[----:B------:R-:W-:Y:S02]  /*04d0*/  UIMAD.WIDE.U32 UR12, UR17, UR26, UR12 ;  /* 0x0000001a110c72a5 */ /* 0x000fe4000f8e000c */
[----:B------:R-:W-:-:S03]  /*04e0*/  UIMAD UR20, UR17, UR27, UR20 ;  /* 0x0000001b111472a4 */ /* 0x000fc6000f8e0214 */
[----:B------:R-:W-:Y:S02]  /*04f0*/  ULDC.64 UR26, c[0x0][0x1e8] ;  /* 0x00007a00001a7ab9 */ /* 0x000fe40000000a00 */
[----:B------:R-:W-:Y:S02]  /*0500*/  UIMAD UR23, UR16, UR26, URZ ;  /* 0x0000001a101772a4 */ /* 0x000fe4000f8e023f */
[----:B------:R-:W-:Y:S02]  /*0510*/  UIMAD.WIDE.U32 UR14, UR17, UR26, UR14 ;  /* 0x0000001a110e72a5 */ /* 0x000fe4000f8e000e */
[----:B------:R-:W-:Y:S02]  /*0520*/  UIMAD UR27, UR17, UR27, UR23 ;  /* 0x0000001b111b72a4 */ /* 0x000fe4000f8e0217 */
[----:B0-----:R-:W-:-:S04]  /*0530*/  UIADD3 UR25, URZ, -UR5, URZ ;  /* 0x800000053f197290 */ /* 0x001fc8000fffe03f */
[----:B------:R-:W-:-:S04]  /*0540*/  UIMAD UR25, UR25, UR29, URZ ;  /* 0x0000001d191972a4 */ /* 0x000fc8000f8e023f */
[----:B------:R-:W-:-:S04]  /*0550*/  UIMAD.WIDE.U32 UR4, UR5, UR25, UR4 ;  /* 0x00000019050472a5 */ /* 0x000fc8000f8e0004 */
[----:B-1----:R-:W-:-:S07]  /*0560*/  UIMAD.WIDE.U32 UR4, UR5, UR22, URZ ;  /* 0x00000016050472a5 */ /* 0x002fce000f8e003f */
[----:B------:R-:W-:Y:S02]  /*0570*/  UMOV UR25, UR5 ;  /* 0x0000000500197c82 */ /* 0x000fe40008000000 */
[----:B------:R-:W-:Y:S02]  /*0580*/  UIADD3 UR4, -UR25, URZ, URZ ;  /* 0x0000003f19047290 */ /* 0x000fe4000fffe13f */
[----:B------:R-:W-:Y:S02]  /*0590*/  UIADD3 UR5, UR19, UR21, URZ ;  /* 0x0000001513057290 */ /* 0x000fe4000fffe03f */
[----:B------:R-:W-:Y:S02]  /*05a0*/  UIMAD UR22, UR29, UR4, UR22 ;  /* 0x000000041d1672a4 */ /* 0x000fe4000f8e0216 */
[----:B------:R-:W-:Y:S02]  /*05b0*/  ULEA UR19, UR28, 0xfffff800, 0xb ;  /* 0xfffff8001c137891 */ /* 0x000fe4000f8e583f */
[----:B------:R-:W-:-:S02]  /*05c0*/  UISETP.GT.U32.AND UP1, UPT, UR29, UR22, UPT ;  /* 0x000000161d00728c */ /* 0x000fc4000bf24070 */
[----:B------:R-:W-:Y:S02]  /*05d0*/  UIMAD UR4, UR16, UR36, URZ ;  /* 0x00000024100472a4 */ /* 0x000fe4000f8e023f */
[----:B------:R-:W-:Y:S02]  /*05e0*/  USHF.R.S32.HI UR26, URZ, 0x1f, UR19 ;  /* 0x0000001f3f1a7899 */ /* 0x000fe40008011413 */
[----:B------:R-:W-:Y:S02]  /*05f0*/  UIADD3 UR21, UP2, UR19, UR12, URZ ;  /* 0x0000000c13157290 */ /* 0x000fe4000ff5e03f */
[----:B------:R-:W-:Y:S02]  /*0600*/  UIMAD UR32, UR17, UR37, UR4 ;  /* 0x00000025112072a4 */ /* 0x000fe4000f8e0204 */
[----:B------:R-:W-:Y:S02]  /*0610*/  UIADD3.X UR12, UR26, UR13, UR20, UP2, !UPT ;  /* 0x0000000d1a0c7290 */ /* 0x000fe400097fe414 */
[----:B------:R-:W-:-:S02]  /*0620*/  @!UP1 UIADD3 UR22, UR22, -UR29, URZ ;  /* 0x8000001d16169290 */ /* 0x000fc4000fffe03f */
[----:B------:R-:W-:Y:S02]  /*0630*/  UMOV UR4, UR18 ;  /* 0x0000001200047c82 */ /* 0x000fe40008000000 */
[----:B------:R-:W-:Y:S02]  /*0640*/  UISETP.GE.U32.AND UP2, UPT, UR22, UR29, UPT ;  /* 0x0000001d1600728c */ /* 0x000fe4000bf46070 */
[----:B------:R-:W-:Y:S02]  /*0650*/  UIMAD.WIDE.U32 UR4, UR17, UR36, UR4 ;  /* 0x00000024110472a5 */ /* 0x000fe4000f8e0004 */
[----:B------:R-:W-:Y:S02]  /*0660*/  ULOP3.LUT UR18, UR17, UR33, URZ, 0x3c, !UPT ;  /* 0x0000002111127292 */ /* 0x000fe4000f8e3c3f */
[----:B------:R-:W-:Y:S02]  /*0670*/  ULDC.64 UR36, c[0x0][0x240] ;  /* 0x0000900000247ab9 */ /* 0x000fe40000000a00 */
[----:B------:R-:W-:-:S02]  /*0680*/  ULEA UR20, UP3, UR21, UR36, 0x1 ;  /* 0x0000002415147291 */ /* 0x000fc4000f86083f */
[----:B------:R-:W-:Y:S02]  /*0690*/  @!UP1 UIADD3 UR25, UR25, 0x1, URZ ;  /* 0x0000000119199890 */ /* 0x000fe4000fffe03f */
[----:B------:R-:W-:Y:S02]  /*06a0*/  ULEA.HI.X UR21, UR21, UR37, UR12, 0x1, UP3 ;  /* 0x0000002515157291 */ /* 0x000fe400098f0c0c */
[----:B------:R-:W-:Y:S02]  /*06b0*/  UISETP.GE.AND UP3, UPT, UR18, URZ, UPT ;  /* 0x0000003f1200728c */ /* 0x000fe4000bf66270 */
[----:B------:R-:W-:Y:S02]  /*06c0*/  UISETP.NE.AND UP1, UPT, URZ, UR33, UPT ;  /* 0x000000213f00728c */ /* 0x000fe4000bf25270 */
[----:B------:R-:W-:Y:S02]  /*06d0*/  @UP2 UIADD3 UR25, UR25, 0x1, URZ ;  /* 0x0000000119192890 */ /* 0x000fe4000fffe03f */
[----:B------:R-:W-:-:S02]  /*06e0*/  UIADD3 UR23, UP4, UR19, UR14, URZ ;  /* 0x0000000e13177290 */ /* 0x000fc4000ff9e03f */
[----:B------:R-:W-:Y:S02]  /*06f0*/  ULDC.64 UR12, c[0x0][0x248] ;  /* 0x00009200000c7ab9 */ /* 0x000fe40000000a00 */
[----:B------:R-:W-:Y:S02]  /*0700*/  UIADD3.X UR14, UR26, UR15, UR27, UP4, !UPT ;  /* 0x0000000f1a0e7290 */ /* 0x000fe4000a7fe41b */
[----:B------:R-:W-:Y:S02]  /*0710*/  UMOV UR18, UR25 ;  /* 0x0000001900127c82 */ /* 0x000fe40008000000 */
[----:B------:R-:W-:Y:S02]  /*0720*/  ULEA UR22, UP4, UR23, UR12, 0x1 ;  /* 0x0000000c17167291 */ /* 0x000fe4000f88083f */
[----:B------:R-:W-:Y:S02]  /*0730*/  @!UP3 UIADD3 UR18, -UR18, URZ, URZ ;  /* 0x0000003f1212b290 */ /* 0x000fe4000fffe13f */
[----:B------:R-:W-:-:S02]  /*0740*/  @!UP1 ULOP3.LUT UR18, URZ, UR33, URZ, 0x33, !UPT ;  /* 0x000000213f129292 */ /* 0x000fc4000f8e333f */
[----:B------:R-:W-:Y:S02]  /*0750*/  UIADD3 UR19, UP2, UR19, UR4, URZ ;  /* 0x0000000413137290 */ /* 0x000fe4000ff5e03f */
[----:B------:R-:W-:Y:S02]  /*0760*/  ULEA.HI.X UR23, UR23, UR13, UR14, 0x1, UP4 ;  /* 0x0000000d17177291 */ /* 0x000fe4000a0f0c0e */
[----:B------:R-:W-:Y:S02]  /*0770*/  USHF.R.S32.HI UR36, URZ, 0x1f, UR18 ;  /* 0x0000001f3f247899 */ /* 0x000fe40008011412 */
[----:B------:R-:W-:Y:S02]  /*0780*/  ULDC.64 UR12, c[0x0][0x308] ;  /* 0x0000c200000c7ab9 */ /* 0x000fe40000000a00 */
[----:B------:R-:W-:Y:S02]  /*0790*/  UIADD3.X UR25, UR26, UR5, UR32, UP2, !UPT ;  /* 0x000000051a197290 */ /* 0x000fe400097fe420 */
[----:B------:R-:W-:-:S02]  /*07a0*/  ULEA UR24, UP1, UR19, UR12, 0x1 ;  /* 0x0000000c13187291 */ /* 0x000fc4000f82083f */
[----:B------:R-:W-:Y:S02]  /*07b0*/  ULDC.64 UR14, c[0x0][0x1c8] ;  /* 0x00007200000e7ab9 */ /* 0x000fe40000000a00 */
[----:B------:R-:W-:Y:S02]  /*07c0*/  UIMAD UR4, UR36, UR14, URZ ;  /* 0x0000000e240472a4 */ /* 0x000fe4000f8e023f */
[----:B------:R-:W-:Y:S02]  /*07d0*/  ULEA.HI.X UR25, UR19, UR13, UR25, 0x1, UP1 ;  /* 0x0000000d13197291 */ /* 0x000fe400088f0c19 */
[----:B------:R-:W-:Y:S02]  /*07e0*/  UIMAD.WIDE.U32 UR12, UR18, UR14, UR10 ;  /* 0x0000000e120c72a5 */ /* 0x000fe4000f8e000a */
[----:B------:R-:W-:Y:S02]  /*07f0*/  ULEA UR14, UR28, 0xfffff000, 0xc ;  /* 0xfffff0001c0e7891 */ /* 0x000fe4000f8e603f */
[----:B------:R-:W-:-:S02]  /*0800*/  UIMAD UR15, UR18, UR15, UR4 ;  /* 0x0000000f120f72a4 */ /* 0x000fc4000f8e0204 */
[----:B------:R-:W-:Y:S02]  /*0810*/  UIADD3 UR27, UP1, UR14, UR12, URZ ;  /* 0x0000000c0e1b7290 */ /* 0x000fe4000ff3e03f */
[----:B------:R-:W-:Y:S02]  /*0820*/  UIADD3 UR15, UR13, UR15, URZ ;  /* 0x0000000f0d0f7290 */ /* 0x000fe4000fffe03f */
[----:B------:R-:W-:Y:S02]  /*0830*/  ULDC.64 UR10, c[0x0][0x230] ;  /* 0x00008c00000a7ab9 */ /* 0x000fe40000000a00 */
[----:B------:R-:W-:Y:S02]  /*0840*/  ULDC UR19, c[0x0][0x164] ;  /* 0x0000590000137ab9 */ /* 0x000fe40000000800 */
[----:B------:R-:W-:Y:S02]  /*0850*/  ULEA UR26, UP2, UR27, UR10, 0x1 ;  /* 0x0000000a1b1a7291 */ /* 0x000fe4000f84083f */
[----:B------:R-:W-:-:S02]  /*0860*/  ULEA.HI.X.SX32 UR14, UR14, UR15, 0x1, UP1 ;  /* 0x0000000f0e0e7291 */ /* 0x000fc400088f0e3f */
[----:B------:R-:W-:Y:S02]  /*0870*/  @UP0 UIMAD UR10, UR35, UR19, UR17 ;  /* 0x00000013230a02a4 */ /* 0x000fe4000f8e0211 */
[----:B------:R-:W-:Y:S02]  /*0880*/  UISETP.GE.AND UP1, UPT, UR28, 0x1, UPT ;  /* 0x000000011c00788c */ /* 0x000fe4000bf26270 */
[----:B------:R-:W-:Y:S02]  /*0890*/  UMOV UR4, URZ ;  /* 0x0000003f00047c82 */ /* 0x000fe40008000000 */
[----:B------:R-:W-:Y:S02]  /*08a0*/  @UP0 UIMAD UR12, UR10, UR28, URZ ;  /* 0x0000001c0a0c02a4 */ /* 0x000fe4000f8e023f */
[----:B------:R-:W-:Y:S02]  /*08b0*/  ULDC UR13, c[0x0][0x16c] ;  /* 0x00005b00000d7ab9 */ /* 0x000fe40000000800 */
[----:B------:R-:W-:-:S02]  /*08c0*/  @UP0 UIMAD UR12, UR12, UR13, URZ ;  /* 0x0000000d0c0c02a4 */ /* 0x000fc4000f8e023f */
[----:B------:R-:W-:Y:S02]  /*08d0*/  ULEA.HI.X UR27, UR27, UR11, UR14, 0x1, UP2 ;  /* 0x0000000b1b1b7291 */ /* 0x000fe400090f0c0e */
[----:B------:R-:W-:Y:S02]  /*08e0*/  @UP0 UMOV UR13, 0x10 ;  /* 0x00000010000d0882 */ /* 0x000fe40000000000 */
[----:B------:R-:W-:Y:S02]  /*08f0*/  ULDC.64 UR10, c[0x0][0x260] ;  /* 0x00009800000a7ab9 */ /* 0x000fe40000000a00 */
[----:B------:R-:W-:Y:S02]  /*0900*/  @UP0 UIMAD.WIDE UR10, UR12, UR13, UR10 ;  /* 0x0000000d0c0a02a5 */ /* 0x000fe4000f8e020a */
[----:B------:R-:W-:Y:S02]  /*0910*/  UMOV UR5, URZ ;  /* 0x0000003f00057c82 */ /* 0x000fe40008000000 */
[----:B------:R-:W-:-:S02]  /*0920*/  UMOV UR12, UR8 ;  /* 0x00000008000c7c82 */ /* 0x000fc40008000000 */
[----:B------:R-:W-:Y:S02]  /*0930*/  UMOV UR13, UR9 ;  /* 0x00000009000d7c82 */ /* 0x000fe40008000000 */
[----:B------:R-:W-:Y:S02]  /*0940*/  UMOV UR14, UR6 ;  /* 0x00000006000e7c82 */ /* 0x000fe40008000000 */
[----:B------:R-:W-:Y:S02]  /*0950*/  UMOV UR15, UR7 ;  /* 0x00000007000f7c82 */ /* 0x000fe40008000000 */
[----:B------:R-:W-:Y:S02]  /*0960*/  @!UP0 UMOV UR10, URZ ;  /* 0x0000003f000a8c82 */ /* 0x000fe40008000000 */
[----:B------:R-:W-:Y:S01]  /*0970*/  @!UP0 UMOV UR11, URZ ;  /* 0x0000003f000b8c82 */ /* 0x000fe20008000000 */
[----:B---3--:R0:W1:Y:S01]  /*0980*/  @P0 R2UR UR4, R3 ;  /* 0x00000000030403c2 */ /* 0x00806200000e0000 */
[----:B------:R-:W-:-:S07]  /*0990*/  PLOP3.LUT P0, PT, PT, PT, UP1, 0x80, 0x0 ;  /* 0x000000000000781c */ /* 0x000fce0003f0f018 */
[----:B----4-:R0:W2:Y:S06]  /*09a0*/  @P1 R2UR UR5, R4 ;  /* 0x00000000040513c2 */ /* 0x0100ac00000e0000 */
[----:B------:R-:W-:Y:S05]  /*09b0*/  @!P0 BRA `(.L_x_2374) ;  /* 0x0000a2a000008947 */ /* 0x000fea0003800000 */
[----:B------:R-:W3:Y:S01]  /*09c0*/  S2R R99, SR_TID.X ;  /* 0x0000000000637919 */ /* 0x000ee20000002100 */
[----:B------:R-:W-:Y:S01]  /*09d0*/  MOV R103, RZ ;  /* 0x000000ff00677202 */ /* 0x000fe20000000f00 */
[----:B------:R-:W-:Y:S01]  /*09e0*/  ULDC UR19, c[0x0][0x174] ;  /* 0x00005d0000137ab9 */ /* 0x000fe20000000800 */
[----:B------:R-:W-:Y:S01]  /*09f0*/  MOV R105, RZ ;  /* 0x000000ff00697202 */ /* 0x000fe20000000f00 */
[----:B------:R-:W4:Y:S01]  /*0a00*/  S2R R98, SR_LANEID ;  /* 0x0000000000627919 */ /* 0x000f220000000000 */
[----:B------:R-:W-:Y:S01]  /*0a10*/  UMOV UR6, URZ ;  /* 0x0000003f00067c82 */ /* 0x000fe20008000000 */
[----:B---3--:R-:W-:-:S04]  /*0a20*/  SHF.R.S32.HI R0, RZ, 0x1f, R99 ;  /* 0x0000001fff007819 */ /* 0x008fc80000011463 */
[----:B------:R-:W-:-:S04]  /*0a30*/  LEA.HI R0, R0, R99, RZ, 0x5 ;  /* 0x0000006300007211 */ /* 0x000fc800078f28ff */
[----:B----4-:R-:W-:Y:S02]  /*0a40*/  SHF.R.S32.HI R97, RZ, 0x5, R0 ;  /* 0x00000005ff617819 */ /* 0x010fe40000011400 */
.L_x_2478:
[----:B------:R-:W-:Y:S01]  /*0a50*/  BAR.SYNC.DEFER_BLOCKING 0x0 ;  /* 0x0000000000007b1d */ /* 0x000fe20000010000 */
[----:B------:R-:W-:Y:S02]  /*0a60*/  SHF.L.U32 R0, R99, 0x1, RZ ;  /* 0x0000000163007819 */ /* 0x000fe400000006ff */
[----:B------:R-:W-:Y:S02]  /*0a70*/  MOV R2, UR20 ;  /* 0x0000001400027c02 */ /* 0x000fe40008000f00 */
[----:B------:R-:W-:Y:S02]  /*0a80*/  LOP3.LUT R0, R0, 0xffffffc0, RZ, 0xc0, !PT ;  /* 0xffffffc000007812 */ /* 0x000fe400078ec0ff */
[----:B0-----:R-:W-:Y:S02]  /*0a90*/  MOV R3, UR21 ;  /* 0x0000001500037c02 */ /* 0x001fe40008000f00 */
[----:B------:R-:W-:-:S05]  /*0aa0*/  LOP3.LUT R5, R0, 0x1f, R99, 0xf8, !PT ;  /* 0x0000001f00057812 */ /* 0x000fca00078ef863 */
[----:B------:R-:W-:-:S05]  /*0ab0*/  IMAD.WIDE R2, R5, 0x10, R2 ;  /* 0x0000001005027825 */ /* 0x000fca00078e0202 */
[----:B------:R-:W3:Y:S04]  /*0ac0*/  LDG.E.128 R12, [R2.64] ;  /* 0x0000001e020c7981 */ /* 0x000ee8000c1e1d00 */
[----:B------:R-:W4:Y:S01]  /*0ad0*/  LDG.E.128 R16, [R2.64+0x200] ;  /* 0x0002001e02107981 */ /* 0x000f22000c1e1d00 */
[-C--:B------:R-:W-:Y:S02]  /*0ae0*/  IADD3 R21, R0, R98.reuse, RZ ;  /* 0x0000006200157210 */ /* 0x080fe40007ffe0ff */
[----:B------:R-:W-:Y:S02]  /*0af0*/  MOV R8, UR22 ;  /* 0x0000001600087c02 */ /* 0x000fe40008000f00 */
[----:B------:R-:W-:Y:S02]  /*0b00*/  IADD3 R0, R21, R98, RZ ;  /* 0x0000006215007210 */ /* 0x000fe40007ffe0ff */
[----:B------:R-:W-:-:S05]  /*0b10*/  MOV R9, UR23 ;  /* 0x0000001700097c02 */ /* 0x000fca0008000f00 */
[----:B------:R-:W-:Y:S01]  /*0b20*/  IMAD.WIDE R8, R5, 0x10, R8 ;  /* 0x0000001005087825 */ /* 0x000fe200078e0208 */
[----:B---3--:R-:W-:Y:S04]  /*0b30*/  STS.128 [R21.X16], R12 ;  /* 0x0000000c15007388 */ /* 0x008fe8000000cc00 */
[----:B----4-:R0:W-:Y:S01]  /*0b40*/  STS.128 [R21.X16+0x200], R16 ;  /* 0x0002001015007388 */ /* 0x0101e2000000cc00 */
[----:B------:R-:W-:-:S06]  /*0b50*/  NOP ;  /* 0x0000000000007918 */ /* 0x000fcc0000000000 */
[----:B------:R-:W-:Y:S04]  /*0b60*/  LDS.128 R60, [R0.X16] ;  /* 0x00000000003c7984 */ /* 0x000fe8000000cc00 */
[----:B------:R-:W-:Y:S04]  /*0b70*/  LDS.128 R64, [R0.X16+0x10] ;  /* 0x0000100000407984 */ /* 0x000fe8000000cc00 */
[----:B------:R-:W-:Y:S06]  /*0b80*/  BAR.SYNC.DEFER_BLOCKING 0x0 ;  /* 0x0000000000007b1d */ /* 0x000fec0000010000 */
[----:B------:R-:W3:Y:S04]  /*0b90*/  LDG.E.128 R24, [R8.64] ;  /* 0x0000001e08187981 */ /* 0x000ee8000c1e1d00 */
[----:B------:R-:W4:Y:S01]  /*0ba0*/  LDG.E.128 R28, [R8.64+0x200] ;  /* 0x0002001e081c7981 */ /* 0x000f22000c1e1d00 */
[----:B------:R-:W-:-:S02]  /*0bb0*/  MOV R2, UR24 ;  /* 0x0000001800027c02 */ /* 0x000fc40008000f00 */
[----:B------:R-:W-:-:S05]  /*0bc0*/  MOV R3, UR25 ;  /* 0x0000001900037c02 */ /* 0x000fca0008000f00 */
[----:B------:R-:W-:Y:S01]  /*0bd0*/  IMAD.WIDE R2, R5, 0x10, R2 ;  /* 0x0000001005027825 */ /* 0x000fe200078e0202 */
[----:B---3--:R-:W-:Y:S04]  /*0be0*/  STS.128 [R21.X16], R24 ;  /* 0x0000001815007388 */ /* 0x008fe8000000cc00 */
[----:B----4-:R-:W-:Y:S01]  /*0bf0*/  STS.128 [R21.X16+0x200], R28 ;  /* 0x0002001c15007388 */ /* 0x010fe2000000cc00 */
[----:B------:R-:W-:-:S06]  /*0c00*/  NOP ;  /* 0x0000000000007918 */ /* 0x000fcc0000000000 */
[----:B------:R-:W3:Y:S04]  /*0c10*/  LDS.128 R12, [R0.X16] ;  /* 0x00000000000c7984 */ /* 0x000ee8000000cc00 */
[----:B------:R-:W4:Y:S04]  /*0c20*/  LDS.128 R4, [R0.X16+0x10] ;  /* 0x0000100000047984 */ /* 0x000f28000000cc00 */
[----:B------:R-:W-:Y:S06]  /*0c30*/  BAR.SYNC.DEFER_BLOCKING 0x0 ;  /* 0x0000000000007b1d */ /* 0x000fec0000010000 */
[----:B0-----:R-:W5:Y:S04]  /*0c40*/  LDG.E.128 R16, [R2.64] ;  /* 0x0000001e02107981 */ /* 0x001f68000c1e1d00 */
[----:B--2---:R-:W2:Y:S01]  /*0c50*/  LDG.E.128 R32, [R2.64+0x200] ;  /* 0x0002001e02207981 */ /* 0x004ea2000c1e1d00 */
[----:B------:R-:W-:-:S02]  /*0c60*/  ISETP.LT.AND P0, PT, RZ, c[0x0][0x16c], PT ;  /* 0x00005b00ff007a0c */ /* 0x000fc40003f01270 */
[--C-:B---3--:R-:W-:Y:S02]  /*0c70*/  PRMT R48, RZ, 0x5410, R12.reuse ;  /* 0x00005410ff307816 */ /* 0x108fe4000000000c */
[----:B------:R-:W-:Y:S02]  /*0c80*/  PRMT R47, RZ, 0x7610, R12 ;  /* 0x00007610ff2f7816 */ /* 0x000fe4000000000c */
[--C-:B------:R-:W-:Y:S01]  /*0c90*/  PRMT R46, RZ, 0x5410, R13.reuse ;  /* 0x00005410ff2e7816 */ /* 0x100fe2000000000d */
[----:B------:R-:W-:Y:S01]  /*0ca0*/  FADD.FTZ R48, R48, UR5 ;  /* 0x0000000530307e21 */ /* 0x000fe20008010000 */
[----:B------:R-:W-:Y:S01]  /*0cb0*/  PRMT R45, RZ, 0x7610, R13 ;  /* 0x00007610ff2d7816 */ /* 0x000fe2000000000d */
[----:B------:R-:W-:Y:S01]  /*0cc0*/  FADD.FTZ R47, R47, UR5 ;  /* 0x000000052f2f7e21 */ /* 0x000fe20008010000 */
        /* <DEDUP_REMOVED lines=8> */
[--C-:B----4-:R-:W-:Y:S01]  /*0d50*/  PRMT R40, RZ, 0x5410, R4.reuse ;  /* 0x00005410ff287816 */ /* 0x110fe20000000004 */
[----:B------:R-:W-:Y:S01]  /*0d60*/  FADD.FTZ R42, R42, UR5 ;  /* 0x000000052a2a7e21 */ /* 0x000fe20008010000 */
[----:B------:R-:W-:Y:S01]  /*0d70*/  PRMT R39, RZ, 0x7610, R4 ;  /* 0x00007610ff277816 */ /* 0x000fe20000000004 */
[----:B------:R-:W-:Y:S01]  /*0d80*/  FADD.FTZ R41, R41, UR5 ;  /* 0x0000000529297e21 */ /* 0x000fe20008010000 */
[--C-:B------:R-:W-:Y:S01]  /*0d90*/  PRMT R38, RZ, 0x5410, R5.reuse ;  /* 0x00005410ff267816 */ /* 0x100fe20000000005 */
[----:B------:R-:W-:Y:S01]  /*0da0*/  FADD.FTZ R40, R40, UR5 ;  /* 0x0000000528287e21 */ /* 0x000fe20008010000 */
[----:B------:R-:W-:Y:S01]  /*0db0*/  PRMT R37, RZ, 0x7610, R5 ;  /* 0x00007610ff257816 */ /* 0x000fe20000000005 */
[----:B------:R-:W-:Y:S01]  /*0dc0*/  FADD.FTZ R39, R39, UR5 ;  /* 0x0000000527277e21 */ /* 0x000fe20008010000 */
[----:B------:R-:W-:Y:S01]  /*0dd0*/  PRMT R36, RZ, 0x5410, R6 ;  /* 0x00005410ff247816 */ /* 0x000fe20000000006 */
[----:B------:R-:W-:-:S02]  /*0de0*/  FADD.FTZ R38, R38, UR5 ;  /* 0x0000000526267e21 */ /* 0x000fc40008010000 */
[----:B------:R-:W-:Y:S02]  /*0df0*/  FADD.FTZ R37, R37, UR5 ;  /* 0x0000000525257e21 */ /* 0x000fe40008010000 */
[----:B------:R-:W-:Y:S01]  /*0e00*/  FADD.FTZ R36, R36, UR5 ;  /* 0x0000000524247e21 */ /* 0x000fe20008010000 */
[----:B-----5:R-:W-:Y:S04]  /*0e10*/  STS.128 [R21.X16], R16 ;  /* 0x0000001015007388 */ /* 0x020fe8000000cc00 */
[----:B--2---:R0:W-:Y:S01]  /*0e20*/  STS.128 [R21.X16+0x200], R32 ;  /* 0x0002002015007388 */ /* 0x0041e2000000cc00 */
[----:B------:R-:W-:-:S06]  /*0e30*/  NOP ;  /* 0x0000000000007918 */ /* 0x000fcc0000000000 */
[----:B------:R-:W2:Y:S04]  /*0e40*/  LDS.128 R24, [R0.X16] ;  /* 0x0000000000187984 */ /* 0x000ea8000000cc00 */
[----:B------:R3:W4:Y:S01]  /*0e50*/  LDS.128 R8, [R0.X16+0x10] ;  /* 0x0000100000087984 */ /* 0x000722000000cc00 */
[----:B0-----:R-:W-:Y:S02]  /*0e60*/  PRMT R35, RZ, 0x7610, R6 ;  /* 0x00007610ff237816 */ /* 0x001fe40000000006 */
[--C-:B------:R-:W-:Y:S02]  /*0e70*/  PRMT R34, RZ, 0x5410, R7.reuse ;  /* 0x00005410ff227816 */ /* 0x100fe40000000007 */
[----:B---3--:R-:W-:Y:S01]  /*0e80*/  PRMT R0, RZ, 0x5410, R60 ;  /* 0x00005410ff007816 */ /* 0x008fe2000000003c */
[----:B------:R-:W-:Y:S01]  /*0e90*/  FADD.FTZ R35, R35, UR5 ;  /* 0x0000000523237e21 */ /* 0x000fe20008010000 */
[----:B------:R-:W-:Y:S01]  /*0ea0*/  PRMT R32, RZ, 0x7610, R7 ;  /* 0x00007610ff207816 */ /* 0x000fe20000000007 */
[----:B------:R-:W-:-:S04]  /*0eb0*/  FADD.FTZ R34, R34, UR5 ;  /* 0x0000000522227e21 */ /* 0x000fc80008010000 */
[----:B------:R-:W-:Y:S01]  /*0ec0*/  FADD.FTZ R32, R32, UR5 ;  /* 0x0000000520207e21 */ /* 0x000fe20008010000 */
[--C-:B--2---:R-:W-:Y:S02]  /*0ed0*/  PRMT R96, RZ, 0x5410, R24.reuse ;  /* 0x00005410ff607816 */ /* 0x104fe40000000018 */
[----:B------:R-:W-:Y:S02]  /*0ee0*/  PRMT R95, RZ, 0x7610, R24 ;  /* 0x00007610ff5f7816 */ /* 0x000fe40000000018 */
[----:B------:R-:W-:Y:S01]  /*0ef0*/  PRMT R94, RZ, 0x5410, R25 ;  /* 0x00005410ff5e7816 */ /* 0x000fe20000000019 */
[C---:B------:R-:W-:Y:S01]  /*0f00*/  FFMA.FTZ R20, R96.reuse, R0, R105 ;  /* 0x0000000060147223 */ /* 0x040fe20000010069 */
[----:B------:R-:W-:Y:S01]  /*0f10*/  PRMT R0, RZ, 0x7610, R60 ;  /* 0x00007610ff007816 */ /* 0x000fe2000000003c */
[----:B-1----:R-:W-:Y:S01]  /*0f20*/  FMUL.FTZ R33, R96, UR4 ;  /* 0x0000000460217c20 */ /* 0x002fe20008410000 */
[----:B------:R-:W-:Y:S01]  /*0f30*/  PRMT R93, RZ, 0x7610, R25 ;  /* 0x00007610ff5d7816 */ /* 0x000fe20000000019 */
[C---:B------:R-:W-:Y:S01]  /*0f40*/  FMUL.FTZ R30, R95.reuse, UR4 ;  /* 0x000000045f1e7c20 */ /* 0x040fe20008410000 */
[----:B------:R-:W-:Y:S01]  /*0f50*/  PRMT R92, RZ, 0x5410, R26 ;  /* 0x00005410ff5c7816 */ /* 0x000fe2000000001a */
[----:B------:R-:W-:Y:S01]  /*0f60*/  FFMA.FTZ R3, R95, R0, R20 ;  /* 0x000000005f037223 */ /* 0x000fe20000010014 */
[----:B------:R-:W-:Y:S01]  /*0f70*/  PRMT R0, RZ, 0x5410, R61 ;  /* 0x00005410ff007816 */ /* 0x000fe2000000003d */
[C---:B------:R-:W-:Y:S01]  /*0f80*/  FMUL.FTZ R31, R94.reuse, UR4 ;  /* 0x000000045e1f7c20 */ /* 0x040fe20008410000 */
[----:B------:R-:W-:Y:S01]  /*0f90*/  PRMT R91, RZ, 0x7610, R26 ;  /* 0x00007610ff5b7816 */ /* 0x000fe2000000001a */
[----:B------:R-:W-:Y:S01]  /*0fa0*/  FMUL.FTZ R28, R93, UR4 ;  /* 0x000000045d1c7c20 */ /* 0x000fe20008410000 */
[----:B------:R-:W-:Y:S01]  /*0fb0*/  PRMT R90, RZ, 0x5410, R27 ;  /* 0x00005410ff5a7816 */ /* 0x000fe2000000001b */
[----:B------:R-:W-:Y:S01]  /*0fc0*/  FFMA.FTZ R2, R94, R0, R3 ;  /* 0x000000005e027223 */ /* 0x000fe20000010003 */
[----:B------:R-:W-:Y:S01]  /*0fd0*/  PRMT R0, RZ, 0x7610, R61 ;  /* 0x00007610ff007816 */ /* 0x000fe2000000003d */
[----:B------:R-:W-:Y:S01]  /*0fe0*/  FMUL.FTZ R29, R92, UR4 ;  /* 0x000000045c1d7c20 */ /* 0x000fe20008410000 */
[----:B------:R-:W-:Y:S01]  /*0ff0*/  PRMT R89, RZ, 0x7610, R27 ;  /* 0x00007610ff597816 */ /* 0x000fe2000000001b */
[----:B------:R-:W-:Y:S01]  /*1000*/  FMUL.FTZ R26, R91, UR4 ;  /* 0x000000045b1a7c20 */ /* 0x000fe20008410000 */
[----:B----4-:R-:W-:Y:S01]  /*1010*/  PRMT R88, RZ, 0x5410, R8 ;  /* 0x00005410ff587816 */ /* 0x010fe20000000008 */
[----:B------:R-:W-:Y:S01]  /*1020*/  FFMA.FTZ R3, R93, R0, R2 ;  /* 0x000000005d037223 */ /* 0x000fe20000010002 */
[--C-:B------:R-:W-:Y:S01]  /*1030*/  PRMT R0, RZ, 0x5410, R62.reuse ;  /* 0x00005410ff007816 */ /* 0x100fe2000000003e */
[----:B------:R-:W-:Y:S01]  /*1040*/  FMUL.FTZ R27, R90, UR4 ;  /* 0x000000045a1b7c20 */ /* 0x000fe20008410000 */
[----:B------:R-:W-:Y:S01]  /*1050*/  PRMT R2, RZ, 0x7610, R62 ;  /* 0x00007610ff027816 */ /* 0x000fe2000000003e */
[----:B------:R-:W-:Y:S01]  /*1060*/  FMUL.FTZ R24, R89, UR4 ;  /* 0x0000000459187c20 */ /* 0x000fe20008410000 */
[----:B------:R-:W-:Y:S01]  /*1070*/  PRMT R55, RZ, 0x7610, R8 ;  /* 0x00007610ff377816 */ /* 0x000fe20000000008 */
[----:B------:R-:W-:Y:S01]  /*1080*/  FFMA.FTZ R0, R92, R0, R3 ;  /* 0x000000005c007223 */ /* 0x000fe20000010003 */
[--C-:B------:R-:W-:Y:S01]  /*1090*/  PRMT R54, RZ, 0x5410, R9.reuse ;  /* 0x00005410ff367816 */ /* 0x100fe20000000009 */
[----:B------:R-:W-:Y:S01]  /*10a0*/  FMUL.FTZ R25, R88, UR4 ;  /* 0x0000000458197c20 */ /* 0x000fe20008410000 */
[----:B------:R-:W-:Y:S01]  /*10b0*/  PRMT R53, RZ, 0x7610, R9 ;  /* 0x00007610ff357816 */ /* 0x000fe20000000009 */
[----:B------:R-:W-:Y:S01]  /*10c0*/  FFMA.FTZ R3, R91, R2, R0 ;  /* 0x000000025b037223 */ /* 0x000fe20000010000 */
[--C-:B------:R-:W-:Y:S01]  /*10d0*/  PRMT R0, RZ, 0x5410, R63.reuse ;  /* 0x00005410ff007816 */ /* 0x100fe2000000003f */
[----:B------:R-:W-:Y:S01]  /*10e0*/  FMUL.FTZ R22, R55, UR4 ;  /* 0x0000000437167c20 */ /* 0x000fe20008410000 */
[----:B------:R-:W-:Y:S01]  /*10f0*/  PRMT R2, RZ, 0x7610, R63 ;  /* 0x00007610ff027816 */ /* 0x000fe2000000003f */
[----:B------:R-:W-:Y:S01]  /*1100*/  FMUL.FTZ R23, R54, UR4 ;  /* 0x0000000436177c20 */ /* 0x000fe20008410000 */
[--C-:B------:R-:W-:Y:S01]  /*1110*/  PRMT R52, RZ, 0x5410, R10.reuse ;  /* 0x00005410ff347816 */ /* 0x100fe2000000000a */
[----:B------:R-:W-:Y:S01]  /*1120*/  FFMA.FTZ R0, R90, R0, R3 ;  /* 0x000000005a007223 */ /* 0x000fe20000010003 */
[----:B------:R-:W-:Y:S01]  /*1130*/  PRMT R51, RZ, 0x7610, R10 ;  /* 0x00007610ff337816 */ /* 0x000fe2000000000a */
[----:B------:R-:W-:Y:S01]  /*1140*/  FMUL.FTZ R20, R53, UR4 ;  /* 0x0000000435147c20 */ /* 0x000fe20008410000 */
[--C-:B------:R-:W-:Y:S01]  /*1150*/  PRMT R50, RZ, 0x5410, R11.reuse ;  /* 0x00005410ff327816 */ /* 0x100fe2000000000b */
[----:B------:R-:W-:Y:S01]  /*1160*/  FFMA.FTZ R3, R89, R2, R0 ;  /* 0x0000000259037223 */ /* 0x000fe20000010000 */
[--C-:B------:R-:W-:Y:S01]  /*1170*/  PRMT R0, RZ, 0x5410, R64.reuse ;  /* 0x00005410ff007816 */ /* 0x100fe20000000040 */
[----:B------:R-:W-:Y:S01]  /*1180*/  FMUL.FTZ R21, R52, UR4 ;  /* 0x0000000434157c20 */ /* 0x000fe20008410000 */
[----:B------:R-:W-:Y:S01]  /*1190*/  PRMT R2, RZ, 0x7610, R64 ;  /* 0x00007610ff027816 */ /* 0x000fe20000000040 */
[----:B------:R-:W-:Y:S01]  /*11a0*/  FMUL.FTZ R18, R51, UR4 ;  /* 0x0000000433127c20 */ /* 0x000fe20008410000 */
[----:B------:R-:W-:Y:S01]  /*11b0*/  PRMT R49, RZ, 0x7610, R11 ;  /* 0x00007610ff317816 */ /* 0x000fe2000000000b */
[----:B------:R-:W-:Y:S01]  /*11c0*/  FFMA.FTZ R0, R88, R0, R3 ;  /* 0x0000000058007223 */ /* 0x000fe20000010003 */
[----:B------:R-:W-:Y:S01]  /*11d0*/  PRMT R105, RZ, 0x7610, R67 ;  /* 0x00007610ff697816 */ /* 0x000fe20000000043 */
[----:B------:R-:W-:-:S02]  /*11e0*/  FMUL.FTZ R19, R50, UR4 ;  /* 0x0000000432137c20 */ /* 0x000fc40008410000 */
[----:B------:R-:W-:Y:S01]  /*11f0*/  FFMA.FTZ R3, R55, R2, R0 ;  /* 0x0000000237037223 */ /* 0x000fe20000010000 */
[--C-:B------:R-:W-:Y:S01]  /*1200*/  PRMT R0, RZ, 0x5410, R65.reuse ;  /* 0x00005410ff007816 */ /* 0x100fe20000000041 */
[----:B------:R-:W-:Y:S01]  /*1210*/  FMUL.FTZ R16, R49, UR4 ;  /* 0x0000000431107c20 */ /* 0x000fe20008410000 */
[----:B------:R-:W-:-:S03]  /*1220*/  PRMT R2, RZ, 0x7610, R65 ;  /* 0x00007610ff027816 */ /* 0x000fc60000000041 */
[----:B------:R-:W-:-:S04]  /*1230*/  FFMA.FTZ R0, R54, R0, R3 ;  /* 0x0000000036007223 */ /* 0x000fc80000010003 */
[----:B------:R-:W-:Y:S01]  /*1240*/  FFMA.FTZ R3, R53, R2, R0 ;  /* 0x0000000235037223 */ /* 0x000fe20000010000 */
[--C-:B------:R-:W-:Y:S02]  /*1250*/  PRMT R0, RZ, 0x5410, R66.reuse ;  /* 0x00005410ff007816 */ /* 0x100fe40000000042 */
[----:B------:R-:W-:-:S03]  /*1260*/  PRMT R2, RZ, 0x7610, R66 ;  /* 0x00007610ff027816 */ /* 0x000fc60000000042 */
[----:B------:R-:W-:-:S04]  /*1270*/  FFMA.FTZ R0, R52, R0, R3 ;  /* 0x0000000034007223 */ /* 0x000fc80000010003 */
[----:B------:R-:W-:Y:S01]  /*1280*/  FFMA.FTZ R3, R51, R2, R0 ;  /* 0x0000000233037223 */ /* 0x000fe20000010000 */
[----:B------:R-:W-:-:S05]  /*1290*/  PRMT R0, RZ, 0x5410, R67 ;  /* 0x00005410ff007816 */ /* 0x000fca0000000043 */
[----:B------:R-:W-:-:S04]  /*12a0*/  FFMA.FTZ R0, R50, R0, R3 ;  /* 0x0000000032007223 */ /* 0x000fc80000010003 */
[----:B------:R-:W-:Y:S01]  /*12b0*/  FFMA.FTZ R105, R49, R105, R0 ;  /* 0x0000006931697223 */ /* 0x000fe20000010000 */
[----:B------:R-:W-:Y:S06]  /*12c0*/  BAR.SYNC.DEFER_BLOCKING 0x0 ;  /* 0x0000000000007b1d */ /* 0x000fec0000010000 */
[----:B------:R-:W-:Y:S05]  /*12d0*/  @P0 BRA `(.L_x_2375) ;  /* 0x000000a000000947 */ /* 0x000fea0003800000 */
[----:B------:R-:W-:Y:S01]  /*12e0*/  HFMA2.MMA R17, -RZ, RZ, 0, 0 ;  /* 0x00000000ff117435 */ /* 0x000fe200000001ff */
[----:B------:R-:W-:Y:S01]  /*12f0*/  CS2R R14, SRZ ;  /* 0x00000000000e7805 */ /* 0x000fe2000001ff00 */
[----:B------:R-:W-:Y:S01]  /*1300*/  CS2R R12, SRZ ;  /* 0x00000000000c7805 */ /* 0x000fe2000001ff00 */
[----:B------:R-:W-:Y:S01]  /*1310*/  CS2R R10, SRZ ;  /* 0x00000000000a7805 */ /* 0x000fe2000001ff00 */
[----:B------:R-:W-:Y:S01]  /*1320*/  CS2R R8, SRZ ;  /* 0x0000000000087805 */ /* 0x000fe2000001ff00 */
[----:B------:R-:W-:Y:S01]  /*1330*/  CS2R R6, SRZ ;  /* 0x0000000000067805 */ /* 0x000fe2000001ff00 */
[----:B------:R-:W-:Y:S01]  /*1340*/  CS2R R4, SRZ ;  /* 0x0000000000047805 */ /* 0x000fe2000001ff00 */
[----:B------:R-:W-:Y:S01]  /*1350*/  CS2R R2, SRZ ;  /* 0x0000000000027805 */ /* 0x000fe2000001ff00 */
[----:B------:R-:W-:Y:S01]  /*1360*/  MOV R0, RZ ;  /* 0x000000ff00007202 */ /* 0x000fe20000000f00 */
[----:B------:R-:W-:Y:S05]  /*1370*/  BRA `(.L_x_2376) ;  /* 0x0000928000007947 */ /* 0x000fea0003800000 */
.L_x_2375:
        /* <DEDUP_REMOVED lines=9> */
[----:B------:R-:W-:-:S02]  /*1410*/  UMOV UR7, URZ ;  /* 0x0000003f00077c82 */ /* 0x000fc40008000000 */
[----:B------:R-:W-:Y:S02]  /*1420*/  UMOV UR8, URZ ;  /* 0x0000003f00087c82 */ /* 0x000fe40008000000 */
[----:B------:R-:W-:Y:S02]  /*1430*/  UMOV UR9, URZ ;  /* 0x0000003f00097c82 */ /* 0x000fe40008000000 */
.L_x_2477:
[----:B------:R-:W-:Y:S02]  /*1440*/  ULDC.64 UR38, c[0x0][0x180] ;  /* 0x0000600000267ab9 */ /* 0x000fe40000000a00 */
[----:B------:R-:W-:Y:S02]  /*1450*/  UIMAD UR32, UR16, UR38, URZ ;  /* 0x00000026102072a4 */ /* 0x000fe4000f8e023f */
[----:B------:R-:W-:Y:S02]  /*1460*/  UIMAD.WIDE.U32 UR28, UR17, UR38, URZ ;  /* 0x00000026111c72a5 */ /* 0x000fe4000f8e003f */
[----:B------:R-:W-:Y:S02]  /*1470*/  UIMAD UR38, UR17, UR39, UR32 ;  /* 0x00000027112672a4 */ /* 0x000fe4000f8e0220 */
[----:B------:R-:W-:-:S02]  /*1480*/  USHF.R.S32.HI UR37, URZ, 0x1f, UR7 ;  /* 0x0000001f3f257899 */ /* 0x000fc40008011407 */
[----:B------:R-:W-:Y:S02]  /*1490*/  ULDC.64 UR32, c[0x0][0x188] ;  /* 0x0000620000207ab9 */ /* 0x000fe40000000a00 */
[----:B------:R-:W-:Y:S02]  /*14a0*/  UIADD3 UR29, UR29, UR38, URZ ;  /* 0x000000261d1d7290 */ /* 0x000fe4000fffe03f */
[----:B------:R-:W-:Y:S02]  /*14b0*/  UIMAD UR38, UR37, UR32, URZ ;  /* 0x00000020252672a4 */ /* 0x000fe4000f8e023f */
[----:B------:R-:W-:Y:S02]  /*14c0*/  UIMAD.WIDE.U32 UR28, UR7, UR32, UR28 ;  /* 0x00000020071c72a5 */ /* 0x000fe4000f8e001c */
[----:B------:R-:W-:-:S03]  /*14d0*/  UIMAD UR38, UR7, UR33, UR38 ;  /* 0x00000021072672a4 */ /* 0x000fc6000f8e0226 */
[----:B------:R-:W-:Y:S02]  /*14e0*/  ULDC.64 UR32, c[0x0][0x220] ;  /* 0x0000880000207ab9 */ /* 0x000fe40000000a00 */
[----:B------:R-:W-:Y:S02]  /*14f0*/  UIADD3 UR29, UR29, UR38, URZ ;  /* 0x000000261d1d7290 */ /* 0x000fe4000fffe03f */
[----:B------:R-:W-:Y:S02]  /*1500*/  ULEA UR32, UP0, UR28, UR32, 0x3 ;  /* 0x000000201c207291 */ /* 0x000fe4000f80183f */
[----:B------:R-:W-:Y:S02]  /*1510*/  ULDC.64 UR38, c[0x0][0x1c0] ;  /* 0x0000700000267ab9 */ /* 0x000fe40000000a00 */
[----:B------:R-:W-:Y:S02]  /*1520*/  ULEA.HI.X UR33, UR28, UR33, UR29, 0x3, UP0 ;  /* 0x000000211c217291 */ /* 0x000fe400080f1c1d */
[----:B------:R-:W-:-:S04]  /*1530*/  MOV R80, UR32 ;  /* 0x0000002000507c02 */ /* 0x000fc80008000f00 */
[----:B------:R-:W-:-:S06]  /*1540*/  MOV R81, UR33 ;  /* 0x0000002100517c02 */ /* 0x000fcc0008000f00 */
[----:B------:R-:W2:Y:S01]  /*1550*/  LDG.E.64 R80, [R80.64] ;  /* 0x0000001e50507981 */ /* 0x000ea2000c1e1b00 */
[----:B------:R-:W-:Y:S01]  /*1560*/  UIMAD UR32, UR37, UR38, URZ ;  /* 0x00000026252072a4 */ /* 0x000fe2000f8e023f */
[----:B------:R-:W-:Y:S01]  /*1570*/  SHF.L.U32 R56, R99, 0x1, RZ ;  /* 0x0000000163387819 */ /* 0x000fe200000006ff */
[----:B------:R-:W-:Y:S02]  /*1580*/  UIMAD.WIDE.U32 UR28, UR7, UR38, URZ ;  /* 0x00000026071c72a5 */ /* 0x000fe4000f8e003f */
[----:B------:R-:W-:Y:S01]  /*1590*/  UIMAD UR32, UR7, UR39, UR32 ;  /* 0x00000027072072a4 */ /* 0x000fe2000f8e0220 */
[----:B------:R-:W-:Y:S01]  /*15a0*/  LOP3.LUT R56, R56, 0xffffffc0, RZ, 0xc0, !PT ;  /* 0xffffffc038387812 */ /* 0x000fe200078ec0ff */
[----:B------:R-:W-:Y:S02]  /*15b0*/  ULEA UR33, UP0, UR28, UR26, 0x1 ;  /* 0x0000001a1c217291 */ /* 0x000fe4000f80083f */
[----:B------:R-:W-:Y:S01]  /*15c0*/  UIADD3 UR29, UR29, UR32, URZ ;  /* 0x000000201d1d7290 */ /* 0x000fe2000fffe03f */
[----:B------:R-:W-:-:S03]  /*15d0*/  LOP3.LUT R57, R56, 0x1f, R99, 0xf8, !PT ;  /* 0x0000001f38397812 */ /* 0x000fc600078ef863 */
[----:B------:R-:W-:Y:S01]  /*15e0*/  ULEA.HI.X UR28, UR28, UR27, UR29, 0x1, UP0 ;  /* 0x0000001b1c1c7291 */ /* 0x000fe200080f0c1d */
[----:B------:R-:W-:Y:S01]  /*15f0*/  MOV R82, UR33 ;  /* 0x0000002100527c02 */ /* 0x000fe20008000f00 */
[----:B------:R-:W-:Y:S01]  /*1600*/  ULDC.64 UR32, c[0x0][0x198] ;  /* 0x0000660000207ab9 */ /* 0x000fe20000000a00 */
[----:B------:R-:W-:-:S03]  /*1610*/  IADD3 R57, R56, R57, RZ ;  /* 0x0000003938397210 */ /* 0x000fc60007ffe0ff */
[----:B------:R-:W-:-:S05]  /*1620*/  MOV R83, UR28 ;  /* 0x0000001c00537c02 */ /* 0x000fca0008000f00 */
[----:B------:R-:W-:-:S05]  /*1630*/  IMAD.WIDE R82, R57, 0x10, R82 ;  /* 0x0000001039527825 */ /* 0x000fca00078e0252 */
[----:B------:R0:W3:Y:S04]  /*1640*/  LDG.E.128 R56, [R82.64] ;  /* 0x0000001e52387981 */ /* 0x0000e8000c1e1d00 */
[----:B------:R0:W4:Y:S04]  /*1650*/  LDG.E.128 R68, [R82.64+0x200] ;  /* 0x0002001e52447981 */ /* 0x000128000c1e1d00 */
[----:B------:R0:W3:Y:S04]  /*1660*/  LDG.E.128 R72, [R82.64+0x400] ;  /* 0x0004001e52487981 */ /* 0x0000e8000c1e1d00 */
[----:B------:R0:W3:Y:S01]  /*1670*/  LDG.E.128 R76, [R82.64+0x600] ;  /* 0x0006001e524c7981 */ /* 0x0000e2000c1e1d00 */
[----:B------:R-:W-:-:S02]  /*1680*/  UIMAD UR39, UR16, UR32, URZ ;  /* 0x00000020102772a4 */ /* 0x000fc4000f8e023f */
[----:B------:R-:W-:Y:S02]  /*1690*/  UIMAD.WIDE.U32 UR28, UR17, UR32, URZ ;  /* 0x00000020111c72a5 */ /* 0x000fe4000f8e003f */
[----:B------:R-:W-:-:S03]  /*16a0*/  UIMAD UR39, UR17, UR33, UR39 ;  /* 0x00000021112772a4 */ /* 0x000fc6000f8e0227 */
        /* <DEDUP_REMOVED lines=8> */
[----:B------:R-:W-:Y:S01]  /*1730*/  ULEA.HI.X UR29, UR32, UR29, UR33, 0x3, UP0 ;  /* 0x0000001d201d7291 */ /* 0x000fe200080f1c21 */
[----:B------:R-:W-:Y:S02]  /*1740*/  LOP3.LUT P0, RZ, R99, 0x1f, RZ, 0xc0, !PT ;  /* 0x0000001f63ff7812 */ /* 0x000fe4000780c0ff */
[----:B------:R-:W-:Y:S02]  /*1750*/  PRMT R211, RZ, 0x5410, R60 ;  /* 0x00005410ffd37816 */ /* 0x000fe4000000003c */
[----:B------:R-:W-:-:S03]  /*1760*/  MOV R127, c[0x0][0x16c] ;  /* 0x00005b00007f7a02 */ /* 0x000fc60000000f00 */
[----:B------:R-:W-:Y:S01]  /*1770*/  FMUL.FTZ R211, R48, R211 ;  /* 0x000000d330d37220 */ /* 0x000fe20000410000 */
[----:B------:R-:W-:-:S05]  /*1780*/  PRMT R210, RZ, 0x7610, R60 ;  /* 0x00007610ffd27816 */ /* 0x000fca000000003c */
[----:B------:R-:W-:Y:S01]  /*1790*/  FMUL.FTZ R210, R47, R210 ;  /* 0x000000d22fd27220 */ /* 0x000fe20000410000 */
[----:B------:R-:W-:-:S05]  /*17a0*/  PRMT R209, RZ, 0x5410, R61 ;  /* 0x00005410ffd17816 */ /* 0x000fca000000003d */
[----:B------:R-:W-:Y:S01]  /*17b0*/  FMUL.FTZ R209, R46, R209 ;  /* 0x000000d12ed17220 */ /* 0x000fe20000410000 */
[----:B------:R-:W-:Y:S02]  /*17c0*/  ISETP.NE.AND P1, PT, R99, RZ, PT ;  /* 0x000000ff6300720c */ /* 0x000fe40003f25270 */
[----:B------:R-:W-:Y:S02]  /*17d0*/  PRMT R208, RZ, 0x7610, R61 ;  /* 0x00007610ffd07816 */ /* 0x000fe4000000003d */
[----:B------:R-:W-:-:S03]  /*17e0*/  MOV R125, 0x100 ;  /* 0x00000100007d7802 */ /* 0x000fc60000000f00 */
[----:B------:R-:W-:Y:S01]  /*17f0*/  FMUL.FTZ R208, R45, R208 ;  /* 0x000000d02dd07220 */ /* 0x000fe20000410000 */
[----:B------:R-:W-:-:S05]  /*1800*/  PRMT R207, RZ, 0x5410, R62 ;  /* 0x00005410ffcf7816 */ /* 0x000fca000000003e */
[----:B------:R-:W-:Y:S01]  /*1810*/  FMUL.FTZ R207, R44, R207 ;  /* 0x000000cf2ccf7220 */ /* 0x000fe20000410000 */
[----:B--2---:R-:W1:Y:S02]  /*1820*/  R2UR UR38, R81 ;  /* 0x00000000512673c2 */ /* 0x004e6400000e0000 */
[----:B-1----:R-:W-:Y:S02]  /*1830*/  FMUL.FTZ R81, R45, UR38 ;  /* 0x000000262d517c20 */ /* 0x002fe40008410000 */
[----:B------:R-:W-:Y:S02]  /*1840*/  FMUL.FTZ R84, R48, UR38 ;  /* 0x0000002630547c20 */ /* 0x000fe40008410000 */
[----:B0-----:R-:W-:Y:S02]  /*1850*/  FMUL.RZ R82, R81, 0.15915493667125701904 ;  /* 0x3e22f98351527820 */ /* 0x001fe4000040c000 */
[----:B------:R-:W-:Y:S02]  /*1860*/  FMUL.FTZ R81, R44, UR38 ;  /* 0x000000262c517c20 */ /* 0x000fe40008410000 */
[----:B------:R-:W-:Y:S01]  /*1870*/  FMUL.RZ R100, R84, 0.15915493667125701904 ;  /* 0x3e22f98354647820 */ /* 0x000fe2000040c000 */
[----:B------:R-:W-:Y:S01]  /*1880*/  MUFU.SIN R129, R82 ;  /* 0x0000005200817308 */ /* 0x000fe20000000400 */
[----:B------:R-:W-:-:S02]  /*1890*/  FMUL.RZ R83, R81, 0.15915493667125701904 ;  /* 0x3e22f98351537820 */ /* 0x000fc4000040c000 */
[----:B------:R-:W-:Y:S02]  /*18a0*/  FMUL.FTZ R84, R47, UR38 ;  /* 0x000000262f547c20 */ /* 0x000fe40008410000 */
[----:B------:R-:W-:Y:S02]  /*18b0*/  FMUL.FTZ R81, R43, UR38 ;  /* 0x000000262b517c20 */ /* 0x000fe40008410000 */
[----:B------:R-:W-:Y:S01]  /*18c0*/  FMUL.RZ R101, R84, 0.15915493667125701904 ;  /* 0x3e22f98354657820 */ /* 0x000fe2000040c000 */
[----:B------:R-:W-:Y:S01]  /*18d0*/  MUFU.SIN R85, R100 ;  /* 0x0000006400557308 */ /* 0x000fe20000000400 */
[----:B------:R-:W-:-:S04]  /*18e0*/  FMUL.FTZ R86, R46, UR38 ;  /* 0x000000262e567c20 */ /* 0x000fc80008410000 */
[----:B------:R-:W-:-:S03]  /*18f0*/  FMUL.RZ R86, R86, 0.15915493667125701904 ;  /* 0x3e22f98356567820 */ /* 0x000fc6000040c000 */
[----:B------:R0:W-:Y:S08]  /*1900*/  MUFU.COS R87, R100 ;  /* 0x0000006400577308 */ /* 0x0001f00000000000 */
[----:B------:R-:W-:Y:S01]  /*1910*/  MUFU.SIN R84, R101 ;  /* 0x0000006500547308 */ /* 0x000fe20000000400 */
[----:B0-----:R-:W-:Y:S02]  /*1920*/  FMUL.RZ R100, R81, 0.15915493667125701904 ;  /* 0x3e22f98351647820 */ /* 0x001fe4000040c000 */
[----:B------:R-:W-:-:S05]  /*1930*/  FMUL.FTZ R81, R42, UR38 ;  /* 0x000000262a517c20 */ /* 0x000fca0008410000 */
[----:B------:R0:W-:Y:S08]  /*1940*/  MUFU.COS R134, R101 ;  /* 0x0000006500867308 */ /* 0x0001f00000000000 */
[----:B------:R-:W-:Y:S01]  /*1950*/  MUFU.SIN R104, R100 ;  /* 0x0000006400687308 */ /* 0x000fe20000000400 */
[----:B0-----:R-:W-:-:S07]  /*1960*/  MOV R101, UR29 ;  /* 0x0000001d00657c02 */ /* 0x001fce0008000f00 */
[----:B------:R0:W-:Y:S08]  /*1970*/  MUFU.COS R126, R100 ;  /* 0x00000064007e7308 */ /* 0x0001f00000000000 */
[----:B------:R-:W-:Y:S01]  /*1980*/  MUFU.SIN R131, R86 ;  /* 0x0000005600837308 */ /* 0x000fe20000000400 */
[----:B0-----:R-:W-:-:S06]  /*1990*/  MOV R100, UR28 ;  /* 0x0000001c00647c02 */ /* 0x001fcc0008000f00 */
[----:B------:R-:W2:Y:S01]  /*19a0*/  LDG.E.64 R100, [R100.64] ;  /* 0x0000001e64647981 */ /* 0x000ea2000c1e1b00 */
[----:B------:R0:W-:Y:S01]  /*19b0*/  MUFU.COS R119, R86 ;  /* 0x0000005600777308 */ /* 0x0001e20000000000 */
[----:B------:R-:W1:Y:S07]  /*19c0*/  R2UR UR37, R80 ;  /* 0x00000000502573c2 */ /* 0x000e6e00000e0000 */
[----:B------:R3:W-:Y:S01]  /*19d0*/  MUFU.COS R121, R82 ;  /* 0x0000005200797308 */ /* 0x0007e20000000000 */
[----:B0-----:R-:W-:-:S02]  /*19e0*/  FMUL.RZ R86, R81, 0.15915493667125701904 ;  /* 0x3e22f98351567820 */ /* 0x001fc4000040c000 */
[----:B------:R-:W-:-:S05]  /*19f0*/  FMUL.FTZ R81, R41, UR38 ;  /* 0x0000002629517c20 */ /* 0x000fca0008410000 */
[----:B------:R-:W-:Y:S01]  /*1a00*/  MUFU.SIN R102, R83 ;  /* 0x0000005300667308 */ /* 0x000fe20000000400 */
[----:B---3--:R-:W-:Y:S02]  /*1a10*/  FMUL.RZ R82, R81, 0.15915493667125701904 ;  /* 0x3e22f98351527820 */ /* 0x008fe4000040c000 */
        /* <DEDUP_REMOVED lines=9> */
[----:B------:R0:W-:Y:S01]  /*1ab0*/  MUFU.COS R120, R83 ;  /* 0x0000005300787308 */ /* 0x0001e20000000000 */
[----:B-1----:R-:W-:-:S07]  /*1ac0*/  MOV R135, UR37 ;  /* 0x0000002500877c02 */ /* 0x002fce0008000f00 */
[----:B------:R-:W-:Y:S01]  /*1ad0*/  MUFU.SIN R117, R82 ;  /* 0x0000005200757308 */ /* 0x000fe20000000400 */
[----:B0-----:R-:W-:Y:S02]  /*1ae0*/  FMUL.RZ R83, R81, 0.15915493667125701904 ;  /* 0x3e22f98351537820 */ /* 0x001fe4000040c000 */
[----:B------:R-:W-:-:S05]  /*1af0*/  FMUL.FTZ R81, R37, UR38 ;  /* 0x0000002625517c20 */ /* 0x000fca0008410000 */
[----:B------:R0:W-:Y:S01]  /*1b00*/  MUFU.COS R118, R82 ;  /* 0x0000005200767308 */ /* 0x0001e20000000000 */
[----:B------:R-:W-:-:S07]  /*1b10*/  FMUL.FTZ R135, R135, 1.4426950216293334961 ;  /* 0x3fb8aa3b87877820 */ /* 0x000fce0000410000 */
        /* <DEDUP_REMOVED lines=8> */
[----:B------:R-:W-:Y:S01]  /*1ba0*/  MOV R80, UR19 ;  /* 0x0000001300507c02 */ /* 0x000fe20008000f00 */
[----:B------:R-:W-:-:S06]  /*1bb0*/  UIADD3 UR28, UR19, -0x1, URZ ;  /* 0xffffffff131c7890 */ /* 0x000fcc000fffe03f */
[----:B------:R-:W-:Y:S01]  /*1bc0*/  MUFU.SIN R113, R82 ;  /* 0x0000005200717308 */ /* 0x000fe20000000400 */
[----:B0-----:R-:W-:-:S07]  /*1bd0*/  FMUL.RZ R83, R81, 0.15915493667125701904 ;  /* 0x3e22f98351537820 */ /* 0x001fce000040c000 */
[----:B------:R-:W-:Y:S01]  /*1be0*/  MUFU.SIN R109, R83 ;  /* 0x00000053006d7308 */ /* 0x000fe20000000400 */
[----:B------:R-:W-:-:S07]  /*1bf0*/  ISETP.LT.OR P0, PT, R80, 0x2, P0 ;  /* 0x000000025000780c */ /* 0x000fce0000701670 */
[----:B------:R0:W-:Y:S01]  /*1c00*/  MUFU.COS R110, R83 ;  /* 0x00000053006e7308 */ /* 0x0001e20000000000 */
[----:B------:R-:W-:Y:S02]  /*1c10*/  FMUL.FTZ R81, R34, UR38 ;  /* 0x0000002622517c20 */ /* 0x000fe40008410000 */
[----:B0-----:R-:W-:Y:S01]  /*1c20*/  FMUL.FTZ R83, R47, R135 ;  /* 0x000000872f537220 */ /* 0x001fe20000410000 */
[----:B------:R-:W-:-:S05]  /*1c30*/  SHF.L.U32 R80, R99, 0x2, RZ ;  /* 0x0000000263507819 */ /* 0x000fca00000006ff */
[----:B------:R-:W0:Y:S01]  /*1c40*/  MUFU.EX2 R83, R83 ;  /* 0x0000005300537308 */ /* 0x000e220000000800 */
[----:B------:R-:W-:Y:S01]  /*1c50*/  FMUL.RZ R124, R81, 0.15915493667125701904 ;  /* 0x3e22f983517c7820 */ /* 0x000fe2000040c000 */
[----:B------:R-:W-:Y:S01]  /*1c60*/  LOP3.LUT R81, R80, 0xffffff80, RZ, 0xc0, !PT ;  /* 0xffffff8050517812 */ /* 0x000fe200078ec0ff */
[----:B------:R-:W-:-:S05]  /*1c70*/  FMUL.FTZ R80, R46, R135 ;  /* 0x000000872e507220 */ /* 0x000fca0000410000 */
[----:B------:R-:W-:Y:S01]  /*1c80*/  MUFU.SIN R111, R86 ;  /* 0x00000056006f7308 */ /* 0x000fe20000000400 */
[----:B------:R-:W-:-:S07]  /*1c90*/  IADD3 R81, R81, R98, RZ ;  /* 0x0000006251517210 */ /* 0x000fce0007ffe0ff */
[----:B------:R1:W-:Y:S01]  /*1ca0*/  MUFU.COS R112, R86 ;  /* 0x0000005600707308 */ /* 0x0003e20000000000 */
[----:B0-----:R-:W-:Y:S01]  /*1cb0*/  FMUL.FTZ R133, R83, R84 ;  /* 0x0000005453857220 */ /* 0x001fe20000410000 */
[----:B-1----:R-:W-:-:S06]  /*1cc0*/  MOV R86, UR19 ;  /* 0x0000001300567c02 */ /* 0x002fcc0008000f00 */
[----:B------:R-:W0:Y:S01]  /*1cd0*/  MUFU.EX2 R80, R80 ;  /* 0x0000005000507308 */ /* 0x000e220000000800 */
[----:B------:R-:W-:Y:S01]  /*1ce0*/  @!P0 IADD3 R86, R86, -0x2, RZ ;  /* 0xfffffffe56568810 */ /* 0x000fe20007ffe0ff */
[----:B------:R1:W-:Y:S01]  /*1cf0*/  STS.128 [R81.X16], R56 ;  /* 0x0000003851007388 */ /* 0x0003e2000000cc00 */
[----:B------:R-:W-:-:S03]  /*1d00*/  FMUL.FTZ R134, R83, R134 ;  /* 0x0000008653867220 */ /* 0x000fc60000410000 */
[----:B------:R-:W-:Y:S02]  /*1d10*/  @!P0 IMAD R138, R86, R127, UR7 ;  /* 0x00000007568a8e24 */ /* 0x000fe4000f8e027f */
[----:B------:R-:W-:Y:S02]  /*1d20*/  FMUL.FTZ R86, R45, R135 ;  /* 0x000000872d567220 */ /* 0x000fe40000410000 */
[CC--:B-1----:R-:W-:Y:S02]  /*1d30*/  FMUL.FTZ R59, R211.reuse, R133.reuse ;  /* 0x00000085d33b7220 */ /* 0x0c2fe40000410000 */
[----:B------:R-:W-:Y:S02]  /*1d40*/  FMUL.FTZ R56, RZ, R133 ;  /* 0x00000085ff387220 */ /* 0x000fe40000410000 */
[----:B------:R-:W1:Y:S01]  /*1d50*/  MUFU.EX2 R86, R86 ;  /* 0x0000005600567308 */ /* 0x000e620000000800 */
[-C--:B------:R-:W-:Y:S02]  /*1d60*/  FFMA.FTZ R58, RZ, R134.reuse, R59 ;  /* 0x00000086ff3a7223 */ /* 0x080fe4000001003b */
[----:B------:R-:W-:-:S02]  /*1d70*/  FFMA.FTZ R59, R211, R134, -R56 ;  /* 0x00000086d33b7223 */ /* 0x000fc40000010838 */
[----:B0-----:R-:W-:Y:S02]  /*1d80*/  FMUL.FTZ R131, R80, R131 ;  /* 0x0000008350837220 */ /* 0x001fe40000410000 */
[----:B------:R-:W-:Y:S02]  /*1d90*/  FADD.FTZ R58, RZ, R58 ;  /* 0x0000003aff3a7221 */ /* 0x000fe40000010000 */
[----:B------:R-:W-:Y:S01]  /*1da0*/  FADD.FTZ R59, R210, R59 ;  /* 0x0000003bd23b7221 */ /* 0x000fe20000010000 */
[----:B----4-:R0:W-:Y:S01]  /*1db0*/  STS.128 [R81.X16+0x200], R68 ;  /* 0x0002004451007388 */ /* 0x0101e2000000cc00 */
[----:B------:R-:W-:Y:S02]  /*1dc0*/  FMUL.FTZ R83, R44, R135 ;  /* 0x000000872c537220 */ /* 0x000fe40000410000 */
[----:B------:R-:W-:Y:S01]  /*1dd0*/  FMUL.FTZ R132, R80, R119 ;  /* 0x0000007750847220 */ /* 0x000fe20000410000 */
[----:B------:R-:W-:-:S03]  /*1de0*/  ULEA.HI UR29, UR28, UR28, URZ, 0x1 ;  /* 0x0000001c1c1d7291 */ /* 0x000fc6000f8f083f */
[----:B------:R-:W3:Y:S01]  /*1df0*/  MUFU.EX2 R83, R83 ;  /* 0x0000005300537308 */ /* 0x000ee20000000800 */
[----:B-1----:R-:W-:Y:S02]  /*1e00*/  FMUL.FTZ R129, R86, R129 ;  /* 0x0000008156817220 */ /* 0x002fe40000410000 */
[CC--:B0-----:R-:W-:Y:S02]  /*1e10*/  FMUL.FTZ R68, R131.reuse, R58.reuse ;  /* 0x0000003a83447220 */ /* 0x0c1fe40000410000 */
[-C--:B------:R-:W-:Y:S02]  /*1e20*/  FMUL.FTZ R69, R131, R59.reuse ;  /* 0x0000003b83457220 */ /* 0x080fe40000410000 */
[C---:B------:R-:W-:Y:S02]  /*1e30*/  FFMA.FTZ R68, R132.reuse, R59, -R68 ;  /* 0x0000003b84447223 */ /* 0x040fe40000010844 */
[----:B------:R-:W-:Y:S02]  /*1e40*/  FFMA.FTZ R69, R132, R58, R69 ;  /* 0x0000003a84457223 */ /* 0x000fe40000010045 */
[----:B------:R-:W-:-:S02]  /*1e50*/  FMUL.FTZ R58, R42, R135 ;  /* 0x000000872a3a7220 */ /* 0x000fc40000410000 */
[----:B------:R-:W-:Y:S01]  /*1e60*/  FADD.FTZ R68, R209, R68 ;  /* 0x00000044d1447221 */ /* 0x000fe20000010000 */
[----:B------:R-:W-:Y:S01]  /*1e70*/  ULOP3.LUT UR29, UR29, 0xfffffe, URZ, 0xc0, !UPT ;  /* 0x00fffffe1d1d7892 */ /* 0x000fe2000f8ec03f */
[----:B------:R-:W-:Y:S02]  /*1e80*/  FMUL.FTZ R57, R43, R135 ;  /* 0x000000872b397220 */ /* 0x000fe40000410000 */
[----:B------:R-:W0:Y:S01]  /*1e90*/  MUFU.EX2 R58, R58 ;  /* 0x0000003a003a7308 */ /* 0x000e220000000800 */
[----:B------:R-:W-:Y:S02]  /*1ea0*/  FMUL.FTZ R130, R86, R121 ;  /* 0x0000007956827220 */ /* 0x000fe40000410000 */
[----:B------:R-:W-:Y:S02]  /*1eb0*/  FADD.FTZ R69, RZ, R69 ;  /* 0x00000045ff457221 */ /* 0x000fe40000010000 */
[C---:B------:R-:W-:Y:S01]  /*1ec0*/  FMUL.FTZ R70, R129.reuse, R68 ;  /* 0x0000004481467220 */ /* 0x040fe20000410000 */
[----:B------:R-:W-:Y:S01]  /*1ed0*/  UIADD3 UR29, UR28, -UR29, URZ ;  /* 0x8000001d1c1d7290 */ /* 0x000fe2000fffe03f */
[----:B------:R-:W-:Y:S01]  /*1ee0*/  FMUL.FTZ R56, R48, R135 ;  /* 0x0000008730387220 */ /* 0x000fe20000410000 */
[----:B------:R-:W1:Y:S01]  /*1ef0*/  MUFU.EX2 R57, R57 ;  /* 0x0000003900397308 */ /* 0x000e620000000800 */
[----:B------:R-:W-:-:S02]  /*1f00*/  FMUL.FTZ R71, R129, R69 ;  /* 0x0000004581477220 */ /* 0x000fc40000410000 */
[C---:B------:R-:W-:Y:S02]  /*1f10*/  FFMA.FTZ R70, R130.reuse, R69, R70 ;  /* 0x0000004582467223 */ /* 0x040fe40000010046 */
[----:B------:R-:W-:Y:S02]  /*1f20*/  FMUL.FTZ R59, R41, R135 ;  /* 0x00000087293b7220 */ /* 0x000fe40000410000 */
[----:B---3--:R-:W-:Y:S01]  /*1f30*/  FMUL.FTZ R127, R83, R102 ;  /* 0x00000066537f7220 */ /* 0x008fe20000410000 */
[----:B------:R-:W-:Y:S01]  /*1f40*/  MUFU.SIN R107, R124 ;  /* 0x0000007c006b7308 */ /* 0x000fe20000000400 */
[----:B------:R-:W-:Y:S02]  /*1f50*/  FFMA.FTZ R71, R130, R68, -R71 ;  /* 0x0000004482477223 */ /* 0x000fe40000010847 */
[----:B------:R-:W-:-:S05]  /*1f60*/  FADD.FTZ R70, RZ, R70 ;  /* 0x00000046ff467221 */ /* 0x000fca0000010000 */
[----:B------:R3:W-:Y:S01]  /*1f70*/  MUFU.COS R108, R124 ;  /* 0x0000007c006c7308 */ /* 0x0007e20000000000 */
[----:B------:R-:W-:Y:S02]  /*1f80*/  FMUL.FTZ R128, R83, R128 ;  /* 0x0000008053807220 */ /* 0x000fe40000410000 */
[----:B------:R-:W-:Y:S02]  /*1f90*/  FADD.FTZ R71, R208, R71 ;  /* 0x00000047d0477221 */ /* 0x000fe40000010000 */
[----:B------:R-:W-:-:S03]  /*1fa0*/  FMUL.FTZ R69, R127, R70 ;  /* 0x000000467f457220 */ /* 0x000fc60000410000 */
[----:B------:R-:W4:Y:S01]  /*1fb0*/  MUFU.EX2 R56, R56 ;  /* 0x0000003800387308 */ /* 0x000f220000000800 */
[----:B---3--:R-:W-:Y:S01]  /*1fc0*/  MOV R124, UR29 ;  /* 0x0000001d007c7c02 */ /* 0x008fe20008000f00 */
[----:B------:R3:W-:Y:S01]  /*1fd0*/  STS.128 [R81.X16+0x400], R72 ;  /* 0x0004004851007388 */ /* 0x0007e2000000cc00 */
[----:B0-----:R-:W-:-:S05]  /*1fe0*/  FMUL.FTZ R123, R58, R123 ;  /* 0x0000007b3a7b7220 */ /* 0x001fca0000410000 */
[----:B------:R0:W-:Y:S01]  /*1ff0*/  MUFU.COS R114, R82 ;  /* 0x0000005200727308 */ /* 0x0001e20000000000 */
[----:B------:R-:W-:-:S07]  /*2000*/  FMUL.FTZ R68, R32, UR38 ;  /* 0x0000002620447c20 */ /* 0x000fce0008410000 */
[----:B------:R-:W2:Y:S01]  /*2010*/  MUFU.EX2 R59, R59 ;  /* 0x0000003b003b7308 */ /* 0x000ea20000000800 */
[----:B0-----:R-:W-:Y:S01]  /*2020*/  IADD3 R82, R99, 0x200, RZ ;  /* 0x0000020063527810 */ /* 0x001fe20007ffe0ff */
[----:B------:R-:W-:Y:S02]  /*2030*/  @!P1 IMAD R82, R124, R125, UR7 ;  /* 0x000000077c529e24 */ /* 0x000fe4000f8e027d */
[----:B------:R-:W-:Y:S02]  /*2040*/  FMUL.FTZ R124, R58, R137 ;  /* 0x000000893a7c7220 */ /* 0x000fe40000410000 */
[-C--:B---3--:R-:W-:Y:S02]  /*2050*/  FMUL.FTZ R73, R127, R71.reuse ;  /* 0x000000477f497220 */ /* 0x088fe40000410000 */
[----:B------:R-:W-:Y:S02]  /*2060*/  FFMA.FTZ R58, R128, R71, -R69 ;  /* 0x00000047803a7223 */ /* 0x000fe40000010845 */
[----:B-1----:R-:W-:-:S02]  /*2070*/  FMUL.FTZ R125, R57, R104 ;  /* 0x00000068397d7220 */ /* 0x002fc40000410000 */
[----:B------:R-:W-:Y:S02]  /*2080*/  FFMA.FTZ R73, R128, R70, R73 ;  /* 0x0000004680497223 */ /* 0x000fe40000010049 */
[----:B------:R-:W-:Y:S02]  /*2090*/  FADD.FTZ R58, R207, R58 ;  /* 0x0000003acf3a7221 */ /* 0x000fe40000010000 */
[----:B------:R-:W-:Y:S02]  /*20a0*/  FMUL.RZ R69, R68, 0.15915493667125701904 ;  /* 0x3e22f98344457820 */ /* 0x000fe4000040c000 */
[----:B------:R-:W-:Y:S02]  /*20b0*/  FADD.FTZ R73, RZ, R73 ;  /* 0x00000049ff497221 */ /* 0x000fe40000010000 */
[----:B------:R-:W-:Y:S02]  /*20c0*/  FMUL.FTZ R68, R125, R58 ;  /* 0x0000003a7d447220 */ /* 0x000fe40000410000 */
[----:B------:R-:W-:Y:S01]  /*20d0*/  FMUL.FTZ R72, R39, R135 ;  /* 0x0000008727487220 */ /* 0x000fe20000410000 */
[----:B------:R-:W-:Y:S01]  /*20e0*/  SHF.L.U32 R143, R82, 0x3, RZ ;  /* 0x00000003528f7819 */ /* 0x000fe200000006ff */
[----:B------:R-:W-:-:S02]  /*20f0*/  FMUL.FTZ R126, R57, R126 ;  /* 0x0000007e397e7220 */ /* 0x000fc40000410000 */
[----:B------:R-:W-:Y:S02]  /*2100*/  IMAD R102, R98, 0x3, R81 ;  /* 0x0000000362667824 */ /* 0x000fe400078e0251 */
[C---:B----4-:R-:W-:Y:S02]  /*2110*/  FMUL.FTZ R84, R56.reuse, R87 ;  /* 0x0000005738547220 */ /* 0x050fe40000410000 */
[----:B------:R-:W-:Y:S01]  /*2120*/  FMUL.FTZ R85, R56, R85 ;  /* 0x0000005538557220 */ /* 0x000fe20000410000 */
[----:B------:R-:W-:Y:S01]  /*2130*/  STS.128 [R81.X16+0x600], R76 ;  /* 0x0006004c51007388 */ /* 0x000fe2000000cc00 */
[----:B------:R-:W-:Y:S01]  /*2140*/  FMUL.FTZ R57, R40, R135 ;  /* 0x0000008728397220 */ /* 0x000fe20000410000 */
[----:B------:R-:W-:Y:S01]  /*2150*/  MUFU.SIN R140, R69 ;  /* 0x00000045008c7308 */ /* 0x000fe20000000400 */
[----:B--2---:R-:W-:Y:S01]  /*2160*/  FMUL.FTZ R122, R59, R122 ;  /* 0x0000007a3b7a7220 */ /* 0x004fe20000410000 */
[----:B------:R-:W-:-:S06]  /*2170*/  NOP ;  /* 0x0000000000007918 */ /* 0x000fcc0000000000 */
[----:B------:R-:W-:Y:S01]  /*2180*/  FMUL.FTZ R121, R59, R106 ;  /* 0x0000006a3b797220 */ /* 0x000fe20000410000 */
[----:B------:R0:W-:Y:S01]  /*2190*/  MUFU.COS R142, R69 ;  /* 0x00000045008e7308 */ /* 0x0001e20000000000 */
[-C--:B------:R-:W-:Y:S01]  /*21a0*/  FMUL.FTZ R59, R125, R73.reuse ;  /* 0x000000497d3b7220 */ /* 0x080fe20000410000 */
[----:B------:R-:W-:Y:S01]  /*21b0*/  LDS.128 R76, [R102.X16+0x20] ;  /* 0x00002000664c7984 */ /* 0x000fe2000000cc00 */
[----:B------:R-:W-:-:S03]  /*21c0*/  FFMA.FTZ R141, R126, R73, R68 ;  /* 0x000000497e8d7223 */ /* 0x000fc60000010044 */
[----:B------:R-:W-:Y:S02]  /*21d0*/  LDS.128 R80, [R102.X16+0x30] ;  /* 0x0000300066507984 */ /* 0x000fe4000000cc00 */
[----:B------:R1:W-:Y:S02]  /*21e0*/  MUFU.EX2 R104, R72 ;  /* 0x0000004800687308 */ /* 0x0003e40000000800 */
[----:B0-----:R-:W0:Y:S04]  /*21f0*/  LDS.128 R68, [R102.X16] ;  /* 0x0000000066447984 */ /* 0x001e28000000cc00 */
[----:B-1----:R1:W2:Y:S02]  /*2200*/  LDS.128 R72, [R102.X16+0x10] ;  /* 0x0000100066487984 */ /* 0x0022a4000000cc00 */
[----:B------:R-:W3:Y:S02]  /*2210*/  MUFU.EX2 R57, R57 ;  /* 0x0000003900397308 */ /* 0x000ee40000000800 */
[----:B------:R4:W-:Y:S01]  /*2220*/  STS.64 [R143+0x7780], R84 ;  /* 0x007780548f007388 */ /* 0x0009e20000000a00 */
[----:B------:R-:W-:-:S02]  /*2230*/  MOV R87, 0x10 ;  /* 0x0000001000577802 */ /* 0x000fc40000000f00 */
[----:B------:R-:W-:Y:S01]  /*2240*/  PRMT R206, RZ, 0x7610, R62 ;  /* 0x00007610ffce7816 */ /* 0x000fe2000000003e */
[----:B------:R-:W-:Y:S01]  /*2250*/  FFMA.FTZ R139, R126, R58, -R59 ;  /* 0x0000003a7e8b7223 */ /* 0x000fe2000001083b */
[----:B------:R-:W-:Y:S01]  /*2260*/  MOV R56, 0x3f800000 ;  /* 0x3f80000000387802 */ /* 0x000fe20000000f00 */
[----:B------:R-:W-:Y:S01]  /*2270*/  CS2R R58, SRZ ;  /* 0x00000000003a7805 */ /* 0x000fe2000001ff00 */
[----:B------:R-:W-:-:S04]  /*2280*/  @!P0 IMAD.WIDE R86, R138, R87, UR10 ;  /* 0x0000000a8a568e25 */ /* 0x000fc8000f8e0257 */
[C---:B---3--:R-:W-:Y:S02]  /*2290*/  FMUL.FTZ R120, R57.reuse, R120 ;  /* 0x0000007839787220 */ /* 0x048fe40000410000 */
[----:B------:R-:W-:Y:S01]  /*22a0*/  FMUL.FTZ R119, R57, R136 ;  /* 0x0000008839777220 */ /* 0x000fe20000410000 */
[----:B------:R-:W-:Y:S01]  /*22b0*/  MOV R57, RZ ;  /* 0x000000ff00397202 */ /* 0x000fe20000000f00 */
[----:B------:R-:W-:Y:S01]  /*22c0*/  BAR.SYNC.DEFER_BLOCKING 0x0 ;  /* 0x0000000000007b1d */ /* 0x000fe20000010000 */
[----:B------:R-:W-:Y:S02]  /*22d0*/  FMUL.FTZ R206, R43, R206 ;  /* 0x000000ce2bce7220 */ /* 0x000fe40000410000 */
[----:B------:R-:W-:Y:S01]  /*22e0*/  FADD.FTZ R141, RZ, R141 ;  /* 0x0000008dff8d7221 */ /* 0x000fe20000010000 */
[----:B------:R-:W-:Y:S01]  /*22f0*/  PRMT R205, RZ, 0x5410, R63 ;  /* 0x00005410ffcd7816 */ /* 0x000fe2000000003f */
[----:B------:R-:W-:Y:S02]  /*2300*/  FADD.FTZ R139, R206, R139 ;  /* 0x0000008bce8b7221 */ /* 0x000fe40000010000 */
[----:B------:R-:W-:-:S02]  /*2310*/  FMUL.FTZ R137, R36, R135 ;  /* 0x0000008724897220 */ /* 0x000fc40000410000 */
[----:B------:R-:W-:Y:S02]  /*2320*/  FMUL.FTZ R205, R42, R205 ;  /* 0x000000cd2acd7220 */ /* 0x000fe40000410000 */
[----:B-1----:R-:W-:Y:S02]  /*2330*/  FMUL.FTZ R102, R34, R135 ;  /* 0x0000008722667220 */ /* 0x002fe40000410000 */
[----:B------:R-:W1:Y:S01]  /*2340*/  MUFU.EX2 R137, R137 ;  /* 0x0000008900897308 */ /* 0x000e620000000800 */
[----:B------:R3:W5:Y:S02]  /*2350*/  @!P0 LDG.E.128 R56, [R86.64] ;  /* 0x0000001e56388981 */ /* 0x000764000c1e1d00 */
[C---:B---3--:R-:W-:Y:S02]  /*2360*/  FMUL.FTZ R86, R123.reuse, R141 ;  /* 0x0000008d7b567220 */ /* 0x048fe40000410000 */
[-C--:B------:R-:W-:Y:S02]  /*2370*/  FMUL.FTZ R87, R123, R139.reuse ;  /* 0x0000008b7b577220 */ /* 0x080fe40000410000 */
[----:B------:R-:W-:-:S02]  /*2380*/  FFMA.FTZ R86, R124, R139, -R86 ;  /* 0x0000008b7c567223 */ /* 0x000fc40000010856 */
[----:B------:R-:W-:Y:S02]  /*2390*/  FFMA.FTZ R87, R124, R141, R87 ;  /* 0x0000008d7c577223 */ /* 0x000fe40000010057 */
[----:B------:R-:W-:Y:S01]  /*23a0*/  FADD.FTZ R86, R205, R86 ;  /* 0x00000056cd567221 */ /* 0x000fe20000010000 */
[----:B------:R-:W3:Y:S01]  /*23b0*/  MUFU.EX2 R102, R102 ;  /* 0x0000006600667308 */ /* 0x000ee20000000800 */
[C---:B------:R-:W-:Y:S02]  /*23c0*/  FMUL.FTZ R118, R104.reuse, R118 ;  /* 0x0000007668767220 */ /* 0x040fe40000410000 */
[----:B------:R-:W-:Y:S02]  /*23d0*/  FMUL.FTZ R117, R104, R117 ;  /* 0x0000007568757220 */ /* 0x000fe40000410000 */
[----:B------:R-:W-:Y:S02]  /*23e0*/  FADD.FTZ R87, RZ, R87 ;  /* 0x00000057ff577221 */ /* 0x000fe40000010000 */
[----:B------:R-:W-:Y:S01]  /*23f0*/  FMUL.FTZ R104, R121, R86 ;  /* 0x0000005679687220 */ /* 0x000fe20000410000 */
[----:B------:R-:W-:Y:S01]  /*2400*/  PRMT R204, RZ, 0x7610, R63 ;  /* 0x00007610ffcc7816 */ /* 0x000fe2000000003f */
[----:B------:R-:W-:-:S02]  /*2410*/  FMUL.FTZ R106, R38, R135 ;  /* 0x00000087266a7220 */ /* 0x000fc40000410000 */
[-C--:B------:R-:W-:Y:S02]  /*2420*/  FMUL.FTZ R136, R37, R135.reuse ;  /* 0x0000008725887220 */ /* 0x080fe40000410000 */
[-C--:B------:R-:W-:Y:S02]  /*2430*/  FMUL.FTZ R138, R35, R135.reuse ;  /* 0x00000087238a7220 */ /* 0x080fe40000410000 */
[----:B------:R-:W-:Y:S02]  /*2440*/  FMUL.FTZ R135, R32, R135 ;  /* 0x0000008720877220 */ /* 0x000fe40000410000 */
[-C--:B------:R-:W-:Y:S02]  /*2450*/  FMUL.FTZ R139, R121, R87.reuse ;  /* 0x00000057798b7220 */ /* 0x080fe40000410000 */
[C---:B------:R-:W-:Y:S01]  /*2460*/  FFMA.FTZ R104, R122.reuse, R87, R104 ;  /* 0x000000577a687223 */ /* 0x040fe20000010068 */
[----:B------:R-:W0:Y:S01]  /*2470*/  MUFU.EX2 R106, R106 ;  /* 0x0000006a006a7308 */ /* 0x000e220000000800 */
[----:B------:R-:W-:-:S02]  /*2480*/  FFMA.FTZ R139, R122, R86, -R139 ;  /* 0x000000567a8b7223 */ /* 0x000fc4000001088b */
[----:B------:R-:W-:Y:S02]  /*2490*/  FMUL.FTZ R204, R41, R204 ;  /* 0x000000cc29cc7220 */ /* 0x000fe40000410000 */
[----:B------:R-:W-:-:S03]  /*24a0*/  FADD.FTZ R86, RZ, R104 ;  /* 0x00000068ff567221 */ /* 0x000fc60000010000 */
[----:B------:R-:W0:Y:S01]  /*24b0*/  MUFU.EX2 R135, R135 ;  /* 0x0000008700877308 */ /* 0x000e220000000800 */
[----:B------:R-:W-:Y:S02]  /*24c0*/  FADD.FTZ R139, R204, R139 ;  /* 0x0000008bcc8b7221 */ /* 0x000fe40000010000 */
[----:B------:R-:W-:-:S05]  /*24d0*/  FMUL.FTZ R87, R119, R86 ;  /* 0x0000005677577220 */ /* 0x000fca0000410000 */
[----:B------:R-:W0:Y:S01]  /*24e0*/  MUFU.EX2 R136, R136 ;  /* 0x0000008800887308 */ /* 0x000e220000000800 */
[C---:B-1----:R-:W-:Y:S02]  /*24f0*/  FMUL.FTZ R112, R137.reuse, R112 ;  /* 0x0000007089707220 */ /* 0x042fe40000410000 */
[----:B------:R-:W-:Y:S02]  /*2500*/  FMUL.FTZ R111, R137, R111 ;  /* 0x0000006f896f7220 */ /* 0x000fe40000410000 */
[C---:B---3--:R-:W-:Y:S02]  /*2510*/  FMUL.FTZ R108, R102.reuse, R108 ;  /* 0x0000006c666c7220 */ /* 0x048fe40000410000 */
[----:B------:R-:W-:Y:S02]  /*2520*/  FMUL.FTZ R107, R102, R107 ;  /* 0x0000006b666b7220 */ /* 0x000fe40000410000 */
[-C--:B------:R-:W-:Y:S02]  /*2530*/  FMUL.FTZ R137, R119, R139.reuse ;  /* 0x0000008b77897220 */ /* 0x080fe40000410000 */
[----:B------:R-:W-:Y:S01]  /*2540*/  FFMA.FTZ R102, R120, R139, -R87 ;  /* 0x0000008b78667223 */ /* 0x000fe20000010857 */
[----:B------:R-:W-:Y:S01]  /*2550*/  PRMT R203, RZ, 0x5410, R64 ;  /* 0x00005410ffcb7816 */ /* 0x000fe20000000040 */
[----:B------:R-:W-:-:S02]  /*2560*/  FMUL.FTZ R87, R85, R133 ;  /* 0x0000008555577220 */ /* 0x000fc40000410000 */
[----:B------:R-:W-:Y:S02]  /*2570*/  FFMA.FTZ R137, R120, R86, R137 ;  /* 0x0000005678897223 */ /* 0x000fe40000010089 */
[C---:B------:R-:W-:Y:S02]  /*2580*/  FMUL.FTZ R86, R84.reuse, R133 ;  /* 0x0000008554567220 */ /* 0x040fe40000410000 */
[----:B------:R-:W-:Y:S02]  /*2590*/  FFMA.FTZ R87, R84, R134, -R87 ;  /* 0x0000008654577223 */ /* 0x000fe40000010857 */
[C---:B0-----:R-:W-:Y:S02]  /*25a0*/  FMUL.FTZ R116, R106.reuse, R116 ;  /* 0x000000746a747220 */ /* 0x041fe40000410000 */
[----:B------:R-:W-:Y:S02]  /*25b0*/  FMUL.FTZ R115, R106, R115 ;  /* 0x000000736a737220 */ /* 0x000fe40000410000 */
[----:B------:R-:W-:-:S02]  /*25c0*/  FMUL.FTZ R203, R40, R203 ;  /* 0x000000cb28cb7220 */ /* 0x000fc40000410000 */
[C---:B------:R-:W-:Y:S02]  /*25d0*/  FMUL.FTZ R106, R135.reuse, R142 ;  /* 0x0000008e876a7220 */ /* 0x040fe40000410000 */
[----:B------:R-:W-:Y:S02]  /*25e0*/  FMUL.FTZ R104, R135, R140 ;  /* 0x0000008c87687220 */ /* 0x000fe40000410000 */
[----:B------:R-:W-:Y:S02]  /*25f0*/  FFMA.FTZ R86, R85, R134, R86 ;  /* 0x0000008655567223 */ /* 0x000fe40000010056 */
[----:B------:R-:W-:Y:S01]  /*2600*/  FMUL.FTZ R135, R131, R87 ;  /* 0x0000005783877220 */ /* 0x000fe20000410000 */
[----:B------:R-:W0:Y:S01]  /*2610*/  MUFU.EX2 R138, R138 ;  /* 0x0000008a008a7308 */ /* 0x000e220000000800 */
[C---:B------:R-:W-:Y:S02]  /*2620*/  FMUL.FTZ R114, R136.reuse, R114 ;  /* 0x0000007288727220 */ /* 0x040fe40000410000 */
[----:B------:R-:W-:-:S02]  /*2630*/  FMUL.FTZ R113, R136, R113 ;  /* 0x0000007188717220 */ /* 0x000fc40000410000 */
[----:B------:R-:W-:Y:S02]  /*2640*/  FADD.FTZ R136, R203, R102 ;  /* 0x00000066cb887221 */ /* 0x000fe40000010000 */
[-C--:B------:R-:W-:Y:S02]  /*2650*/  FMUL.FTZ R102, R131, R86.reuse ;  /* 0x0000005683667220 */ /* 0x080fe40000410000 */
[C---:B------:R-:W-:Y:S02]  /*2660*/  FFMA.FTZ R135, R132.reuse, R86, R135 ;  /* 0x0000005684877223 */ /* 0x040fe40000010087 */
[----:B------:R-:W-:Y:S02]  /*2670*/  FFMA.FTZ R102, R132, R87, -R102 ;  /* 0x0000005784667223 */ /* 0x000fe40000010866 */
[C---:B------:R-:W-:Y:S02]  /*2680*/  FMUL.FTZ R87, R129.reuse, R135 ;  /* 0x0000008781577220 */ /* 0x040fe40000410000 */
[----:B------:R-:W-:-:S02]  /*2690*/  FMUL.FTZ R86, R129, R102 ;  /* 0x0000006681567220 */ /* 0x000fc40000410000 */
[C---:B------:R-:W-:Y:S02]  /*26a0*/  FFMA.FTZ R87, R130.reuse, R102, -R87 ;  /* 0x0000006682577223 */ /* 0x040fe40000010857 */
[----:B------:R-:W-:Y:S02]  /*26b0*/  FFMA.FTZ R86, R130, R135, R86 ;  /* 0x0000008782567223 */ /* 0x000fe40000010056 */
[----:B------:R-:W-:Y:S02]  /*26c0*/  FMUL.FTZ R135, R127, R87 ;  /* 0x000000577f877220 */ /* 0x000fe40000410000 */
[C---:B0-----:R-:W-:Y:S02]  /*26d0*/  FMUL.FTZ R110, R138.reuse, R110 ;  /* 0x0000006e8a6e7220 */ /* 0x041fe40000410000 */
[----:B------:R-:W-:Y:S02]  /*26e0*/  FMUL.FTZ R109, R138, R109 ;  /* 0x0000006d8a6d7220 */ /* 0x000fe40000410000 */
[----:B------:R-:W-:-:S02]  /*26f0*/  FADD.FTZ R137, RZ, R137 ;  /* 0x00000089ff897221 */ /* 0x000fc40000010000 */
[----:B------:R-:W-:Y:S02]  /*2700*/  FMUL.FTZ R138, R117, R136 ;  /* 0x00000088758a7220 */ /* 0x000fe40000410000 */
[-C--:B------:R-:W-:Y:S02]  /*2710*/  FMUL.FTZ R102, R127, R86.reuse ;  /* 0x000000567f667220 */ /* 0x080fe40000410000 */
[----:B------:R-:W-:Y:S01]  /*2720*/  FFMA.FTZ R135, R128, R86, R135 ;  /* 0x0000005680877223 */ /* 0x000fe20000010087 */
[----:B------:R-:W-:Y:S01]  /*2730*/  PRMT R202, RZ, 0x7610, R64 ;  /* 0x00007610ffca7816 */ /* 0x000fe20000000040 */
[-C--:B------:R-:W-:Y:S02]  /*2740*/  FMUL.FTZ R139, R117, R137.reuse ;  /* 0x00000089758b7220 */ /* 0x080fe40000410000 */
[----:B------:R-:W-:Y:S02]  /*2750*/  FFMA.FTZ R138, R118, R137, R138 ;  /* 0x00000089768a7223 */ /* 0x000fe4000001008a */
[----:B------:R-:W-:-:S02]  /*2760*/  FFMA.FTZ R102, R128, R87, -R102 ;  /* 0x0000005780667223 */ /* 0x000fc40000010866 */
[----:B------:R-:W-:Y:S02]  /*2770*/  FMUL.FTZ R87, R125, R135 ;  /* 0x000000877d577220 */ /* 0x000fe40000410000 */
[----:B------:R-:W-:Y:S02]  /*2780*/  FFMA.FTZ R139, R118, R136, -R139 ;  /* 0x00000088768b7223 */ /* 0x000fe4000001088b */
[----:B------:R-:W-:Y:S02]  /*2790*/  FMUL.FTZ R202, R39, R202 ;  /* 0x000000ca27ca7220 */ /* 0x000fe40000410000 */
[----:B------:R-:W-:Y:S02]  /*27a0*/  FADD.FTZ R138, RZ, R138 ;  /* 0x0000008aff8a7221 */ /* 0x000fe40000010000 */
[-C--:B------:R-:W-:Y:S02]  /*27b0*/  FMUL.FTZ R86, R125, R102.reuse ;  /* 0x000000667d567220 */ /* 0x080fe40000410000 */
[----:B------:R-:W-:Y:S01]  /*27c0*/  FFMA.FTZ R87, R126, R102, -R87 ;  /* 0x000000667e577223 */ /* 0x000fe20000010857 */
[----:B------:R-:W-:Y:S01]  /*27d0*/  PRMT R201, RZ, 0x5410, R65 ;  /* 0x00005410ffc97816 */ /* 0x000fe20000000041 */
[----:B------:R-:W-:-:S02]  /*27e0*/  FADD.FTZ R139, R202, R139 ;  /* 0x0000008bca8b7221 */ /* 0x000fc40000010000 */
[----:B------:R-:W-:Y:S02]  /*27f0*/  FMUL.FTZ R136, R115, R138 ;  /* 0x0000008a73887220 */ /* 0x000fe40000410000 */
[----:B------:R-:W-:Y:S02]  /*2800*/  FFMA.FTZ R86, R126, R135, R86 ;  /* 0x000000877e567223 */ /* 0x000fe40000010056 */
[----:B------:R-:W-:Y:S02]  /*2810*/  FMUL.FTZ R135, R123, R87 ;  /* 0x000000577b877220 */ /* 0x000fe40000410000 */
[-C--:B------:R-:W-:Y:S02]  /*2820*/  FMUL.FTZ R137, R115, R139.reuse ;  /* 0x0000008b73897220 */ /* 0x080fe40000410000 */
[----:B------:R-:W-:Y:S02]  /*2830*/  FFMA.FTZ R136, R116, R139, -R136 ;  /* 0x0000008b74887223 */ /* 0x000fe40000010888 */
[----:B------:R-:W-:-:S02]  /*2840*/  FMUL.FTZ R201, R38, R201 ;  /* 0x000000c926c97220 */ /* 0x000fc40000410000 */
[-C--:B------:R-:W-:Y:S02]  /*2850*/  FMUL.FTZ R102, R123, R86.reuse ;  /* 0x000000567b667220 */ /* 0x080fe40000410000 */
[----:B------:R-:W-:Y:S02]  /*2860*/  FFMA.FTZ R135, R124, R86, R135 ;  /* 0x000000567c877223 */ /* 0x000fe40000010087 */
[----:B------:R-:W-:Y:S02]  /*2870*/  FFMA.FTZ R137, R116, R138, R137 ;  /* 0x0000008a74897223 */ /* 0x000fe40000010089 */
[----:B------:R-:W-:Y:S02]  /*2880*/  FADD.FTZ R136, R201, R136 ;  /* 0x00000088c9887221 */ /* 0x000fe40000010000 */
[----:B------:R-:W-:Y:S02]  /*2890*/  FFMA.FTZ R102, R124, R87, -R102 ;  /* 0x000000577c667223 */ /* 0x000fe40000010866 */
[----:B------:R-:W-:-:S02]  /*28a0*/  FMUL.FTZ R87, R121, R135 ;  /* 0x0000008779577220 */ /* 0x000fc40000410000 */
[----:B------:R-:W-:Y:S02]  /*28b0*/  FADD.FTZ R137, RZ, R137 ;  /* 0x00000089ff897221 */ /* 0x000fe40000010000 */
[----:B------:R-:W-:Y:S02]  /*28c0*/  FMUL.FTZ R138, R113, R136 ;  /* 0x00000088718a7220 */ /* 0x000fe40000410000 */
[-C--:B------:R-:W-:Y:S02]  /*28d0*/  FMUL.FTZ R86, R121, R102.reuse ;  /* 0x0000006679567220 */ /* 0x080fe40000410000 */
[----:B------:R-:W-:Y:S01]  /*28e0*/  FFMA.FTZ R87, R122, R102, -R87 ;  /* 0x000000667a577223 */ /* 0x000fe20000010857 */
[----:B------:R-:W-:Y:S01]  /*28f0*/  PRMT R200, RZ, 0x7610, R65 ;  /* 0x00007610ffc87816 */ /* 0x000fe20000000041 */
[-C--:B------:R-:W-:Y:S02]  /*2900*/  FMUL.FTZ R139, R113, R137.reuse ;  /* 0x00000089718b7220 */ /* 0x080fe40000410000 */
[----:B------:R-:W-:-:S02]  /*2910*/  FFMA.FTZ R138, R114, R137, R138 ;  /* 0x00000089728a7223 */ /* 0x000fc4000001008a */
[----:B------:R-:W-:Y:S02]  /*2920*/  FFMA.FTZ R86, R122, R135, R86 ;  /* 0x000000877a567223 */ /* 0x000fe40000010056 */
[----:B------:R-:W-:Y:S02]  /*2930*/  FMUL.FTZ R135, R119, R87 ;  /* 0x0000005777877220 */ /* 0x000fe40000410000 */
[----:B------:R-:W-:Y:S02]  /*2940*/  FFMA.FTZ R139, R114, R136, -R139 ;  /* 0x00000088728b7223 */ /* 0x000fe4000001088b */
[----:B------:R-:W-:Y:S02]  /*2950*/  FMUL.FTZ R200, R37, R200 ;  /* 0x000000c825c87220 */ /* 0x000fe40000410000 */
[----:B------:R-:W-:Y:S02]  /*2960*/  FADD.FTZ R138, RZ, R138 ;  /* 0x0000008aff8a7221 */ /* 0x000fe40000010000 */
[----:B------:R-:W-:-:S02]  /*2970*/  FMUL.FTZ R102, R119, R86 ;  /* 0x0000005677667220 */ /* 0x000fc40000410000 */
[----:B------:R-:W-:Y:S01]  /*2980*/  FFMA.FTZ R135, R120, R86, R135 ;  /* 0x0000005678877223 */ /* 0x000fe20000010087 */
[----:B------:R-:W-:Y:S01]  /*2990*/  PRMT R199, RZ, 0x5410, R66 ;  /* 0x00005410ffc77816 */ /* 0x000fe20000000042 */
[----:B------:R-:W-:Y:S02]  /*29a0*/  FADD.FTZ R139, R200, R139 ;  /* 0x0000008bc88b7221 */ /* 0x000fe40000010000 */
[----:B------:R-:W-:Y:S02]  /*29b0*/  FMUL.FTZ R136, R111, R138 ;  /* 0x0000008a6f887220 */ /* 0x000fe40000410000 */
[----:B------:R-:W-:Y:S02]  /*29c0*/  FFMA.FTZ R102, R120, R87, -R102 ;  /* 0x0000005778667223 */ /* 0x000fe40000010866 */
[----:B------:R-:W-:Y:S02]  /*29d0*/  FMUL.FTZ R87, R117, R135 ;  /* 0x0000008775577220 */ /* 0x000fe40000410000 */
[----:B------:R-:W-:-:S02]  /*29e0*/  FMUL.FTZ R137, R111, R139 ;  /* 0x0000008b6f897220 */ /* 0x000fc40000410000 */
[----:B------:R-:W-:Y:S02]  /*29f0*/  FFMA.FTZ R136, R112, R139, -R136 ;  /* 0x0000008b70887223 */ /* 0x000fe40000010888 */
[-C--:B------:R-:W-:Y:S02]  /*2a00*/  FMUL.FTZ R86, R117, R102.reuse ;  /* 0x0000006675567220 */ /* 0x080fe40000410000 */
[----:B------:R-:W-:Y:S02]  /*2a10*/  FMUL.FTZ R199, R36, R199 ;  /* 0x000000c724c77220 */ /* 0x000fe40000410000 */
[----:B------:R-:W-:Y:S02]  /*2a20*/  FFMA.FTZ R87, R118, R102, -R87 ;  /* 0x0000006676577223 */ /* 0x000fe40000010857 */
[----:B------:R-:W-:Y:S02]  /*2a30*/  FFMA.FTZ R137, R112, R138, R137 ;  /* 0x0000008a70897223 */ /* 0x000fe40000010089 */
[----:B------:R-:W-:-:S02]  /*2a40*/  FFMA.FTZ R86, R118, R135, R86 ;  /* 0x0000008776567223 */ /* 0x000fc40000010056 */
[----:B------:R-:W-:Y:S02]  /*2a50*/  FADD.FTZ R136, R199, R136 ;  /* 0x00000088c7887221 */ /* 0x000fe40000010000 */
[C---:B------:R-:W-:Y:S02]  /*2a60*/  FMUL.FTZ R135, R115.reuse, R87 ;  /* 0x0000005773877220 */ /* 0x040fe40000410000 */
[----:B------:R-:W-:Y:S02]  /*2a70*/  FADD.FTZ R137, RZ, R137 ;  /* 0x00000089ff897221 */ /* 0x000fe40000010000 */
[----:B------:R-:W-:Y:S02]  /*2a80*/  FMUL.FTZ R102, R115, R86 ;  /* 0x0000005673667220 */ /* 0x000fe40000410000 */
[----:B------:R-:W-:Y:S02]  /*2a90*/  FMUL.FTZ R138, R109, R136 ;  /* 0x000000886d8a7220 */ /* 0x000fe40000410000 */
[----:B------:R-:W-:-:S02]  /*2aa0*/  FFMA.FTZ R135, R116, R86, R135 ;  /* 0x0000005674877223 */ /* 0x000fc40000010087 */
[----:B------:R-:W-:Y:S02]  /*2ab0*/  FMUL.FTZ R139, R109, R137 ;  /* 0x000000896d8b7220 */ /* 0x000fe40000410000 */
[----:B------:R-:W-:Y:S02]  /*2ac0*/  FFMA.FTZ R102, R116, R87, -R102 ;  /* 0x0000005774667223 */ /* 0x000fe40000010866 */
[----:B------:R-:W-:Y:S02]  /*2ad0*/  FFMA.FTZ R138, R110, R137, R138 ;  /* 0x000000896e8a7223 */ /* 0x000fe4000001008a */
[C---:B------:R-:W-:Y:S01]  /*2ae0*/  FMUL.FTZ R137, R113.reuse, R135 ;  /* 0x0000008771897220 */ /* 0x040fe20000410000 */
[----:B------:R-:W-:Y:S01]  /*2af0*/  PRMT R140, RZ, 0x7610, R66 ;  /* 0x00007610ff8c7816 */ /* 0x000fe20000000042 */
[-C--:B------:R-:W-:Y:S02]  /*2b00*/  FMUL.FTZ R86, R113, R102.reuse ;  /* 0x0000006671567220 */ /* 0x080fe40000410000 */
[----:B------:R-:W-:-:S02]  /*2b10*/  FFMA.FTZ R137, R114, R102, -R137 ;  /* 0x0000006672897223 */ /* 0x000fc40000010889 */
[----:B------:R-:W-:Y:S02]  /*2b20*/  FFMA.FTZ R86, R114, R135, R86 ;  /* 0x0000008772567223 */ /* 0x000fe40000010056 */
[----:B------:R-:W-:Y:S01]  /*2b30*/  FMUL.FTZ R135, R111, R137 ;  /* 0x000000896f877220 */ /* 0x000fe20000410000 */
[----:B------:R0:W1:Y:S01]  /*2b40*/  R2UR UR42, R101 ;  /* 0x00000000652a73c2 */ /* 0x00006200000e0000 */
[----:B------:R-:W-:Y:S02]  /*2b50*/  FFMA.FTZ R136, R110, R136, -R139 ;  /* 0x000000886e887223 */ /* 0x000fe4000001088b */
[----:B------:R-:W-:Y:S02]  /*2b60*/  FMUL.FTZ R87, R35, R140 ;  /* 0x0000008c23577220 */ /* 0x000fe40000410000 */
[----:B------:R-:W-:Y:S02]  /*2b70*/  FADD.FTZ R138, RZ, R138 ;  /* 0x0000008aff8a7221 */ /* 0x000fe40000010000 */
[-C--:B------:R-:W-:Y:S01]  /*2b80*/  FMUL.FTZ R102, R111, R86.reuse ;  /* 0x000000566f667220 */ /* 0x080fe20000410000 */
[----:B------:R-:W3:Y:S01]  /*2b90*/  R2UR UR41, R100 ;  /* 0x00000000642973c2 */ /* 0x000ee200000e0000 */
[----:B------:R-:W-:-:S02]  /*2ba0*/  FFMA.FTZ R135, R112, R86, R135 ;  /* 0x0000005670877223 */ /* 0x000fc40000010087 */
[----:B------:R-:W-:Y:S02]  /*2bb0*/  FADD.FTZ R136, R87, R136 ;  /* 0x0000008857887221 */ /* 0x000fe40000010000 */
[----:B------:R-:W-:Y:S02]  /*2bc0*/  FMUL.FTZ R139, R107, R138 ;  /* 0x0000008a6b8b7220 */ /* 0x000fe40000410000 */
[----:B------:R-:W-:Y:S02]  /*2bd0*/  FFMA.FTZ R102, R112, R137, -R102 ;  /* 0x0000008970667223 */ /* 0x000fe40000010866 */
[----:B------:R-:W-:Y:S02]  /*2be0*/  FMUL.FTZ R137, R109, R135 ;  /* 0x000000876d897220 */ /* 0x000fe40000410000 */
[-C--:B------:R-:W-:Y:S01]  /*2bf0*/  FMUL.FTZ R141, R107, R136.reuse ;  /* 0x000000886b8d7220 */ /* 0x080fe20000410000 */
[----:B0-----:R-:W-:Y:S01]  /*2c00*/  PRMT R101, RZ, 0x5410, R67 ;  /* 0x00005410ff657816 */ /* 0x001fe20000000043 */
[----:B------:R-:W-:-:S02]  /*2c10*/  FFMA.FTZ R139, R108, R136, -R139 ;  /* 0x000000886c8b7223 */ /* 0x000fc4000001088b */
[-C--:B------:R-:W-:Y:S02]  /*2c20*/  FMUL.FTZ R136, R109, R102.reuse ;  /* 0x000000666d887220 */ /* 0x080fe40000410000 */
[----:B------:R-:W-:Y:S02]  /*2c30*/  FFMA.FTZ R137, R110, R102, -R137 ;  /* 0x000000666e897223 */ /* 0x000fe40000010889 */
[----:B------:R-:W-:Y:S02]  /*2c40*/  FFMA.FTZ R141, R108, R138, R141 ;  /* 0x0000008a6c8d7223 */ /* 0x000fe4000001008d */
[----:B------:R-:W-:Y:S02]  /*2c50*/  FFMA.FTZ R136, R110, R135, R136 ;  /* 0x000000876e887223 */ /* 0x000fe40000010088 */
[----:B------:R-:W-:Y:S02]  /*2c60*/  FMUL.FTZ R185, R107, R137 ;  /* 0x000000896bb97220 */ /* 0x000fe40000410000 */
[----:B------:R-:W-:-:S02]  /*2c70*/  FMUL.FTZ R86, R34, R101 ;  /* 0x0000006522567220 */ /* 0x000fc40000410000 */
[----:B------:R-:W-:Y:S02]  /*2c80*/  FADD.FTZ R141, RZ, R141 ;  /* 0x0000008dff8d7221 */ /* 0x000fe40000010000 */
[-C--:B------:R-:W-:Y:S02]  /*2c90*/  FMUL.FTZ R102, R107, R136.reuse ;  /* 0x000000886b667220 */ /* 0x080fe40000410000 */
[----:B------:R-:W-:Y:S01]  /*2ca0*/  FFMA.FTZ R185, R108, R136, R185 ;  /* 0x000000886cb97223 */ /* 0x000fe200000100b9 */
[----:B------:R-:W-:Y:S01]  /*2cb0*/  PRMT R136, RZ, 0x7610, R68 ;  /* 0x00007610ff887816 */ /* 0x000fe20000000044 */
[----:B------:R-:W-:Y:S02]  /*2cc0*/  FADD.FTZ R139, R86, R139 ;  /* 0x0000008b568b7221 */ /* 0x000fe40000010000 */
[----:B------:R-:W-:Y:S01]  /*2cd0*/  FMUL.FTZ R193, R104, R141 ;  /* 0x0000008d68c17220 */ /* 0x000fe20000410000 */
[--C-:B------:R-:W-:Y:S01]  /*2ce0*/  PRMT R135, RZ, 0x5410, R69.reuse ;  /* 0x00005410ff877816 */ /* 0x100fe20000000045 */
[----:B------:R-:W-:Y:S01]  /*2cf0*/  FFMA.FTZ R101, R108, R137, -R102 ;  /* 0x000000896c657223 */ /* 0x000fe20000010866 */
[----:B------:R-:W-:Y:S01]  /*2d00*/  PRMT R102, RZ, 0x5410, R68 ;  /* 0x00005410ff667816 */ /* 0x000fe20000000044 */
[-C--:B------:R-:W-:Y:S01]  /*2d10*/  FMUL.FTZ R192, R104, R139.reuse ;  /* 0x0000008b68c07220 */ /* 0x080fe20000410000 */
[----:B------:R-:W-:Y:S01]  /*2d20*/  PRMT R138, RZ, 0x7610, R69 ;  /* 0x00007610ff8a7816 */ /* 0x000fe20000000045 */
[----:B------:R-:W-:Y:S01]  /*2d30*/  FFMA.FTZ R193, R106, R139, -R193 ;  /* 0x0000008b6ac17223 */ /* 0x000fe200000108c1 */
[--C-:B------:R-:W-:Y:S01]  /*2d40*/  PRMT R139, RZ, 0x5410, R71.reuse ;  /* 0x00005410ff8b7816 */ /* 0x100fe20000000047 */
[C---:B-1----:R-:W-:Y:S01]  /*2d50*/  FMUL.FTZ R69, R136.reuse, UR42 ;  /* 0x0000002a88457c20 */ /* 0x042fe20008410000 */
[----:B------:R-:W-:Y:S01]  /*2d60*/  PRMT R150, RZ, 0x7610, R71 ;  /* 0x00007610ff967816 */ /* 0x000fe20000000047 */
[----:B---3--:R-:W-:Y:S01]  /*2d70*/  FMUL.FTZ R71, R136, UR41 ;  /* 0x0000002988477c20 */ /* 0x008fe20008410000 */
[----:B------:R-:W-:Y:S01]  /*2d80*/  PRMT R137, RZ, 0x5410, R70 ;  /* 0x00005410ff897816 */ /* 0x000fe20000000046 */
[----:B------:R-:W-:Y:S01]  /*2d90*/  FADD.FTZ R148, R96, R96 ;  /* 0x0000006060947221 */ /* 0x000fe20000010000 */
[----:B------:R-:W-:Y:S01]  /*2da0*/  PRMT R140, RZ, 0x7610, R70 ;  /* 0x00007610ff8c7816 */ /* 0x000fe20000000046 */
[----:B------:R-:W-:-:S02]  /*2db0*/  FFMA.FTZ R69, R102, UR41, -R69 ;  /* 0x0000002966457c23 */ /* 0x000fc40008010845 */
[----:B------:R-:W-:Y:S02]  /*2dc0*/  FMUL.FTZ R68, R138, UR42 ;  /* 0x0000002a8a447c20 */ /* 0x000fe40008410000 */
[----:B------:R-:W-:Y:S02]  /*2dd0*/  FFMA.FTZ R71, R102, UR42, R71 ;  /* 0x0000002a66477c23 */ /* 0x000fe40008010047 */
[----:B------:R-:W-:Y:S02]  /*2de0*/  FMUL.FTZ R70, R138, UR41 ;  /* 0x000000298a467c20 */ /* 0x000fe40008410000 */
[----:B------:R-:W-:Y:S02]  /*2df0*/  FMUL.FTZ R152, R150, UR41 ;  /* 0x0000002996987c20 */ /* 0x000fe40008410000 */
[----:B------:R-:W-:Y:S02]  /*2e00*/  FMUL.FTZ R149, R148, R69 ;  /* 0x0000004594957220 */ /* 0x000fe40000410000 */
[----:B------:R-:W-:-:S02]  /*2e10*/  FFMA.FTZ R192, R106, R141, R192 ;  /* 0x0000008d6ac07223 */ /* 0x000fc400000100c0 */
[----:B------:R-:W-:Y:S02]  /*2e20*/  FADD.FTZ R146, R95, R95 ;  /* 0x0000005f5f927221 */ /* 0x000fe40000010000 */
[C---:B------:R-:W-:Y:S02]  /*2e30*/  FFMA.FTZ R147, R135.reuse, UR41, -R68 ;  /* 0x0000002987937c23 */ /* 0x040fe40008010844 */
[----:B------:R-:W-:Y:S02]  /*2e40*/  FMUL.FTZ R148, R148, R71 ;  /* 0x0000004794947220 */ /* 0x000fe40000410000 */
[----:B------:R-:W-:Y:S02]  /*2e50*/  FFMA.FTZ R141, R135, UR42, R70 ;  /* 0x0000002a878d7c23 */ /* 0x000fe40008010046 */
[----:B------:R-:W-:Y:S01]  /*2e60*/  FFMA.FTZ R71, R139, UR42, R152 ;  /* 0x0000002a8b477c23 */ /* 0x000fe20008010098 */
[----:B--2---:R-:W-:Y:S01]  /*2e70*/  PRMT R152, RZ, 0x7610, R72 ;  /* 0x00007610ff987816 */ /* 0x004fe20000000048 */
[----:B------:R-:W-:-:S02]  /*2e80*/  FMUL.FTZ R68, R140, UR42 ;  /* 0x0000002a8c447c20 */ /* 0x000fc40008410000 */
[C---:B------:R-:W-:Y:S02]  /*2e90*/  FMUL.FTZ R147, R146.reuse, R147 ;  /* 0x0000009392937220 */ /* 0x040fe40000410000 */
[----:B------:R-:W-:Y:S01]  /*2ea0*/  FMUL.FTZ R146, R146, R141 ;  /* 0x0000008d92927220 */ /* 0x000fe20000410000 */
[----:B------:R-:W-:Y:S01]  /*2eb0*/  PRMT R141, RZ, 0x5410, R72 ;  /* 0x00005410ff8d7816 */ /* 0x000fe20000000048 */
[----:B------:R-:W-:Y:S02]  /*2ec0*/  FFMA.FTZ R145, R137, UR41, -R68 ;  /* 0x0000002989917c23 */ /* 0x000fe40008010844 */
[----:B------:R-:W-:Y:S01]  /*2ed0*/  FMUL.FTZ R68, R152, UR42 ;  /* 0x0000002a98447c20 */ /* 0x000fe20008410000 */
[----:B------:R-:W-:Y:S01]  /*2ee0*/  PRMT R156, RZ, 0x7610, R74 ;  /* 0x00007610ff9c7816 */ /* 0x000fe2000000004a */
[----:B------:R-:W-:Y:S02]  /*2ef0*/  FADD.FTZ R163, R92, R92 ;  /* 0x0000005c5ca37221 */ /* 0x000fe40000010000 */
[----:B------:R-:W-:Y:S01]  /*2f00*/  FFMA.FTZ R68, R141, UR41, -R68 ;  /* 0x000000298d447c23 */ /* 0x000fe20008010844 */
[----:B------:R-:W-:-:S02]  /*2f10*/  PRMT R153, RZ, 0x5410, R74 ;  /* 0x00005410ff997816 */ /* 0x000fc4000000004a */
[--C-:B------:R-:W-:Y:S01]  /*2f20*/  PRMT R168, RZ, 0x7610, R76.reuse ;  /* 0x00007610ffa87816 */ /* 0x100fe2000000004c */
[----:B------:R-:W-:Y:S02]  /*2f30*/  FMUL.FTZ R164, R163, R68 ;  /* 0x00000044a3a47220 */ /* 0x000fe40000410000 */
[----:B------:R-:W-:Y:S01]  /*2f40*/  FMUL.FTZ R68, R156, UR42 ;  /* 0x0000002a9c447c20 */ /* 0x000fe20008410000 */
[--C-:B------:R-:W-:Y:S02]  /*2f50*/  PRMT R154, RZ, 0x7610, R73.reuse ;  /* 0x00007610ff9a7816 */ /* 0x100fe40000000049 */
[----:B------:R-:W-:Y:S01]  /*2f60*/  PRMT R165, RZ, 0x5410, R76 ;  /* 0x00005410ffa57816 */ /* 0x000fe2000000004c */
[----:B------:R-:W-:Y:S02]  /*2f70*/  FFMA.FTZ R157, R153, UR41, -R68 ;  /* 0x00000029999d7c23 */ /* 0x000fe40008010844 */
[----:B------:R-:W-:Y:S01]  /*2f80*/  FMUL.FTZ R68, R168, UR42 ;  /* 0x0000002aa8447c20 */ /* 0x000fe20008410000 */
[----:B------:R-:W-:Y:S01]  /*2f90*/  PRMT R151, RZ, 0x5410, R73 ;  /* 0x00005410ff977816 */ /* 0x000fe20000000049 */
[----:B------:R-:W-:Y:S01]  /*2fa0*/  FMUL.FTZ R70, R140, UR41 ;  /* 0x000000298c467c20 */ /* 0x000fe20008410000 */
[----:B------:R-:W-:Y:S01]  /*2fb0*/  PRMT R182, RZ, 0x7610, R78 ;  /* 0x00007610ffb67816 */ /* 0x000fe2000000004e */
[----:B------:R-:W-:-:S02]  /*2fc0*/  FMUL.FTZ R72, R154, UR42 ;  /* 0x0000002a9a487c20 */ /* 0x000fc40008410000 */
[----:B------:R-:W-:Y:S02]  /*2fd0*/  FADD.FTZ R175, R88, R88 ;  /* 0x0000005858af7221 */ /* 0x000fe40000010000 */
[----:B------:R-:W-:Y:S02]  /*2fe0*/  FFMA.FTZ R68, R165, UR41, -R68 ;  /* 0x00000029a5447c23 */ /* 0x000fe40008010844 */
[----:B------:R-:W-:Y:S01]  /*2ff0*/  FMUL.FTZ R74, R154, UR41 ;  /* 0x000000299a4a7c20 */ /* 0x000fe20008410000 */
[----:B------:R-:W-:Y:S01]  /*3000*/  PRMT R166, RZ, 0x7610, R75 ;  /* 0x00007610ffa67816 */ /* 0x000fe2000000004b */
[----:B------:R-:W-:Y:S01]  /*3010*/  FMUL.FTZ R100, R150, UR42 ;  /* 0x0000002a96647c20 */ /* 0x000fe20008410000 */
[----:B------:R-:W-:Y:S01]  /*3020*/  PRMT R177, RZ, 0x5410, R78 ;  /* 0x00005410ffb17816 */ /* 0x000fe2000000004e */
[----:B------:R-:W-:Y:S02]  /*3030*/  FFMA.FTZ R69, R137, UR42, R70 ;  /* 0x0000002a89457c23 */ /* 0x000fe40008010046 */
[----:B------:R-:W-:-:S02]  /*3040*/  FADD.FTZ R161, R91, R91 ;  /* 0x0000005b5ba17221 */ /* 0x000fc40000010000 */
[----:B------:R-:W-:Y:S02]  /*3050*/  FFMA.FTZ R72, R151, UR41, -R72 ;  /* 0x0000002997487c23 */ /* 0x000fe40008010848 */
[----:B------:R-:W-:Y:S02]  /*3060*/  FMUL.FTZ R176, R175, R68 ;  /* 0x00000044afb07220 */ /* 0x000fe40000410000 */
[----:B------:R-:W-:Y:S02]  /*3070*/  FMUL.FTZ R70, R152, UR41 ;  /* 0x0000002998467c20 */ /* 0x000fe40008410000 */
[----:B------:R-:W-:Y:S02]  /*3080*/  FFMA.FTZ R74, R151, UR42, R74 ;  /* 0x0000002a974a7c23 */ /* 0x000fe4000801004a */
[----:B------:R-:W-:Y:S01]  /*3090*/  FMUL.FTZ R68, R182, UR42 ;  /* 0x0000002ab6447c20 */ /* 0x000fe20008410000 */
[----:B------:R-:W-:Y:S01]  /*30a0*/  PRMT R155, RZ, 0x5410, R75 ;  /* 0x00005410ff9b7816 */ /* 0x000fe2000000004b */
[----:B------:R-:W-:Y:S01]  /*30b0*/  FADD.FTZ R142, R93, R93 ;  /* 0x0000005d5d8e7221 */ /* 0x000fe20000010000 */
[----:B------:R-:W-:Y:S01]  /*30c0*/  PRMT R183, RZ, 0x7610, R80 ;  /* 0x00007610ffb77816 */ /* 0x000fe20000000050 */
[----:B----4-:R-:W-:-:S02]  /*30d0*/  FFMA.FTZ R143, R139, UR41, -R100 ;  /* 0x000000298b8f7c23 */ /* 0x010fc40008010864 */
[----:B------:R-:W-:Y:S02]  /*30e0*/  FMUL.FTZ R162, R161, R72 ;  /* 0x00000048a1a27220 */ /* 0x000fe40000410000 */
[----:B------:R-:W-:Y:S02]  /*30f0*/  FFMA.FTZ R70, R141, UR42, R70 ;  /* 0x0000002a8d467c23 */ /* 0x000fe40008010046 */
[----:B------:R-:W-:Y:S02]  /*3100*/  FMUL.FTZ R161, R161, R74 ;  /* 0x0000004aa1a17220 */ /* 0x000fe40000410000 */
[----:B------:R-:W-:Y:S02]  /*3110*/  FMUL.FTZ R72, R166, UR42 ;  /* 0x0000002aa6487c20 */ /* 0x000fe40008410000 */
[----:B------:R-:W-:Y:S02]  /*3120*/  FADD.FTZ R171, R54, R54 ;  /* 0x0000003636ab7221 */ /* 0x000fe40000010000 */
[----:B------:R-:W-:Y:S01]  /*3130*/  FFMA.FTZ R68, R177, UR41, -R68 ;  /* 0x00000029b1447c23 */ /* 0x000fe20008010844 */
[----:B------:R-:W-:Y:S01]  /*3140*/  ISETP.NE.AND P0, PT, R99, 0x7f, PT ;  /* 0x0000007f6300780c */ /* 0x000fe20003f05270 */
[----:B------:R-:W-:Y:S01]  /*3150*/  FMUL.FTZ R74, R166, UR41 ;  /* 0x00000029a64a7c20 */ /* 0x000fe20008410000 */
[----:B------:R-:W-:Y:S01]  /*3160*/  PRMT R187, RZ, 0x5410, R80 ;  /* 0x00005410ffbb7816 */ /* 0x000fe20000000050 */
[----:B------:R-:W-:-:S02]  /*3170*/  FADD.FTZ R144, R94, R94 ;  /* 0x0000005e5e907221 */ /* 0x000fc40000010000 */
[C---:B------:R-:W-:Y:S02]  /*3180*/  FMUL.FTZ R143, R142.reuse, R143 ;  /* 0x0000008f8e8f7220 */ /* 0x040fe40000410000 */
[----:B------:R-:W-:Y:S02]  /*3190*/  FMUL.FTZ R142, R142, R71 ;  /* 0x000000478e8e7220 */ /* 0x000fe40000410000 */
[----:B------:R-:W-:Y:S02]  /*31a0*/  FMUL.FTZ R163, R163, R70 ;  /* 0x00000046a3a37220 */ /* 0x000fe40000410000 */
[----:B------:R-:W-:Y:S02]  /*31b0*/  FADD.FTZ R160, R89, R89 ;  /* 0x0000005959a07221 */ /* 0x000fe40000010000 */
[----:B------:R-:W-:Y:S02]  /*31c0*/  FFMA.FTZ R159, R155, UR41, -R72 ;  /* 0x000000299b9f7c23 */ /* 0x000fe40008010848 */
[----:B------:R-:W-:-:S02]  /*31d0*/  FMUL.FTZ R172, R171, R68 ;  /* 0x00000044abac7220 */ /* 0x000fc40000410000 */
[----:B------:R-:W-:Y:S02]  /*31e0*/  FMUL.FTZ R70, R156, UR41 ;  /* 0x000000299c467c20 */ /* 0x000fe40008410000 */
[----:B------:R-:W-:Y:S02]  /*31f0*/  FFMA.FTZ R71, R155, UR42, R74 ;  /* 0x0000002a9b477c23 */ /* 0x000fe4000801004a */
[----:B------:R-:W-:Y:S02]  /*3200*/  FMUL.FTZ R68, R183, UR42 ;  /* 0x0000002ab7447c20 */ /* 0x000fe40008410000 */
[C---:B------:R-:W-:Y:S02]  /*3210*/  FMUL.FTZ R145, R144.reuse, R145 ;  /* 0x0000009190917220 */ /* 0x040fe40000410000 */
[----:B------:R-:W-:Y:S02]  /*3220*/  FMUL.FTZ R144, R144, R69 ;  /* 0x0000004590907220 */ /* 0x000fe40000410000 */
[----:B------:R-:W-:-:S02]  /*3230*/  FADD.FTZ R158, R90, R90 ;  /* 0x0000005a5a9e7221 */ /* 0x000fc40000010000 */
[C---:B------:R-:W-:Y:S02]  /*3240*/  FMUL.FTZ R159, R160.reuse, R159 ;  /* 0x0000009fa09f7220 */ /* 0x040fe40000410000 */
[----:B------:R-:W-:Y:S02]  /*3250*/  FFMA.FTZ R69, R153, UR42, R70 ;  /* 0x0000002a99457c23 */ /* 0x000fe40008010046 */
[----:B------:R-:W-:Y:S02]  /*3260*/  FMUL.FTZ R160, R160, R71 ;  /* 0x00000047a0a07220 */ /* 0x000fe40000410000 */
[----:B------:R-:W-:Y:S02]  /*3270*/  FADD.FTZ R179, R52, R52 ;  /* 0x0000003434b37221 */ /* 0x000fe40000010000 */
[----:B------:R-:W-:Y:S02]  /*3280*/  FFMA.FTZ R68, R187, UR41, -R68 ;  /* 0x00000029bb447c23 */ /* 0x000fe40008010844 */
[----:B------:R-:W-:-:S02]  /*3290*/  FMUL.FTZ R71, R104, R185 ;  /* 0x000000b968477220 */ /* 0x000fc40000410000 */
[C---:B------:R-:W-:Y:S02]  /*32a0*/  FMUL.FTZ R157, R158.reuse, R157 ;  /* 0x0000009d9e9d7220 */ /* 0x040fe40000410000 */
[----:B------:R-:W-:Y:S02]  /*32b0*/  FMUL.FTZ R158, R158, R69 ;  /* 0x000000459e9e7220 */ /* 0x000fe40000410000 */
[----:B------:R-:W-:Y:S02]  /*32c0*/  FMUL.FTZ R180, R179, R68 ;  /* 0x00000044b3b47220 */ /* 0x000fe40000410000 */
[-C--:B------:R-:W-:Y:S02]  /*32d0*/  FMUL.FTZ R69, R104, R101.reuse ;  /* 0x0000006568457220 */ /* 0x080fe40000410000 */
[----:B------:R-:W-:Y:S02]  /*32e0*/  FFMA.FTZ R68, R106, R101, -R71 ;  /* 0x000000656a447223 */ /* 0x000fe40000010847 */
[----:B------:R0:W1:Y:S01]  /*32f0*/  @P0 LDS.64 R100, [R99.X8+0x8788] ;  /* 0x0087880063640984 */ /* 0x0000620000008a00 */
[----:B------:R-:W-:Y:S01]  /*3300*/  FMUL.FTZ R70, R168, UR41 ;  /* 0x00000029a8467c20 */ /* 0x000fe20008410000 */
[----:B------:R-:W-:-:S03]  /*3310*/  PRMT R178, RZ, 0x7610, R77 ;  /* 0x00007610ffb27816 */ /* 0x000fc6000000004d */
[----:B------:R-:W-:Y:S01]  /*3320*/  FFMA.FTZ R70, R165, UR42, R70 ;  /* 0x0000002aa5467c23 */ /* 0x000fe20008010046 */
[----:B------:R-:W-:Y:S01]  /*3330*/  PRMT R167, RZ, 0x5410, R77 ;  /* 0x00005410ffa77816 */ /* 0x000fe2000000004d */
[----:B------:R-:W-:Y:S02]  /*3340*/  FMUL.FTZ R72, R178, UR42 ;  /* 0x0000002ab2487c20 */ /* 0x000fe40008410000 */
[----:B------:R-:W-:Y:S02]  /*3350*/  FMUL.FTZ R175, R175, R70 ;  /* 0x00000046afaf7220 */ /* 0x000fe40000410000 */
[----:B------:R-:W-:Y:S02]  /*3360*/  FMUL.FTZ R70, R182, UR41 ;  /* 0x00000029b6467c20 */ /* 0x000fe40008410000 */
[----:B------:R-:W-:Y:S01]  /*3370*/  FMUL.FTZ R74, R178, UR41 ;  /* 0x00000029b24a7c20 */ /* 0x000fe20008410000 */
[----:B------:R-:W-:Y:S01]  /*3380*/  PRMT R184, RZ, 0x7610, R79 ;  /* 0x00007610ffb87816 */ /* 0x000fe2000000004f */
[----:B------:R-:W-:-:S02]  /*3390*/  FADD.FTZ R173, R55, R55 ;  /* 0x0000003737ad7221 */ /* 0x000fc40000010000 */
[----:B------:R-:W-:Y:S02]  /*33a0*/  FFMA.FTZ R72, R167, UR41, -R72 ;  /* 0x00000029a7487c23 */ /* 0x000fe40008010848 */
[----:B------:R-:W-:Y:S01]  /*33b0*/  FFMA.FTZ R70, R177, UR42, R70 ;  /* 0x0000002ab1467c23 */ /* 0x000fe20008010046 */
[----:B------:R-:W-:Y:S01]  /*33c0*/  PRMT R71, RZ, 0x7610, R67 ;  /* 0x00007610ff477816 */ /* 0x000fe20000000043 */
[----:B------:R-:W-:Y:S01]  /*33d0*/  FFMA.FTZ R74, R167, UR42, R74 ;  /* 0x0000002aa74a7c23 */ /* 0x000fe2000801004a */
[----:B------:R-:W-:Y:S01]  /*33e0*/  PRMT R189, RZ, 0x7610, R81 ;  /* 0x00007610ffbd7816 */ /* 0x000fe20000000051 */
[----:B------:R-:W-:Y:S01]  /*33f0*/  FMUL.FTZ R174, R173, R72 ;  /* 0x00000048adae7220 */ /* 0x000fe20000410000 */
[----:B------:R-:W-:Y:S01]  /*3400*/  PRMT R181, RZ, 0x5410, R79 ;  /* 0x00005410ffb57816 */ /* 0x000fe2000000004f */
[----:B------:R-:W-:Y:S02]  /*3410*/  FMUL.FTZ R171, R171, R70 ;  /* 0x00000046abab7220 */ /* 0x000fe40000410000 */
[----:B------:R-:W-:-:S02]  /*3420*/  FMUL.FTZ R173, R173, R74 ;  /* 0x0000004aadad7220 */ /* 0x000fc40000410000 */
[C---:B------:R-:W-:Y:S02]  /*3430*/  FMUL.FTZ R72, R184.reuse, UR42 ;  /* 0x0000002ab8487c20 */ /* 0x040fe40008410000 */
[----:B------:R-:W-:Y:S01]  /*3440*/  FMUL.FTZ R70, R183, UR41 ;  /* 0x00000029b7467c20 */ /* 0x000fe20008410000 */
[----:B------:R-:W-:Y:S01]  /*3450*/  PRMT R186, RZ, 0x5410, R81 ;  /* 0x00005410ffba7816 */ /* 0x000fe20000000051 */
[----:B------:R-:W-:Y:S02]  /*3460*/  FMUL.FTZ R74, R184, UR41 ;  /* 0x00000029b84a7c20 */ /* 0x000fe40008410000 */
[----:B------:R-:W-:Y:S02]  /*3470*/  FMUL.FTZ R212, R32, R71 ;  /* 0x0000004720d47220 */ /* 0x000fe40000410000 */
[----:B------:R-:W-:Y:S02]  /*3480*/  FMUL.FTZ R71, R189, UR42 ;  /* 0x0000002abd477c20 */ /* 0x000fe40008410000 */
[----:B------:R-:W-:-:S02]  /*3490*/  FADD.FTZ R169, R53, R53 ;  /* 0x0000003535a97221 */ /* 0x000fc40000010000 */
[----:B------:R-:W-:Y:S02]  /*34a0*/  FFMA.FTZ R72, R181, UR41, -R72 ;  /* 0x00000029b5487c23 */ /* 0x000fe40008010848 */
[----:B------:R-:W-:Y:S01]  /*34b0*/  FFMA.FTZ R70, R187, UR42, R70 ;  /* 0x0000002abb467c23 */ /* 0x000fe20008010046 */
[----:B------:R-:W-:Y:S01]  /*34c0*/  BSSY B0, `(.L_x_2377) ;  /* 0x000001d000007945 */ /* 0x000fe20003800000 */
[----:B------:R-:W-:Y:S02]  /*34d0*/  FFMA.FTZ R74, R181, UR42, R74 ;  /* 0x0000002ab54a7c23 */ /* 0x000fe4000801004a */
[----:B------:R-:W-:Y:S02]  /*34e0*/  FMUL.FTZ R73, R189, UR41 ;  /* 0x00000029bd497c20 */ /* 0x000fe40008410000 */
[----:B------:R-:W-:Y:S01]  /*34f0*/  FFMA.FTZ R198, R186, UR41, -R71 ;  /* 0x00000029bac67c23 */ /* 0x000fe20008010847 */
[--C-:B------:R-:W-:Y:S01]  /*3500*/  PRMT R188, RZ, 0x5410, R82.reuse ;  /* 0x00005410ffbc7816 */ /* 0x100fe20000000052 */
[----:B------:R-:W-:Y:S01]  /*3510*/  FMUL.FTZ R170, R169, R72 ;  /* 0x00000048a9aa7220 */ /* 0x000fe20000410000 */
[----:B------:R-:W-:Y:S01]  /*3520*/  PRMT R191, RZ, 0x7610, R82 ;  /* 0x00007610ffbf7816 */ /* 0x000fe20000000052 */
[----:B------:R-:W-:Y:S01]  /*3530*/  FMUL.FTZ R179, R179, R70 ;  /* 0x00000046b3b37220 */ /* 0x000fe20000410000 */
[----:B------:R-:W-:Y:S01]  /*3540*/  PRMT R190, RZ, 0x5410, R83 ;  /* 0x00005410ffbe7816 */ /* 0x000fe20000000053 */
[----:B------:R-:W-:Y:S01]  /*3550*/  FFMA.FTZ R69, R106, R185, R69 ;  /* 0x000000b96a457223 */ /* 0x000fe20000010045 */
[----:B------:R-:W-:Y:S01]  /*3560*/  LEA.HI R185, R99, R99, RZ, 0x1e ;  /* 0x0000006363b97211 */ /* 0x000fe200078ff0ff */
[----:B------:R-:W-:Y:S01]  /*3570*/  FADD.FTZ R71, RZ, R192 ;  /* 0x000000c0ff477221 */ /* 0x000fe20000010000 */
[----:B------:R-:W-:Y:S01]  /*3580*/  PRMT R192, RZ, 0x7610, R83 ;  /* 0x00007610ffc07816 */ /* 0x000fe20000000053 */
[----:B------:R-:W-:-:S02]  /*3590*/  FMUL.FTZ R169, R169, R74 ;  /* 0x0000004aa9a97220 */ /* 0x000fc40000410000 */
[----:B------:R-:W-:Y:S02]  /*35a0*/  FADD.FTZ R197, R51, R51 ;  /* 0x0000003333c57221 */ /* 0x000fe40000010000 */
[----:B------:R-:W-:Y:S02]  /*35b0*/  FFMA.FTZ R72, R186, UR42, R73 ;  /* 0x0000002aba487c23 */ /* 0x000fe40008010049 */
[----:B------:R-:W-:Y:S01]  /*35c0*/  FADD.FTZ R70, R212, R193 ;  /* 0x000000c1d4467221 */ /* 0x000fe20000010000 */
[----:B------:R-:W-:Y:S05]  /*35d0*/  @P0 BRA `(.L_x_2378) ;  /* 0x000000b000000947 */ /* 0x000fea0003800000 */
[----:B01----:R-:W-:Y:S01]  /*35e0*/  ULDC UR28, c[0x0][0x174] ;  /* 0x00005d00001c7ab9 */ /* 0x003fe20000000800 */
[----:B------:R-:W-:Y:S01]  /*35f0*/  HFMA2.MMA R100, -RZ, RZ, 1.875, 0 ;  /* 0x3f800000ff647435 */ /* 0x000fe200000001ff */
[----:B------:R-:W-:Y:S01]  /*3600*/  UISETP.NE.AND UP0, UPT, UR19, UR28, UPT ;  /* 0x0000001c1300728c */ /* 0x000fe2000bf05270 */
[----:B------:R-:W-:-:S05]  /*3610*/  MOV R101, RZ ;  /* 0x000000ff00657202 */ /* 0x000fca0000000f00 */
[----:B------:R-:W-:-:S05]  /*3620*/  PLOP3.LUT P0, PT, PT, PT, UP0, 0x80, 0x0 ;  /* 0x000000000000781c */ /* 0x000fca0003f0f008 */
[----:B------:R-:W-:-:S04]  /*3630*/  @UP0 ULEA.HI UR28, UR19, UR19, URZ, 0x1 ;  /* 0x00000013131c0291 */ /* 0x000fc8000f8f083f */
[----:B------:R-:W-:-:S04]  /*3640*/  @UP0 ULOP3.LUT UR28, UR28, 0xfffffe, URZ, 0xc0, !UPT ;  /* 0x00fffffe1c1c0892 */ /* 0x000fc8000f8ec03f */
[----:B------:R-:W-:-:S04]  /*3650*/  @UP0 UIADD3 UR28, -UR28, UR19, URZ ;  /* 0x000000131c1c0290 */ /* 0x000fc8000fffe13f */
[----:B------:R-:W-:-:S06]  /*3660*/  @UP0 ULEA UR28, UR28, UR7, 0x8 ;  /* 0x000000071c1c0291 */ /* 0x000fcc000f8e403f */
[----:B------:R-:W-:-:S05]  /*3670*/  MOV R73, UR28 ;  /* 0x0000001c00497c02 */ /* 0x000fca0008000f00 */
[----:B------:R0:W1:Y:S02]  /*3680*/  @P0 LDS.64 R100, [R73.X8+0x7780] ;  /* 0x0077800049640984 */ /* 0x0000640000008a00 */
.L_x_2378:
[----:B01----:R-:W-:Y:S05]  /*3690*/  BSYNC B0 ;  /* 0x0000000000007941 */ /* 0x003fea0003800000 */
.L_x_2377:
[----:B------:R-:W-:Y:S01]  /*36a0*/  ISETP.GT.U32.AND P0, PT, R99, 0x1f, PT ;  /* 0x0000001f6300780c */ /* 0x000fe20003f04070 */
[C---:B------:R-:W-:Y:S01]  /*36b0*/  FMUL.FTZ R73, R191.reuse, UR42 ;  /* 0x0000002abf497c20 */ /* 0x040fe20008410000 */
[----:B------:R0:W-:Y:S01]  /*36c0*/  STS.128 [R185.X16+0x6370], R68 ;  /* 0x00637044b9007388 */ /* 0x0001e2000000cc00 */
[C---:B------:R-:W-:Y:S01]  /*36d0*/  FMUL.FTZ R77, R192.reuse, UR42 ;  /* 0x0000002ac04d7c20 */ /* 0x040fe20008410000 */
[----:B------:R-:W-:Y:S01]  /*36e0*/  BSSY B0, `(.L_x_2379) ;  /* 0x00000e0000007945 */ /* 0x000fe20003800000 */
[----:B------:R-:W-:Y:S02]  /*36f0*/  FMUL.FTZ R75, R191, UR41 ;  /* 0x00000029bf4b7c20 */ /* 0x000fe40008410000 */
[----:B------:R-:W-:Y:S02]  /*3700*/  FMUL.FTZ R79, R192, UR41 ;  /* 0x00000029c04f7c20 */ /* 0x000fe40008410000 */
[----:B------:R-:W-:Y:S02]  /*3710*/  FADD.FTZ R194, R50, R50 ;  /* 0x0000003232c27221 */ /* 0x000fe40000010000 */
[----:B------:R-:W-:-:S02]  /*3720*/  FADD.FTZ R193, R49, R49 ;  /* 0x0000003131c17221 */ /* 0x000fc40000010000 */
[C---:B------:R-:W-:Y:S02]  /*3730*/  FFMA.FTZ R73, R188.reuse, UR41, -R73 ;  /* 0x00000029bc497c23 */ /* 0x040fe40008010849 */
[----:B------:R-:W-:Y:S02]  /*3740*/  FFMA.FTZ R75, R188, UR42, R75 ;  /* 0x0000002abc4b7c23 */ /* 0x000fe4000801004b */
[----:B------:R-:W-:Y:S02]  /*3750*/  FMUL.FTZ R198, R197, R198 ;  /* 0x000000c6c5c67220 */ /* 0x000fe40000410000 */
[C---:B0-----:R-:W-:Y:S02]  /*3760*/  FFMA.FTZ R68, R190.reuse, UR41, -R77 ;  /* 0x00000029be447c23 */ /* 0x041fe4000801084d */
[----:B------:R-:W-:Y:S02]  /*3770*/  FFMA.FTZ R70, R190, UR42, R79 ;  /* 0x0000002abe467c23 */ /* 0x000fe4000801004f */
[----:B------:R-:W-:-:S02]  /*3780*/  FMUL.FTZ R196, R194, R73 ;  /* 0x00000049c2c47220 */ /* 0x000fc40000410000 */
[----:B------:R-:W-:Y:S02]  /*3790*/  FMUL.FTZ R195, R193, R68 ;  /* 0x00000044c1c37220 */ /* 0x000fe40000410000 */
        /* <DEDUP_REMOVED lines=42> */
.L_x_2485:
        /* <DEDUP_REMOVED lines=68> */
.L_x_2486:
[----:B------:R-:W-:Y:S01]  /*3e80*/  ISETP.GE.AND P0, PT, R98, 0x10, PT ;  /* 0x000000106200780c */ /* 0x000fe20003f06270 */
[----:B-1----:R-:W-:Y:S01]  /*3e90*/  FMUL.FTZ R68, R71, R74 ;  /* 0x0000004a47447220 */ /* 0x002fe20000410000 */
[----:B------:R-:W-:Y:S01]  /*3ea0*/  MOV R80, R70 ;  /* 0x0000004600507202 */ /* 0x000fe20000000f00 */
[----:B0-2---:R-:W-:Y:S01]  /*3eb0*/  FMUL.FTZ R70, R73, R74 ;  /* 0x0000004a49467220 */ /* 0x005fe20000410000 */
[----:B------:R-:W-:Y:S01]  /*3ec0*/  MOV R79, R82 ;  /* 0x00000052004f7202 */ /* 0x000fe20000000f00 */
[----:B---3--:R-:W-:-:S02]  /*3ed0*/  FMUL.FTZ R72, R77, R74 ;  /* 0x0000004a4d487220 */ /* 0x008fc40000410000 */
[-C--:B------:R-:W-:Y:S01]  /*3ee0*/  FFMA.FTZ R70, R77, R80.reuse, -R70 ;  /* 0x000000504d467223 */ /* 0x080fe20000010846 */
[----:B------:R-:W-:Y:S01]  /*3ef0*/  MOV R77, R83 ;  /* 0x00000053004d7202 */ /* 0x000fe20000000f00 */
[C---:B----4-:R-:W-:Y:S02]  /*3f00*/  FFMA.FTZ R69, R75.reuse, R80, R68 ;  /* 0x000000504b457223 */ /* 0x050fe40000010044 */
[----:B------:R-:W-:Y:S02]  /*3f10*/  FMUL.FTZ R68, R75, R74 ;  /* 0x0000004a4b447220 */ /* 0x000fe40000410000 */
[-C--:B------:R-:W-:Y:S01]  /*3f20*/  FFMA.FTZ R72, R73, R80.reuse, R72 ;  /* 0x0000005049487223 */ /* 0x080fe20000010048 */
[----:B------:R-:W-:Y:S01]  /*3f30*/  FSEL R216, R74, R69, !P0 ;  /* 0x000000454ad87208 */ /* 0x000fe20004000000 */
[----:B------:R-:W-:Y:S02]  /*3f40*/  @P0 FFMA.FTZ R80, R71, R80, -R68 ;  /* 0x0000005047500223 */ /* 0x000fe40000010844 */
[----:B------:R-:W-:-:S02]  /*3f50*/  @P0 FADD.FTZ R79, R70, R79 ;  /* 0x0000004f464f0221 */ /* 0x000fc40000010000 */
[----:B------:R-:W-:Y:S01]  /*3f60*/  @P0 FADD.FTZ R77, R72, R77 ;  /* 0x0000004d484d0221 */ /* 0x000fe20000010000 */
[----:B------:R-:W-:Y:S05]  /*3f70*/  BRA.CONV ~URZ, `(.L_x_2383) ;  /* 0x000000637f007947 */ /* 0x000fea000b800000 */
[----:B------:R-:W-:Y:S01]  /*3f80*/  HFMA2.MMA R74, -RZ, RZ, 0, 1.847743988037109375e-06 ;  /* 0x0000001fff4a7435 */ /* 0x000fe200000001ff */
[----:B------:R-:W-:Y:S02]  /*3f90*/  MOV R71, R80 ;  /* 0x0000005000477202 */ /* 0x000fe40000000f00 */
[----:B------:R-:W-:Y:S02]  /*3fa0*/  MOV R73, 0x1f ;  /* 0x0000001f00497802 */ /* 0x000fe40000000f00 */
[----:B------:R-:W-:Y:S02]  /*3fb0*/  MOV R70, 0xffffffff ;  /* 0xffffffff00467802 */ /* 0x000fe40000000f00 */
[----:B------:R-:W-:Y:S02]  /*3fc0*/  MOV R68, 0x3fe0 ;  /* 0x00003fe000447802 */ /* 0x000fe40000000f00 */
[----:B-----5:R-:W-:Y:S05]  /*3fd0*/  CALL.REL.NOINC `($__internal_61_$__cuda_sm70_shflsync_idx_p) ;  /* 0x0000927000007944 */ /* 0x020fea0003c00000 */
.L_x_2383:
[----:B------:R-:W-:Y:S05]  /*3fe0*/  BRA.CONV ~URZ, `(.L_x_2384) ;  /* 0x000000637f007947 */ /* 0x000fea000b800000 */
[----:B0-----:R-:W-:Y:S01]  /*3ff0*/  HFMA2.MMA R74, -RZ, RZ, 0, 1.847743988037109375e-06 ;  /* 0x0000001fff4a7435 */ /* 0x001fe200000001ff */
[----:B------:R-:W-:Y:S02]  /*4000*/  MOV R71, R216 ;  /* 0x000000d800477202 */ /* 0x000fe40000000f00 */
[----:B------:R-:W-:-:S02]  /*4010*/  MOV R73, 0x1f ;  /* 0x0000001f00497802 */ /* 0x000fc40000000f00 */
[----:B-1----:R-:W-:Y:S02]  /*4020*/  MOV R70, 0xffffffff ;  /* 0xffffffff00467802 */ /* 0x002fe40000000f00 */
[----:B------:R-:W-:Y:S02]  /*4030*/  MOV R68, 0x4050 ;  /* 0x0000405000447802 */ /* 0x000fe40000000f00 */
[----:B-----5:R-:W-:Y:S05]  /*4040*/  CALL.REL.NOINC `($__internal_61_$__cuda_sm70_shflsync_idx_p) ;  /* 0x0000920000007944 */ /* 0x020fea0003c00000 */
.L_x_2384:
[----:B------:R-:W-:Y:S05]  /*4050*/  BRA.CONV ~URZ, `(.L_x_2385) ;  /* 0x000000637f007947 */ /* 0x000fea000b800000 */
[----:B0-----:R-:W-:Y:S01]  /*4060*/  HFMA2.MMA R74, -RZ, RZ, 0, 1.847743988037109375e-06 ;  /* 0x0000001fff4a7435 */ /* 0x001fe200000001ff */
[----:B------:R-:W-:Y:S02]  /*4070*/  MOV R71, R79 ;  /* 0x0000004f00477202 */ /* 0x000fe40000000f00 */
[----:B------:R-:W-:Y:S02]  /*4080*/  MOV R73, 0x1f ;  /* 0x0000001f00497802 */ /* 0x000fe40000000f00 */
[----:B-1----:R-:W-:Y:S02]  /*4090*/  MOV R70, 0xffffffff ;  /* 0xffffffff00467802 */ /* 0x002fe40000000f00 */
[----:B------:R-:W-:Y:S02]  /*40a0*/  MOV R68, 0x40c0 ;  /* 0x000040c000447802 */ /* 0x000fe40000000f00 */
[----:B-----5:R-:W-:Y:S05]  /*40b0*/  CALL.REL.NOINC `($__internal_61_$__cuda_sm70_shflsync_idx_p) ;  /* 0x0000919000007944 */ /* 0x020fea0003c00000 */
.L_x_2385:
[----:B------:R-:W-:Y:S05]  /*40c0*/  BRA.CONV ~URZ, `(.L_x_2386) ;  /* 0x000000637f007947 */ /* 0x000fea000b800000 */
[----:B0-----:R-:W-:Y:S01]  /*40d0*/  HFMA2.MMA R74, -RZ, RZ, 0, 1.847743988037109375e-06 ;  /* 0x0000001fff4a7435 */ /* 0x001fe200000001ff */
[----:B------:R-:W-:-:S02]  /*40e0*/  MOV R71, R77 ;  /* 0x0000004d00477202 */ /* 0x000fc40000000f00 */
[----:B------:R-:W-:Y:S02]  /*40f0*/  MOV R73, 0x1f ;  /* 0x0000001f00497802 */ /* 0x000fe40000000f00 */
[----:B-1----:R-:W-:Y:S02]  /*4100*/  MOV R70, 0xffffffff ;  /* 0xffffffff00467802 */ /* 0x002fe40000000f00 */
[----:B------:R-:W-:Y:S02]  /*4110*/  MOV R68, 0x4130 ;  /* 0x0000413000447802 */ /* 0x000fe40000000f00 */
[----:B-----5:R-:W-:Y:S05]  /*4120*/  CALL.REL.NOINC `($__internal_61_$__cuda_sm70_shflsync_idx_p) ;  /* 0x0000912000007944 */ /* 0x020fea0003c00000 */
.L_x_2386:
[----:B------:R-:W-:Y:S05]  /*4130*/  BRA.DIV ~URZ, `(.L_x_2387) ;  /* 0x00007e227f007947 */ /* 0x000fea000b800000 */
[----:B-----5:R2:W3:Y:S04]  /*4140*/  SHFL.IDX PT, R83, R56, RZ, 0x1f ;  /* 0x00001fff38537589 */ /* 0x0204e800000e0000 */
[----:B------:R2:W4:Y:S04]  /*4150*/  SHFL.IDX PT, R214, R57, RZ, 0x1f ;  /* 0x00001fff39d67589 */ /* 0x00052800000e0000 */
[----:B------:R2:W0:Y:S04]  /*4160*/  SHFL.IDX PT, R215, R58, RZ, 0x1f ;  /* 0x00001fff3ad77589 */ /* 0x00042800000e0000 */
[----:B------:R2:W1:Y:S04]  /*4170*/  SHFL.IDX PT, R75, R59, RZ, 0x1f ;  /* 0x00001fff3b4b7589 */ /* 0x00046800000e0000 */
[----:B------:R-:W0:Y:S04]  /*4180*/  SHFL.UP PT, R80, R80, 0x1, RZ ;  /* 0x0420000050507989 */ /* 0x000e2800000e00ff */
[----:B------:R2:W0:Y:S04]  /*4190*/  SHFL.UP PT, R81, R216, 0x1, RZ ;  /* 0x04200000d8517989 */ /* 0x00042800000e00ff */
[----:B------:R2:W0:Y:S04]  /*41a0*/  SHFL.UP PT, R72, R79, 0x1, RZ ;  /* 0x042000004f487989 */ /* 0x00042800000e00ff */
[----:B------:R2:W0:Y:S02]  /*41b0*/  SHFL.UP PT, R82, R77, 0x1, RZ ;  /* 0x042000004d527989 */ /* 0x00042400000e00ff */
.L_x_2487:
        /* <DEDUP_REMOVED lines=50> */
.L_x_2380:
[----:B------:R-:W-:Y:S05]  /*44e0*/  BSYNC B0 ;  /* 0x0000000000007941 */ /* 0x000fea0003800000 */
.L_x_2379:
[----:B------:R-:W-:Y:S01]  /*44f0*/  WARPSYNC 0xffffffff ;  /* 0xffffffff00007948 */ /* 0x000fe20003800000 */
[----:B------:R-:W-:Y:S01]  /*4500*/  BAR.SYNC.DEFER_BLOCKING 0x0 ;  /* 0x0000000000007b1d */ /* 0x000fe20000010000 */
[----:B------:R-:W-:Y:S01]  /*4510*/  LOP3.LUT P0, RZ, R99, 0x1f, RZ, 0xc0, !PT ;  /* 0x0000001f63ff7812 */ /* 0x000fe2000780c0ff */
[-C--:B-----5:R-:W-:Y:S01]  /*4520*/  FMUL.FTZ R56, R104, R193.reuse ;  /* 0x000000c168387220 */ /* 0x0a0fe20000410000 */
[----:B------:R-:W-:Y:S01]  /*4530*/  MOV R57, UR19 ;  /* 0x0000001300397c02 */ /* 0x000fe20008000f00 */
[----:B------:R-:W-:Y:S01]  /*4540*/  FMUL.FTZ R58, R106, R193 ;  /* 0x000000c16a3a7220 */ /* 0x000fe20000410000 */
[----:B---3--:R-:W-:Y:S01]  /*4550*/  MOV R74, UR7 ;  /* 0x00000007004a7c02 */ /* 0x008fe20008000f00 */
[----:B------:R-:W-:Y:S01]  /*4560*/  FMUL.FTZ R59, R104, R101 ;  /* 0x00000065683b7220 */ /* 0x000fe20000410000 */
[----:B------:R-:W-:Y:S01]  /*4570*/  ISETP.GE.OR P0, PT, R57, c[0x0][0x174], P0 ;  /* 0x00005d0039007a0c */ /* 0x000fe20000706670 */
[-C--:B------:R-:W-:Y:S01]  /*4580*/  FFMA.FTZ R57, R106, R195.reuse, -R56 ;  /* 0x000000c36a397223 */ /* 0x080fe20000010838 */
[----:B------:R-:W-:Y:S01]  /*4590*/  BSSY B0, `(.L_x_2388) ;  /* 0x00001d9000007945 */ /* 0x000fe20003800000 */
[----:B------:R-:W-:-:S02]  /*45a0*/  FFMA.FTZ R69, -R104, R195, -R58 ;  /* 0x000000c368457223 */ /* 0x000fc4000001093a */
[----:B------:R-:W-:Y:S02]  /*45b0*/  FADD.FTZ R68, R196, R57 ;  /* 0x00000039c4447221 */ /* 0x000fe40000010000 */
[----:B------:R-:W-:Y:S02]  /*45c0*/  FADD.FTZ R69, -R194, R69 ;  /* 0x00000045c2457221 */ /* 0x000fe40000010100 */
[C---:B------:R-:W-:Y:S02]  /*45d0*/  FMUL.FTZ R70, R107.reuse, -R68 ;  /* 0x800000446b467220 */ /* 0x040fe40000410000 */
[-C--:B------:R-:W-:Y:S02]  /*45e0*/  FMUL.FTZ R58, R104, -R100.reuse ;  /* 0x80000064683a7220 */ /* 0x080fe40000410000 */
[----:B------:R-:W-:Y:S02]  /*45f0*/  FFMA.FTZ R59, R106, R100, -R59 ;  /* 0x000000646a3b7223 */ /* 0x000fe4000001083b */
[-C--:B------:R-:W-:Y:S01]  /*4600*/  FMUL.FTZ R71, R107, -R69.reuse ;  /* 0x800000456b477220 */ /* 0x080fe20000410000 */
[----:B------:R-:W0:Y:S01]  /*4610*/  LDS.64 R56, [R185.X16+0x6378] ;  /* 0x00637800b9387984 */ /* 0x000e22000000ca00 */
[----:B------:R-:W-:-:S02]  /*4620*/  FFMA.FTZ R70, R108, R69, R70 ;  /* 0x000000456c467223 */ /* 0x000fc40000010046 */
[----:B------:R-:W-:Y:S02]  /*4630*/  FFMA.FTZ R58, R106, -R101, R58 ;  /* 0x800000656a3a7223 */ /* 0x000fe4000001003a */
[----:B------:R-:W-:Y:S02]  /*4640*/  FMUL.FTZ R69, R107, -R59 ;  /* 0x8000003b6b457220 */ /* 0x000fe40000410000 */
[C---:B------:R-:W-:Y:S02]  /*4650*/  FFMA.FTZ R71, R108.reuse, R68, -R71 ;  /* 0x000000446c477223 */ /* 0x040fe40000010847 */
[----:B------:R-:W-:Y:S02]  /*4660*/  FADD.FTZ R70, -R197, R70 ;  /* 0x00000046c5467221 */ /* 0x000fe40000010100 */
[-C--:B------:R-:W-:Y:S02]  /*4670*/  FMUL.FTZ R68, R107, -R58.reuse ;  /* 0x8000003a6b447220 */ /* 0x080fe40000410000 */
[----:B------:R-:W-:-:S02]  /*4680*/  FFMA.FTZ R69, R108, R58, R69 ;  /* 0x0000003a6c457223 */ /* 0x000fc40000010045 */
[----:B------:R-:W-:Y:S02]  /*4690*/  FADD.FTZ R71, R198, R71 ;  /* 0x00000047c6477221 */ /* 0x000fe40000010000 */
[C---:B------:R-:W-:Y:S02]  /*46a0*/  FMUL.FTZ R58, R109.reuse, -R70 ;  /* 0x800000466d3a7220 */ /* 0x040fe40000410000 */
[----:B------:R-:W-:Y:S02]  /*46b0*/  FFMA.FTZ R68, R108, R59, -R68 ;  /* 0x0000003b6c447223 */ /* 0x000fe40000010844 */
[C---:B------:R-:W-:Y:S02]  /*46c0*/  FMUL.FTZ R59, R109.reuse, -R69 ;  /* 0x800000456d3b7220 */ /* 0x040fe40000410000 */
[-C--:B------:R-:W-:Y:S02]  /*46d0*/  FMUL.FTZ R73, R109, -R71.reuse ;  /* 0x800000476d497220 */ /* 0x080fe40000410000 */
[----:B------:R-:W-:-:S02]  /*46e0*/  FFMA.FTZ R71, R110, R71, -R58 ;  /* 0x000000476e477223 */ /* 0x000fc4000001083a */
[-C--:B------:R-:W-:Y:S02]  /*46f0*/  FMUL.FTZ R58, R109, -R68.reuse ;  /* 0x800000446d3a7220 */ /* 0x080fe40000410000 */
[C---:B------:R-:W-:Y:S02]  /*4700*/  FFMA.FTZ R59, R110.reuse, R68, -R59 ;  /* 0x000000446e3b7223 */ /* 0x040fe4000001083b */
[----:B------:R-:W-:Y:S02]  /*4710*/  FFMA.FTZ R70, R110, R70, R73 ;  /* 0x000000466e467223 */ /* 0x000fe40000010049 */
[----:B------:R-:W-:Y:S02]  /*4720*/  FADD.FTZ R71, R180, R71 ;  /* 0x00000047b4477221 */ /* 0x000fe40000010000 */
[----:B------:R-:W-:Y:S02]  /*4730*/  FFMA.FTZ R58, R110, R69, R58 ;  /* 0x000000456e3a7223 */ /* 0x000fe4000001003a */
[----:B------:R-:W-:-:S02]  /*4740*/  FMUL.FTZ R69, R111, -R59 ;  /* 0x8000003b6f457220 */ /* 0x000fc40000410000 */
[----:B------:R-:W-:Y:S02]  /*4750*/  FADD.FTZ R70, -R179, R70 ;  /* 0x00000046b3467221 */ /* 0x000fe40000010100 */
[C---:B------:R-:W-:Y:S02]  /*4760*/  FMUL.FTZ R73, R111.reuse, -R71 ;  /* 0x800000476f497220 */ /* 0x040fe40000410000 */
[CC--:B------:R-:W-:Y:S02]  /*4770*/  FMUL.FTZ R68, R111.reuse, -R58.reuse ;  /* 0x8000003a6f447220 */ /* 0x0c0fe40000410000 */
[C---:B------:R-:W-:Y:S02]  /*4780*/  FFMA.FTZ R69, R112.reuse, R58, R69 ;  /* 0x0000003a70457223 */ /* 0x040fe40000010045 */
[-C--:B------:R-:W-:Y:S02]  /*4790*/  FMUL.FTZ R58, R111, -R70.reuse ;  /* 0x800000466f3a7220 */ /* 0x080fe40000410000 */
[----:B------:R-:W-:-:S02]  /*47a0*/  FFMA.FTZ R70, R112, R70, R73 ;  /* 0x0000004670467223 */ /* 0x000fc40000010049 */
[C---:B------:R-:W-:Y:S02]  /*47b0*/  FFMA.FTZ R68, R112.reuse, R59, -R68 ;  /* 0x0000003b70447223 */ /* 0x040fe40000010844 */
[----:B------:R-:W-:Y:S02]  /*47c0*/  FFMA.FTZ R71, R112, R71, -R58 ;  /* 0x0000004770477223 */ /* 0x000fe4000001083a */
[----:B------:R-:W-:Y:S02]  /*47d0*/  FADD.FTZ R70, -R169, R70 ;  /* 0x00000046a9467221 */ /* 0x000fe40000010100 */
[C---:B------:R-:W-:Y:S02]  /*47e0*/  FMUL.FTZ R58, R113.reuse, -R68 ;  /* 0x80000044713a7220 */ /* 0x040fe40000410000 */
[----:B------:R-:W-:Y:S02]  /*47f0*/  FADD.FTZ R71, R170, R71 ;  /* 0x00000047aa477221 */ /* 0x000fe40000010000 */
[----:B------:R-:W-:-:S02]  /*4800*/  FMUL.FTZ R72, R113, -R70 ;  /* 0x8000004671487220 */ /* 0x000fc40000410000 */
[CC--:B------:R-:W-:Y:S02]  /*4810*/  FMUL.FTZ R59, R113.reuse, -R69.reuse ;  /* 0x80000045713b7220 */ /* 0x0c0fe40000410000 */
[C---:B------:R-:W-:Y:S02]  /*4820*/  FFMA.FTZ R58, R114.reuse, R69, R58 ;  /* 0x00000045723a7223 */ /* 0x040fe4000001003a */
[CC--:B------:R-:W-:Y:S02]  /*4830*/  FFMA.FTZ R69, R114.reuse, R71.reuse, -R72 ;  /* 0x0000004772457223 */ /* 0x0c0fe40000010848 */
[----:B------:R-:W-:Y:S02]  /*4840*/  FFMA.FTZ R68, R114, R68, -R59 ;  /* 0x0000004472447223 */ /* 0x000fe4000001083b */
[----:B------:R-:W-:Y:S02]  /*4850*/  FMUL.FTZ R71, R113, -R71 ;  /* 0x8000004771477220 */ /* 0x000fe40000410000 */
[----:B0-----:R-:W-:-:S02]  /*4860*/  FMUL.FTZ R59, R85, R57 ;  /* 0x00000039553b7220 */ /* 0x001fc40000410000 */
[----:B------:R-:W-:Y:S02]  /*4870*/  FMUL.FTZ R85, R85, R56 ;  /* 0x0000003855557220 */ /* 0x000fe40000410000 */
[----:B------:R-:W-:Y:S02]  /*4880*/  FFMA.FTZ R70, R114, R70, R71 ;  /* 0x0000004672467223 */ /* 0x000fe40000010047 */
[C---:B------:R-:W-:Y:S02]  /*4890*/  FFMA.FTZ R85, R84.reuse, R57, R85 ;  /* 0x0000003954557223 */ /* 0x040fe40000010055 */
[----:B------:R-:W-:Y:S02]  /*48a0*/  FMUL.FTZ R57, R115, -R58 ;  /* 0x8000003a73397220 */ /* 0x000fe40000410000 */
[----:B------:R-:W-:Y:S02]  /*48b0*/  FFMA.FTZ R56, R84, R56, -R59 ;  /* 0x0000003854387223 */ /* 0x000fe4000001083b */
[----:B------:R-:W-:-:S02]  /*48c0*/  FADD.FTZ R70, -R171, R70 ;  /* 0x00000046ab467221 */ /* 0x000fc40000010100 */
[-C--:B------:R-:W-:Y:S02]  /*48d0*/  FFMA.FTZ R59, R116, R68.reuse, -R57 ;  /* 0x00000044743b7223 */ /* 0x080fe40000010839 */
[----:B------:R-:W-:Y:S02]  /*48e0*/  FMUL.FTZ R71, R115, -R68 ;  /* 0x8000004473477220 */ /* 0x000fe40000410000 */
[----:B------:R-:W-:Y:S02]  /*48f0*/  FADD.FTZ R215, R211, R56 ;  /* 0x00000038d3d77221 */ /* 0x000fe40000010000 */
[----:B------:R-:W-:Y:S02]  /*4900*/  FADD.FTZ R69, R172, R69 ;  /* 0x00000045ac457221 */ /* 0x000fe40000010000 */
[----:B------:R-:W-:Y:S02]  /*4910*/  FMUL.FTZ R68, R115, -R70 ;  /* 0x8000004673447220 */ /* 0x000fe40000410000 */
[----:B------:R-:W-:-:S02]  /*4920*/  FADD.FTZ R211, RZ, R85 ;  /* 0x00000055ffd37221 */ /* 0x000fc40000010000 */
[C---:B------:R-:W-:Y:S02]  /*4930*/  FMUL.FTZ R57, R133.reuse, R215 ;  /* 0x000000d785397220 */ /* 0x040fe40000410000 */
[C---:B------:R-:W-:Y:S02]  /*4940*/  FFMA.FTZ R73, R116.reuse, R69, -R68 ;  /* 0x0000004574497223 */ /* 0x040fe40000010844 */
[----:B------:R-:W-:Y:S02]  /*4950*/  FMUL.FTZ R56, R133, R211 ;  /* 0x000000d385387220 */ /* 0x000fe40000410000 */
[----:B------:R-:W-:Y:S02]  /*4960*/  FMUL.FTZ R69, R115, -R69 ;  /* 0x8000004573457220 */ /* 0x000fe40000410000 */
[----:B------:R-:W-:Y:S02]  /*4970*/  FFMA.FTZ R71, R116, R58, R71 ;  /* 0x0000003a74477223 */ /* 0x000fe40000010047 */
[----:B------:R-:W-:-:S02]  /*4980*/  FFMA.FTZ R213, R134, R211, R57 ;  /* 0x000000d386d57223 */ /* 0x000fc40000010039 */
[----:B------:R-:W-:Y:S02]  /*4990*/  FFMA.FTZ R57, R134, R215, -R56 ;  /* 0x000000d786397223 */ /* 0x000fe40000010838 */
[----:B------:R-:W-:Y:S02]  /*49a0*/  FFMA.FTZ R70, R116, R70, R69 ;  /* 0x0000004674467223 */ /* 0x000fe40000010045 */
[----:B------:R-:W-:Y:S02]  /*49b0*/  FMUL.FTZ R56, R117, -R71 ;  /* 0x8000004775387220 */ /* 0x000fe40000410000 */
[----:B------:R-:W-:Y:S02]  /*49c0*/  FADD.FTZ R214, R210, R57 ;  /* 0x00000039d2d67221 */ /* 0x000fe40000010000 */
[----:B------:R-:W-:Y:S02]  /*49d0*/  FADD.FTZ R70, -R173, R70 ;  /* 0x00000046ad467221 */ /* 0x000fe40000010100 */
[----:B------:R-:W-:-:S02]  /*49e0*/  FADD.FTZ R213, RZ, R213 ;  /* 0x000000d5ffd57221 */ /* 0x000fc40000010000 */
[----:B------:R-:W-:Y:S02]  /*49f0*/  FFMA.FTZ R58, R118, R59, -R56 ;  /* 0x0000003b763a7223 */ /* 0x000fe40000010838 */
[----:B------:R-:W-:Y:S02]  /*4a00*/  FMUL.FTZ R56, R131, R214 ;  /* 0x000000d683387220 */ /* 0x000fe40000410000 */
[----:B------:R-:W-:Y:S02]  /*4a10*/  FADD.FTZ R73, R174, R73 ;  /* 0x00000049ae497221 */ /* 0x000fe40000010000 */
[----:B------:R-:W-:Y:S02]  /*4a20*/  FMUL.FTZ R68, R117, -R70 ;  /* 0x8000004675447220 */ /* 0x000fe40000410000 */
[----:B------:R-:W-:Y:S02]  /*4a30*/  FMUL.FTZ R57, R131, R213 ;  /* 0x000000d583397220 */ /* 0x000fe40000410000 */
[----:B------:R-:W-:-:S02]  /*4a40*/  FMUL.FTZ R59, R117, -R59 ;  /* 0x8000003b753b7220 */ /* 0x000fc40000410000 */
[----:B------:R-:W-:Y:S02]  /*4a50*/  FFMA.FTZ R210, R132, R213, R56 ;  /* 0x000000d584d27223 */ /* 0x000fe40000010038 */
[CC--:B------:R-:W-:Y:S02]  /*4a60*/  FFMA.FTZ R69, R118.reuse, R73.reuse, -R68 ;  /* 0x0000004976457223 */ /* 0x0c0fe40000010844 */
[----:B------:R-:W-:Y:S02]  /*4a70*/  FMUL.FTZ R73, R117, -R73 ;  /* 0x8000004975497220 */ /* 0x000fe40000410000 */
[----:B------:R-:W-:Y:S02]  /*4a80*/  FFMA.FTZ R71, R118, R71, R59 ;  /* 0x0000004776477223 */ /* 0x000fe4000001003b */
[----:B------:R-:W-:Y:S02]  /*4a90*/  FFMA.FTZ R56, R132, R214, -R57 ;  /* 0x000000d684387223 */ /* 0x000fe40000010839 */
[----:B------:R-:W-:-:S02]  /*4aa0*/  FADD.FTZ R210, RZ, R210 ;  /* 0x000000d2ffd27221 */ /* 0x000fc40000010000 */
[----:B------:R-:W-:Y:S02]  /*4ab0*/  FFMA.FTZ R70, R118, R70, R73 ;  /* 0x0000004676467223 */ /* 0x000fe40000010049 */
[----:B------:R-:W-:Y:S02]  /*4ac0*/  FADD.FTZ R217, R209, R56 ;  /* 0x00000038d1d97221 */ /* 0x000fe40000010000 */
[----:B------:R-:W-:Y:S02]  /*4ad0*/  FMUL.FTZ R57, R119, -R71 ;  /* 0x8000004777397220 */ /* 0x000fe40000410000 */
[----:B------:R-:W-:Y:S02]  /*4ae0*/  FMUL.FTZ R56, R129, R210 ;  /* 0x000000d281387220 */ /* 0x000fe40000410000 */
[----:B------:R-:W-:Y:S02]  /*4af0*/  FADD.FTZ R70, -R175, R70 ;  /* 0x00000046af467221 */ /* 0x000fe40000010100 */
[----:B------:R-:W-:-:S02]  /*4b00*/  FMUL.FTZ R59, R129, R217 ;  /* 0x000000d9813b7220 */ /* 0x000fc40000410000 */
[----:B------:R-:W-:Y:S02]  /*4b10*/  FFMA.FTZ R68, R120, R58, -R57 ;  /* 0x0000003a78447223 */ /* 0x000fe40000010839 */
[----:B------:R-:W-:Y:S02]  /*4b20*/  FFMA.FTZ R57, R130, R217, -R56 ;  /* 0x000000d982397223 */ /* 0x000fe40000010838 */
[----:B------:R-:W-:Y:S02]  /*4b30*/  FADD.FTZ R69, R176, R69 ;  /* 0x00000045b0457221 */ /* 0x000fe40000010000 */
[----:B------:R-:W-:Y:S02]  /*4b40*/  FMUL.FTZ R56, R119, -R70 ;  /* 0x8000004677387220 */ /* 0x000fe40000410000 */
[----:B------:R-:W-:Y:S02]  /*4b50*/  FFMA.FTZ R59, R130, R210, R59 ;  /* 0x000000d2823b7223 */ /* 0x000fe4000001003b */
[----:B------:R-:W-:-:S02]  /*4b60*/  FADD.FTZ R216, R208, R57 ;  /* 0x00000039d0d87221 */ /* 0x000fc40000010000 */
[CC--:B------:R-:W-:Y:S02]  /*4b70*/  FFMA.FTZ R72, R120.reuse, R69.reuse, -R56 ;  /* 0x0000004578487223 */ /* 0x0c0fe40000010838 */
[----:B------:R-:W-:Y:S02]  /*4b80*/  FMUL.FTZ R69, R119, -R69 ;  /* 0x8000004577457220 */ /* 0x000fe40000410000 */
[----:B------:R-:W-:Y:S02]  /*4b90*/  FADD.FTZ R208, RZ, R59 ;  /* 0x0000003bffd07221 */ /* 0x000fe40000010000 */
[C---:B------:R-:W-:Y:S02]  /*4ba0*/  FMUL.FTZ R59, R127.reuse, R216 ;  /* 0x000000d87f3b7220 */ /* 0x040fe40000410000 */
[----:B------:R-:W-:Y:S02]  /*4bb0*/  FFMA.FTZ R69, R120, R70, R69 ;  /* 0x0000004678457223 */ /* 0x000fe40000010045 */
[----:B------:R-:W-:-:S02]  /*4bc0*/  FMUL.FTZ R57, R127, R208 ;  /* 0x000000d07f397220 */ /* 0x000fc40000410000 */
[----:B------:R-:W-:Y:S02]  /*4bd0*/  FFMA.FTZ R59, R128, R208, R59 ;  /* 0x000000d0803b7223 */ /* 0x000fe4000001003b */
[----:B------:R-:W-:Y:S02]  /*4be0*/  FMUL.FTZ R58, R119, -R58 ;  /* 0x8000003a773a7220 */ /* 0x000fe40000410000 */
[----:B------:R-:W-:Y:S02]  /*4bf0*/  FADD.FTZ R69, -R160, R69 ;  /* 0x00000045a0457221 */ /* 0x000fe40000010100 */
[----:B------:R-:W-:Y:S02]  /*4c00*/  FFMA.FTZ R56, R128, R216, -R57 ;  /* 0x000000d880387223 */ /* 0x000fe40000010839 */
[----:B------:R-:W-:Y:S02]  /*4c10*/  FADD.FTZ R209, RZ, R59 ;  /* 0x0000003bffd17221 */ /* 0x000fe40000010000 */
[----:B------:R-:W-:-:S02]  /*4c20*/  FFMA.FTZ R58, R120, R71, R58 ;  /* 0x00000047783a7223 */ /* 0x000fc4000001003a */
[----:B------:R-:W-:Y:S02]  /*4c30*/  FMUL.FTZ R73, R121, -R68 ;  /* 0x8000004479497220 */ /* 0x000fe40000410000 */
[----:B------:R-:W-:Y:S02]  /*4c40*/  FADD.FTZ R72, R159, R72 ;  /* 0x000000489f487221 */ /* 0x000fe40000010000 */
[----:B------:R-:W-:Y:S02]  /*4c50*/  FMUL.FTZ R57, R121, -R69 ;  /* 0x8000004579397220 */ /* 0x000fe40000410000 */
[----:B------:R-:W-:Y:S02]  /*4c60*/  FADD.FTZ R219, R207, R56 ;  /* 0x00000038cfdb7221 */ /* 0x000fe40000010000 */
[----:B------:R-:W-:Y:S02]  /*4c70*/  FMUL.FTZ R56, R125, R209 ;  /* 0x000000d17d387220 */ /* 0x000fe40000410000 */
[----:B------:R-:W-:-:S02]  /*4c80*/  FMUL.FTZ R71, R121, -R58 ;  /* 0x8000003a79477220 */ /* 0x000fc40000410000 */
[C---:B------:R-:W-:Y:S02]  /*4c90*/  FFMA.FTZ R73, R122.reuse, R58, R73 ;  /* 0x0000003a7a497223 */ /* 0x040fe40000010049 */
[-C--:B------:R-:W-:Y:S02]  /*4ca0*/  FFMA.FTZ R58, R122, R72.reuse, -R57 ;  /* 0x000000487a3a7223 */ /* 0x080fe40000010839 */
[----:B------:R-:W-:Y:S02]  /*4cb0*/  FMUL.FTZ R72, R121, -R72 ;  /* 0x8000004879487220 */ /* 0x000fe40000410000 */
[-C--:B------:R-:W-:Y:S02]  /*4cc0*/  FFMA.FTZ R57, R126, R219.reuse, -R56 ;  /* 0x000000db7e397223 */ /* 0x080fe40000010838 */
[----:B------:R-:W-:Y:S02]  /*4cd0*/  FMUL.FTZ R56, R125, R219 ;  /* 0x000000db7d387220 */ /* 0x000fe40000410000 */
[----:B------:R-:W-:-:S02]  /*4ce0*/  FFMA.FTZ R69, R122, R69, R72 ;  /* 0x000000457a457223 */ /* 0x000fc40000010048 */
[----:B------:R-:W-:Y:S02]  /*4cf0*/  FFMA.FTZ R56, R126, R209, R56 ;  /* 0x000000d17e387223 */ /* 0x000fe40000010038 */
[----:B------:R-:W-:Y:S02]  /*4d00*/  FADD.FTZ R218, R206, R57 ;  /* 0x00000039ceda7221 */ /* 0x000fe40000010000 */
[----:B------:R-:W-:Y:S02]  /*4d10*/  FFMA.FTZ R71, R122, R68, -R71 ;  /* 0x000000447a477223 */ /* 0x000fe40000010847 */
[----:B------:R-:W-:Y:S02]  /*4d20*/  FMUL.FTZ R59, R123, -R73 ;  /* 0x800000497b3b7220 */ /* 0x000fe40000410000 */
[----:B------:R-:W-:Y:S02]  /*4d30*/  FADD.FTZ R69, -R158, R69 ;  /* 0x000000459e457221 */ /* 0x000fe40000010100 */
[----:B------:R-:W-:-:S02]  /*4d40*/  FADD.FTZ R207, RZ, R56 ;  /* 0x00000038ffcf7221 */ /* 0x000fc40000010000 */
[----:B------:R-:W-:Y:S02]  /*4d50*/  FMUL.FTZ R56, R123, R218 ;  /* 0x000000da7b387220 */ /* 0x000fe40000410000 */
[----:B------:R-:W-:Y:S02]  /*4d60*/  FFMA.FTZ R59, R124, R71, -R59 ;  /* 0x000000477c3b7223 */ /* 0x000fe4000001083b */
[----:B------:R-:W-:Y:S02]  /*4d70*/  FADD.FTZ R58, R157, R58 ;  /* 0x0000003a9d3a7221 */ /* 0x000fe40000010000 */
[C---:B------:R-:W-:Y:S02]  /*4d80*/  FMUL.FTZ R75, R123.reuse, -R69 ;  /* 0x800000457b4b7220 */ /* 0x040fe40000410000 */
[C---:B------:R-:W-:Y:S02]  /*4d90*/  FMUL.FTZ R71, R123.reuse, -R71 ;  /* 0x800000477b477220 */ /* 0x040fe40000410000 */
[----:B------:R-:W-:-:S02]  /*4da0*/  FMUL.FTZ R57, R123, R207 ;  /* 0x000000cf7b397220 */ /* 0x000fc40000410000 */
[C---:B------:R-:W-:Y:S02]  /*4db0*/  FFMA.FTZ R206, R124.reuse, R207, R56 ;  /* 0x000000cf7cce7223 */ /* 0x040fe40000010038 */
[CC--:B------:R-:W-:Y:S02]  /*4dc0*/  FFMA.FTZ R75, R124.reuse, R58.reuse, -R75 ;  /* 0x0000003a7c4b7223 */ /* 0x0c0fe4000001084b */
[C---:B------:R-:W-:Y:S02]  /*4dd0*/  FFMA.FTZ R71, R124.reuse, R73, R71 ;  /* 0x000000497c477223 */ /* 0x040fe40000010047 */
[----:B------:R-:W-:Y:S02]  /*4de0*/  FMUL.FTZ R58, R123, -R58 ;  /* 0x8000003a7b3a7220 */ /* 0x000fe40000410000 */
[----:B------:R-:W-:Y:S02]  /*4df0*/  FFMA.FTZ R56, R124, R218, -R57 ;  /* 0x000000da7c387223 */ /* 0x000fe40000010839 */
[----:B------:R-:W-:-:S02]  /*4e00*/  FADD.FTZ R206, RZ, R206 ;  /* 0x000000ceffce7221 */ /* 0x000fc40000010000 */
[----:B------:R-:W-:Y:S02]  /*4e10*/  FMUL.FTZ R57, R125, -R71 ;  /* 0x800000477d397220 */ /* 0x000fe40000410000 */
[----:B------:R-:W-:Y:S02]  /*4e20*/  FFMA.FTZ R58, R124, R69, R58 ;  /* 0x000000457c3a7223 */ /* 0x000fe4000001003a */
[----:B------:R-:W-:Y:S02]  /*4e30*/  FADD.FTZ R221, R205, R56 ;  /* 0x00000038cddd7221 */ /* 0x000fe40000010000 */
[----:B------:R-:W-:Y:S02]  /*4e40*/  FMUL.FTZ R56, R121, R206 ;  /* 0x000000ce79387220 */ /* 0x000fe40000410000 */
[-C--:B------:R-:W-:Y:S02]  /*4e50*/  FFMA.FTZ R68, R126, R59.reuse, -R57 ;  /* 0x0000003b7e447223 */ /* 0x080fe40000010839 */
[----:B------:R-:W-:-:S02]  /*4e60*/  FMUL.FTZ R69, R125, -R59 ;  /* 0x8000003b7d457220 */ /* 0x000fc40000410000 */
[----:B------:R-:W-:Y:S02]  /*4e70*/  FADD.FTZ R58, -R161, R58 ;  /* 0x0000003aa13a7221 */ /* 0x000fe40000010100 */
[-C--:B------:R-:W-:Y:S02]  /*4e80*/  FMUL.FTZ R59, R121, R221.reuse ;  /* 0x000000dd793b7220 */ /* 0x080fe40000410000 */
[----:B------:R-:W-:Y:S02]  /*4e90*/  FFMA.FTZ R57, R122, R221, -R56 ;  /* 0x000000dd7a397223 */ /* 0x000fe40000010838 */
[----:B------:R-:W-:Y:S02]  /*4ea0*/  FADD.FTZ R75, R162, R75 ;  /* 0x0000004ba24b7221 */ /* 0x000fe40000010000 */
[----:B------:R-:W-:Y:S02]  /*4eb0*/  FMUL.FTZ R56, R125, -R58 ;  /* 0x8000003a7d387220 */ /* 0x000fe40000410000 */
[----:B------:R-:W-:-:S02]  /*4ec0*/  FFMA.FTZ R69, R126, R71, R69 ;  /* 0x000000477e457223 */ /* 0x000fc40000010045 */
[----:B------:R-:W-:Y:S02]  /*4ed0*/  FFMA.FTZ R59, R122, R206, R59 ;  /* 0x000000ce7a3b7223 */ /* 0x000fe4000001003b */
[----:B------:R-:W-:Y:S02]  /*4ee0*/  FADD.FTZ R220, R204, R57 ;  /* 0x00000039ccdc7221 */ /* 0x000fe40000010000 */
[----:B------:R-:W-:Y:S02]  /*4ef0*/  FFMA.FTZ R71, R126, R75, -R56 ;  /* 0x0000004b7e477223 */ /* 0x000fe40000010838 */
[----:B------:R-:W-:Y:S02]  /*4f00*/  FMUL.FTZ R57, R127, -R69 ;  /* 0x800000457f397220 */ /* 0x000fe40000410000 */
[----:B------:R-:W-:Y:S02]  /*4f10*/  FMUL.FTZ R75, R125, -R75 ;  /* 0x8000004b7d4b7220 */ /* 0x000fe40000410000 */
[----:B------:R-:W-:-:S02]  /*4f20*/  FADD.FTZ R204, RZ, R59 ;  /* 0x0000003bffcc7221 */ /* 0x000fc40000010000 */
[C---:B------:R-:W-:Y:S02]  /*4f30*/  FMUL.FTZ R59, R119.reuse, R220 ;  /* 0x000000dc773b7220 */ /* 0x040fe40000410000 */
[----:B------:R-:W-:Y:S02]  /*4f40*/  FFMA.FTZ R70, R128, R68, -R57 ;  /* 0x0000004480467223 */ /* 0x000fe40000010839 */
[----:B------:R-:W-:Y:S02]  /*4f50*/  FFMA.FTZ R58, R126, R58, R75 ;  /* 0x0000003a7e3a7223 */ /* 0x000fe4000001004b */
[-C--:B------:R-:W-:Y:S02]  /*4f60*/  FMUL.FTZ R57, R119, R204.reuse ;  /* 0x000000cc77397220 */ /* 0x080fe40000410000 */
[----:B------:R-:W-:Y:S02]  /*4f70*/  FFMA.FTZ R59, R120, R204, R59 ;  /* 0x000000cc783b7223 */ /* 0x000fe4000001003b */
[----:B------:R-:W-:-:S02]  /*4f80*/  FADD.FTZ R58, -R163, R58 ;  /* 0x0000003aa33a7221 */ /* 0x000fc40000010100 */
[----:B------:R-:W-:Y:S02]  /*4f90*/  FFMA.FTZ R56, R120, R220, -R57 ;  /* 0x000000dc78387223 */ /* 0x000fe40000010839 */
[----:B------:R-:W-:Y:S02]  /*4fa0*/  FADD.FTZ R205, RZ, R59 ;  /* 0x0000003bffcd7221 */ /* 0x000fe40000010000 */
[----:B------:R-:W-:Y:S02]  /*4fb0*/  FADD.FTZ R71, R164, R71 ;  /* 0x00000047a4477221 */ /* 0x000fe40000010000 */
[----:B------:R-:W-:Y:S02]  /*4fc0*/  FMUL.FTZ R57, R127, -R58 ;  /* 0x8000003a7f397220 */ /* 0x000fe40000410000 */
[----:B------:R-:W-:Y:S02]  /*4fd0*/  FADD.FTZ R223, R203, R56 ;  /* 0x00000038cbdf7221 */ /* 0x000fe40000010000 */
[----:B------:R-:W-:-:S02]  /*4fe0*/  FMUL.FTZ R56, R117, R205 ;  /* 0x000000cd75387220 */ /* 0x000fc40000410000 */
[----:B------:R-:W-:Y:S02]  /*4ff0*/  FFMA.FTZ R72, R128, R71, -R57 ;  /* 0x0000004780487223 */ /* 0x000fe40000010839 */
[-C--:B------:R-:W-:Y:S02]  /*5000*/  FFMA.FTZ R57, R118, R223.reuse, -R56 ;  /* 0x000000df76397223 */ /* 0x080fe40000010838 */
[----:B------:R-:W-:Y:S02]  /*5010*/  FMUL.FTZ R68, R127, -R68 ;  /* 0x800000447f447220 */ /* 0x000fe40000410000 */
[----:B------:R-:W-:Y:S02]  /*5020*/  FMUL.FTZ R56, R117, R223 ;  /* 0x000000df75387220 */ /* 0x000fe40000410000 */
[----:B------:R-:W-:Y:S02]  /*5030*/  FMUL.FTZ R71, R127, -R71 ;  /* 0x800000477f477220 */ /* 0x000fe40000410000 */
[----:B------:R-:W-:-:S02]  /*5040*/  FFMA.FTZ R68, R128, R69, R68 ;  /* 0x0000004580447223 */ /* 0x000fc40000010044 */
[----:B------:R-:W-:Y:S02]  /*5050*/  FFMA.FTZ R56, R118, R205, R56 ;  /* 0x000000cd76387223 */ /* 0x000fe40000010038 */
[----:B------:R-:W-:Y:S02]  /*5060*/  FFMA.FTZ R71, R128, R58, R71 ;  /* 0x0000003a80477223 */ /* 0x000fe40000010047 */
[----:B------:R-:W-:Y:S02]  /*5070*/  FADD.FTZ R222, R202, R57 ;  /* 0x00000039cade7221 */ /* 0x000fe40000010000 */
[C---:B------:R-:W-:Y:S02]  /*5080*/  FMUL.FTZ R57, R129.reuse, -R70 ;  /* 0x8000004681397220 */ /* 0x040fe40000410000 */
[----:B------:R-:W-:Y:S02]  /*5090*/  FMUL.FTZ R59, R129, -R68 ;  /* 0x80000044813b7220 */ /* 0x000fe40000410000 */
[----:B------:R-:W-:-:S02]  /*50a0*/  FADD.FTZ R202, RZ, R56 ;  /* 0x00000038ffca7221 */ /* 0x000fc40000010000 */
[----:B------:R-:W-:Y:S02]  /*50b0*/  FADD.FTZ R71, -R142, R71 ;  /* 0x000000478e477221 */ /* 0x000fe40000010100 */
[C---:B------:R-:W-:Y:S02]  /*50c0*/  FFMA.FTZ R68, R130.reuse, R68, R57 ;  /* 0x0000004482447223 */ /* 0x040fe40000010039 */
[----:B------:R-:W-:Y:S02]  /*50d0*/  FFMA.FTZ R58, R130, R70, -R59 ;  /* 0x00000046823a7223 */ /* 0x000fe4000001083b */
[----:B------:R-:W-:Y:S02]  /*50e0*/  FMUL.FTZ R57, R115, R202 ;  /* 0x000000ca73397220 */ /* 0x000fe40000410000 */
[----:B------:R-:W-:Y:S02]  /*50f0*/  FADD.FTZ R72, R143, R72 ;  /* 0x000000488f487221 */ /* 0x000fe40000010000 */
[----:B------:R-:W-:-:S02]  /*5100*/  FMUL.FTZ R69, R129, -R71 ;  /* 0x8000004781457220 */ /* 0x000fc40000410000 */
[-C--:B------:R-:W-:Y:S02]  /*5110*/  FMUL.FTZ R59, R115, R222.reuse ;  /* 0x000000de733b7220 */ /* 0x080fe40000410000 */
[----:B------:R-:W-:Y:S02]  /*5120*/  FFMA.FTZ R56, R116, R222, -R57 ;  /* 0x000000de74387223 */ /* 0x000fe40000010839 */
[----:B------:R-:W-:Y:S02]  /*5130*/  FFMA.FTZ R70, R130, R72, -R69 ;  /* 0x0000004882467223 */ /* 0x000fe40000010845 */
[----:B------:R-:W-:Y:S02]  /*5140*/  FFMA.FTZ R59, R116, R202, R59 ;  /* 0x000000ca743b7223 */ /* 0x000fe4000001003b */
[----:B------:R-:W-:Y:S02]  /*5150*/  FMUL.FTZ R72, R129, -R72 ;  /* 0x8000004881487220 */ /* 0x000fe40000410000 */
[----:B------:R-:W-:-:S02]  /*5160*/  FMUL.FTZ R57, R131, -R68 ;  /* 0x8000004483397220 */ /* 0x000fc40000410000 */
[----:B------:R-:W-:Y:S02]  /*5170*/  FADD.FTZ R225, R201, R56 ;  /* 0x00000038c9e17221 */ /* 0x000fe40000010000 */
[----:B------:R-:W-:Y:S02]  /*5180*/  FADD.FTZ R201, RZ, R59 ;  /* 0x0000003bffc97221 */ /* 0x000fe40000010000 */
[----:B------:R-:W-:Y:S02]  /*5190*/  FFMA.FTZ R71, R130, R71, R72 ;  /* 0x0000004782477223 */ /* 0x000fe40000010048 */
[-C--:B------:R-:W-:Y:S02]  /*51a0*/  FFMA.FTZ R72, R132, R58.reuse, -R57 ;  /* 0x0000003a84487223 */ /* 0x080fe40000010839 */
[----:B------:R-:W-:Y:S02]  /*51b0*/  FMUL.FTZ R57, R131, -R58 ;  /* 0x8000003a83397220 */ /* 0x000fe40000410000 */
[----:B------:R-:W-:-:S02]  /*51c0*/  FMUL.FTZ R56, R113, R201 ;  /* 0x000000c971387220 */ /* 0x000fc40000410000 */
[----:B------:R-:W-:Y:S02]  /*51d0*/  FFMA.FTZ R73, R132, R68, R57 ;  /* 0x0000004484497223 */ /* 0x000fe40000010039 */
[-C--:B------:R-:W-:Y:S02]  /*51e0*/  FFMA.FTZ R57, R114, R225.reuse, -R56 ;  /* 0x000000e172397223 */ /* 0x080fe40000010838 */
[----:B------:R-:W-:Y:S02]  /*51f0*/  FMUL.FTZ R56, R113, R225 ;  /* 0x000000e171387220 */ /* 0x000fe40000410000 */
[----:B------:R-:W-:Y:S02]  /*5200*/  FADD.FTZ R71, -R144, R71 ;  /* 0x0000004790477221 */ /* 0x000fe40000010100 */
[----:B------:R-:W-:Y:S01]  /*5210*/  FADD.FTZ R224, R200, R57 ;  /* 0x00000039c8e07221 */ /* 0x000fe20000010000 */
[----:B------:R-:W-:Y:S01]  /*5220*/  HFMA2.MMA R57, -RZ, RZ, 0, 0 ;  /* 0x00000000ff397435 */ /* 0x000fe200000001ff */
[----:B------:R-:W-:Y:S01]  /*5230*/  FFMA.FTZ R203, R114, R201, R56 ;  /* 0x000000c972cb7223 */ /* 0x000fe20000010038 */
[----:B------:R-:W-:Y:S01]  /*5240*/  MOV R56, 0x3f800000 ;  /* 0x3f80000000387802 */ /* 0x000fe20000000f00 */
[----:B------:R-:W-:-:S02]  /*5250*/  FADD.FTZ R70, R145, R70 ;  /* 0x0000004691467221 */ /* 0x000fc40000010000 */
[----:B------:R-:W-:Y:S02]  /*5260*/  FMUL.FTZ R59, R131, -R71 ;  /* 0x80000047833b7220 */ /* 0x000fe40000410000 */
[----:B------:R-:W-:Y:S02]  /*5270*/  FADD.FTZ R203, RZ, R203 ;  /* 0x000000cbffcb7221 */ /* 0x000fe40000010000 */
[----:B------:R-:W-:Y:S02]  /*5280*/  FMUL.FTZ R68, R111, R224 ;  /* 0x000000e06f447220 */ /* 0x000fe40000410000 */
[-C--:B------:R-:W-:Y:S02]  /*5290*/  FMUL.FTZ R58, R131, -R70.reuse ;  /* 0x80000046833a7220 */ /* 0x080fe40000410000 */
[----:B------:R-:W-:Y:S02]  /*52a0*/  FFMA.FTZ R70, R132, R70, -R59 ;  /* 0x0000004684467223 */ /* 0x000fe4000001083b */
[----:B------:R-:W-:-:S02]  /*52b0*/  FMUL.FTZ R69, R111, R203 ;  /* 0x000000cb6f457220 */ /* 0x000fc40000410000 */
[----:B------:R-:W-:Y:S02]  /*52c0*/  FFMA.FTZ R68, R112, R203, R68 ;  /* 0x000000cb70447223 */ /* 0x000fe40000010044 */
[----:B------:R-:W-:Y:S02]  /*52d0*/  FFMA.FTZ R71, R132, R71, R58 ;  /* 0x0000004784477223 */ /* 0x000fe4000001003a */
[----:B------:R-:W-:Y:S01]  /*52e0*/  FADD.FTZ R70, R147, R70 ;  /* 0x0000004693467221 */ /* 0x000fe20000010000 */
[----:B------:R-:W-:Y:S01]  /*52f0*/  CS2R R58, SRZ ;  /* 0x00000000003a7805 */ /* 0x000fe2000001ff00 */
[----:B------:R-:W-:Y:S02]  /*5300*/  FFMA.FTZ R226, R112, R224, -R69 ;  /* 0x000000e070e27223 */ /* 0x000fe40000010845 */
[----:B------:R-:W-:Y:S02]  /*5310*/  FADD.FTZ R200, RZ, R68 ;  /* 0x00000044ffc87221 */ /* 0x000fe40000010000 */
[----:B------:R-:W-:Y:S01]  /*5320*/  FADD.FTZ R71, -R146, R71 ;  /* 0x0000004792477221 */ /* 0x000fe20000010100 */
[----:B------:R0:W1:Y:S01]  /*5330*/  @!P0 LDS.128 R56, [R74.X16+0x8b80] ;  /* 0x008b80004a388984 */ /* 0x000062000000cc00 */
[----:B------:R-:W-:Y:S01]  /*5340*/  FMUL.FTZ R68, R133, -R70 ;  /* 0x8000004685447220 */ /* 0x000fe20000410000 */
[----:B------:R-:W-:Y:S01]  /*5350*/  ISETP.GT.U32.AND P0, PT, R99, 0x1f, PT ;  /* 0x0000001f6300780c */ /* 0x000fe20003f04070 */
[----:B------:R-:W-:-:S02]  /*5360*/  FADD.FTZ R226, R199, R226 ;  /* 0x000000e2c7e27221 */ /* 0x000fc40000010000 */
[----:B------:R-:W-:Y:S02]  /*5370*/  FMUL.FTZ R69, R109, R200 ;  /* 0x000000c86d457220 */ /* 0x000fe40000410000 */
[-C--:B------:R-:W-:Y:S02]  /*5380*/  FMUL.FTZ R75, R133, -R71.reuse ;  /* 0x80000047854b7220 */ /* 0x080fe40000410000 */
[----:B------:R-:W-:Y:S02]  /*5390*/  FFMA.FTZ R77, R134, R71, R68 ;  /* 0x00000047864d7223 */ /* 0x000fe40000010044 */
[-C--:B------:R-:W-:Y:S02]  /*53a0*/  FFMA.FTZ R228, R110, R226.reuse, -R69 ;  /* 0x000000e26ee47223 */ /* 0x080fe40000010845 */
[----:B------:R-:W-:Y:S02]  /*53b0*/  FMUL.FTZ R71, R109, R226 ;  /* 0x000000e26d477220 */ /* 0x000fe40000410000 */
[----:B------:R-:W-:-:S02]  /*53c0*/  FFMA.FTZ R70, R134, R70, -R75 ;  /* 0x0000004686467223 */ /* 0x000fc4000001084b */
[----:B------:R-:W-:Y:S02]  /*53d0*/  FMUL.FTZ R75, R133, -R73 ;  /* 0x80000049854b7220 */ /* 0x000fe40000410000 */
[----:B------:R-:W-:Y:S02]  /*53e0*/  FADD.FTZ R228, R87, R228 ;  /* 0x000000e457e47221 */ /* 0x000fe40000010000 */
[----:B------:R-:W-:Y:S02]  /*53f0*/  FFMA.FTZ R199, R110, R200, R71 ;  /* 0x000000c86ec77223 */ /* 0x000fe40000010047 */
[-C--:B------:R-:W-:Y:S02]  /*5400*/  FMUL.FTZ R69, R133, -R72.reuse ;  /* 0x8000004885457220 */ /* 0x080fe40000410000 */
[----:B------:R-:W-:Y:S02]  /*5410*/  FFMA.FTZ R68, R134, R72, -R75 ;  /* 0x0000004886447223 */ /* 0x000fe4000001084b */
[----:B------:R-:W-:-:S02]  /*5420*/  FADD.FTZ R199, RZ, R199 ;  /* 0x000000c7ffc77221 */ /* 0x000fc40000010000 */
[CC--:B------:R-:W-:Y:S02]  /*5430*/  FMUL.FTZ R72, R107.reuse, R228.reuse ;  /* 0x000000e46b487220 */ /* 0x0c0fe40000410000 */
[----:B------:R-:W-:Y:S02]  /*5440*/  FFMA.FTZ R69, R134, R73, R69 ;  /* 0x0000004986457223 */ /* 0x000fe40000010045 */
[-C--:B------:R-:W-:Y:S02]  /*5450*/  FMUL.FTZ R73, R107, R199.reuse ;  /* 0x000000c76b497220 */ /* 0x080fe40000410000 */
[C---:B------:R-:W-:Y:S02]  /*5460*/  FFMA.FTZ R72, R108.reuse, R199, R72 ;  /* 0x000000c76c487223 */ /* 0x040fe40000010048 */
[----:B------:R-:W-:Y:S02]  /*5470*/  FFMA.FTZ R73, R108, R228, -R73 ;  /* 0x000000e46c497223 */ /* 0x000fe40000010849 */
[----:B------:R-:W-:-:S02]  /*5480*/  FADD.FTZ R227, RZ, R72 ;  /* 0x00000048ffe37221 */ /* 0x000fc40000010000 */
[----:B------:R-:W-:Y:S02]  /*5490*/  FADD.FTZ R71, -R148, R77 ;  /* 0x0000004d94477221 */ /* 0x000fe40000010100 */
[----:B------:R-:W-:Y:S02]  /*54a0*/  FADD.FTZ R70, R149, R70 ;  /* 0x0000004695467221 */ /* 0x000fe40000010000 */
[----:B------:R-:W-:Y:S02]  /*54b0*/  FADD.FTZ R229, R86, R73 ;  /* 0x0000004956e57221 */ /* 0x000fe40000010000 */
[C---:B------:R-:W-:Y:S01]  /*54c0*/  FMUL.FTZ R72, R104.reuse, R227 ;  /* 0x000000e368487220 */ /* 0x040fe20000410000 */
[----:B------:R0:W-:Y:S01]  /*54d0*/  STS.128 [R185.X16+0x6d80], R68 ;  /* 0x006d8044b9007388 */ /* 0x0001e2000000cc00 */
[-C--:B------:R-:W-:Y:S02]  /*54e0*/  FMUL.FTZ R230, R104, R229.reuse ;  /* 0x000000e568e67220 */ /* 0x080fe40000410000 */
[----:B------:R-:W-:-:S02]  /*54f0*/  FFMA.FTZ R231, R106, R229, -R72 ;  /* 0x000000e56ae77223 */ /* 0x000fc40000010848 */
[----:B------:R-:W-:Y:S02]  /*5500*/  FFMA.FTZ R230, R106, R227, R230 ;  /* 0x000000e36ae67223 */ /* 0x000fe400000100e6 */
[----:B------:R-:W-:Y:S01]  /*5510*/  FADD.FTZ R231, R212, R231 ;  /* 0x000000e7d4e77221 */ /* 0x000fe20000010000 */
        /* <DEDUP_REMOVED lines=41> */
.L_x_2488:
[----:B------:R-:W-:Y:S05]  /*57b0*/  BRA.DIV ~URZ, `(.L_x_2391) ;  /* 0x00006be27f007947 */ /* 0x000fea000b800000 */
[----:B------:R2:W3:Y:S04]  /*57c0*/  SHFL.DOWN PT, R71, R79, 0x1, 0x1f ;  /* 0x08201f004f477f89 */ /* 0x0004e800000e0000 */
[----:B------:R2:W4:Y:S04]  /*57d0*/  SHFL.DOWN PT, R72, R77, 0x1, 0x1f ;  /* 0x08201f004d487f89 */ /* 0x00052800000e0000 */
[----:B------:R2:W0:Y:S02]  /*57e0*/  SHFL.DOWN PT, R68, R76, 0x1, 0x1f ;  /* 0x08201f004c447f89 */ /* 0x00042400000e0000 */
.L_x_2489:
        /* <DEDUP_REMOVED lines=15> */
.L_x_2393:
[----:B------:R-:W-:Y:S05]  /*58e0*/  BSYNC B1 ;  /* 0x0000000000017941 */ /* 0x000fea0003800000 */
.L_x_2392:
[----:B------:R-:W-:Y:S05]  /*58f0*/  BRA.DIV ~URZ, `(.L_x_2394) ;  /* 0x00006c027f007947 */ /* 0x000fea000b800000 */
[----:B-1----:R1:W2:Y:S04]  /*5900*/  SHFL.DOWN PT, R70, R78, 0x2, 0x1f ;  /* 0x08401f004e467f89 */ /* 0x0022a800000e0000 */
[----:B---3--:R1:W3:Y:S04]  /*5910*/  SHFL.DOWN PT, R71, R79, 0x2, 0x1f ;  /* 0x08401f004f477f89 */ /* 0x0082e800000e0000 */
[----:B----4-:R1:W4:Y:S04]  /*5920*/  SHFL.DOWN PT, R72, R77, 0x2, 0x1f ;  /* 0x08401f004d487f89 */ /* 0x01032800000e0000 */
[----:B0-----:R1:W0:Y:S02]  /*5930*/  SHFL.DOWN PT, R68, R76, 0x2, 0x1f ;  /* 0x08401f004c447f89 */ /* 0x00122400000e0000 */
.L_x_2490:
        /* <DEDUP_REMOVED lines=15> */
.L_x_2396:
[----:B------:R-:W-:Y:S05]  /*5a30*/  BSYNC B1 ;  /* 0x0000000000017941 */ /* 0x000fea0003800000 */
.L_x_2395:
[----:B------:R-:W-:Y:S05]  /*5a40*/  BRA.DIV ~URZ, `(.L_x_2397) ;  /* 0x00006c827f007947 */ /* 0x000fea000b800000 */
[----:B--2---:R2:W1:Y:S02]  /*5a50*/  SHFL.DOWN PT, R70, R78, 0x4, 0x1f ;  /* 0x08801f004e467f89 */ /* 0x00446400000e0000 */
.L_x_2491:
[----:B------:R-:W-:Y:S05]  /*5a60*/  BRA.DIV ~URZ, `(.L_x_2398) ;  /* 0x00006ce27f007947 */ /* 0x000fea000b800000 */
[----:B---3--:R3:W2:Y:S04]  /*5a70*/  SHFL.DOWN PT, R71, R79, 0x4, 0x1f ;  /* 0x08801f004f477f89 */ /* 0x0086a800000e0000 */
[----:B----4-:R3:W4:Y:S04]  /*5a80*/  SHFL.DOWN PT, R72, R77, 0x4, 0x1f ;  /* 0x08801f004d487f89 */ /* 0x01072800000e0000 */
[----:B0-----:R3:W0:Y:S02]  /*5a90*/  SHFL.DOWN PT, R68, R76, 0x4, 0x1f ;  /* 0x08801f004c447f89 */ /* 0x00162400000e0000 */
.L_x_2492:
        /* <DEDUP_REMOVED lines=15> */
.L_x_2400:
[----:B------:R-:W-:Y:S05]  /*5b90*/  BSYNC B1 ;  /* 0x0000000000017941 */ /* 0x000fea0003800000 */
.L_x_2399:
[----:B------:R-:W-:Y:S05]  /*5ba0*/  BRA.DIV ~URZ, `(.L_x_2401) ;  /* 0x00006d027f007947 */ /* 0x000fea000b800000 */
[----:B-1----:R1:W3:Y:S04]  /*5bb0*/  SHFL.DOWN PT, R70, R78, 0x8, 0x1f ;  /* 0x09001f004e467f89 */ /* 0x0022e800000e0000 */
[----:B--2---:R1:W2:Y:S04]  /*5bc0*/  SHFL.DOWN PT, R71, R79, 0x8, 0x1f ;  /* 0x09001f004f477f89 */ /* 0x0042a800000e0000 */
[----:B----4-:R1:W4:Y:S04]  /*5bd0*/  SHFL.DOWN PT, R72, R77, 0x8, 0x1f ;  /* 0x09001f004d487f89 */ /* 0x01032800000e0000 */
[----:B0-----:R1:W0:Y:S02]  /*5be0*/  SHFL.DOWN PT, R68, R76, 0x8, 0x1f ;  /* 0x09001f004c447f89 */ /* 0x00122400000e0000 */
.L_x_2493:
        /* <DEDUP_REMOVED lines=15> */
.L_x_2403:
[----:B------:R-:W-:Y:S05]  /*5ce0*/  BSYNC B1 ;  /* 0x0000000000017941 */ /* 0x000fea0003800000 */
.L_x_2402:
[----:B------:R-:W-:Y:S05]  /*5cf0*/  BRA.DIV ~URZ, `(.L_x_2404) ;  /* 0x00006d827f007947 */ /* 0x000fea000b800000 */
[----:B---3--:R3:W1:Y:S02]  /*5d00*/  SHFL.DOWN PT, R70, R78, 0x10, 0x1f ;  /* 0x0a001f004e467f89 */ /* 0x00866400000e0000 */
.L_x_2494:
[----:B------:R-:W-:Y:S05]  /*5d10*/  BRA.DIV ~URZ, `(.L_x_2405) ;  /* 0x00006de27f007947 */ /* 0x000fea000b800000 */
[----:B--2---:R2:W3:Y:S04]  /*5d20*/  SHFL.DOWN PT, R71, R79, 0x10, 0x1f ;  /* 0x0a001f004f477f89 */ /* 0x0044e800000e0000 */
[----:B----4-:R2:W4:Y:S04]  /*5d30*/  SHFL.DOWN PT, R72, R77, 0x10, 0x1f ;  /* 0x0a001f004d487f89 */ /* 0x01052800000e0000 */
[----:B0-----:R2:W0:Y:S02]  /*5d40*/  SHFL.DOWN PT, R68, R76, 0x10, 0x1f ;  /* 0x0a001f004c447f89 */ /* 0x00142400000e0000 */
.L_x_2495:
        /* <DEDUP_REMOVED lines=13> */
.L_x_2407:
[----:B------:R-:W-:Y:S05]  /*5e20*/  BSYNC B1 ;  /* 0x0000000000017941 */ /* 0x000fea0003800000 */
.L_x_2406:
[----:B------:R-:W-:Y:S05]  /*5e30*/  BRA.DIV ~URZ, `(.L_x_2408) ;  /* 0x00006e227f007947 */ /* 0x000fea000b800000 */
[----:B------:R-:W5:Y:S04]  /*5e40*/  SHFL.IDX PT, R239, R79, RZ, 0x1f ;  /* 0x00001fff4fef7589 */ /* 0x000f6800000e0000 */
[----:B------:R-:W2:Y:S04]  /*5e50*/  SHFL.IDX PT, R235, R78, RZ, 0x1f ;  /* 0x00001fff4eeb7589 */ /* 0x000ea800000e0000 */
[----:B------:R4:W3:Y:S04]  /*5e60*/  SHFL.DOWN PT, R75, R78, 0x1, 0x1f ;  /* 0x08201f004e4b7f89 */ /* 0x0008e800000e0000 */
[----:B------:R4:W1:Y:S04]  /*5e70*/  SHFL.DOWN PT, R240, R79, 0x1, 0x1f ;  /* 0x08201f004ff07f89 */ /* 0x00086800000e0000 */
[----:B------:R4:W0:Y:S04]  /*5e80*/  SHFL.IDX PT, R233, R77, RZ, 0x1f ;  /* 0x00001fff4de97589 */ /* 0x00082800000e0000 */
[----:B----4-:R4:W0:Y:S04]  /*5e90*/  SHFL.DOWN PT, R72, R77, 0x1, 0x1f ;  /* 0x08201f004d487f89 */ /* 0x01082800000e0000 */
[----:B------:R4:W0:Y:S01]  /*5ea0*/  SHFL.IDX PT, R232, R76, RZ, 0x1f ;  /* 0x00001fff4ce87589 */ /* 0x00082200000e0000 */
[----:B-----5:R-:W-:-:S02]  /*5eb0*/  FMUL.FTZ R238, R59, R239 ;  /* 0x000000ef3bee7220 */ /* 0x020fc40000410000 */
[-C--:B0-----:R-:W-:Y:S01]  /*5ec0*/  FMUL.FTZ R68, R58, R239.reuse ;  /* 0x000000ef3a447220 */ /* 0x081fe20000410000 */
[----:B------:R4:W0:Y:S01]  /*5ed0*/  SHFL.DOWN PT, R241, R76, 0x1, 0x1f ;  /* 0x08201f004cf17f89 */ /* 0x00082200000e0000 */
[----:B------:R-:W-:Y:S02]  /*5ee0*/  FMUL.FTZ R236, R56, R239 ;  /* 0x000000ef38ec7220 */ /* 0x000fe40000410000 */
[-C--:B--2---:R-:W-:Y:S01]  /*5ef0*/  FFMA.FTZ R238, R58, R235.reuse, -R238 ;  /* 0x000000eb3aee7223 */ /* 0x084fe200000108ee */
[----:B------:R4:W2:Y:S01]  /*5f00*/  SHFL.IDX PT, R244, R56, RZ, 0x1f ;  /* 0x00001fff38f47589 */ /* 0x0008a200000e0000 */
[-C--:B------:R-:W-:Y:S02]  /*5f10*/  FFMA.FTZ R237, R59, R235.reuse, R68 ;  /* 0x000000eb3bed7223 */ /* 0x080fe40000010044 */
[----:B------:R-:W-:Y:S01]  /*5f20*/  FMUL.FTZ R234, R56, R235 ;  /* 0x000000eb38ea7220 */ /* 0x000fe20000410000 */
[----:B------:R4:W0:Y:S01]  /*5f30*/  SHFL.IDX PT, R242, R58, RZ, 0x1f ;  /* 0x00001fff3af27589 */ /* 0x00082200000e0000 */
[----:B------:R-:W-:-:S03]  /*5f40*/  FMUL.FTZ R239, R57, R239 ;  /* 0x000000ef39ef7220 */ /* 0x000fc60000410000 */
[----:B------:R4:W0:Y:S04]  /*5f50*/  SHFL.IDX PT, R73, R59, RZ, 0x1f ;  /* 0x00001fff3b497589 */ /* 0x00082800000e0000 */
[----:B------:R4:W0:Y:S02]  /*5f60*/  SHFL.IDX PT, R243, R57, RZ, 0x1f ;  /* 0x00001fff39f37589 */ /* 0x00082400000e0000 */
.L_x_2496:
[----:B-1-3--:R1:W3:Y:S01]  /*5f70*/  LDS.128 R84, [R212+0x6db0] ;  /* 0x006db000d4547984 */ /* 0x00a2e20000000c00 */
[----:B------:R-:W-:Y:S01]  /*5f80*/  ISETP.NE.AND P0, PT, R99, 0x1f, PT ;  /* 0x0000001f6300780c */ /* 0x000fe20003f05270 */
[----:B------:R-:W-:Y:S01]  /*5f90*/  BSSY B1, `(.L_x_2409) ;  /* 0x0000012000017945 */ /* 0x000fe20003800000 */
[----:B--2-4-:R-:W-:Y:S01]  /*5fa0*/  MOV R76, R244 ;  /* 0x000000f4004c7202 */ /* 0x014fe20000000f00 */
[----:B------:R1:W2:Y:S01]  /*5fb0*/  LDS.128 R80, [R212+0x6da0] ;  /* 0x006da000d4507984 */ /* 0x0002a20000000c00 */
[----:B0-----:R-:W-:Y:S02]  /*5fc0*/  MOV R77, R243 ;  /* 0x000000f3004d7202 */ /* 0x001fe40000000f00 */
[----:B------:R-:W-:Y:S01]  /*5fd0*/  MOV R78, R242 ;  /* 0x000000f2004e7202 */ /* 0x000fe20000000f00 */
[----:B------:R1:W0:Y:S01]  /*5fe0*/  LDS.128 R68, [R212+0x6d90] ;  /* 0x006d9000d4447984 */ /* 0x0002220000000c00 */
[----:B------:R-:W-:-:S05]  /*5ff0*/  MOV R79, R73 ;  /* 0x00000049004f7202 */ /* 0x000fca0000000f00 */
        /* <DEDUP_REMOVED lines=11> */
.L_x_2410:
[----:B------:R-:W-:Y:S05]  /*60b0*/  BSYNC B1 ;  /* 0x0000000000017941 */ /* 0x000fea0003800000 */
.L_x_2409:
[C---:B---3--:R-:W-:Y:S01]  /*60c0*/  FMUL.FTZ R59, R85.reuse, R79 ;  /* 0x0000004f553b7220 */ /* 0x048fe20000410000 */
[----:B------:R3:W-:Y:S01]  /*60d0*/  STS.128 [R212+0x6db0], R76 ;  /* 0x006db04cd4007388 */ /* 0x0007e20000000c00 */
[-C--:B------:R-:W-:Y:S02]  /*60e0*/  FMUL.FTZ R56, R85, R78.reuse ;  /* 0x0000004e55387220 */ /* 0x080fe40000410000 */
[----:B------:R-:W-:-:S02]  /*60f0*/  FFMA.FTZ R59, R84, R78, -R59 ;  /* 0x0000004e543b7223 */ /* 0x000fc4000001083b */
[----:B------:R-:W-:Y:S02]  /*6100*/  FFMA.FTZ R56, R84, R79, R56 ;  /* 0x0000004f54387223 */ /* 0x000fe40000010038 */
[----:B------:R-:W-:Y:S02]  /*6110*/  FADD.FTZ R74, R86, R59 ;  /* 0x0000003b564a7221 */ /* 0x000fe40000010000 */
[----:B------:R-:W-:Y:S02]  /*6120*/  FADD.FTZ R75, R87, R56 ;  /* 0x00000038574b7221 */ /* 0x000fe40000010000 */
[----:B------:R-:W-:Y:S02]  /*6130*/  FMUL.FTZ R59, R85, R77 ;  /* 0x0000004d553b7220 */ /* 0x000fe40000410000 */
[----:B--2---:R-:W-:Y:S02]  /*6140*/  FMUL.FTZ R56, R81, R74 ;  /* 0x0000004a51387220 */ /* 0x004fe40000410000 */
[----:B------:R-:W-:-:S02]  /*6150*/  FMUL.FTZ R73, R85, R76 ;  /* 0x0000004c55497220 */ /* 0x000fc40000410000 */
[----:B------:R-:W-:Y:S02]  /*6160*/  FFMA.FTZ R72, R84, R76, -R59 ;  /* 0x0000004c54487223 */ /* 0x000fe4000001083b */
[-C--:B------:R-:W-:Y:S02]  /*6170*/  FFMA.FTZ R56, R80, R75.reuse, R56 ;  /* 0x0000004b50387223 */ /* 0x080fe40000010038 */
[----:B------:R-:W-:Y:S02]  /*6180*/  FMUL.FTZ R59, R81, R75 ;  /* 0x0000004b513b7220 */ /* 0x000fe40000410000 */
[----:B------:R-:W-:Y:S02]  /*6190*/  FFMA.FTZ R73, R84, R77, R73 ;  /* 0x0000004d54497223 */ /* 0x000fe40000010049 */
[----:B------:R-:W-:Y:S02]  /*61a0*/  FADD.FTZ R87, R83, R56 ;  /* 0x0000003853577221 */ /* 0x000fe40000010000 */
[----:B------:R-:W-:Y:S01]  /*61b0*/  FFMA.FTZ R83, R80, R74, -R59 ;  /* 0x0000004a50537223 */ /* 0x000fe2000001083b */
[----:B------:R3:W-:Y:S01]  /*61c0*/  STS.128 [R212+0x6da0], R72 ;  /* 0x006da048d4007388 */ /* 0x0007e20000000c00 */
[----:B------:R-:W-:-:S02]  /*61d0*/  FMUL.FTZ R59, R81, R73 ;  /* 0x00000049513b7220 */ /* 0x000fc40000410000 */
[-C--:B------:R-:W-:Y:S02]  /*61e0*/  FMUL.FTZ R85, R81, R72.reuse ;  /* 0x0000004851557220 */ /* 0x080fe40000410000 */
        /* <DEDUP_REMOVED lines=19> */
.L_x_2389:
[----:B-1----:R-:W-:Y:S05]  /*6320*/  BSYNC B0 ;  /* 0x0000000000007941 */ /* 0x002fea0003800000 */
.L_x_2388:
[----:B---3--:R-:W-:Y:S01]  /*6330*/  FMUL.FTZ R78, R156, R206 ;  /* 0x000000ce9c4e7220 */ /* 0x008fe20000410000 */
[----:B------:R-:W-:Y:S01]  /*6340*/  WARPSYNC 0xffffffff ;  /* 0xffffffff00007948 */ /* 0x000fe20003800000 */
[----:B------:R-:W-:Y:S01]  /*6350*/  BAR.SYNC.DEFER_BLOCKING 0x0 ;  /* 0x0000000000007b1d */ /* 0x000fe20000010000 */
[----:B------:R-:W-:Y:S01]  /*6360*/  FMUL.FTZ R76, R140, R210 ;  /* 0x000000d28c4c7220 */ /* 0x000fe20000410000 */
[----:B------:R-:W-:Y:S01]  /*6370*/  ISETP.NE.AND P0, PT, R99, RZ, PT ;  /* 0x000000ff6300720c */ /* 0x000fe20003f05270 */
[----:B------:R-:W-:Y:S01]  /*6380*/  FFMA.FTZ R75, R153, R221, -R78 ;  /* 0x000000dd994b7223 */ /* 0x000fe2000001084e */
[----:B------:R-:W-:Y:S01]  /*6390*/  ULEA UR28, UR19, 0xfffff800, 0xb ;  /* 0xfffff800131c7891 */ /* 0x000fe2000f8e583f */
[----:B------:R-:W-:Y:S01]  /*63a0*/  FMUL.FTZ R78, R168, R205 ;  /* 0x000000cda84e7220 */ /* 0x000fe20000410000 */
[----:B------:R-:W-:Y:S01]  /*63b0*/  ULDC UR29, c[0x0][0x168] ;  /* 0x00005a00001d7ab9 */ /* 0x000fe20000000800 */
[----:B0-----:R-:W-:Y:S01]  /*63c0*/  FMUL.FTZ R74, R140, R217 ;  /* 0x000000d98c4a7220 */ /* 0x001fe20000410000 */
[----:B------:R-:W-:Y:S01]  /*63d0*/  UIADD3 UR28, -UR28, UR29, URZ ;  /* 0x0000001d1c1c7290 */ /* 0x000fe2000fffe13f */
[----:B------:R-:W-:Y:S01]  /*63e0*/  FFMA.FTZ R77, R165, R223, -R78 ;  /* 0x000000dfa54d7223 */ /* 0x000fe2000001084e */
[----:B------:R-:W-:Y:S01]  /*63f0*/  BSSY B0, `(.L_x_2411) ;  /* 0x0000220000007945 */ /* 0x000fe20003800000 */
[----:B------:R-:W-:-:S02]  /*6400*/  FMUL.FTZ R78, R182, R201 ;  /* 0x000000c9b64e7220 */ /* 0x000fc40000410000 */
[C---:B------:R-:W-:Y:S02]  /*6410*/  FFMA.FTZ R76, R137.reuse, R217, -R76 ;  /* 0x000000d9894c7223 */ /* 0x040fe4000001084c */
[----:B------:R-:W-:Y:S02]  /*6420*/  FFMA.FTZ R74, R137, R210, R74 ;  /* 0x000000d2894a7223 */ /* 0x000fe4000001004a */
[----:B------:R-:W-:Y:S02]  /*6430*/  FFMA.FTZ R137, R177, R225, -R78 ;  /* 0x000000e1b1897223 */ /* 0x000fe4000001084e */
[C---:B------:R-:W-:Y:S02]  /*6440*/  FMUL.FTZ R69, R136.reuse, R211 ;  /* 0x000000d388457220 */ /* 0x040fe40000410000 */
[----:B------:R-:W-:Y:S02]  /*6450*/  FMUL.FTZ R78, R211, UR42 ;  /* 0x0000002ad34e7c20 */ /* 0x000fe40008410000 */
[----:B------:R-:W-:-:S02]  /*6460*/  FMUL.FTZ R72, R136, R215 ;  /* 0x000000d788487220 */ /* 0x000fc40000410000 */
[----:B------:R-:W-:Y:S02]  /*6470*/  FMUL.FTZ R68, R138, R213 ;  /* 0x000000d58a447220 */ /* 0x000fe40000410000 */
[----:B------:R-:W-:Y:S02]  /*6480*/  FFMA.FTZ R69, R102, R215, -R69 ;  /* 0x000000d766457223 */ /* 0x000fe40000010845 */
[----:B------:R-:W-:Y:S02]  /*6490*/  FADD.FTZ R83, R96, R96 ;  /* 0x0000006060537221 */ /* 0x000fe40000010000 */
[----:B------:R-:W-:Y:S02]  /*64a0*/  FFMA.FTZ R78, R215, UR41, -R78 ;  /* 0x00000029d74e7c23 */ /* 0x000fe4000801084e */
[----:B------:R-:W-:Y:S02]  /*64b0*/  FFMA.FTZ R72, R102, R211, R72 ;  /* 0x000000d366487223 */ /* 0x000fe40000010048 */
[----:B------:R-:W-:-:S02]  /*64c0*/  FFMA.FTZ R68, R135, R214, -R68 ;  /* 0x000000d687447223 */ /* 0x000fc40000010844 */
[----:B------:R-:W-:Y:S02]  /*64d0*/  FADD.FTZ R71, RZ, R230 ;  /* 0x000000e6ff477221 */ /* 0x000fe40000010000 */
[----:B------:R-:W-:Y:S02]  /*64e0*/  FMUL.FTZ R81, R192, R231 ;  /* 0x000000e7c0517220 */ /* 0x000fe40000410000 */
[C---:B------:R-:W-:Y:S02]  /*64f0*/  FFMA.FTZ R69, R83.reuse, R69, RZ ;  /* 0x0000004553457223 */ /* 0x040fe400000100ff */
[----:B------:R-:W-:Y:S02]  /*6500*/  FMUL.FTZ R84, R83, R78 ;  /* 0x0000004e53547220 */ /* 0x000fe40000410000 */
[----:B------:R-:W-:Y:S02]  /*6510*/  FADD.FTZ R78, R95, R95 ;  /* 0x0000005f5f4e7221 */ /* 0x000fe40000010000 */
[----:B------:R-:W-:-:S02]  /*6520*/  FFMA.FTZ R73, -R83, R72, RZ ;  /* 0x0000004853497223 */ /* 0x000fc400000101ff */
[----:B------:R-:W-:Y:S02]  /*6530*/  FFMA.FTZ R72, R190, R71, R81 ;  /* 0x00000047be487223 */ /* 0x000fe40000010051 */
[----:B------:R-:W-:Y:S02]  /*6540*/  FFMA.FTZ R81, R78, R68, R69 ;  /* 0x000000444e517223 */ /* 0x000fe40000010045 */
[----:B------:R0:W1:Y:S01]  /*6550*/  LDS.64 R68, [R185.X16+0x6d88] ;  /* 0x006d8800b9447984 */ /* 0x000062000000ca00 */
[C---:B------:R-:W-:Y:S02]  /*6560*/  FMUL.FTZ R87, R183.reuse, R200 ;  /* 0x000000c8b7577220 */ /* 0x040fe40000410000 */
[----:B------:R-:W-:Y:S02]  /*6570*/  FMUL.FTZ R183, R183, R226 ;  /* 0x000000e2b7b77220 */ /* 0x000fe40000410000 */
[----:B------:R-:W-:Y:S02]  /*6580*/  FMUL.FTZ R82, R211, UR41 ;  /* 0x00000029d3527c20 */ /* 0x000fe40008410000 */
[----:B------:R-:W-:-:S02]  /*6590*/  FMUL.FTZ R70, R138, R214 ;  /* 0x000000d68a467220 */ /* 0x000fc40000410000 */
[C---:B------:R-:W-:Y:S02]  /*65a0*/  FFMA.FTZ R87, R187.reuse, R226, -R87 ;  /* 0x000000e2bb577223 */ /* 0x040fe40000010857 */
[----:B------:R-:W-:Y:S02]  /*65b0*/  FFMA.FTZ R187, R187, R200, R183 ;  /* 0x000000c8bbbb7223 */ /* 0x000fe400000100b7 */
[----:B------:R-:W-:Y:S02]  /*65c0*/  FFMA.FTZ R82, R215, UR42, R82 ;  /* 0x0000002ad7527c23 */ /* 0x000fe40008010052 */
[----:B------:R-:W-:Y:S02]  /*65d0*/  FMUL.FTZ R183, R213, UR41 ;  /* 0x00000029d5b77c20 */ /* 0x000fe40008410000 */
[----:B------:R-:W-:Y:S02]  /*65e0*/  FFMA.FTZ R70, R135, R213, R70 ;  /* 0x000000d587467223 */ /* 0x000fe40000010046 */
[----:B------:R-:W-:-:S02]  /*65f0*/  FMUL.FTZ R102, R191, R227 ;  /* 0x000000e3bf667220 */ /* 0x000fc40000410000 */
[----:B------:R-:W-:Y:S02]  /*6600*/  FFMA.FTZ R83, -R83, R82, -RZ ;  /* 0x0000005253537223 */ /* 0x000fe400000109ff */
[----:B------:R-:W-:Y:S02]  /*6610*/  FMUL.FTZ R191, R191, R229 ;  /* 0x000000e5bfbf7220 */ /* 0x000fe40000410000 */
[----:B------:R-:W-:Y:S02]  /*6620*/  FMUL.FTZ R85, R213, UR42 ;  /* 0x0000002ad5557c20 */ /* 0x000fe40008410000 */
[----:B------:R-:W-:Y:S02]  /*6630*/  FFMA.FTZ R82, R214, UR42, R183 ;  /* 0x0000002ad6527c23 */ /* 0x000fe400080100b7 */
[----:B------:R-:W-:Y:S02]  /*6640*/  FMUL.FTZ R80, R150, R208 ;  /* 0x000000d096507220 */ /* 0x000fe40000410000 */
[----:B------:R-:W-:-:S02]  /*6650*/  FMUL.FTZ R140, R154, R207 ;  /* 0x000000cf9a8c7220 */ /* 0x000fc40000410000 */
[----:B------:R-:W-:Y:S02]  /*6660*/  FFMA.FTZ R183, -R78, R70, R73 ;  /* 0x000000464eb77223 */ /* 0x000fe40000010149 */
[----:B------:R-:W-:Y:S02]  /*6670*/  FADD.FTZ R233, R94, R94 ;  /* 0x0000005e5ee97221 */ /* 0x000fe40000010000 */
[----:B------:R-:W-:Y:S02]  /*6680*/  FMUL.FTZ R154, R154, R218 ;  /* 0x000000da9a9a7220 */ /* 0x000fe40000410000 */
[----:B------:R-:W-:Y:S02]  /*6690*/  FMUL.FTZ R79, R150, R216 ;  /* 0x000000d8964f7220 */ /* 0x000fe40000410000 */
[----:B------:R-:W-:Y:S02]  /*66a0*/  FFMA.FTZ R102, R188, R229, -R102 ;  /* 0x000000e5bc667223 */ /* 0x000fe40000010866 */
[----:B------:R-:W-:-:S02]  /*66b0*/  FMUL.FTZ R150, R152, R209 ;  /* 0x000000d198967220 */ /* 0x000fc40000410000 */
[----:B------:R-:W-:Y:S02]  /*66c0*/  FMUL.FTZ R135, R189, R199 ;  /* 0x000000c7bd877220 */ /* 0x000fe40000410000 */
[----:B------:R-:W-:Y:S02]  /*66d0*/  FFMA.FTZ R188, R188, R227, R191 ;  /* 0x000000e3bcbc7223 */ /* 0x000fe400000100bf */
[----:B------:R-:W-:Y:S02]  /*66e0*/  FFMA.FTZ R85, R214, UR41, -R85 ;  /* 0x00000029d6557c23 */ /* 0x000fe40008010855 */
[----:B------:R-:W-:Y:S02]  /*66f0*/  FMUL.FTZ R152, R152, R219 ;  /* 0x000000db98987220 */ /* 0x000fe40000410000 */
[----:B------:R-:W-:Y:S02]  /*6700*/  FFMA.FTZ R80, R139, R216, -R80 ;  /* 0x000000d88b507223 */ /* 0x000fe40000010850 */
[----:B------:R-:W-:-:S02]  /*6710*/  FFMA.FTZ R140, R151, R218, -R140 ;  /* 0x000000da978c7223 */ /* 0x000fc4000001088c */
[----:B------:R-:W-:Y:S02]  /*6720*/  FMUL.FTZ R189, R189, R228 ;  /* 0x000000e4bdbd7220 */ /* 0x000fe40000410000 */
[----:B0-----:R-:W-:Y:S02]  /*6730*/  FFMA.FTZ R185, R233, R76, R81 ;  /* 0x0000004ce9b97223 */ /* 0x001fe40000010051 */
[----:B------:R-:W-:Y:S02]  /*6740*/  FADD.FTZ R191, R93, R93 ;  /* 0x0000005d5dbf7221 */ /* 0x000fe40000010000 */
[----:B------:R-:W-:Y:S02]  /*6750*/  FFMA.FTZ R74, -R233, R74, R183 ;  /* 0x0000004ae94a7223 */ /* 0x000fe400000101b7 */
[----:B------:R-:W-:Y:S02]  /*6760*/  FFMA.FTZ R151, R151, R207, R154 ;  /* 0x000000cf97977223 */ /* 0x000fe4000001009a */
[----:B------:R-:W-:-:S02]  /*6770*/  FMUL.FTZ R183, R208, UR42 ;  /* 0x0000002ad0b77c20 */ /* 0x000fc40008410000 */
[----:B------:R-:W-:Y:S02]  /*6780*/  FMUL.FTZ R154, R71, UR41 ;  /* 0x00000029479a7c20 */ /* 0x000fe40008410000 */
[----:B------:R-:W-:Y:S02]  /*6790*/  FFMA.FTZ R79, R139, R208, R79 ;  /* 0x000000d08b4f7223 */ /* 0x000fe4000001004f */
[----:B------:R-:W-:Y:S02]  /*67a0*/  FFMA.FTZ R135, R186, R228, -R135 ;  /* 0x000000e4ba877223 */ /* 0x000fe40000010887 */
[C---:B------:R-:W-:Y:S02]  /*67b0*/  FMUL.FTZ R85, R78.reuse, R85 ;  /* 0x000000554e557220 */ /* 0x040fe40000410000 */
[----:B------:R-:W-:Y:S02]  /*67c0*/  FFMA.FTZ R82, -R78, R82, -RZ ;  /* 0x000000524e527223 */ /* 0x000fe400000109ff */
[----:B------:R-:W-:-:S02]  /*67d0*/  FFMA.FTZ R139, R141, R209, R152 ;  /* 0x000000d18d8b7223 */ /* 0x000fc40000010098 */
[----:B------:R-:W-:Y:S02]  /*67e0*/  FFMA.FTZ R186, R186, R199, R189 ;  /* 0x000000c7baba7223 */ /* 0x000fe400000100bd */
[----:B------:R-:W-:Y:S02]  /*67f0*/  FMUL.FTZ R78, R210, UR42 ;  /* 0x0000002ad24e7c20 */ /* 0x000fe40008410000 */
[----:B------:R-:W-:Y:S02]  /*6800*/  FMUL.FTZ R70, R71, UR42 ;  /* 0x0000002a47467c20 */ /* 0x000fe40008410000 */
[----:B------:R-:W-:Y:S02]  /*6810*/  FFMA.FTZ R185, R191, R80, R185 ;  /* 0x00000050bfb97223 */ /* 0x000fe400000100b9 */
[----:B------:R-:W-:Y:S02]  /*6820*/  FFMA.FTZ R150, R141, R219, -R150 ;  /* 0x000000db8d967223 */ /* 0x000fe40000010896 */
[----:B------:R-:W-:-:S02]  /*6830*/  FADD.FTZ R189, R49, R49 ;  /* 0x0000003131bd7221 */ /* 0x000fc40000010000 */
[----:B------:R-:W-:Y:S02]  /*6840*/  FMUL.FTZ R152, R210, UR41 ;  /* 0x00000029d2987c20 */ /* 0x000fe40008410000 */
[----:B------:R-:W-:Y:S02]  /*6850*/  FFMA.FTZ R80, R216, UR41, -R183 ;  /* 0x00000029d8507c23 */ /* 0x000fe400080108b7 */
[C---:B------:R-:W-:Y:S02]  /*6860*/  FMUL.FTZ R141, R166.reuse, R204 ;  /* 0x000000cca68d7220 */ /* 0x040fe40000410000 */
[----:B------:R-:W-:Y:S02]  /*6870*/  FFMA.FTZ R154, R231, UR42, R154 ;  /* 0x0000002ae79a7c23 */ /* 0x000fe4000801009a */
[----:B-1----:R-:W-:Y:S02]  /*6880*/  FMUL.FTZ R183, R69, -R101 ;  /* 0x8000006545b77220 */ /* 0x002fe40000410000 */
[----:B------:R-:W-:-:S02]  /*6890*/  FMUL.FTZ R166, R166, R220 ;  /* 0x000000dca6a67220 */ /* 0x000fc40000410000 */
[----:B------:R-:W-:Y:S02]  /*68a0*/  FMUL.FTZ R101, R68, -R101 ;  /* 0x8000006544657220 */ /* 0x000fe40000410000 */
[----:B------:R-:W-:Y:S02]  /*68b0*/  FFMA.FTZ R73, R231, UR41, -R70 ;  /* 0x00000029e7497c23 */ /* 0x000fe40008010846 */
[----:B------:R-:W-:Y:S02]  /*68c0*/  FFMA.FTZ R78, R217, UR41, -R78 ;  /* 0x00000029d94e7c23 */ /* 0x000fe4000801084e */
[----:B------:R-:W-:Y:S02]  /*68d0*/  FMUL.FTZ R70, R189, R72 ;  /* 0x00000048bd467220 */ /* 0x000fe40000410000 */
[----:B------:R-:W-:Y:S02]  /*68e0*/  FFMA.FTZ R152, R217, UR42, R152 ;  /* 0x0000002ad9987c23 */ /* 0x000fe40008010098 */
[----:B------:R-:W-:-:S02]  /*68f0*/  FFMA.FTZ R141, R155, R220, -R141 ;  /* 0x000000dc9b8d7223 */ /* 0x000fc4000001088d */
[----:B------:R-:W-:Y:S02]  /*6900*/  FFMA.FTZ R72, -R189, R154, -RZ ;  /* 0x0000009abd487223 */ /* 0x000fe400000109ff */
[----:B------:R-:W-:Y:S02]  /*6910*/  FFMA.FTZ R68, R68, R100, -R183 ;  /* 0x0000006444447223 */ /* 0x000fe400000108b7 */
[----:B------:R-:W-:Y:S02]  /*6920*/  FFMA.FTZ R155, R155, R204, R166 ;  /* 0x000000cc9b9b7223 */ /* 0x000fe400000100a6 */
[----:B------:R-:W-:Y:S02]  /*6930*/  FMUL.FTZ R154, R209, UR42 ;  /* 0x0000002ad19a7c20 */ /* 0x000fe40008410000 */
[----:B------:R-:W-:Y:S02]  /*6940*/  FFMA.FTZ R100, R69, R100, R101 ;  /* 0x0000006445647223 */ /* 0x000fe40000010065 */
[----:B------:R-:W-:-:S02]  /*6950*/  FMUL.FTZ R81, R233, R78 ;  /* 0x0000004ee9517220 */ /* 0x000fc40000410000 */
[----:B------:R-:W-:Y:S02]  /*6960*/  FADD.FTZ R166, R92, R92 ;  /* 0x0000005c5ca67221 */ /* 0x000fe40000010000 */
[----:B------:R-:W-:Y:S02]  /*6970*/  FFMA.FTZ R78, -R233, R152, -RZ ;  /* 0x00000098e94e7223 */ /* 0x000fe400000109ff */
[----:B------:R-:W-:Y:S02]  /*6980*/  FFMA.FTZ R152, -R191, R79, R74 ;  /* 0x0000004fbf987223 */ /* 0x000fe4000001014a */
[----:B------:R-:W-:Y:S02]  /*6990*/  FFMA.FTZ R79, R219, UR41, -R154 ;  /* 0x00000029db4f7c23 */ /* 0x000fe4000801089a */
[----:B------:R-:W-:Y:S02]  /*69a0*/  FADD.FTZ R193, -R193, R100 ;  /* 0x00000064c1c17221 */ /* 0x000fe40000010100 */
[----:B------:R-:W-:-:S02]  /*69b0*/  FFMA.FTZ R185, R166, R150, R185 ;  /* 0x00000096a6b97223 */ /* 0x000fc400000100b9 */
[----:B------:R-:W-:Y:S02]  /*69c0*/  FADD.FTZ R154, R91, R91 ;  /* 0x0000005b5b9a7221 */ /* 0x000fe40000010000 */
[----:B------:R-:W-:Y:S02]  /*69d0*/  FADD.FTZ R195, R195, R68 ;  /* 0x00000044c3c37221 */ /* 0x000fe40000010000 */
[----:B------:R-:W-:Y:S02]  /*69e0*/  FMUL.FTZ R68, R104, -R193 ;  /* 0x800000c168447220 */ /* 0x000fe40000410000 */
[----:B------:R-:W-:Y:S02]  /*69f0*/  FFMA.FTZ R150, R154, R140, R185 ;  /* 0x0000008c9a967223 */ /* 0x000fe400000100b9 */
[----:B------:R-:W-:Y:S02]  /*6a00*/  FADD.FTZ R101, R90, R90 ;  /* 0x0000005a5a657221 */ /* 0x000fe40000010000 */
[----:B------:R-:W-:-:S02]  /*6a10*/  FMUL.FTZ R104, R104, -R195 ;  /* 0x800000c368687220 */ /* 0x000fc40000410000 */
[----:B------:R-:W-:Y:S02]  /*6a20*/  FFMA.FTZ R69, R106, R195, -R68 ;  /* 0x000000c36a457223 */ /* 0x000fe40000010844 */
[----:B------:R-:W-:Y:S02]  /*6a30*/  FFMA.FTZ R100, R101, R75, R150 ;  /* 0x0000004b65647223 */ /* 0x000fe40000010096 */
[----:B------:R-:W-:Y:S02]  /*6a40*/  FMUL.FTZ R68, R206, UR42 ;  /* 0x0000002ace447c20 */ /* 0x000fe40008410000 */
[----:B------:R-:W-:Y:S02]  /*6a50*/  FFMA.FTZ R75, R106, R193, R104 ;  /* 0x000000c16a4b7223 */ /* 0x000fe40000010068 */
[----:B------:R-:W-:Y:S02]  /*6a60*/  FFMA.FTZ R152, -R166, R139, R152 ;  /* 0x0000008ba6987223 */ /* 0x000fe40000010198 */
[----:B------:R-:W-:-:S02]  /*6a70*/  FMUL.FTZ R156, R156, R221 ;  /* 0x000000dd9c9c7220 */ /* 0x000fc40000410000 */
[----:B------:R-:W-:Y:S02]  /*6a80*/  FMUL.FTZ R150, R206, UR41 ;  /* 0x00000029ce967c20 */ /* 0x000fe40008410000 */
[----:B------:R-:W-:Y:S02]  /*6a90*/  FFMA.FTZ R68, R221, UR41, -R68 ;  /* 0x00000029dd447c23 */ /* 0x000fe40008010844 */
[----:B------:R-:W-:Y:S02]  /*6aa0*/  FADD.FTZ R75, -R194, R75 ;  /* 0x0000004bc24b7221 */ /* 0x000fe40000010100 */
[----:B------:R-:W-:Y:S02]  /*6ab0*/  FADD.FTZ R69, R196, R69 ;  /* 0x00000045c4457221 */ /* 0x000fe40000010000 */
[----:B------:R-:W-:Y:S02]  /*6ac0*/  FFMA.FTZ R152, -R154, R151, R152 ;  /* 0x000000979a987223 */ /* 0x000fe40000010198 */
[----:B------:R-:W-:-:S02]  /*6ad0*/  FFMA.FTZ R153, R153, R206, R156 ;  /* 0x000000ce99997223 */ /* 0x000fc4000001009c */
[----:B------:R-:W-:Y:S02]  /*6ae0*/  FFMA.FTZ R150, R221, UR42, R150 ;  /* 0x0000002add967c23 */ /* 0x000fe40008010096 */
[----:B------:R-:W-:Y:S02]  /*6af0*/  FMUL.FTZ R151, R101, R68 ;  /* 0x0000004465977220 */ /* 0x000fe40000410000 */
[C---:B------:R-:W-:Y:S02]  /*6b00*/  FMUL.FTZ R68, R107.reuse, -R75 ;  /* 0x8000004b6b447220 */ /* 0x040fe40000410000 */
[----:B------:R-:W-:Y:S02]  /*6b10*/  FMUL.FTZ R107, R107, -R69 ;  /* 0x800000456b6b7220 */ /* 0x000fe40000410000 */
[C---:B------:R-:W-:Y:S02]  /*6b20*/  FFMA.FTZ R150, -R101.reuse, R150, -RZ ;  /* 0x0000009665967223 */ /* 0x040fe400000109ff */
[----:B------:R-:W-:-:S02]  /*6b30*/  FFMA.FTZ R152, -R101, R153, R152 ;  /* 0x0000009965987223 */ /* 0x000fc40000010198 */
[C---:B------:R-:W-:Y:S02]  /*6b40*/  FFMA.FTZ R101, R108.reuse, R69, -R68 ;  /* 0x000000456c657223 */ /* 0x040fe40000010844 */
[----:B------:R-:W-:Y:S02]  /*6b50*/  FFMA.FTZ R68, R108, R75, R107 ;  /* 0x0000004b6c447223 */ /* 0x000fe4000001006b */
[----:B------:R-:W-:Y:S02]  /*6b60*/  FMUL.FTZ R153, R204, UR41 ;  /* 0x00000029cc997c20 */ /* 0x000fe40008410000 */
[----:B------:R-:W-:Y:S02]  /*6b70*/  FADD.FTZ R104, R89, R89 ;  /* 0x0000005959687221 */ /* 0x000fe40000010000 */
[----:B------:R-:W-:Y:S02]  /*6b80*/  FADD.FTZ R68, -R197, R68 ;  /* 0x00000044c5447221 */ /* 0x000fe40000010100 */
[----:B------:R-:W-:-:S02]  /*6b90*/  FADD.FTZ R198, R198, R101 ;  /* 0x00000065c6c67221 */ /* 0x000fc40000010000 */
[----:B------:R-:W-:Y:S02]  /*6ba0*/  FFMA.FTZ R108, R220, UR42, R153 ;  /* 0x0000002adc6c7c23 */ /* 0x000fe40008010099 */
[----:B------:R-:W-:Y:S02]  /*6bb0*/  FFMA.FTZ R100, R104, R141, R100 ;  /* 0x0000008d68647223 */ /* 0x000fe40000010064 */
[----:B------:R-:W-:Y:S02]  /*6bc0*/  FADD.FTZ R153, R88, R88 ;  /* 0x0000005858997221 */ /* 0x000fe40000010000 */
[C---:B------:R-:W-:Y:S02]  /*6bd0*/  FMUL.FTZ R101, R109.reuse, -R68 ;  /* 0x800000446d657220 */ /* 0x040fe40000410000 */
[----:B------:R-:W-:Y:S02]  /*6be0*/  FMUL.FTZ R109, R109, -R198 ;  /* 0x800000c66d6d7220 */ /* 0x000fe40000410000 */
[----:B------:R-:W-:-:S02]  /*6bf0*/  FMUL.FTZ R141, R204, UR42 ;  /* 0x0000002acc8d7c20 */ /* 0x000fc40008410000 */
[----:B------:R-:W-:Y:S02]  /*6c00*/  FFMA.FTZ R107, R153, R77, R100 ;  /* 0x0000004d996b7223 */ /* 0x000fe40000010064 */
[C---:B------:R-:W-:Y:S02]  /*6c10*/  FFMA.FTZ R77, R110.reuse, R198, -R101 ;  /* 0x000000c66e4d7223 */ /* 0x040fe40000010865 */
[----:B------:R-:W-:Y:S02]  /*6c20*/  FMUL.FTZ R100, R205, UR42 ;  /* 0x0000002acd647c20 */ /* 0x000fe40008410000 */
[C---:B------:R-:W-:Y:S02]  /*6c30*/  FMUL.FTZ R139, R207.reuse, UR42 ;  /* 0x0000002acf8b7c20 */ /* 0x040fe40008410000 */
[----:B------:R-:W-:Y:S02]  /*6c40*/  FFMA.FTZ R110, R110, R68, R109 ;  /* 0x000000446e6e7223 */ /* 0x000fe4000001006d */
[----:B------:R-:W-:-:S02]  /*6c50*/  FMUL.FTZ R183, R207, UR41 ;  /* 0x00000029cfb77c20 */ /* 0x000fc40008410000 */
[----:B------:R-:W-:Y:S02]  /*6c60*/  FFMA.FTZ R141, R220, UR41, -R141 ;  /* 0x00000029dc8d7c23 */ /* 0x000fe4000801088d */
[----:B------:R-:W-:Y:S02]  /*6c70*/  FFMA.FTZ R100, R223, UR41, -R100 ;  /* 0x00000029df647c23 */ /* 0x000fe40008010864 */
[C---:B------:R-:W-:Y:S02]  /*6c80*/  FFMA.FTZ R139, R218.reuse, UR41, -R139 ;  /* 0x00000029da8b7c23 */ /* 0x040fe4000801088b */
[----:B------:R-:W-:Y:S02]  /*6c90*/  FADD.FTZ R179, -R179, R110 ;  /* 0x0000006eb3b37221 */ /* 0x000fe40000010100 */
[----:B------:R-:W-:Y:S02]  /*6ca0*/  FFMA.FTZ R183, R218, UR42, R183 ;  /* 0x0000002adab77c23 */ /* 0x000fe400080100b7 */
[----:B------:R-:W-:-:S02]  /*6cb0*/  FMUL.FTZ R141, R104, R141 ;  /* 0x0000008d688d7220 */ /* 0x000fc40000410000 */
[----:B------:R-:W-:Y:S02]  /*6cc0*/  FFMA.FTZ R108, -R104, R108, -RZ ;  /* 0x0000006c686c7223 */ /* 0x000fe400000109ff */
[----:B------:R-:W-:Y:S02]  /*6cd0*/  FMUL.FTZ R106, R205, UR41 ;  /* 0x00000029cd6a7c20 */ /* 0x000fe40008410000 */
[----:B------:R-:W-:Y:S02]  /*6ce0*/  FADD.FTZ R77, R180, R77 ;  /* 0x0000004db44d7221 */ /* 0x000fe40000010000 */
[----:B------:R-:W-:Y:S02]  /*6cf0*/  FMUL.FTZ R138, R178, R202 ;  /* 0x000000cab28a7220 */ /* 0x000fe40000410000 */
[----:B------:R-:W-:Y:S02]  /*6d00*/  FFMA.FTZ R104, -R104, R155, R152 ;  /* 0x0000009b68687223 */ /* 0x000fe40000010198 */
[----:B------:R-:W-:-:S02]  /*6d10*/  FMUL.FTZ R152, R153, R100 ;  /* 0x0000006499987220 */ /* 0x000fc40000410000 */
[C---:B------:R-:W-:Y:S02]  /*6d20*/  FMUL.FTZ R140, R154.reuse, R139 ;  /* 0x0000008b9a8c7220 */ /* 0x040fe40000410000 */
[----:B------:R-:W-:Y:S02]  /*6d30*/  FMUL.FTZ R100, R111, -R179 ;  /* 0x800000b36f647220 */ /* 0x000fe40000410000 */
[----:B------:R-:W-:Y:S02]  /*6d40*/  FFMA.FTZ R139, -R154, R183, -RZ ;  /* 0x000000b79a8b7223 */ /* 0x000fe400000109ff */
[----:B------:R-:W-:Y:S02]  /*6d50*/  FFMA.FTZ R106, R223, UR42, R106 ;  /* 0x0000002adf6a7c23 */ /* 0x000fe4000801006a */
[----:B------:R-:W-:Y:S02]  /*6d60*/  FMUL.FTZ R111, R111, -R77 ;  /* 0x8000004d6f6f7220 */ /* 0x000fe40000410000 */
[----:B------:R-:W-:-:S02]  /*6d70*/  FFMA.FTZ R138, R167, R222, -R138 ;  /* 0x000000dea78a7223 */ /* 0x000fc4000001088a */
[----:B------:R-:W-:Y:S02]  /*6d80*/  FADD.FTZ R154, R55, R55 ;  /* 0x00000037379a7221 */ /* 0x000fe40000010000 */
[----:B------:R-:W-:Y:S02]  /*6d90*/  FMUL.FTZ R168, R168, R223 ;  /* 0x000000dfa8a87220 */ /* 0x000fe40000410000 */
[C---:B------:R-:W-:Y:S02]  /*6da0*/  FFMA.FTZ R101, R112.reuse, R77, -R100 ;  /* 0x0000004d70657223 */ /* 0x040fe40000010864 */
[----:B------:R-:W-:Y:S02]  /*6db0*/  FFMA.FTZ R110, -R153, R106, -RZ ;  /* 0x0000006a996e7223 */ /* 0x000fe400000109ff */
[----:B------:R-:W-:Y:S02]  /*6dc0*/  FFMA.FTZ R100, R112, R179, R111 ;  /* 0x000000b370647223 */ /* 0x000fe4000001006f */
[----:B------:R-:W-:-:S02]  /*6dd0*/  FFMA.FTZ R106, R154, R138, R107 ;  /* 0x0000008a9a6a7223 */ /* 0x000fc4000001006b */
[C---:B------:R-:W-:Y:S02]  /*6de0*/  FMUL.FTZ R107, R202.reuse, UR42 ;  /* 0x0000002aca6b7c20 */ /* 0x040fe40008410000 */
[----:B------:R-:W-:Y:S02]  /*6df0*/  FMUL.FTZ R109, R202, UR41 ;  /* 0x00000029ca6d7c20 */ /* 0x000fe40008410000 */
[----:B------:R-:W-:Y:S02]  /*6e00*/  FFMA.FTZ R165, R165, R205, R168 ;  /* 0x000000cda5a57223 */ /* 0x000fe400000100a8 */
[----:B------:R-:W-:Y:S02]  /*6e10*/  FMUL.FTZ R178, R178, R222 ;  /* 0x000000deb2b27220 */ /* 0x000fe40000410000 */
[----:B------:R-:W-:Y:S02]  /*6e20*/  FADD.FTZ R100, -R169, R100 ;  /* 0x00000064a9647221 */ /* 0x000fe40000010100 */
[----:B------:R-:W-:-:S02]  /*6e30*/  FADD.FTZ R170, R170, R101 ;  /* 0x00000065aaaa7221 */ /* 0x000fc40000010000 */
[C---:B------:R-:W-:Y:S02]  /*6e40*/  FFMA.FTZ R107, R222.reuse, UR41, -R107 ;  /* 0x00000029de6b7c23 */ /* 0x040fe4000801086b */
[----:B------:R-:W-:Y:S02]  /*6e50*/  FFMA.FTZ R109, R222, UR42, R109 ;  /* 0x0000002ade6d7c23 */ /* 0x000fe4000801006d */
[----:B------:R-:W-:Y:S02]  /*6e60*/  FFMA.FTZ R167, R167, R202, R178 ;  /* 0x000000caa7a77223 */ /* 0x000fe400000100b2 */
[----:B------:R-:W-:Y:S02]  /*6e70*/  FFMA.FTZ R104, -R153, R165, R104 ;  /* 0x000000a599687223 */ /* 0x000fe40000010168 */
[C---:B------:R-:W-:Y:S02]  /*6e80*/  FMUL.FTZ R101, R113.reuse, -R100 ;  /* 0x8000006471657220 */ /* 0x040fe40000410000 */
[----:B------:R-:W-:-:S02]  /*6e90*/  FMUL.FTZ R113, R113, -R170 ;  /* 0x800000aa71717220 */ /* 0x000fc40000410000 */
[C---:B------:R-:W-:Y:S02]  /*6ea0*/  FMUL.FTZ R138, R154.reuse, R107 ;  /* 0x0000006b9a8a7220 */ /* 0x040fe40000410000 */
[C---:B------:R-:W-:Y:S02]  /*6eb0*/  FFMA.FTZ R112, -R154.reuse, R109, -RZ ;  /* 0x0000006d9a707223 */ /* 0x040fe400000109ff */
[----:B------:R-:W-:Y:S02]  /*6ec0*/  FFMA.FTZ R154, -R154, R167, R104 ;  /* 0x000000a79a9a7223 */ /* 0x000fe40000010168 */
[----:B------:R-:W-:Y:S02]  /*6ed0*/  FADD.FTZ R111, R54, R54 ;  /* 0x00000036366f7221 */ /* 0x000fe40000010000 */
[----:B------:R-:W-:Y:S02]  /*6ee0*/  FFMA.FTZ R101, R114, R170, -R101 ;  /* 0x000000aa72657223 */ /* 0x000fe40000010865 */
[----:B------:R-:W-:-:S02]  /*6ef0*/  FMUL.FTZ R104, R201, UR42 ;  /* 0x0000002ac9687c20 */ /* 0x000fc40008410000 */
[----:B------:R-:W-:Y:S02]  /*6f00*/  FFMA.FTZ R114, R114, R100, R113 ;  /* 0x0000006472727223 */ /* 0x000fe40000010071 */
[----:B------:R-:W-:Y:S02]  /*6f10*/  FFMA.FTZ R137, R111, R137, R106 ;  /* 0x000000896f897223 */ /* 0x000fe4000001006a */
[----:B------:R-:W-:Y:S02]  /*6f20*/  FFMA.FTZ R104, R225, UR41, -R104 ;  /* 0x00000029e1687c23 */ /* 0x000fe40008010868 */
[----:B------:R-:W-:Y:S02]  /*6f30*/  FMUL.FTZ R106, R201, UR41 ;  /* 0x00000029c96a7c20 */ /* 0x000fe40008410000 */
[----:B------:R-:W-:Y:S02]  /*6f40*/  FADD.FTZ R171, -R171, R114 ;  /* 0x00000072abab7221 */ /* 0x000fe40000010100 */
[----:B------:R-:W-:-:S02]  /*6f50*/  FADD.FTZ R101, R172, R101 ;  /* 0x00000065ac657221 */ /* 0x000fc40000010000 */
[----:B------:R-:W-:Y:S02]  /*6f60*/  FMUL.FTZ R114, R111, R104 ;  /* 0x000000686f727220 */ /* 0x000fe40000410000 */
[----:B------:R-:W-:Y:S02]  /*6f70*/  FFMA.FTZ R106, R225, UR42, R106 ;  /* 0x0000002ae16a7c23 */ /* 0x000fe4000801006a */
[C---:B------:R-:W-:Y:S02]  /*6f80*/  FMUL.FTZ R104, R115.reuse, -R171 ;  /* 0x800000ab73687220 */ /* 0x040fe40000410000 */
[----:B------:R-:W-:Y:S02]  /*6f90*/  FMUL.FTZ R115, R115, -R101 ;  /* 0x8000006573737220 */ /* 0x000fe40000410000 */
[----:B------:R-:W-:Y:S02]  /*6fa0*/  FMUL.FTZ R156, R209, UR41 ;  /* 0x00000029d19c7c20 */ /* 0x000fe40008410000 */
[----:B------:R-:W-:-:S02]  /*6fb0*/  FMUL.FTZ R136, R184, R203 ;  /* 0x000000cbb8887220 */ /* 0x000fc40000410000 */
[----:B------:R-:W-:Y:S02]  /*6fc0*/  FFMA.FTZ R113, -R111, R106, -RZ ;  /* 0x0000006a6f717223 */ /* 0x000fe400000109ff */
[C---:B------:R-:W-:Y:S02]  /*6fd0*/  FFMA.FTZ R106, R116.reuse, R171, R115 ;  /* 0x000000ab746a7223 */ /* 0x040fe40000010073 */
[----:B------:R-:W-:Y:S02]  /*6fe0*/  FFMA.FTZ R107, R116, R101, -R104 ;  /* 0x00000065746b7223 */ /* 0x000fe40000010868 */
[----:B------:R-:W-:Y:S02]  /*6ff0*/  FFMA.FTZ R74, R219, UR42, R156 ;  /* 0x0000002adb4a7c23 */ /* 0x000fe4000801009c */
[----:B------:R-:W-:Y:S02]  /*7000*/  FFMA.FTZ R136, R181, R224, -R136 ;  /* 0x000000e0b5887223 */ /* 0x000fe40000010888 */
[----:B------:R-:W-:-:S02]  /*7010*/  FADD.FTZ R156, R53, R53 ;  /* 0x00000035359c7221 */ /* 0x000fc40000010000 */
[----:B------:R-:W-:Y:S02]  /*7020*/  FMUL.FTZ R182, R182, R225 ;  /* 0x000000e1b6b67220 */ /* 0x000fe40000410000 */
[----:B------:R-:W-:Y:S02]  /*7030*/  FADD.FTZ R106, -R173, R106 ;  /* 0x0000006aad6a7221 */ /* 0x000fe40000010100 */
[----:B------:R-:W-:Y:S02]  /*7040*/  FADD.FTZ R174, R174, R107 ;  /* 0x0000006baeae7221 */ /* 0x000fe40000010000 */
[----:B------:R-:W-:Y:S01]  /*7050*/  FFMA.FTZ R136, R156, R136, R137 ;  /* 0x000000889c887223 */ /* 0x000fe20000010089 */
[----:B------:R-:W-:Y:S01]  /*7060*/  MOV R137, UR7 ;  /* 0x0000000700897c02 */ /* 0x000fe20008000f00 */
[----:B------:R-:W-:Y:S02]  /*7070*/  FADD.FTZ R168, R52, R52 ;  /* 0x0000003434a87221 */ /* 0x000fe40000010000 */
[----:B------:R-:W-:-:S02]  /*7080*/  FFMA.FTZ R177, R177, R201, R182 ;  /* 0x000000c9b1b17223 */ /* 0x000fc400000100b6 */
[C---:B------:R-:W-:Y:S01]  /*7090*/  FMUL.FTZ R107, R117.reuse, -R106 ;  /* 0x8000006a756b7220 */ /* 0x040fe20000410000 */
[----:B------:R0:W-:Y:S01]  /*70a0*/  @!P0 STS.128 [R137.X16+0x8b80], R56 ;  /* 0x008b803889008388 */ /* 0x0001e2000000cc00 */
[----:B------:R-:W-:Y:S02]  /*70b0*/  FMUL.FTZ R117, R117, -R174 ;  /* 0x800000ae75757220 */ /* 0x000fe40000410000 */
[C---:B------:R-:W-:Y:S02]  /*70c0*/  FMUL.FTZ R79, R166.reuse, R79 ;  /* 0x0000004fa64f7220 */ /* 0x040fe40000410000 */
[----:B------:R-:W-:Y:S02]  /*70d0*/  FFMA.FTZ R74, -R166, R74, -RZ ;  /* 0x0000004aa64a7223 */ /* 0x000fe400000109ff */
[----:B------:R-:W-:Y:S02]  /*70e0*/  FFMA.FTZ R166, R168, R87, R136 ;  /* 0x00000057a8a67223 */ /* 0x000fe40000010088 */
[----:B------:R-:W-:-:S02]  /*70f0*/  FFMA.FTZ R154, -R111, R177, R154 ;  /* 0x000000b16f9a7223 */ /* 0x000fc4000001019a */
[C---:B------:R-:W-:Y:S02]  /*7100*/  FFMA.FTZ R87, R118.reuse, R174, -R107 ;  /* 0x000000ae76577223 */ /* 0x040fe4000001086b */
[C---:B------:R-:W-:Y:S02]  /*7110*/  FMUL.FTZ R109, R203.reuse, UR42 ;  /* 0x0000002acb6d7c20 */ /* 0x040fe40008410000 */
[----:B------:R-:W-:Y:S02]  /*7120*/  FMUL.FTZ R111, R203, UR41 ;  /* 0x00000029cb6f7c20 */ /* 0x000fe40008410000 */
[----:B------:R-:W-:Y:S02]  /*7130*/  FFMA.FTZ R118, R118, R106, R117 ;  /* 0x0000006a76767223 */ /* 0x000fe40000010075 */
[----:B------:R-:W-:Y:S02]  /*7140*/  FMUL.FTZ R184, R184, R224 ;  /* 0x000000e0b8b87220 */ /* 0x000fe40000410000 */
[----:B------:R-:W-:-:S02]  /*7150*/  FMUL.FTZ R107, R200, UR42 ;  /* 0x0000002ac86b7c20 */ /* 0x000fc40008410000 */
[C---:B------:R-:W-:Y:S02]  /*7160*/  FFMA.FTZ R109, R224.reuse, UR41, -R109 ;  /* 0x00000029e06d7c23 */ /* 0x040fe4000801086d */
[----:B------:R-:W-:Y:S02]  /*7170*/  FFMA.FTZ R111, R224, UR42, R111 ;  /* 0x0000002ae06f7c23 */ /* 0x000fe4000801006f */
[----:B------:R-:W-:Y:S02]  /*7180*/  FADD.FTZ R175, -R175, R118 ;  /* 0x00000076afaf7221 */ /* 0x000fe40000010100 */
[----:B------:R-:W-:Y:S02]  /*7190*/  FFMA.FTZ R181, R181, R203, R184 ;  /* 0x000000cbb5b57223 */ /* 0x000fe400000100b8 */
[----:B------:R-:W-:Y:S02]  /*71a0*/  FADD.FTZ R87, R176, R87 ;  /* 0x00000057b0577221 */ /* 0x000fe40000010000 */
[----:B------:R-:W-:-:S02]  /*71b0*/  FFMA.FTZ R107, R226, UR41, -R107 ;  /* 0x00000029e26b7c23 */ /* 0x000fc4000801086b */
[C---:B------:R-:W-:Y:S02]  /*71c0*/  FMUL.FTZ R116, R156.reuse, R109 ;  /* 0x0000006d9c747220 */ /* 0x040fe40000410000 */
[C---:B------:R-:W-:Y:S02]  /*71d0*/  FFMA.FTZ R115, -R156.reuse, R111, -RZ ;  /* 0x0000006f9c737223 */ /* 0x040fe400000109ff */
[C---:B------:R-:W-:Y:S02]  /*71e0*/  FMUL.FTZ R104, R119.reuse, -R175 ;  /* 0x800000af77687220 */ /* 0x040fe40000410000 */
[----:B------:R-:W-:Y:S02]  /*71f0*/  FFMA.FTZ R156, -R156, R181, R154 ;  /* 0x000000b59c9c7223 */ /* 0x000fe4000001019a */
[----:B------:R-:W-:Y:S02]  /*7200*/  FMUL.FTZ R119, R119, -R87 ;  /* 0x8000005777777220 */ /* 0x000fe40000410000 */
[----:B------:R-:W-:-:S02]  /*7210*/  FMUL.FTZ R154, R168, R107 ;  /* 0x0000006ba89a7220 */ /* 0x000fc40000410000 */
[----:B------:R-:W-:Y:S02]  /*7220*/  FMUL.FTZ R107, R199, UR42 ;  /* 0x0000002ac76b7c20 */ /* 0x000fe40008410000 */
[----:B------:R-:W-:Y:S02]  /*7230*/  FFMA.FTZ R104, R120, R87, -R104 ;  /* 0x0000005778687223 */ /* 0x000fe40000010868 */
[----:B------:R-:W-:Y:S02]  /*7240*/  FMUL.FTZ R109, R200, UR41 ;  /* 0x00000029c86d7c20 */ /* 0x000fe40008410000 */
[----:B------:R-:W-:Y:S02]  /*7250*/  FFMA.FTZ R119, R120, R175, R119 ;  /* 0x000000af78777223 */ /* 0x000fe40000010077 */
[----:B------:R-:W-:Y:S02]  /*7260*/  FADD.FTZ R118, R51, R51 ;  /* 0x0000003333767221 */ /* 0x000fe40000010000 */
[----:B------:R-:W-:-:S02]  /*7270*/  FFMA.FTZ R107, R228, UR41, -R107 ;  /* 0x00000029e46b7c23 */ /* 0x000fc4000801086b */
[----:B------:R-:W-:Y:S02]  /*7280*/  FADD.FTZ R104, R159, R104 ;  /* 0x000000689f687221 */ /* 0x000fe40000010000 */
[----:B------:R-:W-:Y:S02]  /*7290*/  FFMA.FTZ R109, R226, UR42, R109 ;  /* 0x0000002ae26d7c23 */ /* 0x000fe4000801006d */
[----:B------:R-:W-:Y:S02]  /*72a0*/  FADD.FTZ R160, -R160, R119 ;  /* 0x00000077a0a07221 */ /* 0x000fe40000010100 */
[----:B------:R-:W-:Y:S02]  /*72b0*/  FFMA.FTZ R187, -R168, R187, R156 ;  /* 0x000000bba8bb7223 */ /* 0x000fe4000001019c */
[----:B------:R-:W-:Y:S02]  /*72c0*/  FMUL.FTZ R156, R118, R107 ;  /* 0x0000006b769c7220 */ /* 0x000fe40000410000 */
[----:B------:R-:W-:-:S02]  /*72d0*/  FMUL.FTZ R107, R121, -R104 ;  /* 0x80000068796b7220 */ /* 0x000fc40000410000 */
[----:B------:R-:W-:Y:S02]  /*72e0*/  FFMA.FTZ R136, -R168, R109, -RZ ;  /* 0x0000006da8887223 */ /* 0x000fe400000109ff */
[-C--:B------:R-:W-:Y:S02]  /*72f0*/  FMUL.FTZ R121, R121, -R160.reuse ;  /* 0x800000a079797220 */ /* 0x080fe40000410000 */
[----:B------:R-:W-:Y:S02]  /*7300*/  FFMA.FTZ R135, R118, R135, R166 ;  /* 0x0000008776877223 */ /* 0x000fe400000100a6 */
[----:B------:R-:W-:Y:S02]  /*7310*/  FMUL.FTZ R109, R199, UR41 ;  /* 0x00000029c76d7c20 */ /* 0x000fe40008410000 */
[----:B------:R-:W-:Y:S02]  /*7320*/  FADD.FTZ R119, R50, R50 ;  /* 0x0000003232777221 */ /* 0x000fe40000010000 */
[----:B------:R-:W-:-:S02]  /*7330*/  FFMA.FTZ R107, R122, R160, R107 ;  /* 0x000000a07a6b7223 */ /* 0x000fc4000001006b */
[----:B------:R-:W-:Y:S02]  /*7340*/  FFMA.FTZ R122, R122, R104, -R121 ;  /* 0x000000687a7a7223 */ /* 0x000fe40000010879 */
[----:B------:R-:W-:Y:S02]  /*7350*/  FFMA.FTZ R109, R228, UR42, R109 ;  /* 0x0000002ae46d7c23 */ /* 0x000fe4000801006d */
[----:B------:R-:W-:Y:S02]  /*7360*/  FFMA.FTZ R135, R119, R102, R135 ;  /* 0x0000006677877223 */ /* 0x000fe40000010087 */
[----:B------:R-:W-:Y:S02]  /*7370*/  FMUL.FTZ R102, R227, UR42 ;  /* 0x0000002ae3667c20 */ /* 0x000fe40008410000 */
[----:B------:R-:W-:Y:S02]  /*7380*/  FADD.FTZ R111, -R158, R107 ;  /* 0x0000006b9e6f7221 */ /* 0x000fe40000010100 */
[----:B------:R-:W-:-:S02]  /*7390*/  FADD.FTZ R157, R157, R122 ;  /* 0x0000007a9d9d7221 */ /* 0x000fc40000010000 */
[C---:B------:R-:W-:Y:S02]  /*73a0*/  FFMA.FTZ R120, -R118.reuse, R109, -RZ ;  /* 0x0000006d76787223 */ /* 0x040fe400000109ff */
[----:B------:R-:W-:Y:S02]  /*73b0*/  FFMA.FTZ R187, -R118, R186, R187 ;  /* 0x000000ba76bb7223 */ /* 0x000fe400000101bb */
[----:B------:R-:W-:Y:S02]  /*73c0*/  FFMA.FTZ R118, R229, UR41, -R102 ;  /* 0x00000029e5767c23 */ /* 0x000fe40008010866 */
[C---:B------:R-:W-:Y:S02]  /*73d0*/  FMUL.FTZ R102, R123.reuse, -R111 ;  /* 0x8000006f7b667220 */ /* 0x040fe40000410000 */
[-C--:B------:R-:W-:Y:S02]  /*73e0*/  FMUL.FTZ R123, R123, -R157.reuse ;  /* 0x8000009d7b7b7220 */ /* 0x080fe40000410000 */
[----:B------:R-:W-:-:S02]  /*73f0*/  FFMA.FTZ R109, R124, R157, -R102 ;  /* 0x0000009d7c6d7223 */ /* 0x000fc40000010866 */
[----:B------:R-:W-:Y:S02]  /*7400*/  FFMA.FTZ R102, R124, R111, R123 ;  /* 0x0000006f7c667223 */ /* 0x000fe4000001007b */
[----:B------:R-:W-:Y:S02]  /*7410*/  FMUL.FTZ R166, R227, UR41 ;  /* 0x00000029e3a67c20 */ /* 0x000fe40008410000 */
[----:B------:R-:W-:Y:S02]  /*7420*/  FADD.FTZ R102, -R161, R102 ;  /* 0x00000066a1667221 */ /* 0x000fe40000010100 */
[----:B------:R-:W-:Y:S01]  /*7430*/  FADD.FTZ R162, R162, R109 ;  /* 0x0000006da2a27221 */ /* 0x000fe20000010000 */
[----:B------:R-:W-:Y:S01]  /*7440*/  P2R R109, PR, RZ, 0x1 ;  /* 0x00000001ff6d7803 */ /* 0x000fe20000000000 */
[----:B------:R-:W-:Y:S02]  /*7450*/  FFMA.FTZ R117, R229, UR42, R166 ;  /* 0x0000002ae5757c23 */ /* 0x000fe400080100a6 */
[----:B------:R-:W-:-:S02]  /*7460*/  FMUL.FTZ R109, R125, -R102 ;  /* 0x800000667d6d7220 */ /* 0x000fc40000410000 */
[----:B------:R-:W-:Y:S02]  /*7470*/  FMUL.FTZ R125, R125, -R162 ;  /* 0x800000a27d7d7220 */ /* 0x000fe40000410000 */
[C---:B------:R-:W-:Y:S02]  /*7480*/  FMUL.FTZ R118, R119.reuse, R118 ;  /* 0x0000007677767220 */ /* 0x040fe40000410000 */
[C---:B------:R-:W-:Y:S02]  /*7490*/  FFMA.FTZ R117, -R119.reuse, R117, -RZ ;  /* 0x0000007577757223 */ /* 0x040fe400000109ff */
[----:B------:R-:W-:Y:S01]  /*74a0*/  FFMA.FTZ R107, -R119, R188, R187 ;  /* 0x000000bc776b7223 */ /* 0x000fe200000101bb */
[----:B------:R-:W-:Y:S01]  /*74b0*/  SHF.L.U32 R119, R99, 0x5, RZ ;  /* 0x0000000563777819 */ /* 0x000fe200000006ff */
[C---:B------:R-:W-:Y:S02]  /*74c0*/  FFMA.FTZ R109, R126.reuse, R162, -R109 ;  /* 0x000000a27e6d7223 */ /* 0x040fe4000001086d */
[----:B------:R-:W-:Y:S01]  /*74d0*/  FFMA.FTZ R126, R126, R102, R125 ;  /* 0x000000667e7e7223 */ /* 0x000fe2000001007d */
[C---:B------:R-:W-:Y:S01]  /*74e0*/  IADD3 R122, R119.reuse, 0x1, RZ ;  /* 0x00000001777a7810 */ /* 0x040fe20007ffe0ff */
[----:B------:R-:W-:Y:S01]  /*74f0*/  FADD.FTZ R109, R164, R109 ;  /* 0x0000006da46d7221 */ /* 0x000fe20000010000 */
[----:B------:R-:W-:Y:S01]  /*7500*/  IADD3 R124, R119, 0x2, RZ ;  /* 0x00000002777c7810 */ /* 0x000fe20007ffe0ff */
[----:B------:R-:W-:Y:S01]  /*7510*/  FADD.FTZ R163, -R163, R126 ;  /* 0x0000007ea3a37221 */ /* 0x000fe20000010100 */
[----:B------:R-:W-:Y:S01]  /*7520*/  IADD3 R158, R119, 0x3, RZ ;  /* 0x00000003779e7810 */ /* 0x000fe20007ffe0ff */
[C---:B------:R-:W-:Y:S01]  /*7530*/  FMUL.FTZ R121, R127.reuse, -R109 ;  /* 0x8000006d7f797220 */ /* 0x040fe20000410000 */
[----:B------:R-:W-:Y:S01]  /*7540*/  LEA.HI.SX32 R122, R122, R119, 0x1b ;  /* 0x000000777a7a7211 */ /* 0x000fe200078fdaff */
[----:B------:R-:W-:Y:S01]  /*7550*/  FMUL.FTZ R127, R127, -R163 ;  /* 0x800000a37f7f7220 */ /* 0x000fe20000410000 */
[----:B------:R-:W-:Y:S01]  /*7560*/  LEA.HI.SX32 R124, R124, R119, 0x1b ;  /* 0x000000777c7c7211 */ /* 0x000fe200078fdaff */
[----:B------:R-:W-:Y:S01]  /*7570*/  FFMA.FTZ R121, R128, R163, R121 ;  /* 0x000000a380797223 */ /* 0x000fe20000010079 */
[----:B------:R-:W-:Y:S01]  /*7580*/  LEA.HI.SX32 R123, R158, R119, 0x1b ;  /* 0x000000779e7b7211 */ /* 0x000fe200078fdaff */
[----:B------:R-:W-:Y:S01]  /*7590*/  FFMA.FTZ R128, R128, R109, -R127 ;  /* 0x0000006d80807223 */ /* 0x000fe2000001087f */
[----:B------:R-:W-:Y:S01]  /*75a0*/  LEA.HI.SX32 R119, R119, R119, 0x1b ;  /* 0x0000007777777211 */ /* 0x000fe200078fdaff */
[----:B------:R-:W-:-:S02]  /*75b0*/  FADD.FTZ R142, -R142, R121 ;  /* 0x000000798e8e7221 */ /* 0x000fc40000010100 */
[----:B------:R-:W-:Y:S02]  /*75c0*/  FMUL.FTZ R192, R192, R71 ;  /* 0x00000047c0c07220 */ /* 0x000fe40000410000 */
[----:B------:R-:W-:Y:S01]  /*75d0*/  STS [R119.X4+0x2100], R84 ;  /* 0x0021005477007388 */ /* 0x000fe20000004800 */
[----:B0-----:R-:W-:Y:S02]  /*75e0*/  FMUL.FTZ R57, R129, -R142 ;  /* 0x8000008e81397220 */ /* 0x001fe40000410000 */
[----:B------:R-:W-:Y:S01]  /*75f0*/  FFMA.FTZ R86, R190, R231, -R192 ;  /* 0x000000e7be567223 */ /* 0x000fe200000108c0 */
[----:B------:R-:W-:Y:S01]  /*7600*/  STS [R122.X4+0x2104], R83 ;  /* 0x002104537a007388 */ /* 0x000fe20000004800 */
[C---:B------:R-:W-:Y:S02]  /*7610*/  FMUL.FTZ R73, R189.reuse, R73 ;  /* 0x00000049bd497220 */ /* 0x040fe40000410000 */
[----:B------:R-:W-:Y:S01]  /*7620*/  FMUL.FTZ R86, R189, R86 ;  /* 0x00000056bd567220 */ /* 0x000fe20000410000 */
[----:B------:R-:W-:Y:S01]  /*7630*/  STS [R124.X4+0x2108], R85 ;  /* 0x002108557c007388 */ /* 0x000fe20000004800 */
[----:B------:R-:W-:-:S02]  /*7640*/  FMUL.FTZ R189, R208, UR41 ;  /* 0x00000029d0bd7c20 */ /* 0x000fc40008410000 */
[----:B------:R-:W-:Y:S01]  /*7650*/  FMUL.FTZ R80, R191, R80 ;  /* 0x00000050bf507220 */ /* 0x000fe20000410000 */
[----:B------:R0:W-:Y:S01]  /*7660*/  STS [R123.X4+0x210c], R82 ;  /* 0x00210c527b007388 */ /* 0x0001e20000004800 */
[----:B------:R-:W-:Y:S02]  /*7670*/  FFMA.FTZ R76, R216, UR42, R189 ;  /* 0x0000002ad84c7c23 */ /* 0x000fe400080100bd */
[----:B------:R-:W-:Y:S01]  /*7680*/  FADD.FTZ R86, R135, R86 ;  /* 0x0000005687567221 */ /* 0x000fe20000010000 */
[----:B------:R-:W-:Y:S01]  /*7690*/  STS [R119.X4+0x2124], R74 ;  /* 0x0021244a77007388 */ /* 0x000fe20000004800 */
[----:B------:R-:W-:Y:S02]  /*76a0*/  FFMA.FTZ R76, -R191, R76, -RZ ;  /* 0x0000004cbf4c7223 */ /* 0x000fe400000109ff */
[----:B------:R-:W-:Y:S01]  /*76b0*/  FMUL.FTZ R135, R106, UR38 ;  /* 0x000000266a877c20 */ /* 0x000fe20008410000 */
[----:B------:R-:W-:Y:S01]  /*76c0*/  STS [R119.X4+0x2114], R78 ;  /* 0x0021144e77007388 */ /* 0x000fe20000004800 */
[----:B------:R-:W-:-:S02]  /*76d0*/  FMUL.FTZ R137, R104, UR38 ;  /* 0x0000002668897c20 */ /* 0x000fc40008410000 */
[----:B0-----:R-:W-:Y:S01]  /*76e0*/  FADD.FTZ R82, R143, R128 ;  /* 0x000000808f527221 */ /* 0x001fe20000010000 */
[----:B------:R0:W-:Y:S01]  /*76f0*/  STS [R119.X4+0x211c], R76 ;  /* 0x00211c4c77007388 */ /* 0x0001e20000004800 */
[----:B------:R-:W-:Y:S02]  /*7700*/  FFMA.FTZ R135, R174, UR37, R135 ;  /* 0x00000025ae877c23 */ /* 0x000fe40008010087 */
[-C--:B------:R-:W-:Y:S01]  /*7710*/  FMUL.FTZ R129, R129, -R82.reuse ;  /* 0x8000005281817220 */ /* 0x080fe20000410000 */
[----:B------:R1:W-:Y:S01]  /*7720*/  STS [R119.X4+0x2120], R79 ;  /* 0x0021204f77007388 */ /* 0x0003e20000004800 */
[C---:B------:R-:W-:Y:S02]  /*7730*/  FFMA.FTZ R56, R130.reuse, R82, -R57 ;  /* 0x0000005282387223 */ /* 0x040fe40000010839 */
[----:B------:R-:W-:Y:S01]  /*7740*/  FFMA.FTZ R57, R130, R142, R129 ;  /* 0x0000008e82397223 */ /* 0x000fe20000010081 */
[----:B------:R2:W-:Y:S01]  /*7750*/  STS [R119.X4+0x2118], R80 ;  /* 0x0021185077007388 */ /* 0x0005e20000004800 */
[----:B------:R-:W-:Y:S01]  /*7760*/  FADD.FTZ R145, R145, R56 ;  /* 0x0000003891917221 */ /* 0x000fe20000010000 */
[--C-:B0-----:R-:W-:Y:S01]  /*7770*/  PRMT R76, RZ, 0x5410, R60.reuse ;  /* 0x00005410ff4c7816 */ /* 0x101fe2000000003c */
[----:B------:R-:W-:Y:S01]  /*7780*/  FADD.FTZ R57, -R144, R57 ;  /* 0x0000003990397221 */ /* 0x000fe20000010100 */
[----:B------:R0:W-:Y:S01]  /*7790*/  STS [R119.X4+0x2110], R81 ;  /* 0x0021105177007388 */ /* 0x0001e20000004800 */
[C---:B------:R-:W-:Y:S01]  /*77a0*/  FMUL.FTZ R56, R131.reuse, -R145 ;  /* 0x8000009183387220 */ /* 0x040fe20000410000 */
[----:B-1----:R-:W-:Y:S01]  /*77b0*/  PRMT R79, RZ, 0x7610, R60 ;  /* 0x00007610ff4f7816 */ /* 0x002fe2000000003c */
[-C--:B------:R-:W-:Y:S01]  /*77c0*/  FMUL.FTZ R131, R131, -R57.reuse ;  /* 0x8000003983837220 */ /* 0x080fe20000410000 */
[----:B------:R1:W-:Y:S01]  /*77d0*/  STS [R119.X4+0x2144], R110 ;  /* 0x0021446e77007388 */ /* 0x0003e20000004800 */
[----:B------:R-:W-:-:S02]  /*77e0*/  FFMA.FTZ R59, R132, R57, R56 ;  /* 0x00000039843b7223 */ /* 0x000fc40000010038 */
[----:B------:R-:W-:Y:S01]  /*77f0*/  FFMA.FTZ R74, R132, R145, -R131 ;  /* 0x00000091844a7223 */ /* 0x000fe20000010883 */
[----:B------:R-:W-:Y:S01]  /*7800*/  STS [R119.X4+0x214c], R112 ;  /* 0x00214c7077007388 */ /* 0x000fe20000004800 */
[----:B------:R-:W-:Y:S02]  /*7810*/  FADD.FTZ R146, -R146, R59 ;  /* 0x0000003b92927221 */ /* 0x000fe40000010100 */
[----:B------:R-:W-:Y:S01]  /*7820*/  FADD.FTZ R74, R147, R74 ;  /* 0x0000004a934a7221 */ /* 0x000fe20000010000 */
[----:B------:R-:W-:Y:S01]  /*7830*/  STS [R119.X4+0x213c], R108 ;  /* 0x00213c6c77007388 */ /* 0x000fe20000004800 */
[C---:B------:R-:W-:Y:S02]  /*7840*/  FMUL.FTZ R59, R133.reuse, -R146 ;  /* 0x80000092853b7220 */ /* 0x040fe40000410000 */
[-C--:B------:R-:W-:Y:S01]  /*7850*/  FMUL.FTZ R133, R133, -R74.reuse ;  /* 0x8000004a85857220 */ /* 0x080fe20000410000 */
[----:B------:R-:W-:Y:S01]  /*7860*/  STS [R119.X4+0x2154], R113 ;  /* 0x0021547177007388 */ /* 0x000fe20000004800 */
[----:B------:R-:W-:-:S02]  /*7870*/  FFMA.FTZ R56, R134, R74, -R59 ;  /* 0x0000004a86387223 */ /* 0x000fc4000001083b */
[----:B------:R-:W-:Y:S01]  /*7880*/  FFMA.FTZ R59, R134, R146, R133 ;  /* 0x00000092863b7223 */ /* 0x000fe20000010085 */
[----:B------:R-:W-:Y:S01]  /*7890*/  STS [R119.X4+0x215c], R115 ;  /* 0x00215c7377007388 */ /* 0x000fe20000004800 */
[----:B------:R-:W-:Y:S02]  /*78a0*/  FADD.FTZ R149, R149, R56 ;  /* 0x0000003895957221 */ /* 0x000fe40000010000 */
[----:B------:R-:W-:Y:S01]  /*78b0*/  FADD.FTZ R59, -R148, R59 ;  /* 0x0000003b943b7221 */ /* 0x000fe20000010100 */
[----:B------:R-:W-:Y:S01]  /*78c0*/  STS [R119.X4+0x2150], R114 ;  /* 0x0021507277007388 */ /* 0x000fe20000004800 */
[C---:B------:R-:W-:Y:S02]  /*78d0*/  FMUL.FTZ R78, R48.reuse, R149 ;  /* 0x00000095304e7220 */ /* 0x040fe40000410000 */
[----:B--2---:R-:W-:Y:S01]  /*78e0*/  FMUL.FTZ R80, R47, R74 ;  /* 0x0000004a2f507220 */ /* 0x004fe20000410000 */
[----:B------:R-:W-:Y:S01]  /*78f0*/  STS [R119.X4+0x2158], R116 ;  /* 0x0021587477007388 */ /* 0x000fe20000004800 */
[----:B------:R-:W-:-:S02]  /*7900*/  FMUL.FTZ R56, R48, R59 ;  /* 0x0000003b30387220 */ /* 0x000fc40000410000 */
[----:B------:R-:W-:Y:S01]  /*7910*/  FFMA.FTZ R215, -R48, R76, R215 ;  /* 0x0000004c30d77223 */ /* 0x000fe200000101d7 */
[----:B------:R-:W-:Y:S01]  /*7920*/  STS [R119.X4+0x2170], R118 ;  /* 0x0021707677007388 */ /* 0x000fe20000004800 */
[----:B------:R-:W-:Y:S02]  /*7930*/  FMUL.FTZ R83, R211, R78 ;  /* 0x0000004ed3537220 */ /* 0x000fe40000410000 */
[C---:B0-----:R-:W-:Y:S01]  /*7940*/  FFMA.FTZ R81, -R47.reuse, R79, R214 ;  /* 0x0000004f2f517223 */ /* 0x041fe200000101d6 */
[----:B------:R-:W-:Y:S01]  /*7950*/  STS [R119.X4+0x216c], R120 ;  /* 0x00216c7877007388 */ /* 0x000fe20000004800 */
[----:B------:R-:W-:Y:S02]  /*7960*/  FMUL.FTZ R84, R47, R146 ;  /* 0x000000922f547220 */ /* 0x000fe40000410000 */
[----:B------:R-:W-:Y:S01]  /*7970*/  FMUL.FTZ R85, R213, R80 ;  /* 0x00000050d5557220 */ /* 0x000fe20000410000 */
[----:B------:R0:W-:Y:S01]  /*7980*/  STS [R119.X4+0x2178], R73 ;  /* 0x0021784977007388 */ /* 0x0001e20000004800 */
[----:B------:R-:W-:-:S02]  /*7990*/  FMUL.FTZ R58, R211, R56 ;  /* 0x00000038d33a7220 */ /* 0x000fc40000410000 */
[----:B------:R-:W-:Y:S01]  /*79a0*/  FFMA.FTZ R83, R215, R56, -R83 ;  /* 0x00000038d7537223 */ /* 0x000fe20000010853 */
[----:B------:R-:W-:Y:S01]  /*79b0*/  STS [R119.X4+0x2174], R117 ;  /* 0x0021747577007388 */ /* 0x000fe20000004800 */
[-C--:B-1----:R-:W-:Y:S02]  /*79c0*/  FFMA.FTZ R110, R81, R84.reuse, -R85 ;  /* 0x00000054516e7223 */ /* 0x082fe40000010855 */
[----:B------:R-:W-:Y:S01]  /*79d0*/  FMUL.FTZ R56, R213, R84 ;  /* 0x00000054d5387220 */ /* 0x000fe20000410000 */
[----:B------:R-:W-:Y:S01]  /*79e0*/  PRMT R84, RZ, 0x5410, R61 ;  /* 0x00005410ff547816 */ /* 0x000fe2000000003d */
[----:B------:R-:W-:Y:S01]  /*79f0*/  FFMA.FTZ R58, R215, R78, R58 ;  /* 0x0000004ed73a7223 */ /* 0x000fe2000001003a */
[----:B0-----:R-:W-:Y:S01]  /*7a00*/  PRMT R73, RZ, 0x7610, R63 ;  /* 0x00007610ff497816 */ /* 0x001fe2000000003f */
[----:B------:R-:W-:Y:S01]  /*7a10*/  FMUL.FTZ R112, R46, R57 ;  /* 0x000000392e707220 */ /* 0x000fe20000410000 */
[----:B------:R-:W-:Y:S01]  /*7a20*/  STS [R119.X4+0x217c], R72 ;  /* 0x00217c4877007388 */ /* 0x000fe20000004800 */
[----:B------:R-:W-:-:S02]  /*7a30*/  FFMA.FTZ R85, R81, R80, R56 ;  /* 0x0000005051557223 */ /* 0x000fc40000010038 */
[----:B------:R-:W-:Y:S01]  /*7a40*/  FADD.FTZ R58, RZ, R58 ;  /* 0x0000003aff3a7221 */ /* 0x000fe20000010000 */
[----:B------:R0:W-:Y:S01]  /*7a50*/  STS [R119.X4+0x2128], R140 ;  /* 0x0021288c77007388 */ /* 0x0001e20000004800 */
[C---:B------:R-:W-:Y:S02]  /*7a60*/  FMUL.FTZ R108, R46.reuse, R145 ;  /* 0x000000912e6c7220 */ /* 0x040fe40000410000 */
[----:B------:R-:W-:Y:S01]  /*7a70*/  FFMA.FTZ R217, -R46, R84, R217 ;  /* 0x000000542ed97223 */ /* 0x000fe200000101d9 */
[----:B------:R-:W-:Y:S01]  /*7a80*/  STS [R119.X4+0x212c], R139 ;  /* 0x00212c8b77007388 */ /* 0x000fe20000004800 */
[----:B------:R-:W-:Y:S02]  /*7a90*/  FMUL.FTZ R56, R210, R112 ;  /* 0x00000070d2387220 */ /* 0x000fe40000410000 */
[----:B------:R-:W-:Y:S01]  /*7aa0*/  FADD.FTZ R83, RZ, R83 ;  /* 0x00000053ff537221 */ /* 0x000fe20000010000 */
[----:B------:R-:W-:Y:S01]  /*7ab0*/  STS [R119.X4+0x2130], R151 ;  /* 0x0021309777007388 */ /* 0x000fe20000004800 */
[----:B------:R-:W-:Y:S01]  /*7ac0*/  FADD.FTZ R58, R58, R85 ;  /* 0x000000553a3a7221 */ /* 0x000fe20000010000 */
[----:B0-----:R-:W-:Y:S01]  /*7ad0*/  MOV R140, UR28 ;  /* 0x0000001c008c7c02 */ /* 0x001fe20008000f00 */
[-C--:B------:R-:W-:Y:S01]  /*7ae0*/  FFMA.FTZ R85, R217, R108.reuse, R56 ;  /* 0x0000006cd9557223 */ /* 0x080fe20000010038 */
[----:B------:R-:W-:Y:S01]  /*7af0*/  STS [R119.X4+0x2134], R150 ;  /* 0x0021349677007388 */ /* 0x000fe20000004800 */
[----:B------:R-:W-:Y:S01]  /*7b00*/  FADD.FTZ R56, R83, R110 ;  /* 0x0000006e53387221 */ /* 0x000fe20000010000 */
[----:B------:R-:W-:Y:S01]  /*7b10*/  PRMT R83, RZ, 0x7610, R61 ;  /* 0x00007610ff537816 */ /* 0x000fe2000000003d */
[----:B------:R-:W-:Y:S01]  /*7b20*/  FMUL.FTZ R113, R210, R108 ;  /* 0x0000006cd2717220 */ /* 0x000fe20000410000 */
[----:B------:R-:W-:Y:S01]  /*7b30*/  PRMT R110, RZ, 0x5410, R62 ;  /* 0x00005410ff6e7816 */ /* 0x000fe2000000003e */
[----:B------:R-:W-:Y:S01]  /*7b40*/  FMUL.FTZ R115, R45, R142 ;  /* 0x0000008e2d737220 */ /* 0x000fe20000410000 */
[----:B------:R-:W-:Y:S01]  /*7b50*/  STS [R119.X4+0x2138], R141 ;  /* 0x0021388d77007388 */ /* 0x000fe20000004800 */
[----:B------:R-:W-:Y:S01]  /*7b60*/  FADD.FTZ R58, R58, R85 ;  /* 0x000000553a3a7221 */ /* 0x000fe20000010000 */
[----:B------:R-:W-:Y:S01]  /*7b70*/  LEA R140, R140, -R99, 0x1 ;  /* 0x800000638c8c7211 */ /* 0x000fe200078e08ff */
[----:B------:R-:W-:Y:S01]  /*7b80*/  FFMA.FTZ R113, R217, R112, -R113 ;  /* 0x00000070d9717223 */ /* 0x000fe20000010871 */
[----:B------:R-:W-:Y:S01]  /*7b90*/  STS [R119.X4+0x2140], R152 ;  /* 0x0021409877007388 */ /* 0x000fe20000004800 */
[C---:B------:R-:W-:Y:S01]  /*7ba0*/  FFMA.FTZ R216, -R45.reuse, R83, R216 ;  /* 0x000000532dd87223 */ /* 0x040fe200000101d8 */
[----:B------:R-:W-:Y:S01]  /*7bb0*/  ISETP.GE.AND P0, PT, R140, 0x1, PT ;  /* 0x000000018c00780c */ /* 0x000fe20003f06270 */
[----:B------:R-:W-:Y:S01]  /*7bc0*/  FMUL.FTZ R85, R45, R82 ;  /* 0x000000522d557220 */ /* 0x000fe20000410000 */
[----:B------:R-:W-:Y:S01]  /*7bd0*/  STS [R119.X4+0x2148], R138 ;  /* 0x0021488a77007388 */ /* 0x000fe20000004800 */
[----:B------:R-:W-:-:S02]  /*7be0*/  FMUL.FTZ R114, R208, R115 ;  /* 0x00000073d0727220 */ /* 0x000fc40000410000 */
[----:B------:R-:W-:Y:S01]  /*7bf0*/  FMUL.FTZ R112, R44, R109 ;  /* 0x0000006d2c707220 */ /* 0x000fe20000410000 */
[----:B------:R-:W-:Y:S01]  /*7c00*/  STS [R119.X4+0x2160], R154 ;  /* 0x0021609a77007388 */ /* 0x000fe20000004800 */
[-C--:B------:R-:W-:Y:S02]  /*7c10*/  FFMA.FTZ R121, R216, R85.reuse, R114 ;  /* 0x00000055d8797223 */ /* 0x080fe40000010072 */
[----:B------:R-:W-:Y:S01]  /*7c20*/  FFMA.FTZ R219, -R44, R110, R219 ;  /* 0x0000006e2cdb7223 */ /* 0x000fe200000101db */
[----:B------:R-:W-:Y:S01]  /*7c30*/  STS [R119.X4+0x2164], R136 ;  /* 0x0021648877007388 */ /* 0x000fe20000004800 */
[----:B------:R-:W-:Y:S02]  /*7c40*/  FMUL.FTZ R116, R208, R85 ;  /* 0x00000055d0747220 */ /* 0x000fe40000410000 */
[----:B------:R-:W-:Y:S01]  /*7c50*/  FMUL.FTZ R118, R44, R163 ;  /* 0x000000a32c767220 */ /* 0x000fe20000410000 */
[----:B------:R0:W-:Y:S01]  /*7c60*/  STS [R119.X4+0x2168], R156 ;  /* 0x0021689c77007388 */ /* 0x0001e20000004800 */
[----:B------:R-:W-:-:S02]  /*7c70*/  FMUL.FTZ R114, R209, R112 ;  /* 0x00000070d1727220 */ /* 0x000fc40000410000 */
[----:B------:R-:W-:Y:S01]  /*7c80*/  FADD.FTZ R56, R56, R113 ;  /* 0x0000007138387221 */ /* 0x000fe20000010000 */
[----:B------:R-:W-:Y:S01]  /*7c90*/  PRMT R113, RZ, 0x7610, R62 ;  /* 0x00007610ff717816 */ /* 0x000fe2000000003e */
[----:B------:R-:W-:Y:S02]  /*7ca0*/  FFMA.FTZ R115, R216, R115, -R116 ;  /* 0x00000073d8737223 */ /* 0x000fe40000010874 */
[----:B------:R-:W-:Y:S02]  /*7cb0*/  FFMA.FTZ R123, R219, R118, -R114 ;  /* 0x00000076db7b7223 */ /* 0x000fe40000010872 */
[----:B------:R-:W-:Y:S02]  /*7cc0*/  FMUL.FTZ R114, R43, R162 ;  /* 0x000000a22b727220 */ /* 0x000fe40000410000 */
[----:B------:R-:W-:Y:S02]  /*7cd0*/  FADD.FTZ R56, R56, R115 ;  /* 0x0000007338387221 */ /* 0x000fe40000010000 */
[----:B------:R-:W-:-:S02]  /*7ce0*/  FMUL.FTZ R118, R209, R118 ;  /* 0x00000076d1767220 */ /* 0x000fc40000410000 */
[C---:B------:R-:W-:Y:S02]  /*7cf0*/  FFMA.FTZ R115, -R43.reuse, R113, R218 ;  /* 0x000000712b737223 */ /* 0x040fe400000101da */
[----:B------:R-:W-:Y:S02]  /*7d00*/  FMUL.FTZ R120, R43, R102 ;  /* 0x000000662b787220 */ /* 0x000fe40000410000 */
[----:B------:R-:W-:Y:S02]  /*7d10*/  FMUL.FTZ R122, R207, R114 ;  /* 0x00000072cf7a7220 */ /* 0x000fe40000410000 */
[----:B------:R-:W-:Y:S02]  /*7d20*/  FADD.FTZ R58, R58, R121 ;  /* 0x000000793a3a7221 */ /* 0x000fe40000010000 */
[----:B------:R-:W-:Y:S01]  /*7d30*/  FFMA.FTZ R121, R219, R112, R118 ;  /* 0x00000070db797223 */ /* 0x000fe20000010076 */
[----:B------:R-:W-:Y:S01]  /*7d40*/  PRMT R118, RZ, 0x5410, R63 ;  /* 0x00005410ff767816 */ /* 0x000fe2000000003f */
[----:B------:R-:W-:-:S02]  /*7d50*/  FFMA.FTZ R125, R115, R120, -R122 ;  /* 0x00000078737d7223 */ /* 0x000fc4000001087a */
[----:B------:R-:W-:Y:S02]  /*7d60*/  FMUL.FTZ R120, R207, R120 ;  /* 0x00000078cf787220 */ /* 0x000fe40000410000 */
[----:B------:R-:W-:Y:S02]  /*7d70*/  FMUL.FTZ R122, R42, R111 ;  /* 0x0000006f2a7a7220 */ /* 0x000fe40000410000 */
[----:B------:R-:W-:Y:S02]  /*7d80*/  FADD.FTZ R58, R58, R121 ;  /* 0x000000793a3a7221 */ /* 0x000fe40000010000 */
[----:B------:R-:W-:Y:S02]  /*7d90*/  FFMA.FTZ R121, R115, R114, R120 ;  /* 0x0000007273797223 */ /* 0x000fe40000010078 */
[C---:B------:R-:W-:Y:S02]  /*7da0*/  FMUL.FTZ R116, R42.reuse, R157 ;  /* 0x0000009d2a747220 */ /* 0x040fe40000410000 */
[----:B------:R-:W-:-:S02]  /*7db0*/  FFMA.FTZ R221, -R42, R118, R221 ;  /* 0x000000762add7223 */ /* 0x000fc400000101dd */
[----:B------:R-:W-:Y:S02]  /*7dc0*/  FMUL.FTZ R120, R206, R122 ;  /* 0x0000007ace787220 */ /* 0x000fe40000410000 */
[----:B------:R-:W-:Y:S02]  /*7dd0*/  FADD.FTZ R58, R58, R121 ;  /* 0x000000793a3a7221 */ /* 0x000fe40000010000 */
[-C--:B------:R-:W-:Y:S02]  /*7de0*/  FMUL.FTZ R124, R206, R116.reuse ;  /* 0x00000074ce7c7220 */ /* 0x080fe40000410000 */
[----:B------:R-:W-:Y:S02]  /*7df0*/  FADD.FTZ R56, R56, R123 ;  /* 0x0000007b38387221 */ /* 0x000fe40000010000 */
[C---:B------:R-:W-:Y:S01]  /*7e00*/  FFMA.FTZ R121, R221.reuse, R116, R120 ;  /* 0x00000074dd797223 */ /* 0x040fe20000010078 */
[----:B------:R-:W-:Y:S01]  /*7e10*/  PRMT R120, RZ, 0x5410, R64 ;  /* 0x00005410ff787816 */ /* 0x000fe20000000040 */
[----:B------:R-:W-:-:S02]  /*7e20*/  FFMA.FTZ R123, R221, R122, -R124 ;  /* 0x0000007add7b7223 */ /* 0x000fc4000001087c */
[----:B------:R-:W-:Y:S02]  /*7e30*/  FADD.FTZ R56, R56, R125 ;  /* 0x0000007d38387221 */ /* 0x000fe40000010000 */
[----:B------:R-:W-:Y:S02]  /*7e40*/  FADD.FTZ R58, R58, R121 ;  /* 0x000000793a3a7221 */ /* 0x000fe40000010000 */
[C---:B------:R-:W-:Y:S02]  /*7e50*/  FMUL.FTZ R121, R41.reuse, R104 ;  /* 0x0000006829797220 */ /* 0x040fe40000410000 */
[----:B------:R-:W-:Y:S02]  /*7e60*/  FADD.FTZ R56, R56, R123 ;  /* 0x0000007b38387221 */ /* 0x000fe40000010000 */
[C---:B------:R-:W-:Y:S02]  /*7e70*/  FFMA.FTZ R220, -R41.reuse, R73, R220 ;  /* 0x0000004929dc7223 */ /* 0x040fe400000101dc */
[----:B------:R-:W-:-:S02]  /*7e80*/  FMUL.FTZ R123, R41, R160 ;  /* 0x000000a0297b7220 */ /* 0x000fc40000410000 */
[----:B------:R-:W-:Y:S02]  /*7e90*/  FMUL.FTZ R124, R204, R121 ;  /* 0x00000079cc7c7220 */ /* 0x000fe40000410000 */
[----:B------:R-:W-:Y:S02]  /*7ea0*/  FMUL.FTZ R122, R40, R87 ;  /* 0x00000057287a7220 */ /* 0x000fe40000410000 */
[----:B------:R-:W-:Y:S02]  /*7eb0*/  FFMA.FTZ R117, R220, R123, -R124 ;  /* 0x0000007bdc757223 */ /* 0x000fe4000001087c */
[C---:B------:R-:W-:Y:S02]  /*7ec0*/  FFMA.FTZ R223, -R40.reuse, R120, R223 ;  /* 0x0000007828df7223 */ /* 0x040fe400000101df */
[----:B------:R-:W-:Y:S02]  /*7ed0*/  FMUL.FTZ R124, R40, R175 ;  /* 0x000000af287c7220 */ /* 0x000fe40000410000 */
[----:B------:R-:W-:-:S02]  /*7ee0*/  FMUL.FTZ R126, R205, R122 ;  /* 0x0000007acd7e7220 */ /* 0x000fc40000410000 */
[----:B------:R-:W-:Y:S01]  /*7ef0*/  FADD.FTZ R56, R56, R117 ;  /* 0x0000007538387221 */ /* 0x000fe20000010000 */
[----:B------:R-:W-:Y:S01]  /*7f00*/  PRMT R117, RZ, 0x7610, R64 ;  /* 0x00007610ff757816 */ /* 0x000fe20000000040 */
[----:B------:R-:W-:Y:S02]  /*7f10*/  FFMA.FTZ R127, R223, R124, -R126 ;  /* 0x0000007cdf7f7223 */ /* 0x000fe4000001087e */
[----:B------:R-:W-:Y:S02]  /*7f20*/  FMUL.FTZ R131, R170, UR38 ;  /* 0x00000026aa837c20 */ /* 0x000fe40008410000 */
[----:B------:R-:W-:Y:S02]  /*7f30*/  FADD.FTZ R155, R56, R127 ;  /* 0x0000007f389b7221 */ /* 0x000fe40000010000 */
[----:B------:R-:W-:Y:S02]  /*7f40*/  FMUL.FTZ R56, R193, UR38 ;  /* 0x00000026c1387c20 */ /* 0x000fe40008410000 */
[----:B------:R-:W-:-:S02]  /*7f50*/  FFMA.FTZ R130, R100, UR37, -R131 ;  /* 0x0000002564827c23 */ /* 0x000fc40008010883 */
[----:B------:R-:W-:Y:S02]  /*7f60*/  FFMA.FTZ R72, R195, UR37, R56 ;  /* 0x00000025c3487c23 */ /* 0x000fe40008010038 */
[----:B------:R-:W-:Y:S02]  /*7f70*/  FMUL.FTZ R56, R75, UR38 ;  /* 0x000000264b387c20 */ /* 0x000fe40008410000 */
[----:B------:R-:W-:Y:S02]  /*7f80*/  FMUL.FTZ R131, R39, R174 ;  /* 0x000000ae27837220 */ /* 0x000fe40000410000 */
[----:B0-----:R-:W-:Y:S02]  /*7f90*/  FFMA.FTZ R119, R69, UR37, R56 ;  /* 0x0000002545777c23 */ /* 0x001fe40008010038 */
[----:B------:R-:W-:Y:S02]  /*7fa0*/  FMUL.FTZ R56, R179, UR38 ;  /* 0x00000026b3387c20 */ /* 0x000fe40008410000 */
[----:B------:R-:W-:-:S02]  /*7fb0*/  FFMA.FTZ R222, -R39, R117, R222 ;  /* 0x0000007527de7223 */ /* 0x000fc400000101de */
[----:B------:R-:W-:Y:S02]  /*7fc0*/  FFMA.FTZ R127, R77, UR37, R56 ;  /* 0x000000254d7f7c23 */ /* 0x000fe40008010038 */
[----:B------:R-:W-:Y:S02]  /*7fd0*/  FMUL.FTZ R139, R39, R106 ;  /* 0x0000006a278b7220 */ /* 0x000fe40000410000 */
[----:B------:R-:W-:Y:S02]  /*7fe0*/  FMUL.FTZ R56, R202, R131 ;  /* 0x00000083ca387220 */ /* 0x000fe40000410000 */
[----:B------:R-:W-:Y:S02]  /*7ff0*/  FMUL.FTZ R123, R204, R123 ;  /* 0x0000007bcc7b7220 */ /* 0x000fe40000410000 */
[-C--:B------:R-:W-:Y:S02]  /*8000*/  FFMA.FTZ R164, R222, R139.reuse, -R56 ;  /* 0x0000008bdea47223 */ /* 0x080fe40000010838 */
[----:B------:R-:W-:-:S02]  /*8010*/  FMUL.FTZ R139, R202, R139 ;  /* 0x0000008bca8b7220 */ /* 0x000fc40000410000 */
[----:B------:R-:W-:Y:S02]  /*8020*/  FMUL.FTZ R56, R157, UR38 ;  /* 0x000000269d387c20 */ /* 0x000fe40008410000 */
[----:B------:R-:W-:Y:S02]  /*8030*/  FFMA.FTZ R123, R220, R121, R123 ;  /* 0x00000079dc7b7223 */ /* 0x000fe4000001007b */
[----:B------:R-:W-:Y:S02]  /*8040*/  FMUL.FTZ R125, R205, R124 ;  /* 0x0000007ccd7d7220 */ /* 0x000fe40000410000 */
[----:B------:R-:W-:Y:S02]  /*8050*/  FFMA.FTZ R158, R222, R131, R139 ;  /* 0x00000083de9e7223 */ /* 0x000fe4000001008b */
[----:B------:R-:W-:Y:S02]  /*8060*/  FMUL.FTZ R139, R162, UR38 ;  /* 0x00000026a28b7c20 */ /* 0x000fe40008410000 */
[----:B------:R-:W-:-:S02]  /*8070*/  FFMA.FTZ R143, R111, UR37, -R56 ;  /* 0x000000256f8f7c23 */ /* 0x000fc40008010838 */
[----:B------:R-:W-:Y:S02]  /*8080*/  FADD.FTZ R58, R58, R123 ;  /* 0x0000007b3a3a7221 */ /* 0x000fe40000010000 */
[----:B------:R-:W-:Y:S02]  /*8090*/  FFMA.FTZ R125, R223, R122, R125 ;  /* 0x0000007adf7d7223 */ /* 0x000fe4000001007d */
[----:B------:R-:W-:Y:S02]  /*80a0*/  FMUL.FTZ R56, R109, UR38 ;  /* 0x000000266d387c20 */ /* 0x000fe40008410000 */
[----:B------:R-:W-:Y:S02]  /*80b0*/  FMUL.FTZ R156, R111, UR38 ;  /* 0x000000266f9c7c20 */ /* 0x000fe40008410000 */
[C---:B------:R-:W-:Y:S02]  /*80c0*/  FFMA.FTZ R136, R102.reuse, UR37, -R139 ;  /* 0x0000002566887c23 */ /* 0x040fe4000801088b */
[----:B------:R-:W-:-:S02]  /*80d0*/  FMUL.FTZ R111, R102, UR38 ;  /* 0x00000026666f7c20 */ /* 0x000fc40008410000 */
[----:B------:R-:W-:Y:S02]  /*80e0*/  FADD.FTZ R153, R58, R125 ;  /* 0x0000007d3a997221 */ /* 0x000fe40000010000 */
[----:B------:R-:W-:Y:S02]  /*80f0*/  FFMA.FTZ R102, R163, UR37, -R56 ;  /* 0x00000025a3667c23 */ /* 0x000fe40008010838 */
[----:B------:R-:W-:Y:S02]  /*8100*/  FMUL.FTZ R125, R198, UR38 ;  /* 0x00000026c67d7c20 */ /* 0x000fe40008410000 */
[----:B------:R-:W-:Y:S02]  /*8110*/  FMUL.FTZ R56, R145, UR38 ;  /* 0x0000002691387c20 */ /* 0x000fe40008410000 */
[----:B------:R-:W-:Y:S02]  /*8120*/  FMUL.FTZ R58, R77, UR38 ;  /* 0x000000264d3a7c20 */ /* 0x000fe40008410000 */
[----:B------:R-:W-:-:S02]  /*8130*/  FMUL.FTZ R139, R82, UR38 ;  /* 0x00000026528b7c20 */ /* 0x000fc40008410000 */
[----:B------:R-:W-:Y:S02]  /*8140*/  FMUL.FTZ R147, R74, UR38 ;  /* 0x000000264a937c20 */ /* 0x000fe40008410000 */
[----:B------:R-:W-:Y:S02]  /*8150*/  FFMA.FTZ R148, R162, UR37, R111 ;  /* 0x00000025a2947c23 */ /* 0x000fe4000801006f */
[----:B------:R-:W-:Y:S02]  /*8160*/  FFMA.FTZ R128, R68, UR37, -R125 ;  /* 0x0000002544807c23 */ /* 0x000fe4000801087d */
[C---:B------:R-:W-:Y:S02]  /*8170*/  FFMA.FTZ R111, R57.reuse, UR37, -R56 ;  /* 0x00000025396f7c23 */ /* 0x040fe40008010838 */
[----:B------:R-:W-:Y:S02]  /*8180*/  FMUL.FTZ R152, R57, UR38 ;  /* 0x0000002639987c20 */ /* 0x000fe40008410000 */
[----:B------:R-:W-:-:S02]  /*8190*/  FFMA.FTZ R125, R179, UR37, -R58 ;  /* 0x00000025b37d7c23 */ /* 0x000fc4000801083a */
[----:B------:R-:W-:Y:S02]  /*81a0*/  FMUL.FTZ R133, R174, UR38 ;  /* 0x00000026ae857c20 */ /* 0x000fe40008410000 */
[C---:B------:R-:W-:Y:S02]  /*81b0*/  FFMA.FTZ R139, R142.reuse, UR37, -R139 ;  /* 0x000000258e8b7c23 */ /* 0x040fe4000801088b */
[----:B------:R-:W-:Y:S02]  /*81c0*/  FMUL.FTZ R151, R142, UR38 ;  /* 0x000000268e977c20 */ /* 0x000fe40008410000 */
[C---:B------:R-:W-:Y:S02]  /*81d0*/  FFMA.FTZ R138, R146.reuse, UR37, -R147 ;  /* 0x00000025928a7c23 */ /* 0x040fe40008010893 */
        /* <DEDUP_REMOVED lines=13> */
[----:B------:R-:W-:-:S02]  /*82b0*/  FFMA.FTZ R133, R106, UR37, -R133 ;  /* 0x000000256a857c23 */ /* 0x000fc40008010885 */
[----:B------:R-:W-:Y:S02]  /*82c0*/  FFMA.FTZ R124, R193, UR37, -R124 ;  /* 0x00000025c17c7c23 */ /* 0x000fe4000801087c */
[----:B------:R-:W-:Y:S02]  /*82d0*/  FFMA.FTZ R126, R75, UR37, -R126 ;  /* 0x000000254b7e7c23 */ /* 0x000fe4000801087e */
[----:B------:R-:W-:Y:S02]  /*82e0*/  FFMA.FTZ R123, R198, UR37, R123 ;  /* 0x00000025c67b7c23 */ /* 0x000fe4000801007b */
[----:B------:R-:W-:Y:S02]  /*82f0*/  FFMA.FTZ R129, R170, UR37, R129 ;  /* 0x00000025aa817c23 */ /* 0x000fe40008010081 */
[----:B------:R-:W-:Y:S02]  /*8300*/  FFMA.FTZ R132, R171, UR37, -R132 ;  /* 0x00000025ab847c23 */ /* 0x000fe40008010884 */
[----:B------:R-:W-:-:S02]  /*8310*/  FFMA.FTZ R106, R101, UR37, R58 ;  /* 0x00000025656a7c23 */ /* 0x000fc4000801003a */
[----:B------:R-:W-:Y:S02]  /*8320*/  FFMA.FTZ R134, R175, UR37, -R134 ;  /* 0x00000025af867c23 */ /* 0x000fe40008010886 */
[----:B------:R-:W-:Y:S02]  /*8330*/  FFMA.FTZ R137, R160, UR37, -R137 ;  /* 0x00000025a0897c23 */ /* 0x000fe40008010889 */
[----:B------:R-:W-:Y:S02]  /*8340*/  FFMA.FTZ R154, R87, UR37, R154 ;  /* 0x00000025579a7c23 */ /* 0x000fe4000801009a */
[----:B------:R-:W-:Y:S02]  /*8350*/  FFMA.FTZ R141, R104, UR37, R141 ;  /* 0x00000025688d7c23 */ /* 0x000fe4000801008d */
[----:B------:R-:W-:Y:S02]  /*8360*/  FFMA.FTZ R156, R157, UR37, R156 ;  /* 0x000000259d9c7c23 */ /* 0x000fe4000801009c */
[----:B------:R-:W-:-:S02]  /*8370*/  FFMA.FTZ R144, R109, UR37, R144 ;  /* 0x000000256d907c23 */ /* 0x000fc40008010090 */
[----:B------:R-:W-:Y:S02]  /*8380*/  FFMA.FTZ R142, R59, UR37, -R142 ;  /* 0x000000253b8e7c23 */ /* 0x000fe4000801088e */
[----:B------:R-:W-:Y:S02]  /*8390*/  FFMA.FTZ R147, R82, UR37, R151 ;  /* 0x0000002552937c23 */ /* 0x000fe40008010097 */
        /* <DEDUP_REMOVED lines=12> */
[----:B------:R-:W-:Y:S02]  /*8460*/  USHF.R.U64 UR39, UR32, UR39, UR33 ;  /* 0x0000002720277299 */ /* 0x000fe40008001221 */
[----:B------:R-:W-:Y:S02]  /*8470*/  USHF.R.U32.HI UR40, URZ, 0x1, UR33 ;  /* 0x000000013f287899 */ /* 0x000fe40008011621 */
[----:B------:R-:W-:Y:S02]  /*8480*/  ULEA UR45, UR19, 0xfffff000, 0xc ;  /* 0xfffff000132d7891 */ /* 0x000fe4000f8e603f */
[----:B------:R-:W-:-:S02]  /*8490*/  UIMAD.WIDE.U32 UR32, UR18, UR28, URZ ;  /* 0x0000001c122072a5 */ /* 0x000fc4000f8e003f */
[----:B------:R-:W-:Y:S02]  /*84a0*/  UIMAD UR43, UR18, UR29, UR43 ;  /* 0x0000001d122b72a4 */ /* 0x000fe4000f8e022b */
[----:B------:R-:W-:Y:S01]  /*84b0*/  USHF.R.S32.HI UR44, URZ, 0x1f, UR7 ;  /* 0x0000001f3f2c7899 */ /* 0x000fe20008011407 */
[----:B------:R-:W-:Y:S01]  /*84c0*/  IADD3 R56, P0, R99, UR45, RZ ;  /* 0x0000002d63387c10 */ /* 0x000fe2000ff1e0ff */
[----:B------:R-:W-:Y:S01]  /*84d0*/  ULDC.64 UR28, c[0x0][0x2d0] ;  /* 0x0000b400001c7ab9 */ /* 0x000fe20000000a00 */
[----:B------:R-:W-:Y:S01]  /*84e0*/  MOV R57, UR45 ;  /* 0x0000002d00397c02 */ /* 0x000fe20008000f00 */
[----:B------:R-:W-:Y:S02]  /*84f0*/  UIMAD UR28, UR44, UR28, URZ ;  /* 0x0000001c2c1c72a4 */ /* 0x000fe4000f8e023f */
[----:B------:R-:W-:Y:S01]  /*8500*/  UIADD3 UR33, UR33, UR43, URZ ;  /* 0x0000002b21217290 */ /* 0x000fe2000fffe03f */
[----:B------:R-:W-:Y:S01]  /*8510*/  LEA.HI.X.SX32 R57, R57, RZ, 0x1, P0 ;  /* 0x000000ff39397211 */ /* 0x000fe200000f0eff */
[----:B------:R-:W-:-:S02]  /*8520*/  UIMAD UR44, UR40, UR35, URZ ;  /* 0x00000023282c72a4 */ /* 0x000fc4000f8e023f */
[----:B------:R-:W-:Y:S02]  /*8530*/  UIMAD UR40, UR7, UR29, UR28 ;  /* 0x0000001d072872a4 */ /* 0x000fe4000f8e021c */
[----:B------:R-:W-:Y:S01]  /*8540*/  UIMAD UR44, UR34, UR39, UR44 ;  /* 0x00000027222c72a4 */ /* 0x000fe2000f8e022c */
[----:B------:R-:W-:Y:S01]  /*8550*/  IMAD.WIDE.U32 R56, R59, c[0x0][0x2d0], R56 ;  /* 0x0000b4003b387a25 */ /* 0x000fe200078e0038 */
[----:B------:R-:W-:-:S03]  /*8560*/  UIMAD.WIDE.U32 UR28, UR35, UR39, UR32 ;  /* 0x00000027231c72a5 */ /* 0x000fc6000f8e0020 */
[----:B------:R-:W-:Y:S01]  /*8570*/  ULDC.64 UR32, c[0x0][0x320] ;  /* 0x0000c80000207ab9 */ /* 0x000fe20000000a00 */
[----:B------:R-:W-:Y:S01]  /*8580*/  IADD3 R57, R57, UR40, RZ ;  /* 0x0000002839397c10 */ /* 0x000fe2000fffe0ff */
[----:B------:R-:W-:Y:S02]  /*8590*/  UIADD3 UR29, UR29, UR44, URZ ;  /* 0x0000002c1d1d7290 */ /* 0x000fe4000fffe03f */
[----:B------:R-:W-:-:S04]  /*85a0*/  ULEA UR32, UP0, UR28, UR32, 0x3 ;  /* 0x000000201c207291 */ /* 0x000fc8000f80183f */
[----:B------:R-:W-:Y:S02]  /*85b0*/  ULEA.HI.X UR33, UR28, UR33, UR29, 0x3, UP0 ;  /* 0x000000211c217291 */ /* 0x000fe400080f1c1d */
[----:B0-----:R-:W-:-:S04]  /*85c0*/  LEA R58, P0, R56, UR32, 0x2 ;  /* 0x00000020383a7c11 */ /* 0x001fc8000f8010ff */
[----:B------:R-:W-:-:S05]  /*85d0*/  LEA.HI.X R59, R56, UR33, R57, 0x2, P0 ;  /* 0x00000021383b7c11 */ /* 0x000fca00080f1439 */
[----:B-1----:R0:W-:Y:S04]  /*85e0*/  RED.E.ADD.F32.FTZ.RN.STRONG.GPU [R58.64], R151 ;  /* 0x000000973a00798e */ /* 0x0021e8000c10e79e */
.L_x_2412:
[----:B------:R-:W-:Y:S05]  /*85f0*/  BSYNC B0 ;  /* 0x0000000000007941 */ /* 0x000fea0003800000 */
.L_x_2411:
[----:B------:R-:W-:Y:S01]  /*8600*/  FADD.FTZ R56, R153, R158 ;  /* 0x0000009e99387221 */ /* 0x000fe20000010000 */
[--C-:B------:R-:W-:Y:S01]  /*8610*/  PRMT R158, RZ, 0x5410, R65.reuse ;  /* 0x00005410ff9e7816 */ /* 0x100fe20000000041 */
[C---:B0-----:R-:W-:Y:S01]  /*8620*/  FMUL.FTZ R59, R37.reuse, R100 ;  /* 0x00000064253b7220 */ /* 0x041fe20000410000 */
[----:B------:R-:W-:Y:S01]  /*8630*/  ULDC.64 UR32, c[0x0][0x2b8] ;  /* 0x0000ae0000207ab9 */ /* 0x000fe20000000a00 */
[C---:B------:R-:W-:Y:S01]  /*8640*/  FMUL.FTZ R100, R38.reuse, R101 ;  /* 0x0000006526647220 */ /* 0x040fe20000410000 */
[----:B------:R-:W-:Y:S01]  /*8650*/  USHF.R.U64 UR32, UR32, 0x1, UR33 ;  /* 0x0000000120207899 */ /* 0x000fe20008001221 */
[----:B------:R-:W-:Y:S01]  /*8660*/  PRMT R151, RZ, 0x7610, R65 ;  /* 0x00007610ff977816 */ /* 0x000fe20000000041 */
[----:B------:R-:W-:Y:S01]  /*8670*/  USHF.R.U32.HI UR33, URZ, 0x1, UR33 ;  /* 0x000000013f217899 */ /* 0x000fe20008011621 */
[C---:B------:R-:W-:Y:S01]  /*8680*/  FFMA.FTZ R225, -R38.reuse, R158, R225 ;  /* 0x0000009e26e17223 */ /* 0x040fe200000101e1 */
[----:B------:R-:W-:Y:S01]  /*8690*/  UIMAD.WIDE.U32 UR28, UR32, UR35, URZ ;  /* 0x00000023201c72a5 */ /* 0x000fe2000f8e003f */
[----:B------:R-:W-:Y:S01]  /*86a0*/  FMUL.FTZ R153, R37, R170 ;  /* 0x000000aa25997220 */ /* 0x000fe20000410000 */
[----:B------:R-:W-:Y:S01]  /*86b0*/  UIMAD UR33, UR33, UR35, URZ ;  /* 0x00000023212172a4 */ /* 0x000fe2000f8e023f */
[----:B------:R-:W-:Y:S01]  /*86c0*/  FMUL.FTZ R58, R38, R171 ;  /* 0x000000ab263a7220 */ /* 0x000fe20000410000 */
[----:B------:R-:W-:Y:S01]  /*86d0*/  BSSY B0, `(.L_x_2413) ;  /* 0x000005c000007945 */ /* 0x000fe20003800000 */
[----:B------:R-:W-:Y:S01]  /*86e0*/  FMUL.FTZ R57, R201, R100 ;  /* 0x00000064c9397220 */ /* 0x000fe20000410000 */
[----:B------:R-:W-:Y:S01]  /*86f0*/  UIMAD UR37, UR34, UR32, UR33 ;  /* 0x00000020222572a4 */ /* 0x000fe2000f8e0221 */
[----:B------:R-:W-:Y:S01]  /*8700*/  FFMA.FTZ R224, -R37, R151, R224 ;  /* 0x0000009725e07223 */ /* 0x000fe200000101e0 */
[C---:B------:R-:W-:Y:S01]  /*8710*/  ISETP.GE.AND P1, PT, R140.reuse, 0x101, PT ;  /* 0x000001018c00780c */ /* 0x040fe20003f26270 */
[----:B------:R-:W-:Y:S01]  /*8720*/  FMUL.FTZ R159, R203, R153 ;  /* 0x00000099cb9f7220 */ /* 0x000fe20000410000 */
[----:B------:R-:W-:Y:S01]  /*8730*/  ULDC.64 UR32, c[0x0][0x2c0] ;  /* 0x0000b00000207ab9 */ /* 0x000fe20000000a00 */
[-C--:B------:R-:W-:Y:S01]  /*8740*/  FFMA.FTZ R160, R225, R58.reuse, -R57 ;  /* 0x0000003ae1a07223 */ /* 0x080fe20000010839 */
[----:B------:R-:W-:Y:S01]  /*8750*/  UIADD3 UR29, UR29, UR37, URZ ;  /* 0x000000251d1d7290 */ /* 0x000fe2000fffe03f */
[----:B------:R-:W-:Y:S01]  /*8760*/  FMUL.FTZ R58, R201, R58 ;  /* 0x0000003ac93a7220 */ /* 0x000fe20000410000 */
[----:B------:R-:W-:Y:S01]  /*8770*/  UIMAD UR37, UR36, UR32, URZ ;  /* 0x00000020242572a4 */ /* 0x000fe2000f8e023f */
[----:B------:R-:W-:Y:S01]  /*8780*/  FADD.FTZ R155, R155, R164 ;  /* 0x000000a49b9b7221 */ /* 0x000fe20000010000 */
[----:B------:R-:W-:Y:S01]  /*8790*/  ISETP.GE.AND P2, PT, R140, 0x181, PT ;  /* 0x000001818c00780c */ /* 0x000fe20003f46270 */
[-C--:B------:R-:W-:Y:S01]  /*87a0*/  FFMA.FTZ R164, R224, R59.reuse, -R159 ;  /* 0x0000003be0a47223 */ /* 0x080fe2000001089f */
[----:B------:R-:W-:Y:S01]  /*87b0*/  UIMAD UR37, UR18, UR33, UR37 ;  /* 0x00000021122572a4 */ /* 0x000fe2000f8e0225 */
[----:B------:R-:W-:Y:S01]  /*87c0*/  FMUL.FTZ R59, R203, R59 ;  /* 0x0000003bcb3b7220 */ /* 0x000fe20000410000 */
[----:B------:R-:W-:Y:S01]  /*87d0*/  UIMAD.WIDE.U32 UR32, UR18, UR32, UR28 ;  /* 0x00000020122072a5 */ /* 0x000fe2000f8e001c */
[----:B------:R-:W-:-:S02]  /*87e0*/  FFMA.FTZ R57, R225, R100, R58 ;  /* 0x00000064e1397223 */ /* 0x000fc4000001003a */
[----:B------:R-:W-:Y:S01]  /*87f0*/  FADD.FTZ R155, R155, R160 ;  /* 0x000000a09b9b7221 */ /* 0x000fe20000010000 */
[----:B------:R-:W-:Y:S01]  /*8800*/  ULDC.64 UR28, c[0x0][0x320] ;  /* 0x0000c800001c7ab9 */ /* 0x000fe20000000a00 */
[----:B------:R-:W-:Y:S01]  /*8810*/  FADD.FTZ R160, R107, -R70 ;  /* 0x800000466ba07221 */ /* 0x000fe20000010000 */
[----:B------:R-:W-:Y:S01]  /*8820*/  PRMT R107, RZ, 0x5410, R66 ;  /* 0x00005410ff6b7816 */ /* 0x000fe20000000042 */
[----:B------:R-:W-:Y:S01]  /*8830*/  FADD.FTZ R56, R56, R57 ;  /* 0x0000003938387221 */ /* 0x000fe20000010000 */
[----:B------:R-:W-:Y:S01]  /*8840*/  UIADD3 UR37, UR37, UR33, URZ ;  /* 0x0000002125257290 */ /* 0x000fe2000fffe03f */
[----:B------:R-:W-:Y:S01]  /*8850*/  FFMA.FTZ R59, R224, R153, R59 ;  /* 0x00000099e03b7223 */ /* 0x000fe2000001003b */
[----:B------:R-:W-:Y:S01]  /*8860*/  ULEA UR33, UP0, UR32, UR28, 0x3 ;  /* 0x0000001c20217291 */ /* 0x000fe2000f80183f */
[----:B------:R-:W-:Y:S02]  /*8870*/  FMUL.FTZ R70, R36, R77 ;  /* 0x0000004d24467220 */ /* 0x000fe40000410000 */
[----:B------:R-:W-:Y:S01]  /*8880*/  FADD.FTZ R59, R56, R59 ;  /* 0x0000003b383b7221 */ /* 0x000fe20000010000 */
[----:B------:R-:W-:Y:S01]  /*8890*/  ULDC UR28, c[0x0][0x174] ;  /* 0x00005d00001c7ab9 */ /* 0x000fe20000000800 */
[----:B------:R-:W-:Y:S01]  /*88a0*/  FADD.FTZ R164, R155, R164 ;  /* 0x000000a49ba47221 */ /* 0x000fe20000010000 */
[----:B------:R-:W-:Y:S01]  /*88b0*/  PRMT R155, RZ, 0x7610, R66 ;  /* 0x00007610ff9b7816 */ /* 0x000fe20000000042 */
[C---:B------:R-:W-:Y:S01]  /*88c0*/  FFMA.FTZ R226, -R36.reuse, R107, R226 ;  /* 0x0000006b24e27223 */ /* 0x040fe200000101e2 */
[----:B------:R-:W-:Y:S01]  /*88d0*/  UIADD3 UR28, UR6, -UR28, URZ ;  /* 0x8000001c061c7290 */ /* 0x000fe2000fffe03f */
[----:B------:R-:W-:Y:S01]  /*88e0*/  FMUL.FTZ R179, R36, R179 ;  /* 0x000000b324b37220 */ /* 0x000fe20000410000 */
[----:B------:R-:W-:Y:S01]  /*88f0*/  ULEA.HI.X UR29, UR32, UR29, UR37, 0x3, UP0 ;  /* 0x0000001d201d7291 */ /* 0x000fe200080f1c25 */
[----:B------:R-:W-:Y:S01]  /*8900*/  FMUL.FTZ R56, R200, R70 ;  /* 0x00000046c8387220 */ /* 0x000fe20000410000 */
[----:B------:R-:W-:Y:S01]  /*8910*/  UIMAD UR28, UR28, -0x1000, URZ ;  /* 0xfffff0001c1c78a4 */ /* 0x000fe2000f8e023f */
[----:B------:R-:W-:-:S02]  /*8920*/  FMUL.FTZ R159, R35, R198 ;  /* 0x000000c6239f7220 */ /* 0x000fc40000410000 */
[----:B------:R-:W-:Y:S01]  /*8930*/  FFMA.FTZ R161, R226, R179, -R56 ;  /* 0x000000b3e2a17223 */ /* 0x000fe20000010838 */
[----:B------:R-:W-:Y:S01]  /*8940*/  LEA R56, P0, R99, UR33, 0x2 ;  /* 0x0000002163387c11 */ /* 0x000fe2000f8010ff */
[C---:B------:R-:W-:Y:S01]  /*8950*/  FFMA.FTZ R228, -R35.reuse, R155, R228 ;  /* 0x0000009b23e47223 */ /* 0x040fe200000101e4 */
[----:B------:R-:W-:Y:S01]  /*8960*/  MOV R163, UR28 ;  /* 0x0000001c00a37c02 */ /* 0x000fe20008000f00 */
[----:B------:R-:W-:Y:S01]  /*8970*/  FMUL.FTZ R68, R35, R68 ;  /* 0x0000004423447220 */ /* 0x000fe20000410000 */
[----:B------:R-:W-:Y:S01]  /*8980*/  USHF.L.U32 UR28, UR8, 0x2, URZ ;  /* 0x00000002081c7899 */ /* 0x000fe2000800063f */
[----:B------:R-:W-:Y:S01]  /*8990*/  FMUL.FTZ R57, R199, R159 ;  /* 0x0000009fc7397220 */ /* 0x000fe20000410000 */
[----:B------:R-:W-:Y:S01]  /*89a0*/  ULDC.64 UR32, c[0x0][0x2d0] ;  /* 0x0000b40000207ab9 */ /* 0x000fe20000000a00 */
[----:B------:R-:W-:Y:S02]  /*89b0*/  FMUL.FTZ R179, R200, R179 ;  /* 0x000000b3c8b37220 */ /* 0x000fe40000410000 */
[----:B------:R-:W-:Y:S01]  /*89c0*/  FFMA.FTZ R168, R228, R68, -R57 ;  /* 0x00000044e4a87223 */ /* 0x000fe20000010839 */
[----:B------:R-:W-:Y:S01]  /*89d0*/  LEA.HI.X R57, R99, UR29, RZ, 0x2, P0 ;  /* 0x0000001d63397c11 */ /* 0x000fe200080f14ff */
[----:B------:R-:W-:Y:S01]  /*89e0*/  FFMA.FTZ R58, R226, R70, R179 ;  /* 0x00000046e23a7223 */ /* 0x000fe200000100b3 */
[----:B------:R-:W-:Y:S01]  /*89f0*/  USHF.L.U64.HI UR29, UR8, 0x2, UR9 ;  /* 0x00000002081d7899 */ /* 0x000fe20008010209 */
[----:B------:R-:W-:Y:S01]  /*8a00*/  FMUL.FTZ R68, R199, R68 ;  /* 0x00000044c7447220 */ /* 0x000fe20000410000 */
[----:B------:R-:W-:Y:S01]  /*8a10*/  ISETP.GE.AND P0, PT, R140, 0x81, PT ;  /* 0x000000818c00780c */ /* 0x000fe20003f06270 */
[----:B------:R-:W-:Y:S01]  /*8a20*/  FADD.FTZ R58, R59, R58 ;  /* 0x0000003a3b3a7221 */ /* 0x000fe20000010000 */
[----:B------:R-:W-:Y:S01]  /*8a30*/  UIMAD UR29, UR29, UR32, URZ ;  /* 0x000000201d1d72a4 */ /* 0x000fe2000f8e023f */
[----:B------:R-:W-:Y:S01]  /*8a40*/  FFMA.FTZ R59, R228, R159, R68 ;  /* 0x0000009fe43b7223 */ /* 0x000fe20000010044 */
[----:B------:R-:W-:Y:S01]  /*8a50*/  PRMT R68, RZ, 0x5410, R67 ;  /* 0x00005410ff447816 */ /* 0x000fe20000000043 */
[----:B------:R-:W-:Y:S01]  /*8a60*/  FMUL.FTZ R166, R34, R69 ;  /* 0x0000004522a67220 */ /* 0x000fe20000410000 */
[----:B------:R-:W-:Y:S01]  /*8a70*/  UIMAD UR29, UR28, UR33, UR29 ;  /* 0x000000211c1d72a4 */ /* 0x000fe2000f8e021d */
[----:B------:R-:W-:-:S02]  /*8a80*/  FADD.FTZ R161, R164, R161 ;  /* 0x000000a1a4a17221 */ /* 0x000fc40000010000 */
[----:B------:R-:W-:Y:S02]  /*8a90*/  FADD.FTZ R58, R58, R59 ;  /* 0x0000003b3a3a7221 */ /* 0x000fe40000010000 */
[C---:B------:R-:W-:Y:S02]  /*8aa0*/  FFMA.FTZ R164, -R34.reuse, R68, R229 ;  /* 0x0000004422a47223 */ /* 0x040fe400000101e5 */
[----:B------:R-:W-:Y:S02]  /*8ab0*/  FMUL.FTZ R75, R34, R75 ;  /* 0x0000004b224b7220 */ /* 0x000fe40000410000 */
[----:B------:R-:W-:Y:S02]  /*8ac0*/  FMUL.FTZ R59, R227, R166 ;  /* 0x000000a6e33b7220 */ /* 0x000fe40000410000 */
[----:B------:R-:W-:Y:S01]  /*8ad0*/  IMAD.WIDE R56, R163, 0x4, R56 ;  /* 0x00000004a3387825 */ /* 0x000fe200078e0238 */
[----:B------:R-:W-:-:S03]  /*8ae0*/  MOV R163, UR28 ;  /* 0x0000001c00a37c02 */ /* 0x000fc60008000f00 */
[----:B------:R-:W-:Y:S01]  /*8af0*/  FADD.FTZ R161, R161, R168 ;  /* 0x000000a8a1a17221 */ /* 0x000fe20000010000 */
[----:B------:R-:W-:Y:S01]  /*8b00*/  PRMT R168, RZ, 0x7610, R67 ;  /* 0x00007610ffa87816 */ /* 0x000fe20000000043 */
[-C--:B------:R-:W-:Y:S02]  /*8b10*/  FFMA.FTZ R172, R164, R75.reuse, -R59 ;  /* 0x0000004ba4ac7223 */ /* 0x080fe4000001083b */
[----:B------:R-:W-:Y:S02]  /*8b20*/  FMUL.FTZ R59, R227, R75 ;  /* 0x0000004be33b7220 */ /* 0x000fe40000410000 */
[----:B------:R-:W-:Y:S02]  /*8b30*/  FMUL.FTZ R75, R32, R195 ;  /* 0x000000c3204b7220 */ /* 0x000fe40000410000 */
[----:B------:R-:W-:-:S04]  /*8b40*/  IMAD.WIDE.U32 R56, R163, c[0x0][0x2d0], R56 ;  /* 0x0000b400a3387a25 */ /* 0x000fc800078e0038 */
[----:B------:R-:W-:Y:S01]  /*8b50*/  FFMA.FTZ R231, -R32, R168, R231 ;  /* 0x000000a820e77223 */ /* 0x000fe200000101e7 */
[----:B------:R-:W-:Y:S01]  /*8b60*/  IADD3 R57, R57, UR29, RZ ;  /* 0x0000001d39397c10 */ /* 0x000fe2000fffe0ff */
[----:B------:R-:W-:Y:S02]  /*8b70*/  FFMA.FTZ R59, R164, R166, R59 ;  /* 0x000000a6a43b7223 */ /* 0x000fe4000001003b */
[----:B------:R-:W-:Y:S02]  /*8b80*/  FMUL.FTZ R176, R32, R193 ;  /* 0x000000c120b07220 */ /* 0x000fe40000410000 */
[----:B------:R-:W-:Y:S02]  /*8b90*/  FMUL.FTZ R163, R71, R75 ;  /* 0x0000004b47a37220 */ /* 0x000fe40000410000 */
[----:B------:R-:W-:Y:S01]  /*8ba0*/  FADD.FTZ R59, R58, R59 ;  /* 0x0000003b3a3b7221 */ /* 0x000fe20000010000 */
[----:B------:R-:W-:Y:S01]  /*8bb0*/  IADD3 R58, R99, 0x80, RZ ;  /* 0x00000080633a7810 */ /* 0x000fe20007ffe0ff */
[----:B------:R-:W-:-:S02]  /*8bc0*/  FFMA.FTZ R178, R231, R176, -R163 ;  /* 0x000000b0e7b27223 */ /* 0x000fc400000108a3 */
[----:B------:R-:W-:Y:S01]  /*8bd0*/  FMUL.FTZ R176, R71, R176 ;  /* 0x000000b047b07220 */ /* 0x000fe20000410000 */
[----:B------:R-:W-:Y:S01]  /*8be0*/  LEA.HI.SX32 R58, R58, R99, 0x1b ;  /* 0x000000633a3a7211 */ /* 0x000fe200078fdaff */
[----:B------:R-:W-:Y:S01]  /*8bf0*/  FADD.FTZ R165, R161, R172 ;  /* 0x000000aca1a57221 */ /* 0x000fe20000010000 */
[----:B------:R-:W-:Y:S01]  /*8c00*/  IADD3 R172, R99, 0x100, RZ ;  /* 0x0000010063ac7810 */ /* 0x000fe20007ffe0ff */
[----:B------:R-:W-:Y:S02]  /*8c10*/  FFMA.FTZ R176, R231, R75, R176 ;  /* 0x0000004be7b07223 */ /* 0x000fe400000100b0 */
[----:B------:R-:W-:Y:S01]  /*8c20*/  FADD.FTZ R163, R165, R178 ;  /* 0x000000b2a5a37221 */ /* 0x000fe20000010000 */
[----:B------:R-:W-:Y:S01]  /*8c30*/  LEA.HI.SX32 R172, R172, R99, 0x1b ;  /* 0x00000063acac7211 */ /* 0x000fe200078fdaff */
[----:B------:R-:W-:Y:S01]  /*8c40*/  FADD.FTZ R161, R59, R176 ;  /* 0x000000b03ba17221 */ /* 0x000fe20000010000 */
[----:B------:R-:W-:Y:S01]  /*8c50*/  IADD3 R176, R99, 0x180, RZ ;  /* 0x0000018063b07810 */ /* 0x000fe20007ffe0ff */
[----:B------:R0:W1:Y:S01]  /*8c60*/  LDS R59, [R58.X4+0x2300] ;  /* 0x002300003a3b7984 */ /* 0x0000620000004800 */
[----:B------:R-:W-:Y:S05]  /*8c70*/  @!P0 BRA `(.L_x_2414) ;  /* 0x0000001000008947 */ /* 0x000fea0003800000 */
[----:B-1----:R1:W-:Y:S02]  /*8c80*/  RED.E.ADD.F32.FTZ.RN.STRONG.GPU [R56.64+-0x3e00], R59 ;  /* 0xffc2003b3800798e */ /* 0x0023e4000c10e79e */
.L_x_2414:
[----:B------:R-:W-:Y:S05]  /*8c90*/  BSYNC B0 ;  /* 0x0000000000007941 */ /* 0x000fea0003800000 */
.L_x_2413:
[----:B-1----:R1:W2:Y:S01]  /*8ca0*/  LDS R59, [R172.X4+0x2500] ;  /* 0x00250000ac3b7984 */ /* 0x0022a20000004800 */
[----:B------:R-:W-:Y:S01]  /*8cb0*/  BSSY B0, `(.L_x_2415) ;  /* 0x0000004000007945 */ /* 0x000fe20003800000 */
[----:B------:R-:W-:Y:S01]  /*8cc0*/  LEA.HI.SX32 R176, R176, R99, 0x1b ;  /* 0x00000063b0b07211 */ /* 0x000fe200078fdaff */
[----:B------:R-:W-:Y:S05]  /*8cd0*/  @!P1 BRA `(.L_x_2416) ;  /* 0x0000001000009947 */ /* 0x000fea0003800000 */
[----:B--2---:R2:W-:Y:S02]  /*8ce0*/  RED.E.ADD.F32.FTZ.RN.STRONG.GPU [R56.64+-0x3c00], R59 ;  /* 0xffc4003b3800798e */ /* 0x0045e4000c10e79e */
.L_x_2416:
[----:B------:R-:W-:Y:S05]  /*8cf0*/  BSYNC B0 ;  /* 0x0000000000007941 */ /* 0x000fea0003800000 */
.L_x_2415:
[----:B--2---:R2:W3:Y:S01]  /*8d00*/  LDS R59, [R176.X4+0x2700] ;  /* 0x00270000b03b7984 */ /* 0x0044e20000004800 */
[----:B------:R-:W-:Y:S01]  /*8d10*/  BSSY B0, `(.L_x_2417) ;  /* 0x0000005000007945 */ /* 0x000fe20003800000 */
[----:B0-----:R-:W-:-:S02]  /*8d20*/  IADD3 R58, R99, 0x200, RZ ;  /* 0x00000200633a7810 */ /* 0x001fc40007ffe0ff */
[----:B-1----:R-:W-:Y:S01]  /*8d30*/  IADD3 R172, R99, 0x280, RZ ;  /* 0x0000028063ac7810 */ /* 0x002fe20007ffe0ff */
[----:B------:R-:W-:Y:S05]  /*8d40*/  @!P2 BRA `(.L_x_2418) ;  /* 0x000000100000a947 */ /* 0x000fea0003800000 */
[----:B---3--:R0:W-:Y:S02]  /*8d50*/  RED.E.ADD.F32.FTZ.RN.STRONG.GPU [R56.64+-0x3a00], R59 ;  /* 0xffc6003b3800798e */ /* 0x0081e4000c10e79e */
.L_x_2418:
[----:B------:R-:W-:Y:S05]  /*8d60*/  BSYNC B0 ;  /* 0x0000000000007941 */ /* 0x000fea0003800000 */
.L_x_2417:
[-C--:B------:R-:W-:Y:S01]  /*8d70*/  LEA.HI.SX32 R58, R58, R99.reuse, 0x1b ;  /* 0x000000633a3a7211 */ /* 0x080fe200078fdaff */
[----:B------:R-:W-:Y:S01]  /*8d80*/  BSSY B0, `(.L_x_2419) ;  /* 0x000000d000007945 */ /* 0x000fe20003800000 */
[----:B------:R-:W-:Y:S02]  /*8d90*/  ISETP.GE.AND P6, PT, R140, 0x201, PT ;  /* 0x000002018c00780c */ /* 0x000fe40003fc6270 */
[----:B--2---:R-:W-:Y:S01]  /*8da0*/  IADD3 R176, R99, 0x300, RZ ;  /* 0x0000030063b07810 */ /* 0x004fe20007ffe0ff */
[----:B0--3--:R0:W1:Y:S01]  /*8db0*/  LDS R59, [R58.X4+0x2900] ;  /* 0x002900003a3b7984 */ /* 0x0090620000004800 */
[----:B------:R-:W-:Y:S02]  /*8dc0*/  LEA.HI.SX32 R172, R172, R99, 0x1b ;  /* 0x00000063acac7211 */ /* 0x000fe400078fdaff */
[C---:B------:R-:W-:Y:S02]  /*8dd0*/  ISETP.GE.AND P0, PT, R140.reuse, 0x281, PT ;  /* 0x000002818c00780c */ /* 0x040fe40003f06270 */
[----:B------:R-:W-:-:S02]  /*8de0*/  ISETP.GE.AND P1, PT, R140, 0x301, PT ;  /* 0x000003018c00780c */ /* 0x000fc40003f26270 */
[C---:B------:R-:W-:Y:S02]  /*8df0*/  ISETP.GE.AND P2, PT, R140.reuse, 0x381, PT ;  /* 0x000003818c00780c */ /* 0x040fe40003f46270 */
[C---:B------:R-:W-:Y:S02]  /*8e00*/  ISETP.GE.AND P3, PT, R140.reuse, 0x401, PT ;  /* 0x000004018c00780c */ /* 0x040fe40003f66270 */
[C---:B------:R-:W-:Y:S02]  /*8e10*/  ISETP.GE.AND P4, PT, R140.reuse, 0x481, PT ;  /* 0x000004818c00780c */ /* 0x040fe40003f86270 */
[----:B------:R-:W-:Y:S01]  /*8e20*/  ISETP.GE.AND P5, PT, R140, 0x501, PT ;  /* 0x000005018c00780c */ /* 0x000fe20003fa6270 */
[----:B------:R-:W-:Y:S10]  /*8e30*/  @!P6 BRA `(.L_x_2420) ;  /* 0x000000100000e947 */ /* 0x000ff40003800000 */
[----:B01----:R0:W-:Y:S02]  /*8e40*/  RED.E.ADD.F32.FTZ.RN.STRONG.GPU [R56.64+-0x3800], R59 ;  /* 0xffc8003b3800798e */ /* 0x0031e4000c10e79e */
.L_x_2420:
[----:B0-----:R-:W-:Y:S05]  /*8e50*/  BSYNC B0 ;  /* 0x0000000000007941 */ /* 0x001fea0003800000 */
.L_x_2419:
[----:B-1----:R0:W1:Y:S01]  /*8e60*/  LDS R59, [R172.X4+0x2b00] ;  /* 0x002b0000ac3b7984 */ /* 0x0020620000004800 */
[----:B------:R-:W-:Y:S01]  /*8e70*/  BSSY B0, `(.L_x_2421) ;  /* 0x0000005000007945 */ /* 0x000fe20003800000 */
[----:B------:R-:W-:Y:S02]  /*8e80*/  IADD3 R58, R99, 0x380, RZ ;  /* 0x00000380633a7810 */ /* 0x000fe40007ffe0ff */
[----:B------:R-:W-:Y:S01]  /*8e90*/  LEA.HI.SX32 R176, R176, R99, 0x1b ;  /* 0x00000063b0b07211 */ /* 0x000fe200078fdaff */
[----:B------:R-:W-:Y:S05]  /*8ea0*/  @!P0 BRA `(.L_x_2422) ;  /* 0x0000001000008947 */ /* 0x000fea0003800000 */
[----:B-1----:R1:W-:Y:S02]  /*8eb0*/  RED.E.ADD.F32.FTZ.RN.STRONG.GPU [R56.64+-0x3600], R59 ;  /* 0xffca003b3800798e */ /* 0x0023e4000c10e79e */
.L_x_2422:
[----:B------:R-:W-:Y:S05]  /*8ec0*/  BSYNC B0 ;  /* 0x0000000000007941 */ /* 0x000fea0003800000 */
.L_x_2421:
[----:B-1----:R1:W2:Y:S01]  /*8ed0*/  LDS R59, [R176.X4+0x2d00] ;  /* 0x002d0000b03b7984 */ /* 0x0022a20000004800 */
[----:B------:R-:W-:Y:S01]  /*8ee0*/  BSSY B0, `(.L_x_2423) ;  /* 0x0000005000007945 */ /* 0x000fe20003800000 */
[----:B0-----:R-:W-:-:S02]  /*8ef0*/  IADD3 R172, R99, 0x400, RZ ;  /* 0x0000040063ac7810 */ /* 0x001fc40007ffe0ff */
[----:B------:R-:W-:Y:S01]  /*8f00*/  LEA.HI.SX32 R58, R58, R99, 0x1b ;  /* 0x000000633a3a7211 */ /* 0x000fe200078fdaff */
[----:B------:R-:W-:Y:S05]  /*8f10*/  @!P1 BRA `(.L_x_2424) ;  /* 0x0000001000009947 */ /* 0x000fea0003800000 */
[----:B--2---:R0:W-:Y:S02]  /*8f20*/  RED.E.ADD.F32.FTZ.RN.STRONG.GPU [R56.64+-0x3400], R59 ;  /* 0xffcc003b3800798e */ /* 0x0041e4000c10e79e */
.L_x_2424:
[----:B------:R-:W-:Y:S05]  /*8f30*/  BSYNC B0 ;  /* 0x0000000000007941 */ /* 0x000fea0003800000 */
.L_x_2423:
[----:B0-2---:R0:W2:Y:S01]  /*8f40*/  LDS R59, [R58.X4+0x2f00] ;  /* 0x002f00003a3b7984 */ /* 0x0050a20000004800 */
[----:B------:R-:W-:Y:S01]  /*8f50*/  BSSY B0, `(.L_x_2425) ;  /* 0x0000005000007945 */ /* 0x000fe20003800000 */
[----:B-1----:R-:W-:Y:S02]  /*8f60*/  IADD3 R176, R99, 0x480, RZ ;  /* 0x0000048063b07810 */ /* 0x002fe40007ffe0ff */
[----:B------:R-:W-:Y:S01]  /*8f70*/  LEA.HI.SX32 R172, R172, R99, 0x1b ;  /* 0x00000063acac7211 */ /* 0x000fe200078fdaff */
[----:B------:R-:W-:Y:S05]  /*8f80*/  @!P2 BRA `(.L_x_2426) ;  /* 0x000000100000a947 */ /* 0x000fea0003800000 */
[----:B--2---:R1:W-:Y:S02]  /*8f90*/  RED.E.ADD.F32.FTZ.RN.STRONG.GPU [R56.64+-0x3200], R59 ;  /* 0xffce003b3800798e */ /* 0x0043e4000c10e79e */
.L_x_2426:
[----:B------:R-:W-:Y:S05]  /*8fa0*/  BSYNC B0 ;  /* 0x0000000000007941 */ /* 0x000fea0003800000 */
.L_x_2425:
[----:B-12---:R1:W2:Y:S01]  /*8fb0*/  LDS R59, [R172.X4+0x3100] ;  /* 0x00310000ac3b7984 */ /* 0x0062a20000004800 */
[----:B------:R-:W-:Y:S01]  /*8fc0*/  BSSY B0, `(.L_x_2427) ;  /* 0x0000005000007945 */ /* 0x000fe20003800000 */
[----:B0-----:R-:W-:Y:S02]  /*8fd0*/  IADD3 R58, R99, 0x500, RZ ;  /* 0x00000500633a7810 */ /* 0x001fe40007ffe0ff */
[----:B------:R-:W-:Y:S01]  /*8fe0*/  LEA.HI.SX32 R176, R176, R99, 0x1b ;  /* 0x00000063b0b07211 */ /* 0x000fe200078fdaff */
[----:B------:R-:W-:Y:S05]  /*8ff0*/  @!P3 BRA `(.L_x_2428) ;  /* 0x000000100000b947 */ /* 0x000fea0003800000 */
[----:B--2---:R0:W-:Y:S02]  /*9000*/  RED.E.ADD.F32.FTZ.RN.STRONG.GPU [R56.64+-0x3000], R59 ;  /* 0xffd0003b3800798e */ /* 0x0041e4000c10e79e */
.L_x_2428:
[----:B------:R-:W-:Y:S05]  /*9010*/  BSYNC B0 ;  /* 0x0000000000007941 */ /* 0x000fea0003800000 */
.L_x_2427:
[----:B0-2---:R0:W2:Y:S01]  /*9020*/  LDS R59, [R176.X4+0x3300] ;  /* 0x00330000b03b7984 */ /* 0x0050a20000004800 */
[----:B------:R-:W-:Y:S01]  /*9030*/  BSSY B0, `(.L_x_2429) ;  /* 0x0000004000007945 */ /* 0x000fe20003800000 */
[----:B------:R-:W-:Y:S01]  /*9040*/  LEA.HI.SX32 R58, R58, R99, 0x1b ;  /* 0x000000633a3a7211 */ /* 0x000fe200078fdaff */
[----:B------:R-:W-:Y:S05]  /*9050*/  @!P4 BRA `(.L_x_2430) ;  /* 0x000000100000c947 */ /* 0x000fea0003800000 */
[----:B--2---:R2:W-:Y:S02]  /*9060*/  RED.E.ADD.F32.FTZ.RN.STRONG.GPU [R56.64+-0x2e00], R59 ;  /* 0xffd2003b3800798e */ /* 0x0045e4000c10e79e */
.L_x_2430:
[----:B------:R-:W-:Y:S05]  /*9070*/  BSYNC B0 ;  /* 0x0000000000007941 */ /* 0x000fea0003800000 */
.L_x_2429:
[----:B--2---:R2:W3:Y:S01]  /*9080*/  LDS R59, [R58.X4+0x3500] ;  /* 0x003500003a3b7984 */ /* 0x0044e20000004800 */
[----:B------:R-:W-:Y:S01]  /*9090*/  BSSY B0, `(.L_x_2431) ;  /* 0x0000005000007945 */ /* 0x000fe20003800000 */
[----:B-1----:R-:W-:-:S02]  /*90a0*/  IADD3 R172, R99, 0x580, RZ ;  /* 0x0000058063ac7810 */ /* 0x002fc40007ffe0ff */
[----:B0-----:R-:W-:Y:S01]  /*90b0*/  IADD3 R176, R99, 0x600, RZ ;  /* 0x0000060063b07810 */ /* 0x001fe20007ffe0ff */
[----:B------:R-:W-:Y:S05]  /*90c0*/  @!P5 BRA `(.L_x_2432) ;  /* 0x000000100000d947 */ /* 0x000fea0003800000 */
[----:B---3--:R0:W-:Y:S02]  /*90d0*/  RED.E.ADD.F32.FTZ.RN.STRONG.GPU [R56.64+-0x2c00], R59 ;  /* 0xffd4003b3800798e */ /* 0x0081e4000c10e79e */
.L_x_2432:
[----:B------:R-:W-:Y:S05]  /*90e0*/  BSYNC B0 ;  /* 0x0000000000007941 */ /* 0x000fea0003800000 */
.L_x_2431:
        /* <DEDUP_REMOVED lines=14> */
.L_x_2434:
[----:B0-----:R-:W-:Y:S05]  /*91d0*/  BSYNC B0 ;  /* 0x0000000000007941 */ /* 0x001fea0003800000 */
.L_x_2433:
[----:B-1----:R0:W1:Y:S01]  /*91e0*/  LDS R59, [R176.X4+0x3900] ;  /* 0x00390000b03b7984 */ /* 0x0020620000004800 */
[----:B------:R-:W-:Y:S01]  /*91f0*/  BSSY B0, `(.L_x_2435) ;  /* 0x0000005000007945 */ /* 0x000fe20003800000 */
[----:B------:R-:W-:Y:S02]  /*9200*/  IADD3 R172, R99, 0x700, RZ ;  /* 0x0000070063ac7810 */ /* 0x000fe40007ffe0ff */
[----:B------:R-:W-:Y:S01]  /*9210*/  LEA.HI.SX32 R58, R58, R99, 0x1b ;  /* 0x000000633a3a7211 */ /* 0x000fe200078fdaff */
[----:B------:R-:W-:Y:S05]  /*9220*/  @!P0 BRA `(.L_x_2436) ;  /* 0x0000001000008947 */ /* 0x000fea0003800000 */
[----:B-1----:R1:W-:Y:S02]  /*9230*/  RED.E.ADD.F32.FTZ.RN.STRONG.GPU [R56.64+-0x2800], R59 ;  /* 0xffd8003b3800798e */ /* 0x0023e4000c10e79e */
.L_x_2436:
[----:B------:R-:W-:Y:S05]  /*9240*/  BSYNC B0 ;  /* 0x0000000000007941 */ /* 0x000fea0003800000 */
.L_x_2435:
[----:B-1----:R1:W2:Y:S01]  /*9250*/  LDS R59, [R58.X4+0x3b00] ;  /* 0x003b00003a3b7984 */ /* 0x0022a20000004800 */
[----:B------:R-:W-:Y:S01]  /*9260*/  BSSY B0, `(.L_x_2437) ;  /* 0x0000005000007945 */ /* 0x000fe20003800000 */
[----:B0-----:R-:W-:-:S02]  /*9270*/  IADD3 R176, R99, 0x780, RZ ;  /* 0x0000078063b07810 */ /* 0x001fc40007ffe0ff */
[----:B------:R-:W-:Y:S01]  /*9280*/  LEA.HI.SX32 R172, R172, R99, 0x1b ;  /* 0x00000063acac7211 */ /* 0x000fe200078fdaff */
[----:B------:R-:W-:Y:S05]  /*9290*/  @!P1 BRA `(.L_x_2438) ;  /* 0x0000001000009947 */ /* 0x000fea0003800000 */
[----:B--2---:R0:W-:Y:S02]  /*92a0*/  RED.E.ADD.F32.FTZ.RN.STRONG.GPU [R56.64+-0x2600], R59 ;  /* 0xffda003b3800798e */ /* 0x0041e4000c10e79e */
.L_x_2438:
[----:B------:R-:W-:Y:S05]  /*92b0*/  BSYNC B0 ;  /* 0x0000000000007941 */ /* 0x000fea0003800000 */
.L_x_2437:
[----:B0-2---:R0:W2:Y:S01]  /*92c0*/  LDS R59, [R172.X4+0x3d00] ;  /* 0x003d0000ac3b7984 */ /* 0x0050a20000004800 */
[----:B------:R-:W-:Y:S01]  /*92d0*/  BSSY B0, `(.L_x_2439) ;  /* 0x0000005000007945 */ /* 0x000fe20003800000 */
[----:B-1----:R-:W-:Y:S02]  /*92e0*/  IADD3 R58, R99, 0x800, RZ ;  /* 0x00000800633a7810 */ /* 0x002fe40007ffe0ff */
[----:B------:R-:W-:Y:S01]  /*92f0*/  LEA.HI.SX32 R176, R176, R99, 0x1b ;  /* 0x00000063b0b07211 */ /* 0x000fe200078fdaff */
[----:B------:R-:W-:Y:S05]  /*9300*/  @!P2 BRA `(.L_x_2440) ;  /* 0x000000100000a947 */ /* 0x000fea0003800000 */
[----:B--2---:R1:W-:Y:S02]  /*9310*/  RED.E.ADD.F32.FTZ.RN.STRONG.GPU [R56.64+-0x2400], R59 ;  /* 0xffdc003b3800798e */ /* 0x0043e4000c10e79e */
.L_x_2440:
[----:B------:R-:W-:Y:S05]  /*9320*/  BSYNC B0 ;  /* 0x0000000000007941 */ /* 0x000fea0003800000 */
.L_x_2439:
[----:B-12---:R1:W2:Y:S01]  /*9330*/  LDS R59, [R176.X4+0x3f00] ;  /* 0x003f0000b03b7984 */ /* 0x0062a20000004800 */
[----:B------:R-:W-:Y:S01]  /*9340*/  BSSY B0, `(.L_x_2441) ;  /* 0x0000005000007945 */ /* 0x000fe20003800000 */
[----:B0-----:R-:W-:Y:S02]  /*9350*/  IADD3 R172, R99, 0x880, RZ ;  /* 0x0000088063ac7810 */ /* 0x001fe40007ffe0ff */
[----:B------:R-:W-:Y:S01]  /*9360*/  LEA.HI.SX32 R58, R58, R99, 0x1b ;  /* 0x000000633a3a7211 */ /* 0x000fe200078fdaff */
[----:B------:R-:W-:Y:S05]  /*9370*/  @!P3 BRA `(.L_x_2442) ;  /* 0x000000100000b947 */ /* 0x000fea0003800000 */
[----:B--2---:R0:W-:Y:S02]  /*9380*/  RED.E.ADD.F32.FTZ.RN.STRONG.GPU [R56.64+-0x2200], R59 ;  /* 0xffde003b3800798e */ /* 0x0041e4000c10e79e */
.L_x_2442:
[----:B------:R-:W-:Y:S05]  /*9390*/  BSYNC B0 ;  /* 0x0000000000007941 */ /* 0x000fea0003800000 */
.L_x_2441:
[----:B0-2---:R0:W2:Y:S01]  /*93a0*/  LDS R59, [R58.X4+0x4100] ;  /* 0x004100003a3b7984 */ /* 0x0050a20000004800 */
[----:B------:R-:W-:Y:S01]  /*93b0*/  BSSY B0, `(.L_x_2443) ;  /* 0x0000004000007945 */ /* 0x000fe20003800000 */
[----:B------:R-:W-:Y:S01]  /*93c0*/  LEA.HI.SX32 R172, R172, R99, 0x1b ;  /* 0x00000063acac7211 */ /* 0x000fe200078fdaff */
[----:B------:R-:W-:Y:S05]  /*93d0*/  @!P4 BRA `(.L_x_2444) ;  /* 0x000000100000c947 */ /* 0x000fea0003800000 */
[----:B--2---:R2:W-:Y:S02]  /*93e0*/  RED.E.ADD.F32.FTZ.RN.STRONG.GPU [R56.64+-0x2000], R59 ;  /* 0xffe0003b3800798e */ /* 0x0045e4000c10e79e */
.L_x_2444:
[----:B------:R-:W-:Y:S05]  /*93f0*/  BSYNC B0 ;  /* 0x0000000000007941 */ /* 0x000fea0003800000 */
.L_x_2443:
[----:B--2---:R2:W3:Y:S01]  /*9400*/  LDS R59, [R172.X4+0x4300] ;  /* 0x00430000ac3b7984 */ /* 0x0044e20000004800 */
[----:B------:R-:W-:Y:S01]  /*9410*/  BSSY B0, `(.L_x_2445) ;  /* 0x0000005000007945 */ /* 0x000fe20003800000 */
[----:B0-----:R-:W-:-:S02]  /*9420*/  IADD3 R58, R99, 0x900, RZ ;  /* 0x00000900633a7810 */ /* 0x001fc40007ffe0ff */
[----:B-1----:R-:W-:Y:S01]  /*9430*/  IADD3 R176, R99, 0x980, RZ ;  /* 0x0000098063b07810 */ /* 0x002fe20007ffe0ff */
[----:B------:R-:W-:Y:S05]  /*9440*/  @!P5 BRA `(.L_x_2446) ;  /* 0x000000100000d947 */ /* 0x000fea0003800000 */
[----:B---3--:R0:W-:Y:S02]  /*9450*/  RED.E.ADD.F32.FTZ.RN.STRONG.GPU [R56.64+-0x1e00], R59 ;  /* 0xffe2003b3800798e */ /* 0x0081e4000c10e79e */
.L_x_2446:
[----:B------:R-:W-:Y:S05]  /*9460*/  BSYNC B0 ;  /* 0x0000000000007941 */ /* 0x000fea0003800000 */
.L_x_2445:
        /* <DEDUP_REMOVED lines=14> */
.L_x_2448:
[----:B0-----:R-:W-:Y:S05]  /*9550*/  BSYNC B0 ;  /* 0x0000000000007941 */ /* 0x001fea0003800000 */
.L_x_2447:
[----:B-1----:R0:W1:Y:S01]  /*9560*/  LDS R59, [R176.X4+0x4700] ;  /* 0x00470000b03b7984 */ /* 0x0020620000004800 */
[----:B------:R-:W-:Y:S01]  /*9570*/  BSSY B0, `(.L_x_2449) ;  /* 0x0000005000007945 */ /* 0x000fe20003800000 */
[----:B------:R-:W-:Y:S02]  /*9580*/  IADD3 R58, R99, 0xa80, RZ ;  /* 0x00000a80633a7810 */ /* 0x000fe40007ffe0ff */
[----:B------:R-:W-:Y:S01]  /*9590*/  LEA.HI.SX32 R172, R172, R99, 0x1b ;  /* 0x00000063acac7211 */ /* 0x000fe200078fdaff */
[----:B------:R-:W-:Y:S05]  /*95a0*/  @!P0 BRA `(.L_x_2450) ;  /* 0x0000001000008947 */ /* 0x000fea0003800000 */
[----:B-1----:R1:W-:Y:S02]  /*95b0*/  RED.E.ADD.F32.FTZ.RN.STRONG.GPU [R56.64+-0x1a00], R59 ;  /* 0xffe6003b3800798e */ /* 0x0023e4000c10e79e */
.L_x_2450:
[----:B------:R-:W-:Y:S05]  /*95c0*/  BSYNC B0 ;  /* 0x0000000000007941 */ /* 0x000fea0003800000 */
.L_x_2449:
[----:B-1----:R1:W2:Y:S01]  /*95d0*/  LDS R59, [R172.X4+0x4900] ;  /* 0x00490000ac3b7984 */ /* 0x0022a20000004800 */
[----:B------:R-:W-:Y:S01]  /*95e0*/  BSSY B0, `(.L_x_2451) ;  /* 0x0000005000007945 */ /* 0x000fe20003800000 */
[----:B0-----:R-:W-:-:S02]  /*95f0*/  IADD3 R176, R99, 0xb00, RZ ;  /* 0x00000b0063b07810 */ /* 0x001fc40007ffe0ff */
[----:B------:R-:W-:Y:S01]  /*9600*/  LEA.HI.SX32 R58, R58, R99, 0x1b ;  /* 0x000000633a3a7211 */ /* 0x000fe200078fdaff */
[----:B------:R-:W-:Y:S05]  /*9610*/  @!P1 BRA `(.L_x_2452) ;  /* 0x0000001000009947 */ /* 0x000fea0003800000 */
[----:B--2---:R0:W-:Y:S02]  /*9620*/  RED.E.ADD.F32.FTZ.RN.STRONG.GPU [R56.64+-0x1800], R59 ;  /* 0xffe8003b3800798e */ /* 0x0041e4000c10e79e */
.L_x_2452:
[----:B------:R-:W-:Y:S05]  /*9630*/  BSYNC B0 ;  /* 0x0000000000007941 */ /* 0x000fea0003800000 */
.L_x_2451:
[----:B0-2---:R0:W2:Y:S01]  /*9640*/  LDS R59, [R58.X4+0x4b00] ;  /* 0x004b00003a3b7984 */ /* 0x0050a20000004800 */
[----:B------:R-:W-:Y:S01]  /*9650*/  BSSY B0, `(.L_x_2453) ;  /* 0x0000005000007945 */ /* 0x000fe20003800000 */
[----:B-1----:R-:W-:Y:S02]  /*9660*/  IADD3 R172, R99, 0xb80, RZ ;  /* 0x00000b8063ac7810 */ /* 0x002fe40007ffe0ff */
[----:B------:R-:W-:Y:S01]  /*9670*/  LEA.HI.SX32 R176, R176, R99, 0x1b ;  /* 0x00000063b0b07211 */ /* 0x000fe200078fdaff */
[----:B------:R-:W-:Y:S05]  /*9680*/  @!P2 BRA `(.L_x_2454) ;  /* 0x000000100000a947 */ /* 0x000fea0003800000 */
[----:B--2---:R1:W-:Y:S02]  /*9690*/  RED.E.ADD.F32.FTZ.RN.STRONG.GPU [R56.64+-0x1600], R59 ;  /* 0xffea003b3800798e */ /* 0x0043e4000c10e79e */
.L_x_2454:
[----:B------:R-:W-:Y:S05]  /*96a0*/  BSYNC B0 ;  /* 0x0000000000007941 */ /* 0x000fea0003800000 */
.L_x_2453:
[----:B-12---:R1:W2:Y:S01]  /*96b0*/  LDS R59, [R176.X4+0x4d00] ;  /* 0x004d0000b03b7984 */ /* 0x0062a20000004800 */
[----:B------:R-:W-:Y:S01]  /*96c0*/  BSSY B0, `(.L_x_2455) ;  /* 0x0000005000007945 */ /* 0x000fe20003800000 */
[----:B0-----:R-:W-:Y:S02]  /*96d0*/  IADD3 R58, R99, 0xc00, RZ ;  /* 0x00000c00633a7810 */ /* 0x001fe40007ffe0ff */
[----:B------:R-:W-:Y:S01]  /*96e0*/  LEA.HI.SX32 R172, R172, R99, 0x1b ;  /* 0x00000063acac7211 */ /* 0x000fe200078fdaff */
[----:B------:R-:W-:Y:S05]  /*96f0*/  @!P3 BRA `(.L_x_2456) ;  /* 0x000000100000b947 */ /* 0x000fea0003800000 */
[----:B--2---:R0:W-:Y:S02]  /*9700*/  RED.E.ADD.F32.FTZ.RN.STRONG.GPU [R56.64+-0x1400], R59 ;  /* 0xffec003b3800798e */ /* 0x0041e4000c10e79e */
.L_x_2456:
[----:B------:R-:W-:Y:S05]  /*9710*/  BSYNC B0 ;  /* 0x0000000000007941 */ /* 0x000fea0003800000 */
.L_x_2455:
[----:B0-2---:R0:W2:Y:S01]  /*9720*/  LDS R59, [R172.X4+0x4f00] ;  /* 0x004f0000ac3b7984 */ /* 0x0050a20000004800 */
[----:B------:R-:W-:Y:S01]  /*9730*/  BSSY B0, `(.L_x_2457) ;  /* 0x0000004000007945 */ /* 0x000fe20003800000 */
[----:B------:R-:W-:Y:S01]  /*9740*/  LEA.HI.SX32 R58, R58, R99, 0x1b ;  /* 0x000000633a3a7211 */ /* 0x000fe200078fdaff */
[----:B------:R-:W-:Y:S05]  /*9750*/  @!P4 BRA `(.L_x_2458) ;  /* 0x000000100000c947 */ /* 0x000fea0003800000 */
[----:B--2---:R2:W-:Y:S02]  /*9760*/  RED.E.ADD.F32.FTZ.RN.STRONG.GPU [R56.64+-0x1200], R59 ;  /* 0xffee003b3800798e */ /* 0x0045e4000c10e79e */
.L_x_2458:
[----:B------:R-:W-:Y:S05]  /*9770*/  BSYNC B0 ;  /* 0x0000000000007941 */ /* 0x000fea0003800000 */
.L_x_2457:
[----:B--2---:R2:W3:Y:S01]  /*9780*/  LDS R59, [R58.X4+0x5100] ;  /* 0x005100003a3b7984 */ /* 0x0044e20000004800 */
[----:B------:R-:W-:Y:S01]  /*9790*/  BSSY B0, `(.L_x_2459) ;  /* 0x0000005000007945 */ /* 0x000fe20003800000 */
[----:B0-----:R-:W-:-:S02]  /*97a0*/  IADD3 R172, R99, 0xc80, RZ ;  /* 0x00000c8063ac7810 */ /* 0x001fc40007ffe0ff */
[----:B-1----:R-:W-:Y:S01]  /*97b0*/  IADD3 R176, R99, 0xd00, RZ ;  /* 0x00000d0063b07810 */ /* 0x002fe20007ffe0ff */
[----:B------:R-:W-:Y:S05]  /*97c0*/  @!P5 BRA `(.L_x_2460) ;  /* 0x000000100000d947 */ /* 0x000fea0003800000 */
[----:B---3--:R0:W-:Y:S02]  /*97d0*/  RED.E.ADD.F32.FTZ.RN.STRONG.GPU [R56.64+-0x1000], R59 ;  /* 0xfff0003b3800798e */ /* 0x0081e4000c10e79e */
.L_x_2460:
[----:B------:R-:W-:Y:S05]  /*97e0*/  BSYNC B0 ;  /* 0x0000000000007941 */ /* 0x000fea0003800000 */
.L_x_2459:
        /* <DEDUP_REMOVED lines=14> */
.L_x_2462:
[----:B0-----:R-:W-:Y:S05]  /*98d0*/  BSYNC B0 ;  /* 0x0000000000007941 */ /* 0x001fea0003800000 */
.L_x_2461:
[----:B-1----:R0:W1:Y:S01]  /*98e0*/  LDS R59, [R176.X4+0x5500] ;  /* 0x00550000b03b7984 */ /* 0x0020620000004800 */
[----:B------:R-:W-:Y:S01]  /*98f0*/  BSSY B0, `(.L_x_2463) ;  /* 0x0000005000007945 */ /* 0x000fe20003800000 */
[----:B------:R-:W-:Y:S02]  /*9900*/  IADD3 R140, R99, 0xe00, RZ ;  /* 0x00000e00638c7810 */ /* 0x000fe40007ffe0ff */
[----:B------:R-:W-:Y:S01]  /*9910*/  LEA.HI.SX32 R58, R58, R99, 0x1b ;  /* 0x000000633a3a7211 */ /* 0x000fe200078fdaff */
[----:B------:R-:W-:Y:S05]  /*9920*/  @!P0 BRA `(.L_x_2464) ;  /* 0x0000001000008947 */ /* 0x000fea0003800000 */
[----:B-1----:R1:W-:Y:S02]  /*9930*/  RED.E.ADD.F32.FTZ.RN.STRONG.GPU [R56.64+-0xc00], R59 ;  /* 0xfff4003b3800798e */ /* 0x0023e4000c10e79e */
.L_x_2464:
[----:B------:R-:W-:Y:S05]  /*9940*/  BSYNC B0 ;  /* 0x0000000000007941 */ /* 0x000fea0003800000 */
.L_x_2463:
[----:B-1----:R1:W2:Y:S01]  /*9950*/  LDS R59, [R58.X4+0x5700] ;  /* 0x005700003a3b7984 */ /* 0x0022a20000004800 */
[----:B------:R-:W-:Y:S01]  /*9960*/  BSSY B0, `(.L_x_2465) ;  /* 0x0000005000007945 */ /* 0x000fe20003800000 */
[----:B------:R-:W-:-:S02]  /*9970*/  IADD3 R172, R99, 0xe80, RZ ;  /* 0x00000e8063ac7810 */ /* 0x000fc40007ffe0ff */
[----:B------:R-:W-:Y:S01]  /*9980*/  LEA.HI.SX32 R140, R140, R99, 0x1b ;  /* 0x000000638c8c7211 */ /* 0x000fe200078fdaff */
[----:B------:R-:W-:Y:S05]  /*9990*/  @!P1 BRA `(.L_x_2466) ;  /* 0x0000001000009947 */ /* 0x000fea0003800000 */
[----:B--2---:R2:W-:Y:S02]  /*99a0*/  RED.E.ADD.F32.FTZ.RN.STRONG.GPU [R56.64+-0xa00], R59 ;  /* 0xfff6003b3800798e */ /* 0x0045e4000c10e79e */
.L_x_2466:
[----:B------:R-:W-:Y:S05]  /*99b0*/  BSYNC B0 ;  /* 0x0000000000007941 */ /* 0x000fea0003800000 */
.L_x_2465:
[----:B--2---:R2:W3:Y:S01]  /*99c0*/  LDS R59, [R140.X4+0x5900] ;  /* 0x005900008c3b7984 */ /* 0x0044e20000004800 */
[----:B------:R-:W-:Y:S01]  /*99d0*/  BSSY B0, `(.L_x_2467) ;  /* 0x0000005000007945 */ /* 0x000fe20003800000 */
[----:B-1----:R-:W-:Y:S02]  /*99e0*/  IADD3 R58, R99, 0xf00, RZ ;  /* 0x00000f00633a7810 */ /* 0x002fe40007ffe0ff */
[----:B------:R-:W-:Y:S01]  /*99f0*/  LEA.HI.SX32 R172, R172, R99, 0x1b ;  /* 0x00000063acac7211 */ /* 0x000fe200078fdaff */
[----:B------:R-:W-:Y:S05]  /*9a00*/  @!P2 BRA `(.L_x_2468) ;  /* 0x000000100000a947 */ /* 0x000fea0003800000 */
[----:B---3--:R1:W-:Y:S02]  /*9a10*/  RED.E.ADD.F32.FTZ.RN.STRONG.GPU [R56.64+-0x800], R59 ;  /* 0xfff8003b3800798e */ /* 0x0083e4000c10e79e */
.L_x_2468:
[----:B------:R-:W-:Y:S05]  /*9a20*/  BSYNC B0 ;  /* 0x0000000000007941 */ /* 0x000fea0003800000 */
.L_x_2467:
[----:B-1-3--:R1:W3:Y:S01]  /*9a30*/  LDS R59, [R172.X4+0x5b00] ;  /* 0x005b0000ac3b7984 */ /* 0x00a2e20000004800 */
[----:B------:R-:W-:Y:S01]  /*9a40*/  BSSY B0, `(.L_x_2469) ;  /* 0x0000005000007945 */ /* 0x000fe20003800000 */
[----:B--2---:R-:W-:Y:S02]  /*9a50*/  IADD3 R140, R99, 0xf80, RZ ;  /* 0x00000f80638c7810 */ /* 0x004fe40007ffe0ff */
[----:B------:R-:W-:Y:S01]  /*9a60*/  LEA.HI.SX32 R58, R58, R99, 0x1b ;  /* 0x000000633a3a7211 */ /* 0x000fe200078fdaff */
[----:B------:R-:W-:Y:S05]  /*9a70*/  @!P3 BRA `(.L_x_2470) ;  /* 0x000000100000b947 */ /* 0x000fea0003800000 */
[----:B---3--:R2:W-:Y:S02]  /*9a80*/  RED.E.ADD.F32.FTZ.RN.STRONG.GPU [R56.64+-0x600], R59 ;  /* 0xfffa003b3800798e */ /* 0x0085e4000c10e79e */
.L_x_2470:
[----:B------:R-:W-:Y:S05]  /*9a90*/  BSYNC B0 ;  /* 0x0000000000007941 */ /* 0x000fea0003800000 */
.L_x_2469:
[----:B--23--:R2:W3:Y:S01]  /*9aa0*/  LDS R59, [R58.X4+0x5d00] ;  /* 0x005d00003a3b7984 */ /* 0x00c4e20000004800 */
[----:B------:R-:W-:Y:S01]  /*9ab0*/  BSSY B0, `(.L_x_2471) ;  /* 0x0000004000007945 */ /* 0x000fe20003800000 */
[----:B------:R-:W-:Y:S01]  /*9ac0*/  LEA.HI.SX32 R140, R140, R99, 0x1b ;  /* 0x000000638c8c7211 */ /* 0x000fe200078fdaff */
[----:B------:R-:W-:Y:S05]  /*9ad0*/  @!P4 BRA `(.L_x_2472) ;  /* 0x000000100000c947 */ /* 0x000fea0003800000 */
[----:B---3--:R3:W-:Y:S02]  /*9ae0*/  RED.E.ADD.F32.FTZ.RN.STRONG.GPU [R56.64+-0x400], R59 ;  /* 0xfffc003b3800798e */ /* 0x0087e4000c10e79e */
.L_x_2472:
[----:B------:R-:W-:Y:S05]  /*9af0*/  BSYNC B0 ;  /* 0x0000000000007941 */ /* 0x000fea0003800000 */
.L_x_2471:
[----:B---3--:R3:W4:Y:S01]  /*9b00*/  LDS R59, [R140.X4+0x5f00] ;  /* 0x005f00008c3b7984 */ /* 0x0087220000004800 */
[----:B------:R-:W-:Y:S01]  /*9b10*/  BSSY B0, `(.L_x_2473) ;  /* 0x0000003000007945 */ /* 0x000fe20003800000 */
[----:B------:R-:W-:Y:S05]  /*9b20*/  @!P5 BRA `(.L_x_2474) ;  /* 0x000000100000d947 */ /* 0x000fea0003800000 */
[----:B----4-:R4:W-:Y:S02]  /*9b30*/  RED.E.ADD.F32.FTZ.RN.STRONG.GPU [R56.64+-0x200], R59 ;  /* 0xfffe003b3800798e */ /* 0x0109e4000c10e79e */
.L_x_2474:
[----:B------:R-:W-:Y:S05]  /*9b40*/  BSYNC B0 ;  /* 0x0000000000007941 */ /* 0x000fea0003800000 */
.L_x_2473:
[----:B---3--:R-:W3:Y:S01]  /*9b50*/  SHFL.DOWN PT, R140, R163, 0x1, 0x1f ;  /* 0x08201f00a38c7f89 */ /* 0x008ee200000e0000 */
[C---:B------:R-:W-:Y:S01]  /*9b60*/  ISETP.GT.AND P0, PT, R98.reuse, 0x1e, PT ;  /* 0x0000001e6200780c */ /* 0x040fe20003f04270 */
[----:B------:R-:W-:Y:S01]  /*9b70*/  FMUL.FTZ R124, R71, R124 ;  /* 0x0000007c477c7220 */ /* 0x000fe20000410000 */
[----:B----4-:R-:W-:Y:S01]  /*9b80*/  MOV R57, R163 ;  /* 0x000000a300397202 */ /* 0x010fe20000000f00 */
[----:B------:R-:W4:Y:S01]  /*9b90*/  SHFL.DOWN PT, R167, R86, 0x1, 0x1f ;  /* 0x08201f0056a77f89 */ /* 0x000f2200000e0000 */
[----:B--2---:R-:W-:Y:S01]  /*9ba0*/  MOV R58, R86 ;  /* 0x00000056003a7202 */ /* 0x004fe20000000f00 */
[----:B------:R-:W-:Y:S01]  /*9bb0*/  FFMA.FTZ R72, R231, R72, R124 ;  /* 0x00000048e7487223 */ /* 0x000fe2000001007c */
[----:B------:R-:W-:Y:S01]  /*9bc0*/  MOV R59, R160 ;  /* 0x000000a0003b7202 */ /* 0x000fe20000000f00 */
[----:B-1----:R-:W1:Y:S01]  /*9bd0*/  SHFL.DOWN PT, R172, R160, 0x1, 0x1f ;  /* 0x08201f00a0ac7f89 */ /* 0x002e6200000e0000 */
[----:B------:R-:W-:Y:S01]  /*9be0*/  MOV R56, R161 ;  /* 0x000000a100387202 */ /* 0x000fe20000000f00 */
[----:B------:R-:W-:Y:S01]  /*9bf0*/  FMUL.FTZ R126, R227, R126 ;  /* 0x0000007ee37e7220 */ /* 0x000fe20000410000 */
[----:B------:R-:W-:Y:S01]  /*9c00*/  ISETP.NE.AND P1, PT, R98, RZ, PT ;  /* 0x000000ff6200720c */ /* 0x000fe20003f25270 */
[----:B------:R-:W2:Y:S01]  /*9c10*/  SHFL.DOWN PT, R165, R161, 0x1, 0x1f ;  /* 0x08201f00a1a57f89 */ /* 0x000ea200000e0000 */
[----:B------:R-:W-:Y:S01]  /*9c20*/  FADD.FTZ R21, R70, R21 ;  /* 0x0000001546157221 */ /* 0x000fe20000010000 */
[----:B------:R-:W-:Y:S01]  /*9c30*/  ISETP.NE.AND P2, PT, R99, RZ, PT ;  /* 0x000000ff6300720c */ /* 0x000fe20003f45270 */
[----:B------:R-:W-:Y:S01]  /*9c40*/  FFMA.FTZ R119, R164, R119, R126 ;  /* 0x00000077a4777223 */ /* 0x000fe2000001007e */
[----:B------:R-:W-:Y:S01]  /*9c50*/  BSSY B0, `(.L_x_2475) ;  /* 0x0000092000007945 */ /* 0x000fe20003800000 */
[----:B------:R-:W-:-:S02]  /*9c60*/  FMUL.FTZ R128, R199, R128 ;  /* 0x00000080c7807220 */ /* 0x000fc40000410000 */
[----:B------:R-:W-:Y:S02]  /*9c70*/  FFMA.FTZ R119, R68, R69, R119 ;  /* 0x0000004544777223 */ /* 0x000fe40000010077 */
[----:B------:R-:W-:Y:S02]  /*9c80*/  FMUL.FTZ R125, R200, R125 ;  /* 0x0000007dc87d7220 */ /* 0x000fe40000410000 */
[----:B------:R-:W-:Y:S02]  /*9c90*/  FMUL.FTZ R130, R203, R130 ;  /* 0x00000082cb827220 */ /* 0x000fe40000410000 */
[----:B---3--:R-:W-:Y:S02]  /*9ca0*/  @!P0 FADD.FTZ R57, R57, R140 ;  /* 0x0000008c39398221 */ /* 0x008fe40000010000 */
[----:B------:R-:W-:Y:S02]  /*9cb0*/  FMUL.FTZ R132, R201, R132 ;  /* 0x00000084c9847220 */ /* 0x000fe40000410000 */
[----:B----4-:R-:W-:Y:S01]  /*9cc0*/  @!P0 FADD.FTZ R58, R58, R167 ;  /* 0x000000a73a3a8221 */ /* 0x010fe20000010000 */
[----:B------:R-:W3:Y:S01]  /*9cd0*/  SHFL.DOWN PT, R86, R57, 0x2, 0x1f ;  /* 0x08401f0039567f89 */ /* 0x000ee200000e0000 */
[----:B------:R-:W-:-:S02]  /*9ce0*/  FMUL.FTZ R133, R202, R133 ;  /* 0x00000085ca857220 */ /* 0x000fc40000410000 */
[----:B-1----:R-:W-:Y:S01]  /*9cf0*/  @!P0 FADD.FTZ R59, R59, R172 ;  /* 0x000000ac3b3b8221 */ /* 0x002fe20000010000 */
[----:B------:R-:W1:Y:S01]  /*9d00*/  SHFL.DOWN PT, R163, R58, 0x2, 0x1f ;  /* 0x08401f003aa37f89 */ /* 0x000e6200000e0000 */
[----:B------:R-:W-:Y:S02]  /*9d10*/  FMUL.FTZ R134, R205, R134 ;  /* 0x00000086cd867220 */ /* 0x000fe40000410000 */
[----:B--2---:R-:W-:Y:S01]  /*9d20*/  @!P0 FADD.FTZ R56, R56, R165 ;  /* 0x000000a538388221 */ /* 0x004fe20000010000 */
[----:B------:R-:W2:Y:S01]  /*9d30*/  SHFL.DOWN PT, R140, R59, 0x2, 0x1f ;  /* 0x08401f003b8c7f89 */ /* 0x000ea200000e0000 */
        /* <DEDUP_REMOVED lines=9> */
[----:B---3--:R-:W-:-:S02]  /*9dd0*/  @!P0 FADD.FTZ R57, R57, R86 ;  /* 0x0000005639398221 */ /* 0x008fc40000010000 */
[----:B------:R-:W-:Y:S02]  /*9de0*/  FMUL.FTZ R142, R211, R142 ;  /* 0x0000008ed38e7220 */ /* 0x000fe40000410000 */
[----:B-1----:R-:W-:Y:S01]  /*9df0*/  @!P0 FADD.FTZ R58, R58, R163 ;  /* 0x000000a33a3a8221 */ /* 0x002fe20000010000 */
[----:B------:R-:W1:Y:S01]  /*9e00*/  SHFL.DOWN PT, R86, R57, 0x4, 0x1f ;  /* 0x08801f0039567f89 */ /* 0x000e6200000e0000 */
[----:B------:R-:W-:Y:S02]  /*9e10*/  FFMA.FTZ R123, R228, R123, R128 ;  /* 0x0000007be47b7223 */ /* 0x000fe40000010080 */
[----:B--2---:R-:W-:Y:S02]  /*9e20*/  @!P0 FADD.FTZ R59, R59, R140 ;  /* 0x0000008c3b3b8221 */ /* 0x004fe40000010000 */
[----:B------:R-:W-:Y:S02]  /*9e30*/  FFMA.FTZ R226, R226, R127, R125 ;  /* 0x0000007fe2e27223 */ /* 0x000fe4000001007d */
[----:B----4-:R-:W-:Y:S01]  /*9e40*/  @!P0 FADD.FTZ R56, R56, R161 ;  /* 0x000000a138388221 */ /* 0x010fe20000010000 */
[----:B------:R-:W2:Y:S01]  /*9e50*/  SHFL.DOWN PT, R124, R59, 0x4, 0x1f ;  /* 0x08801f003b7c7f89 */ /* 0x000ea200000e0000 */
        /* <DEDUP_REMOVED lines=10> */
[----:B-1----:R-:W-:Y:S02]  /*9f00*/  @!P0 FADD.FTZ R57, R57, R86 ;  /* 0x0000005639398221 */ /* 0x002fe40000010000 */
[----:B------:R-:W-:Y:S02]  /*9f10*/  FFMA.FTZ R102, R219, R144, R102 ;  /* 0x00000090db667223 */ /* 0x000fe40000010066 */
[----:B------:R-:W-:Y:S01]  /*9f20*/  FFMA.FTZ R139, R216, R147, R139 ;  /* 0x00000093d88b7223 */ /* 0x000fe2000001008b */
[----:B------:R-:W1:Y:S01]  /*9f30*/  SHFL.DOWN PT, R68, R57, 0x8, 0x1f ;  /* 0x09001f0039447f89 */ /* 0x000e6200000e0000 */
[----:B------:R-:W-:Y:S02]  /*9f40*/  FFMA.FTZ R111, R217, R152, R111 ;  /* 0x00000098d96f7223 */ /* 0x000fe4000001006f */
[----:B--2---:R-:W-:Y:S02]  /*9f50*/  @!P0 FADD.FTZ R59, R59, R124 ;  /* 0x0000007c3b3b8221 */ /* 0x004fe40000010000 */
[----:B------:R-:W-:-:S02]  /*9f60*/  FFMA.FTZ R138, R81, R150, R138 ;  /* 0x00000096518a7223 */ /* 0x000fc4000001008a */
[----:B---3--:R-:W-:Y:S01]  /*9f70*/  @!P0 FADD.FTZ R58, R58, R161 ;  /* 0x000000a13a3a8221 */ /* 0x008fe20000010000 */
[----:B------:R-:W2:Y:S01]  /*9f80*/  SHFL.DOWN PT, R70, R59, 0x8, 0x1f ;  /* 0x09001f003b467f89 */ /* 0x000ea200000e0000 */
[----:B------:R-:W-:Y:S02]  /*9f90*/  FFMA.FTZ R142, R215, R146, R142 ;  /* 0x00000092d78e7223 */ /* 0x000fe4000001008e */
[----:B----4-:R-:W-:Y:S01]  /*9fa0*/  @!P0 FADD.FTZ R56, R56, R71 ;  /* 0x0000004738388221 */ /* 0x010fe20000010000 */
[----:B------:R-:W-:Y:S01]  /*9fb0*/  ISETP.GT.AND P0, PT, R98, 0x17, PT ;  /* 0x000000176200780c */ /* 0x000fe20003f04270 */
[----:B------:R-:W3:Y:S01]  /*9fc0*/  SHFL.DOWN PT, R71, R58, 0x8, 0x1f ;  /* 0x09001f003a477f89 */ /* 0x000ee200000e0000 */
[----:B------:R-:W-:Y:S02]  /*9fd0*/  FFMA.FTZ R72, R168, R195, R72 ;  /* 0x000000c3a8487223 */ /* 0x000fe40000010048 */
[----:B------:R-:W-:Y:S01]  /*9fe0*/  FFMA.FTZ R198, R155, R198, R123 ;  /* 0x000000c69bc67223 */ /* 0x000fe2000001007b */
[----:B------:R-:W4:Y:S01]  /*9ff0*/  SHFL.DOWN PT, R69, R56, 0x8, 0x1f ;  /* 0x09001f0038457f89 */ /* 0x000f2200000e0000 */
[----:B------:R-:W-:-:S02]  /*a000*/  FFMA.FTZ R77, R107, R77, R226 ;  /* 0x0000004d6b4d7223 */ /* 0x000fc400000100e2 */
[----:B------:R-:W-:Y:S02]  /*a010*/  FFMA.FTZ R170, R151, R170, R129 ;  /* 0x000000aa97aa7223 */ /* 0x000fe40000010081 */
[----:B------:R-:W-:Y:S02]  /*a020*/  FFMA.FTZ R101, R158, R101, R106 ;  /* 0x000000659e657223 */ /* 0x000fe4000001006a */
[----:B------:R-:W-:Y:S02]  /*a030*/  FFMA.FTZ R174, R117, R174, R133 ;  /* 0x000000ae75ae7223 */ /* 0x000fe40000010085 */
[----:B-1----:R-:W-:Y:S02]  /*a040*/  @!P0 FADD.FTZ R57, R57, R68 ;  /* 0x0000004439398221 */ /* 0x002fe40000010000 */
[----:B------:R-:W-:Y:S02]  /*a050*/  FFMA.FTZ R87, R120, R87, R134 ;  /* 0x0000005778577223 */ /* 0x000fe40000010086 */
[----:B------:R-:W-:Y:S01]  /*a060*/  FFMA.FTZ R104, R73, R104, R137 ;  /* 0x0000006849687223 */ /* 0x000fe20000010089 */
[----:B------:R-:W1:Y:S01]  /*a070*/  SHFL.DOWN PT, R68, R57, 0x10, 0x1f ;  /* 0x0a001f0039447f89 */ /* 0x000e6200000e0000 */
[----:B--2---:R-:W-:-:S02]  /*a080*/  @!P0 FADD.FTZ R59, R59, R70 ;  /* 0x000000463b3b8221 */ /* 0x004fc40000010000 */
[----:B------:R-:W-:Y:S02]  /*a090*/  FFMA.FTZ R143, R118, R157, R143 ;  /* 0x0000009d768f7223 */ /* 0x000fe4000001008f */
[----:B------:R-:W-:Y:S01]  /*a0a0*/  FFMA.FTZ R136, R113, R162, R136 ;  /* 0x000000a271887223 */ /* 0x000fe20000010088 */
[----:B------:R-:W2:Y:S01]  /*a0b0*/  SHFL.DOWN PT, R70, R59, 0x10, 0x1f ;  /* 0x0a001f003b467f89 */ /* 0x000ea200000e0000 */
[----:B---3--:R-:W-:Y:S02]  /*a0c0*/  @!P0 FADD.FTZ R58, R58, R71 ;  /* 0x000000473a3a8221 */ /* 0x008fe40000010000 */
        /* <DEDUP_REMOVED lines=9> */
[----:B------:R-:W-:Y:S02]  /*a160*/  FADD.FTZ R16, R75, R16 ;  /* 0x000000104b107221 */ /* 0x000fe40000010000 */
[----:B------:R-:W-:Y:S02]  /*a170*/  FADD.FTZ R19, R166, R19 ;  /* 0x00000013a6137221 */ /* 0x000fe40000010000 */
[----:B-1----:R-:W-:-:S02]  /*a180*/  @!P0 FADD.FTZ R57, R57, R68 ;  /* 0x0000004439398221 */ /* 0x002fc40000010000 */
[----:B------:R-:W-:Y:S02]  /*a190*/  FADD.FTZ R17, R72, R17 ;  /* 0x0000001148117221 */ /* 0x000fe40000010000 */
[----:B--2---:R-:W-:Y:S02]  /*a1a0*/  @!P0 FADD.FTZ R59, R59, R70 ;  /* 0x000000463b3b8221 */ /* 0x004fe40000010000 */
[----:B------:R-:W-:Y:S02]  /*a1b0*/  FADD.FTZ R18, R159, R18 ;  /* 0x000000129f127221 */ /* 0x000fe40000010000 */
[----:B------:R-:W-:Y:S02]  /*a1c0*/  FADD.FTZ R14, R119, R14 ;  /* 0x0000000e770e7221 */ /* 0x000fe40000010000 */
[----:B---3--:R-:W-:Y:S02]  /*a1d0*/  @!P0 FADD.FTZ R58, R58, R71 ;  /* 0x000000473a3a8221 */ /* 0x008fe40000010000 */
[----:B------:R-:W-:-:S02]  /*a1e0*/  FADD.FTZ R15, R198, R15 ;  /* 0x0000000fc60f7221 */ /* 0x000fc40000010000 */
[----:B----4-:R-:W-:Y:S02]  /*a1f0*/  @!P0 FADD.FTZ R56, R56, R69 ;  /* 0x0000004538388221 */ /* 0x010fe40000010000 */
[----:B------:R-:W-:Y:S02]  /*a200*/  FADD.FTZ R20, R153, R20 ;  /* 0x0000001499147221 */ /* 0x000fe40000010000 */
[----:B------:R-:W-:Y:S01]  /*a210*/  FADD.FTZ R12, R77, R12 ;  /* 0x0000000c4d0c7221 */ /* 0x000fe20000010000 */
[----:B------:R1:W-:Y:S01]  /*a220*/  @!P1 STS.128 [R97.X16+0x6310], R56 ;  /* 0x0063103861009388 */ /* 0x0003e2000000cc00 */
        /* <DEDUP_REMOVED lines=25> */
[----:B-1----:R-:W-:Y:S01]  /*a3c0*/  ULDC UR28, c[0x0][0x174] ;  /* 0x00005d00001c7ab9 */ /* 0x002fe20000000800 */
[----:B------:R-:W1:Y:S01]  /*a3d0*/  LDS.128 R68, [0x6320] ;  /* 0x00632000ff447984 */ /* 0x000e620000000c00 */
[----:B------:R-:W-:-:S02]  /*a3e0*/  UISETP.NE.AND UP0, UPT, UR19, UR28, UPT ;  /* 0x0000001c1300728c */ /* 0x000fc4000bf05270 */
[----:B------:R-:W-:Y:S01]  /*a3f0*/  USHF.L.U32 UR28, UR7, 0x3, URZ ;  /* 0x00000003071c7899 */ /* 0x000fe2000800063f */
[----:B------:R-:W2:Y:S03]  /*a400*/  LDS.128 R72, [0x6330] ;  /* 0x00633000ff487984 */ /* 0x000ea60000000c00 */
[----:B------:R-:W-:Y:S01]  /*a410*/  PLOP3.LUT P0, PT, PT, PT, UP0, 0x80, 0x0 ;  /* 0x000000000000781c */ /* 0x000fe20003f0f008 */
[----:B------:R-:W3:-:S12]  /*a420*/  LDS.128 R76, [0x6340] ;  /* 0x00634000ff4c7984 */ /* 0x000ed80000000c00 */
[----:B------:R-:W4:Y:S04]  /*a430*/  @P0 LDS.64 R82, [UR28+0xa380] ;  /* 0x00a3801cff520984 */ /* 0x000f280008000a00 */
[----:B------:R-:W5:Y:S01]  /*a440*/  @P0 LDS.64 R84, [UR28+0x9b80] ;  /* 0x009b801cff540984 */ /* 0x000f620008000a00 */
[----:B-1----:R-:W-:Y:S02]  /*a450*/  FADD.FTZ R80, R59, R71 ;  /* 0x000000473b507221 */ /* 0x002fe40000010000 */
[----:B------:R-:W-:Y:S02]  /*a460*/  FADD.FTZ R59, R58, R70 ;  /* 0x000000463a3b7221 */ /* 0x000fe40000010000 */
[----:B------:R-:W-:Y:S02]  /*a470*/  FADD.FTZ R58, R57, R69 ;  /* 0x00000045393a7221 */ /* 0x000fe40000010000 */
[----:B------:R-:W-:-:S02]  /*a480*/  FADD.FTZ R57, R56, R68 ;  /* 0x0000004438397221 */ /* 0x000fc40000010000 */
[----:B--2---:R-:W-:Y:S02]  /*a490*/  FADD.FTZ R56, R58, R73 ;  /* 0x000000493a387221 */ /* 0x004fe40000010000 */
        /* <DEDUP_REMOVED lines=13> */
.L_x_2476:
[----:B-1----:R-:W-:Y:S05]  /*a570*/  BSYNC B0 ;  /* 0x0000000000007941 */ /* 0x002fea0003800000 */
.L_x_2475:
[----:B------:R-:W-:Y:S02]  /*a580*/  UIADD3 UR7, UR7, 0x1, URZ ;  /* 0x0000000107077890 */ /* 0x000fe4000fffe03f */
[----:B------:R-:W-:-:S02]  /*a590*/  ULDC UR28, c[0x0][0x16c] ;  /* 0x00005b00001c7ab9 */ /* 0x000fc40000000800 */
[----:B------:R-:W-:Y:S02]  /*a5a0*/  UISETP.GE.AND UP0, UPT, UR7, UR28, UPT ;  /* 0x0000001c0700728c */ /* 0x000fe4000bf06270 */
[----:B------:R-:W-:-:S04]  /*a5b0*/  UIADD3 UR8, UP1, UR8, 0x1, URZ ;  /* 0x0000000108087890 */ /* 0x000fc8000ff3e03f */
[----:B------:R-:W-:Y:S01]  /*a5c0*/  PLOP3.LUT P0, PT, PT, PT, UP0, 0x80, 0x0 ;  /* 0x000000000000781c */ /* 0x000fe20003f0f008 */
[----:B------:R-:W-:-:S12]  /*a5d0*/  UIADD3.X UR9, URZ, UR9, URZ, UP1, !UPT ;  /* 0x000000093f097290 */ /* 0x000fd80008ffe43f */
[----:B0-----:R-:W-:Y:S01]  /*a5e0*/  @P0 CALL.REL.NOINC `(.L_x_2376) ;  /* 0x0000001000000944 */ /* 0x001fe20003c00000 */
[----:B------:R-:W-:Y:S05]  /*a5f0*/  BRA `(.L_x_2477) ;  /* 0xffff6e4000007947 */ /* 0x000fea000383ffff */
.L_x_2376:
[----:B------:R-:W-:Y:S01]  /*a600*/  BAR.SYNC.DEFER_BLOCKING 0x0 ;  /* 0x0000000000007b1d */ /* 0x000fe20000010000 */
[----:B------:R-:W-:Y:S01]  /*a610*/  F2FP.BF16.PACK_AB R39, R24, R27 ;  /* 0x0000001b1827723e */ /* 0x000fe200000010ff */
[----:B------:R-:W-:Y:S01]  /*a620*/  UIADD3 UR7, UR19, -0x1, URZ ;  /* 0xffffffff13077890 */ /* 0x000fe2000fffe03f */
[----:B------:R-:W-:Y:S01]  /*a630*/  SHF.L.U32 R24, R99, 0x1, RZ ;  /* 0x0000000163187819 */ /* 0x000fe200000006ff */
[----:B------:R-:W-:Y:S01]  /*a640*/  UIADD3 UR26, UP1, UR26, -0x2000, URZ ;  /* 0xffffe0001a1a7890 */ /* 0x000fe2000ff3e03f */
[----:B------:R-:W-:Y:S01]  /*a650*/  F2FP.BF16.PACK_AB R38, R26, R29 ;  /* 0x0000001d1a26723e */ /* 0x000fe200000010ff */
[----:B------:R-:W-:Y:S01]  /*a660*/  USHF.L.U32 UR8, UR7, 0xb, URZ ;  /* 0x0000000b07087899 */ /* 0x000fe2000800063f */
[----:B------:R-:W-:Y:S01]  /*a670*/  LOP3.LUT R41, R24, 0xffffffc0, RZ, 0xc0, !PT ;  /* 0xffffffc018297812 */ /* 0x000fe200078ec0ff */
[----:B------:R-:W-:Y:S01]  /*a680*/  ULDC.64 UR32, c[0x0][0x2d8] ;  /* 0x0000b60000207ab9 */ /* 0x000fe20000000a00 */
[----:B------:R-:W-:Y:S01]  /*a690*/  F2FP.BF16.PACK_AB R37, R28, R31 ;  /* 0x0000001f1c25723e */ /* 0x000fe200000010ff */
[----:B------:R-:W-:Y:S01]  /*a6a0*/  UIMAD UR28, UR34, UR32, URZ ;  /* 0x00000020221c72a4 */ /* 0x000fe2000f8e023f */
[----:B------:R-:W-:Y:S01]  /*a6b0*/  F2FP.BF16.PACK_AB R36, R30, R33 ;  /* 0x000000211e24723e */ /* 0x000fe200000010ff */
[----:B------:R-:W-:Y:S01]  /*a6c0*/  USHF.R.S32.HI UR9, URZ, 0x1f, UR8 ;  /* 0x0000001f3f097899 */ /* 0x000fe20008011408 */
[----:B------:R-:W-:Y:S01]  /*a6d0*/  F2FP.BF16.PACK_AB R29, R20, R23 ;  /* 0x00000017141d723e */ /* 0x000fe200000010ff */
[----:B------:R-:W-:Y:S01]  /*a6e0*/  UIMAD UR37, UR35, UR33, UR28 ;  /* 0x00000021232572a4 */ /* 0x000fe2000f8e021c */
[----:B------:R-:W-:Y:S01]  /*a6f0*/  F2FP.BF16.PACK_AB R31, R16, R19 ;  /* 0x00000013101f723e */ /* 0x000fe200000010ff */
[----:B------:R-:W-:Y:S01]  /*a700*/  UIMAD.WIDE.U32 UR32, UR35, UR32, UR8 ;  /* 0x00000020232072a5 */ /* 0x000fe2000f8e0008 */
[----:B------:R-:W-:Y:S01]  /*a710*/  F2FP.BF16.PACK_AB R30, R18, R21 ;  /* 0x00000015121e723e */ /* 0x000fe200000010ff */
[----:B------:R-:W-:Y:S01]  /*a720*/  ULDC.64 UR28, c[0x0][0x2e0] ;  /* 0x0000b800001c7ab9 */ /* 0x000fe20000000a00 */
[----:B------:R-:W-:Y:S01]  /*a730*/  LEA R20, R98, R41, 0x1 ;  /* 0x0000002962147211 */ /* 0x000fe200078e08ff */
[----:B------:R-:W-:Y:S01]  /*a740*/  UIADD3 UR33, UR33, UR37, URZ ;  /* 0x0000002521217290 */ /* 0x000fe2000fffe03f */
[----:B------:R-:W-:Y:S01]  /*a750*/  F2FP.BF16.PACK_AB R28, R22, R25 ;  /* 0x00000019161c723e */ /* 0x000fe200000010ff */
[----:B------:R-:W-:Y:S01]  /*a760*/  UIMAD UR37, UR16, UR28, URZ ;  /* 0x0000001c102572a4 */ /* 0x000fe2000f8e023f */
[C---:B------:R-:W-:Y:S01]  /*a770*/  IADD3 R22, R41.reuse, R98, RZ ;  /* 0x0000006229167210 */ /* 0x040fe20007ffe0ff */
[----:B------:R0:W-:Y:S01]  /*a780*/  STS.128 [R20.X16], R36 ;  /* 0x0000002414007388 */ /* 0x0001e2000000cc00 */
[----:B------:R-:W-:Y:S01]  /*a790*/  ULDC.64 UR38, c[0x0][0x330] ;  /* 0x0000cc0000267ab9 */ /* 0x000fe20000000a00 */
[----:B------:R-:W-:Y:S01]  /*a7a0*/  LOP3.LUT R23, R41, 0x1f, R99, 0xf8, !PT ;  /* 0x0000001f29177812 */ /* 0x000fe200078ef863 */
[----:B------:R-:W-:Y:S01]  /*a7b0*/  UIMAD UR37, UR17, UR29, UR37 ;  /* 0x0000001d112572a4 */ /* 0x000fe2000f8e0225 */
[----:B------:R1:W-:Y:S01]  /*a7c0*/  STS.128 [R20.X16+0x10], R28 ;  /* 0x0000101c14007388 */ /* 0x0003e2000000cc00 */
[----:B------:R-:W-:-:S06]  /*a7d0*/  NOP ;  /* 0x0000000000007918 */ /* 0x000fcc0000000000 */
[----:B------:R-:W2:Y:S01]  /*a7e0*/  LDS.128 R24, [R22.X16] ;  /* 0x0000000016187984 */ /* 0x000ea2000000cc00 */
[----:B------:R-:W-:Y:S01]  /*a7f0*/  UIMAD.WIDE.U32 UR28, UR17, UR28, UR32 ;  /* 0x0000001c111c72a5 */ /* 0x000fe2000f8e0020 */
[----:B------:R-:W-:Y:S01]  /*a800*/  FADD.FTZ R16, R103, R0 ;  /* 0x0000000067107221 */ /* 0x000fe20000010000 */
[----:B------:R-:W-:Y:S01]  /*a810*/  UIADD3 UR24, UP2, UR24, -0x1000, URZ ;  /* 0xfffff00018187890 */ /* 0x000fe2000ff5e03f */
[----:B------:R-:W3:Y:S01]  /*a820*/  LDS.128 R32, [R22.X16+0x200] ;  /* 0x0002000016207984 */ /* 0x000ee2000000cc00 */
[----:B------:R-:W-:Y:S01]  /*a830*/  UIADD3 UR32, UR29, UR37, URZ ;  /* 0x000000251d207290 */ /* 0x000fe2000fffe03f */
[----:B0-----:R-:W-:Y:S01]  /*a840*/  F2FP.BF16.PACK_AB R39, R17, R14 ;  /* 0x0000000e1127723e */ /* 0x001fe200000010ff */
[----:B------:R-:W-:Y:S01]  /*a850*/  ULEA UR29, UP0, UR28, UR38, 0x1 ;  /* 0x000000261c1d7291 */ /* 0x000fe2000f80083f */
[----:B------:R-:W-:Y:S01]  /*a860*/  F2FP.BF16.PACK_AB R38, R15, R12 ;  /* 0x0000000c0f26723e */ /* 0x000fe200000010ff */
[----:B------:R-:W-:Y:S01]  /*a870*/  FADD.FTZ R21, R16, R3 ;  /* 0x0000000310157221 */ /* 0x000fe20000010000 */
[----:B-1----:R-:W-:Y:S01]  /*a880*/  F2FP.BF16.PACK_AB R28, R3, R0 ;  /* 0x00000000031c723e */ /* 0x002fe200000010ff */
[----:B------:R-:W-:Y:S01]  /*a890*/  ULEA.HI.X UR28, UR28, UR39, UR32, 0x1, UP0 ;  /* 0x000000271c1c7291 */ /* 0x000fe200080f0c20 */
[----:B------:R-:W-:Y:S01]  /*a8a0*/  F2FP.BF16.PACK_AB R29, R5, R2 ;  /* 0x00000002051d723e */ /* 0x000fe200000010ff */
[----:B------:R-:W-:Y:S01]  /*a8b0*/  FADD.FTZ R0, R21, R2 ;  /* 0x0000000215007221 */ /* 0x000fe20000010000 */
[----:B------:R-:W-:Y:S01]  /*a8c0*/  MOV R18, UR29 ;  /* 0x0000001d00127c02 */ /* 0x000fe20008000f00 */
[----:B------:R-:W-:Y:S01]  /*a8d0*/  ULDC.64 UR32, c[0x0][0x2f8] ;  /* 0x0000be0000207ab9 */ /* 0x000fe20000000a00 */
[----:B------:R-:W-:Y:S01]  /*a8e0*/  F2FP.BF16.PACK_AB R31, R9, R6 ;  /* 0x00000006091f723e */ /* 0x000fe200000010ff */
[----:B------:R-:W-:Y:S01]  /*a8f0*/  UIMAD.WIDE.U32 UR8, UR35, UR32, UR8 ;  /* 0x00000020230872a5 */ /* 0x000fe2000f8e0008 */
[----:B------:R-:W-:Y:S01]  /*a900*/  MOV R19, UR28 ;  /* 0x0000001c00137c02 */ /* 0x000fe20008000f00 */
[----:B------:R-:W-:Y:S01]  /*a910*/  UIMAD UR28, UR34, UR32, URZ ;  /* 0x00000020221c72a4 */ /* 0x000fe2000f8e023f */
[----:B------:R-:W-:Y:S01]  /*a920*/  F2FP.BF16.PACK_AB R30, R7, R4 ;  /* 0x00000004071e723e */ /* 0x000fe200000010ff */
[----:B------:R-:W-:Y:S01]  /*a930*/  FADD.FTZ R5, R0, R5 ;  /* 0x0000000500057221 */ /* 0x000fe20000010000 */
[----:B------:R-:W-:Y:S01]  /*a940*/  F2FP.BF16.PACK_AB R37, R13, R10 ;  /* 0x0000000a0d25723e */ /* 0x000fe200000010ff */
[----:B------:R-:W-:Y:S01]  /*a950*/  IMAD.WIDE R18, R23, 0x10, R18 ;  /* 0x0000001017127825 */ /* 0x000fe200078e0212 */
[----:B------:R-:W-:Y:S01]  /*a960*/  F2FP.BF16.PACK_AB R36, R11, R8 ;  /* 0x000000080b24723e */ /* 0x000fe200000010ff */
[----:B------:R-:W-:-:S02]  /*a970*/  UIMAD UR28, UR35, UR33, UR28 ;  /* 0x00000021231c72a4 */ /* 0x000fc4000f8e021c */
[----:B------:R-:W-:Y:S01]  /*a980*/  FADD.FTZ R4, R5, R4 ;  /* 0x0000000405047221 */ /* 0x000fe20000010000 */
[----:B------:R-:W-:Y:S02]  /*a990*/  ULDC.64 UR32, c[0x0][0x300] ;  /* 0x0000c00000207ab9 */ /* 0x000fe40000000a00 */
[----:B------:R-:W-:Y:S01]  /*a9a0*/  UIADD3 UR9, UR9, UR28, URZ ;  /* 0x0000001c09097290 */ /* 0x000fe2000fffe03f */
[----:B------:R-:W-:Y:S01]  /*a9b0*/  FADD.FTZ R7, R4, R7 ;  /* 0x0000000704077221 */ /* 0x000fe20000010000 */
[----:B------:R-:W-:Y:S02]  /*a9c0*/  UIMAD UR28, UR16, UR32, URZ ;  /* 0x00000020101c72a4 */ /* 0x000fe4000f8e023f */
[----:B------:R-:W-:Y:S01]  /*a9d0*/  UIMAD.WIDE.U32 UR8, UR17, UR32, UR8 ;  /* 0x00000020110872a5 */ /* 0x000fe2000f8e0008 */
[----:B------:R-:W-:Y:S01]  /*a9e0*/  FADD.FTZ R6, R7, R6 ;  /* 0x0000000607067221 */ /* 0x000fe20000010000 */
[----:B------:R-:W-:Y:S02]  /*a9f0*/  UIMAD UR28, UR17, UR33, UR28 ;  /* 0x00000021111c72a4 */ /* 0x000fe4000f8e021c */
[----:B------:R-:W-:Y:S01]  /*aa00*/  UIADD3 UR22, UP3, UR22, -0x1000, URZ ;  /* 0xfffff00016167890 */ /* 0x000fe2000ff7e03f */
[----:B------:R-:W-:Y:S01]  /*aa10*/  FADD.FTZ R9, R6, R9 ;  /* 0x0000000906097221 */ /* 0x000fe20000010000 */
[----:B--2---:R-:W-:Y:S01]  /*aa20*/  STG.E.128 [R18.64], R24 ;  /* 0x0000001812007986 */ /* 0x004fe2000c101d1e */
[----:B------:R-:W-:-:S02]  /*aa30*/  ULDC.64 UR32, c[0x0][0x340] ;  /* 0x0000d00000207ab9 */ /* 0x000fc40000000a00 */
[----:B------:R-:W-:Y:S01]  /*aa40*/  UIADD3 UR28, UR9, UR28, URZ ;  /* 0x0000001c091c7290 */ /* 0x000fe2000fffe03f */
[----:B---3--:R-:W-:Y:S01]  /*aa50*/  STG.E.128 [R18.64+0x200], R32 ;  /* 0x0002002012007986 */ /* 0x008fe2000c101d1e */
[----:B------:R-:W-:Y:S01]  /*aa60*/  ULEA UR9, UP0, UR8, UR32, 0x1 ;  /* 0x0000002008097291 */ /* 0x000fe2000f80083f */
[----:B------:R-:W-:Y:S01]  /*aa70*/  FADD.FTZ R8, R9, R8 ;  /* 0x0000000809087221 */ /* 0x000fe20000010000 */
[----:B------:R-:W-:Y:S01]  /*aa80*/  UIADD3 UR20, UP4, UR20, -0x1000, URZ ;  /* 0xfffff00014147890 */ /* 0x000fe2000ff9e03f */
[----:B------:R-:W-:Y:S01]  /*aa90*/  BAR.SYNC.DEFER_BLOCKING 0x0 ;  /* 0x0000000000007b1d */ /* 0x000fe20000010000 */
[----:B------:R-:W-:Y:S01]  /*aaa0*/  ULEA.HI.X UR8, UR8, UR33, UR28, 0x1, UP0 ;  /* 0x0000002108087291 */ /* 0x000fe200080f0c1c */
[----:B------:R-:W-:Y:S01]  /*aab0*/  FADD.FTZ R11, R8, R11 ;  /* 0x0000000b080b7221 */ /* 0x000fe20000010000 */
[----:B------:R-:W-:Y:S01]  /*aac0*/  MOV R2, UR9 ;  /* 0x0000000900027c02 */ /* 0x000fe20008000f00 */
[----:B------:R-:W-:Y:S02]  /*aad0*/  UISETP.GT.AND UP0, UPT, UR19, 0x1, UPT ;  /* 0x000000011300788c */ /* 0x000fe4000bf04270 */
[----:B------:R-:W-:Y:S01]  /*aae0*/  FADD.FTZ R10, R11, R10 ;  /* 0x0000000a0b0a7221 */ /* 0x000fe20000010000 */
[----:B------:R-:W-:Y:S01]  /*aaf0*/  MOV R3, UR8 ;  /* 0x0000000800037c02 */ /* 0x000fe20008000f00 */
[----:B------:R-:W-:-:S02]  /*ab00*/  UIADD3 UR6, UR6, 0x1, URZ ;  /* 0x0000000106067890 */ /* 0x000fc4000fffe03f */
[----:B------:R-:W-:Y:S01]  /*ab10*/  FADD.FTZ R13, R10, R13 ;  /* 0x0000000d0a0d7221 */ /* 0x000fe20000010000 */
[----:B------:R-:W-:Y:S01]  /*ab20*/  PLOP3.LUT P0, PT, PT, PT, UP0, 0x80, 0x0 ;  /* 0x000000000000781c */ /* 0x000fe20003f0f008 */
[----:B------:R-:W-:Y:S01]  /*ab30*/  IMAD.WIDE R2, R23, 0x10, R2 ;  /* 0x0000001017027825 */ /* 0x000fe200078e0202 */
[----:B------:R-:W-:Y:S02]  /*ab40*/  UIADD3.X UR27, UR27, -0x1, URZ, UP1, !UPT ;  /* 0xffffffff1b1b7890 */ /* 0x000fe40008ffe43f */
[----:B------:R-:W-:Y:S01]  /*ab50*/  UIADD3.X UR25, UR25, -0x1, URZ, UP2, !UPT ;  /* 0xffffffff19197890 */ /* 0x000fe200097fe43f */
[----:B------:R-:W-:Y:S01]  /*ab60*/  FADD.FTZ R12, R13, R12 ;  /* 0x0000000c0d0c7221 */ /* 0x000fe20000010000 */
[----:B------:R-:W-:Y:S02]  /*ab70*/  UIADD3.X UR23, UR23, -0x1, URZ, UP3, !UPT ;  /* 0xffffffff17177890 */ /* 0x000fe40009ffe43f */
[----:B------:R-:W-:Y:S01]  /*ab80*/  UIADD3.X UR21, UR21, -0x1, URZ, UP4, !UPT ;  /* 0xffffffff15157890 */ /* 0x000fe2000a7fe43f */
[----:B------:R-:W-:Y:S01]  /*ab90*/  FADD.FTZ R15, R12, R15 ;  /* 0x0000000f0c0f7221 */ /* 0x000fe20000010000 */
[----:B------:R-:W-:Y:S01]  /*aba0*/  UMOV UR19, UR7 ;  /* 0x0000000700137c82 */ /* 0x000fe20008000000 */
[----:B------:R-:W-:Y:S02]  /*abb0*/  STS.128 [R20.X16], R28 ;  /* 0x0000001c14007388 */ /* 0x000fe4000000cc00 */
[----:B------:R-:W-:-:S02]  /*abc0*/  FADD.FTZ R14, R15, R14 ;  /* 0x0000000e0f0e7221 */ /* 0x000fc40000010000 */
[----:B------:R-:W-:Y:S01]  /*abd0*/  STS.128 [R20.X16+0x10], R36 ;  /* 0x0000102414007388 */ /* 0x000fe2000000cc00 */
[----:B------:R-:W-:-:S06]  /*abe0*/  NOP ;  /* 0x0000000000007918 */ /* 0x000fcc0000000000 */
[----:B------:R-:W0:Y:S01]  /*abf0*/  LDS.128 R24, [R22.X16] ;  /* 0x0000000016187984 */ /* 0x000e22000000cc00 */
[----:B------:R-:W-:-:S03]  /*ac00*/  FADD.FTZ R103, R14, R17 ;  /* 0x000000110e677221 */ /* 0x000fc60000010000 */
[----:B------:R-:W1:Y:S04]  /*ac10*/  LDS.128 R40, [R22.X16+0x200] ;  /* 0x0002000016287984 */ /* 0x000e68000000cc00 */
[----:B0-----:R0:W-:Y:S04]  /*ac20*/  STG.E.128 [R2.64], R24 ;  /* 0x0000001802007986 */ /* 0x0011e8000c101d1e */
[----:B-1----:R0:W-:Y:S02]  /*ac30*/  STG.E.128 [R2.64+0x200], R40 ;  /* 0x0002002802007986 */ /* 0x0021e4000c101d1e */
[----:B0-----:R-:W-:Y:S01]  /*ac40*/  @!P0 CALL.REL.NOINC `(.L_x_2374) ;  /* 0x0000001000008944 */ /* 0x001fe20003c00000 */
[----:B------:R-:W-:Y:S05]  /*ac50*/  BRA `(.L_x_2478) ;  /* 0xffff5df000007947 */ /* 0x000fea000383ffff */
.L_x_2374:
[----:B------:R-:W-:Y:S02]  /*ac60*/  ISETP.NE.U32.AND P0, PT, RZ, c[0x0][0x328], PT ;  /* 0x0000ca00ff007a0c */ /* 0x000fe40003f05070 */
[----:B------:R-:W-:-:S02]  /*ac70*/  ISETP.NE.U32.AND P2, PT, RZ, c[0x0][0x348], PT ;  /* 0x0000d200ff007a0c */ /* 0x000fc40003f45070 */
[----:B------:R-:W-:Y:S02]  /*ac80*/  ISETP.NE.AND.EX P1, PT, RZ, c[0x0][0x32c], PT, P0 ;  /* 0x0000cb00ff007a0c */ /* 0x000fe40003f25300 */
[----:B------:R-:W-:-:S11]  /*ac90*/  ISETP.NE.AND.EX P0, PT, RZ, c[0x0][0x34c], PT, P2 ;  /* 0x0000d300ff007a0c */ /* 0x000fd60003f05320 */
[----:B------:R-:W-:Y:S05]  /*aca0*/  @!P1 BRA `(.L_x_2479) ;  /* 0x000001e000009947 */ /* 0x000fea0003800000 */
[----:B------:R-:W3:Y:S01]  /*acb0*/  SHFL.DOWN P1, R0, R105, 0x1, 0x1f ;  /* 0x08201f0069007f89 */ /* 0x000ee20000020000 */
[----:B------:R-:W-:Y:S03]  /*acc0*/  BSSY B0, `(.L_x_2479) ;  /* 0x000001c000007945 */ /* 0x000fe60003800000 */
        /* <DEDUP_REMOVED lines=22> */
[----:B------:R-:W-:Y:S01]  /*ae30*/  @!P1 FADD.FTZ R0, R3, R2 ;  /* 0x0000000203009221 */ /* 0x000fe20000010000 */
[----:B------:R-:W-:Y:S02]  /*ae40*/  MOV R2, UR12 ;  /* 0x0000000c00027c02 */ /* 0x000fe40008000f00 */
[----:B------:R-:W-:Y:S01]  /*ae50*/  MOV R3, UR13 ;  /* 0x0000000d00037c02 */ /* 0x000fe20008000f00 */
[----:B---3--:R-:W-:-:S05]  /*ae60*/  @!P1 FADD.FTZ R4, R0, R5 ;  /* 0x0000000500049221 */ /* 0x008fca0000010000 */
[----:B------:R0:W-:Y:S02]  /*ae70*/  RED.E.ADD.F32.FTZ.RN.STRONG.GPU [R2.64], R4 ;  /* 0x000000040200798e */ /* 0x0001e4000c10e79e */
.L_x_2480:
[----:B0-----:R-:W-:Y:S05]  /*ae80*/  BSYNC B0 ;  /* 0x0000000000007941 */ /* 0x001fea0003800000 */
.L_x_2479:
        /* <DEDUP_REMOVED lines=30> */
[----:B------:R0:W-:Y:S01]  /*b070*/  RED.E.ADD.F32.FTZ.RN.STRONG.GPU [R2.64], R4 ;  /* 0x000000040200798e */ /* 0x0001e2000c10e79e */
[----:B------:R-:W-:Y:S01]  /*b080*/  HFMA2.MMA R11, -RZ, RZ, 0, 0 ;  /* 0x00000000ff0b7435 */ /* 0x000fe200000001ff */
[----:B------:R-:W-:Y:S05]  /*b090*/  BRA `(.L_x_2483) ;  /* 0x0000001000007947 */ /* 0x000fea0003800000 */
.L_x_2482:
[----:B------:R-:W3:Y:S02]  /*b0a0*/  S2R R11, SR_TID.X ;  /* 0x00000000000b7919 */ /* 0x000ee40000002100 */
.L_x_2483:
[----:B0-----:R-:W-:Y:S05]  /*b0b0*/  BSYNC B0 ;  /* 0x0000000000007941 */ /* 0x001fea0003800000 */
.L_x_2481:
[----:B---3--:R-:W-:-:S13]  /*b0c0*/  ISETP.GE.AND P0, PT, R11, c[0x0][0x16c], PT ;  /* 0x00005b000b007a0c */ /* 0x008fda0003f06270 */
[----:B------:R-:W-:Y:S05]  /*b0d0*/  @P0 EXIT ;  /* 0x000000000000094d */ /* 0x000fea0003800000 */
[----:B------:R-:W-:Y:S02]  /*b0e0*/  ULDC.64 UR6, c[0x0][0x2a8] ;  /* 0x0000aa0000067ab9 */ /* 0x000fe40000000a00 */
[----:B------:R-:W-:Y:S02]  /*b0f0*/  ULDC.64 UR8, c[0x0][0x288] ;  /* 0x0000a20000087ab9 */ /* 0x000fe40000000a00 */
[----:B-1----:R-:W-:Y:S02]  /*b100*/  UIMAD UR4, UR16, UR6, URZ ;  /* 0x00000006100472a4 */ /* 0x002fe4000f8e023f */
[----:B------:R-:W-:Y:S02]  /*b110*/  UIMAD UR16, UR16, UR8, URZ ;  /* 0x00000008101072a4 */ /* 0x000fe4000f8e023f */
[----:B------:R-:W-:Y:S02]  /*b120*/  UIMAD.WIDE.U32 UR10, UR17, UR6, URZ ;  /* 0x00000006110a72a5 */ /* 0x000fe4000f8e003f */
[----:B------:R-:W-:-:S02]  /*b130*/  UIMAD UR7, UR17, UR7, UR4 ;  /* 0x00000007110772a4 */ /* 0x000fc4000f8e0204 */
[----:B--2---:R-:W-:Y:S02]  /*b140*/  UIMAD.WIDE.U32 UR4, UR17, UR8, URZ ;  /* 0x00000008110472a5 */ /* 0x004fe4000f8e003f */
[----:B------:R-:W-:Y:S02]  /*b150*/  UIMAD UR6, UR17, UR9, UR16 ;  /* 0x00000009110672a4 */ /* 0x000fe4000f8e0210 */
[----:B------:R-:W-:Y:S02]  /*b160*/  UIADD3 UR7, UR11, UR7, URZ ;  /* 0x000000070b077290 */ /* 0x000fe4000fffe03f */
[----:B------:R-:W-:Y:S02]  /*b170*/  UIADD3 UR6, UR5, UR6, URZ ;  /* 0x0000000605067290 */ /* 0x000fe4000fffe03f */
.L_x_2484:
        /* <DEDUP_REMOVED lines=32> */
.L_x_2381:
[----:B------:R-:W-:Y:S01]  /*b380*/  HFMA2.MMA R76, -RZ, RZ, 0, 5.9604644775390625e-08 ;  /* 0x00000001ff4c7435 */ /* 0x000fe200000001ff */
[----:B------:R-:W-:-:S02]  /*b390*/  MOV R73, R70 ;  /* 0x0000004600497202 */ /* 0x000fc40000000f00 */
[----:B------:R-:W-:Y:S02]  /*b3a0*/  MOV R78, RZ ;  /* 0x000000ff004e7202 */ /* 0x000fe40000000f00 */
[----:B------:R-:W-:Y:S02]  /*b3b0*/  MOV R81, 0xffffffff ;  /* 0xffffffff00517802 */ /* 0x000fe40000000f00 */
[----:B------:R-:W-:Y:S02]  /*b3c0*/  MOV R68, 0xb3e0 ;  /* 0x0000b3e000447802 */ /* 0x000fe40000000f00 */
[----:B-----5:R-:W-:Y:S05]  /*b3d0*/  CALL.REL.NOINC `($__internal_62_$__cuda_sm70_shflsync_up) ;  /* 0x00001eb000007944 */ /* 0x020fea0003c00000 */
[----:B-1----:R-:W-:Y:S01]  /*b3e0*/  MOV R71, R73 ;  /* 0x0000004900477202 */ /* 0x002fe20000000f00 */
[----:B0-----:R-:W-:Y:S05]  /*b3f0*/  BRA `(.L_x_2485) ;  /* 0xffff864000007947 */ /* 0x001fea000383ffff */
.L_x_2382:
[----:B------:R-:W-:Y:S01]  /*b400*/  HFMA2.MMA R76, -RZ, RZ, 0, 5.9604644775390625e-08 ;  /* 0x00000001ff4c7435 */ /* 0x000fe200000001ff */
[----:B------:R-:W-:Y:S02]  /*b410*/  MOV R73, R80 ;  /* 0x0000005000497202 */ /* 0x000fe40000000f00 */
[----:B------:R-:W-:Y:S02]  /*b420*/  MOV R78, RZ ;  /* 0x000000ff004e7202 */ /* 0x000fe40000000f00 */
[----:B------:R-:W-:-:S02]  /*b430*/  MOV R81, 0xffffffff ;  /* 0xffffffff00517802 */ /* 0x000fc40000000f00 */
[----:B------:R-:W-:Y:S02]  /*b440*/  MOV R68, 0xb460 ;  /* 0x0000b46000447802 */ /* 0x000fe40000000f00 */
[----:B01---5:R-:W-:Y:S05]  /*b450*/  CALL.REL.NOINC `($__internal_62_$__cuda_sm70_shflsync_up) ;  /* 0x00001e3000007944 */ /* 0x023fea0003c00000 */
[----:B0-----:R-:W-:Y:S01]  /*b460*/  HFMA2.MMA R76, -RZ, RZ, 0, 5.9604644775390625e-08 ;  /* 0x00000001ff4c7435 */ /* 0x001fe200000001ff */
[----:B-1----:R-:W-:Y:S02]  /*b470*/  MOV R75, R73 ;  /* 0x00000049004b7202 */ /* 0x002fe40000000f00 */
[----:B------:R-:W-:Y:S02]  /*b480*/  MOV R73, R82 ;  /* 0x0000005200497202 */ /* 0x000fe40000000f00 */
[----:B------:R-:W-:Y:S02]  /*b490*/  MOV R78, RZ ;  /* 0x000000ff004e7202 */ /* 0x000fe40000000f00 */
[----:B------:R-:W-:Y:S02]  /*b4a0*/  MOV R81, 0xffffffff ;  /* 0xffffffff00517802 */ /* 0x000fe40000000f00 */
[----:B------:R-:W-:Y:S02]  /*b4b0*/  MOV R68, 0xb4d0 ;  /* 0x0000b4d000447802 */ /* 0x000fe40000000f00 */
[----:B------:R-:W-:Y:S05]  /*b4c0*/  CALL.REL.NOINC `($__internal_62_$__cuda_sm70_shflsync_up) ;  /* 0x00001dc000007944 */ /* 0x000fea0003c00000 */
[----:B0-----:R-:W-:Y:S01]  /*b4d0*/  HFMA2.MMA R76, -RZ, RZ, 0, 5.9604644775390625e-08 ;  /* 0x00000001ff4c7435 */ /* 0x001fe200000001ff */
[----:B-1----:R-:W-:-:S02]  /*b4e0*/  MOV R77, R73 ;  /* 0x00000049004d7202 */ /* 0x002fc40000000f00 */
[----:B------:R-:W-:Y:S02]  /*b4f0*/  MOV R73, R83 ;  /* 0x0000005300497202 */ /* 0x000fe40000000f00 */
[----:B------:R-:W-:Y:S02]  /*b500*/  MOV R78, RZ ;  /* 0x000000ff004e7202 */ /* 0x000fe40000000f00 */
[----:B------:R-:W-:Y:S02]  /*b510*/  MOV R81, 0xffffffff ;  /* 0xffffffff00517802 */ /* 0x000fe40000000f00 */
[----:B------:R-:W-:Y:S02]  /*b520*/  MOV R68, 0xb540 ;  /* 0x0000b54000447802 */ /* 0x000fe40000000f00 */
[----:B------:R-:W-:Y:S05]  /*b530*/  CALL.REL.NOINC `($__internal_62_$__cuda_sm70_shflsync_up) ;  /* 0x00001d5000007944 */ /* 0x000fea0003c00000 */
        /* <DEDUP_REMOVED lines=20> */
[----:B------:R-:W-:Y:S05]  /*b680*/  CALL.REL.NOINC `($__internal_62_$__cuda_sm70_shflsync_up) ;  /* 0x00001c0000007944 */ /* 0x000fea0003c00000 */
[----:B0-----:R-:W-:Y:S01]  /*b690*/  HFMA2.MMA R76, -RZ, RZ, 0, 1.1920928955078125e-07 ;  /* 0x00000002ff4c7435 */ /* 0x001fe200000001ff */
[----:B-1----:R-:W-:-:S02]  /*b6a0*/  MOV R70, R73 ;  /* 0x0000004900467202 */ /* 0x002fc40000000f00 */
[----:B------:R-:W-:Y:S02]  /*b6b0*/  MOV R73, R80 ;  /* 0x0000005000497202 */ /* 0x000fe40000000f00 */
[----:B------:R-:W-:Y:S02]  /*b6c0*/  MOV R78, RZ ;  /* 0x000000ff004e7202 */ /* 0x000fe40000000f00 */
[----:B------:R-:W-:Y:S02]  /*b6d0*/  MOV R81, 0xffffffff ;  /* 0xffffffff00517802 */ /* 0x000fe40000000f00 */
[----:B------:R-:W-:Y:S02]  /*b6e0*/  MOV R68, 0xb700 ;  /* 0x0000b70000447802 */ /* 0x000fe40000000f00 */
[----:B------:R-:W-:Y:S05]  /*b6f0*/  CALL.REL.NOINC `($__internal_62_$__cuda_sm70_shflsync_up) ;  /* 0x00001b9000007944 */ /* 0x000fea0003c00000 */
[----:B0-----:R-:W-:Y:S01]  /*b700*/  HFMA2.MMA R76, -RZ, RZ, 0, 1.1920928955078125e-07 ;  /* 0x00000002ff4c7435 */ /* 0x001fe200000001ff */
[----:B-1----:R-:W-:Y:S02]  /*b710*/  MOV R71, R73 ;  /* 0x0000004900477202 */ /* 0x002fe40000000f00 */
[----:B------:R-:W-:Y:S02]  /*b720*/  MOV R73, R82 ;  /* 0x0000005200497202 */ /* 0x000fe40000000f00 */
[----:B------:R-:W-:-:S02]  /*b730*/  MOV R78, RZ ;  /* 0x000000ff004e7202 */ /* 0x000fc40000000f00 */
[----:B------:R-:W-:Y:S02]  /*b740*/  MOV R81, 0xffffffff ;  /* 0xffffffff00517802 */ /* 0x000fe40000000f00 */
[----:B------:R-:W-:Y:S02]  /*b750*/  MOV R68, 0xb770 ;  /* 0x0000b77000447802 */ /* 0x000fe40000000f00 */
[----:B------:R-:W-:Y:S05]  /*b760*/  CALL.REL.NOINC `($__internal_62_$__cuda_sm70_shflsync_up) ;  /* 0x00001b2000007944 */ /* 0x000fea0003c00000 */
[----:B0-----:R-:W-:Y:S01]  /*b770*/  HFMA2.MMA R76, -RZ, RZ, 0, 1.1920928955078125e-07 ;  /* 0x00000002ff4c7435 */ /* 0x001fe200000001ff */
[----:B-1----:R-:W-:Y:S02]  /*b780*/  MOV R72, R73 ;  /* 0x0000004900487202 */ /* 0x002fe40000000f00 */
[----:B------:R-:W-:Y:S02]  /*b790*/  MOV R73, R74 ;  /* 0x0000004a00497202 */ /* 0x000fe40000000f00 */
[----:B------:R-:W-:Y:S02]  /*b7a0*/  MOV R78, RZ ;  /* 0x000000ff004e7202 */ /* 0x000fe40000000f00 */
[----:B------:R-:W-:Y:S02]  /*b7b0*/  MOV R81, 0xffffffff ;  /* 0xffffffff00517802 */ /* 0x000fe40000000f00 */
[----:B------:R-:W-:-:S02]  /*b7c0*/  MOV R68, 0xb7e0 ;  /* 0x0000b7e000447802 */ /* 0x000fc40000000f00 */
[----:B------:R-:W-:Y:S05]  /*b7d0*/  CALL.REL.NOINC `($__internal_62_$__cuda_sm70_shflsync_up) ;  /* 0x00001ab000007944 */ /* 0x000fea0003c00000 */
        /* <DEDUP_REMOVED lines=17> */
[----:B------:R-:W-:Y:S05]  /*b8f0*/  CALL.REL.NOINC `($__internal_62_$__cuda_sm70_shflsync_up) ;  /* 0x0000199000007944 */ /* 0x000fea0003c00000 */
[----:B0-----:R-:W-:Y:S01]  /*b900*/  HFMA2.MMA R76, -RZ, RZ, 0, 2.384185791015625e-07 ;  /* 0x00000004ff4c7435 */ /* 0x001fe200000001ff */
[----:B-1----:R-:W-:Y:S02]  /*b910*/  MOV R70, R73 ;  /* 0x0000004900467202 */ /* 0x002fe40000000f00 */
[----:B------:R-:W-:Y:S02]  /*b920*/  MOV R73, R80 ;  /* 0x0000005000497202 */ /* 0x000fe40000000f00 */
[----:B------:R-:W-:Y:S02]  /*b930*/  MOV R78, RZ ;  /* 0x000000ff004e7202 */ /* 0x000fe40000000f00 */
[----:B------:R-:W-:Y:S02]  /*b940*/  MOV R81, 0xffffffff ;  /* 0xffffffff00517802 */ /* 0x000fe40000000f00 */
[----:B------:R-:W-:-:S02]  /*b950*/  MOV R68, 0xb970 ;  /* 0x0000b97000447802 */ /* 0x000fc40000000f00 */
[----:B------:R-:W-:Y:S05]  /*b960*/  CALL.REL.NOINC `($__internal_62_$__cuda_sm70_shflsync_up) ;  /* 0x0000192000007944 */ /* 0x000fea0003c00000 */
[----:B0-----:R-:W-:Y:S01]  /*b970*/  HFMA2.MMA R76, -RZ, RZ, 0, 2.384185791015625e-07 ;  /* 0x00000004ff4c7435 */ /* 0x001fe200000001ff */
[----:B-1----:R-:W-:-:S02]  /*b980*/  MOV R71, R73 ;  /* 0x0000004900477202 */ /* 0x002fc40000000f00 */
[----:B------:R-:W-:Y:S02]  /*b990*/  MOV R73, R82 ;  /* 0x0000005200497202 */ /* 0x000fe40000000f00 */
[----:B------:R-:W-:Y:S02]  /*b9a0*/  MOV R78, RZ ;  /* 0x000000ff004e7202 */ /* 0x000fe40000000f00 */
[----:B------:R-:W-:Y:S02]  /*b9b0*/  MOV R81, 0xffffffff ;  /* 0xffffffff00517802 */ /* 0x000fe40000000f00 */
[----:B------:R-:W-:Y:S02]  /*b9c0*/  MOV R68, 0xb9e0 ;  /* 0x0000b9e000447802 */ /* 0x000fe40000000f00 */
[----:B------:R-:W-:Y:S05]  /*b9d0*/  CALL.REL.NOINC `($__internal_62_$__cuda_sm70_shflsync_up) ;  /* 0x000018b000007944 */ /* 0x000fea0003c00000 */
[----:B0-----:R-:W-:Y:S01]  /*b9e0*/  HFMA2.MMA R76, -RZ, RZ, 0, 2.384185791015625e-07 ;  /* 0x00000004ff4c7435 */ /* 0x001fe200000001ff */
[----:B-1----:R-:W-:Y:S02]  /*b9f0*/  MOV R72, R73 ;  /* 0x0000004900487202 */ /* 0x002fe40000000f00 */
[----:B------:R-:W-:Y:S02]  /*ba00*/  MOV R73, R74 ;  /* 0x0000004a00497202 */ /* 0x000fe40000000f00 */
[----:B------:R-:W-:-:S02]  /*ba10*/  MOV R78, RZ ;  /* 0x000000ff004e7202 */ /* 0x000fc40000000f00 */
[----:B------:R-:W-:Y:S02]  /*ba20*/  MOV R81, 0xffffffff ;  /* 0xffffffff00517802 */ /* 0x000fe40000000f00 */
[----:B------:R-:W-:Y:S02]  /*ba30*/  MOV R68, 0xba50 ;  /* 0x0000ba5000447802 */ /* 0x000fe40000000f00 */
[----:B------:R-:W-:Y:S05]  /*ba40*/  CALL.REL.NOINC `($__internal_62_$__cuda_sm70_shflsync_up) ;  /* 0x0000184000007944 */ /* 0x000fea0003c00000 */
        /* <DEDUP_REMOVED lines=18> */
[----:B------:R-:W-:Y:S05]  /*bb70*/  CALL.REL.NOINC `($__internal_62_$__cuda_sm70_shflsync_up) ;  /* 0x0000171000007944 */ /* 0x000fea0003c00000 */
[----:B0-----:R-:W-:Y:S01]  /*bb80*/  HFMA2.MMA R76, -RZ, RZ, 0, 4.76837158203125e-07 ;  /* 0x00000008ff4c7435 */ /* 0x001fe200000001ff */
[----:B-1----:R-:W-:Y:S02]  /*bb90*/  MOV R70, R73 ;  /* 0x0000004900467202 */ /* 0x002fe40000000f00 */
[----:B------:R-:W-:-:S02]  /*bba0*/  MOV R73, R80 ;  /* 0x0000005000497202 */ /* 0x000fc40000000f00 */
[----:B------:R-:W-:Y:S02]  /*bbb0*/  MOV R78, RZ ;  /* 0x000000ff004e7202 */ /* 0x000fe40000000f00 */
[----:B------:R-:W-:Y:S02]  /*bbc0*/  MOV R81, 0xffffffff ;  /* 0xffffffff00517802 */ /* 0x000fe40000000f00 */
[----:B------:R-:W-:Y:S02]  /*bbd0*/  MOV R68, 0xbbf0 ;  /* 0x0000bbf000447802 */ /* 0x000fe40000000f00 */
[----:B------:R-:W-:Y:S05]  /*bbe0*/  CALL.REL.NOINC `($__internal_62_$__cuda_sm70_shflsync_up) ;  /* 0x000016a000007944 */ /* 0x000fea0003c00000 */
[----:B0-----:R-:W-:Y:S01]  /*bbf0*/  HFMA2.MMA R76, -RZ, RZ, 0, 4.76837158203125e-07 ;  /* 0x00000008ff4c7435 */ /* 0x001fe200000001ff */
[----:B-1----:R-:W-:Y:S02]  /*bc00*/  MOV R71, R73 ;  /* 0x0000004900477202 */ /* 0x002fe40000000f00 */
[----:B------:R-:W-:Y:S02]  /*bc10*/  MOV R73, R82 ;  /* 0x0000005200497202 */ /* 0x000fe40000000f00 */
[----:B------:R-:W-:Y:S02]  /*bc20*/  MOV R78, RZ ;  /* 0x000000ff004e7202 */ /* 0x000fe40000000f00 */
[----:B------:R-:W-:-:S02]  /*bc30*/  MOV R81, 0xffffffff ;  /* 0xffffffff00517802 */ /* 0x000fc40000000f00 */
[----:B------:R-:W-:Y:S02]  /*bc40*/  MOV R68, 0xbc60 ;  /* 0x0000bc6000447802 */ /* 0x000fe40000000f00 */
[----:B------:R-:W-:Y:S05]  /*bc50*/  CALL.REL.NOINC `($__internal_62_$__cuda_sm70_shflsync_up) ;  /* 0x0000163000007944 */ /* 0x000fea0003c00000 */
[----:B0-----:R-:W-:Y:S01]  /*bc60*/  HFMA2.MMA R76, -RZ, RZ, 0, 4.76837158203125e-07 ;  /* 0x00000008ff4c7435 */ /* 0x001fe200000001ff */
[----:B-1----:R-:W-:Y:S02]  /*bc70*/  MOV R72, R73 ;  /* 0x0000004900487202 */ /* 0x002fe40000000f00 */
[----:B------:R-:W-:Y:S02]  /*bc80*/  MOV R73, R83 ;  /* 0x0000005300497202 */ /* 0x000fe40000000f00 */
[----:B------:R-:W-:Y:S02]  /*bc90*/  MOV R78, RZ ;  /* 0x000000ff004e7202 */ /* 0x000fe40000000f00 */
[----:B------:R-:W-:Y:S02]  /*bca0*/  MOV R81, 0xffffffff ;  /* 0xffffffff00517802 */ /* 0x000fe40000000f00 */
[----:B------:R-:W-:Y:S02]  /*bcb0*/  MOV R68, 0xbcd0 ;  /* 0x0000bcd000447802 */ /* 0x000fe40000000f00 */
[----:B------:R-:W-:Y:S05]  /*bcc0*/  CALL.REL.NOINC `($__internal_62_$__cuda_sm70_shflsync_up) ;  /* 0x000015c000007944 */ /* 0x000fea0003c00000 */
        /* <DEDUP_REMOVED lines=18> */
[----:B------:R-:W-:Y:S05]  /*bdf0*/  CALL.REL.NOINC `($__internal_62_$__cuda_sm70_shflsync_up) ;  /* 0x0000149000007944 */ /* 0x000fea0003c00000 */
[----:B0-----:R-:W-:Y:S01]  /*be00*/  HFMA2.MMA R76, -RZ, RZ, 0, 9.5367431640625e-07 ;  /* 0x00000010ff4c7435 */ /* 0x001fe200000001ff */
[----:B-1----:R-:W-:Y:S02]  /*be10*/  MOV R71, R73 ;  /* 0x0000004900477202 */ /* 0x002fe40000000f00 */
[----:B------:R-:W-:Y:S02]  /*be20*/  MOV R73, R74 ;  /* 0x0000004a00497202 */ /* 0x000fe40000000f00 */
[----:B------:R-:W-:Y:S02]  /*be30*/  MOV R78, RZ ;  /* 0x000000ff004e7202 */ /* 0x000fe40000000f00 */
[----:B------:R-:W-:Y:S02]  /*be40*/  MOV R81, 0xffffffff ;  /* 0xffffffff00517802 */ /* 0x000fe40000000f00 */
[----:B------:R-:W-:Y:S02]  /*be50*/  MOV R68, 0xbe70 ;  /* 0x0000be7000447802 */ /* 0x000fe40000000f00 */
[----:B------:R-:W-:Y:S05]  /*be60*/  CALL.REL.NOINC `($__internal_62_$__cuda_sm70_shflsync_up) ;  /* 0x0000142000007944 */ /* 0x000fea0003c00000 */
[----:B0-----:R-:W-:Y:S01]  /*be70*/  HFMA2.MMA R76, -RZ, RZ, 0, 9.5367431640625e-07 ;  /* 0x00000010ff4c7435 */ /* 0x001fe200000001ff */
[----:B-1----:R-:W-:-:S02]  /*be80*/  MOV R75, R73 ;  /* 0x00000049004b7202 */ /* 0x002fc40000000f00 */
[----:B------:R-:W-:Y:S02]  /*be90*/  MOV R73, R82 ;  /* 0x0000005200497202 */ /* 0x000fe40000000f00 */
[----:B------:R-:W-:Y:S02]  /*bea0*/  MOV R78, RZ ;  /* 0x000000ff004e7202 */ /* 0x000fe40000000f00 */
[----:B------:R-:W-:Y:S02]  /*beb0*/  MOV R81, 0xffffffff ;  /* 0xffffffff00517802 */ /* 0x000fe40000000f00 */
[----:B------:R-:W-:Y:S02]  /*bec0*/  MOV R68, 0xbee0 ;  /* 0x0000bee000447802 */ /* 0x000fe40000000f00 */
[----:B------:R-:W-:Y:S05]  /*bed0*/  CALL.REL.NOINC `($__internal_62_$__cuda_sm70_shflsync_up) ;  /* 0x000013b000007944 */ /* 0x000fea0003c00000 */
[----:B0-----:R-:W-:Y:S01]  /*bee0*/  HFMA2.MMA R76, -RZ, RZ, 0, 9.5367431640625e-07 ;  /* 0x00000010ff4c7435 */ /* 0x001fe200000001ff */
[----:B-1----:R-:W-:Y:S02]  /*bef0*/  MOV R77, R73 ;  /* 0x00000049004d7202 */ /* 0x002fe40000000f00 */
[----:B------:R-:W-:Y:S02]  /*bf00*/  MOV R73, R83 ;  /* 0x0000005300497202 */ /* 0x000fe40000000f00 */
[----:B------:R-:W-:-:S02]  /*bf10*/  MOV R78, RZ ;  /* 0x000000ff004e7202 */ /* 0x000fc40000000f00 */
[----:B------:R-:W-:Y:S02]  /*bf20*/  MOV R81, 0xffffffff ;  /* 0xffffffff00517802 */ /* 0x000fe40000000f00 */
[----:B------:R-:W-:Y:S02]  /*bf30*/  MOV R68, 0xbf50 ;  /* 0x0000bf5000447802 */ /* 0x000fe40000000f00 */
[----:B------:R-:W-:Y:S05]  /*bf40*/  CALL.REL.NOINC `($__internal_62_$__cuda_sm70_shflsync_up) ;  /* 0x0000134000007944 */ /* 0x000fea0003c00000 */
[----:B01----:R-:W-:Y:S05]  /*bf50*/  BRA `(.L_x_2486) ;  /* 0xffff7f2000007947 */ /* 0x003fea000383ffff */
.L_x_2387:
[----:B------:R-:W-:Y:S01]  /*bf60*/  HFMA2.MMA R76, -RZ, RZ, 0, 5.9604644775390625e-08 ;  /* 0x00000001ff4c7435 */ /* 0x000fe200000001ff */
[----:B0-----:R-:W-:Y:S02]  /*bf70*/  MOV R73, R80 ;  /* 0x0000005000497202 */ /* 0x001fe40000000f00 */
[----:B------:R-:W-:Y:S02]  /*bf80*/  MOV R78, RZ ;  /* 0x000000ff004e7202 */ /* 0x000fe40000000f00 */
[----:B------:R-:W-:Y:S02]  /*bf90*/  MOV R81, 0xffffffff ;  /* 0xffffffff00517802 */ /* 0x000fe40000000f00 */
[----:B------:R-:W-:Y:S02]  /*bfa0*/  MOV R68, 0xbfc0 ;  /* 0x0000bfc000447802 */ /* 0x000fe40000000f00 */
[----:B-1---5:R-:W-:Y:S05]  /*bfb0*/  CALL.REL.NOINC `($__internal_62_$__cuda_sm70_shflsync_up) ;  /* 0x000012d000007944 */ /* 0x022fea0003c00000 */
[----:B0-----:R-:W-:Y:S01]  /*bfc0*/  HFMA2.MMA R76, -RZ, RZ, 0, 5.9604644775390625e-08 ;  /* 0x00000001ff4c7435 */ /* 0x001fe200000001ff */
[----:B-1----:R-:W-:-:S02]  /*bfd0*/  MOV R70, R73 ;  /* 0x0000004900467202 */ /* 0x002fc40000000f00 */
[----:B------:R-:W-:Y:S02]  /*bfe0*/  MOV R73, R216 ;  /* 0x000000d800497202 */ /* 0x000fe40000000f00 */
[----:B------:R-:W-:Y:S02]  /*bff0*/  MOV R78, RZ ;  /* 0x000000ff004e7202 */ /* 0x000fe40000000f00 */
[----:B------:R-:W-:Y:S02]  /*c000*/  MOV R81, 0xffffffff ;  /* 0xffffffff00517802 */ /* 0x000fe40000000f00 */
[----:B------:R-:W-:Y:S02]  /*c010*/  MOV R68, 0xc030 ;  /* 0x0000c03000447802 */ /* 0x000fe40000000f00 */
[----:B------:R-:W-:Y:S05]  /*c020*/  CALL.REL.NOINC `($__internal_62_$__cuda_sm70_shflsync_up) ;  /* 0x0000126000007944 */ /* 0x000fea0003c00000 */
[----:B0-----:R-:W-:Y:S01]  /*c030*/  HFMA2.MMA R76, -RZ, RZ, 0, 5.9604644775390625e-08 ;  /* 0x00000001ff4c7435 */ /* 0x001fe200000001ff */
[----:B-1----:R-:W-:Y:S02]  /*c040*/  MOV R72, R73 ;  /* 0x0000004900487202 */ /* 0x002fe40000000f00 */
[----:B------:R-:W-:Y:S02]  /*c050*/  MOV R73, R79 ;  /* 0x0000004f00497202 */ /* 0x000fe40000000f00 */
[----:B------:R-:W-:-:S02]  /*c060*/  MOV R78, RZ ;  /* 0x000000ff004e7202 */ /* 0x000fc40000000f00 */
[----:B------:R-:W-:Y:S02]  /*c070*/  MOV R81, 0xffffffff ;  /* 0xffffffff00517802 */ /* 0x000fe40000000f00 */
[----:B------:R-:W-:Y:S02]  /*c080*/  MOV R68, 0xc0a0 ;  /* 0x0000c0a000447802 */ /* 0x000fe40000000f00 */
[----:B------:R-:W-:Y:S05]  /*c090*/  CALL.REL.NOINC `($__internal_62_$__cuda_sm70_shflsync_up) ;  /* 0x000011f000007944 */ /* 0x000fea0003c00000 */
[----:B0-----:R-:W-:Y:S01]  /*c0a0*/  HFMA2.MMA R76, -RZ, RZ, 0, 5.9604644775390625e-08 ;  /* 0x00000001ff4c7435 */ /* 0x001fe200000001ff */
[----:B-1----:R-:W-:Y:S02]  /*c0b0*/  MOV R74, R73 ;  /* 0x00000049004a7202 */ /* 0x002fe40000000f00 */
[----:B------:R-:W-:Y:S02]  /*c0c0*/  MOV R73, R77 ;  /* 0x0000004d00497202 */ /* 0x000fe40000000f00 */
[----:B------:R-:W-:Y:S02]  /*c0d0*/  MOV R78, RZ ;  /* 0x000000ff004e7202 */ /* 0x000fe40000000f00 */
[----:B------:R-:W-:Y:S02]  /*c0e0*/  MOV R81, 0xffffffff ;  /* 0xffffffff00517802 */ /* 0x000fe40000000f00 */
[----:B------:R-:W-:-:S02]  /*c0f0*/  MOV R68, 0xc110 ;  /* 0x0000c11000447802 */ /* 0x000fc40000000f00 */
[----:B------:R-:W-:Y:S05]  /*c100*/  CALL.REL.NOINC `($__internal_62_$__cuda_sm70_shflsync_up) ;  /* 0x0000118000007944 */ /* 0x000fea0003c00000 */
[----:B-1----:R-:W-:Y:S01]  /*c110*/  MOV R82, R73 ;  /* 0x0000004900527202 */ /* 0x002fe20000000f00 */
[----:B------:R-:W-:Y:S01]  /*c120*/  HFMA2.MMA R73, -RZ, RZ, 0, 0 ;  /* 0x00000000ff497435 */ /* 0x000fe200000001ff */
[----:B0-----:R-:W-:-:S02]  /*c130*/  MOV R81, R72 ;  /* 0x0000004800517202 */ /* 0x001fc40000000f00 */
[----:B------:R-:W-:Y:S02]  /*c140*/  MOV R80, R70 ;  /* 0x0000004600507202 */ /* 0x000fe40000000f00 */
[----:B------:R-:W-:Y:S02]  /*c150*/  MOV R72, R74 ;  /* 0x0000004a00487202 */ /* 0x000fe40000000f00 */
[----:B------:R-:W-:Y:S02]  /*c160*/  MOV R71, R56 ;  /* 0x0000003800477202 */ /* 0x000fe40000000f00 */
[----:B------:R-:W-:Y:S02]  /*c170*/  MOV R74, 0x1f ;  /* 0x0000001f004a7802 */ /* 0x000fe40000000f00 */
[----:B------:R-:W-:Y:S02]  /*c180*/  MOV R70, 0xffffffff ;  /* 0xffffffff00467802 */ /* 0x000fe40000000f00 */
[----:B------:R-:W-:-:S02]  /*c190*/  MOV R68, 0xc1b0 ;  /* 0x0000c1b000447802 */ /* 0x000fc40000000f00 */
[----:B------:R-:W-:Y:S05]  /*c1a0*/  CALL.REL.NOINC `($__internal_61_$__cuda_sm70_shflsync_idx_p) ;  /* 0x000010a000007944 */ /* 0x000fea0003c00000 */
[----:B0-----:R-:W-:Y:S01]  /*c1b0*/  HFMA2.MMA R73, -RZ, RZ, 0, 0 ;  /* 0x00000000ff497435 */ /* 0x001fe200000001ff */
[----:B-1----:R-:W-:-:S02]  /*c1c0*/  MOV R83, R70 ;  /* 0x0000004600537202 */ /* 0x002fc40000000f00 */
[----:B------:R-:W-:Y:S02]  /*c1d0*/  MOV R71, R57 ;  /* 0x0000003900477202 */ /* 0x000fe40000000f00 */
[----:B------:R-:W-:Y:S02]  /*c1e0*/  MOV R74, 0x1f ;  /* 0x0000001f004a7802 */ /* 0x000fe40000000f00 */
[----:B------:R-:W-:Y:S02]  /*c1f0*/  MOV R70, 0xffffffff ;  /* 0xffffffff00467802 */ /* 0x000fe40000000f00 */
[----:B------:R-:W-:Y:S02]  /*c200*/  MOV R68, 0xc220 ;  /* 0x0000c22000447802 */ /* 0x000fe40000000f00 */
[----:B------:R-:W-:Y:S05]  /*c210*/  CALL.REL.NOINC `($__internal_61_$__cuda_sm70_shflsync_idx_p) ;  /* 0x0000103000007944 */ /* 0x000fea0003c00000 */
[----:B0-----:R-:W-:Y:S01]  /*c220*/  HFMA2.MMA R73, -RZ, RZ, 0, 0 ;  /* 0x00000000ff497435 */ /* 0x001fe200000001ff */
[----:B-1----:R-:W-:Y:S02]  /*c230*/  MOV R214, R70 ;  /* 0x0000004600d67202 */ /* 0x002fe40000000f00 */
[----:B------:R-:W-:Y:S02]  /*c240*/  MOV R71, R58 ;  /* 0x0000003a00477202 */ /* 0x000fe40000000f00 */
[----:B------:R-:W-:-:S02]  /*c250*/  MOV R74, 0x1f ;  /* 0x0000001f004a7802 */ /* 0x000fc40000000f00 */
[----:B------:R-:W-:Y:S02]  /*c260*/  MOV R70, 0xffffffff ;  /* 0xffffffff00467802 */ /* 0x000fe40000000f00 */
[----:B------:R-:W-:Y:S02]  /*c270*/  MOV R68, 0xc290 ;  /* 0x0000c29000447802 */ /* 0x000fe40000000f00 */
[----:B------:R-:W-:Y:S05]  /*c280*/  CALL.REL.NOINC `($__internal_61_$__cuda_sm70_shflsync_idx_p) ;  /* 0x00000fc000007944 */ /* 0x000fea0003c00000 */
[----:B0-----:R-:W-:Y:S01]  /*c290*/  HFMA2.MMA R73, -RZ, RZ, 0, 0 ;  /* 0x00000000ff497435 */ /* 0x001fe200000001ff */
[----:B-1----:R-:W-:Y:S02]  /*c2a0*/  MOV R215, R70 ;  /* 0x0000004600d77202 */ /* 0x002fe40000000f00 */
[----:B------:R-:W-:Y:S02]  /*c2b0*/  MOV R71, R59 ;  /* 0x0000003b00477202 */ /* 0x000fe40000000f00 */
[----:B------:R-:W-:Y:S02]  /*c2c0*/  MOV R74, 0x1f ;  /* 0x0000001f004a7802 */ /* 0x000fe40000000f00 */
[----:B------:R-:W-:Y:S02]  /*c2d0*/  MOV R70, 0xffffffff ;  /* 0xffffffff00467802 */ /* 0x000fe40000000f00 */
[----:B------:R-:W-:-:S02]  /*c2e0*/  MOV R68, 0xc300 ;  /* 0x0000c30000447802 */ /* 0x000fc40000000f00 */
[----:B------:R-:W-:Y:S05]  /*c2f0*/  CALL.REL.NOINC `($__internal_61_$__cuda_sm70_shflsync_idx_p) ;  /* 0x00000f5000007944 */ /* 0x000fea0003c00000 */
[----:B-1----:R-:W-:Y:S01]  /*c300*/  MOV R75, R70 ;  /* 0x00000046004b7202 */ /* 0x002fe20000000f00 */
[----:B0-----:R-:W-:Y:S05]  /*c310*/  BRA `(.L_x_2487) ;  /* 0xffff7ea000007947 */ /* 0x001fea000383ffff */
.L_x_2390:
[----:B------:R-:W-:Y:S01]  /*c320*/  HFMA2.MMA R74, -RZ, RZ, 0, 5.9604644775390625e-08 ;  /* 0x00000001ff4a7435 */ /* 0x000fe200000001ff */
[----:B------:R-:W-:-:S02]  /*c330*/  MOV R73, R78 ;  /* 0x0000004e00497202 */ /* 0x000fc40000000f00 */
[----:B------:R-:W-:Y:S02]  /*c340*/  MOV R241, 0x1f ;  /* 0x0000001f00f17802 */ /* 0x000fe40000000f00 */
[----:B------:R-:W-:Y:S02]  /*c350*/  MOV R82, 0xffffffff ;  /* 0xffffffff00527802 */ /* 0x000fe40000000f00 */
[----:B------:R-:W-:Y:S02]  /*c360*/  MOV R68, 0xc380 ;  /* 0x0000c38000447802 */ /* 0x000fe40000000f00 */
[----:B------:R-:W-:Y:S05]  /*c370*/  CALL.REL.NOINC `($__internal_60_$__cuda_sm70_shflsync_down) ;  /* 0x00000e9000007944 */ /* 0x000fea0003c00000 */
[----:B-1----:R-:W-:Y:S01]  /*c380*/  MOV R70, R241 ;  /* 0x000000f100467202 */ /* 0x002fe20000000f00 */
[----:B0-----:R-:W-:Y:S05]  /*c390*/  BRA `(.L_x_2488) ;  /* 0xffff941000007947 */ /* 0x001fea000383ffff */
.L_x_2391:
[----:B------:R-:W-:Y:S01]  /*c3a0*/  HFMA2.MMA R74, -RZ, RZ, 0, 5.9604644775390625e-08 ;  /* 0x00000001ff4a7435 */ /* 0x000fe200000001ff */
[----:B------:R-:W-:Y:S02]  /*c3b0*/  MOV R73, R79 ;  /* 0x0000004f00497202 */ /* 0x000fe40000000f00 */
[----:B------:R-:W-:Y:S02]  /*c3c0*/  MOV R241, 0x1f ;  /* 0x0000001f00f17802 */ /* 0x000fe40000000f00 */
[----:B------:R-:W-:-:S02]  /*c3d0*/  MOV R82, 0xffffffff ;  /* 0xffffffff00527802 */ /* 0x000fc40000000f00 */
[----:B------:R-:W-:Y:S02]  /*c3e0*/  MOV R68, 0xc400 ;  /* 0x0000c40000447802 */ /* 0x000fe40000000f00 */
[----:B01----:R-:W-:Y:S05]  /*c3f0*/  CALL.REL.NOINC `($__internal_60_$__cuda_sm70_shflsync_down) ;  /* 0x00000e1000007944 */ /* 0x003fea0003c00000 */
[----:B0-----:R-:W-:Y:S01]  /*c400*/  HFMA2.MMA R74, -RZ, RZ, 0, 5.9604644775390625e-08 ;  /* 0x00000001ff4a7435 */ /* 0x001fe200000001ff */
[----:B-1----:R-:W-:Y:S02]  /*c410*/  MOV R71, R241 ;  /* 0x000000f100477202 */ /* 0x002fe40000000f00 */
[----:B------:R-:W-:Y:S02]  /*c420*/  MOV R73, R77 ;  /* 0x0000004d00497202 */ /* 0x000fe40000000f00 */
[----:B------:R-:W-:Y:S02]  /*c430*/  MOV R241, 0x1f ;  /* 0x0000001f00f17802 */ /* 0x000fe40000000f00 */
[----:B------:R-:W-:Y:S02]  /*c440*/  MOV R82, 0xffffffff ;  /* 0xffffffff00527802 */ /* 0x000fe40000000f00 */
[----:B------:R-:W-:Y:S02]  /*c450*/  MOV R68, 0xc470 ;  /* 0x0000c47000447802 */ /* 0x000fe40000000f00 */
[----:B------:R-:W-:Y:S05]  /*c460*/  CALL.REL.NOINC `($__internal_60_$__cuda_sm70_shflsync_down) ;  /* 0x00000da000007944 */ /* 0x000fea0003c00000 */
[----:B0-----:R-:W-:Y:S01]  /*c470*/  HFMA2.MMA R74, -RZ, RZ, 0, 5.9604644775390625e-08 ;  /* 0x00000001ff4a7435 */ /* 0x001fe200000001ff */
[----:B-1----:R-:W-:-:S02]  /*c480*/  MOV R72, R241 ;  /* 0x000000f100487202 */ /* 0x002fc40000000f00 */
[----:B------:R-:W-:Y:S02]  /*c490*/  MOV R73, R76 ;  /* 0x0000004c00497202 */ /* 0x000fe40000000f00 */
[----:B------:R-:W-:Y:S02]  /*c4a0*/  MOV R241, 0x1f ;  /* 0x0000001f00f17802 */ /* 0x000fe40000000f00 */
[----:B------:R-:W-:Y:S02]  /*c4b0*/  MOV R82, 0xffffffff ;  /* 0xffffffff00527802 */ /* 0x000fe40000000f00 */
[----:B------:R-:W-:Y:S02]  /*c4c0*/  MOV R68, 0xc4e0 ;  /* 0x0000c4e000447802 */ /* 0x000fe40000000f00 */
[----:B------:R-:W-:Y:S05]  /*c4d0*/  CALL.REL.NOINC `($__internal_60_$__cuda_sm70_shflsync_down) ;  /* 0x00000d3000007944 */ /* 0x000fea0003c00000 */
[----:B-1----:R-:W-:Y:S01]  /*c4e0*/  MOV R68, R241 ;  /* 0x000000f100447202 */ /* 0x002fe20000000f00 */
[----:B0-----:R-:W-:Y:S05]  /*c4f0*/  BRA `(.L_x_2489) ;  /* 0xffff92f000007947 */ /* 0x001fea000383ffff */
.L_x_2394:
[----:B------:R-:W-:Y:S01]  /*c500*/  HFMA2.MMA R74, -RZ, RZ, 0, 1.1920928955078125e-07 ;  /* 0x00000002ff4a7435 */ /* 0x000fe200000001ff */
[----:B------:R-:W-:Y:S02]  /*c510*/  MOV R73, R78 ;  /* 0x0000004e00497202 */ /* 0x000fe40000000f00 */
[----:B------:R-:W-:-:S02]  /*c520*/  MOV R241, 0x1f ;  /* 0x0000001f00f17802 */ /* 0x000fc40000000f00 */
[----:B------:R-:W-:Y:S02]  /*c530*/  MOV R82, 0xffffffff ;  /* 0xffffffff00527802 */ /* 0x000fe40000000f00 */
[----:B0-----:R-:W-:Y:S02]  /*c540*/  MOV R68, 0xc560 ;  /* 0x0000c56000447802 */ /* 0x001fe40000000f00 */
[----:B-1234-:R-:W-:Y:S05]  /*c550*/  CALL.REL.NOINC `($__internal_60_$__cuda_sm70_shflsync_down) ;  /* 0x00000cb000007944 */ /* 0x01efea0003c00000 */
[----:B0-----:R-:W-:Y:S01]  /*c560*/  HFMA2.MMA R74, -RZ, RZ, 0, 1.1920928955078125e-07 ;  /* 0x00000002ff4a7435 */ /* 0x001fe200000001ff */
[----:B-1----:R-:W-:Y:S02]  /*c570*/  MOV R70, R241 ;  /* 0x000000f100467202 */ /* 0x002fe40000000f00 */
[----:B------:R-:W-:Y:S02]  /*c580*/  MOV R73, R79 ;  /* 0x0000004f00497202 */ /* 0x000fe40000000f00 */
[----:B------:R-:W-:Y:S02]  /*c590*/  MOV R241, 0x1f ;  /* 0x0000001f00f17802 */ /* 0x000fe40000000f00 */
[----:B------:R-:W-:Y:S02]  /*c5a0*/  MOV R82, 0xffffffff ;  /* 0xffffffff00527802 */ /* 0x000fe40000000f00 */
[----:B------:R-:W-:-:S02]  /*c5b0*/  MOV R68, 0xc5d0 ;  /* 0x0000c5d000447802 */ /* 0x000fc40000000f00 */
[----:B------:R-:W-:Y:S05]  /*c5c0*/  CALL.REL.NOINC `($__internal_60_$__cuda_sm70_shflsync_down) ;  /* 0x00000c4000007944 */ /* 0x000fea0003c00000 */
[----:B0-----:R-:W-:Y:S01]  /*c5d0*/  HFMA2.MMA R74, -RZ, RZ, 0, 1.1920928955078125e-07 ;  /* 0x00000002ff4a7435 */ /* 0x001fe200000001ff */
[----:B-1----:R-:W-:-:S02]  /*c5e0*/  MOV R71, R241 ;  /* 0x000000f100477202 */ /* 0x002fc40000000f00 */
[----:B------:R-:W-:Y:S02]  /*c5f0*/  MOV R73, R77 ;  /* 0x0000004d00497202 */ /* 0x000fe40000000f00 */
[----:B------:R-:W-:Y:S02]  /*c600*/  MOV R241, 0x1f ;  /* 0x0000001f00f17802 */ /* 0x000fe40000000f00 */
[----:B------:R-:W-:Y:S02]  /*c610*/  MOV R82, 0xffffffff ;  /* 0xffffffff00527802 */ /* 0x000fe40000000f00 */
[----:B------:R-:W-:Y:S02]  /*c620*/  MOV R68, 0xc640 ;  /* 0x0000c64000447802 */ /* 0x000fe40000000f00 */
[----:B------:R-:W-:Y:S05]  /*c630*/  CALL.REL.NOINC `($__internal_60_$__cuda_sm70_shflsync_down) ;  /* 0x00000bd000007944 */ /* 0x000fea0003c00000 */
[----:B0-----:R-:W-:Y:S01]  /*c640*/  HFMA2.MMA R74, -RZ, RZ, 0, 1.1920928955078125e-07 ;  /* 0x00000002ff4a7435 */ /* 0x001fe200000001ff */
[----:B-1----:R-:W-:Y:S02]  /*c650*/  MOV R72, R241 ;  /* 0x000000f100487202 */ /* 0x002fe40000000f00 */
[----:B------:R-:W-:Y:S02]  /*c660*/  MOV R73, R76 ;  /* 0x0000004c00497202 */ /* 0x000fe40000000f00 */
[----:B------:R-:W-:-:S02]  /*c670*/  MOV R241, 0x1f ;  /* 0x0000001f00f17802 */ /* 0x000fc40000000f00 */
[----:B------:R-:W-:Y:S02]  /*c680*/  MOV R82, 0xffffffff ;  /* 0xffffffff00527802 */ /* 0x000fe40000000f00 */
[----:B------:R-:W-:Y:S02]  /*c690*/  MOV R68, 0xc6b0 ;  /* 0x0000c6b000447802 */ /* 0x000fe40000000f00 */
[----:B------:R-:W-:Y:S05]  /*c6a0*/  CALL.REL.NOINC `($__internal_60_$__cuda_sm70_shflsync_down) ;  /* 0x00000b6000007944 */ /* 0x000fea0003c00000 */
[----:B-1----:R-:W-:Y:S01]  /*c6b0*/  MOV R68, R241 ;  /* 0x000000f100447202 */ /* 0x002fe20000000f00 */
[----:B0-----:R-:W-:Y:S05]  /*c6c0*/  BRA `(.L_x_2490) ;  /* 0xffff927000007947 */ /* 0x001fea000383ffff */
.L_x_2397:
[----:B------:R-:W-:Y:S01]  /*c6d0*/  HFMA2.MMA R74, -RZ, RZ, 0, 2.384185791015625e-07 ;  /* 0x00000004ff4a7435 */ /* 0x000fe200000001ff */
[----:B------:R-:W-:Y:S02]  /*c6e0*/  MOV R73, R78 ;  /* 0x0000004e00497202 */ /* 0x000fe40000000f00 */
[----:B------:R-:W-:Y:S02]  /*c6f0*/  MOV R241, 0x1f ;  /* 0x0000001f00f17802 */ /* 0x000fe40000000f00 */
[----:B------:R-:W-:Y:S02]  /*c700*/  MOV R82, 0xffffffff ;  /* 0xffffffff00527802 */ /* 0x000fe40000000f00 */
[----:B0-----:R-:W-:-:S02]  /*c710*/  MOV R68, 0xc730 ;  /* 0x0000c73000447802 */ /* 0x001fc40000000f00 */
[----:B-1234-:R-:W-:Y:S05]  /*c720*/  CALL.REL.NOINC `($__internal_60_$__cuda_sm70_shflsync_down) ;  /* 0x00000ae000007944 */ /* 0x01efea0003c00000 */
[----:B-1----:R-:W-:Y:S01]  /*c730*/  MOV R70, R241 ;  /* 0x000000f100467202 */ /* 0x002fe20000000f00 */
[----:B0-----:R-:W-:Y:S05]  /*c740*/  BRA `(.L_x_2491) ;  /* 0xffff931000007947 */ /* 0x001fea000383ffff */
.L_x_2398:
[----:B------:R-:W-:Y:S01]  /*c750*/  HFMA2.MMA R74, -RZ, RZ, 0, 2.384185791015625e-07 ;  /* 0x00000004ff4a7435 */ /* 0x000fe200000001ff */
[----:B------:R-:W-:-:S02]  /*c760*/  MOV R73, R79 ;  /* 0x0000004f00497202 */ /* 0x000fc40000000f00 */
[----:B------:R-:W-:Y:S02]  /*c770*/  MOV R241, 0x1f ;  /* 0x0000001f00f17802 */ /* 0x000fe40000000f00 */
[----:B------:R-:W-:Y:S02]  /*c780*/  MOV R82, 0xffffffff ;  /* 0xffffffff00527802 */ /* 0x000fe40000000f00 */
[----:B0-----:R-:W-:Y:S02]  /*c790*/  MOV R68, 0xc7b0 ;  /* 0x0000c7b000447802 */ /* 0x001fe40000000f00 */
[----:B-1234-:R-:W-:Y:S05]  /*c7a0*/  CALL.REL.NOINC `($__internal_60_$__cuda_sm70_shflsync_down) ;  /* 0x00000a6000007944 */ /* 0x01efea0003c00000 */
[----:B0-----:R-:W-:Y:S01]  /*c7b0*/  HFMA2.MMA R74, -RZ, RZ, 0, 2.384185791015625e-07 ;  /* 0x00000004ff4a7435 */ /* 0x001fe200000001ff */
[----:B-1----:R-:W-:Y:S02]  /*c7c0*/  MOV R71, R241 ;  /* 0x000000f100477202 */ /* 0x002fe40000000f00 */
[----:B------:R-:W-:Y:S02]  /*c7d0*/  MOV R73, R77 ;  /* 0x0000004d00497202 */ /* 0x000fe40000000f00 */
[----:B------:R-:W-:Y:S02]  /*c7e0*/  MOV R241, 0x1f ;  /* 0x0000001f00f17802 */ /* 0x000fe40000000f00 */
[----:B------:R-:W-:-:S02]  /*c7f0*/  MOV R82, 0xffffffff ;  /* 0xffffffff00527802 */ /* 0x000fc40000000f00 */
[----:B------:R-:W-:Y:S02]  /*c800*/  MOV R68, 0xc820 ;  /* 0x0000c82000447802 */ /* 0x000fe40000000f00 */
[----:B------:R-:W-:Y:S05]  /*c810*/  CALL.REL.NOINC `($__internal_60_$__cuda_sm70_shflsync_down) ;  /* 0x000009f000007944 */ /* 0x000fea0003c00000 */
[----:B0-----:R-:W-:Y:S01]  /*c820*/  HFMA2.MMA R74, -RZ, RZ, 0, 2.384185791015625e-07 ;  /* 0x00000004ff4a7435 */ /* 0x001fe200000001ff */
[----:B-1----:R-:W-:Y:S02]  /*c830*/  MOV R72, R241 ;  /* 0x000000f100487202 */ /* 0x002fe40000000f00 */
[----:B------:R-:W-:Y:S02]  /*c840*/  MOV R73, R76 ;  /* 0x0000004c00497202 */ /* 0x000fe40000000f00 */
[----:B------:R-:W-:Y:S02]  /*c850*/  MOV R241, 0x1f ;  /* 0x0000001f00f17802 */ /* 0x000fe40000000f00 */
[----:B------:R-:W-:Y:S02]  /*c860*/  MOV R82, 0xffffffff ;  /* 0xffffffff00527802 */ /* 0x000fe40000000f00 */
[----:B------:R-:W-:Y:S02]  /*c870*/  MOV R68, 0xc890 ;  /* 0x0000c89000447802 */ /* 0x000fe40000000f00 */
[----:B------:R-:W-:Y:S05]  /*c880*/  CALL.REL.NOINC `($__internal_60_$__cuda_sm70_shflsync_down) ;  /* 0x0000098000007944 */ /* 0x000fea0003c00000 */
[----:B-1----:R-:W-:Y:S01]  /*c890*/  MOV R68, R241 ;  /* 0x000000f100447202 */ /* 0x002fe20000000f00 */
[----:B0-----:R-:W-:Y:S05]  /*c8a0*/  BRA `(.L_x_2492) ;  /* 0xffff91f000007947 */ /* 0x001fea000383ffff */
.L_x_2401:
[----:B------:R-:W-:Y:S01]  /*c8b0*/  HFMA2.MMA R74, -RZ, RZ, 0, 4.76837158203125e-07 ;  /* 0x00000008ff4a7435 */ /* 0x000fe200000001ff */
[----:B------:R-:W-:-:S02]  /*c8c0*/  MOV R73, R78 ;  /* 0x0000004e00497202 */ /* 0x000fc40000000f00 */
[----:B------:R-:W-:Y:S02]  /*c8d0*/  MOV R241, 0x1f ;  /* 0x0000001f00f17802 */ /* 0x000fe40000000f00 */
[----:B------:R-:W-:Y:S02]  /*c8e0*/  MOV R82, 0xffffffff ;  /* 0xffffffff00527802 */ /* 0x000fe40000000f00 */
[----:B0-----:R-:W-:Y:S02]  /*c8f0*/  MOV R68, 0xc910 ;  /* 0x0000c91000447802 */ /* 0x001fe40000000f00 */
[----:B-1234-:R-:W-:Y:S05]  /*c900*/  CALL.REL.NOINC `($__internal_60_$__cuda_sm70_shflsync_down) ;  /* 0x0000090000007944 */ /* 0x01efea0003c00000 */
[----:B0-----:R-:W-:Y:S01]  /*c910*/  HFMA2.MMA R74, -RZ, RZ, 0, 4.76837158203125e-07 ;  /* 0x00000008ff4a7435 */ /* 0x001fe200000001ff */
[----:B-1----:R-:W-:Y:S02]  /*c920*/  MOV R70, R241 ;  /* 0x000000f100467202 */ /* 0x002fe40000000f00 */
[----:B------:R-:W-:Y:S02]  /*c930*/  MOV R73, R79 ;  /* 0x0000004f00497202 */ /* 0x000fe40000000f00 */
[----:B------:R-:W-:Y:S02]  /*c940*/  MOV R241, 0x1f ;  /* 0x0000001f00f17802 */ /* 0x000fe40000000f00 */
[----:B------:R-:W-:-:S02]  /*c950*/  MOV R82, 0xffffffff ;  /* 0xffffffff00527802 */ /* 0x000fc40000000f00 */
[----:B------:R-:W-:Y:S02]  /*c960*/  MOV R68, 0xc980 ;  /* 0x0000c98000447802 */ /* 0x000fe40000000f00 */
[----:B------:R-:W-:Y:S05]  /*c970*/  CALL.REL.NOINC `($__internal_60_$__cuda_sm70_shflsync_down) ;  /* 0x0000089000007944 */ /* 0x000fea0003c00000 */
[----:B0-----:R-:W-:Y:S01]  /*c980*/  HFMA2.MMA R74, -RZ, RZ, 0, 4.76837158203125e-07 ;  /* 0x00000008ff4a7435 */ /* 0x001fe200000001ff */
[----:B-1----:R-:W-:Y:S02]  /*c990*/  MOV R71, R241 ;  /* 0x000000f100477202 */ /* 0x002fe40000000f00 */
[----:B------:R-:W-:Y:S02]  /*c9a0*/  MOV R73, R77 ;  /* 0x0000004d00497202 */ /* 0x000fe40000000f00 */
[----:B------:R-:W-:Y:S02]  /*c9b0*/  MOV R241, 0x1f ;  /* 0x0000001f00f17802 */ /* 0x000fe40000000f00 */
[----:B------:R-:W-:Y:S02]  /*c9c0*/  MOV R82, 0xffffffff ;  /* 0xffffffff00527802 */ /* 0x000fe40000000f00 */
[----:B------:R-:W-:Y:S02]  /*c9d0*/  MOV R68, 0xc9f0 ;  /* 0x0000c9f000447802 */ /* 0x000fe40000000f00 */
[----:B------:R-:W-:Y:S05]  /*c9e0*/  CALL.REL.NOINC `($__internal_60_$__cuda_sm70_shflsync_down) ;  /* 0x0000082000007944 */ /* 0x000fea0003c00000 */
[----:B0-----:R-:W-:Y:S01]  /*c9f0*/  HFMA2.MMA R74, -RZ, RZ, 0, 4.76837158203125e-07 ;  /* 0x00000008ff4a7435 */ /* 0x001fe200000001ff */
        /* <DEDUP_REMOVED lines=8> */
.L_x_2404:
[----:B------:R-:W-:Y:S01]  /*ca80*/  HFMA2.MMA R74, -RZ, RZ, 0, 9.5367431640625e-07 ;  /* 0x00000010ff4a7435 */ /* 0x000fe200000001ff */
[----:B------:R-:W-:Y:S02]  /*ca90*/  MOV R73, R78 ;  /* 0x0000004e00497202 */ /* 0x000fe40000000f00 */
[----:B------:R-:W-:-:S02]  /*caa0*/  MOV R241, 0x1f ;  /* 0x0000001f00f17802 */ /* 0x000fc40000000f00 */
[----:B------:R-:W-:Y:S02]  /*cab0*/  MOV R82, 0xffffffff ;  /* 0xffffffff00527802 */ /* 0x000fe40000000f00 */
[----:B0-----:R-:W-:Y:S02]  /*cac0*/  MOV R68, 0xcae0 ;  /* 0x0000cae000447802 */ /* 0x001fe40000000f00 */
[----:B-1234-:R-:W-:Y:S05]  /*cad0*/  CALL.REL.NOINC `($__internal_60_$__cuda_sm70_shflsync_down) ;  /* 0x0000073000007944 */ /* 0x01efea0003c00000 */
[----:B-1----:R-:W-:Y:S01]  /*cae0*/  MOV R70, R241 ;  /* 0x000000f100467202 */ /* 0x002fe20000000f00 */
[----:B0-----:R-:W-:Y:S05]  /*caf0*/  BRA `(.L_x_2494) ;  /* 0xffff921000007947 */ /* 0x001fea000383ffff */
.L_x_2405:
[----:B------:R-:W-:Y:S01]  /*cb00*/  HFMA2.MMA R74, -RZ, RZ, 0, 9.5367431640625e-07 ;  /* 0x00000010ff4a7435 */ /* 0x000fe200000001ff */
[----:B------:R-:W-:Y:S02]  /*cb10*/  MOV R73, R79 ;  /* 0x0000004f00497202 */ /* 0x000fe40000000f00 */
[----:B------:R-:W-:Y:S02]  /*cb20*/  MOV R241, 0x1f ;  /* 0x0000001f00f17802 */ /* 0x000fe40000000f00 */
[----:B------:R-:W-:Y:S02]  /*cb30*/  MOV R82, 0xffffffff ;  /* 0xffffffff00527802 */ /* 0x000fe40000000f00 */
[----:B0-----:R-:W-:-:S02]  /*cb40*/  MOV R68, 0xcb60 ;  /* 0x0000cb6000447802 */ /* 0x001fc40000000f00 */
[----:B-1234-:R-:W-:Y:S05]  /*cb50*/  CALL.REL.NOINC `($__internal_60_$__cuda_sm70_shflsync_down) ;  /* 0x000006b000007944 */ /* 0x01efea0003c00000 */
[----:B0-----:R-:W-:Y:S01]  /*cb60*/  HFMA2.MMA R74, -RZ, RZ, 0, 9.5367431640625e-07 ;  /* 0x00000010ff4a7435 */ /* 0x001fe200000001ff */
[----:B-1----:R-:W-:-:S02]  /*cb70*/  MOV R71, R241 ;  /* 0x000000f100477202 */ /* 0x002fc40000000f00 */
[----:B------:R-:W-:Y:S02]  /*cb80*/  MOV R73, R77 ;  /* 0x0000004d00497202 */ /* 0x000fe40000000f00 */
[----:B------:R-:W-:Y:S02]  /*cb90*/  MOV R241, 0x1f ;  /* 0x0000001f00f17802 */ /* 0x000fe40000000f00 */
[----:B------:R-:W-:Y:S02]  /*cba0*/  MOV R82, 0xffffffff ;  /* 0xffffffff00527802 */ /* 0x000fe40000000f00 */
[----:B------:R-:W-:Y:S02]  /*cbb0*/  MOV R68, 0xcbd0 ;  /* 0x0000cbd000447802 */ /* 0x000fe40000000f00 */
[----:B------:R-:W-:Y:S05]  /*cbc0*/  CALL.REL.NOINC `($__internal_60_$__cuda_sm70_shflsync_down) ;  /* 0x0000064000007944 */ /* 0x000fea0003c00000 */
[----:B0-----:R-:W-:Y:S01]  /*cbd0*/  HFMA2.MMA R74, -RZ, RZ, 0, 9.5367431640625e-07 ;  /* 0x00000010ff4a7435 */ /* 0x001fe200000001ff */
        /* <DEDUP_REMOVED lines=8> */
.L_x_2408:
[----:B------:R-:W-:Y:S01]  /*cc60*/  HFMA2.MMA R73, -RZ, RZ, 0, 0 ;  /* 0x00000000ff497435 */ /* 0x000fe200000001ff */
[----:B---3--:R-:W-:Y:S02]  /*cc70*/  MOV R71, R78 ;  /* 0x0000004e00477202 */ /* 0x008fe40000000f00 */
[----:B------:R-:W-:Y:S02]  /*cc80*/  MOV R74, 0x1f ;  /* 0x0000001f004a7802 */ /* 0x000fe40000000f00 */
[----:B-1----:R-:W-:Y:S02]  /*cc90*/  MOV R70, 0xffffffff ;  /* 0xffffffff00467802 */ /* 0x002fe40000000f00 */
[----:B0-----:R-:W-:-:S02]  /*cca0*/  MOV R68, 0xccc0 ;  /* 0x0000ccc000447802 */ /* 0x001fc40000000f00 */
[----:B--2-4-:R-:W-:Y:S05]  /*ccb0*/  CALL.REL.NOINC `($__internal_61_$__cuda_sm70_shflsync_idx_p) ;  /* 0x0000059000007944 */ /* 0x014fea0003c00000 */
        /* <DEDUP_REMOVED lines=21> */
[----:B0-----:R-:W-:Y:S01]  /*ce10*/  HFMA2.MMA R74, -RZ, RZ, 0, 5.9604644775390625e-08 ;  /* 0x00000001ff4a7435 */ /* 0x001fe200000001ff */
[----:B-1----:R-:W-:-:S02]  /*ce20*/  MOV R232, R70 ;  /* 0x0000004600e87202 */ /* 0x002fc40000000f00 */
[----:B------:R-:W-:Y:S02]  /*ce30*/  MOV R73, R78 ;  /* 0x0000004e00497202 */ /* 0x000fe40000000f00 */
[----:B------:R-:W-:Y:S02]  /*ce40*/  MOV R241, 0x1f ;  /* 0x0000001f00f17802 */ /* 0x000fe40000000f00 */
[----:B------:R-:W-:Y:S02]  /*ce50*/  MOV R82, 0xffffffff ;  /* 0xffffffff00527802 */ /* 0x000fe40000000f00 */
[----:B------:R-:W-:Y:S02]  /*ce60*/  MOV R68, 0xce80 ;  /* 0x0000ce8000447802 */ /* 0x000fe40000000f00 */
[----:B------:R-:W-:Y:S05]  /*ce70*/  CALL.REL.NOINC `($__internal_60_$__cuda_sm70_shflsync_down) ;  /* 0x0000039000007944 */ /* 0x000fea0003c00000 */
[----:B0-----:R-:W-:Y:S01]  /*ce80*/  HFMA2.MMA R74, -RZ, RZ, 0, 5.9604644775390625e-08 ;  /* 0x00000001ff4a7435 */ /* 0x001fe200000001ff */
[----:B-1----:R-:W-:Y:S02]  /*ce90*/  MOV R75, R241 ;  /* 0x000000f1004b7202 */ /* 0x002fe40000000f00 */
[----:B------:R-:W-:Y:S02]  /*cea0*/  MOV R73, R79 ;  /* 0x0000004f00497202 */ /* 0x000fe40000000f00 */
[----:B------:R-:W-:-:S02]  /*ceb0*/  MOV R241, 0x1f ;  /* 0x0000001f00f17802 */ /* 0x000fc40000000f00 */
[----:B------:R-:W-:Y:S02]  /*cec0*/  MOV R82, 0xffffffff ;  /* 0xffffffff00527802 */ /* 0x000fe40000000f00 */
[----:B------:R-:W-:Y:S02]  /*ced0*/  MOV R68, 0xcef0 ;  /* 0x0000cef000447802 */ /* 0x000fe40000000f00 */
[----:B------:R-:W-:Y:S05]  /*cee0*/  CALL.REL.NOINC `($__internal_60_$__cuda_sm70_shflsync_down) ;  /* 0x0000032000007944 */ /* 0x000fea0003c00000 */
[----:B0-----:R-:W-:Y:S01]  /*cef0*/  HFMA2.MMA R74, -RZ, RZ, 0, 5.9604644775390625e-08 ;  /* 0x00000001ff4a7435 */ /* 0x001fe200000001ff */
[----:B-1----:R-:W-:Y:S02]  /*cf00*/  MOV R240, R241 ;  /* 0x000000f100f07202 */ /* 0x002fe40000000f00 */
[----:B------:R-:W-:Y:S02]  /*cf10*/  MOV R73, R77 ;  /* 0x0000004d00497202 */ /* 0x000fe40000000f00 */
[----:B------:R-:W-:Y:S02]  /*cf20*/  MOV R241, 0x1f ;  /* 0x0000001f00f17802 */ /* 0x000fe40000000f00 */
[----:B------:R-:W-:Y:S02]  /*cf30*/  MOV R82, 0xffffffff ;  /* 0xffffffff00527802 */ /* 0x000fe40000000f00 */
[----:B------:R-:W-:-:S02]  /*cf40*/  MOV R68, 0xcf60 ;  /* 0x0000cf6000447802 */ /* 0x000fc40000000f00 */
        /* <DEDUP_REMOVED lines=8> */
[-C--:B------:R-:W-:Y:S01]  /*cfd0*/  FMUL.FTZ R236, R56, R80.reuse ;  /* 0x0000005038ec7220 */ /* 0x080fe20000410000 */
[----:B0-----:R-:W-:Y:S01]  /*cfe0*/  HFMA2.MMA R73, -RZ, RZ, 0, 0 ;  /* 0x00000000ff497435 */ /* 0x001fe200000001ff */
[----:B------:R-:W-:Y:S01]  /*cff0*/  FMUL.FTZ R238, R59, R80 ;  /* 0x000000503bee7220 */ /* 0x000fe20000410000 */
[----:B------:R-:W-:Y:S01]  /*d000*/  MOV R71, R56 ;  /* 0x0000003800477202 */ /* 0x000fe20000000f00 */
[-C--:B------:R-:W-:Y:S01]  /*d010*/  FMUL.FTZ R239, R57, R80.reuse ;  /* 0x0000005039ef7220 */ /* 0x080fe20000410000 */
[----:B------:R-:W-:Y:S01]  /*d020*/  MOV R74, 0x1f ;  /* 0x0000001f004a7802 */ /* 0x000fe20000000f00 */
[----:B------:R-:W-:Y:S01]  /*d030*/  FMUL.FTZ R80, R58, R80 ;  /* 0x000000503a507220 */ /* 0x000fe20000410000 */
[----:B------:R-:W-:Y:S01]  /*d040*/  MOV R70, 0xffffffff ;  /* 0xffffffff00467802 */ /* 0x000fe20000000f00 */
[-C--:B------:R-:W-:Y:S01]  /*d050*/  FMUL.FTZ R234, R56, R235.reuse ;  /* 0x000000eb38ea7220 */ /* 0x080fe20000410000 */
[----:B------:R-:W-:Y:S01]  /*d060*/  MOV R68, 0xd0a0 ;  /* 0x0000d0a000447802 */ /* 0x000fe20000000f00 */
[----:B------:R-:W-:-:S02]  /*d070*/  FFMA.FTZ R238, R58, R235, -R238 ;  /* 0x000000eb3aee7223 */ /* 0x000fc400000108ee */
[----:B------:R-:W-:Y:S02]  /*d080*/  FFMA.FTZ R237, R59, R235, R80 ;  /* 0x000000eb3bed7223 */ /* 0x000fe40000010050 */
[----:B-1----:R-:W-:Y:S05]  /*d090*/  CALL.REL.NOINC `($__internal_61_$__cuda_sm70_shflsync_idx_p) ;  /* 0x000001b000007944 */ /* 0x002fea0003c00000 */
[----:B0-----:R-:W-:Y:S01]  /*d0a0*/  HFMA2.MMA R73, -RZ, RZ, 0, 0 ;  /* 0x00000000ff497435 */ /* 0x001fe200000001ff */
[----:B-1----:R-:W-:Y:S02]  /*d0b0*/  MOV R244, R70 ;  /* 0x0000004600f47202 */ /* 0x002fe40000000f00 */
[----:B------:R-:W-:Y:S02]  /*d0c0*/  MOV R71, R57 ;  /* 0x0000003900477202 */ /* 0x000fe40000000f00 */
[----:B------:R-:W-:Y:S02]  /*d0d0*/  MOV R74, 0x1f ;  /* 0x0000001f004a7802 */ /* 0x000fe40000000f00 */
[----:B------:R-:W-:Y:S02]  /*d0e0*/  MOV R70, 0xffffffff ;  /* 0xffffffff00467802 */ /* 0x000fe40000000f00 */
[----:B------:R-:W-:Y:S02]  /*d0f0*/  MOV R68, 0xd110 ;  /* 0x0000d11000447802 */ /* 0x000fe40000000f00 */
        /* <DEDUP_REMOVED lines=15> */
[----:B01----:R-:W-:Y:S01]  /*d1f0*/  MOV R73, R70 ;  /* 0x0000004600497202 */ /* 0x003fe20000000f00 */
[----:B------:R-:W-:Y:S05]  /*d200*/  BRA `(.L_x_2496) ;  /* 0xffff8d6000007947 */ /* 0x000fea000383ffff */
        .weak           $__internal_60_$__cuda_sm70_shflsync_down
        .type           $__internal_60_$__cuda_sm70_shflsync_down,@function
        .size           $__internal_60_$__cuda_sm70_shflsync_down,($__internal_61_$__cuda_sm70_shflsync_idx_p - $__internal_60_$__cuda_sm70_shflsync_down)
$__internal_60_$__cuda_sm70_shflsync_down:
[----:B------:R-:W-:Y:S01]  /*d210*/  HFMA2.MMA R69, -RZ, RZ, 0, 0 ;  /* 0x00000000ff457435 */ /* 0x000fe200000001ff */
[----:B------:R-:W-:Y:S04]  /*d220*/  WARPSYNC R82 ;  /* 0x0000005200007348 */ /* 0x000fe80003800000 */
[----:B------:R0:W1:Y:S01]  /*d230*/  SHFL.DOWN PT, R241, R73, R74, R241 ;  /* 0x0800004a49f17389 */ /* 0x00006200000e00f1 */
[----:B------:R-:W-:Y:S05]  /*d240*/  RET.REL.NODEC R68 `(_Z25selective_scan_bwd_kernelI32Selective_Scan_bwd_kernel_traitsILi128ELi16ELb1ELb0ELb1ELb0ELb0EN3c108BFloat16ENS1_7complexIfEEEEv12SSMParamsBwd) ;  /* 0xffff2db044007950 */ /* 0x000fea0003c3ffff */
        .weak           $__internal_61_$__cuda_sm70_shflsync_idx_p
        .type           $__internal_61_$__cuda_sm70_shflsync_idx_p,@function
        .size           $__internal_61_$__cuda_sm70_shflsync_idx_p,($__internal_62_$__cuda_sm70_shflsync_up - $__internal_61_$__cuda_sm70_shflsync_idx_p)
$__internal_61_$__cuda_sm70_shflsync_idx_p:
[----:B------:R-:W-:Y:S01]  /*d250*/  MOV R69, 0x0 ;  /* 0x0000000000457802 */ /* 0x000fe20000000f00 */
[----:B------:R-:W-:Y:S04]  /*d260*/  WARPSYNC R70 ;  /* 0x0000004600007348 */ /* 0x000fe80003800000 */
[----:B------:R0:W1:Y:S01]  /*d270*/  SHFL.IDX PT, R70, R71, R73, R74 ;  /* 0x0000004947467389 */ /* 0x00006200000e004a */
[----:B------:R-:W-:Y:S05]  /*d280*/  RET.REL.NODEC R68 `(_Z25selective_scan_bwd_kernelI32Selective_Scan_bwd_kernel_traitsILi128ELi16ELb1ELb0ELb1ELb0ELb0EN3c108BFloat16ENS1_7complexIfEEEEv12SSMParamsBwd) ;  /* 0xffff2d7044007950 */ /* 0x000fea0003c3ffff */
        .weak           $__internal_62_$__cuda_sm70_shflsync_up
        .type           $__internal_62_$__cuda_sm70_shflsync_up,@function
        .size           $__internal_62_$__cuda_sm70_shflsync_up,(.L_x_14494 - $__internal_62_$__cuda_sm70_shflsync_up)
$__internal_62_$__cuda_sm70_shflsync_up:
[----:B------:R-:W-:Y:S01]  /*d290*/  HFMA2.MMA R69, -RZ, RZ, 0, 0 ;  /* 0x00000000ff457435 */ /* 0x000fe200000001ff */
[----:B------:R-:W-:Y:S04]  /*d2a0*/  WARPSYNC R81 ;  /* 0x0000005100007348 */ /* 0x000fe80003800000 */
[----:B------:R0:W1:Y:S01]  /*d2b0*/  SHFL.UP PT, R73, R73, R76, R78 ;  /* 0x0400004c49497389 */ /* 0x00006200000e004e */
[----:B------:R-:W-:Y:S05]  /*d2c0*/  RET.REL.NODEC R68 `(_Z25selective_scan_bwd_kernelI32Selective_Scan_bwd_kernel_traitsILi128ELi16ELb1ELb0ELb1ELb0ELb0EN3c108BFloat16ENS1_7complexIfEEEEv12SSMParamsBwd) ;  /* 0xffff2d3044007950 */ /* 0x000fea0003c3ffff */
.L_x_2497:
        /* <DEDUP_REMOVED lines=11> */
.L_x_14494:


//--------------------- .text._Z25selective_scan_bwd_kernelI32Selective_Scan_bwd_kernel_traitsILi128ELi16ELb1ELb0ELb1ELb0ELb1EN3c108BFloat16ENS1_7complexIfEEEEv12SSMParamsBwd --------------------------
	.section	.text._Z25selective_scan_bwd_kernelI32Selective_Scan_bwd_kernel_traitsILi128ELi16ELb1ELb0ELb1ELb0ELb1EN3c108BFloat16ENS1_7complexIfEEEEv12SSMParamsBwd,"ax",@progbits
	.sectioninfo	@"SHI_REGISTERS=245"
	.align	128
        .global         _Z25selective_scan_bwd_kernelI32Selective_Scan_bwd_kernel_traitsILi128ELi16ELb1ELb0ELb1ELb0ELb1EN3c108BFloat16ENS1_7complexIfEEEEv12SSMParamsBwd
        .type           _Z25selective_scan_bwd_kernelI32Selective_Scan_bwd_kernel_traitsILi128ELi16ELb1ELb0ELb1ELb0ELb1EN3c108BFloat16ENS1_7complexIfEEEEv12SSMParamsBwd,@function
        .size           _Z25selective_scan_bwd_kernelI32Selective_Scan_bwd_kernel_traitsILi128ELi16ELb1ELb0ELb1ELb0ELb1EN3c108BFloat16ENS1_7complexIfEEEEv12SSMParamsBwd,(.L_x_14497 - _Z25selective_scan_bwd_kernelI32Selective_Scan_bwd_kernel_traitsILi128ELi16ELb1ELb0ELb1ELb0ELb1EN3c108BFloat16ENS1_7complexIfEEEEv12SSMParamsBwd)
        .other          _Z25selective_scan_bwd_kernelI32Selective_Scan_bwd_kernel_traitsILi128ELi16ELb1ELb0ELb1ELb0ELb1EN3c108BFloat16ENS1_7complexIfEEEEv12SSMParamsBwd,@"STO_CUDA_ENTRY STV_DEFAULT"
_Z25selective_scan_bwd_kernelI32Selective_Scan_bwd_kernel_traitsILi128ELi16ELb1ELb0ELb1ELb0ELb1EN3c108BFloat16ENS1_7complexIfEEEEv12SSMParamsBwd:
.text._Z25selective_scan_bwd_kernelI32Selective_Scan_bwd_kernel_traitsILi128ELi16ELb1ELb0ELb1ELb0ELb1EN3c108BFloat16ENS1_7complexIfEEEEv12SSMParamsBwd:
        /* <DEDUP_REMOVED lines=29> */
[----:B------:R2:W3:Y:S04]  /*01d0*/  @P0 LDG.E R3, [R2.64] ;  /* 0x0000002002030981 */ /* 0x0004e8000c1e1900 */
[----:B------:R-:W4:Y:S01]  /*01e0*/  @P1 LDG.E R4, [R4.64] ;  /* 0x0000002004041981 */ /* 0x000f22000c1e1900 */
[----:B-1----:R-:W-:Y:S01]  /*01f0*/  USHF.R.S32.HI UR36, URZ, 0x1f, UR37 ;  /* 0x0000001f3f247899 */ /* 0x002fe20008011425 */
[----:B------:R-:W-:Y:S01]  /*0200*/  HFMA2.MMA R106, -RZ, RZ, 0, 0 ;  /* 0x00000000ff6a7435 */ /* 0x000fe200000001ff */
[----:B------:R-:W-:Y:S01]  /*0210*/  UISETP.NE.U32.AND UP0, UPT, URZ, UR4, UPT ;  /* 0x000000043f00728c */ /* 0x000fe2000bf05070 */
[----:B------:R-:W-:Y:S01]  /*0220*/  MOV R105, RZ ;  /* 0x000000ff00697202 */ /* 0x000fe20000000f00 */
[----:B------:R-:W-:Y:S02]  /*0230*/  UIMAD UR4, UR36, UR6, URZ ;  /* 0x00000006240472a4 */ /* 0x000fe4000f8e023f */
[----:B------:R-:W-:-:S02]  /*0240*/  UIMAD.WIDE.U32 UR12, UR37, UR6, URZ ;  /* 0x00000006250c72a5 */ /* 0x000fc4000f8e003f */
[----:B------:R-:W-:Y:S02]  /*0250*/  UIMAD UR4, UR37, UR7, UR4 ;  /* 0x00000007250472a4 */ /* 0x000fe4000f8e0204 */
[----:B------:R-:W-:Y:S02]  /*0260*/  UISETP.NE.AND.EX UP0, UPT, URZ, UR5, UPT, UP0 ;  /* 0x000000053f00728c */ /* 0x000fe4000bf05300 */
[----:B------:R-:W-:Y:S01]  /*0270*/  ULDC.64 UR6, c[0x0][0x1e0] ;  /* 0x0000780000067ab9 */ /* 0x000fe20000000a00 */
[----:B0-----:R-:W0:Y:S01]  /*0280*/  I2F.RP R0, UR27 ;  /* 0x0000001b00007d06 */ /* 0x001e220008209400 */
[----:B------:R-:W-:Y:S02]  /*0290*/  UIMAD UR5, UR36, UR6, URZ ;  /* 0x00000006240572a4 */ /* 0x000fe4000f8e023f */
[----:B------:R-:W-:Y:S02]  /*02a0*/  UIMAD.WIDE.U32 UR14, UR37, UR6, URZ ;  /* 0x00000006250e72a5 */ /* 0x000fe4000f8e003f */
[----:B------:R-:W-:-:S02]  /*02b0*/  UIMAD UR24, UR37, UR7, UR5 ;  /* 0x00000007251872a4 */ /* 0x000fc4000f8e0205 */
[----:B------:R-:W-:Y:S02]  /*02c0*/  UISETP.NE.U32.AND UP2, UPT, URZ, UR28, UPT ;  /* 0x0000001c3f00728c */ /* 0x000fe4000bf45070 */
[----:B------:R-:W-:Y:S02]  /*02d0*/  ULDC.64 UR6, c[0x0][0x328] ;  /* 0x0000ca0000067ab9 */ /* 0x000fe40000000a00 */
[----:B------:R-:W-:Y:S02]  /*02e0*/  UISETP.NE.U32.AND UP1, UPT, URZ, UR6, UPT ;  /* 0x000000063f00728c */ /* 0x000fe4000bf25070 */
[----:B------:R-:W-:Y:S02]  /*02f0*/  UISETP.NE.AND.EX UP2, UPT, URZ, UR29, UPT, UP2 ;  /* 0x0000001d3f00728c */ /* 0x000fe4000bf45320 */
[----:B------:R-:W-:Y:S01]  /*0300*/  UISETP.NE.AND.EX UP1, UPT, URZ, UR7, UPT, UP1 ;  /* 0x000000073f00728c */ /* 0x000fe2000bf25310 */
[----:B0-----:R-:W2:Y:S01]  /*0310*/  MUFU.RCP R0, R0 ;  /* 0x0000000000007308 */ /* 0x001ea20000001000 */
[----:B------:R-:W-:-:S02]  /*0320*/  UIADD3 UR13, UR13, UR4, URZ ;  /* 0x000000040d0d7290 */ /* 0x000fc4000fffe03f */
[----:B------:R-:W-:Y:S02]  /*0330*/  UIMAD UR22, UR36, UR8, URZ ;  /* 0x00000008241672a4 */ /* 0x000fe4000f8e023f */
[----:B------:R-:W-:Y:S02]  /*0340*/  UMOV UR4, URZ ;  /* 0x0000003f00047c82 */ /* 0x000fe40008000000 */
[----:B------:R-:W-:Y:S02]  /*0350*/  UIMAD.WIDE.U32 UR16, UR37, UR8, URZ ;  /* 0x00000008251072a5 */ /* 0x000fe4000f8e003f */
[----:B------:R-:W-:Y:S02]  /*0360*/  UIMAD UR22, UR37, UR9, UR22 ;  /* 0x00000009251672a4 */ /* 0x000fe4000f8e0216 */
[----:B------:R-:W-:Y:S02]  /*0370*/  UMOV UR8, URZ ;  /* 0x0000003f00087c82 */ /* 0x000fe40008000000 */
[----:B------:R-:W-:-:S02]  /*0380*/  @UP1 ULEA UR8, UP3, UR19, UR6, 0x2 ;  /* 0x0000000613081291 */ /* 0x000fc4000f86103f */
[----:B------:R-:W-:Y:S01]  /*0390*/  UMOV UR9, URZ ;  /* 0x0000003f00097c82 */ /* 0x000fe20008000000 */
[----:B--2---:R-:W-:Y:S01]  /*03a0*/  IADD3 R2, R0, 0xffffffe, RZ ;  /* 0x0ffffffe00027810 */ /* 0x004fe20007ffe0ff */
[----:B------:R-:W-:Y:S01]  /*03b0*/  @UP1 ULEA.HI.X UR9, UR19, UR7, UR18, 0x2, UP3 ;  /* 0x0000000713091291 */ /* 0x000fe200098f1412 */
[----:B------:R-:W-:Y:S01]  /*03c0*/  IABS R0, UR19 ;  /* 0x0000001300007c13 */ /* 0x000fe20008000000 */
[----:B------:R-:W-:Y:S02]  /*03d0*/  UMOV UR6, URZ ;  /* 0x0000003f00067c82 */ /* 0x000fe40008000000 */
[----:B------:R-:W-:Y:S01]  /*03e0*/  @UP2 ULEA UR6, UP1, UR19, UR28, 0x2 ;  /* 0x0000001c13062291 */ /* 0x000fe2000f82103f */
[----:B------:R-:W0:Y:S01]  /*03f0*/  F2I.FTZ.U32.TRUNC.NTZ R2, R2 ;  /* 0x0000000200027305 */ /* 0x000e22000021f000 */
[----:B------:R-:W1:Y:S01]  /*0400*/  R2UR UR23, R0 ;  /* 0x00000000001773c2 */ /* 0x000e6200000e0000 */
[----:B------:R-:W-:Y:S02]  /*0410*/  UIMAD.WIDE.U32 UR10, UR37, UR20, URZ ;  /* 0x00000014250a72a5 */ /* 0x000fe4000f8e003f */
[----:B------:R-:W-:-:S02]  /*0420*/  UIMAD UR20, UR36, UR20, URZ ;  /* 0x00000014241472a4 */ /* 0x000fc4000f8e023f */
[----:B------:R-:W-:Y:S02]  /*0430*/  UMOV UR7, URZ ;  /* 0x0000003f00077c82 */ /* 0x000fe40008000000 */
[----:B------:R-:W-:Y:S02]  /*0440*/  @UP2 ULEA.HI.X UR7, UR19, UR29, UR18, 0x2, UP1 ;  /* 0x0000001d13072291 */ /* 0x000fe400088f1412 */
[----:B------:R-:W-:Y:S02]  /*0450*/  UIMAD UR20, UR37, UR21, UR20 ;  /* 0x00000015251472a4 */ /* 0x000fe4000f8e0214 */
[----:B------:R-:W-:Y:S02]  /*0460*/  ULDC.64 UR28, c[0x0][0x1d8] ;  /* 0x00007600001c7ab9 */ /* 0x000fe40000000a00 */
[----:B------:R-:W-:Y:S01]  /*0470*/  UIMAD UR21, UR18, UR28, URZ ;  /* 0x0000001c121572a4 */ /* 0x000fe2000f8e023f */
[----:B0-----:R-:W0:Y:S01]  /*0480*/  R2UR UR5, R2 ;  /* 0x00000000020573c2 */ /* 0x001e2200000e0000 */
[----:B------:R-:W-:-:S02]  /*0490*/  UIMAD.WIDE.U32 UR12, UR19, UR28, UR12 ;  /* 0x0000001c130c72a5 */ /* 0x000fc4000f8e000c */
[----:B------:R-:W-:Y:S02]  /*04a0*/  UIMAD UR21, UR19, UR29, UR21 ;  /* 0x0000001d131572a4 */ /* 0x000fe4000f8e0215 */
[----:B------:R-:W-:Y:S02]  /*04b0*/  UIADD3 UR15, UR15, UR24, URZ ;  /* 0x000000180f0f7290 */ /* 0x000fe4000fffe03f */
[----:B------:R-:W-:Y:S02]  /*04c0*/  ULDC.64 UR28, c[0x0][0x1e8] ;  /* 0x00007a00001c7ab9 */ /* 0x000fe40000000a00 */
[----:B------:R-:W-:Y:S02]  /*04d0*/  UIMAD UR24, UR18, UR28, URZ ;  /* 0x0000001c121872a4 */ /* 0x000fe4000f8e023f */
[----:B------:R-:W-:Y:S02]  /*04e0*/  UIMAD.WIDE.U32 UR14, UR19, UR28, UR14 ;  /* 0x0000001c130e72a5 */ /* 0x000fe4000f8e000e */
[----:B------:R-:W-:-:S02]  /*04f0*/  UIMAD UR26, UR19, UR29, UR24 ;  /* 0x0000001d131a72a4 */ /* 0x000fc4000f8e0218 */
[----:B------:R-:W-:Y:S02]  /*0500*/  ULDC UR34, c[0x0][0x178] ;  /* 0x00005e0000227ab9 */ /* 0x000fe40000000800 */
[----:B------:R-:W-:Y:S02]  /*0510*/  ULDC UR29, c[0x0][0x174] ;  /* 0x00005d00001d7ab9 */ /* 0x000fe40000000800 */
[----:B------:R-:W-:Y:S02]  /*0520*/  ULOP3.LUT UR24, UR19, UR34, URZ, 0x3c, !UPT ;  /* 0x0000002213187292 */ /* 0x000fe4000f8e3c3f */
[----:B------:R-:W-:Y:S02]  /*0530*/  UIADD3 UR11, UR11, UR20, URZ ;  /* 0x000000140b0b7290 */ /* 0x000fe4000fffe03f */
        /* <DEDUP_REMOVED lines=14> */
[----:B------:R-:W-:Y:S02]  /*0620*/  USHF.R.S32.HI UR16, URZ, 0x1f, UR17 ;  /* 0x0000001f3f107899 */ /* 0x000fe40008011411 */
[----:B------:R-:W-:-:S02]  /*0630*/  @!UP1 UIADD3 UR23, UR23, -UR27, URZ ;  /* 0x8000001b17179290 */ /* 0x000fc4000fffe03f */
[----:B------:R-:W-:Y:S02]  /*0640*/  UIADD3.X UR12, UR16, UR13, UR21, UP2, !UPT ;  /* 0x0000000d100c7290 */ /* 0x000fe400097fe415 */
[----:B------:R-:W-:Y:S02]  /*0650*/  UISETP.GE.U32.AND UP2, UPT, UR23, UR27, UPT ;  /* 0x0000001b1700728c */ /* 0x000fe4000bf46070 */
[----:B------:R-:W-:Y:S02]  /*0660*/  UIMAD.WIDE.U32 UR4, UR19, UR30, UR4 ;  /* 0x0000001e130472a5 */ /* 0x000fe4000f8e0004 */
[----:B------:R-:W-:Y:S02]  /*0670*/  @!UP1 UIADD3 UR25, UR25, 0x1, URZ ;  /* 0x0000000119199890 */ /* 0x000fe4000fffe03f */
[----:B------:R-:W-:Y:S02]  /*0680*/  ULDC.64 UR30, c[0x0][0x240] ;  /* 0x00009000001e7ab9 */ /* 0x000fe40000000a00 */
[----:B------:R-:W-:-:S02]  /*0690*/  ULEA UR21, UP3, UR22, UR30, 0x1 ;  /* 0x0000001e16157291 */ /* 0x000fc4000f86083f */
[----:B------:R-:W-:Y:S02]  /*06a0*/  UISETP.NE.AND UP1, UPT, URZ, UR34, UPT ;  /* 0x000000223f00728c */ /* 0x000fe4000bf25270 */
[----:B------:R-:W-:Y:S02]  /*06b0*/  ULEA.HI.X UR22, UR22, UR31, UR12, 0x1, UP3 ;  /* 0x0000001f16167291 */ /* 0x000fe400098f0c0c */
[----:B------:R-:W-:Y:S02]  /*06c0*/  UISETP.GE.AND UP3, UPT, UR24, URZ, UPT ;  /* 0x0000003f1800728c */ /* 0x000fe4000bf66270 */
        /* <DEDUP_REMOVED lines=23> */
[----:B------:R-:W-:Y:S02]  /*0840*/  ULDC UR16, c[0x0][0x164] ;  /* 0x0000590000107ab9 */ /* 0x000fe40000000800 */
[----:B------:R-:W-:Y:S02]  /*0850*/  ULEA UR27, UP2, UR28, UR10, 0x1 ;  /* 0x0000000a1c1b7291 */ /* 0x000fe4000f84083f */
[----:B------:R-:W-:Y:S02]  /*0860*/  ULEA.HI.X.SX32 UR14, UR14, UR15, 0x1, UP1 ;  /* 0x0000000f0e0e7291 */ /* 0x000fe400088f0e3f */
[----:B------:R-:W-:-:S02]  /*0870*/  @UP0 UIMAD UR10, UR37, UR16, UR19 ;  /* 0x00000010250a02a4 */ /* 0x000fc4000f8e0213 */
[----:B------:R-:W-:Y:S02]  /*0880*/  UISETP.GE.AND UP1, UPT, UR29, 0x1, UPT ;  /* 0x000000011d00788c */ /* 0x000fe4000bf26270 */
[----:B------:R-:W-:Y:S02]  /*0890*/  UMOV UR4, URZ ;  /* 0x0000003f00047c82 */ /* 0x000fe40008000000 */
[----:B------:R-:W-:Y:S02]  /*08a0*/  @UP0 UIMAD UR12, UR10, UR29, URZ ;  /* 0x0000001d0a0c02a4 */ /* 0x000fe4000f8e023f */
[----:B------:R-:W-:Y:S02]  /*08b0*/  ULDC UR13, c[0x0][0x16c] ;  /* 0x00005b00000d7ab9 */ /* 0x000fe40000000800 */
[----:B------:R-:W-:Y:S02]  /*08c0*/  @UP0 UIMAD UR12, UR12, UR13, URZ ;  /* 0x0000000d0c0c02a4 */ /* 0x000fe4000f8e023f */
[----:B------:R-:W-:-:S02]  /*08d0*/  ULEA.HI.X UR28, UR28, UR11, UR14, 0x1, UP2 ;  /* 0x0000000b1c1c7291 */ /* 0x000fc400090f0c0e */
[----:B------:R-:W-:Y:S02]  /*08e0*/  @UP0 UMOV UR13, 0x10 ;  /* 0x00000010000d0882 */ /* 0x000fe40000000000 */
[----:B------:R-:W-:Y:S02]  /*08f0*/  ULDC.64 UR10, c[0x0][0x260] ;  /* 0x00009800000a7ab9 */ /* 0x000fe40000000a00 */
[----:B------:R-:W-:Y:S02]  /*0900*/  @UP0 UIMAD.WIDE UR10, UR12, UR13, UR10 ;  /* 0x0000000d0c0a02a5 */ /* 0x000fe4000f8e020a */
[----:B------:R-:W-:Y:S02]  /*0910*/  UMOV UR5, URZ ;  /* 0x0000003f00057c82 */ /* 0x000fe40008000000 */
[----:B------:R-:W-:Y:S02]  /*0920*/  UMOV UR12, UR8 ;  /* 0x00000008000c7c82 */ /* 0x000fe40008000000 */
[----:B------:R-:W-:-:S02]  /*0930*/  UMOV UR13, UR9 ;  /* 0x00000009000d7c82 */ /* 0x000fc40008000000 */
        /* <DEDUP_REMOVED lines=10> */
[----:B------:R-:W-:Y:S01]  /*09e0*/  UMOV UR6, URZ ;  /* 0x0000003f00067c82 */ /* 0x000fe20008000000 */
[----:B------:R-:W-:Y:S01]  /*09f0*/  MOV R106, RZ ;  /* 0x000000ff006a7202 */ /* 0x000fe20000000f00 */
[----:B------:R-:W4:Y:S01]  /*0a00*/  S2R R103, SR_LANEID ;  /* 0x0000000000677919 */ /* 0x000f220000000000 */
[----:B0--3--:R-:W-:-:S04]  /*0a10*/  SHF.R.S32.HI R3, RZ, 0x1f, R104 ;  /* 0x0000001fff037819 */ /* 0x009fc80000011468 */
[----:B------:R-:W-:-:S04]  /*0a20*/  LEA.HI R3, R3, R104, RZ, 0x5 ;  /* 0x0000006803037211 */ /* 0x000fc800078f28ff */
[----:B----4-:R-:W-:Y:S02]  /*0a30*/  SHF.R.S32.HI R102, RZ, 0x5, R3 ;  /* 0x00000005ff667819 */ /* 0x010fe40000011403 */
.L_x_2602:
[----:B------:R-:W-:Y:S01]  /*0a40*/  BAR.SYNC.DEFER_BLOCKING 0x0 ;  /* 0x0000000000007b1d */ /* 0x000fe20000010000 */
[----:B------:R-:W-:Y:S02]  /*0a50*/  SHF.L.U32 R54, R104, 0x1, RZ ;  /* 0x0000000168367819 */ /* 0x000fe400000006ff */
[----:B------:R-:W-:Y:S02]  /*0a60*/  MOV R2, UR21 ;  /* 0x0000001500027c02 */ /* 0x000fe40008000f00 */
[----:B------:R-:W-:Y:S02]  /*0a70*/  LOP3.LUT R54, R54, 0xffffffc0, RZ, 0xc0, !PT ;  /* 0xffffffc036367812 */ /* 0x000fe400078ec0ff */
[----:B------:R-:W-:Y:S02]  /*0a80*/  MOV R3, UR22 ;  /* 0x0000001600037c02 */ /* 0x000fe40008000f00 */
[----:B------:R-:W-:Y:S02]  /*0a90*/  MOV R8, UR23 ;  /* 0x0000001700087c02 */ /* 0x000fe40008000f00 */
[----:B------:R-:W-:Y:S01]  /*0aa0*/  MOV R9, UR24 ;  /* 0x0000001800097c02 */ /* 0x000fe20008000f00 */
[----:B------:R-:W-:Y:S01]  /*0ab0*/  ULDC UR29, c[0x0][0x174] ;  /* 0x00005d00001d7ab9 */ /* 0x000fe20000000800 */
[----:B------:R-:W-:Y:S01]  /*0ac0*/  LOP3.LUT R99, R54, 0x1f, R104, 0xf8, !PT ;  /* 0x0000001f36637812 */ /* 0x000fe200078ef868 */
[----:B------:R-:W-:-:S02]  /*0ad0*/  ULDC.64 UR8, c[0x0][0x1f0] ;  /* 0x00007c0000087ab9 */ /* 0x000fc40000000a00 */
[----:B------:R-:W-:Y:S02]  /*0ae0*/  ULDC.64 UR30, c[0x0][0x1f8] ;  /* 0x00007e00001e7ab9 */ /* 0x000fe40000000a00 */
[----:B------:R-:W-:Y:S01]  /*0af0*/  IMAD.WIDE R2, R99, 0x10, R2 ;  /* 0x0000001063027825 */ /* 0x000fe200078e0202 */
[----:B------:R-:W-:-:S04]  /*0b00*/  ULDC.64 UR34, c[0x0][0x2f0] ;  /* 0x0000bc0000227ab9 */ /* 0x000fc80000000a00 */
[----:B------:R-:W3:Y:S04]  /*0b10*/  LDG.E.128 R4, [R2.64] ;  /* 0x0000002002047981 */ /* 0x000ee8000c1e1d00 */
[----:B------:R-:W4:Y:S01]  /*0b20*/  LDG.E.128 R12, [R2.64+0x200] ;  /* 0x00020020020c7981 */ /* 0x000f22000c1e1d00 */
[----:B------:R-:W-:Y:S01]  /*0b30*/  IADD3 R98, R54, R103, RZ ;  /* 0x0000006736627210 */ /* 0x000fe20007ffe0ff */
[----:B------:R-:W-:-:S03]  /*0b40*/  IMAD.WIDE R8, R99, 0x10, R8 ;  /* 0x0000001063087825 */ /* 0x000fc600078e0208 */
[----:B------:R-:W-:Y:S01]  /*0b50*/  IADD3 R38, R98, R103, RZ ;  /* 0x0000006762267210 */ /* 0x000fe20007ffe0ff */
        /* <DEDUP_REMOVED lines=14> */
[----:B------:R-:W-:Y:S04]  /*0c40*/  LDS.128 R28, [R38.X16] ;  /* 0x00000000261c7984 */ /* 0x000fe8000000cc00 */
[----:B------:R-:W-:Y:S04]  /*0c50*/  LDS.128 R4, [R38.X16+0x10] ;  /* 0x0000100026047984 */ /* 0x000fe8000000cc00 */
[----:B------:R-:W-:Y:S06]  /*0c60*/  BAR.SYNC.DEFER_BLOCKING 0x0 ;  /* 0x0000000000007b1d */ /* 0x000fec0000010000 */
[----:B0-----:R0:W3:Y:S04]  /*0c70*/  LDG.E.128 R12, [R2.64] ;  /* 0x00000020020c7981 */ /* 0x0010e8000c1e1d00 */
[----:B------:R0:W4:Y:S01]  /*0c80*/  LDG.E.128 R8, [R2.64+0x200] ;  /* 0x0002002002087981 */ /* 0x000122000c1e1d00 */
[----:B------:R-:W-:-:S02]  /*0c90*/  UIADD3 UR29, -UR6, UR29, URZ ;  /* 0x0000001d061d7290 */ /* 0x000fc4000fffe13f */
[----:B------:R-:W-:Y:S02]  /*0ca0*/  UIMAD UR7, UR36, UR8, URZ ;  /* 0x00000008240772a4 */ /* 0x000fe4000f8e023f */
[----:B------:R-:W-:Y:S02]  /*0cb0*/  ULEA UR16, UR29, 0xfffff800, 0xb ;  /* 0xfffff8001d107891 */ /* 0x000fe4000f8e583f */
[----:B------:R-:W-:Y:S02]  /*0cc0*/  UIMAD UR7, UR37, UR9, UR7 ;  /* 0x00000009250772a4 */ /* 0x000fe4000f8e0207 */
[----:B------:R-:W-:-:S04]  /*0cd0*/  USHF.R.S32.HI UR17, URZ, 0x1f, UR16 ;  /* 0x0000001f3f117899 */ /* 0x000fc80008011410 */
[----:B------:R-:W-:-:S04]  /*0ce0*/  UIMAD.WIDE.U32 UR8, UR37, UR8, UR16 ;  /* 0x00000008250872a5 */ /* 0x000fc8000f8e0010 */
        /* <DEDUP_REMOVED lines=8> */
[----:B0-----:R-:W-:Y:S01]  /*0d70*/  MOV R2, UR7 ;  /* 0x0000000700027c02 */ /* 0x001fe20008000f00 */
[----:B------:R-:W-:-:S03]  /*0d80*/  ULDC.64 UR30, c[0x0][0x208] ;  /* 0x00008200001e7ab9 */ /* 0x000fc60000000a00 */
[----:B------:R-:W-:Y:S01]  /*0d90*/  MOV R3, UR8 ;  /* 0x0000000800037c02 */ /* 0x000fe20008000f00 */
[----:B------:R-:W-:-:S04]  /*0da0*/  ULDC.64 UR8, c[0x0][0x200] ;  /* 0x0000800000087ab9 */ /* 0x000fc80000000a00 */
[----:B------:R-:W-:Y:S01]  /*0db0*/  IMAD.WIDE R2, R99, 0x10, R2 ;  /* 0x0000001063027825 */ /* 0x000fe200078e0202 */
[----:B---3--:R0:W-:Y:S04]  /*0dc0*/  STS.128 [R98.X16], R12 ;  /* 0x0000000c62007388 */ /* 0x0081e8000000cc00 */
[----:B----4-:R-:W-:Y:S01]  /*0dd0*/  STS.128 [R98.X16+0x200], R8 ;  /* 0x0002000862007388 */ /* 0x010fe2000000cc00 */
[----:B------:R-:W-:-:S06]  /*0de0*/  NOP ;  /* 0x0000000000007918 */ /* 0x000fcc0000000000 */
[----:B------:R-:W3:Y:S04]  /*0df0*/  LDS.128 R24, [R38.X16] ;  /* 0x0000000026187984 */ /* 0x000ee8000000cc00 */
[----:B------:R-:W-:Y:S04]  /*0e00*/  LDS.128 R20, [R38.X16+0x10] ;  /* 0x0000100026147984 */ /* 0x000fe8000000cc00 */
[----:B------:R-:W-:Y:S06]  /*0e10*/  BAR.SYNC.DEFER_BLOCKING 0x0 ;  /* 0x0000000000007b1d */ /* 0x000fec0000010000 */
[----:B------:R4:W5:Y:S04]  /*0e20*/  LDG.E.128 R32, [R2.64] ;  /* 0x0000002002207981 */ /* 0x000968000c1e1d00 */
[----:B--2---:R4:W2:Y:S01]  /*0e30*/  LDG.E.128 R40, [R2.64+0x200] ;  /* 0x0002002002287981 */ /* 0x0048a2000c1e1d00 */
[----:B------:R-:W-:-:S04]  /*0e40*/  UIMAD UR7, UR36, UR8, URZ ;  /* 0x00000008240772a4 */ /* 0x000fc8000f8e023f */
[----:B------:R-:W-:Y:S02]  /*0e50*/  UIMAD UR7, UR37, UR9, UR7 ;  /* 0x00000009250772a4 */ /* 0x000fe4000f8e0207 */
        /* <DEDUP_REMOVED lines=9> */
[----:B----4-:R-:W-:-:S04]  /*0ef0*/  MOV R2, UR7 ;  /* 0x0000000700027c02 */ /* 0x010fc80008000f00 */
[----:B------:R-:W-:Y:S01]  /*0f00*/  MOV R3, UR8 ;  /* 0x0000000800037c02 */ /* 0x000fe20008000f00 */
[----:B------:R-:W-:-:S04]  /*0f10*/  ULDC.64 UR8, c[0x0][0x2e8] ;  /* 0x0000ba0000087ab9 */ /* 0x000fc80000000a00 */
[----:B------:R-:W-:Y:S01]  /*0f20*/  IMAD.WIDE R2, R99, 0x10, R2 ;  /* 0x0000001063027825 */ /* 0x000fe200078e0202 */
[----:B-----5:R-:W-:Y:S04]  /*0f30*/  STS.128 [R98.X16], R32 ;  /* 0x0000002062007388 */ /* 0x020fe8000000cc00 */
[----:B--2---:R2:W-:Y:S01]  /*0f40*/  STS.128 [R98.X16+0x200], R40 ;  /* 0x0002002862007388 */ /* 0x0045e2000000cc00 */
[----:B------:R-:W-:-:S06]  /*0f50*/  NOP ;  /* 0x0000000000007918 */ /* 0x000fcc0000000000 */
[----:B------:R-:W4:Y:S04]  /*0f60*/  LDS.128 R44, [R38.X16] ;  /* 0x00000000262c7984 */ /* 0x000f28000000cc00 */
[----:B------:R-:W4:Y:S04]  /*0f70*/  LDS.128 R8, [R38.X16+0x10] ;  /* 0x0000100026087984 */ /* 0x000f28000000cc00 */
[----:B------:R-:W-:Y:S06]  /*0f80*/  BAR.SYNC.DEFER_BLOCKING 0x0 ;  /* 0x0000000000007b1d */ /* 0x000fec0000010000 */
[----:B0-----:R0:W5:Y:S04]  /*0f90*/  LDG.E.128 R12, [R2.64] ;  /* 0x00000020020c7981 */ /* 0x001168000c1e1d00 */
[----:B------:R0:W5:Y:S01]  /*0fa0*/  LDG.E.128 R16, [R2.64+0x200] ;  /* 0x0002002002107981 */ /* 0x000162000c1e1d00 */
[----:B--2---:R-:W-:Y:S01]  /*0fb0*/  MOV R40, c[0x0][0x16c] ;  /* 0x00005b0000287a02 */ /* 0x004fe20000000f00 */
[----:B------:R-:W-:Y:S01]  /*0fc0*/  UIMAD UR7, UR36, UR8, URZ ;  /* 0x00000008240772a4 */ /* 0x000fe2000f8e023f */
[----:B---3--:R-:W-:Y:S01]  /*0fd0*/  PRMT R41, RZ, 0x5410, R25 ;  /* 0x00005410ff297816 */ /* 0x008fe20000000019 */
[----:B------:R-:W-:Y:S01]  /*0fe0*/  UIMAD UR30, UR18, UR34, URZ ;  /* 0x00000022121e72a4 */ /* 0x000fe2000f8e023f */
[--C-:B----4-:R-:W-:Y:S01]  /*0ff0*/  PRMT R33, RZ, 0x5410, R44.reuse ;  /* 0x00005410ff217816 */ /* 0x110fe2000000002c */
[----:B------:R-:W-:Y:S01]  /*1000*/  UIMAD UR7, UR37, UR9, UR7 ;  /* 0x00000009250772a4 */ /* 0x000fe2000f8e0207 */
[----:B------:R-:W-:Y:S01]  /*1010*/  PRMT R34, RZ, 0x7610, R44 ;  /* 0x00007610ff227816 */ /* 0x000fe2000000002c */
[----:B------:R-:W-:Y:S01]  /*1020*/  UIMAD.WIDE.U32 UR8, UR37, UR8, UR16 ;  /* 0x00000008250872a5 */ /* 0x000fe2000f8e0010 */
[--C-:B------:R-:W-:Y:S01]  /*1030*/  PRMT R36, RZ, 0x5410, R45.reuse ;  /* 0x00005410ff247816 */ /* 0x100fe2000000002d */
[----:B------:R-:W-:Y:S01]  /*1040*/  FMUL.FTZ R0, R33, -1.4426950216293334961 ;  /* 0xbfb8aa3b21007820 */ /* 0x000fe20000410000 */
[----:B------:R-:W-:Y:S01]  /*1050*/  PRMT R55, RZ, 0x7610, R45 ;  /* 0x00007610ff377816 */ /* 0x000fe2000000002d */
[----:B------:R-:W-:Y:S01]  /*1060*/  FMUL.FTZ R32, R34, -1.4426950216293334961 ;  /* 0xbfb8aa3b22207820 */ /* 0x000fe20000410000 */
[--C-:B------:R-:W-:Y:S01]  /*1070*/  PRMT R62, RZ, 0x5410, R46.reuse ;  /* 0x00005410ff3e7816 */ /* 0x100fe2000000002e */
[----:B------:R-:W-:Y:S01]  /*1080*/  FMUL.FTZ R37, R36, -1.4426950216293334961 ;  /* 0xbfb8aa3b24257820 */ /* 0x000fe20000410000 */
[----:B------:R-:W-:Y:S01]  /*1090*/  PRMT R67, RZ, 0x7610, R46 ;  /* 0x00007610ff437816 */ /* 0x000fe2000000002e */
[----:B------:R-:W2:Y:S01]  /*10a0*/  MUFU.EX2 R0, R0 ;  /* 0x0000000000007308 */ /* 0x000ea20000000800 */
[----:B0-----:R-:W-:Y:S01]  /*10b0*/  FMUL.FTZ R2, R55, -1.4426950216293334961 ;  /* 0xbfb8aa3b37027820 */ /* 0x001fe20000410000 */
[----:B------:R-:W-:Y:S01]  /*10c0*/  PRMT R78, RZ, 0x5410, R47 ;  /* 0x00005410ff4e7816 */ /* 0x000fe2000000002f */
[----:B------:R-:W-:Y:S01]  /*10d0*/  FMUL.FTZ R3, R62, -1.4426950216293334961 ;  /* 0xbfb8aa3b3e037820 */ /* 0x000fe20000410000 */
[----:B------:R-:W-:Y:S01]  /*10e0*/  ISETP.GE.AND P1, PT, R40, 0x1, PT ;  /* 0x000000012800780c */ /* 0x000fe20003f26270 */
[----:B------:R-:W-:Y:S01]  /*10f0*/  UIADD3 UR9, UR9, UR7, URZ ;  /* 0x0000000709097290 */ /* 0x000fe2000fffe03f */
[----:B------:R-:W-:Y:S01]  /*1100*/  PRMT R42, RZ, 0x7610, R25 ;  /* 0x00007610ff2a7816 */ /* 0x000fe20000000019 */
[----:B------:R-:W-:Y:S01]  /*1110*/  FMUL.FTZ R39, R78, -1.4426950216293334961 ;  /* 0xbfb8aa3b4e277820 */ /* 0x000fe20000410000 */
[----:B------:R0:W3:Y:S01]  /*1120*/  MUFU.EX2 R35, R32 ;  /* 0x0000002000237308 */ /* 0x0000e20000000800 */
[----:B------:R-:W-:Y:S01]  /*1130*/  PRMT R40, RZ, 0x7610, R24 ;  /* 0x00007610ff287816 */ /* 0x000fe20000000018 */
[----:B------:R-:W-:Y:S01]  /*1140*/  UIMAD UR30, UR19, UR35, UR30 ;  /* 0x00000023131e72a4 */ /* 0x000fe2000f8e021e */
[----:B------:R-:W-:Y:S01]  /*1150*/  PRMT R84, RZ, 0x5410, R8 ;  /* 0x00005410ff547816 */ /* 0x000fe20000000008 */
[----:B------:R-:W-:Y:S01]  /*1160*/  UIMAD.WIDE.U32 UR8, UR19, UR34, UR8 ;  /* 0x00000022130872a5 */ /* 0x000fe2000f8e0008 */
[----:B------:R-:W-:-:S02]  /*1170*/  PRMT R43, RZ, 0x5410, R26 ;  /* 0x00005410ff2b7816 */ /* 0x000fc4000000001a */
[----:B------:R-:W-:Y:S01]  /*1180*/  PRMT R44, RZ, 0x7610, R26 ;  /* 0x00007610ff2c7816 */ /* 0x000fe2000000001a */
[----:B------:R-:W4:Y:S01]  /*1190*/  MUFU.EX2 R37, R37 ;  /* 0x0000002500257308 */ /* 0x000f220000000800 */
[----:B--2---:R-:W-:Y:S01]  /*11a0*/  FADD.FTZ R0, R0, 1 ;  /* 0x3f80000000007421 */ /* 0x004fe20000010000 */
[----:B------:R-:W-:Y:S01]  /*11b0*/  PRMT R26, RZ, 0x5410, R72 ;  /* 0x00005410ff1a7816 */ /* 0x000fe20000000048 */
[----:B0-----:R-:W-:Y:S01]  /*11c0*/  FMUL.FTZ R32, R67, -1.4426950216293334961 ;  /* 0xbfb8aa3b43207820 */ /* 0x001fe20000410000 */
[----:B------:R-:W-:Y:S01]  /*11d0*/  PRMT R81, RZ, 0x7610, R47 ;  /* 0x00007610ff517816 */ /* 0x000fe2000000002f */
[----:B------:R-:W-:Y:S01]  /*11e0*/  ULDC.64 UR34, c[0x0][0x338] ;  /* 0x0000ce0000227ab9 */ /* 0x000fe20000000a00 */
[--C-:B------:R-:W-:Y:S01]  /*11f0*/  PRMT R48, RZ, 0x5410, R20.reuse ;  /* 0x00005410ff307816 */ /* 0x100fe20000000014 */
[----:B------:R-:W-:Y:S01]  /*1200*/  UIADD3 UR9, UR9, UR30, URZ ;  /* 0x0000001e09097290 */ /* 0x000fe2000fffe03f */
[----:B------:R0:W2:Y:S01]  /*1210*/  MUFU.EX2 R60, R2 ;  /* 0x00000002003c7308 */ /* 0x0000a20000000800 */
[----:B---3--:R-:W-:Y:S01]  /*1220*/  FADD.FTZ R35, R35, 1 ;  /* 0x3f80000023237421 */ /* 0x008fe20000010000 */
[----:B------:R-:W-:Y:S01]  /*1230*/  PRMT R47, RZ, 0x7610, R20 ;  /* 0x00007610ff2f7816 */ /* 0x000fe20000000014 */
[----:B------:R-:W-:Y:S01]  /*1240*/  ULEA UR7, UP0, UR8, UR34, 0x1 ;  /* 0x0000002208077291 */ /* 0x000fe2000f80083f */
[----:B------:R-:W-:-:S02]  /*1250*/  PRMT R52, RZ, 0x5410, R22 ;  /* 0x00005410ff347816 */ /* 0x000fc40000000016 */
[----:B------:R-:W-:Y:S01]  /*1260*/  PRMT R51, RZ, 0x7610, R22 ;  /* 0x00007610ff337816 */ /* 0x000fe20000000016 */
[----:B------:R-:W-:Y:S01]  /*1270*/  ULEA.HI.X UR8, UR8, UR35, UR9, 0x1, UP0 ;  /* 0x0000002308087291 */ /* 0x000fe200080f0c09 */
[----:B------:R3:W-:Y:S01]  /*1280*/  MUFU.RCP R58, R0 ;  /* 0x00000000003a7308 */ /* 0x0007e20000001000 */
[----:B----4-:R-:W-:Y:S01]  /*1290*/  FADD.FTZ R37, R37, 1 ;  /* 0x3f80000025257421 */ /* 0x010fe20000010000 */
[--C-:B------:R-:W-:Y:S01]  /*12a0*/  PRMT R20, RZ, 0x5410, R21.reuse ;  /* 0x00005410ff147816 */ /* 0x100fe20000000015 */
[----:B0-----:R-:W-:Y:S01]  /*12b0*/  FMUL.FTZ R2, R81, -1.4426950216293334961 ;  /* 0xbfb8aa3b51027820 */ /* 0x001fe20000410000 */
[----:B------:R-:W-:Y:S02]  /*12c0*/  PRMT R53, RZ, 0x7610, R21 ;  /* 0x00007610ff357816 */ /* 0x000fe40000000015 */
[--C-:B------:R-:W-:Y:S02]  /*12d0*/  PRMT R46, RZ, 0x5410, R27.reuse ;  /* 0x00005410ff2e7816 */ /* 0x100fe4000000001b */
[----:B------:R0:W4:Y:S01]  /*12e0*/  MUFU.EX2 R63, R3 ;  /* 0x00000003003f7308 */ /* 0x0001220000000800 */
[----:B--2---:R-:W-:Y:S01]  /*12f0*/  FADD.FTZ R60, R60, 1 ;  /* 0x3f8000003c3c7421 */ /* 0x004fe20000010000 */
[----:B------:R-:W-:-:S02]  /*1300*/  PRMT R45, RZ, 0x7610, R27 ;  /* 0x00007610ff2d7816 */ /* 0x000fc4000000001b */
[----:B------:R-:W-:Y:S02]  /*1310*/  PRMT R57, RZ, 0x7610, R30 ;  /* 0x00007610ff397816 */ /* 0x000fe4000000001e */
[----:B---3--:R-:W-:Y:S02]  /*1320*/  PRMT R0, RZ, 0x5410, R31 ;  /* 0x00005410ff007816 */ /* 0x008fe4000000001f */
[----:B------:R-:W2:Y:S01]  /*1330*/  MUFU.RCP R59, R35 ;  /* 0x00000023003b7308 */ /* 0x000ea20000001000 */
[----:B0-----:R-:W-:Y:S01]  /*1340*/  FMUL.FTZ R3, R84, -1.4426950216293334961 ;  /* 0xbfb8aa3b54037820 */ /* 0x001fe20000410000 */
[--C-:B------:R-:W-:Y:S02]  /*1350*/  PRMT R50, RZ, 0x5410, R23.reuse ;  /* 0x00005410ff327816 */ /* 0x100fe40000000017 */
[----:B------:R-:W-:Y:S02]  /*1360*/  PRMT R49, RZ, 0x7610, R23 ;  /* 0x00007610ff317816 */ /* 0x000fe40000000017 */
[----:B------:R-:W-:-:S02]  /*1370*/  PRMT R101, RZ, 0x7610, R9 ;  /* 0x00007610ff657816 */ /* 0x000fc40000000009 */
[----:B------:R0:W3:Y:S01]  /*1380*/  MUFU.RCP R61, R37 ;  /* 0x00000025003d7308 */ /* 0x0000e20000001000 */
[----:B----4-:R-:W-:Y:S01]  /*1390*/  FADD.FTZ R63, R63, 1 ;  /* 0x3f8000003f3f7421 */ /* 0x010fe20000010000 */
[--C-:B------:R-:W-:Y:S02]  /*13a0*/  PRMT R111, RZ, 0x5410, R11.reuse ;  /* 0x00005410ff6f7816 */ /* 0x100fe4000000000b */
[----:B------:R-:W-:Y:S02]  /*13b0*/  PRMT R113, RZ, 0x7610, R11 ;  /* 0x00007610ff717816 */ /* 0x000fe4000000000b */
[----:B------:R-:W-:Y:S02]  /*13c0*/  PRMT R107, RZ, 0x5410, R10 ;  /* 0x00005410ff6b7816 */ /* 0x000fe4000000000a */
[----:B------:R4:W-:Y:S01]  /*13d0*/  MUFU.EX2 R66, R32 ;  /* 0x0000002000427308 */ /* 0x0009e20000000800 */
[----:B0-----:R-:W-:Y:S01]  /*13e0*/  PRMT R37, RZ, 0x7610, R8 ;  /* 0x00007610ff257816 */ /* 0x001fe20000000008 */
[----:B------:R-:W-:Y:S01]  /*13f0*/  FADD.FTZ R8, -R58, 1 ;  /* 0x3f8000003a087421 */ /* 0x000fe20000010100 */
[----:B------:R-:W-:Y:S01]  /*1400*/  PRMT R109, RZ, 0x7610, R10 ;  /* 0x00007610ff6d7816 */ /* 0x000fe2000000000a */
[----:B--2---:R-:W-:Y:S01]  /*1410*/  FADD.FTZ R21, -R59, 1 ;  /* 0x3f8000003b157421 */ /* 0x004fe20000010100 */
[----:B------:R-:W-:Y:S01]  /*1420*/  LEA R54, R103, R54, 0x1 ;  /* 0x0000003667367211 */ /* 0x000fe200078e08ff */
[----:B------:R-:W-:Y:S01]  /*1430*/  FMUL.FTZ R25, R37, -1.4426950216293334961 ;  /* 0xbfb8aa3b25197820 */ /* 0x000fe20000410000 */
[----:B------:R-:W-:Y:S01]  /*1440*/  ISETP.NE.U32.AND P0, PT, RZ, c[0x0][0x270], PT ;  /* 0x00009c00ff007a0c */ /* 0x000fe20003f05070 */
[----:B------:R0:W2:Y:S01]  /*1450*/  MUFU.EX2 R77, R39 ;  /* 0x00000027004d7308 */ /* 0x0000a20000000800 */
[----:B------:R-:W-:Y:S01]  /*1460*/  FFMA.FTZ R22, R33, R8, 1 ;  /* 0x3f80000021167423 */ /* 0x000fe20000010008 */
[----:B------:R-:W-:Y:S01]  /*1470*/  PRMT R8, RZ, 0x7610, R72 ;  /* 0x00007610ff087816 */ /* 0x000fe20000000048 */
[----:B------:R-:W-:Y:S01]  /*1480*/  FFMA.FTZ R21, R34, R21, 1 ;  /* 0x3f80000022157423 */ /* 0x000fe20000010015 */
[----:B----4-:R-:W-:Y:S01]  /*1490*/  PRMT R32, RZ, 0x5410, R28 ;  /* 0x00005410ff207816 */ /* 0x010fe2000000001c */
[----:B---3--:R-:W-:Y:S01]  /*14a0*/  FADD.FTZ R23, -R61, 1 ;  /* 0x3f8000003d177421 */ /* 0x008fe20000010100 */
[----:B------:R-:W-:Y:S01]  /*14b0*/  ISETP.NE.AND.EX P0, PT, RZ, c[0x0][0x274], PT, P0 ;  /* 0x00009d00ff007a0c */ /* 0x000fe20003f05300 */
[----:B------:R-:W-:Y:S01]  /*14c0*/  FMUL.FTZ R10, R107, -1.4426950216293334961 ;  /* 0xbfb8aa3b6b0a7820 */ /* 0x000fe20000410000 */
[----:B------:R3:W4:Y:S01]  /*14d0*/  MUFU.EX2 R85, R25 ;  /* 0x0000001900557308 */ /* 0x0007220000000800 */
[----:B0-----:R-:W-:Y:S01]  /*14e0*/  PRMT R39, RZ, 0x5410, R24 ;  /* 0x00005410ff277816 */ /* 0x001fe20000000018 */
[----:B------:R-:W-:Y:S01]  /*14f0*/  FMUL.FTZ R24, R33, R58 ;  /* 0x0000003a21187220 */ /* 0x000fe20000410000 */
[--C-:B------:R-:W-:Y:S01]  /*1500*/  PRMT R56, RZ, 0x5410, R29.reuse ;  /* 0x00005410ff387816 */ /* 0x100fe2000000001d */
[----:B------:R-:W-:Y:S01]  /*1510*/  FFMA.FTZ R23, R36, R23, 1 ;  /* 0x3f80000024177423 */ /* 0x000fe20000010017 */
[----:B------:R-:W-:Y:S01]  /*1520*/  PRMT R29, RZ, 0x7610, R29 ;  /* 0x00007610ff1d7816 */ /* 0x000fe2000000001d */
[----:B------:R-:W-:-:S02]  /*1530*/  FMUL.FTZ R97, R39, R24 ;  /* 0x0000001827617220 */ /* 0x000fc40000410000 */
[----:B------:R0:W1:Y:S01]  /*1540*/  MUFU.RCP R64, R60 ;  /* 0x0000003c00407308 */ /* 0x0000620000001000 */
[----:B---3--:R-:W-:Y:S02]  /*1550*/  FMUL.FTZ R25, R34, R59 ;  /* 0x0000003b22197220 */ /* 0x008fe40000410000 */
[----:B------:R-:W-:Y:S02]  /*1560*/  FFMA.FTZ R27, R97, R26, R106 ;  /* 0x0000001a611b7223 */ /* 0x000fe4000001006a */
[----:B------:R-:W-:Y:S02]  /*1570*/  FMUL.FTZ R96, R40, R25 ;  /* 0x0000001928607220 */ /* 0x000fe40000410000 */
[----:B------:R-:W-:Y:S01]  /*1580*/  FMUL.FTZ R26, R36, R61 ;  /* 0x0000003d241a7220 */ /* 0x000fe20000410000 */
[----:B------:R3:W1:Y:S01]  /*1590*/  MUFU.RCP R65, R63 ;  /* 0x0000003f00417308 */ /* 0x0006620000001000 */
[----:B------:R-:W-:Y:S01]  /*15a0*/  FFMA.FTZ R34, R96, R8, R27 ;  /* 0x0000000860227223 */ /* 0x000fe2000001001b */
[----:B------:R-:W-:Y:S01]  /*15b0*/  PRMT R27, RZ, 0x5410, R73 ;  /* 0x00005410ff1b7816 */ /* 0x000fe20000000049 */
[----:B------:R-:W-:Y:S01]  /*15c0*/  FMUL.FTZ R95, R41, R26 ;  /* 0x0000001a295f7220 */ /* 0x000fe20000410000 */
[----:B0-----:R-:W-:Y:S01]  /*15d0*/  PRMT R60, RZ, 0x5410, R9 ;  /* 0x00005410ff3c7816 */ /* 0x001fe20000000009 */
[----:B--2---:R-:W-:-:S02]  /*15e0*/  FADD.FTZ R33, R77, 1 ;  /* 0x3f8000004d217421 */ /* 0x004fc40000010000 */
[----:B----4-:R-:W-:Y:S01]  /*15f0*/  FADD.FTZ R36, R85, 1 ;  /* 0x3f80000055247421 */ /* 0x010fe20000010000 */
[----:B------:R0:W-:Y:S01]  /*1600*/  MUFU.EX2 R83, R3 ;  /* 0x0000000300537308 */ /* 0x0001e20000000800 */
[----:B---3--:R-:W-:Y:S01]  /*1610*/  FFMA.FTZ R63, R95, R27, R34 ;  /* 0x0000001b5f3f7223 */ /* 0x008fe20000010022 */
[----:B------:R-:W-:Y:S01]  /*1620*/  PRMT R34, RZ, 0x7610, R73 ;  /* 0x00007610ff227816 */ /* 0x000fe20000000049 */
[----:B-1----:R-:W-:Y:S02]  /*1630*/  FMUL.FTZ R27, R55, R64 ;  /* 0x00000040371b7220 */ /* 0x002fe40000410000 */
[----:B------:R-:W-:Y:S02]  /*1640*/  FADD.FTZ R8, -R64, 1 ;  /* 0x3f80000040087421 */ /* 0x000fe40000010100 */
[----:B------:R-:W-:Y:S01]  /*1650*/  FMUL.FTZ R94, R42, R27 ;  /* 0x0000001b2a5e7220 */ /* 0x000fe20000410000 */
[----:B------:R1:W-:Y:S01]  /*1660*/  MUFU.EX2 R80, R2 ;  /* 0x0000000200507308 */ /* 0x0003e20000000800 */
[----:B0-----:R-:W-:Y:S01]  /*1670*/  PRMT R3, RZ, 0x7610, R28 ;  /* 0x00007610ff037816 */ /* 0x001fe2000000001c */
[----:B------:R-:W-:Y:S01]  /*1680*/  FMUL.FTZ R35, R60, -1.4426950216293334961 ;  /* 0xbfb8aa3b3c237820 */ /* 0x000fe20000410000 */
[----:B------:R-:W-:Y:S01]  /*1690*/  PRMT R28, RZ, 0x5410, R30 ;  /* 0x00005410ff1c7816 */ /* 0x000fe2000000001e */
[----:B------:R-:W-:-:S02]  /*16a0*/  FADD.FTZ R30, R66, 1 ;  /* 0x3f800000421e7421 */ /* 0x000fc40000010000 */
[----:B------:R-:W-:Y:S02]  /*16b0*/  FFMA.FTZ R34, R94, R34, R63 ;  /* 0x000000225e227223 */ /* 0x000fe4000001003f */
[----:B------:R0:W2:Y:S01]  /*16c0*/  MUFU.RCP R76, R30 ;  /* 0x0000001e004c7308 */ /* 0x0000a20000001000 */
[----:B-1----:R-:W-:Y:S01]  /*16d0*/  PRMT R2, RZ, 0x7610, R31 ;  /* 0x00007610ff027816 */ /* 0x002fe2000000001f */
[----:B------:R-:W-:Y:S02]  /*16e0*/  FADD.FTZ R31, -R65, 1 ;  /* 0x3f800000411f7421 */ /* 0x000fe40000010100 */
[----:B------:R-:W-:Y:S02]  /*16f0*/  FFMA.FTZ R66, R55, R8, 1 ;  /* 0x3f80000037427423 */ /* 0x000fe40000010008 */
[C---:B------:R-:W-:Y:S02]  /*1700*/  FFMA.FTZ R77, R62.reuse, R31, 1 ;  /* 0x3f8000003e4d7423 */ /* 0x040fe4000001001f */
[----:B------:R1:W-:Y:S01]  /*1710*/  MUFU.RCP R79, R33 ;  /* 0x00000021004f7308 */ /* 0x0003e20000001000 */
[----:B0-----:R-:W-:-:S04]  /*1720*/  FMUL.FTZ R30, R62, R65 ;  /* 0x000000413e1e7220 */ /* 0x001fc80000410000 */
[----:B------:R-:W-:-:S03]  /*1730*/  FMUL.FTZ R93, R43, R30 ;  /* 0x0000001e2b5d7220 */ /* 0x000fc60000410000 */
[----:B------:R0:W3:Y:S01]  /*1740*/  MUFU.EX2 R55, R35 ;  /* 0x0000002300377308 */ /* 0x0000e20000000800 */
[----:B-1----:R-:W-:Y:S01]  /*1750*/  PRMT R33, RZ, 0x5410, R74 ;  /* 0x00005410ff217816 */ /* 0x002fe2000000004a */
[----:B--2---:R-:W-:Y:S02]  /*1760*/  FADD.FTZ R8, -R76, 1 ;  /* 0x3f8000004c087421 */ /* 0x004fe40000010100 */
[----:B------:R-:W-:Y:S02]  /*1770*/  FMUL.FTZ R31, R67, R76 ;  /* 0x0000004c431f7220 */ /* 0x000fe40000410000 */
[----:B------:R-:W-:Y:S02]  /*1780*/  FFMA.FTZ R33, R93, R33, R34 ;  /* 0x000000215d217223 */ /* 0x000fe40000010022 */
[----:B------:R-:W-:Y:S01]  /*1790*/  FADD.FTZ R34, R80, 1 ;  /* 0x3f80000050227421 */ /* 0x000fe20000010000 */
[----:B------:R-:W1:Y:S01]  /*17a0*/  MUFU.RCP R86, R36 ;  /* 0x0000002400567308 */ /* 0x000e620000001000 */
[----:B------:R-:W-:Y:S01]  /*17b0*/  FFMA.FTZ R80, R67, R8, 1 ;  /* 0x3f80000043507423 */ /* 0x000fe20000010008 */
[----:B------:R-:W-:Y:S01]  /*17c0*/  PRMT R8, RZ, 0x7610, R74 ;  /* 0x00007610ff087816 */ /* 0x000fe2000000004a */
[----:B0-----:R-:W-:-:S02]  /*17d0*/  FADD.FTZ R35, R83, 1 ;  /* 0x3f80000053237421 */ /* 0x001fc40000010000 */
[----:B------:R-:W-:Y:S02]  /*17e0*/  FMUL.FTZ R92, R44, R31 ;  /* 0x0000001f2c5c7220 */ /* 0x000fe40000410000 */
[----:B---3--:R-:W-:Y:S01]  /*17f0*/  FADD.FTZ R55, R55, 1 ;  /* 0x3f80000037377421 */ /* 0x008fe20000010000 */
[----:B------:R-:W0:Y:S01]  /*1800*/  MUFU.RCP R82, R34 ;  /* 0x0000002200527308 */ /* 0x000e220000001000 */
[----:B------:R-:W-:Y:S02]  /*1810*/  FFMA.FTZ R62, R92, R8, R33 ;  /* 0x000000085c3e7223 */ /* 0x000fe40000010021 */
[----:B------:R-:W-:-:S04]  /*1820*/  FADD.FTZ R33, -R79, 1 ;  /* 0x3f8000004f217421 */ /* 0x000fc80000010100 */
[C---:B------:R-:W-:Y:S01]  /*1830*/  FFMA.FTZ R83, R78.reuse, R33, 1 ;  /* 0x3f8000004e537423 */ /* 0x040fe20000010021 */
[----:B------:R-:W2:Y:S01]  /*1840*/  MUFU.RCP R85, R35 ;  /* 0x0000002300557308 */ /* 0x000ea20000001000 */
[----:B------:R-:W-:Y:S02]  /*1850*/  FMUL.FTZ R33, R78, R79 ;  /* 0x0000004f4e217220 */ /* 0x000fe40000410000 */
[----:B-1----:R-:W-:Y:S02]  /*1860*/  FMUL.FTZ R36, R37, R86 ;  /* 0x0000005625247220 */ /* 0x002fe40000410000 */
[----:B------:R-:W-:Y:S02]  /*1870*/  FMUL.FTZ R91, R46, R33 ;  /* 0x000000212e5b7220 */ /* 0x000fe40000410000 */
[----:B------:R-:W-:Y:S01]  /*1880*/  FMUL.FTZ R88, R47, R36 ;  /* 0x000000242f587220 */ /* 0x000fe20000410000 */
[----:B------:R-:W-:Y:S01]  /*1890*/  MUFU.RCP R87, R55 ;  /* 0x0000003700577308 */ /* 0x000fe20000001000 */
[----:B0-----:R-:W-:-:S02]  /*18a0*/  FADD.FTZ R8, -R82, 1 ;  /* 0x3f80000052087421 */ /* 0x001fc40000010100 */
[----:B------:R-:W-:-:S04]  /*18b0*/  FMUL.FTZ R34, R81, R82 ;  /* 0x0000005251227220 */ /* 0x000fc80000410000 */
[----:B------:R-:W-:Y:S01]  /*18c0*/  FMUL.FTZ R90, R45, R34 ;  /* 0x000000222d5a7220 */ /* 0x000fe20000410000 */
[----:B------:R-:W0:Y:S01]  /*18d0*/  MUFU.EX2 R108, R10 ;  /* 0x0000000a006c7308 */ /* 0x000e220000000800 */
[----:B--2---:R-:W-:Y:S02]  /*18e0*/  FADD.FTZ R9, -R85, 1 ;  /* 0x3f80000055097421 */ /* 0x004fe40000010100 */
[----:B------:R-:W-:-:S04]  /*18f0*/  FMUL.FTZ R35, R84, R85 ;  /* 0x0000005554237220 */ /* 0x000fc80000410000 */
[----:B------:R-:W-:Y:S02]  /*1900*/  FMUL.FTZ R89, R48, R35 ;  /* 0x0000002330597220 */ /* 0x000fe40000410000 */
[----:B0-----:R-:W-:-:S06]  /*1910*/  FADD.FTZ R108, R108, 1 ;  /* 0x3f8000006c6c7421 */ /* 0x001fcc0000010000 */
[----:B------:R-:W-:Y:S01]  /*1920*/  MUFU.RCP R108, R108 ;  /* 0x0000006c006c7308 */ /* 0x000fe20000001000 */
[----:B-----5:R-:W-:Y:S04]  /*1930*/  STS.128 [R98.X16], R12 ;  /* 0x0000000c62007388 */ /* 0x020fe8000000cc00 */
[----:B------:R0:W-:Y:S01]  /*1940*/  STS.128 [R98.X16+0x200], R16 ;  /* 0x0002001062007388 */ /* 0x0001e2000000cc00 */
[----:B------:R-:W-:-:S06]  /*1950*/  NOP ;  /* 0x0000000000007918 */ /* 0x000fcc0000000000 */
[----:B------:R-:W1:Y:S01]  /*1960*/  LDS.128 R12, [R38.X16] ;  /* 0x00000000260c7984 */ /* 0x000e62000000cc00 */
[--C-:B0-----:R-:W-:Y:S01]  /*1970*/  PRMT R16, RZ, 0x5410, R75.reuse ;  /* 0x00005410ff107816 */ /* 0x101fe2000000004b */
[----:B------:R-:W-:Y:S01]  /*1980*/  FFMA.FTZ R18, R81, R8, 1 ;  /* 0x3f80000051127423 */ /* 0x000fe20000010008 */
[----:B------:R-:W-:Y:S01]  /*1990*/  PRMT R8, RZ, 0x7610, R75 ;  /* 0x00007610ff087816 */ /* 0x000fe2000000004b */
[----:B------:R-:W-:Y:S02]  /*19a0*/  FMUL.FTZ R19, R109, -1.4426950216293334961 ;  /* 0xbfb8aa3b6d137820 */ /* 0x000fe40000410000 */
[----:B------:R-:W-:Y:S02]  /*19b0*/  FFMA.FTZ R17, R91, R16, R62 ;  /* 0x000000105b117223 */ /* 0x000fe4000001003e */
[----:B------:R-:W-:Y:S01]  /*19c0*/  FMUL.FTZ R16, R101, -1.4426950216293334961 ;  /* 0xbfb8aa3b65107820 */ /* 0x000fe20000410000 */
[----:B------:R-:W-:Y:S01]  /*19d0*/  MUFU.EX2 R110, R19 ;  /* 0x00000013006e7308 */ /* 0x000fe20000000800 */
[----:B------:R-:W-:-:S02]  /*19e0*/  FFMA.FTZ R62, R90, R8, R17 ;  /* 0x000000085a3e7223 */ /* 0x000fc40000010011 */
[----:B------:R-:W-:Y:S01]  /*19f0*/  FFMA.FTZ R17, R84, R9, 1 ;  /* 0x3f80000054117423 */ /* 0x000fe20000010009 */
[----:B------:R-:W-:Y:S01]  /*1a00*/  PRMT R9, RZ, 0x5410, R68 ;  /* 0x00005410ff097816 */ /* 0x000fe20000000044 */
[----:B------:R-:W-:-:S03]  /*1a10*/  FADD.FTZ R8, -R86, 1 ;  /* 0x3f80000056087421 */ /* 0x000fc60000010100 */
[----:B------:R-:W0:Y:S01]  /*1a20*/  MUFU.EX2 R16, R16 ;  /* 0x0000001000107308 */ /* 0x000e220000000800 */
[----:B------:R-:W-:Y:S01]  /*1a30*/  FFMA.FTZ R100, R37, R8, 1 ;  /* 0x3f80000025647423 */ /* 0x000fe20000010008 */
[----:B------:R-:W-:Y:S01]  /*1a40*/  PRMT R8, RZ, 0x7610, R68 ;  /* 0x00007610ff087816 */ /* 0x000fe20000000044 */
[----:B------:R-:W-:Y:S02]  /*1a50*/  FFMA.FTZ R11, R89, R9, R62 ;  /* 0x00000009590b7223 */ /* 0x000fe4000001003e */
[----:B------:R-:W-:Y:S02]  /*1a60*/  FADD.FTZ R9, -R87, 1 ;  /* 0x3f80000057097421 */ /* 0x000fe40000010100 */
[C---:B------:R-:W-:Y:S02]  /*1a70*/  FMUL.FTZ R37, R60.reuse, R87 ;  /* 0x000000573c257220 */ /* 0x040fe40000410000 */
[----:B------:R-:W-:Y:S01]  /*1a80*/  FFMA.FTZ R106, R60, R9, 1 ;  /* 0x3f8000003c6a7423 */ /* 0x000fe20000010009 */
[----:B------:R-:W-:Y:S01]  /*1a90*/  PRMT R9, RZ, 0x5410, R69 ;  /* 0x00005410ff097816 */ /* 0x000fe20000000045 */
[----:B------:R-:W-:-:S02]  /*1aa0*/  FFMA.FTZ R8, R88, R8, R11 ;  /* 0x0000000858087223 */ /* 0x000fc4000001000b */
[----:B------:R-:W-:Y:S01]  /*1ab0*/  FMUL.FTZ R55, R20, R37 ;  /* 0x0000002514377220 */ /* 0x000fe20000410000 */
[----:B-1----:R-:W-:Y:S01]  /*1ac0*/  PRMT R60, RZ, 0x7610, R12 ;  /* 0x00007610ff3c7816 */ /* 0x002fe2000000000c */
[----:B------:R-:W-:Y:S01]  /*1ad0*/  FMUL.FTZ R62, R111, -1.4426950216293334961 ;  /* 0xbfb8aa3b6f3e7820 */ /* 0x000fe20000410000 */
[----:B------:R-:W-:Y:S01]  /*1ae0*/  PRMT R63, RZ, 0x7610, R13 ;  /* 0x00007610ff3f7816 */ /* 0x000fe2000000000d */
[----:B------:R-:W-:Y:S01]  /*1af0*/  FFMA.FTZ R114, R55, R9, R8 ;  /* 0x0000000937727223 */ /* 0x000fe20000010008 */
[--C-:B------:R-:W-:Y:S01]  /*1b00*/  PRMT R84, RZ, 0x7610, R15.reuse ;  /* 0x00007610ff547816 */ /* 0x100fe2000000000f */
[----:B------:R1:W2:Y:S01]  /*1b10*/  LDS.128 R8, [R38.X16+0x10] ;  /* 0x0000100026087984 */ /* 0x0002a2000000cc00 */
[----:B------:R-:W-:Y:S01]  /*1b20*/  FMUL.FTZ R40, R40, R60 ;  /* 0x0000003c28287220 */ /* 0x000fe20000410000 */
[----:B------:R3:W4:Y:S01]  /*1b30*/  MUFU.EX2 R112, R62 ;  /* 0x0000003e00707308 */ /* 0x0007220000000800 */
[----:B0-----:R-:W-:Y:S01]  /*1b40*/  FADD.FTZ R19, R16, 1 ;  /* 0x3f80000010137421 */ /* 0x001fe20000010000 */
[----:B------:R-:W-:Y:S01]  /*1b50*/  PRMT R81, RZ, 0x5410, R15 ;  /* 0x00005410ff517816 */ /* 0x000fe2000000000f */
[----:B------:R-:W-:Y:S01]  /*1b60*/  FMUL.FTZ R40, R59, R40 ;  /* 0x000000283b287220 */ /* 0x000fe20000410000 */
[----:B------:R-:W-:Y:S01]  /*1b70*/  PRMT R67, RZ, 0x5410, R14 ;  /* 0x00005410ff437816 */ /* 0x000fe2000000000e */
[----:B------:R-:W-:Y:S01]  /*1b80*/  FMUL.FTZ R45, R45, R84 ;  /* 0x000000542d2d7220 */ /* 0x000fe20000410000 */
[----:B-1----:R-:W-:Y:S01]  /*1b90*/  PRMT R38, RZ, 0x5410, R12 ;  /* 0x00005410ff267816 */ /* 0x002fe2000000000c */
[----:B------:R-:W-:Y:S01]  /*1ba0*/  FADD.FTZ R110, R110, 1 ;  /* 0x3f8000006e6e7421 */ /* 0x000fe20000010000 */
[----:B------:R-:W-:Y:S01]  /*1bb0*/  PRMT R78, RZ, 0x7610, R14 ;  /* 0x00007610ff4e7816 */ /* 0x000fe2000000000e */
[----:B------:R-:W-:Y:S01]  /*1bc0*/  FMUL.FTZ R46, R46, R81 ;  /* 0x000000512e2e7220 */ /* 0x000fe20000410000 */
[----:B---3--:R-:W-:Y:S01]  /*1bd0*/  PRMT R62, RZ, 0x5410, R13 ;  /* 0x00005410ff3e7816 */ /* 0x008fe2000000000d */
[----:B------:R-:W-:-:S02]  /*1be0*/  FMUL.FTZ R39, R39, R38 ;  /* 0x0000002627277220 */ /* 0x000fc40000410000 */
[----:B------:R-:W-:Y:S01]  /*1bf0*/  FMUL.FTZ R13, R42, R63 ;  /* 0x0000003f2a0d7220 */ /* 0x000fe20000410000 */
[----:B------:R-:W-:Y:S01]  /*1c00*/  MUFU.RCP R110, R110 ;  /* 0x0000006e006e7308 */ /* 0x000fe20000001000 */
[----:B------:R-:W-:Y:S02]  /*1c10*/  FMUL.FTZ R39, R58, R39 ;  /* 0x000000273a277220 */ /* 0x000fe40000410000 */
[----:B------:R-:W-:Y:S02]  /*1c20*/  FMUL.FTZ R58, R113, -1.4426950216293334961 ;  /* 0xbfb8aa3b713a7820 */ /* 0x000fe40000410000 */
[----:B----4-:R-:W-:Y:S02]  /*1c30*/  FADD.FTZ R112, R112, 1 ;  /* 0x3f80000070707421 */ /* 0x010fe40000010000 */
[----:B------:R-:W-:Y:S01]  /*1c40*/  FMUL.FTZ R45, R82, R45 ;  /* 0x0000002d522d7220 */ /* 0x000fe20000410000 */
[----:B------:R-:W0:Y:S01]  /*1c50*/  MUFU.EX2 R59, R58 ;  /* 0x0000003a003b7308 */ /* 0x000e220000000800 */
[----:B------:R-:W-:-:S02]  /*1c60*/  FMUL.FTZ R13, R64, R13 ;  /* 0x0000000d400d7220 */ /* 0x000fc40000410000 */
[----:B------:R-:W-:Y:S02]  /*1c70*/  FMUL.FTZ R16, R39, R22 ;  /* 0x0000001627107220 */ /* 0x000fe40000410000 */
[----:B------:R-:W-:Y:S02]  /*1c80*/  FMUL.FTZ R12, R41, R62 ;  /* 0x0000003e290c7220 */ /* 0x000fe40000410000 */
[----:B------:R-:W-:Y:S01]  /*1c90*/  FMUL.FTZ R14, R43, R67 ;  /* 0x000000432b0e7220 */ /* 0x000fe20000410000 */
[----:B------:R1:W3:Y:S01]  /*1ca0*/  MUFU.RCP R42, R19 ;  /* 0x00000013002a7308 */ /* 0x0002e20000001000 */
[----:B------:R-:W-:Y:S02]  /*1cb0*/  FMUL.FTZ R46, R79, R46 ;  /* 0x0000002e4f2e7220 */ /* 0x000fe40000410000 */
[----:B------:R-:W-:Y:S02]  /*1cc0*/  FMUL.FTZ R22, R45, R18 ;  /* 0x000000122d167220 */ /* 0x000fe40000410000 */
[----:B------:R-:W-:-:S02]  /*1cd0*/  FMUL.FTZ R12, R61, R12 ;  /* 0x0000000c3d0c7220 */ /* 0x000fc40000410000 */
[----:B------:R-:W-:Y:S01]  /*1ce0*/  FMUL.FTZ R21, R40, R21 ;  /* 0x0000001528157220 */ /* 0x000fe20000410000 */
[----:B------:R-:W4:Y:S01]  /*1cf0*/  MUFU.RCP R112, R112 ;  /* 0x0000007000707308 */ /* 0x000f220000001000 */
[----:B0-----:R-:W-:Y:S01]  /*1d00*/  FADD.FTZ R59, R59, 1 ;  /* 0x3f8000003b3b7421 */ /* 0x001fe20000010000 */
[----:B--2---:R-:W-:Y:S01]  /*1d10*/  PRMT R39, RZ, 0x5410, R8 ;  /* 0x00005410ff277816 */ /* 0x004fe20000000008 */
[----:B-1----:R-:W-:Y:S01]  /*1d20*/  FMUL.FTZ R19, R46, R83 ;  /* 0x000000532e137220 */ /* 0x002fe20000410000 */
[--C-:B------:R-:W-:Y:S01]  /*1d30*/  PRMT R43, RZ, 0x7610, R9.reuse ;  /* 0x00007610ff2b7816 */ /* 0x100fe20000000009 */
[----:B------:R-:W-:Y:S01]  /*1d40*/  FMUL.FTZ R12, R12, R23 ;  /* 0x000000170c0c7220 */ /* 0x000fe20000410000 */
[----:B------:R-:W-:Y:S01]  /*1d50*/  PRMT R45, RZ, 0x5410, R10 ;  /* 0x00005410ff2d7816 */ /* 0x000fe2000000000a */
[----:B------:R-:W-:Y:S01]  /*1d60*/  FMUL.FTZ R48, R48, R39 ;  /* 0x0000002730307220 */ /* 0x000fe20000410000 */
[----:B------:R-:W0:Y:S01]  /*1d70*/  MUFU.RCP R64, R59 ;  /* 0x0000003b00407308 */ /* 0x000e220000001000 */
[----:B------:R-:W-:Y:S01]  /*1d80*/  PRMT R41, RZ, 0x5410, R9 ;  /* 0x00005410ff297816 */ /* 0x000fe20000000009 */
[----:B------:R-:W-:Y:S01]  /*1d90*/  FMUL.FTZ R9, R53, R43 ;  /* 0x0000002b35097220 */ /* 0x000fe20000410000 */
[----:B------:R-:W-:Y:S01]  /*1da0*/  PRMT R40, RZ, 0x7610, R8 ;  /* 0x00007610ff287816 */ /* 0x000fe20000000008 */
[----:B---3--:R-:W-:Y:S01]  /*1db0*/  FADD.FTZ R8, -R42, 1 ;  /* 0x3f8000002a087421 */ /* 0x008fe20000010100 */
[----:B------:R-:W-:Y:S01]  /*1dc0*/  PRMT R46, RZ, 0x7610, R10 ;  /* 0x00007610ff2e7816 */ /* 0x000fe2000000000a */
[----:B------:R-:W-:Y:S01]  /*1dd0*/  FADD.FTZ R10, -R108, 1 ;  /* 0x3f8000006c0a7421 */ /* 0x000fe20000010100 */
[--C-:B------:R-:W-:Y:S01]  /*1de0*/  PRMT R58, RZ, 0x5410, R11.reuse ;  /* 0x00005410ff3a7816 */ /* 0x100fe2000000000b */
[----:B------:R-:W-:Y:S01]  /*1df0*/  FMUL.FTZ R20, R20, R41 ;  /* 0x0000002914147220 */ /* 0x000fe20000410000 */
[----:B------:R-:W-:Y:S01]  /*1e00*/  PRMT R61, RZ, 0x7610, R11 ;  /* 0x00007610ff3d7816 */ /* 0x000fe2000000000b */
[----:B------:R-:W-:Y:S01]  /*1e10*/  FMUL.FTZ R11, R52, R45 ;  /* 0x0000002d340b7220 */ /* 0x000fe20000410000 */
[----:B------:R-:W-:Y:S01]  /*1e20*/  F2FP.BF16.PACK_AB R19, R22, R19 ;  /* 0x000000131613723e */ /* 0x000fe200000010ff */
[----:B------:R-:W-:Y:S01]  /*1e30*/  FMUL.FTZ R48, R85, R48 ;  /* 0x0000003055307220 */ /* 0x000fe20000410000 */
[----:B------:R-:W-:Y:S01]  /*1e40*/  F2FP.BF16.PACK_AB R16, R21, R16 ;  /* 0x000000101510723e */ /* 0x000fe200000010ff */
[----:B------:R-:W-:-:S02]  /*1e50*/  FFMA.FTZ R8, R101, R8, 1 ;  /* 0x3f80000065087423 */ /* 0x000fc40000010008 */
[----:B------:R-:W-:Y:S02]  /*1e60*/  FMUL.FTZ R9, R42, R9 ;  /* 0x000000092a097220 */ /* 0x000fe40000410000 */
[----:B------:R-:W-:Y:S02]  /*1e70*/  FFMA.FTZ R10, R107, R10, 1 ;  /* 0x3f8000006b0a7423 */ /* 0x000fe4000001000a */
[----:B------:R-:W-:Y:S02]  /*1e80*/  FMUL.FTZ R11, R108, R11 ;  /* 0x0000000b6c0b7220 */ /* 0x000fe40000410000 */
[----:B------:R-:W-:Y:S02]  /*1e90*/  FMUL.FTZ R87, R87, R20 ;  /* 0x0000001457577220 */ /* 0x000fe40000410000 */
[----:B------:R-:W-:Y:S02]  /*1ea0*/  FMUL.FTZ R13, R13, R66 ;  /* 0x000000420d0d7220 */ /* 0x000fe40000410000 */
[----:B------:R-:W-:-:S02]  /*1eb0*/  FADD.FTZ R18, -R110, 1 ;  /* 0x3f8000006e127421 */ /* 0x000fc40000010100 */
[----:B------:R-:W-:Y:S02]  /*1ec0*/  FMUL.FTZ R23, R51, R46 ;  /* 0x0000002e33177220 */ /* 0x000fe40000410000 */
[----:B------:R-:W-:Y:S01]  /*1ed0*/  FMUL.FTZ R20, R48, R17 ;  /* 0x0000001130147220 */ /* 0x000fe20000410000 */
[----:B------:R-:W-:Y:S01]  /*1ee0*/  F2FP.BF16.PACK_AB R17, R13, R12 ;  /* 0x0000000c0d11723e */ /* 0x000fe200000010ff */
[----:B------:R-:W-:Y:S02]  /*1ef0*/  FMUL.FTZ R8, R9, R8 ;  /* 0x0000000809087220 */ /* 0x000fe40000410000 */
[----:B------:R-:W-:Y:S02]  /*1f00*/  FMUL.FTZ R10, R11, R10 ;  /* 0x0000000a0b0a7220 */ /* 0x000fe40000410000 */
[----:B------:R-:W-:Y:S02]  /*1f10*/  FMUL.FTZ R15, R44, R78 ;  /* 0x0000004e2c0f7220 */ /* 0x000fe40000410000 */
[----:B------:R-:W-:-:S02]  /*1f20*/  FMUL.FTZ R47, R47, R40 ;  /* 0x000000282f2f7220 */ /* 0x000fc40000410000 */
[----:B----4-:R-:W-:Y:S02]  /*1f30*/  FADD.FTZ R48, -R112, 1 ;  /* 0x3f80000070307421 */ /* 0x010fe40000010100 */
[----:B------:R-:W-:Y:S02]  /*1f40*/  FMUL.FTZ R9, R50, R58 ;  /* 0x0000003a32097220 */ /* 0x000fe40000410000 */
[----:B0-----:R-:W-:Y:S02]  /*1f50*/  FADD.FTZ R66, -R64, 1 ;  /* 0x3f80000040427421 */ /* 0x001fe40000010100 */
[----:B------:R-:W-:Y:S02]  /*1f60*/  FMUL.FTZ R11, R49, R61 ;  /* 0x0000003d310b7220 */ /* 0x000fe40000410000 */
[----:B------:R-:W-:Y:S02]  /*1f70*/  FFMA.FTZ R18, R109, R18, 1 ;  /* 0x3f8000006d127423 */ /* 0x000fe40000010012 */
[----:B------:R-:W-:-:S02]  /*1f80*/  FMUL.FTZ R23, R110, R23 ;  /* 0x000000176e177220 */ /* 0x000fc40000410000 */
[----:B------:R-:W-:Y:S02]  /*1f90*/  FMUL.FTZ R14, R65, R14 ;  /* 0x0000000e410e7220 */ /* 0x000fe40000410000 */
[----:B------:R-:W-:Y:S02]  /*1fa0*/  FMUL.FTZ R15, R76, R15 ;  /* 0x0000000f4c0f7220 */ /* 0x000fe40000410000 */
[----:B------:R-:W-:Y:S02]  /*1fb0*/  FMUL.FTZ R47, R86, R47 ;  /* 0x0000002f562f7220 */ /* 0x000fe40000410000 */
[----:B------:R-:W-:Y:S02]  /*1fc0*/  FFMA.FTZ R48, R111, R48, 1 ;  /* 0x3f8000006f307423 */ /* 0x000fe40000010030 */
[----:B------:R-:W-:Y:S02]  /*1fd0*/  FMUL.FTZ R9, R112, R9 ;  /* 0x0000000970097220 */ /* 0x000fe40000410000 */
[----:B------:R-:W-:-:S02]  /*1fe0*/  FFMA.FTZ R66, R113, R66, 1 ;  /* 0x3f80000071427423 */ /* 0x000fc40000010042 */
[----:B------:R-:W-:Y:S02]  /*1ff0*/  FMUL.FTZ R11, R64, R11 ;  /* 0x0000000b400b7220 */ /* 0x000fe40000410000 */
[----:B------:R-:W-:Y:S02]  /*2000*/  FMUL.FTZ R23, R23, R18 ;  /* 0x0000001217177220 */ /* 0x000fe40000410000 */
[----:B------:R-:W-:Y:S02]  /*2010*/  FMUL.FTZ R14, R14, R77 ;  /* 0x0000004d0e0e7220 */ /* 0x000fe40000410000 */
[----:B------:R-:W-:Y:S01]  /*2020*/  FMUL.FTZ R15, R15, R80 ;  /* 0x000000500f0f7220 */ /* 0x000fe20000410000 */
[----:B------:R-:W-:Y:S01]  /*2030*/  F2FP.BF16.PACK_AB R22, R23, R10 ;  /* 0x0000000a1716723e */ /* 0x000fe200000010ff */
[----:B------:R-:W-:Y:S02]  /*2040*/  FMUL.FTZ R47, R47, R100 ;  /* 0x000000642f2f7220 */ /* 0x000fe40000410000 */
[----:B------:R-:W-:Y:S01]  /*2050*/  FMUL.FTZ R87, R87, R106 ;  /* 0x0000006a57577220 */ /* 0x000fe20000410000 */
[----:B------:R-:W-:Y:S01]  /*2060*/  F2FP.BF16.PACK_AB R18, R15, R14 ;  /* 0x0000000e0f12723e */ /* 0x000fe200000010ff */
[----:B------:R-:W-:Y:S01]  /*2070*/  BAR.SYNC.DEFER_BLOCKING 0x0 ;  /* 0x0000000000007b1d */ /* 0x000fe20000010000 */
[----:B------:R-:W-:Y:S01]  /*2080*/  FMUL.FTZ R9, R9, R48 ;  /* 0x0000003009097220 */ /* 0x000fe20000410000 */
[----:B------:R-:W-:Y:S01]  /*2090*/  F2FP.BF16.PACK_AB R20, R47, R20 ;  /* 0x000000142f14723e */ /* 0x000fe200000010ff */
[----:B------:R-:W-:Y:S01]  /*20a0*/  FMUL.FTZ R66, R11, R66 ;  /* 0x000000420b427220 */ /* 0x000fe20000410000 */
[----:B------:R-:W-:Y:S01]  /*20b0*/  F2FP.BF16.PACK_AB R21, R8, R87 ;  /* 0x000000570815723e */ /* 0x000fe200000010ff */
[----:B------:R-:W-:-:S02]  /*20c0*/  FMUL.FTZ R44, R101, R42 ;  /* 0x0000002a652c7220 */ /* 0x000fc40000410000 */
[----:B------:R-:W-:Y:S01]  /*20d0*/  FMUL.FTZ R107, R107, R108 ;  /* 0x0000006c6b6b7220 */ /* 0x000fe20000410000 */
[----:B------:R-:W-:Y:S01]  /*20e0*/  F2FP.BF16.PACK_AB R23, R66, R9 ;  /* 0x000000094217723e */ /* 0x000fe200000010ff */
[----:B------:R-:W-:Y:S02]  /*20f0*/  FMUL.FTZ R53, R53, R44 ;  /* 0x0000002c35357220 */ /* 0x000fe40000410000 */
[----:B------:R-:W-:Y:S02]  /*2100*/  FMUL.FTZ R52, R52, R107 ;  /* 0x0000006b34347220 */ /* 0x000fe40000410000 */
[----:B------:R-:W-:Y:S02]  /*2110*/  FMUL.FTZ R42, R109, R110 ;  /* 0x0000006e6d2a7220 */ /* 0x000fe40000410000 */
[----:B------:R-:W-:Y:S02]  /*2120*/  FMUL.FTZ R111, R111, R112 ;  /* 0x000000706f6f7220 */ /* 0x000fe40000410000 */
[----:B------:R-:W-:-:S02]  /*2130*/  FMUL.FTZ R51, R51, R42 ;  /* 0x0000002a33337220 */ /* 0x000fc40000410000 */
[----:B------:R-:W-:Y:S02]  /*2140*/  FMUL.FTZ R50, R50, R111 ;  /* 0x0000006f32327220 */ /* 0x000fe40000410000 */
[----:B------:R-:W-:Y:S01]  /*2150*/  FMUL.FTZ R64, R113, R64 ;  /* 0x0000004071407220 */ /* 0x000fe20000410000 */
[----:B------:R0:W-:Y:S03]  /*2160*/  STS.128 [R54.X16], R16 ;  /* 0x0000001036007388 */ /* 0x0001e6000000cc00 */
[----:B------:R-:W-:Y:S01]  /*2170*/  FMUL.FTZ R49, R49, R64 ;  /* 0x0000004031317220 */ /* 0x000fe20000410000 */
[----:B------:R1:W-:Y:S01]  /*2180*/  STS.128 [R54.X16+0x10], R20 ;  /* 0x0000101436007388 */ /* 0x0003e2000000cc00 */
[----:B------:R-:W-:-:S06]  /*2190*/  NOP ;  /* 0x0000000000007918 */ /* 0x000fcc0000000000 */
[----:B------:R-:W2:Y:S04]  /*21a0*/  LDS.128 R8, [R98.X16] ;  /* 0x0000000062087984 */ /* 0x000ea8000000cc00 */
[----:B------:R-:W3:Y:S01]  /*21b0*/  LDS.128 R12, [R98.X16+0x200] ;  /* 0x00020000620c7984 */ /* 0x000ee2000000cc00 */
[----:B0-----:R-:W-:Y:S02]  /*21c0*/  PRMT R16, RZ, 0x7610, R69 ;  /* 0x00007610ff107816 */ /* 0x001fe40000000045 */
[----:B------:R-:W-:Y:S02]  /*21d0*/  PRMT R18, RZ, 0x5410, R71 ;  /* 0x00005410ff127816 */ /* 0x000fe40000000047 */
[----:B-1----:R-:W-:Y:S01]  /*21e0*/  PRMT R23, RZ, 0x7610, R4 ;  /* 0x00007610ff177816 */ /* 0x002fe20000000004 */
[----:B------:R-:W-:Y:S01]  /*21f0*/  FFMA.FTZ R17, R53, R16, R114 ;  /* 0x0000001035117223 */ /* 0x000fe20000010072 */
[----:B------:R-:W-:-:S02]  /*2200*/  PRMT R16, RZ, 0x5410, R70 ;  /* 0x00005410ff107816 */ /* 0x000fc40000000046 */
[--C-:B------:R-:W-:Y:S02]  /*2210*/  PRMT R22, RZ, 0x5410, R5.reuse ;  /* 0x00005410ff167816 */ /* 0x100fe40000000005 */
[----:B------:R-:W-:Y:S01]  /*2220*/  PRMT R21, RZ, 0x7610, R5 ;  /* 0x00007610ff157816 */ /* 0x000fe20000000005 */
[----:B------:R-:W-:Y:S01]  /*2230*/  FFMA.FTZ R16, R52, R16, R17 ;  /* 0x0000001034107223 */ /* 0x000fe20000010011 */
[----:B------:R-:W-:Y:S02]  /*2240*/  PRMT R17, RZ, 0x7610, R70 ;  /* 0x00007610ff117816 */ /* 0x000fe40000000046 */
[----:B------:R-:W-:-:S03]  /*2250*/  PRMT R20, RZ, 0x5410, R6 ;  /* 0x00005410ff147816 */ /* 0x000fc60000000006 */
[----:B------:R-:W-:Y:S01]  /*2260*/  FFMA.FTZ R19, R51, R17, R16 ;  /* 0x0000001133137223 */ /* 0x000fe20000010010 */
[----:B------:R-:W-:Y:S02]  /*2270*/  MOV R16, UR7 ;  /* 0x0000000700107c02 */ /* 0x000fe40008000f00 */
[----:B------:R-:W-:Y:S01]  /*2280*/  MOV R17, UR8 ;  /* 0x0000000800117c02 */ /* 0x000fe20008000f00 */
[----:B------:R-:W-:Y:S01]  /*2290*/  FFMA.FTZ R106, R50, R18, R19 ;  /* 0x00000012326a7223 */ /* 0x000fe20000010013 */
[----:B------:R-:W-:Y:S02]  /*22a0*/  PRMT R18, RZ, 0x5410, R4 ;  /* 0x00005410ff127816 */ /* 0x000fe40000000004 */
[----:B------:R-:W-:Y:S01]  /*22b0*/  PRMT R19, RZ, 0x7610, R6 ;  /* 0x00007610ff137816 */ /* 0x000fe20000000006 */
[----:B------:R-:W-:Y:S01]  /*22c0*/  IMAD.WIDE R4, R99, 0x10, R16 ;  /* 0x0000001063047825 */ /* 0x000fe200078e0210 */
[--C-:B------:R-:W-:Y:S02]  /*22d0*/  PRMT R6, RZ, 0x5410, R7.reuse ;  /* 0x00005410ff067816 */ /* 0x100fe40000000007 */
[----:B------:R-:W-:-:S02]  /*22e0*/  PRMT R16, RZ, 0x7610, R7 ;  /* 0x00007610ff107816 */ /* 0x000fc40000000007 */
[----:B------:R-:W-:Y:S01]  /*22f0*/  PRMT R7, RZ, 0x7610, R71 ;  /* 0x00007610ff077816 */ /* 0x000fe20000000047 */
[----:B--2---:R0:W-:Y:S04]  /*2300*/  STG.E.128 [R4.64], R8 ;  /* 0x0000000804007986 */ /* 0x0041e8000c101d20 */
[----:B------:R-:W-:Y:S01]  /*2310*/  FFMA.FTZ R106, R49, R7, R106 ;  /* 0x00000007316a7223 */ /* 0x000fe2000001006a */
[----:B---3--:R0:W-:Y:S01]  /*2320*/  STG.E.128 [R4.64+0x200], R12 ;  /* 0x0002000c04007986 */ /* 0x0081e2000c101d20 */
[----:B------:R-:W-:Y:S05]  /*2330*/  @!P0 BRA `(.L_x_2499) ;  /* 0x0000030000008947 */ /* 0x000fea0003800000 */
[----:B------:R-:W-:Y:S01]  /*2340*/  BAR.SYNC.DEFER_BLOCKING 0x0 ;  /* 0x0000000000007b1d */ /* 0x000fe20000010000 */
[----:B------:R-:W-:Y:S02]  /*2350*/  FMUL.FTZ R24, R24, R38 ;  /* 0x0000002618187220 */ /* 0x000fe40000410000 */
[----:B------:R-:W-:-:S02]  /*2360*/  FMUL.FTZ R25, R25, R60 ;  /* 0x0000003c19197220 */ /* 0x000fc40000410000 */
[----:B------:R-:W-:Y:S01]  /*2370*/  FMUL.FTZ R26, R26, R62 ;  /* 0x0000003e1a1a7220 */ /* 0x000fe20000410000 */
[----:B------:R-:W-:Y:S01]  /*2380*/  ULDC.64 UR30, c[0x0][0x210] ;  /* 0x00008400001e7ab9 */ /* 0x000fe20000000a00 */
[----:B------:R-:W-:Y:S01]  /*2390*/  FMUL.FTZ R27, R27, R63 ;  /* 0x0000003f1b1b7220 */ /* 0x000fe20000410000 */
[----:B0-----:R-:W-:Y:S01]  /*23a0*/  F2FP.BF16.PACK_AB R8, R25, R24 ;  /* 0x000000181908723e */ /* 0x001fe200000010ff */
[----:B------:R-:W-:Y:S01]  /*23b0*/  FMUL.FTZ R30, R30, R67 ;  /* 0x000000431e1e7220 */ /* 0x000fe20000410000 */
[----:B------:R-:W-:Y:S01]  /*23c0*/  UIMAD UR7, UR36, UR30, URZ ;  /* 0x0000001e240772a4 */ /* 0x000fe2000f8e023f */
[----:B------:R-:W-:Y:S01]  /*23d0*/  FMUL.FTZ R31, R31, R78 ;  /* 0x0000004e1f1f7220 */ /* 0x000fe20000410000 */
[----:B------:R-:W-:Y:S01]  /*23e0*/  F2FP.BF16.PACK_AB R9, R27, R26 ;  /* 0x0000001a1b09723e */ /* 0x000fe200000010ff */
[----:B------:R-:W-:Y:S01]  /*23f0*/  FMUL.FTZ R33, R33, R81 ;  /* 0x0000005121217220 */ /* 0x000fe20000410000 */
[----:B------:R-:W-:Y:S01]  /*2400*/  UIMAD.WIDE.U32 UR8, UR37, UR30, UR16 ;  /* 0x0000001e250872a5 */ /* 0x000fe2000f8e0010 */
[----:B------:R-:W-:Y:S01]  /*2410*/  FMUL.FTZ R34, R34, R84 ;  /* 0x0000005422227220 */ /* 0x000fe20000410000 */
[----:B------:R-:W-:Y:S01]  /*2420*/  F2FP.BF16.PACK_AB R10, R31, R30 ;  /* 0x0000001e1f0a723e */ /* 0x000fe200000010ff */
[----:B------:R-:W-:Y:S01]  /*2430*/  FMUL.FTZ R35, R35, R39 ;  /* 0x0000002723237220 */ /* 0x000fe20000410000 */
[----:B------:R-:W-:Y:S01]  /*2440*/  UIMAD UR7, UR37, UR31, UR7 ;  /* 0x0000001f250772a4 */ /* 0x000fe2000f8e0207 */
[----:B------:R-:W-:Y:S01]  /*2450*/  FMUL.FTZ R36, R36, R40 ;  /* 0x0000002824247220 */ /* 0x000fe20000410000 */
[----:B------:R-:W-:Y:S01]  /*2460*/  F2FP.BF16.PACK_AB R11, R34, R33 ;  /* 0x00000021220b723e */ /* 0x000fe200000010ff */
[----:B------:R-:W-:Y:S01]  /*2470*/  FMUL.FTZ R37, R37, R41 ;  /* 0x0000002925257220 */ /* 0x000fe20000410000 */
[----:B------:R-:W-:Y:S01]  /*2480*/  ULDC.64 UR30, c[0x0][0x218] ;  /* 0x00008600001e7ab9 */ /* 0x000fe20000000a00 */
[----:B------:R-:W-:Y:S01]  /*2490*/  FMUL.FTZ R44, R44, R43 ;  /* 0x0000002b2c2c7220 */ /* 0x000fe20000410000 */
[----:B------:R-:W-:Y:S01]  /*24a0*/  F2FP.BF16.PACK_AB R36, R36, R35 ;  /* 0x000000232424723e */ /* 0x000fe200000010ff */
[----:B------:R-:W-:Y:S01]  /*24b0*/  FMUL.FTZ R45, R107, R45 ;  /* 0x0000002d6b2d7220 */ /* 0x000fe20000410000 */
[----:B------:R-:W-:Y:S01]  /*24c0*/  STS.128 [R54.X16], R8 ;  /* 0x0000000836007388 */ /* 0x000fe2000000cc00 */
[----:B------:R-:W-:Y:S01]  /*24d0*/  FMUL.FTZ R42, R42, R46 ;  /* 0x0000002e2a2a7220 */ /* 0x000fe20000410000 */
[----:B------:R-:W-:Y:S01]  /*24e0*/  F2FP.BF16.PACK_AB R37, R44, R37 ;  /* 0x000000252c25723e */ /* 0x000fe200000010ff */
[----:B------:R-:W-:Y:S01]  /*24f0*/  FMUL.FTZ R58, R111, R58 ;  /* 0x0000003a6f3a7220 */ /* 0x000fe20000410000 */
[----:B------:R-:W-:Y:S01]  /*2500*/  UIADD3 UR9, UR9, UR7, URZ ;  /* 0x0000000709097290 */ /* 0x000fe2000fffe03f */
[----:B------:R-:W-:Y:S01]  /*2510*/  FMUL.FTZ R61, R64, R61 ;  /* 0x0000003d403d7220 */ /* 0x000fe20000410000 */
[----:B------:R-:W-:Y:S01]  /*2520*/  F2FP.BF16.PACK_AB R38, R42, R45 ;  /* 0x0000002d2a26723e */ /* 0x000fe200000010ff */
[----:B------:R-:W-:-:S02]  /*2530*/  UIMAD UR7, UR18, UR30, URZ ;  /* 0x0000001e120772a4 */ /* 0x000fc4000f8e023f */
[----:B------:R-:W-:Y:S01]  /*2540*/  UIMAD.WIDE.U32 UR8, UR19, UR30, UR8 ;  /* 0x0000001e130872a5 */ /* 0x000fe2000f8e0008 */
[----:B------:R-:W-:Y:S01]  /*2550*/  F2FP.BF16.PACK_AB R39, R61, R58 ;  /* 0x0000003a3d27723e */ /* 0x000fe200000010ff */
[----:B------:R-:W-:-:S03]  /*2560*/  UIMAD UR7, UR19, UR31, UR7 ;  /* 0x0000001f130772a4 */ /* 0x000fc6000f8e0207 */
[----:B------:R-:W-:Y:S01]  /*2570*/  ULDC.64 UR30, c[0x0][0x270] ;  /* 0x00009c00001e7ab9 */ /* 0x000fe20000000a00 */
[----:B------:R-:W-:Y:S01]  /*2580*/  STS.128 [R54.X16+0x10], R36 ;  /* 0x0000102436007388 */ /* 0x000fe2000000cc00 */
[----:B------:R-:W-:-:S06]  /*2590*/  NOP ;  /* 0x0000000000007918 */ /* 0x000fcc0000000000 */
[----:B------:R-:W0:Y:S01]  /*25a0*/  LDS.128 R12, [R98.X16] ;  /* 0x00000000620c7984 */ /* 0x000e22000000cc00 */
[----:B------:R-:W-:Y:S02]  /*25b0*/  UIADD3 UR9, UR9, UR7, URZ ;  /* 0x0000000709097290 */ /* 0x000fe4000fffe03f */
[----:B------:R-:W-:Y:S01]  /*25c0*/  ULEA UR7, UP0, UR8, UR30, 0x1 ;  /* 0x0000001e08077291 */ /* 0x000fe2000f80083f */
[----:B------:R-:W1:Y:S03]  /*25d0*/  LDS.128 R24, [R98.X16+0x200] ;  /* 0x0002000062187984 */ /* 0x000e66000000cc00 */
[----:B------:R-:W-:Y:S02]  /*25e0*/  ULEA.HI.X UR8, UR8, UR31, UR9, 0x1, UP0 ;  /* 0x0000001f08087291 */ /* 0x000fe400080f0c09 */
[----:B------:R-:W-:-:S04]  /*25f0*/  MOV R4, UR7 ;  /* 0x0000000700047c02 */ /* 0x000fc80008000f00 */
[----:B------:R-:W-:-:S05]  /*2600*/  MOV R5, UR8 ;  /* 0x0000000800057c02 */ /* 0x000fca0008000f00 */
[----:B------:R-:W-:-:S05]  /*2610*/  IMAD.WIDE R4, R99, 0x10, R4 ;  /* 0x0000001063047825 */ /* 0x000fca00078e0204 */
[----:B0-----:R0:W-:Y:S04]  /*2620*/  STG.E.128 [R4.64], R12 ;  /* 0x0000000c04007986 */ /* 0x0011e8000c101d20 */
[----:B-1----:R0:W-:Y:S02]  /*2630*/  STG.E.128 [R4.64+0x200], R24 ;  /* 0x0002001804007986 */ /* 0x0021e4000c101d20 */
.L_x_2499:
[----:B------:R-:W-:Y:S01]  /*2640*/  BAR.SYNC.DEFER_BLOCKING 0x0 ;  /* 0x0000000000007b1d */ /* 0x000fe20000010000 */
[----:B------:R-:W-:Y:S01]  /*2650*/  HFMA2.MMA R48, -RZ, RZ, 0, 0 ;  /* 0x00000000ff307435 */ /* 0x000fe200000001ff */
[----:B0-----:R-:W-:Y:S01]  /*2660*/  FADD.FTZ R24, R18, UR5 ;  /* 0x0000000512187e21 */ /* 0x001fe20008010000 */
[----:B------:R-:W-:Y:S01]  /*2670*/  CS2R R46, SRZ ;  /* 0x00000000002e7805 */ /* 0x000fe2000001ff00 */
[----:B------:R-:W-:Y:S01]  /*2680*/  FADD.FTZ R31, R3, UR5 ;  /* 0x00000005031f7e21 */ /* 0x000fe20008010000 */
[----:B------:R-:W-:Y:S01]  /*2690*/  CS2R R44, SRZ ;  /* 0x00000000002c7805 */ /* 0x000fe2000001ff00 */
[----:B------:R-:W-:Y:S01]  /*26a0*/  FADD.FTZ R26, R0, UR5 ;  /* 0x00000005001a7e21 */ /* 0x000fe20008010000 */
[----:B------:R-:W-:Y:S01]  /*26b0*/  CS2R R42, SRZ ;  /* 0x00000000002a7805 */ /* 0x000fe2000001ff00 */
[----:B------:R-:W-:Y:S01]  /*26c0*/  FADD.FTZ R25, R2, UR5 ;  /* 0x0000000502197e21 */ /* 0x000fe20008010000 */
[----:B------:R-:W-:Y:S01]  /*26d0*/  CS2R R40, SRZ ;  /* 0x0000000000287805 */ /* 0x000fe2000001ff00 */
[----:B------:R-:W-:Y:S01]  /*26e0*/  FADD.FTZ R18, R6, UR5 ;  /* 0x0000000506127e21 */ /* 0x000fe20008010000 */
[----:B------:R-:W-:Y:S01]  /*26f0*/  CS2R R38, SRZ ;  /* 0x0000000000267805 */ /* 0x000fe2000001ff00 */
[----:B------:R-:W-:Y:S01]  /*2700*/  CS2R R36, SRZ ;  /* 0x0000000000247805 */ /* 0x000fe2000001ff00 */
[----:B------:R-:W-:Y:S01]  /*2710*/  CS2R R34, SRZ ;  /* 0x0000000000227805 */ /* 0x000fe2000001ff00 */
[----:B------:R-:W-:Y:S01]  /*2720*/  MOV R33, RZ ;  /* 0x000000ff00217202 */ /* 0x000fe20000000f00 */
        /* <DEDUP_REMOVED lines=27> */
[----:B------:R-:W-:Y:S05]  /*28e0*/  @!P1 BRA `(.L_x_2500) ;  /* 0x0000919000009947 */ /* 0x000fea0003800000 */
[----:B------:R-:W-:Y:S01]  /*28f0*/  MOV R48, RZ ;  /* 0x000000ff00307202 */ /* 0x000fe20000000f00 */
[----:B------:R-:W-:Y:S02]  /*2900*/  UMOV UR7, URZ ;  /* 0x0000003f00077c82 */ /* 0x000fe40008000000 */
[----:B------:R-:W-:Y:S02]  /*2910*/  UMOV UR8, URZ ;  /* 0x0000003f00087c82 */ /* 0x000fe40008000000 */
[----:B------:R-:W-:Y:S02]  /*2920*/  UMOV UR9, URZ ;  /* 0x0000003f00097c82 */ /* 0x000fe40008000000 */
.L_x_2601:
        /* <DEDUP_REMOVED lines=14> */
[----:B------:R-:W-:-:S04]  /*2a10*/  MOV R80, UR34 ;  /* 0x0000002200507c02 */ /* 0x000fc80008000f00 */
[----:B------:R-:W-:Y:S01]  /*2a20*/  MOV R81, UR35 ;  /* 0x0000002300517c02 */ /* 0x000fe20008000f00 */
[----:B------:R-:W-:-:S05]  /*2a30*/  ULDC.64 UR34, c[0x0][0x1c0] ;  /* 0x0000700000227ab9 */ /* 0x000fca0000000a00 */
        /* <DEDUP_REMOVED lines=31> */
[----:B------:R-:W-:Y:S01]  /*2c30*/  LOP3.LUT P0, RZ, R104, 0x1f, RZ, 0xc0, !PT ;  /* 0x0000001f68ff7812 */ /* 0x000fe2000780c0ff */
[----:B------:R-:W-:-:S04]  /*2c40*/  UIADD3 UR30, UR29, -0x1, URZ ;  /* 0xffffffff1d1e7890 */ /* 0x000fc8000fffe03f */
[----:B------:R-:W-:Y:S01]  /*2c50*/  ULEA.HI UR31, UR30, UR30, URZ, 0x1 ;  /* 0x0000001e1e1f7291 */ /* 0x000fe2000f8f083f */
[----:B------:R-:W-:-:S03]  /*2c60*/  ISETP.NE.AND P1, PT, R104, RZ, PT ;  /* 0x000000ff6800720c */ /* 0x000fc60003f25270 */
[----:B------:R-:W-:Y:S01]  /*2c70*/  ULOP3.LUT UR31, UR31, 0xfffffe, URZ, 0xc0, !UPT ;  /* 0x00fffffe1f1f7892 */ /* 0x000fe2000f8ec03f */
[----:B------:R-:W-:-:S03]  /*2c80*/  HFMA2.MMA R137, -RZ, RZ, 0, 1.52587890625e-05 ;  /* 0x00000100ff897435 */ /* 0x000fc600000001ff */
[----:B------:R-:W-:Y:S01]  /*2c90*/  UIADD3 UR31, UR30, -UR31, URZ ;  /* 0x8000001f1e1f7290 */ /* 0x000fe2000fffe03f */
[----:B------:R-:W-:Y:S01]  /*2ca0*/  MOV R139, c[0x0][0x16c] ;  /* 0x00005b00008b7a02 */ /* 0x000fe20000000f00 */
[----:B--2---:R-:W1:Y:S02]  /*2cb0*/  R2UR UR39, R81 ;  /* 0x00000000512773c2 */ /* 0x004e6400000e0000 */
[----:B-1----:R-:W-:Y:S02]  /*2cc0*/  FMUL.FTZ R84, R32, UR39 ;  /* 0x0000002720547c20 */ /* 0x002fe40008410000 */
[----:B------:R-:W-:Y:S02]  /*2cd0*/  FMUL.FTZ R81, R29, UR39 ;  /* 0x000000271d517c20 */ /* 0x000fe40008410000 */
[----:B------:R-:W-:Y:S02]  /*2ce0*/  FMUL.RZ R86, R84, 0.15915493667125701904 ;  /* 0x3e22f98354567820 */ /* 0x000fe4000040c000 */
[----:B0-----:R-:W-:-:S02]  /*2cf0*/  FMUL.RZ R83, R81, 0.15915493667125701904 ;  /* 0x3e22f98351537820 */ /* 0x001fc4000040c000 */
[----:B------:R-:W-:Y:S01]  /*2d00*/  FMUL.FTZ R84, R31, UR39 ;  /* 0x000000271f547c20 */ /* 0x000fe20008410000 */
[----:B------:R-:W-:Y:S01]  /*2d10*/  MUFU.SIN R85, R86 ;  /* 0x0000005600557308 */ /* 0x000fe20000000400 */
[----:B------:R-:W-:Y:S02]  /*2d20*/  FMUL.FTZ R81, R28, UR39 ;  /* 0x000000271c517c20 */ /* 0x000fe40008410000 */
[----:B------:R-:W-:Y:S02]  /*2d30*/  FMUL.RZ R87, R84, 0.15915493667125701904 ;  /* 0x3e22f98354577820 */ /* 0x000fe4000040c000 */
[----:B------:R-:W-:-:S03]  /*2d40*/  FMUL.FTZ R84, R30, UR39 ;  /* 0x000000271e547c20 */ /* 0x000fc60008410000 */
[----:B------:R0:W-:Y:S01]  /*2d50*/  MUFU.COS R101, R86 ;  /* 0x0000005600657308 */ /* 0x0001e20000000000 */
[----:B------:R-:W-:-:S07]  /*2d60*/  FMUL.RZ R82, R84, 0.15915493667125701904 ;  /* 0x3e22f98354527820 */ /* 0x000fce000040c000 */
        /* <DEDUP_REMOVED lines=17> */
[----:B0-----:R-:W-:Y:S01]  /*2e80*/  FMUL.RZ R86, R81, 0.15915493667125701904 ;  /* 0x3e22f98351567820 */ /* 0x001fe2000040c000 */
[----:B------:R-:W0:Y:S01]  /*2e90*/  R2UR UR40, R80 ;  /* 0x00000000502873c2 */ /* 0x000e2200000e0000 */
[----:B------:R-:W-:-:S05]  /*2ea0*/  FMUL.FTZ R81, R23, UR39 ;  /* 0x0000002717517c20 */ /* 0x000fca0008410000 */
[----:B------:R1:W-:Y:S08]  /*2eb0*/  MUFU.COS R118, R87 ;  /* 0x0000005700767308 */ /* 0x0003f00000000000 */
[----:B------:R-:W-:Y:S01]  /*2ec0*/  MUFU.SIN R136, R86 ;  /* 0x0000005600887308 */ /* 0x000fe20000000400 */
[----:B-1----:R-:W-:-:S07]  /*2ed0*/  MOV R87, UR35 ;  /* 0x0000002300577c02 */ /* 0x002fce0008000f00 */
[----:B------:R1:W-:Y:S08]  /*2ee0*/  MUFU.COS R138, R86 ;  /* 0x00000056008a7308 */ /* 0x0003f00000000000 */
[----:B------:R-:W-:Y:S01]  /*2ef0*/  MUFU.SIN R119, R82 ;  /* 0x0000005200777308 */ /* 0x000fe20000000400 */
[----:B-1----:R-:W-:-:S06]  /*2f00*/  MOV R86, UR34 ;  /* 0x0000002200567c02 */ /* 0x002fcc0008000f00 */
[----:B------:R-:W2:Y:S01]  /*2f10*/  LDG.E.64 R86, [R86.64] ;  /* 0x0000002056567981 */ /* 0x000ea2000c1e1b00 */
[----:B------:R1:W-:Y:S01]  /*2f20*/  MUFU.COS R121, R82 ;  /* 0x0000005200797308 */ /* 0x0003e20000000000 */
[----:B0-----:R-:W-:-:S07]  /*2f30*/  MOV R135, UR40 ;  /* 0x0000002800877c02 */ /* 0x001fce0008000f00 */
[----:B------:R-:W-:Y:S01]  /*2f40*/  MUFU.SIN R120, R83 ;  /* 0x0000005300787308 */ /* 0x000fe20000000400 */
[----:B-1----:R-:W-:Y:S02]  /*2f50*/  FMUL.RZ R82, R81, 0.15915493667125701904 ;  /* 0x3e22f98351527820 */ /* 0x002fe4000040c000 */
[----:B------:R-:W-:-:S05]  /*2f60*/  FMUL.FTZ R81, R22, UR39 ;  /* 0x0000002716517c20 */ /* 0x000fca0008410000 */
[----:B------:R0:W-:Y:S01]  /*2f70*/  MUFU.COS R122, R83 ;  /* 0x00000053007a7308 */ /* 0x0001e20000000000 */
[----:B------:R-:W-:Y:S01]  /*2f80*/  FMUL.FTZ R135, R135, 1.4426950216293334961 ;  /* 0x3fb8aa3b87877820 */ /* 0x000fe20000410000 */
[----:B------:R-:W-:-:S06]  /*2f90*/  MOV R80, UR29 ;  /* 0x0000001d00507c02 */ /* 0x000fcc0008000f00 */
[----:B------:R-:W-:Y:S01]  /*2fa0*/  MUFU.SIN R124, R82 ;  /* 0x00000052007c7308 */ /* 0x000fe20000000400 */
[----:B0-----:R-:W-:Y:S02]  /*2fb0*/  FMUL.RZ R83, R81, 0.15915493667125701904 ;  /* 0x3e22f98351537820 */ /* 0x001fe4000040c000 */
[----:B------:R-:W-:-:S05]  /*2fc0*/  FMUL.FTZ R81, R21, UR39 ;  /* 0x0000002715517c20 */ /* 0x000fca0008410000 */
[----:B------:R0:W-:Y:S01]  /*2fd0*/  MUFU.COS R123, R82 ;  /* 0x00000052007b7308 */ /* 0x0001e20000000000 */
[----:B------:R-:W-:-:S07]  /*2fe0*/  ISETP.LT.OR P0, PT, R80, 0x2, P0 ;  /* 0x000000025000780c */ /* 0x000fce0000701670 */
[----:B------:R-:W-:Y:S01]  /*2ff0*/  MUFU.SIN R126, R83 ;  /* 0x00000053007e7308 */ /* 0x000fe20000000400 */
[----:B0-----:R-:W-:Y:S02]  /*3000*/  FMUL.RZ R82, R81, 0.15915493667125701904 ;  /* 0x3e22f98351527820 */ /* 0x001fe4000040c000 */
[----:B------:R-:W-:Y:S01]  /*3010*/  FMUL.FTZ R81, R20, UR39 ;  /* 0x0000002714517c20 */ /* 0x000fe20008410000 */
[----:B------:R-:W-:-:S04]  /*3020*/  SHF.L.U32 R80, R104, 0x2, RZ ;  /* 0x0000000268507819 */ /* 0x000fc800000006ff */
[----:B------:R-:W-:Y:S01]  /*3030*/  MUFU.SIN R128, R82 ;  /* 0x0000005200807308 */ /* 0x000fe20000000400 */
[----:B------:R-:W-:Y:S02]  /*3040*/  FMUL.RZ R100, R81, 0.15915493667125701904 ;  /* 0x3e22f98351647820 */ /* 0x000fe4000040c000 */
[----:B------:R-:W-:-:S05]  /*3050*/  FMUL.FTZ R81, R19, UR39 ;  /* 0x0000002713517c20 */ /* 0x000fca0008410000 */
[----:B------:R0:W-:Y:S01]  /*3060*/  MUFU.COS R127, R82 ;  /* 0x00000052007f7308 */ /* 0x0001e20000000000 */
[----:B------:R-:W-:-:S07]  /*3070*/  LOP3.LUT R80, R80, 0xffffff80, RZ, 0xc0, !PT ;  /* 0xffffff8050507812 */ /* 0x000fce00078ec0ff */
[----:B------:R1:W-:Y:S01]  /*3080*/  MUFU.COS R125, R83 ;  /* 0x00000053007d7308 */ /* 0x0003e20000000000 */
[----:B0-----:R-:W-:Y:S01]  /*3090*/  FMUL.FTZ R82, R31, R135 ;  /* 0x000000871f527220 */ /* 0x001fe20000410000 */
[----:B------:R-:W-:-:S06]  /*30a0*/  IADD3 R80, R80, R103, RZ ;  /* 0x0000006750507210 */ /* 0x000fcc0007ffe0ff */
[----:B------:R-:W0:Y:S01]  /*30b0*/  MUFU.EX2 R82, R82 ;  /* 0x0000005200527308 */ /* 0x000e220000000800 */
[----:B-1----:R-:W-:Y:S02]  /*30c0*/  FMUL.RZ R83, R81, 0.15915493667125701904 ;  /* 0x3e22f98351537820 */ /* 0x002fe4000040c000 */
[----:B------:R-:W-:-:S04]  /*30d0*/  FMUL.FTZ R81, R18, UR39 ;  /* 0x0000002712517c20 */ /* 0x000fc80008410000 */
[----:B------:R-:W-:Y:S01]  /*30e0*/  FMUL.RZ R108, R81, 0.15915493667125701904 ;  /* 0x3e22f983516c7820 */ /* 0x000fe2000040c000 */
[----:B------:R-:W-:Y:S01]  /*30f0*/  MUFU.SIN R132, R83 ;  /* 0x0000005300847308 */ /* 0x000fe20000000400 */
[----:B---3--:R1:W-:Y:S07]  /*3100*/  STS.128 [R80.X16], R56 ;  /* 0x0000003850007388 */ /* 0x0083ee000000cc00 */
[----:B------:R3:W-:Y:S01]  /*3110*/  MUFU.COS R131, R83 ;  /* 0x0000005300837308 */ /* 0x0007e20000000000 */
[----:B------:R-:W-:Y:S01]  /*3120*/  IADD3 R81, R104, 0x200, RZ ;  /* 0x0000020068517810 */ /* 0x000fe20007ffe0ff */
[----:B---3--:R-:W-:-:S06]  /*3130*/  FMUL.FTZ R83, R30, R135 ;  /* 0x000000871e537220 */ /* 0x008fcc0000410000 */
[----:B------:R-:W-:Y:S01]  /*3140*/  MUFU.SIN R134, R108 ;  /* 0x0000006c00867308 */ /* 0x000fe20000000400 */
[----:B-1----:R-:W-:-:S07]  /*3150*/  PRMT R57, RZ, 0x5410, R72 ;  /* 0x00005410ff397816 */ /* 0x002fce0000000048 */
[----:B------:R1:W-:Y:S01]  /*3160*/  MUFU.COS R133, R108 ;  /* 0x0000006c00857308 */ /* 0x0003e20000000000 */
[----:B------:R-:W-:Y:S01]  /*3170*/  PRMT R56, RZ, 0x7610, R72 ;  /* 0x00007610ff387816 */ /* 0x000fe20000000048 */
[----:B------:R-:W-:-:S06]  /*3180*/  FMUL.FTZ R216, R32, R57 ;  /* 0x0000003920d87220 */ /* 0x000fcc0000410000 */
[----:B------:R-:W-:Y:S01]  /*3190*/  MUFU.SIN R130, R100 ;  /* 0x0000006400827308 */ /* 0x000fe20000000400 */
[----:B-1----:R-:W-:-:S07]  /*31a0*/  MOV R108, UR31 ;  /* 0x0000001f006c7c02 */ /* 0x002fce0008000f00 */
[----:B------:R1:W-:Y:S01]  /*31b0*/  MUFU.COS R129, R100 ;  /* 0x0000006400817308 */ /* 0x0003e20000000000 */
[----:B------:R-:W-:Y:S02]  /*31c0*/  @!P1 IMAD R81, R108, R137, UR7 ;  /* 0x000000076c519e24 */ /* 0x000fe4000f8e0289 */
[----:B0-----:R-:W-:Y:S01]  /*31d0*/  FMUL.FTZ R108, R82, R109 ;  /* 0x0000006d526c7220 */ /* 0x001fe20000410000 */
[----:B-1----:R-:W-:-:S04]  /*31e0*/  MOV R100, UR29 ;  /* 0x0000001d00647c02 */ /* 0x002fc80008000f00 */
[----:B------:R-:W0:Y:S01]  /*31f0*/  MUFU.EX2 R83, R83 ;  /* 0x0000005300537308 */ /* 0x000e220000000800 */
[----:B------:R-:W-:Y:S01]  /*3200*/  @!P0 IADD3 R100, R100, -0x2, RZ ;  /* 0xfffffffe64648810 */ /* 0x000fe20007ffe0ff */
[----:B------:R-:W-:Y:S02]  /*3210*/  FMUL.FTZ R107, R82, R107 ;  /* 0x0000006b526b7220 */ /* 0x000fe40000410000 */
[----:B------:R-:W-:Y:S02]  /*3220*/  FMUL.FTZ R215, R31, R56 ;  /* 0x000000381fd77220 */ /* 0x000fe40000410000 */
[----:B------:R-:W-:Y:S02]  /*3230*/  @!P0 IMAD R139, R100, R139, UR7 ;  /* 0x00000007648b8e24 */ /* 0x000fe4000f8e028b */
[----:B------:R-:W-:Y:S02]  /*3240*/  FMUL.FTZ R58, R216, R108 ;  /* 0x0000006cd83a7220 */ /* 0x000fe40000410000 */
[----:B------:R-:W-:-:S02]  /*3250*/  FMUL.FTZ R100, R29, R135 ;  /* 0x000000871d647220 */ /* 0x000fc40000410000 */
[----:B------:R-:W-:Y:S02]  /*3260*/  FMUL.FTZ R56, RZ, R108 ;  /* 0x0000006cff387220 */ /* 0x000fe40000410000 */
[-C--:B------:R-:W-:Y:S02]  /*3270*/  FFMA.FTZ R58, RZ, R107.reuse, R58 ;  /* 0x0000006bff3a7223 */ /* 0x080fe4000001003a */
[----:B------:R-:W-:Y:S01]  /*3280*/  FFMA.FTZ R56, R216, R107, -R56 ;  /* 0x0000006bd8387223 */ /* 0x000fe20000010838 */
[----:B------:R-:W1:Y:S01]  /*3290*/  MUFU.EX2 R100, R100 ;  /* 0x0000006400647308 */ /* 0x000e620000000800 */
[----:B------:R-:W-:Y:S02]  /*32a0*/  FADD.FTZ R59, RZ, R58 ;  /* 0x0000003aff3b7221 */ /* 0x000fe40000010000 */
[----:B0-----:R-:W-:Y:S02]  /*32b0*/  FMUL.FTZ R110, R83, R110 ;  /* 0x0000006e536e7220 */ /* 0x001fe40000410000 */
[----:B------:R-:W-:Y:S01]  /*32c0*/  FADD.FTZ R58, R215, R56 ;  /* 0x00000038d73a7221 */ /* 0x000fe20000010000 */
[----:B----4-:R0:W-:Y:S01]  /*32d0*/  STS.128 [R80.X16+0x200], R60 ;  /* 0x0002003c50007388 */ /* 0x0101e2000000cc00 */
[----:B------:R-:W-:-:S02]  /*32e0*/  FMUL.FTZ R109, R83, R84 ;  /* 0x00000054536d7220 */ /* 0x000fc40000410000 */
[-C--:B------:R-:W-:Y:S02]  /*32f0*/  FMUL.FTZ R82, R28, R135.reuse ;  /* 0x000000871c527220 */ /* 0x080fe40000410000 */
[----:B------:R-:W-:Y:S02]  /*3300*/  FMUL.FTZ R57, R27, R135 ;  /* 0x000000871b397220 */ /* 0x000fe40000410000 */
[C---:B0-----:R-:W-:Y:S02]  /*3310*/  FMUL.FTZ R62, R110.reuse, R58 ;  /* 0x0000003a6e3e7220 */ /* 0x041fe40000410000 */
[-C--:B------:R-:W-:Y:S02]  /*3320*/  FMUL.FTZ R60, R110, R59.reuse ;  /* 0x0000003b6e3c7220 */ /* 0x080fe40000410000 */
[----:B------:R-:W-:Y:S01]  /*3330*/  FFMA.FTZ R62, R109, R59, R62 ;  /* 0x0000003b6d3e7223 */ /* 0x000fe2000001003e */
[----:B------:R-:W-:Y:S01]  /*3340*/  PRMT R59, RZ, 0x5410, R73 ;  /* 0x00005410ff3b7816 */ /* 0x000fe20000000049 */
[----:B------:R-:W0:Y:S01]  /*3350*/  MUFU.EX2 R82, R82 ;  /* 0x0000005200527308 */ /* 0x000e220000000800 */
[----:B-1----:R-:W-:-:S02]  /*3360*/  FMUL.FTZ R112, R100, R113 ;  /* 0x0000007164707220 */ /* 0x002fc40000410000 */
[----:B------:R-:W-:Y:S02]  /*3370*/  FFMA.FTZ R61, R109, R58, -R60 ;  /* 0x0000003a6d3d7223 */ /* 0x000fe4000001083c */
[----:B------:R-:W-:Y:S02]  /*3380*/  FMUL.FTZ R214, R30, R59 ;  /* 0x0000003b1ed67220 */ /* 0x000fe40000410000 */
[----:B------:R-:W-:Y:S01]  /*3390*/  FADD.FTZ R62, RZ, R62 ;  /* 0x0000003eff3e7221 */ /* 0x000fe20000010000 */
[----:B------:R-:W1:Y:S01]  /*33a0*/  MUFU.EX2 R57, R57 ;  /* 0x0000003900397308 */ /* 0x000e620000000800 */
[----:B------:R-:W-:Y:S02]  /*33b0*/  FMUL.FTZ R111, R100, R111 ;  /* 0x0000006f646f7220 */ /* 0x000fe40000410000 */
[----:B------:R-:W-:Y:S02]  /*33c0*/  FADD.FTZ R61, R214, R61 ;  /* 0x0000003dd63d7221 */ /* 0x000fe40000010000 */
[C---:B------:R-:W-:Y:S01]  /*33d0*/  FMUL.FTZ R60, R112.reuse, R62 ;  /* 0x0000003e703c7220 */ /* 0x040fe20000410000 */
[----:B------:R3:W-:Y:S01]  /*33e0*/  STS.128 [R80.X16+0x400], R64 ;  /* 0x0004004050007388 */ /* 0x0007e2000000cc00 */
[----:B------:R-:W-:-:S02]  /*33f0*/  FMUL.FTZ R63, R112, R61 ;  /* 0x0000003d703f7220 */ /* 0x000fc40000410000 */
[----:B------:R-:W-:Y:S02]  /*3400*/  FMUL.FTZ R58, R26, R135 ;  /* 0x000000871a3a7220 */ /* 0x000fe40000410000 */
[----:B0-----:R-:W-:Y:S02]  /*3410*/  FMUL.FTZ R114, R82, R115 ;  /* 0x0000007352727220 */ /* 0x001fe40000410000 */
[----:B------:R-:W-:Y:S02]  /*3420*/  FMUL.FTZ R59, R25, R135 ;  /* 0x00000087193b7220 */ /* 0x000fe40000410000 */
[----:B---3--:R-:W-:Y:S01]  /*3430*/  FFMA.FTZ R64, R111, R61, -R60 ;  /* 0x0000003d6f407223 */ /* 0x008fe2000001083c */
[----:B------:R-:W-:Y:S01]  /*3440*/  PRMT R60, RZ, 0x7610, R73 ;  /* 0x00007610ff3c7816 */ /* 0x000fe20000000049 */
[C---:B-1----:R-:W-:Y:S02]  /*3450*/  FMUL.FTZ R115, R57.reuse, R118 ;  /* 0x0000007639737220 */ /* 0x042fe40000410000 */
[----:B------:R-:W-:-:S02]  /*3460*/  FMUL.FTZ R116, R57, R116 ;  /* 0x0000007439747220 */ /* 0x000fc40000410000 */
[----:B------:R-:W-:Y:S02]  /*3470*/  FMUL.FTZ R213, R29, R60 ;  /* 0x0000003c1dd57220 */ /* 0x000fe40000410000 */
[-C--:B------:R-:W-:Y:S02]  /*3480*/  FMUL.FTZ R57, R24, R135.reuse ;  /* 0x0000008718397220 */ /* 0x080fe40000410000 */
[----:B------:R-:W-:Y:S02]  /*3490*/  FFMA.FTZ R63, R111, R62, R63 ;  /* 0x0000003e6f3f7223 */ /* 0x000fe4000001003f */
[----:B------:R-:W-:Y:S02]  /*34a0*/  FADD.FTZ R64, R213, R64 ;  /* 0x00000040d5407221 */ /* 0x000fe40000010000 */
[----:B------:R-:W-:Y:S01]  /*34b0*/  FMUL.FTZ R56, R32, R135 ;  /* 0x0000008720387220 */ /* 0x000fe20000410000 */
[----:B------:R-:W0:Y:S01]  /*34c0*/  MUFU.EX2 R58, R58 ;  /* 0x0000003a003a7308 */ /* 0x000e220000000800 */
[----:B------:R-:W-:-:S02]  /*34d0*/  FMUL.FTZ R113, R82, R117 ;  /* 0x0000007552717220 */ /* 0x000fc40000410000 */
[----:B------:R-:W-:Y:S02]  /*34e0*/  FADD.FTZ R63, RZ, R63 ;  /* 0x0000003fff3f7221 */ /* 0x000fe40000010000 */
[----:B------:R-:W-:-:S03]  /*34f0*/  FMUL.FTZ R62, R114, R64 ;  /* 0x00000040723e7220 */ /* 0x000fc60000410000 */
[----:B------:R-:W1:Y:S01]  /*3500*/  MUFU.EX2 R59, R59 ;  /* 0x0000003b003b7308 */ /* 0x000e620000000800 */
[-C--:B------:R-:W-:Y:S02]  /*3510*/  FMUL.FTZ R61, R114, R63.reuse ;  /* 0x0000003f723d7220 */ /* 0x080fe40000410000 */
[----:B------:R-:W-:Y:S01]  /*3520*/  FFMA.FTZ R62, R113, R63, R62 ;  /* 0x0000003f713e7223 */ /* 0x000fe2000001003e */
[----:B------:R-:W-:-:S04]  /*3530*/  PRMT R63, RZ, 0x5410, R74 ;  /* 0x00005410ff3f7816 */ /* 0x000fc8000000004a */
[----:B------:R-:W3:Y:S01]  /*3540*/  MUFU.EX2 R57, R57 ;  /* 0x0000003900397308 */ /* 0x000ee20000000800 */
[----:B------:R-:W-:-:S07]  /*3550*/  FFMA.FTZ R61, R113, R64, -R61 ;  /* 0x00000040713d7223 */ /* 0x000fce000001083d */
[----:B------:R-:W4:Y:S01]  /*3560*/  MUFU.EX2 R56, R56 ;  /* 0x0000003800387308 */ /* 0x000f220000000800 */
[----:B------:R-:W-:Y:S02]  /*3570*/  FMUL.FTZ R212, R28, R63 ;  /* 0x0000003f1cd47220 */ /* 0x000fe40000410000 */
[----:B------:R-:W-:Y:S02]  /*3580*/  FMUL.FTZ R60, R16, UR39 ;  /* 0x00000027103c7c20 */ /* 0x000fe40008410000 */
[----:B------:R-:W-:Y:S02]  /*3590*/  FADD.FTZ R62, RZ, R62 ;  /* 0x0000003eff3e7221 */ /* 0x000fe40000010000 */
[----:B------:R-:W-:Y:S02]  /*35a0*/  FADD.FTZ R61, R212, R61 ;  /* 0x0000003dd43d7221 */ /* 0x000fe40000010000 */
[----:B0-----:R-:W-:Y:S02]  /*35b0*/  FMUL.FTZ R118, R58, R119 ;  /* 0x000000773a767220 */ /* 0x001fe40000410000 */
[----:B-1----:R-:W-:-:S02]  /*35c0*/  FMUL.FTZ R119, R59, R122 ;  /* 0x0000007a3b777220 */ /* 0x002fc40000410000 */
[----:B------:R-:W-:Y:S02]  /*35d0*/  FMUL.FTZ R117, R58, R121 ;  /* 0x000000793a757220 */ /* 0x000fe40000410000 */
[----:B------:R-:W-:Y:S02]  /*35e0*/  FMUL.RZ R60, R60, 0.15915493667125701904 ;  /* 0x3e22f9833c3c7820 */ /* 0x000fe4000040c000 */
[----:B------:R-:W-:Y:S02]  /*35f0*/  FMUL.FTZ R120, R59, R120 ;  /* 0x000000783b787220 */ /* 0x000fe40000410000 */
[----:B---3--:R-:W-:Y:S02]  /*3600*/  FMUL.FTZ R122, R57, R136 ;  /* 0x00000088397a7220 */ /* 0x008fe40000410000 */
[----:B------:R-:W-:Y:S01]  /*3610*/  FMUL.FTZ R64, R23, R135 ;  /* 0x0000008717407220 */ /* 0x000fe20000410000 */
[----:B------:R-:W-:Y:S01]  /*3620*/  SHF.L.U32 R146, R81, 0x3, RZ ;  /* 0x0000000351927819 */ /* 0x000fe200000006ff */
[----:B------:R-:W-:-:S02]  /*3630*/  FMUL.FTZ R58, R116, R62 ;  /* 0x0000003e743a7220 */ /* 0x000fc40000410000 */
[----:B------:R-:W-:Y:S02]  /*3640*/  FMUL.FTZ R59, R116, R61 ;  /* 0x0000003d743b7220 */ /* 0x000fe40000410000 */
[----:B------:R-:W-:Y:S02]  /*3650*/  IMAD R136, R103, 0x3, R80 ;  /* 0x0000000367887824 */ /* 0x000fe400078e0250 */
[C---:B----4-:R-:W-:Y:S02]  /*3660*/  FMUL.FTZ R84, R56.reuse, R101 ;  /* 0x0000006538547220 */ /* 0x050fe40000410000 */
[----:B------:R-:W-:Y:S01]  /*3670*/  FMUL.FTZ R85, R56, R85 ;  /* 0x0000005538557220 */ /* 0x000fe20000410000 */
[----:B------:R-:W-:Y:S01]  /*3680*/  STS.128 [R80.X16+0x600], R76 ;  /* 0x0006004c50007388 */ /* 0x000fe2000000cc00 */
[----:B------:R-:W-:Y:S01]  /*3690*/  MUFU.SIN R143, R60 ;  /* 0x0000003c008f7308 */ /* 0x000fe20000000400 */
[----:B------:R-:W-:Y:S01]  /*36a0*/  FFMA.FTZ R142, R115, R61, -R58 ;  /* 0x0000003d738e7223 */ /* 0x000fe2000001083a */
[----:B------:R-:W-:-:S06]  /*36b0*/  NOP ;  /* 0x0000000000007918 */ /* 0x000fcc0000000000 */
[----:B------:R0:W-:Y:S01]  /*36c0*/  MUFU.COS R145, R60 ;  /* 0x0000003c00917308 */ /* 0x0001e20000000000 */
[----:B------:R-:W-:Y:S01]  /*36d0*/  FFMA.FTZ R144, R115, R62, R59 ;  /* 0x0000003e73907223 */ /* 0x000fe2000001003b */
[----:B------:R-:W-:Y:S04]  /*36e0*/  LDS.128 R76, [R136.X16+0x20] ;  /* 0x00002000884c7984 */ /* 0x000fe8000000cc00 */
[----:B------:R-:W-:Y:S02]  /*36f0*/  LDS.128 R80, [R136.X16+0x30] ;  /* 0x0000300088507984 */ /* 0x000fe4000000cc00 */
[----:B------:R1:W3:Y:S02]  /*3700*/  MUFU.EX2 R137, R64 ;  /* 0x0000004000897308 */ /* 0x0002e40000000800 */
[----:B0-----:R-:W0:Y:S04]  /*3710*/  LDS.128 R60, [R136.X16] ;  /* 0x00000000883c7984 */ /* 0x001e28000000cc00 */
[----:B-1----:R1:W4:Y:S04]  /*3720*/  LDS.128 R64, [R136.X16+0x10] ;  /* 0x0000100088407984 */ /* 0x002328000000cc00 */
[----:B------:R0:W-:Y:S01]  /*3730*/  STS.64 [R146+0x7780], R84 ;  /* 0x0077805492007388 */ /* 0x0001e20000000a00 */
[----:B------:R-:W-:-:S02]  /*3740*/  HFMA2.MMA R100, -RZ, RZ, 0, 9.5367431640625e-07 ;  /* 0x00000010ff647435 */ /* 0x000fc400000001ff */
[----:B------:R-:W-:Y:S01]  /*3750*/  HFMA2.MMA R56, -RZ, RZ, 1.875, 0 ;  /* 0x3f800000ff387435 */ /* 0x000fe200000001ff */
[----:B------:R-:W-:Y:S01]  /*3760*/  FMUL.FTZ R121, R57, R138 ;  /* 0x0000008a39797220 */ /* 0x000fe20000410000 */
[----:B------:R-:W-:Y:S01]  /*3770*/  MOV R57, RZ ;  /* 0x000000ff00397202 */ /* 0x000fe20000000f00 */
[----:B------:R-:W-:-:S05]  /*3780*/  CS2R R58, SRZ ;  /* 0x00000000003a7805 */ /* 0x000fca000001ff00 */
[----:B------:R-:W-:Y:S01]  /*3790*/  @!P0 IMAD.WIDE R100, R139, R100, UR10 ;  /* 0x0000000a8b648e25 */ /* 0x000fe2000f8e0264 */
[----:B------:R-:W-:Y:S03]  /*37a0*/  BAR.SYNC.DEFER_BLOCKING 0x0 ;  /* 0x0000000000007b1d */ /* 0x000fe60000010000 */
[-C--:B------:R-:W-:Y:S02]  /*37b0*/  FMUL.FTZ R140, R20, R135.reuse ;  /* 0x00000087148c7220 */ /* 0x080fe40000410000 */
[-C--:B------:R-:W-:Y:S02]  /*37c0*/  FMUL.FTZ R138, R22, R135.reuse ;  /* 0x00000087168a7220 */ /* 0x080fe40000410000 */
[----:B------:R-:W-:Y:S01]  /*37d0*/  FADD.FTZ R144, RZ, R144 ;  /* 0x00000090ff907221 */ /* 0x000fe20000010000 */
[----:B------:R-:W-:Y:S01]  /*37e0*/  PRMT R147, RZ, 0x5410, R75 ;  /* 0x00005410ff937816 */ /* 0x000fe2000000004b */
[----:B------:R-:W0:Y:S01]  /*37f0*/  MUFU.EX2 R140, R140 ;  /* 0x0000008c008c7308 */ /* 0x000e220000000800 */
[----:B------:R-:W-:Y:S01]  /*3800*/  FMUL.FTZ R139, R21, R135 ;  /* 0x00000087158b7220 */ /* 0x000fe20000410000 */
[----:B------:R0:W5:Y:S06]  /*3810*/  @!P0 LDG.E.128 R56, [R100.64] ;  /* 0x0000002064388981 */ /* 0x00016c000c1e1d00 */
[----:B------:R-:W1:Y:S01]  /*3820*/  MUFU.EX2 R138, R138 ;  /* 0x0000008a008a7308 */ /* 0x000e620000000800 */
[----:B0-----:R-:W-:-:S05]  /*3830*/  PRMT R100, RZ, 0x7610, R74 ;  /* 0x00007610ff647816 */ /* 0x001fca000000004a */
[----:B------:R-:W-:Y:S02]  /*3840*/  FMUL.FTZ R211, R27, R100 ;  /* 0x000000641bd37220 */ /* 0x000fe40000410000 */
[C---:B------:R-:W-:Y:S02]  /*3850*/  FMUL.FTZ R100, R118.reuse, R144 ;  /* 0x0000009076647220 */ /* 0x040fe40000410000 */
[----:B------:R-:W-:Y:S02]  /*3860*/  FADD.FTZ R142, R211, R142 ;  /* 0x0000008ed38e7221 */ /* 0x000fe40000010000 */
[C---:B---3--:R-:W-:Y:S02]  /*3870*/  FMUL.FTZ R123, R137.reuse, R123 ;  /* 0x0000007b897b7220 */ /* 0x048fe40000410000 */
[----:B------:R-:W-:Y:S02]  /*3880*/  FMUL.FTZ R124, R137, R124 ;  /* 0x0000007c897c7220 */ /* 0x000fe40000410000 */
[----:B------:R-:W-:-:S02]  /*3890*/  FMUL.FTZ R137, R118, R142 ;  /* 0x0000008e76897220 */ /* 0x000fc40000410000 */
[C---:B------:R-:W-:Y:S02]  /*38a0*/  FFMA.FTZ R101, R117.reuse, R142, -R100 ;  /* 0x0000008e75657223 */ /* 0x040fe40000010864 */
[----:B------:R-:W-:Y:S01]  /*38b0*/  FMUL.FTZ R210, R26, R147 ;  /* 0x000000931ad27220 */ /* 0x000fe20000410000 */
[----:B------:R-:W0:Y:S01]  /*38c0*/  MUFU.EX2 R139, R139 ;  /* 0x0000008b008b7308 */ /* 0x000e220000000800 */
[----:B------:R-:W-:Y:S02]  /*38d0*/  FFMA.FTZ R137, R117, R144, R137 ;  /* 0x0000009075897223 */ /* 0x000fe40000010089 */
[----:B------:R-:W-:Y:S02]  /*38e0*/  FADD.FTZ R101, R210, R101 ;  /* 0x00000065d2657221 */ /* 0x000fe40000010000 */
[----:B------:R-:W-:Y:S02]  /*38f0*/  FADD.FTZ R137, RZ, R137 ;  /* 0x00000089ff897221 */ /* 0x000fe40000010000 */
[----:B------:R-:W-:-:S02]  /*3900*/  FMUL.FTZ R142, R120, R101 ;  /* 0x00000065788e7220 */ /* 0x000fc40000410000 */
[-C--:B------:R-:W-:Y:S02]  /*3910*/  FMUL.FTZ R141, R19, R135.reuse ;  /* 0x00000087138d7220 */ /* 0x080fe40000410000 */
[----:B-1----:R-:W-:Y:S02]  /*3920*/  FMUL.FTZ R136, R18, R135 ;  /* 0x0000008712887220 */ /* 0x002fe40000410000 */
[C---:B------:R-:W-:Y:S02]  /*3930*/  FMUL.FTZ R129, R140.reuse, R129 ;  /* 0x000000818c817220 */ /* 0x040fe40000410000 */
[----:B------:R-:W-:Y:S01]  /*3940*/  FMUL.FTZ R130, R140, R130 ;  /* 0x000000828c827220 */ /* 0x000fe20000410000 */
[----:B------:R-:W-:Y:S01]  /*3950*/  PRMT R140, RZ, 0x7610, R75 ;  /* 0x00007610ff8c7816 */ /* 0x000fe2000000004b */
[C---:B------:R-:W-:Y:S02]  /*3960*/  FMUL.FTZ R125, R138.reuse, R125 ;  /* 0x0000007d8a7d7220 */ /* 0x040fe40000410000 */
[----:B------:R-:W-:-:S02]  /*3970*/  FMUL.FTZ R126, R138, R126 ;  /* 0x0000007e8a7e7220 */ /* 0x000fc40000410000 */
[----:B------:R-:W-:Y:S02]  /*3980*/  FMUL.FTZ R135, R16, R135 ;  /* 0x0000008710877220 */ /* 0x000fe40000410000 */
[-C--:B------:R-:W-:Y:S02]  /*3990*/  FMUL.FTZ R138, R120, R137.reuse ;  /* 0x00000089788a7220 */ /* 0x080fe40000410000 */
[C---:B------:R-:W-:Y:S01]  /*39a0*/  FFMA.FTZ R142, R119.reuse, R137, R142 ;  /* 0x00000089778e7223 */ /* 0x040fe2000001008e */
[----:B------:R-:W1:Y:S01]  /*39b0*/  MUFU.EX2 R141, R141 ;  /* 0x0000008d008d7308 */ /* 0x000e620000000800 */
[----:B------:R-:W-:Y:S02]  /*39c0*/  FFMA.FTZ R138, R119, R101, -R138 ;  /* 0x00000065778a7223 */ /* 0x000fe4000001088a */
[----:B------:R-:W-:Y:S02]  /*39d0*/  FMUL.FTZ R209, R25, R140 ;  /* 0x0000008c19d17220 */ /* 0x000fe40000410000 */
[----:B------:R-:W-:-:S03]  /*39e0*/  FADD.FTZ R142, RZ, R142 ;  /* 0x0000008eff8e7221 */ /* 0x000fc60000010000 */
[----:B------:R-:W3:Y:S01]  /*39f0*/  MUFU.EX2 R136, R136 ;  /* 0x0000008800887308 */ /* 0x000ee20000000800 */
[C---:B0-----:R-:W-:Y:S02]  /*3a00*/  FMUL.FTZ R127, R139.reuse, R127 ;  /* 0x0000007f8b7f7220 */ /* 0x041fe40000410000 */
[----:B------:R-:W-:Y:S01]  /*3a10*/  FMUL.FTZ R128, R139, R128 ;  /* 0x000000808b807220 */ /* 0x000fe20000410000 */
[----:B------:R-:W-:-:S04]  /*3a20*/  PRMT R139, RZ, 0x5410, R68 ;  /* 0x00005410ff8b7816 */ /* 0x000fc80000000044 */
[----:B------:R-:W0:Y:S01]  /*3a30*/  MUFU.EX2 R100, R135 ;  /* 0x0000008700647308 */ /* 0x000e220000000800 */
[----:B------:R-:W-:Y:S02]  /*3a40*/  FADD.FTZ R138, R209, R138 ;  /* 0x0000008ad18a7221 */ /* 0x000fe40000010000 */
[C---:B------:R-:W-:Y:S02]  /*3a50*/  FMUL.FTZ R101, R122.reuse, R142 ;  /* 0x0000008e7a657220 */ /* 0x040fe40000410000 */
[-C--:B------:R-:W-:Y:S02]  /*3a60*/  FMUL.FTZ R137, R122, R138.reuse ;  /* 0x0000008a7a897220 */ /* 0x080fe40000410000 */
[C---:B------:R-:W-:Y:S02]  /*3a70*/  FFMA.FTZ R101, R121.reuse, R138, -R101 ;  /* 0x0000008a79657223 */ /* 0x040fe40000010865 */
[----:B------:R-:W-:Y:S02]  /*3a80*/  FMUL.FTZ R208, R24, R139 ;  /* 0x0000008b18d07220 */ /* 0x000fe40000410000 */
[----:B------:R-:W-:-:S02]  /*3a90*/  FFMA.FTZ R137, R121, R142, R137 ;  /* 0x0000008e79897223 */ /* 0x000fc40000010089 */
[----:B------:R-:W-:Y:S02]  /*3aa0*/  FADD.FTZ R139, R208, R101 ;  /* 0x00000065d08b7221 */ /* 0x000fe40000010000 */
[C---:B-1----:R-:W-:Y:S02]  /*3ab0*/  FMUL.FTZ R131, R141.reuse, R131 ;  /* 0x000000838d837220 */ /* 0x042fe40000410000 */
[----:B------:R-:W-:Y:S02]  /*3ac0*/  FMUL.FTZ R132, R141, R132 ;  /* 0x000000848d847220 */ /* 0x000fe40000410000 */
[C---:B---3--:R-:W-:Y:S02]  /*3ad0*/  FMUL.FTZ R133, R136.reuse, R133 ;  /* 0x0000008588857220 */ /* 0x048fe40000410000 */
[----:B------:R-:W-:Y:S02]  /*3ae0*/  FMUL.FTZ R134, R136, R134 ;  /* 0x0000008688867220 */ /* 0x000fe40000410000 */
[----:B0-----:R-:W-:-:S02]  /*3af0*/  FMUL.FTZ R135, R100, R145 ;  /* 0x0000009164877220 */ /* 0x001fc40000410000 */
[----:B------:R-:W-:Y:S02]  /*3b00*/  FMUL.FTZ R136, R100, R143 ;  /* 0x0000008f64887220 */ /* 0x000fe40000410000 */
[-C--:B------:R-:W-:Y:S02]  /*3b10*/  FMUL.FTZ R138, R84, R108.reuse ;  /* 0x0000006c548a7220 */ /* 0x080fe40000410000 */
[----:B------:R-:W-:Y:S02]  /*3b20*/  FADD.FTZ R140, RZ, R137 ;  /* 0x00000089ff8c7221 */ /* 0x000fe40000010000 */
[----:B------:R-:W-:Y:S02]  /*3b30*/  FMUL.FTZ R141, R124, R139 ;  /* 0x0000008b7c8d7220 */ /* 0x000fe40000410000 */
[C---:B------:R-:W-:Y:S02]  /*3b40*/  FMUL.FTZ R100, R85.reuse, R108 ;  /* 0x0000006c55647220 */ /* 0x040fe40000410000 */
[----:B------:R-:W-:-:S02]  /*3b50*/  FFMA.FTZ R138, R85, R107, R138 ;  /* 0x0000006b558a7223 */ /* 0x000fc4000001008a */
[-C--:B------:R-:W-:Y:S02]  /*3b60*/  FMUL.FTZ R142, R124, R140.reuse ;  /* 0x0000008c7c8e7220 */ /* 0x080fe40000410000 */
[C---:B------:R-:W-:Y:S01]  /*3b70*/  FFMA.FTZ R141, R123.reuse, R140, R141 ;  /* 0x0000008c7b8d7223 */ /* 0x040fe2000001008d */
[----:B------:R-:W-:Y:S01]  /*3b80*/  PRMT R140, RZ, 0x7610, R68 ;  /* 0x00007610ff8c7816 */ /* 0x000fe20000000044 */
[----:B------:R-:W-:Y:S02]  /*3b90*/  FFMA.FTZ R100, R84, R107, -R100 ;  /* 0x0000006b54647223 */ /* 0x000fe40000010864 */
[C---:B------:R-:W-:Y:S02]  /*3ba0*/  FMUL.FTZ R101, R110.reuse, R138 ;  /* 0x0000008a6e657220 */ /* 0x040fe40000410000 */
[----:B------:R-:W-:Y:S02]  /*3bb0*/  FMUL.FTZ R137, R110, R100 ;  /* 0x000000646e897220 */ /* 0x000fe40000410000 */
[----:B------:R-:W-:-:S02]  /*3bc0*/  FFMA.FTZ R142, R123, R139, -R142 ;  /* 0x0000008b7b8e7223 */ /* 0x000fc4000001088e */
[----:B------:R-:W-:Y:S02]  /*3bd0*/  FMUL.FTZ R207, R23, R140 ;  /* 0x0000008c17cf7220 */ /* 0x000fe40000410000 */
[C---:B------:R-:W-:Y:S02]  /*3be0*/  FFMA.FTZ R101, R109.reuse, R100, -R101 ;  /* 0x000000646d657223 */ /* 0x040fe40000010865 */
[----:B------:R-:W-:Y:S02]  /*3bf0*/  FFMA.FTZ R137, R109, R138, R137 ;  /* 0x0000008a6d897223 */ /* 0x000fe40000010089 */
[----:B------:R-:W-:Y:S02]  /*3c00*/  FADD.FTZ R142, R207, R142 ;  /* 0x0000008ecf8e7221 */ /* 0x000fe40000010000 */
[C---:B------:R-:W-:Y:S02]  /*3c10*/  FMUL.FTZ R138, R112.reuse, R101 ;  /* 0x00000065708a7220 */ /* 0x040fe40000410000 */
[----:B------:R-:W-:-:S02]  /*3c20*/  FMUL.FTZ R100, R112, R137 ;  /* 0x0000008970647220 */ /* 0x000fc40000410000 */
[----:B------:R-:W-:Y:S02]  /*3c30*/  FADD.FTZ R141, RZ, R141 ;  /* 0x0000008dff8d7221 */ /* 0x000fe40000010000 */
[C---:B------:R-:W-:Y:S02]  /*3c40*/  FMUL.FTZ R140, R126.reuse, R142 ;  /* 0x0000008e7e8c7220 */ /* 0x040fe40000410000 */
[C---:B------:R-:W-:Y:S02]  /*3c50*/  FFMA.FTZ R138, R111.reuse, R137, R138 ;  /* 0x000000896f8a7223 */ /* 0x040fe4000001008a */
[----:B------:R-:W-:Y:S02]  /*3c60*/  FFMA.FTZ R100, R111, R101, -R100 ;  /* 0x000000656f647223 */ /* 0x000fe40000010864 */
[-C--:B------:R-:W-:Y:S02]  /*3c70*/  FMUL.FTZ R139, R126, R141.reuse ;  /* 0x0000008d7e8b7220 */ /* 0x080fe40000410000 */
[----:B------:R-:W-:Y:S01]  /*3c80*/  FFMA.FTZ R140, R125, R141, R140 ;  /* 0x0000008d7d8c7223 */ /* 0x000fe2000001008c */
[----:B------:R-:W-:Y:S01]  /*3c90*/  PRMT R141, RZ, 0x5410, R69 ;  /* 0x00005410ff8d7816 */ /* 0x000fe20000000045 */
[----:B------:R-:W-:-:S02]  /*3ca0*/  FMUL.FTZ R101, R114, R138 ;  /* 0x0000008a72657220 */ /* 0x000fc40000410000 */
[-C--:B------:R-:W-:Y:S02]  /*3cb0*/  FMUL.FTZ R137, R114, R100.reuse ;  /* 0x0000006472897220 */ /* 0x080fe40000410000 */
[----:B------:R-:W-:Y:S02]  /*3cc0*/  FFMA.FTZ R101, R113, R100, -R101 ;  /* 0x0000006471657223 */ /* 0x000fe40000010865 */
[----:B------:R-:W-:Y:S02]  /*3cd0*/  FFMA.FTZ R139, R125, R142, -R139 ;  /* 0x0000008e7d8b7223 */ /* 0x000fe4000001088b */
[----:B------:R-:W-:Y:S02]  /*3ce0*/  FMUL.FTZ R206, R22, R141 ;  /* 0x0000008d16ce7220 */ /* 0x000fe40000410000 */
[----:B------:R-:W-:Y:S02]  /*3cf0*/  FFMA.FTZ R137, R113, R138, R137 ;  /* 0x0000008a71897223 */ /* 0x000fe40000010089 */
[----:B------:R-:W-:-:S02]  /*3d00*/  FMUL.FTZ R138, R116, R101 ;  /* 0x00000065748a7220 */ /* 0x000fc40000410000 */
[----:B------:R-:W-:Y:S02]  /*3d10*/  FADD.FTZ R139, R206, R139 ;  /* 0x0000008bce8b7221 */ /* 0x000fe40000010000 */
[-C--:B------:R-:W-:Y:S02]  /*3d20*/  FMUL.FTZ R100, R116, R137.reuse ;  /* 0x0000008974647220 */ /* 0x080fe40000410000 */
[C---:B------:R-:W-:Y:S02]  /*3d30*/  FFMA.FTZ R138, R115.reuse, R137, R138 ;  /* 0x00000089738a7223 */ /* 0x040fe4000001008a */
[----:B------:R-:W-:Y:S02]  /*3d40*/  FADD.FTZ R140, RZ, R140 ;  /* 0x0000008cff8c7221 */ /* 0x000fe40000010000 */
[----:B------:R-:W-:Y:S02]  /*3d50*/  FMUL.FTZ R141, R128, R139 ;  /* 0x0000008b808d7220 */ /* 0x000fe40000410000 */
[----:B------:R-:W-:-:S02]  /*3d60*/  FFMA.FTZ R100, R115, R101, -R100 ;  /* 0x0000006573647223 */ /* 0x000fc40000010864 */
[----:B------:R-:W-:Y:S02]  /*3d70*/  FMUL.FTZ R101, R118, R138 ;  /* 0x0000008a76657220 */ /* 0x000fe40000410000 */
[-C--:B------:R-:W-:Y:S02]  /*3d80*/  FMUL.FTZ R142, R128, R140.reuse ;  /* 0x0000008c808e7220 */ /* 0x080fe40000410000 */
[----:B------:R-:W-:Y:S01]  /*3d90*/  FFMA.FTZ R141, R127, R140, R141 ;  /* 0x0000008c7f8d7223 */ /* 0x000fe2000001008d */
[----:B------:R-:W-:Y:S01]  /*3da0*/  PRMT R140, RZ, 0x7610, R69 ;  /* 0x00007610ff8c7816 */ /* 0x000fe20000000045 */
[-C--:B------:R-:W-:Y:S02]  /*3db0*/  FMUL.FTZ R137, R118, R100.reuse ;  /* 0x0000006476897220 */ /* 0x080fe40000410000 */
[C---:B------:R-:W-:Y:S02]  /*3dc0*/  FFMA.FTZ R101, R117.reuse, R100, -R101 ;  /* 0x0000006475657223 */ /* 0x040fe40000010865 */
[----:B------:R-:W-:-:S02]  /*3dd0*/  FFMA.FTZ R137, R117, R138, R137 ;  /* 0x0000008a75897223 */ /* 0x000fc40000010089 */
[----:B------:R-:W-:Y:S02]  /*3de0*/  FFMA.FTZ R142, R127, R139, -R142 ;  /* 0x0000008b7f8e7223 */ /* 0x000fe4000001088e */
[----:B------:R-:W-:Y:S02]  /*3df0*/  FMUL.FTZ R205, R21, R140 ;  /* 0x0000008c15cd7220 */ /* 0x000fe40000410000 */
[C---:B------:R-:W-:Y:S02]  /*3e00*/  FMUL.FTZ R138, R120.reuse, R101 ;  /* 0x00000065788a7220 */ /* 0x040fe40000410000 */
[-C--:B------:R-:W-:Y:S02]  /*3e10*/  FMUL.FTZ R100, R120, R137.reuse ;  /* 0x0000008978647220 */ /* 0x080fe40000410000 */
[----:B------:R-:W-:Y:S02]  /*3e20*/  FADD.FTZ R142, R205, R142 ;  /* 0x0000008ecd8e7221 */ /* 0x000fe40000010000 */
[----:B------:R-:W-:-:S02]  /*3e30*/  FFMA.FTZ R138, R119, R137, R138 ;  /* 0x00000089778a7223 */ /* 0x000fc4000001008a */
[----:B------:R-:W-:Y:S02]  /*3e40*/  FFMA.FTZ R100, R119, R101, -R100 ;  /* 0x0000006577647223 */ /* 0x000fe40000010864 */
[----:B------:R-:W-:Y:S02]  /*3e50*/  FADD.FTZ R141, RZ, R141 ;  /* 0x0000008dff8d7221 */ /* 0x000fe40000010000 */
[----:B------:R-:W-:Y:S02]  /*3e60*/  FMUL.FTZ R140, R130, R142 ;  /* 0x0000008e828c7220 */ /* 0x000fe40000410000 */
[C---:B------:R-:W-:Y:S02]  /*3e70*/  FMUL.FTZ R101, R122.reuse, R138 ;  /* 0x0000008a7a657220 */ /* 0x040fe40000410000 */
[----:B------:R-:W-:Y:S02]  /*3e80*/  FMUL.FTZ R137, R122, R100 ;  /* 0x000000647a897220 */ /* 0x000fe40000410000 */
[----:B------:R-:W-:-:S02]  /*3e90*/  FMUL.FTZ R139, R130, R141 ;  /* 0x0000008d828b7220 */ /* 0x000fc40000410000 */
[----:B------:R-:W-:Y:S01]  /*3ea0*/  FFMA.FTZ R140, R129, R141, R140 ;  /* 0x0000008d818c7223 */ /* 0x000fe2000001008c */
[----:B------:R-:W-:Y:S01]  /*3eb0*/  PRMT R141, RZ, 0x5410, R70 ;  /* 0x00005410ff8d7816 */ /* 0x000fe20000000046 */
[C---:B------:R-:W-:Y:S02]  /*3ec0*/  FFMA.FTZ R101, R121.reuse, R100, -R101 ;  /* 0x0000006479657223 */ /* 0x040fe40000010865 */
[----:B------:R-:W-:Y:S02]  /*3ed0*/  FFMA.FTZ R137, R121, R138, R137 ;  /* 0x0000008a79897223 */ /* 0x000fe40000010089 */
[----:B------:R-:W-:Y:S02]  /*3ee0*/  FFMA.FTZ R139, R129, R142, -R139 ;  /* 0x0000008e818b7223 */ /* 0x000fe4000001088b */
[----:B------:R-:W-:Y:S02]  /*3ef0*/  FMUL.FTZ R138, R124, R101 ;  /* 0x000000657c8a7220 */ /* 0x000fe40000410000 */
[----:B------:R-:W-:-:S02]  /*3f00*/  FMUL.FTZ R204, R20, R141 ;  /* 0x0000008d14cc7220 */ /* 0x000fc40000410000 */
[-C--:B------:R-:W-:Y:S02]  /*3f10*/  FMUL.FTZ R100, R124, R137.reuse ;  /* 0x000000897c647220 */ /* 0x080fe40000410000 */
[C---:B------:R-:W-:Y:S02]  /*3f20*/  FFMA.FTZ R138, R123.reuse, R137, R138 ;  /* 0x000000897b8a7223 */ /* 0x040fe4000001008a */
[----:B------:R-:W-:Y:S02]  /*3f30*/  FADD.FTZ R139, R204, R139 ;  /* 0x0000008bcc8b7221 */ /* 0x000fe40000010000 */
[----:B------:R-:W-:Y:S02]  /*3f40*/  FFMA.FTZ R100, R123, R101, -R100 ;  /* 0x000000657b647223 */ /* 0x000fe40000010864 */
[----:B------:R-:W-:Y:S02]  /*3f50*/  FADD.FTZ R140, RZ, R140 ;  /* 0x0000008cff8c7221 */ /* 0x000fe40000010000 */
[----:B------:R-:W-:-:S02]  /*3f60*/  FMUL.FTZ R101, R126, R138 ;  /* 0x0000008a7e657220 */ /* 0x000fc40000410000 */
[----:B------:R-:W-:Y:S02]  /*3f70*/  FMUL.FTZ R141, R132, R139 ;  /* 0x0000008b848d7220 */ /* 0x000fe40000410000 */
[----:B------:R-:W-:Y:S02]  /*3f80*/  FMUL.FTZ R137, R126, R100 ;  /* 0x000000647e897220 */ /* 0x000fe40000410000 */
[----:B------:R-:W-:Y:S02]  /*3f90*/  FMUL.FTZ R142, R132, R140 ;  /* 0x0000008c848e7220 */ /* 0x000fe40000410000 */
[----:B------:R-:W-:Y:S02]  /*3fa0*/  FFMA.FTZ R101, R125, R100, -R101 ;  /* 0x000000647d657223 */ /* 0x000fe40000010865 */
[----:B------:R-:W-:Y:S01]  /*3fb0*/  FFMA.FTZ R141, R131, R140, R141 ;  /* 0x0000008c838d7223 */ /* 0x000fe2000001008d */
[----:B------:R-:W-:Y:S01]  /*3fc0*/  PRMT R140, RZ, 0x7610, R70 ;  /* 0x00007610ff8c7816 */ /* 0x000fe20000000046 */
[----:B------:R-:W-:-:S02]  /*3fd0*/  FFMA.FTZ R137, R125, R138, R137 ;  /* 0x0000008a7d897223 */ /* 0x000fc40000010089 */
[C---:B------:R-:W-:Y:S02]  /*3fe0*/  FMUL.FTZ R138, R128.reuse, R101 ;  /* 0x00000065808a7220 */ /* 0x040fe40000410000 */
[----:B------:R-:W-:Y:S02]  /*3ff0*/  FMUL.FTZ R100, R128, R137 ;  /* 0x0000008980647220 */ /* 0x000fe40000410000 */
[----:B------:R-:W-:Y:S02]  /*4000*/  FFMA.FTZ R142, R131, R139, -R142 ;  /* 0x0000008b838e7223 */ /* 0x000fe4000001088e */
[----:B------:R-:W-:Y:S02]  /*4010*/  FMUL.FTZ R203, R19, R140 ;  /* 0x0000008c13cb7220 */ /* 0x000fe40000410000 */
[C---:B------:R-:W-:Y:S02]  /*4020*/  FFMA.FTZ R138, R127.reuse, R137, R138 ;  /* 0x000000897f8a7223 */ /* 0x040fe4000001008a */
[----:B------:R-:W-:-:S02]  /*4030*/  FFMA.FTZ R100, R127, R101, -R100 ;  /* 0x000000657f647223 */ /* 0x000fc40000010864 */
[----:B------:R-:W-:Y:S01]  /*4040*/  FADD.FTZ R142, R203, R142 ;  /* 0x0000008ecb8e7221 */ /* 0x000fe20000010000 */
[----:B--2---:R0:W1:Y:S01]  /*4050*/  R2UR UR43, R87 ;  /* 0x00000000572b73c2 */ /* 0x00406200000e0000 */
[C---:B------:R-:W-:Y:S02]  /*4060*/  FMUL.FTZ R101, R130.reuse, R138 ;  /* 0x0000008a82657220 */ /* 0x040fe40000410000 */
[----:B------:R-:W-:Y:S02]  /*4070*/  FMUL.FTZ R137, R130, R100 ;  /* 0x0000006482897220 */ /* 0x000fe40000410000 */
[----:B------:R-:W-:Y:S02]  /*4080*/  FADD.FTZ R141, RZ, R141 ;  /* 0x0000008dff8d7221 */ /* 0x000fe40000010000 */
[----:B------:R-:W-:Y:S01]  /*4090*/  FMUL.FTZ R140, R134, R142 ;  /* 0x0000008e868c7220 */ /* 0x000fe20000410000 */
[----:B------:R2:W3:Y:S01]  /*40a0*/  R2UR UR42, R86 ;  /* 0x00000000562a73c2 */ /* 0x0004e200000e0000 */
[C---:B------:R-:W-:Y:S01]  /*40b0*/  FFMA.FTZ R101, R129.reuse, R100, -R101 ;  /* 0x0000006481657223 */ /* 0x040fe20000010865 */
[----:B0-----:R-:W-:Y:S01]  /*40c0*/  PRMT R87, RZ, 0x5410, R71 ;  /* 0x00005410ff577816 */ /* 0x001fe20000000047 */
[----:B------:R-:W-:-:S02]  /*40d0*/  FFMA.FTZ R137, R129, R138, R137 ;  /* 0x0000008a81897223 */ /* 0x000fc40000010089 */
[-C--:B------:R-:W-:Y:S02]  /*40e0*/  FMUL.FTZ R139, R134, R141.reuse ;  /* 0x0000008d868b7220 */ /* 0x080fe40000410000 */
[C---:B------:R-:W-:Y:S02]  /*40f0*/  FFMA.FTZ R140, R133.reuse, R141, R140 ;  /* 0x0000008d858c7223 */ /* 0x040fe4000001008c */
[C---:B------:R-:W-:Y:S02]  /*4100*/  FMUL.FTZ R138, R132.reuse, R101 ;  /* 0x00000065848a7220 */ /* 0x040fe40000410000 */
[----:B------:R-:W-:Y:S02]  /*4110*/  FMUL.FTZ R100, R132, R137 ;  /* 0x0000008984647220 */ /* 0x000fe40000410000 */
[----:B------:R-:W-:Y:S02]  /*4120*/  FFMA.FTZ R139, R133, R142, -R139 ;  /* 0x0000008e858b7223 */ /* 0x000fe4000001088b */
[----:B------:R-:W-:-:S02]  /*4130*/  FMUL.FTZ R202, R18, R87 ;  /* 0x0000005712ca7220 */ /* 0x000fc40000410000 */
[----:B------:R-:W-:Y:S02]  /*4140*/  FADD.FTZ R140, RZ, R140 ;  /* 0x0000008cff8c7221 */ /* 0x000fe40000010000 */
[C---:B------:R-:W-:Y:S02]  /*4150*/  FFMA.FTZ R138, R131.reuse, R137, R138 ;  /* 0x00000089838a7223 */ /* 0x040fe4000001008a */
[----:B------:R-:W-:Y:S02]  /*4160*/  FFMA.FTZ R100, R131, R101, -R100 ;  /* 0x0000006583647223 */ /* 0x000fe40000010864 */
[----:B------:R-:W-:Y:S02]  /*4170*/  FADD.FTZ R139, R202, R139 ;  /* 0x0000008bca8b7221 */ /* 0x000fe40000010000 */
[----:B------:R-:W-:Y:S02]  /*4180*/  FMUL.FTZ R142, R136, R140 ;  /* 0x0000008c888e7220 */ /* 0x000fe40000410000 */
[----:B------:R-:W-:-:S02]  /*4190*/  FMUL.FTZ R101, R134, R138 ;  /* 0x0000008a86657220 */ /* 0x000fc40000410000 */
[-C--:B------:R-:W-:Y:S02]  /*41a0*/  FMUL.FTZ R87, R134, R100.reuse ;  /* 0x0000006486577220 */ /* 0x080fe40000410000 */
[-C--:B------:R-:W-:Y:S02]  /*41b0*/  FMUL.FTZ R137, R136, R139.reuse ;  /* 0x0000008b88897220 */ /* 0x080fe40000410000 */
[----:B------:R-:W-:Y:S01]  /*41c0*/  FFMA.FTZ R195, R135, R139, -R142 ;  /* 0x0000008b87c37223 */ /* 0x000fe2000001088e */
[--C-:B------:R-:W-:Y:S01]  /*41d0*/  PRMT R139, RZ, 0x7610, R60.reuse ;  /* 0x00007610ff8b7816 */ /* 0x100fe2000000003c */
[C---:B--2---:R-:W-:Y:S02]  /*41e0*/  FFMA.FTZ R86, R133.reuse, R100, -R101 ;  /* 0x0000006485567223 */ /* 0x044fe40000010865 */
[----:B------:R-:W-:Y:S02]  /*41f0*/  FFMA.FTZ R100, R133, R138, R87 ;  /* 0x0000008a85647223 */ /* 0x000fe40000010057 */
[----:B------:R-:W-:Y:S01]  /*4200*/  FFMA.FTZ R87, R135, R140, R137 ;  /* 0x0000008c87577223 */ /* 0x000fe20000010089 */
[----:B------:R-:W-:Y:S01]  /*4210*/  PRMT R137, RZ, 0x5410, R60 ;  /* 0x00005410ff897816 */ /* 0x000fe2000000003c */
[----:B-1----:R-:W-:Y:S01]  /*4220*/  FMUL.FTZ R60, R139, UR43 ;  /* 0x0000002b8b3c7c20 */ /* 0x002fe20008410000 */
[----:B------:R-:W-:-:S02]  /*4230*/  PRMT R141, RZ, 0x7610, R61 ;  /* 0x00007610ff8d7816 */ /* 0x000fc4000000003d */
[--C-:B------:R-:W-:Y:S02]  /*4240*/  PRMT R140, RZ, 0x5410, R62.reuse ;  /* 0x00005410ff8c7816 */ /* 0x100fe4000000003e */
[----:B------:R-:W-:Y:S01]  /*4250*/  PRMT R143, RZ, 0x7610, R62 ;  /* 0x00007610ff8f7816 */ /* 0x000fe2000000003e */
[----:B---3--:R-:W-:Y:S01]  /*4260*/  FMUL.FTZ R62, R139, UR42 ;  /* 0x0000002a8b3e7c20 */ /* 0x008fe20008410000 */
[----:B------:R-:W-:Y:S01]  /*4270*/  PRMT R153, RZ, 0x7610, R63 ;  /* 0x00007610ff997816 */ /* 0x000fe2000000003f */
[----:B------:R-:W-:Y:S01]  /*4280*/  FADD.FTZ R151, R97, R97 ;  /* 0x0000006161977221 */ /* 0x000fe20000010000 */
[----:B------:R-:W-:Y:S01]  /*4290*/  PRMT R138, RZ, 0x5410, R61 ;  /* 0x00005410ff8a7816 */ /* 0x000fe2000000003d */
[----:B------:R-:W-:Y:S01]  /*42a0*/  FFMA.FTZ R60, R137, UR42, -R60 ;  /* 0x0000002a893c7c23 */ /* 0x000fe2000801083c */
[----:B------:R-:W-:Y:S01]  /*42b0*/  PRMT R142, RZ, 0x5410, R63 ;  /* 0x00005410ff8e7816 */ /* 0x000fe2000000003f */
[----:B------:R-:W-:Y:S02]  /*42c0*/  FMUL.FTZ R61, R141, UR43 ;  /* 0x0000002b8d3d7c20 */ /* 0x000fe40008410000 */
[----:B------:R-:W-:-:S02]  /*42d0*/  FFMA.FTZ R62, R137, UR43, R62 ;  /* 0x0000002b893e7c23 */ /* 0x000fc4000801003e */
[----:B------:R-:W-:Y:S02]  /*42e0*/  FMUL.FTZ R63, R141, UR42 ;  /* 0x0000002a8d3f7c20 */ /* 0x000fe40008410000 */
[----:B------:R-:W-:Y:S02]  /*42f0*/  FMUL.FTZ R155, R153, UR42 ;  /* 0x0000002a999b7c20 */ /* 0x000fe40008410000 */
[C---:B------:R-:W-:Y:S02]  /*4300*/  FMUL.FTZ R152, R151.reuse, R60 ;  /* 0x0000003c97987220 */ /* 0x040fe40000410000 */
[----:B------:R-:W-:Y:S02]  /*4310*/  FADD.FTZ R149, R96, R96 ;  /* 0x0000006060957221 */ /* 0x000fe40000010000 */
[----:B------:R-:W-:Y:S02]  /*4320*/  FFMA.FTZ R150, R138, UR42, -R61 ;  /* 0x0000002a8a967c23 */ /* 0x000fe4000801083d */
[----:B------:R-:W-:-:S02]  /*4330*/  FMUL.FTZ R151, R151, R62 ;  /* 0x0000003e97977220 */ /* 0x000fc40000410000 */
[----:B------:R-:W-:Y:S02]  /*4340*/  FFMA.FTZ R144, R138, UR43, R63 ;  /* 0x0000002b8a907c23 */ /* 0x000fe4000801003f */
[----:B------:R-:W-:Y:S01]  /*4350*/  FFMA.FTZ R62, R142, UR43, R155 ;  /* 0x0000002b8e3e7c23 */ /* 0x000fe2000801009b */
[--C-:B----4-:R-:W-:Y:S01]  /*4360*/  PRMT R155, RZ, 0x7610, R64.reuse ;  /* 0x00007610ff9b7816 */ /* 0x110fe20000000040 */
[----:B------:R-:W-:Y:S02]  /*4370*/  FMUL.FTZ R61, R143, UR43 ;  /* 0x0000002b8f3d7c20 */ /* 0x000fe40008410000 */
[C---:B------:R-:W-:Y:S02]  /*4380*/  FMUL.FTZ R150, R149.reuse, R150 ;  /* 0x0000009695967220 */ /* 0x040fe40000410000 */
[----:B------:R-:W-:Y:S01]  /*4390*/  FMUL.FTZ R149, R149, R144 ;  /* 0x0000009095957220 */ /* 0x000fe20000410000 */
[----:B------:R-:W-:Y:S01]  /*43a0*/  PRMT R144, RZ, 0x5410, R64 ;  /* 0x00005410ff907816 */ /* 0x000fe20000000040 */
[----:B------:R-:W-:-:S02]  /*43b0*/  FFMA.FTZ R148, R140, UR42, -R61 ;  /* 0x0000002a8c947c23 */ /* 0x000fc4000801083d */
[----:B------:R-:W-:Y:S01]  /*43c0*/  FMUL.FTZ R61, R155, UR43 ;  /* 0x0000002b9b3d7c20 */ /* 0x000fe20008410000 */
[--C-:B------:R-:W-:Y:S01]  /*43d0*/  PRMT R167, RZ, 0x7610, R66.reuse ;  /* 0x00007610ffa77816 */ /* 0x100fe20000000042 */
[----:B------:R-:W-:Y:S02]  /*43e0*/  FADD.FTZ R162, R93, R93 ;  /* 0x0000005d5da27221 */ /* 0x000fe40000010000 */
[----:B------:R-:W-:Y:S01]  /*43f0*/  FFMA.FTZ R61, R144, UR42, -R61 ;  /* 0x0000002a903d7c23 */ /* 0x000fe2000801083d */
[----:B------:R-:W-:-:S03]  /*4400*/  PRMT R164, RZ, 0x5410, R66 ;  /* 0x00005410ffa47816 */ /* 0x000fc60000000042 */
[----:B------:R-:W-:Y:S02]  /*4410*/  FMUL.FTZ R163, R162, R61 ;  /* 0x0000003da2a37220 */ /* 0x000fe40000410000 */
        /* <DEDUP_REMOVED lines=8> */
[----:B------:R-:W-:Y:S02]  /*44a0*/  FMUL.FTZ R63, R143, UR42 ;  /* 0x0000002a8f3f7c20 */ /* 0x000fe40008410000 */
[----:B------:R-:W-:Y:S02]  /*44b0*/  FADD.FTZ R178, R89, R89 ;  /* 0x0000005959b27221 */ /* 0x000fe40000010000 */
[----:B------:R-:W-:Y:S01]  /*44c0*/  FFMA.FTZ R61, R168, UR42, -R61 ;  /* 0x0000002aa83d7c23 */ /* 0x000fe2000801083d */
[----:B------:R-:W-:Y:S01]  /*44d0*/  PRMT R180, RZ, 0x5410, R78 ;  /* 0x00005410ffb47816 */ /* 0x000fe2000000004e */
[----:B------:R-:W-:-:S02]  /*44e0*/  FFMA.FTZ R60, R140, UR43, R63 ;  /* 0x0000002b8c3c7c23 */ /* 0x000fc4000801003f */
[----:B------:R-:W-:Y:S02]  /*44f0*/  FMUL.FTZ R179, R178, R61 ;  /* 0x0000003db2b37220 */ /* 0x000fe40000410000 */
[----:B------:R-:W-:Y:S02]  /*4500*/  FMUL.FTZ R63, R155, UR42 ;  /* 0x0000002a9b3f7c20 */ /* 0x000fe40008410000 */
[----:B------:R-:W-:Y:S01]  /*4510*/  FMUL.FTZ R61, R185, UR43 ;  /* 0x0000002bb93d7c20 */ /* 0x000fe20008410000 */
[----:B------:R-:W-:Y:S01]  /*4520*/  PRMT R186, RZ, 0x7610, R80 ;  /* 0x00007610ffba7816 */ /* 0x000fe20000000050 */
[----:B------:R-:W-:Y:S02]  /*4530*/  FMUL.FTZ R101, R153, UR43 ;  /* 0x0000002b99657c20 */ /* 0x000fe40008410000 */
[----:B------:R-:W-:Y:S02]  /*4540*/  FFMA.FTZ R63, R144, UR43, R63 ;  /* 0x0000002b903f7c23 */ /* 0x000fe4000801003f */
[----:B------:R-:W-:-:S02]  /*4550*/  FADD.FTZ R174, R55, R55 ;  /* 0x0000003737ae7221 */ /* 0x000fc40000010000 */
[----:B------:R-:W-:Y:S01]  /*4560*/  FFMA.FTZ R61, R180, UR42, -R61 ;  /* 0x0000002ab43d7c23 */ /* 0x000fe2000801083d */
[----:B------:R-:W-:Y:S01]  /*4570*/  ISETP.NE.AND P0, PT, R104, 0x7f, PT ;  /* 0x0000007f6800780c */ /* 0x000fe20003f05270 */
[----:B------:R-:W-:Y:S01]  /*4580*/  FADD.FTZ R145, R94, R94 ;  /* 0x0000005e5e917221 */ /* 0x000fe20000010000 */
[----:B------:R-:W-:Y:S01]  /*4590*/  PRMT R190, RZ, 0x5410, R80 ;  /* 0x00005410ffbe7816 */ /* 0x000fe20000000050 */
[----:B------:R-:W-:Y:S02]  /*45a0*/  FFMA.FTZ R146, R142, UR42, -R101 ;  /* 0x0000002a8e927c23 */ /* 0x000fe40008010865 */
[----:B------:R-:W-:Y:S02]  /*45b0*/  FMUL.FTZ R162, R162, R63 ;  /* 0x0000003fa2a27220 */ /* 0x000fe40000410000 */
[----:B------:R-:W-:Y:S02]  /*45c0*/  FMUL.FTZ R175, R174, R61 ;  /* 0x0000003daeaf7220 */ /* 0x000fe40000410000 */
[----:B------:R-:W-:-:S02]  /*45d0*/  FMUL.FTZ R63, R167, UR42 ;  /* 0x0000002aa73f7c20 */ /* 0x000fc40008410000 */
[----:B------:R-:W-:Y:S02]  /*45e0*/  FMUL.FTZ R61, R186, UR43 ;  /* 0x0000002bba3d7c20 */ /* 0x000fe40008410000 */
[----:B------:R-:W-:Y:S02]  /*45f0*/  FADD.FTZ R147, R95, R95 ;  /* 0x0000005f5f937221 */ /* 0x000fe40000010000 */
[C---:B------:R-:W-:Y:S01]  /*4600*/  FMUL.FTZ R146, R145.reuse, R146 ;  /* 0x0000009291927220 */ /* 0x040fe20000410000 */
[----:B------:R-:W-:Y:S01]  /*4610*/  PRMT R165, RZ, 0x7610, R65 ;  /* 0x00007610ffa57816 */ /* 0x000fe20000000041 */
[----:B------:R-:W-:Y:S02]  /*4620*/  FMUL.FTZ R145, R145, R62 ;  /* 0x0000003e91917220 */ /* 0x000fe40000410000 */
[----:B------:R-:W-:Y:S02]  /*4630*/  FFMA.FTZ R63, R164, UR43, R63 ;  /* 0x0000002ba43f7c23 */ /* 0x000fe4000801003f */
[----:B------:R-:W-:-:S02]  /*4640*/  FADD.FTZ R182, R52, R52 ;  /* 0x0000003434b67221 */ /* 0x000fc40000010000 */
[----:B------:R-:W-:Y:S02]  /*4650*/  FFMA.FTZ R61, R190, UR42, -R61 ;  /* 0x0000002abe3d7c23 */ /* 0x000fe4000801083d */
[----:B------:R-:W-:Y:S02]  /*4660*/  FMUL.FTZ R62, R136, R86 ;  /* 0x00000056883e7220 */ /* 0x000fe40000410000 */
[C---:B------:R-:W-:Y:S01]  /*4670*/  FMUL.FTZ R148, R147.reuse, R148 ;  /* 0x0000009493947220 */ /* 0x040fe20000410000 */
[----:B------:R-:W-:Y:S01]  /*4680*/  PRMT R154, RZ, 0x5410, R65 ;  /* 0x00005410ff9a7816 */ /* 0x000fe20000000041 */
[----:B------:R-:W-:Y:S02]  /*4690*/  FMUL.FTZ R147, R147, R60 ;  /* 0x0000003c93937220 */ /* 0x000fe40000410000 */
[----:B------:R-:W-:Y:S02]  /*46a0*/  FMUL.FTZ R158, R158, R63 ;  /* 0x0000003f9e9e7220 */ /* 0x000fe40000410000 */
[----:B------:R-:W-:Y:S01]  /*46b0*/  FMUL.FTZ R183, R182, R61 ;  /* 0x0000003db6b77220 */ /* 0x000fe20000410000 */
[--C-:B------:R-:W-:Y:S01]  /*46c0*/  PRMT R166, RZ, 0x5410, R67.reuse ;  /* 0x00005410ffa67816 */ /* 0x100fe20000000043 */
[----:B------:R-:W-:Y:S01]  /*46d0*/  FMUL.FTZ R63, R171, UR42 ;  /* 0x0000002aab3f7c20 */ /* 0x000fe20008410000 */
[----:B------:R-:W-:Y:S01]  /*46e0*/  PRMT R169, RZ, 0x7610, R67 ;  /* 0x00007610ffa97816 */ /* 0x000fe20000000043 */
[----:B------:R-:W-:-:S02]  /*46f0*/  FMUL.FTZ R60, R136, R100 ;  /* 0x00000064883c7220 */ /* 0x000fc40000410000 */
[----:B------:R-:W-:Y:S02]  /*4700*/  FFMA.FTZ R61, R135, R100, R62 ;  /* 0x00000064873d7223 */ /* 0x000fe4000001003e */
[C---:B------:R-:W-:Y:S01]  /*4710*/  FMUL.FTZ R65, R165.reuse, UR43 ;  /* 0x0000002ba5417c20 */ /* 0x040fe20008410000 */
[----:B------:R0:W1:Y:S01]  /*4720*/  @P0 LDS.64 R100, [R104.X8+0x8788] ;  /* 0x0087880068640984 */ /* 0x0000620000008a00 */
[----:B------:R-:W-:Y:S02]  /*4730*/  FMUL.FTZ R67, R165, UR42 ;  /* 0x0000002aa5437c20 */ /* 0x000fe40008410000 */
[----:B------:R-:W-:Y:S02]  /*4740*/  FFMA.FTZ R63, R168, UR43, R63 ;  /* 0x0000002ba83f7c23 */ /* 0x000fe4000801003f */
[----:B------:R-:W-:Y:S02]  /*4750*/  FADD.FTZ R156, R92, R92 ;  /* 0x0000005c5c9c7221 */ /* 0x000fe40000010000 */
[----:B------:R-:W-:-:S02]  /*4760*/  FFMA.FTZ R65, R154, UR42, -R65 ;  /* 0x0000002a9a417c23 */ /* 0x000fc40008010841 */
[----:B------:R-:W-:Y:S02]  /*4770*/  FFMA.FTZ R67, R154, UR43, R67 ;  /* 0x0000002b9a437c23 */ /* 0x000fe40008010043 */
[----:B------:R-:W-:Y:S02]  /*4780*/  FMUL.FTZ R178, R178, R63 ;  /* 0x0000003fb2b27220 */ /* 0x000fe40000410000 */
[C---:B------:R-:W-:Y:S02]  /*4790*/  FMUL.FTZ R161, R156.reuse, R65 ;  /* 0x000000419ca17220 */ /* 0x040fe40000410000 */
[----:B------:R-:W-:Y:S02]  /*47a0*/  FMUL.FTZ R63, R185, UR42 ;  /* 0x0000002ab93f7c20 */ /* 0x000fe40008410000 */
[----:B------:R-:W-:Y:S02]  /*47b0*/  FMUL.FTZ R156, R156, R67 ;  /* 0x000000439c9c7220 */ /* 0x000fe40000410000 */
[----:B------:R-:W-:-:S02]  /*47c0*/  FMUL.FTZ R65, R169, UR43 ;  /* 0x0000002ba9417c20 */ /* 0x000fc40008410000 */
[----:B------:R-:W-:Y:S01]  /*47d0*/  FMUL.FTZ R67, R169, UR42 ;  /* 0x0000002aa9437c20 */ /* 0x000fe20008410000 */
[----:B------:R-:W-:Y:S01]  /*47e0*/  PRMT R181, RZ, 0x7610, R77 ;  /* 0x00007610ffb57816 */ /* 0x000fe2000000004d */
[----:B------:R-:W-:Y:S02]  /*47f0*/  FFMA.FTZ R63, R180, UR43, R63 ;  /* 0x0000002bb43f7c23 */ /* 0x000fe4000801003f */
[----:B------:R-:W-:Y:S02]  /*4800*/  FADD.FTZ R160, R90, R90 ;  /* 0x0000005a5aa07221 */ /* 0x000fe40000010000 */
[C---:B------:R-:W-:Y:S02]  /*4810*/  FFMA.FTZ R65, R166.reuse, UR42, -R65 ;  /* 0x0000002aa6417c23 */ /* 0x040fe40008010841 */
[----:B------:R-:W-:Y:S01]  /*4820*/  FFMA.FTZ R67, R166, UR43, R67 ;  /* 0x0000002ba6437c23 */ /* 0x000fe20008010043 */
[----:B------:R-:W-:Y:S01]  /*4830*/  PRMT R170, RZ, 0x5410, R77 ;  /* 0x00005410ffaa7816 */ /* 0x000fe2000000004d */
[----:B------:R-:W-:-:S02]  /*4840*/  FMUL.FTZ R174, R174, R63 ;  /* 0x0000003faeae7220 */ /* 0x000fc40000410000 */
[----:B------:R-:W-:Y:S02]  /*4850*/  FMUL.FTZ R159, R160, R65 ;  /* 0x00000041a09f7220 */ /* 0x000fe40000410000 */
[----:B------:R-:W-:Y:S02]  /*4860*/  FMUL.FTZ R63, R186, UR42 ;  /* 0x0000002aba3f7c20 */ /* 0x000fe40008410000 */
[----:B------:R-:W-:Y:S02]  /*4870*/  FMUL.FTZ R160, R160, R67 ;  /* 0x00000043a0a07220 */ /* 0x000fe40000410000 */
[C---:B------:R-:W-:Y:S02]  /*4880*/  FMUL.FTZ R65, R181.reuse, UR43 ;  /* 0x0000002bb5417c20 */ /* 0x040fe40008410000 */
[----:B------:R-:W-:Y:S01]  /*4890*/  FMUL.FTZ R67, R181, UR42 ;  /* 0x0000002ab5437c20 */ /* 0x000fe20008410000 */
[----:B------:R-:W-:Y:S01]  /*48a0*/  PRMT R187, RZ, 0x7610, R79 ;  /* 0x00007610ffbb7816 */ /* 0x000fe2000000004f */
[----:B------:R-:W-:-:S02]  /*48b0*/  FFMA.FTZ R63, R190, UR43, R63 ;  /* 0x0000002bbe3f7c23 */ /* 0x000fc4000801003f */
[----:B------:R-:W-:Y:S02]  /*48c0*/  FADD.FTZ R176, R88, R88 ;  /* 0x0000005858b07221 */ /* 0x000fe40000010000 */
[C---:B------:R-:W-:Y:S02]  /*48d0*/  FFMA.FTZ R65, R170.reuse, UR42, -R65 ;  /* 0x0000002aaa417c23 */ /* 0x040fe40008010841 */
[----:B------:R-:W-:Y:S01]  /*48e0*/  FFMA.FTZ R67, R170, UR43, R67 ;  /* 0x0000002baa437c23 */ /* 0x000fe20008010043 */
[----:B------:R-:W-:Y:S01]  /*48f0*/  PRMT R192, RZ, 0x7610, R81 ;  /* 0x00007610ffc07816 */ /* 0x000fe20000000051 */
[----:B------:R-:W-:Y:S01]  /*4900*/  FMUL.FTZ R182, R182, R63 ;  /* 0x0000003fb6b67220 */ /* 0x000fe20000410000 */
[----:B------:R-:W-:Y:S01]  /*4910*/  PRMT R184, RZ, 0x5410, R79 ;  /* 0x00005410ffb87816 */ /* 0x000fe2000000004f */
[C---:B------:R-:W-:Y:S01]  /*4920*/  FMUL.FTZ R177, R176.reuse, R65 ;  /* 0x00000041b0b17220 */ /* 0x040fe20000410000 */
[----:B------:R-:W-:Y:S01]  /*4930*/  PRMT R63, RZ, 0x7610, R71 ;  /* 0x00007610ff3f7816 */ /* 0x000fe20000000047 */
[----:B------:R-:W-:-:S02]  /*4940*/  FMUL.FTZ R176, R176, R67 ;  /* 0x00000043b0b07220 */ /* 0x000fc40000410000 */
[C---:B------:R-:W-:Y:S01]  /*4950*/  FMUL.FTZ R65, R187.reuse, UR43 ;  /* 0x0000002bbb417c20 */ /* 0x040fe20008410000 */
[----:B------:R-:W-:Y:S01]  /*4960*/  PRMT R189, RZ, 0x5410, R81 ;  /* 0x00005410ffbd7816 */ /* 0x000fe20000000051 */
[----:B------:R-:W-:Y:S02]  /*4970*/  FMUL.FTZ R67, R187, UR42 ;  /* 0x0000002abb437c20 */ /* 0x000fe40008410000 */
[----:B------:R-:W-:Y:S02]  /*4980*/  FFMA.FTZ R60, R135, R86, -R60 ;  /* 0x00000056873c7223 */ /* 0x000fe4000001083c */
[----:B------:R-:W-:Y:S02]  /*4990*/  FMUL.FTZ R62, R192, UR43 ;  /* 0x0000002bc03e7c20 */ /* 0x000fe40008410000 */
[----:B------:R-:W-:Y:S02]  /*49a0*/  FADD.FTZ R172, R53, R53 ;  /* 0x0000003535ac7221 */ /* 0x000fe40000010000 */
[----:B------:R-:W-:-:S02]  /*49b0*/  FFMA.FTZ R65, R184, UR42, -R65 ;  /* 0x0000002ab8417c23 */ /* 0x000fc40008010841 */
[----:B------:R-:W-:Y:S01]  /*49c0*/  FMUL.FTZ R86, R16, R63 ;  /* 0x0000003f10567220 */ /* 0x000fe20000410000 */
[----:B------:R-:W-:Y:S01]  /*49d0*/  BSSY B0, `(.L_x_2501) ;  /* 0x000001c000007945 */ /* 0x000fe20003800000 */
[----:B------:R-:W-:Y:S02]  /*49e0*/  FFMA.FTZ R67, R184, UR43, R67 ;  /* 0x0000002bb8437c23 */ /* 0x000fe40008010043 */
[----:B------:R-:W-:Y:S02]  /*49f0*/  FMUL.FTZ R64, R192, UR42 ;  /* 0x0000002ac0407c20 */ /* 0x000fe40008410000 */
[----:B------:R-:W-:Y:S01]  /*4a00*/  FFMA.FTZ R201, R189, UR42, -R62 ;  /* 0x0000002abdc97c23 */ /* 0x000fe2000801083e */
[----:B------:R-:W-:Y:S01]  /*4a10*/  LEA.HI R188, R104, R104, RZ, 0x1e ;  /* 0x0000006868bc7211 */ /* 0x000fe200078ff0ff */
[----:B------:R-:W-:Y:S01]  /*4a20*/  FMUL.FTZ R173, R172, R65 ;  /* 0x00000041acad7220 */ /* 0x000fe20000410000 */
[--C-:B------:R-:W-:Y:S01]  /*4a30*/  PRMT R191, RZ, 0x5410, R82.reuse ;  /* 0x00005410ffbf7816 */ /* 0x100fe20000000052 */
[----:B------:R-:W-:Y:S01]  /*4a40*/  FADD.FTZ R62, R86, R195 ;  /* 0x000000c3563e7221 */ /* 0x000fe20000010000 */
[----:B------:R-:W-:Y:S01]  /*4a50*/  PRMT R194, RZ, 0x7610, R82 ;  /* 0x00007610ffc27816 */ /* 0x000fe20000000052 */
[----:B------:R-:W-:Y:S01]  /*4a60*/  FMUL.FTZ R172, R172, R67 ;  /* 0x00000043acac7220 */ /* 0x000fe20000410000 */
[----:B------:R-:W-:Y:S01]  /*4a70*/  PRMT R193, RZ, 0x5410, R83 ;  /* 0x00005410ffc17816 */ /* 0x000fe20000000053 */
[----:B------:R-:W-:Y:S01]  /*4a80*/  FADD.FTZ R200, R51, R51 ;  /* 0x0000003333c87221 */ /* 0x000fe20000010000 */
[----:B------:R-:W-:Y:S01]  /*4a90*/  PRMT R195, RZ, 0x7610, R83 ;  /* 0x00007610ffc37816 */ /* 0x000fe20000000053 */
[----:B------:R-:W-:-:S02]  /*4aa0*/  FFMA.FTZ R65, R189, UR43, R64 ;  /* 0x0000002bbd417c23 */ /* 0x000fc40008010040 */
        /* <DEDUP_REMOVED lines=14> */
.L_x_2502:
[----:B01----:R-:W-:Y:S05]  /*4b90*/  BSYNC B0 ;  /* 0x0000000000007941 */ /* 0x003fea0003800000 */
.L_x_2501:
        /* <DEDUP_REMOVED lines=9> */
[----:B------:R-:W-:Y:S02]  /*4c30*/  FFMA.FTZ R199, R191, UR42, -R64 ;  /* 0x0000002abfc77c23 */ /* 0x000fe40008010840 */
[----:B------:R-:W-:Y:S02]  /*4c40*/  FFMA.FTZ R197, R193, UR42, -R76 ;  /* 0x0000002ac1c57c23 */ /* 0x000fe4000801084c */
[----:B------:R-:W-:Y:S02]  /*4c50*/  FMUL.FTZ R201, R200, R201 ;  /* 0x000000c9c8c97220 */ /* 0x000fe40000410000 */
[----:B0-----:R-:W-:Y:S02]  /*4c60*/  FFMA.FTZ R61, R191, UR43, R66 ;  /* 0x0000002bbf3d7c23 */ /* 0x001fe40008010042 */
        /* <DEDUP_REMOVED lines=45> */
.L_x_2609:
        /* <DEDUP_REMOVED lines=68> */
.L_x_2610:
        /* <DEDUP_REMOVED lines=19> */
[----:B-----5:R-:W-:Y:S05]  /*54b0*/  CALL.REL.NOINC `($__internal_64_$__cuda_sm70_shflsync_idx_p) ;  /* 0x0000919000007944 */ /* 0x020fea0003c00000 */
.L_x_2507:
[----:B------:R-:W-:Y:S05]  /*54c0*/  BRA.CONV ~URZ, `(.L_x_2508) ;  /* 0x000000637f007947 */ /* 0x000fea000b800000 */
[----:B0-----:R-:W-:Y:S01]  /*54d0*/  HFMA2.MMA R65, -RZ, RZ, 0, 1.847743988037109375e-06 ;  /* 0x0000001fff417435 */ /* 0x001fe200000001ff */
[----:B------:R-:W-:-:S02]  /*54e0*/  MOV R63, R77 ;  /* 0x0000004d003f7202 */ /* 0x000fc40000000f00 */
[----:B------:R-:W-:Y:S02]  /*54f0*/  MOV R64, 0x1f ;  /* 0x0000001f00407802 */ /* 0x000fe40000000f00 */
[----:B-1----:R-:W-:Y:S02]  /*5500*/  MOV R62, 0xffffffff ;  /* 0xffffffff003e7802 */ /* 0x002fe40000000f00 */
[----:B------:R-:W-:Y:S02]  /*5510*/  MOV R60, 0x5530 ;  /* 0x00005530003c7802 */ /* 0x000fe40000000f00 */
[----:B-----5:R-:W-:Y:S05]  /*5520*/  CALL.REL.NOINC `($__internal_64_$__cuda_sm70_shflsync_idx_p) ;  /* 0x0000912000007944 */ /* 0x020fea0003c00000 */
.L_x_2508:
[----:B------:R-:W-:Y:S05]  /*5530*/  BRA.CONV ~URZ, `(.L_x_2509) ;  /* 0x000000637f007947 */ /* 0x000fea000b800000 */
[----:B0-----:R-:W-:Y:S01]  /*5540*/  HFMA2.MMA R65, -RZ, RZ, 0, 1.847743988037109375e-06 ;  /* 0x0000001fff417435 */ /* 0x001fe200000001ff */
[----:B------:R-:W-:Y:S02]  /*5550*/  MOV R63, R82 ;  /* 0x00000052003f7202 */ /* 0x000fe40000000f00 */
[----:B------:R-:W-:Y:S02]  /*5560*/  MOV R64, 0x1f ;  /* 0x0000001f00407802 */ /* 0x000fe40000000f00 */
[----:B-1----:R-:W-:Y:S02]  /*5570*/  MOV R62, 0xffffffff ;  /* 0xffffffff003e7802 */ /* 0x002fe40000000f00 */
[----:B------:R-:W-:-:S02]  /*5580*/  MOV R60, 0x55a0 ;  /* 0x000055a0003c7802 */ /* 0x000fc40000000f00 */
[----:B-----5:R-:W-:Y:S05]  /*5590*/  CALL.REL.NOINC `($__internal_64_$__cuda_sm70_shflsync_idx_p) ;  /* 0x000090b000007944 */ /* 0x020fea0003c00000 */
.L_x_2509:
[----:B------:R-:W-:Y:S05]  /*55a0*/  BRA.CONV ~URZ, `(.L_x_2510) ;  /* 0x000000637f007947 */ /* 0x000fea000b800000 */
[----:B0-----:R-:W-:Y:S01]  /*55b0*/  HFMA2.MMA R65, -RZ, RZ, 0, 1.847743988037109375e-06 ;  /* 0x0000001fff417435 */ /* 0x001fe200000001ff */
[----:B------:R-:W-:-:S02]  /*55c0*/  MOV R63, R83 ;  /* 0x00000053003f7202 */ /* 0x000fc40000000f00 */
[----:B------:R-:W-:Y:S02]  /*55d0*/  MOV R64, 0x1f ;  /* 0x0000001f00407802 */ /* 0x000fe40000000f00 */
[----:B-1----:R-:W-:Y:S02]  /*55e0*/  MOV R62, 0xffffffff ;  /* 0xffffffff003e7802 */ /* 0x002fe40000000f00 */
[----:B------:R-:W-:Y:S02]  /*55f0*/  MOV R60, 0x5610 ;  /* 0x00005610003c7802 */ /* 0x000fe40000000f00 */
[----:B-----5:R-:W-:Y:S05]  /*5600*/  CALL.REL.NOINC `($__internal_64_$__cuda_sm70_shflsync_idx_p) ;  /* 0x0000904000007944 */ /* 0x020fea0003c00000 */
.L_x_2510:
        /* <DEDUP_REMOVED lines=9> */
.L_x_2611:
        /* <DEDUP_REMOVED lines=49> */
.L_x_2504:
[----:B------:R-:W-:Y:S05]  /*59b0*/  BSYNC B0 ;  /* 0x0000000000007941 */ /* 0x000fea0003800000 */
.L_x_2503:
[----:B------:R-:W-:Y:S01]  /*59c0*/  WARPSYNC 0xffffffff ;  /* 0xffffffff00007948 */ /* 0x000fe20003800000 */
[----:B------:R-:W-:Y:S01]  /*59d0*/  BAR.SYNC.DEFER_BLOCKING 0x0 ;  /* 0x0000000000007b1d */ /* 0x000fe20000010000 */
[-C--:B-----5:R-:W-:Y:S01]  /*59e0*/  FMUL.FTZ R56, R136, R196.reuse ;  /* 0x000000c488387220 */ /* 0x0a0fe20000410000 */
[----:B------:R-:W-:Y:S01]  /*59f0*/  LOP3.LUT P0, RZ, R104, 0x1f, RZ, 0xc0, !PT ;  /* 0x0000001f68ff7812 */ /* 0x000fe2000780c0ff */
[C---:B------:R-:W-:Y:S01]  /*5a00*/  FMUL.FTZ R57, R135.reuse, R196 ;  /* 0x000000c487397220 */ /* 0x040fe20000410000 */
[----:B------:R-:W-:Y:S01]  /*5a10*/  MOV R58, UR29 ;  /* 0x0000001d003a7c02 */ /* 0x000fe20008000f00 */
[-C--:B------:R-:W-:Y:S01]  /*5a20*/  FFMA.FTZ R56, R135, R197.reuse, -R56 ;  /* 0x000000c587387223 */ /* 0x080fe20000010838 */
[----:B---3--:R-:W-:Y:S01]  /*5a30*/  MOV R77, UR7 ;  /* 0x00000007004d7c02 */ /* 0x008fe20008000f00 */
[----:B------:R-:W-:Y:S01]  /*5a40*/  FFMA.FTZ R59, -R136, R197, -R57 ;  /* 0x000000c5883b7223 */ /* 0x000fe20000010939 */
[----:B------:R-:W-:Y:S01]  /*5a50*/  ISETP.GE.OR P0, PT, R58, c[0x0][0x174], P0 ;  /* 0x00005d003a007a0c */ /* 0x000fe20000706670 */
[----:B------:R-:W-:Y:S01]  /*5a60*/  FADD.FTZ R61, R199, R56 ;  /* 0x00000038c73d7221 */ /* 0x000fe20000010000 */
[----:B------:R-:W-:Y:S01]  /*5a70*/  BSSY B0, `(.L_x_2512) ;  /* 0x00001d4000007945 */ /* 0x000fe20003800000 */
[----:B------:R-:W-:-:S02]  /*5a80*/  FMUL.FTZ R58, R136, R101 ;  /* 0x00000065883a7220 */ /* 0x000fc40000410000 */
[----:B------:R-:W-:Y:S02]  /*5a90*/  FADD.FTZ R59, -R198, R59 ;  /* 0x0000003bc63b7221 */ /* 0x000fe40000010100 */
[----:B------:R-:W-:Y:S02]  /*5aa0*/  FMUL.FTZ R62, R134, -R61 ;  /* 0x8000003d863e7220 */ /* 0x000fe40000410000 */
[-C--:B------:R-:W-:Y:S02]  /*5ab0*/  FMUL.FTZ R60, R136, -R100.reuse ;  /* 0x80000064883c7220 */ /* 0x080fe40000410000 */
[----:B------:R-:W-:Y:S02]  /*5ac0*/  FFMA.FTZ R58, R135, R100, -R58 ;  /* 0x00000064873a7223 */ /* 0x000fe4000001083a */
[-C--:B------:R-:W-:Y:S02]  /*5ad0*/  FMUL.FTZ R64, R134, -R59.reuse ;  /* 0x8000003b86407220 */ /* 0x080fe40000410000 */
[----:B------:R-:W-:Y:S01]  /*5ae0*/  FFMA.FTZ R59, R133, R59, R62 ;  /* 0x0000003b853b7223 */ /* 0x000fe2000001003e */
[----:B------:R-:W0:Y:S01]  /*5af0*/  LDS.64 R56, [R188.X16+0x6378] ;  /* 0x00637800bc387984 */ /* 0x000e22000000ca00 */
[----:B------:R-:W-:-:S02]  /*5b00*/  FFMA.FTZ R60, R135, -R101, R60 ;  /* 0x80000065873c7223 */ /* 0x000fc4000001003c */
[----:B------:R-:W-:Y:S02]  /*5b10*/  FMUL.FTZ R62, R134, -R58 ;  /* 0x8000003a863e7220 */ /* 0x000fe40000410000 */
[C---:B------:R-:W-:Y:S02]  /*5b20*/  FFMA.FTZ R64, R133.reuse, R61, -R64 ;  /* 0x0000003d85407223 */ /* 0x040fe40000010840 */
[----:B------:R-:W-:Y:S02]  /*5b30*/  FADD.FTZ R61, -R200, R59 ;  /* 0x0000003bc83d7221 */ /* 0x000fe40000010100 */
[-C--:B------:R-:W-:Y:S02]  /*5b40*/  FMUL.FTZ R59, R134, -R60.reuse ;  /* 0x8000003c863b7220 */ /* 0x080fe40000410000 */
[----:B------:R-:W-:Y:S02]  /*5b50*/  FFMA.FTZ R62, R133, R60, R62 ;  /* 0x0000003c853e7223 */ /* 0x000fe4000001003e */
[----:B------:R-:W-:-:S02]  /*5b60*/  FADD.FTZ R64, R201, R64 ;  /* 0x00000040c9407221 */ /* 0x000fc40000010000 */
[C---:B------:R-:W-:Y:S02]  /*5b70*/  FMUL.FTZ R60, R132.reuse, -R61 ;  /* 0x8000003d843c7220 */ /* 0x040fe40000410000 */
[----:B------:R-:W-:Y:S02]  /*5b80*/  FFMA.FTZ R59, R133, R58, -R59 ;  /* 0x0000003a853b7223 */ /* 0x000fe4000001083b */
[C---:B------:R-:W-:Y:S02]  /*5b90*/  FMUL.FTZ R58, R132.reuse, -R62 ;  /* 0x8000003e843a7220 */ /* 0x040fe40000410000 */
[CC--:B------:R-:W-:Y:S02]  /*5ba0*/  FMUL.FTZ R66, R132.reuse, -R64.reuse ;  /* 0x8000004084427220 */ /* 0x0c0fe40000410000 */
[----:B------:R-:W-:Y:S02]  /*5bb0*/  FFMA.FTZ R64, R131, R64, -R60 ;  /* 0x0000004083407223 */ /* 0x000fe4000001083c */
[----:B------:R-:W-:-:S02]  /*5bc0*/  FMUL.FTZ R60, R132, -R59 ;  /* 0x8000003b843c7220 */ /* 0x000fc40000410000 */
[C---:B------:R-:W-:Y:S02]  /*5bd0*/  FFMA.FTZ R58, R131.reuse, R59, -R58 ;  /* 0x0000003b833a7223 */ /* 0x040fe4000001083a */
[----:B------:R-:W-:Y:S02]  /*5be0*/  FFMA.FTZ R61, R131, R61, R66 ;  /* 0x0000003d833d7223 */ /* 0x000fe40000010042 */
[----:B------:R-:W-:Y:S02]  /*5bf0*/  FADD.FTZ R64, R183, R64 ;  /* 0x00000040b7407221 */ /* 0x000fe40000010000 */
[----:B------:R-:W-:Y:S02]  /*5c00*/  FFMA.FTZ R60, R131, R62, R60 ;  /* 0x0000003e833c7223 */ /* 0x000fe4000001003c */
[----:B------:R-:W-:Y:S02]  /*5c10*/  FMUL.FTZ R62, R130, -R58 ;  /* 0x8000003a823e7220 */ /* 0x000fe40000410000 */
[----:B------:R-:W-:-:S02]  /*5c20*/  FADD.FTZ R61, -R182, R61 ;  /* 0x0000003db63d7221 */ /* 0x000fc40000010100 */
[C---:B------:R-:W-:Y:S02]  /*5c30*/  FMUL.FTZ R66, R130.reuse, -R64 ;  /* 0x8000004082427220 */ /* 0x040fe40000410000 */
[CC--:B------:R-:W-:Y:S02]  /*5c40*/  FMUL.FTZ R59, R130.reuse, -R60.reuse ;  /* 0x8000003c823b7220 */ /* 0x0c0fe40000410000 */
[C---:B------:R-:W-:Y:S02]  /*5c50*/  FFMA.FTZ R62, R129.reuse, R60, R62 ;  /* 0x0000003c813e7223 */ /* 0x040fe4000001003e */
[-C--:B------:R-:W-:Y:S02]  /*5c60*/  FMUL.FTZ R60, R130, -R61.reuse ;  /* 0x8000003d823c7220 */ /* 0x080fe40000410000 */
[C---:B------:R-:W-:Y:S02]  /*5c70*/  FFMA.FTZ R61, R129.reuse, R61, R66 ;  /* 0x0000003d813d7223 */ /* 0x040fe40000010042 */
[----:B------:R-:W-:-:S02]  /*5c80*/  FFMA.FTZ R60, R129, R64, -R60 ;  /* 0x00000040813c7223 */ /* 0x000fc4000001083c */
[----:B------:R-:W-:Y:S02]  /*5c90*/  FADD.FTZ R61, -R172, R61 ;  /* 0x0000003dac3d7221 */ /* 0x000fe40000010100 */
[----:B------:R-:W-:Y:S02]  /*5ca0*/  FADD.FTZ R60, R173, R60 ;  /* 0x0000003cad3c7221 */ /* 0x000fe40000010000 */
[C---:B------:R-:W-:Y:S02]  /*5cb0*/  FMUL.FTZ R64, R128.reuse, -R61 ;  /* 0x8000003d80407220 */ /* 0x040fe40000410000 */
[----:B------:R-:W-:Y:S02]  /*5cc0*/  FFMA.FTZ R59, R129, R58, -R59 ;  /* 0x0000003a813b7223 */ /* 0x000fe4000001083b */
[----:B------:R-:W-:Y:S02]  /*5cd0*/  FFMA.FTZ R64, R127, R60, -R64 ;  /* 0x0000003c7f407223 */ /* 0x000fe40000010840 */
[----:B------:R-:W-:-:S02]  /*5ce0*/  FMUL.FTZ R58, R128, -R62 ;  /* 0x8000003e803a7220 */ /* 0x000fc40000410000 */
[C---:B------:R-:W-:Y:S02]  /*5cf0*/  FMUL.FTZ R60, R128.reuse, -R60 ;  /* 0x8000003c803c7220 */ /* 0x040fe40000410000 */
[-C--:B------:R-:W-:Y:S02]  /*5d00*/  FMUL.FTZ R63, R128, -R59.reuse ;  /* 0x8000003b803f7220 */ /* 0x080fe40000410000 */
[C---:B------:R-:W-:Y:S02]  /*5d10*/  FFMA.FTZ R58, R127.reuse, R59, -R58 ;  /* 0x0000003b7f3a7223 */ /* 0x040fe4000001083a */
[----:B------:R-:W-:Y:S02]  /*5d20*/  FFMA.FTZ R61, R127, R61, R60 ;  /* 0x0000003d7f3d7223 */ /* 0x000fe4000001003c */
[C---:B0-----:R-:W-:Y:S02]  /*5d30*/  FMUL.FTZ R59, R85.reuse, R57 ;  /* 0x00000039553b7220 */ /* 0x041fe40000410000 */
[----:B------:R-:W-:-:S02]  /*5d40*/  FMUL.FTZ R85, R85, R56 ;  /* 0x0000003855557220 */ /* 0x000fc40000410000 */
[----:B------:R-:W-:Y:S02]  /*5d50*/  FADD.FTZ R61, -R174, R61 ;  /* 0x0000003dae3d7221 */ /* 0x000fe40000010100 */
[----:B------:R-:W-:Y:S02]  /*5d60*/  FFMA.FTZ R63, R127, R62, R63 ;  /* 0x0000003e7f3f7223 */ /* 0x000fe4000001003f */
[C---:B------:R-:W-:Y:S02]  /*5d70*/  FFMA.FTZ R85, R84.reuse, R57, R85 ;  /* 0x0000003954557223 */ /* 0x040fe40000010055 */
[----:B------:R-:W-:Y:S02]  /*5d80*/  FFMA.FTZ R59, R84, R56, -R59 ;  /* 0x00000038543b7223 */ /* 0x000fe4000001083b */
[----:B------:R-:W-:Y:S02]  /*5d90*/  FADD.FTZ R64, R175, R64 ;  /* 0x00000040af407221 */ /* 0x000fe40000010000 */
[----:B------:R-:W-:-:S02]  /*5da0*/  FMUL.FTZ R60, R126, -R61 ;  /* 0x8000003d7e3c7220 */ /* 0x000fc40000410000 */
[----:B------:R-:W-:Y:S02]  /*5db0*/  FMUL.FTZ R56, R126, -R63 ;  /* 0x8000003f7e387220 */ /* 0x000fe40000410000 */
[----:B------:R-:W-:Y:S02]  /*5dc0*/  FADD.FTZ R218, RZ, R85 ;  /* 0x00000055ffda7221 */ /* 0x000fe40000010000 */
[----:B------:R-:W-:Y:S02]  /*5dd0*/  FADD.FTZ R220, R216, R59 ;  /* 0x0000003bd8dc7221 */ /* 0x000fe40000010000 */
[C---:B------:R-:W-:Y:S02]  /*5de0*/  FFMA.FTZ R60, R125.reuse, R64, -R60 ;  /* 0x000000407d3c7223 */ /* 0x040fe4000001083c */
[----:B------:R-:W-:Y:S02]  /*5df0*/  FFMA.FTZ R59, R125, R58, -R56 ;  /* 0x0000003a7d3b7223 */ /* 0x000fe40000010838 */
[----:B------:R-:W-:-:S02]  /*5e00*/  FMUL.FTZ R64, R126, -R64 ;  /* 0x800000407e407220 */ /* 0x000fc40000410000 */
[C---:B------:R-:W-:Y:S02]  /*5e10*/  FMUL.FTZ R56, R108.reuse, R218 ;  /* 0x000000da6c387220 */ /* 0x040fe40000410000 */
[-C--:B------:R-:W-:Y:S02]  /*5e20*/  FMUL.FTZ R57, R108, R220.reuse ;  /* 0x000000dc6c397220 */ /* 0x080fe40000410000 */
[----:B------:R-:W-:Y:S02]  /*5e30*/  FFMA.FTZ R61, R125, R61, R64 ;  /* 0x0000003d7d3d7223 */ /* 0x000fe40000010040 */
[C---:B------:R-:W-:Y:S02]  /*5e40*/  FFMA.FTZ R56, R107.reuse, R220, -R56 ;  /* 0x000000dc6b387223 */ /* 0x040fe40000010838 */
[----:B------:R-:W-:Y:S02]  /*5e50*/  FMUL.FTZ R58, R126, -R58 ;  /* 0x8000003a7e3a7220 */ /* 0x000fe40000410000 */
[----:B------:R-:W-:-:S02]  /*5e60*/  FFMA.FTZ R57, R107, R218, R57 ;  /* 0x000000da6b397223 */ /* 0x000fc40000010039 */
[----:B------:R-:W-:Y:S02]  /*5e70*/  FADD.FTZ R61, -R176, R61 ;  /* 0x0000003db03d7221 */ /* 0x000fe40000010100 */
[----:B------:R-:W-:Y:S02]  /*5e80*/  FADD.FTZ R222, R215, R56 ;  /* 0x00000038d7de7221 */ /* 0x000fe40000010000 */
[----:B------:R-:W-:Y:S02]  /*5e90*/  FFMA.FTZ R58, R125, R63, R58 ;  /* 0x0000003f7d3a7223 */ /* 0x000fe4000001003a */
[----:B------:R-:W-:Y:S02]  /*5ea0*/  FADD.FTZ R216, RZ, R57 ;  /* 0x00000039ffd87221 */ /* 0x000fe40000010000 */
[----:B------:R-:W-:Y:S02]  /*5eb0*/  FADD.FTZ R60, R177, R60 ;  /* 0x0000003cb13c7221 */ /* 0x000fe40000010000 */
[----:B------:R-:W-:-:S02]  /*5ec0*/  FMUL.FTZ R63, R124, -R61 ;  /* 0x8000003d7c3f7220 */ /* 0x000fc40000410000 */
[C---:B------:R-:W-:Y:S02]  /*5ed0*/  FMUL.FTZ R57, R110.reuse, R222 ;  /* 0x000000de6e397220 */ /* 0x040fe40000410000 */
[----:B------:R-:W-:Y:S02]  /*5ee0*/  FMUL.FTZ R56, R110, R216 ;  /* 0x000000d86e387220 */ /* 0x000fe40000410000 */
[----:B------:R-:W-:Y:S02]  /*5ef0*/  FFMA.FTZ R64, R123, R60, -R63 ;  /* 0x0000003c7b407223 */ /* 0x000fe4000001083f */
[----:B------:R-:W-:Y:S02]  /*5f00*/  FFMA.FTZ R57, R109, R216, R57 ;  /* 0x000000d86d397223 */ /* 0x000fe40000010039 */
[C---:B------:R-:W-:Y:S02]  /*5f10*/  FMUL.FTZ R60, R124.reuse, -R60 ;  /* 0x8000003c7c3c7220 */ /* 0x040fe40000410000 */
[----:B------:R-:W-:-:S02]  /*5f20*/  FMUL.FTZ R62, R124, -R58 ;  /* 0x8000003a7c3e7220 */ /* 0x000fc40000410000 */
[----:B------:R-:W-:Y:S02]  /*5f30*/  FFMA.FTZ R217, R109, R222, -R56 ;  /* 0x000000de6dd97223 */ /* 0x000fe40000010838 */
[----:B------:R-:W-:Y:S02]  /*5f40*/  FADD.FTZ R215, RZ, R57 ;  /* 0x00000039ffd77221 */ /* 0x000fe40000010000 */
[C---:B------:R-:W-:Y:S02]  /*5f50*/  FFMA.FTZ R61, R123.reuse, R61, R60 ;  /* 0x0000003d7b3d7223 */ /* 0x040fe4000001003c */
[-C--:B------:R-:W-:Y:S02]  /*5f60*/  FFMA.FTZ R62, R123, R59.reuse, -R62 ;  /* 0x0000003b7b3e7223 */ /* 0x080fe4000001083e */
[----:B------:R-:W-:Y:S02]  /*5f70*/  FMUL.FTZ R59, R124, -R59 ;  /* 0x8000003b7c3b7220 */ /* 0x000fe40000410000 */
[----:B------:R-:W-:-:S02]  /*5f80*/  FADD.FTZ R217, R214, R217 ;  /* 0x000000d9d6d97221 */ /* 0x000fc40000010000 */
[----:B------:R-:W-:Y:S02]  /*5f90*/  FMUL.FTZ R56, R112, R215 ;  /* 0x000000d770387220 */ /* 0x000fe40000410000 */
[----:B------:R-:W-:Y:S02]  /*5fa0*/  FADD.FTZ R61, -R178, R61 ;  /* 0x0000003db23d7221 */ /* 0x000fe40000010100 */
[----:B------:R-:W-:Y:S02]  /*5fb0*/  FFMA.FTZ R59, R123, R58, R59 ;  /* 0x0000003a7b3b7223 */ /* 0x000fe4000001003b */
[-C--:B------:R-:W-:Y:S02]  /*5fc0*/  FMUL.FTZ R58, R112, R217.reuse ;  /* 0x000000d9703a7220 */ /* 0x080fe40000410000 */
[----:B------:R-:W-:Y:S02]  /*5fd0*/  FFMA.FTZ R56, R111, R217, -R56 ;  /* 0x000000d96f387223 */ /* 0x000fe40000010838 */
[----:B------:R-:W-:-:S02]  /*5fe0*/  FADD.FTZ R64, R179, R64 ;  /* 0x00000040b3407221 */ /* 0x000fc40000010000 */
[C---:B------:R-:W-:Y:S02]  /*5ff0*/  FMUL.FTZ R60, R122.reuse, -R61 ;  /* 0x8000003d7a3c7220 */ /* 0x040fe40000410000 */
[C---:B------:R-:W-:Y:S02]  /*6000*/  FMUL.FTZ R57, R122.reuse, -R59 ;  /* 0x8000003b7a397220 */ /* 0x040fe40000410000 */
[----:B------:R-:W-:Y:S02]  /*6010*/  FFMA.FTZ R58, R111, R215, R58 ;  /* 0x000000d76f3a7223 */ /* 0x000fe4000001003a */
[----:B------:R-:W-:Y:S02]  /*6020*/  FADD.FTZ R224, R213, R56 ;  /* 0x00000038d5e07221 */ /* 0x000fe40000010000 */
[-C--:B------:R-:W-:Y:S02]  /*6030*/  FFMA.FTZ R60, R121, R64.reuse, -R60 ;  /* 0x00000040793c7223 */ /* 0x080fe4000001083c */
[----:B------:R-:W-:-:S02]  /*6040*/  FMUL.FTZ R64, R122, -R64 ;  /* 0x800000407a407220 */ /* 0x000fc40000410000 */
[CC--:B------:R-:W-:Y:S02]  /*6050*/  FFMA.FTZ R57, R121.reuse, R62.reuse, -R57 ;  /* 0x0000003e79397223 */ /* 0x0c0fe40000010839 */
[----:B------:R-:W-:Y:S02]  /*6060*/  FADD.FTZ R213, RZ, R58 ;  /* 0x0000003affd57221 */ /* 0x000fe40000010000 */
[----:B------:R-:W-:Y:S02]  /*6070*/  FMUL.FTZ R62, R122, -R62 ;  /* 0x8000003e7a3e7220 */ /* 0x000fe40000410000 */
[----:B------:R-:W-:Y:S02]  /*6080*/  FMUL.FTZ R58, R114, R224 ;  /* 0x000000e0723a7220 */ /* 0x000fe40000410000 */
[C---:B------:R-:W-:Y:S02]  /*6090*/  FFMA.FTZ R61, R121.reuse, R61, R64 ;  /* 0x0000003d793d7223 */ /* 0x040fe40000010040 */
[----:B------:R-:W-:-:S02]  /*60a0*/  FFMA.FTZ R62, R121, R59, R62 ;  /* 0x0000003b793e7223 */ /* 0x000fc4000001003e */
[-C--:B------:R-:W-:Y:S02]  /*60b0*/  FFMA.FTZ R58, R113, R213.reuse, R58 ;  /* 0x000000d5713a7223 */ /* 0x080fe4000001003a */
[----:B------:R-:W-:Y:S02]  /*60c0*/  FADD.FTZ R61, -R160, R61 ;  /* 0x0000003da03d7221 */ /* 0x000fe40000010100 */
[----:B------:R-:W-:Y:S02]  /*60d0*/  FMUL.FTZ R56, R114, R213 ;  /* 0x000000d572387220 */ /* 0x000fe40000410000 */
[----:B------:R-:W-:Y:S02]  /*60e0*/  FMUL.FTZ R66, R120, -R62 ;  /* 0x8000003e78427220 */ /* 0x000fe40000410000 */
[----:B------:R-:W-:Y:S02]  /*60f0*/  FADD.FTZ R214, RZ, R58 ;  /* 0x0000003affd67221 */ /* 0x000fe40000010000 */
[----:B------:R-:W-:-:S02]  /*6100*/  FADD.FTZ R60, R159, R60 ;  /* 0x0000003c9f3c7221 */ /* 0x000fc40000010000 */
[C---:B------:R-:W-:Y:S02]  /*6110*/  FMUL.FTZ R58, R120.reuse, -R61 ;  /* 0x8000003d783a7220 */ /* 0x040fe40000410000 */
[----:B------:R-:W-:Y:S02]  /*6120*/  FFMA.FTZ R219, R113, R224, -R56 ;  /* 0x000000e071db7223 */ /* 0x000fe40000010838 */
[CC--:B------:R-:W-:Y:S02]  /*6130*/  FFMA.FTZ R66, R119.reuse, R57.reuse, -R66 ;  /* 0x0000003977427223 */ /* 0x0c0fe40000010842 */
[----:B------:R-:W-:Y:S02]  /*6140*/  FMUL.FTZ R57, R120, -R57 ;  /* 0x8000003978397220 */ /* 0x000fe40000410000 */
[----:B------:R-:W-:Y:S02]  /*6150*/  FFMA.FTZ R58, R119, R60, -R58 ;  /* 0x0000003c773a7223 */ /* 0x000fe4000001083a */
[----:B------:R-:W-:-:S02]  /*6160*/  FADD.FTZ R219, R212, R219 ;  /* 0x000000dbd4db7221 */ /* 0x000fc40000010000 */
[----:B------:R-:W-:Y:S02]  /*6170*/  FMUL.FTZ R60, R120, -R60 ;  /* 0x8000003c783c7220 */ /* 0x000fe40000410000 */
[C---:B------:R-:W-:Y:S02]  /*6180*/  FMUL.FTZ R56, R116.reuse, R214 ;  /* 0x000000d674387220 */ /* 0x040fe40000410000 */
[C---:B------:R-:W-:Y:S02]  /*6190*/  FFMA.FTZ R62, R119.reuse, R62, R57 ;  /* 0x0000003e773e7223 */ /* 0x040fe40000010039 */
[----:B------:R-:W-:Y:S02]  /*61a0*/  FMUL.FTZ R57, R116, R219 ;  /* 0x000000db74397220 */ /* 0x000fe40000410000 */
[----:B------:R-:W-:Y:S02]  /*61b0*/  FFMA.FTZ R61, R119, R61, R60 ;  /* 0x0000003d773d7223 */ /* 0x000fe4000001003c */
[----:B------:R-:W-:-:S02]  /*61c0*/  FFMA.FTZ R56, R115, R219, -R56 ;  /* 0x000000db73387223 */ /* 0x000fc40000010838 */
[----:B------:R-:W-:Y:S02]  /*61d0*/  FMUL.FTZ R59, R118, -R62 ;  /* 0x8000003e763b7220 */ /* 0x000fe40000410000 */
[----:B------:R-:W-:Y:S02]  /*61e0*/  FFMA.FTZ R57, R115, R214, R57 ;  /* 0x000000d673397223 */ /* 0x000fe40000010039 */
[----:B------:R-:W-:Y:S02]  /*61f0*/  FADD.FTZ R61, -R158, R61 ;  /* 0x0000003d9e3d7221 */ /* 0x000fe40000010100 */
[----:B------:R-:W-:Y:S02]  /*6200*/  FADD.FTZ R226, R211, R56 ;  /* 0x00000038d3e27221 */ /* 0x000fe40000010000 */
[----:B------:R-:W-:Y:S02]  /*6210*/  FFMA.FTZ R59, R117, R66, -R59 ;  /* 0x00000042753b7223 */ /* 0x000fe4000001083b */
[----:B------:R-:W-:-:S02]  /*6220*/  FADD.FTZ R212, RZ, R57 ;  /* 0x00000039ffd47221 */ /* 0x000fc40000010000 */
[----:B------:R-:W-:Y:S02]  /*6230*/  FADD.FTZ R58, R157, R58 ;  /* 0x0000003a9d3a7221 */ /* 0x000fe40000010000 */
[C---:B------:R-:W-:Y:S02]  /*6240*/  FMUL.FTZ R60, R118.reuse, -R61 ;  /* 0x8000003d763c7220 */ /* 0x040fe40000410000 */
[C---:B------:R-:W-:Y:S02]  /*6250*/  FMUL.FTZ R66, R118.reuse, -R66 ;  /* 0x8000004276427220 */ /* 0x040fe40000410000 */
[C---:B------:R-:W-:Y:S02]  /*6260*/  FMUL.FTZ R57, R118.reuse, R226 ;  /* 0x000000e276397220 */ /* 0x040fe40000410000 */
[----:B------:R-:W-:Y:S02]  /*6270*/  FMUL.FTZ R56, R118, R212 ;  /* 0x000000d476387220 */ /* 0x000fe40000410000 */
[----:B------:R-:W-:-:S02]  /*6280*/  FFMA.FTZ R60, R117, R58, -R60 ;  /* 0x0000003a753c7223 */ /* 0x000fc4000001083c */
[C---:B------:R-:W-:Y:S02]  /*6290*/  FFMA.FTZ R66, R117.reuse, R62, R66 ;  /* 0x0000003e75427223 */ /* 0x040fe40000010042 */
[----:B------:R-:W-:Y:S02]  /*62a0*/  FMUL.FTZ R58, R118, -R58 ;  /* 0x8000003a763a7220 */ /* 0x000fe40000410000 */
[C---:B------:R-:W-:Y:S02]  /*62b0*/  FFMA.FTZ R57, R117.reuse, R212, R57 ;  /* 0x000000d475397223 */ /* 0x040fe40000010039 */
[C---:B------:R-:W-:Y:S02]  /*62c0*/  FFMA.FTZ R221, R117.reuse, R226, -R56 ;  /* 0x000000e275dd7223 */ /* 0x040fe40000010838 */
[----:B------:R-:W-:Y:S02]  /*62d0*/  FMUL.FTZ R56, R116, -R66 ;  /* 0x8000004274387220 */ /* 0x000fe40000410000 */
[----:B------:R-:W-:-:S02]  /*62e0*/  FFMA.FTZ R61, R117, R61, R58 ;  /* 0x0000003d753d7223 */ /* 0x000fc4000001003a */
[----:B------:R-:W-:Y:S02]  /*62f0*/  FADD.FTZ R211, RZ, R57 ;  /* 0x00000039ffd37221 */ /* 0x000fe40000010000 */
[----:B------:R-:W-:Y:S02]  /*6300*/  FADD.FTZ R221, R210, R221 ;  /* 0x000000ddd2dd7221 */ /* 0x000fe40000010000 */
[----:B------:R-:W-:Y:S02]  /*6310*/  FFMA.FTZ R62, R115, R59, -R56 ;  /* 0x0000003b733e7223 */ /* 0x000fe40000010838 */
[----:B------:R-:W-:Y:S02]  /*6320*/  FADD.FTZ R61, -R156, R61 ;  /* 0x0000003d9c3d7221 */ /* 0x000fe40000010100 */
[----:B------:R-:W-:Y:S02]  /*6330*/  FMUL.FTZ R56, R120, R211 ;  /* 0x000000d378387220 */ /* 0x000fe40000410000 */
[----:B------:R-:W-:-:S02]  /*6340*/  FMUL.FTZ R59, R116, -R59 ;  /* 0x8000003b743b7220 */ /* 0x000fc40000410000 */
[----:B------:R-:W-:Y:S02]  /*6350*/  FMUL.FTZ R58, R120, R221 ;  /* 0x000000dd783a7220 */ /* 0x000fe40000410000 */
[----:B------:R-:W-:Y:S02]  /*6360*/  FADD.FTZ R60, R161, R60 ;  /* 0x0000003ca13c7221 */ /* 0x000fe40000010000 */
[----:B------:R-:W-:Y:S02]  /*6370*/  FMUL.FTZ R57, R116, -R61 ;  /* 0x8000003d74397220 */ /* 0x000fe40000410000 */
[----:B------:R-:W-:Y:S02]  /*6380*/  FFMA.FTZ R56, R119, R221, -R56 ;  /* 0x000000dd77387223 */ /* 0x000fe40000010838 */
[----:B------:R-:W-:Y:S02]  /*6390*/  FFMA.FTZ R59, R115, R66, R59 ;  /* 0x00000042733b7223 */ /* 0x000fe4000001003b */
[----:B------:R-:W-:-:S02]  /*63a0*/  FFMA.FTZ R58, R119, R211, R58 ;  /* 0x000000d3773a7223 */ /* 0x000fc4000001003a */
[-C--:B------:R-:W-:Y:S02]  /*63b0*/  FFMA.FTZ R64, R115, R60.reuse, -R57 ;  /* 0x0000003c73407223 */ /* 0x080fe40000010839 */
[----:B------:R-:W-:Y:S02]  /*63c0*/  FADD.FTZ R228, R209, R56 ;  /* 0x00000038d1e47221 */ /* 0x000fe40000010000 */
[----:B------:R-:W-:Y:S02]  /*63d0*/  FMUL.FTZ R60, R116, -R60 ;  /* 0x8000003c743c7220 */ /* 0x000fe40000410000 */
[----:B------:R-:W-:Y:S02]  /*63e0*/  FMUL.FTZ R56, R114, -R59 ;  /* 0x8000003b72387220 */ /* 0x000fe40000410000 */
[----:B------:R-:W-:Y:S02]  /*63f0*/  FADD.FTZ R210, RZ, R58 ;  /* 0x0000003affd27221 */ /* 0x000fe40000010000 */
[----:B------:R-:W-:-:S02]  /*6400*/  FFMA.FTZ R61, R115, R61, R60 ;  /* 0x0000003d733d7223 */ /* 0x000fc4000001003c */
[C---:B------:R-:W-:Y:S02]  /*6410*/  FMUL.FTZ R57, R122.reuse, R228 ;  /* 0x000000e47a397220 */ /* 0x040fe40000410000 */
[----:B------:R-:W-:Y:S02]  /*6420*/  FFMA.FTZ R60, R113, R62, -R56 ;  /* 0x0000003e713c7223 */ /* 0x000fe40000010838 */
[-C--:B------:R-:W-:Y:S02]  /*6430*/  FMUL.FTZ R56, R122, R210.reuse ;  /* 0x000000d27a387220 */ /* 0x080fe40000410000 */
[C---:B------:R-:W-:Y:S02]  /*6440*/  FFMA.FTZ R57, R121.reuse, R210, R57 ;  /* 0x000000d279397223 */ /* 0x040fe40000010039 */
[----:B------:R-:W-:Y:S02]  /*6450*/  FFMA.FTZ R223, R121, R228, -R56 ;  /* 0x000000e479df7223 */ /* 0x000fe40000010838 */
[----:B------:R-:W-:-:S02]  /*6460*/  FADD.FTZ R61, -R162, R61 ;  /* 0x0000003da23d7221 */ /* 0x000fc40000010100 */
[----:B------:R-:W-:Y:S02]  /*6470*/  FADD.FTZ R209, RZ, R57 ;  /* 0x00000039ffd17221 */ /* 0x000fe40000010000 */
[----:B------:R-:W-:Y:S02]  /*6480*/  FADD.FTZ R223, R208, R223 ;  /* 0x000000dfd0df7221 */ /* 0x000fe40000010000 */
[----:B------:R-:W-:Y:S02]  /*6490*/  FADD.FTZ R64, R163, R64 ;  /* 0x00000040a3407221 */ /* 0x000fe40000010000 */
[C---:B------:R-:W-:Y:S02]  /*64a0*/  FMUL.FTZ R57, R114.reuse, -R61 ;  /* 0x8000003d72397220 */ /* 0x040fe40000410000 */
[----:B------:R-:W-:Y:S02]  /*64b0*/  FMUL.FTZ R62, R114, -R62 ;  /* 0x8000003e723e7220 */ /* 0x000fe40000410000 */
[----:B------:R-:W-:-:S02]  /*64c0*/  FMUL.FTZ R56, R124, R209 ;  /* 0x000000d17c387220 */ /* 0x000fc40000410000 */
[----:B------:R-:W-:Y:S02]  /*64d0*/  FMUL.FTZ R58, R124, R223 ;  /* 0x000000df7c3a7220 */ /* 0x000fe40000410000 */
[CC--:B------:R-:W-:Y:S02]  /*64e0*/  FFMA.FTZ R57, R113.reuse, R64.reuse, -R57 ;  /* 0x0000004071397223 */ /* 0x0c0fe40000010839 */
[----:B------:R-:W-:Y:S02]  /*64f0*/  FFMA.FTZ R62, R113, R59, R62 ;  /* 0x0000003b713e7223 */ /* 0x000fe4000001003e */
[----:B------:R-:W-:Y:S02]  /*6500*/  FMUL.FTZ R64, R114, -R64 ;  /* 0x8000004072407220 */ /* 0x000fe40000410000 */
[C---:B------:R-:W-:Y:S02]  /*6510*/  FFMA.FTZ R56, R123.reuse, R223, -R56 ;  /* 0x000000df7b387223 */ /* 0x040fe40000010838 */
[----:B------:R-:W-:-:S02]  /*6520*/  FFMA.FTZ R58, R123, R209, R58 ;  /* 0x000000d17b3a7223 */ /* 0x000fc4000001003a */
[----:B------:R-:W-:Y:S02]  /*6530*/  FMUL.FTZ R59, R112, -R62 ;  /* 0x8000003e703b7220 */ /* 0x000fe40000410000 */
[----:B------:R-:W-:Y:S02]  /*6540*/  FFMA.FTZ R64, R113, R61, R64 ;  /* 0x0000003d71407223 */ /* 0x000fe40000010040 */
[----:B------:R-:W-:Y:S02]  /*6550*/  FADD.FTZ R230, R207, R56 ;  /* 0x00000038cfe67221 */ /* 0x000fe40000010000 */
[----:B------:R-:W-:Y:S02]  /*6560*/  FADD.FTZ R207, RZ, R58 ;  /* 0x0000003affcf7221 */ /* 0x000fe40000010000 */
[----:B------:R-:W-:Y:S02]  /*6570*/  FFMA.FTZ R59, R111, R60, -R59 ;  /* 0x0000003c6f3b7223 */ /* 0x000fe4000001083b */
[----:B------:R-:W-:-:S02]  /*6580*/  FADD.FTZ R64, -R145, R64 ;  /* 0x0000004091407221 */ /* 0x000fc40000010100 */
[----:B------:R-:W-:Y:S02]  /*6590*/  FMUL.FTZ R60, R112, -R60 ;  /* 0x8000003c703c7220 */ /* 0x000fe40000410000 */
[C---:B------:R-:W-:Y:S02]  /*65a0*/  FMUL.FTZ R56, R126.reuse, R207 ;  /* 0x000000cf7e387220 */ /* 0x040fe40000410000 */
        /* <DEDUP_REMOVED lines=12> */
[----:B------:R-:W-:Y:S02]  /*6670*/  FFMA.FTZ R63, R109, R59, -R56 ;  /* 0x0000003b6d3f7223 */ /* 0x000fe40000010838 */
[----:B------:R-:W-:Y:S02]  /*6680*/  FMUL.FTZ R56, R128, R206 ;  /* 0x000000ce80387220 */ /* 0x000fe40000410000 */
[----:B------:R-:W-:Y:S02]  /*6690*/  FADD.FTZ R64, -R147, R64 ;  /* 0x0000004093407221 */ /* 0x000fe40000010100 */
[----:B------:R-:W-:-:S02]  /*66a0*/  FFMA.FTZ R56, R127, R225, -R56 ;  /* 0x000000e17f387223 */ /* 0x000fc40000010838 */
[----:B------:R-:W-:Y:S02]  /*66b0*/  FMUL.FTZ R57, R128, R225 ;  /* 0x000000e180397220 */ /* 0x000fe40000410000 */
[----:B------:R-:W-:Y:S02]  /*66c0*/  FMUL.FTZ R59, R110, -R59 ;  /* 0x8000003b6e3b7220 */ /* 0x000fe40000410000 */
[----:B------:R-:W-:Y:S02]  /*66d0*/  FADD.FTZ R61, R148, R61 ;  /* 0x0000003d943d7221 */ /* 0x000fe40000010000 */
[----:B------:R-:W-:Y:S02]  /*66e0*/  FMUL.FTZ R58, R110, -R64 ;  /* 0x800000406e3a7220 */ /* 0x000fe40000410000 */
[----:B------:R-:W-:Y:S01]  /*66f0*/  FADD.FTZ R232, R205, R56 ;  /* 0x00000038cde87221 */ /* 0x000fe20000010000 */
[----:B------:R-:W-:Y:S01]  /*6700*/  MOV R56, 0x3f800000 ;  /* 0x3f80000000387802 */ /* 0x000fe20000000f00 */
[----:B------:R-:W-:Y:S01]  /*6710*/  FFMA.FTZ R208, R127, R206, R57 ;  /* 0x000000ce7fd07223 */ /* 0x000fe20000010039 */
[----:B------:R-:W-:Y:S01]  /*6720*/  HFMA2.MMA R57, -RZ, RZ, 0, 0 ;  /* 0x00000000ff397435 */ /* 0x000fe200000001ff */
[----:B------:R-:W-:-:S02]  /*6730*/  FFMA.FTZ R65, R109, R60, R59 ;  /* 0x0000003c6d417223 */ /* 0x000fc4000001003b */
[-C--:B------:R-:W-:Y:S02]  /*6740*/  FMUL.FTZ R59, R110, -R61.reuse ;  /* 0x8000003d6e3b7220 */ /* 0x080fe40000410000 */
[C---:B------:R-:W-:Y:S02]  /*6750*/  FFMA.FTZ R67, R109.reuse, R61, -R58 ;  /* 0x0000003d6d437223 */ /* 0x040fe4000001083a */
[----:B------:R-:W-:Y:S02]  /*6760*/  FADD.FTZ R208, RZ, R208 ;  /* 0x000000d0ffd07221 */ /* 0x000fe40000010000 */
[C---:B------:R-:W-:Y:S02]  /*6770*/  FMUL.FTZ R61, R130.reuse, R232 ;  /* 0x000000e8823d7220 */ /* 0x040fe40000410000 */
[----:B------:R-:W-:Y:S02]  /*6780*/  FFMA.FTZ R64, R109, R64, R59 ;  /* 0x000000406d407223 */ /* 0x000fe4000001003b */
[-C--:B------:R-:W-:Y:S01]  /*6790*/  FMUL.FTZ R60, R130, R208.reuse ;  /* 0x000000d0823c7220 */ /* 0x080fe20000410000 */
[----:B------:R-:W-:Y:S01]  /*67a0*/  CS2R R58, SRZ ;  /* 0x00000000003a7805 */ /* 0x000fe2000001ff00 */
[----:B------:R-:W-:-:S02]  /*67b0*/  FFMA.FTZ R61, R129, R208, R61 ;  /* 0x000000d0813d7223 */ /* 0x000fc4000001003d */
[----:B------:R-:W-:Y:S02]  /*67c0*/  FADD.FTZ R64, -R149, R64 ;  /* 0x0000004095407221 */ /* 0x000fe40000010100 */
[----:B------:R-:W-:Y:S01]  /*67d0*/  FFMA.FTZ R227, R129, R232, -R60 ;  /* 0x000000e881e37223 */ /* 0x000fe2000001083c */
[----:B------:R0:W1:Y:S01]  /*67e0*/  @!P0 LDS.128 R56, [R77.X16+0x8b80] ;  /* 0x008b80004d388984 */ /* 0x000062000000cc00 */
[----:B------:R-:W-:Y:S01]  /*67f0*/  FADD.FTZ R205, RZ, R61 ;  /* 0x0000003dffcd7221 */ /* 0x000fe20000010000 */
[----:B------:R-:W-:Y:S01]  /*6800*/  ISETP.GT.U32.AND P0, PT, R104, 0x1f, PT ;  /* 0x0000001f6800780c */ /* 0x000fe20003f04070 */
[----:B------:R-:W-:Y:S02]  /*6810*/  FADD.FTZ R67, R150, R67 ;  /* 0x0000004396437221 */ /* 0x000fe40000010000 */
[----:B------:R-:W-:Y:S02]  /*6820*/  FMUL.FTZ R62, R108, -R64 ;  /* 0x800000406c3e7220 */ /* 0x000fe40000410000 */
[----:B------:R-:W-:-:S02]  /*6830*/  FADD.FTZ R227, R204, R227 ;  /* 0x000000e3cce37221 */ /* 0x000fc40000010000 */
[----:B------:R-:W-:Y:S02]  /*6840*/  FMUL.FTZ R60, R132, R205 ;  /* 0x000000cd843c7220 */ /* 0x000fe40000410000 */
[-C--:B------:R-:W-:Y:S02]  /*6850*/  FMUL.FTZ R61, R108, -R67.reuse ;  /* 0x800000436c3d7220 */ /* 0x080fe40000410000 */
[----:B------:R-:W-:Y:S02]  /*6860*/  FFMA.FTZ R67, R107, R67, -R62 ;  /* 0x000000436b437223 */ /* 0x000fe4000001083e */
[-C--:B------:R-:W-:Y:S02]  /*6870*/  FFMA.FTZ R60, R131, R227.reuse, -R60 ;  /* 0x000000e3833c7223 */ /* 0x080fe4000001083c */
[----:B------:R-:W-:Y:S02]  /*6880*/  FMUL.FTZ R62, R132, R227 ;  /* 0x000000e3843e7220 */ /* 0x000fe40000410000 */
[----:B------:R-:W-:-:S02]  /*6890*/  FMUL.FTZ R66, R108, -R63 ;  /* 0x8000003f6c427220 */ /* 0x000fc40000410000 */
[----:B------:R-:W-:Y:S02]  /*68a0*/  FADD.FTZ R234, R203, R60 ;  /* 0x0000003ccbea7221 */ /* 0x000fe40000010000 */
[----:B------:R-:W-:Y:S02]  /*68b0*/  FFMA.FTZ R203, R131, R205, R62 ;  /* 0x000000cd83cb7223 */ /* 0x000fe4000001003e */
[C---:B------:R-:W-:Y:S02]  /*68c0*/  FFMA.FTZ R76, R107.reuse, R64, R61 ;  /* 0x000000406b4c7223 */ /* 0x040fe4000001003d */
[-C--:B------:R-:W-:Y:S02]  /*68d0*/  FMUL.FTZ R64, R108, -R65.reuse ;  /* 0x800000416c407220 */ /* 0x080fe40000410000 */
[----:B------:R-:W-:Y:S02]  /*68e0*/  FFMA.FTZ R61, R107, R65, R66 ;  /* 0x000000416b3d7223 */ /* 0x000fe40000010042 */
[----:B------:R-:W-:-:S02]  /*68f0*/  FADD.FTZ R203, RZ, R203 ;  /* 0x000000cbffcb7221 */ /* 0x000fc40000010000 */
[CC--:B------:R-:W-:Y:S02]  /*6900*/  FMUL.FTZ R66, R134.reuse, R234.reuse ;  /* 0x000000ea86427220 */ /* 0x0c0fe40000410000 */
[----:B------:R-:W-:Y:S02]  /*6910*/  FFMA.FTZ R60, R107, R63, -R64 ;  /* 0x0000003f6b3c7223 */ /* 0x000fe40000010840 */
        /* <DEDUP_REMOVED lines=54> */
.L_x_2612:
[----:B------:R-:W-:Y:S05]  /*6c80*/  BRA.DIV ~URZ, `(.L_x_2515) ;  /* 0x00006b127f007947 */ /* 0x000fea000b800000 */
[----:B------:R2:W3:Y:S04]  /*6c90*/  SHFL.DOWN PT, R63, R78, 0x1, 0x1f ;  /* 0x08201f004e3f7f89 */ /* 0x0004e800000e0000 */
[----:B------:R2:W4:Y:S04]  /*6ca0*/  SHFL.DOWN PT, R64, R67, 0x1, 0x1f ;  /* 0x08201f0043407f89 */ /* 0x00052800000e0000 */
[----:B------:R2:W0:Y:S02]  /*6cb0*/  SHFL.DOWN PT, R60, R66, 0x1, 0x1f ;  /* 0x08201f00423c7f89 */ /* 0x00042400000e0000 */
.L_x_2613:
[----:B------:R-:W-:Y:S01]  /*6cc0*/  LOP3.LUT R61, R104, 0x1f, RZ, 0xc0, !PT ;  /* 0x0000001f683d7812 */ /* 0x000fe200078ec0ff */
[----:B------:R-:W-:Y:S03]  /*6cd0*/  BSSY B1, `(.L_x_2516) ;  /* 0x000000e000017945 */ /* 0x000fe60003800000 */
[----:B------:R-:W-:Y:S01]  /*6ce0*/  ISETP.GT.U32.AND P1, PT, R61, 0x1d, PT ;  /* 0x0000001d3d00780c */ /* 0x000fe20003f24070 */
[----:B------:R-:W-:Y:S07]  /*6cf0*/  @!P0 BRA `(.L_x_2517) ;  /* 0x000000b000008947 */ /* 0x000fee0003800000 */
[C---:B0-----:R-:W-:Y:S02]  /*6d00*/  FMUL.FTZ R65, R78.reuse, R60 ;  /* 0x0000003c4e417220 */ /* 0x041fe40000410000 */
[----:B---3--:R-:W-:-:S02]  /*6d10*/  FMUL.FTZ R61, R78, R63 ;  /* 0x0000003f4e3d7220 */ /* 0x008fc40000410000 */
[CC--:B----4-:R-:W-:Y:S02]  /*6d20*/  FMUL.FTZ R76, R78.reuse, R64.reuse ;  /* 0x000000404e4c7220 */ /* 0x0d0fe40000410000 */
[C---:B------:R-:W-:Y:S02]  /*6d30*/  FFMA.FTZ R64, R79.reuse, R64, -R65 ;  /* 0x000000404f407223 */ /* 0x040fe40000010841 */
[-C--:B-12---:R-:W-:Y:S02]  /*6d40*/  FMUL.FTZ R78, R78, R62.reuse ;  /* 0x0000003e4e4e7220 */ /* 0x086fe40000410000 */
[C---:B------:R-:W-:Y:S02]  /*6d50*/  FFMA.FTZ R61, R79.reuse, R62, -R61 ;  /* 0x0000003e4f3d7223 */ /* 0x040fe4000001083d */
[C---:B------:R-:W-:Y:S02]  /*6d60*/  FFMA.FTZ R65, R79.reuse, R60, R76 ;  /* 0x0000003c4f417223 */ /* 0x040fe4000001004c */
[----:B------:R-:W-:Y:S01]  /*6d70*/  FFMA.FTZ R78, R79, R63, R78 ;  /* 0x0000003f4f4e7223 */ /* 0x000fe2000001004e */
[----:B------:R-:W-:Y:S01]  /*6d80*/  MOV R79, R61 ;  /* 0x0000003d004f7202 */ /* 0x000fe20000000f00 */
[----:B------:R-:W-:-:S02]  /*6d90*/  FADD.FTZ R67, R67, R64 ;  /* 0x0000004043437221 */ /* 0x000fc40000010000 */
[----:B------:R-:W-:Y:S02]  /*6da0*/  FADD.FTZ R66, R66, R65 ;  /* 0x0000004142427221 */ /* 0x000fe40000010000 */
.L_x_2517:
[----:B------:R-:W-:Y:S05]  /*6db0*/  BSYNC B1 ;  /* 0x0000000000017941 */ /* 0x000fea0003800000 */
.L_x_2516:
[----:B------:R-:W-:Y:S05]  /*6dc0*/  BRA.DIV ~URZ, `(.L_x_2518) ;  /* 0x00006b327f007947 */ /* 0x000fea000b800000 */
[----:B-1----:R1:W2:Y:S04]  /*6dd0*/  SHFL.DOWN PT, R62, R79, 0x2, 0x1f ;  /* 0x08401f004f3e7f89 */ /* 0x0022a800000e0000 */
[----:B---3--:R1:W3:Y:S04]  /*6de0*/  SHFL.DOWN PT, R63, R78, 0x2, 0x1f ;  /* 0x08401f004e3f7f89 */ /* 0x0082e800000e0000 */
[----:B----4-:R1:W4:Y:S04]  /*6df0*/  SHFL.DOWN PT, R64, R67, 0x2, 0x1f ;  /* 0x08401f0043407f89 */ /* 0x01032800000e0000 */
[----:B0-----:R1:W0:Y:S02]  /*6e00*/  SHFL.DOWN PT, R60, R66, 0x2, 0x1f ;  /* 0x08401f00423c7f89 */ /* 0x00122400000e0000 */
.L_x_2614:
[----:B------:R-:W-:Y:S01]  /*6e10*/  LOP3.LUT R61, R104, 0x1f, RZ, 0xc0, !PT ;  /* 0x0000001f683d7812 */ /* 0x000fe200078ec0ff */
[----:B------:R-:W-:Y:S03]  /*6e20*/  BSSY B1, `(.L_x_2519) ;  /* 0x000000e000017945 */ /* 0x000fe60003800000 */
[----:B------:R-:W-:Y:S01]  /*6e30*/  ISETP.GT.U32.AND P0, PT, R61, 0x1b, PT ;  /* 0x0000001b3d00780c */ /* 0x000fe20003f04070 */
[----:B------:R-:W-:Y:S07]  /*6e40*/  @P1 BRA `(.L_x_2520) ;  /* 0x000000b000001947 */ /* 0x000fee0003800000 */
        /* <DEDUP_REMOVED lines=11> */
.L_x_2520:
[----:B------:R-:W-:Y:S05]  /*6f00*/  BSYNC B1 ;  /* 0x0000000000017941 */ /* 0x000fea0003800000 */
.L_x_2519:
[----:B------:R-:W-:Y:S05]  /*6f10*/  BRA.DIV ~URZ, `(.L_x_2521) ;  /* 0x00006bb27f007947 */ /* 0x000fea000b800000 */
[----:B--2---:R2:W1:Y:S02]  /*6f20*/  SHFL.DOWN PT, R62, R79, 0x4, 0x1f ;  /* 0x08801f004f3e7f89 */ /* 0x00446400000e0000 */
.L_x_2615:
[----:B------:R-:W-:Y:S05]  /*6f30*/  BRA.DIV ~URZ, `(.L_x_2522) ;  /* 0x00006c127f007947 */ /* 0x000fea000b800000 */
[----:B---3--:R3:W2:Y:S04]  /*6f40*/  SHFL.DOWN PT, R63, R78, 0x4, 0x1f ;  /* 0x08801f004e3f7f89 */ /* 0x0086a800000e0000 */
[----:B----4-:R3:W4:Y:S04]  /*6f50*/  SHFL.DOWN PT, R64, R67, 0x4, 0x1f ;  /* 0x08801f0043407f89 */ /* 0x01072800000e0000 */
[----:B0-----:R3:W0:Y:S02]  /*6f60*/  SHFL.DOWN PT, R60, R66, 0x4, 0x1f ;  /* 0x08801f00423c7f89 */ /* 0x00162400000e0000 */
.L_x_2616:
[----:B------:R-:W-:Y:S01]  /*6f70*/  LOP3.LUT R61, R104, 0x1f, RZ, 0xc0, !PT ;  /* 0x0000001f683d7812 */ /* 0x000fe200078ec0ff */
[----:B------:R-:W-:Y:S03]  /*6f80*/  BSSY B1, `(.L_x_2523) ;  /* 0x000000e000017945 */ /* 0x000fe60003800000 */
[----:B------:R-:W-:Y:S01]  /*6f90*/  ISETP.GT.U32.AND P1, PT, R61, 0x17, PT ;  /* 0x000000173d00780c */ /* 0x000fe20003f24070 */
[----:B------:R-:W-:Y:S07]  /*6fa0*/  @P0 BRA `(.L_x_2524) ;  /* 0x000000b000000947 */ /* 0x000fee0003800000 */
[C---:B0-----:R-:W-:Y:S02]  /*6fb0*/  FMUL.FTZ R65, R78.reuse, R60 ;  /* 0x0000003c4e417220 */ /* 0x041fe40000410000 */
[----:B--2---:R-:W-:-:S02]  /*6fc0*/  FMUL.FTZ R61, R78, R63 ;  /* 0x0000003f4e3d7220 */ /* 0x004fc40000410000 */
[CC--:B----4-:R-:W-:Y:S02]  /*6fd0*/  FMUL.FTZ R76, R78.reuse, R64.reuse ;  /* 0x000000404e4c7220 */ /* 0x0d0fe40000410000 */
[C---:B------:R-:W-:Y:S02]  /*6fe0*/  FFMA.FTZ R64, R79.reuse, R64, -R65 ;  /* 0x000000404f407223 */ /* 0x040fe40000010841 */
[-C--:B-1-3--:R-:W-:Y:S02]  /*6ff0*/  FMUL.FTZ R78, R78, R62.reuse ;  /* 0x0000003e4e4e7220 */ /* 0x08afe40000410000 */
[C---:B------:R-:W-:Y:S02]  /*7000*/  FFMA.FTZ R61, R79.reuse, R62, -R61 ;  /* 0x0000003e4f3d7223 */ /* 0x040fe4000001083d */
[C---:B------:R-:W-:Y:S02]  /*7010*/  FFMA.FTZ R65, R79.reuse, R60, R76 ;  /* 0x0000003c4f417223 */ /* 0x040fe4000001004c */
[----:B------:R-:W-:Y:S01]  /*7020*/  FFMA.FTZ R78, R79, R63, R78 ;  /* 0x0000003f4f4e7223 */ /* 0x000fe2000001004e */
[----:B------:R-:W-:Y:S01]  /*7030*/  MOV R79, R61 ;  /* 0x0000003d004f7202 */ /* 0x000fe20000000f00 */
[----:B------:R-:W-:-:S02]  /*7040*/  FADD.FTZ R67, R67, R64 ;  /* 0x0000004043437221 */ /* 0x000fc40000010000 */
[----:B------:R-:W-:Y:S02]  /*7050*/  FADD.FTZ R66, R66, R65 ;  /* 0x0000004142427221 */ /* 0x000fe40000010000 */
.L_x_2524:
[----:B------:R-:W-:Y:S05]  /*7060*/  BSYNC B1 ;  /* 0x0000000000017941 */ /* 0x000fea0003800000 */
.L_x_2523:
[----:B------:R-:W-:Y:S05]  /*7070*/  BRA.DIV ~URZ, `(.L_x_2525) ;  /* 0x00006c327f007947 */ /* 0x000fea000b800000 */
[----:B-1----:R1:W3:Y:S04]  /*7080*/  SHFL.DOWN PT, R62, R79, 0x8, 0x1f ;  /* 0x09001f004f3e7f89 */ /* 0x0022e800000e0000 */
[----:B--2---:R1:W2:Y:S04]  /*7090*/  SHFL.DOWN PT, R63, R78, 0x8, 0x1f ;  /* 0x09001f004e3f7f89 */ /* 0x0042a800000e0000 */
[----:B----4-:R1:W4:Y:S04]  /*70a0*/  SHFL.DOWN PT, R64, R67, 0x8, 0x1f ;  /* 0x09001f0043407f89 */ /* 0x01032800000e0000 */
[----:B0-----:R1:W0:Y:S02]  /*70b0*/  SHFL.DOWN PT, R60, R66, 0x8, 0x1f ;  /* 0x09001f00423c7f89 */ /* 0x00122400000e0000 */
.L_x_2617:
        /* <DEDUP_REMOVED lines=15> */
.L_x_2527:
[----:B------:R-:W-:Y:S05]  /*71b0*/  BSYNC B1 ;  /* 0x0000000000017941 */ /* 0x000fea0003800000 */
.L_x_2526:
[----:B------:R-:W-:Y:S05]  /*71c0*/  BRA.DIV ~URZ, `(.L_x_2528) ;  /* 0x00006cb27f007947 */ /* 0x000fea000b800000 */
[----:B---3--:R3:W1:Y:S02]  /*71d0*/  SHFL.DOWN PT, R62, R79, 0x10, 0x1f ;  /* 0x0a001f004f3e7f89 */ /* 0x00866400000e0000 */
.L_x_2618:
[----:B------:R-:W-:Y:S05]  /*71e0*/  BRA.DIV ~URZ, `(.L_x_2529) ;  /* 0x00006d127f007947 */ /* 0x000fea000b800000 */
[----:B--2---:R2:W3:Y:S04]  /*71f0*/  SHFL.DOWN PT, R63, R78, 0x10, 0x1f ;  /* 0x0a001f004e3f7f89 */ /* 0x0044e800000e0000 */
[----:B----4-:R2:W4:Y:S04]  /*7200*/  SHFL.DOWN PT, R64, R67, 0x10, 0x1f ;  /* 0x0a001f0043407f89 */ /* 0x01052800000e0000 */
[----:B0-----:R2:W0:Y:S02]  /*7210*/  SHFL.DOWN PT, R60, R66, 0x10, 0x1f ;  /* 0x0a001f00423c7f89 */ /* 0x00142400000e0000 */
.L_x_2619:
[----:B------:R-:W-:Y:S01]  /*7220*/  BSSY B1, `(.L_x_2530) ;  /* 0x000000d000017945 */ /* 0x000fe20003800000 */
[----:B------:R-:W-:Y:S05]  /*7230*/  @P0 BRA `(.L_x_2531) ;  /* 0x000000b000000947 */ /* 0x000fea0003800000 */
        /* <DEDUP_REMOVED lines=11> */
.L_x_2531:
[----:B------:R-:W-:Y:S05]  /*72f0*/  BSYNC B1 ;  /* 0x0000000000017941 */ /* 0x000fea0003800000 */
.L_x_2530:
        /* <DEDUP_REMOVED lines=20> */
.L_x_2620:
[----:B-1-34-:R1:W3:Y:S01]  /*7440*/  LDS.128 R64, [R231+0x6db0] ;  /* 0x006db000e7407984 */ /* 0x01a2e20000000c00 */
[----:B------:R-:W-:Y:S01]  /*7450*/  ISETP.NE.AND P0, PT, R104, 0x1f, PT ;  /* 0x0000001f6800780c */ /* 0x000fe20003f05270 */
[----:B------:R-:W-:Y:S02]  /*7460*/  BSSY B1, `(.L_x_2533) ;  /* 0x000000d000017945 */ /* 0x000fe40003800000 */
[----:B0-----:R1:W0:Y:S10]  /*7470*/  LDS.128 R60, [R231+0x6da0] ;  /* 0x006da000e73c7984 */ /* 0x0012340000000c00 */
[----:B------:R-:W-:Y:S05]  /*7480*/  @!P0 BRA `(.L_x_2534) ;  /* 0x000000a000008947 */ /* 0x000fea0003800000 */
[-C--:B-1----:R-:W-:Y:S02]  /*7490*/  FMUL.FTZ R56, R87, R80.reuse ;  /* 0x0000005057387220 */ /* 0x082fe40000410000 */
[----:B------:R-:W-:-:S02]  /*74a0*/  FMUL.FTZ R58, R86, R80 ;  /* 0x00000050563a7220 */ /* 0x000fc40000410000 */
[-C--:B------:R-:W-:Y:S02]  /*74b0*/  FFMA.FTZ R59, R86, R77.reuse, -R56 ;  /* 0x0000004d563b7223 */ /* 0x080fe40000010838 */
[-C--:B------:R-:W-:Y:S02]  /*74c0*/  FMUL.FTZ R56, R85, R80.reuse ;  /* 0x0000005055387220 */ /* 0x080fe40000410000 */
[-C--:B------:R-:W-:Y:S02]  /*74d0*/  FFMA.FTZ R58, R87, R77.reuse, R58 ;  /* 0x0000004d573a7223 */ /* 0x080fe4000001003a */
[C---:B--2---:R-:W-:Y:S02]  /*74e0*/  FMUL.FTZ R80, R84.reuse, R80 ;  /* 0x0000005054507220 */ /* 0x044fe40000410000 */
[-C--:B------:R-:W-:Y:S02]  /*74f0*/  FFMA.FTZ R84, R84, R77.reuse, -R56 ;  /* 0x0000004d54547223 */ /* 0x080fe40000010838 */
[----:B------:R-:W-:-:S02]  /*7500*/  FFMA.FTZ R85, R85, R77, R80 ;  /* 0x0000004d55557223 */ /* 0x000fc40000010050 */
[----:B------:R-:W-:Y:S02]  /*7510*/  FADD.FTZ R86, R59, R76 ;  /* 0x0000004c3b567221 */ /* 0x000fe40000010000 */
[----:B------:R-:W-:Y:S02]  /*7520*/  FADD.FTZ R87, R58, R81 ;  /* 0x000000513a577221 */ /* 0x000fe40000010000 */
.L_x_2534:
[----:B-1----:R-:W-:Y:S05]  /*7530*/  BSYNC B1 ;  /* 0x0000000000017941 */ /* 0x002fea0003800000 */
.L_x_2533:
[----:B------:R-:W1:Y:S01]  /*7540*/  LDS.128 R76, [R231+0x6d90] ;  /* 0x006d9000e74c7984 */ /* 0x000e620000000c00 */
[CC--:B---3--:R-:W-:Y:S02]  /*7550*/  FMUL.FTZ R59, R65.reuse, R87.reuse ;  /* 0x00000057413b7220 */ /* 0x0c8fe40000410000 */
[-C--:B------:R-:W-:Y:S01]  /*7560*/  FMUL.FTZ R56, R65, R86.reuse ;  /* 0x0000005641387220 */ /* 0x080fe20000410000 */
[----:B--2---:R2:W-:Y:S01]  /*7570*/  STS.128 [R231+0x6db0], R84 ;  /* 0x006db054e7007388 */ /* 0x0045e20000000c00 */
[C---:B------:R-:W-:Y:S02]  /*7580*/  FFMA.FTZ R59, R64.reuse, R86, -R59 ;  /* 0x00000056403b7223 */ /* 0x040fe4000001083b */
[----:B------:R-:W-:Y:S02]  /*7590*/  FFMA.FTZ R56, R64, R87, R56 ;  /* 0x0000005740387223 */ /* 0x000fe40000010038 */
[----:B------:R-:W-:-:S02]  /*75a0*/  FADD.FTZ R82, R66, R59 ;  /* 0x0000003b42527221 */ /* 0x000fc40000010000 */
[----:B------:R-:W-:Y:S02]  /*75b0*/  FADD.FTZ R83, R67, R56 ;  /* 0x0000003843537221 */ /* 0x000fe40000010000 */
[----:B------:R-:W-:Y:S02]  /*75c0*/  FMUL.FTZ R59, R65, R85 ;  /* 0x00000055413b7220 */ /* 0x000fe40000410000 */
[----:B0-----:R-:W-:Y:S02]  /*75d0*/  FMUL.FTZ R56, R61, R82 ;  /* 0x000000523d387220 */ /* 0x001fe40000410000 */
[-C--:B------:R-:W-:Y:S02]  /*75e0*/  FMUL.FTZ R81, R65, R84.reuse ;  /* 0x0000005441517220 */ /* 0x080fe40000410000 */
[----:B------:R-:W-:Y:S02]  /*75f0*/  FFMA.FTZ R80, R64, R84, -R59 ;  /* 0x0000005440507223 */ /* 0x000fe4000001083b */
[----:B------:R-:W-:-:S02]  /*7600*/  FFMA.FTZ R56, R60, R83, R56 ;  /* 0x000000533c387223 */ /* 0x000fc40000010038 */
[----:B------:R-:W-:Y:S02]  /*7610*/  FMUL.FTZ R59, R61, R83 ;  /* 0x000000533d3b7220 */ /* 0x000fe40000410000 */
[----:B------:R-:W-:Y:S02]  /*7620*/  FFMA.FTZ R81, R64, R85, R81 ;  /* 0x0000005540517223 */ /* 0x000fe40000010051 */
[----:B------:R-:W-:Y:S02]  /*7630*/  FADD.FTZ R67, R63, R56 ;  /* 0x000000383f437221 */ /* 0x000fe40000010000 */
[----:B------:R-:W-:Y:S01]  /*7640*/  FFMA.FTZ R63, R60, R82, -R59 ;  /* 0x000000523c3f7223 */ /* 0x000fe2000001083b */
[----:B------:R2:W-:Y:S01]  /*7650*/  STS.128 [R231+0x6da0], R80 ;  /* 0x006da050e7007388 */ /* 0x0005e20000000c00 */
[C---:B------:R-:W-:Y:S02]  /*7660*/  FMUL.FTZ R59, R61.reuse, R81 ;  /* 0x000000513d3b7220 */ /* 0x040fe40000410000 */
        /* <DEDUP_REMOVED lines=20> */
.L_x_2513:
[----:B-1----:R-:W-:Y:S05]  /*77b0*/  BSYNC B0 ;  /* 0x0000000000007941 */ /* 0x002fea0003800000 */
.L_x_2512:
[----:B------:R-:W-:Y:S01]  /*77c0*/  WARPSYNC 0xffffffff ;  /* 0xffffffff00007948 */ /* 0x000fe20003800000 */
[----:B------:R-:W-:Y:S01]  /*77d0*/  BAR.SYNC.DEFER_BLOCKING 0x0 ;  /* 0x0000000000007b1d */ /* 0x000fe20000010000 */
[----:B0-2---:R-:W-:Y:S01]  /*77e0*/  FMUL.FTZ R77, R181, R207 ;  /* 0x000000cfb54d7220 */ /* 0x005fe20000410000 */
[----:B------:R-:W-:Y:S01]  /*77f0*/  ISETP.NE.AND P0, PT, R104, RZ, PT ;  /* 0x000000ff6800720c */ /* 0x000fe20003f05270 */
[----:B------:R-:W-:-:S02]  /*7800*/  FMUL.FTZ R79, R143, R215 ;  /* 0x000000d78f4f7220 */ /* 0x000fc40000410000 */
[-C--:B------:R-:W-:Y:S01]  /*7810*/  FMUL.FTZ R67, R143, R217.reuse ;  /* 0x000000d98f437220 */ /* 0x080fe20000410000 */
[----:B------:R-:W-:Y:S01]  /*7820*/  ULDC UR30, c[0x0][0x168] ;  /* 0x00005a00001e7ab9 */ /* 0x000fe20000000800 */
[----:B------:R-:W-:Y:S01]  /*7830*/  FFMA.FTZ R76, R170, R230, -R77 ;  /* 0x000000e6aa4c7223 */ /* 0x000fe2000001084d */
[----:B------:R-:W-:Y:S01]  /*7840*/  UIADD3 UR30, -UR16, UR30, URZ ;  /* 0x0000001e101e7290 */ /* 0x000fe2000fffe13f */
[----:B------:R-:W-:Y:S01]  /*7850*/  FMUL.FTZ R77, R187, R208 ;  /* 0x000000d0bb4d7220 */ /* 0x000fe20000410000 */
[----:B------:R-:W-:Y:S01]  /*7860*/  BSSY B0, `(.L_x_2535) ;  /* 0x0000221000007945 */ /* 0x000fe20003800000 */
[----:B------:R-:W-:Y:S02]  /*7870*/  FMUL.FTZ R61, R139, R218 ;  /* 0x000000da8b3d7220 */ /* 0x000fe40000410000 */
[C---:B------:R-:W-:Y:S02]  /*7880*/  FFMA.FTZ R79, R140.reuse, R217, -R79 ;  /* 0x000000d98c4f7223 */ /* 0x040fe4000001084f */
[----:B------:R-:W-:-:S02]  /*7890*/  FFMA.FTZ R67, R140, R215, R67 ;  /* 0x000000d78c437223 */ /* 0x000fc40000010043 */
[----:B------:R-:W-:Y:S02]  /*78a0*/  FFMA.FTZ R140, R184, R232, -R77 ;  /* 0x000000e8b88c7223 */ /* 0x000fe4000001084d */
[----:B------:R-:W-:Y:S02]  /*78b0*/  FMUL.FTZ R87, R186, R205 ;  /* 0x000000cdba577220 */ /* 0x000fe40000410000 */
[----:B------:R-:W-:Y:S02]  /*78c0*/  FMUL.FTZ R77, R218, UR43 ;  /* 0x0000002bda4d7c20 */ /* 0x000fe40008410000 */
[----:B------:R-:W-:Y:S02]  /*78d0*/  FMUL.FTZ R64, R139, R220 ;  /* 0x000000dc8b407220 */ /* 0x000fe40000410000 */
[----:B------:R-:W-:Y:S02]  /*78e0*/  FMUL.FTZ R63, R141, R216 ;  /* 0x000000d88d3f7220 */ /* 0x000fe40000410000 */
[----:B------:R-:W-:-:S02]  /*78f0*/  FFMA.FTZ R61, R137, R220, -R61 ;  /* 0x000000dc893d7223 */ /* 0x000fc4000001083d */
[-C--:B------:R-:W-:Y:S02]  /*7900*/  FMUL.FTZ R186, R186, R227.reuse ;  /* 0x000000e3baba7220 */ /* 0x080fe40000410000 */
[----:B------:R-:W-:Y:S02]  /*7910*/  FMUL.FTZ R83, R218, UR42 ;  /* 0x0000002ada537c20 */ /* 0x000fe40008410000 */
[----:B------:R-:W-:Y:S02]  /*7920*/  FADD.FTZ R80, R97, R97 ;  /* 0x0000006161507221 */ /* 0x000fe40000010000 */
[----:B------:R-:W-:Y:S02]  /*7930*/  FFMA.FTZ R87, R190, R227, -R87 ;  /* 0x000000e3be577223 */ /* 0x000fe40000010857 */
[----:B------:R-:W-:Y:S02]  /*7940*/  FFMA.FTZ R77, R220, UR42, -R77 ;  /* 0x0000002adc4d7c23 */ /* 0x000fe4000801084d */
[----:B------:R-:W-:-:S02]  /*7950*/  FFMA.FTZ R64, R137, R218, R64 ;  /* 0x000000da89407223 */ /* 0x000fc40000010040 */
[----:B------:R-:W-:Y:S02]  /*7960*/  FFMA.FTZ R60, R138, R222, -R63 ;  /* 0x000000de8a3c7223 */ /* 0x000fe4000001083f */
[----:B------:R-:W-:Y:S02]  /*7970*/  FFMA.FTZ R190, R190, R205, R186 ;  /* 0x000000cdbebe7223 */ /* 0x000fe400000100ba */
[----:B------:R-:W-:Y:S02]  /*7980*/  FFMA.FTZ R83, R220, UR43, R83 ;  /* 0x0000002bdc537c23 */ /* 0x000fe40008010053 */
[----:B------:R-:W-:Y:S02]  /*7990*/  FFMA.FTZ R61, R80, R61, RZ ;  /* 0x0000003d503d7223 */ /* 0x000fe400000100ff */
[----:B------:R-:W-:Y:S02]  /*79a0*/  FADD.FTZ R186, R96, R96 ;  /* 0x0000006060ba7221 */ /* 0x000fe40000010000 */
[----:B------:R-:W-:-:S02]  /*79b0*/  FMUL.FTZ R78, R80, R77 ;  /* 0x0000004d504e7220 */ /* 0x000fc40000410000 */
[C---:B------:R-:W-:Y:S02]  /*79c0*/  FFMA.FTZ R64, -R80.reuse, R64, RZ ;  /* 0x0000004050407223 */ /* 0x040fe400000101ff */
[----:B------:R-:W-:Y:S02]  /*79d0*/  FFMA.FTZ R77, -R80, R83, -RZ ;  /* 0x00000053504d7223 */ /* 0x000fe400000109ff */
[----:B------:R-:W-:Y:S02]  /*79e0*/  FFMA.FTZ R80, R186, R60, R61 ;  /* 0x0000003cba507223 */ /* 0x000fe4000001003d */
[----:B------:R0:W1:Y:S01]  /*79f0*/  LDS.64 R60, [R188.X16+0x6d88] ;  /* 0x006d8800bc3c7984 */ /* 0x000062000000ca00 */
[----:B------:R-:W-:Y:S02]  /*7a00*/  FMUL.FTZ R65, R153, R213 ;  /* 0x000000d599417220 */ /* 0x000fe40000410000 */
[----:B------:R-:W-:Y:S02]  /*7a10*/  FMUL.FTZ R141, R141, R222 ;  /* 0x000000de8d8d7220 */ /* 0x000fe40000410000 */
[----:B------:R-:W-:-:S02]  /*7a20*/  FFMA.FTZ R82, R142, R224, -R65 ;  /* 0x000000e08e527223 */ /* 0x000fc40000010841 */
[----:B------:R-:W-:Y:S02]  /*7a30*/  FMUL.FTZ R65, R165, R212 ;  /* 0x000000d4a5417220 */ /* 0x000fe40000410000 */
[----:B------:R-:W-:Y:S02]  /*7a40*/  FMUL.FTZ R62, R167, R211 ;  /* 0x000000d3a73e7220 */ /* 0x000fe40000410000 */
[----:B------:R-:W-:Y:S02]  /*7a50*/  FFMA.FTZ R63, R138, R216, R141 ;  /* 0x000000d88a3f7223 */ /* 0x000fe4000001008d */
[----:B------:R-:W-:Y:S02]  /*7a60*/  FFMA.FTZ R138, R154, R226, -R65 ;  /* 0x000000e29a8a7223 */ /* 0x000fe40000010841 */
[----:B------:R-:W-:Y:S02]  /*7a70*/  FFMA.FTZ R65, R164, R221, -R62 ;  /* 0x000000dda4417223 */ /* 0x000fe4000001083e */
[----:B------:R-:W-:-:S02]  /*7a80*/  FMUL.FTZ R62, R194, R204 ;  /* 0x000000ccc23e7220 */ /* 0x000fc40000410000 */
[C---:B------:R-:W-:Y:S02]  /*7a90*/  FMUL.FTZ R83, R216.reuse, UR43 ;  /* 0x0000002bd8537c20 */ /* 0x040fe40008410000 */
[----:B------:R-:W-:Y:S02]  /*7aa0*/  FMUL.FTZ R85, R216, UR42 ;  /* 0x0000002ad8557c20 */ /* 0x000fe40008410000 */
[----:B------:R-:W-:Y:S02]  /*7ab0*/  FFMA.FTZ R137, R191, R229, -R62 ;  /* 0x000000e5bf897223 */ /* 0x000fe4000001083e */
[----:B------:R-:W-:Y:S02]  /*7ac0*/  FFMA.FTZ R83, R222, UR42, -R83 ;  /* 0x0000002ade537c23 */ /* 0x000fe40008010853 */
[----:B------:R-:W-:Y:S02]  /*7ad0*/  FMUL.FTZ R81, R153, R224 ;  /* 0x000000e099517220 */ /* 0x000fe40000410000 */
[----:B------:R-:W-:-:S02]  /*7ae0*/  FADD.FTZ R62, RZ, R233 ;  /* 0x000000e9ff3e7221 */ /* 0x000fc40000010000 */
[----:B------:R-:W-:Y:S02]  /*7af0*/  FFMA.FTZ R84, R222, UR43, R85 ;  /* 0x0000002bde547c23 */ /* 0x000fe40008010055 */
        /* <DEDUP_REMOVED lines=8> */
[----:B------:R-:W-:Y:S02]  /*7b80*/  FFMA.FTZ R84, -R186, R84, -RZ ;  /* 0x00000054ba547223 */ /* 0x000fe400000109ff */
[----:B------:R-:W-:Y:S02]  /*7b90*/  FMUL.FTZ R83, R62, UR42 ;  /* 0x0000002a3e537c20 */ /* 0x000fe40008410000 */
[----:B------:R-:W-:-:S02]  /*7ba0*/  FFMA.FTZ R153, R144, R219, -R153 ;  /* 0x000000db90997223 */ /* 0x000fc40000010899 */
[----:B------:R-:W-:Y:S02]  /*7bb0*/  FFMA.FTZ R154, R154, R212, R165 ;  /* 0x000000d49a9a7223 */ /* 0x000fe400000100a5 */
[----:B------:R-:W-:Y:S02]  /*7bc0*/  FFMA.FTZ R186, -R186, R63, R64 ;  /* 0x0000003fbaba7223 */ /* 0x000fe40000010140 */
[----:B------:R-:W-:Y:S02]  /*7bd0*/  FFMA.FTZ R144, R144, R214, R155 ;  /* 0x000000d690907223 */ /* 0x000fe4000001009b */
[----:B------:R-:W-:Y:S02]  /*7be0*/  FADD.FTZ R165, R95, R95 ;  /* 0x0000005f5fa57221 */ /* 0x000fe40000010000 */
[----:B------:R-:W-:Y:S02]  /*7bf0*/  FMUL.FTZ R63, R62, UR43 ;  /* 0x0000002b3e3f7c20 */ /* 0x000fe40008410000 */
[----:B------:R-:W-:-:S02]  /*7c00*/  FFMA.FTZ R139, R189, R234, -R139 ;  /* 0x000000eabd8b7223 */ /* 0x000fc4000001088b */
[----:B------:R-:W-:Y:S02]  /*7c10*/  FFMA.FTZ R66, R193, R62, R66 ;  /* 0x0000003ec1427223 */ /* 0x000fe40000010042 */
[----:B------:R-:W-:Y:S02]  /*7c20*/  FADD.FTZ R155, R49, R49 ;  /* 0x00000031319b7221 */ /* 0x000fe40000010000 */
[----:B------:R-:W-:Y:S02]  /*7c30*/  FFMA.FTZ R189, R189, R203, R192 ;  /* 0x000000cbbdbd7223 */ /* 0x000fe400000100c0 */
[----:B------:R-:W-:Y:S02]  /*7c40*/  FFMA.FTZ R191, R191, R204, R194 ;  /* 0x000000ccbfbf7223 */ /* 0x000fe400000100c2 */
[----:B------:R-:W-:Y:S02]  /*7c50*/  FFMA.FTZ R83, R202, UR43, R83 ;  /* 0x0000002bca537c23 */ /* 0x000fe40008010053 */
[----:B------:R-:W-:-:S02]  /*7c60*/  FMUL.FTZ R192, R215, UR43 ;  /* 0x0000002bd7c07c20 */ /* 0x000fc40008410000 */
[----:B------:R-:W-:Y:S02]  /*7c70*/  FMUL.FTZ R194, R215, UR42 ;  /* 0x0000002ad7c27c20 */ /* 0x000fe40008410000 */
[----:B------:R-:W-:Y:S02]  /*7c80*/  FFMA.FTZ R64, R202, UR42, -R63 ;  /* 0x0000002aca407c23 */ /* 0x000fe4000801083f */
[----:B------:R-:W-:Y:S02]  /*7c90*/  FFMA.FTZ R79, R165, R79, R80 ;  /* 0x0000004fa54f7223 */ /* 0x000fe40000010050 */
[----:B------:R-:W-:Y:S02]  /*7ca0*/  FADD.FTZ R238, R94, R94 ;  /* 0x0000005e5eee7221 */ /* 0x000fe40000010000 */
[C---:B------:R-:W-:Y:S02]  /*7cb0*/  FMUL.FTZ R63, R155.reuse, R66 ;  /* 0x000000429b3f7220 */ /* 0x040fe40000410000 */
[----:B------:R-:W-:-:S02]  /*7cc0*/  FFMA.FTZ R66, -R155, R83, -RZ ;  /* 0x000000539b427223 */ /* 0x000fc400000109ff */
[----:B------:R-:W-:Y:S02]  /*7cd0*/  FMUL.FTZ R195, R195, R62 ;  /* 0x0000003ec3c37220 */ /* 0x000fe40000410000 */
[C---:B------:R-:W-:Y:S02]  /*7ce0*/  FFMA.FTZ R83, R217.reuse, UR42, -R192 ;  /* 0x0000002ad9537c23 */ /* 0x040fe400080108c0 */
[----:B------:R-:W-:Y:S02]  /*7cf0*/  FFMA.FTZ R194, R217, UR43, R194 ;  /* 0x0000002bd9c27c23 */ /* 0x000fe400080100c2 */
[----:B0-----:R-:W-:Y:S02]  /*7d00*/  FFMA.FTZ R188, R238, R82, R79 ;  /* 0x00000052eebc7223 */ /* 0x001fe4000001004f */
[----:B------:R-:W-:Y:S02]  /*7d10*/  FADD.FTZ R236, R93, R93 ;  /* 0x0000005d5dec7221 */ /* 0x000fe40000010000 */
[----:B------:R-:W-:-:S02]  /*7d20*/  FFMA.FTZ R86, R193, R202, -R195 ;  /* 0x000000cac1567223 */ /* 0x000fc400000108c3 */
[C---:B------:R-:W-:Y:S02]  /*7d30*/  FMUL.FTZ R83, R165.reuse, R83 ;  /* 0x00000053a5537220 */ /* 0x040fe40000410000 */
[C---:B------:R-:W-:Y:S02]  /*7d40*/  FFMA.FTZ R80, -R165.reuse, R194, -RZ ;  /* 0x000000c2a5507223 */ /* 0x040fe400000109ff */
[----:B------:R-:W-:Y:S02]  /*7d50*/  FFMA.FTZ R186, -R165, R67, R186 ;  /* 0x00000043a5ba7223 */ /* 0x000fe400000101ba */
[----:B------:R-:W-:Y:S02]  /*7d60*/  FFMA.FTZ R165, R236, R153, R188 ;  /* 0x00000099eca57223 */ /* 0x000fe400000100bc */
[-C--:B-1----:R-:W-:Y:S02]  /*7d70*/  FMUL.FTZ R153, R61, -R101.reuse ;  /* 0x800000653d997220 */ /* 0x082fe40000410000 */
[----:B------:R-:W-:-:S02]  /*7d80*/  FMUL.FTZ R101, R60, -R101 ;  /* 0x800000653c657220 */ /* 0x000fc40000410000 */
[C---:B------:R-:W-:Y:S02]  /*7d90*/  FMUL.FTZ R86, R155.reuse, R86 ;  /* 0x000000569b567220 */ /* 0x040fe40000410000 */
[----:B------:R-:W-:Y:S02]  /*7da0*/  FMUL.FTZ R64, R155, R64 ;  /* 0x000000409b407220 */ /* 0x000fe40000410000 */
[----:B------:R-:W-:Y:S02]  /*7db0*/  FMUL.FTZ R155, R213, UR42 ;  /* 0x0000002ad59b7c20 */ /* 0x000fe40008410000 */
[----:B------:R-:W-:Y:S02]  /*7dc0*/  FFMA.FTZ R81, R142, R213, R81 ;  /* 0x000000d58e517223 */ /* 0x000fe40000010051 */
[----:B------:R-:W-:Y:S02]  /*7dd0*/  FMUL.FTZ R167, R167, R221 ;  /* 0x000000dda7a77220 */ /* 0x000fe40000410000 */
[----:B------:R-:W-:-:S02]  /*7de0*/  FFMA.FTZ R61, R61, R100, R101 ;  /* 0x000000643d3d7223 */ /* 0x000fc40000010065 */
[----:B------:R-:W-:Y:S02]  /*7df0*/  FFMA.FTZ R60, R60, R100, -R153 ;  /* 0x000000643c3c7223 */ /* 0x000fe40000010899 */
[----:B------:R-:W-:Y:S02]  /*7e00*/  FFMA.FTZ R79, R224, UR43, R155 ;  /* 0x0000002be04f7c23 */ /* 0x000fe4000801009b */
[----:B------:R-:W-:Y:S02]  /*7e10*/  FFMA.FTZ R164, R164, R211, R167 ;  /* 0x000000d3a4a47223 */ /* 0x000fe400000100a7 */
[----:B------:R-:W-:Y:S02]  /*7e20*/  FFMA.FTZ R155, -R238, R81, R186 ;  /* 0x00000051ee9b7223 */ /* 0x000fe400000101ba */
[----:B------:R-:W-:Y:S02]  /*7e30*/  FADD.FTZ R167, R92, R92 ;  /* 0x0000005c5ca77221 */ /* 0x000fe40000010000 */
[----:B------:R-:W-:-:S02]  /*7e40*/  FADD.FTZ R61, -R196, R61 ;  /* 0x0000003dc43d7221 */ /* 0x000fc40000010100 */
[----:B------:R-:W-:Y:S02]  /*7e50*/  FADD.FTZ R197, R197, R60 ;  /* 0x0000003cc5c57221 */ /* 0x000fe40000010000 */
[----:B------:R-:W-:Y:S02]  /*7e60*/  FFMA.FTZ R155, -R236, R144, R155 ;  /* 0x00000090ec9b7223 */ /* 0x000fe4000001019b */
[----:B------:R-:W-:Y:S02]  /*7e70*/  FFMA.FTZ R144, R167, R138, R165 ;  /* 0x0000008aa7907223 */ /* 0x000fe400000100a5 */
[----:B------:R-:W-:Y:S02]  /*7e80*/  FADD.FTZ R101, R91, R91 ;  /* 0x0000005b5b657221 */ /* 0x000fe40000010000 */
[C---:B------:R-:W-:Y:S02]  /*7e90*/  FMUL.FTZ R60, R136.reuse, -R61 ;  /* 0x8000003d883c7220 */ /* 0x040fe40000410000 */
[----:B------:R-:W-:-:S02]  /*7ea0*/  FMUL.FTZ R136, R136, -R197 ;  /* 0x800000c588887220 */ /* 0x000fc40000410000 */
[----:B------:R-:W-:Y:S02]  /*7eb0*/  FFMA.FTZ R144, R101, R65, R144 ;  /* 0x0000004165907223 */ /* 0x000fe40000010090 */
[C---:B------:R-:W-:Y:S02]  /*7ec0*/  FFMA.FTZ R65, R135.reuse, R61, R136 ;  /* 0x0000003d87417223 */ /* 0x040fe40000010088 */
[----:B------:R-:W-:Y:S02]  /*7ed0*/  FFMA.FTZ R60, R135, R197, -R60 ;  /* 0x000000c5873c7223 */ /* 0x000fe4000001083c */
[----:B------:R-:W-:Y:S02]  /*7ee0*/  FFMA.FTZ R155, -R167, R154, R155 ;  /* 0x0000009aa79b7223 */ /* 0x000fe4000001019b */
[C---:B------:R-:W-:Y:S02]  /*7ef0*/  FMUL.FTZ R154, R211.reuse, UR43 ;  /* 0x0000002bd39a7c20 */ /* 0x040fe40008410000 */
[----:B------:R-:W-:-:S02]  /*7f00*/  FMUL.FTZ R186, R211, UR42 ;  /* 0x0000002ad3ba7c20 */ /* 0x000fc40008410000 */
[----:B------:R-:W-:Y:S02]  /*7f10*/  FADD.FTZ R65, -R198, R65 ;  /* 0x00000041c6417221 */ /* 0x000fe40000010100 */
[----:B------:R-:W-:Y:S02]  /*7f20*/  FADD.FTZ R199, R199, R60 ;  /* 0x0000003cc7c77221 */ /* 0x000fe40000010000 */
[C---:B------:R-:W-:Y:S02]  /*7f30*/  FFMA.FTZ R136, R221.reuse, UR42, -R154 ;  /* 0x0000002add887c23 */ /* 0x040fe4000801089a */
[----:B------:R-:W-:Y:S02]  /*7f40*/  FFMA.FTZ R135, R221, UR43, R186 ;  /* 0x0000002bdd877c23 */ /* 0x000fe400080100ba */
[----:B------:R-:W-:Y:S02]  /*7f50*/  FMUL.FTZ R60, R134, -R65 ;  /* 0x80000041863c7220 */ /* 0x000fe40000410000 */
[----:B------:R-:W-:-:S02]  /*7f60*/  FMUL.FTZ R143, R169, R210 ;  /* 0x000000d2a98f7220 */ /* 0x000fc40000410000 */
[----:B------:R-:W-:Y:S02]  /*7f70*/  FMUL.FTZ R134, R134, -R199 ;  /* 0x800000c786867220 */ /* 0x000fe40000410000 */
[C---:B------:R-:W-:Y:S02]  /*7f80*/  FMUL.FTZ R136, R101.reuse, R136 ;  /* 0x0000008865887220 */ /* 0x040fe40000410000 */
[C---:B------:R-:W-:Y:S02]  /*7f90*/  FFMA.FTZ R135, -R101.reuse, R135, -RZ ;  /* 0x0000008765877223 */ /* 0x040fe400000109ff */
[----:B------:R-:W-:Y:S02]  /*7fa0*/  FFMA.FTZ R155, -R101, R164, R155 ;  /* 0x000000a4659b7223 */ /* 0x000fe4000001019b */
[----:B------:R-:W-:Y:S02]  /*7fb0*/  FFMA.FTZ R60, R133, R199, -R60 ;  /* 0x000000c7853c7223 */ /* 0x000fe4000001083c */
[----:B------:R-:W-:-:S02]  /*7fc0*/  FMUL.FTZ R101, R210, UR43 ;  /* 0x0000002bd2657c20 */ /* 0x000fc40008410000 */
[----:B------:R-:W-:Y:S02]  /*7fd0*/  FMUL.FTZ R142, R171, R209 ;  /* 0x000000d1ab8e7220 */ /* 0x000fe40000410000 */
[----:B------:R-:W-:Y:S02]  /*7fe0*/  FFMA.FTZ R143, R166, R228, -R143 ;  /* 0x000000e4a68f7223 */ /* 0x000fe4000001088f */
[----:B------:R-:W-:Y:S02]  /*7ff0*/  FADD.FTZ R154, R90, R90 ;  /* 0x0000005a5a9a7221 */ /* 0x000fe40000010000 */
[----:B------:R-:W-:Y:S02]  /*8000*/  FFMA.FTZ R133, R133, R65, R134 ;  /* 0x0000004185857223 */ /* 0x000fe40000010086 */
[----:B------:R-:W-:Y:S02]  /*8010*/  FMUL.FTZ R153, R212, UR43 ;  /* 0x0000002bd4997c20 */ /* 0x000fe40008410000 */
[----:B------:R-:W-:-:S02]  /*8020*/  FFMA.FTZ R101, R228, UR42, -R101 ;  /* 0x0000002ae4657c23 */ /* 0x000fc40008010865 */
[----:B------:R-:W-:Y:S02]  /*8030*/  FFMA.FTZ R142, R168, R223, -R142 ;  /* 0x000000dfa88e7223 */ /* 0x000fe4000001088e */
[----:B------:R-:W-:Y:S02]  /*8040*/  FFMA.FTZ R143, R154, R143, R144 ;  /* 0x0000008f9a8f7223 */ /* 0x000fe40000010090 */
[----:B------:R-:W-:Y:S02]  /*8050*/  FADD.FTZ R200, -R200, R133 ;  /* 0x00000085c8c87221 */ /* 0x000fe40000010100 */
[----:B------:R-:W-:Y:S02]  /*8060*/  FADD.FTZ R164, R89, R89 ;  /* 0x0000005959a47221 */ /* 0x000fe40000010000 */
[----:B------:R-:W-:Y:S02]  /*8070*/  FFMA.FTZ R138, R226, UR42, -R153 ;  /* 0x0000002ae28a7c23 */ /* 0x000fe40008010899 */
[----:B------:R-:W-:-:S02]  /*8080*/  FADD.FTZ R60, R201, R60 ;  /* 0x0000003cc93c7221 */ /* 0x000fc40000010000 */
[----:B------:R-:W-:Y:S02]  /*8090*/  FMUL.FTZ R169, R169, R228 ;  /* 0x000000e4a9a97220 */ /* 0x000fe40000410000 */
[----:B------:R-:W-:Y:S02]  /*80a0*/  FMUL.FTZ R153, R210, UR42 ;  /* 0x0000002ad2997c20 */ /* 0x000fe40008410000 */
[----:B------:R-:W-:Y:S02]  /*80b0*/  FMUL.FTZ R134, R154, R101 ;  /* 0x000000659a867220 */ /* 0x000fe40000410000 */
[----:B------:R-:W-:Y:S02]  /*80c0*/  FMUL.FTZ R101, R132, -R200 ;  /* 0x800000c884657220 */ /* 0x000fe40000410000 */
[----:B------:R-:W-:Y:S02]  /*80d0*/  FFMA.FTZ R143, R164, R142, R143 ;  /* 0x0000008ea48f7223 */ /* 0x000fe4000001008f */
[----:B------:R-:W-:-:S02]  /*80e0*/  FMUL.FTZ R142, R132, -R60 ;  /* 0x8000003c848e7220 */ /* 0x000fc40000410000 */
[----:B------:R-:W-:Y:S02]  /*80f0*/  FFMA.FTZ R166, R166, R210, R169 ;  /* 0x000000d2a6a67223 */ /* 0x000fe400000100a9 */
[----:B------:R-:W-:Y:S02]  /*8100*/  FFMA.FTZ R153, R228, UR43, R153 ;  /* 0x0000002be4997c23 */ /* 0x000fe40008010099 */
[C---:B------:R-:W-:Y:S02]  /*8110*/  FFMA.FTZ R132, R131.reuse, R60, -R101 ;  /* 0x0000003c83847223 */ /* 0x040fe40000010865 */
[----:B------:R-:W-:Y:S02]  /*8120*/  FFMA.FTZ R101, R131, R200, R142 ;  /* 0x000000c883657223 */ /* 0x000fe4000001008e */
[C---:B------:R-:W-:Y:S02]  /*8130*/  FFMA.FTZ R133, -R154.reuse, R153, -RZ ;  /* 0x000000999a857223 */ /* 0x040fe400000109ff */
[----:B------:R-:W-:-:S02]  /*8140*/  FFMA.FTZ R155, -R154, R166, R155 ;  /* 0x000000a69a9b7223 */ /* 0x000fc4000001019b */
[----:B------:R-:W-:Y:S02]  /*8150*/  FMUL.FTZ R154, R209, UR42 ;  /* 0x0000002ad19a7c20 */ /* 0x000fe40008410000 */
[----:B------:R-:W-:Y:S02]  /*8160*/  FADD.FTZ R101, -R182, R101 ;  /* 0x00000065b6657221 */ /* 0x000fe40000010100 */
[----:B------:R-:W-:Y:S02]  /*8170*/  FADD.FTZ R183, R183, R132 ;  /* 0x00000084b7b77221 */ /* 0x000fe40000010000 */
[----:B------:R-:W-:Y:S02]  /*8180*/  FMUL.FTZ R144, R209, UR43 ;  /* 0x0000002bd1907c20 */ /* 0x000fe40008410000 */
[----:B------:R-:W-:Y:S02]  /*8190*/  FFMA.FTZ R131, R223, UR43, R154 ;  /* 0x0000002bdf837c23 */ /* 0x000fe4000801009a */
[----:B------:R-:W-:-:S02]  /*81a0*/  FADD.FTZ R154, R88, R88 ;  /* 0x00000058589a7221 */ /* 0x000fc40000010000 */
[C---:B------:R-:W-:Y:S02]  /*81b0*/  FMUL.FTZ R142, R130.reuse, -R101 ;  /* 0x80000065828e7220 */ /* 0x040fe40000410000 */
[----:B------:R-:W-:Y:S02]  /*81c0*/  FMUL.FTZ R130, R130, -R183 ;  /* 0x800000b782827220 */ /* 0x000fe40000410000 */
[----:B------:R-:W-:Y:S02]  /*81d0*/  FFMA.FTZ R132, R223, UR42, -R144 ;  /* 0x0000002adf847c23 */ /* 0x000fe40008010890 */
[----:B------:R-:W-:Y:S02]  /*81e0*/  FFMA.FTZ R144, R154, R76, R143 ;  /* 0x0000004c9a907223 */ /* 0x000fe4000001008f */
[----:B------:R-:W-:Y:S02]  /*81f0*/  FMUL.FTZ R171, R171, R223 ;  /* 0x000000dfabab7220 */ /* 0x000fe40000410000 */
[----:B------:R-:W-:-:S02]  /*8200*/  FFMA.FTZ R76, R129, R183, -R142 ;  /* 0x000000b7814c7223 */ /* 0x000fc4000001088e */
[----:B------:R-:W-:Y:S02]  /*8210*/  FFMA.FTZ R129, R129, R101, R130 ;  /* 0x0000006581817223 */ /* 0x000fe40000010082 */
[----:B------:R-:W-:Y:S02]  /*8220*/  FFMA.FTZ R168, R168, R209, R171 ;  /* 0x000000d1a8a87223 */ /* 0x000fe400000100ab */
[----:B------:R-:W-:Y:S02]  /*8230*/  FMUL.FTZ R181, R181, R230 ;  /* 0x000000e6b5b57220 */ /* 0x000fe40000410000 */
[C---:B------:R-:W-:Y:S02]  /*8240*/  FMUL.FTZ R143, R207.reuse, UR43 ;  /* 0x0000002bcf8f7c20 */ /* 0x040fe40008410000 */
[----:B------:R-:W-:Y:S02]  /*8250*/  FMUL.FTZ R153, R207, UR42 ;  /* 0x0000002acf997c20 */ /* 0x000fe40008410000 */
[----:B------:R-:W-:-:S02]  /*8260*/  FADD.FTZ R172, -R172, R129 ;  /* 0x00000081acac7221 */ /* 0x000fc40000010100 */
[----:B------:R-:W-:Y:S02]  /*8270*/  FADD.FTZ R76, R173, R76 ;  /* 0x0000004cad4c7221 */ /* 0x000fe40000010000 */
[----:B------:R-:W-:Y:S02]  /*8280*/  FMUL.FTZ R141, R185, R206 ;  /* 0x000000ceb98d7220 */ /* 0x000fe40000410000 */
[----:B------:R-:W-:Y:S02]  /*8290*/  FFMA.FTZ R170, R170, R207, R181 ;  /* 0x000000cfaaaa7223 */ /* 0x000fe400000100b5 */
[----:B------:R-:W-:Y:S02]  /*82a0*/  FFMA.FTZ R155, -R164, R168, R155 ;  /* 0x000000a8a49b7223 */ /* 0x000fe4000001019b */
[C---:B------:R-:W-:Y:S02]  /*82b0*/  FFMA.FTZ R130, R230.reuse, UR42, -R143 ;  /* 0x0000002ae6827c23 */ /* 0x040fe4000801088f */
[----:B------:R-:W-:-:S02]  /*82c0*/  FFMA.FTZ R153, R230, UR43, R153 ;  /* 0x0000002be6997c23 */ /* 0x000fc40008010099 */
[C---:B------:R-:W-:Y:S02]  /*82d0*/  FMUL.FTZ R142, R128.reuse, -R172 ;  /* 0x800000ac808e7220 */ /* 0x040fe40000410000 */
[----:B------:R-:W-:Y:S02]  /*82e0*/  FMUL.FTZ R128, R128, -R76 ;  /* 0x8000004c80807220 */ /* 0x000fe40000410000 */
[C---:B------:R-:W-:Y:S02]  /*82f0*/  FMUL.FTZ R132, R164.reuse, R132 ;  /* 0x00000084a4847220 */ /* 0x040fe40000410000 */
[----:B------:R-:W-:Y:S02]  /*8300*/  FFMA.FTZ R131, -R164, R131, -RZ ;  /* 0x00000083a4837223 */ /* 0x000fe400000109ff */
[----:B------:R-:W-:Y:S02]  /*8310*/  FFMA.FTZ R141, R180, R225, -R141 ;  /* 0x000000e1b48d7223 */ /* 0x000fe4000001088d */
[----:B------:R-:W-:-:S02]  /*8320*/  FADD.FTZ R164, R55, R55 ;  /* 0x0000003737a47221 */ /* 0x000fc40000010000 */
[C---:B------:R-:W-:Y:S02]  /*8330*/  FMUL.FTZ R130, R154.reuse, R130 ;  /* 0x000000829a827220 */ /* 0x040fe40000410000 */
[C---:B------:R-:W-:Y:S02]  /*8340*/  FFMA.FTZ R129, -R154.reuse, R153, -RZ ;  /* 0x000000999a817223 */ /* 0x040fe400000109ff */
[----:B------:R-:W-:Y:S02]  /*8350*/  FFMA.FTZ R155, -R154, R170, R155 ;  /* 0x000000aa9a9b7223 */ /* 0x000fe4000001019b */
[C---:B------:R-:W-:Y:S02]  /*8360*/  FFMA.FTZ R142, R127.reuse, R76, -R142 ;  /* 0x0000004c7f8e7223 */ /* 0x040fe4000001088e */
[----:B------:R-:W-:Y:S02]  /*8370*/  FMUL.FTZ R154, R206, UR42 ;  /* 0x0000002ace9a7c20 */ /* 0x000fe40008410000 */
[----:B------:R-:W-:-:S02]  /*8380*/  FFMA.FTZ R127, R127, R172, R128 ;  /* 0x000000ac7f7f7223 */ /* 0x000fc40000010080 */
[----:B------:R-:W-:Y:S02]  /*8390*/  FFMA.FTZ R143, R164, R141, R144 ;  /* 0x0000008da48f7223 */ /* 0x000fe40000010090 */
[----:B------:R-:W-:Y:S02]  /*83a0*/  FMUL.FTZ R144, R206, UR43 ;  /* 0x0000002bce907c20 */ /* 0x000fe40008410000 */
[----:B------:R-:W-:Y:S02]  /*83b0*/  FFMA.FTZ R128, R225, UR43, R154 ;  /* 0x0000002be1807c23 */ /* 0x000fe4000801009a */
[----:B------:R-:W-:Y:S02]  /*83c0*/  FADD.FTZ R127, -R174, R127 ;  /* 0x0000007fae7f7221 */ /* 0x000fe40000010100 */
[----:B------:R-:W-:Y:S02]  /*83d0*/  FADD.FTZ R154, R53, R53 ;  /* 0x00000035359a7221 */ /* 0x000fe40000010000 */
[----:B------:R-:W-:-:S02]  /*83e0*/  FADD.FTZ R175, R175, R142 ;  /* 0x0000008eafaf7221 */ /* 0x000fc40000010000 */
[----:B------:R-:W-:Y:S02]  /*83f0*/  FFMA.FTZ R141, R225, UR42, -R144 ;  /* 0x0000002ae18d7c23 */ /* 0x000fe40008010890 */
[----:B------:R-:W-:Y:S02]  /*8400*/  FMUL.FTZ R142, R126, -R127 ;  /* 0x8000007f7e8e7220 */ /* 0x000fe40000410000 */
[----:B------:R-:W-:Y:S02]  /*8410*/  FFMA.FTZ R144, R154, R140, R143 ;  /* 0x0000008c9a907223 */ /* 0x000fe4000001008f */
[-C--:B------:R-:W-:Y:S02]  /*8420*/  FMUL.FTZ R140, R126, -R175.reuse ;  /* 0x800000af7e8c7220 */ /* 0x080fe40000410000 */
[C---:B------:R-:W-:Y:S02]  /*8430*/  FFMA.FTZ R126, R125.reuse, R175, -R142 ;  /* 0x000000af7d7e7223 */ /* 0x040fe4000001088e */
[----:B------:R-:W-:-:S02]  /*8440*/  FFMA.FTZ R125, R125, R127, R140 ;  /* 0x0000007f7d7d7223 */ /* 0x000fc4000001008c */
[----:B------:R-:W-:Y:S02]  /*8450*/  FMUL.FTZ R185, R185, R225 ;  /* 0x000000e1b9b97220 */ /* 0x000fe40000410000 */
[----:B------:R-:W-:Y:S02]  /*8460*/  FMUL.FTZ R165, R212, UR42 ;  /* 0x0000002ad4a57c20 */ /* 0x000fe40008410000 */
[----:B------:R-:W-:Y:S02]  /*8470*/  FADD.FTZ R176, -R176, R125 ;  /* 0x0000007db0b07221 */ /* 0x000fe40000010100 */
[----:B------:R-:W-:Y:S02]  /*8480*/  FADD.FTZ R126, R177, R126 ;  /* 0x0000007eb17e7221 */ /* 0x000fe40000010000 */
[----:B------:R-:W-:Y:S02]  /*8490*/  FFMA.FTZ R180, R180, R206, R185 ;  /* 0x000000ceb4b47223 */ /* 0x000fe400000100b9 */
[----:B------:R-:W-:-:S02]  /*84a0*/  FFMA.FTZ R100, R226, UR43, R165 ;  /* 0x0000002be2647c23 */ /* 0x000fc400080100a5 */
[----:B------:R-:W-:Y:S02]  /*84b0*/  FADD.FTZ R165, R52, R52 ;  /* 0x0000003434a57221 */ /* 0x000fe40000010000 */
[C---:B------:R-:W-:Y:S02]  /*84c0*/  FMUL.FTZ R142, R124.reuse, -R176 ;  /* 0x800000b07c8e7220 */ /* 0x040fe40000410000 */
[----:B------:R-:W-:Y:S02]  /*84d0*/  FMUL.FTZ R124, R124, -R126 ;  /* 0x8000007e7c7c7220 */ /* 0x000fe40000410000 */
[C---:B------:R-:W-:Y:S02]  /*84e0*/  FMUL.FTZ R141, R164.reuse, R141 ;  /* 0x0000008da48d7220 */ /* 0x040fe40000410000 */
[C---:B------:R-:W-:Y:S02]  /*84f0*/  FFMA.FTZ R128, -R164.reuse, R128, -RZ ;  /* 0x00000080a4807223 */ /* 0x040fe400000109ff */
[----:B------:R-:W-:-:S02]  /*8500*/  FFMA.FTZ R155, -R164, R180, R155 ;  /* 0x000000b4a49b7223 */ /* 0x000fc4000001019b */
[----:B------:R-:W-:Y:S02]  /*8510*/  FFMA.FTZ R164, R165, R87, R144 ;  /* 0x00000057a5a47223 */ /* 0x000fe40000010090 */
[C---:B------:R-:W-:Y:S02]  /*8520*/  FFMA.FTZ R87, R123.reuse, R176, R124 ;  /* 0x000000b07b577223 */ /* 0x040fe4000001007c */
[----:B------:R-:W-:Y:S02]  /*8530*/  FFMA.FTZ R142, R123, R126, -R142 ;  /* 0x0000007e7b8e7223 */ /* 0x000fe4000001088e */
[----:B------:R-:W-:Y:S02]  /*8540*/  FADD.FTZ R87, -R178, R87 ;  /* 0x00000057b2577221 */ /* 0x000fe40000010100 */
[----:B------:R-:W-:Y:S02]  /*8550*/  FADD.FTZ R179, R179, R142 ;  /* 0x0000008eb3b37221 */ /* 0x000fe40000010000 */
[----:B------:R-:W-:-:S02]  /*8560*/  FMUL.FTZ R124, R122, -R87 ;  /* 0x800000577a7c7220 */ /* 0x000fc40000410000 */
[----:B------:R-:W-:Y:S02]  /*8570*/  FMUL.FTZ R187, R187, R232 ;  /* 0x000000e8bbbb7220 */ /* 0x000fe40000410000 */
[C---:B------:R-:W-:Y:S02]  /*8580*/  FMUL.FTZ R143, R208.reuse, UR43 ;  /* 0x0000002bd08f7c20 */ /* 0x040fe40008410000 */
[----:B------:R-:W-:Y:S02]  /*8590*/  FMUL.FTZ R153, R208, UR42 ;  /* 0x0000002ad0997c20 */ /* 0x000fe40008410000 */
[-C--:B------:R-:W-:Y:S02]  /*85a0*/  FMUL.FTZ R142, R122, -R179.reuse ;  /* 0x800000b37a8e7220 */ /* 0x080fe40000410000 */
[----:B------:R-:W-:Y:S02]  /*85b0*/  FFMA.FTZ R122, R121, R179, -R124 ;  /* 0x000000b3797a7223 */ /* 0x000fe4000001087c */
[----:B------:R-:W-:-:S02]  /*85c0*/  FFMA.FTZ R184, R184, R208, R187 ;  /* 0x000000d0b8b87223 */ /* 0x000fc400000100bb */
[C---:B------:R-:W-:Y:S02]  /*85d0*/  FFMA.FTZ R140, R232.reuse, UR42, -R143 ;  /* 0x0000002ae88c7c23 */ /* 0x040fe4000801088f */
[----:B------:R-:W-:Y:S02]  /*85e0*/  FFMA.FTZ R153, R232, UR43, R153 ;  /* 0x0000002be8997c23 */ /* 0x000fe40008010099 */
[----:B------:R-:W-:Y:S02]  /*85f0*/  FFMA.FTZ R121, R121, R87, R142 ;  /* 0x0000005779797223 */ /* 0x000fe4000001008e */
[----:B------:R-:W-:Y:S02]  /*8600*/  FADD.FTZ R122, R159, R122 ;  /* 0x0000007a9f7a7221 */ /* 0x000fe40000010000 */
[C---:B------:R-:W-:Y:S02]  /*8610*/  FMUL.FTZ R140, R154.reuse, R140 ;  /* 0x0000008c9a8c7220 */ /* 0x040fe40000410000 */
[----:B------:R-:W-:-:S02]  /*8620*/  FFMA.FTZ R125, -R154, R153, -RZ ;  /* 0x000000999a7d7223 */ /* 0x000fc400000109ff */
[----:B------:R-:W-:Y:S02]  /*8630*/  FFMA.FTZ R155, -R154, R184, R155 ;  /* 0x000000b89a9b7223 */ /* 0x000fe4000001019b */
[C---:B------:R-:W-:Y:S02]  /*8640*/  FMUL.FTZ R144, R205.reuse, UR43 ;  /* 0x0000002bcd907c20 */ /* 0x040fe40008410000 */
[----:B------:R-:W-:Y:S02]  /*8650*/  FADD.FTZ R160, -R160, R121 ;  /* 0x00000079a0a07221 */ /* 0x000fe40000010100 */
[----:B------:R-:W-:Y:S02]  /*8660*/  FMUL.FTZ R154, R205, UR42 ;  /* 0x0000002acd9a7c20 */ /* 0x000fe40008410000 */
[----:B------:R-:W-:Y:S02]  /*8670*/  FADD.FTZ R143, R51, R51 ;  /* 0x00000033338f7221 */ /* 0x000fe40000010000 */
[----:B------:R-:W-:-:S02]  /*8680*/  FMUL.FTZ R121, R120, -R122 ;  /* 0x8000007a78797220 */ /* 0x000fc40000410000 */
[C---:B------:R-:W-:Y:S02]  /*8690*/  FFMA.FTZ R144, R227.reuse, UR42, -R144 ;  /* 0x0000002ae3907c23 */ /* 0x040fe40008010890 */
[-C--:B------:R-:W-:Y:S02]  /*86a0*/  FMUL.FTZ R120, R120, -R160.reuse ;  /* 0x800000a078787220 */ /* 0x080fe40000410000 */
[----:B------:R-:W-:Y:S02]  /*86b0*/  FFMA.FTZ R123, R227, UR43, R154 ;  /* 0x0000002be37b7c23 */ /* 0x000fe4000801009a */
[----:B------:R-:W-:Y:S02]  /*86c0*/  FFMA.FTZ R166, R143, R139, R164 ;  /* 0x0000008b8fa67223 */ /* 0x000fe400000100a4 */
[----:B------:R-:W-:Y:S02]  /*86d0*/  FFMA.FTZ R121, R119, R160, R121 ;  /* 0x000000a077797223 */ /* 0x000fe40000010079 */
[----:B------:R-:W-:-:S02]  /*86e0*/  FMUL.FTZ R154, R165, R144 ;  /* 0x00000090a59a7220 */ /* 0x000fc40000410000 */
[----:B------:R-:W-:Y:S02]  /*86f0*/  FMUL.FTZ R139, R203, UR42 ;  /* 0x0000002acb8b7c20 */ /* 0x000fe40008410000 */
[----:B------:R-:W-:Y:S02]  /*8700*/  FFMA.FTZ R120, R119, R122, -R120 ;  /* 0x0000007a77787223 */ /* 0x000fe40000010878 */
[----:B------:R-:W-:Y:S02]  /*8710*/  FFMA.FTZ R144, -R165, R123, -RZ ;  /* 0x0000007ba5907223 */ /* 0x000fe400000109ff */
[----:B------:R-:W-:Y:S02]  /*8720*/  FMUL.FTZ R123, R203, UR43 ;  /* 0x0000002bcb7b7c20 */ /* 0x000fe40008410000 */
[----:B------:R-:W-:Y:S02]  /*8730*/  FADD.FTZ R119, -R158, R121 ;  /* 0x000000799e777221 */ /* 0x000fe40000010100 */
[----:B------:R-:W-:-:S02]  /*8740*/  FFMA.FTZ R124, R234, UR43, R139 ;  /* 0x0000002bea7c7c23 */ /* 0x000fc4000801008b */
[----:B------:R-:W-:Y:S02]  /*8750*/  FADD.FTZ R157, R157, R120 ;  /* 0x000000789d9d7221 */ /* 0x000fe40000010000 */
[----:B------:R-:W-:Y:S02]  /*8760*/  FADD.FTZ R139, R50, R50 ;  /* 0x00000032328b7221 */ /* 0x000fe40000010000 */
[----:B------:R-:W-:Y:S02]  /*8770*/  FFMA.FTZ R123, R234, UR42, -R123 ;  /* 0x0000002aea7b7c23 */ /* 0x000fe4000801087b */
[C---:B------:R-:W-:Y:S02]  /*8780*/  FMUL.FTZ R120, R118.reuse, -R119 ;  /* 0x8000007776787220 */ /* 0x040fe40000410000 */
[----:B------:R-:W-:Y:S02]  /*8790*/  FMUL.FTZ R158, R118, -R157 ;  /* 0x8000009d769e7220 */ /* 0x000fe40000410000 */
[----:B------:R-:W-:-:S02]  /*87a0*/  FFMA.FTZ R137, R139, R137, R166 ;  /* 0x000000898b897223 */ /* 0x000fc400000100a6 */
[----:B------:R-:W-:Y:S02]  /*87b0*/  FFMA.FTZ R190, -R165, R190, R155 ;  /* 0x000000bea5be7223 */ /* 0x000fe4000001019b */
[----:B------:R-:W-:Y:S01]  /*87c0*/  FMUL.FTZ R164, R143, R123 ;  /* 0x0000007b8fa47220 */ /* 0x000fe20000410000 */
[----:B------:R-:W-:Y:S01]  /*87d0*/  SHF.L.U32 R123, R104, 0x5, RZ ;  /* 0x00000005687b7819 */ /* 0x000fe200000006ff */
[C---:B------:R-:W-:Y:S02]  /*87e0*/  FMUL.FTZ R142, R204.reuse, UR43 ;  /* 0x0000002bcc8e7c20 */ /* 0x040fe40008410000 */
[----:B------:R-:W-:Y:S01]  /*87f0*/  FMUL.FTZ R166, R204, UR42 ;  /* 0x0000002acca67c20 */ /* 0x000fe20008410000 */
[----:B------:R-:W-:Y:S01]  /*8800*/  IADD3 R168, R123, 0x3, RZ ;  /* 0x000000037ba87810 */ /* 0x000fe20007ffe0ff */
[C---:B------:R-:W-:Y:S02]  /*8810*/  FFMA.FTZ R118, R117.reuse, R157, -R120 ;  /* 0x0000009d75767223 */ /* 0x040fe40000010878 */
[----:B------:R-:W-:Y:S01]  /*8820*/  FFMA.FTZ R117, R117, R119, R158 ;  /* 0x0000007775757223 */ /* 0x000fe2000001009e */
[----:B------:R-:W-:Y:S01]  /*8830*/  IADD3 R158, R123, 0x1, RZ ;  /* 0x000000017b9e7810 */ /* 0x000fe20007ffe0ff */
[----:B------:R-:W-:-:S02]  /*8840*/  FFMA.FTZ R190, -R143, R189, R190 ;  /* 0x000000bd8fbe7223 */ /* 0x000fc400000101be */
[C---:B------:R-:W-:Y:S01]  /*8850*/  FFMA.FTZ R142, R229.reuse, UR42, -R142 ;  /* 0x0000002ae58e7c23 */ /* 0x040fe2000801088e */
[-C--:B------:R-:W-:Y:S01]  /*8860*/  LEA.HI.SX32 R158, R158, R123.reuse, 0x1b ;  /* 0x0000007b9e9e7211 */ /* 0x080fe200078fdaff */
[----:B------:R-:W-:Y:S01]  /*8870*/  FFMA.FTZ R121, R229, UR43, R166 ;  /* 0x0000002be5797c23 */ /* 0x000fe200080100a6 */
[----:B------:R-:W-:Y:S01]  /*8880*/  IADD3 R166, R123, 0x2, RZ ;  /* 0x000000027ba67810 */ /* 0x000fe20007ffe0ff */
[----:B------:R-:W-:Y:S01]  /*8890*/  FADD.FTZ R156, -R156, R117 ;  /* 0x000000759c9c7221 */ /* 0x000fe20000010100 */
[----:B------:R-:W-:Y:S01]  /*88a0*/  P2R R117, PR, RZ, 0x1 ;  /* 0x00000001ff757803 */ /* 0x000fe20000000000 */
[----:B------:R-:W-:Y:S01]  /*88b0*/  FADD.FTZ R118, R161, R118 ;  /* 0x00000076a1767221 */ /* 0x000fe20000010000 */
[-C--:B------:R-:W-:Y:S01]  /*88c0*/  LEA.HI.SX32 R166, R166, R123.reuse, 0x1b ;  /* 0x0000007ba6a67211 */ /* 0x080fe200078fdaff */
[----:B------:R-:W-:Y:S01]  /*88d0*/  FMUL.FTZ R142, R139, R142 ;  /* 0x0000008e8b8e7220 */ /* 0x000fe20000410000 */
[----:B------:R-:W-:Y:S01]  /*88e0*/  LEA.HI.SX32 R117, R123, R123, 0x1b ;  /* 0x0000007b7b757211 */ /* 0x000fe200078fdaff */
[----:B------:R-:W-:-:S02]  /*88f0*/  FFMA.FTZ R121, -R139, R121, -RZ ;  /* 0x000000798b797223 */ /* 0x000fc400000109ff */
[----:B------:R-:W-:Y:S01]  /*8900*/  FFMA.FTZ R120, -R139, R191, R190 ;  /* 0x000000bf8b787223 */ /* 0x000fe200000101be */
[----:B------:R-:W-:Y:S01]  /*8910*/  LEA.HI.SX32 R139, R168, R123, 0x1b ;  /* 0x0000007ba88b7211 */ /* 0x000fe200078fdaff */
[----:B------:R-:W-:Y:S02]  /*8920*/  FADD.FTZ R86, R137, R86 ;  /* 0x0000005689567221 */ /* 0x000fe40000010000 */
[C---:B------:R-:W-:Y:S02]  /*8930*/  FMUL.FTZ R123, R116.reuse, -R156 ;  /* 0x8000009c747b7220 */ /* 0x040fe40000410000 */
[-C--:B------:R-:W-:Y:S02]  /*8940*/  FMUL.FTZ R137, R116, -R118.reuse ;  /* 0x8000007674897220 */ /* 0x080fe40000410000 */
[C---:B------:R-:W-:Y:S02]  /*8950*/  FFMA.FTZ R116, R115.reuse, R118, -R123 ;  /* 0x0000007673747223 */ /* 0x040fe4000001087b */
[----:B------:R-:W-:-:S02]  /*8960*/  FFMA.FTZ R115, R115, R156, R137 ;  /* 0x0000009c73737223 */ /* 0x000fc40000010089 */
[----:B------:R-:W-:Y:S02]  /*8970*/  FADD.FTZ R163, R163, R116 ;  /* 0x00000074a3a37221 */ /* 0x000fe40000010000 */
[----:B------:R-:W-:Y:S01]  /*8980*/  FFMA.FTZ R124, -R143, R124, -RZ ;  /* 0x0000007c8f7c7223 */ /* 0x000fe200000109ff */
[----:B------:R-:W-:Y:S01]  /*8990*/  MOV R143, UR7 ;  /* 0x00000007008f7c02 */ /* 0x000fe20008000f00 */
[----:B------:R-:W-:Y:S02]  /*89a0*/  FADD.FTZ R115, -R162, R115 ;  /* 0x00000073a2737221 */ /* 0x000fe40000010100 */
[C---:B------:R-:W-:Y:S02]  /*89b0*/  FMUL.FTZ R116, R114.reuse, -R163 ;  /* 0x800000a372747220 */ /* 0x040fe40000410000 */
[----:B------:R-:W-:Y:S01]  /*89c0*/  FMUL.FTZ R114, R114, -R115 ;  /* 0x8000007372727220 */ /* 0x000fe20000410000 */
[----:B------:R0:W-:Y:S01]  /*89d0*/  @!P0 STS.128 [R143.X16+0x8b80], R56 ;  /* 0x008b80388f008388 */ /* 0x0001e2000000cc00 */
[----:B------:R-:W-:-:S02]  /*89e0*/  FMUL.FTZ R67, R213, UR43 ;  /* 0x0000002bd5437c20 */ /* 0x000fc40008410000 */
[----:B------:R-:W-:Y:S01]  /*89f0*/  FMUL.FTZ R194, R214, UR42 ;  /* 0x0000002ad6c27c20 */ /* 0x000fe20008410000 */
[----:B------:R-:W-:Y:S01]  /*8a00*/  STS [R117.X4+0x2100], R78 ;  /* 0x0021004e75007388 */ /* 0x000fe20000004800 */
[----:B------:R-:W-:Y:S02]  /*8a10*/  FFMA.FTZ R67, R224, UR42, -R67 ;  /* 0x0000002ae0437c23 */ /* 0x000fe40008010843 */
[----:B------:R-:W-:Y:S01]  /*8a20*/  FMUL.FTZ R192, R214, UR43 ;  /* 0x0000002bd6c07c20 */ /* 0x000fe20008410000 */
[----:B------:R-:W-:Y:S01]  /*8a30*/  STS [R158.X4+0x2104], R77 ;  /* 0x0021044d9e007388 */ /* 0x000fe20000004800 */
[----:B------:R-:W-:Y:S02]  /*8a40*/  FMUL.FTZ R82, R238, R67 ;  /* 0x00000043ee527220 */ /* 0x000fe40000410000 */
[C---:B------:R-:W-:Y:S01]  /*8a50*/  FFMA.FTZ R67, R219.reuse, UR43, R194 ;  /* 0x0000002bdb437c23 */ /* 0x040fe200080100c2 */
[----:B------:R-:W-:Y:S01]  /*8a60*/  STS [R166.X4+0x2108], R85 ;  /* 0x00210855a6007388 */ /* 0x000fe20000004800 */
[----:B------:R-:W-:-:S02]  /*8a70*/  FFMA.FTZ R81, R219, UR42, -R192 ;  /* 0x0000002adb517c23 */ /* 0x000fc400080108c0 */
[----:B------:R-:W-:Y:S01]  /*8a80*/  FFMA.FTZ R67, -R236, R67, -RZ ;  /* 0x00000043ec437223 */ /* 0x000fe200000109ff */
[----:B------:R1:W-:Y:S01]  /*8a90*/  STS [R139.X4+0x210c], R84 ;  /* 0x00210c548b007388 */ /* 0x0003e20000004800 */
[C---:B0-----:R-:W-:Y:S02]  /*8aa0*/  FFMA.FTZ R56, R113.reuse, R115, R116 ;  /* 0x0000007371387223 */ /* 0x041fe40000010074 */
[----:B------:R-:W-:Y:S01]  /*8ab0*/  FFMA.FTZ R113, R113, R163, -R114 ;  /* 0x000000a371717223 */ /* 0x000fe20000010872 */
[----:B------:R-:W-:Y:S01]  /*8ac0*/  STS [R117.X4+0x2124], R67 ;  /* 0x0021244375007388 */ /* 0x000fe20000004800 */
[----:B------:R-:W-:Y:S02]  /*8ad0*/  FADD.FTZ R56, -R145, R56 ;  /* 0x0000003891387221 */ /* 0x000fe40000010100 */
[----:B------:R-:W-:Y:S01]  /*8ae0*/  FADD.FTZ R146, R146, R113 ;  /* 0x0000007192927221 */ /* 0x000fe20000010000 */
[----:B------:R-:W-:Y:S01]  /*8af0*/  STS [R117.X4+0x2110], R83 ;  /* 0x0021105375007388 */ /* 0x000fe20000004800 */
[C---:B------:R-:W-:Y:S01]  /*8b00*/  FMUL.FTZ R57, R112.reuse, -R56 ;  /* 0x8000003870397220 */ /* 0x040fe20000410000 */
[----:B-1----:R-:W-:Y:S01]  /*8b10*/  MOV R139, UR30 ;  /* 0x0000001e008b7c02 */ /* 0x002fe20008000f00 */
[-C--:B------:R-:W-:Y:S01]  /*8b20*/  FMUL.FTZ R112, R112, -R146.reuse ;  /* 0x8000009270707220 */ /* 0x080fe20000410000 */
[----:B------:R-:W-:Y:S01]  /*8b30*/  STS [R117.X4+0x2114], R80 ;  /* 0x0021145075007388 */ /* 0x000fe20000004800 */
[----:B------:R-:W-:Y:S01]  /*8b40*/  FFMA.FTZ R57, R111, R146, -R57 ;  /* 0x000000926f397223 */ /* 0x000fe20000010839 */
[----:B------:R-:W-:Y:S01]  /*8b50*/  LEA R139, R139, -R104, 0x1 ;  /* 0x800000688b8b7211 */ /* 0x000fe200078e08ff */
[----:B------:R-:W-:Y:S01]  /*8b60*/  FFMA.FTZ R112, R111, R56, R112 ;  /* 0x000000386f707223 */ /* 0x000fe20000010070 */
[----:B------:R-:W-:Y:S01]  /*8b70*/  STS [R117.X4+0x2118], R82 ;  /* 0x0021185275007388 */ /* 0x000fe20000004800 */
[----:B------:R-:W-:Y:S01]  /*8b80*/  FADD.FTZ R77, R148, R57 ;  /* 0x00000039944d7221 */ /* 0x000fe20000010000 */
[----:B------:R-:W-:Y:S01]  /*8b90*/  ISETP.GE.AND P0, PT, R139, 0x1, PT ;  /* 0x000000018b00780c */ /* 0x000fe20003f06270 */
[----:B------:R-:W-:Y:S01]  /*8ba0*/  FADD.FTZ R147, -R147, R112 ;  /* 0x0000007093937221 */ /* 0x000fe20000010100 */
[----:B------:R0:W-:Y:S01]  /*8bb0*/  STS [R117.X4+0x2174], R121 ;  /* 0x0021747975007388 */ /* 0x0001e20000004800 */
[----:B------:R-:W-:-:S02]  /*8bc0*/  FMUL.FTZ R58, R110, -R77 ;  /* 0x8000004d6e3a7220 */ /* 0x000fc40000410000 */
[-C--:B------:R-:W-:Y:S01]  /*8bd0*/  FMUL.FTZ R110, R110, -R147.reuse ;  /* 0x800000936e6e7220 */ /* 0x080fe20000410000 */
[----:B------:R-:W-:Y:S01]  /*8be0*/  STS [R117.X4+0x216c], R124 ;  /* 0x00216c7c75007388 */ /* 0x000fe20000004800 */
[C---:B------:R-:W-:Y:S02]  /*8bf0*/  FFMA.FTZ R58, R109.reuse, R147, R58 ;  /* 0x000000936d3a7223 */ /* 0x040fe4000001003a */
[----:B------:R-:W-:Y:S01]  /*8c00*/  FFMA.FTZ R109, R109, R77, -R110 ;  /* 0x0000004d6d6d7223 */ /* 0x000fe2000001086e */
[----:B------:R1:W-:Y:S01]  /*8c10*/  STS [R117.X4+0x2178], R64 ;  /* 0x0021784075007388 */ /* 0x0003e20000004800 */
[----:B------:R-:W-:Y:S01]  /*8c20*/  FADD.FTZ R58, -R149, R58 ;  /* 0x0000003a953a7221 */ /* 0x000fe20000010100 */
[----:B0-----:R-:W-:Y:S01]  /*8c30*/  PRMT R121, RZ, 0x7610, R75 ;  /* 0x00007610ff797816 */ /* 0x001fe2000000004b */
[----:B------:R-:W-:Y:S01]  /*8c40*/  FADD.FTZ R150, R150, R109 ;  /* 0x0000006d96967221 */ /* 0x000fe20000010000 */
[----:B------:R-:W-:Y:S01]  /*8c50*/  STS [R117.X4+0x215c], R125 ;  /* 0x00215c7d75007388 */ /* 0x000fe20000004800 */
[----:B------:R-:W-:-:S02]  /*8c60*/  FMUL.FTZ R57, R108, -R58 ;  /* 0x8000003a6c397220 */ /* 0x000fc40000410000 */
[----:B------:R-:W-:Y:S01]  /*8c70*/  FMUL.FTZ R108, R108, -R150 ;  /* 0x800000966c6c7220 */ /* 0x000fe20000410000 */
[----:B------:R-:W-:Y:S01]  /*8c80*/  STS [R117.X4+0x2154], R128 ;  /* 0x0021548075007388 */ /* 0x000fe20000004800 */
[----:B------:R-:W-:Y:S01]  /*8c90*/  FFMA.FTZ R79, -R238, R79, -RZ ;  /* 0x0000004fee4f7223 */ /* 0x000fe200000109ff */
[----:B-1----:R-:W-:Y:S01]  /*8ca0*/  PRMT R64, RZ, 0x5410, R68 ;  /* 0x00005410ff407816 */ /* 0x002fe20000000044 */
[C---:B------:R-:W-:Y:S01]  /*8cb0*/  FFMA.FTZ R108, R107.reuse, R58, R108 ;  /* 0x0000003a6b6c7223 */ /* 0x040fe2000001006c */
[----:B------:R-:W-:Y:S01]  /*8cc0*/  STS [R117.X4+0x2140], R132 ;  /* 0x0021408475007388 */ /* 0x000fe20000004800 */
[----:B------:R-:W-:Y:S02]  /*8cd0*/  FMUL.FTZ R81, R236, R81 ;  /* 0x00000051ec517220 */ /* 0x000fe40000410000 */
[----:B------:R-:W-:Y:S01]  /*8ce0*/  FFMA.FTZ R57, R107, R150, -R57 ;  /* 0x000000966b397223 */ /* 0x000fe20000010839 */
[----:B------:R0:W-:Y:S01]  /*8cf0*/  STS [R117.X4+0x211c], R79 ;  /* 0x00211c4f75007388 */ /* 0x0001e20000004800 */
[----:B------:R-:W-:-:S02]  /*8d00*/  FADD.FTZ R151, -R151, R108 ;  /* 0x0000006c97977221 */ /* 0x000fc40000010100 */
[----:B------:R-:W-:Y:S01]  /*8d10*/  FADD.FTZ R67, R152, R57 ;  /* 0x0000003998437221 */ /* 0x000fe20000010000 */
[----:B------:R1:W-:Y:S01]  /*8d20*/  STS [R117.X4+0x2120], R81 ;  /* 0x0021205175007388 */ /* 0x0003e20000004800 */
[----:B------:R-:W-:Y:S02]  /*8d30*/  FMUL.FTZ R83, R31, R150 ;  /* 0x000000961f537220 */ /* 0x000fe40000410000 */
[C---:B------:R-:W-:Y:S01]  /*8d40*/  FMUL.FTZ R57, R32.reuse, R151 ;  /* 0x0000009720397220 */ /* 0x040fe20000410000 */
[----:B------:R-:W-:Y:S01]  /*8d50*/  STS [R117.X4+0x2148], R130 ;  /* 0x0021488275007388 */ /* 0x000fe20000004800 */
[----:B------:R-:W-:Y:S01]  /*8d60*/  FMUL.FTZ R85, R32, R67 ;  /* 0x0000004320557220 */ /* 0x000fe20000410000 */
[--C-:B0-----:R-:W-:Y:S01]  /*8d70*/  PRMT R79, RZ, 0x7610, R72.reuse ;  /* 0x00007610ff4f7816 */ /* 0x101fe20000000048 */
[----:B------:R-:W-:Y:S01]  /*8d80*/  FFMA.FTZ R100, -R167, R100, -RZ ;  /* 0x00000064a7647223 */ /* 0x000fe200000109ff */
[----:B------:R-:W-:Y:S01]  /*8d90*/  STS [R117.X4+0x2130], R136 ;  /* 0x0021308875007388 */ /* 0x000fe20000004800 */
[C---:B------:R-:W-:Y:S01]  /*8da0*/  FMUL.FTZ R107, R31.reuse, R58 ;  /* 0x0000003a1f6b7220 */ /* 0x040fe20000410000 */
[----:B-1----:R-:W-:Y:S01]  /*8db0*/  PRMT R81, RZ, 0x5410, R72 ;  /* 0x00005410ff517816 */ /* 0x002fe20000000048 */
[----:B------:R-:W-:Y:S01]  /*8dc0*/  FFMA.FTZ R222, -R31, R79, R222 ;  /* 0x0000004f1fde7223 */ /* 0x000fe200000101de */
[----:B------:R0:W-:Y:S01]  /*8dd0*/  STS [R117.X4+0x212c], R100 ;  /* 0x00212c6475007388 */ /* 0x0001e20000004800 */
[----:B------:R-:W-:-:S02]  /*8de0*/  FMUL.FTZ R80, R216, R83 ;  /* 0x00000053d8507220 */ /* 0x000fc40000410000 */
[----:B------:R-:W-:Y:S01]  /*8df0*/  FFMA.FTZ R220, -R32, R81, R220 ;  /* 0x0000005120dc7223 */ /* 0x000fe200000101dc */
[----:B------:R1:W-:Y:S01]  /*8e00*/  STS [R117.X4+0x2134], R135 ;  /* 0x0021348775007388 */ /* 0x0003e20000004800 */
[C---:B------:R-:W-:Y:S02]  /*8e10*/  FMUL.FTZ R59, R218.reuse, R57 ;  /* 0x00000039da3b7220 */ /* 0x040fe40000410000 */
[----:B------:R-:W-:Y:S01]  /*8e20*/  FMUL.FTZ R78, R218, R85 ;  /* 0x00000055da4e7220 */ /* 0x000fe20000410000 */
[----:B------:R-:W-:Y:S01]  /*8e30*/  STS [R117.X4+0x2138], R134 ;  /* 0x0021388675007388 */ /* 0x000fe20000004800 */
[-C--:B------:R-:W-:Y:S01]  /*8e40*/  FFMA.FTZ R84, R222, R107.reuse, -R80 ;  /* 0x0000006bde547223 */ /* 0x080fe20000010850 */
[----:B------:R-:W-:Y:S01]  /*8e50*/  PRMT R80, RZ, 0x5410, R73 ;  /* 0x00005410ff507816 */ /* 0x000fe20000000049 */
[----:B------:R-:W-:Y:S01]  /*8e60*/  FMUL.FTZ R107, R216, R107 ;  /* 0x0000006bd86b7220 */ /* 0x000fe20000410000 */
[----:B------:R2:W-:Y:S01]  /*8e70*/  STS [R117.X4+0x213c], R133 ;  /* 0x00213c8575007388 */ /* 0x0005e20000004800 */
[----:B------:R-:W-:-:S02]  /*8e80*/  FFMA.FTZ R59, R220, R85, R59 ;  /* 0x00000055dc3b7223 */ /* 0x000fc4000001003b */
[----:B------:R-:W-:Y:S01]  /*8e90*/  FFMA.FTZ R57, R220, R57, -R78 ;  /* 0x00000039dc397223 */ /* 0x000fe2000001084e */
[----:B------:R-:W-:Y:S01]  /*8ea0*/  STS [R117.X4+0x2144], R131 ;  /* 0x0021448375007388 */ /* 0x000fe20000004800 */
[C---:B0-----:R-:W-:Y:S02]  /*8eb0*/  FMUL.FTZ R100, R30.reuse, R147 ;  /* 0x000000931e647220 */ /* 0x041fe40000410000 */
[----:B------:R-:W-:Y:S01]  /*8ec0*/  FMUL.FTZ R78, R30, R77 ;  /* 0x0000004d1e4e7220 */ /* 0x000fe20000410000 */
[----:B------:R-:W-:Y:S01]  /*8ed0*/  STS [R117.X4+0x214c], R129 ;  /* 0x00214c8175007388 */ /* 0x000fe20000004800 */
[----:B------:R-:W-:Y:S02]  /*8ee0*/  FFMA.FTZ R82, R222, R83, R107 ;  /* 0x00000053de527223 */ /* 0x000fe4000001006b */
[----:B------:R-:W-:Y:S01]  /*8ef0*/  FADD.FTZ R59, RZ, R59 ;  /* 0x0000003bff3b7221 */ /* 0x000fe20000010000 */
[----:B------:R-:W-:Y:S01]  /*8f00*/  STS [R117.X4+0x2150], R141 ;  /* 0x0021508d75007388 */ /* 0x000fe20000004800 */
[----:B------:R-:W-:-:S02]  /*8f10*/  FFMA.FTZ R217, -R30, R80, R217 ;  /* 0x000000501ed97223 */ /* 0x000fc400000101d9 */
[C---:B------:R-:W-:Y:S01]  /*8f20*/  FMUL.FTZ R107, R215.reuse, R100 ;  /* 0x00000064d76b7220 */ /* 0x040fe20000410000 */
[----:B------:R-:W-:Y:S01]  /*8f30*/  STS [R117.X4+0x2158], R140 ;  /* 0x0021588c75007388 */ /* 0x000fe20000004800 */
[-C--:B------:R-:W-:Y:S02]  /*8f40*/  FMUL.FTZ R108, R215, R78.reuse ;  /* 0x0000004ed76c7220 */ /* 0x080fe40000410000 */
[----:B------:R-:W-:Y:S01]  /*8f50*/  FADD.FTZ R59, R59, R82 ;  /* 0x000000523b3b7221 */ /* 0x000fe20000010000 */
[----:B------:R-:W-:Y:S01]  /*8f60*/  STS [R117.X4+0x2160], R154 ;  /* 0x0021609a75007388 */ /* 0x000fe20000004800 */
[C---:B------:R-:W-:Y:S01]  /*8f70*/  FFMA.FTZ R82, R217.reuse, R78, R107 ;  /* 0x0000004ed9527223 */ /* 0x040fe2000001006b */
[----:B------:R-:W-:Y:S01]  /*8f80*/  PRMT R107, RZ, 0x7610, R73 ;  /* 0x00007610ff6b7816 */ /* 0x000fe20000000049 */
[----:B------:R-:W-:Y:S01]  /*8f90*/  FFMA.FTZ R108, R217, R100, -R108 ;  /* 0x00000064d96c7223 */ /* 0x000fe2000001086c */
[----:B------:R-:W-:Y:S01]  /*8fa0*/  STS [R117.X4+0x2164], R144 ;  /* 0x0021649075007388 */ /* 0x000fe20000004800 */
[----:B------:R-:W-:-:S02]  /*8fb0*/  FADD.FTZ R57, RZ, R57 ;  /* 0x00000039ff397221 */ /* 0x000fc40000010000 */
[----:B------:R-:W-:Y:S01]  /*8fc0*/  FMUL.FTZ R100, R29, R56 ;  /* 0x000000381d647220 */ /* 0x000fe20000410000 */
[----:B------:R-:W-:Y:S01]  /*8fd0*/  STS [R117.X4+0x2168], R164 ;  /* 0x002168a475007388 */ /* 0x000fe20000004800 */
[----:B------:R-:W-:Y:S01]  /*8fe0*/  FADD.FTZ R59, R59, R82 ;  /* 0x000000523b3b7221 */ /* 0x000fe20000010000 */
[----:B------:R-:W-:Y:S01]  /*8ff0*/  PRMT R82, RZ, 0x5410, R74 ;  /* 0x00005410ff527816 */ /* 0x000fe2000000004a */
[----:B------:R-:W-:Y:S01]  /*9000*/  FADD.FTZ R57, R57, R84 ;  /* 0x0000005439397221 */ /* 0x000fe20000010000 */
[----:B------:R-:W-:Y:S01]  /*9010*/  STS [R117.X4+0x2170], R142 ;  /* 0x0021708e75007388 */ /* 0x000fe20000004800 */
[C---:B------:R-:W-:Y:S02]  /*9020*/  FFMA.FTZ R224, -R29.reuse, R107, R224 ;  /* 0x0000006b1de07223 */ /* 0x040fe400000101e0 */
[----:B------:R-:W-:Y:S01]  /*9030*/  FMUL.FTZ R109, R29, R146 ;  /* 0x000000921d6d7220 */ /* 0x000fe20000410000 */
[----:B------:R-:W-:Y:S01]  /*9040*/  STS [R117.X4+0x217c], R66 ;  /* 0x00217c4275007388 */ /* 0x000fe20000004800 */
[----:B------:R-:W-:-:S02]  /*9050*/  FMUL.FTZ R110, R213, R100 ;  /* 0x00000064d56e7220 */ /* 0x000fc40000410000 */
[----:B------:R-:W-:Y:S02]  /*9060*/  FMUL.FTZ R84, R28, R163 ;  /* 0x000000a31c547220 */ /* 0x000fe40000410000 */
[-C--:B------:R-:W-:Y:S02]  /*9070*/  FMUL.FTZ R111, R213, R109.reuse ;  /* 0x0000006dd56f7220 */ /* 0x080fe40000410000 */
[----:B------:R-:W-:Y:S02]  /*9080*/  FFMA.FTZ R110, R224, R109, R110 ;  /* 0x0000006de06e7223 */ /* 0x000fe4000001006e */
[C---:B------:R-:W-:Y:S02]  /*9090*/  FFMA.FTZ R219, -R28.reuse, R82, R219 ;  /* 0x000000521cdb7223 */ /* 0x040fe400000101db */
[----:B------:R-:W-:Y:S02]  /*90a0*/  FMUL.FTZ R112, R28, R115 ;  /* 0x000000731c707220 */ /* 0x000fe40000410000 */
[----:B------:R-:W-:-:S02]  /*90b0*/  FMUL.FTZ R113, R214, R84 ;  /* 0x00000054d6717220 */ /* 0x000fc40000410000 */
[----:B------:R-:W-:Y:S01]  /*90c0*/  FFMA.FTZ R100, R224, R100, -R111 ;  /* 0x00000064e0647223 */ /* 0x000fe2000001086f */
[----:B------:R-:W-:Y:S01]  /*90d0*/  PRMT R111, RZ, 0x7610, R74 ;  /* 0x00007610ff6f7816 */ /* 0x000fe2000000004a */
[----:B------:R-:W-:Y:S02]  /*90e0*/  FADD.FTZ R59, R59, R110 ;  /* 0x0000006e3b3b7221 */ /* 0x000fe40000010000 */
[----:B------:R-:W-:Y:S02]  /*90f0*/  FFMA.FTZ R110, R219, R112, -R113 ;  /* 0x00000070db6e7223 */ /* 0x000fe40000010871 */
[----:B------:R-:W-:Y:S02]  /*9100*/  FMUL.FTZ R113, R27, R118 ;  /* 0x000000761b717220 */ /* 0x000fe40000410000 */
[----:B------:R-:W-:Y:S02]  /*9110*/  FADD.FTZ R57, R57, R108 ;  /* 0x0000006c39397221 */ /* 0x000fe40000010000 */
[----:B------:R-:W-:-:S02]  /*9120*/  FMUL.FTZ R112, R214, R112 ;  /* 0x00000070d6707220 */ /* 0x000fc40000410000 */
[C---:B------:R-:W-:Y:S02]  /*9130*/  FFMA.FTZ R226, -R27.reuse, R111, R226 ;  /* 0x0000006f1be27223 */ /* 0x040fe400000101e2 */
[----:B------:R-:W-:Y:S02]  /*9140*/  FMUL.FTZ R123, R27, R156 ;  /* 0x0000009c1b7b7220 */ /* 0x000fe40000410000 */
[----:B------:R-:W-:Y:S02]  /*9150*/  FMUL.FTZ R114, R212, R113 ;  /* 0x00000071d4727220 */ /* 0x000fe40000410000 */
[----:B------:R-:W-:Y:S01]  /*9160*/  FADD.FTZ R57, R57, R100 ;  /* 0x0000006439397221 */ /* 0x000fe20000010000 */
[----:B------:R-:W-:Y:S01]  /*9170*/  PRMT R100, RZ, 0x5410, R75 ;  /* 0x00005410ff647816 */ /* 0x000fe2000000004b */
[----:B------:R-:W-:Y:S02]  /*9180*/  FFMA.FTZ R112, R219, R84, R112 ;  /* 0x00000054db707223 */ /* 0x000fe40000010070 */
        /* <DEDUP_REMOVED lines=9> */
[----:B------:R-:W-:Y:S02]  /*9220*/  FADD.FTZ R59, R59, R112 ;  /* 0x000000703b3b7221 */ /* 0x000fe40000010000 */
[-C--:B------:R-:W-:Y:S02]  /*9230*/  FFMA.FTZ R110, R221, R108.reuse, R123 ;  /* 0x0000006cdd6e7223 */ /* 0x080fe4000001007b */
[----:B------:R-:W-:Y:S02]  /*9240*/  FMUL.FTZ R124, R211, R108 ;  /* 0x0000006cd37c7220 */ /* 0x000fe40000410000 */
[----:B------:R-:W-:-:S02]  /*9250*/  FMUL.FTZ R123, R25, R122 ;  /* 0x0000007a197b7220 */ /* 0x000fc40000410000 */
[----:B------:R-:W-:Y:S02]  /*9260*/  FADD.FTZ R59, R59, R110 ;  /* 0x0000006e3b3b7221 */ /* 0x000fe40000010000 */
[----:B------:R-:W-:Y:S02]  /*9270*/  FFMA.FTZ R124, R221, R116, -R124 ;  /* 0x00000074dd7c7223 */ /* 0x000fe4000001087c */
[----:B------:R-:W-:Y:S02]  /*9280*/  FADD.FTZ R57, R57, R114 ;  /* 0x0000007239397221 */ /* 0x000fe40000010000 */
[C---:B------:R-:W-:Y:S02]  /*9290*/  FFMA.FTZ R228, -R25.reuse, R121, R228 ;  /* 0x0000007919e47223 */ /* 0x040fe400000101e4 */
[----:B------:R-:W-:Y:S02]  /*92a0*/  FMUL.FTZ R125, R25, R160 ;  /* 0x000000a0197d7220 */ /* 0x000fe40000410000 */
[----:B------:R-:W-:-:S02]  /*92b0*/  FMUL.FTZ R112, R210, R123 ;  /* 0x0000007bd2707220 */ /* 0x000fc40000410000 */
[C---:B------:R-:W-:Y:S02]  /*92c0*/  FMUL.FTZ R110, R24.reuse, R179 ;  /* 0x000000b3186e7220 */ /* 0x040fe40000410000 */
[----:B------:R-:W-:Y:S02]  /*92d0*/  FADD.FTZ R57, R57, R124 ;  /* 0x0000007c39397221 */ /* 0x000fe40000010000 */
[----:B------:R-:W-:Y:S02]  /*92e0*/  FFMA.FTZ R223, -R24, R64, R223 ;  /* 0x0000004018df7223 */ /* 0x000fe400000101df */
[----:B------:R-:W-:Y:S02]  /*92f0*/  FFMA.FTZ R114, R228, R125, -R112 ;  /* 0x0000007de4727223 */ /* 0x000fe40000010870 */
[----:B------:R-:W-:Y:S02]  /*9300*/  FMUL.FTZ R116, R24, R87 ;  /* 0x0000005718747220 */ /* 0x000fe40000410000 */
[----:B------:R-:W-:-:S02]  /*9310*/  FMUL.FTZ R128, R209, R110 ;  /* 0x0000006ed1807220 */ /* 0x000fc40000410000 */
[----:B------:R-:W-:Y:S02]  /*9320*/  FADD.FTZ R57, R57, R114 ;  /* 0x0000007239397221 */ /* 0x000fe40000010000 */
[-C--:B------:R-:W-:Y:S02]  /*9330*/  FFMA.FTZ R128, R223, R116.reuse, -R128 ;  /* 0x00000074df807223 */ /* 0x080fe40000010880 */
[----:B------:R-:W-:Y:S02]  /*9340*/  FMUL.FTZ R124, R209, R116 ;  /* 0x00000074d17c7220 */ /* 0x000fe40000410000 */
[----:B------:R-:W-:Y:S02]  /*9350*/  FADD.FTZ R158, R57, R128 ;  /* 0x00000080399e7221 */ /* 0x000fe40000010000 */
[----:B------:R-:W-:Y:S02]  /*9360*/  FMUL.FTZ R57, R200, UR39 ;  /* 0x00000027c8397c20 */ /* 0x000fe40008410000 */
[----:B------:R-:W-:-:S02]  /*9370*/  FMUL.FTZ R138, R167, R138 ;  /* 0x0000008aa78a7220 */ /* 0x000fc40000410000 */
[----:B------:R-:W-:Y:S02]  /*9380*/  FFMA.FTZ R116, R60, UR40, R57 ;  /* 0x000000283c747c23 */ /* 0x000fe40008010039 */
[----:B------:R-:W-:Y:S01]  /*9390*/  FMUL.FTZ R57, R172, UR39 ;  /* 0x00000027ac397c20 */ /* 0x000fe20008410000 */
[----:B------:R0:W-:Y:S01]  /*93a0*/  STS [R117.X4+0x2128], R138 ;  /* 0x0021288a75007388 */ /* 0x0001e20000004800 */
[----:B------:R-:W-:Y:S02]  /*93b0*/  FMUL.FTZ R132, R175, UR39 ;  /* 0x00000027af847c20 */ /* 0x000fe40008410000 */
[----:B------:R-:W-:Y:S02]  /*93c0*/  FFMA.FTZ R130, R76, UR40, R57 ;  /* 0x000000284c827c23 */ /* 0x000fe40008010039 */
[----:B------:R-:W-:Y:S02]  /*93d0*/  FMUL.FTZ R57, R126, UR39 ;  /* 0x000000277e397c20 */ /* 0x000fe40008410000 */
[----:B-1----:R-:W-:-:S02]  /*93e0*/  FMUL.FTZ R135, R23, R126 ;  /* 0x0000007e17877220 */ /* 0x002fc40000410000 */
[----:B--2---:R-:W-:Y:S01]  /*93f0*/  FFMA.FTZ R133, R127, UR40, -R132 ;  /* 0x000000287f857c23 */ /* 0x004fe20008010884 */
[----:B0-----:R-:W-:Y:S01]  /*9400*/  PRMT R117, RZ, 0x7610, R68 ;  /* 0x00007610ff757816 */ /* 0x001fe20000000044 */
[C---:B------:R-:W-:Y:S02]  /*9410*/  FMUL.FTZ R137, R176.reuse, UR39 ;  /* 0x00000027b0897c20 */ /* 0x040fe40008410000 */
[----:B------:R-:W-:Y:S02]  /*9420*/  FFMA.FTZ R132, R176, UR40, -R57 ;  /* 0x00000028b0847c23 */ /* 0x000fe40008010839 */
[C---:B------:R-:W-:Y:S02]  /*9430*/  FFMA.FTZ R230, -R23.reuse, R117, R230 ;  /* 0x0000007517e67223 */ /* 0x040fe400000101e6 */
[----:B------:R-:W-:Y:S02]  /*9440*/  FMUL.FTZ R176, R23, R176 ;  /* 0x000000b017b07220 */ /* 0x000fe40000410000 */
[----:B------:R-:W-:-:S02]  /*9450*/  FMUL.FTZ R57, R207, R135 ;  /* 0x00000087cf397220 */ /* 0x000fc40000410000 */
[----:B------:R-:W-:Y:S02]  /*9460*/  FMUL.FTZ R136, R179, UR39 ;  /* 0x00000027b3887c20 */ /* 0x000fe40008410000 */
[----:B------:R-:W-:Y:S02]  /*9470*/  FFMA.FTZ R159, R230, R176, -R57 ;  /* 0x000000b0e69f7223 */ /* 0x000fe40000010839 */
[----:B------:R-:W-:Y:S02]  /*9480*/  FMUL.FTZ R57, R122, UR39 ;  /* 0x000000277a397c20 */ /* 0x000fe40008410000 */
[C---:B------:R-:W-:Y:S02]  /*9490*/  FFMA.FTZ R136, R87.reuse, UR40, -R136 ;  /* 0x0000002857887c23 */ /* 0x040fe40008010888 */
[----:B------:R-:W-:Y:S02]  /*94a0*/  FMUL.FTZ R138, R87, UR39 ;  /* 0x00000027578a7c20 */ /* 0x000fe40008410000 */
[----:B------:R-:W-:-:S02]  /*94b0*/  FFMA.FTZ R87, R160, UR40, -R57 ;  /* 0x00000028a0577c23 */ /* 0x000fc40008010839 */
[----:B------:R-:W-:Y:S02]  /*94c0*/  FMUL.FTZ R142, R157, UR39 ;  /* 0x000000279d8e7c20 */ /* 0x000fe40008410000 */
[----:B------:R-:W-:Y:S02]  /*94d0*/  FMUL.FTZ R57, R118, UR39 ;  /* 0x0000002776397c20 */ /* 0x000fe40008410000 */
[----:B------:R-:W-:Y:S02]  /*94e0*/  FMUL.FTZ R125, R210, R125 ;  /* 0x0000007dd27d7220 */ /* 0x000fe40000410000 */
[C---:B------:R-:W-:Y:S02]  /*94f0*/  FFMA.FTZ R142, R119.reuse, UR40, -R142 ;  /* 0x00000028778e7c23 */ /* 0x040fe4000801088e */
[----:B------:R-:W-:Y:S02]  /*9500*/  FMUL.FTZ R154, R119, UR39 ;  /* 0x00000027779a7c20 */ /* 0x000fe40008410000 */
[----:B------:R-:W-:-:S02]  /*9510*/  FFMA.FTZ R119, R156, UR40, -R57 ;  /* 0x000000289c777c23 */ /* 0x000fc40008010839 */
[----:B------:R-:W-:Y:S02]  /*9520*/  FFMA.FTZ R112, R228, R123, R125 ;  /* 0x0000007be4707223 */ /* 0x000fe4000001007d */
[----:B------:R-:W-:Y:S02]  /*9530*/  FMUL.FTZ R57, R146, UR39 ;  /* 0x0000002792397c20 */ /* 0x000fe40008410000 */
[----:B------:R-:W-:Y:S02]  /*9540*/  FADD.FTZ R59, R59, R112 ;  /* 0x000000703b3b7221 */ /* 0x000fe40000010000 */
[----:B------:R-:W-:Y:S02]  /*9550*/  FMUL.FTZ R114, R197, UR39 ;  /* 0x00000027c5727c20 */ /* 0x000fe40008410000 */
[----:B------:R-:W-:Y:S02]  /*9560*/  FMUL.FTZ R140, R163, UR39 ;  /* 0x00000027a38c7c20 */ /* 0x000fe40008410000 */
[----:B------:R-:W-:-:S02]  /*9570*/  FFMA.FTZ R144, R56, UR40, -R57 ;  /* 0x0000002838907c23 */ /* 0x000fc40008010839 */
[----:B------:R-:W-:Y:S02]  /*9580*/  FMUL.FTZ R153, R56, UR39 ;  /* 0x0000002738997c20 */ /* 0x000fe40008410000 */
[----:B------:R-:W-:Y:S02]  /*9590*/  FFMA.FTZ R124, R223, R110, R124 ;  /* 0x0000006edf7c7223 */ /* 0x000fe4000001007c */
[----:B------:R-:W-:Y:S02]  /*95a0*/  FMUL.FTZ R112, R61, UR39 ;  /* 0x000000273d707c20 */ /* 0x000fe40008410000 */
[----:B------:R-:W-:Y:S02]  /*95b0*/  FMUL.FTZ R56, R67, UR39 ;  /* 0x0000002743387c20 */ /* 0x000fe40008410000 */
[----:B------:R-:W-:Y:S02]  /*95c0*/  FFMA.FTZ R125, R61, UR40, -R114 ;  /* 0x000000283d7d7c23 */ /* 0x000fe40008010872 */
[----:B------:R-:W-:-:S02]  /*95d0*/  FFMA.FTZ R143, R115, UR40, -R140 ;  /* 0x00000028738f7c23 */ /* 0x000fc4000801088c */
[----:B------:R-:W-:Y:S02]  /*95e0*/  FADD.FTZ R155, R59, R124 ;  /* 0x0000007c3b9b7221 */ /* 0x000fe40000010000 */
[----:B------:R-:W-:Y:S02]  /*95f0*/  FFMA.FTZ R66, R197, UR40, R112 ;  /* 0x00000028c5427c23 */ /* 0x000fe40008010070 */
[----:B------:R-:W-:Y:S02]  /*9600*/  FMUL.FTZ R114, R199, UR39 ;  /* 0x00000027c7727c20 */ /* 0x000fe40008410000 */
[----:B------:R-:W-:Y:S02]  /*9610*/  FMUL.FTZ R148, R115, UR39 ;  /* 0x0000002773947c20 */ /* 0x000fe40008410000 */
[----:B------:R-:W-:Y:S02]  /*9620*/  FMUL.FTZ R140, R77, UR39 ;  /* 0x000000274d8c7c20 */ /* 0x000fe40008410000 */
[----:B------:R-:W-:-:S02]  /*9630*/  FFMA.FTZ R145, R151, UR40, -R56 ;  /* 0x0000002897917c23 */ /* 0x000fc40008010838 */
[----:B------:R-:W-:Y:S02]  /*9640*/  FMUL.FTZ R112, R65, UR39 ;  /* 0x0000002741707c20 */ /* 0x000fe40008410000 */
[----:B------:R-:W-:Y:S02]  /*9650*/  FMUL.FTZ R59, R60, UR39 ;  /* 0x000000273c3b7c20 */ /* 0x000fe40008410000 */
[----:B------:R-:W-:Y:S02]  /*9660*/  FMUL.FTZ R124, R183, UR39 ;  /* 0x00000027b77c7c20 */ /* 0x000fe40008410000 */
[----:B------:R-:W-:Y:S02]  /*9670*/  FMUL.FTZ R128, R101, UR39 ;  /* 0x0000002765807c20 */ /* 0x000fe40008410000 */
[----:B------:R-:W-:Y:S02]  /*9680*/  FMUL.FTZ R131, R76, UR39 ;  /* 0x000000274c837c20 */ /* 0x000fe40008410000 */
[----:B------:R-:W-:-:S02]  /*9690*/  FMUL.FTZ R134, R127, UR39 ;  /* 0x000000277f867c20 */ /* 0x000fc40008410000 */
[----:B------:R-:W-:Y:S02]  /*96a0*/  FMUL.FTZ R176, R207, R176 ;  /* 0x000000b0cfb07220 */ /* 0x000fe40000410000 */
[----:B------:R-:W-:Y:S02]  /*96b0*/  FMUL.FTZ R141, R160, UR39 ;  /* 0x00000027a08d7c20 */ /* 0x000fe40008410000 */
[----:B------:R-:W-:Y:S02]  /*96c0*/  FMUL.FTZ R149, R156, UR39 ;  /* 0x000000279c957c20 */ /* 0x000fe40008410000 */
[----:B------:R-:W-:Y:S02]  /*96d0*/  FMUL.FTZ R115, R150, UR39 ;  /* 0x0000002796737c20 */ /* 0x000fe40008410000 */
[----:B------:R-:W-:Y:S02]  /*96e0*/  FMUL.FTZ R152, R147, UR39 ;  /* 0x0000002793987c20 */ /* 0x000fe40008410000 */
[----:B------:R-:W-:-:S02]  /*96f0*/  FMUL.FTZ R57, R58, UR39 ;  /* 0x000000273a397c20 */ /* 0x000fc40008410000 */
[----:B------:R-:W-:Y:S02]  /*9700*/  FMUL.FTZ R56, R151, UR39 ;  /* 0x0000002797387c20 */ /* 0x000fe40008410000 */
[----:B------:R-:W-:Y:S02]  /*9710*/  FFMA.FTZ R129, R65, UR40, -R114 ;  /* 0x0000002841817c23 */ /* 0x000fe40008010872 */
[----:B------:R-:W-:Y:S02]  /*9720*/  FFMA.FTZ R140, R147, UR40, -R140 ;  /* 0x00000028938c7c23 */ /* 0x000fe4000801088c */
[----:B------:R-:W-:Y:S02]  /*9730*/  FFMA.FTZ R112, R199, UR40, R112 ;  /* 0x00000028c7707c23 */ /* 0x000fe40008010070 */
[----:B------:R-:W-:Y:S02]  /*9740*/  FFMA.FTZ R114, R200, UR40, -R59 ;  /* 0x00000028c8727c23 */ /* 0x000fe4000801083b */
[----:B------:R-:W-:-:S02]  /*9750*/  FFMA.FTZ R124, R101, UR40, -R124 ;  /* 0x00000028657c7c23 */ /* 0x000fc4000801087c */
[----:B------:R-:W-:Y:S02]  /*9760*/  FFMA.FTZ R128, R183, UR40, R128 ;  /* 0x00000028b7807c23 */ /* 0x000fe40008010080 */
[----:B------:R-:W-:Y:S02]  /*9770*/  FFMA.FTZ R131, R172, UR40, -R131 ;  /* 0x00000028ac837c23 */ /* 0x000fe40008010883 */
[----:B------:R-:W-:Y:S02]  /*9780*/  FFMA.FTZ R134, R175, UR40, R134 ;  /* 0x00000028af867c23 */ /* 0x000fe40008010086 */
[----:B------:R-:W-:Y:S02]  /*9790*/  FFMA.FTZ R137, R126, UR40, R137 ;  /* 0x000000287e897c23 */ /* 0x000fe40008010089 */
[----:B------:R-:W-:Y:S02]  /*97a0*/  FFMA.FTZ R176, R230, R135, R176 ;  /* 0x00000087e6b07223 */ /* 0x000fe400000100b0 */
[----:B------:R-:W-:-:S02]  /*97b0*/  FFMA.FTZ R138, R179, UR40, R138 ;  /* 0x00000028b38a7c23 */ /* 0x000fc4000801008a */
[----:B------:R-:W-:Y:S02]  /*97c0*/  FFMA.FTZ R141, R122, UR40, R141 ;  /* 0x000000287a8d7c23 */ /* 0x000fe4000801008d */
[----:B------:R-:W-:Y:S02]  /*97d0*/  FFMA.FTZ R154, R157, UR40, R154 ;  /* 0x000000289d9a7c23 */ /* 0x000fe4000801009a */
[----:B------:R-:W-:Y:S02]  /*97e0*/  FFMA.FTZ R149, R118, UR40, R149 ;  /* 0x0000002876957c23 */ /* 0x000fe40008010095 */
[----:B------:R-:W-:Y:S02]  /*97f0*/  FFMA.FTZ R148, R163, UR40, R148 ;  /* 0x00000028a3947c23 */ /* 0x000fe40008010094 */
[----:B------:R-:W-:Y:S02]  /*9800*/  FFMA.FTZ R115, R58, UR40, -R115 ;  /* 0x000000283a737c23 */ /* 0x000fe40008010873 */
[----:B------:R-:W-:-:S02]  /*9810*/  FFMA.FTZ R153, R146, UR40, R153 ;  /* 0x0000002892997c23 */ /* 0x000fc40008010099 */
        /* <DEDUP_REMOVED lines=37> */
.L_x_2536:
[----:B------:R-:W-:Y:S05]  /*9a70*/  BSYNC B0 ;  /* 0x0000000000007941 */ /* 0x000fea0003800000 */
.L_x_2535:
[----:B------:R-:W-:Y:S01]  /*9a80*/  ULDC.64 UR34, c[0x0][0x2b8] ;  /* 0x0000ae0000227ab9 */ /* 0x000fe20000000a00 */
[----:B------:R-:W-:Y:S01]  /*9a90*/  FADD.FTZ R56, R158, R159 ;  /* 0x0000009f9e387221 */ /* 0x000fe20000010000 */
[----:B------:R-:W-:Y:S01]  /*9aa0*/  USHF.R.U64 UR34, UR34, 0x1, UR35 ;  /* 0x0000000122227899 */ /* 0x000fe20008001223 */
[--C-:B------:R-:W-:Y:S01]  /*9ab0*/  PRMT R156, RZ, 0x5410, R69.reuse ;  /* 0x00005410ff9c7816 */ /* 0x100fe20000000045 */
[----:B------:R-:W-:Y:S01]  /*9ac0*/  USHF.R.U32.HI UR35, URZ, 0x1, UR35 ;  /* 0x000000013f237899 */ /* 0x000fe20008011623 */
[C---:B------:R-:W-:Y:S01]  /*9ad0*/  FMUL.FTZ R158, R22.reuse, R175 ;  /* 0x000000af169e7220 */ /* 0x040fe20000410000 */
[----:B------:R-:W-:Y:S01]  /*9ae0*/  UIMAD.WIDE.U32 UR30, UR34, UR37, URZ ;  /* 0x00000025221e72a5 */ /* 0x000fe2000f8e003f */
[----:B------:R-:W-:Y:S01]  /*9af0*/  FADD.FTZ R176, R155, R176 ;  /* 0x000000b09bb07221 */ /* 0x000fe20000010000 */
[----:B------:R-:W-:Y:S01]  /*9b00*/  UIMAD UR35, UR35, UR37, URZ ;  /* 0x00000025232372a4 */ /* 0x000fe2000f8e023f */
[----:B------:R-:W-:Y:S01]  /*9b10*/  PRMT R155, RZ, 0x7610, R69 ;  /* 0x00007610ff9b7816 */ /* 0x000fe20000000045 */
[C---:B------:R-:W-:Y:S01]  /*9b20*/  FFMA.FTZ R225, -R22.reuse, R156, R225 ;  /* 0x0000009c16e17223 */ /* 0x040fe200000101e1 */
[----:B------:R-:W-:Y:S01]  /*9b30*/  PRMT R164, RZ, 0x5410, R71 ;  /* 0x00005410ffa47816 */ /* 0x000fe20000000047 */
[----:B------:R-:W-:Y:S01]  /*9b40*/  UIMAD UR39, UR36, UR34, UR35 ;  /* 0x00000022242772a4 */ /* 0x000fe2000f8e0223 */
[C---:B0-----:R-:W-:Y:S01]  /*9b50*/  FMUL.FTZ R161, R21.reuse, R76 ;  /* 0x0000004c15a17220 */ /* 0x041fe20000410000 */
[----:B------:R-:W-:Y:S01]  /*9b60*/  BSSY B0, `(.L_x_2537) ;  /* 0x000005b000007945 */ /* 0x000fe20003800000 */
[----:B------:R-:W-:Y:S01]  /*9b70*/  FMUL.FTZ R127, R22, R127 ;  /* 0x0000007f167f7220 */ /* 0x000fe20000410000 */
[----:B------:R-:W-:Y:S01]  /*9b80*/  ULDC.64 UR34, c[0x0][0x2c0] ;  /* 0x0000b00000227ab9 */ /* 0x000fe20000000a00 */
[----:B------:R-:W-:Y:S01]  /*9b90*/  FMUL.FTZ R58, R206, R158 ;  /* 0x0000009ece3a7220 */ /* 0x000fe20000410000 */
[----:B------:R-:W-:Y:S01]  /*9ba0*/  UIADD3 UR31, UR31, UR39, URZ ;  /* 0x000000271f1f7290 */ /* 0x000fe2000fffe03f */
[C---:B------:R-:W-:Y:S01]  /*9bb0*/  FFMA.FTZ R159, -R21.reuse, R155, R232 ;  /* 0x0000009b159f7223 */ /* 0x040fe200000101e8 */
[----:B------:R-:W-:Y:S01]  /*9bc0*/  UIMAD UR39, UR38, UR34, URZ ;  /* 0x00000022262772a4 */ /* 0x000fe2000f8e023f */
[----:B------:R-:W-:Y:S01]  /*9bd0*/  FMUL.FTZ R172, R21, R172 ;  /* 0x000000ac15ac7220 */ /* 0x000fe20000410000 */
[----:B------:R-:W-:Y:S01]  /*9be0*/  UIMAD.WIDE.U32 UR30, UR20, UR34, UR30 ;  /* 0x00000022141e72a5 */ /* 0x000fe2000f8e001e */
[----:B------:R-:W-:Y:S01]  /*9bf0*/  FMUL.FTZ R59, R208, R161 ;  /* 0x000000a1d03b7220 */ /* 0x000fe20000410000 */
[----:B------:R-:W-:Y:S01]  /*9c00*/  UIMAD UR39, UR20, UR35, UR39 ;  /* 0x00000023142772a4 */ /* 0x000fe2000f8e0227 */
[-C--:B------:R-:W-:Y:S01]  /*9c10*/  FFMA.FTZ R57, R225, R127.reuse, -R58 ;  /* 0x0000007fe1397223 */ /* 0x080fe2000001083a */
[----:B------:R-:W-:Y:S01]  /*9c20*/  ISETP.GE.AND P1, PT, R139, 0x101, PT ;  /* 0x000001018b00780c */ /* 0x000fe20003f26270 */
[----:B------:R-:W-:Y:S01]  /*9c30*/  FMUL.FTZ R127, R206, R127 ;  /* 0x0000007fce7f7220 */ /* 0x000fe20000410000 */
[----:B------:R-:W-:Y:S01]  /*9c40*/  ULDC.64 UR34, c[0x0][0x320] ;  /* 0x0000c80000227ab9 */ /* 0x000fe20000000a00 */
[-C--:B------:R-:W-:Y:S01]  /*9c50*/  FFMA.FTZ R59, R159, R172.reuse, -R59 ;  /* 0x000000ac9f3b7223 */ /* 0x080fe2000001083b */
[----:B------:R-:W-:Y:S01]  /*9c60*/  UIADD3 UR31, UR39, UR31, URZ ;  /* 0x0000001f271f7290 */ /* 0x000fe2000fffe03f */
[----:B------:R-:W-:Y:S01]  /*9c70*/  FMUL.FTZ R172, R208, R172 ;  /* 0x000000acd0ac7220 */ /* 0x000fe20000410000 */
[----:B------:R-:W-:Y:S01]  /*9c80*/  ULEA UR34, UP0, UR30, UR34, 0x3 ;  /* 0x000000221e227291 */ /* 0x000fe2000f80183f */
[----:B------:R-:W-:Y:S01]  /*9c90*/  FFMA.FTZ R127, R225, R158, R127 ;  /* 0x0000009ee17f7223 */ /* 0x000fe2000001007f */
[----:B------:R-:W-:Y:S01]  /*9ca0*/  ISETP.GE.AND P2, PT, R139, 0x181, PT ;  /* 0x000001818b00780c */ /* 0x000fe20003f46270 */
[----:B------:R-:W-:Y:S01]  /*9cb0*/  FADD.FTZ R162, R120, -R63 ;  /* 0x8000003f78a27221 */ /* 0x000fe20000010000 */
[----:B------:R-:W-:Y:S01]  /*9cc0*/  PRMT R120, RZ, 0x5410, R70 ;  /* 0x00005410ff787816 */ /* 0x000fe20000000046 */
[----:B------:R-:W-:Y:S01]  /*9cd0*/  FADD.FTZ R127, R176, R127 ;  /* 0x0000007fb07f7221 */ /* 0x000fe20000010000 */
[----:B------:R-:W-:Y:S01]  /*9ce0*/  ULEA.HI.X UR35, UR30, UR35, UR31, 0x3, UP0 ;  /* 0x000000231e237291 */ /* 0x000fe200080f1c1f */
[----:B------:R-:W-:Y:S01]  /*9cf0*/  FFMA.FTZ R172, R159, R161, R172 ;  /* 0x000000a19fac7223 */ /* 0x000fe200000100ac */
[----:B------:R-:W-:Y:S01]  /*9d00*/  PRMT R63, RZ, 0x7610, R70 ;  /* 0x00007610ff3f7816 */ /* 0x000fe20000000046 */
[----:B------:R-:W-:Y:S01]  /*9d10*/  FADD.FTZ R56, R56, R57 ;  /* 0x0000003938387221 */ /* 0x000fe20000010000 */
[----:B------:R-:W-:Y:S01]  /*9d20*/  ULDC UR30, c[0x0][0x174] ;  /* 0x00005d00001e7ab9 */ /* 0x000fe20000000800 */
[----:B------:R-:W-:Y:S01]  /*9d30*/  FMUL.FTZ R160, R20, R183 ;  /* 0x000000b714a07220 */ /* 0x000fe20000410000 */
[----:B------:R-:W-:Y:S01]  /*9d40*/  UIADD3 UR30, UR6, -UR30, URZ ;  /* 0x8000001e061e7290 */ /* 0x000fe2000fffe03f */
[----:B------:R-:W-:Y:S01]  /*9d50*/  FADD.FTZ R172, R127, R172 ;  /* 0x000000ac7fac7221 */ /* 0x000fe20000010000 */
[----:B------:R-:W-:Y:S01]  /*9d60*/  IADD3 R169, R104, 0x180, RZ ;  /* 0x0000018068a97810 */ /* 0x000fe20007ffe0ff */
[----:B------:R-:W-:Y:S01]  /*9d70*/  FADD.FTZ R59, R56, R59 ;  /* 0x0000003b383b7221 */ /* 0x000fe20000010000 */
[----:B------:R-:W-:Y:S01]  /*9d80*/  UIMAD UR30, UR30, -0x1000, URZ ;  /* 0xfffff0001e1e78a4 */ /* 0x000fe2000f8e023f */
[----:B------:R-:W-:-:S02]  /*9d90*/  FFMA.FTZ R227, -R20, R120, R227 ;  /* 0x0000007814e37223 */ /* 0x000fc400000101e3 */
[----:B------:R-:W-:Y:S02]  /*9da0*/  FMUL.FTZ R127, R19, R60 ;  /* 0x0000003c137f7220 */ /* 0x000fe40000410000 */
[----:B------:R-:W-:Y:S01]  /*9db0*/  FMUL.FTZ R56, R20, R101 ;  /* 0x0000006514387220 */ /* 0x000fe20000410000 */
[----:B------:R-:W-:Y:S01]  /*9dc0*/  MOV R167, UR30 ;  /* 0x0000001e00a77c02 */ /* 0x000fe20008000f00 */
[----:B------:R-:W-:Y:S01]  /*9dd0*/  FMUL.FTZ R57, R205, R160 ;  /* 0x000000a0cd397220 */ /* 0x000fe20000410000 */
[----:B------:R-:W-:Y:S01]  /*9de0*/  ULDC.64 UR30, c[0x0][0x2d0] ;  /* 0x0000b400001e7ab9 */ /* 0x000fe20000000a00 */
[C---:B------:R-:W-:Y:S02]  /*9df0*/  FFMA.FTZ R234, -R19.reuse, R63, R234 ;  /* 0x0000003f13ea7223 */ /* 0x040fe400000101ea */
[----:B------:R-:W-:Y:S02]  /*9e00*/  FMUL.FTZ R200, R19, R200 ;  /* 0x000000c813c87220 */ /* 0x000fe40000410000 */
[----:B------:R-:W-:-:S02]  /*9e10*/  FMUL.FTZ R101, R203, R127 ;  /* 0x0000007fcb657220 */ /* 0x000fc40000410000 */
[-C--:B------:R-:W-:Y:S02]  /*9e20*/  FFMA.FTZ R58, R227, R56.reuse, -R57 ;  /* 0x00000038e33a7223 */ /* 0x080fe40000010839 */
[----:B------:R-:W-:Y:S01]  /*9e30*/  FMUL.FTZ R57, R205, R56 ;  /* 0x00000038cd397220 */ /* 0x000fe20000410000 */
[----:B------:R-:W-:Y:S01]  /*9e40*/  LEA R56, P0, R104, UR34, 0x2 ;  /* 0x0000002268387c11 */ /* 0x000fe2000f8010ff */
[----:B------:R-:W-:Y:S01]  /*9e50*/  FFMA.FTZ R165, R234, R200, -R101 ;  /* 0x000000c8eaa57223 */ /* 0x000fe20000010865 */
[----:B------:R-:W-:Y:S01]  /*9e60*/  USHF.L.U32 UR34, UR8, 0x2, URZ ;  /* 0x0000000208227899 */ /* 0x000fe2000800063f */
[----:B------:R-:W-:Y:S01]  /*9e70*/  FFMA.FTZ R101, R227, R160, R57 ;  /* 0x000000a0e3657223 */ /* 0x000fe20000010039 */
[----:B------:R-:W-:Y:S01]  /*9e80*/  LEA.HI.X R57, R104, UR35, RZ, 0x2, P0 ;  /* 0x0000002368397c11 */ /* 0x000fe200080f14ff */
[----:B------:R-:W-:Y:S01]  /*9e90*/  FADD.FTZ R58, R59, R58 ;  /* 0x0000003a3b3a7221 */ /* 0x000fe20000010000 */
[----:B------:R-:W-:Y:S01]  /*9ea0*/  USHF.L.U64.HI UR35, UR8, 0x2, UR9 ;  /* 0x0000000208237899 */ /* 0x000fe20008010209 */
[----:B------:R-:W-:Y:S01]  /*9eb0*/  FMUL.FTZ R200, R203, R200 ;  /* 0x000000c8cbc87220 */ /* 0x000fe20000410000 */
[----:B------:R-:W-:Y:S01]  /*9ec0*/  MOV R59, UR34 ;  /* 0x00000022003b7c02 */ /* 0x000fe20008000f00 */
[----:B------:R-:W-:Y:S01]  /*9ed0*/  IMAD.WIDE R56, R167, 0x4, R56 ;  /* 0x00000004a7387825 */ /* 0x000fe200078e0238 */
[----:B------:R-:W-:Y:S01]  /*9ee0*/  ISETP.GE.AND P0, PT, R139, 0x81, PT ;  /* 0x000000818b00780c */ /* 0x000fe20003f06270 */
[----:B------:R-:W-:-:S02]  /*9ef0*/  UIMAD UR30, UR35, UR30, URZ ;  /* 0x0000001e231e72a4 */ /* 0x000fc4000f8e023f */
[----:B------:R-:W-:Y:S02]  /*9f00*/  FMUL.FTZ R65, R18, R65 ;  /* 0x0000004112417220 */ /* 0x000fe40000410000 */
[----:B------:R-:W-:Y:S01]  /*9f10*/  IMAD.WIDE.U32 R56, R59, c[0x0][0x2d0], R56 ;  /* 0x0000b4003b387a25 */ /* 0x000fe200078e0038 */
[----:B------:R-:W-:-:S03]  /*9f20*/  UIMAD UR30, UR34, UR31, UR30 ;  /* 0x0000001f221e72a4 */ /* 0x000fc6000f8e021e */
[----:B------:R-:W-:Y:S02]  /*9f30*/  FADD.FTZ R101, R172, R101 ;  /* 0x00000065ac657221 */ /* 0x000fe40000010000 */
[----:B------:R-:W-:Y:S01]  /*9f40*/  FFMA.FTZ R200, R234, R127, R200 ;  /* 0x0000007feac87223 */ /* 0x000fe200000100c8 */
[----:B------:R-:W-:Y:S01]  /*9f50*/  IADD3 R57, R57, UR30, RZ ;  /* 0x0000001e39397c10 */ /* 0x000fe2000fffe0ff */
[C---:B------:R-:W-:Y:S02]  /*9f60*/  FFMA.FTZ R229, -R18.reuse, R164, R229 ;  /* 0x000000a412e57223 */ /* 0x040fe400000101e5 */
[----:B------:R-:W-:Y:S02]  /*9f70*/  FMUL.FTZ R166, R18, R199 ;  /* 0x000000c712a67220 */ /* 0x000fe40000410000 */
[----:B------:R-:W-:Y:S02]  /*9f80*/  FMUL.FTZ R59, R204, R65 ;  /* 0x00000041cc3b7220 */ /* 0x000fe40000410000 */
[----:B------:R-:W-:-:S02]  /*9f90*/  FADD.FTZ R200, R101, R200 ;  /* 0x000000c865c87221 */ /* 0x000fc40000010000 */
[CC--:B------:R-:W-:Y:S02]  /*9fa0*/  FFMA.FTZ R59, R229.reuse, R166.reuse, R59 ;  /* 0x000000a6e53b7223 */ /* 0x0c0fe4000001003b */
[----:B------:R-:W-:Y:S02]  /*9fb0*/  FMUL.FTZ R168, R204, R166 ;  /* 0x000000a6cca87220 */ /* 0x000fe40000410000 */
[----:B------:R-:W-:Y:S01]  /*9fc0*/  FADD.FTZ R200, R200, R59 ;  /* 0x0000003bc8c87221 */ /* 0x000fe20000010000 */
[----:B------:R-:W-:Y:S01]  /*9fd0*/  IADD3 R59, R104, 0x80, RZ ;  /* 0x00000080683b7810 */ /* 0x000fe20007ffe0ff */
[----:B------:R-:W-:Y:S02]  /*9fe0*/  FADD.FTZ R58, R58, R165 ;  /* 0x000000a53a3a7221 */ /* 0x000fe40000010000 */
[----:B------:R-:W-:Y:S01]  /*9ff0*/  FFMA.FTZ R165, R229, R65, -R168 ;  /* 0x00000041e5a57223 */ /* 0x000fe200000108a8 */
[----:B------:R-:W-:Y:S01]  /*a000*/  LEA.HI.SX32 R59, R59, R104, 0x1b ;  /* 0x000000683b3b7211 */ /* 0x000fe200078fdaff */
[C---:B------:R-:W-:Y:S01]  /*a010*/  FMUL.FTZ R101, R16.reuse, R197 ;  /* 0x000000c510657220 */ /* 0x040fe20000410000 */
[----:B------:R-:W-:Y:S01]  /*a020*/  PRMT R65, RZ, 0x7610, R71 ;  /* 0x00007610ff417816 */ /* 0x000fe20000000047 */
[----:B------:R-:W-:-:S02]  /*a030*/  FMUL.FTZ R61, R16, R61 ;  /* 0x0000003d103d7220 */ /* 0x000fc40000410000 */
[----:B------:R-:W-:Y:S01]  /*a040*/  FMUL.FTZ R167, R62, R101 ;  /* 0x000000653ea77220 */ /* 0x000fe20000410000 */
[----:B------:R-:W0:Y:S01]  /*a050*/  LDS R59, [R59.X4+0x2300] ;  /* 0x002300003b3b7984 */ /* 0x000e220000004800 */
[----:B------:R-:W-:Y:S02]  /*a060*/  FFMA.FTZ R202, -R16, R65, R202 ;  /* 0x0000004110ca7223 */ /* 0x000fe400000101ca */
[----:B------:R-:W-:Y:S02]  /*a070*/  FADD.FTZ R165, R58, R165 ;  /* 0x000000a53aa57221 */ /* 0x000fe40000010000 */
[-C--:B------:R-:W-:Y:S01]  /*a080*/  FFMA.FTZ R58, R202, R61.reuse, -R167 ;  /* 0x0000003dca3a7223 */ /* 0x080fe200000108a7 */
[----:B------:R-:W-:Y:S01]  /*a090*/  IADD3 R167, R104, 0x100, RZ ;  /* 0x0000010068a77810 */ /* 0x000fe20007ffe0ff */
[----:B------:R-:W-:Y:S02]  /*a0a0*/  FMUL.FTZ R61, R62, R61 ;  /* 0x0000003d3e3d7220 */ /* 0x000fe40000410000 */
[----:B------:R-:W-:Y:S01]  /*a0b0*/  FADD.FTZ R165, R165, R58 ;  /* 0x0000003aa5a57221 */ /* 0x000fe20000010000 */
[----:B------:R-:W-:Y:S01]  /*a0c0*/  LEA.HI.SX32 R167, R167, R104, 0x1b ;  /* 0x00000068a7a77211 */ /* 0x000fe200078fdaff */
[----:B------:R-:W-:-:S04]  /*a0d0*/  FFMA.FTZ R61, R202, R101, R61 ;  /* 0x00000065ca3d7223 */ /* 0x000fc8000001003d */
[----:B------:R-:W-:Y:S01]  /*a0e0*/  FADD.FTZ R61, R200, R61 ;  /* 0x0000003dc83d7221 */ /* 0x000fe20000010000 */
[----:B------:R-:W-:Y:S05]  /*a0f0*/  @!P0 BRA `(.L_x_2538) ;  /* 0x0000001000008947 */ /* 0x000fea0003800000 */
[----:B0-----:R0:W-:Y:S02]  /*a100*/  RED.E.ADD.F32.FTZ.RN.STRONG.GPU [R56.64+-0x3e00], R59 ;  /* 0xffc2003b3800798e */ /* 0x0011e4000c10e7a0 */
.L_x_2538:
[----:B------:R-:W-:Y:S05]  /*a110*/  BSYNC B0 ;  /* 0x0000000000007941 */ /* 0x000fea0003800000 */
.L_x_2537:
[----:B------:R-:W1:Y:S01]  /*a120*/  LDS R167, [R167.X4+0x2500] ;  /* 0x00250000a7a77984 */ /* 0x000e620000004800 */
[----:B------:R-:W-:Y:S01]  /*a130*/  BSSY B0, `(.L_x_2539) ;  /* 0x0000004000007945 */ /* 0x000fe20003800000 */
[----:B------:R-:W-:Y:S01]  /*a140*/  LEA.HI.SX32 R169, R169, R104, 0x1b ;  /* 0x00000068a9a97211 */ /* 0x000fe200078fdaff */
[----:B------:R-:W-:Y:S05]  /*a150*/  @!P1 BRA `(.L_x_2540) ;  /* 0x0000001000009947 */ /* 0x000fea0003800000 */
[----:B-1----:R1:W-:Y:S02]  /*a160*/  RED.E.ADD.F32.FTZ.RN.STRONG.GPU [R56.64+-0x3c00], R167 ;  /* 0xffc400a73800798e */ /* 0x0023e4000c10e7a0 */
.L_x_2540:
[----:B------:R-:W-:Y:S05]  /*a170*/  BSYNC B0 ;  /* 0x0000000000007941 */ /* 0x000fea0003800000 */
.L_x_2539:
[----:B------:R-:W2:Y:S01]  /*a180*/  LDS R169, [R169.X4+0x2700] ;  /* 0x00270000a9a97984 */ /* 0x000ea20000004800 */
[----:B------:R-:W-:Y:S01]  /*a190*/  BSSY B0, `(.L_x_2541) ;  /* 0x0000005000007945 */ /* 0x000fe20003800000 */
[C---:B-1----:R-:W-:Y:S02]  /*a1a0*/  IADD3 R167, R104.reuse, 0x200, RZ ;  /* 0x0000020068a77810 */ /* 0x042fe40007ffe0ff */
[----:B0-----:R-:W-:Y:S01]  /*a1b0*/  IADD3 R59, R104, 0x280, RZ ;  /* 0x00000280683b7810 */ /* 0x001fe20007ffe0ff */
[----:B------:R-:W-:Y:S05]  /*a1c0*/  @!P2 BRA `(.L_x_2542) ;  /* 0x000000100000a947 */ /* 0x000fea0003800000 */
[----:B--2---:R0:W-:Y:S02]  /*a1d0*/  RED.E.ADD.F32.FTZ.RN.STRONG.GPU [R56.64+-0x3a00], R169 ;  /* 0xffc600a93800798e */ /* 0x0041e4000c10e7a0 */
.L_x_2542:
[----:B------:R-:W-:Y:S05]  /*a1e0*/  BSYNC B0 ;  /* 0x0000000000007941 */ /* 0x000fea0003800000 */
.L_x_2541:
[-C--:B------:R-:W-:Y:S01]  /*a1f0*/  LEA.HI.SX32 R58, R167, R104.reuse, 0x1b ;  /* 0x00000068a73a7211 */ /* 0x080fe200078fdaff */
[----:B------:R-:W-:Y:S01]  /*a200*/  BSSY B0, `(.L_x_2543) ;  /* 0x000000d000007945 */ /* 0x000fe20003800000 */
[----:B------:R-:W-:-:S02]  /*a210*/  LEA.HI.SX32 R167, R59, R104, 0x1b ;  /* 0x000000683ba77211 */ /* 0x000fc400078fdaff */
[C---:B------:R-:W-:Y:S01]  /*a220*/  ISETP.GE.AND P6, PT, R139.reuse, 0x201, PT ;  /* 0x000002018b00780c */ /* 0x040fe20003fc6270 */
        /* <DEDUP_REMOVED lines=10> */
.L_x_2544:
[----:B-1----:R-:W-:Y:S05]  /*a2d0*/  BSYNC B0 ;  /* 0x0000000000007941 */ /* 0x002fea0003800000 */
.L_x_2543:
[----:B------:R-:W1:Y:S01]  /*a2e0*/  LDS R167, [R167.X4+0x2b00] ;  /* 0x002b0000a7a77984 */ /* 0x000e620000004800 */
[----:B------:R-:W-:Y:S01]  /*a2f0*/  BSSY B0, `(.L_x_2545) ;  /* 0x0000005000007945 */ /* 0x000fe20003800000 */
[----:B0--3--:R-:W-:Y:S02]  /*a300*/  IADD3 R59, R104, 0x380, RZ ;  /* 0x00000380683b7810 */ /* 0x009fe40007ffe0ff */
[----:B------:R-:W-:Y:S01]  /*a310*/  LEA.HI.SX32 R169, R169, R104, 0x1b ;  /* 0x00000068a9a97211 */ /* 0x000fe200078fdaff */
[----:B------:R-:W-:Y:S05]  /*a320*/  @!P0 BRA `(.L_x_2546) ;  /* 0x0000001000008947 */ /* 0x000fea0003800000 */
[----:B-1----:R0:W-:Y:S02]  /*a330*/  RED.E.ADD.F32.FTZ.RN.STRONG.GPU [R56.64+-0x3600], R167 ;  /* 0xffca00a73800798e */ /* 0x0021e4000c10e7a0 */
.L_x_2546:
[----:B------:R-:W-:Y:S05]  /*a340*/  BSYNC B0 ;  /* 0x0000000000007941 */ /* 0x000fea0003800000 */
.L_x_2545:
[----:B------:R-:W2:Y:S01]  /*a350*/  LDS R169, [R169.X4+0x2d00] ;  /* 0x002d0000a9a97984 */ /* 0x000ea20000004800 */
[----:B------:R-:W-:Y:S01]  /*a360*/  BSSY B0, `(.L_x_2547) ;  /* 0x0000005000007945 */ /* 0x000fe20003800000 */
[----:B01----:R-:W-:-:S02]  /*a370*/  IADD3 R167, R104, 0x400, RZ ;  /* 0x0000040068a77810 */ /* 0x003fc40007ffe0ff */
[----:B------:R-:W-:Y:S01]  /*a380*/  LEA.HI.SX32 R59, R59, R104, 0x1b ;  /* 0x000000683b3b7211 */ /* 0x000fe200078fdaff */
[----:B------:R-:W-:Y:S05]  /*a390*/  @!P1 BRA `(.L_x_2548) ;  /* 0x0000001000009947 */ /* 0x000fea0003800000 */
[----:B--2---:R0:W-:Y:S02]  /*a3a0*/  RED.E.ADD.F32.FTZ.RN.STRONG.GPU [R56.64+-0x3400], R169 ;  /* 0xffcc00a93800798e */ /* 0x0041e4000c10e7a0 */
.L_x_2548:
[----:B------:R-:W-:Y:S05]  /*a3b0*/  BSYNC B0 ;  /* 0x0000000000007941 */ /* 0x000fea0003800000 */
.L_x_2547:
[----:B------:R-:W1:Y:S01]  /*a3c0*/  LDS R59, [R59.X4+0x2f00] ;  /* 0x002f00003b3b7984 */ /* 0x000e620000004800 */
[----:B------:R-:W-:Y:S01]  /*a3d0*/  BSSY B0, `(.L_x_2549) ;  /* 0x0000005000007945 */ /* 0x000fe20003800000 */
[----:B0-2---:R-:W-:Y:S02]  /*a3e0*/  IADD3 R169, R104, 0x480, RZ ;  /* 0x0000048068a97810 */ /* 0x005fe40007ffe0ff */
[----:B------:R-:W-:Y:S01]  /*a3f0*/  LEA.HI.SX32 R167, R167, R104, 0x1b ;  /* 0x00000068a7a77211 */ /* 0x000fe200078fdaff */
[----:B------:R-:W-:Y:S05]  /*a400*/  @!P2 BRA `(.L_x_2550) ;  /* 0x000000100000a947 */ /* 0x000fea0003800000 */
[----:B-1----:R0:W-:Y:S02]  /*a410*/  RED.E.ADD.F32.FTZ.RN.STRONG.GPU [R56.64+-0x3200], R59 ;  /* 0xffce003b3800798e */ /* 0x0021e4000c10e7a0 */
.L_x_2550:
[----:B------:R-:W-:Y:S05]  /*a420*/  BSYNC B0 ;  /* 0x0000000000007941 */ /* 0x000fea0003800000 */
.L_x_2549:
[----:B------:R-:W2:Y:S01]  /*a430*/  LDS R167, [R167.X4+0x3100] ;  /* 0x00310000a7a77984 */ /* 0x000ea20000004800 */
[----:B------:R-:W-:Y:S01]  /*a440*/  BSSY B0, `(.L_x_2551) ;  /* 0x0000005000007945 */ /* 0x000fe20003800000 */
[----:B01----:R-:W-:Y:S02]  /*a450*/  IADD3 R59, R104, 0x500, RZ ;  /* 0x00000500683b7810 */ /* 0x003fe40007ffe0ff */
[----:B------:R-:W-:Y:S01]  /*a460*/  LEA.HI.SX32 R169, R169, R104, 0x1b ;  /* 0x00000068a9a97211 */ /* 0x000fe200078fdaff */
[----:B------:R-:W-:Y:S05]  /*a470*/  @!P3 BRA `(.L_x_2552) ;  /* 0x000000100000b947 */ /* 0x000fea0003800000 */
[----:B--2---:R0:W-:Y:S02]  /*a480*/  RED.E.ADD.F32.FTZ.RN.STRONG.GPU [R56.64+-0x3000], R167 ;  /* 0xffd000a73800798e */ /* 0x0041e4000c10e7a0 */
.L_x_2552:
[----:B------:R-:W-:Y:S05]  /*a490*/  BSYNC B0 ;  /* 0x0000000000007941 */ /* 0x000fea0003800000 */
.L_x_2551:
[----:B------:R-:W1:Y:S01]  /*a4a0*/  LDS R169, [R169.X4+0x3300] ;  /* 0x00330000a9a97984 */ /* 0x000e620000004800 */
[----:B------:R-:W-:Y:S01]  /*a4b0*/  BSSY B0, `(.L_x_2553) ;  /* 0x0000004000007945 */ /* 0x000fe20003800000 */
[----:B------:R-:W-:Y:S01]  /*a4c0*/  LEA.HI.SX32 R59, R59, R104, 0x1b ;  /* 0x000000683b3b7211 */ /* 0x000fe200078fdaff */
[----:B------:R-:W-:Y:S05]  /*a4d0*/  @!P4 BRA `(.L_x_2554) ;  /* 0x000000100000c947 */ /* 0x000fea0003800000 */
[----:B-1----:R1:W-:Y:S02]  /*a4e0*/  RED.E.ADD.F32.FTZ.RN.STRONG.GPU [R56.64+-0x2e00], R169 ;  /* 0xffd200a93800798e */ /* 0x0023e4000c10e7a0 */
.L_x_2554:
[----:B------:R-:W-:Y:S05]  /*a4f0*/  BSYNC B0 ;  /* 0x0000000000007941 */ /* 0x000fea0003800000 */
.L_x_2553:
[----:B------:R-:W3:Y:S01]  /*a500*/  LDS R59, [R59.X4+0x3500] ;  /* 0x003500003b3b7984 */ /* 0x000ee20000004800 */
[----:B------:R-:W-:Y:S01]  /*a510*/  BSSY B0, `(.L_x_2555) ;  /* 0x0000005000007945 */ /* 0x000fe20003800000 */
[----:B0-2---:R-:W-:-:S02]  /*a520*/  IADD3 R167, R104, 0x580, RZ ;  /* 0x0000058068a77810 */ /* 0x005fc40007ffe0ff */
[----:B-1----:R-:W-:Y:S01]  /*a530*/  IADD3 R169, R104, 0x600, RZ ;  /* 0x0000060068a97810 */ /* 0x002fe20007ffe0ff */
[----:B------:R-:W-:Y:S05]  /*a540*/  @!P5 BRA `(.L_x_2556) ;  /* 0x000000100000d947 */ /* 0x000fea0003800000 */
[----:B---3--:R0:W-:Y:S02]  /*a550*/  RED.E.ADD.F32.FTZ.RN.STRONG.GPU [R56.64+-0x2c00], R59 ;  /* 0xffd4003b3800798e */ /* 0x0081e4000c10e7a0 */
.L_x_2556:
[----:B------:R-:W-:Y:S05]  /*a560*/  BSYNC B0 ;  /* 0x0000000000007941 */ /* 0x000fea0003800000 */
.L_x_2555:
        /* <DEDUP_REMOVED lines=14> */
.L_x_2558:
[----:B------:R-:W-:Y:S05]  /*a650*/  BSYNC B0 ;  /* 0x0000000000007941 */ /* 0x000fea0003800000 */
.L_x_2557:
[----:B------:R-:W1:Y:S01]  /*a660*/  LDS R169, [R169.X4+0x3900] ;  /* 0x00390000a9a97984 */ /* 0x000e620000004800 */
[----:B------:R-:W-:Y:S01]  /*a670*/  BSSY B0, `(.L_x_2559) ;  /* 0x0000005000007945 */ /* 0x000fe20003800000 */
[----:B0-----:R-:W-:-:S02]  /*a680*/  IADD3 R167, R104, 0x700, RZ ;  /* 0x0000070068a77810 */ /* 0x001fc40007ffe0ff */
[----:B------:R-:W-:Y:S01]  /*a690*/  LEA.HI.SX32 R59, R59, R104, 0x1b ;  /* 0x000000683b3b7211 */ /* 0x000fe200078fdaff */
[----:B------:R-:W-:Y:S05]  /*a6a0*/  @!P0 BRA `(.L_x_2560) ;  /* 0x0000001000008947 */ /* 0x000fea0003800000 */
[----:B-1----:R0:W-:Y:S02]  /*a6b0*/  RED.E.ADD.F32.FTZ.RN.STRONG.GPU [R56.64+-0x2800], R169 ;  /* 0xffd800a93800798e */ /* 0x0021e4000c10e7a0 */
.L_x_2560:
[----:B------:R-:W-:Y:S05]  /*a6c0*/  BSYNC B0 ;  /* 0x0000000000007941 */ /* 0x000fea0003800000 */
.L_x_2559:
[----:B------:R-:W2:Y:S01]  /*a6d0*/  LDS R59, [R59.X4+0x3b00] ;  /* 0x003b00003b3b7984 */ /* 0x000ea20000004800 */
[----:B------:R-:W-:Y:S01]  /*a6e0*/  BSSY B0, `(.L_x_2561) ;  /* 0x0000005000007945 */ /* 0x000fe20003800000 */
[----:B01----:R-:W-:Y:S02]  /*a6f0*/  IADD3 R169, R104, 0x780, RZ ;  /* 0x0000078068a97810 */ /* 0x003fe40007ffe0ff */
[----:B------:R-:W-:Y:S01]  /*a700*/  LEA.HI.SX32 R167, R167, R104, 0x1b ;  /* 0x00000068a7a77211 */ /* 0x000fe200078fdaff */
[----:B------:R-:W-:Y:S05]  /*a710*/  @!P1 BRA `(.L_x_2562) ;  /* 0x0000001000009947 */ /* 0x000fea0003800000 */
[----:B--2---:R0:W-:Y:S02]  /*a720*/  RED.E.ADD.F32.FTZ.RN.STRONG.GPU [R56.64+-0x2600], R59 ;  /* 0xffda003b3800798e */ /* 0x0041e4000c10e7a0 */
.L_x_2562:
[----:B------:R-:W-:Y:S05]  /*a730*/  BSYNC B0 ;  /* 0x0000000000007941 */ /* 0x000fea0003800000 */
.L_x_2561:
[----:B------:R-:W1:Y:S01]  /*a740*/  LDS R167, [R167.X4+0x3d00] ;  /* 0x003d0000a7a77984 */ /* 0x000e620000004800 */
[----:B------:R-:W-:Y:S01]  /*a750*/  BSSY B0, `(.L_x_2563) ;  /* 0x0000005000007945 */ /* 0x000fe20003800000 */
[----:B0-2---:R-:W-:Y:S02]  /*a760*/  IADD3 R59, R104, 0x800, RZ ;  /* 0x00000800683b7810 */ /* 0x005fe40007ffe0ff */
[----:B------:R-:W-:Y:S01]  /*a770*/  LEA.HI.SX32 R169, R169, R104, 0x1b ;  /* 0x00000068a9a97211 */ /* 0x000fe200078fdaff */
[----:B------:R-:W-:Y:S05]  /*a780*/  @!P2 BRA `(.L_x_2564) ;  /* 0x000000100000a947 */ /* 0x000fea0003800000 */
[----:B-1----:R0:W-:Y:S02]  /*a790*/  RED.E.ADD.F32.FTZ.RN.STRONG.GPU [R56.64+-0x2400], R167 ;  /* 0xffdc00a73800798e */ /* 0x0021e4000c10e7a0 */
.L_x_2564:
[----:B------:R-:W-:Y:S05]  /*a7a0*/  BSYNC B0 ;  /* 0x0000000000007941 */ /* 0x000fea0003800000 */
.L_x_2563:
[----:B------:R-:W2:Y:S01]  /*a7b0*/  LDS R169, [R169.X4+0x3f00] ;  /* 0x003f0000a9a97984 */ /* 0x000ea20000004800 */
[----:B------:R-:W-:Y:S01]  /*a7c0*/  BSSY B0, `(.L_x_2565) ;  /* 0x0000005000007945 */ /* 0x000fe20003800000 */
[----:B01----:R-:W-:-:S02]  /*a7d0*/  IADD3 R167, R104, 0x880, RZ ;  /* 0x0000088068a77810 */ /* 0x003fc40007ffe0ff */
[----:B------:R-:W-:Y:S01]  /*a7e0*/  LEA.HI.SX32 R59, R59, R104, 0x1b ;  /* 0x000000683b3b7211 */ /* 0x000fe200078fdaff */
[----:B------:R-:W-:Y:S05]  /*a7f0*/  @!P3 BRA `(.L_x_2566) ;  /* 0x000000100000b947 */ /* 0x000fea0003800000 */
[----:B--2---:R0:W-:Y:S02]  /*a800*/  RED.E.ADD.F32.FTZ.RN.STRONG.GPU [R56.64+-0x2200], R169 ;  /* 0xffde00a93800798e */ /* 0x0041e4000c10e7a0 */
.L_x_2566:
[----:B------:R-:W-:Y:S05]  /*a810*/  BSYNC B0 ;  /* 0x0000000000007941 */ /* 0x000fea0003800000 */
.L_x_2565:
[----:B------:R-:W1:Y:S01]  /*a820*/  LDS R59, [R59.X4+0x4100] ;  /* 0x004100003b3b7984 */ /* 0x000e620000004800 */
[----:B------:R-:W-:Y:S01]  /*a830*/  BSSY B0, `(.L_x_2567) ;  /* 0x0000004000007945 */ /* 0x000fe20003800000 */
[----:B------:R-:W-:Y:S01]  /*a840*/  LEA.HI.SX32 R167, R167, R104, 0x1b ;  /* 0x00000068a7a77211 */ /* 0x000fe200078fdaff */
[----:B------:R-:W-:Y:S05]  /*a850*/  @!P4 BRA `(.L_x_2568) ;  /* 0x000000100000c947 */ /* 0x000fea0003800000 */
[----:B-1----:R1:W-:Y:S02]  /*a860*/  RED.E.ADD.F32.FTZ.RN.STRONG.GPU [R56.64+-0x2000], R59 ;  /* 0xffe0003b3800798e */ /* 0x0023e4000c10e7a0 */
.L_x_2568:
[----:B------:R-:W-:Y:S05]  /*a870*/  BSYNC B0 ;  /* 0x0000000000007941 */ /* 0x000fea0003800000 */
.L_x_2567:
[----:B------:R-:W3:Y:S01]  /*a880*/  LDS R167, [R167.X4+0x4300] ;  /* 0x00430000a7a77984 */ /* 0x000ee20000004800 */
[----:B------:R-:W-:Y:S01]  /*a890*/  BSSY B0, `(.L_x_2569) ;  /* 0x0000005000007945 */ /* 0x000fe20003800000 */
[C---:B-1----:R-:W-:Y:S02]  /*a8a0*/  IADD3 R59, R104.reuse, 0x900, RZ ;  /* 0x00000900683b7810 */ /* 0x042fe40007ffe0ff */
[----:B0-2---:R-:W-:Y:S01]  /*a8b0*/  IADD3 R169, R104, 0x980, RZ ;  /* 0x0000098068a97810 */ /* 0x005fe20007ffe0ff */
[----:B------:R-:W-:Y:S05]  /*a8c0*/  @!P5 BRA `(.L_x_2570) ;  /* 0x000000100000d947 */ /* 0x000fea0003800000 */
[----:B---3--:R0:W-:Y:S02]  /*a8d0*/  RED.E.ADD.F32.FTZ.RN.STRONG.GPU [R56.64+-0x1e00], R167 ;  /* 0xffe200a73800798e */ /* 0x0081e4000c10e7a0 */
.L_x_2570:
[----:B------:R-:W-:Y:S05]  /*a8e0*/  BSYNC B0 ;  /* 0x0000000000007941 */ /* 0x000fea0003800000 */
.L_x_2569:
        /* <DEDUP_REMOVED lines=14> */
.L_x_2572:
[----:B------:R-:W-:Y:S05]  /*a9d0*/  BSYNC B0 ;  /* 0x0000000000007941 */ /* 0x000fea0003800000 */
.L_x_2571:
[----:B------:R-:W1:Y:S01]  /*a9e0*/  LDS R169, [R169.X4+0x4700] ;  /* 0x00470000a9a97984 */ /* 0x000e620000004800 */
[----:B------:R-:W-:Y:S01]  /*a9f0*/  BSSY B0, `(.L_x_2573) ;  /* 0x0000005000007945 */ /* 0x000fe20003800000 */
[----:B0-----:R-:W-:Y:S02]  /*aa00*/  IADD3 R59, R104, 0xa80, RZ ;  /* 0x00000a80683b7810 */ /* 0x001fe40007ffe0ff */
[----:B------:R-:W-:Y:S01]  /*aa10*/  LEA.HI.SX32 R167, R167, R104, 0x1b ;  /* 0x00000068a7a77211 */ /* 0x000fe200078fdaff */
[----:B------:R-:W-:Y:S05]  /*aa20*/  @!P0 BRA `(.L_x_2574) ;  /* 0x0000001000008947 */ /* 0x000fea0003800000 */
[----:B-1----:R0:W-:Y:S02]  /*aa30*/  RED.E.ADD.F32.FTZ.RN.STRONG.GPU [R56.64+-0x1a00], R169 ;  /* 0xffe600a93800798e */ /* 0x0021e4000c10e7a0 */
.L_x_2574:
[----:B------:R-:W-:Y:S05]  /*aa40*/  BSYNC B0 ;  /* 0x0000000000007941 */ /* 0x000fea0003800000 */
.L_x_2573:
[----:B------:R-:W2:Y:S01]  /*aa50*/  LDS R167, [R167.X4+0x4900] ;  /* 0x00490000a7a77984 */ /* 0x000ea20000004800 */
[----:B------:R-:W-:Y:S01]  /*aa60*/  BSSY B0, `(.L_x_2575) ;  /* 0x0000005000007945 */ /* 0x000fe20003800000 */
[----:B01----:R-:W-:-:S02]  /*aa70*/  IADD3 R169, R104, 0xb00, RZ ;  /* 0x00000b0068a97810 */ /* 0x003fc40007ffe0ff */
[----:B------:R-:W-:Y:S01]  /*aa80*/  LEA.HI.SX32 R59, R59, R104, 0x1b ;  /* 0x000000683b3b7211 */ /* 0x000fe200078fdaff */
[----:B------:R-:W-:Y:S05]  /*aa90*/  @!P1 BRA `(.L_x_2576) ;  /* 0x0000001000009947 */ /* 0x000fea0003800000 */
[----:B--2---:R0:W-:Y:S02]  /*aaa0*/  RED.E.ADD.F32.FTZ.RN.STRONG.GPU [R56.64+-0x1800], R167 ;  /* 0xffe800a73800798e */ /* 0x0041e4000c10e7a0 */
.L_x_2576:
[----:B------:R-:W-:Y:S05]  /*aab0*/  BSYNC B0 ;  /* 0x0000000000007941 */ /* 0x000fea0003800000 */
.L_x_2575:
[----:B------:R-:W1:Y:S01]  /*aac0*/  LDS R59, [R59.X4+0x4b00] ;  /* 0x004b00003b3b7984 */ /* 0x000e620000004800 */
[----:B------:R-:W-:Y:S01]  /*aad0*/  BSSY B0, `(.L_x_2577) ;  /* 0x0000005000007945 */ /* 0x000fe20003800000 */
[----:B0-2---:R-:W-:Y:S02]  /*aae0*/  IADD3 R167, R104, 0xb80, RZ ;  /* 0x00000b8068a77810 */ /* 0x005fe40007ffe0ff */
[----:B------:R-:W-:Y:S01]  /*aaf0*/  LEA.HI.SX32 R169, R169, R104, 0x1b ;  /* 0x00000068a9a97211 */ /* 0x000fe200078fdaff */
[----:B------:R-:W-:Y:S05]  /*ab00*/  @!P2 BRA `(.L_x_2578) ;  /* 0x000000100000a947 */ /* 0x000fea0003800000 */
[----:B-1----:R0:W-:Y:S02]  /*ab10*/  RED.E.ADD.F32.FTZ.RN.STRONG.GPU [R56.64+-0x1600], R59 ;  /* 0xffea003b3800798e */ /* 0x0021e4000c10e7a0 */
.L_x_2578:
[----:B------:R-:W-:Y:S05]  /*ab20*/  BSYNC B0 ;  /* 0x0000000000007941 */ /* 0x000fea0003800000 */
.L_x_2577:
[----:B------:R-:W2:Y:S01]  /*ab30*/  LDS R169, [R169.X4+0x4d00] ;  /* 0x004d0000a9a97984 */ /* 0x000ea20000004800 */
[----:B------:R-:W-:Y:S01]  /*ab40*/  BSSY B0, `(.L_x_2579) ;  /* 0x0000005000007945 */ /* 0x000fe20003800000 */
[----:B01----:R-:W-:Y:S02]  /*ab50*/  IADD3 R59, R104, 0xc00, RZ ;  /* 0x00000c00683b7810 */ /* 0x003fe40007ffe0ff */
[----:B------:R-:W-:Y:S01]  /*ab60*/  LEA.HI.SX32 R167, R167, R104, 0x1b ;  /* 0x00000068a7a77211 */ /* 0x000fe200078fdaff */
[----:B------:R-:W-:Y:S05]  /*ab70*/  @!P3 BRA `(.L_x_2580) ;  /* 0x000000100000b947 */ /* 0x000fea0003800000 */
[----:B--2---:R0:W-:Y:S02]  /*ab80*/  RED.E.ADD.F32.FTZ.RN.STRONG.GPU [R56.64+-0x1400], R169 ;  /* 0xffec00a93800798e */ /* 0x0041e4000c10e7a0 */
.L_x_2580:
[----:B------:R-:W-:Y:S05]  /*ab90*/  BSYNC B0 ;  /* 0x0000000000007941 */ /* 0x000fea0003800000 */
.L_x_2579:
[----:B------:R-:W1:Y:S01]  /*aba0*/  LDS R167, [R167.X4+0x4f00] ;  /* 0x004f0000a7a77984 */ /* 0x000e620000004800 */
[----:B------:R-:W-:Y:S01]  /*abb0*/  BSSY B0, `(.L_x_2581) ;  /* 0x0000004000007945 */ /* 0x000fe20003800000 */
[----:B------:R-:W-:Y:S01]  /*abc0*/  LEA.HI.SX32 R59, R59, R104, 0x1b ;  /* 0x000000683b3b7211 */ /* 0x000fe200078fdaff */
[----:B------:R-:W-:Y:S05]  /*abd0*/  @!P4 BRA `(.L_x_2582) ;  /* 0x000000100000c947 */ /* 0x000fea0003800000 */
[----:B-1----:R1:W-:Y:S02]  /*abe0*/  RED.E.ADD.F32.FTZ.RN.STRONG.GPU [R56.64+-0x1200], R167 ;  /* 0xffee00a73800798e */ /* 0x0023e4000c10e7a0 */
.L_x_2582:
[----:B------:R-:W-:Y:S05]  /*abf0*/  BSYNC B0 ;  /* 0x0000000000007941 */ /* 0x000fea0003800000 */
.L_x_2581:
[----:B------:R-:W3:Y:S01]  /*ac00*/  LDS R59, [R59.X4+0x5100] ;  /* 0x005100003b3b7984 */ /* 0x000ee20000004800 */
[----:B------:R-:W-:Y:S01]  /*ac10*/  BSSY B0, `(.L_x_2583) ;  /* 0x0000005000007945 */ /* 0x000fe20003800000 */
[----:B-1----:R-:W-:-:S02]  /*ac20*/  IADD3 R167, R104, 0xc80, RZ ;  /* 0x00000c8068a77810 */ /* 0x002fc40007ffe0ff */
[----:B0-2---:R-:W-:Y:S01]  /*ac30*/  IADD3 R169, R104, 0xd00, RZ ;  /* 0x00000d0068a97810 */ /* 0x005fe20007ffe0ff */
[----:B------:R-:W-:Y:S05]  /*ac40*/  @!P5 BRA `(.L_x_2584) ;  /* 0x000000100000d947 */ /* 0x000fea0003800000 */
[----:B---3--:R0:W-:Y:S02]  /*ac50*/  RED.E.ADD.F32.FTZ.RN.STRONG.GPU [R56.64+-0x1000], R59 ;  /* 0xfff0003b3800798e */ /* 0x0081e4000c10e7a0 */
.L_x_2584:
[----:B------:R-:W-:Y:S05]  /*ac60*/  BSYNC B0 ;  /* 0x0000000000007941 */ /* 0x000fea0003800000 */
.L_x_2583:
        /* <DEDUP_REMOVED lines=14> */
.L_x_2586:
[----:B------:R-:W-:Y:S05]  /*ad50*/  BSYNC B0 ;  /* 0x0000000000007941 */ /* 0x000fea0003800000 */
.L_x_2585:
[----:B------:R-:W1:Y:S01]  /*ad60*/  LDS R169, [R169.X4+0x5500] ;  /* 0x00550000a9a97984 */ /* 0x000e620000004800 */
[----:B------:R-:W-:Y:S01]  /*ad70*/  BSSY B0, `(.L_x_2587) ;  /* 0x0000005000007945 */ /* 0x000fe20003800000 */
[----:B------:R-:W-:-:S02]  /*ad80*/  IADD3 R139, R104, 0xe00, RZ ;  /* 0x00000e00688b7810 */ /* 0x000fc40007ffe0ff */
[----:B------:R-:W-:Y:S01]  /*ad90*/  LEA.HI.SX32 R59, R59, R104, 0x1b ;  /* 0x000000683b3b7211 */ /* 0x000fe200078fdaff */
[----:B------:R-:W-:Y:S05]  /*ada0*/  @!P0 BRA `(.L_x_2588) ;  /* 0x0000001000008947 */ /* 0x000fea0003800000 */
[----:B-1----:R1:W-:Y:S02]  /*adb0*/  RED.E.ADD.F32.FTZ.RN.STRONG.GPU [R56.64+-0xc00], R169 ;  /* 0xfff400a93800798e */ /* 0x0023e4000c10e7a0 */
.L_x_2588:
[----:B------:R-:W-:Y:S05]  /*adc0*/  BSYNC B0 ;  /* 0x0000000000007941 */ /* 0x000fea0003800000 */
.L_x_2587:
[----:B------:R-:W2:Y:S01]  /*add0*/  LDS R59, [R59.X4+0x5700] ;  /* 0x005700003b3b7984 */ /* 0x000ea20000004800 */
[----:B------:R-:W-:Y:S01]  /*ade0*/  BSSY B0, `(.L_x_2589) ;  /* 0x0000005000007945 */ /* 0x000fe20003800000 */
[----:B0-----:R-:W-:Y:S02]  /*adf0*/  IADD3 R167, R104, 0xe80, RZ ;  /* 0x00000e8068a77810 */ /* 0x001fe40007ffe0ff */
[----:B------:R-:W-:Y:S01]  /*ae00*/  LEA.HI.SX32 R139, R139, R104, 0x1b ;  /* 0x000000688b8b7211 */ /* 0x000fe200078fdaff */
[----:B------:R-:W-:Y:S05]  /*ae10*/  @!P1 BRA `(.L_x_2590) ;  /* 0x0000001000009947 */ /* 0x000fea0003800000 */
[----:B--2---:R0:W-:Y:S02]  /*ae20*/  RED.E.ADD.F32.FTZ.RN.STRONG.GPU [R56.64+-0xa00], R59 ;  /* 0xfff6003b3800798e */ /* 0x0041e4000c10e7a0 */
.L_x_2590:
[----:B------:R-:W-:Y:S05]  /*ae30*/  BSYNC B0 ;  /* 0x0000000000007941 */ /* 0x000fea0003800000 */
.L_x_2589:
[----:B------:R-:W3:Y:S01]  /*ae40*/  LDS R139, [R139.X4+0x5900] ;  /* 0x005900008b8b7984 */ /* 0x000ee20000004800 */
[----:B------:R-:W-:Y:S01]  /*ae50*/  BSSY B0, `(.L_x_2591) ;  /* 0x0000005000007945 */ /* 0x000fe20003800000 */
[----:B0-2---:R-:W-:Y:S02]  /*ae60*/  IADD3 R59, R104, 0xf00, RZ ;  /* 0x00000f00683b7810 */ /* 0x005fe40007ffe0ff */
[----:B------:R-:W-:Y:S01]  /*ae70*/  LEA.HI.SX32 R167, R167, R104, 0x1b ;  /* 0x00000068a7a77211 */ /* 0x000fe200078fdaff */
[----:B------:R-:W-:Y:S05]  /*ae80*/  @!P2 BRA `(.L_x_2592) ;  /* 0x000000100000a947 */ /* 0x000fea0003800000 */
[----:B---3--:R0:W-:Y:S02]  /*ae90*/  RED.E.ADD.F32.FTZ.RN.STRONG.GPU [R56.64+-0x800], R139 ;  /* 0xfff8008b3800798e */ /* 0x0081e4000c10e7a0 */
.L_x_2592:
[----:B------:R-:W-:Y:S05]  /*aea0*/  BSYNC B0 ;  /* 0x0000000000007941 */ /* 0x000fea0003800000 */
.L_x_2591:
[----:B------:R-:W2:Y:S01]  /*aeb0*/  LDS R167, [R167.X4+0x5b00] ;  /* 0x005b0000a7a77984 */ /* 0x000ea20000004800 */
[----:B------:R-:W-:Y:S01]  /*aec0*/  BSSY B0, `(.L_x_2593) ;  /* 0x0000005000007945 */ /* 0x000fe20003800000 */
[----:B0--3--:R-:W-:-:S02]  /*aed0*/  IADD3 R139, R104, 0xf80, RZ ;  /* 0x00000f80688b7810 */ /* 0x009fc40007ffe0ff */
[----:B------:R-:W-:Y:S01]  /*aee0*/  LEA.HI.SX32 R59, R59, R104, 0x1b ;  /* 0x000000683b3b7211 */ /* 0x000fe200078fdaff */
[----:B------:R-:W-:Y:S05]  /*aef0*/  @!P3 BRA `(.L_x_2594) ;  /* 0x000000100000b947 */ /* 0x000fea0003800000 */
[----:B--2---:R0:W-:Y:S02]  /*af00*/  RED.E.ADD.F32.FTZ.RN.STRONG.GPU [R56.64+-0x600], R167 ;  /* 0xfffa00a73800798e */ /* 0x0041e4000c10e7a0 */
.L_x_2594:
[----:B------:R-:W-:Y:S05]  /*af10*/  BSYNC B0 ;  /* 0x0000000000007941 */ /* 0x000fea0003800000 */
.L_x_2593:
[----:B------:R-:W3:Y:S01]  /*af20*/  LDS R59, [R59.X4+0x5d00] ;  /* 0x005d00003b3b7984 */ /* 0x000ee20000004800 */
[----:B------:R-:W-:Y:S01]  /*af30*/  BSSY B0, `(.L_x_2595) ;  /* 0x0000004000007945 */ /* 0x000fe20003800000 */
[----:B------:R-:W-:Y:S01]  /*af40*/  LEA.HI.SX32 R139, R139, R104, 0x1b ;  /* 0x000000688b8b7211 */ /* 0x000fe200078fdaff */
[----:B------:R-:W-:Y:S05]  /*af50*/  @!P4 BRA `(.L_x_2596) ;  /* 0x000000100000c947 */ /* 0x000fea0003800000 */
[----:B---3--:R3:W-:Y:S02]  /*af60*/  RED.E.ADD.F32.FTZ.RN.STRONG.GPU [R56.64+-0x400], R59 ;  /* 0xfffc003b3800798e */ /* 0x0087e4000c10e7a0 */
.L_x_2596:
[----:B------:R-:W-:Y:S05]  /*af70*/  BSYNC B0 ;  /* 0x0000000000007941 */ /* 0x000fea0003800000 */
.L_x_2595:
[----:B------:R-:W4:Y:S01]  /*af80*/  LDS R139, [R139.X4+0x5f00] ;  /* 0x005f00008b8b7984 */ /* 0x000f220000004800 */
[----:B------:R-:W-:Y:S01]  /*af90*/  BSSY B0, `(.L_x_2597) ;  /* 0x0000003000007945 */ /* 0x000fe20003800000 */
[----:B------:R-:W-:Y:S05]  /*afa0*/  @!P5 BRA `(.L_x_2598) ;  /* 0x000000100000d947 */ /* 0x000fea0003800000 */
[----:B----4-:R4:W-:Y:S02]  /*afb0*/  RED.E.ADD.F32.FTZ.RN.STRONG.GPU [R56.64+-0x200], R139 ;  /* 0xfffe008b3800798e */ /* 0x0109e4000c10e7a0 */
.L_x_2598:
[----:B------:R-:W-:Y:S05]  /*afc0*/  BSYNC B0 ;  /* 0x0000000000007941 */ /* 0x000fea0003800000 */
.L_x_2597:
[----:B------:R-:W5:Y:S01]  /*afd0*/  SHFL.DOWN PT, R168, R165, 0x1, 0x1f ;  /* 0x08201f00a5a87f89 */ /* 0x000f6200000e0000 */
[----:B------:R-:W-:Y:S01]  /*afe0*/  ISETP.GT.AND P0, PT, R103, 0x1e, PT ;  /* 0x0000001e6700780c */ /* 0x000fe20003f04270 */
[----:B------:R-:W-:Y:S01]  /*aff0*/  FMUL.FTZ R125, R62, R125 ;  /* 0x0000007d3e7d7220 */ /* 0x000fe20000410000 */
[----:B01-34-:R-:W-:Y:S01]  /*b000*/  MOV R57, R165 ;  /* 0x000000a500397202 */ /* 0x01bfe20000000f00 */
[----:B--2---:R-:W0:Y:S01]  /*b010*/  SHFL.DOWN PT, R167, R86, 0x1, 0x1f ;  /* 0x08201f0056a77f89 */ /* 0x004e2200000e0000 */
[----:B------:R-:W-:Y:S01]  /*b020*/  MOV R58, R86 ;  /* 0x00000056003a7202 */ /* 0x000fe20000000f00 */
[----:B------:R-:W-:Y:S01]  /*b030*/  FFMA.FTZ R66, R202, R66, R125 ;  /* 0x00000042ca427223 */ /* 0x000fe2000001007d */
[----:B------:R-:W-:Y:S01]  /*b040*/  MOV R59, R162 ;  /* 0x000000a2003b7202 */ /* 0x000fe20000000f00 */
[----:B------:R-:W1:Y:S01]  /*b050*/  SHFL.DOWN PT, R170, R162, 0x1, 0x1f ;  /* 0x08201f00a2aa7f89 */ /* 0x000e6200000e0000 */
[----:B------:R-:W-:Y:S01]  /*b060*/  MOV R56, R61 ;  /* 0x0000003d00387202 */ /* 0x000fe20000000f00 */
[----:B------:R-:W-:Y:S01]  /*b070*/  FMUL.FTZ R203, R203, R114 ;  /* 0x00000072cbcb7220 */ /* 0x000fe20000410000 */
[----:B------:R-:W-:Y:S01]  /*b080*/  ISETP.NE.AND P1, PT, R103, RZ, PT ;  /* 0x000000ff6700720c */ /* 0x000fe20003f25270 */
[----:B------:R-:W2:Y:S01]  /*b090*/  SHFL.DOWN PT, R139, R61, 0x1, 0x1f ;  /* 0x08201f003d8b7f89 */ /* 0x000ea200000e0000 */
[----:B------:R-:W-:Y:S01]  /*b0a0*/  ISETP.NE.AND P2, PT, R104, RZ, PT ;  /* 0x000000ff6800720c */ /* 0x000fe20003f45270 */
[----:B------:R-:W-:Y:S01]  /*b0b0*/  FFMA.FTZ R116, R234, R116, R203 ;  /* 0x00000074ea747223 */ /* 0x000fe200000100cb */
[----:B------:R-:W-:Y:S01]  /*b0c0*/  BSSY B0, `(.L_x_2599) ;  /* 0x0000093000007945 */ /* 0x000fe20003800000 */
[----:B------:R-:W-:-:S02]  /*b0d0*/  FMUL.FTZ R129, R204, R129 ;  /* 0x00000081cc817220 */ /* 0x000fc40000410000 */
[----:B------:R-:W-:Y:S02]  /*b0e0*/  FFMA.FTZ R116, R63, R60, R116 ;  /* 0x0000003c3f747223 */ /* 0x000fe40000010074 */
[----:B------:R-:W-:Y:S02]  /*b0f0*/  FMUL.FTZ R124, R205, R124 ;  /* 0x0000007ccd7c7220 */ /* 0x000fe40000410000 */
[----:B------:R-:W-:Y:S02]  /*b100*/  FMUL.FTZ R131, R208, R131 ;  /* 0x00000083d0837220 */ /* 0x000fe40000410000 */
[----:B-----5:R-:W-:Y:S02]  /*b110*/  @!P0 FADD.FTZ R57, R57, R168 ;  /* 0x000000a839398221 */ /* 0x020fe40000010000 */
[----:B------:R-:W-:Y:S02]  /*b120*/  FMUL.FTZ R133, R206, R133 ;  /* 0x00000085ce857220 */ /* 0x000fe40000410000 */
[----:B0-----:R-:W-:Y:S01]  /*b130*/  @!P0 FADD.FTZ R58, R58, R167 ;  /* 0x000000a73a3a8221 */ /* 0x001fe20000010000 */
[----:B------:R-:W0:Y:S01]  /*b140*/  SHFL.DOWN PT, R86, R57, 0x2, 0x1f ;  /* 0x08401f0039567f89 */ /* 0x000e2200000e0000 */
[----:B------:R-:W-:-:S02]  /*b150*/  FMUL.FTZ R132, R207, R132 ;  /* 0x00000084cf847220 */ /* 0x000fc40000410000 */
[----:B-1----:R-:W-:Y:S02]  /*b160*/  @!P0 FADD.FTZ R59, R59, R170 ;  /* 0x000000aa3b3b8221 */ /* 0x002fe40000010000 */
[----:B------:R-:W-:Y:S02]  /*b170*/  FMUL.FTZ R136, R209, R136 ;  /* 0x00000088d1887220 */ /* 0x000fe40000410000 */
[----:B--2---:R-:W-:Y:S01]  /*b180*/  @!P0 FADD.FTZ R56, R56, R139 ;  /* 0x0000008b38388221 */ /* 0x004fe20000010000 */
[----:B------:R-:W1:Y:S01]  /*b190*/  SHFL.DOWN PT, R162, R59, 0x2, 0x1f ;  /* 0x08401f003ba27f89 */ /* 0x000e6200000e0000 */
[----:B------:R-:W-:Y:S01]  /*b1a0*/  ISETP.GT.AND P0, PT, R103, 0x1d, PT ;  /* 0x0000001d6700780c */ /* 0x000fe20003f04270 */
[----:B------:R-:W-:Y:S02]  /*b1b0*/  FMUL.FTZ R87, R210, R87 ;  /* 0x00000057d2577220 */ /* 0x000fe40000410000 */
[----:B------:R-:W2:Y:S01]  /*b1c0*/  SHFL.DOWN PT, R139, R58, 0x2, 0x1f ;  /* 0x08401f003a8b7f89 */ /* 0x000ea200000e0000 */
[----:B------:R-:W-:-:S02]  /*b1d0*/  FMUL.FTZ R142, R211, R142 ;  /* 0x0000008ed38e7220 */ /* 0x000fc40000410000 */
[----:B------:R-:W-:Y:S01]  /*b1e0*/  FMUL.FTZ R119, R212, R119 ;  /* 0x00000077d4777220 */ /* 0x000fe20000410000 */
[----:B------:R-:W3:Y:S01]  /*b1f0*/  SHFL.DOWN PT, R61, R56, 0x2, 0x1f ;  /* 0x08401f00383d7f89 */ /* 0x000ee200000e0000 */
[----:B------:R-:W-:Y:S02]  /*b200*/  FMUL.FTZ R143, R214, R143 ;  /* 0x0000008fd68f7220 */ /* 0x000fe40000410000 */
[----:B------:R-:W-:Y:S02]  /*b210*/  FMUL.FTZ R144, R213, R144 ;  /* 0x00000090d5907220 */ /* 0x000fe40000410000 */
[----:B------:R-:W-:Y:S02]  /*b220*/  FMUL.FTZ R140, R215, R140 ;  /* 0x0000008cd78c7220 */ /* 0x000fe40000410000 */
[----:B------:R-:W-:Y:S02]  /*b230*/  FMUL.FTZ R115, R216, R115 ;  /* 0x00000073d8737220 */ /* 0x000fe40000410000 */
[----:B0-----:R-:W-:-:S02]  /*b240*/  @!P0 FADD.FTZ R57, R57, R86 ;  /* 0x0000005639398221 */ /* 0x001fc40000010000 */
[----:B------:R-:W-:Y:S02]  /*b250*/  FMUL.FTZ R145, R218, R145 ;  /* 0x00000091da917220 */ /* 0x000fe40000410000 */
[----:B------:R-:W-:Y:S01]  /*b260*/  FFMA.FTZ R112, R229, R112, R129 ;  /* 0x00000070e5707223 */ /* 0x000fe20000010081 */
[----:B------:R-:W0:Y:S01]  /*b270*/  SHFL.DOWN PT, R62, R57, 0x4, 0x1f ;  /* 0x08801f00393e7f89 */ /* 0x000e2200000e0000 */
[----:B------:R-:W-:Y:S02]  /*b280*/  FFMA.FTZ R124, R227, R128, R124 ;  /* 0x00000080e37c7223 */ /* 0x000fe4000001007c */
[----:B-1----:R-:W-:Y:S02]  /*b290*/  @!P0 FADD.FTZ R59, R59, R162 ;  /* 0x000000a23b3b8221 */ /* 0x002fe40000010000 */
        /* <DEDUP_REMOVED lines=14> */
[----:B0-----:R-:W-:Y:S02]  /*b380*/  @!P0 FADD.FTZ R57, R57, R62 ;  /* 0x0000003e39398221 */ /* 0x001fe40000010000 */
[----:B------:R-:W-:Y:S02]  /*b390*/  FFMA.FTZ R144, R224, R153, R144 ;  /* 0x00000099e0907223 */ /* 0x000fe40000010090 */
[----:B------:R-:W-:Y:S01]  /*b3a0*/  FFMA.FTZ R140, R217, R152, R140 ;  /* 0x00000098d98c7223 */ /* 0x000fe2000001008c */
[----:B------:R-:W0:Y:S01]  /*b3b0*/  SHFL.DOWN PT, R60, R57, 0x8, 0x1f ;  /* 0x09001f00393c7f89 */ /* 0x000e2200000e0000 */
[----:B-1----:R-:W-:-:S02]  /*b3c0*/  @!P0 FADD.FTZ R59, R59, R86 ;  /* 0x000000563b3b8221 */ /* 0x002fc40000010000 */
[----:B------:R-:W-:Y:S02]  /*b3d0*/  FFMA.FTZ R115, R222, R151, R115 ;  /* 0x00000097de737223 */ /* 0x000fe40000010073 */
        /* <DEDUP_REMOVED lines=13> */
[----:B0-----:R-:W-:Y:S02]  /*b4b0*/  @!P0 FADD.FTZ R57, R57, R60 ;  /* 0x0000003c39398221 */ /* 0x001fe40000010000 */
[----:B------:R-:W-:-:S02]  /*b4c0*/  FFMA.FTZ R179, R64, R179, R136 ;  /* 0x000000b340b37223 */ /* 0x000fc40000010088 */
[----:B------:R-:W-:Y:S01]  /*b4d0*/  FFMA.FTZ R122, R121, R122, R87 ;  /* 0x0000007a797a7223 */ /* 0x000fe20000010057 */
[----:B------:R-:W0:Y:S01]  /*b4e0*/  SHFL.DOWN PT, R60, R57, 0x10, 0x1f ;  /* 0x0a001f00393c7f89 */ /* 0x000e2200000e0000 */
[----:B-1----:R-:W-:Y:S02]  /*b4f0*/  @!P0 FADD.FTZ R59, R59, R62 ;  /* 0x0000003e3b3b8221 */ /* 0x002fe40000010000 */
        /* <DEDUP_REMOVED lines=13> */
[----:B------:R-:W-:Y:S02]  /*b5d0*/  FADD.FTZ R0, R101, R0 ;  /* 0x0000000065007221 */ /* 0x000fe40000010000 */
[----:B0-----:R-:W-:-:S02]  /*b5e0*/  @!P0 FADD.FTZ R57, R57, R60 ;  /* 0x0000003c39398221 */ /* 0x001fc40000010000 */
[----:B------:R-:W-:Y:S02]  /*b5f0*/  FADD.FTZ R3, R166, R3 ;  /* 0x00000003a6037221 */ /* 0x000fe40000010000 */
[----:B------:R-:W-:Y:S02]  /*b600*/  FADD.FTZ R33, R66, R33 ;  /* 0x0000002142217221 */ /* 0x000fe40000010000 */
[----:B-1----:R-:W-:Y:S02]  /*b610*/  @!P0 FADD.FTZ R59, R59, R62 ;  /* 0x0000003e3b3b8221 */ /* 0x002fe40000010000 */
[----:B------:R-:W-:Y:S02]  /*b620*/  FADD.FTZ R2, R127, R2 ;  /* 0x000000027f027221 */ /* 0x000fe40000010000 */
[----:B--2---:R-:W-:Y:S02]  /*b630*/  @!P0 FADD.FTZ R58, R58, R63 ;  /* 0x0000003f3a3a8221 */ /* 0x004fe40000010000 */
[----:B------:R-:W-:-:S02]  /*b640*/  FADD.FTZ R34, R199, R34 ;  /* 0x00000022c7227221 */ /* 0x000fc40000010000 */
[----:B---3--:R-:W-:Y:S02]  /*b650*/  @!P0 FADD.FTZ R56, R56, R61 ;  /* 0x0000003d38388221 */ /* 0x008fe40000010000 */
        /* <DEDUP_REMOVED lines=57> */
.L_x_2600:
[----:B0-----:R-:W-:Y:S05]  /*b9f0*/  BSYNC B0 ;  /* 0x0000000000007941 */ /* 0x001fea0003800000 */
.L_x_2599:
        /* <DEDUP_REMOVED lines=8> */
.L_x_2500:
[----:B------:R-:W-:Y:S01]  /*ba80*/  BAR.SYNC.DEFER_BLOCKING 0x0 ;  /* 0x0000000000007b1d */ /* 0x000fe20000010000 */
[----:B------:R-:W-:Y:S01]  /*ba90*/  F2FP.BF16.PACK_AB R22, R10, R13 ;  /* 0x0000000d0a16723e */ /* 0x000fe200000010ff */
[----:B------:R-:W-:Y:S01]  /*baa0*/  UIADD3 UR27, UP1, UR27, -0x2000, URZ ;  /* 0xffffe0001b1b7890 */ /* 0x000fe2000ff3e03f */
[----:B------:R-:W-:Y:S01]  /*bab0*/  F2FP.BF16.PACK_AB R21, R12, R15 ;  /* 0x0000000f0c15723e */ /* 0x000fe200000010ff */
[----:B------:R-:W-:Y:S01]  /*bac0*/  UIADD3 UR21, UP2, UR21, -0x1000, URZ ;  /* 0xfffff00015157890 */ /* 0x000fe2000ff5e03f */
[----:B------:R-:W-:Y:S01]  /*bad0*/  F2FP.BF16.PACK_AB R20, R14, R17 ;  /* 0x000000110e14723e */ /* 0x000fe200000010ff */
[----:B------:R-:W-:Y:S01]  /*bae0*/  ULDC.64 UR30, c[0x0][0x2d8] ;  /* 0x0000b600001e7ab9 */ /* 0x000fe20000000a00 */
[----:B------:R-:W-:Y:S01]  /*baf0*/  F2FP.BF16.PACK_AB R23, R8, R11 ;  /* 0x0000000b0817723e */ /* 0x000fe200000010ff */
[----:B------:R-:W-:Y:S01]  /*bb00*/  UIMAD UR7, UR36, UR30, URZ ;  /* 0x0000001e240772a4 */ /* 0x000fe2000f8e023f */
[----:B------:R-:W-:Y:S01]  /*bb10*/  F2FP.BF16.PACK_AB R15, R0, R3 ;  /* 0x00000003000f723e */ /* 0x000fe200000010ff */
[----:B------:R-:W-:Y:S01]  /*bb20*/  UIMAD.WIDE.U32 UR8, UR37, UR30, UR16 ;  /* 0x0000001e250872a5 */ /* 0x000fe2000f8e0010 */
[----:B------:R-:W-:Y:S01]  /*bb30*/  F2FP.BF16.PACK_AB R14, R2, R5 ;  /* 0x00000005020e723e */ /* 0x000fe200000010ff */
[----:B------:R-:W-:Y:S01]  /*bb40*/  UIMAD UR7, UR37, UR31, UR7 ;  /* 0x0000001f250772a4 */ /* 0x000fe2000f8e0207 */
[----:B------:R-:W-:Y:S01]  /*bb50*/  F2FP.BF16.PACK_AB R13, R4, R7 ;  /* 0x00000007040d723e */ /* 0x000fe200000010ff */
[----:B------:R-:W-:Y:S01]  /*bb60*/  FADD.FTZ R0, R105, R48 ;  /* 0x0000003069007221 */ /* 0x000fe20000010000 */
[----:B------:R-:W-:Y:S01]  /*bb70*/  F2FP.BF16.PACK_AB R12, R6, R9 ;  /* 0x00000009060c723e */ /* 0x000fe200000010ff */
[----:B------:R-:W-:Y:S01]  /*bb80*/  ULDC.64 UR30, c[0x0][0x2e0] ;  /* 0x0000b800001e7ab9 */ /* 0x000fe20000000a00 */
[----:B------:R-:W-:Y:S01]  /*bb90*/  F2FP.BF16.PACK_AB R48, R47, R48 ;  /* 0x000000302f30723e */ /* 0x000fe200000010ff */
[----:B------:R-:W-:Y:S01]  /*bba0*/  UIADD3 UR9, UR9, UR7, URZ ;  /* 0x0000000709097290 */ /* 0x000fe2000fffe03f */
[----:B------:R-:W-:Y:S01]  /*bbb0*/  FADD.FTZ R5, R0, R47 ;  /* 0x0000002f00057221 */ /* 0x000fe20000010000 */
[----:B------:R-:W-:Y:S01]  /*bbc0*/  UIMAD UR7, UR18, UR30, URZ ;  /* 0x0000001e120772a4 */ /* 0x000fe2000f8e023f */
[----:B------:R-:W-:Y:S01]  /*bbd0*/  F2FP.BF16.PACK_AB R49, R45, R46 ;  /* 0x0000002e2d31723e */ /* 0x000fe200000010ff */
[----:B------:R-:W-:Y:S01]  /*bbe0*/  UIMAD.WIDE.U32 UR8, UR19, UR30, UR8 ;  /* 0x0000001e130872a5 */ /* 0x000fe2000f8e0008 */
[----:B------:R-:W-:Y:S01]  /*bbf0*/  FADD.FTZ R0, R5, R46 ;  /* 0x0000002e05007221 */ /* 0x000fe20000010000 */
[----:B------:R-:W-:Y:S01]  /*bc00*/  STS.128 [R54.X16], R20 ;  /* 0x0000001436007388 */ /* 0x000fe2000000cc00 */
[----:B------:R-:W-:Y:S01]  /*bc10*/  UIMAD UR7, UR19, UR31, UR7 ;  /* 0x0000001f130772a4 */ /* 0x000fe2000f8e0207 */
[----:B------:R-:W-:Y:S01]  /*bc20*/  F2FP.BF16.PACK_AB R51, R41, R42 ;  /* 0x0000002a2933723e */ /* 0x000fe200000010ff */
[----:B------:R-:W-:Y:S01]  /*bc30*/  FADD.FTZ R45, R0, R45 ;  /* 0x0000002d002d7221 */ /* 0x000fe20000010000 */
[----:B------:R-:W-:Y:S01]  /*bc40*/  STS.128 [R54.X16+0x10], R12 ;  /* 0x0000100c36007388 */ /* 0x000fe2000000cc00 */
[----:B------:R-:W-:-:S06]  /*bc50*/  NOP ;  /* 0x0000000000007918 */ /* 0x000fcc0000000000 */
[----:B------:R-:W0:Y:S01]  /*bc60*/  LDS.128 R8, [R98.X16] ;  /* 0x0000000062087984 */ /* 0x000e22000000cc00 */
[----:B------:R-:W-:Y:S01]  /*bc70*/  ULDC.64 UR30, c[0x0][0x330] ;  /* 0x0000cc00001e7ab9 */ /* 0x000fe20000000a00 */
[----:B------:R-:W-:Y:S01]  /*bc80*/  F2FP.BF16.PACK_AB R50, R43, R44 ;  /* 0x0000002c2b32723e */ /* 0x000fe200000010ff */
[----:B------:R-:W-:Y:S01]  /*bc90*/  UIADD3 UR9, UR9, UR7, URZ ;  /* 0x0000000709097290 */ /* 0x000fe2000fffe03f */
[----:B------:R-:W1:Y:S01]  /*bca0*/  LDS.128 R16, [R98.X16+0x200] ;  /* 0x0002000062107984 */ /* 0x000e62000000cc00 */
[----:B------:R-:W-:Y:S01]  /*bcb0*/  ULEA UR7, UP0, UR8, UR30, 0x1 ;  /* 0x0000001e08077291 */ /* 0x000fe2000f80083f */
[----:B------:R-:W-:Y:S01]  /*bcc0*/  F2FP.BF16.PACK_AB R7, R33, R34 ;  /* 0x000000222107723e */ /* 0x000fe200000010ff */
[----:B------:R-:W-:Y:S01]  /*bcd0*/  FADD.FTZ R44, R45, R44 ;  /* 0x0000002c2d2c7221 */ /* 0x000fe20000010000 */
[----:B------:R-:W-:Y:S01]  /*bce0*/  F2FP.BF16.PACK_AB R6, R35, R36 ;  /* 0x000000242306723e */ /* 0x000fe200000010ff */
[----:B------:R-:W-:Y:S01]  /*bcf0*/  ULEA.HI.X UR8, UR8, UR31, UR9, 0x1, UP0 ;  /* 0x0000001f08087291 */ /* 0x000fe200080f0c09 */
[----:B------:R-:W-:Y:S01]  /*bd00*/  F2FP.BF16.PACK_AB R5, R37, R38 ;  /* 0x000000262505723e */ /* 0x000fe200000010ff */
[----:B------:R-:W-:Y:S01]  /*bd10*/  FADD.FTZ R43, R44, R43 ;  /* 0x0000002b2c2b7221 */ /* 0x000fe20000010000 */
[----:B------:R-:W-:Y:S01]  /*bd20*/  MOV R2, UR7 ;  /* 0x0000000700027c02 */ /* 0x000fe20008000f00 */
[----:B------:R-:W-:Y:S01]  /*bd30*/  ULDC.64 UR30, c[0x0][0x300] ;  /* 0x0000c000001e7ab9 */ /* 0x000fe20000000a00 */
[----:B------:R-:W-:Y:S01]  /*bd40*/  F2FP.BF16.PACK_AB R4, R39, R40 ;  /* 0x000000282704723e */ /* 0x000fe200000010ff */
[----:B------:R-:W-:Y:S01]  /*bd50*/  FADD.FTZ R42, R43, R42 ;  /* 0x0000002a2b2a7221 */ /* 0x000fe20000010000 */
[----:B------:R-:W-:Y:S01]  /*bd60*/  MOV R3, UR8 ;  /* 0x0000000800037c02 */ /* 0x000fe20008000f00 */
[----:B------:R-:W-:-:S02]  /*bd70*/  ULDC.64 UR8, c[0x0][0x2f8] ;  /* 0x0000be0000087ab9 */ /* 0x000fc40000000a00 */
[----:B------:R-:W-:Y:S01]  /*bd80*/  UIMAD UR7, UR36, UR8, URZ ;  /* 0x00000008240772a4 */ /* 0x000fe2000f8e023f */
[----:B------:R-:W-:Y:S01]  /*bd90*/  FADD.FTZ R41, R42, R41 ;  /* 0x000000292a297221 */ /* 0x000fe20000010000 */
[----:B------:R-:W-:Y:S01]  /*bda0*/  UIMAD.WIDE.U32 UR16, UR37, UR8, UR16 ;  /* 0x00000008251072a5 */ /* 0x000fe2000f8e0010 */
[----:B------:R-:W-:Y:S01]  /*bdb0*/  IMAD.WIDE R2, R99, 0x10, R2 ;  /* 0x0000001063027825 */ /* 0x000fe200078e0202 */
[----:B------:R-:W-:Y:S02]  /*bdc0*/  UIMAD UR7, UR37, UR9, UR7 ;  /* 0x00000009250772a4 */ /* 0x000fe4000f8e0207 */
[----:B------:R-:W-:Y:S01]  /*bdd0*/  UIADD3 UR23, UP3, UR23, -0x1000, URZ ;  /* 0xfffff00017177890 */ /* 0x000fe2000ff7e03f */
[----:B------:R-:W-:Y:S01]  /*bde0*/  FADD.FTZ R40, R41, R40 ;  /* 0x0000002829287221 */ /* 0x000fe20000010000 */
[----:B------:R-:W-:Y:S02]  /*bdf0*/  UIADD3 UR9, UR17, UR7, URZ ;  /* 0x0000000711097290 */ /* 0x000fe4000fffe03f */
[----:B------:R-:W-:Y:S01]  /*be00*/  UIMAD UR7, UR18, UR30, URZ ;  /* 0x0000001e120772a4 */ /* 0x000fe2000f8e023f */
[----:B------:R-:W-:Y:S01]  /*be10*/  FADD.FTZ R39, R40, R39 ;  /* 0x0000002728277221 */ /* 0x000fe20000010000 */
[----:B------:R-:W-:-:S02]  /*be20*/  UMOV UR8, UR16 ;  /* 0x0000001000087c82 */ /* 0x000fc40008000000 */
[----:B------:R-:W-:Y:S01]  /*be30*/  UIMAD UR7, UR19, UR31, UR7 ;  /* 0x0000001f130772a4 */ /* 0x000fe2000f8e0207 */
[----:B------:R-:W-:Y:S01]  /*be40*/  FADD.FTZ R38, R39, R38 ;  /* 0x0000002627267221 */ /* 0x000fe20000010000 */
[----:B------:R-:W-:Y:S02]  /*be50*/  UIMAD.WIDE.U32 UR8, UR19, UR30, UR8 ;  /* 0x0000001e130872a5 */ /* 0x000fe4000f8e0008 */
[----:B------:R-:W-:Y:S01]  /*be60*/  ULDC.64 UR16, c[0x0][0x340] ;  /* 0x0000d00000107ab9 */ /* 0x000fe20000000a00 */
[----:B------:R-:W-:Y:S01]  /*be70*/  FADD.FTZ R37, R38, R37 ;  /* 0x0000002526257221 */ /* 0x000fe20000010000 */
[----:B------:R-:W-:Y:S01]  /*be80*/  UIADD3 UR9, UR9, UR7, URZ ;  /* 0x0000000709097290 */ /* 0x000fe2000fffe03f */
[----:B0-----:R-:W-:Y:S01]  /*be90*/  STG.E.128 [R2.64], R8 ;  /* 0x0000000802007986 */ /* 0x001fe2000c101d20 */
[----:B------:R-:W-:Y:S01]  /*bea0*/  ULEA UR7, UP0, UR8, UR16, 0x1 ;  /* 0x0000001008077291 */ /* 0x000fe2000f80083f */
[----:B------:R-:W-:Y:S01]  /*beb0*/  FADD.FTZ R36, R37, R36 ;  /* 0x0000002425247221 */ /* 0x000fe20000010000 */
[----:B------:R-:W-:Y:S01]  /*bec0*/  UIADD3 UR25, UP4, UR25, -0x1000, URZ ;  /* 0xfffff00019197890 */ /* 0x000fe2000ff9e03f */
[----:B-1----:R0:W-:Y:S01]  /*bed0*/  STG.E.128 [R2.64+0x200], R16 ;  /* 0x0002001002007986 */ /* 0x0021e2000c101d20 */
[----:B------:R-:W-:Y:S01]  /*bee0*/  ULEA.HI.X UR8, UR8, UR17, UR9, 0x1, UP0 ;  /* 0x0000001108087291 */ /* 0x000fe200080f0c09 */
[----:B------:R-:W-:Y:S01]  /*bef0*/  FADD.FTZ R35, R36, R35 ;  /* 0x0000002324237221 */ /* 0x000fe20000010000 */
[----:B------:R-:W-:Y:S01]  /*bf00*/  UISETP.GT.AND UP0, UPT, UR29, 0x1, UPT ;  /* 0x000000011d00788c */ /* 0x000fe2000bf04270 */
[----:B------:R-:W-:Y:S01]  /*bf10*/  BAR.SYNC.DEFER_BLOCKING 0x0 ;  /* 0x0000000000007b1d */ /* 0x000fe20000010000 */
[----:B------:R-:W-:Y:S01]  /*bf20*/  UIADD3 UR6, UR6, 0x1, URZ ;  /* 0x0000000106067890 */ /* 0x000fe2000fffe03f */
[----:B------:R-:W-:Y:S01]  /*bf30*/  FADD.FTZ R34, R35, R34 ;  /* 0x0000002223227221 */ /* 0x000fe20000010000 */
[----:B------:R-:W-:-:S02]  /*bf40*/  UIADD3.X UR28, UR28, -0x1, URZ, UP1, !UPT ;  /* 0xffffffff1c1c7890 */ /* 0x000fc40008ffe43f */
[----:B------:R-:W-:Y:S01]  /*bf50*/  PLOP3.LUT P0, PT, PT, PT, UP0, 0x80, 0x0 ;  /* 0x000000000000781c */ /* 0x000fe20003f0f008 */
[----:B------:R-:W-:Y:S01]  /*bf60*/  UIADD3.X UR22, UR22, -0x1, URZ, UP2, !UPT ;  /* 0xffffffff16167890 */ /* 0x000fe200097fe43f */
[----:B------:R-:W-:Y:S01]  /*bf70*/  FADD.FTZ R105, R34, R33 ;  /* 0x0000002122697221 */ /* 0x000fe20000010000 */
[----:B------:R-:W-:Y:S02]  /*bf80*/  UIADD3.X UR24, UR24, -0x1, URZ, UP3, !UPT ;  /* 0xffffffff18187890 */ /* 0x000fe40009ffe43f */
[----:B------:R-:W-:Y:S01]  /*bf90*/  UIADD3.X UR26, UR26, -0x1, URZ, UP4, !UPT ;  /* 0xffffffff1a1a7890 */ /* 0x000fe2000a7fe43f */
[----:B0-----:R-:W-:Y:S02]  /*bfa0*/  MOV R2, UR7 ;  /* 0x0000000700027c02 */ /* 0x001fe40008000f00 */
[----:B------:R-:W-:-:S05]  /*bfb0*/  MOV R3, UR8 ;  /* 0x0000000800037c02 */ /* 0x000fca0008000f00 */
[----:B------:R-:W-:Y:S01]  /*bfc0*/  IMAD.WIDE R2, R99, 0x10, R2 ;  /* 0x0000001063027825 */ /* 0x000fe200078e0202 */
[----:B------:R-:W-:Y:S04]  /*bfd0*/  STS.128 [R54.X16], R48 ;  /* 0x0000003036007388 */ /* 0x000fe8000000cc00 */
[----:B------:R-:W-:Y:S01]  /*bfe0*/  STS.128 [R54.X16+0x10], R4 ;  /* 0x0000100436007388 */ /* 0x000fe2000000cc00 */
[----:B------:R-:W-:-:S06]  /*bff0*/  NOP ;  /* 0x0000000000007918 */ /* 0x000fcc0000000000 */
[----:B------:R-:W0:Y:S04]  /*c000*/  LDS.128 R8, [R98.X16] ;  /* 0x0000000062087984 */ /* 0x000e28000000cc00 */
[----:B------:R-:W1:Y:S04]  /*c010*/  LDS.128 R12, [R98.X16+0x200] ;  /* 0x00020000620c7984 */ /* 0x000e68000000cc00 */
[----:B0-----:R0:W-:Y:S04]  /*c020*/  STG.E.128 [R2.64], R8 ;  /* 0x0000000802007986 */ /* 0x0011e8000c101d20 */
[----:B-1----:R0:W-:Y:S02]  /*c030*/  STG.E.128 [R2.64+0x200], R12 ;  /* 0x0002000c02007986 */ /* 0x0021e4000c101d20 */
[----:B0-----:R-:W-:Y:S01]  /*c040*/  @!P0 CALL.REL.NOINC `(.L_x_2498) ;  /* 0x0000001000008944 */ /* 0x001fe20003c00000 */
[----:B------:R-:W-:Y:S05]  /*c050*/  BRA `(.L_x_2602) ;  /* 0xffff49e000007947 */ /* 0x000fea000383ffff */
.L_x_2498:
[----:B------:R-:W-:Y:S02]  /*c060*/  ISETP.NE.U32.AND P0, PT, RZ, c[0x0][0x328], PT ;  /* 0x0000ca00ff007a0c */ /* 0x000fe40003f05070 */
[----:B------:R-:W-:-:S02]  /*c070*/  ISETP.NE.U32.AND P2, PT, RZ, c[0x0][0x348], PT ;  /* 0x0000d200ff007a0c */ /* 0x000fc40003f45070 */
        /* <DEDUP_REMOVED lines=32> */
.L_x_2604:
[----:B0-----:R-:W-:Y:S05]  /*c280*/  BSYNC B0 ;  /* 0x0000000000007941 */ /* 0x001fea0003800000 */
.L_x_2603:
        /* <DEDUP_REMOVED lines=33> */
.L_x_2606:
[----:B------:R-:W3:Y:S02]  /*c4a0*/  S2R R11, SR_TID.X ;  /* 0x00000000000b7919 */ /* 0x000ee40000002100 */
.L_x_2607:
[----:B0-----:R-:W-:Y:S05]  /*c4b0*/  BSYNC B0 ;  /* 0x0000000000007941 */ /* 0x001fea0003800000 */
.L_x_2605:
        /* <DEDUP_REMOVED lines=12> */
.L_x_2608:
        /* <DEDUP_REMOVED lines=32> */
.L_x_2505:
[----:B------:R-:W-:Y:S01]  /*c780*/  HFMA2.MMA R76, -RZ, RZ, 0, 5.9604644775390625e-08 ;  /* 0x00000001ff4c7435 */ /* 0x000fe200000001ff */
[----:B------:R-:W-:-:S02]  /*c790*/  MOV R65, R62 ;  /* 0x0000003e00417202 */ /* 0x000fc40000000f00 */
[----:B------:R-:W-:Y:S02]  /*c7a0*/  MOV R78, RZ ;  /* 0x000000ff004e7202 */ /* 0x000fe40000000f00 */
[----:B------:R-:W-:Y:S02]  /*c7b0*/  MOV R81, 0xffffffff ;  /* 0xffffffff00517802 */ /* 0x000fe40000000f00 */
[----:B------:R-:W-:Y:S02]  /*c7c0*/  MOV R60, 0xc7e0 ;  /* 0x0000c7e0003c7802 */ /* 0x000fe40000000f00 */
[----:B-----5:R-:W-:Y:S05]  /*c7d0*/  CALL.REL.NOINC `($__internal_65_$__cuda_sm70_shflsync_up) ;  /* 0x00001eb000007944 */ /* 0x020fea0003c00000 */
[----:B-1----:R-:W-:Y:S01]  /*c7e0*/  MOV R63, R65 ;  /* 0x00000041003f7202 */ /* 0x002fe20000000f00 */
[----:B0-----:R-:W-:Y:S05]  /*c7f0*/  BRA `(.L_x_2609) ;  /* 0xffff874000007947 */ /* 0x001fea000383ffff */
.L_x_2506:
[----:B------:R-:W-:Y:S01]  /*c800*/  HFMA2.MMA R76, -RZ, RZ, 0, 5.9604644775390625e-08 ;  /* 0x00000001ff4c7435 */ /* 0x000fe200000001ff */
[----:B------:R-:W-:Y:S02]  /*c810*/  MOV R65, R80 ;  /* 0x0000005000417202 */ /* 0x000fe40000000f00 */
[----:B------:R-:W-:Y:S02]  /*c820*/  MOV R78, RZ ;  /* 0x000000ff004e7202 */ /* 0x000fe40000000f00 */
[----:B------:R-:W-:-:S02]  /*c830*/  MOV R81, 0xffffffff ;  /* 0xffffffff00517802 */ /* 0x000fc40000000f00 */
[----:B------:R-:W-:Y:S02]  /*c840*/  MOV R60, 0xc860 ;  /* 0x0000c860003c7802 */ /* 0x000fe40000000f00 */
[----:B01---5:R-:W-:Y:S05]  /*c850*/  CALL.REL.NOINC `($__internal_65_$__cuda_sm70_shflsync_up) ;  /* 0x00001e3000007944 */ /* 0x023fea0003c00000 */
[----:B0-----:R-:W-:Y:S01]  /*c860*/  HFMA2.MMA R76, -RZ, RZ, 0, 5.9604644775390625e-08 ;  /* 0x00000001ff4c7435 */ /* 0x001fe200000001ff */
[----:B-1----:R-:W-:Y:S02]  /*c870*/  MOV R67, R65 ;  /* 0x0000004100437202 */ /* 0x002fe40000000f00 */
[----:B------:R-:W-:Y:S02]  /*c880*/  MOV R65, R82 ;  /* 0x0000005200417202 */ /* 0x000fe40000000f00 */
[----:B------:R-:W-:Y:S02]  /*c890*/  MOV R78, RZ ;  /* 0x000000ff004e7202 */ /* 0x000fe40000000f00 */
[----:B------:R-:W-:Y:S02]  /*c8a0*/  MOV R81, 0xffffffff ;  /* 0xffffffff00517802 */ /* 0x000fe40000000f00 */
[----:B------:R-:W-:Y:S02]  /*c8b0*/  MOV R60, 0xc8d0 ;  /* 0x0000c8d0003c7802 */ /* 0x000fe40000000f00 */
[----:B------:R-:W-:Y:S05]  /*c8c0*/  CALL.REL.NOINC `($__internal_65_$__cuda_sm70_shflsync_up) ;  /* 0x00001dc000007944 */ /* 0x000fea0003c00000 */
[----:B0-----:R-:W-:Y:S01]  /*c8d0*/  HFMA2.MMA R76, -RZ, RZ, 0, 5.9604644775390625e-08 ;  /* 0x00000001ff4c7435 */ /* 0x001fe200000001ff */
[----:B-1----:R-:W-:-:S02]  /*c8e0*/  MOV R77, R65 ;  /* 0x00000041004d7202 */ /* 0x002fc40000000f00 */
[----:B------:R-:W-:Y:S02]  /*c8f0*/  MOV R65, R83 ;  /* 0x0000005300417202 */ /* 0x000fe40000000f00 */
[----:B------:R-:W-:Y:S02]  /*c900*/  MOV R78, RZ ;  /* 0x000000ff004e7202 */ /* 0x000fe40000000f00 */
[----:B------:R-:W-:Y:S02]  /*c910*/  MOV R81, 0xffffffff ;  /* 0xffffffff00517802 */ /* 0x000fe40000000f00 */
[----:B------:R-:W-:Y:S02]  /*c920*/  MOV R60, 0xc940 ;  /* 0x0000c940003c7802 */ /* 0x000fe40000000f00 */
[----:B------:R-:W-:Y:S05]  /*c930*/  CALL.REL.NOINC `($__internal_65_$__cuda_sm70_shflsync_up) ;  /* 0x00001d5000007944 */ /* 0x000fea0003c00000 */
        /* <DEDUP_REMOVED lines=20> */
[----:B------:R-:W-:Y:S05]  /*ca80*/  CALL.REL.NOINC `($__internal_65_$__cuda_sm70_shflsync_up) ;  /* 0x00001c0000007944 */ /* 0x000fea0003c00000 */
[----:B0-----:R-:W-:Y:S01]  /*ca90*/  HFMA2.MMA R76, -RZ, RZ, 0, 1.1920928955078125e-07 ;  /* 0x00000002ff4c7435 */ /* 0x001fe200000001ff */
[----:B-1----:R-:W-:-:S02]  /*caa0*/  MOV R62, R65 ;  /* 0x00000041003e7202 */ /* 0x002fc40000000f00 */
[----:B------:R-:W-:Y:S02]  /*cab0*/  MOV R65, R80 ;  /* 0x0000005000417202 */ /* 0x000fe40000000f00 */
[----:B------:R-:W-:Y:S02]  /*cac0*/  MOV R78, RZ ;  /* 0x000000ff004e7202 */ /* 0x000fe40000000f00 */
[----:B------:R-:W-:Y:S02]  /*cad0*/  MOV R81, 0xffffffff ;  /* 0xffffffff00517802 */ /* 0x000fe40000000f00 */
[----:B------:R-:W-:Y:S02]  /*cae0*/  MOV R60, 0xcb00 ;  /* 0x0000cb00003c7802 */ /* 0x000fe40000000f00 */
[----:B------:R-:W-:Y:S05]  /*caf0*/  CALL.REL.NOINC `($__internal_65_$__cuda_sm70_shflsync_up) ;  /* 0x00001b9000007944 */ /* 0x000fea0003c00000 */
[----:B0-----:R-:W-:Y:S01]  /*cb00*/  HFMA2.MMA R76, -RZ, RZ, 0, 1.1920928955078125e-07 ;  /* 0x00000002ff4c7435 */ /* 0x001fe200000001ff */
[----:B-1----:R-:W-:Y:S02]  /*cb10*/  MOV R63, R65 ;  /* 0x00000041003f7202 */ /* 0x002fe40000000f00 */
[----:B------:R-:W-:Y:S02]  /*cb20*/  MOV R65, R82 ;  /* 0x0000005200417202 */ /* 0x000fe40000000f00 */
[----:B------:R-:W-:-:S02]  /*cb30*/  MOV R78, RZ ;  /* 0x000000ff004e7202 */ /* 0x000fc40000000f00 */
[----:B------:R-:W-:Y:S02]  /*cb40*/  MOV R81, 0xffffffff ;  /* 0xffffffff00517802 */ /* 0x000fe40000000f00 */
[----:B------:R-:W-:Y:S02]  /*cb50*/  MOV R60, 0xcb70 ;  /* 0x0000cb70003c7802 */ /* 0x000fe40000000f00 */
[----:B------:R-:W-:Y:S05]  /*cb60*/  CALL.REL.NOINC `($__internal_65_$__cuda_sm70_shflsync_up) ;  /* 0x00001b2000007944 */ /* 0x000fea0003c00000 */
[----:B0-----:R-:W-:Y:S01]  /*cb70*/  HFMA2.MMA R76, -RZ, RZ, 0, 1.1920928955078125e-07 ;  /* 0x00000002ff4c7435 */ /* 0x001fe200000001ff */
[----:B-1----:R-:W-:Y:S02]  /*cb80*/  MOV R64, R65 ;  /* 0x0000004100407202 */ /* 0x002fe40000000f00 */
[----:B------:R-:W-:Y:S02]  /*cb90*/  MOV R65, R66 ;  /* 0x0000004200417202 */ /* 0x000fe40000000f00 */
[----:B------:R-:W-:Y:S02]  /*cba0*/  MOV R78, RZ ;  /* 0x000000ff004e7202 */ /* 0x000fe40000000f00 */
[----:B------:R-:W-:Y:S02]  /*cbb0*/  MOV R81, 0xffffffff ;  /* 0xffffffff00517802 */ /* 0x000fe40000000f00 */
[----:B------:R-:W-:-:S02]  /*cbc0*/  MOV R60, 0xcbe0 ;  /* 0x0000cbe0003c7802 */ /* 0x000fc40000000f00 */
[----:B------:R-:W-:Y:S05]  /*cbd0*/  CALL.REL.NOINC `($__internal_65_$__cuda_sm70_shflsync_up) ;  /* 0x00001ab000007944 */ /* 0x000fea0003c00000 */
        /* <DEDUP_REMOVED lines=17> */
[----:B------:R-:W-:Y:S05]  /*ccf0*/  CALL.REL.NOINC `($__internal_65_$__cuda_sm70_shflsync_up) ;  /* 0x0000199000007944 */ /* 0x000fea0003c00000 */
[----:B0-----:R-:W-:Y:S01]  /*cd00*/  HFMA2.MMA R76, -RZ, RZ, 0, 2.384185791015625e-07 ;  /* 0x00000004ff4c7435 */ /* 0x001fe200000001ff */
[----:B-1----:R-:W-:Y:S02]  /*cd10*/  MOV R62, R65 ;  /* 0x00000041003e7202 */ /* 0x002fe40000000f00 */
[----:B------:R-:W-:Y:S02]  /*cd20*/  MOV R65, R80 ;  /* 0x0000005000417202 */ /* 0x000fe40000000f00 */
[----:B------:R-:W-:Y:S02]  /*cd30*/  MOV R78, RZ ;  /* 0x000000ff004e7202 */ /* 0x000fe40000000f00 */
[----:B------:R-:W-:Y:S02]  /*cd40*/  MOV R81, 0xffffffff ;  /* 0xffffffff00517802 */ /* 0x000fe40000000f00 */
[----:B------:R-:W-:-:S02]  /*cd50*/  MOV R60, 0xcd70 ;  /* 0x0000cd70003c7802 */ /* 0x000fc40000000f00 */
[----:B------:R-:W-:Y:S05]  /*cd60*/  CALL.REL.NOINC `($__internal_65_$__cuda_sm70_shflsync_up) ;  /* 0x0000192000007944 */ /* 0x000fea0003c00000 */
[----:B0-----:R-:W-:Y:S01]  /*cd70*/  HFMA2.MMA R76, -RZ, RZ, 0, 2.384185791015625e-07 ;  /* 0x00000004ff4c7435 */ /* 0x001fe200000001ff */
[----:B-1----:R-:W-:-:S02]  /*cd80*/  MOV R63, R65 ;  /* 0x00000041003f7202 */ /* 0x002fc40000000f00 */
[----:B------:R-:W-:Y:S02]  /*cd90*/  MOV R65, R82 ;  /* 0x0000005200417202 */ /* 0x000fe40000000f00 */
[----:B------:R-:W-:Y:S02]  /*cda0*/  MOV R78, RZ ;  /* 0x000000ff004e7202 */ /* 0x000fe40000000f00 */
[----:B------:R-:W-:Y:S02]  /*cdb0*/  MOV R81, 0xffffffff ;  /* 0xffffffff00517802 */ /* 0x000fe40000000f00 */
[----:B------:R-:W-:Y:S02]  /*cdc0*/  MOV R60, 0xcde0 ;  /* 0x0000cde0003c7802 */ /* 0x000fe40000000f00 */
[----:B------:R-:W-:Y:S05]  /*cdd0*/  CALL.REL.NOINC `($__internal_65_$__cuda_sm70_shflsync_up) ;  /* 0x000018b000007944 */ /* 0x000fea0003c00000 */
[----:B0-----:R-:W-:Y:S01]  /*cde0*/  HFMA2.MMA R76, -RZ, RZ, 0, 2.384185791015625e-07 ;  /* 0x00000004ff4c7435 */ /* 0x001fe200000001ff */
[----:B-1----:R-:W-:Y:S02]  /*cdf0*/  MOV R64, R65 ;  /* 0x0000004100407202 */ /* 0x002fe40000000f00 */
[----:B------:R-:W-:Y:S02]  /*ce00*/  MOV R65, R66 ;  /* 0x0000004200417202 */ /* 0x000fe40000000f00 */
[----:B------:R-:W-:-:S02]  /*ce10*/  MOV R78, RZ ;  /* 0x000000ff004e7202 */ /* 0x000fc40000000f00 */
[----:B------:R-:W-:Y:S02]  /*ce20*/  MOV R81, 0xffffffff ;  /* 0xffffffff00517802 */ /* 0x000fe40000000f00 */
[----:B------:R-:W-:Y:S02]  /*ce30*/  MOV R60, 0xce50 ;  /* 0x0000ce50003c7802 */ /* 0x000fe40000000f00 */
[----:B------:R-:W-:Y:S05]  /*ce40*/  CALL.REL.NOINC `($__internal_65_$__cuda_sm70_shflsync_up) ;  /* 0x0000184000007944 */ /* 0x000fea0003c00000 */
        /* <DEDUP_REMOVED lines=18> */
[----:B------:R-:W-:Y:S05]  /*cf70*/  CALL.REL.NOINC `($__internal_65_$__cuda_sm70_shflsync_up) ;  /* 0x0000171000007944 */ /* 0x000fea0003c00000 */
[----:B0-----:R-:W-:Y:S01]  /*cf80*/  HFMA2.MMA R76, -RZ, RZ, 0, 4.76837158203125e-07 ;  /* 0x00000008ff4c7435 */ /* 0x001fe200000001ff */
[----:B-1----:R-:W-:Y:S02]  /*cf90*/  MOV R62, R65 ;  /* 0x00000041003e7202 */ /* 0x002fe40000000f00 */
[----:B------:R-:W-:-:S02]  /*cfa0*/  MOV R65, R80 ;  /* 0x0000005000417202 */ /* 0x000fc40000000f00 */
[----:B------:R-:W-:Y:S02]  /*cfb0*/  MOV R78, RZ ;  /* 0x000000ff004e7202 */ /* 0x000fe40000000f00 */
[----:B------:R-:W-:Y:S02]  /*cfc0*/  MOV R81, 0xffffffff ;  /* 0xffffffff00517802 */ /* 0x000fe40000000f00 */
[----:B------:R-:W-:Y:S02]  /*cfd0*/  MOV R60, 0xcff0 ;  /* 0x0000cff0003c7802 */ /* 0x000fe40000000f00 */
[----:B------:R-:W-:Y:S05]  /*cfe0*/  CALL.REL.NOINC `($__internal_65_$__cuda_sm70_shflsync_up) ;  /* 0x000016a000007944 */ /* 0x000fea0003c00000 */
[----:B0-----:R-:W-:Y:S01]  /*cff0*/  HFMA2.MMA R76, -RZ, RZ, 0, 4.76837158203125e-07 ;  /* 0x00000008ff4c7435 */ /* 0x001fe200000001ff */
[----:B-1----:R-:W-:Y:S02]  /*d000*/  MOV R63, R65 ;  /* 0x00000041003f7202 */ /* 0x002fe40000000f00 */
[----:B------:R-:W-:Y:S02]  /*d010*/  MOV R65, R82 ;  /* 0x0000005200417202 */ /* 0x000fe40000000f00 */
[----:B------:R-:W-:Y:S02]  /*d020*/  MOV R78, RZ ;  /* 0x000000ff004e7202 */ /* 0x000fe40000000f00 */
[----:B------:R-:W-:-:S02]  /*d030*/  MOV R81, 0xffffffff ;  /* 0xffffffff00517802 */ /* 0x000fc40000000f00 */
[----:B------:R-:W-:Y:S02]  /*d040*/  MOV R60, 0xd060 ;  /* 0x0000d060003c7802 */ /* 0x000fe40000000f00 */
[----:B------:R-:W-:Y:S05]  /*d050*/  CALL.REL.NOINC `($__internal_65_$__cuda_sm70_shflsync_up) ;  /* 0x0000163000007944 */ /* 0x000fea0003c00000 */
[----:B0-----:R-:W-:Y:S01]  /*d060*/  HFMA2.MMA R76, -RZ, RZ, 0, 4.76837158203125e-07 ;  /* 0x00000008ff4c7435 */ /* 0x001fe200000001ff */
[----:B-1----:R-:W-:Y:S02]  /*d070*/  MOV R64, R65 ;  /* 0x0000004100407202 */ /* 0x002fe40000000f00 */
[----:B------:R-:W-:Y:S02]  /*d080*/  MOV R65, R83 ;  /* 0x0000005300417202 */ /* 0x000fe40000000f00 */
[----:B------:R-:W-:Y:S02]  /*d090*/  MOV R78, RZ ;  /* 0x000000ff004e7202 */ /* 0x000fe40000000f00 */
[----:B------:R-:W-:Y:S02]  /*d0a0*/  MOV R81, 0xffffffff ;  /* 0xffffffff00517802 */ /* 0x000fe40000000f00 */
[----:B------:R-:W-:Y:S02]  /*d0b0*/  MOV R60, 0xd0d0 ;  /* 0x0000d0d0003c7802 */ /* 0x000fe40000000f00 */
[----:B------:R-:W-:Y:S05]  /*d0c0*/  CALL.REL.NOINC `($__internal_65_$__cuda_sm70_shflsync_up) ;  /* 0x000015c000007944 */ /* 0x000fea0003c00000 */
        /* <DEDUP_REMOVED lines=18> */
[----:B------:R-:W-:Y:S05]  /*d1f0*/  CALL.REL.NOINC `($__internal_65_$__cuda_sm70_shflsync_up) ;  /* 0x0000149000007944 */ /* 0x000fea0003c00000 */
[----:B0-----:R-:W-:Y:S01]  /*d200*/  HFMA2.MMA R76, -RZ, RZ, 0, 9.5367431640625e-07 ;  /* 0x00000010ff4c7435 */ /* 0x001fe200000001ff */
[----:B-1----:R-:W-:Y:S02]  /*d210*/  MOV R63, R65 ;  /* 0x00000041003f7202 */ /* 0x002fe40000000f00 */
[----:B------:R-:W-:Y:S02]  /*d220*/  MOV R65, R66 ;  /* 0x0000004200417202 */ /* 0x000fe40000000f00 */
[----:B------:R-:W-:Y:S02]  /*d230*/  MOV R78, RZ ;  /* 0x000000ff004e7202 */ /* 0x000fe40000000f00 */
[----:B------:R-:W-:Y:S02]  /*d240*/  MOV R81, 0xffffffff ;  /* 0xffffffff00517802 */ /* 0x000fe40000000f00 */
[----:B------:R-:W-:Y:S02]  /*d250*/  MOV R60, 0xd270 ;  /* 0x0000d270003c7802 */ /* 0x000fe40000000f00 */
[----:B------:R-:W-:Y:S05]  /*d260*/  CALL.REL.NOINC `($__internal_65_$__cuda_sm70_shflsync_up) ;  /* 0x0000142000007944 */ /* 0x000fea0003c00000 */
[----:B0-----:R-:W-:Y:S01]  /*d270*/  HFMA2.MMA R76, -RZ, RZ, 0, 9.5367431640625e-07 ;  /* 0x00000010ff4c7435 */ /* 0x001fe200000001ff */
[----:B-1----:R-:W-:-:S02]  /*d280*/  MOV R67, R65 ;  /* 0x0000004100437202 */ /* 0x002fc40000000f00 */
[----:B------:R-:W-:Y:S02]  /*d290*/  MOV R65, R82 ;  /* 0x0000005200417202 */ /* 0x000fe40000000f00 */
[----:B------:R-:W-:Y:S02]  /*d2a0*/  MOV R78, RZ ;  /* 0x000000ff004e7202 */ /* 0x000fe40000000f00 */
[----:B------:R-:W-:Y:S02]  /*d2b0*/  MOV R81, 0xffffffff ;  /* 0xffffffff00517802 */ /* 0x000fe40000000f00 */
[----:B------:R-:W-:Y:S02]  /*d2c0*/  MOV R60, 0xd2e0 ;  /* 0x0000d2e0003c7802 */ /* 0x000fe40000000f00 */
[----:B------:R-:W-:Y:S05]  /*d2d0*/  CALL.REL.NOINC `($__internal_65_$__cuda_sm70_shflsync_up) ;  /* 0x000013b000007944 */ /* 0x000fea0003c00000 */
[----:B0-----:R-:W-:Y:S01]  /*d2e0*/  HFMA2.MMA R76, -RZ, RZ, 0, 9.5367431640625e-07 ;  /* 0x00000010ff4c7435 */ /* 0x001fe200000001ff */
[----:B-1----:R-:W-:Y:S02]  /*d2f0*/  MOV R77, R65 ;  /* 0x00000041004d7202 */ /* 0x002fe40000000f00 */
[----:B------:R-:W-:Y:S02]  /*d300*/  MOV R65, R83 ;  /* 0x0000005300417202 */ /* 0x000fe40000000f00 */
[----:B------:R-:W-:-:S02]  /*d310*/  MOV R78, RZ ;  /* 0x000000ff004e7202 */ /* 0x000fc40000000f00 */
[----:B------:R-:W-:Y:S02]  /*d320*/  MOV R81, 0xffffffff ;  /* 0xffffffff00517802 */ /* 0x000fe40000000f00 */
[----:B------:R-:W-:Y:S02]  /*d330*/  MOV R60, 0xd350 ;  /* 0x0000d350003c7802 */ /* 0x000fe40000000f00 */
[----:B------:R-:W-:Y:S05]  /*d340*/  CALL.REL.NOINC `($__internal_65_$__cuda_sm70_shflsync_up) ;  /* 0x0000134000007944 */ /* 0x000fea0003c00000 */
[----:B01----:R-:W-:Y:S05]  /*d350*/  BRA `(.L_x_2610) ;  /* 0xffff802000007947 */ /* 0x003fea000383ffff */
.L_x_2511:
[----:B------:R-:W-:Y:S01]  /*d360*/  HFMA2.MMA R76, -RZ, RZ, 0, 5.9604644775390625e-08 ;  /* 0x00000001ff4c7435 */ /* 0x000fe200000001ff */
[----:B0-----:R-:W-:Y:S02]  /*d370*/  MOV R65, R80 ;  /* 0x0000005000417202 */ /* 0x001fe40000000f00 */
[----:B------:R-:W-:Y:S02]  /*d380*/  MOV R78, RZ ;  /* 0x000000ff004e7202 */ /* 0x000fe40000000f00 */
[----:B------:R-:W-:Y:S02]  /*d390*/  MOV R81, 0xffffffff ;  /* 0xffffffff00517802 */ /* 0x000fe40000000f00 */
[----:B------:R-:W-:Y:S02]  /*d3a0*/  MOV R60, 0xd3c0 ;  /* 0x0000d3c0003c7802 */ /* 0x000fe40000000f00 */
[----:B-1---5:R-:W-:Y:S05]  /*d3b0*/  CALL.REL.NOINC `($__internal_65_$__cuda_sm70_shflsync_up) ;  /* 0x000012d000007944 */ /* 0x022fea0003c00000 */
[----:B0-----:R-:W-:Y:S01]  /*d3c0*/  HFMA2.MMA R76, -RZ, RZ, 0, 5.9604644775390625e-08 ;  /* 0x00000001ff4c7435 */ /* 0x001fe200000001ff */
[----:B-1----:R-:W-:-:S02]  /*d3d0*/  MOV R62, R65 ;  /* 0x00000041003e7202 */ /* 0x002fc40000000f00 */
[----:B------:R-:W-:Y:S02]  /*d3e0*/  MOV R65, R77 ;  /* 0x0000004d00417202 */ /* 0x000fe40000000f00 */
[----:B------:R-:W-:Y:S02]  /*d3f0*/  MOV R78, RZ ;  /* 0x000000ff004e7202 */ /* 0x000fe40000000f00 */
[----:B------:R-:W-:Y:S02]  /*d400*/  MOV R81, 0xffffffff ;  /* 0xffffffff00517802 */ /* 0x000fe40000000f00 */
[----:B------:R-:W-:Y:S02]  /*d410*/  MOV R60, 0xd430 ;  /* 0x0000d430003c7802 */ /* 0x000fe40000000f00 */
[----:B------:R-:W-:Y:S05]  /*d420*/  CALL.REL.NOINC `($__internal_65_$__cuda_sm70_shflsync_up) ;  /* 0x0000126000007944 */ /* 0x000fea0003c00000 */
[----:B0-----:R-:W-:Y:S01]  /*d430*/  HFMA2.MMA R76, -RZ, RZ, 0, 5.9604644775390625e-08 ;  /* 0x00000001ff4c7435 */ /* 0x001fe200000001ff */
[----:B-1----:R-:W-:Y:S02]  /*d440*/  MOV R64, R65 ;  /* 0x0000004100407202 */ /* 0x002fe40000000f00 */
[----:B------:R-:W-:Y:S02]  /*d450*/  MOV R65, R82 ;  /* 0x0000005200417202 */ /* 0x000fe40000000f00 */
[----:B------:R-:W-:-:S02]  /*d460*/  MOV R78, RZ ;  /* 0x000000ff004e7202 */ /* 0x000fc40000000f00 */
[----:B------:R-:W-:Y:S02]  /*d470*/  MOV R81, 0xffffffff ;  /* 0xffffffff00517802 */ /* 0x000fe40000000f00 */
[----:B------:R-:W-:Y:S02]  /*d480*/  MOV R60, 0xd4a0 ;  /* 0x0000d4a0003c7802 */ /* 0x000fe40000000f00 */
[----:B------:R-:W-:Y:S05]  /*d490*/  CALL.REL.NOINC `($__internal_65_$__cuda_sm70_shflsync_up) ;  /* 0x000011f000007944 */ /* 0x000fea0003c00000 */
[----:B0-----:R-:W-:Y:S01]  /*d4a0*/  HFMA2.MMA R76, -RZ, RZ, 0, 5.9604644775390625e-08 ;  /* 0x00000001ff4c7435 */ /* 0x001fe200000001ff */
[----:B-1----:R-:W-:Y:S02]  /*d4b0*/  MOV R66, R65 ;  /* 0x0000004100427202 */ /* 0x002fe40000000f00 */
[----:B------:R-:W-:Y:S02]  /*d4c0*/  MOV R65, R83 ;  /* 0x0000005300417202 */ /* 0x000fe40000000f00 */
[----:B------:R-:W-:Y:S02]  /*d4d0*/  MOV R78, RZ ;  /* 0x000000ff004e7202 */ /* 0x000fe40000000f00 */
[----:B------:R-:W-:Y:S02]  /*d4e0*/  MOV R81, 0xffffffff ;  /* 0xffffffff00517802 */ /* 0x000fe40000000f00 */
[----:B------:R-:W-:-:S02]  /*d4f0*/  MOV R60, 0xd510 ;  /* 0x0000d510003c7802 */ /* 0x000fc40000000f00 */
[----:B------:R-:W-:Y:S05]  /*d500*/  CALL.REL.NOINC `($__internal_65_$__cuda_sm70_shflsync_up) ;  /* 0x0000118000007944 */ /* 0x000fea0003c00000 */
        /* <DEDUP_REMOVED lines=9> */
[----:B------:R-:W-:Y:S05]  /*d5a0*/  CALL.REL.NOINC `($__internal_64_$__cuda_sm70_shflsync_idx_p) ;  /* 0x000010a000007944 */ /* 0x000fea0003c00000 */
[----:B0-----:R-:W-:Y:S01]  /*d5b0*/  HFMA2.MMA R64, -RZ, RZ, 0, 0 ;  /* 0x00000000ff407435 */ /* 0x001fe200000001ff */
[----:B-1----:R-:W-:-:S02]  /*d5c0*/  MOV R217, R62 ;  /* 0x0000003e00d97202 */ /* 0x002fc40000000f00 */
[----:B------:R-:W-:Y:S02]  /*d5d0*/  MOV R63, R57 ;  /* 0x00000039003f7202 */ /* 0x000fe40000000f00 */
[----:B------:R-:W-:Y:S02]  /*d5e0*/  MOV R65, 0x1f ;  /* 0x0000001f00417802 */ /* 0x000fe40000000f00 */
[----:B------:R-:W-:Y:S02]  /*d5f0*/  MOV R62, 0xffffffff ;  /* 0xffffffff003e7802 */ /* 0x000fe40000000f00 */
[----:B------:R-:W-:Y:S02]  /*d600*/  MOV R60, 0xd620 ;  /* 0x0000d620003c7802 */ /* 0x000fe40000000f00 */
[----:B------:R-:W-:Y:S05]  /*d610*/  CALL.REL.NOINC `($__internal_64_$__cuda_sm70_shflsync_idx_p) ;  /* 0x0000103000007944 */ /* 0x000fea0003c00000 */
[----:B0-----:R-:W-:Y:S01]  /*d620*/  HFMA2.MMA R64, -RZ, RZ, 0, 0 ;  /* 0x00000000ff407435 */ /* 0x001fe200000001ff */
[----:B-1----:R-:W-:Y:S02]  /*d630*/  MOV R218, R62 ;  /* 0x0000003e00da7202 */ /* 0x002fe40000000f00 */
[----:B------:R-:W-:Y:S02]  /*d640*/  MOV R63, R58 ;  /* 0x0000003a003f7202 */ /* 0x000fe40000000f00 */
[----:B------:R-:W-:-:S02]  /*d650*/  MOV R65, 0x1f ;  /* 0x0000001f00417802 */ /* 0x000fc40000000f00 */
[----:B------:R-:W-:Y:S02]  /*d660*/  MOV R62, 0xffffffff ;  /* 0xffffffff003e7802 */ /* 0x000fe40000000f00 */
[----:B------:R-:W-:Y:S02]  /*d670*/  MOV R60, 0xd690 ;  /* 0x0000d690003c7802 */ /* 0x000fe40000000f00 */
[----:B------:R-:W-:Y:S05]  /*d680*/  CALL.REL.NOINC `($__internal_64_$__cuda_sm70_shflsync_idx_p) ;  /* 0x00000fc000007944 */ /* 0x000fea0003c00000 */
[----:B0-----:R-:W-:Y:S01]  /*d690*/  HFMA2.MMA R64, -RZ, RZ, 0, 0 ;  /* 0x00000000ff407435 */ /* 0x001fe200000001ff */
[----:B-1----:R-:W-:Y:S02]  /*d6a0*/  MOV R66, R62 ;  /* 0x0000003e00427202 */ /* 0x002fe40000000f00 */
[----:B------:R-:W-:Y:S02]  /*d6b0*/  MOV R63, R59 ;  /* 0x0000003b003f7202 */ /* 0x000fe40000000f00 */
[----:B------:R-:W-:Y:S02]  /*d6c0*/  MOV R65, 0x1f ;  /* 0x0000001f00417802 */ /* 0x000fe40000000f00 */
[----:B------:R-:W-:Y:S02]  /*d6d0*/  MOV R62, 0xffffffff ;  /* 0xffffffff003e7802 */ /* 0x000fe40000000f00 */
[----:B------:R-:W-:-:S02]  /*d6e0*/  MOV R60, 0xd700 ;  /* 0x0000d700003c7802 */ /* 0x000fc40000000f00 */
[----:B------:R-:W-:Y:S05]  /*d6f0*/  CALL.REL.NOINC `($__internal_64_$__cuda_sm70_shflsync_idx_p) ;  /* 0x00000f5000007944 */ /* 0x000fea0003c00000 */
[----:B-1----:R-:W-:Y:S01]  /*d700*/  MOV R67, R62 ;  /* 0x0000003e00437202 */ /* 0x002fe20000000f00 */
[----:B0-----:R-:W-:Y:S05]  /*d710*/  BRA `(.L_x_2611) ;  /* 0xffff7f8000007947 */ /* 0x001fea000383ffff */
.L_x_2514:
[----:B------:R-:W-:Y:S01]  /*d720*/  HFMA2.MMA R84, -RZ, RZ, 0, 5.9604644775390625e-08 ;  /* 0x00000001ff547435 */ /* 0x000fe200000001ff */
[----:B------:R-:W-:-:S02]  /*d730*/  MOV R65, R79 ;  /* 0x0000004f00417202 */ /* 0x000fc40000000f00 */
[----:B------:R-:W-:Y:S02]  /*d740*/  MOV R81, 0x1f ;  /* 0x0000001f00517802 */ /* 0x000fe40000000f00 */
[----:B------:R-:W-:Y:S02]  /*d750*/  MOV R86, 0xffffffff ;  /* 0xffffffff00567802 */ /* 0x000fe40000000f00 */
[----:B------:R-:W-:Y:S02]  /*d760*/  MOV R60, 0xd780 ;  /* 0x0000d780003c7802 */ /* 0x000fe40000000f00 */
[----:B------:R-:W-:Y:S05]  /*d770*/  CALL.REL.NOINC `($__internal_63_$__cuda_sm70_shflsync_down) ;  /* 0x00000e9000007944 */ /* 0x000fea0003c00000 */
[----:B-1----:R-:W-:Y:S01]  /*d780*/  MOV R62, R81 ;  /* 0x00000051003e7202 */ /* 0x002fe20000000f00 */
[----:B0-----:R-:W-:Y:S05]  /*d790*/  BRA `(.L_x_2612) ;  /* 0xffff94e000007947 */ /* 0x001fea000383ffff */
.L_x_2515:
[----:B------:R-:W-:Y:S01]  /*d7a0*/  HFMA2.MMA R84, -RZ, RZ, 0, 5.9604644775390625e-08 ;  /* 0x00000001ff547435 */ /* 0x000fe200000001ff */
[----:B------:R-:W-:Y:S02]  /*d7b0*/  MOV R65, R78 ;  /* 0x0000004e00417202 */ /* 0x000fe40000000f00 */
[----:B------:R-:W-:Y:S02]  /*d7c0*/  MOV R81, 0x1f ;  /* 0x0000001f00517802 */ /* 0x000fe40000000f00 */
[----:B------:R-:W-:-:S02]  /*d7d0*/  MOV R86, 0xffffffff ;  /* 0xffffffff00567802 */ /* 0x000fc40000000f00 */
[----:B------:R-:W-:Y:S02]  /*d7e0*/  MOV R60, 0xd800 ;  /* 0x0000d800003c7802 */ /* 0x000fe40000000f00 */
[----:B01----:R-:W-:Y:S05]  /*d7f0*/  CALL.REL.NOINC `($__internal_63_$__cuda_sm70_shflsync_down) ;  /* 0x00000e1000007944 */ /* 0x003fea0003c00000 */
[----:B0-----:R-:W-:Y:S01]  /*d800*/  HFMA2.MMA R84, -RZ, RZ, 0, 5.9604644775390625e-08 ;  /* 0x00000001ff547435 */ /* 0x001fe200000001ff */
[----:B-1----:R-:W-:Y:S02]  /*d810*/  MOV R63, R81 ;  /* 0x00000051003f7202 */ /* 0x002fe40000000f00 */
[----:B------:R-:W-:Y:S02]  /*d820*/  MOV R65, R67 ;  /* 0x0000004300417202 */ /* 0x000fe40000000f00 */
[----:B------:R-:W-:Y:S02]  /*d830*/  MOV R81, 0x1f ;  /* 0x0000001f00517802 */ /* 0x000fe40000000f00 */
[----:B------:R-:W-:Y:S02]  /*d840*/  MOV R86, 0xffffffff ;  /* 0xffffffff00567802 */ /* 0x000fe40000000f00 */
[----:B------:R-:W-:Y:S02]  /*d850*/  MOV R60, 0xd870 ;  /* 0x0000d870003c7802 */ /* 0x000fe40000000f00 */
[----:B------:R-:W-:Y:S05]  /*d860*/  CALL.REL.NOINC `($__internal_63_$__cuda_sm70_shflsync_down) ;  /* 0x00000da000007944 */ /* 0x000fea0003c00000 */
[----:B0-----:R-:W-:Y:S01]  /*d870*/  HFMA2.MMA R84, -RZ, RZ, 0, 5.9604644775390625e-08 ;  /* 0x00000001ff547435 */ /* 0x001fe200000001ff */
[----:B-1----:R-:W-:-:S02]  /*d880*/  MOV R64, R81 ;  /* 0x0000005100407202 */ /* 0x002fc40000000f00 */
[----:B------:R-:W-:Y:S02]  /*d890*/  MOV R65, R66 ;  /* 0x0000004200417202 */ /* 0x000fe40000000f00 */
[----:B------:R-:W-:Y:S02]  /*d8a0*/  MOV R81, 0x1f ;  /* 0x0000001f00517802 */ /* 0x000fe40000000f00 */
[----:B------:R-:W-:Y:S02]  /*d8b0*/  MOV R86, 0xffffffff ;  /* 0xffffffff00567802 */ /* 0x000fe40000000f00 */
[----:B------:R-:W-:Y:S02]  /*d8c0*/  MOV R60, 0xd8e0 ;  /* 0x0000d8e0003c7802 */ /* 0x000fe40000000f00 */
[----:B------:R-:W-:Y:S05]  /*d8d0*/  CALL.REL.NOINC `($__internal_63_$__cuda_sm70_shflsync_down) ;  /* 0x00000d3000007944 */ /* 0x000fea0003c00000 */
[----:B-1----:R-:W-:Y:S01]  /*d8e0*/  MOV R60, R81 ;  /* 0x00000051003c7202 */ /* 0x002fe20000000f00 */
[----:B0-----:R-:W-:Y:S05]  /*d8f0*/  BRA `(.L_x_2613) ;  /* 0xffff93c000007947 */ /* 0x001fea000383ffff */
.L_x_2518:
[----:B------:R-:W-:Y:S01]  /*d900*/  HFMA2.MMA R84, -RZ, RZ, 0, 1.1920928955078125e-07 ;  /* 0x00000002ff547435 */ /* 0x000fe200000001ff */
[----:B------:R-:W-:Y:S02]  /*d910*/  MOV R65, R79 ;  /* 0x0000004f00417202 */ /* 0x000fe40000000f00 */
[----:B------:R-:W-:-:S02]  /*d920*/  MOV R81, 0x1f ;  /* 0x0000001f00517802 */ /* 0x000fc40000000f00 */
[----:B------:R-:W-:Y:S02]  /*d930*/  MOV R86, 0xffffffff ;  /* 0xffffffff00567802 */ /* 0x000fe40000000f00 */
[----:B0-----:R-:W-:Y:S02]  /*d940*/  MOV R60, 0xd960 ;  /* 0x0000d960003c7802 */ /* 0x001fe40000000f00 */
[----:B-1234-:R-:W-:Y:S05]  /*d950*/  CALL.REL.NOINC `($__internal_63_$__cuda_sm70_shflsync_down) ;  /* 0x00000cb000007944 */ /* 0x01efea0003c00000 */
[----:B0-----:R-:W-:Y:S01]  /*d960*/  HFMA2.MMA R84, -RZ, RZ, 0, 1.1920928955078125e-07 ;  /* 0x00000002ff547435 */ /* 0x001fe200000001ff */
[----:B-1----:R-:W-:Y:S02]  /*d970*/  MOV R62, R81 ;  /* 0x00000051003e7202 */ /* 0x002fe40000000f00 */
[----:B------:R-:W-:Y:S02]  /*d980*/  MOV R65, R78 ;  /* 0x0000004e00417202 */ /* 0x000fe40000000f00 */
[----:B------:R-:W-:Y:S02]  /*d990*/  MOV R81, 0x1f ;  /* 0x0000001f00517802 */ /* 0x000fe40000000f00 */
[----:B------:R-:W-:Y:S02]  /*d9a0*/  MOV R86, 0xffffffff ;  /* 0xffffffff00567802 */ /* 0x000fe40000000f00 */
[----:B------:R-:W-:-:S02]  /*d9b0*/  MOV R60, 0xd9d0 ;  /* 0x0000d9d0003c7802 */ /* 0x000fc40000000f00 */
[----:B------:R-:W-:Y:S05]  /*d9c0*/  CALL.REL.NOINC `($__internal_63_$__cuda_sm70_shflsync_down) ;  /* 0x00000c4000007944 */ /* 0x000fea0003c00000 */
[----:B0-----:R-:W-:Y:S01]  /*d9d0*/  HFMA2.MMA R84, -RZ, RZ, 0, 1.1920928955078125e-07 ;  /* 0x00000002ff547435 */ /* 0x001fe200000001ff */
[----:B-1----:R-:W-:-:S02]  /*d9e0*/  MOV R63, R81 ;  /* 0x00000051003f7202 */ /* 0x002fc40000000f00 */
[----:B------:R-:W-:Y:S02]  /*d9f0*/  MOV R65, R67 ;  /* 0x0000004300417202 */ /* 0x000fe40000000f00 */
[----:B------:R-:W-:Y:S02]  /*da00*/  MOV R81, 0x1f ;  /* 0x0000001f00517802 */ /* 0x000fe40000000f00 */
[----:B------:R-:W-:Y:S02]  /*da10*/  MOV R86, 0xffffffff ;  /* 0xffffffff00567802 */ /* 0x000fe40000000f00 */
[----:B------:R-:W-:Y:S02]  /*da20*/  MOV R60, 0xda40 ;  /* 0x0000da40003c7802 */ /* 0x000fe40000000f00 */
[----:B------:R-:W-:Y:S05]  /*da30*/  CALL.REL.NOINC `($__internal_63_$__cuda_sm70_shflsync_down) ;  /* 0x00000bd000007944 */ /* 0x000fea0003c00000 */
[----:B0-----:R-:W-:Y:S01]  /*da40*/  HFMA2.MMA R84, -RZ, RZ, 0, 1.1920928955078125e-07 ;  /* 0x00000002ff547435 */ /* 0x001fe200000001ff */
[----:B-1----:R-:W-:Y:S02]  /*da50*/  MOV R64, R81 ;  /* 0x0000005100407202 */ /* 0x002fe40000000f00 */
[----:B------:R-:W-:Y:S02]  /*da60*/  MOV R65, R66 ;  /* 0x0000004200417202 */ /* 0x000fe40000000f00 */
[----:B------:R-:W-:-:S02]  /*da70*/  MOV R81, 0x1f ;  /* 0x0000001f00517802 */ /* 0x000fc40000000f00 */
[----:B------:R-:W-:Y:S02]  /*da80*/  MOV R86, 0xffffffff ;  /* 0xffffffff00567802 */ /* 0x000fe40000000f00 */
[----:B------:R-:W-:Y:S02]  /*da90*/  MOV R60, 0xdab0 ;  /* 0x0000dab0003c7802 */ /* 0x000fe40000000f00 */
[----:B------:R-:W-:Y:S05]  /*daa0*/  CALL.REL.NOINC `($__internal_63_$__cuda_sm70_shflsync_down) ;  /* 0x00000b6000007944 */ /* 0x000fea0003c00000 */
[----:B-1----:R-:W-:Y:S01]  /*dab0*/  MOV R60, R81 ;  /* 0x00000051003c7202 */ /* 0x002fe20000000f00 */
[----:B0-----:R-:W-:Y:S05]  /*dac0*/  BRA `(.L_x_2614) ;  /* 0xffff934000007947 */ /* 0x001fea000383ffff */
.L_x_2521:
[----:B------:R-:W-:Y:S01]  /*dad0*/  HFMA2.MMA R84, -RZ, RZ, 0, 2.384185791015625e-07 ;  /* 0x00000004ff547435 */ /* 0x000fe200000001ff */
[----:B------:R-:W-:Y:S02]  /*dae0*/  MOV R65, R79 ;  /* 0x0000004f00417202 */ /* 0x000fe40000000f00 */
[----:B------:R-:W-:Y:S02]  /*daf0*/  MOV R81, 0x1f ;  /* 0x0000001f00517802 */ /* 0x000fe40000000f00 */
[----:B------:R-:W-:Y:S02]  /*db00*/  MOV R86, 0xffffffff ;  /* 0xffffffff00567802 */ /* 0x000fe40000000f00 */
[----:B0-----:R-:W-:-:S02]  /*db10*/  MOV R60, 0xdb30 ;  /* 0x0000db30003c7802 */ /* 0x001fc40000000f00 */
[----:B-1234-:R-:W-:Y:S05]  /*db20*/  CALL.REL.NOINC `($__internal_63_$__cuda_sm70_shflsync_down) ;  /* 0x00000ae000007944 */ /* 0x01efea0003c00000 */
[----:B-1----:R-:W-:Y:S01]  /*db30*/  MOV R62, R81 ;  /* 0x00000051003e7202 */ /* 0x002fe20000000f00 */
[----:B0-----:R-:W-:Y:S05]  /*db40*/  BRA `(.L_x_2615) ;  /* 0xffff93e000007947 */ /* 0x001fea000383ffff */
.L_x_2522:
[----:B------:R-:W-:Y:S01]  /*db50*/  HFMA2.MMA R84, -RZ, RZ, 0, 2.384185791015625e-07 ;  /* 0x00000004ff547435 */ /* 0x000fe200000001ff */
[----:B------:R-:W-:-:S02]  /*db60*/  MOV R65, R78 ;  /* 0x0000004e00417202 */ /* 0x000fc40000000f00 */
[----:B------:R-:W-:Y:S02]  /*db70*/  MOV R81, 0x1f ;  /* 0x0000001f00517802 */ /* 0x000fe40000000f00 */
[----:B------:R-:W-:Y:S02]  /*db80*/  MOV R86, 0xffffffff ;  /* 0xffffffff00567802 */ /* 0x000fe40000000f00 */
[----:B0-----:R-:W-:Y:S02]  /*db90*/  MOV R60, 0xdbb0 ;  /* 0x0000dbb0003c7802 */ /* 0x001fe40000000f00 */
[----:B-1234-:R-:W-:Y:S05]  /*dba0*/  CALL.REL.NOINC `($__internal_63_$__cuda_sm70_shflsync_down) ;  /* 0x00000a6000007944 */ /* 0x01efea0003c00000 */
[----:B0-----:R-:W-:Y:S01]  /*dbb0*/  HFMA2.MMA R84, -RZ, RZ, 0, 2.384185791015625e-07 ;  /* 0x00000004ff547435 */ /* 0x001fe200000001ff */
[----:B-1----:R-:W-:Y:S02]  /*dbc0*/  MOV R63, R81 ;  /* 0x00000051003f7202 */ /* 0x002fe40000000f00 */
[----:B------:R-:W-:Y:S02]  /*dbd0*/  MOV R65, R67 ;  /* 0x0000004300417202 */ /* 0x000fe40000000f00 */
[----:B------:R-:W-:Y:S02]  /*dbe0*/  MOV R81, 0x1f ;  /* 0x0000001f00517802 */ /* 0x000fe40000000f00 */
[----:B------:R-:W-:-:S02]  /*dbf0*/  MOV R86, 0xffffffff ;  /* 0xffffffff00567802 */ /* 0x000fc40000000f00 */
[----:B------:R-:W-:Y:S02]  /*dc00*/  MOV R60, 0xdc20 ;  /* 0x0000dc20003c7802 */ /* 0x000fe40000000f00 */
[----:B------:R-:W-:Y:S05]  /*dc10*/  CALL.REL.NOINC `($__internal_63_$__cuda_sm70_shflsync_down) ;  /* 0x000009f000007944 */ /* 0x000fea0003c00000 */
[----:B0-----:R-:W-:Y:S01]  /*dc20*/  HFMA2.MMA R84, -RZ, RZ, 0, 2.384185791015625e-07 ;  /* 0x00000004ff547435 */ /* 0x001fe200000001ff */
[----:B-1----:R-:W-:Y:S02]  /*dc30*/  MOV R64, R81 ;  /* 0x0000005100407202 */ /* 0x002fe40000000f00 */
[----:B------:R-:W-:Y:S02]  /*dc40*/  MOV R65, R66 ;  /* 0x0000004200417202 */ /* 0x000fe40000000f00 */
[----:B------:R-:W-:Y:S02]  /*dc50*/  MOV R81, 0x1f ;  /* 0x0000001f00517802 */ /* 0x000fe40000000f00 */
[----:B------:R-:W-:Y:S02]  /*dc60*/  MOV R86, 0xffffffff ;  /* 0xffffffff00567802 */ /* 0x000fe40000000f00 */
[----:B------:R-:W-:Y:S02]  /*dc70*/  MOV R60, 0xdc90 ;  /* 0x0000dc90003c7802 */ /* 0x000fe40000000f00 */
[----:B------:R-:W-:Y:S05]  /*dc80*/  CALL.REL.NOINC `($__internal_63_$__cuda_sm70_shflsync_down) ;  /* 0x0000098000007944 */ /* 0x000fea0003c00000 */
[----:B-1----:R-:W-:Y:S01]  /*dc90*/  MOV R60, R81 ;  /* 0x00000051003c7202 */ /* 0x002fe20000000f00 */
[----:B0-----:R-:W-:Y:S05]  /*dca0*/  BRA `(.L_x_2616) ;  /* 0xffff92c000007947 */ /* 0x001fea000383ffff */
.L_x_2525:
[----:B------:R-:W-:Y:S01]  /*dcb0*/  HFMA2.MMA R84, -RZ, RZ, 0, 4.76837158203125e-07 ;  /* 0x00000008ff547435 */ /* 0x000fe200000001ff */
[----:B------:R-:W-:-:S02]  /*dcc0*/  MOV R65, R79 ;  /* 0x0000004f00417202 */ /* 0x000fc40000000f00 */
[----:B------:R-:W-:Y:S02]  /*dcd0*/  MOV R81, 0x1f ;  /* 0x0000001f00517802 */ /* 0x000fe40000000f00 */
[----:B------:R-:W-:Y:S02]  /*dce0*/  MOV R86, 0xffffffff ;  /* 0xffffffff00567802 */ /* 0x000fe40000000f00 */
[----:B0-----:R-:W-:Y:S02]  /*dcf0*/  MOV R60, 0xdd10 ;  /* 0x0000dd10003c7802 */ /* 0x001fe40000000f00 */
[----:B-1234-:R-:W-:Y:S05]  /*dd00*/  CALL.REL.NOINC `($__internal_63_$__cuda_sm70_shflsync_down) ;  /* 0x0000090000007944 */ /* 0x01efea0003c00000 */
[----:B0-----:R-:W-:Y:S01]  /*dd10*/  HFMA2.MMA R84, -RZ, RZ, 0, 4.76837158203125e-07 ;  /* 0x00000008ff547435 */ /* 0x001fe200000001ff */
[----:B-1----:R-:W-:Y:S02]  /*dd20*/  MOV R62, R81 ;  /* 0x00000051003e7202 */ /* 0x002fe40000000f00 */
[----:B------:R-:W-:Y:S02]  /*dd30*/  MOV R65, R78 ;  /* 0x0000004e00417202 */ /* 0x000fe40000000f00 */
[----:B------:R-:W-:Y:S02]  /*dd40*/  MOV R81, 0x1f ;  /* 0x0000001f00517802 */ /* 0x000fe40000000f00 */
[----:B------:R-:W-:-:S02]  /*dd50*/  MOV R86, 0xffffffff ;  /* 0xffffffff00567802 */ /* 0x000fc40000000f00 */
[----:B------:R-:W-:Y:S02]  /*dd60*/  MOV R60, 0xdd80 ;  /* 0x0000dd80003c7802 */ /* 0x000fe40000000f00 */
[----:B------:R-:W-:Y:S05]  /*dd70*/  CALL.REL.NOINC `($__internal_63_$__cuda_sm70_shflsync_down) ;  /* 0x0000089000007944 */ /* 0x000fea0003c00000 */
[----:B0-----:R-:W-:Y:S01]  /*dd80*/  HFMA2.MMA R84, -RZ, RZ, 0, 4.76837158203125e-07 ;  /* 0x00000008ff547435 */ /* 0x001fe200000001ff */
[----:B-1----:R-:W-:Y:S02]  /*dd90*/  MOV R63, R81 ;  /* 0x00000051003f7202 */ /* 0x002fe40000000f00 */
[----:B------:R-:W-:Y:S02]  /*dda0*/  MOV R65, R67 ;  /* 0x0000004300417202 */ /* 0x000fe40000000f00 */
[----:B------:R-:W-:Y:S02]  /*ddb0*/  MOV R81, 0x1f ;  /* 0x0000001f00517802 */ /* 0x000fe40000000f00 */
[----:B------:R-:W-:Y:S02]  /*ddc0*/  MOV R86, 0xffffffff ;  /* 0xffffffff00567802 */ /* 0x000fe40000000f00 */
[----:B------:R-:W-:Y:S02]  /*ddd0*/  MOV R60, 0xddf0 ;  /* 0x0000ddf0003c7802 */ /* 0x000fe40000000f00 */
[----:B------:R-:W-:Y:S05]  /*dde0*/  CALL.REL.NOINC `($__internal_63_$__cuda_sm70_shflsync_down) ;  /* 0x0000082000007944 */ /* 0x000fea0003c00000 */
[----:B0-----:R-:W-:Y:S01]  /*ddf0*/  HFMA2.MMA R84, -RZ, RZ, 0, 4.76837158203125e-07 ;  /* 0x00000008ff547435 */ /* 0x001fe200000001ff */
        /* <DEDUP_REMOVED lines=8> */
.L_x_2528:
[----:B------:R-:W-:Y:S01]  /*de80*/  HFMA2.MMA R84, -RZ, RZ, 0, 9.5367431640625e-07 ;  /* 0x00000010ff547435 */ /* 0x000fe200000001ff */
[----:B------:R-:W-:Y:S02]  /*de90*/  MOV R65, R79 ;  /* 0x0000004f00417202 */ /* 0x000fe40000000f00 */
[----:B------:R-:W-:-:S02]  /*dea0*/  MOV R81, 0x1f ;  /* 0x0000001f00517802 */ /* 0x000fc40000000f00 */
[----:B------:R-:W-:Y:S02]  /*deb0*/  MOV R86, 0xffffffff ;  /* 0xffffffff00567802 */ /* 0x000fe40000000f00 */
[----:B0-----:R-:W-:Y:S02]  /*dec0*/  MOV R60, 0xdee0 ;  /* 0x0000dee0003c7802 */ /* 0x001fe40000000f00 */
[----:B-1234-:R-:W-:Y:S05]  /*ded0*/  CALL.REL.NOINC `($__internal_63_$__cuda_sm70_shflsync_down) ;  /* 0x0000073000007944 */ /* 0x01efea0003c00000 */
[----:B-1----:R-:W-:Y:S01]  /*dee0*/  MOV R62, R81 ;  /* 0x00000051003e7202 */ /* 0x002fe20000000f00 */
[----:B0-----:R-:W-:Y:S05]  /*def0*/  BRA `(.L_x_2618) ;  /* 0xffff92e000007947 */ /* 0x001fea000383ffff */
.L_x_2529:
[----:B------:R-:W-:Y:S01]  /*df00*/  HFMA2.MMA R84, -RZ, RZ, 0, 9.5367431640625e-07 ;  /* 0x00000010ff547435 */ /* 0x000fe200000001ff */
[----:B------:R-:W-:Y:S02]  /*df10*/  MOV R65, R78 ;  /* 0x0000004e00417202 */ /* 0x000fe40000000f00 */
[----:B------:R-:W-:Y:S02]  /*df20*/  MOV R81, 0x1f ;  /* 0x0000001f00517802 */ /* 0x000fe40000000f00 */
[----:B------:R-:W-:Y:S02]  /*df30*/  MOV R86, 0xffffffff ;  /* 0xffffffff00567802 */ /* 0x000fe40000000f00 */
[----:B0-----:R-:W-:-:S02]  /*df40*/  MOV R60, 0xdf60 ;  /* 0x0000df60003c7802 */ /* 0x001fc40000000f00 */
[----:B-1234-:R-:W-:Y:S05]  /*df50*/  CALL.REL.NOINC `($__internal_63_$__cuda_sm70_shflsync_down) ;  /* 0x000006b000007944 */ /* 0x01efea0003c00000 */
[----:B0-----:R-:W-:Y:S01]  /*df60*/  HFMA2.MMA R84, -RZ, RZ, 0, 9.5367431640625e-07 ;  /* 0x00000010ff547435 */ /* 0x001fe200000001ff */
[----:B-1----:R-:W-:-:S02]  /*df70*/  MOV R63, R81 ;  /* 0x00000051003f7202 */ /* 0x002fc40000000f00 */
[----:B------:R-:W-:Y:S02]  /*df80*/  MOV R65, R67 ;  /* 0x0000004300417202 */ /* 0x000fe40000000f00 */
[----:B------:R-:W-:Y:S02]  /*df90*/  MOV R81, 0x1f ;  /* 0x0000001f00517802 */ /* 0x000fe40000000f00 */
[----:B------:R-:W-:Y:S02]  /*dfa0*/  MOV R86, 0xffffffff ;  /* 0xffffffff00567802 */ /* 0x000fe40000000f00 */
[----:B------:R-:W-:Y:S02]  /*dfb0*/  MOV R60, 0xdfd0 ;  /* 0x0000dfd0003c7802 */ /* 0x000fe40000000f00 */
[----:B------:R-:W-:Y:S05]  /*dfc0*/  CALL.REL.NOINC `($__internal_63_$__cuda_sm70_shflsync_down) ;  /* 0x0000064000007944 */ /* 0x000fea0003c00000 */
[----:B0-----:R-:W-:Y:S01]  /*dfd0*/  HFMA2.MMA R84, -RZ, RZ, 0, 9.5367431640625e-07 ;  /* 0x00000010ff547435 */ /* 0x001fe200000001ff */
        /* <DEDUP_REMOVED lines=8> */
.L_x_2532:
[----:B----4-:R-:W-:Y:S01]  /*e060*/  HFMA2.MMA R64, -RZ, RZ, 0, 0 ;  /* 0x00000000ff407435 */ /* 0x010fe200000001ff */
[----:B---3--:R-:W-:Y:S02]  /*e070*/  MOV R63, R79 ;  /* 0x0000004f003f7202 */ /* 0x008fe40000000f00 */
[----:B------:R-:W-:Y:S02]  /*e080*/  MOV R65, 0x1f ;  /* 0x0000001f00417802 */ /* 0x000fe40000000f00 */
[----:B-1----:R-:W-:Y:S02]  /*e090*/  MOV R62, 0xffffffff ;  /* 0xffffffff003e7802 */ /* 0x002fe40000000f00 */
[----:B0-----:R-:W-:-:S02]  /*e0a0*/  MOV R60, 0xe0c0 ;  /* 0x0000e0c0003c7802 */ /* 0x001fc40000000f00 */
[----:B--2---:R-:W-:Y:S05]  /*e0b0*/  CALL.REL.NOINC `($__internal_64_$__cuda_sm70_shflsync_idx_p) ;  /* 0x0000059000007944 */ /* 0x004fea0003c00000 */
        /* <DEDUP_REMOVED lines=21> */
[----:B------:R-:W-:Y:S01]  /*e210*/  HFMA2.MMA R84, -RZ, RZ, 0, 5.9604644775390625e-08 ;  /* 0x00000001ff547435 */ /* 0x000fe200000001ff */
[----:B-1----:R-:W-:-:S02]  /*e220*/  MOV R237, R62 ;  /* 0x0000003e00ed7202 */ /* 0x002fc40000000f00 */
[----:B0-----:R-:W-:Y:S02]  /*e230*/  MOV R65, R79 ;  /* 0x0000004f00417202 */ /* 0x001fe40000000f00 */
[----:B------:R-:W-:Y:S02]  /*e240*/  MOV R81, 0x1f ;  /* 0x0000001f00517802 */ /* 0x000fe40000000f00 */
[----:B------:R-:W-:Y:S02]  /*e250*/  MOV R86, 0xffffffff ;  /* 0xffffffff00567802 */ /* 0x000fe40000000f00 */
[----:B------:R-:W-:Y:S02]  /*e260*/  MOV R60, 0xe280 ;  /* 0x0000e280003c7802 */ /* 0x000fe40000000f00 */
[----:B------:R-:W-:Y:S05]  /*e270*/  CALL.REL.NOINC `($__internal_63_$__cuda_sm70_shflsync_down) ;  /* 0x0000039000007944 */ /* 0x000fea0003c00000 */
[----:B0-----:R-:W-:Y:S01]  /*e280*/  HFMA2.MMA R84, -RZ, RZ, 0, 5.9604644775390625e-08 ;  /* 0x00000001ff547435 */ /* 0x001fe200000001ff */
[----:B-1----:R-:W-:Y:S02]  /*e290*/  MOV R77, R81 ;  /* 0x00000051004d7202 */ /* 0x002fe40000000f00 */
[----:B------:R-:W-:Y:S02]  /*e2a0*/  MOV R65, R78 ;  /* 0x0000004e00417202 */ /* 0x000fe40000000f00 */
[----:B------:R-:W-:-:S02]  /*e2b0*/  MOV R81, 0x1f ;  /* 0x0000001f00517802 */ /* 0x000fc40000000f00 */
[----:B------:R-:W-:Y:S02]  /*e2c0*/  MOV R86, 0xffffffff ;  /* 0xffffffff00567802 */ /* 0x000fe40000000f00 */
[----:B------:R-:W-:Y:S02]  /*e2d0*/  MOV R60, 0xe2f0 ;  /* 0x0000e2f0003c7802 */ /* 0x000fe40000000f00 */
[----:B------:R-:W-:Y:S05]  /*e2e0*/  CALL.REL.NOINC `($__internal_63_$__cuda_sm70_shflsync_down) ;  /* 0x0000032000007944 */ /* 0x000fea0003c00000 */
[----:B0-----:R-:W-:Y:S01]  /*e2f0*/  HFMA2.MMA R84, -RZ, RZ, 0, 5.9604644775390625e-08 ;  /* 0x00000001ff547435 */ /* 0x001fe200000001ff */
[----:B-1----:R-:W-:Y:S02]  /*e300*/  MOV R80, R81 ;  /* 0x0000005100507202 */ /* 0x002fe40000000f00 */
[----:B------:R-:W-:Y:S02]  /*e310*/  MOV R65, R67 ;  /* 0x0000004300417202 */ /* 0x000fe40000000f00 */
[----:B------:R-:W-:Y:S02]  /*e320*/  MOV R81, 0x1f ;  /* 0x0000001f00517802 */ /* 0x000fe40000000f00 */
[----:B------:R-:W-:Y:S02]  /*e330*/  MOV R86, 0xffffffff ;  /* 0xffffffff00567802 */ /* 0x000fe40000000f00 */
[----:B------:R-:W-:-:S02]  /*e340*/  MOV R60, 0xe360 ;  /* 0x0000e360003c7802 */ /* 0x000fc40000000f00 */
        /* <DEDUP_REMOVED lines=20> */
[----:B-1----:R-:W-:Y:S05]  /*e490*/  CALL.REL.NOINC `($__internal_64_$__cuda_sm70_shflsync_idx_p) ;  /* 0x000001b000007944 */ /* 0x002fea0003c00000 */
[----:B0-----:R-:W-:Y:S01]  /*e4a0*/  HFMA2.MMA R64, -RZ, RZ, 0, 0 ;  /* 0x00000000ff407435 */ /* 0x001fe200000001ff */
[----:B-1----:R-:W-:Y:S02]  /*e4b0*/  MOV R84, R62 ;  /* 0x0000003e00547202 */ /* 0x002fe40000000f00 */
[----:B------:R-:W-:Y:S02]  /*e4c0*/  MOV R63, R57 ;  /* 0x00000039003f7202 */ /* 0x000fe40000000f00 */
[----:B------:R-:W-:Y:S02]  /*e4d0*/  MOV R65, 0x1f ;  /* 0x0000001f00417802 */ /* 0x000fe40000000f00 */
[----:B------:R-:W-:Y:S02]  /*e4e0*/  MOV R62, 0xffffffff ;  /* 0xffffffff003e7802 */ /* 0x000fe40000000f00 */
[----:B------:R-:W-:Y:S02]  /*e4f0*/  MOV R60, 0xe510 ;  /* 0x0000e510003c7802 */ /* 0x000fe40000000f00 */
        /* <DEDUP_REMOVED lines=15> */
[----:B-1----:R-:W-:Y:S01]  /*e5f0*/  MOV R87, R62 ;  /* 0x0000003e00577202 */ /* 0x002fe20000000f00 */
[----:B0-----:R-:W-:Y:S05]  /*e600*/  BRA `(.L_x_2620) ;  /* 0xffff8e3000007947 */ /* 0x001fea000383ffff */
        .weak           $__internal_63_$__cuda_sm70_shflsync_down
        .type           $__internal_63_$__cuda_sm70_shflsync_down,@function
        .size           $__internal_63_$__cuda_sm70_shflsync_down,($__internal_64_$__cuda_sm70_shflsync_idx_p - $__internal_63_$__cuda_sm70_shflsync_down)
$__internal_63_$__cuda_sm70_shflsync_down:
[----:B------:R-:W-:Y:S01]  /*e610*/  HFMA2.MMA R61, -RZ, RZ, 0, 0 ;  /* 0x00000000ff3d7435 */ /* 0x000fe200000001ff */
[----:B------:R-:W-:Y:S04]  /*e620*/  WARPSYNC R86 ;  /* 0x0000005600007348 */ /* 0x000fe80003800000 */
[----:B------:R0:W1:Y:S01]  /*e630*/  SHFL.DOWN PT, R81, R65, R84, R81 ;  /* 0x0800005441517389 */ /* 0x00006200000e0051 */
[----:B------:R-:W-:Y:S05]  /*e640*/  RET.REL.NODEC R60 `(_Z25selective_scan_bwd_kernelI32Selective_Scan_bwd_kernel_traitsILi128ELi16ELb1ELb0ELb1ELb0ELb1EN3c108BFloat16ENS1_7complexIfEEEEv12SSMParamsBwd) ;  /* 0xffff19b03c007950 */ /* 0x000fea0003c3ffff */
        .weak           $__internal_64_$__cuda_sm70_shflsync_idx_p
        .type           $__internal_64_$__cuda_sm70_shflsync_idx_p,@function
        .size           $__internal_64_$__cuda_sm70_shflsync_idx_p,($__internal_65_$__cuda_sm70_shflsync_up - $__internal_64_$__cuda_sm70_shflsync_idx_p)
$__internal_64_$__cuda_sm70_shflsync_idx_p:
[----:B------:R-:W-:Y:S01]  /*e650*/  MOV R61, 0x0 ;  /* 0x00000000003d7802 */ /* 0x000fe20000000f00 */
[----:B------:R-:W-:Y:S04]  /*e660*/  WARPSYNC R62 ;  /* 0x0000003e00007348 */ /* 0x000fe80003800000 */
[----:B------:R0:W1:Y:S01]  /*e670*/  SHFL.IDX PT, R62, R63, R64, R65 ;  /* 0x000000403f3e7389 */ /* 0x00006200000e0041 */
[----:B------:R-:W-:Y:S05]  /*e680*/  RET.REL.NODEC R60 `(_Z25selective_scan_bwd_kernelI32Selective_Scan_bwd_kernel_traitsILi128ELi16ELb1ELb0ELb1ELb0ELb1EN3c108BFloat16ENS1_7complexIfEEEEv12SSMParamsBwd) ;  /* 0xffff19703c007950 */ /* 0x000fea0003c3ffff */
        .weak           $__internal_65_$__cuda_sm70_shflsync_up
        .type           $__internal_65_$__cuda_sm70_shflsync_up,@function
        .size           $__internal_65_$__cuda_sm70_shflsync_up,(.L_x_14497 - $__internal_65_$__cuda_sm70_shflsync_up)
$__internal_65_$__cuda_sm70_shflsync_up:
[----:B------:R-:W-:Y:S01]  /*e690*/  HFMA2.MMA R61, -RZ, RZ, 0, 0 ;  /* 0x00000000ff3d7435 */ /* 0x000fe200000001ff */
[----:B------:R-:W-:Y:S04]  /*e6a0*/  WARPSYNC R81 ;  /* 0x0000005100007348 */ /* 0x000fe80003800000 */
[----:B------:R0:W1:Y:S01]  /*e6b0*/  SHFL.UP PT, R65, R65, R76, R78 ;  /* 0x0400004c41417389 */ /* 0x00006200000e004e */
[----:B------:R-:W-:Y:S05]  /*e6c0*/  RET.REL.NODEC R60 `(_Z25selective_scan_bwd_kernelI32Selective_Scan_bwd_kernel_traitsILi128ELi16ELb1ELb0ELb1ELb0ELb1EN3c108BFloat16ENS1_7complexIfEEEEv12SSMParamsBwd) ;  /* 0xffff19303c007950 */ /* 0x000fea0003c3ffff */
.L_x_2621:
        /* <DEDUP_REMOVED lines=11> */
.L_x_14497:


//--------------------- .text._Z25selective_scan_bwd_kernelI32Selective_Scan_bwd_kernel_traitsILi128ELi16ELb1ELb0ELb1ELb1ELb0EN3c108BFloat16ENS1_7complexIfEEEEv12SSMParamsBwd --------------------------
	.section	.text._Z25selective_scan_bwd_kernelI32Selective_Scan_bwd_kernel_traitsILi128ELi16ELb1ELb0ELb1ELb1ELb0EN3c108BFloat16ENS1_7complexIfEEEEv12SSMParamsBwd,"ax",@progbits
	.sectioninfo	@"SHI_REGISTERS=247"
	.align	128
        .global         _Z25selective_scan_bwd_kernelI32Selective_Scan_bwd_kernel_traitsILi128ELi16ELb1ELb0ELb1ELb1ELb0EN3c108BFloat16ENS1_7complexIfEEEEv12SSMParamsBwd
        .type           _Z25selective_scan_bwd_kernelI32Selective_Scan_bwd_kernel_traitsILi128ELi16ELb1ELb0ELb1ELb1ELb0EN3c108BFloat16ENS1_7complexIfEEEEv12SSMParamsBwd,@function
        .size           _Z25selective_scan_bwd_kernelI32Selective_Scan_bwd_kernel_traitsILi128ELi16ELb1ELb0ELb1ELb1ELb0EN3c108BFloat16ENS1_7complexIfEEEEv12SSMParamsBwd,(.L_x_14500 - _Z25selective_scan_bwd_kernelI32Selective_Scan_bwd_kernel_traitsILi128ELi16ELb1ELb0ELb1ELb1ELb0EN3c108BFloat16ENS1_7complexIfEEEEv12SSMParamsBwd)
        .other          _Z25selective_scan_bwd_kernelI32Selective_Scan_bwd_kernel_traitsILi128ELi16ELb1ELb0ELb1ELb1ELb0EN3c108BFloat16ENS1_7complexIfEEEEv12SSMParamsBwd,@"STO_CUDA_ENTRY STV_DEFAULT"
_Z25selective_scan_bwd_kernelI32Selective_Scan_bwd_kernel_traitsILi128ELi16ELb1ELb0ELb1ELb1ELb0EN3c108BFloat16ENS1_7complexIfEEEEv12SSMParamsBwd:
.text._Z25selective_scan_bwd_kernelI32Selective_Scan_bwd_kernel_traitsILi128ELi16ELb1ELb0ELb1ELb1ELb0EN3c108BFloat16ENS1_7complexIfEEEEv12SSMParamsBwd:
        /* <DEDUP_REMOVED lines=32> */
[----:B-1----:R-:W-:Y:S01]  /*0200*/  USHF.R.S32.HI UR35, URZ, 0x1f, UR34 ;  /* 0x0000001f3f237899 */ /* 0x002fe20008011422 */
[----:B------:R-:W-:Y:S01]  /*0210*/  HFMA2.MMA R105, -RZ, RZ, 0, 0 ;  /* 0x00000000ff697435 */ /* 0x000fe200000001ff */
[----:B------:R-:W-:Y:S01]  /*0220*/  UISETP.NE.U32.AND UP0, UPT, URZ, UR4, UPT ;  /* 0x000000043f00728c */ /* 0x000fe2000bf05070 */
[----:B------:R-:W-:Y:S01]  /*0230*/  MOV R101, RZ ;  /* 0x000000ff00657202 */ /* 0x000fe20000000f00 */
[----:B------:R-:W-:Y:S02]  /*0240*/  UIMAD UR4, UR35, UR6, URZ ;  /* 0x00000006230472a4 */ /* 0x000fe4000f8e023f */
[----:B------:R-:W-:Y:S02]  /*0250*/  UIMAD.WIDE.U32 UR12, UR34, UR6, URZ ;  /* 0x00000006220c72a5 */ /* 0x000fe4000f8e003f */
        /* <DEDUP_REMOVED lines=17> */
[----:B------:R-:W-:Y:S02]  /*0370*/  UMOV UR9, URZ ;  /* 0x0000003f00097c82 */ /* 0x000fe40008000000 */
[----:B------:R-:W-:Y:S02]  /*0380*/  @UP1 ULEA UR8, UP3, UR16, UR6, 0x2 ;  /* 0x0000000610081291 */ /* 0x000fe4000f86103f */
[----:B------:R-:W-:Y:S02]  /*0390*/  UIMAD.WIDE.U32 UR10, UR34, UR20, URZ ;  /* 0x00000014220a72a5 */ /* 0x000fe4000f8e003f */
[----:B------:R-:W-:Y:S01]  /*03a0*/  @UP1 ULEA.HI.X UR9, UR16, UR7, UR17, 0x2, UP3 ;  /* 0x0000000710091291 */ /* 0x000fe200098f1411 */
[----:B--2---:R-:W-:Y:S01]  /*03b0*/  IADD3 R2, R0, 0xffffffe, RZ ;  /* 0x0ffffffe00027810 */ /* 0x004fe20007ffe0ff */
[----:B------:R-:W-:Y:S01]  /*03c0*/  UMOV UR6, URZ ;  /* 0x0000003f00067c82 */ /* 0x000fe20008000000 */
[----:B------:R-:W-:Y:S01]  /*03d0*/  IABS R0, UR16 ;  /* 0x0000001000007c13 */ /* 0x000fe20008000000 */
[----:B------:R-:W-:-:S02]  /*03e0*/  @UP2 ULEA UR6, UP1, UR16, UR26, 0x2 ;  /* 0x0000001a10062291 */ /* 0x000fc4000f82103f */
[----:B------:R-:W-:Y:S01]  /*03f0*/  UIMAD UR20, UR35, UR20, URZ ;  /* 0x00000014231472a4 */ /* 0x000fe2000f8e023f */
[----:B------:R-:W0:Y:S01]  /*0400*/  F2I.FTZ.U32.TRUNC.NTZ R2, R2 ;  /* 0x0000000200027305 */ /* 0x000e22000021f000 */
[----:B------:R-:W1:Y:S01]  /*0410*/  R2UR UR23, R0 ;  /* 0x00000000001773c2 */ /* 0x000e6200000e0000 */
[----:B------:R-:W-:Y:S02]  /*0420*/  UMOV UR7, URZ ;  /* 0x0000003f00077c82 */ /* 0x000fe40008000000 */
[----:B------:R-:W-:Y:S02]  /*0430*/  @UP2 ULEA.HI.X UR7, UR16, UR27, UR17, 0x2, UP1 ;  /* 0x0000001b10072291 */ /* 0x000fe400088f1411 */
[----:B------:R-:W-:Y:S02]  /*0440*/  UIMAD UR20, UR34, UR21, UR20 ;  /* 0x00000015221472a4 */ /* 0x000fe4000f8e0214 */
[----:B------:R-:W-:Y:S02]  /*0450*/  ULDC.64 UR26, c[0x0][0x1d8] ;  /* 0x00007600001a7ab9 */ /* 0x000fe40000000a00 */
[----:B------:R-:W-:-:S02]  /*0460*/  UIMAD UR21, UR17, UR26, URZ ;  /* 0x0000001a111572a4 */ /* 0x000fc4000f8e023f */
[----:B------:R-:W-:Y:S02]  /*0470*/  UIADD3 UR13, UR13, UR4, URZ ;  /* 0x000000040d0d7290 */ /* 0x000fe4000fffe03f */
[----:B------:R-:W-:Y:S01]  /*0480*/  UIMAD UR21, UR16, UR27, UR21 ;  /* 0x0000001b101572a4 */ /* 0x000fe2000f8e0215 */
[----:B0-----:R-:W0:Y:S01]  /*0490*/  R2UR UR5, R2 ;  /* 0x00000000020573c2 */ /* 0x001e2200000e0000 */
[----:B------:R-:W-:Y:S02]  /*04a0*/  UMOV UR4, URZ ;  /* 0x0000003f00047c82 */ /* 0x000fe40008000000 */
[----:B------:R-:W-:Y:S02]  /*04b0*/  UIMAD.WIDE.U32 UR12, UR16, UR26, UR12 ;  /* 0x0000001a100c72a5 */ /* 0x000fe4000f8e000c */
[----:B------:R-:W-:Y:S02]  /*04c0*/  UIADD3 UR15, UR15, UR24, URZ ;  /* 0x000000180f0f7290 */ /* 0x000fe4000fffe03f */
[----:B------:R-:W-:-:S02]  /*04d0*/  ULDC.64 UR26, c[0x0][0x1e8] ;  /* 0x00007a00001a7ab9 */ /* 0x000fc40000000a00 */
[----:B------:R-:W-:Y:S02]  /*04e0*/  UIMAD UR24, UR17, UR26, URZ ;  /* 0x0000001a111872a4 */ /* 0x000fe4000f8e023f */
[----:B------:R-:W-:Y:S02]  /*04f0*/  UIMAD.WIDE.U32 UR14, UR16, UR26, UR14 ;  /* 0x0000001a100e72a5 */ /* 0x000fe4000f8e000e */
[----:B------:R-:W-:Y:S02]  /*0500*/  UIMAD UR27, UR16, UR27, UR24 ;  /* 0x0000001b101b72a4 */ /* 0x000fe4000f8e0218 */
[----:B------:R-:W-:Y:S02]  /*0510*/  UIADD3 UR11, UR11, UR20, URZ ;  /* 0x000000140b0b7290 */ /* 0x000fe4000fffe03f */
[----:B0-----:R-:W-:-:S04]  /*0520*/  UIADD3 UR25, URZ, -UR5, URZ ;  /* 0x800000053f197290 */ /* 0x001fc8000fffe03f */
[----:B------:R-:W-:-:S04]  /*0530*/  UIMAD UR25, UR25, UR29, URZ ;  /* 0x0000001d191972a4 */ /* 0x000fc8000f8e023f */
[----:B------:R-:W-:Y:S02]  /*0540*/  UIMAD.WIDE.U32 UR4, UR5, UR25, UR4 ;  /* 0x00000019050472a5 */ /* 0x000fe4000f8e0004 */
[----:B------:R-:W-:Y:S02]  /*0550*/  ULEA UR25, UR28, 0xfffff800, 0xb ;  /* 0xfffff8001c197891 */ /* 0x000fe4000f8e583f */
[----:B-1----:R-:W-:Y:S02]  /*0560*/  UIMAD.WIDE.U32 UR4, UR5, UR23, URZ ;  /* 0x00000017050472a5 */ /* 0x002fe4000f8e003f */
[----:B------:R-:W-:Y:S02]  /*0570*/  USHF.R.S32.HI UR26, URZ, 0x1f, UR25 ;  /* 0x0000001f3f1a7899 */ /* 0x000fe40008011419 */
[----:B------:R-:W-:-:S03]  /*0580*/  UIADD3 UR12, UP2, UR25, UR12, URZ ;  /* 0x0000000c190c7290 */ /* 0x000fc6000ff5e03f */
[----:B------:R-:W-:Y:S02]  /*0590*/  UMOV UR24, UR5 ;  /* 0x0000000500187c82 */ /* 0x000fe40008000000 */
[----:B------:R-:W-:Y:S02]  /*05a0*/  UIADD3 UR4, -UR24, URZ, URZ ;  /* 0x0000003f18047290 */ /* 0x000fe4000fffe13f */
[----:B------:R-:W-:Y:S02]  /*05b0*/  UIADD3 UR5, UR19, UR22, URZ ;  /* 0x0000001613057290 */ /* 0x000fe4000fffe03f */
[----:B------:R-:W-:Y:S02]  /*05c0*/  UIMAD UR23, UR29, UR4, UR23 ;  /* 0x000000041d1772a4 */ /* 0x000fe4000f8e0217 */
[----:B------:R-:W-:Y:S02]  /*05d0*/  UIMAD UR4, UR17, UR36, URZ ;  /* 0x00000024110472a4 */ /* 0x000fe4000f8e023f */
[----:B------:R-:W-:-:S02]  /*05e0*/  UISETP.GT.U32.AND UP1, UPT, UR29, UR23, UPT ;  /* 0x000000171d00728c */ /* 0x000fc4000bf24070 */
[----:B------:R-:W-:Y:S02]  /*05f0*/  UIMAD UR30, UR16, UR37, UR4 ;  /* 0x00000025101e72a4 */ /* 0x000fe4000f8e0204 */
[----:B------:R-:W-:Y:S02]  /*0600*/  UIADD3.X UR21, UR26, UR13, UR21, UP2, !UPT ;  /* 0x0000000d1a157290 */ /* 0x000fe400097fe415 */
[----:B------:R-:W-:Y:S02]  /*0610*/  UMOV UR4, UR18 ;  /* 0x0000001200047c82 */ /* 0x000fe40008000000 */
[----:B------:R-:W-:Y:S02]  /*0620*/  UIMAD.WIDE.U32 UR4, UR16, UR36, UR4 ;  /* 0x00000024100472a5 */ /* 0x000fe4000f8e0004 */
[----:B------:R-:W-:Y:S02]  /*0630*/  ULDC.64 UR18, c[0x0][0x240] ;  /* 0x0000900000127ab9 */ /* 0x000fe40000000a00 */
[----:B------:R-:W-:-:S02]  /*0640*/  @!UP1 UIADD3 UR23, UR23, -UR29, URZ ;  /* 0x8000001d17179290 */ /* 0x000fc4000fffe03f */
[----:B------:R-:W-:Y:S02]  /*0650*/  ULDC UR36, c[0x0][0x178] ;  /* 0x00005e0000247ab9 */ /* 0x000fe40000000800 */
        /* <DEDUP_REMOVED lines=8> */
[----:B------:R-:W-:Y:S02]  /*06e0*/  UIADD3 UR18, UP4, UR25, UR14, URZ ;  /* 0x0000000e19127290 */ /* 0x000fe4000ff9e03f */
[----:B------:R-:W-:Y:S02]  /*06f0*/  ULDC.64 UR12, c[0x0][0x248] ;  /* 0x00009200000c7ab9 */ /* 0x000fe40000000a00 */
[----:B------:R-:W-:-:S02]  /*0700*/  UIADD3.X UR14, UR26, UR15, UR27, UP4, !UPT ;  /* 0x0000000f1a0e7290 */ /* 0x000fc4000a7fe41b */
[----:B------:R-:W-:Y:S02]  /*0710*/  UMOV UR20, UR24 ;  /* 0x0000001800147c82 */ /* 0x000fe40008000000 */
[----:B------:R-:W-:Y:S02]  /*0720*/  ULEA UR19, UP4, UR18, UR12, 0x1 ;  /* 0x0000000c12137291 */ /* 0x000fe4000f88083f */
[----:B------:R-:W-:Y:S02]  /*0730*/  @!UP3 UIADD3 UR20, -UR20, URZ, URZ ;  /* 0x0000003f1414b290 */ /* 0x000fe4000fffe13f */
[----:B------:R-:W-:Y:S02]  /*0740*/  @!UP1 ULOP3.LUT UR20, URZ, UR36, URZ, 0x33, !UPT ;  /* 0x000000243f149292 */ /* 0x000fe4000f8e333f */
[----:B------:R-:W-:Y:S02]  /*0750*/  UIADD3 UR25, UP2, UR25, UR4, URZ ;  /* 0x0000000419197290 */ /* 0x000fe4000ff5e03f */
[----:B------:R-:W-:-:S02]  /*0760*/  ULEA.HI.X UR18, UR18, UR13, UR14, 0x1, UP4 ;  /* 0x0000000d12127291 */ /* 0x000fc4000a0f0c0e */
[----:B------:R-:W-:Y:S02]  /*0770*/  USHF.R.S32.HI UR37, URZ, 0x1f, UR20 ;  /* 0x0000001f3f257899 */ /* 0x000fe40008011414 */
[----:B------:R-:W-:Y:S02]  /*0780*/  ULDC.64 UR12, c[0x0][0x308] ;  /* 0x0000c200000c7ab9 */ /* 0x000fe40000000a00 */
[----:B------:R-:W-:Y:S02]  /*0790*/  UIADD3.X UR4, UR26, UR5, UR30, UP2, !UPT ;  /* 0x000000051a047290 */ /* 0x000fe400097fe41e */
        /* <DEDUP_REMOVED lines=36> */
[----:B------:R-:W-:Y:S01]  /*09e0*/  UMOV UR8, UR19 ;  /* 0x0000001300087c82 */ /* 0x000fe20008000000 */
[----:B------:R-:W-:Y:S01]  /*09f0*/  MOV R105, RZ ;  /* 0x000000ff00697202 */ /* 0x000fe20000000f00 */
[----:B------:R-:W4:Y:S01]  /*0a00*/  S2R R100, SR_LANEID ;  /* 0x0000000000647919 */ /* 0x000f220000000000 */
[----:B------:R-:W-:-:S02]  /*0a10*/  ULDC UR21, c[0x0][0x174] ;  /* 0x00005d0000157ab9 */ /* 0x000fc40000000800 */
[----:B------:R-:W-:Y:S02]  /*0a20*/  UMOV UR19, UR18 ;  /* 0x0000001200137c82 */ /* 0x000fe40008000000 */
[----:B------:R-:W-:Y:S01]  /*0a30*/  UMOV UR6, URZ ;  /* 0x0000003f00067c82 */ /* 0x000fe20008000000 */
[----:B---3--:R-:W-:-:S04]  /*0a40*/  SHF.R.S32.HI R0, RZ, 0x1f, R99 ;  /* 0x0000001fff007819 */ /* 0x008fc80000011463 */
[----:B------:R-:W-:-:S04]  /*0a50*/  LEA.HI R0, R0, R99, RZ, 0x5 ;  /* 0x0000006300007211 */ /* 0x000fc800078f28ff */
[----:B----4-:R-:W-:Y:S02]  /*0a60*/  SHF.R.S32.HI R98, RZ, 0x5, R0 ;  /* 0x00000005ff627819 */ /* 0x010fe40000011400 */
.L_x_2757:
        /* <DEDUP_REMOVED lines=9> */
[-C--:B------:R-:W-:Y:S01]  /*0b00*/  IADD3 R97, R0, R100.reuse, RZ ;  /* 0x0000006400617210 */ /* 0x080fe20007ffe0ff */
[----:B------:R-:W-:Y:S01]  /*0b10*/  HFMA2.MMA R8, -RZ, RZ, 0, 9.5367431640625e-07 ;  /* 0x00000010ff087435 */ /* 0x000fe200000001ff */
[----:B------:R-:W-:Y:S02]  /*0b20*/  UMOV UR18, UR8 ;  /* 0x0000000800127c82 */ /* 0x000fe40008000000 */
[----:B------:R-:W-:-:S07]  /*0b30*/  IADD3 R10, R97, R100, RZ ;  /* 0x00000064610a7210 */ /* 0x000fce0007ffe0ff */
[----:B------:R-:W-:Y:S01]  /*0b40*/  IMAD.WIDE R8, R5, R8, UR18 ;  /* 0x0000001205087e25 */ /* 0x000fe2000f8e0208 */
[----:B---3--:R-:W-:Y:S04]  /*0b50*/  STS.128 [R97.X16], R12 ;  /* 0x0000000c61007388 */ /* 0x008fe8000000cc00 */
[----:B----4-:R0:W-:Y:S01]  /*0b60*/  STS.128 [R97.X16+0x200], R16 ;  /* 0x0002001061007388 */ /* 0x0101e2000000cc00 */
[----:B------:R-:W-:-:S06]  /*0b70*/  NOP ;  /* 0x0000000000007918 */ /* 0x000fcc0000000000 */
[----:B------:R-:W3:Y:S04]  /*0b80*/  LDS.128 R60, [R10.X16] ;  /* 0x000000000a3c7984 */ /* 0x000ee8000000cc00 */
[----:B------:R-:W-:Y:S04]  /*0b90*/  LDS.128 R64, [R10.X16+0x10] ;  /* 0x000010000a407984 */ /* 0x000fe8000000cc00 */
[----:B------:R-:W-:Y:S06]  /*0ba0*/  BAR.SYNC.DEFER_BLOCKING 0x0 ;  /* 0x0000000000007b1d */ /* 0x000fec0000010000 */
[----:B------:R-:W4:Y:S04]  /*0bb0*/  LDG.E.128 R20, [R8.64] ;  /* 0x0000002008147981 */ /* 0x000f28000c1e1d00 */
[----:B------:R-:W5:Y:S01]  /*0bc0*/  LDG.E.128 R24, [R8.64+0x200] ;  /* 0x0002002008187981 */ /* 0x000f62000c1e1d00 */
[----:B------:R-:W-:-:S02]  /*0bd0*/  MOV R2, UR24 ;  /* 0x0000001800027c02 */ /* 0x000fc40008000f00 */
[----:B------:R-:W-:-:S05]  /*0be0*/  MOV R3, UR25 ;  /* 0x0000001900037c02 */ /* 0x000fca0008000f00 */
[----:B------:R-:W-:Y:S01]  /*0bf0*/  IMAD.WIDE R2, R5, 0x10, R2 ;  /* 0x0000001005027825 */ /* 0x000fe200078e0202 */
[----:B----4-:R-:W-:Y:S04]  /*0c00*/  STS.128 [R97.X16], R20 ;  /* 0x0000001461007388 */ /* 0x010fe8000000cc00 */
[----:B-----5:R-:W-:Y:S01]  /*0c10*/  STS.128 [R97.X16+0x200], R24 ;  /* 0x0002001861007388 */ /* 0x020fe2000000cc00 */
[----:B------:R-:W-:-:S06]  /*0c20*/  NOP ;  /* 0x0000000000007918 */ /* 0x000fcc0000000000 */
[----:B------:R-:W4:Y:S04]  /*0c30*/  LDS.128 R12, [R10.X16] ;  /* 0x000000000a0c7984 */ /* 0x000f28000000cc00 */
[----:B------:R-:W-:Y:S04]  /*0c40*/  LDS.128 R4, [R10.X16+0x10] ;  /* 0x000010000a047984 */ /* 0x000fe8000000cc00 */
[----:B------:R-:W-:Y:S06]  /*0c50*/  BAR.SYNC.DEFER_BLOCKING 0x0 ;  /* 0x0000000000007b1d */ /* 0x000fec0000010000 */
[----:B0-----:R0:W5:Y:S04]  /*0c60*/  LDG.E.128 R16, [R2.64] ;  /* 0x0000002002107981 */ /* 0x001168000c1e1d00 */
[----:B--2---:R0:W2:Y:S01]  /*0c70*/  LDG.E.128 R28, [R2.64+0x200] ;  /* 0x00020020021c7981 */ /* 0x0040a2000c1e1d00 */
[----:B---3--:R-:W-:Y:S01]  /*0c80*/  PRMT R0, RZ, 0x5410, R60 ;  /* 0x00005410ff007816 */ /* 0x008fe2000000003c */
[----:B------:R-:W-:Y:S01]  /*0c90*/  BSSY B0, `(.L_x_2623) ;  /* 0x0000054000007945 */ /* 0x000fe20003800000 */
[----:B----4-:R-:W-:-:S02]  /*0ca0*/  PRMT R89, RZ, 0x5410, R12 ;  /* 0x00005410ff597816 */ /* 0x010fc4000000000c */
[--C-:B------:R-:W-:Y:S02]  /*0cb0*/  PRMT R55, RZ, 0x5410, R13.reuse ;  /* 0x00005410ff377816 */ /* 0x100fe4000000000d */
[----:B------:R-:W-:Y:S01]  /*0cc0*/  PRMT R53, RZ, 0x5410, R14 ;  /* 0x00005410ff357816 */ /* 0x000fe2000000000e */
[----:B------:R-:W-:Y:S01]  /*0cd0*/  FADD.FTZ R89, R89, UR5 ;  /* 0x0000000559597e21 */ /* 0x000fe20008010000 */
[----:B0-----:R-:W-:Y:S01]  /*0ce0*/  PRMT R2, RZ, 0x7610, R60 ;  /* 0x00007610ff027816 */ /* 0x001fe2000000003c */
[----:B------:R-:W-:Y:S01]  /*0cf0*/  FADD.FTZ R55, R55, UR5 ;  /* 0x0000000537377e21 */ /* 0x000fe20008010000 */
[----:B------:R-:W-:Y:S01]  /*0d00*/  PRMT R12, RZ, 0x7610, R12 ;  /* 0x00007610ff0c7816 */ /* 0x000fe2000000000c */
[----:B------:R-:W-:Y:S01]  /*0d10*/  FADD.FTZ R53, R53, UR5 ;  /* 0x0000000535357e21 */ /* 0x000fe20008010000 */
[----:B------:R-:W-:Y:S02]  /*0d20*/  FSETP.GTU.FTZ.AND P4, PT, R89, 20, PT ;  /* 0x41a000005900780b */ /* 0x000fe40003f9c000 */
[----:B------:R-:W-:Y:S01]  /*0d30*/  PRMT R13, RZ, 0x7610, R13 ;  /* 0x00007610ff0d7816 */ /* 0x000fe2000000000d */
[----:B------:R-:W-:Y:S01]  /*0d40*/  FADD.FTZ R88, R12, UR5 ;  /* 0x000000050c587e21 */ /* 0x000fe20008010000 */
[----:B------:R-:W-:-:S02]  /*0d50*/  PRMT R14, RZ, 0x7610, R14 ;  /* 0x00007610ff0e7816 */ /* 0x000fc4000000000e */
[----:B------:R-:W-:Y:S01]  /*0d60*/  FSETP.GTU.FTZ.AND P2, PT, R55, 20, PT ;  /* 0x41a000003700780b */ /* 0x000fe20003f5c000 */
[----:B------:R-:W-:Y:S01]  /*0d70*/  FADD.FTZ R54, R13, UR5 ;  /* 0x000000050d367e21 */ /* 0x000fe20008010000 */
[----:B------:R-:W-:Y:S01]  /*0d80*/  FSETP.GTU.FTZ.AND P3, PT, R88, 20, PT ;  /* 0x41a000005800780b */ /* 0x000fe20003f7c000 */
[----:B------:R-:W-:Y:S01]  /*0d90*/  FADD.FTZ R52, R14, UR5 ;  /* 0x000000050e347e21 */ /* 0x000fe20008010000 */
[----:B------:R-:W-:Y:S02]  /*0da0*/  FSETP.GTU.FTZ.AND P0, PT, R53, 20, PT ;  /* 0x41a000003500780b */ /* 0x000fe40003f1c000 */
[----:B------:R-:W-:Y:S02]  /*0db0*/  FSETP.GTU.FTZ.AND P1, PT, R54, 20, PT ;  /* 0x41a000003600780b */ /* 0x000fe40003f3c000 */
[----:B------:R-:W-:Y:S02]  /*0dc0*/  FSETP.GTU.FTZ.AND P6, PT, R52, 20, PT ;  /* 0x41a000003400780b */ /* 0x000fe40003fdc000 */
[----:B------:R-:W-:Y:S01]  /*0dd0*/  PRMT R13, RZ, 0x5410, R64 ;  /* 0x00005410ff0d7816 */ /* 0x000fe20000000040 */
[----:B-----5:R0:W-:Y:S04]  /*0de0*/  STS.128 [R97.X16], R16 ;  /* 0x0000001061007388 */ /* 0x0201e8000000cc00 */
[----:B--2---:R-:W-:Y:S01]  /*0df0*/  STS.128 [R97.X16+0x200], R28 ;  /* 0x0002001c61007388 */ /* 0x004fe2000000cc00 */
[----:B------:R-:W-:-:S06]  /*0e00*/  NOP ;  /* 0x0000000000007918 */ /* 0x000fcc0000000000 */
[----:B------:R-:W2:Y:S01]  /*0e10*/  LDS.128 R48, [R10.X16] ;  /* 0x000000000a307984 */ /* 0x000ea2000000cc00 */
[----:B0-----:R-:W-:-:S04]  /*0e20*/  MOV R16, c[0x0][0x16c] ;  /* 0x00005b0000107a02 */ /* 0x001fc80000000f00 */
[----:B------:R-:W-:Y:S02]  /*0e30*/  ISETP.GE.AND P5, PT, R16, 0x1, PT ;  /* 0x000000011000780c */ /* 0x000fe40003fa6270 */
[--C-:B--2---:R-:W-:Y:S02]  /*0e40*/  PRMT R96, RZ, 0x5410, R48.reuse ;  /* 0x00005410ff607816 */ /* 0x104fe40000000030 */
[----:B------:R-:W-:Y:S02]  /*0e50*/  PRMT R95, RZ, 0x7610, R48 ;  /* 0x00007610ff5f7816 */ /* 0x000fe40000000030 */
[----:B------:R-:W-:Y:S01]  /*0e60*/  PRMT R94, RZ, 0x5410, R49 ;  /* 0x00005410ff5e7816 */ /* 0x000fe20000000031 */
[----:B------:R-:W-:Y:S01]  /*0e70*/  FFMA.FTZ R0, R96, R0, R105 ;  /* 0x0000000060007223 */ /* 0x000fe20000010069 */
[----:B------:R-:W-:Y:S02]  /*0e80*/  PRMT R93, RZ, 0x7610, R49 ;  /* 0x00007610ff5d7816 */ /* 0x000fe40000000031 */
[----:B------:R-:W-:Y:S01]  /*0e90*/  PRMT R92, RZ, 0x5410, R50 ;  /* 0x00005410ff5c7816 */ /* 0x000fe20000000032 */
[----:B------:R-:W-:Y:S01]  /*0ea0*/  FFMA.FTZ R9, R95, R2, R0 ;  /* 0x000000025f097223 */ /* 0x000fe20000010000 */
[----:B------:R-:W-:-:S02]  /*0eb0*/  PRMT R0, RZ, 0x5410, R61 ;  /* 0x00005410ff007816 */ /* 0x000fc4000000003d */
[----:B------:R-:W-:Y:S02]  /*0ec0*/  PRMT R2, RZ, 0x7610, R61 ;  /* 0x00007610ff027816 */ /* 0x000fe4000000003d */
[----:B------:R-:W-:Y:S01]  /*0ed0*/  PRMT R91, RZ, 0x7610, R50 ;  /* 0x00007610ff5b7816 */ /* 0x000fe20000000032 */
[----:B------:R-:W-:Y:S01]  /*0ee0*/  FFMA.FTZ R0, R94, R0, R9 ;  /* 0x000000005e007223 */ /* 0x000fe20000010009 */
[--C-:B------:R-:W-:Y:S01]  /*0ef0*/  PRMT R90, RZ, 0x5410, R51.reuse ;  /* 0x00005410ff5a7816 */ /* 0x100fe20000000033 */
[----:B------:R-:W0:Y:S01]  /*0f00*/  LDS.128 R8, [R10.X16+0x10] ;  /* 0x000010000a087984 */ /* 0x000e22000000cc00 */
[----:B------:R-:W-:Y:S01]  /*0f10*/  PRMT R51, RZ, 0x7610, R51 ;  /* 0x00007610ff337816 */ /* 0x000fe20000000033 */
[----:B------:R-:W-:Y:S01]  /*0f20*/  FFMA.FTZ R3, R93, R2, R0 ;  /* 0x000000025d037223 */ /* 0x000fe20000010000 */
[--C-:B------:R-:W-:Y:S02]  /*0f30*/  PRMT R0, RZ, 0x5410, R62.reuse ;  /* 0x00005410ff007816 */ /* 0x100fe4000000003e */
[----:B------:R-:W-:-:S02]  /*0f40*/  PRMT R2, RZ, 0x7610, R62 ;  /* 0x00007610ff027816 */ /* 0x000fc4000000003e */
[----:B------:R-:W-:Y:S01]  /*0f50*/  PRMT R50, RZ, 0x5410, R15 ;  /* 0x00005410ff327816 */ /* 0x000fe2000000000f */
[----:B------:R-:W-:-:S04]  /*0f60*/  FFMA.FTZ R0, R92, R0, R3 ;  /* 0x000000005c007223 */ /* 0x000fc80000010003 */
[----:B------:R-:W-:Y:S01]  /*0f70*/  FFMA.FTZ R3, R91, R2, R0 ;  /* 0x000000025b037223 */ /* 0x000fe20000010000 */
[--C-:B------:R-:W-:Y:S01]  /*0f80*/  PRMT R0, RZ, 0x5410, R63.reuse ;  /* 0x00005410ff007816 */ /* 0x100fe2000000003f */
[----:B------:R-:W-:Y:S01]  /*0f90*/  FADD.FTZ R50, R50, UR5 ;  /* 0x0000000532327e21 */ /* 0x000fe20008010000 */
[----:B------:R-:W-:-:S03]  /*0fa0*/  PRMT R2, RZ, 0x7610, R63 ;  /* 0x00007610ff027816 */ /* 0x000fc6000000003f */
[----:B------:R-:W-:-:S04]  /*0fb0*/  FFMA.FTZ R0, R90, R0, R3 ;  /* 0x000000005a007223 */ /* 0x000fc80000010003 */
[----:B------:R-:W-:Y:S01]  /*0fc0*/  FFMA.FTZ R12, R51, R2, R0 ;  /* 0x00000002330c7223 */ /* 0x000fe20000010000 */
[----:B------:R-:W-:Y:S05]  /*0fd0*/  @P4 BRA `(.L_x_2624) ;  /* 0x000001f000004947 */ /* 0x000fea0003800000 */
[----:B------:R-:W-:Y:S01]  /*0fe0*/  FMUL.FTZ R89, R89, 1.4426950216293334961 ;  /* 0x3fb8aa3b59597820 */ /* 0x000fe20000410000 */
[----:B------:R-:W-:Y:S02]  /*0ff0*/  MOV R14, 0x3e800000 ;  /* 0x3e800000000e7802 */ /* 0x000fe40000000f00 */
[----:B------:R-:W-:Y:S01]  /*1000*/  MOV R17, 0x3d39bf78 ;  /* 0x3d39bf7800117802 */ /* 0x000fe20000000f00 */
[----:B------:R-:W2:Y:S02]  /*1010*/  MUFU.EX2 R19, R89 ;  /* 0x0000005900137308 */ /* 0x000ea40000000800 */
[C---:B--2---:R-:W-:Y:S01]  /*1020*/  FADD.FTZ.RZ R0, R19.reuse, 1 ;  /* 0x3f80000013007421 */ /* 0x044fe2000001c000 */
[----:B------:R-:W-:-:S04]  /*1030*/  ISETP.GE.U32.AND P4, PT, R19, 0x7f800000, PT ;  /* 0x7f8000001300780c */ /* 0x000fc80003f86070 */
[----:B------:R-:W-:-:S04]  /*1040*/  IADD3 R0, R0, -0x3f400000, RZ ;  /* 0xc0c0000000007810 */ /* 0x000fc80007ffe0ff */
[----:B------:R-:W-:-:S04]  /*1050*/  LOP3.LUT R0, R0, 0xff800000, RZ, 0xc0, !PT ;  /* 0xff80000000007812 */ /* 0x000fc800078ec0ff */
[----:B------:R-:W-:Y:S02]  /*1060*/  IADD3 R3, -R0, 0x40800000, RZ ;  /* 0x4080000000037810 */ /* 0x000fe40007ffe1ff */
[----:B------:R-:W-:Y:S02]  /*1070*/  IADD3 R2, R19, -R0, RZ ;  /* 0x8000000013027210 */ /* 0x000fe40007ffe0ff */
[----:B------:R-:W2:Y:S01]  /*1080*/  I2F R0, R0 ;  /* 0x0000000000007306 */ /* 0x000ea20000201400 */
[----:B------:R-:W-:-:S04]  /*1090*/  FFMA.FTZ R3, R3, R14, -1 ;  /* 0xbf80000003037423 */ /* 0x000fc8000001000e */
[----:B------:R-:W-:-:S04]  /*10a0*/  FADD.FTZ R2, R2, R3 ;  /* 0x0000000302027221 */ /* 0x000fc80000010000 */
[----:B------:R-:W-:-:S04]  /*10b0*/  FFMA.FTZ R3, R2, -R17, 0.10546888411045074463 ;  /* 0x3dd8001202037423 */ /* 0x000fc80000010811 */
[----:B------:R-:W-:Y:S02]  /*10c0*/  FFMA.FTZ R3, R2, R3, -0.13229703903198242188 ;  /* 0xbe0778e002037423 */ /* 0x000fe40000010003 */
[----:B--2---:R-:W-:Y:S02]  /*10d0*/  FMUL.FTZ R89, R0, 1.1920928955078125e-07 ;  /* 0x3400000000597820 */ /* 0x004fe40000410000 */
        /* <DEDUP_REMOVED lines=15> */
.L_x_2624:
[----:B------:R-:W-:Y:S05]  /*11d0*/  BSYNC B0 ;  /* 0x0000000000007941 */ /* 0x000fea0003800000 */
.L_x_2623:
[----:B0-----:R-:W-:Y:S01]  /*11e0*/  PRMT R49, RZ, 0x5410, R8 ;  /* 0x00005410ff317816 */ /* 0x001fe20000000008 */
[----:B------:R-:W-:Y:S01]  /*11f0*/  BSSY B0, `(.L_x_2625) ;  /* 0x0000028000007945 */ /* 0x000fe20003800000 */
[----:B------:R-:W-:Y:S02]  /*1200*/  PRMT R15, RZ, 0x7610, R15 ;  /* 0x00007610ff0f7816 */ /* 0x000fe4000000000f */
[----:B------:R-:W-:Y:S01]  /*1210*/  PRMT R0, RZ, 0x7610, R64 ;  /* 0x00007610ff007816 */ /* 0x000fe20000000040 */
[----:B------:R-:W-:Y:S01]  /*1220*/  FFMA.FTZ R13, R49, R13, R12 ;  /* 0x0000000d310d7223 */ /* 0x000fe2000001000c */
[----:B------:R-:W-:Y:S01]  /*1230*/  PRMT R48, RZ, 0x7610, R8 ;  /* 0x00007610ff307816 */ /* 0x000fe20000000008 */
[----:B------:R-:W-:Y:S01]  /*1240*/  FADD.FTZ R47, R15, UR5 ;  /* 0x000000050f2f7e21 */ /* 0x000fe20008010000 */
        /* <DEDUP_REMOVED lines=34> */
.L_x_2626:
[----:B------:R-:W-:Y:S05]  /*1470*/  BSYNC B0 ;  /* 0x0000000000007941 */ /* 0x000fea0003800000 */
.L_x_2625:
        /* <DEDUP_REMOVED lines=39> */
.L_x_2628:
[----:B------:R-:W-:Y:S05]  /*16f0*/  BSYNC B0 ;  /* 0x0000000000007941 */ /* 0x000fea0003800000 */
.L_x_2627:
        /* <DEDUP_REMOVED lines=39> */
.L_x_2630:
[----:B------:R-:W-:Y:S05]  /*1970*/  BSYNC B0 ;  /* 0x0000000000007941 */ /* 0x000fea0003800000 */
.L_x_2629:
        /* <DEDUP_REMOVED lines=39> */
.L_x_2632:
[----:B------:R-:W-:Y:S05]  /*1bf0*/  BSYNC B0 ;  /* 0x0000000000007941 */ /* 0x000fea0003800000 */
.L_x_2631:
        /* <DEDUP_REMOVED lines=39> */
.L_x_2634:
[----:B------:R-:W-:Y:S05]  /*1e70*/  BSYNC B0 ;  /* 0x0000000000007941 */ /* 0x000fea0003800000 */
.L_x_2633:
        /* <DEDUP_REMOVED lines=39> */
.L_x_2636:
[----:B------:R-:W-:Y:S05]  /*20f0*/  BSYNC B0 ;  /* 0x0000000000007941 */ /* 0x000fea0003800000 */
.L_x_2635:
        /* <DEDUP_REMOVED lines=39> */
.L_x_2638:
[----:B------:R-:W-:Y:S05]  /*2370*/  BSYNC B0 ;  /* 0x0000000000007941 */ /* 0x000fea0003800000 */
.L_x_2637:
[--C-:B------:R-:W-:Y:S01]  /*2380*/  PRMT R30, RZ, 0x5410, R7.reuse ;  /* 0x00005410ff1e7816 */ /* 0x100fe20000000007 */
[----:B------:R-:W-:Y:S01]  /*2390*/  BSSY B0, `(.L_x_2639) ;  /* 0x0000027000007945 */ /* 0x000fe20003800000 */
[----:B------:R-:W-:Y:S01]  /*23a0*/  HFMA2.MMA R34, -RZ, RZ, 0, 0 ;  /* 0x00000000ff227435 */ /* 0x000fe200000001ff */
[----:B------:R-:W-:Y:S01]  /*23b0*/  FSETP.GTU.FTZ.AND P3, PT, R35, 20, PT ;  /* 0x41a000002300780b */ /* 0x000fe20003f7c000 */
[----:B------:R-:W-:Y:S01]  /*23c0*/  CS2R R32, SRZ ;  /* 0x0000000000207805 */ /* 0x000fe2000001ff00 */
[----:B------:R-:W-:Y:S01]  /*23d0*/  MOV R31, RZ ;  /* 0x000000ff001f7202 */ /* 0x000fe20000000f00 */
[----:B------:R-:W-:Y:S01]  /*23e0*/  FADD.FTZ R30, R30, UR5 ;  /* 0x000000051e1e7e21 */ /* 0x000fe20008010000 */
[----:B------:R-:W-:Y:S01]  /*23f0*/  PRMT R7, RZ, 0x7610, R7 ;  /* 0x00007610ff077816 */ /* 0x000fe20000000007 */
        /* <DEDUP_REMOVED lines=32> */
.L_x_2640:
[----:B------:R-:W-:Y:S05]  /*2600*/  BSYNC B0 ;  /* 0x0000000000007941 */ /* 0x000fea0003800000 */
.L_x_2639:
[----:B------:R-:W-:Y:S01]  /*2610*/  BSSY B0, `(.L_x_2641) ;  /* 0x0000026000007945 */ /* 0x000fe20003800000 */
[----:B------:R-:W-:Y:S01]  /*2620*/  HFMA2.MMA R25, -RZ, RZ, 0, 0 ;  /* 0x00000000ff197435 */ /* 0x000fe200000001ff */
[----:B------:R-:W-:Y:S01]  /*2630*/  FSETP.GTU.FTZ.AND P2, PT, R30, 20, PT ;  /* 0x41a000001e00780b */ /* 0x000fe20003f5c000 */
[----:B------:R-:W-:Y:S01]  /*2640*/  CS2R R28, SRZ ;  /* 0x00000000001c7805 */ /* 0x000fe2000001ff00 */
[----:B------:R-:W-:Y:S01]  /*2650*/  CS2R R26, SRZ ;  /* 0x00000000001a7805 */ /* 0x000fe2000001ff00 */
        /* <DEDUP_REMOVED lines=33> */
.L_x_2642:
[----:B------:R-:W-:Y:S05]  /*2870*/  BSYNC B0 ;  /* 0x0000000000007941 */ /* 0x000fea0003800000 */
.L_x_2641:
        /* <DEDUP_REMOVED lines=37> */
.L_x_2644:
[----:B------:R-:W-:Y:S05]  /*2ad0*/  BSYNC B0 ;  /* 0x0000000000007941 */ /* 0x000fea0003800000 */
.L_x_2643:
        /* <DEDUP_REMOVED lines=33> */
.L_x_2646:
[----:B------:R-:W-:Y:S05]  /*2cf0*/  BSYNC B0 ;  /* 0x0000000000007941 */ /* 0x000fea0003800000 */
.L_x_2645:
        /* <DEDUP_REMOVED lines=33> */
.L_x_2648:
[----:B------:R-:W-:Y:S05]  /*2f10*/  BSYNC B0 ;  /* 0x0000000000007941 */ /* 0x000fea0003800000 */
.L_x_2647:
        /* <DEDUP_REMOVED lines=33> */
.L_x_2650:
[----:B------:R-:W-:Y:S05]  /*3130*/  BSYNC B0 ;  /* 0x0000000000007941 */ /* 0x000fea0003800000 */
.L_x_2649:
        /* <DEDUP_REMOVED lines=33> */
.L_x_2652:
[----:B------:R-:W-:Y:S05]  /*3350*/  BSYNC B0 ;  /* 0x0000000000007941 */ /* 0x000fea0003800000 */
.L_x_2651:
        /* <DEDUP_REMOVED lines=33> */
.L_x_2654:
[----:B------:R-:W-:Y:S05]  /*3570*/  BSYNC B0 ;  /* 0x0000000000007941 */ /* 0x000fea0003800000 */
.L_x_2653:
[----:B------:R-:W-:Y:S01]  /*3580*/  BAR.SYNC.DEFER_BLOCKING 0x0 ;  /* 0x0000000000007b1d */ /* 0x000fe20000010000 */
[----:B------:R-:W-:Y:S01]  /*3590*/  HFMA2.MMA R16, -RZ, RZ, 0, 0 ;  /* 0x00000000ff107435 */ /* 0x000fe200000001ff */
[----:B-1----:R-:W-:Y:S02]  /*35a0*/  FMUL.FTZ R17, R96, UR4 ;  /* 0x0000000460117c20 */ /* 0x002fe40008410000 */
        /* <DEDUP_REMOVED lines=16> */
[----:B------:R-:W-:Y:S01]  /*36b0*/  MOV R34, RZ ;  /* 0x000000ff00227202 */ /* 0x000fe20000000f00 */
[----:B------:R-:W-:-:S02]  /*36c0*/  UMOV UR7, URZ ;  /* 0x0000003f00077c82 */ /* 0x000fc40008000000 */
[----:B------:R-:W-:Y:S02]  /*36d0*/  UMOV UR8, URZ ;  /* 0x0000003f00087c82 */ /* 0x000fe40008000000 */
[----:B------:R-:W-:Y:S02]  /*36e0*/  UMOV UR9, URZ ;  /* 0x0000003f00097c82 */ /* 0x000fe40008000000 */
.L_x_2756:
[----:B------:R-:W-:Y:S02]  /*36f0*/  ULDC.64 UR38, c[0x0][0x180] ;  /* 0x0000600000267ab9 */ /* 0x000fe40000000a00 */
[----:B------:R-:W-:Y:S02]  /*3700*/  UIMAD UR30, UR17, UR38, URZ ;  /* 0x00000026111e72a4 */ /* 0x000fe4000f8e023f */
[----:B------:R-:W-:Y:S02]  /*3710*/  UIMAD.WIDE.U32 UR28, UR16, UR38, URZ ;  /* 0x00000026101c72a5 */ /* 0x000fe4000f8e003f */
[----:B------:R-:W-:Y:S02]  /*3720*/  UIMAD UR38, UR16, UR39, UR30 ;  /* 0x00000027102672a4 */ /* 0x000fe4000f8e021e */
[----:B------:R-:W-:-:S02]  /*3730*/  USHF.R.S32.HI UR36, URZ, 0x1f, UR7 ;  /* 0x0000001f3f247899 */ /* 0x000fc40008011407 */
[----:B------:R-:W-:Y:S02]  /*3740*/  ULDC.64 UR30, c[0x0][0x188] ;  /* 0x00006200001e7ab9 */ /* 0x000fe40000000a00 */
[----:B------:R-:W-:Y:S02]  /*3750*/  UIADD3 UR29, UR29, UR38, URZ ;  /* 0x000000261d1d7290 */ /* 0x000fe4000fffe03f */
[----:B------:R-:W-:Y:S01]  /*3760*/  UIMAD UR38, UR36, UR30, URZ ;  /* 0x0000001e242672a4 */ /* 0x000fe2000f8e023f */
[----:B------:R-:W-:Y:S01]  /*3770*/  SHF.L.U32 R56, R99, 0x1, RZ ;  /* 0x0000000163387819 */ /* 0x000fe200000006ff */
[----:B------:R-:W-:Y:S02]  /*3780*/  ULDC.64 UR40, c[0x0][0x198] ;  /* 0x0000660000287ab9 */ /* 0x000fe40000000a00 */
[----:B------:R-:W-:Y:S02]  /*3790*/  UIMAD UR38, UR7, UR31, UR38 ;  /* 0x0000001f072672a4 */ /* 0x000fe4000f8e0226 */
[----:B------:R-:W-:-:S03]  /*37a0*/  UIMAD.WIDE.U32 UR30, UR7, UR30, UR28 ;  /* 0x0000001e071e72a5 */ /* 0x000fc6000f8e001c */
        /* <DEDUP_REMOVED lines=9> */
[----:B------:R-:W-:Y:S01]  /*3840*/  LOP3.LUT R56, R56, 0xffffffc0, RZ, 0xc0, !PT ;  /* 0xffffffc038387812 */ /* 0x000fe200078ec0ff */
[----:B------:R-:W-:Y:S02]  /*3850*/  UIMAD.WIDE.U32 UR28, UR7, UR38, URZ ;  /* 0x00000026071c72a5 */ /* 0x000fe4000f8e003f */
[----:B------:R-:W-:Y:S01]  /*3860*/  UIMAD UR30, UR7, UR39, UR30 ;  /* 0x00000027071e72a4 */ /* 0x000fe2000f8e021e */
[C---:B------:R-:W-:Y:S01]  /*3870*/  LOP3.LUT R57, R56.reuse, 0x1f, R99, 0xf8, !PT ;  /* 0x0000001f38397812 */ /* 0x040fe200078ef863 */
[----:B------:R-:W-:Y:S02]  /*3880*/  ULEA UR31, UP0, UR28, UR26, 0x1 ;  /* 0x0000001a1c1f7291 */ /* 0x000fe4000f80083f */
[----:B------:R-:W-:Y:S01]  /*3890*/  UIADD3 UR29, UR29, UR30, URZ ;  /* 0x0000001e1d1d7290 */ /* 0x000fe2000fffe03f */
[----:B------:R-:W-:-:S03]  /*38a0*/  IADD3 R57, R56, R57, RZ ;  /* 0x0000003938397210 */ /* 0x000fc60007ffe0ff */
[----:B------:R-:W-:Y:S01]  /*38b0*/  ULEA.HI.X UR28, UR28, UR27, UR29, 0x1, UP0 ;  /* 0x0000001b1c1c7291 */ /* 0x000fe200080f0c1d */
[----:B------:R-:W-:-:S05]  /*38c0*/  MOV R82, UR31 ;  /* 0x0000001f00527c02 */ /* 0x000fca0008000f00 */
        /* <DEDUP_REMOVED lines=22> */
[----:B------:R-:W-:Y:S01]  /*3a30*/  PRMT R211, RZ, 0x7610, R60 ;  /* 0x00007610ffd37816 */ /* 0x000fe2000000003c */
[----:B------:R-:W-:-:S04]  /*3a40*/  UIADD3 UR28, UR21, -0x1, URZ ;  /* 0xffffffff151c7890 */ /* 0x000fc8000fffe03f */
[----:B------:R-:W-:Y:S01]  /*3a50*/  FMUL.FTZ R211, R211, R88 ;  /* 0x00000058d3d37220 */ /* 0x000fe20000410000 */
[----:B------:R-:W-:Y:S01]  /*3a60*/  ULEA.HI UR29, UR28, UR28, URZ, 0x1 ;  /* 0x0000001c1c1d7291 */ /* 0x000fe2000f8f083f */
[----:B------:R-:W-:-:S03]  /*3a70*/  PRMT R210, RZ, 0x5410, R61 ;  /* 0x00005410ffd27816 */ /* 0x000fc6000000003d */
[----:B------:R-:W-:Y:S01]  /*3a80*/  ULOP3.LUT UR29, UR29, 0xfffffe, URZ, 0xc0, !UPT ;  /* 0x00fffffe1d1d7892 */ /* 0x000fe2000f8ec03f */
[----:B------:R-:W-:Y:S01]  /*3a90*/  ISETP.NE.AND P1, PT, R99, RZ, PT ;  /* 0x000000ff6300720c */ /* 0x000fe20003f25270 */
[----:B------:R-:W-:Y:S02]  /*3aa0*/  FMUL.FTZ R210, R210, R55 ;  /* 0x00000037d2d27220 */ /* 0x000fe40000410000 */
[----:B------:R-:W-:Y:S01]  /*3ab0*/  UIADD3 UR29, UR28, -UR29, URZ ;  /* 0x8000001d1c1d7290 */ /* 0x000fe2000fffe03f */
[----:B------:R-:W-:Y:S02]  /*3ac0*/  MOV R127, 0x100 ;  /* 0x00000100007f7802 */ /* 0x000fe40000000f00 */
[----:B------:R-:W-:-:S05]  /*3ad0*/  PRMT R209, RZ, 0x7610, R61 ;  /* 0x00007610ffd17816 */ /* 0x000fca000000003d */
        /* <DEDUP_REMOVED lines=59> */
[----:B------:R-:W-:-:S07]  /*3e90*/  MOV R80, UR21 ;  /* 0x0000001500507c02 */ /* 0x000fce0008000f00 */
        /* <DEDUP_REMOVED lines=28> */
[----:B------:R-:W-:Y:S02]  /*4060*/  FMUL.FTZ R57, R104, R52 ;  /* 0x0000003468397220 */ /* 0x000fe40000410000 */
[----:B------:R-:W-:Y:S02]  /*4070*/  FADD.FTZ R59, RZ, R58 ;  /* 0x0000003aff3b7221 */ /* 0x000fe40000010000 */
[----:B0-----:R-:W-:Y:S02]  /*4080*/  FMUL.FTZ R132, R80, R107 ;  /* 0x0000006b50847220 */ /* 0x001fe40000410000 */
[----:B------:R-:W-:Y:S01]  /*4090*/  FADD.FTZ R58, R211, R56 ;  /* 0x00000038d33a7221 */ /* 0x000fe20000010000 */
[----:B----4-:R0:W-:Y:S01]  /*40a0*/  STS.128 [R81.X16+0x200], R68 ;  /* 0x0002004451007388 */ /* 0x0101e2000000cc00 */
[----:B------:R-:W-:Y:S01]  /*40b0*/  FMUL.FTZ R83, R104, R53 ;  /* 0x0000003568537220 */ /* 0x000fe20000410000 */
[----:B------:R-:W3:Y:S01]  /*40c0*/  MUFU.EX2 R57, R57 ;  /* 0x0000003900397308 */ /* 0x000ee20000000800 */
[----:B------:R-:W-:-:S02]  /*40d0*/  FMUL.FTZ R133, R80, R133 ;  /* 0x0000008550857220 */ /* 0x000fc40000410000 */
[----:B-1----:R-:W-:-:S05]  /*40e0*/  FMUL.FTZ R130, R86, R121 ;  /* 0x0000007956827220 */ /* 0x002fca0000410000 */
[----:B------:R-:W1:Y:S01]  /*40f0*/  MUFU.EX2 R83, R83 ;  /* 0x0000005300537308 */ /* 0x000e620000000800 */
[CC--:B0-----:R-:W-:Y:S02]  /*4100*/  FMUL.FTZ R68, R132.reuse, R59.reuse ;  /* 0x0000003b84447220 */ /* 0x0c1fe40000410000 */
[-C--:B------:R-:W-:Y:S02]  /*4110*/  FMUL.FTZ R70, R132, R58.reuse ;  /* 0x0000003a84467220 */ /* 0x080fe40000410000 */
[C---:B------:R-:W-:Y:S02]  /*4120*/  FFMA.FTZ R69, R133.reuse, R58, -R68 ;  /* 0x0000003a85457223 */ /* 0x040fe40000010844 */
[----:B------:R-:W-:Y:S01]  /*4130*/  FFMA.FTZ R70, R133, R59, R70 ;  /* 0x0000003b85467223 */ /* 0x000fe20000010046 */
[----:B------:R-:W-:Y:S01]  /*4140*/  MUFU.SIN R108, R124 ;  /* 0x0000007c006c7308 */ /* 0x000fe20000000400 */
[----:B------:R-:W-:Y:S02]  /*4150*/  FADD.FTZ R69, R210, R69 ;  /* 0x00000045d2457221 */ /* 0x000fe40000010000 */
[----:B------:R-:W-:-:S02]  /*4160*/  FADD.FTZ R70, RZ, R70 ;  /* 0x00000046ff467221 */ /* 0x000fc40000010000 */
[----:B------:R-:W-:-:S03]  /*4170*/  FMUL.FTZ R131, R86, R131 ;  /* 0x0000008356837220 */ /* 0x000fc60000410000 */
[----:B------:R0:W-:Y:S01]  /*4180*/  MUFU.COS R109, R124 ;  /* 0x0000007c006d7308 */ /* 0x0001e20000000000 */
[----:B------:R-:W-:Y:S02]  /*4190*/  FMUL.FTZ R58, R104, R50 ;  /* 0x00000032683a7220 */ /* 0x000fe40000410000 */
[C---:B------:R-:W-:Y:S02]  /*41a0*/  FMUL.FTZ R68, R130.reuse, R70 ;  /* 0x0000004682447220 */ /* 0x040fe40000410000 */
[----:B------:R-:W-:Y:S01]  /*41b0*/  FMUL.FTZ R71, R130, R69 ;  /* 0x0000004582477220 */ /* 0x000fe20000410000 */
[----:B0-----:R-:W-:Y:S02]  /*41c0*/  MOV R124, UR29 ;  /* 0x0000001d007c7c02 */ /* 0x001fe40008000f00 */
[----:B------:R0:W-:Y:S01]  /*41d0*/  MUFU.COS R115, R82 ;  /* 0x0000005200737308 */ /* 0x0001e20000000000 */
[C---:B------:R-:W-:Y:S01]  /*41e0*/  FMUL.FTZ R59, R104.reuse, R47 ;  /* 0x0000002f683b7220 */ /* 0x040fe20000410000 */
[----:B------:R4:W-:Y:S01]  /*41f0*/  STS.128 [R81.X16+0x400], R72 ;  /* 0x0004004851007388 */ /* 0x0009e2000000cc00 */
[----:B------:R-:W-:-:S02]  /*4200*/  FMUL.FTZ R56, R104, R89 ;  /* 0x0000005968387220 */ /* 0x000fc40000410000 */
[----:B---3--:R-:W-:Y:S02]  /*4210*/  FMUL.FTZ R126, R57, R126 ;  /* 0x0000007e397e7220 */ /* 0x008fe40000410000 */
[----:B------:R-:W-:Y:S01]  /*4220*/  FFMA.FTZ R71, R131, R70, R71 ;  /* 0x0000004683477223 */ /* 0x000fe20000010047 */
[----:B0-----:R-:W-:Y:S01]  /*4230*/  IADD3 R82, R99, 0x200, RZ ;  /* 0x0000020063527810 */ /* 0x001fe20007ffe0ff */
[----:B------:R-:W-:Y:S02]  /*4240*/  @!P1 IMAD R82, R124, R127, UR7 ;  /* 0x000000077c529e24 */ /* 0x000fe4000f8e027f */
[----:B------:R-:W-:Y:S01]  /*4250*/  FMUL.FTZ R127, R57, R120 ;  /* 0x00000078397f7220 */ /* 0x000fe20000410000 */
[----:B------:R-:W0:Y:S01]  /*4260*/  MUFU.EX2 R58, R58 ;  /* 0x0000003a003a7308 */ /* 0x000e220000000800 */
[----:B------:R-:W-:Y:S02]  /*4270*/  FMUL.FTZ R57, R104, R45 ;  /* 0x0000002d68397220 */ /* 0x000fe40000410000 */
[----:B----4-:R-:W-:-:S02]  /*4280*/  FFMA.FTZ R72, R131, R69, -R68 ;  /* 0x0000004583487223 */ /* 0x010fc40000010844 */
[----:B-1----:R-:W-:-:S03]  /*4290*/  FMUL.FTZ R128, R83, R128 ;  /* 0x0000008053807220 */ /* 0x002fc60000410000 */
[----:B------:R-:W1:Y:S01]  /*42a0*/  MUFU.EX2 R59, R59 ;  /* 0x0000003b003b7308 */ /* 0x000e620000000800 */
[----:B------:R-:W-:Y:S02]  /*42b0*/  FADD.FTZ R71, RZ, R71 ;  /* 0x00000047ff477221 */ /* 0x000fe40000010000 */
[----:B------:R-:W-:Y:S02]  /*42c0*/  FADD.FTZ R72, R209, R72 ;  /* 0x00000048d1487221 */ /* 0x000fe40000010000 */
[----:B------:R-:W-:-:S03]  /*42d0*/  FMUL.FTZ R129, R83, R106 ;  /* 0x0000006a53817220 */ /* 0x000fc60000410000 */
[----:B------:R-:W3:Y:S01]  /*42e0*/  MUFU.EX2 R56, R56 ;  /* 0x0000003800387308 */ /* 0x000ee20000000800 */
[C---:B------:R-:W-:Y:S02]  /*42f0*/  FMUL.FTZ R69, R128.reuse, R71 ;  /* 0x0000004780457220 */ /* 0x040fe40000410000 */
[----:B------:R-:W-:-:S05]  /*4300*/  FMUL.FTZ R70, R128, R72 ;  /* 0x0000004880467220 */ /* 0x000fca0000410000 */
[----:B------:R-:W4:Y:S01]  /*4310*/  MUFU.EX2 R57, R57 ;  /* 0x0000003900397308 */ /* 0x000f220000000800 */
[C---:B------:R-:W-:Y:S02]  /*4320*/  FFMA.FTZ R69, R129.reuse, R72, -R69 ;  /* 0x0000004881457223 */ /* 0x040fe40000010845 */
[----:B------:R-:W-:Y:S02]  /*4330*/  FFMA.FTZ R70, R129, R71, R70 ;  /* 0x0000004781467223 */ /* 0x000fe40000010046 */
[----:B------:R-:W-:Y:S02]  /*4340*/  FMUL.FTZ R68, R24, UR38 ;  /* 0x0000002618447c20 */ /* 0x000fe40008410000 */
[----:B------:R-:W-:Y:S02]  /*4350*/  FADD.FTZ R70, RZ, R70 ;  /* 0x00000046ff467221 */ /* 0x000fe40000010000 */
[----:B------:R-:W-:Y:S02]  /*4360*/  FADD.FTZ R69, R208, R69 ;  /* 0x00000045d0457221 */ /* 0x000fe40000010000 */
[----:B0-----:R-:W-:-:S02]  /*4370*/  FMUL.FTZ R124, R58, R123 ;  /* 0x0000007b3a7c7220 */ /* 0x001fc40000410000 */
[----:B------:R-:W-:Y:S02]  /*4380*/  FMUL.FTZ R125, R58, R125 ;  /* 0x0000007d3a7d7220 */ /* 0x000fe40000410000 */
[----:B------:R-:W-:Y:S02]  /*4390*/  FMUL.RZ R68, R68, 0.15915493667125701904 ;  /* 0x3e22f98344447820 */ /* 0x000fe4000040c000 */
[C---:B-1----:R-:W-:Y:S02]  /*43a0*/  FMUL.FTZ R123, R59.reuse, R136 ;  /* 0x000000883b7b7220 */ /* 0x042fe40000410000 */
[----:B------:R-:W-:Y:S02]  /*43b0*/  FMUL.FTZ R122, R59, R122 ;  /* 0x0000007a3b7a7220 */ /* 0x000fe40000410000 */
[----:B------:R-:W-:Y:S01]  /*43c0*/  FMUL.FTZ R72, R104, R43 ;  /* 0x0000002b68487220 */ /* 0x000fe20000410000 */
[----:B------:R-:W-:Y:S01]  /*43d0*/  SHF.L.U32 R144, R82, 0x3, RZ ;  /* 0x0000000352907819 */ /* 0x000fe200000006ff */
[----:B------:R-:W-:-:S02]  /*43e0*/  FMUL.FTZ R58, R126, R70 ;  /* 0x000000467e3a7220 */ /* 0x000fc40000410000 */
[----:B------:R-:W-:Y:S02]  /*43f0*/  FMUL.FTZ R59, R126, R69 ;  /* 0x000000457e3b7220 */ /* 0x000fe40000410000 */
[----:B------:R-:W-:Y:S02]  /*4400*/  IMAD R106, R100, 0x3, R81 ;  /* 0x00000003646a7824 */ /* 0x000fe400078e0251 */
[C---:B---3--:R-:W-:Y:S02]  /*4410*/  FMUL.FTZ R84, R56.reuse, R87 ;  /* 0x0000005738547220 */ /* 0x048fe40000410000 */
[----:B------:R-:W-:Y:S01]  /*4420*/  FMUL.FTZ R85, R56, R85 ;  /* 0x0000005538557220 */ /* 0x000fe20000410000 */
[----:B------:R-:W-:Y:S01]  /*4430*/  STS.128 [R81.X16+0x600], R76 ;  /* 0x0006004c51007388 */ /* 0x000fe2000000cc00 */
[----:B----4-:R-:W-:Y:S01]  /*4440*/  FMUL.FTZ R121, R57, R140 ;  /* 0x0000008c39797220 */ /* 0x010fe20000410000 */
        /* <DEDUP_REMOVED lines=11> */
[----:B------:R-:W-:Y:S01]  /*4500*/  HFMA2.MMA R86, -RZ, RZ, 0, 9.5367431640625e-07 ;  /* 0x00000010ff567435 */ /* 0x000fe200000001ff */
[----:B------:R-:W-:Y:S01]  /*4510*/  FMUL.FTZ R120, R57, R138 ;  /* 0x0000008a39787220 */ /* 0x000fe20000410000 */
[----:B------:R-:W-:Y:S01]  /*4520*/  PRMT R207, RZ, 0x7610, R62 ;  /* 0x00007610ffcf7816 */ /* 0x000fe2000000003e */
[C---:B------:R-:W-:Y:S01]  /*4530*/  FMUL.FTZ R138, R104.reuse, R37 ;  /* 0x00000025688a7220 */ /* 0x040fe20000410000 */
[----:B------:R-:W-:Y:S01]  /*4540*/  HFMA2.MMA R56, -RZ, RZ, 1.875, 0 ;  /* 0x3f800000ff387435 */ /* 0x000fe200000001ff */
[----:B------:R-:W-:Y:S01]  /*4550*/  FMUL.FTZ R136, R104, R41 ;  /* 0x0000002968887220 */ /* 0x000fe20000410000 */
[----:B------:R-:W-:Y:S01]  /*4560*/  MOV R57, RZ ;  /* 0x000000ff00397202 */ /* 0x000fe20000000f00 */
[----:B------:R-:W-:Y:S01]  /*4570*/  FMUL.FTZ R207, R207, R52 ;  /* 0x00000034cfcf7220 */ /* 0x000fe20000410000 */
[----:B------:R-:W-:Y:S01]  /*4580*/  CS2R R58, SRZ ;  /* 0x00000000003a7805 */ /* 0x000fe2000001ff00 */
[----:B------:R-:W0:Y:S01]  /*4590*/  MUFU.EX2 R138, R138 ;  /* 0x0000008a008a7308 */ /* 0x000e220000000800 */
[----:B------:R-:W-:Y:S01]  /*45a0*/  @!P0 IMAD.WIDE R86, R137, R86, UR10 ;  /* 0x0000000a89568e25 */ /* 0x000fe2000f8e0256 */
[----:B------:R-:W-:Y:S03]  /*45b0*/  BAR.SYNC.DEFER_BLOCKING 0x0 ;  /* 0x0000000000007b1d */ /* 0x000fe60000010000 */
[----:B------:R-:W-:-:S02]  /*45c0*/  FADD.FTZ R142, RZ, R142 ;  /* 0x0000008eff8e7221 */ /* 0x000fc40000010000 */
[----:B------:R-:W-:Y:S01]  /*45d0*/  FADD.FTZ R140, R207, R140 ;  /* 0x0000008ccf8c7221 */ /* 0x000fe20000010000 */
[----:B------:R-:W0:Y:S01]  /*45e0*/  MUFU.EX2 R136, R136 ;  /* 0x0000008800887308 */ /* 0x000e220000000800 */
[C---:B---3--:R-:W-:Y:S01]  /*45f0*/  FMUL.FTZ R119, R107.reuse, R119 ;  /* 0x000000776b777220 */ /* 0x048fe20000410000 */
[----:B------:R-:W-:Y:S01]  /*4600*/  PRMT R145, RZ, 0x5410, R63 ;  /* 0x00005410ff917816 */ /* 0x000fe2000000003f */
[----:B------:R-:W-:Y:S02]  /*4610*/  FMUL.FTZ R118, R107, R118 ;  /* 0x000000766b767220 */ /* 0x000fe40000410000 */
[----:B------:R-:W-:Y:S02]  /*4620*/  FMUL.FTZ R107, R124, R140 ;  /* 0x0000008c7c6b7220 */ /* 0x000fe40000410000 */
[C---:B------:R-:W-:Y:S02]  /*4630*/  FMUL.FTZ R137, R104.reuse, R39 ;  /* 0x0000002768897220 */ /* 0x040fe40000410000 */
[----:B------:R-:W-:-:S02]  /*4640*/  FMUL.FTZ R139, R104, R35 ;  /* 0x00000023688b7220 */ /* 0x000fc40000410000 */
[C---:B-1----:R-:W-:Y:S02]  /*4650*/  FMUL.FTZ R106, R104.reuse, R30 ;  /* 0x0000001e686a7220 */ /* 0x042fe40000410000 */
[----:B------:R-:W-:Y:S01]  /*4660*/  FMUL.FTZ R104, R104, R24 ;  /* 0x0000001868687220 */ /* 0x000fe20000410000 */
[----:B------:R1:W5:Y:S01]  /*4670*/  @!P0 LDG.E.128 R56, [R86.64] ;  /* 0x0000002056388981 */ /* 0x000362000c1e1d00 */
[----:B------:R-:W-:Y:S02]  /*4680*/  FFMA.FTZ R107, R125, R142, R107 ;  /* 0x0000008e7d6b7223 */ /* 0x000fe4000001006b */
[----:B------:R-:W-:Y:S02]  /*4690*/  FMUL.FTZ R206, R145, R50 ;  /* 0x0000003291ce7220 */ /* 0x000fe40000410000 */
[----:B-1----:R-:W-:Y:S01]  /*46a0*/  FMUL.FTZ R86, R124, R142 ;  /* 0x0000008e7c567220 */ /* 0x002fe20000410000 */
[----:B------:R-:W1:Y:S03]  /*46b0*/  MUFU.EX2 R137, R137 ;  /* 0x0000008900897308 */ /* 0x000e660000000800 */
[----:B------:R-:W-:-:S02]  /*46c0*/  FFMA.FTZ R87, R125, R140, -R86 ;  /* 0x0000008c7d577223 */ /* 0x000fc40000010856 */
[----:B------:R-:W-:Y:S02]  /*46d0*/  FADD.FTZ R107, RZ, R107 ;  /* 0x0000006bff6b7221 */ /* 0x000fe40000010000 */
[----:B------:R-:W-:Y:S01]  /*46e0*/  FADD.FTZ R87, R206, R87 ;  /* 0x00000057ce577221 */ /* 0x000fe20000010000 */
[----:B------:R-:W3:Y:S01]  /*46f0*/  MUFU.EX2 R106, R106 ;  /* 0x0000006a006a7308 */ /* 0x000ee20000000800 */
[C---:B0-----:R-:W-:Y:S02]  /*4700*/  FMUL.FTZ R113, R138.reuse, R113 ;  /* 0x000000718a717220 */ /* 0x041fe40000410000 */
[----:B------:R-:W-:Y:S01]  /*4710*/  FMUL.FTZ R112, R138, R112 ;  /* 0x000000708a707220 */ /* 0x000fe20000410000 */
[----:B------:R-:W-:Y:S01]  /*4720*/  PRMT R138, RZ, 0x7610, R63 ;  /* 0x00007610ff8a7816 */ /* 0x000fe2000000003f */
[----:B------:R-:W-:-:S03]  /*4730*/  FMUL.FTZ R117, R136, R117 ;  /* 0x0000007588757220 */ /* 0x000fc60000410000 */
[----:B------:R-:W0:Y:S01]  /*4740*/  MUFU.EX2 R104, R104 ;  /* 0x0000006800687308 */ /* 0x000e220000000800 */
[----:B------:R-:W-:Y:S02]  /*4750*/  FMUL.FTZ R116, R136, R116 ;  /* 0x0000007488747220 */ /* 0x000fe40000410000 */
[C---:B------:R-:W-:Y:S02]  /*4760*/  FMUL.FTZ R86, R122.reuse, R107 ;  /* 0x0000006b7a567220 */ /* 0x040fe40000410000 */
[-C--:B------:R-:W-:Y:S02]  /*4770*/  FMUL.FTZ R136, R122, R87.reuse ;  /* 0x000000577a887220 */ /* 0x080fe40000410000 */
[C---:B------:R-:W-:Y:S02]  /*4780*/  FFMA.FTZ R86, R123.reuse, R87, -R86 ;  /* 0x000000577b567223 */ /* 0x040fe40000010856 */
[----:B------:R-:W-:Y:S02]  /*4790*/  FFMA.FTZ R136, R123, R107, R136 ;  /* 0x0000006b7b887223 */ /* 0x000fe40000010088 */
[----:B------:R-:W-:-:S02]  /*47a0*/  FMUL.FTZ R205, R138, R47 ;  /* 0x0000002f8acd7220 */ /* 0x000fc40000410000 */
[----:B------:R-:W-:Y:S02]  /*47b0*/  FADD.FTZ R136, RZ, R136 ;  /* 0x00000088ff887221 */ /* 0x000fe40000010000 */
[----:B------:R-:W-:Y:S01]  /*47c0*/  FADD.FTZ R86, R205, R86 ;  /* 0x00000056cd567221 */ /* 0x000fe20000010000 */
[----:B------:R-:W-:Y:S01]  /*47d0*/  PRMT R204, RZ, 0x5410, R64 ;  /* 0x00005410ffcc7816 */ /* 0x000fe20000000040 */
[C---:B-1----:R-:W-:Y:S02]  /*47e0*/  FMUL.FTZ R115, R137.reuse, R115 ;  /* 0x0000007389737220 */ /* 0x042fe40000410000 */
[----:B------:R-:W-:Y:S02]  /*47f0*/  FMUL.FTZ R114, R137, R114 ;  /* 0x0000007289727220 */ /* 0x000fe40000410000 */
[C---:B---3--:R-:W-:Y:S02]  /*4800*/  FMUL.FTZ R109, R106.reuse, R109 ;  /* 0x0000006d6a6d7220 */ /* 0x048fe40000410000 */
[----:B------:R-:W-:-:S02]  /*4810*/  FMUL.FTZ R108, R106, R108 ;  /* 0x0000006c6a6c7220 */ /* 0x000fc40000410000 */
[C---:B------:R-:W-:Y:S02]  /*4820*/  FMUL.FTZ R87, R120.reuse, R136 ;  /* 0x0000008878577220 */ /* 0x040fe40000410000 */
[----:B------:R-:W-:Y:S02]  /*4830*/  FMUL.FTZ R137, R120, R86 ;  /* 0x0000005678897220 */ /* 0x000fe40000410000 */
[C---:B0-----:R-:W-:Y:S02]  /*4840*/  FMUL.FTZ R107, R104.reuse, R143 ;  /* 0x0000008f686b7220 */ /* 0x041fe40000410000 */
[----:B------:R-:W-:Y:S02]  /*4850*/  FMUL.FTZ R106, R104, R141 ;  /* 0x0000008d686a7220 */ /* 0x000fe40000410000 */
[----:B------:R-:W-:Y:S01]  /*4860*/  FMUL.FTZ R104, R84, R134 ;  /* 0x0000008654687220 */ /* 0x000fe20000410000 */
[----:B------:R-:W0:Y:S01]  /*4870*/  MUFU.EX2 R139, R139 ;  /* 0x0000008b008b7308 */ /* 0x000e220000000800 */
[----:B------:R-:W-:-:S02]  /*4880*/  FFMA.FTZ R87, R121, R86, -R87 ;  /* 0x0000005679577223 */ /* 0x000fc40000010857 */
[----:B------:R-:W-:Y:S02]  /*4890*/  FFMA.FTZ R137, R121, R136, R137 ;  /* 0x0000008879897223 */ /* 0x000fe40000010089 */
[C---:B------:R-:W-:Y:S02]  /*48a0*/  FMUL.FTZ R86, R85.reuse, R134 ;  /* 0x0000008655567220 */ /* 0x040fe40000410000 */
[----:B------:R-:W-:Y:S02]  /*48b0*/  FMUL.FTZ R204, R204, R45 ;  /* 0x0000002dcccc7220 */ /* 0x000fe40000410000 */
[-C--:B------:R-:W-:Y:S02]  /*48c0*/  FFMA.FTZ R104, R85, R135.reuse, R104 ;  /* 0x0000008755687223 */ /* 0x080fe40000010068 */
[----:B------:R-:W-:Y:S02]  /*48d0*/  FADD.FTZ R138, RZ, R137 ;  /* 0x00000089ff8a7221 */ /* 0x000fe40000010000 */
[----:B------:R-:W-:-:S02]  /*48e0*/  FFMA.FTZ R86, R84, R135, -R86 ;  /* 0x0000008754567223 */ /* 0x000fc40000010856 */
[----:B------:R-:W-:Y:S02]  /*48f0*/  FADD.FTZ R137, R204, R87 ;  /* 0x00000057cc897221 */ /* 0x000fe40000010000 */
[C---:B------:R-:W-:Y:S02]  /*4900*/  FMUL.FTZ R87, R132.reuse, R104 ;  /* 0x0000006884577220 */ /* 0x040fe40000410000 */
[-C--:B------:R-:W-:Y:S02]  /*4910*/  FMUL.FTZ R136, R132, R86.reuse ;  /* 0x0000005684887220 */ /* 0x080fe40000410000 */
[C---:B------:R-:W-:Y:S02]  /*4920*/  FFMA.FTZ R87, R133.reuse, R86, -R87 ;  /* 0x0000005685577223 */ /* 0x040fe40000010857 */
[----:B------:R-:W-:Y:S02]  /*4930*/  FFMA.FTZ R136, R133, R104, R136 ;  /* 0x0000006885887223 */ /* 0x000fe40000010088 */
[----:B------:R-:W-:-:S02]  /*4940*/  FMUL.FTZ R104, R130, R87 ;  /* 0x0000005782687220 */ /* 0x000fc40000410000 */
[C---:B0-----:R-:W-:Y:S02]  /*4950*/  FMUL.FTZ R111, R139.reuse, R111 ;  /* 0x0000006f8b6f7220 */ /* 0x041fe40000410000 */
[----:B------:R-:W-:Y:S02]  /*4960*/  FMUL.FTZ R110, R139, R110 ;  /* 0x0000006e8b6e7220 */ /* 0x000fe40000410000 */
[----:B------:R-:W-:Y:S02]  /*4970*/  FMUL.FTZ R139, R118, R137 ;  /* 0x00000089768b7220 */ /* 0x000fe40000410000 */
[-C--:B------:R-:W-:Y:S02]  /*4980*/  FMUL.FTZ R86, R130, R136.reuse ;  /* 0x0000008882567220 */ /* 0x080fe40000410000 */
[----:B------:R-:W-:Y:S02]  /*4990*/  FFMA.FTZ R104, R131, R136, R104 ;  /* 0x0000008883687223 */ /* 0x000fe40000010068 */
[----:B------:R-:W-:-:S02]  /*49a0*/  FMUL.FTZ R140, R118, R138 ;  /* 0x0000008a768c7220 */ /* 0x000fc40000410000 */
[----:B------:R-:W-:Y:S01]  /*49b0*/  FFMA.FTZ R139, R119, R138, R139 ;  /* 0x0000008a778b7223 */ /* 0x000fe2000001008b */
[----:B------:R-:W-:Y:S01]  /*49c0*/  PRMT R138, RZ, 0x7610, R64 ;  /* 0x00007610ff8a7816 */ /* 0x000fe20000000040 */
[----:B------:R-:W-:Y:S02]  /*49d0*/  FFMA.FTZ R86, R131, R87, -R86 ;  /* 0x0000005783567223 */ /* 0x000fe40000010856 */
[C---:B------:R-:W-:Y:S02]  /*49e0*/  FMUL.FTZ R87, R128.reuse, R104 ;  /* 0x0000006880577220 */ /* 0x040fe40000410000 */
[-C--:B------:R-:W-:Y:S02]  /*49f0*/  FMUL.FTZ R136, R128, R86.reuse ;  /* 0x0000005680887220 */ /* 0x080fe40000410000 */
[----:B------:R-:W-:Y:S02]  /*4a00*/  FFMA.FTZ R87, R129, R86, -R87 ;  /* 0x0000005681577223 */ /* 0x000fe40000010857 */
[----:B------:R-:W-:-:S02]  /*4a10*/  FFMA.FTZ R140, R119, R137, -R140 ;  /* 0x00000089778c7223 */ /* 0x000fc4000001088c */
[----:B------:R-:W-:Y:S02]  /*4a20*/  FMUL.FTZ R203, R138, R43 ;  /* 0x0000002b8acb7220 */ /* 0x000fe40000410000 */
[----:B------:R-:W-:Y:S01]  /*4a30*/  FADD.FTZ R139, RZ, R139 ;  /* 0x0000008bff8b7221 */ /* 0x000fe20000010000 */
[----:B------:R-:W-:Y:S01]  /*4a40*/  PRMT R202, RZ, 0x5410, R65 ;  /* 0x00005410ffca7816 */ /* 0x000fe20000000041 */
[----:B------:R-:W-:Y:S02]  /*4a50*/  FFMA.FTZ R136, R129, R104, R136 ;  /* 0x0000006881887223 */ /* 0x000fe40000010088 */
[----:B------:R-:W-:Y:S02]  /*4a60*/  FMUL.FTZ R104, R126, R87 ;  /* 0x000000577e687220 */ /* 0x000fe40000410000 */
[----:B------:R-:W-:Y:S02]  /*4a70*/  FADD.FTZ R140, R203, R140 ;  /* 0x0000008ccb8c7221 */ /* 0x000fe40000010000 */
[----:B------:R-:W-:-:S02]  /*4a80*/  FMUL.FTZ R137, R116, R139 ;  /* 0x0000008b74897220 */ /* 0x000fc40000410000 */
[-C--:B------:R-:W-:Y:S02]  /*4a90*/  FMUL.FTZ R86, R126, R136.reuse ;  /* 0x000000887e567220 */ /* 0x080fe40000410000 */
[----:B------:R-:W-:Y:S02]  /*4aa0*/  FFMA.FTZ R104, R127, R136, R104 ;  /* 0x000000887f687223 */ /* 0x000fe40000010068 */
[-C--:B------:R-:W-:Y:S02]  /*4ab0*/  FMUL.FTZ R138, R116, R140.reuse ;  /* 0x0000008c748a7220 */ /* 0x080fe40000410000 */
[----:B------:R-:W-:Y:S02]  /*4ac0*/  FFMA.FTZ R137, R117, R140, -R137 ;  /* 0x0000008c75897223 */ /* 0x000fe40000010889 */
[----:B------:R-:W-:Y:S02]  /*4ad0*/  FMUL.FTZ R202, R202, R41 ;  /* 0x00000029caca7220 */ /* 0x000fe40000410000 */
[----:B------:R-:W-:-:S02]  /*4ae0*/  FFMA.FTZ R86, R127, R87, -R86 ;  /* 0x000000577f567223 */ /* 0x000fc40000010856 */
[----:B------:R-:W-:Y:S02]  /*4af0*/  FMUL.FTZ R87, R124, R104 ;  /* 0x000000687c577220 */ /* 0x000fe40000410000 */
[----:B------:R-:W-:Y:S02]  /*4b00*/  FFMA.FTZ R138, R117, R139, R138 ;  /* 0x0000008b758a7223 */ /* 0x000fe4000001008a */
[----:B------:R-:W-:Y:S02]  /*4b10*/  FADD.FTZ R137, R202, R137 ;  /* 0x00000089ca897221 */ /* 0x000fe40000010000 */
[-C--:B------:R-:W-:Y:S02]  /*4b20*/  FMUL.FTZ R136, R124, R86.reuse ;  /* 0x000000567c887220 */ /* 0x080fe40000410000 */
[----:B------:R-:W-:Y:S02]  /*4b30*/  FFMA.FTZ R87, R125, R86, -R87 ;  /* 0x000000567d577223 */ /* 0x000fe40000010857 */
[----:B------:R-:W-:-:S02]  /*4b40*/  FADD.FTZ R138, RZ, R138 ;  /* 0x0000008aff8a7221 */ /* 0x000fc40000010000 */
[----:B------:R-:W-:Y:S02]  /*4b50*/  FMUL.FTZ R139, R114, R137 ;  /* 0x00000089728b7220 */ /* 0x000fe40000410000 */
[----:B------:R-:W-:Y:S02]  /*4b60*/  FFMA.FTZ R136, R125, R104, R136 ;  /* 0x000000687d887223 */ /* 0x000fe40000010088 */
[----:B------:R-:W-:Y:S02]  /*4b70*/  FMUL.FTZ R104, R122, R87 ;  /* 0x000000577a687220 */ /* 0x000fe40000410000 */
[-C--:B------:R-:W-:Y:S02]  /*4b80*/  FMUL.FTZ R140, R114, R138.reuse ;  /* 0x0000008a728c7220 */ /* 0x080fe40000410000 */
[----:B------:R-:W-:Y:S01]  /*4b90*/  FFMA.FTZ R139, R115, R138, R139 ;  /* 0x0000008a738b7223 */ /* 0x000fe2000001008b */
[----:B------:R-:W-:Y:S01]  /*4ba0*/  PRMT R138, RZ, 0x7610, R65 ;  /* 0x00007610ff8a7816 */ /* 0x000fe20000000041 */
[----:B------:R-:W-:-:S02]  /*4bb0*/  FMUL.FTZ R86, R122, R136 ;  /* 0x000000887a567220 */ /* 0x000fc40000410000 */
[----:B------:R-:W-:Y:S02]  /*4bc0*/  FFMA.FTZ R104, R123, R136, R104 ;  /* 0x000000887b687223 */ /* 0x000fe40000010068 */
[----:B------:R-:W-:Y:S02]  /*4bd0*/  FFMA.FTZ R140, R115, R137, -R140 ;  /* 0x00000089738c7223 */ /* 0x000fe4000001088c */
[----:B------:R-:W-:Y:S02]  /*4be0*/  FMUL.FTZ R201, R138, R39 ;  /* 0x000000278ac97220 */ /* 0x000fe40000410000 */
[----:B------:R-:W-:Y:S02]  /*4bf0*/  FFMA.FTZ R86, R123, R87, -R86 ;  /* 0x000000577b567223 */ /* 0x000fe40000010856 */
[----:B------:R-:W-:Y:S02]  /*4c00*/  FMUL.FTZ R87, R120, R104 ;  /* 0x0000006878577220 */ /* 0x000fe40000410000 */
[----:B------:R-:W-:-:S02]  /*4c10*/  FADD.FTZ R140, R201, R140 ;  /* 0x0000008cc98c7221 */ /* 0x000fc40000010000 */
[-C--:B------:R-:W-:Y:S02]  /*4c20*/  FMUL.FTZ R136, R120, R86.reuse ;  /* 0x0000005678887220 */ /* 0x080fe40000410000 */
[C---:B------:R-:W-:Y:S02]  /*4c30*/  FFMA.FTZ R87, R121.reuse, R86, -R87 ;  /* 0x0000005679577223 */ /* 0x040fe40000010857 */
[----:B------:R-:W-:Y:S01]  /*4c40*/  FADD.FTZ R139, RZ, R139 ;  /* 0x0000008bff8b7221 */ /* 0x000fe20000010000 */
[----:B------:R-:W-:Y:S01]  /*4c50*/  PRMT R200, RZ, 0x5410, R66 ;  /* 0x00005410ffc87816 */ /* 0x000fe20000000042 */
[----:B------:R-:W-:Y:S02]  /*4c60*/  FMUL.FTZ R138, R112, R140 ;  /* 0x0000008c708a7220 */ /* 0x000fe40000410000 */
[----:B------:R-:W-:Y:S02]  /*4c70*/  FFMA.FTZ R136, R121, R104, R136 ;  /* 0x0000006879887223 */ /* 0x000fe40000010088 */
[----:B------:R-:W-:-:S02]  /*4c80*/  FMUL.FTZ R104, R118, R87 ;  /* 0x0000005776687220 */ /* 0x000fc40000410000 */
[-C--:B------:R-:W-:Y:S02]  /*4c90*/  FMUL.FTZ R137, R112, R139.reuse ;  /* 0x0000008b70897220 */ /* 0x080fe40000410000 */
[----:B------:R-:W-:Y:S02]  /*4ca0*/  FFMA.FTZ R138, R113, R139, R138 ;  /* 0x0000008b718a7223 */ /* 0x000fe4000001008a */
[-C--:B------:R-:W-:Y:S02]  /*4cb0*/  FMUL.FTZ R86, R118, R136.reuse ;  /* 0x0000008876567220 */ /* 0x080fe40000410000 */
[----:B------:R-:W-:Y:S02]  /*4cc0*/  FFMA.FTZ R104, R119, R136, R104 ;  /* 0x0000008877687223 */ /* 0x000fe40000010068 */
[----:B------:R-:W-:Y:S02]  /*4cd0*/  FFMA.FTZ R137, R113, R140, -R137 ;  /* 0x0000008c71897223 */ /* 0x000fe40000010889 */
[----:B------:R-:W-:-:S02]  /*4ce0*/  FMUL.FTZ R200, R200, R37 ;  /* 0x00000025c8c87220 */ /* 0x000fc40000410000 */
[----:B------:R-:W-:Y:S02]  /*4cf0*/  FFMA.FTZ R86, R119, R87, -R86 ;  /* 0x0000005777567223 */ /* 0x000fe40000010856 */
[----:B------:R-:W-:Y:S02]  /*4d00*/  FADD.FTZ R138, RZ, R138 ;  /* 0x0000008aff8a7221 */ /* 0x000fe40000010000 */
[----:B------:R-:W-:Y:S02]  /*4d10*/  FMUL.FTZ R87, R116, R104 ;  /* 0x0000006874577220 */ /* 0x000fe40000410000 */
[----:B------:R-:W-:Y:S02]  /*4d20*/  FADD.FTZ R137, R200, R137 ;  /* 0x00000089c8897221 */ /* 0x000fe40000010000 */
[----:B------:R-:W-:Y:S02]  /*4d30*/  FMUL.FTZ R136, R116, R86 ;  /* 0x0000005674887220 */ /* 0x000fe40000410000 */
[----:B------:R-:W-:-:S02]  /*4d40*/  FMUL.FTZ R140, R110, R138 ;  /* 0x0000008a6e8c7220 */ /* 0x000fc40000410000 */
[C---:B------:R-:W-:Y:S02]  /*4d50*/  FFMA.FTZ R86, R117.reuse, R86, -R87 ;  /* 0x0000005675567223 */ /* 0x040fe40000010857 */
[-C--:B------:R-:W-:Y:S02]  /*4d60*/  FMUL.FTZ R139, R110, R137.reuse ;  /* 0x000000896e8b7220 */ /* 0x080fe40000410000 */
[----:B------:R-:W-:Y:S02]  /*4d70*/  FFMA.FTZ R136, R117, R104, R136 ;  /* 0x0000006875887223 */ /* 0x000fe40000010088 */
        /* <DEDUP_REMOVED lines=8> */
[----:B------:R-:W-:Y:S02]  /*4e00*/  FADD.FTZ R139, RZ, R139 ;  /* 0x0000008bff8b7221 */ /* 0x000fe40000010000 */
[----:B------:R-:W-:Y:S01]  /*4e10*/  FMUL.FTZ R86, R112, R137 ;  /* 0x0000008970567220 */ /* 0x000fe20000410000 */
[----:B--2---:R0:W1:Y:S01]  /*4e20*/  R2UR UR42, R103 ;  /* 0x00000000672a73c2 */ /* 0x00406200000e0000 */
[----:B------:R-:W-:-:S02]  /*4e30*/  FADD.FTZ R140, R87, R140 ;  /* 0x0000008c578c7221 */ /* 0x000fc40000010000 */
[-C--:B------:R-:W-:Y:S02]  /*4e40*/  FMUL.FTZ R136, R112, R104.reuse ;  /* 0x0000006870887220 */ /* 0x080fe40000410000 */
[----:B------:R-:W-:Y:S02]  /*4e50*/  FMUL.FTZ R138, R108, R139 ;  /* 0x0000008b6c8a7220 */ /* 0x000fe40000410000 */
[C---:B------:R-:W-:Y:S01]  /*4e60*/  FFMA.FTZ R104, R113.reuse, R104, -R86 ;  /* 0x0000006871687223 */ /* 0x040fe20000010856 */
[----:B------:R2:W3:Y:S01]  /*4e70*/  R2UR UR41, R102 ;  /* 0x00000000662973c2 */ /* 0x0004e200000e0000 */
[----:B------:R-:W-:Y:S02]  /*4e80*/  FFMA.FTZ R136, R113, R137, R136 ;  /* 0x0000008971887223 */ /* 0x000fe40000010088 */
[----:B------:R-:W-:Y:S02]  /*4e90*/  FFMA.FTZ R141, R109, R140, -R138 ;  /* 0x0000008c6d8d7223 */ /* 0x000fe4000001088a */
[----:B------:R-:W-:-:S02]  /*4ea0*/  FMUL.FTZ R138, R110, R104 ;  /* 0x000000686e8a7220 */ /* 0x000fc40000410000 */
[----:B------:R-:W-:Y:S01]  /*4eb0*/  FMUL.FTZ R142, R108, R140 ;  /* 0x0000008c6c8e7220 */ /* 0x000fe20000410000 */
[----:B0-----:R-:W-:Y:S01]  /*4ec0*/  PRMT R103, RZ, 0x5410, R67 ;  /* 0x00005410ff677816 */ /* 0x001fe20000000043 */
[-C--:B------:R-:W-:Y:S02]  /*4ed0*/  FMUL.FTZ R137, R110, R136.reuse ;  /* 0x000000886e897220 */ /* 0x080fe40000410000 */
[----:B------:R-:W-:Y:S02]  /*4ee0*/  FFMA.FTZ R138, R111, R136, R138 ;  /* 0x000000886f8a7223 */ /* 0x000fe4000001008a */
[----:B------:R-:W-:Y:S02]  /*4ef0*/  FFMA.FTZ R142, R109, R139, R142 ;  /* 0x0000008b6d8e7223 */ /* 0x000fe4000001008e */
[----:B------:R-:W-:Y:S02]  /*4f00*/  FFMA.FTZ R137, R111, R104, -R137 ;  /* 0x000000686f897223 */ /* 0x000fe40000010889 */
[----:B------:R-:W-:-:S02]  /*4f10*/  FMUL.FTZ R104, R108, R138 ;  /* 0x0000008a6c687220 */ /* 0x000fc40000410000 */
[----:B------:R-:W-:Y:S02]  /*4f20*/  FMUL.FTZ R86, R103, R30 ;  /* 0x0000001e67567220 */ /* 0x000fe40000410000 */
[----:B------:R-:W-:Y:S01]  /*4f30*/  FADD.FTZ R142, RZ, R142 ;  /* 0x0000008eff8e7221 */ /* 0x000fe20000010000 */
[----:B------:R-:W-:Y:S01]  /*4f40*/  PRMT R151, RZ, 0x7610, R71 ;  /* 0x00007610ff977816 */ /* 0x000fe20000000047 */
[-C--:B------:R-:W-:Y:S02]  /*4f50*/  FMUL.FTZ R103, R108, R137.reuse ;  /* 0x000000896c677220 */ /* 0x080fe40000410000 */
[----:B--2---:R-:W-:Y:S01]  /*4f60*/  FFMA.FTZ R102, R109, R137, -R104 ;  /* 0x000000896d667223 */ /* 0x004fe20000010868 */
[--C-:B------:R-:W-:Y:S01]  /*4f70*/  PRMT R137, RZ, 0x7610, R68.reuse ;  /* 0x00007610ff897816 */ /* 0x100fe20000000044 */
[----:B------:R-:W-:Y:S02]  /*4f80*/  FADD.FTZ R141, R86, R141 ;  /* 0x0000008d568d7221 */ /* 0x000fe40000010000 */
[C---:B------:R-:W-:Y:S01]  /*4f90*/  FMUL.FTZ R194, R106.reuse, R142 ;  /* 0x0000008e6ac27220 */ /* 0x040fe20000410000 */
[----:B------:R-:W-:Y:S01]  /*4fa0*/  PRMT R104, RZ, 0x5410, R68 ;  /* 0x00005410ff687816 */ /* 0x000fe20000000044 */
[-C--:B------:R-:W-:Y:S01]  /*4fb0*/  FMUL.FTZ R193, R106, R141.reuse ;  /* 0x0000008d6ac17220 */ /* 0x080fe20000410000 */
[--C-:B------:R-:W-:Y:S01]  /*4fc0*/  PRMT R136, RZ, 0x5410, R69.reuse ;  /* 0x00005410ff887816 */ /* 0x100fe20000000045 */
[----:B------:R-:W-:Y:S01]  /*4fd0*/  FFMA.FTZ R194, R107, R141, -R194 ;  /* 0x0000008d6bc27223 */ /* 0x000fe200000108c2 */
[----:B------:R-:W-:Y:S01]  /*4fe0*/  PRMT R139, RZ, 0x7610, R69 ;  /* 0x00007610ff8b7816 */ /* 0x000fe20000000045 */
[----:B-1----:R-:W-:Y:S01]  /*4ff0*/  FMUL.FTZ R69, R137, UR42 ;  /* 0x0000002a89457c20 */ /* 0x002fe20008410000 */
[----:B------:R-:W-:Y:S01]  /*5000*/  PRMT R140, RZ, 0x5410, R71 ;  /* 0x00005410ff8c7816 */ /* 0x000fe20000000047 */
[----:B------:R-:W-:Y:S01]  /*5010*/  FMUL.FTZ R153, R151, UR42 ;  /* 0x0000002a97997c20 */ /* 0x000fe20008410000 */
[--C-:B------:R-:W-:Y:S01]  /*5020*/  PRMT R141, RZ, 0x7610, R70.reuse ;  /* 0x00007610ff8d7816 */ /* 0x100fe20000000046 */
[----:B------:R-:W-:Y:S01]  /*5030*/  FFMA.FTZ R103, R109, R138, R103 ;  /* 0x0000008a6d677223 */ /* 0x000fe20000010067 */
[----:B------:R-:W-:Y:S01]  /*5040*/  PRMT R138, RZ, 0x5410, R70 ;  /* 0x00005410ff8a7816 */ /* 0x000fe20000000046 */
[----:B---3--:R-:W-:-:S02]  /*5050*/  FFMA.FTZ R150, R104, UR41, -R69 ;  /* 0x0000002968967c23 */ /* 0x008fc40008010845 */
[----:B------:R-:W-:Y:S01]  /*5060*/  FFMA.FTZ R144, R140, UR41, -R153 ;  /* 0x000000298c907c23 */ /* 0x000fe20008010899 */
[--C-:B----4-:R-:W-:Y:S01]  /*5070*/  PRMT R153, RZ, 0x7610, R72.reuse ;  /* 0x00007610ff997816 */ /* 0x110fe20000000048 */
[----:B------:R-:W-:Y:S02]  /*5080*/  FMUL.FTZ R69, R141, UR42 ;  /* 0x0000002a8d457c20 */ /* 0x000fe40008410000 */
[----:B------:R-:W-:Y:S01]  /*5090*/  FFMA.FTZ R193, R107, R142, R193 ;  /* 0x0000008e6bc17223 */ /* 0x000fe200000100c1 */
[----:B------:R-:W-:Y:S01]  /*50a0*/  PRMT R142, RZ, 0x5410, R72 ;  /* 0x00005410ff8e7816 */ /* 0x000fe20000000048 */
[----:B------:R-:W-:Y:S02]  /*50b0*/  FFMA.FTZ R146, R138, UR41, -R69 ;  /* 0x000000298a927c23 */ /* 0x000fe40008010845 */
[----:B------:R-:W-:Y:S01]  /*50c0*/  FMUL.FTZ R69, R153, UR42 ;  /* 0x0000002a99457c20 */ /* 0x000fe20008410000 */
[----:B------:R-:W-:Y:S01]  /*50d0*/  PRMT R157, RZ, 0x7610, R74 ;  /* 0x00007610ff9d7816 */ /* 0x000fe2000000004a */
[----:B------:R-:W-:-:S02]  /*50e0*/  FADD.FTZ R164, R92, R92 ;  /* 0x0000005c5ca47221 */ /* 0x000fc40000010000 */
[----:B------:R-:W-:Y:S01]  /*50f0*/  FFMA.FTZ R69, R142, UR41, -R69 ;  /* 0x000000298e457c23 */ /* 0x000fe20008010845 */
[----:B------:R-:W-:-:S03]  /*5100*/  PRMT R154, RZ, 0x5410, R74 ;  /* 0x00005410ff9a7816 */ /* 0x000fc6000000004a */
[----:B------:R-:W-:Y:S02]  /*5110*/  FMUL.FTZ R165, R164, R69 ;  /* 0x00000045a4a57220 */ /* 0x000fe40000410000 */
[----:B------:R-:W-:Y:S01]  /*5120*/  FMUL.FTZ R69, R157, UR42 ;  /* 0x0000002a9d457c20 */ /* 0x000fe20008410000 */
[----:B------:R-:W-:Y:S01]  /*5130*/  PRMT R169, RZ, 0x7610, R76 ;  /* 0x00007610ffa97816 */ /* 0x000fe2000000004c */
        /* <DEDUP_REMOVED lines=8> */
[----:B------:R-:W-:Y:S01]  /*51c0*/  PRMT R178, RZ, 0x5410, R78 ;  /* 0x00005410ffb27816 */ /* 0x000fe2000000004e */
[----:B------:R-:W-:Y:S02]  /*51d0*/  FMUL.FTZ R71, R137, UR41 ;  /* 0x0000002989477c20 */ /* 0x000fe40008410000 */
[----:B------:R-:W-:-:S02]  /*51e0*/  FMUL.FTZ R143, R139, UR42 ;  /* 0x0000002a8b8f7c20 */ /* 0x000fc40008410000 */
[----:B------:R-:W-:Y:S02]  /*51f0*/  FMUL.FTZ R177, R176, R69 ;  /* 0x00000045b0b17220 */ /* 0x000fe40000410000 */
[----:B------:R-:W-:Y:S02]  /*5200*/  FMUL.FTZ R145, R139, UR41 ;  /* 0x000000298b917c20 */ /* 0x000fe40008410000 */
[----:B------:R-:W-:Y:S02]  /*5210*/  FMUL.FTZ R69, R183, UR42 ;  /* 0x0000002ab7457c20 */ /* 0x000fe40008410000 */
[----:B------:R-:W-:Y:S01]  /*5220*/  FADD.FTZ R149, R96, R96 ;  /* 0x0000006060957221 */ /* 0x000fe20000010000 */
[----:B------:R-:W-:Y:S01]  /*5230*/  PRMT R184, RZ, 0x7610, R80 ;  /* 0x00007610ffb87816 */ /* 0x000fe20000000050 */
[----:B------:R-:W-:Y:S02]  /*5240*/  FADD.FTZ R147, R95, R95 ;  /* 0x0000005f5f937221 */ /* 0x000fe40000010000 */
[----:B------:R-:W-:-:S02]  /*5250*/  FFMA.FTZ R68, R104, UR42, R71 ;  /* 0x0000002a68447c23 */ /* 0x000fc40008010047 */
[C---:B------:R-:W-:Y:S02]  /*5260*/  FFMA.FTZ R148, R136.reuse, UR41, -R143 ;  /* 0x0000002988947c23 */ /* 0x040fe4000801088f */
[----:B------:R-:W-:Y:S02]  /*5270*/  FFMA.FTZ R70, R136, UR42, R145 ;  /* 0x0000002a88467c23 */ /* 0x000fe40008010091 */
[----:B------:R-:W-:Y:S02]  /*5280*/  FMUL.FTZ R71, R141, UR41 ;  /* 0x000000298d477c20 */ /* 0x000fe40008410000 */
[----:B------:R-:W-:Y:S02]  /*5290*/  FADD.FTZ R172, R46, R46 ;  /* 0x0000002e2eac7221 */ /* 0x000fe40000010000 */
[----:B------:R-:W-:Y:S01]  /*52a0*/  FFMA.FTZ R69, R178, UR41, -R69 ;  /* 0x00000029b2457c23 */ /* 0x000fe20008010845 */
[----:B------:R-:W-:Y:S01]  /*52b0*/  ISETP.NE.AND P0, PT, R99, 0x7f, PT ;  /* 0x0000007f6300780c */ /* 0x000fe20003f05270 */
[----:B------:R-:W-:-:S02]  /*52c0*/  FMUL.FTZ R155, R151, UR41 ;  /* 0x00000029979b7c20 */ /* 0x000fc40008410000 */
[C---:B------:R-:W-:Y:S01]  /*52d0*/  FMUL.FTZ R150, R149.reuse, R150 ;  /* 0x0000009695967220 */ /* 0x040fe20000410000 */
[----:B------:R-:W-:Y:S01]  /*52e0*/  PRMT R188, RZ, 0x5410, R80 ;  /* 0x00005410ffbc7816 */ /* 0x000fe20000000050 */
[----:B------:R-:W-:Y:S02]  /*52f0*/  FMUL.FTZ R149, R149, R68 ;  /* 0x0000004495957220 */ /* 0x000fe40000410000 */
[C---:B------:R-:W-:Y:S02]  /*5300*/  FMUL.FTZ R148, R147.reuse, R148 ;  /* 0x0000009493947220 */ /* 0x040fe40000410000 */
[----:B------:R-:W-:Y:S02]  /*5310*/  FMUL.FTZ R147, R147, R70 ;  /* 0x0000004693937220 */ /* 0x000fe40000410000 */
[----:B------:R-:W-:Y:S02]  /*5320*/  FADD.FTZ R145, R94, R94 ;  /* 0x0000005e5e917221 */ /* 0x000fe40000010000 */
[----:B------:R-:W-:-:S02]  /*5330*/  FADD.FTZ R143, R93, R93 ;  /* 0x0000005d5d8f7221 */ /* 0x000fc40000010000 */
[----:B------:R-:W-:Y:S02]  /*5340*/  FFMA.FTZ R68, R138, UR42, R71 ;  /* 0x0000002a8a447c23 */ /* 0x000fe40008010047 */
[----:B------:R-:W-:Y:S02]  /*5350*/  FMUL.FTZ R173, R172, R69 ;  /* 0x00000045acad7220 */ /* 0x000fe40000410000 */
[----:B------:R-:W-:Y:S02]  /*5360*/  FFMA.FTZ R70, R140, UR42, R155 ;  /* 0x0000002a8c467c23 */ /* 0x000fe4000801009b */
[----:B------:R-:W-:Y:S02]  /*5370*/  FMUL.FTZ R71, R153, UR41 ;  /* 0x0000002999477c20 */ /* 0x000fe40008410000 */
[----:B------:R-:W-:Y:S02]  /*5380*/  FMUL.FTZ R69, R184, UR42 ;  /* 0x0000002ab8457c20 */ /* 0x000fe40008410000 */
[----:B------:R-:W-:-:S02]  /*5390*/  FMUL.FTZ R146, R145, R146 ;  /* 0x0000009291927220 */ /* 0x000fc40000410000 */
[----:B------:R-:W-:Y:S01]  /*53a0*/  FMUL.FTZ R144, R143, R144 ;  /* 0x000000908f907220 */ /* 0x000fe20000410000 */
[----:B------:R-:W-:Y:S01]  /*53b0*/  PRMT R155, RZ, 0x7610, R73 ;  /* 0x00007610ff9b7816 */ /* 0x000fe20000000049 */
[----:B------:R-:W-:Y:S02]  /*53c0*/  FMUL.FTZ R145, R145, R68 ;  /* 0x0000004491917220 */ /* 0x000fe40000410000 */
[----:B------:R-:W-:Y:S02]  /*53d0*/  FMUL.FTZ R143, R143, R70 ;  /* 0x000000468f8f7220 */ /* 0x000fe40000410000 */
[----:B------:R-:W-:Y:S02]  /*53e0*/  FFMA.FTZ R71, R142, UR42, R71 ;  /* 0x0000002a8e477c23 */ /* 0x000fe40008010047 */
[----:B------:R-:W-:Y:S02]  /*53f0*/  FADD.FTZ R180, R42, R42 ;  /* 0x0000002a2ab47221 */ /* 0x000fe40000010000 */
[----:B------:R-:W-:-:S02]  /*5400*/  FFMA.FTZ R69, R188, UR41, -R69 ;  /* 0x00000029bc457c23 */ /* 0x000fc40008010845 */
[C---:B------:R-:W-:Y:S02]  /*5410*/  FMUL.FTZ R70, R106.reuse, R102 ;  /* 0x000000666a467220 */ /* 0x040fe40000410000 */
[----:B------:R-:W-:Y:S01]  /*5420*/  FMUL.FTZ R68, R106, R103 ;  /* 0x000000676a447220 */ /* 0x000fe20000410000 */
[----:B------:R-:W-:Y:S01]  /*5430*/  PRMT R152, RZ, 0x5410, R73 ;  /* 0x00005410ff987816 */ /* 0x000fe20000000049 */
[----:B------:R-:W-:Y:S02]  /*5440*/  FMUL.FTZ R164, R164, R71 ;  /* 0x00000047a4a47220 */ /* 0x000fe40000410000 */
[----:B------:R-:W-:Y:S01]  /*5450*/  FMUL.FTZ R181, R180, R69 ;  /* 0x00000045b4b57220 */ /* 0x000fe20000410000 */
[--C-:B------:R-:W-:Y:S01]  /*5460*/  PRMT R156, RZ, 0x5410, R75.reuse ;  /* 0x00005410ff9c7816 */ /* 0x100fe2000000004b */
[----:B------:R-:W-:Y:S01]  /*5470*/  FMUL.FTZ R71, R157, UR41 ;  /* 0x000000299d477c20 */ /* 0x000fe20008410000 */
[----:B------:R-:W-:Y:S01]  /*5480*/  PRMT R167, RZ, 0x7610, R75 ;  /* 0x00007610ffa77816 */ /* 0x000fe2000000004b */
[----:B------:R-:W-:-:S02]  /*5490*/  FFMA.FTZ R69, R107, R103, R70 ;  /* 0x000000676b457223 */ /* 0x000fc40000010046 */
[----:B------:R-:W-:Y:S02]  /*54a0*/  FFMA.FTZ R68, R107, R102, -R68 ;  /* 0x000000666b447223 */ /* 0x000fe40000010844 */
        /* <DEDUP_REMOVED lines=20> */
[C---:B------:R-:W-:Y:S02]  /*55f0*/  FMUL.FTZ R159, R160.reuse, R73 ;  /* 0x00000049a09f7220 */ /* 0x040fe40000410000 */
        /* <DEDUP_REMOVED lines=12> */
[----:B------:R-:W-:Y:S01]  /*56c0*/  FMUL.FTZ R175, R174, R73 ;  /* 0x00000049aeaf7220 */ /* 0x000fe20000410000 */
[----:B------:R-:W-:Y:S01]  /*56d0*/  PRMT R213, RZ, 0x7610, R67 ;  /* 0x00007610ffd57816 */ /* 0x000fe20000000043 */
[----:B------:R-:W-:-:S02]  /*56e0*/  FMUL.FTZ R71, R184, UR41 ;  /* 0x00000029b8477c20 */ /* 0x000fc40008410000 */
[----:B------:R-:W-:Y:S02]  /*56f0*/  FMUL.FTZ R174, R174, R75 ;  /* 0x0000004baeae7220 */ /* 0x000fe40000410000 */
[C---:B------:R-:W-:Y:S02]  /*5700*/  FMUL.FTZ R73, R185.reuse, UR42 ;  /* 0x0000002ab9497c20 */ /* 0x040fe40008410000 */
[----:B------:R-:W-:Y:S01]  /*5710*/  FMUL.FTZ R75, R185, UR41 ;  /* 0x00000029b94b7c20 */ /* 0x000fe20008410000 */
[----:B------:R-:W-:Y:S01]  /*5720*/  PRMT R187, RZ, 0x5410, R81 ;  /* 0x00005410ffbb7816 */ /* 0x000fe20000000051 */
[----:B------:R-:W-:Y:S02]  /*5730*/  FFMA.FTZ R71, R188, UR42, R71 ;  /* 0x0000002abc477c23 */ /* 0x000fe40008010047 */
[----:B------:R-:W-:Y:S02]  /*5740*/  FADD.FTZ R170, R44, R44 ;  /* 0x0000002c2caa7221 */ /* 0x000fe40000010000 */
[----:B------:R-:W-:-:S02]  /*5750*/  FFMA.FTZ R73, R182, UR41, -R73 ;  /* 0x00000029b6497c23 */ /* 0x000fc40008010849 */
[----:B------:R-:W-:Y:S01]  /*5760*/  FMUL.FTZ R70, R190, UR42 ;  /* 0x0000002abe467c20 */ /* 0x000fe20008410000 */
[----:B------:R-:W-:Y:S01]  /*5770*/  BSSY B0, `(.L_x_2656) ;  /* 0x000001d000007945 */ /* 0x000fe20003800000 */
[----:B------:R-:W-:Y:S02]  /*5780*/  FFMA.FTZ R75, R182, UR42, R75 ;  /* 0x0000002ab64b7c23 */ /* 0x000fe4000801004b */
[----:B------:R-:W-:Y:S02]  /*5790*/  FMUL.FTZ R213, R213, R24 ;  /* 0x00000018d5d57220 */ /* 0x000fe40000410000 */
[----:B------:R-:W-:Y:S02]  /*57a0*/  FMUL.FTZ R72, R190, UR41 ;  /* 0x00000029be487c20 */ /* 0x000fe40008410000 */
[----:B------:R-:W-:Y:S01]  /*57b0*/  FMUL.FTZ R180, R180, R71 ;  /* 0x00000047b4b47220 */ /* 0x000fe20000410000 */
[----:B------:R-:W-:Y:S01]  /*57c0*/  LEA.HI R186, R99, R99, RZ, 0x1e ;  /* 0x0000006363ba7211 */ /* 0x000fe200078ff0ff */
[C---:B------:R-:W-:Y:S01]  /*57d0*/  FMUL.FTZ R171, R170.reuse, R73 ;  /* 0x00000049aaab7220 */ /* 0x040fe20000410000 */
[----:B------:R-:W-:Y:S01]  /*57e0*/  PRMT R189, RZ, 0x5410, R82 ;  /* 0x00005410ffbd7816 */ /* 0x000fe20000000052 */
[----:B------:R-:W-:Y:S01]  /*57f0*/  FFMA.FTZ R199, R187, UR41, -R70 ;  /* 0x00000029bbc77c23 */ /* 0x000fe20008010846 */
[----:B------:R-:W-:Y:S01]  /*5800*/  PRMT R192, RZ, 0x7610, R82 ;  /* 0x00007610ffc07816 */ /* 0x000fe20000000052 */
[----:B------:R-:W-:Y:S01]  /*5810*/  FADD.FTZ R71, RZ, R193 ;  /* 0x000000c1ff477221 */ /* 0x000fe20000010000 */
[--C-:B------:R-:W-:Y:S01]  /*5820*/  PRMT R191, RZ, 0x5410, R83.reuse ;  /* 0x00005410ffbf7816 */ /* 0x100fe20000000053 */
[----:B------:R-:W-:Y:S01]  /*5830*/  FMUL.FTZ R170, R170, R75 ;  /* 0x0000004baaaa7220 */ /* 0x000fe20000410000 */
[----:B------:R-:W-:Y:S01]  /*5840*/  PRMT R193, RZ, 0x7610, R83 ;  /* 0x00007610ffc17816 */ /* 0x000fe20000000053 */
[----:B------:R-:W-:-:S02]  /*5850*/  FADD.FTZ R198, R40, R40 ;  /* 0x0000002828c67221 */ /* 0x000fc40000010000 */
[----:B------:R-:W-:Y:S02]  /*5860*/  FFMA.FTZ R73, R187, UR42, R72 ;  /* 0x0000002abb497c23 */ /* 0x000fe40008010048 */
[----:B------:R-:W-:Y:S01]  /*5870*/  FADD.FTZ R70, R213, R194 ;  /* 0x000000c2d5467221 */ /* 0x000fe20000010000 */
[----:B------:R-:W-:Y:S05]  /*5880*/  @P0 BRA `(.L_x_2657) ;  /* 0x000000b000000947 */ /* 0x000fea0003800000 */
[----:B01----:R-:W-:Y:S01]  /*5890*/  ULDC UR28, c[0x0][0x174] ;  /* 0x00005d00001c7ab9 */ /* 0x003fe20000000800 */
[----:B------:R-:W-:Y:S01]  /*58a0*/  MOV R102, 0x3f800000 ;  /* 0x3f80000000667802 */ /* 0x000fe20000000f00 */
        /* <DEDUP_REMOVED lines=9> */
.L_x_2657:
[----:B01----:R-:W-:Y:S05]  /*5940*/  BSYNC B0 ;  /* 0x0000000000007941 */ /* 0x003fea0003800000 */
.L_x_2656:
        /* <DEDUP_REMOVED lines=58> */
.L_x_2764:
        /* <DEDUP_REMOVED lines=68> */
.L_x_2765:
        /* <DEDUP_REMOVED lines=19> */
[----:B-----5:R-:W-:Y:S05]  /*6260*/  CALL.REL.NOINC `($__internal_67_$__cuda_sm70_shflsync_idx_p) ;  /* 0x00009ae000007944 */ /* 0x020fea0003c00000 */
.L_x_2662:
[----:B------:R-:W-:Y:S05]  /*6270*/  BRA.CONV ~URZ, `(.L_x_2663) ;  /* 0x000000637f007947 */ /* 0x000fea000b800000 */
[----:B0-----:R-:W-:Y:S01]  /*6280*/  HFMA2.MMA R73, -RZ, RZ, 0, 1.847743988037109375e-06 ;  /* 0x0000001fff497435 */ /* 0x001fe200000001ff */
[----:B------:R-:W-:-:S02]  /*6290*/  MOV R71, R77 ;  /* 0x0000004d00477202 */ /* 0x000fc40000000f00 */
[----:B------:R-:W-:Y:S02]  /*62a0*/  MOV R72, 0x1f ;  /* 0x0000001f00487802 */ /* 0x000fe40000000f00 */
[----:B-1----:R-:W-:Y:S02]  /*62b0*/  MOV R70, 0xffffffff ;  /* 0xffffffff00467802 */ /* 0x002fe40000000f00 */
[----:B------:R-:W-:Y:S02]  /*62c0*/  MOV R68, 0x62e0 ;  /* 0x000062e000447802 */ /* 0x000fe40000000f00 */
[----:B-----5:R-:W-:Y:S05]  /*62d0*/  CALL.REL.NOINC `($__internal_67_$__cuda_sm70_shflsync_idx_p) ;  /* 0x00009a7000007944 */ /* 0x020fea0003c00000 */
.L_x_2663:
[----:B------:R-:W-:Y:S05]  /*62e0*/  BRA.CONV ~URZ, `(.L_x_2664) ;  /* 0x000000637f007947 */ /* 0x000fea000b800000 */
[----:B0-----:R-:W-:Y:S01]  /*62f0*/  HFMA2.MMA R73, -RZ, RZ, 0, 1.847743988037109375e-06 ;  /* 0x0000001fff497435 */ /* 0x001fe200000001ff */
[----:B------:R-:W-:Y:S02]  /*6300*/  MOV R71, R82 ;  /* 0x0000005200477202 */ /* 0x000fe40000000f00 */
[----:B------:R-:W-:Y:S02]  /*6310*/  MOV R72, 0x1f ;  /* 0x0000001f00487802 */ /* 0x000fe40000000f00 */
[----:B-1----:R-:W-:Y:S02]  /*6320*/  MOV R70, 0xffffffff ;  /* 0xffffffff00467802 */ /* 0x002fe40000000f00 */
[----:B------:R-:W-:-:S02]  /*6330*/  MOV R68, 0x6350 ;  /* 0x0000635000447802 */ /* 0x000fc40000000f00 */
[----:B-----5:R-:W-:Y:S05]  /*6340*/  CALL.REL.NOINC `($__internal_67_$__cuda_sm70_shflsync_idx_p) ;  /* 0x00009a0000007944 */ /* 0x020fea0003c00000 */
.L_x_2664:
[----:B------:R-:W-:Y:S05]  /*6350*/  BRA.CONV ~URZ, `(.L_x_2665) ;  /* 0x000000637f007947 */ /* 0x000fea000b800000 */
[----:B0-----:R-:W-:Y:S01]  /*6360*/  HFMA2.MMA R73, -RZ, RZ, 0, 1.847743988037109375e-06 ;  /* 0x0000001fff497435 */ /* 0x001fe200000001ff */
[----:B------:R-:W-:-:S02]  /*6370*/  MOV R71, R83 ;  /* 0x0000005300477202 */ /* 0x000fc40000000f00 */
[----:B------:R-:W-:Y:S02]  /*6380*/  MOV R72, 0x1f ;  /* 0x0000001f00487802 */ /* 0x000fe40000000f00 */
[----:B-1----:R-:W-:Y:S02]  /*6390*/  MOV R70, 0xffffffff ;  /* 0xffffffff00467802 */ /* 0x002fe40000000f00 */
[----:B------:R-:W-:Y:S02]  /*63a0*/  MOV R68, 0x63c0 ;  /* 0x000063c000447802 */ /* 0x000fe40000000f00 */
[----:B-----5:R-:W-:Y:S05]  /*63b0*/  CALL.REL.NOINC `($__internal_67_$__cuda_sm70_shflsync_idx_p) ;  /* 0x0000999000007944 */ /* 0x020fea0003c00000 */
.L_x_2665:
        /* <DEDUP_REMOVED lines=9> */
.L_x_2766:
        /* <DEDUP_REMOVED lines=49> */
.L_x_2659:
[----:B------:R-:W-:Y:S05]  /*6760*/  BSYNC B0 ;  /* 0x0000000000007941 */ /* 0x000fea0003800000 */
.L_x_2658:
[----:B------:R-:W-:Y:S01]  /*6770*/  WARPSYNC 0xffffffff ;  /* 0xffffffff00007948 */ /* 0x000fe20003800000 */
[----:B------:R-:W-:Y:S01]  /*6780*/  BAR.SYNC.DEFER_BLOCKING 0x0 ;  /* 0x0000000000007b1d */ /* 0x000fe20000010000 */
[CC--:B-----5:R-:W-:Y:S01]  /*6790*/  FMUL.FTZ R56, R106.reuse, R194.reuse ;  /* 0x000000c26a387220 */ /* 0x0e0fe20000410000 */
        /* <DEDUP_REMOVED lines=46> */
[-C--:B------:R-:W-:Y:S02]  /*6a80*/  FFMA.FTZ R72, R115, R68.reuse, -R72 ;  /* 0x0000004473487223 */ /* 0x080fe40000010848 */
[----:B------:R-:W-:-:S02]  /*6a90*/  FMUL.FTZ R68, R114, -R68 ;  /* 0x8000004472447220 */ /* 0x000fc40000410000 */
[C---:B------:R-:W-:Y:S02]  /*6aa0*/  FMUL.FTZ R58, R114.reuse, -R70 ;  /* 0x80000046723a7220 */ /* 0x040fe40000410000 */
[C---:B------:R-:W-:Y:S02]  /*6ab0*/  FFMA.FTZ R69, R115.reuse, R69, R68 ;  /* 0x0000004573457223 */ /* 0x040fe40000010044 */
[-C--:B------:R-:W-:Y:S02]  /*6ac0*/  FMUL.FTZ R71, R114, -R59.reuse ;  /* 0x8000003b72477220 */ /* 0x080fe40000410000 */
[----:B------:R-:W-:Y:S02]  /*6ad0*/  FFMA.FTZ R58, R115, R59, -R58 ;  /* 0x0000003b733a7223 */ /* 0x000fe4000001083a */
        /* <DEDUP_REMOVED lines=11> */
[CC--:B------:R-:W-:Y:S02]  /*6b90*/  FFMA.FTZ R68, R117.reuse, R72.reuse, -R68 ;  /* 0x0000004875447223 */ /* 0x0c0fe40000010844 */
[----:B------:R-:W-:Y:S02]  /*6ba0*/  FMUL.FTZ R72, R116, -R72 ;  /* 0x8000004874487220 */ /* 0x000fe40000410000 */
[----:B------:R-:W-:-:S02]  /*6bb0*/  FFMA.FTZ R59, R117, R58, -R56 ;  /* 0x0000003a753b7223 */ /* 0x000fc40000010838 */
[----:B------:R-:W-:Y:S02]  /*6bc0*/  FMUL.FTZ R56, R134, R214 ;  /* 0x000000d686387220 */ /* 0x000fe40000410000 */
[----:B------:R-:W-:Y:S02]  /*6bd0*/  FMUL.FTZ R58, R116, -R58 ;  /* 0x8000003a743a7220 */ /* 0x000fe40000410000 */
[-C--:B------:R-:W-:Y:S02]  /*6be0*/  FMUL.FTZ R57, R134, R216.reuse ;  /* 0x000000d886397220 */ /* 0x080fe40000410000 */
[----:B------:R-:W-:Y:S02]  /*6bf0*/  FFMA.FTZ R69, R117, R69, R72 ;  /* 0x0000004575457223 */ /* 0x000fe40000010048 */
[----:B------:R-:W-:Y:S02]  /*6c00*/  FFMA.FTZ R56, R135, R216, -R56 ;  /* 0x000000d887387223 */ /* 0x000fe40000010838 */
[----:B------:R-:W-:-:S02]  /*6c10*/  FFMA.FTZ R58, R117, R71, R58 ;  /* 0x00000047753a7223 */ /* 0x000fc4000001003a */
[----:B------:R-:W-:Y:S02]  /*6c20*/  FFMA.FTZ R57, R135, R214, R57 ;  /* 0x000000d687397223 */ /* 0x000fe40000010039 */
[----:B------:R-:W-:Y:S02]  /*6c30*/  FADD.FTZ R69, -R174, R69 ;  /* 0x00000045ae457221 */ /* 0x000fe40000010100 */
[----:B------:R-:W-:Y:S02]  /*6c40*/  FADD.FTZ R215, R211, R56 ;  /* 0x00000038d3d77221 */ /* 0x000fe40000010000 */
[----:B------:R-:W-:Y:S02]  /*6c50*/  FADD.FTZ R212, RZ, R57 ;  /* 0x00000039ffd47221 */ /* 0x000fe40000010000 */
[----:B------:R-:W-:Y:S02]  /*6c60*/  FMUL.FTZ R70, R118, -R58 ;  /* 0x8000003a76467220 */ /* 0x000fe40000410000 */
[----:B------:R-:W-:-:S02]  /*6c70*/  FADD.FTZ R68, R175, R68 ;  /* 0x00000044af447221 */ /* 0x000fc40000010000 */
[----:B------:R-:W-:Y:S02]  /*6c80*/  FMUL.FTZ R71, R118, -R69 ;  /* 0x8000004576477220 */ /* 0x000fe40000410000 */
[C---:B------:R-:W-:Y:S02]  /*6c90*/  FMUL.FTZ R57, R132.reuse, R215 ;  /* 0x000000d784397220 */ /* 0x040fe40000410000 */
[----:B------:R-:W-:Y:S02]  /*6ca0*/  FMUL.FTZ R56, R132, R212 ;  /* 0x000000d484387220 */ /* 0x000fe40000410000 */
[CC--:B------:R-:W-:Y:S02]  /*6cb0*/  FFMA.FTZ R70, R119.reuse, R59.reuse, -R70 ;  /* 0x0000003b77467223 */ /* 0x0c0fe40000010846 */
[----:B------:R-:W-:Y:S02]  /*6cc0*/  FMUL.FTZ R59, R118, -R59 ;  /* 0x8000003b763b7220 */ /* 0x000fe40000410000 */
[----:B------:R-:W-:-:S02]  /*6cd0*/  FFMA.FTZ R72, R119, R68, -R71 ;  /* 0x0000004477487223 */ /* 0x000fc40000010847 */
[----:B------:R-:W-:Y:S02]  /*6ce0*/  FMUL.FTZ R68, R118, -R68 ;  /* 0x8000004476447220 */ /* 0x000fe40000410000 */
[C---:B------:R-:W-:Y:S02]  /*6cf0*/  FFMA.FTZ R211, R133.reuse, R212, R57 ;  /* 0x000000d485d37223 */ /* 0x040fe40000010039 */
[----:B------:R-:W-:Y:S02]  /*6d00*/  FFMA.FTZ R57, R133, R215, -R56 ;  /* 0x000000d785397223 */ /* 0x000fe40000010838 */
[C---:B------:R-:W-:Y:S02]  /*6d10*/  FFMA.FTZ R59, R119.reuse, R58, R59 ;  /* 0x0000003a773b7223 */ /* 0x040fe4000001003b */
[----:B------:R-:W-:Y:S02]  /*6d20*/  FFMA.FTZ R69, R119, R69, R68 ;  /* 0x0000004577457223 */ /* 0x000fe40000010044 */
[----:B------:R-:W-:-:S02]  /*6d30*/  FADD.FTZ R218, R210, R57 ;  /* 0x00000039d2da7221 */ /* 0x000fc40000010000 */
[----:B------:R-:W-:Y:S02]  /*6d40*/  FMUL.FTZ R57, R120, -R59 ;  /* 0x8000003b78397220 */ /* 0x000fe40000410000 */
[----:B------:R-:W-:Y:S02]  /*6d50*/  FADD.FTZ R211, RZ, R211 ;  /* 0x000000d3ffd37221 */ /* 0x000fe40000010000 */
[----:B------:R-:W-:Y:S02]  /*6d60*/  FADD.FTZ R69, -R176, R69 ;  /* 0x00000045b0457221 */ /* 0x000fe40000010100 */
[----:B------:R-:W-:Y:S02]  /*6d70*/  FFMA.FTZ R68, R121, R70, -R57 ;  /* 0x0000004679447223 */ /* 0x000fe40000010839 */
[----:B------:R-:W-:Y:S02]  /*6d80*/  FMUL.FTZ R56, R130, R211 ;  /* 0x000000d382387220 */ /* 0x000fe40000410000 */
[----:B------:R-:W-:-:S02]  /*6d90*/  FADD.FTZ R72, R177, R72 ;  /* 0x00000048b1487221 */ /* 0x000fc40000010000 */
[----:B------:R-:W-:Y:S02]  /*6da0*/  FMUL.FTZ R57, R120, -R69 ;  /* 0x8000004578397220 */ /* 0x000fe40000410000 */
[----:B------:R-:W-:Y:S02]  /*6db0*/  FMUL.FTZ R58, R130, R218 ;  /* 0x000000da823a7220 */ /* 0x000fe40000410000 */
[C---:B------:R-:W-:Y:S02]  /*6dc0*/  FMUL.FTZ R70, R120.reuse, -R70 ;  /* 0x8000004678467220 */ /* 0x040fe40000410000 */
[----:B------:R-:W-:Y:S02]  /*6dd0*/  FFMA.FTZ R56, R131, R218, -R56 ;  /* 0x000000da83387223 */ /* 0x000fe40000010838 */
[-C--:B------:R-:W-:Y:S02]  /*6de0*/  FFMA.FTZ R74, R121, R72.reuse, -R57 ;  /* 0x00000048794a7223 */ /* 0x080fe40000010839 */
[----:B------:R-:W-:-:S02]  /*6df0*/  FMUL.FTZ R72, R120, -R72 ;  /* 0x8000004878487220 */ /* 0x000fc40000410000 */
[----:B------:R-:W-:Y:S02]  /*6e00*/  FFMA.FTZ R58, R131, R211, R58 ;  /* 0x000000d3833a7223 */ /* 0x000fe4000001003a */
[----:B------:R-:W-:Y:S02]  /*6e10*/  FFMA.FTZ R70, R121, R59, R70 ;  /* 0x0000003b79467223 */ /* 0x000fe40000010046 */
[----:B------:R-:W-:Y:S02]  /*6e20*/  FADD.FTZ R217, R209, R56 ;  /* 0x00000038d1d97221 */ /* 0x000fe40000010000 */
[----:B------:R-:W-:Y:S02]  /*6e30*/  FFMA.FTZ R69, R121, R69, R72 ;  /* 0x0000004579457223 */ /* 0x000fe40000010048 */
[----:B------:R-:W-:Y:S02]  /*6e40*/  FADD.FTZ R210, RZ, R58 ;  /* 0x0000003affd27221 */ /* 0x000fe40000010000 */
[----:B------:R-:W-:-:S02]  /*6e50*/  FMUL.FTZ R58, R122, -R70 ;  /* 0x800000467a3a7220 */ /* 0x000fc40000410000 */
[----:B------:R-:W-:Y:S02]  /*6e60*/  FMUL.FTZ R57, R128, R217 ;  /* 0x000000d980397220 */ /* 0x000fe40000410000 */
[----:B------:R-:W-:Y:S02]  /*6e70*/  FADD.FTZ R69, -R160, R69 ;  /* 0x00000045a0457221 */ /* 0x000fe40000010100 */
[----:B------:R-:W-:Y:S02]  /*6e80*/  FMUL.FTZ R56, R128, R210 ;  /* 0x000000d280387220 */ /* 0x000fe40000410000 */
[----:B------:R-:W-:Y:S02]  /*6e90*/  FFMA.FTZ R59, R123, R68, -R58 ;  /* 0x000000447b3b7223 */ /* 0x000fe4000001083a */
[----:B------:R-:W-:Y:S02]  /*6ea0*/  FFMA.FTZ R209, R129, R210, R57 ;  /* 0x000000d281d17223 */ /* 0x000fe40000010039 */
[----:B------:R-:W-:-:S02]  /*6eb0*/  FMUL.FTZ R68, R122, -R68 ;  /* 0x800000447a447220 */ /* 0x000fc40000410000 */
[----:B------:R-:W-:Y:S02]  /*6ec0*/  FADD.FTZ R74, R159, R74 ;  /* 0x0000004a9f4a7221 */ /* 0x000fe40000010000 */
[----:B------:R-:W-:Y:S02]  /*6ed0*/  FMUL.FTZ R58, R122, -R69 ;  /* 0x800000457a3a7220 */ /* 0x000fe40000410000 */
[----:B------:R-:W-:Y:S02]  /*6ee0*/  FFMA.FTZ R57, R129, R217, -R56 ;  /* 0x000000d981397223 */ /* 0x000fe40000010838 */
[----:B------:R-:W-:Y:S02]  /*6ef0*/  FADD.FTZ R209, RZ, R209 ;  /* 0x000000d1ffd17221 */ /* 0x000fe40000010000 */
[C---:B------:R-:W-:Y:S02]  /*6f00*/  FFMA.FTZ R68, R123.reuse, R70, R68 ;  /* 0x000000467b447223 */ /* 0x040fe40000010044 */
[----:B------:R-:W-:-:S02]  /*6f10*/  FFMA.FTZ R70, R123, R74, -R58 ;  /* 0x0000004a7b467223 */ /* 0x000fc4000001083a */
[----:B------:R-:W-:Y:S02]  /*6f20*/  FADD.FTZ R220, R208, R57 ;  /* 0x00000039d0dc7221 */ /* 0x000fe40000010000 */
[----:B------:R-:W-:Y:S02]  /*6f30*/  FMUL.FTZ R74, R122, -R74 ;  /* 0x8000004a7a4a7220 */ /* 0x000fe40000410000 */
[C---:B------:R-:W-:Y:S02]  /*6f40*/  FMUL.FTZ R56, R126.reuse, R209 ;  /* 0x000000d17e387220 */ /* 0x040fe40000410000 */
[-C--:B------:R-:W-:Y:S02]  /*6f50*/  FMUL.FTZ R58, R126, R220.reuse ;  /* 0x000000dc7e3a7220 */ /* 0x080fe40000410000 */
[----:B------:R-:W-:Y:S02]  /*6f60*/  FFMA.FTZ R69, R123, R69, R74 ;  /* 0x000000457b457223 */ /* 0x000fe4000001004a */
[----:B------:R-:W-:-:S02]  /*6f70*/  FFMA.FTZ R56, R127, R220, -R56 ;  /* 0x000000dc7f387223 */ /* 0x000fc40000010838 */
[----:B------:R-:W-:Y:S02]  /*6f80*/  FMUL.FTZ R72, R124, -R68 ;  /* 0x800000447c487220 */ /* 0x000fe40000410000 */
[----:B------:R-:W-:Y:S02]  /*6f90*/  FFMA.FTZ R58, R127, R209, R58 ;  /* 0x000000d17f3a7223 */ /* 0x000fe4000001003a */
[----:B------:R-:W-:Y:S02]  /*6fa0*/  FADD.FTZ R69, -R158, R69 ;  /* 0x000000459e457221 */ /* 0x000fe40000010100 */
[----:B------:R-:W-:Y:S02]  /*6fb0*/  FADD.FTZ R219, R207, R56 ;  /* 0x00000038cfdb7221 */ /* 0x000fe40000010000 */
[-C--:B------:R-:W-:Y:S02]  /*6fc0*/  FFMA.FTZ R72, R125, R59.reuse, -R72 ;  /* 0x0000003b7d487223 */ /* 0x080fe40000010848 */
[----:B------:R-:W-:-:S02]  /*6fd0*/  FMUL.FTZ R59, R124, -R59 ;  /* 0x8000003b7c3b7220 */ /* 0x000fc40000410000 */
[----:B------:R-:W-:Y:S02]  /*6fe0*/  FADD.FTZ R207, RZ, R58 ;  /* 0x0000003affcf7221 */ /* 0x000fe40000010000 */
[----:B------:R-:W-:Y:S02]  /*6ff0*/  FADD.FTZ R70, R161, R70 ;  /* 0x00000046a1467221 */ /* 0x000fe40000010000 */
[C---:B------:R-:W-:Y:S02]  /*7000*/  FMUL.FTZ R57, R124.reuse, -R69 ;  /* 0x800000457c397220 */ /* 0x040fe40000410000 */
[C---:B------:R-:W-:Y:S02]  /*7010*/  FMUL.FTZ R58, R124.reuse, R219 ;  /* 0x000000db7c3a7220 */ /* 0x040fe40000410000 */
[----:B------:R-:W-:Y:S02]  /*7020*/  FFMA.FTZ R59, R125, R68, R59 ;  /* 0x000000447d3b7223 */ /* 0x000fe4000001003b */
[----:B------:R-:W-:-:S02]  /*7030*/  FMUL.FTZ R56, R124, R207 ;  /* 0x000000cf7c387220 */ /* 0x000fc40000410000 */
[CC--:B------:R-:W-:Y:S02]  /*7040*/  FFMA.FTZ R68, R125.reuse, R70.reuse, -R57 ;  /* 0x000000467d447223 */ /* 0x0c0fe40000010839 */
        /* <DEDUP_REMOVED lines=26> */
[----:B------:R-:W-:Y:S02]  /*71f0*/  FADD.FTZ R69, -R164, R69 ;  /* 0x00000045a4457221 */ /* 0x000fe40000010100 */
[C---:B------:R-:W-:Y:S02]  /*7200*/  FFMA.FTZ R205, R121.reuse, R206, R57 ;  /* 0x000000ce79cd7223 */ /* 0x040fe40000010039 */
[----:B------:R-:W-:-:S02]  /*7210*/  FFMA.FTZ R57, R121, R222, -R56 ;  /* 0x000000de79397223 */ /* 0x000fc40000010838 */
[----:B------:R-:W-:Y:S02]  /*7220*/  FADD.FTZ R70, R165, R70 ;  /* 0x00000046a5467221 */ /* 0x000fe40000010000 */
[C---:B------:R-:W-:Y:S02]  /*7230*/  FMUL.FTZ R68, R128.reuse, -R69 ;  /* 0x8000004580447220 */ /* 0x040fe40000410000 */
[----:B------:R-:W-:Y:S02]  /*7240*/  FMUL.FTZ R58, R128, -R58 ;  /* 0x8000003a803a7220 */ /* 0x000fe40000410000 */
[----:B------:R-:W-:Y:S02]  /*7250*/  FADD.FTZ R205, RZ, R205 ;  /* 0x000000cdffcd7221 */ /* 0x000fe40000010000 */
[----:B------:R-:W-:Y:S02]  /*7260*/  FADD.FTZ R224, R204, R57 ;  /* 0x00000039cce07221 */ /* 0x000fe40000010000 */
[----:B------:R-:W-:-:S02]  /*7270*/  FFMA.FTZ R57, R129, R70, -R68 ;  /* 0x0000004681397223 */ /* 0x000fc40000010844 */
[----:B------:R-:W-:Y:S02]  /*7280*/  FMUL.FTZ R56, R118, R205 ;  /* 0x000000cd76387220 */ /* 0x000fe40000410000 */
[----:B------:R-:W-:Y:S02]  /*7290*/  FFMA.FTZ R72, R129, R72, R58 ;  /* 0x0000004881487223 */ /* 0x000fe4000001003a */
[----:B------:R-:W-:Y:S02]  /*72a0*/  FMUL.FTZ R70, R128, -R70 ;  /* 0x8000004680467220 */ /* 0x000fe40000410000 */
[-C--:B------:R-:W-:Y:S02]  /*72b0*/  FMUL.FTZ R58, R118, R224.reuse ;  /* 0x000000e0763a7220 */ /* 0x080fe40000410000 */
[----:B------:R-:W-:Y:S02]  /*72c0*/  FFMA.FTZ R56, R119, R224, -R56 ;  /* 0x000000e077387223 */ /* 0x000fe40000010838 */
[----:B------:R-:W-:-:S02]  /*72d0*/  FFMA.FTZ R70, R129, R69, R70 ;  /* 0x0000004581467223 */ /* 0x000fc40000010046 */
[----:B------:R-:W-:Y:S02]  /*72e0*/  FFMA.FTZ R58, R119, R205, R58 ;  /* 0x000000cd773a7223 */ /* 0x000fe4000001003a */
[----:B------:R-:W-:Y:S02]  /*72f0*/  FMUL.FTZ R68, R130, -R72 ;  /* 0x8000004882447220 */ /* 0x000fe40000410000 */
[----:B------:R-:W-:Y:S02]  /*7300*/  FADD.FTZ R226, R203, R56 ;  /* 0x00000038cbe27221 */ /* 0x000fe40000010000 */
[----:B------:R-:W-:Y:S02]  /*7310*/  FADD.FTZ R70, -R143, R70 ;  /* 0x000000468f467221 */ /* 0x000fe40000010100 */
[----:B------:R-:W-:Y:S02]  /*7320*/  FADD.FTZ R203, RZ, R58 ;  /* 0x0000003affcb7221 */ /* 0x000fe40000010000 */
[----:B------:R-:W-:-:S02]  /*7330*/  FFMA.FTZ R68, R131, R59, -R68 ;  /* 0x0000003b83447223 */ /* 0x000fc40000010844 */
[----:B------:R-:W-:Y:S02]  /*7340*/  FADD.FTZ R57, R144, R57 ;  /* 0x0000003990397221 */ /* 0x000fe40000010000 */
[C---:B------:R-:W-:Y:S02]  /*7350*/  FMUL.FTZ R74, R130.reuse, -R70 ;  /* 0x80000046824a7220 */ /* 0x040fe40000410000 */
[----:B------:R-:W-:Y:S02]  /*7360*/  FMUL.FTZ R59, R130, -R59 ;  /* 0x8000003b823b7220 */ /* 0x000fe40000410000 */
[C---:B------:R-:W-:Y:S02]  /*7370*/  FMUL.FTZ R56, R116.reuse, R203 ;  /* 0x000000cb74387220 */ /* 0x040fe40000410000 */
[----:B------:R-:W-:Y:S02]  /*7380*/  FMUL.FTZ R58, R116, R226 ;  /* 0x000000e2743a7220 */ /* 0x000fe40000410000 */
[----:B------:R-:W-:-:S02]  /*7390*/  FFMA.FTZ R69, R131, R57, -R74 ;  /* 0x0000003983457223 */ /* 0x000fc4000001084a */
[----:B------:R-:W-:Y:S02]  /*73a0*/  FMUL.FTZ R71, R130, -R57 ;  /* 0x8000003982477220 */ /* 0x000fe40000410000 */
[----:B------:R-:W-:Y:S02]  /*73b0*/  FFMA.FTZ R59, R131, R72, R59 ;  /* 0x00000048833b7223 */ /* 0x000fe4000001003b */
[C---:B------:R-:W-:Y:S02]  /*73c0*/  FFMA.FTZ R57, R117.reuse, R226, -R56 ;  /* 0x000000e275397223 */ /* 0x040fe40000010838 */
[----:B------:R-:W-:Y:S02]  /*73d0*/  FFMA.FTZ R58, R117, R203, R58 ;  /* 0x000000cb753a7223 */ /* 0x000fe4000001003a */
        /* <DEDUP_REMOVED lines=18> */
[----:B------:R-:W-:Y:S02]  /*7500*/  FFMA.FTZ R73, R133, R69, -R58 ;  /* 0x0000004585497223 */ /* 0x000fe4000001083a */
[----:B------:R-:W-:Y:S02]  /*7510*/  FADD.FTZ R204, RZ, R204 ;  /* 0x000000ccffcc7221 */ /* 0x000fe40000010000 */
[C---:B------:R-:W-:Y:S02]  /*7520*/  FMUL.FTZ R69, R112.reuse, R230 ;  /* 0x000000e670457220 */ /* 0x040fe40000410000 */
[-C--:B------:R-:W-:Y:S02]  /*7530*/  FMUL.FTZ R68, R112, R204.reuse ;  /* 0x000000cc70447220 */ /* 0x080fe40000410000 */
[----:B------:R-:W-:-:S02]  /*7540*/  FFMA.FTZ R69, R113, R204, R69 ;  /* 0x000000cc71457223 */ /* 0x000fc40000010045 */
        /* <DEDUP_REMOVED lines=16> */
[----:B------:R-:W-:Y:S02]  /*7650*/  FADD.FTZ R232, R87, R68 ;  /* 0x0000004457e87221 */ /* 0x000fe40000010000 */
[----:B------:R-:W-:Y:S02]  /*7660*/  FFMA.FTZ R200, R111, R201, R70 ;  /* 0x000000c96fc87223 */ /* 0x000fe40000010046 */
[----:B------:R-:W-:Y:S02]  /*7670*/  FMUL.FTZ R69, R134, -R71 ;  /* 0x8000004786457220 */ /* 0x000fe40000410000 */
[----:B------:R-:W-:Y:S02]  /*7680*/  FADD.FTZ R70, R150, R73 ;  /* 0x0000004996467221 */ /* 0x000fe40000010000 */
[----:B------:R-:W-:Y:S02]  /*7690*/  FADD.FTZ R200, RZ, R200 ;  /* 0x000000c8ffc87221 */ /* 0x000fe40000010000 */
[----:B------:R-:W-:-:S02]  /*76a0*/  FMUL.FTZ R73, R108, R232 ;  /* 0x000000e86c497220 */ /* 0x000fc40000410000 */
[-C--:B------:R-:W-:Y:S02]  /*76b0*/  FMUL.FTZ R74, R134, -R72.reuse ;  /* 0x80000048864a7220 */ /* 0x080fe40000410000 */
[----:B------:R-:W-:Y:S02]  /*76c0*/  FFMA.FTZ R69, R135, R72, R69 ;  /* 0x0000004887457223 */ /* 0x000fe40000010045 */
[-C--:B------:R-:W-:Y:S02]  /*76d0*/  FMUL.FTZ R72, R108, R200.reuse ;  /* 0x000000c86c487220 */ /* 0x080fe40000410000 */
[C---:B------:R-:W-:Y:S02]  /*76e0*/  FFMA.FTZ R73, R109.reuse, R200, R73 ;  /* 0x000000c86d497223 */ /* 0x040fe40000010049 */
[----:B------:R-:W-:Y:S02]  /*76f0*/  FFMA.FTZ R227, R109, R232, -R72 ;  /* 0x000000e86de37223 */ /* 0x000fe40000010848 */
[----:B------:R-:W-:-:S02]  /*7700*/  FADD.FTZ R225, RZ, R73 ;  /* 0x00000049ffe17221 */ /* 0x000fc40000010000 */
[----:B------:R-:W-:Y:S02]  /*7710*/  FFMA.FTZ R68, R135, R71, -R74 ;  /* 0x0000004787447223 */ /* 0x000fe4000001084a */
[----:B------:R-:W-:Y:S02]  /*7720*/  FADD.FTZ R71, -R149, R76 ;  /* 0x0000004c95477221 */ /* 0x000fe40000010100 */
        /* <DEDUP_REMOVED lines=48> */
.L_x_2767:
[----:B------:R-:W-:Y:S05]  /*7a30*/  BRA.DIV ~URZ, `(.L_x_2670) ;  /* 0x000074727f007947 */ /* 0x000fea000b800000 */
[----:B------:R2:W3:Y:S04]  /*7a40*/  SHFL.DOWN PT, R71, R77, 0x1, 0x1f ;  /* 0x08201f004d477f89 */ /* 0x0004e800000e0000 */
[----:B------:R2:W4:Y:S04]  /*7a50*/  SHFL.DOWN PT, R72, R75, 0x1, 0x1f ;  /* 0x08201f004b487f89 */ /* 0x00052800000e0000 */
[----:B------:R2:W0:Y:S02]  /*7a60*/  SHFL.DOWN PT, R68, R74, 0x1, 0x1f ;  /* 0x08201f004a447f89 */ /* 0x00042400000e0000 */
.L_x_2768:
        /* <DEDUP_REMOVED lines=15> */
.L_x_2672:
[----:B------:R-:W-:Y:S05]  /*7b60*/  BSYNC B1 ;  /* 0x0000000000017941 */ /* 0x000fea0003800000 */
.L_x_2671:
[----:B------:R-:W-:Y:S05]  /*7b70*/  BRA.DIV ~URZ, `(.L_x_2673) ;  /* 0x000074927f007947 */ /* 0x000fea000b800000 */
[----:B-1----:R1:W2:Y:S04]  /*7b80*/  SHFL.DOWN PT, R70, R76, 0x2, 0x1f ;  /* 0x08401f004c467f89 */ /* 0x0022a800000e0000 */
[----:B---3--:R1:W3:Y:S04]  /*7b90*/  SHFL.DOWN PT, R71, R77, 0x2, 0x1f ;  /* 0x08401f004d477f89 */ /* 0x0082e800000e0000 */
[----:B----4-:R1:W4:Y:S04]  /*7ba0*/  SHFL.DOWN PT, R72, R75, 0x2, 0x1f ;  /* 0x08401f004b487f89 */ /* 0x01032800000e0000 */
[----:B0-----:R1:W0:Y:S02]  /*7bb0*/  SHFL.DOWN PT, R68, R74, 0x2, 0x1f ;  /* 0x08401f004a447f89 */ /* 0x00122400000e0000 */
.L_x_2769:
        /* <DEDUP_REMOVED lines=15> */
.L_x_2675:
[----:B------:R-:W-:Y:S05]  /*7cb0*/  BSYNC B1 ;  /* 0x0000000000017941 */ /* 0x000fea0003800000 */
.L_x_2674:
[----:B------:R-:W-:Y:S05]  /*7cc0*/  BRA.DIV ~URZ, `(.L_x_2676) ;  /* 0x000075127f007947 */ /* 0x000fea000b800000 */
[----:B--2---:R2:W1:Y:S02]  /*7cd0*/  SHFL.DOWN PT, R70, R76, 0x4, 0x1f ;  /* 0x08801f004c467f89 */ /* 0x00446400000e0000 */
.L_x_2770:
[----:B------:R-:W-:Y:S05]  /*7ce0*/  BRA.DIV ~URZ, `(.L_x_2677) ;  /* 0x000075727f007947 */ /* 0x000fea000b800000 */
[----:B---3--:R3:W2:Y:S04]  /*7cf0*/  SHFL.DOWN PT, R71, R77, 0x4, 0x1f ;  /* 0x08801f004d477f89 */ /* 0x0086a800000e0000 */
[----:B----4-:R3:W4:Y:S04]  /*7d00*/  SHFL.DOWN PT, R72, R75, 0x4, 0x1f ;  /* 0x08801f004b487f89 */ /* 0x01072800000e0000 */
[----:B0-----:R3:W0:Y:S02]  /*7d10*/  SHFL.DOWN PT, R68, R74, 0x4, 0x1f ;  /* 0x08801f004a447f89 */ /* 0x00162400000e0000 */
.L_x_2771:
        /* <DEDUP_REMOVED lines=15> */
.L_x_2679:
[----:B------:R-:W-:Y:S05]  /*7e10*/  BSYNC B1 ;  /* 0x0000000000017941 */ /* 0x000fea0003800000 */
.L_x_2678:
[----:B------:R-:W-:Y:S05]  /*7e20*/  BRA.DIV ~URZ, `(.L_x_2680) ;  /* 0x000075927f007947 */ /* 0x000fea000b800000 */
[----:B-1----:R1:W3:Y:S04]  /*7e30*/  SHFL.DOWN PT, R70, R76, 0x8, 0x1f ;  /* 0x09001f004c467f89 */ /* 0x0022e800000e0000 */
[----:B--2---:R1:W2:Y:S04]  /*7e40*/  SHFL.DOWN PT, R71, R77, 0x8, 0x1f ;  /* 0x09001f004d477f89 */ /* 0x0042a800000e0000 */
[----:B----4-:R1:W4:Y:S04]  /*7e50*/  SHFL.DOWN PT, R72, R75, 0x8, 0x1f ;  /* 0x09001f004b487f89 */ /* 0x01032800000e0000 */
[----:B0-----:R1:W0:Y:S02]  /*7e60*/  SHFL.DOWN PT, R68, R74, 0x8, 0x1f ;  /* 0x09001f004a447f89 */ /* 0x00122400000e0000 */
.L_x_2772:
        /* <DEDUP_REMOVED lines=15> */
.L_x_2682:
[----:B------:R-:W-:Y:S05]  /*7f60*/  BSYNC B1 ;  /* 0x0000000000017941 */ /* 0x000fea0003800000 */
.L_x_2681:
[----:B------:R-:W-:Y:S05]  /*7f70*/  BRA.DIV ~URZ, `(.L_x_2683) ;  /* 0x000076127f007947 */ /* 0x000fea000b800000 */
[----:B---3--:R3:W1:Y:S02]  /*7f80*/  SHFL.DOWN PT, R70, R76, 0x10, 0x1f ;  /* 0x0a001f004c467f89 */ /* 0x00866400000e0000 */
.L_x_2773:
[----:B------:R-:W-:Y:S05]  /*7f90*/  BRA.DIV ~URZ, `(.L_x_2684) ;  /* 0x000076727f007947 */ /* 0x000fea000b800000 */
[----:B--2---:R2:W3:Y:S04]  /*7fa0*/  SHFL.DOWN PT, R71, R77, 0x10, 0x1f ;  /* 0x0a001f004d477f89 */ /* 0x0044e800000e0000 */
[----:B----4-:R2:W4:Y:S04]  /*7fb0*/  SHFL.DOWN PT, R72, R75, 0x10, 0x1f ;  /* 0x0a001f004b487f89 */ /* 0x01052800000e0000 */
[----:B0-----:R2:W0:Y:S02]  /*7fc0*/  SHFL.DOWN PT, R68, R74, 0x10, 0x1f ;  /* 0x0a001f004a447f89 */ /* 0x00142400000e0000 */
.L_x_2774:
        /* <DEDUP_REMOVED lines=13> */
.L_x_2686:
[----:B------:R-:W-:Y:S05]  /*80a0*/  BSYNC B1 ;  /* 0x0000000000017941 */ /* 0x000fea0003800000 */
.L_x_2685:
        /* <DEDUP_REMOVED lines=18> */
[----:B-1----:R4:W1:Y:S04]  /*81d0*/  SHFL.IDX PT, R70, R59, RZ, 0x1f ;  /* 0x00001fff3b467589 */ /* 0x00286800000e0000 */
[----:B------:R4:W0:Y:S02]  /*81e0*/  SHFL.IDX PT, R77, R57, RZ, 0x1f ;  /* 0x00001fff394d7589 */ /* 0x00082400000e0000 */
.L_x_2775:
[----:B---3--:R3:W4:Y:S01]  /*81f0*/  LDS.128 R84, [R213+0x6db0] ;  /* 0x006db000d5547984 */ /* 0x0087220000000c00 */
[----:B------:R-:W-:Y:S01]  /*8200*/  ISETP.NE.AND P0, PT, R99, 0x1f, PT ;  /* 0x0000001f6300780c */ /* 0x000fe20003f05270 */
[----:B------:R-:W-:Y:S01]  /*8210*/  BSSY B1, `(.L_x_2688) ;  /* 0x0000010000017945 */ /* 0x000fe20003800000 */
[----:B--2-4-:R-:W-:Y:S01]  /*8220*/  MOV R76, R78 ;  /* 0x0000004e004c7202 */ /* 0x014fe20000000f00 */
[----:B------:R3:W2:Y:S01]  /*8230*/  LDS.128 R80, [R213+0x6da0] ;  /* 0x006da000d5507984 */ /* 0x0006a20000000c00 */
[----:B0-----:R-:W-:Y:S02]  /*8240*/  MOV R78, R79 ;  /* 0x0000004f004e7202 */ /* 0x001fe40000000f00 */
[----:B-1----:R-:W-:-:S07]  /*8250*/  MOV R79, R70 ;  /* 0x00000046004f7202 */ /* 0x002fce0000000f00 */
[----:B------:R-:W-:Y:S05]  /*8260*/  @!P0 BRA `(.L_x_2689) ;  /* 0x000000a000008947 */ /* 0x000fea0003800000 */
[CC--:B---3--:R-:W-:Y:S02]  /*8270*/  FMUL.FTZ R56, R79.reuse, R243.reuse ;  /* 0x000000f34f387220 */ /* 0x0c8fe40000410000 */
[C---:B------:R-:W-:Y:S02]  /*8280*/  FMUL.FTZ R58, R78.reuse, R243 ;  /* 0x000000f34e3a7220 */ /* 0x040fe40000410000 */
[-C--:B------:R-:W-:Y:S02]  /*8290*/  FFMA.FTZ R78, R78, R241.reuse, -R56 ;  /* 0x000000f14e4e7223 */ /* 0x080fe40000010838 */
[----:B------:R-:W-:Y:S02]  /*82a0*/  FFMA.FTZ R79, R79, R241, R58 ;  /* 0x000000f14f4f7223 */ /* 0x000fe4000001003a */
[-C--:B------:R-:W-:Y:S02]  /*82b0*/  FMUL.FTZ R56, R77, R243.reuse ;  /* 0x000000f34d387220 */ /* 0x080fe40000410000 */
[----:B------:R-:W-:-:S02]  /*82c0*/  FMUL.FTZ R58, R76, R243 ;  /* 0x000000f34c3a7220 */ /* 0x000fc40000410000 */
[-C--:B------:R-:W-:Y:S02]  /*82d0*/  FFMA.FTZ R76, R76, R241.reuse, -R56 ;  /* 0x000000f14c4c7223 */ /* 0x080fe40000010838 */
[----:B------:R-:W-:Y:S02]  /*82e0*/  FFMA.FTZ R77, R77, R241, R58 ;  /* 0x000000f14d4d7223 */ /* 0x000fe4000001003a */
[----:B------:R-:W-:Y:S02]  /*82f0*/  FADD.FTZ R78, R78, R239 ;  /* 0x000000ef4e4e7221 */ /* 0x000fe40000010000 */
[----:B------:R-:W-:Y:S02]  /*8300*/  FADD.FTZ R79, R79, R244 ;  /* 0x000000f44f4f7221 */ /* 0x000fe40000010000 */
.L_x_2689:
[----:B---3--:R-:W-:Y:S05]  /*8310*/  BSYNC B1 ;  /* 0x0000000000017941 */ /* 0x008fea0003800000 */
.L_x_2688:
[----:B------:R-:W0:Y:S01]  /*8320*/  LDS.128 R68, [R213+0x6d90] ;  /* 0x006d9000d5447984 */ /* 0x000e220000000c00 */
[C---:B------:R-:W-:Y:S02]  /*8330*/  FMUL.FTZ R59, R85.reuse, R79 ;  /* 0x0000004f553b7220 */ /* 0x040fe40000410000 */
[-C--:B------:R-:W-:Y:S01]  /*8340*/  FMUL.FTZ R56, R85, R78.reuse ;  /* 0x0000004e55387220 */ /* 0x080fe20000410000 */
[----:B------:R1:W-:Y:S01]  /*8350*/  STS.128 [R213+0x6db0], R76 ;  /* 0x006db04cd5007388 */ /* 0x0003e20000000c00 */
[----:B------:R-:W-:-:S02]  /*8360*/  FFMA.FTZ R59, R84, R78, -R59 ;  /* 0x0000004e543b7223 */ /* 0x000fc4000001083b */
[----:B------:R-:W-:Y:S02]  /*8370*/  FFMA.FTZ R56, R84, R79, R56 ;  /* 0x0000004f54387223 */ /* 0x000fe40000010038 */
[----:B------:R-:W-:Y:S02]  /*8380*/  FADD.FTZ R74, R86, R59 ;  /* 0x0000003b564a7221 */ /* 0x000fe40000010000 */
[----:B------:R-:W-:Y:S02]  /*8390*/  FMUL.FTZ R59, R85, R77 ;  /* 0x0000004d553b7220 */ /* 0x000fe40000410000 */
[----:B------:R-:W-:Y:S02]  /*83a0*/  FADD.FTZ R75, R87, R56 ;  /* 0x00000038574b7221 */ /* 0x000fe40000010000 */
[----:B------:R-:W-:Y:S02]  /*83b0*/  FFMA.FTZ R72, R84, R76, -R59 ;  /* 0x0000004c54487223 */ /* 0x000fe4000001083b */
[----:B--2---:R-:W-:-:S02]  /*83c0*/  FMUL.FTZ R59, R81, R75 ;  /* 0x0000004b513b7220 */ /* 0x004fc40000410000 */
[----:B------:R-:W-:Y:S02]  /*83d0*/  FMUL.FTZ R73, R85, R76 ;  /* 0x0000004c55497220 */ /* 0x000fe40000410000 */
[CC--:B------:R-:W-:Y:S02]  /*83e0*/  FMUL.FTZ R56, R81.reuse, R74.reuse ;  /* 0x0000004a51387220 */ /* 0x0c0fe40000410000 */
[----:B------:R-:W-:Y:S02]  /*83f0*/  FFMA.FTZ R59, R80, R74, -R59 ;  /* 0x0000004a503b7223 */ /* 0x000fe4000001083b */
[----:B------:R-:W-:Y:S02]  /*8400*/  FFMA.FTZ R73, R84, R77, R73 ;  /* 0x0000004d54497223 */ /* 0x000fe40000010049 */
[----:B------:R-:W-:Y:S02]  /*8410*/  FFMA.FTZ R56, R80, R75, R56 ;  /* 0x0000004b50387223 */ /* 0x000fe40000010038 */
[----:B------:R-:W-:Y:S01]  /*8420*/  FADD.FTZ R86, R82, R59 ;  /* 0x0000003b52567221 */ /* 0x000fe20000010000 */
[----:B------:R1:W-:Y:S01]  /*8430*/  STS.128 [R213+0x6da0], R72 ;  /* 0x006da048d5007388 */ /* 0x0003e20000000c00 */
[----:B------:R-:W-:-:S02]  /*8440*/  FMUL.FTZ R59, R81, R73 ;  /* 0x00000049513b7220 */ /* 0x000fc40000410000 */
[----:B------:R-:W-:Y:S02]  /*8450*/  FADD.FTZ R87, R83, R56 ;  /* 0x0000003853577221 */ /* 0x000fe40000010000 */
[-C--:B------:R-:W-:Y:S02]  /*8460*/  FMUL.FTZ R85, R81, R72.reuse ;  /* 0x0000004851557220 */ /* 0x080fe40000410000 */
        /* <DEDUP_REMOVED lines=18> */
.L_x_2668:
[----:B-1----:R-:W-:Y:S05]  /*8590*/  BSYNC B0 ;  /* 0x0000000000007941 */ /* 0x002fea0003800000 */
.L_x_2667:
[C---:B------:R-:W-:Y:S01]  /*85a0*/  FMUL.FTZ R82, R151.reuse, R210 ;  /* 0x000000d297527220 */ /* 0x040fe20000410000 */
[----:B------:R-:W-:Y:S01]  /*85b0*/  WARPSYNC 0xffffffff ;  /* 0xffffffff00007948 */ /* 0x000fe20003800000 */
[----:B------:R-:W-:Y:S01]  /*85c0*/  FMUL.FTZ R81, R151, R217 ;  /* 0x000000d997517220 */ /* 0x000fe20000410000 */
[----:B------:R-:W-:Y:S01]  /*85d0*/  BAR.SYNC.DEFER_BLOCKING 0x0 ;  /* 0x0000000000007b1d */ /* 0x000fe20000010000 */
[----:B------:R-:W-:Y:S01]  /*85e0*/  FMUL.FTZ R151, R153, R209 ;  /* 0x000000d199977220 */ /* 0x000fe20000410000 */
[----:B------:R-:W-:Y:S01]  /*85f0*/  ISETP.NE.AND P0, PT, R99, RZ, PT ;  /* 0x000000ff6300720c */ /* 0x000fe20003f05270 */
[----:B------:R-:W-:Y:S01]  /*8600*/  FMUL.FTZ R153, R153, R220 ;  /* 0x000000dc99997220 */ /* 0x000fe20000410000 */
[----:B------:R-:W-:Y:S01]  /*8610*/  ULEA UR28, UR21, 0xfffff800, 0xb ;  /* 0xfffff800151c7891 */ /* 0x000fe2000f8e583f */
[----:B------:R-:W-:Y:S01]  /*8620*/  FMUL.FTZ R73, R167, R206 ;  /* 0x000000cea7497220 */ /* 0x000fe20000410000 */
[----:B------:R-:W-:Y:S01]  /*8630*/  ULDC UR29, c[0x0][0x168] ;  /* 0x00005a00001d7ab9 */ /* 0x000fe20000000800 */
[C---:B------:R-:W-:Y:S01]  /*8640*/  FFMA.FTZ R82, R140.reuse, R217, -R82 ;  /* 0x000000d98c527223 */ /* 0x040fe20000010852 */
[----:B------:R-:W-:Y:S01]  /*8650*/  UIADD3 UR28, -UR28, UR29, URZ ;  /* 0x0000001d1c1c7290 */ /* 0x000fe2000fffe13f */
[----:B------:R-:W-:Y:S01]  /*8660*/  FFMA.FTZ R81, R140, R210, R81 ;  /* 0x000000d28c517223 */ /* 0x000fe20000010051 */
[----:B------:R-:W-:Y:S01]  /*8670*/  BSSY B0, `(.L_x_2690) ;  /* 0x000021f000007945 */ /* 0x000fe20003800000 */
[----:B------:R-:W-:-:S02]  /*8680*/  FFMA.FTZ R151, R142, R220, -R151 ;  /* 0x000000dc8e977223 */ /* 0x000fc40000010897 */
[----:B------:R-:W-:Y:S02]  /*8690*/  FFMA.FTZ R140, R142, R209, R153 ;  /* 0x000000d18e8c7223 */ /* 0x000fe40000010099 */
[----:B------:R-:W-:Y:S02]  /*86a0*/  FFMA.FTZ R142, R156, R222, -R73 ;  /* 0x000000de9c8e7223 */ /* 0x000fe40000010849 */
[----:B------:R-:W-:Y:S02]  /*86b0*/  FMUL.FTZ R73, R179, R203 ;  /* 0x000000cbb3497220 */ /* 0x000fe40000410000 */
[C---:B------:R-:W-:Y:S02]  /*86c0*/  FMUL.FTZ R79, R141.reuse, R211 ;  /* 0x000000d38d4f7220 */ /* 0x040fe40000410000 */
[----:B------:R-:W-:Y:S02]  /*86d0*/  FMUL.FTZ R76, R141, R218 ;  /* 0x000000da8d4c7220 */ /* 0x000fe40000410000 */
[----:B------:R-:W-:-:S02]  /*86e0*/  FFMA.FTZ R86, R168, R226, -R73 ;  /* 0x000000e2a8567223 */ /* 0x000fc40000010849 */
[----:B------:R-:W-:Y:S02]  /*86f0*/  FMUL.FTZ R73, R185, R204 ;  /* 0x000000ccb9497220 */ /* 0x000fe40000410000 */
[----:B0-----:R-:W-:Y:S02]  /*8700*/  FMUL.FTZ R69, R137, R214 ;  /* 0x000000d689457220 */ /* 0x001fe40000410000 */
[C---:B------:R-:W-:Y:S02]  /*8710*/  FFMA.FTZ R79, R138.reuse, R218, -R79 ;  /* 0x000000da8a4f7223 */ /* 0x040fe4000001084f */
[----:B------:R-:W-:Y:S02]  /*8720*/  FFMA.FTZ R76, R138, R211, R76 ;  /* 0x000000d38a4c7223 */ /* 0x000fe4000001004c */
[----:B------:R-:W-:Y:S02]  /*8730*/  FFMA.FTZ R138, R182, R230, -R73 ;  /* 0x000000e6b68a7223 */ /* 0x000fe40000010849 */
[----:B------:R-:W-:-:S02]  /*8740*/  FMUL.FTZ R73, R214, UR42 ;  /* 0x0000002ad6497c20 */ /* 0x000fc40008410000 */
[----:B------:R-:W-:Y:S02]  /*8750*/  FMUL.FTZ R68, R139, R212 ;  /* 0x000000d48b447220 */ /* 0x000fe40000410000 */
[----:B------:R-:W-:Y:S02]  /*8760*/  FFMA.FTZ R69, R104, R216, -R69 ;  /* 0x000000d868457223 */ /* 0x000fe40000010845 */
[----:B------:R-:W-:Y:S02]  /*8770*/  FADD.FTZ R84, R96, R96 ;  /* 0x0000006060547221 */ /* 0x000fe40000010000 */
[----:B------:R-:W-:Y:S02]  /*8780*/  FFMA.FTZ R73, R216, UR41, -R73 ;  /* 0x00000029d8497c23 */ /* 0x000fe40008010849 */
[----:B------:R-:W-:Y:S02]  /*8790*/  FFMA.FTZ R68, R136, R215, -R68 ;  /* 0x000000d788447223 */ /* 0x000fe40000010844 */
[----:B------:R-:W-:-:S02]  /*87a0*/  FADD.FTZ R70, RZ, R229 ;  /* 0x000000e5ff467221 */ /* 0x000fc40000010000 */
[----:B------:R-:W-:Y:S02]  /*87b0*/  FMUL.FTZ R80, R193, R234 ;  /* 0x000000eac1507220 */ /* 0x000fe40000410000 */
[C---:B------:R-:W-:Y:S02]  /*87c0*/  FFMA.FTZ R69, R84.reuse, R69, RZ ;  /* 0x0000004554457223 */ /* 0x040fe400000100ff */
[----:B------:R-:W-:Y:S02]  /*87d0*/  FADD.FTZ R153, R95, R95 ;  /* 0x0000005f5f997221 */ /* 0x000fe40000010000 */
[----:B------:R-:W-:Y:S02]  /*87e0*/  FMUL.FTZ R78, R84, R73 ;  /* 0x00000049544e7220 */ /* 0x000fe40000410000 */
[----:B------:R-:W-:Y:S02]  /*87f0*/  FFMA.FTZ R73, R191, R70, R80 ;  /* 0x00000046bf497223 */ /* 0x000fe40000010050 */
[----:B------:R-:W-:-:S02]  /*8800*/  FFMA.FTZ R80, R153, R68, R69 ;  /* 0x0000004499507223 */ /* 0x000fc40000010045 */
[----:B------:R-:W-:Y:S01]  /*8810*/  FMUL.FTZ R77, R169, R205 ;  /* 0x000000cda94d7220 */ /* 0x000fe20000410000 */
[----:B------:R-:W0:Y:S01]  /*8820*/  LDS.64 R68, [R186.X16+0x6d88] ;  /* 0x006d8800ba447984 */ /* 0x000e22000000ca00 */
[----:B------:R-:W-:Y:S02]  /*8830*/  FMUL.FTZ R137, R137, R216 ;  /* 0x000000d889897220 */ /* 0x000fe40000410000 */
[----:B------:R-:W-:Y:S02]  /*8840*/  FFMA.FTZ R74, R166, R224, -R77 ;  /* 0x000000e0a64a7223 */ /* 0x000fe4000001084d */
[----:B------:R-:W-:Y:S02]  /*8850*/  FMUL.FTZ R77, R214, UR41 ;  /* 0x00000029d64d7c20 */ /* 0x000fe40008410000 */
[----:B------:R-:W-:Y:S02]  /*8860*/  FFMA.FTZ R72, R104, R214, R137 ;  /* 0x000000d668487223 */ /* 0x000fe40000010089 */
[----:B------:R-:W-:-:S02]  /*8870*/  FMUL.FTZ R104, R184, R201 ;  /* 0x000000c9b8687220 */ /* 0x000fc40000410000 */
[----:B------:R-:W-:Y:S02]  /*8880*/  FFMA.FTZ R77, R216, UR42, R77 ;  /* 0x0000002ad84d7c23 */ /* 0x000fe4000801004d */
[-C--:B------:R-:W-:Y:S02]  /*8890*/  FMUL.FTZ R184, R184, R223.reuse ;  /* 0x000000dfb8b87220 */ /* 0x080fe40000410000 */
[----:B------:R-:W-:Y:S02]  /*88a0*/  FFMA.FTZ R104, R188, R223, -R104 ;  /* 0x000000dfbc687223 */ /* 0x000fe40000010868 */
[C---:B------:R-:W-:Y:S02]  /*88b0*/  FFMA.FTZ R72, -R84.reuse, R72, RZ ;  /* 0x0000004854487223 */ /* 0x040fe400000101ff */
[----:B------:R-:W-:Y:S02]  /*88c0*/  FFMA.FTZ R77, -R84, R77, -RZ ;  /* 0x0000004d544d7223 */ /* 0x000fe400000109ff */
[----:B------:R-:W-:-:S02]  /*88d0*/  FFMA.FTZ R188, R188, R201, R184 ;  /* 0x000000c9bcbc7223 */ /* 0x000fc400000100b8 */
[C---:B------:R-:W-:Y:S02]  /*88e0*/  FMUL.FTZ R84, R212.reuse, UR42 ;  /* 0x0000002ad4547c20 */ /* 0x040fe40008410000 */
[----:B------:R-:W-:Y:S02]  /*88f0*/  FMUL.FTZ R184, R212, UR41 ;  /* 0x00000029d4b87c20 */ /* 0x000fe40008410000 */
[----:B------:R-:W-:Y:S02]  /*8900*/  FMUL.FTZ R71, R139, R215 ;  /* 0x000000d78b477220 */ /* 0x000fe40000410000 */
[C---:B------:R-:W-:Y:S02]  /*8910*/  FFMA.FTZ R84, R215.reuse, UR41, -R84 ;  /* 0x00000029d7547c23 */ /* 0x040fe40008010854 */
[----:B------:R-:W-:Y:S02]  /*8920*/  FFMA.FTZ R184, R215, UR42, R184 ;  /* 0x0000002ad7b87c23 */ /* 0x000fe400080100b8 */
[----:B------:R-:W-:-:S02]  /*8930*/  FFMA.FTZ R71, R136, R212, R71 ;  /* 0x000000d488477223 */ /* 0x000fc40000010047 */
[C---:B------:R-:W-:Y:S02]  /*8940*/  FMUL.FTZ R75, R157.reuse, R208 ;  /* 0x000000d09d4b7220 */ /* 0x040fe40000410000 */
[----:B------:R-:W-:Y:S02]  /*8950*/  FMUL.FTZ R157, R157, R221 ;  /* 0x000000dd9d9d7220 */ /* 0x000fe40000410000 */
[C---:B------:R-:W-:Y:S02]  /*8960*/  FMUL.FTZ R137, R190.reuse, R200 ;  /* 0x000000c8be897220 */ /* 0x040fe40000410000 */
[----:B------:R-:W-:Y:S02]  /*8970*/  FMUL.FTZ R190, R190, R232 ;  /* 0x000000e8bebe7220 */ /* 0x000fe40000410000 */
[C---:B------:R-:W-:Y:S02]  /*8980*/  FMUL.FTZ R85, R153.reuse, R84 ;  /* 0x0000005499557220 */ /* 0x040fe40000410000 */
[----:B------:R-:W-:-:S02]  /*8990*/  FFMA.FTZ R84, -R153, R184, -RZ ;  /* 0x000000b899547223 */ /* 0x000fc400000109ff */
[C---:B------:R-:W-:Y:S02]  /*89a0*/  FFMA.FTZ R75, R154.reuse, R221, -R75 ;  /* 0x000000dd9a4b7223 */ /* 0x040fe4000001084b */
[----:B------:R-:W-:Y:S02]  /*89b0*/  FFMA.FTZ R153, -R153, R71, R72 ;  /* 0x0000004799997223 */ /* 0x000fe40000010148 */
[----:B------:R-:W-:Y:S02]  /*89c0*/  FFMA.FTZ R154, R154, R208, R157 ;  /* 0x000000d09a9a7223 */ /* 0x000fe4000001009d */
[----:B------:R-:W-:Y:S02]  /*89d0*/  FFMA.FTZ R137, R187, R232, -R137 ;  /* 0x000000e8bb897223 */ /* 0x000fe40000010889 */
[----:B------:R-:W-:Y:S02]  /*89e0*/  FMUL.FTZ R71, R70, UR42 ;  /* 0x0000002a46477c20 */ /* 0x000fe40008410000 */
[----:B------:R-:W-:-:S02]  /*89f0*/  FMUL.FTZ R169, R169, R224 ;  /* 0x000000e0a9a97220 */ /* 0x000fc40000410000 */
[----:B------:R-:W-:Y:S02]  /*8a00*/  FFMA.FTZ R187, R187, R200, R190 ;  /* 0x000000c8bbbb7223 */ /* 0x000fe400000100be */
[----:B------:R-:W-:Y:S02]  /*8a10*/  FMUL.FTZ R193, R193, R70 ;  /* 0x00000046c1c17220 */ /* 0x000fe40000410000 */
[----:B------:R-:W-:Y:S02]  /*8a20*/  FMUL.FTZ R157, R70, UR41 ;  /* 0x00000029469d7c20 */ /* 0x000fe40008410000 */
[----:B------:R-:W-:Y:S02]  /*8a30*/  FADD.FTZ R190, R94, R94 ;  /* 0x0000005e5ebe7221 */ /* 0x000fe40000010000 */
[----:B------:R-:W-:Y:S02]  /*8a40*/  FADD.FTZ R184, R36, R36 ;  /* 0x0000002424b87221 */ /* 0x000fe40000010000 */
[----:B------:R-:W-:-:S02]  /*8a50*/  FFMA.FTZ R72, R234, UR41, -R71 ;  /* 0x00000029ea487c23 */ /* 0x000fc40008010847 */
[----:B------:R-:W-:Y:S02]  /*8a60*/  FMUL.FTZ R167, R167, R222 ;  /* 0x000000dea7a77220 */ /* 0x000fe40000410000 */
[----:B------:R-:W-:Y:S02]  /*8a70*/  FFMA.FTZ R166, R166, R205, R169 ;  /* 0x000000cda6a67223 */ /* 0x000fe400000100a9 */
[----:B------:R-:W-:Y:S02]  /*8a80*/  FFMA.FTZ R87, R191, R234, -R193 ;  /* 0x000000eabf577223 */ /* 0x000fe400000108c1 */
[----:B------:R-:W-:Y:S02]  /*8a90*/  FFMA.FTZ R157, R234, UR42, R157 ;  /* 0x0000002aea9d7c23 */ /* 0x000fe4000801009d */
[----:B------:R-:W-:Y:S02]  /*8aa0*/  FFMA.FTZ R79, R190, R79, R80 ;  /* 0x0000004fbe4f7223 */ /* 0x000fe40000010050 */
[----:B------:R-:W-:-:S02]  /*8ab0*/  FADD.FTZ R169, R93, R93 ;  /* 0x0000005d5da97221 */ /* 0x000fc40000010000 */
[C---:B------:R-:W-:Y:S02]  /*8ac0*/  FMUL.FTZ R71, R184.reuse, R73 ;  /* 0x00000049b8477220 */ /* 0x040fe40000410000 */
[C---:B------:R-:W-:Y:S02]  /*8ad0*/  FMUL.FTZ R141, R155.reuse, R207 ;  /* 0x000000cf9b8d7220 */ /* 0x040fe40000410000 */
[----:B------:R-:W-:Y:S02]  /*8ae0*/  FMUL.FTZ R73, R184, R72 ;  /* 0x00000048b8497220 */ /* 0x000fe40000410000 */
[----:B------:R-:W-:Y:S02]  /*8af0*/  FMUL.FTZ R155, R155, R219 ;  /* 0x000000db9b9b7220 */ /* 0x000fe40000410000 */
[----:B------:R-:W-:Y:S02]  /*8b00*/  FFMA.FTZ R156, R156, R206, R167 ;  /* 0x000000ce9c9c7223 */ /* 0x000fe400000100a7 */
[----:B------:R-:W-:-:S02]  /*8b10*/  FMUL.FTZ R87, R184, R87 ;  /* 0x00000057b8577220 */ /* 0x000fc40000410000 */
[----:B------:R-:W-:Y:S02]  /*8b20*/  FFMA.FTZ R72, -R184, R157, -RZ ;  /* 0x0000009db8487223 */ /* 0x000fe400000109ff */
[----:B------:R-:W-:Y:S02]  /*8b30*/  FFMA.FTZ R184, R169, R82, R79 ;  /* 0x00000052a9b87223 */ /* 0x000fe4000001004f */
[----:B------:R-:W-:Y:S02]  /*8b40*/  FADD.FTZ R167, R92, R92 ;  /* 0x0000005c5ca77221 */ /* 0x000fe40000010000 */
[C---:B------:R-:W-:Y:S02]  /*8b50*/  FFMA.FTZ R141, R152.reuse, R219, -R141 ;  /* 0x000000db988d7223 */ /* 0x040fe4000001088d */
[----:B------:R-:W-:Y:S02]  /*8b60*/  FFMA.FTZ R152, R152, R207, R155 ;  /* 0x000000cf98987223 */ /* 0x000fe4000001009b */
[----:B------:R-:W-:-:S02]  /*8b70*/  FMUL.FTZ R155, R211, UR41 ;  /* 0x00000029d39b7c20 */ /* 0x000fc40008410000 */
[----:B------:R-:W-:Y:S02]  /*8b80*/  FFMA.FTZ R184, R167, R151, R184 ;  /* 0x00000097a7b87223 */ /* 0x000fe400000100b8 */
[-C--:B0-----:R-:W-:Y:S02]  /*8b90*/  FMUL.FTZ R151, R69, -R103.reuse ;  /* 0x8000006745977220 */ /* 0x081fe40000410000 */
[----:B------:R-:W-:Y:S02]  /*8ba0*/  FMUL.FTZ R103, R68, -R103 ;  /* 0x8000006744677220 */ /* 0x000fe40000410000 */
[----:B------:R-:W-:Y:S02]  /*8bb0*/  FFMA.FTZ R155, R218, UR42, R155 ;  /* 0x0000002ada9b7c23 */ /* 0x000fe4000801009b */
[----:B------:R-:W-:Y:S02]  /*8bc0*/  FFMA.FTZ R76, -R190, R76, R153 ;  /* 0x0000004cbe4c7223 */ /* 0x000fe40000010199 */
[----:B------:R-:W-:-:S02]  /*8bd0*/  FMUL.FTZ R157, R209, UR41 ;  /* 0x00000029d19d7c20 */ /* 0x000fc40008410000 */
[-C--:B------:R-:W-:Y:S02]  /*8be0*/  FFMA.FTZ R69, R69, R102.reuse, R103 ;  /* 0x0000006645457223 */ /* 0x080fe40000010067 */
[----:B------:R-:W-:Y:S02]  /*8bf0*/  FFMA.FTZ R68, R68, R102, -R151 ;  /* 0x0000006644447223 */ /* 0x000fe40000010897 */
[----:B------:R-:W-:Y:S02]  /*8c00*/  FFMA.FTZ R80, -R190, R155, -RZ ;  /* 0x0000009bbe507223 */ /* 0x000fe400000109ff */
[----:B------:R-:W-:Y:S02]  /*8c10*/  FFMA.FTZ R153, -R169, R81, R76 ;  /* 0x00000051a9997223 */ /* 0x000fe4000001014c */
[----:B------:R-:W-:Y:S02]  /*8c20*/  FMUL.FTZ R155, R209, UR42 ;  /* 0x0000002ad19b7c20 */ /* 0x000fe40008410000 */
[----:B------:R-:W-:-:S02]  /*8c30*/  FFMA.FTZ R76, R220, UR42, R157 ;  /* 0x0000002adc4c7c23 */ /* 0x000fc4000801009d */
[----:B------:R-:W-:Y:S02]  /*8c40*/  FADD.FTZ R157, R91, R91 ;  /* 0x0000005b5b9d7221 */ /* 0x000fe40000010000 */
[----:B------:R-:W-:Y:S02]  /*8c50*/  FADD.FTZ R69, -R194, R69 ;  /* 0x00000045c2457221 */ /* 0x000fe40000010100 */
[----:B------:R-:W-:Y:S02]  /*8c60*/  FADD.FTZ R195, R195, R68 ;  /* 0x00000044c3c37221 */ /* 0x000fe40000010000 */
[----:B------:R-:W-:Y:S02]  /*8c70*/  FFMA.FTZ R81, R220, UR41, -R155 ;  /* 0x00000029dc517c23 */ /* 0x000fe4000801089b */
[----:B------:R-:W-:Y:S02]  /*8c80*/  FFMA.FTZ R184, R157, R141, R184 ;  /* 0x0000008d9db87223 */ /* 0x000fe400000100b8 */
[----:B------:R-:W-:-:S02]  /*8c90*/  FADD.FTZ R155, R90, R90 ;  /* 0x0000005a5a9b7221 */ /* 0x000fc40000010000 */
[C---:B------:R-:W-:Y:S02]  /*8ca0*/  FMUL.FTZ R68, R106.reuse, -R69 ;  /* 0x800000456a447220 */ /* 0x040fe40000410000 */
[----:B------:R-:W-:Y:S02]  /*8cb0*/  FMUL.FTZ R106, R106, -R195 ;  /* 0x800000c36a6a7220 */ /* 0x000fe40000410000 */
[----:B------:R-:W-:Y:S02]  /*8cc0*/  FFMA.FTZ R103, R155, R75, R184 ;  /* 0x0000004b9b677223 */ /* 0x000fe400000100b8 */
[C---:B------:R-:W-:Y:S02]  /*8cd0*/  FFMA.FTZ R75, R107.reuse, R69, R106 ;  /* 0x000000456b4b7223 */ /* 0x040fe4000001006a */
[----:B------:R-:W-:Y:S02]  /*8ce0*/  FFMA.FTZ R68, R107, R195, -R68 ;  /* 0x000000c36b447223 */ /* 0x000fe40000010844 */
[----:B------:R-:W-:-:S02]  /*8cf0*/  FADD.FTZ R75, -R196, R75 ;  /* 0x0000004bc44b7221 */ /* 0x000fc40000010100 */
[----:B------:R-:W-:Y:S02]  /*8d00*/  FFMA.FTZ R153, -R167, R140, R153 ;  /* 0x0000008ca7997223 */ /* 0x000fe40000010199 */
[----:B------:R-:W-:Y:S02]  /*8d10*/  FADD.FTZ R197, R197, R68 ;  /* 0x00000044c5c57221 */ /* 0x000fe40000010000 */
[C---:B------:R-:W-:Y:S02]  /*8d20*/  FMUL.FTZ R68, R108.reuse, -R75 ;  /* 0x8000004b6c447220 */ /* 0x040fe40000410000 */
[----:B------:R-:W-:Y:S02]  /*8d30*/  FFMA.FTZ R153, -R157, R152, R153 ;  /* 0x000000989d997223 */ /* 0x000fe40000010199 */
[----:B------:R-:W-:Y:S02]  /*8d40*/  FMUL.FTZ R108, R108, -R197 ;  /* 0x800000c56c6c7220 */ /* 0x000fe40000410000 */
[----:B------:R-:W-:-:S02]  /*8d50*/  FMUL.FTZ R102, R208, UR42 ;  /* 0x0000002ad0667c20 */ /* 0x000fc40008410000 */
[----:B------:R-:W-:Y:S02]  /*8d60*/  FMUL.FTZ R152, R208, UR41 ;  /* 0x00000029d0987c20 */ /* 0x000fe40008410000 */
[C---:B------:R-:W-:Y:S02]  /*8d70*/  FFMA.FTZ R68, R109.reuse, R197, -R68 ;  /* 0x000000c56d447223 */ /* 0x040fe40000010844 */
[----:B------:R-:W-:Y:S02]  /*8d80*/  FFMA.FTZ R109, R109, R75, R108 ;  /* 0x0000004b6d6d7223 */ /* 0x000fe4000001006c */
[C---:B------:R-:W-:Y:S02]  /*8d90*/  FFMA.FTZ R102, R221.reuse, UR41, -R102 ;  /* 0x00000029dd667c23 */ /* 0x040fe40008010866 */
[----:B------:R-:W-:Y:S02]  /*8da0*/  FFMA.FTZ R151, R221, UR42, R152 ;  /* 0x0000002add977c23 */ /* 0x000fe40008010098 */
[----:B------:R-:W-:-:S02]  /*8db0*/  FADD.FTZ R184, R51, R51 ;  /* 0x0000003333b87221 */ /* 0x000fc40000010000 */
[----:B------:R-:W-:Y:S02]  /*8dc0*/  FADD.FTZ R198, -R198, R109 ;  /* 0x0000006dc6c67221 */ /* 0x000fe40000010100 */
[C---:B------:R-:W-:Y:S02]  /*8dd0*/  FMUL.FTZ R152, R155.reuse, R102 ;  /* 0x000000669b987220 */ /* 0x040fe40000410000 */
[C---:B------:R-:W-:Y:S02]  /*8de0*/  FFMA.FTZ R151, -R155.reuse, R151, -RZ ;  /* 0x000000979b977223 */ /* 0x040fe400000109ff */
[----:B------:R-:W-:Y:S02]  /*8df0*/  FFMA.FTZ R153, -R155, R154, R153 ;  /* 0x0000009a9b997223 */ /* 0x000fe40000010199 */
[----:B------:R-:W-:Y:S02]  /*8e00*/  FMUL.FTZ R107, R206, UR42 ;  /* 0x0000002ace6b7c20 */ /* 0x000fe40008410000 */
[----:B------:R-:W-:-:S02]  /*8e10*/  FADD.FTZ R68, R199, R68 ;  /* 0x00000044c7447221 */ /* 0x000fc40000010000 */
[----:B------:R-:W-:Y:S02]  /*8e20*/  FMUL.FTZ R155, R206, UR41 ;  /* 0x00000029ce9b7c20 */ /* 0x000fe40008410000 */
[----:B------:R-:W-:Y:S02]  /*8e30*/  FFMA.FTZ R103, R184, R142, R103 ;  /* 0x0000008eb8677223 */ /* 0x000fe40000010067 */
[----:B------:R-:W-:Y:S02]  /*8e40*/  FADD.FTZ R106, R49, R49 ;  /* 0x00000031316a7221 */ /* 0x000fe40000010000 */
[----:B------:R-:W-:Y:S02]  /*8e50*/  FMUL.FTZ R102, R110, -R198 ;  /* 0x800000c66e667220 */ /* 0x000fe40000410000 */
[----:B------:R-:W-:Y:S02]  /*8e60*/  FFMA.FTZ R107, R222, UR41, -R107 ;  /* 0x00000029de6b7c23 */ /* 0x000fe4000801086b */
[----:B------:R-:W-:-:S02]  /*8e70*/  FMUL.FTZ R110, R110, -R68 ;  /* 0x800000446e6e7220 */ /* 0x000fc40000410000 */
[----:B------:R-:W-:Y:S02]  /*8e80*/  FFMA.FTZ R155, R222, UR42, R155 ;  /* 0x0000002ade9b7c23 */ /* 0x000fe4000801009b */
[----:B------:R-:W-:Y:S02]  /*8e90*/  FFMA.FTZ R103, R106, R74, R103 ;  /* 0x0000004a6a677223 */ /* 0x000fe40000010067 */
[C---:B------:R-:W-:Y:S02]  /*8ea0*/  FFMA.FTZ R74, R111.reuse, R68, -R102 ;  /* 0x000000446f4a7223 */ /* 0x040fe40000010866 */
[C---:B------:R-:W-:Y:S02]  /*8eb0*/  FMUL.FTZ R142, R184.reuse, R107 ;  /* 0x0000006bb88e7220 */ /* 0x040fe40000410000 */
[----:B------:R-:W-:Y:S02]  /*8ec0*/  FFMA.FTZ R111, R111, R198, R110 ;  /* 0x000000c66f6f7223 */ /* 0x000fe4000001006e */
[----:B------:R-:W-:-:S02]  /*8ed0*/  FFMA.FTZ R109, -R184, R155, -RZ ;  /* 0x0000009bb86d7223 */ /* 0x000fc400000109ff */
[----:B------:R-:W-:Y:S02]  /*8ee0*/  FFMA.FTZ R107, -R184, R156, R153 ;  /* 0x0000009cb86b7223 */ /* 0x000fe40000010199 */
[C---:B------:R-:W-:Y:S02]  /*8ef0*/  FMUL.FTZ R153, R205.reuse, UR42 ;  /* 0x0000002acd997c20 */ /* 0x040fe40008410000 */
[----:B------:R-:W-:Y:S02]  /*8f00*/  FMUL.FTZ R155, R205, UR41 ;  /* 0x00000029cd9b7c20 */ /* 0x000fe40008410000 */
[----:B------:R-:W-:Y:S02]  /*8f10*/  FADD.FTZ R180, -R180, R111 ;  /* 0x0000006fb4b47221 */ /* 0x000fe40000010100 */
[----:B------:R-:W-:Y:S02]  /*8f20*/  FADD.FTZ R74, R181, R74 ;  /* 0x0000004ab54a7221 */ /* 0x000fe40000010000 */
[----:B------:R-:W-:-:S02]  /*8f30*/  FFMA.FTZ R153, R224, UR41, -R153 ;  /* 0x00000029e0997c23 */ /* 0x000fc40008010899 */
[----:B------:R-:W-:Y:S02]  /*8f40*/  FFMA.FTZ R155, R224, UR42, R155 ;  /* 0x0000002ae09b7c23 */ /* 0x000fe4000801009b */
[----:B------:R-:W-:Y:S02]  /*8f50*/  FADD.FTZ R108, R48, R48 ;  /* 0x00000030306c7221 */ /* 0x000fe40000010000 */
[C---:B------:R-:W-:Y:S02]  /*8f60*/  FMUL.FTZ R102, R112.reuse, -R180 ;  /* 0x800000b470667220 */ /* 0x040fe40000410000 */
[----:B------:R-:W-:Y:S02]  /*8f70*/  FMUL.FTZ R112, R112, -R74 ;  /* 0x8000004a70707220 */ /* 0x000fe40000410000 */
[C---:B------:R-:W-:Y:S02]  /*8f80*/  FMUL.FTZ R153, R106.reuse, R153 ;  /* 0x000000996a997220 */ /* 0x040fe40000410000 */
[----:B------:R-:W-:-:S02]  /*8f90*/  FFMA.FTZ R111, -R106, R155, -RZ ;  /* 0x0000009b6a6f7223 */ /* 0x000fc400000109ff */
[----:B------:R-:W-:Y:S02]  /*8fa0*/  FFMA.FTZ R107, -R106, R166, R107 ;  /* 0x000000a66a6b7223 */ /* 0x000fe4000001016b */
[----:B------:R-:W-:Y:S02]  /*8fb0*/  FFMA.FTZ R106, R108, R86, R103 ;  /* 0x000000566c6a7223 */ /* 0x000fe40000010067 */
[C---:B------:R-:W-:Y:S02]  /*8fc0*/  FFMA.FTZ R86, R113.reuse, R74, -R102 ;  /* 0x0000004a71567223 */ /* 0x040fe40000010866 */
[----:B------:R-:W-:Y:S02]  /*8fd0*/  FFMA.FTZ R113, R113, R180, R112 ;  /* 0x000000b471717223 */ /* 0x000fe40000010070 */
[----:B------:R-:W-:Y:S02]  /*8fe0*/  FMUL.FTZ R103, R203, UR42 ;  /* 0x0000002acb677c20 */ /* 0x000fe40008410000 */
[----:B------:R-:W-:-:S02]  /*8ff0*/  FADD.FTZ R170, -R170, R113 ;  /* 0x00000071aaaa7221 */ /* 0x000fc40000010100 */
[----:B------:R-:W-:Y:S02]  /*9000*/  FADD.FTZ R86, R171, R86 ;  /* 0x00000056ab567221 */ /* 0x000fe40000010000 */
[----:B------:R-:W-:Y:S02]  /*9010*/  FFMA.FTZ R103, R226, UR41, -R103 ;  /* 0x00000029e2677c23 */ /* 0x000fe40008010867 */
[C---:B------:R-:W-:Y:S02]  /*9020*/  FMUL.FTZ R102, R114.reuse, -R170 ;  /* 0x800000aa72667220 */ /* 0x040fe40000410000 */
[-C--:B------:R-:W-:Y:S02]  /*9030*/  FMUL.FTZ R114, R114, -R86.reuse ;  /* 0x8000005672727220 */ /* 0x080fe40000410000 */
[----:B------:R-:W-:Y:S02]  /*9040*/  FMUL.FTZ R154, R108, R103 ;  /* 0x000000676c9a7220 */ /* 0x000fe40000410000 */
[----:B------:R-:W-:-:S02]  /*9050*/  FFMA.FTZ R102, R115, R86, -R102 ;  /* 0x0000005673667223 */ /* 0x000fc40000010866 */
[----:B------:R-:W-:Y:S02]  /*9060*/  FMUL.FTZ R103, R202, UR42 ;  /* 0x0000002aca677c20 */ /* 0x000fe40008410000 */
[----:B------:R-:W-:Y:S02]  /*9070*/  FFMA.FTZ R115, R115, R170, R114 ;  /* 0x000000aa73737223 */ /* 0x000fe40000010072 */
[----:B------:R-:W-:Y:S02]  /*9080*/  FMUL.FTZ R155, R203, UR41 ;  /* 0x00000029cb9b7c20 */ /* 0x000fe40008410000 */
[----:B------:R-:W-:Y:S02]  /*9090*/  FMUL.FTZ R139, R183, R202 ;  /* 0x000000cab78b7220 */ /* 0x000fe40000410000 */
[----:B------:R-:W-:Y:S02]  /*90a0*/  FADD.FTZ R110, R46, R46 ;  /* 0x0000002e2e6e7221 */ /* 0x000fe40000010000 */
[----:B------:R-:W-:-:S02]  /*90b0*/  FFMA.FTZ R103, R228, UR41, -R103 ;  /* 0x00000029e4677c23 */ /* 0x000fc40008010867 */
[----:B------:R-:W-:Y:S02]  /*90c0*/  FADD.FTZ R172, -R172, R115 ;  /* 0x00000073acac7221 */ /* 0x000fe40000010100 */
[----:B------:R-:W-:Y:S02]  /*90d0*/  FFMA.FTZ R155, R226, UR42, R155 ;  /* 0x0000002ae29b7c23 */ /* 0x000fe4000801009b */
[----:B------:R-:W-:Y:S02]  /*90e0*/  FADD.FTZ R102, R173, R102 ;  /* 0x00000066ad667221 */ /* 0x000fe40000010000 */
[----:B------:R-:W-:Y:S02]  /*90f0*/  FFMA.FTZ R139, R178, R228, -R139 ;  /* 0x000000e4b28b7223 */ /* 0x000fe4000001088b */
[----:B------:R-:W-:Y:S02]  /*9100*/  FMUL.FTZ R115, R110, R103 ;  /* 0x000000676e737220 */ /* 0x000fe40000410000 */
[----:B------:R-:W-:-:S02]  /*9110*/  FMUL.FTZ R179, R179, R226 ;  /* 0x000000e2b3b37220 */ /* 0x000fc40000410000 */
[----:B------:R-:W-:Y:S02]  /*9120*/  FMUL.FTZ R103, R116, -R172 ;  /* 0x800000ac74677220 */ /* 0x000fe40000410000 */
[----:B------:R-:W-:Y:S02]  /*9130*/  FFMA.FTZ R113, -R108, R155, -RZ ;  /* 0x0000009b6c717223 */ /* 0x000fe400000109ff */
[----:B------:R-:W-:Y:S02]  /*9140*/  FMUL.FTZ R116, R116, -R102 ;  /* 0x8000006674747220 */ /* 0x000fe40000410000 */
[----:B------:R-:W-:Y:S02]  /*9150*/  FFMA.FTZ R139, R110, R139, R106 ;  /* 0x0000008b6e8b7223 */ /* 0x000fe4000001006a */
[----:B------:R-:W-:Y:S02]  /*9160*/  FMUL.FTZ R155, R202, UR41 ;  /* 0x00000029ca9b7c20 */ /* 0x000fe40008410000 */
[----:B------:R-:W-:-:S02]  /*9170*/  FMUL.FTZ R183, R183, R228 ;  /* 0x000000e4b7b77220 */ /* 0x000fc40000410000 */
[----:B------:R-:W-:Y:S02]  /*9180*/  FFMA.FTZ R168, R168, R203, R179 ;  /* 0x000000cba8a87223 */ /* 0x000fe400000100b3 */
[C---:B------:R-:W-:Y:S02]  /*9190*/  FFMA.FTZ R106, R117.reuse, R102, -R103 ;  /* 0x00000066756a7223 */ /* 0x040fe40000010867 */
[----:B------:R-:W-:Y:S02]  /*91a0*/  FMUL.FTZ R103, R204, UR42 ;  /* 0x0000002acc677c20 */ /* 0x000fe40008410000 */
[----:B------:R-:W-:Y:S02]  /*91b0*/  FFMA.FTZ R117, R117, R172, R116 ;  /* 0x000000ac75757223 */ /* 0x000fe40000010074 */
[----:B------:R-:W-:Y:S02]  /*91c0*/  FFMA.FTZ R114, R228, UR42, R155 ;  /* 0x0000002ae4727c23 */ /* 0x000fe4000801009b */
[----:B------:R-:W-:-:S02]  /*91d0*/  FFMA.FTZ R178, R178, R202, R183 ;  /* 0x000000cab2b27223 */ /* 0x000fc400000100b7 */
[----:B------:R-:W-:Y:S02]  /*91e0*/  FMUL.FTZ R185, R185, R230 ;  /* 0x000000e6b9b97220 */ /* 0x000fe40000410000 */
[----:B------:R-:W-:Y:S02]  /*91f0*/  FFMA.FTZ R107, -R108, R168, R107 ;  /* 0x000000a86c6b7223 */ /* 0x000fe4000001016b */
[----:B------:R-:W-:Y:S02]  /*9200*/  FMUL.FTZ R155, R204, UR41 ;  /* 0x00000029cc9b7c20 */ /* 0x000fe40008410000 */
[----:B------:R-:W-:Y:S02]  /*9210*/  FADD.FTZ R108, R44, R44 ;  /* 0x0000002c2c6c7221 */ /* 0x000fe40000010000 */
[----:B------:R-:W-:Y:S02]  /*9220*/  FFMA.FTZ R103, R230, UR41, -R103 ;  /* 0x00000029e6677c23 */ /* 0x000fe40008010867 */
[----:B------:R-:W-:-:S02]  /*9230*/  FADD.FTZ R174, -R174, R117 ;  /* 0x00000075aeae7221 */ /* 0x000fc40000010100 */
[----:B------:R-:W-:Y:S02]  /*9240*/  FADD.FTZ R106, R175, R106 ;  /* 0x0000006aaf6a7221 */ /* 0x000fe40000010000 */
[----:B------:R-:W-:Y:S02]  /*9250*/  FFMA.FTZ R182, R182, R204, R185 ;  /* 0x000000ccb6b67223 */ /* 0x000fe400000100b9 */
[----:B------:R-:W-:Y:S02]  /*9260*/  FFMA.FTZ R107, -R110, R178, R107 ;  /* 0x000000b26e6b7223 */ /* 0x000fe4000001016b */
[----:B------:R-:W-:Y:S02]  /*9270*/  FFMA.FTZ R116, R230, UR42, R155 ;  /* 0x0000002ae6747c23 */ /* 0x000fe4000801009b */
[----:B------:R-:W-:Y:S02]  /*9280*/  FFMA.FTZ R139, R108, R138, R139 ;  /* 0x0000008a6c8b7223 */ /* 0x000fe4000001008b */
[----:B------:R-:W-:-:S02]  /*9290*/  FADD.FTZ R155, R42, R42 ;  /* 0x0000002a2a9b7221 */ /* 0x000fc40000010000 */
[----:B------:R-:W-:Y:S02]  /*92a0*/  FMUL.FTZ R117, R108, R103 ;  /* 0x000000676c757220 */ /* 0x000fe40000410000 */
[C---:B------:R-:W-:Y:S02]  /*92b0*/  FMUL.FTZ R103, R118.reuse, -R174 ;  /* 0x800000ae76677220 */ /* 0x040fe40000410000 */
[----:B------:R-:W-:Y:S02]  /*92c0*/  FMUL.FTZ R118, R118, -R106 ;  /* 0x8000006a76767220 */ /* 0x000fe40000410000 */
[C---:B------:R-:W-:Y:S02]  /*92d0*/  FFMA.FTZ R116, -R108.reuse, R116, -RZ ;  /* 0x000000746c747223 */ /* 0x040fe400000109ff */
[----:B------:R-:W-:Y:S02]  /*92e0*/  FFMA.FTZ R107, -R108, R182, R107 ;  /* 0x000000b66c6b7223 */ /* 0x000fe4000001016b */
[----:B------:R-:W-:-:S02]  /*92f0*/  FFMA.FTZ R108, R155, R104, R139 ;  /* 0x000000689b6c7223 */ /* 0x000fc4000001008b */
[C---:B------:R-:W-:Y:S02]  /*9300*/  FFMA.FTZ R104, R119.reuse, R106, -R103 ;  /* 0x0000006a77687223 */ /* 0x040fe40000010867 */
[----:B------:R-:W-:Y:S02]  /*9310*/  FFMA.FTZ R119, R119, R174, R118 ;  /* 0x000000ae77777223 */ /* 0x000fe40000010076 */
[----:B------:R-:W-:Y:S02]  /*9320*/  FADD.FTZ R118, R40, R40 ;  /* 0x0000002828767221 */ /* 0x000fe40000010000 */
[----:B------:R-:W-:Y:S02]  /*9330*/  FADD.FTZ R176, -R176, R119 ;  /* 0x00000077b0b07221 */ /* 0x000fe40000010100 */
[----:B------:R-:W-:Y:S02]  /*9340*/  FADD.FTZ R104, R177, R104 ;  /* 0x00000068b1687221 */ /* 0x000fe40000010000 */
[----:B------:R-:W-:-:S02]  /*9350*/  FMUL.FTZ R103, R120, -R176 ;  /* 0x800000b078677220 */ /* 0x000fc40000410000 */
[----:B------:R-:W-:Y:S02]  /*9360*/  FFMA.FTZ R137, R118, R137, R108 ;  /* 0x0000008976897223 */ /* 0x000fe4000001006c */
[CC--:B------:R-:W-:Y:S02]  /*9370*/  FFMA.FTZ R108, R121.reuse, R104.reuse, -R103 ;  /* 0x00000068796c7223 */ /* 0x0c0fe40000010867 */
[----:B------:R-:W-:Y:S02]  /*9380*/  FMUL.FTZ R120, R120, -R104 ;  /* 0x8000006878787220 */ /* 0x000fe40000410000 */
[----:B------:R-:W-:Y:S02]  /*9390*/  FMUL.FTZ R103, R200, UR42 ;  /* 0x0000002ac8677c20 */ /* 0x000fe40008410000 */
[----:B------:R-:W-:Y:S02]  /*93a0*/  FFMA.FTZ R121, R121, R176, R120 ;  /* 0x000000b079797223 */ /* 0x000fe40000010078 */
[----:B------:R-:W-:-:S02]  /*93b0*/  FFMA.FTZ R103, R232, UR41, -R103 ;  /* 0x00000029e8677c23 */ /* 0x000fc40008010867 */
[----:B------:R-:W-:Y:S02]  /*93c0*/  FADD.FTZ R108, R159, R108 ;  /* 0x0000006c9f6c7221 */ /* 0x000fe40000010000 */
[----:B------:R-:W-:Y:S02]  /*93d0*/  FFMA.FTZ R114, -R110, R114, -RZ ;  /* 0x000000726e727223 */ /* 0x000fe400000109ff */
[C---:B------:R-:W-:Y:S02]  /*93e0*/  FMUL.FTZ R110, R201.reuse, UR42 ;  /* 0x0000002ac96e7c20 */ /* 0x040fe40008410000 */
[----:B------:R-:W-:Y:S02]  /*93f0*/  FMUL.FTZ R112, R201, UR41 ;  /* 0x00000029c9707c20 */ /* 0x000fe40008410000 */
[----:B------:R-:W-:Y:S01]  /*9400*/  FADD.FTZ R160, -R160, R121 ;  /* 0x00000079a0a07221 */ /* 0x000fe20000010100 */
[----:B------:R-:W-:Y:S01]  /*9410*/  P2R R121, PR, RZ, 0x1 ;  /* 0x00000001ff797803 */ /* 0x000fe20000000000 */
[----:B------:R-:W-:-:S02]  /*9420*/  FMUL.FTZ R168, R118, R103 ;  /* 0x0000006776a87220 */ /* 0x000fc40000410000 */
[C---:B------:R-:W-:Y:S02]  /*9430*/  FMUL.FTZ R103, R122.reuse, -R108 ;  /* 0x8000006c7a677220 */ /* 0x040fe40000410000 */
[C---:B------:R-:W-:Y:S02]  /*9440*/  FFMA.FTZ R110, R223.reuse, UR41, -R110 ;  /* 0x00000029df6e7c23 */ /* 0x040fe4000801086e */
[----:B------:R-:W-:Y:S02]  /*9450*/  FFMA.FTZ R112, R223, UR42, R112 ;  /* 0x0000002adf707c23 */ /* 0x000fe40008010070 */
[-C--:B------:R-:W-:Y:S02]  /*9460*/  FMUL.FTZ R122, R122, -R160.reuse ;  /* 0x800000a07a7a7220 */ /* 0x080fe40000410000 */
[----:B------:R-:W-:Y:S02]  /*9470*/  FFMA.FTZ R103, R123, R160, R103 ;  /* 0x000000a07b677223 */ /* 0x000fe40000010067 */
[----:B------:R-:W-:-:S02]  /*9480*/  FFMA.FTZ R188, -R155, R188, R107 ;  /* 0x000000bc9bbc7223 */ /* 0x000fc4000001016b */
[C---:B------:R-:W-:Y:S02]  /*9490*/  FMUL.FTZ R166, R155.reuse, R110 ;  /* 0x0000006e9ba67220 */ /* 0x040fe40000410000 */
[----:B------:R-:W-:Y:S02]  /*94a0*/  FFMA.FTZ R138, -R155, R112, -RZ ;  /* 0x000000709b8a7223 */ /* 0x000fe400000109ff */
[----:B------:R-:W-:Y:S02]  /*94b0*/  FMUL.FTZ R107, R200, UR41 ;  /* 0x00000029c86b7c20 */ /* 0x000fe40008410000 */
[----:B------:R-:W-:Y:S02]  /*94c0*/  FMUL.FTZ R110, R225, UR42 ;  /* 0x0000002ae16e7c20 */ /* 0x000fe40008410000 */
[----:B------:R-:W-:Y:S02]  /*94d0*/  FFMA.FTZ R122, R123, R108, -R122 ;  /* 0x0000006c7b7a7223 */ /* 0x000fe4000001087a */
[----:B------:R-:W-:-:S02]  /*94e0*/  FMUL.FTZ R112, R225, UR41 ;  /* 0x00000029e1707c20 */ /* 0x000fc40008410000 */
[----:B------:R-:W-:Y:S02]  /*94f0*/  FMUL.FTZ R136, R192, R225 ;  /* 0x000000e1c0887220 */ /* 0x000fe40000410000 */
[----:B------:R-:W-:Y:S02]  /*9500*/  FADD.FTZ R103, -R158, R103 ;  /* 0x000000679e677221 */ /* 0x000fe40000010100 */
[----:B------:R-:W-:Y:S02]  /*9510*/  FMUL.FTZ R192, R192, R227 ;  /* 0x000000e3c0c07220 */ /* 0x000fe40000410000 */
[----:B------:R-:W-:Y:S02]  /*9520*/  FFMA.FTZ R107, R232, UR42, R107 ;  /* 0x0000002ae86b7c23 */ /* 0x000fe4000801006b */
[----:B------:R-:W-:Y:S02]  /*9530*/  FADD.FTZ R119, R38, R38 ;  /* 0x0000002626777221 */ /* 0x000fe40000010000 */
[----:B------:R-:W-:-:S02]  /*9540*/  FFMA.FTZ R120, R227, UR41, -R110 ;  /* 0x00000029e3787c23 */ /* 0x000fc4000801086e */
[----:B------:R-:W-:Y:S02]  /*9550*/  FADD.FTZ R161, R161, R122 ;  /* 0x0000007aa1a17221 */ /* 0x000fe40000010000 */
[----:B------:R-:W-:Y:S02]  /*9560*/  FFMA.FTZ R112, R227, UR42, R112 ;  /* 0x0000002ae3707c23 */ /* 0x000fe40008010070 */
[C---:B------:R-:W-:Y:S02]  /*9570*/  FFMA.FTZ R136, R189.reuse, R227, -R136 ;  /* 0x000000e3bd887223 */ /* 0x040fe40000010888 */
[----:B------:R-:W-:Y:S02]  /*9580*/  FMUL.FTZ R110, R124, -R103 ;  /* 0x800000677c6e7220 */ /* 0x000fe40000410000 */
[----:B------:R-:W-:Y:S02]  /*9590*/  FFMA.FTZ R189, R189, R225, R192 ;  /* 0x000000e1bdbd7223 */ /* 0x000fe400000100c0 */
[----:B------:R-:W-:-:S02]  /*95a0*/  FFMA.FTZ R188, -R118, R187, R188 ;  /* 0x000000bb76bc7223 */ /* 0x000fc400000101bc */
[----:B------:R-:W-:Y:S02]  /*95b0*/  FFMA.FTZ R156, -R118, R107, -RZ ;  /* 0x0000006b769c7223 */ /* 0x000fe400000109ff */
[-C--:B------:R-:W-:Y:S02]  /*95c0*/  FMUL.FTZ R124, R124, -R161.reuse ;  /* 0x800000a17c7c7220 */ /* 0x080fe40000410000 */
[----:B------:R-:W-:Y:S02]  /*95d0*/  FFMA.FTZ R118, -R119, R112, -RZ ;  /* 0x0000007077767223 */ /* 0x000fe400000109ff */
[----:B------:R-:W-:Y:S02]  /*95e0*/  FFMA.FTZ R112, R125, R161, -R110 ;  /* 0x000000a17d707223 */ /* 0x000fe4000001086e */
[C---:B------:R-:W-:Y:S02]  /*95f0*/  FFMA.FTZ R178, R119.reuse, R136, R137 ;  /* 0x0000008877b27223 */ /* 0x040fe40000010089 */
[----:B------:R-:W-:-:S02]  /*9600*/  FMUL.FTZ R120, R119, R120 ;  /* 0x0000007877787220 */ /* 0x000fc40000410000 */
[----:B------:R-:W-:Y:S01]  /*9610*/  FFMA.FTZ R110, -R119, R189, R188 ;  /* 0x000000bd776e7223 */ /* 0x000fe200000101bc */
[----:B------:R-:W-:Y:S01]  /*9620*/  SHF.L.U32 R119, R99, 0x5, RZ ;  /* 0x0000000563777819 */ /* 0x000fe200000006ff */
[----:B------:R-:W-:Y:S01]  /*9630*/  FFMA.FTZ R107, R125, R103, R124 ;  /* 0x000000677d6b7223 */ /* 0x000fe2000001007c */
[----:B------:R-:W-:Y:S01]  /*9640*/  MOV R125, UR7 ;  /* 0x00000007007d7c02 */ /* 0x000fe20008000f00 */
[----:B------:R-:W-:Y:S01]  /*9650*/  FADD.FTZ R163, R163, R112 ;  /* 0x00000070a3a37221 */ /* 0x000fe20000010000 */
[C---:B------:R-:W-:Y:S01]  /*9660*/  IADD3 R112, R119.reuse, 0x1, RZ ;  /* 0x0000000177707810 */ /* 0x040fe20007ffe0ff */
[----:B------:R-:W-:Y:S01]  /*9670*/  FADD.FTZ R107, -R162, R107 ;  /* 0x0000006ba26b7221 */ /* 0x000fe20000010100 */
[C---:B------:R-:W-:Y:S01]  /*9680*/  IADD3 R124, R119.reuse, 0x2, RZ ;  /* 0x00000002777c7810 */ /* 0x040fe20007ffe0ff */
[----:B------:R0:W-:Y:S01]  /*9690*/  @!P0 STS.128 [R125.X16+0x8b80], R56 ;  /* 0x008b80387d008388 */ /* 0x0001e2000000cc00 */
[----:B------:R-:W-:Y:S01]  /*96a0*/  LEA.HI.SX32 R122, R112, R119, 0x1b ;  /* 0x00000077707a7211 */ /* 0x000fe200078fdaff */
[C---:B------:R-:W-:Y:S01]  /*96b0*/  FMUL.FTZ R112, R126.reuse, -R107 ;  /* 0x8000006b7e707220 */ /* 0x040fe20000410000 */
[----:B------:R-:W-:Y:S01]  /*96c0*/  IADD3 R136, R119, 0x3, RZ ;  /* 0x0000000377887810 */ /* 0x000fe20007ffe0ff */
[----:B------:R-:W-:Y:S01]  /*96d0*/  FMUL.FTZ R126, R126, -R163 ;  /* 0x800000a37e7e7220 */ /* 0x000fe20000410000 */
[----:B------:R-:W-:Y:S01]  /*96e0*/  LEA.HI.SX32 R124, R124, R119, 0x1b ;  /* 0x000000777c7c7211 */ /* 0x000fe200078fdaff */
[C---:B------:R-:W-:Y:S01]  /*96f0*/  FFMA.FTZ R112, R127.reuse, R163, -R112 ;  /* 0x000000a37f707223 */ /* 0x040fe20000010870 */
[----:B------:R-:W-:Y:S01]  /*9700*/  LEA.HI.SX32 R123, R136, R119, 0x1b ;  /* 0x00000077887b7211 */ /* 0x000fe200078fdaff */
[----:B------:R-:W-:Y:S01]  /*9710*/  FFMA.FTZ R127, R127, R107, R126 ;  /* 0x0000006b7f7f7223 */ /* 0x000fe2000001007e */
[----:B------:R-:W-:Y:S01]  /*9720*/  LEA.HI.SX32 R119, R119, R119, 0x1b ;  /* 0x0000007777777211 */ /* 0x000fe200078fdaff */
[----:B------:R-:W-:-:S02]  /*9730*/  FADD.FTZ R112, R165, R112 ;  /* 0x00000070a5707221 */ /* 0x000fc40000010000 */
[----:B------:R-:W-:Y:S02]  /*9740*/  FADD.FTZ R164, -R164, R127 ;  /* 0x0000007fa4a47221 */ /* 0x000fe40000010100 */
[C---:B------:R-:W-:Y:S01]  /*9750*/  FMUL.FTZ R121, R128.reuse, -R112 ;  /* 0x8000007080797220 */ /* 0x040fe20000410000 */
[----:B------:R-:W-:Y:S01]  /*9760*/  STS [R119.X4+0x2100], R78 ;  /* 0x0021004e77007388 */ /* 0x000fe20000004800 */
[-C--:B------:R-:W-:Y:S02]  /*9770*/  FMUL.FTZ R128, R128, -R164.reuse ;  /* 0x800000a480807220 */ /* 0x080fe40000410000 */
[----:B0-----:R-:W-:Y:S01]  /*9780*/  FFMA.FTZ R56, R129, R164, R121 ;  /* 0x000000a481387223 */ /* 0x001fe20000010079 */
[----:B------:R0:W-:Y:S01]  /*9790*/  STS [R122.X4+0x2104], R77 ;  /* 0x0021044d7a007388 */ /* 0x0001e20000004800 */
[----:B------:R-:W-:Y:S02]  /*97a0*/  FMUL.FTZ R83, R211, UR42 ;  /* 0x0000002ad3537c20 */ /* 0x000fe40008410000 */
[----:B------:R-:W-:Y:S01]  /*97b0*/  FADD.FTZ R143, -R143, R56 ;  /* 0x000000388f8f7221 */ /* 0x000fe20000010100 */
[----:B------:R-:W-:Y:S01]  /*97c0*/  STS [R124.X4+0x2108], R85 ;  /* 0x002108557c007388 */ /* 0x000fe20000004800 */
[----:B------:R-:W-:-:S02]  /*97d0*/  FFMA.FTZ R83, R218, UR41, -R83 ;  /* 0x00000029da537c23 */ /* 0x000fc40008010853 */
[----:B------:R-:W-:Y:S01]  /*97e0*/  FMUL.FTZ R56, R130, -R143 ;  /* 0x8000008f82387220 */ /* 0x000fe20000410000 */
[----:B------:R-:W-:Y:S01]  /*97f0*/  STS [R123.X4+0x210c], R84 ;  /* 0x00210c547b007388 */ /* 0x000fe20000004800 */
[----:B------:R-:W-:Y:S02]  /*9800*/  FMUL.FTZ R83, R190, R83 ;  /* 0x00000053be537220 */ /* 0x000fe40000410000 */
[----:B0-----:R-:W-:Y:S01]  /*9810*/  FFMA.FTZ R77, R129, R112, -R128 ;  /* 0x00000070814d7223 */ /* 0x001fe20000010880 */
[----:B------:R-:W-:Y:S01]  /*9820*/  STS [R119.X4+0x2114], R80 ;  /* 0x0021145077007388 */ /* 0x000fe20000004800 */
[----:B------:R-:W-:Y:S02]  /*9830*/  FMUL.FTZ R190, R210, UR41 ;  /* 0x00000029d2be7c20 */ /* 0x000fe40008410000 */
[----:B------:R-:W-:Y:S01]  /*9840*/  FADD.FTZ R77, R144, R77 ;  /* 0x0000004d904d7221 */ /* 0x000fe20000010000 */
[----:B------:R-:W-:Y:S01]  /*9850*/  STS [R119.X4+0x2110], R83 ;  /* 0x0021105377007388 */ /* 0x000fe20000004800 */
[----:B------:R-:W-:-:S02]  /*9860*/  FFMA.FTZ R79, R217, UR42, R190 ;  /* 0x0000002ad94f7c23 */ /* 0x000fc400080100be */
[-C--:B------:R-:W-:Y:S01]  /*9870*/  FMUL.FTZ R130, R130, -R77.reuse ;  /* 0x8000004d82827220 */ /* 0x080fe20000410000 */
[----:B------:R0:W-:Y:S01]  /*9880*/  STS [R119.X4+0x213c], R109 ;  /* 0x00213c6d77007388 */ /* 0x0001e20000004800 */
[C---:B------:R-:W-:Y:S02]  /*9890*/  FFMA.FTZ R57, R131.reuse, R77, -R56 ;  /* 0x0000004d83397223 */ /* 0x040fe40000010838 */
[----:B------:R-:W-:Y:S01]  /*98a0*/  FFMA.FTZ R56, R131, R143, R130 ;  /* 0x0000008f83387223 */ /* 0x000fe20000010082 */
[----:B------:R-:W-:Y:S01]  /*98b0*/  STS [R119.X4+0x2144], R111 ;  /* 0x0021446f77007388 */ /* 0x000fe20000004800 */
[----:B------:R-:W-:Y:S02]  /*98c0*/  FADD.FTZ R146, R146, R57 ;  /* 0x0000003992927221 */ /* 0x000fe40000010000 */
[----:B------:R-:W-:Y:S01]  /*98d0*/  FADD.FTZ R56, -R145, R56 ;  /* 0x0000003891387221 */ /* 0x000fe20000010100 */
[----:B------:R-:W-:Y:S01]  /*98e0*/  STS [R119.X4+0x214c], R113 ;  /* 0x00214c7177007388 */ /* 0x000fe20000004800 */
[----:B------:R-:W-:Y:S01]  /*98f0*/  FFMA.FTZ R79, -R169, R79, -RZ ;  /* 0x0000004fa94f7223 */ /* 0x000fe200000109ff */
[----:B0-----:R-:W-:Y:S01]  /*9900*/  PRMT R109, RZ, 0x5410, R61 ;  /* 0x00005410ff6d7816 */ /* 0x001fe2000000003d */
[C---:B------:R-:W-:Y:S01]  /*9910*/  FMUL.FTZ R57, R132.reuse, -R146 ;  /* 0x8000009284397220 */ /* 0x040fe20000410000 */
[----:B------:R-:W-:Y:S01]  /*9920*/  STS [R119.X4+0x2154], R114 ;  /* 0x0021547277007388 */ /* 0x000fe20000004800 */
[----:B------:R-:W-:-:S02]  /*9930*/  FMUL.FTZ R132, R132, -R56 ;  /* 0x8000003884847220 */ /* 0x000fc40000410000 */
[----:B------:R-:W-:Y:S01]  /*9940*/  FFMA.FTZ R58, R133, R56, R57 ;  /* 0x00000038853a7223 */ /* 0x000fe20000010039 */
[----:B------:R0:W-:Y:S01]  /*9950*/  STS [R119.X4+0x211c], R79 ;  /* 0x00211c4f77007388 */ /* 0x0001e20000004800 */
[----:B------:R-:W-:Y:S02]  /*9960*/  FMUL.FTZ R186, R210, UR42 ;  /* 0x0000002ad2ba7c20 */ /* 0x000fe40008410000 */
[----:B------:R-:W-:Y:S01]  /*9970*/  FADD.FTZ R147, -R147, R58 ;  /* 0x0000003a93937221 */ /* 0x000fe20000010100 */
[----:B------:R-:W-:Y:S01]  /*9980*/  STS [R119.X4+0x2150], R115 ;  /* 0x0021507377007388 */ /* 0x000fe20000004800 */
[----:B------:R-:W-:Y:S02]  /*9990*/  FFMA.FTZ R76, -R167, R76, -RZ ;  /* 0x0000004ca74c7223 */ /* 0x000fe400000109ff */
[----:B------:R-:W-:Y:S01]  /*99a0*/  FMUL.FTZ R58, R134, -R147 ;  /* 0x80000093863a7220 */ /* 0x000fe20000410000 */
[----:B------:R-:W-:Y:S01]  /*99b0*/  STS [R119.X4+0x2158], R117 ;  /* 0x0021587577007388 */ /* 0x000fe20000004800 */
[----:B------:R-:W-:-:S02]  /*99c0*/  FFMA.FTZ R82, R217, UR41, -R186 ;  /* 0x00000029d9527c23 */ /* 0x000fc400080108ba */
[----:B0-----:R-:W-:Y:S01]  /*99d0*/  FFMA.FTZ R79, R133, R146, -R132 ;  /* 0x00000092854f7223 */ /* 0x001fe20000010884 */
[----:B------:R0:W-:Y:S01]  /*99e0*/  STS [R119.X4+0x2124], R76 ;  /* 0x0021244c77007388 */ /* 0x0001e20000004800 */
[----:B------:R-:W-:Y:S02]  /*99f0*/  FMUL.FTZ R81, R167, R81 ;  /* 0x00000051a7517220 */ /* 0x000fe40000410000 */
[----:B------:R-:W-:Y:S01]  /*9a00*/  FADD.FTZ R79, R148, R79 ;  /* 0x0000004f944f7221 */ /* 0x000fe20000010000 */
[----:B------:R-:W-:Y:S01]  /*9a10*/  STS [R119.X4+0x215c], R116 ;  /* 0x00215c7477007388 */ /* 0x000fe20000004800 */
[----:B------:R-:W-:Y:S02]  /*9a20*/  FMUL.FTZ R82, R169, R82 ;  /* 0x00000052a9527220 */ /* 0x000fe40000410000 */
[-C--:B------:R-:W-:Y:S01]  /*9a30*/  FMUL.FTZ R134, R134, -R79.reuse ;  /* 0x8000004f86867220 */ /* 0x080fe20000410000 */
[----:B------:R1:W-:Y:S01]  /*9a40*/  STS [R119.X4+0x2120], R81 ;  /* 0x0021205177007388 */ /* 0x0003e20000004800 */
[C---:B------:R-:W-:Y:S01]  /*9a50*/  FFMA.FTZ R57, R135.reuse, R79, -R58 ;  /* 0x0000004f87397223 */ /* 0x040fe2000001083a */
[----:B0-----:R-:W-:Y:S01]  /*9a60*/  PRMT R76, RZ, 0x7610, R60 ;  /* 0x00007610ff4c7816 */ /* 0x001fe2000000003c */
[----:B------:R-:W-:Y:S01]  /*9a70*/  FFMA.FTZ R58, R135, R147, R134 ;  /* 0x00000093873a7223 */ /* 0x000fe20000010086 */
[----:B------:R0:W-:Y:S01]  /*9a80*/  STS [R119.X4+0x2118], R82 ;  /* 0x0021185277007388 */ /* 0x0001e20000004800 */
[----:B------:R-:W-:-:S02]  /*9a90*/  FADD.FTZ R150, R150, R57 ;  /* 0x0000003996967221 */ /* 0x000fc40000010000 */
[----:B------:R-:W-:Y:S01]  /*9aa0*/  FADD.FTZ R58, -R149, R58 ;  /* 0x0000003a953a7221 */ /* 0x000fe20000010100 */
[----:B------:R-:W-:Y:S01]  /*9ab0*/  STS [R119.X4+0x2170], R120 ;  /* 0x0021707877007388 */ /* 0x000fe20000004800 */
[-C--:B------:R-:W-:Y:S01]  /*9ac0*/  FMUL.FTZ R85, R79, R88.reuse ;  /* 0x000000584f557220 */ /* 0x080fe20000410000 */
[----:B-1----:R-:W-:Y:S01]  /*9ad0*/  PRMT R81, RZ, 0x5410, R60 ;  /* 0x00005410ff517816 */ /* 0x002fe2000000003c */
[----:B------:R-:W-:Y:S01]  /*9ae0*/  FMUL.FTZ R57, R58, R89 ;  /* 0x000000593a397220 */ /* 0x000fe20000410000 */
[----:B------:R1:W-:Y:S01]  /*9af0*/  STS [R119.X4+0x2178], R73 ;  /* 0x0021784977007388 */ /* 0x0003e20000004800 */
[-C--:B------:R-:W-:Y:S02]  /*9b00*/  FFMA.FTZ R215, R76, -R88.reuse, R215 ;  /* 0x800000584cd77223 */ /* 0x080fe400000100d7 */
[----:B------:R-:W-:Y:S01]  /*9b10*/  FMUL.FTZ R80, R147, R88 ;  /* 0x0000005893507220 */ /* 0x000fe20000410000 */
[----:B------:R2:W-:Y:S01]  /*9b20*/  STS [R119.X4+0x2174], R118 ;  /* 0x0021747677007388 */ /* 0x0005e20000004800 */
[----:B0-----:R-:W-:-:S02]  /*9b30*/  FMUL.FTZ R82, R212, R85 ;  /* 0x00000055d4527220 */ /* 0x001fc40000410000 */
[-C--:B------:R-:W-:Y:S01]  /*9b40*/  FFMA.FTZ R216, R81, -R89.reuse, R216 ;  /* 0x8000005951d87223 */ /* 0x080fe200000100d8 */
[----:B------:R0:W-:Y:S01]  /*9b50*/  STS [R119.X4+0x216c], R156 ;  /* 0x00216c9c77007388 */ /* 0x0001e20000004800 */
[----:B------:R-:W-:Y:S01]  /*9b60*/  FMUL.FTZ R83, R150, R89 ;  /* 0x0000005996537220 */ /* 0x000fe20000410000 */
[----:B-1----:R-:W-:Y:S01]  /*9b70*/  PRMT R73, RZ, 0x7610, R63 ;  /* 0x00007610ff497816 */ /* 0x002fe2000000003f */
[C---:B------:R-:W-:Y:S01]  /*9b80*/  FMUL.FTZ R59, R214.reuse, R57 ;  /* 0x00000039d63b7220 */ /* 0x040fe20000410000 */
[----:B------:R1:W-:Y:S01]  /*9b90*/  STS [R119.X4+0x2164], R138 ;  /* 0x0021648a77007388 */ /* 0x0003e20000004800 */
[-C--:B------:R-:W-:Y:S02]  /*9ba0*/  FFMA.FTZ R82, R215, R80.reuse, -R82 ;  /* 0x00000050d7527223 */ /* 0x080fe40000010852 */
[----:B------:R-:W-:Y:S01]  /*9bb0*/  FMUL.FTZ R78, R214, R83 ;  /* 0x00000053d64e7220 */ /* 0x000fe20000410000 */
[----:B------:R3:W-:Y:S01]  /*9bc0*/  STS [R119.X4+0x2148], R154 ;  /* 0x0021489a77007388 */ /* 0x0007e20000004800 */
[----:B------:R-:W-:-:S02]  /*9bd0*/  FMUL.FTZ R80, R212, R80 ;  /* 0x00000050d4507220 */ /* 0x000fc40000410000 */
[----:B------:R-:W-:Y:S01]  /*9be0*/  FFMA.FTZ R59, R216, R83, R59 ;  /* 0x00000053d83b7223 */ /* 0x000fe2000001003b */
[----:B------:R-:W-:Y:S01]  /*9bf0*/  STS [R119.X4+0x2130], R152 ;  /* 0x0021309877007388 */ /* 0x000fe20000004800 */
[----:B------:R-:W-:Y:S02]  /*9c00*/  FMUL.FTZ R84, R56, R55 ;  /* 0x0000003738547220 */ /* 0x000fe40000410000 */
[----:B------:R-:W-:Y:S01]  /*9c10*/  FFMA.FTZ R57, R216, R57, -R78 ;  /* 0x00000039d8397223 */ /* 0x000fe2000001084e */
[----:B------:R-:W-:Y:S01]  /*9c20*/  STS [R119.X4+0x2134], R151 ;  /* 0x0021349777007388 */ /* 0x000fe20000004800 */
[----:B------:R-:W-:Y:S02]  /*9c30*/  FFMA.FTZ R80, R215, R85, R80 ;  /* 0x00000055d7507223 */ /* 0x000fe40000010050 */
[----:B------:R-:W-:Y:S01]  /*9c40*/  FADD.FTZ R59, RZ, R59 ;  /* 0x0000003bff3b7221 */ /* 0x000fe20000010000 */
[----:B------:R-:W-:Y:S01]  /*9c50*/  STS [R119.X4+0x2138], R142 ;  /* 0x0021388e77007388 */ /* 0x000fe20000004800 */
[----:B------:R-:W-:-:S02]  /*9c60*/  FMUL.FTZ R78, R146, R55 ;  /* 0x00000037924e7220 */ /* 0x000fc40000410000 */
[----:B------:R-:W-:Y:S01]  /*9c70*/  FFMA.FTZ R218, R109, -R55, R218 ;  /* 0x800000376dda7223 */ /* 0x000fe200000100da */
[----:B------:R-:W-:Y:S01]  /*9c80*/  STS [R119.X4+0x2140], R153 ;  /* 0x0021409977007388 */ /* 0x000fe20000004800 */
[----:B------:R-:W-:Y:S02]  /*9c90*/  FMUL.FTZ R111, R211, R84 ;  /* 0x00000054d36f7220 */ /* 0x000fe40000410000 */
[----:B------:R-:W-:Y:S01]  /*9ca0*/  FADD.FTZ R59, R59, R80 ;  /* 0x000000503b3b7221 */ /* 0x000fe20000010000 */
[----:B------:R-:W-:Y:S01]  /*9cb0*/  STS [R119.X4+0x2160], R166 ;  /* 0x002160a677007388 */ /* 0x000fe20000004800 */
[-C--:B------:R-:W-:Y:S01]  /*9cc0*/  FFMA.FTZ R80, R218, R78.reuse, R111 ;  /* 0x0000004eda507223 */ /* 0x080fe2000001006f */
[----:B------:R-:W-:Y:S01]  /*9cd0*/  PRMT R111, RZ, 0x5410, R62 ;  /* 0x00005410ff6f7816 */ /* 0x000fe2000000003e */
[----:B------:R-:W-:Y:S01]  /*9ce0*/  FMUL.FTZ R113, R211, R78 ;  /* 0x0000004ed3717220 */ /* 0x000fe20000410000 */
[----:B------:R-:W-:Y:S01]  /*9cf0*/  STS [R119.X4+0x2168], R168 ;  /* 0x002168a877007388 */ /* 0x000fe20000004800 */
[----:B------:R-:W-:-:S02]  /*9d00*/  FADD.FTZ R57, RZ, R57 ;  /* 0x00000039ff397221 */ /* 0x000fc40000010000 */
[----:B------:R-:W-:Y:S01]  /*9d10*/  FADD.FTZ R59, R59, R80 ;  /* 0x000000503b3b7221 */ /* 0x000fe20000010000 */
[----:B------:R-:W-:Y:S01]  /*9d20*/  PRMT R80, RZ, 0x7610, R61 ;  /* 0x00007610ff507816 */ /* 0x000fe2000000003d */
[----:B------:R-:W-:Y:S01]  /*9d30*/  FFMA.FTZ R84, R218, R84, -R113 ;  /* 0x00000054da547223 */ /* 0x000fe20000010871 */
[----:B------:R-:W-:Y:S01]  /*9d40*/  STS [R119.X4+0x217c], R72 ;  /* 0x00217c4877007388 */ /* 0x000fe20000004800 */
[-C--:B------:R-:W-:Y:S02]  /*9d50*/  FMUL.FTZ R113, R77, R54.reuse ;  /* 0x000000364d717220 */ /* 0x080fe40000410000 */
[----:B------:R-:W-:Y:S02]  /*9d60*/  FADD.FTZ R57, R57, R82 ;  /* 0x0000005239397221 */ /* 0x000fe40000010000 */
[----:B------:R-:W-:Y:S02]  /*9d70*/  FMUL.FTZ R114, R143, R54 ;  /* 0x000000368f727220 */ /* 0x000fe40000410000 */
[----:B------:R-:W-:-:S02]  /*9d80*/  FMUL.FTZ R82, R112, R53 ;  /* 0x0000003570527220 */ /* 0x000fc40000410000 */
[----:B------:R-:W-:Y:S02]  /*9d90*/  FFMA.FTZ R217, R80, -R54, R217 ;  /* 0x8000003650d97223 */ /* 0x000fe400000100d9 */
[C---:B------:R-:W-:Y:S02]  /*9da0*/  FMUL.FTZ R115, R210.reuse, R113 ;  /* 0x00000071d2737220 */ /* 0x040fe40000410000 */
[-C--:B------:R-:W-:Y:S02]  /*9db0*/  FFMA.FTZ R220, R111, -R53.reuse, R220 ;  /* 0x800000356fdc7223 */ /* 0x080fe400000100dc */
[----:B------:R-:W-:Y:S02]  /*9dc0*/  FMUL.FTZ R116, R210, R114 ;  /* 0x00000072d2747220 */ /* 0x000fe40000410000 */
[----:B------:R-:W-:Y:S02]  /*9dd0*/  FMUL.FTZ R117, R164, R53 ;  /* 0x00000035a4757220 */ /* 0x000fe40000410000 */
[----:B------:R-:W-:-:S02]  /*9de0*/  FMUL.FTZ R120, R209, R82 ;  /* 0x00000052d1787220 */ /* 0x000fc40000410000 */
[----:B------:R-:W-:Y:S02]  /*9df0*/  FFMA.FTZ R114, R217, R114, -R115 ;  /* 0x00000072d9727223 */ /* 0x000fe40000010873 */
[----:B------:R-:W-:Y:S01]  /*9e00*/  FADD.FTZ R57, R57, R84 ;  /* 0x0000005439397221 */ /* 0x000fe20000010000 */
[----:B------:R-:W-:Y:S01]  /*9e10*/  PRMT R84, RZ, 0x7610, R62 ;  /* 0x00007610ff547816 */ /* 0x000fe2000000003e */
[----:B------:R-:W-:Y:S02]  /*9e20*/  FFMA.FTZ R116, R217, R113, R116 ;  /* 0x00000071d9747223 */ /* 0x000fe40000010074 */
[----:B------:R-:W-:Y:S02]  /*9e30*/  FFMA.FTZ R122, R220, R117, -R120 ;  /* 0x00000075dc7a7223 */ /* 0x000fe40000010878 */
[C---:B------:R-:W-:Y:S02]  /*9e40*/  FMUL.FTZ R140, R207.reuse, UR42 ;  /* 0x0000002acf8c7c20 */ /* 0x040fe40008410000 */
[----:B------:R-:W-:-:S02]  /*9e50*/  FMUL.FTZ R186, R207, UR41 ;  /* 0x00000029cfba7c20 */ /* 0x000fc40008410000 */
[----:B------:R-:W-:Y:S02]  /*9e60*/  FMUL.FTZ R117, R209, R117 ;  /* 0x00000075d1757220 */ /* 0x000fe40000410000 */
[----:B------:R-:W-:Y:S02]  /*9e70*/  FADD.FTZ R57, R57, R114 ;  /* 0x0000007239397221 */ /* 0x000fe40000010000 */
[----:B------:R-:W-:Y:S02]  /*9e80*/  FMUL.FTZ R114, R163, R52 ;  /* 0x00000034a3727220 */ /* 0x000fe40000410000 */
[----:B------:R-:W-:Y:S02]  /*9e90*/  FADD.FTZ R59, R59, R116 ;  /* 0x000000743b3b7221 */ /* 0x000fe40000010000 */
[C---:B------:R-:W-:Y:S02]  /*9ea0*/  FFMA.FTZ R140, R219.reuse, UR41, -R140 ;  /* 0x00000029db8c7c23 */ /* 0x040fe4000801088c */
[----:B------:R-:W-:-:S02]  /*9eb0*/  FFMA.FTZ R186, R219, UR42, R186 ;  /* 0x0000002adbba7c23 */ /* 0x000fc400080100ba */
        /* <DEDUP_REMOVED lines=9> */
[----:B------:R-:W-:Y:S02]  /*9f50*/  FMUL.FTZ R115, R161, R50 ;  /* 0x00000032a1737220 */ /* 0x000fe40000410000 */
[----:B------:R-:W-:Y:S02]  /*9f60*/  FFMA.FTZ R124, R219, R114, R117 ;  /* 0x00000072db7c7223 */ /* 0x000fe40000010075 */
[----:B------:R-:W-:Y:S02]  /*9f70*/  FFMA.FTZ R120, R116, -R50, R221 ;  /* 0x8000003274787223 */ /* 0x000fe400000100dd */
[----:B------:R-:W-:-:S02]  /*9f80*/  FMUL.FTZ R117, R208, R121 ;  /* 0x00000079d0757220 */ /* 0x000fc40000410000 */
[-C--:B------:R-:W-:Y:S02]  /*9f90*/  FMUL.FTZ R123, R208, R115.reuse ;  /* 0x00000073d07b7220 */ /* 0x080fe40000410000 */
[----:B------:R-:W-:Y:S02]  /*9fa0*/  FADD.FTZ R57, R57, R122 ;  /* 0x0000007a39397221 */ /* 0x000fe40000010000 */
[----:B------:R-:W-:Y:S02]  /*9fb0*/  FADD.FTZ R59, R59, R124 ;  /* 0x0000007c3b3b7221 */ /* 0x000fe40000010000 */
[----:B------:R-:W-:Y:S02]  /*9fc0*/  FFMA.FTZ R122, R120, R115, R117 ;  /* 0x00000073787a7223 */ /* 0x000fe40000010075 */
[----:B------:R-:W-:Y:S02]  /*9fd0*/  FMUL.FTZ R117, R108, R47 ;  /* 0x0000002f6c757220 */ /* 0x000fe40000410000 */
[----:B------:R-:W-:Y:S01]  /*9fe0*/  FFMA.FTZ R128, R120, R121, -R123 ;  /* 0x0000007978807223 */ /* 0x000fe2000001087b */
[----:B------:R-:W-:Y:S01]  /*9ff0*/  PRMT R121, RZ, 0x5410, R64 ;  /* 0x00005410ff797816 */ /* 0x000fe20000000040 */
[----:B------:R-:W-:-:S02]  /*a000*/  FADD.FTZ R59, R59, R122 ;  /* 0x0000007a3b3b7221 */ /* 0x000fc40000010000 */
[----:B------:R-:W-:Y:S02]  /*a010*/  FADD.FTZ R57, R57, R126 ;  /* 0x0000007e39397221 */ /* 0x000fe40000010000 */
[-C--:B------:R-:W-:Y:S02]  /*a020*/  FFMA.FTZ R222, R73, -R47.reuse, R222 ;  /* 0x8000002f49de7223 */ /* 0x080fe400000100de */
[----:B------:R-:W-:Y:S02]  /*a030*/  FMUL.FTZ R123, R160, R47 ;  /* 0x0000002fa07b7220 */ /* 0x000fe40000410000 */
[----:B------:R-:W-:Y:S02]  /*a040*/  FMUL.FTZ R122, R206, R117 ;  /* 0x00000075ce7a7220 */ /* 0x000fe40000410000 */
[----:B--2---:R-:W-:Y:S02]  /*a050*/  FMUL.FTZ R118, R104, R45 ;  /* 0x0000002d68767220 */ /* 0x004fe40000410000 */
[----:B------:R-:W-:-:S02]  /*a060*/  FADD.FTZ R57, R57, R128 ;  /* 0x0000008039397221 */ /* 0x000fc40000010000 */
[----:B------:R-:W-:Y:S02]  /*a070*/  FFMA.FTZ R224, R121, -R45, R224 ;  /* 0x8000002d79e07223 */ /* 0x000fe400000100e0 */
[----:B------:R-:W-:Y:S02]  /*a080*/  FFMA.FTZ R124, R222, R123, -R122 ;  /* 0x0000007bde7c7223 */ /* 0x000fe4000001087a */
[----:B------:R-:W-:Y:S02]  /*a090*/  FMUL.FTZ R125, R176, R45 ;  /* 0x0000002db07d7220 */ /* 0x000fe40000410000 */
[----:B------:R-:W-:Y:S02]  /*a0a0*/  FMUL.FTZ R126, R205, R118 ;  /* 0x00000076cd7e7220 */ /* 0x000fe40000410000 */
[----:B------:R-:W-:Y:S01]  /*a0b0*/  FADD.FTZ R57, R57, R124 ;  /* 0x0000007c39397221 */ /* 0x000fe20000010000 */
[----:B------:R-:W-:Y:S01]  /*a0c0*/  MOV R124, UR28 ;  /* 0x0000001c007c7c02 */ /* 0x000fe20008000f00 */
[----:B------:R-:W-:-:S02]  /*a0d0*/  FFMA.FTZ R126, R224, R125, -R126 ;  /* 0x0000007de07e7223 */ /* 0x000fc4000001087e */
[----:B------:R-:W-:Y:S01]  /*a0e0*/  FMUL.FTZ R123, R206, R123 ;  /* 0x0000007bce7b7220 */ /* 0x000fe20000410000 */
[----:B------:R-:W-:Y:S01]  /*a0f0*/  LEA R139, R124, -R99, 0x1 ;  /* 0x800000637c8b7211 */ /* 0x000fe200078e08ff */
[----:B0-----:R-:W-:Y:S02]  /*a100*/  FADD.FTZ R156, R57, R126 ;  /* 0x0000007e399c7221 */ /* 0x001fe40000010000 */
[----:B------:R-:W-:Y:S01]  /*a110*/  FMUL.FTZ R57, R74, UR38 ;  /* 0x000000264a397c20 */ /* 0x000fe20008410000 */
[----:B------:R-:W-:Y:S01]  /*a120*/  ISETP.GE.AND P0, PT, R139, 0x1, PT ;  /* 0x000000018b00780c */ /* 0x000fe20003f06270 */
[----:B------:R-:W-:Y:S02]  /*a130*/  FFMA.FTZ R122, R222, R117, R123 ;  /* 0x00000075de7a7223 */ /* 0x000fe4000001007b */
[----:B------:R-:W-:Y:S02]  /*a140*/  FFMA.FTZ R128, R180, UR36, -R57 ;  /* 0x00000024b4807c23 */ /* 0x000fe40008010839 */
[----:B------:R-:W-:-:S02]  /*a150*/  FMUL.FTZ R57, R170, UR38 ;  /* 0x00000026aa397c20 */ /* 0x000fc40008410000 */
[----:B------:R-:W-:Y:S02]  /*a160*/  FMUL.FTZ R123, R205, R125 ;  /* 0x0000007dcd7b7220 */ /* 0x000fe40000410000 */
[C---:B------:R-:W-:Y:S02]  /*a170*/  FMUL.FTZ R141, R157.reuse, R140 ;  /* 0x0000008c9d8d7220 */ /* 0x040fe40000410000 */
[----:B------:R-:W-:Y:S02]  /*a180*/  FFMA.FTZ R140, -R157, R186, -RZ ;  /* 0x000000ba9d8c7223 */ /* 0x000fe400000109ff */
[----:B------:R-:W-:Y:S01]  /*a190*/  FADD.FTZ R59, R59, R122 ;  /* 0x0000007a3b3b7221 */ /* 0x000fe20000010000 */
[----:B------:R-:W-:Y:S01]  /*a1a0*/  STS [R119.X4+0x2128], R141 ;  /* 0x0021288d77007388 */ /* 0x000fe20000004800 */
[----:B------:R-:W-:Y:S02]  /*a1b0*/  FFMA.FTZ R130, R86, UR36, R57 ;  /* 0x0000002456827c23 */ /* 0x000fe40008010039 */
[----:B------:R-:W-:Y:S01]  /*a1c0*/  FFMA.FTZ R122, R224, R118, R123 ;  /* 0x00000076e07a7223 */ /* 0x000fe2000001007b */
[----:B------:R0:W-:Y:S01]  /*a1d0*/  STS [R119.X4+0x212c], R140 ;  /* 0x00212c8c77007388 */ /* 0x0001e20000004800 */
[----:B------:R-:W-:-:S02]  /*a1e0*/  FMUL.FTZ R57, R106, UR38 ;  /* 0x000000266a397c20 */ /* 0x000fc40008410000 */
[----:B-1----:R-:W-:Y:S02]  /*a1f0*/  FMUL.FTZ R138, R161, UR38 ;  /* 0x00000026a18a7c20 */ /* 0x002fe40008410000 */
[----:B---3--:R-:W-:Y:S02]  /*a200*/  FADD.FTZ R154, R59, R122 ;  /* 0x0000007a3b9a7221 */ /* 0x008fe40000010000 */
[----:B------:R-:W-:Y:S02]  /*a210*/  FFMA.FTZ R132, R174, UR36, -R57 ;  /* 0x00000024ae847c23 */ /* 0x000fe40008010839 */
[----:B------:R-:W-:Y:S01]  /*a220*/  FFMA.FTZ R145, R103, UR36, -R138 ;  /* 0x0000002467917c23 */ /* 0x000fe2000801088a */
[----:B0-----:R-:W-:Y:S01]  /*a230*/  PRMT R119, RZ, 0x7610, R64 ;  /* 0x00007610ff777816 */ /* 0x001fe20000000040 */
[----:B------:R-:W-:Y:S02]  /*a240*/  FMUL.FTZ R59, R198, UR38 ;  /* 0x00000026c63b7c20 */ /* 0x000fe40008410000 */
[----:B------:R-:W-:-:S02]  /*a250*/  FMUL.FTZ R57, R104, UR38 ;  /* 0x0000002668397c20 */ /* 0x000fc40008410000 */
[----:B------:R-:W-:Y:S02]  /*a260*/  FMUL.FTZ R138, R103, UR38 ;  /* 0x00000026678a7c20 */ /* 0x000fe40008410000 */
[----:B------:R-:W-:Y:S02]  /*a270*/  FMUL.FTZ R133, R106, R43 ;  /* 0x0000002b6a857220 */ /* 0x000fe40000410000 */
[----:B------:R-:W-:Y:S02]  /*a280*/  FFMA.FTZ R126, R68, UR36, R59 ;  /* 0x00000024447e7c23 */ /* 0x000fe4000801003b */
[----:B------:R-:W-:Y:S02]  /*a290*/  FMUL.FTZ R135, R174, UR38 ;  /* 0x00000026ae877c20 */ /* 0x000fe40008410000 */
[----:B------:R-:W-:Y:S02]  /*a2a0*/  FFMA.FTZ R136, R176, UR36, -R57 ;  /* 0x00000024b0887c23 */ /* 0x000fe40008010839 */
[----:B------:R-:W-:-:S02]  /*a2b0*/  FMUL.FTZ R140, R163, UR38 ;  /* 0x00000026a38c7c20 */ /* 0x000fc40008410000 */
[----:B------:R-:W-:Y:S02]  /*a2c0*/  FFMA.FTZ R155, R161, UR36, R138 ;  /* 0x00000024a19b7c23 */ /* 0x000fe4000801008a */
[----:B------:R-:W-:Y:S02]  /*a2d0*/  FMUL.FTZ R148, R79, UR38 ;  /* 0x000000264f947c20 */ /* 0x000fe40008410000 */
[----:B------:R-:W-:Y:S02]  /*a2e0*/  FMUL.FTZ R124, R195, UR38 ;  /* 0x00000026c37c7c20 */ /* 0x000fe40008410000 */
[----:B------:R-:W-:Y:S02]  /*a2f0*/  FMUL.FTZ R122, R69, UR38 ;  /* 0x00000026457a7c20 */ /* 0x000fe40008410000 */
[----:B------:R-:W-:Y:S02]  /*a300*/  FFMA.FTZ R226, R119, -R43, R226 ;  /* 0x8000002b77e27223 */ /* 0x000fe400000100e2 */
[----:B------:R-:W-:-:S02]  /*a310*/  FMUL.FTZ R137, R172, UR38 ;  /* 0x00000026ac897c20 */ /* 0x000fc40008410000 */
[----:B------:R-:W-:Y:S02]  /*a320*/  FMUL.FTZ R174, R174, R43 ;  /* 0x0000002baeae7220 */ /* 0x000fe40000410000 */
[----:B------:R-:W-:Y:S02]  /*a330*/  FMUL.FTZ R59, R203, R133 ;  /* 0x00000085cb3b7220 */ /* 0x000fe40000410000 */
[----:B------:R-:W-:Y:S02]  /*a340*/  FMUL.FTZ R57, R112, UR38 ;  /* 0x0000002670397c20 */ /* 0x000fe40008410000 */
[----:B------:R-:W-:Y:S02]  /*a350*/  FMUL.FTZ R138, R77, UR38 ;  /* 0x000000264d8a7c20 */ /* 0x000fe40008410000 */
[C---:B------:R-:W-:Y:S02]  /*a360*/  FFMA.FTZ R140, R107.reuse, UR36, -R140 ;  /* 0x000000246b8c7c23 */ /* 0x040fe4000801088c */
[----:B------:R-:W-:-:S02]  /*a370*/  FMUL.FTZ R144, R107, UR38 ;  /* 0x000000266b907c20 */ /* 0x000fc40008410000 */
[----:B------:R-:W-:Y:S02]  /*a380*/  FFMA.FTZ R103, R147, UR36, -R148 ;  /* 0x0000002493677c23 */ /* 0x000fe40008010894 */
[----:B------:R-:W-:Y:S02]  /*a390*/  FFMA.FTZ R123, R69, UR36, -R124 ;  /* 0x00000024457b7c23 */ /* 0x000fe4000801087c */
[----:B------:R-:W-:Y:S02]  /*a3a0*/  FFMA.FTZ R72, R195, UR36, R122 ;  /* 0x00000024c3487c23 */ /* 0x000fe4000801007a */
[----:B------:R-:W-:Y:S02]  /*a3b0*/  FFMA.FTZ R134, R102, UR36, R137 ;  /* 0x0000002466867c23 */ /* 0x000fe40008010089 */
[----:B------:R-:W-:Y:S02]  /*a3c0*/  FFMA.FTZ R159, R226, R174, -R59 ;  /* 0x000000aee29f7223 */ /* 0x000fe4000001083b */
[----:B------:R-:W-:-:S02]  /*a3d0*/  FFMA.FTZ R142, R164, UR36, -R57 ;  /* 0x00000024a48e7c23 */ /* 0x000fc40008010839 */
[C---:B------:R-:W-:Y:S02]  /*a3e0*/  FFMA.FTZ R107, R143.reuse, UR36, -R138 ;  /* 0x000000248f6b7c23 */ /* 0x040fe4000801088a */
        /* <DEDUP_REMOVED lines=9> */
[----:B------:R-:W-:Y:S02]  /*a480*/  FMUL.FTZ R174, R203, R174 ;  /* 0x000000aecbae7220 */ /* 0x000fe40000410000 */
[----:B------:R-:W-:-:S02]  /*a490*/  FMUL.FTZ R153, R176, UR38 ;  /* 0x00000026b0997c20 */ /* 0x000fc40008410000 */
[----:B------:R-:W-:Y:S02]  /*a4a0*/  FMUL.FTZ R141, R160, UR38 ;  /* 0x00000026a08d7c20 */ /* 0x000fe40008410000 */
[----:B------:R-:W-:Y:S02]  /*a4b0*/  FMUL.FTZ R149, R164, UR38 ;  /* 0x00000026a4957c20 */ /* 0x000fe40008410000 */
[----:B------:R-:W-:Y:S02]  /*a4c0*/  FMUL.FTZ R57, R146, UR38 ;  /* 0x0000002692397c20 */ /* 0x000fe40008410000 */
[----:B------:R-:W-:Y:S02]  /*a4d0*/  FMUL.FTZ R143, R150, UR38 ;  /* 0x00000026968f7c20 */ /* 0x000fe40008410000 */
[----:B------:R-:W-:Y:S02]  /*a4e0*/  FMUL.FTZ R151, R56, UR38 ;  /* 0x0000002638977c20 */ /* 0x000fe40008410000 */
[----:B------:R-:W-:-:S02]  /*a4f0*/  FMUL.FTZ R147, R58, UR38 ;  /* 0x000000263a937c20 */ /* 0x000fc40008410000 */
[----:B------:R-:W-:Y:S02]  /*a500*/  FADD.FTZ R87, R178, R87 ;  /* 0x00000057b2577221 */ /* 0x000fe40000010000 */
[----:B------:R-:W-:Y:S02]  /*a510*/  FFMA.FTZ R122, R75, UR36, -R122 ;  /* 0x000000244b7a7c23 */ /* 0x000fe4000801087a */
[----:B------:R-:W-:Y:S02]  /*a520*/  FFMA.FTZ R124, R197, UR36, R124 ;  /* 0x00000024c57c7c23 */ /* 0x000fe4000801007c */
[----:B------:R-:W-:Y:S02]  /*a530*/  FFMA.FTZ R125, R198, UR36, -R125 ;  /* 0x00000024c67d7c23 */ /* 0x000fe4000801087d */
[----:B------:R-:W-:Y:S02]  /*a540*/  FFMA.FTZ R127, R74, UR36, R127 ;  /* 0x000000244a7f7c23 */ /* 0x000fe4000801007f */
[----:B------:R-:W-:-:S02]  /*a550*/  FFMA.FTZ R129, R170, UR36, -R129 ;  /* 0x00000024aa817c23 */ /* 0x000fc40008010881 */
[----:B------:R-:W-:Y:S02]  /*a560*/  FFMA.FTZ R131, R172, UR36, -R131 ;  /* 0x00000024ac837c23 */ /* 0x000fe40008010883 */
[----:B------:R-:W-:Y:S02]  /*a570*/  FFMA.FTZ R135, R106, UR36, R135 ;  /* 0x000000246a877c23 */ /* 0x000fe40008010087 */
[----:B------:R-:W-:Y:S02]  /*a580*/  FFMA.FTZ R137, R160, UR36, -R137 ;  /* 0x00000024a0897c23 */ /* 0x000fe40008010889 */
[----:B------:R-:W-:Y:S02]  /*a590*/  FFMA.FTZ R157, R226, R133, R174 ;  /* 0x00000085e29d7223 */ /* 0x000fe400000100ae */
[----:B------:R-:W-:Y:S02]  /*a5a0*/  FFMA.FTZ R153, R104, UR36, R153 ;  /* 0x0000002468997c23 */ /* 0x000fe40008010099 */
[----:B------:R-:W-:-:S02]  /*a5b0*/  FFMA.FTZ R141, R108, UR36, R141 ;  /* 0x000000246c8d7c23 */ /* 0x000fc4000801008d */
[----:B------:R-:W-:Y:S02]  /*a5c0*/  FFMA.FTZ R144, R163, UR36, R144 ;  /* 0x00000024a3907c23 */ /* 0x000fe40008010090 */
[----:B------:R-:W-:Y:S02]  /*a5d0*/  FFMA.FTZ R149, R112, UR36, R149 ;  /* 0x0000002470957c23 */ /* 0x000fe40008010095 */
[----:B------:R-:W-:Y:S02]  /*a5e0*/  FFMA.FTZ R138, R56, UR36, -R57 ;  /* 0x00000024388a7c23 */ /* 0x000fe40008010839 */
[----:B------:R-:W-:Y:S02]  /*a5f0*/  FFMA.FTZ R143, R58, UR36, -R143 ;  /* 0x000000243a8f7c23 */ /* 0x000fe4000801088f */
[----:B------:R-:W-:Y:S02]  /*a600*/  FFMA.FTZ R152, R77, UR36, R152 ;  /* 0x000000244d987c23 */ /* 0x000fe40008010098 */
[----:B------:R-:W-:-:S02]  /*a610*/  FFMA.FTZ R151, R146, UR36, R151 ;  /* 0x0000002492977c23 */ /* 0x000fc40008010097 */
        /* <DEDUP_REMOVED lines=36> */
.L_x_2691:
[----:B------:R-:W-:Y:S05]  /*a860*/  BSYNC B0 ;  /* 0x0000000000007941 */ /* 0x000fea0003800000 */
.L_x_2690:
[----:B------:R-:W-:Y:S01]  /*a870*/  ULDC.64 UR30, c[0x0][0x2b8] ;  /* 0x0000ae00001e7ab9 */ /* 0x000fe20000000a00 */
[----:B------:R-:W-:Y:S01]  /*a880*/  FADD.FTZ R56, R154, R157 ;  /* 0x0000009d9a387221 */ /* 0x000fe20000010000 */
[----:B------:R-:W-:Y:S01]  /*a890*/  USHF.R.U64 UR30, UR30, 0x1, UR31 ;  /* 0x000000011e1e7899 */ /* 0x000fe2000800121f */
[--C-:B------:R-:W-:Y:S01]  /*a8a0*/  PRMT R157, RZ, 0x5410, R65.reuse ;  /* 0x00005410ff9d7816 */ /* 0x100fe20000000041 */
[----:B------:R-:W-:Y:S01]  /*a8b0*/  USHF.R.U32.HI UR31, URZ, 0x1, UR31 ;  /* 0x000000013f1f7899 */ /* 0x000fe2000801161f */
[-C--:B------:R-:W-:Y:S01]  /*a8c0*/  FMUL.FTZ R154, R102, R41.reuse ;  /* 0x00000029669a7220 */ /* 0x080fe20000410000 */
[----:B0-----:R-:W-:Y:S01]  /*a8d0*/  PRMT R165, RZ, 0x7610, R65 ;  /* 0x00007610ffa57816 */ /* 0x001fe20000000041 */
[----:B------:R-:W-:Y:S01]  /*a8e0*/  FADD.FTZ R156, R156, R159 ;  /* 0x0000009f9c9c7221 */ /* 0x000fe20000010000 */
[----:B------:R-:W-:Y:S01]  /*a8f0*/  UIMAD UR31, UR31, UR34, URZ ;  /* 0x000000221f1f72a4 */ /* 0x000fe2000f8e023f */
[-C--:B------:R-:W-:Y:S01]  /*a900*/  FFMA.FTZ R159, R157, -R41.reuse, R228 ;  /* 0x800000299d9f7223 */ /* 0x080fe200000100e4 */
[----:B------:R-:W-:Y:S01]  /*a910*/  UIMAD.WIDE.U32 UR28, UR30, UR34, URZ ;  /* 0x000000221e1c72a5 */ /* 0x000fe2000f8e003f */
[----:B------:R-:W-:Y:S01]  /*a920*/  FMUL.FTZ R172, R172, R41 ;  /* 0x00000029acac7220 */ /* 0x000fe20000410000 */
[----:B------:R-:W-:Y:S01]  /*a930*/  UIMAD UR36, UR35, UR30, UR31 ;  /* 0x0000001e232472a4 */ /* 0x000fe2000f8e021f */
[----:B------:R-:W-:Y:S01]  /*a940*/  FMUL.FTZ R57, R202, R154 ;  /* 0x0000009aca397220 */ /* 0x000fe20000410000 */
[----:B------:R-:W-:Y:S01]  /*a950*/  ULDC.64 UR38, c[0x0][0x320] ;  /* 0x0000c80000267ab9 */ /* 0x000fe20000000a00 */
[-C--:B------:R-:W-:Y:S01]  /*a960*/  FMUL.FTZ R169, R86, R39.reuse ;  /* 0x0000002756a97220 */ /* 0x080fe20000410000 */
[----:B------:R-:W-:Y:S01]  /*a970*/  ULDC.64 UR30, c[0x0][0x2c0] ;  /* 0x0000b000001e7ab9 */ /* 0x000fe20000000a00 */
[-C--:B------:R-:W-:Y:S01]  /*a980*/  FFMA.FTZ R59, R159, R172.reuse, -R57 ;  /* 0x000000ac9f3b7223 */ /* 0x080fe20000010839 */
[----:B------:R-:W-:Y:S01]  /*a990*/  UIADD3 UR29, UR29, UR36, URZ ;  /* 0x000000241d1d7290 */ /* 0x000fe2000fffe03f */
[-C--:B------:R-:W-:Y:S01]  /*a9a0*/  FFMA.FTZ R167, R165, -R39.reuse, R230 ;  /* 0x80000027a5a77223 */ /* 0x080fe200000100e6 */
[----:B------:R-:W-:Y:S01]  /*a9b0*/  UIMAD UR36, UR37, UR30, URZ ;  /* 0x0000001e252472a4 */ /* 0x000fe2000f8e023f */
[----:B------:R-:W-:Y:S01]  /*a9c0*/  FMUL.FTZ R170, R170, R39 ;  /* 0x00000027aaaa7220 */ /* 0x000fe20000410000 */
[----:B------:R-:W-:Y:S01]  /*a9d0*/  BSSY B0, `(.L_x_2692) ;  /* 0x0000053000007945 */ /* 0x000fe20003800000 */
[-C--:B------:R-:W-:Y:S01]  /*a9e0*/  FMUL.FTZ R58, R204, R169.reuse ;  /* 0x000000a9cc3a7220 */ /* 0x080fe20000410000 */
[----:B------:R-:W-:Y:S01]  /*a9f0*/  UIMAD UR36, UR20, UR31, UR36 ;  /* 0x0000001f142472a4 */ /* 0x000fe2000f8e0224 */
[----:B------:R-:W-:Y:S01]  /*aa00*/  FMUL.FTZ R172, R202, R172 ;  /* 0x000000accaac7220 */ /* 0x000fe20000410000 */
[----:B------:R-:W-:Y:S01]  /*aa10*/  UIMAD.WIDE.U32 UR30, UR20, UR30, UR28 ;  /* 0x0000001e141e72a5 */ /* 0x000fe2000f8e001c */
[----:B------:R-:W-:Y:S01]  /*aa20*/  FFMA.FTZ R58, R167, R170, -R58 ;  /* 0x000000aaa73a7223 */ /* 0x000fe2000001083a */
[----:B------:R-:W-:Y:S01]  /*aa30*/  ISETP.GE.AND P1, PT, R139, 0x101, PT ;  /* 0x000001018b00780c */ /* 0x000fe20003f26270 */
[----:B------:R-:W-:Y:S01]  /*aa40*/  FFMA.FTZ R57, R159, R154, R172 ;  /* 0x0000009a9f397223 */ /* 0x000fe200000100ac */
[----:B------:R-:W-:Y:S01]  /*aa50*/  UIADD3 UR28, UR36, UR31, URZ ;  /* 0x0000001f241c7290 */ /* 0x000fe2000fffe03f */
[----:B------:R-:W-:Y:S01]  /*aa60*/  FMUL.FTZ R170, R204, R170 ;  /* 0x000000aaccaa7220 */ /* 0x000fe20000410000 */
[----:B------:R-:W-:Y:S01]  /*aa70*/  ULEA UR29, UP0, UR30, UR38, 0x3 ;  /* 0x000000261e1d7291 */ /* 0x000fe2000f80183f */
[----:B------:R-:W-:Y:S01]  /*aa80*/  FADD.FTZ R56, R56, R57 ;  /* 0x0000003938387221 */ /* 0x000fe20000010000 */
[----:B------:R-:W-:Y:S01]  /*aa90*/  ISETP.GE.AND P2, PT, R139, 0x181, PT ;  /* 0x000001818b00780c */ /* 0x000fe20003f46270 */
[----:B------:R-:W-:Y:S01]  /*aaa0*/  FADD.FTZ R158, R110, -R71 ;  /* 0x800000476e9e7221 */ /* 0x000fe20000010000 */
[----:B------:R-:W-:Y:S01]  /*aab0*/  PRMT R110, RZ, 0x5410, R66 ;  /* 0x00005410ff6e7816 */ /* 0x000fe20000000042 */
[----:B------:R-:W-:Y:S01]  /*aac0*/  FFMA.FTZ R57, R167, R169, R170 ;  /* 0x000000a9a7397223 */ /* 0x000fe200000100aa */
[----:B------:R-:W-:Y:S01]  /*aad0*/  PRMT R71, RZ, 0x7610, R66 ;  /* 0x00007610ff477816 */ /* 0x000fe20000000042 */
[----:B------:R-:W-:Y:S01]  /*aae0*/  FADD.FTZ R59, R156, R59 ;  /* 0x0000003b9c3b7221 */ /* 0x000fe20000010000 */
[----:B------:R-:W-:Y:S01]  /*aaf0*/  ULEA.HI.X UR30, UR30, UR39, UR28, 0x3, UP0 ;  /* 0x000000271e1e7291 */ /* 0x000fe200080f1c1c */
[----:B------:R-:W-:-:S02]  /*ab00*/  FMUL.FTZ R156, R74, R37 ;  /* 0x000000254a9c7220 */ /* 0x000fc40000410000 */
[----:B------:R-:W-:Y:S01]  /*ab10*/  FADD.FTZ R160, R56, R57 ;  /* 0x0000003938a07221 */ /* 0x000fe20000010000 */
[----:B------:R-:W-:Y:S01]  /*ab20*/  ULDC UR28, c[0x0][0x174] ;  /* 0x00005d00001c7ab9 */ /* 0x000fe20000000800 */
[----:B------:R-:W-:Y:S01]  /*ab30*/  FFMA.FTZ R223, R110, -R37, R223 ;  /* 0x800000256edf7223 */ /* 0x000fe200000100df */
[----:B------:R-:W-:Y:S01]  /*ab40*/  UIADD3 UR28, UR6, -UR28, URZ ;  /* 0x8000001c061c7290 */ /* 0x000fe2000fffe03f */
[----:B------:R-:W-:Y:S02]  /*ab50*/  FMUL.FTZ R171, R68, R35 ;  /* 0x0000002344ab7220 */ /* 0x000fe40000410000 */
[----:B------:R-:W-:Y:S01]  /*ab60*/  FMUL.FTZ R180, R180, R37 ;  /* 0x00000025b4b47220 */ /* 0x000fe20000410000 */
[----:B------:R-:W-:Y:S01]  /*ab70*/  UIMAD UR28, UR28, -0x1000, URZ ;  /* 0xfffff0001c1c78a4 */ /* 0x000fe2000f8e023f */
[----:B------:R-:W-:Y:S02]  /*ab80*/  FMUL.FTZ R56, R201, R156 ;  /* 0x0000009cc9387220 */ /* 0x000fe40000410000 */
[----:B------:R-:W-:-:S02]  /*ab90*/  FADD.FTZ R58, R59, R58 ;  /* 0x0000003a3b3a7221 */ /* 0x000fc40000010000 */
[-C--:B------:R-:W-:Y:S01]  /*aba0*/  FFMA.FTZ R232, R71, -R35.reuse, R232 ;  /* 0x8000002347e87223 */ /* 0x080fe200000100e8 */
[----:B------:R-:W-:Y:S01]  /*abb0*/  MOV R177, UR28 ;  /* 0x0000001c00b17c02 */ /* 0x000fe20008000f00 */
[----:B------:R-:W-:Y:S01]  /*abc0*/  FMUL.FTZ R57, R198, R35 ;  /* 0x00000023c6397220 */ /* 0x000fe20000410000 */
[----:B------:R-:W-:Y:S01]  /*abd0*/  USHF.L.U32 UR28, UR8, 0x2, URZ ;  /* 0x00000002081c7899 */ /* 0x000fe2000800063f */
[----:B------:R-:W-:Y:S02]  /*abe0*/  FMUL.FTZ R59, R200, R171 ;  /* 0x000000abc83b7220 */ /* 0x000fe40000410000 */
[-C--:B------:R-:W-:Y:S01]  /*abf0*/  FFMA.FTZ R173, R223, R180.reuse, -R56 ;  /* 0x000000b4dfad7223 */ /* 0x080fe20000010838 */
[----:B------:R-:W-:Y:S01]  /*ac00*/  LEA R56, P0, R99, UR29, 0x2 ;  /* 0x0000001d63387c11 */ /* 0x000fe2000f8010ff */
[----:B------:R-:W-:Y:S01]  /*ac10*/  FMUL.FTZ R180, R201, R180 ;  /* 0x000000b4c9b47220 */ /* 0x000fe20000410000 */
[----:B------:R-:W-:Y:S01]  /*ac20*/  USHF.L.U64.HI UR29, UR8, 0x2, UR9 ;  /* 0x00000002081d7899 */ /* 0x000fe20008010209 */
[----:B------:R-:W-:-:S02]  /*ac30*/  FFMA.FTZ R175, R232, R57, -R59 ;  /* 0x00000039e8af7223 */ /* 0x000fc4000001083b */
[----:B------:R-:W-:Y:S02]  /*ac40*/  FFMA.FTZ R59, R223, R156, R180 ;  /* 0x0000009cdf3b7223 */ /* 0x000fe400000100b4 */
[----:B------:R-:W-:Y:S01]  /*ac50*/  FMUL.FTZ R162, R200, R57 ;  /* 0x00000039c8a27220 */ /* 0x000fe20000410000 */
[----:B------:R-:W-:Y:S01]  /*ac60*/  LEA.HI.X R57, R99, UR30, RZ, 0x2, P0 ;  /* 0x0000001e63397c11 */ /* 0x000fe200080f14ff */
[----:B------:R-:W-:Y:S01]  /*ac70*/  FADD.FTZ R59, R160, R59 ;  /* 0x0000003ba03b7221 */ /* 0x000fe20000010000 */
[----:B------:R-:W-:Y:S01]  /*ac80*/  PRMT R160, RZ, 0x5410, R67 ;  /* 0x00005410ffa07816 */ /* 0x000fe20000000043 */
[----:B------:R-:W-:Y:S01]  /*ac90*/  FFMA.FTZ R162, R232, R171, R162 ;  /* 0x000000abe8a27223 */ /* 0x000fe200000100a2 */
[----:B------:R-:W-:Y:S01]  /*aca0*/  ULDC.64 UR30, c[0x0][0x2d0] ;  /* 0x0000b400001e7ab9 */ /* 0x000fe20000000a00 */
[----:B------:R-:W-:Y:S01]  /*acb0*/  FADD.FTZ R58, R58, R173 ;  /* 0x000000ad3a3a7221 */ /* 0x000fe20000010000 */
[----:B------:R-:W-:Y:S01]  /*acc0*/  MOV R173, UR28 ;  /* 0x0000001c00ad7c02 */ /* 0x000fe20008000f00 */
[----:B------:R-:W-:Y:S01]  /*acd0*/  FADD.FTZ R59, R59, R162 ;  /* 0x000000a23b3b7221 */ /* 0x000fe20000010000 */
[----:B------:R-:W-:Y:S01]  /*ace0*/  ISETP.GE.AND P0, PT, R139, 0x81, PT ;  /* 0x000000818b00780c */ /* 0x000fe20003f06270 */
[-C--:B------:R-:W-:Y:S01]  /*acf0*/  FMUL.FTZ R162, R197, R30.reuse ;  /* 0x0000001ec5a27220 */ /* 0x080fe20000410000 */
[----:B------:R-:W-:Y:S01]  /*ad00*/  UIMAD UR29, UR29, UR30, URZ ;  /* 0x0000001e1d1d72a4 */ /* 0x000fe2000f8e023f */
[----:B------:R-:W-:-:S02]  /*ad10*/  FMUL.FTZ R164, R75, R30 ;  /* 0x0000001e4ba47220 */ /* 0x000fc40000410000 */
[----:B------:R-:W-:Y:S01]  /*ad20*/  IMAD.WIDE R56, R177, 0x4, R56 ;  /* 0x00000004b1387825 */ /* 0x000fe200078e0238 */
[----:B------:R-:W-:-:S03]  /*ad30*/  UIMAD UR29, UR28, UR31, UR29 ;  /* 0x0000001f1c1d72a4 */ /* 0x000fc6000f8e021d */
[----:B------:R-:W-:Y:S02]  /*ad40*/  FFMA.FTZ R227, R160, -R30, R227 ;  /* 0x8000001ea0e37223 */ /* 0x000fe400000100e3 */
[----:B------:R-:W-:Y:S02]  /*ad50*/  FMUL.FTZ R75, R225, R162 ;  /* 0x000000a2e14b7220 */ /* 0x000fe40000410000 */
[----:B------:R-:W-:Y:S02]  /*ad60*/  FADD.FTZ R58, R58, R175 ;  /* 0x000000af3a3a7221 */ /* 0x000fe40000010000 */
[-C--:B------:R-:W-:Y:S01]  /*ad70*/  FFMA.FTZ R175, R227, R164.reuse, -R75 ;  /* 0x000000a4e3af7223 */ /* 0x080fe2000001084b */
[----:B------:R-:W-:Y:S01]  /*ad80*/  PRMT R75, RZ, 0x7610, R67 ;  /* 0x00007610ff4b7816 */ /* 0x000fe20000000043 */
[----:B------:R-:W-:Y:S02]  /*ad90*/  FMUL.FTZ R164, R225, R164 ;  /* 0x000000a4e1a47220 */ /* 0x000fe40000410000 */
[----:B------:R-:W-:-:S04]  /*ada0*/  IMAD.WIDE.U32 R56, R173, c[0x0][0x2d0], R56 ;  /* 0x0000b400ad387a25 */ /* 0x000fc800078e0038 */
[----:B------:R-:W-:Y:S01]  /*adb0*/  FMUL.FTZ R173, R195, R24 ;  /* 0x00000018c3ad7220 */ /* 0x000fe20000410000 */
[----:B------:R-:W-:Y:S01]  /*adc0*/  IADD3 R57, R57, UR29, RZ ;  /* 0x0000001d39397c10 */ /* 0x000fe2000fffe0ff */
[----:B------:R-:W-:Y:S02]  /*add0*/  FFMA.FTZ R164, R227, R162, R164 ;  /* 0x000000a2e3a47223 */ /* 0x000fe400000100a4 */
[-C--:B------:R-:W-:Y:S02]  /*ade0*/  FFMA.FTZ R234, R75, -R24.reuse, R234 ;  /* 0x800000184bea7223 */ /* 0x080fe400000100ea */
[----:B------:R-:W-:Y:S02]  /*adf0*/  FMUL.FTZ R69, R69, R24 ;  /* 0x0000001845457220 */ /* 0x000fe40000410000 */
[----:B------:R-:W-:Y:S02]  /*ae00*/  FMUL.FTZ R166, R70, R173 ;  /* 0x000000ad46a67220 */ /* 0x000fe40000410000 */
[----:B------:R-:W-:-:S02]  /*ae10*/  FADD.FTZ R59, R59, R164 ;  /* 0x000000a43b3b7221 */ /* 0x000fc40000010000 */
[----:B------:R-:W-:Y:S01]  /*ae20*/  FADD.FTZ R164, R58, R175 ;  /* 0x000000af3aa47221 */ /* 0x000fe20000010000 */
[C---:B------:R-:W-:Y:S01]  /*ae30*/  IADD3 R58, R99.reuse, 0x80, RZ ;  /* 0x00000080633a7810 */ /* 0x040fe20007ffe0ff */
[-C--:B------:R-:W-:Y:S01]  /*ae40*/  FFMA.FTZ R175, R234, R69.reuse, -R166 ;  /* 0x00000045eaaf7223 */ /* 0x080fe200000108a6 */
[----:B------:R-:W-:Y:S01]  /*ae50*/  IADD3 R166, R99, 0x100, RZ ;  /* 0x0000010063a67810 */ /* 0x000fe20007ffe0ff */
[----:B------:R-:W-:Y:S01]  /*ae60*/  FMUL.FTZ R69, R70, R69 ;  /* 0x0000004546457220 */ /* 0x000fe20000410000 */
[-C--:B------:R-:W-:Y:S01]  /*ae70*/  LEA.HI.SX32 R58, R58, R99.reuse, 0x1b ;  /* 0x000000633a3a7211 */ /* 0x080fe200078fdaff */
[----:B------:R-:W-:Y:S01]  /*ae80*/  FADD.FTZ R164, R164, R175 ;  /* 0x000000afa4a47221 */ /* 0x000fe20000010000 */
[----:B------:R-:W-:Y:S01]  /*ae90*/  LEA.HI.SX32 R166, R166, R99, 0x1b ;  /* 0x00000063a6a67211 */ /* 0x000fe200078fdaff */
[----:B------:R-:W-:-:S04]  /*aea0*/  FFMA.FTZ R168, R234, R173, R69 ;  /* 0x000000adeaa87223 */ /* 0x000fc80000010045 */
[----:B------:R-:W-:Y:S01]  /*aeb0*/  FADD.FTZ R69, R59, R168 ;  /* 0x000000a83b457221 */ /* 0x000fe20000010000 */
[----:B------:R-:W-:Y:S01]  /*aec0*/  IADD3 R168, R99, 0x180, RZ ;  /* 0x0000018063a87810 */ /* 0x000fe20007ffe0ff */
[----:B------:R0:W1:Y:S01]  /*aed0*/  LDS R59, [R58.X4+0x2300] ;  /* 0x002300003a3b7984 */ /* 0x0000620000004800 */
[----:B------:R-:W-:Y:S05]  /*aee0*/  @!P0 BRA `(.L_x_2693) ;  /* 0x0000001000008947 */ /* 0x000fea0003800000 */
[----:B-1----:R1:W-:Y:S02]  /*aef0*/  RED.E.ADD.F32.FTZ.RN.STRONG.GPU [R56.64+-0x3e00], R59 ;  /* 0xffc2003b3800798e */ /* 0x0023e4000c10e7a0 */
.L_x_2693:
[----:B------:R-:W-:Y:S05]  /*af00*/  BSYNC B0 ;  /* 0x0000000000007941 */ /* 0x000fea0003800000 */
.L_x_2692:
[----:B-1----:R1:W2:Y:S01]  /*af10*/  LDS R59, [R166.X4+0x2500] ;  /* 0x00250000a63b7984 */ /* 0x0022a20000004800 */
[----:B------:R-:W-:Y:S01]  /*af20*/  BSSY B0, `(.L_x_2694) ;  /* 0x0000004000007945 */ /* 0x000fe20003800000 */
[----:B------:R-:W-:Y:S01]  /*af30*/  LEA.HI.SX32 R168, R168, R99, 0x1b ;  /* 0x00000063a8a87211 */ /* 0x000fe200078fdaff */
[----:B------:R-:W-:Y:S05]  /*af40*/  @!P1 BRA `(.L_x_2695) ;  /* 0x0000001000009947 */ /* 0x000fea0003800000 */
[----:B--2---:R2:W-:Y:S02]  /*af50*/  RED.E.ADD.F32.FTZ.RN.STRONG.GPU [R56.64+-0x3c00], R59 ;  /* 0xffc4003b3800798e */ /* 0x0045e4000c10e7a0 */
.L_x_2695:
[----:B------:R-:W-:Y:S05]  /*af60*/  BSYNC B0 ;  /* 0x0000000000007941 */ /* 0x000fea0003800000 */
.L_x_2694:
[----:B--2---:R2:W3:Y:S01]  /*af70*/  LDS R59, [R168.X4+0x2700] ;  /* 0x00270000a83b7984 */ /* 0x0044e20000004800 */
[----:B------:R-:W-:Y:S01]  /*af80*/  BSSY B0, `(.L_x_2696) ;  /* 0x0000005000007945 */ /* 0x000fe20003800000 */
[C---:B0-----:R-:W-:Y:S02]  /*af90*/  IADD3 R58, R99.reuse, 0x200, RZ ;  /* 0x00000200633a7810 */ /* 0x041fe40007ffe0ff */
[----:B-1----:R-:W-:Y:S01]  /*afa0*/  IADD3 R166, R99, 0x280, RZ ;  /* 0x0000028063a67810 */ /* 0x002fe20007ffe0ff */
[----:B------:R-:W-:Y:S05]  /*afb0*/  @!P2 BRA `(.L_x_2697) ;  /* 0x000000100000a947 */ /* 0x000fea0003800000 */
[----:B---3--:R0:W-:Y:S02]  /*afc0*/  RED.E.ADD.F32.FTZ.RN.STRONG.GPU [R56.64+-0x3a00], R59 ;  /* 0xffc6003b3800798e */ /* 0x0081e4000c10e7a0 */
.L_x_2697:
[----:B------:R-:W-:Y:S05]  /*afd0*/  BSYNC B0 ;  /* 0x0000000000007941 */ /* 0x000fea0003800000 */
.L_x_2696:
[----:B------:R-:W-:Y:S01]  /*afe0*/  LEA.HI.SX32 R58, R58, R99, 0x1b ;  /* 0x000000633a3a7211 */ /* 0x000fe200078fdaff */
[----:B------:R-:W-:Y:S01]  /*aff0*/  BSSY B0, `(.L_x_2698) ;  /* 0x000000d000007945 */ /* 0x000fe20003800000 */
[----:B------:R-:W-:-:S02]  /*b000*/  ISETP.GE.AND P6, PT, R139, 0x201, PT ;  /* 0x000002018b00780c */ /* 0x000fc40003fc6270 */
[----:B--2---:R-:W-:Y:S01]  /*b010*/  IADD3 R168, R99, 0x300, RZ ;  /* 0x0000030063a87810 */ /* 0x004fe20007ffe0ff */
[----:B0--3--:R0:W1:Y:S01]  /*b020*/  LDS R59, [R58.X4+0x2900] ;  /* 0x002900003a3b7984 */ /* 0x0090620000004800 */
        /* <DEDUP_REMOVED lines=8> */
[----:B01----:R0:W-:Y:S02]  /*b0b0*/  RED.E.ADD.F32.FTZ.RN.STRONG.GPU [R56.64+-0x3800], R59 ;  /* 0xffc8003b3800798e */ /* 0x0031e4000c10e7a0 */
.L_x_2699:
[----:B0-----:R-:W-:Y:S05]  /*b0c0*/  BSYNC B0 ;  /* 0x0000000000007941 */ /* 0x001fea0003800000 */
.L_x_2698:
[----:B-1----:R0:W1:Y:S01]  /*b0d0*/  LDS R59, [R166.X4+0x2b00] ;  /* 0x002b0000a63b7984 */ /* 0x0020620000004800 */
[----:B------:R-:W-:Y:S01]  /*b0e0*/  BSSY B0, `(.L_x_2700) ;  /* 0x0000005000007945 */ /* 0x000fe20003800000 */
[----:B------:R-:W-:Y:S02]  /*b0f0*/  IADD3 R58, R99, 0x380, RZ ;  /* 0x00000380633a7810 */ /* 0x000fe40007ffe0ff */
[----:B------:R-:W-:Y:S01]  /*b100*/  LEA.HI.SX32 R168, R168, R99, 0x1b ;  /* 0x00000063a8a87211 */ /* 0x000fe200078fdaff */
[----:B------:R-:W-:Y:S05]  /*b110*/  @!P0 BRA `(.L_x_2701) ;  /* 0x0000001000008947 */ /* 0x000fea0003800000 */
[----:B-1----:R1:W-:Y:S02]  /*b120*/  RED.E.ADD.F32.FTZ.RN.STRONG.GPU [R56.64+-0x3600], R59 ;  /* 0xffca003b3800798e */ /* 0x0023e4000c10e7a0 */
.L_x_2701:
[----:B------:R-:W-:Y:S05]  /*b130*/  BSYNC B0 ;  /* 0x0000000000007941 */ /* 0x000fea0003800000 */
.L_x_2700:
[----:B-1----:R1:W2:Y:S01]  /*b140*/  LDS R59, [R168.X4+0x2d00] ;  /* 0x002d0000a83b7984 */ /* 0x0022a20000004800 */
[----:B------:R-:W-:Y:S01]  /*b150*/  BSSY B0, `(.L_x_2702) ;  /* 0x0000005000007945 */ /* 0x000fe20003800000 */
[----:B0-----:R-:W-:-:S02]  /*b160*/  IADD3 R166, R99, 0x400, RZ ;  /* 0x0000040063a67810 */ /* 0x001fc40007ffe0ff */
[----:B------:R-:W-:Y:S01]  /*b170*/  LEA.HI.SX32 R58, R58, R99, 0x1b ;  /* 0x000000633a3a7211 */ /* 0x000fe200078fdaff */
[----:B------:R-:W-:Y:S05]  /*b180*/  @!P1 BRA `(.L_x_2703) ;  /* 0x0000001000009947 */ /* 0x000fea0003800000 */
[----:B--2---:R0:W-:Y:S02]  /*b190*/  RED.E.ADD.F32.FTZ.RN.STRONG.GPU [R56.64+-0x3400], R59 ;  /* 0xffcc003b3800798e */ /* 0x0041e4000c10e7a0 */
.L_x_2703:
[----:B------:R-:W-:Y:S05]  /*b1a0*/  BSYNC B0 ;  /* 0x0000000000007941 */ /* 0x000fea0003800000 */
.L_x_2702:
[----:B0-2---:R0:W2:Y:S01]  /*b1b0*/  LDS R59, [R58.X4+0x2f00] ;  /* 0x002f00003a3b7984 */ /* 0x0050a20000004800 */
[----:B------:R-:W-:Y:S01]  /*b1c0*/  BSSY B0, `(.L_x_2704) ;  /* 0x0000005000007945 */ /* 0x000fe20003800000 */
[----:B-1----:R-:W-:Y:S02]  /*b1d0*/  IADD3 R168, R99, 0x480, RZ ;  /* 0x0000048063a87810 */ /* 0x002fe40007ffe0ff */
[----:B------:R-:W-:Y:S01]  /*b1e0*/  LEA.HI.SX32 R166, R166, R99, 0x1b ;  /* 0x00000063a6a67211 */ /* 0x000fe200078fdaff */
[----:B------:R-:W-:Y:S05]  /*b1f0*/  @!P2 BRA `(.L_x_2705) ;  /* 0x000000100000a947 */ /* 0x000fea0003800000 */
[----:B--2---:R1:W-:Y:S02]  /*b200*/  RED.E.ADD.F32.FTZ.RN.STRONG.GPU [R56.64+-0x3200], R59 ;  /* 0xffce003b3800798e */ /* 0x0043e4000c10e7a0 */
.L_x_2705:
[----:B------:R-:W-:Y:S05]  /*b210*/  BSYNC B0 ;  /* 0x0000000000007941 */ /* 0x000fea0003800000 */
.L_x_2704:
[----:B-12---:R1:W2:Y:S01]  /*b220*/  LDS R59, [R166.X4+0x3100] ;  /* 0x00310000a63b7984 */ /* 0x0062a20000004800 */
[----:B------:R-:W-:Y:S01]  /*b230*/  BSSY B0, `(.L_x_2706) ;  /* 0x0000005000007945 */ /* 0x000fe20003800000 */
[----:B0-----:R-:W-:Y:S02]  /*b240*/  IADD3 R58, R99, 0x500, RZ ;  /* 0x00000500633a7810 */ /* 0x001fe40007ffe0ff */
[----:B------:R-:W-:Y:S01]  /*b250*/  LEA.HI.SX32 R168, R168, R99, 0x1b ;  /* 0x00000063a8a87211 */ /* 0x000fe200078fdaff */
[----:B------:R-:W-:Y:S05]  /*b260*/  @!P3 BRA `(.L_x_2707) ;  /* 0x000000100000b947 */ /* 0x000fea0003800000 */
[----:B--2---:R0:W-:Y:S02]  /*b270*/  RED.E.ADD.F32.FTZ.RN.STRONG.GPU [R56.64+-0x3000], R59 ;  /* 0xffd0003b3800798e */ /* 0x0041e4000c10e7a0 */
.L_x_2707:
[----:B------:R-:W-:Y:S05]  /*b280*/  BSYNC B0 ;  /* 0x0000000000007941 */ /* 0x000fea0003800000 */
.L_x_2706:
[----:B0-2---:R0:W2:Y:S01]  /*b290*/  LDS R59, [R168.X4+0x3300] ;  /* 0x00330000a83b7984 */ /* 0x0050a20000004800 */
[----:B------:R-:W-:Y:S01]  /*b2a0*/  BSSY B0, `(.L_x_2708) ;  /* 0x0000004000007945 */ /* 0x000fe20003800000 */
[----:B------:R-:W-:Y:S01]  /*b2b0*/  LEA.HI.SX32 R58, R58, R99, 0x1b ;  /* 0x000000633a3a7211 */ /* 0x000fe200078fdaff */
[----:B------:R-:W-:Y:S05]  /*b2c0*/  @!P4 BRA `(.L_x_2709) ;  /* 0x000000100000c947 */ /* 0x000fea0003800000 */
[----:B--2---:R2:W-:Y:S02]  /*b2d0*/  RED.E.ADD.F32.FTZ.RN.STRONG.GPU [R56.64+-0x2e00], R59 ;  /* 0xffd2003b3800798e */ /* 0x0045e4000c10e7a0 */
.L_x_2709:
[----:B------:R-:W-:Y:S05]  /*b2e0*/  BSYNC B0 ;  /* 0x0000000000007941 */ /* 0x000fea0003800000 */
.L_x_2708:
[----:B--2---:R2:W3:Y:S01]  /*b2f0*/  LDS R59, [R58.X4+0x3500] ;  /* 0x003500003a3b7984 */ /* 0x0044e20000004800 */
[----:B------:R-:W-:Y:S01]  /*b300*/  BSSY B0, `(.L_x_2710) ;  /* 0x0000005000007945 */ /* 0x000fe20003800000 */
[----:B-1----:R-:W-:-:S02]  /*b310*/  IADD3 R166, R99, 0x580, RZ ;  /* 0x0000058063a67810 */ /* 0x002fc40007ffe0ff */
[----:B0-----:R-:W-:Y:S01]  /*b320*/  IADD3 R168, R99, 0x600, RZ ;  /* 0x0000060063a87810 */ /* 0x001fe20007ffe0ff */
[----:B------:R-:W-:Y:S05]  /*b330*/  @!P5 BRA `(.L_x_2711) ;  /* 0x000000100000d947 */ /* 0x000fea0003800000 */
[----:B---3--:R0:W-:Y:S02]  /*b340*/  RED.E.ADD.F32.FTZ.RN.STRONG.GPU [R56.64+-0x2c00], R59 ;  /* 0xffd4003b3800798e */ /* 0x0081e4000c10e7a0 */
.L_x_2711:
[----:B------:R-:W-:Y:S05]  /*b350*/  BSYNC B0 ;  /* 0x0000000000007941 */ /* 0x000fea0003800000 */
.L_x_2710:
        /* <DEDUP_REMOVED lines=14> */
.L_x_2713:
[----:B0-----:R-:W-:Y:S05]  /*b440*/  BSYNC B0 ;  /* 0x0000000000007941 */ /* 0x001fea0003800000 */
.L_x_2712:
[----:B-1----:R0:W1:Y:S01]  /*b450*/  LDS R59, [R168.X4+0x3900] ;  /* 0x00390000a83b7984 */ /* 0x0020620000004800 */
[----:B------:R-:W-:Y:S01]  /*b460*/  BSSY B0, `(.L_x_2714) ;  /* 0x0000005000007945 */ /* 0x000fe20003800000 */
[----:B------:R-:W-:Y:S02]  /*b470*/  IADD3 R166, R99, 0x700, RZ ;  /* 0x0000070063a67810 */ /* 0x000fe40007ffe0ff */
[----:B------:R-:W-:Y:S01]  /*b480*/  LEA.HI.SX32 R58, R58, R99, 0x1b ;  /* 0x000000633a3a7211 */ /* 0x000fe200078fdaff */
[----:B------:R-:W-:Y:S05]  /*b490*/  @!P0 BRA `(.L_x_2715) ;  /* 0x0000001000008947 */ /* 0x000fea0003800000 */
[----:B-1----:R1:W-:Y:S02]  /*b4a0*/  RED.E.ADD.F32.FTZ.RN.STRONG.GPU [R56.64+-0x2800], R59 ;  /* 0xffd8003b3800798e */ /* 0x0023e4000c10e7a0 */
.L_x_2715:
[----:B------:R-:W-:Y:S05]  /*b4b0*/  BSYNC B0 ;  /* 0x0000000000007941 */ /* 0x000fea0003800000 */
.L_x_2714:
[----:B-1----:R1:W2:Y:S01]  /*b4c0*/  LDS R59, [R58.X4+0x3b00] ;  /* 0x003b00003a3b7984 */ /* 0x0022a20000004800 */
[----:B------:R-:W-:Y:S01]  /*b4d0*/  BSSY B0, `(.L_x_2716) ;  /* 0x0000005000007945 */ /* 0x000fe20003800000 */
[----:B0-----:R-:W-:-:S02]  /*b4e0*/  IADD3 R168, R99, 0x780, RZ ;  /* 0x0000078063a87810 */ /* 0x001fc40007ffe0ff */
[----:B------:R-:W-:Y:S01]  /*b4f0*/  LEA.HI.SX32 R166, R166, R99, 0x1b ;  /* 0x00000063a6a67211 */ /* 0x000fe200078fdaff */
[----:B------:R-:W-:Y:S05]  /*b500*/  @!P1 BRA `(.L_x_2717) ;  /* 0x0000001000009947 */ /* 0x000fea0003800000 */
[----:B--2---:R0:W-:Y:S02]  /*b510*/  RED.E.ADD.F32.FTZ.RN.STRONG.GPU [R56.64+-0x2600], R59 ;  /* 0xffda003b3800798e */ /* 0x0041e4000c10e7a0 */
.L_x_2717:
[----:B------:R-:W-:Y:S05]  /*b520*/  BSYNC B0 ;  /* 0x0000000000007941 */ /* 0x000fea0003800000 */
.L_x_2716:
[----:B0-2---:R0:W2:Y:S01]  /*b530*/  LDS R59, [R166.X4+0x3d00] ;  /* 0x003d0000a63b7984 */ /* 0x0050a20000004800 */
[----:B------:R-:W-:Y:S01]  /*b540*/  BSSY B0, `(.L_x_2718) ;  /* 0x0000005000007945 */ /* 0x000fe20003800000 */
[----:B-1----:R-:W-:Y:S02]  /*b550*/  IADD3 R58, R99, 0x800, RZ ;  /* 0x00000800633a7810 */ /* 0x002fe40007ffe0ff */
[----:B------:R-:W-:Y:S01]  /*b560*/  LEA.HI.SX32 R168, R168, R99, 0x1b ;  /* 0x00000063a8a87211 */ /* 0x000fe200078fdaff */
[----:B------:R-:W-:Y:S05]  /*b570*/  @!P2 BRA `(.L_x_2719) ;  /* 0x000000100000a947 */ /* 0x000fea0003800000 */
[----:B--2---:R1:W-:Y:S02]  /*b580*/  RED.E.ADD.F32.FTZ.RN.STRONG.GPU [R56.64+-0x2400], R59 ;  /* 0xffdc003b3800798e */ /* 0x0043e4000c10e7a0 */
.L_x_2719:
[----:B------:R-:W-:Y:S05]  /*b590*/  BSYNC B0 ;  /* 0x0000000000007941 */ /* 0x000fea0003800000 */
.L_x_2718:
[----:B-12---:R1:W2:Y:S01]  /*b5a0*/  LDS R59, [R168.X4+0x3f00] ;  /* 0x003f0000a83b7984 */ /* 0x0062a20000004800 */
[----:B------:R-:W-:Y:S01]  /*b5b0*/  BSSY B0, `(.L_x_2720) ;  /* 0x0000005000007945 */ /* 0x000fe20003800000 */
[----:B0-----:R-:W-:Y:S02]  /*b5c0*/  IADD3 R166, R99, 0x880, RZ ;  /* 0x0000088063a67810 */ /* 0x001fe40007ffe0ff */
[----:B------:R-:W-:Y:S01]  /*b5d0*/  LEA.HI.SX32 R58, R58, R99, 0x1b ;  /* 0x000000633a3a7211 */ /* 0x000fe200078fdaff */
[----:B------:R-:W-:Y:S05]  /*b5e0*/  @!P3 BRA `(.L_x_2721) ;  /* 0x000000100000b947 */ /* 0x000fea0003800000 */
[----:B--2---:R0:W-:Y:S02]  /*b5f0*/  RED.E.ADD.F32.FTZ.RN.STRONG.GPU [R56.64+-0x2200], R59 ;  /* 0xffde003b3800798e */ /* 0x0041e4000c10e7a0 */
.L_x_2721:
[----:B------:R-:W-:Y:S05]  /*b600*/  BSYNC B0 ;  /* 0x0000000000007941 */ /* 0x000fea0003800000 */
.L_x_2720:
[----:B0-2---:R0:W2:Y:S01]  /*b610*/  LDS R59, [R58.X4+0x4100] ;  /* 0x004100003a3b7984 */ /* 0x0050a20000004800 */
[----:B------:R-:W-:Y:S01]  /*b620*/  BSSY B0, `(.L_x_2722) ;  /* 0x0000004000007945 */ /* 0x000fe20003800000 */
[----:B------:R-:W-:Y:S01]  /*b630*/  LEA.HI.SX32 R166, R166, R99, 0x1b ;  /* 0x00000063a6a67211 */ /* 0x000fe200078fdaff */
[----:B------:R-:W-:Y:S05]  /*b640*/  @!P4 BRA `(.L_x_2723) ;  /* 0x000000100000c947 */ /* 0x000fea0003800000 */
[----:B--2---:R2:W-:Y:S02]  /*b650*/  RED.E.ADD.F32.FTZ.RN.STRONG.GPU [R56.64+-0x2000], R59 ;  /* 0xffe0003b3800798e */ /* 0x0045e4000c10e7a0 */
.L_x_2723:
[----:B------:R-:W-:Y:S05]  /*b660*/  BSYNC B0 ;  /* 0x0000000000007941 */ /* 0x000fea0003800000 */
.L_x_2722:
[----:B--2---:R2:W3:Y:S01]  /*b670*/  LDS R59, [R166.X4+0x4300] ;  /* 0x00430000a63b7984 */ /* 0x0044e20000004800 */
[----:B------:R-:W-:Y:S01]  /*b680*/  BSSY B0, `(.L_x_2724) ;  /* 0x0000005000007945 */ /* 0x000fe20003800000 */
[----:B0-----:R-:W-:-:S02]  /*b690*/  IADD3 R58, R99, 0x900, RZ ;  /* 0x00000900633a7810 */ /* 0x001fc40007ffe0ff */
[----:B-1----:R-:W-:Y:S01]  /*b6a0*/  IADD3 R168, R99, 0x980, RZ ;  /* 0x0000098063a87810 */ /* 0x002fe20007ffe0ff */
[----:B------:R-:W-:Y:S05]  /*b6b0*/  @!P5 BRA `(.L_x_2725) ;  /* 0x000000100000d947 */ /* 0x000fea0003800000 */
[----:B---3--:R0:W-:Y:S02]  /*b6c0*/  RED.E.ADD.F32.FTZ.RN.STRONG.GPU [R56.64+-0x1e00], R59 ;  /* 0xffe2003b3800798e */ /* 0x0081e4000c10e7a0 */
.L_x_2725:
[----:B------:R-:W-:Y:S05]  /*b6d0*/  BSYNC B0 ;  /* 0x0000000000007941 */ /* 0x000fea0003800000 */
.L_x_2724:
        /* <DEDUP_REMOVED lines=14> */
.L_x_2727:
[----:B0-----:R-:W-:Y:S05]  /*b7c0*/  BSYNC B0 ;  /* 0x0000000000007941 */ /* 0x001fea0003800000 */
.L_x_2726:
[----:B-1----:R0:W1:Y:S01]  /*b7d0*/  LDS R59, [R168.X4+0x4700] ;  /* 0x00470000a83b7984 */ /* 0x0020620000004800 */
[----:B------:R-:W-:Y:S01]  /*b7e0*/  BSSY B0, `(.L_x_2728) ;  /* 0x0000005000007945 */ /* 0x000fe20003800000 */
[----:B------:R-:W-:Y:S02]  /*b7f0*/  IADD3 R58, R99, 0xa80, RZ ;  /* 0x00000a80633a7810 */ /* 0x000fe40007ffe0ff */
[----:B------:R-:W-:Y:S01]  /*b800*/  LEA.HI.SX32 R166, R166, R99, 0x1b ;  /* 0x00000063a6a67211 */ /* 0x000fe200078fdaff */
[----:B------:R-:W-:Y:S05]  /*b810*/  @!P0 BRA `(.L_x_2729) ;  /* 0x0000001000008947 */ /* 0x000fea0003800000 */
[----:B-1----:R1:W-:Y:S02]  /*b820*/  RED.E.ADD.F32.FTZ.RN.STRONG.GPU [R56.64+-0x1a00], R59 ;  /* 0xffe6003b3800798e */ /* 0x0023e4000c10e7a0 */
.L_x_2729:
[----:B------:R-:W-:Y:S05]  /*b830*/  BSYNC B0 ;  /* 0x0000000000007941 */ /* 0x000fea0003800000 */
.L_x_2728:
[----:B-1----:R1:W2:Y:S01]  /*b840*/  LDS R59, [R166.X4+0x4900] ;  /* 0x00490000a63b7984 */ /* 0x0022a20000004800 */
[----:B------:R-:W-:Y:S01]  /*b850*/  BSSY B0, `(.L_x_2730) ;  /* 0x0000005000007945 */ /* 0x000fe20003800000 */
[----:B0-----:R-:W-:-:S02]  /*b860*/  IADD3 R168, R99, 0xb00, RZ ;  /* 0x00000b0063a87810 */ /* 0x001fc40007ffe0ff */
[----:B------:R-:W-:Y:S01]  /*b870*/  LEA.HI.SX32 R58, R58, R99, 0x1b ;  /* 0x000000633a3a7211 */ /* 0x000fe200078fdaff */
[----:B------:R-:W-:Y:S05]  /*b880*/  @!P1 BRA `(.L_x_2731) ;  /* 0x0000001000009947 */ /* 0x000fea0003800000 */
[----:B--2---:R0:W-:Y:S02]  /*b890*/  RED.E.ADD.F32.FTZ.RN.STRONG.GPU [R56.64+-0x1800], R59 ;  /* 0xffe8003b3800798e */ /* 0x0041e4000c10e7a0 */
.L_x_2731:
[----:B------:R-:W-:Y:S05]  /*b8a0*/  BSYNC B0 ;  /* 0x0000000000007941 */ /* 0x000fea0003800000 */
.L_x_2730:
[----:B0-2---:R0:W2:Y:S01]  /*b8b0*/  LDS R59, [R58.X4+0x4b00] ;  /* 0x004b00003a3b7984 */ /* 0x0050a20000004800 */
[----:B------:R-:W-:Y:S01]  /*b8c0*/  BSSY B0, `(.L_x_2732) ;  /* 0x0000005000007945 */ /* 0x000fe20003800000 */
[----:B-1----:R-:W-:Y:S02]  /*b8d0*/  IADD3 R166, R99, 0xb80, RZ ;  /* 0x00000b8063a67810 */ /* 0x002fe40007ffe0ff */
[----:B------:R-:W-:Y:S01]  /*b8e0*/  LEA.HI.SX32 R168, R168, R99, 0x1b ;  /* 0x00000063a8a87211 */ /* 0x000fe200078fdaff */
[----:B------:R-:W-:Y:S05]  /*b8f0*/  @!P2 BRA `(.L_x_2733) ;  /* 0x000000100000a947 */ /* 0x000fea0003800000 */
[----:B--2---:R1:W-:Y:S02]  /*b900*/  RED.E.ADD.F32.FTZ.RN.STRONG.GPU [R56.64+-0x1600], R59 ;  /* 0xffea003b3800798e */ /* 0x0043e4000c10e7a0 */
.L_x_2733:
[----:B------:R-:W-:Y:S05]  /*b910*/  BSYNC B0 ;  /* 0x0000000000007941 */ /* 0x000fea0003800000 */
.L_x_2732:
[----:B-12---:R1:W2:Y:S01]  /*b920*/  LDS R59, [R168.X4+0x4d00] ;  /* 0x004d0000a83b7984 */ /* 0x0062a20000004800 */
[----:B------:R-:W-:Y:S01]  /*b930*/  BSSY B0, `(.L_x_2734) ;  /* 0x0000005000007945 */ /* 0x000fe20003800000 */
[----:B0-----:R-:W-:Y:S02]  /*b940*/  IADD3 R58, R99, 0xc00, RZ ;  /* 0x00000c00633a7810 */ /* 0x001fe40007ffe0ff */
[----:B------:R-:W-:Y:S01]  /*b950*/  LEA.HI.SX32 R166, R166, R99, 0x1b ;  /* 0x00000063a6a67211 */ /* 0x000fe200078fdaff */
[----:B------:R-:W-:Y:S05]  /*b960*/  @!P3 BRA `(.L_x_2735) ;  /* 0x000000100000b947 */ /* 0x000fea0003800000 */
[----:B--2---:R0:W-:Y:S02]  /*b970*/  RED.E.ADD.F32.FTZ.RN.STRONG.GPU [R56.64+-0x1400], R59 ;  /* 0xffec003b3800798e */ /* 0x0041e4000c10e7a0 */
.L_x_2735:
[----:B------:R-:W-:Y:S05]  /*b980*/  BSYNC B0 ;  /* 0x0000000000007941 */ /* 0x000fea0003800000 */
.L_x_2734:
[----:B0-2---:R0:W2:Y:S01]  /*b990*/  LDS R59, [R166.X4+0x4f00] ;  /* 0x004f0000a63b7984 */ /* 0x0050a20000004800 */
[----:B------:R-:W-:Y:S01]  /*b9a0*/  BSSY B0, `(.L_x_2736) ;  /* 0x0000004000007945 */ /* 0x000fe20003800000 */
[----:B------:R-:W-:Y:S01]  /*b9b0*/  LEA.HI.SX32 R58, R58, R99, 0x1b ;  /* 0x000000633a3a7211 */ /* 0x000fe200078fdaff */
[----:B------:R-:W-:Y:S05]  /*b9c0*/  @!P4 BRA `(.L_x_2737) ;  /* 0x000000100000c947 */ /* 0x000fea0003800000 */
[----:B--2---:R2:W-:Y:S02]  /*b9d0*/  RED.E.ADD.F32.FTZ.RN.STRONG.GPU [R56.64+-0x1200], R59 ;  /* 0xffee003b3800798e */ /* 0x0045e4000c10e7a0 */
.L_x_2737:
[----:B------:R-:W-:Y:S05]  /*b9e0*/  BSYNC B0 ;  /* 0x0000000000007941 */ /* 0x000fea0003800000 */
.L_x_2736:
[----:B--2---:R2:W3:Y:S01]  /*b9f0*/  LDS R59, [R58.X4+0x5100] ;  /* 0x005100003a3b7984 */ /* 0x0044e20000004800 */
[----:B------:R-:W-:Y:S01]  /*ba00*/  BSSY B0, `(.L_x_2738) ;  /* 0x0000005000007945 */ /* 0x000fe20003800000 */
[----:B0-----:R-:W-:-:S02]  /*ba10*/  IADD3 R166, R99, 0xc80, RZ ;  /* 0x00000c8063a67810 */ /* 0x001fc40007ffe0ff */
[----:B-1----:R-:W-:Y:S01]  /*ba20*/  IADD3 R168, R99, 0xd00, RZ ;  /* 0x00000d0063a87810 */ /* 0x002fe20007ffe0ff */
[----:B------:R-:W-:Y:S05]  /*ba30*/  @!P5 BRA `(.L_x_2739) ;  /* 0x000000100000d947 */ /* 0x000fea0003800000 */
[----:B---3--:R0:W-:Y:S02]  /*ba40*/  RED.E.ADD.F32.FTZ.RN.STRONG.GPU [R56.64+-0x1000], R59 ;  /* 0xfff0003b3800798e */ /* 0x0081e4000c10e7a0 */
.L_x_2739:
[----:B------:R-:W-:Y:S05]  /*ba50*/  BSYNC B0 ;  /* 0x0000000000007941 */ /* 0x000fea0003800000 */
.L_x_2738:
        /* <DEDUP_REMOVED lines=14> */
.L_x_2741:
[----:B0-----:R-:W-:Y:S05]  /*bb40*/  BSYNC B0 ;  /* 0x0000000000007941 */ /* 0x001fea0003800000 */
.L_x_2740:
[----:B-1----:R0:W1:Y:S01]  /*bb50*/  LDS R59, [R168.X4+0x5500] ;  /* 0x00550000a83b7984 */ /* 0x0020620000004800 */
[----:B------:R-:W-:Y:S01]  /*bb60*/  BSSY B0, `(.L_x_2742) ;  /* 0x0000005000007945 */ /* 0x000fe20003800000 */
[----:B------:R-:W-:Y:S02]  /*bb70*/  IADD3 R166, R99, 0xe00, RZ ;  /* 0x00000e0063a67810 */ /* 0x000fe40007ffe0ff */
[----:B------:R-:W-:Y:S01]  /*bb80*/  LEA.HI.SX32 R58, R58, R99, 0x1b ;  /* 0x000000633a3a7211 */ /* 0x000fe200078fdaff */
[----:B------:R-:W-:Y:S05]  /*bb90*/  @!P0 BRA `(.L_x_2743) ;  /* 0x0000001000008947 */ /* 0x000fea0003800000 */
[----:B-1----:R1:W-:Y:S02]  /*bba0*/  RED.E.ADD.F32.FTZ.RN.STRONG.GPU [R56.64+-0xc00], R59 ;  /* 0xfff4003b3800798e */ /* 0x0023e4000c10e7a0 */
.L_x_2743:
[----:B------:R-:W-:Y:S05]  /*bbb0*/  BSYNC B0 ;  /* 0x0000000000007941 */ /* 0x000fea0003800000 */
.L_x_2742:
[----:B-1----:R1:W2:Y:S01]  /*bbc0*/  LDS R59, [R58.X4+0x5700] ;  /* 0x005700003a3b7984 */ /* 0x0022a20000004800 */
[----:B------:R-:W-:Y:S01]  /*bbd0*/  BSSY B0, `(.L_x_2744) ;  /* 0x0000005000007945 */ /* 0x000fe20003800000 */
[----:B0-----:R-:W-:-:S02]  /*bbe0*/  IADD3 R168, R99, 0xe80, RZ ;  /* 0x00000e8063a87810 */ /* 0x001fc40007ffe0ff */
[----:B------:R-:W-:Y:S01]  /*bbf0*/  LEA.HI.SX32 R166, R166, R99, 0x1b ;  /* 0x00000063a6a67211 */ /* 0x000fe200078fdaff */
[----:B------:R-:W-:Y:S05]  /*bc00*/  @!P1 BRA `(.L_x_2745) ;  /* 0x0000001000009947 */ /* 0x000fea0003800000 */
[----:B--2---:R0:W-:Y:S02]  /*bc10*/  RED.E.ADD.F32.FTZ.RN.STRONG.GPU [R56.64+-0xa00], R59 ;  /* 0xfff6003b3800798e */ /* 0x0041e4000c10e7a0 */
.L_x_2745:
[----:B------:R-:W-:Y:S05]  /*bc20*/  BSYNC B0 ;  /* 0x0000000000007941 */ /* 0x000fea0003800000 */
.L_x_2744:
[----:B0-2---:R0:W2:Y:S01]  /*bc30*/  LDS R59, [R166.X4+0x5900] ;  /* 0x00590000a63b7984 */ /* 0x0050a20000004800 */
[----:B------:R-:W-:Y:S01]  /*bc40*/  BSSY B0, `(.L_x_2746) ;  /* 0x0000005000007945 */ /* 0x000fe20003800000 */
[----:B-1----:R-:W-:Y:S02]  /*bc50*/  IADD3 R58, R99, 0xf00, RZ ;  /* 0x00000f00633a7810 */ /* 0x002fe40007ffe0ff */
[----:B------:R-:W-:Y:S01]  /*bc60*/  LEA.HI.SX32 R168, R168, R99, 0x1b ;  /* 0x00000063a8a87211 */ /* 0x000fe200078fdaff */
[----:B------:R-:W-:Y:S05]  /*bc70*/  @!P2 BRA `(.L_x_2747) ;  /* 0x000000100000a947 */ /* 0x000fea0003800000 */
[----:B--2---:R1:W-:Y:S02]  /*bc80*/  RED.E.ADD.F32.FTZ.RN.STRONG.GPU [R56.64+-0x800], R59 ;  /* 0xfff8003b3800798e */ /* 0x0043e4000c10e7a0 */
.L_x_2747:
[----:B------:R-:W-:Y:S05]  /*bc90*/  BSYNC B0 ;  /* 0x0000000000007941 */ /* 0x000fea0003800000 */
.L_x_2746:
[----:B-12---:R1:W2:Y:S01]  /*bca0*/  LDS R59, [R168.X4+0x5b00] ;  /* 0x005b0000a83b7984 */ /* 0x0062a20000004800 */
[----:B------:R-:W-:Y:S01]  /*bcb0*/  BSSY B0, `(.L_x_2748) ;  /* 0x0000005000007945 */ /* 0x000fe20003800000 */
[----:B0-----:R-:W-:Y:S02]  /*bcc0*/  IADD3 R166, R99, 0xf80, RZ ;  /* 0x00000f8063a67810 */ /* 0x001fe40007ffe0ff */
[----:B------:R-:W-:Y:S01]  /*bcd0*/  LEA.HI.SX32 R58, R58, R99, 0x1b ;  /* 0x000000633a3a7211 */ /* 0x000fe200078fdaff */
[----:B------:R-:W-:Y:S05]  /*bce0*/  @!P3 BRA `(.L_x_2749) ;  /* 0x000000100000b947 */ /* 0x000fea0003800000 */
[----:B--2---:R0:W-:Y:S02]  /*bcf0*/  RED.E.ADD.F32.FTZ.RN.STRONG.GPU [R56.64+-0x600], R59 ;  /* 0xfffa003b3800798e */ /* 0x0041e4000c10e7a0 */
.L_x_2749:
[----:B------:R-:W-:Y:S05]  /*bd00*/  BSYNC B0 ;  /* 0x0000000000007941 */ /* 0x000fea0003800000 */
.L_x_2748:
[----:B0-2---:R0:W2:Y:S01]  /*bd10*/  LDS R59, [R58.X4+0x5d00] ;  /* 0x005d00003a3b7984 */ /* 0x0050a20000004800 */
[----:B------:R-:W-:Y:S01]  /*bd20*/  BSSY B0, `(.L_x_2750) ;  /* 0x0000004000007945 */ /* 0x000fe20003800000 */
[----:B------:R-:W-:Y:S01]  /*bd30*/  LEA.HI.SX32 R166, R166, R99, 0x1b ;  /* 0x00000063a6a67211 */ /* 0x000fe200078fdaff */
[----:B------:R-:W-:Y:S05]  /*bd40*/  @!P4 BRA `(.L_x_2751) ;  /* 0x000000100000c947 */ /* 0x000fea0003800000 */
[----:B--2---:R2:W-:Y:S02]  /*bd50*/  RED.E.ADD.F32.FTZ.RN.STRONG.GPU [R56.64+-0x400], R59 ;  /* 0xfffc003b3800798e */ /* 0x0045e4000c10e7a0 */
.L_x_2751:
[----:B------:R-:W-:Y:S05]  /*bd60*/  BSYNC B0 ;  /* 0x0000000000007941 */ /* 0x000fea0003800000 */
.L_x_2750:
[----:B--2---:R2:W3:Y:S01]  /*bd70*/  LDS R59, [R166.X4+0x5f00] ;  /* 0x005f0000a63b7984 */ /* 0x0044e20000004800 */
[----:B------:R-:W-:Y:S01]  /*bd80*/  BSSY B0, `(.L_x_2752) ;  /* 0x0000003000007945 */ /* 0x000fe20003800000 */
[----:B------:R-:W-:Y:S05]  /*bd90*/  @!P5 BRA `(.L_x_2753) ;  /* 0x000000100000d947 */ /* 0x000fea0003800000 */
[----:B---3--:R3:W-:Y:S02]  /*bda0*/  RED.E.ADD.F32.FTZ.RN.STRONG.GPU [R56.64+-0x200], R59 ;  /* 0xfffe003b3800798e */ /* 0x0087e4000c10e7a0 */
.L_x_2753:
[----:B------:R-:W-:Y:S05]  /*bdb0*/  BSYNC B0 ;  /* 0x0000000000007941 */ /* 0x000fea0003800000 */
.L_x_2752:
[----:B--2---:R-:W2:Y:S01]  /*bdc0*/  SHFL.DOWN PT, R166, R164, 0x1, 0x1f ;  /* 0x08201f00a4a67f89 */ /* 0x004ea200000e0000 */
[----:B------:R-:W-:Y:S01]  /*bdd0*/  ISETP.GT.AND P0, PT, R100, 0x1e, PT ;  /* 0x0000001e6400780c */ /* 0x000fe20003f04270 */
[----:B------:R-:W-:Y:S01]  /*bde0*/  FMUL.FTZ R123, R70, R123 ;  /* 0x0000007b467b7220 */ /* 0x000fe20000410000 */
[----:B---3--:R-:W-:Y:S01]  /*bdf0*/  MOV R57, R164 ;  /* 0x000000a400397202 */ /* 0x008fe20000000f00 */
[----:B------:R-:W3:Y:S01]  /*be00*/  SHFL.DOWN PT, R175, R87, 0x1, 0x1f ;  /* 0x08201f0057af7f89 */ /* 0x000ee200000e0000 */
[----:B0-----:R-:W-:Y:S01]  /*be10*/  MOV R58, R87 ;  /* 0x00000057003a7202 */ /* 0x001fe20000000f00 */
[----:B------:R-:W-:Y:S01]  /*be20*/  FMUL.FTZ R125, R200, R125 ;  /* 0x0000007dc87d7220 */ /* 0x000fe20000410000 */
[----:B------:R-:W-:Y:S01]  /*be30*/  MOV R59, R158 ;  /* 0x0000009e003b7202 */ /* 0x000fe20000000f00 */
[----:B-1----:R-:W0:Y:S01]  /*be40*/  SHFL.DOWN PT, R168, R158, 0x1, 0x1f ;  /* 0x08201f009ea87f89 */ /* 0x002e2200000e0000 */
[----:B------:R-:W-:Y:S01]  /*be50*/  MOV R56, R69 ;  /* 0x0000004500387202 */ /* 0x000fe20000000f00 */
[----:B------:R-:W-:Y:S01]  /*be60*/  FFMA.FTZ R125, R232, R126, R125 ;  /* 0x0000007ee87d7223 */ /* 0x000fe2000001007d */
[----:B------:R-:W-:Y:S01]  /*be70*/  ISETP.NE.AND P1, PT, R100, RZ, PT ;  /* 0x000000ff6400720c */ /* 0x000fe20003f25270 */
[----:B------:R-:W1:Y:S01]  /*be80*/  SHFL.DOWN PT, R139, R69, 0x1, 0x1f ;  /* 0x08201f00458b7f89 */ /* 0x000e6200000e0000 */
[----:B------:R-:W-:Y:S01]  /*be90*/  ISETP.NE.AND P2, PT, R99, RZ, PT ;  /* 0x000000ff6300720c */ /* 0x000fe20003f45270 */
[----:B------:R-:W-:Y:S01]  /*bea0*/  FFMA.FTZ R125, R71, R68, R125 ;  /* 0x00000044477d7223 */ /* 0x000fe2000001007d */
[----:B------:R-:W-:Y:S01]  /*beb0*/  BSSY B0, `(.L_x_2754) ;  /* 0x0000093000007945 */ /* 0x000fe20003800000 */
[----:B------:R-:W-:-:S02]  /*bec0*/  FMUL.FTZ R122, R225, R122 ;  /* 0x0000007ae17a7220 */ /* 0x000fc40000410000 */
[----:B------:R-:W-:Y:S02]  /*bed0*/  FMUL.FTZ R128, R201, R128 ;  /* 0x00000080c9807220 */ /* 0x000fe40000410000 */
[----:B------:R-:W-:Y:S02]  /*bee0*/  FMUL.FTZ R129, R204, R129 ;  /* 0x00000081cc817220 */ /* 0x000fe40000410000 */
[----:B------:R-:W-:Y:S02]  /*bef0*/  FMUL.FTZ R131, R202, R131 ;  /* 0x00000083ca837220 */ /* 0x000fe40000410000 */
[----:B--2---:R-:W-:Y:S02]  /*bf00*/  @!P0 FADD.FTZ R57, R57, R166 ;  /* 0x000000a639398221 */ /* 0x004fe40000010000 */
[----:B------:R-:W-:Y:S02]  /*bf10*/  FMUL.FTZ R132, R203, R132 ;  /* 0x00000084cb847220 */ /* 0x000fe40000410000 */
[----:B---3--:R-:W-:Y:S01]  /*bf20*/  @!P0 FADD.FTZ R58, R58, R175 ;  /* 0x000000af3a3a8221 */ /* 0x008fe20000010000 */
[----:B------:R-:W2:Y:S01]  /*bf30*/  SHFL.DOWN PT, R158, R57, 0x2, 0x1f ;  /* 0x08401f00399e7f89 */ /* 0x000ea200000e0000 */
[----:B------:R-:W-:-:S02]  /*bf40*/  FMUL.FTZ R136, R205, R136 ;  /* 0x00000088cd887220 */ /* 0x000fc40000410000 */
[----:B0-----:R-:W-:Y:S01]  /*bf50*/  @!P0 FADD.FTZ R59, R59, R168 ;  /* 0x000000a83b3b8221 */ /* 0x001fe20000010000 */
[----:B------:R-:W0:Y:S01]  /*bf60*/  SHFL.DOWN PT, R87, R58, 0x2, 0x1f ;  /* 0x08401f003a577f89 */ /* 0x000e2200000e0000 */
[----:B------:R-:W-:Y:S02]  /*bf70*/  FMUL.FTZ R137, R206, R137 ;  /* 0x00000089ce897220 */ /* 0x000fe40000410000 */
[----:B-1----:R-:W-:Y:S01]  /*bf80*/  @!P0 FADD.FTZ R56, R56, R139 ;  /* 0x0000008b38388221 */ /* 0x002fe20000010000 */
[----:B------:R-:W1:Y:S01]  /*bf90*/  SHFL.DOWN PT, R164, R59, 0x2, 0x1f ;  /* 0x08401f003ba47f89 */ /* 0x000e6200000e0000 */
        /* <DEDUP_REMOVED lines=9> */
[----:B--2---:R-:W-:-:S02]  /*c030*/  @!P0 FADD.FTZ R57, R57, R158 ;  /* 0x0000009e39398221 */ /* 0x004fc40000010000 */
[----:B------:R-:W-:Y:S02]  /*c040*/  FFMA.FTZ R72, R234, R72, R123 ;  /* 0x00000048ea487223 */ /* 0x000fe4000001007b */
[----:B0-----:R-:W-:Y:S01]  /*c050*/  @!P0 FADD.FTZ R58, R58, R87 ;  /* 0x000000573a3a8221 */ /* 0x001fe20000010000 */
[----:B------:R-:W0:Y:S01]  /*c060*/  SHFL.DOWN PT, R70, R57, 0x4, 0x1f ;  /* 0x08801f0039467f89 */ /* 0x000e2200000e0000 */
[----:B------:R-:W-:Y:S02]  /*c070*/  FFMA.FTZ R122, R227, R124, R122 ;  /* 0x0000007ce37a7223 */ /* 0x000fe4000001007a */
[----:B-1----:R-:W-:Y:S01]  /*c080*/  @!P0 FADD.FTZ R59, R59, R164 ;  /* 0x000000a43b3b8221 */ /* 0x002fe20000010000 */
        /* <DEDUP_REMOVED lines=117> */
.L_x_2755:
[----:B0-----:R-:W-:Y:S05]  /*c7e0*/  BSYNC B0 ;  /* 0x0000000000007941 */ /* 0x001fea0003800000 */
.L_x_2754:
        /* <DEDUP_REMOVED lines=8> */
.L_x_2655:
[----:B------:R-:W-:Y:S01]  /*c870*/  BAR.SYNC.DEFER_BLOCKING 0x0 ;  /* 0x0000000000007b1d */ /* 0x000fe20000010000 */
[----:B------:R-:W-:Y:S02]  /*c880*/  SHF.L.U32 R24, R99, 0x1, RZ ;  /* 0x0000000163187819 */ /* 0x000fe400000006ff */
[----:B------:R-:W-:Y:S02]  /*c890*/  MOV R36, 0x10 ;  /* 0x0000001000247802 */ /* 0x000fe40000000f00 */
[----:B------:R-:W-:Y:S01]  /*c8a0*/  LOP3.LUT R53, R24, 0xffffffc0, RZ, 0xc0, !PT ;  /* 0xffffffc018357812 */ /* 0x000fe200078ec0ff */
[----:B------:R-:W-:Y:S02]  /*c8b0*/  UIADD3 UR7, UR21, -0x1, URZ ;  /* 0xffffffff15077890 */ /* 0x000fe4000fffe03f */
[----:B------:R-:W-:Y:S01]  /*c8c0*/  ULDC.64 UR38, c[0x0][0x2d8] ;  /* 0x0000b60000267ab9 */ /* 0x000fe20000000a00 */
[----:B------:R-:W-:-:S05]  /*c8d0*/  LOP3.LUT R55, R53, 0x1f, R99, 0xf8, !PT ;  /* 0x0000001f35377812 */ /* 0x000fca00078ef863 */
[----:B------:R-:W-:-:S05]  /*c8e0*/  IMAD.WIDE R36, R55, R36, UR18 ;  /* 0x0000001237247e25 */ /* 0x000fca000f8e0224 */
[----:B------:R-:W2:Y:S04]  /*c8f0*/  LDG.E.128 R44, [R36.64] ;  /* 0x00000020242c7981 */ /* 0x000ea8000c1e1d00 */
[----:B------:R-:W3:Y:S01]  /*c900*/  LDG.E.128 R48, [R36.64+0x200] ;  /* 0x0002002024307981 */ /* 0x000ee2000c1e1d00 */
[----:B------:R-:W-:Y:S01]  /*c910*/  IADD3 R38, R100, R100, R53 ;  /* 0x0000006464267210 */ /* 0x000fe20007ffe035 */
[----:B------:R-:W-:Y:S02]  /*c920*/  USHF.L.U32 UR8, UR7, 0xb, URZ ;  /* 0x0000000b07087899 */ /* 0x000fe4000800063f */
[----:B------:R-:W-:Y:S02]  /*c930*/  UIMAD UR28, UR35, UR38, URZ ;  /* 0x00000026231c72a4 */ /* 0x000fe4000f8e023f */
[----:B------:R-:W-:-:S02]  /*c940*/  USHF.R.S32.HI UR9, URZ, 0x1f, UR8 ;  /* 0x0000001f3f097899 */ /* 0x000fc40008011408 */
[----:B------:R-:W-:Y:S02]  /*c950*/  UIMAD UR30, UR34, UR39, UR28 ;  /* 0x00000027221e72a4 */ /* 0x000fe4000f8e021c */
[----:B------:R-:W-:Y:S02]  /*c960*/  UIMAD.WIDE.U32 UR28, UR34, UR38, UR8 ;  /* 0x00000026221c72a5 */ /* 0x000fe4000f8e0008 */
[----:B------:R-:W-:Y:S02]  /*c970*/  UIADD3 UR26, UP2, UR26, -0x2000, URZ ;  /* 0xffffe0001a1a7890 */ /* 0x000fe4000ff5e03f */
[----:B------:R-:W-:Y:S02]  /*c980*/  ULDC.64 UR38, c[0x0][0x2e0] ;  /* 0x0000b80000267ab9 */ /* 0x000fe40000000a00 */
[----:B------:R-:W-:Y:S02]  /*c990*/  UIMAD UR31, UR17, UR38, URZ ;  /* 0x00000026111f72a4 */ /* 0x000fe4000f8e023f */
[----:B------:R-:W-:-:S02]  /*c9a0*/  UIADD3 UR29, UR29, UR30, URZ ;  /* 0x0000001e1d1d7290 */ /* 0x000fc4000fffe03f */
[----:B------:R-:W-:Y:S02]  /*c9b0*/  UIMAD UR30, UR16, UR39, UR31 ;  /* 0x00000027101e72a4 */ /* 0x000fe4000f8e021f */
[----:B------:R-:W-:Y:S02]  /*c9c0*/  UIMAD.WIDE.U32 UR28, UR16, UR38, UR28 ;  /* 0x00000026101c72a5 */ /* 0x000fe4000f8e001c */
[----:B------:R-:W-:Y:S02]  /*c9d0*/  UIADD3 UR22, UP3, UR22, -0x1000, URZ ;  /* 0xfffff00016167890 */ /* 0x000fe4000ff7e03f */
[----:B------:R-:W-:Y:S02]  /*c9e0*/  ULDC.64 UR38, c[0x0][0x330] ;  /* 0x0000cc0000267ab9 */ /* 0x000fe40000000a00 */
[----:B------:R-:W-:Y:S02]  /*c9f0*/  UIADD3 UR30, UR29, UR30, URZ ;  /* 0x0000001e1d1e7290 */ /* 0x000fe4000fffe03f */
[----:B------:R-:W-:-:S02]  /*ca00*/  ULEA UR29, UP0, UR28, UR38, 0x1 ;  /* 0x000000261c1d7291 */ /* 0x000fc4000f80083f */
[----:B------:R-:W-:Y:S02]  /*ca10*/  UIADD3 UR24, UP4, UR24, -0x1000, URZ ;  /* 0xfffff00018187890 */ /* 0x000fe4000ff9e03f */
[----:B------:R-:W-:Y:S02]  /*ca20*/  ULEA.HI.X UR28, UR28, UR39, UR30, 0x1, UP0 ;  /* 0x000000271c1c7291 */ /* 0x000fe400080f0c1e */
[----:B------:R-:W-:Y:S02]  /*ca30*/  UIADD3 UR6, UR6, 0x1, URZ ;  /* 0x0000000106067890 */ /* 0x000fe4000fffe03f */
[----:B------:R-:W-:Y:S02]  /*ca40*/  ULDC.64 UR30, c[0x0][0x2f8] ;  /* 0x0000be00001e7ab9 */ /* 0x000fe40000000a00 */
[----:B------:R-:W-:Y:S02]  /*ca50*/  UIMAD.WIDE.U32 UR8, UR34, UR30, UR8 ;  /* 0x0000001e220872a5 */ /* 0x000fe4000f8e0008 */
[----:B------:R-:W-:-:S02]  /*ca60*/  UIADD3.X UR27, UR27, -0x1, URZ, UP2, !UPT ;  /* 0xffffffff1b1b7890 */ /* 0x000fc400097fe43f */
[----:B------:R-:W-:Y:S02]  /*ca70*/  UIADD3.X UR23, UR23, -0x1, URZ, UP3, !UPT ;  /* 0xffffffff17177890 */ /* 0x000fe40009ffe43f */
[----:B------:R-:W-:Y:S01]  /*ca80*/  UIADD3.X UR25, UR25, -0x1, URZ, UP4, !UPT ;  /* 0xffffffff19197890 */ /* 0x000fe2000a7fe43f */
[----:B--2---:R-:W-:Y:S04]  /*ca90*/  STS.128 [R97.X16], R44 ;  /* 0x0000002c61007388 */ /* 0x004fe8000000cc00 */
[----:B---3--:R-:W-:Y:S01]  /*caa0*/  STS.128 [R97.X16+0x200], R48 ;  /* 0x0002003061007388 */ /* 0x008fe2000000cc00 */
[----:B------:R-:W-:-:S06]  /*cab0*/  NOP ;  /* 0x0000000000007918 */ /* 0x000fcc0000000000 */
[----:B------:R-:W0:Y:S02]  /*cac0*/  LDS.128 R40, [R38.X16] ;  /* 0x0000000026287984 */ /* 0x000e24000000cc00 */
[--C-:B0-----:R-:W-:Y:S02]  /*cad0*/  PRMT R24, RZ, 0x5410, R40.reuse ;  /* 0x00005410ff187816 */ /* 0x101fe40000000028 */
[----:B------:R-:W-:-:S03]  /*cae0*/  PRMT R40, RZ, 0x7610, R40 ;  /* 0x00007610ff287816 */ /* 0x000fc60000000028 */
[----:B------:R-:W-:Y:S01]  /*caf0*/  FADD.FTZ R30, R24, UR5 ;  /* 0x00000005181e7e21 */ /* 0x000fe20008010000 */
[--C-:B------:R-:W-:Y:S01]  /*cb00*/  PRMT R24, RZ, 0x5410, R41.reuse ;  /* 0x00005410ff187816 */ /* 0x100fe20000000029 */
[----:B------:R-:W-:Y:S01]  /*cb10*/  FADD.FTZ R40, R40, UR5 ;  /* 0x0000000528287e21 */ /* 0x000fe20008010000 */
[----:B------:R-:W-:Y:S02]  /*cb20*/  PRMT R41, RZ, 0x7610, R41 ;  /* 0x00007610ff297816 */ /* 0x000fe40000000029 */
[----:B------:R-:W-:Y:S01]  /*cb30*/  FSETP.GTU.FTZ.AND P1, PT, R30, 20, PT ;  /* 0x41a000001e00780b */ /* 0x000fe20003f3c000 */
[----:B------:R-:W-:Y:S01]  /*cb40*/  FADD.FTZ R36, R24, UR5 ;  /* 0x0000000518247e21 */ /* 0x000fe20008010000 */
[----:B------:R-:W-:Y:S01]  /*cb50*/  FSETP.GTU.FTZ.AND P3, PT, R40, 20, PT ;  /* 0x41a000002800780b */ /* 0x000fe20003f7c000 */
[----:B------:R-:W-:-:S03]  /*cb60*/  FADD.FTZ R41, R41, UR5 ;  /* 0x0000000529297e21 */ /* 0x000fc60008010000 */
[----:B------:R-:W-:Y:S02]  /*cb70*/  FSETP.GTU.FTZ.AND P0, PT, R36, 20, PT ;  /* 0x41a000002400780b */ /* 0x000fe40003f1c000 */
[----:B------:R-:W-:-:S05]  /*cb80*/  FSETP.GTU.FTZ.AND P2, PT, R41, 20, PT ;  /* 0x41a000002900780b */ /* 0x000fca0003f5c000 */
[----:B------:R-:W-:Y:S02]  /*cb90*/  @!P1 FMUL.FTZ R24, R30, -1.4426950216293334961 ;  /* 0xbfb8aa3b1e189820 */ /* 0x000fe40000410000 */
[----:B------:R-:W-:-:S04]  /*cba0*/  @!P3 FMUL.FTZ R35, R40, -1.4426950216293334961 ;  /* 0xbfb8aa3b2823b820 */ /* 0x000fc80000410000 */
[----:B------:R-:W0:Y:S01]  /*cbb0*/  @!P1 MUFU.EX2 R24, R24 ;  /* 0x0000001800189308 */ /* 0x000e220000000800 */
[----:B------:R-:W-:Y:S02]  /*cbc0*/  @!P0 FMUL.FTZ R40, R36, -1.4426950216293334961 ;  /* 0xbfb8aa3b24288820 */ /* 0x000fe40000410000 */
[----:B------:R-:W1:Y:S01]  /*cbd0*/  LDS.128 R36, [R38.X16+0x10] ;  /* 0x0000100026247984 */ /* 0x000e62000000cc00 */
[----:B------:R-:W-:-:S04]  /*cbe0*/  @!P2 FMUL.FTZ R41, R41, -1.4426950216293334961 ;  /* 0xbfb8aa3b2929a820 */ /* 0x000fc80000410000 */
[----:B------:R-:W2:Y:S01]  /*cbf0*/  @!P3 MUFU.EX2 R35, R35 ;  /* 0x000000230023b308 */ /* 0x000ea20000000800 */
[----:B0-----:R-:W-:Y:S01]  /*cc00*/  @!P1 FADD.FTZ R30, R24, 1 ;  /* 0x3f800000181e9421 */ /* 0x001fe20000010000 */
[----:B------:R-:W-:-:S06]  /*cc10*/  PRMT R24, RZ, 0x5410, R42 ;  /* 0x00005410ff187816 */ /* 0x000fcc000000002a */
[----:B------:R-:W0:Y:S01]  /*cc20*/  @!P0 MUFU.EX2 R40, R40 ;  /* 0x0000002800288308 */ /* 0x000e220000000800 */
[----:B------:R-:W-:Y:S01]  /*cc30*/  PRMT R42, RZ, 0x7610, R42 ;  /* 0x00007610ff2a7816 */ /* 0x000fe2000000002a */
[----:B------:R-:W-:Y:S02]  /*cc40*/  FADD.FTZ R46, R24, UR5 ;  /* 0x00000005182e7e21 */ /* 0x000fe40008010000 */
[----:B--2---:R-:W-:Y:S02]  /*cc50*/  @!P3 FADD.FTZ R24, R35, 1 ;  /* 0x3f8000002318b421 */ /* 0x004fe40000010000 */
[----:B------:R-:W-:Y:S02]  /*cc60*/  FADD.FTZ R42, R42, UR5 ;  /* 0x000000052a2a7e21 */ /* 0x000fe40008010000 */
[----:B------:R2:W3:Y:S01]  /*cc70*/  @!P1 MUFU.RCP R45, R30 ;  /* 0x0000001e002d9308 */ /* 0x0004e20000001000 */
[----:B------:R-:W-:Y:S01]  /*cc80*/  BAR.SYNC.DEFER_BLOCKING 0x0 ;  /* 0x0000000000007b1d */ /* 0x000fe20000010000 */
[----:B------:R-:W-:-:S02]  /*cc90*/  FSETP.GTU.FTZ.AND P6, PT, R46, 20, PT ;  /* 0x41a000002e00780b */ /* 0x000fc40003fdc000 */
[----:B------:R-:W-:Y:S01]  /*cca0*/  FSETP.GTU.FTZ.AND P5, PT, R42, 20, PT ;  /* 0x41a000002a00780b */ /* 0x000fe20003fbc000 */
[----:B0-----:R-:W-:-:S03]  /*ccb0*/  @!P0 FADD.FTZ R40, R40, 1 ;  /* 0x3f80000028288421 */ /* 0x001fc60000010000 */
[----:B------:R0:W4:Y:S07]  /*ccc0*/  @!P3 MUFU.RCP R44, R24 ;  /* 0x00000018002cb308 */ /* 0x00012e0000001000 */
[----:B--2---:R-:W-:Y:S01]  /*ccd0*/  @!P6 FMUL.FTZ R30, R46, -1.4426950216293334961 ;  /* 0xbfb8aa3b2e1ee820 */ /* 0x004fe20000410000 */
[----:B-1----:R-:W-:Y:S01]  /*cce0*/  PRMT R35, RZ, 0x5410, R36 ;  /* 0x00005410ff237816 */ /* 0x002fe20000000024 */
[----:B------:R1:W2:Y:S01]  /*ccf0*/  @!P0 MUFU.RCP R47, R40 ;  /* 0x00000028002f8308 */ /* 0x0002a20000001000 */
[--C-:B0-----:R-:W-:Y:S01]  /*cd00*/  PRMT R24, RZ, 0x5410, R43.reuse ;  /* 0x00005410ff187816 */ /* 0x101fe2000000002b */
[----:B---3--:R-:W-:Y:S01]  /*cd10*/  @!P1 FMUL.FTZ R16, R16, R45 ;  /* 0x0000002d10109220 */ /* 0x008fe20000410000 */
[----:B------:R-:W-:-:S02]  /*cd20*/  PRMT R43, RZ, 0x7610, R43 ;  /* 0x00007610ff2b7816 */ /* 0x000fc4000000002b */
[----:B------:R-:W-:Y:S01]  /*cd30*/  PRMT R36, RZ, 0x7610, R36 ;  /* 0x00007610ff247816 */ /* 0x000fe20000000024 */
[----:B------:R-:W-:Y:S02]  /*cd40*/  FADD.FTZ R48, R24, UR5 ;  /* 0x0000000518307e21 */ /* 0x000fe40008010000 */
[----:B------:R-:W-:Y:S01]  /*cd50*/  FADD.FTZ R43, R43, UR5 ;  /* 0x000000052b2b7e21 */ /* 0x000fe20008010000 */
[----:B------:R-:W0:Y:S01]  /*cd60*/  @!P2 MUFU.EX2 R41, R41 ;  /* 0x000000290029a308 */ /* 0x000e220000000800 */
[----:B-1----:R-:W-:Y:S01]  /*cd70*/  FADD.FTZ R40, R35, UR5 ;  /* 0x0000000523287e21 */ /* 0x002fe20008010000 */
[----:B------:R-:W-:Y:S01]  /*cd80*/  FSETP.GTU.FTZ.AND P4, PT, R48, 20, PT ;  /* 0x41a000003000780b */ /* 0x000fe20003f9c000 */
[----:B----4-:R-:W-:Y:S01]  /*cd90*/  @!P3 FMUL.FTZ R19, R19, R44 ;  /* 0x0000002c1313b220 */ /* 0x010fe20000410000 */
[----:B------:R-:W-:Y:S01]  /*cda0*/  FSETP.GTU.FTZ.AND P3, PT, R43, 20, PT ;  /* 0x41a000002b00780b */ /* 0x000fe20003f7c000 */
[----:B------:R-:W-:Y:S01]  /*cdb0*/  @!P5 FMUL.FTZ R24, R42, -1.4426950216293334961 ;  /* 0xbfb8aa3b2a18d820 */ /* 0x000fe20000410000 */
[----:B------:R-:W-:Y:S01]  /*cdc0*/  FSETP.GTU.FTZ.AND P1, PT, R40, 20, PT ;  /* 0x41a000002800780b */ /* 0x000fe20003f3c000 */
[----:B------:R-:W-:Y:S01]  /*cdd0*/  FADD.FTZ R42, R36, UR5 ;  /* 0x00000005242a7e21 */ /* 0x000fe20008010000 */
[----:B------:R-:W1:Y:S01]  /*cde0*/  @!P6 MUFU.EX2 R30, R30 ;  /* 0x0000001e001ee308 */ /* 0x000e620000000800 */
[----:B--2---:R-:W-:Y:S01]  /*cdf0*/  @!P0 FMUL.FTZ R18, R18, R47 ;  /* 0x0000002f12128220 */ /* 0x004fe20000410000 */
[----:B------:R-:W-:-:S02]  /*ce00*/  F2FP.BF16.PACK_AB R47, R8, R11 ;  /* 0x0000000b082f723e */ /* 0x000fc400000010ff */
[----:B------:R-:W-:-:S03]  /*ce10*/  FSETP.GTU.FTZ.AND P0, PT, R42, 20, PT ;  /* 0x41a000002a00780b */ /* 0x000fc60003f1c000 */
[----:B------:R-:W-:Y:S01]  /*ce20*/  @!P4 FMUL.FTZ R35, R48, -1.4426950216293334961 ;  /* 0xbfb8aa3b3023c820 */ /* 0x000fe20000410000 */
[----:B------:R-:W2:Y:S01]  /*ce30*/  @!P5 MUFU.EX2 R24, R24 ;  /* 0x000000180018d308 */ /* 0x000ea20000000800 */
[----:B------:R-:W-:Y:S02]  /*ce40*/  @!P3 FMUL.FTZ R36, R43, -1.4426950216293334961 ;  /* 0xbfb8aa3b2b24b820 */ /* 0x000fe40000410000 */
[----:B------:R-:W-:Y:S02]  /*ce50*/  @!P1 FMUL.FTZ R40, R40, -1.4426950216293334961 ;  /* 0xbfb8aa3b28289820 */ /* 0x000fe40000410000 */
[----:B0-----:R-:W-:-:S03]  /*ce60*/  @!P2 FADD.FTZ R41, R41, 1 ;  /* 0x3f8000002929a421 */ /* 0x001fc60000010000 */
[----:B------:R-:W0:Y:S01]  /*ce70*/  @!P4 MUFU.EX2 R35, R35 ;  /* 0x000000230023c308 */ /* 0x000e220000000800 */
[----:B-1----:R-:W-:Y:S02]  /*ce80*/  @!P6 FADD.FTZ R30, R30, 1 ;  /* 0x3f8000001e1ee421 */ /* 0x002fe40000010000 */
[----:B------:R-:W-:-:S05]  /*ce90*/  @!P0 FMUL.FTZ R42, R42, -1.4426950216293334961 ;  /* 0xbfb8aa3b2a2a8820 */ /* 0x000fca0000410000 */
[----:B------:R-:W1:Y:S01]  /*cea0*/  @!P3 MUFU.EX2 R36, R36 ;  /* 0x000000240024b308 */ /* 0x000e620000000800 */
[----:B--2---:R-:W-:-:S07]  /*ceb0*/  @!P5 FADD.FTZ R24, R24, 1 ;  /* 0x3f8000001818d421 */ /* 0x004fce0000010000 */
[----:B------:R-:W2:Y:S01]  /*cec0*/  @!P2 MUFU.RCP R44, R41 ;  /* 0x00000029002ca308 */ /* 0x000ea20000001000 */
[----:B0-----:R-:W-:-:S07]  /*ced0*/  @!P4 FADD.FTZ R35, R35, 1 ;  /* 0x3f8000002323c421 */ /* 0x001fce0000010000 */
[----:B------:R-:W0:Y:S01]  /*cee0*/  @!P1 MUFU.EX2 R40, R40 ;  /* 0x0000002800289308 */ /* 0x000e220000000800 */
[----:B-1----:R-:W-:-:S07]  /*cef0*/  @!P3 FADD.FTZ R36, R36, 1 ;  /* 0x3f8000002424b421 */ /* 0x002fce0000010000 */
[----:B------:R1:W3:Y:S01]  /*cf00*/  @!P5 MUFU.RCP R46, R24 ;  /* 0x00000018002ed308 */ /* 0x0002e20000001000 */
[----:B--2---:R-:W-:Y:S01]  /*cf10*/  @!P2 FMUL.FTZ R21, R21, R44 ;  /* 0x0000002c1515a220 */ /* 0x004fe20000410000 */
[----:B------:R-:W-:Y:S02]  /*cf20*/  F2FP.BF16.PACK_AB R44, R14, R17 ;  /* 0x000000110e2c723e */ /* 0x000fe400000010ff */
[----:B------:R-:W-:Y:S02]  /*cf30*/  F2FP.BF16.PACK_AB R14, R2, R5 ;  /* 0x00000005020e723e */ /* 0x000fe400000010ff */
[----:B------:R-:W-:Y:S02]  /*cf40*/  MOV R2, UR29 ;  /* 0x0000001d00027c02 */ /* 0x000fe40008000f00 */
[----:B------:R-:W2:Y:S01]  /*cf50*/  @!P4 MUFU.RCP R35, R35 ;  /* 0x000000230023c308 */ /* 0x000ea20000001000 */
[--C-:B-1----:R-:W-:Y:S01]  /*cf60*/  PRMT R24, RZ, 0x5410, R37.reuse ;  /* 0x00005410ff187816 */ /* 0x102fe20000000025 */
[----:B0-----:R-:W-:Y:S01]  /*cf70*/  @!P1 FADD.FTZ R40, R40, 1 ;  /* 0x3f80000028289421 */ /* 0x001fe20000010000 */
[----:B------:R-:W-:-:S03]  /*cf80*/  PRMT R37, RZ, 0x7610, R37 ;  /* 0x00007610ff257816 */ /* 0x000fc60000000025 */
[----:B------:R-:W-:Y:S01]  /*cf90*/  FADD.FTZ R45, R24, UR5 ;  /* 0x00000005182d7e21 */ /* 0x000fe20008010000 */
[--C-:B------:R-:W-:Y:S01]  /*cfa0*/  PRMT R24, RZ, 0x5410, R38.reuse ;  /* 0x00005410ff187816 */ /* 0x100fe20000000026 */
[----:B------:R0:W1:Y:S01]  /*cfb0*/  @!P6 MUFU.RCP R43, R30 ;  /* 0x0000001e002be308 */ /* 0x0000620000001000 */
[----:B------:R-:W-:Y:S01]  /*cfc0*/  PRMT R38, RZ, 0x7610, R38 ;  /* 0x00007610ff267816 */ /* 0x000fe20000000026 */
[----:B---3--:R-:W-:Y:S01]  /*cfd0*/  @!P5 FMUL.FTZ R23, R23, R46 ;  /* 0x0000002e1717d220 */ /* 0x008fe20000410000 */
[----:B------:R-:W-:Y:S01]  /*cfe0*/  FSETP.GTU.FTZ.AND P2, PT, R45, 20, PT ;  /* 0x41a000002d00780b */ /* 0x000fe20003f5c000 */
[----:B------:R-:W-:Y:S01]  /*cff0*/  FADD.FTZ R41, R24, UR5 ;  /* 0x0000000518297e21 */ /* 0x000fe20008010000 */
[----:B------:R-:W-:Y:S01]  /*d000*/  F2FP.BF16.PACK_AB R46, R10, R13 ;  /* 0x0000000d0a2e723e */ /* 0x000fe200000010ff */
[----:B------:R-:W-:Y:S01]  /*d010*/  FADD.FTZ R38, R38, UR5 ;  /* 0x0000000526267e21 */ /* 0x000fe20008010000 */
[----:B------:R-:W-:Y:S01]  /*d020*/  F2FP.BF16.PACK_AB R13, R4, R7 ;  /* 0x00000007040d723e */ /* 0x000fe200000010ff */
[----:B------:R-:W3:Y:S01]  /*d030*/  @!P3 MUFU.RCP R36, R36 ;  /* 0x000000240024b308 */ /* 0x000ee20000001000 */
[----:B0-----:R-:W-:Y:S01]  /*d040*/  FADD.FTZ R30, R37, UR5 ;  /* 0x00000005251e7e21 */ /* 0x001fe20008010000 */
[----:B------:R-:W-:Y:S01]  /*d050*/  LEA R4, R100, R53, 0x1 ;  /* 0x0000003564047211 */ /* 0x000fe200078e08ff */
[----:B--2---:R-:W-:Y:S01]  /*d060*/  @!P4 FMUL.FTZ R22, R22, R35 ;  /* 0x000000231616c220 */ /* 0x004fe20000410000 */
[----:B------:R-:W-:-:S02]  /*d070*/  PRMT R35, RZ, 0x5410, R39 ;  /* 0x00005410ff237816 */ /* 0x000fc40000000027 */
[----:B------:R-:W-:Y:S02]  /*d080*/  PRMT R39, RZ, 0x7610, R39 ;  /* 0x00007610ff277816 */ /* 0x000fe40000000027 */
[----:B------:R0:W2:Y:S01]  /*d090*/  @!P1 MUFU.RCP R37, R40 ;  /* 0x0000002800259308 */ /* 0x0000a20000001000 */
[----:B------:R-:W-:Y:S01]  /*d0a0*/  @!P2 FMUL.FTZ R24, R45, -1.4426950216293334961 ;  /* 0xbfb8aa3b2d18a820 */ /* 0x000fe20000410000 */
[----:B------:R-:W-:Y:S01]  /*d0b0*/  F2FP.BF16.PACK_AB R45, R12, R15 ;  /* 0x0000000f0c2d723e */ /* 0x000fe200000010ff */
[----:B------:R-:W-:Y:S01]  /*d0c0*/  FADD.FTZ R39, R39, UR5 ;  /* 0x0000000527277e21 */ /* 0x000fe20008010000 */
[----:B------:R-:W-:Y:S01]  /*d0d0*/  F2FP.BF16.PACK_AB R15, R0, R3 ;  /* 0x00000003000f723e */ /* 0x000fe200000010ff */
[----:B-1----:R-:W-:Y:S01]  /*d0e0*/  @!P6 FMUL.FTZ R20, R20, R43 ;  /* 0x0000002b1414e220 */ /* 0x002fe20000410000 */
[----:B------:R-:W-:Y:S01]  /*d0f0*/  F2FP.BF16.PACK_AB R12, R6, R9 ;  /* 0x00000009060c723e */ /* 0x000fe200000010ff */
[----:B------:R-:W-:Y:S01]  /*d100*/  STS.128 [R4.X16], R44 ;  /* 0x0000002c04007388 */ /* 0x000fe2000000cc00 */
[----:B------:R-:W-:Y:S01]  /*d110*/  FSETP.GTU.FTZ.AND P6, PT, R30, 20, PT ;  /* 0x41a000001e00780b */ /* 0x000fe20003fdc000 */
[----:B0-----:R-:W-:Y:S01]  /*d120*/  FADD.FTZ R40, R35, UR5 ;  /* 0x0000000523287e21 */ /* 0x001fe20008010000 */
[----:B------:R-:W-:Y:S01]  /*d130*/  FSETP.GTU.FTZ.AND P5, PT, R38, 20, PT ;  /* 0x41a000002600780b */ /* 0x000fe20003fbc000 */
[----:B------:R-:W-:Y:S01]  /*d140*/  STS.128 [R4.X16+0x10], R12 ;  /* 0x0000100c04007388 */ /* 0x000fe2000000cc00 */
[----:B---3--:R-:W-:Y:S01]  /*d150*/  @!P3 FMUL.FTZ R25, R25, R36 ;  /* 0x000000241919b220 */ /* 0x008fe20000410000 */
[----:B------:R-:W-:-:S06]  /*d160*/  NOP ;  /* 0x0000000000007918 */ /* 0x000fcc0000000000 */
[----:B--2---:R-:W-:Y:S01]  /*d170*/  @!P1 FMUL.FTZ R26, R26, R37 ;  /* 0x000000251a1a9220 */ /* 0x004fe20000410000 */
[----:B------:R-:W-:Y:S01]  /*d180*/  FSETP.GTU.FTZ.AND P4, PT, R41, 20, PT ;  /* 0x41a000002900780b */ /* 0x000fe20003f9c000 */
[----:B------:R-:W0:Y:S01]  /*d190*/  LDS.128 R8, [R97.X16] ;  /* 0x0000000061087984 */ /* 0x000e22000000cc00 */
[----:B------:R-:W-:Y:S01]  /*d1a0*/  FSETP.GTU.FTZ.AND P3, PT, R40, 20, PT ;  /* 0x41a000002800780b */ /* 0x000fe20003f7c000 */
[----:B------:R-:W-:Y:S01]  /*d1b0*/  @!P6 FMUL.FTZ R30, R30, -1.4426950216293334961 ;  /* 0xbfb8aa3b1e1ee820 */ /* 0x000fe20000410000 */
[----:B------:R-:W-:Y:S01]  /*d1c0*/  FSETP.GTU.FTZ.AND P1, PT, R39, 20, PT ;  /* 0x41a000002700780b */ /* 0x000fe20003f3c000 */
[----:B------:R-:W1:Y:S01]  /*d1d0*/  LDS.128 R12, [R97.X16+0x200] ;  /* 0x00020000610c7984 */ /* 0x000e62000000cc00 */
[----:B------:R-:W-:Y:S01]  /*d1e0*/  @!P5 FMUL.FTZ R36, R38, -1.4426950216293334961 ;  /* 0xbfb8aa3b2624d820 */ /* 0x000fe20000410000 */
[----:B------:R-:W2:Y:S01]  /*d1f0*/  @!P0 MUFU.EX2 R42, R42 ;  /* 0x0000002a002a8308 */ /* 0x000ea20000000800 */
[----:B------:R-:W-:Y:S01]  /*d200*/  MOV R3, UR28 ;  /* 0x0000001c00037c02 */ /* 0x000fe20008000f00 */
[----:B------:R-:W-:-:S04]  /*d210*/  UIMAD UR28, UR35, UR30, URZ ;  /* 0x0000001e231c72a4 */ /* 0x000fc8000f8e023f */
[----:B------:R-:W-:Y:S01]  /*d220*/  @!P4 FMUL.FTZ R35, R41, -1.4426950216293334961 ;  /* 0xbfb8aa3b2923c820 */ /* 0x000fe20000410000 */
[----:B------:R-:W-:Y:S01]  /*d230*/  UIMAD UR28, UR34, UR31, UR28 ;  /* 0x0000001f221c72a4 */ /* 0x000fe2000f8e021c */
[----:B------:R-:W-:Y:S01]  /*d240*/  @!P3 FMUL.FTZ R37, R40, -1.4426950216293334961 ;  /* 0xbfb8aa3b2825b820 */ /* 0x000fe20000410000 */
[----:B------:R-:W3:Y:S01]  /*d250*/  @!P6 MUFU.EX2 R30, R30 ;  /* 0x0000001e001ee308 */ /* 0x000ee20000000800 */
[----:B------:R-:W-:Y:S01]  /*d260*/  @!P1 FMUL.FTZ R38, R39, -1.4426950216293334961 ;  /* 0xbfb8aa3b27269820 */ /* 0x000fe20000410000 */
[----:B------:R-:W-:Y:S01]  /*d270*/  F2FP.BF16.PACK_AB R39, R25, R22 ;  /* 0x000000161927723e */ /* 0x000fe200000010ff */
[----:B------:R-:W-:Y:S01]  /*d280*/  IMAD.WIDE R2, R55, 0x10, R2 ;  /* 0x0000001037027825 */ /* 0x000fe200078e0202 */
[----:B------:R-:W-:Y:S02]  /*d290*/  ULDC.64 UR30, c[0x0][0x300] ;  /* 0x0000c000001e7ab9 */ /* 0x000fe40000000a00 */
[----:B------:R-:W-:Y:S01]  /*d2a0*/  UIADD3 UR9, UR9, UR28, URZ ;  /* 0x0000001c09097290 */ /* 0x000fe2000fffe03f */
[----:B--2---:R-:W-:Y:S01]  /*d2b0*/  @!P0 FADD.FTZ R42, R42, 1 ;  /* 0x3f8000002a2a8421 */ /* 0x004fe20000010000 */
[----:B------:R-:W2:Y:S01]  /*d2c0*/  @!P2 MUFU.EX2 R24, R24 ;  /* 0x000000180018a308 */ /* 0x000ea20000000800 */
[----:B------:R-:W-:-:S02]  /*d2d0*/  UIMAD UR28, UR17, UR30, URZ ;  /* 0x0000001e111c72a4 */ /* 0x000fc4000f8e023f */
[----:B------:R-:W-:Y:S02]  /*d2e0*/  UIMAD.WIDE.U32 UR8, UR16, UR30, UR8 ;  /* 0x0000001e100872a5 */ /* 0x000fe4000f8e0008 */
[----:B------:R-:W-:-:S03]  /*d2f0*/  UIMAD UR28, UR16, UR31, UR28 ;  /* 0x0000001f101c72a4 */ /* 0x000fc6000f8e021c */
[----:B------:R-:W4:Y:S01]  /*d300*/  @!P4 MUFU.EX2 R35, R35 ;  /* 0x000000230023c308 */ /* 0x000f220000000800 */
[----:B---3--:R-:W-:Y:S01]  /*d310*/  @!P6 FADD.FTZ R30, R30, 1 ;  /* 0x3f8000001e1ee421 */ /* 0x008fe20000010000 */
[----:B------:R-:W-:Y:S02]  /*d320*/  ULDC.64 UR30, c[0x0][0x340] ;  /* 0x0000d000001e7ab9 */ /* 0x000fe40000000a00 */
[----:B------:R-:W-:Y:S02]  /*d330*/  UIADD3 UR28, UR9, UR28, URZ ;  /* 0x0000001c091c7290 */ /* 0x000fe4000fffe03f */
[----:B------:R-:W-:Y:S02]  /*d340*/  ULEA UR9, UP0, UR8, UR30, 0x1 ;  /* 0x0000001e08097291 */ /* 0x000fe4000f80083f */
[----:B------:R-:W3:Y:S01]  /*d350*/  @!P5 MUFU.EX2 R36, R36 ;  /* 0x000000240024d308 */ /* 0x000ee20000000800 */
[----:B--2---:R-:W-:Y:S01]  /*d360*/  @!P2 FADD.FTZ R24, R24, 1 ;  /* 0x3f8000001818a421 */ /* 0x004fe20000010000 */
[----:B0-----:R-:W-:Y:S01]  /*d370*/  STG.E.128 [R2.64], R8 ;  /* 0x0000000802007986 */ /* 0x001fe2000c101d20 */
[----:B------:R-:W-:-:S02]  /*d380*/  ULEA.HI.X UR8, UR8, UR31, UR28, 0x1, UP0 ;  /* 0x0000001f08087291 */ /* 0x000fc400080f0c1c */
[----:B------:R-:W-:Y:S01]  /*d390*/  UISETP.GT.AND UP0, UPT, UR21, 0x1, UPT ;  /* 0x000000011500788c */ /* 0x000fe2000bf04270 */
[----:B-1----:R0:W-:Y:S02]  /*d3a0*/  STG.E.128 [R2.64+0x200], R12 ;  /* 0x0002000c02007986 */ /* 0x0021e4000c101d20 */
[----:B------:R-:W1:Y:S01]  /*d3b0*/  @!P3 MUFU.EX2 R37, R37 ;  /* 0x000000250025b308 */ /* 0x000e620000000800 */
[----:B----4-:R-:W-:Y:S01]  /*d3c0*/  @!P4 FADD.FTZ R35, R35, 1 ;  /* 0x3f8000002323c421 */ /* 0x010fe20000010000 */
[----:B------:R-:W-:-:S06]  /*d3d0*/  UMOV UR21, UR7 ;  /* 0x0000000700157c82 */ /* 0x000fcc0008000000 */
[----:B------:R-:W2:Y:S01]  /*d3e0*/  @!P1 MUFU.EX2 R38, R38 ;  /* 0x0000002600269308 */ /* 0x000ea20000000800 */
[----:B---3--:R-:W-:Y:S02]  /*d3f0*/  @!P5 FADD.FTZ R36, R36, 1 ;  /* 0x3f8000002424d421 */ /* 0x008fe40000010000 */
[----:B-1----:R-:W-:-:S05]  /*d400*/  @!P3 FADD.FTZ R37, R37, 1 ;  /* 0x3f8000002525b421 */ /* 0x002fca0000010000 */
[----:B------:R-:W1:Y:S01]  /*d410*/  @!P0 MUFU.RCP R42, R42 ;  /* 0x0000002a002a8308 */ /* 0x000e620000001000 */
[----:B0-----:R-:W-:Y:S02]  /*d420*/  MOV R2, UR9 ;  /* 0x0000000900027c02 */ /* 0x001fe40008000f00 */
[----:B------:R-:W-:Y:S01]  /*d430*/  MOV R3, UR8 ;  /* 0x0000000800037c02 */ /* 0x000fe20008000f00 */
[----:B------:R-:W-:Y:S01]  /*d440*/  UIADD3 UR8, UP1, UR18, -0x1000, URZ ;  /* 0xfffff00012087890 */ /* 0x000fe2000ff3e03f */
[----:B--2---:R-:W-:-:S03]  /*d450*/  @!P1 FADD.FTZ R38, R38, 1 ;  /* 0x3f80000026269421 */ /* 0x004fc60000010000 */
[----:B------:R-:W0:Y:S01]  /*d460*/  @!P2 MUFU.RCP R5, R24 ;  /* 0x000000180005a308 */ /* 0x000e220000001000 */
[----:B------:R-:W-:Y:S01]  /*d470*/  IMAD.WIDE R2, R55, 0x10, R2 ;  /* 0x0000001037027825 */ /* 0x000fe200078e0202 */
[----:B------:R-:W-:-:S06]  /*d480*/  UIADD3.X UR19, UR19, -0x1, URZ, UP1, !UPT ;  /* 0xffffffff13137890 */ /* 0x000fcc0008ffe43f */
[----:B------:R-:W2:Y:S01]  /*d490*/  @!P6 MUFU.RCP R30, R30 ;  /* 0x0000001e001ee308 */ /* 0x000ea20000001000 */
[----:B-1----:R-:W-:Y:S01]  /*d4a0*/  @!P0 FMUL.FTZ R27, R27, R42 ;  /* 0x0000002a1b1b8220 */ /* 0x002fe20000410000 */
[----:B------:R-:W-:-:S04]  /*d4b0*/  PLOP3.LUT P0, PT, PT, PT, UP0, 0x80, 0x0 ;  /* 0x000000000000781c */ /* 0x000fc80003f0f008 */
[----:B------:R-:W-:Y:S02]  /*d4c0*/  F2FP.BF16.PACK_AB R40, R27, R26 ;  /* 0x0000001a1b28723e */ /* 0x000fe400000010ff */
[----:B------:R-:W1:Y:S01]  /*d4d0*/  @!P4 MUFU.RCP R0, R35 ;  /* 0x000000230000c308 */ /* 0x000e620000001000 */
[----:B0-----:R-:W-:-:S07]  /*d4e0*/  @!P2 FMUL.FTZ R28, R28, R5 ;  /* 0x000000051c1ca220 */ /* 0x001fce0000410000 */
[----:B------:R0:W3:Y:S01]  /*d4f0*/  @!P5 MUFU.RCP R7, R36 ;  /* 0x000000240007d308 */ /* 0x0000e20000001000 */
[----:B--2---:R-:W-:-:S05]  /*d500*/  @!P6 FMUL.FTZ R29, R29, R30 ;  /* 0x0000001e1d1de220 */ /* 0x004fca0000410000 */
[----:B------:R-:W-:Y:S02]  /*d510*/  F2FP.BF16.PACK_AB R41, R29, R28 ;  /* 0x0000001c1d29723e */ /* 0x000fe400000010ff */
[----:B------:R2:W4:Y:S01]  /*d520*/  @!P3 MUFU.RCP R6, R37 ;  /* 0x000000250006b308 */ /* 0x0005220000001000 */
[----:B-1----:R-:W-:Y:S01]  /*d530*/  @!P4 FMUL.FTZ R31, R31, R0 ;  /* 0x000000001f1fc220 */ /* 0x002fe20000410000 */
[----:B0-----:R-:W-:Y:S01]  /*d540*/  F2FP.BF16.PACK_AB R36, R19, R16 ;  /* 0x000000101324723e */ /* 0x001fe200000010ff */
[----:B------:R-:W-:-:S04]  /*d550*/  FADD.FTZ R0, R16, R101 ;  /* 0x0000006510007221 */ /* 0x000fc80000010000 */
[----:B------:R-:W-:Y:S01]  /*d560*/  FADD.FTZ R19, R0, R19 ;  /* 0x0000001300137221 */ /* 0x000fe20000010000 */
[----:B------:R0:W1:Y:S01]  /*d570*/  @!P1 MUFU.RCP R17, R38 ;  /* 0x0000002600119308 */ /* 0x0000620000001000 */
[----:B---3--:R-:W-:Y:S01]  /*d580*/  @!P5 FMUL.FTZ R32, R32, R7 ;  /* 0x000000072020d220 */ /* 0x008fe20000410000 */
[----:B--2---:R-:W-:Y:S01]  /*d590*/  F2FP.BF16.PACK_AB R37, R21, R18 ;  /* 0x000000121525723e */ /* 0x004fe200000010ff */
[----:B------:R-:W-:-:S03]  /*d5a0*/  FADD.FTZ R18, R19, R18 ;  /* 0x0000001213127221 */ /* 0x000fc60000010000 */
[----:B------:R-:W-:Y:S01]  /*d5b0*/  F2FP.BF16.PACK_AB R42, R32, R31 ;  /* 0x0000001f202a723e */ /* 0x000fe200000010ff */
[----:B------:R-:W-:Y:S02]  /*d5c0*/  FADD.FTZ R21, R18, R21 ;  /* 0x0000001512157221 */ /* 0x000fe40000010000 */
[----:B----4-:R-:W-:Y:S01]  /*d5d0*/  @!P3 FMUL.FTZ R33, R33, R6 ;  /* 0x000000062121b220 */ /* 0x010fe20000410000 */
[----:B0-----:R-:W-:Y:S01]  /*d5e0*/  F2FP.BF16.PACK_AB R38, R23, R20 ;  /* 0x000000141726723e */ /* 0x001fe200000010ff */
[----:B------:R-:W-:Y:S01]  /*d5f0*/  BAR.SYNC.DEFER_BLOCKING 0x0 ;  /* 0x0000000000007b1d */ /* 0x000fe20000010000 */
[----:B------:R-:W-:Y:S02]  /*d600*/  FADD.FTZ R20, R21, R20 ;  /* 0x0000001415147221 */ /* 0x000fe40000010000 */
[----:B-1----:R-:W-:Y:S02]  /*d610*/  @!P1 FMUL.FTZ R34, R34, R17 ;  /* 0x0000001122229220 */ /* 0x002fe40000410000 */
[----:B------:R-:W-:-:S03]  /*d620*/  FADD.FTZ R23, R20, R23 ;  /* 0x0000001714177221 */ /* 0x000fc60000010000 */
[----:B------:R-:W-:Y:S01]  /*d630*/  F2FP.BF16.PACK_AB R43, R34, R33 ;  /* 0x00000021222b723e */ /* 0x000fe200000010ff */
        /* <DEDUP_REMOVED lines=10> */
[----:B------:R-:W1:Y:S01]  /*d6e0*/  LDS.128 R44, [R97.X16+0x200] ;  /* 0x00020000612c7984 */ /* 0x000e62000000cc00 */
[----:B------:R-:W-:-:S04]  /*d6f0*/  FADD.FTZ R31, R28, R31 ;  /* 0x0000001f1c1f7221 */ /* 0x000fc80000010000 */
[----:B------:R-:W-:-:S04]  /*d700*/  FADD.FTZ R32, R31, R32 ;  /* 0x000000201f207221 */ /* 0x000fc80000010000 */
[----:B------:R-:W-:-:S04]  /*d710*/  FADD.FTZ R33, R32, R33 ;  /* 0x0000002120217221 */ /* 0x000fc80000010000 */
[----:B------:R-:W-:Y:S01]  /*d720*/  FADD.FTZ R101, R33, R34 ;  /* 0x0000002221657221 */ /* 0x000fe20000010000 */
[----:B0-----:R0:W-:Y:S04]  /*d730*/  STG.E.128 [R2.64], R8 ;  /* 0x0000000802007986 */ /* 0x0011e8000c101d20 */
[----:B-1----:R0:W-:Y:S02]  /*d740*/  STG.E.128 [R2.64+0x200], R44 ;  /* 0x0002002c02007986 */ /* 0x0021e4000c101d20 */
[----:B0-----:R-:W-:Y:S01]  /*d750*/  @!P0 CALL.REL.NOINC `(.L_x_2622) ;  /* 0x0000001000008944 */ /* 0x001fe20003c00000 */
[----:B------:R-:W-:Y:S05]  /*d760*/  BRA `(.L_x_2757) ;  /* 0xffff330000007947 */ /* 0x000fea000383ffff */
.L_x_2622:
[----:B------:R-:W-:Y:S02]  /*d770*/  ISETP.NE.U32.AND P0, PT, RZ, c[0x0][0x328], PT ;  /* 0x0000ca00ff007a0c */ /* 0x000fe40003f05070 */
[----:B------:R-:W-:Y:S02]  /*d780*/  ISETP.NE.U32.AND P2, PT, RZ, c[0x0][0x348], PT ;  /* 0x0000d200ff007a0c */ /* 0x000fe40003f45070 */
[----:B------:R-:W-:-:S02]  /*d790*/  ISETP.NE.AND.EX P1, PT, RZ, c[0x0][0x32c], PT, P0 ;  /* 0x0000cb00ff007a0c */ /* 0x000fc40003f25300 */
        /* <DEDUP_REMOVED lines=31> */
.L_x_2759:
[----:B0-----:R-:W-:Y:S05]  /*d990*/  BSYNC B0 ;  /* 0x0000000000007941 */ /* 0x001fea0003800000 */
.L_x_2758:
        /* <DEDUP_REMOVED lines=33> */
.L_x_2761:
[----:B------:R-:W3:Y:S02]  /*dbb0*/  S2R R11, SR_TID.X ;  /* 0x00000000000b7919 */ /* 0x000ee40000002100 */
.L_x_2762:
[----:B0-----:R-:W-:Y:S05]  /*dbc0*/  BSYNC B0 ;  /* 0x0000000000007941 */ /* 0x001fea0003800000 */
.L_x_2760:
        /* <DEDUP_REMOVED lines=12> */
.L_x_2763:
        /* <DEDUP_REMOVED lines=32> */
.L_x_2660:
[----:B------:R-:W-:Y:S01]  /*de90*/  HFMA2.MMA R76, -RZ, RZ, 0, 5.9604644775390625e-08 ;  /* 0x00000001ff4c7435 */ /* 0x000fe200000001ff */
[----:B------:R-:W-:-:S02]  /*dea0*/  MOV R73, R70 ;  /* 0x0000004600497202 */ /* 0x000fc40000000f00 */
[----:B------:R-:W-:Y:S02]  /*deb0*/  MOV R78, RZ ;  /* 0x000000ff004e7202 */ /* 0x000fe40000000f00 */
[----:B------:R-:W-:Y:S02]  /*dec0*/  MOV R81, 0xffffffff ;  /* 0xffffffff00517802 */ /* 0x000fe40000000f00 */
[----:B------:R-:W-:Y:S02]  /*ded0*/  MOV R68, 0xdef0 ;  /* 0x0000def000447802 */ /* 0x000fe40000000f00 */
[----:B-----5:R-:W-:Y:S05]  /*dee0*/  CALL.REL.NOINC `($__internal_68_$__cuda_sm70_shflsync_up) ;  /* 0x00001ea000007944 */ /* 0x020fea0003c00000 */
[----:B-1----:R-:W-:Y:S01]  /*def0*/  MOV R71, R73 ;  /* 0x0000004900477202 */ /* 0x002fe20000000f00 */
[----:B0-----:R-:W-:Y:S05]  /*df00*/  BRA `(.L_x_2764) ;  /* 0xffff7de000007947 */ /* 0x001fea000383ffff */
.L_x_2661:
[----:B------:R-:W-:Y:S01]  /*df10*/  HFMA2.MMA R76, -RZ, RZ, 0, 5.9604644775390625e-08 ;  /* 0x00000001ff4c7435 */ /* 0x000fe200000001ff */
[----:B------:R-:W-:Y:S02]  /*df20*/  MOV R73, R80 ;  /* 0x0000005000497202 */ /* 0x000fe40000000f00 */
[----:B------:R-:W-:Y:S02]  /*df30*/  MOV R78, RZ ;  /* 0x000000ff004e7202 */ /* 0x000fe40000000f00 */
[----:B------:R-:W-:-:S02]  /*df40*/  MOV R81, 0xffffffff ;  /* 0xffffffff00517802 */ /* 0x000fc40000000f00 */
[----:B------:R-:W-:Y:S02]  /*df50*/  MOV R68, 0xdf70 ;  /* 0x0000df7000447802 */ /* 0x000fe40000000f00 */
[----:B01---5:R-:W-:Y:S05]  /*df60*/  CALL.REL.NOINC `($__internal_68_$__cuda_sm70_shflsync_up) ;  /* 0x00001e2000007944 */ /* 0x023fea0003c00000 */
[----:B0-----:R-:W-:Y:S01]  /*df70*/  HFMA2.MMA R76, -RZ, RZ, 0, 5.9604644775390625e-08 ;  /* 0x00000001ff4c7435 */ /* 0x001fe200000001ff */
[----:B-1----:R-:W-:Y:S02]  /*df80*/  MOV R75, R73 ;  /* 0x00000049004b7202 */ /* 0x002fe40000000f00 */
[----:B------:R-:W-:Y:S02]  /*df90*/  MOV R73, R82 ;  /* 0x0000005200497202 */ /* 0x000fe40000000f00 */
[----:B------:R-:W-:Y:S02]  /*dfa0*/  MOV R78, RZ ;  /* 0x000000ff004e7202 */ /* 0x000fe40000000f00 */
[----:B------:R-:W-:Y:S02]  /*dfb0*/  MOV R81, 0xffffffff ;  /* 0xffffffff00517802 */ /* 0x000fe40000000f00 */
[----:B------:R-:W-:Y:S02]  /*dfc0*/  MOV R68, 0xdfe0 ;  /* 0x0000dfe000447802 */ /* 0x000fe40000000f00 */
[----:B------:R-:W-:Y:S05]  /*dfd0*/  CALL.REL.NOINC `($__internal_68_$__cuda_sm70_shflsync_up) ;  /* 0x00001db000007944 */ /* 0x000fea0003c00000 */
[----:B0-----:R-:W-:Y:S01]  /*dfe0*/  HFMA2.MMA R76, -RZ, RZ, 0, 5.9604644775390625e-08 ;  /* 0x00000001ff4c7435 */ /* 0x001fe200000001ff */
[----:B-1----:R-:W-:-:S02]  /*dff0*/  MOV R77, R73 ;  /* 0x00000049004d7202 */ /* 0x002fc40000000f00 */
[----:B------:R-:W-:Y:S02]  /*e000*/  MOV R73, R83 ;  /* 0x0000005300497202 */ /* 0x000fe40000000f00 */
[----:B------:R-:W-:Y:S02]  /*e010*/  MOV R78, RZ ;  /* 0x000000ff004e7202 */ /* 0x000fe40000000f00 */
[----:B------:R-:W-:Y:S02]  /*e020*/  MOV R81, 0xffffffff ;  /* 0xffffffff00517802 */ /* 0x000fe40000000f00 */
[----:B------:R-:W-:Y:S02]  /*e030*/  MOV R68, 0xe050 ;  /* 0x0000e05000447802 */ /* 0x000fe40000000f00 */
[----:B------:R-:W-:Y:S05]  /*e040*/  CALL.REL.NOINC `($__internal_68_$__cuda_sm70_shflsync_up) ;  /* 0x00001d4000007944 */ /* 0x000fea0003c00000 */
        /* <DEDUP_REMOVED lines=20> */
[----:B------:R-:W-:Y:S05]  /*e190*/  CALL.REL.NOINC `($__internal_68_$__cuda_sm70_shflsync_up) ;  /* 0x00001bf000007944 */ /* 0x000fea0003c00000 */
[----:B0-----:R-:W-:Y:S01]  /*e1a0*/  HFMA2.MMA R76, -RZ, RZ, 0, 1.1920928955078125e-07 ;  /* 0x00000002ff4c7435 */ /* 0x001fe200000001ff */
[----:B-1----:R-:W-:-:S02]  /*e1b0*/  MOV R70, R73 ;  /* 0x0000004900467202 */ /* 0x002fc40000000f00 */
[----:B------:R-:W-:Y:S02]  /*e1c0*/  MOV R73, R80 ;  /* 0x0000005000497202 */ /* 0x000fe40000000f00 */
[----:B------:R-:W-:Y:S02]  /*e1d0*/  MOV R78, RZ ;  /* 0x000000ff004e7202 */ /* 0x000fe40000000f00 */
[----:B------:R-:W-:Y:S02]  /*e1e0*/  MOV R81, 0xffffffff ;  /* 0xffffffff00517802 */ /* 0x000fe40000000f00 */
[----:B------:R-:W-:Y:S02]  /*e1f0*/  MOV R68, 0xe210 ;  /* 0x0000e21000447802 */ /* 0x000fe40000000f00 */
[----:B------:R-:W-:Y:S05]  /*e200*/  CALL.REL.NOINC `($__internal_68_$__cuda_sm70_shflsync_up) ;  /* 0x00001b8000007944 */ /* 0x000fea0003c00000 */
[----:B0-----:R-:W-:Y:S01]  /*e210*/  HFMA2.MMA R76, -RZ, RZ, 0, 1.1920928955078125e-07 ;  /* 0x00000002ff4c7435 */ /* 0x001fe200000001ff */
[----:B-1----:R-:W-:Y:S02]  /*e220*/  MOV R71, R73 ;  /* 0x0000004900477202 */ /* 0x002fe40000000f00 */
[----:B------:R-:W-:Y:S02]  /*e230*/  MOV R73, R82 ;  /* 0x0000005200497202 */ /* 0x000fe40000000f00 */
[----:B------:R-:W-:-:S02]  /*e240*/  MOV R78, RZ ;  /* 0x000000ff004e7202 */ /* 0x000fc40000000f00 */
[----:B------:R-:W-:Y:S02]  /*e250*/  MOV R81, 0xffffffff ;  /* 0xffffffff00517802 */ /* 0x000fe40000000f00 */
[----:B------:R-:W-:Y:S02]  /*e260*/  MOV R68, 0xe280 ;  /* 0x0000e28000447802 */ /* 0x000fe40000000f00 */
[----:B------:R-:W-:Y:S05]  /*e270*/  CALL.REL.NOINC `($__internal_68_$__cuda_sm70_shflsync_up) ;  /* 0x00001b1000007944 */ /* 0x000fea0003c00000 */
[----:B0-----:R-:W-:Y:S01]  /*e280*/  HFMA2.MMA R76, -RZ, RZ, 0, 1.1920928955078125e-07 ;  /* 0x00000002ff4c7435 */ /* 0x001fe200000001ff */
[----:B-1----:R-:W-:Y:S02]  /*e290*/  MOV R72, R73 ;  /* 0x0000004900487202 */ /* 0x002fe40000000f00 */
[----:B------:R-:W-:Y:S02]  /*e2a0*/  MOV R73, R74 ;  /* 0x0000004a00497202 */ /* 0x000fe40000000f00 */
[----:B------:R-:W-:Y:S02]  /*e2b0*/  MOV R78, RZ ;  /* 0x000000ff004e7202 */ /* 0x000fe40000000f00 */
[----:B------:R-:W-:Y:S02]  /*e2c0*/  MOV R81, 0xffffffff ;  /* 0xffffffff00517802 */ /* 0x000fe40000000f00 */
[----:B------:R-:W-:-:S02]  /*e2d0*/  MOV R68, 0xe2f0 ;  /* 0x0000e2f000447802 */ /* 0x000fc40000000f00 */
[----:B------:R-:W-:Y:S05]  /*e2e0*/  CALL.REL.NOINC `($__internal_68_$__cuda_sm70_shflsync_up) ;  /* 0x00001aa000007944 */ /* 0x000fea0003c00000 */
        /* <DEDUP_REMOVED lines=17> */
[----:B------:R-:W-:Y:S05]  /*e400*/  CALL.REL.NOINC `($__internal_68_$__cuda_sm70_shflsync_up) ;  /* 0x0000198000007944 */ /* 0x000fea0003c00000 */
[----:B0-----:R-:W-:Y:S01]  /*e410*/  HFMA2.MMA R76, -RZ, RZ, 0, 2.384185791015625e-07 ;  /* 0x00000004ff4c7435 */ /* 0x001fe200000001ff */
[----:B-1----:R-:W-:Y:S02]  /*e420*/  MOV R70, R73 ;  /* 0x0000004900467202 */ /* 0x002fe40000000f00 */
[----:B------:R-:W-:Y:S02]  /*e430*/  MOV R73, R80 ;  /* 0x0000005000497202 */ /* 0x000fe40000000f00 */
[----:B------:R-:W-:Y:S02]  /*e440*/  MOV R78, RZ ;  /* 0x000000ff004e7202 */ /* 0x000fe40000000f00 */
[----:B------:R-:W-:Y:S02]  /*e450*/  MOV R81, 0xffffffff ;  /* 0xffffffff00517802 */ /* 0x000fe40000000f00 */
[----:B------:R-:W-:-:S02]  /*e460*/  MOV R68, 0xe480 ;  /* 0x0000e48000447802 */ /* 0x000fc40000000f00 */
[----:B------:R-:W-:Y:S05]  /*e470*/  CALL.REL.NOINC `($__internal_68_$__cuda_sm70_shflsync_up) ;  /* 0x0000191000007944 */ /* 0x000fea0003c00000 */
[----:B0-----:R-:W-:Y:S01]  /*e480*/  HFMA2.MMA R76, -RZ, RZ, 0, 2.384185791015625e-07 ;  /* 0x00000004ff4c7435 */ /* 0x001fe200000001ff */
[----:B-1----:R-:W-:-:S02]  /*e490*/  MOV R71, R73 ;  /* 0x0000004900477202 */ /* 0x002fc40000000f00 */
[----:B------:R-:W-:Y:S02]  /*e4a0*/  MOV R73, R82 ;  /* 0x0000005200497202 */ /* 0x000fe40000000f00 */
[----:B------:R-:W-:Y:S02]  /*e4b0*/  MOV R78, RZ ;  /* 0x000000ff004e7202 */ /* 0x000fe40000000f00 */
[----:B------:R-:W-:Y:S02]  /*e4c0*/  MOV R81, 0xffffffff ;  /* 0xffffffff00517802 */ /* 0x000fe40000000f00 */
[----:B------:R-:W-:Y:S02]  /*e4d0*/  MOV R68, 0xe4f0 ;  /* 0x0000e4f000447802 */ /* 0x000fe40000000f00 */
[----:B------:R-:W-:Y:S05]  /*e4e0*/  CALL.REL.NOINC `($__internal_68_$__cuda_sm70_shflsync_up) ;  /* 0x000018a000007944 */ /* 0x000fea0003c00000 */
[----:B0-----:R-:W-:Y:S01]  /*e4f0*/  HFMA2.MMA R76, -RZ, RZ, 0, 2.384185791015625e-07 ;  /* 0x00000004ff4c7435 */ /* 0x001fe200000001ff */
[----:B-1----:R-:W-:Y:S02]  /*e500*/  MOV R72, R73 ;  /* 0x0000004900487202 */ /* 0x002fe40000000f00 */
[----:B------:R-:W-:Y:S02]  /*e510*/  MOV R73, R74 ;  /* 0x0000004a00497202 */ /* 0x000fe40000000f00 */
[----:B------:R-:W-:-:S02]  /*e520*/  MOV R78, RZ ;  /* 0x000000ff004e7202 */ /* 0x000fc40000000f00 */
[----:B------:R-:W-:Y:S02]  /*e530*/  MOV R81, 0xffffffff ;  /* 0xffffffff00517802 */ /* 0x000fe40000000f00 */
[----:B------:R-:W-:Y:S02]  /*e540*/  MOV R68, 0xe560 ;  /* 0x0000e56000447802 */ /* 0x000fe40000000f00 */
[----:B------:R-:W-:Y:S05]  /*e550*/  CALL.REL.NOINC `($__internal_68_$__cuda_sm70_shflsync_up) ;  /* 0x0000183000007944 */ /* 0x000fea0003c00000 */
        /* <DEDUP_REMOVED lines=18> */
[----:B------:R-:W-:Y:S05]  /*e680*/  CALL.REL.NOINC `($__internal_68_$__cuda_sm70_shflsync_up) ;  /* 0x0000170000007944 */ /* 0x000fea0003c00000 */
[----:B0-----:R-:W-:Y:S01]  /*e690*/  HFMA2.MMA R76, -RZ, RZ, 0, 4.76837158203125e-07 ;  /* 0x00000008ff4c7435 */ /* 0x001fe200000001ff */
[----:B-1----:R-:W-:Y:S02]  /*e6a0*/  MOV R70, R73 ;  /* 0x0000004900467202 */ /* 0x002fe40000000f00 */
[----:B------:R-:W-:-:S02]  /*e6b0*/  MOV R73, R80 ;  /* 0x0000005000497202 */ /* 0x000fc40000000f00 */
[----:B------:R-:W-:Y:S02]  /*e6c0*/  MOV R78, RZ ;  /* 0x000000ff004e7202 */ /* 0x000fe40000000f00 */
[----:B------:R-:W-:Y:S02]  /*e6d0*/  MOV R81, 0xffffffff ;  /* 0xffffffff00517802 */ /* 0x000fe40000000f00 */
[----:B------:R-:W-:Y:S02]  /*e6e0*/  MOV R68, 0xe700 ;  /* 0x0000e70000447802 */ /* 0x000fe40000000f00 */
[----:B------:R-:W-:Y:S05]  /*e6f0*/  CALL.REL.NOINC `($__internal_68_$__cuda_sm70_shflsync_up) ;  /* 0x0000169000007944 */ /* 0x000fea0003c00000 */
[----:B0-----:R-:W-:Y:S01]  /*e700*/  HFMA2.MMA R76, -RZ, RZ, 0, 4.76837158203125e-07 ;  /* 0x00000008ff4c7435 */ /* 0x001fe200000001ff */
[----:B-1----:R-:W-:Y:S02]  /*e710*/  MOV R71, R73 ;  /* 0x0000004900477202 */ /* 0x002fe40000000f00 */
[----:B------:R-:W-:Y:S02]  /*e720*/  MOV R73, R82 ;  /* 0x0000005200497202 */ /* 0x000fe40000000f00 */
[----:B------:R-:W-:Y:S02]  /*e730*/  MOV R78, RZ ;  /* 0x000000ff004e7202 */ /* 0x000fe40000000f00 */
[----:B------:R-:W-:-:S02]  /*e740*/  MOV R81, 0xffffffff ;  /* 0xffffffff00517802 */ /* 0x000fc40000000f00 */
[----:B------:R-:W-:Y:S02]  /*e750*/  MOV R68, 0xe770 ;  /* 0x0000e77000447802 */ /* 0x000fe40000000f00 */
[----:B------:R-:W-:Y:S05]  /*e760*/  CALL.REL.NOINC `($__internal_68_$__cuda_sm70_shflsync_up) ;  /* 0x0000162000007944 */ /* 0x000fea0003c00000 */
[----:B0-----:R-:W-:Y:S01]  /*e770*/  HFMA2.MMA R76, -RZ, RZ, 0, 4.76837158203125e-07 ;  /* 0x00000008ff4c7435 */ /* 0x001fe200000001ff */
[----:B-1----:R-:W-:Y:S02]  /*e780*/  MOV R72, R73 ;  /* 0x0000004900487202 */ /* 0x002fe40000000f00 */
[----:B------:R-:W-:Y:S02]  /*e790*/  MOV R73, R83 ;  /* 0x0000005300497202 */ /* 0x000fe40000000f00 */
[----:B------:R-:W-:Y:S02]  /*e7a0*/  MOV R78, RZ ;  /* 0x000000ff004e7202 */ /* 0x000fe40000000f00 */
[----:B------:R-:W-:Y:S02]  /*e7b0*/  MOV R81, 0xffffffff ;  /* 0xffffffff00517802 */ /* 0x000fe40000000f00 */
[----:B------:R-:W-:Y:S02]  /*e7c0*/  MOV R68, 0xe7e0 ;  /* 0x0000e7e000447802 */ /* 0x000fe40000000f00 */
[----:B------:R-:W-:Y:S05]  /*e7d0*/  CALL.REL.NOINC `($__internal_68_$__cuda_sm70_shflsync_up) ;  /* 0x000015b000007944 */ /* 0x000fea0003c00000 */
        /* <DEDUP_REMOVED lines=18> */
[----:B------:R-:W-:Y:S05]  /*e900*/  CALL.REL.NOINC `($__internal_68_$__cuda_sm70_shflsync_up) ;  /* 0x0000148000007944 */ /* 0x000fea0003c00000 */
[----:B0-----:R-:W-:Y:S01]  /*e910*/  HFMA2.MMA R76, -RZ, RZ, 0, 9.5367431640625e-07 ;  /* 0x00000010ff4c7435 */ /* 0x001fe200000001ff */
[----:B-1----:R-:W-:Y:S02]  /*e920*/  MOV R71, R73 ;  /* 0x0000004900477202 */ /* 0x002fe40000000f00 */
[----:B------:R-:W-:Y:S02]  /*e930*/  MOV R73, R74 ;  /* 0x0000004a00497202 */ /* 0x000fe40000000f00 */
[----:B------:R-:W-:Y:S02]  /*e940*/  MOV R78, RZ ;  /* 0x000000ff004e7202 */ /* 0x000fe40000000f00 */
[----:B------:R-:W-:Y:S02]  /*e950*/  MOV R81, 0xffffffff ;  /* 0xffffffff00517802 */ /* 0x000fe40000000f00 */
[----:B------:R-:W-:Y:S02]  /*e960*/  MOV R68, 0xe980 ;  /* 0x0000e98000447802 */ /* 0x000fe40000000f00 */
[----:B------:R-:W-:Y:S05]  /*e970*/  CALL.REL.NOINC `($__internal_68_$__cuda_sm70_shflsync_up) ;  /* 0x0000141000007944 */ /* 0x000fea0003c00000 */
[----:B0-----:R-:W-:Y:S01]  /*e980*/  HFMA2.MMA R76, -RZ, RZ, 0, 9.5367431640625e-07 ;  /* 0x00000010ff4c7435 */ /* 0x001fe200000001ff */
[----:B-1----:R-:W-:-:S02]  /*e990*/  MOV R75, R73 ;  /* 0x00000049004b7202 */ /* 0x002fc40000000f00 */
[----:B------:R-:W-:Y:S02]  /*e9a0*/  MOV R73, R82 ;  /* 0x0000005200497202 */ /* 0x000fe40000000f00 */
[----:B------:R-:W-:Y:S02]  /*e9b0*/  MOV R78, RZ ;  /* 0x000000ff004e7202 */ /* 0x000fe40000000f00 */
[----:B------:R-:W-:Y:S02]  /*e9c0*/  MOV R81, 0xffffffff ;  /* 0xffffffff00517802 */ /* 0x000fe40000000f00 */
[----:B------:R-:W-:Y:S02]  /*e9d0*/  MOV R68, 0xe9f0 ;  /* 0x0000e9f000447802 */ /* 0x000fe40000000f00 */
[----:B------:R-:W-:Y:S05]  /*e9e0*/  CALL.REL.NOINC `($__internal_68_$__cuda_sm70_shflsync_up) ;  /* 0x000013a000007944 */ /* 0x000fea0003c00000 */
[----:B0-----:R-:W-:Y:S01]  /*e9f0*/  HFMA2.MMA R76, -RZ, RZ, 0, 9.5367431640625e-07 ;  /* 0x00000010ff4c7435 */ /* 0x001fe200000001ff */
[----:B-1----:R-:W-:Y:S02]  /*ea00*/  MOV R77, R73 ;  /* 0x00000049004d7202 */ /* 0x002fe40000000f00 */
[----:B------:R-:W-:Y:S02]  /*ea10*/  MOV R73, R83 ;  /* 0x0000005300497202 */ /* 0x000fe40000000f00 */
[----:B------:R-:W-:-:S02]  /*ea20*/  MOV R78, RZ ;  /* 0x000000ff004e7202 */ /* 0x000fc40000000f00 */
[----:B------:R-:W-:Y:S02]  /*ea30*/  MOV R81, 0xffffffff ;  /* 0xffffffff00517802 */ /* 0x000fe40000000f00 */
[----:B------:R-:W-:Y:S02]  /*ea40*/  MOV R68, 0xea60 ;  /* 0x0000ea6000447802 */ /* 0x000fe40000000f00 */
[----:B------:R-:W-:Y:S05]  /*ea50*/  CALL.REL.NOINC `($__internal_68_$__cuda_sm70_shflsync_up) ;  /* 0x0000133000007944 */ /* 0x000fea0003c00000 */
[----:B01----:R-:W-:Y:S05]  /*ea60*/  BRA `(.L_x_2765) ;  /* 0xffff76c000007947 */ /* 0x003fea000383ffff */
.L_x_2666:
[----:B------:R-:W-:Y:S01]  /*ea70*/  HFMA2.MMA R76, -RZ, RZ, 0, 5.9604644775390625e-08 ;  /* 0x00000001ff4c7435 */ /* 0x000fe200000001ff */
[----:B0-----:R-:W-:Y:S02]  /*ea80*/  MOV R73, R80 ;  /* 0x0000005000497202 */ /* 0x001fe40000000f00 */
[----:B------:R-:W-:Y:S02]  /*ea90*/  MOV R78, RZ ;  /* 0x000000ff004e7202 */ /* 0x000fe40000000f00 */
[----:B------:R-:W-:Y:S02]  /*eaa0*/  MOV R81, 0xffffffff ;  /* 0xffffffff00517802 */ /* 0x000fe40000000f00 */
[----:B------:R-:W-:Y:S02]  /*eab0*/  MOV R68, 0xead0 ;  /* 0x0000ead000447802 */ /* 0x000fe40000000f00 */
[----:B-1---5:R-:W-:Y:S05]  /*eac0*/  CALL.REL.NOINC `($__internal_68_$__cuda_sm70_shflsync_up) ;  /* 0x000012c000007944 */ /* 0x022fea0003c00000 */
[----:B0-----:R-:W-:Y:S01]  /*ead0*/  HFMA2.MMA R76, -RZ, RZ, 0, 5.9604644775390625e-08 ;  /* 0x00000001ff4c7435 */ /* 0x001fe200000001ff */
[----:B-1----:R-:W-:-:S02]  /*eae0*/  MOV R70, R73 ;  /* 0x0000004900467202 */ /* 0x002fc40000000f00 */
[----:B------:R-:W-:Y:S02]  /*eaf0*/  MOV R73, R77 ;  /* 0x0000004d00497202 */ /* 0x000fe40000000f00 */
[----:B------:R-:W-:Y:S02]  /*eb00*/  MOV R78, RZ ;  /* 0x000000ff004e7202 */ /* 0x000fe40000000f00 */
[----:B------:R-:W-:Y:S02]  /*eb10*/  MOV R81, 0xffffffff ;  /* 0xffffffff00517802 */ /* 0x000fe40000000f00 */
[----:B------:R-:W-:Y:S02]  /*eb20*/  MOV R68, 0xeb40 ;  /* 0x0000eb4000447802 */ /* 0x000fe40000000f00 */
[----:B------:R-:W-:Y:S05]  /*eb30*/  CALL.REL.NOINC `($__internal_68_$__cuda_sm70_shflsync_up) ;  /* 0x0000125000007944 */ /* 0x000fea0003c00000 */
[----:B0-----:R-:W-:Y:S01]  /*eb40*/  HFMA2.MMA R76, -RZ, RZ, 0, 5.9604644775390625e-08 ;  /* 0x00000001ff4c7435 */ /* 0x001fe200000001ff */
[----:B-1----:R-:W-:Y:S02]  /*eb50*/  MOV R72, R73 ;  /* 0x0000004900487202 */ /* 0x002fe40000000f00 */
[----:B------:R-:W-:Y:S02]  /*eb60*/  MOV R73, R82 ;  /* 0x0000005200497202 */ /* 0x000fe40000000f00 */
[----:B------:R-:W-:-:S02]  /*eb70*/  MOV R78, RZ ;  /* 0x000000ff004e7202 */ /* 0x000fc40000000f00 */
[----:B------:R-:W-:Y:S02]  /*eb80*/  MOV R81, 0xffffffff ;  /* 0xffffffff00517802 */ /* 0x000fe40000000f00 */
[----:B------:R-:W-:Y:S02]  /*eb90*/  MOV R68, 0xebb0 ;  /* 0x0000ebb000447802 */ /* 0x000fe40000000f00 */
[----:B------:R-:W-:Y:S05]  /*eba0*/  CALL.REL.NOINC `($__internal_68_$__cuda_sm70_shflsync_up) ;  /* 0x000011e000007944 */ /* 0x000fea0003c00000 */
[----:B0-----:R-:W-:Y:S01]  /*ebb0*/  HFMA2.MMA R76, -RZ, RZ, 0, 5.9604644775390625e-08 ;  /* 0x00000001ff4c7435 */ /* 0x001fe200000001ff */
[----:B-1----:R-:W-:Y:S02]  /*ebc0*/  MOV R74, R73 ;  /* 0x00000049004a7202 */ /* 0x002fe40000000f00 */
[----:B------:R-:W-:Y:S02]  /*ebd0*/  MOV R73, R83 ;  /* 0x0000005300497202 */ /* 0x000fe40000000f00 */
[----:B------:R-:W-:Y:S02]  /*ebe0*/  MOV R78, RZ ;  /* 0x000000ff004e7202 */ /* 0x000fe40000000f00 */
[----:B------:R-:W-:Y:S02]  /*ebf0*/  MOV R81, 0xffffffff ;  /* 0xffffffff00517802 */ /* 0x000fe40000000f00 */
[----:B------:R-:W-:-:S02]  /*ec00*/  MOV R68, 0xec20 ;  /* 0x0000ec2000447802 */ /* 0x000fc40000000f00 */
[----:B------:R-:W-:Y:S05]  /*ec10*/  CALL.REL.NOINC `($__internal_68_$__cuda_sm70_shflsync_up) ;  /* 0x0000117000007944 */ /* 0x000fea0003c00000 */
        /* <DEDUP_REMOVED lines=9> */
[----:B------:R-:W-:Y:S05]  /*ecb0*/  CALL.REL.NOINC `($__internal_67_$__cuda_sm70_shflsync_idx_p) ;  /* 0x0000109000007944 */ /* 0x000fea0003c00000 */
[----:B0-----:R-:W-:Y:S01]  /*ecc0*/  HFMA2.MMA R72, -RZ, RZ, 0, 0 ;  /* 0x00000000ff487435 */ /* 0x001fe200000001ff */
[----:B-1----:R-:W-:-:S02]  /*ecd0*/  MOV R215, R70 ;  /* 0x0000004600d77202 */ /* 0x002fc40000000f00 */
[----:B------:R-:W-:Y:S02]  /*ece0*/  MOV R71, R57 ;  /* 0x0000003900477202 */ /* 0x000fe40000000f00 */
[----:B------:R-:W-:Y:S02]  /*ecf0*/  MOV R73, 0x1f ;  /* 0x0000001f00497802 */ /* 0x000fe40000000f00 */
[----:B------:R-:W-:Y:S02]  /*ed00*/  MOV R70, 0xffffffff ;  /* 0xffffffff00467802 */ /* 0x000fe40000000f00 */
[----:B------:R-:W-:Y:S02]  /*ed10*/  MOV R68, 0xed30 ;  /* 0x0000ed3000447802 */ /* 0x000fe40000000f00 */
[----:B------:R-:W-:Y:S05]  /*ed20*/  CALL.REL.NOINC `($__internal_67_$__cuda_sm70_shflsync_idx_p) ;  /* 0x0000102000007944 */ /* 0x000fea0003c00000 */
[----:B0-----:R-:W-:Y:S01]  /*ed30*/  HFMA2.MMA R72, -RZ, RZ, 0, 0 ;  /* 0x00000000ff487435 */ /* 0x001fe200000001ff */
[----:B-1----:R-:W-:Y:S02]  /*ed40*/  MOV R216, R70 ;  /* 0x0000004600d87202 */ /* 0x002fe40000000f00 */
[----:B------:R-:W-:Y:S02]  /*ed50*/  MOV R71, R58 ;  /* 0x0000003a00477202 */ /* 0x000fe40000000f00 */
[----:B------:R-:W-:-:S02]  /*ed60*/  MOV R73, 0x1f ;  /* 0x0000001f00497802 */ /* 0x000fc40000000f00 */
[----:B------:R-:W-:Y:S02]  /*ed70*/  MOV R70, 0xffffffff ;  /* 0xffffffff00467802 */ /* 0x000fe40000000f00 */
[----:B------:R-:W-:Y:S02]  /*ed80*/  MOV R68, 0xeda0 ;  /* 0x0000eda000447802 */ /* 0x000fe40000000f00 */
[----:B------:R-:W-:Y:S05]  /*ed90*/  CALL.REL.NOINC `($__internal_67_$__cuda_sm70_shflsync_idx_p) ;  /* 0x00000fb000007944 */ /* 0x000fea0003c00000 */
[----:B0-----:R-:W-:Y:S01]  /*eda0*/  HFMA2.MMA R72, -RZ, RZ, 0, 0 ;  /* 0x00000000ff487435 */ /* 0x001fe200000001ff */
[----:B-1----:R-:W-:Y:S02]  /*edb0*/  MOV R74, R70 ;  /* 0x00000046004a7202 */ /* 0x002fe40000000f00 */
[----:B------:R-:W-:Y:S02]  /*edc0*/  MOV R71, R59 ;  /* 0x0000003b00477202 */ /* 0x000fe40000000f00 */
[----:B------:R-:W-:Y:S02]  /*edd0*/  MOV R73, 0x1f ;  /* 0x0000001f00497802 */ /* 0x000fe40000000f00 */
[----:B------:R-:W-:Y:S02]  /*ede0*/  MOV R70, 0xffffffff ;  /* 0xffffffff00467802 */ /* 0x000fe40000000f00 */
[----:B------:R-:W-:-:S02]  /*edf0*/  MOV R68, 0xee10 ;  /* 0x0000ee1000447802 */ /* 0x000fc40000000f00 */
[----:B------:R-:W-:Y:S05]  /*ee00*/  CALL.REL.NOINC `($__internal_67_$__cuda_sm70_shflsync_idx_p) ;  /* 0x00000f4000007944 */ /* 0x000fea0003c00000 */
[----:B-1----:R-:W-:Y:S01]  /*ee10*/  MOV R75, R70 ;  /* 0x00000046004b7202 */ /* 0x002fe20000000f00 */
[----:B0-----:R-:W-:Y:S05]  /*ee20*/  BRA `(.L_x_2766) ;  /* 0xffff762000007947 */ /* 0x001fea000383ffff */
.L_x_2669:
[----:B------:R-:W-:Y:S01]  /*ee30*/  HFMA2.MMA R244, -RZ, RZ, 0, 5.9604644775390625e-08 ;  /* 0x00000001fff47435 */ /* 0x000fe200000001ff */
[----:B------:R-:W-:-:S02]  /*ee40*/  MOV R73, R76 ;  /* 0x0000004c00497202 */ /* 0x000fc40000000f00 */
[----:B------:R-:W-:Y:S02]  /*ee50*/  MOV R79, 0x1f ;  /* 0x0000001f004f7802 */ /* 0x000fe40000000f00 */
[----:B------:R-:W-:Y:S02]  /*ee60*/  MOV R80, 0xffffffff ;  /* 0xffffffff00507802 */ /* 0x000fe40000000f00 */
[----:B------:R-:W-:Y:S02]  /*ee70*/  MOV R68, 0xee90 ;  /* 0x0000ee9000447802 */ /* 0x000fe40000000f00 */
[----:B------:R-:W-:Y:S05]  /*ee80*/  CALL.REL.NOINC `($__internal_66_$__cuda_sm70_shflsync_down) ;  /* 0x00000e8000007944 */ /* 0x000fea0003c00000 */
[----:B-1----:R-:W-:Y:S01]  /*ee90*/  MOV R70, R244 ;  /* 0x000000f400467202 */ /* 0x002fe20000000f00 */
[----:B0-----:R-:W-:Y:S05]  /*eea0*/  BRA `(.L_x_2767) ;  /* 0xffff8b8000007947 */ /* 0x001fea000383ffff */
.L_x_2670:
[----:B------:R-:W-:Y:S01]  /*eeb0*/  HFMA2.MMA R244, -RZ, RZ, 0, 5.9604644775390625e-08 ;  /* 0x00000001fff47435 */ /* 0x000fe200000001ff */
[----:B------:R-:W-:Y:S02]  /*eec0*/  MOV R73, R77 ;  /* 0x0000004d00497202 */ /* 0x000fe40000000f00 */
[----:B------:R-:W-:Y:S02]  /*eed0*/  MOV R79, 0x1f ;  /* 0x0000001f004f7802 */ /* 0x000fe40000000f00 */
[----:B------:R-:W-:-:S02]  /*eee0*/  MOV R80, 0xffffffff ;  /* 0xffffffff00507802 */ /* 0x000fc40000000f00 */
[----:B------:R-:W-:Y:S02]  /*eef0*/  MOV R68, 0xef10 ;  /* 0x0000ef1000447802 */ /* 0x000fe40000000f00 */
[----:B01----:R-:W-:Y:S05]  /*ef00*/  CALL.REL.NOINC `($__internal_66_$__cuda_sm70_shflsync_down) ;  /* 0x00000e0000007944 */ /* 0x003fea0003c00000 */
[----:B-1----:R-:W-:Y:S01]  /*ef10*/  MOV R71, R244 ;  /* 0x000000f400477202 */ /* 0x002fe20000000f00 */
[----:B------:R-:W-:Y:S01]  /*ef20*/  HFMA2.MMA R244, -RZ, RZ, 0, 5.9604644775390625e-08 ;  /* 0x00000001fff47435 */ /* 0x000fe200000001ff */
[----:B0-----:R-:W-:Y:S02]  /*ef30*/  MOV R73, R75 ;  /* 0x0000004b00497202 */ /* 0x001fe40000000f00 */
[----:B------:R-:W-:Y:S02]  /*ef40*/  MOV R79, 0x1f ;  /* 0x0000001f004f7802 */ /* 0x000fe40000000f00 */
[----:B------:R-:W-:Y:S02]  /*ef50*/  MOV R80, 0xffffffff ;  /* 0xffffffff00507802 */ /* 0x000fe40000000f00 */
[----:B------:R-:W-:Y:S02]  /*ef60*/  MOV R68, 0xef80 ;  /* 0x0000ef8000447802 */ /* 0x000fe40000000f00 */
[----:B------:R-:W-:Y:S05]  /*ef70*/  CALL.REL.NOINC `($__internal_66_$__cuda_sm70_shflsync_down) ;  /* 0x00000d9000007944 */ /* 0x000fea0003c00000 */
[----:B-1----:R-:W-:Y:S01]  /*ef80*/  MOV R72, R244 ;  /* 0x000000f400487202 */ /* 0x002fe20000000f00 */
[----:B------:R-:W-:Y:S01]  /*ef90*/  HFMA2.MMA R244, -RZ, RZ, 0, 5.9604644775390625e-08 ;  /* 0x00000001fff47435 */ /* 0x000fe200000001ff */
[----:B0-----:R-:W-:-:S02]  /*efa0*/  MOV R73, R74 ;  /* 0x0000004a00497202 */ /* 0x001fc40000000f00 */
[----:B------:R-:W-:Y:S02]  /*efb0*/  MOV R79, 0x1f ;  /* 0x0000001f004f7802 */ /* 0x000fe40000000f00 */
[----:B------:R-:W-:Y:S02]  /*efc0*/  MOV R80, 0xffffffff ;  /* 0xffffffff00507802 */ /* 0x000fe40000000f00 */
[----:B------:R-:W-:Y:S02]  /*efd0*/  MOV R68, 0xeff0 ;  /* 0x0000eff000447802 */ /* 0x000fe40000000f00 */
[----:B------:R-:W-:Y:S05]  /*efe0*/  CALL.REL.NOINC `($__internal_66_$__cuda_sm70_shflsync_down) ;  /* 0x00000d2000007944 */ /* 0x000fea0003c00000 */
[----:B-1----:R-:W-:Y:S01]  /*eff0*/  MOV R68, R244 ;  /* 0x000000f400447202 */ /* 0x002fe20000000f00 */
[----:B0-----:R-:W-:Y:S05]  /*f000*/  BRA `(.L_x_2768) ;  /* 0xffff8a6000007947 */ /* 0x001fea000383ffff */
.L_x_2673:
[----:B------:R-:W-:Y:S01]  /*f010*/  HFMA2.MMA R244, -RZ, RZ, 0, 1.1920928955078125e-07 ;  /* 0x00000002fff47435 */ /* 0x000fe200000001ff */
[----:B------:R-:W-:Y:S02]  /*f020*/  MOV R73, R76 ;  /* 0x0000004c00497202 */ /* 0x000fe40000000f00 */
[----:B------:R-:W-:Y:S02]  /*f030*/  MOV R79, 0x1f ;  /* 0x0000001f004f7802 */ /* 0x000fe40000000f00 */
[----:B------:R-:W-:-:S02]  /*f040*/  MOV R80, 0xffffffff ;  /* 0xffffffff00507802 */ /* 0x000fc40000000f00 */
[----:B0-----:R-:W-:Y:S02]  /*f050*/  MOV R68, 0xf070 ;  /* 0x0000f07000447802 */ /* 0x001fe40000000f00 */
[----:B-1234-:R-:W-:Y:S05]  /*f060*/  CALL.REL.NOINC `($__internal_66_$__cuda_sm70_shflsync_down) ;  /* 0x00000ca000007944 */ /* 0x01efea0003c00000 */
[----:B-1----:R-:W-:Y:S01]  /*f070*/  MOV R70, R244 ;  /* 0x000000f400467202 */ /* 0x002fe20000000f00 */
[----:B------:R-:W-:Y:S01]  /*f080*/  HFMA2.MMA R244, -RZ, RZ, 0, 1.1920928955078125e-07 ;  /* 0x00000002fff47435 */ /* 0x000fe200000001ff */
[----:B0-----:R-:W-:Y:S02]  /*f090*/  MOV R73, R77 ;  /* 0x0000004d00497202 */ /* 0x001fe40000000f00 */
[----:B------:R-:W-:Y:S02]  /*f0a0*/  MOV R79, 0x1f ;  /* 0x0000001f004f7802 */ /* 0x000fe40000000f00 */
[----:B------:R-:W-:Y:S02]  /*f0b0*/  MOV R80, 0xffffffff ;  /* 0xffffffff00507802 */ /* 0x000fe40000000f00 */
[----:B------:R-:W-:Y:S02]  /*f0c0*/  MOV R68, 0xf0e0 ;  /* 0x0000f0e000447802 */ /* 0x000fe40000000f00 */
[----:B------:R-:W-:Y:S05]  /*f0d0*/  CALL.REL.NOINC `($__internal_66_$__cuda_sm70_shflsync_down) ;  /* 0x00000c3000007944 */ /* 0x000fea0003c00000 */
[----:B-1----:R-:W-:Y:S01]  /*f0e0*/  MOV R71, R244 ;  /* 0x000000f400477202 */ /* 0x002fe20000000f00 */
[----:B------:R-:W-:Y:S01]  /*f0f0*/  HFMA2.MMA R244, -RZ, RZ, 0, 1.1920928955078125e-07 ;  /* 0x00000002fff47435 */ /* 0x000fe200000001ff */
[----:B0-----:R-:W-:-:S02]  /*f100*/  MOV R73, R75 ;  /* 0x0000004b00497202 */ /* 0x001fc40000000f00 */
[----:B------:R-:W-:Y:S02]  /*f110*/  MOV R79, 0x1f ;  /* 0x0000001f004f7802 */ /* 0x000fe40000000f00 */
[----:B------:R-:W-:Y:S02]  /*f120*/  MOV R80, 0xffffffff ;  /* 0xffffffff00507802 */ /* 0x000fe40000000f00 */
[----:B------:R-:W-:Y:S02]  /*f130*/  MOV R68, 0xf150 ;  /* 0x0000f15000447802 */ /* 0x000fe40000000f00 */
[----:B------:R-:W-:Y:S05]  /*f140*/  CALL.REL.NOINC `($__internal_66_$__cuda_sm70_shflsync_down) ;  /* 0x00000bc000007944 */ /* 0x000fea0003c00000 */
[----:B-1----:R-:W-:Y:S01]  /*f150*/  MOV R72, R244 ;  /* 0x000000f400487202 */ /* 0x002fe20000000f00 */
[----:B------:R-:W-:Y:S01]  /*f160*/  HFMA2.MMA R244, -RZ, RZ, 0, 1.1920928955078125e-07 ;  /* 0x00000002fff47435 */ /* 0x000fe200000001ff */
[----:B0-----:R-:W-:Y:S02]  /*f170*/  MOV R73, R74 ;  /* 0x0000004a00497202 */ /* 0x001fe40000000f00 */
[----:B------:R-:W-:Y:S02]  /*f180*/  MOV R79, 0x1f ;  /* 0x0000001f004f7802 */ /* 0x000fe40000000f00 */
[----:B------:R-:W-:-:S02]  /*f190*/  MOV R80, 0xffffffff ;  /* 0xffffffff00507802 */ /* 0x000fc40000000f00 */
[----:B------:R-:W-:Y:S02]  /*f1a0*/  MOV R68, 0xf1c0 ;  /* 0x0000f1c000447802 */ /* 0x000fe40000000f00 */
[----:B------:R-:W-:Y:S05]  /*f1b0*/  CALL.REL.NOINC `($__internal_66_$__cuda_sm70_shflsync_down) ;  /* 0x00000b5000007944 */ /* 0x000fea0003c00000 */
[----:B-1----:R-:W-:Y:S01]  /*f1c0*/  MOV R68, R244 ;  /* 0x000000f400447202 */ /* 0x002fe20000000f00 */
[----:B0-----:R-:W-:Y:S05]  /*f1d0*/  BRA `(.L_x_2769) ;  /* 0xffff89e000007947 */ /* 0x001fea000383ffff */
.L_x_2676:
[----:B------:R-:W-:Y:S01]  /*f1e0*/  HFMA2.MMA R244, -RZ, RZ, 0, 2.384185791015625e-07 ;  /* 0x00000004fff47435 */ /* 0x000fe200000001ff */
[----:B------:R-:W-:Y:S02]  /*f1f0*/  MOV R73, R76 ;  /* 0x0000004c00497202 */ /* 0x000fe40000000f00 */
[----:B------:R-:W-:Y:S02]  /*f200*/  MOV R79, 0x1f ;  /* 0x0000001f004f7802 */ /* 0x000fe40000000f00 */
[----:B------:R-:W-:Y:S02]  /*f210*/  MOV R80, 0xffffffff ;  /* 0xffffffff00507802 */ /* 0x000fe40000000f00 */
[----:B0-----:R-:W-:Y:S02]  /*f220*/  MOV R68, 0xf240 ;  /* 0x0000f24000447802 */ /* 0x001fe40000000f00 */
[----:B-1234-:R-:W-:Y:S05]  /*f230*/  CALL.REL.NOINC `($__internal_66_$__cuda_sm70_shflsync_down) ;  /* 0x00000ad000007944 */ /* 0x01efea0003c00000 */
[----:B-1----:R-:W-:Y:S01]  /*f240*/  MOV R70, R244 ;  /* 0x000000f400467202 */ /* 0x002fe20000000f00 */
[----:B0-----:R-:W-:Y:S05]  /*f250*/  BRA `(.L_x_2770) ;  /* 0xffff8a8000007947 */ /* 0x001fea000383ffff */
.L_x_2677:
[----:B------:R-:W-:Y:S01]  /*f260*/  HFMA2.MMA R244, -RZ, RZ, 0, 2.384185791015625e-07 ;  /* 0x00000004fff47435 */ /* 0x000fe200000001ff */
[----:B------:R-:W-:-:S02]  /*f270*/  MOV R73, R77 ;  /* 0x0000004d00497202 */ /* 0x000fc40000000f00 */
[----:B------:R-:W-:Y:S02]  /*f280*/  MOV R79, 0x1f ;  /* 0x0000001f004f7802 */ /* 0x000fe40000000f00 */
[----:B------:R-:W-:Y:S02]  /*f290*/  MOV R80, 0xffffffff ;  /* 0xffffffff00507802 */ /* 0x000fe40000000f00 */
[----:B0-----:R-:W-:Y:S02]  /*f2a0*/  MOV R68, 0xf2c0 ;  /* 0x0000f2c000447802 */ /* 0x001fe40000000f00 */
[----:B-1234-:R-:W-:Y:S05]  /*f2b0*/  CALL.REL.NOINC `($__internal_66_$__cuda_sm70_shflsync_down) ;  /* 0x00000a5000007944 */ /* 0x01efea0003c00000 */
[----:B-1----:R-:W-:Y:S01]  /*f2c0*/  MOV R71, R244 ;  /* 0x000000f400477202 */ /* 0x002fe20000000f00 */
[----:B------:R-:W-:Y:S01]  /*f2d0*/  HFMA2.MMA R244, -RZ, RZ, 0, 2.384185791015625e-07 ;  /* 0x00000004fff47435 */ /* 0x000fe200000001ff */
[----:B0-----:R-:W-:Y:S02]  /*f2e0*/  MOV R73, R75 ;  /* 0x0000004b00497202 */ /* 0x001fe40000000f00 */
[----:B------:R-:W-:Y:S02]  /*f2f0*/  MOV R79, 0x1f ;  /* 0x0000001f004f7802 */ /* 0x000fe40000000f00 */
[----:B------:R-:W-:-:S02]  /*f300*/  MOV R80, 0xffffffff ;  /* 0xffffffff00507802 */ /* 0x000fc40000000f00 */
[----:B------:R-:W-:Y:S02]  /*f310*/  MOV R68, 0xf330 ;  /* 0x0000f33000447802 */ /* 0x000fe40000000f00 */
[----:B------:R-:W-:Y:S05]  /*f320*/  CALL.REL.NOINC `($__internal_66_$__cuda_sm70_shflsync_down) ;  /* 0x000009e000007944 */ /* 0x000fea0003c00000 */
[----:B-1----:R-:W-:Y:S01]  /*f330*/  MOV R72, R244 ;  /* 0x000000f400487202 */ /* 0x002fe20000000f00 */
[----:B------:R-:W-:Y:S01]  /*f340*/  HFMA2.MMA R244, -RZ, RZ, 0, 2.384185791015625e-07 ;  /* 0x00000004fff47435 */ /* 0x000fe200000001ff */
[----:B0-----:R-:W-:Y:S02]  /*f350*/  MOV R73, R74 ;  /* 0x0000004a00497202 */ /* 0x001fe40000000f00 */
[----:B------:R-:W-:Y:S02]  /*f360*/  MOV R79, 0x1f ;  /* 0x0000001f004f7802 */ /* 0x000fe40000000f00 */
[----:B------:R-:W-:Y:S02]  /*f370*/  MOV R80, 0xffffffff ;  /* 0xffffffff00507802 */ /* 0x000fe40000000f00 */
[----:B------:R-:W-:Y:S02]  /*f380*/  MOV R68, 0xf3a0 ;  /* 0x0000f3a000447802 */ /* 0x000fe40000000f00 */
[----:B------:R-:W-:Y:S05]  /*f390*/  CALL.REL.NOINC `($__internal_66_$__cuda_sm70_shflsync_down) ;  /* 0x0000097000007944 */ /* 0x000fea0003c00000 */
[----:B-1----:R-:W-:Y:S01]  /*f3a0*/  MOV R68, R244 ;  /* 0x000000f400447202 */ /* 0x002fe20000000f00 */
[----:B0-----:R-:W-:Y:S05]  /*f3b0*/  BRA `(.L_x_2771) ;  /* 0xffff896000007947 */ /* 0x001fea000383ffff */
.L_x_2680:
[----:B------:R-:W-:Y:S01]  /*f3c0*/  HFMA2.MMA R244, -RZ, RZ, 0, 4.76837158203125e-07 ;  /* 0x00000008fff47435 */ /* 0x000fe200000001ff */
[----:B------:R-:W-:-:S02]  /*f3d0*/  MOV R73, R76 ;  /* 0x0000004c00497202 */ /* 0x000fc40000000f00 */
[----:B------:R-:W-:Y:S02]  /*f3e0*/  MOV R79, 0x1f ;  /* 0x0000001f004f7802 */ /* 0x000fe40000000f00 */
[----:B------:R-:W-:Y:S02]  /*f3f0*/  MOV R80, 0xffffffff ;  /* 0xffffffff00507802 */ /* 0x000fe40000000f00 */
[----:B0-----:R-:W-:Y:S02]  /*f400*/  MOV R68, 0xf420 ;  /* 0x0000f42000447802 */ /* 0x001fe40000000f00 */
[----:B-1234-:R-:W-:Y:S05]  /*f410*/  CALL.REL.NOINC `($__internal_66_$__cuda_sm70_shflsync_down) ;  /* 0x000008f000007944 */ /* 0x01efea0003c00000 */
[----:B-1----:R-:W-:Y:S01]  /*f420*/  MOV R70, R244 ;  /* 0x000000f400467202 */ /* 0x002fe20000000f00 */
[----:B------:R-:W-:Y:S01]  /*f430*/  HFMA2.MMA R244, -RZ, RZ, 0, 4.76837158203125e-07 ;  /* 0x00000008fff47435 */ /* 0x000fe200000001ff */
[----:B0-----:R-:W-:Y:S02]  /*f440*/  MOV R73, R77 ;  /* 0x0000004d00497202 */ /* 0x001fe40000000f00 */
[----:B------:R-:W-:Y:S02]  /*f450*/  MOV R79, 0x1f ;  /* 0x0000001f004f7802 */ /* 0x000fe40000000f00 */
[----:B------:R-:W-:-:S02]  /*f460*/  MOV R80, 0xffffffff ;  /* 0xffffffff00507802 */ /* 0x000fc40000000f00 */
[----:B------:R-:W-:Y:S02]  /*f470*/  MOV R68, 0xf490 ;  /* 0x0000f49000447802 */ /* 0x000fe40000000f00 */
[----:B------:R-:W-:Y:S05]  /*f480*/  CALL.REL.NOINC `($__internal_66_$__cuda_sm70_shflsync_down) ;  /* 0x0000088000007944 */ /* 0x000fea0003c00000 */
[----:B-1----:R-:W-:Y:S01]  /*f490*/  MOV R71, R244 ;  /* 0x000000f400477202 */ /* 0x002fe20000000f00 */
[----:B------:R-:W-:Y:S01]  /*f4a0*/  HFMA2.MMA R244, -RZ, RZ, 0, 4.76837158203125e-07 ;  /* 0x00000008fff47435 */ /* 0x000fe200000001ff */
[----:B0-----:R-:W-:Y:S02]  /*f4b0*/  MOV R73, R75 ;  /* 0x0000004b00497202 */ /* 0x001fe40000000f00 */
[----:B------:R-:W-:Y:S02]  /*f4c0*/  MOV R79, 0x1f ;  /* 0x0000001f004f7802 */ /* 0x000fe40000000f00 */
[----:B------:R-:W-:Y:S02]  /*f4d0*/  MOV R80, 0xffffffff ;  /* 0xffffffff00507802 */ /* 0x000fe40000000f00 */
[----:B------:R-:W-:Y:S02]  /*f4e0*/  MOV R68, 0xf500 ;  /* 0x0000f50000447802 */ /* 0x000fe40000000f00 */
[----:B------:R-:W-:Y:S05]  /*f4f0*/  CALL.REL.NOINC `($__internal_66_$__cuda_sm70_shflsync_down) ;  /* 0x0000081000007944 */ /* 0x000fea0003c00000 */
[----:B-1----:R-:W-:Y:S01]  /*f500*/  MOV R72, R244 ;  /* 0x000000f400487202 */ /* 0x002fe20000000f00 */
[----:B------:R-:W-:Y:S01]  /*f510*/  HFMA2.MMA R244, -RZ, RZ, 0, 4.76837158203125e-07 ;  /* 0x00000008fff47435 */ /* 0x000fe200000001ff */
[----:B0-----:R-:W-:-:S02]  /*f520*/  MOV R73, R74 ;  /* 0x0000004a00497202 */ /* 0x001fc40000000f00 */
[----:B------:R-:W-:Y:S02]  /*f530*/  MOV R79, 0x1f ;  /* 0x0000001f004f7802 */ /* 0x000fe40000000f00 */
[----:B------:R-:W-:Y:S02]  /*f540*/  MOV R80, 0xffffffff ;  /* 0xffffffff00507802 */ /* 0x000fe40000000f00 */
[----:B------:R-:W-:Y:S02]  /*f550*/  MOV R68, 0xf570 ;  /* 0x0000f57000447802 */ /* 0x000fe40000000f00 */
[----:B------:R-:W-:Y:S05]  /*f560*/  CALL.REL.NOINC `($__internal_66_$__cuda_sm70_shflsync_down) ;  /* 0x000007a000007944 */ /* 0x000fea0003c00000 */
[----:B-1----:R-:W-:Y:S01]  /*f570*/  MOV R68, R244 ;  /* 0x000000f400447202 */ /* 0x002fe20000000f00 */
[----:B0-----:R-:W-:Y:S05]  /*f580*/  BRA `(.L_x_2772) ;  /* 0xffff88e000007947 */ /* 0x001fea000383ffff */
.L_x_2683:
[----:B------:R-:W-:Y:S01]  /*f590*/  HFMA2.MMA R244, -RZ, RZ, 0, 9.5367431640625e-07 ;  /* 0x00000010fff47435 */ /* 0x000fe200000001ff */
[----:B------:R-:W-:Y:S02]  /*f5a0*/  MOV R73, R76 ;  /* 0x0000004c00497202 */ /* 0x000fe40000000f00 */
[----:B------:R-:W-:Y:S02]  /*f5b0*/  MOV R79, 0x1f ;  /* 0x0000001f004f7802 */ /* 0x000fe40000000f00 */
[----:B------:R-:W-:-:S02]  /*f5c0*/  MOV R80, 0xffffffff ;  /* 0xffffffff00507802 */ /* 0x000fc40000000f00 */
[----:B0-----:R-:W-:Y:S02]  /*f5d0*/  MOV R68, 0xf5f0 ;  /* 0x0000f5f000447802 */ /* 0x001fe40000000f00 */
[----:B-1234-:R-:W-:Y:S05]  /*f5e0*/  CALL.REL.NOINC `($__internal_66_$__cuda_sm70_shflsync_down) ;  /* 0x0000072000007944 */ /* 0x01efea0003c00000 */
[----:B-1----:R-:W-:Y:S01]  /*f5f0*/  MOV R70, R244 ;  /* 0x000000f400467202 */ /* 0x002fe20000000f00 */
[----:B0-----:R-:W-:Y:S05]  /*f600*/  BRA `(.L_x_2773) ;  /* 0xffff898000007947 */ /* 0x001fea000383ffff */
.L_x_2684:
[----:B------:R-:W-:Y:S01]  /*f610*/  HFMA2.MMA R244, -RZ, RZ, 0, 9.5367431640625e-07 ;  /* 0x00000010fff47435 */ /* 0x000fe200000001ff */
[----:B------:R-:W-:Y:S02]  /*f620*/  MOV R73, R77 ;  /* 0x0000004d00497202 */ /* 0x000fe40000000f00 */
[----:B------:R-:W-:Y:S02]  /*f630*/  MOV R79, 0x1f ;  /* 0x0000001f004f7802 */ /* 0x000fe40000000f00 */
[----:B------:R-:W-:Y:S02]  /*f640*/  MOV R80, 0xffffffff ;  /* 0xffffffff00507802 */ /* 0x000fe40000000f00 */
[----:B0-----:R-:W-:Y:S02]  /*f650*/  MOV R68, 0xf670 ;  /* 0x0000f67000447802 */ /* 0x001fe40000000f00 */
[----:B-1234-:R-:W-:Y:S05]  /*f660*/  CALL.REL.NOINC `($__internal_66_$__cuda_sm70_shflsync_down) ;  /* 0x000006a000007944 */ /* 0x01efea0003c00000 */
[----:B-1----:R-:W-:Y:S01]  /*f670*/  MOV R71, R244 ;  /* 0x000000f400477202 */ /* 0x002fe20000000f00 */
[----:B------:R-:W-:Y:S01]  /*f680*/  HFMA2.MMA R244, -RZ, RZ, 0, 9.5367431640625e-07 ;  /* 0x00000010fff47435 */ /* 0x000fe200000001ff */
[----:B0-----:R-:W-:-:S02]  /*f690*/  MOV R73, R75 ;  /* 0x0000004b00497202 */ /* 0x001fc40000000f00 */
[----:B------:R-:W-:Y:S02]  /*f6a0*/  MOV R79, 0x1f ;  /* 0x0000001f004f7802 */ /* 0x000fe40000000f00 */
[----:B------:R-:W-:Y:S02]  /*f6b0*/  MOV R80, 0xffffffff ;  /* 0xffffffff00507802 */ /* 0x000fe40000000f00 */
[----:B------:R-:W-:Y:S02]  /*f6c0*/  MOV R68, 0xf6e0 ;  /* 0x0000f6e000447802 */ /* 0x000fe40000000f00 */
[----:B------:R-:W-:Y:S05]  /*f6d0*/  CALL.REL.NOINC `($__internal_66_$__cuda_sm70_shflsync_down) ;  /* 0x0000063000007944 */ /* 0x000fea0003c00000 */
[----:B-1----:R-:W-:Y:S01]  /*f6e0*/  MOV R72, R244 ;  /* 0x000000f400487202 */ /* 0x002fe20000000f00 */
[----:B------:R-:W-:Y:S01]  /*f6f0*/  HFMA2.MMA R244, -RZ, RZ, 0, 9.5367431640625e-07 ;  /* 0x00000010fff47435 */ /* 0x000fe200000001ff */
[----:B0-----:R-:W-:Y:S02]  /*f700*/  MOV R73, R74 ;  /* 0x0000004a00497202 */ /* 0x001fe40000000f00 */
[----:B------:R-:W-:Y:S02]  /*f710*/  MOV R79, 0x1f ;  /* 0x0000001f004f7802 */ /* 0x000fe40000000f00 */
[----:B------:R-:W-:-:S02]  /*f720*/  MOV R80, 0xffffffff ;  /* 0xffffffff00507802 */ /* 0x000fc40000000f00 */
[----:B------:R-:W-:Y:S02]  /*f730*/  MOV R68, 0xf750 ;  /* 0x0000f75000447802 */ /* 0x000fe40000000f00 */
[----:B------:R-:W-:Y:S05]  /*f740*/  CALL.REL.NOINC `($__internal_66_$__cuda_sm70_shflsync_down) ;  /* 0x000005c000007944 */ /* 0x000fea0003c00000 */
[----:B-1----:R-:W-:Y:S01]  /*f750*/  MOV R68, R244 ;  /* 0x000000f400447202 */ /* 0x002fe20000000f00 */
[----:B0-----:R-:W-:Y:S05]  /*f760*/  BRA `(.L_x_2774) ;  /* 0xffff886000007947 */ /* 0x001fea000383ffff */
.L_x_2687:
[----:B----4-:R-:W-:Y:S01]  /*f770*/  HFMA2.MMA R72, -RZ, RZ, 0, 0 ;  /* 0x00000000ff487435 */ /* 0x010fe200000001ff */
[----:B---3--:R-:W-:Y:S02]  /*f780*/  MOV R71, R76 ;  /* 0x0000004c00477202 */ /* 0x008fe40000000f00 */
[----:B------:R-:W-:Y:S02]  /*f790*/  MOV R73, 0x1f ;  /* 0x0000001f00497802 */ /* 0x000fe40000000f00 */
[----:B-1----:R-:W-:Y:S02]  /*f7a0*/  MOV R70, 0xffffffff ;  /* 0xffffffff00467802 */ /* 0x002fe40000000f00 */
[----:B0-----:R-:W-:Y:S02]  /*f7b0*/  MOV R68, 0xf7d0 ;  /* 0x0000f7d000447802 */ /* 0x001fe40000000f00 */
[----:B--2---:R-:W-:Y:S05]  /*f7c0*/  CALL.REL.NOINC `($__internal_67_$__cuda_sm70_shflsync_idx_p) ;  /* 0x0000058000007944 */ /* 0x004fea0003c00000 */
[----:B0-----:R-:W-:Y:S01]  /*f7d0*/  HFMA2.MMA R72, -RZ, RZ, 0, 0 ;  /* 0x00000000ff487435 */ /* 0x001fe200000001ff */
[----:B-1----:R-:W-:Y:S02]  /*f7e0*/  MOV R235, R70 ;  /* 0x0000004600eb7202 */ /* 0x002fe40000000f00 */
[----:B------:R-:W-:-:S02]  /*f7f0*/  MOV R71, R77 ;  /* 0x0000004d00477202 */ /* 0x000fc40000000f00 */
[----:B------:R-:W-:Y:S02]  /*f800*/  MOV R73, 0x1f ;  /* 0x0000001f00497802 */ /* 0x000fe40000000f00 */
[----:B------:R-:W-:Y:S02]  /*f810*/  MOV R70, 0xffffffff ;  /* 0xffffffff00467802 */ /* 0x000fe40000000f00 */
[----:B------:R-:W-:Y:S02]  /*f820*/  MOV R68, 0xf840 ;  /* 0x0000f84000447802 */ /* 0x000fe40000000f00 */
[----:B------:R-:W-:Y:S05]  /*f830*/  CALL.REL.NOINC `($__internal_67_$__cuda_sm70_shflsync_idx_p) ;  /* 0x0000051000007944 */ /* 0x000fea0003c00000 */
[----:B0-----:R-:W-:Y:S01]  /*f840*/  HFMA2.MMA R72, -RZ, RZ, 0, 0 ;  /* 0x00000000ff487435 */ /* 0x001fe200000001ff */
[----:B-1----:R-:W-:Y:S02]  /*f850*/  MOV R78, R70 ;  /* 0x00000046004e7202 */ /* 0x002fe40000000f00 */
[----:B------:R-:W-:Y:S02]  /*f860*/  MOV R71, R75 ;  /* 0x0000004b00477202 */ /* 0x000fe40000000f00 */
[----:B------:R-:W-:Y:S02]  /*f870*/  MOV R73, 0x1f ;  /* 0x0000001f00497802 */ /* 0x000fe40000000f00 */
[----:B------:R-:W-:-:S02]  /*f880*/  MOV R70, 0xffffffff ;  /* 0xffffffff00467802 */ /* 0x000fc40000000f00 */
[----:B------:R-:W-:Y:S02]  /*f890*/  MOV R68, 0xf8b0 ;  /* 0x0000f8b000447802 */ /* 0x000fe40000000f00 */
[----:B------:R-:W-:Y:S05]  /*f8a0*/  CALL.REL.NOINC `($__internal_67_$__cuda_sm70_shflsync_idx_p) ;  /* 0x000004a000007944 */ /* 0x000fea0003c00000 */
[----:B0-----:R-:W-:Y:S01]  /*f8b0*/  HFMA2.MMA R72, -RZ, RZ, 0, 0 ;  /* 0x00000000ff487435 */ /* 0x001fe200000001ff */
[----:B-1----:R-:W-:Y:S02]  /*f8c0*/  MOV R233, R70 ;  /* 0x0000004600e97202 */ /* 0x002fe40000000f00 */
[----:B------:R-:W-:Y:S02]  /*f8d0*/  MOV R71, R74 ;  /* 0x0000004a00477202 */ /* 0x000fe40000000f00 */
[----:B------:R-:W-:Y:S02]  /*f8e0*/  MOV R73, 0x1f ;  /* 0x0000001f00497802 */ /* 0x000fe40000000f00 */
[----:B------:R-:W-:Y:S02]  /*f8f0*/  MOV R70, 0xffffffff ;  /* 0xffffffff00467802 */ /* 0x000fe40000000f00 */
[----:B------:R-:W-:Y:S02]  /*f900*/  MOV R68, 0xf920 ;  /* 0x0000f92000447802 */ /* 0x000fe40000000f00 */
[----:B------:R-:W-:Y:S05]  /*f910*/  CALL.REL.NOINC `($__internal_67_$__cuda_sm70_shflsync_idx_p) ;  /* 0x0000043000007944 */ /* 0x000fea0003c00000 */
[----:B------:R-:W-:Y:S01]  /*f920*/  HFMA2.MMA R244, -RZ, RZ, 0, 5.9604644775390625e-08 ;  /* 0x00000001fff47435 */ /* 0x000fe200000001ff */
[----:B-1----:R-:W-:-:S02]  /*f930*/  MOV R231, R70 ;  /* 0x0000004600e77202 */ /* 0x002fc40000000f00 */
[----:B0-----:R-:W-:Y:S02]  /*f940*/  MOV R73, R76 ;  /* 0x0000004c00497202 */ /* 0x001fe40000000f00 */
[----:B------:R-:W-:Y:S02]  /*f950*/  MOV R79, 0x1f ;  /* 0x0000001f004f7802 */ /* 0x000fe40000000f00 */
[----:B------:R-:W-:Y:S02]  /*f960*/  MOV R80, 0xffffffff ;  /* 0xffffffff00507802 */ /* 0x000fe40000000f00 */
[----:B------:R-:W-:Y:S02]  /*f970*/  MOV R68, 0xf990 ;  /* 0x0000f99000447802 */ /* 0x000fe40000000f00 */
[----:B------:R-:W-:Y:S05]  /*f980*/  CALL.REL.NOINC `($__internal_66_$__cuda_sm70_shflsync_down) ;  /* 0x0000038000007944 */ /* 0x000fea0003c00000 */
[----:B-1----:R-:W-:Y:S01]  /*f990*/  MOV R241, R244 ;  /* 0x000000f400f17202 */ /* 0x002fe20000000f00 */
[----:B------:R-:W-:Y:S01]  /*f9a0*/  HFMA2.MMA R244, -RZ, RZ, 0, 5.9604644775390625e-08 ;  /* 0x00000001fff47435 */ /* 0x000fe200000001ff */
[----:B0-----:R-:W-:Y:S02]  /*f9b0*/  MOV R73, R77 ;  /* 0x0000004d00497202 */ /* 0x001fe40000000f00 */
[----:B------:R-:W-:-:S02]  /*f9c0*/  MOV R79, 0x1f ;  /* 0x0000001f004f7802 */ /* 0x000fc40000000f00 */
[----:B------:R-:W-:Y:S02]  /*f9d0*/  MOV R80, 0xffffffff ;  /* 0xffffffff00507802 */ /* 0x000fe40000000f00 */
[----:B------:R-:W-:Y:S02]  /*f9e0*/  MOV R68, 0xfa00 ;  /* 0x0000fa0000447802 */ /* 0x000fe40000000f00 */
[----:B------:R-:W-:Y:S05]  /*f9f0*/  CALL.REL.NOINC `($__internal_66_$__cuda_sm70_shflsync_down) ;  /* 0x0000031000007944 */ /* 0x000fea0003c00000 */
[----:B-1----:R-:W-:Y:S01]  /*fa00*/  MOV R243, R244 ;  /* 0x000000f400f37202 */ /* 0x002fe20000000f00 */
[----:B------:R-:W-:Y:S01]  /*fa10*/  HFMA2.MMA R244, -RZ, RZ, 0, 5.9604644775390625e-08 ;  /* 0x00000001fff47435 */ /* 0x000fe200000001ff */
[----:B0-----:R-:W-:Y:S02]  /*fa20*/  MOV R73, R75 ;  /* 0x0000004b00497202 */ /* 0x001fe40000000f00 */
[----:B------:R-:W-:Y:S02]  /*fa30*/  MOV R79, 0x1f ;  /* 0x0000001f004f7802 */ /* 0x000fe40000000f00 */
[----:B------:R-:W-:Y:S02]  /*fa40*/  MOV R80, 0xffffffff ;  /* 0xffffffff00507802 */ /* 0x000fe40000000f00 */
[----:B------:R-:W-:-:S02]  /*fa50*/  MOV R68, 0xfa70 ;  /* 0x0000fa7000447802 */ /* 0x000fc40000000f00 */
        /* <DEDUP_REMOVED lines=20> */
[----:B-1----:R-:W-:Y:S05]  /*fba0*/  CALL.REL.NOINC `($__internal_67_$__cuda_sm70_shflsync_idx_p) ;  /* 0x000001a000007944 */ /* 0x002fea0003c00000 */
[----:B0-----:R-:W-:Y:S01]  /*fbb0*/  HFMA2.MMA R72, -RZ, RZ, 0, 0 ;  /* 0x00000000ff487435 */ /* 0x001fe200000001ff */
[----:B-1----:R-:W-:Y:S02]  /*fbc0*/  MOV R78, R70 ;  /* 0x00000046004e7202 */ /* 0x002fe40000000f00 */
[----:B------:R-:W-:Y:S02]  /*fbd0*/  MOV R71, R57 ;  /* 0x0000003900477202 */ /* 0x000fe40000000f00 */
[----:B------:R-:W-:Y:S02]  /*fbe0*/  MOV R73, 0x1f ;  /* 0x0000001f00497802 */ /* 0x000fe40000000f00 */
[----:B------:R-:W-:Y:S02]  /*fbf0*/  MOV R70, 0xffffffff ;  /* 0xffffffff00467802 */ /* 0x000fe40000000f00 */
[----:B------:R-:W-:Y:S02]  /*fc00*/  MOV R68, 0xfc20 ;  /* 0x0000fc2000447802 */ /* 0x000fe40000000f00 */
        /* <DEDUP_REMOVED lines=15> */
[----:B01----:R-:W-:Y:S05]  /*fd00*/  BRA `(.L_x_2775) ;  /* 0xffff84e000007947 */ /* 0x003fea000383ffff */
        .weak           $__internal_66_$__cuda_sm70_shflsync_down
        .type           $__internal_66_$__cuda_sm70_shflsync_down,@function
        .size           $__internal_66_$__cuda_sm70_shflsync_down,($__internal_67_$__cuda_sm70_shflsync_idx_p - $__internal_66_$__cuda_sm70_shflsync_down)
$__internal_66_$__cuda_sm70_shflsync_down:
[----:B------:R-:W-:Y:S01]  /*fd10*/  HFMA2.MMA R69, -RZ, RZ, 0, 0 ;  /* 0x00000000ff457435 */ /* 0x000fe200000001ff */
[----:B------:R-:W-:Y:S04]  /*fd20*/  WARPSYNC R80 ;  /* 0x0000005000007348 */ /* 0x000fe80003800000 */
[----:B------:R0:W1:Y:S01]  /*fd30*/  SHFL.DOWN PT, R244, R73, R244, R79 ;  /* 0x080000f449f47389 */ /* 0x00006200000e004f */
[----:B------:R-:W-:Y:S05]  /*fd40*/  RET.REL.NODEC R68 `(_Z25selective_scan_bwd_kernelI32Selective_Scan_bwd_kernel_traitsILi128ELi16ELb1ELb0ELb1ELb1ELb0EN3c108BFloat16ENS1_7complexIfEEEEv12SSMParamsBwd) ;  /* 0xffff02b044007950 */ /* 0x000fea0003c3ffff */
        .weak           $__internal_67_$__cuda_sm70_shflsync_idx_p
        .type           $__internal_67_$__cuda_sm70_shflsync_idx_p,@function
        .size           $__internal_67_$__cuda_sm70_shflsync_idx_p,($__internal_68_$__cuda_sm70_shflsync_up - $__internal_67_$__cuda_sm70_shflsync_idx_p)
$__internal_67_$__cuda_sm70_shflsync_idx_p:
[----:B------:R-:W-:Y:S01]  /*fd50*/  MOV R69, 0x0 ;  /* 0x0000000000457802 */ /* 0x000fe20000000f00 */
[----:B------:R-:W-:Y:S04]  /*fd60*/  WARPSYNC R70 ;  /* 0x0000004600007348 */ /* 0x000fe80003800000 */
[----:B------:R0:W1:Y:S01]  /*fd70*/  SHFL.IDX PT, R70, R71, R72, R73 ;  /* 0x0000004847467389 */ /* 0x00006200000e0049 */
[----:B------:R-:W-:Y:S05]  /*fd80*/  RET.REL.NODEC R68 `(_Z25selective_scan_bwd_kernelI32Selective_Scan_bwd_kernel_traitsILi128ELi16ELb1ELb0ELb1ELb1ELb0EN3c108BFloat16ENS1_7complexIfEEEEv12SSMParamsBwd) ;  /* 0xffff027044007950 */ /* 0x000fea0003c3ffff */
        .weak           $__internal_68_$__cuda_sm70_shflsync_up
        .type           $__internal_68_$__cuda_sm70_shflsync_up,@function
        .size           $__internal_68_$__cuda_sm70_shflsync_up,(.L_x_14500 - $__internal_68_$__cuda_sm70_shflsync_up)
$__internal_68_$__cuda_sm70_shflsync_up:
[----:B------:R-:W-:Y:S01]  /*fd90*/  HFMA2.MMA R69, -RZ, RZ, 0, 0 ;  /* 0x00000000ff457435 */ /* 0x000fe200000001ff */
[----:B------:R-:W-:Y:S04]  /*fda0*/  WARPSYNC R81 ;  /* 0x0000005100007348 */ /* 0x000fe80003800000 */
[----:B------:R0:W1:Y:S01]  /*fdb0*/  SHFL.UP PT, R73, R73, R76, R78 ;  /* 0x0400004c49497389 */ /* 0x00006200000e004e */
[----:B------:R-:W-:Y:S05]  /*fdc0*/  RET.REL.NODEC R68 `(_Z25selective_scan_bwd_kernelI32Selective_Scan_bwd_kernel_traitsILi128ELi16ELb1ELb0ELb1ELb1ELb0EN3c108BFloat16ENS1_7complexIfEEEEv12SSMParamsBwd) ;  /* 0xffff023044007950 */ /* 0x000fea0003c3ffff */
.L_x_2776:
        /* <DEDUP_REMOVED lines=11> */
.L_x_14500:


//--------------------- .text._Z25selective_scan_bwd_kernelI32Selective_Scan_bwd_kernel_traitsILi128ELi16ELb1ELb0ELb1ELb1ELb1EN3c108BFloat16ENS1_7complexIfEEEEv12SSMParamsBwd --------------------------
	.section	.text._Z25selective_scan_bwd_kernelI32Selective_Scan_bwd_kernel_traitsILi128ELi16ELb1ELb0ELb1ELb1ELb1EN3c108BFloat16ENS1_7complexIfEEEEv12SSMParamsBwd,"ax",@progbits
	.sectioninfo	@"SHI_REGISTERS=245"
	.align	128
        .global         _Z25selective_scan_bwd_kernelI32Selective_Scan_bwd_kernel_traitsILi128ELi16ELb1ELb0ELb1ELb1ELb1EN3c108BFloat16ENS1_7complexIfEEEEv12SSMParamsBwd
        .type           _Z25selective_scan_bwd_kernelI32Selective_Scan_bwd_kernel_traitsILi128ELi16ELb1ELb0ELb1ELb1ELb1EN3c108BFloat16ENS1_7complexIfEEEEv12SSMParamsBwd,@function
        .size           _Z25selective_scan_bwd_kernelI32Selective_Scan_bwd_kernel_traitsILi128ELi16ELb1ELb0ELb1ELb1ELb1EN3c108BFloat16ENS1_7complexIfEEEEv12SSMParamsBwd,(.L_x_14503 - _Z25selective_scan_bwd_kernelI32Selective_Scan_bwd_kernel_traitsILi128ELi16ELb1ELb0ELb1ELb1ELb1EN3c108BFloat16ENS1_7complexIfEEEEv12SSMParamsBwd)
        .other          _Z25selective_scan_bwd_kernelI32Selective_Scan_bwd_kernel_traitsILi128ELi16ELb1ELb0ELb1ELb1ELb1EN3c108BFloat16ENS1_7complexIfEEEEv12SSMParamsBwd,@"STO_CUDA_ENTRY STV_DEFAULT"
_Z25selective_scan_bwd_kernelI32Selective_Scan_bwd_kernel_traitsILi128ELi16ELb1ELb0ELb1ELb1ELb1EN3c108BFloat16ENS1_7complexIfEEEEv12SSMParamsBwd:
.text._Z25selective_scan_bwd_kernelI32Selective_Scan_bwd_kernel_traitsILi128ELi16ELb1ELb0ELb1ELb1ELb1EN3c108BFloat16ENS1_7complexIfEEEEv12SSMParamsBwd:
        /* <DEDUP_REMOVED lines=65> */
[----:B------:R-:W1:Y:S01]  /*0410*/  R2UR UR23, R0 ;  /* 0x00000000001773c2 */ /* 0x000e6200000e0000 */
        /* <DEDUP_REMOVED lines=23> */
[----:B------:R-:W-:-:S02]  /*0590*/  ULDC.64 UR12, c[0x0][0x248] ;  /* 0x00009200000c7ab9 */ /* 0x000fc40000000a00 */
[----:B------:R-:W-:Y:S02]  /*05a0*/  UIMAD.WIDE.U32 UR4, UR5, UR25, UR4 ;  /* 0x00000019050472a5 */ /* 0x000fe4000f8e0004 */
[----:B------:R-:W-:Y:S02]  /*05b0*/  ULDC UR18, c[0x0][0x164] ;  /* 0x0000590000127ab9 */ /* 0x000fe40000000800 */
[----:B-1----:R-:W-:-:S07]  /*05c0*/  UIMAD.WIDE.U32 UR4, UR5, UR23, URZ ;  /* 0x00000017050472a5 */ /* 0x002fce000f8e003f */
[----:B------:R-:W-:Y:S02]  /*05d0*/  UMOV UR25, UR5 ;  /* 0x0000000500197c82 */ /* 0x000fe40008000000 */
[----:B------:R-:W-:Y:S02]  /*05e0*/  UIADD3 UR4, -UR25, URZ, URZ ;  /* 0x0000003f19047290 */ /* 0x000fe4000fffe13f */
[----:B------:R-:W-:Y:S02]  /*05f0*/  UIADD3 UR5, UR17, UR22, URZ ;  /* 0x0000001611057290 */ /* 0x000fe4000fffe03f */
[----:B------:R-:W-:Y:S02]  /*0600*/  UIMAD UR17, UR30, UR4, UR23 ;  /* 0x000000041e1172a4 */ /* 0x000fe4000f8e0217 */
[----:B------:R-:W-:Y:S02]  /*0610*/  UIMAD UR4, UR21, UR36, URZ ;  /* 0x00000024150472a4 */ /* 0x000fe4000f8e023f */
[----:B------:R-:W-:-:S02]  /*0620*/  UISETP.GT.U32.AND UP1, UPT, UR30, UR17, UPT ;  /* 0x000000111e00728c */ /* 0x000fc4000bf24070 */
[----:B------:R-:W-:-:S03]  /*0630*/  UIMAD UR32, UR20, UR37, UR4 ;  /* 0x00000025142072a4 */ /* 0x000fc6000f8e0204 */
[----:B------:R-:W-:Y:S02]  /*0640*/  UMOV UR4, UR16 ;  /* 0x0000001000047c82 */ /* 0x000fe40008000000 */
[----:B------:R-:W-:Y:S02]  /*0650*/  UIMAD.WIDE.U32 UR4, UR20, UR36, UR4 ;  /* 0x00000024140472a5 */ /* 0x000fe4000f8e0004 */
[----:B------:R-:W-:Y:S02]  /*0660*/  ULOP3.LUT UR16, UR20, UR33, URZ, 0x3c, !UPT ;  /* 0x0000002114107292 */ /* 0x000fe4000f8e3c3f */
[----:B------:R-:W-:Y:S02]  /*0670*/  @!UP1 UIADD3 UR17, UR17, -UR30, URZ ;  /* 0x8000001e11119290 */ /* 0x000fe4000fffe03f */
[----:B------:R-:W-:Y:S02]  /*0680*/  ULDC.64 UR36, c[0x0][0x240] ;  /* 0x0000900000247ab9 */ /* 0x000fe40000000a00 */
[----:B------:R-:W-:-:S02]  /*0690*/  UISETP.GE.U32.AND UP2, UPT, UR17, UR30, UPT ;  /* 0x0000001e1100728c */ /* 0x000fc4000bf46070 */
[----:B------:R-:W-:Y:S02]  /*06a0*/  ULEA UR23, UP3, UR24, UR36, 0x1 ;  /* 0x0000002418177291 */ /* 0x000fe4000f86083f */
[----:B------:R-:W-:Y:S02]  /*06b0*/  @!UP1 UIADD3 UR25, UR25, 0x1, URZ ;  /* 0x0000000119199890 */ /* 0x000fe4000fffe03f */
[----:B------:R-:W-:Y:S02]  /*06c0*/  ULEA.HI.X UR24, UR24, UR37, UR19, 0x1, UP3 ;  /* 0x0000002518187291 */ /* 0x000fe400098f0c13 */
[----:B------:R-:W-:Y:S02]  /*06d0*/  UISETP.GE.AND UP3, UPT, UR16, URZ, UPT ;  /* 0x0000003f1000728c */ /* 0x000fe4000bf66270 */
[----:B------:R-:W-:Y:S02]  /*06e0*/  UISETP.NE.AND UP1, UPT, URZ, UR33, UPT ;  /* 0x000000213f00728c */ /* 0x000fe4000bf25270 */
[----:B------:R-:W-:-:S02]  /*06f0*/  @UP2 UIADD3 UR25, UR25, 0x1, URZ ;  /* 0x0000000119192890 */ /* 0x000fc4000fffe03f */
[----:B------:R-:W-:Y:S02]  /*0700*/  UIADD3 UR17, UP4, UR26, UR14, URZ ;  /* 0x0000000e1a117290 */ /* 0x000fe4000ff9e03f */
[----:B------:R-:W-:Y:S02]  /*0710*/  UIADD3 UR26, UP2, UR26, UR4, URZ ;  /* 0x000000041a1a7290 */ /* 0x000fe4000ff5e03f */
[----:B------:R-:W-:Y:S02]  /*0720*/  UIADD3.X UR14, UR27, UR15, UR28, UP4, !UPT ;  /* 0x0000000f1b0e7290 */ /* 0x000fe4000a7fe41c */
[----:B------:R-:W-:Y:S02]  /*0730*/  UMOV UR22, UR25 ;  /* 0x0000001900167c82 */ /* 0x000fe40008000000 */
[----:B------:R-:W-:Y:S02]  /*0740*/  ULEA UR16, UP4, UR17, UR12, 0x1 ;  /* 0x0000000c11107291 */ /* 0x000fe4000f88083f */
[----:B------:R-:W-:-:S02]  /*0750*/  @!UP3 UIADD3 UR22, -UR22, URZ, URZ ;  /* 0x0000003f1616b290 */ /* 0x000fc4000fffe13f */
[----:B------:R-:W-:Y:S02]  /*0760*/  @!UP1 ULOP3.LUT UR22, URZ, UR33, URZ, 0x33, !UPT ;  /* 0x000000213f169292 */ /* 0x000fe4000f8e333f */
        /* <DEDUP_REMOVED lines=42> */
[----:B---3--:R-:W-:-:S04]  /*0a10*/  SHF.R.S32.HI R0, RZ, 0x1f, R103 ;  /* 0x0000001fff007819 */ /* 0x008fc80000011467 */
[----:B------:R-:W-:-:S04]  /*0a20*/  LEA.HI R0, R0, R103, RZ, 0x5 ;  /* 0x0000006700007211 */ /* 0x000fc800078f28ff */
[----:B----4-:R-:W-:Y:S02]  /*0a30*/  SHF.R.S32.HI R102, RZ, 0x5, R0 ;  /* 0x00000005ff667819 */ /* 0x010fe40000011400 */
.L_x_2913:
[----:B------:R-:W-:Y:S01]  /*0a40*/  BAR.SYNC.DEFER_BLOCKING 0x0 ;  /* 0x0000000000007b1d */ /* 0x000fe20000010000 */
[----:B0-----:R-:W-:Y:S02]  /*0a50*/  SHF.L.U32 R3, R103, 0x1, RZ ;  /* 0x0000000167037819 */ /* 0x001fe400000006ff */
[----:B------:R-:W-:Y:S02]  /*0a60*/  MOV R4, UR23 ;  /* 0x0000001700047c02 */ /* 0x000fe40008000f00 */
[----:B------:R-:W-:Y:S02]  /*0a70*/  LOP3.LUT R3, R3, 0xffffffc0, RZ, 0xc0, !PT ;  /* 0xffffffc003037812 */ /* 0x000fe400078ec0ff */
[----:B------:R-:W-:Y:S02]  /*0a80*/  MOV R5, UR24 ;  /* 0x0000001800057c02 */ /* 0x000fe40008000f00 */
[----:B------:R-:W-:-:S05]  /*0a90*/  LOP3.LUT R0, R3, 0x1f, R103, 0xf8, !PT ;  /* 0x0000001f03007812 */ /* 0x000fca00078ef867 */
[----:B------:R-:W-:-:S05]  /*0aa0*/  IMAD.WIDE R4, R0, 0x10, R4 ;  /* 0x0000001000047825 */ /* 0x000fca00078e0204 */
[----:B------:R-:W3:Y:S04]  /*0ab0*/  LDG.E.128 R12, [R4.64] ;  /* 0x00000022040c7981 */ /* 0x000ee8000c1e1d00 */
[----:B------:R-:W4:Y:S01]  /*0ac0*/  LDG.E.128 R16, [R4.64+0x200] ;  /* 0x0002002204107981 */ /* 0x000f22000c1e1d00 */
[----:B------:R-:W-:Y:S01]  /*0ad0*/  IADD3 R99, R3, R104, RZ ;  /* 0x0000006803637210 */ /* 0x000fe20007ffe0ff */
[----:B------:R-:W-:-:S03]  /*0ae0*/  HFMA2.MMA R9, -RZ, RZ, 0, 9.5367431640625e-07 ;  /* 0x00000010ff097435 */ /* 0x000fc600000001ff */
[----:B------:R-:W-:-:S07]  /*0af0*/  IADD3 R98, R99, R104, RZ ;  /* 0x0000006863627210 */ /* 0x000fce0007ffe0ff */
[----:B------:R-:W-:Y:S01]  /*0b00*/  IMAD.WIDE R8, R0, R9, UR16 ;  /* 0x0000001000087e25 */ /* 0x000fe2000f8e0209 */
        /* <DEDUP_REMOVED lines=15> */
[----:B------:R4:W2:Y:S04]  /*0c00*/  LDS.128 R4, [R98.X16+0x10] ;  /* 0x0000100062047984 */ /* 0x0008a8000000cc00 */
[----:B------:R-:W-:Y:S06]  /*0c10*/  BAR.SYNC.DEFER_BLOCKING 0x0 ;  /* 0x0000000000007b1d */ /* 0x000fec0000010000 */
[----:B0-----:R-:W5:Y:S04]  /*0c20*/  LDG.E.128 R16, [R10.64] ;  /* 0x000000220a107981 */ /* 0x001f68000c1e1d00 */
[----:B------:R-:W2:Y:S01]  /*0c30*/  LDG.E.128 R28, [R10.64+0x200] ;  /* 0x000200220a1c7981 */ /* 0x000ea2000c1e1d00 */
[----:B------:R-:W-:Y:S01]  /*0c40*/  ULDC UR29, c[0x0][0x174] ;  /* 0x00005d00001d7ab9 */ /* 0x000fe20000000800 */
[----:B------:R-:W-:Y:S01]  /*0c50*/  BSSY B0, `(.L_x_2778) ;  /* 0x000003c000007945 */ /* 0x000fe20003800000 */
[----:B------:R-:W-:Y:S01]  /*0c60*/  UIADD3 UR29, -UR6, UR29, URZ ;  /* 0x0000001d061d7290 */ /* 0x000fe2000fffe13f */
[----:B---3--:R-:W-:-:S02]  /*0c70*/  PRMT R97, RZ, 0x5410, R12 ;  /* 0x00005410ff617816 */ /* 0x008fc4000000000c */
[--C-:B------:R-:W-:Y:S02]  /*0c80*/  PRMT R95, RZ, 0x5410, R13.reuse ;  /* 0x00005410ff5f7816 */ /* 0x100fe4000000000d */
[----:B------:R-:W-:Y:S01]  /*0c90*/  PRMT R93, RZ, 0x5410, R14 ;  /* 0x00005410ff5d7816 */ /* 0x000fe2000000000e */
[----:B--2---:R-:W-:Y:S01]  /*0ca0*/  FADD.FTZ R97, R97, UR5 ;  /* 0x0000000561617e21 */ /* 0x004fe20008010000 */
[----:B------:R-:W-:Y:S01]  /*0cb0*/  PRMT R12, RZ, 0x7610, R12 ;  /* 0x00007610ff0c7816 */ /* 0x000fe2000000000c */
[----:B------:R-:W-:Y:S01]  /*0cc0*/  FADD.FTZ R95, R95, UR5 ;  /* 0x000000055f5f7e21 */ /* 0x000fe20008010000 */
[----:B------:R-:W-:Y:S01]  /*0cd0*/  PRMT R13, RZ, 0x7610, R13 ;  /* 0x00007610ff0d7816 */ /* 0x000fe2000000000d */
[----:B------:R-:W-:Y:S01]  /*0ce0*/  FADD.FTZ R93, R93, UR5 ;  /* 0x000000055d5d7e21 */ /* 0x000fe20008010000 */
[----:B------:R-:W-:Y:S01]  /*0cf0*/  FSETP.GTU.FTZ.AND P2, PT, R97, 20, PT ;  /* 0x41a000006100780b */ /* 0x000fe20003f5c000 */
[----:B------:R-:W-:Y:S01]  /*0d00*/  FADD.FTZ R96, R12, UR5 ;  /* 0x000000050c607e21 */ /* 0x000fe20008010000 */
[----:B------:R-:W-:Y:S01]  /*0d10*/  PRMT R14, RZ, 0x7610, R14 ;  /* 0x00007610ff0e7816 */ /* 0x000fe2000000000e */
[----:B------:R-:W-:Y:S01]  /*0d20*/  FADD.FTZ R94, R13, UR5 ;  /* 0x000000050d5e7e21 */ /* 0x000fe20008010000 */
[----:B------:R-:W-:-:S02]  /*0d30*/  PRMT R91, RZ, 0x5410, R15 ;  /* 0x00005410ff5b7816 */ /* 0x000fc4000000000f */
[----:B------:R-:W-:Y:S01]  /*0d40*/  PRMT R15, RZ, 0x7610, R15 ;  /* 0x00007610ff0f7816 */ /* 0x000fe2000000000f */
[----:B------:R-:W-:Y:S01]  /*0d50*/  FADD.FTZ R92, R14, UR5 ;  /* 0x000000050e5c7e21 */ /* 0x000fe20008010000 */
[----:B------:R-:W-:Y:S01]  /*0d60*/  FSETP.GTU.FTZ.AND P3, PT, R96, 20, PT ;  /* 0x41a000006000780b */ /* 0x000fe20003f7c000 */
[----:B------:R-:W-:Y:S01]  /*0d70*/  FADD.FTZ R91, R91, UR5 ;  /* 0x000000055b5b7e21 */ /* 0x000fe20008010000 */
[----:B------:R-:W-:Y:S01]  /*0d80*/  FSETP.GTU.FTZ.AND P4, PT, R95, 20, PT ;  /* 0x41a000005f00780b */ /* 0x000fe20003f9c000 */
[----:B------:R-:W-:Y:S01]  /*0d90*/  FADD.FTZ R90, R15, UR5 ;  /* 0x000000050f5a7e21 */ /* 0x000fe20008010000 */
[----:B------:R-:W-:Y:S02]  /*0da0*/  FSETP.GTU.FTZ.AND P5, PT, R94, 20, PT ;  /* 0x41a000005e00780b */ /* 0x000fe40003fbc000 */
[----:B------:R-:W-:Y:S02]  /*0db0*/  FSETP.GTU.FTZ.AND P6, PT, R93, 20, PT ;  /* 0x41a000005d00780b */ /* 0x000fe40003fdc000 */
[----:B------:R-:W-:-:S02]  /*0dc0*/  FSETP.GTU.FTZ.AND P0, PT, R92, 20, PT ;  /* 0x41a000005c00780b */ /* 0x000fc40003f1c000 */
[----:B------:R-:W-:Y:S01]  /*0dd0*/  FSETP.GTU.FTZ.AND P1, PT, R91, 20, PT ;  /* 0x41a000005b00780b */ /* 0x000fe20003f3c000 */
[----:B-----5:R4:W-:Y:S04]  /*0de0*/  STS.128 [R99.X16], R16 ;  /* 0x0000001063007388 */ /* 0x0209e8000000cc00 */
[----:B------:R4:W-:Y:S01]  /*0df0*/  STS.128 [R99.X16+0x200], R28 ;  /* 0x0002001c63007388 */ /* 0x0009e2000000cc00 */
[----:B------:R-:W-:-:S06]  /*0e00*/  NOP ;  /* 0x0000000000007918 */ /* 0x000fcc0000000000 */
        /* <DEDUP_REMOVED lines=32> */
.L_x_2779:
[----:B------:R-:W-:Y:S05]  /*1010*/  BSYNC B0 ;  /* 0x0000000000007941 */ /* 0x000fea0003800000 */
.L_x_2778:
        /* <DEDUP_REMOVED lines=36> */
.L_x_2781:
[----:B------:R-:W-:Y:S05]  /*1260*/  BSYNC B0 ;  /* 0x0000000000007941 */ /* 0x000fea0003800000 */
.L_x_2780:
        /* <DEDUP_REMOVED lines=36> */
.L_x_2783:
[----:B------:R-:W-:Y:S05]  /*14b0*/  BSYNC B0 ;  /* 0x0000000000007941 */ /* 0x000fea0003800000 */
.L_x_2782:
        /* <DEDUP_REMOVED lines=36> */
.L_x_2785:
[----:B------:R-:W-:Y:S05]  /*1700*/  BSYNC B0 ;  /* 0x0000000000007941 */ /* 0x000fea0003800000 */
.L_x_2784:
        /* <DEDUP_REMOVED lines=36> */
.L_x_2787:
[----:B------:R-:W-:Y:S05]  /*1950*/  BSYNC B0 ;  /* 0x0000000000007941 */ /* 0x000fea0003800000 */
.L_x_2786:
        /* <DEDUP_REMOVED lines=36> */
.L_x_2789:
[----:B------:R-:W-:Y:S05]  /*1ba0*/  BSYNC B0 ;  /* 0x0000000000007941 */ /* 0x000fea0003800000 */
.L_x_2788:
        /* <DEDUP_REMOVED lines=36> */
.L_x_2791:
[----:B------:R-:W-:Y:S05]  /*1df0*/  BSYNC B0 ;  /* 0x0000000000007941 */ /* 0x000fea0003800000 */
.L_x_2790:
        /* <DEDUP_REMOVED lines=36> */
.L_x_2793:
[----:B------:R-:W-:Y:S05]  /*2040*/  BSYNC B0 ;  /* 0x0000000000007941 */ /* 0x000fea0003800000 */
.L_x_2792:
        /* <DEDUP_REMOVED lines=36> */
.L_x_2795:
[----:B------:R-:W-:Y:S05]  /*2290*/  BSYNC B0 ;  /* 0x0000000000007941 */ /* 0x000fea0003800000 */
.L_x_2794:
        /* <DEDUP_REMOVED lines=34> */
.L_x_2797:
[----:B------:R-:W-:Y:S05]  /*24c0*/  BSYNC B0 ;  /* 0x0000000000007941 */ /* 0x000fea0003800000 */
.L_x_2796:
        /* <DEDUP_REMOVED lines=33> */
.L_x_2799:
[----:B------:R-:W-:Y:S05]  /*26e0*/  BSYNC B0 ;  /* 0x0000000000007941 */ /* 0x000fea0003800000 */
.L_x_2798:
        /* <DEDUP_REMOVED lines=33> */
.L_x_2801:
[----:B------:R-:W-:Y:S05]  /*2900*/  BSYNC B0 ;  /* 0x0000000000007941 */ /* 0x000fea0003800000 */
.L_x_2800:
        /* <DEDUP_REMOVED lines=33> */
.L_x_2803:
[----:B------:R-:W-:Y:S05]  /*2b20*/  BSYNC B0 ;  /* 0x0000000000007941 */ /* 0x000fea0003800000 */
.L_x_2802:
        /* <DEDUP_REMOVED lines=33> */
.L_x_2805:
[----:B------:R-:W-:Y:S05]  /*2d40*/  BSYNC B0 ;  /* 0x0000000000007941 */ /* 0x000fea0003800000 */
.L_x_2804:
        /* <DEDUP_REMOVED lines=33> */
.L_x_2807:
[----:B------:R-:W-:Y:S05]  /*2f60*/  BSYNC B0 ;  /* 0x0000000000007941 */ /* 0x000fea0003800000 */
.L_x_2806:
        /* <DEDUP_REMOVED lines=33> */
.L_x_2809:
[----:B------:R-:W-:Y:S05]  /*3180*/  BSYNC B0 ;  /* 0x0000000000007941 */ /* 0x000fea0003800000 */
.L_x_2808:
[----:B------:R-:W-:Y:S01]  /*3190*/  ULEA UR18, UR29, 0xfffff800, 0xb ;  /* 0xfffff8001d127891 */ /* 0x000fe2000f8e583f */
[----:B------:R-:W0:Y:S01]  /*31a0*/  LDS.128 R20, [R98.X16] ;  /* 0x0000000062147984 */ /* 0x000e22000000cc00 */
[----:B------:R-:W-:Y:S02]  /*31b0*/  ULDC.64 UR8, c[0x0][0x1f0] ;  /* 0x00007c0000087ab9 */ /* 0x000fe40000000a00 */
[----:B------:R-:W-:Y:S01]  /*31c0*/  UIMAD UR7, UR38, UR8, URZ ;  /* 0x00000008260772a4 */ /* 0x000fe2000f8e023f */
[----:B------:R-:W-:Y:S01]  /*31d0*/  LDS.128 R8, [R98.X16+0x10] ;  /* 0x0000100062087984 */ /* 0x000fe2000000cc00 */
[----:B------:R-:W-:Y:S02]  /*31e0*/  USHF.R.S32.HI UR19, URZ, 0x1f, UR18 ;  /* 0x0000001f3f137899 */ /* 0x000fe40008011412 */
[----:B------:R-:W-:Y:S02]  /*31f0*/  UIMAD UR7, UR31, UR9, UR7 ;  /* 0x000000091f0772a4 */ /* 0x000fe4000f8e0207 */
[----:B------:R-:W-:-:S02]  /*3200*/  UIMAD.WIDE.U32 UR8, UR31, UR8, UR18 ;  /* 0x000000081f0872a5 */ /* 0x000fc4000f8e0012 */
        /* <DEDUP_REMOVED lines=9> */
[----:B------:R-:W-:Y:S01]  /*32a0*/  MOV R4, UR7 ;  /* 0x0000000700047c02 */ /* 0x000fe20008000f00 */
[----:B------:R-:W-:-:S03]  /*32b0*/  ULDC.64 UR32, c[0x0][0x208] ;  /* 0x0000820000207ab9 */ /* 0x000fc60000000a00 */
[----:B------:R-:W-:Y:S01]  /*32c0*/  MOV R5, UR8 ;  /* 0x0000000800057c02 */ /* 0x000fe20008000f00 */
[----:B------:R-:W-:-:S04]  /*32d0*/  ULDC.64 UR8, c[0x0][0x200] ;  /* 0x0000800000087ab9 */ /* 0x000fc80000000a00 */
[----:B------:R-:W-:Y:S01]  /*32e0*/  IMAD.WIDE R4, R0, 0x10, R4 ;  /* 0x0000001000047825 */ /* 0x000fe200078e0204 */
[----:B------:R-:W-:Y:S06]  /*32f0*/  BAR.SYNC.DEFER_BLOCKING 0x0 ;  /* 0x0000000000007b1d */ /* 0x000fec0000010000 */
[----:B----4-:R-:W2:Y:S04]  /*3300*/  LDG.E.128 R28, [R4.64] ;  /* 0x00000022041c7981 */ /* 0x010ea8000c1e1d00 */
[----:B------:R-:W3:Y:S01]  /*3310*/  LDG.E.128 R32, [R4.64+0x200] ;  /* 0x0002002204207981 */ /* 0x000ee2000c1e1d00 */
        /* <DEDUP_REMOVED lines=16> */
[----:B--2---:R-:W-:Y:S04]  /*3420*/  STS.128 [R99.X16], R28 ;  /* 0x0000001c63007388 */ /* 0x004fe8000000cc00 */
[----:B---3--:R0:W-:Y:S01]  /*3430*/  STS.128 [R99.X16+0x200], R32 ;  /* 0x0002002063007388 */ /* 0x0081e2000000cc00 */
[----:B------:R-:W-:-:S06]  /*3440*/  NOP ;  /* 0x0000000000007918 */ /* 0x000fcc0000000000 */
[----:B------:R-:W2:Y:S04]  /*3450*/  LDS.128 R36, [R98.X16] ;  /* 0x0000000062247984 */ /* 0x000ea8000000cc00 */
[----:B------:R-:W3:Y:S04]  /*3460*/  LDS.128 R4, [R98.X16+0x10] ;  /* 0x0000100062047984 */ /* 0x000ee8000000cc00 */
[----:B------:R-:W-:Y:S06]  /*3470*/  BAR.SYNC.DEFER_BLOCKING 0x0 ;  /* 0x0000000000007b1d */ /* 0x000fec0000010000 */
[----:B------:R4:W5:Y:S04]  /*3480*/  LDG.E.128 R12, [R24.64] ;  /* 0x00000022180c7981 */ /* 0x000968000c1e1d00 */
[----:B------:R4:W5:Y:S01]  /*3490*/  LDG.E.128 R16, [R24.64+0x200] ;  /* 0x0002002218107981 */ /* 0x000962000c1e1d00 */
[--C-:B0-----:R-:W-:Y:S01]  /*34a0*/  PRMT R33, RZ, 0x5410, R21.reuse ;  /* 0x00005410ff217816 */ /* 0x101fe20000000015 */
[----:B------:R-:W-:Y:S01]  /*34b0*/  UIMAD UR7, UR38, UR8, URZ ;  /* 0x00000008260772a4 */ /* 0x000fe2000f8e023f */
[----:B------:R-:W-:Y:S01]  /*34c0*/  PRMT R40, RZ, 0x7610, R21 ;  /* 0x00007610ff287816 */ /* 0x000fe20000000015 */
[----:B------:R-:W-:Y:S01]  /*34d0*/  UIMAD UR30, UR21, UR32, URZ ;  /* 0x00000020151e72a4 */ /* 0x000fe2000f8e023f */
[--C-:B--2---:R-:W-:Y:S01]  /*34e0*/  PRMT R29, RZ, 0x5410, R37.reuse ;  /* 0x00005410ff1d7816 */ /* 0x104fe20000000025 */
[----:B------:R-:W-:Y:S01]  /*34f0*/  UIMAD UR7, UR31, UR9, UR7 ;  /* 0x000000091f0772a4 */ /* 0x000fe2000f8e0207 */
[----:B------:R-:W-:Y:S01]  /*3500*/  PRMT R41, RZ, 0x7610, R37 ;  /* 0x00007610ff297816 */ /* 0x000fe20000000025 */
[----:B------:R-:W-:Y:S01]  /*3510*/  UIMAD.WIDE.U32 UR8, UR31, UR8, UR18 ;  /* 0x000000081f0872a5 */ /* 0x000fe2000f8e0012 */
[----:B------:R-:W-:Y:S01]  /*3520*/  PRMT R60, RZ, 0x7610, R38 ;  /* 0x00007610ff3c7816 */ /* 0x000fe20000000026 */
[----:B------:R-:W-:Y:S01]  /*3530*/  FMUL.FTZ R30, R29, -1.4426950216293334961 ;  /* 0xbfb8aa3b1d1e7820 */ /* 0x000fe20000410000 */
[--C-:B----4-:R-:W-:Y:S01]  /*3540*/  PRMT R24, RZ, 0x5410, R36.reuse ;  /* 0x00005410ff187816 */ /* 0x110fe20000000024 */
[----:B------:R-:W-:Y:S01]  /*3550*/  FMUL.FTZ R31, R41, -1.4426950216293334961 ;  /* 0xbfb8aa3b291f7820 */ /* 0x000fe20000410000 */
[----:B------:R-:W-:Y:S01]  /*3560*/  PRMT R25, RZ, 0x7610, R36 ;  /* 0x00007610ff197816 */ /* 0x000fe20000000024 */
[----:B------:R0:W2:Y:S01]  /*3570*/  MUFU.EX2 R32, R30 ;  /* 0x0000001e00207308 */ /* 0x0000a20000000800 */
[----:B------:R-:W-:Y:S01]  /*3580*/  PRMT R43, RZ, 0x5410, R38 ;  /* 0x00005410ff2b7816 */ /* 0x000fe20000000026 */
[----:B------:R-:W-:Y:S01]  /*3590*/  FMUL.FTZ R2, R24, -1.4426950216293334961 ;  /* 0xbfb8aa3b18027820 */ /* 0x000fe20000410000 */
[----:B---3--:R-:W-:Y:S01]  /*35a0*/  PRMT R107, RZ, 0x5410, R5 ;  /* 0x00005410ff6b7816 */ /* 0x008fe20000000005 */
[----:B------:R-:W-:Y:S01]  /*35b0*/  FMUL.FTZ R27, R25, -1.4426950216293334961 ;  /* 0xbfb8aa3b191b7820 */ /* 0x000fe20000410000 */
[--C-:B------:R-:W-:Y:S01]  /*35c0*/  PRMT R79, RZ, 0x5410, R4.reuse ;  /* 0x00005410ff4f7816 */ /* 0x100fe20000000004 */
[----:B------:R-:W-:Y:S01]  /*35d0*/  UIADD3 UR9, UR9, UR7, URZ ;  /* 0x0000000709097290 */ /* 0x000fe2000fffe03f */
[--C-:B------:R-:W-:Y:S01]  /*35e0*/  PRMT R64, RZ, 0x5410, R39.reuse ;  /* 0x00005410ff407816 */ /* 0x100fe20000000027 */
[----:B------:R3:W4:Y:S01]  /*35f0*/  MUFU.EX2 R26, R2 ;  /* 0x00000002001a7308 */ /* 0x0007220000000800 */
[----:B------:R-:W-:Y:S01]  /*3600*/  PRMT R67, RZ, 0x7610, R39 ;  /* 0x00007610ff437816 */ /* 0x000fe20000000027 */
[----:B------:R-:W-:Y:S01]  /*3610*/  UIMAD UR30, UR20, UR33, UR30 ;  /* 0x00000021141e72a4 */ /* 0x000fe2000f8e021e */
[----:B------:R-:W-:Y:S01]  /*3620*/  PRMT R87, RZ, 0x7610, R4 ;  /* 0x00007610ff577816 */ /* 0x000fe20000000004 */
[----:B0-----:R-:W-:Y:S01]  /*3630*/  FMUL.FTZ R30, R64, -1.4426950216293334961 ;  /* 0xbfb8aa3b401e7820 */ /* 0x001fe20000410000 */
[--C-:B------:R-:W-:Y:S01]  /*3640*/  PRMT R58, RZ, 0x5410, R8.reuse ;  /* 0x00005410ff3a7816 */ /* 0x100fe20000000008 */
[----:B------:R-:W-:Y:S01]  /*3650*/  UIMAD.WIDE.U32 UR8, UR20, UR32, UR8 ;  /* 0x00000020140872a5 */ /* 0x000fe2000f8e0008 */
[----:B------:R-:W-:Y:S01]  /*3660*/  PRMT R39, RZ, 0x7610, R8 ;  /* 0x00007610ff277816 */ /* 0x000fe20000000008 */
[----:B------:R0:W1:Y:S01]  /*3670*/  MUFU.EX2 R28, R27 ;  /* 0x0000001b001c7308 */ /* 0x0000620000000800 */
[----:B---3--:R-:W-:Y:S01]  /*3680*/  FMUL.FTZ R2, R43, -1.4426950216293334961 ;  /* 0xbfb8aa3b2b027820 */ /* 0x008fe20000410000 */
[----:B------:R-:W-:Y:S01]  /*3690*/  PRMT R8, RZ, 0x7610, R72 ;  /* 0x00007610ff087816 */ /* 0x000fe20000000048 */
[----:B--2---:R-:W-:Y:S01]  /*36a0*/  FADD.FTZ R32, R32, 1 ;  /* 0x3f80000020207421 */ /* 0x004fe20000010000 */
[--C-:B------:R-:W-:Y:S01]  /*36b0*/  PRMT R57, RZ, 0x5410, R22.reuse ;  /* 0x00005410ff397816 */ /* 0x100fe20000000016 */
[----:B------:R-:W-:Y:S01]  /*36c0*/  FMUL.FTZ R4, R87, -1.4426950216293334961 ;  /* 0xbfb8aa3b57047820 */ /* 0x000fe20000410000 */
[----:B------:R-:W-:Y:S01]  /*36d0*/  PRMT R56, RZ, 0x7610, R22 ;  /* 0x00007610ff387816 */ /* 0x000fe20000000016 */
[----:B------:R-:W-:Y:S01]  /*36e0*/  ULDC.64 UR32, c[0x0][0x338] ;  /* 0x0000ce0000207ab9 */ /* 0x000fe20000000a00 */
[----:B----4-:R-:W-:Y:S01]  /*36f0*/  FADD.FTZ R26, R26, 1 ;  /* 0x3f8000001a1a7421 */ /* 0x010fe20000010000 */
[----:B------:R2:W3:Y:S01]  /*3700*/  MUFU.EX2 R42, R31 ;  /* 0x0000001f002a7308 */ /* 0x0004e20000000800 */
[----:B0-----:R-:W-:Y:S01]  /*3710*/  FMUL.FTZ R27, R60, -1.4426950216293334961 ;  /* 0xbfb8aa3b3c1b7820 */ /* 0x001fe20000410000 */
[--C-:B------:R-:W-:Y:S01]  /*3720*/  PRMT R38, RZ, 0x5410, R9.reuse ;  /* 0x00005410ff267816 */ /* 0x100fe20000000009 */
[----:B------:R-:W-:Y:S01]  /*3730*/  UIADD3 UR9, UR9, UR30, URZ ;  /* 0x0000001e09097290 */ /* 0x000fe2000fffe03f */
[----:B------:R-:W-:Y:S01]  /*3740*/  PRMT R37, RZ, 0x7610, R9 ;  /* 0x00007610ff257816 */ /* 0x000fe20000000009 */
[----:B------:R-:W-:Y:S01]  /*3750*/  ULEA UR7, UP0, UR8, UR32, 0x1 ;  /* 0x0000002008077291 */ /* 0x000fe2000f80083f */
[--C-:B------:R-:W-:Y:S01]  /*3760*/  PRMT R59, RZ, 0x5410, R23.reuse ;  /* 0x00005410ff3b7816 */ /* 0x100fe20000000017 */
[----:B-1----:R-:W-:Y:S01]  /*3770*/  FADD.FTZ R28, R28, 1 ;  /* 0x3f8000001c1c7421 */ /* 0x002fe20000010000 */
[----:B------:R0:W1:Y:S01]  /*3780*/  MUFU.EX2 R45, R27 ;  /* 0x0000001b002d7308 */ /* 0x0000620000000800 */
[----:B--2---:R-:W-:Y:S01]  /*3790*/  FMUL.FTZ R31, R67, -1.4426950216293334961 ;  /* 0xbfb8aa3b431f7820 */ /* 0x004fe20000410000 */
[----:B------:R-:W-:Y:S01]  /*37a0*/  PRMT R61, RZ, 0x7610, R23 ;  /* 0x00007610ff3d7816 */ /* 0x000fe20000000017 */
[----:B------:R-:W-:Y:S01]  /*37b0*/  ULEA.HI.X UR8, UR8, UR33, UR9, 0x1, UP0 ;  /* 0x0000002108087291 */ /* 0x000fe200080f0c09 */
[----:B------:R-:W-:-:S02]  /*37c0*/  PRMT R9, RZ, 0x5410, R73 ;  /* 0x00005410ff097816 */ /* 0x000fc40000000049 */
[----:B------:R-:W-:Y:S02]  /*37d0*/  PRMT R111, RZ, 0x7610, R6 ;  /* 0x00007610ff6f7816 */ /* 0x000fe40000000006 */
[----:B------:R-:W-:Y:S01]  /*37e0*/  MUFU.RCP R63, R26 ;  /* 0x0000001a003f7308 */ /* 0x000fe20000001000 */
[----:B0-----:R-:W-:Y:S01]  /*37f0*/  FMUL.FTZ R27, R107, -1.4426950216293334961 ;  /* 0xbfb8aa3b6b1b7820 */ /* 0x001fe20000410000 */
[----:B------:R-:W-:Y:S01]  /*3800*/  PRMT R112, RZ, 0x5410, R7 ;  /* 0x00005410ff707816 */ /* 0x000fe20000000007 */
[----:B---3--:R-:W-:Y:S01]  /*3810*/  FADD.FTZ R42, R42, 1 ;  /* 0x3f8000002a2a7421 */ /* 0x008fe20000010000 */
[--C-:B------:R-:W-:Y:S02]  /*3820*/  PRMT R36, RZ, 0x5410, R10.reuse ;  /* 0x00005410ff247816 */ /* 0x100fe4000000000a */
[----:B------:R-:W-:Y:S02]  /*3830*/  PRMT R35, RZ, 0x7610, R10 ;  /* 0x00007610ff237816 */ /* 0x000fe4000000000a */
[----:B------:R0:W2:Y:S01]  /*3840*/  MUFU.EX2 R44, R2 ;  /* 0x00000002002c7308 */ /* 0x0000a20000000800 */
[----:B-1----:R-:W-:Y:S01]  /*3850*/  FADD.FTZ R45, R45, 1 ;  /* 0x3f8000002d2d7421 */ /* 0x002fe20000010000 */
[----:B------:R-:W-:-:S02]  /*3860*/  PRMT R34, RZ, 0x5410, R11 ;  /* 0x00005410ff227816 */ /* 0x000fc4000000000b */
[----:B------:R-:W-:Y:S02]  /*3870*/  PRMT R114, RZ, 0x7610, R7 ;  /* 0x00007610ff727816 */ /* 0x000fe40000000007 */
[----:B------:R-:W-:Y:S02]  /*3880*/  ISETP.NE.U32.AND P0, PT, RZ, c[0x0][0x270], PT ;  /* 0x00009c00ff007a0c */ /* 0x000fe40003f05070 */
[----:B------:R1:W3:Y:S01]  /*3890*/  MUFU.EX2 R108, R27 ;  /* 0x0000001b006c7308 */ /* 0x0002e20000000800 */
[----:B0-----:R-:W-:Y:S01]  /*38a0*/  FMUL.FTZ R2, R79, -1.4426950216293334961 ;  /* 0xbfb8aa3b4f027820 */ /* 0x001fe20000410000 */
[----:B------:R-:W-:-:S06]  /*38b0*/  ISETP.NE.AND.EX P0, PT, RZ, c[0x0][0x274], PT, P0 ;  /* 0x00009d00ff007a0c */ /* 0x000fcc0003f05300 */
[----:B------:R0:W4:Y:S01]  /*38c0*/  MUFU.EX2 R83, R2 ;  /* 0x0000000200537308 */ /* 0x0001220000000800 */
[----:B-1----:R-:W-:Y:S01]  /*38d0*/  PRMT R27, RZ, 0x7610, R5 ;  /* 0x00007610ff1b7816 */ /* 0x002fe20000000005 */
[----:B--2---:R-:W-:-:S04]  /*38e0*/  FADD.FTZ R44, R44, 1 ;  /* 0x3f8000002c2c7421 */ /* 0x004fc80000010000 */
[----:B------:R-:W-:Y:S02]  /*38f0*/  FMUL.FTZ R5, R27, -1.4426950216293334961 ;  /* 0xbfb8aa3b1b057820 */ /* 0x000fe40000410000 */
[----:B------:R-:W1:Y:S01]  /*3900*/  MUFU.RCP R62, R28 ;  /* 0x0000001c003e7308 */ /* 0x000e620000001000 */
[----:B0-----:R-:W-:Y:S01]  /*3910*/  PRMT R2, RZ, 0x5410, R6 ;  /* 0x00005410ff027816 */ /* 0x001fe20000000006 */
[----:B------:R-:W-:Y:S02]  /*3920*/  FMUL.FTZ R6, R111, -1.4426950216293334961 ;  /* 0xbfb8aa3b6f067820 */ /* 0x000fe40000410000 */
[----:B---3--:R-:W-:-:S04]  /*3930*/  FADD.FTZ R108, R108, 1 ;  /* 0x3f8000006c6c7421 */ /* 0x008fc80000010000 */
[----:B------:R0:W-:Y:S01]  /*3940*/  MUFU.EX2 R46, R30 ;  /* 0x0000001e002e7308 */ /* 0x0001e20000000800 */
[----:B----4-:R-:W-:-:S07]  /*3950*/  FADD.FTZ R83, R83, 1 ;  /* 0x3f80000053537421 */ /* 0x010fce0000010000 */
[----:B------:R2:W3:Y:S01]  /*3960*/  MUFU.EX2 R77, R31 ;  /* 0x0000001f004d7308 */ /* 0x0004e20000000800 */
[----:B0-----:R-:W-:Y:S02]  /*3970*/  FMUL.FTZ R30, R2, -1.4426950216293334961 ;  /* 0xbfb8aa3b021e7820 */ /* 0x001fe40000410000 */
[----:B-1----:R-:W-:-:S05]  /*3980*/  FMUL.FTZ R21, R25, R62 ;  /* 0x0000003e19157220 */ /* 0x002fca0000410000 */
[----:B------:R0:W1:Y:S01]  /*3990*/  MUFU.RCP R76, R32 ;  /* 0x00000020004c7308 */ /* 0x0000620000001000 */
[----:B--2---:R-:W-:-:S04]  /*39a0*/  MOV R31, c[0x0][0x16c] ;  /* 0x00005b00001f7a02 */ /* 0x004fc80000000f00 */
[----:B------:R-:W-:Y:S02]  /*39b0*/  ISETP.GE.AND P1, PT, R31, 0x1, PT ;  /* 0x000000011f00780c */ /* 0x000fe40003f26270 */
[----:B------:R-:W-:Y:S01]  /*39c0*/  PRMT R31, RZ, 0x5410, R20 ;  /* 0x00005410ff1f7816 */ /* 0x000fe20000000014 */
[----:B------:R2:W4:Y:S01]  /*39d0*/  MUFU.EX2 R109, R5 ;  /* 0x00000005006d7308 */ /* 0x0005220000000800 */
[----:B---3--:R-:W-:Y:S01]  /*39e0*/  FADD.FTZ R77, R77, 1 ;  /* 0x3f8000004d4d7421 */ /* 0x008fe20000010000 */
[----:B0-----:R-:W-:-:S06]  /*39f0*/  PRMT R32, RZ, 0x7610, R11 ;  /* 0x00007610ff207816 */ /* 0x001fcc000000000b */
[----:B------:R0:W3:Y:S01]  /*3a00*/  MUFU.EX2 R110, R30 ;  /* 0x0000001e006e7308 */ /* 0x0000e20000000800 */
[----:B--2---:R-:W-:Y:S02]  /*3a10*/  FADD.FTZ R5, -R63, 1 ;  /* 0x3f8000003f057421 */ /* 0x004fe40000010100 */
[----:B-1----:R-:W-:Y:S02]  /*3a20*/  FMUL.FTZ R22, R29, R76 ;  /* 0x0000004c1d167220 */ /* 0x002fe40000410000 */
[C---:B------:R-:W-:Y:S01]  /*3a30*/  FFMA.FTZ R65, R24.reuse, R5, 1 ;  /* 0x3f80000018417423 */ /* 0x040fe20000010005 */
[----:B------:R-:W-:Y:S01]  /*3a40*/  PRMT R5, RZ, 0x5410, R72 ;  /* 0x00005410ff057816 */ /* 0x000fe20000000048 */
[----:B------:R-:W-:Y:S01]  /*3a50*/  FMUL.FTZ R47, R33, R22 ;  /* 0x00000016212f7220 */ /* 0x000fe20000410000 */
[----:B------:R-:W1:Y:S01]  /*3a60*/  MUFU.RCP R80, R42 ;  /* 0x0000002a00507308 */ /* 0x000e620000001000 */
[----:B0-----:R-:W-:Y:S01]  /*3a70*/  PRMT R30, RZ, 0x7610, R20 ;  /* 0x00007610ff1e7816 */ /* 0x001fe20000000014 */
[----:B------:R-:W-:-:S02]  /*3a80*/  FMUL.FTZ R20, R24, R63 ;  /* 0x0000003f18147220 */ /* 0x000fc40000410000 */
[----:B----4-:R-:W-:Y:S02]  /*3a90*/  FADD.FTZ R109, R109, 1 ;  /* 0x3f8000006d6d7421 */ /* 0x010fe40000010000 */
[----:B------:R-:W-:Y:S02]  /*3aa0*/  FMUL.FTZ R49, R31, R20 ;  /* 0x000000141f317220 */ /* 0x000fe40000410000 */
[----:B------:R0:W-:Y:S01]  /*3ab0*/  MUFU.EX2 R101, R4 ;  /* 0x0000000400657308 */ /* 0x0001e20000000800 */
[----:B------:R-:W-:Y:S02]  /*3ac0*/  FMUL.FTZ R48, R30, R21 ;  /* 0x000000151e307220 */ /* 0x000fe40000410000 */
[----:B------:R-:W-:Y:S02]  /*3ad0*/  FFMA.FTZ R5, R49, R5, R106 ;  /* 0x0000000531057223 */ /* 0x000fe4000001006a */
[----:B---3--:R-:W-:Y:S02]  /*3ae0*/  FADD.FTZ R110, R110, 1 ;  /* 0x3f8000006e6e7421 */ /* 0x008fe40000010000 */
[----:B------:R-:W-:Y:S01]  /*3af0*/  FFMA.FTZ R8, R48, R8, R5 ;  /* 0x0000000830087223 */ /* 0x000fe20000010005 */
[----:B------:R-:W2:Y:S01]  /*3b00*/  MUFU.RCP R84, R44 ;  /* 0x0000002c00547308 */ /* 0x000ea20000001000 */
[----:B0-----:R-:W-:-:S02]  /*3b10*/  FADD.FTZ R4, -R62, 1 ;  /* 0x3f8000003e047421 */ /* 0x001fc40000010100 */
[----:B------:R-:W-:Y:S02]  /*3b20*/  FADD.FTZ R5, R46, 1 ;  /* 0x3f8000002e057421 */ /* 0x000fe40000010000 */
[----:B------:R-:W-:Y:S02]  /*3b30*/  FFMA.FTZ R66, R25, R4, 1 ;  /* 0x3f80000019427423 */ /* 0x000fe40000010004 */
[----:B------:R-:W-:Y:S01]  /*3b40*/  FADD.FTZ R4, -R76, 1 ;  /* 0x3f8000004c047421 */ /* 0x000fe20000010100 */
[----:B------:R0:W3:Y:S01]  /*3b50*/  MUFU.RCP R81, R45 ;  /* 0x0000002d00517308 */ /* 0x0000e20000001000 */
[----:B-1----:R-:W-:Y:S02]  /*3b60*/  FMUL.FTZ R23, R41, R80 ;  /* 0x0000005029177220 */ /* 0x002fe40000410000 */
[----:B------:R-:W-:Y:S02]  /*3b70*/  FFMA.FTZ R78, R29, R4, 1 ;  /* 0x3f8000001d4e7423 */ /* 0x000fe40000010004 */
[----:B------:R-:W-:-:S02]  /*3b80*/  FADD.FTZ R4, -R80, 1 ;  /* 0x3f80000050047421 */ /* 0x000fc40000010100 */
[----:B------:R-:W-:Y:S01]  /*3b90*/  FFMA.FTZ R9, R47, R9, R8 ;  /* 0x000000092f097223 */ /* 0x000fe20000010008 */
[----:B------:R3:W-:Y:S01]  /*3ba0*/  MUFU.RCP R85, R5 ;  /* 0x0000000500557308 */ /* 0x0007e20000001000 */
[----:B------:R-:W-:Y:S01]  /*3bb0*/  FFMA.FTZ R82, R41, R4, 1 ;  /* 0x3f80000029527423 */ /* 0x000fe20000010004 */
[----:B------:R-:W-:Y:S01]  /*3bc0*/  PRMT R4, RZ, 0x7610, R73 ;  /* 0x00007610ff047816 */ /* 0x000fe20000000049 */
[----:B------:R-:W-:Y:S02]  /*3bd0*/  FMUL.FTZ R46, R40, R23 ;  /* 0x00000017282e7220 */ /* 0x000fe40000410000 */
[----:B--2---:R-:W-:Y:S02]  /*3be0*/  FMUL.FTZ R24, R43, R84 ;  /* 0x000000542b187220 */ /* 0x004fe40000410000 */
[----:B------:R-:W-:Y:S01]  /*3bf0*/  FFMA.FTZ R26, R46, R4, R9 ;  /* 0x000000042e1a7223 */ /* 0x000fe20000010009 */
[----:B------:R-:W1:Y:S01]  /*3c00*/  MUFU.RCP R100, R77 ;  /* 0x0000004d00647308 */ /* 0x000e620000001000 */
[----:B------:R-:W-:-:S02]  /*3c10*/  FADD.FTZ R4, -R84, 1 ;  /* 0x3f80000054047421 */ /* 0x000fc40000010100 */
[----:B0-----:R-:W-:Y:S02]  /*3c20*/  FMUL.FTZ R45, R57, R24 ;  /* 0x00000018392d7220 */ /* 0x001fe40000410000 */
[----:B---3--:R-:W-:Y:S02]  /*3c30*/  FADD.FTZ R5, -R81, 1 ;  /* 0x3f80000051057421 */ /* 0x008fe40000010100 */
[----:B------:R-:W-:Y:S01]  /*3c40*/  FMUL.FTZ R25, R60, R81 ;  /* 0x000000513c197220 */ /* 0x000fe20000410000 */
[----:B------:R-:W-:Y:S01]  /*3c50*/  MUFU.RCP R108, R108 ;  /* 0x0000006c006c7308 */ /* 0x000fe20000001000 */
[----:B------:R-:W-:Y:S01]  /*3c60*/  FFMA.FTZ R86, R43, R4, 1 ;  /* 0x3f8000002b567423 */ /* 0x000fe20000010004 */
[----:B------:R-:W-:Y:S01]  /*3c70*/  PRMT R4, RZ, 0x7610, R74 ;  /* 0x00007610ff047816 */ /* 0x000fe2000000004a */
[----:B------:R-:W-:Y:S02]  /*3c80*/  FMUL.FTZ R44, R56, R25 ;  /* 0x00000019382c7220 */ /* 0x000fe40000410000 */
[----:B------:R-:W-:-:S02]  /*3c90*/  FADD.FTZ R101, R101, 1 ;  /* 0x3f80000065657421 */ /* 0x000fc40000010000 */
[----:B-1----:R-:W-:Y:S02]  /*3ca0*/  FMUL.FTZ R28, R67, R100 ;  /* 0x00000064431c7220 */ /* 0x002fe40000410000 */
[----:B------:R-:W-:Y:S02]  /*3cb0*/  MUFU.RCP R106, R101 ;  /* 0x00000065006a7308 */ /* 0x000fe40000001000 */
[----:B------:R-:W-:Y:S01]  /*3cc0*/  FMUL.FTZ R42, R61, R28 ;  /* 0x0000001c3d2a7220 */ /* 0x000fe20000410000 */
[----:B-----5:R0:W-:Y:S04]  /*3cd0*/  STS.128 [R99.X16], R12 ;  /* 0x0000000c63007388 */ /* 0x0201e8000000cc00 */
[----:B------:R1:W-:Y:S01]  /*3ce0*/  STS.128 [R99.X16+0x200], R16 ;  /* 0x0002001063007388 */ /* 0x0003e2000000cc00 */
[----:B------:R-:W-:-:S06]  /*3cf0*/  NOP ;  /* 0x0000000000007918 */ /* 0x000fcc0000000000 */
[----:B------:R-:W2:Y:S01]  /*3d00*/  LDS.128 R8, [R98.X16] ;  /* 0x0000000062087984 */ /* 0x000ea2000000cc00 */
[----:B0-----:R-:W-:Y:S01]  /*3d10*/  PRMT R12, RZ, 0x5410, R74 ;  /* 0x00005410ff0c7816 */ /* 0x001fe2000000004a */
[----:B------:R-:W-:Y:S02]  /*3d20*/  FFMA.FTZ R15, R60, R5, 1 ;  /* 0x3f8000003c0f7423 */ /* 0x000fe40000010005 */
[----:B------:R-:W-:Y:S01]  /*3d30*/  FADD.FTZ R5, -R85, 1 ;  /* 0x3f80000055057421 */ /* 0x000fe20000010100 */
[----:B-1----:R-:W0:Y:S01]  /*3d40*/  MUFU.RCP R16, R83 ;  /* 0x0000005300107308 */ /* 0x002e220000001000 */
[----:B------:R-:W-:Y:S02]  /*3d50*/  FFMA.FTZ R13, R45, R12, R26 ;  /* 0x0000000c2d0d7223 */ /* 0x000fe4000001001a */
[C---:B------:R-:W-:Y:S02]  /*3d60*/  FMUL.FTZ R26, R64.reuse, R85 ;  /* 0x00000055401a7220 */ /* 0x040fe40000410000 */
[----:B------:R-:W-:-:S02]  /*3d70*/  FFMA.FTZ R17, R64, R5, 1 ;  /* 0x3f80000040117423 */ /* 0x000fc40000010005 */
[----:B------:R-:W-:Y:S01]  /*3d80*/  FFMA.FTZ R12, R44, R4, R13 ;  /* 0x000000042c0c7223 */ /* 0x000fe2000001000d */
[----:B------:R1:W3:Y:S01]  /*3d90*/  MUFU.EX2 R19, R6 ;  /* 0x0000000600137308 */ /* 0x0002e20000000800 */
[----:B------:R-:W-:Y:S02]  /*3da0*/  FMUL.FTZ R43, R59, R26 ;  /* 0x0000001a3b2b7220 */ /* 0x000fe40000410000 */
[----:B------:R-:W-:Y:S02]  /*3db0*/  FMUL.FTZ R5, R112, -1.4426950216293334961 ;  /* 0xbfb8aa3b70057820 */ /* 0x000fe40000410000 */
[----:B------:R-:W-:Y:S02]  /*3dc0*/  FADD.FTZ R4, -R100, 1 ;  /* 0x3f80000064047421 */ /* 0x000fe40000010100 */
[----:B------:R-:W-:Y:S01]  /*3dd0*/  FMUL.FTZ R13, R114, -1.4426950216293334961 ;  /* 0xbfb8aa3b720d7820 */ /* 0x000fe20000410000 */
[----:B------:R4:W5:Y:S01]  /*3de0*/  MUFU.EX2 R113, R5 ;  /* 0x0000000500717308 */ /* 0x0009620000000800 */
[----:B-1----:R-:W-:Y:S01]  /*3df0*/  PRMT R6, RZ, 0x5410, R75 ;  /* 0x00005410ff067816 */ /* 0x002fe2000000004b */
[----:B0-----:R-:W-:-:S04]  /*3e00*/  FMUL.FTZ R29, R79, R16 ;  /* 0x000000104f1d7220 */ /* 0x001fc80000410000 */
[----:B------:R-:W-:Y:S02]  /*3e10*/  FFMA.FTZ R41, R43, R6, R12 ;  /* 0x000000062b297223 */ /* 0x000fe4000001000c */
[----:B------:R-:W-:Y:S01]  /*3e20*/  FFMA.FTZ R12, R67, R4, 1 ;  /* 0x3f800000430c7423 */ /* 0x000fe20000010004 */
[----:B----4-:R-:W-:Y:S01]  /*3e30*/  PRMT R5, RZ, 0x7610, R75 ;  /* 0x00007610ff057816 */ /* 0x010fe2000000004b */
[----:B------:R-:W-:Y:S01]  /*3e40*/  FADD.FTZ R4, -R16, 1 ;  /* 0x3f80000010047421 */ /* 0x000fe20000010100 */
[----:B------:R-:W0:Y:S01]  /*3e50*/  MUFU.EX2 R115, R13 ;  /* 0x0000000d00737308 */ /* 0x000e220000000800 */
[----:B---3--:R-:W-:Y:S02]  /*3e60*/  FADD.FTZ R19, R19, 1 ;  /* 0x3f80000013137421 */ /* 0x008fe40000010000 */
[----:B------:R-:W-:Y:S01]  /*3e70*/  FFMA.FTZ R18, R79, R4, 1 ;  /* 0x3f8000004f127423 */ /* 0x000fe20000010004 */
[----:B------:R-:W-:Y:S01]  /*3e80*/  PRMT R4, RZ, 0x5410, R68 ;  /* 0x00005410ff047816 */ /* 0x000fe20000000044 */
[----:B------:R-:W-:Y:S01]  /*3e90*/  FFMA.FTZ R6, R42, R5, R41 ;  /* 0x000000052a067223 */ /* 0x000fe20000010029 */
[--C-:B--2---:R-:W-:Y:S01]  /*3ea0*/  PRMT R60, RZ, 0x5410, R8.reuse ;  /* 0x00005410ff3c7816 */ /* 0x104fe20000000008 */
[----:B------:R-:W-:Y:S01]  /*3eb0*/  FMUL.FTZ R41, R58, R29 ;  /* 0x0000001d3a297220 */ /* 0x000fe20000410000 */
[----:B------:R-:W-:Y:S01]  /*3ec0*/  PRMT R64, RZ, 0x7610, R8 ;  /* 0x00007610ff407816 */ /* 0x000fe20000000008 */
[----:B-----5:R-:W-:Y:S01]  /*3ed0*/  FADD.FTZ R113, R113, 1 ;  /* 0x3f80000071717421 */ /* 0x020fe20000010000 */
[--C-:B------:R-:W-:Y:S01]  /*3ee0*/  PRMT R77, RZ, 0x7610, R9.reuse ;  /* 0x00007610ff4d7816 */ /* 0x100fe20000000009 */
[----:B------:R-:W-:Y:S01]  /*3ef0*/  FFMA.FTZ R116, R41, R4, R6 ;  /* 0x0000000429747223 */ /* 0x000fe20000010006 */
[----:B------:R-:W-:Y:S01]  /*3f00*/  PRMT R67, RZ, 0x5410, R9 ;  /* 0x00005410ff437816 */ /* 0x000fe20000000009 */
[----:B------:R-:W1:Y:S01]  /*3f10*/  LDS.128 R4, [R98.X16+0x10] ;  /* 0x0000100062047984 */ /* 0x000e62000000cc00 */
[----:B------:R-:W-:Y:S01]  /*3f20*/  FMUL.FTZ R8, R31, R60 ;  /* 0x0000003c1f087220 */ /* 0x000fe20000410000 */
[--C-:B------:R-:W-:Y:S01]  /*3f30*/  PRMT R31, RZ, 0x7610, R11.reuse ;  /* 0x00007610ff1f7816 */ /* 0x100fe2000000000b */
[----:B------:R-:W-:Y:S01]  /*3f40*/  FMUL.FTZ R9, R30, R64 ;  /* 0x000000401e097220 */ /* 0x000fe20000410000 */
[----:B------:R-:W-:Y:S01]  /*3f50*/  PRMT R30, RZ, 0x5410, R11 ;  /* 0x00005410ff1e7816 */ /* 0x000fe2000000000b */
[----:B------:R-:W-:Y:S01]  /*3f60*/  FMUL.FTZ R11, R40, R77 ;  /* 0x0000004d280b7220 */ /* 0x000fe20000410000 */
[--C-:B------:R-:W-:Y:S01]  /*3f70*/  PRMT R79, RZ, 0x5410, R10.reuse ;  /* 0x00005410ff4f7816 */ /* 0x100fe2000000000a */
[----:B------:R-:W2:Y:S01]  /*3f80*/  MUFU.RCP R40, R109 ;  /* 0x0000006d00287308 */ /* 0x000ea20000001000 */
[----:B------:R-:W-:Y:S01]  /*3f90*/  FMUL.FTZ R9, R62, R9 ;  /* 0x000000093e097220 */ /* 0x000fe20000410000 */
[----:B------:R-:W-:Y:S01]  /*3fa0*/  PRMT R83, RZ, 0x7610, R10 ;  /* 0x00007610ff537816 */ /* 0x000fe2000000000a */
[----:B------:R-:W-:-:S02]  /*3fb0*/  FMUL.FTZ R33, R33, R67 ;  /* 0x0000004321217220 */ /* 0x000fc40000410000 */
[----:B------:R-:W-:Y:S02]  /*3fc0*/  FMUL.FTZ R57, R57, R79 ;  /* 0x0000004f39397220 */ /* 0x000fe40000410000 */
[----:B------:R-:W-:Y:S01]  /*3fd0*/  FMUL.FTZ R10, R59, R30 ;  /* 0x0000001e3b0a7220 */ /* 0x000fe20000410000 */
[----:B------:R-:W-:Y:S01]  /*3fe0*/  MUFU.RCP R113, R113 ;  /* 0x0000007100717308 */ /* 0x000fe20000001000 */
[----:B------:R-:W-:Y:S02]  /*3ff0*/  FMUL.FTZ R61, R61, R31 ;  /* 0x0000001f3d3d7220 */ /* 0x000fe40000410000 */
[----:B0-----:R-:W-:Y:S02]  /*4000*/  FADD.FTZ R115, R115, 1 ;  /* 0x3f80000073737421 */ /* 0x001fe40000010000 */
[----:B------:R-:W-:Y:S02]  /*4010*/  FMUL.FTZ R9, R9, R66 ;  /* 0x0000004209097220 */ /* 0x000fe40000410000 */
[----:B------:R-:W-:Y:S01]  /*4020*/  FMUL.FTZ R8, R63, R8 ;  /* 0x000000083f087220 */ /* 0x000fe20000410000 */
[----:B------:R-:W0:Y:S01]  /*4030*/  MUFU.RCP R66, R19 ;  /* 0x0000001300427308 */ /* 0x000e220000001000 */
[----:B------:R-:W-:-:S02]  /*4040*/  FMUL.FTZ R33, R76, R33 ;  /* 0x000000214c217220 */ /* 0x000fc40000410000 */
[----:B------:R-:W-:Y:S02]  /*4050*/  FMUL.FTZ R11, R80, R11 ;  /* 0x0000000b500b7220 */ /* 0x000fe40000410000 */
[----:B------:R-:W-:Y:S02]  /*4060*/  FMUL.FTZ R57, R84, R57 ;  /* 0x0000003954397220 */ /* 0x000fe40000410000 */
[----:B------:R-:W-:Y:S01]  /*4070*/  FMUL.FTZ R10, R85, R10 ;  /* 0x0000000a550a7220 */ /* 0x000fe20000410000 */
[----:B------:R-:W3:Y:S01]  /*4080*/  MUFU.RCP R115, R115 ;  /* 0x0000007300737308 */ /* 0x000ee20000001000 */
[----:B------:R-:W-:Y:S02]  /*4090*/  FMUL.FTZ R61, R100, R61 ;  /* 0x0000003d643d7220 */ /* 0x000fe40000410000 */
[----:B------:R-:W-:Y:S02]  /*40a0*/  FMUL.FTZ R8, R8, R65 ;  /* 0x0000004108087220 */ /* 0x000fe40000410000 */
[----:B------:R-:W-:-:S02]  /*40b0*/  FMUL.FTZ R13, R33, R78 ;  /* 0x0000004e210d7220 */ /* 0x000fc40000410000 */
[----:B------:R-:W-:Y:S01]  /*40c0*/  FMUL.FTZ R82, R11, R82 ;  /* 0x000000520b527220 */ /* 0x000fe20000410000 */
[----:B------:R-:W4:Y:S01]  /*40d0*/  MUFU.RCP R63, R110 ;  /* 0x0000006e003f7308 */ /* 0x000f220000001000 */
[--C-:B-1----:R-:W-:Y:S01]  /*40e0*/  PRMT R59, RZ, 0x5410, R5.reuse ;  /* 0x00005410ff3b7816 */ /* 0x102fe20000000005 */
[----:B------:R-:W-:Y:S01]  /*40f0*/  FMUL.FTZ R14, R57, R86 ;  /* 0x00000056390e7220 */ /* 0x000fe20000410000 */
[----:B------:R-:W-:Y:S01]  /*4100*/  PRMT R62, RZ, 0x7610, R5 ;  /* 0x00007610ff3e7816 */ /* 0x000fe20000000005 */
[----:B------:R-:W-:Y:S01]  /*4110*/  FMUL.FTZ R10, R10, R17 ;  /* 0x000000110a0a7220 */ /* 0x000fe20000410000 */
[--C-:B------:R-:W-:Y:S01]  /*4120*/  PRMT R65, RZ, 0x5410, R6.reuse ;  /* 0x00005410ff417816 */ /* 0x100fe20000000006 */
[----:B------:R-:W-:Y:S01]  /*4130*/  FMUL.FTZ R61, R61, R12 ;  /* 0x0000000c3d3d7220 */ /* 0x000fe20000410000 */
[----:B------:R-:W-:Y:S01]  /*4140*/  PRMT R76, RZ, 0x7610, R6 ;  /* 0x00007610ff4c7816 */ /* 0x000fe20000000006 */
[----:B------:R-:W-:Y:S01]  /*4150*/  FADD.FTZ R6, -R108, 1 ;  /* 0x3f8000006c067421 */ /* 0x000fe20000010100 */
[--C-:B------:R-:W-:Y:S01]  /*4160*/  PRMT R33, RZ, 0x5410, R4.reuse ;  /* 0x00005410ff217816 */ /* 0x100fe20000000004 */
[----:B--2---:R-:W-:Y:S01]  /*4170*/  FADD.FTZ R12, -R40, 1 ;  /* 0x3f800000280c7421 */ /* 0x004fe20000010100 */
[----:B------:R-:W-:Y:S01]  /*4180*/  PRMT R57, RZ, 0x7610, R4 ;  /* 0x00007610ff397816 */ /* 0x000fe20000000004 */
[----:B------:R-:W-:Y:S01]  /*4190*/  FMUL.FTZ R11, R38, R59 ;  /* 0x0000003b260b7220 */ /* 0x000fe20000410000 */
[--C-:B------:R-:W-:Y:S01]  /*41a0*/  PRMT R78, RZ, 0x5410, R7.reuse ;  /* 0x00005410ff4e7816 */ /* 0x100fe20000000007 */
[----:B------:R-:W-:Y:S01]  /*41b0*/  FMUL.FTZ R17, R37, R62 ;  /* 0x0000003e25117220 */ /* 0x000fe20000410000 */
[----:B------:R-:W-:Y:S01]  /*41c0*/  PRMT R80, RZ, 0x7610, R7 ;  /* 0x00007610ff507816 */ /* 0x000fe20000000007 */
[----:B------:R-:W-:Y:S01]  /*41d0*/  FFMA.FTZ R6, R107, R6, 1 ;  /* 0x3f8000006b067423 */ /* 0x000fe20000010006 */
[----:B------:R-:W-:Y:S01]  /*41e0*/  F2FP.BF16.PACK_AB R13, R82, R13 ;  /* 0x0000000d520d723e */ /* 0x000fe200000010ff */
[----:B------:R-:W-:-:S02]  /*41f0*/  FMUL.FTZ R11, R108, R11 ;  /* 0x0000000b6c0b7220 */ /* 0x000fc40000410000 */
[----:B------:R-:W-:Y:S02]  /*4200*/  FFMA.FTZ R12, R27, R12, 1 ;  /* 0x3f8000001b0c7423 */ /* 0x000fe4000001000c */
[----:B------:R-:W-:Y:S02]  /*4210*/  FMUL.FTZ R17, R40, R17 ;  /* 0x0000001128117220 */ /* 0x000fe40000410000 */
[----:B------:R-:W-:Y:S02]  /*4220*/  FMUL.FTZ R5, R58, R33 ;  /* 0x000000213a057220 */ /* 0x000fe40000410000 */
[----:B------:R-:W-:Y:S02]  /*4230*/  FADD.FTZ R4, -R106, 1 ;  /* 0x3f8000006a047421 */ /* 0x000fe40000010100 */
[----:B------:R-:W-:Y:S02]  /*4240*/  FMUL.FTZ R7, R39, R57 ;  /* 0x0000003927077220 */ /* 0x000fe40000410000 */
[----:B------:R-:W-:-:S02]  /*4250*/  FMUL.FTZ R6, R11, R6 ;  /* 0x000000060b067220 */ /* 0x000fc40000410000 */
[----:B------:R-:W-:Y:S02]  /*4260*/  FMUL.FTZ R17, R17, R12 ;  /* 0x0000000c11117220 */ /* 0x000fe40000410000 */
[----:B------:R-:W-:Y:S02]  /*4270*/  FMUL.FTZ R5, R16, R5 ;  /* 0x0000000510057220 */ /* 0x000fe40000410000 */
[----:B------:R-:W-:Y:S01]  /*4280*/  FFMA.FTZ R4, R87, R4, 1 ;  /* 0x3f80000057047423 */ /* 0x000fe20000010004 */
[----:B------:R-:W-:Y:S01]  /*4290*/  F2FP.BF16.PACK_AB R17, R17, R6 ;  /* 0x000000061111723e */ /* 0x000fe200000010ff */
[----:B------:R-:W-:Y:S02]  /*42a0*/  FMUL.FTZ R7, R106, R7 ;  /* 0x000000076a077220 */ /* 0x000fe40000410000 */
[----:B0-----:R-:W-:Y:S02]  /*42b0*/  FADD.FTZ R12, -R66, 1 ;  /* 0x3f800000420c7421 */ /* 0x001fe40000010100 */
[----:B------:R-:W-:-:S02]  /*42c0*/  FADD.FTZ R11, -R113, 1 ;  /* 0x3f800000710b7421 */ /* 0x000fc40000010100 */
[----:B------:R-:W-:Y:S02]  /*42d0*/  FMUL.FTZ R58, R27, R40 ;  /* 0x000000281b3a7220 */ /* 0x000fe40000410000 */
[----:B------:R-:W-:Y:S02]  /*42e0*/  FMUL.FTZ R56, R56, R83 ;  /* 0x0000005338387220 */ /* 0x000fe40000410000 */
[----:B------:R-:W-:Y:S02]  /*42f0*/  FMUL.FTZ R5, R5, R18 ;  /* 0x0000001205057220 */ /* 0x000fe40000410000 */
[----:B------:R-:W-:Y:S02]  /*4300*/  FMUL.FTZ R4, R7, R4 ;  /* 0x0000000407047220 */ /* 0x000fe40000410000 */
[----:B---3--:R-:W-:Y:S02]  /*4310*/  FADD.FTZ R19, -R115, 1 ;  /* 0x3f80000073137421 */ /* 0x008fe40000010100 */
[----:B------:R-:W-:-:S02]  /*4320*/  FFMA.FTZ R16, R111, R12, 1 ;  /* 0x3f8000006f107423 */ /* 0x000fc4000001000c */
[----:B------:R-:W-:Y:S02]  /*4330*/  FFMA.FTZ R40, R112, R11, 1 ;  /* 0x3f80000070287423 */ /* 0x000fe4000001000b */
[----:B----4-:R-:W-:Y:S02]  /*4340*/  FADD.FTZ R7, -R63, 1 ;  /* 0x3f8000003f077421 */ /* 0x010fe40000010100 */
[----:B------:R-:W-:Y:S02]  /*4350*/  FMUL.FTZ R12, R36, R65 ;  /* 0x00000041240c7220 */ /* 0x000fe40000410000 */
[----:B------:R-:W-:Y:S02]  /*4360*/  FMUL.FTZ R11, R35, R76 ;  /* 0x0000004c230b7220 */ /* 0x000fe40000410000 */
[----:B------:R-:W-:Y:S02]  /*4370*/  FMUL.FTZ R18, R34, R78 ;  /* 0x0000004e22127220 */ /* 0x000fe40000410000 */
[----:B------:R-:W-:-:S02]  /*4380*/  FMUL.FTZ R84, R32, R80 ;  /* 0x0000005020547220 */ /* 0x000fc40000410000 */
[----:B------:R-:W-:Y:S02]  /*4390*/  FMUL.FTZ R56, R81, R56 ;  /* 0x0000003851387220 */ /* 0x000fe40000410000 */
[----:B------:R-:W-:Y:S02]  /*43a0*/  FFMA.FTZ R27, R114, R19, 1 ;  /* 0x3f800000721b7423 */ /* 0x000fe40000010013 */
[----:B------:R-:W-:Y:S02]  /*43b0*/  FFMA.FTZ R7, R2, R7, 1 ;  /* 0x3f80000002077423 */ /* 0x000fe40000010007 */
[----:B------:R-:W-:Y:S02]  /*43c0*/  FMUL.FTZ R12, R63, R12 ;  /* 0x0000000c3f0c7220 */ /* 0x000fe40000410000 */
        /* <DEDUP_REMOVED lines=10> */
[----:B------:R-:W-:Y:S01]  /*4470*/  BAR.SYNC.DEFER_BLOCKING 0x0 ;  /* 0x0000000000007b1d */ /* 0x000fe20000010000 */
[----:B------:R-:W-:Y:S01]  /*4480*/  FMUL.FTZ R84, R84, R27 ;  /* 0x0000001b54547220 */ /* 0x000fe20000410000 */
[----:B------:R-:W-:Y:S01]  /*4490*/  F2FP.BF16.PACK_AB R16, R4, R5 ;  /* 0x000000050410723e */ /* 0x000fe200000010ff */
[----:B------:R-:W-:Y:S01]  /*44a0*/  FMUL.FTZ R56, R87, R106 ;  /* 0x0000006a57387220 */ /* 0x000fe20000410000 */
[----:B------:R-:W-:Y:S01]  /*44b0*/  LEA R40, R104, R3, 0x1 ;  /* 0x0000000368287211 */ /* 0x000fe200078e08ff */
[----:B------:R-:W-:Y:S01]  /*44c0*/  FMUL.FTZ R63, R2, R63 ;  /* 0x0000003f023f7220 */ /* 0x000fe20000410000 */
[----:B------:R-:W-:Y:S01]  /*44d0*/  F2FP.BF16.PACK_AB R18, R18, R7 ;  /* 0x000000071212723e */ /* 0x000fe200000010ff */
[----:B------:R-:W-:Y:S01]  /*44e0*/  FMUL.FTZ R39, R39, R56 ;  /* 0x0000003827277220 */ /* 0x000fe20000410000 */
[----:B------:R-:W-:Y:S01]  /*44f0*/  F2FP.BF16.PACK_AB R19, R84, R19 ;  /* 0x000000135413723e */ /* 0x000fe200000010ff */
[----:B------:R-:W-:Y:S01]  /*4500*/  FMUL.FTZ R107, R107, R108 ;  /* 0x0000006c6b6b7220 */ /* 0x000fe20000410000 */
[----:B------:R-:W-:Y:S01]  /*4510*/  PRMT R2, RZ, 0x7610, R68 ;  /* 0x00007610ff027816 */ /* 0x000fe20000000044 */
[----:B------:R-:W-:-:S02]  /*4520*/  FMUL.FTZ R37, R37, R58 ;  /* 0x0000003a25257220 */ /* 0x000fc40000410000 */
[----:B------:R-:W-:Y:S02]  /*4530*/  FMUL.FTZ R38, R38, R107 ;  /* 0x0000006b26267220 */ /* 0x000fe40000410000 */
[----:B------:R-:W-:Y:S01]  /*4540*/  FFMA.FTZ R3, R39, R2, R116 ;  /* 0x0000000227037223 */ /* 0x000fe20000010074 */
[----:B------:R-:W-:Y:S01]  /*4550*/  PRMT R2, RZ, 0x5410, R69 ;  /* 0x00005410ff027816 */ /* 0x000fe20000000045 */
[----:B------:R-:W-:Y:S02]  /*4560*/  FMUL.FTZ R36, R36, R63 ;  /* 0x0000003f24247220 */ /* 0x000fe40000410000 */
[----:B------:R-:W-:Y:S02]  /*4570*/  FMUL.FTZ R66, R111, R66 ;  /* 0x000000426f427220 */ /* 0x000fe40000410000 */
[----:B------:R-:W-:Y:S01]  /*4580*/  FFMA.FTZ R2, R38, R2, R3 ;  /* 0x0000000226027223 */ /* 0x000fe20000010003 */
[----:B------:R-:W-:Y:S01]  /*4590*/  PRMT R3, RZ, 0x7610, R69 ;  /* 0x00007610ff037816 */ /* 0x000fe20000000045 */
[----:B------:R-:W-:Y:S01]  /*45a0*/  FMUL.FTZ R35, R35, R66 ;  /* 0x0000004223237220 */ /* 0x000fe20000410000 */
[----:B------:R0:W-:Y:S01]  /*45b0*/  STS.128 [R40.X16], R12 ;  /* 0x0000000c28007388 */ /* 0x0001e2000000cc00 */
[----:B------:R-:W-:-:S02]  /*45c0*/  FMUL.FTZ R113, R112, R113 ;  /* 0x0000007170717220 */ /* 0x000fc40000410000 */
[----:B------:R-:W-:Y:S01]  /*45d0*/  FFMA.FTZ R3, R37, R3, R2 ;  /* 0x0000000325037223 */ /* 0x000fe20000010002 */
[----:B------:R1:W-:Y:S01]  /*45e0*/  STS.128 [R40.X16+0x10], R16 ;  /* 0x0000101028007388 */ /* 0x0003e2000000cc00 */
[----:B------:R-:W-:-:S06]  /*45f0*/  NOP ;  /* 0x0000000000007918 */ /* 0x000fcc0000000000 */
[----:B------:R-:W2:Y:S01]  /*4600*/  LDS.128 R8, [R99.X16] ;  /* 0x0000000063087984 */ /* 0x000ea2000000cc00 */
[--C-:B------:R-:W-:Y:S01]  /*4610*/  PRMT R2, RZ, 0x5410, R70.reuse ;  /* 0x00005410ff027816 */ /* 0x100fe20000000046 */
[----:B------:R-:W-:Y:S02]  /*4620*/  FMUL.FTZ R34, R34, R113 ;  /* 0x0000007122227220 */ /* 0x000fe40000410000 */
[----:B------:R-:W3:Y:S01]  /*4630*/  LDS.128 R4, [R99.X16+0x200] ;  /* 0x0002000063047984 */ /* 0x000ee2000000cc00 */
[----:B0-----:R-:W-:Y:S01]  /*4640*/  PRMT R13, RZ, 0x7610, R70 ;  /* 0x00007610ff0d7816 */ /* 0x001fe20000000046 */
[----:B------:R-:W-:Y:S01]  /*4650*/  FFMA.FTZ R12, R36, R2, R3 ;  /* 0x00000002240c7223 */ /* 0x000fe20000010003 */
[----:B------:R-:W-:Y:S01]  /*4660*/  MOV R2, UR7 ;  /* 0x0000000700027c02 */ /* 0x000fe20008000f00 */
[----:B------:R-:W-:Y:S01]  /*4670*/  FMUL.FTZ R115, R114, R115 ;  /* 0x0000007372737220 */ /* 0x000fe20000410000 */
[----:B------:R-:W-:Y:S01]  /*4680*/  MOV R3, UR8 ;  /* 0x0000000800037c02 */ /* 0x000fe20008000f00 */
[----:B------:R-:W-:Y:S01]  /*4690*/  FFMA.FTZ R13, R35, R13, R12 ;  /* 0x0000000d230d7223 */ /* 0x000fe2000001000c */
[----:B------:R-:W-:Y:S01]  /*46a0*/  PRMT R12, RZ, 0x5410, R71 ;  /* 0x00005410ff0c7816 */ /* 0x000fe20000000047 */
[----:B------:R-:W-:-:S02]  /*46b0*/  FMUL.FTZ R32, R32, R115 ;  /* 0x0000007320207220 */ /* 0x000fc40000410000 */
[----:B------:R-:W-:-:S04]  /*46c0*/  IMAD.WIDE R2, R0, 0x10, R2 ;  /* 0x0000001000027825 */ /* 0x000fc800078e0202 */
[----:B-1----:R-:W-:Y:S01]  /*46d0*/  FFMA.FTZ R17, R34, R12, R13 ;  /* 0x0000000c22117223 */ /* 0x002fe2000001000d */
[----:B--2---:R0:W-:Y:S04]  /*46e0*/  STG.E.128 [R2.64], R8 ;  /* 0x0000000802007986 */ /* 0x0041e8000c101d22 */
[----:B---3--:R0:W-:Y:S01]  /*46f0*/  STG.E.128 [R2.64+0x200], R4 ;  /* 0x0002000402007986 */ /* 0x0081e2000c101d22 */
[----:B------:R-:W-:Y:S05]  /*4700*/  @!P0 BRA `(.L_x_2810) ;  /* 0x0000030000008947 */ /* 0x000fea0003800000 */
[----:B------:R-:W-:Y:S01]  /*4710*/  BAR.SYNC.DEFER_BLOCKING 0x0 ;  /* 0x0000000000007b1d */ /* 0x000fe20000010000 */
[----:B------:R-:W-:Y:S02]  /*4720*/  FMUL.FTZ R20, R20, R60 ;  /* 0x0000003c14147220 */ /* 0x000fe40000410000 */
[----:B------:R-:W-:Y:S02]  /*4730*/  FMUL.FTZ R21, R21, R64 ;  /* 0x0000004015157220 */ /* 0x000fe40000410000 */
        /* <DEDUP_REMOVED lines=45> */
.L_x_2810:
[----:B------:R-:W-:Y:S01]  /*4a10*/  PRMT R106, RZ, 0x7610, R71 ;  /* 0x00007610ff6a7816 */ /* 0x000fe20000000047 */
[----:B------:R-:W-:Y:S01]  /*4a20*/  BAR.SYNC.DEFER_BLOCKING 0x0 ;  /* 0x0000000000007b1d */ /* 0x000fe20000010000 */
[----:B------:R-:W-:Y:S01]  /*4a30*/  HFMA2.MMA R33, -RZ, RZ, 0, 0 ;  /* 0x00000000ff217435 */ /* 0x000fe200000001ff */
[----:B------:R-:W-:Y:S01]  /*4a40*/  CS2R R30, SRZ ;  /* 0x00000000001e7805 */ /* 0x000fe2000001ff00 */
        /* <DEDUP_REMOVED lines=8> */
[----:B------:R-:W-:-:S02]  /*4ad0*/  FMUL.FTZ R17, R49, UR4 ;  /* 0x0000000431117c20 */ /* 0x000fc40008410000 */
[----:B0-----:R-:W-:Y:S02]  /*4ae0*/  FMUL.FTZ R14, R48, UR4 ;  /* 0x00000004300e7c20 */ /* 0x001fe40008410000 */
        /* <DEDUP_REMOVED lines=13> */
[----:B------:R-:W-:Y:S01]  /*4bc0*/  FMUL.FTZ R0, R32, UR4 ;  /* 0x0000000420007c20 */ /* 0x000fe20008410000 */
[----:B------:R-:W-:Y:S05]  /*4bd0*/  @!P1 BRA `(.L_x_2811) ;  /* 0x000091c000009947 */ /* 0x000fea0003800000 */
[----:B------:R-:W-:Y:S01]  /*4be0*/  UIADD3 UR30, UR29, -0x1, URZ ;  /* 0xffffffff1d1e7890 */ /* 0x000fe2000fffe03f */
[----:B------:R-:W-:Y:S01]  /*4bf0*/  MOV R33, RZ ;  /* 0x000000ff00217202 */ /* 0x000fe20000000f00 */
[----:B------:R-:W-:Y:S02]  /*4c00*/  UMOV UR8, URZ ;  /* 0x0000003f00087c82 */ /* 0x000fe40008000000 */
[----:B------:R-:W-:Y:S02]  /*4c10*/  ULEA.HI UR7, UR30, UR30, URZ, 0x1 ;  /* 0x0000001e1e077291 */ /* 0x000fe4000f8f083f */
[----:B------:R-:W-:-:S02]  /*4c20*/  UMOV UR9, URZ ;  /* 0x0000003f00097c82 */ /* 0x000fc40008000000 */
[----:B------:R-:W-:-:S04]  /*4c30*/  ULOP3.LUT UR7, UR7, 0xfffffe, URZ, 0xc0, !UPT ;  /* 0x00fffffe07077892 */ /* 0x000fc8000f8ec03f */
[----:B------:R-:W-:-:S03]  /*4c40*/  UIADD3 UR30, UR30, -UR7, URZ ;  /* 0x800000071e1e7290 */ /* 0x000fc6000fffe03f */
[----:B------:R-:W-:Y:S02]  /*4c50*/  UMOV UR7, URZ ;  /* 0x0000003f00077c82 */ /* 0x000fe40008000000 */
.L_x_2912:
        /* <DEDUP_REMOVED lines=33> */
[----:B------:R0:W2:Y:S04]  /*4e70*/  LDG.E.128 R60, [R82.64+0x200] ;  /* 0x00020022523c7981 */ /* 0x0000a8000c1e1d00 */
        /* <DEDUP_REMOVED lines=14> */
[C---:B------:R-:W-:Y:S02]  /*4f60*/  LOP3.LUT P0, RZ, R103.reuse, 0x1f, RZ, 0xc0, !PT ;  /* 0x0000001f67ff7812 */ /* 0x040fe4000780c0ff */
[--C-:B------:R-:W-:Y:S02]  /*4f70*/  PRMT R216, RZ, 0x5410, R72.reuse ;  /* 0x00005410ffd87816 */ /* 0x100fe40000000048 */
[----:B------:R-:W-:Y:S02]  /*4f80*/  MOV R139, c[0x0][0x16c] ;  /* 0x00005b00008b7a02 */ /* 0x000fe40000000f00 */
[----:B------:R-:W-:Y:S01]  /*4f90*/  ISETP.NE.AND P1, PT, R103, RZ, PT ;  /* 0x000000ff6700720c */ /* 0x000fe20003f25270 */
[----:B------:R-:W-:Y:S01]  /*4fa0*/  FMUL.FTZ R216, R216, R97 ;  /* 0x00000061d8d87220 */ /* 0x000fe20000410000 */
[----:B------:R-:W-:Y:S01]  /*4fb0*/  HFMA2.MMA R121, -RZ, RZ, 0, 1.52587890625e-05 ;  /* 0x00000100ff797435 */ /* 0x000fe200000001ff */
[----:B------:R-:W-:-:S02]  /*4fc0*/  PRMT R215, RZ, 0x7610, R72 ;  /* 0x00007610ffd77816 */ /* 0x000fc40000000048 */
[----:B------:R-:W-:-:S03]  /*4fd0*/  MOV R110, UR30 ;  /* 0x0000001e006e7c02 */ /* 0x000fc60008000f00 */
[----:B------:R-:W-:Y:S01]  /*4fe0*/  FMUL.FTZ R215, R215, R96 ;  /* 0x00000060d7d77220 */ /* 0x000fe20000410000 */
[----:B------:R-:W-:-:S05]  /*4ff0*/  PRMT R214, RZ, 0x5410, R73 ;  /* 0x00005410ffd67816 */ /* 0x000fca0000000049 */
[----:B------:R-:W-:Y:S01]  /*5000*/  FMUL.FTZ R214, R214, R95 ;  /* 0x0000005fd6d67220 */ /* 0x000fe20000410000 */
        /* <DEDUP_REMOVED lines=16> */
[----:B------:R-:W0:Y:S01]  /*5110*/  R2UR UR41, R80 ;  /* 0x00000000502973c2 */ /* 0x000e2200000e0000 */
[----:B------:R-:W-:-:S04]  /*5120*/  FMUL.FTZ R84, R96, UR40 ;  /* 0x0000002860547c20 */ /* 0x000fc80008410000 */
[----:B------:R-:W-:Y:S02]  /*5130*/  FMUL.RZ R100, R84, 0.15915493667125701904 ;  /* 0x3e22f98354647820 */ /* 0x000fe4000040c000 */
[----:B------:R1:W-:Y:S08]  /*5140*/  MUFU.COS R101, R87 ;  /* 0x0000005700657308 */ /* 0x0003f00000000000 */
[----:B------:R-:W-:Y:S01]  /*5150*/  MUFU.SIN R111, R86 ;  /* 0x00000056006f7308 */ /* 0x000fe20000000400 */
[----:B-1----:R-:W-:-:S02]  /*5160*/  FMUL.RZ R87, R81, 0.15915493667125701904 ;  /* 0x3e22f98351577820 */ /* 0x002fc4000040c000 */
[----:B------:R-:W-:-:S05]  /*5170*/  FMUL.FTZ R81, R91, UR40 ;  /* 0x000000285b517c20 */ /* 0x000fca0008410000 */
[----:B------:R1:W-:Y:S08]  /*5180*/  MUFU.COS R109, R86 ;  /* 0x00000056006d7308 */ /* 0x0003f00000000000 */
[----:B------:R-:W-:Y:S01]  /*5190*/  MUFU.SIN R118, R87 ;  /* 0x0000005700767308 */ /* 0x000fe20000000400 */
[----:B-1----:R-:W-:Y:S02]  /*51a0*/  FMUL.RZ R86, R81, 0.15915493667125701904 ;  /* 0x3e22f98351567820 */ /* 0x002fe4000040c000 */
[----:B------:R-:W-:-:S05]  /*51b0*/  FMUL.FTZ R81, R90, UR40 ;  /* 0x000000285a517c20 */ /* 0x000fca0008410000 */
[----:B------:R1:W-:Y:S08]  /*51c0*/  MUFU.COS R120, R87 ;  /* 0x0000005700787308 */ /* 0x0003f00000000000 */
[----:B------:R-:W-:Y:S01]  /*51d0*/  MUFU.SIN R119, R86 ;  /* 0x0000005600777308 */ /* 0x000fe20000000400 */
[----:B-1----:R-:W-:-:S07]  /*51e0*/  MOV R87, UR37 ;  /* 0x0000002500577c02 */ /* 0x002fce0008000f00 */
[----:B------:R1:W-:Y:S08]  /*51f0*/  MUFU.COS R117, R86 ;  /* 0x0000005600757308 */ /* 0x0003f00000000000 */
[----:B------:R2:W-:Y:S01]  /*5200*/  MUFU.COS R115, R82 ;  /* 0x0000005200737308 */ /* 0x0005e20000000000 */
[----:B-1----:R-:W-:-:S06]  /*5210*/  MOV R86, UR36 ;  /* 0x0000002400567c02 */ /* 0x002fcc0008000f00 */
[----:B------:R-:W4:Y:S01]  /*5220*/  LDG.E.64 R86, [R86.64] ;  /* 0x0000002256567981 */ /* 0x000f22000c1e1b00 */
[----:B------:R-:W-:Y:S01]  /*5230*/  MUFU.SIN R114, R83 ;  /* 0x0000005300727308 */ /* 0x000fe20000000400 */
[----:B--2---:R-:W-:Y:S02]  /*5240*/  FMUL.RZ R82, R81, 0.15915493667125701904 ;  /* 0x3e22f98351527820 */ /* 0x004fe4000040c000 */
[----:B------:R-:W-:-:S05]  /*5250*/  FMUL.FTZ R81, R89, UR40 ;  /* 0x0000002859517c20 */ /* 0x000fca0008410000 */
[----:B------:R1:W-:Y:S08]  /*5260*/  MUFU.COS R116, R83 ;  /* 0x0000005300747308 */ /* 0x0003f00000000000 */
[----:B------:R-:W-:Y:S01]  /*5270*/  MUFU.SIN R122, R82 ;  /* 0x00000052007a7308 */ /* 0x000fe20000000400 */
[----:B-1----:R-:W-:Y:S02]  /*5280*/  FMUL.RZ R83, R81, 0.15915493667125701904 ;  /* 0x3e22f98351537820 */ /* 0x002fe4000040c000 */
[----:B------:R-:W-:-:S05]  /*5290*/  FMUL.FTZ R81, R88, UR40 ;  /* 0x0000002858517c20 */ /* 0x000fca0008410000 */
[----:B------:R1:W-:Y:S08]  /*52a0*/  MUFU.COS R136, R82 ;  /* 0x0000005200887308 */ /* 0x0003f00000000000 */
[----:B------:R-:W-:Y:S01]  /*52b0*/  MUFU.SIN R138, R83 ;  /* 0x00000053008a7308 */ /* 0x000fe20000000400 */
[----:B-1----:R-:W-:Y:S02]  /*52c0*/  FMUL.RZ R82, R81, 0.15915493667125701904 ;  /* 0x3e22f98351527820 */ /* 0x002fe4000040c000 */
[----:B------:R-:W-:-:S05]  /*52d0*/  FMUL.FTZ R81, R55, UR40 ;  /* 0x0000002837517c20 */ /* 0x000fca0008410000 */
[----:B------:R1:W-:Y:S01]  /*52e0*/  MUFU.COS R140, R83 ;  /* 0x00000053008c7308 */ /* 0x0003e20000000000 */
[----:B0-----:R-:W-:-:S07]  /*52f0*/  MOV R135, UR41 ;  /* 0x0000002900877c02 */ /* 0x001fce0008000f00 */
[----:B------:R-:W-:Y:S01]  /*5300*/  MUFU.SIN R124, R82 ;  /* 0x00000052007c7308 */ /* 0x000fe20000000400 */
[----:B-1----:R-:W-:Y:S02]  /*5310*/  FMUL.RZ R83, R81, 0.15915493667125701904 ;  /* 0x3e22f98351537820 */ /* 0x002fe4000040c000 */
        /* <DEDUP_REMOVED lines=31> */
[----:B---3--:R1:W-:Y:S04]  /*5510*/  STS.128 [R81.X16], R56 ;  /* 0x0000003851007388 */ /* 0x0083e8000000cc00 */
[----:B------:R-:W-:Y:S02]  /*5520*/  @!P0 IMAD R139, R100, R139, UR7 ;  /* 0x00000007648b8e24 */ /* 0x000fe4000f8e028b */
[----:B------:R-:W-:Y:S01]  /*5530*/  MUFU.SIN R134, R107 ;  /* 0x0000006b00867308 */ /* 0x000fe20000000400 */
[----:B------:R-:W-:-:S07]  /*5540*/  FMUL.FTZ R100, R135, R94 ;  /* 0x0000005e87647220 */ /* 0x000fce0000410000 */
[----:B------:R2:W-:Y:S01]  /*5550*/  MUFU.COS R133, R107 ;  /* 0x0000006b00857308 */ /* 0x0005e20000000000 */
[-C--:B-1----:R-:W-:Y:S02]  /*5560*/  FMUL.FTZ R58, R216, R108.reuse ;  /* 0x0000006cd83a7220 */ /* 0x082fe40000410000 */
[----:B------:R-:W-:Y:S02]  /*5570*/  FMUL.FTZ R56, RZ, R108 ;  /* 0x0000006cff387220 */ /* 0x000fe40000410000 */
[----:B--2---:R-:W-:-:S03]  /*5580*/  FMUL.FTZ R107, R83, R84 ;  /* 0x00000054536b7220 */ /* 0x004fc60000410000 */
[----:B------:R-:W1:Y:S01]  /*5590*/  MUFU.EX2 R100, R100 ;  /* 0x0000006400647308 */ /* 0x000e620000000800 */
[-C--:B------:R-:W-:Y:S02]  /*55a0*/  FFMA.FTZ R58, RZ, R107.reuse, R58 ;  /* 0x0000006bff3a7223 */ /* 0x080fe4000001003a */
[----:B------:R-:W-:-:S05]  /*55b0*/  FFMA.FTZ R56, R216, R107, -R56 ;  /* 0x0000006bd8387223 */ /* 0x000fca0000010838 */
[----:B------:R2:W-:Y:S01]  /*55c0*/  MUFU.COS R127, R82 ;  /* 0x00000052007f7308 */ /* 0x0005e20000000000 */
[----:B------:R-:W-:Y:S02]  /*55d0*/  FADD.FTZ R59, RZ, R58 ;  /* 0x0000003aff3b7221 */ /* 0x000fe40000010000 */
[----:B------:R-:W-:Y:S01]  /*55e0*/  FADD.FTZ R58, R215, R56 ;  /* 0x00000038d73a7221 */ /* 0x000fe20000010000 */
[----:B------:R3:W-:Y:S01]  /*55f0*/  STS.128 [R81.X16+0x200], R60 ;  /* 0x0002003c51007388 */ /* 0x0007e2000000cc00 */
[----:B------:R-:W-:Y:S01]  /*5600*/  FMUL.FTZ R83, R135, R93 ;  /* 0x0000005d87537220 */ /* 0x000fe20000410000 */
[----:B--2---:R-:W-:Y:S01]  /*5610*/  IADD3 R82, R103, 0x200, RZ ;  /* 0x0000020067527810 */ /* 0x004fe20007ffe0ff */
[----:B------:R-:W-:Y:S02]  /*5620*/  @!P1 IMAD R82, R110, R121, UR7 ;  /* 0x000000076e529e24 */ /* 0x000fe4000f8e0279 */
[C---:B0-----:R-:W-:Y:S02]  /*5630*/  FMUL.FTZ R110, R80.reuse, R111 ;  /* 0x0000006f506e7220 */ /* 0x041fe40000410000 */
[----:B------:R-:W-:Y:S01]  /*5640*/  FMUL.FTZ R109, R80, R109 ;  /* 0x0000006d506d7220 */ /* 0x000fe20000410000 */
[----:B------:R-:W0:Y:S01]  /*5650*/  MUFU.EX2 R83, R83 ;  /* 0x0000005300537308 */ /* 0x000e220000000800 */
[----:B---3--:R-:W-:-:S02]  /*5660*/  FMUL.FTZ R60, R110, R59 ;  /* 0x0000003b6e3c7220 */ /* 0x008fc40000410000 */
[-C--:B------:R-:W-:Y:S02]  /*5670*/  FMUL.FTZ R62, R110, R58.reuse ;  /* 0x0000003a6e3e7220 */ /* 0x080fe40000410000 */
[C---:B------:R-:W-:Y:S02]  /*5680*/  FFMA.FTZ R61, R109.reuse, R58, -R60 ;  /* 0x0000003a6d3d7223 */ /* 0x040fe4000001083c */
[----:B------:R-:W-:Y:S02]  /*5690*/  FFMA.FTZ R62, R109, R59, R62 ;  /* 0x0000003b6d3e7223 */ /* 0x000fe4000001003e */
[----:B-1----:R-:W-:Y:S02]  /*56a0*/  FMUL.FTZ R112, R100, R113 ;  /* 0x0000007164707220 */ /* 0x002fe40000410000 */
[----:B------:R-:W-:Y:S02]  /*56b0*/  FADD.FTZ R62, RZ, R62 ;  /* 0x0000003eff3e7221 */ /* 0x000fe40000010000 */
[----:B------:R-:W-:-:S02]  /*56c0*/  FADD.FTZ R61, R214, R61 ;  /* 0x0000003dd63d7221 */ /* 0x000fc40000010000 */
[C---:B------:R-:W-:Y:S02]  /*56d0*/  FMUL.FTZ R57, R135.reuse, R92 ;  /* 0x0000005c87397220 */ /* 0x040fe40000410000 */
[----:B------:R-:W-:Y:S02]  /*56e0*/  FMUL.FTZ R111, R100, R115 ;  /* 0x00000073646f7220 */ /* 0x000fe40000410000 */
[C---:B------:R-:W-:Y:S02]  /*56f0*/  FMUL.FTZ R58, R135.reuse, R91 ;  /* 0x0000005b873a7220 */ /* 0x040fe40000410000 */
[C---:B------:R-:W-:Y:S02]  /*5700*/  FMUL.FTZ R60, R112.reuse, R62 ;  /* 0x0000003e703c7220 */ /* 0x040fe40000410000 */
[----:B------:R-:W-:Y:S02]  /*5710*/  FMUL.FTZ R63, R112, R61 ;  /* 0x0000003d703f7220 */ /* 0x000fe40000410000 */
[C---:B------:R-:W-:Y:S01]  /*5720*/  FMUL.FTZ R59, R135.reuse, R90 ;  /* 0x0000005a873b7220 */ /* 0x040fe20000410000 */
[----:B------:R1:W-:Y:S01]  /*5730*/  STS.128 [R81.X16+0x400], R64 ;  /* 0x0004004051007388 */ /* 0x0003e2000000cc00 */
[----:B------:R-:W-:Y:S01]  /*5740*/  FMUL.FTZ R56, R135, R97 ;  /* 0x0000006187387220 */ /* 0x000fe20000410000 */
[----:B------:R-:W2:Y:S01]  /*5750*/  MUFU.EX2 R57, R57 ;  /* 0x0000003900397308 */ /* 0x000ea20000000800 */
[----:B------:R-:W-:-:S02]  /*5760*/  FFMA.FTZ R63, R111, R62, R63 ;  /* 0x0000003e6f3f7223 */ /* 0x000fc4000001003f */
[----:B0-----:R-:W-:Y:S02]  /*5770*/  FMUL.FTZ R114, R83, R114 ;  /* 0x0000007253727220 */ /* 0x001fe40000410000 */
[----:B------:R-:W-:-:S03]  /*5780*/  FADD.FTZ R63, RZ, R63 ;  /* 0x0000003fff3f7221 */ /* 0x000fc60000010000 */
[----:B------:R-:W0:Y:S01]  /*5790*/  MUFU.EX2 R58, R58 ;  /* 0x0000003a003a7308 */ /* 0x000e220000000800 */
[----:B-1----:R-:W-:-:S07]  /*57a0*/  FFMA.FTZ R64, R111, R61, -R60 ;  /* 0x0000003d6f407223 */ /* 0x002fce000001083c */
[----:B------:R-:W1:Y:S01]  /*57b0*/  MUFU.EX2 R59, R59 ;  /* 0x0000003b003b7308 */ /* 0x000e620000000800 */
[----:B------:R-:W-:Y:S02]  /*57c0*/  FADD.FTZ R64, R213, R64 ;  /* 0x00000040d5407221 */ /* 0x000fe40000010000 */
[----:B------:R-:W-:-:S05]  /*57d0*/  FMUL.FTZ R113, R83, R116 ;  /* 0x0000007453717220 */ /* 0x000fca0000410000 */
[----:B------:R-:W3:Y:S01]  /*57e0*/  MUFU.EX2 R56, R56 ;  /* 0x0000003800387308 */ /* 0x000ee20000000800 */
[CC--:B------:R-:W-:Y:S02]  /*57f0*/  FMUL.FTZ R61, R114.reuse, R63.reuse ;  /* 0x0000003f723d7220 */ /* 0x0c0fe40000410000 */
[-C--:B------:R-:W-:Y:S02]  /*5800*/  FMUL.FTZ R62, R114, R64.reuse ;  /* 0x00000040723e7220 */ /* 0x080fe40000410000 */
[C---:B------:R-:W-:Y:S02]  /*5810*/  FFMA.FTZ R61, R113.reuse, R64, -R61 ;  /* 0x00000040713d7223 */ /* 0x040fe4000001083d */
[----:B------:R-:W-:Y:S02]  /*5820*/  FFMA.FTZ R62, R113, R63, R62 ;  /* 0x0000003f713e7223 */ /* 0x000fe4000001003e */
[----:B------:R-:W-:Y:S02]  /*5830*/  FMUL.FTZ R60, R50, UR40 ;  /* 0x00000028323c7c20 */ /* 0x000fe40008410000 */
[----:B--2---:R-:W-:-:S02]  /*5840*/  FMUL.FTZ R116, R57, R118 ;  /* 0x0000007639747220 */ /* 0x004fc40000410000 */
[----:B------:R-:W-:Y:S02]  /*5850*/  FADD.FTZ R62, RZ, R62 ;  /* 0x0000003eff3e7221 */ /* 0x000fe40000010000 */
[----:B------:R-:W-:Y:S02]  /*5860*/  FADD.FTZ R61, R212, R61 ;  /* 0x0000003dd43d7221 */ /* 0x000fe40000010000 */
[----:B------:R-:W-:Y:S02]  /*5870*/  FMUL.FTZ R115, R57, R120 ;  /* 0x0000007839737220 */ /* 0x000fe40000410000 */
[C---:B0-----:R-:W-:Y:S02]  /*5880*/  FMUL.FTZ R118, R58.reuse, R119 ;  /* 0x000000773a767220 */ /* 0x041fe40000410000 */
[----:B------:R-:W-:Y:S02]  /*5890*/  FMUL.FTZ R117, R58, R117 ;  /* 0x000000753a757220 */ /* 0x000fe40000410000 */
[----:B------:R-:W-:-:S02]  /*58a0*/  FMUL.RZ R60, R60, 0.15915493667125701904 ;  /* 0x3e22f9833c3c7820 */ /* 0x000fc4000040c000 */
[C---:B-1----:R-:W-:Y:S02]  /*58b0*/  FMUL.FTZ R119, R59.reuse, R136 ;  /* 0x000000883b777220 */ /* 0x042fe40000410000 */
[----:B------:R-:W-:Y:S02]  /*58c0*/  FMUL.FTZ R120, R59, R122 ;  /* 0x0000007a3b787220 */ /* 0x000fe40000410000 */
[----:B------:R-:W-:Y:S01]  /*58d0*/  FMUL.FTZ R64, R135, R88 ;  /* 0x0000005887407220 */ /* 0x000fe20000410000 */
[----:B------:R-:W-:Y:S01]  /*58e0*/  SHF.L.U32 R146, R82, 0x3, RZ ;  /* 0x0000000352927819 */ /* 0x000fe200000006ff */
[C---:B------:R-:W-:Y:S02]  /*58f0*/  FMUL.FTZ R58, R116.reuse, R62 ;  /* 0x0000003e743a7220 */ /* 0x040fe40000410000 */
[----:B------:R-:W-:Y:S02]  /*5900*/  FMUL.FTZ R59, R116, R61 ;  /* 0x0000003d743b7220 */ /* 0x000fe40000410000 */
[----:B------:R-:W-:-:S02]  /*5910*/  IMAD R136, R104, 0x3, R81 ;  /* 0x0000000368887824 */ /* 0x000fc400078e0251 */
[C---:B---3--:R-:W-:Y:S02]  /*5920*/  FMUL.FTZ R84, R56.reuse, R101 ;  /* 0x0000006538547220 */ /* 0x048fe40000410000 */
[----:B------:R-:W-:Y:S01]  /*5930*/  FMUL.FTZ R85, R56, R85 ;  /* 0x0000005538557220 */ /* 0x000fe20000410000 */
[----:B------:R-:W-:Y:S01]  /*5940*/  STS.128 [R81.X16+0x600], R76 ;  /* 0x0006004c51007388 */ /* 0x000fe2000000cc00 */
[----:B------:R-:W-:Y:S01]  /*5950*/  FMUL.FTZ R57, R135, R89 ;  /* 0x0000005987397220 */ /* 0x000fe20000410000 */
[----:B------:R-:W-:Y:S01]  /*5960*/  MUFU.SIN R143, R60 ;  /* 0x0000003c008f7308 */ /* 0x000fe20000000400 */
[----:B------:R-:W-:Y:S01]  /*5970*/  FFMA.FTZ R142, R115, R61, -R58 ;  /* 0x0000003d738e7223 */ /* 0x000fe2000001083a */
[----:B------:R-:W-:-:S06]  /*5980*/  NOP ;  /* 0x0000000000007918 */ /* 0x000fcc0000000000 */
[----:B------:R0:W-:Y:S01]  /*5990*/  MUFU.COS R145, R60 ;  /* 0x0000003c00917308 */ /* 0x0001e20000000000 */
[----:B------:R-:W-:Y:S01]  /*59a0*/  FFMA.FTZ R144, R115, R62, R59 ;  /* 0x0000003e73907223 */ /* 0x000fe2000001003b */
[----:B------:R-:W-:Y:S04]  /*59b0*/  LDS.128 R76, [R136.X16+0x20] ;  /* 0x00002000884c7984 */ /* 0x000fe8000000cc00 */
[----:B------:R-:W-:Y:S02]  /*59c0*/  LDS.128 R80, [R136.X16+0x30] ;  /* 0x0000300088507984 */ /* 0x000fe4000000cc00 */
[----:B------:R1:W-:Y:S02]  /*59d0*/  MUFU.EX2 R137, R64 ;  /* 0x0000004000897308 */ /* 0x0003e40000000800 */
[----:B0-----:R-:W0:Y:S04]  /*59e0*/  LDS.128 R60, [R136.X16] ;  /* 0x00000000883c7984 */ /* 0x001e28000000cc00 */
[----:B-1----:R1:W2:Y:S02]  /*59f0*/  LDS.128 R64, [R136.X16+0x10] ;  /* 0x0000100088407984 */ /* 0x0022a4000000cc00 */
[----:B------:R-:W3:Y:S02]  /*5a00*/  MUFU.EX2 R57, R57 ;  /* 0x0000003900397308 */ /* 0x000ee40000000800 */
[----:B------:R0:W-:Y:S01]  /*5a10*/  STS.64 [R146+0x7780], R84 ;  /* 0x0077805492007388 */ /* 0x0001e20000000a00 */
[----:B------:R-:W-:-:S02]  /*5a20*/  HFMA2.MMA R100, -RZ, RZ, 0, 9.5367431640625e-07 ;  /* 0x00000010ff647435 */ /* 0x000fc400000001ff */
[----:B------:R-:W-:Y:S01]  /*5a30*/  HFMA2.MMA R56, -RZ, RZ, 1.875, 0 ;  /* 0x3f800000ff387435 */ /* 0x000fe200000001ff */
[----:B------:R-:W-:Y:S01]  /*5a40*/  PRMT R211, RZ, 0x7610, R74 ;  /* 0x00007610ffd37816 */ /* 0x000fe2000000004a */
[----:B------:R-:W-:Y:S01]  /*5a50*/  CS2R R58, SRZ ;  /* 0x00000000003a7805 */ /* 0x000fe2000001ff00 */
[----:B------:R-:W-:-:S03]  /*5a60*/  FADD.FTZ R144, RZ, R144 ;  /* 0x00000090ff907221 */ /* 0x000fc60000010000 */
[----:B------:R-:W-:Y:S02]  /*5a70*/  FMUL.FTZ R211, R211, R92 ;  /* 0x0000005cd3d37220 */ /* 0x000fe40000410000 */
[----:B------:R-:W-:-:S04]  /*5a80*/  @!P0 IMAD.WIDE R100, R139, R100, UR10 ;  /* 0x0000000a8b648e25 */ /* 0x000fc8000f8e0264 */
[C---:B---3--:R-:W-:Y:S02]  /*5a90*/  FMUL.FTZ R121, R57.reuse, R140 ;  /* 0x0000008c39797220 */ /* 0x048fe40000410000 */
[----:B------:R-:W-:Y:S01]  /*5aa0*/  FMUL.FTZ R122, R57, R138 ;  /* 0x0000008a397a7220 */ /* 0x000fe20000410000 */
[----:B------:R-:W-:Y:S01]  /*5ab0*/  MOV R57, RZ ;  /* 0x000000ff00397202 */ /* 0x000fe20000000f00 */
[----:B------:R-:W-:Y:S01]  /*5ac0*/  BAR.SYNC.DEFER_BLOCKING 0x0 ;  /* 0x0000000000007b1d */ /* 0x000fe20000010000 */
[----:B------:R-:W-:Y:S01]  /*5ad0*/  FMUL.FTZ R138, R135, R55 ;  /* 0x00000037878a7220 */ /* 0x000fe20000410000 */
[----:B------:R-:W-:Y:S01]  /*5ae0*/  PRMT R210, RZ, 0x5410, R75 ;  /* 0x00005410ffd27816 */ /* 0x000fe2000000004b */
[----:B------:R-:W-:-:S04]  /*5af0*/  FADD.FTZ R142, R211, R142 ;  /* 0x0000008ed38e7221 */ /* 0x000fc80000010000 */
[----:B------:R-:W3:Y:S01]  /*5b00*/  MUFU.EX2 R138, R138 ;  /* 0x0000008a008a7308 */ /* 0x000ee20000000800 */
[C---:B------:R-:W-:Y:S02]  /*5b10*/  FMUL.FTZ R123, R137.reuse, R123 ;  /* 0x0000007b897b7220 */ /* 0x040fe40000410000 */
[----:B------:R-:W-:Y:S02]  /*5b20*/  FMUL.FTZ R124, R137, R124 ;  /* 0x0000007c897c7220 */ /* 0x000fe40000410000 */
[----:B------:R-:W-:Y:S02]  /*5b30*/  FMUL.FTZ R137, R118, R142 ;  /* 0x0000008e76897220 */ /* 0x000fe40000410000 */
[----:B------:R-:W-:Y:S02]  /*5b40*/  FMUL.FTZ R210, R210, R91 ;  /* 0x0000005bd2d27220 */ /* 0x000fe40000410000 */
[C---:B-1----:R-:W-:Y:S01]  /*5b50*/  FMUL.FTZ R136, R135.reuse, R51 ;  /* 0x0000003387887220 */ /* 0x042fe20000410000 */
[----:B------:R1:W5:Y:S01]  /*5b60*/  @!P0 LDG.E.128 R56, [R100.64] ;  /* 0x0000002264388981 */ /* 0x000362000c1e1d00 */
[----:B------:R-:W-:-:S02]  /*5b70*/  FMUL.FTZ R139, R135, R54 ;  /* 0x00000036878b7220 */ /* 0x000fc40000410000 */
[----:B-1----:R-:W-:-:S04]  /*5b80*/  FMUL.FTZ R100, R118, R144 ;  /* 0x0000009076647220 */ /* 0x002fc80000410000 */
[----:B------:R-:W-:Y:S02]  /*5b90*/  FFMA.FTZ R101, R117, R142, -R100 ;  /* 0x0000008e75657223 */ /* 0x000fe40000010864 */
[C---:B------:R-:W-:Y:S02]  /*5ba0*/  FMUL.FTZ R140, R135.reuse, R53 ;  /* 0x00000035878c7220 */ /* 0x040fe40000410000 */
[----:B------:R-:W-:Y:S02]  /*5bb0*/  FMUL.FTZ R141, R135, R52 ;  /* 0x00000034878d7220 */ /* 0x000fe40000410000 */
[----:B------:R-:W-:Y:S02]  /*5bc0*/  FFMA.FTZ R137, R117, R144, R137 ;  /* 0x0000009075897223 */ /* 0x000fe40000010089 */
[----:B------:R-:W-:Y:S02]  /*5bd0*/  FADD.FTZ R101, R210, R101 ;  /* 0x00000065d2657221 */ /* 0x000fe40000010000 */
[----:B------:R-:W-:Y:S01]  /*5be0*/  FMUL.FTZ R135, R135, R50 ;  /* 0x0000003287877220 */ /* 0x000fe20000410000 */
[----:B------:R-:W1:Y:S01]  /*5bf0*/  MUFU.EX2 R136, R136 ;  /* 0x0000008800887308 */ /* 0x000e620000000800 */
[----:B------:R-:W-:-:S02]  /*5c00*/  FADD.FTZ R137, RZ, R137 ;  /* 0x00000089ff897221 */ /* 0x000fc40000010000 */
[----:B------:R-:W-:Y:S01]  /*5c10*/  FMUL.FTZ R142, R120, R101 ;  /* 0x00000065788e7220 */ /* 0x000fe20000410000 */
[----:B------:R-:W-:Y:S01]  /*5c20*/  PRMT R209, RZ, 0x7610, R75 ;  /* 0x00007610ffd17816 */ /* 0x000fe2000000004b */
[----:B---3--:R-:W-:-:S03]  /*5c30*/  FMUL.FTZ R125, R138, R125 ;  /* 0x0000007d8a7d7220 */ /* 0x008fc60000410000 */
[----:B------:R-:W3:Y:S01]  /*5c40*/  MUFU.EX2 R100, R135 ;  /* 0x0000008700647308 */ /* 0x000ee20000000800 */
[----:B------:R-:W-:Y:S02]  /*5c50*/  FMUL.FTZ R126, R138, R126 ;  /* 0x0000007e8a7e7220 */ /* 0x000fe40000410000 */
[-C--:B------:R-:W-:Y:S02]  /*5c60*/  FMUL.FTZ R138, R120, R137.reuse ;  /* 0x00000089788a7220 */ /* 0x080fe40000410000 */
[C---:B------:R-:W-:Y:S02]  /*5c70*/  FFMA.FTZ R142, R119.reuse, R137, R142 ;  /* 0x00000089778e7223 */ /* 0x040fe4000001008e */
[----:B------:R-:W-:Y:S01]  /*5c80*/  FFMA.FTZ R138, R119, R101, -R138 ;  /* 0x00000065778a7223 */ /* 0x000fe2000001088a */
[----:B------:R-:W0:Y:S01]  /*5c90*/  MUFU.EX2 R139, R139 ;  /* 0x0000008b008b7308 */ /* 0x000e220000000800 */
[----:B------:R-:W-:Y:S02]  /*5ca0*/  FMUL.FTZ R209, R209, R90 ;  /* 0x0000005ad1d17220 */ /* 0x000fe40000410000 */
[----:B------:R-:W-:-:S05]  /*5cb0*/  FADD.FTZ R142, RZ, R142 ;  /* 0x0000008eff8e7221 */ /* 0x000fca0000010000 */
[----:B------:R-:W0:Y:S01]  /*5cc0*/  MUFU.EX2 R140, R140 ;  /* 0x0000008c008c7308 */ /* 0x000e220000000800 */
[----:B------:R-:W-:Y:S02]  /*5cd0*/  FADD.FTZ R138, R209, R138 ;  /* 0x0000008ad18a7221 */ /* 0x000fe40000010000 */
[----:B------:R-:W-:Y:S01]  /*5ce0*/  FMUL.FTZ R101, R122, R142 ;  /* 0x0000008e7a657220 */ /* 0x000fe20000410000 */
[----:B------:R-:W-:Y:S01]  /*5cf0*/  PRMT R208, RZ, 0x5410, R68 ;  /* 0x00005410ffd07816 */ /* 0x000fe20000000044 */
[C---:B-1----:R-:W-:Y:S02]  /*5d00*/  FMUL.FTZ R133, R136.reuse, R133 ;  /* 0x0000008588857220 */ /* 0x042fe40000410000 */
[----:B------:R-:W-:Y:S02]  /*5d10*/  FMUL.FTZ R134, R136, R134 ;  /* 0x0000008688867220 */ /* 0x000fe40000410000 */
[-C--:B------:R-:W-:Y:S02]  /*5d20*/  FMUL.FTZ R137, R122, R138.reuse ;  /* 0x0000008a7a897220 */ /* 0x080fe40000410000 */
[----:B------:R-:W-:-:S02]  /*5d30*/  FFMA.FTZ R101, R121, R138, -R101 ;  /* 0x0000008a79657223 */ /* 0x000fc40000010865 */
[C---:B---3--:R-:W-:Y:S02]  /*5d40*/  FMUL.FTZ R135, R100.reuse, R145 ;  /* 0x0000009164877220 */ /* 0x048fe40000410000 */
[----:B------:R-:W-:Y:S02]  /*5d50*/  FMUL.FTZ R136, R100, R143 ;  /* 0x0000008f64887220 */ /* 0x000fe40000410000 */
[-C--:B------:R-:W-:Y:S02]  /*5d60*/  FMUL.FTZ R138, R84, R108.reuse ;  /* 0x0000006c548a7220 */ /* 0x080fe40000410000 */
[----:B------:R-:W-:Y:S02]  /*5d70*/  FMUL.FTZ R100, R85, R108 ;  /* 0x0000006c55647220 */ /* 0x000fe40000410000 */
[----:B------:R-:W-:Y:S02]  /*5d80*/  FMUL.FTZ R208, R208, R89 ;  /* 0x00000059d0d07220 */ /* 0x000fe40000410000 */
[----:B------:R-:W-:-:S02]  /*5d90*/  FFMA.FTZ R137, R121, R142, R137 ;  /* 0x0000008e79897223 */ /* 0x000fc40000010089 */
[-C--:B------:R-:W-:Y:S02]  /*5da0*/  FFMA.FTZ R138, R85, R107.reuse, R138 ;  /* 0x0000006b558a7223 */ /* 0x080fe4000001008a */
[----:B------:R-:W-:Y:S02]  /*5db0*/  FFMA.FTZ R100, R84, R107, -R100 ;  /* 0x0000006b54647223 */ /* 0x000fe40000010864 */
[C---:B0-----:R-:W-:Y:S02]  /*5dc0*/  FMUL.FTZ R127, R139.reuse, R127 ;  /* 0x0000007f8b7f7220 */ /* 0x041fe40000410000 */
[----:B------:R-:W-:Y:S02]  /*5dd0*/  FMUL.FTZ R128, R139, R128 ;  /* 0x000000808b807220 */ /* 0x000fe40000410000 */
[C---:B------:R-:W-:Y:S02]  /*5de0*/  FMUL.FTZ R129, R140.reuse, R129 ;  /* 0x000000818c817220 */ /* 0x040fe40000410000 */
[----:B------:R-:W-:-:S02]  /*5df0*/  FMUL.FTZ R130, R140, R130 ;  /* 0x000000828c827220 */ /* 0x000fc40000410000 */
[----:B------:R-:W-:Y:S02]  /*5e00*/  FADD.FTZ R139, R208, R101 ;  /* 0x00000065d08b7221 */ /* 0x000fe40000010000 */
[----:B------:R-:W-:Y:S02]  /*5e10*/  FADD.FTZ R140, RZ, R137 ;  /* 0x00000089ff8c7221 */ /* 0x000fe40000010000 */
[C---:B------:R-:W-:Y:S02]  /*5e20*/  FMUL.FTZ R101, R110.reuse, R138 ;  /* 0x0000008a6e657220 */ /* 0x040fe40000410000 */
[-C--:B------:R-:W-:Y:S02]  /*5e30*/  FMUL.FTZ R137, R110, R100.reuse ;  /* 0x000000646e897220 */ /* 0x080fe40000410000 */
[C---:B------:R-:W-:Y:S02]  /*5e40*/  FFMA.FTZ R101, R109.reuse, R100, -R101 ;  /* 0x000000646d657223 */ /* 0x040fe40000010865 */
[----:B------:R-:W-:Y:S01]  /*5e50*/  FFMA.FTZ R137, R109, R138, R137 ;  /* 0x0000008a6d897223 */ /* 0x000fe20000010089 */
[----:B------:R-:W0:Y:S01]  /*5e60*/  MUFU.EX2 R141, R141 ;  /* 0x0000008d008d7308 */ /* 0x000e220000000800 */
[----:B------:R-:W-:-:S02]  /*5e70*/  FMUL.FTZ R138, R112, R101 ;  /* 0x00000065708a7220 */ /* 0x000fc40000410000 */
[-C--:B------:R-:W-:Y:S02]  /*5e80*/  FMUL.FTZ R100, R112, R137.reuse ;  /* 0x0000008970647220 */ /* 0x080fe40000410000 */
[C---:B------:R-:W-:Y:S02]  /*5e90*/  FFMA.FTZ R138, R111.reuse, R137, R138 ;  /* 0x000000896f8a7223 */ /* 0x040fe4000001008a */
[----:B------:R-:W-:Y:S02]  /*5ea0*/  FFMA.FTZ R100, R111, R101, -R100 ;  /* 0x000000656f647223 */ /* 0x000fe40000010864 */
[C---:B------:R-:W-:Y:S02]  /*5eb0*/  FMUL.FTZ R101, R114.reuse, R138 ;  /* 0x0000008a72657220 */ /* 0x040fe40000410000 */
[-C--:B------:R-:W-:Y:S01]  /*5ec0*/  FMUL.FTZ R137, R114, R100.reuse ;  /* 0x0000006472897220 */ /* 0x080fe20000410000 */
[----:B------:R-:W-:Y:S01]  /*5ed0*/  PRMT R207, RZ, 0x7610, R68 ;  /* 0x00007610ffcf7816 */ /* 0x000fe20000000044 */
[----:B------:R-:W-:-:S02]  /*5ee0*/  FFMA.FTZ R101, R113, R100, -R101 ;  /* 0x0000006471657223 */ /* 0x000fc40000010865 */
[----:B------:R-:W-:Y:S02]  /*5ef0*/  FFMA.FTZ R137, R113, R138, R137 ;  /* 0x0000008a71897223 */ /* 0x000fe40000010089 */
[----:B------:R-:W-:Y:S02]  /*5f00*/  FMUL.FTZ R142, R124, R140 ;  /* 0x0000008c7c8e7220 */ /* 0x000fe40000410000 */
[C---:B------:R-:W-:Y:S02]  /*5f10*/  FMUL.FTZ R138, R116.reuse, R101 ;  /* 0x00000065748a7220 */ /* 0x040fe40000410000 */
[C---:B0-----:R-:W-:Y:S02]  /*5f20*/  FMUL.FTZ R131, R141.reuse, R131 ;  /* 0x000000838d837220 */ /* 0x041fe40000410000 */
[----:B------:R-:W-:Y:S02]  /*5f30*/  FMUL.FTZ R132, R141, R132 ;  /* 0x000000848d847220 */ /* 0x000fe40000410000 */
        /* <DEDUP_REMOVED lines=50> */
[----:B------:R-:W-:Y:S01]  /*6260*/  PRMT R203, RZ, 0x7610, R70 ;  /* 0x00007610ffcb7816 */ /* 0x000fe20000000046 */
[C---:B------:R-:W-:Y:S02]  /*6270*/  FFMA.FTZ R101, R125.reuse, R100, -R101 ;  /* 0x000000647d657223 */ /* 0x040fe40000010865 */
[----:B------:R-:W-:-:S02]  /*6280*/  FFMA.FTZ R137, R125, R138, R137 ;  /* 0x0000008a7d897223 */ /* 0x000fc40000010089 */
[----:B------:R-:W-:Y:S02]  /*6290*/  FADD.FTZ R139, R204, R139 ;  /* 0x0000008bcc8b7221 */ /* 0x000fe40000010000 */
[----:B------:R-:W-:Y:S02]  /*62a0*/  FMUL.FTZ R142, R132, R140 ;  /* 0x0000008c848e7220 */ /* 0x000fe40000410000 */
        /* <DEDUP_REMOVED lines=8> */
[----:B------:R-:W-:Y:S01]  /*6330*/  FADD.FTZ R142, R203, R142 ;  /* 0x0000008ecb8e7221 */ /* 0x000fe20000010000 */
[----:B----4-:R0:W1:Y:S01]  /*6340*/  R2UR UR43, R87 ;  /* 0x00000000572b73c2 */ /* 0x01006200000e0000 */
[----:B------:R-:W-:-:S02]  /*6350*/  FMUL.FTZ R101, R130, R138 ;  /* 0x0000008a82657220 */ /* 0x000fc40000410000 */
[----:B------:R-:W-:Y:S02]  /*6360*/  FMUL.FTZ R137, R130, R100 ;  /* 0x0000006482897220 */ /* 0x000fe40000410000 */
[----:B------:R-:W-:Y:S02]  /*6370*/  FADD.FTZ R141, RZ, R141 ;  /* 0x0000008dff8d7221 */ /* 0x000fe40000010000 */
[C---:B------:R-:W-:Y:S01]  /*6380*/  FMUL.FTZ R140, R134.reuse, R142 ;  /* 0x0000008e868c7220 */ /* 0x040fe20000410000 */
[----:B------:R3:W4:Y:S01]  /*6390*/  R2UR UR42, R86 ;  /* 0x00000000562a73c2 */ /* 0x00072200000e0000 */
[C---:B------:R-:W-:Y:S01]  /*63a0*/  FFMA.FTZ R101, R129.reuse, R100, -R101 ;  /* 0x0000006481657223 */ /* 0x040fe20000010865 */
[----:B------:R-:W-:Y:S01]  /*63b0*/  PRMT R202, RZ, 0x5410, R71 ;  /* 0x00005410ffca7816 */ /* 0x000fe20000000047 */
[----:B------:R-:W-:Y:S02]  /*63c0*/  FFMA.FTZ R137, R129, R138, R137 ;  /* 0x0000008a81897223 */ /* 0x000fe40000010089 */
[----:B------:R-:W-:-:S02]  /*63d0*/  FMUL.FTZ R139, R134, R141 ;  /* 0x0000008d868b7220 */ /* 0x000fc40000410000 */
[C---:B------:R-:W-:Y:S02]  /*63e0*/  FFMA.FTZ R140, R133.reuse, R141, R140 ;  /* 0x0000008d858c7223 */ /* 0x040fe4000001008c */
[C---:B------:R-:W-:Y:S02]  /*63f0*/  FMUL.FTZ R138, R132.reuse, R101 ;  /* 0x00000065848a7220 */ /* 0x040fe40000410000 */
[----:B------:R-:W-:Y:S02]  /*6400*/  FMUL.FTZ R100, R132, R137 ;  /* 0x0000008984647220 */ /* 0x000fe40000410000 */
[----:B------:R-:W-:Y:S02]  /*6410*/  FFMA.FTZ R139, R133, R142, -R139 ;  /* 0x0000008e858b7223 */ /* 0x000fe4000001088b */
[----:B------:R-:W-:Y:S02]  /*6420*/  FMUL.FTZ R202, R202, R51 ;  /* 0x00000033caca7220 */ /* 0x000fe40000410000 */
[----:B------:R-:W-:-:S02]  /*6430*/  FADD.FTZ R140, RZ, R140 ;  /* 0x0000008cff8c7221 */ /* 0x000fc40000010000 */
[C---:B------:R-:W-:Y:S02]  /*6440*/  FFMA.FTZ R138, R131.reuse, R137, R138 ;  /* 0x00000089838a7223 */ /* 0x040fe4000001008a */
[----:B------:R-:W-:Y:S02]  /*6450*/  FFMA.FTZ R100, R131, R101, -R100 ;  /* 0x0000006583647223 */ /* 0x000fe40000010864 */
[----:B------:R-:W-:Y:S02]  /*6460*/  FADD.FTZ R139, R202, R139 ;  /* 0x0000008bca8b7221 */ /* 0x000fe40000010000 */
[----:B------:R-:W-:Y:S02]  /*6470*/  FMUL.FTZ R142, R136, R140 ;  /* 0x0000008c888e7220 */ /* 0x000fe40000410000 */
[C---:B------:R-:W-:Y:S02]  /*6480*/  FMUL.FTZ R101, R134.reuse, R138 ;  /* 0x0000008a86657220 */ /* 0x040fe40000410000 */
[----:B0-----:R-:W-:-:S02]  /*6490*/  FMUL.FTZ R87, R134, R100 ;  /* 0x0000006486577220 */ /* 0x001fc40000410000 */
[-C--:B------:R-:W-:Y:S02]  /*64a0*/  FMUL.FTZ R137, R136, R139.reuse ;  /* 0x0000008b88897220 */ /* 0x080fe40000410000 */
[----:B------:R-:W-:Y:S01]  /*64b0*/  FFMA.FTZ R195, R135, R139, -R142 ;  /* 0x0000008b87c37223 */ /* 0x000fe2000001088e */
[--C-:B------:R-:W-:Y:S01]  /*64c0*/  PRMT R139, RZ, 0x7610, R60.reuse ;  /* 0x00007610ff8b7816 */ /* 0x100fe2000000003c */
[C---:B---3--:R-:W-:Y:S02]  /*64d0*/  FFMA.FTZ R86, R133.reuse, R100, -R101 ;  /* 0x0000006485567223 */ /* 0x048fe40000010865 */
[----:B------:R-:W-:Y:S02]  /*64e0*/  FFMA.FTZ R100, R133, R138, R87 ;  /* 0x0000008a85647223 */ /* 0x000fe40000010057 */
[----:B------:R-:W-:Y:S01]  /*64f0*/  FFMA.FTZ R87, R135, R140, R137 ;  /* 0x0000008c87577223 */ /* 0x000fe20000010089 */
[----:B------:R-:W-:Y:S01]  /*6500*/  PRMT R137, RZ, 0x5410, R60 ;  /* 0x00005410ff897816 */ /* 0x000fe2000000003c */
[----:B-1----:R-:W-:Y:S01]  /*6510*/  FMUL.FTZ R60, R139, UR43 ;  /* 0x0000002b8b3c7c20 */ /* 0x002fe20008410000 */
[----:B------:R-:W-:-:S02]  /*6520*/  PRMT R141, RZ, 0x7610, R61 ;  /* 0x00007610ff8d7816 */ /* 0x000fc4000000003d */
[--C-:B------:R-:W-:Y:S02]  /*6530*/  PRMT R140, RZ, 0x5410, R62.reuse ;  /* 0x00005410ff8c7816 */ /* 0x100fe4000000003e */
[----:B------:R-:W-:Y:S01]  /*6540*/  PRMT R143, RZ, 0x7610, R62 ;  /* 0x00007610ff8f7816 */ /* 0x000fe2000000003e */
[----:B----4-:R-:W-:Y:S01]  /*6550*/  FMUL.FTZ R62, R139, UR42 ;  /* 0x0000002a8b3e7c20 */ /* 0x010fe20008410000 */
        /* <DEDUP_REMOVED lines=15> */
[--C-:B--2---:R-:W-:Y:S01]  /*6650*/  PRMT R155, RZ, 0x7610, R64.reuse ;  /* 0x00007610ff9b7816 */ /* 0x104fe20000000040 */
        /* <DEDUP_REMOVED lines=130> */
.L_x_2813:
[----:B01----:R-:W-:Y:S05]  /*6e80*/  BSYNC B0 ;  /* 0x0000000000007941 */ /* 0x003fea0003800000 */
.L_x_2812:
        /* <DEDUP_REMOVED lines=58> */
.L_x_2920:
        /* <DEDUP_REMOVED lines=68> */
.L_x_2921:
        /* <DEDUP_REMOVED lines=19> */
[----:B-----5:R-:W-:Y:S05]  /*77a0*/  CALL.REL.NOINC `($__internal_70_$__cuda_sm70_shflsync_idx_p) ;  /* 0x00009a9000007944 */ /* 0x020fea0003c00000 */
.L_x_2818:
[----:B------:R-:W-:Y:S05]  /*77b0*/  BRA.CONV ~URZ, `(.L_x_2819) ;  /* 0x000000637f007947 */ /* 0x000fea000b800000 */
[----:B0-----:R-:W-:Y:S01]  /*77c0*/  HFMA2.MMA R65, -RZ, RZ, 0, 1.847743988037109375e-06 ;  /* 0x0000001fff417435 */ /* 0x001fe200000001ff */
[----:B------:R-:W-:-:S02]  /*77d0*/  MOV R63, R77 ;  /* 0x0000004d003f7202 */ /* 0x000fc40000000f00 */
[----:B------:R-:W-:Y:S02]  /*77e0*/  MOV R64, 0x1f ;  /* 0x0000001f00407802 */ /* 0x000fe40000000f00 */
[----:B-1----:R-:W-:Y:S02]  /*77f0*/  MOV R62, 0xffffffff ;  /* 0xffffffff003e7802 */ /* 0x002fe40000000f00 */
[----:B------:R-:W-:Y:S02]  /*7800*/  MOV R60, 0x7820 ;  /* 0x00007820003c7802 */ /* 0x000fe40000000f00 */
[----:B-----5:R-:W-:Y:S05]  /*7810*/  CALL.REL.NOINC `($__internal_70_$__cuda_sm70_shflsync_idx_p) ;  /* 0x00009a2000007944 */ /* 0x020fea0003c00000 */
.L_x_2819:
[----:B------:R-:W-:Y:S05]  /*7820*/  BRA.CONV ~URZ, `(.L_x_2820) ;  /* 0x000000637f007947 */ /* 0x000fea000b800000 */
[----:B0-----:R-:W-:Y:S01]  /*7830*/  HFMA2.MMA R65, -RZ, RZ, 0, 1.847743988037109375e-06 ;  /* 0x0000001fff417435 */ /* 0x001fe200000001ff */
[----:B------:R-:W-:Y:S02]  /*7840*/  MOV R63, R82 ;  /* 0x00000052003f7202 */ /* 0x000fe40000000f00 */
[----:B------:R-:W-:Y:S02]  /*7850*/  MOV R64, 0x1f ;  /* 0x0000001f00407802 */ /* 0x000fe40000000f00 */
[----:B-1----:R-:W-:Y:S02]  /*7860*/  MOV R62, 0xffffffff ;  /* 0xffffffff003e7802 */ /* 0x002fe40000000f00 */
[----:B------:R-:W-:-:S02]  /*7870*/  MOV R60, 0x7890 ;  /* 0x00007890003c7802 */ /* 0x000fc40000000f00 */
[----:B-----5:R-:W-:Y:S05]  /*7880*/  CALL.REL.NOINC `($__internal_70_$__cuda_sm70_shflsync_idx_p) ;  /* 0x000099b000007944 */ /* 0x020fea0003c00000 */
.L_x_2820:
[----:B------:R-:W-:Y:S05]  /*7890*/  BRA.CONV ~URZ, `(.L_x_2821) ;  /* 0x000000637f007947 */ /* 0x000fea000b800000 */
[----:B0-----:R-:W-:Y:S01]  /*78a0*/  HFMA2.MMA R65, -RZ, RZ, 0, 1.847743988037109375e-06 ;  /* 0x0000001fff417435 */ /* 0x001fe200000001ff */
[----:B------:R-:W-:-:S02]  /*78b0*/  MOV R63, R83 ;  /* 0x00000053003f7202 */ /* 0x000fc40000000f00 */
[----:B------:R-:W-:Y:S02]  /*78c0*/  MOV R64, 0x1f ;  /* 0x0000001f00407802 */ /* 0x000fe40000000f00 */
[----:B-1----:R-:W-:Y:S02]  /*78d0*/  MOV R62, 0xffffffff ;  /* 0xffffffff003e7802 */ /* 0x002fe40000000f00 */
[----:B------:R-:W-:Y:S02]  /*78e0*/  MOV R60, 0x7900 ;  /* 0x00007900003c7802 */ /* 0x000fe40000000f00 */
[----:B-----5:R-:W-:Y:S05]  /*78f0*/  CALL.REL.NOINC `($__internal_70_$__cuda_sm70_shflsync_idx_p) ;  /* 0x0000994000007944 */ /* 0x020fea0003c00000 */
.L_x_2821:
        /* <DEDUP_REMOVED lines=9> */
.L_x_2922:
        /* <DEDUP_REMOVED lines=49> */
.L_x_2815:
[----:B------:R-:W-:Y:S05]  /*7ca0*/  BSYNC B0 ;  /* 0x0000000000007941 */ /* 0x000fea0003800000 */
.L_x_2814:
        /* <DEDUP_REMOVED lines=81> */
[----:B------:R-:W-:Y:S02]  /*81c0*/  FMUL.FTZ R57, R110, R217 ;  /* 0x000000d96e397220 */ /* 0x000fe40000410000 */
[----:B------:R-:W-:Y:S02]  /*81d0*/  FMUL.FTZ R62, R124, -R58 ;  /* 0x8000003a7c3e7220 */ /* 0x000fe40000410000 */
[----:B------:R-:W-:Y:S02]  /*81e0*/  FMUL.FTZ R56, R110, R216 ;  /* 0x000000d86e387220 */ /* 0x000fe40000410000 */
[----:B------:R-:W-:Y:S02]  /*81f0*/  FFMA.FTZ R64, R123, R60, -R63 ;  /* 0x0000003c7b407223 */ /* 0x000fe4000001083f */
[----:B------:R-:W-:Y:S02]  /*8200*/  FFMA.FTZ R215, R109, R216, R57 ;  /* 0x000000d86dd77223 */ /* 0x000fe40000010039 */
[----:B------:R-:W-:-:S02]  /*8210*/  FMUL.FTZ R60, R124, -R60 ;  /* 0x8000003c7c3c7220 */ /* 0x000fc40000410000 */
[----:B------:R-:W-:Y:S02]  /*8220*/  FFMA.FTZ R62, R123, R59, -R62 ;  /* 0x0000003b7b3e7223 */ /* 0x000fe4000001083e */
[----:B------:R-:W-:Y:S02]  /*8230*/  FFMA.FTZ R57, R109, R217, -R56 ;  /* 0x000000d96d397223 */ /* 0x000fe40000010838 */
[----:B------:R-:W-:Y:S02]  /*8240*/  FMUL.FTZ R59, R124, -R59 ;  /* 0x8000003b7c3b7220 */ /* 0x000fe40000410000 */
[----:B------:R-:W-:Y:S02]  /*8250*/  FADD.FTZ R215, RZ, R215 ;  /* 0x000000d7ffd77221 */ /* 0x000fe40000010000 */
[----:B------:R-:W-:Y:S02]  /*8260*/  FFMA.FTZ R61, R123, R61, R60 ;  /* 0x0000003d7b3d7223 */ /* 0x000fe4000001003c */
[----:B------:R-:W-:-:S02]  /*8270*/  FADD.FTZ R222, R214, R57 ;  /* 0x00000039d6de7221 */ /* 0x000fc40000010000 */
[----:B------:R-:W-:Y:S02]  /*8280*/  FFMA.FTZ R59, R123, R58, R59 ;  /* 0x0000003a7b3b7223 */ /* 0x000fe4000001003b */
[----:B------:R-:W-:Y:S02]  /*8290*/  FMUL.FTZ R56, R112, R215 ;  /* 0x000000d770387220 */ /* 0x000fe40000410000 */
[----:B------:R-:W-:Y:S02]  /*82a0*/  FADD.FTZ R61, -R178, R61 ;  /* 0x0000003db23d7221 */ /* 0x000fe40000010100 */
[-C--:B------:R-:W-:Y:S02]  /*82b0*/  FMUL.FTZ R58, R112, R222.reuse ;  /* 0x000000de703a7220 */ /* 0x080fe40000410000 */
[----:B------:R-:W-:Y:S02]  /*82c0*/  FMUL.FTZ R57, R122, -R59 ;  /* 0x8000003b7a397220 */ /* 0x000fe40000410000 */
[----:B------:R-:W-:-:S02]  /*82d0*/  FFMA.FTZ R56, R111, R222, -R56 ;  /* 0x000000de6f387223 */ /* 0x000fc40000010838 */
[----:B------:R-:W-:Y:S02]  /*82e0*/  FADD.FTZ R64, R179, R64 ;  /* 0x00000040b3407221 */ /* 0x000fe40000010000 */
[----:B------:R-:W-:Y:S02]  /*82f0*/  FMUL.FTZ R60, R122, -R61 ;  /* 0x8000003d7a3c7220 */ /* 0x000fe40000410000 */
[----:B------:R-:W-:Y:S02]  /*8300*/  FFMA.FTZ R58, R111, R215, R58 ;  /* 0x000000d76f3a7223 */ /* 0x000fe4000001003a */
[----:B------:R-:W-:Y:S02]  /*8310*/  FFMA.FTZ R57, R121, R62, -R57 ;  /* 0x0000003e79397223 */ /* 0x000fe40000010839 */
[----:B------:R-:W-:Y:S02]  /*8320*/  FADD.FTZ R219, R213, R56 ;  /* 0x00000038d5db7221 */ /* 0x000fe40000010000 */
[----:B------:R-:W-:-:S02]  /*8330*/  FFMA.FTZ R60, R121, R64, -R60 ;  /* 0x00000040793c7223 */ /* 0x000fc4000001083c */
[C---:B------:R-:W-:Y:S02]  /*8340*/  FMUL.FTZ R62, R122.reuse, -R62 ;  /* 0x8000003e7a3e7220 */ /* 0x040fe40000410000 */
[----:B------:R-:W-:Y:S02]  /*8350*/  FMUL.FTZ R64, R122, -R64 ;  /* 0x800000407a407220 */ /* 0x000fe40000410000 */
[----:B------:R-:W-:Y:S02]  /*8360*/  FADD.FTZ R213, RZ, R58 ;  /* 0x0000003affd57221 */ /* 0x000fe40000010000 */
[----:B------:R-:W-:Y:S02]  /*8370*/  FMUL.FTZ R58, R114, R219 ;  /* 0x000000db723a7220 */ /* 0x000fe40000410000 */
[C---:B------:R-:W-:Y:S02]  /*8380*/  FFMA.FTZ R62, R121.reuse, R59, R62 ;  /* 0x0000003b793e7223 */ /* 0x040fe4000001003e */
[----:B------:R-:W-:-:S02]  /*8390*/  FFMA.FTZ R61, R121, R61, R64 ;  /* 0x0000003d793d7223 */ /* 0x000fc40000010040 */
[-C--:B------:R-:W-:Y:S02]  /*83a0*/  FFMA.FTZ R58, R113, R213.reuse, R58 ;  /* 0x000000d5713a7223 */ /* 0x080fe4000001003a */
[----:B------:R-:W-:Y:S02]  /*83b0*/  FMUL.FTZ R66, R120, -R62 ;  /* 0x8000003e78427220 */ /* 0x000fe40000410000 */
[----:B------:R-:W-:Y:S02]  /*83c0*/  FADD.FTZ R61, -R160, R61 ;  /* 0x0000003da03d7221 */ /* 0x000fe40000010100 */
[----:B------:R-:W-:Y:S02]  /*83d0*/  FMUL.FTZ R56, R114, R213 ;  /* 0x000000d572387220 */ /* 0x000fe40000410000 */
[----:B------:R-:W-:Y:S02]  /*83e0*/  FADD.FTZ R214, RZ, R58 ;  /* 0x0000003affd67221 */ /* 0x000fe40000010000 */
[----:B------:R-:W-:-:S02]  /*83f0*/  FFMA.FTZ R66, R119, R57, -R66 ;  /* 0x0000003977427223 */ /* 0x000fc40000010842 */
[C---:B------:R-:W-:Y:S02]  /*8400*/  FMUL.FTZ R59, R120.reuse, -R57 ;  /* 0x80000039783b7220 */ /* 0x040fe40000410000 */
[----:B------:R-:W-:Y:S02]  /*8410*/  FADD.FTZ R60, R159, R60 ;  /* 0x0000003c9f3c7221 */ /* 0x000fe40000010000 */
[----:B------:R-:W-:Y:S02]  /*8420*/  FMUL.FTZ R58, R120, -R61 ;  /* 0x8000003d783a7220 */ /* 0x000fe40000410000 */
[----:B------:R-:W-:Y:S02]  /*8430*/  FFMA.FTZ R57, R113, R219, -R56 ;  /* 0x000000db71397223 */ /* 0x000fe40000010838 */
[----:B------:R-:W-:Y:S02]  /*8440*/  FFMA.FTZ R58, R119, R60, -R58 ;  /* 0x0000003c773a7223 */ /* 0x000fe4000001083a */
[----:B------:R-:W-:-:S02]  /*8450*/  FADD.FTZ R224, R212, R57 ;  /* 0x00000039d4e07221 */ /* 0x000fc40000010000 */
[----:B------:R-:W-:Y:S02]  /*8460*/  FMUL.FTZ R60, R120, -R60 ;  /* 0x8000003c783c7220 */ /* 0x000fe40000410000 */
[C---:B------:R-:W-:Y:S02]  /*8470*/  FMUL.FTZ R56, R116.reuse, R214 ;  /* 0x000000d674387220 */ /* 0x040fe40000410000 */
[C---:B------:R-:W-:Y:S02]  /*8480*/  FFMA.FTZ R59, R119.reuse, R62, R59 ;  /* 0x0000003e773b7223 */ /* 0x040fe4000001003b */
[-C--:B------:R-:W-:Y:S02]  /*8490*/  FMUL.FTZ R57, R116, R224.reuse ;  /* 0x000000e074397220 */ /* 0x080fe40000410000 */
        /* <DEDUP_REMOVED lines=22> */
[-C--:B------:R-:W-:Y:S02]  /*8600*/  FFMA.FTZ R59, R115, R62.reuse, -R56 ;  /* 0x0000003e733b7223 */ /* 0x080fe40000010838 */
[----:B------:R-:W-:Y:S02]  /*8610*/  FADD.FTZ R61, -R156, R61 ;  /* 0x0000003d9c3d7221 */ /* 0x000fe40000010100 */
[----:B------:R-:W-:Y:S02]  /*8620*/  FMUL.FTZ R56, R120, R211 ;  /* 0x000000d378387220 */ /* 0x000fe40000410000 */
[----:B------:R-:W-:-:S02]  /*8630*/  FMUL.FTZ R62, R116, -R62 ;  /* 0x8000003e743e7220 */ /* 0x000fc40000410000 */
[-C--:B------:R-:W-:Y:S02]  /*8640*/  FMUL.FTZ R58, R120, R226.reuse ;  /* 0x000000e2783a7220 */ /* 0x080fe40000410000 */
        /* <DEDUP_REMOVED lines=18> */
[----:B------:R-:W-:Y:S02]  /*8770*/  FMUL.FTZ R58, R114, -R61 ;  /* 0x8000003d723a7220 */ /* 0x000fe40000410000 */
[----:B------:R-:W-:Y:S02]  /*8780*/  FADD.FTZ R209, RZ, R209 ;  /* 0x000000d1ffd17221 */ /* 0x000fe40000010000 */
[----:B------:R-:W-:Y:S02]  /*8790*/  FADD.FTZ R228, R208, R57 ;  /* 0x00000039d0e47221 */ /* 0x000fe40000010000 */
[----:B------:R-:W-:Y:S02]  /*87a0*/  FMUL.FTZ R59, R114, -R59 ;  /* 0x8000003b723b7220 */ /* 0x000fe40000410000 */
[----:B------:R-:W-:-:S02]  /*87b0*/  FFMA.FTZ R57, R113, R64, -R58 ;  /* 0x0000004071397223 */ /* 0x000fc4000001083a */
[----:B------:R-:W-:Y:S02]  /*87c0*/  FMUL.FTZ R56, R124, R209 ;  /* 0x000000d17c387220 */ /* 0x000fe40000410000 */
[----:B------:R-:W-:Y:S02]  /*87d0*/  FMUL.FTZ R64, R114, -R64 ;  /* 0x8000004072407220 */ /* 0x000fe40000410000 */
[----:B------:R-:W-:Y:S02]  /*87e0*/  FMUL.FTZ R58, R124, R228 ;  /* 0x000000e47c3a7220 */ /* 0x000fe40000410000 */
[----:B------:R-:W-:Y:S02]  /*87f0*/  FFMA.FTZ R59, R113, R62, R59 ;  /* 0x0000003e713b7223 */ /* 0x000fe4000001003b */
        /* <DEDUP_REMOVED lines=8> */
[----:B------:R-:W-:Y:S02]  /*8880*/  FMUL.FTZ R60, R112, -R60 ;  /* 0x8000003c703c7220 */ /* 0x000fe40000410000 */
[----:B------:R-:W-:Y:S02]  /*8890*/  FADD.FTZ R57, R146, R57 ;  /* 0x0000003992397221 */ /* 0x000fe40000010000 */
[----:B------:R-:W-:Y:S02]  /*88a0*/  FMUL.FTZ R66, R112, -R64 ;  /* 0x8000004070427220 */ /* 0x000fe40000410000 */
[C---:B------:R-:W-:Y:S02]  /*88b0*/  FMUL.FTZ R56, R126.reuse, R207 ;  /* 0x000000cf7e387220 */ /* 0x040fe40000410000 */
[----:B------:R-:W-:Y:S02]  /*88c0*/  FMUL.FTZ R58, R126, R225 ;  /* 0x000000e17e3a7220 */ /* 0x000fe40000410000 */
[----:B------:R-:W-:-:S02]  /*88d0*/  FFMA.FTZ R60, R111, R59, R60 ;  /* 0x0000003b6f3c7223 */ /* 0x000fc4000001003c */
[-C--:B------:R-:W-:Y:S02]  /*88e0*/  FFMA.FTZ R59, R111, R57.reuse, -R66 ;  /* 0x000000396f3b7223 */ /* 0x080fe40000010842 */
[----:B------:R-:W-:Y:S02]  /*88f0*/  FMUL.FTZ R61, R112, -R57 ;  /* 0x80000039703d7220 */ /* 0x000fe40000410000 */
[C---:B------:R-:W-:Y:S02]  /*8900*/  FFMA.FTZ R57, R125.reuse, R225, -R56 ;  /* 0x000000e17d397223 */ /* 0x040fe40000010838 */
[----:B------:R-:W-:Y:S02]  /*8910*/  FFMA.FTZ R58, R125, R207, R58 ;  /* 0x000000cf7d3a7223 */ /* 0x000fe4000001003a */
[----:B------:R-:W-:Y:S02]  /*8920*/  FMUL.FTZ R56, R110, -R60 ;  /* 0x8000003c6e387220 */ /* 0x000fe40000410000 */
[----:B------:R-:W-:-:S02]  /*8930*/  FADD.FTZ R230, R206, R57 ;  /* 0x00000039cee67221 */ /* 0x000fc40000010000 */
[----:B------:R-:W-:Y:S02]  /*8940*/  FADD.FTZ R206, RZ, R58 ;  /* 0x0000003affce7221 */ /* 0x000fe40000010000 */
[----:B------:R-:W-:Y:S02]  /*8950*/  FFMA.FTZ R63, R109, R62, -R56 ;  /* 0x0000003e6d3f7223 */ /* 0x000fe40000010838 */
[C---:B------:R-:W-:Y:S02]  /*8960*/  FMUL.FTZ R56, R128.reuse, R206 ;  /* 0x000000ce80387220 */ /* 0x040fe40000410000 */
[-C--:B------:R-:W-:Y:S02]  /*8970*/  FMUL.FTZ R57, R128, R230.reuse ;  /* 0x000000e680397220 */ /* 0x080fe40000410000 */
[----:B------:R-:W-:Y:S02]  /*8980*/  FFMA.FTZ R56, R127, R230, -R56 ;  /* 0x000000e67f387223 */ /* 0x000fe40000010838 */
[----:B------:R-:W-:-:S02]  /*8990*/  FFMA.FTZ R64, R111, R64, R61 ;  /* 0x000000406f407223 */ /* 0x000fc4000001003d */
[----:B------:R-:W-:Y:S02]  /*89a0*/  FMUL.FTZ R62, R110, -R62 ;  /* 0x8000003e6e3e7220 */ /* 0x000fe40000410000 */
[----:B------:R-:W-:Y:S02]  /*89b0*/  FADD.FTZ R59, R148, R59 ;  /* 0x0000003b943b7221 */ /* 0x000fe40000010000 */
[----:B------:R-:W-:Y:S01]  /*89c0*/  FADD.FTZ R227, R205, R56 ;  /* 0x00000038cde37221 */ /* 0x000fe20000010000 */
[----:B------:R-:W-:Y:S01]  /*89d0*/  MOV R56, 0x3f800000 ;  /* 0x3f80000000387802 */ /* 0x000fe20000000f00 */
[----:B------:R-:W-:Y:S01]  /*89e0*/  FFMA.FTZ R208, R127, R206, R57 ;  /* 0x000000ce7fd07223 */ /* 0x000fe20000010039 */
[----:B------:R-:W-:Y:S01]  /*89f0*/  HFMA2.MMA R57, -RZ, RZ, 0, 0 ;  /* 0x00000000ff397435 */ /* 0x000fe200000001ff */
[----:B------:R-:W-:Y:S02]  /*8a00*/  FADD.FTZ R64, -R147, R64 ;  /* 0x0000004093407221 */ /* 0x000fe40000010100 */
[----:B------:R-:W-:-:S02]  /*8a10*/  FFMA.FTZ R65, R109, R60, R62 ;  /* 0x0000003c6d417223 */ /* 0x000fc4000001003e */
[----:B------:R-:W-:Y:S02]  /*8a20*/  FMUL.FTZ R60, R110, -R59 ;  /* 0x8000003b6e3c7220 */ /* 0x000fe40000410000 */
[----:B------:R-:W-:Y:S02]  /*8a30*/  FADD.FTZ R208, RZ, R208 ;  /* 0x000000d0ffd07221 */ /* 0x000fe40000010000 */
[----:B------:R-:W-:Y:S02]  /*8a40*/  FMUL.FTZ R61, R130, R227 ;  /* 0x000000e3823d7220 */ /* 0x000fe40000410000 */
[-C--:B------:R-:W-:Y:S02]  /*8a50*/  FMUL.FTZ R58, R110, -R64.reuse ;  /* 0x800000406e3a7220 */ /* 0x080fe40000410000 */
[----:B------:R-:W-:Y:S02]  /*8a60*/  FFMA.FTZ R64, R109, R64, R60 ;  /* 0x000000406d407223 */ /* 0x000fe4000001003c */
[----:B------:R-:W-:-:S02]  /*8a70*/  FMUL.FTZ R60, R130, R208 ;  /* 0x000000d0823c7220 */ /* 0x000fc40000410000 */
[----:B------:R-:W-:Y:S02]  /*8a80*/  FFMA.FTZ R61, R129, R208, R61 ;  /* 0x000000d0813d7223 */ /* 0x000fe4000001003d */
[----:B------:R-:W-:Y:S02]  /*8a90*/  FFMA.FTZ R67, R109, R59, -R58 ;  /* 0x0000003b6d437223 */ /* 0x000fe4000001083a */
[----:B------:R-:W-:Y:S01]  /*8aa0*/  FADD.FTZ R64, -R149, R64 ;  /* 0x0000004095407221 */ /* 0x000fe20000010100 */
[----:B------:R-:W-:Y:S01]  /*8ab0*/  CS2R R58, SRZ ;  /* 0x00000000003a7805 */ /* 0x000fe2000001ff00 */
[----:B------:R-:W-:Y:S02]  /*8ac0*/  FFMA.FTZ R229, R129, R227, -R60 ;  /* 0x000000e381e57223 */ /* 0x000fe4000001083c */
[----:B------:R-:W-:Y:S02]  /*8ad0*/  FADD.FTZ R205, RZ, R61 ;  /* 0x0000003dffcd7221 */ /* 0x000fe40000010000 */
[----:B------:R-:W-:Y:S01]  /*8ae0*/  FADD.FTZ R67, R150, R67 ;  /* 0x0000004396437221 */ /* 0x000fe20000010000 */
[----:B------:R0:W1:Y:S01]  /*8af0*/  @!P0 LDS.128 R56, [R77.X16+0x8b80] ;  /* 0x008b80004d388984 */ /* 0x000062000000cc00 */
[----:B------:R-:W-:Y:S01]  /*8b00*/  FMUL.FTZ R62, R108, -R64 ;  /* 0x800000406c3e7220 */ /* 0x000fe20000410000 */
[----:B------:R-:W-:Y:S01]  /*8b10*/  ISETP.GT.U32.AND P0, PT, R103, 0x1f, PT ;  /* 0x0000001f6700780c */ /* 0x000fe20003f04070 */
        /* <DEDUP_REMOVED lines=13> */
[C---:B------:R-:W-:Y:S02]  /*8bf0*/  FMUL.FTZ R66, R134.reuse, R231 ;  /* 0x000000e786427220 */ /* 0x040fe40000410000 */
        /* <DEDUP_REMOVED lines=55> */
.L_x_2923:
[----:B------:R-:W-:Y:S05]  /*8f70*/  BRA.DIV ~URZ, `(.L_x_2826) ;  /* 0x000074127f007947 */ /* 0x000fea000b800000 */
[----:B------:R2:W3:Y:S04]  /*8f80*/  SHFL.DOWN PT, R63, R78, 0x1, 0x1f ;  /* 0x08201f004e3f7f89 */ /* 0x0004e800000e0000 */
[----:B------:R2:W4:Y:S04]  /*8f90*/  SHFL.DOWN PT, R64, R67, 0x1, 0x1f ;  /* 0x08201f0043407f89 */ /* 0x00052800000e0000 */
[----:B------:R2:W0:Y:S02]  /*8fa0*/  SHFL.DOWN PT, R60, R66, 0x1, 0x1f ;  /* 0x08201f00423c7f89 */ /* 0x00042400000e0000 */
.L_x_2924:
        /* <DEDUP_REMOVED lines=15> */
.L_x_2828:
[----:B------:R-:W-:Y:S05]  /*90a0*/  BSYNC B1 ;  /* 0x0000000000017941 */ /* 0x000fea0003800000 */
.L_x_2827:
[----:B------:R-:W-:Y:S05]  /*90b0*/  BRA.DIV ~URZ, `(.L_x_2829) ;  /* 0x000074327f007947 */ /* 0x000fea000b800000 */
[----:B-1----:R1:W2:Y:S04]  /*90c0*/  SHFL.DOWN PT, R62, R79, 0x2, 0x1f ;  /* 0x08401f004f3e7f89 */ /* 0x0022a800000e0000 */
[----:B---3--:R1:W3:Y:S04]  /*90d0*/  SHFL.DOWN PT, R63, R78, 0x2, 0x1f ;  /* 0x08401f004e3f7f89 */ /* 0x0082e800000e0000 */
[----:B----4-:R1:W4:Y:S04]  /*90e0*/  SHFL.DOWN PT, R64, R67, 0x2, 0x1f ;  /* 0x08401f0043407f89 */ /* 0x01032800000e0000 */
[----:B0-----:R1:W0:Y:S02]  /*90f0*/  SHFL.DOWN PT, R60, R66, 0x2, 0x1f ;  /* 0x08401f00423c7f89 */ /* 0x00122400000e0000 */
.L_x_2925:
        /* <DEDUP_REMOVED lines=15> */
.L_x_2831:
[----:B------:R-:W-:Y:S05]  /*91f0*/  BSYNC B1 ;  /* 0x0000000000017941 */ /* 0x000fea0003800000 */
.L_x_2830:
[----:B------:R-:W-:Y:S05]  /*9200*/  BRA.DIV ~URZ, `(.L_x_2832) ;  /* 0x000074b27f007947 */ /* 0x000fea000b800000 */
[----:B--2---:R2:W1:Y:S02]  /*9210*/  SHFL.DOWN PT, R62, R79, 0x4, 0x1f ;  /* 0x08801f004f3e7f89 */ /* 0x00446400000e0000 */
.L_x_2926:
[----:B------:R-:W-:Y:S05]  /*9220*/  BRA.DIV ~URZ, `(.L_x_2833) ;  /* 0x000075127f007947 */ /* 0x000fea000b800000 */
[----:B---3--:R3:W2:Y:S04]  /*9230*/  SHFL.DOWN PT, R63, R78, 0x4, 0x1f ;  /* 0x08801f004e3f7f89 */ /* 0x0086a800000e0000 */
[----:B----4-:R3:W4:Y:S04]  /*9240*/  SHFL.DOWN PT, R64, R67, 0x4, 0x1f ;  /* 0x08801f0043407f89 */ /* 0x01072800000e0000 */
[----:B0-----:R3:W0:Y:S02]  /*9250*/  SHFL.DOWN PT, R60, R66, 0x4, 0x1f ;  /* 0x08801f00423c7f89 */ /* 0x00162400000e0000 */
.L_x_2927:
        /* <DEDUP_REMOVED lines=15> */
.L_x_2835:
[----:B------:R-:W-:Y:S05]  /*9350*/  BSYNC B1 ;  /* 0x0000000000017941 */ /* 0x000fea0003800000 */
.L_x_2834:
[----:B------:R-:W-:Y:S05]  /*9360*/  BRA.DIV ~URZ, `(.L_x_2836) ;  /* 0x000075327f007947 */ /* 0x000fea000b800000 */
[----:B-1----:R1:W3:Y:S04]  /*9370*/  SHFL.DOWN PT, R62, R79, 0x8, 0x1f ;  /* 0x09001f004f3e7f89 */ /* 0x0022e800000e0000 */
[----:B--2---:R1:W2:Y:S04]  /*9380*/  SHFL.DOWN PT, R63, R78, 0x8, 0x1f ;  /* 0x09001f004e3f7f89 */ /* 0x0042a800000e0000 */
[----:B----4-:R1:W4:Y:S04]  /*9390*/  SHFL.DOWN PT, R64, R67, 0x8, 0x1f ;  /* 0x09001f0043407f89 */ /* 0x01032800000e0000 */
[----:B0-----:R1:W0:Y:S02]  /*93a0*/  SHFL.DOWN PT, R60, R66, 0x8, 0x1f ;  /* 0x09001f00423c7f89 */ /* 0x00122400000e0000 */
.L_x_2928:
        /* <DEDUP_REMOVED lines=15> */
.L_x_2838:
[----:B------:R-:W-:Y:S05]  /*94a0*/  BSYNC B1 ;  /* 0x0000000000017941 */ /* 0x000fea0003800000 */
.L_x_2837:
[----:B------:R-:W-:Y:S05]  /*94b0*/  BRA.DIV ~URZ, `(.L_x_2839) ;  /* 0x000075b27f007947 */ /* 0x000fea000b800000 */
[----:B---3--:R3:W1:Y:S02]  /*94c0*/  SHFL.DOWN PT, R62, R79, 0x10, 0x1f ;  /* 0x0a001f004f3e7f89 */ /* 0x00866400000e0000 */
.L_x_2929:
[----:B------:R-:W-:Y:S05]  /*94d0*/  BRA.DIV ~URZ, `(.L_x_2840) ;  /* 0x000076127f007947 */ /* 0x000fea000b800000 */
[----:B--2---:R2:W3:Y:S04]  /*94e0*/  SHFL.DOWN PT, R63, R78, 0x10, 0x1f ;  /* 0x0a001f004e3f7f89 */ /* 0x0044e800000e0000 */
[----:B----4-:R2:W4:Y:S04]  /*94f0*/  SHFL.DOWN PT, R64, R67, 0x10, 0x1f ;  /* 0x0a001f0043407f89 */ /* 0x01052800000e0000 */
[----:B0-----:R2:W0:Y:S02]  /*9500*/  SHFL.DOWN PT, R60, R66, 0x10, 0x1f ;  /* 0x0a001f00423c7f89 */ /* 0x00142400000e0000 */
.L_x_2930:
        /* <DEDUP_REMOVED lines=13> */
.L_x_2842:
[----:B------:R-:W-:Y:S05]  /*95e0*/  BSYNC B1 ;  /* 0x0000000000017941 */ /* 0x000fea0003800000 */
.L_x_2841:
        /* <DEDUP_REMOVED lines=20> */
.L_x_2931:
        /* <DEDUP_REMOVED lines=15> */
.L_x_2845:
[----:B-1----:R-:W-:Y:S05]  /*9820*/  BSYNC B1 ;  /* 0x0000000000017941 */ /* 0x002fea0003800000 */
.L_x_2844:
        /* <DEDUP_REMOVED lines=39> */
.L_x_2824:
[----:B-1----:R-:W-:Y:S05]  /*9aa0*/  BSYNC B0 ;  /* 0x0000000000007941 */ /* 0x002fea0003800000 */
.L_x_2823:
[----:B------:R-:W-:Y:S01]  /*9ab0*/  WARPSYNC 0xffffffff ;  /* 0xffffffff00007948 */ /* 0x000fe20003800000 */
[----:B------:R-:W-:Y:S01]  /*9ac0*/  BAR.SYNC.DEFER_BLOCKING 0x0 ;  /* 0x0000000000007b1d */ /* 0x000fe20000010000 */
[----:B0-----:R-:W-:Y:S01]  /*9ad0*/  FMUL.FTZ R61, R139, R218 ;  /* 0x000000da8b3d7220 */ /* 0x001fe20000410000 */
[----:B------:R-:W-:Y:S01]  /*9ae0*/  ISETP.NE.AND P0, PT, R103, RZ, PT ;  /* 0x000000ff6700720c */ /* 0x000fe20003f05270 */
[----:B--2---:R-:W-:-:S02]  /*9af0*/  FMUL.FTZ R81, R153, R213 ;  /* 0x000000d599517220 */ /* 0x004fc40000410000 */
[----:B------:R-:W-:Y:S01]  /*9b00*/  FMUL.FTZ R60, R141, R216 ;  /* 0x000000d88d3c7220 */ /* 0x000fe20000410000 */
[----:B------:R-:W-:Y:S01]  /*9b10*/  ULDC UR32, c[0x0][0x174] ;  /* 0x00005d0000207ab9 */ /* 0x000fe20000000800 */
[----:B------:R-:W-:Y:S01]  /*9b20*/  FFMA.FTZ R61, R137, R220, -R61 ;  /* 0x000000dc893d7223 */ /* 0x000fe2000001083d */
[----:B------:R-:W-:Y:S01]  /*9b30*/  UIADD3 UR32, -UR6, UR32, URZ ;  /* 0x0000002006207290 */ /* 0x000fe2000fffe13f */
[-C--:B------:R-:W-:Y:S01]  /*9b40*/  FMUL.FTZ R153, R153, R219.reuse ;  /* 0x000000db99997220 */ /* 0x080fe20000410000 */
[----:B------:R-:W-:Y:S01]  /*9b50*/  ULDC UR33, c[0x0][0x168] ;  /* 0x00005a0000217ab9 */ /* 0x000fe20000000800 */
[----:B------:R-:W-:Y:S01]  /*9b60*/  FADD.FTZ R82, R49, R49 ;  /* 0x0000003131527221 */ /* 0x000fe20000010000 */
[----:B------:R-:W-:Y:S01]  /*9b70*/  ULEA UR32, UR32, 0xfffff800, 0xb ;  /* 0xfffff80020207891 */ /* 0x000fe2000f8e583f */
[----:B------:R-:W-:Y:S01]  /*9b80*/  FFMA.FTZ R81, R142, R219, -R81 ;  /* 0x000000db8e517223 */ /* 0x000fe20000010851 */
[----:B------:R-:W-:Y:S01]  /*9b90*/  BSSY B0, `(.L_x_2846) ;  /* 0x0000220000007945 */ /* 0x000fe20003800000 */
[----:B------:R-:W-:Y:S01]  /*9ba0*/  FFMA.FTZ R60, R138, R217, -R60 ;  /* 0x000000d98a3c7223 */ /* 0x000fe2000001083c */
[----:B------:R-:W-:Y:S01]  /*9bb0*/  UIADD3 UR32, -UR32, UR33, URZ ;  /* 0x0000002120207290 */ /* 0x000fe2000fffe13f */
[----:B------:R-:W-:-:S02]  /*9bc0*/  FFMA.FTZ R142, R142, R213, R153 ;  /* 0x000000d58e8e7223 */ /* 0x000fc40000010099 */
[----:B------:R-:W-:Y:S02]  /*9bd0*/  FMUL.FTZ R79, R218, UR42 ;  /* 0x0000002ada4f7c20 */ /* 0x000fe40008410000 */
[----:B------:R-:W-:Y:S02]  /*9be0*/  FFMA.FTZ R61, R82, R61, RZ ;  /* 0x0000003d523d7223 */ /* 0x000fe400000100ff */
[----:B------:R-:W-:Y:S02]  /*9bf0*/  FADD.FTZ R153, R48, R48 ;  /* 0x0000003030997221 */ /* 0x000fe40000010000 */
[----:B------:R-:W-:Y:S02]  /*9c00*/  FFMA.FTZ R76, R220, UR43, R79 ;  /* 0x0000002bdc4c7c23 */ /* 0x000fe4000801004f */
[----:B------:R-:W-:Y:S02]  /*9c10*/  FFMA.FTZ R79, R153, R60, R61 ;  /* 0x0000003c994f7223 */ /* 0x000fe4000001003d */
[----:B------:R-:W0:Y:S01]  /*9c20*/  LDS.64 R60, [R188.X16+0x6d88] ;  /* 0x006d8800bc3c7984 */ /* 0x000e22000000ca00 */
[----:B------:R-:W-:-:S02]  /*9c30*/  FMUL.FTZ R77, R171, R209 ;  /* 0x000000d1ab4d7220 */ /* 0x000fc40000410000 */
[----:B------:R-:W-:Y:S02]  /*9c40*/  FMUL.FTZ R63, R139, R220 ;  /* 0x000000dc8b3f7220 */ /* 0x000fe40000410000 */
[----:B------:R-:W-:Y:S02]  /*9c50*/  FFMA.FTZ R66, R168, R228, -R77 ;  /* 0x000000e4a8427223 */ /* 0x000fe4000001084d */
[----:B------:R-:W-:Y:S02]  /*9c60*/  FMUL.FTZ R77, R185, R206 ;  /* 0x000000ceb94d7220 */ /* 0x000fe40000410000 */
[----:B------:R-:W-:Y:S02]  /*9c70*/  FMUL.FTZ R65, R143, R215 ;  /* 0x000000d78f417220 */ /* 0x000fe40000410000 */
[----:B------:R-:W-:Y:S02]  /*9c80*/  FFMA.FTZ R86, R180, R230, -R77 ;  /* 0x000000e6b4567223 */ /* 0x000fe4000001084d */
[----:B------:R-:W-:-:S02]  /*9c90*/  FMUL.FTZ R77, R218, UR43 ;  /* 0x0000002bda4d7c20 */ /* 0x000fc40008410000 */
[----:B------:R-:W-:Y:S02]  /*9ca0*/  FMUL.FTZ R67, R143, R222 ;  /* 0x000000de8f437220 */ /* 0x000fe40000410000 */
[----:B------:R-:W-:Y:S02]  /*9cb0*/  FMUL.FTZ R143, R165, R212 ;  /* 0x000000d4a58f7220 */ /* 0x000fe40000410000 */
[----:B------:R-:W-:Y:S02]  /*9cc0*/  FMUL.FTZ R141, R141, R217 ;  /* 0x000000d98d8d7220 */ /* 0x000fe40000410000 */
[----:B------:R-:W-:Y:S02]  /*9cd0*/  FMUL.FTZ R165, R165, R221 ;  /* 0x000000dda5a57220 */ /* 0x000fe40000410000 */
[----:B------:R-:W-:Y:S02]  /*9ce0*/  FFMA.FTZ R63, R137, R218, R63 ;  /* 0x000000da893f7223 */ /* 0x000fe4000001003f */
[----:B------:R-:W-:-:S02]  /*9cf0*/  FADD.FTZ R234, RZ, R234 ;  /* 0x000000eaffea7221 */ /* 0x000fc40000010000 */
[----:B------:R-:W-:Y:S02]  /*9d00*/  FMUL.FTZ R64, R195, R232 ;  /* 0x000000e8c3407220 */ /* 0x000fe40000410000 */
[----:B------:R-:W-:Y:S02]  /*9d10*/  FFMA.FTZ R77, R220, UR42, -R77 ;  /* 0x0000002adc4d7c23 */ /* 0x000fe4000801084d */
[----:B------:R-:W-:Y:S02]  /*9d20*/  FFMA.FTZ R143, R154, R221, -R143 ;  /* 0x000000dd9a8f7223 */ /* 0x000fe4000001088f */
[----:B------:R-:W-:Y:S02]  /*9d30*/  FFMA.FTZ R62, R138, R216, R141 ;  /* 0x000000d88a3e7223 */ /* 0x000fe4000001008d */
[----:B------:R-:W-:Y:S02]  /*9d40*/  FFMA.FTZ R154, R154, R212, R165 ;  /* 0x000000d49a9a7223 */ /* 0x000fe400000100a5 */
[----:B------:R-:W-:-:S02]  /*9d50*/  FMUL.FTZ R87, R186, R205 ;  /* 0x000000cdba577220 */ /* 0x000fc40000410000 */
[----:B------:R-:W-:Y:S02]  /*9d60*/  FFMA.FTZ R78, R140, R222, -R65 ;  /* 0x000000de8c4e7223 */ /* 0x000fe40000010841 */
[----:B------:R-:W-:Y:S02]  /*9d70*/  FMUL.FTZ R141, R167, R211 ;  /* 0x000000d3a78d7220 */ /* 0x000fe40000410000 */
[----:B------:R-:W-:Y:S02]  /*9d80*/  FMUL.FTZ R186, R186, R229 ;  /* 0x000000e5baba7220 */ /* 0x000fe40000410000 */
[C---:B------:R-:W-:Y:S02]  /*9d90*/  FFMA.FTZ R63, -R82.reuse, R63, RZ ;  /* 0x0000003f523f7223 */ /* 0x040fe400000101ff */
[C---:B------:R-:W-:Y:S02]  /*9da0*/  FMUL.FTZ R77, R82.reuse, R77 ;  /* 0x0000004d524d7220 */ /* 0x040fe40000410000 */
[----:B------:R-:W-:-:S02]  /*9db0*/  FFMA.FTZ R76, -R82, R76, -RZ ;  /* 0x0000004c524c7223 */ /* 0x000fc400000109ff */
[----:B------:R-:W-:Y:S02]  /*9dc0*/  FFMA.FTZ R165, R193, R234, R64 ;  /* 0x000000eac1a57223 */ /* 0x000fe40000010040 */
[----:B------:R-:W-:Y:S02]  /*9dd0*/  FMUL.FTZ R65, R155, R214 ;  /* 0x000000d69b417220 */ /* 0x000fe40000410000 */
[----:B------:R-:W-:Y:S02]  /*9de0*/  FMUL.FTZ R167, R167, R226 ;  /* 0x000000e2a7a77220 */ /* 0x000fe40000410000 */
[C---:B------:R-:W-:Y:S02]  /*9df0*/  FMUL.FTZ R64, R216.reuse, UR43 ;  /* 0x0000002bd8407c20 */ /* 0x040fe40008410000 */
[----:B------:R-:W-:Y:S02]  /*9e00*/  FMUL.FTZ R82, R216, UR42 ;  /* 0x0000002ad8527c20 */ /* 0x000fe40008410000 */
[----:B------:R-:W-:-:S02]  /*9e10*/  FMUL.FTZ R171, R171, R228 ;  /* 0x000000e4abab7220 */ /* 0x000fc40000410000 */
[----:B------:R-:W-:Y:S02]  /*9e20*/  FFMA.FTZ R87, R190, R229, -R87 ;  /* 0x000000e5be577223 */ /* 0x000fe40000010857 */
[----:B------:R-:W-:Y:S02]  /*9e30*/  FFMA.FTZ R141, R164, R226, -R141 ;  /* 0x000000e2a48d7223 */ /* 0x000fe4000001088d */
[----:B------:R-:W-:Y:S02]  /*9e40*/  FFMA.FTZ R190, R190, R205, R186 ;  /* 0x000000cdbebe7223 */ /* 0x000fe400000100ba */
[-C--:B------:R-:W-:Y:S02]  /*9e50*/  FMUL.FTZ R155, R155, R224.reuse ;  /* 0x000000e09b9b7220 */ /* 0x080fe40000410000 */
[----:B------:R-:W-:Y:S02]  /*9e60*/  FFMA.FTZ R80, R144, R224, -R65 ;  /* 0x000000e090507223 */ /* 0x000fe40000010841 */
[----:B------:R-:W-:-:S02]  /*9e70*/  FFMA.FTZ R164, R164, R211, R167 ;  /* 0x000000d3a4a47223 */ /* 0x000fc400000100a7 */
[C---:B------:R-:W-:Y:S02]  /*9e80*/  FFMA.FTZ R64, R217.reuse, UR42, -R64 ;  /* 0x0000002ad9407c23 */ /* 0x040fe40008010840 */
[----:B------:R-:W-:Y:S02]  /*9e90*/  FFMA.FTZ R82, R217, UR43, R82 ;  /* 0x0000002bd9527c23 */ /* 0x000fe40008010052 */
[----:B------:R-:W-:Y:S02]  /*9ea0*/  FFMA.FTZ R186, -R153, R62, R63 ;  /* 0x0000003e99ba7223 */ /* 0x000fe4000001013f */
[----:B------:R-:W-:Y:S02]  /*9eb0*/  FMUL.FTZ R65, R169, R210 ;  /* 0x000000d2a9417220 */ /* 0x000fe40000410000 */
[----:B------:R-:W-:Y:S02]  /*9ec0*/  FMUL.FTZ R195, R195, R234 ;  /* 0x000000eac3c37220 */ /* 0x000fe40000410000 */
[----:B------:R-:W-:-:S02]  /*9ed0*/  FMUL.FTZ R63, R234, UR43 ;  /* 0x0000002bea3f7c20 */ /* 0x000fc40008410000 */
[----:B------:R-:W-:Y:S02]  /*9ee0*/  FMUL.FTZ R167, R234, UR42 ;  /* 0x0000002aeaa77c20 */ /* 0x000fe40008410000 */
[----:B------:R-:W-:Y:S02]  /*9ef0*/  FMUL.FTZ R169, R169, R223 ;  /* 0x000000dfa9a97220 */ /* 0x000fe40000410000 */
[----:B------:R-:W-:Y:S02]  /*9f00*/  FFMA.FTZ R168, R168, R209, R171 ;  /* 0x000000d1a8a87223 */ /* 0x000fe400000100ab */
[----:B------:R-:W-:Y:S02]  /*9f10*/  FADD.FTZ R171, R47, R47 ;  /* 0x0000002f2fab7221 */ /* 0x000fe40000010000 */
[----:B------:R-:W-:Y:S02]  /*9f20*/  FFMA.FTZ R144, R144, R214, R155 ;  /* 0x000000d690907223 */ /* 0x000fe4000001009b */
[----:B------:R-:W-:-:S02]  /*9f30*/  FMUL.FTZ R84, R153, R64 ;  /* 0x0000004099547220 */ /* 0x000fc40000410000 */
[----:B------:R-:W-:Y:S02]  /*9f40*/  FFMA.FTZ R83, -R153, R82, -RZ ;  /* 0x0000005299537223 */ /* 0x000fe400000109ff */
[----:B------:R-:W-:Y:S02]  /*9f50*/  FFMA.FTZ R65, R166, R223, -R65 ;  /* 0x000000dfa6417223 */ /* 0x000fe40000010841 */
[----:B------:R-:W-:Y:S02]  /*9f60*/  FMUL.FTZ R138, R192, R203 ;  /* 0x000000cbc08a7220 */ /* 0x000fe40000410000 */
[----:B------:R-:W-:Y:S02]  /*9f70*/  FFMA.FTZ R85, R193, R232, -R195 ;  /* 0x000000e8c1557223 */ /* 0x000fe400000108c3 */
[----:B------:R-:W-:Y:S02]  /*9f80*/  FADD.FTZ R82, R32, R32 ;  /* 0x0000002020527221 */ /* 0x000fe40000010000 */
[----:B------:R-:W-:-:S02]  /*9f90*/  FMUL.FTZ R155, R215, UR42 ;  /* 0x0000002ad79b7c20 */ /* 0x000fc40008410000 */
[C---:B------:R-:W-:Y:S02]  /*9fa0*/  FFMA.FTZ R63, R232.reuse, UR42, -R63 ;  /* 0x0000002ae83f7c23 */ /* 0x040fe4000801083f */
[----:B------:R-:W-:Y:S02]  /*9fb0*/  FFMA.FTZ R64, R232, UR43, R167 ;  /* 0x0000002be8407c23 */ /* 0x000fe400080100a7 */
[----:B------:R-:W-:Y:S02]  /*9fc0*/  FFMA.FTZ R67, R140, R215, R67 ;  /* 0x000000d78c437223 */ /* 0x000fe40000010043 */
[----:B------:R-:W-:Y:S02]  /*9fd0*/  FFMA.FTZ R166, R166, R210, R169 ;  /* 0x000000d2a6a67223 */ /* 0x000fe400000100a9 */
[----:B------:R-:W-:Y:S02]  /*9fe0*/  FMUL.FTZ R192, R192, R231 ;  /* 0x000000e7c0c07220 */ /* 0x000fe40000410000 */
[----:B------:R-:W-:-:S02]  /*9ff0*/  FMUL.FTZ R153, R215, UR43 ;  /* 0x0000002bd7997c20 */ /* 0x000fc40008410000 */
[----:B------:R-:W-:Y:S02]  /*a000*/  FFMA.FTZ R78, R171, R78, R79 ;  /* 0x0000004eab4e7223 */ /* 0x000fe4000001004f */
[----:B------:R-:W-:Y:S02]  /*a010*/  FADD.FTZ R169, R46, R46 ;  /* 0x0000002e2ea97221 */ /* 0x000fe40000010000 */
[----:B------:R-:W-:Y:S02]  /*a020*/  FFMA.FTZ R138, R189, R231, -R138 ;  /* 0x000000e7bd8a7223 */ /* 0x000fe4000001088a */
[C---:B------:R-:W-:Y:S02]  /*a030*/  FMUL.FTZ R62, R82.reuse, R165 ;  /* 0x000000a5523e7220 */ /* 0x040fe40000410000 */
[C---:B------:R-:W-:Y:S02]  /*a040*/  FMUL.FTZ R85, R82.reuse, R85 ;  /* 0x0000005552557220 */ /* 0x040fe40000410000 */
[----:B------:R-:W-:-:S02]  /*a050*/  FMUL.FTZ R63, R82, R63 ;  /* 0x0000003f523f7220 */ /* 0x000fc40000410000 */
[----:B------:R-:W-:Y:S02]  /*a060*/  FFMA.FTZ R64, -R82, R64, -RZ ;  /* 0x0000004052407223 */ /* 0x000fe400000109ff */
[C---:B------:R-:W-:Y:S02]  /*a070*/  FFMA.FTZ R155, R222.reuse, UR43, R155 ;  /* 0x0000002bde9b7c23 */ /* 0x040fe4000801009b */
[----:B------:R-:W-:Y:S02]  /*a080*/  FFMA.FTZ R189, R189, R203, R192 ;  /* 0x000000cbbdbd7223 */ /* 0x000fe400000100c0 */
[----:B------:R-:W-:Y:S02]  /*a090*/  FFMA.FTZ R82, R222, UR42, -R153 ;  /* 0x0000002ade527c23 */ /* 0x000fe40008010899 */
[----:B------:R-:W-:Y:S02]  /*a0a0*/  FFMA.FTZ R67, -R171, R67, R186 ;  /* 0x00000043ab437223 */ /* 0x000fe400000101ba */
[----:B------:R-:W-:-:S02]  /*a0b0*/  FFMA.FTZ R153, R169, R81, R78 ;  /* 0x00000051a9997223 */ /* 0x000fc4000001004e */
[----:B------:R-:W-:Y:S02]  /*a0c0*/  FADD.FTZ R192, R45, R45 ;  /* 0x0000002d2dc07221 */ /* 0x000fe40000010000 */
[----:B------:R-:W-:Y:S02]  /*a0d0*/  FFMA.FTZ R79, -R171, R155, -RZ ;  /* 0x0000009bab4f7223 */ /* 0x000fe400000109ff */
[----:B------:R-:W-:Y:S02]  /*a0e0*/  FFMA.FTZ R155, -R169, R142, R67 ;  /* 0x0000008ea99b7223 */ /* 0x000fe40000010143 */
[----:B------:R-:W-:Y:S02]  /*a0f0*/  FFMA.FTZ R142, R192, R80, R153 ;  /* 0x00000050c08e7223 */ /* 0x000fe40000010099 */
[-C--:B0-----:R-:W-:Y:S02]  /*a100*/  FMUL.FTZ R153, R61, -R101.reuse ;  /* 0x800000653d997220 */ /* 0x081fe40000410000 */
[----:B------:R-:W-:-:S02]  /*a110*/  FMUL.FTZ R101, R60, -R101 ;  /* 0x800000653c657220 */ /* 0x000fc40000410000 */
[----:B------:R-:W-:Y:S02]  /*a120*/  FMUL.FTZ R167, R214, UR42 ;  /* 0x0000002ad6a77c20 */ /* 0x000fe40008410000 */
[-C--:B------:R-:W-:Y:S02]  /*a130*/  FFMA.FTZ R61, R61, R100.reuse, R101 ;  /* 0x000000643d3d7223 */ /* 0x080fe40000010065 */
[----:B------:R-:W-:Y:S02]  /*a140*/  FFMA.FTZ R60, R60, R100, -R153 ;  /* 0x000000643c3c7223 */ /* 0x000fe40000010899 */
[----:B------:R-:W-:Y:S02]  /*a150*/  FFMA.FTZ R67, R224, UR43, R167 ;  /* 0x0000002be0437c23 */ /* 0x000fe400080100a7 */
[----:B------:R-:W-:Y:S02]  /*a160*/  FADD.FTZ R61, -R196, R61 ;  /* 0x0000003dc43d7221 */ /* 0x000fe40000010100 */
[----:B------:R-:W-:-:S02]  /*a170*/  FADD.FTZ R167, R44, R44 ;  /* 0x0000002c2ca77221 */ /* 0x000fc40000010000 */
[----:B------:R-:W-:Y:S02]  /*a180*/  FFMA.FTZ R155, -R192, R144, R155 ;  /* 0x00000090c09b7223 */ /* 0x000fe4000001019b */
[----:B------:R-:W-:Y:S02]  /*a190*/  FADD.FTZ R197, R197, R60 ;  /* 0x0000003cc5c57221 */ /* 0x000fe40000010000 */
[----:B------:R-:W-:Y:S02]  /*a1a0*/  FMUL.FTZ R144, R212, UR43 ;  /* 0x0000002bd4907c20 */ /* 0x000fe40008410000 */
[C---:B------:R-:W-:Y:S02]  /*a1b0*/  FMUL.FTZ R60, R136.reuse, -R61 ;  /* 0x8000003d883c7220 */ /* 0x040fe40000410000 */
[----:B------:R-:W-:Y:S02]  /*a1c0*/  FFMA.FTZ R142, R167, R143, R142 ;  /* 0x0000008fa78e7223 */ /* 0x000fe4000001008e */
[----:B------:R-:W-:-:S02]  /*a1d0*/  FMUL.FTZ R136, R136, -R197 ;  /* 0x800000c588887220 */ /* 0x000fc40000410000 */
[----:B------:R-:W-:Y:S02]  /*a1e0*/  FFMA.FTZ R101, R221, UR42, -R144 ;  /* 0x0000002add657c23 */ /* 0x000fe40008010890 */
[----:B------:R-:W-:Y:S02]  /*a1f0*/  FMUL.FTZ R143, R211, UR42 ;  /* 0x0000002ad38f7c20 */ /* 0x000fe40008410000 */
[----:B------:R-:W-:Y:S02]  /*a200*/  FADD.FTZ R144, R43, R43 ;  /* 0x0000002b2b907221 */ /* 0x000fe40000010000 */
[C---:B------:R-:W-:Y:S02]  /*a210*/  FFMA.FTZ R60, R135.reuse, R197, -R60 ;  /* 0x000000c5873c7223 */ /* 0x040fe4000001083c */
[----:B------:R-:W-:Y:S02]  /*a220*/  FFMA.FTZ R135, R135, R61, R136 ;  /* 0x0000003d87877223 */ /* 0x000fe40000010088 */
[----:B------:R-:W-:-:S02]  /*a230*/  FFMA.FTZ R143, R226, UR43, R143 ;  /* 0x0000002be28f7c23 */ /* 0x000fc4000801008f */
[----:B------:R-:W-:Y:S02]  /*a240*/  FFMA.FTZ R142, R144, R141, R142 ;  /* 0x0000008d908e7223 */ /* 0x000fe4000001008e */
[----:B------:R-:W-:Y:S02]  /*a250*/  FADD.FTZ R153, R42, R42 ;  /* 0x0000002a2a997221 */ /* 0x000fe40000010000 */
[----:B------:R-:W-:Y:S02]  /*a260*/  FMUL.FTZ R141, R211, UR43 ;  /* 0x0000002bd38d7c20 */ /* 0x000fe40008410000 */
[----:B------:R-:W-:Y:S02]  /*a270*/  FADD.FTZ R60, R199, R60 ;  /* 0x0000003cc73c7221 */ /* 0x000fe40000010000 */
[----:B------:R-:W-:Y:S02]  /*a280*/  FADD.FTZ R198, -R198, R135 ;  /* 0x00000087c6c67221 */ /* 0x000fe40000010100 */
[----:B------:R-:W-:-:S02]  /*a290*/  FFMA.FTZ R135, -R144, R143, -RZ ;  /* 0x0000008f90877223 */ /* 0x000fc400000109ff */
[----:B------:R-:W-:Y:S02]  /*a2a0*/  FFMA.FTZ R143, R153, R65, R142 ;  /* 0x00000041998f7223 */ /* 0x000fe4000001008e */
[----:B------:R-:W-:Y:S02]  /*a2b0*/  FFMA.FTZ R136, R226, UR42, -R141 ;  /* 0x0000002ae2887c23 */ /* 0x000fe4000801088d */
[C---:B------:R-:W-:Y:S02]  /*a2c0*/  FMUL.FTZ R65, R134.reuse, -R60 ;  /* 0x8000003c86417220 */ /* 0x040fe40000410000 */
[----:B------:R-:W-:Y:S02]  /*a2d0*/  FFMA.FTZ R155, -R167, R154, R155 ;  /* 0x0000009aa79b7223 */ /* 0x000fe4000001019b */
[-C--:B------:R-:W-:Y:S02]  /*a2e0*/  FMUL.FTZ R141, R134, -R198.reuse ;  /* 0x800000c6868d7220 */ /* 0x080fe40000410000 */
[----:B------:R-:W-:-:S02]  /*a2f0*/  FFMA.FTZ R65, R133, R198, R65 ;  /* 0x000000c685417223 */ /* 0x000fc40000010041 */
[C---:B------:R-:W-:Y:S02]  /*a300*/  FMUL.FTZ R136, R144.reuse, R136 ;  /* 0x0000008890887220 */ /* 0x040fe40000410000 */
[----:B------:R-:W-:Y:S02]  /*a310*/  FFMA.FTZ R155, -R144, R164, R155 ;  /* 0x000000a4909b7223 */ /* 0x000fe4000001019b */
[----:B------:R-:W-:Y:S02]  /*a320*/  FFMA.FTZ R134, R133, R60, -R141 ;  /* 0x0000003c85867223 */ /* 0x000fe4000001088d */
[C---:B------:R-:W-:Y:S02]  /*a330*/  FMUL.FTZ R144, R210.reuse, UR42 ;  /* 0x0000002ad2907c20 */ /* 0x040fe40008410000 */
[----:B------:R-:W-:Y:S02]  /*a340*/  FMUL.FTZ R142, R210, UR43 ;  /* 0x0000002bd28e7c20 */ /* 0x000fe40008410000 */
[----:B------:R-:W-:-:S02]  /*a350*/  FADD.FTZ R65, -R200, R65 ;  /* 0x00000041c8417221 */ /* 0x000fc40000010100 */
[----:B------:R-:W-:Y:S02]  /*a360*/  FADD.FTZ R201, R201, R134 ;  /* 0x00000086c9c97221 */ /* 0x000fe40000010000 */
[C---:B------:R-:W-:Y:S02]  /*a370*/  FFMA.FTZ R133, R223.reuse, UR43, R144 ;  /* 0x0000002bdf857c23 */ /* 0x040fe40008010090 */
[----:B------:R-:W-:Y:S02]  /*a380*/  FFMA.FTZ R134, R223, UR42, -R142 ;  /* 0x0000002adf867c23 */ /* 0x000fe4000801088e */
[----:B------:R-:W-:Y:S02]  /*a390*/  FADD.FTZ R144, R41, R41 ;  /* 0x0000002929907221 */ /* 0x000fe40000010000 */
[----:B------:R-:W-:Y:S02]  /*a3a0*/  FMUL.FTZ R165, R214, UR43 ;  /* 0x0000002bd6a57c20 */ /* 0x000fe40008410000 */
[----:B------:R-:W-:-:S02]  /*a3b0*/  FMUL.FTZ R142, R132, -R65 ;  /* 0x80000041848e7220 */ /* 0x000fc40000410000 */
[-C--:B------:R-:W-:Y:S02]  /*a3c0*/  FMUL.FTZ R132, R132, -R201.reuse ;  /* 0x800000c984847220 */ /* 0x080fe40000410000 */
[----:B------:R-:W-:Y:S02]  /*a3d0*/  FFMA.FTZ R143, R144, R66, R143 ;  /* 0x00000042908f7223 */ /* 0x000fe4000001008f */
[----:B------:R-:W-:Y:S02]  /*a3e0*/  FFMA.FTZ R165, R224, UR42, -R165 ;  /* 0x0000002ae0a57c23 */ /* 0x000fe400080108a5 */
[----:B------:R-:W-:Y:S02]  /*a3f0*/  FFMA.FTZ R66, R131, R201, -R142 ;  /* 0x000000c983427223 */ /* 0x000fe4000001088e */
[----:B------:R-:W-:Y:S02]  /*a400*/  FMUL.FTZ R140, R181, R207 ;  /* 0x000000cfb58c7220 */ /* 0x000fe40000410000 */
[----:B------:R-:W-:-:S02]  /*a410*/  FFMA.FTZ R131, R131, R65, R132 ;  /* 0x0000004183837223 */ /* 0x000fc40000010084 */
[----:B------:R-:W-:Y:S02]  /*a420*/  FMUL.FTZ R80, R192, R165 ;  /* 0x000000a5c0507220 */ /* 0x000fe40000410000 */
[----:B------:R-:W-:Y:S02]  /*a430*/  FMUL.FTZ R141, R209, UR43 ;  /* 0x0000002bd18d7c20 */ /* 0x000fe40008410000 */
[----:B------:R-:W-:Y:S02]  /*a440*/  FFMA.FTZ R140, R170, R225, -R140 ;  /* 0x000000e1aa8c7223 */ /* 0x000fe4000001088c */
[----:B------:R-:W-:Y:S02]  /*a450*/  FADD.FTZ R182, -R182, R131 ;  /* 0x00000083b6b67221 */ /* 0x000fe40000010100 */
[----:B------:R-:W-:Y:S02]  /*a460*/  FADD.FTZ R165, R39, R39 ;  /* 0x0000002727a57221 */ /* 0x000fe40000010000 */
[----:B------:R-:W-:-:S02]  /*a470*/  FADD.FTZ R66, R183, R66 ;  /* 0x00000042b7427221 */ /* 0x000fc40000010000 */
[----:B------:R-:W-:Y:S02]  /*a480*/  FFMA.FTZ R132, R228, UR42, -R141 ;  /* 0x0000002ae4847c23 */ /* 0x000fe4000801088d */
[----:B------:R-:W-:Y:S02]  /*a490*/  FMUL.FTZ R141, R130, -R182 ;  /* 0x800000b6828d7220 */ /* 0x000fe40000410000 */
[----:B------:R-:W-:Y:S02]  /*a4a0*/  FFMA.FTZ R143, R165, R140, R143 ;  /* 0x0000008ca58f7223 */ /* 0x000fe4000001008f */
[C---:B------:R-:W-:Y:S02]  /*a4b0*/  FMUL.FTZ R134, R153.reuse, R134 ;  /* 0x0000008699867220 */ /* 0x040fe40000410000 */
[C---:B------:R-:W-:Y:S02]  /*a4c0*/  FFMA.FTZ R133, -R153.reuse, R133, -RZ ;  /* 0x0000008599857223 */ /* 0x040fe400000109ff */
[----:B------:R-:W-:-:S02]  /*a4d0*/  FFMA.FTZ R155, -R153, R166, R155 ;  /* 0x000000a6999b7223 */ /* 0x000fc4000001019b */
[-C--:B------:R-:W-:Y:S02]  /*a4e0*/  FMUL.FTZ R140, R130, -R66.reuse ;  /* 0x80000042828c7220 */ /* 0x080fe40000410000 */
[----:B------:R-:W-:Y:S02]  /*a4f0*/  FMUL.FTZ R153, R209, UR42 ;  /* 0x0000002ad1997c20 */ /* 0x000fe40008410000 */
[C---:B------:R-:W-:Y:S02]  /*a500*/  FFMA.FTZ R130, R129.reuse, R66, -R141 ;  /* 0x0000004281827223 */ /* 0x040fe4000001088d */
[----:B------:R-:W-:Y:S02]  /*a510*/  FFMA.FTZ R129, R129, R182, R140 ;  /* 0x000000b681817223 */ /* 0x000fe4000001008c */
[----:B------:R-:W-:Y:S02]  /*a520*/  FFMA.FTZ R153, R228, UR43, R153 ;  /* 0x0000002be4997c23 */ /* 0x000fe40008010099 */
[----:B------:R-:W-:-:S02]  /*a530*/  FMUL.FTZ R142, R207, UR43 ;  /* 0x0000002bcf8e7c20 */ /* 0x000fc40008410000 */
[----:B------:R-:W-:Y:S02]  /*a540*/  FADD.FTZ R129, -R172, R129 ;  /* 0x00000081ac817221 */ /* 0x000fe40000010100 */
[C---:B------:R-:W-:Y:S02]  /*a550*/  FMUL.FTZ R132, R144.reuse, R132 ;  /* 0x0000008490847220 */ /* 0x040fe40000410000 */
[C---:B------:R-:W-:Y:S02]  /*a560*/  FFMA.FTZ R131, -R144.reuse, R153, -RZ ;  /* 0x0000009990837223 */ /* 0x040fe400000109ff */
[----:B------:R-:W-:Y:S02]  /*a570*/  FFMA.FTZ R155, -R144, R168, R155 ;  /* 0x000000a8909b7223 */ /* 0x000fe4000001019b */
[----:B------:R-:W-:Y:S02]  /*a580*/  FADD.FTZ R173, R173, R130 ;  /* 0x00000082adad7221 */ /* 0x000fe40000010000 */
[----:B------:R-:W-:-:S02]  /*a590*/  FMUL.FTZ R144, R207, UR42 ;  /* 0x0000002acf907c20 */ /* 0x000fc40008410000 */
[C---:B------:R-:W-:Y:S02]  /*a5a0*/  FFMA.FTZ R140, R225.reuse, UR42, -R142 ;  /* 0x0000002ae18c7c23 */ /* 0x040fe4000801088e */
[----:B------:R-:W-:Y:S02]  /*a5b0*/  FADD.FTZ R153, R38, R38 ;  /* 0x0000002626997221 */ /* 0x000fe40000010000 */
[C---:B------:R-:W-:Y:S02]  /*a5c0*/  FMUL.FTZ R142, R128.reuse, -R129 ;  /* 0x80000081808e7220 */ /* 0x040fe40000410000 */
[----:B------:R-:W-:Y:S02]  /*a5d0*/  FMUL.FTZ R128, R128, -R173 ;  /* 0x800000ad80807220 */ /* 0x000fe40000410000 */
[----:B------:R-:W-:Y:S02]  /*a5e0*/  FFMA.FTZ R130, R225, UR43, R144 ;  /* 0x0000002be1827c23 */ /* 0x000fe40008010090 */
[----:B------:R-:W-:-:S02]  /*a5f0*/  FFMA.FTZ R144, R153, R86, R143 ;  /* 0x0000005699907223 */ /* 0x000fc4000001008f */
[----:B------:R-:W-:Y:S02]  /*a600*/  FFMA.FTZ R86, R127, R173, -R142 ;  /* 0x000000ad7f567223 */ /* 0x000fe4000001088e */
[----:B------:R-:W-:Y:S02]  /*a610*/  FMUL.FTZ R139, R187, R208 ;  /* 0x000000d0bb8b7220 */ /* 0x000fe40000410000 */
[----:B------:R-:W-:Y:S02]  /*a620*/  FFMA.FTZ R127, R127, R129, R128 ;  /* 0x000000817f7f7223 */ /* 0x000fe40000010080 */
[----:B------:R-:W-:Y:S02]  /*a630*/  FMUL.FTZ R141, R206, UR43 ;  /* 0x0000002bce8d7c20 */ /* 0x000fe40008410000 */
[----:B------:R-:W-:Y:S02]  /*a640*/  FMUL.FTZ R181, R181, R225 ;  /* 0x000000e1b5b57220 */ /* 0x000fe40000410000 */
[----:B------:R-:W-:-:S02]  /*a650*/  FFMA.FTZ R139, R184, R227, -R139 ;  /* 0x000000e3b88b7223 */ /* 0x000fc4000001088b */
[----:B------:R-:W-:Y:S02]  /*a660*/  FADD.FTZ R174, -R174, R127 ;  /* 0x0000007faeae7221 */ /* 0x000fe40000010100 */
[----:B------:R-:W-:Y:S02]  /*a670*/  FADD.FTZ R164, R37, R37 ;  /* 0x0000002525a47221 */ /* 0x000fe40000010000 */
[----:B------:R-:W-:Y:S02]  /*a680*/  FADD.FTZ R86, R175, R86 ;  /* 0x00000056af567221 */ /* 0x000fe40000010000 */
[----:B------:R-:W-:Y:S02]  /*a690*/  FFMA.FTZ R128, R230, UR42, -R141 ;  /* 0x0000002ae6807c23 */ /* 0x000fe4000801088d */
[----:B------:R-:W-:Y:S02]  /*a6a0*/  FMUL.FTZ R185, R185, R230 ;  /* 0x000000e6b9b97220 */ /* 0x000fe40000410000 */
[----:B------:R-:W-:-:S02]  /*a6b0*/  FFMA.FTZ R170, R170, R207, R181 ;  /* 0x000000cfaaaa7223 */ /* 0x000fc400000100b5 */
[----:B------:R-:W-:Y:S02]  /*a6c0*/  FMUL.FTZ R143, R206, UR42 ;  /* 0x0000002ace8f7c20 */ /* 0x000fe40008410000 */
[----:B------:R-:W-:Y:S02]  /*a6d0*/  FMUL.FTZ R141, R126, -R174 ;  /* 0x800000ae7e8d7220 */ /* 0x000fe40000410000 */
[----:B------:R-:W-:Y:S02]  /*a6e0*/  FFMA.FTZ R144, R164, R139, R144 ;  /* 0x0000008ba4907223 */ /* 0x000fe40000010090 */
[----:B------:R-:W-:Y:S02]  /*a6f0*/  FMUL.FTZ R139, R126, -R86 ;  /* 0x800000567e8b7220 */ /* 0x000fe40000410000 */
[----:B------:R-:W-:Y:S02]  /*a700*/  FFMA.FTZ R180, R180, R206, R185 ;  /* 0x000000ceb4b47223 */ /* 0x000fe400000100b9 */
[----:B------:R-:W-:-:S02]  /*a710*/  FFMA.FTZ R155, -R165, R170, R155 ;  /* 0x000000aaa59b7223 */ /* 0x000fc4000001019b */
[----:B------:R-:W-:Y:S02]  /*a720*/  FFMA.FTZ R143, R230, UR43, R143 ;  /* 0x0000002be68f7c23 */ /* 0x000fe4000801008f */
[C---:B------:R-:W-:Y:S02]  /*a730*/  FFMA.FTZ R126, R125.reuse, R86, -R141 ;  /* 0x000000567d7e7223 */ /* 0x040fe4000001088d */
[----:B------:R-:W-:Y:S02]  /*a740*/  FFMA.FTZ R125, R125, R174, R139 ;  /* 0x000000ae7d7d7223 */ /* 0x000fe4000001008b */
[C---:B------:R-:W-:Y:S02]  /*a750*/  FMUL.FTZ R128, R153.reuse, R128 ;  /* 0x0000008099807220 */ /* 0x040fe40000410000 */
[C---:B------:R-:W-:Y:S02]  /*a760*/  FFMA.FTZ R127, -R153.reuse, R143, -RZ ;  /* 0x0000008f997f7223 */ /* 0x040fe400000109ff */
[----:B------:R-:W-:-:S02]  /*a770*/  FFMA.FTZ R155, -R153, R180, R155 ;  /* 0x000000b4999b7223 */ /* 0x000fc4000001019b */
[----:B------:R-:W-:Y:S02]  /*a780*/  FMUL.FTZ R142, R208, UR43 ;  /* 0x0000002bd08e7c20 */ /* 0x000fe40008410000 */
[----:B------:R-:W-:Y:S02]  /*a790*/  FADD.FTZ R125, -R176, R125 ;  /* 0x0000007db07d7221 */ /* 0x000fe40000010100 */
[----:B------:R-:W-:Y:S02]  /*a7a0*/  FADD.FTZ R153, R36, R36 ;  /* 0x0000002424997221 */ /* 0x000fe40000010000 */
[----:B------:R-:W-:Y:S02]  /*a7b0*/  FADD.FTZ R177, R177, R126 ;  /* 0x0000007eb1b17221 */ /* 0x000fe40000010000 */
[----:B------:R-:W-:Y:S02]  /*a7c0*/  FFMA.FTZ R139, R227, UR42, -R142 ;  /* 0x0000002ae38b7c23 */ /* 0x000fe4000801088e */
[----:B------:R-:W-:-:S02]  /*a7d0*/  FMUL.FTZ R142, R124, -R125 ;  /* 0x8000007d7c8e7220 */ /* 0x000fc40000410000 */
[----:B------:R-:W-:Y:S02]  /*a7e0*/  FFMA.FTZ R141, R153, R87, R144 ;  /* 0x00000057998d7223 */ /* 0x000fe40000010090 */
[-C--:B------:R-:W-:Y:S02]  /*a7f0*/  FMUL.FTZ R144, R124, -R177.reuse ;  /* 0x800000b17c907220 */ /* 0x080fe40000410000 */
[C---:B------:R-:W-:Y:S02]  /*a800*/  FFMA.FTZ R124, R123.reuse, R177, -R142 ;  /* 0x000000b17b7c7223 */ /* 0x040fe4000001088e */
[----:B------:R-:W-:Y:S02]  /*a810*/  FMUL.FTZ R154, R208, UR42 ;  /* 0x0000002ad09a7c20 */ /* 0x000fe40008410000 */
[----:B------:R-:W-:Y:S02]  /*a820*/  FFMA.FTZ R123, R123, R125, R144 ;  /* 0x0000007d7b7b7223 */ /* 0x000fe40000010090 */
[----:B------:R-:W-:-:S02]  /*a830*/  FMUL.FTZ R187, R187, R227 ;  /* 0x000000e3bbbb7220 */ /* 0x000fc40000410000 */
[----:B------:R-:W-:Y:S02]  /*a840*/  FFMA.FTZ R126, R227, UR43, R154 ;  /* 0x0000002be37e7c23 */ /* 0x000fe4000801009a */
[C---:B------:R-:W-:Y:S02]  /*a850*/  FMUL.FTZ R142, R205.reuse, UR43 ;  /* 0x0000002bcd8e7c20 */ /* 0x040fe40008410000 */
[----:B------:R-:W-:Y:S02]  /*a860*/  FADD.FTZ R178, -R178, R123 ;  /* 0x0000007bb2b27221 */ /* 0x000fe40000010100 */
[----:B------:R-:W-:Y:S02]  /*a870*/  FFMA.FTZ R184, R184, R208, R187 ;  /* 0x000000d0b8b87223 */ /* 0x000fe400000100bb */
[----:B------:R-:W-:Y:S02]  /*a880*/  FMUL.FTZ R154, R205, UR42 ;  /* 0x0000002acd9a7c20 */ /* 0x000fe40008410000 */
[----:B------:R-:W-:-:S02]  /*a890*/  FADD.FTZ R124, R179, R124 ;  /* 0x0000007cb37c7221 */ /* 0x000fc40000010000 */
[----:B------:R-:W-:Y:S02]  /*a8a0*/  FADD.FTZ R143, R35, R35 ;  /* 0x00000023238f7221 */ /* 0x000fe40000010000 */
[----:B------:R-:W-:Y:S02]  /*a8b0*/  FFMA.FTZ R142, R229, UR42, -R142 ;  /* 0x0000002ae58e7c23 */ /* 0x000fe4000801088e */
[----:B------:R-:W-:Y:S02]  /*a8c0*/  FMUL.FTZ R87, R122, -R178 ;  /* 0x800000b27a577220 */ /* 0x000fe40000410000 */
[C---:B------:R-:W-:Y:S02]  /*a8d0*/  FMUL.FTZ R139, R164.reuse, R139 ;  /* 0x0000008ba48b7220 */ /* 0x040fe40000410000 */
[C---:B------:R-:W-:Y:S02]  /*a8e0*/  FFMA.FTZ R126, -R164.reuse, R126, -RZ ;  /* 0x0000007ea47e7223 */ /* 0x040fe400000109ff */
[----:B------:R-:W-:-:S02]  /*a8f0*/  FFMA.FTZ R155, -R164, R184, R155 ;  /* 0x000000b8a49b7223 */ /* 0x000fc4000001019b */
[----:B------:R-:W-:Y:S02]  /*a900*/  FFMA.FTZ R154, R229, UR43, R154 ;  /* 0x0000002be59a7c23 */ /* 0x000fe4000801009a */
[----:B------:R-:W-:Y:S02]  /*a910*/  FMUL.FTZ R123, R122, -R124 ;  /* 0x8000007c7a7b7220 */ /* 0x000fe40000410000 */
[----:B------:R-:W-:Y:S02]  /*a920*/  FFMA.FTZ R164, R143, R138, R141 ;  /* 0x0000008a8fa47223 */ /* 0x000fe4000001008d */
[----:B------:R-:W-:Y:S02]  /*a930*/  FMUL.FTZ R138, R203, UR43 ;  /* 0x0000002bcb8a7c20 */ /* 0x000fe40008410000 */
[----:B------:R-:W-:Y:S02]  /*a940*/  FMUL.FTZ R144, R153, R142 ;  /* 0x0000008e99907220 */ /* 0x000fe40000410000 */
[----:B------:R-:W-:-:S02]  /*a950*/  FFMA.FTZ R122, R121, R124, -R87 ;  /* 0x0000007c797a7223 */ /* 0x000fc40000010857 */
[----:B------:R-:W-:Y:S02]  /*a960*/  FFMA.FTZ R142, -R153, R154, -RZ ;  /* 0x0000009a998e7223 */ /* 0x000fe400000109ff */
[----:B------:R-:W-:Y:S02]  /*a970*/  FFMA.FTZ R87, R121, R178, R123 ;  /* 0x000000b279577223 */ /* 0x000fe4000001007b */
[----:B------:R-:W-:Y:S02]  /*a980*/  FMUL.FTZ R154, R203, UR42 ;  /* 0x0000002acb9a7c20 */ /* 0x000fe40008410000 */
[----:B------:R-:W-:Y:S02]  /*a990*/  FFMA.FTZ R138, R231, UR42, -R138 ;  /* 0x0000002ae78a7c23 */ /* 0x000fe4000801088a */
[----:B------:R-:W-:Y:S02]  /*a9a0*/  FADD.FTZ R159, R159, R122 ;  /* 0x0000007a9f9f7221 */ /* 0x000fe40000010000 */
[----:B------:R-:W-:-:S02]  /*a9b0*/  FADD.FTZ R87, -R160, R87 ;  /* 0x00000057a0577221 */ /* 0x000fc40000010100 */
[----:B------:R-:W-:Y:S02]  /*a9c0*/  FFMA.FTZ R122, R231, UR43, R154 ;  /* 0x0000002be77a7c23 */ /* 0x000fe4000801009a */
[----:B------:R-:W-:Y:S02]  /*a9d0*/  FMUL.FTZ R154, R143, R138 ;  /* 0x0000008a8f9a7220 */ /* 0x000fe40000410000 */
[C---:B------:R-:W-:Y:S02]  /*a9e0*/  FMUL.FTZ R138, R120.reuse, -R159 ;  /* 0x8000009f788a7220 */ /* 0x040fe40000410000 */
[-C--:B------:R-:W-:Y:S02]  /*a9f0*/  FMUL.FTZ R120, R120, -R87.reuse ;  /* 0x8000005778787220 */ /* 0x080fe40000410000 */
[----:B------:R-:W-:Y:S02]  /*aa00*/  FMUL.FTZ R137, R194, R204 ;  /* 0x000000ccc2897220 */ /* 0x000fe40000410000 */
[----:B------:R-:W-:-:S02]  /*aa10*/  FFMA.FTZ R121, R119, R87, R138 ;  /* 0x0000005777797223 */ /* 0x000fc4000001008a */
[----:B------:R-:W-:Y:S02]  /*aa20*/  FFMA.FTZ R120, R119, R159, -R120 ;  /* 0x0000009f77787223 */ /* 0x000fe40000010878 */
[----:B------:R-:W-:Y:S02]  /*aa30*/  FFMA.FTZ R137, R191, R202, -R137 ;  /* 0x000000cabf897223 */ /* 0x000fe40000010889 */
[----:B------:R-:W-:Y:S02]  /*aa40*/  FADD.FTZ R168, R34, R34 ;  /* 0x0000002222a87221 */ /* 0x000fe40000010000 */
[----:B------:R-:W-:Y:S02]  /*aa50*/  FMUL.FTZ R119, R204, UR42 ;  /* 0x0000002acc777c20 */ /* 0x000fe40008410000 */
[----:B------:R-:W-:Y:S02]  /*aa60*/  FADD.FTZ R158, -R158, R121 ;  /* 0x000000799e9e7221 */ /* 0x000fe40000010100 */
[----:B------:R-:W-:-:S02]  /*aa70*/  FADD.FTZ R120, R157, R120 ;  /* 0x000000789d787221 */ /* 0x000fc40000010000 */
[----:B------:R-:W-:Y:S02]  /*aa80*/  FFMA.FTZ R166, R168, R137, R164 ;  /* 0x00000089a8a67223 */ /* 0x000fe400000100a4 */
[----:B------:R-:W-:Y:S02]  /*aa90*/  FFMA.FTZ R137, R202, UR43, R119 ;  /* 0x0000002bca897c23 */ /* 0x000fe40008010077 */
[C---:B------:R-:W-:Y:S02]  /*aaa0*/  FMUL.FTZ R119, R118.reuse, -R158 ;  /* 0x8000009e76777220 */ /* 0x040fe40000410000 */
[-C--:B------:R-:W-:Y:S02]  /*aab0*/  FMUL.FTZ R121, R118, -R120.reuse ;  /* 0x8000007876797220 */ /* 0x080fe40000410000 */
[----:B------:R-:W-:Y:S01]  /*aac0*/  FFMA.FTZ R160, R117, R120, -R119 ;  /* 0x0000007875a07223 */ /* 0x000fe20000010877 */
[----:B------:R-:W-:Y:S01]  /*aad0*/  SHF.L.U32 R119, R103, 0x5, RZ ;  /* 0x0000000567777819 */ /* 0x000fe200000006ff */
[----:B------:R-:W-:Y:S01]  /*aae0*/  FFMA.FTZ R117, R117, R158, R121 ;  /* 0x0000009e75757223 */ /* 0x000fe20000010079 */
[----:B------:R-:W-:Y:S01]  /*aaf0*/  P2R R121, PR, RZ, 0x1 ;  /* 0x00000001ff797803 */ /* 0x000fe20000000000 */
[----:B------:R-:W-:Y:S01]  /*ab00*/  FMUL.FTZ R123, R204, UR43 ;  /* 0x0000002bcc7b7c20 */ /* 0x000fe20008410000 */
[C---:B------:R-:W-:Y:S01]  /*ab10*/  IADD3 R164, R119.reuse, 0x3, RZ ;  /* 0x0000000377a47810 */ /* 0x040fe20007ffe0ff */
[----:B------:R-:W-:Y:S01]  /*ab20*/  FADD.FTZ R117, -R156, R117 ;  /* 0x000000759c757221 */ /* 0x000fe20000010100 */
[----:B------:R-:W-:Y:S01]  /*ab30*/  IADD3 R156, R119, 0x1, RZ ;  /* 0x00000001779c7810 */ /* 0x000fe20007ffe0ff */
[----:B------:R-:W-:Y:S01]  /*ab40*/  FFMA.FTZ R123, R202, UR42, -R123 ;  /* 0x0000002aca7b7c23 */ /* 0x000fe2000801087b */
[----:B------:R-:W-:Y:S01]  /*ab50*/  LEA.HI.SX32 R164, R164, R119, 0x1b ;  /* 0x00000077a4a47211 */ /* 0x000fe200078fdaff */
[----:B------:R-:W-:Y:S01]  /*ab60*/  FADD.FTZ R161, R161, R160 ;  /* 0x000000a0a1a17221 */ /* 0x000fe20000010000 */
[C---:B------:R-:W-:Y:S01]  /*ab70*/  IADD3 R160, R119.reuse, 0x2, RZ ;  /* 0x0000000277a07810 */ /* 0x040fe20007ffe0ff */
[----:B------:R-:W-:Y:S01]  /*ab80*/  FMUL.FTZ R138, R168, R123 ;  /* 0x0000007ba88a7220 */ /* 0x000fe20000410000 */
[----:B------:R-:W-:Y:S01]  /*ab90*/  LEA.HI.SX32 R121, R156, R119, 0x1b ;  /* 0x000000779c797211 */ /* 0x000fe200078fdaff */
[----:B------:R-:W-:Y:S01]  /*aba0*/  FMUL.FTZ R156, R116, -R117 ;  /* 0x80000075749c7220 */ /* 0x000fe20000410000 */
[----:B------:R-:W-:Y:S01]  /*abb0*/  LEA.HI.SX32 R123, R160, R119, 0x1b ;  /* 0x00000077a07b7211 */ /* 0x000fe200078fdaff */
[----:B------:R-:W-:Y:S01]  /*abc0*/  FMUL.FTZ R160, R116, -R161 ;  /* 0x800000a174a07220 */ /* 0x000fe20000410000 */
[----:B------:R-:W-:Y:S01]  /*abd0*/  LEA.HI.SX32 R119, R119, R119, 0x1b ;  /* 0x0000007777777211 */ /* 0x000fe200078fdaff */
[----:B------:R-:W-:-:S02]  /*abe0*/  FFMA.FTZ R116, R115, R161, -R156 ;  /* 0x000000a173747223 */ /* 0x000fc4000001089c */
[----:B------:R-:W-:Y:S02]  /*abf0*/  FFMA.FTZ R115, R115, R117, R160 ;  /* 0x0000007573737223 */ /* 0x000fe400000100a0 */
[----:B------:R-:W-:Y:S02]  /*ac00*/  FADD.FTZ R116, R163, R116 ;  /* 0x00000074a3747221 */ /* 0x000fe40000010000 */
[----:B------:R-:W-:Y:S01]  /*ac10*/  FFMA.FTZ R118, -R168, R137, -RZ ;  /* 0x00000089a8767223 */ /* 0x000fe200000109ff */
[----:B------:R-:W-:Y:S01]  /*ac20*/  MOV R137, UR7 ;  /* 0x0000000700897c02 */ /* 0x000fe20008000f00 */
[----:B------:R-:W-:Y:S02]  /*ac30*/  FADD.FTZ R162, -R162, R115 ;  /* 0x00000073a2a27221 */ /* 0x000fe40000010100 */
[C---:B------:R-:W-:Y:S02]  /*ac40*/  FMUL.FTZ R115, R114.reuse, -R116 ;  /* 0x8000007472737220 */ /* 0x040fe40000410000 */
[----:B------:R-:W-:Y:S01]  /*ac50*/  FMUL.FTZ R114, R114, -R162 ;  /* 0x800000a272727220 */ /* 0x000fe20000410000 */
[----:B------:R-:W-:Y:S01]  /*ac60*/  @!P0 STS.128 [R137.X16+0x8b80], R56 ;  /* 0x008b803889008388 */ /* 0x000fe2000000cc00 */
[----:B------:R-:W-:-:S02]  /*ac70*/  FFMA.FTZ R67, -R192, R67, -RZ ;  /* 0x00000043c0437223 */ /* 0x000fc400000109ff */
[C---:B------:R-:W-:Y:S01]  /*ac80*/  FMUL.FTZ R186, R213.reuse, UR43 ;  /* 0x0000002bd5ba7c20 */ /* 0x040fe20008410000 */
[----:B------:R0:W-:Y:S01]  /*ac90*/  STS [R119.X4+0x2100], R77 ;  /* 0x0021004d77007388 */ /* 0x0001e20000004800 */
[----:B------:R-:W-:Y:S02]  /*aca0*/  FMUL.FTZ R188, R213, UR42 ;  /* 0x0000002ad5bc7c20 */ /* 0x000fe40008410000 */
[C---:B------:R-:W-:Y:S01]  /*acb0*/  FFMA.FTZ R81, R219.reuse, UR42, -R186 ;  /* 0x0000002adb517c23 */ /* 0x040fe200080108ba */
[----:B------:R1:W-:Y:S01]  /*acc0*/  STS [R121.X4+0x2104], R76 ;  /* 0x0021044c79007388 */ /* 0x0003e20000004800 */
[----:B------:R-:W-:Y:S02]  /*acd0*/  FFMA.FTZ R78, R219, UR43, R188 ;  /* 0x0000002bdb4e7c23 */ /* 0x000fe400080100bc */
[----:B------:R-:W-:Y:S01]  /*ace0*/  FMUL.FTZ R81, R169, R81 ;  /* 0x00000051a9517220 */ /* 0x000fe20000410000 */
[----:B------:R-:W-:Y:S01]  /*acf0*/  STS [R123.X4+0x2108], R84 ;  /* 0x002108547b007388 */ /* 0x000fe20000004800 */
[----:B------:R-:W-:-:S02]  /*ad00*/  FMUL.FTZ R186, R212, UR42 ;  /* 0x0000002ad4ba7c20 */ /* 0x000fc40008410000 */
[C---:B0-----:R-:W-:Y:S01]  /*ad10*/  FFMA.FTZ R77, R113.reuse, R116, -R114 ;  /* 0x00000074714d7223 */ /* 0x041fe20000010872 */
[----:B------:R-:W-:Y:S01]  /*ad20*/  STS [R164.X4+0x210c], R83 ;  /* 0x00210c53a4007388 */ /* 0x000fe20000004800 */
[----:B------:R-:W-:Y:S01]  /*ad30*/  FFMA.FTZ R56, R113, R162, R115 ;  /* 0x000000a271387223 */ /* 0x000fe20000010073 */
[----:B-1----:R-:W-:Y:S01]  /*ad40*/  PRMT R76, RZ, 0x7610, R72 ;  /* 0x00007610ff4c7816 */ /* 0x002fe20000000048 */
[----:B------:R-:W-:Y:S01]  /*ad50*/  FADD.FTZ R77, R146, R77 ;  /* 0x0000004d924d7221 */ /* 0x000fe20000010000 */
[----:B------:R-:W-:Y:S01]  /*ad60*/  STS [R119.X4+0x2124], R67 ;  /* 0x0021244377007388 */ /* 0x000fe20000004800 */
[----:B------:R-:W-:Y:S01]  /*ad70*/  FADD.FTZ R145, -R145, R56 ;  /* 0x0000003891917221 */ /* 0x000fe20000010100 */
[----:B------:R-:W-:Y:S01]  /*ad80*/  PRMT R115, RZ, 0x5410, R75 ;  /* 0x00005410ff737816 */ /* 0x000fe2000000004b */
[----:B------:R-:W-:Y:S01]  /*ad90*/  FMUL.FTZ R82, R171, R82 ;  /* 0x00000052ab527220 */ /* 0x000fe20000410000 */
[----:B------:R0:W-:Y:S01]  /*ada0*/  STS [R119.X4+0x2114], R79 ;  /* 0x0021144f77007388 */ /* 0x0001e20000004800 */
[----:B------:R-:W-:-:S02]  /*adb0*/  FMUL.FTZ R56, R112, -R145 ;  /* 0x8000009170387220 */ /* 0x000fc40000410000 */
[-C--:B------:R-:W-:Y:S01]  /*adc0*/  FMUL.FTZ R112, R112, -R77.reuse ;  /* 0x8000004d70707220 */ /* 0x080fe20000410000 */
[----:B------:R-:W-:Y:S01]  /*add0*/  STS [R119.X4+0x2118], R81 ;  /* 0x0021185177007388 */ /* 0x000fe20000004800 */
[C---:B------:R-:W-:Y:S02]  /*ade0*/  FFMA.FTZ R57, R111.reuse, R77, -R56 ;  /* 0x0000004d6f397223 */ /* 0x040fe40000010838 */
[----:B------:R-:W-:Y:S01]  /*adf0*/  FFMA.FTZ R56, R111, R145, R112 ;  /* 0x000000916f387223 */ /* 0x000fe20000010070 */
[----:B------:R-:W-:Y:S01]  /*ae00*/  STS [R119.X4+0x2120], R80 ;  /* 0x0021205077007388 */ /* 0x000fe20000004800 */
[----:B------:R-:W-:Y:S01]  /*ae10*/  FADD.FTZ R148, R148, R57 ;  /* 0x0000003994947221 */ /* 0x000fe20000010000 */
[----:B0-----:R-:W-:Y:S01]  /*ae20*/  PRMT R79, RZ, 0x5410, R72 ;  /* 0x00005410ff4f7816 */ /* 0x001fe20000000048 */
[----:B------:R-:W-:Y:S01]  /*ae30*/  FADD.FTZ R56, -R147, R56 ;  /* 0x0000003893387221 */ /* 0x000fe20000010100 */
[----:B------:R-:W-:Y:S01]  /*ae40*/  STS [R119.X4+0x2110], R82 ;  /* 0x0021105277007388 */ /* 0x000fe20000004800 */
[----:B------:R-:W-:-:S02]  /*ae50*/  FMUL.FTZ R57, R110, -R148 ;  /* 0x800000946e397220 */ /* 0x000fc40000410000 */
[-C--:B------:R-:W-:Y:S01]  /*ae60*/  FMUL.FTZ R110, R110, -R56.reuse ;  /* 0x800000386e6e7220 */ /* 0x080fe20000410000 */
[----:B------:R-:W-:Y:S01]  /*ae70*/  STS [R119.X4+0x215c], R126 ;  /* 0x00215c7e77007388 */ /* 0x000fe20000004800 */
[C---:B------:R-:W-:Y:S02]  /*ae80*/  FFMA.FTZ R58, R109.reuse, R56, R57 ;  /* 0x000000386d3a7223 */ /* 0x040fe40000010039 */
[----:B------:R-:W-:Y:S01]  /*ae90*/  FFMA.FTZ R67, R109, R148, -R110 ;  /* 0x000000946d437223 */ /* 0x000fe2000001086e */
[----:B------:R-:W-:Y:S01]  /*aea0*/  PRMT R109, RZ, 0x5410, R74 ;  /* 0x00005410ff6d7816 */ /* 0x000fe2000000004a */
[----:B------:R-:W-:Y:S01]  /*aeb0*/  FADD.FTZ R149, -R149, R58 ;  /* 0x0000003a95957221 */ /* 0x000fe20000010100 */
[----:B------:R-:W-:Y:S01]  /*aec0*/  STS [R119.X4+0x2154], R127 ;  /* 0x0021547f77007388 */ /* 0x000fe20000004800 */
[----:B------:R-:W-:Y:S02]  /*aed0*/  FADD.FTZ R67, R150, R67 ;  /* 0x0000004396437221 */ /* 0x000fe40000010000 */
[C---:B------:R-:W-:Y:S01]  /*aee0*/  FMUL.FTZ R58, R108.reuse, -R149 ;  /* 0x800000956c3a7220 */ /* 0x040fe20000410000 */
[----:B------:R0:W-:Y:S01]  /*aef0*/  STS [R119.X4+0x2178], R63 ;  /* 0x0021783f77007388 */ /* 0x0001e20000004800 */
[----:B------:R-:W-:-:S02]  /*af00*/  FMUL.FTZ R108, R108, -R67 ;  /* 0x800000436c6c7220 */ /* 0x000fc40000410000 */
[C---:B------:R-:W-:Y:S01]  /*af10*/  FFMA.FTZ R57, R107.reuse, R67, -R58 ;  /* 0x000000436b397223 */ /* 0x040fe2000001083a */
[----:B------:R-:W-:Y:S01]  /*af20*/  STS [R119.X4+0x2150], R128 ;  /* 0x0021508077007388 */ /* 0x000fe20000004800 */
[----:B------:R-:W-:Y:S02]  /*af30*/  FFMA.FTZ R58, R107, R149, R108 ;  /* 0x000000956b3a7223 */ /* 0x000fe4000001006c */
[----:B------:R-:W-:Y:S01]  /*af40*/  FADD.FTZ R152, R152, R57 ;  /* 0x0000003998987221 */ /* 0x000fe20000010000 */
[----:B------:R-:W-:Y:S01]  /*af50*/  STS [R119.X4+0x2174], R118 ;  /* 0x0021747677007388 */ /* 0x000fe20000004800 */
[----:B------:R-:W-:Y:S01]  /*af60*/  FADD.FTZ R58, -R151, R58 ;  /* 0x0000003a973a7221 */ /* 0x000fe20000010100 */
[----:B0-----:R-:W-:Y:S01]  /*af70*/  PRMT R63, RZ, 0x5410, R68 ;  /* 0x00005410ff3f7816 */ /* 0x001fe20000000044 */
[----:B------:R-:W-:Y:S01]  /*af80*/  FFMA.FTZ R78, -R169, R78, -RZ ;  /* 0x0000004ea94e7223 */ /* 0x000fe200000109ff */
[----:B------:R-:W-:Y:S01]  /*af90*/  STS [R119.X4+0x2144], R131 ;  /* 0x0021448377007388 */ /* 0x000fe20000004800 */
[----:B------:R-:W-:-:S02]  /*afa0*/  FMUL.FTZ R101, R167, R101 ;  /* 0x00000065a7657220 */ /* 0x000fc40000410000 */
[-C--:B------:R-:W-:Y:S01]  /*afb0*/  FMUL.FTZ R83, R152, R97.reuse ;  /* 0x0000006198537220 */ /* 0x080fe20000410000 */
[----:B------:R0:W-:Y:S01]  /*afc0*/  STS [R119.X4+0x211c], R78 ;  /* 0x00211c4e77007388 */ /* 0x0001e20000004800 */
[----:B------:R-:W-:Y:S02]  /*afd0*/  FFMA.FTZ R100, R221, UR43, R186 ;  /* 0x0000002bdd647c23 */ /* 0x000fe400080100ba */
[----:B------:R-:W-:Y:S01]  /*afe0*/  FMUL.FTZ R81, R67, R96 ;  /* 0x0000006043517220 */ /* 0x000fe20000410000 */
[----:B------:R1:W-:Y:S01]  /*aff0*/  STS [R119.X4+0x2128], R101 ;  /* 0x0021286577007388 */ /* 0x0003e20000004800 */
[-C--:B------:R-:W-:Y:S02]  /*b000*/  FMUL.FTZ R57, R58, R97.reuse ;  /* 0x000000613a397220 */ /* 0x080fe40000410000 */
[----:B------:R-:W-:Y:S01]  /*b010*/  FFMA.FTZ R220, R79, -R97, R220 ;  /* 0x800000614fdc7223 */ /* 0x000fe200000100dc */
[----:B------:R-:W-:Y:S01]  /*b020*/  STS [R119.X4+0x2130], R136 ;  /* 0x0021308877007388 */ /* 0x000fe20000004800 */
[----:B------:R-:W-:-:S02]  /*b030*/  FMUL.FTZ R80, R218, R83 ;  /* 0x00000053da507220 */ /* 0x000fc40000410000 */
[----:B------:R-:W-:Y:S01]  /*b040*/  FFMA.FTZ R100, -R167, R100, -RZ ;  /* 0x00000064a7647223 */ /* 0x000fe200000109ff */
[----:B------:R-:W-:Y:S01]  /*b050*/  STS [R119.X4+0x2134], R135 ;  /* 0x0021348777007388 */ /* 0x000fe20000004800 */
[-C--:B0-----:R-:W-:Y:S02]  /*b060*/  FFMA.FTZ R78, R76, -R96.reuse, R217 ;  /* 0x800000604c4e7223 */ /* 0x081fe400000100d9 */
[----:B-1----:R-:W-:Y:S01]  /*b070*/  FMUL.FTZ R101, R149, R96 ;  /* 0x0000006095657220 */ /* 0x002fe20000410000 */
[----:B------:R0:W-:Y:S01]  /*b080*/  STS [R119.X4+0x212c], R100 ;  /* 0x00212c6477007388 */ /* 0x0001e20000004800 */
[----:B------:R-:W-:Y:S02]  /*b090*/  FMUL.FTZ R82, R216, R81 ;  /* 0x00000051d8527220 */ /* 0x000fe40000410000 */
[-C--:B------:R-:W-:Y:S01]  /*b0a0*/  FMUL.FTZ R59, R218, R57.reuse ;  /* 0x00000039da3b7220 */ /* 0x080fe20000410000 */
[----:B------:R-:W-:Y:S01]  /*b0b0*/  STS [R119.X4+0x2138], R134 ;  /* 0x0021388677007388 */ /* 0x000fe20000004800 */
[----:B------:R-:W-:-:S02]  /*b0c0*/  FFMA.FTZ R57, R220, R57, -R80 ;  /* 0x00000039dc397223 */ /* 0x000fc40000010850 */
[-C--:B------:R-:W-:Y:S01]  /*b0d0*/  FFMA.FTZ R84, R78, R101.reuse, -R82 ;  /* 0x000000654e547223 */ /* 0x080fe20000010852 */
[----:B------:R-:W-:Y:S01]  /*b0e0*/  STS [R119.X4+0x213c], R133 ;  /* 0x00213c8577007388 */ /* 0x000fe20000004800 */
[----:B------:R-:W-:Y:S01]  /*b0f0*/  FMUL.FTZ R80, R216, R101 ;  /* 0x00000065d8507220 */ /* 0x000fe20000410000 */
[----:B------:R-:W-:Y:S01]  /*b100*/  PRMT R101, RZ, 0x5410, R73 ;  /* 0x00005410ff657816 */ /* 0x000fe20000000049 */
[----:B------:R-:W-:Y:S01]  /*b110*/  FFMA.FTZ R59, R220, R83, R59 ;  /* 0x00000053dc3b7223 */ /* 0x000fe2000001003b */
[----:B------:R-:W-:Y:S01]  /*b120*/  STS [R119.X4+0x2140], R132 ;  /* 0x0021408477007388 */ /* 0x000fe20000004800 */
[----:B0-----:R-:W-:Y:S02]  /*b130*/  FMUL.FTZ R100, R56, R95 ;  /* 0x0000005f38647220 */ /* 0x001fe40000410000 */
[----:B------:R-:W-:Y:S01]  /*b140*/  FFMA.FTZ R82, R78, R81, R80 ;  /* 0x000000514e527223 */ /* 0x000fe20000010050 */
[----:B------:R-:W-:Y:S01]  /*b150*/  STS [R119.X4+0x2158], R139 ;  /* 0x0021588b77007388 */ /* 0x000fe20000004800 */
[----:B------:R-:W-:-:S02]  /*b160*/  FADD.FTZ R59, RZ, R59 ;  /* 0x0000003bff3b7221 */ /* 0x000fc40000010000 */
[-C--:B------:R-:W-:Y:S01]  /*b170*/  FMUL.FTZ R80, R148, R95.reuse ;  /* 0x0000005f94507220 */ /* 0x080fe20000410000 */
[----:B------:R-:W-:Y:S01]  /*b180*/  STS [R119.X4+0x2160], R144 ;  /* 0x0021609077007388 */ /* 0x000fe20000004800 */
[----:B------:R-:W-:Y:S02]  /*b190*/  FFMA.FTZ R107, R101, -R95, R222 ;  /* 0x8000005f656b7223 */ /* 0x000fe400000100de */
[----:B------:R-:W-:Y:S01]  /*b1a0*/  FMUL.FTZ R108, R215, R100 ;  /* 0x00000064d76c7220 */ /* 0x000fe20000410000 */
[----:B------:R-:W-:Y:S01]  /*b1b0*/  STS [R119.X4+0x2164], R142 ;  /* 0x0021648e77007388 */ /* 0x000fe20000004800 */
[----:B------:R-:W-:Y:S02]  /*b1c0*/  FADD.FTZ R59, R59, R82 ;  /* 0x000000523b3b7221 */ /* 0x000fe40000010000 */
[----:B------:R-:W-:Y:S01]  /*b1d0*/  FMUL.FTZ R82, R215, R80 ;  /* 0x00000050d7527220 */ /* 0x000fe20000410000 */
[----:B------:R-:W-:Y:S01]  /*b1e0*/  STS [R119.X4+0x2168], R154 ;  /* 0x0021689a77007388 */ /* 0x000fe20000004800 */
[----:B------:R-:W-:-:S02]  /*b1f0*/  FADD.FTZ R57, RZ, R57 ;  /* 0x00000039ff397221 */ /* 0x000fc40000010000 */
[C---:B------:R-:W-:Y:S01]  /*b200*/  FFMA.FTZ R108, R107.reuse, R80, R108 ;  /* 0x000000506b6c7223 */ /* 0x040fe2000001006c */
[----:B------:R-:W-:Y:S01]  /*b210*/  STS [R119.X4+0x2170], R138 ;  /* 0x0021708a77007388 */ /* 0x000fe20000004800 */
[----:B------:R-:W-:Y:S01]  /*b220*/  FFMA.FTZ R100, R107, R100, -R82 ;  /* 0x000000646b647223 */ /* 0x000fe20000010852 */
[----:B------:R-:W-:Y:S01]  /*b230*/  PRMT R82, RZ, 0x7610, R73 ;  /* 0x00007610ff527816 */ /* 0x000fe20000000049 */
[----:B------:R-:W-:Y:S01]  /*b240*/  FADD.FTZ R57, R57, R84 ;  /* 0x0000005439397221 */ /* 0x000fe20000010000 */
[----:B------:R0:W-:Y:S01]  /*b250*/  STS [R119.X4+0x217c], R64 ;  /* 0x00217c4077007388 */ /* 0x0001e20000004800 */
[----:B------:R-:W-:Y:S02]  /*b260*/  FADD.FTZ R59, R59, R108 ;  /* 0x0000006c3b3b7221 */ /* 0x000fe40000010000 */
[-C--:B------:R-:W-:Y:S02]  /*b270*/  FMUL.FTZ R108, R145, R94.reuse ;  /* 0x0000005e916c7220 */ /* 0x080fe40000410000 */
[----:B------:R-:W-:-:S02]  /*b280*/  FMUL.FTZ R84, R77, R94 ;  /* 0x0000005e4d547220 */ /* 0x000fc40000410000 */
[-C--:B------:R-:W-:Y:S02]  /*b290*/  FMUL.FTZ R111, R116, R93.reuse ;  /* 0x0000005d746f7220 */ /* 0x080fe40000410000 */
[----:B------:R-:W-:Y:S01]  /*b2a0*/  FFMA.FTZ R219, R82, -R94, R219 ;  /* 0x8000005e52db7223 */ /* 0x000fe200000100db */
[----:B0-----:R-:W-:Y:S01]  /*b2b0*/  PRMT R64, RZ, 0x7610, R68 ;  /* 0x00007610ff407816 */ /* 0x001fe20000000044 */
[C---:B------:R-:W-:Y:S02]  /*b2c0*/  FMUL.FTZ R110, R213.reuse, R108 ;  /* 0x0000006cd56e7220 */ /* 0x040fe40000410000 */
[----:B------:R-:W-:Y:S02]  /*b2d0*/  FMUL.FTZ R112, R213, R84 ;  /* 0x00000054d5707220 */ /* 0x000fe40000410000 */
[-C--:B------:R-:W-:Y:S02]  /*b2e0*/  FFMA.FTZ R224, R109, -R93.reuse, R224 ;  /* 0x8000005d6de07223 */ /* 0x080fe400000100e0 */
[----:B------:R-:W-:-:S02]  /*b2f0*/  FMUL.FTZ R113, R162, R93 ;  /* 0x0000005da2717220 */ /* 0x000fc40000410000 */
[----:B------:R-:W-:Y:S02]  /*b300*/  FMUL.FTZ R114, R214, R111 ;  /* 0x0000006fd6727220 */ /* 0x000fe40000410000 */
[C---:B------:R-:W-:Y:S02]  /*b310*/  FFMA.FTZ R110, R219.reuse, R84, R110 ;  /* 0x00000054db6e7223 */ /* 0x040fe4000001006e */
[----:B------:R-:W-:Y:S02]  /*b320*/  FFMA.FTZ R112, R219, R108, -R112 ;  /* 0x0000006cdb707223 */ /* 0x000fe40000010870 */
[----:B------:R-:W-:Y:S01]  /*b330*/  FADD.FTZ R57, R57, R100 ;  /* 0x0000006439397221 */ /* 0x000fe20000010000 */
[----:B------:R-:W-:Y:S01]  /*b340*/  PRMT R100, RZ, 0x7610, R74 ;  /* 0x00007610ff647816 */ /* 0x000fe2000000004a */
[-C--:B------:R-:W-:Y:S02]  /*b350*/  FFMA.FTZ R114, R224, R113.reuse, -R114 ;  /* 0x00000071e0727223 */ /* 0x080fe40000010872 */
[----:B------:R-:W-:-:S02]  /*b360*/  FMUL.FTZ R108, R214, R113 ;  /* 0x00000071d66c7220 */ /* 0x000fc40000410000 */
[----:B------:R-:W-:Y:S02]  /*b370*/  FMUL.FTZ R113, R161, R92 ;  /* 0x0000005ca1717220 */ /* 0x000fe40000410000 */
[----:B------:R-:W-:Y:S02]  /*b380*/  FFMA.FTZ R122, -R143, R122, -RZ ;  /* 0x0000007a8f7a7223 */ /* 0x000fe400000109ff */
[----:B------:R-:W-:Y:S02]  /*b390*/  FADD.FTZ R59, R59, R110 ;  /* 0x0000006e3b3b7221 */ /* 0x000fe40000010000 */
[----:B------:R-:W-:Y:S01]  /*b3a0*/  FADD.FTZ R57, R57, R112 ;  /* 0x0000007039397221 */ /* 0x000fe20000010000 */
[----:B------:R0:W-:Y:S01]  /*b3b0*/  STS [R119.X4+0x216c], R122 ;  /* 0x00216c7a77007388 */ /* 0x0001e20000004800 */
[----:B------:R-:W-:Y:S02]  /*b3c0*/  FFMA.FTZ R110, R224, R111, R108 ;  /* 0x0000006fe06e7223 */ /* 0x000fe4000001006c */
[----:B------:R-:W-:-:S02]  /*b3d0*/  FFMA.FTZ R108, R100, -R92, R221 ;  /* 0x8000005c646c7223 */ /* 0x000fc400000100dd */
[----:B------:R-:W-:Y:S02]  /*b3e0*/  FMUL.FTZ R121, R117, R92 ;  /* 0x0000005c75797220 */ /* 0x000fe40000410000 */
[----:B------:R-:W-:Y:S02]  /*b3f0*/  FMUL.FTZ R112, R212, R113 ;  /* 0x00000071d4707220 */ /* 0x000fe40000410000 */
[----:B------:R-:W-:Y:S02]  /*b400*/  FMUL.FTZ R126, R158, R91 ;  /* 0x0000005b9e7e7220 */ /* 0x000fe40000410000 */
[-C--:B0-----:R-:W-:Y:S02]  /*b410*/  FFMA.FTZ R122, R108, R121.reuse, -R112 ;  /* 0x000000796c7a7223 */ /* 0x081fe40000010870 */
[----:B------:R-:W-:Y:S02]  /*b420*/  FMUL.FTZ R112, R212, R121 ;  /* 0x00000079d4707220 */ /* 0x000fe40000410000 */
[----:B------:R-:W-:-:S02]  /*b430*/  FADD.FTZ R59, R59, R110 ;  /* 0x0000006e3b3b7221 */ /* 0x000fc40000010000 */
[----:B------:R-:W-:Y:S02]  /*b440*/  FFMA.FTZ R112, R108, R113, R112 ;  /* 0x000000716c707223 */ /* 0x000fe40000010070 */
[-C--:B------:R-:W-:Y:S02]  /*b450*/  FMUL.FTZ R110, R120, R91.reuse ;  /* 0x0000005b786e7220 */ /* 0x080fe40000410000 */
[----:B------:R-:W-:Y:S02]  /*b460*/  FFMA.FTZ R121, R115, -R91, R226 ;  /* 0x8000005b73797223 */ /* 0x000fe400000100e2 */
        /* <DEDUP_REMOVED lines=8> */
[----:B------:R-:W-:Y:S02]  /*b4f0*/  FFMA.FTZ R126, R121, R126, -R127 ;  /* 0x0000007e797e7223 */ /* 0x000fe4000001087f */
[----:B------:R-:W-:-:S02]  /*b500*/  FADD.FTZ R57, R57, R122 ;  /* 0x0000007a39397221 */ /* 0x000fc40000010000 */
[-C--:B------:R-:W-:Y:S02]  /*b510*/  FFMA.FTZ R114, R112, -R90.reuse, R223 ;  /* 0x8000005a70727223 */ /* 0x080fe400000100df */
[----:B------:R-:W-:Y:S02]  /*b520*/  FMUL.FTZ R127, R87, R90 ;  /* 0x0000005a577f7220 */ /* 0x000fe40000410000 */
[----:B------:R-:W-:Y:S02]  /*b530*/  FMUL.FTZ R122, R210, R123 ;  /* 0x0000007bd27a7220 */ /* 0x000fe40000410000 */
[----:B------:R-:W-:Y:S02]  /*b540*/  FADD.FTZ R57, R57, R126 ;  /* 0x0000007e39397221 */ /* 0x000fe40000010000 */
[-C--:B------:R-:W-:Y:S02]  /*b550*/  FFMA.FTZ R126, R114, R127.reuse, -R122 ;  /* 0x0000007f727e7223 */ /* 0x080fe4000001087a */
[----:B------:R-:W-:-:S02]  /*b560*/  FMUL.FTZ R127, R210, R127 ;  /* 0x0000007fd27f7220 */ /* 0x000fc40000410000 */
[-C--:B------:R-:W-:Y:S02]  /*b570*/  FMUL.FTZ R128, R178, R89.reuse ;  /* 0x00000059b2807220 */ /* 0x080fe40000410000 */
[----:B------:R-:W-:Y:S02]  /*b580*/  FMUL.FTZ R118, R124, R89 ;  /* 0x000000597c767220 */ /* 0x000fe40000410000 */
[----:B------:R-:W-:Y:S02]  /*b590*/  FFMA.FTZ R122, R114, R123, R127 ;  /* 0x0000007b727a7223 */ /* 0x000fe4000001007f */
[----:B------:R-:W-:Y:S02]  /*b5a0*/  FFMA.FTZ R228, R63, -R89, R228 ;  /* 0x800000593fe47223 */ /* 0x000fe400000100e4 */
[C---:B------:R-:W-:Y:S02]  /*b5b0*/  FMUL.FTZ R127, R209.reuse, R128 ;  /* 0x00000080d17f7220 */ /* 0x040fe40000410000 */
[----:B------:R-:W-:-:S02]  /*b5c0*/  FMUL.FTZ R131, R209, R118 ;  /* 0x00000076d1837220 */ /* 0x000fc40000410000 */
[----:B------:R-:W-:Y:S02]  /*b5d0*/  FADD.FTZ R59, R59, R122 ;  /* 0x0000007a3b3b7221 */ /* 0x000fe40000010000 */
[C---:B------:R-:W-:Y:S02]  /*b5e0*/  FFMA.FTZ R122, R228.reuse, R118, R127 ;  /* 0x00000076e47a7223 */ /* 0x040fe4000001007f */
[----:B------:R-:W-:Y:S02]  /*b5f0*/  FFMA.FTZ R160, R228, R128, -R131 ;  /* 0x00000080e4a07223 */ /* 0x000fe40000010883 */
[----:B------:R-:W-:Y:S01]  /*b600*/  FADD.FTZ R57, R57, R126 ;  /* 0x0000007e39397221 */ /* 0x000fe20000010000 */
[----:B------:R-:W-:Y:S01]  /*b610*/  MOV R126, UR32 ;  /* 0x00000020007e7c02 */ /* 0x000fe20008000f00 */
[C---:B------:R-:W-:Y:S02]  /*b620*/  FMUL.FTZ R140, R165.reuse, R140 ;  /* 0x0000008ca58c7220 */ /* 0x040fe40000410000 */
[----:B------:R-:W-:Y:S01]  /*b630*/  FFMA.FTZ R130, -R165, R130, -RZ ;  /* 0x00000082a5827223 */ /* 0x000fe200000109ff */
[----:B------:R-:W-:Y:S01]  /*b640*/  LEA R139, R126, -R103, 0x1 ;  /* 0x800000677e8b7211 */ /* 0x000fe200078e08ff */
[----:B------:R-:W-:Y:S01]  /*b650*/  FADD.FTZ R157, R59, R122 ;  /* 0x0000007a3b9d7221 */ /* 0x000fe20000010000 */
[----:B------:R-:W-:Y:S01]  /*b660*/  STS [R119.X4+0x2148], R140 ;  /* 0x0021488c77007388 */ /* 0x000fe20000004800 */
[----:B------:R-:W-:Y:S01]  /*b670*/  FADD.FTZ R160, R57, R160 ;  /* 0x000000a039a07221 */ /* 0x000fe20000010000 */
[----:B------:R-:W-:Y:S01]  /*b680*/  ISETP.GE.AND P0, PT, R139, 0x1, PT ;  /* 0x000000018b00780c */ /* 0x000fe20003f06270 */
[----:B------:R-:W-:Y:S01]  /*b690*/  FMUL.FTZ R122, R61, UR40 ;  /* 0x000000283d7a7c20 */ /* 0x000fe20008410000 */
[----:B------:R0:W-:Y:S01]  /*b6a0*/  STS [R119.X4+0x214c], R130 ;  /* 0x00214c8277007388 */ /* 0x0001e20000004800 */
[----:B------:R-:W-:-:S02]  /*b6b0*/  FMUL.FTZ R57, R198, UR40 ;  /* 0x00000028c6397c20 */ /* 0x000fc40008410000 */
[----:B------:R-:W-:Y:S02]  /*b6c0*/  FMUL.FTZ R136, R173, UR40 ;  /* 0x00000028ad887c20 */ /* 0x000fe40008410000 */
[----:B------:R-:W-:Y:S02]  /*b6d0*/  FMUL.FTZ R59, R66, UR40 ;  /* 0x00000028423b7c20 */ /* 0x000fe40008410000 */
[----:B------:R-:W-:Y:S02]  /*b6e0*/  FFMA.FTZ R133, R129, UR41, -R136 ;  /* 0x0000002981857c23 */ /* 0x000fe40008010888 */
[----:B------:R-:W-:Y:S02]  /*b6f0*/  FMUL.FTZ R138, R177, UR40 ;  /* 0x00000028b18a7c20 */ /* 0x000fe40008410000 */
[----:B0-----:R-:W-:Y:S02]  /*b700*/  FFMA.FTZ R119, R197, UR41, R122 ;  /* 0x00000029c5777c23 */ /* 0x001fe4000801007a */
[----:B------:R-:W-:-:S02]  /*b710*/  FFMA.FTZ R122, R60, UR41, R57 ;  /* 0x000000293c7a7c23 */ /* 0x000fc40008010039 */
[----:B------:R-:W-:Y:S02]  /*b720*/  FMUL.FTZ R57, R182, UR40 ;  /* 0x00000028b6397c20 */ /* 0x000fe40008410000 */
[----:B------:R-:W-:Y:S02]  /*b730*/  FMUL.FTZ R136, R177, R88 ;  /* 0x00000058b1887220 */ /* 0x000fe40000410000 */
[----:B------:R-:W-:Y:S02]  /*b740*/  FFMA.FTZ R132, R66, UR41, R57 ;  /* 0x0000002942847c23 */ /* 0x000fe40008010039 */
[----:B------:R-:W-:Y:S02]  /*b750*/  FMUL.FTZ R57, R174, UR40 ;  /* 0x00000028ae397c20 */ /* 0x000fe40008410000 */
[----:B------:R-:W-:Y:S02]  /*b760*/  FFMA.FTZ R130, R182, UR41, -R59 ;  /* 0x00000029b6827c23 */ /* 0x000fe4000801083b */
[----:B------:R-:W-:-:S02]  /*b770*/  FMUL.FTZ R140, R125, UR40 ;  /* 0x000000287d8c7c20 */ /* 0x000fc40008410000 */
[C---:B------:R-:W-:Y:S02]  /*b780*/  FFMA.FTZ R138, R125.reuse, UR41, -R138 ;  /* 0x000000297d8a7c23 */ /* 0x040fe4000801088a */
[-C--:B------:R-:W-:Y:S02]  /*b790*/  FMUL.FTZ R142, R125, R88.reuse ;  /* 0x000000587d8e7220 */ /* 0x080fe40000410000 */
[----:B------:R-:W-:Y:S02]  /*b7a0*/  FFMA.FTZ R225, R64, -R88, R225 ;  /* 0x8000005840e17223 */ /* 0x000fe400000100e1 */
[----:B------:R-:W-:Y:S02]  /*b7b0*/  FMUL.FTZ R59, R207, R136 ;  /* 0x00000088cf3b7220 */ /* 0x000fe40000410000 */
[----:B------:R-:W-:Y:S02]  /*b7c0*/  FFMA.FTZ R125, R86, UR41, R57 ;  /* 0x00000029567d7c23 */ /* 0x000fe40008010039 */
[----:B------:R-:W-:-:S02]  /*b7d0*/  FMUL.FTZ R144, R159, UR40 ;  /* 0x000000289f907c20 */ /* 0x000fc40008410000 */
[----:B------:R-:W-:Y:S02]  /*b7e0*/  FMUL.FTZ R57, R124, UR40 ;  /* 0x000000287c397c20 */ /* 0x000fe40008410000 */
[-C--:B------:R-:W-:Y:S02]  /*b7f0*/  FFMA.FTZ R163, R225, R142.reuse, -R59 ;  /* 0x0000008ee1a37223 */ /* 0x080fe4000001083b */
[----:B------:R-:W-:Y:S02]  /*b800*/  FMUL.FTZ R141, R207, R142 ;  /* 0x0000008ecf8d7220 */ /* 0x000fe40000410000 */
[C---:B------:R-:W-:Y:S02]  /*b810*/  FFMA.FTZ R137, R87.reuse, UR41, -R144 ;  /* 0x0000002957897c23 */ /* 0x040fe40008010890 */
[----:B------:R-:W-:Y:S02]  /*b820*/  FFMA.FTZ R142, R178, UR41, -R57 ;  /* 0x00000029b28e7c23 */ /* 0x000fe40008010839 */
[----:B------:R-:W-:-:S02]  /*b830*/  FMUL.FTZ R144, R87, UR40 ;  /* 0x0000002857907c20 */ /* 0x000fc40008410000 */
[----:B------:R-:W-:Y:S02]  /*b840*/  FMUL.FTZ R57, R120, UR40 ;  /* 0x0000002878397c20 */ /* 0x000fe40008410000 */
[----:B------:R-:W-:Y:S02]  /*b850*/  FFMA.FTZ R164, R225, R136, R141 ;  /* 0x00000088e1a47223 */ /* 0x000fe4000001008d */
[----:B------:R-:W-:Y:S02]  /*b860*/  FFMA.FTZ R190, -R153, R190, R155 ;  /* 0x000000be99be7223 */ /* 0x000fe4000001019b */
[----:B------:R-:W-:Y:S02]  /*b870*/  FFMA.FTZ R141, R159, UR41, R144 ;  /* 0x000000299f8d7c23 */ /* 0x000fe40008010090 */
[----:B------:R-:W-:Y:S02]  /*b880*/  FMUL.FTZ R144, R161, UR40 ;  /* 0x00000028a1907c20 */ /* 0x000fe40008410000 */
[----:B------:R-:W-:-:S02]  /*b890*/  FFMA.FTZ R146, R158, UR41, -R57 ;  /* 0x000000299e927c23 */ /* 0x000fc40008010839 */
[----:B------:R-:W-:Y:S02]  /*b8a0*/  FMUL.FTZ R57, R158, UR40 ;  /* 0x000000289e397c20 */ /* 0x000fe40008410000 */
[----:B------:R-:W-:Y:S02]  /*b8b0*/  FFMA.FTZ R190, -R143, R189, R190 ;  /* 0x000000bd8fbe7223 */ /* 0x000fe400000101be */
[C---:B------:R-:W-:Y:S02]  /*b8c0*/  FFMA.FTZ R143, R117.reuse, UR41, -R144 ;  /* 0x00000029758f7c23 */ /* 0x040fe40008010890 */
[----:B------:R-:W-:Y:S02]  /*b8d0*/  FMUL.FTZ R144, R117, UR40 ;  /* 0x0000002875907c20 */ /* 0x000fe40008410000 */
[----:B------:R-:W-:Y:S02]  /*b8e0*/  FFMA.FTZ R156, R120, UR41, R57 ;  /* 0x00000029789c7c23 */ /* 0x000fe40008010039 */
[----:B------:R-:W-:-:S02]  /*b8f0*/  FMUL.FTZ R57, R148, UR40 ;  /* 0x0000002894397c20 */ /* 0x000fc40008410000 */
[----:B------:R-:W-:Y:S02]  /*b900*/  FMUL.FTZ R126, R197, UR40 ;  /* 0x00000028c57e7c20 */ /* 0x000fe40008410000 */
[----:B------:R-:W-:Y:S02]  /*b910*/  FMUL.FTZ R150, R77, UR40 ;  /* 0x000000284d967c20 */ /* 0x000fe40008410000 */
[----:B------:R-:W-:Y:S02]  /*b920*/  FMUL.FTZ R154, R67, UR40 ;  /* 0x00000028439a7c20 */ /* 0x000fe40008410000 */
[----:B------:R-:W-:Y:S02]  /*b930*/  FMUL.FTZ R194, R194, R202 ;  /* 0x000000cac2c27220 */ /* 0x000fe40000410000 */
[----:B------:R-:W-:Y:S02]  /*b940*/  FFMA.FTZ R153, R161, UR41, R144 ;  /* 0x00000029a1997c23 */ /* 0x000fe40008010090 */
[----:B------:R-:W-:-:S02]  /*b950*/  FFMA.FTZ R144, R56, UR41, -R57 ;  /* 0x0000002938907c23 */ /* 0x000fc40008010839 */
[----:B------:R-:W-:Y:S02]  /*b960*/  FMUL.FTZ R57, R56, UR40 ;  /* 0x0000002838397c20 */ /* 0x000fe40008410000 */
[----:B------:R-:W-:Y:S02]  /*b970*/  FFMA.FTZ R127, R61, UR41, -R126 ;  /* 0x000000293d7f7c23 */ /* 0x000fe4000801087e */
[C---:B------:R-:W-:Y:S02]  /*b980*/  FFMA.FTZ R150, R145.reuse, UR41, -R150 ;  /* 0x0000002991967c23 */ /* 0x040fe40008010896 */
[----:B------:R-:W-:Y:S02]  /*b990*/  FMUL.FTZ R158, R145, UR40 ;  /* 0x00000028919e7c20 */ /* 0x000fe40008410000 */
[C---:B------:R-:W-:Y:S02]  /*b9a0*/  FFMA.FTZ R117, R149.reuse, UR41, -R154 ;  /* 0x0000002995757c23 */ /* 0x040fe4000801089a */
[----:B------:R-:W-:-:S02]  /*b9b0*/  FMUL.FTZ R56, R149, UR40 ;  /* 0x0000002895387c20 */ /* 0x000fc40008410000 */
[----:B------:R-:W-:Y:S02]  /*b9c0*/  FFMA.FTZ R191, R191, R204, R194 ;  /* 0x000000ccbfbf7223 */ /* 0x000fe400000100c2 */
        /* <DEDUP_REMOVED lines=10> */
[----:B------:R-:W-:-:S02]  /*ba70*/  FFMA.FTZ R191, -R168, R191, R190 ;  /* 0x000000bfa8bf7223 */ /* 0x000fc400000101be */
[----:B------:R-:W-:Y:S02]  /*ba80*/  FADD.FTZ R85, R166, R85 ;  /* 0x00000055a6557221 */ /* 0x000fe40000010000 */
[----:B------:R-:W-:Y:S02]  /*ba90*/  FFMA.FTZ R131, R198, UR41, -R131 ;  /* 0x00000029c6837c23 */ /* 0x000fe40008010883 */
[----:B------:R-:W-:Y:S02]  /*baa0*/  FFMA.FTZ R126, R65, UR41, -R126 ;  /* 0x00000029417e7c23 */ /* 0x000fe4000801087e */
[----:B------:R-:W-:Y:S02]  /*bab0*/  FFMA.FTZ R128, R201, UR41, R128 ;  /* 0x00000029c9807c23 */ /* 0x000fe40008010080 */
[----:B------:R-:W-:Y:S02]  /*bac0*/  FFMA.FTZ R134, R173, UR41, R134 ;  /* 0x00000029ad867c23 */ /* 0x000fe40008010086 */
[----:B------:R-:W-:-:S02]  /*bad0*/  FFMA.FTZ R135, R174, UR41, -R135 ;  /* 0x00000029ae877c23 */ /* 0x000fc40008010887 */
[----:B------:R-:W-:Y:S02]  /*bae0*/  FFMA.FTZ R140, R177, UR41, R140 ;  /* 0x00000029b18c7c23 */ /* 0x000fe4000801008c */
[----:B------:R-:W-:Y:S02]  /*baf0*/  FFMA.FTZ R87, R124, UR41, R59 ;  /* 0x000000297c577c23 */ /* 0x000fe4000801003b */
[----:B------:R-:W-:Y:S02]  /*bb00*/  FFMA.FTZ R147, R162, UR41, -R147 ;  /* 0x00000029a2937c23 */ /* 0x000fe40008010893 */
        /* <DEDUP_REMOVED lines=40> */
.L_x_2847:
[----:B------:R-:W-:Y:S05]  /*bd90*/  BSYNC B0 ;  /* 0x0000000000007941 */ /* 0x000fea0003800000 */
.L_x_2846:
[----:B------:R-:W-:Y:S01]  /*bda0*/  FADD.FTZ R164, R157, R164 ;  /* 0x000000a49da47221 */ /* 0x000fe20000010000 */
[----:B------:R-:W-:Y:S01]  /*bdb0*/  PRMT R157, RZ, 0x5410, R69 ;  /* 0x00005410ff9d7816 */ /* 0x000fe20000000045 */
[-C--:B------:R-:W-:Y:S01]  /*bdc0*/  FMUL.FTZ R162, R129, R54.reuse ;  /* 0x0000003681a27220 */ /* 0x080fe20000410000 */
[----:B------:R-:W-:Y:S01]  /*bdd0*/  ULDC.64 UR36, c[0x0][0x2b8] ;  /* 0x0000ae0000247ab9 */ /* 0x000fe20000000a00 */
[-C--:B------:R-:W-:Y:S01]  /*bde0*/  FMUL.FTZ R129, R86, R55.reuse ;  /* 0x0000003756817220 */ /* 0x080fe20000410000 */
[----:B------:R-:W-:Y:S01]  /*bdf0*/  USHF.R.U64 UR36, UR36, 0x1, UR37 ;  /* 0x0000000124247899 */ /* 0x000fe20008001225 */
[----:B------:R-:W-:Y:S01]  /*be00*/  FADD.FTZ R56, R160, R163 ;  /* 0x000000a3a0387221 */ /* 0x000fe20000010000 */
[----:B------:R-:W-:Y:S01]  /*be10*/  PRMT R160, RZ, 0x7610, R69 ;  /* 0x00007610ffa07816 */ /* 0x000fe20000000045 */
[-C--:B------:R-:W-:Y:S01]  /*be20*/  FFMA.FTZ R230, R157, -R55.reuse, R230 ;  /* 0x800000379de67223 */ /* 0x080fe200000100e6 */
[----:B------:R-:W-:Y:S01]  /*be30*/  USHF.R.U32.HI UR37, URZ, 0x1, UR37 ;  /* 0x000000013f257899 */ /* 0x000fe20008011625 */
[-C--:B------:R-:W-:Y:S01]  /*be40*/  FMUL.FTZ R163, R173, R54.reuse ;  /* 0x00000036ada37220 */ /* 0x080fe20000410000 */
[----:B------:R-:W-:Y:S01]  /*be50*/  UIMAD.WIDE.U32 UR32, UR36, UR31, URZ ;  /* 0x0000001f242072a5 */ /* 0x000fe2000f8e003f */
[----:B------:R-:W-:Y:S01]  /*be60*/  FMUL.FTZ R57, R174, R55 ;  /* 0x00000037ae397220 */ /* 0x000fe20000410000 */
[----:B------:R-:W-:Y:S01]  /*be70*/  UIMAD UR37, UR37, UR31, URZ ;  /* 0x0000001f252572a4 */ /* 0x000fe2000f8e023f */
[----:B0-----:R-:W-:Y:S01]  /*be80*/  FMUL.FTZ R58, R206, R129 ;  /* 0x00000081ce3a7220 */ /* 0x001fe20000410000 */
[----:B------:R-:W-:Y:S01]  /*be90*/  BSSY B0, `(.L_x_2848) ;  /* 0x000005a000007945 */ /* 0x000fe20003800000 */
[----:B------:R-:W-:Y:S01]  /*bea0*/  FFMA.FTZ R227, R160, -R54, R227 ;  /* 0x80000036a0e37223 */ /* 0x000fe200000100e3 */
[----:B------:R-:W-:Y:S01]  /*beb0*/  UIMAD UR40, UR38, UR36, UR37 ;  /* 0x00000024262872a4 */ /* 0x000fe2000f8e0225 */
[----:B------:R-:W-:Y:S01]  /*bec0*/  FMUL.FTZ R165, R208, R163 ;  /* 0x000000a3d0a57220 */ /* 0x000fe20000410000 */
[----:B------:R-:W-:Y:S01]  /*bed0*/  ISETP.GE.AND P1, PT, R139, 0x101, PT ;  /* 0x000001018b00780c */ /* 0x000fe20003f26270 */
[-C--:B------:R-:W-:Y:S01]  /*bee0*/  FFMA.FTZ R59, R230, R57.reuse, -R58 ;  /* 0x00000039e63b7223 */ /* 0x080fe2000001083a */
[----:B------:R-:W-:Y:S01]  /*bef0*/  ULDC.64 UR36, c[0x0][0x2c0] ;  /* 0x0000b00000247ab9 */ /* 0x000fe20000000a00 */
[----:B------:R-:W-:Y:S01]  /*bf00*/  FMUL.FTZ R57, R206, R57 ;  /* 0x00000039ce397220 */ /* 0x000fe20000410000 */
[----:B------:R-:W-:Y:S01]  /*bf10*/  UIADD3 UR33, UR33, UR40, URZ ;  /* 0x0000002821217290 */ /* 0x000fe2000fffe03f */
[CC--:B------:R-:W-:Y:S01]  /*bf20*/  FFMA.FTZ R165, R227.reuse, R162.reuse, -R165 ;  /* 0x000000a2e3a57223 */ /* 0x0c0fe200000108a5 */
[----:B------:R-:W-:Y:S01]  /*bf30*/  UIMAD UR40, UR39, UR36, URZ ;  /* 0x00000024272872a4 */ /* 0x000fe2000f8e023f */
[----:B------:R-:W-:Y:S01]  /*bf40*/  FMUL.FTZ R162, R208, R162 ;  /* 0x000000a2d0a27220 */ /* 0x000fe20000410000 */
[----:B------:R-:W-:Y:S01]  /*bf50*/  UIMAD.WIDE.U32 UR32, UR22, UR36, UR32 ;  /* 0x00000024162072a5 */ /* 0x000fe2000f8e0020 */
[----:B------:R-:W-:Y:S01]  /*bf60*/  FFMA.FTZ R57, R230, R129, R57 ;  /* 0x00000081e6397223 */ /* 0x000fe20000010039 */
[----:B------:R-:W-:Y:S01]  /*bf70*/  UIMAD UR40, UR22, UR37, UR40 ;  /* 0x00000025162872a4 */ /* 0x000fe2000f8e0228 */
[----:B------:R-:W-:Y:S01]  /*bf80*/  FFMA.FTZ R162, R227, R163, R162 ;  /* 0x000000a3e3a27223 */ /* 0x000fe200000100a2 */
[----:B------:R-:W-:Y:S01]  /*bf90*/  ISETP.GE.AND P2, PT, R139, 0x181, PT ;  /* 0x000001818b00780c */ /* 0x000fe20003f46270 */
[----:B------:R-:W-:Y:S01]  /*bfa0*/  FADD.FTZ R57, R164, R57 ;  /* 0x00000039a4397221 */ /* 0x000fe20000010000 */
[----:B------:R-:W-:Y:S01]  /*bfb0*/  ULDC.64 UR36, c[0x0][0x320] ;  /* 0x0000c80000247ab9 */ /* 0x000fe20000000a00 */
[----:B------:R-:W-:Y:S01]  /*bfc0*/  FADD.FTZ R191, R191, -R62 ;  /* 0x8000003ebfbf7221 */ /* 0x000fe20000010000 */
[--C-:B------:R-:W-:Y:S01]  /*bfd0*/  PRMT R62, RZ, 0x5410, R70.reuse ;  /* 0x00005410ff3e7816 */ /* 0x100fe20000000046 */
[----:B------:R-:W-:Y:S01]  /*bfe0*/  FADD.FTZ R56, R56, R59 ;  /* 0x0000003b38387221 */ /* 0x000fe20000010000 */
[----:B------:R-:W-:Y:S01]  /*bff0*/  PRMT R164, RZ, 0x7610, R70 ;  /* 0x00007610ffa47816 */ /* 0x000fe20000000046 */
[----:B------:R-:W-:Y:S01]  /*c000*/  FADD.FTZ R58, R57, R162 ;  /* 0x000000a2393a7221 */ /* 0x000fe20000010000 */
[----:B------:R-:W-:Y:S01]  /*c010*/  UIADD3 UR33, UR40, UR33, URZ ;  /* 0x0000002128217290 */ /* 0x000fe2000fffe03f */
[----:B------:R-:W-:Y:S01]  /*c020*/  FMUL.FTZ R162, R66, R53 ;  /* 0x0000003542a27220 */ /* 0x000fe20000410000 */
[----:B------:R-:W-:Y:S01]  /*c030*/  ULEA UR36, UP0, UR32, UR36, 0x3 ;  /* 0x0000002420247291 */ /* 0x000fe2000f80183f */
[----:B------:R-:W-:-:S02]  /*c040*/  FADD.FTZ R59, R56, R165 ;  /* 0x000000a5383b7221 */ /* 0x000fc40000010000 */
[-C--:B------:R-:W-:Y:S01]  /*c050*/  FFMA.FTZ R229, R62, -R53.reuse, R229 ;  /* 0x800000353ee57223 */ /* 0x080fe200000100e5 */
[----:B------:R-:W-:Y:S01]  /*c060*/  ULEA.HI.X UR37, UR32, UR37, UR33, 0x3, UP0 ;  /* 0x0000002520257291 */ /* 0x000fe200080f1c21 */
[----:B------:R-:W-:Y:S02]  /*c070*/  FMUL.FTZ R182, R182, R53 ;  /* 0x00000035b6b67220 */ /* 0x000fe40000410000 */
[----:B------:R-:W-:Y:S01]  /*c080*/  FMUL.FTZ R56, R205, R162 ;  /* 0x000000a2cd387220 */ /* 0x000fe20000410000 */
[----:B------:R-:W-:Y:S01]  /*c090*/  ULDC UR32, c[0x0][0x174] ;  /* 0x00005d0000207ab9 */ /* 0x000fe20000000800 */
[----:B------:R-:W-:Y:S01]  /*c0a0*/  FMUL.FTZ R165, R201, R52 ;  /* 0x00000034c9a57220 */ /* 0x000fe20000410000 */
[----:B------:R-:W-:Y:S01]  /*c0b0*/  UIADD3 UR32, UR6, -UR32, URZ ;  /* 0x8000002006207290 */ /* 0x000fe2000fffe03f */
[----:B------:R-:W-:Y:S01]  /*c0c0*/  FFMA.FTZ R166, R229, R182, -R56 ;  /* 0x000000b6e5a67223 */ /* 0x000fe20000010838 */
[----:B------:R-:W-:Y:S01]  /*c0d0*/  LEA R56, P0, R103, UR36, 0x2 ;  /* 0x0000002467387c11 */ /* 0x000fe2000f8010ff */
[-C--:B------:R-:W-:Y:S01]  /*c0e0*/  FFMA.FTZ R231, R164, -R52.reuse, R231 ;  /* 0x80000034a4e77223 */ /* 0x080fe200000100e7 */
[----:B------:R-:W-:Y:S01]  /*c0f0*/  UIMAD UR32, UR32, -0x1000, URZ ;  /* 0xfffff000202078a4 */ /* 0x000fe2000f8e023f */
[----:B------:R-:W-:Y:S01]  /*c100*/  FMUL.FTZ R168, R65, R52 ;  /* 0x0000003441a87220 */ /* 0x000fe20000410000 */
[----:B------:R-:W-:Y:S01]  /*c110*/  USHF.L.U32 UR36, UR8, 0x2, URZ ;  /* 0x0000000208247899 */ /* 0x000fe2000800063f */
[----:B------:R-:W-:-:S02]  /*c120*/  FMUL.FTZ R57, R203, R165 ;  /* 0x000000a5cb397220 */ /* 0x000fc40000410000 */
[----:B------:R-:W-:Y:S01]  /*c130*/  FMUL.FTZ R182, R205, R182 ;  /* 0x000000b6cdb67220 */ /* 0x000fe20000410000 */
[----:B------:R-:W-:Y:S01]  /*c140*/  MOV R167, UR32 ;  /* 0x0000002000a77c02 */ /* 0x000fe20008000f00 */
[----:B------:R-:W-:Y:S01]  /*c150*/  FFMA.FTZ R170, R231, R168, -R57 ;  /* 0x000000a8e7aa7223 */ /* 0x000fe20000010839 */
[----:B------:R-:W-:Y:S01]  /*c160*/  LEA.HI.X R57, R103, UR37, RZ, 0x2, P0 ;  /* 0x0000002567397c11 */ /* 0x000fe200080f14ff */
[----:B------:R-:W-:Y:S01]  /*c170*/  FFMA.FTZ R65, R229, R162, R182 ;  /* 0x000000a2e5417223 */ /* 0x000fe200000100b6 */
[----:B------:R-:W-:Y:S01]  /*c180*/  MOV R169, UR36 ;  /* 0x0000002400a97c02 */ /* 0x000fe20008000f00 */
[----:B------:R-:W-:Y:S01]  /*c190*/  FMUL.FTZ R168, R203, R168 ;  /* 0x000000a8cba87220 */ /* 0x000fe20000410000 */
[----:B------:R-:W-:Y:S01]  /*c1a0*/  USHF.L.U64.HI UR37, UR8, 0x2, UR9 ;  /* 0x0000000208257899 */ /* 0x000fe20008010209 */
[----:B------:R-:W-:Y:S01]  /*c1b0*/  FADD.FTZ R58, R58, R65 ;  /* 0x000000413a3a7221 */ /* 0x000fe20000010000 */
[----:B------:R-:W-:Y:S01]  /*c1c0*/  ULDC.64 UR32, c[0x0][0x2d0] ;  /* 0x0000b40000207ab9 */ /* 0x000fe20000000a00 */
[----:B------:R-:W-:Y:S01]  /*c1d0*/  FFMA.FTZ R65, R231, R165, R168 ;  /* 0x000000a5e7417223 */ /* 0x000fe200000100a8 */
[----:B------:R-:W-:Y:S01]  /*c1e0*/  ISETP.GE.AND P0, PT, R139, 0x81, PT ;  /* 0x000000818b00780c */ /* 0x000fe20003f06270 */
[----:B------:R-:W-:Y:S01]  /*c1f0*/  FADD.FTZ R59, R59, R166 ;  /* 0x000000a63b3b7221 */ /* 0x000fe20000010000 */
[----:B------:R-:W-:Y:S01]  /*c200*/  UIMAD UR32, UR37, UR32, URZ ;  /* 0x00000020252072a4 */ /* 0x000fe2000f8e023f */
[----:B------:R-:W-:Y:S01]  /*c210*/  FADD.FTZ R58, R58, R65 ;  /* 0x000000413a3a7221 */ /* 0x000fe20000010000 */
[----:B------:R-:W-:Y:S01]  /*c220*/  PRMT R65, RZ, 0x5410, R71 ;  /* 0x00005410ff417816 */ /* 0x000fe20000000047 */
[----:B------:R-:W-:Y:S01]  /*c230*/  FMUL.FTZ R166, R60, R51 ;  /* 0x000000333ca67220 */ /* 0x000fe20000410000 */
[----:B------:R-:W-:Y:S01]  /*c240*/  UIMAD UR32, UR36, UR33, UR32 ;  /* 0x00000021242072a4 */ /* 0x000fe2000f8e0220 */
[----:B------:R-:W-:-:S04]  /*c250*/  IMAD.WIDE R56, R167, 0x4, R56 ;  /* 0x00000004a7387825 */ /* 0x000fc800078e0238 */
[-C--:B------:R-:W-:Y:S02]  /*c260*/  FFMA.FTZ R167, R65, -R51.reuse, R202 ;  /* 0x8000003341a77223 */ /* 0x080fe400000100ca */
[----:B------:R-:W-:Y:S02]  /*c270*/  FMUL.FTZ R198, R198, R51 ;  /* 0x00000033c6c67220 */ /* 0x000fe40000410000 */
[----:B------:R-:W-:Y:S02]  /*c280*/  FMUL.FTZ R168, R204, R166 ;  /* 0x000000a6cca87220 */ /* 0x000fe40000410000 */
[----:B------:R-:W-:Y:S01]  /*c290*/  IMAD.WIDE.U32 R56, R169, c[0x0][0x2d0], R56 ;  /* 0x0000b400a9387a25 */ /* 0x000fe200078e0038 */
[----:B------:R-:W-:-:S03]  /*c2a0*/  PRMT R169, RZ, 0x7610, R71 ;  /* 0x00007610ffa97816 */ /* 0x000fc60000000047 */
[-C--:B------:R-:W-:Y:S01]  /*c2b0*/  FFMA.FTZ R168, R167, R198.reuse, -R168 ;  /* 0x000000c6a7a87223 */ /* 0x080fe200000108a8 */
[----:B------:R-:W-:Y:S01]  /*c2c0*/  IADD3 R57, R57, UR32, RZ ;  /* 0x0000002039397c10 */ /* 0x000fe2000fffe0ff */
[----:B------:R-:W-:Y:S02]  /*c2d0*/  FMUL.FTZ R198, R204, R198 ;  /* 0x000000c6ccc67220 */ /* 0x000fe40000410000 */
[----:B------:R-:W-:Y:S02]  /*c2e0*/  FMUL.FTZ R171, R197, R50 ;  /* 0x00000032c5ab7220 */ /* 0x000fe40000410000 */
[----:B------:R-:W-:Y:S02]  /*c2f0*/  FFMA.FTZ R175, R167, R166, R198 ;  /* 0x000000a6a7af7223 */ /* 0x000fe400000100c6 */
[----:B------:R-:W-:Y:S02]  /*c300*/  FADD.FTZ R59, R59, R170 ;  /* 0x000000aa3b3b7221 */ /* 0x000fe40000010000 */
[----:B------:R-:W-:-:S02]  /*c310*/  FFMA.FTZ R232, R169, -R50, R232 ;  /* 0x80000032a9e87223 */ /* 0x000fc400000100e8 */
[----:B------:R-:W-:Y:S02]  /*c320*/  FMUL.FTZ R61, R61, R50 ;  /* 0x000000323d3d7220 */ /* 0x000fe40000410000 */
[----:B------:R-:W-:Y:S02]  /*c330*/  FMUL.FTZ R170, R234, R171 ;  /* 0x000000abeaaa7220 */ /* 0x000fe40000410000 */
[----:B------:R-:W-:Y:S01]  /*c340*/  FADD.FTZ R175, R58, R175 ;  /* 0x000000af3aaf7221 */ /* 0x000fe20000010000 */
[----:B------:R-:W-:Y:S01]  /*c350*/  IADD3 R58, R103, 0x80, RZ ;  /* 0x00000080673a7810 */ /* 0x000fe20007ffe0ff */
[----:B------:R-:W-:Y:S02]  /*c360*/  FADD.FTZ R168, R59, R168 ;  /* 0x000000a83ba87221 */ /* 0x000fe40000010000 */
[----:B------:R-:W-:Y:S01]  /*c370*/  FFMA.FTZ R59, R232, R61, -R170 ;  /* 0x0000003de83b7223 */ /* 0x000fe200000108aa */
[----:B------:R-:W-:Y:S01]  /*c380*/  LEA.HI.SX32 R58, R58, R103, 0x1b ;  /* 0x000000673a3a7211 */ /* 0x000fe200078fdaff */
[----:B------:R-:W-:Y:S01]  /*c390*/  FMUL.FTZ R61, R234, R61 ;  /* 0x0000003dea3d7220 */ /* 0x000fe20000410000 */
[----:B------:R-:W-:Y:S01]  /*c3a0*/  IADD3 R170, R103, 0x100, RZ ;  /* 0x0000010067aa7810 */ /* 0x000fe20007ffe0ff */
[----:B------:R-:W-:-:S02]  /*c3b0*/  FADD.FTZ R168, R168, R59 ;  /* 0x0000003ba8a87221 */ /* 0x000fc40000010000 */
[----:B------:R0:W1:Y:S01]  /*c3c0*/  LDS R59, [R58.X4+0x2300] ;  /* 0x002300003a3b7984 */ /* 0x0000620000004800 */
[----:B------:R-:W-:Y:S01]  /*c3d0*/  FFMA.FTZ R172, R232, R171, R61 ;  /* 0x000000abe8ac7223 */ /* 0x000fe2000001003d */
[----:B------:R-:W-:-:S03]  /*c3e0*/  LEA.HI.SX32 R170, R170, R103, 0x1b ;  /* 0x00000067aaaa7211 */ /* 0x000fc600078fdaff */
[----:B------:R-:W-:Y:S01]  /*c3f0*/  FADD.FTZ R61, R175, R172 ;  /* 0x000000acaf3d7221 */ /* 0x000fe20000010000 */
[----:B------:R-:W-:Y:S01]  /*c400*/  IADD3 R172, R103, 0x180, RZ ;  /* 0x0000018067ac7810 */ /* 0x000fe20007ffe0ff */
[----:B------:R-:W-:Y:S05]  /*c410*/  @!P0 BRA `(.L_x_2849) ;  /* 0x0000001000008947 */ /* 0x000fea0003800000 */
[----:B-1----:R1:W-:Y:S02]  /*c420*/  RED.E.ADD.F32.FTZ.RN.STRONG.GPU [R56.64+-0x3e00], R59 ;  /* 0xffc2003b3800798e */ /* 0x0023e4000c10e7a2 */
.L_x_2849:
[----:B------:R-:W-:Y:S05]  /*c430*/  BSYNC B0 ;  /* 0x0000000000007941 */ /* 0x000fea0003800000 */
.L_x_2848:
[----:B-1----:R1:W2:Y:S01]  /*c440*/  LDS R59, [R170.X4+0x2500] ;  /* 0x00250000aa3b7984 */ /* 0x0022a20000004800 */
[----:B------:R-:W-:Y:S01]  /*c450*/  BSSY B0, `(.L_x_2850) ;  /* 0x0000004000007945 */ /* 0x000fe20003800000 */
[----:B------:R-:W-:Y:S01]  /*c460*/  LEA.HI.SX32 R172, R172, R103, 0x1b ;  /* 0x00000067acac7211 */ /* 0x000fe200078fdaff */
[----:B------:R-:W-:Y:S05]  /*c470*/  @!P1 BRA `(.L_x_2851) ;  /* 0x0000001000009947 */ /* 0x000fea0003800000 */
[----:B--2---:R2:W-:Y:S02]  /*c480*/  RED.E.ADD.F32.FTZ.RN.STRONG.GPU [R56.64+-0x3c00], R59 ;  /* 0xffc4003b3800798e */ /* 0x0045e4000c10e7a2 */
.L_x_2851:
[----:B------:R-:W-:Y:S05]  /*c490*/  BSYNC B0 ;  /* 0x0000000000007941 */ /* 0x000fea0003800000 */
.L_x_2850:
[----:B--2---:R2:W3:Y:S01]  /*c4a0*/  LDS R59, [R172.X4+0x2700] ;  /* 0x00270000ac3b7984 */ /* 0x0044e20000004800 */
[----:B------:R-:W-:Y:S01]  /*c4b0*/  BSSY B0, `(.L_x_2852) ;  /* 0x0000005000007945 */ /* 0x000fe20003800000 */
[C---:B0-----:R-:W-:Y:S02]  /*c4c0*/  IADD3 R58, R103.reuse, 0x200, RZ ;  /* 0x00000200673a7810 */ /* 0x041fe40007ffe0ff */
[----:B-1----:R-:W-:Y:S01]  /*c4d0*/  IADD3 R170, R103, 0x280, RZ ;  /* 0x0000028067aa7810 */ /* 0x002fe20007ffe0ff */
[----:B------:R-:W-:Y:S05]  /*c4e0*/  @!P2 BRA `(.L_x_2853) ;  /* 0x000000100000a947 */ /* 0x000fea0003800000 */
[----:B---3--:R0:W-:Y:S02]  /*c4f0*/  RED.E.ADD.F32.FTZ.RN.STRONG.GPU [R56.64+-0x3a00], R59 ;  /* 0xffc6003b3800798e */ /* 0x0081e4000c10e7a2 */
.L_x_2853:
[----:B------:R-:W-:Y:S05]  /*c500*/  BSYNC B0 ;  /* 0x0000000000007941 */ /* 0x000fea0003800000 */
.L_x_2852:
        /* <DEDUP_REMOVED lines=14> */
.L_x_2855:
[----:B0-----:R-:W-:Y:S05]  /*c5f0*/  BSYNC B0 ;  /* 0x0000000000007941 */ /* 0x001fea0003800000 */
.L_x_2854:
[----:B-1----:R0:W1:Y:S01]  /*c600*/  LDS R59, [R170.X4+0x2b00] ;  /* 0x002b0000aa3b7984 */ /* 0x0020620000004800 */
[----:B------:R-:W-:Y:S01]  /*c610*/  BSSY B0, `(.L_x_2856) ;  /* 0x0000005000007945 */ /* 0x000fe20003800000 */
[----:B------:R-:W-:Y:S02]  /*c620*/  IADD3 R58, R103, 0x380, RZ ;  /* 0x00000380673a7810 */ /* 0x000fe40007ffe0ff */
[----:B------:R-:W-:Y:S01]  /*c630*/  LEA.HI.SX32 R172, R172, R103, 0x1b ;  /* 0x00000067acac7211 */ /* 0x000fe200078fdaff */
[----:B------:R-:W-:Y:S05]  /*c640*/  @!P0 BRA `(.L_x_2857) ;  /* 0x0000001000008947 */ /* 0x000fea0003800000 */
[----:B-1----:R1:W-:Y:S02]  /*c650*/  RED.E.ADD.F32.FTZ.RN.STRONG.GPU [R56.64+-0x3600], R59 ;  /* 0xffca003b3800798e */ /* 0x0023e4000c10e7a2 */
.L_x_2857:
[----:B------:R-:W-:Y:S05]  /*c660*/  BSYNC B0 ;  /* 0x0000000000007941 */ /* 0x000fea0003800000 */
.L_x_2856:
[----:B-1----:R1:W2:Y:S01]  /*c670*/  LDS R59, [R172.X4+0x2d00] ;  /* 0x002d0000ac3b7984 */ /* 0x0022a20000004800 */
[----:B------:R-:W-:Y:S01]  /*c680*/  BSSY B0, `(.L_x_2858) ;  /* 0x0000005000007945 */ /* 0x000fe20003800000 */
[----:B0-----:R-:W-:-:S02]  /*c690*/  IADD3 R170, R103, 0x400, RZ ;  /* 0x0000040067aa7810 */ /* 0x001fc40007ffe0ff */
[----:B------:R-:W-:Y:S01]  /*c6a0*/  LEA.HI.SX32 R58, R58, R103, 0x1b ;  /* 0x000000673a3a7211 */ /* 0x000fe200078fdaff */
[----:B------:R-:W-:Y:S05]  /*c6b0*/  @!P1 BRA `(.L_x_2859) ;  /* 0x0000001000009947 */ /* 0x000fea0003800000 */
[----:B--2---:R0:W-:Y:S02]  /*c6c0*/  RED.E.ADD.F32.FTZ.RN.STRONG.GPU [R56.64+-0x3400], R59 ;  /* 0xffcc003b3800798e */ /* 0x0041e4000c10e7a2 */
.L_x_2859:
[----:B------:R-:W-:Y:S05]  /*c6d0*/  BSYNC B0 ;  /* 0x0000000000007941 */ /* 0x000fea0003800000 */
.L_x_2858:
[----:B0-2---:R0:W2:Y:S01]  /*c6e0*/  LDS R59, [R58.X4+0x2f00] ;  /* 0x002f00003a3b7984 */ /* 0x0050a20000004800 */
[----:B------:R-:W-:Y:S01]  /*c6f0*/  BSSY B0, `(.L_x_2860) ;  /* 0x0000005000007945 */ /* 0x000fe20003800000 */
[----:B-1----:R-:W-:Y:S02]  /*c700*/  IADD3 R172, R103, 0x480, RZ ;  /* 0x0000048067ac7810 */ /* 0x002fe40007ffe0ff */
[----:B------:R-:W-:Y:S01]  /*c710*/  LEA.HI.SX32 R170, R170, R103, 0x1b ;  /* 0x00000067aaaa7211 */ /* 0x000fe200078fdaff */
[----:B------:R-:W-:Y:S05]  /*c720*/  @!P2 BRA `(.L_x_2861) ;  /* 0x000000100000a947 */ /* 0x000fea0003800000 */
[----:B--2---:R1:W-:Y:S02]  /*c730*/  RED.E.ADD.F32.FTZ.RN.STRONG.GPU [R56.64+-0x3200], R59 ;  /* 0xffce003b3800798e */ /* 0x0043e4000c10e7a2 */
.L_x_2861:
[----:B------:R-:W-:Y:S05]  /*c740*/  BSYNC B0 ;  /* 0x0000000000007941 */ /* 0x000fea0003800000 */
.L_x_2860:
[----:B-12---:R1:W2:Y:S01]  /*c750*/  LDS R59, [R170.X4+0x3100] ;  /* 0x00310000aa3b7984 */ /* 0x0062a20000004800 */
[----:B------:R-:W-:Y:S01]  /*c760*/  BSSY B0, `(.L_x_2862) ;  /* 0x0000005000007945 */ /* 0x000fe20003800000 */
[----:B0-----:R-:W-:Y:S02]  /*c770*/  IADD3 R58, R103, 0x500, RZ ;  /* 0x00000500673a7810 */ /* 0x001fe40007ffe0ff */
[----:B------:R-:W-:Y:S01]  /*c780*/  LEA.HI.SX32 R172, R172, R103, 0x1b ;  /* 0x00000067acac7211 */ /* 0x000fe200078fdaff */
[----:B------:R-:W-:Y:S05]  /*c790*/  @!P3 BRA `(.L_x_2863) ;  /* 0x000000100000b947 */ /* 0x000fea0003800000 */
[----:B--2---:R0:W-:Y:S02]  /*c7a0*/  RED.E.ADD.F32.FTZ.RN.STRONG.GPU [R56.64+-0x3000], R59 ;  /* 0xffd0003b3800798e */ /* 0x0041e4000c10e7a2 */
.L_x_2863:
[----:B------:R-:W-:Y:S05]  /*c7b0*/  BSYNC B0 ;  /* 0x0000000000007941 */ /* 0x000fea0003800000 */
.L_x_2862:
[----:B0-2---:R0:W2:Y:S01]  /*c7c0*/  LDS R59, [R172.X4+0x3300] ;  /* 0x00330000ac3b7984 */ /* 0x0050a20000004800 */
[----:B------:R-:W-:Y:S01]  /*c7d0*/  BSSY B0, `(.L_x_2864) ;  /* 0x0000004000007945 */ /* 0x000fe20003800000 */
[----:B------:R-:W-:Y:S01]  /*c7e0*/  LEA.HI.SX32 R58, R58, R103, 0x1b ;  /* 0x000000673a3a7211 */ /* 0x000fe200078fdaff */
[----:B------:R-:W-:Y:S05]  /*c7f0*/  @!P4 BRA `(.L_x_2865) ;  /* 0x000000100000c947 */ /* 0x000fea0003800000 */
[----:B--2---:R2:W-:Y:S02]  /*c800*/  RED.E.ADD.F32.FTZ.RN.STRONG.GPU [R56.64+-0x2e00], R59 ;  /* 0xffd2003b3800798e */ /* 0x0045e4000c10e7a2 */
.L_x_2865:
[----:B------:R-:W-:Y:S05]  /*c810*/  BSYNC B0 ;  /* 0x0000000000007941 */ /* 0x000fea0003800000 */
.L_x_2864:
[----:B--2---:R2:W3:Y:S01]  /*c820*/  LDS R59, [R58.X4+0x3500] ;  /* 0x003500003a3b7984 */ /* 0x0044e20000004800 */
[----:B------:R-:W-:Y:S01]  /*c830*/  BSSY B0, `(.L_x_2866) ;  /* 0x0000005000007945 */ /* 0x000fe20003800000 */
[----:B-1----:R-:W-:-:S02]  /*c840*/  IADD3 R170, R103, 0x580, RZ ;  /* 0x0000058067aa7810 */ /* 0x002fc40007ffe0ff */
[----:B0-----:R-:W-:Y:S01]  /*c850*/  IADD3 R172, R103, 0x600, RZ ;  /* 0x0000060067ac7810 */ /* 0x001fe20007ffe0ff */
[----:B------:R-:W-:Y:S05]  /*c860*/  @!P5 BRA `(.L_x_2867) ;  /* 0x000000100000d947 */ /* 0x000fea0003800000 */
[----:B---3--:R0:W-:Y:S02]  /*c870*/  RED.E.ADD.F32.FTZ.RN.STRONG.GPU [R56.64+-0x2c00], R59 ;  /* 0xffd4003b3800798e */ /* 0x0081e4000c10e7a2 */
.L_x_2867:
[----:B------:R-:W-:Y:S05]  /*c880*/  BSYNC B0 ;  /* 0x0000000000007941 */ /* 0x000fea0003800000 */
.L_x_2866:
        /* <DEDUP_REMOVED lines=14> */
.L_x_2869:
[----:B0-----:R-:W-:Y:S05]  /*c970*/  BSYNC B0 ;  /* 0x0000000000007941 */ /* 0x001fea0003800000 */
.L_x_2868:
[----:B-1----:R0:W1:Y:S01]  /*c980*/  LDS R59, [R172.X4+0x3900] ;  /* 0x00390000ac3b7984 */ /* 0x0020620000004800 */
[----:B------:R-:W-:Y:S01]  /*c990*/  BSSY B0, `(.L_x_2870) ;  /* 0x0000005000007945 */ /* 0x000fe20003800000 */
[----:B------:R-:W-:Y:S02]  /*c9a0*/  IADD3 R170, R103, 0x700, RZ ;  /* 0x0000070067aa7810 */ /* 0x000fe40007ffe0ff */
[----:B------:R-:W-:Y:S01]  /*c9b0*/  LEA.HI.SX32 R58, R58, R103, 0x1b ;  /* 0x000000673a3a7211 */ /* 0x000fe200078fdaff */
[----:B------:R-:W-:Y:S05]  /*c9c0*/  @!P0 BRA `(.L_x_2871) ;  /* 0x0000001000008947 */ /* 0x000fea0003800000 */
[----:B-1----:R1:W-:Y:S02]  /*c9d0*/  RED.E.ADD.F32.FTZ.RN.STRONG.GPU [R56.64+-0x2800], R59 ;  /* 0xffd8003b3800798e */ /* 0x0023e4000c10e7a2 */
.L_x_2871:
[----:B------:R-:W-:Y:S05]  /*c9e0*/  BSYNC B0 ;  /* 0x0000000000007941 */ /* 0x000fea0003800000 */
.L_x_2870:
[----:B-1----:R1:W2:Y:S01]  /*c9f0*/  LDS R59, [R58.X4+0x3b00] ;  /* 0x003b00003a3b7984 */ /* 0x0022a20000004800 */
[----:B------:R-:W-:Y:S01]  /*ca00*/  BSSY B0, `(.L_x_2872) ;  /* 0x0000005000007945 */ /* 0x000fe20003800000 */
[----:B0-----:R-:W-:-:S02]  /*ca10*/  IADD3 R172, R103, 0x780, RZ ;  /* 0x0000078067ac7810 */ /* 0x001fc40007ffe0ff */
[----:B------:R-:W-:Y:S01]  /*ca20*/  LEA.HI.SX32 R170, R170, R103, 0x1b ;  /* 0x00000067aaaa7211 */ /* 0x000fe200078fdaff */
[----:B------:R-:W-:Y:S05]  /*ca30*/  @!P1 BRA `(.L_x_2873) ;  /* 0x0000001000009947 */ /* 0x000fea0003800000 */
[----:B--2---:R0:W-:Y:S02]  /*ca40*/  RED.E.ADD.F32.FTZ.RN.STRONG.GPU [R56.64+-0x2600], R59 ;  /* 0xffda003b3800798e */ /* 0x0041e4000c10e7a2 */
.L_x_2873:
[----:B------:R-:W-:Y:S05]  /*ca50*/  BSYNC B0 ;  /* 0x0000000000007941 */ /* 0x000fea0003800000 */
.L_x_2872:
[----:B0-2---:R0:W2:Y:S01]  /*ca60*/  LDS R59, [R170.X4+0x3d00] ;  /* 0x003d0000aa3b7984 */ /* 0x0050a20000004800 */
[----:B------:R-:W-:Y:S01]  /*ca70*/  BSSY B0, `(.L_x_2874) ;  /* 0x0000005000007945 */ /* 0x000fe20003800000 */
[----:B-1----:R-:W-:Y:S02]  /*ca80*/  IADD3 R58, R103, 0x800, RZ ;  /* 0x00000800673a7810 */ /* 0x002fe40007ffe0ff */
[----:B------:R-:W-:Y:S01]  /*ca90*/  LEA.HI.SX32 R172, R172, R103, 0x1b ;  /* 0x00000067acac7211 */ /* 0x000fe200078fdaff */
[----:B------:R-:W-:Y:S05]  /*caa0*/  @!P2 BRA `(.L_x_2875) ;  /* 0x000000100000a947 */ /* 0x000fea0003800000 */
[----:B--2---:R1:W-:Y:S02]  /*cab0*/  RED.E.ADD.F32.FTZ.RN.STRONG.GPU [R56.64+-0x2400], R59 ;  /* 0xffdc003b3800798e */ /* 0x0043e4000c10e7a2 */
.L_x_2875:
[----:B------:R-:W-:Y:S05]  /*cac0*/  BSYNC B0 ;  /* 0x0000000000007941 */ /* 0x000fea0003800000 */
.L_x_2874:
[----:B-12---:R1:W2:Y:S01]  /*cad0*/  LDS R59, [R172.X4+0x3f00] ;  /* 0x003f0000ac3b7984 */ /* 0x0062a20000004800 */
[----:B------:R-:W-:Y:S01]  /*cae0*/  BSSY B0, `(.L_x_2876) ;  /* 0x0000005000007945 */ /* 0x000fe20003800000 */
[----:B0-----:R-:W-:Y:S02]  /*caf0*/  IADD3 R170, R103, 0x880, RZ ;  /* 0x0000088067aa7810 */ /* 0x001fe40007ffe0ff */
[----:B------:R-:W-:Y:S01]  /*cb00*/  LEA.HI.SX32 R58, R58, R103, 0x1b ;  /* 0x000000673a3a7211 */ /* 0x000fe200078fdaff */
[----:B------:R-:W-:Y:S05]  /*cb10*/  @!P3 BRA `(.L_x_2877) ;  /* 0x000000100000b947 */ /* 0x000fea0003800000 */
[----:B--2---:R0:W-:Y:S02]  /*cb20*/  RED.E.ADD.F32.FTZ.RN.STRONG.GPU [R56.64+-0x2200], R59 ;  /* 0xffde003b3800798e */ /* 0x0041e4000c10e7a2 */
.L_x_2877:
[----:B------:R-:W-:Y:S05]  /*cb30*/  BSYNC B0 ;  /* 0x0000000000007941 */ /* 0x000fea0003800000 */
.L_x_2876:
[----:B0-2---:R0:W2:Y:S01]  /*cb40*/  LDS R59, [R58.X4+0x4100] ;  /* 0x004100003a3b7984 */ /* 0x0050a20000004800 */
[----:B------:R-:W-:Y:S01]  /*cb50*/  BSSY B0, `(.L_x_2878) ;  /* 0x0000004000007945 */ /* 0x000fe20003800000 */
[----:B------:R-:W-:Y:S01]  /*cb60*/  LEA.HI.SX32 R170, R170, R103, 0x1b ;  /* 0x00000067aaaa7211 */ /* 0x000fe200078fdaff */
[----:B------:R-:W-:Y:S05]  /*cb70*/  @!P4 BRA `(.L_x_2879) ;  /* 0x000000100000c947 */ /* 0x000fea0003800000 */
[----:B--2---:R2:W-:Y:S02]  /*cb80*/  RED.E.ADD.F32.FTZ.RN.STRONG.GPU [R56.64+-0x2000], R59 ;  /* 0xffe0003b3800798e */ /* 0x0045e4000c10e7a2 */
.L_x_2879:
[----:B------:R-:W-:Y:S05]  /*cb90*/  BSYNC B0 ;  /* 0x0000000000007941 */ /* 0x000fea0003800000 */
.L_x_2878:
[----:B--2---:R2:W3:Y:S01]  /*cba0*/  LDS R59, [R170.X4+0x4300] ;  /* 0x00430000aa3b7984 */ /* 0x0044e20000004800 */
[----:B------:R-:W-:Y:S01]  /*cbb0*/  BSSY B0, `(.L_x_2880) ;  /* 0x0000005000007945 */ /* 0x000fe20003800000 */
[----:B0-----:R-:W-:-:S02]  /*cbc0*/  IADD3 R58, R103, 0x900, RZ ;  /* 0x00000900673a7810 */ /* 0x001fc40007ffe0ff */
[----:B-1----:R-:W-:Y:S01]  /*cbd0*/  IADD3 R172, R103, 0x980, RZ ;  /* 0x0000098067ac7810 */ /* 0x002fe20007ffe0ff */
[----:B------:R-:W-:Y:S05]  /*cbe0*/  @!P5 BRA `(.L_x_2881) ;  /* 0x000000100000d947 */ /* 0x000fea0003800000 */
[----:B---3--:R0:W-:Y:S02]  /*cbf0*/  RED.E.ADD.F32.FTZ.RN.STRONG.GPU [R56.64+-0x1e00], R59 ;  /* 0xffe2003b3800798e */ /* 0x0081e4000c10e7a2 */
.L_x_2881:
[----:B------:R-:W-:Y:S05]  /*cc00*/  BSYNC B0 ;  /* 0x0000000000007941 */ /* 0x000fea0003800000 */
.L_x_2880:
        /* <DEDUP_REMOVED lines=14> */
.L_x_2883:
[----:B0-----:R-:W-:Y:S05]  /*ccf0*/  BSYNC B0 ;  /* 0x0000000000007941 */ /* 0x001fea0003800000 */
.L_x_2882:
[----:B-1----:R0:W1:Y:S01]  /*cd00*/  LDS R59, [R172.X4+0x4700] ;  /* 0x00470000ac3b7984 */ /* 0x0020620000004800 */
[----:B------:R-:W-:Y:S01]  /*cd10*/  BSSY B0, `(.L_x_2884) ;  /* 0x0000005000007945 */ /* 0x000fe20003800000 */
[----:B------:R-:W-:Y:S02]  /*cd20*/  IADD3 R58, R103, 0xa80, RZ ;  /* 0x00000a80673a7810 */ /* 0x000fe40007ffe0ff */
[----:B------:R-:W-:Y:S01]  /*cd30*/  LEA.HI.SX32 R170, R170, R103, 0x1b ;  /* 0x00000067aaaa7211 */ /* 0x000fe200078fdaff */
[----:B------:R-:W-:Y:S05]  /*cd40*/  @!P0 BRA `(.L_x_2885) ;  /* 0x0000001000008947 */ /* 0x000fea0003800000 */
[----:B-1----:R1:W-:Y:S02]  /*cd50*/  RED.E.ADD.F32.FTZ.RN.STRONG.GPU [R56.64+-0x1a00], R59 ;  /* 0xffe6003b3800798e */ /* 0x0023e4000c10e7a2 */
.L_x_2885:
[----:B------:R-:W-:Y:S05]  /*cd60*/  BSYNC B0 ;  /* 0x0000000000007941 */ /* 0x000fea0003800000 */
.L_x_2884:
[----:B-1----:R1:W2:Y:S01]  /*cd70*/  LDS R59, [R170.X4+0x4900] ;  /* 0x00490000aa3b7984 */ /* 0x0022a20000004800 */
[----:B------:R-:W-:Y:S01]  /*cd80*/  BSSY B0, `(.L_x_2886) ;  /* 0x0000005000007945 */ /* 0x000fe20003800000 */
[----:B0-----:R-:W-:-:S02]  /*cd90*/  IADD3 R172, R103, 0xb00, RZ ;  /* 0x00000b0067ac7810 */ /* 0x001fc40007ffe0ff */
[----:B------:R-:W-:Y:S01]  /*cda0*/  LEA.HI.SX32 R58, R58, R103, 0x1b ;  /* 0x000000673a3a7211 */ /* 0x000fe200078fdaff */
[----:B------:R-:W-:Y:S05]  /*cdb0*/  @!P1 BRA `(.L_x_2887) ;  /* 0x0000001000009947 */ /* 0x000fea0003800000 */
[----:B--2---:R0:W-:Y:S02]  /*cdc0*/  RED.E.ADD.F32.FTZ.RN.STRONG.GPU [R56.64+-0x1800], R59 ;  /* 0xffe8003b3800798e */ /* 0x0041e4000c10e7a2 */
.L_x_2887:
[----:B------:R-:W-:Y:S05]  /*cdd0*/  BSYNC B0 ;  /* 0x0000000000007941 */ /* 0x000fea0003800000 */
.L_x_2886:
[----:B0-2---:R0:W2:Y:S01]  /*cde0*/  LDS R59, [R58.X4+0x4b00] ;  /* 0x004b00003a3b7984 */ /* 0x0050a20000004800 */
[----:B------:R-:W-:Y:S01]  /*cdf0*/  BSSY B0, `(.L_x_2888) ;  /* 0x0000005000007945 */ /* 0x000fe20003800000 */
[----:B-1----:R-:W-:Y:S02]  /*ce00*/  IADD3 R170, R103, 0xb80, RZ ;  /* 0x00000b8067aa7810 */ /* 0x002fe40007ffe0ff */
[----:B------:R-:W-:Y:S01]  /*ce10*/  LEA.HI.SX32 R172, R172, R103, 0x1b ;  /* 0x00000067acac7211 */ /* 0x000fe200078fdaff */
[----:B------:R-:W-:Y:S05]  /*ce20*/  @!P2 BRA `(.L_x_2889) ;  /* 0x000000100000a947 */ /* 0x000fea0003800000 */
[----:B--2---:R1:W-:Y:S02]  /*ce30*/  RED.E.ADD.F32.FTZ.RN.STRONG.GPU [R56.64+-0x1600], R59 ;  /* 0xffea003b3800798e */ /* 0x0043e4000c10e7a2 */
.L_x_2889:
[----:B------:R-:W-:Y:S05]  /*ce40*/  BSYNC B0 ;  /* 0x0000000000007941 */ /* 0x000fea0003800000 */
.L_x_2888:
[----:B-12---:R1:W2:Y:S01]  /*ce50*/  LDS R59, [R172.X4+0x4d00] ;  /* 0x004d0000ac3b7984 */ /* 0x0062a20000004800 */
[----:B------:R-:W-:Y:S01]  /*ce60*/  BSSY B0, `(.L_x_2890) ;  /* 0x0000005000007945 */ /* 0x000fe20003800000 */
[----:B0-----:R-:W-:Y:S02]  /*ce70*/  IADD3 R58, R103, 0xc00, RZ ;  /* 0x00000c00673a7810 */ /* 0x001fe40007ffe0ff */
[----:B------:R-:W-:Y:S01]  /*ce80*/  LEA.HI.SX32 R170, R170, R103, 0x1b ;  /* 0x00000067aaaa7211 */ /* 0x000fe200078fdaff */
[----:B------:R-:W-:Y:S05]  /*ce90*/  @!P3 BRA `(.L_x_2891) ;  /* 0x000000100000b947 */ /* 0x000fea0003800000 */
[----:B--2---:R0:W-:Y:S02]  /*cea0*/  RED.E.ADD.F32.FTZ.RN.STRONG.GPU [R56.64+-0x1400], R59 ;  /* 0xffec003b3800798e */ /* 0x0041e4000c10e7a2 */
.L_x_2891:
[----:B------:R-:W-:Y:S05]  /*ceb0*/  BSYNC B0 ;  /* 0x0000000000007941 */ /* 0x000fea0003800000 */
.L_x_2890:
[----:B0-2---:R0:W2:Y:S01]  /*cec0*/  LDS R59, [R170.X4+0x4f00] ;  /* 0x004f0000aa3b7984 */ /* 0x0050a20000004800 */
[----:B------:R-:W-:Y:S01]  /*ced0*/  BSSY B0, `(.L_x_2892) ;  /* 0x0000004000007945 */ /* 0x000fe20003800000 */
[----:B------:R-:W-:Y:S01]  /*cee0*/  LEA.HI.SX32 R58, R58, R103, 0x1b ;  /* 0x000000673a3a7211 */ /* 0x000fe200078fdaff */
[----:B------:R-:W-:Y:S05]  /*cef0*/  @!P4 BRA `(.L_x_2893) ;  /* 0x000000100000c947 */ /* 0x000fea0003800000 */
[----:B--2---:R2:W-:Y:S02]  /*cf00*/  RED.E.ADD.F32.FTZ.RN.STRONG.GPU [R56.64+-0x1200], R59 ;  /* 0xffee003b3800798e */ /* 0x0045e4000c10e7a2 */
.L_x_2893:
[----:B------:R-:W-:Y:S05]  /*cf10*/  BSYNC B0 ;  /* 0x0000000000007941 */ /* 0x000fea0003800000 */
.L_x_2892:
[----:B--2---:R2:W3:Y:S01]  /*cf20*/  LDS R59, [R58.X4+0x5100] ;  /* 0x005100003a3b7984 */ /* 0x0044e20000004800 */
[----:B------:R-:W-:Y:S01]  /*cf30*/  BSSY B0, `(.L_x_2894) ;  /* 0x0000005000007945 */ /* 0x000fe20003800000 */
[----:B0-----:R-:W-:-:S02]  /*cf40*/  IADD3 R170, R103, 0xc80, RZ ;  /* 0x00000c8067aa7810 */ /* 0x001fc40007ffe0ff */
[----:B-1----:R-:W-:Y:S01]  /*cf50*/  IADD3 R172, R103, 0xd00, RZ ;  /* 0x00000d0067ac7810 */ /* 0x002fe20007ffe0ff */
[----:B------:R-:W-:Y:S05]  /*cf60*/  @!P5 BRA `(.L_x_2895) ;  /* 0x000000100000d947 */ /* 0x000fea0003800000 */
[----:B---3--:R0:W-:Y:S02]  /*cf70*/  RED.E.ADD.F32.FTZ.RN.STRONG.GPU [R56.64+-0x1000], R59 ;  /* 0xfff0003b3800798e */ /* 0x0081e4000c10e7a2 */
.L_x_2895:
[----:B------:R-:W-:Y:S05]  /*cf80*/  BSYNC B0 ;  /* 0x0000000000007941 */ /* 0x000fea0003800000 */
.L_x_2894:
        /* <DEDUP_REMOVED lines=14> */
.L_x_2897:
[----:B0-----:R-:W-:Y:S05]  /*d070*/  BSYNC B0 ;  /* 0x0000000000007941 */ /* 0x001fea0003800000 */
.L_x_2896:
[----:B-1----:R0:W1:Y:S01]  /*d080*/  LDS R59, [R172.X4+0x5500] ;  /* 0x00550000ac3b7984 */ /* 0x0020620000004800 */
[----:B------:R-:W-:Y:S01]  /*d090*/  BSSY B0, `(.L_x_2898) ;  /* 0x0000005000007945 */ /* 0x000fe20003800000 */
[----:B------:R-:W-:Y:S02]  /*d0a0*/  IADD3 R170, R103, 0xe00, RZ ;  /* 0x00000e0067aa7810 */ /* 0x000fe40007ffe0ff */
[----:B------:R-:W-:Y:S01]  /*d0b0*/  LEA.HI.SX32 R58, R58, R103, 0x1b ;  /* 0x000000673a3a7211 */ /* 0x000fe200078fdaff */
[----:B------:R-:W-:Y:S05]  /*d0c0*/  @!P0 BRA `(.L_x_2899) ;  /* 0x0000001000008947 */ /* 0x000fea0003800000 */
[----:B-1----:R1:W-:Y:S02]  /*d0d0*/  RED.E.ADD.F32.FTZ.RN.STRONG.GPU [R56.64+-0xc00], R59 ;  /* 0xfff4003b3800798e */ /* 0x0023e4000c10e7a2 */
.L_x_2899:
[----:B------:R-:W-:Y:S05]  /*d0e0*/  BSYNC B0 ;  /* 0x0000000000007941 */ /* 0x000fea0003800000 */
.L_x_2898:
[----:B-1----:R1:W2:Y:S01]  /*d0f0*/  LDS R59, [R58.X4+0x5700] ;  /* 0x005700003a3b7984 */ /* 0x0022a20000004800 */
[----:B------:R-:W-:Y:S01]  /*d100*/  BSSY B0, `(.L_x_2900) ;  /* 0x0000005000007945 */ /* 0x000fe20003800000 */
[----:B0-----:R-:W-:-:S02]  /*d110*/  IADD3 R172, R103, 0xe80, RZ ;  /* 0x00000e8067ac7810 */ /* 0x001fc40007ffe0ff */
[----:B------:R-:W-:Y:S01]  /*d120*/  LEA.HI.SX32 R170, R170, R103, 0x1b ;  /* 0x00000067aaaa7211 */ /* 0x000fe200078fdaff */
[----:B------:R-:W-:Y:S05]  /*d130*/  @!P1 BRA `(.L_x_2901) ;  /* 0x0000001000009947 */ /* 0x000fea0003800000 */
[----:B--2---:R0:W-:Y:S02]  /*d140*/  RED.E.ADD.F32.FTZ.RN.STRONG.GPU [R56.64+-0xa00], R59 ;  /* 0xfff6003b3800798e */ /* 0x0041e4000c10e7a2 */
.L_x_2901:
[----:B------:R-:W-:Y:S05]  /*d150*/  BSYNC B0 ;  /* 0x0000000000007941 */ /* 0x000fea0003800000 */
.L_x_2900:
[----:B0-2---:R0:W2:Y:S01]  /*d160*/  LDS R59, [R170.X4+0x5900] ;  /* 0x00590000aa3b7984 */ /* 0x0050a20000004800 */
[----:B------:R-:W-:Y:S01]  /*d170*/  BSSY B0, `(.L_x_2902) ;  /* 0x0000005000007945 */ /* 0x000fe20003800000 */
[----:B-1----:R-:W-:Y:S02]  /*d180*/  IADD3 R58, R103, 0xf00, RZ ;  /* 0x00000f00673a7810 */ /* 0x002fe40007ffe0ff */
[----:B------:R-:W-:Y:S01]  /*d190*/  LEA.HI.SX32 R172, R172, R103, 0x1b ;  /* 0x00000067acac7211 */ /* 0x000fe200078fdaff */
[----:B------:R-:W-:Y:S05]  /*d1a0*/  @!P2 BRA `(.L_x_2903) ;  /* 0x000000100000a947 */ /* 0x000fea0003800000 */
[----:B--2---:R1:W-:Y:S02]  /*d1b0*/  RED.E.ADD.F32.FTZ.RN.STRONG.GPU [R56.64+-0x800], R59 ;  /* 0xfff8003b3800798e */ /* 0x0043e4000c10e7a2 */
.L_x_2903:
[----:B------:R-:W-:Y:S05]  /*d1c0*/  BSYNC B0 ;  /* 0x0000000000007941 */ /* 0x000fea0003800000 */
.L_x_2902:
[----:B-12---:R1:W2:Y:S01]  /*d1d0*/  LDS R59, [R172.X4+0x5b00] ;  /* 0x005b0000ac3b7984 */ /* 0x0062a20000004800 */
[----:B------:R-:W-:Y:S01]  /*d1e0*/  BSSY B0, `(.L_x_2904) ;  /* 0x0000005000007945 */ /* 0x000fe20003800000 */
[----:B0-----:R-:W-:Y:S02]  /*d1f0*/  IADD3 R170, R103, 0xf80, RZ ;  /* 0x00000f8067aa7810 */ /* 0x001fe40007ffe0ff */
[----:B------:R-:W-:Y:S01]  /*d200*/  LEA.HI.SX32 R58, R58, R103, 0x1b ;  /* 0x000000673a3a7211 */ /* 0x000fe200078fdaff */
[----:B------:R-:W-:Y:S05]  /*d210*/  @!P3 BRA `(.L_x_2905) ;  /* 0x000000100000b947 */ /* 0x000fea0003800000 */
[----:B--2---:R0:W-:Y:S02]  /*d220*/  RED.E.ADD.F32.FTZ.RN.STRONG.GPU [R56.64+-0x600], R59 ;  /* 0xfffa003b3800798e */ /* 0x0041e4000c10e7a2 */
.L_x_2905:
[----:B------:R-:W-:Y:S05]  /*d230*/  BSYNC B0 ;  /* 0x0000000000007941 */ /* 0x000fea0003800000 */
.L_x_2904:
[----:B0-2---:R0:W2:Y:S01]  /*d240*/  LDS R59, [R58.X4+0x5d00] ;  /* 0x005d00003a3b7984 */ /* 0x0050a20000004800 */
[----:B------:R-:W-:Y:S01]  /*d250*/  BSSY B0, `(.L_x_2906) ;  /* 0x0000004000007945 */ /* 0x000fe20003800000 */
[----:B------:R-:W-:Y:S01]  /*d260*/  LEA.HI.SX32 R170, R170, R103, 0x1b ;  /* 0x00000067aaaa7211 */ /* 0x000fe200078fdaff */
[----:B------:R-:W-:Y:S05]  /*d270*/  @!P4 BRA `(.L_x_2907) ;  /* 0x000000100000c947 */ /* 0x000fea0003800000 */
[----:B--2---:R2:W-:Y:S02]  /*d280*/  RED.E.ADD.F32.FTZ.RN.STRONG.GPU [R56.64+-0x400], R59 ;  /* 0xfffc003b3800798e */ /* 0x0045e4000c10e7a2 */
.L_x_2907:
[----:B------:R-:W-:Y:S05]  /*d290*/  BSYNC B0 ;  /* 0x0000000000007941 */ /* 0x000fea0003800000 */
.L_x_2906:
[----:B--2---:R2:W3:Y:S01]  /*d2a0*/  LDS R59, [R170.X4+0x5f00] ;  /* 0x005f0000aa3b7984 */ /* 0x0044e20000004800 */
[----:B------:R-:W-:Y:S01]  /*d2b0*/  BSSY B0, `(.L_x_2908) ;  /* 0x0000003000007945 */ /* 0x000fe20003800000 */
[----:B------:R-:W-:Y:S05]  /*d2c0*/  @!P5 BRA `(.L_x_2909) ;  /* 0x000000100000d947 */ /* 0x000fea0003800000 */
[----:B---3--:R3:W-:Y:S02]  /*d2d0*/  RED.E.ADD.F32.FTZ.RN.STRONG.GPU [R56.64+-0x200], R59 ;  /* 0xfffe003b3800798e */ /* 0x0087e4000c10e7a2 */
.L_x_2909:
[----:B------:R-:W-:Y:S05]  /*d2e0*/  BSYNC B0 ;  /* 0x0000000000007941 */ /* 0x000fea0003800000 */
.L_x_2908:
        /* <DEDUP_REMOVED lines=13> */
[----:B------:R-:W-:Y:S01]  /*d3c0*/  FFMA.FTZ R229, R229, R132, R130 ;  /* 0x00000084e5e57223 */ /* 0x000fe20000010082 */
[----:B------:R-:W-:Y:S01]  /*d3d0*/  ISETP.NE.AND P2, PT, R103, RZ, PT ;  /* 0x000000ff6700720c */ /* 0x000fe20003f45270 */
[----:B------:R-:W-:Y:S01]  /*d3e0*/  FFMA.FTZ R122, R65, R60, R122 ;  /* 0x0000003c417a7223 */ /* 0x000fe2000001007a */
[----:B------:R-:W-:Y:S01]  /*d3f0*/  BSSY B0, `(.L_x_2910) ;  /* 0x0000092000007945 */ /* 0x000fe20003800000 */
[----:B------:R-:W-:-:S02]  /*d400*/  FFMA.FTZ R229, R62, R66, R229 ;  /* 0x000000423ee57223 */ /* 0x000fc400000100e5 */
[----:B------:R-:W-:Y:S02]  /*d410*/  FMUL.FTZ R142, R209, R142 ;  /* 0x0000008ed18e7220 */ /* 0x000fe40000410000 */
[----:B------:R-:W-:Y:S02]  /*d420*/  FMUL.FTZ R127, R234, R127 ;  /* 0x0000007fea7f7220 */ /* 0x000fe40000410000 */
[----:B------:R-:W-:Y:S02]  /*d430*/  FFMA.FTZ R87, R228, R87, R142 ;  /* 0x00000057e4577223 */ /* 0x000fe4000001008e */
[----:B--2---:R-:W-:Y:S02]  /*d440*/  @!P0 FADD.FTZ R57, R57, R170 ;  /* 0x000000aa39398221 */ /* 0x004fe40000010000 */
[----:B------:R-:W-:Y:S02]  /*d450*/  FFMA.FTZ R87, R63, R124, R87 ;  /* 0x0000007c3f577223 */ /* 0x000fe40000010057 */
        /* <DEDUP_REMOVED lines=18> */
[----:B------:R-:W-:Y:S02]  /*d580*/  FMUL.FTZ R144, R215, R144 ;  /* 0x00000090d7907220 */ /* 0x000fe40000410000 */
[----:B0-----:R-:W-:Y:S01]  /*d590*/  @!P0 FADD.FTZ R58, R58, R85 ;  /* 0x000000553a3a8221 */ /* 0x001fe20000010000 */
[----:B------:R-:W0:Y:S01]  /*d5a0*/  SHFL.DOWN PT, R168, R57, 0x4, 0x1f ;  /* 0x08801f0039a87f89 */ /* 0x000e2200000e0000 */
[----:B------:R-:W-:Y:S02]  /*d5b0*/  FMUL.FTZ R117, R216, R117 ;  /* 0x00000075d8757220 */ /* 0x000fe40000410000 */
[----:B-1----:R-:W-:Y:S01]  /*d5c0*/  @!P0 FADD.FTZ R59, R59, R170 ;  /* 0x000000aa3b3b8221 */ /* 0x002fe20000010000 */
[----:B------:R-:W1:Y:S01]  /*d5d0*/  SHFL.DOWN PT, R85, R58, 0x4, 0x1f ;  /* 0x08801f003a557f89 */ /* 0x000e6200000e0000 */
[----:B------:R-:W-:Y:S02]  /*d5e0*/  FMUL.FTZ R145, R218, R145 ;  /* 0x00000091da917220 */ /* 0x000fe40000410000 */
        /* <DEDUP_REMOVED lines=114> */
.L_x_2911:
[----:B0-----:R-:W-:Y:S05]  /*dd10*/  BSYNC B0 ;  /* 0x0000000000007941 */ /* 0x001fea0003800000 */
.L_x_2910:
        /* <DEDUP_REMOVED lines=8> */
.L_x_2811:
[----:B------:R-:W-:Y:S01]  /*dda0*/  BAR.SYNC.DEFER_BLOCKING 0x0 ;  /* 0x0000000000007b1d */ /* 0x000fe20000010000 */
[----:B------:R-:W-:Y:S02]  /*ddb0*/  SHF.L.U32 R32, R103, 0x1, RZ ;  /* 0x0000000167207819 */ /* 0x000fe400000006ff */
[----:B------:R-:W-:Y:S02]  /*ddc0*/  MOV R34, 0x10 ;  /* 0x0000001000227802 */ /* 0x000fe40000000f00 */
[----:B------:R-:W-:Y:S01]  /*ddd0*/  LOP3.LUT R32, R32, 0xffffffc0, RZ, 0xc0, !PT ;  /* 0xffffffc020207812 */ /* 0x000fe200078ec0ff */
[----:B------:R-:W-:-:S03]  /*dde0*/  ULDC.64 UR32, c[0x0][0x2d8] ;  /* 0x0000b60000207ab9 */ /* 0x000fc60000000a00 */
[----:B------:R-:W-:-:S05]  /*ddf0*/  LOP3.LUT R53, R32, 0x1f, R103, 0xf8, !PT ;  /* 0x0000001f20357812 */ /* 0x000fca00078ef867 */
[----:B------:R-:W-:-:S05]  /*de00*/  IMAD.WIDE R34, R53, R34, UR16 ;  /* 0x0000001035227e25 */ /* 0x000fca000f8e0222 */
[----:B------:R-:W2:Y:S04]  /*de10*/  LDG.E.128 R36, [R34.64] ;  /* 0x0000002222247981 */ /* 0x000ea8000c1e1d00 */
[----:B------:R-:W3:Y:S01]  /*de20*/  LDG.E.128 R48, [R34.64+0x200] ;  /* 0x0002002222307981 */ /* 0x000ee2000c1e1d00 */
[----:B------:R-:W-:Y:S02]  /*de30*/  UIMAD UR7, UR38, UR32, URZ ;  /* 0x00000020260772a4 */ /* 0x000fe4000f8e023f */
[----:B------:R-:W-:Y:S02]  /*de40*/  UIMAD.WIDE.U32 UR8, UR31, UR32, UR18 ;  /* 0x000000201f0872a5 */ /* 0x000fe4000f8e0012 */
[----:B------:R-:W-:Y:S02]  /*de50*/  UIMAD UR7, UR31, UR33, UR7 ;  /* 0x000000211f0772a4 */ /* 0x000fe4000f8e0207 */
[----:B------:R-:W-:-:S02]  /*de60*/  UIADD3 UR16, UP1, UR16, -0x1000, URZ ;  /* 0xfffff00010107890 */ /* 0x000fc4000ff3e03f */
[----:B------:R-:W-:Y:S02]  /*de70*/  ULDC.64 UR32, c[0x0][0x2e0] ;  /* 0x0000b80000207ab9 */ /* 0x000fe40000000a00 */
[----:B------:R-:W-:Y:S02]  /*de80*/  UIADD3 UR9, UR9, UR7, URZ ;  /* 0x0000000709097290 */ /* 0x000fe4000fffe03f */
[----:B------:R-:W-:Y:S02]  /*de90*/  UIMAD UR7, UR21, UR32, URZ ;  /* 0x00000020150772a4 */ /* 0x000fe4000f8e023f */
[----:B------:R-:W-:Y:S02]  /*dea0*/  UIMAD.WIDE.U32 UR8, UR20, UR32, UR8 ;  /* 0x00000020140872a5 */ /* 0x000fe4000f8e0008 */
[----:B------:R-:W-:Y:S02]  /*deb0*/  UIMAD UR7, UR20, UR33, UR7 ;  /* 0x00000021140772a4 */ /* 0x000fe4000f8e0207 */
[----:B------:R-:W-:-:S02]  /*dec0*/  UIADD3 UR27, UP2, UR27, -0x2000, URZ ;  /* 0xffffe0001b1b7890 */ /* 0x000fc4000ff5e03f */
[----:B------:R-:W-:Y:S02]  /*ded0*/  ULDC.64 UR32, c[0x0][0x330] ;  /* 0x0000cc0000207ab9 */ /* 0x000fe40000000a00 */
[----:B------:R-:W-:Y:S02]  /*dee0*/  UIADD3 UR9, UR9, UR7, URZ ;  /* 0x0000000709097290 */ /* 0x000fe4000fffe03f */
[----:B------:R-:W-:Y:S02]  /*def0*/  ULEA UR7, UP0, UR8, UR32, 0x1 ;  /* 0x0000002008077291 */ /* 0x000fe4000f80083f */
[----:B------:R-:W-:Y:S02]  /*df00*/  UIADD3 UR25, UP3, UR25, -0x1000, URZ ;  /* 0xfffff00019197890 */ /* 0x000fe4000ff7e03f */
[----:B------:R-:W-:Y:S02]  /*df10*/  ULEA.HI.X UR8, UR8, UR33, UR9, 0x1, UP0 ;  /* 0x0000002108087291 */ /* 0x000fe400080f0c09 */
[----:B------:R-:W-:-:S02]  /*df20*/  UIADD3 UR23, UP4, UR23, -0x1000, URZ ;  /* 0xfffff00017177890 */ /* 0x000fc4000ff9e03f */
[----:B------:R-:W-:Y:S02]  /*df30*/  ULDC.64 UR32, c[0x0][0x300] ;  /* 0x0000c00000207ab9 */ /* 0x000fe40000000a00 */
[----:B------:R-:W-:Y:S02]  /*df40*/  UIADD3 UR6, UR6, 0x1, URZ ;  /* 0x0000000106067890 */ /* 0x000fe4000fffe03f */
[----:B------:R-:W-:Y:S02]  /*df50*/  UIADD3.X UR17, UR17, -0x1, URZ, UP1, !UPT ;  /* 0xffffffff11117890 */ /* 0x000fe40008ffe43f */
[----:B------:R-:W-:Y:S02]  /*df60*/  UIADD3.X UR28, UR28, -0x1, URZ, UP2, !UPT ;  /* 0xffffffff1c1c7890 */ /* 0x000fe400097fe43f */
[----:B------:R-:W-:Y:S02]  /*df70*/  UIADD3.X UR26, UR26, -0x1, URZ, UP3, !UPT ;  /* 0xffffffff1a1a7890 */ /* 0x000fe40009ffe43f */
[----:B------:R-:W-:Y:S01]  /*df80*/  UIADD3.X UR24, UR24, -0x1, URZ, UP4, !UPT ;  /* 0xffffffff18187890 */ /* 0x000fe2000a7fe43f */
[----:B--2---:R-:W-:Y:S04]  /*df90*/  STS.128 [R99.X16], R36 ;  /* 0x0000002463007388 */ /* 0x004fe8000000cc00 */
[----:B---3--:R-:W-:Y:S01]  /*dfa0*/  STS.128 [R99.X16+0x200], R48 ;  /* 0x0002003063007388 */ /* 0x008fe2000000cc00 */
[----:B------:R-:W-:-:S06]  /*dfb0*/  NOP ;  /* 0x0000000000007918 */ /* 0x000fcc0000000000 */
[----:B------:R-:W0:Y:S04]  /*dfc0*/  LDS.128 R44, [R98.X16] ;  /* 0x00000000622c7984 */ /* 0x000e28000000cc00 */
[----:B------:R-:W1:Y:S01]  /*dfd0*/  LDS.128 R36, [R98.X16+0x10] ;  /* 0x0000100062247984 */ /* 0x000e62000000cc00 */
[--C-:B0-----:R-:W-:Y:S02]  /*dfe0*/  PRMT R32, RZ, 0x5410, R44.reuse ;  /* 0x00005410ff207816 */ /* 0x101fe4000000002c */
[----:B------:R-:W-:-:S03]  /*dff0*/  PRMT R44, RZ, 0x7610, R44 ;  /* 0x00007610ff2c7816 */ /* 0x000fc6000000002c */
[----:B------:R-:W-:Y:S01]  /*e000*/  FADD.FTZ R41, R32, UR5 ;  /* 0x0000000520297e21 */ /* 0x000fe20008010000 */
[--C-:B------:R-:W-:Y:S01]  /*e010*/  PRMT R32, RZ, 0x5410, R45.reuse ;  /* 0x00005410ff207816 */ /* 0x100fe2000000002d */
[----:B------:R-:W-:Y:S01]  /*e020*/  FADD.FTZ R44, R44, UR5 ;  /* 0x000000052c2c7e21 */ /* 0x000fe20008010000 */
[----:B------:R-:W-:Y:S01]  /*e030*/  PRMT R45, RZ, 0x7610, R45 ;  /* 0x00007610ff2d7816 */ /* 0x000fe2000000002d */
[----:B------:R-:W-:Y:S01]  /*e040*/  BAR.SYNC.DEFER_BLOCKING 0x0 ;  /* 0x0000000000007b1d */ /* 0x000fe20000010000 */
        /* <DEDUP_REMOVED lines=10> */
[----:B------:R-:W-:-:S05]  /*e0f0*/  @!P2 FMUL.FTZ R42, R45, -1.4426950216293334961 ;  /* 0xbfb8aa3b2d2aa820 */ /* 0x000fca0000410000 */
[----:B------:R-:W2:Y:S01]  /*e100*/  @!P3 MUFU.EX2 R35, R35 ;  /* 0x000000230023b308 */ /* 0x000ea20000000800 */
[----:B0-----:R-:W-:Y:S01]  /*e110*/  @!P1 FADD.FTZ R34, R32, 1 ;  /* 0x3f80000020229421 */ /* 0x001fe20000010000 */
[----:B------:R-:W-:-:S06]  /*e120*/  PRMT R32, RZ, 0x5410, R46 ;  /* 0x00005410ff207816 */ /* 0x000fcc000000002e */
[----:B------:R-:W0:Y:S01]  /*e130*/  @!P0 MUFU.EX2 R41, R41 ;  /* 0x0000002900298308 */ /* 0x000e220000000800 */
[----:B------:R-:W-:Y:S01]  /*e140*/  PRMT R46, RZ, 0x7610, R46 ;  /* 0x00007610ff2e7816 */ /* 0x000fe2000000002e */
[----:B------:R-:W-:Y:S02]  /*e150*/  FADD.FTZ R45, R32, UR5 ;  /* 0x00000005202d7e21 */ /* 0x000fe40008010000 */
[----:B--2---:R-:W-:Y:S01]  /*e160*/  @!P3 FADD.FTZ R32, R35, 1 ;  /* 0x3f8000002320b421 */ /* 0x004fe20000010000 */
[----:B-1----:R-:W-:-:S03]  /*e170*/  PRMT R35, RZ, 0x5410, R36 ;  /* 0x00005410ff237816 */ /* 0x002fc60000000024 */
[----:B------:R1:W2:Y:S01]  /*e180*/  @!P1 MUFU.RCP R43, R34 ;  /* 0x00000022002b9308 */ /* 0x0002a20000001000 */
[----:B------:R-:W-:Y:S01]  /*e190*/  FADD.FTZ R46, R46, UR5 ;  /* 0x000000052e2e7e21 */ /* 0x000fe20008010000 */
[----:B------:R-:W-:Y:S02]  /*e1a0*/  FSETP.GTU.FTZ.AND P6, PT, R45, 20, PT ;  /* 0x41a000002d00780b */ /* 0x000fe40003fdc000 */
[----:B------:R-:W-:Y:S02]  /*e1b0*/  PRMT R36, RZ, 0x7610, R36 ;  /* 0x00007610ff247816 */ /* 0x000fe40000000024 */
[----:B------:R-:W-:Y:S02]  /*e1c0*/  FSETP.GTU.FTZ.AND P5, PT, R46, 20, PT ;  /* 0x41a000002e00780b */ /* 0x000fe40003fbc000 */
[----:B------:R3:W4:Y:S01]  /*e1d0*/  @!P3 MUFU.RCP R44, R32 ;  /* 0x00000020002cb308 */ /* 0x0007220000001000 */
[----:B0-----:R-:W-:-:S06]  /*e1e0*/  @!P0 FADD.FTZ R41, R41, 1 ;  /* 0x3f80000029298421 */ /* 0x001fcc0000010000 */
[----:B-1----:R-:W-:Y:S01]  /*e1f0*/  @!P6 FMUL.FTZ R34, R45, -1.4426950216293334961 ;  /* 0xbfb8aa3b2d22e820 */ /* 0x002fe20000410000 */
[----:B------:R-:W0:Y:S01]  /*e200*/  @!P0 MUFU.RCP R41, R41 ;  /* 0x0000002900298308 */ /* 0x000e220000001000 */
[--C-:B---3--:R-:W-:Y:S01]  /*e210*/  PRMT R32, RZ, 0x5410, R47.reuse ;  /* 0x00005410ff207816 */ /* 0x108fe2000000002f */
[----:B--2---:R-:W-:Y:S01]  /*e220*/  @!P1 FMUL.FTZ R18, R18, R43 ;  /* 0x0000002b12129220 */ /* 0x004fe20000410000 */
[----:B------:R-:W-:Y:S01]  /*e230*/  PRMT R47, RZ, 0x7610, R47 ;  /* 0x00007610ff2f7816 */ /* 0x000fe2000000002f */
[----:B------:R-:W-:Y:S02]  /*e240*/  FADD.FTZ R43, R35, UR5 ;  /* 0x00000005232b7e21 */ /* 0x000fe40008010000 */
[----:B------:R-:W-:Y:S02]  /*e250*/  FADD.FTZ R48, R32, UR5 ;  /* 0x0000000520307e21 */ /* 0x000fe40008010000 */
[----:B------:R-:W-:Y:S01]  /*e260*/  FADD.FTZ R47, R47, UR5 ;  /* 0x000000052f2f7e21 */ /* 0x000fe20008010000 */
[----:B------:R-:W1:Y:S01]  /*e270*/  @!P2 MUFU.EX2 R42, R42 ;  /* 0x0000002a002aa308 */ /* 0x000e620000000800 */
[----:B----4-:R-:W-:Y:S01]  /*e280*/  @!P3 FMUL.FTZ R21, R21, R44 ;  /* 0x0000002c1515b220 */ /* 0x010fe20000410000 */
[----:B------:R-:W-:Y:S01]  /*e290*/  FSETP.GTU.FTZ.AND P4, PT, R48, 20, PT ;  /* 0x41a000003000780b */ /* 0x000fe20003f9c000 */
[----:B------:R-:W-:Y:S01]  /*e2a0*/  @!P5 FMUL.FTZ R32, R46, -1.4426950216293334961 ;  /* 0xbfb8aa3b2e20d820 */ /* 0x000fe20000410000 */
[----:B------:R-:W-:Y:S01]  /*e2b0*/  FSETP.GTU.FTZ.AND P3, PT, R47, 20, PT ;  /* 0x41a000002f00780b */ /* 0x000fe20003f7c000 */
[----:B------:R-:W-:Y:S01]  /*e2c0*/  FADD.FTZ R44, R36, UR5 ;  /* 0x00000005242c7e21 */ /* 0x000fe20008010000 */
[----:B------:R-:W-:Y:S01]  /*e2d0*/  FSETP.GTU.FTZ.AND P1, PT, R43, 20, PT ;  /* 0x41a000002b00780b */ /* 0x000fe20003f3c000 */
[----:B0-----:R-:W-:Y:S01]  /*e2e0*/  @!P0 FMUL.FTZ R20, R20, R41 ;  /* 0x0000002914148220 */ /* 0x001fe20000410000 */
[----:B------:R-:W0:Y:S02]  /*e2f0*/  @!P6 MUFU.EX2 R34, R34 ;  /* 0x000000220022e308 */ /* 0x000e240000000800 */
[----:B------:R-:W-:-:S05]  /*e300*/  FSETP.GTU.FTZ.AND P0, PT, R44, 20, PT ;  /* 0x41a000002c00780b */ /* 0x000fca0003f1c000 */
[----:B------:R-:W-:Y:S01]  /*e310*/  @!P4 FMUL.FTZ R35, R48, -1.4426950216293334961 ;  /* 0xbfb8aa3b3023c820 */ /* 0x000fe20000410000 */
[----:B------:R-:W2:Y:S01]  /*e320*/  @!P5 MUFU.EX2 R32, R32 ;  /* 0x000000200020d308 */ /* 0x000ea20000000800 */
[----:B------:R-:W-:Y:S01]  /*e330*/  @!P3 FMUL.FTZ R36, R47, -1.4426950216293334961 ;  /* 0xbfb8aa3b2f24b820 */ /* 0x000fe20000410000 */
[----:B------:R-:W-:Y:S01]  /*e340*/  F2FP.BF16.PACK_AB R47, R8, R11 ;  /* 0x0000000b082f723e */ /* 0x000fe200000010ff */
[----:B------:R-:W-:Y:S02]  /*e350*/  @!P1 FMUL.FTZ R41, R43, -1.4426950216293334961 ;  /* 0xbfb8aa3b2b299820 */ /* 0x000fe40000410000 */
[----:B-1----:R-:W-:Y:S02]  /*e360*/  @!P2 FADD.FTZ R42, R42, 1 ;  /* 0x3f8000002a2aa421 */ /* 0x002fe40000010000 */
[----:B------:R-:W-:Y:S01]  /*e370*/  @!P0 FMUL.FTZ R43, R44, -1.4426950216293334961 ;  /* 0xbfb8aa3b2c2b8820 */ /* 0x000fe20000410000 */
[----:B------:R-:W1:Y:S01]  /*e380*/  @!P4 MUFU.EX2 R35, R35 ;  /* 0x000000230023c308 */ /* 0x000e620000000800 */
[----:B0-----:R-:W-:-:S07]  /*e390*/  @!P6 FADD.FTZ R34, R34, 1 ;  /* 0x3f8000002222e421 */ /* 0x001fce0000010000 */
[----:B------:R-:W0:Y:S01]  /*e3a0*/  @!P3 MUFU.EX2 R36, R36 ;  /* 0x000000240024b308 */ /* 0x000e220000000800 */
[----:B--2---:R-:W-:-:S07]  /*e3b0*/  @!P5 FADD.FTZ R32, R32, 1 ;  /* 0x3f8000002020d421 */ /* 0x004fce0000010000 */
[----:B------:R-:W2:Y:S01]  /*e3c0*/  @!P1 MUFU.EX2 R41, R41 ;  /* 0x0000002900299308 */ /* 0x000ea20000000800 */
[----:B-1----:R-:W-:-:S07]  /*e3d0*/  @!P4 FADD.FTZ R35, R35, 1 ;  /* 0x3f8000002323c421 */ /* 0x002fce0000010000 */
[----:B------:R-:W1:Y:S01]  /*e3e0*/  @!P2 MUFU.RCP R42, R42 ;  /* 0x0000002a002aa308 */ /* 0x000e620000001000 */
[----:B0-----:R-:W-:-:S07]  /*e3f0*/  @!P3 FADD.FTZ R36, R36, 1 ;  /* 0x3f8000002424b421 */ /* 0x001fce0000010000 */
[----:B------:R-:W0:Y:S01]  /*e400*/  @!P6 MUFU.RCP R45, R34 ;  /* 0x00000022002de308 */ /* 0x000e220000001000 */
[----:B--2---:R-:W-:-:S07]  /*e410*/  @!P1 FADD.FTZ R41, R41, 1 ;  /* 0x3f80000029299421 */ /* 0x004fce0000010000 */
[----:B------:R2:W3:Y:S01]  /*e420*/  @!P5 MUFU.RCP R44, R32 ;  /* 0x00000020002cd308 */ /* 0x0004e20000001000 */
[----:B-1----:R-:W-:-:S07]  /*e430*/  @!P2 FMUL.FTZ R23, R23, R42 ;  /* 0x0000002a1717a220 */ /* 0x002fce0000410000 */
[----:B------:R-:W1:Y:S01]  /*e440*/  @!P4 MUFU.RCP R35, R35 ;  /* 0x000000230023c308 */ /* 0x000e620000001000 */
[--C-:B--2---:R-:W-:Y:S01]  /*e450*/  PRMT R32, RZ, 0x5410, R37.reuse ;  /* 0x00005410ff207816 */ /* 0x104fe20000000025 */
[----:B0-----:R-:W-:Y:S01]  /*e460*/  @!P6 FMUL.FTZ R22, R22, R45 ;  /* 0x0000002d1616e220 */ /* 0x001fe20000410000 */
[----:B------:R-:W-:Y:S02]  /*e470*/  PRMT R37, RZ, 0x7610, R37 ;  /* 0x00007610ff257816 */ /* 0x000fe40000000025 */
[----:B------:R-:W-:Y:S01]  /*e480*/  F2FP.BF16.PACK_AB R45, R12, R15 ;  /* 0x0000000f0c2d723e */ /* 0x000fe200000010ff */
[----:B------:R-:W-:Y:S01]  /*e490*/  FADD.FTZ R46, R32, UR5 ;  /* 0x00000005202e7e21 */ /* 0x000fe20008010000 */
[--C-:B------:R-:W-:Y:S01]  /*e4a0*/  PRMT R32, RZ, 0x5410, R38.reuse ;  /* 0x00005410ff207816 */ /* 0x100fe20000000026 */
[----:B------:R-:W-:Y:S01]  /*e4b0*/  FADD.FTZ R37, R37, UR5 ;  /* 0x0000000525257e21 */ /* 0x000fe20008010000 */
[----:B------:R-:W0:Y:S01]  /*e4c0*/  @!P3 MUFU.RCP R36, R36 ;  /* 0x000000240024b308 */ /* 0x000e220000001000 */
[----:B------:R-:W-:Y:S01]  /*e4d0*/  PRMT R38, RZ, 0x7610, R38 ;  /* 0x00007610ff267816 */ /* 0x000fe20000000026 */
[----:B---3--:R-:W-:Y:S01]  /*e4e0*/  @!P5 FMUL.FTZ R25, R25, R44 ;  /* 0x0000002c1919d220 */ /* 0x008fe20000410000 */
[----:B------:R-:W-:Y:S01]  /*e4f0*/  FSETP.GTU.FTZ.AND P2, PT, R46, 20, PT ;  /* 0x41a000002e00780b */ /* 0x000fe20003f5c000 */
[----:B------:R-:W-:Y:S01]  /*e500*/  FADD.FTZ R42, R32, UR5 ;  /* 0x00000005202a7e21 */ /* 0x000fe20008010000 */
[----:B------:R-:W-:Y:S01]  /*e510*/  FSETP.GTU.FTZ.AND P6, PT, R37, 20, PT ;  /* 0x41a000002500780b */ /* 0x000fe20003fdc000 */
[----:B------:R-:W-:Y:S01]  /*e520*/  FADD.FTZ R38, R38, UR5 ;  /* 0x0000000526267e21 */ /* 0x000fe20008010000 */
[----:B------:R-:W-:Y:S01]  /*e530*/  F2FP.BF16.PACK_AB R44, R14, R17 ;  /* 0x000000110e2c723e */ /* 0x000fe200000010ff */
[----:B------:R-:W2:Y:S01]  /*e540*/  @!P1 MUFU.RCP R41, R41 ;  /* 0x0000002900299308 */ /* 0x000ea20000001000 */
[----:B-1----:R-:W-:Y:S01]  /*e550*/  @!P4 FMUL.FTZ R24, R24, R35 ;  /* 0x000000231818c220 */ /* 0x002fe20000410000 */
[----:B------:R-:W-:-:S02]  /*e560*/  PRMT R35, RZ, 0x5410, R39 ;  /* 0x00005410ff237816 */ /* 0x000fc40000000027 */
[----:B------:R-:W-:Y:S02]  /*e570*/  PRMT R39, RZ, 0x7610, R39 ;  /* 0x00007610ff277816 */ /* 0x000fe40000000027 */
[----:B------:R-:W-:Y:S02]  /*e580*/  F2FP.BF16.PACK_AB R15, R0, R3 ;  /* 0x00000003000f723e */ /* 0x000fe400000010ff */
[----:B------:R-:W-:Y:S01]  /*e590*/  @!P2 FMUL.FTZ R32, R46, -1.4426950216293334961 ;  /* 0xbfb8aa3b2e20a820 */ /* 0x000fe20000410000 */
[----:B------:R-:W-:Y:S01]  /*e5a0*/  F2FP.BF16.PACK_AB R46, R10, R13 ;  /* 0x0000000d0a2e723e */ /* 0x000fe200000010ff */
[----:B------:R-:W-:Y:S01]  /*e5b0*/  @!P6 FMUL.FTZ R34, R37, -1.4426950216293334961 ;  /* 0xbfb8aa3b2522e820 */ /* 0x000fe20000410000 */
[----:B------:R-:W-:Y:S01]  /*e5c0*/  F2FP.BF16.PACK_AB R14, R2, R5 ;  /* 0x00000005020e723e */ /* 0x000fe200000010ff */
[----:B------:R-:W-:Y:S01]  /*e5d0*/  FADD.FTZ R37, R35, UR5 ;  /* 0x0000000523257e21 */ /* 0x000fe20008010000 */
[----:B------:R-:W-:Y:S01]  /*e5e0*/  F2FP.BF16.PACK_AB R13, R4, R7 ;  /* 0x00000007040d723e */ /* 0x000fe200000010ff */
[----:B------:R-:W-:Y:S01]  /*e5f0*/  FADD.FTZ R39, R39, UR5 ;  /* 0x0000000527277e21 */ /* 0x000fe20008010000 */
[----:B------:R-:W-:Y:S01]  /*e600*/  F2FP.BF16.PACK_AB R12, R6, R9 ;  /* 0x00000009060c723e */ /* 0x000fe200000010ff */
[----:B------:R-:W-:Y:S01]  /*e610*/  STS.128 [R40.X16], R44 ;  /* 0x0000002c28007388 */ /* 0x000fe2000000cc00 */
[----:B------:R-:W-:Y:S01]  /*e620*/  FSETP.GTU.FTZ.AND P4, PT, R42, 20, PT ;  /* 0x41a000002a00780b */ /* 0x000fe20003f9c000 */
[----:B0-----:R-:W-:Y:S01]  /*e630*/  @!P3 FMUL.FTZ R27, R27, R36 ;  /* 0x000000241b1bb220 */ /* 0x001fe20000410000 */
[----:B------:R-:W-:Y:S01]  /*e640*/  FSETP.GTU.FTZ.AND P5, PT, R38, 20, PT ;  /* 0x41a000002600780b */ /* 0x000fe20003fbc000 */
[----:B------:R0:W-:Y:S01]  /*e650*/  STS.128 [R40.X16+0x10], R12 ;  /* 0x0000100c28007388 */ /* 0x0001e2000000cc00 */
[----:B--2---:R-:W-:Y:S01]  /*e660*/  @!P1 FMUL.FTZ R26, R26, R41 ;  /* 0x000000291a1a9220 */ /* 0x004fe20000410000 */
[----:B------:R-:W-:-:S06]  /*e670*/  NOP ;  /* 0x0000000000007918 */ /* 0x000fcc0000000000 */
[----:B------:R-:W-:Y:S01]  /*e680*/  FSETP.GTU.FTZ.AND P3, PT, R37, 20, PT ;  /* 0x41a000002500780b */ /* 0x000fe20003f7c000 */
[----:B------:R-:W1:Y:S01]  /*e690*/  LDS.128 R4, [R99.X16] ;  /* 0x0000000063047984 */ /* 0x000e62000000cc00 */
[----:B------:R-:W-:Y:S01]  /*e6a0*/  FSETP.GTU.FTZ.AND P1, PT, R39, 20, PT ;  /* 0x41a000002700780b */ /* 0x000fe20003f3c000 */
[----:B------:R-:W-:Y:S01]  /*e6b0*/  @!P4 FMUL.FTZ R35, R42, -1.4426950216293334961 ;  /* 0xbfb8aa3b2a23c820 */ /* 0x000fe20000410000 */
[----:B------:R-:W2:Y:S01]  /*e6c0*/  @!P6 MUFU.EX2 R34, R34 ;  /* 0x000000220022e308 */ /* 0x000ea20000000800 */
[----:B------:R-:W3:Y:S01]  /*e6d0*/  LDS.128 R8, [R99.X16+0x200] ;  /* 0x0002000063087984 */ /* 0x000ee2000000cc00 */
[----:B------:R-:W-:Y:S01]  /*e6e0*/  @!P5 FMUL.FTZ R36, R38, -1.4426950216293334961 ;  /* 0xbfb8aa3b2624d820 */ /* 0x000fe20000410000 */
[----:B------:R-:W-:Y:S02]  /*e6f0*/  MOV R2, UR7 ;  /* 0x0000000700027c02 */ /* 0x000fe40008000f00 */
[----:B------:R-:W-:Y:S01]  /*e700*/  MOV R3, UR8 ;  /* 0x0000000800037c02 */ /* 0x000fe20008000f00 */
[----:B------:R-:W-:Y:S01]  /*e710*/  ULDC.64 UR8, c[0x0][0x2f8] ;  /* 0x0000be0000087ab9 */ /* 0x000fe20000000a00 */
[----:B0-----:R-:W-:Y:S01]  /*e720*/  F2FP.BF16.PACK_AB R12, R21, R18 ;  /* 0x00000012150c723e */ /* 0x001fe200000010ff */
[----:B------:R-:W0:Y:S01]  /*e730*/  @!P4 MUFU.EX2 R35, R35 ;  /* 0x000000230023c308 */ /* 0x000e220000000800 */
[----:B------:R-:W-:Y:S01]  /*e740*/  @!P3 FMUL.FTZ R37, R37, -1.4426950216293334961 ;  /* 0xbfb8aa3b2525b820 */ /* 0x000fe20000410000 */
[----:B------:R-:W-:Y:S01]  /*e750*/  F2FP.BF16.PACK_AB R15, R27, R24 ;  /* 0x000000181b0f723e */ /* 0x000fe200000010ff */
[----:B------:R-:W-:Y:S01]  /*e760*/  @!P1 FMUL.FTZ R38, R39, -1.4426950216293334961 ;  /* 0xbfb8aa3b27269820 */ /* 0x000fe20000410000 */
[----:B------:R-:W-:Y:S01]  /*e770*/  F2FP.BF16.PACK_AB R14, R25, R22 ;  /* 0x00000016190e723e */ /* 0x000fe200000010ff */
[----:B------:R-:W-:Y:S01]  /*e780*/  IMAD.WIDE R2, R53, 0x10, R2 ;  /* 0x0000001035027825 */ /* 0x000fe200078e0202 */
[----:B------:R-:W-:-:S02]  /*e790*/  UIMAD UR7, UR38, UR8, URZ ;  /* 0x00000008260772a4 */ /* 0x000fc4000f8e023f */
[----:B------:R-:W4:Y:S01]  /*e7a0*/  @!P5 MUFU.EX2 R36, R36 ;  /* 0x000000240024d308 */ /* 0x000f220000000800 */
[----:B--2---:R-:W-:Y:S01]  /*e7b0*/  @!P6 FADD.FTZ R34, R34, 1 ;  /* 0x3f8000002222e421 */ /* 0x004fe20000010000 */
[----:B------:R-:W-:Y:S02]  /*e7c0*/  UIMAD.WIDE.U32 UR18, UR31, UR8, UR18 ;  /* 0x000000081f1272a5 */ /* 0x000fe4000f8e0012 */
[----:B------:R-:W-:-:S04]  /*e7d0*/  UIMAD UR7, UR31, UR9, UR7 ;  /* 0x000000091f0772a4 */ /* 0x000fc8000f8e0207 */
[----:B------:R-:W2:Y:S01]  /*e7e0*/  @!P0 MUFU.EX2 R43, R43 ;  /* 0x0000002b002b8308 */ /* 0x000ea20000000800 */
[----:B0-----:R-:W-:Y:S01]  /*e7f0*/  @!P4 FADD.FTZ R35, R35, 1 ;  /* 0x3f8000002323c421 */ /* 0x001fe20000010000 */
[----:B------:R-:W-:Y:S02]  /*e800*/  UIADD3 UR9, UR19, UR7, URZ ;  /* 0x0000000713097290 */ /* 0x000fe4000fffe03f */
[----:B------:R-:W-:Y:S02]  /*e810*/  UIMAD UR7, UR21, UR32, URZ ;  /* 0x00000020150772a4 */ /* 0x000fe4000f8e023f */
[----:B------:R-:W-:Y:S02]  /*e820*/  UMOV UR8, UR18 ;  /* 0x0000001200087c82 */ /* 0x000fe40008000000 */
[----:B------:R-:W0:Y:S01]  /*e830*/  @!P2 MUFU.EX2 R32, R32 ;  /* 0x000000200020a308 */ /* 0x000e220000000800 */
[----:B----4-:R-:W-:Y:S01]  /*e840*/  @!P5 FADD.FTZ R36, R36, 1 ;  /* 0x3f8000002424d421 */ /* 0x010fe20000010000 */
[----:B------:R-:W-:-:S02]  /*e850*/  UIMAD UR7, UR20, UR33, UR7 ;  /* 0x00000021140772a4 */ /* 0x000fc4000f8e0207 */
[----:B------:R-:W-:Y:S01]  /*e860*/  UIMAD.WIDE.U32 UR8, UR20, UR32, UR8 ;  /* 0x00000020140872a5 */ /* 0x000fe2000f8e0008 */
[----:B-1----:R-:W-:Y:S01]  /*e870*/  STG.E.128 [R2.64], R4 ;  /* 0x0000000402007986 */ /* 0x002fe2000c101d22 */
[----:B------:R-:W-:Y:S02]  /*e880*/  ULDC.64 UR18, c[0x0][0x340] ;  /* 0x0000d00000127ab9 */ /* 0x000fe40000000a00 */
[----:B------:R-:W1:Y:S01]  /*e890*/  @!P3 MUFU.EX2 R37, R37 ;  /* 0x000000250025b308 */ /* 0x000e620000000800 */
[----:B--2---:R-:W-:Y:S01]  /*e8a0*/  @!P0 FADD.FTZ R43, R43, 1 ;  /* 0x3f8000002b2b8421 */ /* 0x004fe20000010000 */
[----:B---3--:R2:W-:Y:S01]  /*e8b0*/  STG.E.128 [R2.64+0x200], R8 ;  /* 0x0002000802007986 */ /* 0x0085e2000c101d22 */
[----:B------:R-:W-:Y:S02]  /*e8c0*/  UIADD3 UR9, UR9, UR7, URZ ;  /* 0x0000000709097290 */ /* 0x000fe4000fffe03f */
[----:B------:R-:W-:Y:S01]  /*e8d0*/  ULEA UR7, UP0, UR8, UR18, 0x1 ;  /* 0x0000001208077291 */ /* 0x000fe2000f80083f */
[----:B------:R-:W-:Y:S01]  /*e8e0*/  BAR.SYNC.DEFER_BLOCKING 0x0 ;  /* 0x0000000000007b1d */ /* 0x000fe20000010000 */
[----:B0-----:R-:W-:-:S02]  /*e8f0*/  @!P2 FADD.FTZ R32, R32, 1 ;  /* 0x3f8000002020a421 */ /* 0x001fc40000010000 */
[----:B------:R-:W-:Y:S02]  /*e900*/  ULEA.HI.X UR8, UR8, UR19, UR9, 0x1, UP0 ;  /* 0x0000001308087291 */ /* 0x000fe400080f0c09 */
[----:B------:R-:W-:Y:S01]  /*e910*/  UISETP.GT.AND UP0, UPT, UR29, 0x1, UPT ;  /* 0x000000011d00788c */ /* 0x000fe2000bf04270 */
[----:B------:R-:W0:Y:S01]  /*e920*/  @!P1 MUFU.EX2 R38, R38 ;  /* 0x0000002600269308 */ /* 0x000e220000000800 */
[----:B-1----:R-:W-:-:S07]  /*e930*/  @!P3 FADD.FTZ R37, R37, 1 ;  /* 0x3f8000002525b421 */ /* 0x002fce0000010000 */
[----:B------:R-:W1:Y:S01]  /*e940*/  @!P0 MUFU.RCP R42, R43 ;  /* 0x0000002b002a8308 */ /* 0x000e620000001000 */
[----:B--2---:R-:W-:Y:S02]  /*e950*/  MOV R2, UR7 ;  /* 0x0000000700027c02 */ /* 0x004fe40008000f00 */
[----:B------:R-:W-:Y:S01]  /*e960*/  MOV R3, UR8 ;  /* 0x0000000800037c02 */ /* 0x000fe20008000f00 */
[----:B0-----:R-:W-:-:S04]  /*e970*/  @!P1 FADD.FTZ R38, R38, 1 ;  /* 0x3f80000026269421 */ /* 0x001fc80000010000 */
[----:B------:R-:W0:Y:S01]  /*e980*/  @!P2 MUFU.RCP R17, R32 ;  /* 0x000000200011a308 */ /* 0x000e220000001000 */
[----:B------:R-:W-:-:S04]  /*e990*/  IMAD.WIDE R2, R53, 0x10, R2 ;  /* 0x0000001035027825 */ /* 0x000fc800078e0202 */
[----:B-1----:R-:W-:-:S03]  /*e9a0*/  @!P0 FMUL.FTZ R29, R29, R42 ;  /* 0x0000002a1d1d8220 */ /* 0x002fc60000410000 */
[----:B------:R-:W1:Y:S01]  /*e9b0*/  @!P6 MUFU.RCP R34, R34 ;  /* 0x000000220022e308 */ /* 0x000e620000001000 */
[----:B------:R-:W-:-:S07]  /*e9c0*/  PLOP3.LUT P0, PT, PT, PT, UP0, 0x80, 0x0 ;  /* 0x000000000000781c */ /* 0x000fce0003f0f008 */
[----:B------:R-:W2:Y:S01]  /*e9d0*/  @!P4 MUFU.RCP R35, R35 ;  /* 0x000000230023c308 */ /* 0x000ea20000001000 */
[----:B0-----:R-:W-:-:S07]  /*e9e0*/  @!P2 FMUL.FTZ R28, R28, R17 ;  /* 0x000000111c1ca220 */ /* 0x001fce0000410000 */
[----:B------:R-:W0:Y:S01]  /*e9f0*/  @!P5 MUFU.RCP R36, R36 ;  /* 0x000000240024d308 */ /* 0x000e220000001000 */
[----:B-1----:R-:W-:-:S07]  /*ea00*/  @!P6 FMUL.FTZ R31, R31, R34 ;  /* 0x000000221f1fe220 */ /* 0x002fce0000410000 */
[----:B------:R1:W3:Y:S01]  /*ea10*/  @!P3 MUFU.RCP R0, R37 ;  /* 0x000000250000b308 */ /* 0x0002e20000001000 */
[----:B--2---:R-:W-:-:S07]  /*ea20*/  @!P4 FMUL.FTZ R30, R30, R35 ;  /* 0x000000231e1ec220 */ /* 0x004fce0000410000 */
[----:B------:R2:W4:Y:S01]  /*ea30*/  @!P1 MUFU.RCP R13, R38 ;  /* 0x00000026000d9308 */ /* 0x0005220000001000 */
[----:B0-----:R-:W-:Y:S01]  /*ea40*/  @!P5 FMUL.FTZ R33, R33, R36 ;  /* 0x000000242121d220 */ /* 0x001fe20000410000 */
[----:B------:R-:W-:Y:S02]  /*ea50*/  F2FP.BF16.PACK_AB R36, R29, R26 ;  /* 0x0000001a1d24723e */ /* 0x000fe400000010ff */
[----:B-1----:R-:W-:Y:S01]  /*ea60*/  F2FP.BF16.PACK_AB R37, R31, R28 ;  /* 0x0000001c1f25723e */ /* 0x002fe200000010ff */
[----:B---3--:R-:W-:Y:S01]  /*ea70*/  @!P3 FMUL.FTZ R19, R19, R0 ;  /* 0x000000001313b220 */ /* 0x008fe20000410000 */
[----:B--2---:R-:W-:Y:S01]  /*ea80*/  F2FP.BF16.PACK_AB R38, R33, R30 ;  /* 0x0000001e2126723e */ /* 0x004fe200000010ff */
[----:B------:R-:W-:-:S04]  /*ea90*/  FADD.FTZ R0, R18, R105 ;  /* 0x0000006912007221 */ /* 0x000fc80000010000 */
[----:B------:R-:W-:Y:S02]  /*eaa0*/  FADD.FTZ R21, R0, R21 ;  /* 0x0000001500157221 */ /* 0x000fe40000010000 */
[----:B----4-:R-:W-:Y:S01]  /*eab0*/  @!P1 FMUL.FTZ R16, R16, R13 ;  /* 0x0000000d10109220 */ /* 0x010fe20000410000 */
[----:B------:R-:W-:Y:S01]  /*eac0*/  F2FP.BF16.PACK_AB R13, R23, R20 ;  /* 0x00000014170d723e */ /* 0x000fe200000010ff */
[----:B------:R-:W-:-:S03]  /*ead0*/  FADD.FTZ R20, R21, R20 ;  /* 0x0000001415147221 */ /* 0x000fc60000010000 */
[----:B------:R-:W-:Y:S01]  /*eae0*/  F2FP.BF16.PACK_AB R39, R16, R19 ;  /* 0x000000131027723e */ /* 0x000fe200000010ff */
[----:B------:R-:W-:Y:S01]  /*eaf0*/  STS.128 [R40.X16], R12 ;  /* 0x0000000c28007388 */ /* 0x000fe2000000cc00 */
[----:B------:R-:W-:-:S03]  /*eb00*/  FADD.FTZ R23, R20, R23 ;  /* 0x0000001714177221 */ /* 0x000fc60000010000 */
        /* <DEDUP_REMOVED lines=8> */
[----:B------:R-:W-:-:S04]  /*eb90*/  FADD.FTZ R26, R27, R26 ;  /* 0x0000001a1b1a7221 */ /* 0x000fc80000010000 */
[----:B------:R-:W-:-:S04]  /*eba0*/  FADD.FTZ R29, R26, R29 ;  /* 0x0000001d1a1d7221 */ /* 0x000fc80000010000 */
[----:B------:R-:W-:-:S04]  /*ebb0*/  FADD.FTZ R28, R29, R28 ;  /* 0x0000001c1d1c7221 */ /* 0x000fc80000010000 */
[----:B------:R-:W-:-:S04]  /*ebc0*/  FADD.FTZ R31, R28, R31 ;  /* 0x0000001f1c1f7221 */ /* 0x000fc80000010000 */
[----:B------:R-:W-:-:S04]  /*ebd0*/  FADD.FTZ R30, R31, R30 ;  /* 0x0000001e1f1e7221 */ /* 0x000fc80000010000 */
[----:B------:R-:W-:Y:S01]  /*ebe0*/  FADD.FTZ R30, R30, R33 ;  /* 0x000000211e1e7221 */ /* 0x000fe20000010000 */
[----:B0-----:R0:W-:Y:S03]  /*ebf0*/  STG.E.128 [R2.64], R4 ;  /* 0x0000000402007986 */ /* 0x0011e6000c101d22 */
[----:B------:R-:W-:Y:S01]  /*ec00*/  FADD.FTZ R19, R30, R19 ;  /* 0x000000131e137221 */ /* 0x000fe20000010000 */
[----:B-1----:R0:W-:Y:S03]  /*ec10*/  STG.E.128 [R2.64+0x200], R8 ;  /* 0x0002000802007986 */ /* 0x0021e6000c101d22 */
[----:B------:R-:W-:Y:S01]  /*ec20*/  FADD.FTZ R105, R19, R16 ;  /* 0x0000001013697221 */ /* 0x000fe20000010000 */
[----:B0-----:R-:W-:Y:S01]  /*ec30*/  @!P0 CALL.REL.NOINC `(.L_x_2777) ;  /* 0x0000001000008944 */ /* 0x001fe20003c00000 */
[----:B------:R-:W-:Y:S05]  /*ec40*/  BRA `(.L_x_2913) ;  /* 0xffff1df000007947 */ /* 0x000fea000383ffff */
.L_x_2777:
        /* <DEDUP_REMOVED lines=34> */
.L_x_2915:
[----:B0-----:R-:W-:Y:S05]  /*ee70*/  BSYNC B0 ;  /* 0x0000000000007941 */ /* 0x001fea0003800000 */
.L_x_2914:
        /* <DEDUP_REMOVED lines=33> */
.L_x_2917:
[----:B------:R-:W3:Y:S02]  /*f090*/  S2R R11, SR_TID.X ;  /* 0x00000000000b7919 */ /* 0x000ee40000002100 */
.L_x_2918:
[----:B0-----:R-:W-:Y:S05]  /*f0a0*/  BSYNC B0 ;  /* 0x0000000000007941 */ /* 0x001fea0003800000 */
.L_x_2916:
        /* <DEDUP_REMOVED lines=12> */
.L_x_2919:
        /* <DEDUP_REMOVED lines=32> */
.L_x_2816:
[----:B------:R-:W-:Y:S01]  /*f370*/  HFMA2.MMA R76, -RZ, RZ, 0, 5.9604644775390625e-08 ;  /* 0x00000001ff4c7435 */ /* 0x000fe200000001ff */
[----:B------:R-:W-:-:S02]  /*f380*/  MOV R65, R62 ;  /* 0x0000003e00417202 */ /* 0x000fc40000000f00 */
[----:B------:R-:W-:Y:S02]  /*f390*/  MOV R78, RZ ;  /* 0x000000ff004e7202 */ /* 0x000fe40000000f00 */
[----:B------:R-:W-:Y:S02]  /*f3a0*/  MOV R81, 0xffffffff ;  /* 0xffffffff00517802 */ /* 0x000fe40000000f00 */
[----:B------:R-:W-:Y:S02]  /*f3b0*/  MOV R60, 0xf3d0 ;  /* 0x0000f3d0003c7802 */ /* 0x000fe40000000f00 */
[----:B-----5:R-:W-:Y:S05]  /*f3c0*/  CALL.REL.NOINC `($__internal_71_$__cuda_sm70_shflsync_up) ;  /* 0x00001eb000007944 */ /* 0x020fea0003c00000 */
[----:B-1----:R-:W-:Y:S01]  /*f3d0*/  MOV R63, R65 ;  /* 0x00000041003f7202 */ /* 0x002fe20000000f00 */
[----:B0-----:R-:W-:Y:S05]  /*f3e0*/  BRA `(.L_x_2920) ;  /* 0xffff7e4000007947 */ /* 0x001fea000383ffff */
.L_x_2817:
[----:B------:R-:W-:Y:S01]  /*f3f0*/  HFMA2.MMA R76, -RZ, RZ, 0, 5.9604644775390625e-08 ;  /* 0x00000001ff4c7435 */ /* 0x000fe200000001ff */
[----:B------:R-:W-:Y:S02]  /*f400*/  MOV R65, R80 ;  /* 0x0000005000417202 */ /* 0x000fe40000000f00 */
[----:B------:R-:W-:Y:S02]  /*f410*/  MOV R78, RZ ;  /* 0x000000ff004e7202 */ /* 0x000fe40000000f00 */
[----:B------:R-:W-:-:S02]  /*f420*/  MOV R81, 0xffffffff ;  /* 0xffffffff00517802 */ /* 0x000fc40000000f00 */
[----:B------:R-:W-:Y:S02]  /*f430*/  MOV R60, 0xf450 ;  /* 0x0000f450003c7802 */ /* 0x000fe40000000f00 */
[----:B01---5:R-:W-:Y:S05]  /*f440*/  CALL.REL.NOINC `($__internal_71_$__cuda_sm70_shflsync_up) ;  /* 0x00001e3000007944 */ /* 0x023fea0003c00000 */
[----:B0-----:R-:W-:Y:S01]  /*f450*/  HFMA2.MMA R76, -RZ, RZ, 0, 5.9604644775390625e-08 ;  /* 0x00000001ff4c7435 */ /* 0x001fe200000001ff */
[----:B-1----:R-:W-:Y:S02]  /*f460*/  MOV R67, R65 ;  /* 0x0000004100437202 */ /* 0x002fe40000000f00 */
[----:B------:R-:W-:Y:S02]  /*f470*/  MOV R65, R82 ;  /* 0x0000005200417202 */ /* 0x000fe40000000f00 */
[----:B------:R-:W-:Y:S02]  /*f480*/  MOV R78, RZ ;  /* 0x000000ff004e7202 */ /* 0x000fe40000000f00 */
[----:B------:R-:W-:Y:S02]  /*f490*/  MOV R81, 0xffffffff ;  /* 0xffffffff00517802 */ /* 0x000fe40000000f00 */
[----:B------:R-:W-:Y:S02]  /*f4a0*/  MOV R60, 0xf4c0 ;  /* 0x0000f4c0003c7802 */ /* 0x000fe40000000f00 */
[----:B------:R-:W-:Y:S05]  /*f4b0*/  CALL.REL.NOINC `($__internal_71_$__cuda_sm70_shflsync_up) ;  /* 0x00001dc000007944 */ /* 0x000fea0003c00000 */
[----:B0-----:R-:W-:Y:S01]  /*f4c0*/  HFMA2.MMA R76, -RZ, RZ, 0, 5.9604644775390625e-08 ;  /* 0x00000001ff4c7435 */ /* 0x001fe200000001ff */
[----:B-1----:R-:W-:-:S02]  /*f4d0*/  MOV R77, R65 ;  /* 0x00000041004d7202 */ /* 0x002fc40000000f00 */
[----:B------:R-:W-:Y:S02]  /*f4e0*/  MOV R65, R83 ;  /* 0x0000005300417202 */ /* 0x000fe40000000f00 */
[----:B------:R-:W-:Y:S02]  /*f4f0*/  MOV R78, RZ ;  /* 0x000000ff004e7202 */ /* 0x000fe40000000f00 */
[----:B------:R-:W-:Y:S02]  /*f500*/  MOV R81, 0xffffffff ;  /* 0xffffffff00517802 */ /* 0x000fe40000000f00 */
[----:B------:R-:W-:Y:S02]  /*f510*/  MOV R60, 0xf530 ;  /* 0x0000f530003c7802 */ /* 0x000fe40000000f00 */
[----:B------:R-:W-:Y:S05]  /*f520*/  CALL.REL.NOINC `($__internal_71_$__cuda_sm70_shflsync_up) ;  /* 0x00001d5000007944 */ /* 0x000fea0003c00000 */
        /* <DEDUP_REMOVED lines=20> */
[----:B------:R-:W-:Y:S05]  /*f670*/  CALL.REL.NOINC `($__internal_71_$__cuda_sm70_shflsync_up) ;  /* 0x00001c0000007944 */ /* 0x000fea0003c00000 */
[----:B0-----:R-:W-:Y:S01]  /*f680*/  HFMA2.MMA R76, -RZ, RZ, 0, 1.1920928955078125e-07 ;  /* 0x00000002ff4c7435 */ /* 0x001fe200000001ff */
[----:B-1----:R-:W-:-:S02]  /*f690*/  MOV R62, R65 ;  /* 0x00000041003e7202 */ /* 0x002fc40000000f00 */
[----:B------:R-:W-:Y:S02]  /*f6a0*/  MOV R65, R80 ;  /* 0x0000005000417202 */ /* 0x000fe40000000f00 */
[----:B------:R-:W-:Y:S02]  /*f6b0*/  MOV R78, RZ ;  /* 0x000000ff004e7202 */ /* 0x000fe40000000f00 */
[----:B------:R-:W-:Y:S02]  /*f6c0*/  MOV R81, 0xffffffff ;  /* 0xffffffff00517802 */ /* 0x000fe40000000f00 */
[----:B------:R-:W-:Y:S02]  /*f6d0*/  MOV R60, 0xf6f0 ;  /* 0x0000f6f0003c7802 */ /* 0x000fe40000000f00 */
[----:B------:R-:W-:Y:S05]  /*f6e0*/  CALL.REL.NOINC `($__internal_71_$__cuda_sm70_shflsync_up) ;  /* 0x00001b9000007944 */ /* 0x000fea0003c00000 */
[----:B0-----:R-:W-:Y:S01]  /*f6f0*/  HFMA2.MMA R76, -RZ, RZ, 0, 1.1920928955078125e-07 ;  /* 0x00000002ff4c7435 */ /* 0x001fe200000001ff */
[----:B-1----:R-:W-:Y:S02]  /*f700*/  MOV R63, R65 ;  /* 0x00000041003f7202 */ /* 0x002fe40000000f00 */
[----:B------:R-:W-:Y:S02]  /*f710*/  MOV R65, R82 ;  /* 0x0000005200417202 */ /* 0x000fe40000000f00 */
[----:B------:R-:W-:-:S02]  /*f720*/  MOV R78, RZ ;  /* 0x000000ff004e7202 */ /* 0x000fc40000000f00 */
[----:B------:R-:W-:Y:S02]  /*f730*/  MOV R81, 0xffffffff ;  /* 0xffffffff00517802 */ /* 0x000fe40000000f00 */
[----:B------:R-:W-:Y:S02]  /*f740*/  MOV R60, 0xf760 ;  /* 0x0000f760003c7802 */ /* 0x000fe40000000f00 */
[----:B------:R-:W-:Y:S05]  /*f750*/  CALL.REL.NOINC `($__internal_71_$__cuda_sm70_shflsync_up) ;  /* 0x00001b2000007944 */ /* 0x000fea0003c00000 */
[----:B0-----:R-:W-:Y:S01]  /*f760*/  HFMA2.MMA R76, -RZ, RZ, 0, 1.1920928955078125e-07 ;  /* 0x00000002ff4c7435 */ /* 0x001fe200000001ff */
[----:B-1----:R-:W-:Y:S02]  /*f770*/  MOV R64, R65 ;  /* 0x0000004100407202 */ /* 0x002fe40000000f00 */
[----:B------:R-:W-:Y:S02]  /*f780*/  MOV R65, R66 ;  /* 0x0000004200417202 */ /* 0x000fe40000000f00 */
[----:B------:R-:W-:Y:S02]  /*f790*/  MOV R78, RZ ;  /* 0x000000ff004e7202 */ /* 0x000fe40000000f00 */
[----:B------:R-:W-:Y:S02]  /*f7a0*/  MOV R81, 0xffffffff ;  /* 0xffffffff00517802 */ /* 0x000fe40000000f00 */
[----:B------:R-:W-:-:S02]  /*f7b0*/  MOV R60, 0xf7d0 ;  /* 0x0000f7d0003c7802 */ /* 0x000fc40000000f00 */
[----:B------:R-:W-:Y:S05]  /*f7c0*/  CALL.REL.NOINC `($__internal_71_$__cuda_sm70_shflsync_up) ;  /* 0x00001ab000007944 */ /* 0x000fea0003c00000 */
        /* <DEDUP_REMOVED lines=17> */
[----:B------:R-:W-:Y:S05]  /*f8e0*/  CALL.REL.NOINC `($__internal_71_$__cuda_sm70_shflsync_up) ;  /* 0x0000199000007944 */ /* 0x000fea0003c00000 */
[----:B0-----:R-:W-:Y:S01]  /*f8f0*/  HFMA2.MMA R76, -RZ, RZ, 0, 2.384185791015625e-07 ;  /* 0x00000004ff4c7435 */ /* 0x001fe200000001ff */
[----:B-1----:R-:W-:Y:S02]  /*f900*/  MOV R62, R65 ;  /* 0x00000041003e7202 */ /* 0x002fe40000000f00 */
[----:B------:R-:W-:Y:S02]  /*f910*/  MOV R65, R80 ;  /* 0x0000005000417202 */ /* 0x000fe40000000f00 */
[----:B------:R-:W-:Y:S02]  /*f920*/  MOV R78, RZ ;  /* 0x000000ff004e7202 */ /* 0x000fe40000000f00 */
[----:B------:R-:W-:Y:S02]  /*f930*/  MOV R81, 0xffffffff ;  /* 0xffffffff00517802 */ /* 0x000fe40000000f00 */
[----:B------:R-:W-:-:S02]  /*f940*/  MOV R60, 0xf960 ;  /* 0x0000f960003c7802 */ /* 0x000fc40000000f00 */
[----:B------:R-:W-:Y:S05]  /*f950*/  CALL.REL.NOINC `($__internal_71_$__cuda_sm70_shflsync_up) ;  /* 0x0000192000007944 */ /* 0x000fea0003c00000 */
[----:B0-----:R-:W-:Y:S01]  /*f960*/  HFMA2.MMA R76, -RZ, RZ, 0, 2.384185791015625e-07 ;  /* 0x00000004ff4c7435 */ /* 0x001fe200000001ff */
[----:B-1----:R-:W-:-:S02]  /*f970*/  MOV R63, R65 ;  /* 0x00000041003f7202 */ /* 0x002fc40000000f00 */
[----:B------:R-:W-:Y:S02]  /*f980*/  MOV R65, R82 ;  /* 0x0000005200417202 */ /* 0x000fe40000000f00 */
[----:B------:R-:W-:Y:S02]  /*f990*/  MOV R78, RZ ;  /* 0x000000ff004e7202 */ /* 0x000fe40000000f00 */
[----:B------:R-:W-:Y:S02]  /*f9a0*/  MOV R81, 0xffffffff ;  /* 0xffffffff00517802 */ /* 0x000fe40000000f00 */
[----:B------:R-:W-:Y:S02]  /*f9b0*/  MOV R60, 0xf9d0 ;  /* 0x0000f9d0003c7802 */ /* 0x000fe40000000f00 */
[----:B------:R-:W-:Y:S05]  /*f9c0*/  CALL.REL.NOINC `($__internal_71_$__cuda_sm70_shflsync_up) ;  /* 0x000018b000007944 */ /* 0x000fea0003c00000 */
[----:B0-----:R-:W-:Y:S01]  /*f9d0*/  HFMA2.MMA R76, -RZ, RZ, 0, 2.384185791015625e-07 ;  /* 0x00000004ff4c7435 */ /* 0x001fe200000001ff */
[----:B-1----:R-:W-:Y:S02]  /*f9e0*/  MOV R64, R65 ;  /* 0x0000004100407202 */ /* 0x002fe40000000f00 */
[----:B------:R-:W-:Y:S02]  /*f9f0*/  MOV R65, R66 ;  /* 0x0000004200417202 */ /* 0x000fe40000000f00 */
[----:B------:R-:W-:-:S02]  /*fa00*/  MOV R78, RZ ;  /* 0x000000ff004e7202 */ /* 0x000fc40000000f00 */
[----:B------:R-:W-:Y:S02]  /*fa10*/  MOV R81, 0xffffffff ;  /* 0xffffffff00517802 */ /* 0x000fe40000000f00 */
[----:B------:R-:W-:Y:S02]  /*fa20*/  MOV R60, 0xfa40 ;  /* 0x0000fa40003c7802 */ /* 0x000fe40000000f00 */
[----:B------:R-:W-:Y:S05]  /*fa30*/  CALL.REL.NOINC `($__internal_71_$__cuda_sm70_shflsync_up) ;  /* 0x0000184000007944 */ /* 0x000fea0003c00000 */
        /* <DEDUP_REMOVED lines=18> */
[----:B------:R-:W-:Y:S05]  /*fb60*/  CALL.REL.NOINC `($__internal_71_$__cuda_sm70_shflsync_up) ;  /* 0x0000171000007944 */ /* 0x000fea0003c00000 */
[----:B0-----:R-:W-:Y:S01]  /*fb70*/  HFMA2.MMA R76, -RZ, RZ, 0, 4.76837158203125e-07 ;  /* 0x00000008ff4c7435 */ /* 0x001fe200000001ff */
[----:B-1----:R-:W-:Y:S02]  /*fb80*/  MOV R62, R65 ;  /* 0x00000041003e7202 */ /* 0x002fe40000000f00 */
[----:B------:R-:W-:-:S02]  /*fb90*/  MOV R65, R80 ;  /* 0x0000005000417202 */ /* 0x000fc40000000f00 */
[----:B------:R-:W-:Y:S02]  /*fba0*/  MOV R78, RZ ;  /* 0x000000ff004e7202 */ /* 0x000fe40000000f00 */
[----:B------:R-:W-:Y:S02]  /*fbb0*/  MOV R81, 0xffffffff ;  /* 0xffffffff00517802 */ /* 0x000fe40000000f00 */
[----:B------:R-:W-:Y:S02]  /*fbc0*/  MOV R60, 0xfbe0 ;  /* 0x0000fbe0003c7802 */ /* 0x000fe40000000f00 */
[----:B------:R-:W-:Y:S05]  /*fbd0*/  CALL.REL.NOINC `($__internal_71_$__cuda_sm70_shflsync_up) ;  /* 0x000016a000007944 */ /* 0x000fea0003c00000 */
[----:B0-----:R-:W-:Y:S01]  /*fbe0*/  HFMA2.MMA R76, -RZ, RZ, 0, 4.76837158203125e-07 ;  /* 0x00000008ff4c7435 */ /* 0x001fe200000001ff */
[----:B-1----:R-:W-:Y:S02]  /*fbf0*/  MOV R63, R65 ;  /* 0x00000041003f7202 */ /* 0x002fe40000000f00 */
[----:B------:R-:W-:Y:S02]  /*fc00*/  MOV R65, R82 ;  /* 0x0000005200417202 */ /* 0x000fe40000000f00 */
[----:B------:R-:W-:Y:S02]  /*fc10*/  MOV R78, RZ ;  /* 0x000000ff004e7202 */ /* 0x000fe40000000f00 */
[----:B------:R-:W-:-:S02]  /*fc20*/  MOV R81, 0xffffffff ;  /* 0xffffffff00517802 */ /* 0x000fc40000000f00 */
[----:B------:R-:W-:Y:S02]  /*fc30*/  MOV R60, 0xfc50 ;  /* 0x0000fc50003c7802 */ /* 0x000fe40000000f00 */
[----:B------:R-:W-:Y:S05]  /*fc40*/  CALL.REL.NOINC `($__internal_71_$__cuda_sm70_shflsync_up) ;  /* 0x0000163000007944 */ /* 0x000fea0003c00000 */
[----:B0-----:R-:W-:Y:S01]  /*fc50*/  HFMA2.MMA R76, -RZ, RZ, 0, 4.76837158203125e-07 ;  /* 0x00000008ff4c7435 */ /* 0x001fe200000001ff */
[----:B-1----:R-:W-:Y:S02]  /*fc60*/  MOV R64, R65 ;  /* 0x0000004100407202 */ /* 0x002fe40000000f00 */
[----:B------:R-:W-:Y:S02]  /*fc70*/  MOV R65, R83 ;  /* 0x0000005300417202 */ /* 0x000fe40000000f00 */
[----:B------:R-:W-:Y:S02]  /*fc80*/  MOV R78, RZ ;  /* 0x000000ff004e7202 */ /* 0x000fe40000000f00 */
[----:B------:R-:W-:Y:S02]  /*fc90*/  MOV R81, 0xffffffff ;  /* 0xffffffff00517802 */ /* 0x000fe40000000f00 */
[----:B------:R-:W-:Y:S02]  /*fca0*/  MOV R60, 0xfcc0 ;  /* 0x0000fcc0003c7802 */ /* 0x000fe40000000f00 */
[----:B------:R-:W-:Y:S05]  /*fcb0*/  CALL.REL.NOINC `($__internal_71_$__cuda_sm70_shflsync_up) ;  /* 0x000015c000007944 */ /* 0x000fea0003c00000 */
        /* <DEDUP_REMOVED lines=18> */
[----:B------:R-:W-:Y:S05]  /*fde0*/  CALL.REL.NOINC `($__internal_71_$__cuda_sm70_shflsync_up) ;  /* 0x0000149000007944 */ /* 0x000fea0003c00000 */
[----:B0-----:R-:W-:Y:S01]  /*fdf0*/  HFMA2.MMA R76, -RZ, RZ, 0, 9.5367431640625e-07 ;  /* 0x00000010ff4c7435 */ /* 0x001fe200000001ff */
[----:B-1----:R-:W-:Y:S02]  /*fe00*/  MOV R63, R65 ;  /* 0x00000041003f7202 */ /* 0x002fe40000000f00 */
[----:B------:R-:W-:Y:S02]  /*fe10*/  MOV R65, R66 ;  /* 0x0000004200417202 */ /* 0x000fe40000000f00 */
[----:B------:R-:W-:Y:S02]  /*fe20*/  MOV R78, RZ ;  /* 0x000000ff004e7202 */ /* 0x000fe40000000f00 */
[----:B------:R-:W-:Y:S02]  /*fe30*/  MOV R81, 0xffffffff ;  /* 0xffffffff00517802 */ /* 0x000fe40000000f00 */
[----:B------:R-:W-:Y:S02]  /*fe40*/  MOV R60, 0xfe60 ;  /* 0x0000fe60003c7802 */ /* 0x000fe40000000f00 */
[----:B------:R-:W-:Y:S05]  /*fe50*/  CALL.REL.NOINC `($__internal_71_$__cuda_sm70_shflsync_up) ;  /* 0x0000142000007944 */ /* 0x000fea0003c00000 */
[----:B0-----:R-:W-:Y:S01]  /*fe60*/  HFMA2.MMA R76, -RZ, RZ, 0, 9.5367431640625e-07 ;  /* 0x00000010ff4c7435 */ /* 0x001fe200000001ff */
[----:B-1----:R-:W-:-:S02]  /*fe70*/  MOV R67, R65 ;  /* 0x0000004100437202 */ /* 0x002fc40000000f00 */
[----:B------:R-:W-:Y:S02]  /*fe80*/  MOV R65, R82 ;  /* 0x0000005200417202 */ /* 0x000fe40000000f00 */
[----:B------:R-:W-:Y:S02]  /*fe90*/  MOV R78, RZ ;  /* 0x000000ff004e7202 */ /* 0x000fe40000000f00 */
[----:B------:R-:W-:Y:S02]  /*fea0*/  MOV R81, 0xffffffff ;  /* 0xffffffff00517802 */ /* 0x000fe40000000f00 */
[----:B------:R-:W-:Y:S02]  /*feb0*/  MOV R60, 0xfed0 ;  /* 0x0000fed0003c7802 */ /* 0x000fe40000000f00 */
[----:B------:R-:W-:Y:S05]  /*fec0*/  CALL.REL.NOINC `($__internal_71_$__cuda_sm70_shflsync_up) ;  /* 0x000013b000007944 */ /* 0x000fea0003c00000 */
[----:B0-----:R-:W-:Y:S01]  /*fed0*/  HFMA2.MMA R76, -RZ, RZ, 0, 9.5367431640625e-07 ;  /* 0x00000010ff4c7435 */ /* 0x001fe200000001ff */
[----:B-1----:R-:W-:Y:S02]  /*fee0*/  MOV R77, R65 ;  /* 0x00000041004d7202 */ /* 0x002fe40000000f00 */
[----:B------:R-:W-:Y:S02]  /*fef0*/  MOV R65, R83 ;  /* 0x0000005300417202 */ /* 0x000fe40000000f00 */
[----:B------:R-:W-:-:S02]  /*ff00*/  MOV R78, RZ ;  /* 0x000000ff004e7202 */ /* 0x000fc40000000f00 */
[----:B------:R-:W-:Y:S02]  /*ff10*/  MOV R81, 0xffffffff ;  /* 0xffffffff00517802 */ /* 0x000fe40000000f00 */
[----:B------:R-:W-:Y:S02]  /*ff20*/  MOV R60, 0xff40 ;  /* 0x0000ff40003c7802 */ /* 0x000fe40000000f00 */
[----:B------:R-:W-:Y:S05]  /*ff30*/  CALL.REL.NOINC `($__internal_71_$__cuda_sm70_shflsync_up) ;  /* 0x0000134000007944 */ /* 0x000fea0003c00000 */
[----:B01----:R-:W-:Y:S05]  /*ff40*/  BRA `(.L_x_2921) ;  /* 0xffff772000007947 */ /* 0x003fea000383ffff */
.L_x_2822:
[----:B------:R-:W-:Y:S01]  /*ff50*/  HFMA2.MMA R76, -RZ, RZ, 0, 5.9604644775390625e-08 ;  /* 0x00000001ff4c7435 */ /* 0x000fe200000001ff */
[----:B0-----:R-:W-:Y:S02]  /*ff60*/  MOV R65, R80 ;  /* 0x0000005000417202 */ /* 0x001fe40000000f00 */
[----:B------:R-:W-:Y:S02]  /*ff70*/  MOV R78, RZ ;  /* 0x000000ff004e7202 */ /* 0x000fe40000000f00 */
[----:B------:R-:W-:Y:S02]  /*ff80*/  MOV R81, 0xffffffff ;  /* 0xffffffff00517802 */ /* 0x000fe40000000f00 */
[----:B------:R-:W-:Y:S02]  /*ff90*/  MOV R60, 0xffb0 ;  /* 0x0000ffb0003c7802 */ /* 0x000fe40000000f00 */
[----:B-1---5:R-:W-:Y:S05]  /*ffa0*/  CALL.REL.NOINC `($__internal_71_$__cuda_sm70_shflsync_up) ;  /* 0x000012d000007944 */ /* 0x022fea0003c00000 */
[----:B0-----:R-:W-:Y:S01]  /*ffb0*/  HFMA2.MMA R76, -RZ, RZ, 0, 5.9604644775390625e-08 ;  /* 0x00000001ff4c7435 */ /* 0x001fe200000001ff */
[----:B-1----:R-:W-:-:S02]  /*ffc0*/  MOV R62, R65 ;  /* 0x00000041003e7202 */ /* 0x002fc40000000f00 */
[----:B------:R-:W-:Y:S02]  /*ffd0*/  MOV R65, R77 ;  /* 0x0000004d00417202 */ /* 0x000fe40000000f00 */
[----:B------:R-:W-:Y:S02]  /*ffe0*/  MOV R78, RZ ;  /* 0x000000ff004e7202 */ /* 0x000fe40000000f00 */
[----:B------:R-:W-:Y:S02]  /*fff0*/  MOV R81, 0xffffffff ;  /* 0xffffffff00517802 */ /* 0x000fe40000000f00 */
[----:B------:R-:W-:Y:S02]  /*10000*/  MOV R60, 0x10020 ;  /* 0x00010020003c7802 */ /* 0x000fe40000000f00 */
[----:B------:R-:W-:Y:S05]  /*10010*/  CALL.REL.NOINC `($__internal_71_$__cuda_sm70_shflsync_up) ;  /* 0x0000126000007944 */ /* 0x000fea0003c00000 */
[----:B0-----:R-:W-:Y:S01]  /*10020*/  HFMA2.MMA R76, -RZ, RZ, 0, 5.9604644775390625e-08 ;  /* 0x00000001ff4c7435 */ /* 0x001fe200000001ff */
[----:B-1----:R-:W-:Y:S02]  /*10030*/  MOV R64, R65 ;  /* 0x0000004100407202 */ /* 0x002fe40000000f00 */
[----:B------:R-:W-:Y:S02]  /*10040*/  MOV R65, R82 ;  /* 0x0000005200417202 */ /* 0x000fe40000000f00 */
[----:B------:R-:W-:-:S02]  /*10050*/  MOV R78, RZ ;  /* 0x000000ff004e7202 */ /* 0x000fc40000000f00 */
[----:B------:R-:W-:Y:S02]  /*10060*/  MOV R81, 0xffffffff ;  /* 0xffffffff00517802 */ /* 0x000fe40000000f00 */
[----:B------:R-:W-:Y:S02]  /*10070*/  MOV R60, 0x10090 ;  /* 0x00010090003c7802 */ /* 0x000fe40000000f00 */
[----:B------:R-:W-:Y:S05]  /*10080*/  CALL.REL.NOINC `($__internal_71_$__cuda_sm70_shflsync_up) ;  /* 0x000011f000007944 */ /* 0x000fea0003c00000 */
[----:B0-----:R-:W-:Y:S01]  /*10090*/  HFMA2.MMA R76, -RZ, RZ, 0, 5.9604644775390625e-08 ;  /* 0x00000001ff4c7435 */ /* 0x001fe200000001ff */
[----:B-1----:R-:W-:Y:S02]  /*100a0*/  MOV R66, R65 ;  /* 0x0000004100427202 */ /* 0x002fe40000000f00 */
[----:B------:R-:W-:Y:S02]  /*100b0*/  MOV R65, R83 ;  /* 0x0000005300417202 */ /* 0x000fe40000000f00 */
[----:B------:R-:W-:Y:S02]  /*100c0*/  MOV R78, RZ ;  /* 0x000000ff004e7202 */ /* 0x000fe40000000f00 */
[----:B------:R-:W-:Y:S02]  /*100d0*/  MOV R81, 0xffffffff ;  /* 0xffffffff00517802 */ /* 0x000fe40000000f00 */
[----:B------:R-:W-:-:S02]  /*100e0*/  MOV R60, 0x10100 ;  /* 0x00010100003c7802 */ /* 0x000fc40000000f00 */
[----:B------:R-:W-:Y:S05]  /*100f0*/  CALL.REL.NOINC `($__internal_71_$__cuda_sm70_shflsync_up) ;  /* 0x0000118000007944 */ /* 0x000fea0003c00000 */
        /* <DEDUP_REMOVED lines=9> */
[----:B------:R-:W-:Y:S05]  /*10190*/  CALL.REL.NOINC `($__internal_70_$__cuda_sm70_shflsync_idx_p) ;  /* 0x000010a000007944 */ /* 0x000fea0003c00000 */
[----:B0-----:R-:W-:Y:S01]  /*101a0*/  HFMA2.MMA R64, -RZ, RZ, 0, 0 ;  /* 0x00000000ff407435 */ /* 0x001fe200000001ff */
[----:B-1----:R-:W-:-:S02]  /*101b0*/  MOV R217, R62 ;  /* 0x0000003e00d97202 */ /* 0x002fc40000000f00 */
[----:B------:R-:W-:Y:S02]  /*101c0*/  MOV R63, R57 ;  /* 0x00000039003f7202 */ /* 0x000fe40000000f00 */
[----:B------:R-:W-:Y:S02]  /*101d0*/  MOV R65, 0x1f ;  /* 0x0000001f00417802 */ /* 0x000fe40000000f00 */
[----:B------:R-:W-:Y:S02]  /*101e0*/  MOV R62, 0xffffffff ;  /* 0xffffffff003e7802 */ /* 0x000fe40000000f00 */
[----:B------:R-:W-:Y:S02]  /*101f0*/  MOV R60, 0x10210 ;  /* 0x00010210003c7802 */ /* 0x000fe40000000f00 */
[----:B------:R-:W-:Y:S05]  /*10200*/  CALL.REL.NOINC `($__internal_70_$__cuda_sm70_shflsync_idx_p) ;  /* 0x0000103000007944 */ /* 0x000fea0003c00000 */
[----:B0-----:R-:W-:Y:S01]  /*10210*/  HFMA2.MMA R64, -RZ, RZ, 0, 0 ;  /* 0x00000000ff407435 */ /* 0x001fe200000001ff */
[----:B-1----:R-:W-:Y:S02]  /*10220*/  MOV R218, R62 ;  /* 0x0000003e00da7202 */ /* 0x002fe40000000f00 */
[----:B------:R-:W-:Y:S02]  /*10230*/  MOV R63, R58 ;  /* 0x0000003a003f7202 */ /* 0x000fe40000000f00 */
[----:B------:R-:W-:-:S02]  /*10240*/  MOV R65, 0x1f ;  /* 0x0000001f00417802 */ /* 0x000fc40000000f00 */
[----:B------:R-:W-:Y:S02]  /*10250*/  MOV R62, 0xffffffff ;  /* 0xffffffff003e7802 */ /* 0x000fe40000000f00 */
[----:B------:R-:W-:Y:S02]  /*10260*/  MOV R60, 0x10280 ;  /* 0x00010280003c7802 */ /* 0x000fe40000000f00 */
[----:B------:R-:W-:Y:S05]  /*10270*/  CALL.REL.NOINC `($__internal_70_$__cuda_sm70_shflsync_idx_p) ;  /* 0x00000fc000007944 */ /* 0x000fea0003c00000 */
[----:B0-----:R-:W-:Y:S01]  /*10280*/  HFMA2.MMA R64, -RZ, RZ, 0, 0 ;  /* 0x00000000ff407435 */ /* 0x001fe200000001ff */
[----:B-1----:R-:W-:Y:S02]  /*10290*/  MOV R66, R62 ;  /* 0x0000003e00427202 */ /* 0x002fe40000000f00 */
[----:B------:R-:W-:Y:S02]  /*102a0*/  MOV R63, R59 ;  /* 0x0000003b003f7202 */ /* 0x000fe40000000f00 */
[----:B------:R-:W-:Y:S02]  /*102b0*/  MOV R65, 0x1f ;  /* 0x0000001f00417802 */ /* 0x000fe40000000f00 */
[----:B------:R-:W-:Y:S02]  /*102c0*/  MOV R62, 0xffffffff ;  /* 0xffffffff003e7802 */ /* 0x000fe40000000f00 */
[----:B------:R-:W-:-:S02]  /*102d0*/  MOV R60, 0x102f0 ;  /* 0x000102f0003c7802 */ /* 0x000fc40000000f00 */
[----:B------:R-:W-:Y:S05]  /*102e0*/  CALL.REL.NOINC `($__internal_70_$__cuda_sm70_shflsync_idx_p) ;  /* 0x00000f5000007944 */ /* 0x000fea0003c00000 */
[----:B-1----:R-:W-:Y:S01]  /*102f0*/  MOV R67, R62 ;  /* 0x0000003e00437202 */ /* 0x002fe20000000f00 */
[----:B0-----:R-:W-:Y:S05]  /*10300*/  BRA `(.L_x_2922) ;  /* 0xffff768000007947 */ /* 0x001fea000383ffff */
.L_x_2825:
[----:B------:R-:W-:Y:S01]  /*10310*/  HFMA2.MMA R84, -RZ, RZ, 0, 5.9604644775390625e-08 ;  /* 0x00000001ff547435 */ /* 0x000fe200000001ff */
[----:B------:R-:W-:-:S02]  /*10320*/  MOV R65, R79 ;  /* 0x0000004f00417202 */ /* 0x000fc40000000f00 */
[----:B------:R-:W-:Y:S02]  /*10330*/  MOV R81, 0x1f ;  /* 0x0000001f00517802 */ /* 0x000fe40000000f00 */
[----:B------:R-:W-:Y:S02]  /*10340*/  MOV R86, 0xffffffff ;  /* 0xffffffff00567802 */ /* 0x000fe40000000f00 */
[----:B------:R-:W-:Y:S02]  /*10350*/  MOV R60, 0x10370 ;  /* 0x00010370003c7802 */ /* 0x000fe40000000f00 */
[----:B------:R-:W-:Y:S05]  /*10360*/  CALL.REL.NOINC `($__internal_69_$__cuda_sm70_shflsync_down) ;  /* 0x00000e9000007944 */ /* 0x000fea0003c00000 */
[----:B-1----:R-:W-:Y:S01]  /*10370*/  MOV R62, R81 ;  /* 0x00000051003e7202 */ /* 0x002fe20000000f00 */
[----:B0-----:R-:W-:Y:S05]  /*10380*/  BRA `(.L_x_2923) ;  /* 0xffff8be000007947 */ /* 0x001fea000383ffff */
.L_x_2826:
[----:B------:R-:W-:Y:S01]  /*10390*/  HFMA2.MMA R84, -RZ, RZ, 0, 5.9604644775390625e-08 ;  /* 0x00000001ff547435 */ /* 0x000fe200000001ff */
[----:B------:R-:W-:Y:S02]  /*103a0*/  MOV R65, R78 ;  /* 0x0000004e00417202 */ /* 0x000fe40000000f00 */
[----:B------:R-:W-:Y:S02]  /*103b0*/  MOV R81, 0x1f ;  /* 0x0000001f00517802 */ /* 0x000fe40000000f00 */
[----:B------:R-:W-:-:S02]  /*103c0*/  MOV R86, 0xffffffff ;  /* 0xffffffff00567802 */ /* 0x000fc40000000f00 */
[----:B------:R-:W-:Y:S02]  /*103d0*/  MOV R60, 0x103f0 ;  /* 0x000103f0003c7802 */ /* 0x000fe40000000f00 */
[----:B01----:R-:W-:Y:S05]  /*103e0*/  CALL.REL.NOINC `($__internal_69_$__cuda_sm70_shflsync_down) ;  /* 0x00000e1000007944 */ /* 0x003fea0003c00000 */
[----:B0-----:R-:W-:Y:S01]  /*103f0*/  HFMA2.MMA R84, -RZ, RZ, 0, 5.9604644775390625e-08 ;  /* 0x00000001ff547435 */ /* 0x001fe200000001ff */
[----:B-1----:R-:W-:Y:S02]  /*10400*/  MOV R63, R81 ;  /* 0x00000051003f7202 */ /* 0x002fe40000000f00 */
[----:B------:R-:W-:Y:S02]  /*10410*/  MOV R65, R67 ;  /* 0x0000004300417202 */ /* 0x000fe40000000f00 */
[----:B------:R-:W-:Y:S02]  /*10420*/  MOV R81, 0x1f ;  /* 0x0000001f00517802 */ /* 0x000fe40000000f00 */
[----:B------:R-:W-:Y:S02]  /*10430*/  MOV R86, 0xffffffff ;  /* 0xffffffff00567802 */ /* 0x000fe40000000f00 */
[----:B------:R-:W-:Y:S02]  /*10440*/  MOV R60, 0x10460 ;  /* 0x00010460003c7802 */ /* 0x000fe40000000f00 */
[----:B------:R-:W-:Y:S05]  /*10450*/  CALL.REL.NOINC `($__internal_69_$__cuda_sm70_shflsync_down) ;  /* 0x00000da000007944 */ /* 0x000fea0003c00000 */
[----:B0-----:R-:W-:Y:S01]  /*10460*/  HFMA2.MMA R84, -RZ, RZ, 0, 5.9604644775390625e-08 ;  /* 0x00000001ff547435 */ /* 0x001fe200000001ff */
[----:B-1----:R-:W-:-:S02]  /*10470*/  MOV R64, R81 ;  /* 0x0000005100407202 */ /* 0x002fc40000000f00 */
[----:B------:R-:W-:Y:S02]  /*10480*/  MOV R65, R66 ;  /* 0x0000004200417202 */ /* 0x000fe40000000f00 */
[----:B------:R-:W-:Y:S02]  /*10490*/  MOV R81, 0x1f ;  /* 0x0000001f00517802 */ /* 0x000fe40000000f00 */
[----:B------:R-:W-:Y:S02]  /*104a0*/  MOV R86, 0xffffffff ;  /* 0xffffffff00567802 */ /* 0x000fe40000000f00 */
[----:B------:R-:W-:Y:S02]  /*104b0*/  MOV R60, 0x104d0 ;  /* 0x000104d0003c7802 */ /* 0x000fe40000000f00 */
[----:B------:R-:W-:Y:S05]  /*104c0*/  CALL.REL.NOINC `($__internal_69_$__cuda_sm70_shflsync_down) ;  /* 0x00000d3000007944 */ /* 0x000fea0003c00000 */
[----:B-1----:R-:W-:Y:S01]  /*104d0*/  MOV R60, R81 ;  /* 0x00000051003c7202 */ /* 0x002fe20000000f00 */
[----:B0-----:R-:W-:Y:S05]  /*104e0*/  BRA `(.L_x_2924) ;  /* 0xffff8ac000007947 */ /* 0x001fea000383ffff */
.L_x_2829:
[----:B------:R-:W-:Y:S01]  /*104f0*/  HFMA2.MMA R84, -RZ, RZ, 0, 1.1920928955078125e-07 ;  /* 0x00000002ff547435 */ /* 0x000fe200000001ff */
[----:B------:R-:W-:Y:S02]  /*10500*/  MOV R65, R79 ;  /* 0x0000004f00417202 */ /* 0x000fe40000000f00 */
[----:B------:R-:W-:-:S02]  /*10510*/  MOV R81, 0x1f ;  /* 0x0000001f00517802 */ /* 0x000fc40000000f00 */
[----:B------:R-:W-:Y:S02]  /*10520*/  MOV R86, 0xffffffff ;  /* 0xffffffff00567802 */ /* 0x000fe40000000f00 */
[----:B0-----:R-:W-:Y:S02]  /*10530*/  MOV R60, 0x10550 ;  /* 0x00010550003c7802 */ /* 0x001fe40000000f00 */
[----:B-1234-:R-:W-:Y:S05]  /*10540*/  CALL.REL.NOINC `($__internal_69_$__cuda_sm70_shflsync_down) ;  /* 0x00000cb000007944 */ /* 0x01efea0003c00000 */
[----:B0-----:R-:W-:Y:S01]  /*10550*/  HFMA2.MMA R84, -RZ, RZ, 0, 1.1920928955078125e-07 ;  /* 0x00000002ff547435 */ /* 0x001fe200000001ff */
[----:B-1----:R-:W-:Y:S02]  /*10560*/  MOV R62, R81 ;  /* 0x00000051003e7202 */ /* 0x002fe40000000f00 */
[----:B------:R-:W-:Y:S02]  /*10570*/  MOV R65, R78 ;  /* 0x0000004e00417202 */ /* 0x000fe40000000f00 */
[----:B------:R-:W-:Y:S02]  /*10580*/  MOV R81, 0x1f ;  /* 0x0000001f00517802 */ /* 0x000fe40000000f00 */
[----:B------:R-:W-:Y:S02]  /*10590*/  MOV R86, 0xffffffff ;  /* 0xffffffff00567802 */ /* 0x000fe40000000f00 */
[----:B------:R-:W-:-:S02]  /*105a0*/  MOV R60, 0x105c0 ;  /* 0x000105c0003c7802 */ /* 0x000fc40000000f00 */
[----:B------:R-:W-:Y:S05]  /*105b0*/  CALL.REL.NOINC `($__internal_69_$__cuda_sm70_shflsync_down) ;  /* 0x00000c4000007944 */ /* 0x000fea0003c00000 */
[----:B0-----:R-:W-:Y:S01]  /*105c0*/  HFMA2.MMA R84, -RZ, RZ, 0, 1.1920928955078125e-07 ;  /* 0x00000002ff547435 */ /* 0x001fe200000001ff */
[----:B-1----:R-:W-:-:S02]  /*105d0*/  MOV R63, R81 ;  /* 0x00000051003f7202 */ /* 0x002fc40000000f00 */
[----:B------:R-:W-:Y:S02]  /*105e0*/  MOV R65, R67 ;  /* 0x0000004300417202 */ /* 0x000fe40000000f00 */
[----:B------:R-:W-:Y:S02]  /*105f0*/  MOV R81, 0x1f ;  /* 0x0000001f00517802 */ /* 0x000fe40000000f00 */
[----:B------:R-:W-:Y:S02]  /*10600*/  MOV R86, 0xffffffff ;  /* 0xffffffff00567802 */ /* 0x000fe40000000f00 */
[----:B------:R-:W-:Y:S02]  /*10610*/  MOV R60, 0x10630 ;  /* 0x00010630003c7802 */ /* 0x000fe40000000f00 */
[----:B------:R-:W-:Y:S05]  /*10620*/  CALL.REL.NOINC `($__internal_69_$__cuda_sm70_shflsync_down) ;  /* 0x00000bd000007944 */ /* 0x000fea0003c00000 */
[----:B0-----:R-:W-:Y:S01]  /*10630*/  HFMA2.MMA R84, -RZ, RZ, 0, 1.1920928955078125e-07 ;  /* 0x00000002ff547435 */ /* 0x001fe200000001ff */
[----:B-1----:R-:W-:Y:S02]  /*10640*/  MOV R64, R81 ;  /* 0x0000005100407202 */ /* 0x002fe40000000f00 */
[----:B------:R-:W-:Y:S02]  /*10650*/  MOV R65, R66 ;  /* 0x0000004200417202 */ /* 0x000fe40000000f00 */
[----:B------:R-:W-:-:S02]  /*10660*/  MOV R81, 0x1f ;  /* 0x0000001f00517802 */ /* 0x000fc40000000f00 */
[----:B------:R-:W-:Y:S02]  /*10670*/  MOV R86, 0xffffffff ;  /* 0xffffffff00567802 */ /* 0x000fe40000000f00 */
[----:B------:R-:W-:Y:S02]  /*10680*/  MOV R60, 0x106a0 ;  /* 0x000106a0003c7802 */ /* 0x000fe40000000f00 */
[----:B------:R-:W-:Y:S05]  /*10690*/  CALL.REL.NOINC `($__internal_69_$__cuda_sm70_shflsync_down) ;  /* 0x00000b6000007944 */ /* 0x000fea0003c00000 */
[----:B-1----:R-:W-:Y:S01]  /*106a0*/  MOV R60, R81 ;  /* 0x00000051003c7202 */ /* 0x002fe20000000f00 */
[----:B0-----:R-:W-:Y:S05]  /*106b0*/  BRA `(.L_x_2925) ;  /* 0xffff8a4000007947 */ /* 0x001fea000383ffff */
.L_x_2832:
[----:B------:R-:W-:Y:S01]  /*106c0*/  HFMA2.MMA R84, -RZ, RZ, 0, 2.384185791015625e-07 ;  /* 0x00000004ff547435 */ /* 0x000fe200000001ff */
[----:B------:R-:W-:Y:S02]  /*106d0*/  MOV R65, R79 ;  /* 0x0000004f00417202 */ /* 0x000fe40000000f00 */
[----:B------:R-:W-:Y:S02]  /*106e0*/  MOV R81, 0x1f ;  /* 0x0000001f00517802 */ /* 0x000fe40000000f00 */
[----:B------:R-:W-:Y:S02]  /*106f0*/  MOV R86, 0xffffffff ;  /* 0xffffffff00567802 */ /* 0x000fe40000000f00 */
[----:B0-----:R-:W-:-:S02]  /*10700*/  MOV R60, 0x10720 ;  /* 0x00010720003c7802 */ /* 0x001fc40000000f00 */
[----:B-1234-:R-:W-:Y:S05]  /*10710*/  CALL.REL.NOINC `($__internal_69_$__cuda_sm70_shflsync_down) ;  /* 0x00000ae000007944 */ /* 0x01efea0003c00000 */
[----:B-1----:R-:W-:Y:S01]  /*10720*/  MOV R62, R81 ;  /* 0x00000051003e7202 */ /* 0x002fe20000000f00 */
[----:B0-----:R-:W-:Y:S05]  /*10730*/  BRA `(.L_x_2926) ;  /* 0xffff8ae000007947 */ /* 0x001fea000383ffff */
.L_x_2833:
[----:B------:R-:W-:Y:S01]  /*10740*/  HFMA2.MMA R84, -RZ, RZ, 0, 2.384185791015625e-07 ;  /* 0x00000004ff547435 */ /* 0x000fe200000001ff */
[----:B------:R-:W-:-:S02]  /*10750*/  MOV R65, R78 ;  /* 0x0000004e00417202 */ /* 0x000fc40000000f00 */
[----:B------:R-:W-:Y:S02]  /*10760*/  MOV R81, 0x1f ;  /* 0x0000001f00517802 */ /* 0x000fe40000000f00 */
[----:B------:R-:W-:Y:S02]  /*10770*/  MOV R86, 0xffffffff ;  /* 0xffffffff00567802 */ /* 0x000fe40000000f00 */
[----:B0-----:R-:W-:Y:S02]  /*10780*/  MOV R60, 0x107a0 ;  /* 0x000107a0003c7802 */ /* 0x001fe40000000f00 */
[----:B-1234-:R-:W-:Y:S05]  /*10790*/  CALL.REL.NOINC `($__internal_69_$__cuda_sm70_shflsync_down) ;  /* 0x00000a6000007944 */ /* 0x01efea0003c00000 */
[----:B0-----:R-:W-:Y:S01]  /*107a0*/  HFMA2.MMA R84, -RZ, RZ, 0, 2.384185791015625e-07 ;  /* 0x00000004ff547435 */ /* 0x001fe200000001ff */
[----:B-1----:R-:W-:Y:S02]  /*107b0*/  MOV R63, R81 ;  /* 0x00000051003f7202 */ /* 0x002fe40000000f00 */
[----:B------:R-:W-:Y:S02]  /*107c0*/  MOV R65, R67 ;  /* 0x0000004300417202 */ /* 0x000fe40000000f00 */
[----:B------:R-:W-:Y:S02]  /*107d0*/  MOV R81, 0x1f ;  /* 0x0000001f00517802 */ /* 0x000fe40000000f00 */
[----:B------:R-:W-:-:S02]  /*107e0*/  MOV R86, 0xffffffff ;  /* 0xffffffff00567802 */ /* 0x000fc40000000f00 */
[----:B------:R-:W-:Y:S02]  /*107f0*/  MOV R60, 0x10810 ;  /* 0x00010810003c7802 */ /* 0x000fe40000000f00 */
[----:B------:R-:W-:Y:S05]  /*10800*/  CALL.REL.NOINC `($__internal_69_$__cuda_sm70_shflsync_down) ;  /* 0x000009f000007944 */ /* 0x000fea0003c00000 */
[----:B0-----:R-:W-:Y:S01]  /*10810*/  HFMA2.MMA R84, -RZ, RZ, 0, 2.384185791015625e-07 ;  /* 0x00000004ff547435 */ /* 0x001fe200000001ff */
[----:B-1----:R-:W-:Y:S02]  /*10820*/  MOV R64, R81 ;  /* 0x0000005100407202 */ /* 0x002fe40000000f00 */
[----:B------:R-:W-:Y:S02]  /*10830*/  MOV R65, R66 ;  /* 0x0000004200417202 */ /* 0x000fe40000000f00 */
[----:B------:R-:W-:Y:S02]  /*10840*/  MOV R81, 0x1f ;  /* 0x0000001f00517802 */ /* 0x000fe40000000f00 */
[----:B------:R-:W-:Y:S02]  /*10850*/  MOV R86, 0xffffffff ;  /* 0xffffffff00567802 */ /* 0x000fe40000000f00 */
[----:B------:R-:W-:Y:S02]  /*10860*/  MOV R60, 0x10880 ;  /* 0x00010880003c7802 */ /* 0x000fe40000000f00 */
[----:B------:R-:W-:Y:S05]  /*10870*/  CALL.REL.NOINC `($__internal_69_$__cuda_sm70_shflsync_down) ;  /* 0x0000098000007944 */ /* 0x000fea0003c00000 */
[----:B-1----:R-:W-:Y:S01]  /*10880*/  MOV R60, R81 ;  /* 0x00000051003c7202 */ /* 0x002fe20000000f00 */
[----:B0-----:R-:W-:Y:S05]  /*10890*/  BRA `(.L_x_2927) ;  /* 0xffff89c000007947 */ /* 0x001fea000383ffff */
.L_x_2836:
[----:B------:R-:W-:Y:S01]  /*108a0*/  HFMA2.MMA R84, -RZ, RZ, 0, 4.76837158203125e-07 ;  /* 0x00000008ff547435 */ /* 0x000fe200000001ff */
[----:B------:R-:W-:-:S02]  /*108b0*/  MOV R65, R79 ;  /* 0x0000004f00417202 */ /* 0x000fc40000000f00 */
[----:B------:R-:W-:Y:S02]  /*108c0*/  MOV R81, 0x1f ;  /* 0x0000001f00517802 */ /* 0x000fe40000000f00 */
[----:B------:R-:W-:Y:S02]  /*108d0*/  MOV R86, 0xffffffff ;  /* 0xffffffff00567802 */ /* 0x000fe40000000f00 */
[----:B0-----:R-:W-:Y:S02]  /*108e0*/  MOV R60, 0x10900 ;  /* 0x00010900003c7802 */ /* 0x001fe40000000f00 */
[----:B-1234-:R-:W-:Y:S05]  /*108f0*/  CALL.REL.NOINC `($__internal_69_$__cuda_sm70_shflsync_down) ;  /* 0x0000090000007944 */ /* 0x01efea0003c00000 */
[----:B0-----:R-:W-:Y:S01]  /*10900*/  HFMA2.MMA R84, -RZ, RZ, 0, 4.76837158203125e-07 ;  /* 0x00000008ff547435 */ /* 0x001fe200000001ff */
[----:B-1----:R-:W-:Y:S02]  /*10910*/  MOV R62, R81 ;  /* 0x00000051003e7202 */ /* 0x002fe40000000f00 */
[----:B------:R-:W-:Y:S02]  /*10920*/  MOV R65, R78 ;  /* 0x0000004e00417202 */ /* 0x000fe40000000f00 */
[----:B------:R-:W-:Y:S02]  /*10930*/  MOV R81, 0x1f ;  /* 0x0000001f00517802 */ /* 0x000fe40000000f00 */
[----:B------:R-:W-:-:S02]  /*10940*/  MOV R86, 0xffffffff ;  /* 0xffffffff00567802 */ /* 0x000fc40000000f00 */
[----:B------:R-:W-:Y:S02]  /*10950*/  MOV R60, 0x10970 ;  /* 0x00010970003c7802 */ /* 0x000fe40000000f00 */
[----:B------:R-:W-:Y:S05]  /*10960*/  CALL.REL.NOINC `($__internal_69_$__cuda_sm70_shflsync_down) ;  /* 0x0000089000007944 */ /* 0x000fea0003c00000 */
[----:B0-----:R-:W-:Y:S01]  /*10970*/  HFMA2.MMA R84, -RZ, RZ, 0, 4.76837158203125e-07 ;  /* 0x00000008ff547435 */ /* 0x001fe200000001ff */
[----:B-1----:R-:W-:Y:S02]  /*10980*/  MOV R63, R81 ;  /* 0x00000051003f7202 */ /* 0x002fe40000000f00 */
[----:B------:R-:W-:Y:S02]  /*10990*/  MOV R65, R67 ;  /* 0x0000004300417202 */ /* 0x000fe40000000f00 */
[----:B------:R-:W-:Y:S02]  /*109a0*/  MOV R81, 0x1f ;  /* 0x0000001f00517802 */ /* 0x000fe40000000f00 */
[----:B------:R-:W-:Y:S02]  /*109b0*/  MOV R86, 0xffffffff ;  /* 0xffffffff00567802 */ /* 0x000fe40000000f00 */
[----:B------:R-:W-:Y:S02]  /*109c0*/  MOV R60, 0x109e0 ;  /* 0x000109e0003c7802 */ /* 0x000fe40000000f00 */
[----:B------:R-:W-:Y:S05]  /*109d0*/  CALL.REL.NOINC `($__internal_69_$__cuda_sm70_shflsync_down) ;  /* 0x0000082000007944 */ /* 0x000fea0003c00000 */
[----:B0-----:R-:W-:Y:S01]  /*109e0*/  HFMA2.MMA R84, -RZ, RZ, 0, 4.76837158203125e-07 ;  /* 0x00000008ff547435 */ /* 0x001fe200000001ff */
        /* <DEDUP_REMOVED lines=8> */
.L_x_2839:
[----:B------:R-:W-:Y:S01]  /*10a70*/  HFMA2.MMA R84, -RZ, RZ, 0, 9.5367431640625e-07 ;  /* 0x00000010ff547435 */ /* 0x000fe200000001ff */
[----:B------:R-:W-:Y:S02]  /*10a80*/  MOV R65, R79 ;  /* 0x0000004f00417202 */ /* 0x000fe40000000f00 */
[----:B------:R-:W-:-:S02]  /*10a90*/  MOV R81, 0x1f ;  /* 0x0000001f00517802 */ /* 0x000fc40000000f00 */
[----:B------:R-:W-:Y:S02]  /*10aa0*/  MOV R86, 0xffffffff ;  /* 0xffffffff00567802 */ /* 0x000fe40000000f00 */
[----:B0-----:R-:W-:Y:S02]  /*10ab0*/  MOV R60, 0x10ad0 ;  /* 0x00010ad0003c7802 */ /* 0x001fe40000000f00 */
[----:B-1234-:R-:W-:Y:S05]  /*10ac0*/  CALL.REL.NOINC `($__internal_69_$__cuda_sm70_shflsync_down) ;  /* 0x0000073000007944 */ /* 0x01efea0003c00000 */
[----:B-1----:R-:W-:Y:S01]  /*10ad0*/  MOV R62, R81 ;  /* 0x00000051003e7202 */ /* 0x002fe20000000f00 */
[----:B0-----:R-:W-:Y:S05]  /*10ae0*/  BRA `(.L_x_2929) ;  /* 0xffff89e000007947 */ /* 0x001fea000383ffff */
.L_x_2840:
[----:B------:R-:W-:Y:S01]  /*10af0*/  HFMA2.MMA R84, -RZ, RZ, 0, 9.5367431640625e-07 ;  /* 0x00000010ff547435 */ /* 0x000fe200000001ff */
[----:B------:R-:W-:Y:S02]  /*10b00*/  MOV R65, R78 ;  /* 0x0000004e00417202 */ /* 0x000fe40000000f00 */
[----:B------:R-:W-:Y:S02]  /*10b10*/  MOV R81, 0x1f ;  /* 0x0000001f00517802 */ /* 0x000fe40000000f00 */
[----:B------:R-:W-:Y:S02]  /*10b20*/  MOV R86, 0xffffffff ;  /* 0xffffffff00567802 */ /* 0x000fe40000000f00 */
[----:B0-----:R-:W-:-:S02]  /*10b30*/  MOV R60, 0x10b50 ;  /* 0x00010b50003c7802 */ /* 0x001fc40000000f00 */
[----:B-1234-:R-:W-:Y:S05]  /*10b40*/  CALL.REL.NOINC `($__internal_69_$__cuda_sm70_shflsync_down) ;  /* 0x000006b000007944 */ /* 0x01efea0003c00000 */
[----:B0-----:R-:W-:Y:S01]  /*10b50*/  HFMA2.MMA R84, -RZ, RZ, 0, 9.5367431640625e-07 ;  /* 0x00000010ff547435 */ /* 0x001fe200000001ff */
[----:B-1----:R-:W-:-:S02]  /*10b60*/  MOV R63, R81 ;  /* 0x00000051003f7202 */ /* 0x002fc40000000f00 */
[----:B------:R-:W-:Y:S02]  /*10b70*/  MOV R65, R67 ;  /* 0x0000004300417202 */ /* 0x000fe40000000f00 */
[----:B------:R-:W-:Y:S02]  /*10b80*/  MOV R81, 0x1f ;  /* 0x0000001f00517802 */ /* 0x000fe40000000f00 */
[----:B------:R-:W-:Y:S02]  /*10b90*/  MOV R86, 0xffffffff ;  /* 0xffffffff00567802 */ /* 0x000fe40000000f00 */
[----:B------:R-:W-:Y:S02]  /*10ba0*/  MOV R60, 0x10bc0 ;  /* 0x00010bc0003c7802 */ /* 0x000fe40000000f00 */
[----:B------:R-:W-:Y:S05]  /*10bb0*/  CALL.REL.NOINC `($__internal_69_$__cuda_sm70_shflsync_down) ;  /* 0x0000064000007944 */ /* 0x000fea0003c00000 */
[----:B0-----:R-:W-:Y:S01]  /*10bc0*/  HFMA2.MMA R84, -RZ, RZ, 0, 9.5367431640625e-07 ;  /* 0x00000010ff547435 */ /* 0x001fe200000001ff */
        /* <DEDUP_REMOVED lines=8> */
.L_x_2843:
[----:B----4-:R-:W-:Y:S01]  /*10c50*/  HFMA2.MMA R64, -RZ, RZ, 0, 0 ;  /* 0x00000000ff407435 */ /* 0x010fe200000001ff */
[----:B---3--:R-:W-:Y:S02]  /*10c60*/  MOV R63, R79 ;  /* 0x0000004f003f7202 */ /* 0x008fe40000000f00 */
[----:B------:R-:W-:Y:S02]  /*10c70*/  MOV R65, 0x1f ;  /* 0x0000001f00417802 */ /* 0x000fe40000000f00 */
[----:B-1----:R-:W-:Y:S02]  /*10c80*/  MOV R62, 0xffffffff ;  /* 0xffffffff003e7802 */ /* 0x002fe40000000f00 */
[----:B0-----:R-:W-:-:S02]  /*10c90*/  MOV R60, 0x10cb0 ;  /* 0x00010cb0003c7802 */ /* 0x001fc40000000f00 */
[----:B--2---:R-:W-:Y:S05]  /*10ca0*/  CALL.REL.NOINC `($__internal_70_$__cuda_sm70_shflsync_idx_p) ;  /* 0x0000059000007944 */ /* 0x004fea0003c00000 */
        /* <DEDUP_REMOVED lines=21> */
[----:B------:R-:W-:Y:S01]  /*10e00*/  HFMA2.MMA R84, -RZ, RZ, 0, 5.9604644775390625e-08 ;  /* 0x00000001ff547435 */ /* 0x000fe200000001ff */
[----:B-1----:R-:W-:-:S02]  /*10e10*/  MOV R237, R62 ;  /* 0x0000003e00ed7202 */ /* 0x002fc40000000f00 */
[----:B0-----:R-:W-:Y:S02]  /*10e20*/  MOV R65, R79 ;  /* 0x0000004f00417202 */ /* 0x001fe40000000f00 */
[----:B------:R-:W-:Y:S02]  /*10e30*/  MOV R81, 0x1f ;  /* 0x0000001f00517802 */ /* 0x000fe40000000f00 */
[----:B------:R-:W-:Y:S02]  /*10e40*/  MOV R86, 0xffffffff ;  /* 0xffffffff00567802 */ /* 0x000fe40000000f00 */
[----:B------:R-:W-:Y:S02]  /*10e50*/  MOV R60, 0x10e70 ;  /* 0x00010e70003c7802 */ /* 0x000fe40000000f00 */
[----:B------:R-:W-:Y:S05]  /*10e60*/  CALL.REL.NOINC `($__internal_69_$__cuda_sm70_shflsync_down) ;  /* 0x0000039000007944 */ /* 0x000fea0003c00000 */
[----:B0-----:R-:W-:Y:S01]  /*10e70*/  HFMA2.MMA R84, -RZ, RZ, 0, 5.9604644775390625e-08 ;  /* 0x00000001ff547435 */ /* 0x001fe200000001ff */
[----:B-1----:R-:W-:Y:S02]  /*10e80*/  MOV R77, R81 ;  /* 0x00000051004d7202 */ /* 0x002fe40000000f00 */
[----:B------:R-:W-:Y:S02]  /*10e90*/  MOV R65, R78 ;  /* 0x0000004e00417202 */ /* 0x000fe40000000f00 */
[----:B------:R-:W-:-:S02]  /*10ea0*/  MOV R81, 0x1f ;  /* 0x0000001f00517802 */ /* 0x000fc40000000f00 */
[----:B------:R-:W-:Y:S02]  /*10eb0*/  MOV R86, 0xffffffff ;  /* 0xffffffff00567802 */ /* 0x000fe40000000f00 */
[----:B------:R-:W-:Y:S02]  /*10ec0*/  MOV R60, 0x10ee0 ;  /* 0x00010ee0003c7802 */ /* 0x000fe40000000f00 */
[----:B------:R-:W-:Y:S05]  /*10ed0*/  CALL.REL.NOINC `($__internal_69_$__cuda_sm70_shflsync_down) ;  /* 0x0000032000007944 */ /* 0x000fea0003c00000 */
[----:B0-----:R-:W-:Y:S01]  /*10ee0*/  HFMA2.MMA R84, -RZ, RZ, 0, 5.9604644775390625e-08 ;  /* 0x00000001ff547435 */ /* 0x001fe200000001ff */
[----:B-1----:R-:W-:Y:S02]  /*10ef0*/  MOV R80, R81 ;  /* 0x0000005100507202 */ /* 0x002fe40000000f00 */
[----:B------:R-:W-:Y:S02]  /*10f00*/  MOV R65, R67 ;  /* 0x0000004300417202 */ /* 0x000fe40000000f00 */
[----:B------:R-:W-:Y:S02]  /*10f10*/  MOV R81, 0x1f ;  /* 0x0000001f00517802 */ /* 0x000fe40000000f00 */
[----:B------:R-:W-:Y:S02]  /*10f20*/  MOV R86, 0xffffffff ;  /* 0xffffffff00567802 */ /* 0x000fe40000000f00 */
[----:B------:R-:W-:-:S02]  /*10f30*/  MOV R60, 0x10f50 ;  /* 0x00010f50003c7802 */ /* 0x000fc40000000f00 */
        /* <DEDUP_REMOVED lines=20> */
[----:B-1----:R-:W-:Y:S05]  /*11080*/  CALL.REL.NOINC `($__internal_70_$__cuda_sm70_shflsync_idx_p) ;  /* 0x000001b000007944 */ /* 0x002fea0003c00000 */
[----:B0-----:R-:W-:Y:S01]  /*11090*/  HFMA2.MMA R64, -RZ, RZ, 0, 0 ;  /* 0x00000000ff407435 */ /* 0x001fe200000001ff */
[----:B-1----:R-:W-:Y:S02]  /*110a0*/  MOV R84, R62 ;  /* 0x0000003e00547202 */ /* 0x002fe40000000f00 */
[----:B------:R-:W-:Y:S02]  /*110b0*/  MOV R63, R57 ;  /* 0x00000039003f7202 */ /* 0x000fe40000000f00 */
[----:B------:R-:W-:Y:S02]  /*110c0*/  MOV R65, 0x1f ;  /* 0x0000001f00417802 */ /* 0x000fe40000000f00 */
[----:B------:R-:W-:Y:S02]  /*110d0*/  MOV R62, 0xffffffff ;  /* 0xffffffff003e7802 */ /* 0x000fe40000000f00 */
[----:B------:R-:W-:Y:S02]  /*110e0*/  MOV R60, 0x11100 ;  /* 0x00011100003c7802 */ /* 0x000fe40000000f00 */
        /* <DEDUP_REMOVED lines=15> */
[----:B-1----:R-:W-:Y:S01]  /*111e0*/  MOV R87, R62 ;  /* 0x0000003e00577202 */ /* 0x002fe20000000f00 */
[----:B0-----:R-:W-:Y:S05]  /*111f0*/  BRA `(.L_x_2931) ;  /* 0xffff853000007947 */ /* 0x001fea000383ffff */
        .weak           $__internal_69_$__cuda_sm70_shflsync_down
        .type           $__internal_69_$__cuda_sm70_shflsync_down,@function
        .size           $__internal_69_$__cuda_sm70_shflsync_down,($__internal_70_$__cuda_sm70_shflsync_idx_p - $__internal_69_$__cuda_sm70_shflsync_down)
$__internal_69_$__cuda_sm70_shflsync_down:
[----:B------:R-:W-:Y:S01]  /*11200*/  HFMA2.MMA R61, -RZ, RZ, 0, 0 ;  /* 0x00000000ff3d7435 */ /* 0x000fe200000001ff */
[----:B------:R-:W-:Y:S04]  /*11210*/  WARPSYNC R86 ;  /* 0x0000005600007348 */ /* 0x000fe80003800000 */
[----:B------:R0:W1:Y:S01]  /*11220*/  SHFL.DOWN PT, R81, R65, R84, R81 ;  /* 0x0800005441517389 */ /* 0x00006200000e0051 */
[----:B------:R-:W-:Y:S05]  /*11230*/  RET.REL.NODEC R60 `(_Z25selective_scan_bwd_kernelI32Selective_Scan_bwd_kernel_traitsILi128ELi16ELb1ELb0ELb1ELb1ELb1EN3c108BFloat16ENS1_7complexIfEEEEv12SSMParamsBwd) ;  /* 0xfffeedc03c007950 */ /* 0x000fea0003c3ffff */
        .weak           $__internal_70_$__cuda_sm70_shflsync_idx_p
        .type           $__internal_70_$__cuda_sm70_shflsync_idx_p,@function
        .size           $__internal_70_$__cuda_sm70_shflsync_idx_p,($__internal_71_$__cuda_sm70_shflsync_up - $__internal_70_$__cuda_sm70_shflsync_idx_p)
$__internal_70_$__cuda_sm70_shflsync_idx_p:
[----:B------:R-:W-:Y:S01]  /*11240*/  MOV R61, 0x0 ;  /* 0x00000000003d7802 */ /* 0x000fe20000000f00 */
[----:B------:R-:W-:Y:S04]  /*11250*/  WARPSYNC R62 ;  /* 0x0000003e00007348 */ /* 0x000fe80003800000 */
[----:B------:R0:W1:Y:S01]  /*11260*/  SHFL.IDX PT, R62, R63, R64, R65 ;  /* 0x000000403f3e7389 */ /* 0x00006200000e0041 */
[----:B------:R-:W-:Y:S05]  /*11270*/  RET.REL.NODEC R60 `(_Z25selective_scan_bwd_kernelI32Selective_Scan_bwd_kernel_traitsILi128ELi16ELb1ELb0ELb1ELb1ELb1EN3c108BFloat16ENS1_7complexIfEEEEv12SSMParamsBwd) ;  /* 0xfffeed803c007950 */ /* 0x000fea0003c3ffff */
        .weak           $__internal_71_$__cuda_sm70_shflsync_up
        .type           $__internal_71_$__cuda_sm70_shflsync_up,@function
        .size           $__internal_71_$__cuda_sm70_shflsync_up,(.L_x_14503 - $__internal_71_$__cuda_sm70_shflsync_up)
$__internal_71_$__cuda_sm70_shflsync_up:
[----:B------:R-:W-:Y:S01]  /*11280*/  HFMA2.MMA R61, -RZ, RZ, 0, 0 ;  /* 0x00000000ff3d7435 */ /* 0x000fe200000001ff */
[----:B------:R-:W-:Y:S04]  /*11290*/  WARPSYNC R81 ;  /* 0x0000005100007348 */ /* 0x000fe80003800000 */
[----:B------:R0:W1:Y:S01]  /*112a0*/  SHFL.UP PT, R65, R65, R76, R78 ;  /* 0x0400004c41417389 */ /* 0x00006200000e004e */
[----:B------:R-:W-:Y:S05]  /*112b0*/  RET.REL.NODEC R60 `(_Z25selective_scan_bwd_kernelI32Selective_Scan_bwd_kernel_traitsILi128ELi16ELb1ELb0ELb1ELb1ELb1EN3c108BFloat16ENS1_7complexIfEEEEv12SSMParamsBwd) ;  /* 0xfffeed403c007950 */ /* 0x000fea0003c3ffff */
.L_x_2932:
        /* <DEDUP_REMOVED lines=12> */
.L_x_14503:


//--------------------- .text._Z25selective_scan_bwd_kernelI32Selective_Scan_bwd_kernel_traitsILi128ELi16ELb1ELb1ELb0ELb0ELb0EN3c108BFloat16ENS1_7complexIfEEEEv12SSMParamsBwd --------------------------
	.section	.text._Z25selective_scan_bwd_kernelI32Selective_Scan_bwd_kernel_traitsILi128ELi16ELb1ELb1ELb0ELb0ELb0EN3c108BFloat16ENS1_7complexIfEEEEv12SSMParamsBwd,"ax",@progbits
	.sectioninfo	@"SHI_REGISTERS=248"
	.align	128
        .global         _Z25selective_scan_bwd_kernelI32Selective_Scan_bwd_kernel_traitsILi128ELi16ELb1ELb1ELb0ELb0ELb0EN3c108BFloat16ENS1_7complexIfEEEEv12SSMParamsBwd
        .type           _Z25selective_scan_bwd_kernelI32Selective_Scan_bwd_kernel_traitsILi128ELi16ELb1ELb1ELb0ELb0ELb0EN3c108BFloat16ENS1_7complexIfEEEEv12SSMParamsBwd,@function
        .size           _Z25selective_scan_bwd_kernelI32Selective_Scan_bwd_kernel_traitsILi128ELi16ELb1ELb1ELb0ELb0ELb0EN3c108BFloat16ENS1_7complexIfEEEEv12SSMParamsBwd,(.L_x_14506 - _Z25selective_scan_bwd_kernelI32Selective_Scan_bwd_kernel_traitsILi128ELi16ELb1ELb1ELb0ELb0ELb0EN3c108BFloat16ENS1_7complexIfEEEEv12SSMParamsBwd)
        .other          _Z25selective_scan_bwd_kernelI32Selective_Scan_bwd_kernel_traitsILi128ELi16ELb1ELb1ELb0ELb0ELb0EN3c108BFloat16ENS1_7complexIfEEEEv12SSMParamsBwd,@"STO_CUDA_ENTRY STV_DEFAULT"
_Z25selective_scan_bwd_kernelI32Selective_Scan_bwd_kernel_traitsILi128ELi16ELb1ELb1ELb0ELb0ELb0EN3c108BFloat16ENS1_7complexIfEEEEv12SSMParamsBwd:
.text._Z25selective_scan_bwd_kernelI32Selective_Scan_bwd_kernel_traitsILi128ELi16ELb1ELb1ELb0ELb0ELb0EN3c108BFloat16ENS1_7complexIfEEEEv12SSMParamsBwd:
        /* <DEDUP_REMOVED lines=34> */
[----:B------:R-:W-:Y:S01]  /*0220*/  CS2R R100, SRZ ;  /* 0x0000000000647805 */ /* 0x000fe2000001ff00 */
[----:B-1----:R-:W-:Y:S02]  /*0230*/  USHF.R.S32.HI UR34, URZ, 0x1f, UR35 ;  /* 0x0000001f3f227899 */ /* 0x002fe40008011423 */
        /* <DEDUP_REMOVED lines=120> */
[----:B------:R-:W-:Y:S01]  /*09c0*/  CS2R R100, SRZ ;  /* 0x0000000000647805 */ /* 0x000fe2000001ff00 */
[----:B------:R-:W-:Y:S02]  /*09d0*/  ULDC UR19, c[0x0][0x174] ;  /* 0x00005d0000137ab9 */ /* 0x000fe40000000800 */
[----:B------:R-:W4:Y:S01]  /*09e0*/  S2R R98, SR_LANEID ;  /* 0x0000000000627919 */ /* 0x000f220000000000 */
[----:B------:R-:W-:Y:S01]  /*09f0*/  UMOV UR6, URZ ;  /* 0x0000003f00067c82 */ /* 0x000fe20008000000 */
[----:B---3--:R-:W-:-:S04]  /*0a00*/  SHF.R.S32.HI R0, RZ, 0x1f, R99 ;  /* 0x0000001fff007819 */ /* 0x008fc80000011463 */
[----:B------:R-:W-:-:S04]  /*0a10*/  LEA.HI R0, R0, R99, RZ, 0x5 ;  /* 0x0000006300007211 */ /* 0x000fc800078f28ff */
[----:B----4-:R-:W-:Y:S02]  /*0a20*/  SHF.R.S32.HI R97, RZ, 0x5, R0 ;  /* 0x00000005ff617819 */ /* 0x010fe40000011400 */
.L_x_3037:
        /* <DEDUP_REMOVED lines=18> */
[----:B------:R-:W3:Y:S04]  /*0b50*/  LDS.128 R64, [R0.X16+0x10] ;  /* 0x0000100000407984 */ /* 0x000ee8000000cc00 */
        /* <DEDUP_REMOVED lines=10> */
[----:B------:R-:W5:Y:S04]  /*0c00*/  LDS.128 R4, [R0.X16+0x10] ;  /* 0x0000100000047984 */ /* 0x000f68000000cc00 */
[----:B------:R-:W-:Y:S06]  /*0c10*/  BAR.SYNC.DEFER_BLOCKING 0x0 ;  /* 0x0000000000007b1d */ /* 0x000fec0000010000 */
[----:B0-2---:R0:W2:Y:S04]  /*0c20*/  LDG.E.128 R16, [R2.64] ;  /* 0x0000001e02107981 */ /* 0x0050a8000c1e1d00 */
[----:B------:R0:W2:Y:S01]  /*0c30*/  LDG.E.128 R32, [R2.64+0x200] ;  /* 0x0002001e02207981 */ /* 0x0000a2000c1e1d00 */
[----:B---3--:R-:W-:-:S02]  /*0c40*/  PRMT R20, RZ, 0x7610, R64 ;  /* 0x00007610ff147816 */ /* 0x008fc40000000040 */
[----:B------:R-:W-:Y:S02]  /*0c50*/  PRMT R23, RZ, 0x7610, R66 ;  /* 0x00007610ff177816 */ /* 0x000fe40000000042 */
[----:B------:R-:W-:Y:S02]  /*0c60*/  ISETP.LT.AND P0, PT, RZ, c[0x0][0x16c], PT ;  /* 0x00005b00ff007a0c */ /* 0x000fe40003f01270 */
[--C-:B----4-:R-:W-:Y:S02]  /*0c70*/  PRMT R95, RZ, 0x5410, R12.reuse ;  /* 0x00005410ff5f7816 */ /* 0x110fe4000000000c */
[----:B------:R-:W-:Y:S02]  /*0c80*/  PRMT R96, RZ, 0x7610, R12 ;  /* 0x00007610ff607816 */ /* 0x000fe4000000000c */
[--C-:B0-----:R-:W-:Y:S01]  /*0c90*/  PRMT R2, RZ, 0x5410, R61.reuse ;  /* 0x00005410ff027816 */ /* 0x101fe2000000003d */
[----:B------:R-:W-:Y:S01]  /*0ca0*/  FADD.FTZ R95, R95, UR5 ;  /* 0x000000055f5f7e21 */ /* 0x000fe20008010000 */
[----:B------:R-:W-:Y:S01]  /*0cb0*/  PRMT R3, RZ, 0x7610, R61 ;  /* 0x00007610ff037816 */ /* 0x000fe2000000003d */
[----:B------:R-:W-:Y:S01]  /*0cc0*/  FADD.FTZ R96, R96, UR5 ;  /* 0x0000000560607e21 */ /* 0x000fe20008010000 */
[----:B------:R-:W-:-:S02]  /*0cd0*/  PRMT R93, RZ, 0x5410, R13 ;  /* 0x00005410ff5d7816 */ /* 0x000fc4000000000d */
        /* <DEDUP_REMOVED lines=9> */
[--C-:B-----5:R-:W-:Y:S01]  /*0d70*/  PRMT R55, RZ, 0x5410, R4.reuse ;  /* 0x00005410ff377816 */ /* 0x120fe20000000004 */
        /* <DEDUP_REMOVED lines=14> */
[----:B------:R-:W-:-:S02]  /*0e60*/  FADD.FTZ R52, R52, UR5 ;  /* 0x0000000534347e21 */ /* 0x000fc40008010000 */
[----:B------:R-:W-:Y:S02]  /*0e70*/  FADD.FTZ R49, R49, UR5 ;  /* 0x0000000531317e21 */ /* 0x000fe40008010000 */
[----:B------:R-:W-:Y:S01]  /*0e80*/  FADD.FTZ R50, R50, UR5 ;  /* 0x0000000532327e21 */ /* 0x000fe20008010000 */
[----:B--2---:R0:W-:Y:S04]  /*0e90*/  STS.128 [R21.X16], R16 ;  /* 0x0000001015007388 */ /* 0x0041e8000000cc00 */
[----:B------:R-:W-:Y:S01]  /*0ea0*/  STS.128 [R21.X16+0x200], R32 ;  /* 0x0002002015007388 */ /* 0x000fe2000000cc00 */
[----:B------:R-:W-:-:S06]  /*0eb0*/  NOP ;  /* 0x0000000000007918 */ /* 0x000fcc0000000000 */
[----:B------:R-:W2:Y:S04]  /*0ec0*/  LDS.128 R24, [R0.X16] ;  /* 0x0000000000187984 */ /* 0x000ea8000000cc00 */
[----:B------:R3:W4:Y:S01]  /*0ed0*/  LDS.128 R8, [R0.X16+0x10] ;  /* 0x0000100000087984 */ /* 0x000722000000cc00 */
[----:B0-----:R-:W-:Y:S02]  /*0ee0*/  PRMT R17, RZ, 0x5410, R62 ;  /* 0x00005410ff117816 */ /* 0x001fe4000000003e */
[----:B------:R-:W-:Y:S02]  /*0ef0*/  PRMT R19, RZ, 0x5410, R64 ;  /* 0x00005410ff137816 */ /* 0x000fe40000000040 */
[----:B---3--:R-:W-:Y:S02]  /*0f00*/  PRMT R0, RZ, 0x5410, R60 ;  /* 0x00005410ff007816 */ /* 0x008fe4000000003c */
[----:B--2---:R-:W-:-:S02]  /*0f10*/  PRMT R16, RZ, 0x5410, R24 ;  /* 0x00005410ff107816 */ /* 0x004fc40000000018 */
[----:B------:R-:W-:Y:S02]  /*0f20*/  PRMT R24, RZ, 0x7610, R24 ;  /* 0x00007610ff187816 */ /* 0x000fe40000000018 */
[----:B----4-:R-:W-:Y:S01]  /*0f30*/  PRMT R22, RZ, 0x7610, R10 ;  /* 0x00007610ff167816 */ /* 0x010fe2000000000a */
[C---:B------:R-:W-:Y:S01]  /*0f40*/  FFMA.FTZ R101, R16.reuse, R0, R101 ;  /* 0x0000000010657223 */ /* 0x040fe20000010065 */
[----:B------:R-:W-:Y:S01]  /*0f50*/  PRMT R0, RZ, 0x7610, R60 ;  /* 0x00007610ff007816 */ /* 0x000fe2000000003c */
[----:B-1----:R-:W-:Y:S01]  /*0f60*/  FMUL.FTZ R48, R16, UR4 ;  /* 0x0000000410307c20 */ /* 0x002fe20008410000 */
[----:B------:R-:W-:Y:S01]  /*0f70*/  PRMT R28, RZ, 0x7610, R11 ;  /* 0x00007610ff1c7816 */ /* 0x000fe2000000000b */
[C---:B------:R-:W-:Y:S02]  /*0f80*/  FMUL.FTZ R47, R24.reuse, UR4 ;  /* 0x00000004182f7c20 */ /* 0x040fe40008410000 */
[----:B------:R-:W-:Y:S01]  /*0f90*/  FFMA.FTZ R101, R24, R0, R101 ;  /* 0x0000000018657223 */ /* 0x000fe20000010065 */
[--C-:B------:R-:W-:Y:S01]  /*0fa0*/  PRMT R0, RZ, 0x5410, R25.reuse ;  /* 0x00005410ff007816 */ /* 0x100fe20000000019 */
[----:B------:R-:W-:Y:S01]  /*0fb0*/  FMUL.FTZ R35, R22, UR4 ;  /* 0x0000000416237c20 */ /* 0x000fe20008410000 */
[----:B------:R-:W-:Y:S01]  /*0fc0*/  PRMT R25, RZ, 0x7610, R25 ;  /* 0x00007610ff197816 */ /* 0x000fe20000000019 */
[----:B------:R-:W-:-:S02]  /*0fd0*/  FMUL.FTZ R33, R28, UR4 ;  /* 0x000000041c217c20 */ /* 0x000fc40008410000 */
[C---:B------:R-:W-:Y:S01]  /*0fe0*/  FFMA.FTZ R2, R0.reuse, R2, R101 ;  /* 0x0000000200027223 */ /* 0x040fe20000010065 */
[----:B------:R-:W-:Y:S01]  /*0ff0*/  PRMT R101, RZ, 0x7610, R67 ;  /* 0x00007610ff657816 */ /* 0x000fe20000000043 */
[----:B------:R-:W-:Y:S02]  /*1000*/  FMUL.FTZ R46, R0, UR4 ;  /* 0x00000004002e7c20 */ /* 0x000fe40008410000 */
[C---:B------:R-:W-:Y:S01]  /*1010*/  FFMA.FTZ R3, R25.reuse, R3, R2 ;  /* 0x0000000319037223 */ /* 0x040fe20000010002 */
[--C-:B------:R-:W-:Y:S01]  /*1020*/  PRMT R2, RZ, 0x5410, R26.reuse ;  /* 0x00005410ff027816 */ /* 0x100fe2000000001a */
[----:B------:R-:W-:Y:S01]  /*1030*/  FMUL.FTZ R45, R25, UR4 ;  /* 0x00000004192d7c20 */ /* 0x000fe20008410000 */
[----:B------:R-:W-:-:S03]  /*1040*/  PRMT R26, RZ, 0x7610, R26 ;  /* 0x00007610ff1a7816 */ /* 0x000fc6000000001a */
[C---:B------:R-:W-:Y:S01]  /*1050*/  FFMA.FTZ R3, R2.reuse, R17, R3 ;  /* 0x0000001102037223 */ /* 0x040fe20000010003 */
[----:B------:R-:W-:Y:S01]  /*1060*/  PRMT R17, RZ, 0x7610, R62 ;  /* 0x00007610ff117816 */ /* 0x000fe2000000003e */
[----:B------:R-:W-:Y:S02]  /*1070*/  FMUL.FTZ R44, R2, UR4 ;  /* 0x00000004022c7c20 */ /* 0x000fe40008410000 */
[C---:B------:R-:W-:Y:S02]  /*1080*/  FMUL.FTZ R43, R26.reuse, UR4 ;  /* 0x000000041a2b7c20 */ /* 0x040fe40008410000 */
[----:B------:R-:W-:Y:S01]  /*1090*/  FFMA.FTZ R18, R26, R17, R3 ;  /* 0x000000111a127223 */ /* 0x000fe20000010003 */
[----:B------:R-:W-:Y:S02]  /*10a0*/  PRMT R17, RZ, 0x5410, R63 ;  /* 0x00005410ff117816 */ /* 0x000fe4000000003f */
[--C-:B------:R-:W-:Y:S02]  /*10b0*/  PRMT R3, RZ, 0x5410, R27.reuse ;  /* 0x00005410ff037816 */ /* 0x100fe4000000001b */
[----:B------:R-:W-:-:S03]  /*10c0*/  PRMT R27, RZ, 0x7610, R27 ;  /* 0x00007610ff1b7816 */ /* 0x000fc6000000001b */
[C---:B------:R-:W-:Y:S01]  /*10d0*/  FFMA.FTZ R18, R3.reuse, R17, R18 ;  /* 0x0000001103127223 */ /* 0x040fe20000010012 */
[----:B------:R-:W-:Y:S01]  /*10e0*/  PRMT R17, RZ, 0x7610, R63 ;  /* 0x00007610ff117816 */ /* 0x000fe2000000003f */
[----:B------:R-:W-:Y:S02]  /*10f0*/  FMUL.FTZ R42, R3, UR4 ;  /* 0x00000004032a7c20 */ /* 0x000fe40008410000 */
[C---:B------:R-:W-:Y:S02]  /*1100*/  FMUL.FTZ R41, R27.reuse, UR4 ;  /* 0x000000041b297c20 */ /* 0x040fe40008410000 */
[----:B------:R-:W-:Y:S01]  /*1110*/  FFMA.FTZ R18, R27, R17, R18 ;  /* 0x000000111b127223 */ /* 0x000fe20000010012 */
[----:B------:R-:W-:-:S05]  /*1120*/  PRMT R17, RZ, 0x5410, R8 ;  /* 0x00005410ff117816 */ /* 0x000fca0000000008 */
[C---:B------:R-:W-:Y:S01]  /*1130*/  FFMA.FTZ R19, R17.reuse, R19, R18 ;  /* 0x0000001311137223 */ /* 0x040fe20000010012 */
[----:B------:R-:W-:Y:S01]  /*1140*/  PRMT R18, RZ, 0x7610, R8 ;  /* 0x00007610ff127816 */ /* 0x000fe20000000008 */
[----:B------:R-:W-:Y:S01]  /*1150*/  FMUL.FTZ R40, R17, UR4 ;  /* 0x0000000411287c20 */ /* 0x000fe20008410000 */
[----:B------:R-:W-:-:S03]  /*1160*/  PRMT R8, RZ, 0x5410, R65 ;  /* 0x00005410ff087816 */ /* 0x000fc60000000041 */
[C---:B------:R-:W-:Y:S01]  /*1170*/  FFMA.FTZ R20, R18.reuse, R20, R19 ;  /* 0x0000001412147223 */ /* 0x040fe20000010013 */
[----:B------:R-:W-:Y:S01]  /*1180*/  PRMT R19, RZ, 0x5410, R9 ;  /* 0x00005410ff137816 */ /* 0x000fe20000000009 */
[----:B------:R-:W-:-:S04]  /*1190*/  FMUL.FTZ R39, R18, UR4 ;  /* 0x0000000412277c20 */ /* 0x000fc80008410000 */
[C---:B------:R-:W-:Y:S01]  /*11a0*/  FFMA.FTZ R21, R19.reuse, R8, R20 ;  /* 0x0000000813157223 */ /* 0x040fe20000010014 */
[----:B------:R-:W-:Y:S01]  /*11b0*/  PRMT R8, RZ, 0x7610, R65 ;  /* 0x00007610ff087816 */ /* 0x000fe20000000041 */
[----:B------:R-:W-:Y:S01]  /*11c0*/  FMUL.FTZ R38, R19, UR4 ;  /* 0x0000000413267c20 */ /* 0x000fe20008410000 */
[----:B------:R-:W-:Y:S02]  /*11d0*/  PRMT R20, RZ, 0x7610, R9 ;  /* 0x00007610ff147816 */ /* 0x000fe40000000009 */
[----:B------:R-:W-:-:S03]  /*11e0*/  PRMT R9, RZ, 0x5410, R66 ;  /* 0x00005410ff097816 */ /* 0x000fc60000000042 */
[C---:B------:R-:W-:Y:S01]  /*11f0*/  FFMA.FTZ R8, R20.reuse, R8, R21 ;  /* 0x0000000814087223 */ /* 0x040fe20000010015 */
[----:B------:R-:W-:Y:S01]  /*1200*/  PRMT R21, RZ, 0x5410, R10 ;  /* 0x00005410ff157816 */ /* 0x000fe2000000000a */
[----:B------:R-:W-:-:S04]  /*1210*/  FMUL.FTZ R37, R20, UR4 ;  /* 0x0000000414257c20 */ /* 0x000fc80008410000 */
[C---:B------:R-:W-:Y:S02]  /*1220*/  FFMA.FTZ R9, R21.reuse, R9, R8 ;  /* 0x0000000915097223 */ /* 0x040fe40000010008 */
[----:B------:R-:W-:Y:S02]  /*1230*/  FMUL.FTZ R36, R21, UR4 ;  /* 0x0000000415247c20 */ /* 0x000fe40008410000 */
[----:B------:R-:W-:Y:S01]  /*1240*/  FFMA.FTZ R8, R22, R23, R9 ;  /* 0x0000001716087223 */ /* 0x000fe20000010009 */
[----:B------:R-:W-:Y:S02]  /*1250*/  PRMT R9, RZ, 0x5410, R67 ;  /* 0x00005410ff097816 */ /* 0x000fe40000000043 */
[----:B------:R-:W-:-:S05]  /*1260*/  PRMT R23, RZ, 0x5410, R11 ;  /* 0x00005410ff177816 */ /* 0x000fca000000000b */
[C---:B------:R-:W-:Y:S02]  /*1270*/  FFMA.FTZ R9, R23.reuse, R9, R8 ;  /* 0x0000000917097223 */ /* 0x040fe40000010008 */
[----:B------:R-:W-:Y:S02]  /*1280*/  FMUL.FTZ R34, R23, UR4 ;  /* 0x0000000417227c20 */ /* 0x000fe40008410000 */
        /* <DEDUP_REMOVED lines=13> */
.L_x_2934:
[----:B------:R-:W-:Y:S01]  /*1360*/  FADD.FTZ R14, R0, R0 ;  /* 0x00000000000e7221 */ /* 0x000fe20000010000 */
[----:B------:R-:W-:Y:S01]  /*1370*/  HFMA2.MMA R32, -RZ, RZ, 0, 0 ;  /* 0x00000000ff207435 */ /* 0x000fe200000001ff */
[----:B------:R-:W-:Y:S01]  /*1380*/  FADD.FTZ R12, R2, R2 ;  /* 0x00000002020c7221 */ /* 0x000fe20000010000 */
[----:B------:R-:W-:Y:S01]  /*1390*/  CS2R R30, SRZ ;  /* 0x00000000001e7805 */ /* 0x000fe2000001ff00 */
[----:B------:R-:W-:Y:S01]  /*13a0*/  FADD.FTZ R10, R3, R3 ;  /* 0x00000003030a7221 */ /* 0x000fe20000010000 */
[----:B------:R-:W-:Y:S01]  /*13b0*/  UMOV UR7, URZ ;  /* 0x0000003f00077c82 */ /* 0x000fe20008000000 */
[----:B------:R-:W-:Y:S01]  /*13c0*/  FADD.FTZ R15, R24, R24 ;  /* 0x00000018180f7221 */ /* 0x000fe20000010000 */
[----:B------:R-:W-:Y:S01]  /*13d0*/  UMOV UR8, URZ ;  /* 0x0000003f00087c82 */ /* 0x000fe20008000000 */
[----:B------:R-:W-:Y:S01]  /*13e0*/  FADD.FTZ R13, R25, R25 ;  /* 0x00000019190d7221 */ /* 0x000fe20000010000 */
[----:B------:R-:W-:Y:S01]  /*13f0*/  UMOV UR9, URZ ;  /* 0x0000003f00097c82 */ /* 0x000fe20008000000 */
[----:B------:R-:W-:Y:S01]  /*1400*/  FADD.FTZ R11, R26, R26 ;  /* 0x0000001a1a0b7221 */ /* 0x000fe20000010000 */
[----:B------:R-:W-:Y:S01]  /*1410*/  CS2R R24, SRZ ;  /* 0x0000000000187805 */ /* 0x000fe2000001ff00 */
[----:B------:R-:W-:-:S02]  /*1420*/  FADD.FTZ R9, R27, R27 ;  /* 0x0000001b1b097221 */ /* 0x000fc40000010000 */
[----:B------:R-:W-:Y:S01]  /*1430*/  FADD.FTZ R8, R17, R17 ;  /* 0x0000001111087221 */ /* 0x000fe20000010000 */
[----:B------:R-:W-:Y:S01]  /*1440*/  CS2R R26, SRZ ;  /* 0x00000000001a7805 */ /* 0x000fe2000001ff00 */
[----:B------:R-:W-:Y:S01]  /*1450*/  FADD.FTZ R7, R18, R18 ;  /* 0x0000001212077221 */ /* 0x000fe20000010000 */
[----:B------:R-:W-:Y:S01]  /*1460*/  MOV R17, RZ ;  /* 0x000000ff00117202 */ /* 0x000fe20000000f00 */
[----:B------:R-:W-:Y:S02]  /*1470*/  FADD.FTZ R6, R19, R19 ;  /* 0x0000001313067221 */ /* 0x000fe40000010000 */
[----:B------:R-:W-:Y:S01]  /*1480*/  FADD.FTZ R5, R20, R20 ;  /* 0x0000001414057221 */ /* 0x000fe20000010000 */
[----:B------:R-:W-:Y:S01]  /*1490*/  CS2R R18, SRZ ;  /* 0x0000000000127805 */ /* 0x000fe2000001ff00 */
[----:B------:R-:W-:Y:S02]  /*14a0*/  FADD.FTZ R4, R21, R21 ;  /* 0x0000001515047221 */ /* 0x000fe40000010000 */
[----:B------:R-:W-:Y:S01]  /*14b0*/  FADD.FTZ R3, R22, R22 ;  /* 0x0000001616037221 */ /* 0x000fe20000010000 */
[----:B------:R-:W-:Y:S01]  /*14c0*/  CS2R R20, SRZ ;  /* 0x0000000000147805 */ /* 0x000fe2000001ff00 */
[----:B------:R-:W-:-:S02]  /*14d0*/  FADD.FTZ R2, R23, R23 ;  /* 0x0000001717027221 */ /* 0x000fc40000010000 */
[----:B------:R-:W-:Y:S01]  /*14e0*/  FADD.FTZ R0, R28, R28 ;  /* 0x0000001c1c007221 */ /* 0x000fe20000010000 */
[----:B------:R-:W-:Y:S01]  /*14f0*/  CS2R R22, SRZ ;  /* 0x0000000000167805 */ /* 0x000fe2000001ff00 */
[----:B------:R-:W-:Y:S01]  /*1500*/  FADD.FTZ R16, R16, R16 ;  /* 0x0000001010107221 */ /* 0x000fe20000010000 */
[----:B------:R-:W-:Y:S02]  /*1510*/  CS2R R28, SRZ ;  /* 0x00000000001c7805 */ /* 0x000fe4000001ff00 */
.L_x_3036:
        /* <DEDUP_REMOVED lines=36> */
[----:B------:R-:W-:Y:S01]  /*1760*/  UIADD3 UR28, UR19, -0x1, URZ ;  /* 0xffffffff131c7890 */ /* 0x000fe2000fffe03f */
[C---:B------:R-:W-:Y:S01]  /*1770*/  LOP3.LUT P0, RZ, R99.reuse, 0x1f, RZ, 0xc0, !PT ;  /* 0x0000001f63ff7812 */ /* 0x040fe2000780c0ff */
[----:B------:R-:W-:Y:S01]  /*1780*/  UIMAD UR40, UR16, UR32, URZ ;  /* 0x00000020102872a4 */ /* 0x000fe2000f8e023f */
[----:B------:R-:W-:Y:S01]  /*1790*/  ISETP.NE.AND P1, PT, R99, RZ, PT ;  /* 0x000000ff6300720c */ /* 0x000fe20003f25270 */
[----:B------:R-:W-:Y:S01]  /*17a0*/  ULEA.HI UR29, UR28, UR28, URZ, 0x1 ;  /* 0x0000001c1c1d7291 */ /* 0x000fe2000f8f083f */
[----:B------:R-:W-:Y:S01]  /*17b0*/  MOV R122, 0x100 ;  /* 0x00000100007a7802 */ /* 0x000fe20000000f00 */
[----:B------:R-:W-:Y:S01]  /*17c0*/  UIMAD UR40, UR17, UR33, UR40 ;  /* 0x00000021112872a4 */ /* 0x000fe2000f8e0228 */
[----:B------:R-:W-:Y:S01]  /*17d0*/  MOV R124, c[0x0][0x16c] ;  /* 0x00005b00007c7a02 */ /* 0x000fe20000000f00 */
[----:B------:R-:W-:Y:S01]  /*17e0*/  ULOP3.LUT UR29, UR29, 0xfffffe, URZ, 0xc0, !UPT ;  /* 0x00fffffe1d1d7892 */ /* 0x000fe2000f8ec03f */
[----:B------:R-:W-:-:S03]  /*17f0*/  MOV R148, 0x10 ;  /* 0x0000001000947802 */ /* 0x000fc60000000f00 */
[----:B------:R-:W-:-:S06]  /*1800*/  UIADD3 UR29, UR28, -UR29, URZ ;  /* 0x8000001d1c1d7290 */ /* 0x000fcc000fffe03f */
[----:B------:R-:W-:Y:S01]  /*1810*/  MOV R107, UR29 ;  /* 0x0000001d006b7c02 */ /* 0x000fe20008000f00 */
[----:B------:R-:W-:-:S03]  /*1820*/  UIMAD.WIDE.U32 UR28, UR17, UR32, URZ ;  /* 0x00000020111c72a5 */ /* 0x000fc6000f8e003f */
        /* <DEDUP_REMOVED lines=9> */
[----:B--2---:R-:W1:Y:S08]  /*18c0*/  R2UR UR38, R81 ;  /* 0x00000000512673c2 */ /* 0x004e7000000e0000 */
[----:B------:R2:W2:Y:S01]  /*18d0*/  R2UR UR39, R80 ;  /* 0x00000000502773c2 */ /* 0x0004a200000e0000 */
[----:B-1----:R-:W-:-:S02]  /*18e0*/  FMUL.FTZ R81, R94, UR38 ;  /* 0x000000265e517c20 */ /* 0x002fc40008410000 */
[----:B------:R-:W-:Y:S02]  /*18f0*/  FMUL.FTZ R84, R95, UR38 ;  /* 0x000000265f547c20 */ /* 0x000fe40008410000 */
[----:B0-----:R-:W-:Y:S02]  /*1900*/  FMUL.RZ R82, R81, 0.15915493667125701904 ;  /* 0x3e22f98351527820 */ /* 0x001fe4000040c000 */
[----:B------:R-:W-:Y:S02]  /*1910*/  FMUL.FTZ R85, R96, UR38 ;  /* 0x0000002660557c20 */ /* 0x000fe40008410000 */
[----:B------:R-:W-:Y:S01]  /*1920*/  FMUL.FTZ R81, R91, UR38 ;  /* 0x000000265b517c20 */ /* 0x000fe20008410000 */
[----:B------:R-:W-:Y:S01]  /*1930*/  MUFU.SIN R103, R82 ;  /* 0x0000005200677308 */ /* 0x000fe20000000400 */
[----:B------:R-:W-:Y:S02]  /*1940*/  FMUL.RZ R87, R84, 0.15915493667125701904 ;  /* 0x3e22f98354577820 */ /* 0x000fe4000040c000 */
[----:B------:R-:W-:-:S02]  /*1950*/  FMUL.RZ R104, R85, 0.15915493667125701904 ;  /* 0x3e22f98355687820 */ /* 0x000fc4000040c000 */
[----:B------:R-:W-:Y:S02]  /*1960*/  FMUL.RZ R83, R81, 0.15915493667125701904 ;  /* 0x3e22f98351537820 */ /* 0x000fe4000040c000 */
[----:B------:R-:W-:Y:S01]  /*1970*/  FMUL.FTZ R85, R93, UR38 ;  /* 0x000000265d557c20 */ /* 0x000fe20008410000 */
[----:B------:R-:W-:Y:S01]  /*1980*/  MUFU.SIN R86, R87 ;  /* 0x0000005700567308 */ /* 0x000fe20000000400 */
[----:B------:R-:W-:Y:S02]  /*1990*/  FMUL.FTZ R81, R92, UR38 ;  /* 0x000000265c517c20 */ /* 0x000fe40008410000 */
[----:B------:R-:W-:Y:S02]  /*19a0*/  FMUL.RZ R85, R85, 0.15915493667125701904 ;  /* 0x3e22f98355557820 */ /* 0x000fe4000040c000 */
[----:B--2---:R-:W-:-:S03]  /*19b0*/  FMUL.FTZ R80, R50, UR38 ;  /* 0x0000002632507c20 */ /* 0x004fc60008410000 */
[----:B------:R0:W-:Y:S01]  /*19c0*/  MUFU.COS R84, R87 ;  /* 0x0000005700547308 */ /* 0x0001e20000000000 */
[----:B------:R-:W-:Y:S01]  /*19d0*/  FMUL.RZ R149, R80, 0.15915493667125701904 ;  /* 0x3e22f98350957820 */ /* 0x000fe2000040c000 */
[----:B------:R-:W-:-:S04]  /*19e0*/  MOV R80, UR19 ;  /* 0x0000001300507c02 */ /* 0x000fc80008000f00 */
[----:B------:R-:W-:Y:S02]  /*19f0*/  ISETP.LT.OR P0, PT, R80, 0x2, P0 ;  /* 0x000000025000780c */ /* 0x000fe40000701670 */
[----:B------:R-:W-:Y:S01]  /*1a00*/  MUFU.SIN R106, R85 ;  /* 0x00000055006a7308 */ /* 0x000fe20000000400 */
[----:B0-----:R-:W-:Y:S01]  /*1a10*/  FMUL.RZ R87, R81, 0.15915493667125701904 ;  /* 0x3e22f98351577820 */ /* 0x001fe2000040c000 */
[----:B------:R-:W-:Y:S01]  /*1a20*/  SHF.L.U32 R80, R99, 0x2, RZ ;  /* 0x0000000263507819 */ /* 0x000fe200000006ff */
[----:B------:R-:W-:-:S05]  /*1a30*/  FMUL.FTZ R81, R89, UR38 ;  /* 0x0000002659517c20 */ /* 0x000fca0008410000 */
[----:B------:R0:W-:Y:S08]  /*1a40*/  MUFU.COS R132, R85 ;  /* 0x0000005500847308 */ /* 0x0001f00000000000 */
[----:B------:R1:W-:Y:S01]  /*1a50*/  MUFU.COS R131, R82 ;  /* 0x0000005200837308 */ /* 0x0003e20000000000 */
[----:B0-----:R-:W-:Y:S02]  /*1a60*/  FMUL.RZ R85, R81, 0.15915493667125701904 ;  /* 0x3e22f98351557820 */ /* 0x001fe4000040c000 */
[----:B------:R-:W-:-:S05]  /*1a70*/  FMUL.FTZ R81, R90, UR38 ;  /* 0x000000265a517c20 */ /* 0x000fca0008410000 */
[----:B------:R-:W-:Y:S01]  /*1a80*/  MUFU.SIN R108, R83 ;  /* 0x00000053006c7308 */ /* 0x000fe20000000400 */
[----:B-1----:R-:W-:Y:S02]  /*1a90*/  FMUL.RZ R82, R81, 0.15915493667125701904 ;  /* 0x3e22f98351527820 */ /* 0x002fe4000040c000 */
        /* <DEDUP_REMOVED lines=23> */
[----:B0-----:R-:W-:-:S05]  /*1c10*/  MOV R104, UR39 ;  /* 0x0000002700687c02 */ /* 0x001fca0008000f00 */
[----:B------:R-:W-:Y:S02]  /*1c20*/  FMUL.FTZ R104, R104, 1.4426950216293334961 ;  /* 0x3fb8aa3b68687820 */ /* 0x000fe40000410000 */
[----:B------:R0:W-:Y:S08]  /*1c30*/  MUFU.COS R138, R87 ;  /* 0x00000057008a7308 */ /* 0x0001f00000000000 */
[----:B------:R-:W-:Y:S01]  /*1c40*/  MUFU.SIN R115, R85 ;  /* 0x0000005500737308 */ /* 0x000fe20000000400 */
[----:B0-----:R-:W-:-:S02]  /*1c50*/  FMUL.RZ R87, R81, 0.15915493667125701904 ;  /* 0x3e22f98351577820 */ /* 0x001fc4000040c000 */
[----:B------:R-:W-:-:S04]  /*1c60*/  FMUL.FTZ R81, R49, UR38 ;  /* 0x0000002631517c20 */ /* 0x000fc80008410000 */
[----:B------:R-:W-:Y:S01]  /*1c70*/  FMUL.RZ R105, R81, 0.15915493667125701904 ;  /* 0x3e22f98351697820 */ /* 0x000fe2000040c000 */
[----:B------:R-:W-:Y:S01]  /*1c80*/  MUFU.SIN R117, R87 ;  /* 0x0000005700757308 */ /* 0x000fe20000000400 */
[----:B------:R-:W-:-:S07]  /*1c90*/  FMUL.FTZ R81, R95, R104 ;  /* 0x000000685f517220 */ /* 0x000fce0000410000 */
[----:B------:R0:W-:Y:S08]  /*1ca0*/  MUFU.COS R142, R87 ;  /* 0x00000057008e7308 */ /* 0x0001f00000000000 */
[----:B------:R-:W-:Y:S01]  /*1cb0*/  MUFU.COS R139, R85 ;  /* 0x00000055008b7308 */ /* 0x000fe20000000000 */
[----:B0-----:R-:W-:-:S07]  /*1cc0*/  FMUL.FTZ R87, R93, R104 ;  /* 0x000000685d577220 */ /* 0x001fce0000410000 */
[----:B------:R0:W1:Y:S08]  /*1cd0*/  MUFU.EX2 R85, R81 ;  /* 0x0000005100557308 */ /* 0x0000700000000800 */
[----:B------:R-:W-:Y:S01]  /*1ce0*/  MUFU.SIN R118, R83 ;  /* 0x0000005300767308 */ /* 0x000fe20000000400 */
[----:B0-----:R-:W-:Y:S01]  /*1cf0*/  LOP3.LUT R81, R80, 0xffffff80, RZ, 0xc0, !PT ;  /* 0xffffff8050517812 */ /* 0x001fe200078ec0ff */
[----:B------:R-:W-:-:S03]  /*1d00*/  FMUL.FTZ R80, R94, R104 ;  /* 0x000000685e507220 */ /* 0x000fc60000410000 */
[----:B------:R-:W-:-:S03]  /*1d10*/  IADD3 R81, R81, R98, RZ ;  /* 0x0000006251517210 */ /* 0x000fc60007ffe0ff */
[----:B------:R0:W-:Y:S01]  /*1d20*/  MUFU.COS R146, R83 ;  /* 0x0000005300927308 */ /* 0x0001e20000000000 */
[C---:B-1----:R-:W-:Y:S01]  /*1d30*/  FMUL.FTZ R84, R85.reuse, R84 ;  /* 0x0000005455547220 */ /* 0x042fe20000410000 */
[----:B---3--:R1:W-:Y:S01]  /*1d40*/  STS.128 [R81.X16], R56 ;  /* 0x0000003851007388 */ /* 0x0083e2000000cc00 */
[----:B------:R-:W-:Y:S01]  /*1d50*/  FMUL.FTZ R85, R85, R86 ;  /* 0x0000005655557220 */ /* 0x000fe20000410000 */
[----:B------:R-:W-:Y:S02]  /*1d60*/  MOV R86, UR32 ;  /* 0x0000002000567c02 */ /* 0x000fe40008000f00 */
[----:B----4-:R-:W-:Y:S02]  /*1d70*/  STS.128 [R81.X16+0x200], R68 ;  /* 0x0002004451007388 */ /* 0x010fe4000000cc00 */
[----:B------:R-:W2:Y:S01]  /*1d80*/  MUFU.EX2 R87, R87 ;  /* 0x0000005700577308 */ /* 0x000ea20000000800 */
[----:B0-----:R-:W-:Y:S01]  /*1d90*/  FMUL.FTZ R83, R96, R104 ;  /* 0x0000006860537220 */ /* 0x001fe20000410000 */
[----:B------:R-:W-:Y:S04]  /*1da0*/  STS.128 [R81.X16+0x400], R72 ;  /* 0x0004004851007388 */ /* 0x000fe8000000cc00 */
[----:B------:R-:W-:Y:S02]  /*1db0*/  STS.128 [R81.X16+0x600], R76 ;  /* 0x0006004c51007388 */ /* 0x000fe4000000cc00 */
[----:B------:R-:W0:Y:S01]  /*1dc0*/  MUFU.EX2 R83, R83 ;  /* 0x0000005300537308 */ /* 0x000e220000000800 */
[----:B-1----:R-:W-:Y:S01]  /*1dd0*/  IMAD R58, R98, 0x3, R81 ;  /* 0x00000003623a7824 */ /* 0x002fe200078e0251 */
[----:B------:R-:W-:-:S06]  /*1de0*/  NOP ;  /* 0x0000000000007918 */ /* 0x000fcc0000000000 */
[----:B------:R-:W1:Y:S01]  /*1df0*/  MUFU.EX2 R80, R80 ;  /* 0x0000005000507308 */ /* 0x000e620000000800 */
[C---:B--2---:R-:W-:Y:S01]  /*1e00*/  FMUL.FTZ R132, R87.reuse, R132 ;  /* 0x0000008457847220 */ /* 0x044fe20000410000 */
[----:B------:R-:W2:Y:S01]  /*1e10*/  LDS.128 R68, [R58.X16] ;  /* 0x000000003a447984 */ /* 0x000ea2000000cc00 */
[----:B------:R-:W-:Y:S01]  /*1e20*/  FMUL.FTZ R127, R87, R106 ;  /* 0x0000006a577f7220 */ /* 0x000fe20000410000 */
[----:B------:R-:W-:Y:S01]  /*1e30*/  MOV R87, UR33 ;  /* 0x0000002100577c02 */ /* 0x000fe20008000f00 */
[----:B------:R-:W-:Y:S01]  /*1e40*/  FMUL.FTZ R56, R89, R104 ;  /* 0x0000006859387220 */ /* 0x000fe20000410000 */
[----:B------:R-:W3:Y:S01]  /*1e50*/  LDS.128 R72, [R58.X16+0x10] ;  /* 0x000010003a487984 */ /* 0x000ee2000000cc00 */
[C---:B0-----:R-:W-:Y:S01]  /*1e60*/  FMUL.FTZ R129, R83.reuse, R102 ;  /* 0x0000006653817220 */ /* 0x041fe20000410000 */
[----:B------:R-:W-:Y:S01]  /*1e70*/  MUFU.SIN R144, R82 ;  /* 0x0000005200907308 */ /* 0x000fe20000000400 */
[----:B------:R-:W-:Y:S01]  /*1e80*/  FMUL.FTZ R130, R83, R130 ;  /* 0x0000008253827220 */ /* 0x000fe20000410000 */
[----:B------:R-:W0:Y:S01]  /*1e90*/  LDS.128 R76, [R58.X16+0x20] ;  /* 0x000020003a4c7984 */ /* 0x000e22000000cc00 */
[----:B------:R-:W-:-:S02]  /*1ea0*/  FMUL.FTZ R102, R88, R104 ;  /* 0x0000006858667220 */ /* 0x000fc40000410000 */
[----:B------:R-:W-:Y:S01]  /*1eb0*/  FMUL.FTZ R57, R90, R104 ;  /* 0x000000685a397220 */ /* 0x000fe20000410000 */
[----:B------:R-:W5:Y:S02]  /*1ec0*/  LDG.E.64 R86, [R86.64] ;  /* 0x0000001e56567981 */ /* 0x000f64000c1e1b00 */
[----:B------:R4:W-:Y:S01]  /*1ed0*/  MUFU.COS R140, R82 ;  /* 0x00000052008c7308 */ /* 0x0009e20000000000 */
[C---:B-1----:R-:W-:Y:S02]  /*1ee0*/  FMUL.FTZ R131, R80.reuse, R131 ;  /* 0x0000008350837220 */ /* 0x042fe40000410000 */
[----:B------:R-:W-:-:S05]  /*1ef0*/  FMUL.FTZ R126, R80, R103 ;  /* 0x00000067507e7220 */ /* 0x000fca0000410000 */
[----:B------:R-:W-:Y:S01]  /*1f00*/  MUFU.SIN R116, R105 ;  /* 0x0000006900747308 */ /* 0x000fe20000000400 */
[----:B----4-:R-:W-:Y:S01]  /*1f10*/  IADD3 R82, R99, 0x200, RZ ;  /* 0x0000020063527810 */ /* 0x010fe20007ffe0ff */
[----:B------:R-:W-:-:S06]  /*1f20*/  @!P1 IMAD R82, R107, R122, UR7 ;  /* 0x000000076b529e24 */ /* 0x000fcc000f8e027a */
[----:B------:R1:W-:Y:S01]  /*1f30*/  MUFU.COS R114, R105 ;  /* 0x0000006900727308 */ /* 0x0003e20000000000 */
[----:B------:R-:W-:Y:S01]  /*1f40*/  SHF.L.U32 R59, R82, 0x3, RZ ;  /* 0x00000003523b7819 */ /* 0x000fe200000006ff */
[----:B------:R-:W-:Y:S01]  /*1f50*/  FMUL.FTZ R125, R85, R130 ;  /* 0x00000082557d7220 */ /* 0x000fe20000410000 */
[----:B------:R-:W4:Y:S01]  /*1f60*/  LDS.128 R80, [R58.X16+0x30] ;  /* 0x000030003a507984 */ /* 0x000f22000000cc00 */
[-C--:B------:R-:W-:Y:S02]  /*1f70*/  FMUL.FTZ R107, R92, R104.reuse ;  /* 0x000000685c6b7220 */ /* 0x080fe40000410000 */
[----:B------:R-:W-:Y:S01]  /*1f80*/  FMUL.FTZ R106, R53, R104 ;  /* 0x00000068356a7220 */ /* 0x000fe20000410000 */
[----:B------:R0:W-:Y:S01]  /*1f90*/  STS.64 [R59+0x7780], R84 ;  /* 0x007780543b007388 */ /* 0x0001e20000000a00 */
[----:B------:R0:W-:Y:S01]  /*1fa0*/  MUFU.EX2 R121, R102 ;  /* 0x0000006600797308 */ /* 0x0001e20000000800 */
[----:B-1----:R-:W-:-:S04]  /*1fb0*/  MOV R105, UR19 ;  /* 0x0000001300697c02 */ /* 0x002fc80008000f00 */
[----:B------:R-:W-:Y:S01]  /*1fc0*/  @!P0 IADD3 R105, R105, -0x2, RZ ;  /* 0xfffffffe69698810 */ /* 0x000fe20007ffe0ff */
[C---:B------:R-:W-:Y:S02]  /*1fd0*/  FFMA.FTZ R145, R84.reuse, R129, -R125 ;  /* 0x0000008154917223 */ /* 0x040fe4000001087d */
[----:B------:R-:W1:Y:S02]  /*1fe0*/  MUFU.EX2 R107, R107 ;  /* 0x0000006b006b7308 */ /* 0x000e640000000800 */
[----:B------:R-:W-:Y:S01]  /*1ff0*/  @!P0 IMAD R119, R105, R124, UR7 ;  /* 0x0000000769778e24 */ /* 0x000fe2000f8e027c */
[----:B0-----:R-:W-:Y:S01]  /*2000*/  CS2R R58, SRZ ;  /* 0x00000000003a7805 */ /* 0x001fe2000001ff00 */
[----:B------:R-:W-:Y:S02]  /*2010*/  FMUL.FTZ R105, R91, R104 ;  /* 0x000000685b697220 */ /* 0x000fe40000410000 */
[----:B------:R-:W-:Y:S02]  /*2020*/  @!P0 IMAD.WIDE R102, R119, R148, UR10 ;  /* 0x0000000a77668e25 */ /* 0x000fe4000f8e0294 */
[----:B------:R0:W-:Y:S02]  /*2030*/  MUFU.EX2 R124, R56 ;  /* 0x00000038007c7308 */ /* 0x0001e40000000800 */
[----:B------:R-:W-:-:S02]  /*2040*/  FMUL.FTZ R148, R84, R130 ;  /* 0x0000008254947220 */ /* 0x000fc40000410000 */
[----:B------:R-:W-:-:S04]  /*2050*/  FMUL.FTZ R147, R127, R145 ;  /* 0x000000917f937220 */ /* 0x000fc80000410000 */
[----:B------:R-:W2:Y:S01]  /*2060*/  MUFU.EX2 R105, R105 ;  /* 0x0000006900697308 */ /* 0x000ea20000000800 */
[----:B------:R-:W-:Y:S02]  /*2070*/  FFMA.FTZ R148, R85, R129, R148 ;  /* 0x0000008155947223 */ /* 0x000fe40000010094 */
[----:B0-----:R-:W-:Y:S02]  /*2080*/  FMUL.FTZ R56, R55, R104 ;  /* 0x0000006837387220 */ /* 0x001fe40000410000 */
[CC--:B------:R-:W-:Y:S02]  /*2090*/  FFMA.FTZ R147, R132.reuse, R148.reuse, R147 ;  /* 0x0000009484937223 */ /* 0x0c0fe40000010093 */
[----:B------:R-:W-:Y:S01]  /*20a0*/  FMUL.FTZ R148, R127, R148 ;  /* 0x000000947f947220 */ /* 0x000fe20000410000 */
[----:B------:R0:W-:Y:S01]  /*20b0*/  MUFU.EX2 R123, R57 ;  /* 0x00000039007b7308 */ /* 0x0001e20000000800 */
[----:B-1----:R-:W-:Y:S02]  /*20c0*/  FMUL.FTZ R134, R107, R134 ;  /* 0x000000866b867220 */ /* 0x002fe40000410000 */
[----:B------:R-:W-:-:S02]  /*20d0*/  FFMA.FTZ R148, R132, R145, -R148 ;  /* 0x0000009184947223 */ /* 0x000fc40000010894 */
[----:B------:R-:W-:Y:S02]  /*20e0*/  FMUL.FTZ R128, R107, R128 ;  /* 0x000000806b807220 */ /* 0x000fe40000410000 */
[----:B------:R-:W-:Y:S01]  /*20f0*/  FMUL.FTZ R119, R54, R104 ;  /* 0x0000006836777220 */ /* 0x000fe20000410000 */
[----:B------:R1:W-:Y:S01]  /*2100*/  MUFU.EX2 R122, R56 ;  /* 0x00000038007a7308 */ /* 0x0003e20000000800 */
[----:B0-----:R-:W-:Y:S01]  /*2110*/  MOV R57, RZ ;  /* 0x000000ff00397202 */ /* 0x001fe20000000f00 */
[----:B--2---:R-:W-:Y:S02]  /*2120*/  FMUL.FTZ R125, R105, R108 ;  /* 0x0000006c697d7220 */ /* 0x004fe40000410000 */
[----:B------:R-:W-:-:S04]  /*2130*/  FMUL.FTZ R108, R126, R148 ;  /* 0x000000947e6c7220 */ /* 0x000fc80000410000 */
[----:B------:R-:W0:Y:S01]  /*2140*/  MUFU.EX2 R106, R106 ;  /* 0x0000006a006a7308 */ /* 0x000e220000000800 */
[----:B-1----:R-:W-:Y:S01]  /*2150*/  MOV R56, 0x3f800000 ;  /* 0x3f80000000387802 */ /* 0x002fe20000000f00 */
[----:B------:R-:W-:Y:S01]  /*2160*/  BAR.SYNC.DEFER_BLOCKING 0x0 ;  /* 0x0000000000007b1d */ /* 0x000fe20000010000 */
[----:B------:R-:W-:Y:S02]  /*2170*/  FFMA.FTZ R108, R131, R147, R108 ;  /* 0x00000093836c7223 */ /* 0x000fe4000001006c */
[----:B------:R-:W-:Y:S02]  /*2180*/  FMUL.FTZ R133, R105, R110 ;  /* 0x0000006e69857220 */ /* 0x000fe40000410000 */
[----:B------:R-:W-:Y:S01]  /*2190*/  FMUL.FTZ R107, R125, R108 ;  /* 0x0000006c7d6b7220 */ /* 0x000fe20000410000 */
[----:B------:R-:W-:Y:S01]  /*21a0*/  MUFU.COS R113, R149 ;  /* 0x0000009500717308 */ /* 0x000fe20000000000 */
[C---:B------:R-:W-:Y:S02]  /*21b0*/  FMUL.FTZ R135, R124.reuse, R135 ;  /* 0x000000877c877220 */ /* 0x040fe40000410000 */
[----:B------:R-:W-:-:S02]  /*21c0*/  FMUL.FTZ R124, R124, R109 ;  /* 0x0000006d7c7c7220 */ /* 0x000fc40000410000 */
[----:B------:R-:W-:Y:S01]  /*21d0*/  FMUL.FTZ R105, R52, R104 ;  /* 0x0000006834697220 */ /* 0x000fe20000410000 */
[----:B------:R1:W5:Y:S02]  /*21e0*/  @!P0 LDG.E.128 R56, [R102.64] ;  /* 0x0000001e66388981 */ /* 0x000364000c1e1d00 */
[----:B-1----:R-:W-:-:S04]  /*21f0*/  FMUL.FTZ R102, R126, R147 ;  /* 0x000000937e667220 */ /* 0x002fc80000410000 */
[----:B------:R-:W-:-:S04]  /*2200*/  FFMA.FTZ R148, R131, R148, -R102 ;  /* 0x0000009483947223 */ /* 0x000fc80000010866 */
[-C--:B------:R-:W-:Y:S02]  /*2210*/  FMUL.FTZ R109, R125, R148.reuse ;  /* 0x000000947d6d7220 */ /* 0x080fe40000410000 */
[----:B------:R-:W-:Y:S02]  /*2220*/  FFMA.FTZ R107, R133, R148, -R107 ;  /* 0x00000094856b7223 */ /* 0x000fe4000001086b */
[----:B------:R-:W-:Y:S02]  /*2230*/  FMUL.FTZ R102, R49, R104 ;  /* 0x0000006831667220 */ /* 0x000fe40000410000 */
[----:B------:R-:W-:Y:S02]  /*2240*/  FFMA.FTZ R109, R133, R108, R109 ;  /* 0x0000006c856d7223 */ /* 0x000fe4000001006d */
[----:B------:R-:W-:Y:S01]  /*2250*/  FMUL.FTZ R108, R128, R107 ;  /* 0x0000006b806c7220 */ /* 0x000fe20000410000 */
[----:B------:R-:W1:Y:S01]  /*2260*/  MUFU.EX2 R105, R105 ;  /* 0x0000006900697308 */ /* 0x000e620000000800 */
[----:B------:R-:W-:-:S02]  /*2270*/  FMUL.FTZ R141, R51, R104 ;  /* 0x00000068338d7220 */ /* 0x000fc40000410000 */
[----:B------:R-:W-:Y:S02]  /*2280*/  FFMA.FTZ R108, R134, R109, R108 ;  /* 0x0000006d866c7223 */ /* 0x000fe4000001006c */
[----:B------:R-:W-:-:S03]  /*2290*/  FMUL.FTZ R104, R50, R104 ;  /* 0x0000006832687220 */ /* 0x000fc60000410000 */
[----:B------:R2:W-:Y:S01]  /*22a0*/  MUFU.EX2 R103, R102 ;  /* 0x0000006600677308 */ /* 0x0005e20000000800 */
[C---:B------:R-:W-:Y:S02]  /*22b0*/  FMUL.FTZ R138, R121.reuse, R138 ;  /* 0x0000008a798a7220 */ /* 0x040fe40000410000 */
[----:B------:R-:W-:Y:S02]  /*22c0*/  FMUL.FTZ R121, R121, R120 ;  /* 0x0000007879797220 */ /* 0x000fe40000410000 */
[----:B0-----:R-:W-:Y:S02]  /*22d0*/  FMUL.FTZ R139, R106, R139 ;  /* 0x0000008b6a8b7220 */ /* 0x001fe40000410000 */
[----:B--2---:R-:W-:Y:S02]  /*22e0*/  FMUL.FTZ R102, R128, R109 ;  /* 0x0000006d80667220 */ /* 0x004fe40000410000 */
[----:B------:R-:W-:Y:S02]  /*22f0*/  FMUL.FTZ R120, R106, R115 ;  /* 0x000000736a787220 */ /* 0x000fe40000410000 */
[----:B------:R-:W-:-:S02]  /*2300*/  FFMA.FTZ R102, R134, R107, -R102 ;  /* 0x0000006b86667223 */ /* 0x000fc40000010866 */
[C---:B------:R-:W-:Y:S01]  /*2310*/  FMUL.FTZ R106, R124.reuse, R108 ;  /* 0x0000006c7c6a7220 */ /* 0x040fe20000410000 */
[----:B------:R-:W0:Y:S01]  /*2320*/  MUFU.EX2 R104, R104 ;  /* 0x0000006800687308 */ /* 0x000e220000000800 */
[C---:B------:R-:W-:Y:S02]  /*2330*/  FMUL.FTZ R136, R123.reuse, R136 ;  /* 0x000000887b887220 */ /* 0x040fe40000410000 */
[----:B------:R-:W-:Y:S02]  /*2340*/  FMUL.FTZ R107, R124, R102 ;  /* 0x000000667c6b7220 */ /* 0x000fe40000410000 */
[----:B------:R-:W-:Y:S02]  /*2350*/  FMUL.FTZ R123, R123, R112 ;  /* 0x000000707b7b7220 */ /* 0x000fe40000410000 */
[C---:B------:R-:W-:Y:S01]  /*2360*/  FFMA.FTZ R106, R135.reuse, R102, -R106 ;  /* 0x00000066876a7223 */ /* 0x040fe2000001086a */
[----:B------:R-:W2:Y:S01]  /*2370*/  MUFU.SIN R115, R149 ;  /* 0x0000009500737308 */ /* 0x000ea20000000400 */
[----:B------:R-:W-:-:S02]  /*2380*/  FFMA.FTZ R107, R135, R108, R107 ;  /* 0x0000006c876b7223 */ /* 0x000fc4000001006b */
[----:B------:R-:W-:Y:S02]  /*2390*/  FMUL.FTZ R102, R123, R106 ;  /* 0x0000006a7b667220 */ /* 0x000fe40000410000 */
[C---:B-1----:R-:W-:Y:S02]  /*23a0*/  FMUL.FTZ R142, R105.reuse, R142 ;  /* 0x0000008e698e7220 */ /* 0x042fe40000410000 */
[----:B------:R-:W-:Y:S02]  /*23b0*/  FMUL.FTZ R117, R105, R117 ;  /* 0x0000007569757220 */ /* 0x000fe40000410000 */
[C---:B------:R-:W-:Y:S02]  /*23c0*/  FMUL.FTZ R137, R122.reuse, R137 ;  /* 0x000000897a897220 */ /* 0x040fe40000410000 */
[----:B------:R-:W-:Y:S02]  /*23d0*/  FMUL.FTZ R105, R123, R107 ;  /* 0x0000006b7b697220 */ /* 0x000fe40000410000 */
[----:B------:R-:W-:-:S02]  /*23e0*/  FMUL.FTZ R122, R122, R111 ;  /* 0x0000006f7a7a7220 */ /* 0x000fc40000410000 */
[C---:B------:R-:W-:Y:S02]  /*23f0*/  FFMA.FTZ R102, R136.reuse, R107, R102 ;  /* 0x0000006b88667223 */ /* 0x040fe40000010066 */
[----:B------:R-:W-:Y:S02]  /*2400*/  FFMA.FTZ R105, R136, R106, -R105 ;  /* 0x0000006a88697223 */ /* 0x000fe40000010869 */
[----:B------:R-:W-:Y:S02]  /*2410*/  FMUL.FTZ R106, R122, R102 ;  /* 0x000000667a6a7220 */ /* 0x000fe40000410000 */
[C---:B0-----:R-:W-:Y:S02]  /*2420*/  FMUL.FTZ R113, R104.reuse, R113 ;  /* 0x0000007168717220 */ /* 0x041fe40000410000 */
[----:B--2---:R-:W-:Y:S01]  /*2430*/  FMUL.FTZ R115, R104, R115 ;  /* 0x0000007368737220 */ /* 0x004fe20000410000 */
[----:B------:R-:W-:Y:S01]  /*2440*/  PRMT R104, RZ, 0x5410, R68 ;  /* 0x00005410ff687816 */ /* 0x000fe20000000044 */
[-C--:B------:R-:W-:Y:S01]  /*2450*/  FFMA.FTZ R109, R137, R105.reuse, -R106 ;  /* 0x00000069896d7223 */ /* 0x080fe2000001086a */
[----:B------:R-:W-:Y:S01]  /*2460*/  PRMT R106, RZ, 0x7610, R68 ;  /* 0x00007610ff6a7816 */ /* 0x000fe20000000044 */
[----:B------:R-:W-:Y:S01]  /*2470*/  FMUL.FTZ R105, R122, R105 ;  /* 0x000000697a697220 */ /* 0x000fe20000410000 */
[----:B------:R-:W-:Y:S01]  /*2480*/  PRMT R68, RZ, 0x5410, R60 ;  /* 0x00005410ff447816 */ /* 0x000fe2000000003c */
[C---:B------:R-:W-:Y:S01]  /*2490*/  FMUL.FTZ R200, R95.reuse, R104 ;  /* 0x000000685fc87220 */ /* 0x040fe20000410000 */
[----:B------:R-:W-:Y:S01]  /*24a0*/  PRMT R107, RZ, 0x7610, R69 ;  /* 0x00007610ff6b7816 */ /* 0x000fe20000000045 */
[----:B------:R-:W-:-:S02]  /*24b0*/  FMUL.FTZ R199, R95, R106 ;  /* 0x0000006a5fc77220 */ /* 0x000fc40000410000 */
[----:B------:R-:W-:Y:S01]  /*24c0*/  FFMA.FTZ R111, R137, R102, R105 ;  /* 0x00000066896f7223 */ /* 0x000fe20000010069 */
[----:B------:R-:W-:Y:S01]  /*24d0*/  PRMT R105, RZ, 0x5410, R69 ;  /* 0x00005410ff697816 */ /* 0x000fe20000000045 */
[C---:B------:R-:W-:Y:S02]  /*24e0*/  FMUL.FTZ R200, R68.reuse, R200 ;  /* 0x000000c844c87220 */ /* 0x040fe40000410000 */
[----:B------:R-:W-:Y:S01]  /*24f0*/  FMUL.FTZ R199, R68, R199 ;  /* 0x000000c744c77220 */ /* 0x000fe20000410000 */
[----:B------:R-:W-:Y:S01]  /*2500*/  PRMT R68, RZ, 0x7610, R60 ;  /* 0x00007610ff447816 */ /* 0x000fe2000000003c */
[C---:B------:R-:W-:Y:S02]  /*2510*/  FMUL.FTZ R202, R96.reuse, R105 ;  /* 0x0000006960ca7220 */ /* 0x040fe40000410000 */
[----:B------:R-:W-:Y:S02]  /*2520*/  FMUL.FTZ R201, R96, R107 ;  /* 0x0000006b60c97220 */ /* 0x000fe40000410000 */
[----:B------:R-:W-:-:S02]  /*2530*/  FMUL.FTZ R102, R200, R130 ;  /* 0x00000082c8667220 */ /* 0x000fc40000410000 */
[C---:B------:R-:W-:Y:S02]  /*2540*/  FMUL.FTZ R202, R68.reuse, R202 ;  /* 0x000000ca44ca7220 */ /* 0x040fe40000410000 */
[----:B------:R-:W-:Y:S02]  /*2550*/  FMUL.FTZ R201, R68, R201 ;  /* 0x000000c944c97220 */ /* 0x000fe40000410000 */
[C---:B------:R-:W-:Y:S02]  /*2560*/  FMUL.FTZ R68, R199.reuse, R130 ;  /* 0x00000082c7447220 */ /* 0x040fe40000410000 */
[-C--:B------:R-:W-:Y:S01]  /*2570*/  FFMA.FTZ R102, R199, R129.reuse, R102 ;  /* 0x00000081c7667223 */ /* 0x080fe20000010066 */
[----:B------:R-:W0:Y:S01]  /*2580*/  MUFU.EX2 R143, R141 ;  /* 0x0000008d008f7308 */ /* 0x000e220000000800 */
[----:B------:R-:W-:Y:S01]  /*2590*/  PRMT R108, RZ, 0x5410, R70 ;  /* 0x00005410ff6c7816 */ /* 0x000fe20000000046 */
[----:B------:R-:W-:Y:S02]  /*25a0*/  FFMA.FTZ R69, R200, R129, -R68 ;  /* 0x00000081c8457223 */ /* 0x000fe40000010844 */
[----:B------:R-:W-:Y:S01]  /*25b0*/  FADD.FTZ R102, R201, R102 ;  /* 0x00000066c9667221 */ /* 0x000fe20000010000 */
[----:B------:R-:W-:Y:S01]  /*25c0*/  PRMT R112, RZ, 0x5410, R61 ;  /* 0x00005410ff707816 */ /* 0x000fe2000000003d */
[----:B------:R-:W-:Y:S01]  /*25d0*/  FADD.FTZ R69, R202, R69 ;  /* 0x00000045ca457221 */ /* 0x000fe20000010000 */
[----:B------:R-:W-:Y:S01]  /*25e0*/  PRMT R110, RZ, 0x7610, R70 ;  /* 0x00007610ff6e7816 */ /* 0x000fe20000000046 */
[----:B------:R-:W-:-:S02]  /*25f0*/  FMUL.FTZ R68, R127, R102 ;  /* 0x000000667f447220 */ /* 0x000fc40000410000 */
[----:B------:R-:W-:Y:S02]  /*2600*/  FMUL.FTZ R204, R93, R108 ;  /* 0x0000006c5dcc7220 */ /* 0x000fe40000410000 */
[C---:B------:R-:W-:Y:S02]  /*2610*/  FMUL.FTZ R114, R103.reuse, R114 ;  /* 0x0000007267727220 */ /* 0x040fe40000410000 */
[----:B------:R-:W-:Y:S02]  /*2620*/  FMUL.FTZ R116, R103, R116 ;  /* 0x0000007467747220 */ /* 0x000fe40000410000 */
[----:B------:R-:W-:Y:S02]  /*2630*/  FMUL.FTZ R70, R121, R111 ;  /* 0x0000006f79467220 */ /* 0x000fe40000410000 */
[----:B------:R-:W-:Y:S02]  /*2640*/  FFMA.FTZ R103, R132, R69, -R68 ;  /* 0x0000004584677223 */ /* 0x000fe40000010844 */
[----:B------:R-:W-:-:S02]  /*2650*/  FMUL.FTZ R203, R93, R110 ;  /* 0x0000006e5dcb7220 */ /* 0x000fc40000410000 */
[----:B------:R-:W-:Y:S02]  /*2660*/  FMUL.FTZ R204, R112, R204 ;  /* 0x000000cc70cc7220 */ /* 0x000fe40000410000 */
[----:B------:R-:W-:Y:S02]  /*2670*/  FMUL.FTZ R69, R127, R69 ;  /* 0x000000457f457220 */ /* 0x000fe40000410000 */
[-C--:B------:R-:W-:Y:S02]  /*2680*/  FFMA.FTZ R70, R138, R109.reuse, -R70 ;  /* 0x0000006d8a467223 */ /* 0x080fe40000010846 */
[----:B------:R-:W-:Y:S02]  /*2690*/  FMUL.FTZ R109, R121, R109 ;  /* 0x0000006d796d7220 */ /* 0x000fe40000410000 */
[----:B------:R-:W-:Y:S02]  /*26a0*/  FMUL.FTZ R203, R112, R203 ;  /* 0x000000cb70cb7220 */ /* 0x000fe40000410000 */
[----:B------:R-:W-:-:S02]  /*26b0*/  FFMA.FTZ R102, R132, R102, R69 ;  /* 0x0000006684667223 */ /* 0x000fc40000010045 */
[----:B------:R-:W-:Y:S01]  /*26c0*/  FADD.FTZ R103, R204, R103 ;  /* 0x00000067cc677221 */ /* 0x000fe20000010000 */
[----:B------:R-:W1:Y:S01]  /*26d0*/  MUFU.EX2 R119, R119 ;  /* 0x0000007700777308 */ /* 0x000e620000000800 */
[C---:B0-----:R-:W-:Y:S02]  /*26e0*/  FMUL.FTZ R141, R143.reuse, R146 ;  /* 0x000000928f8d7220 */ /* 0x041fe40000410000 */
[----:B------:R-:W-:Y:S02]  /*26f0*/  FMUL.FTZ R118, R143, R118 ;  /* 0x000000768f767220 */ /* 0x000fe40000410000 */
[----:B------:R-:W-:Y:S01]  /*2700*/  FFMA.FTZ R143, R138, R111, R109 ;  /* 0x0000006f8a8f7223 */ /* 0x000fe2000001006d */
[--C-:B------:R-:W-:Y:S01]  /*2710*/  PRMT R111, RZ, 0x7610, R71.reuse ;  /* 0x00007610ff6f7816 */ /* 0x100fe20000000047 */
[----:B------:R-:W-:Y:S02]  /*2720*/  FADD.FTZ R102, R203, R102 ;  /* 0x00000066cb667221 */ /* 0x000fe40000010000 */
[----:B------:R-:W-:Y:S01]  /*2730*/  FMUL.FTZ R68, R126, R103 ;  /* 0x000000677e447220 */ /* 0x000fe20000410000 */
[----:B------:R-:W-:Y:S01]  /*2740*/  PRMT R109, RZ, 0x5410, R71 ;  /* 0x00005410ff6d7816 */ /* 0x000fe20000000047 */
[----:B------:R-:W-:-:S02]  /*2750*/  FMUL.FTZ R206, R94, R111 ;  /* 0x0000006f5ece7220 */ /* 0x000fc40000410000 */
[CC--:B------:R-:W-:Y:S01]  /*2760*/  FFMA.FTZ R69, R131.reuse, R102.reuse, R68 ;  /* 0x0000006683457223 */ /* 0x0c0fe20000010044 */
[----:B------:R-:W-:Y:S01]  /*2770*/  PRMT R68, RZ, 0x7610, R61 ;  /* 0x00007610ff447816 */ /* 0x000fe2000000003d */
[----:B------:R-:W-:Y:S02]  /*2780*/  FMUL.FTZ R205, R94, R109 ;  /* 0x0000006d5ecd7220 */ /* 0x000fe40000410000 */
[----:B------:R-:W-:Y:S02]  /*2790*/  FMUL.FTZ R102, R126, R102 ;  /* 0x000000667e667220 */ /* 0x000fe40000410000 */
[C---:B------:R-:W-:Y:S01]  /*27a0*/  FMUL.FTZ R206, R68.reuse, R206 ;  /* 0x000000ce44ce7220 */ /* 0x040fe20000410000 */
[----:B---3--:R-:W-:Y:S01]  /*27b0*/  PRMT R112, RZ, 0x5410, R72 ;  /* 0x00005410ff707816 */ /* 0x008fe20000000048 */
[----:B------:R-:W-:Y:S02]  /*27c0*/  FMUL.FTZ R205, R68, R205 ;  /* 0x000000cd44cd7220 */ /* 0x000fe40000410000 */
[----:B------:R-:W-:-:S02]  /*27d0*/  FFMA.FTZ R102, R131, R103, -R102 ;  /* 0x0000006783667223 */ /* 0x000fc40000010866 */
[----:B------:R-:W-:Y:S02]  /*27e0*/  FADD.FTZ R68, R206, R69 ;  /* 0x00000045ce447221 */ /* 0x000fe40000010000 */
[C---:B-1----:R-:W-:Y:S01]  /*27f0*/  FMUL.FTZ R140, R119.reuse, R140 ;  /* 0x0000008c778c7220 */ /* 0x042fe20000410000 */
[----:B------:R-:W-:Y:S01]  /*2800*/  PRMT R103, RZ, 0x5410, R62 ;  /* 0x00005410ff677816 */ /* 0x000fe2000000003e */
[----:B------:R-:W-:Y:S01]  /*2810*/  FMUL.FTZ R119, R119, R144 ;  /* 0x0000009077777220 */ /* 0x000fe20000410000 */
[----:B------:R-:W-:Y:S01]  /*2820*/  PRMT R144, RZ, 0x7610, R72 ;  /* 0x00007610ff907816 */ /* 0x000fe20000000048 */
[----:B------:R-:W-:Y:S02]  /*2830*/  FADD.FTZ R102, R205, R102 ;  /* 0x00000066cd667221 */ /* 0x000fe40000010000 */
[----:B------:R-:W-:Y:S02]  /*2840*/  FMUL.FTZ R69, R125, R68 ;  /* 0x000000447d457220 */ /* 0x000fe40000410000 */
[----:B------:R-:W-:-:S02]  /*2850*/  FMUL.FTZ R208, R91, R112 ;  /* 0x000000705bd07220 */ /* 0x000fc40000410000 */
[C---:B------:R-:W-:Y:S02]  /*2860*/  FMUL.FTZ R71, R120.reuse, R143 ;  /* 0x0000008f78477220 */ /* 0x040fe40000410000 */
[----:B------:R-:W-:Y:S02]  /*2870*/  FFMA.FTZ R69, R133, R102, -R69 ;  /* 0x0000006685457223 */ /* 0x000fe40000010845 */
[----:B------:R-:W-:Y:S02]  /*2880*/  FMUL.FTZ R207, R91, R144 ;  /* 0x000000905bcf7220 */ /* 0x000fe40000410000 */
[----:B------:R-:W-:Y:S02]  /*2890*/  FMUL.FTZ R102, R125, R102 ;  /* 0x000000667d667220 */ /* 0x000fe40000410000 */
[----:B------:R-:W-:Y:S02]  /*28a0*/  FMUL.FTZ R208, R103, R208 ;  /* 0x000000d067d07220 */ /* 0x000fe40000410000 */
[-C--:B------:R-:W-:Y:S01]  /*28b0*/  FFMA.FTZ R72, R139, R70.reuse, -R71 ;  /* 0x000000468b487223 */ /* 0x080fe20000010847 */
[----:B------:R-:W-:Y:S01]  /*28c0*/  PRMT R145, RZ, 0x7610, R73 ;  /* 0x00007610ff917816 */ /* 0x000fe20000000049 */
[----:B------:R-:W-:-:S02]  /*28d0*/  FMUL.FTZ R70, R120, R70 ;  /* 0x0000004678467220 */ /* 0x000fc40000410000 */
[----:B------:R-:W-:Y:S02]  /*28e0*/  FFMA.FTZ R102, R133, R68, R102 ;  /* 0x0000004485667223 */ /* 0x000fe40000010066 */
[----:B------:R-:W-:Y:S02]  /*28f0*/  FMUL.FTZ R207, R103, R207 ;  /* 0x000000cf67cf7220 */ /* 0x000fe40000410000 */
[----:B------:R-:W-:Y:S02]  /*2900*/  FADD.FTZ R69, R208, R69 ;  /* 0x00000045d0457221 */ /* 0x000fe40000010000 */
[----:B------:R-:W-:Y:S01]  /*2910*/  FFMA.FTZ R103, R139, R143, R70 ;  /* 0x0000008f8b677223 */ /* 0x000fe20000010046 */
[----:B------:R-:W-:Y:S01]  /*2920*/  PRMT R143, RZ, 0x5410, R73 ;  /* 0x00005410ff8f7816 */ /* 0x000fe20000000049 */
[----:B------:R-:W-:Y:S01]  /*2930*/  FADD.FTZ R71, R207, R102 ;  /* 0x00000066cf477221 */ /* 0x000fe20000010000 */
[----:B------:R-:W-:Y:S01]  /*2940*/  PRMT R70, RZ, 0x7610, R62 ;  /* 0x00007610ff467816 */ /* 0x000fe2000000003e */
[----:B------:R-:W-:-:S02]  /*2950*/  FMUL.FTZ R68, R128, R69 ;  /* 0x0000004580447220 */ /* 0x000fc40000410000 */
[----:B------:R-:W-:Y:S02]  /*2960*/  FMUL.FTZ R209, R92, R145 ;  /* 0x000000915cd17220 */ /* 0x000fe40000410000 */
[----:B------:R-:W-:Y:S02]  /*2970*/  FFMA.FTZ R68, R134, R71, R68 ;  /* 0x0000004786447223 */ /* 0x000fe40000010044 */
[----:B------:R-:W-:Y:S02]  /*2980*/  FMUL.FTZ R210, R92, R143 ;  /* 0x0000008f5cd27220 */ /* 0x000fe40000410000 */
[----:B------:R-:W-:Y:S02]  /*2990*/  FMUL.FTZ R71, R128, R71 ;  /* 0x0000004780477220 */ /* 0x000fe40000410000 */
[C---:B------:R-:W-:Y:S02]  /*29a0*/  FMUL.FTZ R209, R70.reuse, R209 ;  /* 0x000000d146d17220 */ /* 0x040fe40000410000 */
[----:B------:R-:W-:-:S02]  /*29b0*/  FMUL.FTZ R210, R70, R210 ;  /* 0x000000d246d27220 */ /* 0x000fc40000410000 */
[----:B------:R-:W-:Y:S02]  /*29c0*/  FFMA.FTZ R71, R134, R69, -R71 ;  /* 0x0000004586477223 */ /* 0x000fe40000010847 */
[----:B------:R-:W-:Y:S01]  /*29d0*/  FADD.FTZ R68, R209, R68 ;  /* 0x00000044d1447221 */ /* 0x000fe20000010000 */
[--C-:B------:R-:W-:Y:S01]  /*29e0*/  PRMT R146, RZ, 0x5410, R74.reuse ;  /* 0x00005410ff927816 */ /* 0x100fe2000000004a */
[----:B------:R-:W-:Y:S02]  /*29f0*/  FADD.FTZ R71, R210, R71 ;  /* 0x00000047d2477221 */ /* 0x000fe40000010000 */
[----:B------:R-:W-:Y:S01]  /*2a00*/  FMUL.FTZ R70, R124, R68 ;  /* 0x000000447c467220 */ /* 0x000fe20000410000 */
[----:B------:R-:W-:Y:S01]  /*2a10*/  PRMT R148, RZ, 0x7610, R74 ;  /* 0x00007610ff947816 */ /* 0x000fe2000000004a */
[----:B------:R-:W-:Y:S02]  /*2a20*/  FMUL.FTZ R218, R89, R146 ;  /* 0x0000009259da7220 */ /* 0x000fe40000410000 */
[----:B------:R-:W-:Y:S01]  /*2a30*/  FFMA.FTZ R69, R135, R71, -R70 ;  /* 0x0000004787457223 */ /* 0x000fe20000010846 */
[----:B------:R-:W-:Y:S01]  /*2a40*/  PRMT R70, RZ, 0x5410, R63 ;  /* 0x00005410ff467816 */ /* 0x000fe2000000003f */
[----:B------:R-:W-:-:S02]  /*2a50*/  FMUL.FTZ R217, R89, R148 ;  /* 0x0000009459d97220 */ /* 0x000fc40000410000 */
[----:B------:R-:W-:Y:S02]  /*2a60*/  FMUL.FTZ R71, R124, R71 ;  /* 0x000000477c477220 */ /* 0x000fe40000410000 */
[C---:B------:R-:W-:Y:S01]  /*2a70*/  FMUL.FTZ R218, R70.reuse, R218 ;  /* 0x000000da46da7220 */ /* 0x040fe20000410000 */
[----:B------:R-:W-:Y:S01]  /*2a80*/  PRMT R149, RZ, 0x7610, R75 ;  /* 0x00007610ff957816 */ /* 0x000fe2000000004b */
[----:B------:R-:W-:Y:S02]  /*2a90*/  FMUL.FTZ R217, R70, R217 ;  /* 0x000000d946d97220 */ /* 0x000fe40000410000 */
[----:B------:R-:W-:Y:S02]  /*2aa0*/  FFMA.FTZ R68, R135, R68, R71 ;  /* 0x0000004487447223 */ /* 0x000fe40000010047 */
[----:B------:R-:W-:Y:S01]  /*2ab0*/  FADD.FTZ R69, R218, R69 ;  /* 0x00000045da457221 */ /* 0x000fe20000010000 */
[----:B------:R-:W-:Y:S01]  /*2ac0*/  PRMT R147, RZ, 0x5410, R75 ;  /* 0x00005410ff937816 */ /* 0x000fe2000000004b */
[----:B------:R-:W-:Y:S01]  /*2ad0*/  FADD.FTZ R68, R217, R68 ;  /* 0x00000044d9447221 */ /* 0x000fe20000010000 */
[----:B------:R-:W-:Y:S01]  /*2ae0*/  PRMT R74, RZ, 0x7610, R63 ;  /* 0x00007610ff4a7816 */ /* 0x000fe2000000003f */
[----:B------:R-:W-:-:S02]  /*2af0*/  FMUL.FTZ R71, R123, R69 ;  /* 0x000000457b477220 */ /* 0x000fc40000410000 */
[----:B------:R-:W-:Y:S02]  /*2b00*/  FMUL.FTZ R215, R90, R149 ;  /* 0x000000955ad77220 */ /* 0x000fe40000410000 */
[----:B------:R-:W-:Y:S02]  /*2b10*/  FMUL.FTZ R73, R119, R103 ;  /* 0x0000006777497220 */ /* 0x000fe40000410000 */
[-C--:B------:R-:W-:Y:S02]  /*2b20*/  FFMA.FTZ R70, R136, R68.reuse, R71 ;  /* 0x0000004488467223 */ /* 0x080fe40000010047 */
[----:B------:R-:W-:Y:S02]  /*2b30*/  FMUL.FTZ R216, R90, R147 ;  /* 0x000000935ad87220 */ /* 0x000fe40000410000 */
[----:B------:R-:W-:Y:S02]  /*2b40*/  FMUL.FTZ R68, R123, R68 ;  /* 0x000000447b447220 */ /* 0x000fe40000410000 */
[----:B------:R-:W-:-:S02]  /*2b50*/  FMUL.FTZ R215, R74, R215 ;  /* 0x000000d74ad77220 */ /* 0x000fc40000410000 */
[-C--:B------:R-:W-:Y:S02]  /*2b60*/  FFMA.FTZ R73, R140, R72.reuse, -R73 ;  /* 0x000000488c497223 */ /* 0x080fe40000010849 */
[----:B------:R-:W-:Y:S02]  /*2b70*/  FMUL.FTZ R72, R119, R72 ;  /* 0x0000004877487220 */ /* 0x000fe40000410000 */
[----:B------:R-:W-:Y:S02]  /*2b80*/  FMUL.FTZ R216, R74, R216 ;  /* 0x000000d84ad87220 */ /* 0x000fe40000410000 */
[----:B------:R-:W-:Y:S02]  /*2b90*/  FFMA.FTZ R69, R136, R69, -R68 ;  /* 0x0000004588457223 */ /* 0x000fe40000010844 */
[----:B------:R-:W-:Y:S02]  /*2ba0*/  FADD.FTZ R70, R215, R70 ;  /* 0x00000046d7467221 */ /* 0x000fe40000010000 */
[----:B------:R-:W-:-:S02]  /*2bb0*/  FFMA.FTZ R72, R140, R103, R72 ;  /* 0x000000678c487223 */ /* 0x000fc40000010048 */
[----:B------:R-:W-:Y:S01]  /*2bc0*/  FMUL.FTZ R71, R118, R73 ;  /* 0x0000004976477220 */ /* 0x000fe20000410000 */
[--C-:B------:R-:W-:Y:S01]  /*2bd0*/  PRMT R152, RZ, 0x7610, R76.reuse ;  /* 0x00007610ff987816 */ /* 0x100fe2000000004c */
[----:B------:R-:W-:Y:S02]  /*2be0*/  FADD.FTZ R69, R216, R69 ;  /* 0x00000045d8457221 */ /* 0x000fe40000010000 */
[----:B------:R-:W-:Y:S02]  /*2bf0*/  FMUL.FTZ R68, R122, R70 ;  /* 0x000000467a447220 */ /* 0x000fe40000410000 */
[-C--:B------:R-:W-:Y:S01]  /*2c00*/  FMUL.FTZ R74, R118, R72.reuse ;  /* 0x00000048764a7220 */ /* 0x080fe20000410000 */
[----:B------:R-:W-:Y:S01]  /*2c10*/  PRMT R150, RZ, 0x5410, R76 ;  /* 0x00005410ff967816 */ /* 0x000fe2000000004c */
[----:B------:R-:W-:Y:S02]  /*2c20*/  FFMA.FTZ R72, R141, R72, R71 ;  /* 0x000000488d487223 */ /* 0x000fe40000010047 */
[-C--:B------:R-:W-:Y:S01]  /*2c30*/  FFMA.FTZ R71, R137, R69.reuse, -R68 ;  /* 0x0000004589477223 */ /* 0x080fe20000010844 */
[----:B------:R-:W-:Y:S01]  /*2c40*/  PRMT R68, RZ, 0x5410, R64 ;  /* 0x00005410ff447816 */ /* 0x000fe20000000040 */
[----:B------:R-:W-:-:S02]  /*2c50*/  FMUL.FTZ R69, R122, R69 ;  /* 0x000000457a457220 */ /* 0x000fc40000410000 */
[C---:B------:R-:W-:Y:S02]  /*2c60*/  FMUL.FTZ R219, R55.reuse, R152 ;  /* 0x0000009837db7220 */ /* 0x040fe40000410000 */
[----:B------:R-:W-:Y:S02]  /*2c70*/  FMUL.FTZ R220, R55, R150 ;  /* 0x0000009637dc7220 */ /* 0x000fe40000410000 */
[----:B------:R-:W-:Y:S02]  /*2c80*/  FFMA.FTZ R70, R137, R70, R69 ;  /* 0x0000004689467223 */ /* 0x000fe40000010045 */
[C---:B------:R-:W-:Y:S01]  /*2c90*/  FMUL.FTZ R219, R68.reuse, R219 ;  /* 0x000000db44db7220 */ /* 0x040fe20000410000 */
[--C-:B------:R-:W-:Y:S01]  /*2ca0*/  PRMT R151, RZ, 0x5410, R77.reuse ;  /* 0x00005410ff977816 */ /* 0x100fe2000000004d */
[----:B------:R-:W-:Y:S02]  /*2cb0*/  FMUL.FTZ R220, R68, R220 ;  /* 0x000000dc44dc7220 */ /* 0x000fe40000410000 */
[----:B------:R-:W-:Y:S01]  /*2cc0*/  FADD.FTZ R70, R219, R70 ;  /* 0x00000046db467221 */ /* 0x000fe20000010000 */
[----:B------:R-:W-:Y:S01]  /*2cd0*/  PRMT R153, RZ, 0x7610, R77 ;  /* 0x00007610ff997816 */ /* 0x000fe2000000004d */
[----:B------:R-:W-:Y:S01]  /*2ce0*/  FFMA.FTZ R74, R141, R73, -R74 ;  /* 0x000000498d4a7223 */ /* 0x000fe2000001084a */
[----:B------:R-:W-:Y:S01]  /*2cf0*/  PRMT R73, RZ, 0x7610, R64 ;  /* 0x00007610ff497816 */ /* 0x000fe20000000040 */
[----:B------:R-:W-:-:S02]  /*2d00*/  FADD.FTZ R71, R220, R71 ;  /* 0x00000047dc477221 */ /* 0x000fc40000010000 */
[C---:B------:R-:W-:Y:S02]  /*2d10*/  FMUL.FTZ R224, R88.reuse, R151 ;  /* 0x0000009758e07220 */ /* 0x040fe40000410000 */
[C---:B------:R-:W-:Y:S02]  /*2d20*/  FMUL.FTZ R68, R121.reuse, R70 ;  /* 0x0000004679447220 */ /* 0x040fe40000410000 */
[----:B------:R-:W-:Y:S02]  /*2d30*/  FMUL.FTZ R69, R121, R71 ;  /* 0x0000004779457220 */ /* 0x000fe40000410000 */
[----:B------:R-:W-:Y:S02]  /*2d40*/  FMUL.FTZ R223, R88, R153 ;  /* 0x0000009958df7220 */ /* 0x000fe40000410000 */
[C---:B------:R-:W-:Y:S02]  /*2d50*/  FMUL.FTZ R224, R73.reuse, R224 ;  /* 0x000000e049e07220 */ /* 0x040fe40000410000 */
[----:B------:R-:W-:Y:S01]  /*2d60*/  FFMA.FTZ R71, R138, R71, -R68 ;  /* 0x000000478a477223 */ /* 0x000fe20000010844 */
[----:B------:R-:W-:Y:S01]  /*2d70*/  PRMT R156, RZ, 0x7610, R78 ;  /* 0x00007610ff9c7816 */ /* 0x000fe2000000004e */
[----:B------:R-:W-:-:S02]  /*2d80*/  FMUL.FTZ R223, R73, R223 ;  /* 0x000000df49df7220 */ /* 0x000fc40000410000 */
[----:B------:R-:W-:Y:S02]  /*2d90*/  FFMA.FTZ R70, R138, R70, R69 ;  /* 0x000000468a467223 */ /* 0x000fe40000010045 */
[----:B------:R-:W-:Y:S01]  /*2da0*/  FADD.FTZ R71, R224, R71 ;  /* 0x00000047e0477221 */ /* 0x000fe20000010000 */
[----:B------:R-:W-:Y:S01]  /*2db0*/  PRMT R75, RZ, 0x5410, R65 ;  /* 0x00005410ff4b7816 */ /* 0x000fe20000000041 */
[----:B------:R-:W-:Y:S01]  /*2dc0*/  FADD.FTZ R70, R223, R70 ;  /* 0x00000046df467221 */ /* 0x000fe20000010000 */
        /* <DEDUP_REMOVED lines=8> */
[-C--:B------:R-:W-:Y:S01]  /*2e50*/  FFMA.FTZ R73, R142, R74.reuse, -R69 ;  /* 0x0000004a8e497223 */ /* 0x080fe20000010845 */
[----:B------:R-:W-:Y:S01]  /*2e60*/  PRMT R155, RZ, 0x5410, R79 ;  /* 0x00005410ff9b7816 */ /* 0x000fe2000000004f */
[----:B------:R-:W-:-:S02]  /*2e70*/  FMUL.FTZ R69, R117, R74 ;  /* 0x0000004a75457220 */ /* 0x000fc40000410000 */
[----:B------:R-:W-:Y:S02]  /*2e80*/  FMUL.FTZ R226, R75, R226 ;  /* 0x000000e24be27220 */ /* 0x000fe40000410000 */
[----:B------:R-:W-:Y:S02]  /*2e90*/  FFMA.FTZ R71, R139, R71, -R70 ;  /* 0x000000478b477223 */ /* 0x000fe40000010846 */
[----:B------:R-:W-:Y:S01]  /*2ea0*/  FADD.FTZ R68, R225, R68 ;  /* 0x00000044e1447221 */ /* 0x000fe20000010000 */
[----:B------:R-:W-:Y:S01]  /*2eb0*/  PRMT R157, RZ, 0x7610, R79 ;  /* 0x00007610ff9d7816 */ /* 0x000fe2000000004f */
[----:B------:R-:W-:Y:S01]  /*2ec0*/  FFMA.FTZ R75, R142, R72, R69 ;  /* 0x000000488e4b7223 */ /* 0x000fe20000010045 */
[----:B------:R-:W-:Y:S01]  /*2ed0*/  PRMT R70, RZ, 0x7610, R65 ;  /* 0x00007610ff467816 */ /* 0x000fe20000000041 */
[----:B------:R-:W-:Y:S02]  /*2ee0*/  FADD.FTZ R71, R226, R71 ;  /* 0x00000047e2477221 */ /* 0x000fe40000010000 */
[----:B------:R-:W-:-:S02]  /*2ef0*/  FMUL.FTZ R69, R119, R68 ;  /* 0x0000004477457220 */ /* 0x000fc40000410000 */
[----:B------:R-:W-:Y:S02]  /*2f00*/  FMUL.FTZ R228, R54, R155 ;  /* 0x0000009b36e47220 */ /* 0x000fe40000410000 */
[----:B------:R-:W-:Y:S02]  /*2f10*/  FFMA.FTZ R69, R140, R71, -R69 ;  /* 0x000000478c457223 */ /* 0x000fe40000010845 */
[----:B------:R-:W-:Y:S02]  /*2f20*/  FMUL.FTZ R227, R54, R157 ;  /* 0x0000009d36e37220 */ /* 0x000fe40000410000 */
[----:B------:R-:W-:Y:S02]  /*2f30*/  FMUL.FTZ R71, R119, R71 ;  /* 0x0000004777477220 */ /* 0x000fe40000410000 */
[C---:B------:R-:W-:Y:S01]  /*2f40*/  FMUL.FTZ R228, R70.reuse, R228 ;  /* 0x000000e446e47220 */ /* 0x040fe20000410000 */
[----:B----4-:R-:W-:Y:S01]  /*2f50*/  PRMT R160, RZ, 0x7610, R80 ;  /* 0x00007610ffa07816 */ /* 0x010fe20000000050 */
        /* <DEDUP_REMOVED lines=8> */
[----:B------:R-:W-:-:S02]  /*2fe0*/  FFMA.FTZ R70, R141, R68, R70 ;  /* 0x000000448d467223 */ /* 0x000fc40000010046 */
[----:B------:R-:W-:Y:S02]  /*2ff0*/  FMUL.FTZ R230, R51, R158 ;  /* 0x0000009e33e67220 */ /* 0x000fe40000410000 */
[----:B------:R-:W-:Y:S02]  /*3000*/  FMUL.FTZ R68, R118, R68 ;  /* 0x0000004476447220 */ /* 0x000fe40000410000 */
[C---:B------:R-:W-:Y:S01]  /*3010*/  FMUL.FTZ R229, R74.reuse, R229 ;  /* 0x000000e54ae57220 */ /* 0x040fe20000410000 */
[----:B------:R-:W-:Y:S01]  /*3020*/  ISETP.NE.AND P0, PT, R99, 0x7f, PT ;  /* 0x0000007f6300780c */ /* 0x000fe20003f05270 */
[----:B------:R-:W-:Y:S02]  /*3030*/  FFMA.FTZ R69, R141, R69, -R68 ;  /* 0x000000458d457223 */ /* 0x000fe40000010844 */
[----:B------:R-:W-:Y:S02]  /*3040*/  FMUL.FTZ R230, R74, R230 ;  /* 0x000000e64ae67220 */ /* 0x000fe40000410000 */
[----:B------:R-:W-:-:S02]  /*3050*/  FADD.FTZ R70, R229, R70 ;  /* 0x00000046e5467221 */ /* 0x000fc40000010000 */
[----:B------:R-:W-:Y:S01]  /*3060*/  FMUL.FTZ R71, R116, R75 ;  /* 0x0000004b74477220 */ /* 0x000fe20000410000 */
[----:B------:R-:W-:Y:S01]  /*3070*/  PRMT R159, RZ, 0x5410, R81 ;  /* 0x00005410ff9f7816 */ /* 0x000fe20000000051 */
[----:B------:R-:W-:Y:S02]  /*3080*/  FADD.FTZ R69, R230, R69 ;  /* 0x00000045e6457221 */ /* 0x000fe40000010000 */
[----:B------:R-:W-:Y:S02]  /*3090*/  FMUL.FTZ R68, R117, R70 ;  /* 0x0000004675447220 */ /* 0x000fe40000410000 */
[----:B------:R-:W-:Y:S01]  /*30a0*/  FFMA.FTZ R72, R114, R73, -R71 ;  /* 0x0000004972487223 */ /* 0x000fe20000010847 */
[----:B------:R-:W-:Y:S01]  /*30b0*/  PRMT R161, RZ, 0x7610, R81 ;  /* 0x00007610ffa17816 */ /* 0x000fe20000000051 */
[----:B------:R-:W-:Y:S01]  /*30c0*/  FFMA.FTZ R71, R142, R69, -R68 ;  /* 0x000000458e477223 */ /* 0x000fe20000010844 */
[----:B------:R-:W-:Y:S01]  /*30d0*/  PRMT R68, RZ, 0x7610, R66 ;  /* 0x00007610ff447816 */ /* 0x000fe20000000042 */
[C---:B------:R-:W-:Y:S01]  /*30e0*/  FMUL.FTZ R222, R52.reuse, R159 ;  /* 0x0000009f34de7220 */ /* 0x040fe20000410000 */
[----:B------:R0:W1:Y:S01]  /*30f0*/  @P0 LDS.64 R102, [R99.X8+0x8788] ;  /* 0x0087880063660984 */ /* 0x0000620000008a00 */
[----:B------:R-:W-:-:S02]  /*3100*/  FMUL.FTZ R221, R52, R161 ;  /* 0x000000a134dd7220 */ /* 0x000fc40000410000 */
[----:B------:R-:W-:Y:S02]  /*3110*/  FMUL.FTZ R69, R117, R69 ;  /* 0x0000004575457220 */ /* 0x000fe40000410000 */
[C---:B------:R-:W-:Y:S02]  /*3120*/  FMUL.FTZ R222, R68.reuse, R222 ;  /* 0x000000de44de7220 */ /* 0x040fe40000410000 */
[----:B------:R-:W-:Y:S02]  /*3130*/  FMUL.FTZ R221, R68, R221 ;  /* 0x000000dd44dd7220 */ /* 0x000fe40000410000 */
[----:B------:R-:W-:Y:S02]  /*3140*/  FFMA.FTZ R70, R142, R70, R69 ;  /* 0x000000468e467223 */ /* 0x000fe40000010045 */
[----:B------:R-:W-:Y:S01]  /*3150*/  FADD.FTZ R71, R222, R71 ;  /* 0x00000047de477221 */ /* 0x000fe20000010000 */
[----:B------:R-:W-:Y:S01]  /*3160*/  PRMT R164, RZ, 0x7610, R82 ;  /* 0x00007610ffa47816 */ /* 0x000fe20000000052 */
[----:B------:R-:W-:Y:S01]  /*3170*/  FADD.FTZ R69, R221, R70 ;  /* 0x00000046dd457221 */ /* 0x000fe20000010000 */
[----:B------:R-:W-:Y:S01]  /*3180*/  PRMT R162, RZ, 0x5410, R82 ;  /* 0x00005410ffa27816 */ /* 0x000fe20000000052 */
[----:B------:R-:W-:Y:S01]  /*3190*/  FMUL.FTZ R68, R116, R71 ;  /* 0x0000004774447220 */ /* 0x000fe20000410000 */
[----:B------:R-:W-:Y:S01]  /*31a0*/  PRMT R70, RZ, 0x5410, R67 ;  /* 0x00005410ff467816 */ /* 0x000fe20000000043 */
[----:B------:R-:W-:-:S02]  /*31b0*/  FMUL.FTZ R213, R49, R164 ;  /* 0x000000a431d57220 */ /* 0x000fc40000410000 */
[-C--:B------:R-:W-:Y:S02]  /*31c0*/  FFMA.FTZ R68, R114, R69.reuse, R68 ;  /* 0x0000004572447223 */ /* 0x080fe40000010044 */
[----:B------:R-:W-:Y:S02]  /*31d0*/  FMUL.FTZ R214, R49, R162 ;  /* 0x000000a231d67220 */ /* 0x000fe40000410000 */
[----:B------:R-:W-:Y:S01]  /*31e0*/  FMUL.FTZ R69, R116, R69 ;  /* 0x0000004574457220 */ /* 0x000fe20000410000 */
[--C-:B------:R-:W-:Y:S01]  /*31f0*/  PRMT R163, RZ, 0x5410, R83.reuse ;  /* 0x00005410ffa37816 */ /* 0x100fe20000000053 */
[C---:B------:R-:W-:Y:S01]  /*3200*/  FMUL.FTZ R213, R70.reuse, R213 ;  /* 0x000000d546d57220 */ /* 0x040fe20000410000 */
[----:B------:R-:W-:Y:S01]  /*3210*/  PRMT R165, RZ, 0x7610, R83 ;  /* 0x00007610ffa57816 */ /* 0x000fe20000000053 */
[----:B------:R-:W-:Y:S02]  /*3220*/  FMUL.FTZ R214, R70, R214 ;  /* 0x000000d646d67220 */ /* 0x000fe40000410000 */
[----:B------:R-:W-:Y:S01]  /*3230*/  FFMA.FTZ R69, R114, R71, -R69 ;  /* 0x0000004772457223 */ /* 0x000fe20000010845 */
[----:B------:R-:W-:Y:S01]  /*3240*/  PRMT R71, RZ, 0x7610, R67 ;  /* 0x00007610ff477816 */ /* 0x000fe20000000043 */
[----:B------:R-:W-:-:S02]  /*3250*/  FADD.FTZ R70, R213, R68 ;  /* 0x00000044d5467221 */ /* 0x000fc40000010000 */
[C---:B------:R-:W-:Y:S02]  /*3260*/  FMUL.FTZ R212, R50.reuse, R163 ;  /* 0x000000a332d47220 */ /* 0x040fe40000410000 */
[----:B------:R-:W-:Y:S02]  /*3270*/  FMUL.FTZ R211, R50, R165 ;  /* 0x000000a532d37220 */ /* 0x000fe40000410000 */
[----:B------:R-:W-:Y:S02]  /*3280*/  FADD.FTZ R68, R214, R69 ;  /* 0x00000045d6447221 */ /* 0x000fe40000010000 */
[----:B------:R-:W-:Y:S02]  /*3290*/  FMUL.FTZ R73, R116, R73 ;  /* 0x0000004974497220 */ /* 0x000fe40000410000 */
[C---:B------:R-:W-:Y:S02]  /*32a0*/  FMUL.FTZ R212, R71.reuse, R212 ;  /* 0x000000d447d47220 */ /* 0x040fe40000410000 */
[----:B------:R-:W-:-:S02]  /*32b0*/  FMUL.FTZ R211, R71, R211 ;  /* 0x000000d347d37220 */ /* 0x000fc40000410000 */
[C---:B------:R-:W-:Y:S02]  /*32c0*/  FMUL.FTZ R69, R115.reuse, R70 ;  /* 0x0000004673457220 */ /* 0x040fe40000410000 */
[-C--:B------:R-:W-:Y:S02]  /*32d0*/  FMUL.FTZ R71, R115, R68.reuse ;  /* 0x0000004473477220 */ /* 0x080fe40000410000 */
[----:B------:R-:W-:Y:S02]  /*32e0*/  FFMA.FTZ R74, R114, R75, R73 ;  /* 0x0000004b724a7223 */ /* 0x000fe40000010049 */
[C---:B------:R-:W-:Y:S02]  /*32f0*/  FFMA.FTZ R73, R113.reuse, R68, -R69 ;  /* 0x0000004471497223 */ /* 0x040fe40000010845 */
[----:B------:R-:W-:Y:S01]  /*3300*/  FFMA.FTZ R70, R113, R70, R71 ;  /* 0x0000004671467223 */ /* 0x000fe20000010047 */
[----:B------:R-:W-:Y:S01]  /*3310*/  BSSY B0, `(.L_x_2936) ;  /* 0x0000015000007945 */ /* 0x000fe20003800000 */
[----:B------:R-:W-:-:S02]  /*3320*/  FMUL.FTZ R69, R115, R72 ;  /* 0x0000004873457220 */ /* 0x000fc40000410000 */
[-C--:B------:R-:W-:Y:S01]  /*3330*/  FMUL.FTZ R68, R115, R74.reuse ;  /* 0x0000004a73447220 */ /* 0x080fe20000410000 */
[----:B------:R-:W-:Y:S01]  /*3340*/  ISETP.GT.U32.AND P2, PT, R99, 0x1f, PT ;  /* 0x0000001f6300780c */ /* 0x000fe20003f44070 */
[----:B------:R-:W-:Y:S01]  /*3350*/  FADD.FTZ R71, R211, R70 ;  /* 0x00000046d3477221 */ /* 0x000fe20000010000 */
[----:B------:R-:W-:Y:S01]  /*3360*/  LEA.HI R166, R99, R99, RZ, 0x1e ;  /* 0x0000006363a67211 */ /* 0x000fe200078ff0ff */
[C---:B------:R-:W-:Y:S02]  /*3370*/  FFMA.FTZ R69, R113.reuse, R74, R69 ;  /* 0x0000004a71457223 */ /* 0x040fe40000010045 */
[----:B------:R-:W-:Y:S02]  /*3380*/  FFMA.FTZ R68, R113, R72, -R68 ;  /* 0x0000004871447223 */ /* 0x000fe40000010844 */
        /* <DEDUP_REMOVED lines=13> */
.L_x_2937:
[----:B01----:R-:W-:Y:S05]  /*3460*/  BSYNC B0 ;  /* 0x0000000000007941 */ /* 0x003fea0003800000 */
.L_x_2936:
        /* <DEDUP_REMOVED lines=73> */
.L_x_3044:
        /* <DEDUP_REMOVED lines=70> */
.L_x_3045:
        /* <DEDUP_REMOVED lines=19> */
[----:B------:R-:W-:Y:S05]  /*3e90*/  CALL.REL.NOINC `($__internal_73_$__cuda_sm70_shflsync_idx_p) ;  /* 0x00008d5000007944 */ /* 0x000fea0003c00000 */
.L_x_2942:
[----:B------:R-:W-:Y:S05]  /*3ea0*/  BRA.CONV ~URZ, `(.L_x_2943) ;  /* 0x000000637f007947 */ /* 0x000fea000b800000 */
[----:B-1----:R-:W-:Y:S01]  /*3eb0*/  HFMA2.MMA R68, -RZ, RZ, 0, 1.847743988037109375e-06 ;  /* 0x0000001fff447435 */ /* 0x002fe200000001ff */
[----:B0-----:R-:W-:Y:S02]  /*3ec0*/  MOV R72, R77 ;  /* 0x0000004d00487202 */ /* 0x001fe40000000f00 */
[----:B------:R-:W-:Y:S02]  /*3ed0*/  MOV R71, 0x1f ;  /* 0x0000001f00477802 */ /* 0x000fe40000000f00 */
[----:B------:R-:W-:Y:S02]  /*3ee0*/  MOV R69, 0xffffffff ;  /* 0xffffffff00457802 */ /* 0x000fe40000000f00 */
[----:B------:R-:W-:-:S02]  /*3ef0*/  MOV R70, 0x3f10 ;  /* 0x00003f1000467802 */ /* 0x000fc40000000f00 */
[----:B------:R-:W-:Y:S05]  /*3f00*/  CALL.REL.NOINC `($__internal_73_$__cuda_sm70_shflsync_idx_p) ;  /* 0x00008ce000007944 */ /* 0x000fea0003c00000 */
.L_x_2943:
[----:B------:R-:W-:Y:S05]  /*3f10*/  BRA.CONV ~URZ, `(.L_x_2944) ;  /* 0x000000637f007947 */ /* 0x000fea000b800000 */
[----:B-1----:R-:W-:Y:S01]  /*3f20*/  HFMA2.MMA R68, -RZ, RZ, 0, 1.847743988037109375e-06 ;  /* 0x0000001fff447435 */ /* 0x002fe200000001ff */
[----:B0-----:R-:W-:-:S02]  /*3f30*/  MOV R72, R73 ;  /* 0x0000004900487202 */ /* 0x001fc40000000f00 */
[----:B------:R-:W-:Y:S02]  /*3f40*/  MOV R71, 0x1f ;  /* 0x0000001f00477802 */ /* 0x000fe40000000f00 */
[----:B------:R-:W-:Y:S02]  /*3f50*/  MOV R69, 0xffffffff ;  /* 0xffffffff00457802 */ /* 0x000fe40000000f00 */
[----:B------:R-:W-:Y:S02]  /*3f60*/  MOV R70, 0x3f80 ;  /* 0x00003f8000467802 */ /* 0x000fe40000000f00 */
[----:B------:R-:W-:Y:S05]  /*3f70*/  CALL.REL.NOINC `($__internal_73_$__cuda_sm70_shflsync_idx_p) ;  /* 0x00008c7000007944 */ /* 0x000fea0003c00000 */
.L_x_2944:
[----:B------:R-:W-:Y:S05]  /*3f80*/  BRA.CONV ~URZ, `(.L_x_2945) ;  /* 0x000000637f007947 */ /* 0x000fea000b800000 */
[----:B-1----:R-:W-:Y:S01]  /*3f90*/  HFMA2.MMA R68, -RZ, RZ, 0, 1.847743988037109375e-06 ;  /* 0x0000001fff447435 */ /* 0x002fe200000001ff */
[----:B0-----:R-:W-:Y:S02]  /*3fa0*/  MOV R72, R76 ;  /* 0x0000004c00487202 */ /* 0x001fe40000000f00 */
[----:B------:R-:W-:Y:S02]  /*3fb0*/  MOV R71, 0x1f ;  /* 0x0000001f00477802 */ /* 0x000fe40000000f00 */
[----:B------:R-:W-:Y:S02]  /*3fc0*/  MOV R69, 0xffffffff ;  /* 0xffffffff00457802 */ /* 0x000fe40000000f00 */
[----:B------:R-:W-:-:S02]  /*3fd0*/  MOV R70, 0x3ff0 ;  /* 0x00003ff000467802 */ /* 0x000fc40000000f00 */
[----:B------:R-:W-:Y:S05]  /*3fe0*/  CALL.REL.NOINC `($__internal_73_$__cuda_sm70_shflsync_idx_p) ;  /* 0x00008c0000007944 */ /* 0x000fea0003c00000 */
.L_x_2945:
[----:B------:R-:W-:Y:S05]  /*3ff0*/  BRA.DIV ~URZ, `(.L_x_2946) ;  /* 0x000079227f007947 */ /* 0x000fea000b800000 */
[----:B------:R2:W3:Y:S04]  /*4000*/  SHFL.IDX PT, R82, R56, RZ, 0x1f ;  /* 0x00001fff38527589 */ /* 0x0004e800000e0000 */
[----:B------:R2:W4:Y:S04]  /*4010*/  SHFL.IDX PT, R87, R57, RZ, 0x1f ;  /* 0x00001fff39577589 */ /* 0x00052800000e0000 */
[----:B------:R2:W0:Y:S04]  /*4020*/  SHFL.IDX PT, R231, R58, RZ, 0x1f ;  /* 0x00001fff3ae77589 */ /* 0x00042800000e0000 */
[----:B------:R2:W1:Y:S04]  /*4030*/  SHFL.IDX PT, R75, R59, RZ, 0x1f ;  /* 0x00001fff3b4b7589 */ /* 0x00046800000e0000 */
[----:B------:R2:W0:Y:S04]  /*4040*/  SHFL.UP PT, R80, R79, 0x1, RZ ;  /* 0x042000004f507989 */ /* 0x00042800000e00ff */
[----:B------:R2:W0:Y:S04]  /*4050*/  SHFL.UP PT, R81, R77, 0x1, RZ ;  /* 0x042000004d517989 */ /* 0x00042800000e00ff */
[----:B------:R-:W0:Y:S04]  /*4060*/  SHFL.UP PT, R73, R73, 0x1, RZ ;  /* 0x0420000049497989 */ /* 0x000e2800000e00ff */
[----:B------:R2:W0:Y:S02]  /*4070*/  SHFL.UP PT, R83, R76, 0x1, RZ ;  /* 0x042000004c537989 */ /* 0x00042400000e00ff */
.L_x_3046:
        /* <DEDUP_REMOVED lines=50> */
.L_x_2939:
[----:B0-----:R-:W-:Y:S05]  /*43a0*/  BSYNC B0 ;  /* 0x0000000000007941 */ /* 0x001fea0003800000 */
.L_x_2938:
[----:B------:R-:W-:Y:S01]  /*43b0*/  WARPSYNC 0xffffffff ;  /* 0xffffffff00007948 */ /* 0x000fe20003800000 */
[----:B------:R-:W-:Y:S02]  /*43c0*/  LOP3.LUT P0, RZ, R99, 0x1f, RZ, 0xc0, !PT ;  /* 0x0000001f63ff7812 */ /* 0x000fe4000780c0ff */
[----:B------:R-:W-:Y:S01]  /*43d0*/  BAR.SYNC.DEFER_BLOCKING 0x0 ;  /* 0x0000000000007b1d */ /* 0x000fe20000010000 */
[----:B------:R-:W-:Y:S01]  /*43e0*/  MOV R57, UR19 ;  /* 0x0000001300397c02 */ /* 0x000fe20008000f00 */
[C---:B------:R-:W-:Y:S01]  /*43f0*/  FMUL.FTZ R56, R115.reuse, R103 ;  /* 0x0000006773387220 */ /* 0x040fe20000410000 */
[----:B------:R-:W-:Y:S01]  /*4400*/  USHF.L.U32 UR43, UR7, 0x4, URZ ;  /* 0x00000004072b7899 */ /* 0x000fe2000800063f */
[----:B------:R-:W-:Y:S01]  /*4410*/  FMUL.FTZ R58, R115, -R102 ;  /* 0x80000066733a7220 */ /* 0x000fe20000410000 */
[----:B------:R-:W-:Y:S01]  /*4420*/  ISETP.GE.OR P0, PT, R57, c[0x0][0x174], P0 ;  /* 0x00005d0039007a0c */ /* 0x000fe20000706670 */
[-C--:B---3--:R-:W-:Y:S01]  /*4430*/  FMUL.FTZ R69, R113, R198.reuse ;  /* 0x000000c671457220 */ /* 0x088fe20000410000 */
[----:B------:R-:W-:Y:S01]  /*4440*/  BSSY B0, `(.L_x_2947) ;  /* 0x00001db000007945 */ /* 0x000fe20003800000 */
[----:B------:R-:W-:Y:S02]  /*4450*/  FMUL.FTZ R68, R115, R198 ;  /* 0x000000c673447220 */ /* 0x000fe40000410000 */
[----:B------:R-:W-:-:S02]  /*4460*/  FFMA.FTZ R57, R113, R102, -R56 ;  /* 0x0000006671397223 */ /* 0x000fc40000010838 */
[----:B------:R-:W-:Y:S02]  /*4470*/  FFMA.FTZ R59, R113, -R103, R58 ;  /* 0x80000067713b7223 */ /* 0x000fe4000001003a */
[-C--:B------:R-:W-:Y:S02]  /*4480*/  FFMA.FTZ R56, -R115, R182.reuse, -R69 ;  /* 0x000000b673387223 */ /* 0x080fe40000010945 */
[----:B------:R-:W-:Y:S02]  /*4490*/  FFMA.FTZ R69, R113, R182, -R68 ;  /* 0x000000b671457223 */ /* 0x000fe40000010844 */
[----:B------:R-:W-:Y:S02]  /*44a0*/  FMUL.FTZ R58, R116, -R59 ;  /* 0x8000003b743a7220 */ /* 0x000fe40000410000 */
[----:B------:R-:W-:Y:S02]  /*44b0*/  FADD.FTZ R71, -R183, R56 ;  /* 0x00000038b7477221 */ /* 0x000fe40000010100 */
[----:B------:R-:W-:-:S02]  /*44c0*/  FADD.FTZ R69, R168, R69 ;  /* 0x00000045a8457221 */ /* 0x000fc40000010000 */
[-C--:B------:R-:W-:Y:S02]  /*44d0*/  FMUL.FTZ R68, R116, -R57.reuse ;  /* 0x8000003974447220 */ /* 0x080fe40000410000 */
[----:B------:R-:W-:Y:S02]  /*44e0*/  FFMA.FTZ R58, R114, R57, -R58 ;  /* 0x00000039723a7223 */ /* 0x000fe4000001083a */
[C---:B------:R-:W-:Y:S02]  /*44f0*/  FMUL.FTZ R56, R116.reuse, -R71 ;  /* 0x8000004774387220 */ /* 0x040fe40000410000 */
[----:B------:R-:W-:Y:S02]  /*4500*/  FMUL.FTZ R57, R116, -R69 ;  /* 0x8000004574397220 */ /* 0x000fe40000410000 */
[----:B------:R-:W-:Y:S02]  /*4510*/  FFMA.FTZ R68, R114, R59, R68 ;  /* 0x0000003b72447223 */ /* 0x000fe40000010044 */
[----:B------:R-:W-:-:S02]  /*4520*/  FMUL.FTZ R73, R117, -R58 ;  /* 0x8000003a75497220 */ /* 0x000fc40000410000 */
[C---:B------:R-:W-:Y:S02]  /*4530*/  FFMA.FTZ R70, R114.reuse, R69, -R56 ;  /* 0x0000004572467223 */ /* 0x040fe40000010838 */
[----:B------:R-:W-:Y:S02]  /*4540*/  FFMA.FTZ R71, R114, R71, R57 ;  /* 0x0000004772477223 */ /* 0x000fe40000010039 */
[----:B------:R-:W0:Y:S01]  /*4550*/  LDS.64 R56, [R166.X16+0x6378] ;  /* 0x00637800a6387984 */ /* 0x000e22000000ca00 */
[-C--:B------:R-:W-:Y:S02]  /*4560*/  FMUL.FTZ R59, R117, -R68.reuse ;  /* 0x80000044753b7220 */ /* 0x080fe40000410000 */
[C---:B------:R-:W-:Y:S02]  /*4570*/  FFMA.FTZ R73, R142.reuse, R68, R73 ;  /* 0x000000448e497223 */ /* 0x040fe40000010049 */
[----:B------:R-:W-:Y:S02]  /*4580*/  FFMA.FTZ R59, R142, R58, -R59 ;  /* 0x0000003a8e3b7223 */ /* 0x000fe4000001083b */
[----:B------:R-:W-:-:S02]  /*4590*/  FMUL.FTZ R58, R118, -R73 ;  /* 0x80000049763a7220 */ /* 0x000fc40000410000 */
[----:B------:R-:W-:Y:S02]  /*45a0*/  FADD.FTZ R70, R167, R70 ;  /* 0x00000046a7467221 */ /* 0x000fe40000010000 */
[----:B------:R-:W-:Y:S02]  /*45b0*/  FADD.FTZ R71, -R184, R71 ;  /* 0x00000047b8477221 */ /* 0x000fe40000010100 */
[-C--:B------:R-:W-:Y:S02]  /*45c0*/  FMUL.FTZ R72, R118, -R59.reuse ;  /* 0x8000003b76487220 */ /* 0x080fe40000410000 */
[----:B------:R-:W-:Y:S02]  /*45d0*/  FFMA.FTZ R68, R141, R59, -R58 ;  /* 0x0000003b8d447223 */ /* 0x000fe4000001083a */
[C---:B------:R-:W-:Y:S02]  /*45e0*/  FMUL.FTZ R58, R117.reuse, -R70 ;  /* 0x80000046753a7220 */ /* 0x040fe40000410000 */
[----:B------:R-:W-:-:S02]  /*45f0*/  FMUL.FTZ R59, R117, -R71 ;  /* 0x80000047753b7220 */ /* 0x000fc40000410000 */
[----:B------:R-:W-:Y:S02]  /*4600*/  FFMA.FTZ R72, R141, R73, R72 ;  /* 0x000000498d487223 */ /* 0x000fe40000010048 */
[C---:B------:R-:W-:Y:S02]  /*4610*/  FMUL.FTZ R73, R119.reuse, -R68 ;  /* 0x8000004477497220 */ /* 0x040fe40000410000 */
[C---:B------:R-:W-:Y:S02]  /*4620*/  FFMA.FTZ R58, R142.reuse, R71, R58 ;  /* 0x000000478e3a7223 */ /* 0x040fe4000001003a */
[----:B------:R-:W-:Y:S02]  /*4630*/  FFMA.FTZ R70, R142, R70, -R59 ;  /* 0x000000468e467223 */ /* 0x000fe4000001083b */
[-C--:B------:R-:W-:Y:S02]  /*4640*/  FMUL.FTZ R69, R119, -R72.reuse ;  /* 0x8000004877457220 */ /* 0x080fe40000410000 */
[----:B------:R-:W-:-:S02]  /*4650*/  FFMA.FTZ R73, R140, R72, R73 ;  /* 0x000000488c497223 */ /* 0x000fc40000010049 */
[----:B------:R-:W-:Y:S02]  /*4660*/  FADD.FTZ R58, -R185, R58 ;  /* 0x0000003ab93a7221 */ /* 0x000fe40000010100 */
[----:B------:R-:W-:Y:S02]  /*4670*/  FADD.FTZ R70, R169, R70 ;  /* 0x00000046a9467221 */ /* 0x000fe40000010000 */
[----:B------:R-:W-:Y:S02]  /*4680*/  FFMA.FTZ R69, R140, R68, -R69 ;  /* 0x000000448c457223 */ /* 0x000fe40000010845 */
[----:B------:R-:W-:Y:S02]  /*4690*/  FMUL.FTZ R72, R120, -R73 ;  /* 0x8000004978487220 */ /* 0x000fe40000410000 */
[C---:B------:R-:W-:Y:S02]  /*46a0*/  FMUL.FTZ R59, R118.reuse, -R58 ;  /* 0x8000003a763b7220 */ /* 0x040fe40000410000 */
[----:B------:R-:W-:-:S02]  /*46b0*/  FMUL.FTZ R68, R118, -R70 ;  /* 0x8000004676447220 */ /* 0x000fc40000410000 */
[-C--:B------:R-:W-:Y:S02]  /*46c0*/  FMUL.FTZ R74, R120, -R69.reuse ;  /* 0x80000045784a7220 */ /* 0x080fe40000410000 */
[----:B------:R-:W-:Y:S02]  /*46d0*/  FFMA.FTZ R72, R139, R69, -R72 ;  /* 0x000000458b487223 */ /* 0x000fe40000010848 */
[C---:B------:R-:W-:Y:S02]  /*46e0*/  FFMA.FTZ R59, R141.reuse, R70, -R59 ;  /* 0x000000468d3b7223 */ /* 0x040fe4000001083b */
[----:B------:R-:W-:Y:S02]  /*46f0*/  FFMA.FTZ R69, R141, R58, R68 ;  /* 0x0000003a8d457223 */ /* 0x000fe40000010044 */
[----:B------:R-:W-:Y:S02]  /*4700*/  FADD.FTZ R59, R170, R59 ;  /* 0x0000003baa3b7221 */ /* 0x000fe40000010000 */
[----:B------:R-:W-:-:S02]  /*4710*/  FADD.FTZ R69, -R186, R69 ;  /* 0x00000045ba457221 */ /* 0x000fc40000010100 */
[----:B------:R-:W-:Y:S02]  /*4720*/  FFMA.FTZ R74, R139, R73, R74 ;  /* 0x000000498b4a7223 */ /* 0x000fe4000001004a */
[C---:B------:R-:W-:Y:S02]  /*4730*/  FMUL.FTZ R68, R119.reuse, -R59 ;  /* 0x8000003b77447220 */ /* 0x040fe40000410000 */
[-C--:B------:R-:W-:Y:S02]  /*4740*/  FMUL.FTZ R58, R119, -R69.reuse ;  /* 0x80000045773a7220 */ /* 0x080fe40000410000 */
[C---:B------:R-:W-:Y:S02]  /*4750*/  FMUL.FTZ R71, R121.reuse, -R74 ;  /* 0x8000004a79477220 */ /* 0x040fe40000410000 */
[----:B------:R-:W-:Y:S02]  /*4760*/  FMUL.FTZ R73, R121, -R72 ;  /* 0x8000004879497220 */ /* 0x000fe40000410000 */
[----:B------:R-:W-:-:S02]  /*4770*/  FFMA.FTZ R68, R140, R69, R68 ;  /* 0x000000458c447223 */ /* 0x000fc40000010044 */
[----:B------:R-:W-:Y:S02]  /*4780*/  FFMA.FTZ R58, R140, R59, -R58 ;  /* 0x0000003b8c3a7223 */ /* 0x000fe4000001083a */
[C---:B------:R-:W-:Y:S02]  /*4790*/  FFMA.FTZ R71, R138.reuse, R72, -R71 ;  /* 0x000000488a477223 */ /* 0x040fe40000010847 */
[C---:B0-----:R-:W-:Y:S02]  /*47a0*/  FMUL.FTZ R59, R85.reuse, R57 ;  /* 0x00000039553b7220 */ /* 0x041fe40000410000 */
[----:B------:R-:W-:Y:S02]  /*47b0*/  FMUL.FTZ R85, R85, R56 ;  /* 0x0000003855557220 */ /* 0x000fe40000410000 */
[----:B------:R-:W-:Y:S02]  /*47c0*/  FFMA.FTZ R73, R138, R74, R73 ;  /* 0x0000004a8a497223 */ /* 0x000fe40000010049 */
[----:B------:R-:W-:-:S02]  /*47d0*/  FADD.FTZ R68, -R187, R68 ;  /* 0x00000044bb447221 */ /* 0x000fc40000010100 */
[----:B------:R-:W-:Y:S02]  /*47e0*/  FMUL.FTZ R74, R122, -R71 ;  /* 0x800000477a4a7220 */ /* 0x000fe40000410000 */
[C---:B------:R-:W-:Y:S02]  /*47f0*/  FFMA.FTZ R59, R84.reuse, R56, -R59 ;  /* 0x00000038543b7223 */ /* 0x040fe4000001083b */
[----:B------:R-:W-:Y:S02]  /*4800*/  FFMA.FTZ R84, R84, R57, R85 ;  /* 0x0000003954547223 */ /* 0x000fe40000010055 */
[----:B------:R-:W-:Y:S02]  /*4810*/  FMUL.FTZ R70, R122, -R73 ;  /* 0x800000497a467220 */ /* 0x000fe40000410000 */
[----:B------:R-:W-:Y:S02]  /*4820*/  FADD.FTZ R58, R171, R58 ;  /* 0x0000003aab3a7221 */ /* 0x000fe40000010000 */
[----:B------:R-:W-:-:S02]  /*4830*/  FMUL.FTZ R69, R120, -R68 ;  /* 0x8000004478457220 */ /* 0x000fc40000410000 */
[----:B------:R-:W-:Y:S02]  /*4840*/  FFMA.FTZ R74, R137, R73, R74 ;  /* 0x00000049894a7223 */ /* 0x000fe4000001004a */
[----:B------:R-:W-:Y:S02]  /*4850*/  FADD.FTZ R231, R200, R59 ;  /* 0x0000003bc8e77221 */ /* 0x000fe40000010000 */
[----:B------:R-:W-:Y:S02]  /*4860*/  FADD.FTZ R199, R199, R84 ;  /* 0x00000054c7c77221 */ /* 0x000fe40000010000 */
[----:B------:R-:W-:Y:S02]  /*4870*/  FFMA.FTZ R72, R137, R71, -R70 ;  /* 0x0000004789487223 */ /* 0x000fe40000010846 */
[-C--:B------:R-:W-:Y:S02]  /*4880*/  FMUL.FTZ R70, R120, -R58.reuse ;  /* 0x8000003a78467220 */ /* 0x080fe40000410000 */
[----:B------:R-:W-:-:S02]  /*4890*/  FFMA.FTZ R69, R139, R58, -R69 ;  /* 0x0000003a8b457223 */ /* 0x000fc40000010845 */
[C---:B------:R-:W-:Y:S02]  /*48a0*/  FMUL.FTZ R57, R123.reuse, -R74 ;  /* 0x8000004a7b397220 */ /* 0x040fe40000410000 */
[C---:B------:R-:W-:Y:S02]  /*48b0*/  FMUL.FTZ R58, R130.reuse, R231 ;  /* 0x000000e7823a7220 */ /* 0x040fe40000410000 */
[-C--:B------:R-:W-:Y:S02]  /*48c0*/  FMUL.FTZ R56, R130, R199.reuse ;  /* 0x000000c782387220 */ /* 0x080fe40000410000 */
[-C--:B------:R-:W-:Y:S02]  /*48d0*/  FMUL.FTZ R59, R123, -R72.reuse ;  /* 0x800000487b3b7220 */ /* 0x080fe40000410000 */
[----:B------:R-:W-:Y:S02]  /*48e0*/  FFMA.FTZ R72, R136, R72, -R57 ;  /* 0x0000004888487223 */ /* 0x000fe40000010839 */
[----:B------:R-:W-:-:S02]  /*48f0*/  FFMA.FTZ R58, R129, R199, R58 ;  /* 0x000000c7813a7223 */ /* 0x000fc4000001003a */
[----:B------:R-:W-:Y:S02]  /*4900*/  FFMA.FTZ R57, R129, R231, -R56 ;  /* 0x000000e781397223 */ /* 0x000fe40000010838 */
[----:B------:R-:W-:Y:S02]  /*4910*/  FFMA.FTZ R71, R139, R68, R70 ;  /* 0x000000448b477223 */ /* 0x000fe40000010046 */
[----:B------:R-:W-:Y:S02]  /*4920*/  FFMA.FTZ R59, R136, R74, R59 ;  /* 0x0000004a883b7223 */ /* 0x000fe4000001003b */
[----:B------:R-:W-:Y:S02]  /*4930*/  FMUL.FTZ R68, R124, -R72 ;  /* 0x800000487c447220 */ /* 0x000fe40000410000 */
[----:B------:R-:W-:Y:S02]  /*4940*/  FADD.FTZ R200, R201, R58 ;  /* 0x0000003ac9c87221 */ /* 0x000fe40000010000 */
[----:B------:R-:W-:-:S02]  /*4950*/  FADD.FTZ R202, R202, R57 ;  /* 0x00000039caca7221 */ /* 0x000fc40000010000 */
[-C--:B------:R-:W-:Y:S02]  /*4960*/  FMUL.FTZ R56, R124, -R59.reuse ;  /* 0x8000003b7c387220 */ /* 0x080fe40000410000 */
[----:B------:R-:W-:Y:S02]  /*4970*/  FFMA.FTZ R75, R135, R59, R68 ;  /* 0x0000003b874b7223 */ /* 0x000fe40000010044 */
[C---:B------:R-:W-:Y:S02]  /*4980*/  FMUL.FTZ R57, R127.reuse, R200 ;  /* 0x000000c87f397220 */ /* 0x040fe40000410000 */
[----:B------:R-:W-:Y:S02]  /*4990*/  FMUL.FTZ R59, R127, R202 ;  /* 0x000000ca7f3b7220 */ /* 0x000fe40000410000 */
[----:B------:R-:W-:Y:S02]  /*49a0*/  FADD.FTZ R71, -R188, R71 ;  /* 0x00000047bc477221 */ /* 0x000fe40000010100 */
[----:B------:R-:W-:-:S02]  /*49b0*/  FFMA.FTZ R73, R135, R72, -R56 ;  /* 0x0000004887497223 */ /* 0x000fc40000010838 */
[C---:B------:R-:W-:Y:S02]  /*49c0*/  FFMA.FTZ R57, R132.reuse, R202, -R57 ;  /* 0x000000ca84397223 */ /* 0x040fe40000010839 */
[----:B------:R-:W-:Y:S02]  /*49d0*/  FFMA.FTZ R56, R132, R200, R59 ;  /* 0x000000c884387223 */ /* 0x000fe4000001003b */
[----:B------:R-:W-:Y:S02]  /*49e0*/  FADD.FTZ R69, R172, R69 ;  /* 0x00000045ac457221 */ /* 0x000fe40000010000 */
[----:B------:R-:W-:Y:S02]  /*49f0*/  FMUL.FTZ R58, R121, -R71 ;  /* 0x80000047793a7220 */ /* 0x000fe40000410000 */
[----:B------:R-:W-:Y:S02]  /*4a00*/  FADD.FTZ R201, R204, R57 ;  /* 0x00000039ccc97221 */ /* 0x000fe40000010000 */
[----:B------:R-:W-:-:S02]  /*4a10*/  FADD.FTZ R203, R203, R56 ;  /* 0x00000038cbcb7221 */ /* 0x000fc40000010000 */
[----:B------:R-:W-:Y:S02]  /*4a20*/  FFMA.FTZ R68, R138, R69, -R58 ;  /* 0x000000458a447223 */ /* 0x000fe4000001083a */
[C---:B------:R-:W-:Y:S02]  /*4a30*/  FMUL.FTZ R58, R126.reuse, R201 ;  /* 0x000000c97e3a7220 */ /* 0x040fe40000410000 */
[-C--:B------:R-:W-:Y:S02]  /*4a40*/  FMUL.FTZ R56, R126, R203.reuse ;  /* 0x000000cb7e387220 */ /* 0x080fe40000410000 */
[C---:B------:R-:W-:Y:S02]  /*4a50*/  FFMA.FTZ R57, R131.reuse, R203, R58 ;  /* 0x000000cb83397223 */ /* 0x040fe4000001003a */
[----:B------:R-:W-:Y:S02]  /*4a60*/  FFMA.FTZ R56, R131, R201, -R56 ;  /* 0x000000c983387223 */ /* 0x000fe40000010838 */
[----:B------:R-:W-:-:S02]  /*4a70*/  FMUL.FTZ R59, R121, -R69 ;  /* 0x80000045793b7220 */ /* 0x000fc40000410000 */
[----:B------:R-:W-:Y:S02]  /*4a80*/  FADD.FTZ R206, R206, R57 ;  /* 0x00000039cece7221 */ /* 0x000fe40000010000 */
[----:B------:R-:W-:Y:S02]  /*4a90*/  FADD.FTZ R204, R205, R56 ;  /* 0x00000038cdcc7221 */ /* 0x000fe40000010000 */
[----:B------:R-:W-:Y:S02]  /*4aa0*/  FFMA.FTZ R70, R138, R71, R59 ;  /* 0x000000478a467223 */ /* 0x000fe4000001003b */
[C---:B------:R-:W-:Y:S02]  /*4ab0*/  FMUL.FTZ R56, R125.reuse, R206 ;  /* 0x000000ce7d387220 */ /* 0x040fe40000410000 */
[----:B------:R-:W-:Y:S02]  /*4ac0*/  FMUL.FTZ R57, R125, R204 ;  /* 0x000000cc7d397220 */ /* 0x000fe40000410000 */
[----:B------:R-:W-:-:S02]  /*4ad0*/  FADD.FTZ R70, -R189, R70 ;  /* 0x00000046bd467221 */ /* 0x000fc40000010100 */
[C---:B------:R-:W-:Y:S02]  /*4ae0*/  FMUL.FTZ R59, R128.reuse, -R75 ;  /* 0x8000004b803b7220 */ /* 0x040fe40000410000 */
[C---:B------:R-:W-:Y:S02]  /*4af0*/  FFMA.FTZ R205, R133.reuse, R204, -R56 ;  /* 0x000000cc85cd7223 */ /* 0x040fe40000010838 */
[----:B------:R-:W-:Y:S02]  /*4b00*/  FMUL.FTZ R69, R128, -R73 ;  /* 0x8000004980457220 */ /* 0x000fe40000410000 */
[----:B------:R-:W-:Y:S02]  /*4b10*/  FFMA.FTZ R56, R133, R206, R57 ;  /* 0x000000ce85387223 */ /* 0x000fe40000010039 */
[----:B------:R-:W-:Y:S02]  /*4b20*/  FADD.FTZ R68, R173, R68 ;  /* 0x00000044ad447221 */ /* 0x000fe40000010000 */
[----:B------:R-:W-:-:S02]  /*4b30*/  FMUL.FTZ R58, R122, -R70 ;  /* 0x800000467a3a7220 */ /* 0x000fc40000410000 */
[----:B------:R-:W-:Y:S02]  /*4b40*/  FFMA.FTZ R72, R134, R73, -R59 ;  /* 0x0000004986487223 */ /* 0x000fe4000001083b */
[----:B------:R-:W-:Y:S02]  /*4b50*/  FADD.FTZ R205, R208, R205 ;  /* 0x000000cdd0cd7221 */ /* 0x000fe40000010000 */
[----:B------:R-:W-:Y:S02]  /*4b60*/  FFMA.FTZ R74, R134, R75, R69 ;  /* 0x0000004b864a7223 */ /* 0x000fe40000010045 */
[----:B------:R-:W-:Y:S02]  /*4b70*/  FADD.FTZ R207, R207, R56 ;  /* 0x00000038cfcf7221 */ /* 0x000fe40000010000 */
[-C--:B------:R-:W-:Y:S02]  /*4b80*/  FMUL.FTZ R69, R122, -R68.reuse ;  /* 0x800000447a457220 */ /* 0x080fe40000410000 */
[----:B------:R-:W-:-:S02]  /*4b90*/  FFMA.FTZ R59, R137, R68, -R58 ;  /* 0x00000044893b7223 */ /* 0x000fc4000001083a */
[C---:B------:R-:W-:Y:S02]  /*4ba0*/  FMUL.FTZ R68, R125.reuse, -R72 ;  /* 0x800000487d447220 */ /* 0x040fe40000410000 */
[C---:B------:R-:W-:Y:S02]  /*4bb0*/  FMUL.FTZ R57, R128.reuse, R205 ;  /* 0x000000cd80397220 */ /* 0x040fe40000410000 */
[-C--:B------:R-:W-:Y:S02]  /*4bc0*/  FMUL.FTZ R56, R128, R207.reuse ;  /* 0x000000cf80387220 */ /* 0x080fe40000410000 */
[-C--:B------:R-:W-:Y:S02]  /*4bd0*/  FMUL.FTZ R58, R125, -R74.reuse ;  /* 0x8000004a7d3a7220 */ /* 0x080fe40000410000 */
[----:B------:R-:W-:Y:S02]  /*4be0*/  FFMA.FTZ R68, R133, R74, R68 ;  /* 0x0000004a85447223 */ /* 0x000fe40000010044 */
[----:B------:R-:W-:-:S02]  /*4bf0*/  FFMA.FTZ R208, R134, R207, R57 ;  /* 0x000000cf86d07223 */ /* 0x000fc40000010039 */
[----:B------:R-:W-:Y:S02]  /*4c00*/  FFMA.FTZ R57, R134, R205, -R56 ;  /* 0x000000cd86397223 */ /* 0x000fe40000010838 */
[----:B------:R-:W-:Y:S02]  /*4c10*/  FFMA.FTZ R58, R133, R72, -R58 ;  /* 0x00000048853a7223 */ /* 0x000fe4000001083a */
[----:B------:R-:W-:Y:S02]  /*4c20*/  FMUL.FTZ R56, R126, -R68 ;  /* 0x800000447e387220 */ /* 0x000fe40000410000 */
[----:B------:R-:W-:Y:S02]  /*4c30*/  FADD.FTZ R208, R209, R208 ;  /* 0x000000d0d1d07221 */ /* 0x000fe40000010000 */
[----:B------:R-:W-:Y:S02]  /*4c40*/  FADD.FTZ R210, R210, R57 ;  /* 0x00000039d2d27221 */ /* 0x000fe40000010000 */
[----:B------:R-:W-:-:S02]  /*4c50*/  FFMA.FTZ R69, R137, R70, R69 ;  /* 0x0000004689457223 */ /* 0x000fc40000010045 */
[----:B------:R-:W-:Y:S02]  /*4c60*/  FFMA.FTZ R71, R131, R58, -R56 ;  /* 0x0000003a83477223 */ /* 0x000fe40000010838 */
[C---:B------:R-:W-:Y:S02]  /*4c70*/  FMUL.FTZ R56, R124.reuse, R208 ;  /* 0x000000d07c387220 */ /* 0x040fe40000410000 */
[-C--:B------:R-:W-:Y:S02]  /*4c80*/  FMUL.FTZ R57, R124, R210.reuse ;  /* 0x000000d27c397220 */ /* 0x080fe40000410000 */
[----:B------:R-:W-:Y:S02]  /*4c90*/  FADD.FTZ R69, -R190, R69 ;  /* 0x00000045be457221 */ /* 0x000fe40000010100 */
[----:B------:R-:W-:Y:S02]  /*4ca0*/  FFMA.FTZ R209, R135, R210, -R56 ;  /* 0x000000d287d17223 */ /* 0x000fe40000010838 */
[----:B------:R-:W-:-:S02]  /*4cb0*/  FMUL.FTZ R70, R126, -R58 ;  /* 0x8000003a7e467220 */ /* 0x000fc40000410000 */
[----:B------:R-:W-:Y:S02]  /*4cc0*/  FFMA.FTZ R56, R135, R208, R57 ;  /* 0x000000d087387223 */ /* 0x000fe40000010039 */
[----:B------:R-:W-:Y:S02]  /*4cd0*/  FADD.FTZ R59, R174, R59 ;  /* 0x0000003bae3b7221 */ /* 0x000fe40000010000 */
[----:B------:R-:W-:Y:S02]  /*4ce0*/  FMUL.FTZ R57, R123, -R69 ;  /* 0x800000457b397220 */ /* 0x000fe40000410000 */
[----:B------:R-:W-:Y:S02]  /*4cf0*/  FADD.FTZ R209, R218, R209 ;  /* 0x000000d1dad17221 */ /* 0x000fe40000010000 */
[----:B------:R-:W-:Y:S02]  /*4d00*/  FFMA.FTZ R72, R131, R68, R70 ;  /* 0x0000004483487223 */ /* 0x000fe40000010046 */
[----:B------:R-:W-:-:S02]  /*4d10*/  FADD.FTZ R217, R217, R56 ;  /* 0x00000038d9d97221 */ /* 0x000fc40000010000 */
[CC--:B------:R-:W-:Y:S02]  /*4d20*/  FMUL.FTZ R68, R123.reuse, -R59.reuse ;  /* 0x8000003b7b447220 */ /* 0x0c0fe40000410000 */
[C---:B------:R-:W-:Y:S02]  /*4d30*/  FFMA.FTZ R58, R136.reuse, R59, -R57 ;  /* 0x0000003b883a7223 */ /* 0x040fe40000010839 */
[C---:B------:R-:W-:Y:S02]  /*4d40*/  FMUL.FTZ R57, R123.reuse, R209 ;  /* 0x000000d17b397220 */ /* 0x040fe40000410000 */
[----:B------:R-:W-:Y:S02]  /*4d50*/  FMUL.FTZ R56, R123, R217 ;  /* 0x000000d97b387220 */ /* 0x000fe40000410000 */
[----:B------:R-:W-:Y:S02]  /*4d60*/  FFMA.FTZ R70, R136, R69, R68 ;  /* 0x0000004588467223 */ /* 0x000fe40000010044 */
[----:B------:R-:W-:-:S02]  /*4d70*/  FMUL.FTZ R68, R127, -R72 ;  /* 0x800000487f447220 */ /* 0x000fc40000410000 */
[C---:B------:R-:W-:Y:S02]  /*4d80*/  FFMA.FTZ R218, R136.reuse, R217, R57 ;  /* 0x000000d988da7223 */ /* 0x040fe40000010039 */
[----:B------:R-:W-:Y:S02]  /*4d90*/  FADD.FTZ R58, R175, R58 ;  /* 0x0000003aaf3a7221 */ /* 0x000fe40000010000 */
[----:B------:R-:W-:Y:S02]  /*4da0*/  FFMA.FTZ R57, R136, R209, -R56 ;  /* 0x000000d188397223 */ /* 0x000fe40000010838 */
[-C--:B------:R-:W-:Y:S02]  /*4db0*/  FMUL.FTZ R69, R127, -R71.reuse ;  /* 0x800000477f457220 */ /* 0x080fe40000410000 */
[----:B------:R-:W-:Y:S02]  /*4dc0*/  FFMA.FTZ R68, R132, R71, -R68 ;  /* 0x0000004784447223 */ /* 0x000fe40000010844 */
[----:B------:R-:W-:-:S02]  /*4dd0*/  FADD.FTZ R218, R215, R218 ;  /* 0x000000dad7da7221 */ /* 0x000fc40000010000 */
[----:B------:R-:W-:Y:S02]  /*4de0*/  FADD.FTZ R70, -R191, R70 ;  /* 0x00000046bf467221 */ /* 0x000fe40000010100 */
[----:B------:R-:W-:Y:S02]  /*4df0*/  FMUL.FTZ R71, R124, -R58 ;  /* 0x8000003a7c477220 */ /* 0x000fe40000410000 */
[----:B------:R-:W-:Y:S02]  /*4e00*/  FADD.FTZ R216, R216, R57 ;  /* 0x00000039d8d87221 */ /* 0x000fe40000010000 */
[----:B------:R-:W-:Y:S02]  /*4e10*/  FMUL.FTZ R56, R122, R218 ;  /* 0x000000da7a387220 */ /* 0x000fe40000410000 */
[-C--:B------:R-:W-:Y:S02]  /*4e20*/  FMUL.FTZ R59, R124, -R70.reuse ;  /* 0x800000467c3b7220 */ /* 0x080fe40000410000 */
[----:B------:R-:W-:-:S02]  /*4e30*/  FFMA.FTZ R71, R135, R70, R71 ;  /* 0x0000004687477223 */ /* 0x000fc40000010047 */
[-C--:B------:R-:W-:Y:S02]  /*4e40*/  FMUL.FTZ R57, R122, R216.reuse ;  /* 0x000000d87a397220 */ /* 0x080fe40000410000 */
[----:B------:R-:W-:Y:S02]  /*4e50*/  FFMA.FTZ R215, R137, R216, -R56 ;  /* 0x000000d889d77223 */ /* 0x000fe40000010838 */
[----:B------:R-:W-:Y:S02]  /*4e60*/  FFMA.FTZ R59, R135, R58, -R59 ;  /* 0x0000003a873b7223 */ /* 0x000fe4000001083b */
[----:B------:R-:W-:Y:S02]  /*4e70*/  FADD.FTZ R71, -R192, R71 ;  /* 0x00000047c0477221 */ /* 0x000fe40000010100 */
[----:B------:R-:W-:Y:S02]  /*4e80*/  FFMA.FTZ R56, R137, R218, R57 ;  /* 0x000000da89387223 */ /* 0x000fe40000010039 */
[----:B------:R-:W-:-:S02]  /*4e90*/  FADD.FTZ R215, R220, R215 ;  /* 0x000000d7dcd77221 */ /* 0x000fc40000010000 */
[----:B------:R-:W-:Y:S02]  /*4ea0*/  FADD.FTZ R59, R176, R59 ;  /* 0x0000003bb03b7221 */ /* 0x000fe40000010000 */
[C---:B------:R-:W-:Y:S02]  /*4eb0*/  FMUL.FTZ R58, R128.reuse, -R71 ;  /* 0x80000047803a7220 */ /* 0x040fe40000410000 */
[----:B------:R-:W-:Y:S02]  /*4ec0*/  FADD.FTZ R219, R219, R56 ;  /* 0x00000038dbdb7221 */ /* 0x000fe40000010000 */
[----:B------:R-:W-:Y:S02]  /*4ed0*/  FMUL.FTZ R57, R121, R215 ;  /* 0x000000d779397220 */ /* 0x000fe40000410000 */
[-C--:B------:R-:W-:Y:S02]  /*4ee0*/  FMUL.FTZ R70, R128, -R59.reuse ;  /* 0x8000003b80467220 */ /* 0x080fe40000410000 */
[----:B------:R-:W-:-:S02]  /*4ef0*/  FFMA.FTZ R58, R134, R59, -R58 ;  /* 0x0000003b863a7223 */ /* 0x000fc4000001083a */
[-C--:B------:R-:W-:Y:S02]  /*4f00*/  FMUL.FTZ R56, R121, R219.reuse ;  /* 0x000000db79387220 */ /* 0x080fe40000410000 */
[----:B------:R-:W-:Y:S02]  /*4f10*/  FFMA.FTZ R220, R138, R219, R57 ;  /* 0x000000db8adc7223 */ /* 0x000fe40000010039 */
[----:B------:R-:W-:Y:S02]  /*4f20*/  FFMA.FTZ R70, R134, R71, R70 ;  /* 0x0000004786467223 */ /* 0x000fe40000010046 */
[----:B------:R-:W-:Y:S02]  /*4f30*/  FADD.FTZ R58, R177, R58 ;  /* 0x0000003ab13a7221 */ /* 0x000fe40000010000 */
[----:B------:R-:W-:Y:S02]  /*4f40*/  FFMA.FTZ R57, R138, R215, -R56 ;  /* 0x000000d78a397223 */ /* 0x000fe40000010838 */
[----:B------:R-:W-:-:S02]  /*4f50*/  FADD.FTZ R220, R223, R220 ;  /* 0x000000dcdfdc7221 */ /* 0x000fc40000010000 */
[----:B------:R-:W-:Y:S02]  /*4f60*/  FADD.FTZ R70, -R193, R70 ;  /* 0x00000046c1467221 */ /* 0x000fe40000010100 */
[C---:B------:R-:W-:Y:S02]  /*4f70*/  FMUL.FTZ R71, R125.reuse, -R58 ;  /* 0x8000003a7d477220 */ /* 0x040fe40000410000 */
        /* <DEDUP_REMOVED lines=17> */
[C---:B------:R-:W-:Y:S02]  /*5090*/  FFMA.FTZ R226, R140.reuse, R225, R57 ;  /* 0x000000e18ce27223 */ /* 0x040fe40000010039 */
        /* <DEDUP_REMOVED lines=11> */
[C---:B------:R-:W-:Y:S02]  /*5150*/  FFMA.FTZ R227, R141.reuse, R228, -R56 ;  /* 0x000000e48de37223 */ /* 0x040fe40000010838 */
[----:B------:R-:W-:Y:S02]  /*5160*/  FFMA.FTZ R59, R132, R58, -R59 ;  /* 0x0000003a843b7223 */ /* 0x000fe4000001083b */
[----:B------:R-:W-:Y:S02]  /*5170*/  FADD.FTZ R71, -R196, R71 ;  /* 0x00000047c4477221 */ /* 0x000fe40000010100 */
[----:B------:R-:W-:Y:S01]  /*5180*/  FFMA.FTZ R56, R141, R226, R57 ;  /* 0x000000e28d387223 */ /* 0x000fe20000010039 */
[----:B------:R-:W-:Y:S01]  /*5190*/  HFMA2.MMA R57, -RZ, RZ, 0, 0 ;  /* 0x00000000ff397435 */ /* 0x000fe200000001ff */
[----:B------:R-:W-:-:S02]  /*51a0*/  FFMA.FTZ R69, R132, R72, R69 ;  /* 0x0000004884457223 */ /* 0x000fc40000010045 */
[----:B------:R-:W-:Y:S02]  /*51b0*/  FADD.FTZ R70, R180, R59 ;  /* 0x0000003bb4467221 */ /* 0x000fe40000010000 */
[----:B------:R-:W-:Y:S01]  /*51c0*/  FMUL.FTZ R72, R130, -R71 ;  /* 0x8000004782487220 */ /* 0x000fe20000410000 */
[----:B------:R-:W-:Y:S01]  /*51d0*/  CS2R R58, SRZ ;  /* 0x00000000003a7805 */ /* 0x000fe2000001ff00 */
[----:B------:R-:W-:Y:S02]  /*51e0*/  FADD.FTZ R227, R230, R227 ;  /* 0x000000e3e6e37221 */ /* 0x000fe40000010000 */
[----:B------:R-:W-:Y:S01]  /*51f0*/  FADD.FTZ R229, R229, R56 ;  /* 0x00000038e5e57221 */ /* 0x000fe20000010000 */
[----:B------:R-:W-:Y:S01]  /*5200*/  MOV R56, 0x3f800000 ;  /* 0x3f80000000387802 */ /* 0x000fe20000000f00 */
[-C--:B------:R-:W-:Y:S02]  /*5210*/  FMUL.FTZ R74, R130, -R70.reuse ;  /* 0x80000046824a7220 */ /* 0x080fe40000410000 */
[----:B------:R-:W-:-:S02]  /*5220*/  FFMA.FTZ R76, R129, R70, -R72 ;  /* 0x00000046814c7223 */ /* 0x000fc40000010848 */
[C---:B------:R-:W-:Y:S01]  /*5230*/  FMUL.FTZ R70, R117.reuse, R229 ;  /* 0x000000e575467220 */ /* 0x040fe20000410000 */
[----:B------:R-:W0:Y:S01]  /*5240*/  @!P0 LDS.128 R56, [UR43+0x8b80] ;  /* 0x008b802bff388984 */ /* 0x000e220008000c00 */
[----:B------:R-:W-:Y:S01]  /*5250*/  FMUL.FTZ R72, R117, R227 ;  /* 0x000000e375487220 */ /* 0x000fe20000410000 */
[----:B------:R-:W-:Y:S01]  /*5260*/  ISETP.GT.U32.AND P0, PT, R99, 0x1f, PT ;  /* 0x0000001f6300780c */ /* 0x000fe20003f04070 */
[----:B------:R-:W-:Y:S02]  /*5270*/  FFMA.FTZ R78, R129, R71, R74 ;  /* 0x00000047814e7223 */ /* 0x000fe4000001004a */
        /* <DEDUP_REMOVED lines=8> */
[----:B------:R-:W-:-:S02]  /*5300*/  FMUL.FTZ R70, R130, -R69 ;  /* 0x8000004582467220 */ /* 0x000fc40000410000 */
[-C--:B------:R-:W-:Y:S02]  /*5310*/  FMUL.FTZ R74, R130, -R68.reuse ;  /* 0x80000044824a7220 */ /* 0x080fe40000410000 */
[----:B------:R-:W-:Y:S02]  /*5320*/  FADD.FTZ R213, R213, R72 ;  /* 0x00000048d5d57221 */ /* 0x000fe40000010000 */
[----:B------:R-:W-:Y:S02]  /*5330*/  FADD.FTZ R214, R214, R73 ;  /* 0x00000049d6d67221 */ /* 0x000fe40000010000 */
[C---:B------:R-:W-:Y:S02]  /*5340*/  FFMA.FTZ R68, R129.reuse, R68, -R70 ;  /* 0x0000004481447223 */ /* 0x040fe40000010846 */
[----:B------:R-:W-:Y:S02]  /*5350*/  FFMA.FTZ R69, R129, R69, R74 ;  /* 0x0000004581457223 */ /* 0x000fe4000001004a */
[----:B------:R-:W-:-:S02]  /*5360*/  FADD.FTZ R71, -R197, R78 ;  /* 0x0000004ec5477221 */ /* 0x000fc40000010100 */
[----:B------:R-:W-:Y:S02]  /*5370*/  FADD.FTZ R70, R181, R76 ;  /* 0x0000004cb5467221 */ /* 0x000fe40000010000 */
[CC--:B------:R-:W-:Y:S02]  /*5380*/  FMUL.FTZ R72, R115.reuse, R213.reuse ;  /* 0x000000d573487220 */ /* 0x0c0fe40000410000 */
[-C--:B------:R-:W-:Y:S01]  /*5390*/  FMUL.FTZ R74, R115, R214.reuse ;  /* 0x000000d6734a7220 */ /* 0x080fe20000410000 */
[----:B------:R1:W-:Y:S01]  /*53a0*/  STS.128 [R166.X16+0x6d80], R68 ;  /* 0x006d8044a6007388 */ /* 0x0003e2000000cc00 */
[C---:B------:R-:W-:Y:S02]  /*53b0*/  FFMA.FTZ R73, R113.reuse, R214, -R72 ;  /* 0x000000d671497223 */ /* 0x040fe40000010848 */
[----:B------:R-:W-:Y:S02]  /*53c0*/  FFMA.FTZ R74, R113, R213, R74 ;  /* 0x000000d5714a7223 */ /* 0x000fe4000001004a */
[----:B------:R-:W-:-:S02]  /*53d0*/  FADD.FTZ R212, R212, R73 ;  /* 0x00000049d4d47221 */ /* 0x000fc40000010000 */
[----:B------:R-:W-:Y:S01]  /*53e0*/  FADD.FTZ R211, R211, R74 ;  /* 0x0000004ad3d37221 */ /* 0x000fe20000010000 */
[----:B------:R-:W-:Y:S06]  /*53f0*/  BAR.SYNC.DEFER_BLOCKING 0x0 ;  /* 0x0000000000007b1d */ /* 0x000fec0000010000 */
[----:B------:R-:W-:Y:S05]  /*5400*/  @P0 BRA `(.L_x_2948) ;  /* 0x00000de000000947 */ /* 0x000fea0003800000 */
[C---:B0-----:R-:W-:Y:S01]  /*5410*/  IMAD R230, R99.reuse, 0x50, RZ ;  /* 0x0000005063e67824 */ /* 0x041fe200078e02ff */
[----:B------:R-:W-:-:S04]  /*5420*/  LOP3.LUT R86, R99, 0x1f, RZ, 0xc0, !PT ;  /* 0x0000001f63567812 */ /* 0x000fc800078ec0ff */
[----:B-1----:R-:W-:Y:S01]  /*5430*/  LDS.128 R68, [R230+0x6da0] ;  /* 0x006da000e6447984 */ /* 0x002fe20000000c00 */
        /* <DEDUP_REMOVED lines=36> */
.L_x_3047:
[----:B------:R-:W-:Y:S05]  /*5680*/  BRA.DIV ~URZ, `(.L_x_2950) ;  /* 0x000066b27f007947 */ /* 0x000fea000b800000 */
[----:B------:R2:W3:Y:S04]  /*5690*/  SHFL.DOWN PT, R71, R79, 0x1, 0x1f ;  /* 0x08201f004f477f89 */ /* 0x0004e800000e0000 */
[----:B------:R2:W4:Y:S04]  /*56a0*/  SHFL.DOWN PT, R72, R77, 0x1, 0x1f ;  /* 0x08201f004d487f89 */ /* 0x00052800000e0000 */
[----:B------:R2:W0:Y:S02]  /*56b0*/  SHFL.DOWN PT, R68, R76, 0x1, 0x1f ;  /* 0x08201f004c447f89 */ /* 0x00042400000e0000 */
.L_x_3048:
        /* <DEDUP_REMOVED lines=15> */
.L_x_2952:
[----:B------:R-:W-:Y:S05]  /*57b0*/  BSYNC B1 ;  /* 0x0000000000017941 */ /* 0x000fea0003800000 */
.L_x_2951:
[----:B------:R-:W-:Y:S05]  /*57c0*/  BRA.DIV ~URZ, `(.L_x_2953) ;  /* 0x000066d27f007947 */ /* 0x000fea000b800000 */
[----:B-1----:R1:W2:Y:S04]  /*57d0*/  SHFL.DOWN PT, R70, R78, 0x2, 0x1f ;  /* 0x08401f004e467f89 */ /* 0x0022a800000e0000 */
[----:B---3--:R1:W3:Y:S04]  /*57e0*/  SHFL.DOWN PT, R71, R79, 0x2, 0x1f ;  /* 0x08401f004f477f89 */ /* 0x0082e800000e0000 */
[----:B----4-:R1:W4:Y:S04]  /*57f0*/  SHFL.DOWN PT, R72, R77, 0x2, 0x1f ;  /* 0x08401f004d487f89 */ /* 0x01032800000e0000 */
[----:B0-----:R1:W0:Y:S02]  /*5800*/  SHFL.DOWN PT, R68, R76, 0x2, 0x1f ;  /* 0x08401f004c447f89 */ /* 0x00122400000e0000 */
.L_x_3049:
        /* <DEDUP_REMOVED lines=15> */
.L_x_2955:
[----:B------:R-:W-:Y:S05]  /*5900*/  BSYNC B1 ;  /* 0x0000000000017941 */ /* 0x000fea0003800000 */
.L_x_2954:
[----:B------:R-:W-:Y:S05]  /*5910*/  BRA.DIV ~URZ, `(.L_x_2956) ;  /* 0x000067527f007947 */ /* 0x000fea000b800000 */
[----:B--2---:R2:W1:Y:S02]  /*5920*/  SHFL.DOWN PT, R70, R78, 0x4, 0x1f ;  /* 0x08801f004e467f89 */ /* 0x00446400000e0000 */
.L_x_3050:
[----:B------:R-:W-:Y:S05]  /*5930*/  BRA.DIV ~URZ, `(.L_x_2957) ;  /* 0x000067b27f007947 */ /* 0x000fea000b800000 */
[----:B---3--:R3:W2:Y:S04]  /*5940*/  SHFL.DOWN PT, R71, R79, 0x4, 0x1f ;  /* 0x08801f004f477f89 */ /* 0x0086a800000e0000 */
[----:B----4-:R3:W4:Y:S04]  /*5950*/  SHFL.DOWN PT, R72, R77, 0x4, 0x1f ;  /* 0x08801f004d487f89 */ /* 0x01072800000e0000 */
[----:B0-----:R3:W0:Y:S02]  /*5960*/  SHFL.DOWN PT, R68, R76, 0x4, 0x1f ;  /* 0x08801f004c447f89 */ /* 0x00162400000e0000 */
.L_x_3051:
        /* <DEDUP_REMOVED lines=15> */
.L_x_2959:
[----:B------:R-:W-:Y:S05]  /*5a60*/  BSYNC B1 ;  /* 0x0000000000017941 */ /* 0x000fea0003800000 */
.L_x_2958:
[----:B------:R-:W-:Y:S05]  /*5a70*/  BRA.DIV ~URZ, `(.L_x_2960) ;  /* 0x000067d27f007947 */ /* 0x000fea000b800000 */
[----:B-1----:R1:W3:Y:S04]  /*5a80*/  SHFL.DOWN PT, R70, R78, 0x8, 0x1f ;  /* 0x09001f004e467f89 */ /* 0x0022e800000e0000 */
[----:B--2---:R1:W2:Y:S04]  /*5a90*/  SHFL.DOWN PT, R71, R79, 0x8, 0x1f ;  /* 0x09001f004f477f89 */ /* 0x0042a800000e0000 */
[----:B----4-:R1:W4:Y:S04]  /*5aa0*/  SHFL.DOWN PT, R72, R77, 0x8, 0x1f ;  /* 0x09001f004d487f89 */ /* 0x01032800000e0000 */
[----:B0-----:R1:W0:Y:S02]  /*5ab0*/  SHFL.DOWN PT, R68, R76, 0x8, 0x1f ;  /* 0x09001f004c447f89 */ /* 0x00122400000e0000 */
.L_x_3052:
        /* <DEDUP_REMOVED lines=15> */
.L_x_2962:
[----:B------:R-:W-:Y:S05]  /*5bb0*/  BSYNC B1 ;  /* 0x0000000000017941 */ /* 0x000fea0003800000 */
.L_x_2961:
[----:B------:R-:W-:Y:S05]  /*5bc0*/  BRA.DIV ~URZ, `(.L_x_2963) ;  /* 0x000068527f007947 */ /* 0x000fea000b800000 */
[----:B---3--:R3:W1:Y:S02]  /*5bd0*/  SHFL.DOWN PT, R70, R78, 0x10, 0x1f ;  /* 0x0a001f004e467f89 */ /* 0x00866400000e0000 */
.L_x_3053:
[----:B------:R-:W-:Y:S05]  /*5be0*/  BRA.DIV ~URZ, `(.L_x_2964) ;  /* 0x000068b27f007947 */ /* 0x000fea000b800000 */
[----:B--2---:R2:W3:Y:S04]  /*5bf0*/  SHFL.DOWN PT, R71, R79, 0x10, 0x1f ;  /* 0x0a001f004f477f89 */ /* 0x0044e800000e0000 */
[----:B----4-:R2:W4:Y:S04]  /*5c00*/  SHFL.DOWN PT, R72, R77, 0x10, 0x1f ;  /* 0x0a001f004d487f89 */ /* 0x01052800000e0000 */
[----:B0-----:R2:W0:Y:S02]  /*5c10*/  SHFL.DOWN PT, R68, R76, 0x10, 0x1f ;  /* 0x0a001f004c447f89 */ /* 0x00142400000e0000 */
.L_x_3054:
        /* <DEDUP_REMOVED lines=13> */
.L_x_2966:
[----:B------:R-:W-:Y:S05]  /*5cf0*/  BSYNC B1 ;  /* 0x0000000000017941 */ /* 0x000fea0003800000 */
.L_x_2965:
        /* <DEDUP_REMOVED lines=18> */
[----:B----4-:R4:W0:Y:S04]  /*5e20*/  SHFL.IDX PT, R72, R59, RZ, 0x1f ;  /* 0x00001fff3b487589 */ /* 0x01082800000e0000 */
[----:B------:R4:W0:Y:S02]  /*5e30*/  SHFL.IDX PT, R244, R57, RZ, 0x1f ;  /* 0x00001fff39f47589 */ /* 0x00082400000e0000 */
.L_x_3055:
[----:B-1-3--:R1:W3:Y:S01]  /*5e40*/  LDS.128 R84, [R230+0x6db0] ;  /* 0x006db000e6547984 */ /* 0x00a2e20000000c00 */
[----:B------:R-:W-:Y:S01]  /*5e50*/  ISETP.NE.AND P0, PT, R99, 0x1f, PT ;  /* 0x0000001f6300780c */ /* 0x000fe20003f05270 */
[----:B------:R-:W-:Y:S01]  /*5e60*/  BSSY B1, `(.L_x_2968) ;  /* 0x0000012000017945 */ /* 0x000fe20003800000 */
[----:B--2---:R-:W-:Y:S01]  /*5e70*/  MOV R76, R245 ;  /* 0x000000f5004c7202 */ /* 0x004fe20000000f00 */
[----:B------:R1:W2:Y:S01]  /*5e80*/  LDS.128 R80, [R230+0x6da0] ;  /* 0x006da000e6507984 */ /* 0x0002a20000000c00 */
[----:B0-----:R-:W-:Y:S02]  /*5e90*/  MOV R77, R244 ;  /* 0x000000f4004d7202 */ /* 0x001fe40000000f00 */
[----:B------:R-:W-:Y:S01]  /*5ea0*/  MOV R78, R243 ;  /* 0x000000f3004e7202 */ /* 0x000fe20000000f00 */
[----:B------:R1:W0:Y:S01]  /*5eb0*/  LDS.128 R68, [R230+0x6d90] ;  /* 0x006d9000e6447984 */ /* 0x0002220000000c00 */
[----:B------:R-:W-:-:S05]  /*5ec0*/  MOV R79, R72 ;  /* 0x00000048004f7202 */ /* 0x000fca0000000f00 */
[----:B------:R-:W-:Y:S05]  /*5ed0*/  @!P0 BRA `(.L_x_2969) ;  /* 0x000000a000008947 */ /* 0x000fea0003800000 */
[-C--:B----4-:R-:W-:Y:S02]  /*5ee0*/  FMUL.FTZ R59, R79, R241.reuse ;  /* 0x000000f14f3b7220 */ /* 0x090fe40000410000 */
        /* <DEDUP_REMOVED lines=9> */
.L_x_2969:
[----:B------:R-:W-:Y:S05]  /*5f80*/  BSYNC B1 ;  /* 0x0000000000017941 */ /* 0x000fea0003800000 */
.L_x_2968:
[C---:B---34-:R-:W-:Y:S01]  /*5f90*/  FMUL.FTZ R59, R85.reuse, R79 ;  /* 0x0000004f553b7220 */ /* 0x058fe20000410000 */
        /* <DEDUP_REMOVED lines=37> */
.L_x_2948:
[----:B0-----:R-:W-:Y:S05]  /*61f0*/  BSYNC B0 ;  /* 0x0000000000007941 */ /* 0x001fea0003800000 */
.L_x_2947:
[----:B------:R-:W-:Y:S01]  /*6200*/  WARPSYNC 0xffffffff ;  /* 0xffffffff00007948 */ /* 0x000fe20003800000 */
[----:B------:R-:W-:Y:S01]  /*6210*/  BAR.SYNC.DEFER_BLOCKING 0x0 ;  /* 0x0000000000007b1d */ /* 0x000fe20000010000 */
[--C-:B-1-3--:R-:W-:Y:S01]  /*6220*/  PRMT R70, RZ, 0x5410, R60.reuse ;  /* 0x00005410ff467816 */ /* 0x10afe2000000003c */
[C---:B------:R-:W-:Y:S01]  /*6230*/  FFMA.FTZ R73, R16.reuse, -R199, RZ ;  /* 0x800000c710497223 */ /* 0x040fe200000100ff */
[----:B------:R-:W-:Y:S01]  /*6240*/  PRMT R71, RZ, 0x7610, R60 ;  /* 0x00007610ff477816 */ /* 0x000fe2000000003c */
[----:B------:R-:W-:Y:S01]  /*6250*/  FFMA.FTZ R72, R16, R231, RZ ;  /* 0x000000e710487223 */ /* 0x000fe200000100ff */
[----:B------:R-:W-:Y:S01]  /*6260*/  ISETP.NE.AND P0, PT, R99, RZ, PT ;  /* 0x000000ff6300720c */ /* 0x000fe20003f05270 */
[----:B------:R-:W-:Y:S01]  /*6270*/  FMUL.FTZ R74, R95, R70 ;  /* 0x000000465f4a7220 */ /* 0x000fe20000410000 */
[----:B------:R-:W-:Y:S01]  /*6280*/  ULEA UR28, UR19, 0xfffff800, 0xb ;  /* 0xfffff800131c7891 */ /* 0x000fe2000f8e583f */
[----:B------:R-:W-:Y:S01]  /*6290*/  FMUL.FTZ R75, R96, R71 ;  /* 0x00000047604b7220 */ /* 0x000fe20000410000 */
[----:B------:R-:W-:Y:S01]  /*62a0*/  ULDC UR29, c[0x0][0x168] ;  /* 0x00005a00001d7ab9 */ /* 0x000fe20000000800 */
[----:B------:R-:W-:Y:S01]  /*62b0*/  FFMA.FTZ R73, R15, -R200, R73 ;  /* 0x800000c80f497223 */ /* 0x000fe20000010049 */
[----:B------:R-:W-:Y:S01]  /*62c0*/  UIADD3 UR28, -UR28, UR29, URZ ;  /* 0x0000001d1c1c7290 */ /* 0x000fe2000fffe13f */
[-C--:B------:R-:W-:Y:S01]  /*62d0*/  FFMA.FTZ R231, R104, -R74.reuse, R231 ;  /* 0x8000004a68e77223 */ /* 0x080fe200000100e7 */
[----:B------:R-:W-:Y:S01]  /*62e0*/  BSSY B0, `(.L_x_2970) ;  /* 0x00001eb000007945 */ /* 0x000fe20003800000 */
[----:B------:R-:W-:-:S02]  /*62f0*/  FFMA.FTZ R199, R106, -R74, R199 ;  /* 0x8000004a6ac77223 */ /* 0x000fc400000100c7 */
[----:B------:R-:W-:Y:S01]  /*6300*/  FFMA.FTZ R74, R15, R202, R72 ;  /* 0x000000ca0f4a7223 */ /* 0x000fe20000010048 */
[----:B------:R-:W-:Y:S01]  /*6310*/  PRMT R72, RZ, 0x5410, R61 ;  /* 0x00005410ff487816 */ /* 0x000fe2000000003d */
[-C--:B------:R-:W-:Y:S02]  /*6320*/  FFMA.FTZ R202, R105, -R75.reuse, R202 ;  /* 0x8000004b69ca7223 */ /* 0x080fe400000100ca */
[----:B------:R-:W-:Y:S02]  /*6330*/  FFMA.FTZ R200, R107, -R75, R200 ;  /* 0x8000004b6bc87223 */ /* 0x000fe400000100c8 */
[C---:B------:R-:W-:Y:S01]  /*6340*/  FFMA.FTZ R75, R14.reuse, -R203, R73 ;  /* 0x800000cb0e4b7223 */ /* 0x040fe20000010049 */
[----:B------:R-:W0:Y:S01]  /*6350*/  LDS.64 R68, [R166.X16+0x6d88] ;  /* 0x006d8800a6447984 */ /* 0x000e22000000ca00 */
[----:B------:R-:W-:Y:S02]  /*6360*/  FMUL.FTZ R76, R93, R72 ;  /* 0x000000485d4c7220 */ /* 0x000fe40000410000 */
[----:B------:R-:W-:Y:S01]  /*6370*/  FFMA.FTZ R74, R14, R201, R74 ;  /* 0x000000c90e4a7223 */ /* 0x000fe2000001004a */
[----:B------:R1:W-:Y:S01]  /*6380*/  @!P0 STS.128 [UR43+0x8b80], R56 ;  /* 0x008b8038ff008988 */ /* 0x0003e20008000c2b */
[----:B------:R-:W-:-:S02]  /*6390*/  FFMA.FTZ R201, R108, -R76, R201 ;  /* 0x8000004c6cc97223 */ /* 0x000fc400000100c9 */
[----:B------:R-:W-:Y:S02]  /*63a0*/  FFMA.FTZ R203, R110, -R76, R203 ;  /* 0x8000004c6ecb7223 */ /* 0x000fe400000100cb */
[----:B------:R-:W-:Y:S01]  /*63b0*/  FFMA.FTZ R77, R13, R204, R74 ;  /* 0x000000cc0d4d7223 */ /* 0x000fe2000001004a */
[----:B------:R-:W-:-:S05]  /*63c0*/  PRMT R74, RZ, 0x5410, R62 ;  /* 0x00005410ff4a7816 */ /* 0x000fca000000003e */
[----:B------:R-:W-:Y:S02]  /*63d0*/  FMUL.FTZ R78, R91, R74 ;  /* 0x0000004a5b4e7220 */ /* 0x000fe40000410000 */
[CC--:B0-----:R-:W-:Y:S02]  /*63e0*/  FMUL.FTZ R73, R68.reuse, -R103.reuse ;  /* 0x8000006744497220 */ /* 0x0c1fe40000410000 */
[C---:B------:R-:W-:Y:S02]  /*63f0*/  FMUL.FTZ R103, R69.reuse, -R103 ;  /* 0x8000006745677220 */ /* 0x040fe40000410000 */
[-C--:B------:R-:W-:Y:S01]  /*6400*/  FFMA.FTZ R73, R69, R102.reuse, R73 ;  /* 0x0000006645497223 */ /* 0x080fe20000010049 */
[----:B------:R-:W-:Y:S01]  /*6410*/  PRMT R69, RZ, 0x7610, R61 ;  /* 0x00007610ff457816 */ /* 0x000fe2000000003d */
[----:B------:R-:W-:Y:S02]  /*6420*/  FFMA.FTZ R103, R68, R102, -R103 ;  /* 0x0000006644677223 */ /* 0x000fe40000010867 */
[----:B------:R-:W-:-:S02]  /*6430*/  FADD.FTZ R198, -R198, R73 ;  /* 0x00000049c6c67221 */ /* 0x000fc40000010100 */
[----:B------:R-:W-:Y:S02]  /*6440*/  FADD.FTZ R182, R182, R103 ;  /* 0x00000067b6b67221 */ /* 0x000fe40000010000 */
[C---:B------:R-:W-:Y:S02]  /*6450*/  FMUL.FTZ R73, R115.reuse, -R198 ;  /* 0x800000c673497220 */ /* 0x040fe40000410000 */
[-C--:B------:R-:W-:Y:S02]  /*6460*/  FMUL.FTZ R115, R115, -R182.reuse ;  /* 0x800000b673737220 */ /* 0x080fe40000410000 */
[C---:B------:R-:W-:Y:S02]  /*6470*/  FFMA.FTZ R73, R113.reuse, R182, -R73 ;  /* 0x000000b671497223 */ /* 0x040fe40000010849 */
[----:B------:R-:W-:Y:S02]  /*6480*/  FMUL.FTZ R68, R94, R69 ;  /* 0x000000455e447220 */ /* 0x000fe40000410000 */
[----:B------:R-:W-:-:S02]  /*6490*/  FFMA.FTZ R76, R113, R198, R115 ;  /* 0x000000c6714c7223 */ /* 0x000fc40000010073 */
[----:B------:R-:W-:Y:S02]  /*64a0*/  FADD.FTZ R81, R168, R73 ;  /* 0x00000049a8517221 */ /* 0x000fe40000010000 */
[-C--:B------:R-:W-:Y:S02]  /*64b0*/  FFMA.FTZ R204, R109, -R68.reuse, R204 ;  /* 0x800000446dcc7223 */ /* 0x080fe400000100cc */
[----:B------:R-:W-:Y:S02]  /*64c0*/  FADD.FTZ R183, -R183, R76 ;  /* 0x0000004cb7b77221 */ /* 0x000fe40000010100 */
[----:B------:R-:W-:Y:S02]  /*64d0*/  FFMA.FTZ R68, R111, -R68, R206 ;  /* 0x800000446f447223 */ /* 0x000fe400000100ce */
[----:B------:R-:W-:Y:S02]  /*64e0*/  FFMA.FTZ R206, R13, -R206, R75 ;  /* 0x800000ce0dce7223 */ /* 0x000fe4000001004b */
[----:B------:R-:W-:-:S02]  /*64f0*/  FMUL.FTZ R75, R116, -R81 ;  /* 0x80000051744b7220 */ /* 0x000fc40000410000 */
[----:B------:R-:W-:Y:S02]  /*6500*/  FMUL.FTZ R116, R116, -R183 ;  /* 0x800000b774747220 */ /* 0x000fe40000410000 */
[----:B------:R-:W-:Y:S02]  /*6510*/  FFMA.FTZ R76, R12, R205, R77 ;  /* 0x000000cd0c4c7223 */ /* 0x000fe4000001004d */
[C---:B------:R-:W-:Y:S01]  /*6520*/  FFMA.FTZ R77, R114.reuse, R183, R75 ;  /* 0x000000b7724d7223 */ /* 0x040fe2000001004b */
[----:B------:R-:W-:Y:S01]  /*6530*/  PRMT R75, RZ, 0x7610, R62 ;  /* 0x00007610ff4b7816 */ /* 0x000fe2000000003e */
[----:B------:R-:W-:Y:S02]  /*6540*/  FFMA.FTZ R116, R114, R81, -R116 ;  /* 0x0000005172747223 */ /* 0x000fe40000010874 */
[----:B------:R-:W-:Y:S02]  /*6550*/  FADD.FTZ R184, -R184, R77 ;  /* 0x0000004db8b87221 */ /* 0x000fe40000010100 */
[----:B------:R-:W-:-:S02]  /*6560*/  FADD.FTZ R167, R167, R116 ;  /* 0x00000074a7a77221 */ /* 0x000fc40000010000 */
[CC--:B------:R-:W-:Y:S02]  /*6570*/  FMUL.FTZ R77, R117.reuse, -R184.reuse ;  /* 0x800000b8754d7220 */ /* 0x0c0fe40000410000 */
        /* <DEDUP_REMOVED lines=31> */
[----:B------:R-:W-:Y:S02]  /*6770*/  FFMA.FTZ R79, R11, R210, R76 ;  /* 0x000000d20b4f7223 */ /* 0x000fe4000001004c */
[C---:B------:R-:W-:Y:S02]  /*6780*/  FFMA.FTZ R113, R137.reuse, R189, R102 ;  /* 0x000000bd89717223 */ /* 0x040fe40000010066 */
[----:B------:R-:W-:Y:S02]  /*6790*/  FFMA.FTZ R137, R137, R173, -R122 ;  /* 0x000000ad89897223 */ /* 0x000fe4000001087a */
[----:B------:R-:W-:Y:S01]  /*67a0*/  FFMA.FTZ R82, R10, R209, R79 ;  /* 0x000000d10a527223 */ /* 0x000fe2000001004f */
[----:B------:R-:W-:Y:S01]  /*67b0*/  PRMT R79, RZ, 0x7610, R63 ;  /* 0x00007610ff4f7816 */ /* 0x000fe2000000003f */
[----:B------:R-:W-:-:S02]  /*67c0*/  FADD.FTZ R190, -R190, R113 ;  /* 0x00000071bebe7221 */ /* 0x000fc40000010100 */
[----:B------:R-:W-:Y:S02]  /*67d0*/  FADD.FTZ R174, R174, R137 ;  /* 0x00000089aeae7221 */ /* 0x000fe40000010000 */
[----:B------:R-:W-:Y:S01]  /*67e0*/  FFMA.FTZ R85, R9, R216, R82 ;  /* 0x000000d809557223 */ /* 0x000fe20000010052 */
[--C-:B------:R-:W-:Y:S01]  /*67f0*/  PRMT R82, RZ, 0x5410, R64.reuse ;  /* 0x00005410ff527816 */ /* 0x100fe20000000040 */
[C---:B------:R-:W-:Y:S02]  /*6800*/  FMUL.FTZ R113, R123.reuse, -R190 ;  /* 0x800000be7b717220 */ /* 0x040fe40000410000 */
[-C--:B------:R-:W-:Y:S02]  /*6810*/  FMUL.FTZ R123, R123, -R174.reuse ;  /* 0x800000ae7b7b7220 */ /* 0x080fe40000410000 */
[----:B------:R-:W-:Y:S01]  /*6820*/  FFMA.FTZ R86, R8, R215, R85 ;  /* 0x000000d708567223 */ /* 0x000fe20000010055 */
[----:B------:R-:W-:Y:S01]  /*6830*/  PRMT R85, RZ, 0x7610, R64 ;  /* 0x00007610ff557816 */ /* 0x000fe20000000040 */
[----:B------:R-:W-:-:S02]  /*6840*/  FFMA.FTZ R116, R136, R174, -R113 ;  /* 0x000000ae88747223 */ /* 0x000fc40000010871 */
[----:B------:R-:W-:Y:S01]  /*6850*/  FFMA.FTZ R136, R136, R190, R123 ;  /* 0x000000be88887223 */ /* 0x000fe2000001007b */
[----:B------:R-:W-:Y:S01]  /*6860*/  P2R R123, PR, RZ, 0x1 ;  /* 0x00000001ff7b7803 */ /* 0x000fe20000000000 */
[----:B------:R-:W-:Y:S01]  /*6870*/  FFMA.FTZ R103, R7, R224, R86 ;  /* 0x000000e007677223 */ /* 0x000fe20000010056 */
[----:B------:R-:W-:Y:S01]  /*6880*/  PRMT R86, RZ, 0x5410, R65 ;  /* 0x00005410ff567816 */ /* 0x000fe20000000041 */
[----:B------:R-:W-:Y:S02]  /*6890*/  FADD.FTZ R175, R175, R116 ;  /* 0x00000074afaf7221 */ /* 0x000fe40000010000 */
[----:B------:R-:W-:Y:S02]  /*68a0*/  FADD.FTZ R191, -R191, R136 ;  /* 0x00000088bfbf7221 */ /* 0x000fe40000010100 */
[----:B------:R-:W-:Y:S01]  /*68b0*/  FFMA.FTZ R114, R6, R223, R103 ;  /* 0x000000df06727223 */ /* 0x000fe20000010067 */
[----:B------:R-:W-:Y:S01]  /*68c0*/  PRMT R103, RZ, 0x7610, R65 ;  /* 0x00007610ff677816 */ /* 0x000fe20000000041 */
[----:B------:R-:W-:-:S02]  /*68d0*/  FMUL.FTZ R116, R124, -R175 ;  /* 0x800000af7c747220 */ /* 0x000fc40000410000 */
[-C--:B------:R-:W-:Y:S02]  /*68e0*/  FMUL.FTZ R124, R124, -R191.reuse ;  /* 0x800000bf7c7c7220 */ /* 0x080fe40000410000 */
[----:B------:R-:W-:Y:S01]  /*68f0*/  FFMA.FTZ R115, R5, R228, R114 ;  /* 0x000000e405737223 */ /* 0x000fe20000010072 */
[----:B------:R-:W-:Y:S01]  /*6900*/  PRMT R114, RZ, 0x5410, R66 ;  /* 0x00005410ff727816 */ /* 0x000fe20000000042 */
[C---:B------:R-:W-:Y:S02]  /*6910*/  FFMA.FTZ R117, R135.reuse, R191, R116 ;  /* 0x000000bf87757223 */ /* 0x040fe40000010074 */
[----:B------:R-:W-:Y:S02]  /*6920*/  FFMA.FTZ R119, R135, R175, -R124 ;  /* 0x000000af87777223 */ /* 0x000fe4000001087c */
[----:B------:R-:W-:Y:S01]  /*6930*/  FFMA.FTZ R118, R4, R227, R115 ;  /* 0x000000e304767223 */ /* 0x000fe20000010073 */
[----:B------:R-:W-:Y:S01]  /*6940*/  PRMT R115, RZ, 0x7610, R66 ;  /* 0x00007610ff737816 */ /* 0x000fe20000000042 */
[----:B------:R-:W-:Y:S01]  /*6950*/  FADD.FTZ R117, -R192, R117 ;  /* 0x00000075c0757221 */ /* 0x000fe20000010100 */
[----:B------:R-:W-:Y:S01]  /*6960*/  MOV R192, UR28 ;  /* 0x0000001c00c07c02 */ /* 0x000fe20008000f00 */
[----:B------:R-:W-:-:S02]  /*6970*/  FADD.FTZ R119, R176, R119 ;  /* 0x00000077b0777221 */ /* 0x000fc40000010000 */
[----:B------:R-:W-:Y:S01]  /*6980*/  FFMA.FTZ R121, R3, R222, R118 ;  /* 0x000000de03797223 */ /* 0x000fe20000010076 */
[----:B------:R-:W-:Y:S01]  /*6990*/  LEA R192, R192, -R99, 0x1 ;  /* 0x80000063c0c07211 */ /* 0x000fe200078e08ff */
[C---:B------:R-:W-:Y:S02]  /*69a0*/  FMUL.FTZ R118, R128.reuse, -R117 ;  /* 0x8000007580767220 */ /* 0x040fe40000410000 */
[-C--:B------:R-:W-:Y:S01]  /*69b0*/  FMUL.FTZ R128, R128, -R119.reuse ;  /* 0x8000007780807220 */ /* 0x080fe20000410000 */
[----:B------:R-:W-:Y:S01]  /*69c0*/  ISETP.GE.AND P0, PT, R192, 0x1, PT ;  /* 0x00000001c000780c */ /* 0x000fe20003f06270 */
[C---:B------:R-:W-:Y:S01]  /*69d0*/  FFMA.FTZ R122, R134.reuse, R119, -R118 ;  /* 0x00000077867a7223 */ /* 0x040fe20000010876 */
[----:B------:R-:W-:Y:S01]  /*69e0*/  PRMT R118, RZ, 0x5410, R67 ;  /* 0x00005410ff767816 */ /* 0x000fe20000000043 */
[----:B------:R-:W-:Y:S02]  /*69f0*/  FFMA.FTZ R120, R134, R117, R128 ;  /* 0x0000007586787223 */ /* 0x000fe40000010080 */
[----:B------:R-:W-:-:S02]  /*6a00*/  FADD.FTZ R122, R177, R122 ;  /* 0x0000007ab17a7221 */ /* 0x000fc40000010000 */
[----:B------:R-:W-:Y:S02]  /*6a10*/  FADD.FTZ R120, -R193, R120 ;  /* 0x00000078c1787221 */ /* 0x000fe40000010100 */
[----:B------:R-:W-:Y:S02]  /*6a20*/  FMUL.FTZ R135, R49, R118 ;  /* 0x0000007631877220 */ /* 0x000fe40000410000 */
[C---:B------:R-:W-:Y:S02]  /*6a30*/  FMUL.FTZ R123, R125.reuse, -R120 ;  /* 0x800000787d7b7220 */ /* 0x040fe40000410000 */
[-C--:B------:R-:W-:Y:S02]  /*6a40*/  FMUL.FTZ R125, R125, -R122.reuse ;  /* 0x8000007a7d7d7220 */ /* 0x080fe40000410000 */
[C---:B------:R-:W-:Y:S02]  /*6a50*/  FFMA.FTZ R123, R133.reuse, R122, -R123 ;  /* 0x0000007a857b7223 */ /* 0x040fe4000001087b */
[----:B------:R-:W-:Y:S01]  /*6a60*/  FFMA.FTZ R125, R133, R120, R125 ;  /* 0x00000078857d7223 */ /* 0x000fe2000001007d */
[----:B------:R-:W-:Y:S01]  /*6a70*/  PRMT R133, RZ, 0x7610, R67 ;  /* 0x00007610ff857816 */ /* 0x000fe20000000043 */
[----:B------:R-:W-:-:S02]  /*6a80*/  FADD.FTZ R178, R178, R123 ;  /* 0x0000007bb2b27221 */ /* 0x000fc40000010000 */
[----:B------:R-:W-:Y:S02]  /*6a90*/  FADD.FTZ R194, -R194, R125 ;  /* 0x0000007dc2c27221 */ /* 0x000fe40000010100 */
[----:B------:R-:W-:Y:S02]  /*6aa0*/  FFMA.FTZ R121, R2, R214, R121 ;  /* 0x000000d602797223 */ /* 0x000fe40000010079 */
[----:B------:R-:W-:Y:S02]  /*6ab0*/  FMUL.FTZ R128, R126, -R178 ;  /* 0x800000b27e807220 */ /* 0x000fe40000410000 */
[-C--:B------:R-:W-:Y:S02]  /*6ac0*/  FFMA.FTZ R214, R162, -R135.reuse, R214 ;  /* 0x80000087a2d67223 */ /* 0x080fe400000100d6 */
[----:B------:R-:W-:Y:S02]  /*6ad0*/  FFMA.FTZ R134, R164, -R135, R213 ;  /* 0x80000087a4867223 */ /* 0x000fe400000100d5 */
[----:B------:R-:W-:-:S02]  /*6ae0*/  FMUL.FTZ R125, R126, -R194 ;  /* 0x800000c27e7d7220 */ /* 0x000fc40000410000 */
[----:B------:R-:W-:Y:S02]  /*6af0*/  FMUL.FTZ R124, R50, R133 ;  /* 0x00000085327c7220 */ /* 0x000fe40000410000 */
[----:B------:R-:W-:Y:S02]  /*6b00*/  FMUL.FTZ R135, R182, UR38 ;  /* 0x00000026b6877c20 */ /* 0x000fe40008410000 */
[C---:B------:R-:W-:Y:S02]  /*6b10*/  FFMA.FTZ R128, R131.reuse, R194, R128 ;  /* 0x000000c283807223 */ /* 0x040fe40000010080 */
[----:B------:R-:W-:Y:S02]  /*6b20*/  FFMA.FTZ R126, R131, R178, -R125 ;  /* 0x000000b2837e7223 */ /* 0x000fe4000001087d */
[----:B------:R-:W-:Y:S02]  /*6b30*/  FFMA.FTZ R123, R165, -R124, R211 ;  /* 0x8000007ca57b7223 */ /* 0x000fe400000100d3 */
[----:B-1----:R-:W-:-:S02]  /*6b40*/  FMUL.FTZ R57, R198, UR38 ;  /* 0x00000026c6397c20 */ /* 0x002fc40008410000 */
[----:B------:R-:W-:Y:S02]  /*6b50*/  FFMA.FTZ R56, R198, UR39, -R135 ;  /* 0x00000027c6387c23 */ /* 0x000fe40008010887 */
[----:B------:R-:W-:Y:S02]  /*6b60*/  FADD.FTZ R195, -R195, R128 ;  /* 0x00000080c3c37221 */ /* 0x000fe40000010100 */
[----:B------:R-:W-:Y:S01]  /*6b70*/  FADD.FTZ R179, R179, R126 ;  /* 0x0000007eb3b37221 */ /* 0x000fe20000010000 */
[----:B------:R-:W-:Y:S01]  /*6b80*/  SHF.L.U32 R126, R99, 0x5, RZ ;  /* 0x00000005637e7819 */ /* 0x000fe200000006ff */
[----:B------:R-:W-:Y:S02]  /*6b90*/  FMUL.FTZ R165, R165, R198 ;  /* 0x000000c6a5a57220 */ /* 0x000fe40000410000 */
[----:B------:R-:W-:Y:S01]  /*6ba0*/  FFMA.FTZ R124, R163, -R124, R212 ;  /* 0x8000007ca37c7223 */ /* 0x000fe200000100d4 */
[----:B------:R-:W-:Y:S01]  /*6bb0*/  IADD3 R135, R126, 0x3, RZ ;  /* 0x000000037e877810 */ /* 0x000fe20007ffe0ff */
[----:B------:R-:W-:-:S02]  /*6bc0*/  FFMA.FTZ R57, R182, UR39, R57 ;  /* 0x00000027b6397c23 */ /* 0x000fc40008010039 */
[----:B------:R-:W-:Y:S01]  /*6bd0*/  FMUL.FTZ R58, R123, R56 ;  /* 0x000000387b3a7220 */ /* 0x000fe20000410000 */
[----:B------:R-:W-:Y:S01]  /*6be0*/  LEA.HI.SX32 R138, R135, R126, 0x1b ;  /* 0x0000007e878a7211 */ /* 0x000fe200078fdaff */
[C---:B------:R-:W-:Y:S02]  /*6bf0*/  FMUL.FTZ R56, R127.reuse, -R195 ;  /* 0x800000c37f387220 */ /* 0x040fe40000410000 */
[----:B------:R-:W-:Y:S02]  /*6c00*/  FMUL.FTZ R127, R127, -R179 ;  /* 0x800000b37f7f7220 */ /* 0x000fe40000410000 */
[----:B------:R-:W-:Y:S02]  /*6c10*/  FFMA.FTZ R136, R163, R182, R165 ;  /* 0x000000b6a3887223 */ /* 0x000fe400000100a5 */
[----:B------:R-:W-:Y:S02]  /*6c20*/  FFMA.FTZ R58, R124, R57, R58 ;  /* 0x000000397c3a7223 */ /* 0x000fe4000001003a */
[----:B------:R-:W-:-:S02]  /*6c30*/  FFMA.FTZ R59, R132, R195, R127 ;  /* 0x000000c3843b7223 */ /* 0x000fc4000001007f */
[----:B------:R-:W-:Y:S02]  /*6c40*/  FFMA.FTZ R57, R132, R179, -R56 ;  /* 0x000000b384397223 */ /* 0x000fe40000010838 */
[----:B------:R-:W-:Y:S02]  /*6c50*/  FFMA.FTZ R127, R133, R136, R58 ;  /* 0x00000088857f7223 */ /* 0x000fe4000001003a */
[----:B------:R-:W-:Y:S02]  /*6c60*/  FMUL.FTZ R58, R81, UR38 ;  /* 0x00000026513a7c20 */ /* 0x000fe40008410000 */
[----:B------:R-:W-:Y:S02]  /*6c70*/  FMUL.FTZ R125, R164, R183 ;  /* 0x000000b7a47d7220 */ /* 0x000fe40000410000 */
[----:B------:R-:W-:Y:S02]  /*6c80*/  FADD.FTZ R180, R180, R57 ;  /* 0x00000039b4b47221 */ /* 0x000fe40000010000 */
[----:B------:R-:W-:-:S02]  /*6c90*/  FMUL.FTZ R56, R183, UR38 ;  /* 0x00000026b7387c20 */ /* 0x000fc40008410000 */
[----:B------:R-:W-:Y:S02]  /*6ca0*/  FFMA.FTZ R57, R183, UR39, -R58 ;  /* 0x00000027b7397c23 */ /* 0x000fe4000801083a */
[----:B------:R-:W-:Y:S02]  /*6cb0*/  FADD.FTZ R196, -R196, R59 ;  /* 0x0000003bc4c47221 */ /* 0x000fe40000010100 */
[-C--:B------:R-:W-:Y:S02]  /*6cc0*/  FFMA.FTZ R125, R162, R81.reuse, R125 ;  /* 0x00000051a27d7223 */ /* 0x080fe4000001007d */
[----:B------:R-:W-:Y:S02]  /*6cd0*/  FFMA.FTZ R131, R81, UR39, R56 ;  /* 0x0000002751837c23 */ /* 0x000fe40008010038 */
[----:B------:R-:W-:Y:S02]  /*6ce0*/  FMUL.FTZ R59, R49, R81 ;  /* 0x00000051313b7220 */ /* 0x000fe40000410000 */
[----:B------:R-:W-:-:S02]  /*6cf0*/  FMUL.FTZ R81, R134, R57 ;  /* 0x0000003986517220 */ /* 0x000fc40000410000 */
[C---:B------:R-:W-:Y:S02]  /*6d00*/  FMUL.FTZ R57, R130.reuse, -R196 ;  /* 0x800000c482397220 */ /* 0x040fe40000410000 */
[-C--:B------:R-:W-:Y:S02]  /*6d10*/  FMUL.FTZ R130, R130, -R180.reuse ;  /* 0x800000b482827220 */ /* 0x080fe40000410000 */
[C---:B------:R-:W-:Y:S02]  /*6d20*/  FFMA.FTZ R58, R129.reuse, R180, -R57 ;  /* 0x000000b4813a7223 */ /* 0x040fe40000010839 */
[----:B------:R-:W-:Y:S01]  /*6d30*/  FFMA.FTZ R130, R129, R196, R130 ;  /* 0x000000c481827223 */ /* 0x000fe20000010082 */
[----:B------:R-:W-:Y:S01]  /*6d40*/  IADD3 R129, R126, 0x1, RZ ;  /* 0x000000017e817810 */ /* 0x000fe20007ffe0ff */
[----:B------:R-:W-:Y:S01]  /*6d50*/  FFMA.FTZ R81, R214, R131, R81 ;  /* 0x00000083d6517223 */ /* 0x000fe20000010051 */
[C---:B------:R-:W-:Y:S01]  /*6d60*/  IADD3 R131, R126.reuse, 0x2, RZ ;  /* 0x000000027e837810 */ /* 0x040fe20007ffe0ff */
[----:B------:R-:W-:Y:S01]  /*6d70*/  FADD.FTZ R197, -R197, R130 ;  /* 0x00000082c5c57221 */ /* 0x000fe20000010100 */
[-C--:B------:R-:W-:Y:S01]  /*6d80*/  LEA.HI.SX32 R139, R129, R126.reuse, 0x1b ;  /* 0x0000007e818b7211 */ /* 0x080fe200078fdaff */
[----:B------:R-:W-:Y:S01]  /*6d90*/  FADD.FTZ R181, R181, R58 ;  /* 0x0000003ab5b57221 */ /* 0x000fe20000010000 */
[-C--:B------:R-:W-:Y:S01]  /*6da0*/  LEA.HI.SX32 R163, R131, R126.reuse, 0x1b ;  /* 0x0000007e83a37211 */ /* 0x080fe200078fdaff */
[C---:B------:R-:W-:Y:S01]  /*6db0*/  FMUL.FTZ R128, R95.reuse, R197 ;  /* 0x000000c55f807220 */ /* 0x040fe20000410000 */
[----:B------:R-:W-:Y:S01]  /*6dc0*/  LEA.HI.SX32 R58, R126, R126, 0x1b ;  /* 0x0000007e7e3a7211 */ /* 0x000fe200078fdaff */
[----:B------:R-:W-:-:S02]  /*6dd0*/  FMUL.FTZ R126, R95, R181 ;  /* 0x000000b55f7e7220 */ /* 0x000fc40000410000 */
[C---:B------:R-:W-:Y:S02]  /*6de0*/  FMUL.FTZ R129, R199.reuse, R128 ;  /* 0x00000080c7817220 */ /* 0x040fe40000410000 */
[----:B------:R-:W-:Y:S02]  /*6df0*/  FMUL.FTZ R130, R199, R126 ;  /* 0x0000007ec7827220 */ /* 0x000fe40000410000 */
[----:B------:R-:W-:Y:S02]  /*6e00*/  FMUL.FTZ R137, R96, R196 ;  /* 0x000000c460897220 */ /* 0x000fe40000410000 */
[-C--:B------:R-:W-:Y:S02]  /*6e10*/  FFMA.FTZ R129, R231, R126.reuse, R129 ;  /* 0x0000007ee7817223 */ /* 0x080fe40000010081 */
[----:B------:R-:W-:Y:S02]  /*6e20*/  FMUL.FTZ R131, R70, R126 ;  /* 0x0000007e46837220 */ /* 0x000fe40000410000 */
[----:B------:R-:W-:-:S02]  /*6e30*/  FMUL.FTZ R183, R49, R183 ;  /* 0x000000b731b77220 */ /* 0x000fc40000410000 */
[-C--:B------:R-:W-:Y:S01]  /*6e40*/  FMUL.FTZ R126, R70, R128.reuse ;  /* 0x00000080467e7220 */ /* 0x080fe20000410000 */
[----:B------:R-:W-:Y:S01]  /*6e50*/  STS [R58.X4+0x2100], R131 ;  /* 0x002100833a007388 */ /* 0x000fe20000004800 */
[----:B------:R-:W-:Y:S02]  /*6e60*/  FFMA.FTZ R130, R231, R128, -R130 ;  /* 0x00000080e7827223 */ /* 0x000fe40000010882 */
[----:B------:R-:W-:Y:S01]  /*6e70*/  FMUL.FTZ R135, R96, R180 ;  /* 0x000000b460877220 */ /* 0x000fe20000410000 */
[----:B------:R0:W-:Y:S01]  /*6e80*/  STS [R139.X4+0x2104], R126 ;  /* 0x0021047e8b007388 */ /* 0x0001e20000004800 */
[----:B------:R-:W-:Y:S02]  /*6e90*/  FMUL.FTZ R128, R200, R137 ;  /* 0x00000089c8807220 */ /* 0x000fe40000410000 */
[----:B------:R-:W-:Y:S02]  /*6ea0*/  FMUL.FTZ R56, R134, R183 ;  /* 0x000000b786387220 */ /* 0x000fe40000410000 */
[----:B------:R-:W-:-:S02]  /*6eb0*/  FFMA.FTZ R33, R50, R136, R33 ;  /* 0x0000008832217223 */ /* 0x000fc40000010021 */
[----:B------:R-:W-:Y:S02]  /*6ec0*/  FMUL.FTZ R134, R134, R59 ;  /* 0x0000003b86867220 */ /* 0x000fe40000410000 */
[----:B------:R-:W-:Y:S02]  /*6ed0*/  FFMA.FTZ R128, R202, R135, R128 ;  /* 0x00000087ca807223 */ /* 0x000fe40000010080 */
[----:B------:R-:W-:Y:S02]  /*6ee0*/  FADD.FTZ R129, RZ, R129 ;  /* 0x00000081ff817221 */ /* 0x000fe40000010000 */
[----:B------:R-:W-:Y:S02]  /*6ef0*/  FMUL.FTZ R136, R93, R195 ;  /* 0x000000c35d887220 */ /* 0x000fe40000410000 */
[----:B------:R-:W-:Y:S02]  /*6f00*/  FFMA.FTZ R57, R214, R183, -R134 ;  /* 0x000000b7d6397223 */ /* 0x000fe40000010886 */
[----:B------:R-:W-:-:S02]  /*6f10*/  FADD.FTZ R128, R129, R128 ;  /* 0x0000008081807221 */ /* 0x000fc40000010000 */
[----:B------:R-:W-:Y:S02]  /*6f20*/  FMUL.FTZ R132, R71, R135 ;  /* 0x0000008747847220 */ /* 0x000fe40000410000 */
[----:B------:R-:W-:Y:S02]  /*6f30*/  FMUL.FTZ R134, R93, R179 ;  /* 0x000000b35d867220 */ /* 0x000fe40000410000 */
[----:B------:R-:W-:Y:S01]  /*6f40*/  FMUL.FTZ R129, R203, R136 ;  /* 0x00000088cb817220 */ /* 0x000fe20000410000 */
[----:B------:R1:W-:Y:S01]  /*6f50*/  STS [R163.X4+0x2108], R132 ;  /* 0x00210884a3007388 */ /* 0x0003e20000004800 */
[----:B------:R-:W-:Y:S02]  /*6f60*/  FMUL.FTZ R135, R200, R135 ;  /* 0x00000087c8877220 */ /* 0x000fe40000410000 */
[----:B------:R-:W-:Y:S02]  /*6f70*/  FFMA.FTZ R129, R201, R134, R129 ;  /* 0x00000086c9817223 */ /* 0x000fe40000010081 */
[----:B------:R-:W-:-:S02]  /*6f80*/  FFMA.FTZ R135, R202, R137, -R135 ;  /* 0x00000089ca877223 */ /* 0x000fc40000010887 */
[----:B------:R-:W-:Y:S02]  /*6f90*/  FADD.FTZ R130, RZ, R130 ;  /* 0x00000082ff827221 */ /* 0x000fe40000010000 */
[C---:B------:R-:W-:Y:S02]  /*6fa0*/  FMUL.FTZ R141, R94.reuse, R194 ;  /* 0x000000c25e8d7220 */ /* 0x040fe40000410000 */
[----:B0-----:R-:W-:Y:S02]  /*6fb0*/  FMUL.FTZ R126, R203, R134 ;  /* 0x00000086cb7e7220 */ /* 0x001fe40000410000 */
[----:B------:R-:W-:Y:S02]  /*6fc0*/  FMUL.FTZ R131, R94, R178 ;  /* 0x000000b25e837220 */ /* 0x000fe40000410000 */
[----:B------:R-:W-:Y:S02]  /*6fd0*/  FADD.FTZ R128, R128, R129 ;  /* 0x0000008180807221 */ /* 0x000fe40000010000 */
[----:B------:R-:W-:-:S02]  /*6fe0*/  FADD.FTZ R130, R130, R135 ;  /* 0x0000008782827221 */ /* 0x000fc40000010000 */
[----:B-1----:R-:W-:Y:S02]  /*6ff0*/  FMUL.FTZ R132, R68, R141 ;  /* 0x0000008d44847220 */ /* 0x002fe40000410000 */
[----:B------:R-:W-:Y:S02]  /*7000*/  FFMA.FTZ R129, R201, R136, -R126 ;  /* 0x00000088c9817223 */ /* 0x000fe4000001087e */
[-C--:B------:R-:W-:Y:S02]  /*7010*/  FFMA.FTZ R205, R112, -R78.reuse, R205 ;  /* 0x8000004e70cd7223 */ /* 0x080fe400000100cd */
[----:B------:R-:W-:Y:S02]  /*7020*/  FFMA.FTZ R73, R144, -R78, R207 ;  /* 0x8000004e90497223 */ /* 0x000fe400000100cf */
[----:B------:R-:W-:Y:S02]  /*7030*/  FMUL.FTZ R126, R68, R131 ;  /* 0x00000083447e7220 */ /* 0x000fe40000410000 */
[----:B------:R-:W-:-:S02]  /*7040*/  FMUL.FTZ R78, R92, R75 ;  /* 0x0000004b5c4e7220 */ /* 0x000fc40000410000 */
[----:B------:R-:W-:Y:S02]  /*7050*/  FFMA.FTZ R135, R204, R131, R132 ;  /* 0x00000083cc877223 */ /* 0x000fe40000010084 */
[----:B------:R-:W-:Y:S02]  /*7060*/  FADD.FTZ R129, R130, R129 ;  /* 0x0000008182817221 */ /* 0x000fe40000010000 */
[----:B------:R-:W-:Y:S02]  /*7070*/  FFMA.FTZ R130, R204, R141, -R126 ;  /* 0x0000008dcc827223 */ /* 0x000fe4000001087e */
[-C--:B------:R-:W-:Y:S02]  /*7080*/  FFMA.FTZ R210, R143, -R78.reuse, R210 ;  /* 0x8000004e8fd27223 */ /* 0x080fe400000100d2 */
[----:B------:R-:W-:Y:S01]  /*7090*/  FFMA.FTZ R76, R145, -R78, R208 ;  /* 0x8000004e914c7223 */ /* 0x000fe200000100d0 */
[----:B------:R-:W-:Y:S01]  /*70a0*/  PRMT R78, RZ, 0x5410, R63 ;  /* 0x00005410ff4e7816 */ /* 0x000fe2000000003f */
[----:B------:R-:W-:-:S02]  /*70b0*/  FFMA.FTZ R206, R12, -R207, R206 ;  /* 0x800000cf0cce7223 */ /* 0x000fc400000100ce */
[----:B------:R-:W-:Y:S02]  /*70c0*/  FMUL.FTZ R137, R71, R137 ;  /* 0x0000008947897220 */ /* 0x000fe40000410000 */
[----:B------:R-:W-:Y:S02]  /*70d0*/  FADD.FTZ R126, R128, R135 ;  /* 0x00000087807e7221 */ /* 0x000fe40000010000 */
[----:B------:R-:W-:Y:S01]  /*70e0*/  FMUL.FTZ R139, R72, R136 ;  /* 0x00000088488b7220 */ /* 0x000fe20000410000 */
[----:B------:R-:W-:Y:S01]  /*70f0*/  STS [R138.X4+0x210c], R137 ;  /* 0x00210c898a007388 */ /* 0x000fe20000004800 */
[----:B------:R-:W-:Y:S02]  /*7100*/  FADD.FTZ R128, R129, R130 ;  /* 0x0000008281807221 */ /* 0x000fe40000010000 */
[C---:B------:R-:W-:Y:S01]  /*7110*/  FMUL.FTZ R132, R91.reuse, R120 ;  /* 0x000000785b847220 */ /* 0x040fe20000410000 */
[----:B------:R0:W-:Y:S01]  /*7120*/  STS [R58.X4+0x2114], R139 ;  /* 0x0021148b3a007388 */ /* 0x0001e20000004800 */
[----:B------:R-:W-:-:S02]  /*7130*/  FMUL.FTZ R130, R91, R122 ;  /* 0x0000007a5b827220 */ /* 0x000fc40000410000 */
[----:B------:R-:W-:Y:S02]  /*7140*/  FFMA.FTZ R206, R11, -R208, R206 ;  /* 0x800000d00bce7223 */ /* 0x000fe400000100ce */
[----:B------:R-:W-:Y:S02]  /*7150*/  FMUL.FTZ R77, R89, R78 ;  /* 0x0000004e594d7220 */ /* 0x000fe40000410000 */
[----:B------:R-:W-:Y:S02]  /*7160*/  FMUL.FTZ R135, R72, R134 ;  /* 0x0000008648877220 */ /* 0x000fe40000410000 */
[----:B------:R-:W-:Y:S02]  /*7170*/  FMUL.FTZ R163, R69, R131 ;  /* 0x0000008345a37220 */ /* 0x000fe40000410000 */
[----:B------:R-:W-:Y:S01]  /*7180*/  FMUL.FTZ R129, R73, R132 ;  /* 0x0000008449817220 */ /* 0x000fe20000410000 */
[----:B------:R1:W-:Y:S01]  /*7190*/  STS [R58.X4+0x2110], R135 ;  /* 0x002110873a007388 */ /* 0x0003e20000004800 */
[----:B------:R-:W-:-:S02]  /*71a0*/  FMUL.FTZ R165, R92, R119 ;  /* 0x000000775ca57220 */ /* 0x000fc40000410000 */
[----:B------:R-:W-:Y:S01]  /*71b0*/  FMUL.FTZ R131, R73, R130 ;  /* 0x0000008249837220 */ /* 0x000fe20000410000 */
[----:B------:R2:W-:Y:S01]  /*71c0*/  STS [R58.X4+0x2118], R163 ;  /* 0x002118a33a007388 */ /* 0x0005e20000004800 */
[----:B------:R-:W-:Y:S02]  /*71d0*/  FFMA.FTZ R206, R10, -R217, R206 ;  /* 0x800000d90ace7223 */ /* 0x000fe400000100ce */
[----:B0-----:R-:W-:Y:S02]  /*71e0*/  FMUL.FTZ R139, R92, R117 ;  /* 0x000000755c8b7220 */ /* 0x001fe40000410000 */
[-C--:B------:R-:W-:Y:S02]  /*71f0*/  FFMA.FTZ R209, R146, -R77.reuse, R209 ;  /* 0x8000004d92d17223 */ /* 0x080fe400000100d1 */
[----:B------:R-:W-:Y:S02]  /*7200*/  FFMA.FTZ R77, R148, -R77, R217 ;  /* 0x8000004d944d7223 */ /* 0x000fe400000100d9 */
[----:B------:R-:W-:-:S02]  /*7210*/  FMUL.FTZ R83, R55, R82 ;  /* 0x0000005237537220 */ /* 0x000fc40000410000 */
[----:B------:R-:W-:Y:S02]  /*7220*/  FMUL.FTZ R136, R89, R175 ;  /* 0x000000af59887220 */ /* 0x000fe40000410000 */
[CC--:B------:R-:W-:Y:S02]  /*7230*/  FFMA.FTZ R129, R205.reuse, R130.reuse, R129 ;  /* 0x00000082cd817223 */ /* 0x0c0fe40000010081 */
[C---:B------:R-:W-:Y:S02]  /*7240*/  FMUL.FTZ R137, R74.reuse, R130 ;  /* 0x000000824a897220 */ /* 0x040fe40000410000 */
[-C--:B------:R-:W-:Y:S02]  /*7250*/  FFMA.FTZ R131, R205, R132.reuse, -R131 ;  /* 0x00000084cd837223 */ /* 0x080fe40000010883 */
[----:B-1----:R-:W-:Y:S01]  /*7260*/  FMUL.FTZ R135, R74, R132 ;  /* 0x000000844a877220 */ /* 0x002fe20000410000 */
[----:B------:R0:W-:Y:S01]  /*7270*/  STS [R58.X4+0x2120], R137 ;  /* 0x002120893a007388 */ /* 0x0001e20000004800 */
[----:B------:R-:W-:-:S02]  /*7280*/  FMUL.FTZ R177, R75, R165 ;  /* 0x000000a54bb17220 */ /* 0x000fc40000410000 */
[----:B------:R-:W-:Y:S01]  /*7290*/  FMUL.FTZ R80, R90, R79 ;  /* 0x0000004f5a507220 */ /* 0x000fe20000410000 */
[----:B------:R-:W-:Y:S01]  /*72a0*/  STS [R58.X4+0x2124], R135 ;  /* 0x002124873a007388 */ /* 0x000fe20000004800 */
[----:B------:R-:W-:Y:S02]  /*72b0*/  FFMA.FTZ R206, R9, -R218, R206 ;  /* 0x800000da09ce7223 */ /* 0x000fe400000100ce */
[C---:B------:R-:W-:Y:S01]  /*72c0*/  FMUL.FTZ R130, R76.reuse, R139 ;  /* 0x0000008b4c827220 */ /* 0x040fe20000410000 */
[----:B------:R1:W-:Y:S01]  /*72d0*/  STS [R58.X4+0x2128], R177 ;  /* 0x002128b13a007388 */ /* 0x0003e20000004800 */
[----:B------:R-:W-:Y:S02]  /*72e0*/  FMUL.FTZ R138, R89, R191 ;  /* 0x000000bf598a7220 */ /* 0x000fe40000410000 */
[----:B------:R-:W-:Y:S02]  /*72f0*/  FMUL.FTZ R132, R76, R165 ;  /* 0x000000a54c847220 */ /* 0x000fe40000410000 */
[----:B--2---:R-:W-:-:S02]  /*7300*/  FMUL.FTZ R163, R90, R174 ;  /* 0x000000ae5aa37220 */ /* 0x004fc40000410000 */
[----:B------:R-:W-:Y:S02]  /*7310*/  FFMA.FTZ R215, R150, -R83, R215 ;  /* 0x8000005396d77223 */ /* 0x000fe400000100d7 */
[----:B------:R-:W-:Y:S02]  /*7320*/  FMUL.FTZ R141, R69, R141 ;  /* 0x0000008d458d7220 */ /* 0x000fe40000410000 */
[----:B------:R-:W-:Y:S02]  /*7330*/  FMUL.FTZ R140, R77, R136 ;  /* 0x000000884d8c7220 */ /* 0x000fe40000410000 */
[----:B------:R-:W-:Y:S01]  /*7340*/  FFMA.FTZ R83, R152, -R83, R219 ;  /* 0x8000005398537223 */ /* 0x000fe200000100db */
[----:B------:R2:W-:Y:S01]  /*7350*/  STS [R58.X4+0x211c], R141 ;  /* 0x00211c8d3a007388 */ /* 0x0005e20000004800 */
[----:B------:R-:W-:Y:S02]  /*7360*/  FMUL.FTZ R142, R55, R189 ;  /* 0x000000bd378e7220 */ /* 0x000fe40000410000 */
[----:B------:R-:W-:-:S02]  /*7370*/  FFMA.FTZ R216, R147, -R80, R216 ;  /* 0x8000005093d87223 */ /* 0x000fc400000100d8 */
[----:B------:R-:W-:Y:S02]  /*7380*/  FFMA.FTZ R206, R8, -R219, R206 ;  /* 0x800000db08ce7223 */ /* 0x000fe400000100ce */
[C---:B------:R-:W-:Y:S02]  /*7390*/  FFMA.FTZ R130, R210.reuse, R165, R130 ;  /* 0x000000a5d2827223 */ /* 0x040fe40000010082 */
[----:B------:R-:W-:Y:S02]  /*73a0*/  FMUL.FTZ R134, R77, R138 ;  /* 0x0000008a4d867220 */ /* 0x000fe40000410000 */
[-C--:B------:R-:W-:Y:S02]  /*73b0*/  FFMA.FTZ R132, R210, R139.reuse, -R132 ;  /* 0x0000008bd2847223 */ /* 0x080fe40000010884 */
[----:B------:R-:W-:Y:S02]  /*73c0*/  FFMA.FTZ R80, R149, -R80, R218 ;  /* 0x8000005095507223 */ /* 0x000fe400000100da */
[----:B------:R-:W-:-:S02]  /*73d0*/  FMUL.FTZ R139, R75, R139 ;  /* 0x0000008b4b8b7220 */ /* 0x000fc40000410000 */
[----:B0-----:R-:W-:Y:S02]  /*73e0*/  FMUL.FTZ R137, R78, R136 ;  /* 0x000000884e897220 */ /* 0x001fe40000410000 */
[----:B------:R-:W-:Y:S01]  /*73f0*/  FMUL.FTZ R165, R90, R190 ;  /* 0x000000be5aa57220 */ /* 0x000fe20000410000 */
[----:B------:R0:W-:Y:S01]  /*7400*/  STS [R58.X4+0x212c], R139 ;  /* 0x00212c8b3a007388 */ /* 0x0001e20000004800 */
[----:B-1----:R-:W-:Y:S02]  /*7410*/  FMUL.FTZ R177, R79, R163 ;  /* 0x000000a34fb17220 */ /* 0x002fe40000410000 */
[----:B------:R-:W-:Y:S01]  /*7420*/  FMUL.FTZ R84, R88, R85 ;  /* 0x0000005558547220 */ /* 0x000fe20000410000 */
[----:B------:R1:W-:Y:S01]  /*7430*/  STS [R58.X4+0x2130], R137 ;  /* 0x002130893a007388 */ /* 0x0003e20000004800 */
[----:B------:R-:W-:Y:S02]  /*7440*/  FFMA.FTZ R135, R209, R138, -R140 ;  /* 0x0000008ad1877223 */ /* 0x000fe4000001088c */
[----:B------:R-:W-:Y:S01]  /*7450*/  FMUL.FTZ R87, R53, R86 ;  /* 0x0000005635577220 */ /* 0x000fe20000410000 */
[----:B------:R3:W-:Y:S01]  /*7460*/  STS [R58.X4+0x2138], R177 ;  /* 0x002138b13a007388 */ /* 0x0007e20000004800 */
[----:B------:R-:W-:-:S02]  /*7470*/  FMUL.FTZ R140, R55, R173 ;  /* 0x000000ad378c7220 */ /* 0x000fc40000410000 */
[----:B------:R-:W-:Y:S02]  /*7480*/  FMUL.FTZ R162, R83, R142 ;  /* 0x0000008e53a27220 */ /* 0x000fe40000410000 */
[----:B------:R-:W-:Y:S02]  /*7490*/  FMUL.FTZ R193, R88, R172 ;  /* 0x000000ac58c17220 */ /* 0x000fe40000410000 */
[----:B------:R-:W-:Y:S02]  /*74a0*/  FFMA.FTZ R206, R7, -R220, R206 ;  /* 0x800000dc07ce7223 */ /* 0x000fe400000100ce */
[----:B------:R-:W-:Y:S02]  /*74b0*/  FFMA.FTZ R134, R209, R136, R134 ;  /* 0x00000088d1867223 */ /* 0x000fe40000010086 */
[----:B--2---:R-:W-:Y:S02]  /*74c0*/  FMUL.FTZ R141, R78, R138 ;  /* 0x0000008a4e8d7220 */ /* 0x004fe40000410000 */
[----:B------:R-:W-:-:S02]  /*74d0*/  FMUL.FTZ R136, R80, R165 ;  /* 0x000000a550887220 */ /* 0x000fc40000410000 */
[-C--:B------:R-:W-:Y:S01]  /*74e0*/  FFMA.FTZ R224, R151, -R84.reuse, R224 ;  /* 0x8000005497e07223 */ /* 0x080fe200000100e0 */
[----:B------:R2:W-:Y:S01]  /*74f0*/  STS [R58.X4+0x2134], R141 ;  /* 0x0021348d3a007388 */ /* 0x0005e20000004800 */
[----:B------:R-:W-:Y:S02]  /*7500*/  FADD.FTZ R129, R126, R129 ;  /* 0x000000817e817221 */ /* 0x000fe40000010000 */
[----:B------:R-:W-:Y:S02]  /*7510*/  FADD.FTZ R131, R128, R131 ;  /* 0x0000008380837221 */ /* 0x000fe40000010000 */
[----:B------:R-:W-:Y:S02]  /*7520*/  FFMA.FTZ R84, R153, -R84, R220 ;  /* 0x8000005499547223 */ /* 0x000fe400000100dc */
[----:B------:R-:W-:Y:S02]  /*7530*/  FFMA.FTZ R223, R154, -R87, R223 ;  /* 0x800000579adf7223 */ /* 0x000fe400000100df */
[----:B0-----:R-:W-:-:S02]  /*7540*/  FMUL.FTZ R139, R83, R140 ;  /* 0x0000008c538b7220 */ /* 0x001fc40000410000 */
[----:B-1----:R-:W-:Y:S02]  /*7550*/  FFMA.FTZ R137, R215, R140, R162 ;  /* 0x0000008cd7897223 */ /* 0x002fe400000100a2 */
[----:B------:R-:W-:Y:S02]  /*7560*/  FMUL.FTZ R217, R85, R193 ;  /* 0x000000c155d97220 */ /* 0x000fe40000410000 */
[----:B---3--:R-:W-:Y:S02]  /*7570*/  FMUL.FTZ R177, R88, R188 ;  /* 0x000000bc58b17220 */ /* 0x008fe40000410000 */
[----:B------:R-:W-:Y:S01]  /*7580*/  FFMA.FTZ R87, R156, -R87, R225 ;  /* 0x800000579c577223 */ /* 0x000fe200000100e1 */
[----:B------:R0:W-:Y:S01]  /*7590*/  STS [R58.X4+0x2148], R217 ;  /* 0x002148d93a007388 */ /* 0x0001e20000004800 */
[----:B------:R-:W-:Y:S02]  /*75a0*/  FFMA.FTZ R206, R6, -R225, R206 ;  /* 0x800000e106ce7223 */ /* 0x000fe400000100ce */
[----:B------:R-:W-:-:S02]  /*75b0*/  FMUL.FTZ R102, R54, R103 ;  /* 0x0000006736667220 */ /* 0x000fc40000410000 */
[----:B------:R-:W-:Y:S02]  /*75c0*/  FMUL.FTZ R162, R53, R187 ;  /* 0x000000bb35a27220 */ /* 0x000fe40000410000 */
[-C--:B------:R-:W-:Y:S02]  /*75d0*/  FFMA.FTZ R136, R216, R163.reuse, R136 ;  /* 0x000000a3d8887223 */ /* 0x080fe40000010088 */
[----:B------:R-:W-:Y:S02]  /*75e0*/  FMUL.FTZ R138, R80, R163 ;  /* 0x000000a3508a7220 */ /* 0x000fe40000410000 */
[C---:B--2---:R-:W-:Y:S02]  /*75f0*/  FMUL.FTZ R141, R82.reuse, R140 ;  /* 0x0000008c528d7220 */ /* 0x044fe40000410000 */
[----:B------:R-:W-:Y:S02]  /*7600*/  FMUL.FTZ R163, R82, R142 ;  /* 0x0000008e52a37220 */ /* 0x000fe40000410000 */
[----:B------:R-:W-:Y:S01]  /*7610*/  FADD.FTZ R129, R129, R130 ;  /* 0x0000008281817221 */ /* 0x000fe20000010000 */
[----:B------:R1:W-:Y:S01]  /*7620*/  STS [R58.X4+0x2140], R141 ;  /* 0x0021408d3a007388 */ /* 0x0003e20000004800 */
[----:B------:R-:W-:-:S02]  /*7630*/  FADD.FTZ R132, R131, R132 ;  /* 0x0000008483847221 */ /* 0x000fc40000010000 */
[----:B------:R-:W-:Y:S01]  /*7640*/  FFMA.FTZ R139, R215, R142, -R139 ;  /* 0x0000008ed78b7223 */ /* 0x000fe2000001088b */
[----:B------:R2:W-:Y:S01]  /*7650*/  STS [R58.X4+0x2144], R163 ;  /* 0x002144a33a007388 */ /* 0x0005e20000004800 */
[----:B------:R-:W-:Y:S02]  /*7660*/  FMUL.FTZ R140, R84, R177 ;  /* 0x000000b1548c7220 */ /* 0x000fe40000410000 */
[----:B------:R-:W-:Y:S02]  /*7670*/  FFMA.FTZ R228, R155, -R102, R228 ;  /* 0x800000669be47223 */ /* 0x000fe400000100e4 */
[----:B------:R-:W-:Y:S02]  /*7680*/  FFMA.FTZ R206, R5, -R226, R206 ;  /* 0x800000e205ce7223 */ /* 0x000fe400000100ce */
[----:B------:R-:W-:Y:S02]  /*7690*/  FMUL.FTZ R142, R53, R171 ;  /* 0x000000ab358e7220 */ /* 0x000fe40000410000 */
[----:B------:R-:W-:-:S02]  /*76a0*/  FMUL.FTZ R164, R87, R162 ;  /* 0x000000a257a47220 */ /* 0x000fc40000410000 */
[----:B------:R-:W-:Y:S02]  /*76b0*/  FFMA.FTZ R102, R157, -R102, R226 ;  /* 0x800000669d667223 */ /* 0x000fe400000100e2 */
[----:B0-----:R-:W-:Y:S02]  /*76c0*/  FMUL.FTZ R217, R54, R186 ;  /* 0x000000ba36d97220 */ /* 0x001fe40000410000 */
[----:B------:R-:W-:Y:S02]  /*76d0*/  FFMA.FTZ R138, R216, R165, -R138 ;  /* 0x000000a5d88a7223 */ /* 0x000fe4000001088a */
[----:B------:R-:W-:Y:S02]  /*76e0*/  FADD.FTZ R129, R129, R134 ;  /* 0x0000008681817221 */ /* 0x000fe40000010000 */
[----:B------:R-:W-:Y:S02]  /*76f0*/  FADD.FTZ R135, R132, R135 ;  /* 0x0000008784877221 */ /* 0x000fe40000010000 */
[----:B------:R-:W-:-:S02]  /*7700*/  FMUL.FTZ R113, R51, R114 ;  /* 0x0000007233717220 */ /* 0x000fc40000410000 */
[----:B------:R-:W-:Y:S02]  /*7710*/  FMUL.FTZ R116, R52, R115 ;  /* 0x0000007334747220 */ /* 0x000fe40000410000 */
[----:B------:R-:W-:Y:S02]  /*7720*/  FFMA.FTZ R207, R224, R193, R140 ;  /* 0x000000c1e0cf7223 */ /* 0x000fe4000001008c */
[----:B------:R-:W-:Y:S02]  /*7730*/  FFMA.FTZ R206, R4, -R229, R206 ;  /* 0x800000e504ce7223 */ /* 0x000fe400000100ce */
[-C--:B-1----:R-:W-:Y:S02]  /*7740*/  FMUL.FTZ R141, R87, R142.reuse ;  /* 0x0000008e578d7220 */ /* 0x082fe40000410000 */
[-C--:B------:R-:W-:Y:S02]  /*7750*/  FFMA.FTZ R140, R223, R142.reuse, R164 ;  /* 0x0000008edf8c7223 */ /* 0x080fe400000100a4 */
[----:B--2---:R-:W-:-:S02]  /*7760*/  FMUL.FTZ R163, R86, R142 ;  /* 0x0000008e56a37220 */ /* 0x004fc40000410000 */
[----:B------:R-:W-:Y:S02]  /*7770*/  FMUL.FTZ R165, R79, R165 ;  /* 0x000000a54fa57220 */ /* 0x000fe40000410000 */
[----:B------:R-:W-:Y:S01]  /*7780*/  FMUL.FTZ R219, R54, R170 ;  /* 0x000000aa36db7220 */ /* 0x000fe20000410000 */
[----:B------:R-:W-:Y:S01]  /*7790*/  STS [R58.X4+0x2150], R163 ;  /* 0x002150a33a007388 */ /* 0x000fe20000004800 */
[----:B------:R-:W-:Y:S02]  /*77a0*/  FMUL.FTZ R142, R102, R217 ;  /* 0x000000d9668e7220 */ /* 0x000fe40000410000 */
[----:B------:R-:W-:Y:S01]  /*77b0*/  FMUL.FTZ R193, R84, R193 ;  /* 0x000000c154c17220 */ /* 0x000fe20000410000 */
[----:B------:R0:W-:Y:S01]  /*77c0*/  STS [R58.X4+0x213c], R165 ;  /* 0x00213ca53a007388 */ /* 0x0001e20000004800 */
[----:B------:R-:W-:Y:S02]  /*77d0*/  FADD.FTZ R136, R129, R136 ;  /* 0x0000008881887221 */ /* 0x000fe40000010000 */
[----:B------:R-:W-:-:S02]  /*77e0*/  FADD.FTZ R138, R135, R138 ;  /* 0x0000008a878a7221 */ /* 0x000fc40000010000 */
[-C--:B------:R-:W-:Y:S02]  /*77f0*/  FFMA.FTZ R227, R158, -R113.reuse, R227 ;  /* 0x800000719ee37223 */ /* 0x080fe400000100e3 */
[-C--:B------:R-:W-:Y:S02]  /*7800*/  FFMA.FTZ R222, R159, -R116.reuse, R222 ;  /* 0x800000749fde7223 */ /* 0x080fe400000100de */
[----:B------:R-:W-:Y:S02]  /*7810*/  FFMA.FTZ R113, R160, -R113, R229 ;  /* 0x80000071a0717223 */ /* 0x000fe400000100e5 */
[----:B------:R-:W-:Y:S02]  /*7820*/  FFMA.FTZ R116, R161, -R116, R221 ;  /* 0x80000074a1747223 */ /* 0x000fe400000100dd */
[----:B------:R-:W-:Y:S02]  /*7830*/  FFMA.FTZ R206, R3, -R221, R206 ;  /* 0x800000dd03ce7223 */ /* 0x000fe400000100ce */
[----:B------:R-:W-:-:S02]  /*7840*/  FMUL.FTZ R164, R51, R185 ;  /* 0x000000b933a47220 */ /* 0x000fc40000410000 */
[-C--:B------:R-:W-:Y:S02]  /*7850*/  FMUL.FTZ R225, R103, R219.reuse ;  /* 0x000000db67e17220 */ /* 0x080fe40000410000 */
[----:B------:R-:W-:Y:S02]  /*7860*/  FFMA.FTZ R221, R228, R219, R142 ;  /* 0x000000dbe4dd7223 */ /* 0x000fe4000001008e */
[----:B------:R-:W-:Y:S01]  /*7870*/  FFMA.FTZ R193, R224, R177, -R193 ;  /* 0x000000b1e0c17223 */ /* 0x000fe200000108c1 */
[----:B------:R-:W-:Y:S01]  /*7880*/  STS [R58.X4+0x2158], R225 ;  /* 0x002158e13a007388 */ /* 0x000fe20000004800 */
[----:B------:R-:W-:Y:S02]  /*7890*/  FMUL.FTZ R219, R102, R219 ;  /* 0x000000db66db7220 */ /* 0x000fe40000410000 */
[----:B------:R-:W-:Y:S02]  /*78a0*/  FADD.FTZ R136, R136, R137 ;  /* 0x0000008988887221 */ /* 0x000fe40000010000 */
[----:B------:R-:W-:-:S02]  /*78b0*/  FADD.FTZ R138, R138, R139 ;  /* 0x0000008b8a8a7221 */ /* 0x000fc40000010000 */
[-C--:B------:R-:W-:Y:S02]  /*78c0*/  FFMA.FTZ R141, R223, R162.reuse, -R141 ;  /* 0x000000a2df8d7223 */ /* 0x080fe4000001088d */
[----:B0-----:R-:W-:Y:S02]  /*78d0*/  FMUL.FTZ R165, R86, R162 ;  /* 0x000000a256a57220 */ /* 0x001fe40000410000 */
[----:B------:R-:W-:Y:S02]  /*78e0*/  FMUL.FTZ R162, R51, R169 ;  /* 0x000000a933a27220 */ /* 0x000fe40000410000 */
[----:B------:R-:W-:Y:S01]  /*78f0*/  FMUL.FTZ R126, R113, R164 ;  /* 0x000000a4717e7220 */ /* 0x000fe20000410000 */
[----:B------:R-:W-:Y:S01]  /*7900*/  STS [R58.X4+0x2154], R165 ;  /* 0x002154a53a007388 */ /* 0x000fe20000004800 */
[----:B------:R-:W-:Y:S02]  /*7910*/  FMUL.FTZ R229, R52, R184 ;  /* 0x000000b834e57220 */ /* 0x000fe40000410000 */
[----:B------:R-:W-:-:S02]  /*7920*/  FFMA.FTZ R219, R228, R217, -R219 ;  /* 0x000000d9e4db7223 */ /* 0x000fc400000108db */
[----:B------:R-:W-:Y:S02]  /*7930*/  FADD.FTZ R207, R136, R207 ;  /* 0x000000cf88cf7221 */ /* 0x000fe40000010000 */
[----:B------:R-:W-:Y:S02]  /*7940*/  FADD.FTZ R138, R138, R193 ;  /* 0x000000c18a8a7221 */ /* 0x000fe40000010000 */
[----:B------:R-:W-:Y:S02]  /*7950*/  FMUL.FTZ R217, R103, R217 ;  /* 0x000000d967d97220 */ /* 0x000fe40000410000 */
[----:B------:R-:W-:Y:S02]  /*7960*/  FFMA.FTZ R163, R227, R162, R126 ;  /* 0x000000a2e3a37223 */ /* 0x000fe4000001007e */
[----:B------:R-:W-:Y:S01]  /*7970*/  FMUL.FTZ R131, R52, R167 ;  /* 0x000000a734837220 */ /* 0x000fe20000410000 */
[----:B------:R0:W-:Y:S01]  /*7980*/  STS [R58.X4+0x215c], R217 ;  /* 0x00215cd93a007388 */ /* 0x0001e20000004800 */
[----:B------:R-:W-:-:S02]  /*7990*/  FMUL.FTZ R126, R116, R229 ;  /* 0x000000e5747e7220 */ /* 0x000fc40000410000 */
[----:B------:R-:W-:Y:S02]  /*79a0*/  FMUL.FTZ R142, R113, R162 ;  /* 0x000000a2718e7220 */ /* 0x000fe40000410000 */
[----:B------:R-:W-:Y:S02]  /*79b0*/  FADD.FTZ R140, R207, R140 ;  /* 0x0000008ccf8c7221 */ /* 0x000fe40000010000 */
[----:B------:R-:W-:Y:S02]  /*79c0*/  FADD.FTZ R138, R138, R141 ;  /* 0x0000008d8a8a7221 */ /* 0x000fe40000010000 */
[-C--:B------:R-:W-:Y:S02]  /*79d0*/  FFMA.FTZ R129, R222, R131.reuse, R126 ;  /* 0x00000083de817223 */ /* 0x080fe4000001007e */
[----:B0-----:R-:W-:Y:S02]  /*79e0*/  FMUL.FTZ R217, R115, R131 ;  /* 0x0000008373d97220 */ /* 0x001fe40000410000 */
[----:B------:R-:W-:-:S02]  /*79f0*/  FFMA.FTZ R165, R227, R164, -R142 ;  /* 0x000000a4e3a57223 */ /* 0x000fc4000001088e */
[----:B------:R-:W-:Y:S01]  /*7a00*/  FMUL.FTZ R131, R116, R131 ;  /* 0x0000008374837220 */ /* 0x000fe20000410000 */
[----:B------:R-:W-:Y:S01]  /*7a10*/  STS [R58.X4+0x2168], R217 ;  /* 0x002168d93a007388 */ /* 0x000fe20000004800 */
[----:B------:R-:W-:Y:S02]  /*7a20*/  FADD.FTZ R140, R140, R221 ;  /* 0x000000dd8c8c7221 */ /* 0x000fe40000010000 */
[----:B------:R-:W-:Y:S02]  /*7a30*/  FADD.FTZ R138, R138, R219 ;  /* 0x000000db8a8a7221 */ /* 0x000fe40000010000 */
[----:B------:R-:W-:Y:S02]  /*7a40*/  FFMA.FTZ R213, R2, -R213, R206 ;  /* 0x800000d502d57223 */ /* 0x000fe400000100ce */
[----:B------:R-:W-:Y:S02]  /*7a50*/  FMUL.FTZ R177, R85, R177 ;  /* 0x000000b155b17220 */ /* 0x000fe40000410000 */
[----:B------:R-:W-:-:S02]  /*7a60*/  FMUL.FTZ R206, R50, R182 ;  /* 0x000000b632ce7220 */ /* 0x000fc40000410000 */
[----:B------:R-:W-:Y:S01]  /*7a70*/  FMUL.FTZ R208, R50, R198 ;  /* 0x000000c632d07220 */ /* 0x000fe20000410000 */
[----:B------:R0:W-:Y:S01]  /*7a80*/  STS [R58.X4+0x214c], R177 ;  /* 0x00214cb13a007388 */ /* 0x0001e20000004800 */
[----:B------:R-:W-:Y:S02]  /*7a90*/  FFMA.FTZ R131, R222, R229, -R131 ;  /* 0x000000e5de837223 */ /* 0x000fe40000010883 */
[----:B------:R-:W-:Y:S02]  /*7aa0*/  FADD.FTZ R140, R140, R163 ;  /* 0x000000a38c8c7221 */ /* 0x000fe40000010000 */
[----:B------:R-:W-:Y:S02]  /*7ab0*/  FADD.FTZ R138, R138, R165 ;  /* 0x000000a58a8a7221 */ /* 0x000fe40000010000 */
[----:B------:R-:W-:Y:S02]  /*7ac0*/  FFMA.FTZ R56, R214, R59, R56 ;  /* 0x0000003bd6387223 */ /* 0x000fe40000010038 */
[----:B------:R-:W-:-:S02]  /*7ad0*/  FMUL.FTZ R135, R133, R206 ;  /* 0x000000ce85877220 */ /* 0x000fc40000410000 */
[C---:B0-----:R-:W-:Y:S02]  /*7ae0*/  FMUL.FTZ R177, R114.reuse, R162 ;  /* 0x000000a272b17220 */ /* 0x041fe40000410000 */
[----:B------:R-:W-:Y:S01]  /*7af0*/  FMUL.FTZ R225, R114, R164 ;  /* 0x000000a472e17220 */ /* 0x000fe20000410000 */
[----:B------:R-:W-:Y:S01]  /*7b00*/  STS [R58.X4+0x2178], R135 ;  /* 0x002178873a007388 */ /* 0x000fe20000004800 */
[----:B------:R-:W-:Y:S02]  /*7b10*/  FMUL.FTZ R229, R115, R229 ;  /* 0x000000e573e57220 */ /* 0x000fe40000410000 */
[C---:B------:R-:W-:Y:S01]  /*7b20*/  FMUL.FTZ R59, R118.reuse, R59 ;  /* 0x0000003b763b7220 */ /* 0x040fe20000410000 */
[----:B------:R0:W-:Y:S01]  /*7b30*/  STS [R58.X4+0x2160], R177 ;  /* 0x002160b13a007388 */ /* 0x0001e20000004800 */
[----:B------:R-:W-:Y:S02]  /*7b40*/  FMUL.FTZ R183, R118, R183 ;  /* 0x000000b776b77220 */ /* 0x000fe40000410000 */
[----:B------:R-:W-:Y:S01]  /*7b50*/  FMUL.FTZ R133, R133, R208 ;  /* 0x000000d085857220 */ /* 0x000fe20000410000 */
[----:B------:R-:W-:Y:S01]  /*7b60*/  STS [R58.X4+0x2164], R225 ;  /* 0x002164e13a007388 */ /* 0x000fe20000004800 */
[----:B------:R-:W-:-:S02]  /*7b70*/  FADD.FTZ R129, R140, R129 ;  /* 0x000000818c817221 */ /* 0x000fc40000010000 */
[----:B------:R-:W-:Y:S01]  /*7b80*/  FADD.FTZ R138, R138, R131 ;  /* 0x000000838a8a7221 */ /* 0x000fe20000010000 */
[----:B------:R-:W-:Y:S01]  /*7b90*/  STS [R58.X4+0x216c], R229 ;  /* 0x00216ce53a007388 */ /* 0x000fe20000004800 */
[----:B------:R-:W-:Y:S02]  /*7ba0*/  FMUL.FTZ R141, R167, UR38 ;  /* 0x00000026a78d7c20 */ /* 0x000fe40008410000 */
[----:B------:R-:W-:Y:S01]  /*7bb0*/  FADD.FTZ R214, R129, R56 ;  /* 0x0000003881d67221 */ /* 0x000fe20000010000 */
[----:B------:R-:W-:Y:S01]  /*7bc0*/  STS [R58.X4+0x2170], R59 ;  /* 0x0021703b3a007388 */ /* 0x000fe20000004800 */
[----:B------:R-:W-:Y:S02]  /*7bd0*/  FADD.FTZ R198, R138, R57 ;  /* 0x000000398ac67221 */ /* 0x000fe40000010000 */
[----:B------:R-:W-:Y:S01]  /*7be0*/  FMUL.FTZ R142, R161, R184 ;  /* 0x000000b8a18e7220 */ /* 0x000fe20000410000 */
[----:B------:R1:W-:Y:S01]  /*7bf0*/  STS [R58.X4+0x2174], R183 ;  /* 0x002174b73a007388 */ /* 0x0003e20000004800 */
[----:B------:R-:W-:-:S02]  /*7c00*/  FFMA.FTZ R141, R184, UR39, -R141 ;  /* 0x00000027b88d7c23 */ /* 0x000fc4000801088d */
[----:B------:R-:W-:Y:S01]  /*7c10*/  FMUL.FTZ R184, R184, UR38 ;  /* 0x00000026b8b87c20 */ /* 0x000fe20008410000 */
[----:B------:R2:W-:Y:S01]  /*7c20*/  STS [R58.X4+0x217c], R133 ;  /* 0x00217c853a007388 */ /* 0x0005e20000004800 */
[----:B------:R-:W-:Y:S02]  /*7c30*/  FMUL.FTZ R162, R169, UR38 ;  /* 0x00000026a9a27c20 */ /* 0x000fe40008410000 */
[----:B------:R-:W-:Y:S02]  /*7c40*/  FMUL.FTZ R164, R185, UR38 ;  /* 0x00000026b9a47c20 */ /* 0x000fe40008410000 */
[----:B0-----:R-:W-:Y:S02]  /*7c50*/  FMUL.FTZ R177, R170, UR38 ;  /* 0x00000026aab17c20 */ /* 0x001fe40008410000 */
[----:B-1----:R-:W-:Y:S02]  /*7c60*/  FMUL.FTZ R183, R186, UR38 ;  /* 0x00000026bab77c20 */ /* 0x002fe40008410000 */
        /* <DEDUP_REMOVED lines=10> */
[----:B--2---:R-:W-:Y:S02]  /*7d10*/  FMUL.FTZ R58, R119, UR38 ;  /* 0x00000026773a7c20 */ /* 0x004fe40008410000 */
        /* <DEDUP_REMOVED lines=11> */
[----:B------:R-:W-:Y:S02]  /*7dd0*/  FFMA.FTZ R165, R167, UR39, R184 ;  /* 0x00000027a7a57c23 */ /* 0x000fe400080100b8 */
[----:B------:R-:W-:Y:S02]  /*7de0*/  FFMA.FTZ R162, R185, UR39, -R162 ;  /* 0x00000027b9a27c23 */ /* 0x000fe400080108a2 */
[----:B------:R-:W-:-:S02]  /*7df0*/  FFMA.FTZ R164, R169, UR39, R164 ;  /* 0x00000027a9a47c23 */ /* 0x000fc400080100a4 */
[----:B------:R-:W-:Y:S02]  /*7e00*/  FFMA.FTZ R177, R186, UR39, -R177 ;  /* 0x00000027bab17c23 */ /* 0x000fe400080108b1 */
[----:B------:R-:W-:Y:S02]  /*7e10*/  FFMA.FTZ R183, R170, UR39, R183 ;  /* 0x00000027aab77c23 */ /* 0x000fe400080100b7 */
[----:B------:R-:W-:Y:S02]  /*7e20*/  FFMA.FTZ R166, R187, UR39, -R166 ;  /* 0x00000027bba67c23 */ /* 0x000fe400080108a6 */
        /* <DEDUP_REMOVED lines=33> */
[----:B------:R-:W-:Y:S01]  /*8040*/  UIMAD.WIDE.U32 UR28, UR18, UR32, URZ ;  /* 0x00000020121c72a5 */ /* 0x000fe2000f8e003f */
[----:B------:R-:W-:Y:S01]  /*8050*/  IADD3 R56, P0, R99, UR45, RZ ;  /* 0x0000002d63387c10 */ /* 0x000fe2000ff1e0ff */
[----:B------:R-:W-:Y:S01]  /*8060*/  UIMAD UR42, UR18, UR33, UR42 ;  /* 0x00000021122a72a4 */ /* 0x000fe2000f8e022a */
[----:B------:R-:W-:Y:S01]  /*8070*/  MOV R57, UR45 ;  /* 0x0000002d00397c02 */ /* 0x000fe20008000f00 */
[----:B------:R-:W-:-:S02]  /*8080*/  UIMAD UR44, UR41, UR35, URZ ;  /* 0x00000023292c72a4 */ /* 0x000fc4000f8e023f */
[----:B------:R-:W-:Y:S01]  /*8090*/  ULDC.64 UR32, c[0x0][0x2b0] ;  /* 0x0000ac0000207ab9 */ /* 0x000fe20000000a00 */
[----:B------:R-:W-:Y:S01]  /*80a0*/  LEA.HI.X.SX32 R57, R57, RZ, 0x1, P0 ;  /* 0x000000ff39397211 */ /* 0x000fe200000f0eff */
[----:B------:R-:W-:Y:S02]  /*80b0*/  UIMAD UR32, UR37, UR32, URZ ;  /* 0x00000020252072a4 */ /* 0x000fe4000f8e023f */
[----:B------:R-:W-:Y:S02]  /*80c0*/  UIADD3 UR29, UR29, UR42, URZ ;  /* 0x0000002a1d1d7290 */ /* 0x000fe4000fffe03f */
[----:B------:R-:W-:Y:S01]  /*80d0*/  UIMAD UR44, UR34, UR40, UR44 ;  /* 0x00000028222c72a4 */ /* 0x000fe2000f8e022c */
[----:B------:R-:W-:Y:S01]  /*80e0*/  IMAD.WIDE.U32 R56, R59, c[0x0][0x2b0], R56 ;  /* 0x0000ac003b387a25 */ /* 0x000fe200078e0038 */
[----:B------:R-:W-:Y:S02]  /*80f0*/  UIMAD.WIDE.U32 UR28, UR35, UR40, UR28 ;  /* 0x00000028231c72a5 */ /* 0x000fe4000f8e001c */
[----:B------:R-:W-:-:S02]  /*8100*/  UIMAD UR41, UR7, UR33, UR32 ;  /* 0x00000021072972a4 */ /* 0x000fc4000f8e0220 */
        /* <DEDUP_REMOVED lines=8> */
.L_x_2971:
[----:B------:R-:W-:Y:S05]  /*8190*/  BSYNC B0 ;  /* 0x0000000000007941 */ /* 0x000fea0003800000 */
.L_x_2970:
[----:B------:R-:W-:Y:S01]  /*81a0*/  ULDC.64 UR32, c[0x0][0x298] ;  /* 0x0000a60000207ab9 */ /* 0x000fe20000000a00 */
[C---:B0-----:R-:W-:Y:S01]  /*81b0*/  FMUL.FTZ R58, R0.reuse, R211 ;  /* 0x000000d3003a7220 */ /* 0x041fe20000410000 */
[----:B------:R-:W-:Y:S01]  /*81c0*/  USHF.R.U32.HI UR28, URZ, 0x1, UR33 ;  /* 0x000000013f1c7899 */ /* 0x000fe20008011621 */
[----:B------:R-:W-:Y:S01]  /*81d0*/  FMUL.FTZ R212, R0, R212 ;  /* 0x000000d400d47220 */ /* 0x000fe20000410000 */
[----:B------:R-:W-:Y:S01]  /*81e0*/  USHF.R.U64 UR32, UR32, 0x1, UR33 ;  /* 0x0000000120207899 */ /* 0x000fe20008001221 */
[----:B------:R-:W-:Y:S01]  /*81f0*/  FADD.FTZ R213, R213, -R58 ;  /* 0x8000003ad5d57221 */ /* 0x000fe20000010000 */
[----:B------:R-:W-:Y:S01]  /*8200*/  UIMAD UR37, UR28, UR35, URZ ;  /* 0x000000231c2572a4 */ /* 0x000fe2000f8e023f */
[----:B------:R-:W-:Y:S01]  /*8210*/  IADD3 R58, R99, 0x80, RZ ;  /* 0x00000080633a7810 */ /* 0x000fe20007ffe0ff */
[----:B------:R-:W-:Y:S01]  /*8220*/  UIMAD.WIDE.U32 UR28, UR32, UR35, URZ ;  /* 0x00000023201c72a5 */ /* 0x000fe2000f8e003f */
[----:B------:R-:W-:Y:S01]  /*8230*/  BSSY B0, `(.L_x_2972) ;  /* 0x000002b000007945 */ /* 0x000fe20003800000 */
[----:B------:R-:W-:Y:S01]  /*8240*/  UIMAD UR37, UR34, UR32, UR37 ;  /* 0x00000020222572a4 */ /* 0x000fe2000f8e0225 */
[----:B------:R-:W-:Y:S01]  /*8250*/  LEA.HI.SX32 R58, R58, R99, 0x1b ;  /* 0x000000633a3a7211 */ /* 0x000fe200078fdaff */
[----:B------:R-:W-:Y:S01]  /*8260*/  ULDC UR38, c[0x0][0x174] ;  /* 0x00005d0000267ab9 */ /* 0x000fe20000000800 */
[----:B------:R-:W-:Y:S01]  /*8270*/  FADD.FTZ R121, R121, R212 ;  /* 0x000000d479797221 */ /* 0x000fe20000010000 */
[----:B------:R-:W-:Y:S01]  /*8280*/  ULDC.64 UR32, c[0x0][0x2a0] ;  /* 0x0000a80000207ab9 */ /* 0x000fe20000000a00 */
[C---:B------:R-:W-:Y:S01]  /*8290*/  ISETP.GE.AND P1, PT, R192.reuse, 0x101, PT ;  /* 0x00000101c000780c */ /* 0x040fe20003f26270 */
[----:B------:R-:W-:Y:S01]  /*82a0*/  UIADD3 UR29, UR29, UR37, URZ ;  /* 0x000000251d1d7290 */ /* 0x000fe2000fffe03f */
[----:B------:R-:W-:Y:S01]  /*82b0*/  ISETP.GE.AND P2, PT, R192, 0x181, PT ;  /* 0x00000181c000780c */ /* 0x000fe20003f46270 */
[----:B------:R-:W-:Y:S01]  /*82c0*/  UIMAD UR37, UR36, UR32, URZ ;  /* 0x00000020242572a4 */ /* 0x000fe2000f8e023f */
[----:B------:R-:W-:Y:S01]  /*82d0*/  IADD3 R184, R99, 0x180, RZ ;  /* 0x0000018063b87810 */ /* 0x000fe20007ffe0ff */
[----:B------:R-:W-:-:S02]  /*82e0*/  UIMAD.WIDE.U32 UR28, UR18, UR32, UR28 ;  /* 0x00000020121c72a5 */ /* 0x000fc4000f8e001c */
[----:B------:R-:W-:-:S03]  /*82f0*/  UIMAD UR37, UR18, UR33, UR37 ;  /* 0x00000021122572a4 */ /* 0x000fc6000f8e0225 */
[----:B------:R-:W-:Y:S02]  /*8300*/  ULDC.64 UR32, c[0x0][0x318] ;  /* 0x0000c60000207ab9 */ /* 0x000fe40000000a00 */
[----:B------:R-:W-:Y:S02]  /*8310*/  UIADD3 UR37, UR37, UR29, URZ ;  /* 0x0000001d25257290 */ /* 0x000fe4000fffe03f */
[----:B------:R-:W-:Y:S02]  /*8320*/  ULEA UR32, UP0, UR28, UR32, 0x3 ;  /* 0x000000201c207291 */ /* 0x000fe4000f80183f */
[----:B------:R-:W-:Y:S02]  /*8330*/  UIADD3 UR29, UR6, -UR38, URZ ;  /* 0x80000026061d7290 */ /* 0x000fe4000fffe03f */
[----:B------:R-:W-:Y:S02]  /*8340*/  ULEA.HI.X UR33, UR28, UR33, UR37, 0x3, UP0 ;  /* 0x000000211c217291 */ /* 0x000fe400080f1c25 */
[----:B------:R-:W-:Y:S01]  /*8350*/  UIMAD UR28, UR29, -0x1000, URZ ;  /* 0xfffff0001d1c78a4 */ /* 0x000fe2000f8e023f */
[----:B------:R-:W-:Y:S01]  /*8360*/  LEA R56, P0, R99, UR32, 0x2 ;  /* 0x0000002063387c11 */ /* 0x000fe2000f8010ff */
[----:B------:R-:W-:-:S03]  /*8370*/  USHF.L.U64.HI UR29, UR8, 0x2, UR9 ;  /* 0x00000002081d7899 */ /* 0x000fc60008010209 */
[----:B------:R-:W-:Y:S01]  /*8380*/  LEA.HI.X R57, R99, UR33, RZ, 0x2, P0 ;  /* 0x0000002163397c11 */ /* 0x000fe200080f14ff */
[----:B------:R-:W-:Y:S01]  /*8390*/  ULDC.64 UR32, c[0x0][0x2b0] ;  /* 0x0000ac0000207ab9 */ /* 0x000fe20000000a00 */
[----:B------:R-:W-:Y:S01]  /*83a0*/  MOV R59, UR28 ;  /* 0x0000001c003b7c02 */ /* 0x000fe20008000f00 */
[----:B------:R-:W-:Y:S01]  /*83b0*/  USHF.L.U32 UR28, UR8, 0x2, URZ ;  /* 0x00000002081c7899 */ /* 0x000fe2000800063f */
[----:B------:R-:W-:Y:S01]  /*83c0*/  ISETP.GE.AND P0, PT, R192, 0x81, PT ;  /* 0x00000081c000780c */ /* 0x000fe20003f06270 */
[----:B------:R-:W-:Y:S02]  /*83d0*/  UIMAD UR29, UR29, UR32, URZ ;  /* 0x000000201d1d72a4 */ /* 0x000fe4000f8e023f */
[----:B------:R-:W-:Y:S02]  /*83e0*/  IMAD.WIDE R56, R59, 0x4, R56 ;  /* 0x000000043b387825 */ /* 0x000fe400078e0238 */
[----:B------:R-:W-:Y:S01]  /*83f0*/  MOV R211, UR28 ;  /* 0x0000001c00d37c02 */ /* 0x000fe20008000f00 */
[----:B------:R-:W-:Y:S01]  /*8400*/  UIMAD UR29, UR28, UR33, UR29 ;  /* 0x000000211c1d72a4 */ /* 0x000fe2000f8e021d */
[----:B------:R-:W-:-:S02]  /*8410*/  FMUL.FTZ R59, R123, R208 ;  /* 0x000000d07b3b7220 */ /* 0x000fc40000410000 */
[-C--:B------:R-:W-:Y:S02]  /*8420*/  FMUL.FTZ R123, R123, R206.reuse ;  /* 0x000000ce7b7b7220 */ /* 0x080fe40000410000 */
[----:B------:R-:W-:Y:S02]  /*8430*/  FFMA.FTZ R59, R124, R206, R59 ;  /* 0x000000ce7c3b7223 */ /* 0x000fe4000001003b */
[----:B------:R-:W-:-:S04]  /*8440*/  IMAD.WIDE.U32 R56, R211, c[0x0][0x2b0], R56 ;  /* 0x0000ac00d3387a25 */ /* 0x000fc800078e0038 */
[----:B------:R-:W-:Y:S01]  /*8450*/  FADD.FTZ R214, R214, R59 ;  /* 0x0000003bd6d67221 */ /* 0x000fe20000010000 */
[----:B------:R-:W-:Y:S01]  /*8460*/  IADD3 R57, R57, UR29, RZ ;  /* 0x0000001d39397c10 */ /* 0x000fe2000fffe0ff */
[----:B------:R0:W1:Y:S01]  /*8470*/  LDS R59, [R58.X4+0x2300] ;  /* 0x002300003a3b7984 */ /* 0x0000620000004800 */
[----:B------:R-:W-:Y:S01]  /*8480*/  FFMA.FTZ R123, R124, R208, -R123 ;  /* 0x000000d07c7b7223 */ /* 0x000fe2000001087b */
[----:B------:R-:W-:-:S03]  /*8490*/  IADD3 R124, R99, 0x100, RZ ;  /* 0x00000100637c7810 */ /* 0x000fc60007ffe0ff */
[----:B------:R-:W-:Y:S01]  /*84a0*/  FADD.FTZ R198, R198, R123 ;  /* 0x0000007bc6c67221 */ /* 0x000fe20000010000 */
[----:B------:R-:W-:Y:S01]  /*84b0*/  LEA.HI.SX32 R124, R124, R99, 0x1b ;  /* 0x000000637c7c7211 */ /* 0x000fe200078fdaff */
[----:B------:R-:W-:Y:S05]  /*84c0*/  @!P0 BRA `(.L_x_2973) ;  /* 0x0000001000008947 */ /* 0x000fea0003800000 */
[----:B-1----:R1:W-:Y:S02]  /*84d0*/  RED.E.ADD.F32.FTZ.RN.STRONG.GPU [R56.64+-0x3e00], R59 ;  /* 0xffc2003b3800798e */ /* 0x0023e4000c10e79e */
.L_x_2973:
[----:B------:R-:W-:Y:S05]  /*84e0*/  BSYNC B0 ;  /* 0x0000000000007941 */ /* 0x000fea0003800000 */
.L_x_2972:
[----:B-1----:R1:W2:Y:S01]  /*84f0*/  LDS R59, [R124.X4+0x2500] ;  /* 0x002500007c3b7984 */ /* 0x0022a20000004800 */
[----:B------:R-:W-:Y:S01]  /*8500*/  BSSY B0, `(.L_x_2974) ;  /* 0x0000004000007945 */ /* 0x000fe20003800000 */
[----:B------:R-:W-:Y:S01]  /*8510*/  LEA.HI.SX32 R184, R184, R99, 0x1b ;  /* 0x00000063b8b87211 */ /* 0x000fe200078fdaff */
[----:B------:R-:W-:Y:S05]  /*8520*/  @!P1 BRA `(.L_x_2975) ;  /* 0x0000001000009947 */ /* 0x000fea0003800000 */
[----:B--2---:R2:W-:Y:S02]  /*8530*/  RED.E.ADD.F32.FTZ.RN.STRONG.GPU [R56.64+-0x3c00], R59 ;  /* 0xffc4003b3800798e */ /* 0x0045e4000c10e79e */
.L_x_2975:
[----:B------:R-:W-:Y:S05]  /*8540*/  BSYNC B0 ;  /* 0x0000000000007941 */ /* 0x000fea0003800000 */
.L_x_2974:
[----:B--2---:R2:W3:Y:S01]  /*8550*/  LDS R59, [R184.X4+0x2700] ;  /* 0x00270000b83b7984 */ /* 0x0044e20000004800 */
[----:B------:R-:W-:Y:S01]  /*8560*/  BSSY B0, `(.L_x_2976) ;  /* 0x0000005000007945 */ /* 0x000fe20003800000 */
[C---:B0-----:R-:W-:Y:S02]  /*8570*/  IADD3 R58, R99.reuse, 0x200, RZ ;  /* 0x00000200633a7810 */ /* 0x041fe40007ffe0ff */
[----:B-1----:R-:W-:Y:S01]  /*8580*/  IADD3 R124, R99, 0x280, RZ ;  /* 0x00000280637c7810 */ /* 0x002fe20007ffe0ff */
[----:B------:R-:W-:Y:S05]  /*8590*/  @!P2 BRA `(.L_x_2977) ;  /* 0x000000100000a947 */ /* 0x000fea0003800000 */
[----:B---3--:R0:W-:Y:S02]  /*85a0*/  RED.E.ADD.F32.FTZ.RN.STRONG.GPU [R56.64+-0x3a00], R59 ;  /* 0xffc6003b3800798e */ /* 0x0081e4000c10e79e */
.L_x_2977:
[----:B------:R-:W-:Y:S05]  /*85b0*/  BSYNC B0 ;  /* 0x0000000000007941 */ /* 0x000fea0003800000 */
.L_x_2976:
        /* <DEDUP_REMOVED lines=14> */
.L_x_2979:
[----:B0-----:R-:W-:Y:S05]  /*86a0*/  BSYNC B0 ;  /* 0x0000000000007941 */ /* 0x001fea0003800000 */
.L_x_2978:
[----:B-1----:R0:W1:Y:S01]  /*86b0*/  LDS R59, [R124.X4+0x2b00] ;  /* 0x002b00007c3b7984 */ /* 0x0020620000004800 */
[----:B------:R-:W-:Y:S01]  /*86c0*/  BSSY B0, `(.L_x_2980) ;  /* 0x0000005000007945 */ /* 0x000fe20003800000 */
[----:B------:R-:W-:Y:S02]  /*86d0*/  IADD3 R58, R99, 0x380, RZ ;  /* 0x00000380633a7810 */ /* 0x000fe40007ffe0ff */
[----:B------:R-:W-:Y:S01]  /*86e0*/  LEA.HI.SX32 R184, R184, R99, 0x1b ;  /* 0x00000063b8b87211 */ /* 0x000fe200078fdaff */
[----:B------:R-:W-:Y:S05]  /*86f0*/  @!P0 BRA `(.L_x_2981) ;  /* 0x0000001000008947 */ /* 0x000fea0003800000 */
[----:B-1----:R1:W-:Y:S02]  /*8700*/  RED.E.ADD.F32.FTZ.RN.STRONG.GPU [R56.64+-0x3600], R59 ;  /* 0xffca003b3800798e */ /* 0x0023e4000c10e79e */
.L_x_2981:
[----:B------:R-:W-:Y:S05]  /*8710*/  BSYNC B0 ;  /* 0x0000000000007941 */ /* 0x000fea0003800000 */
.L_x_2980:
[----:B-1----:R1:W2:Y:S01]  /*8720*/  LDS R59, [R184.X4+0x2d00] ;  /* 0x002d0000b83b7984 */ /* 0x0022a20000004800 */
[----:B------:R-:W-:Y:S01]  /*8730*/  BSSY B0, `(.L_x_2982) ;  /* 0x0000005000007945 */ /* 0x000fe20003800000 */
[----:B0-----:R-:W-:-:S02]  /*8740*/  IADD3 R124, R99, 0x400, RZ ;  /* 0x00000400637c7810 */ /* 0x001fc40007ffe0ff */
[----:B------:R-:W-:Y:S01]  /*8750*/  LEA.HI.SX32 R58, R58, R99, 0x1b ;  /* 0x000000633a3a7211 */ /* 0x000fe200078fdaff */
[----:B------:R-:W-:Y:S05]  /*8760*/  @!P1 BRA `(.L_x_2983) ;  /* 0x0000001000009947 */ /* 0x000fea0003800000 */
[----:B--2---:R0:W-:Y:S02]  /*8770*/  RED.E.ADD.F32.FTZ.RN.STRONG.GPU [R56.64+-0x3400], R59 ;  /* 0xffcc003b3800798e */ /* 0x0041e4000c10e79e */
.L_x_2983:
[----:B------:R-:W-:Y:S05]  /*8780*/  BSYNC B0 ;  /* 0x0000000000007941 */ /* 0x000fea0003800000 */
.L_x_2982:
[----:B0-2---:R0:W2:Y:S01]  /*8790*/  LDS R59, [R58.X4+0x2f00] ;  /* 0x002f00003a3b7984 */ /* 0x0050a20000004800 */
[----:B------:R-:W-:Y:S01]  /*87a0*/  BSSY B0, `(.L_x_2984) ;  /* 0x0000005000007945 */ /* 0x000fe20003800000 */
[----:B-1----:R-:W-:Y:S02]  /*87b0*/  IADD3 R184, R99, 0x480, RZ ;  /* 0x0000048063b87810 */ /* 0x002fe40007ffe0ff */
[----:B------:R-:W-:Y:S01]  /*87c0*/  LEA.HI.SX32 R124, R124, R99, 0x1b ;  /* 0x000000637c7c7211 */ /* 0x000fe200078fdaff */
[----:B------:R-:W-:Y:S05]  /*87d0*/  @!P2 BRA `(.L_x_2985) ;  /* 0x000000100000a947 */ /* 0x000fea0003800000 */
[----:B--2---:R1:W-:Y:S02]  /*87e0*/  RED.E.ADD.F32.FTZ.RN.STRONG.GPU [R56.64+-0x3200], R59 ;  /* 0xffce003b3800798e */ /* 0x0043e4000c10e79e */
.L_x_2985:
[----:B------:R-:W-:Y:S05]  /*87f0*/  BSYNC B0 ;  /* 0x0000000000007941 */ /* 0x000fea0003800000 */
.L_x_2984:
[----:B-12---:R1:W2:Y:S01]  /*8800*/  LDS R59, [R124.X4+0x3100] ;  /* 0x003100007c3b7984 */ /* 0x0062a20000004800 */
[----:B------:R-:W-:Y:S01]  /*8810*/  BSSY B0, `(.L_x_2986) ;  /* 0x0000005000007945 */ /* 0x000fe20003800000 */
[----:B0-----:R-:W-:Y:S02]  /*8820*/  IADD3 R58, R99, 0x500, RZ ;  /* 0x00000500633a7810 */ /* 0x001fe40007ffe0ff */
[----:B------:R-:W-:Y:S01]  /*8830*/  LEA.HI.SX32 R184, R184, R99, 0x1b ;  /* 0x00000063b8b87211 */ /* 0x000fe200078fdaff */
[----:B------:R-:W-:Y:S05]  /*8840*/  @!P3 BRA `(.L_x_2987) ;  /* 0x000000100000b947 */ /* 0x000fea0003800000 */
[----:B--2---:R0:W-:Y:S02]  /*8850*/  RED.E.ADD.F32.FTZ.RN.STRONG.GPU [R56.64+-0x3000], R59 ;  /* 0xffd0003b3800798e */ /* 0x0041e4000c10e79e */
.L_x_2987:
[----:B------:R-:W-:Y:S05]  /*8860*/  BSYNC B0 ;  /* 0x0000000000007941 */ /* 0x000fea0003800000 */
.L_x_2986:
[----:B0-2---:R0:W2:Y:S01]  /*8870*/  LDS R59, [R184.X4+0x3300] ;  /* 0x00330000b83b7984 */ /* 0x0050a20000004800 */
[----:B------:R-:W-:Y:S01]  /*8880*/  BSSY B0, `(.L_x_2988) ;  /* 0x0000004000007945 */ /* 0x000fe20003800000 */
[----:B------:R-:W-:Y:S01]  /*8890*/  LEA.HI.SX32 R58, R58, R99, 0x1b ;  /* 0x000000633a3a7211 */ /* 0x000fe200078fdaff */
[----:B------:R-:W-:Y:S05]  /*88a0*/  @!P4 BRA `(.L_x_2989) ;  /* 0x000000100000c947 */ /* 0x000fea0003800000 */
[----:B--2---:R2:W-:Y:S02]  /*88b0*/  RED.E.ADD.F32.FTZ.RN.STRONG.GPU [R56.64+-0x2e00], R59 ;  /* 0xffd2003b3800798e */ /* 0x0045e4000c10e79e */
.L_x_2989:
[----:B------:R-:W-:Y:S05]  /*88c0*/  BSYNC B0 ;  /* 0x0000000000007941 */ /* 0x000fea0003800000 */
.L_x_2988:
[----:B--2---:R2:W3:Y:S01]  /*88d0*/  LDS R59, [R58.X4+0x3500] ;  /* 0x003500003a3b7984 */ /* 0x0044e20000004800 */
[----:B------:R-:W-:Y:S01]  /*88e0*/  BSSY B0, `(.L_x_2990) ;  /* 0x0000005000007945 */ /* 0x000fe20003800000 */
[----:B-1----:R-:W-:-:S02]  /*88f0*/  IADD3 R124, R99, 0x580, RZ ;  /* 0x00000580637c7810 */ /* 0x002fc40007ffe0ff */
[----:B0-----:R-:W-:Y:S01]  /*8900*/  IADD3 R184, R99, 0x600, RZ ;  /* 0x0000060063b87810 */ /* 0x001fe20007ffe0ff */
[----:B------:R-:W-:Y:S05]  /*8910*/  @!P5 BRA `(.L_x_2991) ;  /* 0x000000100000d947 */ /* 0x000fea0003800000 */
[----:B---3--:R0:W-:Y:S02]  /*8920*/  RED.E.ADD.F32.FTZ.RN.STRONG.GPU [R56.64+-0x2c00], R59 ;  /* 0xffd4003b3800798e */ /* 0x0081e4000c10e79e */
.L_x_2991:
[----:B------:R-:W-:Y:S05]  /*8930*/  BSYNC B0 ;  /* 0x0000000000007941 */ /* 0x000fea0003800000 */
.L_x_2990:
        /* <DEDUP_REMOVED lines=14> */
.L_x_2993:
[----:B0-----:R-:W-:Y:S05]  /*8a20*/  BSYNC B0 ;  /* 0x0000000000007941 */ /* 0x001fea0003800000 */
.L_x_2992:
[----:B-1----:R0:W1:Y:S01]  /*8a30*/  LDS R59, [R184.X4+0x3900] ;  /* 0x00390000b83b7984 */ /* 0x0020620000004800 */
[----:B------:R-:W-:Y:S01]  /*8a40*/  BSSY B0, `(.L_x_2994) ;  /* 0x0000005000007945 */ /* 0x000fe20003800000 */
[----:B------:R-:W-:Y:S02]  /*8a50*/  IADD3 R124, R99, 0x700, RZ ;  /* 0x00000700637c7810 */ /* 0x000fe40007ffe0ff */
[----:B------:R-:W-:Y:S01]  /*8a60*/  LEA.HI.SX32 R58, R58, R99, 0x1b ;  /* 0x000000633a3a7211 */ /* 0x000fe200078fdaff */
[----:B------:R-:W-:Y:S05]  /*8a70*/  @!P0 BRA `(.L_x_2995) ;  /* 0x0000001000008947 */ /* 0x000fea0003800000 */
[----:B-1----:R1:W-:Y:S02]  /*8a80*/  RED.E.ADD.F32.FTZ.RN.STRONG.GPU [R56.64+-0x2800], R59 ;  /* 0xffd8003b3800798e */ /* 0x0023e4000c10e79e */
.L_x_2995:
[----:B------:R-:W-:Y:S05]  /*8a90*/  BSYNC B0 ;  /* 0x0000000000007941 */ /* 0x000fea0003800000 */
.L_x_2994:
[----:B-1----:R1:W2:Y:S01]  /*8aa0*/  LDS R59, [R58.X4+0x3b00] ;  /* 0x003b00003a3b7984 */ /* 0x0022a20000004800 */
[----:B------:R-:W-:Y:S01]  /*8ab0*/  BSSY B0, `(.L_x_2996) ;  /* 0x0000005000007945 */ /* 0x000fe20003800000 */
[----:B0-----:R-:W-:-:S02]  /*8ac0*/  IADD3 R184, R99, 0x780, RZ ;  /* 0x0000078063b87810 */ /* 0x001fc40007ffe0ff */
[----:B------:R-:W-:Y:S01]  /*8ad0*/  LEA.HI.SX32 R124, R124, R99, 0x1b ;  /* 0x000000637c7c7211 */ /* 0x000fe200078fdaff */
[----:B------:R-:W-:Y:S05]  /*8ae0*/  @!P1 BRA `(.L_x_2997) ;  /* 0x0000001000009947 */ /* 0x000fea0003800000 */
[----:B--2---:R0:W-:Y:S02]  /*8af0*/  RED.E.ADD.F32.FTZ.RN.STRONG.GPU [R56.64+-0x2600], R59 ;  /* 0xffda003b3800798e */ /* 0x0041e4000c10e79e */
.L_x_2997:
[----:B------:R-:W-:Y:S05]  /*8b00*/  BSYNC B0 ;  /* 0x0000000000007941 */ /* 0x000fea0003800000 */
.L_x_2996:
[----:B0-2---:R0:W2:Y:S01]  /*8b10*/  LDS R59, [R124.X4+0x3d00] ;  /* 0x003d00007c3b7984 */ /* 0x0050a20000004800 */
[----:B------:R-:W-:Y:S01]  /*8b20*/  BSSY B0, `(.L_x_2998) ;  /* 0x0000005000007945 */ /* 0x000fe20003800000 */
[----:B-1----:R-:W-:Y:S02]  /*8b30*/  IADD3 R58, R99, 0x800, RZ ;  /* 0x00000800633a7810 */ /* 0x002fe40007ffe0ff */
[----:B------:R-:W-:Y:S01]  /*8b40*/  LEA.HI.SX32 R184, R184, R99, 0x1b ;  /* 0x00000063b8b87211 */ /* 0x000fe200078fdaff */
[----:B------:R-:W-:Y:S05]  /*8b50*/  @!P2 BRA `(.L_x_2999) ;  /* 0x000000100000a947 */ /* 0x000fea0003800000 */
[----:B--2---:R1:W-:Y:S02]  /*8b60*/  RED.E.ADD.F32.FTZ.RN.STRONG.GPU [R56.64+-0x2400], R59 ;  /* 0xffdc003b3800798e */ /* 0x0043e4000c10e79e */
.L_x_2999:
[----:B------:R-:W-:Y:S05]  /*8b70*/  BSYNC B0 ;  /* 0x0000000000007941 */ /* 0x000fea0003800000 */
.L_x_2998:
[----:B-12---:R1:W2:Y:S01]  /*8b80*/  LDS R59, [R184.X4+0x3f00] ;  /* 0x003f0000b83b7984 */ /* 0x0062a20000004800 */
[----:B------:R-:W-:Y:S01]  /*8b90*/  BSSY B0, `(.L_x_3000) ;  /* 0x0000005000007945 */ /* 0x000fe20003800000 */
[----:B0-----:R-:W-:Y:S02]  /*8ba0*/  IADD3 R124, R99, 0x880, RZ ;  /* 0x00000880637c7810 */ /* 0x001fe40007ffe0ff */
[----:B------:R-:W-:Y:S01]  /*8bb0*/  LEA.HI.SX32 R58, R58, R99, 0x1b ;  /* 0x000000633a3a7211 */ /* 0x000fe200078fdaff */
[----:B------:R-:W-:Y:S05]  /*8bc0*/  @!P3 BRA `(.L_x_3001) ;  /* 0x000000100000b947 */ /* 0x000fea0003800000 */
[----:B--2---:R0:W-:Y:S02]  /*8bd0*/  RED.E.ADD.F32.FTZ.RN.STRONG.GPU [R56.64+-0x2200], R59 ;  /* 0xffde003b3800798e */ /* 0x0041e4000c10e79e */
.L_x_3001:
[----:B------:R-:W-:Y:S05]  /*8be0*/  BSYNC B0 ;  /* 0x0000000000007941 */ /* 0x000fea0003800000 */
.L_x_3000:
[----:B0-2---:R0:W2:Y:S01]  /*8bf0*/  LDS R59, [R58.X4+0x4100] ;  /* 0x004100003a3b7984 */ /* 0x0050a20000004800 */
[----:B------:R-:W-:Y:S01]  /*8c00*/  BSSY B0, `(.L_x_3002) ;  /* 0x0000004000007945 */ /* 0x000fe20003800000 */
[----:B------:R-:W-:Y:S01]  /*8c10*/  LEA.HI.SX32 R124, R124, R99, 0x1b ;  /* 0x000000637c7c7211 */ /* 0x000fe200078fdaff */
[----:B------:R-:W-:Y:S05]  /*8c20*/  @!P4 BRA `(.L_x_3003) ;  /* 0x000000100000c947 */ /* 0x000fea0003800000 */
[----:B--2---:R2:W-:Y:S02]  /*8c30*/  RED.E.ADD.F32.FTZ.RN.STRONG.GPU [R56.64+-0x2000], R59 ;  /* 0xffe0003b3800798e */ /* 0x0045e4000c10e79e */
.L_x_3003:
[----:B------:R-:W-:Y:S05]  /*8c40*/  BSYNC B0 ;  /* 0x0000000000007941 */ /* 0x000fea0003800000 */
.L_x_3002:
[----:B--2---:R2:W3:Y:S01]  /*8c50*/  LDS R59, [R124.X4+0x4300] ;  /* 0x004300007c3b7984 */ /* 0x0044e20000004800 */
[----:B------:R-:W-:Y:S01]  /*8c60*/  BSSY B0, `(.L_x_3004) ;  /* 0x0000005000007945 */ /* 0x000fe20003800000 */
[----:B0-----:R-:W-:-:S02]  /*8c70*/  IADD3 R58, R99, 0x900, RZ ;  /* 0x00000900633a7810 */ /* 0x001fc40007ffe0ff */
[----:B-1----:R-:W-:Y:S01]  /*8c80*/  IADD3 R184, R99, 0x980, RZ ;  /* 0x0000098063b87810 */ /* 0x002fe20007ffe0ff */
[----:B------:R-:W-:Y:S05]  /*8c90*/  @!P5 BRA `(.L_x_3005) ;  /* 0x000000100000d947 */ /* 0x000fea0003800000 */
[----:B---3--:R0:W-:Y:S02]  /*8ca0*/  RED.E.ADD.F32.FTZ.RN.STRONG.GPU [R56.64+-0x1e00], R59 ;  /* 0xffe2003b3800798e */ /* 0x0081e4000c10e79e */
.L_x_3005:
[----:B------:R-:W-:Y:S05]  /*8cb0*/  BSYNC B0 ;  /* 0x0000000000007941 */ /* 0x000fea0003800000 */
.L_x_3004:
        /* <DEDUP_REMOVED lines=14> */
.L_x_3007:
[----:B0-----:R-:W-:Y:S05]  /*8da0*/  BSYNC B0 ;  /* 0x0000000000007941 */ /* 0x001fea0003800000 */
.L_x_3006:
[----:B-1----:R0:W1:Y:S01]  /*8db0*/  LDS R59, [R184.X4+0x4700] ;  /* 0x00470000b83b7984 */ /* 0x0020620000004800 */
[----:B------:R-:W-:Y:S01]  /*8dc0*/  BSSY B0, `(.L_x_3008) ;  /* 0x0000005000007945 */ /* 0x000fe20003800000 */
[----:B------:R-:W-:Y:S02]  /*8dd0*/  IADD3 R58, R99, 0xa80, RZ ;  /* 0x00000a80633a7810 */ /* 0x000fe40007ffe0ff */
[----:B------:R-:W-:Y:S01]  /*8de0*/  LEA.HI.SX32 R124, R124, R99, 0x1b ;  /* 0x000000637c7c7211 */ /* 0x000fe200078fdaff */
[----:B------:R-:W-:Y:S05]  /*8df0*/  @!P0 BRA `(.L_x_3009) ;  /* 0x0000001000008947 */ /* 0x000fea0003800000 */
[----:B-1----:R1:W-:Y:S02]  /*8e00*/  RED.E.ADD.F32.FTZ.RN.STRONG.GPU [R56.64+-0x1a00], R59 ;  /* 0xffe6003b3800798e */ /* 0x0023e4000c10e79e */
.L_x_3009:
[----:B------:R-:W-:Y:S05]  /*8e10*/  BSYNC B0 ;  /* 0x0000000000007941 */ /* 0x000fea0003800000 */
.L_x_3008:
[----:B-1----:R1:W2:Y:S01]  /*8e20*/  LDS R59, [R124.X4+0x4900] ;  /* 0x004900007c3b7984 */ /* 0x0022a20000004800 */
[----:B------:R-:W-:Y:S01]  /*8e30*/  BSSY B0, `(.L_x_3010) ;  /* 0x0000005000007945 */ /* 0x000fe20003800000 */
[----:B0-----:R-:W-:-:S02]  /*8e40*/  IADD3 R184, R99, 0xb00, RZ ;  /* 0x00000b0063b87810 */ /* 0x001fc40007ffe0ff */
[----:B------:R-:W-:Y:S01]  /*8e50*/  LEA.HI.SX32 R58, R58, R99, 0x1b ;  /* 0x000000633a3a7211 */ /* 0x000fe200078fdaff */
[----:B------:R-:W-:Y:S05]  /*8e60*/  @!P1 BRA `(.L_x_3011) ;  /* 0x0000001000009947 */ /* 0x000fea0003800000 */
[----:B--2---:R0:W-:Y:S02]  /*8e70*/  RED.E.ADD.F32.FTZ.RN.STRONG.GPU [R56.64+-0x1800], R59 ;  /* 0xffe8003b3800798e */ /* 0x0041e4000c10e79e */
.L_x_3011:
[----:B------:R-:W-:Y:S05]  /*8e80*/  BSYNC B0 ;  /* 0x0000000000007941 */ /* 0x000fea0003800000 */
.L_x_3010:
[----:B0-2---:R0:W2:Y:S01]  /*8e90*/  LDS R59, [R58.X4+0x4b00] ;  /* 0x004b00003a3b7984 */ /* 0x0050a20000004800 */
[----:B------:R-:W-:Y:S01]  /*8ea0*/  BSSY B0, `(.L_x_3012) ;  /* 0x0000005000007945 */ /* 0x000fe20003800000 */
[----:B-1----:R-:W-:Y:S02]  /*8eb0*/  IADD3 R124, R99, 0xb80, RZ ;  /* 0x00000b80637c7810 */ /* 0x002fe40007ffe0ff */
[----:B------:R-:W-:Y:S01]  /*8ec0*/  LEA.HI.SX32 R184, R184, R99, 0x1b ;  /* 0x00000063b8b87211 */ /* 0x000fe200078fdaff */
[----:B------:R-:W-:Y:S05]  /*8ed0*/  @!P2 BRA `(.L_x_3013) ;  /* 0x000000100000a947 */ /* 0x000fea0003800000 */
[----:B--2---:R1:W-:Y:S02]  /*8ee0*/  RED.E.ADD.F32.FTZ.RN.STRONG.GPU [R56.64+-0x1600], R59 ;  /* 0xffea003b3800798e */ /* 0x0043e4000c10e79e */
.L_x_3013:
[----:B------:R-:W-:Y:S05]  /*8ef0*/  BSYNC B0 ;  /* 0x0000000000007941 */ /* 0x000fea0003800000 */
.L_x_3012:
[----:B-12---:R1:W2:Y:S01]  /*8f00*/  LDS R59, [R184.X4+0x4d00] ;  /* 0x004d0000b83b7984 */ /* 0x0062a20000004800 */
[----:B------:R-:W-:Y:S01]  /*8f10*/  BSSY B0, `(.L_x_3014) ;  /* 0x0000005000007945 */ /* 0x000fe20003800000 */
[----:B0-----:R-:W-:Y:S02]  /*8f20*/  IADD3 R58, R99, 0xc00, RZ ;  /* 0x00000c00633a7810 */ /* 0x001fe40007ffe0ff */
[----:B------:R-:W-:Y:S01]  /*8f30*/  LEA.HI.SX32 R124, R124, R99, 0x1b ;  /* 0x000000637c7c7211 */ /* 0x000fe200078fdaff */
[----:B------:R-:W-:Y:S05]  /*8f40*/  @!P3 BRA `(.L_x_3015) ;  /* 0x000000100000b947 */ /* 0x000fea0003800000 */
[----:B--2---:R0:W-:Y:S02]  /*8f50*/  RED.E.ADD.F32.FTZ.RN.STRONG.GPU [R56.64+-0x1400], R59 ;  /* 0xffec003b3800798e */ /* 0x0041e4000c10e79e */
.L_x_3015:
[----:B------:R-:W-:Y:S05]  /*8f60*/  BSYNC B0 ;  /* 0x0000000000007941 */ /* 0x000fea0003800000 */
.L_x_3014:
[----:B0-2---:R0:W2:Y:S01]  /*8f70*/  LDS R59, [R124.X4+0x4f00] ;  /* 0x004f00007c3b7984 */ /* 0x0050a20000004800 */
[----:B------:R-:W-:Y:S01]  /*8f80*/  BSSY B0, `(.L_x_3016) ;  /* 0x0000004000007945 */ /* 0x000fe20003800000 */
[----:B------:R-:W-:Y:S01]  /*8f90*/  LEA.HI.SX32 R58, R58, R99, 0x1b ;  /* 0x000000633a3a7211 */ /* 0x000fe200078fdaff */
[----:B------:R-:W-:Y:S05]  /*8fa0*/  @!P4 BRA `(.L_x_3017) ;  /* 0x000000100000c947 */ /* 0x000fea0003800000 */
[----:B--2---:R2:W-:Y:S02]  /*8fb0*/  RED.E.ADD.F32.FTZ.RN.STRONG.GPU [R56.64+-0x1200], R59 ;  /* 0xffee003b3800798e */ /* 0x0045e4000c10e79e */
.L_x_3017:
[----:B------:R-:W-:Y:S05]  /*8fc0*/  BSYNC B0 ;  /* 0x0000000000007941 */ /* 0x000fea0003800000 */
.L_x_3016:
[----:B--2---:R2:W3:Y:S01]  /*8fd0*/  LDS R59, [R58.X4+0x5100] ;  /* 0x005100003a3b7984 */ /* 0x0044e20000004800 */
[----:B------:R-:W-:Y:S01]  /*8fe0*/  BSSY B0, `(.L_x_3018) ;  /* 0x0000005000007945 */ /* 0x000fe20003800000 */
[----:B0-----:R-:W-:-:S02]  /*8ff0*/  IADD3 R124, R99, 0xc80, RZ ;  /* 0x00000c80637c7810 */ /* 0x001fc40007ffe0ff */
[----:B-1----:R-:W-:Y:S01]  /*9000*/  IADD3 R184, R99, 0xd00, RZ ;  /* 0x00000d0063b87810 */ /* 0x002fe20007ffe0ff */
[----:B------:R-:W-:Y:S05]  /*9010*/  @!P5 BRA `(.L_x_3019) ;  /* 0x000000100000d947 */ /* 0x000fea0003800000 */
[----:B---3--:R0:W-:Y:S02]  /*9020*/  RED.E.ADD.F32.FTZ.RN.STRONG.GPU [R56.64+-0x1000], R59 ;  /* 0xfff0003b3800798e */ /* 0x0081e4000c10e79e */
.L_x_3019:
[----:B------:R-:W-:Y:S05]  /*9030*/  BSYNC B0 ;  /* 0x0000000000007941 */ /* 0x000fea0003800000 */
.L_x_3018:
        /* <DEDUP_REMOVED lines=14> */
.L_x_3021:
[----:B0-----:R-:W-:Y:S05]  /*9120*/  BSYNC B0 ;  /* 0x0000000000007941 */ /* 0x001fea0003800000 */
.L_x_3020:
[----:B-1----:R0:W1:Y:S01]  /*9130*/  LDS R59, [R184.X4+0x5500] ;  /* 0x00550000b83b7984 */ /* 0x0020620000004800 */
[----:B------:R-:W-:Y:S01]  /*9140*/  BSSY B0, `(.L_x_3022) ;  /* 0x0000005000007945 */ /* 0x000fe20003800000 */
[----:B------:R-:W-:Y:S02]  /*9150*/  IADD3 R124, R99, 0xe00, RZ ;  /* 0x00000e00637c7810 */ /* 0x000fe40007ffe0ff */
[----:B------:R-:W-:Y:S01]  /*9160*/  LEA.HI.SX32 R58, R58, R99, 0x1b ;  /* 0x000000633a3a7211 */ /* 0x000fe200078fdaff */
[----:B------:R-:W-:Y:S05]  /*9170*/  @!P0 BRA `(.L_x_3023) ;  /* 0x0000001000008947 */ /* 0x000fea0003800000 */
[----:B-1----:R1:W-:Y:S02]  /*9180*/  RED.E.ADD.F32.FTZ.RN.STRONG.GPU [R56.64+-0xc00], R59 ;  /* 0xfff4003b3800798e */ /* 0x0023e4000c10e79e */
.L_x_3023:
[----:B------:R-:W-:Y:S05]  /*9190*/  BSYNC B0 ;  /* 0x0000000000007941 */ /* 0x000fea0003800000 */
.L_x_3022:
[----:B-1----:R1:W2:Y:S01]  /*91a0*/  LDS R59, [R58.X4+0x5700] ;  /* 0x005700003a3b7984 */ /* 0x0022a20000004800 */
[----:B------:R-:W-:Y:S01]  /*91b0*/  BSSY B0, `(.L_x_3024) ;  /* 0x0000005000007945 */ /* 0x000fe20003800000 */
[----:B0-----:R-:W-:-:S02]  /*91c0*/  IADD3 R184, R99, 0xe80, RZ ;  /* 0x00000e8063b87810 */ /* 0x001fc40007ffe0ff */
[----:B------:R-:W-:Y:S01]  /*91d0*/  LEA.HI.SX32 R124, R124, R99, 0x1b ;  /* 0x000000637c7c7211 */ /* 0x000fe200078fdaff */
[----:B------:R-:W-:Y:S05]  /*91e0*/  @!P1 BRA `(.L_x_3025) ;  /* 0x0000001000009947 */ /* 0x000fea0003800000 */
[----:B--2---:R0:W-:Y:S02]  /*91f0*/  RED.E.ADD.F32.FTZ.RN.STRONG.GPU [R56.64+-0xa00], R59 ;  /* 0xfff6003b3800798e */ /* 0x0041e4000c10e79e */
.L_x_3025:
[----:B------:R-:W-:Y:S05]  /*9200*/  BSYNC B0 ;  /* 0x0000000000007941 */ /* 0x000fea0003800000 */
.L_x_3024:
[----:B0-2---:R0:W2:Y:S01]  /*9210*/  LDS R59, [R124.X4+0x5900] ;  /* 0x005900007c3b7984 */ /* 0x0050a20000004800 */
[----:B------:R-:W-:Y:S01]  /*9220*/  BSSY B0, `(.L_x_3026) ;  /* 0x0000005000007945 */ /* 0x000fe20003800000 */
[----:B-1----:R-:W-:Y:S02]  /*9230*/  IADD3 R58, R99, 0xf00, RZ ;  /* 0x00000f00633a7810 */ /* 0x002fe40007ffe0ff */
[----:B------:R-:W-:Y:S01]  /*9240*/  LEA.HI.SX32 R184, R184, R99, 0x1b ;  /* 0x00000063b8b87211 */ /* 0x000fe200078fdaff */
[----:B------:R-:W-:Y:S05]  /*9250*/  @!P2 BRA `(.L_x_3027) ;  /* 0x000000100000a947 */ /* 0x000fea0003800000 */
[----:B--2---:R1:W-:Y:S02]  /*9260*/  RED.E.ADD.F32.FTZ.RN.STRONG.GPU [R56.64+-0x800], R59 ;  /* 0xfff8003b3800798e */ /* 0x0043e4000c10e79e */
.L_x_3027:
[----:B------:R-:W-:Y:S05]  /*9270*/  BSYNC B0 ;  /* 0x0000000000007941 */ /* 0x000fea0003800000 */
.L_x_3026:
[----:B-12---:R1:W2:Y:S01]  /*9280*/  LDS R59, [R184.X4+0x5b00] ;  /* 0x005b0000b83b7984 */ /* 0x0062a20000004800 */
[----:B------:R-:W-:Y:S01]  /*9290*/  BSSY B0, `(.L_x_3028) ;  /* 0x0000005000007945 */ /* 0x000fe20003800000 */
[----:B0-----:R-:W-:Y:S02]  /*92a0*/  IADD3 R124, R99, 0xf80, RZ ;  /* 0x00000f80637c7810 */ /* 0x001fe40007ffe0ff */
[----:B------:R-:W-:Y:S01]  /*92b0*/  LEA.HI.SX32 R58, R58, R99, 0x1b ;  /* 0x000000633a3a7211 */ /* 0x000fe200078fdaff */
[----:B------:R-:W-:Y:S05]  /*92c0*/  @!P3 BRA `(.L_x_3029) ;  /* 0x000000100000b947 */ /* 0x000fea0003800000 */
[----:B--2---:R0:W-:Y:S02]  /*92d0*/  RED.E.ADD.F32.FTZ.RN.STRONG.GPU [R56.64+-0x600], R59 ;  /* 0xfffa003b3800798e */ /* 0x0041e4000c10e79e */
.L_x_3029:
[----:B------:R-:W-:Y:S05]  /*92e0*/  BSYNC B0 ;  /* 0x0000000000007941 */ /* 0x000fea0003800000 */
.L_x_3028:
[----:B0-2---:R0:W2:Y:S01]  /*92f0*/  LDS R59, [R58.X4+0x5d00] ;  /* 0x005d00003a3b7984 */ /* 0x0050a20000004800 */
[----:B------:R-:W-:Y:S01]  /*9300*/  BSSY B0, `(.L_x_3030) ;  /* 0x0000004000007945 */ /* 0x000fe20003800000 */
[----:B------:R-:W-:Y:S01]  /*9310*/  LEA.HI.SX32 R124, R124, R99, 0x1b ;  /* 0x000000637c7c7211 */ /* 0x000fe200078fdaff */
[----:B------:R-:W-:Y:S05]  /*9320*/  @!P4 BRA `(.L_x_3031) ;  /* 0x000000100000c947 */ /* 0x000fea0003800000 */
[----:B--2---:R2:W-:Y:S02]  /*9330*/  RED.E.ADD.F32.FTZ.RN.STRONG.GPU [R56.64+-0x400], R59 ;  /* 0xfffc003b3800798e */ /* 0x0045e4000c10e79e */
.L_x_3031:
[----:B------:R-:W-:Y:S05]  /*9340*/  BSYNC B0 ;  /* 0x0000000000007941 */ /* 0x000fea0003800000 */
.L_x_3030:
[----:B--2---:R2:W3:Y:S01]  /*9350*/  LDS R59, [R124.X4+0x5f00] ;  /* 0x005f00007c3b7984 */ /* 0x0044e20000004800 */
[----:B------:R-:W-:Y:S01]  /*9360*/  BSSY B0, `(.L_x_3032) ;  /* 0x0000003000007945 */ /* 0x000fe20003800000 */
[----:B------:R-:W-:Y:S05]  /*9370*/  @!P5 BRA `(.L_x_3033) ;  /* 0x000000100000d947 */ /* 0x000fea0003800000 */
[----:B---3--:R3:W-:Y:S02]  /*9380*/  RED.E.ADD.F32.FTZ.RN.STRONG.GPU [R56.64+-0x200], R59 ;  /* 0xfffe003b3800798e */ /* 0x0087e4000c10e79e */
.L_x_3033:
[----:B------:R-:W-:Y:S05]  /*9390*/  BSYNC B0 ;  /* 0x0000000000007941 */ /* 0x000fea0003800000 */
.L_x_3032:
[----:B------:R-:W4:Y:S01]  /*93a0*/  SHFL.DOWN PT, R211, R121, 0x1, 0x1f ;  /* 0x08201f0079d37f89 */ /* 0x000f2200000e0000 */
[----:B------:R-:W-:Y:S01]  /*93b0*/  ISETP.GT.AND P0, PT, R98, 0x1e, PT ;  /* 0x0000001e6200780c */ /* 0x000fe20003f04270 */
[----:B------:R-:W-:Y:S01]  /*93c0*/  FFMA.FTZ R118, R118, R125, R81 ;  /* 0x0000007d76767223 */ /* 0x000fe20000010051 */
[----:B0-----:R-:W-:Y:S01]  /*93d0*/  MOV R58, R121 ;  /* 0x00000079003a7202 */ /* 0x001fe20000000f00 */
[----:B--2---:R-:W0:Y:S01]  /*93e0*/  SHFL.DOWN PT, R124, R198, 0x1, 0x1f ;  /* 0x08201f00c67c7f89 */ /* 0x004e2200000e0000 */
[----:B---3--:R-:W-:Y:S01]  /*93f0*/  MOV R57, R198 ;  /* 0x000000c600397202 */ /* 0x008fe20000000f00 */
[----:B------:R-:W-:Y:S01]  /*9400*/  FMUL.FTZ R160, R160, R185 ;  /* 0x000000b9a0a07220 */ /* 0x000fe20000410000 */
[----:B------:R-:W-:Y:S01]  /*9410*/  MOV R59, R213 ;  /* 0x000000d5003b7202 */ /* 0x000fe20000000f00 */
[----:B-1----:R-:W1:Y:S01]  /*9420*/  SHFL.DOWN PT, R184, R213, 0x1, 0x1f ;  /* 0x08201f00d5b87f89 */ /* 0x002e6200000e0000 */
[----:B------:R-:W-:Y:S01]  /*9430*/  MOV R56, R214 ;  /* 0x000000d600387202 */ /* 0x000fe20000000f00 */
[----:B------:R-:W-:Y:S01]  /*9440*/  FMUL.FTZ R162, R113, R162 ;  /* 0x000000a271a27220 */ /* 0x000fe20000410000 */
[----:B------:R-:W-:Y:S01]  /*9450*/  ISETP.NE.AND P1, PT, R98, RZ, PT ;  /* 0x000000ff6200720c */ /* 0x000fe20003f25270 */
[----:B------:R-:W2:Y:S01]  /*9460*/  SHFL.DOWN PT, R123, R214, 0x1, 0x1f ;  /* 0x08201f00d67b7f89 */ /* 0x000ea200000e0000 */
[----:B------:R-:W-:Y:S01]  /*9470*/  FFMA.FTZ R169, R158, R169, R160 ;  /* 0x000000a99ea97223 */ /* 0x000fe200000100a0 */
[----:B------:R-:W-:Y:S01]  /*9480*/  ISETP.NE.AND P2, PT, R99, RZ, PT ;  /* 0x000000ff6300720c */ /* 0x000fe20003f45270 */
[----:B------:R-:W-:Y:S01]  /*9490*/  FFMA.FTZ R162, R227, R164, R162 ;  /* 0x000000a4e3a27223 */ /* 0x000fe200000100a2 */
[----:B------:R-:W-:Y:S01]  /*94a0*/  BSSY B0, `(.L_x_3034) ;  /* 0x00000a7000007945 */ /* 0x000fe20003800000 */
[----:B------:R-:W-:-:S02]  /*94b0*/  FMUL.FTZ R177, R102, R177 ;  /* 0x000000b166b17220 */ /* 0x000fc40000410000 */
[----:B------:R-:W-:Y:S02]  /*94c0*/  FFMA.FTZ R162, R114, R169, R162 ;  /* 0x000000a972a27223 */ /* 0x000fe400000100a2 */
[----:B------:R-:W-:Y:S02]  /*94d0*/  FMUL.FTZ R156, R156, R187 ;  /* 0x000000bb9c9c7220 */ /* 0x000fe40000410000 */
[----:B------:R-:W-:Y:S02]  /*94e0*/  FMUL.FTZ R166, R87, R166 ;  /* 0x000000a657a67220 */ /* 0x000fe40000410000 */
[----:B----4-:R-:W-:Y:S02]  /*94f0*/  @!P0 FADD.FTZ R58, R58, R211 ;  /* 0x000000d33a3a8221 */ /* 0x010fe40000010000 */
[----:B------:R-:W-:Y:S02]  /*9500*/  FFMA.FTZ R171, R154, R171, R156 ;  /* 0x000000ab9aab7223 */ /* 0x000fe4000001009c */
[----:B0-----:R-:W-:Y:S01]  /*9510*/  @!P0 FADD.FTZ R57, R57, R124 ;  /* 0x0000007c39398221 */ /* 0x001fe20000010000 */
[----:B------:R-:W0:Y:S01]  /*9520*/  SHFL.DOWN PT, R121, R58, 0x2, 0x1f ;  /* 0x08401f003a797f89 */ /* 0x000e2200000e0000 */
[----:B------:R-:W-:-:S02]  /*9530*/  FFMA.FTZ R166, R223, R168, R166 ;  /* 0x000000a8dfa67223 */ /* 0x000fc400000100a6 */
[----:B-1----:R-:W-:Y:S01]  /*9540*/  @!P0 FADD.FTZ R59, R59, R184 ;  /* 0x000000b83b3b8221 */ /* 0x002fe20000010000 */
[----:B------:R-:W1:Y:S01]  /*9550*/  SHFL.DOWN PT, R124, R57, 0x2, 0x1f ;  /* 0x08401f00397c7f89 */ /* 0x000e6200000e0000 */
[----:B------:R-:W-:Y:S02]  /*9560*/  FFMA.FTZ R166, R86, R171, R166 ;  /* 0x000000ab56a67223 */ /* 0x000fe400000100a6 */
[----:B--2---:R-:W-:Y:S01]  /*9570*/  @!P0 FADD.FTZ R56, R56, R123 ;  /* 0x0000007b38388221 */ /* 0x004fe20000010000 */
        /* <DEDUP_REMOVED lines=24> */
[----:B------:R-:W-:Y:S02]  /*9700*/  FMUL.FTZ R139, R76, R139 ;  /* 0x0000008b4c8b7220 */ /* 0x000fe40000410000 */
[----:B------:R-:W-:Y:S02]  /*9710*/  FMUL.FTZ R141, R116, R141 ;  /* 0x0000008d748d7220 */ /* 0x000fe40000410000 */
[----:B------:R-:W-:Y:S02]  /*9720*/  FMUL.FTZ R157, R157, R186 ;  /* 0x000000ba9d9d7220 */ /* 0x000fe40000410000 */
[----:B------:R-:W-:Y:S02]  /*9730*/  FMUL.FTZ R153, R153, R188 ;  /* 0x000000bc99997220 */ /* 0x000fe40000410000 */
[----:B------:R-:W-:-:S02]  /*9740*/  FMUL.FTZ R152, R152, R189 ;  /* 0x000000bd98987220 */ /* 0x000fc40000410000 */
[----:B0-----:R-:W-:Y:S02]  /*9750*/  @!P0 FADD.FTZ R58, R58, R113 ;  /* 0x000000713a3a8221 */ /* 0x001fe40000010000 */
[----:B------:R-:W-:Y:S02]  /*9760*/  FMUL.FTZ R80, R145, R117 ;  /* 0x0000007591507220 */ /* 0x000fe40000410000 */
[----:B-1----:R-:W-:Y:S01]  /*9770*/  @!P0 FADD.FTZ R57, R57, R102 ;  /* 0x0000006639398221 */ /* 0x002fe20000010000 */
[----:B------:R-:W0:Y:S01]  /*9780*/  SHFL.DOWN PT, R83, R58, 0x8, 0x1f ;  /* 0x09001f003a537f89 */ /* 0x000e2200000e0000 */
[----:B------:R-:W-:Y:S02]  /*9790*/  FMUL.FTZ R77, R144, R120 ;  /* 0x00000078904d7220 */ /* 0x000fe40000410000 */
[----:B--2---:R-:W-:Y:S01]  /*97a0*/  @!P0 FADD.FTZ R59, R59, R114 ;  /* 0x000000723b3b8221 */ /* 0x004fe20000010000 */
[----:B------:R-:W1:Y:S01]  /*97b0*/  SHFL.DOWN PT, R84, R57, 0x8, 0x1f ;  /* 0x09001f0039547f89 */ /* 0x000e6200000e0000 */
[----:B------:R-:W-:-:S02]  /*97c0*/  FMUL.FTZ R136, R73, R136 ;  /* 0x0000008849887220 */ /* 0x000fc40000410000 */
[----:B---3--:R-:W-:Y:S01]  /*97d0*/  @!P0 FADD.FTZ R56, R56, R81 ;  /* 0x0000005138388221 */ /* 0x008fe20000010000 */
[----:B------:R-:W2:Y:S01]  /*97e0*/  SHFL.DOWN PT, R86, R59, 0x8, 0x1f ;  /* 0x09001f003b567f89 */ /* 0x000ea200000e0000 */
[----:B------:R-:W-:Y:S01]  /*97f0*/  ISETP.GT.AND P0, PT, R98, 0x17, PT ;  /* 0x000000176200780c */ /* 0x000fe20003f04270 */
[----:B------:R-:W-:Y:S02]  /*9800*/  FMUL.FTZ R111, R111, R194 ;  /* 0x000000c26f6f7220 */ /* 0x000fe40000410000 */
[----:B------:R-:W3:Y:S01]  /*9810*/  SHFL.DOWN PT, R81, R56, 0x8, 0x1f ;  /* 0x09001f0038517f89 */ /* 0x000ee200000e0000 */
[----:B------:R-:W-:Y:S02]  /*9820*/  FMUL.FTZ R135, R68, R135 ;  /* 0x0000008744877220 */ /* 0x000fe40000410000 */
[----:B------:R-:W-:Y:S02]  /*9830*/  FMUL.FTZ R110, R110, R195 ;  /* 0x000000c36e6e7220 */ /* 0x000fe40000410000 */
[----:B------:R-:W-:-:S02]  /*9840*/  FMUL.FTZ R132, R203, R132 ;  /* 0x00000084cb847220 */ /* 0x000fc40000410000 */
[----:B------:R-:W-:Y:S02]  /*9850*/  FMUL.FTZ R107, R107, R196 ;  /* 0x000000c46b6b7220 */ /* 0x000fe40000410000 */
[----:B------:R-:W-:Y:S02]  /*9860*/  FMUL.FTZ R131, R200, R131 ;  /* 0x00000083c8837220 */ /* 0x000fe40000410000 */
[----:B------:R-:W-:Y:S02]  /*9870*/  FMUL.FTZ R106, R106, R197 ;  /* 0x000000c56a6a7220 */ /* 0x000fe40000410000 */
[----:B0-----:R-:W-:Y:S02]  /*9880*/  @!P0 FADD.FTZ R58, R58, R83 ;  /* 0x000000533a3a8221 */ /* 0x001fe40000010000 */
[----:B------:R-:W-:Y:S02]  /*9890*/  FMUL.FTZ R128, R199, R128 ;  /* 0x00000080c7807220 */ /* 0x000fe40000410000 */
[----:B-1----:R-:W-:-:S02]  /*98a0*/  @!P0 FADD.FTZ R57, R57, R84 ;  /* 0x0000005439398221 */ /* 0x002fc40000010000 */
[----:B------:R-:W-:Y:S02]  /*98b0*/  FFMA.FTZ R142, R159, R167, R142 ;  /* 0x000000a79f8e7223 */ /* 0x000fe4000001008e */
[----:B--2---:R-:W-:Y:S01]  /*98c0*/  @!P0 FADD.FTZ R59, R59, R86 ;  /* 0x000000563b3b8221 */ /* 0x004fe20000010000 */
[----:B------:R-:W0:Y:S01]  /*98d0*/  SHFL.DOWN PT, R76, R57, 0x10, 0x1f ;  /* 0x0a001f00394c7f89 */ /* 0x000e2200000e0000 */
[----:B------:R-:W-:Y:S02]  /*98e0*/  FFMA.FTZ R141, R222, R165, R141 ;  /* 0x000000a5de8d7223 */ /* 0x000fe4000001008d */
[----:B---3--:R-:W-:Y:S01]  /*98f0*/  @!P0 FADD.FTZ R56, R56, R81 ;  /* 0x0000005138388221 */ /* 0x008fe20000010000 */
[----:B------:R-:W1:Y:S01]  /*9900*/  SHFL.DOWN PT, R78, R59, 0x10, 0x1f ;  /* 0x0a001f003b4e7f89 */ /* 0x000e6200000e0000 */
[----:B------:R-:W-:Y:S01]  /*9910*/  ISETP.GT.AND P0, PT, R98, 0xf, PT ;  /* 0x0000000f6200780c */ /* 0x000fe20003f04270 */
[----:B------:R-:W-:Y:S02]  /*9920*/  FFMA.FTZ R170, R155, R170, R157 ;  /* 0x000000aa9baa7223 */ /* 0x000fe4000001009d */
[----:B------:R-:W2:Y:S01]  /*9930*/  SHFL.DOWN PT, R81, R58, 0x10, 0x1f ;  /* 0x0a001f003a517f89 */ /* 0x000ea200000e0000 */
[----:B------:R-:W-:-:S02]  /*9940*/  FFMA.FTZ R177, R228, R183, R177 ;  /* 0x000000b7e4b17223 */ /* 0x000fc400000100b1 */
[----:B------:R-:W-:Y:S01]  /*9950*/  FFMA.FTZ R172, R151, R172, R153 ;  /* 0x000000ac97ac7223 */ /* 0x000fe20000010099 */
[----:B------:R-:W3:Y:S01]  /*9960*/  SHFL.DOWN PT, R79, R56, 0x10, 0x1f ;  /* 0x0a001f00384f7f89 */ /* 0x000ee200000e0000 */
[----:B------:R-:W-:Y:S02]  /*9970*/  FFMA.FTZ R193, R224, R207, R193 ;  /* 0x000000cfe0c17223 */ /* 0x000fe400000100c1 */
[----:B------:R-:W-:Y:S02]  /*9980*/  FFMA.FTZ R173, R150, R173, R152 ;  /* 0x000000ad96ad7223 */ /* 0x000fe40000010098 */
[----:B------:R-:W-:Y:S02]  /*9990*/  FFMA.FTZ R176, R215, R182, R176 ;  /* 0x000000b6d7b07223 */ /* 0x000fe400000100b0 */
[----:B------:R-:W-:Y:S02]  /*99a0*/  FFMA.FTZ R80, R143, R119, R80 ;  /* 0x000000778f507223 */ /* 0x000fe40000010050 */
[----:B------:R-:W-:-:S02]  /*99b0*/  FFMA.FTZ R137, R210, R137, R139 ;  /* 0x00000089d2897223 */ /* 0x000fc4000001008b */
[----:B------:R-:W-:Y:S02]  /*99c0*/  FFMA.FTZ R77, R112, R122, R77 ;  /* 0x0000007a704d7223 */ /* 0x000fe4000001004d */
[----:B0-----:R-:W-:Y:S02]  /*99d0*/  @!P0 FADD.FTZ R57, R57, R76 ;  /* 0x0000004c39398221 */ /* 0x001fe40000010000 */
[----:B------:R-:W-:Y:S02]  /*99e0*/  FFMA.FTZ R134, R205, R134, R136 ;  /* 0x00000086cd867223 */ /* 0x000fe40000010088 */
[----:B-1----:R-:W-:Y:S02]  /*99f0*/  @!P0 FADD.FTZ R59, R59, R78 ;  /* 0x0000004e3b3b8221 */ /* 0x002fe40000010000 */
[----:B------:R-:W-:Y:S02]  /*9a00*/  FFMA.FTZ R178, R109, R178, R111 ;  /* 0x000000b26db27223 */ /* 0x000fe4000001006f */
[----:B--2---:R-:W-:-:S02]  /*9a10*/  @!P0 FADD.FTZ R58, R58, R81 ;  /* 0x000000513a3a8221 */ /* 0x004fc40000010000 */
[----:B------:R-:W-:Y:S02]  /*9a20*/  FFMA.FTZ R133, R204, R133, R135 ;  /* 0x00000085cc857223 */ /* 0x000fe40000010087 */
[----:B---3--:R-:W-:Y:S02]  /*9a30*/  @!P0 FADD.FTZ R56, R56, R79 ;  /* 0x0000004f38388221 */ /* 0x008fe40000010000 */
[----:B------:R-:W-:Y:S02]  /*9a40*/  FFMA.FTZ R179, R108, R179, R110 ;  /* 0x000000b36cb37223 */ /* 0x000fe4000001006e */
[----:B------:R-:W-:Y:S01]  /*9a50*/  FFMA.FTZ R130, R201, R130, R132 ;  /* 0x00000082c9827223 */ /* 0x000fe20000010084 */
[----:B------:R0:W-:Y:S01]  /*9a60*/  @!P1 STS.128 [R97.X16+0x6310], R56 ;  /* 0x0063103861009388 */ /* 0x0001e2000000cc00 */
[----:B------:R-:W-:Y:S02]  /*9a70*/  FFMA.FTZ R180, R105, R180, R107 ;  /* 0x000000b469b47223 */ /* 0x000fe4000001006b */
        /* <DEDUP_REMOVED lines=15> */
[----:B------:R-:W-:Y:S02]  /*9b70*/  FADD.FTZ R31, R118, R31 ;  /* 0x0000001f761f7221 */ /* 0x000fe40000010000 */
[----:B------:R-:W-:Y:S02]  /*9b80*/  FFMA.FTZ R35, R52, R142, R35 ;  /* 0x0000008e34237223 */ /* 0x000fe40000010023 */
        /* <DEDUP_REMOVED lines=15> */
[----:B------:R-:W-:Y:S02]  /*9c80*/  FFMA.FTZ R43, R92, R80, R43 ;  /* 0x000000505c2b7223 */ /* 0x000fe4000001002b */
[----:B------:R-:W-:Y:S02]  /*9c90*/  FADD.FTZ R22, R137, R22 ;  /* 0x0000001689167221 */ /* 0x000fe40000010000 */
[----:B------:R-:W-:Y:S02]  /*9ca0*/  FFMA.FTZ R44, R91, R77, R44 ;  /* 0x0000004d5b2c7223 */ /* 0x000fe4000001002c */
[----:B------:R-:W-:Y:S02]  /*9cb0*/  FFMA.FTZ R45, R94, R178, R45 ;  /* 0x000000b25e2d7223 */ /* 0x000fe4000001002d */
[----:B------:R-:W-:-:S02]  /*9cc0*/  FADD.FTZ R21, R134, R21 ;  /* 0x0000001586157221 */ /* 0x000fc40000010000 */
[----:B------:R-:W-:Y:S02]  /*9cd0*/  FADD.FTZ R20, R133, R20 ;  /* 0x0000001485147221 */ /* 0x000fe40000010000 */
[----:B------:R-:W-:Y:S02]  /*9ce0*/  FFMA.FTZ R46, R93, R179, R46 ;  /* 0x000000b35d2e7223 */ /* 0x000fe4000001002e */
[----:B------:R-:W-:Y:S02]  /*9cf0*/  FFMA.FTZ R47, R96, R180, R47 ;  /* 0x000000b4602f7223 */ /* 0x000fe4000001002f */
[----:B------:R-:W-:Y:S02]  /*9d00*/  FADD.FTZ R19, R130, R19 ;  /* 0x0000001382137221 */ /* 0x000fe40000010000 */
[----:B------:R-:W-:Y:S02]  /*9d10*/  FFMA.FTZ R48, R95, R181, R48 ;  /* 0x000000b55f307223 */ /* 0x000fe40000010030 */
[----:B------:R-:W-:-:S02]  /*9d20*/  FADD.FTZ R18, R129, R18 ;  /* 0x0000001281127221 */ /* 0x000fc40000010000 */
[----:B------:R-:W-:Y:S01]  /*9d30*/  FADD.FTZ R17, R126, R17 ;  /* 0x000000117e117221 */ /* 0x000fe20000010000 */
[----:B------:R-:W-:Y:S06]  /*9d40*/  BAR.SYNC.DEFER_BLOCKING 0x0 ;  /* 0x0000000000007b1d */ /* 0x000fec0000010000 */
[----:B------:R-:W-:Y:S05]  /*9d50*/  @P2 BRA `(.L_x_3035) ;  /* 0x000001b000002947 */ /* 0x000fea0003800000 */
[----:B0-----:R-:W-:Y:S01]  /*9d60*/  ULDC UR28, c[0x0][0x174] ;  /* 0x00005d00001c7ab9 */ /* 0x001fe20000000800 */
[----:B------:R-:W0:Y:S01]  /*9d70*/  LDS.128 R68, [0x6320] ;  /* 0x00632000ff447984 */ /* 0x000e220000000c00 */
[----:B------:R-:W-:Y:S02]  /*9d80*/  UISETP.NE.AND UP0, UPT, UR19, UR28, UPT ;  /* 0x0000001c1300728c */ /* 0x000fe4000bf05270 */
        /* <DEDUP_REMOVED lines=24> */
.L_x_3035:
[----:B0-----:R-:W-:Y:S05]  /*9f10*/  BSYNC B0 ;  /* 0x0000000000007941 */ /* 0x001fea0003800000 */
.L_x_3034:
        /* <DEDUP_REMOVED lines=8> */
.L_x_2935:
[----:B------:R-:W-:Y:S01]  /*9fa0*/  BAR.SYNC.DEFER_BLOCKING 0x0 ;  /* 0x0000000000007b1d */ /* 0x000fe20000010000 */
[----:B------:R-:W-:Y:S01]  /*9fb0*/  SHF.L.U32 R0, R99, 0x1, RZ ;  /* 0x0000000163007819 */ /* 0x000fe200000006ff */
[----:B------:R-:W-:Y:S01]  /*9fc0*/  UIADD3 UR7, UR19, -0x1, URZ ;  /* 0xffffffff13077890 */ /* 0x000fe2000fffe03f */
[----:B------:R-:W-:Y:S01]  /*9fd0*/  F2FP.BF16.PACK_AB R51, R41, R42 ;  /* 0x0000002a2933723e */ /* 0x000fe200000010ff */
[----:B------:R-:W-:Y:S01]  /*9fe0*/  UIADD3 UR26, UP1, UR26, -0x2000, URZ ;  /* 0xffffe0001a1a7890 */ /* 0x000fe2000ff3e03f */
[----:B------:R-:W-:Y:S01]  /*9ff0*/  LOP3.LUT R5, R0, 0xffffffc0, RZ, 0xc0, !PT ;  /* 0xffffffc000057812 */ /* 0x000fe200078ec0ff */
[----:B------:R-:W-:Y:S01]  /*a000*/  USHF.L.U32 UR8, UR7, 0xb, URZ ;  /* 0x0000000b07087899 */ /* 0x000fe2000800063f */
[----:B------:R-:W-:Y:S01]  /*a010*/  F2FP.BF16.PACK_AB R50, R43, R44 ;  /* 0x0000002c2b32723e */ /* 0x000fe200000010ff */
        /* <DEDUP_REMOVED lines=16> */
[----:B------:R-:W-:Y:S01]  /*a120*/  STS.128 [R4.X16], R48 ;  /* 0x0000003004007388 */ /* 0x000fe2000000cc00 */
[----:B------:R-:W-:Y:S01]  /*a130*/  ULDC.64 UR38, c[0x0][0x330] ;  /* 0x0000cc0000267ab9 */ /* 0x000fe20000000a00 */
[----:B------:R-:W-:Y:S01]  /*a140*/  LOP3.LUT R7, R5, 0x1f, R99, 0xf8, !PT ;  /* 0x0000001f05077812 */ /* 0x000fe200078ef863 */
[----:B------:R-:W-:Y:S01]  /*a150*/  UIMAD UR37, UR17, UR29, UR37 ;  /* 0x0000001d112572a4 */ /* 0x000fe2000f8e0225 */
[----:B------:R-:W-:Y:S01]  /*a160*/  STS.128 [R4.X16+0x10], R40 ;  /* 0x0000102804007388 */ /* 0x000fe2000000cc00 */
[----:B------:R-:W-:-:S06]  /*a170*/  NOP ;  /* 0x0000000000007918 */ /* 0x000fcc0000000000 */
[----:B------:R-:W0:Y:S01]  /*a180*/  LDS.128 R8, [R6.X16] ;  /* 0x0000000006087984 */ /* 0x000e22000000cc00 */
[----:B------:R-:W-:Y:S01]  /*a190*/  UIMAD.WIDE.U32 UR28, UR17, UR28, UR32 ;  /* 0x0000001c111c72a5 */ /* 0x000fe2000f8e0020 */
[----:B------:R-:W-:Y:S01]  /*a1a0*/  FADD.FTZ R5, R100, R17 ;  /* 0x0000001164057221 */ /* 0x000fe20000010000 */
[----:B------:R-:W-:Y:S01]  /*a1b0*/  F2FP.BF16.PACK_AB R16, R18, R17 ;  /* 0x000000111210723e */ /* 0x000fe200000010ff */
[----:B------:R-:W1:Y:S01]  /*a1c0*/  LDS.128 R12, [R6.X16+0x200] ;  /* 0x00020000060c7984 */ /* 0x000e62000000cc00 */
[----:B------:R-:W-:Y:S01]  /*a1d0*/  UIADD3 UR32, UR29, UR37, URZ ;  /* 0x000000251d207290 */ /* 0x000fe2000fffe03f */
[----:B------:R-:W-:Y:S01]  /*a1e0*/  FADD.FTZ R0, R5, R18 ;  /* 0x0000001205007221 */ /* 0x000fe20000010000 */
[----:B------:R-:W-:Y:S01]  /*a1f0*/  ULEA UR29, UP0, UR28, UR38, 0x1 ;  /* 0x000000261c1d7291 */ /* 0x000fe2000f80083f */
[----:B------:R-:W-:Y:S01]  /*a200*/  F2FP.BF16.PACK_AB R17, R20, R19 ;  /* 0x000000131411723e */ /* 0x000fe200000010ff */
[----:B------:R-:W-:Y:S01]  /*a210*/  UIADD3 UR24, UP2, UR24, -0x1000, URZ ;  /* 0xfffff00018187890 */ /* 0x000fe2000ff5e03f */
[----:B------:R-:W-:Y:S01]  /*a220*/  FADD.FTZ R5, R0, R19 ;  /* 0x0000001300057221 */ /* 0x000fe20000010000 */
[----:B------:R-:W-:Y:S01]  /*a230*/  ULEA.HI.X UR28, UR28, UR39, UR32, 0x1, UP0 ;  /* 0x000000271c1c7291 */ /* 0x000fe200080f0c20 */
[----:B------:R-:W-:Y:S01]  /*a240*/  F2FP.BF16.PACK_AB R19, R24, R23 ;  /* 0x000000171813723e */ /* 0x000fe200000010ff */
[----:B------:R-:W-:Y:S01]  /*a250*/  UIADD3 UR22, UP3, UR22, -0x1000, URZ ;  /* 0xfffff00016167890 */ /* 0x000fe2000ff7e03f */
        /* <DEDUP_REMOVED lines=11> */
[----:B------:R-:W-:Y:S01]  /*a310*/  UIMAD UR28, UR35, UR33, UR28 ;  /* 0x00000021231c72a4 */ /* 0x000fe2000f8e021c */
[----:B------:R-:W-:Y:S01]  /*a320*/  F2FP.BF16.PACK_AB R36, R26, R25 ;  /* 0x000000191a24723e */ /* 0x000fe200000010ff */
[----:B------:R-:W-:Y:S01]  /*a330*/  FADD.FTZ R21, R20, R21 ;  /* 0x0000001514157221 */ /* 0x000fe20000010000 */
[----:B------:R-:W-:-:S02]  /*a340*/  ULDC.64 UR32, c[0x0][0x300] ;  /* 0x0000c00000207ab9 */ /* 0x000fc40000000a00 */
        /* <DEDUP_REMOVED lines=8> */
[----:B0-----:R-:W-:Y:S01]  /*a3d0*/  STG.E.128 [R2.64], R8 ;  /* 0x0000000802007986 */ /* 0x001fe2000c101d1e */
[----:B------:R-:W-:-:S02]  /*a3e0*/  ULDC.64 UR32, c[0x0][0x340] ;  /* 0x0000d00000207ab9 */ /* 0x000fc40000000a00 */
[----:B------:R-:W-:Y:S01]  /*a3f0*/  UIADD3 UR28, UR9, UR28, URZ ;  /* 0x0000001c091c7290 */ /* 0x000fe2000fffe03f */
[----:B-1----:R0:W-:Y:S01]  /*a400*/  STG.E.128 [R2.64+0x200], R12 ;  /* 0x0002000c02007986 */ /* 0x0021e2000c101d1e */
[----:B------:R-:W-:Y:S01]  /*a410*/  ULEA UR9, UP0, UR8, UR32, 0x1 ;  /* 0x0000002008097291 */ /* 0x000fe2000f80083f */
[----:B------:R-:W-:Y:S01]  /*a420*/  FADD.FTZ R25, R24, R25 ;  /* 0x0000001918197221 */ /* 0x000fe20000010000 */
[----:B------:R-:W-:Y:S01]  /*a430*/  UIADD3 UR6, UR6, 0x1, URZ ;  /* 0x0000000106067890 */ /* 0x000fe2000fffe03f */
[----:B------:R-:W-:Y:S01]  /*a440*/  BAR.SYNC.DEFER_BLOCKING 0x0 ;  /* 0x0000000000007b1d */ /* 0x000fe20000010000 */
[----:B------:R-:W-:Y:S01]  /*a450*/  ULEA.HI.X UR8, UR8, UR33, UR28, 0x1, UP0 ;  /* 0x0000002108087291 */ /* 0x000fe200080f0c1c */
[----:B------:R-:W-:Y:S01]  /*a460*/  FADD.FTZ R26, R25, R26 ;  /* 0x0000001a191a7221 */ /* 0x000fe20000010000 */
[----:B------:R-:W-:Y:S02]  /*a470*/  UISETP.GT.AND UP0, UPT, UR19, 0x1, UPT ;  /* 0x000000011300788c */ /* 0x000fe4000bf04270 */
[----:B------:R-:W-:Y:S01]  /*a480*/  UIADD3.X UR27, UR27, -0x1, URZ, UP1, !UPT ;  /* 0xffffffff1b1b7890 */ /* 0x000fe20008ffe43f */
[----:B------:R-:W-:Y:S01]  /*a490*/  FADD.FTZ R27, R26, R27 ;  /* 0x0000001b1a1b7221 */ /* 0x000fe20000010000 */
[----:B------:R-:W-:-:S02]  /*a4a0*/  UIADD3.X UR25, UR25, -0x1, URZ, UP2, !UPT ;  /* 0xffffffff19197890 */ /* 0x000fc400097fe43f */
[----:B------:R-:W-:Y:S01]  /*a4b0*/  PLOP3.LUT P0, PT, PT, PT, UP0, 0x80, 0x0 ;  /* 0x000000000000781c */ /* 0x000fe20003f0f008 */
[----:B------:R-:W-:Y:S01]  /*a4c0*/  FADD.FTZ R28, R27, R28 ;  /* 0x0000001c1b1c7221 */ /* 0x000fe20000010000 */
[----:B------:R-:W-:Y:S02]  /*a4d0*/  UIADD3.X UR23, UR23, -0x1, URZ, UP3, !UPT ;  /* 0xffffffff17177890 */ /* 0x000fe40009ffe43f */
[----:B------:R-:W-:Y:S01]  /*a4e0*/  UIADD3.X UR21, UR21, -0x1, URZ, UP4, !UPT ;  /* 0xffffffff15157890 */ /* 0x000fe2000a7fe43f */
[----:B0-----:R-:W-:Y:S01]  /*a4f0*/  MOV R2, UR9 ;  /* 0x0000000900027c02 */ /* 0x001fe20008000f00 */
[----:B------:R-:W-:Y:S01]  /*a500*/  FADD.FTZ R29, R28, R29 ;  /* 0x0000001d1c1d7221 */ /* 0x000fe20000010000 */
[----:B------:R-:W-:Y:S01]  /*a510*/  MOV R3, UR8 ;  /* 0x0000000800037c02 */ /* 0x000fe20008000f00 */
[----:B------:R-:W-:Y:S02]  /*a520*/  UMOV UR19, UR7 ;  /* 0x0000000700137c82 */ /* 0x000fe40008000000 */
[----:B------:R-:W-:-:S02]  /*a530*/  FADD.FTZ R30, R29, R30 ;  /* 0x0000001e1d1e7221 */ /* 0x000fc40000010000 */
[----:B------:R-:W-:Y:S01]  /*a540*/  IMAD.WIDE R2, R7, 0x10, R2 ;  /* 0x0000001007027825 */ /* 0x000fe200078e0202 */
[----:B------:R-:W-:Y:S03]  /*a550*/  STS.128 [R4.X16], R16 ;  /* 0x0000001004007388 */ /* 0x000fe6000000cc00 */
[----:B------:R-:W-:Y:S01]  /*a560*/  FADD.FTZ R31, R30, R31 ;  /* 0x0000001f1e1f7221 */ /* 0x000fe20000010000 */
        /* <DEDUP_REMOVED lines=9> */
.L_x_2933:
        /* <DEDUP_REMOVED lines=34> */
.L_x_3039:
[----:B0-----:R-:W-:Y:S05]  /*a820*/  BSYNC B0 ;  /* 0x0000000000007941 */ /* 0x001fea0003800000 */
.L_x_3038:
[----:B------:R-:W-:Y:S01]  /*a830*/  BSSY B0, `(.L_x_3040) ;  /* 0x0000022000007945 */ /* 0x000fe20003800000 */
[----:B------:R-:W-:Y:S05]  /*a840*/  @!P0 BRA `(.L_x_3041) ;  /* 0x000001f000008947 */ /* 0x000fea0003800000 */
[----:B------:R-:W-:Y:S06]  /*a850*/  BAR.SYNC.DEFER_BLOCKING 0x0 ;  /* 0x0000000000007b1d */ /* 0x000fec0000010000 */
[----:B0-----:R-:W0:Y:S04]  /*a860*/  SHFL.DOWN P0, R3, R100, 0x1, 0x1f ;  /* 0x08201f0064037f89 */ /* 0x001e280000000000 */
        /* <DEDUP_REMOVED lines=29> */
.L_x_3041:
[----:B------:R-:W3:Y:S02]  /*aa40*/  S2R R11, SR_TID.X ;  /* 0x00000000000b7919 */ /* 0x000ee40000002100 */
.L_x_3042:
[----:B0-----:R-:W-:Y:S05]  /*aa50*/  BSYNC B0 ;  /* 0x0000000000007941 */ /* 0x001fea0003800000 */
.L_x_3040:
        /* <DEDUP_REMOVED lines=12> */
.L_x_3043:
        /* <DEDUP_REMOVED lines=32> */
.L_x_2940:
[----:B------:R-:W-:Y:S01]  /*ad20*/  HFMA2.MMA R74, -RZ, RZ, 0, 5.9604644775390625e-08 ;  /* 0x00000001ff4a7435 */ /* 0x000fe200000001ff */
[----:B------:R-:W-:-:S02]  /*ad30*/  MOV R75, R70 ;  /* 0x00000046004b7202 */ /* 0x000fc40000000f00 */
[----:B------:R-:W-:Y:S02]  /*ad40*/  MOV R72, RZ ;  /* 0x000000ff00487202 */ /* 0x000fe40000000f00 */
[----:B------:R-:W-:Y:S02]  /*ad50*/  MOV R71, 0xffffffff ;  /* 0xffffffff00477802 */ /* 0x000fe40000000f00 */
[----:B------:R-:W-:Y:S02]  /*ad60*/  MOV R68, 0xad80 ;  /* 0x0000ad8000447802 */ /* 0x000fe40000000f00 */
[----:B------:R-:W-:Y:S05]  /*ad70*/  CALL.REL.NOINC `($__internal_74_$__cuda_sm70_shflsync_up) ;  /* 0x00001ec000007944 */ /* 0x000fea0003c00000 */
[----:B-1----:R-:W-:Y:S01]  /*ad80*/  MOV R73, R71 ;  /* 0x0000004700497202 */ /* 0x002fe20000000f00 */
[----:B0-----:R-:W-:Y:S05]  /*ad90*/  BRA `(.L_x_3044) ;  /* 0xffff8b6000007947 */ /* 0x001fea000383ffff */
.L_x_2941:
[----:B------:R-:W-:Y:S01]  /*ada0*/  HFMA2.MMA R74, -RZ, RZ, 0, 5.9604644775390625e-08 ;  /* 0x00000001ff4a7435 */ /* 0x000fe200000001ff */
[----:B------:R-:W-:Y:S02]  /*adb0*/  MOV R75, R80 ;  /* 0x00000050004b7202 */ /* 0x000fe40000000f00 */
[----:B------:R-:W-:Y:S02]  /*adc0*/  MOV R72, RZ ;  /* 0x000000ff00487202 */ /* 0x000fe40000000f00 */
[----:B------:R-:W-:-:S02]  /*add0*/  MOV R71, 0xffffffff ;  /* 0xffffffff00477802 */ /* 0x000fc40000000f00 */
[----:B------:R-:W-:Y:S02]  /*ade0*/  MOV R68, 0xae00 ;  /* 0x0000ae0000447802 */ /* 0x000fe40000000f00 */
[----:B01----:R-:W-:Y:S05]  /*adf0*/  CALL.REL.NOINC `($__internal_74_$__cuda_sm70_shflsync_up) ;  /* 0x00001e4000007944 */ /* 0x003fea0003c00000 */
[----:B0-----:R-:W-:Y:S01]  /*ae00*/  HFMA2.MMA R74, -RZ, RZ, 0, 5.9604644775390625e-08 ;  /* 0x00000001ff4a7435 */ /* 0x001fe200000001ff */
[----:B-1----:R-:W-:Y:S02]  /*ae10*/  MOV R77, R71 ;  /* 0x00000047004d7202 */ /* 0x002fe40000000f00 */
[----:B------:R-:W-:Y:S02]  /*ae20*/  MOV R75, R82 ;  /* 0x00000052004b7202 */ /* 0x000fe40000000f00 */
[----:B------:R-:W-:Y:S02]  /*ae30*/  MOV R72, RZ ;  /* 0x000000ff00487202 */ /* 0x000fe40000000f00 */
[----:B------:R-:W-:Y:S02]  /*ae40*/  MOV R71, 0xffffffff ;  /* 0xffffffff00477802 */ /* 0x000fe40000000f00 */
[----:B------:R-:W-:Y:S02]  /*ae50*/  MOV R68, 0xae70 ;  /* 0x0000ae7000447802 */ /* 0x000fe40000000f00 */
[----:B------:R-:W-:Y:S05]  /*ae60*/  CALL.REL.NOINC `($__internal_74_$__cuda_sm70_shflsync_up) ;  /* 0x00001dd000007944 */ /* 0x000fea0003c00000 */
[----:B0-----:R-:W-:Y:S01]  /*ae70*/  HFMA2.MMA R74, -RZ, RZ, 0, 5.9604644775390625e-08 ;  /* 0x00000001ff4a7435 */ /* 0x001fe200000001ff */
[----:B-1----:R-:W-:-:S02]  /*ae80*/  MOV R79, R71 ;  /* 0x00000047004f7202 */ /* 0x002fc40000000f00 */
[----:B------:R-:W-:Y:S02]  /*ae90*/  MOV R75, R83 ;  /* 0x00000053004b7202 */ /* 0x000fe40000000f00 */
[----:B------:R-:W-:Y:S02]  /*aea0*/  MOV R72, RZ ;  /* 0x000000ff00487202 */ /* 0x000fe40000000f00 */
[----:B------:R-:W-:Y:S02]  /*aeb0*/  MOV R71, 0xffffffff ;  /* 0xffffffff00477802 */ /* 0x000fe40000000f00 */
[----:B------:R-:W-:Y:S02]  /*aec0*/  MOV R68, 0xaee0 ;  /* 0x0000aee000447802 */ /* 0x000fe40000000f00 */
[----:B------:R-:W-:Y:S05]  /*aed0*/  CALL.REL.NOINC `($__internal_74_$__cuda_sm70_shflsync_up) ;  /* 0x00001d6000007944 */ /* 0x000fea0003c00000 */
[----:B0-----:R-:W-:Y:S01]  /*aee0*/  FMUL.FTZ R74, R80, R79 ;  /* 0x0000004f504a7220 */ /* 0x001fe20000410000 */
[----:B------:R-:W-:Y:S01]  /*aef0*/  ISETP.GE.AND P0, PT, R98, 0x1, PT ;  /* 0x000000016200780c */ /* 0x000fe20003f06270 */
[C---:B------:R-:W-:Y:S02]  /*af00*/  FMUL.FTZ R68, R80.reuse, R77 ;  /* 0x0000004d50447220 */ /* 0x040fe40000410000 */
[----:B-1----:R-:W-:-:S02]  /*af10*/  FMUL.FTZ R72, R80, R71 ;  /* 0x0000004750487220 */ /* 0x002fc40000410000 */
[----:B------:R-:W-:Y:S01]  /*af20*/  FFMA.FTZ R74, R70, R71, R74 ;  /* 0x00000047464a7223 */ /* 0x000fe2000001004a */
[----:B------:R-:W-:Y:S01]  /*af30*/  MOV R71, 0xffffffff ;  /* 0xffffffff00477802 */ /* 0x000fe20000000f00 */
[-C--:B------:R-:W-:Y:S02]  /*af40*/  FMUL.FTZ R69, R80, R73.reuse ;  /* 0x0000004950457220 */ /* 0x080fe40000410000 */
[C---:B------:R-:W-:Y:S01]  /*af50*/  FFMA.FTZ R75, R70.reuse, R73, -R68 ;  /* 0x00000049464b7223 */ /* 0x040fe20000010844 */
[----:B------:R-:W-:Y:S01]  /*af60*/  MOV R68, 0xb030 ;  /* 0x0000b03000447802 */ /* 0x000fe20000000f00 */
[C---:B------:R-:W-:Y:S01]  /*af70*/  FFMA.FTZ R73, R70.reuse, R79, -R72 ;  /* 0x0000004f46497223 */ /* 0x040fe20000010848 */
[----:B------:R-:W-:Y:S01]  /*af80*/  MOV R72, RZ ;  /* 0x000000ff00487202 */ /* 0x000fe20000000f00 */
[C---:B------:R-:W-:Y:S02]  /*af90*/  FADD.FTZ R74, R83.reuse, R74 ;  /* 0x0000004a534a7221 */ /* 0x040fe40000010000 */
        /* <DEDUP_REMOVED lines=8> */
[----:B------:R-:W-:Y:S05]  /*b020*/  CALL.REL.NOINC `($__internal_74_$__cuda_sm70_shflsync_up) ;  /* 0x00001c1000007944 */ /* 0x000fea0003c00000 */
[----:B0-----:R-:W-:Y:S01]  /*b030*/  HFMA2.MMA R74, -RZ, RZ, 0, 1.1920928955078125e-07 ;  /* 0x00000002ff4a7435 */ /* 0x001fe200000001ff */
[----:B-1----:R-:W-:Y:S02]  /*b040*/  MOV R70, R71 ;  /* 0x0000004700467202 */ /* 0x002fe40000000f00 */
[----:B------:R-:W-:Y:S02]  /*b050*/  MOV R75, R79 ;  /* 0x0000004f004b7202 */ /* 0x000fe40000000f00 */
[----:B------:R-:W-:Y:S02]  /*b060*/  MOV R72, RZ ;  /* 0x000000ff00487202 */ /* 0x000fe40000000f00 */
[----:B------:R-:W-:Y:S02]  /*b070*/  MOV R71, 0xffffffff ;  /* 0xffffffff00477802 */ /* 0x000fe40000000f00 */
[----:B------:R-:W-:-:S02]  /*b080*/  MOV R68, 0xb0a0 ;  /* 0x0000b0a000447802 */ /* 0x000fc40000000f00 */
[----:B------:R-:W-:Y:S05]  /*b090*/  CALL.REL.NOINC `($__internal_74_$__cuda_sm70_shflsync_up) ;  /* 0x00001ba000007944 */ /* 0x000fea0003c00000 */
[----:B0-----:R-:W-:Y:S01]  /*b0a0*/  HFMA2.MMA R74, -RZ, RZ, 0, 1.1920928955078125e-07 ;  /* 0x00000002ff4a7435 */ /* 0x001fe200000001ff */
[----:B-1----:R-:W-:-:S02]  /*b0b0*/  MOV R73, R71 ;  /* 0x0000004700497202 */ /* 0x002fc40000000f00 */
[----:B------:R-:W-:Y:S02]  /*b0c0*/  MOV R75, R82 ;  /* 0x00000052004b7202 */ /* 0x000fe40000000f00 */
[----:B------:R-:W-:Y:S02]  /*b0d0*/  MOV R72, RZ ;  /* 0x000000ff00487202 */ /* 0x000fe40000000f00 */
[----:B------:R-:W-:Y:S02]  /*b0e0*/  MOV R71, 0xffffffff ;  /* 0xffffffff00477802 */ /* 0x000fe40000000f00 */
[----:B------:R-:W-:Y:S02]  /*b0f0*/  MOV R68, 0xb110 ;  /* 0x0000b11000447802 */ /* 0x000fe40000000f00 */
[----:B------:R-:W-:Y:S05]  /*b100*/  CALL.REL.NOINC `($__internal_74_$__cuda_sm70_shflsync_up) ;  /* 0x00001b3000007944 */ /* 0x000fea0003c00000 */
[----:B0-----:R-:W-:Y:S01]  /*b110*/  HFMA2.MMA R74, -RZ, RZ, 0, 1.1920928955078125e-07 ;  /* 0x00000002ff4a7435 */ /* 0x001fe200000001ff */
[----:B-1----:R-:W-:Y:S02]  /*b120*/  MOV R76, R71 ;  /* 0x00000047004c7202 */ /* 0x002fe40000000f00 */
[----:B------:R-:W-:Y:S02]  /*b130*/  MOV R75, R83 ;  /* 0x00000053004b7202 */ /* 0x000fe40000000f00 */
[----:B------:R-:W-:-:S02]  /*b140*/  MOV R72, RZ ;  /* 0x000000ff00487202 */ /* 0x000fc40000000f00 */
[----:B------:R-:W-:Y:S02]  /*b150*/  MOV R71, 0xffffffff ;  /* 0xffffffff00477802 */ /* 0x000fe40000000f00 */
[----:B------:R-:W-:Y:S02]  /*b160*/  MOV R68, 0xb180 ;  /* 0x0000b18000447802 */ /* 0x000fe40000000f00 */
[----:B------:R-:W-:Y:S05]  /*b170*/  CALL.REL.NOINC `($__internal_74_$__cuda_sm70_shflsync_up) ;  /* 0x00001ac000007944 */ /* 0x000fea0003c00000 */
[----:B------:R-:W-:Y:S01]  /*b180*/  ISETP.GE.AND P0, PT, R98, 0x2, PT ;  /* 0x000000026200780c */ /* 0x000fe20003f06270 */
[-C--:B------:R-:W-:Y:S02]  /*b190*/  FMUL.FTZ R68, R70, R79.reuse ;  /* 0x0000004f46447220 */ /* 0x080fe40000410000 */
[----:B0-----:R-:W-:Y:S02]  /*b1a0*/  FMUL.FTZ R72, R76, R79 ;  /* 0x0000004f4c487220 */ /* 0x001fe40000410000 */
[----:B-1----:R-:W-:Y:S02]  /*b1b0*/  FMUL.FTZ R69, R79, R71 ;  /* 0x000000474f457220 */ /* 0x002fe40000410000 */
[C---:B------:R-:W-:Y:S02]  /*b1c0*/  FFMA.FTZ R74, R73.reuse, R77, R68 ;  /* 0x0000004d494a7223 */ /* 0x040fe40000010044 */
[----:B------:R-:W-:-:S02]  /*b1d0*/  FMUL.FTZ R68, R73, R79 ;  /* 0x0000004f49447220 */ /* 0x000fc40000410000 */
        /* <DEDUP_REMOVED lines=9> */
[----:B------:R-:W-:Y:S02]  /*b270*/  MOV R75, R77 ;  /* 0x0000004d004b7202 */ /* 0x000fe40000000f00 */
[----:B------:R-:W-:-:S02]  /*b280*/  MOV R68, 0xb2a0 ;  /* 0x0000b2a000447802 */ /* 0x000fc40000000f00 */
[----:B------:R-:W-:Y:S05]  /*b290*/  CALL.REL.NOINC `($__internal_74_$__cuda_sm70_shflsync_up) ;  /* 0x000019a000007944 */ /* 0x000fea0003c00000 */
[----:B0-----:R-:W-:Y:S01]  /*b2a0*/  HFMA2.MMA R74, -RZ, RZ, 0, 2.384185791015625e-07 ;  /* 0x00000004ff4a7435 */ /* 0x001fe200000001ff */
[----:B-1----:R-:W-:-:S02]  /*b2b0*/  MOV R70, R71 ;  /* 0x0000004700467202 */ /* 0x002fc40000000f00 */
[----:B------:R-:W-:Y:S02]  /*b2c0*/  MOV R75, R79 ;  /* 0x0000004f004b7202 */ /* 0x000fe40000000f00 */
[----:B------:R-:W-:Y:S02]  /*b2d0*/  MOV R72, RZ ;  /* 0x000000ff00487202 */ /* 0x000fe40000000f00 */
[----:B------:R-:W-:Y:S02]  /*b2e0*/  MOV R71, 0xffffffff ;  /* 0xffffffff00477802 */ /* 0x000fe40000000f00 */
[----:B------:R-:W-:Y:S02]  /*b2f0*/  MOV R68, 0xb310 ;  /* 0x0000b31000447802 */ /* 0x000fe40000000f00 */
[----:B------:R-:W-:Y:S05]  /*b300*/  CALL.REL.NOINC `($__internal_74_$__cuda_sm70_shflsync_up) ;  /* 0x0000193000007944 */ /* 0x000fea0003c00000 */
[----:B0-----:R-:W-:Y:S01]  /*b310*/  HFMA2.MMA R74, -RZ, RZ, 0, 2.384185791015625e-07 ;  /* 0x00000004ff4a7435 */ /* 0x001fe200000001ff */
[----:B-1----:R-:W-:Y:S02]  /*b320*/  MOV R73, R71 ;  /* 0x0000004700497202 */ /* 0x002fe40000000f00 */
[----:B------:R-:W-:Y:S02]  /*b330*/  MOV R75, R82 ;  /* 0x00000052004b7202 */ /* 0x000fe40000000f00 */
[----:B------:R-:W-:-:S02]  /*b340*/  MOV R72, RZ ;  /* 0x000000ff00487202 */ /* 0x000fc40000000f00 */
[----:B------:R-:W-:Y:S02]  /*b350*/  MOV R71, 0xffffffff ;  /* 0xffffffff00477802 */ /* 0x000fe40000000f00 */
[----:B------:R-:W-:Y:S02]  /*b360*/  MOV R68, 0xb380 ;  /* 0x0000b38000447802 */ /* 0x000fe40000000f00 */
[----:B------:R-:W-:Y:S05]  /*b370*/  CALL.REL.NOINC `($__internal_74_$__cuda_sm70_shflsync_up) ;  /* 0x000018c000007944 */ /* 0x000fea0003c00000 */
[----:B0-----:R-:W-:Y:S01]  /*b380*/  HFMA2.MMA R74, -RZ, RZ, 0, 2.384185791015625e-07 ;  /* 0x00000004ff4a7435 */ /* 0x001fe200000001ff */
[----:B-1----:R-:W-:Y:S02]  /*b390*/  MOV R76, R71 ;  /* 0x00000047004c7202 */ /* 0x002fe40000000f00 */
[----:B------:R-:W-:Y:S02]  /*b3a0*/  MOV R75, R83 ;  /* 0x00000053004b7202 */ /* 0x000fe40000000f00 */
[----:B------:R-:W-:Y:S02]  /*b3b0*/  MOV R72, RZ ;  /* 0x000000ff00487202 */ /* 0x000fe40000000f00 */
[----:B------:R-:W-:Y:S02]  /*b3c0*/  MOV R71, 0xffffffff ;  /* 0xffffffff00477802 */ /* 0x000fe40000000f00 */
[----:B------:R-:W-:-:S02]  /*b3d0*/  MOV R68, 0xb3f0 ;  /* 0x0000b3f000447802 */ /* 0x000fc40000000f00 */
[----:B------:R-:W-:Y:S05]  /*b3e0*/  CALL.REL.NOINC `($__internal_74_$__cuda_sm70_shflsync_up) ;  /* 0x0000185000007944 */ /* 0x000fea0003c00000 */
[----:B------:R-:W-:Y:S01]  /*b3f0*/  ISETP.GE.AND P0, PT, R98, 0x4, PT ;  /* 0x000000046200780c */ /* 0x000fe20003f06270 */
[----:B------:R-:W-:-:S02]  /*b400*/  FMUL.FTZ R68, R70, R79 ;  /* 0x0000004f46447220 */ /* 0x000fc40000410000 */
[----:B-1----:R-:W-:Y:S02]  /*b410*/  FMUL.FTZ R69, R79, R71 ;  /* 0x000000474f457220 */ /* 0x002fe40000410000 */
[C---:B0-----:R-:W-:Y:S02]  /*b420*/  FMUL.FTZ R72, R76.reuse, R79 ;  /* 0x0000004f4c487220 */ /* 0x041fe40000410000 */
[C---:B------:R-:W-:Y:S02]  /*b430*/  FFMA.FTZ R74, R73.reuse, R77, R68 ;  /* 0x0000004d494a7223 */ /* 0x040fe40000010044 */
[----:B------:R-:W-:Y:S02]  /*b440*/  FMUL.FTZ R68, R73, R79 ;  /* 0x0000004f49447220 */ /* 0x000fe40000410000 */
        /* <DEDUP_REMOVED lines=9> */
[----:B------:R-:W-:-:S02]  /*b4e0*/  MOV R75, R77 ;  /* 0x0000004d004b7202 */ /* 0x000fc40000000f00 */
[----:B------:R-:W-:Y:S02]  /*b4f0*/  MOV R68, 0xb510 ;  /* 0x0000b51000447802 */ /* 0x000fe40000000f00 */
[----:B------:R-:W-:Y:S05]  /*b500*/  CALL.REL.NOINC `($__internal_74_$__cuda_sm70_shflsync_up) ;  /* 0x0000173000007944 */ /* 0x000fea0003c00000 */
[----:B0-----:R-:W-:Y:S01]  /*b510*/  HFMA2.MMA R74, -RZ, RZ, 0, 4.76837158203125e-07 ;  /* 0x00000008ff4a7435 */ /* 0x001fe200000001ff */
[----:B-1----:R-:W-:Y:S02]  /*b520*/  MOV R70, R71 ;  /* 0x0000004700467202 */ /* 0x002fe40000000f00 */
[----:B------:R-:W-:Y:S02]  /*b530*/  MOV R75, R79 ;  /* 0x0000004f004b7202 */ /* 0x000fe40000000f00 */
[----:B------:R-:W-:Y:S02]  /*b540*/  MOV R72, RZ ;  /* 0x000000ff00487202 */ /* 0x000fe40000000f00 */
[----:B------:R-:W-:Y:S02]  /*b550*/  MOV R71, 0xffffffff ;  /* 0xffffffff00477802 */ /* 0x000fe40000000f00 */
[----:B------:R-:W-:Y:S02]  /*b560*/  MOV R68, 0xb580 ;  /* 0x0000b58000447802 */ /* 0x000fe40000000f00 */
[----:B------:R-:W-:Y:S05]  /*b570*/  CALL.REL.NOINC `($__internal_74_$__cuda_sm70_shflsync_up) ;  /* 0x000016c000007944 */ /* 0x000fea0003c00000 */
[----:B0-----:R-:W-:Y:S01]  /*b580*/  HFMA2.MMA R74, -RZ, RZ, 0, 4.76837158203125e-07 ;  /* 0x00000008ff4a7435 */ /* 0x001fe200000001ff */
[----:B-1----:R-:W-:-:S02]  /*b590*/  MOV R73, R71 ;  /* 0x0000004700497202 */ /* 0x002fc40000000f00 */
[----:B------:R-:W-:Y:S02]  /*b5a0*/  MOV R75, R82 ;  /* 0x00000052004b7202 */ /* 0x000fe40000000f00 */
[----:B------:R-:W-:Y:S02]  /*b5b0*/  MOV R72, RZ ;  /* 0x000000ff00487202 */ /* 0x000fe40000000f00 */
[----:B------:R-:W-:Y:S02]  /*b5c0*/  MOV R71, 0xffffffff ;  /* 0xffffffff00477802 */ /* 0x000fe40000000f00 */
[----:B------:R-:W-:Y:S02]  /*b5d0*/  MOV R68, 0xb5f0 ;  /* 0x0000b5f000447802 */ /* 0x000fe40000000f00 */
[----:B------:R-:W-:Y:S05]  /*b5e0*/  CALL.REL.NOINC `($__internal_74_$__cuda_sm70_shflsync_up) ;  /* 0x0000165000007944 */ /* 0x000fea0003c00000 */
[----:B0-----:R-:W-:Y:S01]  /*b5f0*/  HFMA2.MMA R74, -RZ, RZ, 0, 4.76837158203125e-07 ;  /* 0x00000008ff4a7435 */ /* 0x001fe200000001ff */
        /* <DEDUP_REMOVED lines=21> */
[-C--:B------:R-:W-:Y:S02]  /*b750*/  MOV R70, R77.reuse ;  /* 0x0000004d00467202 */ /* 0x080fe40000000f00 */
[----:B------:R-:W-:-:S02]  /*b760*/  MOV R75, R77 ;  /* 0x0000004d004b7202 */ /* 0x000fc40000000f00 */
[----:B------:R-:W-:Y:S02]  /*b770*/  MOV R76, R83 ;  /* 0x00000053004c7202 */ /* 0x000fe40000000f00 */
[----:B------:R-:W-:Y:S02]  /*b780*/  MOV R73, R82 ;  /* 0x0000005200497202 */ /* 0x000fe40000000f00 */
[----:B------:R-:W-:Y:S02]  /*b790*/  MOV R77, R79 ;  /* 0x0000004f004d7202 */ /* 0x000fe40000000f00 */
[----:B------:R-:W-:Y:S02]  /*b7a0*/  MOV R68, 0xb7c0 ;  /* 0x0000b7c000447802 */ /* 0x000fe40000000f00 */
[----:B------:R-:W-:Y:S05]  /*b7b0*/  CALL.REL.NOINC `($__internal_74_$__cuda_sm70_shflsync_up) ;  /* 0x0000148000007944 */ /* 0x000fea0003c00000 */
[----:B0-----:R-:W-:Y:S01]  /*b7c0*/  HFMA2.MMA R74, -RZ, RZ, 0, 9.5367431640625e-07 ;  /* 0x00000010ff4a7435 */ /* 0x001fe200000001ff */
[----:B-1----:R-:W-:Y:S02]  /*b7d0*/  MOV R78, R71 ;  /* 0x00000047004e7202 */ /* 0x002fe40000000f00 */
[----:B------:R-:W-:Y:S02]  /*b7e0*/  MOV R75, R79 ;  /* 0x0000004f004b7202 */ /* 0x000fe40000000f00 */
[----:B------:R-:W-:-:S02]  /*b7f0*/  MOV R72, RZ ;  /* 0x000000ff00487202 */ /* 0x000fc40000000f00 */
[----:B------:R-:W-:Y:S02]  /*b800*/  MOV R71, 0xffffffff ;  /* 0xffffffff00477802 */ /* 0x000fe40000000f00 */
[----:B------:R-:W-:Y:S02]  /*b810*/  MOV R68, 0xb830 ;  /* 0x0000b83000447802 */ /* 0x000fe40000000f00 */
[----:B------:R-:W-:Y:S05]  /*b820*/  CALL.REL.NOINC `($__internal_74_$__cuda_sm70_shflsync_up) ;  /* 0x0000141000007944 */ /* 0x000fea0003c00000 */
[----:B0-----:R-:W-:Y:S01]  /*b830*/  HFMA2.MMA R74, -RZ, RZ, 0, 9.5367431640625e-07 ;  /* 0x00000010ff4a7435 */ /* 0x001fe200000001ff */
[----:B-1----:R-:W-:Y:S02]  /*b840*/  MOV R80, R71 ;  /* 0x0000004700507202 */ /* 0x002fe40000000f00 */
[----:B------:R-:W-:Y:S02]  /*b850*/  MOV R75, R82 ;  /* 0x00000052004b7202 */ /* 0x000fe40000000f00 */
[----:B------:R-:W-:Y:S02]  /*b860*/  MOV R72, RZ ;  /* 0x000000ff00487202 */ /* 0x000fe40000000f00 */
[----:B------:R-:W-:Y:S02]  /*b870*/  MOV R71, 0xffffffff ;  /* 0xffffffff00477802 */ /* 0x000fe40000000f00 */
[----:B------:R-:W-:-:S02]  /*b880*/  MOV R68, 0xb8a0 ;  /* 0x0000b8a000447802 */ /* 0x000fc40000000f00 */
[----:B------:R-:W-:Y:S05]  /*b890*/  CALL.REL.NOINC `($__internal_74_$__cuda_sm70_shflsync_up) ;  /* 0x000013a000007944 */ /* 0x000fea0003c00000 */
[----:B0-----:R-:W-:Y:S01]  /*b8a0*/  HFMA2.MMA R74, -RZ, RZ, 0, 9.5367431640625e-07 ;  /* 0x00000010ff4a7435 */ /* 0x001fe200000001ff */
[----:B-1----:R-:W-:-:S02]  /*b8b0*/  MOV R232, R71 ;  /* 0x0000004700e87202 */ /* 0x002fc40000000f00 */
[----:B------:R-:W-:Y:S02]  /*b8c0*/  MOV R75, R83 ;  /* 0x00000053004b7202 */ /* 0x000fe40000000f00 */
[----:B------:R-:W-:Y:S02]  /*b8d0*/  MOV R72, RZ ;  /* 0x000000ff00487202 */ /* 0x000fe40000000f00 */
[----:B------:R-:W-:Y:S02]  /*b8e0*/  MOV R71, 0xffffffff ;  /* 0xffffffff00477802 */ /* 0x000fe40000000f00 */
[----:B------:R-:W-:Y:S02]  /*b8f0*/  MOV R68, 0xb910 ;  /* 0x0000b91000447802 */ /* 0x000fe40000000f00 */
[----:B------:R-:W-:Y:S05]  /*b900*/  CALL.REL.NOINC `($__internal_74_$__cuda_sm70_shflsync_up) ;  /* 0x0000133000007944 */ /* 0x000fea0003c00000 */
[----:B01----:R-:W-:Y:S05]  /*b910*/  BRA `(.L_x_3045) ;  /* 0xffff844000007947 */ /* 0x003fea000383ffff */
.L_x_2946:
[----:B------:R-:W-:Y:S01]  /*b920*/  HFMA2.MMA R74, -RZ, RZ, 0, 5.9604644775390625e-08 ;  /* 0x00000001ff4a7435 */ /* 0x000fe200000001ff */
[----:B------:R-:W-:Y:S02]  /*b930*/  MOV R75, R79 ;  /* 0x0000004f004b7202 */ /* 0x000fe40000000f00 */
[----:B0-----:R-:W-:Y:S02]  /*b940*/  MOV R72, RZ ;  /* 0x000000ff00487202 */ /* 0x001fe40000000f00 */
[----:B------:R-:W-:-:S02]  /*b950*/  MOV R71, 0xffffffff ;  /* 0xffffffff00477802 */ /* 0x000fc40000000f00 */
[----:B-1----:R-:W-:Y:S02]  /*b960*/  MOV R68, 0xb980 ;  /* 0x0000b98000447802 */ /* 0x002fe40000000f00 */
[----:B------:R-:W-:Y:S05]  /*b970*/  CALL.REL.NOINC `($__internal_74_$__cuda_sm70_shflsync_up) ;  /* 0x000012c000007944 */ /* 0x000fea0003c00000 */
        /* <DEDUP_REMOVED lines=14> */
[----:B0-----:R-:W-:Y:S01]  /*ba60*/  HFMA2.MMA R74, -RZ, RZ, 0, 5.9604644775390625e-08 ;  /* 0x00000001ff4a7435 */ /* 0x001fe200000001ff */
[----:B-1----:R-:W-:Y:S02]  /*ba70*/  MOV R70, R71 ;  /* 0x0000004700467202 */ /* 0x002fe40000000f00 */
[----:B------:R-:W-:Y:S02]  /*ba80*/  MOV R75, R76 ;  /* 0x0000004c004b7202 */ /* 0x000fe40000000f00 */
[----:B------:R-:W-:-:S02]  /*ba90*/  MOV R72, RZ ;  /* 0x000000ff00487202 */ /* 0x000fc40000000f00 */
[----:B------:R-:W-:Y:S02]  /*baa0*/  MOV R71, 0xffffffff ;  /* 0xffffffff00477802 */ /* 0x000fe40000000f00 */
[----:B------:R-:W-:Y:S02]  /*bab0*/  MOV R68, 0xbad0 ;  /* 0x0000bad000447802 */ /* 0x000fe40000000f00 */
[----:B------:R-:W-:Y:S05]  /*bac0*/  CALL.REL.NOINC `($__internal_74_$__cuda_sm70_shflsync_up) ;  /* 0x0000117000007944 */ /* 0x000fea0003c00000 */
[----:B-1----:R-:W-:Y:S01]  /*bad0*/  MOV R83, R71 ;  /* 0x0000004700537202 */ /* 0x002fe20000000f00 */
[----:B------:R-:W-:Y:S01]  /*bae0*/  HFMA2.MMA R71, -RZ, RZ, 0, 0 ;  /* 0x00000000ff477435 */ /* 0x000fe200000001ff */
[----:B------:R-:W-:Y:S02]  /*baf0*/  MOV R73, R70 ;  /* 0x0000004600497202 */ /* 0x000fe40000000f00 */
[----:B0-----:R-:W-:Y:S02]  /*bb00*/  MOV R72, R56 ;  /* 0x0000003800487202 */ /* 0x001fe40000000f00 */
[----:B------:R-:W-:Y:S02]  /*bb10*/  MOV R68, 0x1f ;  /* 0x0000001f00447802 */ /* 0x000fe40000000f00 */
[----:B------:R-:W-:-:S02]  /*bb20*/  MOV R69, 0xffffffff ;  /* 0xffffffff00457802 */ /* 0x000fc40000000f00 */
[----:B------:R-:W-:Y:S02]  /*bb30*/  MOV R70, 0xbb50 ;  /* 0x0000bb5000467802 */ /* 0x000fe40000000f00 */
[----:B------:R-:W-:Y:S05]  /*bb40*/  CALL.REL.NOINC `($__internal_73_$__cuda_sm70_shflsync_idx_p) ;  /* 0x000010a000007944 */ /* 0x000fea0003c00000 */
[----:B0-----:R-:W-:Y:S01]  /*bb50*/  HFMA2.MMA R71, -RZ, RZ, 0, 0 ;  /* 0x00000000ff477435 */ /* 0x001fe200000001ff */
[----:B-1----:R-:W-:Y:S02]  /*bb60*/  MOV R82, R68 ;  /* 0x0000004400527202 */ /* 0x002fe40000000f00 */
[----:B------:R-:W-:Y:S02]  /*bb70*/  MOV R72, R57 ;  /* 0x0000003900487202 */ /* 0x000fe40000000f00 */
[----:B------:R-:W-:Y:S02]  /*bb80*/  MOV R68, 0x1f ;  /* 0x0000001f00447802 */ /* 0x000fe40000000f00 */
[----:B------:R-:W-:Y:S02]  /*bb90*/  MOV R69, 0xffffffff ;  /* 0xffffffff00457802 */ /* 0x000fe40000000f00 */
[----:B------:R-:W-:Y:S02]  /*bba0*/  MOV R70, 0xbbc0 ;  /* 0x0000bbc000467802 */ /* 0x000fe40000000f00 */
[----:B------:R-:W-:Y:S05]  /*bbb0*/  CALL.REL.NOINC `($__internal_73_$__cuda_sm70_shflsync_idx_p) ;  /* 0x0000103000007944 */ /* 0x000fea0003c00000 */
[----:B0-----:R-:W-:Y:S01]  /*bbc0*/  HFMA2.MMA R71, -RZ, RZ, 0, 0 ;  /* 0x00000000ff477435 */ /* 0x001fe200000001ff */
[----:B-1----:R-:W-:-:S02]  /*bbd0*/  MOV R87, R68 ;  /* 0x0000004400577202 */ /* 0x002fc40000000f00 */
[----:B------:R-:W-:Y:S02]  /*bbe0*/  MOV R72, R58 ;  /* 0x0000003a00487202 */ /* 0x000fe40000000f00 */
[----:B------:R-:W-:Y:S02]  /*bbf0*/  MOV R68, 0x1f ;  /* 0x0000001f00447802 */ /* 0x000fe40000000f00 */
[----:B------:R-:W-:Y:S02]  /*bc00*/  MOV R69, 0xffffffff ;  /* 0xffffffff00457802 */ /* 0x000fe40000000f00 */
[----:B------:R-:W-:Y:S02]  /*bc10*/  MOV R70, 0xbc30 ;  /* 0x0000bc3000467802 */ /* 0x000fe40000000f00 */
[----:B------:R-:W-:Y:S05]  /*bc20*/  CALL.REL.NOINC `($__internal_73_$__cuda_sm70_shflsync_idx_p) ;  /* 0x00000fc000007944 */ /* 0x000fea0003c00000 */
[----:B0-----:R-:W-:Y:S01]  /*bc30*/  HFMA2.MMA R71, -RZ, RZ, 0, 0 ;  /* 0x00000000ff477435 */ /* 0x001fe200000001ff */
[----:B-1----:R-:W-:Y:S02]  /*bc40*/  MOV R231, R68 ;  /* 0x0000004400e77202 */ /* 0x002fe40000000f00 */
[----:B------:R-:W-:Y:S02]  /*bc50*/  MOV R72, R59 ;  /* 0x0000003b00487202 */ /* 0x000fe40000000f00 */
[----:B------:R-:W-:-:S02]  /*bc60*/  MOV R68, 0x1f ;  /* 0x0000001f00447802 */ /* 0x000fc40000000f00 */
[----:B------:R-:W-:Y:S02]  /*bc70*/  MOV R69, 0xffffffff ;  /* 0xffffffff00457802 */ /* 0x000fe40000000f00 */
[----:B------:R-:W-:Y:S02]  /*bc80*/  MOV R70, 0xbca0 ;  /* 0x0000bca000467802 */ /* 0x000fe40000000f00 */
[----:B------:R-:W-:Y:S05]  /*bc90*/  CALL.REL.NOINC `($__internal_73_$__cuda_sm70_shflsync_idx_p) ;  /* 0x00000f5000007944 */ /* 0x000fea0003c00000 */
[----:B-1----:R-:W-:Y:S01]  /*bca0*/  MOV R75, R68 ;  /* 0x00000044004b7202 */ /* 0x002fe20000000f00 */
[----:B0-----:R-:W-:Y:S05]  /*bcb0*/  BRA `(.L_x_3046) ;  /* 0xffff83c000007947 */ /* 0x001fea000383ffff */
.L_x_2949:
[----:B------:R-:W-:Y:S01]  /*bcc0*/  HFMA2.MMA R75, -RZ, RZ, 0, 5.9604644775390625e-08 ;  /* 0x00000001ff4b7435 */ /* 0x000fe200000001ff */
[----:B------:R-:W-:Y:S02]  /*bcd0*/  MOV R74, R78 ;  /* 0x0000004e004a7202 */ /* 0x000fe40000000f00 */
[----:B------:R-:W-:Y:S02]  /*bce0*/  MOV R242, 0x1f ;  /* 0x0000001f00f27802 */ /* 0x000fe40000000f00 */
[----:B------:R-:W-:Y:S02]  /*bcf0*/  MOV R81, 0xffffffff ;  /* 0xffffffff00517802 */ /* 0x000fe40000000f00 */
[----:B------:R-:W-:-:S02]  /*bd00*/  MOV R68, 0xbd20 ;  /* 0x0000bd2000447802 */ /* 0x000fc40000000f00 */
[----:B------:R-:W-:Y:S05]  /*bd10*/  CALL.REL.NOINC `($__internal_72_$__cuda_sm70_shflsync_down) ;  /* 0x00000e9000007944 */ /* 0x000fea0003c00000 */
[----:B-1----:R-:W-:Y:S01]  /*bd20*/  MOV R70, R242 ;  /* 0x000000f200467202 */ /* 0x002fe20000000f00 */
[----:B0-----:R-:W-:Y:S05]  /*bd30*/  BRA `(.L_x_3047) ;  /* 0xffff994000007947 */ /* 0x001fea000383ffff */
.L_x_2950:
[----:B------:R-:W-:Y:S01]  /*bd40*/  HFMA2.MMA R75, -RZ, RZ, 0, 5.9604644775390625e-08 ;  /* 0x00000001ff4b7435 */ /* 0x000fe200000001ff */
[----:B------:R-:W-:-:S02]  /*bd50*/  MOV R74, R79 ;  /* 0x0000004f004a7202 */ /* 0x000fc40000000f00 */
[----:B------:R-:W-:Y:S02]  /*bd60*/  MOV R242, 0x1f ;  /* 0x0000001f00f27802 */ /* 0x000fe40000000f00 */
[----:B------:R-:W-:Y:S02]  /*bd70*/  MOV R81, 0xffffffff ;  /* 0xffffffff00517802 */ /* 0x000fe40000000f00 */
[----:B------:R-:W-:Y:S02]  /*bd80*/  MOV R68, 0xbda0 ;  /* 0x0000bda000447802 */ /* 0x000fe40000000f00 */
[----:B01----:R-:W-:Y:S05]  /*bd90*/  CALL.REL.NOINC `($__internal_72_$__cuda_sm70_shflsync_down) ;  /* 0x00000e1000007944 */ /* 0x003fea0003c00000 */
[----:B0-----:R-:W-:Y:S01]  /*bda0*/  HFMA2.MMA R75, -RZ, RZ, 0, 5.9604644775390625e-08 ;  /* 0x00000001ff4b7435 */ /* 0x001fe200000001ff */
[----:B-1----:R-:W-:Y:S02]  /*bdb0*/  MOV R71, R242 ;  /* 0x000000f200477202 */ /* 0x002fe40000000f00 */
[----:B------:R-:W-:Y:S02]  /*bdc0*/  MOV R74, R77 ;  /* 0x0000004d004a7202 */ /* 0x000fe40000000f00 */
[----:B------:R-:W-:Y:S02]  /*bdd0*/  MOV R242, 0x1f ;  /* 0x0000001f00f27802 */ /* 0x000fe40000000f00 */
[----:B------:R-:W-:-:S02]  /*bde0*/  MOV R81, 0xffffffff ;  /* 0xffffffff00517802 */ /* 0x000fc40000000f00 */
[----:B------:R-:W-:Y:S02]  /*bdf0*/  MOV R68, 0xbe10 ;  /* 0x0000be1000447802 */ /* 0x000fe40000000f00 */
[----:B------:R-:W-:Y:S05]  /*be00*/  CALL.REL.NOINC `($__internal_72_$__cuda_sm70_shflsync_down) ;  /* 0x00000da000007944 */ /* 0x000fea0003c00000 */
[----:B0-----:R-:W-:Y:S01]  /*be10*/  HFMA2.MMA R75, -RZ, RZ, 0, 5.9604644775390625e-08 ;  /* 0x00000001ff4b7435 */ /* 0x001fe200000001ff */
[----:B-1----:R-:W-:Y:S02]  /*be20*/  MOV R72, R242 ;  /* 0x000000f200487202 */ /* 0x002fe40000000f00 */
[----:B------:R-:W-:Y:S02]  /*be30*/  MOV R74, R76 ;  /* 0x0000004c004a7202 */ /* 0x000fe40000000f00 */
[----:B------:R-:W-:Y:S02]  /*be40*/  MOV R242, 0x1f ;  /* 0x0000001f00f27802 */ /* 0x000fe40000000f00 */
[----:B------:R-:W-:Y:S02]  /*be50*/  MOV R81, 0xffffffff ;  /* 0xffffffff00517802 */ /* 0x000fe40000000f00 */
[----:B------:R-:W-:Y:S02]  /*be60*/  MOV R68, 0xbe80 ;  /* 0x0000be8000447802 */ /* 0x000fe40000000f00 */
[----:B------:R-:W-:Y:S05]  /*be70*/  CALL.REL.NOINC `($__internal_72_$__cuda_sm70_shflsync_down) ;  /* 0x00000d3000007944 */ /* 0x000fea0003c00000 */
[----:B-1----:R-:W-:Y:S01]  /*be80*/  MOV R68, R242 ;  /* 0x000000f200447202 */ /* 0x002fe20000000f00 */
[----:B0-----:R-:W-:Y:S05]  /*be90*/  BRA `(.L_x_3048) ;  /* 0xffff982000007947 */ /* 0x001fea000383ffff */
.L_x_2953:
[----:B------:R-:W-:Y:S01]  /*bea0*/  HFMA2.MMA R75, -RZ, RZ, 0, 1.1920928955078125e-07 ;  /* 0x00000002ff4b7435 */ /* 0x000fe200000001ff */
[----:B------:R-:W-:-:S02]  /*beb0*/  MOV R74, R78 ;  /* 0x0000004e004a7202 */ /* 0x000fc40000000f00 */
[----:B------:R-:W-:Y:S02]  /*bec0*/  MOV R242, 0x1f ;  /* 0x0000001f00f27802 */ /* 0x000fe40000000f00 */
[----:B------:R-:W-:Y:S02]  /*bed0*/  MOV R81, 0xffffffff ;  /* 0xffffffff00517802 */ /* 0x000fe40000000f00 */
[----:B0-----:R-:W-:Y:S02]  /*bee0*/  MOV R68, 0xbf00 ;  /* 0x0000bf0000447802 */ /* 0x001fe40000000f00 */
[----:B-1234-:R-:W-:Y:S05]  /*bef0*/  CALL.REL.NOINC `($__internal_72_$__cuda_sm70_shflsync_down) ;  /* 0x00000cb000007944 */ /* 0x01efea0003c00000 */
[----:B0-----:R-:W-:Y:S01]  /*bf00*/  HFMA2.MMA R75, -RZ, RZ, 0, 1.1920928955078125e-07 ;  /* 0x00000002ff4b7435 */ /* 0x001fe200000001ff */
[----:B-1----:R-:W-:Y:S02]  /*bf10*/  MOV R70, R242 ;  /* 0x000000f200467202 */ /* 0x002fe40000000f00 */
[----:B------:R-:W-:Y:S02]  /*bf20*/  MOV R74, R79 ;  /* 0x0000004f004a7202 */ /* 0x000fe40000000f00 */
[----:B------:R-:W-:Y:S02]  /*bf30*/  MOV R242, 0x1f ;  /* 0x0000001f00f27802 */ /* 0x000fe40000000f00 */
[----:B------:R-:W-:-:S02]  /*bf40*/  MOV R81, 0xffffffff ;  /* 0xffffffff00517802 */ /* 0x000fc40000000f00 */
[----:B------:R-:W-:Y:S02]  /*bf50*/  MOV R68, 0xbf70 ;  /* 0x0000bf7000447802 */ /* 0x000fe40000000f00 */
[----:B------:R-:W-:Y:S05]  /*bf60*/  CALL.REL.NOINC `($__internal_72_$__cuda_sm70_shflsync_down) ;  /* 0x00000c4000007944 */ /* 0x000fea0003c00000 */
[----:B0-----:R-:W-:Y:S01]  /*bf70*/  HFMA2.MMA R75, -RZ, RZ, 0, 1.1920928955078125e-07 ;  /* 0x00000002ff4b7435 */ /* 0x001fe200000001ff */
[----:B-1----:R-:W-:Y:S02]  /*bf80*/  MOV R71, R242 ;  /* 0x000000f200477202 */ /* 0x002fe40000000f00 */
[----:B------:R-:W-:Y:S02]  /*bf90*/  MOV R74, R77 ;  /* 0x0000004d004a7202 */ /* 0x000fe40000000f00 */
[----:B------:R-:W-:Y:S02]  /*bfa0*/  MOV R242, 0x1f ;  /* 0x0000001f00f27802 */ /* 0x000fe40000000f00 */
[----:B------:R-:W-:Y:S02]  /*bfb0*/  MOV R81, 0xffffffff ;  /* 0xffffffff00517802 */ /* 0x000fe40000000f00 */
[----:B------:R-:W-:Y:S02]  /*bfc0*/  MOV R68, 0xbfe0 ;  /* 0x0000bfe000447802 */ /* 0x000fe40000000f00 */
[----:B------:R-:W-:Y:S05]  /*bfd0*/  CALL.REL.NOINC `($__internal_72_$__cuda_sm70_shflsync_down) ;  /* 0x00000bd000007944 */ /* 0x000fea0003c00000 */
[----:B0-----:R-:W-:Y:S01]  /*bfe0*/  HFMA2.MMA R75, -RZ, RZ, 0, 1.1920928955078125e-07 ;  /* 0x00000002ff4b7435 */ /* 0x001fe200000001ff */
[----:B-1----:R-:W-:-:S02]  /*bff0*/  MOV R72, R242 ;  /* 0x000000f200487202 */ /* 0x002fc40000000f00 */
[----:B------:R-:W-:Y:S02]  /*c000*/  MOV R74, R76 ;  /* 0x0000004c004a7202 */ /* 0x000fe40000000f00 */
[----:B------:R-:W-:Y:S02]  /*c010*/  MOV R242, 0x1f ;  /* 0x0000001f00f27802 */ /* 0x000fe40000000f00 */
[----:B------:R-:W-:Y:S02]  /*c020*/  MOV R81, 0xffffffff ;  /* 0xffffffff00517802 */ /* 0x000fe40000000f00 */
[----:B------:R-:W-:Y:S02]  /*c030*/  MOV R68, 0xc050 ;  /* 0x0000c05000447802 */ /* 0x000fe40000000f00 */
[----:B------:R-:W-:Y:S05]  /*c040*/  CALL.REL.NOINC `($__internal_72_$__cuda_sm70_shflsync_down) ;  /* 0x00000b6000007944 */ /* 0x000fea0003c00000 */
[----:B-1----:R-:W-:Y:S01]  /*c050*/  MOV R68, R242 ;  /* 0x000000f200447202 */ /* 0x002fe20000000f00 */
[----:B0-----:R-:W-:Y:S05]  /*c060*/  BRA `(.L_x_3049) ;  /* 0xffff97a000007947 */ /* 0x001fea000383ffff */
.L_x_2956:
[----:B------:R-:W-:Y:S01]  /*c070*/  HFMA2.MMA R75, -RZ, RZ, 0, 2.384185791015625e-07 ;  /* 0x00000004ff4b7435 */ /* 0x000fe200000001ff */
[----:B------:R-:W-:Y:S02]  /*c080*/  MOV R74, R78 ;  /* 0x0000004e004a7202 */ /* 0x000fe40000000f00 */
[----:B------:R-:W-:-:S02]  /*c090*/  MOV R242, 0x1f ;  /* 0x0000001f00f27802 */ /* 0x000fc40000000f00 */
[----:B------:R-:W-:Y:S02]  /*c0a0*/  MOV R81, 0xffffffff ;  /* 0xffffffff00517802 */ /* 0x000fe40000000f00 */
[----:B0-----:R-:W-:Y:S02]  /*c0b0*/  MOV R68, 0xc0d0 ;  /* 0x0000c0d000447802 */ /* 0x001fe40000000f00 */
[----:B-1234-:R-:W-:Y:S05]  /*c0c0*/  CALL.REL.NOINC `($__internal_72_$__cuda_sm70_shflsync_down) ;  /* 0x00000ae000007944 */ /* 0x01efea0003c00000 */
[----:B-1----:R-:W-:Y:S01]  /*c0d0*/  MOV R70, R242 ;  /* 0x000000f200467202 */ /* 0x002fe20000000f00 */
[----:B0-----:R-:W-:Y:S05]  /*c0e0*/  BRA `(.L_x_3050) ;  /* 0xffff984000007947 */ /* 0x001fea000383ffff */
.L_x_2957:
[----:B------:R-:W-:Y:S01]  /*c0f0*/  HFMA2.MMA R75, -RZ, RZ, 0, 2.384185791015625e-07 ;  /* 0x00000004ff4b7435 */ /* 0x000fe200000001ff */
[----:B------:R-:W-:Y:S02]  /*c100*/  MOV R74, R79 ;  /* 0x0000004f004a7202 */ /* 0x000fe40000000f00 */
[----:B------:R-:W-:Y:S02]  /*c110*/  MOV R242, 0x1f ;  /* 0x0000001f00f27802 */ /* 0x000fe40000000f00 */
[----:B------:R-:W-:Y:S02]  /*c120*/  MOV R81, 0xffffffff ;  /* 0xffffffff00517802 */ /* 0x000fe40000000f00 */
[----:B0-----:R-:W-:-:S02]  /*c130*/  MOV R68, 0xc150 ;  /* 0x0000c15000447802 */ /* 0x001fc40000000f00 */
[----:B-1234-:R-:W-:Y:S05]  /*c140*/  CALL.REL.NOINC `($__internal_72_$__cuda_sm70_shflsync_down) ;  /* 0x00000a6000007944 */ /* 0x01efea0003c00000 */
[----:B0-----:R-:W-:Y:S01]  /*c150*/  HFMA2.MMA R75, -RZ, RZ, 0, 2.384185791015625e-07 ;  /* 0x00000004ff4b7435 */ /* 0x001fe200000001ff */
[----:B-1----:R-:W-:-:S02]  /*c160*/  MOV R71, R242 ;  /* 0x000000f200477202 */ /* 0x002fc40000000f00 */
[----:B------:R-:W-:Y:S02]  /*c170*/  MOV R74, R77 ;  /* 0x0000004d004a7202 */ /* 0x000fe40000000f00 */
[----:B------:R-:W-:Y:S02]  /*c180*/  MOV R242, 0x1f ;  /* 0x0000001f00f27802 */ /* 0x000fe40000000f00 */
[----:B------:R-:W-:Y:S02]  /*c190*/  MOV R81, 0xffffffff ;  /* 0xffffffff00517802 */ /* 0x000fe40000000f00 */
[----:B------:R-:W-:Y:S02]  /*c1a0*/  MOV R68, 0xc1c0 ;  /* 0x0000c1c000447802 */ /* 0x000fe40000000f00 */
[----:B------:R-:W-:Y:S05]  /*c1b0*/  CALL.REL.NOINC `($__internal_72_$__cuda_sm70_shflsync_down) ;  /* 0x000009f000007944 */ /* 0x000fea0003c00000 */
[----:B0-----:R-:W-:Y:S01]  /*c1c0*/  HFMA2.MMA R75, -RZ, RZ, 0, 2.384185791015625e-07 ;  /* 0x00000004ff4b7435 */ /* 0x001fe200000001ff */
[----:B-1----:R-:W-:Y:S02]  /*c1d0*/  MOV R72, R242 ;  /* 0x000000f200487202 */ /* 0x002fe40000000f00 */
[----:B------:R-:W-:Y:S02]  /*c1e0*/  MOV R74, R76 ;  /* 0x0000004c004a7202 */ /* 0x000fe40000000f00 */
[----:B------:R-:W-:-:S02]  /*c1f0*/  MOV R242, 0x1f ;  /* 0x0000001f00f27802 */ /* 0x000fc40000000f00 */
[----:B------:R-:W-:Y:S02]  /*c200*/  MOV R81, 0xffffffff ;  /* 0xffffffff00517802 */ /* 0x000fe40000000f00 */
[----:B------:R-:W-:Y:S02]  /*c210*/  MOV R68, 0xc230 ;  /* 0x0000c23000447802 */ /* 0x000fe40000000f00 */
[----:B------:R-:W-:Y:S05]  /*c220*/  CALL.REL.NOINC `($__internal_72_$__cuda_sm70_shflsync_down) ;  /* 0x0000098000007944 */ /* 0x000fea0003c00000 */
[----:B-1----:R-:W-:Y:S01]  /*c230*/  MOV R68, R242 ;  /* 0x000000f200447202 */ /* 0x002fe20000000f00 */
[----:B0-----:R-:W-:Y:S05]  /*c240*/  BRA `(.L_x_3051) ;  /* 0xffff972000007947 */ /* 0x001fea000383ffff */
.L_x_2960:
[----:B------:R-:W-:Y:S01]  /*c250*/  HFMA2.MMA R75, -RZ, RZ, 0, 4.76837158203125e-07 ;  /* 0x00000008ff4b7435 */ /* 0x000fe200000001ff */
[----:B------:R-:W-:Y:S02]  /*c260*/  MOV R74, R78 ;  /* 0x0000004e004a7202 */ /* 0x000fe40000000f00 */
[----:B------:R-:W-:Y:S02]  /*c270*/  MOV R242, 0x1f ;  /* 0x0000001f00f27802 */ /* 0x000fe40000000f00 */
[----:B------:R-:W-:Y:S02]  /*c280*/  MOV R81, 0xffffffff ;  /* 0xffffffff00517802 */ /* 0x000fe40000000f00 */
[----:B0-----:R-:W-:-:S02]  /*c290*/  MOV R68, 0xc2b0 ;  /* 0x0000c2b000447802 */ /* 0x001fc40000000f00 */
[----:B-1234-:R-:W-:Y:S05]  /*c2a0*/  CALL.REL.NOINC `($__internal_72_$__cuda_sm70_shflsync_down) ;  /* 0x0000090000007944 */ /* 0x01efea0003c00000 */
[----:B0-----:R-:W-:Y:S01]  /*c2b0*/  HFMA2.MMA R75, -RZ, RZ, 0, 4.76837158203125e-07 ;  /* 0x00000008ff4b7435 */ /* 0x001fe200000001ff */
[----:B-1----:R-:W-:-:S02]  /*c2c0*/  MOV R70, R242 ;  /* 0x000000f200467202 */ /* 0x002fc40000000f00 */
[----:B------:R-:W-:Y:S02]  /*c2d0*/  MOV R74, R79 ;  /* 0x0000004f004a7202 */ /* 0x000fe40000000f00 */
[----:B------:R-:W-:Y:S02]  /*c2e0*/  MOV R242, 0x1f ;  /* 0x0000001f00f27802 */ /* 0x000fe40000000f00 */
[----:B------:R-:W-:Y:S02]  /*c2f0*/  MOV R81, 0xffffffff ;  /* 0xffffffff00517802 */ /* 0x000fe40000000f00 */
[----:B------:R-:W-:Y:S02]  /*c300*/  MOV R68, 0xc320 ;  /* 0x0000c32000447802 */ /* 0x000fe40000000f00 */
[----:B------:R-:W-:Y:S05]  /*c310*/  CALL.REL.NOINC `($__internal_72_$__cuda_sm70_shflsync_down) ;  /* 0x0000089000007944 */ /* 0x000fea0003c00000 */
[----:B0-----:R-:W-:Y:S01]  /*c320*/  HFMA2.MMA R75, -RZ, RZ, 0, 4.76837158203125e-07 ;  /* 0x00000008ff4b7435 */ /* 0x001fe200000001ff */
[----:B-1----:R-:W-:Y:S02]  /*c330*/  MOV R71, R242 ;  /* 0x000000f200477202 */ /* 0x002fe40000000f00 */
[----:B------:R-:W-:Y:S02]  /*c340*/  MOV R74, R77 ;  /* 0x0000004d004a7202 */ /* 0x000fe40000000f00 */
[----:B------:R-:W-:-:S02]  /*c350*/  MOV R242, 0x1f ;  /* 0x0000001f00f27802 */ /* 0x000fc40000000f00 */
[----:B------:R-:W-:Y:S02]  /*c360*/  MOV R81, 0xffffffff ;  /* 0xffffffff00517802 */ /* 0x000fe40000000f00 */
[----:B------:R-:W-:Y:S02]  /*c370*/  MOV R68, 0xc390 ;  /* 0x0000c39000447802 */ /* 0x000fe40000000f00 */
[----:B------:R-:W-:Y:S05]  /*c380*/  CALL.REL.NOINC `($__internal_72_$__cuda_sm70_shflsync_down) ;  /* 0x0000082000007944 */ /* 0x000fea0003c00000 */
[----:B0-----:R-:W-:Y:S01]  /*c390*/  HFMA2.MMA R75, -RZ, RZ, 0, 4.76837158203125e-07 ;  /* 0x00000008ff4b7435 */ /* 0x001fe200000001ff */
[----:B-1----:R-:W-:Y:S02]  /*c3a0*/  MOV R72, R242 ;  /* 0x000000f200487202 */ /* 0x002fe40000000f00 */
[----:B------:R-:W-:Y:S02]  /*c3b0*/  MOV R74, R76 ;  /* 0x0000004c004a7202 */ /* 0x000fe40000000f00 */
[----:B------:R-:W-:Y:S02]  /*c3c0*/  MOV R242, 0x1f ;  /* 0x0000001f00f27802 */ /* 0x000fe40000000f00 */
[----:B------:R-:W-:Y:S02]  /*c3d0*/  MOV R81, 0xffffffff ;  /* 0xffffffff00517802 */ /* 0x000fe40000000f00 */
[----:B------:R-:W-:-:S02]  /*c3e0*/  MOV R68, 0xc400 ;  /* 0x0000c40000447802 */ /* 0x000fc40000000f00 */
[----:B------:R-:W-:Y:S05]  /*c3f0*/  CALL.REL.NOINC `($__internal_72_$__cuda_sm70_shflsync_down) ;  /* 0x000007b000007944 */ /* 0x000fea0003c00000 */
[----:B-1----:R-:W-:Y:S01]  /*c400*/  MOV R68, R242 ;  /* 0x000000f200447202 */ /* 0x002fe20000000f00 */
[----:B0-----:R-:W-:Y:S05]  /*c410*/  BRA `(.L_x_3052) ;  /* 0xffff96a000007947 */ /* 0x001fea000383ffff */
.L_x_2963:
[----:B------:R-:W-:Y:S01]  /*c420*/  HFMA2.MMA R75, -RZ, RZ, 0, 9.5367431640625e-07 ;  /* 0x00000010ff4b7435 */ /* 0x000fe200000001ff */
[----:B------:R-:W-:-:S02]  /*c430*/  MOV R74, R78 ;  /* 0x0000004e004a7202 */ /* 0x000fc40000000f00 */
[----:B------:R-:W-:Y:S02]  /*c440*/  MOV R242, 0x1f ;  /* 0x0000001f00f27802 */ /* 0x000fe40000000f00 */
[----:B------:R-:W-:Y:S02]  /*c450*/  MOV R81, 0xffffffff ;  /* 0xffffffff00517802 */ /* 0x000fe40000000f00 */
[----:B0-----:R-:W-:Y:S02]  /*c460*/  MOV R68, 0xc480 ;  /* 0x0000c48000447802 */ /* 0x001fe40000000f00 */
[----:B-1234-:R-:W-:Y:S05]  /*c470*/  CALL.REL.NOINC `($__internal_72_$__cuda_sm70_shflsync_down) ;  /* 0x0000073000007944 */ /* 0x01efea0003c00000 */
[----:B-1----:R-:W-:Y:S01]  /*c480*/  MOV R70, R242 ;  /* 0x000000f200467202 */ /* 0x002fe20000000f00 */
[----:B0-----:R-:W-:Y:S05]  /*c490*/  BRA `(.L_x_3053) ;  /* 0xffff974000007947 */ /* 0x001fea000383ffff */
.L_x_2964:
[----:B------:R-:W-:Y:S01]  /*c4a0*/  HFMA2.MMA R75, -RZ, RZ, 0, 9.5367431640625e-07 ;  /* 0x00000010ff4b7435 */ /* 0x000fe200000001ff */
[----:B------:R-:W-:Y:S02]  /*c4b0*/  MOV R74, R79 ;  /* 0x0000004f004a7202 */ /* 0x000fe40000000f00 */
[----:B------:R-:W-:Y:S02]  /*c4c0*/  MOV R242, 0x1f ;  /* 0x0000001f00f27802 */ /* 0x000fe40000000f00 */
[----:B------:R-:W-:-:S02]  /*c4d0*/  MOV R81, 0xffffffff ;  /* 0xffffffff00517802 */ /* 0x000fc40000000f00 */
[----:B0-----:R-:W-:Y:S02]  /*c4e0*/  MOV R68, 0xc500 ;  /* 0x0000c50000447802 */ /* 0x001fe40000000f00 */
[----:B-1234-:R-:W-:Y:S05]  /*c4f0*/  CALL.REL.NOINC `($__internal_72_$__cuda_sm70_shflsync_down) ;  /* 0x000006b000007944 */ /* 0x01efea0003c00000 */
[----:B0-----:R-:W-:Y:S01]  /*c500*/  HFMA2.MMA R75, -RZ, RZ, 0, 9.5367431640625e-07 ;  /* 0x00000010ff4b7435 */ /* 0x001fe200000001ff */
[----:B-1----:R-:W-:Y:S02]  /*c510*/  MOV R71, R242 ;  /* 0x000000f200477202 */ /* 0x002fe40000000f00 */
[----:B------:R-:W-:Y:S02]  /*c520*/  MOV R74, R77 ;  /* 0x0000004d004a7202 */ /* 0x000fe40000000f00 */
[----:B------:R-:W-:Y:S02]  /*c530*/  MOV R242, 0x1f ;  /* 0x0000001f00f27802 */ /* 0x000fe40000000f00 */
[----:B------:R-:W-:Y:S02]  /*c540*/  MOV R81, 0xffffffff ;  /* 0xffffffff00517802 */ /* 0x000fe40000000f00 */
[----:B------:R-:W-:Y:S02]  /*c550*/  MOV R68, 0xc570 ;  /* 0x0000c57000447802 */ /* 0x000fe40000000f00 */
[----:B------:R-:W-:Y:S05]  /*c560*/  CALL.REL.NOINC `($__internal_72_$__cuda_sm70_shflsync_down) ;  /* 0x0000064000007944 */ /* 0x000fea0003c00000 */
[----:B0-----:R-:W-:Y:S01]  /*c570*/  HFMA2.MMA R75, -RZ, RZ, 0, 9.5367431640625e-07 ;  /* 0x00000010ff4b7435 */ /* 0x001fe200000001ff */
        /* <DEDUP_REMOVED lines=8> */
.L_x_2967:
[----:B---3--:R-:W-:Y:S01]  /*c600*/  HFMA2.MMA R71, -RZ, RZ, 0, 0 ;  /* 0x00000000ff477435 */ /* 0x008fe200000001ff */
[----:B----4-:R-:W-:Y:S02]  /*c610*/  MOV R72, R78 ;  /* 0x0000004e00487202 */ /* 0x010fe40000000f00 */
[----:B0-----:R-:W-:-:S02]  /*c620*/  MOV R68, 0x1f ;  /* 0x0000001f00447802 */ /* 0x001fc40000000f00 */
[----:B------:R-:W-:Y:S02]  /*c630*/  MOV R69, 0xffffffff ;  /* 0xffffffff00457802 */ /* 0x000fe40000000f00 */
[----:B-1----:R-:W-:Y:S02]  /*c640*/  MOV R70, 0xc660 ;  /* 0x0000c66000467802 */ /* 0x002fe40000000f00 */
[----:B--2---:R-:W-:Y:S05]  /*c650*/  CALL.REL.NOINC `($__internal_73_$__cuda_sm70_shflsync_idx_p) ;  /* 0x0000059000007944 */ /* 0x004fea0003c00000 */
[----:B0-----:R-:W-:Y:S01]  /*c660*/  HFMA2.MMA R71, -RZ, RZ, 0, 0 ;  /* 0x00000000ff477435 */ /* 0x001fe200000001ff */
[----:B-1----:R-:W-:Y:S02]  /*c670*/  MOV R237, R68 ;  /* 0x0000004400ed7202 */ /* 0x002fe40000000f00 */
[----:B------:R-:W-:Y:S02]  /*c680*/  MOV R72, R79 ;  /* 0x0000004f00487202 */ /* 0x000fe40000000f00 */
[----:B------:R-:W-:Y:S02]  /*c690*/  MOV R68, 0x1f ;  /* 0x0000001f00447802 */ /* 0x000fe40000000f00 */
[----:B------:R-:W-:Y:S02]  /*c6a0*/  MOV R69, 0xffffffff ;  /* 0xffffffff00457802 */ /* 0x000fe40000000f00 */
[----:B------:R-:W-:-:S02]  /*c6b0*/  MOV R70, 0xc6d0 ;  /* 0x0000c6d000467802 */ /* 0x000fc40000000f00 */
        /* <DEDUP_REMOVED lines=15> */
[----:B------:R-:W-:Y:S01]  /*c7b0*/  HFMA2.MMA R75, -RZ, RZ, 0, 5.9604644775390625e-08 ;  /* 0x00000001ff4b7435 */ /* 0x000fe200000001ff */
[----:B-1----:R-:W-:Y:S02]  /*c7c0*/  MOV R234, R68 ;  /* 0x0000004400ea7202 */ /* 0x002fe40000000f00 */
[----:B------:R-:W-:Y:S02]  /*c7d0*/  MOV R74, R78 ;  /* 0x0000004e004a7202 */ /* 0x000fe40000000f00 */
[----:B------:R-:W-:Y:S02]  /*c7e0*/  MOV R242, 0x1f ;  /* 0x0000001f00f27802 */ /* 0x000fe40000000f00 */
[----:B------:R-:W-:Y:S02]  /*c7f0*/  MOV R81, 0xffffffff ;  /* 0xffffffff00517802 */ /* 0x000fe40000000f00 */
[----:B------:R-:W-:-:S02]  /*c800*/  MOV R68, 0xc820 ;  /* 0x0000c82000447802 */ /* 0x000fc40000000f00 */
[----:B0-----:R-:W-:Y:S05]  /*c810*/  CALL.REL.NOINC `($__internal_72_$__cuda_sm70_shflsync_down) ;  /* 0x0000039000007944 */ /* 0x001fea0003c00000 */
[----:B0-----:R-:W-:Y:S01]  /*c820*/  HFMA2.MMA R75, -RZ, RZ, 0, 5.9604644775390625e-08 ;  /* 0x00000001ff4b7435 */ /* 0x001fe200000001ff */
[----:B-1----:R-:W-:-:S02]  /*c830*/  MOV R240, R242 ;  /* 0x000000f200f07202 */ /* 0x002fc40000000f00 */
[----:B------:R-:W-:Y:S02]  /*c840*/  MOV R74, R79 ;  /* 0x0000004f004a7202 */ /* 0x000fe40000000f00 */
[----:B------:R-:W-:Y:S02]  /*c850*/  MOV R242, 0x1f ;  /* 0x0000001f00f27802 */ /* 0x000fe40000000f00 */
[----:B------:R-:W-:Y:S02]  /*c860*/  MOV R81, 0xffffffff ;  /* 0xffffffff00517802 */ /* 0x000fe40000000f00 */
[----:B------:R-:W-:Y:S02]  /*c870*/  MOV R68, 0xc890 ;  /* 0x0000c89000447802 */ /* 0x000fe40000000f00 */
[----:B------:R-:W-:Y:S05]  /*c880*/  CALL.REL.NOINC `($__internal_72_$__cuda_sm70_shflsync_down) ;  /* 0x0000032000007944 */ /* 0x000fea0003c00000 */
[----:B0-----:R-:W-:Y:S01]  /*c890*/  HFMA2.MMA R75, -RZ, RZ, 0, 5.9604644775390625e-08 ;  /* 0x00000001ff4b7435 */ /* 0x001fe200000001ff */
[----:B-1----:R-:W-:Y:S02]  /*c8a0*/  MOV R241, R242 ;  /* 0x000000f200f17202 */ /* 0x002fe40000000f00 */
[----:B------:R-:W-:Y:S02]  /*c8b0*/  MOV R74, R77 ;  /* 0x0000004d004a7202 */ /* 0x000fe40000000f00 */
[----:B------:R-:W-:-:S02]  /*c8c0*/  MOV R242, 0x1f ;  /* 0x0000001f00f27802 */ /* 0x000fc40000000f00 */
[----:B------:R-:W-:Y:S02]  /*c8d0*/  MOV R81, 0xffffffff ;  /* 0xffffffff00517802 */ /* 0x000fe40000000f00 */
[----:B------:R-:W-:Y:S02]  /*c8e0*/  MOV R68, 0xc900 ;  /* 0x0000c90000447802 */ /* 0x000fe40000000f00 */
[----:B------:R-:W-:Y:S05]  /*c8f0*/  CALL.REL.NOINC `($__internal_72_$__cuda_sm70_shflsync_down) ;  /* 0x000002b000007944 */ /* 0x000fea0003c00000 */
[----:B0-----:R-:W-:Y:S01]  /*c900*/  HFMA2.MMA R75, -RZ, RZ, 0, 5.9604644775390625e-08 ;  /* 0x00000001ff4b7435 */ /* 0x001fe200000001ff */
[----:B-1----:R-:W-:Y:S02]  /*c910*/  MOV R73, R242 ;  /* 0x000000f200497202 */ /* 0x002fe40000000f00 */
[----:B------:R-:W-:Y:S02]  /*c920*/  MOV R74, R76 ;  /* 0x0000004c004a7202 */ /* 0x000fe40000000f00 */
[----:B------:R-:W-:Y:S02]  /*c930*/  MOV R242, 0x1f ;  /* 0x0000001f00f27802 */ /* 0x000fe40000000f00 */
[----:B------:R-:W-:Y:S02]  /*c940*/  MOV R81, 0xffffffff ;  /* 0xffffffff00517802 */ /* 0x000fe40000000f00 */
[----:B------:R-:W-:-:S02]  /*c950*/  MOV R68, 0xc970 ;  /* 0x0000c97000447802 */ /* 0x000fc40000000f00 */
[----:B------:R-:W-:Y:S05]  /*c960*/  CALL.REL.NOINC `($__internal_72_$__cuda_sm70_shflsync_down) ;  /* 0x0000024000007944 */ /* 0x000fea0003c00000 */
[-C--:B------:R-:W-:Y:S01]  /*c970*/  FMUL.FTZ R232, R56, R80.reuse ;  /* 0x0000005038e87220 */ /* 0x080fe20000410000 */
[----:B------:R-:W-:Y:S01]  /*c980*/  HFMA2.MMA R71, -RZ, RZ, 0, 0 ;  /* 0x00000000ff477435 */ /* 0x000fe200000001ff */
        /* <DEDUP_REMOVED lines=10> */
[----:B01----:R-:W-:Y:S05]  /*ca30*/  CALL.REL.NOINC `($__internal_73_$__cuda_sm70_shflsync_idx_p) ;  /* 0x000001b000007944 */ /* 0x003fea0003c00000 */
        /* <DEDUP_REMOVED lines=21> */
[----:B01----:R-:W-:Y:S01]  /*cb90*/  MOV R72, R68 ;  /* 0x0000004400487202 */ /* 0x003fe20000000f00 */
[----:B------:R-:W-:Y:S05]  /*cba0*/  BRA `(.L_x_3055) ;  /* 0xffff929000007947 */ /* 0x000fea000383ffff */
        .weak           $__internal_72_$__cuda_sm70_shflsync_down
        .type           $__internal_72_$__cuda_sm70_shflsync_down,@function
        .size           $__internal_72_$__cuda_sm70_shflsync_down,($__internal_73_$__cuda_sm70_shflsync_idx_p - $__internal_72_$__cuda_sm70_shflsync_down)
$__internal_72_$__cuda_sm70_shflsync_down:
[----:B------:R-:W-:Y:S01]  /*cbb0*/  HFMA2.MMA R69, -RZ, RZ, 0, 0 ;  /* 0x00000000ff457435 */ /* 0x000fe200000001ff */
[----:B------:R-:W-:Y:S04]  /*cbc0*/  WARPSYNC R81 ;  /* 0x0000005100007348 */ /* 0x000fe80003800000 */
[----:B------:R0:W1:Y:S01]  /*cbd0*/  SHFL.DOWN PT, R242, R74, R75, R242 ;  /* 0x0800004b4af27389 */ /* 0x00006200000e00f2 */
[----:B------:R-:W-:Y:S05]  /*cbe0*/  RET.REL.NODEC R68 `(_Z25selective_scan_bwd_kernelI32Selective_Scan_bwd_kernel_traitsILi128ELi16ELb1ELb1ELb0ELb0ELb0EN3c108BFloat16ENS1_7complexIfEEEEv12SSMParamsBwd) ;  /* 0xffff341044007950 */ /* 0x000fea0003c3ffff */
        .weak           $__internal_73_$__cuda_sm70_shflsync_idx_p
        .type           $__internal_73_$__cuda_sm70_shflsync_idx_p,@function
        .size           $__internal_73_$__cuda_sm70_shflsync_idx_p,($__internal_74_$__cuda_sm70_shflsync_up - $__internal_73_$__cuda_sm70_shflsync_idx_p)
$__internal_73_$__cuda_sm70_shflsync_idx_p:
[----:B------:R-:W-:Y:S01]  /*cbf0*/  HFMA2.MMA R75, -RZ, RZ, 0, 0 ;  /* 0x00000000ff4b7435 */ /* 0x000fe200000001ff */
[----:B------:R-:W-:Y:S01]  /*cc00*/  MOV R74, R70 ;  /* 0x00000046004a7202 */ /* 0x000fe20000000f00 */
[----:B------:R-:W-:Y:S04]  /*cc10*/  WARPSYNC R69 ;  /* 0x0000004500007348 */ /* 0x000fe80003800000 */
[----:B------:R0:W1:Y:S01]  /*cc20*/  SHFL.IDX PT, R68, R72, R71, R68 ;  /* 0x0000004748447389 */ /* 0x00006200000e0044 */
[----:B------:R-:W-:Y:S05]  /*cc30*/  RET.REL.NODEC R74 `(_Z25selective_scan_bwd_kernelI32Selective_Scan_bwd_kernel_traitsILi128ELi16ELb1ELb1ELb0ELb0ELb0EN3c108BFloat16ENS1_7complexIfEEEEv12SSMParamsBwd) ;  /* 0xffff33c04a007950 */ /* 0x000fea0003c3ffff */
        .weak           $__internal_74_$__cuda_sm70_shflsync_up
        .type           $__internal_74_$__cuda_sm70_shflsync_up,@function
        .size           $__internal_74_$__cuda_sm70_shflsync_up,(.L_x_14506 - $__internal_74_$__cuda_sm70_shflsync_up)
$__internal_74_$__cuda_sm70_shflsync_up:
[----:B------:R-:W-:Y:S01]  /*cc40*/  MOV R69, 0x0 ;  /* 0x0000000000457802 */ /* 0x000fe20000000f00 */
[----:B------:R-:W-:Y:S04]  /*cc50*/  WARPSYNC R71 ;  /* 0x0000004700007348 */ /* 0x000fe80003800000 */
[----:B------:R0:W1:Y:S01]  /*cc60*/  SHFL.UP PT, R71, R75, R74, R72 ;  /* 0x0400004a4b477389 */ /* 0x00006200000e0048 */
[----:B------:R-:W-:Y:S05]  /*cc70*/  RET.REL.NODEC R68 `(_Z25selective_scan_bwd_kernelI32Selective_Scan_bwd_kernel_traitsILi128ELi16ELb1ELb1ELb0ELb0ELb0EN3c108BFloat16ENS1_7complexIfEEEEv12SSMParamsBwd) ;  /* 0xffff338044007950 */ /* 0x000fea0003c3ffff */
.L_x_3056:
        /* <DEDUP_REMOVED lines=16> */
.L_x_14506:


//--------------------- .text._Z25selective_scan_bwd_kernelI32Selective_Scan_bwd_kernel_traitsILi128ELi16ELb1ELb1ELb0ELb0ELb1EN3c108BFloat16ENS1_7complexIfEEEEv12SSMParamsBwd --------------------------
	.section	.text._Z25selective_scan_bwd_kernelI32Selective_Scan_bwd_kernel_traitsILi128ELi16ELb1ELb1ELb0ELb0ELb1EN3c108BFloat16ENS1_7complexIfEEEEv12SSMParamsBwd,"ax",@progbits
	.sectioninfo	@"SHI_REGISTERS=245"
	.align	128
        .global         _Z25selective_scan_bwd_kernelI32Selective_Scan_bwd_kernel_traitsILi128ELi16ELb1ELb1ELb0ELb0ELb1EN3c108BFloat16ENS1_7complexIfEEEEv12SSMParamsBwd
        .type           _Z25selective_scan_bwd_kernelI32Selective_Scan_bwd_kernel_traitsILi128ELi16ELb1ELb1ELb0ELb0ELb1EN3c108BFloat16ENS1_7complexIfEEEEv12SSMParamsBwd,@function
        .size           _Z25selective_scan_bwd_kernelI32Selective_Scan_bwd_kernel_traitsILi128ELi16ELb1ELb1ELb0ELb0ELb1EN3c108BFloat16ENS1_7complexIfEEEEv12SSMParamsBwd,(.L_x_14509 - _Z25selective_scan_bwd_kernelI32Selective_Scan_bwd_kernel_traitsILi128ELi16ELb1ELb1ELb0ELb0ELb1EN3c108BFloat16ENS1_7complexIfEEEEv12SSMParamsBwd)
        .other          _Z25selective_scan_bwd_kernelI32Selective_Scan_bwd_kernel_traitsILi128ELi16ELb1ELb1ELb0ELb0ELb1EN3c108BFloat16ENS1_7complexIfEEEEv12SSMParamsBwd,@"STO_CUDA_ENTRY STV_DEFAULT"
_Z25selective_scan_bwd_kernelI32Selective_Scan_bwd_kernel_traitsILi128ELi16ELb1ELb1ELb0ELb0ELb1EN3c108BFloat16ENS1_7complexIfEEEEv12SSMParamsBwd:
.text._Z25selective_scan_bwd_kernelI32Selective_Scan_bwd_kernel_traitsILi128ELi16ELb1ELb1ELb0ELb0ELb1EN3c108BFloat16ENS1_7complexIfEEEEv12SSMParamsBwd:
        /* <DEDUP_REMOVED lines=44> */
[----:B------:R-:W-:Y:S02]  /*02c0*/  UISETP.NE.U32.AND UP1, UPT, URZ, UR24, UPT ;  /* 0x000000183f00728c */ /* 0x000fe4000bf25070 */
[----:B------:R-:W-:-:S02]  /*02d0*/  UIMAD UR16, UR22, UR7, UR5 ;  /* 0x00000007161072a4 */ /* 0x000fc4000f8e0205 */
[----:B------:R-:W-:Y:S02]  /*02e0*/  UISETP.NE.AND.EX UP1, UPT, URZ, UR25, UPT, UP1 ;  /* 0x000000193f00728c */ /* 0x000fe4000bf25310 */
[----:B------:R-:W-:Y:S02]  /*02f0*/  UISETP.NE.U32.AND UP2, UPT, URZ, UR28, UPT ;  /* 0x0000001c3f00728c */ /* 0x000fe4000bf45070 */
[----:B------:R-:W-:Y:S02]  /*0300*/  UIMAD UR20, UR23, UR18, URZ ;  /* 0x00000012171472a4 */ /* 0x000fe4000f8e023f */
[----:B------:R-:W-:Y:S02]  /*0310*/  UISETP.NE.AND.EX UP2, UPT, URZ, UR29, UPT, UP2 ;  /* 0x0000001d3f00728c */ /* 0x000fe4000bf45320 */
[----:B------:R-:W-:Y:S01]  /*0320*/  UIADD3 UR9, UR9, UR4, URZ ;  /* 0x0000000409097290 */ /* 0x000fe2000fffe03f */
[----:B0-----:R-:W2:Y:S01]  /*0330*/  MUFU.RCP R0, R0 ;  /* 0x0000000000007308 */ /* 0x001ea20000001000 */
[----:B------:R-:W-:-:S02]  /*0340*/  UIMAD.WIDE.U32 UR12, UR22, UR18, URZ ;  /* 0x00000012160c72a5 */ /* 0x000fc4000f8e003f */
[----:B------:R-:W-:Y:S02]  /*0350*/  UMOV UR4, URZ ;  /* 0x0000003f00047c82 */ /* 0x000fe40008000000 */
[----:B------:R-:W-:Y:S02]  /*0360*/  UIMAD UR20, UR22, UR19, UR20 ;  /* 0x00000013161472a4 */ /* 0x000fe4000f8e0214 */
[----:B------:R-:W-:Y:S02]  /*0370*/  @UP1 ULEA UR30, UP3, UR10, UR24, 0x2 ;  /* 0x000000180a1e1291 */ /* 0x000fe4000f86103f */
[----:B------:R-:W-:Y:S02]  /*0380*/  ULDC.64 UR18, c[0x0][0x190] ;  /* 0x0000640000127ab9 */ /* 0x000fe40000000a00 */
[----:B------:R-:W-:Y:S02]  /*0390*/  UIMAD.WIDE.U32 UR14, UR22, UR6, URZ ;  /* 0x00000006160e72a5 */ /* 0x000fe4000f8e003f */
[----:B------:R-:W-:-:S02]  /*03a0*/  UIMAD.WIDE.U32 UR6, UR22, UR18, URZ ;  /* 0x00000012160672a5 */ /* 0x000fc4000f8e003f */
[----:B------:R-:W-:Y:S01]  /*03b0*/  UIMAD UR18, UR23, UR18, URZ ;  /* 0x00000012171272a4 */ /* 0x000fe2000f8e023f */
[----:B--2---:R-:W-:Y:S01]  /*03c0*/  IADD3 R2, R0, 0xffffffe, RZ ;  /* 0x0ffffffe00027810 */ /* 0x004fe20007ffe0ff */
[----:B------:R-:W-:Y:S01]  /*03d0*/  @UP1 ULEA.HI.X UR31, UR10, UR25, UR11, 0x2, UP3 ;  /* 0x000000190a1f1291 */ /* 0x000fe200098f140b */
[----:B------:R-:W-:Y:S01]  /*03e0*/  IABS R0, UR10 ;  /* 0x0000000a00007c13 */ /* 0x000fe20008000000 */
[----:B------:R-:W-:Y:S02]  /*03f0*/  @UP2 ULEA UR32, UP1, UR10, UR28, 0x2 ;  /* 0x0000001c0a202291 */ /* 0x000fe4000f82103f */
[----:B------:R-:W-:Y:S01]  /*0400*/  ULDC.64 UR24, c[0x0][0x1d8] ;  /* 0x0000760000187ab9 */ /* 0x000fe20000000a00 */
[----:B------:R-:W0:Y:S01]  /*0410*/  F2I.FTZ.U32.TRUNC.NTZ R2, R2 ;  /* 0x0000000200027305 */ /* 0x000e22000021f000 */
[----:B------:R-:W1:Y:S01]  /*0420*/  R2UR UR21, R0 ;  /* 0x00000000001573c2 */ /* 0x000e6200000e0000 */
[----:B------:R-:W-:Y:S02]  /*0430*/  UIMAD UR18, UR22, UR19, UR18 ;  /* 0x00000013161272a4 */ /* 0x000fe4000f8e0212 */
[----:B------:R-:W-:-:S02]  /*0440*/  UMOV UR33, URZ ;  /* 0x0000003f00217c82 */ /* 0x000fc40008000000 */
[----:B------:R-:W-:Y:S02]  /*0450*/  @UP2 ULEA.HI.X UR33, UR10, UR29, UR11, 0x2, UP1 ;  /* 0x0000001d0a212291 */ /* 0x000fe400088f140b */
[----:B------:R-:W-:Y:S02]  /*0460*/  UIMAD UR19, UR11, UR24, URZ ;  /* 0x000000180b1372a4 */ /* 0x000fe4000f8e023f */
[----:B------:R-:W-:Y:S02]  /*0470*/  UIMAD.WIDE.U32 UR8, UR10, UR24, UR8 ;  /* 0x000000180a0872a5 */ /* 0x000fe4000f8e0008 */
[----:B------:R-:W-:Y:S02]  /*0480*/  ULDC.64 UR28, c[0x0][0x1e8] ;  /* 0x00007a00001c7ab9 */ /* 0x000fe40000000a00 */
[----:B------:R-:W-:Y:S01]  /*0490*/  UIADD3 UR15, UR15, UR16, URZ ;  /* 0x000000100f0f7290 */ /* 0x000fe2000fffe03f */
[----:B0-----:R-:W0:Y:S01]  /*04a0*/  R2UR UR5, R2 ;  /* 0x00000000020573c2 */ /* 0x001e2200000e0000 */
[----:B------:R-:W-:-:S02]  /*04b0*/  UIMAD UR16, UR11, UR28, URZ ;  /* 0x0000001c0b1072a4 */ /* 0x000fc4000f8e023f */
[----:B------:R-:W-:Y:S02]  /*04c0*/  UIMAD UR19, UR10, UR25, UR19 ;  /* 0x000000190a1372a4 */ /* 0x000fe4000f8e0213 */
[----:B------:R-:W-:Y:S02]  /*04d0*/  UIMAD UR29, UR10, UR29, UR16 ;  /* 0x0000001d0a1d72a4 */ /* 0x000fe4000f8e0210 */
[----:B------:R-:W-:Y:S02]  /*04e0*/  ULDC.64 UR36, c[0x0][0x240] ;  /* 0x0000900000247ab9 */ /* 0x000fe40000000a00 */
[----:B------:R-:W-:Y:S02]  /*04f0*/  ULDC UR38, c[0x0][0x178] ;  /* 0x00005e0000267ab9 */ /* 0x000fe40000000800 */
[----:B------:R-:W-:Y:S02]  /*0500*/  UIADD3 UR7, UR7, UR18, URZ ;  /* 0x0000001207077290 */ /* 0x000fe4000fffe03f */
[----:B0-----:R-:W-:-:S04]  /*0510*/  UIADD3 UR17, URZ, -UR5, URZ ;  /* 0x800000053f117290 */ /* 0x001fc8000fffe03f */
[----:B------:R-:W-:-:S04]  /*0520*/  UIMAD UR17, UR17, UR34, URZ ;  /* 0x00000022111172a4 */ /* 0x000fc8000f8e023f */
[----:B------:R-:W-:Y:S02]  /*0530*/  UIMAD.WIDE.U32 UR4, UR5, UR17, UR4 ;  /* 0x00000011050472a5 */ /* 0x000fe4000f8e0004 */
[----:B------:R-:W-:Y:S02]  /*0540*/  UIMAD.WIDE.U32 UR16, UR10, UR28, UR14 ;  /* 0x0000001c0a1072a5 */ /* 0x000fe4000f8e000e */
[----:B-1----:R-:W-:Y:S02]  /*0550*/  UIMAD.WIDE.U32 UR4, UR5, UR21, URZ ;  /* 0x00000015050472a5 */ /* 0x002fe4000f8e003f */
[----:B------:R-:W-:Y:S02]  /*0560*/  ULDC.64 UR14, c[0x0][0x280] ;  /* 0x0000a000000e7ab9 */ /* 0x000fe40000000a00 */
[----:B------:R-:W-:-:S03]  /*0570*/  ULDC UR28, c[0x0][0x174] ;  /* 0x00005d00001c7ab9 */ /* 0x000fc60000000800 */
        /* <DEDUP_REMOVED lines=8> */
[----:B------:R-:W-:Y:S02]  /*0600*/  USHF.R.S32.HI UR25, URZ, 0x1f, UR20 ;  /* 0x0000001f3f197899 */ /* 0x000fe40008011414 */
[----:B------:R-:W-:Y:S02]  /*0610*/  UMOV UR4, UR12 ;  /* 0x0000000c00047c82 */ /* 0x000fe40008000000 */
[----:B------:R-:W-:Y:S02]  /*0620*/  UIMAD.WIDE.U32 UR4, UR10, UR14, UR4 ;  /* 0x0000000e0a0472a5 */ /* 0x000fe4000f8e0004 */
[----:B------:R-:W-:-:S02]  /*0630*/  UIADD3 UR14, UP2, UR20, UR8, URZ ;  /* 0x00000008140e7290 */ /* 0x000fc4000ff5e03f */
        /* <DEDUP_REMOVED lines=39> */
[----:B------:R-:W-:Y:S02]  /*08b0*/  ULEA.HI.X UR20, UR20, UR7, UR18, 0x1, UP2 ;  /* 0x0000000714147291 */ /* 0x000fe400090f0c12 */
[----:B------:R-:W-:Y:S02]  /*08c0*/  ULDC.64 UR28, c[0x0][0x260] ;  /* 0x00009800001c7ab9 */ /* 0x000fe40000000a00 */
[----:B------:R-:W-:-:S02]  /*08d0*/  ULDC UR7, c[0x0][0x16c] ;  /* 0x00005b0000077ab9 */ /* 0x000fc40000000800 */
[----:B------:R-:W-:Y:S02]  /*08e0*/  @UP0 UIMAD UR6, UR6, UR7, URZ ;  /* 0x00000007060602a4 */ /* 0x000fe4000f8e023f */
[----:B------:R-:W-:Y:S02]  /*08f0*/  UMOV UR5, URZ ;  /* 0x0000003f00057c82 */ /* 0x000fe40008000000 */
[----:B------:R-:W-:Y:S02]  /*0900*/  @UP0 UMOV UR7, 0x10 ;  /* 0x0000001000070882 */ /* 0x000fe40000000000 */
[----:B------:R-:W-:-:S07]  /*0910*/  @UP0 UIMAD.WIDE UR28, UR6, UR7, UR28 ;  /* 0x00000007061c02a5 */ /* 0x000fce000f8e021c */
        /* <DEDUP_REMOVED lines=11> */
[----:B------:R-:W-:Y:S01]  /*09d0*/  UMOV UR6, URZ ;  /* 0x0000003f00067c82 */ /* 0x000fe20008000000 */
[----:B0--3--:R-:W-:-:S04]  /*09e0*/  SHF.R.S32.HI R3, RZ, 0x1f, R104 ;  /* 0x0000001fff037819 */ /* 0x009fc80000011468 */
[----:B------:R-:W-:-:S04]  /*09f0*/  LEA.HI R3, R3, R104, RZ, 0x5 ;  /* 0x0000006803037211 */ /* 0x000fc800078f28ff */
[----:B----4-:R-:W-:Y:S02]  /*0a00*/  SHF.R.S32.HI R100, RZ, 0x5, R3 ;  /* 0x00000005ff647819 */ /* 0x010fe40000011403 */
.L_x_3161:
        /* <DEDUP_REMOVED lines=11> */
[----:B------:R-:W-:-:S05]  /*0ac0*/  IMAD.WIDE R2, R99, 0x10, R2 ;  /* 0x0000001063027825 */ /* 0x000fca00078e0202 */
        /* <DEDUP_REMOVED lines=62> */
[----:B----4-:R-:W-:Y:S01]  /*0eb0*/  MOV R2, UR7 ;  /* 0x0000000700027c02 */ /* 0x010fe20008000f00 */
[----:B------:R-:W-:-:S03]  /*0ec0*/  ULDC.64 UR36, c[0x0][0x2f0] ;  /* 0x0000bc0000247ab9 */ /* 0x000fc60000000a00 */
[----:B------:R-:W-:Y:S01]  /*0ed0*/  MOV R3, UR8 ;  /* 0x0000000800037c02 */ /* 0x000fe20008000f00 */
[----:B------:R-:W-:-:S04]  /*0ee0*/  ULDC.64 UR8, c[0x0][0x2e8] ;  /* 0x0000ba0000087ab9 */ /* 0x000fc80000000a00 */
[----:B------:R-:W-:Y:S01]  /*0ef0*/  IMAD.WIDE R2, R99, 0x10, R2 ;  /* 0x0000001063027825 */ /* 0x000fe200078e0202 */
[----:B-----5:R-:W-:Y:S04]  /*0f00*/  STS.128 [R98.X16], R32 ;  /* 0x0000002062007388 */ /* 0x020fe8000000cc00 */
[----:B--2---:R-:W-:Y:S01]  /*0f10*/  STS.128 [R98.X16+0x200], R36 ;  /* 0x0002002462007388 */ /* 0x004fe2000000cc00 */
[----:B------:R-:W-:-:S06]  /*0f20*/  NOP ;  /* 0x0000000000007918 */ /* 0x000fcc0000000000 */
[----:B------:R-:W2:Y:S04]  /*0f30*/  LDS.128 R44, [R40.X16] ;  /* 0x00000000282c7984 */ /* 0x000ea8000000cc00 */
[----:B------:R-:W4:Y:S04]  /*0f40*/  LDS.128 R8, [R40.X16+0x10] ;  /* 0x0000100028087984 */ /* 0x000f28000000cc00 */
[----:B------:R-:W-:Y:S06]  /*0f50*/  BAR.SYNC.DEFER_BLOCKING 0x0 ;  /* 0x0000000000007b1d */ /* 0x000fec0000010000 */
[----:B0-----:R0:W5:Y:S04]  /*0f60*/  LDG.E.128 R12, [R2.64] ;  /* 0x0000001a020c7981 */ /* 0x001168000c1e1d00 */
[----:B------:R0:W5:Y:S01]  /*0f70*/  LDG.E.128 R16, [R2.64+0x200] ;  /* 0x0002001a02107981 */ /* 0x000162000c1e1d00 */
[----:B---3--:R-:W-:Y:S01]  /*0f80*/  PRMT R50, RZ, 0x5410, R24 ;  /* 0x00005410ff327816 */ /* 0x008fe20000000018 */
[----:B------:R-:W-:Y:S01]  /*0f90*/  UIMAD UR7, UR23, UR8, URZ ;  /* 0x00000008170772a4 */ /* 0x000fe2000f8e023f */
[----:B------:R-:W-:Y:S01]  /*0fa0*/  PRMT R51, RZ, 0x5410, R25 ;  /* 0x00005410ff337816 */ /* 0x000fe20000000019 */
[----:B------:R-:W-:Y:S01]  /*0fb0*/  UIMAD UR25, UR11, UR36, URZ ;  /* 0x000000240b1972a4 */ /* 0x000fe2000f8e023f */
[--C-:B--2---:R-:W-:Y:S01]  /*0fc0*/  PRMT R32, RZ, 0x7610, R44.reuse ;  /* 0x00007610ff207816 */ /* 0x104fe2000000002c */
[----:B------:R-:W-:Y:S01]  /*0fd0*/  UIMAD UR7, UR22, UR9, UR7 ;  /* 0x00000009160772a4 */ /* 0x000fe2000f8e0207 */
[--C-:B------:R-:W-:Y:S01]  /*0fe0*/  PRMT R34, RZ, 0x5410, R45.reuse ;  /* 0x00005410ff227816 */ /* 0x100fe2000000002d */
[----:B------:R-:W-:Y:S01]  /*0ff0*/  UIMAD.WIDE.U32 UR8, UR22, UR8, UR34 ;  /* 0x00000008160872a5 */ /* 0x000fe2000f8e0022 */
[----:B------:R-:W-:Y:S01]  /*1000*/  PRMT R36, RZ, 0x7610, R45 ;  /* 0x00007610ff247816 */ /* 0x000fe2000000002d */
[----:B------:R-:W-:Y:S01]  /*1010*/  FMUL.FTZ R33, R32, -1.4426950216293334961 ;  /* 0xbfb8aa3b20217820 */ /* 0x000fe20000410000 */
[----:B0-----:R-:W-:Y:S01]  /*1020*/  PRMT R2, RZ, 0x5410, R44 ;  /* 0x00005410ff027816 */ /* 0x001fe2000000002c */
[----:B------:R-:W-:Y:S01]  /*1030*/  FMUL.FTZ R35, R34, -1.4426950216293334961 ;  /* 0xbfb8aa3b22237820 */ /* 0x000fe20000410000 */
[--C-:B------:R-:W-:Y:S01]  /*1040*/  PRMT R38, RZ, 0x5410, R46.reuse ;  /* 0x00005410ff267816 */ /* 0x100fe2000000002e */
[----:B------:R-:W-:Y:S01]  /*1050*/  FMUL.FTZ R3, R36, -1.4426950216293334961 ;  /* 0xbfb8aa3b24037820 */ /* 0x000fe20000410000 */
[----:B------:R-:W-:Y:S01]  /*1060*/  PRMT R60, RZ, 0x7610, R46 ;  /* 0x00007610ff3c7816 */ /* 0x000fe2000000002e */
[----:B------:R-:W-:Y:S01]  /*1070*/  FMUL.FTZ R41, R2, -1.4426950216293334961 ;  /* 0xbfb8aa3b02297820 */ /* 0x000fe20000410000 */
[----:B------:R-:W0:Y:S01]  /*1080*/  MUFU.EX2 R33, R33 ;  /* 0x0000002100217308 */ /* 0x000e220000000800 */
[----:B------:R-:W-:Y:S01]  /*1090*/  FMUL.FTZ R39, R38, -1.4426950216293334961 ;  /* 0xbfb8aa3b26277820 */ /* 0x000fe20000410000 */
[--C-:B------:R-:W-:Y:S01]  /*10a0*/  PRMT R62, RZ, 0x7610, R47.reuse ;  /* 0x00007610ff3e7816 */ /* 0x100fe2000000002f */
[----:B------:R-:W-:Y:S01]  /*10b0*/  FMUL.FTZ R42, R60, -1.4426950216293334961 ;  /* 0xbfb8aa3b3c2a7820 */ /* 0x000fe20000410000 */
[--C-:B----4-:R-:W-:Y:S01]  /*10c0*/  PRMT R76, RZ, 0x7610, R8.reuse ;  /* 0x00007610ff4c7816 */ /* 0x110fe20000000008 */
[----:B------:R-:W-:Y:S01]  /*10d0*/  UIADD3 UR9, UR9, UR7, URZ ;  /* 0x0000000709097290 */ /* 0x000fe2000fffe03f */
[----:B------:R-:W-:Y:S01]  /*10e0*/  PRMT R61, RZ, 0x5410, R47 ;  /* 0x00005410ff3d7816 */ /* 0x000fe2000000002f */
[----:B------:R-:W-:Y:S01]  /*10f0*/  UIMAD UR25, UR10, UR37, UR25 ;  /* 0x000000250a1972a4 */ /* 0x000fe2000f8e0219 */
[----:B------:R-:W2:Y:S01]  /*1100*/  MUFU.EX2 R41, R41 ;  /* 0x0000002900297308 */ /* 0x000ea20000000800 */
[----:B------:R-:W-:Y:S01]  /*1110*/  PRMT R63, RZ, 0x5410, R8 ;  /* 0x00005410ff3f7816 */ /* 0x000fe20000000008 */
[----:B------:R-:W-:Y:S01]  /*1120*/  FMUL.FTZ R8, R76, -1.4426950216293334961 ;  /* 0xbfb8aa3b4c087820 */ /* 0x000fe20000410000 */
[----:B------:R-:W-:Y:S01]  /*1130*/  PRMT R53, RZ, 0x7610, R25 ;  /* 0x00007610ff357816 */ /* 0x000fe20000000019 */
[----:B------:R-:W-:Y:S01]  /*1140*/  FMUL.FTZ R43, R61, -1.4426950216293334961 ;  /* 0xbfb8aa3b3d2b7820 */ /* 0x000fe20000410000 */
[----:B------:R-:W-:Y:S01]  /*1150*/  MOV R45, c[0x0][0x16c] ;  /* 0x00005b00002d7a02 */ /* 0x000fe20000000f00 */
[----:B------:R-:W-:Y:S01]  /*1160*/  FMUL.FTZ R44, R63, -1.4426950216293334961 ;  /* 0xbfb8aa3b3f2c7820 */ /* 0x000fe20000410000 */
[--C-:B------:R-:W-:Y:S01]  /*1170*/  PRMT R66, RZ, 0x5410, R20.reuse ;  /* 0x00005410ff427816 */ /* 0x100fe20000000014 */
[----:B------:R-:W3:Y:S01]  /*1180*/  MUFU.EX2 R35, R35 ;  /* 0x0000002300237308 */ /* 0x000ee20000000800 */
[----:B0-----:R-:W-:Y:S01]  /*1190*/  FADD.FTZ R33, R33, 1 ;  /* 0x3f80000021217421 */ /* 0x001fe20000010000 */
[----:B------:R-:W-:Y:S01]  /*11a0*/  PRMT R67, RZ, 0x7610, R20 ;  /* 0x00007610ff437816 */ /* 0x000fe20000000014 */
[----:B------:R-:W-:Y:S01]  /*11b0*/  UIMAD.WIDE.U32 UR8, UR10, UR36, UR8 ;  /* 0x000000240a0872a5 */ /* 0x000fe2000f8e0008 */
[----:B------:R-:W-:-:S02]  /*11c0*/  PRMT R20, RZ, 0x5410, R21 ;  /* 0x00005410ff147816 */ /* 0x000fc40000000015 */
[----:B------:R-:W-:Y:S01]  /*11d0*/  PRMT R49, RZ, 0x7610, R24 ;  /* 0x00007610ff317816 */ /* 0x000fe20000000018 */
[----:B------:R-:W-:Y:S01]  /*11e0*/  ULDC.64 UR36, c[0x0][0x338] ;  /* 0x0000ce0000247ab9 */ /* 0x000fe20000000a00 */
[----:B------:R0:W4:Y:S01]  /*11f0*/  MUFU.EX2 R37, R3 ;  /* 0x0000000300257308 */ /* 0x0001220000000800 */
[----:B--2---:R-:W-:Y:S01]  /*1200*/  FADD.FTZ R41, R41, 1 ;  /* 0x3f80000029297421 */ /* 0x004fe20000010000 */
[--C-:B------:R-:W-:Y:S01]  /*1210*/  PRMT R52, RZ, 0x5410, R26.reuse ;  /* 0x00005410ff347816 */ /* 0x100fe2000000001a */
[----:B------:R-:W-:Y:S01]  /*1220*/  UIADD3 UR9, UR9, UR25, URZ ;  /* 0x0000001909097290 */ /* 0x000fe2000fffe03f */
[----:B------:R-:W-:Y:S01]  /*1230*/  PRMT R55, RZ, 0x7610, R26 ;  /* 0x00007610ff377816 */ /* 0x000fe2000000001a */
[----:B------:R-:W-:Y:S01]  /*1240*/  ULEA UR7, UP0, UR8, UR36, 0x1 ;  /* 0x0000002408077291 */ /* 0x000fe2000f80083f */
[----:B------:R-:W-:Y:S02]  /*1250*/  ISETP.GE.AND P1, PT, R45, 0x1, PT ;  /* 0x000000012d00780c */ /* 0x000fe40003f26270 */
[----:B------:R2:W1:Y:S01]  /*1260*/  MUFU.RCP R77, R41 ;  /* 0x00000029004d7308 */ /* 0x0004620000001000 */
[----:B---3--:R-:W-:Y:S01]  /*1270*/  FADD.FTZ R35, R35, 1 ;  /* 0x3f80000023237421 */ /* 0x008fe20000010000 */
[--C-:B------:R-:W-:Y:S01]  /*1280*/  PRMT R45, RZ, 0x5410, R29.reuse ;  /* 0x00005410ff2d7816 */ /* 0x100fe2000000001d */
[----:B0-----:R-:W-:Y:S01]  /*1290*/  FMUL.FTZ R3, R62, -1.4426950216293334961 ;  /* 0xbfb8aa3b3e037820 */ /* 0x001fe20000410000 */
[----:B------:R-:W-:Y:S01]  /*12a0*/  PRMT R46, RZ, 0x7610, R29 ;  /* 0x00007610ff2e7816 */ /* 0x000fe2000000001d */
[----:B------:R-:W-:Y:S01]  /*12b0*/  ULEA.HI.X UR8, UR8, UR37, UR9, 0x1, UP0 ;  /* 0x0000002508087291 */ /* 0x000fe200080f0c09 */
[----:B------:R-:W-:-:S02]  /*12c0*/  PRMT R29, RZ, 0x5410, R22 ;  /* 0x00005410ff1d7816 */ /* 0x000fc40000000016 */
[----:B------:R-:W0:Y:S01]  /*12d0*/  MUFU.EX2 R39, R39 ;  /* 0x0000002700277308 */ /* 0x000e220000000800 */
[----:B----4-:R-:W-:Y:S01]  /*12e0*/  FADD.FTZ R37, R37, 1 ;  /* 0x3f80000025257421 */ /* 0x010fe20000010000 */
[----:B--2---:R-:W-:Y:S02]  /*12f0*/  PRMT R41, RZ, 0x5410, R31 ;  /* 0x00005410ff297816 */ /* 0x004fe4000000001f */
[--C-:B------:R-:W-:Y:S02]  /*1300*/  PRMT R47, RZ, 0x5410, R28.reuse ;  /* 0x00005410ff2f7816 */ /* 0x100fe4000000001c */
[----:B------:R-:W-:Y:S02]  /*1310*/  PRMT R48, RZ, 0x7610, R28 ;  /* 0x00007610ff307816 */ /* 0x000fe4000000001c */
[----:B------:R-:W2:Y:S01]  /*1320*/  MUFU.RCP R79, R33 ;  /* 0x00000021004f7308 */ /* 0x000ea20000001000 */
[----:B-1----:R-:W-:Y:S01]  /*1330*/  FMUL.FTZ R25, R2, R77 ;  /* 0x0000004d02197220 */ /* 0x002fe20000410000 */
[----:B------:R-:W-:-:S02]  /*1340*/  PRMT R54, RZ, 0x5410, R27 ;  /* 0x00005410ff367816 */ /* 0x000fc4000000001b */
[----:B------:R-:W-:Y:S02]  /*1350*/  PRMT R65, RZ, 0x7610, R27 ;  /* 0x00007610ff417816 */ /* 0x000fe4000000001b */
[--C-:B------:R-:W-:Y:S02]  /*1360*/  PRMT R27, RZ, 0x5410, R23.reuse ;  /* 0x00005410ff1b7816 */ /* 0x100fe40000000017 */
[----:B------:R-:W1:Y:S01]  /*1370*/  MUFU.RCP R81, R35 ;  /* 0x0000002300517308 */ /* 0x000e620000001000 */
[----:B0-----:R-:W-:Y:S01]  /*1380*/  FADD.FTZ R39, R39, 1 ;  /* 0x3f80000027277421 */ /* 0x001fe20000010000 */
[----:B------:R-:W-:Y:S02]  /*1390*/  PRMT R24, RZ, 0x7610, R23 ;  /* 0x00007610ff187816 */ /* 0x000fe40000000017 */
[----:B------:R-:W-:Y:S02]  /*13a0*/  PRMT R80, RZ, 0x5410, R9 ;  /* 0x00005410ff507816 */ /* 0x000fe40000000009 */
[----:B------:R-:W-:-:S02]  /*13b0*/  PRMT R108, RZ, 0x5410, R10 ;  /* 0x00005410ff6c7816 */ /* 0x000fc4000000000a */
[----:B------:R0:W-:Y:S01]  /*13c0*/  MUFU.EX2 R56, R42 ;  /* 0x0000002a00387308 */ /* 0x0001e20000000800 */
[C---:B--2---:R-:W-:Y:S01]  /*13d0*/  FMUL.FTZ R26, R32.reuse, R79 ;  /* 0x0000004f201a7220 */ /* 0x044fe20000410000 */
[----:B------:R-:W-:Y:S01]  /*13e0*/  PRMT R110, RZ, 0x7610, R10 ;  /* 0x00007610ff6e7816 */ /* 0x000fe2000000000a */
[----:B------:R-:W-:Y:S01]  /*13f0*/  FADD.FTZ R23, -R79, 1 ;  /* 0x3f8000004f177421 */ /* 0x000fe20000010100 */
[----:B------:R-:W-:Y:S02]  /*1400*/  PRMT R10, RZ, 0x5410, R68 ;  /* 0x00005410ff0a7816 */ /* 0x000fe40000000044 */
[----:B------:R-:W-:Y:S01]  /*1410*/  PRMT R107, RZ, 0x7610, R9 ;  /* 0x00007610ff6b7816 */ /* 0x000fe20000000009 */
[----:B------:R-:W-:Y:S01]  /*1420*/  FFMA.FTZ R23, R32, R23, 1 ;  /* 0x3f80000020177423 */ /* 0x000fe20000010017 */
[----:B------:R2:W-:Y:S01]  /*1430*/  MUFU.EX2 R59, R3 ;  /* 0x00000003003b7308 */ /* 0x0005e20000000800 */
[----:B0-----:R-:W-:Y:S01]  /*1440*/  PRMT R42, RZ, 0x7610, R31 ;  /* 0x00007610ff2a7816 */ /* 0x001fe2000000001f */
[----:B-1----:R-:W-:Y:S01]  /*1450*/  FADD.FTZ R33, -R81, 1 ;  /* 0x3f80000051217421 */ /* 0x002fe20000010100 */
[----:B------:R-:W-:Y:S01]  /*1460*/  PRMT R31, RZ, 0x7610, R21 ;  /* 0x00007610ff1f7816 */ /* 0x000fe20000000015 */
[C---:B------:R-:W-:Y:S01]  /*1470*/  FMUL.FTZ R28, R34.reuse, R81 ;  /* 0x00000051221c7220 */ /* 0x040fe20000410000 */
[--C-:B------:R-:W-:Y:S01]  /*1480*/  PRMT R112, RZ, 0x5410, R11.reuse ;  /* 0x00005410ff707816 */ /* 0x100fe2000000000b */
[----:B------:R-:W-:Y:S01]  /*1490*/  FFMA.FTZ R83, R34, R33, 1 ;  /* 0x3f80000022537423 */ /* 0x000fe20000010021 */
[----:B------:R-:W-:Y:S01]  /*14a0*/  PRMT R114, RZ, 0x7610, R11 ;  /* 0x00007610ff727816 */ /* 0x000fe2000000000b */
[----:B------:R-:W0:Y:S01]  /*14b0*/  MUFU.RCP R85, R37 ;  /* 0x0000002500557308 */ /* 0x000e220000001000 */
[----:B--2---:R-:W-:Y:S01]  /*14c0*/  FADD.FTZ R3, -R77, 1 ;  /* 0x3f8000004d037421 */ /* 0x004fe20000010100 */
[----:B------:R-:W-:-:S03]  /*14d0*/  ISETP.NE.U32.AND P0, PT, RZ, c[0x0][0x270], PT ;  /* 0x00009c00ff007a0c */ /* 0x000fc60003f05070 */
[----:B------:R-:W-:Y:S01]  /*14e0*/  FFMA.FTZ R21, R2, R3, 1 ;  /* 0x3f80000002157423 */ /* 0x000fe20000010003 */
[----:B------:R-:W-:Y:S01]  /*14f0*/  ISETP.NE.AND.EX P0, PT, RZ, c[0x0][0x274], PT, P0 ;  /* 0x00009d00ff007a0c */ /* 0x000fe20003f05300 */
[----:B------:R-:W-:Y:S01]  /*1500*/  FMUL.FTZ R3, R50, R25 ;  /* 0x0000001932037220 */ /* 0x000fe20000410000 */
[----:B------:R1:W2:Y:S01]  /*1510*/  MUFU.EX2 R78, R8 ;  /* 0x00000008004e7308 */ /* 0x0002a20000000800 */
[----:B------:R-:W-:-:S07]  /*1520*/  FMUL.FTZ R2, R49, R26 ;  /* 0x0000001a31027220 */ /* 0x000fce0000410000 */
[----:B------:R3:W4:Y:S01]  /*1530*/  MUFU.EX2 R57, R43 ;  /* 0x0000002b00397308 */ /* 0x0007220000000800 */
[----:B-1----:R-:W-:Y:S01]  /*1540*/  PRMT R8, RZ, 0x5410, R72 ;  /* 0x00005410ff087816 */ /* 0x002fe20000000048 */
[----:B0-----:R-:W-:Y:S02]  /*1550*/  FADD.FTZ R33, -R85, 1 ;  /* 0x3f80000055217421 */ /* 0x001fe40000010100 */
[----:B------:R-:W-:Y:S02]  /*1560*/  FMUL.FTZ R32, R36, R85 ;  /* 0x0000005524207220 */ /* 0x000fe40000410000 */
[----:B------:R-:W-:Y:S02]  /*1570*/  FFMA.FTZ R35, R3, R8, R106 ;  /* 0x0000000803237223 */ /* 0x000fe4000001006a */
[----:B------:R0:W1:Y:S01]  /*1580*/  MUFU.EX2 R64, R44 ;  /* 0x0000002c00407308 */ /* 0x0000620000000800 */
[----:B---3--:R-:W-:Y:S01]  /*1590*/  PRMT R43, RZ, 0x5410, R30 ;  /* 0x00005410ff2b7816 */ /* 0x008fe2000000001e */
[----:B------:R-:W-:-:S02]  /*15a0*/  FADD.FTZ R8, R56, 1 ;  /* 0x3f80000038087421 */ /* 0x000fc40000010000 */
[----:B------:R-:W-:Y:S02]  /*15b0*/  FMUL.FTZ R56, R51, R28 ;  /* 0x0000001c33387220 */ /* 0x000fe40000410000 */
[----:B--2---:R-:W-:Y:S02]  /*15c0*/  FADD.FTZ R78, R78, 1 ;  /* 0x3f8000004e4e7421 */ /* 0x004fe40000010000 */
[----:B------:R-:W2:Y:S01]  /*15d0*/  MUFU.RCP R87, R39 ;  /* 0x0000002700577308 */ /* 0x000ea20000001000 */
[----:B0-----:R-:W-:Y:S01]  /*15e0*/  PRMT R44, RZ, 0x7610, R30 ;  /* 0x00007610ff2c7816 */ /* 0x001fe2000000001e */
[----:B----4-:R-:W-:Y:S01]  /*15f0*/  FADD.FTZ R37, R57, 1 ;  /* 0x3f80000039257421 */ /* 0x010fe20000010000 */
[----:B------:R-:W-:Y:S01]  /*1600*/  PRMT R30, RZ, 0x7610, R22 ;  /* 0x00007610ff1e7816 */ /* 0x000fe20000000016 */
[----:B------:R-:W-:Y:S01]  /*1610*/  FMUL.FTZ R57, R53, R32 ;  /* 0x0000002035397220 */ /* 0x000fe20000410000 */
[----:B------:R-:W-:-:S03]  /*1620*/  PRMT R22, RZ, 0x7610, R72 ;  /* 0x00007610ff167816 */ /* 0x000fc60000000048 */
[----:B------:R0:W3:Y:S01]  /*1630*/  MUFU.RCP R91, R8 ;  /* 0x00000008005b7308 */ /* 0x0000e20000001000 */
[----:B-1----:R-:W-:Y:S02]  /*1640*/  FADD.FTZ R64, R64, 1 ;  /* 0x3f80000040407421 */ /* 0x002fe40000010000 */
[----:B------:R-:W-:Y:S01]  /*1650*/  FFMA.FTZ R35, R2, R22, R35 ;  /* 0x0000001602237223 */ /* 0x000fe20000010023 */
[----:B------:R-:W-:-:S04]  /*1660*/  PRMT R22, RZ, 0x5410, R73 ;  /* 0x00005410ff167816 */ /* 0x000fc80000000049 */
[----:B------:R-:W1:Y:S01]  /*1670*/  MUFU.RCP R90, R37 ;  /* 0x00000025005a7308 */ /* 0x000e620000001000 */
[----:B------:R-:W-:Y:S01]  /*1680*/  FFMA.FTZ R34, R56, R22, R35 ;  /* 0x0000001638227223 */ /* 0x000fe20000010023 */
[----:B------:R-:W-:Y:S01]  /*1690*/  PRMT R35, RZ, 0x7610, R73 ;  /* 0x00007610ff237816 */ /* 0x000fe20000000049 */
[----:B------:R-:W-:Y:S01]  /*16a0*/  FFMA.FTZ R22, R36, R33, 1 ;  /* 0x3f80000024167423 */ /* 0x000fe20000010021 */
[----:B------:R-:W-:Y:S01]  /*16b0*/  PRMT R36, RZ, 0x5410, R74 ;  /* 0x00005410ff247816 */ /* 0x000fe2000000004a */
[----:B--2---:R-:W-:Y:S02]  /*16c0*/  FADD.FTZ R33, -R87, 1 ;  /* 0x3f80000057217421 */ /* 0x004fe40000010100 */
[----:B------:R-:W-:Y:S01]  /*16d0*/  FFMA.FTZ R39, R57, R35, R34 ;  /* 0x0000002339277223 */ /* 0x000fe20000010022 */
[----:B------:R-:W-:Y:S01]  /*16e0*/  MUFU.RCP R102, R64 ;  /* 0x0000004000667308 */ /* 0x000fe20000001000 */
[C---:B------:R-:W-:Y:S02]  /*16f0*/  FFMA.FTZ R89, R38.reuse, R33, 1 ;  /* 0x3f80000026597423 */ /* 0x040fe40000010021 */
[----:B------:R-:W-:-:S02]  /*1700*/  FMUL.FTZ R33, R38, R87 ;  /* 0x0000005726217220 */ /* 0x000fc40000410000 */
[----:B0-----:R-:W-:Y:S02]  /*1710*/  FMUL.FTZ R8, R80, -1.4426950216293334961 ;  /* 0xbfb8aa3b50087820 */ /* 0x001fe40000410000 */
[----:B------:R-:W-:Y:S01]  /*1720*/  FMUL.FTZ R58, R52, R33 ;  /* 0x00000021343a7220 */ /* 0x000fe20000410000 */
[----:B------:R-:W0:Y:S01]  /*1730*/  MUFU.RCP R95, R78 ;  /* 0x0000004e005f7308 */ /* 0x000e220000001000 */
[----:B---3--:R-:W-:Y:S02]  /*1740*/  FMUL.FTZ R34, R60, R91 ;  /* 0x0000005b3c227220 */ /* 0x008fe40000410000 */
[----:B------:R-:W-:Y:S02]  /*1750*/  FFMA.FTZ R82, R58, R36, R39 ;  /* 0x000000243a527223 */ /* 0x000fe40000010027 */
[----:B------:R-:W-:Y:S02]  /*1760*/  FADD.FTZ R36, R59, 1 ;  /* 0x3f8000003b247421 */ /* 0x000fe40000010000 */
[----:B------:R-:W-:Y:S01]  /*1770*/  FADD.FTZ R35, -R91, 1 ;  /* 0x3f8000005b237421 */ /* 0x000fe20000010100 */
[----:B------:R2:W3:Y:S01]  /*1780*/  MUFU.EX2 R38, R8 ;  /* 0x0000000800267308 */ /* 0x0004e20000000800 */
[----:B------:R-:W-:-:S02]  /*1790*/  FMUL.FTZ R59, R55, R34 ;  /* 0x00000022373b7220 */ /* 0x000fc40000410000 */
[----:B------:R-:W-:Y:S02]  /*17a0*/  FFMA.FTZ R88, R60, R35, 1 ;  /* 0x3f8000003c587423 */ /* 0x000fe40000010023 */
[----:B-1----:R-:W-:-:S03]  /*17b0*/  FMUL.FTZ R35, R61, R90 ;  /* 0x0000005a3d237220 */ /* 0x002fc60000410000 */
[----:B------:R-:W1:Y:S01]  /*17c0*/  MUFU.RCP R93, R36 ;  /* 0x00000024005d7308 */ /* 0x000e620000001000 */
[----:B--2---:R-:W-:Y:S01]  /*17d0*/  PRMT R8, RZ, 0x7610, R74 ;  /* 0x00007610ff087816 */ /* 0x004fe2000000004a */
[----:B------:R-:W-:Y:S02]  /*17e0*/  FMUL.FTZ R60, R54, R35 ;  /* 0x00000023363c7220 */ /* 0x000fe40000410000 */
[----:B0-----:R-:W-:Y:S02]  /*17f0*/  FADD.FTZ R9, -R95, 1 ;  /* 0x3f8000005f097421 */ /* 0x001fe40000010100 */
[----:B------:R-:W-:Y:S02]  /*1800*/  FFMA.FTZ R37, R59, R8, R82 ;  /* 0x000000083b257223 */ /* 0x000fe40000010052 */
[----:B------:R-:W-:Y:S02]  /*1810*/  FADD.FTZ R8, -R90, 1 ;  /* 0x3f8000005a087421 */ /* 0x000fe40000010100 */
[----:B---3--:R-:W-:-:S02]  /*1820*/  FADD.FTZ R38, R38, 1 ;  /* 0x3f80000026267421 */ /* 0x008fc40000010000 */
[----:B------:R-:W-:Y:S01]  /*1830*/  FFMA.FTZ R94, R61, R8, 1 ;  /* 0x3f8000003d5e7423 */ /* 0x000fe20000010008 */
[----:B------:R-:W-:Y:S01]  /*1840*/  PRMT R8, RZ, 0x7610, R75 ;  /* 0x00007610ff087816 */ /* 0x000fe2000000004b */
[----:B------:R0:W2:Y:S01]  /*1850*/  MUFU.RCP R97, R38 ;  /* 0x0000002600617308 */ /* 0x0000a20000001000 */
[----:B-1----:R-:W-:-:S04]  /*1860*/  FMUL.FTZ R36, R62, R93 ;  /* 0x0000005d3e247220 */ /* 0x002fc80000410000 */
[----:B------:R-:W-:Y:S02]  /*1870*/  FMUL.FTZ R61, R65, R36 ;  /* 0x00000024413d7220 */ /* 0x000fe40000410000 */
[----:B0-----:R-:W-:-:S04]  /*1880*/  FMUL.FTZ R38, R76, R95 ;  /* 0x0000005f4c267220 */ /* 0x001fc80000410000 */
[----:B------:R-:W-:Y:S01]  /*1890*/  FMUL.FTZ R64, R67, R38 ;  /* 0x0000002643407220 */ /* 0x000fe20000410000 */
[----:B-----5:R-:W-:Y:S04]  /*18a0*/  STS.128 [R98.X16], R12 ;  /* 0x0000000c62007388 */ /* 0x020fe8000000cc00 */
[----:B------:R0:W-:Y:S01]  /*18b0*/  STS.128 [R98.X16+0x200], R16 ;  /* 0x0002001062007388 */ /* 0x0001e2000000cc00 */
[----:B------:R-:W-:-:S06]  /*18c0*/  NOP ;  /* 0x0000000000007918 */ /* 0x000fcc0000000000 */
[----:B------:R-:W1:Y:S01]  /*18d0*/  LDS.128 R12, [R40.X16] ;  /* 0x00000000280c7984 */ /* 0x000e62000000cc00 */
[----:B0-----:R-:W-:Y:S01]  /*18e0*/  PRMT R16, RZ, 0x5410, R75 ;  /* 0x00005410ff107816 */ /* 0x001fe2000000004b */
[----:B------:R-:W-:Y:S02]  /*18f0*/  FADD.FTZ R17, -R93, 1 ;  /* 0x3f8000005d117421 */ /* 0x000fe40000010100 */
[----:B------:R-:W-:Y:S02]  /*1900*/  FFMA.FTZ R19, R76, R9, 1 ;  /* 0x3f8000004c137423 */ /* 0x000fe40000010009 */
[----:B------:R-:W-:Y:S02]  /*1910*/  FFMA.FTZ R16, R60, R16, R37 ;  /* 0x000000103c107223 */ /* 0x000fe40000010025 */
[----:B------:R-:W-:Y:S02]  /*1920*/  FMUL.FTZ R37, R63, R102 ;  /* 0x000000663f257220 */ /* 0x000fe40000410000 */
[----:B------:R-:W-:-:S02]  /*1930*/  FFMA.FTZ R39, R61, R8, R16 ;  /* 0x000000083d277223 */ /* 0x000fc40000010010 */
[----:B------:R-:W-:Y:S02]  /*1940*/  FADD.FTZ R8, -R102, 1 ;  /* 0x3f80000066087421 */ /* 0x000fe40000010100 */
[----:B------:R-:W-:Y:S02]  /*1950*/  FFMA.FTZ R96, R62, R17, 1 ;  /* 0x3f8000003e607423 */ /* 0x000fe40000010011 */
[----:B------:R-:W-:Y:S02]  /*1960*/  FFMA.FTZ R106, R63, R8, 1 ;  /* 0x3f8000003f6a7423 */ /* 0x000fe40000010008 */
[----:B------:R-:W-:Y:S02]  /*1970*/  FMUL.FTZ R8, R108, -1.4426950216293334961 ;  /* 0xbfb8aa3b6c087820 */ /* 0x000fe40000410000 */
[----:B------:R-:W-:Y:S02]  /*1980*/  FMUL.FTZ R62, R66, R37 ;  /* 0x00000025423e7220 */ /* 0x000fe40000410000 */
[----:B------:R0:W3:Y:S01]  /*1990*/  MUFU.EX2 R109, R8 ;  /* 0x00000008006d7308 */ /* 0x0000e20000000800 */
[----:B--2---:R-:W-:-:S02]  /*19a0*/  FADD.FTZ R9, -R97, 1 ;  /* 0x3f80000061097421 */ /* 0x004fc40000010100 */
[----:B------:R-:W-:Y:S02]  /*19b0*/  FFMA.FTZ R11, R62, R10, R39 ;  /* 0x0000000a3e0b7223 */ /* 0x000fe40000010027 */
[C---:B------:R-:W-:Y:S02]  /*19c0*/  FMUL.FTZ R39, R80.reuse, R97 ;  /* 0x0000006150277220 */ /* 0x040fe40000410000 */
[----:B------:R-:W-:Y:S01]  /*19d0*/  FFMA.FTZ R103, R80, R9, 1 ;  /* 0x3f80000050677423 */ /* 0x000fe20000010009 */
[----:B0-----:R-:W-:Y:S01]  /*19e0*/  PRMT R8, RZ, 0x7610, R68 ;  /* 0x00007610ff087816 */ /* 0x001fe20000000044 */
[----:B------:R-:W-:Y:S01]  /*19f0*/  FMUL.FTZ R63, R20, R39 ;  /* 0x00000027143f7220 */ /* 0x000fe20000410000 */
[--C-:B-1----:R-:W-:Y:S01]  /*1a00*/  PRMT R76, RZ, 0x5410, R12.reuse ;  /* 0x00005410ff4c7816 */ /* 0x102fe2000000000c */
[----:B------:R-:W-:Y:S01]  /*1a10*/  FMUL.FTZ R16, R107, -1.4426950216293334961 ;  /* 0xbfb8aa3b6b107820 */ /* 0x000fe20000410000 */
[----:B------:R-:W-:Y:S01]  /*1a20*/  PRMT R78, RZ, 0x7610, R12 ;  /* 0x00007610ff4e7816 */ /* 0x000fe2000000000c */
[----:B------:R-:W-:Y:S01]  /*1a30*/  FFMA.FTZ R10, R64, R8, R11 ;  /* 0x00000008400a7223 */ /* 0x000fe2000001000b */
[----:B------:R-:W-:Y:S01]  /*1a40*/  PRMT R8, RZ, 0x5410, R69 ;  /* 0x00005410ff087816 */ /* 0x000fe20000000045 */
[----:B------:R0:W1:Y:S01]  /*1a50*/  MUFU.EX2 R17, R16 ;  /* 0x0000001000117308 */ /* 0x0000620000000800 */
[----:B------:R-:W-:Y:S01]  /*1a60*/  FMUL.FTZ R50, R50, R76 ;  /* 0x0000004c32327220 */ /* 0x000fe20000410000 */
[----:B------:R-:W-:Y:S01]  /*1a70*/  PRMT R82, RZ, 0x7610, R13 ;  /* 0x00007610ff527816 */ /* 0x000fe2000000000d */
[----:B------:R-:W-:Y:S01]  /*1a80*/  FMUL.FTZ R18, R112, -1.4426950216293334961 ;  /* 0xbfb8aa3b70127820 */ /* 0x000fe20000410000 */
[--C-:B------:R-:W-:Y:S01]  /*1a90*/  PRMT R92, RZ, 0x5410, R15.reuse ;  /* 0x00005410ff5c7816 */ /* 0x100fe2000000000f */
[----:B------:R-:W-:Y:S01]  /*1aa0*/  FFMA.FTZ R116, R63, R8, R10 ;  /* 0x000000083f747223 */ /* 0x000fe2000001000a */
[--C-:B------:R-:W-:Y:S01]  /*1ab0*/  PRMT R84, RZ, 0x5410, R14.reuse ;  /* 0x00005410ff547816 */ /* 0x100fe2000000000e */
[----:B------:R2:W4:Y:S01]  /*1ac0*/  LDS.128 R8, [R40.X16+0x10] ;  /* 0x0000100028087984 */ /* 0x000522000000cc00 */
[----:B------:R-:W-:Y:S01]  /*1ad0*/  FMUL.FTZ R12, R49, R78 ;  /* 0x0000004e310c7220 */ /* 0x000fe20000410000 */
[----:B------:R5:W2:Y:S01]  /*1ae0*/  MUFU.EX2 R113, R18 ;  /* 0x0000001200717308 */ /* 0x000aa20000000800 */
[----:B0-----:R-:W-:Y:S01]  /*1af0*/  FMUL.FTZ R16, R110, -1.4426950216293334961 ;  /* 0xbfb8aa3b6e107820 */ /* 0x001fe20000410000 */
[----:B------:R-:W-:Y:S01]  /*1b00*/  PRMT R49, RZ, 0x7610, R15 ;  /* 0x00007610ff317816 */ /* 0x000fe2000000000f */
[----:B------:R-:W-:Y:S01]  /*1b10*/  FMUL.FTZ R50, R77, R50 ;  /* 0x000000324d327220 */ /* 0x000fe20000410000 */
[----:B------:R-:W-:Y:S01]  /*1b20*/  PRMT R80, RZ, 0x5410, R13 ;  /* 0x00005410ff507816 */ /* 0x000fe2000000000d */
[----:B------:R-:W-:Y:S01]  /*1b30*/  FMUL.FTZ R77, R114, -1.4426950216293334961 ;  /* 0xbfb8aa3b724d7820 */ /* 0x000fe20000410000 */
[----:B------:R-:W-:Y:S01]  /*1b40*/  PRMT R86, RZ, 0x7610, R14 ;  /* 0x00007610ff567816 */ /* 0x000fe2000000000e */
[----:B------:R-:W-:Y:S01]  /*1b50*/  FMUL.FTZ R12, R79, R12 ;  /* 0x0000000c4f0c7220 */ /* 0x000fe20000410000 */
[----:B------:R0:W2:Y:S01]  /*1b60*/  MUFU.EX2 R111, R16 ;  /* 0x00000010006f7308 */ /* 0x0000a20000000800 */
[----:B---3--:R-:W-:-:S02]  /*1b70*/  FADD.FTZ R109, R109, 1 ;  /* 0x3f8000006d6d7421 */ /* 0x008fc40000010000 */
[----:B-1----:R-:W-:Y:S02]  /*1b80*/  FADD.FTZ R15, R17, 1 ;  /* 0x3f800000110f7421 */ /* 0x002fe40000010000 */
[----:B------:R-:W-:Y:S02]  /*1b90*/  FMUL.FTZ R52, R52, R84 ;  /* 0x0000005434347220 */ /* 0x000fe40000410000 */
[----:B-----5:R-:W-:Y:S01]  /*1ba0*/  FMUL.FTZ R18, R65, R49 ;  /* 0x0000003141127220 */ /* 0x020fe20000410000 */
[----:B------:R-:W1:Y:S01]  /*1bb0*/  MUFU.EX2 R79, R77 ;  /* 0x0000004d004f7308 */ /* 0x000e620000000800 */
[----:B0-----:R-:W-:Y:S02]  /*1bc0*/  FMUL.FTZ R16, R53, R82 ;  /* 0x0000005235107220 */ /* 0x001fe40000410000 */
[----:B--2---:R-:W-:Y:S02]  /*1bd0*/  FADD.FTZ R113, R113, 1 ;  /* 0x3f80000071717421 */ /* 0x004fe40000010000 */
[----:B------:R-:W-:-:S02]  /*1be0*/  FMUL.FTZ R85, R85, R16 ;  /* 0x0000001055557220 */ /* 0x000fc40000410000 */
[----:B------:R-:W-:Y:S01]  /*1bf0*/  FMUL.FTZ R52, R87, R52 ;  /* 0x0000003457347220 */ /* 0x000fe20000410000 */
[----:B------:R-:W0:Y:S01]  /*1c00*/  MUFU.RCP R40, R15 ;  /* 0x0000000f00287308 */ /* 0x000e220000001000 */
[----:B------:R-:W-:Y:S02]  /*1c10*/  FADD.FTZ R111, R111, 1 ;  /* 0x3f8000006f6f7421 */ /* 0x000fe40000010000 */
[----:B------:R-:W-:Y:S02]  /*1c20*/  FMUL.FTZ R17, R85, R22 ;  /* 0x0000001655117220 */ /* 0x000fe40000410000 */
[----:B------:R-:W-:Y:S02]  /*1c30*/  FMUL.FTZ R93, R93, R18 ;  /* 0x000000125d5d7220 */ /* 0x000fe40000410000 */
[----:B------:R-:W-:Y:S01]  /*1c40*/  FMUL.FTZ R14, R51, R80 ;  /* 0x00000050330e7220 */ /* 0x000fe20000410000 */
[----:B------:R-:W2:Y:S01]  /*1c50*/  MUFU.RCP R109, R109 ;  /* 0x0000006d006d7308 */ /* 0x000ea20000001000 */
[----:B-1----:R-:W-:-:S02]  /*1c60*/  FADD.FTZ R79, R79, 1 ;  /* 0x3f8000004f4f7421 */ /* 0x002fc40000010000 */
[----:B------:R-:W-:Y:S02]  /*1c70*/  FMUL.FTZ R16, R55, R86 ;  /* 0x0000005637107220 */ /* 0x000fe40000410000 */
[----:B------:R-:W-:Y:S01]  /*1c80*/  FMUL.FTZ R18, R52, R89 ;  /* 0x0000005934127220 */ /* 0x000fe20000410000 */
[--C-:B----4-:R-:W-:Y:S01]  /*1c90*/  PRMT R52, RZ, 0x5410, R9.reuse ;  /* 0x00005410ff347816 */ /* 0x110fe20000000009 */
[----:B------:R-:W-:Y:S01]  /*1ca0*/  FMUL.FTZ R14, R81, R14 ;  /* 0x0000000e510e7220 */ /* 0x000fe20000410000 */
[----:B------:R-:W1:Y:S01]  /*1cb0*/  MUFU.RCP R111, R111 ;  /* 0x0000006f006f7308 */ /* 0x000e620000001000 */
[----:B------:R-:W-:Y:S01]  /*1cc0*/  PRMT R53, RZ, 0x7610, R9 ;  /* 0x00007610ff357816 */ /* 0x000fe20000000009 */
[----:B------:R-:W-:Y:S01]  /*1cd0*/  FMUL.FTZ R23, R12, R23 ;  /* 0x000000170c177220 */ /* 0x000fe20000410000 */
[--C-:B------:R-:W-:Y:S01]  /*1ce0*/  PRMT R55, RZ, 0x5410, R10.reuse ;  /* 0x00005410ff377816 */ /* 0x100fe2000000000a */
[----:B------:R-:W-:Y:S01]  /*1cf0*/  FMUL.FTZ R20, R20, R52 ;  /* 0x0000003414147220 */ /* 0x000fe20000410000 */
[----:B------:R-:W-:Y:S01]  /*1d00*/  PRMT R77, RZ, 0x7610, R10 ;  /* 0x00007610ff4d7816 */ /* 0x000fe2000000000a */
[----:B0-----:R-:W-:Y:S01]  /*1d10*/  FADD.FTZ R10, -R40, 1 ;  /* 0x3f800000280a7421 */ /* 0x001fe20000010100 */
[--C-:B------:R-:W-:Y:S01]  /*1d20*/  PRMT R81, RZ, 0x5410, R11.reuse ;  /* 0x00005410ff517816 */ /* 0x100fe2000000000b */
[----:B------:R-:W0:Y:S01]  /*1d30*/  MUFU.RCP R113, R113 ;  /* 0x0000007100717308 */ /* 0x000e220000001000 */
[----:B------:R-:W-:Y:S01]  /*1d40*/  PRMT R87, RZ, 0x7610, R11 ;  /* 0x00007610ff577816 */ /* 0x000fe2000000000b */
[----:B------:R-:W-:Y:S01]  /*1d50*/  FMUL.FTZ R11, R31, R53 ;  /* 0x000000351f0b7220 */ /* 0x000fe20000410000 */
[----:B------:R-:W-:Y:S01]  /*1d60*/  PRMT R51, RZ, 0x7610, R8 ;  /* 0x00007610ff337816 */ /* 0x000fe20000000008 */
[----:B--2---:R-:W-:-:S02]  /*1d70*/  FADD.FTZ R15, -R109, 1 ;  /* 0x3f8000006d0f7421 */ /* 0x004fc40000010100 */
[----:B------:R-:W-:Y:S02]  /*1d80*/  FMUL.FTZ R12, R29, R55 ;  /* 0x000000371d0c7220 */ /* 0x000fe40000410000 */
[----:B------:R-:W2:Y:S01]  /*1d90*/  MUFU.RCP R85, R79 ;  /* 0x0000004f00557308 */ /* 0x000ea20000001000 */
[----:B------:R-:W-:Y:S02]  /*1da0*/  FMUL.FTZ R91, R91, R16 ;  /* 0x000000105b5b7220 */ /* 0x000fe40000410000 */
[----:B------:R-:W-:Y:S01]  /*1db0*/  FMUL.FTZ R16, R50, R21 ;  /* 0x0000001532107220 */ /* 0x000fe20000410000 */
[----:B------:R-:W-:Y:S01]  /*1dc0*/  PRMT R50, RZ, 0x5410, R8 ;  /* 0x00005410ff327816 */ /* 0x000fe20000000008 */
[----:B-1----:R-:W-:Y:S02]  /*1dd0*/  FADD.FTZ R21, -R111, 1 ;  /* 0x3f8000006f157421 */ /* 0x002fe40000010100 */
[----:B------:R-:W-:Y:S01]  /*1de0*/  FMUL.FTZ R20, R97, R20 ;  /* 0x0000001461147220 */ /* 0x000fe20000410000 */
[----:B------:R-:W-:Y:S01]  /*1df0*/  F2FP.BF16.PACK_AB R16, R23, R16 ;  /* 0x000000101710723e */ /* 0x000fe200000010ff */
[----:B------:R-:W-:Y:S01]  /*1e00*/  FFMA.FTZ R10, R107, R10, 1 ;  /* 0x3f8000006b0a7423 */ /* 0x000fe2000001000a */
[----:B------:R-:W-:Y:S01]  /*1e10*/  LEA R97, R101, R0, 0x1 ;  /* 0x0000000065617211 */ /* 0x000fe200078e08ff */
[----:B------:R-:W-:Y:S01]  /*1e20*/  FMUL.FTZ R11, R40, R11 ;  /* 0x0000000b280b7220 */ /* 0x000fe20000410000 */
[----:B------:R-:W-:Y:S01]  /*1e30*/  PRMT R0, RZ, 0x7610, R69 ;  /* 0x00007610ff007816 */ /* 0x000fe20000000045 */
[----:B------:R-:W-:-:S02]  /*1e40*/  FFMA.FTZ R15, R108, R15, 1 ;  /* 0x3f8000006c0f7423 */ /* 0x000fc4000001000f */
[----:B------:R-:W-:Y:S02]  /*1e50*/  FMUL.FTZ R12, R109, R12 ;  /* 0x0000000c6d0c7220 */ /* 0x000fe40000410000 */
[----:B------:R-:W-:Y:S02]  /*1e60*/  FMUL.FTZ R13, R54, R92 ;  /* 0x0000005c360d7220 */ /* 0x000fe40000410000 */
[----:B------:R-:W-:Y:S02]  /*1e70*/  FFMA.FTZ R65, R110, R21, 1 ;  /* 0x3f8000006e417423 */ /* 0x000fe40000010015 */
[----:B------:R-:W-:Y:S02]  /*1e80*/  FMUL.FTZ R54, R107, R40 ;  /* 0x000000286b367220 */ /* 0x000fe40000410000 */
[----:B------:R-:W-:Y:S02]  /*1e90*/  FMUL.FTZ R21, R20, R103 ;  /* 0x0000006714157220 */ /* 0x000fe40000410000 */
[----:B------:R-:W-:-:S02]  /*1ea0*/  FMUL.FTZ R10, R11, R10 ;  /* 0x0000000a0b0a7220 */ /* 0x000fc40000410000 */
[----:B------:R-:W-:Y:S02]  /*1eb0*/  FMUL.FTZ R12, R12, R15 ;  /* 0x0000000f0c0c7220 */ /* 0x000fe40000410000 */
[----:B------:R-:W-:Y:S01]  /*1ec0*/  FMUL.FTZ R9, R66, R50 ;  /* 0x0000003242097220 */ /* 0x000fe20000410000 */
[----:B------:R-:W-:Y:S01]  /*1ed0*/  F2FP.BF16.PACK_AB R21, R10, R21 ;  /* 0x000000150a15723e */ /* 0x000fe200000010ff */
[----:B------:R-:W-:Y:S02]  /*1ee0*/  FMUL.FTZ R8, R67, R51 ;  /* 0x0000003343087220 */ /* 0x000fe40000410000 */
[----:B------:R-:W-:Y:S02]  /*1ef0*/  FMUL.FTZ R22, R30, R77 ;  /* 0x0000004d1e167220 */ /* 0x000fe40000410000 */
[----:B0-----:R-:W-:Y:S02]  /*1f00*/  FADD.FTZ R11, -R113, 1 ;  /* 0x3f800000710b7421 */ /* 0x001fe40000010100 */
[----:B------:R-:W-:-:S02]  /*1f10*/  FMUL.FTZ R20, R27, R81 ;  /* 0x000000511b147220 */ /* 0x000fc40000410000 */
[----:B--2---:R-:W-:Y:S02]  /*1f20*/  FADD.FTZ R15, -R85, 1 ;  /* 0x3f800000550f7421 */ /* 0x004fe40000010100 */
[----:B------:R-:W-:Y:S02]  /*1f30*/  FMUL.FTZ R40, R24, R87 ;  /* 0x0000005718287220 */ /* 0x000fe40000410000 */
[----:B------:R-:W-:Y:S02]  /*1f40*/  FMUL.FTZ R13, R90, R13 ;  /* 0x0000000d5a0d7220 */ /* 0x000fe40000410000 */
[----:B------:R-:W-:Y:S02]  /*1f50*/  FMUL.FTZ R9, R102, R9 ;  /* 0x0000000966097220 */ /* 0x000fe40000410000 */
[----:B------:R-:W-:Y:S02]  /*1f60*/  FMUL.FTZ R8, R95, R8 ;  /* 0x000000085f087220 */ /* 0x000fe40000410000 */
[----:B------:R-:W-:-:S02]  /*1f70*/  FMUL.FTZ R22, R111, R22 ;  /* 0x000000166f167220 */ /* 0x000fc40000410000 */
[----:B------:R-:W-:Y:S02]  /*1f80*/  FFMA.FTZ R11, R112, R11, 1 ;  /* 0x3f800000700b7423 */ /* 0x000fe4000001000b */
[----:B------:R-:W-:Y:S02]  /*1f90*/  FMUL.FTZ R20, R113, R20 ;  /* 0x0000001471147220 */ /* 0x000fe40000410000 */
[----:B------:R-:W-:Y:S02]  /*1fa0*/  FFMA.FTZ R15, R114, R15, 1 ;  /* 0x3f800000720f7423 */ /* 0x000fe4000001000f */
[----:B------:R-:W-:Y:S02]  /*1fb0*/  FMUL.FTZ R40, R85, R40 ;  /* 0x0000002855287220 */ /* 0x000fe40000410000 */
[----:B------:R-:W-:Y:S02]  /*1fc0*/  FMUL.FTZ R14, R14, R83 ;  /* 0x000000530e0e7220 */ /* 0x000fe40000410000 */
[----:B------:R-:W-:-:S02]  /*1fd0*/  FMUL.FTZ R91, R91, R88 ;  /* 0x000000585b5b7220 */ /* 0x000fc40000410000 */
[----:B------:R-:W-:Y:S01]  /*1fe0*/  FMUL.FTZ R13, R13, R94 ;  /* 0x0000005e0d0d7220 */ /* 0x000fe20000410000 */
[----:B------:R-:W-:Y:S01]  /*1ff0*/  F2FP.BF16.PACK_AB R17, R17, R14 ;  /* 0x0000000e1111723e */ /* 0x000fe200000010ff */
[----:B------:R-:W-:Y:S01]  /*2000*/  FMUL.FTZ R96, R93, R96 ;  /* 0x000000605d607220 */ /* 0x000fe20000410000 */
[----:B------:R-:W-:Y:S01]  /*2010*/  F2FP.BF16.PACK_AB R18, R91, R18 ;  /* 0x000000125b12723e */ /* 0x000fe200000010ff */
[----:B------:R-:W-:Y:S01]  /*2020*/  FMUL.FTZ R9, R9, R106 ;  /* 0x0000006a09097220 */ /* 0x000fe20000410000 */
[----:B------:R-:W-:Y:S01]  /*2030*/  PRMT R106, RZ, 0x7610, R71 ;  /* 0x00007610ff6a7816 */ /* 0x000fe20000000047 */
[----:B------:R-:W-:Y:S01]  /*2040*/  FMUL.FTZ R8, R8, R19 ;  /* 0x0000001308087220 */ /* 0x000fe20000410000 */
[----:B------:R-:W-:Y:S01]  /*2050*/  F2FP.BF16.PACK_AB R19, R96, R13 ;  /* 0x0000000d6013723e */ /* 0x000fe200000010ff */
[----:B------:R-:W-:Y:S01]  /*2060*/  BAR.SYNC.DEFER_BLOCKING 0x0 ;  /* 0x0000000000007b1d */ /* 0x000fe20000010000 */
[----:B------:R-:W-:Y:S02]  /*2070*/  FMUL.FTZ R65, R22, R65 ;  /* 0x0000004116417220 */ /* 0x000fe40000410000 */
        /* <DEDUP_REMOVED lines=8> */
[----:B------:R-:W-:Y:S01]  /*2100*/  PRMT R40, RZ, 0x7610, R4 ;  /* 0x00007610ff287816 */ /* 0x000fe20000000004 */
[----:B------:R-:W-:Y:S02]  /*2110*/  FMUL.FTZ R66, R29, R108 ;  /* 0x0000006c1d427220 */ /* 0x000fe40000410000 */
[----:B------:R-:W-:Y:S02]  /*2120*/  FMUL.FTZ R79, R30, R67 ;  /* 0x000000431e4f7220 */ /* 0x000fe40000410000 */
[----:B------:R-:W-:Y:S02]  /*2130*/  FMUL.FTZ R112, R112, R113 ;  /* 0x0000007170707220 */ /* 0x000fe40000410000 */
[----:B------:R-:W-:-:S02]  /*2140*/  FMUL.FTZ R85, R114, R85 ;  /* 0x0000005572557220 */ /* 0x000fc40000410000 */
[----:B------:R-:W-:Y:S02]  /*2150*/  FMUL.FTZ R83, R27, R112 ;  /* 0x000000701b537220 */ /* 0x000fe40000410000 */
[----:B------:R-:W-:Y:S01]  /*2160*/  FMUL.FTZ R102, R24, R85 ;  /* 0x0000005518667220 */ /* 0x000fe20000410000 */
[----:B------:R0:W-:Y:S04]  /*2170*/  STS.128 [R97.X16], R16 ;  /* 0x0000001061007388 */ /* 0x0001e8000000cc00 */
[----:B------:R1:W-:Y:S01]  /*2180*/  STS.128 [R97.X16+0x10], R20 ;  /* 0x0000101461007388 */ /* 0x0003e2000000cc00 */
[----:B------:R-:W-:-:S06]  /*2190*/  NOP ;  /* 0x0000000000007918 */ /* 0x000fcc0000000000 */
[----:B------:R-:W2:Y:S04]  /*21a0*/  LDS.128 R8, [R98.X16] ;  /* 0x0000000062087984 */ /* 0x000ea8000000cc00 */
[----:B------:R-:W3:Y:S01]  /*21b0*/  LDS.128 R12, [R98.X16+0x200] ;  /* 0x00020000620c7984 */ /* 0x000ee2000000cc00 */
[----:B0-----:R-:W-:Y:S01]  /*21c0*/  FFMA.FTZ R17, R65, R0, R116 ;  /* 0x0000000041117223 */ /* 0x001fe20000010074 */
[--C-:B------:R-:W-:Y:S02]  /*21d0*/  PRMT R0, RZ, 0x5410, R70.reuse ;  /* 0x00005410ff007816 */ /* 0x100fe40000000046 */
[----:B------:R-:W-:Y:S02]  /*21e0*/  PRMT R16, RZ, 0x7610, R70 ;  /* 0x00007610ff107816 */ /* 0x000fe40000000046 */
[----:B------:R-:W-:Y:S01]  /*21f0*/  PRMT R18, RZ, 0x5410, R71 ;  /* 0x00005410ff127816 */ /* 0x000fe20000000047 */
[----:B------:R-:W-:Y:S01]  /*2200*/  FFMA.FTZ R0, R66, R0, R17 ;  /* 0x0000000042007223 */ /* 0x000fe20000010011 */
[----:B------:R-:W-:-:S02]  /*2210*/  MOV R17, UR8 ;  /* 0x0000000800117c02 */ /* 0x000fc40008000f00 */
[--C-:B------:R-:W-:Y:S01]  /*2220*/  PRMT R19, RZ, 0x7610, R5.reuse ;  /* 0x00007610ff137816 */ /* 0x100fe20000000005 */
[----:B------:R-:W-:Y:S01]  /*2230*/  FFMA.FTZ R0, R79, R16, R0 ;  /* 0x000000104f007223 */ /* 0x000fe20000010000 */
[----:B------:R-:W-:Y:S02]  /*2240*/  MOV R16, UR7 ;  /* 0x0000000700107c02 */ /* 0x000fe40008000f00 */
[----:B-1----:R-:W-:Y:S01]  /*2250*/  PRMT R20, RZ, 0x5410, R6 ;  /* 0x00005410ff147816 */ /* 0x002fe20000000006 */
[----:B------:R-:W-:Y:S01]  /*2260*/  FFMA.FTZ R21, R83, R18, R0 ;  /* 0x0000001253157223 */ /* 0x000fe20000010000 */
[----:B------:R-:W-:Y:S02]  /*2270*/  PRMT R0, RZ, 0x5410, R4 ;  /* 0x00005410ff007816 */ /* 0x000fe40000000004 */
[----:B------:R-:W-:Y:S01]  /*2280*/  PRMT R18, RZ, 0x5410, R5 ;  /* 0x00005410ff127816 */ /* 0x000fe20000000005 */
[----:B------:R-:W-:Y:S01]  /*2290*/  IMAD.WIDE R4, R99, 0x10, R16 ;  /* 0x0000001063047825 */ /* 0x000fe200078e0210 */
[----:B------:R-:W-:-:S02]  /*22a0*/  PRMT R16, RZ, 0x5410, R7 ;  /* 0x00005410ff107816 */ /* 0x000fc40000000007 */
[----:B------:R-:W-:Y:S01]  /*22b0*/  PRMT R6, RZ, 0x7610, R6 ;  /* 0x00007610ff067816 */ /* 0x000fe20000000006 */
[----:B------:R-:W-:Y:S01]  /*22c0*/  FFMA.FTZ R106, R102, R106, R21 ;  /* 0x0000006a666a7223 */ /* 0x000fe20000010015 */
[----:B------:R-:W-:Y:S01]  /*22d0*/  PRMT R7, RZ, 0x7610, R7 ;  /* 0x00007610ff077816 */ /* 0x000fe20000000007 */
[----:B--2---:R0:W-:Y:S04]  /*22e0*/  STG.E.128 [R4.64], R8 ;  /* 0x0000000804007986 */ /* 0x0041e8000c101d1a */
[----:B---3--:R0:W-:Y:S01]  /*22f0*/  STG.E.128 [R4.64+0x200], R12 ;  /* 0x0002000c04007986 */ /* 0x0081e2000c101d1a */
[----:B------:R-:W-:Y:S05]  /*2300*/  @!P0 BRA `(.L_x_3058) ;  /* 0x0000030000008947 */ /* 0x000fea0003800000 */
[----:B------:R-:W-:Y:S01]  /*2310*/  BAR.SYNC.DEFER_BLOCKING 0x0 ;  /* 0x0000000000007b1d */ /* 0x000fe20000010000 */
[----:B------:R-:W-:Y:S02]  /*2320*/  FMUL.FTZ R33, R33, R84 ;  /* 0x0000005421217220 */ /* 0x000fe40000410000 */
[----:B------:R-:W-:-:S02]  /*2330*/  FMUL.FTZ R34, R34, R86 ;  /* 0x0000005622227220 */ /* 0x000fc40000410000 */
[----:B------:R-:W-:Y:S01]  /*2340*/  FMUL.FTZ R81, R112, R81 ;  /* 0x0000005170517220 */ /* 0x000fe20000410000 */
[----:B------:R-:W-:Y:S01]  /*2350*/  ULDC.64 UR36, c[0x0][0x210] ;  /* 0x0000840000247ab9 */ /* 0x000fe20000000a00 */
[----:B0-----:R-:W-:Y:S01]  /*2360*/  FMUL.FTZ R8, R85, R87 ;  /* 0x0000005755087220 */ /* 0x001fe20000410000 */
[----:B------:R-:W-:Y:S01]  /*2370*/  F2FP.BF16.PACK_AB R34, R34, R33 ;  /* 0x000000212222723e */ /* 0x000fe200000010ff */
        /* <DEDUP_REMOVED lines=17> */
[----:B------:R-:W-:Y:S01]  /*2490*/  UIADD3 UR9, UR9, UR7, URZ ;  /* 0x0000000709097290 */ /* 0x000fe2000fffe03f */
[----:B------:R-:W-:Y:S01]  /*24a0*/  FMUL.FTZ R54, R54, R53 ;  /* 0x0000003536367220 */ /* 0x000fe20000410000 */
[----:B------:R-:W-:Y:S01]  /*24b0*/  F2FP.BF16.PACK_AB R8, R38, R37 ;  /* 0x000000252608723e */ /* 0x000fe200000010ff */
[----:B------:R-:W-:Y:S01]  /*24c0*/  FMUL.FTZ R55, R108, R55 ;  /* 0x000000376c377220 */ /* 0x000fe20000410000 */
[----:B------:R-:W-:Y:S01]  /*24d0*/  STS.128 [R97.X16], R32 ;  /* 0x0000002061007388 */ /* 0x000fe2000000cc00 */
        /* <DEDUP_REMOVED lines=19> */
.L_x_3058:
[----:B------:R-:W-:Y:S01]  /*2610*/  BAR.SYNC.DEFER_BLOCKING 0x0 ;  /* 0x0000000000007b1d */ /* 0x000fe20000010000 */
[----:B------:R-:W-:Y:S01]  /*2620*/  HFMA2.MMA R96, -RZ, RZ, 0, 0 ;  /* 0x00000000ff607435 */ /* 0x000fe200000001ff */
        /* <DEDUP_REMOVED lines=24> */
[----:B------:R-:W-:Y:S02]  /*27b0*/  FMUL.FTZ R32, R3, UR4 ;  /* 0x0000000403207c20 */ /* 0x000fe40008410000 */
[----:B------:R-:W-:Y:S02]  /*27c0*/  FMUL.FTZ R31, R2, UR4 ;  /* 0x00000004021f7c20 */ /* 0x000fe40008410000 */
[----:B------:R-:W-:Y:S02]  /*27d0*/  FMUL.FTZ R30, R56, UR4 ;  /* 0x00000004381e7c20 */ /* 0x000fe40008410000 */
[----:B------:R-:W-:Y:S02]  /*27e0*/  FMUL.FTZ R29, R57, UR4 ;  /* 0x00000004391d7c20 */ /* 0x000fe40008410000 */
[----:B------:R-:W-:Y:S02]  /*27f0*/  FMUL.FTZ R28, R58, UR4 ;  /* 0x000000043a1c7c20 */ /* 0x000fe40008410000 */
[----:B0-----:R-:W-:-:S02]  /*2800*/  FMUL.FTZ R27, R59, UR4 ;  /* 0x000000043b1b7c20 */ /* 0x001fc40008410000 */
        /* <DEDUP_REMOVED lines=9> */
[----:B------:R-:W-:Y:S01]  /*28a0*/  FMUL.FTZ R17, R102, UR4 ;  /* 0x0000000466117c20 */ /* 0x000fe20008410000 */
[----:B------:R-:W-:Y:S05]  /*28b0*/  @!P1 BRA `(.L_x_3059) ;  /* 0x00008b9000009947 */ /* 0x000fea0003800000 */
[----:B------:R-:W-:Y:S01]  /*28c0*/  FADD.FTZ R16, R3, R3 ;  /* 0x0000000303107221 */ /* 0x000fe20000010000 */
[----:B------:R-:W-:Y:S01]  /*28d0*/  MOV R96, RZ ;  /* 0x000000ff00607202 */ /* 0x000fe20000000f00 */
[----:B------:R-:W-:Y:S01]  /*28e0*/  FADD.FTZ R15, R2, R2 ;  /* 0x00000002020f7221 */ /* 0x000fe20000010000 */
[----:B------:R-:W-:Y:S01]  /*28f0*/  UMOV UR7, URZ ;  /* 0x0000003f00077c82 */ /* 0x000fe20008000000 */
[----:B------:R-:W-:Y:S01]  /*2900*/  FADD.FTZ R14, R56, R56 ;  /* 0x00000038380e7221 */ /* 0x000fe20000010000 */
[----:B------:R-:W-:Y:S01]  /*2910*/  UMOV UR8, URZ ;  /* 0x0000003f00087c82 */ /* 0x000fe20008000000 */
[----:B------:R-:W-:Y:S01]  /*2920*/  FADD.FTZ R13, R57, R57 ;  /* 0x00000039390d7221 */ /* 0x000fe20000010000 */
[----:B------:R-:W-:Y:S01]  /*2930*/  UMOV UR9, URZ ;  /* 0x0000003f00097c82 */ /* 0x000fe20008000000 */
        /* <DEDUP_REMOVED lines=12> */
.L_x_3160:
        /* <DEDUP_REMOVED lines=41> */
[----:B------:R-:W-:Y:S01]  /*2c90*/  HFMA2.MMA R126, -RZ, RZ, 0, 1.52587890625e-05 ;  /* 0x00000100ff7e7435 */ /* 0x000fe200000001ff */
[----:B------:R-:W-:Y:S01]  /*2ca0*/  UIMAD UR42, UR10, UR39, UR42 ;  /* 0x000000270a2a72a4 */ /* 0x000fe2000f8e022a */
[----:B------:R-:W-:Y:S01]  /*2cb0*/  MOV R132, c[0x0][0x16c] ;  /* 0x00005b0000847a02 */ /* 0x000fe20000000f00 */
[----:B------:R-:W-:-:S04]  /*2cc0*/  ULOP3.LUT UR37, UR37, 0xfffffe, URZ, 0xc0, !UPT ;  /* 0x00fffffe25257892 */ /* 0x000fc8000f8ec03f */
[----:B------:R-:W-:-:S06]  /*2cd0*/  UIADD3 UR37, UR36, -UR37, URZ ;  /* 0x8000002524257290 */ /* 0x000fcc000fffe03f */
[----:B------:R-:W-:Y:S01]  /*2ce0*/  MOV R109, UR37 ;  /* 0x00000025006d7c02 */ /* 0x000fe20008000f00 */
[----:B------:R-:W-:-:S03]  /*2cf0*/  UIMAD.WIDE.U32 UR36, UR10, UR38, URZ ;  /* 0x000000260a2472a5 */ /* 0x000fc6000f8e003f */
        /* <DEDUP_REMOVED lines=9> */
[----:B--2---:R-:W1:Y:S08]  /*2d90*/  R2UR UR40, R81 ;  /* 0x00000000512873c2 */ /* 0x004e7000000e0000 */
[----:B------:R-:W2:Y:S01]  /*2da0*/  R2UR UR41, R80 ;  /* 0x00000000502973c2 */ /* 0x000ea200000e0000 */
[----:B-1----:R-:W-:-:S02]  /*2db0*/  FMUL.FTZ R81, R46, UR40 ;  /* 0x000000282e517c20 */ /* 0x002fc40008410000 */
[----:B------:R-:W-:Y:S02]  /*2dc0*/  FMUL.FTZ R84, R47, UR40 ;  /* 0x000000282f547c20 */ /* 0x000fe40008410000 */
[----:B0-----:R-:W-:Y:S02]  /*2dd0*/  FMUL.RZ R82, R81, 0.15915493667125701904 ;  /* 0x3e22f98351527820 */ /* 0x001fe4000040c000 */
[----:B------:R-:W-:Y:S02]  /*2de0*/  FMUL.FTZ R85, R48, UR40 ;  /* 0x0000002830557c20 */ /* 0x000fe40008410000 */
[----:B------:R-:W-:Y:S01]  /*2df0*/  FMUL.FTZ R81, R43, UR40 ;  /* 0x000000282b517c20 */ /* 0x000fe20008410000 */
[----:B------:R-:W-:Y:S01]  /*2e00*/  MUFU.SIN R130, R82 ;  /* 0x0000005200827308 */ /* 0x000fe20000000400 */
[----:B------:R-:W-:Y:S01]  /*2e10*/  FMUL.RZ R87, R84, 0.15915493667125701904 ;  /* 0x3e22f98354577820 */ /* 0x000fe2000040c000 */
[----:B--2---:R-:W-:Y:S01]  /*2e20*/  MOV R107, UR41 ;  /* 0x00000029006b7c02 */ /* 0x004fe20008000f00 */
[----:B------:R-:W-:-:S02]  /*2e30*/  FMUL.RZ R103, R85, 0.15915493667125701904 ;  /* 0x3e22f98355677820 */ /* 0x000fc4000040c000 */
[----:B------:R-:W-:Y:S02]  /*2e40*/  FMUL.RZ R83, R81, 0.15915493667125701904 ;  /* 0x3e22f98351537820 */ /* 0x000fe4000040c000 */
[----:B------:R-:W-:Y:S01]  /*2e50*/  FMUL.FTZ R85, R45, UR40 ;  /* 0x000000282d557c20 */ /* 0x000fe20008410000 */
[----:B------:R-:W-:Y:S01]  /*2e60*/  MUFU.SIN R86, R87 ;  /* 0x0000005700567308 */ /* 0x000fe20000000400 */
[----:B------:R-:W-:Y:S02]  /*2e70*/  FMUL.FTZ R81, R44, UR40 ;  /* 0x000000282c517c20 */ /* 0x000fe40008410000 */
[----:B------:R-:W-:Y:S02]  /*2e80*/  FMUL.RZ R85, R85, 0.15915493667125701904 ;  /* 0x3e22f98355557820 */ /* 0x000fe4000040c000 */
[----:B------:R-:W-:Y:S02]  /*2e90*/  FMUL.FTZ R107, R107, 1.4426950216293334961 ;  /* 0x3fb8aa3b6b6b7820 */ /* 0x000fe40000410000 */
[----:B------:R-:W-:Y:S01]  /*2ea0*/  FMUL.FTZ R80, R34, UR40 ;  /* 0x0000002822507c20 */ /* 0x000fe20008410000 */
[----:B------:R0:W-:Y:S03]  /*2eb0*/  MUFU.COS R84, R87 ;  /* 0x0000005700547308 */ /* 0x0001e60000000000 */
[----:B------:R-:W-:Y:S01]  /*2ec0*/  FMUL.RZ R151, R80, 0.15915493667125701904 ;  /* 0x3e22f98350977820 */ /* 0x000fe2000040c000 */
[----:B------:R-:W-:-:S04]  /*2ed0*/  MOV R80, UR21 ;  /* 0x0000001500507c02 */ /* 0x000fc80008000f00 */
[----:B------:R-:W-:Y:S01]  /*2ee0*/  MUFU.SIN R134, R85 ;  /* 0x0000005500867308 */ /* 0x000fe20000000400 */
[----:B0-----:R-:W-:Y:S01]  /*2ef0*/  FMUL.RZ R87, R81, 0.15915493667125701904 ;  /* 0x3e22f98351577820 */ /* 0x001fe2000040c000 */
[----:B------:R-:W-:Y:S01]  /*2f00*/  ISETP.LT.OR P0, PT, R80, 0x2, P0 ;  /* 0x000000025000780c */ /* 0x000fe20000701670 */
[----:B------:R-:W-:Y:S01]  /*2f10*/  FMUL.FTZ R81, R41, UR40 ;  /* 0x0000002829517c20 */ /* 0x000fe20008410000 */
[----:B------:R-:W-:-:S04]  /*2f20*/  SHF.L.U32 R80, R104, 0x2, RZ ;  /* 0x0000000268507819 */ /* 0x000fc800000006ff */
[----:B------:R0:W-:Y:S01]  /*2f30*/  MUFU.COS R108, R85 ;  /* 0x00000055006c7308 */ /* 0x0001e20000000000 */
[----:B------:R-:W-:-:S04]  /*2f40*/  LOP3.LUT R80, R80, 0xffffff80, RZ, 0xc0, !PT ;  /* 0xffffff8050507812 */ /* 0x000fc800078ec0ff */
[----:B------:R-:W-:-:S03]  /*2f50*/  IADD3 R80, R80, R101, RZ ;  /* 0x0000006550507210 */ /* 0x000fc60007ffe0ff */
[----:B------:R1:W-:Y:S01]  /*2f60*/  MUFU.COS R110, R82 ;  /* 0x00000052006e7308 */ /* 0x0003e20000000000 */
[----:B0-----:R-:W-:Y:S01]  /*2f70*/  FMUL.RZ R85, R81, 0.15915493667125701904 ;  /* 0x3e22f98351557820 */ /* 0x001fe2000040c000 */
[----:B---3--:R0:W-:Y:S01]  /*2f80*/  STS.128 [R80.X16], R56 ;  /* 0x0000003850007388 */ /* 0x0081e2000000cc00 */
[----:B------:R-:W-:-:S03]  /*2f90*/  FMUL.FTZ R81, R42, UR40 ;  /* 0x000000282a517c20 */ /* 0x000fc60008410000 */
[----:B----4-:R-:W-:Y:S02]  /*2fa0*/  STS.128 [R80.X16+0x200], R60 ;  /* 0x0002003c50007388 */ /* 0x010fe4000000cc00 */
[----:B------:R-:W-:Y:S01]  /*2fb0*/  MUFU.SIN R112, R83 ;  /* 0x0000005300707308 */ /* 0x000fe20000000400 */
[----:B-1----:R-:W-:Y:S01]  /*2fc0*/  FMUL.RZ R82, R81, 0.15915493667125701904 ;  /* 0x3e22f98351527820 */ /* 0x002fe2000040c000 */
[----:B------:R-:W-:Y:S01]  /*2fd0*/  STS.128 [R80.X16+0x400], R64 ;  /* 0x0004004050007388 */ /* 0x000fe2000000cc00 */
[----:B------:R-:W-:-:S03]  /*2fe0*/  FMUL.FTZ R81, R39, UR40 ;  /* 0x0000002827517c20 */ /* 0x000fc60008410000 */
[----:B------:R-:W-:Y:S02]  /*2ff0*/  STS.128 [R80.X16+0x600], R76 ;  /* 0x0006004c50007388 */ /* 0x000fe4000000cc00 */
[----:B------:R1:W-:Y:S01]  /*3000*/  MUFU.COS R128, R83 ;  /* 0x0000005300807308 */ /* 0x0003e20000000000 */
[----:B0-----:R-:W-:Y:S01]  /*3010*/  IMAD R58, R101, 0x3, R80 ;  /* 0x00000003653a7824 */ /* 0x001fe200078e0250 */
[----:B------:R-:W-:-:S06]  /*3020*/  NOP ;  /* 0x0000000000007918 */ /* 0x000fcc0000000000 */
[----:B-1----:R-:W-:Y:S01]  /*3030*/  FMUL.RZ R83, R81, 0.15915493667125701904 ;  /* 0x3e22f98351537820 */ /* 0x002fe2000040c000 */
[----:B------:R-:W-:Y:S01]  /*3040*/  MUFU.SIN R114, R87 ;  /* 0x0000005700727308 */ /* 0x000fe20000000400 */
[----:B------:R-:W-:Y:S01]  /*3050*/  FMUL.FTZ R81, R40, UR40 ;  /* 0x0000002828517c20 */ /* 0x000fe20008410000 */
[----:B------:R-:W0:Y:S01]  /*3060*/  LDS.128 R60, [R58.X16] ;  /* 0x000000003a3c7984 */ /* 0x000e22000000cc00 */
[-C--:B------:R-:W-:Y:S02]  /*3070*/  FMUL.FTZ R56, R41, R107.reuse ;  /* 0x0000006b29387220 */ /* 0x080fe40000410000 */
[----:B------:R-:W-:Y:S01]  /*3080*/  FMUL.FTZ R57, R42, R107 ;  /* 0x0000006b2a397220 */ /* 0x000fe20000410000 */
[----:B------:R-:W1:Y:S02]  /*3090*/  LDS.128 R64, [R58.X16+0x10] ;  /* 0x000010003a407984 */ /* 0x000e64000000cc00 */
[----:B------:R2:W-:Y:S02]  /*30a0*/  MUFU.COS R138, R87 ;  /* 0x00000057008a7308 */ /* 0x0005e40000000000 */
[----:B------:R-:W3:Y:S06]  /*30b0*/  LDS.128 R76, [R58.X16+0x20] ;  /* 0x000020003a4c7984 */ /* 0x000eec000000cc00 */
[----:B------:R-:W-:Y:S01]  /*30c0*/  MUFU.SIN R111, R85 ;  /* 0x00000055006f7308 */ /* 0x000fe20000000400 */
[----:B--2---:R-:W-:-:S02]  /*30d0*/  FMUL.RZ R87, R81, 0.15915493667125701904 ;  /* 0x3e22f98351577820 */ /* 0x004fc4000040c000 */
[----:B------:R-:W-:-:S05]  /*30e0*/  FMUL.FTZ R81, R37, UR40 ;  /* 0x0000002825517c20 */ /* 0x000fca0008410000 */
[----:B------:R2:W-:Y:S08]  /*30f0*/  MUFU.COS R139, R85 ;  /* 0x00000055008b7308 */ /* 0x0005f00000000000 */
[----:B------:R-:W-:Y:S01]  /*3100*/  MUFU.SIN R116, R82 ;  /* 0x0000005200747308 */ /* 0x000fe20000000400 */
[----:B--2---:R-:W-:Y:S02]  /*3110*/  FMUL.RZ R85, R81, 0.15915493667125701904 ;  /* 0x3e22f98351557820 */ /* 0x004fe4000040c000 */
        /* <DEDUP_REMOVED lines=16> */
[----:B------:R-:W-:-:S05]  /*3220*/  FMUL.FTZ R81, R47, R107 ;  /* 0x0000006b2f517220 */ /* 0x000fca0000410000 */
[----:B------:R-:W-:Y:S08]  /*3230*/  MUFU.SIN R120, R85 ;  /* 0x0000005500787308 */ /* 0x000ff00000000400 */
[----:B------:R2:W-:Y:S08]  /*3240*/  MUFU.COS R115, R85 ;  /* 0x0000005500737308 */ /* 0x0005f00000000000 */
[----:B------:R4:W-:Y:S01]  /*3250*/  MUFU.COS R118, R87 ;  /* 0x0000005700767308 */ /* 0x0009e20000000000 */
[----:B--2---:R-:W-:-:S07]  /*3260*/  FMUL.FTZ R85, R45, R107 ;  /* 0x0000006b2d557220 */ /* 0x004fce0000410000 */
[----:B------:R-:W-:Y:S01]  /*3270*/  MUFU.SIN R122, R83 ;  /* 0x00000053007a7308 */ /* 0x000fe20000000400 */
[----:B----4-:R-:W-:-:S07]  /*3280*/  FMUL.FTZ R87, R46, R107 ;  /* 0x0000006b2e577220 */ /* 0x010fce0000410000 */
[----:B------:R2:W-:Y:S08]  /*3290*/  MUFU.COS R145, R83 ;  /* 0x0000005300917308 */ /* 0x0005f00000000000 */
[----:B------:R-:W4:Y:S01]  /*32a0*/  MUFU.EX2 R85, R85 ;  /* 0x0000005500557308 */ /* 0x000f220000000800 */
[----:B--2---:R-:W-:-:S07]  /*32b0*/  FMUL.FTZ R83, R48, R107 ;  /* 0x0000006b30537220 */ /* 0x004fce0000410000 */
[----:B------:R-:W2:Y:S08]  /*32c0*/  MUFU.EX2 R81, R81 ;  /* 0x0000005100517308 */ /* 0x000eb00000000800 */
[----:B------:R-:W0:Y:S01]  /*32d0*/  MUFU.EX2 R87, R87 ;  /* 0x0000005700577308 */ /* 0x000e220000000800 */
[C---:B----4-:R-:W-:Y:S02]  /*32e0*/  FMUL.FTZ R135, R85.reuse, R108 ;  /* 0x0000006c55877220 */ /* 0x050fe40000410000 */
[----:B------:R-:W-:-:S02]  /*32f0*/  FMUL.FTZ R134, R85, R134 ;  /* 0x0000008655867220 */ /* 0x000fc40000410000 */
[----:B------:R-:W-:-:S03]  /*3300*/  FMUL.FTZ R108, R37, R107 ;  /* 0x0000006b256c7220 */ /* 0x000fc60000410000 */
[----:B------:R-:W-:Y:S01]  /*3310*/  MUFU.SIN R102, R103 ;  /* 0x0000006700667308 */ /* 0x000fe20000000400 */
[C---:B--2---:R-:W-:Y:S01]  /*3320*/  FMUL.FTZ R85, R81.reuse, R86 ;  /* 0x0000005651557220 */ /* 0x044fe20000410000 */
[----:B------:R-:W-:Y:S01]  /*3330*/  MOV R86, UR36 ;  /* 0x0000002400567c02 */ /* 0x000fe20008000f00 */
[----:B------:R-:W-:-:S05]  /*3340*/  FMUL.FTZ R84, R81, R84 ;  /* 0x0000005451547220 */ /* 0x000fca0000410000 */
[----:B------:R2:W-:Y:S01]  /*3350*/  MUFU.COS R136, R103 ;  /* 0x0000006700887308 */ /* 0x0005e20000000000 */
[C---:B0-----:R-:W-:Y:S01]  /*3360*/  FMUL.FTZ R137, R87.reuse, R110 ;  /* 0x0000006e57897220 */ /* 0x041fe20000410000 */
[----:B------:R-:W-:Y:S01]  /*3370*/  HFMA2.MMA R110, -RZ, RZ, 0, 9.5367431640625e-07 ;  /* 0x00000010ff6e7435 */ /* 0x000fe200000001ff */
[----:B------:R-:W-:Y:S01]  /*3380*/  FMUL.FTZ R130, R87, R130 ;  /* 0x0000008257827220 */ /* 0x000fe20000410000 */
[----:B------:R-:W-:-:S04]  /*3390*/  MOV R87, UR37 ;  /* 0x0000002500577c02 */ /* 0x000fc80008000f00 */
[----:B------:R-:W0:Y:S01]  /*33a0*/  MUFU.EX2 R83, R83 ;  /* 0x0000005300537308 */ /* 0x000e220000000800 */
[----:B--2---:R-:W-:Y:S01]  /*33b0*/  MOV R103, UR21 ;  /* 0x0000001500677c02 */ /* 0x004fe20008000f00 */
[----:B------:R-:W5:Y:S03]  /*33c0*/  LDG.E.64 R86, [R86.64] ;  /* 0x0000001a56567981 */ /* 0x000f66000c1e1b00 */
[----:B------:R-:W-:-:S03]  /*33d0*/  @!P0 IADD3 R103, R103, -0x2, RZ ;  /* 0xfffffffe67678810 */ /* 0x000fc60007ffe0ff */
[----:B------:R-:W-:Y:S02]  /*33e0*/  MUFU.SIN R123, R82 ;  /* 0x00000052007b7308 */ /* 0x000fe40000000400 */
[----:B------:R-:W-:Y:S02]  /*33f0*/  @!P0 IMAD R127, R103, R132, UR7 ;  /* 0x00000007677f8e24 */ /* 0x000fe4000f8e0284 */
[----:B------:R-:W-:-:S04]  /*3400*/  FMUL.FTZ R103, R43, R107 ;  /* 0x0000006b2b677220 */ /* 0x000fc80000410000 */
[----:B------:R2:W-:Y:S01]  /*3410*/  MUFU.COS R147, R82 ;  /* 0x0000005200937308 */ /* 0x0005e20000000000 */
[C---:B0-----:R-:W-:Y:S02]  /*3420*/  FMUL.FTZ R136, R83.reuse, R136 ;  /* 0x0000008853887220 */ /* 0x041fe40000410000 */
[----:B------:R-:W-:Y:S02]  /*3430*/  FMUL.FTZ R131, R83, R102 ;  /* 0x0000006653837220 */ /* 0x000fe40000410000 */
[----:B------:R-:W-:-:S03]  /*3440*/  FMUL.FTZ R102, R40, R107 ;  /* 0x0000006b28667220 */ /* 0x000fc60000410000 */
[----:B------:R-:W0:Y:S01]  /*3450*/  MUFU.EX2 R129, R103 ;  /* 0x0000006700817308 */ /* 0x000e220000000800 */
[----:B--2---:R-:W-:Y:S01]  /*3460*/  IADD3 R82, R104, 0x200, RZ ;  /* 0x0000020068527810 */ /* 0x004fe20007ffe0ff */
[----:B------:R-:W-:Y:S02]  /*3470*/  @!P1 IMAD R82, R109, R126, UR7 ;  /* 0x000000076d529e24 */ /* 0x000fe4000f8e027e */
[----:B------:R-:W-:Y:S02]  /*3480*/  FMUL.FTZ R149, R84, R131 ;  /* 0x0000008354957220 */ /* 0x000fe40000410000 */
[----:B------:R-:W-:Y:S01]  /*3490*/  FMUL.FTZ R109, R44, R107 ;  /* 0x0000006b2c6d7220 */ /* 0x000fe20000410000 */
[----:B------:R-:W-:Y:S01]  /*34a0*/  SHF.L.U32 R59, R82, 0x3, RZ ;  /* 0x00000003523b7819 */ /* 0x000fe200000006ff */
[----:B------:R2:W-:Y:S01]  /*34b0*/  MUFU.EX2 R125, R102 ;  /* 0x00000066007d7308 */ /* 0x0005e20000000800 */
[----:B------:R-:W4:Y:S04]  /*34c0*/  LDS.128 R80, [R58.X16+0x30] ;  /* 0x000030003a507984 */ /* 0x000f28000000cc00 */
[----:B------:R0:W-:Y:S03]  /*34d0*/  STS.64 [R59+0x7780], R84 ;  /* 0x007780543b007388 */ /* 0x0001e60000000a00 */
[----:B------:R0:W-:Y:S01]  /*34e0*/  MUFU.EX2 R132, R56 ;  /* 0x0000003800847308 */ /* 0x0001e20000000800 */
[----:B--2---:R-:W-:-:S04]  /*34f0*/  @!P0 IMAD.WIDE R102, R127, R110, UR28 ;  /* 0x0000001c7f668e25 */ /* 0x004fc8000f8e026e */
[C---:B------:R-:W-:Y:S02]  /*3500*/  FMUL.FTZ R127, R85.reuse, R131 ;  /* 0x00000083557f7220 */ /* 0x040fe40000410000 */
[-C--:B------:R-:W-:Y:S01]  /*3510*/  FFMA.FTZ R149, R85, R136.reuse, R149 ;  /* 0x0000008855957223 */ /* 0x080fe20000010095 */
[----:B------:R-:W2:Y:S01]  /*3520*/  MUFU.EX2 R109, R109 ;  /* 0x0000006d006d7308 */ /* 0x000ea20000000800 */
[----:B------:R-:W-:Y:S01]  /*3530*/  FFMA.FTZ R148, R84, R136, -R127 ;  /* 0x0000008854947223 */ /* 0x000fe2000001087f */
[----:B0-----:R-:W-:Y:S01]  /*3540*/  CS2R R58, SRZ ;  /* 0x00000000003a7805 */ /* 0x001fe2000001ff00 */
[-C--:B------:R-:W-:Y:S02]  /*3550*/  FMUL.FTZ R56, R39, R107.reuse ;  /* 0x0000006b27387220 */ /* 0x080fe40000410000 */
[----:B------:R-:W-:Y:S02]  /*3560*/  FMUL.FTZ R150, R134, R148 ;  /* 0x0000009486967220 */ /* 0x000fe40000410000 */
[----:B------:R-:W-:Y:S01]  /*3570*/  FMUL.FTZ R110, R38, R107 ;  /* 0x0000006b266e7220 */ /* 0x000fe20000410000 */
[----:B------:R0:W1:Y:S01]  /*3580*/  MUFU.EX2 R126, R56 ;  /* 0x00000038007e7308 */ /* 0x0000620000000800 */
[----:B------:R-:W-:-:S02]  /*3590*/  FFMA.FTZ R150, R135, R149, R150 ;  /* 0x0000009587967223 */ /* 0x000fc40000010096 */
[----:B------:R-:W-:-:S05]  /*35a0*/  FMUL.FTZ R149, R134, R149 ;  /* 0x0000009586957220 */ /* 0x000fca0000410000 */
[----:B------:R1:W3:Y:S01]  /*35b0*/  MUFU.EX2 R133, R57 ;  /* 0x0000003900857308 */ /* 0x0002e20000000800 */
[----:B0-----:R-:W-:Y:S01]  /*35c0*/  HFMA2.MMA R56, -RZ, RZ, 1.875, 0 ;  /* 0x3f800000ff387435 */ /* 0x001fe200000001ff */
[----:B------:R-:W-:Y:S02]  /*35d0*/  FFMA.FTZ R149, R135, R148, -R149 ;  /* 0x0000009487957223 */ /* 0x000fe40000010895 */
[----:B------:R-:W-:-:S04]  /*35e0*/  FMUL.FTZ R143, R35, R107 ;  /* 0x0000006b238f7220 */ /* 0x000fc80000410000 */
[----:B------:R-:W-:Y:S01]  /*35f0*/  MUFU.EX2 R119, R108 ;  /* 0x0000006c00777308 */ /* 0x000fe20000000800 */
[----:B-1----:R-:W-:Y:S01]  /*3600*/  MOV R57, RZ ;  /* 0x000000ff00397202 */ /* 0x002fe20000000f00 */
[----:B------:R-:W-:Y:S01]  /*3610*/  BAR.SYNC.DEFER_BLOCKING 0x0 ;  /* 0x0000000000007b1d */ /* 0x000fe20000010000 */
[C---:B------:R-:W-:Y:S02]  /*3620*/  FMUL.FTZ R128, R129.reuse, R128 ;  /* 0x0000008081807220 */ /* 0x040fe40000410000 */
[----:B------:R-:W-:Y:S02]  /*3630*/  FMUL.FTZ R129, R129, R112 ;  /* 0x0000007081817220 */ /* 0x000fe40000410000 */
[C---:B--2---:R-:W-:Y:S01]  /*3640*/  FMUL.FTZ R138, R109.reuse, R138 ;  /* 0x0000008a6d8a7220 */ /* 0x044fe20000410000 */
[----:B------:R-:W0:Y:S01]  /*3650*/  MUFU.EX2 R110, R110 ;  /* 0x0000006e006e7308 */ /* 0x000e220000000800 */
[----:B------:R-:W-:Y:S02]  /*3660*/  FMUL.FTZ R127, R109, R114 ;  /* 0x000000726d7f7220 */ /* 0x000fe40000410000 */
[----:B------:R-:W-:-:S02]  /*3670*/  FMUL.FTZ R139, R132, R139 ;  /* 0x0000008b848b7220 */ /* 0x000fc40000410000 */
[----:B------:R-:W-:-:S03]  /*3680*/  FMUL.FTZ R132, R132, R111 ;  /* 0x0000006f84847220 */ /* 0x000fc60000410000 */
[----:B------:R-:W-:Y:S01]  /*3690*/  MUFU.COS R117, R151 ;  /* 0x0000009700757308 */ /* 0x000fe20000000000 */
[----:B------:R1:W5:Y:S02]  /*36a0*/  @!P0 LDG.E.128 R56, [R102.64] ;  /* 0x0000001a66388981 */ /* 0x000364000c1e1d00 */
[CC--:B-1----:R-:W-:Y:S02]  /*36b0*/  FMUL.FTZ R103, R130.reuse, R149.reuse ;  /* 0x0000009582677220 */ /* 0x0c2fe40000410000 */
[-C--:B------:R-:W-:Y:S02]  /*36c0*/  FMUL.FTZ R102, R130, R150.reuse ;  /* 0x0000009682667220 */ /* 0x080fe40000410000 */
[C---:B------:R-:W-:Y:S02]  /*36d0*/  FFMA.FTZ R103, R137.reuse, R150, R103 ;  /* 0x0000009689677223 */ /* 0x040fe40000010067 */
[----:B------:R-:W-:Y:S02]  /*36e0*/  FFMA.FTZ R149, R137, R149, -R102 ;  /* 0x0000009589957223 */ /* 0x000fe40000010866 */
[----:B------:R-:W-:-:S02]  /*36f0*/  FMUL.FTZ R109, R129, R103 ;  /* 0x00000067816d7220 */ /* 0x000fc40000410000 */
[-C--:B------:R-:W-:Y:S02]  /*3700*/  FMUL.FTZ R111, R129, R149.reuse ;  /* 0x00000095816f7220 */ /* 0x080fe40000410000 */
[C---:B------:R-:W-:Y:S02]  /*3710*/  FFMA.FTZ R109, R128.reuse, R149, -R109 ;  /* 0x00000095806d7223 */ /* 0x040fe4000001086d */
[----:B------:R-:W-:Y:S02]  /*3720*/  FFMA.FTZ R111, R128, R103, R111 ;  /* 0x00000067806f7223 */ /* 0x000fe4000001006f */
[C---:B------:R-:W-:Y:S02]  /*3730*/  FMUL.FTZ R141, R126.reuse, R141 ;  /* 0x0000008d7e8d7220 */ /* 0x040fe40000410000 */
[----:B------:R-:W-:Y:S02]  /*3740*/  FMUL.FTZ R126, R126, R113 ;  /* 0x000000717e7e7220 */ /* 0x000fe40000410000 */
[----:B------:R-:W-:-:S02]  /*3750*/  FMUL.FTZ R113, R127, R109 ;  /* 0x0000006d7f717220 */ /* 0x000fc40000410000 */
[----:B------:R-:W-:Y:S02]  /*3760*/  FMUL.FTZ R102, R33, R107 ;  /* 0x0000006b21667220 */ /* 0x000fe40000410000 */
[----:B------:R-:W-:Y:S02]  /*3770*/  FMUL.FTZ R103, R127, R111 ;  /* 0x0000006f7f677220 */ /* 0x000fe40000410000 */
[----:B------:R-:W-:Y:S02]  /*3780*/  FMUL.FTZ R112, R36, R107 ;  /* 0x0000006b24707220 */ /* 0x000fe40000410000 */
[C---:B------:R-:W-:Y:S01]  /*3790*/  FFMA.FTZ R113, R138.reuse, R111, R113 ;  /* 0x0000006f8a717223 */ /* 0x040fe20000010071 */
[----:B------:R-:W1:Y:S01]  /*37a0*/  MUFU.EX2 R108, R143 ;  /* 0x0000008f006c7308 */ /* 0x000e620000000800 */
[----:B------:R-:W-:Y:S02]  /*37b0*/  FFMA.FTZ R103, R138, R109, -R103 ;  /* 0x0000006d8a677223 */ /* 0x000fe40000010867 */
[----:B---3--:R-:W-:-:S02]  /*37c0*/  FMUL.FTZ R140, R133, R140 ;  /* 0x0000008c858c7220 */ /* 0x008fc40000410000 */
[----:B------:R-:W-:Y:S02]  /*37d0*/  FMUL.FTZ R142, R125, R142 ;  /* 0x0000008e7d8e7220 */ /* 0x000fe40000410000 */
[----:B------:R-:W-:Y:S01]  /*37e0*/  FMUL.FTZ R133, R133, R116 ;  /* 0x0000007485857220 */ /* 0x000fe20000410000 */
[----:B------:R-:W2:Y:S01]  /*37f0*/  MUFU.EX2 R102, R102 ;  /* 0x0000006600667308 */ /* 0x000ea20000000800 */
[----:B------:R-:W-:Y:S02]  /*3800*/  FMUL.FTZ R125, R125, R144 ;  /* 0x000000907d7d7220 */ /* 0x000fe40000410000 */
[----:B0-----:R-:W-:Y:S02]  /*3810*/  FMUL.FTZ R144, R110, R147 ;  /* 0x000000936e907220 */ /* 0x001fe40000410000 */
[----:B------:R-:W-:Y:S02]  /*3820*/  FMUL.FTZ R116, R132, R113 ;  /* 0x0000007184747220 */ /* 0x000fe40000410000 */
[----:B------:R-:W-:Y:S01]  /*3830*/  FMUL.FTZ R123, R110, R123 ;  /* 0x0000007b6e7b7220 */ /* 0x000fe20000410000 */
[----:B------:R-:W0:Y:S01]  /*3840*/  MUFU.EX2 R112, R112 ;  /* 0x0000007000707308 */ /* 0x000e220000000800 */
[----:B------:R-:W-:-:S02]  /*3850*/  FMUL.FTZ R110, R132, R103 ;  /* 0x00000067846e7220 */ /* 0x000fc40000410000 */
[----:B------:R-:W-:Y:S02]  /*3860*/  FMUL.FTZ R107, R34, R107 ;  /* 0x0000006b226b7220 */ /* 0x000fe40000410000 */
[C---:B------:R-:W-:Y:S02]  /*3870*/  FFMA.FTZ R116, R139.reuse, R103, -R116 ;  /* 0x000000678b747223 */ /* 0x040fe40000010874 */
[----:B------:R-:W-:Y:S01]  /*3880*/  FFMA.FTZ R110, R139, R113, R110 ;  /* 0x000000718b6e7223 */ /* 0x000fe2000001006e */
[----:B------:R3:W0:Y:S03]  /*3890*/  MUFU.EX2 R114, R107 ;  /* 0x0000006b00727308 */ /* 0x0006260000000800 */
[C---:B------:R-:W-:Y:S02]  /*38a0*/  FMUL.FTZ R103, R133.reuse, R110 ;  /* 0x0000006e85677220 */ /* 0x040fe40000410000 */
[----:B---3--:R-:W-:-:S02]  /*38b0*/  FMUL.FTZ R107, R133, R116 ;  /* 0x00000074856b7220 */ /* 0x008fc40000410000 */
[C---:B------:R-:W-:Y:S02]  /*38c0*/  FFMA.FTZ R103, R140.reuse, R116, -R103 ;  /* 0x000000748c677223 */ /* 0x040fe40000010867 */
[----:B------:R-:W-:Y:S02]  /*38d0*/  FFMA.FTZ R107, R140, R110, R107 ;  /* 0x0000006e8c6b7223 */ /* 0x000fe4000001006b */
[C---:B-1----:R-:W-:Y:S02]  /*38e0*/  FMUL.FTZ R145, R108.reuse, R145 ;  /* 0x000000916c917220 */ /* 0x042fe40000410000 */
[----:B------:R-:W-:Y:S01]  /*38f0*/  FMUL.FTZ R122, R108, R122 ;  /* 0x0000007a6c7a7220 */ /* 0x000fe20000410000 */
[--C-:B------:R-:W-:Y:S01]  /*3900*/  PRMT R108, RZ, 0x5410, R60.reuse ;  /* 0x00005410ff6c7816 */ /* 0x100fe2000000003c */
[C---:B--2---:R-:W-:Y:S01]  /*3910*/  FMUL.FTZ R115, R102.reuse, R115 ;  /* 0x0000007366737220 */ /* 0x044fe20000410000 */
[----:B------:R-:W-:Y:S01]  /*3920*/  PRMT R110, RZ, 0x7610, R60 ;  /* 0x00007610ff6e7816 */ /* 0x000fe2000000003c */
[----:B------:R-:W-:-:S02]  /*3930*/  FMUL.FTZ R120, R102, R120 ;  /* 0x0000007866787220 */ /* 0x000fc40000410000 */
[C---:B0-----:R-:W-:Y:S02]  /*3940*/  FMUL.FTZ R118, R112.reuse, R118 ;  /* 0x0000007670767220 */ /* 0x041fe40000410000 */
[----:B------:R-:W-:Y:S02]  /*3950*/  FMUL.FTZ R121, R112, R121 ;  /* 0x0000007970797220 */ /* 0x000fe40000410000 */
[C---:B------:R-:W-:Y:S02]  /*3960*/  FMUL.FTZ R102, R126.reuse, R107 ;  /* 0x0000006b7e667220 */ /* 0x040fe40000410000 */
[-C--:B------:R-:W-:Y:S01]  /*3970*/  FMUL.FTZ R112, R126, R103.reuse ;  /* 0x000000677e707220 */ /* 0x080fe20000410000 */
[----:B------:R-:W-:Y:S01]  /*3980*/  PRMT R60, RZ, 0x5410, R72 ;  /* 0x00005410ff3c7816 */ /* 0x000fe20000000048 */
[----:B------:R-:W-:Y:S02]  /*3990*/  FFMA.FTZ R102, R141, R103, -R102 ;  /* 0x000000678d667223 */ /* 0x000fe40000010866 */
[----:B------:R-:W-:Y:S01]  /*39a0*/  FMUL.FTZ R203, R47, R108 ;  /* 0x0000006c2fcb7220 */ /* 0x000fe20000410000 */
[----:B------:R-:W-:Y:S01]  /*39b0*/  PRMT R109, RZ, 0x7610, R61 ;  /* 0x00007610ff6d7816 */ /* 0x000fe2000000003d */
[----:B------:R-:W-:-:S02]  /*39c0*/  FMUL.FTZ R143, R119, R146 ;  /* 0x00000092778f7220 */ /* 0x000fc40000410000 */
[----:B------:R-:W-:Y:S02]  /*39d0*/  FMUL.FTZ R124, R119, R124 ;  /* 0x0000007c777c7220 */ /* 0x000fe40000410000 */
[----:B------:R-:W-:Y:S01]  /*39e0*/  FMUL.FTZ R201, R47, R110 ;  /* 0x0000006e2fc97220 */ /* 0x000fe20000410000 */
[----:B------:R-:W0:Y:S01]  /*39f0*/  MUFU.SIN R119, R151 ;  /* 0x0000009700777308 */ /* 0x000e220000000400 */
[----:B------:R-:W-:Y:S01]  /*3a00*/  FFMA.FTZ R103, R141, R107, R112 ;  /* 0x0000006b8d677223 */ /* 0x000fe20000010070 */
[----:B------:R-:W-:Y:S01]  /*3a10*/  PRMT R107, RZ, 0x5410, R61 ;  /* 0x00005410ff6b7816 */ /* 0x000fe2000000003d */
[C---:B------:R-:W-:Y:S02]  /*3a20*/  FMUL.FTZ R203, R60.reuse, R203 ;  /* 0x000000cb3ccb7220 */ /* 0x040fe40000410000 */
[----:B------:R-:W-:Y:S01]  /*3a30*/  FMUL.FTZ R201, R60, R201 ;  /* 0x000000c93cc97220 */ /* 0x000fe20000410000 */
[----:B------:R-:W-:Y:S01]  /*3a40*/  PRMT R60, RZ, 0x7610, R72 ;  /* 0x00007610ff3c7816 */ /* 0x000fe20000000048 */
[----:B------:R-:W-:-:S02]  /*3a50*/  FMUL.FTZ R205, R48, R107 ;  /* 0x0000006b30cd7220 */ /* 0x000fc40000410000 */
[----:B------:R-:W-:Y:S02]  /*3a60*/  FMUL.FTZ R204, R48, R109 ;  /* 0x0000006d30cc7220 */ /* 0x000fe40000410000 */
[----:B------:R-:W-:Y:S02]  /*3a70*/  FMUL.FTZ R61, R203, R131 ;  /* 0x00000083cb3d7220 */ /* 0x000fe40000410000 */
[C---:B------:R-:W-:Y:S02]  /*3a80*/  FMUL.FTZ R205, R60.reuse, R205 ;  /* 0x000000cd3ccd7220 */ /* 0x040fe40000410000 */
[----:B------:R-:W-:Y:S02]  /*3a90*/  FMUL.FTZ R204, R60, R204 ;  /* 0x000000cc3ccc7220 */ /* 0x000fe40000410000 */
[C---:B------:R-:W-:Y:S02]  /*3aa0*/  FMUL.FTZ R60, R201.reuse, R131 ;  /* 0x00000083c93c7220 */ /* 0x040fe40000410000 */
[-C--:B------:R-:W-:Y:S01]  /*3ab0*/  FFMA.FTZ R61, R201, R136.reuse, R61 ;  /* 0x00000088c93d7223 */ /* 0x080fe2000001003d */
[----:B------:R-:W-:Y:S01]  /*3ac0*/  PRMT R112, RZ, 0x5410, R62 ;  /* 0x00005410ff707816 */ /* 0x000fe2000000003e */
[----:B------:R-:W-:-:S02]  /*3ad0*/  FFMA.FTZ R60, R203, R136, -R60 ;  /* 0x00000088cb3c7223 */ /* 0x000fc4000001083c */
[----:B------:R-:W-:Y:S02]  /*3ae0*/  FADD.FTZ R61, R204, R61 ;  /* 0x0000003dcc3d7221 */ /* 0x000fe40000010000 */
[C---:B------:R-:W-:Y:S02]  /*3af0*/  FMUL.FTZ R117, R114.reuse, R117 ;  /* 0x0000007572757220 */ /* 0x040fe40000410000 */
[----:B0-----:R-:W-:Y:S01]  /*3b00*/  FMUL.FTZ R119, R114, R119 ;  /* 0x0000007772777220 */ /* 0x001fe20000410000 */
[----:B------:R-:W-:Y:S01]  /*3b10*/  PRMT R114, RZ, 0x7610, R62 ;  /* 0x00007610ff727816 */ /* 0x000fe2000000003e */
[----:B------:R-:W-:Y:S01]  /*3b20*/  FADD.FTZ R60, R205, R60 ;  /* 0x0000003ccd3c7221 */ /* 0x000fe20000010000 */
[----:B------:R-:W-:Y:S01]  /*3b30*/  PRMT R113, RZ, 0x5410, R73 ;  /* 0x00005410ff717816 */ /* 0x000fe20000000049 */
[----:B------:R-:W-:Y:S02]  /*3b40*/  FMUL.FTZ R62, R134, R61 ;  /* 0x0000003d863e7220 */ /* 0x000fe40000410000 */
[----:B------:R-:W-:-:S02]  /*3b50*/  FMUL.FTZ R207, R45, R112 ;  /* 0x000000702dcf7220 */ /* 0x000fc40000410000 */
[----:B------:R-:W-:Y:S02]  /*3b60*/  FFMA.FTZ R62, R135, R60, -R62 ;  /* 0x0000003c873e7223 */ /* 0x000fe4000001083e */
[----:B------:R-:W-:Y:S02]  /*3b70*/  FMUL.FTZ R206, R45, R114 ;  /* 0x000000722dce7220 */ /* 0x000fe40000410000 */
[C---:B------:R-:W-:Y:S02]  /*3b80*/  FMUL.FTZ R207, R113.reuse, R207 ;  /* 0x000000cf71cf7220 */ /* 0x040fe40000410000 */
[----:B------:R-:W-:Y:S02]  /*3b90*/  FMUL.FTZ R60, R134, R60 ;  /* 0x0000003c863c7220 */ /* 0x000fe40000410000 */
[----:B------:R-:W-:Y:S02]  /*3ba0*/  FMUL.FTZ R206, R113, R206 ;  /* 0x000000ce71ce7220 */ /* 0x000fe40000410000 */
[----:B------:R-:W-:-:S02]  /*3bb0*/  FFMA.FTZ R61, R135, R61, R60 ;  /* 0x0000003d873d7223 */ /* 0x000fc4000001003c */
[----:B------:R-:W-:Y:S02]  /*3bc0*/  FADD.FTZ R62, R207, R62 ;  /* 0x0000003ecf3e7221 */ /* 0x000fe40000010000 */
[----:B------:R-:W-:Y:S01]  /*3bd0*/  FMUL.FTZ R111, R125, R103 ;  /* 0x000000677d6f7220 */ /* 0x000fe20000410000 */
[----:B------:R-:W-:Y:S01]  /*3be0*/  PRMT R113, RZ, 0x7610, R63 ;  /* 0x00007610ff717816 */ /* 0x000fe2000000003f */
[----:B------:R-:W-:Y:S02]  /*3bf0*/  FADD.FTZ R61, R206, R61 ;  /* 0x0000003dce3d7221 */ /* 0x000fe40000010000 */
[----:B------:R-:W-:Y:S02]  /*3c00*/  FMUL.FTZ R60, R130, R62 ;  /* 0x0000003e823c7220 */ /* 0x000fe40000410000 */
[----:B------:R-:W-:Y:S01]  /*3c10*/  FFMA.FTZ R147, R142, R102, -R111 ;  /* 0x000000668e937223 */ /* 0x000fe2000001086f */
[----:B------:R-:W-:Y:S01]  /*3c20*/  PRMT R111, RZ, 0x5410, R63 ;  /* 0x00005410ff6f7816 */ /* 0x000fe2000000003f */
[----:B------:R-:W-:Y:S01]  /*3c30*/  FFMA.FTZ R63, R137, R61, R60 ;  /* 0x0000003d893f7223 */ /* 0x000fe2000001003c */
[----:B------:R-:W-:Y:S01]  /*3c40*/  PRMT R60, RZ, 0x7610, R73 ;  /* 0x00007610ff3c7816 */ /* 0x000fe20000000049 */
[----:B------:R-:W-:-:S02]  /*3c50*/  FMUL.FTZ R208, R46, R113 ;  /* 0x000000712ed07220 */ /* 0x000fc40000410000 */
[----:B------:R-:W-:Y:S02]  /*3c60*/  FMUL.FTZ R209, R46, R111 ;  /* 0x0000006f2ed17220 */ /* 0x000fe40000410000 */
[----:B------:R-:W-:Y:S02]  /*3c70*/  FMUL.FTZ R61, R130, R61 ;  /* 0x0000003d823d7220 */ /* 0x000fe40000410000 */
[C---:B------:R-:W-:Y:S01]  /*3c80*/  FMUL.FTZ R208, R60.reuse, R208 ;  /* 0x000000d03cd07220 */ /* 0x040fe20000410000 */
[----:B------:R-:W-:Y:S01]  /*3c90*/  PRMT R116, RZ, 0x5410, R64 ;  /* 0x00005410ff747816 */ /* 0x000fe20000000040 */
[----:B------:R-:W-:Y:S02]  /*3ca0*/  FMUL.FTZ R102, R125, R102 ;  /* 0x000000667d667220 */ /* 0x000fe40000410000 */
[----:B------:R-:W-:Y:S02]  /*3cb0*/  FMUL.FTZ R209, R60, R209 ;  /* 0x000000d13cd17220 */ /* 0x000fe40000410000 */
[----:B------:R-:W-:-:S02]  /*3cc0*/  FFMA.FTZ R62, R137, R62, -R61 ;  /* 0x0000003e893e7223 */ /* 0x000fc4000001083d */
[----:B------:R-:W-:Y:S01]  /*3cd0*/  FADD.FTZ R63, R208, R63 ;  /* 0x0000003fd03f7221 */ /* 0x000fe20000010000 */
[----:B------:R-:W-:Y:S01]  /*3ce0*/  PRMT R146, RZ, 0x7610, R64 ;  /* 0x00007610ff927816 */ /* 0x000fe20000000040 */
[----:B------:R-:W-:Y:S01]  /*3cf0*/  FFMA.FTZ R102, R142, R103, R102 ;  /* 0x000000678e667223 */ /* 0x000fe20000010066 */
[----:B------:R-:W-:Y:S01]  /*3d00*/  PRMT R103, RZ, 0x5410, R74 ;  /* 0x00005410ff677816 */ /* 0x000fe2000000004a */
[----:B------:R-:W-:Y:S02]  /*3d10*/  FADD.FTZ R62, R209, R62 ;  /* 0x0000003ed13e7221 */ /* 0x000fe40000010000 */
[----:B------:R-:W-:Y:S02]  /*3d20*/  FMUL.FTZ R61, R129, R63 ;  /* 0x0000003f813d7220 */ /* 0x000fe40000410000 */
[----:B------:R-:W-:Y:S02]  /*3d30*/  FMUL.FTZ R211, R43, R116 ;  /* 0x000000742bd37220 */ /* 0x000fe40000410000 */
[----:B------:R-:W-:-:S02]  /*3d40*/  FMUL.FTZ R64, R124, R102 ;  /* 0x000000667c407220 */ /* 0x000fc40000410000 */
        /* <DEDUP_REMOVED lines=9> */
[----:B------:R-:W-:Y:S01]  /*3de0*/  FADD.FTZ R60, R211, R60 ;  /* 0x0000003cd33c7221 */ /* 0x000fe20000010000 */
[----:B------:R-:W-:Y:S01]  /*3df0*/  PRMT R62, RZ, 0x7610, R74 ;  /* 0x00007610ff3e7816 */ /* 0x000fe2000000004a */
[----:B------:R-:W-:Y:S01]  /*3e00*/  FFMA.FTZ R102, R143, R102, R147 ;  /* 0x000000668f667223 */ /* 0x000fe20000010093 */
[----:B------:R-:W-:Y:S01]  /*3e10*/  PRMT R147, RZ, 0x5410, R65 ;  /* 0x00005410ff937816 */ /* 0x000fe20000000041 */
[----:B------:R-:W-:Y:S02]  /*3e20*/  FADD.FTZ R63, R210, R63 ;  /* 0x0000003fd23f7221 */ /* 0x000fe40000010000 */
[----:B------:R-:W-:-:S02]  /*3e30*/  FMUL.FTZ R61, R127, R60 ;  /* 0x0000003c7f3d7220 */ /* 0x000fc40000410000 */
[----:B------:R-:W-:Y:S02]  /*3e40*/  FMUL.FTZ R212, R44, R149 ;  /* 0x000000952cd47220 */ /* 0x000fe40000410000 */
[----:B------:R-:W-:Y:S02]  /*3e50*/  FFMA.FTZ R61, R138, R63, R61 ;  /* 0x0000003f8a3d7223 */ /* 0x000fe4000001003d */
[----:B------:R-:W-:Y:S02]  /*3e60*/  FMUL.FTZ R213, R44, R147 ;  /* 0x000000932cd57220 */ /* 0x000fe40000410000 */
[----:B------:R-:W-:Y:S02]  /*3e70*/  FMUL.FTZ R63, R127, R63 ;  /* 0x0000003f7f3f7220 */ /* 0x000fe40000410000 */
[C---:B------:R-:W-:Y:S01]  /*3e80*/  FMUL.FTZ R212, R62.reuse, R212 ;  /* 0x000000d43ed47220 */ /* 0x040fe20000410000 */
[----:B------:R-:W-:Y:S01]  /*3e90*/  PRMT R148, RZ, 0x5410, R66 ;  /* 0x00005410ff947816 */ /* 0x000fe20000000042 */
[----:B------:R-:W-:-:S02]  /*3ea0*/  FMUL.FTZ R213, R62, R213 ;  /* 0x000000d53ed57220 */ /* 0x000fc40000410000 */
[----:B------:R-:W-:Y:S02]  /*3eb0*/  FFMA.FTZ R60, R138, R60, -R63 ;  /* 0x0000003c8a3c7223 */ /* 0x000fe4000001083f */
[----:B------:R-:W-:Y:S01]  /*3ec0*/  FADD.FTZ R61, R212, R61 ;  /* 0x0000003dd43d7221 */ /* 0x000fe20000010000 */
[----:B------:R-:W-:Y:S01]  /*3ed0*/  PRMT R150, RZ, 0x7610, R66 ;  /* 0x00007610ff967816 */ /* 0x000fe20000000042 */
[----:B------:R-:W-:Y:S01]  /*3ee0*/  FADD.FTZ R60, R213, R60 ;  /* 0x0000003cd53c7221 */ /* 0x000fe20000010000 */
[----:B------:R-:W-:Y:S01]  /*3ef0*/  PRMT R63, RZ, 0x5410, R75 ;  /* 0x00005410ff3f7816 */ /* 0x000fe2000000004b */
[----:B------:R-:W-:Y:S02]  /*3f00*/  FMUL.FTZ R62, R132, R61 ;  /* 0x0000003d843e7220 */ /* 0x000fe40000410000 */
[----:B------:R-:W-:Y:S02]  /*3f10*/  FMUL.FTZ R221, R41, R148 ;  /* 0x0000009429dd7220 */ /* 0x000fe40000410000 */
[----:B------:R-:W-:-:S02]  /*3f20*/  FFMA.FTZ R62, R139, R60, -R62 ;  /* 0x0000003c8b3e7223 */ /* 0x000fc4000001083e */
[----:B------:R-:W-:Y:S02]  /*3f30*/  FMUL.FTZ R220, R41, R150 ;  /* 0x0000009629dc7220 */ /* 0x000fe40000410000 */
[----:B------:R-:W-:Y:S02]  /*3f40*/  FMUL.FTZ R60, R132, R60 ;  /* 0x0000003c843c7220 */ /* 0x000fe40000410000 */
[C---:B------:R-:W-:Y:S01]  /*3f50*/  FMUL.FTZ R221, R63.reuse, R221 ;  /* 0x000000dd3fdd7220 */ /* 0x040fe20000410000 */
[--C-:B------:R-:W-:Y:S01]  /*3f60*/  PRMT R153, RZ, 0x7610, R67.reuse ;  /* 0x00007610ff997816 */ /* 0x100fe20000000043 */
[----:B------:R-:W-:Y:S02]  /*3f70*/  FMUL.FTZ R220, R63, R220 ;  /* 0x000000dc3fdc7220 */ /* 0x000fe40000410000 */
[----:B------:R-:W-:Y:S02]  /*3f80*/  FFMA.FTZ R61, R139, R61, R60 ;  /* 0x0000003d8b3d7223 */ /* 0x000fe4000001003c */
[----:B------:R-:W-:Y:S01]  /*3f90*/  FADD.FTZ R62, R221, R62 ;  /* 0x0000003edd3e7221 */ /* 0x000fe20000010000 */
[----:B------:R-:W-:Y:S01]  /*3fa0*/  PRMT R151, RZ, 0x5410, R67 ;  /* 0x00005410ff977816 */ /* 0x000fe20000000043 */
[----:B------:R-:W-:Y:S01]  /*3fb0*/  FMUL.FTZ R63, R123, R102 ;  /* 0x000000667b3f7220 */ /* 0x000fe20000410000 */
[----:B------:R-:W-:Y:S01]  /*3fc0*/  PRMT R66, RZ, 0x7610, R75 ;  /* 0x00007610ff427816 */ /* 0x000fe2000000004b */
[----:B------:R-:W-:-:S02]  /*3fd0*/  FADD.FTZ R61, R220, R61 ;  /* 0x0000003ddc3d7221 */ /* 0x000fc40000010000 */
[C---:B------:R-:W-:Y:S02]  /*3fe0*/  FMUL.FTZ R60, R133.reuse, R62 ;  /* 0x0000003e853c7220 */ /* 0x040fe40000410000 */
[----:B------:R-:W-:Y:S02]  /*3ff0*/  FMUL.FTZ R218, R42, R153 ;  /* 0x000000992ada7220 */ /* 0x000fe40000410000 */
[----:B------:R-:W-:Y:S02]  /*4000*/  FFMA.FTZ R65, R144, R64, -R63 ;  /* 0x0000004090417223 */ /* 0x000fe4000001083f */
[----:B------:R-:W-:Y:S02]  /*4010*/  FFMA.FTZ R63, R140, R61, R60 ;  /* 0x0000003d8c3f7223 */ /* 0x000fe4000001003c */
[----:B------:R-:W-:Y:S02]  /*4020*/  FMUL.FTZ R219, R42, R151 ;  /* 0x000000972adb7220 */ /* 0x000fe40000410000 */
[----:B------:R-:W-:-:S02]  /*4030*/  FMUL.FTZ R61, R133, R61 ;  /* 0x0000003d853d7220 */ /* 0x000fc40000410000 */
[C---:B------:R-:W-:Y:S02]  /*4040*/  FMUL.FTZ R218, R66.reuse, R218 ;  /* 0x000000da42da7220 */ /* 0x040fe40000410000 */
[----:B------:R-:W-:Y:S02]  /*4050*/  FMUL.FTZ R219, R66, R219 ;  /* 0x000000db42db7220 */ /* 0x000fe40000410000 */
[----:B------:R-:W-:Y:S02]  /*4060*/  FFMA.FTZ R62, R140, R62, -R61 ;  /* 0x0000003e8c3e7223 */ /* 0x000fe4000001083d */
[----:B------:R-:W-:Y:S01]  /*4070*/  FADD.FTZ R63, R218, R63 ;  /* 0x0000003fda3f7221 */ /* 0x000fe20000010000 */
[----:B------:R-:W-:Y:S01]  /*4080*/  PRMT R154, RZ, 0x7610, R76 ;  /* 0x00007610ff9a7816 */ /* 0x000fe2000000004c */
[----:B------:R-:W-:Y:S02]  /*4090*/  FADD.FTZ R62, R219, R62 ;  /* 0x0000003edb3e7221 */ /* 0x000fe40000010000 */
[----:B------:R-:W-:Y:S01]  /*40a0*/  FMUL.FTZ R60, R126, R63 ;  /* 0x0000003f7e3c7220 */ /* 0x000fe20000410000 */
[----:B------:R-:W-:Y:S01]  /*40b0*/  PRMT R152, RZ, 0x5410, R76 ;  /* 0x00005410ff987816 */ /* 0x000fe2000000004c */
[----:B------:R-:W-:Y:S01]  /*40c0*/  FMUL.FTZ R67, R123, R64 ;  /* 0x000000407b437220 */ /* 0x000fe20000410000 */
[----:B------:R-:W-:Y:S01]  /*40d0*/  PRMT R61, RZ, 0x5410, R68 ;  /* 0x00005410ff3d7816 */ /* 0x000fe20000000044 */
[----:B------:R-:W-:-:S02]  /*40e0*/  FFMA.FTZ R60, R141, R62, -R60 ;  /* 0x0000003e8d3c7223 */ /* 0x000fc4000001083c */
[----:B------:R-:W-:Y:S02]  /*40f0*/  FMUL.FTZ R62, R126, R62 ;  /* 0x0000003e7e3e7220 */ /* 0x000fe40000410000 */
[C---:B------:R-:W-:Y:S02]  /*4100*/  FMUL.FTZ R222, R39.reuse, R154 ;  /* 0x0000009a27de7220 */ /* 0x040fe40000410000 */
[----:B------:R-:W-:Y:S02]  /*4110*/  FFMA.FTZ R67, R144, R102, R67 ;  /* 0x0000006690437223 */ /* 0x000fe40000010043 */
[----:B------:R-:W-:Y:S02]  /*4120*/  FMUL.FTZ R223, R39, R152 ;  /* 0x0000009827df7220 */ /* 0x000fe40000410000 */
[----:B------:R-:W-:Y:S02]  /*4130*/  FFMA.FTZ R63, R141, R63, R62 ;  /* 0x0000003f8d3f7223 */ /* 0x000fe4000001003e */
[----:B------:R-:W-:Y:S01]  /*4140*/  FMUL.FTZ R222, R61, R222 ;  /* 0x000000de3dde7220 */ /* 0x000fe20000410000 */
[----:B------:R-:W-:Y:S01]  /*4150*/  PRMT R155, RZ, 0x5410, R77 ;  /* 0x00005410ff9b7816 */ /* 0x000fe2000000004d */
[----:B------:R-:W-:-:S02]  /*4160*/  FMUL.FTZ R64, R122, R67 ;  /* 0x000000437a407220 */ /* 0x000fc40000410000 */
[----:B------:R-:W-:Y:S02]  /*4170*/  FMUL.FTZ R223, R61, R223 ;  /* 0x000000df3ddf7220 */ /* 0x000fe40000410000 */
[----:B------:R-:W-:Y:S01]  /*4180*/  FADD.FTZ R63, R222, R63 ;  /* 0x0000003fde3f7221 */ /* 0x000fe20000010000 */
[----:B------:R-:W-:Y:S01]  /*4190*/  PRMT R157, RZ, 0x7610, R77 ;  /* 0x00007610ff9d7816 */ /* 0x000fe2000000004d */
[-C--:B------:R-:W-:Y:S02]  /*41a0*/  FMUL.FTZ R66, R122, R65.reuse ;  /* 0x000000417a427220 */ /* 0x080fe40000410000 */
[----:B------:R-:W-:Y:S01]  /*41b0*/  FFMA.FTZ R64, R145, R65, -R64 ;  /* 0x0000004191407223 */ /* 0x000fe20000010840 */
[----:B------:R-:W-:Y:S01]  /*41c0*/  PRMT R65, RZ, 0x7610, R68 ;  /* 0x00007610ff417816 */ /* 0x000fe20000000044 */
[----:B------:R-:W-:Y:S02]  /*41d0*/  FADD.FTZ R60, R223, R60 ;  /* 0x0000003cdf3c7221 */ /* 0x000fe40000010000 */
[----:B------:R-:W-:-:S02]  /*41e0*/  FMUL.FTZ R227, R40, R155 ;  /* 0x0000009b28e37220 */ /* 0x000fc40000410000 */
[C---:B------:R-:W-:Y:S02]  /*41f0*/  FMUL.FTZ R61, R125.reuse, R63 ;  /* 0x0000003f7d3d7220 */ /* 0x040fe40000410000 */
[-C--:B------:R-:W-:Y:S02]  /*4200*/  FMUL.FTZ R62, R125, R60.reuse ;  /* 0x0000003c7d3e7220 */ /* 0x080fe40000410000 */
        /* <DEDUP_REMOVED lines=15> */
[----:B------:R-:W-:Y:S02]  /*4300*/  FMUL.FTZ R63, R124, R63 ;  /* 0x0000003f7c3f7220 */ /* 0x000fe40000410000 */
[----:B------:R-:W-:Y:S02]  /*4310*/  FMUL.FTZ R229, R76, R229 ;  /* 0x000000e54ce57220 */ /* 0x000fe40000410000 */
[----:B------:R-:W-:Y:S02]  /*4320*/  FFMA.FTZ R60, R143, R60, -R63 ;  /* 0x0000003c8f3c7223 */ /* 0x000fe4000001083f */
[----:B------:R-:W-:Y:S01]  /*4330*/  FADD.FTZ R61, R228, R61 ;  /* 0x0000003de43d7221 */ /* 0x000fe20000010000 */
[----:B------:R-:W-:Y:S01]  /*4340*/  PRMT R159, RZ, 0x5410, R79 ;  /* 0x00005410ff9f7816 */ /* 0x000fe2000000004f */
[----:B------:R-:W-:-:S02]  /*4350*/  FADD.FTZ R60, R229, R60 ;  /* 0x0000003ce53c7221 */ /* 0x000fc40000010000 */
[C---:B------:R-:W-:Y:S01]  /*4360*/  FMUL.FTZ R63, R123.reuse, R61 ;  /* 0x0000003d7b3f7220 */ /* 0x040fe20000410000 */
[----:B------:R-:W-:Y:S01]  /*4370*/  PRMT R161, RZ, 0x7610, R79 ;  /* 0x00007610ffa17816 */ /* 0x000fe2000000004f */
[----:B------:R-:W-:Y:S02]  /*4380*/  FMUL.FTZ R231, R38, R159 ;  /* 0x0000009f26e77220 */ /* 0x000fe40000410000 */
[-C--:B------:R-:W-:Y:S01]  /*4390*/  FFMA.FTZ R62, R144, R60.reuse, -R63 ;  /* 0x0000003c903e7223 */ /* 0x080fe2000001083f */
[----:B------:R-:W-:Y:S01]  /*43a0*/  PRMT R63, RZ, 0x7610, R69 ;  /* 0x00007610ff3f7816 */ /* 0x000fe20000000045 */
[----:B------:R-:W-:Y:S02]  /*43b0*/  FMUL.FTZ R230, R38, R161 ;  /* 0x000000a126e67220 */ /* 0x000fe40000410000 */
[----:B------:R-:W-:Y:S02]  /*43c0*/  FMUL.FTZ R60, R123, R60 ;  /* 0x0000003c7b3c7220 */ /* 0x000fe40000410000 */
[----:B------:R-:W-:-:S02]  /*43d0*/  FMUL.FTZ R231, R63, R231 ;  /* 0x000000e73fe77220 */ /* 0x000fc40000410000 */
[----:B------:R-:W-:Y:S01]  /*43e0*/  FFMA.FTZ R66, R145, R67, R66 ;  /* 0x0000004391427223 */ /* 0x000fe20000010042 */
[----:B----4-:R-:W-:Y:S01]  /*43f0*/  PRMT R162, RZ, 0x7610, R80 ;  /* 0x00007610ffa27816 */ /* 0x010fe20000000050 */
[----:B------:R-:W-:Y:S02]  /*4400*/  FMUL.FTZ R67, R121, R64 ;  /* 0x0000004079437220 */ /* 0x000fe40000410000 */
[----:B------:R-:W-:Y:S02]  /*4410*/  FMUL.FTZ R230, R63, R230 ;  /* 0x000000e63fe67220 */ /* 0x000fe40000410000 */
[----:B------:R-:W-:Y:S02]  /*4420*/  FFMA.FTZ R61, R144, R61, R60 ;  /* 0x0000003d903d7223 */ /* 0x000fe4000001003c */
[----:B------:R-:W-:Y:S01]  /*4430*/  FADD.FTZ R62, R231, R62 ;  /* 0x0000003ee73e7221 */ /* 0x000fe20000010000 */
[----:B------:R-:W-:Y:S01]  /*4440*/  PRMT R160, RZ, 0x5410, R80 ;  /* 0x00005410ffa07816 */ /* 0x000fe20000000050 */
[----:B------:R-:W-:-:S02]  /*4450*/  FMUL.FTZ R65, R121, R66 ;  /* 0x0000004279417220 */ /* 0x000fc40000410000 */
[----:B------:R-:W-:Y:S01]  /*4460*/  FFMA.FTZ R67, R118, R66, R67 ;  /* 0x0000004276437223 */ /* 0x000fe20000010043 */
[----:B------:R-:W-:Y:S01]  /*4470*/  PRMT R66, RZ, 0x5410, R70 ;  /* 0x00005410ff427816 */ /* 0x000fe20000000046 */
[----:B------:R-:W-:Y:S02]  /*4480*/  FADD.FTZ R61, R230, R61 ;  /* 0x0000003de63d7221 */ /* 0x000fe40000010000 */
[----:B------:R-:W-:Y:S02]  /*4490*/  FMUL.FTZ R60, R122, R62 ;  /* 0x0000003e7a3c7220 */ /* 0x000fe40000410000 */
[----:B------:R-:W-:Y:S02]  /*44a0*/  FMUL.FTZ R232, R35, R162 ;  /* 0x000000a223e87220 */ /* 0x000fe40000410000 */
[----:B------:R-:W-:Y:S02]  /*44b0*/  FFMA.FTZ R63, R145, R61, R60 ;  /* 0x0000003d913f7223 */ /* 0x000fe4000001003c */
[----:B------:R-:W-:-:S02]  /*44c0*/  FMUL.FTZ R233, R35, R160 ;  /* 0x000000a023e97220 */ /* 0x000fc40000410000 */
[----:B------:R-:W-:Y:S02]  /*44d0*/  FMUL.FTZ R61, R122, R61 ;  /* 0x0000003d7a3d7220 */ /* 0x000fe40000410000 */
[----:B------:R-:W-:Y:S01]  /*44e0*/  FMUL.FTZ R232, R66, R232 ;  /* 0x000000e842e87220 */ /* 0x000fe20000410000 */
[----:B------:R-:W-:Y:S01]  /*44f0*/  ISETP.NE.AND P0, PT, R104, 0x7f, PT ;  /* 0x0000007f6800780c */ /* 0x000fe20003f05270 */
[----:B------:R-:W-:Y:S02]  /*4500*/  FFMA.FTZ R65, R118, R64, -R65 ;  /* 0x0000004076417223 */ /* 0x000fe40000010841 */
[----:B------:R-:W-:Y:S02]  /*4510*/  FFMA.FTZ R62, R145, R62, -R61 ;  /* 0x0000003e913e7223 */ /* 0x000fe4000001083d */
[----:B------:R-:W-:Y:S02]  /*4520*/  FMUL.FTZ R233, R66, R233 ;  /* 0x000000e942e97220 */ /* 0x000fe40000410000 */
[----:B------:R-:W-:-:S02]  /*4530*/  FADD.FTZ R63, R232, R63 ;  /* 0x0000003fe83f7221 */ /* 0x000fc40000010000 */
[----:B------:R-:W-:Y:S01]  /*4540*/  FMUL.FTZ R60, R120, R65 ;  /* 0x00000041783c7220 */ /* 0x000fe20000410000 */
[--C-:B------:R-:W-:Y:S01]  /*4550*/  PRMT R163, RZ, 0x5410, R81.reuse ;  /* 0x00005410ffa37816 */ /* 0x100fe20000000051 */
[----:B------:R-:W-:Y:S02]  /*4560*/  FADD.FTZ R62, R233, R62 ;  /* 0x0000003ee93e7221 */ /* 0x000fe40000010000 */
[----:B------:R-:W-:Y:S01]  /*4570*/  FMUL.FTZ R61, R121, R63 ;  /* 0x0000003f793d7220 */ /* 0x000fe20000410000 */
[----:B------:R-:W-:Y:S01]  /*4580*/  PRMT R165, RZ, 0x7610, R81 ;  /* 0x00007610ffa57816 */ /* 0x000fe20000000051 */
[----:B------:R-:W-:Y:S01]  /*4590*/  FFMA.FTZ R66, R115, R67, R60 ;  /* 0x0000004373427223 */ /* 0x000fe2000001003c */
[----:B------:R0:W1:Y:S01]  /*45a0*/  @P0 LDS.64 R102, [R104.X8+0x8788] ;  /* 0x0087880068660984 */ /* 0x0000620000008a00 */
[----:B------:R-:W-:Y:S01]  /*45b0*/  FFMA.FTZ R60, R118, R62, -R61 ;  /* 0x0000003e763c7223 */ /* 0x000fe2000001083d */
[----:B------:R-:W-:Y:S01]  /*45c0*/  PRMT R61, RZ, 0x7610, R70 ;  /* 0x00007610ff3d7816 */ /* 0x000fe20000000046 */
[----:B------:R-:W-:-:S02]  /*45d0*/  FMUL.FTZ R225, R36, R163 ;  /* 0x000000a324e17220 */ /* 0x000fc40000410000 */
[----:B------:R-:W-:Y:S02]  /*45e0*/  FMUL.FTZ R224, R36, R165 ;  /* 0x000000a524e07220 */ /* 0x000fe40000410000 */
[----:B------:R-:W-:Y:S02]  /*45f0*/  FMUL.FTZ R62, R121, R62 ;  /* 0x0000003e793e7220 */ /* 0x000fe40000410000 */
[C---:B------:R-:W-:Y:S02]  /*4600*/  FMUL.FTZ R225, R61.reuse, R225 ;  /* 0x000000e13de17220 */ /* 0x040fe40000410000 */
[----:B------:R-:W-:Y:S02]  /*4610*/  FMUL.FTZ R224, R61, R224 ;  /* 0x000000e03de07220 */ /* 0x000fe40000410000 */
[----:B------:R-:W-:Y:S02]  /*4620*/  FFMA.FTZ R63, R118, R63, R62 ;  /* 0x0000003f763f7223 */ /* 0x000fe4000001003e */
[----:B------:R-:W-:Y:S01]  /*4630*/  FADD.FTZ R60, R225, R60 ;  /* 0x0000003ce13c7221 */ /* 0x000fe20000010000 */
[----:B------:R-:W-:Y:S01]  /*4640*/  PRMT R166, RZ, 0x7610, R82 ;  /* 0x00007610ffa67816 */ /* 0x000fe20000000052 */
[----:B------:R-:W-:-:S02]  /*4650*/  FADD.FTZ R63, R224, R63 ;  /* 0x0000003fe03f7221 */ /* 0x000fc40000010000 */
[C---:B------:R-:W-:Y:S01]  /*4660*/  FMUL.FTZ R62, R120.reuse, R60 ;  /* 0x0000003c783e7220 */ /* 0x040fe20000410000 */
[----:B------:R-:W-:Y:S01]  /*4670*/  PRMT R164, RZ, 0x5410, R82 ;  /* 0x00005410ffa47816 */ /* 0x000fe20000000052 */
[----:B------:R-:W-:Y:S02]  /*4680*/  FMUL.FTZ R216, R33, R166 ;  /* 0x000000a621d87220 */ /* 0x000fe40000410000 */
[-C--:B------:R-:W-:Y:S01]  /*4690*/  FFMA.FTZ R61, R115, R63.reuse, R62 ;  /* 0x0000003f733d7223 */ /* 0x080fe2000001003e */
[----:B------:R-:W-:Y:S01]  /*46a0*/  PRMT R62, RZ, 0x5410, R71 ;  /* 0x00005410ff3e7816 */ /* 0x000fe20000000047 */
[----:B------:R-:W-:Y:S02]  /*46b0*/  FMUL.FTZ R217, R33, R164 ;  /* 0x000000a421d97220 */ /* 0x000fe40000410000 */
[----:B------:R-:W-:Y:S01]  /*46c0*/  FMUL.FTZ R63, R120, R63 ;  /* 0x0000003f783f7220 */ /* 0x000fe20000410000 */
[--C-:B------:R-:W-:Y:S01]  /*46d0*/  PRMT R167, RZ, 0x5410, R83.reuse ;  /* 0x00005410ffa77816 */ /* 0x100fe20000000053 */
[C---:B------:R-:W-:Y:S01]  /*46e0*/  FMUL.FTZ R216, R62.reuse, R216 ;  /* 0x000000d83ed87220 */ /* 0x040fe20000410000 */
[----:B------:R-:W-:Y:S01]  /*46f0*/  PRMT R169, RZ, 0x7610, R83 ;  /* 0x00007610ffa97816 */ /* 0x000fe20000000053 */
[----:B------:R-:W-:-:S02]  /*4700*/  FMUL.FTZ R217, R62, R217 ;  /* 0x000000d93ed97220 */ /* 0x000fc40000410000 */
[----:B------:R-:W-:Y:S01]  /*4710*/  FFMA.FTZ R60, R115, R60, -R63 ;  /* 0x0000003c733c7223 */ /* 0x000fe2000001083f */
[----:B------:R-:W-:Y:S01]  /*4720*/  PRMT R63, RZ, 0x7610, R71 ;  /* 0x00007610ff3f7816 */ /* 0x000fe20000000047 */
[----:B------:R-:W-:Y:S02]  /*4730*/  FADD.FTZ R62, R216, R61 ;  /* 0x0000003dd83e7221 */ /* 0x000fe40000010000 */
[C---:B------:R-:W-:Y:S02]  /*4740*/  FMUL.FTZ R215, R34.reuse, R167 ;  /* 0x000000a722d77220 */ /* 0x040fe40000410000 */
[----:B------:R-:W-:Y:S02]  /*4750*/  FMUL.FTZ R214, R34, R169 ;  /* 0x000000a922d67220 */ /* 0x000fe40000410000 */
[----:B------:R-:W-:Y:S02]  /*4760*/  FMUL.FTZ R64, R120, R67 ;  /* 0x0000004378407220 */ /* 0x000fe40000410000 */
[----:B------:R-:W-:-:S02]  /*4770*/  FADD.FTZ R60, R217, R60 ;  /* 0x0000003cd93c7221 */ /* 0x000fc40000010000 */
[----:B------:R-:W-:Y:S02]  /*4780*/  FMUL.FTZ R61, R119, R62 ;  /* 0x0000003e773d7220 */ /* 0x000fe40000410000 */
[C---:B------:R-:W-:Y:S02]  /*4790*/  FMUL.FTZ R215, R63.reuse, R215 ;  /* 0x000000d73fd77220 */ /* 0x040fe40000410000 */
[----:B------:R-:W-:Y:S02]  /*47a0*/  FMUL.FTZ R214, R63, R214 ;  /* 0x000000d63fd67220 */ /* 0x000fe40000410000 */
[----:B------:R-:W-:Y:S02]  /*47b0*/  FFMA.FTZ R64, R115, R65, -R64 ;  /* 0x0000004173407223 */ /* 0x000fe40000010840 */
[-C--:B------:R-:W-:Y:S02]  /*47c0*/  FMUL.FTZ R63, R119, R60.reuse ;  /* 0x0000003c773f7220 */ /* 0x080fe40000410000 */
[----:B------:R-:W-:Y:S01]  /*47d0*/  FFMA.FTZ R76, R117, R60, -R61 ;  /* 0x0000003c754c7223 */ /* 0x000fe2000001083d */
[----:B------:R-:W-:Y:S01]  /*47e0*/  BSSY B0, `(.L_x_3060) ;  /* 0x0000017000007945 */ /* 0x000fe20003800000 */
[----:B------:R-:W-:-:S02]  /*47f0*/  FMUL.FTZ R61, R119, R64 ;  /* 0x00000040773d7220 */ /* 0x000fc40000410000 */
[----:B------:R-:W-:Y:S02]  /*4800*/  FMUL.FTZ R60, R119, R66 ;  /* 0x00000042773c7220 */ /* 0x000fe40000410000 */
[C---:B------:R-:W-:Y:S01]  /*4810*/  FFMA.FTZ R63, R117.reuse, R62, R63 ;  /* 0x0000003e753f7223 */ /* 0x040fe2000001003f */
[C---:B------:R-:W-:Y:S01]  /*4820*/  ISETP.GT.U32.AND P2, PT, R104.reuse, 0x1f, PT ;  /* 0x0000001f6800780c */ /* 0x040fe20003f44070 */
[C---:B------:R-:W-:Y:S01]  /*4830*/  FFMA.FTZ R61, R117.reuse, R66, R61 ;  /* 0x00000042753d7223 */ /* 0x040fe2000001003d */
[----:B------:R-:W-:Y:S01]  /*4840*/  LEA.HI R168, R104, R104, RZ, 0x1e ;  /* 0x0000006868a87211 */ /* 0x000fe200078ff0ff */
[----:B------:R-:W-:Y:S02]  /*4850*/  FFMA.FTZ R60, R117, R64, -R60 ;  /* 0x00000040753c7223 */ /* 0x000fe4000001083c */
        /* <DEDUP_REMOVED lines=15> */
.L_x_3061:
[----:B01----:R-:W-:Y:S05]  /*4950*/  BSYNC B0 ;  /* 0x0000000000007941 */ /* 0x003fea0003800000 */
.L_x_3060:
        /* <DEDUP_REMOVED lines=73> */
.L_x_3168:
        /* <DEDUP_REMOVED lines=70> */
.L_x_3169:
        /* <DEDUP_REMOVED lines=19> */
[----:B------:R-:W-:Y:S05]  /*5380*/  CALL.REL.NOINC `($__internal_76_$__cuda_sm70_shflsync_idx_p) ;  /* 0x00008c8000007944 */ /* 0x000fea0003c00000 */
.L_x_3066:
[----:B------:R-:W-:Y:S05]  /*5390*/  BRA.CONV ~URZ, `(.L_x_3067) ;  /* 0x000000637f007947 */ /* 0x000fea000b800000 */
[----:B-1----:R-:W-:Y:S01]  /*53a0*/  HFMA2.MMA R61, -RZ, RZ, 0, 1.847743988037109375e-06 ;  /* 0x0000001fff3d7435 */ /* 0x002fe200000001ff */
[----:B0-----:R-:W-:Y:S02]  /*53b0*/  MOV R64, R77 ;  /* 0x0000004d00407202 */ /* 0x001fe40000000f00 */
[----:B------:R-:W-:Y:S02]  /*53c0*/  MOV R63, 0x1f ;  /* 0x0000001f003f7802 */ /* 0x000fe40000000f00 */
[----:B------:R-:W-:Y:S02]  /*53d0*/  MOV R60, 0xffffffff ;  /* 0xffffffff003c7802 */ /* 0x000fe40000000f00 */
[----:B------:R-:W-:-:S02]  /*53e0*/  MOV R62, 0x5400 ;  /* 0x00005400003e7802 */ /* 0x000fc40000000f00 */
[----:B------:R-:W-:Y:S05]  /*53f0*/  CALL.REL.NOINC `($__internal_76_$__cuda_sm70_shflsync_idx_p) ;  /* 0x00008c1000007944 */ /* 0x000fea0003c00000 */
.L_x_3067:
[----:B------:R-:W-:Y:S05]  /*5400*/  BRA.CONV ~URZ, `(.L_x_3068) ;  /* 0x000000637f007947 */ /* 0x000fea000b800000 */
[----:B-1----:R-:W-:Y:S01]  /*5410*/  HFMA2.MMA R61, -RZ, RZ, 0, 1.847743988037109375e-06 ;  /* 0x0000001fff3d7435 */ /* 0x002fe200000001ff */
[----:B0-----:R-:W-:-:S02]  /*5420*/  MOV R64, R65 ;  /* 0x0000004100407202 */ /* 0x001fc40000000f00 */
[----:B------:R-:W-:Y:S02]  /*5430*/  MOV R63, 0x1f ;  /* 0x0000001f003f7802 */ /* 0x000fe40000000f00 */
[----:B------:R-:W-:Y:S02]  /*5440*/  MOV R60, 0xffffffff ;  /* 0xffffffff003c7802 */ /* 0x000fe40000000f00 */
[----:B------:R-:W-:Y:S02]  /*5450*/  MOV R62, 0x5470 ;  /* 0x00005470003e7802 */ /* 0x000fe40000000f00 */
[----:B------:R-:W-:Y:S05]  /*5460*/  CALL.REL.NOINC `($__internal_76_$__cuda_sm70_shflsync_idx_p) ;  /* 0x00008ba000007944 */ /* 0x000fea0003c00000 */
.L_x_3068:
[----:B------:R-:W-:Y:S05]  /*5470*/  BRA.CONV ~URZ, `(.L_x_3069) ;  /* 0x000000637f007947 */ /* 0x000fea000b800000 */
[----:B-1----:R-:W-:Y:S01]  /*5480*/  HFMA2.MMA R61, -RZ, RZ, 0, 1.847743988037109375e-06 ;  /* 0x0000001fff3d7435 */ /* 0x002fe200000001ff */
[----:B0-----:R-:W-:Y:S02]  /*5490*/  MOV R64, R76 ;  /* 0x0000004c00407202 */ /* 0x001fe40000000f00 */
[----:B------:R-:W-:Y:S02]  /*54a0*/  MOV R63, 0x1f ;  /* 0x0000001f003f7802 */ /* 0x000fe40000000f00 */
[----:B------:R-:W-:Y:S02]  /*54b0*/  MOV R60, 0xffffffff ;  /* 0xffffffff003c7802 */ /* 0x000fe40000000f00 */
[----:B------:R-:W-:-:S02]  /*54c0*/  MOV R62, 0x54e0 ;  /* 0x000054e0003e7802 */ /* 0x000fc40000000f00 */
[----:B------:R-:W-:Y:S05]  /*54d0*/  CALL.REL.NOINC `($__internal_76_$__cuda_sm70_shflsync_idx_p) ;  /* 0x00008b3000007944 */ /* 0x000fea0003c00000 */
.L_x_3069:
        /* <DEDUP_REMOVED lines=9> */
.L_x_3170:
        /* <DEDUP_REMOVED lines=50> */
.L_x_3063:
[----:B0-----:R-:W-:Y:S05]  /*5890*/  BSYNC B0 ;  /* 0x0000000000007941 */ /* 0x001fea0003800000 */
.L_x_3062:
        /* <DEDUP_REMOVED lines=8> */
[C---:B------:R-:W-:Y:S01]  /*5920*/  FMUL.FTZ R59, R117.reuse, R202 ;  /* 0x000000ca753b7220 */ /* 0x040fe20000410000 */
[----:B------:R-:W-:Y:S01]  /*5930*/  BSSY B0, `(.L_x_3071) ;  /* 0x00001d8000007945 */ /* 0x000fe20003800000 */
[----:B------:R-:W-:Y:S02]  /*5940*/  FFMA.FTZ R56, R117, R102, -R56 ;  /* 0x0000006675387223 */ /* 0x000fe40000010838 */
[----:B------:R-:W-:-:S02]  /*5950*/  FMUL.FTZ R57, R119, R202 ;  /* 0x000000ca77397220 */ /* 0x000fc40000410000 */
[----:B------:R-:W-:Y:S02]  /*5960*/  FFMA.FTZ R58, R117, -R103, R58 ;  /* 0x80000067753a7223 */ /* 0x000fe4000001003a */
[----:B---3--:R-:W-:Y:S02]  /*5970*/  FFMA.FTZ R60, -R119, R186, -R59 ;  /* 0x000000ba773c7223 */ /* 0x008fe4000001093b */
[C---:B------:R-:W-:Y:S02]  /*5980*/  FMUL.FTZ R61, R120.reuse, -R56 ;  /* 0x80000038783d7220 */ /* 0x040fe40000410000 */
[----:B------:R-:W-:Y:S02]  /*5990*/  FFMA.FTZ R57, R117, R186, -R57 ;  /* 0x000000ba75397223 */ /* 0x000fe40000010839 */
[----:B------:R-:W-:Y:S02]  /*59a0*/  FMUL.FTZ R59, R120, -R58 ;  /* 0x8000003a783b7220 */ /* 0x000fe40000410000 */
[----:B------:R-:W-:-:S02]  /*59b0*/  FADD.FTZ R60, -R185, R60 ;  /* 0x0000003cb93c7221 */ /* 0x000fc40000010100 */
[C---:B------:R-:W-:Y:S02]  /*59c0*/  FFMA.FTZ R61, R115.reuse, R58, R61 ;  /* 0x0000003a733d7223 */ /* 0x040fe4000001003d */
[----:B------:R-:W-:Y:S02]  /*59d0*/  FADD.FTZ R57, R170, R57 ;  /* 0x00000039aa397221 */ /* 0x000fe40000010000 */
[----:B------:R-:W-:Y:S02]  /*59e0*/  FFMA.FTZ R59, R115, R56, -R59 ;  /* 0x00000038733b7223 */ /* 0x000fe4000001083b */
[C---:B------:R-:W-:Y:S02]  /*59f0*/  FMUL.FTZ R56, R120.reuse, -R60 ;  /* 0x8000003c78387220 */ /* 0x040fe40000410000 */
[----:B------:R-:W-:Y:S02]  /*5a00*/  FMUL.FTZ R63, R121, -R61 ;  /* 0x8000003d793f7220 */ /* 0x000fe40000410000 */
[----:B------:R-:W-:-:S02]  /*5a10*/  FMUL.FTZ R62, R120, -R57 ;  /* 0x80000039783e7220 */ /* 0x000fc40000410000 */
[-C--:B------:R-:W-:Y:S02]  /*5a20*/  FMUL.FTZ R64, R121, -R59.reuse ;  /* 0x8000003b79407220 */ /* 0x080fe40000410000 */
[C---:B------:R-:W-:Y:S02]  /*5a30*/  FFMA.FTZ R63, R118.reuse, R59, -R63 ;  /* 0x0000003b763f7223 */ /* 0x040fe4000001083f */
[C---:B------:R-:W-:Y:S02]  /*5a40*/  FFMA.FTZ R58, R115.reuse, R57, -R56 ;  /* 0x00000039733a7223 */ /* 0x040fe40000010838 */
[----:B------:R-:W-:Y:S01]  /*5a50*/  FFMA.FTZ R62, R115, R60, R62 ;  /* 0x0000003c733e7223 */ /* 0x000fe2000001003e */
[----:B------:R-:W0:Y:S01]  /*5a60*/  LDS.64 R56, [R168.X16+0x6378] ;  /* 0x00637800a8387984 */ /* 0x000e22000000ca00 */
[----:B------:R-:W-:Y:S02]  /*5a70*/  FFMA.FTZ R64, R118, R61, R64 ;  /* 0x0000003d76407223 */ /* 0x000fe40000010040 */
[----:B------:R-:W-:-:S02]  /*5a80*/  FMUL.FTZ R59, R122, -R63 ;  /* 0x8000003f7a3b7220 */ /* 0x000fc40000410000 */
[----:B------:R-:W-:Y:S02]  /*5a90*/  FADD.FTZ R62, -R187, R62 ;  /* 0x0000003ebb3e7221 */ /* 0x000fe40000010100 */
[-C--:B------:R-:W-:Y:S02]  /*5aa0*/  FMUL.FTZ R60, R122, -R64.reuse ;  /* 0x800000407a3c7220 */ /* 0x080fe40000410000 */
[----:B------:R-:W-:Y:S02]  /*5ab0*/  FADD.FTZ R58, R171, R58 ;  /* 0x0000003aab3a7221 */ /* 0x000fe40000010000 */
[----:B------:R-:W-:Y:S02]  /*5ac0*/  FFMA.FTZ R64, R145, R64, R59 ;  /* 0x0000004091407223 */ /* 0x000fe4000001003b */
[----:B------:R-:W-:Y:S02]  /*5ad0*/  FMUL.FTZ R59, R121, -R62 ;  /* 0x8000003e793b7220 */ /* 0x000fe40000410000 */
[----:B------:R-:W-:-:S02]  /*5ae0*/  FFMA.FTZ R60, R145, R63, -R60 ;  /* 0x0000003f913c7223 */ /* 0x000fc4000001083c */
[----:B------:R-:W-:Y:S02]  /*5af0*/  FMUL.FTZ R61, R121, -R58 ;  /* 0x8000003a793d7220 */ /* 0x000fe40000410000 */
[C---:B------:R-:W-:Y:S02]  /*5b00*/  FMUL.FTZ R63, R123.reuse, -R64 ;  /* 0x800000407b3f7220 */ /* 0x040fe40000410000 */
[C---:B------:R-:W-:Y:S02]  /*5b10*/  FFMA.FTZ R59, R118.reuse, R58, -R59 ;  /* 0x0000003a763b7223 */ /* 0x040fe4000001083b */
[----:B------:R-:W-:Y:S02]  /*5b20*/  FMUL.FTZ R65, R123, -R60 ;  /* 0x8000003c7b417220 */ /* 0x000fe40000410000 */
[----:B------:R-:W-:Y:S02]  /*5b30*/  FFMA.FTZ R61, R118, R62, R61 ;  /* 0x0000003e763d7223 */ /* 0x000fe4000001003d */
[----:B------:R-:W-:-:S02]  /*5b40*/  FFMA.FTZ R63, R144, R60, -R63 ;  /* 0x0000003c903f7223 */ /* 0x000fc4000001083f */
[----:B------:R-:W-:Y:S02]  /*5b50*/  FADD.FTZ R59, R172, R59 ;  /* 0x0000003bac3b7221 */ /* 0x000fe40000010000 */
[----:B------:R-:W-:Y:S02]  /*5b60*/  FFMA.FTZ R65, R144, R64, R65 ;  /* 0x0000004090417223 */ /* 0x000fe40000010041 */
[----:B------:R-:W-:Y:S02]  /*5b70*/  FADD.FTZ R61, -R188, R61 ;  /* 0x0000003dbc3d7221 */ /* 0x000fe40000010100 */
[----:B------:R-:W-:Y:S02]  /*5b80*/  FMUL.FTZ R64, R124, -R63 ;  /* 0x8000003f7c407220 */ /* 0x000fe40000410000 */
[----:B------:R-:W-:Y:S02]  /*5b90*/  FMUL.FTZ R60, R122, -R59 ;  /* 0x8000003b7a3c7220 */ /* 0x000fe40000410000 */
[----:B------:R-:W-:-:S02]  /*5ba0*/  FMUL.FTZ R62, R124, -R65 ;  /* 0x800000417c3e7220 */ /* 0x000fc40000410000 */
[----:B------:R-:W-:Y:S02]  /*5bb0*/  FMUL.FTZ R58, R122, -R61 ;  /* 0x8000003d7a3a7220 */ /* 0x000fe40000410000 */
[----:B------:R-:W-:Y:S02]  /*5bc0*/  FFMA.FTZ R64, R143, R65, R64 ;  /* 0x000000418f407223 */ /* 0x000fe40000010040 */
[----:B------:R-:W-:Y:S02]  /*5bd0*/  FFMA.FTZ R60, R145, R61, R60 ;  /* 0x0000003d913c7223 */ /* 0x000fe4000001003c */
[----:B------:R-:W-:Y:S02]  /*5be0*/  FFMA.FTZ R62, R143, R63, -R62 ;  /* 0x0000003f8f3e7223 */ /* 0x000fe4000001083e */
[----:B------:R-:W-:Y:S02]  /*5bf0*/  FFMA.FTZ R58, R145, R59, -R58 ;  /* 0x0000003b913a7223 */ /* 0x000fe4000001083a */
[----:B------:R-:W-:-:S02]  /*5c00*/  FMUL.FTZ R59, R125, -R64 ;  /* 0x800000407d3b7220 */ /* 0x000fc40000410000 */
[----:B------:R-:W-:Y:S02]  /*5c10*/  FADD.FTZ R60, -R189, R60 ;  /* 0x0000003cbd3c7221 */ /* 0x000fe40000010100 */
[-C--:B------:R-:W-:Y:S02]  /*5c20*/  FMUL.FTZ R61, R125, -R62.reuse ;  /* 0x8000003e7d3d7220 */ /* 0x080fe40000410000 */
[C---:B------:R-:W-:Y:S02]  /*5c30*/  FFMA.FTZ R62, R142.reuse, R62, -R59 ;  /* 0x0000003e8e3e7223 */ /* 0x040fe4000001083b */
[----:B------:R-:W-:Y:S02]  /*5c40*/  FADD.FTZ R58, R173, R58 ;  /* 0x0000003aad3a7221 */ /* 0x000fe40000010000 */
[----:B------:R-:W-:Y:S02]  /*5c50*/  FMUL.FTZ R59, R123, -R60 ;  /* 0x8000003c7b3b7220 */ /* 0x000fe40000410000 */
[----:B------:R-:W-:-:S02]  /*5c60*/  FFMA.FTZ R64, R142, R64, R61 ;  /* 0x000000408e407223 */ /* 0x000fc4000001003d */
[-C--:B------:R-:W-:Y:S02]  /*5c70*/  FFMA.FTZ R59, R144, R58.reuse, -R59 ;  /* 0x0000003a903b7223 */ /* 0x080fe4000001083b */
[----:B------:R-:W-:Y:S02]  /*5c80*/  FMUL.FTZ R61, R123, -R58 ;  /* 0x8000003a7b3d7220 */ /* 0x000fe40000410000 */
[----:B------:R-:W-:Y:S02]  /*5c90*/  FADD.FTZ R58, R174, R59 ;  /* 0x0000003bae3a7221 */ /* 0x000fe40000010000 */
[C---:B0-----:R-:W-:Y:S02]  /*5ca0*/  FMUL.FTZ R59, R85.reuse, R57 ;  /* 0x00000039553b7220 */ /* 0x041fe40000410000 */
[-C--:B------:R-:W-:Y:S02]  /*5cb0*/  FMUL.FTZ R85, R85, R56.reuse ;  /* 0x0000003855557220 */ /* 0x080fe40000410000 */
[----:B------:R-:W-:-:S02]  /*5cc0*/  FFMA.FTZ R56, R84, R56, -R59 ;  /* 0x0000003854387223 */ /* 0x000fc4000001083b */
[----:B------:R-:W-:Y:S02]  /*5cd0*/  FFMA.FTZ R84, R84, R57, R85 ;  /* 0x0000003954547223 */ /* 0x000fe40000010055 */
[----:B------:R-:W-:Y:S02]  /*5ce0*/  FADD.FTZ R203, R203, R56 ;  /* 0x00000038cbcb7221 */ /* 0x000fe40000010000 */
[----:B------:R-:W-:Y:S02]  /*5cf0*/  FADD.FTZ R201, R201, R84 ;  /* 0x00000054c9c97221 */ /* 0x000fe40000010000 */
[C---:B------:R-:W-:Y:S02]  /*5d00*/  FMUL.FTZ R57, R131.reuse, R203 ;  /* 0x000000cb83397220 */ /* 0x040fe40000410000 */
[----:B------:R-:W-:Y:S02]  /*5d10*/  FMUL.FTZ R56, R131, R201 ;  /* 0x000000c983387220 */ /* 0x000fe40000410000 */
[----:B------:R-:W-:-:S02]  /*5d20*/  FFMA.FTZ R61, R144, R60, R61 ;  /* 0x0000003c903d7223 */ /* 0x000fc4000001003d */
[----:B------:R-:W-:Y:S02]  /*5d30*/  FMUL.FTZ R63, R126, -R64 ;  /* 0x800000407e3f7220 */ /* 0x000fe40000410000 */
[C---:B------:R-:W-:Y:S02]  /*5d40*/  FFMA.FTZ R57, R136.reuse, R201, R57 ;  /* 0x000000c988397223 */ /* 0x040fe40000010039 */
[----:B------:R-:W-:Y:S02]  /*5d50*/  FFMA.FTZ R56, R136, R203, -R56 ;  /* 0x000000cb88387223 */ /* 0x000fe40000010838 */
[----:B------:R-:W-:Y:S02]  /*5d60*/  FADD.FTZ R61, -R190, R61 ;  /* 0x0000003dbe3d7221 */ /* 0x000fe40000010100 */
[-C--:B------:R-:W-:Y:S02]  /*5d70*/  FMUL.FTZ R65, R126, -R62.reuse ;  /* 0x8000003e7e417220 */ /* 0x080fe40000410000 */
[----:B------:R-:W-:-:S02]  /*5d80*/  FFMA.FTZ R63, R141, R62, -R63 ;  /* 0x0000003e8d3f7223 */ /* 0x000fc4000001083f */
[----:B------:R-:W-:Y:S02]  /*5d90*/  FADD.FTZ R204, R204, R57 ;  /* 0x00000039cccc7221 */ /* 0x000fe40000010000 */
[----:B------:R-:W-:Y:S02]  /*5da0*/  FADD.FTZ R234, R205, R56 ;  /* 0x00000038cdea7221 */ /* 0x000fe40000010000 */
[----:B------:R-:W-:Y:S02]  /*5db0*/  FMUL.FTZ R60, R124, -R61 ;  /* 0x8000003d7c3c7220 */ /* 0x000fe40000410000 */
[----:B------:R-:W-:Y:S02]  /*5dc0*/  FFMA.FTZ R65, R141, R64, R65 ;  /* 0x000000408d417223 */ /* 0x000fe40000010041 */
[----:B------:R-:W-:Y:S02]  /*5dd0*/  FMUL.FTZ R59, R133, -R63 ;  /* 0x8000003f853b7220 */ /* 0x000fe40000410000 */
[----:B------:R-:W-:-:S02]  /*5de0*/  FMUL.FTZ R56, R134, R204 ;  /* 0x000000cc86387220 */ /* 0x000fc40000410000 */
[----:B------:R-:W-:Y:S02]  /*5df0*/  FMUL.FTZ R57, R134, R234 ;  /* 0x000000ea86397220 */ /* 0x000fe40000410000 */
[-C--:B------:R-:W-:Y:S02]  /*5e00*/  FMUL.FTZ R62, R124, -R58.reuse ;  /* 0x8000003a7c3e7220 */ /* 0x080fe40000410000 */
[----:B------:R-:W-:Y:S02]  /*5e10*/  FFMA.FTZ R60, R143, R58, -R60 ;  /* 0x0000003a8f3c7223 */ /* 0x000fe4000001083c */
[-C--:B------:R-:W-:Y:S02]  /*5e20*/  FMUL.FTZ R58, R133, -R65.reuse ;  /* 0x80000041853a7220 */ /* 0x080fe40000410000 */
[----:B------:R-:W-:Y:S02]  /*5e30*/  FFMA.FTZ R59, R140, R65, R59 ;  /* 0x000000418c3b7223 */ /* 0x000fe4000001003b */
[----:B------:R-:W-:-:S02]  /*5e40*/  FFMA.FTZ R56, R135, R234, -R56 ;  /* 0x000000ea87387223 */ /* 0x000fc40000010838 */
[----:B------:R-:W-:Y:S02]  /*5e50*/  FFMA.FTZ R57, R135, R204, R57 ;  /* 0x000000cc87397223 */ /* 0x000fe40000010039 */
[----:B------:R-:W-:Y:S02]  /*5e60*/  FFMA.FTZ R62, R143, R61, R62 ;  /* 0x0000003d8f3e7223 */ /* 0x000fe4000001003e */
[----:B------:R-:W-:Y:S02]  /*5e70*/  FFMA.FTZ R58, R140, R63, -R58 ;  /* 0x0000003f8c3a7223 */ /* 0x000fe4000001083a */
[----:B------:R-:W-:Y:S02]  /*5e80*/  FMUL.FTZ R61, R132, -R59 ;  /* 0x8000003b843d7220 */ /* 0x000fe40000410000 */
[----:B------:R-:W-:Y:S02]  /*5e90*/  FADD.FTZ R207, R207, R56 ;  /* 0x00000038cfcf7221 */ /* 0x000fe40000010000 */
[----:B------:R-:W-:-:S02]  /*5ea0*/  FADD.FTZ R205, R206, R57 ;  /* 0x00000039cecd7221 */ /* 0x000fc40000010000 */
[-C--:B------:R-:W-:Y:S02]  /*5eb0*/  FMUL.FTZ R64, R132, -R58.reuse ;  /* 0x8000003a84407220 */ /* 0x080fe40000410000 */
[----:B------:R-:W-:Y:S02]  /*5ec0*/  FFMA.FTZ R63, R139, R58, -R61 ;  /* 0x0000003a8b3f7223 */ /* 0x000fe4000001083d */
[----:B------:R-:W-:Y:S02]  /*5ed0*/  FADD.FTZ R62, -R191, R62 ;  /* 0x0000003ebf3e7221 */ /* 0x000fe40000010100 */
[C---:B------:R-:W-:Y:S02]  /*5ee0*/  FMUL.FTZ R58, R130.reuse, R207 ;  /* 0x000000cf823a7220 */ /* 0x040fe40000410000 */
[----:B------:R-:W-:Y:S02]  /*5ef0*/  FMUL.FTZ R56, R130, R205 ;  /* 0x000000cd82387220 */ /* 0x000fe40000410000 */
[----:B------:R-:W-:-:S02]  /*5f00*/  FFMA.FTZ R64, R139, R59, R64 ;  /* 0x0000003b8b407223 */ /* 0x000fc40000010040 */
[----:B------:R-:W-:Y:S02]  /*5f10*/  FADD.FTZ R60, R175, R60 ;  /* 0x0000003caf3c7221 */ /* 0x000fe40000010000 */
[----:B------:R-:W-:Y:S02]  /*5f20*/  FMUL.FTZ R59, R125, -R62 ;  /* 0x8000003e7d3b7220 */ /* 0x000fe40000410000 */
[C---:B------:R-:W-:Y:S02]  /*5f30*/  FFMA.FTZ R57, R137.reuse, R205, R58 ;  /* 0x000000cd89397223 */ /* 0x040fe4000001003a */
[----:B------:R-:W-:Y:S02]  /*5f40*/  FFMA.FTZ R56, R137, R207, -R56 ;  /* 0x000000cf89387223 */ /* 0x000fe40000010838 */
[----:B------:R-:W-:Y:S02]  /*5f50*/  FFMA.FTZ R59, R142, R60, -R59 ;  /* 0x0000003c8e3b7223 */ /* 0x000fe4000001083b */
[----:B------:R-:W-:-:S02]  /*5f60*/  FADD.FTZ R208, R208, R57 ;  /* 0x00000039d0d07221 */ /* 0x000fc40000010000 */
[----:B------:R-:W-:Y:S02]  /*5f70*/  FADD.FTZ R206, R209, R56 ;  /* 0x00000038d1ce7221 */ /* 0x000fe40000010000 */
[----:B------:R-:W-:Y:S02]  /*5f80*/  FADD.FTZ R58, R176, R59 ;  /* 0x0000003bb03a7221 */ /* 0x000fe40000010000 */
[C---:B------:R-:W-:Y:S02]  /*5f90*/  FMUL.FTZ R57, R129.reuse, R208 ;  /* 0x000000d081397220 */ /* 0x040fe40000410000 */
[----:B------:R-:W-:Y:S02]  /*5fa0*/  FMUL.FTZ R59, R129, R206 ;  /* 0x000000ce813b7220 */ /* 0x000fe40000410000 */
[----:B------:R-:W-:Y:S02]  /*5fb0*/  FMUL.FTZ R61, R125, -R60 ;  /* 0x8000003c7d3d7220 */ /* 0x000fe40000410000 */
[----:B------:R-:W-:-:S02]  /*5fc0*/  FFMA.FTZ R56, R128, R206, -R57 ;  /* 0x000000ce80387223 */ /* 0x000fc40000010839 */
[----:B------:R-:W-:Y:S02]  /*5fd0*/  FFMA.FTZ R59, R128, R208, R59 ;  /* 0x000000d0803b7223 */ /* 0x000fe4000001003b */
[----:B------:R-:W-:Y:S02]  /*5fe0*/  FFMA.FTZ R61, R142, R62, R61 ;  /* 0x0000003e8e3d7223 */ /* 0x000fe4000001003d */
[----:B------:R-:W-:Y:S02]  /*5ff0*/  FMUL.FTZ R60, R127, -R64 ;  /* 0x800000407f3c7220 */ /* 0x000fe40000410000 */
[----:B------:R-:W-:Y:S02]  /*6000*/  FADD.FTZ R211, R211, R56 ;  /* 0x00000038d3d37221 */ /* 0x000fe40000010000 */
[----:B------:R-:W-:Y:S02]  /*6010*/  FADD.FTZ R209, R210, R59 ;  /* 0x0000003bd2d17221 */ /* 0x000fe40000010000 */
[----:B------:R-:W-:-:S02]  /*6020*/  FADD.FTZ R61, -R192, R61 ;  /* 0x0000003dc03d7221 */ /* 0x000fc40000010100 */
[CC--:B------:R-:W-:Y:S02]  /*6030*/  FMUL.FTZ R65, R127.reuse, -R63.reuse ;  /* 0x8000003f7f417220 */ /* 0x0c0fe40000410000 */
[----:B------:R-:W-:Y:S02]  /*6040*/  FFMA.FTZ R63, R138, R63, -R60 ;  /* 0x0000003f8a3f7223 */ /* 0x000fe4000001083c */
[C---:B------:R-:W-:Y:S02]  /*6050*/  FMUL.FTZ R57, R127.reuse, R211 ;  /* 0x000000d37f397220 */ /* 0x040fe40000410000 */
[----:B------:R-:W-:Y:S02]  /*6060*/  FMUL.FTZ R56, R127, R209 ;  /* 0x000000d17f387220 */ /* 0x000fe40000410000 */
[----:B------:R-:W-:Y:S02]  /*6070*/  FMUL.FTZ R60, R126, -R61 ;  /* 0x8000003d7e3c7220 */ /* 0x000fe40000410000 */
[----:B------:R-:W-:-:S02]  /*6080*/  FFMA.FTZ R65, R138, R64, R65 ;  /* 0x000000408a417223 */ /* 0x000fc40000010041 */
[C---:B------:R-:W-:Y:S02]  /*6090*/  FFMA.FTZ R57, R138.reuse, R209, R57 ;  /* 0x000000d18a397223 */ /* 0x040fe40000010039 */
[----:B------:R-:W-:Y:S02]  /*60a0*/  FFMA.FTZ R56, R138, R211, -R56 ;  /* 0x000000d38a387223 */ /* 0x000fe40000010838 */
[-C--:B------:R-:W-:Y:S02]  /*60b0*/  FMUL.FTZ R62, R126, -R58.reuse ;  /* 0x8000003a7e3e7220 */ /* 0x080fe40000410000 */
[----:B------:R-:W-:Y:S02]  /*60c0*/  FFMA.FTZ R60, R141, R58, -R60 ;  /* 0x0000003a8d3c7223 */ /* 0x000fe4000001083c */
[----:B------:R-:W-:Y:S02]  /*60d0*/  FMUL.FTZ R58, R129, -R65 ;  /* 0x80000041813a7220 */ /* 0x000fe40000410000 */
[----:B------:R-:W-:-:S02]  /*60e0*/  FADD.FTZ R212, R212, R57 ;  /* 0x00000039d4d47221 */ /* 0x000fc40000010000 */
[----:B------:R-:W-:Y:S02]  /*60f0*/  FADD.FTZ R210, R213, R56 ;  /* 0x00000038d5d27221 */ /* 0x000fe40000010000 */
[-C--:B------:R-:W-:Y:S02]  /*6100*/  FMUL.FTZ R59, R129, -R63.reuse ;  /* 0x8000003f813b7220 */ /* 0x080fe40000410000 */
[----:B------:R-:W-:Y:S02]  /*6110*/  FFMA.FTZ R58, R128, R63, -R58 ;  /* 0x0000003f803a7223 */ /* 0x000fe4000001083a */
[----:B------:R-:W-:Y:S02]  /*6120*/  FFMA.FTZ R62, R141, R61, R62 ;  /* 0x0000003d8d3e7223 */ /* 0x000fe4000001003e */
[C---:B------:R-:W-:Y:S02]  /*6130*/  FMUL.FTZ R56, R132.reuse, R212 ;  /* 0x000000d484387220 */ /* 0x040fe40000410000 */
[----:B------:R-:W-:-:S02]  /*6140*/  FMUL.FTZ R57, R132, R210 ;  /* 0x000000d284397220 */ /* 0x000fc40000410000 */
[----:B------:R-:W-:Y:S02]  /*6150*/  FFMA.FTZ R59, R128, R65, R59 ;  /* 0x00000041803b7223 */ /* 0x000fe4000001003b */
[C---:B------:R-:W-:Y:S02]  /*6160*/  FMUL.FTZ R64, R130.reuse, -R58 ;  /* 0x8000003a82407220 */ /* 0x040fe40000410000 */
[----:B------:R-:W-:Y:S02]  /*6170*/  FADD.FTZ R62, -R193, R62 ;  /* 0x0000003ec13e7221 */ /* 0x000fe40000010100 */
[C---:B------:R-:W-:Y:S02]  /*6180*/  FFMA.FTZ R56, R139.reuse, R210, -R56 ;  /* 0x000000d28b387223 */ /* 0x040fe40000010838 */
[----:B------:R-:W-:Y:S02]  /*6190*/  FFMA.FTZ R57, R139, R212, R57 ;  /* 0x000000d48b397223 */ /* 0x000fe40000010039 */
[----:B------:R-:W-:-:S02]  /*61a0*/  FMUL.FTZ R61, R130, -R59 ;  /* 0x8000003b823d7220 */ /* 0x000fc40000410000 */
[----:B------:R-:W-:Y:S02]  /*61b0*/  FFMA.FTZ R64, R137, R59, R64 ;  /* 0x0000003b89407223 */ /* 0x000fe40000010040 */
[----:B------:R-:W-:Y:S02]  /*61c0*/  FADD.FTZ R60, R177, R60 ;  /* 0x0000003cb13c7221 */ /* 0x000fe40000010000 */
[----:B------:R-:W-:Y:S02]  /*61d0*/  FMUL.FTZ R59, R133, -R62 ;  /* 0x8000003e853b7220 */ /* 0x000fe40000410000 */
[----:B------:R-:W-:Y:S02]  /*61e0*/  FADD.FTZ R221, R221, R56 ;  /* 0x00000038dddd7221 */ /* 0x000fe40000010000 */
[----:B------:R-:W-:Y:S02]  /*61f0*/  FADD.FTZ R213, R220, R57 ;  /* 0x00000039dcd57221 */ /* 0x000fe40000010000 */
[----:B------:R-:W-:-:S02]  /*6200*/  FFMA.FTZ R58, R137, R58, -R61 ;  /* 0x0000003a893a7223 */ /* 0x000fc4000001083d */
[CC--:B------:R-:W-:Y:S02]  /*6210*/  FMUL.FTZ R61, R133.reuse, -R60.reuse ;  /* 0x8000003c853d7220 */ /* 0x0c0fe40000410000 */
[C---:B------:R-:W-:Y:S02]  /*6220*/  FFMA.FTZ R59, R140.reuse, R60, -R59 ;  /* 0x0000003c8c3b7223 */ /* 0x040fe4000001083b */
[C---:B------:R-:W-:Y:S02]  /*6230*/  FMUL.FTZ R57, R133.reuse, R221 ;  /* 0x000000dd85397220 */ /* 0x040fe40000410000 */
[----:B------:R-:W-:Y:S02]  /*6240*/  FMUL.FTZ R56, R133, R213 ;  /* 0x000000d585387220 */ /* 0x000fe40000410000 */
[----:B------:R-:W-:Y:S02]  /*6250*/  FFMA.FTZ R63, R140, R62, R61 ;  /* 0x0000003e8c3f7223 */ /* 0x000fe4000001003d */
[----:B------:R-:W-:-:S02]  /*6260*/  FADD.FTZ R59, R178, R59 ;  /* 0x0000003bb23b7221 */ /* 0x000fc40000010000 */
[C---:B------:R-:W-:Y:S02]  /*6270*/  FFMA.FTZ R57, R140.reuse, R213, R57 ;  /* 0x000000d58c397223 */ /* 0x040fe40000010039 */
[----:B------:R-:W-:Y:S02]  /*6280*/  FFMA.FTZ R56, R140, R221, -R56 ;  /* 0x000000dd8c387223 */ /* 0x000fe40000010838 */
[----:B------:R-:W-:Y:S02]  /*6290*/  FMUL.FTZ R60, R134, -R64 ;  /* 0x80000040863c7220 */ /* 0x000fe40000410000 */
[----:B------:R-:W-:Y:S02]  /*62a0*/  FADD.FTZ R63, -R194, R63 ;  /* 0x0000003fc23f7221 */ /* 0x000fe40000010100 */
[----:B------:R-:W-:Y:S02]  /*62b0*/  FMUL.FTZ R62, R132, -R59 ;  /* 0x8000003b843e7220 */ /* 0x000fe40000410000 */
[----:B------:R-:W-:-:S02]  /*62c0*/  FADD.FTZ R218, R218, R57 ;  /* 0x00000039dada7221 */ /* 0x000fc40000010000 */
[----:B------:R-:W-:Y:S02]  /*62d0*/  FADD.FTZ R220, R219, R56 ;  /* 0x00000038dbdc7221 */ /* 0x000fe40000010000 */
[-C--:B------:R-:W-:Y:S02]  /*62e0*/  FMUL.FTZ R61, R134, -R58.reuse ;  /* 0x8000003a863d7220 */ /* 0x080fe40000410000 */
[----:B------:R-:W-:Y:S02]  /*62f0*/  FFMA.FTZ R60, R135, R58, -R60 ;  /* 0x0000003a873c7223 */ /* 0x000fe4000001083c */
[-C--:B------:R-:W-:Y:S02]  /*6300*/  FMUL.FTZ R58, R132, -R63.reuse ;  /* 0x8000003f843a7220 */ /* 0x080fe40000410000 */
[----:B------:R-:W-:Y:S02]  /*6310*/  FFMA.FTZ R62, R139, R63, R62 ;  /* 0x0000003f8b3e7223 */ /* 0x000fe4000001003e */
[----:B------:R-:W-:-:S02]  /*6320*/  FMUL.FTZ R56, R126, R218 ;  /* 0x000000da7e387220 */ /* 0x000fc40000410000 */
[-C--:B------:R-:W-:Y:S02]  /*6330*/  FMUL.FTZ R57, R126, R220.reuse ;  /* 0x000000dc7e397220 */ /* 0x080fe40000410000 */
[----:B------:R-:W-:Y:S02]  /*6340*/  FFMA.FTZ R58, R139, R59, -R58 ;  /* 0x0000003b8b3a7223 */ /* 0x000fe4000001083a */
[----:B------:R-:W-:Y:S02]  /*6350*/  FADD.FTZ R62, -R195, R62 ;  /* 0x0000003ec33e7221 */ /* 0x000fe40000010100 */
[C---:B------:R-:W-:Y:S02]  /*6360*/  FFMA.FTZ R56, R141.reuse, R220, -R56 ;  /* 0x000000dc8d387223 */ /* 0x040fe40000010838 */
[----:B------:R-:W-:Y:S02]  /*6370*/  FFMA.FTZ R57, R141, R218, R57 ;  /* 0x000000da8d397223 */ /* 0x000fe40000010039 */
[----:B------:R-:W-:-:S02]  /*6380*/  FADD.FTZ R58, R179, R58 ;  /* 0x0000003ab33a7221 */ /* 0x000fc40000010000 */
[----:B------:R-:W-:Y:S02]  /*6390*/  FMUL.FTZ R59, R127, -R62 ;  /* 0x8000003e7f3b7220 */ /* 0x000fe40000410000 */
[----:B------:R-:W-:Y:S02]  /*63a0*/  FADD.FTZ R223, R223, R56 ;  /* 0x00000038dfdf7221 */ /* 0x000fe40000010000 */
[----:B------:R-:W-:Y:S02]  /*63b0*/  FADD.FTZ R219, R222, R57 ;  /* 0x00000039dedb7221 */ /* 0x000fe40000010000 */
[-C--:B------:R-:W-:Y:S02]  /*63c0*/  FMUL.FTZ R63, R127, -R58.reuse ;  /* 0x8000003a7f3f7220 */ /* 0x080fe40000410000 */
[----:B------:R-:W-:Y:S02]  /*63d0*/  FFMA.FTZ R59, R138, R58, -R59 ;  /* 0x0000003a8a3b7223 */ /* 0x000fe4000001083b */
[----:B------:R-:W-:-:S02]  /*63e0*/  FMUL.FTZ R57, R125, R223 ;  /* 0x000000df7d397220 */ /* 0x000fc40000410000 */
[-C--:B------:R-:W-:Y:S02]  /*63f0*/  FMUL.FTZ R56, R125, R219.reuse ;  /* 0x000000db7d387220 */ /* 0x080fe40000410000 */
[----:B------:R-:W-:Y:S02]  /*6400*/  FFMA.FTZ R63, R138, R62, R63 ;  /* 0x0000003e8a3f7223 */ /* 0x000fe4000001003f */
[----:B------:R-:W-:Y:S02]  /*6410*/  FADD.FTZ R59, R180, R59 ;  /* 0x0000003bb43b7221 */ /* 0x000fe40000010000 */
[C---:B------:R-:W-:Y:S02]  /*6420*/  FFMA.FTZ R57, R142.reuse, R219, R57 ;  /* 0x000000db8e397223 */ /* 0x040fe40000010039 */
[----:B------:R-:W-:Y:S02]  /*6430*/  FFMA.FTZ R56, R142, R223, -R56 ;  /* 0x000000df8e387223 */ /* 0x000fe40000010838 */
[----:B------:R-:W-:-:S02]  /*6440*/  FADD.FTZ R63, -R196, R63 ;  /* 0x0000003fc43f7221 */ /* 0x000fc40000010100 */
[----:B------:R-:W-:Y:S02]  /*6450*/  FMUL.FTZ R62, R129, -R59 ;  /* 0x8000003b813e7220 */ /* 0x000fe40000410000 */
[----:B------:R-:W-:Y:S02]  /*6460*/  FADD.FTZ R226, R226, R57 ;  /* 0x00000039e2e27221 */ /* 0x000fe40000010000 */
[----:B------:R-:W-:Y:S02]  /*6470*/  FADD.FTZ R222, R227, R56 ;  /* 0x00000038e3de7221 */ /* 0x000fe40000010000 */
        /* <DEDUP_REMOVED lines=27> */
[----:B------:R-:W-:Y:S02]  /*6630*/  FMUL.FTZ R57, R122, R228 ;  /* 0x000000e47a397220 */ /* 0x000fe40000410000 */
[C---:B------:R-:W-:Y:S02]  /*6640*/  FFMA.FTZ R61, R135.reuse, R64, R61 ;  /* 0x00000040873d7223 */ /* 0x040fe4000001003d */
[----:B------:R-:W-:Y:S02]  /*6650*/  FFMA.FTZ R58, R135, R59, -R58 ;  /* 0x0000003b873a7223 */ /* 0x000fe4000001083a */
[----:B------:R-:W-:Y:S02]  /*6660*/  FADD.FTZ R64, -R199, R62 ;  /* 0x0000003ec7407221 */ /* 0x000fe40000010100 */
[C---:B------:R-:W-:Y:S02]  /*6670*/  FFMA.FTZ R56, R145.reuse, R228, -R56 ;  /* 0x000000e491387223 */ /* 0x040fe40000010838 */
[----:B------:R-:W-:-:S02]  /*6680*/  FFMA.FTZ R57, R145, R230, R57 ;  /* 0x000000e691397223 */ /* 0x000fc40000010039 */
[----:B------:R-:W-:Y:S02]  /*6690*/  FADD.FTZ R62, R183, R58 ;  /* 0x0000003ab73e7221 */ /* 0x000fe40000010000 */
[----:B------:R-:W-:Y:S01]  /*66a0*/  FMUL.FTZ R63, R131, -R64 ;  /* 0x80000040833f7220 */ /* 0x000fe20000410000 */
[----:B------:R-:W-:Y:S01]  /*66b0*/  CS2R R58, SRZ ;  /* 0x00000000003a7805 */ /* 0x000fe2000001ff00 */
[----:B------:R-:W-:Y:S01]  /*66c0*/  FADD.FTZ R233, R233, R56 ;  /* 0x00000038e9e97221 */ /* 0x000fe20000010000 */
[----:B------:R-:W-:Y:S01]  /*66d0*/  MOV R56, 0x3f800000 ;  /* 0x3f80000000387802 */ /* 0x000fe20000000f00 */
[----:B------:R-:W-:Y:S01]  /*66e0*/  FADD.FTZ R231, R232, R57 ;  /* 0x00000039e8e77221 */ /* 0x000fe20000010000 */
[----:B------:R-:W-:Y:S01]  /*66f0*/  HFMA2.MMA R57, -RZ, RZ, 0, 0 ;  /* 0x00000000ff397435 */ /* 0x000fe200000001ff */
[-C--:B------:R-:W-:Y:S02]  /*6700*/  FMUL.FTZ R65, R131, -R62.reuse ;  /* 0x8000003e83417220 */ /* 0x080fe40000410000 */
[----:B------:R-:W-:-:S02]  /*6710*/  FFMA.FTZ R67, R136, R62, -R63 ;  /* 0x0000003e88437223 */ /* 0x000fc4000001083f */
[C---:B------:R-:W-:Y:S02]  /*6720*/  FMUL.FTZ R62, R121.reuse, R231 ;  /* 0x000000e7793e7220 */ /* 0x040fe40000410000 */
[-C--:B------:R-:W-:Y:S02]  /*6730*/  FMUL.FTZ R63, R121, R233.reuse ;  /* 0x000000e9793f7220 */ /* 0x080fe40000410000 */
[C---:B------:R-:W-:Y:S01]  /*6740*/  FFMA.FTZ R62, R118.reuse, R233, -R62 ;  /* 0x000000e9763e7223 */ /* 0x040fe2000001083e */
[----:B------:R-:W0:Y:S01]  /*6750*/  @!P0 LDS.128 R56, [UR45+0x8b80] ;  /* 0x008b802dff388984 */ /* 0x000e220008000c00 */
[----:B------:R-:W-:Y:S01]  /*6760*/  FFMA.FTZ R63, R118, R231, R63 ;  /* 0x000000e7763f7223 */ /* 0x000fe2000001003f */
[----:B------:R-:W-:Y:S01]  /*6770*/  ISETP.GT.U32.AND P0, PT, R104, 0x1f, PT ;  /* 0x0000001f6800780c */ /* 0x000fe20003f04070 */
[----:B------:R-:W-:Y:S02]  /*6780*/  FFMA.FTZ R77, R136, R64, R65 ;  /* 0x00000040884d7223 */ /* 0x000fe40000010041 */
[----:B------:R-:W-:-:S02]  /*6790*/  FMUL.FTZ R64, R131, -R60 ;  /* 0x8000003c83407220 */ /* 0x000fc40000410000 */
[-C--:B------:R-:W-:Y:S02]  /*67a0*/  FMUL.FTZ R65, R131, -R61.reuse ;  /* 0x8000003d83417220 */ /* 0x080fe40000410000 */
[----:B------:R-:W-:Y:S02]  /*67b0*/  FADD.FTZ R232, R225, R62 ;  /* 0x0000003ee1e87221 */ /* 0x000fe40000010000 */
[----:B------:R-:W-:Y:S02]  /*67c0*/  FADD.FTZ R224, R224, R63 ;  /* 0x0000003fe0e07221 */ /* 0x000fe40000010000 */
[C---:B------:R-:W-:Y:S02]  /*67d0*/  FFMA.FTZ R61, R136.reuse, R61, R64 ;  /* 0x0000003d883d7223 */ /* 0x040fe40000010040 */
[----:B------:R-:W-:Y:S02]  /*67e0*/  FFMA.FTZ R60, R136, R60, -R65 ;  /* 0x0000003c883c7223 */ /* 0x000fe40000010841 */
[----:B------:R-:W-:-:S02]  /*67f0*/  FMUL.FTZ R65, R120, R232 ;  /* 0x000000e878417220 */ /* 0x000fc40000410000 */
[-C--:B------:R-:W-:Y:S02]  /*6800*/  FMUL.FTZ R64, R120, R224.reuse ;  /* 0x000000e078407220 */ /* 0x080fe40000410000 */
[C---:B------:R-:W-:Y:S02]  /*6810*/  FFMA.FTZ R65, R115.reuse, R224, R65 ;  /* 0x000000e073417223 */ /* 0x040fe40000010041 */
[----:B------:R-:W-:Y:S02]  /*6820*/  FFMA.FTZ R64, R115, R232, -R64 ;  /* 0x000000e873407223 */ /* 0x000fe40000010840 */
[----:B------:R-:W-:Y:S02]  /*6830*/  FADD.FTZ R216, R216, R65 ;  /* 0x00000041d8d87221 */ /* 0x000fe40000010000 */
[----:B------:R-:W-:Y:S02]  /*6840*/  FADD.FTZ R217, R217, R64 ;  /* 0x00000040d9d97221 */ /* 0x000fe40000010000 */
        /* <DEDUP_REMOVED lines=20> */
[C---:B------:R-:W-:Y:S02]  /*6990*/  FFMA.FTZ R84, R60.reuse, R67, R84 ;  /* 0x000000433c547223 */ /* 0x040fe40000010054 */
[----:B------:R-:W-:Y:S02]  /*69a0*/  FFMA.FTZ R85, R60, R66, -R85 ;  /* 0x000000423c557223 */ /* 0x000fe40000010855 */
[----:B------:R-:W-:Y:S02]  /*69b0*/  FADD.FTZ R84, R63, R84 ;  /* 0x000000543f547221 */ /* 0x000fe40000010000 */
[----:B------:R-:W-:Y:S02]  /*69c0*/  FADD.FTZ R62, R62, R85 ;  /* 0x000000553e3e7221 */ /* 0x000fe40000010000 */
[C---:B------:R-:W-:Y:S02]  /*69d0*/  FMUL.FTZ R63, R61.reuse, R65 ;  /* 0x000000413d3f7220 */ /* 0x040fe40000410000 */
[----:B------:R-:W-:-:S02]  /*69e0*/  FMUL.FTZ R61, R61, R64 ;  /* 0x000000403d3d7220 */ /* 0x000fc40000410000 */
[C---:B-1----:R-:W-:Y:S02]  /*69f0*/  FMUL.FTZ R85, R77.reuse, R62 ;  /* 0x0000003e4d557220 */ /* 0x042fe40000410000 */
[C---:B------:R-:W-:Y:S02]  /*6a00*/  FFMA.FTZ R63, R60.reuse, R64, -R63 ;  /* 0x000000403c3f7223 */ /* 0x040fe4000001083f */
[CC--:B------:R-:W-:Y:S02]  /*6a10*/  FMUL.FTZ R67, R77.reuse, R84.reuse ;  /* 0x000000544d437220 */ /* 0x0c0fe40000410000 */
[----:B------:R-:W-:Y:S02]  /*6a20*/  FFMA.FTZ R61, R60, R65, R61 ;  /* 0x000000413c3d7223 */ /* 0x000fe4000001003d */
[----:B------:R-:W-:Y:S02]  /*6a30*/  FFMA.FTZ R84, R76, R84, R85 ;  /* 0x000000544c547223 */ /* 0x000fe40000010055 */
[----:B------:R-:W-:-:S02]  /*6a40*/  FMUL.FTZ R60, R77, R63 ;  /* 0x0000003f4d3c7220 */ /* 0x000fc40000410000 */
[C---:B------:R-:W-:Y:S02]  /*6a50*/  FFMA.FTZ R67, R76.reuse, R62, -R67 ;  /* 0x0000003e4c437223 */ /* 0x040fe40000010843 */
[-C--:B------:R-:W-:Y:S02]  /*6a60*/  FMUL.FTZ R77, R77, R61.reuse ;  /* 0x0000003d4d4d7220 */ /* 0x080fe40000410000 */
[----:B------:R-:W-:Y:S02]  /*6a70*/  FADD.FTZ R79, R79, R84 ;  /* 0x000000544f4f7221 */ /* 0x000fe40000010000 */
[----:B------:R-:W-:Y:S02]  /*6a80*/  FFMA.FTZ R60, R76, R61, R60 ;  /* 0x0000003d4c3c7223 */ /* 0x000fe4000001003c */
[----:B------:R-:W-:Y:S02]  /*6a90*/  FADD.FTZ R67, R78, R67 ;  /* 0x000000434e437221 */ /* 0x000fe40000010000 */
[----:B------:R-:W-:-:S02]  /*6aa0*/  FFMA.FTZ R77, R76, R63, -R77 ;  /* 0x0000003f4c4d7223 */ /* 0x000fc4000001084d */
[C---:B--2---:R-:W-:Y:S02]  /*6ab0*/  FMUL.FTZ R62, R81.reuse, R79 ;  /* 0x0000004f513e7220 */ /* 0x044fe40000410000 */
[C---:B------:R-:W-:Y:S02]  /*6ac0*/  FMUL.FTZ R61, R81.reuse, R60 ;  /* 0x0000003c513d7220 */ /* 0x040fe40000410000 */
[C---:B------:R-:W-:Y:S02]  /*6ad0*/  FMUL.FTZ R63, R81.reuse, R67 ;  /* 0x00000043513f7220 */ /* 0x040fe40000410000 */
[----:B------:R-:W-:Y:S02]  /*6ae0*/  FMUL.FTZ R81, R81, R77 ;  /* 0x0000004d51517220 */ /* 0x000fe40000410000 */
[C---:B------:R-:W-:Y:S02]  /*6af0*/  FFMA.FTZ R67, R80.reuse, R67, -R62 ;  /* 0x0000004350437223 */ /* 0x040fe4000001083e */
[----:B------:R-:W-:-:S02]  /*6b00*/  FFMA.FTZ R61, R80, R77, -R61 ;  /* 0x0000004d503d7223 */ /* 0x000fc4000001083d */
[C---:B------:R-:W-:Y:S02]  /*6b10*/  FFMA.FTZ R62, R80.reuse, R79, R63 ;  /* 0x0000004f503e7223 */ /* 0x040fe4000001003f */
[----:B------:R-:W-:Y:S01]  /*6b20*/  FFMA.FTZ R79, R80, R60, R81 ;  /* 0x0000003c504f7223 */ /* 0x000fe20000010051 */
[----:B------:R-:W-:Y:S01]  /*6b30*/  MOV R80, R61 ;  /* 0x0000003d00507202 */ /* 0x000fe20000000f00 */
[----:B------:R-:W-:Y:S02]  /*6b40*/  FADD.FTZ R78, R82, R67 ;  /* 0x00000043524e7221 */ /* 0x000fe40000010000 */
[----:B------:R-:W-:Y:S01]  /*6b50*/  FADD.FTZ R65, R83, R62 ;  /* 0x0000003e53417221 */ /* 0x000fe20000010000 */
[----:B------:R-:W-:Y:S05]  /*6b60*/  BRA.DIV ~URZ, `(.L_x_3073) ;  /* 0x000065727f007947 */ /* 0x000fea000b800000 */
[----:B------:R0:W1:Y:S02]  /*6b70*/  SHFL.DOWN PT, R62, R61, 0x1, 0x1f ;  /* 0x08201f003d3e7f89 */ /* 0x00006400000e0000 */
.L_x_3171:
[----:B------:R-:W-:Y:S05]  /*6b80*/  BRA.DIV ~URZ, `(.L_x_3074) ;  /* 0x000065d27f007947 */ /* 0x000fea000b800000 */
[----:B------:R2:W3:Y:S04]  /*6b90*/  SHFL.DOWN PT, R63, R79, 0x1, 0x1f ;  /* 0x08201f004f3f7f89 */ /* 0x0004e800000e0000 */
[----:B------:R2:W4:Y:S04]  /*6ba0*/  SHFL.DOWN PT, R64, R78, 0x1, 0x1f ;  /* 0x08201f004e407f89 */ /* 0x00052800000e0000 */
[----:B------:R2:W0:Y:S02]  /*6bb0*/  SHFL.DOWN PT, R60, R65, 0x1, 0x1f ;  /* 0x08201f00413c7f89 */ /* 0x00042400000e0000 */
.L_x_3172:
[----:B0-----:R-:W-:Y:S01]  /*6bc0*/  LOP3.LUT R61, R104, 0x1f, RZ, 0xc0, !PT ;  /* 0x0000001f683d7812 */ /* 0x001fe200078ec0ff */
[----:B------:R-:W-:Y:S03]  /*6bd0*/  BSSY B1, `(.L_x_3075) ;  /* 0x000000e000017945 */ /* 0x000fe60003800000 */
[----:B------:R-:W-:Y:S01]  /*6be0*/  ISETP.GT.U32.AND P1, PT, R61, 0x1d, PT ;  /* 0x0000001d3d00780c */ /* 0x000fe20003f24070 */
[----:B------:R-:W-:Y:S07]  /*6bf0*/  @!P0 BRA `(.L_x_3076) ;  /* 0x000000b000008947 */ /* 0x000fee0003800000 */
[C---:B---3--:R-:W-:Y:S02]  /*6c00*/  FMUL.FTZ R61, R79.reuse, R63 ;  /* 0x0000003f4f3d7220 */ /* 0x048fe40000410000 */
[----:B------:R-:W-:-:S02]  /*6c10*/  FMUL.FTZ R67, R79, R60 ;  /* 0x0000003c4f437220 */ /* 0x000fc40000410000 */
        /* <DEDUP_REMOVED lines=9> */
.L_x_3076:
[----:B------:R-:W-:Y:S05]  /*6cb0*/  BSYNC B1 ;  /* 0x0000000000017941 */ /* 0x000fea0003800000 */
.L_x_3075:
[----:B------:R-:W-:Y:S05]  /*6cc0*/  BRA.DIV ~URZ, `(.L_x_3077) ;  /* 0x000065f27f007947 */ /* 0x000fea000b800000 */
[----:B-1----:R0:W1:Y:S04]  /*6cd0*/  SHFL.DOWN PT, R62, R80, 0x2, 0x1f ;  /* 0x08401f00503e7f89 */ /* 0x00206800000e0000 */
[----:B---3--:R0:W3:Y:S04]  /*6ce0*/  SHFL.DOWN PT, R63, R79, 0x2, 0x1f ;  /* 0x08401f004f3f7f89 */ /* 0x0080e800000e0000 */
[----:B----4-:R0:W4:Y:S04]  /*6cf0*/  SHFL.DOWN PT, R64, R78, 0x2, 0x1f ;  /* 0x08401f004e407f89 */ /* 0x01012800000e0000 */
[----:B------:R0:W2:Y:S02]  /*6d00*/  SHFL.DOWN PT, R60, R65, 0x2, 0x1f ;  /* 0x08401f00413c7f89 */ /* 0x0000a400000e0000 */
.L_x_3173:
[----:B------:R-:W-:Y:S01]  /*6d10*/  LOP3.LUT R61, R104, 0x1f, RZ, 0xc0, !PT ;  /* 0x0000001f683d7812 */ /* 0x000fe200078ec0ff */
[----:B------:R-:W-:Y:S03]  /*6d20*/  BSSY B1, `(.L_x_3078) ;  /* 0x000000e000017945 */ /* 0x000fe60003800000 */
[----:B------:R-:W-:Y:S01]  /*6d30*/  ISETP.GT.U32.AND P0, PT, R61, 0x1b, PT ;  /* 0x0000001b3d00780c */ /* 0x000fe20003f04070 */
[----:B------:R-:W-:Y:S07]  /*6d40*/  @P1 BRA `(.L_x_3079) ;  /* 0x000000b000001947 */ /* 0x000fee0003800000 */
[C---:B---3--:R-:W-:Y:S02]  /*6d50*/  FMUL.FTZ R61, R79.reuse, R63 ;  /* 0x0000003f4f3d7220 */ /* 0x048fe40000410000 */
[----:B--2---:R-:W-:-:S02]  /*6d60*/  FMUL.FTZ R67, R79, R60 ;  /* 0x0000003c4f437220 */ /* 0x004fc40000410000 */
[C---:B----4-:R-:W-:Y:S02]  /*6d70*/  FMUL.FTZ R77, R79.reuse, R64 ;  /* 0x000000404f4d7220 */ /* 0x050fe40000410000 */
[-C--:B01----:R-:W-:Y:S02]  /*6d80*/  FMUL.FTZ R79, R79, R62.reuse ;  /* 0x0000003e4f4f7220 */ /* 0x083fe40000410000 */
[C---:B------:R-:W-:Y:S02]  /*6d90*/  FFMA.FTZ R61, R80.reuse, R62, -R61 ;  /* 0x0000003e503d7223 */ /* 0x040fe4000001083d */
[C---:B------:R-:W-:Y:S02]  /*6da0*/  FFMA.FTZ R67, R80.reuse, R64, -R67 ;  /* 0x0000004050437223 */ /* 0x040fe40000010843 */
[C---:B------:R-:W-:Y:S02]  /*6db0*/  FFMA.FTZ R60, R80.reuse, R60, R77 ;  /* 0x0000003c503c7223 */ /* 0x040fe4000001004d */
[----:B------:R-:W-:Y:S01]  /*6dc0*/  FFMA.FTZ R79, R80, R63, R79 ;  /* 0x0000003f504f7223 */ /* 0x000fe2000001004f */
[----:B------:R-:W-:Y:S01]  /*6dd0*/  MOV R80, R61 ;  /* 0x0000003d00507202 */ /* 0x000fe20000000f00 */
[----:B------:R-:W-:-:S02]  /*6de0*/  FADD.FTZ R78, R78, R67 ;  /* 0x000000434e4e7221 */ /* 0x000fc40000010000 */
[----:B------:R-:W-:Y:S02]  /*6df0*/  FADD.FTZ R65, R65, R60 ;  /* 0x0000003c41417221 */ /* 0x000fe40000010000 */
.L_x_3079:
[----:B------:R-:W-:Y:S05]  /*6e00*/  BSYNC B1 ;  /* 0x0000000000017941 */ /* 0x000fea0003800000 */
.L_x_3078:
[----:B------:R-:W-:Y:S05]  /*6e10*/  BRA.DIV ~URZ, `(.L_x_3080) ;  /* 0x000066727f007947 */ /* 0x000fea000b800000 */
[----:B-1----:R1:W0:Y:S02]  /*6e20*/  SHFL.DOWN PT, R62, R80, 0x4, 0x1f ;  /* 0x08801f00503e7f89 */ /* 0x00222400000e0000 */
.L_x_3174:
[----:B------:R-:W-:Y:S05]  /*6e30*/  BRA.DIV ~URZ, `(.L_x_3081) ;  /* 0x000066d27f007947 */ /* 0x000fea000b800000 */
[----:B---3--:R3:W1:Y:S04]  /*6e40*/  SHFL.DOWN PT, R63, R79, 0x4, 0x1f ;  /* 0x08801f004f3f7f89 */ /* 0x00866800000e0000 */
[----:B----4-:R3:W4:Y:S04]  /*6e50*/  SHFL.DOWN PT, R64, R78, 0x4, 0x1f ;  /* 0x08801f004e407f89 */ /* 0x01072800000e0000 */
[----:B--2---:R3:W2:Y:S02]  /*6e60*/  SHFL.DOWN PT, R60, R65, 0x4, 0x1f ;  /* 0x08801f00413c7f89 */ /* 0x0046a400000e0000 */
.L_x_3175:
[----:B------:R-:W-:Y:S01]  /*6e70*/  LOP3.LUT R61, R104, 0x1f, RZ, 0xc0, !PT ;  /* 0x0000001f683d7812 */ /* 0x000fe200078ec0ff */
[----:B------:R-:W-:Y:S03]  /*6e80*/  BSSY B1, `(.L_x_3082) ;  /* 0x000000e000017945 */ /* 0x000fe60003800000 */
[----:B------:R-:W-:Y:S01]  /*6e90*/  ISETP.GT.U32.AND P1, PT, R61, 0x17, PT ;  /* 0x000000173d00780c */ /* 0x000fe20003f24070 */
[----:B------:R-:W-:Y:S07]  /*6ea0*/  @P0 BRA `(.L_x_3083) ;  /* 0x000000b000000947 */ /* 0x000fee0003800000 */
[C---:B-1----:R-:W-:Y:S02]  /*6eb0*/  FMUL.FTZ R61, R79.reuse, R63 ;  /* 0x0000003f4f3d7220 */ /* 0x042fe40000410000 */
[----:B--2---:R-:W-:-:S02]  /*6ec0*/  FMUL.FTZ R67, R79, R60 ;  /* 0x0000003c4f437220 */ /* 0x004fc40000410000 */
[C---:B----4-:R-:W-:Y:S02]  /*6ed0*/  FMUL.FTZ R77, R79.reuse, R64 ;  /* 0x000000404f4d7220 */ /* 0x050fe40000410000 */
[-C--:B0--3--:R-:W-:Y:S02]  /*6ee0*/  FMUL.FTZ R79, R79, R62.reuse ;  /* 0x0000003e4f4f7220 */ /* 0x089fe40000410000 */
[C---:B------:R-:W-:Y:S02]  /*6ef0*/  FFMA.FTZ R61, R80.reuse, R62, -R61 ;  /* 0x0000003e503d7223 */ /* 0x040fe4000001083d */
[C---:B------:R-:W-:Y:S02]  /*6f00*/  FFMA.FTZ R67, R80.reuse, R64, -R67 ;  /* 0x0000004050437223 */ /* 0x040fe40000010843 */
[C---:B------:R-:W-:Y:S02]  /*6f10*/  FFMA.FTZ R60, R80.reuse, R60, R77 ;  /* 0x0000003c503c7223 */ /* 0x040fe4000001004d */
[----:B------:R-:W-:Y:S01]  /*6f20*/  FFMA.FTZ R79, R80, R63, R79 ;  /* 0x0000003f504f7223 */ /* 0x000fe2000001004f */
[----:B------:R-:W-:Y:S01]  /*6f30*/  MOV R80, R61 ;  /* 0x0000003d00507202 */ /* 0x000fe20000000f00 */
[----:B------:R-:W-:-:S02]  /*6f40*/  FADD.FTZ R78, R78, R67 ;  /* 0x000000434e4e7221 */ /* 0x000fc40000010000 */
[----:B------:R-:W-:Y:S02]  /*6f50*/  FADD.FTZ R65, R65, R60 ;  /* 0x0000003c41417221 */ /* 0x000fe40000010000 */
.L_x_3083:
[----:B------:R-:W-:Y:S05]  /*6f60*/  BSYNC B1 ;  /* 0x0000000000017941 */ /* 0x000fea0003800000 */
.L_x_3082:
[----:B------:R-:W-:Y:S05]  /*6f70*/  BRA.DIV ~URZ, `(.L_x_3084) ;  /* 0x000066f27f007947 */ /* 0x000fea000b800000 */
[----:B0-----:R0:W3:Y:S04]  /*6f80*/  SHFL.DOWN PT, R62, R80, 0x8, 0x1f ;  /* 0x09001f00503e7f89 */ /* 0x0010e800000e0000 */
[----:B-1----:R0:W1:Y:S04]  /*6f90*/  SHFL.DOWN PT, R63, R79, 0x8, 0x1f ;  /* 0x09001f004f3f7f89 */ /* 0x00206800000e0000 */
[----:B----4-:R0:W4:Y:S04]  /*6fa0*/  SHFL.DOWN PT, R64, R78, 0x8, 0x1f ;  /* 0x09001f004e407f89 */ /* 0x01012800000e0000 */
[----:B--2---:R0:W2:Y:S02]  /*6fb0*/  SHFL.DOWN PT, R60, R65, 0x8, 0x1f ;  /* 0x09001f00413c7f89 */ /* 0x0040a400000e0000 */
.L_x_3176:
        /* <DEDUP_REMOVED lines=15> */
.L_x_3086:
[----:B------:R-:W-:Y:S05]  /*70b0*/  BSYNC B1 ;  /* 0x0000000000017941 */ /* 0x000fea0003800000 */
.L_x_3085:
[----:B------:R-:W-:Y:S05]  /*70c0*/  BRA.DIV ~URZ, `(.L_x_3087) ;  /* 0x000067727f007947 */ /* 0x000fea000b800000 */
[----:B---3--:R3:W0:Y:S02]  /*70d0*/  SHFL.DOWN PT, R62, R80, 0x10, 0x1f ;  /* 0x0a001f00503e7f89 */ /* 0x00862400000e0000 */
.L_x_3177:
[----:B------:R-:W-:Y:S05]  /*70e0*/  BRA.DIV ~URZ, `(.L_x_3088) ;  /* 0x000067d27f007947 */ /* 0x000fea000b800000 */
[----:B-1----:R1:W3:Y:S04]  /*70f0*/  SHFL.DOWN PT, R63, R79, 0x10, 0x1f ;  /* 0x0a001f004f3f7f89 */ /* 0x0022e800000e0000 */
[----:B----4-:R1:W4:Y:S04]  /*7100*/  SHFL.DOWN PT, R64, R78, 0x10, 0x1f ;  /* 0x0a001f004e407f89 */ /* 0x01032800000e0000 */
[----:B--2---:R1:W2:Y:S02]  /*7110*/  SHFL.DOWN PT, R60, R65, 0x10, 0x1f ;  /* 0x0a001f00413c7f89 */ /* 0x0042a400000e0000 */
.L_x_3178:
[----:B------:R-:W-:Y:S01]  /*7120*/  BSSY B1, `(.L_x_3089) ;  /* 0x000000d000017945 */ /* 0x000fe20003800000 */
[----:B------:R-:W-:Y:S05]  /*7130*/  @P0 BRA `(.L_x_3090) ;  /* 0x000000b000000947 */ /* 0x000fea0003800000 */
        /* <DEDUP_REMOVED lines=11> */
.L_x_3090:
[----:B------:R-:W-:Y:S05]  /*71f0*/  BSYNC B1 ;  /* 0x0000000000017941 */ /* 0x000fea0003800000 */
.L_x_3089:
[----:B------:R-:W-:Y:S05]  /*7200*/  BRA.DIV ~URZ, `(.L_x_3091) ;  /* 0x000068127f007947 */ /* 0x000fea000b800000 */
[----:B------:R-:W5:Y:S04]  /*7210*/  SHFL.IDX PT, R242, R79, RZ, 0x1f ;  /* 0x00001fff4ff27589 */ /* 0x000f6800000e0000 */
[----:B------:R-:W1:Y:S04]  /*7220*/  SHFL.IDX PT, R241, R80, RZ, 0x1f ;  /* 0x00001fff50f17589 */ /* 0x000e6800000e0000 */
[----:B------:R4:W3:Y:S04]  /*7230*/  SHFL.DOWN PT, R77, R80, 0x1, 0x1f ;  /* 0x08201f00504d7f89 */ /* 0x0008e800000e0000 */
[----:B------:R4:W2:Y:S04]  /*7240*/  SHFL.DOWN PT, R81, R79, 0x1, 0x1f ;  /* 0x08201f004f517f89 */ /* 0x0008a800000e0000 */
[----:B------:R4:W0:Y:S04]  /*7250*/  SHFL.IDX PT, R240, R78, RZ, 0x1f ;  /* 0x00001fff4ef07589 */ /* 0x00082800000e0000 */
[----:B------:R4:W0:Y:S04]  /*7260*/  SHFL.DOWN PT, R76, R78, 0x1, 0x1f ;  /* 0x08201f004e4c7f89 */ /* 0x00082800000e0000 */
[----:B------:R4:W0:Y:S01]  /*7270*/  SHFL.IDX PT, R239, R65, RZ, 0x1f ;  /* 0x00001fff41ef7589 */ /* 0x00082200000e0000 */
[----:B-----5:R-:W-:-:S02]  /*7280*/  FMUL.FTZ R237, R59, R242 ;  /* 0x000000f23bed7220 */ /* 0x020fc40000410000 */
[-C--:B------:R-:W-:Y:S01]  /*7290*/  FMUL.FTZ R238, R58, R242.reuse ;  /* 0x000000f23aee7220 */ /* 0x080fe20000410000 */
[----:B------:R4:W0:Y:S01]  /*72a0*/  SHFL.DOWN PT, R82, R65, 0x1, 0x1f ;  /* 0x08201f0041527f89 */ /* 0x00082200000e0000 */
[-C--:B------:R-:W-:Y:S02]  /*72b0*/  FMUL.FTZ R236, R56, R242.reuse ;  /* 0x000000f238ec7220 */ /* 0x080fe40000410000 */
[-C--:B-1----:R-:W-:Y:S01]  /*72c0*/  FFMA.FTZ R237, R58, R241.reuse, -R237 ;  /* 0x000000f13aed7223 */ /* 0x082fe200000108ed */
[----:B------:R4:W1:Y:S01]  /*72d0*/  SHFL.IDX PT, R84, R56, RZ, 0x1f ;  /* 0x00001fff38547589 */ /* 0x00086200000e0000 */
[-C--:B------:R-:W-:Y:S02]  /*72e0*/  FFMA.FTZ R238, R59, R241.reuse, R238 ;  /* 0x000000f13bee7223 */ /* 0x080fe400000100ee */
[----:B------:R-:W-:Y:S01]  /*72f0*/  FMUL.FTZ R235, R56, R241 ;  /* 0x000000f138eb7220 */ /* 0x000fe20000410000 */
[----:B------:R4:W0:Y:S01]  /*7300*/  SHFL.IDX PT, R86, R58, RZ, 0x1f ;  /* 0x00001fff3a567589 */ /* 0x00082200000e0000 */
[----:B------:R-:W-:-:S03]  /*7310*/  FMUL.FTZ R242, R57, R242 ;  /* 0x000000f239f27220 */ /* 0x000fc60000410000 */
[----:B------:R4:W0:Y:S04]  /*7320*/  SHFL.IDX PT, R87, R59, RZ, 0x1f ;  /* 0x00001fff3b577589 */ /* 0x00082800000e0000 */
[----:B------:R4:W0:Y:S02]  /*7330*/  SHFL.IDX PT, R85, R57, RZ, 0x1f ;  /* 0x00001fff39557589 */ /* 0x00082400000e0000 */
.L_x_3179:
[----:B0-234-:R0:W2:Y:S01]  /*7340*/  LDS.128 R64, [R225+0x6db0] ;  /* 0x006db000e1407984 */ /* 0x01d0a20000000c00 */
[----:B------:R-:W-:Y:S01]  /*7350*/  ISETP.NE.AND P0, PT, R104, 0x1f, PT ;  /* 0x0000001f6800780c */ /* 0x000fe20003f05270 */
[----:B------:R-:W-:Y:S02]  /*7360*/  BSSY B1, `(.L_x_3092) ;  /* 0x000000d000017945 */ /* 0x000fe40003800000 */
[----:B------:R0:W3:Y:S10]  /*7370*/  LDS.128 R60, [R225+0x6da0] ;  /* 0x006da000e13c7984 */ /* 0x0000f40000000c00 */
[----:B------:R-:W-:Y:S05]  /*7380*/  @!P0 BRA `(.L_x_3093) ;  /* 0x000000a000008947 */ /* 0x000fea0003800000 */
[-C--:B0-----:R-:W-:Y:S02]  /*7390*/  FMUL.FTZ R56, R87, R81.reuse ;  /* 0x0000005157387220 */ /* 0x081fe40000410000 */
[----:B------:R-:W-:-:S02]  /*73a0*/  FMUL.FTZ R58, R86, R81 ;  /* 0x00000051563a7220 */ /* 0x000fc40000410000 */
[-C--:B------:R-:W-:Y:S02]  /*73b0*/  FFMA.FTZ R59, R86, R77.reuse, -R56 ;  /* 0x0000004d563b7223 */ /* 0x080fe40000010838 */
[----:B------:R-:W-:Y:S02]  /*73c0*/  FFMA.FTZ R87, R87, R77, R58 ;  /* 0x0000004d57577223 */ /* 0x000fe4000001003a */
[CC--:B------:R-:W-:Y:S02]  /*73d0*/  FMUL.FTZ R56, R85.reuse, R81.reuse ;  /* 0x0000005155387220 */ /* 0x0c0fe40000410000 */
[C---:B-1----:R-:W-:Y:S02]  /*73e0*/  FMUL.FTZ R58, R84.reuse, R81 ;  /* 0x00000051543a7220 */ /* 0x042fe40000410000 */
[-C--:B------:R-:W-:Y:S02]  /*73f0*/  FFMA.FTZ R84, R84, R77.reuse, -R56 ;  /* 0x0000004d54547223 */ /* 0x080fe40000010838 */
[----:B------:R-:W-:-:S02]  /*7400*/  FFMA.FTZ R85, R85, R77, R58 ;  /* 0x0000004d55557223 */ /* 0x000fc4000001003a */
[----:B------:R-:W-:Y:S02]  /*7410*/  FADD.FTZ R86, R59, R76 ;  /* 0x0000004c3b567221 */ /* 0x000fe40000010000 */
[----:B------:R-:W-:Y:S02]  /*7420*/  FADD.FTZ R87, R87, R82 ;  /* 0x0000005257577221 */ /* 0x000fe40000010000 */
.L_x_3093:
[----:B0-----:R-:W-:Y:S05]  /*7430*/  BSYNC B1 ;  /* 0x0000000000017941 */ /* 0x001fea0003800000 */
.L_x_3092:
[----:B------:R-:W0:Y:S01]  /*7440*/  LDS.128 R76, [R225+0x6d90] ;  /* 0x006d9000e14c7984 */ /* 0x000e220000000c00 */
[CC--:B--2---:R-:W-:Y:S02]  /*7450*/  FMUL.FTZ R59, R65.reuse, R87.reuse ;  /* 0x00000057413b7220 */ /* 0x0c4fe40000410000 */
[-C--:B------:R-:W-:Y:S01]  /*7460*/  FMUL.FTZ R56, R65, R86.reuse ;  /* 0x0000005641387220 */ /* 0x080fe20000410000 */
[----:B-1----:R1:W-:Y:S01]  /*7470*/  STS.128 [R225+0x6db0], R84 ;  /* 0x006db054e1007388 */ /* 0x0023e20000000c00 */
[C---:B------:R-:W-:Y:S02]  /*7480*/  FFMA.FTZ R59, R64.reuse, R86, -R59 ;  /* 0x00000056403b7223 */ /* 0x040fe4000001083b */
[----:B------:R-:W-:Y:S02]  /*7490*/  FFMA.FTZ R56, R64, R87, R56 ;  /* 0x0000005740387223 */ /* 0x000fe40000010038 */
[----:B------:R-:W-:-:S02]  /*74a0*/  FADD.FTZ R82, R66, R59 ;  /* 0x0000003b42527221 */ /* 0x000fc40000010000 */
[----:B------:R-:W-:Y:S02]  /*74b0*/  FADD.FTZ R83, R67, R56 ;  /* 0x0000003843537221 */ /* 0x000fe40000010000 */
[----:B------:R-:W-:Y:S02]  /*74c0*/  FMUL.FTZ R59, R65, R85 ;  /* 0x00000055413b7220 */ /* 0x000fe40000410000 */
[----:B---3--:R-:W-:Y:S02]  /*74d0*/  FMUL.FTZ R56, R61, R82 ;  /* 0x000000523d387220 */ /* 0x008fe40000410000 */
        /* <DEDUP_REMOVED lines=29> */
.L_x_3072:
[----:B0-----:R-:W-:Y:S05]  /*76b0*/  BSYNC B0 ;  /* 0x0000000000007941 */ /* 0x001fea0003800000 */
.L_x_3071:
[----:B------:R-:W-:Y:S01]  /*76c0*/  WARPSYNC 0xffffffff ;  /* 0xffffffff00007948 */ /* 0x000fe20003800000 */
[----:B------:R-:W-:Y:S01]  /*76d0*/  BAR.SYNC.DEFER_BLOCKING 0x0 ;  /* 0x0000000000007b1d */ /* 0x000fe20000010000 */
[--C-:B-1----:R-:W-:Y:S01]  /*76e0*/  PRMT R62, RZ, 0x5410, R72.reuse ;  /* 0x00005410ff3e7816 */ /* 0x102fe20000000048 */
[C---:B------:R-:W-:Y:S01]  /*76f0*/  FFMA.FTZ R65, R16.reuse, -R201, RZ ;  /* 0x800000c910417223 */ /* 0x040fe200000100ff */
[----:B------:R-:W-:Y:S01]  /*7700*/  PRMT R63, RZ, 0x7610, R72 ;  /* 0x00007610ff3f7816 */ /* 0x000fe20000000048 */
[----:B------:R-:W-:Y:S01]  /*7710*/  FFMA.FTZ R64, R16, R203, RZ ;  /* 0x000000cb10407223 */ /* 0x000fe200000100ff */
[----:B------:R-:W-:Y:S01]  /*7720*/  ISETP.NE.AND P0, PT, R104, RZ, PT ;  /* 0x000000ff6800720c */ /* 0x000fe20003f05270 */
[----:B------:R-:W-:Y:S01]  /*7730*/  FMUL.FTZ R66, R47, R62 ;  /* 0x0000003e2f427220 */ /* 0x000fe20000410000 */
[----:B------:R-:W-:Y:S01]  /*7740*/  ULDC UR36, c[0x0][0x168] ;  /* 0x00005a0000247ab9 */ /* 0x000fe20000000800 */
[----:B------:R-:W-:Y:S01]  /*7750*/  FMUL.FTZ R76, R48, R63 ;  /* 0x0000003f304c7220 */ /* 0x000fe20000410000 */
[----:B------:R-:W-:Y:S01]  /*7760*/  UIADD3 UR36, -UR34, UR36, URZ ;  /* 0x0000002422247290 */ /* 0x000fe2000fffe13f */
[----:B------:R-:W-:Y:S01]  /*7770*/  FFMA.FTZ R67, R15, -R204, R65 ;  /* 0x800000cc0f437223 */ /* 0x000fe20000010041 */
[----:B------:R-:W-:Y:S01]  /*7780*/  PRMT R65, RZ, 0x7610, R73 ;  /* 0x00007610ff417816 */ /* 0x000fe20000000049 */
        /* <DEDUP_REMOVED lines=14> */
[C---:B------:R-:W-:Y:S02]  /*7870*/  FFMA.FTZ R77, R13.reuse, R206, R66 ;  /* 0x000000ce0d4d7223 */ /* 0x040fe40000010042 */
[----:B------:R-:W-:Y:S02]  /*7880*/  FFMA.FTZ R76, R13, -R208, R76 ;  /* 0x800000d00d4c7223 */ /* 0x000fe4000001004c */
[----:B------:R-:W-:Y:S02]  /*7890*/  FFMA.FTZ R77, R12, R211, R77 ;  /* 0x000000d30c4d7223 */ /* 0x000fe4000001004d */
[----:B------:R-:W-:Y:S02]  /*78a0*/  FMUL.FTZ R78, R46, R65 ;  /* 0x000000412e4e7220 */ /* 0x000fe40000410000 */
[----:B------:R-:W-:-:S02]  /*78b0*/  FFMA.FTZ R79, R11, R210, R77 ;  /* 0x000000d20b4f7223 */ /* 0x000fc4000001004d */
[-C--:B------:R-:W-:Y:S02]  /*78c0*/  FFMA.FTZ R66, R113, -R78.reuse, R208 ;  /* 0x8000004e71427223 */ /* 0x080fe400000100d0 */
[----:B------:R-:W-:Y:S02]  /*78d0*/  FFMA.FTZ R206, R111, -R78, R206 ;  /* 0x8000004e6fce7223 */ /* 0x000fe400000100ce */
[CC--:B0-----:R-:W-:Y:S02]  /*78e0*/  FMUL.FTZ R67, R61.reuse, -R103.reuse ;  /* 0x800000673d437220 */ /* 0x0c1fe40000410000 */
[C---:B------:R-:W-:Y:S02]  /*78f0*/  FMUL.FTZ R103, R60.reuse, -R103 ;  /* 0x800000673c677220 */ /* 0x040fe40000410000 */
[-C--:B------:R-:W-:Y:S01]  /*7900*/  FFMA.FTZ R67, R60, R102.reuse, -R67 ;  /* 0x000000663c437223 */ /* 0x080fe20000010843 */
[----:B------:R-:W-:Y:S01]  /*7910*/  PRMT R60, RZ, 0x5410, R74 ;  /* 0x00005410ff3c7816 */ /* 0x000fe2000000004a */
[----:B------:R-:W-:-:S02]  /*7920*/  FFMA.FTZ R103, R61, R102, R103 ;  /* 0x000000663d677223 */ /* 0x000fc40000010067 */
[----:B------:R-:W-:Y:S02]  /*7930*/  FADD.FTZ R186, R186, R67 ;  /* 0x00000043baba7221 */ /* 0x000fe40000010000 */
[----:B------:R-:W-:Y:S02]  /*7940*/  FMUL.FTZ R61, R43, R60 ;  /* 0x0000003c2b3d7220 */ /* 0x000fe40000410000 */
[----:B------:R-:W-:Y:S02]  /*7950*/  FADD.FTZ R202, -R202, R103 ;  /* 0x00000067caca7221 */ /* 0x000fe40000010100 */
[C---:B------:R-:W-:Y:S02]  /*7960*/  FMUL.FTZ R67, R119.reuse, -R186 ;  /* 0x800000ba77437220 */ /* 0x040fe40000410000 */
[----:B------:R-:W-:Y:S02]  /*7970*/  FFMA.FTZ R211, R116, -R61, R211 ;  /* 0x8000003d74d37223 */ /* 0x000fe400000100d3 */
[----:B------:R-:W-:-:S02]  /*7980*/  FMUL.FTZ R119, R119, -R202 ;  /* 0x800000ca77777220 */ /* 0x000fc40000410000 */
[----:B------:R-:W-:Y:S02]  /*7990*/  FFMA.FTZ R61, R146, -R61, R209 ;  /* 0x8000003d923d7223 */ /* 0x000fe400000100d1 */
[----:B------:R-:W-:Y:S02]  /*79a0*/  FFMA.FTZ R209, R12, -R209, R76 ;  /* 0x800000d10cd17223 */ /* 0x000fe4000001004c */
        /* <DEDUP_REMOVED lines=11> */
[----:B------:R-:W-:Y:S02]  /*7a60*/  FFMA.FTZ R80, R10, R221, R79 ;  /* 0x000000dd0a507223 */ /* 0x000fe4000001004f */
[C---:B------:R-:W-:Y:S02]  /*7a70*/  FMUL.FTZ R79, R121.reuse, -R171 ;  /* 0x800000ab794f7220 */ /* 0x040fe40000410000 */
[-C--:B------:R-:W-:Y:S02]  /*7a80*/  FMUL.FTZ R121, R121, -R187.reuse ;  /* 0x800000bb79797220 */ /* 0x080fe40000410000 */
[C---:B------:R-:W-:Y:S01]  /*7a90*/  FFMA.FTZ R81, R118.reuse, R187, R79 ;  /* 0x000000bb76517223 */ /* 0x040fe2000001004f */
[----:B------:R-:W-:Y:S01]  /*7aa0*/  PRMT R79, RZ, 0x7610, R75 ;  /* 0x00007610ff4f7816 */ /* 0x000fe2000000004b */
        /* <DEDUP_REMOVED lines=8> */
[----:B------:R-:W-:-:S02]  /*7b30*/  FFMA.FTZ R83, R9, R220, R80 ;  /* 0x000000dc09537223 */ /* 0x000fc40000010050 */
[----:B------:R-:W-:Y:S02]  /*7b40*/  FADD.FTZ R173, R173, R84 ;  /* 0x00000054adad7221 */ /* 0x000fe40000010000 */
[----:B------:R-:W-:Y:S02]  /*7b50*/  FADD.FTZ R189, -R189, R122 ;  /* 0x0000007abdbd7221 */ /* 0x000fe40000010100 */
[----:B------:R-:W-:Y:S02]  /*7b60*/  FFMA.FTZ R84, R8, R223, R83 ;  /* 0x000000df08547223 */ /* 0x000fe40000010053 */
[C---:B------:R-:W-:Y:S02]  /*7b70*/  FMUL.FTZ R83, R123.reuse, -R173 ;  /* 0x800000ad7b537220 */ /* 0x040fe40000410000 */
[-C--:B------:R-:W-:Y:S02]  /*7b80*/  FMUL.FTZ R123, R123, -R189.reuse ;  /* 0x800000bd7b7b7220 */ /* 0x080fe40000410000 */
[C---:B------:R-:W-:Y:S01]  /*7b90*/  FFMA.FTZ R85, R144.reuse, R189, R83 ;  /* 0x000000bd90557223 */ /* 0x040fe20000010053 */
[----:B------:R-:W-:Y:S01]  /*7ba0*/  PRMT R83, RZ, 0x7610, R68 ;  /* 0x00007610ff537816 */ /* 0x000fe20000000044 */
[----:B------:R-:W-:-:S02]  /*7bb0*/  FFMA.FTZ R123, R144, R173, -R123 ;  /* 0x000000ad907b7223 */ /* 0x000fc4000001087b */
[----:B------:R-:W-:Y:S02]  /*7bc0*/  FADD.FTZ R190, -R190, R85 ;  /* 0x00000055bebe7221 */ /* 0x000fe40000010100 */
[----:B------:R-:W-:Y:S02]  /*7bd0*/  FADD.FTZ R174, R174, R123 ;  /* 0x0000007baeae7221 */ /* 0x000fe40000010000 */
[C---:B------:R-:W-:Y:S02]  /*7be0*/  FMUL.FTZ R85, R124.reuse, -R190 ;  /* 0x800000be7c557220 */ /* 0x040fe40000410000 */
[-C--:B------:R-:W-:Y:S02]  /*7bf0*/  FMUL.FTZ R124, R124, -R174.reuse ;  /* 0x800000ae7c7c7220 */ /* 0x080fe40000410000 */
[C---:B------:R-:W-:Y:S02]  /*7c00*/  FFMA.FTZ R102, R143.reuse, R174, -R85 ;  /* 0x000000ae8f667223 */ /* 0x040fe40000010855 */
[----:B------:R-:W-:-:S02]  /*7c10*/  FFMA.FTZ R124, R143, R190, R124 ;  /* 0x000000be8f7c7223 */ /* 0x000fc4000001007c */
[----:B------:R-:W-:Y:S02]  /*7c20*/  FFMA.FTZ R87, R7, R222, R84 ;  /* 0x000000de07577223 */ /* 0x000fe40000010054 */
[----:B------:R-:W-:Y:S02]  /*7c30*/  FADD.FTZ R175, R175, R102 ;  /* 0x00000066afaf7221 */ /* 0x000fe40000010000 */
[----:B------:R-:W-:Y:S02]  /*7c40*/  FADD.FTZ R191, -R191, R124 ;  /* 0x0000007cbfbf7221 */ /* 0x000fe40000010100 */
[----:B------:R-:W-:Y:S02]  /*7c50*/  FFMA.FTZ R102, R6, R229, R87 ;  /* 0x000000e506667223 */ /* 0x000fe40000010057 */
[C---:B------:R-:W-:Y:S02]  /*7c60*/  FMUL.FTZ R87, R125.reuse, -R175 ;  /* 0x800000af7d577220 */ /* 0x040fe40000410000 */
[----:B------:R-:W-:-:S02]  /*7c70*/  FMUL.FTZ R125, R125, -R191 ;  /* 0x800000bf7d7d7220 */ /* 0x000fc40000410000 */
[C---:B------:R-:W-:Y:S01]  /*7c80*/  FFMA.FTZ R103, R142.reuse, R191, R87 ;  /* 0x000000bf8e677223 */ /* 0x040fe20000010057 */
[----:B------:R-:W-:Y:S01]  /*7c90*/  PRMT R87, RZ, 0x7610, R69 ;  /* 0x00007610ff577816 */ /* 0x000fe20000000045 */
[----:B------:R-:W-:Y:S02]  /*7ca0*/  FFMA.FTZ R125, R142, R175, -R125 ;  /* 0x000000af8e7d7223 */ /* 0x000fe4000001087d */
[----:B------:R-:W-:Y:S02]  /*7cb0*/  FADD.FTZ R192, -R192, R103 ;  /* 0x00000067c0c07221 */ /* 0x000fe40000010100 */
[----:B------:R-:W-:Y:S01]  /*7cc0*/  FADD.FTZ R176, R176, R125 ;  /* 0x0000007db0b07221 */ /* 0x000fe20000010000 */
[----:B------:R-:W-:Y:S01]  /*7cd0*/  PRMT R125, RZ, 0x5410, R71 ;  /* 0x00005410ff7d7816 */ /* 0x000fe20000000047 */
[C---:B------:R-:W-:Y:S02]  /*7ce0*/  FMUL.FTZ R103, R126.reuse, -R192 ;  /* 0x800000c07e677220 */ /* 0x040fe40000410000 */
[----:B------:R-:W-:-:S02]  /*7cf0*/  FMUL.FTZ R126, R126, -R176 ;  /* 0x800000b07e7e7220 */ /* 0x000fc40000410000 */
[C---:B------:R-:W-:Y:S02]  /*7d00*/  FFMA.FTZ R120, R141.reuse, R176, -R103 ;  /* 0x000000b08d787223 */ /* 0x040fe40000010867 */
[----:B------:R-:W-:Y:S02]  /*7d10*/  FFMA.FTZ R126, R141, R192, R126 ;  /* 0x000000c08d7e7223 */ /* 0x000fe4000001007e */
[----:B------:R-:W-:Y:S02]  /*7d20*/  FFMA.FTZ R115, R5, R228, R102 ;  /* 0x000000e405737223 */ /* 0x000fe40000010066 */
[----:B------:R-:W-:Y:S02]  /*7d30*/  FADD.FTZ R177, R177, R120 ;  /* 0x00000078b1b17221 */ /* 0x000fe40000010000 */
[----:B------:R-:W-:Y:S02]  /*7d40*/  FADD.FTZ R193, -R193, R126 ;  /* 0x0000007ec1c17221 */ /* 0x000fe40000010100 */
[----:B------:R-:W-:-:S02]  /*7d50*/  FFMA.FTZ R119, R4, R233, R115 ;  /* 0x000000e904777223 */ /* 0x000fc40000010073 */
[C---:B------:R-:W-:Y:S02]  /*7d60*/  FMUL.FTZ R115, R133.reuse, -R177 ;  /* 0x800000b185737220 */ /* 0x040fe40000410000 */
[----:B------:R-:W-:Y:S02]  /*7d70*/  FMUL.FTZ R117, R38, R87 ;  /* 0x0000005726757220 */ /* 0x000fe40000410000 */
[----:B------:R-:W-:Y:S02]  /*7d80*/  FMUL.FTZ R133, R133, -R193 ;  /* 0x800000c185857220 */ /* 0x000fe40000410000 */
[-C--:B------:R-:W-:Y:S02]  /*7d90*/  FFMA.FTZ R228, R159, -R117.reuse, R228 ;  /* 0x800000759fe47223 */ /* 0x080fe400000100e4 */
[----:B------:R-:W-:Y:S02]  /*7da0*/  FFMA.FTZ R102, R161, -R117, R230 ;  /* 0x80000075a1667223 */ /* 0x000fe400000100e6 */
[----:B------:R-:W-:-:S02]  /*7db0*/  FFMA.FTZ R133, R140, R177, -R133 ;  /* 0x000000b18c857223 */ /* 0x000fc40000010885 */
[----:B------:R-:W-:Y:S01]  /*7dc0*/  FFMA.FTZ R117, R140, R193, R115 ;  /* 0x000000c18c757223 */ /* 0x000fe20000010073 */
[----:B------:R-:W-:Y:S01]  /*7dd0*/  PRMT R115, RZ, 0x7610, R70 ;  /* 0x00007610ff737816 */ /* 0x000fe20000000046 */
[----:B------:R-:W-:Y:S02]  /*7de0*/  FADD.FTZ R178, R178, R133 ;  /* 0x00000085b2b27221 */ /* 0x000fe40000010000 */
[----:B------:R-:W-:Y:S02]  /*7df0*/  FADD.FTZ R194, -R194, R117 ;  /* 0x00000075c2c27221 */ /* 0x000fe40000010100 */
[----:B------:R-:W-:Y:S02]  /*7e00*/  FFMA.FTZ R121, R3, R232, R119 ;  /* 0x000000e803797223 */ /* 0x000fe40000010077 */
[----:B------:R-:W-:Y:S02]  /*7e10*/  FMUL.FTZ R120, R36, R115 ;  /* 0x0000007324787220 */ /* 0x000fe40000410000 */
[----:B------:R-:W-:-:S02]  /*7e20*/  FMUL.FTZ R119, R132, -R178 ;  /* 0x800000b284777220 */ /* 0x000fc40000410000 */
[----:B------:R-:W-:Y:S02]  /*7e30*/  FMUL.FTZ R117, R132, -R194 ;  /* 0x800000c284757220 */ /* 0x000fe40000410000 */
[-C--:B------:R-:W-:Y:S02]  /*7e40*/  FFMA.FTZ R232, R163, -R120.reuse, R232 ;  /* 0x80000078a3e87223 */ /* 0x080fe400000100e8 */
[----:B------:R-:W-:Y:S02]  /*7e50*/  FFMA.FTZ R132, R165, -R120, R224 ;  /* 0x80000078a5847223 */ /* 0x000fe400000100e0 */
[C---:B------:R-:W-:Y:S02]  /*7e60*/  FFMA.FTZ R122, R139.reuse, R194, R119 ;  /* 0x000000c28b7a7223 */ /* 0x040fe40000010077 */
[----:B------:R-:W-:Y:S01]  /*7e70*/  FFMA.FTZ R120, R139, R178, -R117 ;  /* 0x000000b28b787223 */ /* 0x000fe20000010875 */
[----:B------:R-:W-:Y:S01]  /*7e80*/  P2R R117, PR, RZ, 0x1 ;  /* 0x00000001ff757803 */ /* 0x000fe20000000000 */
[----:B------:R-:W-:-:S02]  /*7e90*/  FADD.FTZ R195, -R195, R122 ;  /* 0x0000007ac3c37221 */ /* 0x000fc40000010100 */
[----:B------:R-:W-:Y:S02]  /*7ea0*/  FADD.FTZ R179, R179, R120 ;  /* 0x00000078b3b37221 */ /* 0x000fe40000010000 */
[C---:B------:R-:W-:Y:S02]  /*7eb0*/  FMUL.FTZ R119, R127.reuse, -R195 ;  /* 0x800000c37f777220 */ /* 0x040fe40000410000 */
[----:B------:R-:W-:Y:S02]  /*7ec0*/  FMUL.FTZ R127, R127, -R179 ;  /* 0x800000b37f7f7220 */ /* 0x000fe40000410000 */
[----:B------:R-:W-:Y:S02]  /*7ed0*/  FFMA.FTZ R117, R2, R217, R121 ;  /* 0x000000d902757223 */ /* 0x000fe40000010079 */
[C---:B------:R-:W-:Y:S01]  /*7ee0*/  FFMA.FTZ R121, R138.reuse, R179, -R119 ;  /* 0x000000b38a797223 */ /* 0x040fe20000010877 */
[----:B------:R-:W-:Y:S01]  /*7ef0*/  PRMT R119, RZ, 0x7610, R71 ;  /* 0x00007610ff777816 */ /* 0x000fe20000000047 */
[----:B------:R-:W-:-:S02]  /*7f00*/  FFMA.FTZ R127, R138, R195, R127 ;  /* 0x000000c38a7f7223 */ /* 0x000fc4000001007f */
[----:B------:R-:W-:Y:S02]  /*7f10*/  FMUL.FTZ R123, R33, R125 ;  /* 0x0000007d217b7220 */ /* 0x000fe40000410000 */
[----:B------:R-:W-:Y:S02]  /*7f20*/  FADD.FTZ R180, R180, R121 ;  /* 0x00000079b4b47221 */ /* 0x000fe40000010000 */
[----:B------:R-:W-:Y:S02]  /*7f30*/  FADD.FTZ R196, -R196, R127 ;  /* 0x0000007fc4c47221 */ /* 0x000fe40000010100 */
[-C--:B------:R-:W-:Y:S02]  /*7f40*/  FFMA.FTZ R217, R164, -R123.reuse, R217 ;  /* 0x8000007ba4d97223 */ /* 0x080fe400000100d9 */
[----:B------:R-:W-:Y:S02]  /*7f50*/  FFMA.FTZ R126, R166, -R123, R216 ;  /* 0x8000007ba67e7223 */ /* 0x000fe400000100d8 */
[----:B------:R-:W-:-:S02]  /*7f60*/  FMUL.FTZ R123, R129, -R180 ;  /* 0x800000b4817b7220 */ /* 0x000fc40000410000 */
[-C--:B------:R-:W-:Y:S02]  /*7f70*/  FMUL.FTZ R129, R129, -R196.reuse ;  /* 0x800000c481817220 */ /* 0x080fe40000410000 */
[----:B------:R-:W-:Y:S02]  /*7f80*/  FMUL.FTZ R122, R34, R119 ;  /* 0x00000077227a7220 */ /* 0x000fe40000410000 */
[----:B------:R-:W-:Y:S02]  /*7f90*/  FMUL.FTZ R127, R186, UR40 ;  /* 0x00000028ba7f7c20 */ /* 0x000fe40008410000 */
[C---:B------:R-:W-:Y:S02]  /*7fa0*/  FFMA.FTZ R124, R128.reuse, R196, R123 ;  /* 0x000000c4807c7223 */ /* 0x040fe4000001007b */
[----:B------:R-:W-:Y:S01]  /*7fb0*/  FFMA.FTZ R128, R128, R180, -R129 ;  /* 0x000000b480807223 */ /* 0x000fe20000010881 */
[----:B------:R-:W-:Y:S01]  /*7fc0*/  SHF.L.U32 R129, R104, 0x5, RZ ;  /* 0x0000000568817819 */ /* 0x000fe200000006ff */
[----:B------:R-:W-:-:S02]  /*7fd0*/  FFMA.FTZ R121, R169, -R122, R214 ;  /* 0x8000007aa9797223 */ /* 0x000fc400000100d6 */
[C---:B-1----:R-:W-:Y:S02]  /*7fe0*/  FMUL.FTZ R57, R202.reuse, UR40 ;  /* 0x00000028ca397c20 */ /* 0x042fe40008410000 */
[----:B------:R-:W-:Y:S02]  /*7ff0*/  FFMA.FTZ R56, R202, UR41, -R127 ;  /* 0x00000029ca387c23 */ /* 0x000fe4000801087f */
[----:B------:R-:W-:Y:S02]  /*8000*/  FADD.FTZ R197, -R197, R124 ;  /* 0x0000007cc5c57221 */ /* 0x000fe40000010100 */
[----:B------:R-:W-:Y:S02]  /*8010*/  FADD.FTZ R181, R181, R128 ;  /* 0x00000080b5b57221 */ /* 0x000fe40000010000 */
[----:B------:R-:W-:Y:S02]  /*8020*/  FFMA.FTZ R122, R167, -R122, R215 ;  /* 0x8000007aa77a7223 */ /* 0x000fe400000100d7 */
[----:B------:R-:W-:-:S02]  /*8030*/  FFMA.FTZ R57, R186, UR41, R57 ;  /* 0x00000029ba397c23 */ /* 0x000fc40008010039 */
[----:B------:R-:W-:Y:S02]  /*8040*/  FMUL.FTZ R123, R121, R56 ;  /* 0x00000038797b7220 */ /* 0x000fe40000410000 */
[C---:B------:R-:W-:Y:S02]  /*8050*/  FMUL.FTZ R56, R130.reuse, -R197 ;  /* 0x800000c582387220 */ /* 0x040fe40000410000 */
[----:B------:R-:W-:Y:S02]  /*8060*/  FMUL.FTZ R130, R130, -R181 ;  /* 0x800000b582827220 */ /* 0x000fe40000410000 */
[----:B------:R-:W-:Y:S02]  /*8070*/  FFMA.FTZ R123, R122, R57, R123 ;  /* 0x000000397a7b7223 */ /* 0x000fe4000001007b */
[C---:B------:R-:W-:Y:S02]  /*8080*/  FFMA.FTZ R57, R137.reuse, R181, -R56 ;  /* 0x000000b589397223 */ /* 0x040fe40000010838 */
[----:B------:R-:W-:-:S02]  /*8090*/  FFMA.FTZ R137, R137, R197, R130 ;  /* 0x000000c589897223 */ /* 0x000fc40000010082 */
[----:B------:R-:W-:Y:S02]  /*80a0*/  FMUL.FTZ R59, R166, R185 ;  /* 0x000000b9a63b7220 */ /* 0x000fe40000410000 */
[----:B------:R-:W-:Y:S02]  /*80b0*/  FMUL.FTZ R56, R170, UR40 ;  /* 0x00000028aa387c20 */ /* 0x000fe40008410000 */
[----:B------:R-:W-:Y:S02]  /*80c0*/  FADD.FTZ R198, -R198, R137 ;  /* 0x00000089c6c67221 */ /* 0x000fe40000010100 */
[----:B------:R-:W-:Y:S02]  /*80d0*/  FADD.FTZ R182, R182, R57 ;  /* 0x00000039b6b67221 */ /* 0x000fe40000010000 */
[----:B------:R-:W-:Y:S02]  /*80e0*/  FFMA.FTZ R164, R164, R170, R59 ;  /* 0x000000aaa4a47223 */ /* 0x000fe4000001003b */
[----:B------:R-:W-:-:S02]  /*80f0*/  FFMA.FTZ R59, R185, UR41, -R56 ;  /* 0x00000029b93b7c23 */ /* 0x000fc40008010838 */
[C---:B------:R-:W-:Y:S02]  /*8100*/  FMUL.FTZ R56, R134.reuse, -R198 ;  /* 0x800000c686387220 */ /* 0x040fe40000410000 */
[----:B------:R-:W-:Y:S02]  /*8110*/  FMUL.FTZ R134, R134, -R182 ;  /* 0x800000b686867220 */ /* 0x000fe40000410000 */
[----:B------:R-:W-:Y:S02]  /*8120*/  FMUL.FTZ R57, R185, UR40 ;  /* 0x00000028b9397c20 */ /* 0x000fe40008410000 */
[C---:B------:R-:W-:Y:S02]  /*8130*/  FFMA.FTZ R134, R135.reuse, R198, R134 ;  /* 0x000000c687867223 */ /* 0x040fe40000010086 */
[----:B------:R-:W-:Y:S02]  /*8140*/  FFMA.FTZ R56, R135, R182, -R56 ;  /* 0x000000b687387223 */ /* 0x000fe40000010838 */
[----:B------:R-:W-:Y:S01]  /*8150*/  FADD.FTZ R199, -R199, R134 ;  /* 0x00000086c7c77221 */ /* 0x000fe20000010100 */
[----:B------:R-:W-:Y:S01]  /*8160*/  IADD3 R134, R129, 0x3, RZ ;  /* 0x0000000381867810 */ /* 0x000fe20007ffe0ff */
[----:B------:R-:W-:-:S02]  /*8170*/  FMUL.FTZ R130, R33, R185 ;  /* 0x000000b921827220 */ /* 0x000fc40000410000 */
[----:B------:R-:W-:Y:S01]  /*8180*/  FFMA.FTZ R128, R170, UR41, R57 ;  /* 0x00000029aa807c23 */ /* 0x000fe20008010039 */
[----:B------:R-:W-:Y:S01]  /*8190*/  LEA.HI.SX32 R140, R134, R129, 0x1b ;  /* 0x00000081868c7211 */ /* 0x000fe200078fdaff */
[----:B------:R-:W-:Y:S02]  /*81a0*/  FMUL.FTZ R170, R33, R170 ;  /* 0x000000aa21aa7220 */ /* 0x000fe40000410000 */
[----:B------:R-:W-:Y:S02]  /*81b0*/  FADD.FTZ R183, R183, R56 ;  /* 0x00000038b7b77221 */ /* 0x000fe40000010000 */
[----:B------:R-:W-:Y:S02]  /*81c0*/  FMUL.FTZ R58, R131, -R199 ;  /* 0x800000c7833a7220 */ /* 0x000fe40000410000 */
[C---:B------:R-:W-:Y:S02]  /*81d0*/  FMUL.FTZ R57, R126.reuse, R130 ;  /* 0x000000827e397220 */ /* 0x040fe40000410000 */
[----:B------:R-:W-:-:S02]  /*81e0*/  FMUL.FTZ R59, R126, R59 ;  /* 0x0000003b7e3b7220 */ /* 0x000fc40000410000 */
[----:B------:R-:W-:Y:S02]  /*81f0*/  FMUL.FTZ R126, R126, R170 ;  /* 0x000000aa7e7e7220 */ /* 0x000fe40000410000 */
[-C--:B------:R-:W-:Y:S02]  /*8200*/  FMUL.FTZ R131, R131, -R183.reuse ;  /* 0x800000b783837220 */ /* 0x080fe40000410000 */
[C---:B------:R-:W-:Y:S02]  /*8210*/  FFMA.FTZ R127, R136.reuse, R183, -R58 ;  /* 0x000000b7887f7223 */ /* 0x040fe4000001083a */
[C---:B------:R-:W-:Y:S02]  /*8220*/  FFMA.FTZ R128, R217.reuse, R128, R59 ;  /* 0x00000080d9807223 */ /* 0x040fe4000001003b */
[----:B------:R-:W-:Y:S01]  /*8230*/  FFMA.FTZ R56, R217, R130, -R126 ;  /* 0x00000082d9387223 */ /* 0x000fe2000001087e */
[----:B------:R-:W-:Y:S01]  /*8240*/  IADD3 R126, R129, 0x1, RZ ;  /* 0x00000001817e7810 */ /* 0x000fe20007ffe0ff */
[----:B------:R-:W-:-:S02]  /*8250*/  FFMA.FTZ R131, R136, R199, R131 ;  /* 0x000000c788837223 */ /* 0x000fc40000010083 */
[C---:B------:R-:W-:Y:S01]  /*8260*/  FMUL.FTZ R59, R125.reuse, R170 ;  /* 0x000000aa7d3b7220 */ /* 0x040fe20000410000 */
[-C--:B------:R-:W-:Y:S01]  /*8270*/  LEA.HI.SX32 R137, R126, R129.reuse, 0x1b ;  /* 0x000000817e897211 */ /* 0x080fe200078fdaff */
[C---:B------:R-:W-:Y:S02]  /*8280*/  FMUL.FTZ R58, R125.reuse, R130 ;  /* 0x000000827d3a7220 */ /* 0x040fe40000410000 */
[----:B------:R-:W-:Y:S02]  /*8290*/  FADD.FTZ R184, R184, R127 ;  /* 0x0000007fb8b87221 */ /* 0x000fe40000010000 */
[----:B------:R-:W-:Y:S01]  /*82a0*/  FFMA.FTZ R125, R125, R164, R128 ;  /* 0x000000a47d7d7223 */ /* 0x000fe20000010080 */
[----:B------:R-:W-:Y:S01]  /*82b0*/  IADD3 R128, R129, 0x2, RZ ;  /* 0x0000000281807810 */ /* 0x000fe20007ffe0ff */
[----:B------:R-:W-:Y:S02]  /*82c0*/  FADD.FTZ R200, -R200, R131 ;  /* 0x00000083c8c87221 */ /* 0x000fe40000010100 */
[C---:B------:R-:W-:Y:S01]  /*82d0*/  FMUL.FTZ R126, R47.reuse, R184 ;  /* 0x000000b82f7e7220 */ /* 0x040fe20000410000 */
[-C--:B------:R-:W-:Y:S01]  /*82e0*/  LEA.HI.SX32 R138, R128, R129.reuse, 0x1b ;  /* 0x00000081808a7211 */ /* 0x080fe200078fdaff */
[----:B------:R-:W-:Y:S01]  /*82f0*/  FMUL.FTZ R130, R47, R200 ;  /* 0x000000c82f827220 */ /* 0x000fe20000410000 */
[----:B------:R-:W-:Y:S01]  /*8300*/  LEA.HI.SX32 R128, R129, R129, 0x1b ;  /* 0x0000008181807211 */ /* 0x000fe200078fdaff */
[----:B------:R-:W-:-:S02]  /*8310*/  FMUL.FTZ R129, R201, R126 ;  /* 0x0000007ec9817220 */ /* 0x000fc40000410000 */
[C---:B------:R-:W-:Y:S02]  /*8320*/  FMUL.FTZ R133, R48.reuse, R183 ;  /* 0x000000b730857220 */ /* 0x040fe40000410000 */
[-C--:B------:R-:W-:Y:S02]  /*8330*/  FMUL.FTZ R127, R201, R130.reuse ;  /* 0x00000082c97f7220 */ /* 0x080fe40000410000 */
[----:B------:R-:W-:Y:S02]  /*8340*/  FMUL.FTZ R135, R48, R199 ;  /* 0x000000c730877220 */ /* 0x000fe40000410000 */
[C---:B------:R-:W-:Y:S02]  /*8350*/  FFMA.FTZ R129, R203.reuse, R130, -R129 ;  /* 0x00000082cb817223 */ /* 0x040fe40000010881 */
[----:B------:R-:W-:Y:S02]  /*8360*/  FMUL.FTZ R134, R204, R133 ;  /* 0x00000085cc867220 */ /* 0x000fe40000410000 */
[----:B------:R-:W-:-:S02]  /*8370*/  FFMA.FTZ R127, R203, R126, R127 ;  /* 0x0000007ecb7f7223 */ /* 0x000fc4000001007f */
[----:B------:R-:W-:Y:S02]  /*8380*/  FMUL.FTZ R131, R62, R126 ;  /* 0x0000007e3e837220 */ /* 0x000fe40000410000 */
[-C--:B------:R-:W-:Y:S02]  /*8390*/  FMUL.FTZ R126, R204, R135.reuse ;  /* 0x00000087cc7e7220 */ /* 0x080fe40000410000 */
[----:B------:R-:W-:Y:S01]  /*83a0*/  FFMA.FTZ R134, R234, R135, -R134 ;  /* 0x00000087ea867223 */ /* 0x000fe20000010886 */
[----:B------:R-:W-:Y:S01]  /*83b0*/  STS [R128.X4+0x2100], R131 ;  /* 0x0021008380007388 */ /* 0x000fe20000004800 */
[----:B------:R-:W-:Y:S02]  /*83c0*/  FADD.FTZ R129, RZ, R129 ;  /* 0x00000081ff817221 */ /* 0x000fe40000010000 */
[----:B------:R-:W-:Y:S02]  /*83d0*/  FMUL.FTZ R130, R62, R130 ;  /* 0x000000823e827220 */ /* 0x000fe40000410000 */
[----:B------:R-:W-:-:S02]  /*83e0*/  FFMA.FTZ R126, R234, R133, R126 ;  /* 0x00000085ea7e7223 */ /* 0x000fc4000001007e */
[----:B------:R-:W-:Y:S01]  /*83f0*/  FADD.FTZ R127, RZ, R127 ;  /* 0x0000007fff7f7221 */ /* 0x000fe20000010000 */
[----:B------:R0:W-:Y:S01]  /*8400*/  STS [R137.X4+0x2104], R130 ;  /* 0x0021048289007388 */ /* 0x0001e20000004800 */
[----:B------:R-:W-:Y:S02]  /*8410*/  FMUL.FTZ R136, R45, R198 ;  /* 0x000000c62d887220 */ /* 0x000fe40000410000 */
[----:B------:R-:W-:Y:S02]  /*8420*/  FADD.FTZ R129, R129, R134 ;  /* 0x0000008681817221 */ /* 0x000fe40000010000 */
[----:B------:R-:W-:Y:S02]  /*8430*/  FMUL.FTZ R134, R45, R182 ;  /* 0x000000b62d867220 */ /* 0x000fe40000410000 */
[----:B------:R-:W-:Y:S02]  /*8440*/  FADD.FTZ R126, R127, R126 ;  /* 0x0000007e7f7e7221 */ /* 0x000fe40000010000 */
[----:B------:R-:W-:-:S02]  /*8450*/  FMUL.FTZ R133, R63, R133 ;  /* 0x000000853f857220 */ /* 0x000fc40000410000 */
[C---:B------:R-:W-:Y:S02]  /*8460*/  FMUL.FTZ R127, R205.reuse, R136 ;  /* 0x00000088cd7f7220 */ /* 0x040fe40000410000 */
[-C--:B0-----:R-:W-:Y:S01]  /*8470*/  FMUL.FTZ R130, R205, R134.reuse ;  /* 0x00000086cd827220 */ /* 0x081fe20000410000 */
[----:B------:R0:W-:Y:S01]  /*8480*/  STS [R138.X4+0x2108], R133 ;  /* 0x002108858a007388 */ /* 0x0001e20000004800 */
[C---:B------:R-:W-:Y:S02]  /*8490*/  FMUL.FTZ R137, R46.reuse, R181 ;  /* 0x000000b52e897220 */ /* 0x040fe40000410000 */
[C---:B------:R-:W-:Y:S02]  /*84a0*/  FFMA.FTZ R127, R207.reuse, R134, R127 ;  /* 0x00000086cf7f7223 */ /* 0x040fe4000001007f */
[----:B------:R-:W-:Y:S02]  /*84b0*/  FMUL.FTZ R139, R46, R197 ;  /* 0x000000c52e8b7220 */ /* 0x000fe40000410000 */
[----:B------:R-:W-:-:S02]  /*84c0*/  FFMA.FTZ R130, R207, R136, -R130 ;  /* 0x00000088cf827223 */ /* 0x000fc40000010882 */
[----:B------:R-:W-:Y:S02]  /*84d0*/  FADD.FTZ R126, R126, R127 ;  /* 0x0000007f7e7e7221 */ /* 0x000fe40000010000 */
[C---:B0-----:R-:W-:Y:S02]  /*84e0*/  FMUL.FTZ R133, R66.reuse, R137 ;  /* 0x0000008942857220 */ /* 0x041fe40000410000 */
[----:B------:R-:W-:Y:S02]  /*84f0*/  FMUL.FTZ R131, R66, R139 ;  /* 0x0000008b42837220 */ /* 0x000fe40000410000 */
[----:B------:R-:W-:Y:S02]  /*8500*/  FADD.FTZ R127, R129, R130 ;  /* 0x00000082817f7221 */ /* 0x000fe40000010000 */
[----:B------:R-:W-:Y:S02]  /*8510*/  FMUL.FTZ R78, R44, R67 ;  /* 0x000000432c4e7220 */ /* 0x000fe40000410000 */
[----:B------:R-:W-:-:S02]  /*8520*/  FFMA.FTZ R130, R206, R139, -R133 ;  /* 0x0000008bce827223 */ /* 0x000fc40000010885 */
[----:B------:R-:W-:Y:S02]  /*8530*/  FMUL.FTZ R129, R64, R134 ;  /* 0x0000008640817220 */ /* 0x000fe40000410000 */
[----:B------:R-:W-:Y:S02]  /*8540*/  FMUL.FTZ R134, R43, R196 ;  /* 0x000000c42b867220 */ /* 0x000fe40000410000 */
[----:B------:R-:W-:Y:S02]  /*8550*/  FMUL.FTZ R135, R63, R135 ;  /* 0x000000873f877220 */ /* 0x000fe40000410000 */
[----:B------:R-:W-:Y:S02]  /*8560*/  FFMA.FTZ R131, R206, R137, R131 ;  /* 0x00000089ce837223 */ /* 0x000fe40000010083 */
[-C--:B------:R-:W-:Y:S01]  /*8570*/  FFMA.FTZ R210, R147, -R78.reuse, R210 ;  /* 0x8000004e93d27223 */ /* 0x080fe200000100d2 */
[----:B------:R0:W-:Y:S01]  /*8580*/  STS [R140.X4+0x210c], R135 ;  /* 0x00210c878c007388 */ /* 0x0001e20000004800 */
[----:B------:R-:W-:Y:S01]  /*8590*/  FFMA.FTZ R76, R149, -R78, R212 ;  /* 0x8000004e954c7223 */ /* 0x000fe200000100d4 */
[----:B------:R-:W-:Y:S01]  /*85a0*/  PRMT R78, RZ, 0x5410, R75 ;  /* 0x00005410ff4e7816 */ /* 0x000fe2000000004b */
[----:B------:R-:W-:Y:S01]  /*85b0*/  FADD.FTZ R127, R127, R130 ;  /* 0x000000827f7f7221 */ /* 0x000fe20000010000 */
[----:B------:R-:W-:Y:S01]  /*85c0*/  STS [R128.X4+0x2110], R129 ;  /* 0x0021108180007388 */ /* 0x000fe20000004800 */
[----:B------:R-:W-:-:S02]  /*85d0*/  FMUL.FTZ R130, R43, R180 ;  /* 0x000000b42b827220 */ /* 0x000fc40000410000 */
[----:B------:R-:W-:Y:S01]  /*85e0*/  FMUL.FTZ R133, R61, R134 ;  /* 0x000000863d857220 */ /* 0x000fe20000410000 */
[----:B------:R-:W-:Y:S01]  /*85f0*/  STS [R128.X4+0x2170], R59 ;  /* 0x0021703b80007388 */ /* 0x000fe20000004800 */
[----:B------:R-:W-:Y:S02]  /*8600*/  FADD.FTZ R126, R126, R131 ;  /* 0x000000837e7e7221 */ /* 0x000fe40000010000 */
[----:B------:R-:W-:Y:S01]  /*8610*/  FMUL.FTZ R131, R64, R136 ;  /* 0x0000008840837220 */ /* 0x000fe20000410000 */
[----:B------:R-:W-:Y:S01]  /*8620*/  STS [R128.X4+0x2174], R58 ;  /* 0x0021743a80007388 */ /* 0x000fe20000004800 */
[-C--:B------:R-:W-:Y:S02]  /*8630*/  FMUL.FTZ R143, R60, R130.reuse ;  /* 0x000000823c8f7220 */ /* 0x080fe40000410000 */
[----:B0-----:R-:W-:Y:S01]  /*8640*/  FMUL.FTZ R135, R44, R179 ;  /* 0x000000b32c877220 */ /* 0x001fe20000410000 */
[----:B------:R0:W-:Y:S01]  /*8650*/  STS [R128.X4+0x2114], R131 ;  /* 0x0021148380007388 */ /* 0x0001e20000004800 */
[----:B------:R-:W-:-:S02]  /*8660*/  FFMA.FTZ R141, R211, R130, R133 ;  /* 0x00000082d38d7223 */ /* 0x000fc40000010085 */
[----:B------:R-:W-:Y:S01]  /*8670*/  FMUL.FTZ R77, R41, R78 ;  /* 0x0000004e294d7220 */ /* 0x000fe20000410000 */
[----:B------:R1:W-:Y:S01]  /*8680*/  STS [R128.X4+0x2120], R143 ;  /* 0x0021208f80007388 */ /* 0x0003e20000004800 */
[----:B------:R-:W-:Y:S02]  /*8690*/  FMUL.FTZ R82, R42, R79 ;  /* 0x0000004f2a527220 */ /* 0x000fe40000410000 */
[----:B------:R-:W-:Y:S02]  /*86a0*/  FMUL.FTZ R86, R40, R83 ;  /* 0x0000005328567220 */ /* 0x000fe40000410000 */
[----:B------:R-:W-:Y:S02]  /*86b0*/  FMUL.FTZ R130, R61, R130 ;  /* 0x000000823d827220 */ /* 0x000fe40000410000 */
[----:B------:R-:W-:Y:S02]  /*86c0*/  FMUL.FTZ R139, R65, R139 ;  /* 0x0000008b418b7220 */ /* 0x000fe40000410000 */
[----:B------:R-:W-:-:S02]  /*86d0*/  FMUL.FTZ R145, R44, R195 ;  /* 0x000000c32c917220 */ /* 0x000fc40000410000 */
[----:B------:R-:W-:Y:S01]  /*86e0*/  FMUL.FTZ R133, R76, R135 ;  /* 0x000000874c857220 */ /* 0x000fe20000410000 */
[----:B------:R2:W-:Y:S01]  /*86f0*/  STS [R128.X4+0x211c], R139 ;  /* 0x00211c8b80007388 */ /* 0x0005e20000004800 */
[----:B------:R-:W-:Y:S02]  /*8700*/  FFMA.FTZ R221, R148, -R77, R221 ;  /* 0x8000004d94dd7223 */ /* 0x000fe400000100dd */
[-C--:B------:R-:W-:Y:S02]  /*8710*/  FFMA.FTZ R220, R151, -R82.reuse, R220 ;  /* 0x8000005297dc7223 */ /* 0x080fe400000100dc */
[----:B------:R-:W-:Y:S01]  /*8720*/  FFMA.FTZ R80, R153, -R82, R218 ;  /* 0x8000005299507223 */ /* 0x000fe200000100da */
[----:B------:R-:W-:Y:S01]  /*8730*/  PRMT R82, RZ, 0x5410, R68 ;  /* 0x00005410ff527816 */ /* 0x000fe20000000044 */
[-C--:B------:R-:W-:Y:S02]  /*8740*/  FFMA.FTZ R222, R155, -R86.reuse, R222 ;  /* 0x800000569bde7223 */ /* 0x080fe400000100de */
[----:B------:R-:W-:Y:S01]  /*8750*/  FFMA.FTZ R84, R157, -R86, R226 ;  /* 0x800000569d547223 */ /* 0x000fe200000100e2 */
[----:B------:R-:W-:Y:S01]  /*8760*/  PRMT R86, RZ, 0x5410, R69 ;  /* 0x00005410ff567816 */ /* 0x000fe20000000045 */
[----:B------:R-:W-:-:S02]  /*8770*/  FFMA.FTZ R138, R211, R134, -R130 ;  /* 0x00000086d38a7223 */ /* 0x000fc40000010882 */
[----:B0-----:R-:W-:Y:S02]  /*8780*/  FMUL.FTZ R131, R60, R134 ;  /* 0x000000863c837220 */ /* 0x001fe40000410000 */
[----:B------:R-:W-:Y:S02]  /*8790*/  FFMA.FTZ R77, R150, -R77, R213 ;  /* 0x8000004d964d7223 */ /* 0x000fe400000100d5 */
[----:B------:R-:W-:Y:S01]  /*87a0*/  FMUL.FTZ R129, R76, R145 ;  /* 0x000000914c817220 */ /* 0x000fe20000410000 */
[----:B------:R0:W-:Y:S01]  /*87b0*/  STS [R128.X4+0x2124], R131 ;  /* 0x0021248380007388 */ /* 0x0001e20000004800 */
[----:B------:R-:W-:Y:S02]  /*87c0*/  FMUL.FTZ R134, R41, R194 ;  /* 0x000000c229867220 */ /* 0x000fe40000410000 */
[----:B-1----:R-:W-:Y:S02]  /*87d0*/  FMUL.FTZ R143, R42, R193 ;  /* 0x000000c12a8f7220 */ /* 0x002fe40000410000 */
[----:B------:R-:W-:-:S02]  /*87e0*/  FMUL.FTZ R137, R65, R137 ;  /* 0x0000008941897220 */ /* 0x000fc40000410000 */
[----:B------:R-:W-:Y:S02]  /*87f0*/  FFMA.FTZ R130, R210, R145, -R133 ;  /* 0x00000091d2827223 */ /* 0x000fe40000010885 */
[----:B--2---:R-:W-:Y:S01]  /*8800*/  FMUL.FTZ R139, R42, R177 ;  /* 0x000000b12a8b7220 */ /* 0x004fe20000410000 */
[----:B------:R1:W-:Y:S01]  /*8810*/  STS [R128.X4+0x2118], R137 ;  /* 0x0021188980007388 */ /* 0x0003e20000004800 */
[----:B------:R-:W-:Y:S02]  /*8820*/  FMUL.FTZ R145, R67, R145 ;  /* 0x0000009143917220 */ /* 0x000fe40000410000 */
[----:B------:R-:W-:Y:S02]  /*8830*/  FMUL.FTZ R136, R41, R178 ;  /* 0x000000b229887220 */ /* 0x000fe40000410000 */
[----:B------:R-:W-:Y:S01]  /*8840*/  FFMA.FTZ R129, R210, R135, R129 ;  /* 0x00000087d2817223 */ /* 0x000fe20000010081 */
[----:B------:R2:W-:Y:S01]  /*8850*/  STS [R128.X4+0x212c], R145 ;  /* 0x00212c9180007388 */ /* 0x0005e20000004800 */
[----:B------:R-:W-:-:S02]  /*8860*/  FMUL.FTZ R133, R77, R134 ;  /* 0x000000864d857220 */ /* 0x000fc40000410000 */
[----:B------:R-:W-:Y:S02]  /*8870*/  FMUL.FTZ R81, R39, R82 ;  /* 0x0000005227517220 */ /* 0x000fe40000410000 */
[----:B------:R-:W-:Y:S02]  /*8880*/  FMUL.FTZ R85, R37, R86 ;  /* 0x0000005625557220 */ /* 0x000fe40000410000 */
[----:B------:R-:W-:Y:S02]  /*8890*/  FMUL.FTZ R135, R67, R135 ;  /* 0x0000008743877220 */ /* 0x000fe40000410000 */
[C---:B------:R-:W-:Y:S02]  /*88a0*/  FMUL.FTZ R142, R80.reuse, R143 ;  /* 0x0000008f508e7220 */ /* 0x040fe40000410000 */
[----:B0-----:R-:W-:Y:S01]  /*88b0*/  FMUL.FTZ R131, R80, R139 ;  /* 0x0000008b50837220 */ /* 0x001fe20000410000 */
[----:B------:R0:W-:Y:S01]  /*88c0*/  STS [R128.X4+0x2128], R135 ;  /* 0x0021288780007388 */ /* 0x0001e20000004800 */
[----:B------:R-:W-:-:S02]  /*88d0*/  FADD.FTZ R126, R126, R141 ;  /* 0x0000008d7e7e7221 */ /* 0x000fc40000010000 */
[----:B------:R-:W-:Y:S02]  /*88e0*/  FMUL.FTZ R124, R165, R187 ;  /* 0x000000bba57c7220 */ /* 0x000fe40000410000 */
[-C--:B-1----:R-:W-:Y:S02]  /*88f0*/  FMUL.FTZ R137, R78, R136.reuse ;  /* 0x000000884e897220 */ /* 0x082fe40000410000 */
[-C--:B------:R-:W-:Y:S02]  /*8900*/  FFMA.FTZ R133, R221, R136.reuse, R133 ;  /* 0x00000088dd857223 */ /* 0x080fe40000010085 */
[----:B------:R-:W-:Y:S01]  /*8910*/  FFMA.FTZ R223, R152, -R81, R223 ;  /* 0x8000005198df7223 */ /* 0x000fe200000100df */
[----:B------:R1:W-:Y:S01]  /*8920*/  STS [R128.X4+0x2130], R137 ;  /* 0x0021308980007388 */ /* 0x0003e20000004800 */
[----:B------:R-:W-:Y:S02]  /*8930*/  FFMA.FTZ R229, R156, -R85, R229 ;  /* 0x800000559ce57223 */ /* 0x000fe400000100e5 */
[----:B------:R-:W-:-:S02]  /*8940*/  FMUL.FTZ R136, R77, R136 ;  /* 0x000000884d887220 */ /* 0x000fc40000410000 */
[----:B--2---:R-:W-:Y:S02]  /*8950*/  FFMA.FTZ R145, R220, R139, R142 ;  /* 0x0000008bdc917223 */ /* 0x004fe4000001008e */
[----:B------:R-:W-:Y:S02]  /*8960*/  FFMA.FTZ R81, R154, -R81, R219 ;  /* 0x800000519a517223 */ /* 0x000fe400000100db */
[----:B------:R-:W-:Y:S02]  /*8970*/  FFMA.FTZ R85, R158, -R85, R227 ;  /* 0x800000559e557223 */ /* 0x000fe400000100e3 */
[----:B------:R-:W-:Y:S02]  /*8980*/  FFMA.FTZ R142, R220, R143, -R131 ;  /* 0x0000008fdc8e7223 */ /* 0x000fe40000010883 */
[----:B------:R-:W-:Y:S02]  /*8990*/  FMUL.FTZ R168, R37, R190 ;  /* 0x000000be25a87220 */ /* 0x000fe40000410000 */
[----:B------:R-:W-:-:S02]  /*89a0*/  FMUL.FTZ R166, R39, R192 ;  /* 0x000000c027a67220 */ /* 0x000fc40000410000 */
[----:B------:R-:W-:Y:S02]  /*89b0*/  FADD.FTZ R126, R126, R129 ;  /* 0x000000817e7e7221 */ /* 0x000fe40000010000 */
[----:B0-----:R-:W-:Y:S02]  /*89c0*/  FMUL.FTZ R135, R78, R134 ;  /* 0x000000864e877220 */ /* 0x001fe40000410000 */
[----:B------:R-:W-:Y:S02]  /*89d0*/  FMUL.FTZ R143, R79, R143 ;  /* 0x0000008f4f8f7220 */ /* 0x000fe40000410000 */
[----:B------:R-:W-:Y:S01]  /*89e0*/  FADD.FTZ R127, R127, R138 ;  /* 0x0000008a7f7f7221 */ /* 0x000fe20000010000 */
[----:B------:R0:W-:Y:S01]  /*89f0*/  STS [R128.X4+0x2134], R135 ;  /* 0x0021348780007388 */ /* 0x0001e20000004800 */
[----:B------:R-:W-:Y:S02]  /*8a00*/  FFMA.FTZ R124, R163, R171, R124 ;  /* 0x000000aba37c7223 */ /* 0x000fe4000001007c */
[----:B------:R-:W-:Y:S01]  /*8a10*/  FMUL.FTZ R139, R79, R139 ;  /* 0x0000008b4f8b7220 */ /* 0x000fe20000410000 */
[----:B------:R2:W-:Y:S01]  /*8a20*/  STS [R128.X4+0x213c], R143 ;  /* 0x00213c8f80007388 */ /* 0x0005e20000004800 */
[----:B------:R-:W-:-:S02]  /*8a30*/  FMUL.FTZ R120, R169, R202 ;  /* 0x000000caa9787220 */ /* 0x000fc40000410000 */
[----:B------:R-:W-:Y:S01]  /*8a40*/  FMUL.FTZ R144, R39, R176 ;  /* 0x000000b027907220 */ /* 0x000fe20000410000 */
[----:B------:R3:W-:Y:S01]  /*8a50*/  STS [R128.X4+0x2138], R139 ;  /* 0x0021388b80007388 */ /* 0x0007e20000004800 */
[----:B------:R-:W-:Y:S02]  /*8a60*/  FFMA.FTZ R140, R221, R134, -R136 ;  /* 0x00000086dd8c7223 */ /* 0x000fe40000010888 */
[----:B------:R-:W-:Y:S02]  /*8a70*/  FMUL.FTZ R163, R40, R191 ;  /* 0x000000bf28a37220 */ /* 0x000fe40000410000 */
[----:B------:R-:W-:Y:S02]  /*8a80*/  FMUL.FTZ R136, R37, R174 ;  /* 0x000000ae25887220 */ /* 0x000fe40000410000 */
[----:B------:R-:W-:Y:S02]  /*8a90*/  FMUL.FTZ R131, R85, R168 ;  /* 0x000000a855837220 */ /* 0x000fe40000410000 */
[----:B------:R-:W-:-:S02]  /*8aa0*/  FMUL.FTZ R134, R81, R166 ;  /* 0x000000a651867220 */ /* 0x000fc40000410000 */
[----:B------:R-:W-:Y:S02]  /*8ab0*/  FMUL.FTZ R141, R38, R173 ;  /* 0x000000ad268d7220 */ /* 0x000fe40000410000 */
[----:B------:R-:W-:Y:S02]  /*8ac0*/  FADD.FTZ R126, R126, R133 ;  /* 0x000000857e7e7221 */ /* 0x000fe40000010000 */
[----:B------:R-:W-:Y:S02]  /*8ad0*/  FADD.FTZ R127, R127, R130 ;  /* 0x000000827f7f7221 */ /* 0x000fe40000010000 */
[----:B------:R-:W-:Y:S02]  /*8ae0*/  FFMA.FTZ R120, R167, R186, R120 ;  /* 0x000000baa7787223 */ /* 0x000fe40000010078 */
[----:B-1----:R-:W-:Y:S02]  /*8af0*/  FMUL.FTZ R137, R82, R144 ;  /* 0x0000009052897220 */ /* 0x002fe40000410000 */
[----:B0-----:R-:W-:-:S02]  /*8b00*/  FMUL.FTZ R135, R40, R175 ;  /* 0x000000af28877220 */ /* 0x001fc40000410000 */
[----:B--2---:R-:W-:Y:S01]  /*8b10*/  FMUL.FTZ R143, R84, R163 ;  /* 0x000000a3548f7220 */ /* 0x004fe20000410000 */
[----:B------:R-:W-:Y:S01]  /*8b20*/  STS [R128.X4+0x2140], R137 ;  /* 0x0021408980007388 */ /* 0x000fe20000004800 */
[-C--:B------:R-:W-:Y:S02]  /*8b30*/  FMUL.FTZ R167, R85, R136.reuse ;  /* 0x0000008855a77220 */ /* 0x080fe40000410000 */
[-C--:B------:R-:W-:Y:S02]  /*8b40*/  FFMA.FTZ R131, R229, R136.reuse, R131 ;  /* 0x00000088e5837223 */ /* 0x080fe40000010083 */
[----:B------:R-:W-:Y:S02]  /*8b50*/  FMUL.FTZ R169, R86, R136 ;  /* 0x0000008856a97220 */ /* 0x000fe40000410000 */
[----:B---3--:R-:W-:Y:S02]  /*8b60*/  FFMA.FTZ R139, R223, R144, R134 ;  /* 0x00000090df8b7223 */ /* 0x008fe40000010086 */
[----:B------:R-:W-:Y:S01]  /*8b70*/  FMUL.FTZ R185, R38, R189 ;  /* 0x000000bd26b97220 */ /* 0x000fe20000410000 */
[----:B------:R0:W-:Y:S01]  /*8b80*/  STS [R128.X4+0x2150], R169 ;  /* 0x002150a980007388 */ /* 0x0001e20000004800 */
[----:B------:R-:W-:-:S02]  /*8b90*/  FMUL.FTZ R129, R102, R141 ;  /* 0x0000008d66817220 */ /* 0x000fc40000410000 */
[----:B------:R-:W-:Y:S02]  /*8ba0*/  FADD.FTZ R126, R126, R145 ;  /* 0x000000917e7e7221 */ /* 0x000fe40000010000 */
[----:B------:R-:W-:Y:S02]  /*8bb0*/  FMUL.FTZ R136, R81, R144 ;  /* 0x0000009051887220 */ /* 0x000fe40000410000 */
[----:B------:R-:W-:Y:S02]  /*8bc0*/  FADD.FTZ R127, R127, R140 ;  /* 0x0000008c7f7f7221 */ /* 0x000fe40000010000 */
[----:B------:R-:W-:Y:S01]  /*8bd0*/  FMUL.FTZ R103, R35, R118 ;  /* 0x0000007623677220 */ /* 0x000fe20000410000 */
[----:B0-----:R-:W-:Y:S01]  /*8be0*/  MOV R169, UR36 ;  /* 0x0000002400a97c02 */ /* 0x001fe20008000f00 */
[----:B------:R-:W-:Y:S02]  /*8bf0*/  FFMA.FTZ R134, R222, R135, R143 ;  /* 0x00000087de867223 */ /* 0x000fe4000001008f */
[----:B------:R-:W-:Y:S01]  /*8c00*/  FMUL.FTZ R143, R82, R166 ;  /* 0x000000a6528f7220 */ /* 0x000fe20000410000 */
[----:B------:R-:W-:Y:S01]  /*8c10*/  LEA R169, R169, -R104, 0x1 ;  /* 0x80000068a9a97211 */ /* 0x000fe200078e08ff */
[----:B------:R-:W-:-:S02]  /*8c20*/  FFMA.FTZ R130, R228, R185, -R129 ;  /* 0x000000b9e4827223 */ /* 0x000fc40000010881 */
[----:B------:R-:W-:Y:S01]  /*8c30*/  FADD.FTZ R139, R126, R139 ;  /* 0x0000008b7e8b7221 */ /* 0x000fe20000010000 */
[----:B------:R0:W-:Y:S01]  /*8c40*/  STS [R128.X4+0x2144], R143 ;  /* 0x0021448f80007388 */ /* 0x0001e20000004800 */
[----:B------:R-:W-:Y:S01]  /*8c50*/  FMUL.FTZ R137, R84, R135 ;  /* 0x0000008754897220 */ /* 0x000fe20000410000 */
[----:B------:R-:W-:Y:S01]  /*8c60*/  ISETP.GE.AND P0, PT, R169, 0x1, PT ;  /* 0x00000001a900780c */ /* 0x000fe20003f06270 */
[----:B------:R-:W-:Y:S02]  /*8c70*/  FFMA.FTZ R136, R223, R166, -R136 ;  /* 0x000000a6df887223 */ /* 0x000fe40000010888 */
[----:B------:R-:W-:Y:S02]  /*8c80*/  FADD.FTZ R129, R127, R142 ;  /* 0x0000008e7f817221 */ /* 0x000fe40000010000 */
[----:B------:R-:W-:Y:S02]  /*8c90*/  FMUL.FTZ R144, R35, R172 ;  /* 0x000000ac23907220 */ /* 0x000fe40000410000 */
[----:B------:R-:W-:-:S02]  /*8ca0*/  FFMA.FTZ R233, R160, -R103, R233 ;  /* 0x80000067a0e97223 */ /* 0x000fc400000100e9 */
[----:B------:R-:W-:Y:S02]  /*8cb0*/  FMUL.FTZ R166, R171, UR40 ;  /* 0x00000028aba67c20 */ /* 0x000fe40008410000 */
[----:B------:R-:W-:Y:S02]  /*8cc0*/  FFMA.FTZ R103, R162, -R103, R231 ;  /* 0x80000067a2677223 */ /* 0x000fe400000100e7 */
[----:B------:R-:W-:Y:S02]  /*8cd0*/  FMUL.FTZ R138, R102, R185 ;  /* 0x000000b9668a7220 */ /* 0x000fe40000410000 */
[----:B------:R-:W-:Y:S02]  /*8ce0*/  FMUL.FTZ R140, R35, R188 ;  /* 0x000000bc238c7220 */ /* 0x000fe40000410000 */
[----:B------:R-:W-:Y:S02]  /*8cf0*/  FADD.FTZ R134, R139, R134 ;  /* 0x000000868b867221 */ /* 0x000fe40000010000 */
[----:B------:R-:W-:-:S02]  /*8d00*/  FFMA.FTZ R137, R222, R163, -R137 ;  /* 0x000000a3de897223 */ /* 0x000fc40000010889 */
[----:B------:R-:W-:Y:S02]  /*8d10*/  FADD.FTZ R136, R129, R136 ;  /* 0x0000008881887221 */ /* 0x000fe40000010000 */
[----:B0-----:R-:W-:Y:S02]  /*8d20*/  FMUL.FTZ R143, R118, R144 ;  /* 0x00000090768f7220 */ /* 0x001fe40000410000 */
[C---:B------:R-:W-:Y:S02]  /*8d30*/  FMUL.FTZ R142, R187.reuse, UR40 ;  /* 0x00000028bb8e7c20 */ /* 0x040fe40008410000 */
[----:B------:R-:W-:Y:S01]  /*8d40*/  FFMA.FTZ R133, R187, UR41, -R166 ;  /* 0x00000029bb857c23 */ /* 0x000fe200080108a6 */
[----:B------:R0:W-:Y:S01]  /*8d50*/  STS [R128.X4+0x2160], R143 ;  /* 0x0021608f80007388 */ /* 0x0001e20000004800 */
[----:B------:R-:W-:Y:S02]  /*8d60*/  FMUL.FTZ R165, R83, R135 ;  /* 0x0000008753a57220 */ /* 0x000fe40000410000 */
[----:B------:R-:W-:-:S02]  /*8d70*/  FFMA.FTZ R138, R228, R141, R138 ;  /* 0x0000008de48a7223 */ /* 0x000fc4000001008a */
[----:B------:R-:W-:Y:S01]  /*8d80*/  FMUL.FTZ R126, R103, R140 ;  /* 0x0000008c677e7220 */ /* 0x000fe20000410000 */
[----:B------:R-:W-:Y:S01]  /*8d90*/  STS [R128.X4+0x2148], R165 ;  /* 0x002148a580007388 */ /* 0x000fe20000004800 */
[----:B------:R-:W-:Y:S02]  /*8da0*/  FMUL.FTZ R187, R36, R187 ;  /* 0x000000bb24bb7220 */ /* 0x000fe40000410000 */
[----:B------:R-:W-:Y:S02]  /*8db0*/  FADD.FTZ R131, R134, R131 ;  /* 0x0000008386837221 */ /* 0x000fe40000010000 */
[----:B------:R-:W-:Y:S02]  /*8dc0*/  FFMA.FTZ R135, R229, R168, -R167 ;  /* 0x000000a8e5877223 */ /* 0x000fe400000108a7 */
[----:B------:R-:W-:Y:S02]  /*8dd0*/  FADD.FTZ R136, R136, R137 ;  /* 0x0000008988887221 */ /* 0x000fe40000010000 */
[----:B------:R-:W-:-:S02]  /*8de0*/  FFMA.FTZ R127, R171, UR41, R142 ;  /* 0x00000029ab7f7c23 */ /* 0x000fc4000801008e */
[----:B------:R-:W-:Y:S02]  /*8df0*/  FMUL.FTZ R171, R36, R171 ;  /* 0x000000ab24ab7220 */ /* 0x000fe40000410000 */
[-C--:B------:R-:W-:Y:S02]  /*8e00*/  FFMA.FTZ R142, R233, R144.reuse, R126 ;  /* 0x00000090e98e7223 */ /* 0x080fe4000001007e */
[----:B0-----:R-:W-:Y:S02]  /*8e10*/  FMUL.FTZ R143, R132, R187 ;  /* 0x000000bb848f7220 */ /* 0x001fe40000410000 */
[----:B------:R-:W-:Y:S02]  /*8e20*/  FADD.FTZ R131, R131, R138 ;  /* 0x0000008a83837221 */ /* 0x000fe40000010000 */
[----:B------:R-:W-:Y:S02]  /*8e30*/  FMUL.FTZ R144, R103, R144 ;  /* 0x0000009067907220 */ /* 0x000fe40000410000 */
[----:B------:R-:W-:-:S02]  /*8e40*/  FADD.FTZ R135, R136, R135 ;  /* 0x0000008788877221 */ /* 0x000fc40000010000 */
[C---:B------:R-:W-:Y:S02]  /*8e50*/  FMUL.FTZ R126, R132.reuse, R133 ;  /* 0x00000085847e7220 */ /* 0x040fe40000410000 */
[-C--:B------:R-:W-:Y:S02]  /*8e60*/  FMUL.FTZ R145, R132, R171.reuse ;  /* 0x000000ab84917220 */ /* 0x080fe40000410000 */
[----:B------:R-:W-:Y:S02]  /*8e70*/  FFMA.FTZ R132, R232, R171, R143 ;  /* 0x000000abe8847223 */ /* 0x000fe4000001008f */
[----:B------:R-:W-:Y:S02]  /*8e80*/  FADD.FTZ R131, R131, R142 ;  /* 0x0000008e83837221 */ /* 0x000fe40000010000 */
[----:B------:R-:W-:Y:S02]  /*8e90*/  FFMA.FTZ R133, R233, R140, -R144 ;  /* 0x0000008ce9857223 */ /* 0x000fe40000010890 */
[----:B------:R-:W-:-:S02]  /*8ea0*/  FADD.FTZ R130, R135, R130 ;  /* 0x0000008287827221 */ /* 0x000fc40000010000 */
[----:B------:R-:W-:Y:S02]  /*8eb0*/  FMUL.FTZ R185, R87, R185 ;  /* 0x000000b957b97220 */ /* 0x000fe40000410000 */
[----:B------:R-:W-:Y:S02]  /*8ec0*/  FFMA.FTZ R57, R217, R170, R57 ;  /* 0x000000aad9397223 */ /* 0x000fe40000010039 */
[----:B------:R-:W-:Y:S01]  /*8ed0*/  FADD.FTZ R132, R131, R132 ;  /* 0x0000008483847221 */ /* 0x000fe20000010000 */
[----:B------:R0:W-:Y:S01]  /*8ee0*/  STS [R128.X4+0x215c], R185 ;  /* 0x00215cb980007388 */ /* 0x0001e20000004800 */
[----:B------:R-:W-:Y:S02]  /*8ef0*/  FFMA.FTZ R145, R232, R187, -R145 ;  /* 0x000000bbe8917223 */ /* 0x000fe40000010891 */
[----:B------:R-:W-:Y:S02]  /*8f00*/  FADD.FTZ R130, R130, R133 ;  /* 0x0000008582827221 */ /* 0x000fe40000010000 */
[----:B------:R-:W-:-:S02]  /*8f10*/  FMUL.FTZ R141, R87, R141 ;  /* 0x0000008d578d7220 */ /* 0x000fc40000410000 */
[----:B------:R-:W-:Y:S02]  /*8f20*/  FFMA.FTZ R209, R11, -R212, R209 ;  /* 0x800000d40bd17223 */ /* 0x000fe400000100d1 */
[----:B------:R-:W-:Y:S01]  /*8f30*/  FMUL.FTZ R171, R115, R171 ;  /* 0x000000ab73ab7220 */ /* 0x000fe20000410000 */
[----:B------:R1:W-:Y:S01]  /*8f40*/  STS [R128.X4+0x2158], R141 ;  /* 0x0021588d80007388 */ /* 0x0003e20000004800 */
[----:B0-----:R-:W-:Y:S02]  /*8f50*/  FADD.FTZ R185, R132, R57 ;  /* 0x0000003984b97221 */ /* 0x001fe40000010000 */
[----:B------:R-:W-:Y:S01]  /*8f60*/  FADD.FTZ R145, R130, R145 ;  /* 0x0000009182917221 */ /* 0x000fe20000010000 */
[----:B------:R0:W-:Y:S01]  /*8f70*/  STS [R128.X4+0x2168], R171 ;  /* 0x002168ab80007388 */ /* 0x0001e20000004800 */
[----:B------:R-:W-:Y:S02]  /*8f80*/  FMUL.FTZ R59, R172, UR40 ;  /* 0x00000028ac3b7c20 */ /* 0x000fe40008410000 */
[----:B------:R-:W-:-:S02]  /*8f90*/  FMUL.FTZ R57, R188, UR40 ;  /* 0x00000028bc397c20 */ /* 0x000fc40008410000 */
[----:B------:R-:W-:Y:S02]  /*8fa0*/  FFMA.FTZ R209, R10, -R213, R209 ;  /* 0x800000d50ad17223 */ /* 0x000fe400000100d1 */
[----:B-1----:R-:W-:Y:S02]  /*8fb0*/  FMUL.FTZ R141, R118, R140 ;  /* 0x0000008c768d7220 */ /* 0x002fe40000410000 */
[----:B------:R-:W-:Y:S02]  /*8fc0*/  FFMA.FTZ R142, R188, UR41, -R59 ;  /* 0x00000029bc8e7c23 */ /* 0x000fe4000801083b */
[----:B0-----:R-:W-:Y:S01]  /*8fd0*/  FADD.FTZ R171, R145, R56 ;  /* 0x0000003891ab7221 */ /* 0x001fe20000010000 */
[----:B------:R0:W-:Y:S01]  /*8fe0*/  STS [R128.X4+0x2164], R141 ;  /* 0x0021648d80007388 */ /* 0x0001e20000004800 */
[----:B------:R-:W-:Y:S02]  /*8ff0*/  FFMA.FTZ R144, R172, UR41, R57 ;  /* 0x00000029ac907c23 */ /* 0x000fe40008010039 */
[----:B------:R-:W-:-:S02]  /*9000*/  FMUL.FTZ R58, R173, UR40 ;  /* 0x00000028ad3a7c20 */ /* 0x000fc40008410000 */
[----:B------:R-:W-:Y:S02]  /*9010*/  FMUL.FTZ R56, R189, UR40 ;  /* 0x00000028bd387c20 */ /* 0x000fe40008410000 */
[----:B------:R-:W-:Y:S02]  /*9020*/  FMUL.FTZ R59, R174, UR40 ;  /* 0x00000028ae3b7c20 */ /* 0x000fe40008410000 */
[----:B------:R-:W-:Y:S02]  /*9030*/  FMUL.FTZ R57, R190, UR40 ;  /* 0x00000028be397c20 */ /* 0x000fe40008410000 */
[----:B------:R-:W-:Y:S02]  /*9040*/  FFMA.FTZ R209, R9, -R218, R209 ;  /* 0x800000da09d17223 */ /* 0x000fe400000100d1 */
[----:B------:R-:W-:Y:S02]  /*9050*/  FMUL.FTZ R163, R83, R163 ;  /* 0x000000a353a37220 */ /* 0x000fe40000410000 */
[----:B------:R-:W-:-:S02]  /*9060*/  FMUL.FTZ R167, R86, R168 ;  /* 0x000000a856a77220 */ /* 0x000fc40000410000 */
[----:B0-----:R-:W-:Y:S01]  /*9070*/  FFMA.FTZ R141, R189, UR41, -R58 ;  /* 0x00000029bd8d7c23 */ /* 0x001fe2000801083a */
[----:B------:R0:W-:Y:S01]  /*9080*/  STS [R128.X4+0x214c], R163 ;  /* 0x00214ca380007388 */ /* 0x0001e20000004800 */
[----:B------:R-:W-:Y:S02]  /*9090*/  FFMA.FTZ R143, R173, UR41, R56 ;  /* 0x00000029ad8f7c23 */ /* 0x000fe40008010038 */
[----:B------:R-:W-:Y:S01]  /*90a0*/  FFMA.FTZ R166, R190, UR41, -R59 ;  /* 0x00000029bea67c23 */ /* 0x000fe2000801083b */
[----:B------:R1:W-:Y:S01]  /*90b0*/  STS [R128.X4+0x2154], R167 ;  /* 0x002154a780007388 */ /* 0x0003e20000004800 */
[----:B------:R-:W-:Y:S02]  /*90c0*/  FFMA.FTZ R168, R174, UR41, R57 ;  /* 0x00000029aea87c23 */ /* 0x000fe40008010039 */
[----:B------:R-:W-:Y:S02]  /*90d0*/  FFMA.FTZ R209, R8, -R219, R209 ;  /* 0x800000db08d17223 */ /* 0x000fe400000100d1 */
[----:B------:R-:W-:-:S02]  /*90e0*/  FMUL.FTZ R58, R175, UR40 ;  /* 0x00000028af3a7c20 */ /* 0x000fc40008410000 */
[----:B------:R-:W-:Y:S02]  /*90f0*/  FMUL.FTZ R56, R191, UR40 ;  /* 0x00000028bf387c20 */ /* 0x000fe40008410000 */
[----:B------:R-:W-:Y:S02]  /*9100*/  FMUL.FTZ R59, R176, UR40 ;  /* 0x00000028b03b7c20 */ /* 0x000fe40008410000 */
[----:B------:R-:W-:Y:S02]  /*9110*/  FMUL.FTZ R57, R192, UR40 ;  /* 0x00000028c0397c20 */ /* 0x000fe40008410000 */
[----:B------:R-:W-:Y:S02]  /*9120*/  FMUL.FTZ R208, R34, R186 ;  /* 0x000000ba22d07220 */ /* 0x000fe40000410000 */
[----:B------:R-:W-:Y:S02]  /*9130*/  FFMA.FTZ R209, R7, -R226, R209 ;  /* 0x800000e207d17223 */ /* 0x000fe400000100d1 */
[----:B------:R-:W-:-:S02]  /*9140*/  FFMA.FTZ R145, R191, UR41, -R58 ;  /* 0x00000029bf917c23 */ /* 0x000fc4000801083a */
[----:B0-----:R-:W-:Y:S02]  /*9150*/  FFMA.FTZ R163, R175, UR41, R56 ;  /* 0x00000029afa37c23 */ /* 0x001fe40008010038 */
[----:B------:R-:W-:Y:S02]  /*9160*/  FFMA.FTZ R170, R192, UR41, -R59 ;  /* 0x00000029c0aa7c23 */ /* 0x000fe4000801083b */
[----:B------:R-:W-:Y:S02]  /*9170*/  FFMA.FTZ R186, R176, UR41, R57 ;  /* 0x00000029b0ba7c23 */ /* 0x000fe40008010039 */
[----:B------:R-:W-:Y:S02]  /*9180*/  FMUL.FTZ R58, R177, UR40 ;  /* 0x00000028b13a7c20 */ /* 0x000fe40008410000 */
[----:B------:R-:W-:Y:S02]  /*9190*/  FMUL.FTZ R56, R193, UR40 ;  /* 0x00000028c1387c20 */ /* 0x000fe40008410000 */
[----:B------:R-:W-:-:S02]  /*91a0*/  FMUL.FTZ R59, R178, UR40 ;  /* 0x00000028b23b7c20 */ /* 0x000fc40008410000 */
[----:B------:R-:W-:Y:S02]  /*91b0*/  FMUL.FTZ R57, R194, UR40 ;  /* 0x00000028c2397c20 */ /* 0x000fe40008410000 */
[----:B------:R-:W-:Y:S02]  /*91c0*/  FFMA.FTZ R209, R6, -R227, R209 ;  /* 0x800000e306d17223 */ /* 0x000fe400000100d1 */
[----:B------:R-:W-:Y:S02]  /*91d0*/  FMUL.FTZ R212, R34, R202 ;  /* 0x000000ca22d47220 */ /* 0x000fe40000410000 */
[----:B------:R-:W-:Y:S02]  /*91e0*/  FFMA.FTZ R165, R193, UR41, -R58 ;  /* 0x00000029c1a57c23 */ /* 0x000fe4000801083a */
[----:B-1----:R-:W-:Y:S02]  /*91f0*/  FFMA.FTZ R167, R177, UR41, R56 ;  /* 0x00000029b1a77c23 */ /* 0x002fe40008010038 */
[----:B------:R-:W-:-:S02]  /*9200*/  FFMA.FTZ R202, R194, UR41, -R59 ;  /* 0x00000029c2ca7c23 */ /* 0x000fc4000801083b */
[----:B------:R-:W-:Y:S02]  /*9210*/  FFMA.FTZ R140, R178, UR41, R57 ;  /* 0x00000029b28c7c23 */ /* 0x000fe40008010039 */
[----:B------:R-:W-:Y:S02]  /*9220*/  FMUL.FTZ R58, R179, UR40 ;  /* 0x00000028b33a7c20 */ /* 0x000fe40008410000 */
[----:B------:R-:W-:Y:S02]  /*9230*/  FMUL.FTZ R56, R195, UR40 ;  /* 0x00000028c3387c20 */ /* 0x000fe40008410000 */
[----:B------:R-:W-:Y:S02]  /*9240*/  FMUL.FTZ R59, R180, UR40 ;  /* 0x00000028b43b7c20 */ /* 0x000fe40008410000 */
[----:B------:R-:W-:Y:S02]  /*9250*/  FMUL.FTZ R57, R196, UR40 ;  /* 0x00000028c4397c20 */ /* 0x000fe40008410000 */
[----:B------:R-:W-:-:S02]  /*9260*/  FFMA.FTZ R209, R5, -R230, R209 ;  /* 0x800000e605d17223 */ /* 0x000fc400000100d1 */
[----:B------:R-:W-:Y:S02]  /*9270*/  FMUL.FTZ R135, R119, R212 ;  /* 0x000000d477877220 */ /* 0x000fe40000410000 */
[----:B------:R-:W-:Y:S02]  /*9280*/  FFMA.FTZ R139, R195, UR41, -R58 ;  /* 0x00000029c38b7c23 */ /* 0x000fe4000801083a */
[----:B------:R-:W-:Y:S01]  /*9290*/  FFMA.FTZ R137, R179, UR41, R56 ;  /* 0x00000029b3897c23 */ /* 0x000fe20008010038 */
[----:B------:R0:W-:Y:S01]  /*92a0*/  STS [R128.X4+0x217c], R135 ;  /* 0x00217c8780007388 */ /* 0x0001e20000004800 */
[----:B------:R-:W-:Y:S02]  /*92b0*/  FFMA.FTZ R138, R196, UR41, -R59 ;  /* 0x00000029c48a7c23 */ /* 0x000fe4000801083b */
[----:B------:R-:W-:Y:S02]  /*92c0*/  FFMA.FTZ R136, R180, UR41, R57 ;  /* 0x00000029b4887c23 */ /* 0x000fe40008010039 */
[----:B------:R-:W-:-:S02]  /*92d0*/  FMUL.FTZ R187, R115, R187 ;  /* 0x000000bb73bb7220 */ /* 0x000fc40000410000 */
[----:B------:R-:W-:Y:S02]  /*92e0*/  FMUL.FTZ R129, R119, R208 ;  /* 0x000000d077817220 */ /* 0x000fe40000410000 */
[----:B------:R-:W-:Y:S01]  /*92f0*/  FMUL.FTZ R58, R181, UR40 ;  /* 0x00000028b53a7c20 */ /* 0x000fe20008410000 */
[----:B------:R-:W-:Y:S01]  /*9300*/  STS [R128.X4+0x216c], R187 ;  /* 0x00216cbb80007388 */ /* 0x000fe20000004800 */
[----:B------:R-:W-:Y:S02]  /*9310*/  FMUL.FTZ R56, R197, UR40 ;  /* 0x00000028c5387c20 */ /* 0x000fe40008410000 */
[----:B------:R-:W-:Y:S01]  /*9320*/  FMUL.FTZ R59, R182, UR40 ;  /* 0x00000028b63b7c20 */ /* 0x000fe20008410000 */
[----:B------:R1:W-:Y:S01]  /*9330*/  STS [R128.X4+0x2178], R129 ;  /* 0x0021788180007388 */ /* 0x0003e20000004800 */
[----:B------:R-:W-:Y:S02]  /*9340*/  FMUL.FTZ R57, R198, UR40 ;  /* 0x00000028c6397c20 */ /* 0x000fe40008410000 */
[----:B------:R-:W-:-:S02]  /*9350*/  FFMA.FTZ R209, R4, -R231, R209 ;  /* 0x800000e704d17223 */ /* 0x000fc400000100d1 */
[----:B0-----:R-:W-:Y:S02]  /*9360*/  FFMA.FTZ R135, R197, UR41, -R58 ;  /* 0x00000029c5877c23 */ /* 0x001fe4000801083a */
[----:B------:R-:W-:Y:S02]  /*9370*/  FFMA.FTZ R133, R181, UR41, R56 ;  /* 0x00000029b5857c23 */ /* 0x000fe40008010038 */
[----:B------:R-:W-:Y:S02]  /*9380*/  FFMA.FTZ R134, R198, UR41, -R59 ;  /* 0x00000029c6867c23 */ /* 0x000fe4000801083b */
[----:B------:R-:W-:Y:S02]  /*9390*/  FFMA.FTZ R132, R182, UR41, R57 ;  /* 0x00000029b6847c23 */ /* 0x000fe40008010039 */
[----:B------:R-:W-:Y:S02]  /*93a0*/  FFMA.FTZ R209, R3, -R224, R209 ;  /* 0x800000e003d17223 */ /* 0x000fe400000100d1 */
[----:B------:R-:W-:-:S02]  /*93b0*/  FMUL.FTZ R58, R183, UR40 ;  /* 0x00000028b73a7c20 */ /* 0x000fc40008410000 */
[C---:B------:R-:W-:Y:S02]  /*93c0*/  FMUL.FTZ R56, R199.reuse, UR40 ;  /* 0x00000028c7387c20 */ /* 0x040fe40008410000 */
[----:B------:R-:W-:Y:S02]  /*93d0*/  FMUL.FTZ R59, R184, UR40 ;  /* 0x00000028b83b7c20 */ /* 0x000fe40008410000 */
[----:B------:R-:W-:Y:S02]  /*93e0*/  FMUL.FTZ R57, R200, UR40 ;  /* 0x00000028c8397c20 */ /* 0x000fe40008410000 */
[----:B------:R-:W-:Y:S02]  /*93f0*/  FFMA.FTZ R216, R2, -R216, R209 ;  /* 0x800000d802d87223 */ /* 0x000fe400000100d1 */
[----:B------:R-:W-:Y:S02]  /*9400*/  FFMA.FTZ R131, R199, UR41, -R58 ;  /* 0x00000029c7837c23 */ /* 0x000fe4000801083a */
[----:B-1----:R-:W-:-:S02]  /*9410*/  FFMA.FTZ R129, R183, UR41, R56 ;  /* 0x00000029b7817c23 */ /* 0x002fc40008010038 */
        /* <DEDUP_REMOVED lines=35> */
.L_x_3095:
[----:B------:R-:W-:Y:S05]  /*9650*/  BSYNC B0 ;  /* 0x0000000000007941 */ /* 0x000fea0003800000 */
.L_x_3094:
[C---:B0-----:R-:W-:Y:S01]  /*9660*/  FMUL.FTZ R59, R0.reuse, R214 ;  /* 0x000000d6003b7220 */ /* 0x041fe20000410000 */
[----:B------:R-:W-:Y:S01]  /*9670*/  ULDC.64 UR36, c[0x0][0x298] ;  /* 0x0000a60000247ab9 */ /* 0x000fe20000000a00 */
[----:B------:R-:W-:Y:S01]  /*9680*/  FMUL.FTZ R58, R0, R215 ;  /* 0x000000d7003a7220 */ /* 0x000fe20000410000 */
[----:B------:R-:W-:Y:S01]  /*9690*/  USHF.R.U32.HI UR38, URZ, 0x1, UR37 ;  /* 0x000000013f267899 */ /* 0x000fe20008011625 */
[----:B------:R-:W-:Y:S01]  /*96a0*/  FADD.FTZ R216, R216, -R59 ;  /* 0x8000003bd8d87221 */ /* 0x000fe20000010000 */
[----:B------:R-:W-:Y:S01]  /*96b0*/  USHF.R.U64 UR25, UR36, 0x1, UR37 ;  /* 0x0000000124197899 */ /* 0x000fe20008001225 */
[C---:B------:R-:W-:Y:S01]  /*96c0*/  FMUL.FTZ R59, R121.reuse, R212 ;  /* 0x000000d4793b7220 */ /* 0x040fe20000410000 */
[----:B------:R-:W-:Y:S01]  /*96d0*/  UIMAD UR38, UR38, UR22, URZ ;  /* 0x00000016262672a4 */ /* 0x000fe2000f8e023f */
[-C--:B------:R-:W-:Y:S01]  /*96e0*/  FMUL.FTZ R121, R121, R208.reuse ;  /* 0x000000d079797220 */ /* 0x080fe20000410000 */
[----:B------:R-:W-:Y:S01]  /*96f0*/  UIMAD.WIDE.U32 UR36, UR25, UR22, URZ ;  /* 0x00000016192472a5 */ /* 0x000fe2000f8e003f */
[----:B------:R-:W-:Y:S01]  /*9700*/  FFMA.FTZ R208, R122, R208, R59 ;  /* 0x000000d07ad07223 */ /* 0x000fe2000001003b */
[----:B------:R-:W-:Y:S01]  /*9710*/  IADD3 R59, R104, 0x80, RZ ;  /* 0x00000080683b7810 */ /* 0x000fe20007ffe0ff */
[----:B------:R-:W-:Y:S01]  /*9720*/  UIMAD UR25, UR23, UR25, UR38 ;  /* 0x00000019171972a4 */ /* 0x000fe2000f8e0226 */
[----:B------:R-:W-:Y:S01]  /*9730*/  FFMA.FTZ R212, R122, R212, -R121 ;  /* 0x000000d47ad47223 */ /* 0x000fe20000010879 */
[----:B------:R-:W-:Y:S01]  /*9740*/  ULDC UR40, c[0x0][0x174] ;  /* 0x00005d0000287ab9 */ /* 0x000fe20000000800 */
[----:B------:R-:W-:Y:S01]  /*9750*/  LEA.HI.SX32 R59, R59, R104, 0x1b ;  /* 0x000000683b3b7211 */ /* 0x000fe200078fdaff */
[----:B------:R-:W-:Y:S01]  /*9760*/  ULDC.64 UR38, c[0x0][0x2a0] ;  /* 0x0000a80000267ab9 */ /* 0x000fe20000000a00 */
[----:B------:R-:W-:Y:S01]  /*9770*/  FFMA.FTZ R122, R119, R120, R123 ;  /* 0x00000078777a7223 */ /* 0x000fe2000001007b */
[----:B------:R-:W-:Y:S01]  /*9780*/  UIADD3 UR37, UR37, UR25, URZ ;  /* 0x0000001925257290 */ /* 0x000fe2000fffe03f */
[C---:B------:R-:W-:Y:S01]  /*9790*/  IADD3 R119, R104.reuse, 0x100, RZ ;  /* 0x0000010068777810 */ /* 0x040fe20007ffe0ff */
[----:B------:R-:W-:Y:S01]  /*97a0*/  UIMAD UR25, UR24, UR38, URZ ;  /* 0x00000026181972a4 */ /* 0x000fe2000f8e023f */
[----:B------:R-:W0:Y:S01]  /*97b0*/  LDS R59, [R59.X4+0x2300] ;  /* 0x002300003b3b7984 */ /* 0x000e220000004800 */
[----:B------:R-:W-:Y:S01]  /*97c0*/  UIMAD.WIDE.U32 UR36, UR12, UR38, UR36 ;  /* 0x000000260c2472a5 */ /* 0x000fe2000f8e0024 */
[----:B------:R-:W-:Y:S01]  /*97d0*/  BSSY B0, `(.L_x_3096) ;  /* 0x000001e000007945 */ /* 0x000fe20003800000 */
[----:B------:R-:W-:Y:S01]  /*97e0*/  UIMAD UR25, UR12, UR39, UR25 ;  /* 0x000000270c1972a4 */ /* 0x000fe2000f8e0219 */
[----:B------:R-:W-:Y:S01]  /*97f0*/  FADD.FTZ R117, R117, R58 ;  /* 0x0000003a75757221 */ /* 0x000fe20000010000 */
[----:B------:R-:W-:Y:S01]  /*9800*/  ISETP.GE.AND P1, PT, R169, 0x101, PT ;  /* 0x00000101a900780c */ /* 0x000fe20003f26270 */
[----:B------:R-:W-:Y:S01]  /*9810*/  ULDC.64 UR38, c[0x0][0x318] ;  /* 0x0000c60000267ab9 */ /* 0x000fe20000000a00 */
[----:B------:R-:W-:Y:S01]  /*9820*/  FADD.FTZ R185, R185, R208 ;  /* 0x000000d0b9b97221 */ /* 0x000fe20000010000 */
[----:B------:R-:W-:Y:S01]  /*9830*/  UIADD3 UR37, UR25, UR37, URZ ;  /* 0x0000002519257290 */ /* 0x000fe2000fffe03f */
[----:B------:R-:W-:Y:S01]  /*9840*/  ISETP.GE.AND P2, PT, R169, 0x181, PT ;  /* 0x00000181a900780c */ /* 0x000fe20003f46270 */
[----:B------:R-:W-:Y:S01]  /*9850*/  UIADD3 UR25, UR6, -UR40, URZ ;  /* 0x8000002806197290 */ /* 0x000fe2000fffe03f */
[----:B------:R-:W-:Y:S01]  /*9860*/  FADD.FTZ R171, R171, R212 ;  /* 0x000000d4abab7221 */ /* 0x000fe20000010000 */
[----:B------:R-:W-:Y:S01]  /*9870*/  ULEA UR38, UP0, UR36, UR38, 0x3 ;  /* 0x0000002624267291 */ /* 0x000fe2000f80183f */
[----:B------:R-:W-:Y:S01]  /*9880*/  IADD3 R121, R104, 0x180, RZ ;  /* 0x0000018068797810 */ /* 0x000fe20007ffe0ff */
[----:B------:R-:W-:Y:S01]  /*9890*/  UIMAD UR25, UR25, -0x1000, URZ ;  /* 0xfffff000191978a4 */ /* 0x000fe2000f8e023f */
[----:B------:R-:W-:Y:S01]  /*98a0*/  LEA.HI.SX32 R119, R119, R104, 0x1b ;  /* 0x0000006877777211 */ /* 0x000fe200078fdaff */
[----:B------:R-:W-:-:S02]  /*98b0*/  ULEA.HI.X UR39, UR36, UR39, UR37, 0x3, UP0 ;  /* 0x0000002724277291 */ /* 0x000fc400080f1c25 */
[C---:B------:R-:W-:Y:S01]  /*98c0*/  LEA R56, P0, R104.reuse, UR38, 0x2 ;  /* 0x0000002668387c11 */ /* 0x040fe2000f8010ff */
[----:B------:R-:W-:Y:S01]  /*98d0*/  USHF.L.U64.HI UR38, UR8, 0x2, UR9 ;  /* 0x0000000208267899 */ /* 0x000fe20008010209 */
[----:B------:R-:W-:Y:S01]  /*98e0*/  MOV R187, UR25 ;  /* 0x0000001900bb7c02 */ /* 0x000fe20008000f00 */
[----:B------:R-:W-:Y:S01]  /*98f0*/  USHF.L.U32 UR25, UR8, 0x2, URZ ;  /* 0x0000000208197899 */ /* 0x000fe2000800063f */
[----:B------:R-:W-:Y:S01]  /*9900*/  LEA.HI.X R57, R104, UR39, RZ, 0x2, P0 ;  /* 0x0000002768397c11 */ /* 0x000fe200080f14ff */
[----:B------:R-:W-:Y:S01]  /*9910*/  ULDC.64 UR36, c[0x0][0x2b0] ;  /* 0x0000ac0000247ab9 */ /* 0x000fe20000000a00 */
[----:B------:R-:W-:Y:S01]  /*9920*/  ISETP.GE.AND P0, PT, R169, 0x81, PT ;  /* 0x00000081a900780c */ /* 0x000fe20003f06270 */
[----:B------:R-:W-:Y:S02]  /*9930*/  UIMAD UR36, UR38, UR36, URZ ;  /* 0x00000024262472a4 */ /* 0x000fe4000f8e023f */
[----:B------:R-:W-:Y:S01]  /*9940*/  IMAD.WIDE R56, R187, 0x4, R56 ;  /* 0x00000004bb387825 */ /* 0x000fe200078e0238 */
[----:B------:R-:W-:Y:S01]  /*9950*/  MOV R187, UR25 ;  /* 0x0000001900bb7c02 */ /* 0x000fe20008000f00 */
[----:B------:R-:W-:-:S04]  /*9960*/  UIMAD UR36, UR25, UR37, UR36 ;  /* 0x00000025192472a4 */ /* 0x000fc8000f8e0224 */
[----:B------:R-:W-:-:S05]  /*9970*/  IMAD.WIDE.U32 R56, R187, c[0x0][0x2b0], R56 ;  /* 0x0000ac00bb387a25 */ /* 0x000fca00078e0038 */
[----:B------:R-:W-:Y:S01]  /*9980*/  IADD3 R57, R57, UR36, RZ ;  /* 0x0000002439397c10 */ /* 0x000fe2000fffe0ff */
[----:B------:R-:W-:Y:S05]  /*9990*/  @!P0 BRA `(.L_x_3097) ;  /* 0x0000001000008947 */ /* 0x000fea0003800000 */
[----:B0-----:R0:W-:Y:S02]  /*99a0*/  RED.E.ADD.F32.FTZ.RN.STRONG.GPU [R56.64+-0x3e00], R59 ;  /* 0xffc2003b3800798e */ /* 0x0011e4000c10e79a */
.L_x_3097:
[----:B------:R-:W-:Y:S05]  /*99b0*/  BSYNC B0 ;  /* 0x0000000000007941 */ /* 0x000fea0003800000 */
.L_x_3096:
[----:B------:R-:W1:Y:S01]  /*99c0*/  LDS R119, [R119.X4+0x2500] ;  /* 0x0025000077777984 */ /* 0x000e620000004800 */
[----:B------:R-:W-:Y:S01]  /*99d0*/  BSSY B0, `(.L_x_3098) ;  /* 0x0000004000007945 */ /* 0x000fe20003800000 */
[----:B------:R-:W-:Y:S01]  /*99e0*/  LEA.HI.SX32 R121, R121, R104, 0x1b ;  /* 0x0000006879797211 */ /* 0x000fe200078fdaff */
[----:B------:R-:W-:Y:S05]  /*99f0*/  @!P1 BRA `(.L_x_3099) ;  /* 0x0000001000009947 */ /* 0x000fea0003800000 */
[----:B-1----:R1:W-:Y:S02]  /*9a00*/  RED.E.ADD.F32.FTZ.RN.STRONG.GPU [R56.64+-0x3c00], R119 ;  /* 0xffc400773800798e */ /* 0x0023e4000c10e79a */
.L_x_3099:
[----:B------:R-:W-:Y:S05]  /*9a10*/  BSYNC B0 ;  /* 0x0000000000007941 */ /* 0x000fea0003800000 */
.L_x_3098:
[----:B------:R-:W2:Y:S01]  /*9a20*/  LDS R121, [R121.X4+0x2700] ;  /* 0x0027000079797984 */ /* 0x000ea20000004800 */
[----:B------:R-:W-:Y:S01]  /*9a30*/  BSSY B0, `(.L_x_3100) ;  /* 0x0000005000007945 */ /* 0x000fe20003800000 */
[C---:B-1----:R-:W-:Y:S02]  /*9a40*/  IADD3 R119, R104.reuse, 0x200, RZ ;  /* 0x0000020068777810 */ /* 0x042fe40007ffe0ff */
[----:B0-----:R-:W-:Y:S01]  /*9a50*/  IADD3 R59, R104, 0x280, RZ ;  /* 0x00000280683b7810 */ /* 0x001fe20007ffe0ff */
[----:B------:R-:W-:Y:S05]  /*9a60*/  @!P2 BRA `(.L_x_3101) ;  /* 0x000000100000a947 */ /* 0x000fea0003800000 */
[----:B--2---:R0:W-:Y:S02]  /*9a70*/  RED.E.ADD.F32.FTZ.RN.STRONG.GPU [R56.64+-0x3a00], R121 ;  /* 0xffc600793800798e */ /* 0x0041e4000c10e79a */
.L_x_3101:
[----:B------:R-:W-:Y:S05]  /*9a80*/  BSYNC B0 ;  /* 0x0000000000007941 */ /* 0x000fea0003800000 */
.L_x_3100:
        /* <DEDUP_REMOVED lines=14> */
.L_x_3103:
[----:B-1----:R-:W-:Y:S05]  /*9b70*/  BSYNC B0 ;  /* 0x0000000000007941 */ /* 0x002fea0003800000 */
.L_x_3102:
[----:B------:R-:W1:Y:S01]  /*9b80*/  LDS R119, [R119.X4+0x2b00] ;  /* 0x002b000077777984 */ /* 0x000e620000004800 */
[----:B------:R-:W-:Y:S01]  /*9b90*/  BSSY B0, `(.L_x_3104) ;  /* 0x0000005000007945 */ /* 0x000fe20003800000 */
[----:B0--3--:R-:W-:Y:S02]  /*9ba0*/  IADD3 R59, R104, 0x380, RZ ;  /* 0x00000380683b7810 */ /* 0x009fe40007ffe0ff */
[----:B------:R-:W-:Y:S01]  /*9bb0*/  LEA.HI.SX32 R121, R121, R104, 0x1b ;  /* 0x0000006879797211 */ /* 0x000fe200078fdaff */
[----:B------:R-:W-:Y:S05]  /*9bc0*/  @!P0 BRA `(.L_x_3105) ;  /* 0x0000001000008947 */ /* 0x000fea0003800000 */
[----:B-1----:R0:W-:Y:S02]  /*9bd0*/  RED.E.ADD.F32.FTZ.RN.STRONG.GPU [R56.64+-0x3600], R119 ;  /* 0xffca00773800798e */ /* 0x0021e4000c10e79a */
.L_x_3105:
[----:B------:R-:W-:Y:S05]  /*9be0*/  BSYNC B0 ;  /* 0x0000000000007941 */ /* 0x000fea0003800000 */
.L_x_3104:
[----:B------:R-:W2:Y:S01]  /*9bf0*/  LDS R121, [R121.X4+0x2d00] ;  /* 0x002d000079797984 */ /* 0x000ea20000004800 */
[----:B------:R-:W-:Y:S01]  /*9c00*/  BSSY B0, `(.L_x_3106) ;  /* 0x0000005000007945 */ /* 0x000fe20003800000 */
[----:B01----:R-:W-:-:S02]  /*9c10*/  IADD3 R119, R104, 0x400, RZ ;  /* 0x0000040068777810 */ /* 0x003fc40007ffe0ff */
[----:B------:R-:W-:Y:S01]  /*9c20*/  LEA.HI.SX32 R59, R59, R104, 0x1b ;  /* 0x000000683b3b7211 */ /* 0x000fe200078fdaff */
[----:B------:R-:W-:Y:S05]  /*9c30*/  @!P1 BRA `(.L_x_3107) ;  /* 0x0000001000009947 */ /* 0x000fea0003800000 */
[----:B--2---:R0:W-:Y:S02]  /*9c40*/  RED.E.ADD.F32.FTZ.RN.STRONG.GPU [R56.64+-0x3400], R121 ;  /* 0xffcc00793800798e */ /* 0x0041e4000c10e79a */
.L_x_3107:
[----:B------:R-:W-:Y:S05]  /*9c50*/  BSYNC B0 ;  /* 0x0000000000007941 */ /* 0x000fea0003800000 */
.L_x_3106:
[----:B------:R-:W1:Y:S01]  /*9c60*/  LDS R59, [R59.X4+0x2f00] ;  /* 0x002f00003b3b7984 */ /* 0x000e620000004800 */
[----:B------:R-:W-:Y:S01]  /*9c70*/  BSSY B0, `(.L_x_3108) ;  /* 0x0000005000007945 */ /* 0x000fe20003800000 */
[----:B0-2---:R-:W-:Y:S02]  /*9c80*/  IADD3 R121, R104, 0x480, RZ ;  /* 0x0000048068797810 */ /* 0x005fe40007ffe0ff */
[----:B------:R-:W-:Y:S01]  /*9c90*/  LEA.HI.SX32 R119, R119, R104, 0x1b ;  /* 0x0000006877777211 */ /* 0x000fe200078fdaff */
[----:B------:R-:W-:Y:S05]  /*9ca0*/  @!P2 BRA `(.L_x_3109) ;  /* 0x000000100000a947 */ /* 0x000fea0003800000 */
[----:B-1----:R0:W-:Y:S02]  /*9cb0*/  RED.E.ADD.F32.FTZ.RN.STRONG.GPU [R56.64+-0x3200], R59 ;  /* 0xffce003b3800798e */ /* 0x0021e4000c10e79a */
.L_x_3109:
[----:B------:R-:W-:Y:S05]  /*9cc0*/  BSYNC B0 ;  /* 0x0000000000007941 */ /* 0x000fea0003800000 */
.L_x_3108:
[----:B------:R-:W2:Y:S01]  /*9cd0*/  LDS R119, [R119.X4+0x3100] ;  /* 0x0031000077777984 */ /* 0x000ea20000004800 */
[----:B------:R-:W-:Y:S01]  /*9ce0*/  BSSY B0, `(.L_x_3110) ;  /* 0x0000005000007945 */ /* 0x000fe20003800000 */
[----:B01----:R-:W-:Y:S02]  /*9cf0*/  IADD3 R59, R104, 0x500, RZ ;  /* 0x00000500683b7810 */ /* 0x003fe40007ffe0ff */
[----:B------:R-:W-:Y:S01]  /*9d00*/  LEA.HI.SX32 R121, R121, R104, 0x1b ;  /* 0x0000006879797211 */ /* 0x000fe200078fdaff */
[----:B------:R-:W-:Y:S05]  /*9d10*/  @!P3 BRA `(.L_x_3111) ;  /* 0x000000100000b947 */ /* 0x000fea0003800000 */
[----:B--2---:R0:W-:Y:S02]  /*9d20*/  RED.E.ADD.F32.FTZ.RN.STRONG.GPU [R56.64+-0x3000], R119 ;  /* 0xffd000773800798e */ /* 0x0041e4000c10e79a */
.L_x_3111:
[----:B------:R-:W-:Y:S05]  /*9d30*/  BSYNC B0 ;  /* 0x0000000000007941 */ /* 0x000fea0003800000 */
.L_x_3110:
[----:B------:R-:W1:Y:S01]  /*9d40*/  LDS R121, [R121.X4+0x3300] ;  /* 0x0033000079797984 */ /* 0x000e620000004800 */
[----:B------:R-:W-:Y:S01]  /*9d50*/  BSSY B0, `(.L_x_3112) ;  /* 0x0000004000007945 */ /* 0x000fe20003800000 */
[----:B------:R-:W-:Y:S01]  /*9d60*/  LEA.HI.SX32 R59, R59, R104, 0x1b ;  /* 0x000000683b3b7211 */ /* 0x000fe200078fdaff */
[----:B------:R-:W-:Y:S05]  /*9d70*/  @!P4 BRA `(.L_x_3113) ;  /* 0x000000100000c947 */ /* 0x000fea0003800000 */
[----:B-1----:R1:W-:Y:S02]  /*9d80*/  RED.E.ADD.F32.FTZ.RN.STRONG.GPU [R56.64+-0x2e00], R121 ;  /* 0xffd200793800798e */ /* 0x0023e4000c10e79a */
.L_x_3113:
[----:B------:R-:W-:Y:S05]  /*9d90*/  BSYNC B0 ;  /* 0x0000000000007941 */ /* 0x000fea0003800000 */
.L_x_3112:
[----:B------:R-:W3:Y:S01]  /*9da0*/  LDS R59, [R59.X4+0x3500] ;  /* 0x003500003b3b7984 */ /* 0x000ee20000004800 */
[----:B------:R-:W-:Y:S01]  /*9db0*/  BSSY B0, `(.L_x_3114) ;  /* 0x0000005000007945 */ /* 0x000fe20003800000 */
[----:B0-2---:R-:W-:-:S02]  /*9dc0*/  IADD3 R119, R104, 0x580, RZ ;  /* 0x0000058068777810 */ /* 0x005fc40007ffe0ff */
[----:B-1----:R-:W-:Y:S01]  /*9dd0*/  IADD3 R121, R104, 0x600, RZ ;  /* 0x0000060068797810 */ /* 0x002fe20007ffe0ff */
[----:B------:R-:W-:Y:S05]  /*9de0*/  @!P5 BRA `(.L_x_3115) ;  /* 0x000000100000d947 */ /* 0x000fea0003800000 */
[----:B---3--:R0:W-:Y:S02]  /*9df0*/  RED.E.ADD.F32.FTZ.RN.STRONG.GPU [R56.64+-0x2c00], R59 ;  /* 0xffd4003b3800798e */ /* 0x0081e4000c10e79a */
.L_x_3115:
[----:B------:R-:W-:Y:S05]  /*9e00*/  BSYNC B0 ;  /* 0x0000000000007941 */ /* 0x000fea0003800000 */
.L_x_3114:
        /* <DEDUP_REMOVED lines=14> */
.L_x_3117:
[----:B------:R-:W-:Y:S05]  /*9ef0*/  BSYNC B0 ;  /* 0x0000000000007941 */ /* 0x000fea0003800000 */
.L_x_3116:
[----:B------:R-:W1:Y:S01]  /*9f00*/  LDS R121, [R121.X4+0x3900] ;  /* 0x0039000079797984 */ /* 0x000e620000004800 */
[----:B------:R-:W-:Y:S01]  /*9f10*/  BSSY B0, `(.L_x_3118) ;  /* 0x0000005000007945 */ /* 0x000fe20003800000 */
[----:B0-----:R-:W-:-:S02]  /*9f20*/  IADD3 R119, R104, 0x700, RZ ;  /* 0x0000070068777810 */ /* 0x001fc40007ffe0ff */
[----:B------:R-:W-:Y:S01]  /*9f30*/  LEA.HI.SX32 R59, R59, R104, 0x1b ;  /* 0x000000683b3b7211 */ /* 0x000fe200078fdaff */
[----:B------:R-:W-:Y:S05]  /*9f40*/  @!P0 BRA `(.L_x_3119) ;  /* 0x0000001000008947 */ /* 0x000fea0003800000 */
[----:B-1----:R0:W-:Y:S02]  /*9f50*/  RED.E.ADD.F32.FTZ.RN.STRONG.GPU [R56.64+-0x2800], R121 ;  /* 0xffd800793800798e */ /* 0x0021e4000c10e79a */
.L_x_3119:
[----:B------:R-:W-:Y:S05]  /*9f60*/  BSYNC B0 ;  /* 0x0000000000007941 */ /* 0x000fea0003800000 */
.L_x_3118:
[----:B------:R-:W2:Y:S01]  /*9f70*/  LDS R59, [R59.X4+0x3b00] ;  /* 0x003b00003b3b7984 */ /* 0x000ea20000004800 */
[----:B------:R-:W-:Y:S01]  /*9f80*/  BSSY B0, `(.L_x_3120) ;  /* 0x0000005000007945 */ /* 0x000fe20003800000 */
[----:B01----:R-:W-:Y:S02]  /*9f90*/  IADD3 R121, R104, 0x780, RZ ;  /* 0x0000078068797810 */ /* 0x003fe40007ffe0ff */
[----:B------:R-:W-:Y:S01]  /*9fa0*/  LEA.HI.SX32 R119, R119, R104, 0x1b ;  /* 0x0000006877777211 */ /* 0x000fe200078fdaff */
[----:B------:R-:W-:Y:S05]  /*9fb0*/  @!P1 BRA `(.L_x_3121) ;  /* 0x0000001000009947 */ /* 0x000fea0003800000 */
[----:B--2---:R0:W-:Y:S02]  /*9fc0*/  RED.E.ADD.F32.FTZ.RN.STRONG.GPU [R56.64+-0x2600], R59 ;  /* 0xffda003b3800798e */ /* 0x0041e4000c10e79a */
.L_x_3121:
[----:B------:R-:W-:Y:S05]  /*9fd0*/  BSYNC B0 ;  /* 0x0000000000007941 */ /* 0x000fea0003800000 */
.L_x_3120:
[----:B------:R-:W1:Y:S01]  /*9fe0*/  LDS R119, [R119.X4+0x3d00] ;  /* 0x003d000077777984 */ /* 0x000e620000004800 */
[----:B------:R-:W-:Y:S01]  /*9ff0*/  BSSY B0, `(.L_x_3122) ;  /* 0x0000005000007945 */ /* 0x000fe20003800000 */
[----:B0-2---:R-:W-:Y:S02]  /*a000*/  IADD3 R59, R104, 0x800, RZ ;  /* 0x00000800683b7810 */ /* 0x005fe40007ffe0ff */
[----:B------:R-:W-:Y:S01]  /*a010*/  LEA.HI.SX32 R121, R121, R104, 0x1b ;  /* 0x0000006879797211 */ /* 0x000fe200078fdaff */
[----:B------:R-:W-:Y:S05]  /*a020*/  @!P2 BRA `(.L_x_3123) ;  /* 0x000000100000a947 */ /* 0x000fea0003800000 */
[----:B-1----:R0:W-:Y:S02]  /*a030*/  RED.E.ADD.F32.FTZ.RN.STRONG.GPU [R56.64+-0x2400], R119 ;  /* 0xffdc00773800798e */ /* 0x0021e4000c10e79a */
.L_x_3123:
[----:B------:R-:W-:Y:S05]  /*a040*/  BSYNC B0 ;  /* 0x0000000000007941 */ /* 0x000fea0003800000 */
.L_x_3122:
[----:B------:R-:W2:Y:S01]  /*a050*/  LDS R121, [R121.X4+0x3f00] ;  /* 0x003f000079797984 */ /* 0x000ea20000004800 */
[----:B------:R-:W-:Y:S01]  /*a060*/  BSSY B0, `(.L_x_3124) ;  /* 0x0000005000007945 */ /* 0x000fe20003800000 */
[----:B01----:R-:W-:-:S02]  /*a070*/  IADD3 R119, R104, 0x880, RZ ;  /* 0x0000088068777810 */ /* 0x003fc40007ffe0ff */
[----:B------:R-:W-:Y:S01]  /*a080*/  LEA.HI.SX32 R59, R59, R104, 0x1b ;  /* 0x000000683b3b7211 */ /* 0x000fe200078fdaff */
[----:B------:R-:W-:Y:S05]  /*a090*/  @!P3 BRA `(.L_x_3125) ;  /* 0x000000100000b947 */ /* 0x000fea0003800000 */
[----:B--2---:R0:W-:Y:S02]  /*a0a0*/  RED.E.ADD.F32.FTZ.RN.STRONG.GPU [R56.64+-0x2200], R121 ;  /* 0xffde00793800798e */ /* 0x0041e4000c10e79a */
.L_x_3125:
[----:B------:R-:W-:Y:S05]  /*a0b0*/  BSYNC B0 ;  /* 0x0000000000007941 */ /* 0x000fea0003800000 */
.L_x_3124:
[----:B------:R-:W1:Y:S01]  /*a0c0*/  LDS R59, [R59.X4+0x4100] ;  /* 0x004100003b3b7984 */ /* 0x000e620000004800 */
[----:B------:R-:W-:Y:S01]  /*a0d0*/  BSSY B0, `(.L_x_3126) ;  /* 0x0000004000007945 */ /* 0x000fe20003800000 */
[----:B------:R-:W-:Y:S01]  /*a0e0*/  LEA.HI.SX32 R119, R119, R104, 0x1b ;  /* 0x0000006877777211 */ /* 0x000fe200078fdaff */
[----:B------:R-:W-:Y:S05]  /*a0f0*/  @!P4 BRA `(.L_x_3127) ;  /* 0x000000100000c947 */ /* 0x000fea0003800000 */
[----:B-1----:R1:W-:Y:S02]  /*a100*/  RED.E.ADD.F32.FTZ.RN.STRONG.GPU [R56.64+-0x2000], R59 ;  /* 0xffe0003b3800798e */ /* 0x0023e4000c10e79a */
.L_x_3127:
[----:B------:R-:W-:Y:S05]  /*a110*/  BSYNC B0 ;  /* 0x0000000000007941 */ /* 0x000fea0003800000 */
.L_x_3126:
[----:B------:R-:W3:Y:S01]  /*a120*/  LDS R119, [R119.X4+0x4300] ;  /* 0x0043000077777984 */ /* 0x000ee20000004800 */
[----:B------:R-:W-:Y:S01]  /*a130*/  BSSY B0, `(.L_x_3128) ;  /* 0x0000005000007945 */ /* 0x000fe20003800000 */
[C---:B-1----:R-:W-:Y:S02]  /*a140*/  IADD3 R59, R104.reuse, 0x900, RZ ;  /* 0x00000900683b7810 */ /* 0x042fe40007ffe0ff */
[----:B0-2---:R-:W-:Y:S01]  /*a150*/  IADD3 R121, R104, 0x980, RZ ;  /* 0x0000098068797810 */ /* 0x005fe20007ffe0ff */
[----:B------:R-:W-:Y:S05]  /*a160*/  @!P5 BRA `(.L_x_3129) ;  /* 0x000000100000d947 */ /* 0x000fea0003800000 */
[----:B---3--:R0:W-:Y:S02]  /*a170*/  RED.E.ADD.F32.FTZ.RN.STRONG.GPU [R56.64+-0x1e00], R119 ;  /* 0xffe200773800798e */ /* 0x0081e4000c10e79a */
.L_x_3129:
[----:B------:R-:W-:Y:S05]  /*a180*/  BSYNC B0 ;  /* 0x0000000000007941 */ /* 0x000fea0003800000 */
.L_x_3128:
        /* <DEDUP_REMOVED lines=14> */
.L_x_3131:
[----:B------:R-:W-:Y:S05]  /*a270*/  BSYNC B0 ;  /* 0x0000000000007941 */ /* 0x000fea0003800000 */
.L_x_3130:
[----:B------:R-:W1:Y:S01]  /*a280*/  LDS R121, [R121.X4+0x4700] ;  /* 0x0047000079797984 */ /* 0x000e620000004800 */
[----:B------:R-:W-:Y:S01]  /*a290*/  BSSY B0, `(.L_x_3132) ;  /* 0x0000005000007945 */ /* 0x000fe20003800000 */
[----:B0-----:R-:W-:Y:S02]  /*a2a0*/  IADD3 R59, R104, 0xa80, RZ ;  /* 0x00000a80683b7810 */ /* 0x001fe40007ffe0ff */
[----:B------:R-:W-:Y:S01]  /*a2b0*/  LEA.HI.SX32 R119, R119, R104, 0x1b ;  /* 0x0000006877777211 */ /* 0x000fe200078fdaff */
[----:B------:R-:W-:Y:S05]  /*a2c0*/  @!P0 BRA `(.L_x_3133) ;  /* 0x0000001000008947 */ /* 0x000fea0003800000 */
[----:B-1----:R0:W-:Y:S02]  /*a2d0*/  RED.E.ADD.F32.FTZ.RN.STRONG.GPU [R56.64+-0x1a00], R121 ;  /* 0xffe600793800798e */ /* 0x0021e4000c10e79a */
.L_x_3133:
[----:B------:R-:W-:Y:S05]  /*a2e0*/  BSYNC B0 ;  /* 0x0000000000007941 */ /* 0x000fea0003800000 */
.L_x_3132:
[----:B------:R-:W2:Y:S01]  /*a2f0*/  LDS R119, [R119.X4+0x4900] ;  /* 0x0049000077777984 */ /* 0x000ea20000004800 */
[----:B------:R-:W-:Y:S01]  /*a300*/  BSSY B0, `(.L_x_3134) ;  /* 0x0000005000007945 */ /* 0x000fe20003800000 */
[----:B01----:R-:W-:-:S02]  /*a310*/  IADD3 R121, R104, 0xb00, RZ ;  /* 0x00000b0068797810 */ /* 0x003fc40007ffe0ff */
[----:B------:R-:W-:Y:S01]  /*a320*/  LEA.HI.SX32 R59, R59, R104, 0x1b ;  /* 0x000000683b3b7211 */ /* 0x000fe200078fdaff */
[----:B------:R-:W-:Y:S05]  /*a330*/  @!P1 BRA `(.L_x_3135) ;  /* 0x0000001000009947 */ /* 0x000fea0003800000 */
[----:B--2---:R0:W-:Y:S02]  /*a340*/  RED.E.ADD.F32.FTZ.RN.STRONG.GPU [R56.64+-0x1800], R119 ;  /* 0xffe800773800798e */ /* 0x0041e4000c10e79a */
.L_x_3135:
[----:B------:R-:W-:Y:S05]  /*a350*/  BSYNC B0 ;  /* 0x0000000000007941 */ /* 0x000fea0003800000 */
.L_x_3134:
[----:B------:R-:W1:Y:S01]  /*a360*/  LDS R59, [R59.X4+0x4b00] ;  /* 0x004b00003b3b7984 */ /* 0x000e620000004800 */
[----:B------:R-:W-:Y:S01]  /*a370*/  BSSY B0, `(.L_x_3136) ;  /* 0x0000005000007945 */ /* 0x000fe20003800000 */
[----:B0-2---:R-:W-:Y:S02]  /*a380*/  IADD3 R119, R104, 0xb80, RZ ;  /* 0x00000b8068777810 */ /* 0x005fe40007ffe0ff */
[----:B------:R-:W-:Y:S01]  /*a390*/  LEA.HI.SX32 R121, R121, R104, 0x1b ;  /* 0x0000006879797211 */ /* 0x000fe200078fdaff */
[----:B------:R-:W-:Y:S05]  /*a3a0*/  @!P2 BRA `(.L_x_3137) ;  /* 0x000000100000a947 */ /* 0x000fea0003800000 */
[----:B-1----:R0:W-:Y:S02]  /*a3b0*/  RED.E.ADD.F32.FTZ.RN.STRONG.GPU [R56.64+-0x1600], R59 ;  /* 0xffea003b3800798e */ /* 0x0021e4000c10e79a */
.L_x_3137:
[----:B------:R-:W-:Y:S05]  /*a3c0*/  BSYNC B0 ;  /* 0x0000000000007941 */ /* 0x000fea0003800000 */
.L_x_3136:
[----:B------:R-:W2:Y:S01]  /*a3d0*/  LDS R121, [R121.X4+0x4d00] ;  /* 0x004d000079797984 */ /* 0x000ea20000004800 */
[----:B------:R-:W-:Y:S01]  /*a3e0*/  BSSY B0, `(.L_x_3138) ;  /* 0x0000005000007945 */ /* 0x000fe20003800000 */
[----:B01----:R-:W-:Y:S02]  /*a3f0*/  IADD3 R59, R104, 0xc00, RZ ;  /* 0x00000c00683b7810 */ /* 0x003fe40007ffe0ff */
[----:B------:R-:W-:Y:S01]  /*a400*/  LEA.HI.SX32 R119, R119, R104, 0x1b ;  /* 0x0000006877777211 */ /* 0x000fe200078fdaff */
[----:B------:R-:W-:Y:S05]  /*a410*/  @!P3 BRA `(.L_x_3139) ;  /* 0x000000100000b947 */ /* 0x000fea0003800000 */
[----:B--2---:R0:W-:Y:S02]  /*a420*/  RED.E.ADD.F32.FTZ.RN.STRONG.GPU [R56.64+-0x1400], R121 ;  /* 0xffec00793800798e */ /* 0x0041e4000c10e79a */
.L_x_3139:
[----:B------:R-:W-:Y:S05]  /*a430*/  BSYNC B0 ;  /* 0x0000000000007941 */ /* 0x000fea0003800000 */
.L_x_3138:
[----:B------:R-:W1:Y:S01]  /*a440*/  LDS R119, [R119.X4+0x4f00] ;  /* 0x004f000077777984 */ /* 0x000e620000004800 */
[----:B------:R-:W-:Y:S01]  /*a450*/  BSSY B0, `(.L_x_3140) ;  /* 0x0000004000007945 */ /* 0x000fe20003800000 */
[----:B------:R-:W-:Y:S01]  /*a460*/  LEA.HI.SX32 R59, R59, R104, 0x1b ;  /* 0x000000683b3b7211 */ /* 0x000fe200078fdaff */
[----:B------:R-:W-:Y:S05]  /*a470*/  @!P4 BRA `(.L_x_3141) ;  /* 0x000000100000c947 */ /* 0x000fea0003800000 */
[----:B-1----:R1:W-:Y:S02]  /*a480*/  RED.E.ADD.F32.FTZ.RN.STRONG.GPU [R56.64+-0x1200], R119 ;  /* 0xffee00773800798e */ /* 0x0023e4000c10e79a */
.L_x_3141:
[----:B------:R-:W-:Y:S05]  /*a490*/  BSYNC B0 ;  /* 0x0000000000007941 */ /* 0x000fea0003800000 */
.L_x_3140:
[----:B------:R-:W3:Y:S01]  /*a4a0*/  LDS R59, [R59.X4+0x5100] ;  /* 0x005100003b3b7984 */ /* 0x000ee20000004800 */
[----:B------:R-:W-:Y:S01]  /*a4b0*/  BSSY B0, `(.L_x_3142) ;  /* 0x0000005000007945 */ /* 0x000fe20003800000 */
[----:B-1----:R-:W-:-:S02]  /*a4c0*/  IADD3 R119, R104, 0xc80, RZ ;  /* 0x00000c8068777810 */ /* 0x002fc40007ffe0ff */
[----:B0-2---:R-:W-:Y:S01]  /*a4d0*/  IADD3 R121, R104, 0xd00, RZ ;  /* 0x00000d0068797810 */ /* 0x005fe20007ffe0ff */
[----:B------:R-:W-:Y:S05]  /*a4e0*/  @!P5 BRA `(.L_x_3143) ;  /* 0x000000100000d947 */ /* 0x000fea0003800000 */
[----:B---3--:R0:W-:Y:S02]  /*a4f0*/  RED.E.ADD.F32.FTZ.RN.STRONG.GPU [R56.64+-0x1000], R59 ;  /* 0xfff0003b3800798e */ /* 0x0081e4000c10e79a */
.L_x_3143:
[----:B------:R-:W-:Y:S05]  /*a500*/  BSYNC B0 ;  /* 0x0000000000007941 */ /* 0x000fea0003800000 */
.L_x_3142:
        /* <DEDUP_REMOVED lines=14> */
.L_x_3145:
[----:B------:R-:W-:Y:S05]  /*a5f0*/  BSYNC B0 ;  /* 0x0000000000007941 */ /* 0x000fea0003800000 */
.L_x_3144:
[----:B------:R-:W1:Y:S01]  /*a600*/  LDS R121, [R121.X4+0x5500] ;  /* 0x0055000079797984 */ /* 0x000e620000004800 */
[----:B------:R-:W-:Y:S01]  /*a610*/  BSSY B0, `(.L_x_3146) ;  /* 0x0000005000007945 */ /* 0x000fe20003800000 */
[----:B0-----:R-:W-:-:S02]  /*a620*/  IADD3 R119, R104, 0xe00, RZ ;  /* 0x00000e0068777810 */ /* 0x001fc40007ffe0ff */
[----:B------:R-:W-:Y:S01]  /*a630*/  LEA.HI.SX32 R59, R59, R104, 0x1b ;  /* 0x000000683b3b7211 */ /* 0x000fe200078fdaff */
[----:B------:R-:W-:Y:S05]  /*a640*/  @!P0 BRA `(.L_x_3147) ;  /* 0x0000001000008947 */ /* 0x000fea0003800000 */
[----:B-1----:R0:W-:Y:S02]  /*a650*/  RED.E.ADD.F32.FTZ.RN.STRONG.GPU [R56.64+-0xc00], R121 ;  /* 0xfff400793800798e */ /* 0x0021e4000c10e79a */
.L_x_3147:
[----:B------:R-:W-:Y:S05]  /*a660*/  BSYNC B0 ;  /* 0x0000000000007941 */ /* 0x000fea0003800000 */
.L_x_3146:
[----:B------:R-:W2:Y:S01]  /*a670*/  LDS R59, [R59.X4+0x5700] ;  /* 0x005700003b3b7984 */ /* 0x000ea20000004800 */
[----:B------:R-:W-:Y:S01]  /*a680*/  BSSY B0, `(.L_x_3148) ;  /* 0x0000005000007945 */ /* 0x000fe20003800000 */
[----:B01----:R-:W-:Y:S02]  /*a690*/  IADD3 R121, R104, 0xe80, RZ ;  /* 0x00000e8068797810 */ /* 0x003fe40007ffe0ff */
[----:B------:R-:W-:Y:S01]  /*a6a0*/  LEA.HI.SX32 R119, R119, R104, 0x1b ;  /* 0x0000006877777211 */ /* 0x000fe200078fdaff */
[----:B------:R-:W-:Y:S05]  /*a6b0*/  @!P1 BRA `(.L_x_3149) ;  /* 0x0000001000009947 */ /* 0x000fea0003800000 */
[----:B--2---:R0:W-:Y:S02]  /*a6c0*/  RED.E.ADD.F32.FTZ.RN.STRONG.GPU [R56.64+-0xa00], R59 ;  /* 0xfff6003b3800798e */ /* 0x0041e4000c10e79a */
.L_x_3149:
[----:B------:R-:W-:Y:S05]  /*a6d0*/  BSYNC B0 ;  /* 0x0000000000007941 */ /* 0x000fea0003800000 */
.L_x_3148:
[----:B------:R-:W1:Y:S01]  /*a6e0*/  LDS R119, [R119.X4+0x5900] ;  /* 0x0059000077777984 */ /* 0x000e620000004800 */
[----:B------:R-:W-:Y:S01]  /*a6f0*/  BSSY B0, `(.L_x_3150) ;  /* 0x0000005000007945 */ /* 0x000fe20003800000 */
[----:B0-2---:R-:W-:Y:S02]  /*a700*/  IADD3 R59, R104, 0xf00, RZ ;  /* 0x00000f00683b7810 */ /* 0x005fe40007ffe0ff */
[----:B------:R-:W-:Y:S01]  /*a710*/  LEA.HI.SX32 R121, R121, R104, 0x1b ;  /* 0x0000006879797211 */ /* 0x000fe200078fdaff */
[----:B------:R-:W-:Y:S05]  /*a720*/  @!P2 BRA `(.L_x_3151) ;  /* 0x000000100000a947 */ /* 0x000fea0003800000 */
[----:B-1----:R0:W-:Y:S02]  /*a730*/  RED.E.ADD.F32.FTZ.RN.STRONG.GPU [R56.64+-0x800], R119 ;  /* 0xfff800773800798e */ /* 0x0021e4000c10e79a */
.L_x_3151:
[----:B------:R-:W-:Y:S05]  /*a740*/  BSYNC B0 ;  /* 0x0000000000007941 */ /* 0x000fea0003800000 */
.L_x_3150:
[----:B------:R-:W2:Y:S01]  /*a750*/  LDS R121, [R121.X4+0x5b00] ;  /* 0x005b000079797984 */ /* 0x000ea20000004800 */
[----:B------:R-:W-:Y:S01]  /*a760*/  BSSY B0, `(.L_x_3152) ;  /* 0x0000005000007945 */ /* 0x000fe20003800000 */
[----:B01----:R-:W-:-:S02]  /*a770*/  IADD3 R119, R104, 0xf80, RZ ;  /* 0x00000f8068777810 */ /* 0x003fc40007ffe0ff */
[----:B------:R-:W-:Y:S01]  /*a780*/  LEA.HI.SX32 R59, R59, R104, 0x1b ;  /* 0x000000683b3b7211 */ /* 0x000fe200078fdaff */
[----:B------:R-:W-:Y:S05]  /*a790*/  @!P3 BRA `(.L_x_3153) ;  /* 0x000000100000b947 */ /* 0x000fea0003800000 */
[----:B--2---:R0:W-:Y:S02]  /*a7a0*/  RED.E.ADD.F32.FTZ.RN.STRONG.GPU [R56.64+-0x600], R121 ;  /* 0xfffa00793800798e */ /* 0x0041e4000c10e79a */
.L_x_3153:
[----:B------:R-:W-:Y:S05]  /*a7b0*/  BSYNC B0 ;  /* 0x0000000000007941 */ /* 0x000fea0003800000 */
.L_x_3152:
[----:B------:R-:W1:Y:S01]  /*a7c0*/  LDS R59, [R59.X4+0x5d00] ;  /* 0x005d00003b3b7984 */ /* 0x000e620000004800 */
[----:B------:R-:W-:Y:S01]  /*a7d0*/  BSSY B0, `(.L_x_3154) ;  /* 0x0000004000007945 */ /* 0x000fe20003800000 */
[----:B------:R-:W-:Y:S01]  /*a7e0*/  LEA.HI.SX32 R119, R119, R104, 0x1b ;  /* 0x0000006877777211 */ /* 0x000fe200078fdaff */
[----:B------:R-:W-:Y:S05]  /*a7f0*/  @!P4 BRA `(.L_x_3155) ;  /* 0x000000100000c947 */ /* 0x000fea0003800000 */
[----:B-1----:R1:W-:Y:S02]  /*a800*/  RED.E.ADD.F32.FTZ.RN.STRONG.GPU [R56.64+-0x400], R59 ;  /* 0xfffc003b3800798e */ /* 0x0023e4000c10e79a */
.L_x_3155:
[----:B------:R-:W-:Y:S05]  /*a810*/  BSYNC B0 ;  /* 0x0000000000007941 */ /* 0x000fea0003800000 */
.L_x_3154:
[----:B------:R-:W3:Y:S01]  /*a820*/  LDS R119, [R119.X4+0x5f00] ;  /* 0x005f000077777984 */ /* 0x000ee20000004800 */
[----:B------:R-:W-:Y:S01]  /*a830*/  BSSY B0, `(.L_x_3156) ;  /* 0x0000003000007945 */ /* 0x000fe20003800000 */
[----:B------:R-:W-:Y:S05]  /*a840*/  @!P5 BRA `(.L_x_3157) ;  /* 0x000000100000d947 */ /* 0x000fea0003800000 */
[----:B---3--:R3:W-:Y:S02]  /*a850*/  RED.E.ADD.F32.FTZ.RN.STRONG.GPU [R56.64+-0x200], R119 ;  /* 0xfffe00773800798e */ /* 0x0087e4000c10e79a */
.L_x_3157:
[----:B------:R-:W-:Y:S05]  /*a860*/  BSYNC B0 ;  /* 0x0000000000007941 */ /* 0x000fea0003800000 */
.L_x_3156:
[----:B------:R-:W4:Y:S01]  /*a870*/  SHFL.DOWN PT, R208, R171, 0x1, 0x1f ;  /* 0x08201f00abd07f89 */ /* 0x000f2200000e0000 */
[----:B------:R-:W-:Y:S01]  /*a880*/  ISETP.GT.AND P0, PT, R101, 0x1e, PT ;  /* 0x0000001e6500780c */ /* 0x000fe20003f04270 */
[----:B------:R-:W-:Y:S01]  /*a890*/  FMUL.FTZ R142, R103, R142 ;  /* 0x0000008e678e7220 */ /* 0x000fe20000410000 */
[----:B01-3--:R-:W-:Y:S01]  /*a8a0*/  MOV R57, R171 ;  /* 0x000000ab00397202 */ /* 0x00bfe20000000f00 */
[----:B--2---:R0:W1:Y:S01]  /*a8b0*/  SHFL.DOWN PT, R121, R117, 0x1, 0x1f ;  /* 0x08201f0075797f89 */ /* 0x00406200000e0000 */
        /* <DEDUP_REMOVED lines=8> */
[----:B0-----:R-:W-:Y:S01]  /*a940*/  FMUL.FTZ R117, R162, R188 ;  /* 0x000000bca2757220 */ /* 0x001fe20000410000 */
[----:B------:R-:W-:Y:S01]  /*a950*/  ISETP.NE.AND P2, PT, R104, RZ, PT ;  /* 0x000000ff6800720c */ /* 0x000fe20003f45270 */
[----:B------:R-:W-:Y:S01]  /*a960*/  FADD.FTZ R49, R122, R49 ;  /* 0x000000317a317221 */ /* 0x000fe20000010000 */
[----:B------:R-:W-:Y:S01]  /*a970*/  BSSY B0, `(.L_x_3158) ;  /* 0x00000a5000007945 */ /* 0x000fe20003800000 */
[----:B------:R-:W-:-:S02]  /*a980*/  FFMA.FTZ R117, R160, R172, R117 ;  /* 0x000000aca0757223 */ /* 0x000fc40000010075 */
[----:B------:R-:W-:Y:S02]  /*a990*/  FFMA.FTZ R126, R115, R124, R126 ;  /* 0x0000007c737e7223 */ /* 0x000fe4000001007e */
[-C--:B------:R-:W-:Y:S02]  /*a9a0*/  FFMA.FTZ R20, R35, R117.reuse, R20 ;  /* 0x0000007523147223 */ /* 0x080fe40000010014 */
[----:B------:R-:W-:Y:S02]  /*a9b0*/  FFMA.FTZ R117, R118, R117, R142 ;  /* 0x0000007576757223 */ /* 0x000fe4000001008e */
[----:B----4-:R-:W-:Y:S02]  /*a9c0*/  @!P0 FADD.FTZ R57, R57, R208 ;  /* 0x000000d039398221 */ /* 0x010fe40000010000 */
[----:B------:R-:W-:Y:S02]  /*a9d0*/  FFMA.FTZ R17, R34, R120, R17 ;  /* 0x0000007822117223 */ /* 0x000fe40000010011 */
        /* <DEDUP_REMOVED lines=22> */
[----:B--2---:R-:W-:Y:S02]  /*ab40*/  @!P0 FADD.FTZ R59, R59, R212 ;  /* 0x000000d43b3b8221 */ /* 0x004fe40000010000 */
[----:B------:R-:W-:Y:S02]  /*ab50*/  FFMA.FTZ R145, R222, R163, R145 ;  /* 0x000000a3de917223 */ /* 0x000fe40000010091 */
[----:B---3--:R-:W-:Y:S01]  /*ab60*/  @!P0 FADD.FTZ R56, R56, R119 ;  /* 0x0000007738388221 */ /* 0x008fe20000010000 */
[----:B------:R-:W1:Y:S01]  /*ab70*/  SHFL.DOWN PT, R122, R59, 0x4, 0x1f ;  /* 0x08801f003b7a7f89 */ /* 0x000e6200000e0000 */
[----:B------:R-:W-:Y:S01]  /*ab80*/  ISETP.GT.AND P0, PT, R101, 0x1b, PT ;  /* 0x0000001b6500780c */ /* 0x000fe20003f04270 */
[----:B------:R-:W-:-:S02]  /*ab90*/  FFMA.FTZ R21, R38, R120, R21 ;  /* 0x0000007826157223 */ /* 0x000fc40000010015 */
[----:B------:R-:W2:Y:S01]  /*aba0*/  SHFL.DOWN PT, R119, R58, 0x4, 0x1f ;  /* 0x08801f003a777f89 */ /* 0x000ea200000e0000 */
[-C--:B------:R-:W-:Y:S02]  /*abb0*/  FFMA.FTZ R22, R37, R103.reuse, R22 ;  /* 0x0000006725167223 */ /* 0x080fe40000010016 */
[----:B------:R-:W-:Y:S01]  /*abc0*/  FFMA.FTZ R23, R40, R102, R23 ;  /* 0x0000006628177223 */ /* 0x000fe20000010017 */
[----:B------:R-:W3:Y:S01]  /*abd0*/  SHFL.DOWN PT, R115, R56, 0x4, 0x1f ;  /* 0x08801f0038737f89 */ /* 0x000ee200000e0000 */
[----:B------:R-:W-:Y:S02]  /*abe0*/  FFMA.FTZ R120, R87, R120, R141 ;  /* 0x0000007857787223 */ /* 0x000fe4000001008d */
[----:B------:R-:W-:Y:S02]  /*abf0*/  FFMA.FTZ R103, R86, R103, R166 ;  /* 0x0000006756677223 */ /* 0x000fe400000100a6 */
[----:B------:R-:W-:Y:S02]  /*ac00*/  FFMA.FTZ R102, R83, R102, R145 ;  /* 0x0000006653667223 */ /* 0x000fe40000010091 */
[----:B------:R-:W-:-:S02]  /*ac10*/  FMUL.FTZ R170, R81, R170 ;  /* 0x000000aa51aa7220 */ /* 0x000fc40000410000 */
[----:B0-----:R-:W-:Y:S02]  /*ac20*/  @!P0 FADD.FTZ R57, R57, R118 ;  /* 0x0000007639398221 */ /* 0x001fe40000010000 */
[----:B------:R-:W-:Y:S02]  /*ac30*/  FMUL.FTZ R85, R154, R192 ;  /* 0x000000c09a557220 */ /* 0x000fe40000410000 */
[----:B------:R-:W-:Y:S01]  /*ac40*/  FMUL.FTZ R84, R153, R193 ;  /* 0x000000c199547220 */ /* 0x000fe20000410000 */
[----:B------:R-:W0:Y:S01]  /*ac50*/  SHFL.DOWN PT, R86, R57, 0x8, 0x1f ;  /* 0x09001f0039567f89 */ /* 0x000e2200000e0000 */
[----:B------:R-:W-:Y:S02]  /*ac60*/  FMUL.FTZ R81, R150, R194 ;  /* 0x000000c296517220 */ /* 0x000fe40000410000 */
[----:B-1----:R-:W-:Y:S02]  /*ac70*/  @!P0 FADD.FTZ R59, R59, R122 ;  /* 0x0000007a3b3b8221 */ /* 0x002fe40000010000 */
[----:B------:R-:W-:-:S02]  /*ac80*/  FMUL.FTZ R165, R80, R165 ;  /* 0x000000a550a57220 */ /* 0x000fc40000410000 */
[----:B--2---:R-:W-:Y:S01]  /*ac90*/  @!P0 FADD.FTZ R58, R58, R119 ;  /* 0x000000773a3a8221 */ /* 0x004fe20000010000 */
[----:B------:R-:W1:Y:S01]  /*aca0*/  SHFL.DOWN PT, R118, R59, 0x8, 0x1f ;  /* 0x09001f003b767f89 */ /* 0x000e6200000e0000 */
[----:B------:R-:W-:Y:S02]  /*acb0*/  FMUL.FTZ R202, R77, R202 ;  /* 0x000000ca4dca7220 */ /* 0x000fe40000410000 */
        /* <DEDUP_REMOVED lines=12> */
[-C--:B------:R-:W-:Y:S02]  /*ad80*/  FFMA.FTZ R25, R42, R84.reuse, R25 ;  /* 0x000000542a197223 */ /* 0x080fe40000010019 */
[----:B-1----:R-:W-:Y:S02]  /*ad90*/  @!P0 FADD.FTZ R59, R59, R118 ;  /* 0x000000763b3b8221 */ /* 0x002fe40000010000 */
[----:B------:R-:W-:Y:S02]  /*ada0*/  FFMA.FTZ R26, R41, R81, R26 ;  /* 0x00000051291a7223 */ /* 0x000fe4000001001a */
[----:B--2---:R-:W-:Y:S02]  /*adb0*/  @!P0 FADD.FTZ R58, R58, R87 ;  /* 0x000000573a3a8221 */ /* 0x004fe40000010000 */
[----:B------:R-:W-:Y:S02]  /*adc0*/  FFMA.FTZ R85, R82, R85, R170 ;  /* 0x0000005552557223 */ /* 0x000fe400000100aa */
[----:B---3--:R-:W-:Y:S01]  /*add0*/  @!P0 FADD.FTZ R56, R56, R83 ;  /* 0x0000005338388221 */ /* 0x008fe20000010000 */
[----:B------:R-:W-:Y:S01]  /*ade0*/  SHFL.DOWN PT, R82, R59, 0x10, 0x1f ;  /* 0x0a001f003b527f89 */ /* 0x000fe200000e0000 */
[----:B------:R-:W-:Y:S01]  /*adf0*/  FFMA.FTZ R84, R79, R84, R165 ;  /* 0x000000544f547223 */ /* 0x000fe200000100a5 */
[----:B------:R-:W-:Y:S01]  /*ae00*/  ISETP.GT.AND P0, PT, R101, 0xf, PT ;  /* 0x0000000f6500780c */ /* 0x000fe20003f04270 */
[----:B------:R-:W-:Y:S01]  /*ae10*/  FFMA.FTZ R81, R78, R81, R140 ;  /* 0x000000514e517223 */ /* 0x000fe2000001008c */
[----:B------:R-:W-:Y:S01]  /*ae20*/  SHFL.DOWN PT, R83, R58, 0x10, 0x1f ;  /* 0x0a001f003a537f89 */ /* 0x000fe200000e0000 */
[----:B------:R-:W-:-:S02]  /*ae30*/  FMUL.FTZ R139, R76, R139 ;  /* 0x0000008b4c8b7220 */ /* 0x000fc40000410000 */
[----:B------:R-:W-:Y:S01]  /*ae40*/  FMUL.FTZ R77, R146, R196 ;  /* 0x000000c4924d7220 */ /* 0x000fe20000410000 */
[----:B------:R-:W0:Y:S01]  /*ae50*/  SHFL.DOWN PT, R78, R57, 0x10, 0x1f ;  /* 0x0a001f00394e7f89 */ /* 0x000e2200000e0000 */
[----:B------:R-:W-:Y:S02]  /*ae60*/  FMUL.FTZ R138, R61, R138 ;  /* 0x0000008a3d8a7220 */ /* 0x000fe40000410000 */
[----:B------:R-:W-:Y:S01]  /*ae70*/  FMUL.FTZ R76, R113, R197 ;  /* 0x000000c5714c7220 */ /* 0x000fe20000410000 */
[----:B------:R-:W1:Y:S01]  /*ae80*/  SHFL.DOWN PT, R79, R56, 0x10, 0x1f ;  /* 0x0a001f00384f7f89 */ /* 0x000e6200000e0000 */
[----:B------:R-:W-:Y:S02]  /*ae90*/  FMUL.FTZ R135, R66, R135 ;  /* 0x0000008742877220 */ /* 0x000fe40000410000 */
[----:B------:R-:W-:Y:S02]  /*aea0*/  FFMA.FTZ R77, R116, R180, R77 ;  /* 0x000000b4744d7223 */ /* 0x000fe4000001004d */
[----:B------:R-:W-:-:S02]  /*aeb0*/  FFMA.FTZ R136, R211, R136, R138 ;  /* 0x00000088d3887223 */ /* 0x000fc4000001008a */
[----:B------:R-:W-:Y:S02]  /*aec0*/  FFMA.FTZ R76, R111, R181, R76 ;  /* 0x000000b56f4c7223 */ /* 0x000fe4000001004c */
[----:B------:R-:W-:Y:S02]  /*aed0*/  FFMA.FTZ R133, R206, R133, R135 ;  /* 0x00000085ce857223 */ /* 0x000fe40000010087 */
[----:B------:R-:W-:Y:S02]  /*aee0*/  FMUL.FTZ R61, R114, R198 ;  /* 0x000000c6723d7220 */ /* 0x000fe40000410000 */
[-C--:B------:R-:W-:Y:S02]  /*aef0*/  FFMA.FTZ R28, R43, R77.reuse, R28 ;  /* 0x0000004d2b1c7223 */ /* 0x080fe4000001001c */
[----:B------:R-:W-:Y:S02]  /*af00*/  FFMA.FTZ R77, R60, R77, R136 ;  /* 0x0000004d3c4d7223 */ /* 0x000fe40000010088 */
[----:B------:R-:W-:-:S02]  /*af10*/  FFMA.FTZ R29, R46, R76, R29 ;  /* 0x0000004c2e1d7223 */ /* 0x000fc4000001001d */
[----:B------:R-:W-:Y:S02]  /*af20*/  FFMA.FTZ R76, R65, R76, R133 ;  /* 0x0000004c414c7223 */ /* 0x000fe40000010085 */
[----:B------:R-:W-:Y:S02]  /*af30*/  FMUL.FTZ R60, R109, R199 ;  /* 0x000000c76d3c7220 */ /* 0x000fe40000410000 */
[----:B------:R-:W-:Y:S02]  /*af40*/  FMUL.FTZ R80, R149, R195 ;  /* 0x000000c395507220 */ /* 0x000fe40000410000 */
[----:B------:R-:W-:Y:S02]  /*af50*/  FFMA.FTZ R65, R112, R182, R61 ;  /* 0x000000b670417223 */ /* 0x000fe4000001003d */
[----:B------:R-:W-:Y:S02]  /*af60*/  FMUL.FTZ R131, R204, R131 ;  /* 0x00000083cc837220 */ /* 0x000fe40000410000 */
[----:B------:R-:W-:-:S02]  /*af70*/  FMUL.FTZ R134, R205, R134 ;  /* 0x00000086cd867220 */ /* 0x000fc40000410000 */
[----:B------:R-:W-:Y:S02]  /*af80*/  FMUL.FTZ R61, R110, R200 ;  /* 0x000000c86e3d7220 */ /* 0x000fe40000410000 */
[----:B------:R-:W-:Y:S02]  /*af90*/  FMUL.FTZ R130, R201, R130 ;  /* 0x00000082c9827220 */ /* 0x000fe40000410000 */
[----:B------:R-:W-:Y:S02]  /*afa0*/  FFMA.FTZ R60, R107, R183, R60 ;  /* 0x000000b76b3c7223 */ /* 0x000fe4000001003c */
[----:B------:R-:W-:Y:S02]  /*afb0*/  FFMA.FTZ R80, R147, R179, R80 ;  /* 0x000000b393507223 */ /* 0x000fe40000010050 */
[----:B0-----:R-:W-:Y:S02]  /*afc0*/  @!P0 FADD.FTZ R57, R57, R78 ;  /* 0x0000004e39398221 */ /* 0x001fe40000010000 */
[----:B------:R-:W-:-:S02]  /*afd0*/  @!P0 FADD.FTZ R58, R58, R83 ;  /* 0x000000533a3a8221 */ /* 0x000fc40000010000 */
[----:B------:R-:W-:Y:S02]  /*afe0*/  @!P0 FADD.FTZ R59, R59, R82 ;  /* 0x000000523b3b8221 */ /* 0x000fe40000010000 */
[----:B-1----:R-:W-:Y:S02]  /*aff0*/  @!P0 FADD.FTZ R56, R56, R79 ;  /* 0x0000004f38388221 */ /* 0x002fe40000010000 */
        /* <DEDUP_REMOVED lines=15> */
[----:B------:R-:W-:Y:S02]  /*b0f0*/  FFMA.FTZ R19, R36, R124, R19 ;  /* 0x0000007c24137223 */ /* 0x000fe40000010013 */
        /* <DEDUP_REMOVED lines=44> */
.L_x_3159:
[----:B0-----:R-:W-:Y:S05]  /*b3c0*/  BSYNC B0 ;  /* 0x0000000000007941 */ /* 0x001fea0003800000 */
.L_x_3158:
        /* <DEDUP_REMOVED lines=8> */
.L_x_3059:
[----:B------:R-:W-:Y:S01]  /*b450*/  BAR.SYNC.DEFER_BLOCKING 0x0 ;  /* 0x0000000000007b1d */ /* 0x000fe20000010000 */
[----:B------:R-:W-:Y:S01]  /*b460*/  F2FP.BF16.PACK_AB R35, R25, R26 ;  /* 0x0000001a1923723e */ /* 0x000fe200000010ff */
[----:B------:R-:W-:Y:S01]  /*b470*/  FADD.FTZ R0, R105, R96 ;  /* 0x0000006069007221 */ /* 0x000fe20000010000 */
        /* <DEDUP_REMOVED lines=20> */
[----:B------:R-:W-:Y:S01]  /*b5c0*/  F2FP.BF16.PACK_AB R7, R89, R90 ;  /* 0x0000005a5907723e */ /* 0x000fe200000010ff */
        /* <DEDUP_REMOVED lines=19> */
[----:B------:R-:W-:-:S02]  /*b700*/  ULDC.64 UR36, c[0x0][0x300] ;  /* 0x0000c00000247ab9 */ /* 0x000fc40000000a00 */
[----:B------:R-:W-:Y:S01]  /*b710*/  MOV R3, UR8 ;  /* 0x0000000800037c02 */ /* 0x000fe20008000f00 */
[----:B------:R-:W-:Y:S01]  /*b720*/  ULDC.64 UR8, c[0x0][0x2f8] ;  /* 0x0000be0000087ab9 */ /* 0x000fe20000000a00 */
[----:B------:R-:W-:Y:S01]  /*b730*/  FADD.FTZ R90, R91, R90 ;  /* 0x0000005a5b5a7221 */ /* 0x000fe20000010000 */
[----:B------:R-:W-:Y:S02]  /*b740*/  UIMAD UR7, UR23, UR8, URZ ;  /* 0x00000008170772a4 */ /* 0x000fe4000f8e023f */
[----:B------:R-:W-:Y:S01]  /*b750*/  IMAD.WIDE R2, R99, 0x10, R2 ;  /* 0x0000001063027825 */ /* 0x000fe200078e0202 */
[----:B------:R-:W-:Y:S02]  /*b760*/  UIMAD.WIDE.U32 UR34, UR22, UR8, UR34 ;  /* 0x00000008162272a5 */ /* 0x000fe4000f8e0022 */
[----:B------:R-:W-:Y:S01]  /*b770*/  UIMAD UR7, UR22, UR9, UR7 ;  /* 0x00000009160772a4 */ /* 0x000fe2000f8e0207 */
[----:B------:R-:W-:Y:S01]  /*b780*/  FADD.FTZ R89, R90, R89 ;  /* 0x000000595a597221 */ /* 0x000fe20000010000 */
[----:B------:R-:W-:-:S02]  /*b790*/  UIADD3 UR13, UP2, UR13, -0x1000, URZ ;  /* 0xfffff0000d0d7890 */ /* 0x000fc4000ff5e03f */
[----:B------:R-:W-:Y:S01]  /*b7a0*/  UIADD3 UR9, UR35, UR7, URZ ;  /* 0x0000000723097290 */ /* 0x000fe2000fffe03f */
[----:B------:R-:W-:Y:S01]  /*b7b0*/  FADD.FTZ R88, R89, R88 ;  /* 0x0000005859587221 */ /* 0x000fe20000010000 */
[----:B------:R-:W-:Y:S02]  /*b7c0*/  UIMAD UR7, UR11, UR36, URZ ;  /* 0x000000240b0772a4 */ /* 0x000fe4000f8e023f */
[----:B------:R-:W-:Y:S01]  /*b7d0*/  UMOV UR8, UR34 ;  /* 0x0000002200087c82 */ /* 0x000fe20008000000 */
[----:B------:R-:W-:Y:S01]  /*b7e0*/  FADD.FTZ R55, R88, R55 ;  /* 0x0000003758377221 */ /* 0x000fe20000010000 */
[----:B------:R-:W-:Y:S02]  /*b7f0*/  UIMAD UR7, UR10, UR37, UR7 ;  /* 0x000000250a0772a4 */ /* 0x000fe4000f8e0207 */
[----:B------:R-:W-:Y:S01]  /*b800*/  UIMAD.WIDE.U32 UR8, UR10, UR36, UR8 ;  /* 0x000000240a0872a5 */ /* 0x000fe2000f8e0008 */
[----:B------:R-:W-:Y:S01]  /*b810*/  FADD.FTZ R54, R55, R54 ;  /* 0x0000003637367221 */ /* 0x000fe20000010000 */
[----:B------:R-:W-:-:S02]  /*b820*/  ULDC.64 UR34, c[0x0][0x340] ;  /* 0x0000d00000227ab9 */ /* 0x000fc40000000a00 */
        /* <DEDUP_REMOVED lines=10> */
[----:B------:R-:W-:Y:S01]  /*b8d0*/  UIADD3 UR17, UP4, UR17, -0x1000, URZ ;  /* 0xfffff00011117890 */ /* 0x000fe2000ff9e03f */
[----:B------:R-:W-:Y:S01]  /*b8e0*/  FADD.FTZ R51, R52, R51 ;  /* 0x0000003334337221 */ /* 0x000fe20000010000 */
[----:B------:R-:W-:-:S02]  /*b8f0*/  UIADD3 UR6, UR6, 0x1, URZ ;  /* 0x0000000106067890 */ /* 0x000fc4000fffe03f */
[----:B------:R-:W-:Y:S01]  /*b900*/  PLOP3.LUT P0, PT, PT, PT, UP0, 0x80, 0x0 ;  /* 0x000000000000781c */ /* 0x000fe20003f0f008 */
[----:B------:R-:W-:Y:S01]  /*b910*/  FADD.FTZ R50, R51, R50 ;  /* 0x0000003233327221 */ /* 0x000fe20000010000 */
[----:B------:R-:W-:Y:S02]  /*b920*/  UIADD3.X UR20, UR20, -0x1, URZ, UP1, !UPT ;  /* 0xffffffff14147890 */ /* 0x000fe40008ffe43f */
        /* <DEDUP_REMOVED lines=16> */
.L_x_3057:
        /* <DEDUP_REMOVED lines=34> */
.L_x_3163:
[----:B0-----:R-:W-:Y:S05]  /*bc50*/  BSYNC B0 ;  /* 0x0000000000007941 */ /* 0x001fea0003800000 */
.L_x_3162:
        /* <DEDUP_REMOVED lines=33> */
.L_x_3165:
[----:B------:R-:W3:Y:S02]  /*be70*/  S2R R11, SR_TID.X ;  /* 0x00000000000b7919 */ /* 0x000ee40000002100 */
.L_x_3166:
[----:B0-----:R-:W-:Y:S05]  /*be80*/  BSYNC B0 ;  /* 0x0000000000007941 */ /* 0x001fea0003800000 */
.L_x_3164:
        /* <DEDUP_REMOVED lines=12> */
.L_x_3167:
        /* <DEDUP_REMOVED lines=32> */
.L_x_3064:
[----:B------:R-:W-:Y:S01]  /*c150*/  HFMA2.MMA R66, -RZ, RZ, 0, 5.9604644775390625e-08 ;  /* 0x00000001ff427435 */ /* 0x000fe200000001ff */
[----:B------:R-:W-:-:S02]  /*c160*/  MOV R67, R62 ;  /* 0x0000003e00437202 */ /* 0x000fc40000000f00 */
[----:B------:R-:W-:Y:S02]  /*c170*/  MOV R64, RZ ;  /* 0x000000ff00407202 */ /* 0x000fe40000000f00 */
[----:B------:R-:W-:Y:S02]  /*c180*/  MOV R63, 0xffffffff ;  /* 0xffffffff003f7802 */ /* 0x000fe40000000f00 */
[----:B------:R-:W-:Y:S02]  /*c190*/  MOV R60, 0xc1b0 ;  /* 0x0000c1b0003c7802 */ /* 0x000fe40000000f00 */
[----:B------:R-:W-:Y:S05]  /*c1a0*/  CALL.REL.NOINC `($__internal_77_$__cuda_sm70_shflsync_up) ;  /* 0x00001eb000007944 */ /* 0x000fea0003c00000 */
[----:B-1----:R-:W-:Y:S01]  /*c1b0*/  MOV R65, R63 ;  /* 0x0000003f00417202 */ /* 0x002fe20000000f00 */
[----:B0-----:R-:W-:Y:S05]  /*c1c0*/  BRA `(.L_x_3168) ;  /* 0xffff8c2000007947 */ /* 0x001fea000383ffff */
.L_x_3065:
[----:B------:R-:W-:Y:S01]  /*c1d0*/  HFMA2.MMA R66, -RZ, RZ, 0, 5.9604644775390625e-08 ;  /* 0x00000001ff427435 */ /* 0x000fe200000001ff */
[----:B------:R-:W-:Y:S02]  /*c1e0*/  MOV R67, R80 ;  /* 0x0000005000437202 */ /* 0x000fe40000000f00 */
[----:B------:R-:W-:Y:S02]  /*c1f0*/  MOV R64, RZ ;  /* 0x000000ff00407202 */ /* 0x000fe40000000f00 */
[----:B------:R-:W-:-:S02]  /*c200*/  MOV R63, 0xffffffff ;  /* 0xffffffff003f7802 */ /* 0x000fc40000000f00 */
[----:B------:R-:W-:Y:S02]  /*c210*/  MOV R60, 0xc230 ;  /* 0x0000c230003c7802 */ /* 0x000fe40000000f00 */
[----:B01----:R-:W-:Y:S05]  /*c220*/  CALL.REL.NOINC `($__internal_77_$__cuda_sm70_shflsync_up) ;  /* 0x00001e3000007944 */ /* 0x003fea0003c00000 */
[----:B0-----:R-:W-:Y:S01]  /*c230*/  HFMA2.MMA R66, -RZ, RZ, 0, 5.9604644775390625e-08 ;  /* 0x00000001ff427435 */ /* 0x001fe200000001ff */
[----:B-1----:R-:W-:Y:S02]  /*c240*/  MOV R77, R63 ;  /* 0x0000003f004d7202 */ /* 0x002fe40000000f00 */
[----:B------:R-:W-:Y:S02]  /*c250*/  MOV R67, R82 ;  /* 0x0000005200437202 */ /* 0x000fe40000000f00 */
[----:B------:R-:W-:Y:S02]  /*c260*/  MOV R64, RZ ;  /* 0x000000ff00407202 */ /* 0x000fe40000000f00 */
[----:B------:R-:W-:Y:S02]  /*c270*/  MOV R63, 0xffffffff ;  /* 0xffffffff003f7802 */ /* 0x000fe40000000f00 */
[----:B------:R-:W-:Y:S02]  /*c280*/  MOV R60, 0xc2a0 ;  /* 0x0000c2a0003c7802 */ /* 0x000fe40000000f00 */
[----:B------:R-:W-:Y:S05]  /*c290*/  CALL.REL.NOINC `($__internal_77_$__cuda_sm70_shflsync_up) ;  /* 0x00001dc000007944 */ /* 0x000fea0003c00000 */
[----:B0-----:R-:W-:Y:S01]  /*c2a0*/  HFMA2.MMA R66, -RZ, RZ, 0, 5.9604644775390625e-08 ;  /* 0x00000001ff427435 */ /* 0x001fe200000001ff */
[----:B-1----:R-:W-:-:S02]  /*c2b0*/  MOV R79, R63 ;  /* 0x0000003f004f7202 */ /* 0x002fc40000000f00 */
[----:B------:R-:W-:Y:S02]  /*c2c0*/  MOV R67, R83 ;  /* 0x0000005300437202 */ /* 0x000fe40000000f00 */
[----:B------:R-:W-:Y:S02]  /*c2d0*/  MOV R64, RZ ;  /* 0x000000ff00407202 */ /* 0x000fe40000000f00 */
[----:B------:R-:W-:Y:S02]  /*c2e0*/  MOV R63, 0xffffffff ;  /* 0xffffffff003f7802 */ /* 0x000fe40000000f00 */
[----:B------:R-:W-:Y:S02]  /*c2f0*/  MOV R60, 0xc310 ;  /* 0x0000c310003c7802 */ /* 0x000fe40000000f00 */
[----:B------:R-:W-:Y:S05]  /*c300*/  CALL.REL.NOINC `($__internal_77_$__cuda_sm70_shflsync_up) ;  /* 0x00001d5000007944 */ /* 0x000fea0003c00000 */
[C---:B0-----:R-:W-:Y:S01]  /*c310*/  FMUL.FTZ R66, R80.reuse, R79 ;  /* 0x0000004f50427220 */ /* 0x041fe20000410000 */
        /* <DEDUP_REMOVED lines=19> */
[----:B------:R-:W-:Y:S05]  /*c450*/  CALL.REL.NOINC `($__internal_77_$__cuda_sm70_shflsync_up) ;  /* 0x00001c0000007944 */ /* 0x000fea0003c00000 */
[----:B0-----:R-:W-:Y:S01]  /*c460*/  HFMA2.MMA R66, -RZ, RZ, 0, 1.1920928955078125e-07 ;  /* 0x00000002ff427435 */ /* 0x001fe200000001ff */
[----:B-1----:R-:W-:Y:S02]  /*c470*/  MOV R62, R63 ;  /* 0x0000003f003e7202 */ /* 0x002fe40000000f00 */
[----:B------:R-:W-:Y:S02]  /*c480*/  MOV R67, R79 ;  /* 0x0000004f00437202 */ /* 0x000fe40000000f00 */
[----:B------:R-:W-:Y:S02]  /*c490*/  MOV R64, RZ ;  /* 0x000000ff00407202 */ /* 0x000fe40000000f00 */
[----:B------:R-:W-:Y:S02]  /*c4a0*/  MOV R63, 0xffffffff ;  /* 0xffffffff003f7802 */ /* 0x000fe40000000f00 */
[----:B------:R-:W-:-:S02]  /*c4b0*/  MOV R60, 0xc4d0 ;  /* 0x0000c4d0003c7802 */ /* 0x000fc40000000f00 */
[----:B------:R-:W-:Y:S05]  /*c4c0*/  CALL.REL.NOINC `($__internal_77_$__cuda_sm70_shflsync_up) ;  /* 0x00001b9000007944 */ /* 0x000fea0003c00000 */
[----:B0-----:R-:W-:Y:S01]  /*c4d0*/  HFMA2.MMA R66, -RZ, RZ, 0, 1.1920928955078125e-07 ;  /* 0x00000002ff427435 */ /* 0x001fe200000001ff */
[----:B-1----:R-:W-:-:S02]  /*c4e0*/  MOV R65, R63 ;  /* 0x0000003f00417202 */ /* 0x002fc40000000f00 */
[----:B------:R-:W-:Y:S02]  /*c4f0*/  MOV R67, R82 ;  /* 0x0000005200437202 */ /* 0x000fe40000000f00 */
[----:B------:R-:W-:Y:S02]  /*c500*/  MOV R64, RZ ;  /* 0x000000ff00407202 */ /* 0x000fe40000000f00 */
[----:B------:R-:W-:Y:S02]  /*c510*/  MOV R63, 0xffffffff ;  /* 0xffffffff003f7802 */ /* 0x000fe40000000f00 */
[----:B------:R-:W-:Y:S02]  /*c520*/  MOV R60, 0xc540 ;  /* 0x0000c540003c7802 */ /* 0x000fe40000000f00 */
[----:B------:R-:W-:Y:S05]  /*c530*/  CALL.REL.NOINC `($__internal_77_$__cuda_sm70_shflsync_up) ;  /* 0x00001b2000007944 */ /* 0x000fea0003c00000 */
[----:B0-----:R-:W-:Y:S01]  /*c540*/  HFMA2.MMA R66, -RZ, RZ, 0, 1.1920928955078125e-07 ;  /* 0x00000002ff427435 */ /* 0x001fe200000001ff */
[----:B-1----:R-:W-:Y:S02]  /*c550*/  MOV R76, R63 ;  /* 0x0000003f004c7202 */ /* 0x002fe40000000f00 */
[----:B------:R-:W-:Y:S02]  /*c560*/  MOV R67, R83 ;  /* 0x0000005300437202 */ /* 0x000fe40000000f00 */
[----:B------:R-:W-:-:S02]  /*c570*/  MOV R64, RZ ;  /* 0x000000ff00407202 */ /* 0x000fc40000000f00 */
[----:B------:R-:W-:Y:S02]  /*c580*/  MOV R63, 0xffffffff ;  /* 0xffffffff003f7802 */ /* 0x000fe40000000f00 */
[----:B------:R-:W-:Y:S02]  /*c590*/  MOV R60, 0xc5b0 ;  /* 0x0000c5b0003c7802 */ /* 0x000fe40000000f00 */
[----:B------:R-:W-:Y:S05]  /*c5a0*/  CALL.REL.NOINC `($__internal_77_$__cuda_sm70_shflsync_up) ;  /* 0x00001ab000007944 */ /* 0x000fea0003c00000 */
        /* <DEDUP_REMOVED lines=17> */
[----:B------:R-:W-:Y:S05]  /*c6c0*/  CALL.REL.NOINC `($__internal_77_$__cuda_sm70_shflsync_up) ;  /* 0x0000199000007944 */ /* 0x000fea0003c00000 */
[----:B0-----:R-:W-:Y:S01]  /*c6d0*/  HFMA2.MMA R66, -RZ, RZ, 0, 2.384185791015625e-07 ;  /* 0x00000004ff427435 */ /* 0x001fe200000001ff */
[----:B-1----:R-:W-:-:S02]  /*c6e0*/  MOV R62, R63 ;  /* 0x0000003f003e7202 */ /* 0x002fc40000000f00 */
[----:B------:R-:W-:Y:S02]  /*c6f0*/  MOV R67, R79 ;  /* 0x0000004f00437202 */ /* 0x000fe40000000f00 */
[----:B------:R-:W-:Y:S02]  /*c700*/  MOV R64, RZ ;  /* 0x000000ff00407202 */ /* 0x000fe40000000f00 */
[----:B------:R-:W-:Y:S02]  /*c710*/  MOV R63, 0xffffffff ;  /* 0xffffffff003f7802 */ /* 0x000fe40000000f00 */
[----:B------:R-:W-:Y:S02]  /*c720*/  MOV R60, 0xc740 ;  /* 0x0000c740003c7802 */ /* 0x000fe40000000f00 */
[----:B------:R-:W-:Y:S05]  /*c730*/  CALL.REL.NOINC `($__internal_77_$__cuda_sm70_shflsync_up) ;  /* 0x0000192000007944 */ /* 0x000fea0003c00000 */
[----:B0-----:R-:W-:Y:S01]  /*c740*/  HFMA2.MMA R66, -RZ, RZ, 0, 2.384185791015625e-07 ;  /* 0x00000004ff427435 */ /* 0x001fe200000001ff */
[----:B-1----:R-:W-:Y:S02]  /*c750*/  MOV R65, R63 ;  /* 0x0000003f00417202 */ /* 0x002fe40000000f00 */
[----:B------:R-:W-:Y:S02]  /*c760*/  MOV R67, R82 ;  /* 0x0000005200437202 */ /* 0x000fe40000000f00 */
[----:B------:R-:W-:-:S02]  /*c770*/  MOV R64, RZ ;  /* 0x000000ff00407202 */ /* 0x000fc40000000f00 */
[----:B------:R-:W-:Y:S02]  /*c780*/  MOV R63, 0xffffffff ;  /* 0xffffffff003f7802 */ /* 0x000fe40000000f00 */
[----:B------:R-:W-:Y:S02]  /*c790*/  MOV R60, 0xc7b0 ;  /* 0x0000c7b0003c7802 */ /* 0x000fe40000000f00 */
[----:B------:R-:W-:Y:S05]  /*c7a0*/  CALL.REL.NOINC `($__internal_77_$__cuda_sm70_shflsync_up) ;  /* 0x000018b000007944 */ /* 0x000fea0003c00000 */
[----:B0-----:R-:W-:Y:S01]  /*c7b0*/  HFMA2.MMA R66, -RZ, RZ, 0, 2.384185791015625e-07 ;  /* 0x00000004ff427435 */ /* 0x001fe200000001ff */
[----:B-1----:R-:W-:Y:S02]  /*c7c0*/  MOV R76, R63 ;  /* 0x0000003f004c7202 */ /* 0x002fe40000000f00 */
[----:B------:R-:W-:Y:S02]  /*c7d0*/  MOV R67, R83 ;  /* 0x0000005300437202 */ /* 0x000fe40000000f00 */
[----:B------:R-:W-:Y:S02]  /*c7e0*/  MOV R64, RZ ;  /* 0x000000ff00407202 */ /* 0x000fe40000000f00 */
[----:B------:R-:W-:Y:S02]  /*c7f0*/  MOV R63, 0xffffffff ;  /* 0xffffffff003f7802 */ /* 0x000fe40000000f00 */
[----:B------:R-:W-:-:S02]  /*c800*/  MOV R60, 0xc820 ;  /* 0x0000c820003c7802 */ /* 0x000fc40000000f00 */
[----:B------:R-:W-:Y:S05]  /*c810*/  CALL.REL.NOINC `($__internal_77_$__cuda_sm70_shflsync_up) ;  /* 0x0000184000007944 */ /* 0x000fea0003c00000 */
        /* <DEDUP_REMOVED lines=17> */
[----:B------:R-:W-:Y:S05]  /*c930*/  CALL.REL.NOINC `($__internal_77_$__cuda_sm70_shflsync_up) ;  /* 0x0000172000007944 */ /* 0x000fea0003c00000 */
[----:B0-----:R-:W-:Y:S01]  /*c940*/  HFMA2.MMA R66, -RZ, RZ, 0, 4.76837158203125e-07 ;  /* 0x00000008ff427435 */ /* 0x001fe200000001ff */
[----:B-1----:R-:W-:Y:S02]  /*c950*/  MOV R62, R63 ;  /* 0x0000003f003e7202 */ /* 0x002fe40000000f00 */
[----:B------:R-:W-:Y:S02]  /*c960*/  MOV R67, R79 ;  /* 0x0000004f00437202 */ /* 0x000fe40000000f00 */
[----:B------:R-:W-:Y:S02]  /*c970*/  MOV R64, RZ ;  /* 0x000000ff00407202 */ /* 0x000fe40000000f00 */
[----:B------:R-:W-:Y:S02]  /*c980*/  MOV R63, 0xffffffff ;  /* 0xffffffff003f7802 */ /* 0x000fe40000000f00 */
[----:B------:R-:W-:Y:S02]  /*c990*/  MOV R60, 0xc9b0 ;  /* 0x0000c9b0003c7802 */ /* 0x000fe40000000f00 */
[----:B------:R-:W-:Y:S05]  /*c9a0*/  CALL.REL.NOINC `($__internal_77_$__cuda_sm70_shflsync_up) ;  /* 0x000016b000007944 */ /* 0x000fea0003c00000 */
[----:B0-----:R-:W-:Y:S01]  /*c9b0*/  HFMA2.MMA R66, -RZ, RZ, 0, 4.76837158203125e-07 ;  /* 0x00000008ff427435 */ /* 0x001fe200000001ff */
[----:B-1----:R-:W-:-:S02]  /*c9c0*/  MOV R65, R63 ;  /* 0x0000003f00417202 */ /* 0x002fc40000000f00 */
[----:B------:R-:W-:Y:S02]  /*c9d0*/  MOV R67, R82 ;  /* 0x0000005200437202 */ /* 0x000fe40000000f00 */
[----:B------:R-:W-:Y:S02]  /*c9e0*/  MOV R64, RZ ;  /* 0x000000ff00407202 */ /* 0x000fe40000000f00 */
[----:B------:R-:W-:Y:S02]  /*c9f0*/  MOV R63, 0xffffffff ;  /* 0xffffffff003f7802 */ /* 0x000fe40000000f00 */
[----:B------:R-:W-:Y:S02]  /*ca00*/  MOV R60, 0xca20 ;  /* 0x0000ca20003c7802 */ /* 0x000fe40000000f00 */
[----:B------:R-:W-:Y:S05]  /*ca10*/  CALL.REL.NOINC `($__internal_77_$__cuda_sm70_shflsync_up) ;  /* 0x0000164000007944 */ /* 0x000fea0003c00000 */
[----:B0-----:R-:W-:Y:S01]  /*ca20*/  HFMA2.MMA R66, -RZ, RZ, 0, 4.76837158203125e-07 ;  /* 0x00000008ff427435 */ /* 0x001fe200000001ff */
        /* <DEDUP_REMOVED lines=27> */
[----:B------:R-:W-:Y:S05]  /*cbe0*/  CALL.REL.NOINC `($__internal_77_$__cuda_sm70_shflsync_up) ;  /* 0x0000147000007944 */ /* 0x000fea0003c00000 */
[----:B0-----:R-:W-:Y:S01]  /*cbf0*/  HFMA2.MMA R66, -RZ, RZ, 0, 9.5367431640625e-07 ;  /* 0x00000010ff427435 */ /* 0x001fe200000001ff */
[----:B-1----:R-:W-:Y:S02]  /*cc00*/  MOV R78, R63 ;  /* 0x0000003f004e7202 */ /* 0x002fe40000000f00 */
[----:B------:R-:W-:Y:S02]  /*cc10*/  MOV R67, R79 ;  /* 0x0000004f00437202 */ /* 0x000fe40000000f00 */
[----:B------:R-:W-:-:S02]  /*cc20*/  MOV R64, RZ ;  /* 0x000000ff00407202 */ /* 0x000fc40000000f00 */
[----:B------:R-:W-:Y:S02]  /*cc30*/  MOV R63, 0xffffffff ;  /* 0xffffffff003f7802 */ /* 0x000fe40000000f00 */
[----:B------:R-:W-:Y:S02]  /*cc40*/  MOV R60, 0xcc60 ;  /* 0x0000cc60003c7802 */ /* 0x000fe40000000f00 */
[----:B------:R-:W-:Y:S05]  /*cc50*/  CALL.REL.NOINC `($__internal_77_$__cuda_sm70_shflsync_up) ;  /* 0x0000140000007944 */ /* 0x000fea0003c00000 */
[----:B0-----:R-:W-:Y:S01]  /*cc60*/  HFMA2.MMA R66, -RZ, RZ, 0, 9.5367431640625e-07 ;  /* 0x00000010ff427435 */ /* 0x001fe200000001ff */
[----:B-1----:R-:W-:Y:S02]  /*cc70*/  MOV R80, R63 ;  /* 0x0000003f00507202 */ /* 0x002fe40000000f00 */
[----:B------:R-:W-:Y:S02]  /*cc80*/  MOV R67, R82 ;  /* 0x0000005200437202 */ /* 0x000fe40000000f00 */
[----:B------:R-:W-:Y:S02]  /*cc90*/  MOV R64, RZ ;  /* 0x000000ff00407202 */ /* 0x000fe40000000f00 */
[----:B------:R-:W-:Y:S02]  /*cca0*/  MOV R63, 0xffffffff ;  /* 0xffffffff003f7802 */ /* 0x000fe40000000f00 */
[----:B------:R-:W-:-:S02]  /*ccb0*/  MOV R60, 0xccd0 ;  /* 0x0000ccd0003c7802 */ /* 0x000fc40000000f00 */
[----:B------:R-:W-:Y:S05]  /*ccc0*/  CALL.REL.NOINC `($__internal_77_$__cuda_sm70_shflsync_up) ;  /* 0x0000139000007944 */ /* 0x000fea0003c00000 */
[----:B0-----:R-:W-:Y:S01]  /*ccd0*/  HFMA2.MMA R66, -RZ, RZ, 0, 9.5367431640625e-07 ;  /* 0x00000010ff427435 */ /* 0x001fe200000001ff */
[----:B-1----:R-:W-:-:S02]  /*cce0*/  MOV R234, R63 ;  /* 0x0000003f00ea7202 */ /* 0x002fc40000000f00 */
[----:B------:R-:W-:Y:S02]  /*ccf0*/  MOV R67, R83 ;  /* 0x0000005300437202 */ /* 0x000fe40000000f00 */
[----:B------:R-:W-:Y:S02]  /*cd00*/  MOV R64, RZ ;  /* 0x000000ff00407202 */ /* 0x000fe40000000f00 */
[----:B------:R-:W-:Y:S02]  /*cd10*/  MOV R63, 0xffffffff ;  /* 0xffffffff003f7802 */ /* 0x000fe40000000f00 */
[----:B------:R-:W-:Y:S02]  /*cd20*/  MOV R60, 0xcd40 ;  /* 0x0000cd40003c7802 */ /* 0x000fe40000000f00 */
[----:B------:R-:W-:Y:S05]  /*cd30*/  CALL.REL.NOINC `($__internal_77_$__cuda_sm70_shflsync_up) ;  /* 0x0000132000007944 */ /* 0x000fea0003c00000 */
[----:B01----:R-:W-:Y:S05]  /*cd40*/  BRA `(.L_x_3169) ;  /* 0xffff850000007947 */ /* 0x003fea000383ffff */
.L_x_3070:
[----:B------:R-:W-:Y:S01]  /*cd50*/  HFMA2.MMA R66, -RZ, RZ, 0, 5.9604644775390625e-08 ;  /* 0x00000001ff427435 */ /* 0x000fe200000001ff */
[----:B------:R-:W-:Y:S02]  /*cd60*/  MOV R67, R79 ;  /* 0x0000004f00437202 */ /* 0x000fe40000000f00 */
[----:B0-----:R-:W-:Y:S02]  /*cd70*/  MOV R64, RZ ;  /* 0x000000ff00407202 */ /* 0x001fe40000000f00 */
[----:B------:R-:W-:-:S02]  /*cd80*/  MOV R63, 0xffffffff ;  /* 0xffffffff003f7802 */ /* 0x000fc40000000f00 */
[----:B------:R-:W-:Y:S02]  /*cd90*/  MOV R60, 0xcdb0 ;  /* 0x0000cdb0003c7802 */ /* 0x000fe40000000f00 */
[----:B-1----:R-:W-:Y:S05]  /*cda0*/  CALL.REL.NOINC `($__internal_77_$__cuda_sm70_shflsync_up) ;  /* 0x000012b000007944 */ /* 0x002fea0003c00000 */
        /* <DEDUP_REMOVED lines=14> */
[----:B0-----:R-:W-:Y:S01]  /*ce90*/  HFMA2.MMA R66, -RZ, RZ, 0, 5.9604644775390625e-08 ;  /* 0x00000001ff427435 */ /* 0x001fe200000001ff */
[----:B-1----:R-:W-:Y:S02]  /*cea0*/  MOV R65, R63 ;  /* 0x0000003f00417202 */ /* 0x002fe40000000f00 */
[----:B------:R-:W-:Y:S02]  /*ceb0*/  MOV R67, R76 ;  /* 0x0000004c00437202 */ /* 0x000fe40000000f00 */
[----:B------:R-:W-:-:S02]  /*cec0*/  MOV R64, RZ ;  /* 0x000000ff00407202 */ /* 0x000fc40000000f00 */
[----:B------:R-:W-:Y:S02]  /*ced0*/  MOV R63, 0xffffffff ;  /* 0xffffffff003f7802 */ /* 0x000fe40000000f00 */
[----:B------:R-:W-:Y:S02]  /*cee0*/  MOV R60, 0xcf00 ;  /* 0x0000cf00003c7802 */ /* 0x000fe40000000f00 */
[----:B------:R-:W-:Y:S05]  /*cef0*/  CALL.REL.NOINC `($__internal_77_$__cuda_sm70_shflsync_up) ;  /* 0x0000116000007944 */ /* 0x000fea0003c00000 */
[----:B-1----:R-:W-:Y:S01]  /*cf00*/  MOV R87, R63 ;  /* 0x0000003f00577202 */ /* 0x002fe20000000f00 */
[----:B------:R-:W-:Y:S01]  /*cf10*/  HFMA2.MMA R63, -RZ, RZ, 0, 0 ;  /* 0x00000000ff3f7435 */ /* 0x000fe200000001ff */
[----:B0-----:R-:W-:Y:S02]  /*cf20*/  MOV R64, R56 ;  /* 0x0000003800407202 */ /* 0x001fe40000000f00 */
[----:B------:R-:W-:Y:S02]  /*cf30*/  MOV R61, 0x1f ;  /* 0x0000001f003d7802 */ /* 0x000fe40000000f00 */
[----:B------:R-:W-:Y:S02]  /*cf40*/  MOV R60, 0xffffffff ;  /* 0xffffffff003c7802 */ /* 0x000fe40000000f00 */
[----:B------:R-:W-:-:S02]  /*cf50*/  MOV R62, 0xcf70 ;  /* 0x0000cf70003e7802 */ /* 0x000fc40000000f00 */
[----:B------:R-:W-:Y:S05]  /*cf60*/  CALL.REL.NOINC `($__internal_76_$__cuda_sm70_shflsync_idx_p) ;  /* 0x000010a000007944 */ /* 0x000fea0003c00000 */
[----:B0-----:R-:W-:Y:S01]  /*cf70*/  HFMA2.MMA R63, -RZ, RZ, 0, 0 ;  /* 0x00000000ff3f7435 */ /* 0x001fe200000001ff */
[----:B-1----:R-:W-:-:S02]  /*cf80*/  MOV R82, R61 ;  /* 0x0000003d00527202 */ /* 0x002fc40000000f00 */
[----:B------:R-:W-:Y:S02]  /*cf90*/  MOV R64, R57 ;  /* 0x0000003900407202 */ /* 0x000fe40000000f00 */
[----:B------:R-:W-:Y:S02]  /*cfa0*/  MOV R61, 0x1f ;  /* 0x0000001f003d7802 */ /* 0x000fe40000000f00 */
[----:B------:R-:W-:Y:S02]  /*cfb0*/  MOV R60, 0xffffffff ;  /* 0xffffffff003c7802 */ /* 0x000fe40000000f00 */
[----:B------:R-:W-:Y:S02]  /*cfc0*/  MOV R62, 0xcfe0 ;  /* 0x0000cfe0003e7802 */ /* 0x000fe40000000f00 */
[----:B------:R-:W-:Y:S05]  /*cfd0*/  CALL.REL.NOINC `($__internal_76_$__cuda_sm70_shflsync_idx_p) ;  /* 0x0000103000007944 */ /* 0x000fea0003c00000 */
[----:B0-----:R-:W-:Y:S01]  /*cfe0*/  HFMA2.MMA R63, -RZ, RZ, 0, 0 ;  /* 0x00000000ff3f7435 */ /* 0x001fe200000001ff */
[----:B-1----:R-:W-:Y:S02]  /*cff0*/  MOV R83, R61 ;  /* 0x0000003d00537202 */ /* 0x002fe40000000f00 */
[----:B------:R-:W-:Y:S02]  /*d000*/  MOV R64, R58 ;  /* 0x0000003a00407202 */ /* 0x000fe40000000f00 */
[----:B------:R-:W-:-:S02]  /*d010*/  MOV R61, 0x1f ;  /* 0x0000001f003d7802 */ /* 0x000fc40000000f00 */
[----:B------:R-:W-:Y:S02]  /*d020*/  MOV R60, 0xffffffff ;  /* 0xffffffff003c7802 */ /* 0x000fe40000000f00 */
[----:B------:R-:W-:Y:S02]  /*d030*/  MOV R62, 0xd050 ;  /* 0x0000d050003e7802 */ /* 0x000fe40000000f00 */
[----:B------:R-:W-:Y:S05]  /*d040*/  CALL.REL.NOINC `($__internal_76_$__cuda_sm70_shflsync_idx_p) ;  /* 0x00000fc000007944 */ /* 0x000fea0003c00000 */
[----:B0-----:R-:W-:Y:S01]  /*d050*/  HFMA2.MMA R63, -RZ, RZ, 0, 0 ;  /* 0x00000000ff3f7435 */ /* 0x001fe200000001ff */
[----:B-1----:R-:W-:Y:S02]  /*d060*/  MOV R234, R61 ;  /* 0x0000003d00ea7202 */ /* 0x002fe40000000f00 */
[----:B------:R-:W-:Y:S02]  /*d070*/  MOV R64, R59 ;  /* 0x0000003b00407202 */ /* 0x000fe40000000f00 */
[----:B------:R-:W-:Y:S02]  /*d080*/  MOV R61, 0x1f ;  /* 0x0000001f003d7802 */ /* 0x000fe40000000f00 */
[----:B------:R-:W-:Y:S02]  /*d090*/  MOV R60, 0xffffffff ;  /* 0xffffffff003c7802 */ /* 0x000fe40000000f00 */
[----:B------:R-:W-:-:S02]  /*d0a0*/  MOV R62, 0xd0c0 ;  /* 0x0000d0c0003e7802 */ /* 0x000fc40000000f00 */
[----:B------:R-:W-:Y:S05]  /*d0b0*/  CALL.REL.NOINC `($__internal_76_$__cuda_sm70_shflsync_idx_p) ;  /* 0x00000f5000007944 */ /* 0x000fea0003c00000 */
[----:B-1----:R-:W-:Y:S01]  /*d0c0*/  MOV R67, R61 ;  /* 0x0000003d00437202 */ /* 0x002fe20000000f00 */
[----:B0-----:R-:W-:Y:S05]  /*d0d0*/  BRA `(.L_x_3170) ;  /* 0xffff849000007947 */ /* 0x001fea000383ffff */
.L_x_3073:
[----:B------:R-:W-:Y:S01]  /*d0e0*/  HFMA2.MMA R67, -RZ, RZ, 0, 5.9604644775390625e-08 ;  /* 0x00000001ff437435 */ /* 0x000fe200000001ff */
[----:B------:R-:W-:-:S02]  /*d0f0*/  MOV R66, R61 ;  /* 0x0000003d00427202 */ /* 0x000fc40000000f00 */
[----:B------:R-:W-:Y:S02]  /*d100*/  MOV R82, 0x1f ;  /* 0x0000001f00527802 */ /* 0x000fe40000000f00 */
[----:B------:R-:W-:Y:S02]  /*d110*/  MOV R85, 0xffffffff ;  /* 0xffffffff00557802 */ /* 0x000fe40000000f00 */
[----:B------:R-:W-:Y:S02]  /*d120*/  MOV R60, 0xd140 ;  /* 0x0000d140003c7802 */ /* 0x000fe40000000f00 */
[----:B------:R-:W-:Y:S05]  /*d130*/  CALL.REL.NOINC `($__internal_75_$__cuda_sm70_shflsync_down) ;  /* 0x00000e9000007944 */ /* 0x000fea0003c00000 */
[----:B-1----:R-:W-:Y:S01]  /*d140*/  MOV R62, R82 ;  /* 0x00000052003e7202 */ /* 0x002fe20000000f00 */
[----:B0-----:R-:W-:Y:S05]  /*d150*/  BRA `(.L_x_3171) ;  /* 0xffff9a2000007947 */ /* 0x001fea000383ffff */
.L_x_3074:
[----:B------:R-:W-:Y:S01]  /*d160*/  HFMA2.MMA R67, -RZ, RZ, 0, 5.9604644775390625e-08 ;  /* 0x00000001ff437435 */ /* 0x000fe200000001ff */
[----:B------:R-:W-:Y:S02]  /*d170*/  MOV R66, R79 ;  /* 0x0000004f00427202 */ /* 0x000fe40000000f00 */
[----:B------:R-:W-:Y:S02]  /*d180*/  MOV R82, 0x1f ;  /* 0x0000001f00527802 */ /* 0x000fe40000000f00 */
[----:B------:R-:W-:-:S02]  /*d190*/  MOV R85, 0xffffffff ;  /* 0xffffffff00557802 */ /* 0x000fc40000000f00 */
[----:B------:R-:W-:Y:S02]  /*d1a0*/  MOV R60, 0xd1c0 ;  /* 0x0000d1c0003c7802 */ /* 0x000fe40000000f00 */
[----:B01----:R-:W-:Y:S05]  /*d1b0*/  CALL.REL.NOINC `($__internal_75_$__cuda_sm70_shflsync_down) ;  /* 0x00000e1000007944 */ /* 0x003fea0003c00000 */
[----:B0-----:R-:W-:Y:S01]  /*d1c0*/  HFMA2.MMA R67, -RZ, RZ, 0, 5.9604644775390625e-08 ;  /* 0x00000001ff437435 */ /* 0x001fe200000001ff */
[----:B-1----:R-:W-:Y:S02]  /*d1d0*/  MOV R63, R82 ;  /* 0x00000052003f7202 */ /* 0x002fe40000000f00 */
[----:B------:R-:W-:Y:S02]  /*d1e0*/  MOV R66, R78 ;  /* 0x0000004e00427202 */ /* 0x000fe40000000f00 */
[----:B------:R-:W-:Y:S02]  /*d1f0*/  MOV R82, 0x1f ;  /* 0x0000001f00527802 */ /* 0x000fe40000000f00 */
[----:B------:R-:W-:Y:S02]  /*d200*/  MOV R85, 0xffffffff ;  /* 0xffffffff00557802 */ /* 0x000fe40000000f00 */
[----:B------:R-:W-:Y:S02]  /*d210*/  MOV R60, 0xd230 ;  /* 0x0000d230003c7802 */ /* 0x000fe40000000f00 */
[----:B------:R-:W-:Y:S05]  /*d220*/  CALL.REL.NOINC `($__internal_75_$__cuda_sm70_shflsync_down) ;  /* 0x00000da000007944 */ /* 0x000fea0003c00000 */
[----:B0-----:R-:W-:Y:S01]  /*d230*/  HFMA2.MMA R67, -RZ, RZ, 0, 5.9604644775390625e-08 ;  /* 0x00000001ff437435 */ /* 0x001fe200000001ff */
[----:B-1----:R-:W-:-:S02]  /*d240*/  MOV R64, R82 ;  /* 0x0000005200407202 */ /* 0x002fc40000000f00 */
[----:B------:R-:W-:Y:S02]  /*d250*/  MOV R66, R65 ;  /* 0x0000004100427202 */ /* 0x000fe40000000f00 */
[----:B------:R-:W-:Y:S02]  /*d260*/  MOV R82, 0x1f ;  /* 0x0000001f00527802 */ /* 0x000fe40000000f00 */
[----:B------:R-:W-:Y:S02]  /*d270*/  MOV R85, 0xffffffff ;  /* 0xffffffff00557802 */ /* 0x000fe40000000f00 */
[----:B------:R-:W-:Y:S02]  /*d280*/  MOV R60, 0xd2a0 ;  /* 0x0000d2a0003c7802 */ /* 0x000fe40000000f00 */
[----:B------:R-:W-:Y:S05]  /*d290*/  CALL.REL.NOINC `($__internal_75_$__cuda_sm70_shflsync_down) ;  /* 0x00000d3000007944 */ /* 0x000fea0003c00000 */
[----:B-1----:R-:W-:Y:S01]  /*d2a0*/  MOV R60, R82 ;  /* 0x00000052003c7202 */ /* 0x002fe20000000f00 */
[----:B0-----:R-:W-:Y:S05]  /*d2b0*/  BRA `(.L_x_3172) ;  /* 0xffff990000007947 */ /* 0x001fea000383ffff */
.L_x_3077:
[----:B------:R-:W-:Y:S01]  /*d2c0*/  HFMA2.MMA R67, -RZ, RZ, 0, 1.1920928955078125e-07 ;  /* 0x00000002ff437435 */ /* 0x000fe200000001ff */
[----:B------:R-:W-:Y:S02]  /*d2d0*/  MOV R66, R80 ;  /* 0x0000005000427202 */ /* 0x000fe40000000f00 */
[----:B------:R-:W-:-:S02]  /*d2e0*/  MOV R82, 0x1f ;  /* 0x0000001f00527802 */ /* 0x000fc40000000f00 */
[----:B------:R-:W-:Y:S02]  /*d2f0*/  MOV R85, 0xffffffff ;  /* 0xffffffff00557802 */ /* 0x000fe40000000f00 */
[----:B------:R-:W-:Y:S02]  /*d300*/  MOV R60, 0xd320 ;  /* 0x0000d320003c7802 */ /* 0x000fe40000000f00 */
[----:B-1234-:R-:W-:Y:S05]  /*d310*/  CALL.REL.NOINC `($__internal_75_$__cuda_sm70_shflsync_down) ;  /* 0x00000cb000007944 */ /* 0x01efea0003c00000 */
[----:B0-----:R-:W-:Y:S01]  /*d320*/  HFMA2.MMA R67, -RZ, RZ, 0, 1.1920928955078125e-07 ;  /* 0x00000002ff437435 */ /* 0x001fe200000001ff */
[----:B-1----:R-:W-:Y:S02]  /*d330*/  MOV R62, R82 ;  /* 0x00000052003e7202 */ /* 0x002fe40000000f00 */
[----:B------:R-:W-:Y:S02]  /*d340*/  MOV R66, R79 ;  /* 0x0000004f00427202 */ /* 0x000fe40000000f00 */
[----:B------:R-:W-:Y:S02]  /*d350*/  MOV R82, 0x1f ;  /* 0x0000001f00527802 */ /* 0x000fe40000000f00 */
[----:B------:R-:W-:Y:S02]  /*d360*/  MOV R85, 0xffffffff ;  /* 0xffffffff00557802 */ /* 0x000fe40000000f00 */
[----:B------:R-:W-:-:S02]  /*d370*/  MOV R60, 0xd390 ;  /* 0x0000d390003c7802 */ /* 0x000fc40000000f00 */
[----:B------:R-:W-:Y:S05]  /*d380*/  CALL.REL.NOINC `($__internal_75_$__cuda_sm70_shflsync_down) ;  /* 0x00000c4000007944 */ /* 0x000fea0003c00000 */
[----:B0-----:R-:W-:Y:S01]  /*d390*/  HFMA2.MMA R67, -RZ, RZ, 0, 1.1920928955078125e-07 ;  /* 0x00000002ff437435 */ /* 0x001fe200000001ff */
[----:B-1----:R-:W-:-:S02]  /*d3a0*/  MOV R63, R82 ;  /* 0x00000052003f7202 */ /* 0x002fc40000000f00 */
[----:B------:R-:W-:Y:S02]  /*d3b0*/  MOV R66, R78 ;  /* 0x0000004e00427202 */ /* 0x000fe40000000f00 */
[----:B------:R-:W-:Y:S02]  /*d3c0*/  MOV R82, 0x1f ;  /* 0x0000001f00527802 */ /* 0x000fe40000000f00 */
[----:B------:R-:W-:Y:S02]  /*d3d0*/  MOV R85, 0xffffffff ;  /* 0xffffffff00557802 */ /* 0x000fe40000000f00 */
[----:B------:R-:W-:Y:S02]  /*d3e0*/  MOV R60, 0xd400 ;  /* 0x0000d400003c7802 */ /* 0x000fe40000000f00 */
[----:B------:R-:W-:Y:S05]  /*d3f0*/  CALL.REL.NOINC `($__internal_75_$__cuda_sm70_shflsync_down) ;  /* 0x00000bd000007944 */ /* 0x000fea0003c00000 */
[----:B0-----:R-:W-:Y:S01]  /*d400*/  HFMA2.MMA R67, -RZ, RZ, 0, 1.1920928955078125e-07 ;  /* 0x00000002ff437435 */ /* 0x001fe200000001ff */
[----:B-1----:R-:W-:Y:S02]  /*d410*/  MOV R64, R82 ;  /* 0x0000005200407202 */ /* 0x002fe40000000f00 */
[----:B------:R-:W-:Y:S02]  /*d420*/  MOV R66, R65 ;  /* 0x0000004100427202 */ /* 0x000fe40000000f00 */
[----:B------:R-:W-:-:S02]  /*d430*/  MOV R82, 0x1f ;  /* 0x0000001f00527802 */ /* 0x000fc40000000f00 */
[----:B------:R-:W-:Y:S02]  /*d440*/  MOV R85, 0xffffffff ;  /* 0xffffffff00557802 */ /* 0x000fe40000000f00 */
[----:B------:R-:W-:Y:S02]  /*d450*/  MOV R60, 0xd470 ;  /* 0x0000d470003c7802 */ /* 0x000fe40000000f00 */
[----:B------:R-:W-:Y:S05]  /*d460*/  CALL.REL.NOINC `($__internal_75_$__cuda_sm70_shflsync_down) ;  /* 0x00000b6000007944 */ /* 0x000fea0003c00000 */
[----:B-1----:R-:W-:Y:S01]  /*d470*/  MOV R60, R82 ;  /* 0x00000052003c7202 */ /* 0x002fe20000000f00 */
[----:B0-----:R-:W-:Y:S05]  /*d480*/  BRA `(.L_x_3173) ;  /* 0xffff988000007947 */ /* 0x001fea000383ffff */
.L_x_3080:
[----:B------:R-:W-:Y:S01]  /*d490*/  HFMA2.MMA R67, -RZ, RZ, 0, 2.384185791015625e-07 ;  /* 0x00000004ff437435 */ /* 0x000fe200000001ff */
[----:B------:R-:W-:Y:S02]  /*d4a0*/  MOV R66, R80 ;  /* 0x0000005000427202 */ /* 0x000fe40000000f00 */
[----:B------:R-:W-:Y:S02]  /*d4b0*/  MOV R82, 0x1f ;  /* 0x0000001f00527802 */ /* 0x000fe40000000f00 */
[----:B------:R-:W-:Y:S02]  /*d4c0*/  MOV R85, 0xffffffff ;  /* 0xffffffff00557802 */ /* 0x000fe40000000f00 */
[----:B--2---:R-:W-:-:S02]  /*d4d0*/  MOV R60, 0xd4f0 ;  /* 0x0000d4f0003c7802 */ /* 0x004fc40000000f00 */
[----:B01-34-:R-:W-:Y:S05]  /*d4e0*/  CALL.REL.NOINC `($__internal_75_$__cuda_sm70_shflsync_down) ;  /* 0x00000ae000007944 */ /* 0x01bfea0003c00000 */
[----:B-1----:R-:W-:Y:S01]  /*d4f0*/  MOV R62, R82 ;  /* 0x00000052003e7202 */ /* 0x002fe20000000f00 */
[----:B0-----:R-:W-:Y:S05]  /*d500*/  BRA `(.L_x_3174) ;  /* 0xffff992000007947 */ /* 0x001fea000383ffff */
.L_x_3081:
[----:B------:R-:W-:Y:S01]  /*d510*/  HFMA2.MMA R67, -RZ, RZ, 0, 2.384185791015625e-07 ;  /* 0x00000004ff437435 */ /* 0x000fe200000001ff */
[----:B------:R-:W-:-:S02]  /*d520*/  MOV R66, R79 ;  /* 0x0000004f00427202 */ /* 0x000fc40000000f00 */
[----:B------:R-:W-:Y:S02]  /*d530*/  MOV R82, 0x1f ;  /* 0x0000001f00527802 */ /* 0x000fe40000000f00 */
[----:B------:R-:W-:Y:S02]  /*d540*/  MOV R85, 0xffffffff ;  /* 0xffffffff00557802 */ /* 0x000fe40000000f00 */
[----:B--2---:R-:W-:Y:S02]  /*d550*/  MOV R60, 0xd570 ;  /* 0x0000d570003c7802 */ /* 0x004fe40000000f00 */
[----:B01-34-:R-:W-:Y:S05]  /*d560*/  CALL.REL.NOINC `($__internal_75_$__cuda_sm70_shflsync_down) ;  /* 0x00000a6000007944 */ /* 0x01bfea0003c00000 */
[----:B0-----:R-:W-:Y:S01]  /*d570*/  HFMA2.MMA R67, -RZ, RZ, 0, 2.384185791015625e-07 ;  /* 0x00000004ff437435 */ /* 0x001fe200000001ff */
[----:B-1----:R-:W-:Y:S02]  /*d580*/  MOV R63, R82 ;  /* 0x00000052003f7202 */ /* 0x002fe40000000f00 */
[----:B------:R-:W-:Y:S02]  /*d590*/  MOV R66, R78 ;  /* 0x0000004e00427202 */ /* 0x000fe40000000f00 */
[----:B------:R-:W-:Y:S02]  /*d5a0*/  MOV R82, 0x1f ;  /* 0x0000001f00527802 */ /* 0x000fe40000000f00 */
[----:B------:R-:W-:-:S02]  /*d5b0*/  MOV R85, 0xffffffff ;  /* 0xffffffff00557802 */ /* 0x000fc40000000f00 */
[----:B------:R-:W-:Y:S02]  /*d5c0*/  MOV R60, 0xd5e0 ;  /* 0x0000d5e0003c7802 */ /* 0x000fe40000000f00 */
[----:B------:R-:W-:Y:S05]  /*d5d0*/  CALL.REL.NOINC `($__internal_75_$__cuda_sm70_shflsync_down) ;  /* 0x000009f000007944 */ /* 0x000fea0003c00000 */
[----:B0-----:R-:W-:Y:S01]  /*d5e0*/  HFMA2.MMA R67, -RZ, RZ, 0, 2.384185791015625e-07 ;  /* 0x00000004ff437435 */ /* 0x001fe200000001ff */
[----:B-1----:R-:W-:Y:S02]  /*d5f0*/  MOV R64, R82 ;  /* 0x0000005200407202 */ /* 0x002fe40000000f00 */
[----:B------:R-:W-:Y:S02]  /*d600*/  MOV R66, R65 ;  /* 0x0000004100427202 */ /* 0x000fe40000000f00 */
[----:B------:R-:W-:Y:S02]  /*d610*/  MOV R82, 0x1f ;  /* 0x0000001f00527802 */ /* 0x000fe40000000f00 */
[----:B------:R-:W-:Y:S02]  /*d620*/  MOV R85, 0xffffffff ;  /* 0xffffffff00557802 */ /* 0x000fe40000000f00 */
[----:B------:R-:W-:Y:S02]  /*d630*/  MOV R60, 0xd650 ;  /* 0x0000d650003c7802 */ /* 0x000fe40000000f00 */
[----:B------:R-:W-:Y:S05]  /*d640*/  CALL.REL.NOINC `($__internal_75_$__cuda_sm70_shflsync_down) ;  /* 0x0000098000007944 */ /* 0x000fea0003c00000 */
[----:B-1----:R-:W-:Y:S01]  /*d650*/  MOV R60, R82 ;  /* 0x00000052003c7202 */ /* 0x002fe20000000f00 */
[----:B0-----:R-:W-:Y:S05]  /*d660*/  BRA `(.L_x_3175) ;  /* 0xffff980000007947 */ /* 0x001fea000383ffff */
.L_x_3084:
[----:B------:R-:W-:Y:S01]  /*d670*/  HFMA2.MMA R67, -RZ, RZ, 0, 4.76837158203125e-07 ;  /* 0x00000008ff437435 */ /* 0x000fe200000001ff */
[----:B------:R-:W-:-:S02]  /*d680*/  MOV R66, R80 ;  /* 0x0000005000427202 */ /* 0x000fc40000000f00 */
[----:B------:R-:W-:Y:S02]  /*d690*/  MOV R82, 0x1f ;  /* 0x0000001f00527802 */ /* 0x000fe40000000f00 */
[----:B------:R-:W-:Y:S02]  /*d6a0*/  MOV R85, 0xffffffff ;  /* 0xffffffff00557802 */ /* 0x000fe40000000f00 */
[----:B--2---:R-:W-:Y:S02]  /*d6b0*/  MOV R60, 0xd6d0 ;  /* 0x0000d6d0003c7802 */ /* 0x004fe40000000f00 */
[----:B01-34-:R-:W-:Y:S05]  /*d6c0*/  CALL.REL.NOINC `($__internal_75_$__cuda_sm70_shflsync_down) ;  /* 0x0000090000007944 */ /* 0x01bfea0003c00000 */
[----:B0-----:R-:W-:Y:S01]  /*d6d0*/  HFMA2.MMA R67, -RZ, RZ, 0, 4.76837158203125e-07 ;  /* 0x00000008ff437435 */ /* 0x001fe200000001ff */
[----:B-1----:R-:W-:Y:S02]  /*d6e0*/  MOV R62, R82 ;  /* 0x00000052003e7202 */ /* 0x002fe40000000f00 */
[----:B------:R-:W-:Y:S02]  /*d6f0*/  MOV R66, R79 ;  /* 0x0000004f00427202 */ /* 0x000fe40000000f00 */
[----:B------:R-:W-:Y:S02]  /*d700*/  MOV R82, 0x1f ;  /* 0x0000001f00527802 */ /* 0x000fe40000000f00 */
[----:B------:R-:W-:-:S02]  /*d710*/  MOV R85, 0xffffffff ;  /* 0xffffffff00557802 */ /* 0x000fc40000000f00 */
[----:B------:R-:W-:Y:S02]  /*d720*/  MOV R60, 0xd740 ;  /* 0x0000d740003c7802 */ /* 0x000fe40000000f00 */
[----:B------:R-:W-:Y:S05]  /*d730*/  CALL.REL.NOINC `($__internal_75_$__cuda_sm70_shflsync_down) ;  /* 0x0000089000007944 */ /* 0x000fea0003c00000 */
[----:B0-----:R-:W-:Y:S01]  /*d740*/  HFMA2.MMA R67, -RZ, RZ, 0, 4.76837158203125e-07 ;  /* 0x00000008ff437435 */ /* 0x001fe200000001ff */
[----:B-1----:R-:W-:Y:S02]  /*d750*/  MOV R63, R82 ;  /* 0x00000052003f7202 */ /* 0x002fe40000000f00 */
[----:B------:R-:W-:Y:S02]  /*d760*/  MOV R66, R78 ;  /* 0x0000004e00427202 */ /* 0x000fe40000000f00 */
[----:B------:R-:W-:Y:S02]  /*d770*/  MOV R82, 0x1f ;  /* 0x0000001f00527802 */ /* 0x000fe40000000f00 */
[----:B------:R-:W-:Y:S02]  /*d780*/  MOV R85, 0xffffffff ;  /* 0xffffffff00557802 */ /* 0x000fe40000000f00 */
[----:B------:R-:W-:Y:S02]  /*d790*/  MOV R60, 0xd7b0 ;  /* 0x0000d7b0003c7802 */ /* 0x000fe40000000f00 */
[----:B------:R-:W-:Y:S05]  /*d7a0*/  CALL.REL.NOINC `($__internal_75_$__cuda_sm70_shflsync_down) ;  /* 0x0000082000007944 */ /* 0x000fea0003c00000 */
[----:B0-----:R-:W-:Y:S01]  /*d7b0*/  HFMA2.MMA R67, -RZ, RZ, 0, 4.76837158203125e-07 ;  /* 0x00000008ff437435 */ /* 0x001fe200000001ff */
        /* <DEDUP_REMOVED lines=8> */
.L_x_3087:
[----:B------:R-:W-:Y:S01]  /*d840*/  HFMA2.MMA R67, -RZ, RZ, 0, 9.5367431640625e-07 ;  /* 0x00000010ff437435 */ /* 0x000fe200000001ff */
[----:B------:R-:W-:Y:S02]  /*d850*/  MOV R66, R80 ;  /* 0x0000005000427202 */ /* 0x000fe40000000f00 */
[----:B------:R-:W-:-:S02]  /*d860*/  MOV R82, 0x1f ;  /* 0x0000001f00527802 */ /* 0x000fc40000000f00 */
[----:B------:R-:W-:Y:S02]  /*d870*/  MOV R85, 0xffffffff ;  /* 0xffffffff00557802 */ /* 0x000fe40000000f00 */
[----:B--2---:R-:W-:Y:S02]  /*d880*/  MOV R60, 0xd8a0 ;  /* 0x0000d8a0003c7802 */ /* 0x004fe40000000f00 */
[----:B01-34-:R-:W-:Y:S05]  /*d890*/  CALL.REL.NOINC `($__internal_75_$__cuda_sm70_shflsync_down) ;  /* 0x0000073000007944 */ /* 0x01bfea0003c00000 */
[----:B-1----:R-:W-:Y:S01]  /*d8a0*/  MOV R62, R82 ;  /* 0x00000052003e7202 */ /* 0x002fe20000000f00 */
[----:B0-----:R-:W-:Y:S05]  /*d8b0*/  BRA `(.L_x_3177) ;  /* 0xffff982000007947 */ /* 0x001fea000383ffff */
.L_x_3088:
[----:B------:R-:W-:Y:S01]  /*d8c0*/  HFMA2.MMA R67, -RZ, RZ, 0, 9.5367431640625e-07 ;  /* 0x00000010ff437435 */ /* 0x000fe200000001ff */
[----:B------:R-:W-:Y:S02]  /*d8d0*/  MOV R66, R79 ;  /* 0x0000004f00427202 */ /* 0x000fe40000000f00 */
[----:B------:R-:W-:Y:S02]  /*d8e0*/  MOV R82, 0x1f ;  /* 0x0000001f00527802 */ /* 0x000fe40000000f00 */
[----:B------:R-:W-:Y:S02]  /*d8f0*/  MOV R85, 0xffffffff ;  /* 0xffffffff00557802 */ /* 0x000fe40000000f00 */
[----:B--2---:R-:W-:-:S02]  /*d900*/  MOV R60, 0xd920 ;  /* 0x0000d920003c7802 */ /* 0x004fc40000000f00 */
[----:B01-34-:R-:W-:Y:S05]  /*d910*/  CALL.REL.NOINC `($__internal_75_$__cuda_sm70_shflsync_down) ;  /* 0x000006b000007944 */ /* 0x01bfea0003c00000 */
[----:B0-----:R-:W-:Y:S01]  /*d920*/  HFMA2.MMA R67, -RZ, RZ, 0, 9.5367431640625e-07 ;  /* 0x00000010ff437435 */ /* 0x001fe200000001ff */
[----:B-1----:R-:W-:-:S02]  /*d930*/  MOV R63, R82 ;  /* 0x00000052003f7202 */ /* 0x002fc40000000f00 */
[----:B------:R-:W-:Y:S02]  /*d940*/  MOV R66, R78 ;  /* 0x0000004e00427202 */ /* 0x000fe40000000f00 */
[----:B------:R-:W-:Y:S02]  /*d950*/  MOV R82, 0x1f ;  /* 0x0000001f00527802 */ /* 0x000fe40000000f00 */
[----:B------:R-:W-:Y:S02]  /*d960*/  MOV R85, 0xffffffff ;  /* 0xffffffff00557802 */ /* 0x000fe40000000f00 */
[----:B------:R-:W-:Y:S02]  /*d970*/  MOV R60, 0xd990 ;  /* 0x0000d990003c7802 */ /* 0x000fe40000000f00 */
[----:B------:R-:W-:Y:S05]  /*d980*/  CALL.REL.NOINC `($__internal_75_$__cuda_sm70_shflsync_down) ;  /* 0x0000064000007944 */ /* 0x000fea0003c00000 */
[----:B0-----:R-:W-:Y:S01]  /*d990*/  HFMA2.MMA R67, -RZ, RZ, 0, 9.5367431640625e-07 ;  /* 0x00000010ff437435 */ /* 0x001fe200000001ff */
        /* <DEDUP_REMOVED lines=8> */
.L_x_3091:
[----:B---3--:R-:W-:Y:S01]  /*da20*/  HFMA2.MMA R63, -RZ, RZ, 0, 0 ;  /* 0x00000000ff3f7435 */ /* 0x008fe200000001ff */
[----:B----4-:R-:W-:Y:S02]  /*da30*/  MOV R64, R80 ;  /* 0x0000005000407202 */ /* 0x010fe40000000f00 */
[----:B------:R-:W-:Y:S02]  /*da40*/  MOV R61, 0x1f ;  /* 0x0000001f003d7802 */ /* 0x000fe40000000f00 */
[----:B--2---:R-:W-:Y:S02]  /*da50*/  MOV R60, 0xffffffff ;  /* 0xffffffff003c7802 */ /* 0x004fe40000000f00 */
[----:B0-----:R-:W-:-:S02]  /*da60*/  MOV R62, 0xda80 ;  /* 0x0000da80003e7802 */ /* 0x001fc40000000f00 */
[----:B-1----:R-:W-:Y:S05]  /*da70*/  CALL.REL.NOINC `($__internal_76_$__cuda_sm70_shflsync_idx_p) ;  /* 0x0000059000007944 */ /* 0x002fea0003c00000 */
        /* <DEDUP_REMOVED lines=21> */
[----:B------:R-:W-:Y:S01]  /*dbd0*/  HFMA2.MMA R67, -RZ, RZ, 0, 5.9604644775390625e-08 ;  /* 0x00000001ff437435 */ /* 0x000fe200000001ff */
[----:B-1----:R-:W-:-:S02]  /*dbe0*/  MOV R239, R61 ;  /* 0x0000003d00ef7202 */ /* 0x002fc40000000f00 */
[----:B------:R-:W-:Y:S02]  /*dbf0*/  MOV R66, R80 ;  /* 0x0000005000427202 */ /* 0x000fe40000000f00 */
[----:B------:R-:W-:Y:S02]  /*dc00*/  MOV R82, 0x1f ;  /* 0x0000001f00527802 */ /* 0x000fe40000000f00 */
[----:B------:R-:W-:Y:S02]  /*dc10*/  MOV R85, 0xffffffff ;  /* 0xffffffff00557802 */ /* 0x000fe40000000f00 */
[----:B0-----:R-:W-:Y:S02]  /*dc20*/  MOV R60, 0xdc40 ;  /* 0x0000dc40003c7802 */ /* 0x001fe40000000f00 */
[----:B------:R-:W-:Y:S05]  /*dc30*/  CALL.REL.NOINC `($__internal_75_$__cuda_sm70_shflsync_down) ;  /* 0x0000039000007944 */ /* 0x000fea0003c00000 */
[----:B0-----:R-:W-:Y:S01]  /*dc40*/  HFMA2.MMA R67, -RZ, RZ, 0, 5.9604644775390625e-08 ;  /* 0x00000001ff437435 */ /* 0x001fe200000001ff */
[----:B-1----:R-:W-:Y:S02]  /*dc50*/  MOV R77, R82 ;  /* 0x00000052004d7202 */ /* 0x002fe40000000f00 */
[----:B------:R-:W-:Y:S02]  /*dc60*/  MOV R66, R79 ;  /* 0x0000004f00427202 */ /* 0x000fe40000000f00 */
[----:B------:R-:W-:-:S02]  /*dc70*/  MOV R82, 0x1f ;  /* 0x0000001f00527802 */ /* 0x000fc40000000f00 */
[----:B------:R-:W-:Y:S02]  /*dc80*/  MOV R85, 0xffffffff ;  /* 0xffffffff00557802 */ /* 0x000fe40000000f00 */
[----:B------:R-:W-:Y:S02]  /*dc90*/  MOV R60, 0xdcb0 ;  /* 0x0000dcb0003c7802 */ /* 0x000fe40000000f00 */
[----:B------:R-:W-:Y:S05]  /*dca0*/  CALL.REL.NOINC `($__internal_75_$__cuda_sm70_shflsync_down) ;  /* 0x0000032000007944 */ /* 0x000fea0003c00000 */
[----:B0-----:R-:W-:Y:S01]  /*dcb0*/  HFMA2.MMA R67, -RZ, RZ, 0, 5.9604644775390625e-08 ;  /* 0x00000001ff437435 */ /* 0x001fe200000001ff */
[----:B-1----:R-:W-:Y:S02]  /*dcc0*/  MOV R81, R82 ;  /* 0x0000005200517202 */ /* 0x002fe40000000f00 */
[----:B------:R-:W-:Y:S02]  /*dcd0*/  MOV R66, R78 ;  /* 0x0000004e00427202 */ /* 0x000fe40000000f00 */
[----:B------:R-:W-:Y:S02]  /*dce0*/  MOV R82, 0x1f ;  /* 0x0000001f00527802 */ /* 0x000fe40000000f00 */
[----:B------:R-:W-:Y:S02]  /*dcf0*/  MOV R85, 0xffffffff ;  /* 0xffffffff00557802 */ /* 0x000fe40000000f00 */
[----:B------:R-:W-:-:S02]  /*dd00*/  MOV R60, 0xdd20 ;  /* 0x0000dd20003c7802 */ /* 0x000fc40000000f00 */
        /* <DEDUP_REMOVED lines=8> */
[-C--:B------:R-:W-:Y:S01]  /*dd90*/  FMUL.FTZ R237, R59, R83.reuse ;  /* 0x000000533bed7220 */ /* 0x080fe20000410000 */
[----:B------:R-:W-:Y:S01]  /*dda0*/  HFMA2.MMA R63, -RZ, RZ, 0, 0 ;  /* 0x00000000ff3f7435 */ /* 0x000fe200000001ff */
        /* <DEDUP_REMOVED lines=10> */
[----:B01----:R-:W-:Y:S05]  /*de50*/  CALL.REL.NOINC `($__internal_76_$__cuda_sm70_shflsync_idx_p) ;  /* 0x000001b000007944 */ /* 0x003fea0003c00000 */
[----:B0-----:R-:W-:Y:S01]  /*de60*/  HFMA2.MMA R63, -RZ, RZ, 0, 0 ;  /* 0x00000000ff3f7435 */ /* 0x001fe200000001ff */
[----:B-1----:R-:W-:Y:S02]  /*de70*/  MOV R84, R61 ;  /* 0x0000003d00547202 */ /* 0x002fe40000000f00 */
[----:B------:R-:W-:Y:S02]  /*de80*/  MOV R64, R57 ;  /* 0x0000003900407202 */ /* 0x000fe40000000f00 */
[----:B------:R-:W-:Y:S02]  /*de90*/  MOV R61, 0x1f ;  /* 0x0000001f003d7802 */ /* 0x000fe40000000f00 */
[----:B------:R-:W-:Y:S02]  /*dea0*/  MOV R60, 0xffffffff ;  /* 0xffffffff003c7802 */ /* 0x000fe40000000f00 */
[----:B------:R-:W-:Y:S02]  /*deb0*/  MOV R62, 0xded0 ;  /* 0x0000ded0003e7802 */ /* 0x000fe40000000f00 */
        /* <DEDUP_REMOVED lines=15> */
[----:B-1----:R-:W-:Y:S01]  /*dfb0*/  MOV R87, R61 ;  /* 0x0000003d00577202 */ /* 0x002fe20000000f00 */
[----:B0-----:R-:W-:Y:S05]  /*dfc0*/  BRA `(.L_x_3179) ;  /* 0xffff937000007947 */ /* 0x001fea000383ffff */
        .weak           $__internal_75_$__cuda_sm70_shflsync_down
        .type           $__internal_75_$__cuda_sm70_shflsync_down,@function
        .size           $__internal_75_$__cuda_sm70_shflsync_down,($__internal_76_$__cuda_sm70_shflsync_idx_p - $__internal_75_$__cuda_sm70_shflsync_down)
$__internal_75_$__cuda_sm70_shflsync_down:
[----:B------:R-:W-:Y:S01]  /*dfd0*/  HFMA2.MMA R61, -RZ, RZ, 0, 0 ;  /* 0x00000000ff3d7435 */ /* 0x000fe200000001ff */
[----:B------:R-:W-:Y:S04]  /*dfe0*/  WARPSYNC R85 ;  /* 0x0000005500007348 */ /* 0x000fe80003800000 */
[----:B------:R0:W1:Y:S01]  /*dff0*/  SHFL.DOWN PT, R82, R66, R67, R82 ;  /* 0x0800004342527389 */ /* 0x00006200000e0052 */
[----:B------:R-:W-:Y:S05]  /*e000*/  RET.REL.NODEC R60 `(_Z25selective_scan_bwd_kernelI32Selective_Scan_bwd_kernel_traitsILi128ELi16ELb1ELb1ELb0ELb0ELb1EN3c108BFloat16ENS1_7complexIfEEEEv12SSMParamsBwd) ;  /* 0xffff1ff03c007950 */ /* 0x000fea0003c3ffff */
        .weak           $__internal_76_$__cuda_sm70_shflsync_idx_p
        .type           $__internal_76_$__cuda_sm70_shflsync_idx_p,@function
        .size           $__internal_76_$__cuda_sm70_shflsync_idx_p,($__internal_77_$__cuda_sm70_shflsync_up - $__internal_76_$__cuda_sm70_shflsync_idx_p)
$__internal_76_$__cuda_sm70_shflsync_idx_p:
[----:B------:R-:W-:Y:S01]  /*e010*/  HFMA2.MMA R67, -RZ, RZ, 0, 0 ;  /* 0x00000000ff437435 */ /* 0x000fe200000001ff */
[----:B------:R-:W-:Y:S01]  /*e020*/  MOV R66, R62 ;  /* 0x0000003e00427202 */ /* 0x000fe20000000f00 */
[----:B------:R-:W-:Y:S04]  /*e030*/  WARPSYNC R60 ;  /* 0x0000003c00007348 */ /* 0x000fe80003800000 */
[----:B------:R0:W1:Y:S01]  /*e040*/  SHFL.IDX PT, R61, R64, R63, R61 ;  /* 0x0000003f403d7389 */ /* 0x00006200000e003d */
[----:B------:R-:W-:Y:S05]  /*e050*/  RET.REL.NODEC R66 `(_Z25selective_scan_bwd_kernelI32Selective_Scan_bwd_kernel_traitsILi128ELi16ELb1ELb1ELb0ELb0ELb1EN3c108BFloat16ENS1_7complexIfEEEEv12SSMParamsBwd) ;  /* 0xffff1fa042007950 */ /* 0x000fea0003c3ffff */
        .weak           $__internal_77_$__cuda_sm70_shflsync_up
        .type           $__internal_77_$__cuda_sm70_shflsync_up,@function
        .size           $__internal_77_$__cuda_sm70_shflsync_up,(.L_x_14509 - $__internal_77_$__cuda_sm70_shflsync_up)
$__internal_77_$__cuda_sm70_shflsync_up:
[----:B------:R-:W-:Y:S01]  /*e060*/  MOV R61, 0x0 ;  /* 0x00000000003d7802 */ /* 0x000fe20000000f00 */
[----:B------:R-:W-:Y:S04]  /*e070*/  WARPSYNC R63 ;  /* 0x0000003f00007348 */ /* 0x000fe80003800000 */
[----:B------:R0:W1:Y:S01]  /*e080*/  SHFL.UP PT, R63, R67, R66, R64 ;  /* 0x04000042433f7389 */ /* 0x00006200000e0040 */
[----:B------:R-:W-:Y:S05]  /*e090*/  RET.REL.NODEC R60 `(_Z25selective_scan_bwd_kernelI32Selective_Scan_bwd_kernel_traitsILi128ELi16ELb1ELb1ELb0ELb0ELb1EN3c108BFloat16ENS1_7complexIfEEEEv12SSMParamsBwd) ;  /* 0xffff1f603c007950 */ /* 0x000fea0003c3ffff */
.L_x_3180:
        /* <DEDUP_REMOVED lines=14> */
.L_x_14509:


//--------------------- .text._Z25selective_scan_bwd_kernelI32Selective_Scan_bwd_kernel_traitsILi128ELi16ELb1ELb1ELb0ELb1ELb0EN3c108BFloat16ENS1_7complexIfEEEEv12SSMParamsBwd --------------------------
	.section	.text._Z25selective_scan_bwd_kernelI32Selective_Scan_bwd_kernel_traitsILi128ELi16ELb1ELb1ELb0ELb1ELb0EN3c108BFloat16ENS1_7complexIfEEEEv12SSMParamsBwd,"ax",@progbits
	.sectioninfo	@"SHI_REGISTERS=249"
	.align	128
        .global         _Z25selective_scan_bwd_kernelI32Selective_Scan_bwd_kernel_traitsILi128ELi16ELb1ELb1ELb0ELb1ELb0EN3c108BFloat16ENS1_7complexIfEEEEv12SSMParamsBwd
        .type           _Z25selective_scan_bwd_kernelI32Selective_Scan_bwd_kernel_traitsILi128ELi16ELb1ELb1ELb0ELb1ELb0EN3c108BFloat16ENS1_7complexIfEEEEv12SSMParamsBwd,@function
        .size           _Z25selective_scan_bwd_kernelI32Selective_Scan_bwd_kernel_traitsILi128ELi16ELb1ELb1ELb0ELb1ELb0EN3c108BFloat16ENS1_7complexIfEEEEv12SSMParamsBwd,(.L_x_14512 - _Z25selective_scan_bwd_kernelI32Selective_Scan_bwd_kernel_traitsILi128ELi16ELb1ELb1ELb0ELb1ELb0EN3c108BFloat16ENS1_7complexIfEEEEv12SSMParamsBwd)
        .other          _Z25selective_scan_bwd_kernelI32Selective_Scan_bwd_kernel_traitsILi128ELi16ELb1ELb1ELb0ELb1ELb0EN3c108BFloat16ENS1_7complexIfEEEEv12SSMParamsBwd,@"STO_CUDA_ENTRY STV_DEFAULT"
_Z25selective_scan_bwd_kernelI32Selective_Scan_bwd_kernel_traitsILi128ELi16ELb1ELb1ELb0ELb1ELb0EN3c108BFloat16ENS1_7complexIfEEEEv12SSMParamsBwd:
.text._Z25selective_scan_bwd_kernelI32Selective_Scan_bwd_kernel_traitsILi128ELi16ELb1ELb1ELb0ELb1ELb0EN3c108BFloat16ENS1_7complexIfEEEEv12SSMParamsBwd:
        /* <DEDUP_REMOVED lines=167> */
.L_x_3316:
        /* <DEDUP_REMOVED lines=14> */
[----:B---3--:R0:W-:Y:S04]  /*0b50*/  STS.128 [R97.X16], R12 ;  /* 0x0000000c61007388 */ /* 0x0081e8000000cc00 */
[----:B----4-:R3:W-:Y:S01]  /*0b60*/  STS.128 [R97.X16+0x200], R16 ;  /* 0x0002001061007388 */ /* 0x0107e2000000cc00 */
[----:B------:R-:W-:-:S06]  /*0b70*/  NOP ;  /* 0x0000000000007918 */ /* 0x000fcc0000000000 */
[----:B------:R-:W4:Y:S04]  /*0b80*/  LDS.128 R60, [R10.X16] ;  /* 0x000000000a3c7984 */ /* 0x000f28000000cc00 */
[----:B------:R-:W-:Y:S04]  /*0b90*/  LDS.128 R64, [R10.X16+0x10] ;  /* 0x000010000a407984 */ /* 0x000fe8000000cc00 */
[----:B------:R-:W-:Y:S06]  /*0ba0*/  BAR.SYNC.DEFER_BLOCKING 0x0 ;  /* 0x0000000000007b1d */ /* 0x000fec0000010000 */
[----:B------:R-:W5:Y:S04]  /*0bb0*/  LDG.E.128 R24, [R8.64] ;  /* 0x0000002008187981 */ /* 0x000f68000c1e1d00 */
[----:B--2---:R-:W2:Y:S01]  /*0bc0*/  LDG.E.128 R28, [R8.64+0x200] ;  /* 0x00020020081c7981 */ /* 0x004ea2000c1e1d00 */
[----:B------:R-:W-:-:S02]  /*0bd0*/  MOV R2, UR24 ;  /* 0x0000001800027c02 */ /* 0x000fc40008000f00 */
[----:B------:R-:W-:-:S05]  /*0be0*/  MOV R3, UR25 ;  /* 0x0000001900037c02 */ /* 0x000fca0008000f00 */
[----:B------:R-:W-:Y:S01]  /*0bf0*/  IMAD.WIDE R2, R5, 0x10, R2 ;  /* 0x0000001005027825 */ /* 0x000fe200078e0202 */
[----:B-----5:R-:W-:Y:S04]  /*0c00*/  STS.128 [R97.X16], R24 ;  /* 0x0000001861007388 */ /* 0x020fe8000000cc00 */
[----:B--2---:R-:W-:Y:S01]  /*0c10*/  STS.128 [R97.X16+0x200], R28 ;  /* 0x0002001c61007388 */ /* 0x004fe2000000cc00 */
[----:B------:R-:W-:-:S06]  /*0c20*/  NOP ;  /* 0x0000000000007918 */ /* 0x000fcc0000000000 */
[----:B------:R-:W2:Y:S04]  /*0c30*/  LDS.128 R20, [R10.X16] ;  /* 0x000000000a147984 */ /* 0x000ea8000000cc00 */
[----:B------:R-:W-:Y:S04]  /*0c40*/  LDS.128 R4, [R10.X16+0x10] ;  /* 0x000010000a047984 */ /* 0x000fe8000000cc00 */
[----:B------:R-:W-:Y:S06]  /*0c50*/  BAR.SYNC.DEFER_BLOCKING 0x0 ;  /* 0x0000000000007b1d */ /* 0x000fec0000010000 */
[----:B0-----:R0:W5:Y:S04]  /*0c60*/  LDG.E.128 R12, [R2.64] ;  /* 0x00000020020c7981 */ /* 0x001168000c1e1d00 */
[----:B---3--:R0:W3:Y:S01]  /*0c70*/  LDG.E.128 R16, [R2.64+0x200] ;  /* 0x0002002002107981 */ /* 0x0080e2000c1e1d00 */
[----:B----4-:R-:W-:Y:S01]  /*0c80*/  PRMT R0, RZ, 0x5410, R60 ;  /* 0x00005410ff007816 */ /* 0x010fe2000000003c */
[----:B------:R-:W-:Y:S01]  /*0c90*/  BSSY B0, `(.L_x_3182) ;  /* 0x0000054000007945 */ /* 0x000fe20003800000 */
[----:B--2---:R-:W-:-:S02]  /*0ca0*/  PRMT R95, RZ, 0x5410, R20 ;  /* 0x00005410ff5f7816 */ /* 0x004fc40000000014 */
        /* <DEDUP_REMOVED lines=20> */
[----:B------:R-:W-:Y:S01]  /*0df0*/  PRMT R20, RZ, 0x5410, R64 ;  /* 0x00005410ff147816 */ /* 0x000fe20000000040 */
[----:B-----5:R-:W-:Y:S04]  /*0e00*/  STS.128 [R97.X16], R12 ;  /* 0x0000000c61007388 */ /* 0x020fe8000000cc00 */
[----:B---3--:R0:W-:Y:S01]  /*0e10*/  STS.128 [R97.X16+0x200], R16 ;  /* 0x0002001061007388 */ /* 0x0081e2000000cc00 */
[----:B------:R-:W-:-:S06]  /*0e20*/  NOP ;  /* 0x0000000000007918 */ /* 0x000fcc0000000000 */
[----:B------:R-:W2:Y:S01]  /*0e30*/  LDS.128 R24, [R10.X16] ;  /* 0x000000000a187984 */ /* 0x000ea2000000cc00 */
[----:B0-----:R-:W-:-:S04]  /*0e40*/  MOV R17, c[0x0][0x16c] ;  /* 0x00005b0000117a02 */ /* 0x001fc80000000f00 */
[----:B------:R-:W-:Y:S02]  /*0e50*/  ISETP.GE.AND P5, PT, R17, 0x1, PT ;  /* 0x000000011100780c */ /* 0x000fe40003fa6270 */
[----:B------:R-:W-:Y:S02]  /*0e60*/  PRMT R17, RZ, 0x5410, R63 ;  /* 0x00005410ff117816 */ /* 0x000fe4000000003f */
[--C-:B--2---:R-:W-:Y:S02]  /*0e70*/  PRMT R16, RZ, 0x5410, R24.reuse ;  /* 0x00005410ff107816 */ /* 0x104fe40000000018 */
[----:B------:R-:W-:Y:S02]  /*0e80*/  PRMT R15, RZ, 0x7610, R24 ;  /* 0x00007610ff0f7816 */ /* 0x000fe40000000018 */
[----:B------:R-:W-:Y:S01]  /*0e90*/  PRMT R14, RZ, 0x5410, R25 ;  /* 0x00005410ff0e7816 */ /* 0x000fe20000000019 */
[----:B------:R-:W-:Y:S01]  /*0ea0*/  FFMA.FTZ R0, R16, R0, R101 ;  /* 0x0000000010007223 */ /* 0x000fe20000010065 */
[----:B------:R-:W-:-:S02]  /*0eb0*/  PRMT R13, RZ, 0x7610, R25 ;  /* 0x00007610ff0d7816 */ /* 0x000fc40000000019 */
[----:B------:R-:W-:Y:S01]  /*0ec0*/  PRMT R12, RZ, 0x5410, R26 ;  /* 0x00005410ff0c7816 */ /* 0x000fe2000000001a */
[----:B------:R-:W-:Y:S01]  /*0ed0*/  FFMA.FTZ R9, R15, R2, R0 ;  /* 0x000000020f097223 */ /* 0x000fe20000010000 */
[--C-:B------:R-:W-:Y:S02]  /*0ee0*/  PRMT R0, RZ, 0x5410, R61.reuse ;  /* 0x00005410ff007816 */ /* 0x100fe4000000003d */
[----:B------:R-:W-:-:S03]  /*0ef0*/  PRMT R2, RZ, 0x7610, R61 ;  /* 0x00007610ff027816 */ /* 0x000fc6000000003d */
[----:B------:R-:W-:Y:S02]  /*0f00*/  FFMA.FTZ R0, R14, R0, R9 ;  /* 0x000000000e007223 */ /* 0x000fe40000010009 */
[----:B------:R-:W0:Y:S02]  /*0f10*/  LDS.128 R8, [R10.X16+0x10] ;  /* 0x000010000a087984 */ /* 0x000e24000000cc00 */
[----:B------:R-:W-:Y:S01]  /*0f20*/  FFMA.FTZ R3, R13, R2, R0 ;  /* 0x000000020d037223 */ /* 0x000fe20000010000 */
[----:B------:R-:W-:Y:S02]  /*0f30*/  PRMT R0, RZ, 0x5410, R62 ;  /* 0x00005410ff007816 */ /* 0x000fe4000000003e */
[----:B------:R-:W-:-:S03]  /*0f40*/  PRMT R2, RZ, 0x7610, R26 ;  /* 0x00007610ff027816 */ /* 0x000fc6000000001a */
[----:B------:R-:W-:Y:S01]  /*0f50*/  FFMA.FTZ R3, R12, R0, R3 ;  /* 0x000000000c037223 */ /* 0x000fe20000010003 */
[----:B------:R-:W-:-:S05]  /*0f60*/  PRMT R0, RZ, 0x7610, R62 ;  /* 0x00007610ff007816 */ /* 0x000fca000000003e */
[----:B------:R-:W-:Y:S01]  /*0f70*/  FFMA.FTZ R3, R2, R0, R3 ;  /* 0x0000000002037223 */ /* 0x000fe20000010003 */
[----:B------:R-:W-:-:S05]  /*0f80*/  PRMT R0, RZ, 0x5410, R27 ;  /* 0x00005410ff007816 */ /* 0x000fca000000001b */
[----:B------:R-:W-:Y:S01]  /*0f90*/  FFMA.FTZ R18, R0, R17, R3 ;  /* 0x0000001100127223 */ /* 0x000fe20000010003 */
[----:B------:R-:W-:Y:S02]  /*0fa0*/  PRMT R3, RZ, 0x7610, R27 ;  /* 0x00007610ff037816 */ /* 0x000fe4000000001b */
[----:B------:R-:W-:-:S05]  /*0fb0*/  PRMT R17, RZ, 0x7610, R63 ;  /* 0x00007610ff117816 */ /* 0x000fca000000003f */
        /* <DEDUP_REMOVED lines=16> */
[C---:B------:R-:W-:Y:S02]  /*10c0*/  FFMA.FTZ R19, R18.reuse, R19, -0.13229703903198242188 ;  /* 0xbe0778e012137423 */ /* 0x040fe40000010013 */
        /* <DEDUP_REMOVED lines=16> */
.L_x_3183:
[----:B------:R-:W-:Y:S05]  /*11d0*/  BSYNC B0 ;  /* 0x0000000000007941 */ /* 0x000fea0003800000 */
.L_x_3182:
        /* <DEDUP_REMOVED lines=41> */
.L_x_3185:
[----:B------:R-:W-:Y:S05]  /*1470*/  BSYNC B0 ;  /* 0x0000000000007941 */ /* 0x000fea0003800000 */
.L_x_3184:
        /* <DEDUP_REMOVED lines=39> */
.L_x_3187:
[----:B------:R-:W-:Y:S05]  /*16f0*/  BSYNC B0 ;  /* 0x0000000000007941 */ /* 0x000fea0003800000 */
.L_x_3186:
        /* <DEDUP_REMOVED lines=39> */
.L_x_3189:
[----:B------:R-:W-:Y:S05]  /*1970*/  BSYNC B0 ;  /* 0x0000000000007941 */ /* 0x000fea0003800000 */
.L_x_3188:
        /* <DEDUP_REMOVED lines=39> */
.L_x_3191:
[----:B------:R-:W-:Y:S05]  /*1bf0*/  BSYNC B0 ;  /* 0x0000000000007941 */ /* 0x000fea0003800000 */
.L_x_3190:
        /* <DEDUP_REMOVED lines=39> */
.L_x_3193:
[----:B------:R-:W-:Y:S05]  /*1e70*/  BSYNC B0 ;  /* 0x0000000000007941 */ /* 0x000fea0003800000 */
.L_x_3192:
        /* <DEDUP_REMOVED lines=39> */
.L_x_3195:
[----:B------:R-:W-:Y:S05]  /*20f0*/  BSYNC B0 ;  /* 0x0000000000007941 */ /* 0x000fea0003800000 */
.L_x_3194:
        /* <DEDUP_REMOVED lines=39> */
.L_x_3197:
[----:B------:R-:W-:Y:S05]  /*2370*/  BSYNC B0 ;  /* 0x0000000000007941 */ /* 0x000fea0003800000 */
.L_x_3196:
        /* <DEDUP_REMOVED lines=40> */
.L_x_3199:
[----:B------:R-:W-:Y:S05]  /*2600*/  BSYNC B0 ;  /* 0x0000000000007941 */ /* 0x000fea0003800000 */
.L_x_3198:
[----:B------:R-:W-:Y:S01]  /*2610*/  BSSY B0, `(.L_x_3200) ;  /* 0x0000027000007945 */ /* 0x000fe20003800000 */
[----:B------:R-:W-:Y:S01]  /*2620*/  HFMA2.MMA R46, -RZ, RZ, 0, 0 ;  /* 0x00000000ff2e7435 */ /* 0x000fe200000001ff */
[----:B------:R-:W-:Y:S01]  /*2630*/  FSETP.GTU.FTZ.AND P2, PT, R45, 20, PT ;  /* 0x41a000002d00780b */ /* 0x000fe20003f5c000 */
[----:B------:R-:W-:Y:S01]  /*2640*/  HFMA2.MMA R41, -RZ, RZ, 0, 0 ;  /* 0x00000000ff297435 */ /* 0x000fe200000001ff */
        /* <DEDUP_REMOVED lines=35> */
.L_x_3201:
[----:B------:R-:W-:Y:S05]  /*2880*/  BSYNC B0 ;  /* 0x0000000000007941 */ /* 0x000fea0003800000 */
.L_x_3200:
        /* <DEDUP_REMOVED lines=37> */
.L_x_3203:
[----:B------:R-:W-:Y:S05]  /*2ae0*/  BSYNC B0 ;  /* 0x0000000000007941 */ /* 0x000fea0003800000 */
.L_x_3202:
        /* <DEDUP_REMOVED lines=33> */
.L_x_3205:
[----:B------:R-:W-:Y:S05]  /*2d00*/  BSYNC B0 ;  /* 0x0000000000007941 */ /* 0x000fea0003800000 */
.L_x_3204:
        /* <DEDUP_REMOVED lines=33> */
.L_x_3207:
[----:B------:R-:W-:Y:S05]  /*2f20*/  BSYNC B0 ;  /* 0x0000000000007941 */ /* 0x000fea0003800000 */
.L_x_3206:
        /* <DEDUP_REMOVED lines=33> */
.L_x_3209:
[----:B------:R-:W-:Y:S05]  /*3140*/  BSYNC B0 ;  /* 0x0000000000007941 */ /* 0x000fea0003800000 */
.L_x_3208:
        /* <DEDUP_REMOVED lines=33> */
.L_x_3211:
[----:B------:R-:W-:Y:S05]  /*3360*/  BSYNC B0 ;  /* 0x0000000000007941 */ /* 0x000fea0003800000 */
.L_x_3210:
        /* <DEDUP_REMOVED lines=33> */
.L_x_3213:
[----:B------:R-:W-:Y:S05]  /*3580*/  BSYNC B0 ;  /* 0x0000000000007941 */ /* 0x000fea0003800000 */
.L_x_3212:
        /* <DEDUP_REMOVED lines=39> */
.L_x_3315:
        /* <DEDUP_REMOVED lines=141> */
[----:B--2---:R-:W-:Y:S01]  /*40d0*/  FMUL.FTZ R135, R87, R108 ;  /* 0x0000006c57877220 */ /* 0x004fe20000410000 */
[----:B------:R-:W2:Y:S01]  /*40e0*/  LDS.128 R68, [R58.X16] ;  /* 0x000000003a447984 */ /* 0x000ea2000000cc00 */
[C---:B------:R-:W-:Y:S02]  /*40f0*/  FMUL.FTZ R56, R105.reuse, R89 ;  /* 0x0000005969387220 */ /* 0x040fe40000410000 */
[----:B------:R-:W-:Y:S01]  /*4100*/  FMUL.FTZ R57, R105, R90 ;  /* 0x0000005a69397220 */ /* 0x000fe20000410000 */
[----:B------:R-:W3:Y:S01]  /*4110*/  LDS.128 R72, [R58.X16+0x10] ;  /* 0x000010003a487984 */ /* 0x000ee2000000cc00 */
[C---:B0-----:R-:W-:Y:S01]  /*4120*/  FMUL.FTZ R140, R83.reuse, R140 ;  /* 0x0000008c538c7220 */ /* 0x041fe20000410000 */
[----:B------:R-:W-:Y:S01]  /*4130*/  MUFU.SIN R122, R82 ;  /* 0x00000052007a7308 */ /* 0x000fe20000000400 */
[----:B------:R-:W-:Y:S01]  /*4140*/  FMUL.FTZ R141, R83, R102 ;  /* 0x00000066538d7220 */ /* 0x000fe20000410000 */
[----:B------:R-:W0:Y:S01]  /*4150*/  LDS.128 R76, [R58.X16+0x20] ;  /* 0x000020003a4c7984 */ /* 0x000e22000000cc00 */
[----:B------:R-:W-:-:S05]  /*4160*/  FMUL.FTZ R102, R105, R88 ;  /* 0x0000005869667220 */ /* 0x000fca0000410000 */
[----:B------:R4:W-:Y:S01]  /*4170*/  MUFU.COS R114, R82 ;  /* 0x0000005200727308 */ /* 0x0009e20000000000 */
[C---:B-1----:R-:W-:Y:S02]  /*4180*/  FMUL.FTZ R136, R80.reuse, R107 ;  /* 0x0000006b50887220 */ /* 0x042fe40000410000 */
[----:B------:R-:W-:Y:S01]  /*4190*/  FMUL.FTZ R142, R80, R103 ;  /* 0x00000067508e7220 */ /* 0x000fe20000410000 */
[----:B------:R-:W-:-:S04]  /*41a0*/  HFMA2.MMA R103, -RZ, RZ, 0, 9.5367431640625e-07 ;  /* 0x00000010ff677435 */ /* 0x000fc800000001ff */
[----:B------:R-:W-:Y:S01]  /*41b0*/  MUFU.SIN R116, R109 ;  /* 0x0000006d00747308 */ /* 0x000fe20000000400 */
[----:B----4-:R-:W-:Y:S01]  /*41c0*/  IADD3 R82, R99, 0x200, RZ ;  /* 0x0000020063527810 */ /* 0x010fe20007ffe0ff */
[----:B------:R-:W-:Y:S02]  /*41d0*/  @!P1 IMAD R82, R111, R112, UR7 ;  /* 0x000000076f529e24 */ /* 0x000fe4000f8e0270 */
[----:B------:R-:W-:Y:S01]  /*41e0*/  FMUL.FTZ R111, R87, R106 ;  /* 0x0000006a576f7220 */ /* 0x000fe20000410000 */
[----:B------:R-:W-:-:S03]  /*41f0*/  MOV R87, UR29 ;  /* 0x0000001d00577c02 */ /* 0x000fc60008000f00 */
[----:B------:R1:W-:Y:S01]  /*4200*/  MUFU.COS R137, R109 ;  /* 0x0000006d00897308 */ /* 0x0003e20000000000 */
[----:B------:R-:W-:Y:S01]  /*4210*/  SHF.L.U32 R59, R82, 0x3, RZ ;  /* 0x00000003523b7819 */ /* 0x000fe200000006ff */
[-C--:B------:R-:W-:Y:S01]  /*4220*/  FMUL.FTZ R143, R85, R141.reuse ;  /* 0x0000008d558f7220 */ /* 0x080fe20000410000 */
[----:B------:R-:W4:Y:S01]  /*4230*/  LDS.128 R80, [R58.X16+0x30] ;  /* 0x000030003a507984 */ /* 0x000f22000000cc00 */
[----:B------:R-:W-:Y:S02]  /*4240*/  FMUL.FTZ R144, R84, R141 ;  /* 0x0000008d54907220 */ /* 0x000fe40000410000 */
[C---:B------:R-:W-:Y:S01]  /*4250*/  FMUL.FTZ R112, R105.reuse, R92 ;  /* 0x0000005c69707220 */ /* 0x040fe20000410000 */
[----:B------:R0:W-:Y:S01]  /*4260*/  STS.64 [R59+0x7780], R84 ;  /* 0x007780543b007388 */ /* 0x0001e20000000a00 */
[----:B------:R2:W-:Y:S01]  /*4270*/  MUFU.EX2 R132, R56 ;  /* 0x0000003800847308 */ /* 0x0005e20000000800 */
[----:B-1----:R-:W-:Y:S01]  /*4280*/  MOV R109, UR21 ;  /* 0x00000015006d7c02 */ /* 0x002fe20008000f00 */
[C---:B------:R-:W-:Y:S01]  /*4290*/  FMUL.FTZ R106, R105.reuse, R53 ;  /* 0x00000035696a7220 */ /* 0x040fe20000410000 */
[----:B------:R-:W5:Y:S01]  /*42a0*/  LDG.E.64 R86, [R86.64] ;  /* 0x0000002056567981 */ /* 0x000f62000c1e1b00 */
[----:B------:R-:W-:Y:S01]  /*42b0*/  FMUL.FTZ R107, R105, R54 ;  /* 0x00000036696b7220 */ /* 0x000fe20000410000 */
[----:B------:R-:W-:-:S03]  /*42c0*/  @!P0 IADD3 R109, R109, -0x2, RZ ;  /* 0xfffffffe6d6d8810 */ /* 0x000fc60007ffe0ff */
[----:B------:R1:W-:Y:S01]  /*42d0*/  MUFU.EX2 R126, R102 ;  /* 0x00000066007e7308 */ /* 0x0003e20000000800 */
[----:B--2---:R-:W-:Y:S02]  /*42e0*/  FMUL.FTZ R56, R105, R55 ;  /* 0x0000003769387220 */ /* 0x004fe40000410000 */
[----:B------:R-:W-:Y:S01]  /*42f0*/  @!P0 IMAD R124, R109, R124, UR7 ;  /* 0x000000076d7c8e24 */ /* 0x000fe2000f8e027c */
[----:B0-----:R-:W-:Y:S01]  /*4300*/  CS2R R58, SRZ ;  /* 0x00000000003a7805 */ /* 0x001fe2000001ff00 */
[----:B------:R-:W-:-:S03]  /*4310*/  FMUL.FTZ R109, R105, R91 ;  /* 0x0000005b696d7220 */ /* 0x000fc60000410000 */
[----:B------:R0:W-:Y:S01]  /*4320*/  MUFU.EX2 R128, R56 ;  /* 0x0000003800807308 */ /* 0x0001e20000000800 */
[----:B-1----:R-:W-:-:S04]  /*4330*/  @!P0 IMAD.WIDE R102, R124, R103, UR10 ;  /* 0x0000000a7c668e25 */ /* 0x002fc8000f8e0267 */
[----:B------:R-:W-:-:S03]  /*4340*/  FFMA.FTZ R124, R84, R140, -R143 ;  /* 0x0000008c547c7223 */ /* 0x000fc6000001088f */
[----:B------:R-:W1:Y:S01]  /*4350*/  MUFU.EX2 R109, R109 ;  /* 0x0000006d006d7308 */ /* 0x000e620000000800 */
[----:B0-----:R-:W-:Y:S01]  /*4360*/  HFMA2.MMA R56, -RZ, RZ, 1.875, 0 ;  /* 0x3f800000ff387435 */ /* 0x001fe200000001ff */
[----:B------:R-:W-:Y:S02]  /*4370*/  FFMA.FTZ R144, R85, R140, R144 ;  /* 0x0000008c55907223 */ /* 0x000fe40000010090 */
[----:B------:R-:W-:-:S04]  /*4380*/  FMUL.FTZ R146, R111, R124 ;  /* 0x0000007c6f927220 */ /* 0x000fc80000410000 */
[----:B------:R0:W-:Y:S01]  /*4390*/  MUFU.EX2 R130, R57 ;  /* 0x0000003900827308 */ /* 0x0001e20000000800 */
[-C--:B------:R-:W-:Y:S02]  /*43a0*/  FFMA.FTZ R149, R135, R144.reuse, R146 ;  /* 0x0000009087957223 */ /* 0x080fe40000010092 */
[----:B------:R-:W-:-:S05]  /*43b0*/  FMUL.FTZ R144, R111, R144 ;  /* 0x000000906f907220 */ /* 0x000fca0000410000 */
[----:B------:R-:W2:Y:S01]  /*43c0*/  MUFU.EX2 R112, R112 ;  /* 0x0000007000707308 */ /* 0x000ea20000000800 */
[----:B0-----:R-:W-:Y:S01]  /*43d0*/  MOV R57, RZ ;  /* 0x000000ff00397202 */ /* 0x001fe20000000f00 */
[----:B------:R-:W-:Y:S01]  /*43e0*/  BAR.SYNC.DEFER_BLOCKING 0x0 ;  /* 0x0000000000007b1d */ /* 0x000fe20000010000 */
[C---:B-1----:R-:W-:Y:S02]  /*43f0*/  FMUL.FTZ R143, R109.reuse, R110 ;  /* 0x0000006e6d8f7220 */ /* 0x042fe40000410000 */
[----:B------:R-:W-:Y:S02]  /*4400*/  FMUL.FTZ R134, R109, R134 ;  /* 0x000000866d867220 */ /* 0x000fe40000410000 */
[C---:B------:R-:W-:Y:S01]  /*4410*/  FMUL.FTZ R131, R132.reuse, R131 ;  /* 0x0000008384837220 */ /* 0x040fe20000410000 */
[----:B------:R-:W0:Y:S01]  /*4420*/  MUFU.EX2 R106, R106 ;  /* 0x0000006a006a7308 */ /* 0x000e220000000800 */
[----:B------:R-:W-:-:S07]  /*4430*/  FMUL.FTZ R132, R132, R113 ;  /* 0x0000007184847220 */ /* 0x000fce0000410000 */
[----:B------:R-:W-:Y:S01]  /*4440*/  MUFU.COS R138, R148 ;  /* 0x00000094008a7308 */ /* 0x000fe20000000000 */
[----:B------:R1:W5:Y:S02]  /*4450*/  @!P0 LDG.E.128 R56, [R102.64] ;  /* 0x0000002066388981 */ /* 0x000364000c1e1d00 */
[----:B-1----:R-:W-:-:S04]  /*4460*/  FFMA.FTZ R103, R135, R124, -R144 ;  /* 0x0000007c87677223 */ /* 0x002fc80000010890 */
[C---:B------:R-:W-:Y:S02]  /*4470*/  FMUL.FTZ R110, R142.reuse, R103 ;  /* 0x000000678e6e7220 */ /* 0x040fe40000410000 */
[-C--:B------:R-:W-:Y:S02]  /*4480*/  FMUL.FTZ R102, R142, R149.reuse ;  /* 0x000000958e667220 */ /* 0x080fe40000410000 */
[----:B------:R-:W-:Y:S02]  /*4490*/  FFMA.FTZ R110, R136, R149, R110 ;  /* 0x00000095886e7223 */ /* 0x000fe4000001006e */
[C---:B--2---:R-:W-:Y:S02]  /*44a0*/  FMUL.FTZ R133, R112.reuse, R133 ;  /* 0x0000008570857220 */ /* 0x044fe40000410000 */
[----:B------:R-:W-:Y:S02]  /*44b0*/  FMUL.FTZ R139, R112, R139 ;  /* 0x0000008b708b7220 */ /* 0x000fe40000410000 */
[----:B------:R-:W-:-:S02]  /*44c0*/  FFMA.FTZ R103, R136, R103, -R102 ;  /* 0x0000006788677223 */ /* 0x000fc40000010866 */
[CC--:B------:R-:W-:Y:S02]  /*44d0*/  FMUL.FTZ R112, R143.reuse, R110.reuse ;  /* 0x0000006e8f707220 */ /* 0x0c0fe40000410000 */
[-C--:B------:R-:W-:Y:S02]  /*44e0*/  FMUL.FTZ R113, R143, R103.reuse ;  /* 0x000000678f717220 */ /* 0x080fe40000410000 */
[C---:B------:R-:W-:Y:S01]  /*44f0*/  FFMA.FTZ R112, R134.reuse, R103, -R112 ;  /* 0x0000006786707223 */ /* 0x040fe20000010870 */
[----:B------:R-:W1:Y:S01]  /*4500*/  MUFU.EX2 R107, R107 ;  /* 0x0000006b006b7308 */ /* 0x000e620000000800 */
[----:B------:R-:W-:Y:S02]  /*4510*/  FFMA.FTZ R110, R134, R110, R113 ;  /* 0x0000006e866e7223 */ /* 0x000fe40000010071 */
[----:B------:R-:W-:Y:S02]  /*4520*/  FMUL.FTZ R113, R139, R112 ;  /* 0x000000708b717220 */ /* 0x000fe40000410000 */
[----:B------:R-:W-:-:S02]  /*4530*/  FMUL.FTZ R102, R105, R45 ;  /* 0x0000002d69667220 */ /* 0x000fc40000410000 */
[C---:B------:R-:W-:Y:S02]  /*4540*/  FMUL.FTZ R108, R105.reuse, R51 ;  /* 0x00000033696c7220 */ /* 0x040fe40000410000 */
[C---:B------:R-:W-:Y:S02]  /*4550*/  FMUL.FTZ R109, R105.reuse, R52 ;  /* 0x00000034696d7220 */ /* 0x040fe40000410000 */
[----:B------:R-:W-:Y:S02]  /*4560*/  FMUL.FTZ R105, R105, R40 ;  /* 0x0000002869697220 */ /* 0x000fe40000410000 */
[-C--:B------:R-:W-:Y:S02]  /*4570*/  FMUL.FTZ R103, R139, R110.reuse ;  /* 0x0000006e8b677220 */ /* 0x080fe40000410000 */
[----:B------:R-:W-:Y:S01]  /*4580*/  FFMA.FTZ R113, R133, R110, R113 ;  /* 0x0000006e85717223 */ /* 0x000fe20000010071 */
[----:B------:R-:W2:Y:S01]  /*4590*/  MUFU.EX2 R102, R102 ;  /* 0x0000006600667308 */ /* 0x000ea20000000800 */
[----:B------:R-:W-:-:S02]  /*45a0*/  FMUL.FTZ R125, R126, R125 ;  /* 0x0000007d7e7d7220 */ /* 0x000fc40000410000 */
[----:B------:R-:W-:Y:S02]  /*45b0*/  FMUL.FTZ R126, R126, R123 ;  /* 0x0000007b7e7e7220 */ /* 0x000fe40000410000 */
[----:B------:R-:W-:Y:S02]  /*45c0*/  FFMA.FTZ R103, R133, R112, -R103 ;  /* 0x0000007085677223 */ /* 0x000fe40000010867 */
[----:B------:R-:W-:Y:S01]  /*45d0*/  FMUL.FTZ R110, R132, R113 ;  /* 0x00000071846e7220 */ /* 0x000fe20000410000 */
[----:B------:R-:W-:Y:S01]  /*45e0*/  MUFU.EX2 R105, R105 ;  /* 0x0000006900697308 */ /* 0x000fe20000000800 */
[C---:B0-----:R-:W-:Y:S02]  /*45f0*/  FMUL.FTZ R123, R106.reuse, R147 ;  /* 0x000000936a7b7220 */ /* 0x041fe40000410000 */
[----:B------:R-:W-:Y:S02]  /*4600*/  FMUL.FTZ R124, R106, R145 ;  /* 0x000000916a7c7220 */ /* 0x000fe40000410000 */
[----:B------:R-:W-:-:S03]  /*4610*/  FMUL.FTZ R129, R130, R129 ;  /* 0x0000008182817220 */ /* 0x000fc60000410000 */
[----:B------:R-:W0:Y:S01]  /*4620*/  MUFU.SIN R106, R148 ;  /* 0x00000094006a7308 */ /* 0x000e220000000400 */
[----:B------:R-:W-:Y:S02]  /*4630*/  FMUL.FTZ R130, R130, R115 ;  /* 0x0000007382827220 */ /* 0x000fe40000410000 */
[-C--:B------:R-:W-:Y:S02]  /*4640*/  FMUL.FTZ R112, R132, R103.reuse ;  /* 0x0000006784707220 */ /* 0x080fe40000410000 */
[----:B------:R-:W-:-:S03]  /*4650*/  FFMA.FTZ R110, R131, R103, -R110 ;  /* 0x00000067836e7223 */ /* 0x000fc6000001086e */
[----:B------:R-:W0:Y:S01]  /*4660*/  MUFU.EX2 R108, R108 ;  /* 0x0000006c006c7308 */ /* 0x000e220000000800 */
[C---:B------:R-:W-:Y:S02]  /*4670*/  FMUL.FTZ R127, R128.reuse, R127 ;  /* 0x0000007f807f7220 */ /* 0x040fe40000410000 */
[----:B------:R-:W-:-:S05]  /*4680*/  FMUL.FTZ R128, R128, R121 ;  /* 0x0000007980807220 */ /* 0x000fca0000410000 */
[----:B------:R-:W0:Y:S01]  /*4690*/  MUFU.EX2 R109, R109 ;  /* 0x0000006d006d7308 */ /* 0x000e220000000800 */
[C---:B-1----:R-:W-:Y:S02]  /*46a0*/  FMUL.FTZ R121, R107.reuse, R114 ;  /* 0x000000726b797220 */ /* 0x042fe40000410000 */
[----:B------:R-:W-:Y:S02]  /*46b0*/  FMUL.FTZ R122, R107, R122 ;  /* 0x0000007a6b7a7220 */ /* 0x000fe40000410000 */
[----:B------:R-:W-:Y:S02]  /*46c0*/  FFMA.FTZ R112, R131, R113, R112 ;  /* 0x0000007183707223 */ /* 0x000fe40000010070 */
[C---:B------:R-:W-:Y:S02]  /*46d0*/  FMUL.FTZ R107, R130.reuse, R110 ;  /* 0x0000006e826b7220 */ /* 0x040fe40000410000 */
[-C--:B------:R-:W-:Y:S02]  /*46e0*/  FMUL.FTZ R103, R130, R112.reuse ;  /* 0x0000007082677220 */ /* 0x080fe40000410000 */
[----:B------:R-:W-:-:S02]  /*46f0*/  FFMA.FTZ R107, R129, R112, R107 ;  /* 0x00000070816b7223 */ /* 0x000fc4000001006b */
[C---:B--2---:R-:W-:Y:S02]  /*4700*/  FMUL.FTZ R137, R102.reuse, R137 ;  /* 0x0000008966897220 */ /* 0x044fe40000410000 */
[----:B------:R-:W-:Y:S02]  /*4710*/  FMUL.FTZ R116, R102, R116 ;  /* 0x0000007466747220 */ /* 0x000fe40000410000 */
[----:B------:R-:W-:Y:S02]  /*4720*/  FFMA.FTZ R103, R129, R110, -R103 ;  /* 0x0000006e81677223 */ /* 0x000fe40000010867 */
[----:B------:R-:W-:Y:S02]  /*4730*/  FMUL.FTZ R102, R128, R107 ;  /* 0x0000006b80667220 */ /* 0x000fe40000410000 */
[----:B0-----:R-:W-:Y:S01]  /*4740*/  FMUL.FTZ R115, R105, R106 ;  /* 0x0000006a69737220 */ /* 0x001fe20000410000 */
[----:B------:R-:W-:Y:S01]  /*4750*/  PRMT R106, RZ, 0x5410, R68 ;  /* 0x00005410ff6a7816 */ /* 0x000fe20000000044 */
[----:B------:R-:W-:-:S02]  /*4760*/  FMUL.FTZ R119, R108, R119 ;  /* 0x000000776c777220 */ /* 0x000fc40000410000 */
[----:B------:R-:W-:Y:S01]  /*4770*/  FMUL.FTZ R120, R108, R120 ;  /* 0x000000786c787220 */ /* 0x000fe20000410000 */
[----:B------:R-:W-:Y:S01]  /*4780*/  PRMT R108, RZ, 0x7610, R68 ;  /* 0x00007610ff6c7816 */ /* 0x000fe20000000044 */
[C---:B------:R-:W-:Y:S02]  /*4790*/  FMUL.FTZ R117, R109.reuse, R117 ;  /* 0x000000756d757220 */ /* 0x040fe40000410000 */
[----:B------:R-:W-:Y:S02]  /*47a0*/  FMUL.FTZ R118, R109, R118 ;  /* 0x000000766d767220 */ /* 0x000fe40000410000 */
[-C--:B------:R-:W-:Y:S02]  /*47b0*/  FFMA.FTZ R109, R127, R103.reuse, -R102 ;  /* 0x000000677f6d7223 */ /* 0x080fe40000010866 */
[----:B------:R-:W-:Y:S01]  /*47c0*/  FMUL.FTZ R102, R128, R103 ;  /* 0x0000006780667220 */ /* 0x000fe20000410000 */
[----:B------:R-:W-:Y:S01]  /*47d0*/  PRMT R68, RZ, 0x5410, R60 ;  /* 0x00005410ff447816 */ /* 0x000fe2000000003c */
[----:B------:R-:W-:-:S02]  /*47e0*/  FMUL.FTZ R201, R106, R95 ;  /* 0x0000005f6ac97220 */ /* 0x000fc40000410000 */
[----:B------:R-:W-:Y:S01]  /*47f0*/  FMUL.FTZ R138, R105, R138 ;  /* 0x0000008a698a7220 */ /* 0x000fe20000410000 */
[--C-:B------:R-:W-:Y:S01]  /*4800*/  PRMT R105, RZ, 0x5410, R69.reuse ;  /* 0x00005410ff697816 */ /* 0x100fe20000000045 */
[----:B------:R-:W-:Y:S02]  /*4810*/  FMUL.FTZ R200, R108, R95 ;  /* 0x0000005f6cc87220 */ /* 0x000fe40000410000 */
[----:B------:R-:W-:Y:S01]  /*4820*/  FFMA.FTZ R113, R127, R107, R102 ;  /* 0x0000006b7f717223 */ /* 0x000fe20000010066 */
[----:B------:R-:W-:Y:S01]  /*4830*/  PRMT R107, RZ, 0x7610, R69 ;  /* 0x00007610ff6b7816 */ /* 0x000fe20000000045 */
[C---:B------:R-:W-:Y:S02]  /*4840*/  FMUL.FTZ R201, R68.reuse, R201 ;  /* 0x000000c944c97220 */ /* 0x040fe40000410000 */
[----:B------:R-:W-:Y:S01]  /*4850*/  FMUL.FTZ R200, R68, R200 ;  /* 0x000000c844c87220 */ /* 0x000fe20000410000 */
[----:B------:R-:W-:Y:S01]  /*4860*/  PRMT R68, RZ, 0x7610, R60 ;  /* 0x00007610ff447816 */ /* 0x000fe2000000003c */
[----:B------:R-:W-:-:S02]  /*4870*/  FMUL.FTZ R203, R105, R96 ;  /* 0x0000006069cb7220 */ /* 0x000fc40000410000 */
[----:B------:R-:W-:Y:S02]  /*4880*/  FMUL.FTZ R202, R107, R96 ;  /* 0x000000606bca7220 */ /* 0x000fe40000410000 */
[C---:B------:R-:W-:Y:S02]  /*4890*/  FMUL.FTZ R69, R201.reuse, R141 ;  /* 0x0000008dc9457220 */ /* 0x040fe40000410000 */
[C---:B------:R-:W-:Y:S02]  /*48a0*/  FMUL.FTZ R203, R68.reuse, R203 ;  /* 0x000000cb44cb7220 */ /* 0x040fe40000410000 */
[----:B------:R-:W-:Y:S02]  /*48b0*/  FMUL.FTZ R202, R68, R202 ;  /* 0x000000ca44ca7220 */ /* 0x000fe40000410000 */
[C---:B------:R-:W-:Y:S02]  /*48c0*/  FMUL.FTZ R68, R200.reuse, R141 ;  /* 0x0000008dc8447220 */ /* 0x040fe40000410000 */
[-C--:B------:R-:W-:Y:S01]  /*48d0*/  FFMA.FTZ R69, R200, R140.reuse, R69 ;  /* 0x0000008cc8457223 */ /* 0x080fe20000010045 */
[----:B------:R-:W-:Y:S01]  /*48e0*/  PRMT R110, RZ, 0x5410, R70 ;  /* 0x00005410ff6e7816 */ /* 0x000fe20000000046 */
[----:B------:R-:W-:-:S02]  /*48f0*/  FFMA.FTZ R68, R201, R140, -R68 ;  /* 0x0000008cc9447223 */ /* 0x000fc40000010844 */
[----:B------:R-:W-:Y:S01]  /*4900*/  FADD.FTZ R102, R202, R69 ;  /* 0x00000045ca667221 */ /* 0x000fe20000010000 */
[----:B------:R-:W-:Y:S01]  /*4910*/  PRMT R112, RZ, 0x7610, R70 ;  /* 0x00007610ff707816 */ /* 0x000fe20000000046 */
[----:B------:R-:W-:Y:S01]  /*4920*/  FADD.FTZ R68, R203, R68 ;  /* 0x00000044cb447221 */ /* 0x000fe20000010000 */
[----:B------:R-:W-:Y:S01]  /*4930*/  PRMT R103, RZ, 0x5410, R61 ;  /* 0x00005410ff677816 */ /* 0x000fe2000000003d */
[----:B------:R-:W-:Y:S02]  /*4940*/  FMUL.FTZ R69, R111, R102 ;  /* 0x000000666f457220 */ /* 0x000fe40000410000 */
[-C--:B------:R-:W-:Y:S02]  /*4950*/  FMUL.FTZ R205, R110, R93.reuse ;  /* 0x0000005d6ecd7220 */ /* 0x080fe40000410000 */
[----:B------:R-:W-:Y:S02]  /*4960*/  FMUL.FTZ R204, R112, R93 ;  /* 0x0000005d70cc7220 */ /* 0x000fe40000410000 */
[----:B------:R-:W-:-:S02]  /*4970*/  FMUL.FTZ R114, R126, R113 ;  /* 0x000000717e727220 */ /* 0x000fc40000410000 */
[-C--:B------:R-:W-:Y:S02]  /*4980*/  FFMA.FTZ R70, R135, R68.reuse, -R69 ;  /* 0x0000004487467223 */ /* 0x080fe40000010845 */
[----:B------:R-:W-:Y:S02]  /*4990*/  FMUL.FTZ R205, R103, R205 ;  /* 0x000000cd67cd7220 */ /* 0x000fe40000410000 */
[----:B------:R-:W-:Y:S02]  /*49a0*/  FMUL.FTZ R68, R111, R68 ;  /* 0x000000446f447220 */ /* 0x000fe40000410000 */
[-C--:B------:R-:W-:Y:S02]  /*49b0*/  FFMA.FTZ R145, R125, R109.reuse, -R114 ;  /* 0x0000006d7d917223 */ /* 0x080fe40000010872 */
[----:B------:R-:W-:Y:S02]  /*49c0*/  FMUL.FTZ R204, R103, R204 ;  /* 0x000000cc67cc7220 */ /* 0x000fe40000410000 */
[----:B------:R-:W-:-:S02]  /*49d0*/  FMUL.FTZ R114, R126, R109 ;  /* 0x0000006d7e727220 */ /* 0x000fc40000410000 */
[----:B------:R-:W-:Y:S02]  /*49e0*/  FFMA.FTZ R69, R135, R102, R68 ;  /* 0x0000006687457223 */ /* 0x000fe40000010044 */
[----:B------:R-:W-:Y:S02]  /*49f0*/  FADD.FTZ R103, R205, R70 ;  /* 0x00000046cd677221 */ /* 0x000fe40000010000 */
[----:B------:R-:W-:Y:S01]  /*4a00*/  FFMA.FTZ R102, R125, R113, R114 ;  /* 0x000000717d667223 */ /* 0x000fe20000010072 */
[----:B------:R-:W-:Y:S01]  /*4a10*/  PRMT R113, RZ, 0x7610, R71 ;  /* 0x00007610ff717816 */ /* 0x000fe20000000047 */
[----:B------:R-:W-:Y:S02]  /*4a20*/  FADD.FTZ R69, R204, R69 ;  /* 0x00000045cc457221 */ /* 0x000fe40000010000 */
[----:B------:R-:W-:Y:S01]  /*4a30*/  FMUL.FTZ R68, R142, R103 ;  /* 0x000000678e447220 */ /* 0x000fe20000410000 */
[----:B------:R-:W-:Y:S01]  /*4a40*/  PRMT R109, RZ, 0x5410, R71 ;  /* 0x00005410ff6d7816 */ /* 0x000fe20000000047 */
[----:B------:R-:W-:-:S02]  /*4a50*/  FMUL.FTZ R206, R113, R94 ;  /* 0x0000005e71ce7220 */ /* 0x000fc40000410000 */
[-C--:B------:R-:W-:Y:S01]  /*4a60*/  FFMA.FTZ R71, R136, R69.reuse, R68 ;  /* 0x0000004588477223 */ /* 0x080fe20000010044 */
[----:B------:R-:W-:Y:S01]  /*4a70*/  PRMT R68, RZ, 0x7610, R61 ;  /* 0x00007610ff447816 */ /* 0x000fe2000000003d */
[----:B------:R-:W-:Y:S02]  /*4a80*/  FMUL.FTZ R207, R109, R94 ;  /* 0x0000005e6dcf7220 */ /* 0x000fe40000410000 */
[----:B------:R-:W-:Y:S02]  /*4a90*/  FMUL.FTZ R69, R142, R69 ;  /* 0x000000458e457220 */ /* 0x000fe40000410000 */
[C---:B------:R-:W-:Y:S02]  /*4aa0*/  FMUL.FTZ R206, R68.reuse, R206 ;  /* 0x000000ce44ce7220 */ /* 0x040fe40000410000 */
[----:B------:R-:W-:Y:S01]  /*4ab0*/  FMUL.FTZ R207, R68, R207 ;  /* 0x000000cf44cf7220 */ /* 0x000fe20000410000 */
[----:B---3--:R-:W-:Y:S01]  /*4ac0*/  PRMT R114, RZ, 0x5410, R72 ;  /* 0x00005410ff727816 */ /* 0x008fe20000000048 */
[----:B------:R-:W-:-:S02]  /*4ad0*/  FFMA.FTZ R68, R136, R103, -R69 ;  /* 0x0000006788447223 */ /* 0x000fc40000010845 */
[----:B------:R-:W-:Y:S01]  /*4ae0*/  FADD.FTZ R71, R206, R71 ;  /* 0x00000047ce477221 */ /* 0x000fe20000010000 */
[----:B------:R-:W-:Y:S01]  /*4af0*/  PRMT R144, RZ, 0x7610, R72 ;  /* 0x00007610ff907816 */ /* 0x000fe20000000048 */
[----:B------:R-:W-:Y:S01]  /*4b00*/  FADD.FTZ R68, R207, R68 ;  /* 0x00000044cf447221 */ /* 0x000fe20000010000 */
[----:B------:R-:W-:Y:S01]  /*4b10*/  PRMT R103, RZ, 0x5410, R62 ;  /* 0x00005410ff677816 */ /* 0x000fe2000000003e */
[----:B------:R-:W-:Y:S02]  /*4b20*/  FMUL.FTZ R69, R143, R71 ;  /* 0x000000478f457220 */ /* 0x000fe40000410000 */
[----:B------:R-:W-:Y:S02]  /*4b30*/  FMUL.FTZ R209, R114, R91 ;  /* 0x0000005b72d17220 */ /* 0x000fe40000410000 */
[----:B------:R-:W-:Y:S02]  /*4b40*/  FMUL.FTZ R72, R124, R102 ;  /* 0x000000667c487220 */ /* 0x000fe40000410000 */
[----:B------:R-:W-:-:S02]  /*4b50*/  FFMA.FTZ R70, R134, R68, -R69 ;  /* 0x0000004486467223 */ /* 0x000fc40000010845 */
[----:B------:R-:W-:Y:S02]  /*4b60*/  FMUL.FTZ R208, R144, R91 ;  /* 0x0000005b90d07220 */ /* 0x000fe40000410000 */
[----:B------:R-:W-:Y:S02]  /*4b70*/  FMUL.FTZ R68, R143, R68 ;  /* 0x000000448f447220 */ /* 0x000fe40000410000 */
[----:B------:R-:W-:Y:S02]  /*4b80*/  FMUL.FTZ R209, R103, R209 ;  /* 0x000000d167d17220 */ /* 0x000fe40000410000 */
[-C--:B------:R-:W-:Y:S01]  /*4b90*/  FFMA.FTZ R72, R123, R145.reuse, -R72 ;  /* 0x000000917b487223 */ /* 0x080fe20000010848 */
[----:B------:R-:W-:Y:S01]  /*4ba0*/  PRMT R147, RZ, 0x7610, R73 ;  /* 0x00007610ff937816 */ /* 0x000fe20000000049 */
[----:B------:R-:W-:Y:S02]  /*4bb0*/  FMUL.FTZ R145, R124, R145 ;  /* 0x000000917c917220 */ /* 0x000fe40000410000 */
[----:B------:R-:W-:-:S02]  /*4bc0*/  FFMA.FTZ R71, R134, R71, R68 ;  /* 0x0000004786477223 */ /* 0x000fc40000010044 */
[----:B------:R-:W-:Y:S02]  /*4bd0*/  FMUL.FTZ R208, R103, R208 ;  /* 0x000000d067d07220 */ /* 0x000fe40000410000 */
[----:B------:R-:W-:Y:S02]  /*4be0*/  FADD.FTZ R70, R209, R70 ;  /* 0x00000046d1467221 */ /* 0x000fe40000010000 */
[----:B------:R-:W-:Y:S01]  /*4bf0*/  FFMA.FTZ R102, R123, R102, R145 ;  /* 0x000000667b667223 */ /* 0x000fe20000010091 */
[----:B------:R-:W-:Y:S01]  /*4c00*/  PRMT R145, RZ, 0x5410, R73 ;  /* 0x00005410ff917816 */ /* 0x000fe20000000049 */
[----:B------:R-:W-:Y:S01]  /*4c10*/  FADD.FTZ R68, R208, R71 ;  /* 0x00000047d0447221 */ /* 0x000fe20000010000 */
[----:B------:R-:W-:Y:S01]  /*4c20*/  PRMT R71, RZ, 0x7610, R62 ;  /* 0x00007610ff477816 */ /* 0x000fe2000000003e */
[----:B------:R-:W-:Y:S02]  /*4c30*/  FMUL.FTZ R69, R139, R70 ;  /* 0x000000468b457220 */ /* 0x000fe40000410000 */
[----:B------:R-:W-:-:S02]  /*4c40*/  FMUL.FTZ R210, R147, R92 ;  /* 0x0000005c93d27220 */ /* 0x000fc40000410000 */
[----:B------:R-:W-:Y:S02]  /*4c50*/  FFMA.FTZ R69, R133, R68, R69 ;  /* 0x0000004485457223 */ /* 0x000fe40000010045 */
[----:B------:R-:W-:Y:S02]  /*4c60*/  FMUL.FTZ R211, R145, R92 ;  /* 0x0000005c91d37220 */ /* 0x000fe40000410000 */
[----:B------:R-:W-:Y:S02]  /*4c70*/  FMUL.FTZ R68, R139, R68 ;  /* 0x000000448b447220 */ /* 0x000fe40000410000 */
[C---:B------:R-:W-:Y:S01]  /*4c80*/  FMUL.FTZ R210, R71.reuse, R210 ;  /* 0x000000d247d27220 */ /* 0x040fe20000410000 */
[----:B------:R-:W-:Y:S01]  /*4c90*/  PRMT R146, RZ, 0x5410, R74 ;  /* 0x00005410ff927816 */ /* 0x000fe2000000004a */
[----:B------:R-:W-:Y:S02]  /*4ca0*/  FMUL.FTZ R211, R71, R211 ;  /* 0x000000d347d37220 */ /* 0x000fe40000410000 */
[----:B------:R-:W-:-:S02]  /*4cb0*/  FFMA.FTZ R68, R133, R70, -R68 ;  /* 0x0000004685447223 */ /* 0x000fc40000010844 */
[----:B------:R-:W-:Y:S01]  /*4cc0*/  FADD.FTZ R69, R210, R69 ;  /* 0x00000045d2457221 */ /* 0x000fe20000010000 */
[----:B------:R-:W-:Y:S01]  /*4cd0*/  PRMT R148, RZ, 0x7610, R74 ;  /* 0x00007610ff947816 */ /* 0x000fe2000000004a */
[----:B------:R-:W-:Y:S01]  /*4ce0*/  FADD.FTZ R68, R211, R68 ;  /* 0x00000044d3447221 */ /* 0x000fe20000010000 */
[----:B------:R-:W-:Y:S01]  /*4cf0*/  PRMT R71, RZ, 0x5410, R63 ;  /* 0x00005410ff477816 */ /* 0x000fe2000000003f */
[----:B------:R-:W-:Y:S02]  /*4d00*/  FMUL.FTZ R70, R132, R69 ;  /* 0x0000004584467220 */ /* 0x000fe40000410000 */
[-C--:B------:R-:W-:Y:S02]  /*4d10*/  FMUL.FTZ R219, R146, R89.reuse ;  /* 0x0000005992db7220 */ /* 0x080fe40000410000 */
[----:B------:R-:W-:Y:S02]  /*4d20*/  FFMA.FTZ R70, R131, R68, -R70 ;  /* 0x0000004483467223 */ /* 0x000fe40000010846 */
[----:B------:R-:W-:-:S02]  /*4d30*/  FMUL.FTZ R218, R148, R89 ;  /* 0x0000005994da7220 */ /* 0x000fc40000410000 */
        /* <DEDUP_REMOVED lines=13> */
[-C--:B------:R-:W-:Y:S02]  /*4e10*/  FFMA.FTZ R71, R129, R69.reuse, R68 ;  /* 0x0000004581477223 */ /* 0x080fe40000010044 */
[----:B------:R-:W-:Y:S02]  /*4e20*/  FMUL.FTZ R217, R149, R90 ;  /* 0x0000005a95d97220 */ /* 0x000fe40000410000 */
[----:B------:R-:W-:-:S02]  /*4e30*/  FMUL.FTZ R69, R130, R69 ;  /* 0x0000004582457220 */ /* 0x000fc40000410000 */
[----:B------:R-:W-:Y:S02]  /*4e40*/  FMUL.FTZ R216, R74, R216 ;  /* 0x000000d84ad87220 */ /* 0x000fe40000410000 */
[----:B------:R-:W-:Y:S02]  /*4e50*/  FMUL.FTZ R72, R122, R72 ;  /* 0x000000487a487220 */ /* 0x000fe40000410000 */
[----:B------:R-:W-:Y:S02]  /*4e60*/  FMUL.FTZ R217, R74, R217 ;  /* 0x000000d94ad97220 */ /* 0x000fe40000410000 */
[----:B------:R-:W-:Y:S02]  /*4e70*/  FFMA.FTZ R70, R129, R70, -R69 ;  /* 0x0000004681467223 */ /* 0x000fe40000010845 */
[----:B------:R-:W-:Y:S02]  /*4e80*/  FADD.FTZ R71, R216, R71 ;  /* 0x00000047d8477221 */ /* 0x000fe40000010000 */
[----:B------:R-:W-:Y:S01]  /*4e90*/  FFMA.FTZ R72, R121, R102, R72 ;  /* 0x0000006679487223 */ /* 0x000fe20000010048 */
[----:B------:R-:W-:Y:S01]  /*4ea0*/  PRMT R152, RZ, 0x7610, R76 ;  /* 0x00007610ff987816 */ /* 0x000fe2000000004c */
[----:B------:R-:W-:-:S02]  /*4eb0*/  FMUL.FTZ R69, R120, R73 ;  /* 0x0000004978457220 */ /* 0x000fc40000410000 */
[----:B------:R-:W-:Y:S02]  /*4ec0*/  FADD.FTZ R70, R217, R70 ;  /* 0x00000046d9467221 */ /* 0x000fe40000010000 */
[----:B------:R-:W-:Y:S01]  /*4ed0*/  FMUL.FTZ R68, R128, R71 ;  /* 0x0000004780447220 */ /* 0x000fe20000410000 */
[----:B------:R-:W-:Y:S01]  /*4ee0*/  PRMT R150, RZ, 0x5410, R76 ;  /* 0x00005410ff967816 */ /* 0x000fe2000000004c */
[-C--:B------:R-:W-:Y:S02]  /*4ef0*/  FMUL.FTZ R74, R120, R72.reuse ;  /* 0x00000048784a7220 */ /* 0x080fe40000410000 */
[----:B------:R-:W-:Y:S01]  /*4f00*/  FFMA.FTZ R72, R119, R72, R69 ;  /* 0x0000004877487223 */ /* 0x000fe20000010045 */
[----:B------:R-:W-:Y:S01]  /*4f10*/  PRMT R69, RZ, 0x5410, R64 ;  /* 0x00005410ff457816 */ /* 0x000fe20000000040 */
[-C--:B------:R-:W-:Y:S02]  /*4f20*/  FFMA.FTZ R68, R127, R70.reuse, -R68 ;  /* 0x000000467f447223 */ /* 0x080fe40000010844 */
[----:B------:R-:W-:-:S02]  /*4f30*/  FMUL.FTZ R70, R128, R70 ;  /* 0x0000004680467220 */ /* 0x000fc40000410000 */
[-C--:B------:R-:W-:Y:S02]  /*4f40*/  FMUL.FTZ R220, R152, R55.reuse ;  /* 0x0000003798dc7220 */ /* 0x080fe40000410000 */
[----:B------:R-:W-:Y:S02]  /*4f50*/  FMUL.FTZ R221, R150, R55 ;  /* 0x0000003796dd7220 */ /* 0x000fe40000410000 */
[----:B------:R-:W-:Y:S02]  /*4f60*/  FFMA.FTZ R71, R127, R71, R70 ;  /* 0x000000477f477223 */ /* 0x000fe40000010046 */
[C---:B------:R-:W-:Y:S01]  /*4f70*/  FMUL.FTZ R220, R69.reuse, R220 ;  /* 0x000000dc45dc7220 */ /* 0x040fe20000410000 */
[----:B------:R-:W-:Y:S01]  /*4f80*/  PRMT R153, RZ, 0x5410, R77 ;  /* 0x00005410ff997816 */ /* 0x000fe2000000004d */
[----:B------:R-:W-:Y:S02]  /*4f90*/  FMUL.FTZ R221, R69, R221 ;  /* 0x000000dd45dd7220 */ /* 0x000fe40000410000 */
[----:B------:R-:W-:Y:S01]  /*4fa0*/  FADD.FTZ R71, R220, R71 ;  /* 0x00000047dc477221 */ /* 0x000fe20000010000 */
[----:B------:R-:W-:Y:S01]  /*4fb0*/  PRMT R155, RZ, 0x7610, R77 ;  /* 0x00007610ff9b7816 */ /* 0x000fe2000000004d */
[----:B------:R-:W-:Y:S01]  /*4fc0*/  FFMA.FTZ R74, R119, R73, -R74 ;  /* 0x00000049774a7223 */ /* 0x000fe2000001084a */
[----:B------:R-:W-:Y:S01]  /*4fd0*/  PRMT R73, RZ, 0x7610, R64 ;  /* 0x00007610ff497816 */ /* 0x000fe20000000040 */
[----:B------:R-:W-:-:S02]  /*4fe0*/  FADD.FTZ R68, R221, R68 ;  /* 0x00000044dd447221 */ /* 0x000fc40000010000 */
[----:B------:R-:W-:Y:S02]  /*4ff0*/  FMUL.FTZ R225, R153, R88 ;  /* 0x0000005899e17220 */ /* 0x000fe40000410000 */
[C---:B------:R-:W-:Y:S02]  /*5000*/  FMUL.FTZ R69, R126.reuse, R71 ;  /* 0x000000477e457220 */ /* 0x040fe40000410000 */
[----:B------:R-:W-:Y:S02]  /*5010*/  FMUL.FTZ R70, R126, R68 ;  /* 0x000000447e467220 */ /* 0x000fe40000410000 */
[----:B------:R-:W-:Y:S02]  /*5020*/  FMUL.FTZ R224, R155, R88 ;  /* 0x000000589be07220 */ /* 0x000fe40000410000 */
[----:B------:R-:W-:Y:S02]  /*5030*/  FMUL.FTZ R225, R73, R225 ;  /* 0x000000e149e17220 */ /* 0x000fe40000410000 */
        /* <DEDUP_REMOVED lines=12> */
[C---:B------:R-:W-:Y:S02]  /*5100*/  FMUL.FTZ R226, R75.reuse, R226 ;  /* 0x000000e24be27220 */ /* 0x040fe40000410000 */
[----:B------:R-:W-:Y:S01]  /*5110*/  FMUL.FTZ R71, R124, R71 ;  /* 0x000000477c477220 */ /* 0x000fe20000410000 */
[----:B------:R-:W-:Y:S01]  /*5120*/  PRMT R157, RZ, 0x5410, R79 ;  /* 0x00005410ff9d7816 */ /* 0x000fe2000000004f */
[----:B------:R-:W-:Y:S02]  /*5130*/  FMUL.FTZ R227, R75, R227 ;  /* 0x000000e34be37220 */ /* 0x000fe40000410000 */
[----:B------:R-:W-:Y:S02]  /*5140*/  FFMA.FTZ R68, R123, R68, -R71 ;  /* 0x000000447b447223 */ /* 0x000fe40000010847 */
[----:B------:R-:W-:Y:S01]  /*5150*/  FADD.FTZ R69, R226, R69 ;  /* 0x00000045e2457221 */ /* 0x000fe20000010000 */
[----:B------:R-:W-:Y:S01]  /*5160*/  PRMT R159, RZ, 0x7610, R79 ;  /* 0x00007610ff9f7816 */ /* 0x000fe2000000004f */
[----:B------:R-:W-:Y:S01]  /*5170*/  FADD.FTZ R68, R227, R68 ;  /* 0x00000044e3447221 */ /* 0x000fe20000010000 */
[----:B------:R-:W-:Y:S01]  /*5180*/  PRMT R71, RZ, 0x7610, R65 ;  /* 0x00007610ff477816 */ /* 0x000fe20000000041 */
        /* <DEDUP_REMOVED lines=15> */
[----:B------:R-:W-:Y:S01]  /*5280*/  FFMA.FTZ R71, R119, R69, R68 ;  /* 0x0000004577477223 */ /* 0x000fe20000010044 */
[----:B------:R-:W-:Y:S01]  /*5290*/  ISETP.NE.AND P0, PT, R99, 0x7f, PT ;  /* 0x0000007f6300780c */ /* 0x000fe20003f05270 */
[----:B------:R-:W-:-:S02]  /*52a0*/  FMUL.FTZ R231, R158, R51 ;  /* 0x000000339ee77220 */ /* 0x000fc40000410000 */
[----:B------:R-:W-:Y:S02]  /*52b0*/  FMUL.FTZ R69, R120, R69 ;  /* 0x0000004578457220 */ /* 0x000fe40000410000 */
[----:B------:R-:W-:Y:S01]  /*52c0*/  FMUL.FTZ R230, R75, R230 ;  /* 0x000000e64be67220 */ /* 0x000fe20000410000 */
[----:B------:R-:W-:Y:S01]  /*52d0*/  PRMT R161, RZ, 0x5410, R81 ;  /* 0x00005410ffa17816 */ /* 0x000fe20000000051 */
[----:B------:R-:W-:Y:S02]  /*52e0*/  FFMA.FTZ R70, R119, R70, -R69 ;  /* 0x0000004677467223 */ /* 0x000fe40000010845 */
[----:B------:R-:W-:Y:S02]  /*52f0*/  FMUL.FTZ R231, R75, R231 ;  /* 0x000000e74be77220 */ /* 0x000fe40000410000 */
[----:B------:R-:W-:Y:S01]  /*5300*/  FADD.FTZ R71, R230, R71 ;  /* 0x00000047e6477221 */ /* 0x000fe20000010000 */
[----:B------:R-:W-:Y:S01]  /*5310*/  PRMT R163, RZ, 0x7610, R81 ;  /* 0x00007610ffa37816 */ /* 0x000fe20000000051 */
[----:B------:R-:W-:Y:S01]  /*5320*/  FADD.FTZ R70, R231, R70 ;  /* 0x00000046e7467221 */ /* 0x000fe20000010000 */
[----:B------:R-:W-:Y:S01]  /*5330*/  PRMT R69, RZ, 0x7610, R66 ;  /* 0x00007610ff457816 */ /* 0x000fe20000000042 */
[----:B------:R-:W-:Y:S01]  /*5340*/  FMUL.FTZ R68, R118, R71 ;  /* 0x0000004776447220 */ /* 0x000fe20000410000 */
[----:B------:R0:W1:Y:S01]  /*5350*/  @P0 LDS.64 R102, [R99.X8+0x8788] ;  /* 0x0087880063660984 */ /* 0x0000620000008a00 */
[----:B------:R-:W-:-:S02]  /*5360*/  FMUL.FTZ R223, R161, R52 ;  /* 0x00000034a1df7220 */ /* 0x000fc40000410000 */
[----:B------:R-:W-:Y:S02]  /*5370*/  FFMA.FTZ R68, R117, R70, -R68 ;  /* 0x0000004675447223 */ /* 0x000fe40000010844 */
[----:B------:R-:W-:Y:S02]  /*5380*/  FMUL.FTZ R222, R163, R52 ;  /* 0x00000034a3de7220 */ /* 0x000fe40000410000 */
[----:B------:R-:W-:Y:S02]  /*5390*/  FMUL.FTZ R70, R118, R70 ;  /* 0x0000004676467220 */ /* 0x000fe40000410000 */
[C---:B------:R-:W-:Y:S02]  /*53a0*/  FMUL.FTZ R223, R69.reuse, R223 ;  /* 0x000000df45df7220 */ /* 0x040fe40000410000 */
[----:B------:R-:W-:Y:S02]  /*53b0*/  FMUL.FTZ R222, R69, R222 ;  /* 0x000000de45de7220 */ /* 0x000fe40000410000 */
[----:B------:R-:W-:-:S02]  /*53c0*/  FFMA.FTZ R71, R117, R71, R70 ;  /* 0x0000004775477223 */ /* 0x000fc40000010046 */
[----:B------:R-:W-:Y:S02]  /*53d0*/  FADD.FTZ R68, R223, R68 ;  /* 0x00000044df447221 */ /* 0x000fe40000010000 */
[----:B------:R-:W-:Y:S01]  /*53e0*/  FMUL.FTZ R73, R118, R72 ;  /* 0x0000004876497220 */ /* 0x000fe20000410000 */
[--C-:B------:R-:W-:Y:S01]  /*53f0*/  PRMT R164, RZ, 0x7610, R82.reuse ;  /* 0x00007610ffa47816 */ /* 0x100fe20000000052 */
[----:B------:R-:W-:Y:S02]  /*5400*/  FADD.FTZ R71, R222, R71 ;  /* 0x00000047de477221 */ /* 0x000fe40000010000 */
[----:B------:R-:W-:Y:S02]  /*5410*/  FMUL.FTZ R70, R116, R68 ;  /* 0x0000004474467220 */ /* 0x000fe40000410000 */
[-C--:B------:R-:W-:Y:S01]  /*5420*/  FFMA.FTZ R73, R117, R74.reuse, -R73 ;  /* 0x0000004a75497223 */ /* 0x080fe20000010849 */
[----:B------:R-:W-:Y:S01]  /*5430*/  PRMT R162, RZ, 0x5410, R82 ;  /* 0x00005410ffa27816 */ /* 0x000fe20000000052 */
[----:B------:R-:W-:-:S02]  /*5440*/  FMUL.FTZ R74, R118, R74 ;  /* 0x0000004a764a7220 */ /* 0x000fc40000410000 */
[----:B------:R-:W-:Y:S01]  /*5450*/  FFMA.FTZ R69, R137, R71, R70 ;  /* 0x0000004789457223 */ /* 0x000fe20000010046 */
[----:B------:R-:W-:Y:S01]  /*5460*/  PRMT R70, RZ, 0x5410, R67 ;  /* 0x00005410ff467816 */ /* 0x000fe20000000043 */
[-C--:B------:R-:W-:Y:S02]  /*5470*/  FMUL.FTZ R214, R164, R45.reuse ;  /* 0x0000002da4d67220 */ /* 0x080fe40000410000 */
[----:B------:R-:W-:Y:S02]  /*5480*/  FFMA.FTZ R74, R117, R72, R74 ;  /* 0x00000048754a7223 */ /* 0x000fe4000001004a */
[----:B------:R-:W-:Y:S02]  /*5490*/  FMUL.FTZ R215, R162, R45 ;  /* 0x0000002da2d77220 */ /* 0x000fe40000410000 */
[----:B------:R-:W-:Y:S02]  /*54a0*/  FMUL.FTZ R71, R116, R71 ;  /* 0x0000004774477220 */ /* 0x000fe40000410000 */
[----:B------:R-:W-:Y:S01]  /*54b0*/  FMUL.FTZ R214, R70, R214 ;  /* 0x000000d646d67220 */ /* 0x000fe20000410000 */
[--C-:B------:R-:W-:Y:S01]  /*54c0*/  PRMT R165, RZ, 0x5410, R83.reuse ;  /* 0x00005410ffa57816 */ /* 0x100fe20000000053 */
[----:B------:R-:W-:Y:S01]  /*54d0*/  FMUL.FTZ R72, R116, R74 ;  /* 0x0000004a74487220 */ /* 0x000fe20000410000 */
[----:B------:R-:W-:Y:S01]  /*54e0*/  PRMT R167, RZ, 0x7610, R83 ;  /* 0x00007610ffa77816 */ /* 0x000fe20000000053 */
[----:B------:R-:W-:-:S02]  /*54f0*/  FMUL.FTZ R215, R70, R215 ;  /* 0x000000d746d77220 */ /* 0x000fc40000410000 */
[C---:B------:R-:W-:Y:S02]  /*5500*/  FFMA.FTZ R68, R137.reuse, R68, -R71 ;  /* 0x0000004489447223 */ /* 0x040fe40000010847 */
[----:B------:R-:W-:Y:S01]  /*5510*/  FADD.FTZ R69, R214, R69 ;  /* 0x00000045d6457221 */ /* 0x000fe20000010000 */
[----:B------:R-:W-:Y:S01]  /*5520*/  PRMT R70, RZ, 0x7610, R67 ;  /* 0x00007610ff467816 */ /* 0x000fe20000000043 */
[-C--:B------:R-:W-:Y:S02]  /*5530*/  FFMA.FTZ R72, R137, R73.reuse, -R72 ;  /* 0x0000004989487223 */ /* 0x080fe40000010848 */
[----:B------:R-:W-:Y:S02]  /*5540*/  FMUL.FTZ R73, R116, R73 ;  /* 0x0000004974497220 */ /* 0x000fe40000410000 */
[-C--:B------:R-:W-:Y:S02]  /*5550*/  FMUL.FTZ R213, R165, R40.reuse ;  /* 0x00000028a5d57220 */ /* 0x080fe40000410000 */
[----:B------:R-:W-:-:S02]  /*5560*/  FMUL.FTZ R212, R167, R40 ;  /* 0x00000028a7d47220 */ /* 0x000fc40000410000 */
[----:B------:R-:W-:Y:S02]  /*5570*/  FADD.FTZ R68, R215, R68 ;  /* 0x00000044d7447221 */ /* 0x000fe40000010000 */
[----:B------:R-:W-:Y:S02]  /*5580*/  FMUL.FTZ R71, R115, R69 ;  /* 0x0000004573477220 */ /* 0x000fe40000410000 */
[----:B------:R-:W-:Y:S02]  /*5590*/  FFMA.FTZ R73, R137, R74, R73 ;  /* 0x0000004a89497223 */ /* 0x000fe40000010049 */
[C---:B------:R-:W-:Y:S02]  /*55a0*/  FMUL.FTZ R213, R70.reuse, R213 ;  /* 0x000000d546d57220 */ /* 0x040fe40000410000 */
[----:B------:R-:W-:Y:S02]  /*55b0*/  FMUL.FTZ R212, R70, R212 ;  /* 0x000000d446d47220 */ /* 0x000fe40000410000 */
[----:B------:R-:W-:-:S02]  /*55c0*/  FMUL.FTZ R74, R115, R68 ;  /* 0x00000044734a7220 */ /* 0x000fc40000410000 */
[C---:B------:R-:W-:Y:S02]  /*55d0*/  FFMA.FTZ R70, R138.reuse, R68, -R71 ;  /* 0x000000448a467223 */ /* 0x040fe40000010847 */
[CC--:B------:R-:W-:Y:S02]  /*55e0*/  FMUL.FTZ R68, R115.reuse, R72.reuse ;  /* 0x0000004873447220 */ /* 0x0c0fe40000410000 */
[----:B------:R-:W-:Y:S01]  /*55f0*/  FMUL.FTZ R71, R115, R73 ;  /* 0x0000004973477220 */ /* 0x000fe20000410000 */
[----:B------:R-:W-:Y:S01]  /*5600*/  BSSY B0, `(.L_x_3215) ;  /* 0x0000014000007945 */ /* 0x000fe20003800000 */
[C---:B------:R-:W-:Y:S02]  /*5610*/  FFMA.FTZ R75, R138.reuse, R69, R74 ;  /* 0x000000458a4b7223 */ /* 0x040fe4000001004a */
[C---:B------:R-:W-:Y:S01]  /*5620*/  FFMA.FTZ R69, R138.reuse, R73, R68 ;  /* 0x000000498a457223 */ /* 0x040fe20000010044 */
[C---:B------:R-:W-:Y:S01]  /*5630*/  ISETP.GT.U32.AND P2, PT, R99.reuse, 0x1f, PT ;  /* 0x0000001f6300780c */ /* 0x040fe20003f44070 */
[----:B------:R-:W-:Y:S01]  /*5640*/  FFMA.FTZ R68, R138, R72, -R71 ;  /* 0x000000488a447223 */ /* 0x000fe20000010847 */
[----:B------:R-:W-:Y:S01]  /*5650*/  LEA.HI R166, R99, R99, RZ, 0x1e ;  /* 0x0000006363a67211 */ /* 0x000fe200078ff0ff */
[----:B------:R-:W-:-:S02]  /*5660*/  FADD.FTZ R71, R212, R75 ;  /* 0x0000004bd4477221 */ /* 0x000fc40000010000 */
        /* <DEDUP_REMOVED lines=13> */
.L_x_3216:
[----:B01----:R-:W-:Y:S05]  /*5740*/  BSYNC B0 ;  /* 0x0000000000007941 */ /* 0x003fea0003800000 */
.L_x_3215:
        /* <DEDUP_REMOVED lines=73> */
.L_x_3323:
        /* <DEDUP_REMOVED lines=70> */
.L_x_3324:
        /* <DEDUP_REMOVED lines=19> */
[----:B------:R-:W-:Y:S05]  /*6170*/  CALL.REL.NOINC `($__internal_79_$__cuda_sm70_shflsync_idx_p) ;  /* 0x000095e000007944 */ /* 0x000fea0003c00000 */
.L_x_3221:
[----:B------:R-:W-:Y:S05]  /*6180*/  BRA.CONV ~URZ, `(.L_x_3222) ;  /* 0x000000637f007947 */ /* 0x000fea000b800000 */
[----:B-1----:R-:W-:Y:S01]  /*6190*/  HFMA2.MMA R69, -RZ, RZ, 0, 1.847743988037109375e-06 ;  /* 0x0000001fff457435 */ /* 0x002fe200000001ff */
[----:B0-----:R-:W-:Y:S02]  /*61a0*/  MOV R72, R77 ;  /* 0x0000004d00487202 */ /* 0x001fe40000000f00 */
[----:B------:R-:W-:Y:S02]  /*61b0*/  MOV R71, 0x1f ;  /* 0x0000001f00477802 */ /* 0x000fe40000000f00 */
[----:B------:R-:W-:Y:S02]  /*61c0*/  MOV R68, 0xffffffff ;  /* 0xffffffff00447802 */ /* 0x000fe40000000f00 */
[----:B------:R-:W-:-:S02]  /*61d0*/  MOV R70, 0x61f0 ;  /* 0x000061f000467802 */ /* 0x000fc40000000f00 */
[----:B------:R-:W-:Y:S05]  /*61e0*/  CALL.REL.NOINC `($__internal_79_$__cuda_sm70_shflsync_idx_p) ;  /* 0x0000957000007944 */ /* 0x000fea0003c00000 */
.L_x_3222:
[----:B------:R-:W-:Y:S05]  /*61f0*/  BRA.CONV ~URZ, `(.L_x_3223) ;  /* 0x000000637f007947 */ /* 0x000fea000b800000 */
[----:B-1----:R-:W-:Y:S01]  /*6200*/  HFMA2.MMA R69, -RZ, RZ, 0, 1.847743988037109375e-06 ;  /* 0x0000001fff457435 */ /* 0x002fe200000001ff */
[----:B0-----:R-:W-:-:S02]  /*6210*/  MOV R72, R73 ;  /* 0x0000004900487202 */ /* 0x001fc40000000f00 */
[----:B------:R-:W-:Y:S02]  /*6220*/  MOV R71, 0x1f ;  /* 0x0000001f00477802 */ /* 0x000fe40000000f00 */
[----:B------:R-:W-:Y:S02]  /*6230*/  MOV R68, 0xffffffff ;  /* 0xffffffff00447802 */ /* 0x000fe40000000f00 */
[----:B------:R-:W-:Y:S02]  /*6240*/  MOV R70, 0x6260 ;  /* 0x0000626000467802 */ /* 0x000fe40000000f00 */
[----:B------:R-:W-:Y:S05]  /*6250*/  CALL.REL.NOINC `($__internal_79_$__cuda_sm70_shflsync_idx_p) ;  /* 0x0000950000007944 */ /* 0x000fea0003c00000 */
.L_x_3223:
[----:B------:R-:W-:Y:S05]  /*6260*/  BRA.CONV ~URZ, `(.L_x_3224) ;  /* 0x000000637f007947 */ /* 0x000fea000b800000 */
[----:B-1----:R-:W-:Y:S01]  /*6270*/  HFMA2.MMA R69, -RZ, RZ, 0, 1.847743988037109375e-06 ;  /* 0x0000001fff457435 */ /* 0x002fe200000001ff */
[----:B0-----:R-:W-:Y:S02]  /*6280*/  MOV R72, R76 ;  /* 0x0000004c00487202 */ /* 0x001fe40000000f00 */
[----:B------:R-:W-:Y:S02]  /*6290*/  MOV R71, 0x1f ;  /* 0x0000001f00477802 */ /* 0x000fe40000000f00 */
[----:B------:R-:W-:Y:S02]  /*62a0*/  MOV R68, 0xffffffff ;  /* 0xffffffff00447802 */ /* 0x000fe40000000f00 */
[----:B------:R-:W-:-:S02]  /*62b0*/  MOV R70, 0x62d0 ;  /* 0x000062d000467802 */ /* 0x000fc40000000f00 */
[----:B------:R-:W-:Y:S05]  /*62c0*/  CALL.REL.NOINC `($__internal_79_$__cuda_sm70_shflsync_idx_p) ;  /* 0x0000949000007944 */ /* 0x000fea0003c00000 */
.L_x_3224:
        /* <DEDUP_REMOVED lines=9> */
.L_x_3325:
        /* <DEDUP_REMOVED lines=50> */
.L_x_3218:
[----:B0-----:R-:W-:Y:S05]  /*6680*/  BSYNC B0 ;  /* 0x0000000000007941 */ /* 0x001fea0003800000 */
.L_x_3217:
[----:B------:R-:W-:Y:S01]  /*6690*/  WARPSYNC 0xffffffff ;  /* 0xffffffff00007948 */ /* 0x000fe20003800000 */
[----:B------:R-:W-:Y:S02]  /*66a0*/  LOP3.LUT P0, RZ, R99, 0x1f, RZ, 0xc0, !PT ;  /* 0x0000001f63ff7812 */ /* 0x000fe4000780c0ff */
[----:B------:R-:W-:Y:S01]  /*66b0*/  MOV R58, UR21 ;  /* 0x00000015003a7c02 */ /* 0x000fe20008000f00 */
[----:B------:R-:W-:Y:S01]  /*66c0*/  BAR.SYNC.DEFER_BLOCKING 0x0 ;  /* 0x0000000000007b1d */ /* 0x000fe20000010000 */
[C---:B------:R-:W-:Y:S01]  /*66d0*/  FMUL.FTZ R56, R115.reuse, -R102 ;  /* 0x8000006673387220 */ /* 0x040fe20000410000 */
[----:B------:R-:W-:Y:S01]  /*66e0*/  USHF.L.U32 UR43, UR7, 0x4, URZ ;  /* 0x00000004072b7899 */ /* 0x000fe2000800063f */
[C---:B------:R-:W-:Y:S01]  /*66f0*/  FMUL.FTZ R57, R115.reuse, R103 ;  /* 0x0000006773397220 */ /* 0x040fe20000410000 */
[----:B------:R-:W-:Y:S01]  /*6700*/  ISETP.GE.OR P0, PT, R58, c[0x0][0x174], P0 ;  /* 0x00005d003a007a0c */ /* 0x000fe20000706670 */
[-C--:B------:R-:W-:Y:S01]  /*6710*/  FMUL.FTZ R58, R115, R199.reuse ;  /* 0x000000c7733a7220 */ /* 0x080fe20000410000 */
[----:B------:R-:W-:Y:S01]  /*6720*/  BSSY B0, `(.L_x_3226) ;  /* 0x00001db000007945 */ /* 0x000fe20003800000 */
[C---:B---3--:R-:W-:Y:S02]  /*6730*/  FMUL.FTZ R68, R138.reuse, R199 ;  /* 0x000000c78a447220 */ /* 0x048fe40000410000 */
[----:B------:R-:W-:-:S02]  /*6740*/  FFMA.FTZ R56, R138, -R103, R56 ;  /* 0x800000678a387223 */ /* 0x000fc40000010038 */
[C---:B------:R-:W-:Y:S02]  /*6750*/  FFMA.FTZ R57, R138.reuse, R102, -R57 ;  /* 0x000000668a397223 */ /* 0x040fe40000010839 */
[-C--:B------:R-:W-:Y:S02]  /*6760*/  FFMA.FTZ R59, R138, R183.reuse, -R58 ;  /* 0x000000b78a3b7223 */ /* 0x080fe4000001083a */
[----:B------:R-:W-:Y:S02]  /*6770*/  FFMA.FTZ R69, -R115, R183, -R68 ;  /* 0x000000b773457223 */ /* 0x000fe40000010944 */
[C---:B------:R-:W-:Y:S02]  /*6780*/  FMUL.FTZ R58, R116.reuse, -R56 ;  /* 0x80000038743a7220 */ /* 0x040fe40000410000 */
[-C--:B------:R-:W-:Y:S02]  /*6790*/  FMUL.FTZ R68, R116, -R57.reuse ;  /* 0x8000003974447220 */ /* 0x080fe40000410000 */
[----:B------:R-:W-:-:S02]  /*67a0*/  FFMA.FTZ R58, R137, R57, -R58 ;  /* 0x00000039893a7223 */ /* 0x000fc4000001083a */
[----:B------:R-:W-:Y:S02]  /*67b0*/  FADD.FTZ R69, -R184, R69 ;  /* 0x00000045b8457221 */ /* 0x000fe40000010100 */
[----:B------:R-:W-:Y:S02]  /*67c0*/  FFMA.FTZ R68, R137, R56, R68 ;  /* 0x0000003889447223 */ /* 0x000fe40000010044 */
[----:B------:R-:W-:Y:S02]  /*67d0*/  FADD.FTZ R59, R168, R59 ;  /* 0x0000003ba83b7221 */ /* 0x000fe40000010000 */
[----:B------:R-:W-:Y:S02]  /*67e0*/  FMUL.FTZ R71, R118, -R58 ;  /* 0x8000003a76477220 */ /* 0x000fe40000410000 */
[----:B------:R-:W-:Y:S02]  /*67f0*/  FMUL.FTZ R56, R116, -R69 ;  /* 0x8000004574387220 */ /* 0x000fe40000410000 */
[----:B------:R-:W-:-:S02]  /*6800*/  FMUL.FTZ R57, R118, -R68 ;  /* 0x8000004476397220 */ /* 0x000fc40000410000 */
[-C--:B------:R-:W-:Y:S02]  /*6810*/  FMUL.FTZ R72, R116, -R59.reuse ;  /* 0x8000003b74487220 */ /* 0x080fe40000410000 */
[----:B------:R-:W-:Y:S02]  /*6820*/  FFMA.FTZ R71, R117, R68, R71 ;  /* 0x0000004475477223 */ /* 0x000fe40000010047 */
[----:B------:R-:W-:Y:S02]  /*6830*/  FFMA.FTZ R70, R137, R59, -R56 ;  /* 0x0000003b89467223 */ /* 0x000fe40000010838 */
[----:B------:R-:W-:Y:S02]  /*6840*/  FFMA.FTZ R58, R117, R58, -R57 ;  /* 0x0000003a753a7223 */ /* 0x000fe40000010839 */
[----:B------:R-:W-:Y:S01]  /*6850*/  FFMA.FTZ R72, R137, R69, R72 ;  /* 0x0000004589487223 */ /* 0x000fe20000010048 */
[----:B------:R-:W0:Y:S01]  /*6860*/  LDS.64 R56, [R166.X16+0x6378] ;  /* 0x00637800a6387984 */ /* 0x000e22000000ca00 */
[----:B------:R-:W-:-:S02]  /*6870*/  FMUL.FTZ R59, R120, -R71 ;  /* 0x80000047783b7220 */ /* 0x000fc40000410000 */
[-C--:B------:R-:W-:Y:S02]  /*6880*/  FMUL.FTZ R74, R120, -R58.reuse ;  /* 0x8000003a784a7220 */ /* 0x080fe40000410000 */
[----:B------:R-:W-:Y:S02]  /*6890*/  FADD.FTZ R70, R169, R70 ;  /* 0x00000046a9467221 */ /* 0x000fe40000010000 */
[----:B------:R-:W-:Y:S02]  /*68a0*/  FADD.FTZ R72, -R185, R72 ;  /* 0x00000048b9487221 */ /* 0x000fe40000010100 */
[C---:B------:R-:W-:Y:S02]  /*68b0*/  FFMA.FTZ R68, R119.reuse, R58, -R59 ;  /* 0x0000003a77447223 */ /* 0x040fe4000001083b */
[----:B------:R-:W-:Y:S02]  /*68c0*/  FFMA.FTZ R74, R119, R71, R74 ;  /* 0x00000047774a7223 */ /* 0x000fe4000001004a */
[----:B------:R-:W-:-:S02]  /*68d0*/  FMUL.FTZ R59, R118, -R70 ;  /* 0x80000046763b7220 */ /* 0x000fc40000410000 */
[----:B------:R-:W-:Y:S02]  /*68e0*/  FMUL.FTZ R58, R118, -R72 ;  /* 0x80000048763a7220 */ /* 0x000fe40000410000 */
[C---:B------:R-:W-:Y:S02]  /*68f0*/  FMUL.FTZ R71, R122.reuse, -R74 ;  /* 0x8000004a7a477220 */ /* 0x040fe40000410000 */
[C---:B------:R-:W-:Y:S02]  /*6900*/  FFMA.FTZ R69, R117.reuse, R72, R59 ;  /* 0x0000004875457223 */ /* 0x040fe4000001003b */
[----:B------:R-:W-:Y:S02]  /*6910*/  FFMA.FTZ R59, R117, R70, -R58 ;  /* 0x00000046753b7223 */ /* 0x000fe4000001083a */
[-C--:B------:R-:W-:Y:S02]  /*6920*/  FMUL.FTZ R73, R122, -R68.reuse ;  /* 0x800000447a497220 */ /* 0x080fe40000410000 */
        /* <DEDUP_REMOVED lines=15> */
[----:B------:R-:W-:Y:S02]  /*6a20*/  FFMA.FTZ R70, R125, R70, -R59 ;  /* 0x000000467d467223 */ /* 0x000fe4000001083b */
        /* <DEDUP_REMOVED lines=15> */
[----:B------:R-:W-:Y:S02]  /*6b20*/  FFMA.FTZ R57, R140, R233, R57 ;  /* 0x000000e98c397223 */ /* 0x000fe40000010039 */
[----:B------:R-:W-:Y:S02]  /*6b30*/  FMUL.FTZ R71, R128, -R72 ;  /* 0x8000004880477220 */ /* 0x000fe40000410000 */
[----:B------:R-:W-:Y:S02]  /*6b40*/  FFMA.FTZ R56, R140, R201, -R56 ;  /* 0x000000c98c387223 */ /* 0x000fe40000010838 */
[----:B------:R-:W-:Y:S02]  /*6b50*/  FADD.FTZ R69, -R188, R69 ;  /* 0x00000045bc457221 */ /* 0x000fe40000010100 */
[----:B------:R-:W-:Y:S02]  /*6b60*/  FMUL.FTZ R73, R128, -R70 ;  /* 0x8000004680497220 */ /* 0x000fe40000410000 */
[----:B------:R-:W-:-:S02]  /*6b70*/  FADD.FTZ R202, R202, R57 ;  /* 0x00000039caca7221 */ /* 0x000fc40000010000 */
[----:B------:R-:W-:Y:S02]  /*6b80*/  FFMA.FTZ R71, R127, R70, -R71 ;  /* 0x000000467f477223 */ /* 0x000fe40000010847 */
[----:B------:R-:W-:Y:S02]  /*6b90*/  FADD.FTZ R200, R203, R56 ;  /* 0x00000038cbc87221 */ /* 0x000fe40000010000 */
[----:B------:R-:W-:Y:S02]  /*6ba0*/  FMUL.FTZ R68, R124, -R69 ;  /* 0x800000457c447220 */ /* 0x000fe40000410000 */
[----:B------:R-:W-:Y:S02]  /*6bb0*/  FFMA.FTZ R73, R127, R72, R73 ;  /* 0x000000487f497223 */ /* 0x000fe40000010049 */
[----:B------:R-:W-:Y:S02]  /*6bc0*/  FMUL.FTZ R56, R111, R202 ;  /* 0x000000ca6f387220 */ /* 0x000fe40000410000 */
[----:B------:R-:W-:-:S02]  /*6bd0*/  FMUL.FTZ R72, R130, -R71 ;  /* 0x8000004782487220 */ /* 0x000fc40000410000 */
[----:B------:R-:W-:Y:S02]  /*6be0*/  FMUL.FTZ R57, R111, R200 ;  /* 0x000000c86f397220 */ /* 0x000fe40000410000 */
[-C--:B------:R-:W-:Y:S02]  /*6bf0*/  FMUL.FTZ R70, R124, -R58.reuse ;  /* 0x8000003a7c467220 */ /* 0x080fe40000410000 */
[----:B------:R-:W-:Y:S02]  /*6c00*/  FFMA.FTZ R68, R123, R58, -R68 ;  /* 0x0000003a7b447223 */ /* 0x000fe40000010844 */
[-C--:B------:R-:W-:Y:S02]  /*6c10*/  FMUL.FTZ R58, R130, -R73.reuse ;  /* 0x80000049823a7220 */ /* 0x080fe40000410000 */
[----:B------:R-:W-:Y:S02]  /*6c20*/  FFMA.FTZ R56, R135, R200, -R56 ;  /* 0x000000c887387223 */ /* 0x000fe40000010838 */
[----:B------:R-:W-:-:S02]  /*6c30*/  FFMA.FTZ R72, R129, R73, R72 ;  /* 0x0000004981487223 */ /* 0x000fc40000010048 */
[----:B------:R-:W-:Y:S02]  /*6c40*/  FFMA.FTZ R57, R135, R202, R57 ;  /* 0x000000ca87397223 */ /* 0x000fe40000010039 */
[----:B------:R-:W-:Y:S02]  /*6c50*/  FFMA.FTZ R70, R123, R69, R70 ;  /* 0x000000457b467223 */ /* 0x000fe40000010046 */
[----:B------:R-:W-:Y:S02]  /*6c60*/  FFMA.FTZ R58, R129, R71, -R58 ;  /* 0x00000047813a7223 */ /* 0x000fe4000001083a */
[----:B------:R-:W-:Y:S02]  /*6c70*/  FADD.FTZ R205, R205, R56 ;  /* 0x00000038cdcd7221 */ /* 0x000fe40000010000 */
[----:B------:R-:W-:Y:S02]  /*6c80*/  FMUL.FTZ R59, R132, -R72 ;  /* 0x80000048843b7220 */ /* 0x000fe40000410000 */
[----:B------:R-:W-:-:S02]  /*6c90*/  FADD.FTZ R203, R204, R57 ;  /* 0x00000039cccb7221 */ /* 0x000fc40000010000 */
[----:B------:R-:W-:Y:S02]  /*6ca0*/  FADD.FTZ R70, -R189, R70 ;  /* 0x00000046bd467221 */ /* 0x000fe40000010100 */
[-C--:B------:R-:W-:Y:S02]  /*6cb0*/  FMUL.FTZ R69, R132, -R58.reuse ;  /* 0x8000003a84457220 */ /* 0x080fe40000410000 */
[C---:B------:R-:W-:Y:S02]  /*6cc0*/  FMUL.FTZ R57, R142.reuse, R205 ;  /* 0x000000cd8e397220 */ /* 0x040fe40000410000 */
[----:B------:R-:W-:Y:S02]  /*6cd0*/  FFMA.FTZ R74, R131, R58, -R59 ;  /* 0x0000003a834a7223 */ /* 0x000fe4000001083b */
[----:B------:R-:W-:Y:S02]  /*6ce0*/  FMUL.FTZ R56, R142, R203 ;  /* 0x000000cb8e387220 */ /* 0x000fe40000410000 */
[----:B------:R-:W-:-:S02]  /*6cf0*/  FADD.FTZ R68, R173, R68 ;  /* 0x00000044ad447221 */ /* 0x000fc40000010000 */
[----:B------:R-:W-:Y:S02]  /*6d00*/  FMUL.FTZ R58, R126, -R70 ;  /* 0x800000467e3a7220 */ /* 0x000fe40000410000 */
[----:B------:R-:W-:Y:S02]  /*6d10*/  FFMA.FTZ R72, R131, R72, R69 ;  /* 0x0000004883487223 */ /* 0x000fe40000010045 */
[C---:B------:R-:W-:Y:S02]  /*6d20*/  FFMA.FTZ R57, R136.reuse, R203, R57 ;  /* 0x000000cb88397223 */ /* 0x040fe40000010039 */
[----:B------:R-:W-:Y:S02]  /*6d30*/  FFMA.FTZ R56, R136, R205, -R56 ;  /* 0x000000cd88387223 */ /* 0x000fe40000010838 */
[----:B------:R-:W-:Y:S02]  /*6d40*/  FFMA.FTZ R59, R125, R68, -R58 ;  /* 0x000000447d3b7223 */ /* 0x000fe4000001083a */
[----:B------:R-:W-:-:S02]  /*6d50*/  FMUL.FTZ R58, R139, -R72 ;  /* 0x800000488b3a7220 */ /* 0x000fc40000410000 */
[----:B------:R-:W-:Y:S02]  /*6d60*/  FADD.FTZ R206, R206, R57 ;  /* 0x00000039cece7221 */ /* 0x000fe40000010000 */
[----:B------:R-:W-:Y:S02]  /*6d70*/  FMUL.FTZ R69, R126, -R68 ;  /* 0x800000447e457220 */ /* 0x000fe40000410000 */
[----:B------:R-:W-:Y:S02]  /*6d80*/  FADD.FTZ R204, R207, R56 ;  /* 0x00000038cfcc7221 */ /* 0x000fe40000010000 */
[-C--:B------:R-:W-:Y:S02]  /*6d90*/  FMUL.FTZ R68, R139, -R74.reuse ;  /* 0x8000004a8b447220 */ /* 0x080fe40000410000 */
[----:B------:R-:W-:Y:S02]  /*6da0*/  FFMA.FTZ R74, R133, R74, -R58 ;  /* 0x0000004a854a7223 */ /* 0x000fe4000001083a */
[----:B------:R-:W-:-:S02]  /*6db0*/  FMUL.FTZ R57, R143, R206 ;  /* 0x000000ce8f397220 */ /* 0x000fc40000410000 */
[----:B------:R-:W-:Y:S02]  /*6dc0*/  FADD.FTZ R58, R174, R59 ;  /* 0x0000003bae3a7221 */ /* 0x000fe40000010000 */
[-C--:B------:R-:W-:Y:S02]  /*6dd0*/  FMUL.FTZ R59, R143, R204.reuse ;  /* 0x000000cc8f3b7220 */ /* 0x080fe40000410000 */
[C---:B------:R-:W-:Y:S02]  /*6de0*/  FFMA.FTZ R56, R134.reuse, R204, -R57 ;  /* 0x000000cc86387223 */ /* 0x040fe40000010839 */
[----:B------:R-:W-:Y:S02]  /*6df0*/  FFMA.FTZ R59, R134, R206, R59 ;  /* 0x000000ce863b7223 */ /* 0x000fe4000001003b */
[----:B------:R-:W-:Y:S02]  /*6e00*/  FADD.FTZ R209, R209, R56 ;  /* 0x00000038d1d17221 */ /* 0x000fe40000010000 */
[----:B------:R-:W-:-:S02]  /*6e10*/  FFMA.FTZ R69, R125, R70, R69 ;  /* 0x000000467d457223 */ /* 0x000fc40000010045 */
[----:B------:R-:W-:Y:S02]  /*6e20*/  FADD.FTZ R208, R208, R59 ;  /* 0x0000003bd0d07221 */ /* 0x000fe40000010000 */
[C---:B------:R-:W-:Y:S02]  /*6e30*/  FMUL.FTZ R57, R139.reuse, R209 ;  /* 0x000000d18b397220 */ /* 0x040fe40000410000 */
[----:B------:R-:W-:Y:S02]  /*6e40*/  FADD.FTZ R69, -R190, R69 ;  /* 0x00000045be457221 */ /* 0x000fe40000010100 */
[----:B------:R-:W-:Y:S02]  /*6e50*/  FMUL.FTZ R70, R128, -R58 ;  /* 0x8000003a80467220 */ /* 0x000fe40000410000 */
[----:B------:R-:W-:Y:S02]  /*6e60*/  FMUL.FTZ R56, R139, R208 ;  /* 0x000000d08b387220 */ /* 0x000fe40000410000 */
[----:B------:R-:W-:-:S02]  /*6e70*/  FFMA.FTZ R72, R133, R72, R68 ;  /* 0x0000004885487223 */ /* 0x000fc40000010044 */
[----:B------:R-:W-:Y:S02]  /*6e80*/  FFMA.FTZ R57, R133, R208, R57 ;  /* 0x000000d085397223 */ /* 0x000fe40000010039 */
[-C--:B------:R-:W-:Y:S02]  /*6e90*/  FMUL.FTZ R68, R128, -R69.reuse ;  /* 0x8000004580447220 */ /* 0x080fe40000410000 */
[----:B------:R-:W-:Y:S02]  /*6ea0*/  FFMA.FTZ R70, R127, R69, R70 ;  /* 0x000000457f467223 */ /* 0x000fe40000010046 */
[----:B------:R-:W-:Y:S02]  /*6eb0*/  FMUL.FTZ R69, R143, -R74 ;  /* 0x8000004a8f457220 */ /* 0x000fe40000410000 */
[----:B------:R-:W-:Y:S02]  /*6ec0*/  FFMA.FTZ R56, R133, R209, -R56 ;  /* 0x000000d185387223 */ /* 0x000fe40000010838 */
[----:B------:R-:W-:-:S02]  /*6ed0*/  FADD.FTZ R210, R210, R57 ;  /* 0x00000039d2d27221 */ /* 0x000fc40000010000 */
[-C--:B------:R-:W-:Y:S02]  /*6ee0*/  FMUL.FTZ R59, R143, -R72.reuse ;  /* 0x800000488f3b7220 */ /* 0x080fe40000410000 */
[----:B------:R-:W-:Y:S02]  /*6ef0*/  FFMA.FTZ R69, R134, R72, R69 ;  /* 0x0000004886457223 */ /* 0x000fe40000010045 */
[----:B------:R-:W-:Y:S02]  /*6f00*/  FADD.FTZ R232, R211, R56 ;  /* 0x00000038d3e87221 */ /* 0x000fe40000010000 */
[----:B------:R-:W-:Y:S02]  /*6f10*/  FMUL.FTZ R56, R132, R210 ;  /* 0x000000d284387220 */ /* 0x000fe40000410000 */
[----:B------:R-:W-:Y:S02]  /*6f20*/  FFMA.FTZ R68, R127, R58, -R68 ;  /* 0x0000003a7f447223 */ /* 0x000fe40000010844 */
[----:B------:R-:W-:-:S02]  /*6f30*/  FFMA.FTZ R59, R134, R74, -R59 ;  /* 0x0000004a863b7223 */ /* 0x000fc4000001083b */
[----:B------:R-:W-:Y:S02]  /*6f40*/  FMUL.FTZ R58, R142, -R69 ;  /* 0x800000458e3a7220 */ /* 0x000fe40000410000 */
[-C--:B------:R-:W-:Y:S02]  /*6f50*/  FMUL.FTZ R57, R132, R232.reuse ;  /* 0x000000e884397220 */ /* 0x080fe40000410000 */
[----:B------:R-:W-:Y:S02]  /*6f60*/  FADD.FTZ R70, -R191, R70 ;  /* 0x00000046bf467221 */ /* 0x000fe40000010100 */
[C---:B------:R-:W-:Y:S02]  /*6f70*/  FFMA.FTZ R56, R131.reuse, R232, -R56 ;  /* 0x000000e883387223 */ /* 0x040fe40000010838 */
[----:B------:R-:W-:Y:S02]  /*6f80*/  FFMA.FTZ R72, R136, R59, -R58 ;  /* 0x0000003b88487223 */ /* 0x000fe4000001083a */
[----:B------:R-:W-:-:S02]  /*6f90*/  FFMA.FTZ R57, R131, R210, R57 ;  /* 0x000000d283397223 */ /* 0x000fc40000010039 */
[----:B------:R-:W-:Y:S02]  /*6fa0*/  FMUL.FTZ R71, R142, -R59 ;  /* 0x8000003b8e477220 */ /* 0x000fe40000410000 */
[----:B------:R-:W-:Y:S02]  /*6fb0*/  FADD.FTZ R68, R175, R68 ;  /* 0x00000044af447221 */ /* 0x000fe40000010000 */
[----:B------:R-:W-:Y:S02]  /*6fc0*/  FMUL.FTZ R58, R130, -R70 ;  /* 0x80000046823a7220 */ /* 0x000fe40000410000 */
[----:B------:R-:W-:Y:S02]  /*6fd0*/  FADD.FTZ R219, R219, R56 ;  /* 0x00000038dbdb7221 */ /* 0x000fe40000010000 */
[----:B------:R-:W-:Y:S02]  /*6fe0*/  FADD.FTZ R207, R218, R57 ;  /* 0x00000039dacf7221 */ /* 0x000fe40000010000 */
[----:B------:R-:W-:-:S02]  /*6ff0*/  FFMA.FTZ R74, R136, R69, R71 ;  /* 0x00000045884a7223 */ /* 0x000fc40000010047 */
[CC--:B------:R-:W-:Y:S02]  /*7000*/  FFMA.FTZ R59, R129.reuse, R68.reuse, -R58 ;  /* 0x00000044813b7223 */ /* 0x0c0fe4000001083a */
[C---:B------:R-:W-:Y:S02]  /*7010*/  FMUL.FTZ R69, R130.reuse, -R68 ;  /* 0x8000004482457220 */ /* 0x040fe40000410000 */
[C---:B------:R-:W-:Y:S02]  /*7020*/  FMUL.FTZ R58, R130.reuse, R219 ;  /* 0x000000db823a7220 */ /* 0x040fe40000410000 */
[-C--:B------:R-:W-:Y:S02]  /*7030*/  FMUL.FTZ R56, R130, R207.reuse ;  /* 0x000000cf82387220 */ /* 0x080fe40000410000 */
[C---:B------:R-:W-:Y:S02]  /*7040*/  FFMA.FTZ R71, R129.reuse, R70, R69 ;  /* 0x0000004681477223 */ /* 0x040fe40000010045 */
[----:B------:R-:W-:-:S02]  /*7050*/  FFMA.FTZ R57, R129, R207, R58 ;  /* 0x000000cf81397223 */ /* 0x000fc4000001003a */
[----:B------:R-:W-:Y:S02]  /*7060*/  FADD.FTZ R59, R176, R59 ;  /* 0x0000003bb03b7221 */ /* 0x000fe40000010000 */
[----:B------:R-:W-:Y:S02]  /*7070*/  FFMA.FTZ R56, R129, R219, -R56 ;  /* 0x000000db81387223 */ /* 0x000fe40000010838 */
[----:B------:R-:W-:Y:S02]  /*7080*/  FADD.FTZ R216, R216, R57 ;  /* 0x00000039d8d87221 */ /* 0x000fe40000010000 */
[----:B------:R-:W-:Y:S02]  /*7090*/  FADD.FTZ R71, -R192, R71 ;  /* 0x00000047c0477221 */ /* 0x000fe40000010100 */
[----:B------:R-:W-:Y:S02]  /*70a0*/  FMUL.FTZ R70, R132, -R59 ;  /* 0x8000003b84467220 */ /* 0x000fe40000410000 */
[----:B------:R-:W-:-:S02]  /*70b0*/  FADD.FTZ R218, R217, R56 ;  /* 0x00000038d9da7221 */ /* 0x000fc40000010000 */
[----:B------:R-:W-:Y:S02]  /*70c0*/  FMUL.FTZ R56, R128, R216 ;  /* 0x000000d880387220 */ /* 0x000fe40000410000 */
[-C--:B------:R-:W-:Y:S02]  /*70d0*/  FMUL.FTZ R58, R132, -R71.reuse ;  /* 0x80000047843a7220 */ /* 0x080fe40000410000 */
[----:B------:R-:W-:Y:S02]  /*70e0*/  FFMA.FTZ R70, R131, R71, R70 ;  /* 0x0000004783467223 */ /* 0x000fe40000010046 */
[----:B------:R-:W-:Y:S02]  /*70f0*/  FMUL.FTZ R57, R128, R218 ;  /* 0x000000da80397220 */ /* 0x000fe40000410000 */
[----:B------:R-:W-:Y:S02]  /*7100*/  FMUL.FTZ R68, R111, -R74 ;  /* 0x8000004a6f447220 */ /* 0x000fe40000410000 */
[----:B------:R-:W-:-:S02]  /*7110*/  FFMA.FTZ R56, R127, R218, -R56 ;  /* 0x000000da7f387223 */ /* 0x000fc40000010838 */
[----:B------:R-:W-:Y:S02]  /*7120*/  FFMA.FTZ R58, R131, R59, -R58 ;  /* 0x0000003b833a7223 */ /* 0x000fe4000001083a */
[----:B------:R-:W-:Y:S02]  /*7130*/  FADD.FTZ R70, -R193, R70 ;  /* 0x00000046c1467221 */ /* 0x000fe40000010100 */
[----:B------:R-:W-:Y:S02]  /*7140*/  FFMA.FTZ R57, R127, R216, R57 ;  /* 0x000000d87f397223 */ /* 0x000fe40000010039 */
[-C--:B------:R-:W-:Y:S02]  /*7150*/  FMUL.FTZ R69, R111, -R72.reuse ;  /* 0x800000486f457220 */ /* 0x080fe40000410000 */
[----:B------:R-:W-:Y:S02]  /*7160*/  FFMA.FTZ R68, R135, R72, -R68 ;  /* 0x0000004887447223 */ /* 0x000fe40000010844 */
        /* <DEDUP_REMOVED lines=26> */
[----:B------:R-:W-:Y:S02]  /*7310*/  FMUL.FTZ R70, R142, -R71 ;  /* 0x800000478e467220 */ /* 0x000fe40000410000 */
        /* <DEDUP_REMOVED lines=17> */
[----:B------:R-:W-:Y:S02]  /*7430*/  FFMA.FTZ R58, R135, R58, -R59 ;  /* 0x0000003a873a7223 */ /* 0x000fe4000001083b */
[----:B------:R-:W-:Y:S02]  /*7440*/  FADD.FTZ R71, -R197, R70 ;  /* 0x00000046c5477221 */ /* 0x000fe40000010100 */
[C---:B------:R-:W-:Y:S02]  /*7450*/  FFMA.FTZ R56, R119.reuse, R226, -R56 ;  /* 0x000000e277387223 */ /* 0x040fe40000010838 */
[----:B------:R-:W-:Y:S02]  /*7460*/  FFMA.FTZ R57, R119, R228, R57 ;  /* 0x000000e477397223 */ /* 0x000fe40000010039 */
[----:B------:R-:W-:-:S02]  /*7470*/  FADD.FTZ R70, R181, R58 ;  /* 0x0000003ab5467221 */ /* 0x000fc40000010000 */
[----:B------:R-:W-:Y:S01]  /*7480*/  FMUL.FTZ R73, R141, -R71 ;  /* 0x800000478d497220 */ /* 0x000fe20000410000 */
[----:B------:R-:W-:Y:S01]  /*7490*/  CS2R R58, SRZ ;  /* 0x00000000003a7805 */ /* 0x000fe2000001ff00 */
[----:B------:R-:W-:Y:S01]  /*74a0*/  FADD.FTZ R231, R231, R56 ;  /* 0x00000038e7e77221 */ /* 0x000fe20000010000 */
[----:B------:R-:W-:Y:S01]  /*74b0*/  MOV R56, 0x3f800000 ;  /* 0x3f80000000387802 */ /* 0x000fe20000000f00 */
[----:B------:R-:W-:Y:S01]  /*74c0*/  FADD.FTZ R225, R230, R57 ;  /* 0x00000039e6e17221 */ /* 0x000fe20000010000 */
[----:B------:R-:W-:Y:S01]  /*74d0*/  HFMA2.MMA R57, -RZ, RZ, 0, 0 ;  /* 0x00000000ff397435 */ /* 0x000fe200000001ff */
[----:B------:R-:W-:Y:S02]  /*74e0*/  FFMA.FTZ R69, R135, R74, R69 ;  /* 0x0000004a87457223 */ /* 0x000fe40000010045 */
[-C--:B------:R-:W-:Y:S02]  /*74f0*/  FMUL.FTZ R74, R141, -R70.reuse ;  /* 0x800000468d4a7220 */ /* 0x080fe40000410000 */
[----:B------:R-:W-:-:S02]  /*7500*/  FFMA.FTZ R75, R140, R70, -R73 ;  /* 0x000000468c4b7223 */ /* 0x000fc40000010849 */
[C---:B------:R-:W-:Y:S02]  /*7510*/  FMUL.FTZ R70, R118.reuse, R225 ;  /* 0x000000e176467220 */ /* 0x040fe40000410000 */
[----:B------:R-:W-:Y:S01]  /*7520*/  FMUL.FTZ R72, R118, R231 ;  /* 0x000000e776487220 */ /* 0x000fe20000410000 */
[----:B------:R-:W0:Y:S01]  /*7530*/  @!P0 LDS.128 R56, [UR43+0x8b80] ;  /* 0x008b802bff388984 */ /* 0x000e220008000c00 */
[----:B------:R-:W-:Y:S01]  /*7540*/  FFMA.FTZ R77, R140, R71, R74 ;  /* 0x000000478c4d7223 */ /* 0x000fe2000001004a */
[----:B------:R-:W-:Y:S01]  /*7550*/  ISETP.GT.U32.AND P0, PT, R99, 0x1f, PT ;  /* 0x0000001f6300780c */ /* 0x000fe20003f04070 */
[C---:B------:R-:W-:Y:S02]  /*7560*/  FFMA.FTZ R70, R117.reuse, R231, -R70 ;  /* 0x000000e775467223 */ /* 0x040fe40000010846 */
        /* <DEDUP_REMOVED lines=63> */
.L_x_3326:
[----:B------:R-:W-:Y:S05]  /*7960*/  BRA.DIV ~URZ, `(.L_x_3229) ;  /* 0x00006f527f007947 */ /* 0x000fea000b800000 */
[----:B------:R2:W3:Y:S04]  /*7970*/  SHFL.DOWN PT, R71, R78, 0x1, 0x1f ;  /* 0x08201f004e477f89 */ /* 0x0004e800000e0000 */
[----:B------:R2:W4:Y:S04]  /*7980*/  SHFL.DOWN PT, R72, R76, 0x1, 0x1f ;  /* 0x08201f004c487f89 */ /* 0x00052800000e0000 */
[----:B------:R2:W0:Y:S02]  /*7990*/  SHFL.DOWN PT, R68, R73, 0x1, 0x1f ;  /* 0x08201f0049447f89 */ /* 0x00042400000e0000 */
.L_x_3327:
        /* <DEDUP_REMOVED lines=15> */
.L_x_3231:
[----:B------:R-:W-:Y:S05]  /*7a90*/  BSYNC B1 ;  /* 0x0000000000017941 */ /* 0x000fea0003800000 */
.L_x_3230:
[----:B------:R-:W-:Y:S05]  /*7aa0*/  BRA.DIV ~URZ, `(.L_x_3232) ;  /* 0x00006f727f007947 */ /* 0x000fea000b800000 */
[----:B-1----:R1:W2:Y:S04]  /*7ab0*/  SHFL.DOWN PT, R70, R77, 0x2, 0x1f ;  /* 0x08401f004d467f89 */ /* 0x0022a800000e0000 */
[----:B---3--:R1:W3:Y:S04]  /*7ac0*/  SHFL.DOWN PT, R71, R78, 0x2, 0x1f ;  /* 0x08401f004e477f89 */ /* 0x0082e800000e0000 */
[----:B----4-:R1:W4:Y:S04]  /*7ad0*/  SHFL.DOWN PT, R72, R76, 0x2, 0x1f ;  /* 0x08401f004c487f89 */ /* 0x01032800000e0000 */
[----:B0-----:R1:W0:Y:S02]  /*7ae0*/  SHFL.DOWN PT, R68, R73, 0x2, 0x1f ;  /* 0x08401f0049447f89 */ /* 0x00122400000e0000 */
.L_x_3328:
        /* <DEDUP_REMOVED lines=15> */
.L_x_3234:
[----:B------:R-:W-:Y:S05]  /*7be0*/  BSYNC B1 ;  /* 0x0000000000017941 */ /* 0x000fea0003800000 */
.L_x_3233:
[----:B------:R-:W-:Y:S05]  /*7bf0*/  BRA.DIV ~URZ, `(.L_x_3235) ;  /* 0x00006ff27f007947 */ /* 0x000fea000b800000 */
[----:B--2---:R2:W1:Y:S02]  /*7c00*/  SHFL.DOWN PT, R70, R77, 0x4, 0x1f ;  /* 0x08801f004d467f89 */ /* 0x00446400000e0000 */
.L_x_3329:
[----:B------:R-:W-:Y:S05]  /*7c10*/  BRA.DIV ~URZ, `(.L_x_3236) ;  /* 0x000070527f007947 */ /* 0x000fea000b800000 */
[----:B---3--:R3:W2:Y:S04]  /*7c20*/  SHFL.DOWN PT, R71, R78, 0x4, 0x1f ;  /* 0x08801f004e477f89 */ /* 0x0086a800000e0000 */
[----:B----4-:R3:W4:Y:S04]  /*7c30*/  SHFL.DOWN PT, R72, R76, 0x4, 0x1f ;  /* 0x08801f004c487f89 */ /* 0x01072800000e0000 */
[----:B0-----:R3:W0:Y:S02]  /*7c40*/  SHFL.DOWN PT, R68, R73, 0x4, 0x1f ;  /* 0x08801f0049447f89 */ /* 0x00162400000e0000 */
.L_x_3330:
        /* <DEDUP_REMOVED lines=15> */
.L_x_3238:
[----:B------:R-:W-:Y:S05]  /*7d40*/  BSYNC B1 ;  /* 0x0000000000017941 */ /* 0x000fea0003800000 */
.L_x_3237:
[----:B------:R-:W-:Y:S05]  /*7d50*/  BRA.DIV ~URZ, `(.L_x_3239) ;  /* 0x000070727f007947 */ /* 0x000fea000b800000 */
[----:B-1----:R1:W3:Y:S04]  /*7d60*/  SHFL.DOWN PT, R70, R77, 0x8, 0x1f ;  /* 0x09001f004d467f89 */ /* 0x0022e800000e0000 */
[----:B--2---:R1:W2:Y:S04]  /*7d70*/  SHFL.DOWN PT, R71, R78, 0x8, 0x1f ;  /* 0x09001f004e477f89 */ /* 0x0042a800000e0000 */
[----:B----4-:R1:W4:Y:S04]  /*7d80*/  SHFL.DOWN PT, R72, R76, 0x8, 0x1f ;  /* 0x09001f004c487f89 */ /* 0x01032800000e0000 */
[----:B0-----:R1:W0:Y:S02]  /*7d90*/  SHFL.DOWN PT, R68, R73, 0x8, 0x1f ;  /* 0x09001f0049447f89 */ /* 0x00122400000e0000 */
.L_x_3331:
        /* <DEDUP_REMOVED lines=15> */
.L_x_3241:
[----:B------:R-:W-:Y:S05]  /*7e90*/  BSYNC B1 ;  /* 0x0000000000017941 */ /* 0x000fea0003800000 */
.L_x_3240:
[----:B------:R-:W-:Y:S05]  /*7ea0*/  BRA.DIV ~URZ, `(.L_x_3242) ;  /* 0x000070f27f007947 */ /* 0x000fea000b800000 */
[----:B---3--:R3:W1:Y:S02]  /*7eb0*/  SHFL.DOWN PT, R70, R77, 0x10, 0x1f ;  /* 0x0a001f004d467f89 */ /* 0x00866400000e0000 */
.L_x_3332:
[----:B------:R-:W-:Y:S05]  /*7ec0*/  BRA.DIV ~URZ, `(.L_x_3243) ;  /* 0x000071527f007947 */ /* 0x000fea000b800000 */
[----:B--2---:R2:W3:Y:S04]  /*7ed0*/  SHFL.DOWN PT, R71, R78, 0x10, 0x1f ;  /* 0x0a001f004e477f89 */ /* 0x0044e800000e0000 */
[----:B----4-:R2:W4:Y:S04]  /*7ee0*/  SHFL.DOWN PT, R72, R76, 0x10, 0x1f ;  /* 0x0a001f004c487f89 */ /* 0x01052800000e0000 */
[----:B0-----:R2:W0:Y:S02]  /*7ef0*/  SHFL.DOWN PT, R68, R73, 0x10, 0x1f ;  /* 0x0a001f0049447f89 */ /* 0x00142400000e0000 */
.L_x_3333:
        /* <DEDUP_REMOVED lines=13> */
.L_x_3245:
[----:B------:R-:W-:Y:S05]  /*7fd0*/  BSYNC B1 ;  /* 0x0000000000017941 */ /* 0x000fea0003800000 */
.L_x_3244:
        /* <DEDUP_REMOVED lines=20> */
.L_x_3334:
[----:B-1-3--:R1:W3:Y:S01]  /*8120*/  LDS.128 R84, [R214+0x6db0] ;  /* 0x006db000d6547984 */ /* 0x00a2e20000000c00 */
[----:B------:R-:W-:Y:S01]  /*8130*/  ISETP.NE.AND P0, PT, R99, 0x1f, PT ;  /* 0x0000001f6300780c */ /* 0x000fe20003f05270 */
[----:B------:R-:W-:Y:S01]  /*8140*/  BSSY B1, `(.L_x_3247) ;  /* 0x0000011000017945 */ /* 0x000fe20003800000 */
[----:B--2-4-:R-:W-:Y:S01]  /*8150*/  MOV R76, R79 ;  /* 0x0000004f004c7202 */ /* 0x014fe20000000f00 */
[----:B------:R1:W2:Y:S01]  /*8160*/  LDS.128 R80, [R214+0x6da0] ;  /* 0x006da000d6507984 */ /* 0x0002a20000000c00 */
[----:B0-----:R-:W-:Y:S02]  /*8170*/  MOV R77, R245 ;  /* 0x000000f5004d7202 */ /* 0x001fe40000000f00 */
[----:B------:R-:W-:-:S02]  /*8180*/  MOV R78, R246 ;  /* 0x000000f6004e7202 */ /* 0x000fc40000000f00 */
[----:B------:R-:W-:-:S05]  /*8190*/  MOV R79, R69 ;  /* 0x00000045004f7202 */ /* 0x000fca0000000f00 */
[----:B------:R-:W-:Y:S05]  /*81a0*/  @!P0 BRA `(.L_x_3248) ;  /* 0x000000a000008947 */ /* 0x000fea0003800000 */
[-C--:B-1----:R-:W-:Y:S02]  /*81b0*/  FMUL.FTZ R59, R79, R243.reuse ;  /* 0x000000f34f3b7220 */ /* 0x082fe40000410000 */
        /* <DEDUP_REMOVED lines=9> */
.L_x_3248:
[----:B-1----:R-:W-:Y:S05]  /*8250*/  BSYNC B1 ;  /* 0x0000000000017941 */ /* 0x002fea0003800000 */
.L_x_3247:
[----:B------:R-:W0:Y:S01]  /*8260*/  LDS.128 R68, [R214+0x6d90] ;  /* 0x006d9000d6447984 */ /* 0x000e220000000c00 */
[C---:B---3--:R-:W-:Y:S02]  /*8270*/  FMUL.FTZ R59, R85.reuse, R79 ;  /* 0x0000004f553b7220 */ /* 0x048fe40000410000 */
        /* <DEDUP_REMOVED lines=37> */
.L_x_3227:
[----:B0-----:R-:W-:Y:S05]  /*84d0*/  BSYNC B0 ;  /* 0x0000000000007941 */ /* 0x001fea0003800000 */
.L_x_3226:
[----:B------:R-:W-:Y:S01]  /*84e0*/  WARPSYNC 0xffffffff ;  /* 0xffffffff00007948 */ /* 0x000fe20003800000 */
[----:B------:R-:W-:Y:S01]  /*84f0*/  BAR.SYNC.DEFER_BLOCKING 0x0 ;  /* 0x0000000000007b1d */ /* 0x000fe20000010000 */
[C---:B-1----:R-:W-:Y:S01]  /*8500*/  FFMA.FTZ R73, R16.reuse, -R233, RZ ;  /* 0x800000e910497223 */ /* 0x042fe200000100ff */
[--C-:B------:R-:W-:Y:S01]  /*8510*/  PRMT R70, RZ, 0x5410, R60.reuse ;  /* 0x00005410ff467816 */ /* 0x100fe2000000003c */
[----:B------:R-:W-:Y:S01]  /*8520*/  FFMA.FTZ R72, R16, R201, RZ ;  /* 0x000000c910487223 */ /* 0x000fe200000100ff */
[----:B------:R-:W-:Y:S01]  /*8530*/  PRMT R71, RZ, 0x7610, R60 ;  /* 0x00007610ff477816 */ /* 0x000fe2000000003c */
[----:B------:R-:W-:Y:S01]  /*8540*/  FFMA.FTZ R75, R15, -R202, R73 ;  /* 0x800000ca0f4b7223 */ /* 0x000fe20000010049 */
[----:B------:R-:W-:Y:S01]  /*8550*/  ISETP.NE.AND P0, PT, R99, RZ, PT ;  /* 0x000000ff6300720c */ /* 0x000fe20003f05270 */
[----:B------:R-:W-:Y:S01]  /*8560*/  FMUL.FTZ R74, R70, R95 ;  /* 0x0000005f464a7220 */ /* 0x000fe20000410000 */
[----:B------:R-:W-:Y:S01]  /*8570*/  ULEA UR28, UR21, 0xfffff800, 0xb ;  /* 0xfffff800151c7891 */ /* 0x000fe2000f8e583f */
[----:B------:R-:W-:Y:S01]  /*8580*/  FMUL.FTZ R76, R71, R96 ;  /* 0x00000060474c7220 */ /* 0x000fe20000410000 */
[----:B------:R-:W-:Y:S01]  /*8590*/  ULDC UR29, c[0x0][0x168] ;  /* 0x00005a00001d7ab9 */ /* 0x000fe20000000800 */
[-C--:B------:R-:W-:Y:S01]  /*85a0*/  FFMA.FTZ R201, R106, -R74.reuse, R201 ;  /* 0x8000004a6ac97223 */ /* 0x080fe200000100c9 */
[----:B------:R-:W-:Y:S01]  /*85b0*/  UIADD3 UR28, -UR28, UR29, URZ ;  /* 0x0000001d1c1c7290 */ /* 0x000fe2000fffe13f */
[----:B------:R-:W-:Y:S01]  /*85c0*/  FFMA.FTZ R233, R108, -R74, R233 ;  /* 0x8000004a6ce97223 */ /* 0x000fe200000100e9 */
[----:B------:R-:W-:Y:S01]  /*85d0*/  BSSY B0, `(.L_x_3249) ;  /* 0x00001eb000007945 */ /* 0x000fe20003800000 */
[----:B------:R-:W-:Y:S01]  /*85e0*/  FFMA.FTZ R74, R15, R200, R72 ;  /* 0x000000c80f4a7223 */ /* 0x000fe20000010048 */
[----:B------:R-:W-:Y:S01]  /*85f0*/  PRMT R72, RZ, 0x5410, R61 ;  /* 0x00005410ff487816 */ /* 0x000fe2000000003d */
[----:B------:R-:W-:-:S02]  /*8600*/  FFMA.FTZ R200, R105, -R76, R200 ;  /* 0x8000004c69c87223 */ /* 0x000fc400000100c8 */
[----:B------:R-:W-:Y:S02]  /*8610*/  FFMA.FTZ R202, R107, -R76, R202 ;  /* 0x8000004c6bca7223 */ /* 0x000fe400000100ca */
[----:B------:R-:W-:Y:S02]  /*8620*/  FMUL.FTZ R76, R72, R93 ;  /* 0x0000005d484c7220 */ /* 0x000fe40000410000 */
[C---:B------:R-:W-:Y:S01]  /*8630*/  FFMA.FTZ R74, R14.reuse, R205, R74 ;  /* 0x000000cd0e4a7223 */ /* 0x040fe2000001004a */
[----:B------:R-:W0:Y:S01]  /*8640*/  LDS.64 R68, [R166.X16+0x6d88] ;  /* 0x006d8800a6447984 */ /* 0x000e22000000ca00 */
[----:B------:R-:W-:Y:S02]  /*8650*/  FFMA.FTZ R75, R14, -R203, R75 ;  /* 0x800000cb0e4b7223 */ /* 0x000fe4000001004b */
[-C--:B------:R-:W-:Y:S01]  /*8660*/  FFMA.FTZ R205, R110, -R76.reuse, R205 ;  /* 0x8000004c6ecd7223 */ /* 0x080fe200000100cd */
[----:B------:R1:W-:Y:S01]  /*8670*/  @!P0 STS.128 [UR43+0x8b80], R56 ;  /* 0x008b8038ff008988 */ /* 0x0003e20008000c2b */
[----:B------:R-:W-:-:S02]  /*8680*/  FFMA.FTZ R203, R112, -R76, R203 ;  /* 0x8000004c70cb7223 */ /* 0x000fc400000100cb */
[C---:B------:R-:W-:Y:S01]  /*8690*/  FFMA.FTZ R76, R13.reuse, R204, R74 ;  /* 0x000000cc0d4c7223 */ /* 0x040fe2000001004a */
[----:B------:R-:W-:Y:S01]  /*86a0*/  PRMT R74, RZ, 0x5410, R62 ;  /* 0x00005410ff4a7816 */ /* 0x000fe2000000003e */
[----:B------:R-:W-:-:S04]  /*86b0*/  FFMA.FTZ R75, R13, -R206, R75 ;  /* 0x800000ce0d4b7223 */ /* 0x000fc8000001004b */
[----:B------:R-:W-:Y:S01]  /*86c0*/  FMUL.FTZ R79, R74, R91 ;  /* 0x0000005b4a4f7220 */ /* 0x000fe20000410000 */
[----:B-1----:R-:W-:Y:S01]  /*86d0*/  PRMT R57, RZ, 0x7610, R67 ;  /* 0x00007610ff397816 */ /* 0x002fe20000000043 */
[CC--:B0-----:R-:W-:Y:S02]  /*86e0*/  FMUL.FTZ R73, R69.reuse, -R103.reuse ;  /* 0x8000006745497220 */ /* 0x0c1fe40000410000 */
[C---:B------:R-:W-:Y:S02]  /*86f0*/  FMUL.FTZ R103, R68.reuse, -R103 ;  /* 0x8000006744677220 */ /* 0x040fe40000410000 */
[-C--:B------:R-:W-:Y:S02]  /*8700*/  FFMA.FTZ R68, R68, R102.reuse, -R73 ;  /* 0x0000006644447223 */ /* 0x080fe40000010849 */
        /* <DEDUP_REMOVED lines=10> */
[----:B------:R-:W-:Y:S02]  /*87b0*/  FMUL.FTZ R77, R69, R94 ;  /* 0x0000005e454d7220 */ /* 0x000fe40000410000 */
[C---:B------:R-:W-:Y:S02]  /*87c0*/  FMUL.FTZ R73, R116.reuse, -R184 ;  /* 0x800000b874497220 */ /* 0x040fe40000410000 */
[----:B------:R-:W-:Y:S02]  /*87d0*/  FMUL.FTZ R116, R116, -R168 ;  /* 0x800000a874747220 */ /* 0x000fe40000410000 */
[-C--:B------:R-:W-:Y:S02]  /*87e0*/  FFMA.FTZ R204, R109, -R77.reuse, R204 ;  /* 0x8000004d6dcc7223 */ /* 0x080fe400000100cc */
[----:B------:R-:W-:-:S02]  /*87f0*/  FFMA.FTZ R68, R113, -R77, R206 ;  /* 0x8000004d71447223 */ /* 0x000fc400000100ce */
[----:B------:R-:W-:Y:S02]  /*8800*/  FFMA.FTZ R77, R12, R209, R76 ;  /* 0x000000d10c4d7223 */ /* 0x000fe4000001004c */
[C---:B------:R-:W-:Y:S02]  /*8810*/  FFMA.FTZ R76, R137.reuse, R168, -R73 ;  /* 0x000000a8894c7223 */ /* 0x040fe40000010849 */
[----:B------:R-:W-:Y:S02]  /*8820*/  FFMA.FTZ R116, R137, R184, R116 ;  /* 0x000000b889747223 */ /* 0x000fe40000010074 */
[----:B------:R-:W-:Y:S02]  /*8830*/  FADD.FTZ R169, R169, R76 ;  /* 0x0000004ca9a97221 */ /* 0x000fe40000010000 */
[----:B------:R-:W-:Y:S02]  /*8840*/  FADD.FTZ R185, -R185, R116 ;  /* 0x00000074b9b97221 */ /* 0x000fe40000010100 */
[----:B------:R-:W-:-:S02]  /*8850*/  FMUL.FTZ R76, R118, -R169 ;  /* 0x800000a9764c7220 */ /* 0x000fc40000410000 */
[----:B------:R-:W-:Y:S02]  /*8860*/  FMUL.FTZ R118, R118, -R185 ;  /* 0x800000b976767220 */ /* 0x000fe40000410000 */
[-C--:B------:R-:W-:Y:S02]  /*8870*/  FFMA.FTZ R209, R114, -R79.reuse, R209 ;  /* 0x8000004f72d17223 */ /* 0x080fe400000100d1 */
[----:B------:R-:W-:Y:S02]  /*8880*/  FFMA.FTZ R73, R144, -R79, R208 ;  /* 0x8000004f90497223 */ /* 0x000fe400000100d0 */
        /* <DEDUP_REMOVED lines=11> */
[----:B------:R-:W-:Y:S01]  /*8940*/  FFMA.FTZ R81, R10, R219, R79 ;  /* 0x000000db0a517223 */ /* 0x000fe2000001004f */
[----:B------:R-:W-:Y:S01]  /*8950*/  PRMT R79, RZ, 0x7610, R63 ;  /* 0x00007610ff4f7816 */ /* 0x000fe2000000003f */
[----:B------:R-:W-:Y:S01]  /*8960*/  FFMA.FTZ R208, R12, -R208, R75 ;  /* 0x800000d00cd07223 */ /* 0x000fe2000001004b */
[----:B------:R-:W-:Y:S01]  /*8970*/  PRMT R75, RZ, 0x7610, R62 ;  /* 0x00007610ff4b7816 */ /* 0x000fe2000000003e */
[C---:B------:R-:W-:Y:S02]  /*8980*/  FMUL.FTZ R80, R122.reuse, -R171 ;  /* 0x800000ab7a507220 */ /* 0x040fe40000410000 */
[----:B------:R-:W-:-:S02]  /*8990*/  FMUL.FTZ R122, R122, -R187 ;  /* 0x800000bb7a7a7220 */ /* 0x000fc40000410000 */
[----:B------:R-:W-:Y:S02]  /*89a0*/  FFMA.FTZ R83, R9, R218, R81 ;  /* 0x000000da09537223 */ /* 0x000fe40000010051 */
[C---:B------:R-:W-:Y:S02]  /*89b0*/  FFMA.FTZ R81, R121.reuse, R187, R80 ;  /* 0x000000bb79517223 */ /* 0x040fe40000010050 */
[----:B------:R-:W-:Y:S01]  /*89c0*/  FFMA.FTZ R121, R121, R171, -R122 ;  /* 0x000000ab79797223 */ /* 0x000fe2000001087a */
[----:B------:R-:W-:Y:S01]  /*89d0*/  PRMT R122, RZ, 0x5410, R67 ;  /* 0x00005410ff7a7816 */ /* 0x000fe20000000043 */
[----:B------:R-:W-:Y:S02]  /*89e0*/  FMUL.FTZ R78, R75, R92 ;  /* 0x0000005c4b4e7220 */ /* 0x000fe40000410000 */
[----:B------:R-:W-:Y:S02]  /*89f0*/  FADD.FTZ R188, -R188, R81 ;  /* 0x00000051bcbc7221 */ /* 0x000fe40000010100 */
[----:B------:R-:W-:Y:S01]  /*8a00*/  FADD.FTZ R172, R172, R121 ;  /* 0x00000079acac7221 */ /* 0x000fe20000010000 */
[----:B------:R-:W-:Y:S01]  /*8a10*/  P2R R121, PR, RZ, 0x1 ;  /* 0x00000001ff797803 */ /* 0x000fe20000000000 */
[----:B------:R-:W-:-:S02]  /*8a20*/  FFMA.FTZ R232, R145, -R78, R232 ;  /* 0x8000004e91e87223 */ /* 0x000fc400000100e8 */
[----:B------:R-:W-:Y:S01]  /*8a30*/  FFMA.FTZ R76, R147, -R78, R210 ;  /* 0x8000004e934c7223 */ /* 0x000fe200000100d2 */
[----:B------:R-:W-:Y:S01]  /*8a40*/  PRMT R78, RZ, 0x5410, R63 ;  /* 0x00005410ff4e7816 */ /* 0x000fe2000000003f */
[C---:B------:R-:W-:Y:S02]  /*8a50*/  FMUL.FTZ R81, R124.reuse, -R188 ;  /* 0x800000bc7c517220 */ /* 0x040fe40000410000 */
[-C--:B------:R-:W-:Y:S02]  /*8a60*/  FMUL.FTZ R124, R124, -R172.reuse ;  /* 0x800000ac7c7c7220 */ /* 0x080fe40000410000 */
[----:B------:R-:W-:Y:S02]  /*8a70*/  FMUL.FTZ R82, R78, R89 ;  /* 0x000000594e527220 */ /* 0x000fe40000410000 */
[C---:B------:R-:W-:Y:S02]  /*8a80*/  FFMA.FTZ R84, R123.reuse, R172, -R81 ;  /* 0x000000ac7b547223 */ /* 0x040fe40000010851 */
[----:B------:R-:W-:-:S02]  /*8a90*/  FFMA.FTZ R124, R123, R188, R124 ;  /* 0x000000bc7b7c7223 */ /* 0x000fc4000001007c */
[-C--:B------:R-:W-:Y:S02]  /*8aa0*/  FFMA.FTZ R219, R146, -R82.reuse, R219 ;  /* 0x8000005292db7223 */ /* 0x080fe400000100db */
[----:B------:R-:W-:Y:S02]  /*8ab0*/  FFMA.FTZ R77, R148, -R82, R207 ;  /* 0x80000052944d7223 */ /* 0x000fe400000100cf */
[----:B------:R-:W-:Y:S02]  /*8ac0*/  FADD.FTZ R173, R173, R84 ;  /* 0x00000054adad7221 */ /* 0x000fe40000010000 */
[----:B------:R-:W-:Y:S02]  /*8ad0*/  FMUL.FTZ R82, R79, R90 ;  /* 0x0000005a4f527220 */ /* 0x000fe40000410000 */
[----:B------:R-:W-:Y:S02]  /*8ae0*/  FADD.FTZ R189, -R189, R124 ;  /* 0x0000007cbdbd7221 */ /* 0x000fe40000010100 */
[----:B------:R-:W-:Y:S01]  /*8af0*/  FFMA.FTZ R85, R8, R221, R83 ;  /* 0x000000dd08557223 */ /* 0x000fe20000010053 */
[----:B------:R-:W-:Y:S01]  /*8b00*/  PRMT R83, RZ, 0x7610, R64 ;  /* 0x00007610ff537816 */ /* 0x000fe20000000040 */
[----:B------:R-:W-:-:S02]  /*8b10*/  FMUL.FTZ R84, R126, -R173 ;  /* 0x800000ad7e547220 */ /* 0x000fc40000410000 */
[-C--:B------:R-:W-:Y:S02]  /*8b20*/  FFMA.FTZ R218, R149, -R82.reuse, R218 ;  /* 0x8000005295da7223 */ /* 0x080fe400000100da */
[----:B------:R-:W-:Y:S01]  /*8b30*/  FFMA.FTZ R80, R151, -R82, R216 ;  /* 0x8000005297507223 */ /* 0x000fe200000100d8 */
[----:B------:R-:W-:Y:S01]  /*8b40*/  PRMT R82, RZ, 0x5410, R64 ;  /* 0x00005410ff527816 */ /* 0x000fe20000000040 */
[-C--:B------:R-:W-:Y:S02]  /*8b50*/  FMUL.FTZ R126, R126, -R189.reuse ;  /* 0x800000bd7e7e7220 */ /* 0x080fe40000410000 */
[----:B------:R-:W-:Y:S02]  /*8b60*/  FFMA.FTZ R87, R7, R220, R85 ;  /* 0x000000dc07577223 */ /* 0x000fe40000010055 */
[C---:B------:R-:W-:Y:S02]  /*8b70*/  FFMA.FTZ R85, R125.reuse, R189, R84 ;  /* 0x000000bd7d557223 */ /* 0x040fe40000010054 */
[----:B------:R-:W-:-:S02]  /*8b80*/  FFMA.FTZ R125, R125, R173, -R126 ;  /* 0x000000ad7d7d7223 */ /* 0x000fc4000001087e */
[----:B------:R-:W-:Y:S02]  /*8b90*/  FMUL.FTZ R86, R82, R55 ;  /* 0x0000003752567220 */ /* 0x000fe40000410000 */
[----:B------:R-:W-:Y:S02]  /*8ba0*/  FADD.FTZ R190, -R190, R85 ;  /* 0x00000055bebe7221 */ /* 0x000fe40000010100 */
[----:B------:R-:W-:Y:S02]  /*8bb0*/  FADD.FTZ R174, R174, R125 ;  /* 0x0000007daeae7221 */ /* 0x000fe40000010000 */
[-C--:B------:R-:W-:Y:S02]  /*8bc0*/  FFMA.FTZ R221, R150, -R86.reuse, R221 ;  /* 0x8000005696dd7223 */ /* 0x080fe400000100dd */
[----:B------:R-:W-:Y:S02]  /*8bd0*/  FFMA.FTZ R81, R152, -R86, R211 ;  /* 0x8000005698517223 */ /* 0x000fe400000100d3 */
[----:B------:R-:W-:-:S02]  /*8be0*/  FMUL.FTZ R86, R83, R88 ;  /* 0x0000005853567220 */ /* 0x000fc40000410000 */
[C---:B------:R-:W-:Y:S02]  /*8bf0*/  FMUL.FTZ R85, R128.reuse, -R190 ;  /* 0x800000be80557220 */ /* 0x040fe40000410000 */
[----:B------:R-:W-:Y:S02]  /*8c00*/  FMUL.FTZ R128, R128, -R174 ;  /* 0x800000ae80807220 */ /* 0x000fe40000410000 */
[-C--:B------:R-:W-:Y:S02]  /*8c10*/  FFMA.FTZ R220, R153, -R86.reuse, R220 ;  /* 0x8000005699dc7223 */ /* 0x080fe400000100dc */
[----:B------:R-:W-:Y:S01]  /*8c20*/  FFMA.FTZ R84, R155, -R86, R224 ;  /* 0x800000569b547223 */ /* 0x000fe200000100e0 */
[----:B------:R-:W-:Y:S01]  /*8c30*/  PRMT R86, RZ, 0x5410, R65 ;  /* 0x00005410ff567816 */ /* 0x000fe20000000041 */
[C---:B------:R-:W-:Y:S02]  /*8c40*/  FFMA.FTZ R102, R127.reuse, R174, -R85 ;  /* 0x000000ae7f667223 */ /* 0x040fe40000010855 */
[----:B------:R-:W-:-:S02]  /*8c50*/  FFMA.FTZ R128, R127, R190, R128 ;  /* 0x000000be7f807223 */ /* 0x000fc40000010080 */
[----:B------:R-:W-:Y:S02]  /*8c60*/  FADD.FTZ R175, R175, R102 ;  /* 0x00000066afaf7221 */ /* 0x000fe40000010000 */
[----:B------:R-:W-:Y:S02]  /*8c70*/  FADD.FTZ R191, -R191, R128 ;  /* 0x00000080bfbf7221 */ /* 0x000fe40000010100 */
[----:B------:R-:W-:Y:S02]  /*8c80*/  FMUL.FTZ R115, R86, R53 ;  /* 0x0000003556737220 */ /* 0x000fe40000410000 */
[----:B------:R-:W-:Y:S01]  /*8c90*/  FFMA.FTZ R103, R6, R227, R87 ;  /* 0x000000e306677223 */ /* 0x000fe20000010057 */
[----:B------:R-:W-:Y:S01]  /*8ca0*/  PRMT R87, RZ, 0x7610, R65 ;  /* 0x00007610ff577816 */ /* 0x000fe20000000041 */
[C---:B------:R-:W-:Y:S02]  /*8cb0*/  FMUL.FTZ R102, R130.reuse, -R175 ;  /* 0x800000af82667220 */ /* 0x040fe40000410000 */
[----:B------:R-:W-:-:S02]  /*8cc0*/  FMUL.FTZ R130, R130, -R191 ;  /* 0x800000bf82827220 */ /* 0x000fc40000410000 */
[-C--:B------:R-:W-:Y:S02]  /*8cd0*/  FFMA.FTZ R227, R154, -R115.reuse, R227 ;  /* 0x800000739ae37223 */ /* 0x080fe400000100e3 */
[----:B------:R-:W-:Y:S02]  /*8ce0*/  FFMA.FTZ R85, R156, -R115, R217 ;  /* 0x800000739c557223 */ /* 0x000fe400000100d9 */
[----:B------:R-:W-:Y:S02]  /*8cf0*/  FFMA.FTZ R115, R5, R226, R103 ;  /* 0x000000e205737223 */ /* 0x000fe40000010067 */
[C---:B------:R-:W-:Y:S02]  /*8d00*/  FFMA.FTZ R103, R129.reuse, R191, R102 ;  /* 0x000000bf81677223 */ /* 0x040fe40000010066 */
[----:B------:R-:W-:Y:S02]  /*8d10*/  FFMA.FTZ R129, R129, R175, -R130 ;  /* 0x000000af81817223 */ /* 0x000fe40000010882 */
[----:B------:R-:W-:-:S02]  /*8d20*/  FADD.FTZ R192, -R192, R103 ;  /* 0x00000067c0c07221 */ /* 0x000fc40000010100 */
[----:B------:R-:W-:Y:S02]  /*8d30*/  FMUL.FTZ R116, R87, R54 ;  /* 0x0000003657747220 */ /* 0x000fe40000410000 */
[----:B------:R-:W-:Y:S01]  /*8d40*/  FADD.FTZ R176, R176, R129 ;  /* 0x00000081b0b07221 */ /* 0x000fe20000010000 */
[----:B------:R-:W-:Y:S01]  /*8d50*/  SHF.L.U32 R129, R99, 0x5, RZ ;  /* 0x0000000563817819 */ /* 0x000fe200000006ff */
[C---:B------:R-:W-:Y:S02]  /*8d60*/  FMUL.FTZ R103, R132.reuse, -R192 ;  /* 0x800000c084677220 */ /* 0x040fe40000410000 */
[-C--:B------:R-:W-:Y:S02]  /*8d70*/  FFMA.FTZ R226, R157, -R116.reuse, R226 ;  /* 0x800000749de27223 */ /* 0x080fe400000100e2 */
[----:B------:R-:W-:Y:S01]  /*8d80*/  FFMA.FTZ R102, R159, -R116, R228 ;  /* 0x800000749f667223 */ /* 0x000fe200000100e4 */
[----:B------:R-:W-:Y:S01]  /*8d90*/  PRMT R116, RZ, 0x5410, R66 ;  /* 0x00005410ff747816 */ /* 0x000fe20000000042 */
[----:B------:R-:W-:-:S02]  /*8da0*/  FMUL.FTZ R132, R132, -R176 ;  /* 0x800000b084847220 */ /* 0x000fc40000410000 */
[C---:B------:R-:W-:Y:S02]  /*8db0*/  FFMA.FTZ R118, R131.reuse, R176, -R103 ;  /* 0x000000b083767223 */ /* 0x040fe40000010867 */
[----:B------:R-:W-:Y:S02]  /*8dc0*/  FFMA.FTZ R120, R131, R192, R132 ;  /* 0x000000c083787223 */ /* 0x000fe40000010084 */
[----:B------:R-:W-:Y:S02]  /*8dd0*/  FMUL.FTZ R119, R116, R51 ;  /* 0x0000003374777220 */ /* 0x000fe40000410000 */
[----:B------:R-:W-:Y:S01]  /*8de0*/  FFMA.FTZ R117, R4, R231, R115 ;  /* 0x000000e704757223 */ /* 0x000fe20000010073 */
[----:B------:R-:W-:Y:S01]  /*8df0*/  PRMT R115, RZ, 0x7610, R66 ;  /* 0x00007610ff737816 */ /* 0x000fe20000000042 */
[----:B------:R-:W-:Y:S02]  /*8e00*/  FADD.FTZ R120, -R193, R120 ;  /* 0x00000078c1787221 */ /* 0x000fe40000010100 */
[----:B------:R-:W-:-:S02]  /*8e10*/  FADD.FTZ R118, R177, R118 ;  /* 0x00000076b1767221 */ /* 0x000fc40000010000 */
[-C--:B------:R-:W-:Y:S02]  /*8e20*/  FFMA.FTZ R231, R158, -R119.reuse, R231 ;  /* 0x800000779ee77223 */ /* 0x080fe400000100e7 */
[----:B------:R-:W-:Y:S02]  /*8e30*/  FFMA.FTZ R103, R160, -R119, R225 ;  /* 0x80000077a0677223 */ /* 0x000fe400000100e1 */
[----:B------:R-:W-:Y:S02]  /*8e40*/  FFMA.FTZ R119, R3, R230, R117 ;  /* 0x000000e603777223 */ /* 0x000fe40000010075 */
[C---:B------:R-:W-:Y:S02]  /*8e50*/  FMUL.FTZ R117, R139.reuse, -R120 ;  /* 0x800000788b757220 */ /* 0x040fe40000410000 */
[-C--:B------:R-:W-:Y:S02]  /*8e60*/  FMUL.FTZ R139, R139, -R118.reuse ;  /* 0x800000768b8b7220 */ /* 0x080fe40000410000 */
[----:B------:R-:W-:-:S02]  /*8e70*/  FFMA.FTZ R117, R133, R118, -R117 ;  /* 0x0000007685757223 */ /* 0x000fc40000010875 */
[----:B------:R-:W-:Y:S02]  /*8e80*/  FFMA.FTZ R139, R133, R120, R139 ;  /* 0x00000078858b7223 */ /* 0x000fe4000001008b */
[----:B------:R-:W-:Y:S02]  /*8e90*/  FADD.FTZ R178, R178, R117 ;  /* 0x00000075b2b27221 */ /* 0x000fe40000010000 */
[----:B------:R-:W-:Y:S02]  /*8ea0*/  FADD.FTZ R194, -R194, R139 ;  /* 0x0000008bc2c27221 */ /* 0x000fe40000010100 */
[----:B------:R-:W-:Y:S02]  /*8eb0*/  FFMA.FTZ R117, R2, R215, R119 ;  /* 0x000000d702757223 */ /* 0x000fe40000010077 */
[C---:B------:R-:W-:Y:S02]  /*8ec0*/  FMUL.FTZ R119, R143.reuse, -R194 ;  /* 0x800000c28f777220 */ /* 0x040fe40000410000 */
[----:B------:R-:W-:-:S02]  /*8ed0*/  FMUL.FTZ R143, R143, -R178 ;  /* 0x800000b28f8f7220 */ /* 0x000fc40000410000 */
[C---:B------:R-:W-:Y:S02]  /*8ee0*/  FFMA.FTZ R128, R134.reuse, R178, -R119 ;  /* 0x000000b286807223 */ /* 0x040fe40000010877 */
[----:B------:R-:W-:Y:S02]  /*8ef0*/  FFMA.FTZ R134, R134, R194, R143 ;  /* 0x000000c286867223 */ /* 0x000fe4000001008f */
[----:B------:R-:W-:Y:S02]  /*8f00*/  FADD.FTZ R179, R179, R128 ;  /* 0x00000080b3b37221 */ /* 0x000fe40000010000 */
[----:B------:R-:W-:Y:S02]  /*8f10*/  FADD.FTZ R195, -R195, R134 ;  /* 0x00000086c3c37221 */ /* 0x000fe40000010100 */
[----:B------:R-:W-:Y:S02]  /*8f20*/  FMUL.FTZ R138, R57, R40 ;  /* 0x00000028398a7220 */ /* 0x000fe40000410000 */
[----:B------:R-:W-:-:S02]  /*8f30*/  FMUL.FTZ R128, R183, UR38 ;  /* 0x00000026b7807c20 */ /* 0x000fc40008410000 */
[C---:B------:R-:W-:Y:S02]  /*8f40*/  FMUL.FTZ R56, R142.reuse, -R179 ;  /* 0x800000b38e387220 */ /* 0x040fe40000410000 */
[----:B------:R-:W-:Y:S02]  /*8f50*/  FMUL.FTZ R142, R142, -R195 ;  /* 0x800000c38e8e7220 */ /* 0x000fe40000410000 */
[----:B------:R-:W-:Y:S02]  /*8f60*/  FMUL.FTZ R121, R122, R45 ;  /* 0x0000002d7a797220 */ /* 0x000fe40000410000 */
[C---:B------:R-:W-:Y:S02]  /*8f70*/  FMUL.FTZ R132, R167.reuse, R199 ;  /* 0x000000c7a7847220 */ /* 0x040fe40000410000 */
[----:B------:R-:W-:Y:S02]  /*8f80*/  FFMA.FTZ R167, R167, -R138, R212 ;  /* 0x8000008aa7a77223 */ /* 0x000fe400000100d4 */
[----:B------:R-:W-:-:S02]  /*8f90*/  FMUL.FTZ R58, R199, UR38 ;  /* 0x00000026c73a7c20 */ /* 0x000fc40008410000 */
[----:B------:R-:W-:Y:S02]  /*8fa0*/  FFMA.FTZ R128, R199, UR39, -R128 ;  /* 0x00000027c7807c23 */ /* 0x000fe40008010880 */
[C---:B------:R-:W-:Y:S02]  /*8fb0*/  FFMA.FTZ R59, R136.reuse, R179, -R142 ;  /* 0x000000b3883b7223 */ /* 0x040fe4000001088e */
[----:B------:R-:W-:Y:S02]  /*8fc0*/  FFMA.FTZ R119, R136, R195, R56 ;  /* 0x000000c388777223 */ /* 0x000fe40000010038 */
[-C--:B------:R-:W-:Y:S02]  /*8fd0*/  FFMA.FTZ R126, R162, -R121.reuse, R215 ;  /* 0x80000079a27e7223 */ /* 0x080fe400000100d7 */
[----:B------:R-:W-:Y:S02]  /*8fe0*/  FFMA.FTZ R130, R164, -R121, R223 ;  /* 0x80000079a4827223 */ /* 0x000fe400000100df */
[----:B------:R-:W-:-:S02]  /*8ff0*/  FFMA.FTZ R121, R165, -R138, R213 ;  /* 0x8000008aa5797223 */ /* 0x000fc400000100d5 */
[----:B------:R-:W-:Y:S02]  /*9000*/  FFMA.FTZ R58, R183, UR39, R58 ;  /* 0x00000027b73a7c23 */ /* 0x000fe4000801003a */
[----:B------:R-:W-:Y:S02]  /*9010*/  FMUL.FTZ R128, R167, R128 ;  /* 0x00000080a7807220 */ /* 0x000fe40000410000 */
[----:B------:R-:W-:Y:S02]  /*9020*/  FADD.FTZ R180, R180, R59 ;  /* 0x0000003bb4b47221 */ /* 0x000fe40000010000 */
[----:B------:R-:W-:Y:S02]  /*9030*/  FADD.FTZ R196, -R196, R119 ;  /* 0x00000077c4c47221 */ /* 0x000fe40000010100 */
[----:B------:R-:W-:Y:S02]  /*9040*/  FFMA.FTZ R128, R121, R58, R128 ;  /* 0x0000003a79807223 */ /* 0x000fe40000010080 */
[----:B------:R-:W-:-:S02]  /*9050*/  FMUL.FTZ R58, R111, -R180 ;  /* 0x800000b46f3a7220 */ /* 0x000fc40000410000 */
[-C--:B------:R-:W-:Y:S02]  /*9060*/  FMUL.FTZ R56, R111, -R196.reuse ;  /* 0x800000c46f387220 */ /* 0x080fe40000410000 */
[C---:B------:R-:W-:Y:S02]  /*9070*/  FFMA.FTZ R58, R135.reuse, R196, R58 ;  /* 0x000000c4873a7223 */ /* 0x040fe4000001003a */
[----:B------:R-:W-:Y:S02]  /*9080*/  FFMA.FTZ R56, R135, R180, -R56 ;  /* 0x000000b487387223 */ /* 0x000fe40000010838 */
[----:B------:R-:W-:Y:S02]  /*9090*/  FMUL.FTZ R59, R168, UR38 ;  /* 0x00000026a83b7c20 */ /* 0x000fe40008410000 */
[----:B------:R-:W-:Y:S02]  /*90a0*/  FADD.FTZ R197, -R197, R58 ;  /* 0x0000003ac5c57221 */ /* 0x000fe40000010100 */
[----:B------:R-:W-:-:S02]  /*90b0*/  FADD.FTZ R181, R181, R56 ;  /* 0x00000038b5b57221 */ /* 0x000fc40000010000 */
[----:B------:R-:W-:Y:S02]  /*90c0*/  FFMA.FTZ R132, R165, R183, R132 ;  /* 0x000000b7a5847223 */ /* 0x000fe40000010084 */
[C---:B------:R-:W-:Y:S02]  /*90d0*/  FMUL.FTZ R123, R184.reuse, UR38 ;  /* 0x00000026b87b7c20 */ /* 0x040fe40008410000 */
[C---:B------:R-:W-:Y:S02]  /*90e0*/  FFMA.FTZ R125, R184.reuse, UR39, -R59 ;  /* 0x00000027b87d7c23 */ /* 0x040fe4000801083b */
[C---:B------:R-:W-:Y:S02]  /*90f0*/  FMUL.FTZ R56, R141.reuse, -R197 ;  /* 0x800000c58d387220 */ /* 0x040fe40000410000 */
[----:B------:R-:W-:Y:S02]  /*9100*/  FMUL.FTZ R141, R141, -R181 ;  /* 0x800000b58d8d7220 */ /* 0x000fe40000410000 */
[----:B------:R-:W-:-:S02]  /*9110*/  FMUL.FTZ R59, R184, R45 ;  /* 0x0000002db83b7220 */ /* 0x000fc40000410000 */
[----:B------:R-:W-:Y:S02]  /*9120*/  FFMA.FTZ R111, R57, R132, R128 ;  /* 0x00000084396f7223 */ /* 0x000fe40000010080 */
[C---:B------:R-:W-:Y:S02]  /*9130*/  FMUL.FTZ R127, R168.reuse, R45 ;  /* 0x0000002da87f7220 */ /* 0x040fe40000410000 */
[----:B------:R-:W-:Y:S02]  /*9140*/  FFMA.FTZ R123, R168, UR39, R123 ;  /* 0x00000027a87b7c23 */ /* 0x000fe4000801007b */
[----:B------:R-:W-:Y:S02]  /*9150*/  FMUL.FTZ R128, R130, R125 ;  /* 0x0000007d82807220 */ /* 0x000fe40000410000 */
[----:B------:R-:W-:Y:S02]  /*9160*/  FFMA.FTZ R141, R140, R197, R141 ;  /* 0x000000c58c8d7223 */ /* 0x000fe4000001008d */
[----:B------:R-:W-:-:S02]  /*9170*/  FMUL.FTZ R58, R130, R59 ;  /* 0x0000003b823a7220 */ /* 0x000fc40000410000 */
[----:B------:R-:W-:Y:S02]  /*9180*/  FFMA.FTZ R125, R140, R181, -R56 ;  /* 0x000000b58c7d7223 */ /* 0x000fe40000010838 */
[----:B------:R-:W-:Y:S02]  /*9190*/  FMUL.FTZ R130, R130, R127 ;  /* 0x0000007f82827220 */ /* 0x000fe40000410000 */
[----:B------:R-:W-:Y:S01]  /*91a0*/  FFMA.FTZ R123, R126, R123, R128 ;  /* 0x0000007b7e7b7223 */ /* 0x000fe20000010080 */
[----:B------:R-:W-:Y:S01]  /*91b0*/  IADD3 R128, R129, 0x2, RZ ;  /* 0x0000000281807810 */ /* 0x000fe20007ffe0ff */
[----:B------:R-:W-:Y:S02]  /*91c0*/  FADD.FTZ R198, -R198, R141 ;  /* 0x0000008dc6c67221 */ /* 0x000fe40000010100 */
[----:B------:R-:W-:Y:S01]  /*91d0*/  FADD.FTZ R182, R182, R125 ;  /* 0x0000007db6b67221 */ /* 0x000fe20000010000 */
[----:B------:R-:W-:Y:S01]  /*91e0*/  LEA.HI.SX32 R138, R128, R129, 0x1b ;  /* 0x00000081808a7211 */ /* 0x000fe200078fdaff */
[----:B------:R-:W-:-:S02]  /*91f0*/  FFMA.FTZ R58, R126, R127, R58 ;  /* 0x0000007f7e3a7223 */ /* 0x000fc4000001003a */
[----:B------:R-:W-:Y:S01]  /*9200*/  FFMA.FTZ R56, R126, R59, -R130 ;  /* 0x0000003b7e387223 */ /* 0x000fe20000010882 */
[C---:B------:R-:W-:Y:S01]  /*9210*/  IADD3 R126, R129.reuse, 0x1, RZ ;  /* 0x00000001817e7810 */ /* 0x040fe20007ffe0ff */
[----:B------:R-:W-:Y:S01]  /*9220*/  FFMA.FTZ R17, R132, R40, R17 ;  /* 0x0000002884117223 */ /* 0x000fe20000010011 */
[----:B------:R-:W-:Y:S01]  /*9230*/  IADD3 R132, R129, 0x3, RZ ;  /* 0x0000000381847810 */ /* 0x000fe20007ffe0ff */
[----:B------:R-:W-:Y:S01]  /*9240*/  FMUL.FTZ R130, R198, R95 ;  /* 0x0000005fc6827220 */ /* 0x000fe20000410000 */
[----:B------:R-:W-:Y:S01]  /*9250*/  LEA.HI.SX32 R139, R126, R129, 0x1b ;  /* 0x000000817e8b7211 */ /* 0x000fe200078fdaff */
[----:B------:R-:W-:Y:S01]  /*9260*/  FMUL.FTZ R128, R182, R95 ;  /* 0x0000005fb6807220 */ /* 0x000fe20000410000 */
[-C--:B------:R-:W-:Y:S01]  /*9270*/  LEA.HI.SX32 R140, R132, R129.reuse, 0x1b ;  /* 0x00000081848c7211 */ /* 0x080fe200078fdaff */
[----:B------:R-:W-:Y:S01]  /*9280*/  FMUL.FTZ R125, R233, R130 ;  /* 0x00000082e97d7220 */ /* 0x000fe20000410000 */
[----:B------:R-:W-:Y:S01]  /*9290*/  LEA.HI.SX32 R126, R129, R129, 0x1b ;  /* 0x00000081817e7211 */ /* 0x000fe200078fdaff */
[----:B------:R-:W-:-:S02]  /*92a0*/  FMUL.FTZ R129, R233, R128 ;  /* 0x00000080e9817220 */ /* 0x000fc40000410000 */
[-C--:B------:R-:W-:Y:S02]  /*92b0*/  FMUL.FTZ R135, R197, R96.reuse ;  /* 0x00000060c5877220 */ /* 0x080fe40000410000 */
[----:B------:R-:W-:Y:S02]  /*92c0*/  FMUL.FTZ R133, R181, R96 ;  /* 0x00000060b5857220 */ /* 0x000fe40000410000 */
[CC--:B------:R-:W-:Y:S02]  /*92d0*/  FFMA.FTZ R125, R201.reuse, R128.reuse, R125 ;  /* 0x00000080c97d7223 */ /* 0x0c0fe4000001007d */
[C---:B------:R-:W-:Y:S02]  /*92e0*/  FMUL.FTZ R131, R70.reuse, R128 ;  /* 0x0000008046837220 */ /* 0x040fe40000410000 */
[-C--:B------:R-:W-:Y:S02]  /*92f0*/  FMUL.FTZ R128, R70, R130.reuse ;  /* 0x0000008246807220 */ /* 0x080fe40000410000 */
[----:B------:R-:W-:Y:S01]  /*9300*/  FFMA.FTZ R129, R201, R130, -R129 ;  /* 0x00000082c9817223 */ /* 0x000fe20000010881 */
[----:B------:R0:W-:Y:S01]  /*9310*/  STS [R126.X4+0x2100], R131 ;  /* 0x002100837e007388 */ /* 0x0001e20000004800 */
[----:B------:R-:W-:-:S02]  /*9320*/  FMUL.FTZ R130, R202, R135 ;  /* 0x00000087ca827220 */ /* 0x000fc40000410000 */
[----:B------:R-:W-:Y:S01]  /*9330*/  FMUL.FTZ R136, R196, R93 ;  /* 0x0000005dc4887220 */ /* 0x000fe20000410000 */
[----:B------:R1:W-:Y:S01]  /*9340*/  STS [R139.X4+0x2104], R128 ;  /* 0x002104808b007388 */ /* 0x0003e20000004800 */
[----:B------:R-:W-:Y:S02]  /*9350*/  FMUL.FTZ R132, R202, R133 ;  /* 0x00000085ca847220 */ /* 0x000fe40000410000 */
[----:B------:R-:W-:Y:S02]  /*9360*/  FMUL.FTZ R134, R180, R93 ;  /* 0x0000005db4867220 */ /* 0x000fe40000410000 */
[----:B------:R-:W-:Y:S02]  /*9370*/  FFMA.FTZ R130, R200, R133, R130 ;  /* 0x00000085c8827223 */ /* 0x000fe40000010082 */
[----:B------:R-:W-:Y:S02]  /*9380*/  FADD.FTZ R125, RZ, R125 ;  /* 0x0000007dff7d7221 */ /* 0x000fe40000010000 */
[----:B------:R-:W-:-:S02]  /*9390*/  FMUL.FTZ R137, R203, R136 ;  /* 0x00000088cb897220 */ /* 0x000fc40000410000 */
[----:B------:R-:W-:Y:S02]  /*93a0*/  FFMA.FTZ R132, R200, R135, -R132 ;  /* 0x00000087c8847223 */ /* 0x000fe40000010884 */
[----:B------:R-:W-:Y:S02]  /*93b0*/  FADD.FTZ R129, RZ, R129 ;  /* 0x00000081ff817221 */ /* 0x000fe40000010000 */
[-C--:B0-----:R-:W-:Y:S02]  /*93c0*/  FMUL.FTZ R131, R203, R134.reuse ;  /* 0x00000086cb837220 */ /* 0x081fe40000410000 */
[----:B------:R-:W-:Y:S02]  /*93d0*/  FADD.FTZ R125, R125, R130 ;  /* 0x000000827d7d7221 */ /* 0x000fe40000010000 */
[----:B-1----:R-:W-:Y:S02]  /*93e0*/  FFMA.FTZ R128, R205, R134, R137 ;  /* 0x00000086cd807223 */ /* 0x002fe40000010089 */
[----:B------:R-:W-:-:S02]  /*93f0*/  FADD.FTZ R129, R129, R132 ;  /* 0x0000008481817221 */ /* 0x000fc40000010000 */
[----:B------:R-:W-:Y:S02]  /*9400*/  FFMA.FTZ R130, R205, R136, -R131 ;  /* 0x00000088cd827223 */ /* 0x000fe40000010883 */
[-C--:B------:R-:W-:Y:S02]  /*9410*/  FMUL.FTZ R139, R195, R94.reuse ;  /* 0x0000005ec38b7220 */ /* 0x080fe40000410000 */
[----:B------:R-:W-:Y:S02]  /*9420*/  FADD.FTZ R125, R125, R128 ;  /* 0x000000807d7d7221 */ /* 0x000fe40000010000 */
[----:B------:R-:W-:Y:S02]  /*9430*/  FADD.FTZ R128, R129, R130 ;  /* 0x0000008281807221 */ /* 0x000fe40000010000 */
[----:B------:R-:W-:Y:S02]  /*9440*/  FMUL.FTZ R137, R179, R94 ;  /* 0x0000005eb3897220 */ /* 0x000fe40000410000 */
[----:B------:R-:W-:-:S02]  /*9450*/  FMUL.FTZ R129, R68, R139 ;  /* 0x0000008b44817220 */ /* 0x000fc40000410000 */
[-C--:B------:R-:W-:Y:S02]  /*9460*/  FMUL.FTZ R131, R68, R137.reuse ;  /* 0x0000008944837220 */ /* 0x080fe40000410000 */
[----:B------:R-:W-:Y:S02]  /*9470*/  FFMA.FTZ R130, R204, R137, R129 ;  /* 0x00000089cc827223 */ /* 0x000fe40000010081 */
[----:B------:R-:W-:Y:S02]  /*9480*/  FMUL.FTZ R133, R71, R133 ;  /* 0x0000008547857220 */ /* 0x000fe40000410000 */
[----:B------:R-:W-:Y:S02]  /*9490*/  FADD.FTZ R125, R125, R130 ;  /* 0x000000827d7d7221 */ /* 0x000fe40000010000 */
[----:B------:R-:W-:Y:S01]  /*94a0*/  FMUL.FTZ R130, R178, R91 ;  /* 0x0000005bb2827220 */ /* 0x000fe20000410000 */
[----:B------:R0:W-:Y:S01]  /*94b0*/  STS [R138.X4+0x2108], R133 ;  /* 0x002108858a007388 */ /* 0x0001e20000004800 */
[----:B------:R-:W-:-:S02]  /*94c0*/  FMUL.FTZ R135, R71, R135 ;  /* 0x0000008747877220 */ /* 0x000fc40000410000 */
[----:B------:R-:W-:Y:S02]  /*94d0*/  FMUL.FTZ R129, R72, R134 ;  /* 0x0000008648817220 */ /* 0x000fe40000410000 */
[----:B------:R-:W-:Y:S01]  /*94e0*/  FMUL.FTZ R132, R194, R91 ;  /* 0x0000005bc2847220 */ /* 0x000fe20000410000 */
[----:B------:R-:W-:Y:S01]  /*94f0*/  STS [R140.X4+0x210c], R135 ;  /* 0x00210c878c007388 */ /* 0x000fe20000004800 */
[----:B------:R-:W-:Y:S02]  /*9500*/  FFMA.FTZ R131, R204, R139, -R131 ;  /* 0x0000008bcc837223 */ /* 0x000fe40000010883 */
[----:B------:R-:W-:Y:S01]  /*9510*/  FMUL.FTZ R141, R74, R130 ;  /* 0x000000824a8d7220 */ /* 0x000fe20000410000 */
[----:B------:R1:W-:Y:S01]  /*9520*/  STS [R126.X4+0x2110], R129 ;  /* 0x002110817e007388 */ /* 0x0003e20000004800 */
[----:B0-----:R-:W-:Y:S02]  /*9530*/  FMUL.FTZ R133, R73, R132 ;  /* 0x0000008449857220 */ /* 0x001fe40000410000 */
[----:B------:R-:W-:Y:S01]  /*9540*/  FADD.FTZ R128, R128, R131 ;  /* 0x0000008380807221 */ /* 0x000fe20000010000 */
[----:B------:R0:W-:Y:S01]  /*9550*/  STS [R126.X4+0x2120], R141 ;  /* 0x0021208d7e007388 */ /* 0x0001e20000004800 */
[----:B------:R-:W-:-:S02]  /*9560*/  FMUL.FTZ R143, R120, R92 ;  /* 0x0000005c788f7220 */ /* 0x000fc40000410000 */
[----:B------:R-:W-:Y:S02]  /*9570*/  FMUL.FTZ R131, R72, R136 ;  /* 0x0000008848837220 */ /* 0x000fe40000410000 */
[----:B------:R-:W-:Y:S02]  /*9580*/  FMUL.FTZ R139, R69, R139 ;  /* 0x0000008b458b7220 */ /* 0x000fe40000410000 */
[----:B-1----:R-:W-:Y:S01]  /*9590*/  FMUL.FTZ R129, R73, R130 ;  /* 0x0000008249817220 */ /* 0x002fe20000410000 */
[----:B------:R-:W-:Y:S01]  /*95a0*/  STS [R126.X4+0x2114], R131 ;  /* 0x002114837e007388 */ /* 0x000fe20000004800 */
[----:B------:R-:W-:Y:S02]  /*95b0*/  FMUL.FTZ R136, R192, R89 ;  /* 0x00000059c0887220 */ /* 0x000fe40000410000 */
[----:B------:R-:W-:Y:S01]  /*95c0*/  FFMA.FTZ R208, R11, -R210, R208 ;  /* 0x800000d20bd07223 */ /* 0x000fe200000100d0 */
[----:B------:R1:W-:Y:S01]  /*95d0*/  STS [R126.X4+0x211c], R139 ;  /* 0x00211c8b7e007388 */ /* 0x0003e20000004800 */
[----:B------:R-:W-:-:S02]  /*95e0*/  FFMA.FTZ R140, R209, R130, R133 ;  /* 0x00000082d18c7223 */ /* 0x000fc40000010085 */
[----:B0-----:R-:W-:Y:S02]  /*95f0*/  FMUL.FTZ R141, R191, R90 ;  /* 0x0000005abf8d7220 */ /* 0x001fe40000410000 */
[----:B------:R-:W-:Y:S02]  /*9600*/  FMUL.FTZ R135, R118, R92 ;  /* 0x0000005c76877220 */ /* 0x000fe40000410000 */
[----:B------:R-:W-:Y:S02]  /*9610*/  FMUL.FTZ R130, R76, R143 ;  /* 0x0000008f4c827220 */ /* 0x000fe40000410000 */
[----:B------:R-:W-:Y:S02]  /*9620*/  FMUL.FTZ R137, R69, R137 ;  /* 0x0000008945897220 */ /* 0x000fe40000410000 */
[-C--:B------:R-:W-:Y:S02]  /*9630*/  FFMA.FTZ R129, R209, R132.reuse, -R129 ;  /* 0x00000084d1817223 */ /* 0x080fe40000010881 */
[----:B------:R-:W-:Y:S01]  /*9640*/  FMUL.FTZ R133, R74, R132 ;  /* 0x000000844a857220 */ /* 0x000fe20000410000 */
[----:B------:R0:W-:Y:S01]  /*9650*/  STS [R126.X4+0x2118], R137 ;  /* 0x002118897e007388 */ /* 0x0001e20000004800 */
[----:B------:R-:W-:-:S02]  /*9660*/  FMUL.FTZ R134, R176, R89 ;  /* 0x00000059b0867220 */ /* 0x000fc40000410000 */
[----:B------:R-:W-:Y:S01]  /*9670*/  FMUL.FTZ R132, R77, R136 ;  /* 0x000000884d847220 */ /* 0x000fe20000410000 */
[----:B------:R2:W-:Y:S01]  /*9680*/  STS [R126.X4+0x2124], R133 ;  /* 0x002124857e007388 */ /* 0x0005e20000004800 */
[----:B------:R-:W-:Y:S02]  /*9690*/  FFMA.FTZ R208, R10, -R207, R208 ;  /* 0x800000cf0ad07223 */ /* 0x000fe400000100d0 */
[----:B-1----:R-:W-:Y:S02]  /*96a0*/  FMUL.FTZ R139, R175, R90 ;  /* 0x0000005aaf8b7220 */ /* 0x002fe40000410000 */
[----:B------:R-:W-:Y:S02]  /*96b0*/  FMUL.FTZ R138, R80, R141 ;  /* 0x0000008d508a7220 */ /* 0x000fe40000410000 */
[-C--:B------:R-:W-:Y:S02]  /*96c0*/  FMUL.FTZ R131, R76, R135.reuse ;  /* 0x000000874c837220 */ /* 0x080fe40000410000 */
[----:B------:R-:W-:-:S02]  /*96d0*/  FFMA.FTZ R130, R232, R135, R130 ;  /* 0x00000087e8827223 */ /* 0x000fc40000010082 */
[----:B------:R-:W-:Y:S02]  /*96e0*/  FMUL.FTZ R135, R75, R135 ;  /* 0x000000874b877220 */ /* 0x000fe40000410000 */
[----:B------:R-:W-:Y:S02]  /*96f0*/  FMUL.FTZ R119, R164, R184 ;  /* 0x000000b8a4777220 */ /* 0x000fe40000410000 */
[----:B------:R-:W-:Y:S01]  /*9700*/  FFMA.FTZ R142, R219, R134, R132 ;  /* 0x00000086db8e7223 */ /* 0x000fe20000010084 */
[----:B------:R1:W-:Y:S01]  /*9710*/  STS [R126.X4+0x2128], R135 ;  /* 0x002128877e007388 */ /* 0x0003e20000004800 */
[----:B------:R-:W-:Y:S02]  /*9720*/  FFMA.FTZ R208, R9, -R216, R208 ;  /* 0x800000d809d07223 */ /* 0x000fe400000100d0 */
[-C--:B0-----:R-:W-:Y:S02]  /*9730*/  FMUL.FTZ R137, R78, R134.reuse ;  /* 0x000000864e897220 */ /* 0x081fe40000410000 */
[----:B--2---:R-:W-:-:S02]  /*9740*/  FMUL.FTZ R133, R77, R134 ;  /* 0x000000864d857220 */ /* 0x004fc40000410000 */
[-C--:B------:R-:W-:Y:S01]  /*9750*/  FFMA.FTZ R132, R218, R139.reuse, R138 ;  /* 0x0000008bda847223 */ /* 0x080fe2000001008a */
[----:B------:R0:W-:Y:S01]  /*9760*/  STS [R126.X4+0x2130], R137 ;  /* 0x002130897e007388 */ /* 0x0001e20000004800 */
[----:B------:R-:W-:Y:S02]  /*9770*/  FMUL.FTZ R134, R80, R139 ;  /* 0x0000008b50867220 */ /* 0x000fe40000410000 */
[----:B------:R-:W-:Y:S02]  /*9780*/  FMUL.FTZ R138, R190, R55 ;  /* 0x00000037be8a7220 */ /* 0x000fe40000410000 */
[-C--:B------:R-:W-:Y:S02]  /*9790*/  FFMA.FTZ R131, R232, R143.reuse, -R131 ;  /* 0x0000008fe8837223 */ /* 0x080fe40000010883 */
[----:B------:R-:W-:Y:S02]  /*97a0*/  FFMA.FTZ R119, R162, R168, R119 ;  /* 0x000000a8a2777223 */ /* 0x000fe40000010077 */
[----:B------:R-:W-:-:S02]  /*97b0*/  FMUL.FTZ R143, R75, R143 ;  /* 0x0000008f4b8f7220 */ /* 0x000fc40000410000 */
[----:B------:R-:W-:Y:S02]  /*97c0*/  FMUL.FTZ R139, R79, R139 ;  /* 0x0000008b4f8b7220 */ /* 0x000fe40000410000 */
[----:B------:R-:W-:Y:S01]  /*97d0*/  FADD.FTZ R125, R125, R140 ;  /* 0x0000008c7d7d7221 */ /* 0x000fe20000010000 */
[----:B------:R2:W-:Y:S01]  /*97e0*/  STS [R126.X4+0x212c], R143 ;  /* 0x00212c8f7e007388 */ /* 0x0005e20000004800 */
[----:B------:R-:W-:Y:S02]  /*97f0*/  FADD.FTZ R128, R128, R129 ;  /* 0x0000008180807221 */ /* 0x000fe40000010000 */
[----:B------:R-:W-:Y:S01]  /*9800*/  FFMA.FTZ R208, R8, -R211, R208 ;  /* 0x800000d308d07223 */ /* 0x000fe200000100d0 */
[----:B------:R3:W-:Y:S01]  /*9810*/  STS [R126.X4+0x2138], R139 ;  /* 0x0021388b7e007388 */ /* 0x0007e20000004800 */
[----:B------:R-:W-:Y:S02]  /*9820*/  FMUL.FTZ R162, R174, R55 ;  /* 0x00000037aea27220 */ /* 0x000fe40000410000 */
[----:B------:R-:W-:-:S02]  /*9830*/  FFMA.FTZ R133, R219, R136, -R133 ;  /* 0x00000088db857223 */ /* 0x000fc40000010885 */
[----:B-1----:R-:W-:Y:S02]  /*9840*/  FMUL.FTZ R135, R78, R136 ;  /* 0x000000884e877220 */ /* 0x002fe40000410000 */
[-C--:B------:R-:W-:Y:S02]  /*9850*/  FFMA.FTZ R134, R218, R141.reuse, -R134 ;  /* 0x0000008dda867223 */ /* 0x080fe40000010886 */
[----:B------:R-:W-:Y:S01]  /*9860*/  FMUL.FTZ R136, R81, R138 ;  /* 0x0000008a51887220 */ /* 0x000fe20000410000 */
[----:B------:R-:W-:Y:S01]  /*9870*/  STS [R126.X4+0x2134], R135 ;  /* 0x002134877e007388 */ /* 0x000fe20000004800 */
[-C--:B------:R-:W-:Y:S02]  /*9880*/  FMUL.FTZ R165, R173, R88.reuse ;  /* 0x00000058ada57220 */ /* 0x080fe40000410000 */
[----:B------:R-:W-:Y:S02]  /*9890*/  FMUL.FTZ R141, R79, R141 ;  /* 0x0000008d4f8d7220 */ /* 0x000fe40000410000 */
[----:B------:R-:W-:-:S02]  /*98a0*/  FMUL.FTZ R177, R189, R88 ;  /* 0x00000058bdb17220 */ /* 0x000fc40000410000 */
[----:B------:R-:W-:Y:S01]  /*98b0*/  FADD.FTZ R125, R125, R130 ;  /* 0x000000827d7d7221 */ /* 0x000fe20000010000 */
[----:B------:R1:W-:Y:S01]  /*98c0*/  STS [R126.X4+0x213c], R141 ;  /* 0x00213c8d7e007388 */ /* 0x0003e20000004800 */
[----:B------:R-:W-:Y:S02]  /*98d0*/  FADD.FTZ R128, R128, R131 ;  /* 0x0000008380807221 */ /* 0x000fe40000010000 */
[----:B------:R-:W-:Y:S02]  /*98e0*/  FFMA.FTZ R208, R7, -R224, R208 ;  /* 0x800000e007d07223 */ /* 0x000fe400000100d0 */
[-C--:B0-----:R-:W-:Y:S02]  /*98f0*/  FMUL.FTZ R137, R81, R162.reuse ;  /* 0x000000a251897220 */ /* 0x081fe40000410000 */
[-C--:B--2---:R-:W-:Y:S02]  /*9900*/  FMUL.FTZ R143, R82, R162.reuse ;  /* 0x000000a2528f7220 */ /* 0x084fe40000410000 */
[----:B------:R-:W-:-:S02]  /*9910*/  FFMA.FTZ R136, R221, R162, R136 ;  /* 0x000000a2dd887223 */ /* 0x000fc40000010088 */
[----:B---3--:R-:W-:Y:S01]  /*9920*/  FMUL.FTZ R139, R84, R165 ;  /* 0x000000a5548b7220 */ /* 0x008fe20000410000 */
[----:B------:R0:W-:Y:S01]  /*9930*/  STS [R126.X4+0x2140], R143 ;  /* 0x0021408f7e007388 */ /* 0x0001e20000004800 */
[----:B------:R-:W-:Y:S02]  /*9940*/  FMUL.FTZ R162, R188, R53 ;  /* 0x00000035bca27220 */ /* 0x000fe40000410000 */
[----:B------:R-:W-:Y:S02]  /*9950*/  FMUL.FTZ R164, R84, R177 ;  /* 0x000000b154a47220 */ /* 0x000fe40000410000 */
[----:B------:R-:W-:Y:S02]  /*9960*/  FADD.FTZ R129, R125, R142 ;  /* 0x0000008e7d817221 */ /* 0x000fe40000010000 */
[----:B------:R-:W-:Y:S02]  /*9970*/  FADD.FTZ R133, R128, R133 ;  /* 0x0000008580857221 */ /* 0x000fe40000010000 */
[----:B------:R-:W-:-:S02]  /*9980*/  FFMA.FTZ R208, R6, -R217, R208 ;  /* 0x800000d906d07223 */ /* 0x000fc400000100d0 */
[-C--:B------:R-:W-:Y:S02]  /*9990*/  FFMA.FTZ R137, R221, R138.reuse, -R137 ;  /* 0x0000008add897223 */ /* 0x080fe40000010889 */
[----:B-1----:R-:W-:Y:S02]  /*99a0*/  FMUL.FTZ R141, R82, R138 ;  /* 0x0000008a528d7220 */ /* 0x002fe40000410000 */
[----:B------:R-:W-:Y:S02]  /*99b0*/  FFMA.FTZ R138, R220, R177, -R139 ;  /* 0x000000b1dc8a7223 */ /* 0x000fe4000001088b */
[----:B------:R-:W-:Y:S01]  /*99c0*/  FMUL.FTZ R166, R172, R53 ;  /* 0x00000035aca67220 */ /* 0x000fe20000410000 */
[----:B------:R-:W-:Y:S01]  /*99d0*/  STS [R126.X4+0x2144], R141 ;  /* 0x0021448d7e007388 */ /* 0x000fe20000004800 */
[----:B------:R-:W-:Y:S02]  /*99e0*/  FMUL.FTZ R139, R85, R162 ;  /* 0x000000a2558b7220 */ /* 0x000fe40000410000 */
[----:B------:R-:W-:-:S02]  /*99f0*/  FMUL.FTZ R207, R187, R54 ;  /* 0x00000036bbcf7220 */ /* 0x000fc40000410000 */
[-C--:B------:R-:W-:Y:S02]  /*9a00*/  FFMA.FTZ R135, R220, R165.reuse, R164 ;  /* 0x000000a5dc877223 */ /* 0x080fe400000100a4 */
[----:B------:R-:W-:Y:S02]  /*9a10*/  FADD.FTZ R129, R129, R132 ;  /* 0x0000008481817221 */ /* 0x000fe40000010000 */
[----:B------:R-:W-:Y:S02]  /*9a20*/  FADD.FTZ R134, R133, R134 ;  /* 0x0000008685867221 */ /* 0x000fe40000010000 */
[----:B------:R-:W-:Y:S02]  /*9a30*/  FFMA.FTZ R208, R5, -R228, R208 ;  /* 0x800000e405d07223 */ /* 0x000fe400000100d0 */
[C---:B------:R-:W-:Y:S02]  /*9a40*/  FMUL.FTZ R165, R83.reuse, R165 ;  /* 0x000000a553a57220 */ /* 0x040fe40000410000 */
[----:B------:R-:W-:-:S02]  /*9a50*/  FMUL.FTZ R177, R83, R177 ;  /* 0x000000b153b17220 */ /* 0x000fc40000410000 */
[----:B------:R-:W-:Y:S01]  /*9a60*/  FMUL.FTZ R124, R115, R52 ;  /* 0x00000034737c7220 */ /* 0x000fe20000410000 */
[----:B------:R1:W-:Y:S01]  /*9a70*/  STS [R126.X4+0x2148], R165 ;  /* 0x002148a57e007388 */ /* 0x0003e20000004800 */
[----:B0-----:R-:W-:Y:S02]  /*9a80*/  FMUL.FTZ R143, R86, R166 ;  /* 0x000000a6568f7220 */ /* 0x001fe40000410000 */
[----:B------:R-:W-:Y:S01]  /*9a90*/  FMUL.FTZ R193, R171, R54 ;  /* 0x00000036abc17220 */ /* 0x000fe20000410000 */
[----:B------:R0:W-:Y:S01]  /*9aa0*/  STS [R126.X4+0x214c], R177 ;  /* 0x00214cb17e007388 */ /* 0x0001e20000004800 */
[----:B------:R-:W-:Y:S02]  /*9ab0*/  FFMA.FTZ R139, R227, R166, R139 ;  /* 0x000000a6e38b7223 */ /* 0x000fe4000001008b */
[----:B------:R-:W-:Y:S01]  /*9ac0*/  FMUL.FTZ R140, R102, R207 ;  /* 0x000000cf668c7220 */ /* 0x000fe20000410000 */
[----:B------:R-:W-:Y:S01]  /*9ad0*/  STS [R126.X4+0x2150], R143 ;  /* 0x0021508f7e007388 */ /* 0x000fe20000004800 */
[----:B------:R-:W-:-:S02]  /*9ae0*/  FMUL.FTZ R130, R169, UR38 ;  /* 0x00000026a9827c20 */ /* 0x000fc40008410000 */
[----:B------:R-:W-:Y:S02]  /*9af0*/  FMUL.FTZ R166, R85, R166 ;  /* 0x000000a655a67220 */ /* 0x000fe40000410000 */
[----:B------:R-:W-:Y:S02]  /*9b00*/  FADD.FTZ R136, R129, R136 ;  /* 0x0000008881887221 */ /* 0x000fe40000010000 */
[----:B------:R-:W-:Y:S02]  /*9b10*/  FADD.FTZ R137, R134, R137 ;  /* 0x0000008986897221 */ /* 0x000fe40000010000 */
[----:B------:R-:W-:Y:S02]  /*9b20*/  FFMA.FTZ R208, R4, -R225, R208 ;  /* 0x800000e104d07223 */ /* 0x000fe400000100d0 */
[-C--:B------:R-:W-:Y:S02]  /*9b30*/  FFMA.FTZ R230, R161, -R124.reuse, R230 ;  /* 0x8000007ca1e67223 */ /* 0x080fe400000100e6 */
[----:B------:R-:W-:-:S02]  /*9b40*/  FFMA.FTZ R124, R163, -R124, R222 ;  /* 0x8000007ca37c7223 */ /* 0x000fc400000100de */
[-C--:B-1----:R-:W-:Y:S02]  /*9b50*/  FFMA.FTZ R165, R226, R193.reuse, R140 ;  /* 0x000000c1e2a57223 */ /* 0x082fe4000001008c */
[-C--:B------:R-:W-:Y:S02]  /*9b60*/  FMUL.FTZ R211, R185, R52.reuse ;  /* 0x00000034b9d37220 */ /* 0x080fe40000410000 */
[----:B0-----:R-:W-:Y:S02]  /*9b70*/  FMUL.FTZ R177, R169, R52 ;  /* 0x00000034a9b17220 */ /* 0x001fe40000410000 */
[----:B------:R-:W-:Y:S02]  /*9b80*/  FFMA.FTZ R125, R185, UR39, -R130 ;  /* 0x00000027b97d7c23 */ /* 0x000fe40008010882 */
[----:B------:R-:W-:Y:S02]  /*9b90*/  FMUL.FTZ R164, R102, R193 ;  /* 0x000000c166a47220 */ /* 0x000fe40000410000 */
[----:B------:R-:W-:-:S02]  /*9ba0*/  FFMA.FTZ R166, R227, R162, -R166 ;  /* 0x000000a2e3a67223 */ /* 0x000fc400000108a6 */
[-C--:B------:R-:W-:Y:S02]  /*9bb0*/  FMUL.FTZ R140, R186, R51.reuse ;  /* 0x00000033ba8c7220 */ /* 0x080fe40000410000 */
[----:B------:R-:W-:Y:S02]  /*9bc0*/  FMUL.FTZ R130, R170, R51 ;  /* 0x00000033aa827220 */ /* 0x000fe40000410000 */
[----:B------:R-:W-:Y:S02]  /*9bd0*/  FADD.FTZ R136, R136, R135 ;  /* 0x0000008788887221 */ /* 0x000fe40000010000 */
[----:B------:R-:W-:Y:S02]  /*9be0*/  FADD.FTZ R137, R137, R138 ;  /* 0x0000008a89897221 */ /* 0x000fe40000010000 */
[----:B------:R-:W-:Y:S02]  /*9bf0*/  FFMA.FTZ R208, R3, -R222, R208 ;  /* 0x800000de03d07223 */ /* 0x000fe400000100d0 */
[----:B------:R-:W-:-:S02]  /*9c00*/  FMUL.FTZ R141, R86, R162 ;  /* 0x000000a2568d7220 */ /* 0x000fc40000410000 */
[C---:B------:R-:W-:Y:S02]  /*9c10*/  FMUL.FTZ R142, R124.reuse, R211 ;  /* 0x000000d37c8e7220 */ /* 0x040fe40000410000 */
[C---:B------:R-:W-:Y:S01]  /*9c20*/  FMUL.FTZ R125, R124.reuse, R125 ;  /* 0x0000007d7c7d7220 */ /* 0x040fe20000410000 */
[----:B------:R-:W-:Y:S01]  /*9c30*/  STS [R126.X4+0x2154], R141 ;  /* 0x0021548d7e007388 */ /* 0x000fe20000004800 */
[----:B------:R-:W-:Y:S02]  /*9c40*/  FMUL.FTZ R162, R124, R177 ;  /* 0x000000b17ca27220 */ /* 0x000fe40000410000 */
[----:B------:R-:W-:Y:S02]  /*9c50*/  FFMA.FTZ R164, R226, R207, -R164 ;  /* 0x000000cfe2a47223 */ /* 0x000fe400000108a4 */
[C---:B------:R-:W-:Y:S02]  /*9c60*/  FMUL.FTZ R131, R103.reuse, R140 ;  /* 0x0000008c67837220 */ /* 0x040fe40000410000 */
[----:B------:R-:W-:-:S02]  /*9c70*/  FMUL.FTZ R124, R103, R130 ;  /* 0x00000082677c7220 */ /* 0x000fc40000410000 */
[----:B------:R-:W-:Y:S02]  /*9c80*/  FMUL.FTZ R127, R122, R127 ;  /* 0x0000007f7a7f7220 */ /* 0x000fe40000410000 */
[----:B------:R-:W-:Y:S02]  /*9c90*/  FADD.FTZ R136, R136, R139 ;  /* 0x0000008b88887221 */ /* 0x000fe40000010000 */
[----:B------:R-:W-:Y:S01]  /*9ca0*/  FADD.FTZ R137, R137, R166 ;  /* 0x000000a689897221 */ /* 0x000fe20000010000 */
[----:B------:R0:W-:Y:S01]  /*9cb0*/  STS [R126.X4+0x2170], R127 ;  /* 0x0021707f7e007388 */ /* 0x0001e20000004800 */
[----:B------:R-:W-:Y:S02]  /*9cc0*/  FFMA.FTZ R223, R2, -R223, R208 ;  /* 0x800000df02df7223 */ /* 0x000fe400000100d0 */
[----:B------:R-:W-:Y:S02]  /*9cd0*/  FMUL.FTZ R59, R122, R59 ;  /* 0x0000003b7a3b7220 */ /* 0x000fe40000410000 */
[----:B------:R-:W-:-:S02]  /*9ce0*/  FMUL.FTZ R208, R183, R40 ;  /* 0x00000028b7d07220 */ /* 0x000fc40000410000 */
[----:B------:R-:W-:Y:S01]  /*9cf0*/  FMUL.FTZ R210, R199, R40 ;  /* 0x00000028c7d27220 */ /* 0x000fe20000410000 */
[----:B------:R1:W-:Y:S01]  /*9d00*/  STS [R126.X4+0x2174], R59 ;  /* 0x0021743b7e007388 */ /* 0x0003e20000004800 */
[C---:B------:R-:W-:Y:S02]  /*9d10*/  FFMA.FTZ R131, R231.reuse, R130, R131 ;  /* 0x00000082e7837223 */ /* 0x040fe40000010083 */
[----:B------:R-:W-:Y:S02]  /*9d20*/  FFMA.FTZ R124, R231, R140, -R124 ;  /* 0x0000008ce77c7223 */ /* 0x000fe4000001087c */
[----:B------:R-:W-:Y:S02]  /*9d30*/  FADD.FTZ R136, R136, R165 ;  /* 0x000000a588887221 */ /* 0x000fe40000010000 */
[----:B------:R-:W-:Y:S02]  /*9d40*/  FADD.FTZ R137, R137, R164 ;  /* 0x000000a489897221 */ /* 0x000fe40000010000 */
[----:B------:R-:W-:-:S02]  /*9d50*/  FMUL.FTZ R133, R57, R208 ;  /* 0x000000d039857220 */ /* 0x000fc40000410000 */
[----:B0-----:R-:W-:Y:S02]  /*9d60*/  FMUL.FTZ R127, R57, R210 ;  /* 0x000000d2397f7220 */ /* 0x001fe40000410000 */
[----:B-1----:R-:W-:Y:S01]  /*9d70*/  FMUL.FTZ R59, R170, UR38 ;  /* 0x00000026aa3b7c20 */ /* 0x002fe20008410000 */
[----:B------:R-:W-:Y:S01]  /*9d80*/  STS [R126.X4+0x2178], R133 ;  /* 0x002178857e007388 */ /* 0x000fe20000004800 */
[----:B------:R-:W-:Y:S02]  /*9d90*/  FMUL.FTZ R57, R186, UR38 ;  /* 0x00000026ba397c20 */ /* 0x000fe40008410000 */
[C---:B------:R-:W-:Y:S01]  /*9da0*/  FFMA.FTZ R142, R230.reuse, R177, R142 ;  /* 0x000000b1e68e7223 */ /* 0x040fe2000001008e */
[----:B------:R-:W-:Y:S01]  /*9db0*/  STS [R126.X4+0x217c], R127 ;  /* 0x00217c7f7e007388 */ /* 0x000fe20000004800 */
[----:B------:R-:W-:Y:S02]  /*9dc0*/  FFMA.FTZ R129, R230, R211, -R162 ;  /* 0x000000d3e6817223 */ /* 0x000fe400000108a2 */
[----:B------:R-:W-:-:S02]  /*9dd0*/  FADD.FTZ R131, R136, R131 ;  /* 0x0000008388837221 */ /* 0x000fc40000010000 */
[----:B------:R-:W-:Y:S02]  /*9de0*/  FADD.FTZ R124, R137, R124 ;  /* 0x0000007c897c7221 */ /* 0x000fe40000010000 */
[----:B------:R-:W-:Y:S02]  /*9df0*/  FMUL.FTZ R193, R87, R193 ;  /* 0x000000c157c17220 */ /* 0x000fe40000410000 */
[----:B------:R-:W-:Y:S02]  /*9e00*/  FFMA.FTZ R162, R186, UR39, -R59 ;  /* 0x00000027baa27c23 */ /* 0x000fe4000801083b */
[----:B------:R-:W-:Y:S01]  /*9e10*/  FFMA.FTZ R164, R170, UR39, R57 ;  /* 0x00000027aaa47c23 */ /* 0x000fe20008010039 */
[----:B------:R0:W-:Y:S01]  /*9e20*/  STS [R126.X4+0x2158], R193 ;  /* 0x002158c17e007388 */ /* 0x0001e20000004800 */
[----:B------:R-:W-:Y:S02]  /*9e30*/  FADD.FTZ R131, R131, R142 ;  /* 0x0000008e83837221 */ /* 0x000fe40000010000 */
[----:B------:R-:W-:Y:S01]  /*9e40*/  FADD.FTZ R129, R124, R129 ;  /* 0x000000817c817221 */ /* 0x000fe20000010000 */
[----:B------:R-:W-:Y:S01]  /*9e50*/  MOV R124, UR28 ;  /* 0x0000001c007c7c02 */ /* 0x000fe20008000f00 */
[----:B------:R-:W-:-:S02]  /*9e60*/  FMUL.FTZ R59, R172, UR38 ;  /* 0x00000026ac3b7c20 */ /* 0x000fc40008410000 */
[----:B------:R-:W-:Y:S01]  /*9e70*/  FMUL.FTZ R57, R188, UR38 ;  /* 0x00000026bc397c20 */ /* 0x000fe20008410000 */
[----:B------:R-:W-:Y:S01]  /*9e80*/  LEA R183, R124, -R99, 0x1 ;  /* 0x800000637cb77211 */ /* 0x000fe200078e08ff */
[----:B------:R-:W-:Y:S02]  /*9e90*/  FMUL.FTZ R143, R116, R140 ;  /* 0x0000008c748f7220 */ /* 0x000fe40000410000 */
[----:B------:R-:W-:Y:S01]  /*9ea0*/  FADD.FTZ R199, R131, R58 ;  /* 0x0000003a83c77221 */ /* 0x000fe20000010000 */
[----:B------:R-:W-:Y:S01]  /*9eb0*/  ISETP.GE.AND P0, PT, R183, 0x1, PT ;  /* 0x00000001b700780c */ /* 0x000fe20003f06270 */
[----:B0-----:R-:W-:Y:S01]  /*9ec0*/  FADD.FTZ R193, R129, R56 ;  /* 0x0000003881c17221 */ /* 0x001fe20000010000 */
[----:B------:R0:W-:Y:S01]  /*9ed0*/  STS [R126.X4+0x2164], R143 ;  /* 0x0021648f7e007388 */ /* 0x0001e20000004800 */
[----:B------:R-:W-:Y:S02]  /*9ee0*/  FFMA.FTZ R166, R188, UR39, -R59 ;  /* 0x00000027bca67c23 */ /* 0x000fe4000801083b */
[----:B------:R-:W-:-:S02]  /*9ef0*/  FFMA.FTZ R168, R172, UR39, R57 ;  /* 0x00000027aca87c23 */ /* 0x000fc40008010039 */
[----:B------:R-:W-:Y:S02]  /*9f00*/  FMUL.FTZ R58, R171, UR38 ;  /* 0x00000026ab3a7c20 */ /* 0x000fe40008410000 */
[----:B------:R-:W-:Y:S02]  /*9f10*/  FMUL.FTZ R56, R187, UR38 ;  /* 0x00000026bb387c20 */ /* 0x000fe40008410000 */
[----:B------:R-:W-:Y:S02]  /*9f20*/  FMUL.FTZ R59, R174, UR38 ;  /* 0x00000026ae3b7c20 */ /* 0x000fe40008410000 */
[----:B------:R-:W-:Y:S02]  /*9f30*/  FMUL.FTZ R57, R190, UR38 ;  /* 0x00000026be397c20 */ /* 0x000fe40008410000 */
[----:B------:R-:W-:Y:S02]  /*9f40*/  FMUL.FTZ R177, R115, R177 ;  /* 0x000000b173b17220 */ /* 0x000fe40000410000 */
[----:B------:R-:W-:-:S02]  /*9f50*/  FMUL.FTZ R140, R163, R185 ;  /* 0x000000b9a38c7220 */ /* 0x000fc40000410000 */
[----:B0-----:R-:W-:Y:S01]  /*9f60*/  FFMA.FTZ R143, R187, UR39, -R58 ;  /* 0x00000027bb8f7c23 */ /* 0x001fe2000801083a */
[----:B------:R0:W-:Y:S01]  /*9f70*/  STS [R126.X4+0x2168], R177 ;  /* 0x002168b17e007388 */ /* 0x0001e20000004800 */
[----:B------:R-:W-:Y:S02]  /*9f80*/  FFMA.FTZ R163, R171, UR39, R56 ;  /* 0x00000027aba37c23 */ /* 0x000fe40008010038 */
[----:B------:R-:W-:Y:S02]  /*9f90*/  FFMA.FTZ R184, R190, UR39, -R59 ;  /* 0x00000027beb87c23 */ /* 0x000fe4000801083b */
[----:B------:R-:W-:Y:S02]  /*9fa0*/  FFMA.FTZ R206, R174, UR39, R57 ;  /* 0x00000027aece7c23 */ /* 0x000fe40008010039 */
[----:B------:R-:W-:Y:S02]  /*9fb0*/  FMUL.FTZ R58, R173, UR38 ;  /* 0x00000026ad3a7c20 */ /* 0x000fe40008410000 */
[----:B------:R-:W-:-:S02]  /*9fc0*/  FMUL.FTZ R56, R189, UR38 ;  /* 0x00000026bd387c20 */ /* 0x000fc40008410000 */
[----:B------:R-:W-:Y:S02]  /*9fd0*/  FMUL.FTZ R59, R176, UR38 ;  /* 0x00000026b03b7c20 */ /* 0x000fe40008410000 */
[----:B------:R-:W-:Y:S02]  /*9fe0*/  FMUL.FTZ R57, R192, UR38 ;  /* 0x00000026c0397c20 */ /* 0x000fe40008410000 */
[----:B------:R-:W-:Y:S02]  /*9ff0*/  FMUL.FTZ R141, R116, R130 ;  /* 0x00000082748d7220 */ /* 0x000fe40000410000 */
[----:B------:R-:W-:Y:S02]  /*a000*/  FFMA.FTZ R165, R189, UR39, -R58 ;  /* 0x00000027bda57c23 */ /* 0x000fe4000801083a */
[----:B0-----:R-:W-:Y:S01]  /*a010*/  FFMA.FTZ R177, R173, UR39, R56 ;  /* 0x00000027adb17c23 */ /* 0x001fe20008010038 */
[----:B------:R0:W-:Y:S01]  /*a020*/  STS [R126.X4+0x2160], R141 ;  /* 0x0021608d7e007388 */ /* 0x0001e20000004800 */
[----:B------:R-:W-:-:S02]  /*a030*/  FFMA.FTZ R138, R192, UR39, -R59 ;  /* 0x00000027c08a7c23 */ /* 0x000fc4000801083b */
[----:B------:R-:W-:Y:S02]  /*a040*/  FFMA.FTZ R136, R176, UR39, R57 ;  /* 0x00000027b0887c23 */ /* 0x000fe40008010039 */
[----:B------:R-:W-:Y:S02]  /*a050*/  FMUL.FTZ R58, R175, UR38 ;  /* 0x00000026af3a7c20 */ /* 0x000fe40008410000 */
[C---:B------:R-:W-:Y:S02]  /*a060*/  FMUL.FTZ R56, R191.reuse, UR38 ;  /* 0x00000026bf387c20 */ /* 0x040fe40008410000 */
[----:B------:R-:W-:Y:S02]  /*a070*/  FMUL.FTZ R59, R178, UR38 ;  /* 0x00000026b23b7c20 */ /* 0x000fe40008410000 */
[----:B------:R-:W-:Y:S02]  /*a080*/  FMUL.FTZ R57, R194, UR38 ;  /* 0x00000026c2397c20 */ /* 0x000fe40008410000 */
[----:B0-----:R-:W-:-:S02]  /*a090*/  FFMA.FTZ R141, R191, UR39, -R58 ;  /* 0x00000027bf8d7c23 */ /* 0x001fc4000801083a */
[----:B------:R-:W-:Y:S02]  /*a0a0*/  FFMA.FTZ R139, R175, UR39, R56 ;  /* 0x00000027af8b7c23 */ /* 0x000fe40008010038 */
[----:B------:R-:W-:Y:S02]  /*a0b0*/  FFMA.FTZ R134, R194, UR39, -R59 ;  /* 0x00000027c2867c23 */ /* 0x000fe4000801083b */
[----:B------:R-:W-:Y:S02]  /*a0c0*/  FFMA.FTZ R132, R178, UR39, R57 ;  /* 0x00000027b2847c23 */ /* 0x000fe40008010039 */
[----:B------:R-:W-:Y:S02]  /*a0d0*/  FMUL.FTZ R207, R87, R207 ;  /* 0x000000cf57cf7220 */ /* 0x000fe40000410000 */
[----:B------:R-:W-:Y:S02]  /*a0e0*/  FMUL.FTZ R211, R115, R211 ;  /* 0x000000d373d37220 */ /* 0x000fe40000410000 */
[----:B------:R-:W-:Y:S01]  /*a0f0*/  FMUL.FTZ R58, R179, UR38 ;  /* 0x00000026b33a7c20 */ /* 0x000fe20008410000 */
[----:B------:R-:W-:Y:S01]  /*a100*/  STS [R126.X4+0x215c], R207 ;  /* 0x00215ccf7e007388 */ /* 0x000fe20000004800 */
[----:B------:R-:W-:-:S02]  /*a110*/  FMUL.FTZ R56, R195, UR38 ;  /* 0x00000026c3387c20 */ /* 0x000fc40008410000 */
[----:B------:R-:W-:Y:S01]  /*a120*/  FMUL.FTZ R59, R180, UR38 ;  /* 0x00000026b43b7c20 */ /* 0x000fe20008410000 */
[----:B------:R0:W-:Y:S01]  /*a130*/  STS [R126.X4+0x216c], R211 ;  /* 0x00216cd37e007388 */ /* 0x0001e20000004800 */
[C---:B------:R-:W-:Y:S02]  /*a140*/  FMUL.FTZ R57, R196.reuse, UR38 ;  /* 0x00000026c4397c20 */ /* 0x040fe40008410000 */
[----:B------:R-:W-:Y:S02]  /*a150*/  FFMA.FTZ R133, R195, UR39, -R58 ;  /* 0x00000027c3857c23 */ /* 0x000fe4000801083a */
[----:B------:R-:W-:Y:S02]  /*a160*/  FFMA.FTZ R131, R179, UR39, R56 ;  /* 0x00000027b3837c23 */ /* 0x000fe40008010038 */
[----:B------:R-:W-:Y:S02]  /*a170*/  FFMA.FTZ R130, R196, UR39, -R59 ;  /* 0x00000027c4827c23 */ /* 0x000fe4000801083b */
[----:B------:R-:W-:-:S02]  /*a180*/  FFMA.FTZ R128, R180, UR39, R57 ;  /* 0x00000027b4807c23 */ /* 0x000fc40008010039 */
[----:B------:R-:W-:Y:S02]  /*a190*/  FMUL.FTZ R142, R185, UR38 ;  /* 0x00000026b98e7c20 */ /* 0x000fe40008410000 */
[----:B------:R-:W-:Y:S02]  /*a1a0*/  FMUL.FTZ R137, R118, UR38 ;  /* 0x0000002676897c20 */ /* 0x000fe40008410000 */
[----:B------:R-:W-:Y:S02]  /*a1b0*/  FMUL.FTZ R135, R120, UR38 ;  /* 0x0000002678877c20 */ /* 0x000fe40008410000 */
[----:B------:R-:W-:Y:S02]  /*a1c0*/  FMUL.FTZ R58, R181, UR38 ;  /* 0x00000026b53a7c20 */ /* 0x000fe40008410000 */
[----:B------:R-:W-:Y:S02]  /*a1d0*/  FMUL.FTZ R56, R197, UR38 ;  /* 0x00000026c5387c20 */ /* 0x000fe40008410000 */
[----:B------:R-:W-:-:S02]  /*a1e0*/  FMUL.FTZ R59, R182, UR38 ;  /* 0x00000026b63b7c20 */ /* 0x000fc40008410000 */
[----:B------:R-:W-:Y:S02]  /*a1f0*/  FMUL.FTZ R57, R198, UR38 ;  /* 0x00000026c6397c20 */ /* 0x000fe40008410000 */
[----:B------:R-:W-:Y:S02]  /*a200*/  FFMA.FTZ R142, R169, UR39, R142 ;  /* 0x00000027a98e7c23 */ /* 0x000fe4000801008e */
[----:B------:R-:W-:Y:S02]  /*a210*/  FFMA.FTZ R137, R120, UR39, -R137 ;  /* 0x0000002778897c23 */ /* 0x000fe40008010889 */
[----:B------:R-:W-:Y:S02]  /*a220*/  FFMA.FTZ R135, R118, UR39, R135 ;  /* 0x0000002776877c23 */ /* 0x000fe40008010087 */
[----:B------:R-:W-:Y:S02]  /*a230*/  FFMA.FTZ R129, R197, UR39, -R58 ;  /* 0x00000027c5817c23 */ /* 0x000fe4000801083a */
[----:B------:R-:W-:-:S02]  /*a240*/  FFMA.FTZ R127, R181, UR39, R56 ;  /* 0x00000027b57f7c23 */ /* 0x000fc40008010038 */
[----:B0-----:R-:W-:Y:S02]  /*a250*/  FFMA.FTZ R126, R198, UR39, -R59 ;  /* 0x00000027c67e7c23 */ /* 0x001fe4000801083b */
        /* <DEDUP_REMOVED lines=34> */
.L_x_3250:
[----:B------:R-:W-:Y:S05]  /*a480*/  BSYNC B0 ;  /* 0x0000000000007941 */ /* 0x000fea0003800000 */
.L_x_3249:
        /* <DEDUP_REMOVED lines=17> */
[C---:B------:R-:W-:Y:S01]  /*a5a0*/  IADD3 R58, R99.reuse, 0x80, RZ ;  /* 0x00000080633a7810 */ /* 0x040fe20007ffe0ff */
[----:B------:R-:W-:Y:S01]  /*a5b0*/  UIMAD UR37, UR36, UR30, URZ ;  /* 0x0000001e242572a4 */ /* 0x000fe2000f8e023f */
[----:B------:R-:W-:Y:S01]  /*a5c0*/  IADD3 R208, R99, 0x100, RZ ;  /* 0x0000010063d07810 */ /* 0x000fe20007ffe0ff */
[----:B------:R-:W-:Y:S01]  /*a5d0*/  BSSY B0, `(.L_x_3251) ;  /* 0x0000020000007945 */ /* 0x000fe20003800000 */
[-C--:B------:R-:W-:Y:S01]  /*a5e0*/  LEA.HI.SX32 R58, R58, R99.reuse, 0x1b ;  /* 0x000000633a3a7211 */ /* 0x080fe200078fdaff */
[----:B------:R-:W-:Y:S01]  /*a5f0*/  UIMAD UR37, UR20, UR31, UR37 ;  /* 0x0000001f142572a4 */ /* 0x000fe2000f8e0225 */
[----:B------:R-:W-:Y:S01]  /*a600*/  FADD.FTZ R193, R193, R210 ;  /* 0x000000d2c1c17221 */ /* 0x000fe20000010000 */
[----:B------:R-:W-:Y:S01]  /*a610*/  UIMAD.WIDE.U32 UR30, UR20, UR30, UR28 ;  /* 0x0000001e141e72a5 */ /* 0x000fe2000f8e001c */
[----:B------:R-:W-:Y:S01]  /*a620*/  FADD.FTZ R223, R223, -R212 ;  /* 0x800000d4dfdf7221 */ /* 0x000fe20000010000 */
[C---:B------:R-:W-:Y:S01]  /*a630*/  ISETP.GE.AND P1, PT, R183.reuse, 0x101, PT ;  /* 0x00000101b700780c */ /* 0x040fe20003f26270 */
[----:B------:R-:W-:Y:S01]  /*a640*/  ULDC.64 UR28, c[0x0][0x318] ;  /* 0x0000c600001c7ab9 */ /* 0x000fe20000000a00 */
[----:B------:R-:W-:Y:S01]  /*a650*/  ISETP.GE.AND P2, PT, R183, 0x181, PT ;  /* 0x00000181b700780c */ /* 0x000fe20003f46270 */
[----:B------:R-:W-:Y:S01]  /*a660*/  UIADD3 UR37, UR37, UR31, URZ ;  /* 0x0000001f25257290 */ /* 0x000fe2000fffe03f */
[----:B------:R-:W-:Y:S01]  /*a670*/  IADD3 R210, R99, 0x180, RZ ;  /* 0x0000018063d27810 */ /* 0x000fe20007ffe0ff */
[----:B------:R-:W-:Y:S01]  /*a680*/  ULEA UR31, UP0, UR30, UR28, 0x3 ;  /* 0x0000001c1e1f7291 */ /* 0x000fe2000f80183f */
[----:B------:R-:W-:Y:S01]  /*a690*/  LEA.HI.SX32 R208, R208, R99, 0x1b ;  /* 0x00000063d0d07211 */ /* 0x000fe200078fdaff */
[----:B------:R-:W-:-:S02]  /*a6a0*/  UIADD3 UR28, UR6, -UR38, URZ ;  /* 0x80000026061c7290 */ /* 0x000fc4000fffe03f */
[----:B------:R-:W-:Y:S02]  /*a6b0*/  ULEA.HI.X UR29, UR30, UR29, UR37, 0x3, UP0 ;  /* 0x0000001d1e1d7291 */ /* 0x000fe400080f1c25 */
[----:B------:R-:W-:Y:S01]  /*a6c0*/  UIMAD UR28, UR28, -0x1000, URZ ;  /* 0xfffff0001c1c78a4 */ /* 0x000fe2000f8e023f */
[----:B------:R-:W-:Y:S01]  /*a6d0*/  LEA R56, P0, R99, UR31, 0x2 ;  /* 0x0000001f63387c11 */ /* 0x000fe2000f8010ff */
[----:B------:R-:W-:-:S03]  /*a6e0*/  ULDC.64 UR30, c[0x0][0x2b0] ;  /* 0x0000ac00001e7ab9 */ /* 0x000fc60000000a00 */
[----:B------:R-:W-:Y:S01]  /*a6f0*/  LEA.HI.X R57, R99, UR29, RZ, 0x2, P0 ;  /* 0x0000001d63397c11 */ /* 0x000fe200080f14ff */
[----:B------:R-:W-:Y:S01]  /*a700*/  USHF.L.U64.HI UR29, UR8, 0x2, UR9 ;  /* 0x00000002081d7899 */ /* 0x000fe20008010209 */
[----:B------:R-:W-:Y:S01]  /*a710*/  MOV R59, UR28 ;  /* 0x0000001c003b7c02 */ /* 0x000fe20008000f00 */
[----:B------:R-:W-:Y:S01]  /*a720*/  USHF.L.U32 UR28, UR8, 0x2, URZ ;  /* 0x00000002081c7899 */ /* 0x000fe2000800063f */
[----:B------:R-:W-:Y:S01]  /*a730*/  ISETP.GE.AND P0, PT, R183, 0x81, PT ;  /* 0x00000081b700780c */ /* 0x000fe20003f06270 */
[----:B------:R-:W-:Y:S02]  /*a740*/  UIMAD UR29, UR29, UR30, URZ ;  /* 0x0000001e1d1d72a4 */ /* 0x000fe4000f8e023f */
[----:B------:R-:W-:Y:S02]  /*a750*/  IMAD.WIDE R56, R59, 0x4, R56 ;  /* 0x000000043b387825 */ /* 0x000fe400078e0238 */
[----:B------:R-:W-:Y:S01]  /*a760*/  MOV R59, UR28 ;  /* 0x0000001c003b7c02 */ /* 0x000fe20008000f00 */
[----:B------:R-:W-:-:S04]  /*a770*/  UIMAD UR29, UR28, UR31, UR29 ;  /* 0x0000001f1c1d72a4 */ /* 0x000fc8000f8e021d */
[----:B------:R-:W-:Y:S02]  /*a780*/  IMAD.WIDE.U32 R56, R59, c[0x0][0x2b0], R56 ;  /* 0x0000ac003b387a25 */ /* 0x000fe400078e0038 */
[----:B------:R0:W1:Y:S03]  /*a790*/  LDS R59, [R58.X4+0x2300] ;  /* 0x002300003a3b7984 */ /* 0x0000660000004800 */
[----:B------:R-:W-:Y:S01]  /*a7a0*/  IADD3 R57, R57, UR29, RZ ;  /* 0x0000001d39397c10 */ /* 0x000fe2000fffe0ff */
[----:B------:R-:W-:Y:S05]  /*a7b0*/  @!P0 BRA `(.L_x_3252) ;  /* 0x0000001000008947 */ /* 0x000fea0003800000 */
[----:B-1----:R1:W-:Y:S02]  /*a7c0*/  RED.E.ADD.F32.FTZ.RN.STRONG.GPU [R56.64+-0x3e00], R59 ;  /* 0xffc2003b3800798e */ /* 0x0023e4000c10e7a0 */
.L_x_3252:
[----:B------:R-:W-:Y:S05]  /*a7d0*/  BSYNC B0 ;  /* 0x0000000000007941 */ /* 0x000fea0003800000 */
.L_x_3251:
[----:B-1----:R1:W2:Y:S01]  /*a7e0*/  LDS R59, [R208.X4+0x2500] ;  /* 0x00250000d03b7984 */ /* 0x0022a20000004800 */
[----:B------:R-:W-:Y:S01]  /*a7f0*/  BSSY B0, `(.L_x_3253) ;  /* 0x0000004000007945 */ /* 0x000fe20003800000 */
[----:B------:R-:W-:Y:S01]  /*a800*/  LEA.HI.SX32 R210, R210, R99, 0x1b ;  /* 0x00000063d2d27211 */ /* 0x000fe200078fdaff */
[----:B------:R-:W-:Y:S05]  /*a810*/  @!P1 BRA `(.L_x_3254) ;  /* 0x0000001000009947 */ /* 0x000fea0003800000 */
[----:B--2---:R2:W-:Y:S02]  /*a820*/  RED.E.ADD.F32.FTZ.RN.STRONG.GPU [R56.64+-0x3c00], R59 ;  /* 0xffc4003b3800798e */ /* 0x0045e4000c10e7a0 */
.L_x_3254:
[----:B------:R-:W-:Y:S05]  /*a830*/  BSYNC B0 ;  /* 0x0000000000007941 */ /* 0x000fea0003800000 */
.L_x_3253:
[----:B--2---:R2:W3:Y:S01]  /*a840*/  LDS R59, [R210.X4+0x2700] ;  /* 0x00270000d23b7984 */ /* 0x0044e20000004800 */
[----:B------:R-:W-:Y:S01]  /*a850*/  BSSY B0, `(.L_x_3255) ;  /* 0x0000005000007945 */ /* 0x000fe20003800000 */
[----:B0-----:R-:W-:-:S02]  /*a860*/  IADD3 R58, R99, 0x200, RZ ;  /* 0x00000200633a7810 */ /* 0x001fc40007ffe0ff */
[----:B-1----:R-:W-:Y:S01]  /*a870*/  IADD3 R208, R99, 0x280, RZ ;  /* 0x0000028063d07810 */ /* 0x002fe20007ffe0ff */
[----:B------:R-:W-:Y:S05]  /*a880*/  @!P2 BRA `(.L_x_3256) ;  /* 0x000000100000a947 */ /* 0x000fea0003800000 */
[----:B---3--:R0:W-:Y:S02]  /*a890*/  RED.E.ADD.F32.FTZ.RN.STRONG.GPU [R56.64+-0x3a00], R59 ;  /* 0xffc6003b3800798e */ /* 0x0081e4000c10e7a0 */
.L_x_3256:
[----:B------:R-:W-:Y:S05]  /*a8a0*/  BSYNC B0 ;  /* 0x0000000000007941 */ /* 0x000fea0003800000 */
.L_x_3255:
        /* <DEDUP_REMOVED lines=14> */
.L_x_3258:
[----:B0-----:R-:W-:Y:S05]  /*a990*/  BSYNC B0 ;  /* 0x0000000000007941 */ /* 0x001fea0003800000 */
.L_x_3257:
[----:B-1----:R0:W1:Y:S01]  /*a9a0*/  LDS R59, [R208.X4+0x2b00] ;  /* 0x002b0000d03b7984 */ /* 0x0020620000004800 */
[----:B------:R-:W-:Y:S01]  /*a9b0*/  BSSY B0, `(.L_x_3259) ;  /* 0x0000005000007945 */ /* 0x000fe20003800000 */
[----:B------:R-:W-:Y:S02]  /*a9c0*/  IADD3 R58, R99, 0x380, RZ ;  /* 0x00000380633a7810 */ /* 0x000fe40007ffe0ff */
[----:B------:R-:W-:Y:S01]  /*a9d0*/  LEA.HI.SX32 R210, R210, R99, 0x1b ;  /* 0x00000063d2d27211 */ /* 0x000fe200078fdaff */
[----:B------:R-:W-:Y:S05]  /*a9e0*/  @!P0 BRA `(.L_x_3260) ;  /* 0x0000001000008947 */ /* 0x000fea0003800000 */
[----:B-1----:R1:W-:Y:S02]  /*a9f0*/  RED.E.ADD.F32.FTZ.RN.STRONG.GPU [R56.64+-0x3600], R59 ;  /* 0xffca003b3800798e */ /* 0x0023e4000c10e7a0 */
.L_x_3260:
[----:B------:R-:W-:Y:S05]  /*aa00*/  BSYNC B0 ;  /* 0x0000000000007941 */ /* 0x000fea0003800000 */
.L_x_3259:
[----:B-1----:R1:W2:Y:S01]  /*aa10*/  LDS R59, [R210.X4+0x2d00] ;  /* 0x002d0000d23b7984 */ /* 0x0022a20000004800 */
[----:B------:R-:W-:Y:S01]  /*aa20*/  BSSY B0, `(.L_x_3261) ;  /* 0x0000005000007945 */ /* 0x000fe20003800000 */
[----:B0-----:R-:W-:-:S02]  /*aa30*/  IADD3 R208, R99, 0x400, RZ ;  /* 0x0000040063d07810 */ /* 0x001fc40007ffe0ff */
[----:B------:R-:W-:Y:S01]  /*aa40*/  LEA.HI.SX32 R58, R58, R99, 0x1b ;  /* 0x000000633a3a7211 */ /* 0x000fe200078fdaff */
[----:B------:R-:W-:Y:S05]  /*aa50*/  @!P1 BRA `(.L_x_3262) ;  /* 0x0000001000009947 */ /* 0x000fea0003800000 */
[----:B--2---:R0:W-:Y:S02]  /*aa60*/  RED.E.ADD.F32.FTZ.RN.STRONG.GPU [R56.64+-0x3400], R59 ;  /* 0xffcc003b3800798e */ /* 0x0041e4000c10e7a0 */
.L_x_3262:
[----:B------:R-:W-:Y:S05]  /*aa70*/  BSYNC B0 ;  /* 0x0000000000007941 */ /* 0x000fea0003800000 */
.L_x_3261:
[----:B0-2---:R0:W2:Y:S01]  /*aa80*/  LDS R59, [R58.X4+0x2f00] ;  /* 0x002f00003a3b7984 */ /* 0x0050a20000004800 */
[----:B------:R-:W-:Y:S01]  /*aa90*/  BSSY B0, `(.L_x_3263) ;  /* 0x0000005000007945 */ /* 0x000fe20003800000 */
[----:B-1----:R-:W-:Y:S02]  /*aaa0*/  IADD3 R210, R99, 0x480, RZ ;  /* 0x0000048063d27810 */ /* 0x002fe40007ffe0ff */
[----:B------:R-:W-:Y:S01]  /*aab0*/  LEA.HI.SX32 R208, R208, R99, 0x1b ;  /* 0x00000063d0d07211 */ /* 0x000fe200078fdaff */
[----:B------:R-:W-:Y:S05]  /*aac0*/  @!P2 BRA `(.L_x_3264) ;  /* 0x000000100000a947 */ /* 0x000fea0003800000 */
[----:B--2---:R1:W-:Y:S02]  /*aad0*/  RED.E.ADD.F32.FTZ.RN.STRONG.GPU [R56.64+-0x3200], R59 ;  /* 0xffce003b3800798e */ /* 0x0043e4000c10e7a0 */
.L_x_3264:
[----:B------:R-:W-:Y:S05]  /*aae0*/  BSYNC B0 ;  /* 0x0000000000007941 */ /* 0x000fea0003800000 */
.L_x_3263:
[----:B-12---:R1:W2:Y:S01]  /*aaf0*/  LDS R59, [R208.X4+0x3100] ;  /* 0x00310000d03b7984 */ /* 0x0062a20000004800 */
[----:B------:R-:W-:Y:S01]  /*ab00*/  BSSY B0, `(.L_x_3265) ;  /* 0x0000005000007945 */ /* 0x000fe20003800000 */
[----:B0-----:R-:W-:Y:S02]  /*ab10*/  IADD3 R58, R99, 0x500, RZ ;  /* 0x00000500633a7810 */ /* 0x001fe40007ffe0ff */
[----:B------:R-:W-:Y:S01]  /*ab20*/  LEA.HI.SX32 R210, R210, R99, 0x1b ;  /* 0x00000063d2d27211 */ /* 0x000fe200078fdaff */
[----:B------:R-:W-:Y:S05]  /*ab30*/  @!P3 BRA `(.L_x_3266) ;  /* 0x000000100000b947 */ /* 0x000fea0003800000 */
[----:B--2---:R0:W-:Y:S02]  /*ab40*/  RED.E.ADD.F32.FTZ.RN.STRONG.GPU [R56.64+-0x3000], R59 ;  /* 0xffd0003b3800798e */ /* 0x0041e4000c10e7a0 */
.L_x_3266:
[----:B------:R-:W-:Y:S05]  /*ab50*/  BSYNC B0 ;  /* 0x0000000000007941 */ /* 0x000fea0003800000 */
.L_x_3265:
[----:B0-2---:R0:W2:Y:S01]  /*ab60*/  LDS R59, [R210.X4+0x3300] ;  /* 0x00330000d23b7984 */ /* 0x0050a20000004800 */
[----:B------:R-:W-:Y:S01]  /*ab70*/  BSSY B0, `(.L_x_3267) ;  /* 0x0000004000007945 */ /* 0x000fe20003800000 */
[----:B------:R-:W-:Y:S01]  /*ab80*/  LEA.HI.SX32 R58, R58, R99, 0x1b ;  /* 0x000000633a3a7211 */ /* 0x000fe200078fdaff */
[----:B------:R-:W-:Y:S05]  /*ab90*/  @!P4 BRA `(.L_x_3268) ;  /* 0x000000100000c947 */ /* 0x000fea0003800000 */
[----:B--2---:R2:W-:Y:S02]  /*aba0*/  RED.E.ADD.F32.FTZ.RN.STRONG.GPU [R56.64+-0x2e00], R59 ;  /* 0xffd2003b3800798e */ /* 0x0045e4000c10e7a0 */
.L_x_3268:
[----:B------:R-:W-:Y:S05]  /*abb0*/  BSYNC B0 ;  /* 0x0000000000007941 */ /* 0x000fea0003800000 */
.L_x_3267:
[----:B--2---:R2:W3:Y:S01]  /*abc0*/  LDS R59, [R58.X4+0x3500] ;  /* 0x003500003a3b7984 */ /* 0x0044e20000004800 */
[----:B------:R-:W-:Y:S01]  /*abd0*/  BSSY B0, `(.L_x_3269) ;  /* 0x0000005000007945 */ /* 0x000fe20003800000 */
[----:B-1----:R-:W-:-:S02]  /*abe0*/  IADD3 R208, R99, 0x580, RZ ;  /* 0x0000058063d07810 */ /* 0x002fc40007ffe0ff */
[----:B0-----:R-:W-:Y:S01]  /*abf0*/  IADD3 R210, R99, 0x600, RZ ;  /* 0x0000060063d27810 */ /* 0x001fe20007ffe0ff */
[----:B------:R-:W-:Y:S05]  /*ac00*/  @!P5 BRA `(.L_x_3270) ;  /* 0x000000100000d947 */ /* 0x000fea0003800000 */
[----:B---3--:R0:W-:Y:S02]  /*ac10*/  RED.E.ADD.F32.FTZ.RN.STRONG.GPU [R56.64+-0x2c00], R59 ;  /* 0xffd4003b3800798e */ /* 0x0081e4000c10e7a0 */
.L_x_3270:
[----:B------:R-:W-:Y:S05]  /*ac20*/  BSYNC B0 ;  /* 0x0000000000007941 */ /* 0x000fea0003800000 */
.L_x_3269:
        /* <DEDUP_REMOVED lines=14> */
.L_x_3272:
[----:B0-----:R-:W-:Y:S05]  /*ad10*/  BSYNC B0 ;  /* 0x0000000000007941 */ /* 0x001fea0003800000 */
.L_x_3271:
[----:B-1----:R0:W1:Y:S01]  /*ad20*/  LDS R59, [R210.X4+0x3900] ;  /* 0x00390000d23b7984 */ /* 0x0020620000004800 */
[----:B------:R-:W-:Y:S01]  /*ad30*/  BSSY B0, `(.L_x_3273) ;  /* 0x0000005000007945 */ /* 0x000fe20003800000 */
[----:B------:R-:W-:Y:S02]  /*ad40*/  IADD3 R208, R99, 0x700, RZ ;  /* 0x0000070063d07810 */ /* 0x000fe40007ffe0ff */
[----:B------:R-:W-:Y:S01]  /*ad50*/  LEA.HI.SX32 R58, R58, R99, 0x1b ;  /* 0x000000633a3a7211 */ /* 0x000fe200078fdaff */
[----:B------:R-:W-:Y:S05]  /*ad60*/  @!P0 BRA `(.L_x_3274) ;  /* 0x0000001000008947 */ /* 0x000fea0003800000 */
[----:B-1----:R1:W-:Y:S02]  /*ad70*/  RED.E.ADD.F32.FTZ.RN.STRONG.GPU [R56.64+-0x2800], R59 ;  /* 0xffd8003b3800798e */ /* 0x0023e4000c10e7a0 */
.L_x_3274:
[----:B------:R-:W-:Y:S05]  /*ad80*/  BSYNC B0 ;  /* 0x0000000000007941 */ /* 0x000fea0003800000 */
.L_x_3273:
[----:B-1----:R1:W2:Y:S01]  /*ad90*/  LDS R59, [R58.X4+0x3b00] ;  /* 0x003b00003a3b7984 */ /* 0x0022a20000004800 */
[----:B------:R-:W-:Y:S01]  /*ada0*/  BSSY B0, `(.L_x_3275) ;  /* 0x0000005000007945 */ /* 0x000fe20003800000 */
[----:B0-----:R-:W-:-:S02]  /*adb0*/  IADD3 R210, R99, 0x780, RZ ;  /* 0x0000078063d27810 */ /* 0x001fc40007ffe0ff */
[----:B------:R-:W-:Y:S01]  /*adc0*/  LEA.HI.SX32 R208, R208, R99, 0x1b ;  /* 0x00000063d0d07211 */ /* 0x000fe200078fdaff */
[----:B------:R-:W-:Y:S05]  /*add0*/  @!P1 BRA `(.L_x_3276) ;  /* 0x0000001000009947 */ /* 0x000fea0003800000 */
[----:B--2---:R0:W-:Y:S02]  /*ade0*/  RED.E.ADD.F32.FTZ.RN.STRONG.GPU [R56.64+-0x2600], R59 ;  /* 0xffda003b3800798e */ /* 0x0041e4000c10e7a0 */
.L_x_3276:
[----:B------:R-:W-:Y:S05]  /*adf0*/  BSYNC B0 ;  /* 0x0000000000007941 */ /* 0x000fea0003800000 */
.L_x_3275:
[----:B0-2---:R0:W2:Y:S01]  /*ae00*/  LDS R59, [R208.X4+0x3d00] ;  /* 0x003d0000d03b7984 */ /* 0x0050a20000004800 */
[----:B------:R-:W-:Y:S01]  /*ae10*/  BSSY B0, `(.L_x_3277) ;  /* 0x0000005000007945 */ /* 0x000fe20003800000 */
[----:B-1----:R-:W-:Y:S02]  /*ae20*/  IADD3 R58, R99, 0x800, RZ ;  /* 0x00000800633a7810 */ /* 0x002fe40007ffe0ff */
[----:B------:R-:W-:Y:S01]  /*ae30*/  LEA.HI.SX32 R210, R210, R99, 0x1b ;  /* 0x00000063d2d27211 */ /* 0x000fe200078fdaff */
[----:B------:R-:W-:Y:S05]  /*ae40*/  @!P2 BRA `(.L_x_3278) ;  /* 0x000000100000a947 */ /* 0x000fea0003800000 */
[----:B--2---:R1:W-:Y:S02]  /*ae50*/  RED.E.ADD.F32.FTZ.RN.STRONG.GPU [R56.64+-0x2400], R59 ;  /* 0xffdc003b3800798e */ /* 0x0043e4000c10e7a0 */
.L_x_3278:
[----:B------:R-:W-:Y:S05]  /*ae60*/  BSYNC B0 ;  /* 0x0000000000007941 */ /* 0x000fea0003800000 */
.L_x_3277:
[----:B-12---:R1:W2:Y:S01]  /*ae70*/  LDS R59, [R210.X4+0x3f00] ;  /* 0x003f0000d23b7984 */ /* 0x0062a20000004800 */
[----:B------:R-:W-:Y:S01]  /*ae80*/  BSSY B0, `(.L_x_3279) ;  /* 0x0000005000007945 */ /* 0x000fe20003800000 */
[----:B0-----:R-:W-:Y:S02]  /*ae90*/  IADD3 R208, R99, 0x880, RZ ;  /* 0x0000088063d07810 */ /* 0x001fe40007ffe0ff */
[----:B------:R-:W-:Y:S01]  /*aea0*/  LEA.HI.SX32 R58, R58, R99, 0x1b ;  /* 0x000000633a3a7211 */ /* 0x000fe200078fdaff */
[----:B------:R-:W-:Y:S05]  /*aeb0*/  @!P3 BRA `(.L_x_3280) ;  /* 0x000000100000b947 */ /* 0x000fea0003800000 */
[----:B--2---:R0:W-:Y:S02]  /*aec0*/  RED.E.ADD.F32.FTZ.RN.STRONG.GPU [R56.64+-0x2200], R59 ;  /* 0xffde003b3800798e */ /* 0x0041e4000c10e7a0 */
.L_x_3280:
[----:B------:R-:W-:Y:S05]  /*aed0*/  BSYNC B0 ;  /* 0x0000000000007941 */ /* 0x000fea0003800000 */
.L_x_3279:
[----:B0-2---:R0:W2:Y:S01]  /*aee0*/  LDS R59, [R58.X4+0x4100] ;  /* 0x004100003a3b7984 */ /* 0x0050a20000004800 */
[----:B------:R-:W-:Y:S01]  /*aef0*/  BSSY B0, `(.L_x_3281) ;  /* 0x0000004000007945 */ /* 0x000fe20003800000 */
[----:B------:R-:W-:Y:S01]  /*af00*/  LEA.HI.SX32 R208, R208, R99, 0x1b ;  /* 0x00000063d0d07211 */ /* 0x000fe200078fdaff */
[----:B------:R-:W-:Y:S05]  /*af10*/  @!P4 BRA `(.L_x_3282) ;  /* 0x000000100000c947 */ /* 0x000fea0003800000 */
[----:B--2---:R2:W-:Y:S02]  /*af20*/  RED.E.ADD.F32.FTZ.RN.STRONG.GPU [R56.64+-0x2000], R59 ;  /* 0xffe0003b3800798e */ /* 0x0045e4000c10e7a0 */
.L_x_3282:
[----:B------:R-:W-:Y:S05]  /*af30*/  BSYNC B0 ;  /* 0x0000000000007941 */ /* 0x000fea0003800000 */
.L_x_3281:
[----:B--2---:R2:W3:Y:S01]  /*af40*/  LDS R59, [R208.X4+0x4300] ;  /* 0x00430000d03b7984 */ /* 0x0044e20000004800 */
[----:B------:R-:W-:Y:S01]  /*af50*/  BSSY B0, `(.L_x_3283) ;  /* 0x0000005000007945 */ /* 0x000fe20003800000 */
[----:B0-----:R-:W-:-:S02]  /*af60*/  IADD3 R58, R99, 0x900, RZ ;  /* 0x00000900633a7810 */ /* 0x001fc40007ffe0ff */
[----:B-1----:R-:W-:Y:S01]  /*af70*/  IADD3 R210, R99, 0x980, RZ ;  /* 0x0000098063d27810 */ /* 0x002fe20007ffe0ff */
[----:B------:R-:W-:Y:S05]  /*af80*/  @!P5 BRA `(.L_x_3284) ;  /* 0x000000100000d947 */ /* 0x000fea0003800000 */
[----:B---3--:R0:W-:Y:S02]  /*af90*/  RED.E.ADD.F32.FTZ.RN.STRONG.GPU [R56.64+-0x1e00], R59 ;  /* 0xffe2003b3800798e */ /* 0x0081e4000c10e7a0 */
.L_x_3284:
[----:B------:R-:W-:Y:S05]  /*afa0*/  BSYNC B0 ;  /* 0x0000000000007941 */ /* 0x000fea0003800000 */
.L_x_3283:
        /* <DEDUP_REMOVED lines=14> */
.L_x_3286:
[----:B0-----:R-:W-:Y:S05]  /*b090*/  BSYNC B0 ;  /* 0x0000000000007941 */ /* 0x001fea0003800000 */
.L_x_3285:
[----:B-1----:R0:W1:Y:S01]  /*b0a0*/  LDS R59, [R210.X4+0x4700] ;  /* 0x00470000d23b7984 */ /* 0x0020620000004800 */
[----:B------:R-:W-:Y:S01]  /*b0b0*/  BSSY B0, `(.L_x_3287) ;  /* 0x0000005000007945 */ /* 0x000fe20003800000 */
[----:B------:R-:W-:Y:S02]  /*b0c0*/  IADD3 R58, R99, 0xa80, RZ ;  /* 0x00000a80633a7810 */ /* 0x000fe40007ffe0ff */
[----:B------:R-:W-:Y:S01]  /*b0d0*/  LEA.HI.SX32 R208, R208, R99, 0x1b ;  /* 0x00000063d0d07211 */ /* 0x000fe200078fdaff */
[----:B------:R-:W-:Y:S05]  /*b0e0*/  @!P0 BRA `(.L_x_3288) ;  /* 0x0000001000008947 */ /* 0x000fea0003800000 */
[----:B-1----:R1:W-:Y:S02]  /*b0f0*/  RED.E.ADD.F32.FTZ.RN.STRONG.GPU [R56.64+-0x1a00], R59 ;  /* 0xffe6003b3800798e */ /* 0x0023e4000c10e7a0 */
.L_x_3288:
[----:B------:R-:W-:Y:S05]  /*b100*/  BSYNC B0 ;  /* 0x0000000000007941 */ /* 0x000fea0003800000 */
.L_x_3287:
[----:B-1----:R1:W2:Y:S01]  /*b110*/  LDS R59, [R208.X4+0x4900] ;  /* 0x00490000d03b7984 */ /* 0x0022a20000004800 */
[----:B------:R-:W-:Y:S01]  /*b120*/  BSSY B0, `(.L_x_3289) ;  /* 0x0000005000007945 */ /* 0x000fe20003800000 */
[----:B0-----:R-:W-:-:S02]  /*b130*/  IADD3 R210, R99, 0xb00, RZ ;  /* 0x00000b0063d27810 */ /* 0x001fc40007ffe0ff */
[----:B------:R-:W-:Y:S01]  /*b140*/  LEA.HI.SX32 R58, R58, R99, 0x1b ;  /* 0x000000633a3a7211 */ /* 0x000fe200078fdaff */
[----:B------:R-:W-:Y:S05]  /*b150*/  @!P1 BRA `(.L_x_3290) ;  /* 0x0000001000009947 */ /* 0x000fea0003800000 */
[----:B--2---:R0:W-:Y:S02]  /*b160*/  RED.E.ADD.F32.FTZ.RN.STRONG.GPU [R56.64+-0x1800], R59 ;  /* 0xffe8003b3800798e */ /* 0x0041e4000c10e7a0 */
.L_x_3290:
[----:B------:R-:W-:Y:S05]  /*b170*/  BSYNC B0 ;  /* 0x0000000000007941 */ /* 0x000fea0003800000 */
.L_x_3289:
[----:B0-2---:R0:W2:Y:S01]  /*b180*/  LDS R59, [R58.X4+0x4b00] ;  /* 0x004b00003a3b7984 */ /* 0x0050a20000004800 */
[----:B------:R-:W-:Y:S01]  /*b190*/  BSSY B0, `(.L_x_3291) ;  /* 0x0000005000007945 */ /* 0x000fe20003800000 */
[----:B-1----:R-:W-:Y:S02]  /*b1a0*/  IADD3 R208, R99, 0xb80, RZ ;  /* 0x00000b8063d07810 */ /* 0x002fe40007ffe0ff */
[----:B------:R-:W-:Y:S01]  /*b1b0*/  LEA.HI.SX32 R210, R210, R99, 0x1b ;  /* 0x00000063d2d27211 */ /* 0x000fe200078fdaff */
[----:B------:R-:W-:Y:S05]  /*b1c0*/  @!P2 BRA `(.L_x_3292) ;  /* 0x000000100000a947 */ /* 0x000fea0003800000 */
[----:B--2---:R1:W-:Y:S02]  /*b1d0*/  RED.E.ADD.F32.FTZ.RN.STRONG.GPU [R56.64+-0x1600], R59 ;  /* 0xffea003b3800798e */ /* 0x0043e4000c10e7a0 */
.L_x_3292:
[----:B------:R-:W-:Y:S05]  /*b1e0*/  BSYNC B0 ;  /* 0x0000000000007941 */ /* 0x000fea0003800000 */
.L_x_3291:
[----:B-12---:R1:W2:Y:S01]  /*b1f0*/  LDS R59, [R210.X4+0x4d00] ;  /* 0x004d0000d23b7984 */ /* 0x0062a20000004800 */
[----:B------:R-:W-:Y:S01]  /*b200*/  BSSY B0, `(.L_x_3293) ;  /* 0x0000005000007945 */ /* 0x000fe20003800000 */
[----:B0-----:R-:W-:Y:S02]  /*b210*/  IADD3 R58, R99, 0xc00, RZ ;  /* 0x00000c00633a7810 */ /* 0x001fe40007ffe0ff */
[----:B------:R-:W-:Y:S01]  /*b220*/  LEA.HI.SX32 R208, R208, R99, 0x1b ;  /* 0x00000063d0d07211 */ /* 0x000fe200078fdaff */
[----:B------:R-:W-:Y:S05]  /*b230*/  @!P3 BRA `(.L_x_3294) ;  /* 0x000000100000b947 */ /* 0x000fea0003800000 */
[----:B--2---:R0:W-:Y:S02]  /*b240*/  RED.E.ADD.F32.FTZ.RN.STRONG.GPU [R56.64+-0x1400], R59 ;  /* 0xffec003b3800798e */ /* 0x0041e4000c10e7a0 */
.L_x_3294:
[----:B------:R-:W-:Y:S05]  /*b250*/  BSYNC B0 ;  /* 0x0000000000007941 */ /* 0x000fea0003800000 */
.L_x_3293:
[----:B0-2---:R0:W2:Y:S01]  /*b260*/  LDS R59, [R208.X4+0x4f00] ;  /* 0x004f0000d03b7984 */ /* 0x0050a20000004800 */
[----:B------:R-:W-:Y:S01]  /*b270*/  BSSY B0, `(.L_x_3295) ;  /* 0x0000004000007945 */ /* 0x000fe20003800000 */
[----:B------:R-:W-:Y:S01]  /*b280*/  LEA.HI.SX32 R58, R58, R99, 0x1b ;  /* 0x000000633a3a7211 */ /* 0x000fe200078fdaff */
[----:B------:R-:W-:Y:S05]  /*b290*/  @!P4 BRA `(.L_x_3296) ;  /* 0x000000100000c947 */ /* 0x000fea0003800000 */
[----:B--2---:R2:W-:Y:S02]  /*b2a0*/  RED.E.ADD.F32.FTZ.RN.STRONG.GPU [R56.64+-0x1200], R59 ;  /* 0xffee003b3800798e */ /* 0x0045e4000c10e7a0 */
.L_x_3296:
[----:B------:R-:W-:Y:S05]  /*b2b0*/  BSYNC B0 ;  /* 0x0000000000007941 */ /* 0x000fea0003800000 */
.L_x_3295:
[----:B--2---:R2:W3:Y:S01]  /*b2c0*/  LDS R59, [R58.X4+0x5100] ;  /* 0x005100003a3b7984 */ /* 0x0044e20000004800 */
[----:B------:R-:W-:Y:S01]  /*b2d0*/  BSSY B0, `(.L_x_3297) ;  /* 0x0000005000007945 */ /* 0x000fe20003800000 */
[----:B0-----:R-:W-:-:S02]  /*b2e0*/  IADD3 R208, R99, 0xc80, RZ ;  /* 0x00000c8063d07810 */ /* 0x001fc40007ffe0ff */
[----:B-1----:R-:W-:Y:S01]  /*b2f0*/  IADD3 R210, R99, 0xd00, RZ ;  /* 0x00000d0063d27810 */ /* 0x002fe20007ffe0ff */
[----:B------:R-:W-:Y:S05]  /*b300*/  @!P5 BRA `(.L_x_3298) ;  /* 0x000000100000d947 */ /* 0x000fea0003800000 */
[----:B---3--:R0:W-:Y:S02]  /*b310*/  RED.E.ADD.F32.FTZ.RN.STRONG.GPU [R56.64+-0x1000], R59 ;  /* 0xfff0003b3800798e */ /* 0x0081e4000c10e7a0 */
.L_x_3298:
[----:B------:R-:W-:Y:S05]  /*b320*/  BSYNC B0 ;  /* 0x0000000000007941 */ /* 0x000fea0003800000 */
.L_x_3297:
        /* <DEDUP_REMOVED lines=14> */
.L_x_3300:
[----:B0-----:R-:W-:Y:S05]  /*b410*/  BSYNC B0 ;  /* 0x0000000000007941 */ /* 0x001fea0003800000 */
.L_x_3299:
[----:B-1----:R0:W1:Y:S01]  /*b420*/  LDS R59, [R210.X4+0x5500] ;  /* 0x00550000d23b7984 */ /* 0x0020620000004800 */
[----:B------:R-:W-:Y:S01]  /*b430*/  BSSY B0, `(.L_x_3301) ;  /* 0x0000005000007945 */ /* 0x000fe20003800000 */
[----:B------:R-:W-:Y:S02]  /*b440*/  IADD3 R208, R99, 0xe00, RZ ;  /* 0x00000e0063d07810 */ /* 0x000fe40007ffe0ff */
[----:B------:R-:W-:Y:S01]  /*b450*/  LEA.HI.SX32 R58, R58, R99, 0x1b ;  /* 0x000000633a3a7211 */ /* 0x000fe200078fdaff */
[----:B------:R-:W-:Y:S05]  /*b460*/  @!P0 BRA `(.L_x_3302) ;  /* 0x0000001000008947 */ /* 0x000fea0003800000 */
[----:B-1----:R1:W-:Y:S02]  /*b470*/  RED.E.ADD.F32.FTZ.RN.STRONG.GPU [R56.64+-0xc00], R59 ;  /* 0xfff4003b3800798e */ /* 0x0023e4000c10e7a0 */
.L_x_3302:
[----:B------:R-:W-:Y:S05]  /*b480*/  BSYNC B0 ;  /* 0x0000000000007941 */ /* 0x000fea0003800000 */
.L_x_3301:
[----:B-1----:R1:W2:Y:S01]  /*b490*/  LDS R59, [R58.X4+0x5700] ;  /* 0x005700003a3b7984 */ /* 0x0022a20000004800 */
[----:B------:R-:W-:Y:S01]  /*b4a0*/  BSSY B0, `(.L_x_3303) ;  /* 0x0000005000007945 */ /* 0x000fe20003800000 */
[----:B0-----:R-:W-:-:S02]  /*b4b0*/  IADD3 R210, R99, 0xe80, RZ ;  /* 0x00000e8063d27810 */ /* 0x001fc40007ffe0ff */
[----:B------:R-:W-:Y:S01]  /*b4c0*/  LEA.HI.SX32 R208, R208, R99, 0x1b ;  /* 0x00000063d0d07211 */ /* 0x000fe200078fdaff */
[----:B------:R-:W-:Y:S05]  /*b4d0*/  @!P1 BRA `(.L_x_3304) ;  /* 0x0000001000009947 */ /* 0x000fea0003800000 */
[----:B--2---:R0:W-:Y:S02]  /*b4e0*/  RED.E.ADD.F32.FTZ.RN.STRONG.GPU [R56.64+-0xa00], R59 ;  /* 0xfff6003b3800798e */ /* 0x0041e4000c10e7a0 */
.L_x_3304:
[----:B------:R-:W-:Y:S05]  /*b4f0*/  BSYNC B0 ;  /* 0x0000000000007941 */ /* 0x000fea0003800000 */
.L_x_3303:
[----:B0-2---:R0:W2:Y:S01]  /*b500*/  LDS R59, [R208.X4+0x5900] ;  /* 0x00590000d03b7984 */ /* 0x0050a20000004800 */
[----:B------:R-:W-:Y:S01]  /*b510*/  BSSY B0, `(.L_x_3305) ;  /* 0x0000005000007945 */ /* 0x000fe20003800000 */
[----:B-1----:R-:W-:Y:S02]  /*b520*/  IADD3 R58, R99, 0xf00, RZ ;  /* 0x00000f00633a7810 */ /* 0x002fe40007ffe0ff */
[----:B------:R-:W-:Y:S01]  /*b530*/  LEA.HI.SX32 R210, R210, R99, 0x1b ;  /* 0x00000063d2d27211 */ /* 0x000fe200078fdaff */
[----:B------:R-:W-:Y:S05]  /*b540*/  @!P2 BRA `(.L_x_3306) ;  /* 0x000000100000a947 */ /* 0x000fea0003800000 */
[----:B--2---:R1:W-:Y:S02]  /*b550*/  RED.E.ADD.F32.FTZ.RN.STRONG.GPU [R56.64+-0x800], R59 ;  /* 0xfff8003b3800798e */ /* 0x0043e4000c10e7a0 */
.L_x_3306:
[----:B------:R-:W-:Y:S05]  /*b560*/  BSYNC B0 ;  /* 0x0000000000007941 */ /* 0x000fea0003800000 */
.L_x_3305:
[----:B-12---:R1:W2:Y:S01]  /*b570*/  LDS R59, [R210.X4+0x5b00] ;  /* 0x005b0000d23b7984 */ /* 0x0062a20000004800 */
[----:B------:R-:W-:Y:S01]  /*b580*/  BSSY B0, `(.L_x_3307) ;  /* 0x0000005000007945 */ /* 0x000fe20003800000 */
[----:B0-----:R-:W-:Y:S02]  /*b590*/  IADD3 R208, R99, 0xf80, RZ ;  /* 0x00000f8063d07810 */ /* 0x001fe40007ffe0ff */
[----:B------:R-:W-:Y:S01]  /*b5a0*/  LEA.HI.SX32 R58, R58, R99, 0x1b ;  /* 0x000000633a3a7211 */ /* 0x000fe200078fdaff */
[----:B------:R-:W-:Y:S05]  /*b5b0*/  @!P3 BRA `(.L_x_3308) ;  /* 0x000000100000b947 */ /* 0x000fea0003800000 */
[----:B--2---:R0:W-:Y:S02]  /*b5c0*/  RED.E.ADD.F32.FTZ.RN.STRONG.GPU [R56.64+-0x600], R59 ;  /* 0xfffa003b3800798e */ /* 0x0041e4000c10e7a0 */
.L_x_3308:
[----:B------:R-:W-:Y:S05]  /*b5d0*/  BSYNC B0 ;  /* 0x0000000000007941 */ /* 0x000fea0003800000 */
.L_x_3307:
[----:B0-2---:R0:W2:Y:S01]  /*b5e0*/  LDS R59, [R58.X4+0x5d00] ;  /* 0x005d00003a3b7984 */ /* 0x0050a20000004800 */
[----:B------:R-:W-:Y:S01]  /*b5f0*/  BSSY B0, `(.L_x_3309) ;  /* 0x0000004000007945 */ /* 0x000fe20003800000 */
[----:B------:R-:W-:Y:S01]  /*b600*/  LEA.HI.SX32 R208, R208, R99, 0x1b ;  /* 0x00000063d0d07211 */ /* 0x000fe200078fdaff */
[----:B------:R-:W-:Y:S05]  /*b610*/  @!P4 BRA `(.L_x_3310) ;  /* 0x000000100000c947 */ /* 0x000fea0003800000 */
[----:B--2---:R2:W-:Y:S02]  /*b620*/  RED.E.ADD.F32.FTZ.RN.STRONG.GPU [R56.64+-0x400], R59 ;  /* 0xfffc003b3800798e */ /* 0x0045e4000c10e7a0 */
.L_x_3310:
[----:B------:R-:W-:Y:S05]  /*b630*/  BSYNC B0 ;  /* 0x0000000000007941 */ /* 0x000fea0003800000 */
.L_x_3309:
[----:B--2---:R2:W3:Y:S01]  /*b640*/  LDS R59, [R208.X4+0x5f00] ;  /* 0x005f0000d03b7984 */ /* 0x0044e20000004800 */
[----:B------:R-:W-:Y:S01]  /*b650*/  BSSY B0, `(.L_x_3311) ;  /* 0x0000003000007945 */ /* 0x000fe20003800000 */
[----:B------:R-:W-:Y:S05]  /*b660*/  @!P5 BRA `(.L_x_3312) ;  /* 0x000000100000d947 */ /* 0x000fea0003800000 */
[----:B---3--:R3:W-:Y:S02]  /*b670*/  RED.E.ADD.F32.FTZ.RN.STRONG.GPU [R56.64+-0x200], R59 ;  /* 0xfffe003b3800798e */ /* 0x0087e4000c10e7a0 */
.L_x_3312:
[----:B------:R-:W-:Y:S05]  /*b680*/  BSYNC B0 ;  /* 0x0000000000007941 */ /* 0x000fea0003800000 */
.L_x_3311:
[----:B--2---:R-:W2:Y:S01]  /*b690*/  SHFL.DOWN PT, R208, R193, 0x1, 0x1f ;  /* 0x08201f00c1d07f89 */ /* 0x004ea200000e0000 */
[----:B------:R-:W-:Y:S01]  /*b6a0*/  ISETP.GT.AND P0, PT, R100, 0x1e, PT ;  /* 0x0000001e6400780c */ /* 0x000fe20003f04270 */
[----:B------:R-:W-:Y:S01]  /*b6b0*/  FADD.FTZ R50, R111, R50 ;  /* 0x000000326f327221 */ /* 0x000fe20000010000 */
[----:B---3--:R-:W-:Y:S01]  /*b6c0*/  MOV R57, R193 ;  /* 0x000000c100397202 */ /* 0x008fe20000000f00 */
[----:B------:R-:W3:Y:S01]  /*b6d0*/  SHFL.DOWN PT, R167, R117, 0x1, 0x1f ;  /* 0x08201f0075a77f89 */ /* 0x000ee200000e0000 */
[----:B0-----:R-:W-:Y:S01]  /*b6e0*/  MOV R58, R117 ;  /* 0x00000075003a7202 */ /* 0x001fe20000000f00 */
[----:B------:R-:W-:Y:S01]  /*b6f0*/  FMUL.FTZ R111, R160, R186 ;  /* 0x000000baa06f7220 */ /* 0x000fe20000410000 */
[----:B------:R-:W-:Y:S01]  /*b700*/  MOV R59, R223 ;  /* 0x000000df003b7202 */ /* 0x000fe20000000f00 */
[----:B-1----:R-:W0:Y:S01]  /*b710*/  SHFL.DOWN PT, R210, R223, 0x1, 0x1f ;  /* 0x08201f00dfd27f89 */ /* 0x002e2200000e0000 */
[----:B------:R-:W-:Y:S01]  /*b720*/  MOV R56, R199 ;  /* 0x000000c700387202 */ /* 0x000fe20000000f00 */
[----:B------:R-:W-:Y:S01]  /*b730*/  FMUL.FTZ R162, R103, R162 ;  /* 0x000000a267a27220 */ /* 0x000fe20000410000 */
[----:B------:R-:W-:Y:S01]  /*b740*/  ISETP.NE.AND P1, PT, R100, RZ, PT ;  /* 0x000000ff6400720c */ /* 0x000fe20003f25270 */
[----:B------:R-:W1:Y:S01]  /*b750*/  SHFL.DOWN PT, R121, R199, 0x1, 0x1f ;  /* 0x08201f00c7797f89 */ /* 0x000e6200000e0000 */
[----:B------:R-:W-:Y:S01]  /*b760*/  FFMA.FTZ R140, R161, R169, R140 ;  /* 0x000000a9a18c7223 */ /* 0x000fe2000001008c */
[----:B------:R-:W-:Y:S01]  /*b770*/  ISETP.NE.AND P2, PT, R99, RZ, PT ;  /* 0x000000ff6300720c */ /* 0x000fe20003f45270 */
[----:B------:R-:W-:Y:S01]  /*b780*/  FFMA.FTZ R111, R158, R170, R111 ;  /* 0x000000aa9e6f7223 */ /* 0x000fe2000001006f */
[----:B------:R-:W-:Y:S01]  /*b790*/  BSSY B0, `(.L_x_3313) ;  /* 0x00000a6000007945 */ /* 0x000fe20003800000 */
[----:B------:R-:W-:-:S02]  /*b7a0*/  FFMA.FTZ R125, R230, R142, R125 ;  /* 0x0000008ee67d7223 */ /* 0x000fc4000001007d */
[----:B------:R-:W-:Y:S02]  /*b7b0*/  FFMA.FTZ R162, R231, R164, R162 ;  /* 0x000000a4e7a27223 */ /* 0x000fe400000100a2 */
[----:B------:R-:W-:Y:S02]  /*b7c0*/  FFMA.FTZ R19, R140, R52, R19 ;  /* 0x000000348c137223 */ /* 0x000fe40000010013 */
[----:B------:R-:W-:Y:S02]  /*b7d0*/  FFMA.FTZ R125, R115, R140, R125 ;  /* 0x0000008c737d7223 */ /* 0x000fe4000001007d */
[----:B--2---:R-:W-:Y:S02]  /*b7e0*/  @!P0 FADD.FTZ R57, R57, R208 ;  /* 0x000000d039398221 */ /* 0x004fe40000010000 */
[----:B------:R-:W-:Y:S02]  /*b7f0*/  FFMA.FTZ R20, R111, R51, R20 ;  /* 0x000000336f147223 */ /* 0x000fe40000010014 */
[----:B---3--:R-:W-:Y:S01]  /*b800*/  @!P0 FADD.FTZ R58, R58, R167 ;  /* 0x000000a73a3a8221 */ /* 0x008fe20000010000 */
[----:B------:R-:W2:Y:S01]  /*b810*/  SHFL.DOWN PT, R208, R57, 0x2, 0x1f ;  /* 0x08401f0039d07f89 */ /* 0x000ea200000e0000 */
[----:B------:R-:W-:-:S02]  /*b820*/  FFMA.FTZ R162, R116, R111, R162 ;  /* 0x0000006f74a27223 */ /* 0x000fc400000100a2 */
[----:B0-----:R-:W-:Y:S02]  /*b830*/  @!P0 FADD.FTZ R59, R59, R210 ;  /* 0x000000d23b3b8221 */ /* 0x001fe40000010000 */
[----:B------:R-:W-:Y:S02]  /*b840*/  FFMA.FTZ R122, R122, R119, R123 ;  /* 0x000000777a7a7223 */ /* 0x000fe4000001007b */
[----:B-1----:R-:W-:Y:S01]  /*b850*/  @!P0 FADD.FTZ R56, R56, R121 ;  /* 0x0000007938388221 */ /* 0x002fe20000010000 */
[----:B------:R-:W0:Y:S01]  /*b860*/  SHFL.DOWN PT, R210, R59, 0x2, 0x1f ;  /* 0x08401f003bd27f89 */ /* 0x000e2200000e0000 */
[----:B------:R-:W-:Y:S01]  /*b870*/  ISETP.GT.AND P0, PT, R100, 0x1d, PT ;  /* 0x0000001d6400780c */ /* 0x000fe20003f04270 */
[----:B------:R-:W-:Y:S02]  /*b880*/  FMUL.FTZ R143, R102, R143 ;  /* 0x0000008f668f7220 */ /* 0x000fe40000410000 */
[----:B------:R-:W1:Y:S01]  /*b890*/  SHFL.DOWN PT, R121, R58, 0x2, 0x1f ;  /* 0x08401f003a797f89 */ /* 0x000e6200000e0000 */
[----:B------:R-:W-:-:S02]  /*b8a0*/  FADD.FTZ R49, R122, R49 ;  /* 0x000000317a317221 */ /* 0x000fc40000010000 */
[----:B------:R-:W-:Y:S01]  /*b8b0*/  FMUL.FTZ R102, R155, R189 ;  /* 0x000000bd9b667220 */ /* 0x000fe20000410000 */
[----:B------:R-:W3:Y:S01]  /*b8c0*/  SHFL.DOWN PT, R117, R56, 0x2, 0x1f ;  /* 0x08401f0038757f89 */ /* 0x000ee200000e0000 */
[----:B------:R-:W-:Y:S02]  /*b8d0*/  FMUL.FTZ R122, R159, R187 ;  /* 0x000000bb9f7a7220 */ /* 0x000fe40000410000 */
[----:B------:R-:W-:Y:S02]  /*b8e0*/  FMUL.FTZ R103, R156, R188 ;  /* 0x000000bc9c677220 */ /* 0x000fe40000410000 */
[----:B------:R-:W-:Y:S02]  /*b8f0*/  FMUL.FTZ R166, R85, R166 ;  /* 0x000000a655a67220 */ /* 0x000fe40000410000 */
[----:B------:R-:W-:Y:S02]  /*b900*/  FMUL.FTZ R165, R84, R165 ;  /* 0x000000a554a57220 */ /* 0x000fe40000410000 */
[----:B--2---:R-:W-:-:S02]  /*b910*/  @!P0 FADD.FTZ R57, R57, R208 ;  /* 0x000000d039398221 */ /* 0x004fc40000010000 */
[----:B------:R-:W-:Y:S02]  /*b920*/  FFMA.FTZ R102, R153, R173, R102 ;  /* 0x000000ad99667223 */ /* 0x000fe40000010066 */
[----:B------:R-:W-:Y:S01]  /*b930*/  FFMA.FTZ R122, R157, R171, R122 ;  /* 0x000000ab9d7a7223 */ /* 0x000fe2000001007a */
[----:B------:R-:W2:Y:S01]  /*b940*/  SHFL.DOWN PT, R116, R57, 0x4, 0x1f ;  /* 0x08801f0039747f89 */ /* 0x000ea200000e0000 */
        /* <DEDUP_REMOVED lines=8> */
[----:B------:R-:W-:Y:S01]  /*b9d0*/  ISETP.GT.AND P0, PT, R100, 0x1b, PT ;  /* 0x0000001b6400780c */ /* 0x000fe20003f04270 */
[----:B------:R-:W-:Y:S02]  /*b9e0*/  FFMA.FTZ R165, R220, R177, R165 ;  /* 0x000000b1dca57223 */ /* 0x000fe400000100a5 */
[----:B------:R-:W3:Y:S01]  /*b9f0*/  SHFL.DOWN PT, R111, R56, 0x4, 0x1f ;  /* 0x08801f00386f7f89 */ /* 0x000ee200000e0000 */
[----:B------:R-:W-:Y:S02]  /*ba00*/  FFMA.FTZ R143, R87, R122, R143 ;  /* 0x0000007a578f7223 */ /* 0x000fe4000001008f */
[----:B------:R-:W-:Y:S02]  /*ba10*/  FFMA.FTZ R166, R86, R103, R166 ;  /* 0x0000006756a67223 */ /* 0x000fe400000100a6 */
[----:B------:R-:W-:-:S02]  /*ba20*/  FFMA.FTZ R23, R102, R88, R23 ;  /* 0x0000005866177223 */ /* 0x000fc40000010017 */
[----:B------:R-:W-:Y:S02]  /*ba30*/  FFMA.FTZ R165, R83, R102, R165 ;  /* 0x0000006653a57223 */ /* 0x000fe400000100a5 */
[----:B------:R-:W-:Y:S02]  /*ba40*/  FMUL.FTZ R184, R81, R184 ;  /* 0x000000b851b87220 */ /* 0x000fe40000410000 */
[----:B--2---:R-:W-:Y:S02]  /*ba50*/  @!P0 FADD.FTZ R57, R57, R116 ;  /* 0x0000007439398221 */ /* 0x004fe40000010000 */
[----:B------:R-:W-:Y:S02]  /*ba60*/  FMUL.FTZ R81, R148, R192 ;  /* 0x000000c094517220 */ /* 0x000fe40000410000 */
[----:B------:R-:W-:Y:S01]  /*ba70*/  FMUL.FTZ R84, R151, R191 ;  /* 0x000000bf97547220 */ /* 0x000fe20000410000 */
[----:B------:R-:W2:Y:S01]  /*ba80*/  SHFL.DOWN PT, R86, R57, 0x8, 0x1f ;  /* 0x09001f0039567f89 */ /* 0x000ea200000e0000 */
[----:B0-----:R-:W-:-:S02]  /*ba90*/  @!P0 FADD.FTZ R59, R59, R140 ;  /* 0x0000008c3b3b8221 */ /* 0x001fc40000010000 */
[----:B------:R-:W-:Y:S02]  /*baa0*/  FMUL.FTZ R141, R80, R141 ;  /* 0x0000008d508d7220 */ /* 0x000fe40000410000 */
[----:B-1----:R-:W-:Y:S01]  /*bab0*/  @!P0 FADD.FTZ R58, R58, R115 ;  /* 0x000000733a3a8221 */ /* 0x002fe20000010000 */
[----:B------:R-:W0:Y:S01]  /*bac0*/  SHFL.DOWN PT, R102, R59, 0x8, 0x1f ;  /* 0x09001f003b667f89 */ /* 0x000e2200000e0000 */
[----:B------:R-:W-:Y:S02]  /*bad0*/  FMUL.FTZ R138, R77, R138 ;  /* 0x0000008a4d8a7220 */ /* 0x000fe40000410000 */
        /* <DEDUP_REMOVED lines=10> */
[----:B--2---:R-:W-:Y:S02]  /*bb80*/  @!P0 FADD.FTZ R57, R57, R86 ;  /* 0x0000005639398221 */ /* 0x004fe40000010000 */
[----:B------:R-:W-:-:S02]  /*bb90*/  FFMA.FTZ R136, R78, R81, R136 ;  /* 0x000000514e887223 */ /* 0x000fc40000010088 */
[----:B------:R-:W-:Y:S01]  /*bba0*/  FMUL.FTZ R137, R76, R137 ;  /* 0x000000894c897220 */ /* 0x000fe20000410000 */
[----:B------:R-:W2:Y:S01]  /*bbb0*/  SHFL.DOWN PT, R78, R57, 0x10, 0x1f ;  /* 0x0a001f00394e7f89 */ /* 0x000ea200000e0000 */
[----:B0-----:R-:W-:Y:S02]  /*bbc0*/  @!P0 FADD.FTZ R59, R59, R102 ;  /* 0x000000663b3b8221 */ /* 0x001fe40000010000 */
[----:B------:R-:W-:Y:S02]  /*bbd0*/  FMUL.FTZ R76, R113, R195 ;  /* 0x000000c3714c7220 */ /* 0x000fe40000410000 */
[----:B-1----:R-:W-:Y:S01]  /*bbe0*/  @!P0 FADD.FTZ R58, R58, R87 ;  /* 0x000000573a3a8221 */ /* 0x002fe20000010000 */
[----:B------:R-:W-:Y:S01]  /*bbf0*/  SHFL.DOWN PT, R80, R59, 0x10, 0x1f ;  /* 0x0a001f003b507f89 */ /* 0x000fe200000e0000 */
[----:B------:R-:W-:Y:S02]  /*bc00*/  FMUL.FTZ R133, R68, R133 ;  /* 0x0000008544857220 */ /* 0x000fe40000410000 */
[----:B---3--:R-:W-:Y:S01]  /*bc10*/  @!P0 FADD.FTZ R56, R56, R83 ;  /* 0x0000005338388221 */ /* 0x008fe20000010000 */
[----:B------:R-:W0:Y:S01]  /*bc20*/  SHFL.DOWN PT, R81, R58, 0x10, 0x1f ;  /* 0x0a001f003a517f89 */ /* 0x000e2200000e0000 */
[----:B------:R-:W-:Y:S01]  /*bc30*/  ISETP.GT.AND P0, PT, R100, 0xf, PT ;  /* 0x0000000f6400780c */ /* 0x000fe20003f04270 */
[----:B------:R-:W-:-:S02]  /*bc40*/  FFMA.FTZ R76, R109, R179, R76 ;  /* 0x000000b36d4c7223 */ /* 0x000fc4000001004c */
[----:B------:R-:W1:Y:S01]  /*bc50*/  SHFL.DOWN PT, R79, R56, 0x10, 0x1f ;  /* 0x0a001f00384f7f89 */ /* 0x000e6200000e0000 */
[----:B------:R-:W-:Y:S02]  /*bc60*/  FFMA.FTZ R131, R204, R131, R133 ;  /* 0x00000083cc837223 */ /* 0x000fe40000010085 */
[----:B------:R-:W-:Y:S02]  /*bc70*/  FMUL.FTZ R134, R73, R134 ;  /* 0x0000008649867220 */ /* 0x000fe40000410000 */
[----:B------:R-:W-:Y:S02]  /*bc80*/  FFMA.FTZ R131, R69, R76, R131 ;  /* 0x0000004c45837223 */ /* 0x000fe40000010083 */
        /* <DEDUP_REMOVED lines=9> */
[----:B--2---:R-:W-:Y:S02]  /*bd20*/  @!P0 FADD.FTZ R57, R57, R78 ;  /* 0x0000004e39398221 */ /* 0x004fe40000010000 */
[----:B0-----:R-:W-:Y:S02]  /*bd30*/  @!P0 FADD.FTZ R58, R58, R81 ;  /* 0x000000513a3a8221 */ /* 0x001fe40000010000 */
[----:B------:R-:W-:Y:S02]  /*bd40*/  @!P0 FADD.FTZ R59, R59, R80 ;  /* 0x000000503b3b8221 */ /* 0x000fe40000010000 */
[----:B-1----:R-:W-:Y:S02]  /*bd50*/  @!P0 FADD.FTZ R56, R56, R79 ;  /* 0x0000004f38388221 */ /* 0x002fe40000010000 */
[----:B------:R-:W-:Y:S02]  /*bd60*/  FFMA.FTZ R85, R150, R174, R85 ;  /* 0x000000ae96557223 */ /* 0x000fe40000010055 */
[----:B------:R-:W-:Y:S01]  /*bd70*/  FFMA.FTZ R184, R221, R206, R184 ;  /* 0x000000ceddb87223 */ /* 0x000fe200000100b8 */
[----:B------:R0:W-:Y:S01]  /*bd80*/  @!P1 STS.128 [R98.X16+0x6310], R56 ;  /* 0x0063103862009388 */ /* 0x0001e2000000cc00 */
        /* <DEDUP_REMOVED lines=32> */
[----:B------:R-:W-:Y:S02]  /*bf90*/  FFMA.FTZ R29, R76, R94, R29 ;  /* 0x0000005e4c1d7223 */ /* 0x000fe4000001001d */
[----:B------:R-:W-:Y:S02]  /*bfa0*/  FADD.FTZ R37, R132, R37 ;  /* 0x0000002584257221 */ /* 0x000fe40000010000 */
[----:B------:R-:W-:Y:S02]  /*bfb0*/  FADD.FTZ R36, R131, R36 ;  /* 0x0000002483247221 */ /* 0x000fe40000010000 */
[----:B------:R-:W-:Y:S02]  /*bfc0*/  FFMA.FTZ R30, R73, R93, R30 ;  /* 0x0000005d491e7223 */ /* 0x000fe4000001001e */
[----:B------:R-:W-:-:S02]  /*bfd0*/  FFMA.FTZ R31, R68, R96, R31 ;  /* 0x00000060441f7223 */ /* 0x000fc4000001001f */
        /* <DEDUP_REMOVED lines=33> */
.L_x_3314:
[----:B0-----:R-:W-:Y:S05]  /*c1f0*/  BSYNC B0 ;  /* 0x0000000000007941 */ /* 0x001fea0003800000 */
.L_x_3313:
        /* <DEDUP_REMOVED lines=8> */
.L_x_3214:
        /* <DEDUP_REMOVED lines=11> */
[----:B------:R-:W-:Y:S01]  /*c330*/  USHF.L.U32 UR8, UR7, 0xb, URZ ;  /* 0x0000000b07087899 */ /* 0x000fe2000800063f */
[----:B------:R-:W-:Y:S01]  /*c340*/  F2FP.BF16.PACK_AB R24, R23, R24 ;  /* 0x000000181718723e */ /* 0x000fe200000010ff */
        /* <DEDUP_REMOVED lines=22> */
[----:B--2---:R0:W-:Y:S04]  /*c4b0*/  STS.128 [R97.X16], R12 ;  /* 0x0000000c61007388 */ /* 0x0041e8000000cc00 */
[----:B---3--:R-:W-:Y:S01]  /*c4c0*/  STS.128 [R97.X16+0x200], R52 ;  /* 0x0002003461007388 */ /* 0x008fe2000000cc00 */
[----:B------:R-:W-:-:S06]  /*c4d0*/  NOP ;  /* 0x0000000000007918 */ /* 0x000fcc0000000000 */
[----:B------:R-:W1:Y:S01]  /*c4e0*/  LDS.128 R8, [R4.X16] ;  /* 0x0000000004087984 */ /* 0x000e62000000cc00 */
[----:B0-----:R-:W-:Y:S02]  /*c4f0*/  F2FP.BF16.PACK_AB R15, R25, R26 ;  /* 0x0000001a190f723e */ /* 0x001fe400000010ff */
[----:B------:R-:W-:Y:S02]  /*c500*/  F2FP.BF16.PACK_AB R26, R19, R20 ;  /* 0x00000014131a723e */ /* 0x000fe400000010ff */
[----:B------:R-:W-:Y:S02]  /*c510*/  F2FP.BF16.PACK_AB R25, R21, R22 ;  /* 0x000000161519723e */ /* 0x000fe400000010ff */
[--C-:B-1----:R-:W-:Y:S02]  /*c520*/  PRMT R0, RZ, 0x5410, R8.reuse ;  /* 0x00005410ff007816 */ /* 0x102fe40000000008 */
        /* <DEDUP_REMOVED lines=12> */
[----:B------:R-:W-:Y:S01]  /*c5f0*/  @!P3 FMUL.FTZ R3, R8, -1.4426950216293334961 ;  /* 0xbfb8aa3b0803b820 */ /* 0x000fe20000410000 */
[----:B------:R-:W0:Y:S03]  /*c600*/  LDS.128 R4, [R4.X16+0x10] ;  /* 0x0000100004047984 */ /* 0x000e26000000cc00 */
[----:B------:R-:W1:Y:S01]  /*c610*/  @!P1 MUFU.EX2 R0, R0 ;  /* 0x0000000000009308 */ /* 0x000e620000000800 */
[----:B------:R-:W-:Y:S02]  /*c620*/  @!P0 FMUL.FTZ R8, R2, -1.4426950216293334961 ;  /* 0xbfb8aa3b02088820 */ /* 0x000fe40000410000 */
[----:B------:R-:W-:-:S05]  /*c630*/  @!P2 FMUL.FTZ R9, R9, -1.4426950216293334961 ;  /* 0xbfb8aa3b0909a820 */ /* 0x000fca0000410000 */
[----:B------:R-:W2:Y:S01]  /*c640*/  @!P3 MUFU.EX2 R3, R3 ;  /* 0x000000030003b308 */ /* 0x000ea20000000800 */
[----:B-1----:R-:W-:Y:S01]  /*c650*/  @!P1 FADD.FTZ R2, R0, 1 ;  /* 0x3f80000000029421 */ /* 0x002fe20000010000 */
[----:B------:R-:W-:-:S06]  /*c660*/  PRMT R0, RZ, 0x5410, R10 ;  /* 0x00005410ff007816 */ /* 0x000fcc000000000a */
[----:B------:R-:W1:Y:S01]  /*c670*/  @!P0 MUFU.EX2 R8, R8 ;  /* 0x0000000800088308 */ /* 0x000e620000000800 */
        /* <DEDUP_REMOVED lines=8> */
[----:B-1----:R-:W-:-:S03]  /*c700*/  @!P0 FADD.FTZ R8, R8, 1 ;  /* 0x3f80000008088421 */ /* 0x002fc60000010000 */
[----:B------:R1:W4:Y:S07]  /*c710*/  @!P3 MUFU.RCP R3, R0 ;  /* 0x000000000003b308 */ /* 0x00032e0000001000 */
[----:B--2---:R-:W-:Y:S01]  /*c720*/  @!P6 FMUL.FTZ R2, R13, -1.4426950216293334961 ;  /* 0xbfb8aa3b0d02e820 */ /* 0x004fe20000410000 */
[----:B------:R-:W2:Y:S01]  /*c730*/  @!P0 MUFU.RCP R8, R8 ;  /* 0x0000000800088308 */ /* 0x000ea20000001000 */
[--C-:B-1----:R-:W-:Y:S01]  /*c740*/  PRMT R0, RZ, 0x5410, R11.reuse ;  /* 0x00005410ff007816 */ /* 0x102fe2000000000b */
[----:B---3--:R-:W-:Y:S01]  /*c750*/  @!P1 FMUL.FTZ R33, R33, R12 ;  /* 0x0000000c21219220 */ /* 0x008fe20000410000 */
[----:B------:R-:W-:-:S03]  /*c760*/  PRMT R11, RZ, 0x7610, R11 ;  /* 0x00007610ff0b7816 */ /* 0x000fc6000000000b */
[----:B------:R-:W-:Y:S02]  /*c770*/  FADD.FTZ R14, R0, UR5 ;  /* 0x00000005000e7e21 */ /* 0x000fe40008010000 */
[----:B----4-:R-:W-:Y:S01]  /*c780*/  @!P3 FMUL.FTZ R34, R34, R3 ;  /* 0x000000032222b220 */ /* 0x010fe20000410000 */
[--C-:B0-----:R-:W-:Y:S01]  /*c790*/  PRMT R3, RZ, 0x5410, R4.reuse ;  /* 0x00005410ff037816 */ /* 0x101fe20000000004 */
[----:B------:R-:W-:Y:S01]  /*c7a0*/  @!P5 FMUL.FTZ R0, R10, -1.4426950216293334961 ;  /* 0xbfb8aa3b0a00d820 */ /* 0x000fe20000410000 */
[----:B------:R-:W-:Y:S01]  /*c7b0*/  FSETP.GTU.FTZ.AND P4, PT, R14, 20, PT ;  /* 0x41a000000e00780b */ /* 0x000fe20003f9c000 */
[----:B------:R-:W0:Y:S01]  /*c7c0*/  @!P6 MUFU.EX2 R2, R2 ;  /* 0x000000020002e308 */ /* 0x000e220000000800 */
[----:B------:R-:W-:Y:S01]  /*c7d0*/  PRMT R4, RZ, 0x7610, R4 ;  /* 0x00007610ff047816 */ /* 0x000fe20000000004 */
[----:B------:R-:W-:Y:S02]  /*c7e0*/  FADD.FTZ R10, R3, UR5 ;  /* 0x00000005030a7e21 */ /* 0x000fe40008010000 */
[----:B--2---:R-:W-:-:S02]  /*c7f0*/  @!P0 FMUL.FTZ R35, R35, R8 ;  /* 0x0000000823238220 */ /* 0x004fc40000410000 */
[----:B------:R-:W-:Y:S01]  /*c800*/  FADD.FTZ R11, R11, UR5 ;  /* 0x000000050b0b7e21 */ /* 0x000fe20008010000 */
[----:B------:R-:W-:Y:S01]  /*c810*/  FSETP.GTU.FTZ.AND P1, PT, R10, 20, PT ;  /* 0x41a000000a00780b */ /* 0x000fe20003f3c000 */
[----:B------:R-:W1:Y:S01]  /*c820*/  @!P2 MUFU.EX2 R9, R9 ;  /* 0x000000090009a308 */ /* 0x000e620000000800 */
[----:B------:R-:W-:Y:S02]  /*c830*/  FADD.FTZ R12, R4, UR5 ;  /* 0x00000005040c7e21 */ /* 0x000fe40008010000 */
[----:B------:R-:W-:Y:S01]  /*c840*/  FSETP.GTU.FTZ.AND P3, PT, R11, 20, PT ;  /* 0x41a000000b00780b */ /* 0x000fe20003f7c000 */
[----:B------:R-:W-:Y:S02]  /*c850*/  @!P4 FMUL.FTZ R3, R14, -1.4426950216293334961 ;  /* 0xbfb8aa3b0e03c820 */ /* 0x000fe40000410000 */
[----:B------:R-:W-:Y:S02]  /*c860*/  FSETP.GTU.FTZ.AND P0, PT, R12, 20, PT ;  /* 0x41a000000c00780b */ /* 0x000fe40003f1c000 */
[----:B------:R-:W2:Y:S01]  /*c870*/  @!P5 MUFU.EX2 R0, R0 ;  /* 0x000000000000d308 */ /* 0x000ea20000000800 */
[----:B0-----:R-:W-:-:S03]  /*c880*/  @!P6 FADD.FTZ R2, R2, 1 ;  /* 0x3f8000000202e421 */ /* 0x001fc60000010000 */
[----:B------:R-:W-:-:S04]  /*c890*/  @!P1 FMUL.FTZ R8, R10, -1.4426950216293334961 ;  /* 0xbfb8aa3b0a089820 */ /* 0x000fc80000410000 */
[----:B------:R-:W0:Y:S01]  /*c8a0*/  @!P4 MUFU.EX2 R3, R3 ;  /* 0x000000030003c308 */ /* 0x000e220000000800 */
[----:B-1----:R-:W-:Y:S02]  /*c8b0*/  @!P2 FADD.FTZ R9, R9, 1 ;  /* 0x3f8000000909a421 */ /* 0x002fe40000010000 */
[----:B------:R-:W-:Y:S02]  /*c8c0*/  @!P3 FMUL.FTZ R4, R11, -1.4426950216293334961 ;  /* 0xbfb8aa3b0b04b820 */ /* 0x000fe40000410000 */
[----:B------:R-:W-:-:S03]  /*c8d0*/  @!P0 FMUL.FTZ R10, R12, -1.4426950216293334961 ;  /* 0xbfb8aa3b0c0a8820 */ /* 0x000fc60000410000 */
[----:B------:R-:W1:Y:S01]  /*c8e0*/  @!P1 MUFU.EX2 R8, R8 ;  /* 0x0000000800089308 */ /* 0x000e620000000800 */
[----:B--2---:R-:W-:Y:S02]  /*c8f0*/  @!P5 FADD.FTZ R0, R0, 1 ;  /* 0x3f8000000000d421 */ /* 0x004fe40000010000 */
[----:B0-----:R-:W-:-:S05]  /*c900*/  @!P4 FADD.FTZ R3, R3, 1 ;  /* 0x3f8000000303c421 */ /* 0x001fca0000010000 */
[----:B------:R-:W0:Y:S01]  /*c910*/  @!P6 MUFU.RCP R2, R2 ;  /* 0x000000020002e308 */ /* 0x000e220000001000 */
[----:B-1----:R-:W-:-:S07]  /*c920*/  @!P1 FADD.FTZ R8, R8, 1 ;  /* 0x3f80000008089421 */ /* 0x002fce0000010000 */
[----:B------:R1:W2:Y:S08]  /*c930*/  @!P5 MUFU.RCP R11, R0 ;  /* 0x00000000000bd308 */ /* 0x0002b00000001000 */
[----:B------:R3:W4:Y:S01]  /*c940*/  @!P4 MUFU.RCP R12, R3 ;  /* 0x00000003000cc308 */ /* 0x0007220000001000 */
[--C-:B-1----:R-:W-:Y:S01]  /*c950*/  PRMT R0, RZ, 0x5410, R5.reuse ;  /* 0x00005410ff007816 */ /* 0x102fe20000000005 */
[----:B0-----:R-:W-:Y:S01]  /*c960*/  @!P6 FMUL.FTZ R37, R37, R2 ;  /* 0x000000022525e220 */ /* 0x001fe20000410000 */
[----:B------:R-:W-:-:S03]  /*c970*/  PRMT R5, RZ, 0x7610, R5 ;  /* 0x00007610ff057816 */ /* 0x000fc60000000005 */
[----:B------:R-:W-:Y:S01]  /*c980*/  FADD.FTZ R13, R0, UR5 ;  /* 0x00000005000d7e21 */ /* 0x000fe20008010000 */
[--C-:B------:R-:W-:Y:S01]  /*c990*/  PRMT R0, RZ, 0x5410, R6.reuse ;  /* 0x00005410ff007816 */ /* 0x100fe20000000006 */
[----:B------:R-:W0:Y:S01]  /*c9a0*/  @!P2 MUFU.RCP R9, R9 ;  /* 0x000000090009a308 */ /* 0x000e220000001000 */
[----:B------:R-:W-:Y:S01]  /*c9b0*/  PRMT R6, RZ, 0x7610, R6 ;  /* 0x00007610ff067816 */ /* 0x000fe20000000006 */
[----:B------:R-:W-:Y:S01]  /*c9c0*/  FADD.FTZ R5, R5, UR5 ;  /* 0x0000000505057e21 */ /* 0x000fe20008010000 */
[--C-:B---3--:R-:W-:Y:S01]  /*c9d0*/  PRMT R3, RZ, 0x5410, R7.reuse ;  /* 0x00005410ff037816 */ /* 0x108fe20000000007 */
[----:B------:R-:W-:Y:S01]  /*c9e0*/  FADD.FTZ R14, R0, UR5 ;  /* 0x00000005000e7e21 */ /* 0x000fe20008010000 */
[----:B------:R-:W-:Y:S01]  /*c9f0*/  PRMT R7, RZ, 0x7610, R7 ;  /* 0x00007610ff077816 */ /* 0x000fe20000000007 */
[----:B------:R-:W-:Y:S01]  /*ca00*/  FADD.FTZ R6, R6, UR5 ;  /* 0x0000000506067e21 */ /* 0x000fe20008010000 */
[----:B------:R-:W-:Y:S01]  /*ca10*/  FSETP.GTU.FTZ.AND P6, PT, R5, 20, PT ;  /* 0x41a000000500780b */ /* 0x000fe20003fdc000 */
[----:B------:R-:W1:Y:S01]  /*ca20*/  @!P1 MUFU.RCP R8, R8 ;  /* 0x0000000800089308 */ /* 0x000e620000001000 */
[----:B--2---:R-:W-:-:S02]  /*ca30*/  @!P5 FMUL.FTZ R38, R38, R11 ;  /* 0x0000000b2626d220 */ /* 0x004fc40000410000 */
[----:B------:R-:W-:Y:S01]  /*ca40*/  FADD.FTZ R7, R7, UR5 ;  /* 0x0000000507077e21 */ /* 0x000fe20008010000 */
[----:B------:R-:W-:Y:S01]  /*ca50*/  FSETP.GTU.FTZ.AND P5, PT, R6, 20, PT ;  /* 0x41a000000600780b */ /* 0x000fe20003fbc000 */
[----:B----4-:R-:W-:Y:S01]  /*ca60*/  @!P4 FMUL.FTZ R39, R39, R12 ;  /* 0x0000000c2727c220 */ /* 0x010fe20000410000 */
[----:B------:R-:W-:Y:S02]  /*ca70*/  FSETP.GTU.FTZ.AND P4, PT, R14, 20, PT ;  /* 0x41a000000e00780b */ /* 0x000fe40003f9c000 */
[----:B------:R-:W2:Y:S01]  /*ca80*/  @!P3 MUFU.EX2 R4, R4 ;  /* 0x000000040004b308 */ /* 0x000ea20000000800 */
[----:B0-----:R-:W-:Y:S01]  /*ca90*/  @!P2 FMUL.FTZ R36, R36, R9 ;  /* 0x000000092424a220 */ /* 0x001fe20000410000 */
[----:B------:R-:W-:Y:S02]  /*caa0*/  FSETP.GTU.FTZ.AND P2, PT, R13, 20, PT ;  /* 0x41a000000d00780b */ /* 0x000fe40003f5c000 */
[----:B------:R-:W-:Y:S01]  /*cab0*/  @!P6 FMUL.FTZ R2, R5, -1.4426950216293334961 ;  /* 0xbfb8aa3b0502e820 */ /* 0x000fe20000410000 */
[----:B------:R-:W-:Y:S01]  /*cac0*/  F2FP.BF16.PACK_AB R12, R31, R32 ;  /* 0x000000201f0c723e */ /* 0x000fe200000010ff */
[----:B------:R-:W-:-:S02]  /*cad0*/  FADD.FTZ R5, R3, UR5 ;  /* 0x0000000503057e21 */ /* 0x000fc40008010000 */
[----:B------:R-:W0:Y:S01]  /*cae0*/  @!P0 MUFU.EX2 R10, R10 ;  /* 0x0000000a000a8308 */ /* 0x000e220000000800 */
[----:B-1----:R-:W-:Y:S01]  /*caf0*/  @!P1 FMUL.FTZ R41, R41, R8 ;  /* 0x0000000829299220 */ /* 0x002fe20000410000 */
[----:B------:R-:W-:Y:S01]  /*cb00*/  FSETP.GTU.FTZ.AND P1, PT, R7, 20, PT ;  /* 0x41a000000700780b */ /* 0x000fe20003f3c000 */
[----:B------:R-:W-:Y:S01]  /*cb10*/  @!P4 FMUL.FTZ R3, R14, -1.4426950216293334961 ;  /* 0xbfb8aa3b0e03c820 */ /* 0x000fe20000410000 */
[----:B------:R-:W-:Y:S02]  /*cb20*/  F2FP.BF16.PACK_AB R14, R27, R28 ;  /* 0x0000001c1b0e723e */ /* 0x000fe400000010ff */
[----:B------:R-:W-:Y:S01]  /*cb30*/  F2FP.BF16.PACK_AB R27, R17, R18 ;  /* 0x00000012111b723e */ /* 0x000fe200000010ff */
[----:B------:R-:W-:Y:S01]  /*cb40*/  @!P2 FMUL.FTZ R0, R13, -1.4426950216293334961 ;  /* 0xbfb8aa3b0d00a820 */ /* 0x000fe20000410000 */
[----:B------:R-:W-:Y:S01]  /*cb50*/  F2FP.BF16.PACK_AB R13, R29, R30 ;  /* 0x0000001e1d0d723e */ /* 0x000fe200000010ff */
[----:B--2---:R-:W-:Y:S01]  /*cb60*/  @!P3 FADD.FTZ R4, R4, 1 ;  /* 0x3f8000000404b421 */ /* 0x004fe20000010000 */
[----:B------:R-:W1:Y:S01]  /*cb70*/  @!P6 MUFU.EX2 R2, R2 ;  /* 0x000000020002e308 */ /* 0x000e620000000800 */
[----:B0-----:R-:W-:-:S07]  /*cb80*/  @!P0 FADD.FTZ R10, R10, 1 ;  /* 0x3f8000000a0a8421 */ /* 0x001fce0000010000 */
[----:B------:R0:W2:Y:S08]  /*cb90*/  @!P3 MUFU.RCP R9, R4 ;  /* 0x000000040009b308 */ /* 0x0000b00000001000 */
[----:B------:R3:W4:Y:S01]  /*cba0*/  @!P0 MUFU.RCP R17, R10 ;  /* 0x0000000a00118308 */ /* 0x0007220000001000 */
[----:B0-----:R-:W-:Y:S02]  /*cbb0*/  @!P5 FMUL.FTZ R4, R6, -1.4426950216293334961 ;  /* 0xbfb8aa3b0604d820 */ /* 0x001fe40000410000 */
[----:B------:R-:W-:Y:S01]  /*cbc0*/  @!P1 FMUL.FTZ R6, R7, -1.4426950216293334961 ;  /* 0xbfb8aa3b07069820 */ /* 0x000fe20000410000 */
[----:B------:R-:W-:Y:S01]  /*cbd0*/  LEA R7, R100, R45, 0x1 ;  /* 0x0000002d64077211 */ /* 0x000fe200078e08ff */
[----:B-1----:R-:W-:-:S02]  /*cbe0*/  @!P6 FADD.FTZ R2, R2, 1 ;  /* 0x3f8000000202e421 */ /* 0x002fc40000010000 */
[----:B--2---:R-:W-:Y:S02]  /*cbf0*/  @!P3 FMUL.FTZ R42, R42, R9 ;  /* 0x000000092a2ab220 */ /* 0x004fe40000410000 */
[----:B------:R-:W-:Y:S01]  /*cc00*/  STS.128 [R7.X16], R12 ;  /* 0x0000000c07007388 */ /* 0x000fe2000000cc00 */
[----:B------:R-:W-:Y:S01]  /*cc10*/  FSETP.GTU.FTZ.AND P3, PT, R5, 20, PT ;  /* 0x41a000000500780b */ /* 0x000fe20003f7c000 */
[----:B------:R-:W0:Y:S02]  /*cc20*/  @!P4 MUFU.EX2 R3, R3 ;  /* 0x000000030003c308 */ /* 0x000e240000000800 */
[----:B------:R-:W-:Y:S01]  /*cc30*/  STS.128 [R7.X16+0x10], R24 ;  /* 0x0000101807007388 */ /* 0x000fe2000000cc00 */
[----:B------:R-:W-:-:S06]  /*cc40*/  NOP ;  /* 0x0000000000007918 */ /* 0x000fcc0000000000 */
[----:B---3--:R-:W1:Y:S01]  /*cc50*/  LDS.128 R8, [R97.X16] ;  /* 0x0000000061087984 */ /* 0x008e62000000cc00 */
[----:B------:R-:W2:Y:S01]  /*cc60*/  @!P2 MUFU.EX2 R0, R0 ;  /* 0x000000000000a308 */ /* 0x000ea20000000800 */
[----:B----4-:R-:W-:Y:S01]  /*cc70*/  @!P0 FMUL.FTZ R44, R44, R17 ;  /* 0x000000112c2c8220 */ /* 0x010fe20000410000 */
[----:B------:R-:W-:Y:S01]  /*cc80*/  F2FP.BF16.PACK_AB R17, R36, R35 ;  /* 0x000000232411723e */ /* 0x000fe200000010ff */
[----:B------:R-:W3:Y:S01]  /*cc90*/  LDS.128 R12, [R97.X16+0x200] ;  /* 0x00020000610c7984 */ /* 0x000ee2000000cc00 */
[----:B------:R-:W-:Y:S02]  /*cca0*/  @!P3 FMUL.FTZ R5, R5, -1.4426950216293334961 ;  /* 0xbfb8aa3b0505b820 */ /* 0x000fe40000410000 */
[----:B0-----:R-:W-:Y:S01]  /*ccb0*/  @!P4 FADD.FTZ R3, R3, 1 ;  /* 0x3f8000000303c421 */ /* 0x001fe20000010000 */
[----:B------:R-:W-:Y:S01]  /*ccc0*/  F2FP.BF16.PACK_AB R20, R44, R41 ;  /* 0x000000292c14723e */ /* 0x000fe200000010ff */
[----:B------:R-:W0:Y:S08]  /*ccd0*/  @!P5 MUFU.EX2 R4, R4 ;  /* 0x000000040004d308 */ /* 0x000e300000000800 */
[----:B------:R-:W4:Y:S01]  /*cce0*/  @!P3 MUFU.EX2 R5, R5 ;  /* 0x000000050005b308 */ /* 0x000f220000000800 */
[----:B--2---:R-:W-:-:S07]  /*ccf0*/  @!P2 FADD.FTZ R0, R0, 1 ;  /* 0x3f8000000000a421 */ /* 0x004fce0000010000 */
[----:B------:R-:W2:Y:S01]  /*cd00*/  @!P1 MUFU.EX2 R6, R6 ;  /* 0x0000000600069308 */ /* 0x000ea20000000800 */
[----:B0-----:R-:W-:-:S07]  /*cd10*/  @!P5 FADD.FTZ R4, R4, 1 ;  /* 0x3f8000000404d421 */ /* 0x001fce0000010000 */
[----:B------:R0:W5:Y:S01]  /*cd20*/  @!P6 MUFU.RCP R19, R2 ;  /* 0x000000020013e308 */ /* 0x0001620000001000 */
[----:B----4-:R-:W-:-:S07]  /*cd30*/  @!P3 FADD.FTZ R5, R5, 1 ;  /* 0x3f8000000505b421 */ /* 0x010fce0000010000 */
[----:B------:R4:W1:Y:S01]  /*cd40*/  @!P4 MUFU.RCP R16, R3 ;  /* 0x000000030010c308 */ /* 0x0008620000001000 */
[----:B0-----:R-:W-:Y:S01]  /*cd50*/  MOV R2, UR29 ;  /* 0x0000001d00027c02 */ /* 0x001fe20008000f00 */
[----:B--2---:R-:W-:-:S06]  /*cd60*/  @!P1 FADD.FTZ R6, R6, 1 ;  /* 0x3f80000006069421 */ /* 0x004fcc0000010000 */
[----:B------:R-:W0:Y:S01]  /*cd70*/  @!P2 MUFU.RCP R0, R0 ;  /* 0x000000000000a308 */ /* 0x000e220000001000 */
[----:B----4-:R-:W-:Y:S01]  /*cd80*/  MOV R3, UR28 ;  /* 0x0000001c00037c02 */ /* 0x010fe20008000f00 */
[----:B-----5:R-:W-:Y:S01]  /*cd90*/  @!P6 FMUL.FTZ R46, R46, R19 ;  /* 0x000000132e2ee220 */ /* 0x020fe20000410000 */
[----:B------:R-:W-:Y:S01]  /*cda0*/  F2FP.BF16.PACK_AB R19, R42, R39 ;  /* 0x000000272a13723e */ /* 0x000fe200000010ff */
[----:B------:R-:W-:Y:S02]  /*cdb0*/  UIMAD UR28, UR34, UR30, URZ ;  /* 0x0000001e221c72a4 */ /* 0x000fe4000f8e023f */
[----:B------:R-:W-:Y:S02]  /*cdc0*/  IMAD.WIDE R2, R51, 0x10, R2 ;  /* 0x0000001033027825 */ /* 0x000fe400078e0202 */
[----:B------:R-:W2:Y:S01]  /*cdd0*/  @!P5 MUFU.RCP R21, R4 ;  /* 0x000000040015d308 */ /* 0x000ea20000001000 */
[----:B------:R-:W-:Y:S01]  /*cde0*/  UIMAD UR28, UR35, UR31, UR28 ;  /* 0x0000001f231c72a4 */ /* 0x000fe2000f8e021c */
[----:B-1----:R-:W-:Y:S01]  /*cdf0*/  @!P4 FMUL.FTZ R47, R47, R16 ;  /* 0x000000102f2fc220 */ /* 0x002fe20000410000 */
[----:B------:R-:W-:Y:S01]  /*ce00*/  STG.E.128 [R2.64], R8 ;  /* 0x0000000802007986 */ /* 0x000fe2000c101d20 */
[----:B------:R-:W-:Y:S01]  /*ce10*/  F2FP.BF16.PACK_AB R16, R34, R33 ;  /* 0x000000212210723e */ /* 0x000fe200000010ff */
[----:B------:R-:W-:-:S02]  /*ce20*/  ULDC.64 UR30, c[0x0][0x300] ;  /* 0x0000c000001e7ab9 */ /* 0x000fc40000000a00 */
[----:B---3--:R1:W-:Y:S01]  /*ce30*/  STG.E.128 [R2.64+0x200], R12 ;  /* 0x0002000c02007986 */ /* 0x0083e2000c101d20 */
[----:B------:R3:W4:Y:S01]  /*ce40*/  @!P3 MUFU.RCP R18, R5 ;  /* 0x000000050012b308 */ /* 0x0007220000001000 */
[----:B0-----:R-:W-:Y:S01]  /*ce50*/  @!P2 FMUL.FTZ R43, R43, R0 ;  /* 0x000000002b2ba220 */ /* 0x001fe20000410000 */
[----:B------:R-:W-:Y:S02]  /*ce60*/  UIADD3 UR9, UR9, UR28, URZ ;  /* 0x0000001c09097290 */ /* 0x000fe4000fffe03f */
[----:B------:R-:W-:Y:S02]  /*ce70*/  UIMAD UR28, UR18, UR30, URZ ;  /* 0x0000001e121c72a4 */ /* 0x000fe4000f8e023f */
[----:B------:R-:W-:Y:S02]  /*ce80*/  UIMAD.WIDE.U32 UR8, UR19, UR30, UR8 ;  /* 0x0000001e130872a5 */ /* 0x000fe4000f8e0008 */
[----:B------:R-:W0:Y:S01]  /*ce90*/  @!P1 MUFU.RCP R23, R6 ;  /* 0x0000000600179308 */ /* 0x000e220000001000 */
[----:B--2---:R-:W-:Y:S01]  /*cea0*/  @!P5 FMUL.FTZ R48, R48, R21 ;  /* 0x000000153030d220 */ /* 0x004fe20000410000 */
[----:B------:R-:W-:Y:S01]  /*ceb0*/  F2FP.BF16.PACK_AB R21, R46, R43 ;  /* 0x0000002b2e15723e */ /* 0x000fe200000010ff */
[----:B---3--:R-:W-:Y:S01]  /*cec0*/  FADD.FTZ R5, R33, R104 ;  /* 0x0000006821057221 */ /* 0x008fe20000010000 */
[----:B------:R-:W-:-:S02]  /*ced0*/  UIMAD UR28, UR19, UR31, UR28 ;  /* 0x0000001f131c72a4 */ /* 0x000fc4000f8e021c */
[----:B------:R-:W-:Y:S01]  /*cee0*/  F2FP.BF16.PACK_AB R22, R48, R47 ;  /* 0x0000002f3016723e */ /* 0x000fe200000010ff */
[----:B------:R-:W-:Y:S01]  /*cef0*/  FADD.FTZ R34, R5, R34 ;  /* 0x0000002205227221 */ /* 0x000fe20000010000 */
[----:B------:R-:W-:Y:S01]  /*cf00*/  ULDC.64 UR30, c[0x0][0x340] ;  /* 0x0000d000001e7ab9 */ /* 0x000fe20000000a00 */
[----:B----4-:R-:W-:Y:S01]  /*cf10*/  @!P3 FMUL.FTZ R49, R49, R18 ;  /* 0x000000123131b220 */ /* 0x010fe20000410000 */
[----:B------:R-:W-:Y:S01]  /*cf20*/  F2FP.BF16.PACK_AB R18, R38, R37 ;  /* 0x000000252612723e */ /* 0x000fe200000010ff */
[----:B------:R-:W-:Y:S01]  /*cf30*/  BAR.SYNC.DEFER_BLOCKING 0x0 ;  /* 0x0000000000007b1d */ /* 0x000fe20000010000 */
[----:B------:R-:W-:Y:S01]  /*cf40*/  FADD.FTZ R35, R34, R35 ;  /* 0x0000002322237221 */ /* 0x000fe20000010000 */
[----:B------:R-:W-:Y:S02]  /*cf50*/  UIADD3 UR28, UR9, UR28, URZ ;  /* 0x0000001c091c7290 */ /* 0x000fe4000fffe03f */
[----:B------:R-:W-:Y:S01]  /*cf60*/  ULEA UR9, UP0, UR8, UR30, 0x1 ;  /* 0x0000001e08097291 */ /* 0x000fe2000f80083f */
[----:B0-----:R-:W-:-:S02]  /*cf70*/  @!P1 FMUL.FTZ R50, R50, R23 ;  /* 0x0000001732329220 */ /* 0x001fc40000410000 */
[----:B------:R-:W-:Y:S01]  /*cf80*/  FADD.FTZ R36, R35, R36 ;  /* 0x0000002423247221 */ /* 0x000fe20000010000 */
[----:B------:R-:W-:Y:S02]  /*cf90*/  ULEA.HI.X UR8, UR8, UR31, UR28, 0x1, UP0 ;  /* 0x0000001f08087291 */ /* 0x000fe400080f0c1c */
[----:B------:R-:W-:Y:S01]  /*cfa0*/  F2FP.BF16.PACK_AB R23, R50, R49 ;  /* 0x000000313217723e */ /* 0x000fe200000010ff */
[----:B------:R-:W-:Y:S01]  /*cfb0*/  FADD.FTZ R37, R36, R37 ;  /* 0x0000002524257221 */ /* 0x000fe20000010000 */
[----:B-1----:R-:W-:Y:S01]  /*cfc0*/  MOV R2, UR9 ;  /* 0x0000000900027c02 */ /* 0x002fe20008000f00 */
[----:B------:R-:W-:Y:S01]  /*cfd0*/  UISETP.GT.AND UP0, UPT, UR21, 0x1, UPT ;  /* 0x000000011500788c */ /* 0x000fe2000bf04270 */
[----:B------:R-:W-:Y:S01]  /*cfe0*/  MOV R3, UR8 ;  /* 0x0000000800037c02 */ /* 0x000fe20008000f00 */
[----:B------:R-:W-:Y:S01]  /*cff0*/  FADD.FTZ R38, R37, R38 ;  /* 0x0000002625267221 */ /* 0x000fe20000010000 */
[----:B------:R-:W-:Y:S02]  /*d000*/  UIADD3 UR8, UP1, UR16, -0x1000, URZ ;  /* 0xfffff00010087890 */ /* 0x000fe4000ff3e03f */
[----:B------:R-:W-:Y:S01]  /*d010*/  UMOV UR21, UR7 ;  /* 0x0000000700157c82 */ /* 0x000fe20008000000 */
[----:B------:R-:W-:Y:S01]  /*d020*/  FADD.FTZ R39, R38, R39 ;  /* 0x0000002726277221 */ /* 0x000fe20000010000 */
[----:B------:R-:W-:Y:S01]  /*d030*/  PLOP3.LUT P0, PT, PT, PT, UP0, 0x80, 0x0 ;  /* 0x000000000000781c */ /* 0x000fe20003f0f008 */
[----:B------:R-:W-:Y:S01]  /*d040*/  IMAD.WIDE R2, R51, 0x10, R2 ;  /* 0x0000001033027825 */ /* 0x000fe200078e0202 */
[----:B------:R-:W-:Y:S01]  /*d050*/  UIADD3.X UR17, UR17, -0x1, URZ, UP1, !UPT ;  /* 0xffffffff11117890 */ /* 0x000fe20008ffe43f */
[----:B------:R-:W-:Y:S02]  /*d060*/  STS.128 [R7.X16], R16 ;  /* 0x0000001007007388 */ /* 0x000fe4000000cc00 */
[----:B------:R-:W-:-:S02]  /*d070*/  FADD.FTZ R42, R39, R42 ;  /* 0x0000002a272a7221 */ /* 0x000fc40000010000 */
        /* <DEDUP_REMOVED lines=16> */
.L_x_3181:
        /* <DEDUP_REMOVED lines=34> */
.L_x_3318:
[----:B0-----:R-:W-:Y:S05]  /*d3a0*/  BSYNC B0 ;  /* 0x0000000000007941 */ /* 0x001fea0003800000 */
.L_x_3317:
        /* <DEDUP_REMOVED lines=33> */
.L_x_3320:
[----:B------:R-:W3:Y:S02]  /*d5c0*/  S2R R11, SR_TID.X ;  /* 0x00000000000b7919 */ /* 0x000ee40000002100 */
.L_x_3321:
[----:B0-----:R-:W-:Y:S05]  /*d5d0*/  BSYNC B0 ;  /* 0x0000000000007941 */ /* 0x001fea0003800000 */
.L_x_3319:
        /* <DEDUP_REMOVED lines=12> */
.L_x_3322:
        /* <DEDUP_REMOVED lines=32> */
.L_x_3219:
[----:B------:R-:W-:Y:S01]  /*d8a0*/  HFMA2.MMA R74, -RZ, RZ, 0, 5.9604644775390625e-08 ;  /* 0x00000001ff4a7435 */ /* 0x000fe200000001ff */
[----:B------:R-:W-:-:S02]  /*d8b0*/  MOV R75, R70 ;  /* 0x00000046004b7202 */ /* 0x000fc40000000f00 */
[----:B------:R-:W-:Y:S02]  /*d8c0*/  MOV R72, RZ ;  /* 0x000000ff00487202 */ /* 0x000fe40000000f00 */
[----:B------:R-:W-:Y:S02]  /*d8d0*/  MOV R71, 0xffffffff ;  /* 0xffffffff00477802 */ /* 0x000fe40000000f00 */
[----:B------:R-:W-:Y:S02]  /*d8e0*/  MOV R68, 0xd900 ;  /* 0x0000d90000447802 */ /* 0x000fe40000000f00 */
[----:B------:R-:W-:Y:S05]  /*d8f0*/  CALL.REL.NOINC `($__internal_80_$__cuda_sm70_shflsync_up) ;  /* 0x00001eb000007944 */ /* 0x000fea0003c00000 */
[----:B-1----:R-:W-:Y:S01]  /*d900*/  MOV R73, R71 ;  /* 0x0000004700497202 */ /* 0x002fe20000000f00 */
[----:B0-----:R-:W-:Y:S05]  /*d910*/  BRA `(.L_x_3323) ;  /* 0xffff82c000007947 */ /* 0x001fea000383ffff */
.L_x_3220:
[----:B------:R-:W-:Y:S01]  /*d920*/  HFMA2.MMA R74, -RZ, RZ, 0, 5.9604644775390625e-08 ;  /* 0x00000001ff4a7435 */ /* 0x000fe200000001ff */
[----:B------:R-:W-:Y:S02]  /*d930*/  MOV R75, R80 ;  /* 0x00000050004b7202 */ /* 0x000fe40000000f00 */
[----:B------:R-:W-:Y:S02]  /*d940*/  MOV R72, RZ ;  /* 0x000000ff00487202 */ /* 0x000fe40000000f00 */
[----:B------:R-:W-:-:S02]  /*d950*/  MOV R71, 0xffffffff ;  /* 0xffffffff00477802 */ /* 0x000fc40000000f00 */
[----:B------:R-:W-:Y:S02]  /*d960*/  MOV R68, 0xd980 ;  /* 0x0000d98000447802 */ /* 0x000fe40000000f00 */
[----:B01----:R-:W-:Y:S05]  /*d970*/  CALL.REL.NOINC `($__internal_80_$__cuda_sm70_shflsync_up) ;  /* 0x00001e3000007944 */ /* 0x003fea0003c00000 */
[----:B0-----:R-:W-:Y:S01]  /*d980*/  HFMA2.MMA R74, -RZ, RZ, 0, 5.9604644775390625e-08 ;  /* 0x00000001ff4a7435 */ /* 0x001fe200000001ff */
[----:B-1----:R-:W-:Y:S02]  /*d990*/  MOV R77, R71 ;  /* 0x00000047004d7202 */ /* 0x002fe40000000f00 */
[----:B------:R-:W-:Y:S02]  /*d9a0*/  MOV R75, R82 ;  /* 0x00000052004b7202 */ /* 0x000fe40000000f00 */
[----:B------:R-:W-:Y:S02]  /*d9b0*/  MOV R72, RZ ;  /* 0x000000ff00487202 */ /* 0x000fe40000000f00 */
[----:B------:R-:W-:Y:S02]  /*d9c0*/  MOV R71, 0xffffffff ;  /* 0xffffffff00477802 */ /* 0x000fe40000000f00 */
[----:B------:R-:W-:Y:S02]  /*d9d0*/  MOV R68, 0xd9f0 ;  /* 0x0000d9f000447802 */ /* 0x000fe40000000f00 */
[----:B------:R-:W-:Y:S05]  /*d9e0*/  CALL.REL.NOINC `($__internal_80_$__cuda_sm70_shflsync_up) ;  /* 0x00001dc000007944 */ /* 0x000fea0003c00000 */
[----:B0-----:R-:W-:Y:S01]  /*d9f0*/  HFMA2.MMA R74, -RZ, RZ, 0, 5.9604644775390625e-08 ;  /* 0x00000001ff4a7435 */ /* 0x001fe200000001ff */
[----:B-1----:R-:W-:-:S02]  /*da00*/  MOV R79, R71 ;  /* 0x00000047004f7202 */ /* 0x002fc40000000f00 */
[----:B------:R-:W-:Y:S02]  /*da10*/  MOV R75, R83 ;  /* 0x00000053004b7202 */ /* 0x000fe40000000f00 */
[----:B------:R-:W-:Y:S02]  /*da20*/  MOV R72, RZ ;  /* 0x000000ff00487202 */ /* 0x000fe40000000f00 */
[----:B------:R-:W-:Y:S02]  /*da30*/  MOV R71, 0xffffffff ;  /* 0xffffffff00477802 */ /* 0x000fe40000000f00 */
[----:B------:R-:W-:Y:S02]  /*da40*/  MOV R68, 0xda60 ;  /* 0x0000da6000447802 */ /* 0x000fe40000000f00 */
[----:B------:R-:W-:Y:S05]  /*da50*/  CALL.REL.NOINC `($__internal_80_$__cuda_sm70_shflsync_up) ;  /* 0x00001d5000007944 */ /* 0x000fea0003c00000 */
        /* <DEDUP_REMOVED lines=20> */
[----:B------:R-:W-:Y:S05]  /*dba0*/  CALL.REL.NOINC `($__internal_80_$__cuda_sm70_shflsync_up) ;  /* 0x00001c0000007944 */ /* 0x000fea0003c00000 */
[----:B0-----:R-:W-:Y:S01]  /*dbb0*/  HFMA2.MMA R74, -RZ, RZ, 0, 1.1920928955078125e-07 ;  /* 0x00000002ff4a7435 */ /* 0x001fe200000001ff */
[----:B-1----:R-:W-:Y:S02]  /*dbc0*/  MOV R70, R71 ;  /* 0x0000004700467202 */ /* 0x002fe40000000f00 */
[----:B------:R-:W-:Y:S02]  /*dbd0*/  MOV R75, R79 ;  /* 0x0000004f004b7202 */ /* 0x000fe40000000f00 */
[----:B------:R-:W-:Y:S02]  /*dbe0*/  MOV R72, RZ ;  /* 0x000000ff00487202 */ /* 0x000fe40000000f00 */
[----:B------:R-:W-:Y:S02]  /*dbf0*/  MOV R71, 0xffffffff ;  /* 0xffffffff00477802 */ /* 0x000fe40000000f00 */
[----:B------:R-:W-:-:S02]  /*dc00*/  MOV R68, 0xdc20 ;  /* 0x0000dc2000447802 */ /* 0x000fc40000000f00 */
[----:B------:R-:W-:Y:S05]  /*dc10*/  CALL.REL.NOINC `($__internal_80_$__cuda_sm70_shflsync_up) ;  /* 0x00001b9000007944 */ /* 0x000fea0003c00000 */
[----:B0-----:R-:W-:Y:S01]  /*dc20*/  HFMA2.MMA R74, -RZ, RZ, 0, 1.1920928955078125e-07 ;  /* 0x00000002ff4a7435 */ /* 0x001fe200000001ff */
[----:B-1----:R-:W-:-:S02]  /*dc30*/  MOV R73, R71 ;  /* 0x0000004700497202 */ /* 0x002fc40000000f00 */
[----:B------:R-:W-:Y:S02]  /*dc40*/  MOV R75, R82 ;  /* 0x00000052004b7202 */ /* 0x000fe40000000f00 */
[----:B------:R-:W-:Y:S02]  /*dc50*/  MOV R72, RZ ;  /* 0x000000ff00487202 */ /* 0x000fe40000000f00 */
[----:B------:R-:W-:Y:S02]  /*dc60*/  MOV R71, 0xffffffff ;  /* 0xffffffff00477802 */ /* 0x000fe40000000f00 */
[----:B------:R-:W-:Y:S02]  /*dc70*/  MOV R68, 0xdc90 ;  /* 0x0000dc9000447802 */ /* 0x000fe40000000f00 */
[----:B------:R-:W-:Y:S05]  /*dc80*/  CALL.REL.NOINC `($__internal_80_$__cuda_sm70_shflsync_up) ;  /* 0x00001b2000007944 */ /* 0x000fea0003c00000 */
[----:B0-----:R-:W-:Y:S01]  /*dc90*/  HFMA2.MMA R74, -RZ, RZ, 0, 1.1920928955078125e-07 ;  /* 0x00000002ff4a7435 */ /* 0x001fe200000001ff */
[----:B-1----:R-:W-:Y:S02]  /*dca0*/  MOV R76, R71 ;  /* 0x00000047004c7202 */ /* 0x002fe40000000f00 */
[----:B------:R-:W-:Y:S02]  /*dcb0*/  MOV R75, R83 ;  /* 0x00000053004b7202 */ /* 0x000fe40000000f00 */
[----:B------:R-:W-:-:S02]  /*dcc0*/  MOV R72, RZ ;  /* 0x000000ff00487202 */ /* 0x000fc40000000f00 */
[----:B------:R-:W-:Y:S02]  /*dcd0*/  MOV R71, 0xffffffff ;  /* 0xffffffff00477802 */ /* 0x000fe40000000f00 */
[----:B------:R-:W-:Y:S02]  /*dce0*/  MOV R68, 0xdd00 ;  /* 0x0000dd0000447802 */ /* 0x000fe40000000f00 */
[----:B------:R-:W-:Y:S05]  /*dcf0*/  CALL.REL.NOINC `($__internal_80_$__cuda_sm70_shflsync_up) ;  /* 0x00001ab000007944 */ /* 0x000fea0003c00000 */
        /* <DEDUP_REMOVED lines=17> */
[----:B------:R-:W-:Y:S05]  /*de10*/  CALL.REL.NOINC `($__internal_80_$__cuda_sm70_shflsync_up) ;  /* 0x0000199000007944 */ /* 0x000fea0003c00000 */
[----:B0-----:R-:W-:Y:S01]  /*de20*/  HFMA2.MMA R74, -RZ, RZ, 0, 2.384185791015625e-07 ;  /* 0x00000004ff4a7435 */ /* 0x001fe200000001ff */
[----:B-1----:R-:W-:-:S02]  /*de30*/  MOV R70, R71 ;  /* 0x0000004700467202 */ /* 0x002fc40000000f00 */
[----:B------:R-:W-:Y:S02]  /*de40*/  MOV R75, R79 ;  /* 0x0000004f004b7202 */ /* 0x000fe40000000f00 */
[----:B------:R-:W-:Y:S02]  /*de50*/  MOV R72, RZ ;  /* 0x000000ff00487202 */ /* 0x000fe40000000f00 */
[----:B------:R-:W-:Y:S02]  /*de60*/  MOV R71, 0xffffffff ;  /* 0xffffffff00477802 */ /* 0x000fe40000000f00 */
[----:B------:R-:W-:Y:S02]  /*de70*/  MOV R68, 0xde90 ;  /* 0x0000de9000447802 */ /* 0x000fe40000000f00 */
[----:B------:R-:W-:Y:S05]  /*de80*/  CALL.REL.NOINC `($__internal_80_$__cuda_sm70_shflsync_up) ;  /* 0x0000192000007944 */ /* 0x000fea0003c00000 */
[----:B0-----:R-:W-:Y:S01]  /*de90*/  HFMA2.MMA R74, -RZ, RZ, 0, 2.384185791015625e-07 ;  /* 0x00000004ff4a7435 */ /* 0x001fe200000001ff */
[----:B-1----:R-:W-:Y:S02]  /*dea0*/  MOV R73, R71 ;  /* 0x0000004700497202 */ /* 0x002fe40000000f00 */
[----:B------:R-:W-:Y:S02]  /*deb0*/  MOV R75, R82 ;  /* 0x00000052004b7202 */ /* 0x000fe40000000f00 */
[----:B------:R-:W-:-:S02]  /*dec0*/  MOV R72, RZ ;  /* 0x000000ff00487202 */ /* 0x000fc40000000f00 */
[----:B------:R-:W-:Y:S02]  /*ded0*/  MOV R71, 0xffffffff ;  /* 0xffffffff00477802 */ /* 0x000fe40000000f00 */
[----:B------:R-:W-:Y:S02]  /*dee0*/  MOV R68, 0xdf00 ;  /* 0x0000df0000447802 */ /* 0x000fe40000000f00 */
[----:B------:R-:W-:Y:S05]  /*def0*/  CALL.REL.NOINC `($__internal_80_$__cuda_sm70_shflsync_up) ;  /* 0x000018b000007944 */ /* 0x000fea0003c00000 */
[----:B0-----:R-:W-:Y:S01]  /*df00*/  HFMA2.MMA R74, -RZ, RZ, 0, 2.384185791015625e-07 ;  /* 0x00000004ff4a7435 */ /* 0x001fe200000001ff */
[----:B-1----:R-:W-:Y:S02]  /*df10*/  MOV R76, R71 ;  /* 0x00000047004c7202 */ /* 0x002fe40000000f00 */
[----:B------:R-:W-:Y:S02]  /*df20*/  MOV R75, R83 ;  /* 0x00000053004b7202 */ /* 0x000fe40000000f00 */
[----:B------:R-:W-:Y:S02]  /*df30*/  MOV R72, RZ ;  /* 0x000000ff00487202 */ /* 0x000fe40000000f00 */
[----:B------:R-:W-:Y:S02]  /*df40*/  MOV R71, 0xffffffff ;  /* 0xffffffff00477802 */ /* 0x000fe40000000f00 */
[----:B------:R-:W-:-:S02]  /*df50*/  MOV R68, 0xdf70 ;  /* 0x0000df7000447802 */ /* 0x000fc40000000f00 */
[----:B------:R-:W-:Y:S05]  /*df60*/  CALL.REL.NOINC `($__internal_80_$__cuda_sm70_shflsync_up) ;  /* 0x0000184000007944 */ /* 0x000fea0003c00000 */
        /* <DEDUP_REMOVED lines=17> */
[----:B------:R-:W-:Y:S05]  /*e080*/  CALL.REL.NOINC `($__internal_80_$__cuda_sm70_shflsync_up) ;  /* 0x0000172000007944 */ /* 0x000fea0003c00000 */
[----:B0-----:R-:W-:Y:S01]  /*e090*/  HFMA2.MMA R74, -RZ, RZ, 0, 4.76837158203125e-07 ;  /* 0x00000008ff4a7435 */ /* 0x001fe200000001ff */
[----:B-1----:R-:W-:Y:S02]  /*e0a0*/  MOV R70, R71 ;  /* 0x0000004700467202 */ /* 0x002fe40000000f00 */
[----:B------:R-:W-:Y:S02]  /*e0b0*/  MOV R75, R79 ;  /* 0x0000004f004b7202 */ /* 0x000fe40000000f00 */
[----:B------:R-:W-:Y:S02]  /*e0c0*/  MOV R72, RZ ;  /* 0x000000ff00487202 */ /* 0x000fe40000000f00 */
[----:B------:R-:W-:Y:S02]  /*e0d0*/  MOV R71, 0xffffffff ;  /* 0xffffffff00477802 */ /* 0x000fe40000000f00 */
[----:B------:R-:W-:Y:S02]  /*e0e0*/  MOV R68, 0xe100 ;  /* 0x0000e10000447802 */ /* 0x000fe40000000f00 */
[----:B------:R-:W-:Y:S05]  /*e0f0*/  CALL.REL.NOINC `($__internal_80_$__cuda_sm70_shflsync_up) ;  /* 0x000016b000007944 */ /* 0x000fea0003c00000 */
[----:B0-----:R-:W-:Y:S01]  /*e100*/  HFMA2.MMA R74, -RZ, RZ, 0, 4.76837158203125e-07 ;  /* 0x00000008ff4a7435 */ /* 0x001fe200000001ff */
[----:B-1----:R-:W-:-:S02]  /*e110*/  MOV R73, R71 ;  /* 0x0000004700497202 */ /* 0x002fc40000000f00 */
[----:B------:R-:W-:Y:S02]  /*e120*/  MOV R75, R82 ;  /* 0x00000052004b7202 */ /* 0x000fe40000000f00 */
[----:B------:R-:W-:Y:S02]  /*e130*/  MOV R72, RZ ;  /* 0x000000ff00487202 */ /* 0x000fe40000000f00 */
[----:B------:R-:W-:Y:S02]  /*e140*/  MOV R71, 0xffffffff ;  /* 0xffffffff00477802 */ /* 0x000fe40000000f00 */
[----:B------:R-:W-:Y:S02]  /*e150*/  MOV R68, 0xe170 ;  /* 0x0000e17000447802 */ /* 0x000fe40000000f00 */
[----:B------:R-:W-:Y:S05]  /*e160*/  CALL.REL.NOINC `($__internal_80_$__cuda_sm70_shflsync_up) ;  /* 0x0000164000007944 */ /* 0x000fea0003c00000 */
[----:B0-----:R-:W-:Y:S01]  /*e170*/  HFMA2.MMA R74, -RZ, RZ, 0, 4.76837158203125e-07 ;  /* 0x00000008ff4a7435 */ /* 0x001fe200000001ff */
        /* <DEDUP_REMOVED lines=27> */
[----:B------:R-:W-:Y:S05]  /*e330*/  CALL.REL.NOINC `($__internal_80_$__cuda_sm70_shflsync_up) ;  /* 0x0000147000007944 */ /* 0x000fea0003c00000 */
[----:B0-----:R-:W-:Y:S01]  /*e340*/  HFMA2.MMA R74, -RZ, RZ, 0, 9.5367431640625e-07 ;  /* 0x00000010ff4a7435 */ /* 0x001fe200000001ff */
[----:B-1----:R-:W-:Y:S02]  /*e350*/  MOV R78, R71 ;  /* 0x00000047004e7202 */ /* 0x002fe40000000f00 */
[----:B------:R-:W-:Y:S02]  /*e360*/  MOV R75, R79 ;  /* 0x0000004f004b7202 */ /* 0x000fe40000000f00 */
[----:B------:R-:W-:-:S02]  /*e370*/  MOV R72, RZ ;  /* 0x000000ff00487202 */ /* 0x000fc40000000f00 */
[----:B------:R-:W-:Y:S02]  /*e380*/  MOV R71, 0xffffffff ;  /* 0xffffffff00477802 */ /* 0x000fe40000000f00 */
[----:B------:R-:W-:Y:S02]  /*e390*/  MOV R68, 0xe3b0 ;  /* 0x0000e3b000447802 */ /* 0x000fe40000000f00 */
[----:B------:R-:W-:Y:S05]  /*e3a0*/  CALL.REL.NOINC `($__internal_80_$__cuda_sm70_shflsync_up) ;  /* 0x0000140000007944 */ /* 0x000fea0003c00000 */
[----:B0-----:R-:W-:Y:S01]  /*e3b0*/  HFMA2.MMA R74, -RZ, RZ, 0, 9.5367431640625e-07 ;  /* 0x00000010ff4a7435 */ /* 0x001fe200000001ff */
[----:B-1----:R-:W-:Y:S02]  /*e3c0*/  MOV R80, R71 ;  /* 0x0000004700507202 */ /* 0x002fe40000000f00 */
[----:B------:R-:W-:Y:S02]  /*e3d0*/  MOV R75, R82 ;  /* 0x00000052004b7202 */ /* 0x000fe40000000f00 */
[----:B------:R-:W-:Y:S02]  /*e3e0*/  MOV R72, RZ ;  /* 0x000000ff00487202 */ /* 0x000fe40000000f00 */
[----:B------:R-:W-:Y:S02]  /*e3f0*/  MOV R71, 0xffffffff ;  /* 0xffffffff00477802 */ /* 0x000fe40000000f00 */
[----:B------:R-:W-:-:S02]  /*e400*/  MOV R68, 0xe420 ;  /* 0x0000e42000447802 */ /* 0x000fc40000000f00 */
[----:B------:R-:W-:Y:S05]  /*e410*/  CALL.REL.NOINC `($__internal_80_$__cuda_sm70_shflsync_up) ;  /* 0x0000139000007944 */ /* 0x000fea0003c00000 */
[----:B0-----:R-:W-:Y:S01]  /*e420*/  HFMA2.MMA R74, -RZ, RZ, 0, 9.5367431640625e-07 ;  /* 0x00000010ff4a7435 */ /* 0x001fe200000001ff */
[----:B-1----:R-:W-:-:S02]  /*e430*/  MOV R232, R71 ;  /* 0x0000004700e87202 */ /* 0x002fc40000000f00 */
[----:B------:R-:W-:Y:S02]  /*e440*/  MOV R75, R83 ;  /* 0x00000053004b7202 */ /* 0x000fe40000000f00 */
[----:B------:R-:W-:Y:S02]  /*e450*/  MOV R72, RZ ;  /* 0x000000ff00487202 */ /* 0x000fe40000000f00 */
[----:B------:R-:W-:Y:S02]  /*e460*/  MOV R71, 0xffffffff ;  /* 0xffffffff00477802 */ /* 0x000fe40000000f00 */
[----:B------:R-:W-:Y:S02]  /*e470*/  MOV R68, 0xe490 ;  /* 0x0000e49000447802 */ /* 0x000fe40000000f00 */
[----:B------:R-:W-:Y:S05]  /*e480*/  CALL.REL.NOINC `($__internal_80_$__cuda_sm70_shflsync_up) ;  /* 0x0000132000007944 */ /* 0x000fea0003c00000 */
[----:B01----:R-:W-:Y:S05]  /*e490*/  BRA `(.L_x_3324) ;  /* 0xffff7ba000007947 */ /* 0x003fea000383ffff */
.L_x_3225:
[----:B------:R-:W-:Y:S01]  /*e4a0*/  HFMA2.MMA R74, -RZ, RZ, 0, 5.9604644775390625e-08 ;  /* 0x00000001ff4a7435 */ /* 0x000fe200000001ff */
[----:B------:R-:W-:Y:S02]  /*e4b0*/  MOV R75, R79 ;  /* 0x0000004f004b7202 */ /* 0x000fe40000000f00 */
[----:B0-----:R-:W-:Y:S02]  /*e4c0*/  MOV R72, RZ ;  /* 0x000000ff00487202 */ /* 0x001fe40000000f00 */
[----:B------:R-:W-:-:S02]  /*e4d0*/  MOV R71, 0xffffffff ;  /* 0xffffffff00477802 */ /* 0x000fc40000000f00 */
[----:B------:R-:W-:Y:S02]  /*e4e0*/  MOV R68, 0xe500 ;  /* 0x0000e50000447802 */ /* 0x000fe40000000f00 */
[----:B-1----:R-:W-:Y:S05]  /*e4f0*/  CALL.REL.NOINC `($__internal_80_$__cuda_sm70_shflsync_up) ;  /* 0x000012b000007944 */ /* 0x002fea0003c00000 */
        /* <DEDUP_REMOVED lines=14> */
[----:B0-----:R-:W-:Y:S01]  /*e5e0*/  HFMA2.MMA R74, -RZ, RZ, 0, 5.9604644775390625e-08 ;  /* 0x00000001ff4a7435 */ /* 0x001fe200000001ff */
[----:B-1----:R-:W-:Y:S02]  /*e5f0*/  MOV R70, R71 ;  /* 0x0000004700467202 */ /* 0x002fe40000000f00 */
[----:B------:R-:W-:Y:S02]  /*e600*/  MOV R75, R76 ;  /* 0x0000004c004b7202 */ /* 0x000fe40000000f00 */
[----:B------:R-:W-:-:S02]  /*e610*/  MOV R72, RZ ;  /* 0x000000ff00487202 */ /* 0x000fc40000000f00 */
[----:B------:R-:W-:Y:S02]  /*e620*/  MOV R71, 0xffffffff ;  /* 0xffffffff00477802 */ /* 0x000fe40000000f00 */
[----:B------:R-:W-:Y:S02]  /*e630*/  MOV R68, 0xe650 ;  /* 0x0000e65000447802 */ /* 0x000fe40000000f00 */
[----:B------:R-:W-:Y:S05]  /*e640*/  CALL.REL.NOINC `($__internal_80_$__cuda_sm70_shflsync_up) ;  /* 0x0000116000007944 */ /* 0x000fea0003c00000 */
[----:B-1----:R-:W-:Y:S01]  /*e650*/  MOV R83, R71 ;  /* 0x0000004700537202 */ /* 0x002fe20000000f00 */
[----:B------:R-:W-:Y:S01]  /*e660*/  HFMA2.MMA R71, -RZ, RZ, 0, 0 ;  /* 0x00000000ff477435 */ /* 0x000fe200000001ff */
[----:B------:R-:W-:Y:S02]  /*e670*/  MOV R73, R70 ;  /* 0x0000004600497202 */ /* 0x000fe40000000f00 */
[----:B0-----:R-:W-:Y:S02]  /*e680*/  MOV R72, R56 ;  /* 0x0000003800487202 */ /* 0x001fe40000000f00 */
[----:B------:R-:W-:Y:S02]  /*e690*/  MOV R69, 0x1f ;  /* 0x0000001f00457802 */ /* 0x000fe40000000f00 */
[----:B------:R-:W-:-:S02]  /*e6a0*/  MOV R68, 0xffffffff ;  /* 0xffffffff00447802 */ /* 0x000fc40000000f00 */
[----:B------:R-:W-:Y:S02]  /*e6b0*/  MOV R70, 0xe6d0 ;  /* 0x0000e6d000467802 */ /* 0x000fe40000000f00 */
[----:B------:R-:W-:Y:S05]  /*e6c0*/  CALL.REL.NOINC `($__internal_79_$__cuda_sm70_shflsync_idx_p) ;  /* 0x0000109000007944 */ /* 0x000fea0003c00000 */
[----:B0-----:R-:W-:Y:S01]  /*e6d0*/  HFMA2.MMA R71, -RZ, RZ, 0, 0 ;  /* 0x00000000ff477435 */ /* 0x001fe200000001ff */
[----:B-1----:R-:W-:Y:S02]  /*e6e0*/  MOV R82, R69 ;  /* 0x0000004500527202 */ /* 0x002fe40000000f00 */
[----:B------:R-:W-:Y:S02]  /*e6f0*/  MOV R72, R57 ;  /* 0x0000003900487202 */ /* 0x000fe40000000f00 */
[----:B------:R-:W-:Y:S02]  /*e700*/  MOV R69, 0x1f ;  /* 0x0000001f00457802 */ /* 0x000fe40000000f00 */
[----:B------:R-:W-:Y:S02]  /*e710*/  MOV R68, 0xffffffff ;  /* 0xffffffff00447802 */ /* 0x000fe40000000f00 */
[----:B------:R-:W-:Y:S02]  /*e720*/  MOV R70, 0xe740 ;  /* 0x0000e74000467802 */ /* 0x000fe40000000f00 */
[----:B------:R-:W-:Y:S05]  /*e730*/  CALL.REL.NOINC `($__internal_79_$__cuda_sm70_shflsync_idx_p) ;  /* 0x0000102000007944 */ /* 0x000fea0003c00000 */
[----:B0-----:R-:W-:Y:S01]  /*e740*/  HFMA2.MMA R71, -RZ, RZ, 0, 0 ;  /* 0x00000000ff477435 */ /* 0x001fe200000001ff */
[----:B-1----:R-:W-:-:S02]  /*e750*/  MOV R87, R69 ;  /* 0x0000004500577202 */ /* 0x002fc40000000f00 */
[----:B------:R-:W-:Y:S02]  /*e760*/  MOV R72, R58 ;  /* 0x0000003a00487202 */ /* 0x000fe40000000f00 */
[----:B------:R-:W-:Y:S02]  /*e770*/  MOV R69, 0x1f ;  /* 0x0000001f00457802 */ /* 0x000fe40000000f00 */
[----:B------:R-:W-:Y:S02]  /*e780*/  MOV R68, 0xffffffff ;  /* 0xffffffff00447802 */ /* 0x000fe40000000f00 */
[----:B------:R-:W-:Y:S02]  /*e790*/  MOV R70, 0xe7b0 ;  /* 0x0000e7b000467802 */ /* 0x000fe40000000f00 */
[----:B------:R-:W-:Y:S05]  /*e7a0*/  CALL.REL.NOINC `($__internal_79_$__cuda_sm70_shflsync_idx_p) ;  /* 0x00000fb000007944 */ /* 0x000fea0003c00000 */
[----:B0-----:R-:W-:Y:S01]  /*e7b0*/  HFMA2.MMA R71, -RZ, RZ, 0, 0 ;  /* 0x00000000ff477435 */ /* 0x001fe200000001ff */
[----:B-1----:R-:W-:Y:S02]  /*e7c0*/  MOV R232, R69 ;  /* 0x0000004500e87202 */ /* 0x002fe40000000f00 */
[----:B------:R-:W-:Y:S02]  /*e7d0*/  MOV R72, R59 ;  /* 0x0000003b00487202 */ /* 0x000fe40000000f00 */
[----:B------:R-:W-:-:S02]  /*e7e0*/  MOV R69, 0x1f ;  /* 0x0000001f00457802 */ /* 0x000fc40000000f00 */
[----:B------:R-:W-:Y:S02]  /*e7f0*/  MOV R68, 0xffffffff ;  /* 0xffffffff00447802 */ /* 0x000fe40000000f00 */
[----:B------:R-:W-:Y:S02]  /*e800*/  MOV R70, 0xe820 ;  /* 0x0000e82000467802 */ /* 0x000fe40000000f00 */
[----:B------:R-:W-:Y:S05]  /*e810*/  CALL.REL.NOINC `($__internal_79_$__cuda_sm70_shflsync_idx_p) ;  /* 0x00000f4000007944 */ /* 0x000fea0003c00000 */
[----:B-1----:R-:W-:Y:S01]  /*e820*/  MOV R75, R69 ;  /* 0x00000045004b7202 */ /* 0x002fe20000000f00 */
[----:B0-----:R-:W-:Y:S05]  /*e830*/  BRA `(.L_x_3325) ;  /* 0xffff7b2000007947 */ /* 0x001fea000383ffff */
.L_x_3228:
[----:B------:R-:W-:Y:S01]  /*e840*/  HFMA2.MMA R75, -RZ, RZ, 0, 5.9604644775390625e-08 ;  /* 0x00000001ff4b7435 */ /* 0x000fe200000001ff */
[----:B------:R-:W-:Y:S02]  /*e850*/  MOV R74, R77 ;  /* 0x0000004d004a7202 */ /* 0x000fe40000000f00 */
[----:B------:R-:W-:Y:S02]  /*e860*/  MOV R244, 0x1f ;  /* 0x0000001f00f47802 */ /* 0x000fe40000000f00 */
[----:B------:R-:W-:Y:S02]  /*e870*/  MOV R81, 0xffffffff ;  /* 0xffffffff00517802 */ /* 0x000fe40000000f00 */
[----:B------:R-:W-:-:S02]  /*e880*/  MOV R68, 0xe8a0 ;  /* 0x0000e8a000447802 */ /* 0x000fc40000000f00 */
[----:B------:R-:W-:Y:S05]  /*e890*/  CALL.REL.NOINC `($__internal_78_$__cuda_sm70_shflsync_down) ;  /* 0x00000e8000007944 */ /* 0x000fea0003c00000 */
[----:B-1----:R-:W-:Y:S01]  /*e8a0*/  MOV R70, R244 ;  /* 0x000000f400467202 */ /* 0x002fe20000000f00 */
[----:B0-----:R-:W-:Y:S05]  /*e8b0*/  BRA `(.L_x_3326) ;  /* 0xffff90a000007947 */ /* 0x001fea000383ffff */
.L_x_3229:
[----:B------:R-:W-:Y:S01]  /*e8c0*/  HFMA2.MMA R75, -RZ, RZ, 0, 5.9604644775390625e-08 ;  /* 0x00000001ff4b7435 */ /* 0x000fe200000001ff */
[----:B------:R-:W-:-:S02]  /*e8d0*/  MOV R74, R78 ;  /* 0x0000004e004a7202 */ /* 0x000fc40000000f00 */
[----:B------:R-:W-:Y:S02]  /*e8e0*/  MOV R244, 0x1f ;  /* 0x0000001f00f47802 */ /* 0x000fe40000000f00 */
[----:B------:R-:W-:Y:S02]  /*e8f0*/  MOV R81, 0xffffffff ;  /* 0xffffffff00517802 */ /* 0x000fe40000000f00 */
[----:B------:R-:W-:Y:S02]  /*e900*/  MOV R68, 0xe920 ;  /* 0x0000e92000447802 */ /* 0x000fe40000000f00 */
[----:B01----:R-:W-:Y:S05]  /*e910*/  CALL.REL.NOINC `($__internal_78_$__cuda_sm70_shflsync_down) ;  /* 0x00000e0000007944 */ /* 0x003fea0003c00000 */
[----:B0-----:R-:W-:Y:S01]  /*e920*/  HFMA2.MMA R75, -RZ, RZ, 0, 5.9604644775390625e-08 ;  /* 0x00000001ff4b7435 */ /* 0x001fe200000001ff */
[----:B-1----:R-:W-:Y:S02]  /*e930*/  MOV R71, R244 ;  /* 0x000000f400477202 */ /* 0x002fe40000000f00 */
[----:B------:R-:W-:Y:S02]  /*e940*/  MOV R74, R76 ;  /* 0x0000004c004a7202 */ /* 0x000fe40000000f00 */
[----:B------:R-:W-:Y:S02]  /*e950*/  MOV R244, 0x1f ;  /* 0x0000001f00f47802 */ /* 0x000fe40000000f00 */
[----:B------:R-:W-:-:S02]  /*e960*/  MOV R81, 0xffffffff ;  /* 0xffffffff00517802 */ /* 0x000fc40000000f00 */
[----:B------:R-:W-:Y:S02]  /*e970*/  MOV R68, 0xe990 ;  /* 0x0000e99000447802 */ /* 0x000fe40000000f00 */
[----:B------:R-:W-:Y:S05]  /*e980*/  CALL.REL.NOINC `($__internal_78_$__cuda_sm70_shflsync_down) ;  /* 0x00000d9000007944 */ /* 0x000fea0003c00000 */
[----:B0-----:R-:W-:Y:S01]  /*e990*/  HFMA2.MMA R75, -RZ, RZ, 0, 5.9604644775390625e-08 ;  /* 0x00000001ff4b7435 */ /* 0x001fe200000001ff */
[----:B-1----:R-:W-:Y:S02]  /*e9a0*/  MOV R72, R244 ;  /* 0x000000f400487202 */ /* 0x002fe40000000f00 */
[----:B------:R-:W-:Y:S02]  /*e9b0*/  MOV R74, R73 ;  /* 0x00000049004a7202 */ /* 0x000fe40000000f00 */
[----:B------:R-:W-:Y:S02]  /*e9c0*/  MOV R244, 0x1f ;  /* 0x0000001f00f47802 */ /* 0x000fe40000000f00 */
[----:B------:R-:W-:Y:S02]  /*e9d0*/  MOV R81, 0xffffffff ;  /* 0xffffffff00517802 */ /* 0x000fe40000000f00 */
[----:B------:R-:W-:Y:S02]  /*e9e0*/  MOV R68, 0xea00 ;  /* 0x0000ea0000447802 */ /* 0x000fe40000000f00 */
[----:B------:R-:W-:Y:S05]  /*e9f0*/  CALL.REL.NOINC `($__internal_78_$__cuda_sm70_shflsync_down) ;  /* 0x00000d2000007944 */ /* 0x000fea0003c00000 */
[----:B-1----:R-:W-:Y:S01]  /*ea00*/  MOV R68, R244 ;  /* 0x000000f400447202 */ /* 0x002fe20000000f00 */
[----:B0-----:R-:W-:Y:S05]  /*ea10*/  BRA `(.L_x_3327) ;  /* 0xffff8f8000007947 */ /* 0x001fea000383ffff */
.L_x_3232:
[----:B------:R-:W-:Y:S01]  /*ea20*/  HFMA2.MMA R75, -RZ, RZ, 0, 1.1920928955078125e-07 ;  /* 0x00000002ff4b7435 */ /* 0x000fe200000001ff */
[----:B------:R-:W-:-:S02]  /*ea30*/  MOV R74, R77 ;  /* 0x0000004d004a7202 */ /* 0x000fc40000000f00 */
[----:B------:R-:W-:Y:S02]  /*ea40*/  MOV R244, 0x1f ;  /* 0x0000001f00f47802 */ /* 0x000fe40000000f00 */
[----:B------:R-:W-:Y:S02]  /*ea50*/  MOV R81, 0xffffffff ;  /* 0xffffffff00517802 */ /* 0x000fe40000000f00 */
[----:B0-----:R-:W-:Y:S02]  /*ea60*/  MOV R68, 0xea80 ;  /* 0x0000ea8000447802 */ /* 0x001fe40000000f00 */
[----:B-1234-:R-:W-:Y:S05]  /*ea70*/  CALL.REL.NOINC `($__internal_78_$__cuda_sm70_shflsync_down) ;  /* 0x00000ca000007944 */ /* 0x01efea0003c00000 */
[----:B0-----:R-:W-:Y:S01]  /*ea80*/  HFMA2.MMA R75, -RZ, RZ, 0, 1.1920928955078125e-07 ;  /* 0x00000002ff4b7435 */ /* 0x001fe200000001ff */
[----:B-1----:R-:W-:Y:S02]  /*ea90*/  MOV R70, R244 ;  /* 0x000000f400467202 */ /* 0x002fe40000000f00 */
[----:B------:R-:W-:Y:S02]  /*eaa0*/  MOV R74, R78 ;  /* 0x0000004e004a7202 */ /* 0x000fe40000000f00 */
[----:B------:R-:W-:Y:S02]  /*eab0*/  MOV R244, 0x1f ;  /* 0x0000001f00f47802 */ /* 0x000fe40000000f00 */
[----:B------:R-:W-:-:S02]  /*eac0*/  MOV R81, 0xffffffff ;  /* 0xffffffff00517802 */ /* 0x000fc40000000f00 */
[----:B------:R-:W-:Y:S02]  /*ead0*/  MOV R68, 0xeaf0 ;  /* 0x0000eaf000447802 */ /* 0x000fe40000000f00 */
[----:B------:R-:W-:Y:S05]  /*eae0*/  CALL.REL.NOINC `($__internal_78_$__cuda_sm70_shflsync_down) ;  /* 0x00000c3000007944 */ /* 0x000fea0003c00000 */
[----:B0-----:R-:W-:Y:S01]  /*eaf0*/  HFMA2.MMA R75, -RZ, RZ, 0, 1.1920928955078125e-07 ;  /* 0x00000002ff4b7435 */ /* 0x001fe200000001ff */
[----:B-1----:R-:W-:Y:S02]  /*eb00*/  MOV R71, R244 ;  /* 0x000000f400477202 */ /* 0x002fe40000000f00 */
[----:B------:R-:W-:Y:S02]  /*eb10*/  MOV R74, R76 ;  /* 0x0000004c004a7202 */ /* 0x000fe40000000f00 */
[----:B------:R-:W-:Y:S02]  /*eb20*/  MOV R244, 0x1f ;  /* 0x0000001f00f47802 */ /* 0x000fe40000000f00 */
[----:B------:R-:W-:Y:S02]  /*eb30*/  MOV R81, 0xffffffff ;  /* 0xffffffff00517802 */ /* 0x000fe40000000f00 */
[----:B------:R-:W-:Y:S02]  /*eb40*/  MOV R68, 0xeb60 ;  /* 0x0000eb6000447802 */ /* 0x000fe40000000f00 */
[----:B------:R-:W-:Y:S05]  /*eb50*/  CALL.REL.NOINC `($__internal_78_$__cuda_sm70_shflsync_down) ;  /* 0x00000bc000007944 */ /* 0x000fea0003c00000 */
[----:B0-----:R-:W-:Y:S01]  /*eb60*/  HFMA2.MMA R75, -RZ, RZ, 0, 1.1920928955078125e-07 ;  /* 0x00000002ff4b7435 */ /* 0x001fe200000001ff */
[----:B-1----:R-:W-:-:S02]  /*eb70*/  MOV R72, R244 ;  /* 0x000000f400487202 */ /* 0x002fc40000000f00 */
[----:B------:R-:W-:Y:S02]  /*eb80*/  MOV R74, R73 ;  /* 0x00000049004a7202 */ /* 0x000fe40000000f00 */
[----:B------:R-:W-:Y:S02]  /*eb90*/  MOV R244, 0x1f ;  /* 0x0000001f00f47802 */ /* 0x000fe40000000f00 */
[----:B------:R-:W-:Y:S02]  /*eba0*/  MOV R81, 0xffffffff ;  /* 0xffffffff00517802 */ /* 0x000fe40000000f00 */
[----:B------:R-:W-:Y:S02]  /*ebb0*/  MOV R68, 0xebd0 ;  /* 0x0000ebd000447802 */ /* 0x000fe40000000f00 */
[----:B------:R-:W-:Y:S05]  /*ebc0*/  CALL.REL.NOINC `($__internal_78_$__cuda_sm70_shflsync_down) ;  /* 0x00000b5000007944 */ /* 0x000fea0003c00000 */
[----:B-1----:R-:W-:Y:S01]  /*ebd0*/  MOV R68, R244 ;  /* 0x000000f400447202 */ /* 0x002fe20000000f00 */
[----:B0-----:R-:W-:Y:S05]  /*ebe0*/  BRA `(.L_x_3328) ;  /* 0xffff8f0000007947 */ /* 0x001fea000383ffff */
.L_x_3235:
[----:B------:R-:W-:Y:S01]  /*ebf0*/  HFMA2.MMA R75, -RZ, RZ, 0, 2.384185791015625e-07 ;  /* 0x00000004ff4b7435 */ /* 0x000fe200000001ff */
[----:B------:R-:W-:Y:S02]  /*ec00*/  MOV R74, R77 ;  /* 0x0000004d004a7202 */ /* 0x000fe40000000f00 */
[----:B------:R-:W-:-:S02]  /*ec10*/  MOV R244, 0x1f ;  /* 0x0000001f00f47802 */ /* 0x000fc40000000f00 */
[----:B------:R-:W-:Y:S02]  /*ec20*/  MOV R81, 0xffffffff ;  /* 0xffffffff00517802 */ /* 0x000fe40000000f00 */
[----:B0-----:R-:W-:Y:S02]  /*ec30*/  MOV R68, 0xec50 ;  /* 0x0000ec5000447802 */ /* 0x001fe40000000f00 */
[----:B-1234-:R-:W-:Y:S05]  /*ec40*/  CALL.REL.NOINC `($__internal_78_$__cuda_sm70_shflsync_down) ;  /* 0x00000ad000007944 */ /* 0x01efea0003c00000 */
[----:B-1----:R-:W-:Y:S01]  /*ec50*/  MOV R70, R244 ;  /* 0x000000f400467202 */ /* 0x002fe20000000f00 */
[----:B0-----:R-:W-:Y:S05]  /*ec60*/  BRA `(.L_x_3329) ;  /* 0xffff8fa000007947 */ /* 0x001fea000383ffff */
.L_x_3236:
[----:B------:R-:W-:Y:S01]  /*ec70*/  HFMA2.MMA R75, -RZ, RZ, 0, 2.384185791015625e-07 ;  /* 0x00000004ff4b7435 */ /* 0x000fe200000001ff */
[----:B------:R-:W-:Y:S02]  /*ec80*/  MOV R74, R78 ;  /* 0x0000004e004a7202 */ /* 0x000fe40000000f00 */
[----:B------:R-:W-:Y:S02]  /*ec90*/  MOV R244, 0x1f ;  /* 0x0000001f00f47802 */ /* 0x000fe40000000f00 */
[----:B------:R-:W-:Y:S02]  /*eca0*/  MOV R81, 0xffffffff ;  /* 0xffffffff00517802 */ /* 0x000fe40000000f00 */
[----:B0-----:R-:W-:-:S02]  /*ecb0*/  MOV R68, 0xecd0 ;  /* 0x0000ecd000447802 */ /* 0x001fc40000000f00 */
[----:B-1234-:R-:W-:Y:S05]  /*ecc0*/  CALL.REL.NOINC `($__internal_78_$__cuda_sm70_shflsync_down) ;  /* 0x00000a5000007944 */ /* 0x01efea0003c00000 */
[----:B0-----:R-:W-:Y:S01]  /*ecd0*/  HFMA2.MMA R75, -RZ, RZ, 0, 2.384185791015625e-07 ;  /* 0x00000004ff4b7435 */ /* 0x001fe200000001ff */
[----:B-1----:R-:W-:-:S02]  /*ece0*/  MOV R71, R244 ;  /* 0x000000f400477202 */ /* 0x002fc40000000f00 */
[----:B------:R-:W-:Y:S02]  /*ecf0*/  MOV R74, R76 ;  /* 0x0000004c004a7202 */ /* 0x000fe40000000f00 */
[----:B------:R-:W-:Y:S02]  /*ed00*/  MOV R244, 0x1f ;  /* 0x0000001f00f47802 */ /* 0x000fe40000000f00 */
[----:B------:R-:W-:Y:S02]  /*ed10*/  MOV R81, 0xffffffff ;  /* 0xffffffff00517802 */ /* 0x000fe40000000f00 */
[----:B------:R-:W-:Y:S02]  /*ed20*/  MOV R68, 0xed40 ;  /* 0x0000ed4000447802 */ /* 0x000fe40000000f00 */
[----:B------:R-:W-:Y:S05]  /*ed30*/  CALL.REL.NOINC `($__internal_78_$__cuda_sm70_shflsync_down) ;  /* 0x000009e000007944 */ /* 0x000fea0003c00000 */
[----:B0-----:R-:W-:Y:S01]  /*ed40*/  HFMA2.MMA R75, -RZ, RZ, 0, 2.384185791015625e-07 ;  /* 0x00000004ff4b7435 */ /* 0x001fe200000001ff */
[----:B-1----:R-:W-:Y:S02]  /*ed50*/  MOV R72, R244 ;  /* 0x000000f400487202 */ /* 0x002fe40000000f00 */
[----:B------:R-:W-:Y:S02]  /*ed60*/  MOV R74, R73 ;  /* 0x00000049004a7202 */ /* 0x000fe40000000f00 */
[----:B------:R-:W-:-:S02]  /*ed70*/  MOV R244, 0x1f ;  /* 0x0000001f00f47802 */ /* 0x000fc40000000f00 */
[----:B------:R-:W-:Y:S02]  /*ed80*/  MOV R81, 0xffffffff ;  /* 0xffffffff00517802 */ /* 0x000fe40000000f00 */
[----:B------:R-:W-:Y:S02]  /*ed90*/  MOV R68, 0xedb0 ;  /* 0x0000edb000447802 */ /* 0x000fe40000000f00 */
[----:B------:R-:W-:Y:S05]  /*eda0*/  CALL.REL.NOINC `($__internal_78_$__cuda_sm70_shflsync_down) ;  /* 0x0000097000007944 */ /* 0x000fea0003c00000 */
[----:B-1----:R-:W-:Y:S01]  /*edb0*/  MOV R68, R244 ;  /* 0x000000f400447202 */ /* 0x002fe20000000f00 */
[----:B0-----:R-:W-:Y:S05]  /*edc0*/  BRA `(.L_x_3330) ;  /* 0xffff8e8000007947 */ /* 0x001fea000383ffff */
.L_x_3239:
[----:B------:R-:W-:Y:S01]  /*edd0*/  HFMA2.MMA R75, -RZ, RZ, 0, 4.76837158203125e-07 ;  /* 0x00000008ff4b7435 */ /* 0x000fe200000001ff */
[----:B------:R-:W-:Y:S02]  /*ede0*/  MOV R74, R77 ;  /* 0x0000004d004a7202 */ /* 0x000fe40000000f00 */
[----:B------:R-:W-:Y:S02]  /*edf0*/  MOV R244, 0x1f ;  /* 0x0000001f00f47802 */ /* 0x000fe40000000f00 */
[----:B------:R-:W-:Y:S02]  /*ee00*/  MOV R81, 0xffffffff ;  /* 0xffffffff00517802 */ /* 0x000fe40000000f00 */
[----:B0-----:R-:W-:-:S02]  /*ee10*/  MOV R68, 0xee30 ;  /* 0x0000ee3000447802 */ /* 0x001fc40000000f00 */
[----:B-1234-:R-:W-:Y:S05]  /*ee20*/  CALL.REL.NOINC `($__internal_78_$__cuda_sm70_shflsync_down) ;  /* 0x000008f000007944 */ /* 0x01efea0003c00000 */
[----:B0-----:R-:W-:Y:S01]  /*ee30*/  HFMA2.MMA R75, -RZ, RZ, 0, 4.76837158203125e-07 ;  /* 0x00000008ff4b7435 */ /* 0x001fe200000001ff */
[----:B-1----:R-:W-:-:S02]  /*ee40*/  MOV R70, R244 ;  /* 0x000000f400467202 */ /* 0x002fc40000000f00 */
[----:B------:R-:W-:Y:S02]  /*ee50*/  MOV R74, R78 ;  /* 0x0000004e004a7202 */ /* 0x000fe40000000f00 */
[----:B------:R-:W-:Y:S02]  /*ee60*/  MOV R244, 0x1f ;  /* 0x0000001f00f47802 */ /* 0x000fe40000000f00 */
[----:B------:R-:W-:Y:S02]  /*ee70*/  MOV R81, 0xffffffff ;  /* 0xffffffff00517802 */ /* 0x000fe40000000f00 */
[----:B------:R-:W-:Y:S02]  /*ee80*/  MOV R68, 0xeea0 ;  /* 0x0000eea000447802 */ /* 0x000fe40000000f00 */
[----:B------:R-:W-:Y:S05]  /*ee90*/  CALL.REL.NOINC `($__internal_78_$__cuda_sm70_shflsync_down) ;  /* 0x0000088000007944 */ /* 0x000fea0003c00000 */
[----:B0-----:R-:W-:Y:S01]  /*eea0*/  HFMA2.MMA R75, -RZ, RZ, 0, 4.76837158203125e-07 ;  /* 0x00000008ff4b7435 */ /* 0x001fe200000001ff */
[----:B-1----:R-:W-:Y:S02]  /*eeb0*/  MOV R71, R244 ;  /* 0x000000f400477202 */ /* 0x002fe40000000f00 */
[----:B------:R-:W-:Y:S02]  /*eec0*/  MOV R74, R76 ;  /* 0x0000004c004a7202 */ /* 0x000fe40000000f00 */
[----:B------:R-:W-:-:S02]  /*eed0*/  MOV R244, 0x1f ;  /* 0x0000001f00f47802 */ /* 0x000fc40000000f00 */
[----:B------:R-:W-:Y:S02]  /*eee0*/  MOV R81, 0xffffffff ;  /* 0xffffffff00517802 */ /* 0x000fe40000000f00 */
[----:B------:R-:W-:Y:S02]  /*eef0*/  MOV R68, 0xef10 ;  /* 0x0000ef1000447802 */ /* 0x000fe40000000f00 */
[----:B------:R-:W-:Y:S05]  /*ef00*/  CALL.REL.NOINC `($__internal_78_$__cuda_sm70_shflsync_down) ;  /* 0x0000081000007944 */ /* 0x000fea0003c00000 */
[----:B0-----:R-:W-:Y:S01]  /*ef10*/  HFMA2.MMA R75, -RZ, RZ, 0, 4.76837158203125e-07 ;  /* 0x00000008ff4b7435 */ /* 0x001fe200000001ff */
[----:B-1----:R-:W-:Y:S02]  /*ef20*/  MOV R72, R244 ;  /* 0x000000f400487202 */ /* 0x002fe40000000f00 */
[----:B------:R-:W-:Y:S02]  /*ef30*/  MOV R74, R73 ;  /* 0x00000049004a7202 */ /* 0x000fe40000000f00 */
[----:B------:R-:W-:Y:S02]  /*ef40*/  MOV R244, 0x1f ;  /* 0x0000001f00f47802 */ /* 0x000fe40000000f00 */
[----:B------:R-:W-:Y:S02]  /*ef50*/  MOV R81, 0xffffffff ;  /* 0xffffffff00517802 */ /* 0x000fe40000000f00 */
[----:B------:R-:W-:-:S02]  /*ef60*/  MOV R68, 0xef80 ;  /* 0x0000ef8000447802 */ /* 0x000fc40000000f00 */
[----:B------:R-:W-:Y:S05]  /*ef70*/  CALL.REL.NOINC `($__internal_78_$__cuda_sm70_shflsync_down) ;  /* 0x000007a000007944 */ /* 0x000fea0003c00000 */
[----:B-1----:R-:W-:Y:S01]  /*ef80*/  MOV R68, R244 ;  /* 0x000000f400447202 */ /* 0x002fe20000000f00 */
[----:B0-----:R-:W-:Y:S05]  /*ef90*/  BRA `(.L_x_3331) ;  /* 0xffff8e0000007947 */ /* 0x001fea000383ffff */
.L_x_3242:
[----:B------:R-:W-:Y:S01]  /*efa0*/  HFMA2.MMA R75, -RZ, RZ, 0, 9.5367431640625e-07 ;  /* 0x00000010ff4b7435 */ /* 0x000fe200000001ff */
[----:B------:R-:W-:-:S02]  /*efb0*/  MOV R74, R77 ;  /* 0x0000004d004a7202 */ /* 0x000fc40000000f00 */
[----:B------:R-:W-:Y:S02]  /*efc0*/  MOV R244, 0x1f ;  /* 0x0000001f00f47802 */ /* 0x000fe40000000f00 */
[----:B------:R-:W-:Y:S02]  /*efd0*/  MOV R81, 0xffffffff ;  /* 0xffffffff00517802 */ /* 0x000fe40000000f00 */
[----:B0-----:R-:W-:Y:S02]  /*efe0*/  MOV R68, 0xf000 ;  /* 0x0000f00000447802 */ /* 0x001fe40000000f00 */
[----:B-1234-:R-:W-:Y:S05]  /*eff0*/  CALL.REL.NOINC `($__internal_78_$__cuda_sm70_shflsync_down) ;  /* 0x0000072000007944 */ /* 0x01efea0003c00000 */
[----:B-1----:R-:W-:Y:S01]  /*f000*/  MOV R70, R244 ;  /* 0x000000f400467202 */ /* 0x002fe20000000f00 */
[----:B0-----:R-:W-:Y:S05]  /*f010*/  BRA `(.L_x_3332) ;  /* 0xffff8ea000007947 */ /* 0x001fea000383ffff */
.L_x_3243:
[----:B------:R-:W-:Y:S01]  /*f020*/  HFMA2.MMA R75, -RZ, RZ, 0, 9.5367431640625e-07 ;  /* 0x00000010ff4b7435 */ /* 0x000fe200000001ff */
[----:B------:R-:W-:Y:S02]  /*f030*/  MOV R74, R78 ;  /* 0x0000004e004a7202 */ /* 0x000fe40000000f00 */
[----:B------:R-:W-:Y:S02]  /*f040*/  MOV R244, 0x1f ;  /* 0x0000001f00f47802 */ /* 0x000fe40000000f00 */
[----:B------:R-:W-:-:S02]  /*f050*/  MOV R81, 0xffffffff ;  /* 0xffffffff00517802 */ /* 0x000fc40000000f00 */
[----:B0-----:R-:W-:Y:S02]  /*f060*/  MOV R68, 0xf080 ;  /* 0x0000f08000447802 */ /* 0x001fe40000000f00 */
[----:B-1234-:R-:W-:Y:S05]  /*f070*/  CALL.REL.NOINC `($__internal_78_$__cuda_sm70_shflsync_down) ;  /* 0x000006a000007944 */ /* 0x01efea0003c00000 */
[----:B0-----:R-:W-:Y:S01]  /*f080*/  HFMA2.MMA R75, -RZ, RZ, 0, 9.5367431640625e-07 ;  /* 0x00000010ff4b7435 */ /* 0x001fe200000001ff */
[----:B-1----:R-:W-:Y:S02]  /*f090*/  MOV R71, R244 ;  /* 0x000000f400477202 */ /* 0x002fe40000000f00 */
[----:B------:R-:W-:Y:S02]  /*f0a0*/  MOV R74, R76 ;  /* 0x0000004c004a7202 */ /* 0x000fe40000000f00 */
[----:B------:R-:W-:Y:S02]  /*f0b0*/  MOV R244, 0x1f ;  /* 0x0000001f00f47802 */ /* 0x000fe40000000f00 */
[----:B------:R-:W-:Y:S02]  /*f0c0*/  MOV R81, 0xffffffff ;  /* 0xffffffff00517802 */ /* 0x000fe40000000f00 */
[----:B------:R-:W-:Y:S02]  /*f0d0*/  MOV R68, 0xf0f0 ;  /* 0x0000f0f000447802 */ /* 0x000fe40000000f00 */
[----:B------:R-:W-:Y:S05]  /*f0e0*/  CALL.REL.NOINC `($__internal_78_$__cuda_sm70_shflsync_down) ;  /* 0x0000063000007944 */ /* 0x000fea0003c00000 */
[----:B0-----:R-:W-:Y:S01]  /*f0f0*/  HFMA2.MMA R75, -RZ, RZ, 0, 9.5367431640625e-07 ;  /* 0x00000010ff4b7435 */ /* 0x001fe200000001ff */
        /* <DEDUP_REMOVED lines=8> */
.L_x_3246:
[----:B---3--:R-:W-:Y:S01]  /*f180*/  HFMA2.MMA R71, -RZ, RZ, 0, 0 ;  /* 0x00000000ff477435 */ /* 0x008fe200000001ff */
[----:B----4-:R-:W-:Y:S02]  /*f190*/  MOV R72, R77 ;  /* 0x0000004d00487202 */ /* 0x010fe40000000f00 */
[----:B------:R-:W-:-:S02]  /*f1a0*/  MOV R69, 0x1f ;  /* 0x0000001f00457802 */ /* 0x000fc40000000f00 */
[----:B0-----:R-:W-:Y:S02]  /*f1b0*/  MOV R68, 0xffffffff ;  /* 0xffffffff00447802 */ /* 0x001fe40000000f00 */
[----:B-1----:R-:W-:Y:S02]  /*f1c0*/  MOV R70, 0xf1e0 ;  /* 0x0000f1e000467802 */ /* 0x002fe40000000f00 */
[----:B--2---:R-:W-:Y:S05]  /*f1d0*/  CALL.REL.NOINC `($__internal_79_$__cuda_sm70_shflsync_idx_p) ;  /* 0x0000058000007944 */ /* 0x004fea0003c00000 */
[----:B0-----:R-:W-:Y:S01]  /*f1e0*/  HFMA2.MMA R71, -RZ, RZ, 0, 0 ;  /* 0x00000000ff477435 */ /* 0x001fe200000001ff */
[----:B-1----:R-:W-:Y:S02]  /*f1f0*/  MOV R239, R69 ;  /* 0x0000004500ef7202 */ /* 0x002fe40000000f00 */
[----:B------:R-:W-:Y:S02]  /*f200*/  MOV R72, R78 ;  /* 0x0000004e00487202 */ /* 0x000fe40000000f00 */
[----:B------:R-:W-:Y:S02]  /*f210*/  MOV R69, 0x1f ;  /* 0x0000001f00457802 */ /* 0x000fe40000000f00 */
[----:B------:R-:W-:Y:S02]  /*f220*/  MOV R68, 0xffffffff ;  /* 0xffffffff00447802 */ /* 0x000fe40000000f00 */
[----:B------:R-:W-:-:S02]  /*f230*/  MOV R70, 0xf250 ;  /* 0x0000f25000467802 */ /* 0x000fc40000000f00 */
        /* <DEDUP_REMOVED lines=15> */
[----:B------:R-:W-:Y:S01]  /*f330*/  HFMA2.MMA R75, -RZ, RZ, 0, 5.9604644775390625e-08 ;  /* 0x00000001ff4b7435 */ /* 0x000fe200000001ff */
[----:B-1----:R-:W-:Y:S02]  /*f340*/  MOV R234, R69 ;  /* 0x0000004500ea7202 */ /* 0x002fe40000000f00 */
[----:B------:R-:W-:Y:S02]  /*f350*/  MOV R74, R77 ;  /* 0x0000004d004a7202 */ /* 0x000fe40000000f00 */
[----:B------:R-:W-:Y:S02]  /*f360*/  MOV R244, 0x1f ;  /* 0x0000001f00f47802 */ /* 0x000fe40000000f00 */
[----:B------:R-:W-:Y:S02]  /*f370*/  MOV R81, 0xffffffff ;  /* 0xffffffff00517802 */ /* 0x000fe40000000f00 */
[----:B0-----:R-:W-:-:S02]  /*f380*/  MOV R68, 0xf3a0 ;  /* 0x0000f3a000447802 */ /* 0x001fc40000000f00 */
[----:B------:R-:W-:Y:S05]  /*f390*/  CALL.REL.NOINC `($__internal_78_$__cuda_sm70_shflsync_down) ;  /* 0x0000038000007944 */ /* 0x000fea0003c00000 */
[----:B0-----:R-:W-:Y:S01]  /*f3a0*/  HFMA2.MMA R75, -RZ, RZ, 0, 5.9604644775390625e-08 ;  /* 0x00000001ff4b7435 */ /* 0x001fe200000001ff */
[----:B-1----:R-:W-:-:S02]  /*f3b0*/  MOV R242, R244 ;  /* 0x000000f400f27202 */ /* 0x002fc40000000f00 */
[----:B------:R-:W-:Y:S02]  /*f3c0*/  MOV R74, R78 ;  /* 0x0000004e004a7202 */ /* 0x000fe40000000f00 */
[----:B------:R-:W-:Y:S02]  /*f3d0*/  MOV R244, 0x1f ;  /* 0x0000001f00f47802 */ /* 0x000fe40000000f00 */
[----:B------:R-:W-:Y:S02]  /*f3e0*/  MOV R81, 0xffffffff ;  /* 0xffffffff00517802 */ /* 0x000fe40000000f00 */
[----:B------:R-:W-:Y:S02]  /*f3f0*/  MOV R68, 0xf410 ;  /* 0x0000f41000447802 */ /* 0x000fe40000000f00 */
[----:B------:R-:W-:Y:S05]  /*f400*/  CALL.REL.NOINC `($__internal_78_$__cuda_sm70_shflsync_down) ;  /* 0x0000031000007944 */ /* 0x000fea0003c00000 */
[----:B0-----:R-:W-:Y:S01]  /*f410*/  HFMA2.MMA R75, -RZ, RZ, 0, 5.9604644775390625e-08 ;  /* 0x00000001ff4b7435 */ /* 0x001fe200000001ff */
[----:B-1----:R-:W-:Y:S02]  /*f420*/  MOV R243, R244 ;  /* 0x000000f400f37202 */ /* 0x002fe40000000f00 */
[----:B------:R-:W-:Y:S02]  /*f430*/  MOV R74, R76 ;  /* 0x0000004c004a7202 */ /* 0x000fe40000000f00 */
[----:B------:R-:W-:-:S02]  /*f440*/  MOV R244, 0x1f ;  /* 0x0000001f00f47802 */ /* 0x000fc40000000f00 */
[----:B------:R-:W-:Y:S02]  /*f450*/  MOV R81, 0xffffffff ;  /* 0xffffffff00517802 */ /* 0x000fe40000000f00 */
[----:B------:R-:W-:Y:S02]  /*f460*/  MOV R68, 0xf480 ;  /* 0x0000f48000447802 */ /* 0x000fe40000000f00 */
[----:B------:R-:W-:Y:S05]  /*f470*/  CALL.REL.NOINC `($__internal_78_$__cuda_sm70_shflsync_down) ;  /* 0x000002a000007944 */ /* 0x000fea0003c00000 */
[----:B0-----:R-:W-:Y:S01]  /*f480*/  HFMA2.MMA R75, -RZ, RZ, 0, 5.9604644775390625e-08 ;  /* 0x00000001ff4b7435 */ /* 0x001fe200000001ff */
[----:B-1----:R-:W-:Y:S02]  /*f490*/  MOV R241, R244 ;  /* 0x000000f400f17202 */ /* 0x002fe40000000f00 */
[----:B------:R-:W-:Y:S02]  /*f4a0*/  MOV R74, R73 ;  /* 0x00000049004a7202 */ /* 0x000fe40000000f00 */
[----:B------:R-:W-:Y:S02]  /*f4b0*/  MOV R244, 0x1f ;  /* 0x0000001f00f47802 */ /* 0x000fe40000000f00 */
[----:B------:R-:W-:Y:S02]  /*f4c0*/  MOV R81, 0xffffffff ;  /* 0xffffffff00517802 */ /* 0x000fe40000000f00 */
[----:B------:R-:W-:-:S02]  /*f4d0*/  MOV R68, 0xf4f0 ;  /* 0x0000f4f000447802 */ /* 0x000fc40000000f00 */
[----:B------:R-:W-:Y:S05]  /*f4e0*/  CALL.REL.NOINC `($__internal_78_$__cuda_sm70_shflsync_down) ;  /* 0x0000023000007944 */ /* 0x000fea0003c00000 */
[C---:B------:R-:W-:Y:S01]  /*f4f0*/  FMUL.FTZ R235, R56.reuse, R239 ;  /* 0x000000ef38eb7220 */ /* 0x040fe20000410000 */
[----:B------:R-:W-:Y:S01]  /*f500*/  MOV R72, R56 ;  /* 0x0000003800487202 */ /* 0x000fe20000000f00 */
[-C--:B------:R-:W-:Y:S01]  /*f510*/  FMUL.FTZ R236, R56, R79.reuse ;  /* 0x0000004f38ec7220 */ /* 0x080fe20000410000 */
[----:B------:R-:W-:Y:S01]  /*f520*/  HFMA2.MMA R71, -RZ, RZ, 0, 0 ;  /* 0x00000000ff477435 */ /* 0x000fe200000001ff */
[-C--:B------:R-:W-:Y:S01]  /*f530*/  FMUL.FTZ R238, R59, R79.reuse ;  /* 0x0000004f3bee7220 */ /* 0x080fe20000410000 */
[----:B------:R-:W-:Y:S01]  /*f540*/  MOV R69, 0x1f ;  /* 0x0000001f00457802 */ /* 0x000fe20000000f00 */
[CC--:B------:R-:W-:Y:S01]  /*f550*/  FMUL.FTZ R56, R58.reuse, R79.reuse ;  /* 0x0000004f3a387220 */ /* 0x0c0fe20000410000 */
[----:B------:R-:W-:Y:S01]  /*f560*/  MOV R68, 0xffffffff ;  /* 0xffffffff00447802 */ /* 0x000fe20000000f00 */
[----:B------:R-:W-:Y:S01]  /*f570*/  FMUL.FTZ R240, R57, R79 ;  /* 0x0000004f39f07220 */ /* 0x000fe20000410000 */
[----:B------:R-:W-:Y:S01]  /*f580*/  MOV R70, 0xf5c0 ;  /* 0x0000f5c000467802 */ /* 0x000fe20000000f00 */
[----:B------:R-:W-:-:S02]  /*f590*/  FFMA.FTZ R238, R58, R239, -R238 ;  /* 0x000000ef3aee7223 */ /* 0x000fc400000108ee */
[----:B------:R-:W-:Y:S02]  /*f5a0*/  FFMA.FTZ R237, R59, R239, R56 ;  /* 0x000000ef3bed7223 */ /* 0x000fe40000010038 */
[----:B01----:R-:W-:Y:S05]  /*f5b0*/  CALL.REL.NOINC `($__internal_79_$__cuda_sm70_shflsync_idx_p) ;  /* 0x000001a000007944 */ /* 0x003fea0003c00000 */
        /* <DEDUP_REMOVED lines=21> */
[----:B01----:R-:W-:Y:S05]  /*f710*/  BRA `(.L_x_3334) ;  /* 0xffff8a0000007947 */ /* 0x003fea000383ffff */
        .weak           $__internal_78_$__cuda_sm70_shflsync_down
        .type           $__internal_78_$__cuda_sm70_shflsync_down,@function
        .size           $__internal_78_$__cuda_sm70_shflsync_down,($__internal_79_$__cuda_sm70_shflsync_idx_p - $__internal_78_$__cuda_sm70_shflsync_down)
$__internal_78_$__cuda_sm70_shflsync_down:
[----:B------:R-:W-:Y:S01]  /*f720*/  HFMA2.MMA R69, -RZ, RZ, 0, 0 ;  /* 0x00000000ff457435 */ /* 0x000fe200000001ff */
[----:B------:R-:W-:Y:S04]  /*f730*/  WARPSYNC R81 ;  /* 0x0000005100007348 */ /* 0x000fe80003800000 */
[----:B------:R0:W1:Y:S01]  /*f740*/  SHFL.DOWN PT, R244, R74, R75, R244 ;  /* 0x0800004b4af47389 */ /* 0x00006200000e00f4 */
[----:B------:R-:W-:Y:S05]  /*f750*/  RET.REL.NODEC R68 `(_Z25selective_scan_bwd_kernelI32Selective_Scan_bwd_kernel_traitsILi128ELi16ELb1ELb1ELb0ELb1ELb0EN3c108BFloat16ENS1_7complexIfEEEEv12SSMParamsBwd) ;  /* 0xffff08a044007950 */ /* 0x000fea0003c3ffff */
        .weak           $__internal_79_$__cuda_sm70_shflsync_idx_p
        .type           $__internal_79_$__cuda_sm70_shflsync_idx_p,@function
        .size           $__internal_79_$__cuda_sm70_shflsync_idx_p,($__internal_80_$__cuda_sm70_shflsync_up - $__internal_79_$__cuda_sm70_shflsync_idx_p)
$__internal_79_$__cuda_sm70_shflsync_idx_p:
[----:B------:R-:W-:Y:S01]  /*f760*/  HFMA2.MMA R75, -RZ, RZ, 0, 0 ;  /* 0x00000000ff4b7435 */ /* 0x000fe200000001ff */
[----:B------:R-:W-:Y:S01]  /*f770*/  MOV R74, R70 ;  /* 0x00000046004a7202 */ /* 0x000fe20000000f00 */
[----:B------:R-:W-:Y:S04]  /*f780*/  WARPSYNC R68 ;  /* 0x0000004400007348 */ /* 0x000fe80003800000 */
[----:B------:R0:W1:Y:S01]  /*f790*/  SHFL.IDX PT, R69, R72, R71, R69 ;  /* 0x0000004748457389 */ /* 0x00006200000e0045 */
[----:B------:R-:W-:Y:S05]  /*f7a0*/  RET.REL.NODEC R74 `(_Z25selective_scan_bwd_kernelI32Selective_Scan_bwd_kernel_traitsILi128ELi16ELb1ELb1ELb0ELb1ELb0EN3c108BFloat16ENS1_7complexIfEEEEv12SSMParamsBwd) ;  /* 0xffff08504a007950 */ /* 0x000fea0003c3ffff */
        .weak           $__internal_80_$__cuda_sm70_shflsync_up
        .type           $__internal_80_$__cuda_sm70_shflsync_up,@function
        .size           $__internal_80_$__cuda_sm70_shflsync_up,(.L_x_14512 - $__internal_80_$__cuda_sm70_shflsync_up)
$__internal_80_$__cuda_sm70_shflsync_up:
[----:B------:R-:W-:Y:S01]  /*f7b0*/  MOV R69, 0x0 ;  /* 0x0000000000457802 */ /* 0x000fe20000000f00 */
[----:B------:R-:W-:Y:S04]  /*f7c0*/  WARPSYNC R71 ;  /* 0x0000004700007348 */ /* 0x000fe80003800000 */
[----:B------:R0:W1:Y:S01]  /*f7d0*/  SHFL.UP PT, R71, R75, R74, R72 ;  /* 0x0400004a4b477389 */ /* 0x00006200000e0048 */
[----:B------:R-:W-:Y:S05]  /*f7e0*/  RET.REL.NODEC R68 `(_Z25selective_scan_bwd_kernelI32Selective_Scan_bwd_kernel_traitsILi128ELi16ELb1ELb1ELb0ELb1ELb0EN3c108BFloat16ENS1_7complexIfEEEEv12SSMParamsBwd) ;  /* 0xffff081044007950 */ /* 0x000fea0003c3ffff */
.L_x_3335:
        /* <DEDUP_REMOVED lines=9> */
.L_x_14512:


//--------------------- .text._Z25selective_scan_bwd_kernelI32Selective_Scan_bwd_kernel_traitsILi128ELi16ELb1ELb1ELb0ELb1ELb1EN3c108BFloat16ENS1_7complexIfEEEEv12SSMParamsBwd --------------------------
	.section	.text._Z25selective_scan_bwd_kernelI32Selective_Scan_bwd_kernel_traitsILi128ELi16ELb1ELb1ELb0ELb1ELb1EN3c108BFloat16ENS1_7complexIfEEEEv12SSMParamsBwd,"ax",@progbits
	.sectioninfo	@"SHI_REGISTERS=245"
	.align	128
        .global         _Z25selective_scan_bwd_kernelI32Selective_Scan_bwd_kernel_traitsILi128ELi16ELb1ELb1ELb0ELb1ELb1EN3c108BFloat16ENS1_7complexIfEEEEv12SSMParamsBwd
        .type           _Z25selective_scan_bwd_kernelI32Selective_Scan_bwd_kernel_traitsILi128ELi16ELb1ELb1ELb0ELb1ELb1EN3c108BFloat16ENS1_7complexIfEEEEv12SSMParamsBwd,@function
        .size           _Z25selective_scan_bwd_kernelI32Selective_Scan_bwd_kernel_traitsILi128ELi16ELb1ELb1ELb0ELb1ELb1EN3c108BFloat16ENS1_7complexIfEEEEv12SSMParamsBwd,(.L_x_14515 - _Z25selective_scan_bwd_kernelI32Selective_Scan_bwd_kernel_traitsILi128ELi16ELb1ELb1ELb0ELb1ELb1EN3c108BFloat16ENS1_7complexIfEEEEv12SSMParamsBwd)
        .other          _Z25selective_scan_bwd_kernelI32Selective_Scan_bwd_kernel_traitsILi128ELi16ELb1ELb1ELb0ELb1ELb1EN3c108BFloat16ENS1_7complexIfEEEEv12SSMParamsBwd,@"STO_CUDA_ENTRY STV_DEFAULT"
_Z25selective_scan_bwd_kernelI32Selective_Scan_bwd_kernel_traitsILi128ELi16ELb1ELb1ELb0ELb1ELb1EN3c108BFloat16ENS1_7complexIfEEEEv12SSMParamsBwd:
.text._Z25selective_scan_bwd_kernelI32Selective_Scan_bwd_kernel_traitsILi128ELi16ELb1ELb1ELb0ELb1ELb1EN3c108BFloat16ENS1_7complexIfEEEEv12SSMParamsBwd:
        /* <DEDUP_REMOVED lines=15> */
[----:B------:R-:W-:Y:S02]  /*00f0*/  UMOV UR30, URZ ;  /* 0x0000003f001e7c82 */ /* 0x000fe40008000000 */
        /* <DEDUP_REMOVED lines=14> */
[----:B------:R-:W-:Y:S02]  /*01e0*/  ULDC.64 UR34, c[0x0][0x348] ;  /* 0x0000d20000227ab9 */ /* 0x000fe40000000a00 */
        /* <DEDUP_REMOVED lines=16> */
[----:B------:R-:W-:Y:S02]  /*02f0*/  UIMAD UR20, UR13, UR18, URZ ;  /* 0x000000120d1472a4 */ /* 0x000fe4000f8e023f */
[----:B------:R-:W-:Y:S02]  /*0300*/  UIMAD.WIDE.U32 UR16, UR12, UR18, URZ ;  /* 0x000000120c1072a5 */ /* 0x000fe4000f8e003f */
[----:B------:R-:W-:Y:S02]  /*0310*/  UIMAD UR20, UR12, UR19, UR20 ;  /* 0x000000130c1472a4 */ /* 0x000fe4000f8e0214 */
[----:B------:R-:W-:Y:S01]  /*0320*/  UIMAD.WIDE.U32 UR14, UR12, UR6, URZ ;  /* 0x000000060c0e72a5 */ /* 0x000fe2000f8e003f */
[----:B0-----:R-:W2:Y:S01]  /*0330*/  MUFU.RCP R0, R0 ;  /* 0x0000000000007308 */ /* 0x001ea20000001000 */
[----:B------:R-:W-:-:S02]  /*0340*/  ULDC.64 UR18, c[0x0][0x190] ;  /* 0x0000640000127ab9 */ /* 0x000fc40000000a00 */
[----:B------:R-:W-:Y:S02]  /*0350*/  @UP1 ULEA UR30, UP3, UR10, UR24, 0x2 ;  /* 0x000000180a1e1291 */ /* 0x000fe4000f86103f */
[----:B------:R-:W-:Y:S02]  /*0360*/  UIMAD.WIDE.U32 UR6, UR12, UR18, URZ ;  /* 0x000000120c0672a5 */ /* 0x000fe4000f8e003f */
[----:B------:R-:W-:Y:S02]  /*0370*/  UIMAD UR18, UR13, UR18, URZ ;  /* 0x000000120d1272a4 */ /* 0x000fe4000f8e023f */
[----:B------:R-:W-:Y:S02]  /*0380*/  @UP1 ULEA.HI.X UR31, UR10, UR25, UR11, 0x2, UP3 ;  /* 0x000000190a1f1291 */ /* 0x000fe400098f140b */
[----:B------:R-:W-:Y:S02]  /*0390*/  UIMAD UR18, UR12, UR19, UR18 ;  /* 0x000000130c1272a4 */ /* 0x000fe4000f8e0212 */
[----:B------:R-:W-:-:S02]  /*03a0*/  ULDC.64 UR24, c[0x0][0x1d8] ;  /* 0x0000760000187ab9 */ /* 0x000fc40000000a00 */
[----:B------:R-:W-:Y:S01]  /*03b0*/  UIMAD UR19, UR11, UR24, URZ ;  /* 0x000000180b1372a4 */ /* 0x000fe2000f8e023f */
[----:B--2---:R-:W-:Y:S01]  /*03c0*/  IADD3 R2, R0, 0xffffffe, RZ ;  /* 0x0ffffffe00027810 */ /* 0x004fe20007ffe0ff */
[----:B------:R-:W-:Y:S01]  /*03d0*/  UIADD3 UR9, UR9, UR4, URZ ;  /* 0x0000000409097290 */ /* 0x000fe2000fffe03f */
[----:B------:R-:W-:Y:S01]  /*03e0*/  IABS R0, UR10 ;  /* 0x0000000a00007c13 */ /* 0x000fe20008000000 */
[----:B------:R-:W-:Y:S02]  /*03f0*/  UISETP.NE.U32.AND UP2, UPT, URZ, UR34, UPT ;  /* 0x000000223f00728c */ /* 0x000fe4000bf45070 */
[----:B------:R-:W-:Y:S01]  /*0400*/  UMOV UR4, URZ ;  /* 0x0000003f00047c82 */ /* 0x000fe20008000000 */
[----:B------:R-:W0:Y:S01]  /*0410*/  F2I.FTZ.U32.TRUNC.NTZ R2, R2 ;  /* 0x0000000200027305 */ /* 0x000e22000021f000 */
[----:B------:R-:W1:Y:S01]  /*0420*/  R2UR UR21, R0 ;  /* 0x00000000001573c2 */ /* 0x000e6200000e0000 */
[----:B------:R-:W-:Y:S02]  /*0430*/  UIMAD UR19, UR10, UR25, UR19 ;  /* 0x000000190a1372a4 */ /* 0x000fe4000f8e0213 */
[----:B------:R-:W-:-:S02]  /*0440*/  UIMAD.WIDE.U32 UR8, UR10, UR24, UR8 ;  /* 0x000000180a0872a5 */ /* 0x000fc4000f8e0008 */
[----:B------:R-:W-:Y:S02]  /*0450*/  UIADD3 UR15, UR15, UR22, URZ ;  /* 0x000000160f0f7290 */ /* 0x000fe4000fffe03f */
[----:B------:R-:W-:Y:S02]  /*0460*/  ULDC.64 UR24, c[0x0][0x1e8] ;  /* 0x00007a0000187ab9 */ /* 0x000fe40000000a00 */
[----:B------:R-:W-:Y:S02]  /*0470*/  UIMAD UR22, UR11, UR24, URZ ;  /* 0x000000180b1672a4 */ /* 0x000fe4000f8e023f */
[----:B------:R-:W-:Y:S02]  /*0480*/  UISETP.NE.AND.EX UP2, UPT, URZ, UR35, UPT, UP2 ;  /* 0x000000233f00728c */ /* 0x000fe4000bf45320 */
[----:B------:R-:W-:Y:S01]  /*0490*/  UIMAD UR28, UR10, UR25, UR22 ;  /* 0x000000190a1c72a4 */ /* 0x000fe2000f8e0216 */
[----:B0-----:R-:W0:Y:S01]  /*04a0*/  R2UR UR5, R2 ;  /* 0x00000000020573c2 */ /* 0x001e2200000e0000 */
[----:B------:R-:W-:-:S02]  /*04b0*/  UMOV UR33, URZ ;  /* 0x0000003f00217c82 */ /* 0x000fc40008000000 */
[----:B------:R-:W-:Y:S02]  /*04c0*/  ULDC UR25, c[0x0][0x174] ;  /* 0x00005d0000197ab9 */ /* 0x000fe40000000800 */
[----:B------:R-:W-:-:S03]  /*04d0*/  ULDC.64 UR36, c[0x0][0x280] ;  /* 0x0000a00000247ab9 */ /* 0x000fc60000000a00 */
[----:B------:R-:W-:Y:S02]  /*04e0*/  @UP2 ULEA UR32, UP1, UR10, UR34, 0x2 ;  /* 0x000000220a202291 */ /* 0x000fe4000f82103f */
[----:B------:R-:W-:Y:S02]  /*04f0*/  UIMAD.WIDE.U32 UR14, UR10, UR24, UR14 ;  /* 0x000000180a0e72a5 */ /* 0x000fe4000f8e000e */
[----:B------:R-:W-:Y:S02]  /*0500*/  @UP2 ULEA.HI.X UR33, UR10, UR35, UR11, 0x2, UP1 ;  /* 0x000000230a212291 */ /* 0x000fe400088f140b */
[----:B------:R-:W-:Y:S02]  /*0510*/  UIADD3 UR7, UR7, UR18, URZ ;  /* 0x0000001207077290 */ /* 0x000fe4000fffe03f */
[----:B------:R-:W-:Y:S02]  /*0520*/  ULDC UR35, c[0x0][0x178] ;  /* 0x00005e0000237ab9 */ /* 0x000fe40000000800 */
[----:B0-----:R-:W-:-:S04]  /*0530*/  UIADD3 UR23, URZ, -UR5, URZ ;  /* 0x800000053f177290 */ /* 0x001fc8000fffe03f */
[----:B------:R-:W-:-:S04]  /*0540*/  UIMAD UR23, UR23, UR29, URZ ;  /* 0x0000001d171772a4 */ /* 0x000fc8000f8e023f */
[----:B------:R-:W-:Y:S02]  /*0550*/  UIMAD.WIDE.U32 UR4, UR5, UR23, UR4 ;  /* 0x00000017050472a5 */ /* 0x000fe4000f8e0004 */
[----:B------:R-:W-:Y:S02]  /*0560*/  ULEA UR23, UR25, 0xfffff800, 0xb ;  /* 0xfffff80019177891 */ /* 0x000fe4000f8e583f */
[----:B-1----:R-:W-:Y:S02]  /*0570*/  UIMAD.WIDE.U32 UR4, UR5, UR21, URZ ;  /* 0x00000015050472a5 */ /* 0x002fe4000f8e003f */
[----:B------:R-:W-:-:S05]  /*0580*/  USHF.R.S32.HI UR24, URZ, 0x1f, UR23 ;  /* 0x0000001f3f187899 */ /* 0x000fca0008011417 */
        /* <DEDUP_REMOVED lines=16> */
[----:B------:R-:W-:Y:S02]  /*0690*/  UIADD3 UR9, UP4, UR23, UR14, URZ ;  /* 0x0000000e17097290 */ /* 0x000fe4000ff9e03f */
[----:B------:R-:W-:-:S02]  /*06a0*/  @!UP1 UIADD3 UR22, UR22, 0x1, URZ ;  /* 0x0000000116169890 */ /* 0x000fc4000fffe03f */
[----:B------:R-:W-:Y:S02]  /*06b0*/  ULEA.HI.X UR17, UR17, UR37, UR19, 0x1, UP3 ;  /* 0x0000002511117291 */ /* 0x000fe400098f0c13 */
[----:B------:R-:W-:Y:S02]  /*06c0*/  UISETP.GE.AND UP3, UPT, UR8, URZ, UPT ;  /* 0x0000003f0800728c */ /* 0x000fe4000bf66270 */
        /* <DEDUP_REMOVED lines=48> */
[----:B------:R-:W-:-:S02]  /*09d0*/  UMOV UR35, UR9 ;  /* 0x0000000900237c82 */ /* 0x000fc40008000000 */
[----:B------:R-:W-:Y:S02]  /*09e0*/  UMOV UR19, UR23 ;  /* 0x0000001700137c82 */ /* 0x000fe40008000000 */
[----:B------:R-:W-:Y:S01]  /*09f0*/  UMOV UR6, URZ ;  /* 0x0000003f00067c82 */ /* 0x000fe20008000000 */
[----:B---3--:R-:W-:-:S04]  /*0a00*/  SHF.R.S32.HI R0, RZ, 0x1f, R101 ;  /* 0x0000001fff007819 */ /* 0x008fc80000011465 */
[----:B------:R-:W-:-:S04]  /*0a10*/  LEA.HI R0, R0, R101, RZ, 0x5 ;  /* 0x0000006500007211 */ /* 0x000fc800078f28ff */
[----:B----4-:R-:W-:Y:S02]  /*0a20*/  SHF.R.S32.HI R100, RZ, 0x5, R0 ;  /* 0x00000005ff647819 */ /* 0x010fe40000011400 */
.L_x_3472:
        /* <DEDUP_REMOVED lines=14> */
[----:B----4-:R-:W-:Y:S01]  /*0b10*/  STS.128 [R99.X16+0x200], R12 ;  /* 0x0002000c63007388 */ /* 0x010fe2000000cc00 */
        /* <DEDUP_REMOVED lines=12> */
[----:B------:R-:W0:Y:S04]  /*0be0*/  LDS.128 R12, [R98.X16] ;  /* 0x00000000620c7984 */ /* 0x000e28000000cc00 */
[----:B------:R3:W4:Y:S04]  /*0bf0*/  LDS.128 R4, [R98.X16+0x10] ;  /* 0x0000100062047984 */ /* 0x000728000000cc00 */
[----:B------:R-:W-:Y:S06]  /*0c00*/  BAR.SYNC.DEFER_BLOCKING 0x0 ;  /* 0x0000000000007b1d */ /* 0x000fec0000010000 */
[----:B------:R-:W5:Y:S04]  /*0c10*/  LDG.E.128 R24, [R2.64] ;  /* 0x0000001a02187981 */ /* 0x000f68000c1e1d00 */
[----:B--2---:R-:W2:Y:S01]  /*0c20*/  LDG.E.128 R8, [R2.64+0x200] ;  /* 0x0002001a02087981 */ /* 0x004ea2000c1e1d00 */
[----:B------:R-:W-:Y:S01]  /*0c30*/  ULDC UR22, c[0x0][0x174] ;  /* 0x00005d0000167ab9 */ /* 0x000fe20000000800 */
[----:B------:R-:W-:Y:S01]  /*0c40*/  BSSY B0, `(.L_x_3337) ;  /* 0x000003c000007945 */ /* 0x000fe20003800000 */
[----:B------:R-:W-:Y:S01]  /*0c50*/  UIADD3 UR22, -UR6, UR22, URZ ;  /* 0x0000001606167290 */ /* 0x000fe2000fffe13f */
[----:B0-----:R-:W-:-:S02]  /*0c60*/  PRMT R97, RZ, 0x5410, R12 ;  /* 0x00005410ff617816 */ /* 0x001fc4000000000c */
[--C-:B------:R-:W-:Y:S02]  /*0c70*/  PRMT R95, RZ, 0x5410, R13.reuse ;  /* 0x00005410ff5f7816 */ /* 0x100fe4000000000d */
[----:B------:R-:W-:Y:S01]  /*0c80*/  PRMT R93, RZ, 0x5410, R14 ;  /* 0x00005410ff5d7816 */ /* 0x000fe2000000000e */
[----:B------:R-:W-:Y:S01]  /*0c90*/  FADD.FTZ R97, R97, UR5 ;  /* 0x0000000561617e21 */ /* 0x000fe20008010000 */
        /* <DEDUP_REMOVED lines=20> */
[----:B--2---:R3:W-:Y:S01]  /*0de0*/  STS.128 [R99.X16+0x200], R8 ;  /* 0x0002000863007388 */ /* 0x0047e2000000cc00 */
[----:B------:R-:W-:-:S06]  /*0df0*/  NOP ;  /* 0x0000000000007918 */ /* 0x000fcc0000000000 */
[----:B------:R-:W-:Y:S05]  /*0e00*/  @P2 BRA `(.L_x_3338) ;  /* 0x000001f000002947 */ /* 0x000fea0003800000 */
[----:B----4-:R-:W-:Y:S01]  /*0e10*/  FMUL.FTZ R97, R97, 1.4426950216293334961 ;  /* 0x3fb8aa3b61617820 */ /* 0x010fe20000410000 */
[----:B---3--:R-:W-:Y:S02]  /*0e20*/  MOV R9, 0x3e800000 ;  /* 0x3e80000000097802 */ /* 0x008fe40000000f00 */
        /* <DEDUP_REMOVED lines=29> */
.L_x_3338:
[----:B----4-:R-:W-:Y:S05]  /*1000*/  BSYNC B0 ;  /* 0x0000000000007941 */ /* 0x010fea0003800000 */
.L_x_3337:
[----:B------:R-:W-:Y:S01]  /*1010*/  PRMT R89, RZ, 0x5410, R4 ;  /* 0x00005410ff597816 */ /* 0x000fe20000000004 */
[----:B------:R-:W-:Y:S01]  /*1020*/  BSSY B0, `(.L_x_3339) ;  /* 0x0000023000007945 */ /* 0x000fe20003800000 */
[----:B------:R-:W-:-:S03]  /*1030*/  FSETP.GTU.FTZ.AND P2, PT, R90, 20, PT ;  /* 0x41a000005a00780b */ /* 0x000fc60003f5c000 */
[----:B------:R-:W-:Y:S01]  /*1040*/  FADD.FTZ R89, R89, UR5 ;  /* 0x0000000559597e21 */ /* 0x000fe20008010000 */
[----:B------:R-:W-:Y:S05]  /*1050*/  @P3 BRA `(.L_x_3340) ;  /* 0x000001f000003947 */ /* 0x000fea0003800000 */
[----:B------:R-:W-:Y:S01]  /*1060*/  FMUL.FTZ R96, R96, 1.4426950216293334961 ;  /* 0x3fb8aa3b60607820 */ /* 0x000fe20000410000 */
[----:B---3--:R-:W-:Y:S01]  /*1070*/  HFMA2.MMA R11, -RZ, RZ, 1.625, 0 ;  /* 0x3e800000ff0b7435 */ /* 0x008fe200000001ff */
        /* <DEDUP_REMOVED lines=29> */
.L_x_3340:
[----:B------:R-:W-:Y:S05]  /*1250*/  BSYNC B0 ;  /* 0x0000000000007941 */ /* 0x000fea0003800000 */
.L_x_3339:
        /* <DEDUP_REMOVED lines=36> */
.L_x_3342:
[----:B------:R-:W-:Y:S05]  /*14a0*/  BSYNC B0 ;  /* 0x0000000000007941 */ /* 0x000fea0003800000 */
.L_x_3341:
        /* <DEDUP_REMOVED lines=36> */
.L_x_3344:
[----:B------:R-:W-:Y:S05]  /*16f0*/  BSYNC B0 ;  /* 0x0000000000007941 */ /* 0x000fea0003800000 */
.L_x_3343:
        /* <DEDUP_REMOVED lines=36> */
.L_x_3346:
[----:B------:R-:W-:Y:S05]  /*1940*/  BSYNC B0 ;  /* 0x0000000000007941 */ /* 0x000fea0003800000 */
.L_x_3345:
        /* <DEDUP_REMOVED lines=36> */
.L_x_3348:
[----:B------:R-:W-:Y:S05]  /*1b90*/  BSYNC B0 ;  /* 0x0000000000007941 */ /* 0x000fea0003800000 */
.L_x_3347:
        /* <DEDUP_REMOVED lines=36> */
.L_x_3350:
[----:B------:R-:W-:Y:S05]  /*1de0*/  BSYNC B0 ;  /* 0x0000000000007941 */ /* 0x000fea0003800000 */
.L_x_3349:
        /* <DEDUP_REMOVED lines=36> */
.L_x_3352:
[----:B------:R-:W-:Y:S05]  /*2030*/  BSYNC B0 ;  /* 0x0000000000007941 */ /* 0x000fea0003800000 */
.L_x_3351:
        /* <DEDUP_REMOVED lines=36> */
.L_x_3354:
[----:B------:R-:W-:Y:S05]  /*2280*/  BSYNC B0 ;  /* 0x0000000000007941 */ /* 0x000fea0003800000 */
.L_x_3353:
        /* <DEDUP_REMOVED lines=34> */
.L_x_3356:
[----:B------:R-:W-:Y:S05]  /*24b0*/  BSYNC B0 ;  /* 0x0000000000007941 */ /* 0x000fea0003800000 */
.L_x_3355:
        /* <DEDUP_REMOVED lines=33> */
.L_x_3358:
[----:B------:R-:W-:Y:S05]  /*26d0*/  BSYNC B0 ;  /* 0x0000000000007941 */ /* 0x000fea0003800000 */
.L_x_3357:
        /* <DEDUP_REMOVED lines=33> */
.L_x_3360:
[----:B------:R-:W-:Y:S05]  /*28f0*/  BSYNC B0 ;  /* 0x0000000000007941 */ /* 0x000fea0003800000 */
.L_x_3359:
        /* <DEDUP_REMOVED lines=33> */
.L_x_3362:
[----:B------:R-:W-:Y:S05]  /*2b10*/  BSYNC B0 ;  /* 0x0000000000007941 */ /* 0x000fea0003800000 */
.L_x_3361:
        /* <DEDUP_REMOVED lines=33> */
.L_x_3364:
[----:B------:R-:W-:Y:S05]  /*2d30*/  BSYNC B0 ;  /* 0x0000000000007941 */ /* 0x000fea0003800000 */
.L_x_3363:
        /* <DEDUP_REMOVED lines=33> */
.L_x_3366:
[----:B------:R-:W-:Y:S05]  /*2f50*/  BSYNC B0 ;  /* 0x0000000000007941 */ /* 0x000fea0003800000 */
.L_x_3365:
        /* <DEDUP_REMOVED lines=33> */
.L_x_3368:
[----:B------:R-:W-:Y:S05]  /*3170*/  BSYNC B0 ;  /* 0x0000000000007941 */ /* 0x000fea0003800000 */
.L_x_3367:
[----:B------:R-:W-:Y:S01]  /*3180*/  ULEA UR36, UR22, 0xfffff800, 0xb ;  /* 0xfffff80016247891 */ /* 0x000fe2000f8e583f */
[----:B------:R-:W0:Y:S01]  /*3190*/  LDS.128 R20, [R98.X16] ;  /* 0x0000000062147984 */ /* 0x000e22000000cc00 */
[----:B------:R-:W-:Y:S02]  /*31a0*/  ULDC.64 UR8, c[0x0][0x1f0] ;  /* 0x00007c0000087ab9 */ /* 0x000fe40000000a00 */
[----:B------:R-:W-:Y:S01]  /*31b0*/  UIMAD UR7, UR13, UR8, URZ ;  /* 0x000000080d0772a4 */ /* 0x000fe2000f8e023f */
[----:B---3--:R-:W-:Y:S01]  /*31c0*/  LDS.128 R8, [R98.X16+0x10] ;  /* 0x0000100062087984 */ /* 0x008fe2000000cc00 */
        /* <DEDUP_REMOVED lines=18> */
[----:B------:R2:W3:Y:S04]  /*32f0*/  LDG.E.128 R24, [R2.64] ;  /* 0x0000001a02187981 */ /* 0x0004e8000c1e1d00 */
[----:B------:R2:W4:Y:S01]  /*3300*/  LDG.E.128 R28, [R2.64+0x200] ;  /* 0x0002001a021c7981 */ /* 0x000522000c1e1d00 */
        /* <DEDUP_REMOVED lines=11> */
[----:B--2---:R-:W-:Y:S01]  /*33c0*/  MOV R2, UR7 ;  /* 0x0000000700027c02 */ /* 0x004fe20008000f00 */
[----:B------:R-:W-:-:S03]  /*33d0*/  ULDC.64 UR24, c[0x0][0x2f0] ;  /* 0x0000bc0000187ab9 */ /* 0x000fc60000000a00 */
[----:B------:R-:W-:Y:S01]  /*33e0*/  MOV R3, UR8 ;  /* 0x0000000800037c02 */ /* 0x000fe20008000f00 */
[----:B------:R-:W-:-:S04]  /*33f0*/  ULDC.64 UR8, c[0x0][0x2e8] ;  /* 0x0000ba0000087ab9 */ /* 0x000fc80000000a00 */
[----:B------:R-:W-:Y:S01]  /*3400*/  IMAD.WIDE R2, R0, 0x10, R2 ;  /* 0x0000001000027825 */ /* 0x000fe200078e0202 */
[----:B---3--:R-:W-:Y:S04]  /*3410*/  STS.128 [R99.X16], R24 ;  /* 0x0000001863007388 */ /* 0x008fe8000000cc00 */
[----:B----4-:R-:W-:Y:S01]  /*3420*/  STS.128 [R99.X16+0x200], R28 ;  /* 0x0002001c63007388 */ /* 0x010fe2000000cc00 */
[----:B------:R-:W-:-:S06]  /*3430*/  NOP ;  /* 0x0000000000007918 */ /* 0x000fcc0000000000 */
[----:B------:R-:W2:Y:S04]  /*3440*/  LDS.128 R32, [R98.X16] ;  /* 0x0000000062207984 */ /* 0x000ea8000000cc00 */
[----:B------:R-:W3:Y:S04]  /*3450*/  LDS.128 R4, [R98.X16+0x10] ;  /* 0x0000100062047984 */ /* 0x000ee8000000cc00 */
[----:B------:R-:W-:Y:S06]  /*3460*/  BAR.SYNC.DEFER_BLOCKING 0x0 ;  /* 0x0000000000007b1d */ /* 0x000fec0000010000 */
[----:B------:R4:W5:Y:S04]  /*3470*/  LDG.E.128 R12, [R2.64] ;  /* 0x0000001a020c7981 */ /* 0x000968000c1e1d00 */
[----:B------:R4:W5:Y:S01]  /*3480*/  LDG.E.128 R16, [R2.64+0x200] ;  /* 0x0002001a02107981 */ /* 0x000962000c1e1d00 */
[----:B0-----:R-:W-:Y:S01]  /*3490*/  PRMT R38, RZ, 0x5410, R20 ;  /* 0x00005410ff267816 */ /* 0x001fe20000000014 */
[----:B------:R-:W-:Y:S01]  /*34a0*/  UIMAD UR7, UR13, UR8, URZ ;  /* 0x000000080d0772a4 */ /* 0x000fe2000f8e023f */
[----:B------:R-:W-:Y:S01]  /*34b0*/  PRMT R39, RZ, 0x5410, R21 ;  /* 0x00005410ff277816 */ /* 0x000fe20000000015 */
[----:B------:R-:W-:Y:S01]  /*34c0*/  UIMAD UR23, UR11, UR24, URZ ;  /* 0x000000180b1772a4 */ /* 0x000fe2000f8e023f */
[--C-:B--2---:R-:W-:Y:S01]  /*34d0*/  PRMT R29, RZ, 0x7610, R32.reuse ;  /* 0x00007610ff1d7816 */ /* 0x104fe20000000020 */
[----:B------:R-:W-:Y:S01]  /*34e0*/  UIMAD UR7, UR12, UR9, UR7 ;  /* 0x000000090c0772a4 */ /* 0x000fe2000f8e0207 */
[----:B------:R-:W-:Y:S01]  /*34f0*/  PRMT R30, RZ, 0x5410, R33 ;  /* 0x00005410ff1e7816 */ /* 0x000fe20000000021 */
[----:B------:R-:W-:Y:S01]  /*3500*/  UIMAD.WIDE.U32 UR8, UR12, UR8, UR36 ;  /* 0x000000080c0872a5 */ /* 0x000fe2000f8e0024 */
[----:B---3--:R-:W-:Y:S01]  /*3510*/  PRMT R107, RZ, 0x5410, R5 ;  /* 0x00005410ff6b7816 */ /* 0x008fe20000000005 */
[----:B------:R-:W-:Y:S01]  /*3520*/  FMUL.FTZ R24, R29, -1.4426950216293334961 ;  /* 0xbfb8aa3b1d187820 */ /* 0x000fe20000410000 */
[----:B----4-:R-:W-:Y:S01]  /*3530*/  PRMT R2, RZ, 0x5410, R32 ;  /* 0x00005410ff027816 */ /* 0x010fe20000000020 */
[----:B------:R-:W-:Y:S01]  /*3540*/  FMUL.FTZ R26, R30, -1.4426950216293334961 ;  /* 0xbfb8aa3b1e1a7820 */ /* 0x000fe20000410000 */
[--C-:B------:R-:W-:Y:S01]  /*3550*/  PRMT R32, RZ, 0x5410, R34.reuse ;  /* 0x00005410ff207816 */ /* 0x100fe20000000022 */
[----:B------:R0:W2:Y:S01]  /*3560*/  MUFU.EX2 R25, R24 ;  /* 0x0000001800197308 */ /* 0x0000a20000000800 */
[----:B------:R-:W-:Y:S01]  /*3570*/  PRMT R34, RZ, 0x7610, R34 ;  /* 0x00007610ff227816 */ /* 0x000fe20000000022 */
[----:B------:R-:W-:Y:S01]  /*3580*/  FMUL.FTZ R36, R2, -1.4426950216293334961 ;  /* 0xbfb8aa3b02247820 */ /* 0x000fe20000410000 */
[----:B------:R-:W-:Y:S01]  /*3590*/  PRMT R33, RZ, 0x7610, R33 ;  /* 0x00007610ff217816 */ /* 0x000fe20000000021 */
[----:B------:R-:W-:Y:S01]  /*35a0*/  FMUL.FTZ R27, R32, -1.4426950216293334961 ;  /* 0xbfb8aa3b201b7820 */ /* 0x000fe20000410000 */
[--C-:B------:R-:W-:Y:S01]  /*35b0*/  PRMT R60, RZ, 0x5410, R35.reuse ;  /* 0x00005410ff3c7816 */ /* 0x100fe20000000023 */
[----:B------:R-:W-:Y:S01]  /*35c0*/  UIADD3 UR9, UR9, UR7, URZ ;  /* 0x0000000709097290 */ /* 0x000fe2000fffe03f */
[----:B------:R-:W-:Y:S01]  /*35d0*/  PRMT R61, RZ, 0x7610, R35 ;  /* 0x00007610ff3d7816 */ /* 0x000fe20000000023 */
[----:B------:R-:W3:Y:S01]  /*35e0*/  MUFU.EX2 R36, R36 ;  /* 0x0000002400247308 */ /* 0x000ee20000000800 */
[----:B0-----:R-:W-:Y:S01]  /*35f0*/  FMUL.FTZ R24, R34, -1.4426950216293334961 ;  /* 0xbfb8aa3b22187820 */ /* 0x001fe20000410000 */
[----:B------:R-:W-:Y:S01]  /*3600*/  PRMT R35, RZ, 0x7610, R5 ;  /* 0x00007610ff237816 */ /* 0x000fe20000000005 */
[----:B------:R-:W-:Y:S01]  /*3610*/  FMUL.FTZ R3, R33, -1.4426950216293334961 ;  /* 0xbfb8aa3b21037820 */ /* 0x000fe20000410000 */
[--C-:B------:R-:W-:Y:S01]  /*3620*/  PRMT R103, RZ, 0x7610, R4.reuse ;  /* 0x00007610ff677816 */ /* 0x100fe20000000004 */
[----:B------:R-:W-:Y:S01]  /*3630*/  FMUL.FTZ R28, R60, -1.4426950216293334961 ;  /* 0xbfb8aa3b3c1c7820 */ /* 0x000fe20000410000 */
[----:B------:R-:W-:Y:S01]  /*3640*/  PRMT R65, RZ, 0x5410, R4 ;  /* 0x00005410ff417816 */ /* 0x000fe20000000004 */
[----:B------:R-:W-:Y:S01]  /*3650*/  UIMAD UR23, UR10, UR25, UR23 ;  /* 0x000000190a1772a4 */ /* 0x000fe2000f8e0217 */
[----:B------:R-:W-:Y:S01]  /*3660*/  MUFU.EX2 R26, R26 ;  /* 0x0000001a001a7308 */ /* 0x000fe20000000800 */
[----:B--2---:R-:W-:Y:S01]  /*3670*/  FADD.FTZ R25, R25, 1 ;  /* 0x3f80000019197421 */ /* 0x004fe20000010000 */
[----:B------:R-:W-:Y:S01]  /*3680*/  PRMT R42, RZ, 0x7610, R21 ;  /* 0x00007610ff2a7816 */ /* 0x000fe20000000015 */
[----:B------:R-:W-:Y:S01]  /*3690*/  FMUL.FTZ R4, R103, -1.4426950216293334961 ;  /* 0xbfb8aa3b67047820 */ /* 0x000fe20000410000 */
[----:B------:R-:W-:Y:S01]  /*36a0*/  PRMT R40, RZ, 0x7610, R20 ;  /* 0x00007610ff287816 */ /* 0x000fe20000000014 */
[----:B------:R-:W-:Y:S01]  /*36b0*/  UIMAD.WIDE.U32 UR8, UR10, UR24, UR8 ;  /* 0x000000180a0872a5 */ /* 0x000fe2000f8e0008 */
[----:B------:R-:W-:-:S02]  /*36c0*/  PRMT R46, RZ, 0x5410, R8 ;  /* 0x00005410ff2e7816 */ /* 0x000fc40000000008 */
[----:B------:R0:W2:Y:S01]  /*36d0*/  MUFU.EX2 R48, R24 ;  /* 0x0000001800307308 */ /* 0x0000a20000000800 */
[----:B---3--:R-:W-:Y:S01]  /*36e0*/  FADD.FTZ R36, R36, 1 ;  /* 0x3f80000024247421 */ /* 0x008fe20000010000 */
[--C-:B------:R-:W-:Y:S01]  /*36f0*/  PRMT R43, RZ, 0x5410, R23.reuse ;  /* 0x00005410ff2b7816 */ /* 0x100fe20000000017 */
[----:B------:R-:W-:Y:S01]  /*3700*/  ULDC.64 UR24, c[0x0][0x338] ;  /* 0x0000ce0000187ab9 */ /* 0x000fe20000000a00 */
[----:B------:R-:W-:Y:S01]  /*3710*/  PRMT R45, RZ, 0x7610, R23 ;  /* 0x00007610ff2d7816 */ /* 0x000fe20000000017 */
[----:B------:R-:W-:Y:S01]  /*3720*/  UIADD3 UR9, UR9, UR23, URZ ;  /* 0x0000001709097290 */ /* 0x000fe2000fffe03f */
[----:B------:R-:W-:Y:S01]  /*3730*/  PRMT R23, RZ, 0x7610, R10 ;  /* 0x00007610ff177816 */ /* 0x000fe2000000000a */
[----:B------:R-:W-:Y:S01]  /*3740*/  ULEA UR7, UP0, UR8, UR24, 0x1 ;  /* 0x0000001808077291 */ /* 0x000fe2000f80083f */
[----:B------:R3:W4:Y:S01]  /*3750*/  MUFU.EX2 R31, R3 ;  /* 0x00000003001f7308 */ /* 0x0007220000000800 */
[----:B0-----:R-:W-:Y:S01]  /*3760*/  FMUL.FTZ R24, R107, -1.4426950216293334961 ;  /* 0xbfb8aa3b6b187820 */ /* 0x001fe20000410000 */
[--C-:B------:R-:W-:Y:S01]  /*3770*/  PRMT R41, RZ, 0x5410, R22.reuse ;  /* 0x00005410ff297816 */ /* 0x100fe20000000016 */
[----:B------:R-:W-:Y:S01]  /*3780*/  ULEA.HI.X UR8, UR8, UR25, UR9, 0x1, UP0 ;  /* 0x0000001908087291 */ /* 0x000fe200080f0c09 */
[----:B------:R-:W-:-:S02]  /*3790*/  PRMT R44, RZ, 0x7610, R22 ;  /* 0x00007610ff2c7816 */ /* 0x000fc40000000016 */
[----:B------:R-:W-:Y:S02]  /*37a0*/  PRMT R112, RZ, 0x5410, R7 ;  /* 0x00005410ff707816 */ /* 0x000fe40000000007 */
[----:B------:R0:W1:Y:S01]  /*37b0*/  MUFU.EX2 R109, R24 ;  /* 0x00000018006d7308 */ /* 0x0000620000000800 */
[----:B---3--:R-:W-:Y:S01]  /*37c0*/  FMUL.FTZ R3, R61, -1.4426950216293334961 ;  /* 0xbfb8aa3b3d037820 */ /* 0x008fe20000410000 */
[--C-:B------:R-:W-:Y:S01]  /*37d0*/  PRMT R20, RZ, 0x5410, R11.reuse ;  /* 0x00005410ff147816 */ /* 0x100fe2000000000b */
[----:B--2---:R-:W-:Y:S01]  /*37e0*/  FADD.FTZ R48, R48, 1 ;  /* 0x3f80000030307421 */ /* 0x004fe20000010000 */
[----:B------:R-:W-:Y:S02]  /*37f0*/  PRMT R22, RZ, 0x7610, R11 ;  /* 0x00007610ff167816 */ /* 0x000fe4000000000b */
[----:B------:R-:W-:Y:S02]  /*3800*/  PRMT R113, RZ, 0x7610, R7 ;  /* 0x00007610ff717816 */ /* 0x000fe40000000007 */
[----:B------:R-:W2:Y:S01]  /*3810*/  MUFU.RCP R47, R36 ;  /* 0x00000024002f7308 */ /* 0x000ea20000001000 */
[----:B0-----:R-:W-:Y:S01]  /*3820*/  PRMT R24, RZ, 0x5410, R6 ;  /* 0x00005410ff187816 */ /* 0x001fe20000000006 */
[----:B----4-:R-:W-:Y:S01]  /*3830*/  FADD.FTZ R31, R31, 1 ;  /* 0x3f8000001f1f7421 */ /* 0x010fe20000010000 */
[----:B------:R-:W-:-:S02]  /*3840*/  LEA R49, R104, R49, 0x1 ;  /* 0x0000003168317211 */ /* 0x000fc400078e08ff */
[----:B------:R-:W-:Y:S01]  /*3850*/  ISETP.NE.U32.AND P0, PT, RZ, c[0x0][0x270], PT ;  /* 0x00009c00ff007a0c */ /* 0x000fe20003f05070 */
[----:B------:R-:W-:Y:S02]  /*3860*/  FMUL.FTZ R5, R24, -1.4426950216293334961 ;  /* 0xbfb8aa3b18057820 */ /* 0x000fe40000410000 */
[----:B------:R0:W-:Y:S01]  /*3870*/  MUFU.RCP R64, R25 ;  /* 0x0000001900407308 */ /* 0x0001e20000001000 */
[----:B-1----:R-:W-:Y:S01]  /*3880*/  FADD.FTZ R109, R109, 1 ;  /* 0x3f8000006d6d7421 */ /* 0x002fe20000010000 */
[----:B------:R-:W-:-:S06]  /*3890*/  ISETP.NE.AND.EX P0, PT, RZ, c[0x0][0x274], PT, P0 ;  /* 0x00009d00ff007a0c */ /* 0x000fcc0003f05300 */
[----:B------:R1:W3:Y:S01]  /*38a0*/  MUFU.EX2 R111, R5 ;  /* 0x00000005006f7308 */ /* 0x0002e20000000800 */
[----:B--2---:R-:W-:Y:S01]  /*38b0*/  FMUL.FTZ R21, R2, R47 ;  /* 0x0000002f02157220 */ /* 0x004fe20000410000 */
[----:B0-----:R-:W-:-:S06]  /*38c0*/  PRMT R25, RZ, 0x5410, R10 ;  /* 0x00005410ff197816 */ /* 0x001fcc000000000a */
[----:B------:R0:W2:Y:S01]  /*38d0*/  MUFU.EX2 R37, R27 ;  /* 0x0000001b00257308 */ /* 0x0000a20000000800 */
[----:B-1----:R-:W-:Y:S01]  /*38e0*/  FADD.FTZ R5, R26, 1 ;  /* 0x3f8000001a057421 */ /* 0x002fe20000010000 */
[----:B------:R-:W-:-:S06]  /*38f0*/  PRMT R26, RZ, 0x5410, R9 ;  /* 0x00005410ff1a7816 */ /* 0x000fcc0000000009 */
[----:B------:R-:W1:Y:S01]  /*3900*/  MUFU.RCP R67, R5 ;  /* 0x0000000500437308 */ /* 0x000e620000001000 */
[----:B0-----:R-:W-:Y:S02]  /*3910*/  FMUL.FTZ R27, R65, -1.4426950216293334961 ;  /* 0xbfb8aa3b411b7820 */ /* 0x001fe40000410000 */
[----:B---3--:R-:W-:-:S05]  /*3920*/  FADD.FTZ R111, R111, 1 ;  /* 0x3f8000006f6f7421 */ /* 0x008fca0000010000 */
[----:B------:R0:W-:Y:S01]  /*3930*/  MUFU.EX2 R58, R3 ;  /* 0x00000003003a7308 */ /* 0x0001e20000000800 */
[----:B--2---:R-:W-:-:S07]  /*3940*/  FADD.FTZ R37, R37, 1 ;  /* 0x3f80000025257421 */ /* 0x004fce0000010000 */
[----:B------:R-:W2:Y:S01]  /*3950*/  MUFU.RCP R78, R31 ;  /* 0x0000001f004e7308 */ /* 0x000ea20000001000 */
[----:B0-----:R-:W-:Y:S02]  /*3960*/  FMUL.FTZ R3, R35, -1.4426950216293334961 ;  /* 0xbfb8aa3b23037820 */ /* 0x001fe40000410000 */
[----:B-1----:R-:W-:-:S04]  /*3970*/  FADD.FTZ R5, -R67, 1 ;  /* 0x3f80000043057421 */ /* 0x002fc80000010100 */
[C---:B------:R-:W-:Y:S01]  /*3980*/  FFMA.FTZ R77, R30.reuse, R5, 1 ;  /* 0x3f8000001e4d7423 */ /* 0x040fe20000010005 */
[----:B------:R0:W1:Y:S01]  /*3990*/  MUFU.EX2 R110, R3 ;  /* 0x00000003006e7308 */ /* 0x0000620000000800 */
[----:B------:R-:W-:Y:S01]  /*39a0*/  FMUL.FTZ R30, R30, R67 ;  /* 0x000000431e1e7220 */ /* 0x000fe20000410000 */
[----:B------:R-:W-:-:S03]  /*39b0*/  PRMT R5, RZ, 0x5410, R73 ;  /* 0x00005410ff057816 */ /* 0x000fc60000000049 */
[----:B------:R-:W-:-:S03]  /*39c0*/  FMUL.FTZ R57, R39, R30 ;  /* 0x0000001e27397220 */ /* 0x000fc60000410000 */
[----:B------:R3:W4:Y:S01]  /*39d0*/  MUFU.EX2 R76, R4 ;  /* 0x00000004004c7308 */ /* 0x0007220000000800 */
[----:B0-----:R-:W-:Y:S02]  /*39e0*/  FADD.FTZ R3, -R47, 1 ;  /* 0x3f8000002f037421 */ /* 0x001fe40000010100 */
[----:B--2---:R-:W-:Y:S02]  /*39f0*/  FMUL.FTZ R31, R33, R78 ;  /* 0x0000004e211f7220 */ /* 0x004fe40000410000 */
[----:B------:R-:W-:Y:S01]  /*3a00*/  FFMA.FTZ R63, R2, R3, 1 ;  /* 0x3f800000023f7423 */ /* 0x000fe20000010003 */
[----:B------:R-:W-:Y:S01]  /*3a10*/  PRMT R3, RZ, 0x5410, R72 ;  /* 0x00005410ff037816 */ /* 0x000fe20000000048 */
[----:B------:R-:W-:Y:S01]  /*3a20*/  FMUL.FTZ R2, R38, R21 ;  /* 0x0000001526027220 */ /* 0x000fe20000410000 */
[----:B------:R0:W2:Y:S01]  /*3a30*/  MUFU.EX2 R56, R28 ;  /* 0x0000001c00387308 */ /* 0x0000a20000000800 */
[----:B---3--:R-:W-:Y:S02]  /*3a40*/  FADD.FTZ R4, -R64, 1 ;  /* 0x3f80000040047421 */ /* 0x008fe40000010100 */
[----:B-1----:R-:W-:-:S02]  /*3a50*/  FADD.FTZ R110, R110, 1 ;  /* 0x3f8000006e6e7421 */ /* 0x002fc40000010000 */
[C---:B------:R-:W-:Y:S01]  /*3a60*/  FFMA.FTZ R66, R29.reuse, R4, 1 ;  /* 0x3f8000001d427423 */ /* 0x040fe20000010004 */
[----:B------:R-:W-:Y:S01]  /*3a70*/  PRMT R4, RZ, 0x7610, R72 ;  /* 0x00007610ff047816 */ /* 0x000fe20000000048 */
[----:B------:R-:W-:Y:S01]  /*3a80*/  FMUL.FTZ R29, R29, R64 ;  /* 0x000000401d1d7220 */ /* 0x000fe20000410000 */
[----:B------:R-:W1:Y:S01]  /*3a90*/  MUFU.RCP R81, R37 ;  /* 0x0000002500517308 */ /* 0x000e620000001000 */
[----:B0-----:R-:W-:Y:S01]  /*3aa0*/  PRMT R28, RZ, 0x7610, R8 ;  /* 0x00007610ff1c7816 */ /* 0x001fe20000000008 */
[----:B------:R-:W-:Y:S01]  /*3ab0*/  FFMA.FTZ R8, R2, R3, R105 ;  /* 0x0000000302087223 */ /* 0x000fe20000010069 */
[----:B------:R-:W-:Y:S01]  /*3ac0*/  PRMT R105, RZ, 0x7610, R6 ;  /* 0x00007610ff697816 */ /* 0x000fe20000000006 */
[----:B------:R-:W-:Y:S02]  /*3ad0*/  FMUL.FTZ R3, R40, R29 ;  /* 0x0000001d28037220 */ /* 0x000fe40000410000 */
[----:B----4-:R-:W-:Y:S02]  /*3ae0*/  FADD.FTZ R76, R76, 1 ;  /* 0x3f8000004c4c7421 */ /* 0x010fe40000010000 */
[----:B------:R-:W-:Y:S01]  /*3af0*/  FFMA.FTZ R10, R3, R4, R8 ;  /* 0x00000004030a7223 */ /* 0x000fe20000010008 */
[----:B------:R0:W-:Y:S01]  /*3b00*/  MUFU.EX2 R59, R27 ;  /* 0x0000001b003b7308 */ /* 0x0001e20000000800 */
[----:B------:R-:W-:-:S02]  /*3b10*/  FADD.FTZ R4, -R78, 1 ;  /* 0x3f8000004e047421 */ /* 0x000fc40000010100 */
[----:B--2---:R-:W-:Y:S02]  /*3b20*/  FADD.FTZ R8, R56, 1 ;  /* 0x3f80000038087421 */ /* 0x004fe40000010000 */
[----:B------:R-:W-:Y:S01]  /*3b30*/  FFMA.FTZ R80, R33, R4, 1 ;  /* 0x3f80000021507423 */ /* 0x000fe20000010004 */
[----:B------:R-:W-:Y:S01]  /*3b40*/  PRMT R4, RZ, 0x7610, R73 ;  /* 0x00007610ff047816 */ /* 0x000fe20000000049 */
[----:B------:R-:W-:Y:S01]  /*3b50*/  FFMA.FTZ R5, R57, R5, R10 ;  /* 0x0000000539057223 */ /* 0x000fe2000001000a */
[----:B------:R-:W2:Y:S01]  /*3b60*/  MUFU.RCP R85, R48 ;  /* 0x0000003000557308 */ /* 0x000ea20000001000 */
[----:B------:R-:W-:Y:S01]  /*3b70*/  FMUL.FTZ R56, R42, R31 ;  /* 0x0000001f2a387220 */ /* 0x000fe20000410000 */
[----:B0-----:R-:W-:Y:S01]  /*3b80*/  MOV R27, c[0x0][0x16c] ;  /* 0x00005b00001b7a02 */ /* 0x001fe20000000f00 */
[----:B------:R-:W-:Y:S02]  /*3b90*/  FMUL.FTZ R6, R105, -1.4426950216293334961 ;  /* 0xbfb8aa3b69067820 */ /* 0x000fe40000410000 */
[----:B------:R-:W-:Y:S01]  /*3ba0*/  FFMA.FTZ R33, R56, R4, R5 ;  /* 0x0000000438217223 */ /* 0x000fe20000010005 */
[----:B------:R-:W-:Y:S01]  /*3bb0*/  ISETP.GE.AND P1, PT, R27, 0x1, PT ;  /* 0x000000011b00780c */ /* 0x000fe20003f26270 */
[----:B-1----:R-:W-:Y:S01]  /*3bc0*/  FADD.FTZ R5, -R81, 1 ;  /* 0x3f80000051057421 */ /* 0x002fe20000010100 */
[----:B------:R-:W-:Y:S01]  /*3bd0*/  MUFU.RCP R87, R8 ;  /* 0x0000000800577308 */ /* 0x000fe20000001000 */
[----:B------:R-:W-:Y:S01]  /*3be0*/  FADD.FTZ R4, R58, 1 ;  /* 0x3f8000003a047421 */ /* 0x000fe20000010000 */
[----:B------:R-:W-:Y:S01]  /*3bf0*/  PRMT R27, RZ, 0x7610, R9 ;  /* 0x00007610ff1b7816 */ /* 0x000fe20000000009 */
[----:B------:R-:W-:-:S02]  /*3c00*/  FFMA.FTZ R83, R32, R5, 1 ;  /* 0x3f80000020537423 */ /* 0x000fc40000010005 */
[----:B------:R-:W-:-:S03]  /*3c10*/  FMUL.FTZ R32, R32, R81 ;  /* 0x0000005120207220 */ /* 0x000fc60000410000 */
[----:B------:R0:W1:Y:S01]  /*3c20*/  MUFU.RCP R86, R4 ;  /* 0x0000000400567308 */ /* 0x0000620000001000 */
[----:B------:R-:W-:Y:S02]  /*3c30*/  FMUL.FTZ R58, R41, R32 ;  /* 0x00000020293a7220 */ /* 0x000fe40000410000 */
[----:B--2---:R-:W-:-:S05]  /*3c40*/  FADD.FTZ R5, -R85, 1 ;  /* 0x3f80000055057421 */ /* 0x004fca0000010100 */
[----:B------:R-:W-:Y:S01]  /*3c50*/  MUFU.RCP R108, R76 ;  /* 0x0000004c006c7308 */ /* 0x000fe20000001000 */
[----:B0-----:R-:W-:Y:S01]  /*3c60*/  PRMT R4, RZ, 0x7610, R74 ;  /* 0x00007610ff047816 */ /* 0x001fe2000000004a */
[----:B-1----:R-:W-:-:S06]  /*3c70*/  FMUL.FTZ R36, R61, R86 ;  /* 0x000000563d247220 */ /* 0x002fcc0000410000 */
[----:B------:R-:W-:Y:S01]  /*3c80*/  MUFU.RCP R110, R110 ;  /* 0x0000006e006e7308 */ /* 0x000fe20000001000 */
[----:B------:R-:W-:-:S07]  /*3c90*/  FMUL.FTZ R62, R45, R36 ;  /* 0x000000242d3e7220 */ /* 0x000fce0000410000 */
[----:B------:R-:W-:Y:S01]  /*3ca0*/  MUFU.RCP R111, R111 ;  /* 0x0000006f006f7308 */ /* 0x000fe20000001000 */
[----:B-----5:R0:W-:Y:S04]  /*3cb0*/  STS.128 [R99.X16], R12 ;  /* 0x0000000c63007388 */ /* 0x0201e8000000cc00 */
[----:B------:R1:W-:Y:S01]  /*3cc0*/  STS.128 [R99.X16+0x200], R16 ;  /* 0x0002001063007388 */ /* 0x0003e2000000cc00 */
[----:B------:R-:W-:-:S06]  /*3cd0*/  NOP ;  /* 0x0000000000007918 */ /* 0x000fcc0000000000 */
[----:B------:R-:W2:Y:S01]  /*3ce0*/  LDS.128 R8, [R98.X16] ;  /* 0x0000000062087984 */ /* 0x000ea2000000cc00 */
[----:B0-----:R-:W-:Y:S01]  /*3cf0*/  PRMT R13, RZ, 0x5410, R74 ;  /* 0x00005410ff0d7816 */ /* 0x001fe2000000004a */
[----:B------:R-:W-:Y:S01]  /*3d00*/  FADD.FTZ R12, R59, 1 ;  /* 0x3f8000003b0c7421 */ /* 0x000fe20000010000 */
[----:B-1----:R0:W-:Y:S03]  /*3d10*/  MUFU.EX2 R17, R6 ;  /* 0x0000000600117308 */ /* 0x0021e60000000800 */
[----:B------:R-:W-:Y:S02]  /*3d20*/  FFMA.FTZ R14, R58, R13, R33 ;  /* 0x0000000d3a0e7223 */ /* 0x000fe40000010021 */
[C---:B------:R-:W-:Y:S02]  /*3d30*/  FMUL.FTZ R33, R34.reuse, R85 ;  /* 0x0000005522217220 */ /* 0x040fe40000410000 */
[----:B------:R-:W-:-:S02]  /*3d40*/  FFMA.FTZ R13, R34, R5, 1 ;  /* 0x3f800000220d7423 */ /* 0x000fc40000010005 */
[----:B------:R-:W-:Y:S01]  /*3d50*/  FADD.FTZ R5, -R87, 1 ;  /* 0x3f80000057057421 */ /* 0x000fe20000010100 */
[----:B------:R-:W1:Y:S01]  /*3d60*/  MUFU.RCP R16, R12 ;  /* 0x0000000c00107308 */ /* 0x000e620000001000 */
[----:B------:R-:W-:Y:S01]  /*3d70*/  FMUL.FTZ R59, R44, R33 ;  /* 0x000000212c3b7220 */ /* 0x000fe20000410000 */
[----:B0-----:R-:W-:Y:S01]  /*3d80*/  PRMT R6, RZ, 0x5410, R75 ;  /* 0x00005410ff067816 */ /* 0x001fe2000000004b */
[C---:B------:R-:W-:Y:S02]  /*3d90*/  FMUL.FTZ R34, R60.reuse, R87 ;  /* 0x000000573c227220 */ /* 0x040fe40000410000 */
[----:B------:R-:W-:Y:S02]  /*3da0*/  FFMA.FTZ R15, R60, R5, 1 ;  /* 0x3f8000003c0f7423 */ /* 0x000fe40000010005 */
[----:B------:R-:W-:Y:S02]  /*3db0*/  FFMA.FTZ R19, R59, R4, R14 ;  /* 0x000000043b137223 */ /* 0x000fe4000001000e */
[----:B------:R-:W-:-:S02]  /*3dc0*/  FMUL.FTZ R60, R43, R34 ;  /* 0x000000222b3c7220 */ /* 0x000fc40000410000 */
[----:B------:R-:W-:Y:S02]  /*3dd0*/  FMUL.FTZ R5, R112, -1.4426950216293334961 ;  /* 0xbfb8aa3b70057820 */ /* 0x000fe40000410000 */
[----:B------:R-:W-:Y:S02]  /*3de0*/  FADD.FTZ R4, -R86, 1 ;  /* 0x3f80000056047421 */ /* 0x000fe40000010100 */
[----:B------:R-:W-:Y:S02]  /*3df0*/  FFMA.FTZ R79, R60, R6, R19 ;  /* 0x000000063c4f7223 */ /* 0x000fe40000010013 */
[----:B------:R0:W3:Y:S01]  /*3e00*/  MUFU.EX2 R19, R5 ;  /* 0x0000000500137308 */ /* 0x0000e20000000800 */
[----:B------:R-:W-:Y:S02]  /*3e10*/  FFMA.FTZ R14, R61, R4, 1 ;  /* 0x3f8000003d0e7423 */ /* 0x000fe40000010004 */
[----:B-1----:R-:W-:Y:S02]  /*3e20*/  FADD.FTZ R4, -R16, 1 ;  /* 0x3f80000010047421 */ /* 0x002fe40000010100 */
[C---:B------:R-:W-:Y:S01]  /*3e30*/  FMUL.FTZ R37, R65.reuse, R16 ;  /* 0x0000001041257220 */ /* 0x040fe20000410000 */
[----:B--2---:R-:W-:Y:S01]  /*3e40*/  PRMT R76, RZ, 0x5410, R9 ;  /* 0x00005410ff4c7816 */ /* 0x004fe20000000009 */
[----:B------:R-:W-:Y:S01]  /*3e50*/  FFMA.FTZ R18, R65, R4, 1 ;  /* 0x3f80000041127423 */ /* 0x000fe20000010004 */
[----:B------:R-:W-:Y:S01]  /*3e60*/  PRMT R4, RZ, 0x5410, R68 ;  /* 0x00005410ff047816 */ /* 0x000fe20000000044 */
[----:B------:R-:W-:Y:S01]  /*3e70*/  FMUL.FTZ R61, R46, R37 ;  /* 0x000000252e3d7220 */ /* 0x000fe20000410000 */
[----:B0-----:R-:W-:Y:S01]  /*3e80*/  PRMT R5, RZ, 0x7610, R75 ;  /* 0x00007610ff057816 */ /* 0x001fe2000000004b */
[----:B------:R-:W-:Y:S01]  /*3e90*/  FMUL.FTZ R12, R113, -1.4426950216293334961 ;  /* 0xbfb8aa3b710c7820 */ /* 0x000fe20000410000 */
[----:B------:R-:W-:Y:S01]  /*3ea0*/  PRMT R65, RZ, 0x7610, R8 ;  /* 0x00007610ff417816 */ /* 0x000fe20000000008 */
[----:B------:R-:W-:Y:S01]  /*3eb0*/  FADD.FTZ R17, R17, 1 ;  /* 0x3f80000011117421 */ /* 0x000fe20000010000 */
[----:B------:R-:W-:Y:S01]  /*3ec0*/  PRMT R82, RZ, 0x5410, R10 ;  /* 0x00005410ff527816 */ /* 0x000fe2000000000a */
[----:B------:R-:W-:Y:S01]  /*3ed0*/  FFMA.FTZ R6, R62, R5, R79 ;  /* 0x000000053e067223 */ /* 0x000fe2000001004f */
[----:B------:R-:W0:Y:S01]  /*3ee0*/  MUFU.EX2 R114, R12 ;  /* 0x0000000c00727308 */ /* 0x000e220000000800 */
[----:B------:R-:W-:Y:S01]  /*3ef0*/  PRMT R79, RZ, 0x7610, R9 ;  /* 0x00007610ff4f7816 */ /* 0x000fe20000000009 */
[----:B------:R-:W-:Y:S01]  /*3f00*/  FMUL.FTZ R9, R40, R65 ;  /* 0x0000004128097220 */ /* 0x000fe20000410000 */
[--C-:B------:R-:W-:Y:S01]  /*3f10*/  PRMT R40, RZ, 0x5410, R11.reuse ;  /* 0x00005410ff287816 */ /* 0x100fe2000000000b */
[----:B------:R-:W-:Y:S01]  /*3f20*/  FFMA.FTZ R116, R61, R4, R6 ;  /* 0x000000043d747223 */ /* 0x000fe20000010006 */
[----:B------:R-:W-:Y:S01]  /*3f30*/  PRMT R102, RZ, 0x7610, R11 ;  /* 0x00007610ff667816 */ /* 0x000fe2000000000b */
[----:B------:R-:W1:Y:S01]  /*3f40*/  LDS.128 R4, [R98.X16+0x10] ;  /* 0x0000100062047984 */ /* 0x000e62000000cc00 */
[----:B------:R-:W-:Y:S01]  /*3f50*/  FMUL.FTZ R11, R42, R79 ;  /* 0x0000004f2a0b7220 */ /* 0x000fe20000410000 */
[----:B------:R-:W-:Y:S01]  /*3f60*/  PRMT R48, RZ, 0x5410, R8 ;  /* 0x00005410ff307816 */ /* 0x000fe20000000008 */
[----:B------:R-:W2:Y:S01]  /*3f70*/  MUFU.RCP R42, R109 ;  /* 0x0000006d002a7308 */ /* 0x000ea20000001000 */
[----:B------:R-:W-:Y:S01]  /*3f80*/  PRMT R84, RZ, 0x7610, R10 ;  /* 0x00007610ff547816 */ /* 0x000fe2000000000a */
[----:B------:R-:W-:-:S02]  /*3f90*/  FMUL.FTZ R10, R41, R82 ;  /* 0x00000052290a7220 */ /* 0x000fc40000410000 */
[----:B---3--:R-:W-:Y:S02]  /*3fa0*/  FADD.FTZ R19, R19, 1 ;  /* 0x3f80000013137421 */ /* 0x008fe40000010000 */
[----:B------:R-:W-:Y:S02]  /*3fb0*/  FMUL.FTZ R8, R39, R76 ;  /* 0x0000004c27087220 */ /* 0x000fe40000410000 */
[----:B0-----:R-:W-:Y:S02]  /*3fc0*/  FADD.FTZ R114, R114, 1 ;  /* 0x3f80000072727421 */ /* 0x001fe40000010000 */
[----:B------:R-:W-:Y:S02]  /*3fd0*/  FMUL.FTZ R38, R38, R48 ;  /* 0x0000003026267220 */ /* 0x000fe40000410000 */
[----:B------:R-:W-:Y:S02]  /*3fe0*/  FMUL.FTZ R11, R78, R11 ;  /* 0x0000000b4e0b7220 */ /* 0x000fe40000410000 */
[----:B------:R-:W-:Y:S01]  /*3ff0*/  FMUL.FTZ R10, R81, R10 ;  /* 0x0000000a510a7220 */ /* 0x000fe20000410000 */
[----:B------:R0:W3:Y:S01]  /*4000*/  MUFU.RCP R78, R17 ;  /* 0x00000011004e7308 */ /* 0x0000e20000001000 */
[----:B------:R-:W-:-:S02]  /*4010*/  FMUL.FTZ R12, R43, R40 ;  /* 0x000000282b0c7220 */ /* 0x000fc40000410000 */
[----:B------:R-:W-:Y:S02]  /*4020*/  FMUL.FTZ R9, R64, R9 ;  /* 0x0000000940097220 */ /* 0x000fe40000410000 */
[----:B------:R-:W-:Y:S02]  /*4030*/  FMUL.FTZ R8, R67, R8 ;  /* 0x0000000843087220 */ /* 0x000fe40000410000 */
[----:B------:R-:W-:Y:S01]  /*4040*/  FMUL.FTZ R38, R47, R38 ;  /* 0x000000262f267220 */ /* 0x000fe20000410000 */
[----:B------:R4:W5:Y:S01]  /*4050*/  MUFU.RCP R81, R19 ;  /* 0x0000001300517308 */ /* 0x0009620000001000 */
[----:B------:R-:W-:Y:S02]  /*4060*/  FMUL.FTZ R45, R45, R102 ;  /* 0x000000662d2d7220 */ /* 0x000fe40000410000 */
[----:B------:R-:W-:Y:S02]  /*4070*/  FMUL.FTZ R12, R87, R12 ;  /* 0x0000000c570c7220 */ /* 0x000fe40000410000 */
[----:B------:R-:W-:-:S02]  /*4080*/  FMUL.FTZ R10, R10, R83 ;  /* 0x000000530a0a7220 */ /* 0x000fc40000410000 */
[----:B------:R-:W-:Y:S01]  /*4090*/  FMUL.FTZ R9, R9, R66 ;  /* 0x0000004209097220 */ /* 0x000fe20000410000 */
[----:B------:R-:W0:Y:S01]  /*40a0*/  MUFU.RCP R114, R114 ;  /* 0x0000007200727308 */ /* 0x000e220000001000 */
[----:B------:R-:W-:Y:S02]  /*40b0*/  FMUL.FTZ R8, R8, R77 ;  /* 0x0000004d08087220 */ /* 0x000fe40000410000 */
[----:B------:R-:W-:Y:S02]  /*40c0*/  FMUL.FTZ R45, R86, R45 ;  /* 0x0000002d562d7220 */ /* 0x000fe40000410000 */
[----:B------:R-:W-:Y:S01]  /*40d0*/  FMUL.FTZ R12, R12, R15 ;  /* 0x0000000f0c0c7220 */ /* 0x000fe20000410000 */
[--C-:B-1----:R-:W-:Y:S01]  /*40e0*/  PRMT R39, RZ, 0x5410, R4.reuse ;  /* 0x00005410ff277816 */ /* 0x102fe20000000004 */
[----:B------:R-:W-:Y:S01]  /*40f0*/  FMUL.FTZ R45, R45, R14 ;  /* 0x0000000e2d2d7220 */ /* 0x000fe20000410000 */
[----:B------:R-:W-:Y:S01]  /*4100*/  PRMT R41, RZ, 0x7610, R4 ;  /* 0x00007610ff297816 */ /* 0x000fe20000000004 */
[----:B------:R-:W-:Y:S01]  /*4110*/  FADD.FTZ R4, -R108, 1 ;  /* 0x3f8000006c047421 */ /* 0x000fe20000010100 */
[--C-:B------:R-:W-:Y:S01]  /*4120*/  PRMT R43, RZ, 0x5410, R5.reuse ;  /* 0x00005410ff2b7816 */ /* 0x100fe20000000005 */
[----:B------:R-:W-:Y:S01]  /*4130*/  FADD.FTZ R14, -R110, 1 ;  /* 0x3f8000006e0e7421 */ /* 0x000fe20000010100 */
[----:B------:R-:W-:Y:S01]  /*4140*/  PRMT R47, RZ, 0x7610, R5 ;  /* 0x00007610ff2f7816 */ /* 0x000fe20000000005 */
[----:B------:R-:W-:Y:S01]  /*4150*/  FMUL.FTZ R5, R46, R39 ;  /* 0x000000272e057220 */ /* 0x000fe20000410000 */
[--C-:B------:R-:W-:Y:S01]  /*4160*/  PRMT R83, RZ, 0x5410, R7.reuse ;  /* 0x00005410ff537816 */ /* 0x100fe20000000007 */
[----:B------:R-:W-:Y:S01]  /*4170*/  FMUL.FTZ R15, R26, R43 ;  /* 0x0000002b1a0f7220 */ /* 0x000fe20000410000 */
[----:B------:R-:W-:Y:S01]  /*4180*/  PRMT R46, RZ, 0x7610, R7 ;  /* 0x00007610ff2e7816 */ /* 0x000fe20000000007 */
[----:B------:R-:W-:Y:S01]  /*4190*/  FMUL.FTZ R7, R28, R41 ;  /* 0x000000291c077220 */ /* 0x000fe20000410000 */
[--C-:B------:R-:W-:Y:S01]  /*41a0*/  PRMT R66, RZ, 0x5410, R6.reuse ;  /* 0x00005410ff427816 */ /* 0x100fe20000000006 */
[----:B------:R-:W-:Y:S01]  /*41b0*/  FFMA.FTZ R4, R103, R4, 1 ;  /* 0x3f80000067047423 */ /* 0x000fe20000010004 */
[----:B------:R-:W-:Y:S01]  /*41c0*/  PRMT R77, RZ, 0x7610, R6 ;  /* 0x00007610ff4d7816 */ /* 0x000fe20000000006 */
[----:B--2---:R-:W-:-:S02]  /*41d0*/  FADD.FTZ R6, -R42, 1 ;  /* 0x3f8000002a067421 */ /* 0x004fc40000010100 */
[----:B------:R-:W-:Y:S02]  /*41e0*/  FMUL.FTZ R7, R108, R7 ;  /* 0x000000076c077220 */ /* 0x000fe40000410000 */
[----:B------:R-:W-:Y:S02]  /*41f0*/  FMUL.FTZ R5, R16, R5 ;  /* 0x0000000510057220 */ /* 0x000fe40000410000 */
[C---:B0-----:R-:W-:Y:S02]  /*4200*/  FFMA.FTZ R17, R107.reuse, R6, 1 ;  /* 0x3f8000006b117423 */ /* 0x041fe40000010006 */
[----:B------:R-:W-:Y:S02]  /*4210*/  FMUL.FTZ R107, R107, R42 ;  /* 0x0000002a6b6b7220 */ /* 0x000fe40000410000 */
[----:B----4-:R-:W-:Y:S02]  /*4220*/  FMUL.FTZ R19, R27, R47 ;  /* 0x0000002f1b137220 */ /* 0x010fe40000410000 */
[----:B------:R-:W-:-:S02]  /*4230*/  FMUL.FTZ R42, R42, R15 ;  /* 0x0000000f2a2a7220 */ /* 0x000fc40000410000 */
[----:B------:R-:W-:Y:S02]  /*4240*/  FMUL.FTZ R15, R7, R4 ;  /* 0x00000004070f7220 */ /* 0x000fe40000410000 */
[----:B------:R-:W-:Y:S02]  /*4250*/  FMUL.FTZ R44, R44, R84 ;  /* 0x000000542c2c7220 */ /* 0x000fe40000410000 */
[----:B------:R-:W-:Y:S02]  /*4260*/  FMUL.FTZ R16, R5, R18 ;  /* 0x0000001205107220 */ /* 0x000fe40000410000 */
[----:B---3--:R-:W-:Y:S02]  /*4270*/  FADD.FTZ R4, -R78, 1 ;  /* 0x3f8000004e047421 */ /* 0x008fe40000010100 */
[----:B-----5:R-:W-:Y:S01]  /*4280*/  FADD.FTZ R7, -R81, 1 ;  /* 0x3f80000051077421 */ /* 0x020fe20000010100 */
[----:B------:R-:W-:Y:S01]  /*4290*/  F2FP.BF16.PACK_AB R16, R15, R16 ;  /* 0x000000100f10723e */ /* 0x000fe200000010ff */
[----:B------:R-:W-:-:S02]  /*42a0*/  FFMA.FTZ R14, R35, R14, 1 ;  /* 0x3f800000230e7423 */ /* 0x000fc4000001000e */
[----:B------:R-:W-:Y:S02]  /*42b0*/  FMUL.FTZ R19, R110, R19 ;  /* 0x000000136e137220 */ /* 0x000fe40000410000 */
[----:B------:R-:W-:Y:S02]  /*42c0*/  FADD.FTZ R18, -R114, 1 ;  /* 0x3f80000072127421 */ /* 0x000fe40000010100 */
[----:B------:R-:W-:Y:S02]  /*42d0*/  FMUL.FTZ R17, R42, R17 ;  /* 0x000000112a117220 */ /* 0x000fe40000410000 */
[----:B------:R-:W-:Y:S02]  /*42e0*/  FMUL.FTZ R44, R85, R44 ;  /* 0x0000002c552c7220 */ /* 0x000fe40000410000 */
[----:B------:R-:W-:Y:S02]  /*42f0*/  FFMA.FTZ R6, R105, R4, 1 ;  /* 0x3f80000069067423 */ /* 0x000fe40000010004 */
[----:B------:R-:W-:-:S02]  /*4300*/  FFMA.FTZ R42, R112, R7, 1 ;  /* 0x3f800000702a7423 */ /* 0x000fc40000010007 */
[----:B------:R-:W-:Y:S02]  /*4310*/  FMUL.FTZ R14, R19, R14 ;  /* 0x0000000e130e7220 */ /* 0x000fe40000410000 */
[----:B------:R-:W-:Y:S02]  /*4320*/  FADD.FTZ R5, -R111, 1 ;  /* 0x3f8000006f057421 */ /* 0x000fe40000010100 */
[----:B------:R-:W-:Y:S01]  /*4330*/  FFMA.FTZ R64, R113, R18, 1 ;  /* 0x3f80000071407423 */ /* 0x000fe20000010012 */
[----:B------:R-:W-:Y:S01]  /*4340*/  F2FP.BF16.PACK_AB R17, R14, R17 ;  /* 0x000000110e11723e */ /* 0x000fe200000010ff */
[----:B------:R-:W-:Y:S02]  /*4350*/  FMUL.FTZ R4, R25, R66 ;  /* 0x0000004219047220 */ /* 0x000fe40000410000 */
[----:B------:R-:W-:Y:S02]  /*4360*/  FMUL.FTZ R7, R23, R77 ;  /* 0x0000004d17077220 */ /* 0x000fe40000410000 */
[----:B------:R-:W-:-:S02]  /*4370*/  FMUL.FTZ R18, R20, R83 ;  /* 0x0000005314127220 */ /* 0x000fc40000410000 */
[----:B------:R-:W-:Y:S02]  /*4380*/  FMUL.FTZ R19, R22, R46 ;  /* 0x0000002e16137220 */ /* 0x000fe40000410000 */
[----:B------:R-:W-:Y:S02]  /*4390*/  FMUL.FTZ R13, R44, R13 ;  /* 0x0000000d2c0d7220 */ /* 0x000fe40000410000 */
[----:B------:R-:W-:Y:S02]  /*43a0*/  FMUL.FTZ R38, R38, R63 ;  /* 0x0000003f26267220 */ /* 0x000fe40000410000 */
[----:B------:R-:W-:Y:S02]  /*43b0*/  FMUL.FTZ R44, R35, R110 ;  /* 0x0000006e232c7220 */ /* 0x000fe40000410000 */
[----:B------:R-:W-:Y:S02]  /*43c0*/  FFMA.FTZ R5, R24, R5, 1 ;  /* 0x3f80000018057423 */ /* 0x000fe40000010005 */
        /* <DEDUP_REMOVED lines=32> */
[----:B0-----:R-:W-:Y:S01]  /*45d0*/  PRMT R4, RZ, 0x7610, R68 ;  /* 0x00007610ff047816 */ /* 0x001fe20000000044 */
[----:B------:R-:W-:Y:S01]  /*45e0*/  FMUL.FTZ R6, R26, R107 ;  /* 0x0000006b1a067220 */ /* 0x000fe20000410000 */
[----:B-1----:R-:W-:-:S03]  /*45f0*/  PRMT R16, RZ, 0x7610, R70 ;  /* 0x00007610ff107816 */ /* 0x002fc60000000046 */
[----:B------:R-:W-:Y:S01]  /*4600*/  FFMA.FTZ R5, R63, R4, R116 ;  /* 0x000000043f057223 */ /* 0x000fe20000010074 */
[----:B------:R-:W-:-:S05]  /*4610*/  PRMT R4, RZ, 0x5410, R69 ;  /* 0x00005410ff047816 */ /* 0x000fca0000000045 */
[----:B------:R-:W-:Y:S01]  /*4620*/  FFMA.FTZ R5, R6, R4, R5 ;  /* 0x0000000406057223 */ /* 0x000fe20000010005 */
[----:B------:R-:W-:-:S05]  /*4630*/  PRMT R4, RZ, 0x7610, R69 ;  /* 0x00007610ff047816 */ /* 0x000fca0000000045 */
[----:B------:R-:W-:Y:S01]  /*4640*/  FFMA.FTZ R4, R64, R4, R5 ;  /* 0x0000000440047223 */ /* 0x000fe20000010005 */
[----:B------:R-:W-:-:S05]  /*4650*/  PRMT R5, RZ, 0x5410, R70 ;  /* 0x00005410ff057816 */ /* 0x000fca0000000046 */
[----:B------:R-:W-:Y:S01]  /*4660*/  FFMA.FTZ R7, R67, R5, R4 ;  /* 0x0000000543077223 */ /* 0x000fe20000010004 */
[----:B------:R-:W-:Y:S02]  /*4670*/  MOV R4, UR7 ;  /* 0x0000000700047c02 */ /* 0x000fe40008000f00 */
[----:B------:R-:W-:Y:S01]  /*4680*/  MOV R5, UR8 ;  /* 0x0000000800057c02 */ /* 0x000fe20008000f00 */
[----:B------:R-:W-:Y:S01]  /*4690*/  FFMA.FTZ R16, R80, R16, R7 ;  /* 0x0000001050107223 */ /* 0x000fe20000010007 */
[----:B------:R-:W-:-:S03]  /*46a0*/  PRMT R7, RZ, 0x5410, R71 ;  /* 0x00005410ff077816 */ /* 0x000fc60000000047 */
[----:B------:R-:W-:-:S04]  /*46b0*/  IMAD.WIDE R4, R0, 0x10, R4 ;  /* 0x0000001000047825 */ /* 0x000fc800078e0204 */
[----:B------:R-:W-:Y:S01]  /*46c0*/  FFMA.FTZ R7, R85, R7, R16 ;  /* 0x0000000755077223 */ /* 0x000fe20000010010 */
[----:B--2---:R0:W-:Y:S04]  /*46d0*/  STG.E.128 [R4.64], R8 ;  /* 0x0000000804007986 */ /* 0x0041e8000c101d1a */
[----:B---3--:R0:W-:Y:S01]  /*46e0*/  STG.E.128 [R4.64+0x200], R12 ;  /* 0x0002000c04007986 */ /* 0x0081e2000c101d1a */
[----:B------:R-:W-:Y:S05]  /*46f0*/  @!P0 BRA `(.L_x_3369) ;  /* 0x0000030000008947 */ /* 0x000fea0003800000 */
[----:B------:R-:W-:Y:S01]  /*4700*/  BAR.SYNC.DEFER_BLOCKING 0x0 ;  /* 0x0000000000007b1d */ /* 0x000fe20000010000 */
[----:B------:R-:W-:Y:S02]  /*4710*/  FMUL.FTZ R21, R21, R48 ;  /* 0x0000003015157220 */ /* 0x000fe40000410000 */
[----:B0-----:R-:W-:Y:S02]  /*4720*/  FMUL.FTZ R4, R29, R65 ;  /* 0x000000411d047220 */ /* 0x001fe40000410000 */
        /* <DEDUP_REMOVED lines=45> */
.L_x_3369:
        /* <DEDUP_REMOVED lines=21> */
[----:B0-----:R-:W-:Y:S02]  /*4b50*/  FMUL.FTZ R23, R63, UR4 ;  /* 0x000000043f177c20 */ /* 0x001fe40008410000 */
        /* <DEDUP_REMOVED lines=31> */
.L_x_3471:
        /* <DEDUP_REMOVED lines=36> */
[----:B------:R-:W-:Y:S01]  /*4f90*/  UIMAD UR43, UR11, UR40, URZ ;  /* 0x000000280b2b72a4 */ /* 0x000fe2000f8e023f */
[C---:B------:R-:W-:Y:S01]  /*4fa0*/  LOP3.LUT P0, RZ, R101.reuse, 0x1f, RZ, 0xc0, !PT ;  /* 0x0000001f65ff7812 */ /* 0x040fe2000780c0ff */
[----:B------:R-:W-:Y:S01]  /*4fb0*/  UIMAD.WIDE.U32 UR38, UR10, UR40, URZ ;  /* 0x000000280a2672a5 */ /* 0x000fe2000f8e003f */
[----:B------:R-:W-:Y:S01]  /*4fc0*/  ISETP.NE.AND P1, PT, R101, RZ, PT ;  /* 0x000000ff6500720c */ /* 0x000fe20003f25270 */
[----:B------:R-:W-:Y:S01]  /*4fd0*/  UIMAD UR43, UR10, UR41, UR43 ;  /* 0x000000290a2b72a4 */ /* 0x000fe2000f8e022b */
[----:B------:R-:W-:Y:S01]  /*4fe0*/  HFMA2.MMA R126, -RZ, RZ, 0, 1.52587890625e-05 ;  /* 0x00000100ff7e7435 */ /* 0x000fe200000001ff */
[----:B------:R-:W-:Y:S01]  /*4ff0*/  MOV R119, UR23 ;  /* 0x0000001700777c02 */ /* 0x000fe20008000f00 */
[----:B------:R-:W-:Y:S01]  /*5000*/  ULDC.64 UR40, c[0x0][0x1c0] ;  /* 0x0000700000287ab9 */ /* 0x000fe20000000a00 */
[----:B------:R-:W-:Y:S01]  /*5010*/  MOV R109, UR22 ;  /* 0x00000016006d7c02 */ /* 0x000fe20008000f00 */
[----:B------:R-:W-:Y:S01]  /*5020*/  UIADD3 UR39, UR39, UR43, URZ ;  /* 0x0000002b27277290 */ /* 0x000fe2000fffe03f */
[----:B------:R-:W-:Y:S01]  /*5030*/  MOV R132, c[0x0][0x16c] ;  /* 0x00005b0000847a02 */ /* 0x000fe20000000f00 */
        /* <DEDUP_REMOVED lines=33> */
[----:B------:R0:W-:Y:S07]  /*5250*/  MUFU.COS R108, R85 ;  /* 0x00000055006c7308 */ /* 0x0001ee0000000000 */
[----:B------:R-:W-:Y:S01]  /*5260*/  @!P0 IADD3 R109, R109, -0x2, RZ ;  /* 0xfffffffe6d6d8810 */ /* 0x000fe20007ffe0ff */
[----:B------:R1:W-:Y:S01]  /*5270*/  MUFU.COS R110, R82 ;  /* 0x00000052006e7308 */ /* 0x0003e20000000000 */
[----:B0-----:R-:W-:Y:S02]  /*5280*/  FMUL.RZ R85, R81, 0.15915493667125701904 ;  /* 0x3e22f98351557820 */ /* 0x001fe4000040c000 */
[----:B------:R-:W-:-:S02]  /*5290*/  FMUL.FTZ R81, R90, UR25 ;  /* 0x000000195a517c20 */ /* 0x000fc40008410000 */
[----:B------:R-:W-:Y:S02]  /*52a0*/  @!P0 IMAD R127, R109, R132, UR7 ;  /* 0x000000076d7f8e24 */ /* 0x000fe4000f8e0284 */
[----:B------:R-:W-:Y:S01]  /*52b0*/  FMUL.FTZ R109, R107, R92 ;  /* 0x0000005c6b6d7220 */ /* 0x000fe20000410000 */
        /* <DEDUP_REMOVED lines=30> */
[----:B------:R-:W-:-:S05]  /*54a0*/  FMUL.FTZ R81, R107, R97 ;  /* 0x000000616b517220 */ /* 0x000fca0000410000 */
[----:B------:R0:W-:Y:S08]  /*54b0*/  MUFU.COS R118, R87 ;  /* 0x0000005700767308 */ /* 0x0001f00000000000 */
[----:B------:R-:W-:Y:S01]  /*54c0*/  MUFU.SIN R120, R103 ;  /* 0x0000006700787308 */ /* 0x000fe20000000400 */
[----:B0-----:R-:W-:-:S07]  /*54d0*/  FMUL.FTZ R87, R107, R95 ;  /* 0x0000005f6b577220 */ /* 0x001fce0000410000 */
[----:B------:R0:W-:Y:S08]  /*54e0*/  MUFU.COS R115, R103 ;  /* 0x0000006700737308 */ /* 0x0001f00000000000 */
[----:B------:R-:W-:Y:S01]  /*54f0*/  MUFU.SIN R124, R85 ;  /* 0x00000055007c7308 */ /* 0x000fe20000000400 */
[----:B0-----:R-:W-:-:S07]  /*5500*/  FMUL.FTZ R103, R107, R94 ;  /* 0x0000005e6b677220 */ /* 0x001fce0000410000 */
[----:B------:R-:W-:Y:S08]  /*5510*/  MUFU.COS R146, R85 ;  /* 0x0000005500927308 */ /* 0x000ff00000000000 */
[----:B------:R-:W-:Y:S08]  /*5520*/  MUFU.SIN R122, R83 ;  /* 0x00000053007a7308 */ /* 0x000ff00000000400 */
[----:B------:R0:W-:Y:S08]  /*5530*/  MUFU.COS R145, R83 ;  /* 0x0000005300917308 */ /* 0x0001f00000000000 */
[----:B------:R1:W2:Y:S01]  /*5540*/  MUFU.EX2 R85, R81 ;  /* 0x0000005100557308 */ /* 0x0002a20000000800 */
[----:B0-----:R-:W-:-:S07]  /*5550*/  FMUL.FTZ R83, R107, R96 ;  /* 0x000000606b537220 */ /* 0x001fce0000410000 */
[----:B------:R-:W0:Y:S01]  /*5560*/  MUFU.EX2 R87, R87 ;  /* 0x0000005700577308 */ /* 0x000e220000000800 */
[----:B-1----:R-:W-:Y:S01]  /*5570*/  LOP3.LUT R81, R80, 0xffffff80, RZ, 0xc0, !PT ;  /* 0xffffff8050517812 */ /* 0x002fe200078ec0ff */
[----:B------:R-:W-:-:S03]  /*5580*/  FMUL.FTZ R80, R107, R93 ;  /* 0x0000005d6b507220 */ /* 0x000fc60000410000 */
[----:B------:R-:W-:-:S03]  /*5590*/  IADD3 R81, R81, R104, RZ ;  /* 0x0000006851517210 */ /* 0x000fc60007ffe0ff */
[----:B------:R-:W1:Y:S01]  /*55a0*/  MUFU.EX2 R103, R103 ;  /* 0x0000006700677308 */ /* 0x000e620000000800 */
[C---:B--2---:R-:W-:Y:S01]  /*55b0*/  FMUL.FTZ R84, R85.reuse, R84 ;  /* 0x0000005455547220 */ /* 0x044fe20000410000 */
[----:B---3--:R2:W-:Y:S01]  /*55c0*/  STS.128 [R81.X16], R56 ;  /* 0x0000003851007388 */ /* 0x0085e2000000cc00 */
[----:B------:R-:W-:Y:S01]  /*55d0*/  FMUL.FTZ R85, R85, R86 ;  /* 0x0000005655557220 */ /* 0x000fe20000410000 */
[----:B------:R-:W-:Y:S02]  /*55e0*/  MOV R86, UR38 ;  /* 0x0000002600567c02 */ /* 0x000fe40008000f00 */
[----:B----4-:R-:W-:Y:S02]  /*55f0*/  STS.128 [R81.X16+0x200], R60 ;  /* 0x0002003c51007388 */ /* 0x010fe4000000cc00 */
[----:B------:R-:W3:Y:S01]  /*5600*/  MUFU.EX2 R83, R83 ;  /* 0x0000005300537308 */ /* 0x000ee20000000800 */
[C---:B0-----:R-:W-:Y:S01]  /*5610*/  FMUL.FTZ R135, R87.reuse, R108 ;  /* 0x0000006c57877220 */ /* 0x041fe20000410000 */
[----:B------:R-:W-:Y:S01]  /*5620*/  STS.128 [R81.X16+0x400], R64 ;  /* 0x0004004051007388 */ /* 0x000fe2000000cc00 */
[----:B------:R-:W-:Y:S01]  /*5630*/  FMUL.FTZ R134, R87, R134 ;  /* 0x0000008657867220 */ /* 0x000fe20000410000 */
[----:B------:R-:W-:Y:S01]  /*5640*/  MOV R87, UR39 ;  /* 0x0000002700577c02 */ /* 0x000fe20008000f00 */
[----:B------:R-:W-:Y:S01]  /*5650*/  FMUL.FTZ R108, R107, R55 ;  /* 0x000000376b6c7220 */ /* 0x000fe20000410000 */
[----:B------:R-:W-:Y:S01]  /*5660*/  STS.128 [R81.X16+0x600], R76 ;  /* 0x0006004c51007388 */ /* 0x000fe2000000cc00 */
[----:B------:R-:W-:-:S06]  /*5670*/  NOP ;  /* 0x0000000000007918 */ /* 0x000fcc0000000000 */
[----:B------:R-:W-:Y:S01]  /*5680*/  MUFU.SIN R123, R82 ;  /* 0x00000052007b7308 */ /* 0x000fe20000000400 */
[----:B-1----:R-:W-:Y:S01]  /*5690*/  FMUL.FTZ R137, R103, R110 ;  /* 0x0000006e67897220 */ /* 0x002fe20000410000 */
[----:B------:R-:W-:Y:S01]  /*56a0*/  HFMA2.MMA R110, -RZ, RZ, 0, 9.5367431640625e-07 ;  /* 0x00000010ff6e7435 */ /* 0x000fe200000001ff */
[----:B--2---:R-:W-:Y:S01]  /*56b0*/  IMAD R58, R104, 0x3, R81 ;  /* 0x00000003683a7824 */ /* 0x004fe200078e0251 */
[----:B------:R-:W5:Y:S01]  /*56c0*/  LDG.E.64 R86, [R86.64] ;  /* 0x0000001a56567981 */ /* 0x000f62000c1e1b00 */
[C---:B---3--:R-:W-:Y:S02]  /*56d0*/  FMUL.FTZ R136, R83.reuse, R136 ;  /* 0x0000008853887220 */ /* 0x048fe40000410000 */
[----:B------:R-:W-:Y:S01]  /*56e0*/  FMUL.FTZ R131, R83, R102 ;  /* 0x0000006653837220 */ /* 0x000fe20000410000 */
[----:B------:R0:W-:Y:S01]  /*56f0*/  MUFU.COS R147, R82 ;  /* 0x0000005200937308 */ /* 0x0001e20000000000 */
[----:B------:R-:W1:Y:S01]  /*5700*/  LDS.128 R60, [R58.X16] ;  /* 0x000000003a3c7984 */ /* 0x000e62000000cc00 */
[----:B------:R-:W-:-:S02]  /*5710*/  FMUL.FTZ R102, R107, R88 ;  /* 0x000000586b667220 */ /* 0x000fc40000410000 */
[----:B------:R-:W-:Y:S01]  /*5720*/  FMUL.FTZ R130, R103, R130 ;  /* 0x0000008267827220 */ /* 0x000fe20000410000 */
[----:B------:R-:W2:Y:S01]  /*5730*/  LDS.128 R64, [R58.X16+0x10] ;  /* 0x000010003a407984 */ /* 0x000ea2000000cc00 */
[----:B------:R-:W-:Y:S02]  /*5740*/  FMUL.FTZ R56, R107, R91 ;  /* 0x0000005b6b387220 */ /* 0x000fe40000410000 */
[----:B------:R3:W4:Y:S01]  /*5750*/  MUFU.EX2 R129, R80 ;  /* 0x0000005000817308 */ /* 0x0007220000000800 */
[----:B0-----:R-:W-:Y:S01]  /*5760*/  IADD3 R82, R101, 0x200, RZ ;  /* 0x0000020065527810 */ /* 0x001fe20007ffe0ff */
[----:B------:R-:W-:Y:S01]  /*5770*/  @!P1 IMAD R82, R119, R126, UR7 ;  /* 0x0000000777529e24 */ /* 0x000fe2000f8e027e */
[----:B------:R-:W0:Y:S01]  /*5780*/  LDS.128 R76, [R58.X16+0x20] ;  /* 0x000020003a4c7984 */ /* 0x000e22000000cc00 */
[----:B------:R-:W-:-:S03]  /*5790*/  FMUL.FTZ R57, R107, R90 ;  /* 0x0000005a6b397220 */ /* 0x000fc60000410000 */
[----:B------:R-:W-:Y:S01]  /*57a0*/  SHF.L.U32 R59, R82, 0x3, RZ ;  /* 0x00000003523b7819 */ /* 0x000fe200000006ff */
[----:B------:R4:W-:Y:S01]  /*57b0*/  MUFU.EX2 R125, R102 ;  /* 0x00000066007d7308 */ /* 0x0009e20000000800 */
[----:B---3--:R-:W3:Y:S04]  /*57c0*/  LDS.128 R80, [R58.X16+0x30] ;  /* 0x000030003a507984 */ /* 0x008ee8000000cc00 */
[----:B------:R1:W-:Y:S01]  /*57d0*/  STS.64 [R59+0x7780], R84 ;  /* 0x007780543b007388 */ /* 0x0003e20000000a00 */
[----:B------:R-:W-:Y:S02]  /*57e0*/  FMUL.FTZ R149, R84, R131 ;  /* 0x0000008354957220 */ /* 0x000fe40000410000 */
[----:B------:R1:W-:Y:S01]  /*57f0*/  MUFU.EX2 R132, R56 ;  /* 0x0000003800847308 */ /* 0x0003e20000000800 */
[----:B----4-:R-:W-:-:S04]  /*5800*/  @!P0 IMAD.WIDE R102, R127, R110, UR28 ;  /* 0x0000001c7f668e25 */ /* 0x010fc8000f8e026e */
[C---:B------:R-:W-:Y:S02]  /*5810*/  FMUL.FTZ R127, R85.reuse, R131 ;  /* 0x00000083557f7220 */ /* 0x040fe40000410000 */
[-C--:B------:R-:W-:Y:S01]  /*5820*/  FFMA.FTZ R149, R85, R136.reuse, R149 ;  /* 0x0000008855957223 */ /* 0x080fe20000010095 */
[----:B------:R-:W4:Y:S01]  /*5830*/  MUFU.EX2 R109, R109 ;  /* 0x0000006d006d7308 */ /* 0x000f220000000800 */
[----:B------:R-:W-:Y:S01]  /*5840*/  FFMA.FTZ R148, R84, R136, -R127 ;  /* 0x0000008854947223 */ /* 0x000fe2000001087f */
[----:B-1----:R-:W-:Y:S01]  /*5850*/  CS2R R58, SRZ ;  /* 0x00000000003a7805 */ /* 0x002fe2000001ff00 */
[C---:B------:R-:W-:Y:S02]  /*5860*/  FMUL.FTZ R56, R107.reuse, R89 ;  /* 0x000000596b387220 */ /* 0x040fe40000410000 */
[----:B------:R-:W-:Y:S02]  /*5870*/  FMUL.FTZ R150, R134, R148 ;  /* 0x0000009486967220 */ /* 0x000fe40000410000 */
[----:B------:R-:W-:Y:S01]  /*5880*/  FMUL.FTZ R110, R107, R54 ;  /* 0x000000366b6e7220 */ /* 0x000fe20000410000 */
[----:B------:R1:W0:Y:S01]  /*5890*/  MUFU.EX2 R126, R56 ;  /* 0x00000038007e7308 */ /* 0x0002220000000800 */
[----:B------:R-:W-:-:S02]  /*58a0*/  FFMA.FTZ R150, R135, R149, R150 ;  /* 0x0000009587967223 */ /* 0x000fc40000010096 */
[----:B------:R-:W-:-:S05]  /*58b0*/  FMUL.FTZ R149, R134, R149 ;  /* 0x0000009586957220 */ /* 0x000fca0000410000 */
[----:B------:R0:W2:Y:S01]  /*58c0*/  MUFU.EX2 R133, R57 ;  /* 0x0000003900857308 */ /* 0x0000a20000000800 */
[----:B-1----:R-:W-:Y:S01]  /*58d0*/  HFMA2.MMA R56, -RZ, RZ, 1.875, 0 ;  /* 0x3f800000ff387435 */ /* 0x002fe200000001ff */
[----:B------:R-:W-:Y:S02]  /*58e0*/  FFMA.FTZ R149, R135, R148, -R149 ;  /* 0x0000009487957223 */ /* 0x000fe40000010895 */
[----:B------:R-:W-:Y:S02]  /*58f0*/  FMUL.FTZ R128, R129, R128 ;  /* 0x0000008081807220 */ /* 0x000fe40000410000 */
[----:B------:R-:W-:Y:S02]  /*5900*/  FMUL.FTZ R143, R107, R53 ;  /* 0x000000356b8f7220 */ /* 0x000fe40000410000 */
[----:B------:R-:W-:Y:S01]  /*5910*/  MUFU.EX2 R119, R108 ;  /* 0x0000006c00777308 */ /* 0x000fe20000000800 */
[----:B0-----:R-:W-:Y:S01]  /*5920*/  MOV R57, RZ ;  /* 0x000000ff00397202 */ /* 0x001fe20000000f00 */
[----:B------:R-:W-:Y:S01]  /*5930*/  BAR.SYNC.DEFER_BLOCKING 0x0 ;  /* 0x0000000000007b1d */ /* 0x000fe20000010000 */
[----:B------:R-:W-:-:S02]  /*5940*/  FMUL.FTZ R129, R129, R112 ;  /* 0x0000007081817220 */ /* 0x000fc40000410000 */
[C---:B----4-:R-:W-:Y:S02]  /*5950*/  FMUL.FTZ R138, R109.reuse, R138 ;  /* 0x0000008a6d8a7220 */ /* 0x050fe40000410000 */
[----:B------:R-:W-:Y:S01]  /*5960*/  FMUL.FTZ R127, R109, R114 ;  /* 0x000000726d7f7220 */ /* 0x000fe20000410000 */
[----:B------:R-:W0:Y:S01]  /*5970*/  MUFU.EX2 R110, R110 ;  /* 0x0000006e006e7308 */ /* 0x000e220000000800 */
[C---:B------:R-:W-:Y:S02]  /*5980*/  FMUL.FTZ R139, R132.reuse, R139 ;  /* 0x0000008b848b7220 */ /* 0x040fe40000410000 */
[----:B------:R-:W-:-:S05]  /*5990*/  FMUL.FTZ R132, R132, R111 ;  /* 0x0000006f84847220 */ /* 0x000fca0000410000 */
        /* <DEDUP_REMOVED lines=14> */
[-C--:B------:R-:W-:Y:S02]  /*5a80*/  FMUL.FTZ R103, R127, R111.reuse ;  /* 0x0000006f7f677220 */ /* 0x080fe40000410000 */
[----:B------:R-:W-:Y:S02]  /*5a90*/  FMUL.FTZ R112, R107, R52 ;  /* 0x000000346b707220 */ /* 0x000fe40000410000 */
[C---:B------:R-:W-:Y:S01]  /*5aa0*/  FFMA.FTZ R113, R138.reuse, R111, R113 ;  /* 0x0000006f8a717223 */ /* 0x040fe20000010071 */
[----:B------:R-:W1:Y:S01]  /*5ab0*/  MUFU.EX2 R108, R143 ;  /* 0x0000008f006c7308 */ /* 0x000e620000000800 */
[----:B------:R-:W-:Y:S02]  /*5ac0*/  FFMA.FTZ R103, R138, R109, -R103 ;  /* 0x0000006d8a677223 */ /* 0x000fe40000010867 */
[----:B--2---:R-:W-:-:S02]  /*5ad0*/  FMUL.FTZ R140, R133, R140 ;  /* 0x0000008c858c7220 */ /* 0x004fc40000410000 */
        /* <DEDUP_REMOVED lines=14> */
[----:B----4-:R-:W-:-:S02]  /*5bc0*/  FMUL.FTZ R107, R133, R116 ;  /* 0x00000074856b7220 */ /* 0x010fc40000410000 */
        /* <DEDUP_REMOVED lines=42> */
[-C--:B------:R-:W-:Y:S02]  /*5e70*/  FFMA.FTZ R62, R135, R60.reuse, -R62 ;  /* 0x0000003c873e7223 */ /* 0x080fe4000001083e */
        /* <DEDUP_REMOVED lines=30> */
[-C--:B------:R-:W-:Y:S02]  /*6060*/  FFMA.FTZ R60, R128, R62.reuse, -R61 ;  /* 0x0000003e803c7223 */ /* 0x080fe4000001083d */
        /* <DEDUP_REMOVED lines=14> */
[-C--:B------:R-:W-:Y:S02]  /*6150*/  FMUL.FTZ R212, R149, R92.reuse ;  /* 0x0000005c95d47220 */ /* 0x080fe40000410000 */
[-C--:B------:R-:W-:Y:S02]  /*6160*/  FFMA.FTZ R61, R138, R63.reuse, R61 ;  /* 0x0000003f8a3d7223 */ /* 0x080fe4000001003d */
        /* <DEDUP_REMOVED lines=24> */
[----:B------:R-:W-:Y:S02]  /*62f0*/  FMUL.FTZ R60, R133, R62 ;  /* 0x0000003e853c7220 */ /* 0x000fe40000410000 */
[----:B------:R-:W-:Y:S02]  /*6300*/  FMUL.FTZ R218, R153, R90 ;  /* 0x0000005a99da7220 */ /* 0x000fe40000410000 */
[----:B------:R-:W-:Y:S02]  /*6310*/  FFMA.FTZ R65, R144, R64, -R63 ;  /* 0x0000004090417223 */ /* 0x000fe4000001083f */
[-C--:B------:R-:W-:Y:S02]  /*6320*/  FFMA.FTZ R63, R140, R61.reuse, R60 ;  /* 0x0000003d8c3f7223 */ /* 0x080fe4000001003c */
        /* <DEDUP_REMOVED lines=14> */
[-C--:B------:R-:W-:Y:S02]  /*6410*/  FMUL.FTZ R222, R154, R89.reuse ;  /* 0x000000599ade7220 */ /* 0x080fe40000410000 */
        /* <DEDUP_REMOVED lines=37> */
[----:B------:R-:W-:Y:S01]  /*6670*/  FMUL.FTZ R63, R123, R61 ;  /* 0x0000003d7b3f7220 */ /* 0x000fe20000410000 */
[----:B------:R-:W-:Y:S01]  /*6680*/  PRMT R161, RZ, 0x7610, R79 ;  /* 0x00007610ffa17816 */ /* 0x000fe2000000004f */
[----:B------:R-:W-:Y:S02]  /*6690*/  FMUL.FTZ R231, R159, R54 ;  /* 0x000000369fe77220 */ /* 0x000fe40000410000 */
[----:B------:R-:W-:Y:S01]  /*66a0*/  FFMA.FTZ R62, R144, R60, -R63 ;  /* 0x0000003c903e7223 */ /* 0x000fe2000001083f */
[----:B------:R-:W-:Y:S01]  /*66b0*/  PRMT R63, RZ, 0x7610, R69 ;  /* 0x00007610ff3f7816 */ /* 0x000fe20000000045 */
[----:B------:R-:W-:Y:S02]  /*66c0*/  FMUL.FTZ R230, R161, R54 ;  /* 0x00000036a1e67220 */ /* 0x000fe40000410000 */
[----:B------:R-:W-:Y:S02]  /*66d0*/  FMUL.FTZ R60, R123, R60 ;  /* 0x0000003c7b3c7220 */ /* 0x000fe40000410000 */
[----:B------:R-:W-:-:S02]  /*66e0*/  FMUL.FTZ R231, R63, R231 ;  /* 0x000000e73fe77220 */ /* 0x000fc40000410000 */
[----:B------:R-:W-:Y:S01]  /*66f0*/  FFMA.FTZ R66, R145, R67, R66 ;  /* 0x0000004391427223 */ /* 0x000fe20000010042 */
[----:B---3--:R-:W-:Y:S01]  /*6700*/  PRMT R162, RZ, 0x7610, R80 ;  /* 0x00007610ffa27816 */ /* 0x008fe20000000050 */
        /* <DEDUP_REMOVED lines=38> */
[----:B------:R-:W-:Y:S01]  /*6970*/  FMUL.FTZ R62, R120, R60 ;  /* 0x0000003c783e7220 */ /* 0x000fe20000410000 */
[----:B------:R-:W-:Y:S01]  /*6980*/  PRMT R164, RZ, 0x5410, R82 ;  /* 0x00005410ffa47816 */ /* 0x000fe20000000052 */
[----:B------:R-:W-:Y:S02]  /*6990*/  FMUL.FTZ R216, R166, R51 ;  /* 0x00000033a6d87220 */ /* 0x000fe40000410000 */
[----:B------:R-:W-:Y:S01]  /*69a0*/  FFMA.FTZ R61, R115, R63, R62 ;  /* 0x0000003f733d7223 */ /* 0x000fe2000001003e */
        /* <DEDUP_REMOVED lines=10> */
[-C--:B------:R-:W-:Y:S02]  /*6a50*/  FMUL.FTZ R215, R167, R50.reuse ;  /* 0x00000032a7d77220 */ /* 0x080fe40000410000 */
        /* <DEDUP_REMOVED lines=12> */
[----:B------:R-:W-:Y:S01]  /*6b20*/  FFMA.FTZ R63, R117, R62, R63 ;  /* 0x0000003e753f7223 */ /* 0x000fe2000001003f */
[----:B------:R-:W-:Y:S01]  /*6b30*/  ISETP.GT.U32.AND P2, PT, R101, 0x1f, PT ;  /* 0x0000001f6500780c */ /* 0x000fe20003f44070 */
[----:B------:R-:W-:Y:S01]  /*6b40*/  FFMA.FTZ R61, R117, R66, R61 ;  /* 0x00000042753d7223 */ /* 0x000fe2000001003d */
        /* <DEDUP_REMOVED lines=17> */
.L_x_3372:
[----:B01----:R-:W-:Y:S05]  /*6c60*/  BSYNC B0 ;  /* 0x0000000000007941 */ /* 0x003fea0003800000 */
.L_x_3371:
        /* <DEDUP_REMOVED lines=73> */
.L_x_3479:
        /* <DEDUP_REMOVED lines=70> */
.L_x_3480:
        /* <DEDUP_REMOVED lines=19> */
[----:B------:R-:W-:Y:S05]  /*7690*/  CALL.REL.NOINC `($__internal_82_$__cuda_sm70_shflsync_idx_p) ;  /* 0x0000958000007944 */ /* 0x000fea0003c00000 */
.L_x_3377:
[----:B------:R-:W-:Y:S05]  /*76a0*/  BRA.CONV ~URZ, `(.L_x_3378) ;  /* 0x000000637f007947 */ /* 0x000fea000b800000 */
[----:B-1----:R-:W-:Y:S01]  /*76b0*/  HFMA2.MMA R61, -RZ, RZ, 0, 1.847743988037109375e-06 ;  /* 0x0000001fff3d7435 */ /* 0x002fe200000001ff */
[----:B0-----:R-:W-:Y:S02]  /*76c0*/  MOV R64, R77 ;  /* 0x0000004d00407202 */ /* 0x001fe40000000f00 */
[----:B------:R-:W-:Y:S02]  /*76d0*/  MOV R63, 0x1f ;  /* 0x0000001f003f7802 */ /* 0x000fe40000000f00 */
[----:B------:R-:W-:Y:S02]  /*76e0*/  MOV R60, 0xffffffff ;  /* 0xffffffff003c7802 */ /* 0x000fe40000000f00 */
[----:B------:R-:W-:-:S02]  /*76f0*/  MOV R62, 0x7710 ;  /* 0x00007710003e7802 */ /* 0x000fc40000000f00 */
[----:B------:R-:W-:Y:S05]  /*7700*/  CALL.REL.NOINC `($__internal_82_$__cuda_sm70_shflsync_idx_p) ;  /* 0x0000951000007944 */ /* 0x000fea0003c00000 */
.L_x_3378:
[----:B------:R-:W-:Y:S05]  /*7710*/  BRA.CONV ~URZ, `(.L_x_3379) ;  /* 0x000000637f007947 */ /* 0x000fea000b800000 */
[----:B-1----:R-:W-:Y:S01]  /*7720*/  HFMA2.MMA R61, -RZ, RZ, 0, 1.847743988037109375e-06 ;  /* 0x0000001fff3d7435 */ /* 0x002fe200000001ff */
[----:B0-----:R-:W-:-:S02]  /*7730*/  MOV R64, R65 ;  /* 0x0000004100407202 */ /* 0x001fc40000000f00 */
[----:B------:R-:W-:Y:S02]  /*7740*/  MOV R63, 0x1f ;  /* 0x0000001f003f7802 */ /* 0x000fe40000000f00 */
[----:B------:R-:W-:Y:S02]  /*7750*/  MOV R60, 0xffffffff ;  /* 0xffffffff003c7802 */ /* 0x000fe40000000f00 */
[----:B------:R-:W-:Y:S02]  /*7760*/  MOV R62, 0x7780 ;  /* 0x00007780003e7802 */ /* 0x000fe40000000f00 */
[----:B------:R-:W-:Y:S05]  /*7770*/  CALL.REL.NOINC `($__internal_82_$__cuda_sm70_shflsync_idx_p) ;  /* 0x000094a000007944 */ /* 0x000fea0003c00000 */
.L_x_3379:
[----:B------:R-:W-:Y:S05]  /*7780*/  BRA.CONV ~URZ, `(.L_x_3380) ;  /* 0x000000637f007947 */ /* 0x000fea000b800000 */
[----:B-1----:R-:W-:Y:S01]  /*7790*/  HFMA2.MMA R61, -RZ, RZ, 0, 1.847743988037109375e-06 ;  /* 0x0000001fff3d7435 */ /* 0x002fe200000001ff */
[----:B0-----:R-:W-:Y:S02]  /*77a0*/  MOV R64, R76 ;  /* 0x0000004c00407202 */ /* 0x001fe40000000f00 */
[----:B------:R-:W-:Y:S02]  /*77b0*/  MOV R63, 0x1f ;  /* 0x0000001f003f7802 */ /* 0x000fe40000000f00 */
[----:B------:R-:W-:Y:S02]  /*77c0*/  MOV R60, 0xffffffff ;  /* 0xffffffff003c7802 */ /* 0x000fe40000000f00 */
[----:B------:R-:W-:-:S02]  /*77d0*/  MOV R62, 0x77f0 ;  /* 0x000077f0003e7802 */ /* 0x000fc40000000f00 */
[----:B------:R-:W-:Y:S05]  /*77e0*/  CALL.REL.NOINC `($__internal_82_$__cuda_sm70_shflsync_idx_p) ;  /* 0x0000943000007944 */ /* 0x000fea0003c00000 */
.L_x_3380:
        /* <DEDUP_REMOVED lines=9> */
.L_x_3481:
        /* <DEDUP_REMOVED lines=50> */
.L_x_3374:
[----:B0-----:R-:W-:Y:S05]  /*7ba0*/  BSYNC B0 ;  /* 0x0000000000007941 */ /* 0x001fea0003800000 */
.L_x_3373:
        /* <DEDUP_REMOVED lines=302> */
.L_x_3482:
[----:B------:R-:W-:Y:S05]  /*8e90*/  BRA.DIV ~URZ, `(.L_x_3385) ;  /* 0x00006ed27f007947 */ /* 0x000fea000b800000 */
[----:B------:R2:W3:Y:S04]  /*8ea0*/  SHFL.DOWN PT, R63, R79, 0x1, 0x1f ;  /* 0x08201f004f3f7f89 */ /* 0x0004e800000e0000 */
[----:B------:R2:W4:Y:S04]  /*8eb0*/  SHFL.DOWN PT, R64, R78, 0x1, 0x1f ;  /* 0x08201f004e407f89 */ /* 0x00052800000e0000 */
[----:B------:R2:W0:Y:S02]  /*8ec0*/  SHFL.DOWN PT, R60, R65, 0x1, 0x1f ;  /* 0x08201f00413c7f89 */ /* 0x00042400000e0000 */
.L_x_3483:
        /* <DEDUP_REMOVED lines=15> */
.L_x_3387:
[----:B------:R-:W-:Y:S05]  /*8fc0*/  BSYNC B1 ;  /* 0x0000000000017941 */ /* 0x000fea0003800000 */
.L_x_3386:
[----:B------:R-:W-:Y:S05]  /*8fd0*/  BRA.DIV ~URZ, `(.L_x_3388) ;  /* 0x00006ef27f007947 */ /* 0x000fea000b800000 */
[----:B-1----:R0:W1:Y:S04]  /*8fe0*/  SHFL.DOWN PT, R62, R80, 0x2, 0x1f ;  /* 0x08401f00503e7f89 */ /* 0x00206800000e0000 */
[----:B---3--:R0:W3:Y:S04]  /*8ff0*/  SHFL.DOWN PT, R63, R79, 0x2, 0x1f ;  /* 0x08401f004f3f7f89 */ /* 0x0080e800000e0000 */
[----:B----4-:R0:W4:Y:S04]  /*9000*/  SHFL.DOWN PT, R64, R78, 0x2, 0x1f ;  /* 0x08401f004e407f89 */ /* 0x01012800000e0000 */
[----:B------:R0:W2:Y:S02]  /*9010*/  SHFL.DOWN PT, R60, R65, 0x2, 0x1f ;  /* 0x08401f00413c7f89 */ /* 0x0000a400000e0000 */
.L_x_3484:
        /* <DEDUP_REMOVED lines=15> */
.L_x_3390:
[----:B------:R-:W-:Y:S05]  /*9110*/  BSYNC B1 ;  /* 0x0000000000017941 */ /* 0x000fea0003800000 */
.L_x_3389:
[----:B------:R-:W-:Y:S05]  /*9120*/  BRA.DIV ~URZ, `(.L_x_3391) ;  /* 0x00006f727f007947 */ /* 0x000fea000b800000 */
[----:B-1----:R1:W0:Y:S02]  /*9130*/  SHFL.DOWN PT, R62, R80, 0x4, 0x1f ;  /* 0x08801f00503e7f89 */ /* 0x00222400000e0000 */
.L_x_3485:
[----:B------:R-:W-:Y:S05]  /*9140*/  BRA.DIV ~URZ, `(.L_x_3392) ;  /* 0x00006fd27f007947 */ /* 0x000fea000b800000 */
[----:B---3--:R3:W1:Y:S04]  /*9150*/  SHFL.DOWN PT, R63, R79, 0x4, 0x1f ;  /* 0x08801f004f3f7f89 */ /* 0x00866800000e0000 */
[----:B----4-:R3:W4:Y:S04]  /*9160*/  SHFL.DOWN PT, R64, R78, 0x4, 0x1f ;  /* 0x08801f004e407f89 */ /* 0x01072800000e0000 */
[----:B--2---:R3:W2:Y:S02]  /*9170*/  SHFL.DOWN PT, R60, R65, 0x4, 0x1f ;  /* 0x08801f00413c7f89 */ /* 0x0046a400000e0000 */
.L_x_3486:
        /* <DEDUP_REMOVED lines=15> */
.L_x_3394:
[----:B------:R-:W-:Y:S05]  /*9270*/  BSYNC B1 ;  /* 0x0000000000017941 */ /* 0x000fea0003800000 */
.L_x_3393:
[----:B------:R-:W-:Y:S05]  /*9280*/  BRA.DIV ~URZ, `(.L_x_3395) ;  /* 0x00006ff27f007947 */ /* 0x000fea000b800000 */
[----:B0-----:R0:W3:Y:S04]  /*9290*/  SHFL.DOWN PT, R62, R80, 0x8, 0x1f ;  /* 0x09001f00503e7f89 */ /* 0x0010e800000e0000 */
[----:B-1----:R0:W1:Y:S04]  /*92a0*/  SHFL.DOWN PT, R63, R79, 0x8, 0x1f ;  /* 0x09001f004f3f7f89 */ /* 0x00206800000e0000 */
[----:B----4-:R0:W4:Y:S04]  /*92b0*/  SHFL.DOWN PT, R64, R78, 0x8, 0x1f ;  /* 0x09001f004e407f89 */ /* 0x01012800000e0000 */
[----:B--2---:R0:W2:Y:S02]  /*92c0*/  SHFL.DOWN PT, R60, R65, 0x8, 0x1f ;  /* 0x09001f00413c7f89 */ /* 0x0040a400000e0000 */
.L_x_3487:
        /* <DEDUP_REMOVED lines=15> */
.L_x_3397:
[----:B------:R-:W-:Y:S05]  /*93c0*/  BSYNC B1 ;  /* 0x0000000000017941 */ /* 0x000fea0003800000 */
.L_x_3396:
[----:B------:R-:W-:Y:S05]  /*93d0*/  BRA.DIV ~URZ, `(.L_x_3398) ;  /* 0x000070727f007947 */ /* 0x000fea000b800000 */
[----:B---3--:R3:W0:Y:S02]  /*93e0*/  SHFL.DOWN PT, R62, R80, 0x10, 0x1f ;  /* 0x0a001f00503e7f89 */ /* 0x00862400000e0000 */
.L_x_3488:
[----:B------:R-:W-:Y:S05]  /*93f0*/  BRA.DIV ~URZ, `(.L_x_3399) ;  /* 0x000070d27f007947 */ /* 0x000fea000b800000 */
[----:B-1----:R1:W3:Y:S04]  /*9400*/  SHFL.DOWN PT, R63, R79, 0x10, 0x1f ;  /* 0x0a001f004f3f7f89 */ /* 0x0022e800000e0000 */
[----:B----4-:R1:W4:Y:S04]  /*9410*/  SHFL.DOWN PT, R64, R78, 0x10, 0x1f ;  /* 0x0a001f004e407f89 */ /* 0x01032800000e0000 */
[----:B--2---:R1:W2:Y:S02]  /*9420*/  SHFL.DOWN PT, R60, R65, 0x10, 0x1f ;  /* 0x0a001f00413c7f89 */ /* 0x0042a400000e0000 */
.L_x_3489:
        /* <DEDUP_REMOVED lines=13> */
.L_x_3401:
[----:B------:R-:W-:Y:S05]  /*9500*/  BSYNC B1 ;  /* 0x0000000000017941 */ /* 0x000fea0003800000 */
.L_x_3400:
        /* <DEDUP_REMOVED lines=20> */
.L_x_3490:
        /* <DEDUP_REMOVED lines=15> */
.L_x_3404:
[----:B0-----:R-:W-:Y:S05]  /*9740*/  BSYNC B1 ;  /* 0x0000000000017941 */ /* 0x001fea0003800000 */
.L_x_3403:
        /* <DEDUP_REMOVED lines=39> */
.L_x_3383:
[----:B0-----:R-:W-:Y:S05]  /*99c0*/  BSYNC B0 ;  /* 0x0000000000007941 */ /* 0x001fea0003800000 */
.L_x_3382:
        /* <DEDUP_REMOVED lines=11> */
[C---:B------:R-:W-:Y:S01]  /*9a80*/  FFMA.FTZ R67, R15.reuse, -R204, R65 ;  /* 0x800000cc0f437223 */ /* 0x040fe20000010041 */
[----:B------:R-:W-:Y:S01]  /*9a90*/  PRMT R65, RZ, 0x7610, R73 ;  /* 0x00007610ff417816 */ /* 0x000fe20000000049 */
[-C--:B------:R-:W-:Y:S01]  /*9aa0*/  FFMA.FTZ R203, R108, -R66.reuse, R203 ;  /* 0x800000426ccb7223 */ /* 0x080fe200000100cb */
[----:B------:R-:W-:Y:S01]  /*9ab0*/  ULEA UR38, UR38, 0xfffff800, 0xb ;  /* 0xfffff80026267891 */ /* 0x000fe2000f8e583f */
[----:B------:R-:W-:Y:S01]  /*9ac0*/  FFMA.FTZ R201, R110, -R66, R201 ;  /* 0x800000426ec97223 */ /* 0x000fe200000100c9 */
[----:B------:R-:W-:Y:S01]  /*9ad0*/  ULDC UR39, c[0x0][0x168] ;  /* 0x00005a0000277ab9 */ /* 0x000fe20000000800 */
[----:B------:R-:W-:Y:S01]  /*9ae0*/  FFMA.FTZ R66, R15, R234, R64 ;  /* 0x000000ea0f427223 */ /* 0x000fe20000010040 */
[----:B------:R-:W-:Y:S01]  /*9af0*/  PRMT R64, RZ, 0x5410, R73 ;  /* 0x00005410ff407816 */ /* 0x000fe20000000049 */
[-C--:B------:R-:W-:Y:S01]  /*9b00*/  FFMA.FTZ R234, R107, -R76.reuse, R234 ;  /* 0x8000004c6bea7223 */ /* 0x080fe200000100ea */
[----:B------:R-:W-:Y:S01]  /*9b10*/  UIADD3 UR38, -UR38, UR39, URZ ;  /* 0x0000002726267290 */ /* 0x000fe2000fffe13f */
[----:B------:R-:W-:Y:S01]  /*9b20*/  FFMA.FTZ R204, R109, -R76, R204 ;  /* 0x8000004c6dcc7223 */ /* 0x000fe200000100cc */
[----:B------:R-:W-:Y:S01]  /*9b30*/  BSSY B0, `(.L_x_3405) ;  /* 0x00001e6000007945 */ /* 0x000fe20003800000 */
[----:B------:R-:W-:Y:S01]  /*9b40*/  FFMA.FTZ R76, R14, -R205, R67 ;  /* 0x800000cd0e4c7223 */ /* 0x000fe20000010043 */
[----:B------:R-:W0:Y:S01]  /*9b50*/  LDS.64 R60, [R168.X16+0x6d88] ;  /* 0x006d8800a83c7984 */ /* 0x000e22000000ca00 */
[----:B------:R-:W-:-:S02]  /*9b60*/  FMUL.FTZ R77, R64, R95 ;  /* 0x0000005f404d7220 */ /* 0x000fc40000410000 */
[----:B------:R-:W-:Y:S01]  /*9b70*/  FFMA.FTZ R66, R14, R207, R66 ;  /* 0x000000cf0e427223 */ /* 0x000fe20000010042 */
[----:B------:R1:W-:Y:S01]  /*9b80*/  @!P0 STS.128 [UR45+0x8b80], R56 ;  /* 0x008b8038ff008988 */ /* 0x0003e20008000c2d */
[-C--:B------:R-:W-:Y:S02]  /*9b90*/  FFMA.FTZ R207, R112, -R77.reuse, R207 ;  /* 0x8000004d70cf7223 */ /* 0x080fe400000100cf */
[----:B------:R-:W-:Y:S02]  /*9ba0*/  FFMA.FTZ R205, R114, -R77, R205 ;  /* 0x8000004d72cd7223 */ /* 0x000fe400000100cd */
[C---:B------:R-:W-:Y:S02]  /*9bb0*/  FFMA.FTZ R77, R13.reuse, R206, R66 ;  /* 0x000000ce0d4d7223 */ /* 0x040fe40000010042 */
[----:B------:R-:W-:Y:S02]  /*9bc0*/  FFMA.FTZ R76, R13, -R208, R76 ;  /* 0x800000d00d4c7223 */ /* 0x000fe4000001004c */
[----:B------:R-:W-:-:S02]  /*9bd0*/  FFMA.FTZ R77, R12, R211, R77 ;  /* 0x000000d30c4d7223 */ /* 0x000fc4000001004d */
[----:B------:R-:W-:Y:S02]  /*9be0*/  FMUL.FTZ R78, R65, R94 ;  /* 0x0000005e414e7220 */ /* 0x000fe40000410000 */
[----:B------:R-:W-:Y:S02]  /*9bf0*/  FFMA.FTZ R79, R11, R210, R77 ;  /* 0x000000d20b4f7223 */ /* 0x000fe4000001004d */
[-C--:B------:R-:W-:Y:S02]  /*9c00*/  FFMA.FTZ R66, R113, -R78.reuse, R208 ;  /* 0x8000004e71427223 */ /* 0x080fe400000100d0 */
[----:B------:R-:W-:Y:S02]  /*9c10*/  FFMA.FTZ R206, R111, -R78, R206 ;  /* 0x8000004e6fce7223 */ /* 0x000fe400000100ce */
[-C--:B0-----:R-:W-:Y:S02]  /*9c20*/  FMUL.FTZ R67, R61, -R103.reuse ;  /* 0x800000673d437220 */ /* 0x081fe40000410000 */
[----:B------:R-:W-:-:S02]  /*9c30*/  FMUL.FTZ R103, R60, -R103 ;  /* 0x800000673c677220 */ /* 0x000fc40000410000 */
[-C--:B------:R-:W-:Y:S01]  /*9c40*/  FFMA.FTZ R67, R60, R102.reuse, -R67 ;  /* 0x000000663c437223 */ /* 0x080fe20000010843 */
[----:B------:R-:W-:Y:S01]  /*9c50*/  PRMT R60, RZ, 0x5410, R74 ;  /* 0x00005410ff3c7816 */ /* 0x000fe2000000004a */
[----:B------:R-:W-:Y:S02]  /*9c60*/  FFMA.FTZ R103, R61, R102, R103 ;  /* 0x000000663d677223 */ /* 0x000fe40000010067 */
[----:B------:R-:W-:Y:S02]  /*9c70*/  FADD.FTZ R186, R186, R67 ;  /* 0x00000043baba7221 */ /* 0x000fe40000010000 */
[----:B------:R-:W-:Y:S02]  /*9c80*/  FMUL.FTZ R61, R60, R93 ;  /* 0x0000005d3c3d7220 */ /* 0x000fe40000410000 */
[----:B------:R-:W-:Y:S02]  /*9c90*/  FADD.FTZ R202, -R202, R103 ;  /* 0x00000067caca7221 */ /* 0x000fe40000010100 */
[----:B------:R-:W-:-:S02]  /*9ca0*/  FMUL.FTZ R67, R119, -R186 ;  /* 0x800000ba77437220 */ /* 0x000fc40000410000 */
[-C--:B------:R-:W-:Y:S02]  /*9cb0*/  FFMA.FTZ R211, R116, -R61.reuse, R211 ;  /* 0x8000003d74d37223 */ /* 0x080fe400000100d3 */
[-C--:B------:R-:W-:Y:S02]  /*9cc0*/  FMUL.FTZ R119, R119, -R202.reuse ;  /* 0x800000ca77777220 */ /* 0x080fe40000410000 */
[----:B------:R-:W-:Y:S02]  /*9cd0*/  FFMA.FTZ R61, R146, -R61, R209 ;  /* 0x8000003d923d7223 */ /* 0x000fe400000100d1 */
[----:B------:R-:W-:Y:S02]  /*9ce0*/  FFMA.FTZ R209, R12, -R209, R76 ;  /* 0x800000d10cd17223 */ /* 0x000fe4000001004c */
[C---:B------:R-:W-:Y:S01]  /*9cf0*/  FFMA.FTZ R76, R117.reuse, R202, R67 ;  /* 0x000000ca754c7223 */ /* 0x040fe20000010043 */
[----:B------:R-:W-:Y:S01]  /*9d00*/  PRMT R67, RZ, 0x7610, R74 ;  /* 0x00007610ff437816 */ /* 0x000fe2000000004a */
[----:B------:R-:W-:-:S02]  /*9d10*/  FFMA.FTZ R119, R117, R186, -R119 ;  /* 0x000000ba75777223 */ /* 0x000fc40000010877 */
[----:B------:R-:W-:Y:S02]  /*9d20*/  FADD.FTZ R185, -R185, R76 ;  /* 0x0000004cb9b97221 */ /* 0x000fe40000010100 */
[----:B------:R-:W-:Y:S02]  /*9d30*/  FADD.FTZ R170, R170, R119 ;  /* 0x00000077aaaa7221 */ /* 0x000fe40000010000 */
[CC--:B------:R-:W-:Y:S02]  /*9d40*/  FMUL.FTZ R77, R120.reuse, -R185.reuse ;  /* 0x800000b9784d7220 */ /* 0x0c0fe40000410000 */
[-C--:B------:R-:W-:Y:S02]  /*9d50*/  FMUL.FTZ R120, R120, -R170.reuse ;  /* 0x800000aa78787220 */ /* 0x080fe40000410000 */
[C---:B------:R-:W-:Y:S02]  /*9d60*/  FFMA.FTZ R80, R115.reuse, R170, -R77 ;  /* 0x000000aa73507223 */ /* 0x040fe4000001084d */
        /* <DEDUP_REMOVED lines=51> */
[----:B------:R-:W-:Y:S02]  /*a0a0*/  FMUL.FTZ R115, R133, -R177 ;  /* 0x800000b185737220 */ /* 0x000fe40000410000 */
        /* <DEDUP_REMOVED lines=32> */
[----:B------:R-:W-:Y:S02]  /*a2b0*/  FMUL.FTZ R129, R129, -R196 ;  /* 0x800000c481817220 */ /* 0x000fe40000410000 */
        /* <DEDUP_REMOVED lines=25> */
[-C--:B------:R-:W-:Y:S02]  /*a450*/  FMUL.FTZ R134, R134, -R182.reuse ;  /* 0x800000b686867220 */ /* 0x080fe40000410000 */
[C---:B------:R-:W-:Y:S02]  /*a460*/  FFMA.FTZ R56, R135.reuse, R182, -R56 ;  /* 0x000000b687387223 */ /* 0x040fe40000010838 */
[----:B------:R-:W-:Y:S02]  /*a470*/  FFMA.FTZ R134, R135, R198, R134 ;  /* 0x000000c687867223 */ /* 0x000fe40000010086 */
[----:B------:R-:W-:Y:S02]  /*a480*/  FMUL.FTZ R57, R185, UR25 ;  /* 0x00000019b9397c20 */ /* 0x000fe40008410000 */
[----:B------:R-:W-:Y:S01]  /*a490*/  FADD.FTZ R199, -R199, R134 ;  /* 0x00000086c7c77221 */ /* 0x000fe20000010100 */
[----:B------:R-:W-:Y:S01]  /*a4a0*/  IADD3 R134, R129, 0x3, RZ ;  /* 0x0000000381867810 */ /* 0x000fe20007ffe0ff */
[----:B------:R-:W-:-:S02]  /*a4b0*/  FADD.FTZ R183, R183, R56 ;  /* 0x00000038b7b77221 */ /* 0x000fc40000010000 */
[----:B------:R-:W-:Y:S01]  /*a4c0*/  FMUL.FTZ R130, R185, R51 ;  /* 0x00000033b9827220 */ /* 0x000fe20000410000 */
[----:B------:R-:W-:Y:S01]  /*a4d0*/  LEA.HI.SX32 R142, R134, R129, 0x1b ;  /* 0x00000081868e7211 */ /* 0x000fe200078fdaff */
[C---:B------:R-:W-:Y:S02]  /*a4e0*/  FFMA.FTZ R128, R170.reuse, UR42, R57 ;  /* 0x0000002aaa807c23 */ /* 0x040fe40008010039 */
[----:B------:R-:W-:Y:S02]  /*a4f0*/  FMUL.FTZ R170, R170, R51 ;  /* 0x00000033aaaa7220 */ /* 0x000fe40000410000 */
[C---:B------:R-:W-:Y:S02]  /*a500*/  FMUL.FTZ R58, R131.reuse, -R199 ;  /* 0x800000c7833a7220 */ /* 0x040fe40000410000 */
[----:B------:R-:W-:Y:S02]  /*a510*/  FMUL.FTZ R131, R131, -R183 ;  /* 0x800000b783837220 */ /* 0x000fe40000410000 */
[----:B------:R-:W-:-:S02]  /*a520*/  FMUL.FTZ R57, R126, R130 ;  /* 0x000000827e397220 */ /* 0x000fc40000410000 */
[C---:B------:R-:W-:Y:S02]  /*a530*/  FMUL.FTZ R59, R126.reuse, R59 ;  /* 0x0000003b7e3b7220 */ /* 0x040fe40000410000 */
[----:B------:R-:W-:Y:S02]  /*a540*/  FMUL.FTZ R126, R126, R170 ;  /* 0x000000aa7e7e7220 */ /* 0x000fe40000410000 */
[C---:B------:R-:W-:Y:S02]  /*a550*/  FFMA.FTZ R131, R136.reuse, R199, R131 ;  /* 0x000000c788837223 */ /* 0x040fe40000010083 */
[----:B------:R-:W-:Y:S02]  /*a560*/  FFMA.FTZ R127, R136, R183, -R58 ;  /* 0x000000b7887f7223 */ /* 0x000fe4000001083a */
[C---:B------:R-:W-:Y:S02]  /*a570*/  FFMA.FTZ R128, R217.reuse, R128, R59 ;  /* 0x00000080d9807223 */ /* 0x040fe4000001003b */
[----:B------:R-:W-:Y:S01]  /*a580*/  FFMA.FTZ R56, R217, R130, -R126 ;  /* 0x00000082d9387223 */ /* 0x000fe2000001087e */
[----:B------:R-:W-:Y:S01]  /*a590*/  IADD3 R126, R129, 0x1, RZ ;  /* 0x00000001817e7810 */ /* 0x000fe20007ffe0ff */
[----:B------:R-:W-:-:S02]  /*a5a0*/  FADD.FTZ R200, -R200, R131 ;  /* 0x00000083c8c87221 */ /* 0x000fc40000010100 */
[C---:B------:R-:W-:Y:S01]  /*a5b0*/  FMUL.FTZ R58, R125.reuse, R170 ;  /* 0x000000aa7d3a7220 */ /* 0x040fe20000410000 */
[----:B------:R-:W-:Y:S01]  /*a5c0*/  LEA.HI.SX32 R139, R126, R129, 0x1b ;  /* 0x000000817e8b7211 */ /* 0x000fe200078fdaff */
[C---:B------:R-:W-:Y:S02]  /*a5d0*/  FMUL.FTZ R59, R125.reuse, R130 ;  /* 0x000000827d3b7220 */ /* 0x040fe40000410000 */
[----:B------:R-:W-:Y:S02]  /*a5e0*/  FADD.FTZ R184, R184, R127 ;  /* 0x0000007fb8b87221 */ /* 0x000fe40000010000 */
[----:B------:R-:W-:Y:S01]  /*a5f0*/  FFMA.FTZ R125, R125, R164, R128 ;  /* 0x000000a47d7d7223 */ /* 0x000fe20000010080 */
[----:B------:R-:W-:Y:S01]  /*a600*/  IADD3 R128, R129, 0x2, RZ ;  /* 0x0000000281807810 */ /* 0x000fe20007ffe0ff */
[-C--:B------:R-:W-:Y:S02]  /*a610*/  FMUL.FTZ R130, R200, R97.reuse ;  /* 0x00000061c8827220 */ /* 0x080fe40000410000 */
        /* <DEDUP_REMOVED lines=28> */
[----:B------:R-:W-:Y:S02]  /*a7e0*/  FMUL.FTZ R139, R197, R94 ;  /* 0x0000005ec58b7220 */ /* 0x000fe40000410000 */
[----:B------:R-:W-:Y:S02]  /*a7f0*/  FADD.FTZ R126, R127, R126 ;  /* 0x0000007e7f7e7221 */ /* 0x000fe40000010000 */
[----:B------:R-:W-:Y:S02]  /*a800*/  FADD.FTZ R127, R129, R130 ;  /* 0x00000082817f7221 */ /* 0x000fe40000010000 */
[----:B------:R-:W-:-:S02]  /*a810*/  FMUL.FTZ R130, R66, R137 ;  /* 0x0000008942827220 */ /* 0x000fc40000410000 */
[----:B------:R-:W-:Y:S02]  /*a820*/  FMUL.FTZ R129, R66, R139 ;  /* 0x0000008b42817220 */ /* 0x000fe40000410000 */
[----:B------:R-:W-:Y:S02]  /*a830*/  FMUL.FTZ R78, R67, R92 ;  /* 0x0000005c434e7220 */ /* 0x000fe40000410000 */
[----:B------:R-:W-:Y:S02]  /*a840*/  FMUL.FTZ R82, R79, R90 ;  /* 0x0000005a4f527220 */ /* 0x000fe40000410000 */
[----:B------:R-:W-:Y:S02]  /*a850*/  FMUL.FTZ R133, R63, R133 ;  /* 0x000000853f857220 */ /* 0x000fe40000410000 */
[C---:B------:R-:W-:Y:S02]  /*a860*/  FFMA.FTZ R130, R206.reuse, R139, -R130 ;  /* 0x0000008bce827223 */ /* 0x040fe40000010882 */
[----:B------:R-:W-:Y:S01]  /*a870*/  FFMA.FTZ R131, R206, R137, R129 ;  /* 0x00000089ce837223 */ /* 0x000fe20000010081 */
[----:B------:R0:W-:Y:S01]  /*a880*/  STS [R140.X4+0x2108], R133 ;  /* 0x002108858c007388 */ /* 0x0001e20000004800 */
[----:B------:R-:W-:-:S02]  /*a890*/  FMUL.FTZ R134, R196, R93 ;  /* 0x0000005dc4867220 */ /* 0x000fc40000410000 */
[-C--:B------:R-:W-:Y:S02]  /*a8a0*/  FFMA.FTZ R210, R147, -R78.reuse, R210 ;  /* 0x8000004e93d27223 */ /* 0x080fe400000100d2 */
[----:B------:R-:W-:Y:S01]  /*a8b0*/  FFMA.FTZ R76, R149, -R78, R212 ;  /* 0x8000004e954c7223 */ /* 0x000fe200000100d4 */
[----:B------:R-:W-:Y:S01]  /*a8c0*/  PRMT R78, RZ, 0x5410, R75 ;  /* 0x00005410ff4e7816 */ /* 0x000fe2000000004b */
[-C--:B------:R-:W-:Y:S02]  /*a8d0*/  FFMA.FTZ R220, R151, -R82.reuse, R220 ;  /* 0x8000005297dc7223 */ /* 0x080fe400000100dc */
[----:B------:R-:W-:Y:S01]  /*a8e0*/  FFMA.FTZ R80, R153, -R82, R218 ;  /* 0x8000005299507223 */ /* 0x000fe200000100da */
[----:B------:R-:W-:Y:S01]  /*a8f0*/  PRMT R82, RZ, 0x5410, R68 ;  /* 0x00005410ff527816 */ /* 0x000fe20000000044 */
[----:B------:R-:W-:Y:S02]  /*a900*/  FMUL.FTZ R135, R63, R135 ;  /* 0x000000873f877220 */ /* 0x000fe40000410000 */
[----:B------:R-:W-:-:S02]  /*a910*/  FMUL.FTZ R129, R64, R136 ;  /* 0x0000008840817220 */ /* 0x000fc40000410000 */
[----:B------:R-:W-:Y:S01]  /*a920*/  FADD.FTZ R127, R127, R130 ;  /* 0x000000827f7f7221 */ /* 0x000fe20000010000 */
[----:B------:R-:W-:Y:S01]  /*a930*/  STS [R142.X4+0x210c], R135 ;  /* 0x00210c878e007388 */ /* 0x000fe20000004800 */
[----:B------:R-:W-:Y:S02]  /*a940*/  FADD.FTZ R126, R126, R131 ;  /* 0x000000837e7e7221 */ /* 0x000fe40000010000 */
[----:B------:R-:W-:Y:S01]  /*a950*/  FMUL.FTZ R130, R180, R93 ;  /* 0x0000005db4827220 */ /* 0x000fe20000410000 */
[----:B------:R-:W-:Y:S01]  /*a960*/  STS [R128.X4+0x2110], R129 ;  /* 0x0021108180007388 */ /* 0x000fe20000004800 */
[----:B0-----:R-:W-:Y:S02]  /*a970*/  FMUL.FTZ R133, R61, R134 ;  /* 0x000000863d857220 */ /* 0x001fe40000410000 */
[----:B------:R-:W-:Y:S01]  /*a980*/  FMUL.FTZ R131, R64, R138 ;  /* 0x0000008a40837220 */ /* 0x000fe20000410000 */
[----:B------:R0:W-:Y:S01]  /*a990*/  STS [R128.X4+0x2170], R58 ;  /* 0x0021703a80007388 */ /* 0x0001e20000004800 */
[----:B------:R-:W-:-:S02]  /*a9a0*/  FMUL.FTZ R145, R195, R92 ;  /* 0x0000005cc3917220 */ /* 0x000fc40000410000 */
[----:B------:R-:W-:Y:S01]  /*a9b0*/  FMUL.FTZ R77, R78, R91 ;  /* 0x0000005b4e4d7220 */ /* 0x000fe20000410000 */
[----:B------:R1:W-:Y:S01]  /*a9c0*/  STS [R128.X4+0x2114], R131 ;  /* 0x0021148380007388 */ /* 0x0003e20000004800 */
[----:B------:R-:W-:Y:S02]  /*a9d0*/  FMUL.FTZ R81, R82, R89 ;  /* 0x0000005952517220 */ /* 0x000fe40000410000 */
[----:B------:R-:W-:Y:S01]  /*a9e0*/  FMUL.FTZ R86, R83, R88 ;  /* 0x0000005853567220 */ /* 0x000fe20000410000 */
[----:B------:R-:W-:Y:S01]  /*a9f0*/  STS [R128.X4+0x2174], R59 ;  /* 0x0021743b80007388 */ /* 0x000fe20000004800 */
[----:B------:R-:W-:Y:S01]  /*aa00*/  FMUL.FTZ R143, R179, R92 ;  /* 0x0000005cb38f7220 */ /* 0x000fe20000410000 */
[----:B0-----:R-:W-:Y:S01]  /*aa10*/  MOV R58, UR38 ;  /* 0x00000026003a7c02 */ /* 0x001fe20008000f00 */
[-C--:B------:R-:W-:Y:S02]  /*aa20*/  FFMA.FTZ R129, R211, R130.reuse, R133 ;  /* 0x00000082d3817223 */ /* 0x080fe40000010085 */
[----:B------:R-:W-:-:S02]  /*aa30*/  FMUL.FTZ R141, R60, R130 ;  /* 0x000000823c8d7220 */ /* 0x000fc40000410000 */
[----:B------:R-:W-:Y:S02]  /*aa40*/  FMUL.FTZ R133, R76, R145 ;  /* 0x000000914c857220 */ /* 0x000fe40000410000 */
[----:B------:R-:W-:Y:S01]  /*aa50*/  FMUL.FTZ R130, R61, R130 ;  /* 0x000000823d827220 */ /* 0x000fe20000410000 */
[----:B------:R-:W-:Y:S01]  /*aa60*/  STS [R128.X4+0x2120], R141 ;  /* 0x0021208d80007388 */ /* 0x000fe20000004800 */
[----:B------:R-:W-:Y:S02]  /*aa70*/  FMUL.FTZ R135, R60, R134 ;  /* 0x000000863c877220 */ /* 0x000fe40000410000 */
[----:B------:R-:W-:Y:S02]  /*aa80*/  FFMA.FTZ R221, R148, -R77, R221 ;  /* 0x8000004d94dd7223 */ /* 0x000fe400000100dd */
[----:B------:R-:W-:Y:S01]  /*aa90*/  FFMA.FTZ R223, R152, -R81, R223 ;  /* 0x8000005198df7223 */ /* 0x000fe200000100df */
[----:B------:R0:W-:Y:S01]  /*aaa0*/  STS [R128.X4+0x2124], R135 ;  /* 0x0021248780007388 */ /* 0x0001e20000004800 */
[----:B------:R-:W-:-:S02]  /*aab0*/  FFMA.FTZ R222, R155, -R86, R222 ;  /* 0x800000569bde7223 */ /* 0x000fc400000100de */
[----:B------:R-:W-:Y:S01]  /*aac0*/  FFMA.FTZ R84, R157, -R86, R226 ;  /* 0x800000569d547223 */ /* 0x000fe200000100e2 */
[----:B------:R-:W-:Y:S01]  /*aad0*/  PRMT R86, RZ, 0x5410, R69 ;  /* 0x00005410ff567816 */ /* 0x000fe20000000045 */
[----:B-1----:R-:W-:Y:S02]  /*aae0*/  FMUL.FTZ R131, R76, R143 ;  /* 0x0000008f4c837220 */ /* 0x002fe40000410000 */
[----:B------:R-:W-:Y:S02]  /*aaf0*/  FFMA.FTZ R77, R150, -R77, R213 ;  /* 0x8000004d964d7223 */ /* 0x000fe400000100d5 */
[----:B------:R-:W-:Y:S02]  /*ab00*/  FFMA.FTZ R81, R154, -R81, R219 ;  /* 0x800000519a517223 */ /* 0x000fe400000100db */
[C---:B------:R-:W-:Y:S02]  /*ab10*/  FMUL.FTZ R137, R65.reuse, R137 ;  /* 0x0000008941897220 */ /* 0x040fe40000410000 */
[----:B------:R-:W-:-:S02]  /*ab20*/  FMUL.FTZ R139, R65, R139 ;  /* 0x0000008b418b7220 */ /* 0x000fc40000410000 */
[----:B------:R-:W-:Y:S01]  /*ab30*/  FMUL.FTZ R144, R192, R89 ;  /* 0x00000059c0907220 */ /* 0x000fe20000410000 */
[----:B------:R1:W-:Y:S01]  /*ab40*/  STS [R128.X4+0x2118], R137 ;  /* 0x0021188980007388 */ /* 0x0003e20000004800 */
[----:B------:R-:W-:Y:S02]  /*ab50*/  FMUL.FTZ R140, R194, R91 ;  /* 0x0000005bc28c7220 */ /* 0x000fe40000410000 */
[----:B------:R-:W-:Y:S01]  /*ab60*/  FFMA.FTZ R133, R210, R143, R133 ;  /* 0x0000008fd2857223 */ /* 0x000fe20000010085 */
[----:B------:R2:W-:Y:S01]  /*ab70*/  STS [R128.X4+0x211c], R139 ;  /* 0x00211c8b80007388 */ /* 0x0005e20000004800 */
[----:B------:R-:W-:Y:S02]  /*ab80*/  FMUL.FTZ R136, R178, R91 ;  /* 0x0000005bb2887220 */ /* 0x000fe40000410000 */
[----:B------:R-:W-:Y:S02]  /*ab90*/  FFMA.FTZ R130, R211, R134, -R130 ;  /* 0x00000086d3827223 */ /* 0x000fe40000010882 */
[----:B------:R-:W-:-:S02]  /*aba0*/  FMUL.FTZ R143, R67, R143 ;  /* 0x0000008f438f7220 */ /* 0x000fc40000410000 */
[----:B------:R-:W-:Y:S02]  /*abb0*/  FMUL.FTZ R124, R165, R187 ;  /* 0x000000bba57c7220 */ /* 0x000fe40000410000 */
[----:B------:R-:W-:Y:S01]  /*abc0*/  FFMA.FTZ R134, R210, R145, -R131 ;  /* 0x00000091d2867223 */ /* 0x000fe20000010883 */
[----:B------:R3:W-:Y:S01]  /*abd0*/  STS [R128.X4+0x2128], R143 ;  /* 0x0021288f80007388 */ /* 0x0007e20000004800 */
[----:B------:R-:W-:Y:S02]  /*abe0*/  FMUL.FTZ R138, R176, R89 ;  /* 0x00000059b08a7220 */ /* 0x000fe40000410000 */
[----:B------:R-:W-:Y:S02]  /*abf0*/  FMUL.FTZ R131, R81, R144 ;  /* 0x0000009051837220 */ /* 0x000fe40000410000 */
[----:B0-----:R-:W-:Y:S02]  /*ac00*/  FMUL.FTZ R135, R77, R140 ;  /* 0x0000008c4d877220 */ /* 0x001fe40000410000 */
[----:B------:R-:W-:-:S02]  /*ac10*/  FMUL.FTZ R85, R86, R55 ;  /* 0x0000003756557220 */ /* 0x000fc40000410000 */
[----:B------:R-:W-:Y:S02]  /*ac20*/  FMUL.FTZ R141, R193, R90 ;  /* 0x0000005ac18d7220 */ /* 0x000fe40000410000 */
[----:B-1----:R-:W-:Y:S02]  /*ac30*/  FMUL.FTZ R137, R78, R136 ;  /* 0x000000884e897220 */ /* 0x002fe40000410000 */
[----:B--2---:R-:W-:Y:S02]  /*ac40*/  FMUL.FTZ R139, R177, R90 ;  /* 0x0000005ab18b7220 */ /* 0x004fe40000410000 */
[----:B------:R-:W-:Y:S01]  /*ac50*/  FMUL.FTZ R120, R169, R202 ;  /* 0x000000caa9787220 */ /* 0x000fe20000410000 */
[----:B------:R0:W-:Y:S01]  /*ac60*/  STS [R128.X4+0x2130], R137 ;  /* 0x0021308980007388 */ /* 0x0001e20000004800 */
[----:B------:R-:W-:Y:S02]  /*ac70*/  FFMA.FTZ R124, R163, R171, R124 ;  /* 0x000000aba37c7223 */ /* 0x000fe4000001007c */
[----:B------:R-:W-:-:S02]  /*ac80*/  FMUL.FTZ R163, R81, R138 ;  /* 0x0000008a51a37220 */ /* 0x000fc40000410000 */
[-C--:B------:R-:W-:Y:S02]  /*ac90*/  FFMA.FTZ R131, R223, R138.reuse, R131 ;  /* 0x0000008adf837223 */ /* 0x080fe40000010083 */
[----:B------:R-:W-:Y:S02]  /*aca0*/  FMUL.FTZ R165, R82, R138 ;  /* 0x0000008a52a57220 */ /* 0x000fe40000410000 */
[-C--:B---3--:R-:W-:Y:S02]  /*acb0*/  FFMA.FTZ R143, R221, R136.reuse, R135 ;  /* 0x00000088dd8f7223 */ /* 0x088fe40000010087 */
[----:B------:R-:W-:Y:S01]  /*acc0*/  FFMA.FTZ R229, R156, -R85, R229 ;  /* 0x800000559ce57223 */ /* 0x000fe200000100e5 */
[----:B------:R-:W-:Y:S01]  /*acd0*/  STS [R128.X4+0x2140], R165 ;  /* 0x002140a580007388 */ /* 0x000fe20000004800 */
[----:B------:R-:W-:Y:S02]  /*ace0*/  FMUL.FTZ R138, R80, R141 ;  /* 0x0000008d508a7220 */ /* 0x000fe40000410000 */
[----:B------:R-:W-:-:S02]  /*acf0*/  FMUL.FTZ R136, R77, R136 ;  /* 0x000000884d887220 */ /* 0x000fc40000410000 */
[----:B------:R-:W-:Y:S02]  /*ad00*/  FFMA.FTZ R85, R158, -R85, R227 ;  /* 0x800000559e557223 */ /* 0x000fe400000100e3 */
[----:B------:R-:W-:Y:S02]  /*ad10*/  FMUL.FTZ R135, R80, R139 ;  /* 0x0000008b50877220 */ /* 0x000fe40000410000 */
[----:B------:R-:W-:Y:S02]  /*ad20*/  FMUL.FTZ R168, R190, R55 ;  /* 0x00000037bea87220 */ /* 0x000fe40000410000 */
[----:B------:R-:W-:Y:S02]  /*ad30*/  FFMA.FTZ R120, R167, R186, R120 ;  /* 0x000000baa7787223 */ /* 0x000fe40000010078 */
[----:B0-----:R-:W-:Y:S02]  /*ad40*/  FMUL.FTZ R137, R78, R140 ;  /* 0x0000008c4e897220 */ /* 0x001fe40000410000 */
[----:B------:R-:W-:-:S02]  /*ad50*/  FMUL.FTZ R167, R191, R88 ;  /* 0x00000058bfa77220 */ /* 0x000fc40000410000 */
[----:B------:R-:W-:Y:S01]  /*ad60*/  FMUL.FTZ R145, R67, R145 ;  /* 0x0000009143917220 */ /* 0x000fe20000410000 */
[----:B------:R0:W-:Y:S01]  /*ad70*/  STS [R128.X4+0x2134], R137 ;  /* 0x0021348980007388 */ /* 0x0001e20000004800 */
[CC--:B------:R-:W-:Y:S02]  /*ad80*/  FFMA.FTZ R138, R220.reuse, R139.reuse, R138 ;  /* 0x0000008bdc8a7223 */ /* 0x0c0fe4000001008a */
[----:B------:R-:W-:Y:S01]  /*ad90*/  FFMA.FTZ R142, R221, R140, -R136 ;  /* 0x0000008cdd8e7223 */ /* 0x000fe20000010888 */
[----:B------:R1:W-:Y:S01]  /*ada0*/  STS [R128.X4+0x212c], R145 ;  /* 0x00212c9180007388 */ /* 0x0003e20000004800 */
[----:B------:R-:W-:Y:S02]  /*adb0*/  FMUL.FTZ R139, R79, R139 ;  /* 0x0000008b4f8b7220 */ /* 0x000fe40000410000 */
[----:B------:R-:W-:Y:S02]  /*adc0*/  FFMA.FTZ R136, R220, R141, -R135 ;  /* 0x0000008ddc887223 */ /* 0x000fe40000010887 */
[----:B------:R-:W-:Y:S01]  /*add0*/  FMUL.FTZ R166, R174, R55 ;  /* 0x00000037aea67220 */ /* 0x000fe20000410000 */
[----:B------:R2:W-:Y:S01]  /*ade0*/  STS [R128.X4+0x2138], R139 ;  /* 0x0021388b80007388 */ /* 0x0005e20000004800 */
[----:B------:R-:W-:-:S02]  /*adf0*/  FMUL.FTZ R169, R85, R168 ;  /* 0x000000a855a97220 */ /* 0x000fc40000410000 */
[----:B------:R-:W-:Y:S02]  /*ae00*/  FFMA.FTZ R135, R223, R144, -R163 ;  /* 0x00000090df877223 */ /* 0x000fe400000108a3 */
[----:B------:R-:W-:Y:S02]  /*ae10*/  FADD.FTZ R126, R126, R129 ;  /* 0x000000817e7e7221 */ /* 0x000fe40000010000 */
[----:B------:R-:W-:Y:S02]  /*ae20*/  FMUL.FTZ R163, R175, R88 ;  /* 0x00000058afa37220 */ /* 0x000fe40000410000 */
[----:B------:R-:W-:Y:S02]  /*ae30*/  FMUL.FTZ R140, R84, R167 ;  /* 0x000000a7548c7220 */ /* 0x000fe40000410000 */
[----:B0-----:R-:W-:Y:S02]  /*ae40*/  FFMA.FTZ R137, R229, R166, R169 ;  /* 0x000000a6e5897223 */ /* 0x001fe400000100a9 */
[----:B-1----:R-:W-:-:S02]  /*ae50*/  FMUL.FTZ R145, R82, R144 ;  /* 0x0000009052917220 */ /* 0x002fc40000410000 */
[----:B------:R-:W-:Y:S02]  /*ae60*/  FMUL.FTZ R169, R173, R54 ;  /* 0x00000036ada97220 */ /* 0x000fe40000410000 */
[----:B------:R-:W-:Y:S01]  /*ae70*/  FADD.FTZ R126, R126, R133 ;  /* 0x000000857e7e7221 */ /* 0x000fe20000010000 */
[----:B------:R-:W-:Y:S01]  /*ae80*/  STS [R128.X4+0x2144], R145 ;  /* 0x0021449180007388 */ /* 0x000fe20000004800 */
[-C--:B------:R-:W-:Y:S02]  /*ae90*/  FMUL.FTZ R144, R84, R163.reuse ;  /* 0x000000a354907220 */ /* 0x080fe40000410000 */
[-C--:B--2---:R-:W-:Y:S02]  /*aea0*/  FFMA.FTZ R139, R222, R163.reuse, R140 ;  /* 0x000000a3de8b7223 */ /* 0x084fe4000001008c */
[----:B------:R-:W-:Y:S02]  /*aeb0*/  FADD.FTZ R127, R127, R130 ;  /* 0x000000827f7f7221 */ /* 0x000fe40000010000 */
[----:B------:R-:W-:-:S02]  /*aec0*/  FMUL.FTZ R163, R83, R163 ;  /* 0x000000a353a37220 */ /* 0x000fc40000410000 */
[----:B------:R-:W-:Y:S02]  /*aed0*/  FMUL.FTZ R185, R189, R54 ;  /* 0x00000036bdb97220 */ /* 0x000fe40000410000 */
[----:B------:R-:W-:Y:S01]  /*aee0*/  FMUL.FTZ R129, R102, R169 ;  /* 0x000000a966817220 */ /* 0x000fe20000410000 */
[----:B------:R0:W-:Y:S01]  /*aef0*/  STS [R128.X4+0x2148], R163 ;  /* 0x002148a380007388 */ /* 0x0001e20000004800 */
[----:B------:R-:W-:Y:S02]  /*af00*/  FADD.FTZ R143, R126, R143 ;  /* 0x0000008f7e8f7221 */ /* 0x000fe40000010000 */
[----:B------:R-:W-:Y:S02]  /*af10*/  FADD.FTZ R127, R127, R134 ;  /* 0x000000867f7f7221 */ /* 0x000fe40000010000 */
[----:B------:R-:W-:Y:S02]  /*af20*/  FADD.FTZ R138, R143, R138 ;  /* 0x0000008a8f8a7221 */ /* 0x000fe40000010000 */
[----:B------:R-:W-:-:S02]  /*af30*/  FMUL.FTZ R103, R118, R53 ;  /* 0x0000003576677220 */ /* 0x000fc40000410000 */
[----:B------:R-:W-:Y:S02]  /*af40*/  FADD.FTZ R138, R138, R131 ;  /* 0x000000838a8a7221 */ /* 0x000fe40000010000 */
[----:B0-----:R-:W-:Y:S02]  /*af50*/  FFMA.FTZ R163, R228, R185, -R129 ;  /* 0x000000b9e4a37223 */ /* 0x001fe40000010881 */
[----:B------:R-:W-:Y:S02]  /*af60*/  FADD.FTZ R129, R127, R142 ;  /* 0x0000008e7f817221 */ /* 0x000fe40000010000 */
[----:B------:R-:W-:Y:S02]  /*af70*/  FFMA.FTZ R233, R160, -R103, R233 ;  /* 0x80000067a0e97223 */ /* 0x000fe400000100e9 */
[----:B------:R-:W-:Y:S02]  /*af80*/  FADD.FTZ R136, R129, R136 ;  /* 0x0000008881887221 */ /* 0x000fe40000010000 */
[----:B------:R-:W-:-:S02]  /*af90*/  FMUL.FTZ R141, R79, R141 ;  /* 0x0000008d4f8d7220 */ /* 0x000fc40000410000 */
[----:B------:R-:W-:Y:S02]  /*afa0*/  FFMA.FTZ R140, R222, R167, -R144 ;  /* 0x000000a7de8c7223 */ /* 0x000fe40000010890 */
[----:B------:R-:W-:Y:S01]  /*afb0*/  FMUL.FTZ R126, R171, UR25 ;  /* 0x00000019ab7e7c20 */ /* 0x000fe20008410000 */
[----:B------:R0:W-:Y:S01]  /*afc0*/  STS [R128.X4+0x213c], R141 ;  /* 0x00213c8d80007388 */ /* 0x0001e20000004800 */
[----:B------:R-:W-:Y:S02]  /*afd0*/  FFMA.FTZ R103, R162, -R103, R231 ;  /* 0x80000067a2677223 */ /* 0x000fe400000100e7 */
[----:B------:R-:W-:Y:S02]  /*afe0*/  FFMA.FTZ R57, R217, R170, R57 ;  /* 0x000000aad9397223 */ /* 0x000fe40000010039 */
[----:B------:R-:W-:Y:S02]  /*aff0*/  FMUL.FTZ R145, R86, R166 ;  /* 0x000000a656917220 */ /* 0x000fe40000410000 */
[----:B------:R-:W-:-:S02]  /*b000*/  FMUL.FTZ R144, R102, R185 ;  /* 0x000000b966907220 */ /* 0x000fc40000410000 */
[-C--:B------:R-:W-:Y:S01]  /*b010*/  FMUL.FTZ R130, R188, R53.reuse ;  /* 0x00000035bc827220 */ /* 0x080fe20000410000 */
[----:B------:R1:W-:Y:S01]  /*b020*/  STS [R128.X4+0x2150], R145 ;  /* 0x0021509180007388 */ /* 0x0003e20000004800 */
[----:B------:R-:W-:Y:S02]  /*b030*/  FADD.FTZ R138, R138, R139 ;  /* 0x0000008b8a8a7221 */ /* 0x000fe40000010000 */
[----:B------:R-:W-:Y:S02]  /*b040*/  FMUL.FTZ R170, R85, R166 ;  /* 0x000000a655aa7220 */ /* 0x000fe40000410000 */
[----:B------:R-:W-:Y:S02]  /*b050*/  FADD.FTZ R135, R136, R135 ;  /* 0x0000008788877221 */ /* 0x000fe40000010000 */
[----:B------:R-:W-:Y:S02]  /*b060*/  FMUL.FTZ R166, R172, R53 ;  /* 0x00000035aca67220 */ /* 0x000fe40000410000 */
[----:B------:R-:W-:-:S02]  /*b070*/  FMUL.FTZ R134, R187, UR25 ;  /* 0x00000019bb867c20 */ /* 0x000fc40008410000 */
[----:B------:R-:W-:Y:S02]  /*b080*/  FFMA.FTZ R133, R187, UR42, -R126 ;  /* 0x0000002abb857c23 */ /* 0x000fe4000801087e */
[----:B------:R-:W-:Y:S02]  /*b090*/  FFMA.FTZ R144, R228, R169, R144 ;  /* 0x000000a9e4907223 */ /* 0x000fe40000010090 */
[----:B------:R-:W-:Y:S02]  /*b0a0*/  FMUL.FTZ R126, R103, R130 ;  /* 0x00000082677e7220 */ /* 0x000fe40000410000 */
[----:B------:R-:W-:Y:S02]  /*b0b0*/  FMUL.FTZ R187, R187, R52 ;  /* 0x00000034bbbb7220 */ /* 0x000fe40000410000 */
[----:B------:R-:W-:Y:S02]  /*b0c0*/  FADD.FTZ R137, R138, R137 ;  /* 0x000000898a897221 */ /* 0x000fe40000010000 */
[----:B0-----:R-:W-:-:S02]  /*b0d0*/  FFMA.FTZ R141, R229, R168, -R170 ;  /* 0x000000a8e58d7223 */ /* 0x001fc400000108aa */
[----:B------:R-:W-:Y:S02]  /*b0e0*/  FADD.FTZ R140, R135, R140 ;  /* 0x0000008c878c7221 */ /* 0x000fe40000010000 */
[----:B-1----:R-:W-:Y:S02]  /*b0f0*/  FMUL.FTZ R145, R118, R166 ;  /* 0x000000a676917220 */ /* 0x002fe40000410000 */
[C---:B------:R-:W-:Y:S02]  /*b100*/  FFMA.FTZ R127, R171.reuse, UR42, R134 ;  /* 0x0000002aab7f7c23 */ /* 0x040fe40008010086 */
[----:B------:R-:W-:Y:S01]  /*b110*/  FMUL.FTZ R171, R171, R52 ;  /* 0x00000034abab7220 */ /* 0x000fe20000410000 */
[----:B------:R0:W-:Y:S01]  /*b120*/  STS [R128.X4+0x2160], R145 ;  /* 0x0021609180007388 */ /* 0x0001e20000004800 */
[----:B------:R-:W-:Y:S02]  /*b130*/  FFMA.FTZ R134, R233, R166, R126 ;  /* 0x000000a6e9867223 */ /* 0x000fe4000001007e */
[----:B------:R-:W-:-:S02]  /*b140*/  FMUL.FTZ R142, R132, R187 ;  /* 0x000000bb848e7220 */ /* 0x000fc40000410000 */
[----:B------:R-:W-:Y:S02]  /*b150*/  FADD.FTZ R137, R137, R144 ;  /* 0x0000009089897221 */ /* 0x000fe40000010000 */
[----:B------:R-:W-:Y:S02]  /*b160*/  FMUL.FTZ R166, R103, R166 ;  /* 0x000000a667a67220 */ /* 0x000fe40000410000 */
[----:B------:R-:W-:Y:S02]  /*b170*/  FADD.FTZ R140, R140, R141 ;  /* 0x0000008d8c8c7221 */ /* 0x000fe40000010000 */
[----:B------:R-:W-:Y:S02]  /*b180*/  FMUL.FTZ R126, R132, R133 ;  /* 0x00000085847e7220 */ /* 0x000fe40000410000 */
[----:B0-----:R-:W-:Y:S02]  /*b190*/  FFMA.FTZ R145, R232, R171, R142 ;  /* 0x000000abe8917223 */ /* 0x001fe4000001008e */
[----:B------:R-:W-:-:S02]  /*b1a0*/  FADD.FTZ R134, R137, R134 ;  /* 0x0000008689867221 */ /* 0x000fc40000010000 */
[----:B------:R-:W-:Y:S02]  /*b1b0*/  FMUL.FTZ R132, R132, R171 ;  /* 0x000000ab84847220 */ /* 0x000fe40000410000 */
[----:B------:R-:W-:Y:S02]  /*b1c0*/  FFMA.FTZ R133, R233, R130, -R166 ;  /* 0x00000082e9857223 */ /* 0x000fe400000108a6 */
[----:B------:R-:W-:Y:S02]  /*b1d0*/  FADD.FTZ R140, R140, R163 ;  /* 0x000000a38c8c7221 */ /* 0x000fe40000010000 */
[----:B------:R-:W-:Y:S02]  /*b1e0*/  FMUL.FTZ R185, R87, R185 ;  /* 0x000000b957b97220 */ /* 0x000fe40000410000 */
[----:B------:R-:W-:Y:S02]  /*b1f0*/  FADD.FTZ R134, R134, R145 ;  /* 0x0000009186867221 */ /* 0x000fe40000010000 */
[----:B------:R-:W-:Y:S01]  /*b200*/  FFMA.FTZ R132, R232, R187, -R132 ;  /* 0x000000bbe8847223 */ /* 0x000fe20000010884 */
[----:B------:R0:W-:Y:S01]  /*b210*/  STS [R128.X4+0x215c], R185 ;  /* 0x00215cb980007388 */ /* 0x0001e20000004800 */
[----:B------:R-:W-:-:S02]  /*b220*/  FADD.FTZ R133, R140, R133 ;  /* 0x000000858c857221 */ /* 0x000fc40000010000 */
[----:B------:R-:W-:Y:S02]  /*b230*/  FFMA.FTZ R209, R11, -R212, R209 ;  /* 0x800000d40bd17223 */ /* 0x000fe400000100d1 */
[----:B------:R-:W-:Y:S02]  /*b240*/  FMUL.FTZ R169, R87, R169 ;  /* 0x000000a957a97220 */ /* 0x000fe40000410000 */
[----:B------:R-:W-:Y:S02]  /*b250*/  FMUL.FTZ R171, R115, R171 ;  /* 0x000000ab73ab7220 */ /* 0x000fe40000410000 */
[----:B------:R-:W-:Y:S01]  /*b260*/  FADD.FTZ R133, R133, R132 ;  /* 0x0000008485857221 */ /* 0x000fe20000010000 */
[----:B------:R1:W-:Y:S01]  /*b270*/  STS [R128.X4+0x2158], R169 ;  /* 0x002158a980007388 */ /* 0x0003e20000004800 */
[----:B0-----:R-:W-:Y:S02]  /*b280*/  FADD.FTZ R185, R134, R57 ;  /* 0x0000003986b97221 */ /* 0x001fe40000010000 */
[----:B------:R-:W-:Y:S01]  /*b290*/  FMUL.FTZ R59, R172, UR25 ;  /* 0x00000019ac3b7c20 */ /* 0x000fe20008410000 */
[----:B------:R0:W-:Y:S01]  /*b2a0*/  STS [R128.X4+0x2168], R171 ;  /* 0x002168ab80007388 */ /* 0x0001e20000004800 */
[----:B------:R-:W-:-:S02]  /*b2b0*/  FMUL.FTZ R57, R188, UR25 ;  /* 0x00000019bc397c20 */ /* 0x000fc40008410000 */
[----:B------:R-:W-:Y:S02]  /*b2c0*/  FFMA.FTZ R209, R10, -R213, R209 ;  /* 0x800000d50ad17223 */ /* 0x000fe400000100d1 */
[----:B------:R-:W-:Y:S01]  /*b2d0*/  FMUL.FTZ R143, R118, R130 ;  /* 0x00000082768f7220 */ /* 0x000fe20000410000 */
[----:B-1----:R-:W-:Y:S01]  /*b2e0*/  LEA R169, R58, -R101, 0x1 ;  /* 0x800000653aa97211 */ /* 0x002fe200078e08ff */
[----:B------:R-:W-:Y:S02]  /*b2f0*/  FFMA.FTZ R142, R188, UR42, -R59 ;  /* 0x0000002abc8e7c23 */ /* 0x000fe4000801083b */
[----:B------:R-:W-:Y:S01]  /*b300*/  FFMA.FTZ R144, R172, UR42, R57 ;  /* 0x0000002aac907c23 */ /* 0x000fe20008010039 */
[----:B------:R1:W-:Y:S01]  /*b310*/  STS [R128.X4+0x2164], R143 ;  /* 0x0021648f80007388 */ /* 0x0003e20000004800 */
[----:B0-----:R-:W-:Y:S01]  /*b320*/  FADD.FTZ R171, R133, R56 ;  /* 0x0000003885ab7221 */ /* 0x001fe20000010000 */
[----:B------:R-:W-:Y:S01]  /*b330*/  ISETP.GE.AND P0, PT, R169, 0x1, PT ;  /* 0x00000001a900780c */ /* 0x000fe20003f06270 */
[----:B------:R-:W-:-:S02]  /*b340*/  FMUL.FTZ R58, R173, UR25 ;  /* 0x00000019ad3a7c20 */ /* 0x000fc40008410000 */
[----:B------:R-:W-:Y:S02]  /*b350*/  FMUL.FTZ R56, R189, UR25 ;  /* 0x00000019bd387c20 */ /* 0x000fe40008410000 */
[----:B------:R-:W-:Y:S02]  /*b360*/  FMUL.FTZ R59, R174, UR25 ;  /* 0x00000019ae3b7c20 */ /* 0x000fe40008410000 */
[----:B------:R-:W-:Y:S02]  /*b370*/  FMUL.FTZ R57, R190, UR25 ;  /* 0x00000019be397c20 */ /* 0x000fe40008410000 */
[----:B------:R-:W-:Y:S02]  /*b380*/  FFMA.FTZ R209, R9, -R218, R209 ;  /* 0x800000da09d17223 */ /* 0x000fe400000100d1 */
[----:B------:R-:W-:Y:S02]  /*b390*/  FMUL.FTZ R165, R86, R168 ;  /* 0x000000a856a57220 */ /* 0x000fe40000410000 */
[----:B------:R-:W-:-:S02]  /*b3a0*/  FFMA.FTZ R141, R189, UR42, -R58 ;  /* 0x0000002abd8d7c23 */ /* 0x000fc4000801083a */
[----:B-1----:R-:W-:Y:S01]  /*b3b0*/  FFMA.FTZ R143, R173, UR42, R56 ;  /* 0x0000002aad8f7c23 */ /* 0x002fe20008010038 */
[----:B------:R0:W-:Y:S01]  /*b3c0*/  STS [R128.X4+0x2154], R165 ;  /* 0x002154a580007388 */ /* 0x0001e20000004800 */
[----:B------:R-:W-:Y:S02]  /*b3d0*/  FFMA.FTZ R166, R190, UR42, -R59 ;  /* 0x0000002abea67c23 */ /* 0x000fe4000801083b */
[----:B------:R-:W-:Y:S02]  /*b3e0*/  FFMA.FTZ R168, R174, UR42, R57 ;  /* 0x0000002aaea87c23 */ /* 0x000fe40008010039 */
[----:B------:R-:W-:Y:S02]  /*b3f0*/  FFMA.FTZ R209, R8, -R219, R209 ;  /* 0x800000db08d17223 */ /* 0x000fe400000100d1 */
[----:B------:R-:W-:Y:S02]  /*b400*/  FMUL.FTZ R58, R175, UR25 ;  /* 0x00000019af3a7c20 */ /* 0x000fe40008410000 */
[----:B------:R-:W-:-:S02]  /*b410*/  FMUL.FTZ R56, R191, UR25 ;  /* 0x00000019bf387c20 */ /* 0x000fc40008410000 */
[----:B------:R-:W-:Y:S02]  /*b420*/  FMUL.FTZ R59, R176, UR25 ;  /* 0x00000019b03b7c20 */ /* 0x000fe40008410000 */
[----:B------:R-:W-:Y:S02]  /*b430*/  FMUL.FTZ R57, R192, UR25 ;  /* 0x00000019c0397c20 */ /* 0x000fe40008410000 */
[----:B------:R-:W-:Y:S02]  /*b440*/  FMUL.FTZ R167, R83, R167 ;  /* 0x000000a753a77220 */ /* 0x000fe40000410000 */
[----:B------:R-:W-:Y:S02]  /*b450*/  FMUL.FTZ R208, R186, R50 ;  /* 0x00000032bad07220 */ /* 0x000fe40000410000 */
[----:B------:R-:W-:Y:S01]  /*b460*/  FFMA.FTZ R209, R7, -R226, R209 ;  /* 0x800000e207d17223 */ /* 0x000fe200000100d1 */
[----:B------:R1:W-:Y:S01]  /*b470*/  STS [R128.X4+0x214c], R167 ;  /* 0x00214ca780007388 */ /* 0x0003e20000004800 */
[----:B------:R-:W-:-:S02]  /*b480*/  FFMA.FTZ R145, R191, UR42, -R58 ;  /* 0x0000002abf917c23 */ /* 0x000fc4000801083a */
[----:B------:R-:W-:Y:S02]  /*b490*/  FFMA.FTZ R163, R175, UR42, R56 ;  /* 0x0000002aafa37c23 */ /* 0x000fe40008010038 */
        /* <DEDUP_REMOVED lines=8> */
[----:B0-----:R-:W-:Y:S02]  /*b520*/  FFMA.FTZ R165, R193, UR42, -R58 ;  /* 0x0000002ac1a57c23 */ /* 0x001fe4000801083a */
        /* <DEDUP_REMOVED lines=8> */
[----:B------:R-:W-:Y:S02]  /*b5b0*/  FFMA.FTZ R139, R195, UR42, -R58 ;  /* 0x0000002ac38b7c23 */ /* 0x000fe4000801083a */
[----:B------:R-:W-:Y:S02]  /*b5c0*/  FFMA.FTZ R137, R179, UR42, R56 ;  /* 0x0000002ab3897c23 */ /* 0x000fe40008010038 */
[----:B------:R-:W-:Y:S02]  /*b5d0*/  FFMA.FTZ R138, R196, UR42, -R59 ;  /* 0x0000002ac48a7c23 */ /* 0x000fe4000801083b */
[----:B------:R-:W-:Y:S02]  /*b5e0*/  FFMA.FTZ R136, R180, UR42, R57 ;  /* 0x0000002ab4887c23 */ /* 0x000fe40008010039 */
[----:B------:R-:W-:Y:S02]  /*b5f0*/  FMUL.FTZ R187, R115, R187 ;  /* 0x000000bb73bb7220 */ /* 0x000fe40000410000 */
[----:B------:R-:W-:-:S02]  /*b600*/  FMUL.FTZ R129, R119, R208 ;  /* 0x000000d077817220 */ /* 0x000fc40000410000 */
[----:B------:R-:W-:Y:S01]  /*b610*/  FMUL.FTZ R131, R119, R212 ;  /* 0x000000d477837220 */ /* 0x000fe20000410000 */
[----:B------:R-:W-:Y:S01]  /*b620*/  STS [R128.X4+0x216c], R187 ;  /* 0x00216cbb80007388 */ /* 0x000fe20000004800 */
[----:B------:R-:W-:Y:S02]  /*b630*/  FMUL.FTZ R58, R181, UR25 ;  /* 0x00000019b53a7c20 */ /* 0x000fe40008410000 */
[----:B------:R-:W-:Y:S01]  /*b640*/  FMUL.FTZ R56, R197, UR25 ;  /* 0x00000019c5387c20 */ /* 0x000fe20008410000 */
[----:B------:R-:W-:Y:S01]  /*b650*/  STS [R128.X4+0x2178], R129 ;  /* 0x0021788180007388 */ /* 0x000fe20000004800 */
[----:B------:R-:W-:Y:S02]  /*b660*/  FMUL.FTZ R59, R182, UR25 ;  /* 0x00000019b63b7c20 */ /* 0x000fe40008410000 */
[----:B------:R-:W-:Y:S01]  /*b670*/  FMUL.FTZ R57, R198, UR25 ;  /* 0x00000019c6397c20 */ /* 0x000fe20008410000 */
[----:B------:R0:W-:Y:S01]  /*b680*/  STS [R128.X4+0x217c], R131 ;  /* 0x00217c8380007388 */ /* 0x0001e20000004800 */
[----:B------:R-:W-:-:S02]  /*b690*/  FFMA.FTZ R209, R4, -R231, R209 ;  /* 0x800000e704d17223 */ /* 0x000fc400000100d1 */
[----:B------:R-:W-:Y:S02]  /*b6a0*/  FFMA.FTZ R135, R197, UR42, -R58 ;  /* 0x0000002ac5877c23 */ /* 0x000fe4000801083a */
        /* <DEDUP_REMOVED lines=9> */
[----:B0-----:R-:W-:Y:S02]  /*b740*/  FFMA.FTZ R131, R199, UR42, -R58 ;  /* 0x0000002ac7837c23 */ /* 0x001fe4000801083a */
[----:B------:R-:W-:-:S02]  /*b750*/  FFMA.FTZ R129, R183, UR42, R56 ;  /* 0x0000002ab7817c23 */ /* 0x000fc40008010038 */
        /* <DEDUP_REMOVED lines=35> */
.L_x_3406:
[----:B------:R-:W-:Y:S05]  /*b990*/  BSYNC B0 ;  /* 0x0000000000007941 */ /* 0x000fea0003800000 */
.L_x_3405:
[----:B------:R-:W-:Y:S01]  /*b9a0*/  ULDC.64 UR38, c[0x0][0x298] ;  /* 0x0000a60000267ab9 */ /* 0x000fe20000000a00 */
[C---:B0-----:R-:W-:Y:S01]  /*b9b0*/  FMUL.FTZ R58, R0.reuse, R215 ;  /* 0x000000d7003a7220 */ /* 0x041fe20000410000 */
[----:B------:R-:W-:Y:S01]  /*b9c0*/  USHF.R.U32.HI UR24, URZ, 0x1, UR39 ;  /* 0x000000013f187899 */ /* 0x000fe20008011627 */
[----:B------:R-:W-:Y:S01]  /*b9d0*/  FMUL.FTZ R59, R0, R214 ;  /* 0x000000d6003b7220 */ /* 0x000fe20000410000 */
[----:B------:R-:W-:Y:S01]  /*b9e0*/  USHF.R.U64 UR38, UR38, 0x1, UR39 ;  /* 0x0000000126267899 */ /* 0x000fe20008001227 */
[----:B------:R-:W-:Y:S01]  /*b9f0*/  FADD.FTZ R117, R117, R58 ;  /* 0x0000003a75757221 */ /* 0x000fe20000010000 */
[----:B------:R-:W-:Y:S01]  /*ba00*/  UIMAD UR40, UR24, UR12, URZ ;  /* 0x0000000c182872a4 */ /* 0x000fe2000f8e023f */
[----:B------:R-:W-:Y:S01]  /*ba10*/  IADD3 R58, R101, 0x80, RZ ;  /* 0x00000080653a7810 */ /* 0x000fe20007ffe0ff */
[----:B------:R-:W-:Y:S01]  /*ba20*/  UIMAD.WIDE.U32 UR24, UR38, UR12, URZ ;  /* 0x0000000c261872a5 */ /* 0x000fe2000f8e003f */
[----:B------:R-:W-:Y:S01]  /*ba30*/  FADD.FTZ R216, R216, -R59 ;  /* 0x8000003bd8d87221 */ /* 0x000fe20000010000 */
[----:B------:R-:W-:Y:S01]  /*ba40*/  UIMAD UR40, UR13, UR38, UR40 ;  /* 0x000000260d2872a4 */ /* 0x000fe2000f8e0228 */
[C---:B------:R-:W-:Y:S01]  /*ba50*/  FMUL.FTZ R59, R121.reuse, R212 ;  /* 0x000000d4793b7220 */ /* 0x040fe20000410000 */
[----:B------:R-:W-:Y:S01]  /*ba60*/  LEA.HI.SX32 R58, R58, R101, 0x1b ;  /* 0x000000653a3a7211 */ /* 0x000fe200078fdaff */
[----:B------:R-:W-:Y:S01]  /*ba70*/  ULDC.64 UR38, c[0x0][0x2a0] ;  /* 0x0000a80000267ab9 */ /* 0x000fe20000000a00 */
[-C--:B------:R-:W-:Y:S01]  /*ba80*/  FMUL.FTZ R121, R121, R208.reuse ;  /* 0x000000d079797220 */ /* 0x080fe20000410000 */
[----:B------:R-:W-:Y:S01]  /*ba90*/  UIADD3 UR25, UR25, UR40, URZ ;  /* 0x0000002819197290 */ /* 0x000fe2000fffe03f */
[C---:B------:R-:W-:Y:S01]  /*baa0*/  FFMA.FTZ R208, R122.reuse, R208, R59 ;  /* 0x000000d07ad07223 */ /* 0x040fe2000001003b */
[----:B------:R-:W-:Y:S01]  /*bab0*/  UIMAD UR40, UR15, UR38, URZ ;  /* 0x000000260f2872a4 */ /* 0x000fe2000f8e023f */
[----:B------:R0:W1:Y:S01]  /*bac0*/  LDS R59, [R58.X4+0x2300] ;  /* 0x002300003a3b7984 */ /* 0x0000620000004800 */
[----:B------:R-:W-:Y:S01]  /*bad0*/  UIMAD.WIDE.U32 UR24, UR14, UR38, UR24 ;  /* 0x000000260e1872a5 */ /* 0x000fe2000f8e0018 */
[----:B------:R-:W-:Y:S01]  /*bae0*/  FFMA.FTZ R212, R122, R212, -R121 ;  /* 0x000000d47ad47223 */ /* 0x000fe20000010879 */
[----:B------:R-:W-:Y:S01]  /*baf0*/  UIMAD UR40, UR14, UR39, UR40 ;  /* 0x000000270e2872a4 */ /* 0x000fe2000f8e0228 */
[----:B------:R-:W-:Y:S01]  /*bb00*/  FADD.FTZ R185, R185, R208 ;  /* 0x000000d0b9b97221 */ /* 0x000fe20000010000 */
[----:B------:R-:W-:Y:S01]  /*bb10*/  ULDC UR41, c[0x0][0x174] ;  /* 0x00005d0000297ab9 */ /* 0x000fe20000000800 */
[----:B------:R-:W-:Y:S01]  /*bb20*/  IADD3 R208, R101, 0x100, RZ ;  /* 0x0000010065d07810 */ /* 0x000fe20007ffe0ff */
[----:B------:R-:W-:Y:S01]  /*bb30*/  ULDC.64 UR38, c[0x0][0x318] ;  /* 0x0000c60000267ab9 */ /* 0x000fe20000000a00 */
[----:B------:R-:W-:Y:S01]  /*bb40*/  BSSY B0, `(.L_x_3407) ;  /* 0x000001b000007945 */ /* 0x000fe20003800000 */
[----:B------:R-:W-:Y:S01]  /*bb50*/  UIADD3 UR40, UR40, UR25, URZ ;  /* 0x0000001928287290 */ /* 0x000fe2000fffe03f */
[----:B------:R-:W-:Y:S01]  /*bb60*/  FADD.FTZ R171, R171, R212 ;  /* 0x000000d4abab7221 */ /* 0x000fe20000010000 */
[----:B------:R-:W-:Y:S01]  /*bb70*/  ULEA UR38, UP0, UR24, UR38, 0x3 ;  /* 0x0000002618267291 */ /* 0x000fe2000f80183f */
[----:B------:R-:W-:Y:S01]  /*bb80*/  FFMA.FTZ R122, R119, R120, R123 ;  /* 0x00000078777a7223 */ /* 0x000fe2000001007b */
[----:B------:R-:W-:Y:S01]  /*bb90*/  UIADD3 UR25, UR6, -UR41, URZ ;  /* 0x8000002906197290 */ /* 0x000fe2000fffe03f */
[C---:B------:R-:W-:Y:S01]  /*bba0*/  ISETP.GE.AND P1, PT, R169.reuse, 0x101, PT ;  /* 0x00000101a900780c */ /* 0x040fe20003f26270 */
[----:B------:R-:W-:Y:S01]  /*bbb0*/  ULEA.HI.X UR39, UR24, UR39, UR40, 0x3, UP0 ;  /* 0x0000002718277291 */ /* 0x000fe200080f1c28 */
[----:B------:R-:W-:Y:S01]  /*bbc0*/  ISETP.GE.AND P2, PT, R169, 0x181, PT ;  /* 0x00000181a900780c */ /* 0x000fe20003f46270 */
[----:B------:R-:W-:Y:S01]  /*bbd0*/  UIMAD UR24, UR25, -0x1000, URZ ;  /* 0xfffff000191878a4 */ /* 0x000fe2000f8e023f */
[C---:B------:R-:W-:Y:S01]  /*bbe0*/  LEA R56, P0, R101.reuse, UR38, 0x2 ;  /* 0x0000002665387c11 */ /* 0x040fe2000f8010ff */
[----:B------:R-:W-:Y:S01]  /*bbf0*/  USHF.L.U32 UR38, UR8, 0x2, URZ ;  /* 0x0000000208267899 */ /* 0x000fe2000800063f */
[----:B------:R-:W-:-:S02]  /*bc00*/  IADD3 R212, R101, 0x180, RZ ;  /* 0x0000018065d47810 */ /* 0x000fc40007ffe0ff */
[----:B------:R-:W-:Y:S01]  /*bc10*/  LEA.HI.X R57, R101, UR39, RZ, 0x2, P0 ;  /* 0x0000002765397c11 */ /* 0x000fe200080f14ff */
[----:B------:R-:W-:Y:S01]  /*bc20*/  USHF.L.U64.HI UR39, UR8, 0x2, UR9 ;  /* 0x0000000208277899 */ /* 0x000fe20008010209 */
[----:B------:R-:W-:Y:S01]  /*bc30*/  MOV R187, UR24 ;  /* 0x0000001800bb7c02 */ /* 0x000fe20008000f00 */
[----:B------:R-:W-:Y:S01]  /*bc40*/  ULDC.64 UR24, c[0x0][0x2b0] ;  /* 0x0000ac0000187ab9 */ /* 0x000fe20000000a00 */
[----:B------:R-:W-:Y:S01]  /*bc50*/  ISETP.GE.AND P0, PT, R169, 0x81, PT ;  /* 0x00000081a900780c */ /* 0x000fe20003f06270 */
[----:B------:R-:W-:Y:S01]  /*bc60*/  UIMAD UR24, UR39, UR24, URZ ;  /* 0x00000018271872a4 */ /* 0x000fe2000f8e023f */
[----:B------:R-:W-:Y:S01]  /*bc70*/  LEA.HI.SX32 R208, R208, R101, 0x1b ;  /* 0x00000065d0d07211 */ /* 0x000fe200078fdaff */
[----:B------:R-:W-:Y:S01]  /*bc80*/  IMAD.WIDE R56, R187, 0x4, R56 ;  /* 0x00000004bb387825 */ /* 0x000fe200078e0238 */
[----:B------:R-:W-:Y:S01]  /*bc90*/  MOV R187, UR38 ;  /* 0x0000002600bb7c02 */ /* 0x000fe20008000f00 */
[----:B------:R-:W-:-:S04]  /*bca0*/  UIMAD UR24, UR38, UR25, UR24 ;  /* 0x00000019261872a4 */ /* 0x000fc8000f8e0218 */
[----:B------:R-:W-:-:S05]  /*bcb0*/  IMAD.WIDE.U32 R56, R187, c[0x0][0x2b0], R56 ;  /* 0x0000ac00bb387a25 */ /* 0x000fca00078e0038 */
[----:B------:R-:W-:Y:S01]  /*bcc0*/  IADD3 R57, R57, UR24, RZ ;  /* 0x0000001839397c10 */ /* 0x000fe2000fffe0ff */
[----:B------:R-:W-:Y:S05]  /*bcd0*/  @!P0 BRA `(.L_x_3408) ;  /* 0x0000001000008947 */ /* 0x000fea0003800000 */
[----:B01----:R0:W-:Y:S02]  /*bce0*/  RED.E.ADD.F32.FTZ.RN.STRONG.GPU [R56.64+-0x3e00], R59 ;  /* 0xffc2003b3800798e */ /* 0x0031e4000c10e79a */
.L_x_3408:
[----:B01----:R-:W-:Y:S05]  /*bcf0*/  BSYNC B0 ;  /* 0x0000000000007941 */ /* 0x003fea0003800000 */
.L_x_3407:
[----:B------:R0:W1:Y:S01]  /*bd00*/  LDS R59, [R208.X4+0x2500] ;  /* 0x00250000d03b7984 */ /* 0x0000620000004800 */
[----:B------:R-:W-:Y:S01]  /*bd10*/  BSSY B0, `(.L_x_3409) ;  /* 0x0000004000007945 */ /* 0x000fe20003800000 */
[----:B------:R-:W-:Y:S01]  /*bd20*/  LEA.HI.SX32 R212, R212, R101, 0x1b ;  /* 0x00000065d4d47211 */ /* 0x000fe200078fdaff */
[----:B------:R-:W-:Y:S05]  /*bd30*/  @!P1 BRA `(.L_x_3410) ;  /* 0x0000001000009947 */ /* 0x000fea0003800000 */
[----:B-1----:R1:W-:Y:S02]  /*bd40*/  RED.E.ADD.F32.FTZ.RN.STRONG.GPU [R56.64+-0x3c00], R59 ;  /* 0xffc4003b3800798e */ /* 0x0023e4000c10e79a */
.L_x_3410:
[----:B------:R-:W-:Y:S05]  /*bd50*/  BSYNC B0 ;  /* 0x0000000000007941 */ /* 0x000fea0003800000 */
.L_x_3409:
[----:B-1----:R1:W2:Y:S01]  /*bd60*/  LDS R59, [R212.X4+0x2700] ;  /* 0x00270000d43b7984 */ /* 0x0022a20000004800 */
[----:B------:R-:W-:Y:S01]  /*bd70*/  BSSY B0, `(.L_x_3411) ;  /* 0x0000005000007945 */ /* 0x000fe20003800000 */
[C---:B------:R-:W-:Y:S02]  /*bd80*/  IADD3 R58, R101.reuse, 0x200, RZ ;  /* 0x00000200653a7810 */ /* 0x040fe40007ffe0ff */
[----:B0-----:R-:W-:Y:S01]  /*bd90*/  IADD3 R208, R101, 0x280, RZ ;  /* 0x0000028065d07810 */ /* 0x001fe20007ffe0ff */
[----:B------:R-:W-:Y:S05]  /*bda0*/  @!P2 BRA `(.L_x_3412) ;  /* 0x000000100000a947 */ /* 0x000fea0003800000 */
[----:B--2---:R0:W-:Y:S02]  /*bdb0*/  RED.E.ADD.F32.FTZ.RN.STRONG.GPU [R56.64+-0x3a00], R59 ;  /* 0xffc6003b3800798e */ /* 0x0041e4000c10e79a */
.L_x_3412:
[----:B------:R-:W-:Y:S05]  /*bdc0*/  BSYNC B0 ;  /* 0x0000000000007941 */ /* 0x000fea0003800000 */
.L_x_3411:
[----:B------:R-:W-:Y:S01]  /*bdd0*/  LEA.HI.SX32 R58, R58, R101, 0x1b ;  /* 0x000000653a3a7211 */ /* 0x000fe200078fdaff */
[----:B------:R-:W-:Y:S01]  /*bde0*/  BSSY B0, `(.L_x_3413) ;  /* 0x000000d000007945 */ /* 0x000fe20003800000 */
[----:B------:R-:W-:-:S02]  /*bdf0*/  ISETP.GE.AND P6, PT, R169, 0x201, PT ;  /* 0x00000201a900780c */ /* 0x000fc40003fc6270 */
[----:B-1----:R-:W-:Y:S01]  /*be00*/  IADD3 R212, R101, 0x300, RZ ;  /* 0x0000030065d47810 */ /* 0x002fe20007ffe0ff */
[----:B0-2---:R0:W1:Y:S01]  /*be10*/  LDS R59, [R58.X4+0x2900] ;  /* 0x002900003a3b7984 */ /* 0x0050620000004800 */
        /* <DEDUP_REMOVED lines=9> */
.L_x_3414:
[----:B0-----:R-:W-:Y:S05]  /*beb0*/  BSYNC B0 ;  /* 0x0000000000007941 */ /* 0x001fea0003800000 */
.L_x_3413:
[----:B-1----:R0:W1:Y:S01]  /*bec0*/  LDS R59, [R208.X4+0x2b00] ;  /* 0x002b0000d03b7984 */ /* 0x0020620000004800 */
[----:B------:R-:W-:Y:S01]  /*bed0*/  BSSY B0, `(.L_x_3415) ;  /* 0x0000005000007945 */ /* 0x000fe20003800000 */
[----:B------:R-:W-:Y:S02]  /*bee0*/  IADD3 R58, R101, 0x380, RZ ;  /* 0x00000380653a7810 */ /* 0x000fe40007ffe0ff */
[----:B------:R-:W-:Y:S01]  /*bef0*/  LEA.HI.SX32 R212, R212, R101, 0x1b ;  /* 0x00000065d4d47211 */ /* 0x000fe200078fdaff */
[----:B------:R-:W-:Y:S05]  /*bf00*/  @!P0 BRA `(.L_x_3416) ;  /* 0x0000001000008947 */ /* 0x000fea0003800000 */
[----:B-1----:R1:W-:Y:S02]  /*bf10*/  RED.E.ADD.F32.FTZ.RN.STRONG.GPU [R56.64+-0x3600], R59 ;  /* 0xffca003b3800798e */ /* 0x0023e4000c10e79a */
.L_x_3416:
[----:B------:R-:W-:Y:S05]  /*bf20*/  BSYNC B0 ;  /* 0x0000000000007941 */ /* 0x000fea0003800000 */
.L_x_3415:
[----:B-1----:R1:W2:Y:S01]  /*bf30*/  LDS R59, [R212.X4+0x2d00] ;  /* 0x002d0000d43b7984 */ /* 0x0022a20000004800 */
[----:B------:R-:W-:Y:S01]  /*bf40*/  BSSY B0, `(.L_x_3417) ;  /* 0x0000005000007945 */ /* 0x000fe20003800000 */
[----:B0-----:R-:W-:-:S02]  /*bf50*/  IADD3 R208, R101, 0x400, RZ ;  /* 0x0000040065d07810 */ /* 0x001fc40007ffe0ff */
[----:B------:R-:W-:Y:S01]  /*bf60*/  LEA.HI.SX32 R58, R58, R101, 0x1b ;  /* 0x000000653a3a7211 */ /* 0x000fe200078fdaff */
[----:B------:R-:W-:Y:S05]  /*bf70*/  @!P1 BRA `(.L_x_3418) ;  /* 0x0000001000009947 */ /* 0x000fea0003800000 */
[----:B--2---:R0:W-:Y:S02]  /*bf80*/  RED.E.ADD.F32.FTZ.RN.STRONG.GPU [R56.64+-0x3400], R59 ;  /* 0xffcc003b3800798e */ /* 0x0041e4000c10e79a */
.L_x_3418:
[----:B------:R-:W-:Y:S05]  /*bf90*/  BSYNC B0 ;  /* 0x0000000000007941 */ /* 0x000fea0003800000 */
.L_x_3417:
[----:B0-2---:R0:W2:Y:S01]  /*bfa0*/  LDS R59, [R58.X4+0x2f00] ;  /* 0x002f00003a3b7984 */ /* 0x0050a20000004800 */
[----:B------:R-:W-:Y:S01]  /*bfb0*/  BSSY B0, `(.L_x_3419) ;  /* 0x0000005000007945 */ /* 0x000fe20003800000 */
[----:B-1----:R-:W-:Y:S02]  /*bfc0*/  IADD3 R212, R101, 0x480, RZ ;  /* 0x0000048065d47810 */ /* 0x002fe40007ffe0ff */
[----:B------:R-:W-:Y:S01]  /*bfd0*/  LEA.HI.SX32 R208, R208, R101, 0x1b ;  /* 0x00000065d0d07211 */ /* 0x000fe200078fdaff */
[----:B------:R-:W-:Y:S05]  /*bfe0*/  @!P2 BRA `(.L_x_3420) ;  /* 0x000000100000a947 */ /* 0x000fea0003800000 */
[----:B--2---:R1:W-:Y:S02]  /*bff0*/  RED.E.ADD.F32.FTZ.RN.STRONG.GPU [R56.64+-0x3200], R59 ;  /* 0xffce003b3800798e */ /* 0x0043e4000c10e79a */
.L_x_3420:
[----:B------:R-:W-:Y:S05]  /*c000*/  BSYNC B0 ;  /* 0x0000000000007941 */ /* 0x000fea0003800000 */
.L_x_3419:
[----:B-12---:R1:W2:Y:S01]  /*c010*/  LDS R59, [R208.X4+0x3100] ;  /* 0x00310000d03b7984 */ /* 0x0062a20000004800 */
[----:B------:R-:W-:Y:S01]  /*c020*/  BSSY B0, `(.L_x_3421) ;  /* 0x0000005000007945 */ /* 0x000fe20003800000 */
[----:B0-----:R-:W-:Y:S02]  /*c030*/  IADD3 R58, R101, 0x500, RZ ;  /* 0x00000500653a7810 */ /* 0x001fe40007ffe0ff */
[----:B------:R-:W-:Y:S01]  /*c040*/  LEA.HI.SX32 R212, R212, R101, 0x1b ;  /* 0x00000065d4d47211 */ /* 0x000fe200078fdaff */
[----:B------:R-:W-:Y:S05]  /*c050*/  @!P3 BRA `(.L_x_3422) ;  /* 0x000000100000b947 */ /* 0x000fea0003800000 */
[----:B--2---:R0:W-:Y:S02]  /*c060*/  RED.E.ADD.F32.FTZ.RN.STRONG.GPU [R56.64+-0x3000], R59 ;  /* 0xffd0003b3800798e */ /* 0x0041e4000c10e79a */
.L_x_3422:
[----:B------:R-:W-:Y:S05]  /*c070*/  BSYNC B0 ;  /* 0x0000000000007941 */ /* 0x000fea0003800000 */
.L_x_3421:
[----:B0-2---:R0:W2:Y:S01]  /*c080*/  LDS R59, [R212.X4+0x3300] ;  /* 0x00330000d43b7984 */ /* 0x0050a20000004800 */
[----:B------:R-:W-:Y:S01]  /*c090*/  BSSY B0, `(.L_x_3423) ;  /* 0x0000004000007945 */ /* 0x000fe20003800000 */
[----:B------:R-:W-:Y:S01]  /*c0a0*/  LEA.HI.SX32 R58, R58, R101, 0x1b ;  /* 0x000000653a3a7211 */ /* 0x000fe200078fdaff */
[----:B------:R-:W-:Y:S05]  /*c0b0*/  @!P4 BRA `(.L_x_3424) ;  /* 0x000000100000c947 */ /* 0x000fea0003800000 */
[----:B--2---:R2:W-:Y:S02]  /*c0c0*/  RED.E.ADD.F32.FTZ.RN.STRONG.GPU [R56.64+-0x2e00], R59 ;  /* 0xffd2003b3800798e */ /* 0x0045e4000c10e79a */
.L_x_3424:
[----:B------:R-:W-:Y:S05]  /*c0d0*/  BSYNC B0 ;  /* 0x0000000000007941 */ /* 0x000fea0003800000 */
.L_x_3423:
[----:B--2---:R2:W3:Y:S01]  /*c0e0*/  LDS R59, [R58.X4+0x3500] ;  /* 0x003500003a3b7984 */ /* 0x0044e20000004800 */
[----:B------:R-:W-:Y:S01]  /*c0f0*/  BSSY B0, `(.L_x_3425) ;  /* 0x0000005000007945 */ /* 0x000fe20003800000 */
[----:B-1----:R-:W-:-:S02]  /*c100*/  IADD3 R208, R101, 0x580, RZ ;  /* 0x0000058065d07810 */ /* 0x002fc40007ffe0ff */
[----:B0-----:R-:W-:Y:S01]  /*c110*/  IADD3 R212, R101, 0x600, RZ ;  /* 0x0000060065d47810 */ /* 0x001fe20007ffe0ff */
[----:B------:R-:W-:Y:S05]  /*c120*/  @!P5 BRA `(.L_x_3426) ;  /* 0x000000100000d947 */ /* 0x000fea0003800000 */
[----:B---3--:R0:W-:Y:S02]  /*c130*/  RED.E.ADD.F32.FTZ.RN.STRONG.GPU [R56.64+-0x2c00], R59 ;  /* 0xffd4003b3800798e */ /* 0x0081e4000c10e79a */
.L_x_3426:
[----:B------:R-:W-:Y:S05]  /*c140*/  BSYNC B0 ;  /* 0x0000000000007941 */ /* 0x000fea0003800000 */
.L_x_3425:
        /* <DEDUP_REMOVED lines=14> */
.L_x_3428:
[----:B0-----:R-:W-:Y:S05]  /*c230*/  BSYNC B0 ;  /* 0x0000000000007941 */ /* 0x001fea0003800000 */
.L_x_3427:
[----:B-1----:R0:W1:Y:S01]  /*c240*/  LDS R59, [R212.X4+0x3900] ;  /* 0x00390000d43b7984 */ /* 0x0020620000004800 */
[----:B------:R-:W-:Y:S01]  /*c250*/  BSSY B0, `(.L_x_3429) ;  /* 0x0000005000007945 */ /* 0x000fe20003800000 */
[----:B------:R-:W-:Y:S02]  /*c260*/  IADD3 R208, R101, 0x700, RZ ;  /* 0x0000070065d07810 */ /* 0x000fe40007ffe0ff */
[----:B------:R-:W-:Y:S01]  /*c270*/  LEA.HI.SX32 R58, R58, R101, 0x1b ;  /* 0x000000653a3a7211 */ /* 0x000fe200078fdaff */
[----:B------:R-:W-:Y:S05]  /*c280*/  @!P0 BRA `(.L_x_3430) ;  /* 0x0000001000008947 */ /* 0x000fea0003800000 */
[----:B-1----:R1:W-:Y:S02]  /*c290*/  RED.E.ADD.F32.FTZ.RN.STRONG.GPU [R56.64+-0x2800], R59 ;  /* 0xffd8003b3800798e */ /* 0x0023e4000c10e79a */
.L_x_3430:
[----:B------:R-:W-:Y:S05]  /*c2a0*/  BSYNC B0 ;  /* 0x0000000000007941 */ /* 0x000fea0003800000 */
.L_x_3429:
[----:B-1----:R1:W2:Y:S01]  /*c2b0*/  LDS R59, [R58.X4+0x3b00] ;  /* 0x003b00003a3b7984 */ /* 0x0022a20000004800 */
[----:B------:R-:W-:Y:S01]  /*c2c0*/  BSSY B0, `(.L_x_3431) ;  /* 0x0000005000007945 */ /* 0x000fe20003800000 */
[----:B0-----:R-:W-:-:S02]  /*c2d0*/  IADD3 R212, R101, 0x780, RZ ;  /* 0x0000078065d47810 */ /* 0x001fc40007ffe0ff */
[----:B------:R-:W-:Y:S01]  /*c2e0*/  LEA.HI.SX32 R208, R208, R101, 0x1b ;  /* 0x00000065d0d07211 */ /* 0x000fe200078fdaff */
[----:B------:R-:W-:Y:S05]  /*c2f0*/  @!P1 BRA `(.L_x_3432) ;  /* 0x0000001000009947 */ /* 0x000fea0003800000 */
[----:B--2---:R0:W-:Y:S02]  /*c300*/  RED.E.ADD.F32.FTZ.RN.STRONG.GPU [R56.64+-0x2600], R59 ;  /* 0xffda003b3800798e */ /* 0x0041e4000c10e79a */
.L_x_3432:
[----:B------:R-:W-:Y:S05]  /*c310*/  BSYNC B0 ;  /* 0x0000000000007941 */ /* 0x000fea0003800000 */
.L_x_3431:
[----:B0-2---:R0:W2:Y:S01]  /*c320*/  LDS R59, [R208.X4+0x3d00] ;  /* 0x003d0000d03b7984 */ /* 0x0050a20000004800 */
[----:B------:R-:W-:Y:S01]  /*c330*/  BSSY B0, `(.L_x_3433) ;  /* 0x0000005000007945 */ /* 0x000fe20003800000 */
[----:B-1----:R-:W-:Y:S02]  /*c340*/  IADD3 R58, R101, 0x800, RZ ;  /* 0x00000800653a7810 */ /* 0x002fe40007ffe0ff */
[----:B------:R-:W-:Y:S01]  /*c350*/  LEA.HI.SX32 R212, R212, R101, 0x1b ;  /* 0x00000065d4d47211 */ /* 0x000fe200078fdaff */
[----:B------:R-:W-:Y:S05]  /*c360*/  @!P2 BRA `(.L_x_3434) ;  /* 0x000000100000a947 */ /* 0x000fea0003800000 */
[----:B--2---:R1:W-:Y:S02]  /*c370*/  RED.E.ADD.F32.FTZ.RN.STRONG.GPU [R56.64+-0x2400], R59 ;  /* 0xffdc003b3800798e */ /* 0x0043e4000c10e79a */
.L_x_3434:
[----:B------:R-:W-:Y:S05]  /*c380*/  BSYNC B0 ;  /* 0x0000000000007941 */ /* 0x000fea0003800000 */
.L_x_3433:
[----:B-12---:R1:W2:Y:S01]  /*c390*/  LDS R59, [R212.X4+0x3f00] ;  /* 0x003f0000d43b7984 */ /* 0x0062a20000004800 */
[----:B------:R-:W-:Y:S01]  /*c3a0*/  BSSY B0, `(.L_x_3435) ;  /* 0x0000005000007945 */ /* 0x000fe20003800000 */
[----:B0-----:R-:W-:Y:S02]  /*c3b0*/  IADD3 R208, R101, 0x880, RZ ;  /* 0x0000088065d07810 */ /* 0x001fe40007ffe0ff */
[----:B------:R-:W-:Y:S01]  /*c3c0*/  LEA.HI.SX32 R58, R58, R101, 0x1b ;  /* 0x000000653a3a7211 */ /* 0x000fe200078fdaff */
[----:B------:R-:W-:Y:S05]  /*c3d0*/  @!P3 BRA `(.L_x_3436) ;  /* 0x000000100000b947 */ /* 0x000fea0003800000 */
[----:B--2---:R0:W-:Y:S02]  /*c3e0*/  RED.E.ADD.F32.FTZ.RN.STRONG.GPU [R56.64+-0x2200], R59 ;  /* 0xffde003b3800798e */ /* 0x0041e4000c10e79a */
.L_x_3436:
[----:B------:R-:W-:Y:S05]  /*c3f0*/  BSYNC B0 ;  /* 0x0000000000007941 */ /* 0x000fea0003800000 */
.L_x_3435:
[----:B0-2---:R0:W2:Y:S01]  /*c400*/  LDS R59, [R58.X4+0x4100] ;  /* 0x004100003a3b7984 */ /* 0x0050a20000004800 */
[----:B------:R-:W-:Y:S01]  /*c410*/  BSSY B0, `(.L_x_3437) ;  /* 0x0000004000007945 */ /* 0x000fe20003800000 */
[----:B------:R-:W-:Y:S01]  /*c420*/  LEA.HI.SX32 R208, R208, R101, 0x1b ;  /* 0x00000065d0d07211 */ /* 0x000fe200078fdaff */
[----:B------:R-:W-:Y:S05]  /*c430*/  @!P4 BRA `(.L_x_3438) ;  /* 0x000000100000c947 */ /* 0x000fea0003800000 */
[----:B--2---:R2:W-:Y:S02]  /*c440*/  RED.E.ADD.F32.FTZ.RN.STRONG.GPU [R56.64+-0x2000], R59 ;  /* 0xffe0003b3800798e */ /* 0x0045e4000c10e79a */
.L_x_3438:
[----:B------:R-:W-:Y:S05]  /*c450*/  BSYNC B0 ;  /* 0x0000000000007941 */ /* 0x000fea0003800000 */
.L_x_3437:
[----:B--2---:R2:W3:Y:S01]  /*c460*/  LDS R59, [R208.X4+0x4300] ;  /* 0x00430000d03b7984 */ /* 0x0044e20000004800 */
[----:B------:R-:W-:Y:S01]  /*c470*/  BSSY B0, `(.L_x_3439) ;  /* 0x0000005000007945 */ /* 0x000fe20003800000 */
[----:B0-----:R-:W-:-:S02]  /*c480*/  IADD3 R58, R101, 0x900, RZ ;  /* 0x00000900653a7810 */ /* 0x001fc40007ffe0ff */
[----:B-1----:R-:W-:Y:S01]  /*c490*/  IADD3 R212, R101, 0x980, RZ ;  /* 0x0000098065d47810 */ /* 0x002fe20007ffe0ff */
[----:B------:R-:W-:Y:S05]  /*c4a0*/  @!P5 BRA `(.L_x_3440) ;  /* 0x000000100000d947 */ /* 0x000fea0003800000 */
[----:B---3--:R0:W-:Y:S02]  /*c4b0*/  RED.E.ADD.F32.FTZ.RN.STRONG.GPU [R56.64+-0x1e00], R59 ;  /* 0xffe2003b3800798e */ /* 0x0081e4000c10e79a */
.L_x_3440:
[----:B------:R-:W-:Y:S05]  /*c4c0*/  BSYNC B0 ;  /* 0x0000000000007941 */ /* 0x000fea0003800000 */
.L_x_3439:
        /* <DEDUP_REMOVED lines=14> */
.L_x_3442:
[----:B0-----:R-:W-:Y:S05]  /*c5b0*/  BSYNC B0 ;  /* 0x0000000000007941 */ /* 0x001fea0003800000 */
.L_x_3441:
[----:B-1----:R0:W1:Y:S01]  /*c5c0*/  LDS R59, [R212.X4+0x4700] ;  /* 0x00470000d43b7984 */ /* 0x0020620000004800 */
[----:B------:R-:W-:Y:S01]  /*c5d0*/  BSSY B0, `(.L_x_3443) ;  /* 0x0000005000007945 */ /* 0x000fe20003800000 */
[----:B------:R-:W-:Y:S02]  /*c5e0*/  IADD3 R58, R101, 0xa80, RZ ;  /* 0x00000a80653a7810 */ /* 0x000fe40007ffe0ff */
[----:B------:R-:W-:Y:S01]  /*c5f0*/  LEA.HI.SX32 R208, R208, R101, 0x1b ;  /* 0x00000065d0d07211 */ /* 0x000fe200078fdaff */
[----:B------:R-:W-:Y:S05]  /*c600*/  @!P0 BRA `(.L_x_3444) ;  /* 0x0000001000008947 */ /* 0x000fea0003800000 */
[----:B-1----:R1:W-:Y:S02]  /*c610*/  RED.E.ADD.F32.FTZ.RN.STRONG.GPU [R56.64+-0x1a00], R59 ;  /* 0xffe6003b3800798e */ /* 0x0023e4000c10e79a */
.L_x_3444:
[----:B------:R-:W-:Y:S05]  /*c620*/  BSYNC B0 ;  /* 0x0000000000007941 */ /* 0x000fea0003800000 */
.L_x_3443:
[----:B-1----:R1:W2:Y:S01]  /*c630*/  LDS R59, [R208.X4+0x4900] ;  /* 0x00490000d03b7984 */ /* 0x0022a20000004800 */
[----:B------:R-:W-:Y:S01]  /*c640*/  BSSY B0, `(.L_x_3445) ;  /* 0x0000005000007945 */ /* 0x000fe20003800000 */
[----:B0-----:R-:W-:-:S02]  /*c650*/  IADD3 R212, R101, 0xb00, RZ ;  /* 0x00000b0065d47810 */ /* 0x001fc40007ffe0ff */
[----:B------:R-:W-:Y:S01]  /*c660*/  LEA.HI.SX32 R58, R58, R101, 0x1b ;  /* 0x000000653a3a7211 */ /* 0x000fe200078fdaff */
[----:B------:R-:W-:Y:S05]  /*c670*/  @!P1 BRA `(.L_x_3446) ;  /* 0x0000001000009947 */ /* 0x000fea0003800000 */
[----:B--2---:R0:W-:Y:S02]  /*c680*/  RED.E.ADD.F32.FTZ.RN.STRONG.GPU [R56.64+-0x1800], R59 ;  /* 0xffe8003b3800798e */ /* 0x0041e4000c10e79a */
.L_x_3446:
[----:B------:R-:W-:Y:S05]  /*c690*/  BSYNC B0 ;  /* 0x0000000000007941 */ /* 0x000fea0003800000 */
.L_x_3445:
[----:B0-2---:R0:W2:Y:S01]  /*c6a0*/  LDS R59, [R58.X4+0x4b00] ;  /* 0x004b00003a3b7984 */ /* 0x0050a20000004800 */
[----:B------:R-:W-:Y:S01]  /*c6b0*/  BSSY B0, `(.L_x_3447) ;  /* 0x0000005000007945 */ /* 0x000fe20003800000 */
[----:B-1----:R-:W-:Y:S02]  /*c6c0*/  IADD3 R208, R101, 0xb80, RZ ;  /* 0x00000b8065d07810 */ /* 0x002fe40007ffe0ff */
[----:B------:R-:W-:Y:S01]  /*c6d0*/  LEA.HI.SX32 R212, R212, R101, 0x1b ;  /* 0x00000065d4d47211 */ /* 0x000fe200078fdaff */
[----:B------:R-:W-:Y:S05]  /*c6e0*/  @!P2 BRA `(.L_x_3448) ;  /* 0x000000100000a947 */ /* 0x000fea0003800000 */
[----:B--2---:R1:W-:Y:S02]  /*c6f0*/  RED.E.ADD.F32.FTZ.RN.STRONG.GPU [R56.64+-0x1600], R59 ;  /* 0xffea003b3800798e */ /* 0x0043e4000c10e79a */
.L_x_3448:
[----:B------:R-:W-:Y:S05]  /*c700*/  BSYNC B0 ;  /* 0x0000000000007941 */ /* 0x000fea0003800000 */
.L_x_3447:
[----:B-12---:R1:W2:Y:S01]  /*c710*/  LDS R59, [R212.X4+0x4d00] ;  /* 0x004d0000d43b7984 */ /* 0x0062a20000004800 */
[----:B------:R-:W-:Y:S01]  /*c720*/  BSSY B0, `(.L_x_3449) ;  /* 0x0000005000007945 */ /* 0x000fe20003800000 */
[----:B0-----:R-:W-:Y:S02]  /*c730*/  IADD3 R58, R101, 0xc00, RZ ;  /* 0x00000c00653a7810 */ /* 0x001fe40007ffe0ff */
[----:B------:R-:W-:Y:S01]  /*c740*/  LEA.HI.SX32 R208, R208, R101, 0x1b ;  /* 0x00000065d0d07211 */ /* 0x000fe200078fdaff */
[----:B------:R-:W-:Y:S05]  /*c750*/  @!P3 BRA `(.L_x_3450) ;  /* 0x000000100000b947 */ /* 0x000fea0003800000 */
[----:B--2---:R0:W-:Y:S02]  /*c760*/  RED.E.ADD.F32.FTZ.RN.STRONG.GPU [R56.64+-0x1400], R59 ;  /* 0xffec003b3800798e */ /* 0x0041e4000c10e79a */
.L_x_3450:
[----:B------:R-:W-:Y:S05]  /*c770*/  BSYNC B0 ;  /* 0x0000000000007941 */ /* 0x000fea0003800000 */
.L_x_3449:
[----:B0-2---:R0:W2:Y:S01]  /*c780*/  LDS R59, [R208.X4+0x4f00] ;  /* 0x004f0000d03b7984 */ /* 0x0050a20000004800 */
[----:B------:R-:W-:Y:S01]  /*c790*/  BSSY B0, `(.L_x_3451) ;  /* 0x0000004000007945 */ /* 0x000fe20003800000 */
[----:B------:R-:W-:Y:S01]  /*c7a0*/  LEA.HI.SX32 R58, R58, R101, 0x1b ;  /* 0x000000653a3a7211 */ /* 0x000fe200078fdaff */
[----:B------:R-:W-:Y:S05]  /*c7b0*/  @!P4 BRA `(.L_x_3452) ;  /* 0x000000100000c947 */ /* 0x000fea0003800000 */
[----:B--2---:R2:W-:Y:S02]  /*c7c0*/  RED.E.ADD.F32.FTZ.RN.STRONG.GPU [R56.64+-0x1200], R59 ;  /* 0xffee003b3800798e */ /* 0x0045e4000c10e79a */
.L_x_3452:
[----:B------:R-:W-:Y:S05]  /*c7d0*/  BSYNC B0 ;  /* 0x0000000000007941 */ /* 0x000fea0003800000 */
.L_x_3451:
[----:B--2---:R2:W3:Y:S01]  /*c7e0*/  LDS R59, [R58.X4+0x5100] ;  /* 0x005100003a3b7984 */ /* 0x0044e20000004800 */
[----:B------:R-:W-:Y:S01]  /*c7f0*/  BSSY B0, `(.L_x_3453) ;  /* 0x0000005000007945 */ /* 0x000fe20003800000 */
[----:B0-----:R-:W-:-:S02]  /*c800*/  IADD3 R208, R101, 0xc80, RZ ;  /* 0x00000c8065d07810 */ /* 0x001fc40007ffe0ff */
[----:B-1----:R-:W-:Y:S01]  /*c810*/  IADD3 R212, R101, 0xd00, RZ ;  /* 0x00000d0065d47810 */ /* 0x002fe20007ffe0ff */
[----:B------:R-:W-:Y:S05]  /*c820*/  @!P5 BRA `(.L_x_3454) ;  /* 0x000000100000d947 */ /* 0x000fea0003800000 */
[----:B---3--:R0:W-:Y:S02]  /*c830*/  RED.E.ADD.F32.FTZ.RN.STRONG.GPU [R56.64+-0x1000], R59 ;  /* 0xfff0003b3800798e */ /* 0x0081e4000c10e79a */
.L_x_3454:
[----:B------:R-:W-:Y:S05]  /*c840*/  BSYNC B0 ;  /* 0x0000000000007941 */ /* 0x000fea0003800000 */
.L_x_3453:
        /* <DEDUP_REMOVED lines=14> */
.L_x_3456:
[----:B0-----:R-:W-:Y:S05]  /*c930*/  BSYNC B0 ;  /* 0x0000000000007941 */ /* 0x001fea0003800000 */
.L_x_3455:
[----:B-1----:R0:W1:Y:S01]  /*c940*/  LDS R59, [R212.X4+0x5500] ;  /* 0x00550000d43b7984 */ /* 0x0020620000004800 */
[----:B------:R-:W-:Y:S01]  /*c950*/  BSSY B0, `(.L_x_3457) ;  /* 0x0000005000007945 */ /* 0x000fe20003800000 */
[----:B------:R-:W-:Y:S02]  /*c960*/  IADD3 R208, R101, 0xe00, RZ ;  /* 0x00000e0065d07810 */ /* 0x000fe40007ffe0ff */
[----:B------:R-:W-:Y:S01]  /*c970*/  LEA.HI.SX32 R58, R58, R101, 0x1b ;  /* 0x000000653a3a7211 */ /* 0x000fe200078fdaff */
[----:B------:R-:W-:Y:S05]  /*c980*/  @!P0 BRA `(.L_x_3458) ;  /* 0x0000001000008947 */ /* 0x000fea0003800000 */
[----:B-1----:R1:W-:Y:S02]  /*c990*/  RED.E.ADD.F32.FTZ.RN.STRONG.GPU [R56.64+-0xc00], R59 ;  /* 0xfff4003b3800798e */ /* 0x0023e4000c10e79a */
.L_x_3458:
[----:B------:R-:W-:Y:S05]  /*c9a0*/  BSYNC B0 ;  /* 0x0000000000007941 */ /* 0x000fea0003800000 */
.L_x_3457:
[----:B-1----:R1:W2:Y:S01]  /*c9b0*/  LDS R59, [R58.X4+0x5700] ;  /* 0x005700003a3b7984 */ /* 0x0022a20000004800 */
[----:B------:R-:W-:Y:S01]  /*c9c0*/  BSSY B0, `(.L_x_3459) ;  /* 0x0000005000007945 */ /* 0x000fe20003800000 */
[----:B0-----:R-:W-:-:S02]  /*c9d0*/  IADD3 R212, R101, 0xe80, RZ ;  /* 0x00000e8065d47810 */ /* 0x001fc40007ffe0ff */
[----:B------:R-:W-:Y:S01]  /*c9e0*/  LEA.HI.SX32 R208, R208, R101, 0x1b ;  /* 0x00000065d0d07211 */ /* 0x000fe200078fdaff */
[----:B------:R-:W-:Y:S05]  /*c9f0*/  @!P1 BRA `(.L_x_3460) ;  /* 0x0000001000009947 */ /* 0x000fea0003800000 */
[----:B--2---:R0:W-:Y:S02]  /*ca00*/  RED.E.ADD.F32.FTZ.RN.STRONG.GPU [R56.64+-0xa00], R59 ;  /* 0xfff6003b3800798e */ /* 0x0041e4000c10e79a */
.L_x_3460:
[----:B------:R-:W-:Y:S05]  /*ca10*/  BSYNC B0 ;  /* 0x0000000000007941 */ /* 0x000fea0003800000 */
.L_x_3459:
[----:B0-2---:R0:W2:Y:S01]  /*ca20*/  LDS R59, [R208.X4+0x5900] ;  /* 0x00590000d03b7984 */ /* 0x0050a20000004800 */
[----:B------:R-:W-:Y:S01]  /*ca30*/  BSSY B0, `(.L_x_3461) ;  /* 0x0000005000007945 */ /* 0x000fe20003800000 */
[----:B-1----:R-:W-:Y:S02]  /*ca40*/  IADD3 R58, R101, 0xf00, RZ ;  /* 0x00000f00653a7810 */ /* 0x002fe40007ffe0ff */
[----:B------:R-:W-:Y:S01]  /*ca50*/  LEA.HI.SX32 R212, R212, R101, 0x1b ;  /* 0x00000065d4d47211 */ /* 0x000fe200078fdaff */
[----:B------:R-:W-:Y:S05]  /*ca60*/  @!P2 BRA `(.L_x_3462) ;  /* 0x000000100000a947 */ /* 0x000fea0003800000 */
[----:B--2---:R1:W-:Y:S02]  /*ca70*/  RED.E.ADD.F32.FTZ.RN.STRONG.GPU [R56.64+-0x800], R59 ;  /* 0xfff8003b3800798e */ /* 0x0043e4000c10e79a */
.L_x_3462:
[----:B------:R-:W-:Y:S05]  /*ca80*/  BSYNC B0 ;  /* 0x0000000000007941 */ /* 0x000fea0003800000 */
.L_x_3461:
[----:B-12---:R1:W2:Y:S01]  /*ca90*/  LDS R59, [R212.X4+0x5b00] ;  /* 0x005b0000d43b7984 */ /* 0x0062a20000004800 */
[----:B------:R-:W-:Y:S01]  /*caa0*/  BSSY B0, `(.L_x_3463) ;  /* 0x0000005000007945 */ /* 0x000fe20003800000 */
[----:B0-----:R-:W-:Y:S02]  /*cab0*/  IADD3 R208, R101, 0xf80, RZ ;  /* 0x00000f8065d07810 */ /* 0x001fe40007ffe0ff */
[----:B------:R-:W-:Y:S01]  /*cac0*/  LEA.HI.SX32 R58, R58, R101, 0x1b ;  /* 0x000000653a3a7211 */ /* 0x000fe200078fdaff */
[----:B------:R-:W-:Y:S05]  /*cad0*/  @!P3 BRA `(.L_x_3464) ;  /* 0x000000100000b947 */ /* 0x000fea0003800000 */
[----:B--2---:R0:W-:Y:S02]  /*cae0*/  RED.E.ADD.F32.FTZ.RN.STRONG.GPU [R56.64+-0x600], R59 ;  /* 0xfffa003b3800798e */ /* 0x0041e4000c10e79a */
.L_x_3464:
[----:B------:R-:W-:Y:S05]  /*caf0*/  BSYNC B0 ;  /* 0x0000000000007941 */ /* 0x000fea0003800000 */
.L_x_3463:
[----:B0-2---:R0:W2:Y:S01]  /*cb00*/  LDS R59, [R58.X4+0x5d00] ;  /* 0x005d00003a3b7984 */ /* 0x0050a20000004800 */
[----:B------:R-:W-:Y:S01]  /*cb10*/  BSSY B0, `(.L_x_3465) ;  /* 0x0000004000007945 */ /* 0x000fe20003800000 */
[----:B------:R-:W-:Y:S01]  /*cb20*/  LEA.HI.SX32 R208, R208, R101, 0x1b ;  /* 0x00000065d0d07211 */ /* 0x000fe200078fdaff */
[----:B------:R-:W-:Y:S05]  /*cb30*/  @!P4 BRA `(.L_x_3466) ;  /* 0x000000100000c947 */ /* 0x000fea0003800000 */
[----:B--2---:R2:W-:Y:S02]  /*cb40*/  RED.E.ADD.F32.FTZ.RN.STRONG.GPU [R56.64+-0x400], R59 ;  /* 0xfffc003b3800798e */ /* 0x0045e4000c10e79a */
.L_x_3466:
[----:B------:R-:W-:Y:S05]  /*cb50*/  BSYNC B0 ;  /* 0x0000000000007941 */ /* 0x000fea0003800000 */
.L_x_3465:
[----:B--2---:R2:W3:Y:S01]  /*cb60*/  LDS R59, [R208.X4+0x5f00] ;  /* 0x005f0000d03b7984 */ /* 0x0044e20000004800 */
[----:B------:R-:W-:Y:S01]  /*cb70*/  BSSY B0, `(.L_x_3467) ;  /* 0x0000003000007945 */ /* 0x000fe20003800000 */
[----:B------:R-:W-:Y:S05]  /*cb80*/  @!P5 BRA `(.L_x_3468) ;  /* 0x000000100000d947 */ /* 0x000fea0003800000 */
[----:B---3--:R3:W-:Y:S02]  /*cb90*/  RED.E.ADD.F32.FTZ.RN.STRONG.GPU [R56.64+-0x200], R59 ;  /* 0xfffe003b3800798e */ /* 0x0087e4000c10e79a */
.L_x_3468:
[----:B------:R-:W-:Y:S05]  /*cba0*/  BSYNC B0 ;  /* 0x0000000000007941 */ /* 0x000fea0003800000 */
.L_x_3467:
[----:B--2---:R-:W2:Y:S01]  /*cbb0*/  SHFL.DOWN PT, R208, R171, 0x1, 0x1f ;  /* 0x08201f00abd07f89 */ /* 0x004ea200000e0000 */
[----:B------:R-:W-:Y:S01]  /*cbc0*/  ISETP.GT.AND P0, PT, R104, 0x1e, PT ;  /* 0x0000001e6800780c */ /* 0x000fe20003f04270 */
[----:B------:R-:W-:Y:S01]  /*cbd0*/  FFMA.FTZ R126, R232, R127, R126 ;  /* 0x0000007fe87e7223 */ /* 0x000fe2000001007e */
[----:B---3--:R-:W-:Y:S01]  /*cbe0*/  MOV R57, R171 ;  /* 0x000000ab00397202 */ /* 0x008fe20000000f00 */
[----:B------:R3:W4:Y:S01]  /*cbf0*/  SHFL.DOWN PT, R121, R117, 0x1, 0x1f ;  /* 0x08201f0075797f89 */ /* 0x00072200000e0000 */
        /* <DEDUP_REMOVED lines=8> */
[----:B---3--:R-:W-:Y:S01]  /*cc80*/  FMUL.FTZ R117, R162, R188 ;  /* 0x000000bca2757220 */ /* 0x008fe20000410000 */
[----:B------:R-:W-:Y:S01]  /*cc90*/  ISETP.NE.AND P2, PT, R101, RZ, PT ;  /* 0x000000ff6500720c */ /* 0x000fe20003f45270 */
[----:B------:R-:W-:Y:S01]  /*cca0*/  FFMA.FTZ R142, R233, R144, R142 ;  /* 0x00000090e98e7223 */ /* 0x000fe2000001008e */
[----:B------:R-:W-:Y:S01]  /*ccb0*/  BSSY B0, `(.L_x_3469) ;  /* 0x00000a5000007945 */ /* 0x000fe20003800000 */
[----:B------:R-:W-:-:S02]  /*ccc0*/  FFMA.FTZ R117, R160, R172, R117 ;  /* 0x000000aca0757223 */ /* 0x000fc40000010075 */
[----:B------:R-:W-:Y:S02]  /*ccd0*/  FADD.FTZ R33, R122, R33 ;  /* 0x000000217a217221 */ /* 0x000fe40000010000 */
[----:B------:R-:W-:Y:S02]  /*cce0*/  FADD.FTZ R48, R115, R48 ;  /* 0x0000003073307221 */ /* 0x000fe40000010000 */
[----:B------:R-:W-:Y:S02]  /*ccf0*/  FFMA.FTZ R20, R117, R53, R20 ;  /* 0x0000003575147223 */ /* 0x000fe40000010014 */
[----:B--2---:R-:W-:Y:S02]  /*cd00*/  @!P0 FADD.FTZ R57, R57, R208 ;  /* 0x000000d039398221 */ /* 0x004fe40000010000 */
[----:B------:R-:W-:Y:S02]  /*cd10*/  FFMA.FTZ R142, R118, R117, R142 ;  /* 0x00000075768e7223 */ /* 0x000fe4000001008e */
[----:B----4-:R-:W-:Y:S01]  /*cd20*/  @!P0 FADD.FTZ R58, R58, R121 ;  /* 0x000000793a3a8221 */ /* 0x010fe20000010000 */
[----:B------:R-:W2:Y:S01]  /*cd30*/  SHFL.DOWN PT, R208, R57, 0x2, 0x1f ;  /* 0x08401f0039d07f89 */ /* 0x000ea200000e0000 */
[----:B------:R-:W-:-:S02]  /*cd40*/  FMUL.FTZ R141, R102, R141 ;  /* 0x0000008d668d7220 */ /* 0x000fc40000410000 */
[----:B0-----:R-:W-:Y:S01]  /*cd50*/  @!P0 FADD.FTZ R59, R59, R212 ;  /* 0x000000d43b3b8221 */ /* 0x001fe20000010000 */
[----:B------:R-:W0:Y:S01]  /*cd60*/  SHFL.DOWN PT, R121, R58, 0x2, 0x1f ;  /* 0x08401f003a797f89 */ /* 0x000e2200000e0000 */
[----:B------:R-:W-:Y:S02]  /*cd70*/  FFMA.FTZ R17, R120, R50, R17 ;  /* 0x0000003278117223 */ /* 0x000fe40000010011 */
        /* <DEDUP_REMOVED lines=51> */
[----:B-1----:R-:W-:-:S02]  /*d0b0*/  @!P0 FADD.FTZ R58, R58, R87 ;  /* 0x000000573a3a8221 */ /* 0x002fc40000010000 */
[----:B------:R-:W-:Y:S02]  /*d0c0*/  FFMA.FTZ R165, R79, R84, R165 ;  /* 0x000000544fa57223 */ /* 0x000fe400000100a5 */
[----:B--2---:R-:W-:Y:S02]  /*d0d0*/  @!P0 FADD.FTZ R59, R59, R102 ;  /* 0x000000663b3b8221 */ /* 0x004fe40000010000 */
[----:B------:R-:W-:Y:S02]  /*d0e0*/  FFMA.FTZ R26, R81, R91, R26 ;  /* 0x0000005b511a7223 */ /* 0x000fe4000001001a */
[----:B---3--:R-:W-:Y:S01]  /*d0f0*/  @!P0 FADD.FTZ R56, R56, R83 ;  /* 0x0000005338388221 */ /* 0x008fe20000010000 */
[----:B------:R-:W-:Y:S01]  /*d100*/  SHFL.DOWN PT, R82, R59, 0x10, 0x1f ;  /* 0x0a001f003b527f89 */ /* 0x000fe200000e0000 */
[----:B------:R-:W-:Y:S01]  /*d110*/  FFMA.FTZ R140, R78, R81, R140 ;  /* 0x000000514e8c7223 */ /* 0x000fe2000001008c */
[----:B------:R-:W-:Y:S01]  /*d120*/  ISETP.GT.AND P0, PT, R104, 0xf, PT ;  /* 0x0000000f6800780c */ /* 0x000fe20003f04270 */
[----:B------:R-:W-:Y:S01]  /*d130*/  FMUL.FTZ R139, R76, R139 ;  /* 0x0000008b4c8b7220 */ /* 0x000fe20000410000 */
[----:B------:R-:W0:Y:S01]  /*d140*/  SHFL.DOWN PT, R78, R57, 0x10, 0x1f ;  /* 0x0a001f00394e7f89 */ /* 0x000e2200000e0000 */
[----:B------:R-:W-:-:S02]  /*d150*/  FMUL.FTZ R76, R113, R197 ;  /* 0x000000c5714c7220 */ /* 0x000fc40000410000 */
[----:B------:R-:W-:Y:S01]  /*d160*/  FMUL.FTZ R135, R66, R135 ;  /* 0x0000008742877220 */ /* 0x000fe20000410000 */
[----:B------:R-:W1:Y:S01]  /*d170*/  SHFL.DOWN PT, R81, R58, 0x10, 0x1f ;  /* 0x0a001f003a517f89 */ /* 0x000e6200000e0000 */
[----:B------:R-:W-:Y:S02]  /*d180*/  FMUL.FTZ R77, R146, R196 ;  /* 0x000000c4924d7220 */ /* 0x000fe40000410000 */
[----:B------:R-:W-:Y:S01]  /*d190*/  FMUL.FTZ R138, R61, R138 ;  /* 0x0000008a3d8a7220 */ /* 0x000fe20000410000 */
[----:B------:R-:W2:Y:S01]  /*d1a0*/  SHFL.DOWN PT, R79, R56, 0x10, 0x1f ;  /* 0x0a001f00384f7f89 */ /* 0x000ea200000e0000 */
[----:B------:R-:W-:Y:S02]  /*d1b0*/  FFMA.FTZ R76, R111, R181, R76 ;  /* 0x000000b56f4c7223 */ /* 0x000fe4000001004c */
[----:B------:R-:W-:Y:S02]  /*d1c0*/  FFMA.FTZ R133, R206, R133, R135 ;  /* 0x00000085ce857223 */ /* 0x000fe40000010087 */
[----:B------:R-:W-:-:S02]  /*d1d0*/  FFMA.FTZ R77, R116, R180, R77 ;  /* 0x000000b4744d7223 */ /* 0x000fc4000001004d */
[----:B------:R-:W-:Y:S02]  /*d1e0*/  FFMA.FTZ R136, R211, R136, R138 ;  /* 0x00000088d3887223 */ /* 0x000fe4000001008a */
[----:B------:R-:W-:Y:S02]  /*d1f0*/  FMUL.FTZ R61, R114, R198 ;  /* 0x000000c6723d7220 */ /* 0x000fe40000410000 */
[----:B------:R-:W-:Y:S02]  /*d200*/  FFMA.FTZ R133, R65, R76, R133 ;  /* 0x0000004c41857223 */ /* 0x000fe40000010085 */
[----:B------:R-:W-:Y:S02]  /*d210*/  FFMA.FTZ R136, R60, R77, R136 ;  /* 0x0000004d3c887223 */ /* 0x000fe40000010088 */
[----:B------:R-:W-:Y:S02]  /*d220*/  FFMA.FTZ R65, R112, R182, R61 ;  /* 0x000000b670417223 */ /* 0x000fe4000001003d */
[----:B------:R-:W-:-:S02]  /*d230*/  FMUL.FTZ R80, R149, R195 ;  /* 0x000000c395507220 */ /* 0x000fc40000410000 */
[----:B------:R-:W-:Y:S02]  /*d240*/  FMUL.FTZ R134, R205, R134 ;  /* 0x00000086cd867220 */ /* 0x000fe40000410000 */
[----:B------:R-:W-:Y:S02]  /*d250*/  FMUL.FTZ R60, R109, R199 ;  /* 0x000000c76d3c7220 */ /* 0x000fe40000410000 */
[----:B------:R-:W-:Y:S02]  /*d260*/  FMUL.FTZ R131, R204, R131 ;  /* 0x00000083cc837220 */ /* 0x000fe40000410000 */
[----:B------:R-:W-:Y:S02]  /*d270*/  FMUL.FTZ R61, R110, R200 ;  /* 0x000000c86e3d7220 */ /* 0x000fe40000410000 */
[----:B------:R-:W-:Y:S02]  /*d280*/  FMUL.FTZ R130, R201, R130 ;  /* 0x00000082c9827220 */ /* 0x000fe40000410000 */
[----:B0-----:R-:W-:-:S02]  /*d290*/  @!P0 FADD.FTZ R57, R57, R78 ;  /* 0x0000004e39398221 */ /* 0x001fc40000010000 */
[----:B-1----:R-:W-:Y:S02]  /*d2a0*/  @!P0 FADD.FTZ R58, R58, R81 ;  /* 0x000000513a3a8221 */ /* 0x002fe40000010000 */
[----:B------:R-:W-:Y:S02]  /*d2b0*/  @!P0 FADD.FTZ R59, R59, R82 ;  /* 0x000000523b3b8221 */ /* 0x000fe40000010000 */
[----:B--2---:R-:W-:Y:S02]  /*d2c0*/  @!P0 FADD.FTZ R56, R56, R79 ;  /* 0x0000004f38388221 */ /* 0x004fe40000010000 */
        /* <DEDUP_REMOVED lines=67> */
.L_x_3470:
[----:B0-----:R-:W-:Y:S05]  /*d700*/  BSYNC B0 ;  /* 0x0000000000007941 */ /* 0x001fea0003800000 */
.L_x_3469:
        /* <DEDUP_REMOVED lines=8> */
.L_x_3370:
        /* <DEDUP_REMOVED lines=9> */
[----:B------:R-:W-:Y:S01]  /*d820*/  F2FP.BF16.PACK_AB R24, R23, R24 ;  /* 0x000000181718723e */ /* 0x000fe200000010ff */
[----:B------:R-:W-:Y:S02]  /*d830*/  UIMAD UR7, UR13, UR24, URZ ;  /* 0x000000180d0772a4 */ /* 0x000fe4000f8e023f */
[----:B------:R-:W-:Y:S02]  /*d840*/  UIMAD.WIDE.U32 UR8, UR12, UR24, UR36 ;  /* 0x000000180c0872a5 */ /* 0x000fe4000f8e0024 */
[----:B------:R-:W-:-:S02]  /*d850*/  UIMAD UR7, UR12, UR25, UR7 ;  /* 0x000000190c0772a4 */ /* 0x000fc4000f8e0207 */
[----:B------:R-:W-:Y:S02]  /*d860*/  UIADD3 UR34, UP1, UR34, -0x1000, URZ ;  /* 0xfffff00022227890 */ /* 0x000fe4000ff3e03f */
[----:B------:R-:W-:Y:S02]  /*d870*/  ULDC.64 UR24, c[0x0][0x2e0] ;  /* 0x0000b80000187ab9 */ /* 0x000fe40000000a00 */
[----:B------:R-:W-:Y:S02]  /*d880*/  UIADD3 UR9, UR9, UR7, URZ ;  /* 0x0000000709097290 */ /* 0x000fe4000fffe03f */
[----:B------:R-:W-:Y:S02]  /*d890*/  UIMAD UR7, UR11, UR24, URZ ;  /* 0x000000180b0772a4 */ /* 0x000fe4000f8e023f */
[----:B------:R-:W-:Y:S02]  /*d8a0*/  UIMAD.WIDE.U32 UR8, UR10, UR24, UR8 ;  /* 0x000000180a0872a5 */ /* 0x000fe4000f8e0008 */
[----:B------:R-:W-:-:S02]  /*d8b0*/  UIMAD UR7, UR10, UR25, UR7 ;  /* 0x000000190a0772a4 */ /* 0x000fc4000f8e0207 */
[----:B------:R-:W-:Y:S02]  /*d8c0*/  UIADD3 UR20, UP2, UR20, -0x2000, URZ ;  /* 0xffffe00014147890 */ /* 0x000fe4000ff5e03f */
[----:B------:R-:W-:Y:S02]  /*d8d0*/  ULDC.64 UR24, c[0x0][0x330] ;  /* 0x0000cc0000187ab9 */ /* 0x000fe40000000a00 */
[----:B------:R-:W-:Y:S02]  /*d8e0*/  UIADD3 UR9, UR9, UR7, URZ ;  /* 0x0000000709097290 */ /* 0x000fe4000fffe03f */
[----:B------:R-:W-:Y:S02]  /*d8f0*/  ULEA UR7, UP0, UR8, UR24, 0x1 ;  /* 0x0000001808077291 */ /* 0x000fe4000f80083f */
[----:B------:R-:W-:Y:S02]  /*d900*/  UIADD3 UR18, UP3, UR18, -0x1000, URZ ;  /* 0xfffff00012127890 */ /* 0x000fe4000ff7e03f */
[----:B------:R-:W-:-:S02]  /*d910*/  ULEA.HI.X UR8, UR8, UR25, UR9, 0x1, UP0 ;  /* 0x0000001908087291 */ /* 0x000fc400080f0c09 */
[----:B------:R-:W-:Y:S02]  /*d920*/  UIADD3 UR16, UP4, UR16, -0x1000, URZ ;  /* 0xfffff00010107890 */ /* 0x000fe4000ff9e03f */
[----:B------:R-:W-:Y:S02]  /*d930*/  ULDC.64 UR24, c[0x0][0x300] ;  /* 0x0000c00000187ab9 */ /* 0x000fe40000000a00 */
[----:B------:R-:W-:Y:S02]  /*d940*/  UIADD3 UR6, UR6, 0x1, URZ ;  /* 0x0000000106067890 */ /* 0x000fe4000fffe03f */
[----:B------:R-:W-:Y:S02]  /*d950*/  UIADD3.X UR35, UR35, -0x1, URZ, UP1, !UPT ;  /* 0xffffffff23237890 */ /* 0x000fe40008ffe43f */
[----:B------:R-:W-:Y:S02]  /*d960*/  UIADD3.X UR21, UR21, -0x1, URZ, UP2, !UPT ;  /* 0xffffffff15157890 */ /* 0x000fe400097fe43f */
[----:B------:R-:W-:-:S02]  /*d970*/  UIADD3.X UR19, UR19, -0x1, URZ, UP3, !UPT ;  /* 0xffffffff13137890 */ /* 0x000fc40009ffe43f */
[----:B------:R-:W-:Y:S01]  /*d980*/  UIADD3.X UR17, UR17, -0x1, URZ, UP4, !UPT ;  /* 0xffffffff11117890 */ /* 0x000fe2000a7fe43f */
[----:B--2---:R-:W-:Y:S04]  /*d990*/  STS.128 [R99.X16], R4 ;  /* 0x0000000463007388 */ /* 0x004fe8000000cc00 */
[----:B---3--:R0:W-:Y:S01]  /*d9a0*/  STS.128 [R99.X16+0x200], R12 ;  /* 0x0002000c63007388 */ /* 0x0081e2000000cc00 */
[----:B------:R-:W-:-:S06]  /*d9b0*/  NOP ;  /* 0x0000000000007918 */ /* 0x000fcc0000000000 */
[----:B------:R-:W1:Y:S04]  /*d9c0*/  LDS.128 R8, [R98.X16] ;  /* 0x0000000062087984 */ /* 0x000e68000000cc00 */
[----:B------:R-:W2:Y:S01]  /*d9d0*/  LDS.128 R4, [R98.X16+0x10] ;  /* 0x0000100062047984 */ /* 0x000ea2000000cc00 */
[----:B0-----:R-:W-:Y:S02]  /*d9e0*/  F2FP.BF16.PACK_AB R15, R25, R26 ;  /* 0x0000001a190f723e */ /* 0x001fe400000010ff */
[----:B------:R-:W-:Y:S02]  /*d9f0*/  F2FP.BF16.PACK_AB R26, R19, R20 ;  /* 0x00000014131a723e */ /* 0x000fe400000010ff */
[----:B------:R-:W-:Y:S02]  /*da00*/  F2FP.BF16.PACK_AB R25, R21, R22 ;  /* 0x000000161519723e */ /* 0x000fe400000010ff */
[----:B-1----:R-:W-:-:S02]  /*da10*/  PRMT R0, RZ, 0x5410, R8 ;  /* 0x00005410ff007816 */ /* 0x002fc40000000008 */
        /* <DEDUP_REMOVED lines=17> */
[----:B------:R-:W1:Y:S01]  /*db30*/  @!P3 MUFU.EX2 R3, R3 ;  /* 0x000000030003b308 */ /* 0x000e620000000800 */
[----:B0-----:R-:W-:Y:S01]  /*db40*/  @!P1 FADD.FTZ R2, R0, 1 ;  /* 0x3f80000000029421 */ /* 0x001fe20000010000 */
[----:B------:R-:W-:-:S06]  /*db50*/  PRMT R0, RZ, 0x5410, R10 ;  /* 0x00005410ff007816 */ /* 0x000fcc000000000a */
[----:B------:R-:W0:Y:S01]  /*db60*/  @!P0 MUFU.EX2 R8, R8 ;  /* 0x0000000800088308 */ /* 0x000e220000000800 */
[----:B------:R-:W-:Y:S01]  /*db70*/  PRMT R10, RZ, 0x7610, R10 ;  /* 0x00007610ff0a7816 */ /* 0x000fe2000000000a */
[----:B------:R-:W-:Y:S02]  /*db80*/  FADD.FTZ R13, R0, UR5 ;  /* 0x00000005000d7e21 */ /* 0x000fe40008010000 */
[----:B-1----:R-:W-:Y:S02]  /*db90*/  @!P3 FADD.FTZ R0, R3, 1 ;  /* 0x3f8000000300b421 */ /* 0x002fe40000010000 */
[----:B------:R-:W-:Y:S02]  /*dba0*/  FADD.FTZ R10, R10, UR5 ;  /* 0x000000050a0a7e21 */ /* 0x000fe40008010000 */
[----:B------:R1:W3:Y:S01]  /*dbb0*/  @!P1 MUFU.RCP R12, R2 ;  /* 0x00000002000c9308 */ /* 0x0002e20000001000 */
[----:B------:R-:W-:Y:S02]  /*dbc0*/  FSETP.GTU.FTZ.AND P6, PT, R13, 20, PT ;  /* 0x41a000000d00780b */ /* 0x000fe40003fdc000 */
[----:B------:R-:W-:Y:S01]  /*dbd0*/  FSETP.GTU.FTZ.AND P5, PT, R10, 20, PT ;  /* 0x41a000000a00780b */ /* 0x000fe20003fbc000 */
[----:B0-----:R-:W-:-:S04]  /*dbe0*/  @!P0 FADD.FTZ R8, R8, 1 ;  /* 0x3f80000008088421 */ /* 0x001fc80000010000 */
[----:B------:R0:W4:Y:S06]  /*dbf0*/  @!P3 MUFU.RCP R3, R0 ;  /* 0x000000000003b308 */ /* 0x00012c0000001000 */
[----:B-1----:R-:W-:Y:S02]  /*dc00*/  @!P6 FMUL.FTZ R2, R13, -1.4426950216293334961 ;  /* 0xbfb8aa3b0d02e820 */ /* 0x002fe40000410000 */
[----:B------:R-:W1:Y:S01]  /*dc10*/  @!P0 MUFU.RCP R8, R8 ;  /* 0x0000000800088308 */ /* 0x000e620000001000 */
[--C-:B0-----:R-:W-:Y:S01]  /*dc20*/  PRMT R0, RZ, 0x5410, R11.reuse ;  /* 0x00005410ff007816 */ /* 0x101fe2000000000b */
[----:B---3--:R-:W-:Y:S01]  /*dc30*/  @!P1 FMUL.FTZ R35, R35, R12 ;  /* 0x0000000c23239220 */ /* 0x008fe20000410000 */
[----:B------:R-:W-:-:S03]  /*dc40*/  PRMT R11, RZ, 0x7610, R11 ;  /* 0x00007610ff0b7816 */ /* 0x000fc6000000000b */
[----:B------:R-:W-:Y:S02]  /*dc50*/  FADD.FTZ R14, R0, UR5 ;  /* 0x00000005000e7e21 */ /* 0x000fe40008010000 */
[----:B----4-:R-:W-:Y:S01]  /*dc60*/  @!P3 FMUL.FTZ R36, R36, R3 ;  /* 0x000000032424b220 */ /* 0x010fe20000410000 */
[--C-:B--2---:R-:W-:Y:S01]  /*dc70*/  PRMT R3, RZ, 0x5410, R4.reuse ;  /* 0x00005410ff037816 */ /* 0x104fe20000000004 */
[----:B------:R-:W-:Y:S01]  /*dc80*/  @!P5 FMUL.FTZ R0, R10, -1.4426950216293334961 ;  /* 0xbfb8aa3b0a00d820 */ /* 0x000fe20000410000 */
[----:B------:R-:W-:Y:S01]  /*dc90*/  FSETP.GTU.FTZ.AND P4, PT, R14, 20, PT ;  /* 0x41a000000e00780b */ /* 0x000fe20003f9c000 */
[----:B------:R-:W0:Y:S01]  /*dca0*/  @!P6 MUFU.EX2 R2, R2 ;  /* 0x000000020002e308 */ /* 0x000e220000000800 */
[----:B------:R-:W-:Y:S01]  /*dcb0*/  FADD.FTZ R11, R11, UR5 ;  /* 0x000000050b0b7e21 */ /* 0x000fe20008010000 */
[----:B------:R-:W-:Y:S01]  /*dcc0*/  PRMT R4, RZ, 0x7610, R4 ;  /* 0x00007610ff047816 */ /* 0x000fe20000000004 */
[----:B------:R-:W-:Y:S02]  /*dcd0*/  FADD.FTZ R10, R3, UR5 ;  /* 0x00000005030a7e21 */ /* 0x000fe40008010000 */
[----:B-1----:R-:W-:Y:S01]  /*dce0*/  @!P0 FMUL.FTZ R37, R37, R8 ;  /* 0x0000000825258220 */ /* 0x002fe20000410000 */
[----:B------:R-:W-:Y:S01]  /*dcf0*/  FSETP.GTU.FTZ.AND P3, PT, R11, 20, PT ;  /* 0x41a000000b00780b */ /* 0x000fe20003f7c000 */
[----:B------:R-:W-:Y:S01]  /*dd00*/  FADD.FTZ R12, R4, UR5 ;  /* 0x00000005040c7e21 */ /* 0x000fe20008010000 */
[----:B------:R-:W-:Y:S01]  /*dd10*/  FSETP.GTU.FTZ.AND P1, PT, R10, 20, PT ;  /* 0x41a000000a00780b */ /* 0x000fe20003f3c000 */
[----:B------:R-:W1:Y:S03]  /*dd20*/  @!P2 MUFU.EX2 R9, R9 ;  /* 0x000000090009a308 */ /* 0x000e660000000800 */
[----:B------:R-:W-:Y:S01]  /*dd30*/  @!P4 FMUL.FTZ R3, R14, -1.4426950216293334961 ;  /* 0xbfb8aa3b0e03c820 */ /* 0x000fe20000410000 */
[----:B------:R-:W-:Y:S01]  /*dd40*/  FSETP.GTU.FTZ.AND P0, PT, R12, 20, PT ;  /* 0x41a000000c00780b */ /* 0x000fe20003f1c000 */
[----:B0-----:R-:W-:-:S03]  /*dd50*/  @!P6 FADD.FTZ R2, R2, 1 ;  /* 0x3f8000000202e421 */ /* 0x001fc60000010000 */
[----:B------:R-:W0:Y:S02]  /*dd60*/  @!P5 MUFU.EX2 R0, R0 ;  /* 0x000000000000d308 */ /* 0x000e240000000800 */
[----:B------:R-:W-:Y:S02]  /*dd70*/  @!P3 FMUL.FTZ R4, R11, -1.4426950216293334961 ;  /* 0xbfb8aa3b0b04b820 */ /* 0x000fe40000410000 */
[----:B------:R-:W-:-:S04]  /*dd80*/  @!P1 FMUL.FTZ R8, R10, -1.4426950216293334961 ;  /* 0xbfb8aa3b0a089820 */ /* 0x000fc80000410000 */
[----:B------:R-:W2:Y:S01]  /*dd90*/  @!P4 MUFU.EX2 R3, R3 ;  /* 0x000000030003c308 */ /* 0x000ea20000000800 */
[----:B-1----:R-:W-:Y:S02]  /*dda0*/  @!P2 FADD.FTZ R9, R9, 1 ;  /* 0x3f8000000909a421 */ /* 0x002fe40000010000 */
[----:B------:R-:W-:-:S05]  /*ddb0*/  @!P0 FMUL.FTZ R10, R12, -1.4426950216293334961 ;  /* 0xbfb8aa3b0c0a8820 */ /* 0x000fca0000410000 */
[----:B------:R-:W1:Y:S01]  /*ddc0*/  @!P1 MUFU.EX2 R8, R8 ;  /* 0x0000000800089308 */ /* 0x000e620000000800 */
[----:B0-----:R-:W-:Y:S02]  /*ddd0*/  @!P5 FADD.FTZ R0, R0, 1 ;  /* 0x3f8000000000d421 */ /* 0x001fe40000010000 */
[----:B--2---:R-:W-:-:S05]  /*dde0*/  @!P4 FADD.FTZ R3, R3, 1 ;  /* 0x3f8000000303c421 */ /* 0x004fca0000010000 */
[----:B------:R-:W0:Y:S01]  /*ddf0*/  @!P6 MUFU.RCP R2, R2 ;  /* 0x000000020002e308 */ /* 0x000e220000001000 */
[----:B-1----:R-:W-:-:S07]  /*de00*/  @!P1 FADD.FTZ R8, R8, 1 ;  /* 0x3f80000008089421 */ /* 0x002fce0000010000 */
[----:B------:R-:W1:Y:S08]  /*de10*/  @!P3 MUFU.EX2 R4, R4 ;  /* 0x000000040004b308 */ /* 0x000e700000000800 */
[----:B------:R2:W3:Y:S01]  /*de20*/  @!P5 MUFU.RCP R11, R0 ;  /* 0x00000000000bd308 */ /* 0x0004e20000001000 */
[----:B0-----:R-:W-:-:S07]  /*de30*/  @!P6 FMUL.FTZ R39, R39, R2 ;  /* 0x000000022727e220 */ /* 0x001fce0000410000 */
[----:B------:R0:W4:Y:S01]  /*de40*/  @!P4 MUFU.RCP R12, R3 ;  /* 0x00000003000cc308 */ /* 0x0001220000001000 */
[--C-:B--2---:R-:W-:Y:S01]  /*de50*/  PRMT R0, RZ, 0x5410, R5.reuse ;  /* 0x00005410ff007816 */ /* 0x104fe20000000005 */
[----:B-1----:R-:W-:Y:S01]  /*de60*/  @!P3 FADD.FTZ R4, R4, 1 ;  /* 0x3f8000000404b421 */ /* 0x002fe20000010000 */
[----:B------:R-:W-:-:S03]  /*de70*/  PRMT R5, RZ, 0x7610, R5 ;  /* 0x00007610ff057816 */ /* 0x000fc60000000005 */
[----:B------:R-:W-:Y:S01]  /*de80*/  FADD.FTZ R13, R0, UR5 ;  /* 0x00000005000d7e21 */ /* 0x000fe20008010000 */
[--C-:B------:R-:W-:Y:S01]  /*de90*/  PRMT R0, RZ, 0x5410, R6.reuse ;  /* 0x00005410ff007816 */ /* 0x100fe20000000006 */
[----:B------:R-:W1:Y:S01]  /*dea0*/  @!P2 MUFU.RCP R9, R9 ;  /* 0x000000090009a308 */ /* 0x000e620000001000 */
[----:B------:R-:W-:Y:S01]  /*deb0*/  FADD.FTZ R5, R5, UR5 ;  /* 0x0000000505057e21 */ /* 0x000fe20008010000 */
[----:B------:R-:W-:Y:S01]  /*dec0*/  PRMT R6, RZ, 0x7610, R6 ;  /* 0x00007610ff067816 */ /* 0x000fe20000000006 */
[----:B---3--:R-:W-:Y:S01]  /*ded0*/  @!P5 FMUL.FTZ R40, R40, R11 ;  /* 0x0000000b2828d220 */ /* 0x008fe20000410000 */
[--C-:B0-----:R-:W-:Y:S01]  /*dee0*/  PRMT R3, RZ, 0x5410, R7.reuse ;  /* 0x00005410ff037816 */ /* 0x101fe20000000007 */
[----:B------:R-:W-:Y:S01]  /*def0*/  FADD.FTZ R14, R0, UR5 ;  /* 0x00000005000e7e21 */ /* 0x000fe20008010000 */
[----:B------:R-:W-:Y:S01]  /*df00*/  PRMT R7, RZ, 0x7610, R7 ;  /* 0x00007610ff077816 */ /* 0x000fe20000000007 */
[----:B------:R-:W-:Y:S01]  /*df10*/  FADD.FTZ R6, R6, UR5 ;  /* 0x0000000506067e21 */ /* 0x000fe20008010000 */
[----:B------:R-:W0:Y:S01]  /*df20*/  @!P1 MUFU.RCP R8, R8 ;  /* 0x0000000800089308 */ /* 0x000e220000001000 */
[----:B------:R-:W-:Y:S01]  /*df30*/  FSETP.GTU.FTZ.AND P6, PT, R5, 20, PT ;  /* 0x41a000000500780b */ /* 0x000fe20003fdc000 */
[----:B----4-:R-:W-:Y:S01]  /*df40*/  @!P4 FMUL.FTZ R41, R41, R12 ;  /* 0x0000000c2929c220 */ /* 0x010fe20000410000 */
[----:B------:R-:W-:Y:S01]  /*df50*/  FSETP.GTU.FTZ.AND P4, PT, R14, 20, PT ;  /* 0x41a000000e00780b */ /* 0x000fe20003f9c000 */
[----:B------:R-:W-:Y:S01]  /*df60*/  FADD.FTZ R7, R7, UR5 ;  /* 0x0000000507077e21 */ /* 0x000fe20008010000 */
[----:B------:R-:W-:-:S02]  /*df70*/  FSETP.GTU.FTZ.AND P5, PT, R6, 20, PT ;  /* 0x41a000000600780b */ /* 0x000fc40003fbc000 */
[----:B------:R-:W-:Y:S01]  /*df80*/  F2FP.BF16.PACK_AB R12, R31, R32 ;  /* 0x000000201f0c723e */ /* 0x000fe200000010ff */
[----:B------:R-:W2:Y:S01]  /*df90*/  @!P0 MUFU.EX2 R10, R10 ;  /* 0x0000000a000a8308 */ /* 0x000ea20000000800 */
[----:B-1----:R-:W-:Y:S01]  /*dfa0*/  @!P2 FMUL.FTZ R38, R38, R9 ;  /* 0x000000092626a220 */ /* 0x002fe20000410000 */
[----:B------:R-:W-:-:S04]  /*dfb0*/  FSETP.GTU.FTZ.AND P2, PT, R13, 20, PT ;  /* 0x41a000000d00780b */ /* 0x000fc80003f5c000 */
[----:B------:R-:W-:Y:S02]  /*dfc0*/  @!P6 FMUL.FTZ R2, R5, -1.4426950216293334961 ;  /* 0xbfb8aa3b0502e820 */ /* 0x000fe40000410000 */
[----:B------:R1:W3:Y:S01]  /*dfd0*/  @!P3 MUFU.RCP R9, R4 ;  /* 0x000000040009b308 */ /* 0x0002e20000001000 */
[----:B0-----:R-:W-:Y:S01]  /*dfe0*/  @!P1 FMUL.FTZ R43, R43, R8 ;  /* 0x000000082b2b9220 */ /* 0x001fe20000410000 */
[----:B------:R-:W-:Y:S01]  /*dff0*/  FSETP.GTU.FTZ.AND P1, PT, R7, 20, PT ;  /* 0x41a000000700780b */ /* 0x000fe20003f3c000 */
[----:B------:R-:W-:Y:S02]  /*e000*/  FADD.FTZ R5, R3, UR5 ;  /* 0x0000000503057e21 */ /* 0x000fe40008010000 */
[----:B------:R-:W-:Y:S01]  /*e010*/  @!P4 FMUL.FTZ R3, R14, -1.4426950216293334961 ;  /* 0xbfb8aa3b0e03c820 */ /* 0x000fe20000410000 */
[----:B------:R-:W-:Y:S01]  /*e020*/  F2FP.BF16.PACK_AB R14, R27, R28 ;  /* 0x0000001c1b0e723e */ /* 0x000fe200000010ff */
[----:B------:R-:W-:Y:S01]  /*e030*/  @!P2 FMUL.FTZ R0, R13, -1.4426950216293334961 ;  /* 0xbfb8aa3b0d00a820 */ /* 0x000fe20000410000 */
[----:B------:R-:W-:Y:S01]  /*e040*/  F2FP.BF16.PACK_AB R13, R29, R30 ;  /* 0x0000001e1d0d723e */ /* 0x000fe200000010ff */
[----:B--2---:R-:W-:Y:S01]  /*e050*/  @!P0 FADD.FTZ R10, R10, 1 ;  /* 0x3f8000000a0a8421 */ /* 0x004fe20000010000 */
[----:B------:R-:W-:Y:S01]  /*e060*/  F2FP.BF16.PACK_AB R27, R17, R18 ;  /* 0x00000012111b723e */ /* 0x000fe200000010ff */
[----:B-1----:R-:W-:Y:S01]  /*e070*/  @!P5 FMUL.FTZ R4, R6, -1.4426950216293334961 ;  /* 0xbfb8aa3b0604d820 */ /* 0x002fe20000410000 */
[----:B------:R-:W0:Y:S01]  /*e080*/  @!P6 MUFU.EX2 R2, R2 ;  /* 0x000000020002e308 */ /* 0x000e220000000800 */
[----:B------:R-:W-:Y:S01]  /*e090*/  STS.128 [R49.X16], R12 ;  /* 0x0000000c31007388 */ /* 0x000fe2000000cc00 */
[----:B------:R-:W-:Y:S01]  /*e0a0*/  F2FP.BF16.PACK_AB R18, R40, R39 ;  /* 0x000000272812723e */ /* 0x000fe200000010ff */
[----:B------:R-:W-:-:S02]  /*e0b0*/  @!P1 FMUL.FTZ R6, R7, -1.4426950216293334961 ;  /* 0xbfb8aa3b07069820 */ /* 0x000fc40000410000 */
[----:B---3--:R-:W-:Y:S01]  /*e0c0*/  @!P3 FMUL.FTZ R42, R42, R9 ;  /* 0x000000092a2ab220 */ /* 0x008fe20000410000 */
[----:B------:R-:W-:Y:S01]  /*e0d0*/  FSETP.GTU.FTZ.AND P3, PT, R5, 20, PT ;  /* 0x41a000000500780b */ /* 0x000fe20003f7c000 */
[----:B------:R-:W-:Y:S01]  /*e0e0*/  STS.128 [R49.X16+0x10], R24 ;  /* 0x0000101831007388 */ /* 0x000fe2000000cc00 */
[----:B------:R1:W2:Y:S01]  /*e0f0*/  @!P0 MUFU.RCP R7, R10 ;  /* 0x0000000a00078308 */ /* 0x0002a20000001000 */
[----:B------:R-:W-:-:S06]  /*e100*/  NOP ;  /* 0x0000000000007918 */ /* 0x000fcc0000000000 */
[----:B------:R-:W-:Y:S01]  /*e110*/  LDS.128 R12, [R99.X16+0x200] ;  /* 0x00020000630c7984 */ /* 0x000fe2000000cc00 */
[----:B------:R-:W3:Y:S01]  /*e120*/  @!P4 MUFU.EX2 R3, R3 ;  /* 0x000000030003c308 */ /* 0x000ee20000000800 */
[----:B0-----:R-:W-:Y:S02]  /*e130*/  @!P6 FADD.FTZ R2, R2, 1 ;  /* 0x3f8000000202e421 */ /* 0x001fe40000010000 */
[----:B-1----:R-:W0:Y:S01]  /*e140*/  LDS.128 R8, [R99.X16] ;  /* 0x0000000063087984 */ /* 0x002e22000000cc00 */
[----:B------:R-:W-:-:S04]  /*e150*/  @!P3 FMUL.FTZ R5, R5, -1.4426950216293334961 ;  /* 0xbfb8aa3b0505b820 */ /* 0x000fc80000410000 */
[----:B------:R-:W1:Y:S01]  /*e160*/  @!P2 MUFU.EX2 R0, R0 ;  /* 0x000000000000a308 */ /* 0x000e620000000800 */
[----:B--2---:R-:W-:-:S05]  /*e170*/  @!P0 FMUL.FTZ R44, R44, R7 ;  /* 0x000000072c2c8220 */ /* 0x004fca0000410000 */
[----:B------:R-:W-:Y:S02]  /*e180*/  F2FP.BF16.PACK_AB R20, R44, R43 ;  /* 0x0000002b2c14723e */ /* 0x000fe400000010ff */
[----:B------:R-:W2:Y:S01]  /*e190*/  @!P3 MUFU.EX2 R5, R5 ;  /* 0x000000050005b308 */ /* 0x000ea20000000800 */
[----:B---3--:R-:W-:-:S07]  /*e1a0*/  @!P4 FADD.FTZ R3, R3, 1 ;  /* 0x3f8000000303c421 */ /* 0x008fce0000010000 */
[----:B------:R-:W3:Y:S01]  /*e1b0*/  @!P1 MUFU.EX2 R6, R6 ;  /* 0x0000000600069308 */ /* 0x000ee20000000800 */
[----:B-1----:R-:W-:-:S07]  /*e1c0*/  @!P2 FADD.FTZ R0, R0, 1 ;  /* 0x3f8000000000a421 */ /* 0x002fce0000010000 */
[----:B------:R-:W1:Y:S01]  /*e1d0*/  @!P5 MUFU.EX2 R4, R4 ;  /* 0x000000040004d308 */ /* 0x000e620000000800 */
[----:B--2---:R-:W-:-:S07]  /*e1e0*/  @!P3 FADD.FTZ R5, R5, 1 ;  /* 0x3f8000000505b421 */ /* 0x004fce0000010000 */
[----:B------:R2:W4:Y:S01]  /*e1f0*/  @!P6 MUFU.RCP R17, R2 ;  /* 0x000000020011e308 */ /* 0x0005220000001000 */
[----:B---3--:R-:W-:-:S07]  /*e200*/  @!P1 FADD.FTZ R6, R6, 1 ;  /* 0x3f80000006069421 */ /* 0x008fce0000010000 */
[----:B------:R3:W5:Y:S01]  /*e210*/  @!P4 MUFU.RCP R16, R3 ;  /* 0x000000030010c308 */ /* 0x0007620000001000 */
[----:B--2---:R-:W-:Y:S01]  /*e220*/  MOV R2, UR7 ;  /* 0x0000000700027c02 */ /* 0x004fe20008000f00 */
[----:B-1----:R-:W-:-:S06]  /*e230*/  @!P5 FADD.FTZ R4, R4, 1 ;  /* 0x3f8000000404d421 */ /* 0x002fcc0000010000 */
[----:B------:R-:W1:Y:S01]  /*e240*/  @!P2 MUFU.RCP R0, R0 ;  /* 0x000000000000a308 */ /* 0x000e620000001000 */
[----:B---3--:R-:W-:Y:S01]  /*e250*/  MOV R3, UR8 ;  /* 0x0000000800037c02 */ /* 0x008fe20008000f00 */
[----:B----4-:R-:W-:Y:S01]  /*e260*/  @!P6 FMUL.FTZ R46, R46, R17 ;  /* 0x000000112e2ee220 */ /* 0x010fe20000410000 */
[----:B------:R-:W-:Y:S01]  /*e270*/  F2FP.BF16.PACK_AB R17, R38, R37 ;  /* 0x000000252611723e */ /* 0x000fe200000010ff */
[----:B------:R-:W-:Y:S02]  /*e280*/  ULDC.64 UR8, c[0x0][0x2f8] ;  /* 0x0000be0000087ab9 */ /* 0x000fe40000000a00 */
[----:B------:R-:W-:Y:S01]  /*e290*/  IMAD.WIDE R2, R51, 0x10, R2 ;  /* 0x0000001033027825 */ /* 0x000fe200078e0202 */
[----:B------:R-:W-:Y:S01]  /*e2a0*/  UIMAD UR7, UR13, UR8, URZ ;  /* 0x000000080d0772a4 */ /* 0x000fe2000f8e023f */
[----:B------:R-:W2:Y:S01]  /*e2b0*/  @!P5 MUFU.RCP R19, R4 ;  /* 0x000000040013d308 */ /* 0x000ea20000001000 */
[----:B------:R-:W-:Y:S01]  /*e2c0*/  UIMAD.WIDE.U32 UR36, UR12, UR8, UR36 ;  /* 0x000000080c2472a5 */ /* 0x000fe2000f8e0024 */
[----:B-----5:R-:W-:Y:S01]  /*e2d0*/  @!P4 FMUL.FTZ R47, R47, R16 ;  /* 0x000000102f2fc220 */ /* 0x020fe20000410000 */
[----:B0-----:R-:W-:Y:S01]  /*e2e0*/  STG.E.128 [R2.64], R8 ;  /* 0x0000000802007986 */ /* 0x001fe2000c101d1a */
[----:B------:R-:W-:Y:S01]  /*e2f0*/  F2FP.BF16.PACK_AB R16, R36, R35 ;  /* 0x000000232410723e */ /* 0x000fe200000010ff */
[----:B------:R-:W-:-:S02]  /*e300*/  UIMAD UR7, UR12, UR9, UR7 ;  /* 0x000000090c0772a4 */ /* 0x000fc4000f8e0207 */
[----:B------:R0:W-:Y:S01]  /*e310*/  STG.E.128 [R2.64+0x200], R12 ;  /* 0x0002000c02007986 */ /* 0x0001e2000c101d1a */
[----:B------:R-:W3:Y:S01]  /*e320*/  @!P3 MUFU.RCP R5, R5 ;  /* 0x000000050005b308 */ /* 0x000ee20000001000 */
[----:B-1----:R-:W-:Y:S01]  /*e330*/  @!P2 FMUL.FTZ R45, R45, R0 ;  /* 0x000000002d2da220 */ /* 0x002fe20000410000 */
[----:B------:R-:W-:Y:S02]  /*e340*/  UIADD3 UR9, UR37, UR7, URZ ;  /* 0x0000000725097290 */ /* 0x000fe4000fffe03f */
[----:B------:R-:W-:Y:S02]  /*e350*/  UIMAD UR7, UR11, UR24, URZ ;  /* 0x000000180b0772a4 */ /* 0x000fe4000f8e023f */
[----:B------:R-:W-:Y:S01]  /*e360*/  F2FP.BF16.PACK_AB R21, R46, R45 ;  /* 0x0000002d2e15723e */ /* 0x000fe200000010ff */
[----:B------:R-:W-:Y:S01]  /*e370*/  UMOV UR8, UR36 ;  /* 0x0000002400087c82 */ /* 0x000fe20008000000 */
[----:B------:R-:W1:Y:S01]  /*e380*/  @!P1 MUFU.RCP R6, R6 ;  /* 0x0000000600069308 */ /* 0x000e620000001000 */
[----:B--2---:R-:W-:Y:S01]  /*e390*/  @!P5 FMUL.FTZ R48, R48, R19 ;  /* 0x000000133030d220 */ /* 0x004fe20000410000 */
[----:B------:R-:W-:Y:S01]  /*e3a0*/  F2FP.BF16.PACK_AB R19, R42, R41 ;  /* 0x000000292a13723e */ /* 0x000fe200000010ff */
[----:B------:R-:W-:Y:S01]  /*e3b0*/  BAR.SYNC.DEFER_BLOCKING 0x0 ;  /* 0x0000000000007b1d */ /* 0x000fe20000010000 */
[----:B------:R-:W-:-:S02]  /*e3c0*/  UIMAD UR7, UR10, UR25, UR7 ;  /* 0x000000190a0772a4 */ /* 0x000fc4000f8e0207 */
[----:B------:R-:W-:Y:S01]  /*e3d0*/  F2FP.BF16.PACK_AB R22, R48, R47 ;  /* 0x0000002f3016723e */ /* 0x000fe200000010ff */
[----:B------:R-:W-:Y:S01]  /*e3e0*/  UIMAD.WIDE.U32 UR8, UR10, UR24, UR8 ;  /* 0x000000180a0872a5 */ /* 0x000fe2000f8e0008 */
[----:B---3--:R-:W-:Y:S02]  /*e3f0*/  @!P3 FMUL.FTZ R34, R34, R5 ;  /* 0x000000052222b220 */ /* 0x008fe40000410000 */
[----:B------:R-:W-:Y:S01]  /*e400*/  FADD.FTZ R5, R35, R106 ;  /* 0x0000006a23057221 */ /* 0x000fe20000010000 */
[----:B------:R-:W-:Y:S02]  /*e410*/  ULDC.64 UR24, c[0x0][0x340] ;  /* 0x0000d00000187ab9 */ /* 0x000fe40000000a00 */
[----:B------:R-:W-:Y:S01]  /*e420*/  UIADD3 UR9, UR9, UR7, URZ ;  /* 0x0000000709097290 */ /* 0x000fe2000fffe03f */
[----:B------:R-:W-:Y:S01]  /*e430*/  FADD.FTZ R36, R5, R36 ;  /* 0x0000002405247221 */ /* 0x000fe20000010000 */
[----:B------:R-:W-:Y:S01]  /*e440*/  ULEA UR7, UP0, UR8, UR24, 0x1 ;  /* 0x0000001808077291 */ /* 0x000fe2000f80083f */
[----:B-1----:R-:W-:-:S02]  /*e450*/  @!P1 FMUL.FTZ R33, R33, R6 ;  /* 0x0000000621219220 */ /* 0x002fc40000410000 */
[----:B------:R-:W-:Y:S01]  /*e460*/  FADD.FTZ R37, R36, R37 ;  /* 0x0000002524257221 */ /* 0x000fe20000010000 */
[----:B------:R-:W-:Y:S02]  /*e470*/  ULEA.HI.X UR8, UR8, UR25, UR9, 0x1, UP0 ;  /* 0x0000001908087291 */ /* 0x000fe400080f0c09 */
[----:B------:R-:W-:Y:S01]  /*e480*/  F2FP.BF16.PACK_AB R23, R33, R34 ;  /* 0x000000222117723e */ /* 0x000fe200000010ff */
[----:B------:R-:W-:Y:S01]  /*e490*/  FADD.FTZ R38, R37, R38 ;  /* 0x0000002625267221 */ /* 0x000fe20000010000 */
[----:B0-----:R-:W-:Y:S01]  /*e4a0*/  MOV R2, UR7 ;  /* 0x0000000700027c02 */ /* 0x001fe20008000f00 */
[----:B------:R-:W-:Y:S01]  /*e4b0*/  UISETP.GT.AND UP0, UPT, UR22, 0x1, UPT ;  /* 0x000000011600788c */ /* 0x000fe2000bf04270 */
[----:B------:R-:W-:Y:S01]  /*e4c0*/  MOV R3, UR8 ;  /* 0x0000000800037c02 */ /* 0x000fe20008000f00 */
[----:B------:R-:W-:Y:S01]  /*e4d0*/  FADD.FTZ R39, R38, R39 ;  /* 0x0000002726277221 */ /* 0x000fe20000010000 */
[----:B------:R-:W-:Y:S03]  /*e4e0*/  STS.128 [R49.X16], R16 ;  /* 0x0000001031007388 */ /* 0x000fe6000000cc00 */
[----:B------:R-:W-:Y:S01]  /*e4f0*/  FADD.FTZ R40, R39, R40 ;  /* 0x0000002827287221 */ /* 0x000fe20000010000 */
[----:B------:R-:W-:Y:S01]  /*e500*/  STS.128 [R49.X16+0x10], R20 ;  /* 0x0000101431007388 */ /* 0x000fe2000000cc00 */
[----:B------:R-:W-:-:S06]  /*e510*/  NOP ;  /* 0x0000000000007918 */ /* 0x000fcc0000000000 */
[----:B------:R-:W0:Y:S01]  /*e520*/  LDS.128 R8, [R99.X16] ;  /* 0x0000000063087984 */ /* 0x000e22000000cc00 */
[----:B------:R-:W-:Y:S01]  /*e530*/  FADD.FTZ R41, R40, R41 ;  /* 0x0000002928297221 */ /* 0x000fe20000010000 */
[----:B------:R-:W-:Y:S01]  /*e540*/  PLOP3.LUT P0, PT, PT, PT, UP0, 0x80, 0x0 ;  /* 0x000000000000781c */ /* 0x000fe20003f0f008 */
[----:B------:R-:W-:Y:S01]  /*e550*/  IMAD.WIDE R2, R51, 0x10, R2 ;  /* 0x0000001033027825 */ /* 0x000fe200078e0202 */
[----:B------:R-:W1:Y:S03]  /*e560*/  LDS.128 R4, [R99.X16+0x200] ;  /* 0x0002000063047984 */ /* 0x000e66000000cc00 */
        /* <DEDUP_REMOVED lines=13> */
.L_x_3336:
        /* <DEDUP_REMOVED lines=34> */
.L_x_3474:
[----:B0-----:R-:W-:Y:S05]  /*e860*/  BSYNC B0 ;  /* 0x0000000000007941 */ /* 0x001fea0003800000 */
.L_x_3473:
        /* <DEDUP_REMOVED lines=33> */
.L_x_3476:
[----:B------:R-:W3:Y:S02]  /*ea80*/  S2R R11, SR_TID.X ;  /* 0x00000000000b7919 */ /* 0x000ee40000002100 */
.L_x_3477:
[----:B0-----:R-:W-:Y:S05]  /*ea90*/  BSYNC B0 ;  /* 0x0000000000007941 */ /* 0x001fea0003800000 */
.L_x_3475:
        /* <DEDUP_REMOVED lines=12> */
.L_x_3478:
        /* <DEDUP_REMOVED lines=32> */
.L_x_3375:
[----:B------:R-:W-:Y:S01]  /*ed60*/  HFMA2.MMA R66, -RZ, RZ, 0, 5.9604644775390625e-08 ;  /* 0x00000001ff427435 */ /* 0x000fe200000001ff */
[----:B------:R-:W-:-:S02]  /*ed70*/  MOV R67, R62 ;  /* 0x0000003e00437202 */ /* 0x000fc40000000f00 */
[----:B------:R-:W-:Y:S02]  /*ed80*/  MOV R64, RZ ;  /* 0x000000ff00407202 */ /* 0x000fe40000000f00 */
[----:B------:R-:W-:Y:S02]  /*ed90*/  MOV R63, 0xffffffff ;  /* 0xffffffff003f7802 */ /* 0x000fe40000000f00 */
[----:B------:R-:W-:Y:S02]  /*eda0*/  MOV R60, 0xedc0 ;  /* 0x0000edc0003c7802 */ /* 0x000fe40000000f00 */
[----:B------:R-:W-:Y:S05]  /*edb0*/  CALL.REL.NOINC `($__internal_83_$__cuda_sm70_shflsync_up) ;  /* 0x00001eb000007944 */ /* 0x000fea0003c00000 */
[----:B-1----:R-:W-:Y:S01]  /*edc0*/  MOV R65, R63 ;  /* 0x0000003f00417202 */ /* 0x002fe20000000f00 */
[----:B0-----:R-:W-:Y:S05]  /*edd0*/  BRA `(.L_x_3479) ;  /* 0xffff832000007947 */ /* 0x001fea000383ffff */
.L_x_3376:
[----:B------:R-:W-:Y:S01]  /*ede0*/  HFMA2.MMA R66, -RZ, RZ, 0, 5.9604644775390625e-08 ;  /* 0x00000001ff427435 */ /* 0x000fe200000001ff */
[----:B------:R-:W-:Y:S02]  /*edf0*/  MOV R67, R80 ;  /* 0x0000005000437202 */ /* 0x000fe40000000f00 */
[----:B------:R-:W-:Y:S02]  /*ee00*/  MOV R64, RZ ;  /* 0x000000ff00407202 */ /* 0x000fe40000000f00 */
[----:B------:R-:W-:-:S02]  /*ee10*/  MOV R63, 0xffffffff ;  /* 0xffffffff003f7802 */ /* 0x000fc40000000f00 */
[----:B------:R-:W-:Y:S02]  /*ee20*/  MOV R60, 0xee40 ;  /* 0x0000ee40003c7802 */ /* 0x000fe40000000f00 */
[----:B01----:R-:W-:Y:S05]  /*ee30*/  CALL.REL.NOINC `($__internal_83_$__cuda_sm70_shflsync_up) ;  /* 0x00001e3000007944 */ /* 0x003fea0003c00000 */
[----:B0-----:R-:W-:Y:S01]  /*ee40*/  HFMA2.MMA R66, -RZ, RZ, 0, 5.9604644775390625e-08 ;  /* 0x00000001ff427435 */ /* 0x001fe200000001ff */
[----:B-1----:R-:W-:Y:S02]  /*ee50*/  MOV R77, R63 ;  /* 0x0000003f004d7202 */ /* 0x002fe40000000f00 */
[----:B------:R-:W-:Y:S02]  /*ee60*/  MOV R67, R82 ;  /* 0x0000005200437202 */ /* 0x000fe40000000f00 */
[----:B------:R-:W-:Y:S02]  /*ee70*/  MOV R64, RZ ;  /* 0x000000ff00407202 */ /* 0x000fe40000000f00 */
[----:B------:R-:W-:Y:S02]  /*ee80*/  MOV R63, 0xffffffff ;  /* 0xffffffff003f7802 */ /* 0x000fe40000000f00 */
[----:B------:R-:W-:Y:S02]  /*ee90*/  MOV R60, 0xeeb0 ;  /* 0x0000eeb0003c7802 */ /* 0x000fe40000000f00 */
[----:B------:R-:W-:Y:S05]  /*eea0*/  CALL.REL.NOINC `($__internal_83_$__cuda_sm70_shflsync_up) ;  /* 0x00001dc000007944 */ /* 0x000fea0003c00000 */
[----:B0-----:R-:W-:Y:S01]  /*eeb0*/  HFMA2.MMA R66, -RZ, RZ, 0, 5.9604644775390625e-08 ;  /* 0x00000001ff427435 */ /* 0x001fe200000001ff */
[----:B-1----:R-:W-:-:S02]  /*eec0*/  MOV R79, R63 ;  /* 0x0000003f004f7202 */ /* 0x002fc40000000f00 */
[----:B------:R-:W-:Y:S02]  /*eed0*/  MOV R67, R83 ;  /* 0x0000005300437202 */ /* 0x000fe40000000f00 */
[----:B------:R-:W-:Y:S02]  /*eee0*/  MOV R64, RZ ;  /* 0x000000ff00407202 */ /* 0x000fe40000000f00 */
[----:B------:R-:W-:Y:S02]  /*eef0*/  MOV R63, 0xffffffff ;  /* 0xffffffff003f7802 */ /* 0x000fe40000000f00 */
[----:B------:R-:W-:Y:S02]  /*ef00*/  MOV R60, 0xef20 ;  /* 0x0000ef20003c7802 */ /* 0x000fe40000000f00 */
[----:B------:R-:W-:Y:S05]  /*ef10*/  CALL.REL.NOINC `($__internal_83_$__cuda_sm70_shflsync_up) ;  /* 0x00001d5000007944 */ /* 0x000fea0003c00000 */
        /* <DEDUP_REMOVED lines=20> */
[----:B------:R-:W-:Y:S05]  /*f060*/  CALL.REL.NOINC `($__internal_83_$__cuda_sm70_shflsync_up) ;  /* 0x00001c0000007944 */ /* 0x000fea0003c00000 */
[----:B0-----:R-:W-:Y:S01]  /*f070*/  HFMA2.MMA R66, -RZ, RZ, 0, 1.1920928955078125e-07 ;  /* 0x00000002ff427435 */ /* 0x001fe200000001ff */
[----:B-1----:R-:W-:Y:S02]  /*f080*/  MOV R62, R63 ;  /* 0x0000003f003e7202 */ /* 0x002fe40000000f00 */
[----:B------:R-:W-:Y:S02]  /*f090*/  MOV R67, R79 ;  /* 0x0000004f00437202 */ /* 0x000fe40000000f00 */
[----:B------:R-:W-:Y:S02]  /*f0a0*/  MOV R64, RZ ;  /* 0x000000ff00407202 */ /* 0x000fe40000000f00 */
[----:B------:R-:W-:Y:S02]  /*f0b0*/  MOV R63, 0xffffffff ;  /* 0xffffffff003f7802 */ /* 0x000fe40000000f00 */
[----:B------:R-:W-:-:S02]  /*f0c0*/  MOV R60, 0xf0e0 ;  /* 0x0000f0e0003c7802 */ /* 0x000fc40000000f00 */
[----:B------:R-:W-:Y:S05]  /*f0d0*/  CALL.REL.NOINC `($__internal_83_$__cuda_sm70_shflsync_up) ;  /* 0x00001b9000007944 */ /* 0x000fea0003c00000 */
[----:B0-----:R-:W-:Y:S01]  /*f0e0*/  HFMA2.MMA R66, -RZ, RZ, 0, 1.1920928955078125e-07 ;  /* 0x00000002ff427435 */ /* 0x001fe200000001ff */
[----:B-1----:R-:W-:-:S02]  /*f0f0*/  MOV R65, R63 ;  /* 0x0000003f00417202 */ /* 0x002fc40000000f00 */
[----:B------:R-:W-:Y:S02]  /*f100*/  MOV R67, R82 ;  /* 0x0000005200437202 */ /* 0x000fe40000000f00 */
[----:B------:R-:W-:Y:S02]  /*f110*/  MOV R64, RZ ;  /* 0x000000ff00407202 */ /* 0x000fe40000000f00 */
[----:B------:R-:W-:Y:S02]  /*f120*/  MOV R63, 0xffffffff ;  /* 0xffffffff003f7802 */ /* 0x000fe40000000f00 */
[----:B------:R-:W-:Y:S02]  /*f130*/  MOV R60, 0xf150 ;  /* 0x0000f150003c7802 */ /* 0x000fe40000000f00 */
[----:B------:R-:W-:Y:S05]  /*f140*/  CALL.REL.NOINC `($__internal_83_$__cuda_sm70_shflsync_up) ;  /* 0x00001b2000007944 */ /* 0x000fea0003c00000 */
[----:B0-----:R-:W-:Y:S01]  /*f150*/  HFMA2.MMA R66, -RZ, RZ, 0, 1.1920928955078125e-07 ;  /* 0x00000002ff427435 */ /* 0x001fe200000001ff */
[----:B-1----:R-:W-:Y:S02]  /*f160*/  MOV R76, R63 ;  /* 0x0000003f004c7202 */ /* 0x002fe40000000f00 */
[----:B------:R-:W-:Y:S02]  /*f170*/  MOV R67, R83 ;  /* 0x0000005300437202 */ /* 0x000fe40000000f00 */
[----:B------:R-:W-:-:S02]  /*f180*/  MOV R64, RZ ;  /* 0x000000ff00407202 */ /* 0x000fc40000000f00 */
[----:B------:R-:W-:Y:S02]  /*f190*/  MOV R63, 0xffffffff ;  /* 0xffffffff003f7802 */ /* 0x000fe40000000f00 */
[----:B------:R-:W-:Y:S02]  /*f1a0*/  MOV R60, 0xf1c0 ;  /* 0x0000f1c0003c7802 */ /* 0x000fe40000000f00 */
[----:B------:R-:W-:Y:S05]  /*f1b0*/  CALL.REL.NOINC `($__internal_83_$__cuda_sm70_shflsync_up) ;  /* 0x00001ab000007944 */ /* 0x000fea0003c00000 */
        /* <DEDUP_REMOVED lines=17> */
[----:B------:R-:W-:Y:S05]  /*f2d0*/  CALL.REL.NOINC `($__internal_83_$__cuda_sm70_shflsync_up) ;  /* 0x0000199000007944 */ /* 0x000fea0003c00000 */
[----:B0-----:R-:W-:Y:S01]  /*f2e0*/  HFMA2.MMA R66, -RZ, RZ, 0, 2.384185791015625e-07 ;  /* 0x00000004ff427435 */ /* 0x001fe200000001ff */
[----:B-1----:R-:W-:-:S02]  /*f2f0*/  MOV R62, R63 ;  /* 0x0000003f003e7202 */ /* 0x002fc40000000f00 */
[----:B------:R-:W-:Y:S02]  /*f300*/  MOV R67, R79 ;  /* 0x0000004f00437202 */ /* 0x000fe40000000f00 */
[----:B------:R-:W-:Y:S02]  /*f310*/  MOV R64, RZ ;  /* 0x000000ff00407202 */ /* 0x000fe40000000f00 */
[----:B------:R-:W-:Y:S02]  /*f320*/  MOV R63, 0xffffffff ;  /* 0xffffffff003f7802 */ /* 0x000fe40000000f00 */
[----:B------:R-:W-:Y:S02]  /*f330*/  MOV R60, 0xf350 ;  /* 0x0000f350003c7802 */ /* 0x000fe40000000f00 */
[----:B------:R-:W-:Y:S05]  /*f340*/  CALL.REL.NOINC `($__internal_83_$__cuda_sm70_shflsync_up) ;  /* 0x0000192000007944 */ /* 0x000fea0003c00000 */
[----:B0-----:R-:W-:Y:S01]  /*f350*/  HFMA2.MMA R66, -RZ, RZ, 0, 2.384185791015625e-07 ;  /* 0x00000004ff427435 */ /* 0x001fe200000001ff */
[----:B-1----:R-:W-:Y:S02]  /*f360*/  MOV R65, R63 ;  /* 0x0000003f00417202 */ /* 0x002fe40000000f00 */
[----:B------:R-:W-:Y:S02]  /*f370*/  MOV R67, R82 ;  /* 0x0000005200437202 */ /* 0x000fe40000000f00 */
[----:B------:R-:W-:-:S02]  /*f380*/  MOV R64, RZ ;  /* 0x000000ff00407202 */ /* 0x000fc40000000f00 */
[----:B------:R-:W-:Y:S02]  /*f390*/  MOV R63, 0xffffffff ;  /* 0xffffffff003f7802 */ /* 0x000fe40000000f00 */
[----:B------:R-:W-:Y:S02]  /*f3a0*/  MOV R60, 0xf3c0 ;  /* 0x0000f3c0003c7802 */ /* 0x000fe40000000f00 */
[----:B------:R-:W-:Y:S05]  /*f3b0*/  CALL.REL.NOINC `($__internal_83_$__cuda_sm70_shflsync_up) ;  /* 0x000018b000007944 */ /* 0x000fea0003c00000 */
[----:B0-----:R-:W-:Y:S01]  /*f3c0*/  HFMA2.MMA R66, -RZ, RZ, 0, 2.384185791015625e-07 ;  /* 0x00000004ff427435 */ /* 0x001fe200000001ff */
[----:B-1----:R-:W-:Y:S02]  /*f3d0*/  MOV R76, R63 ;  /* 0x0000003f004c7202 */ /* 0x002fe40000000f00 */
[----:B------:R-:W-:Y:S02]  /*f3e0*/  MOV R67, R83 ;  /* 0x0000005300437202 */ /* 0x000fe40000000f00 */
[----:B------:R-:W-:Y:S02]  /*f3f0*/  MOV R64, RZ ;  /* 0x000000ff00407202 */ /* 0x000fe40000000f00 */
[----:B------:R-:W-:Y:S02]  /*f400*/  MOV R63, 0xffffffff ;  /* 0xffffffff003f7802 */ /* 0x000fe40000000f00 */
[----:B------:R-:W-:-:S02]  /*f410*/  MOV R60, 0xf430 ;  /* 0x0000f430003c7802 */ /* 0x000fc40000000f00 */
[----:B------:R-:W-:Y:S05]  /*f420*/  CALL.REL.NOINC `($__internal_83_$__cuda_sm70_shflsync_up) ;  /* 0x0000184000007944 */ /* 0x000fea0003c00000 */
        /* <DEDUP_REMOVED lines=17> */
[----:B------:R-:W-:Y:S05]  /*f540*/  CALL.REL.NOINC `($__internal_83_$__cuda_sm70_shflsync_up) ;  /* 0x0000172000007944 */ /* 0x000fea0003c00000 */
[----:B0-----:R-:W-:Y:S01]  /*f550*/  HFMA2.MMA R66, -RZ, RZ, 0, 4.76837158203125e-07 ;  /* 0x00000008ff427435 */ /* 0x001fe200000001ff */
[----:B-1----:R-:W-:Y:S02]  /*f560*/  MOV R62, R63 ;  /* 0x0000003f003e7202 */ /* 0x002fe40000000f00 */
[----:B------:R-:W-:Y:S02]  /*f570*/  MOV R67, R79 ;  /* 0x0000004f00437202 */ /* 0x000fe40000000f00 */
[----:B------:R-:W-:Y:S02]  /*f580*/  MOV R64, RZ ;  /* 0x000000ff00407202 */ /* 0x000fe40000000f00 */
[----:B------:R-:W-:Y:S02]  /*f590*/  MOV R63, 0xffffffff ;  /* 0xffffffff003f7802 */ /* 0x000fe40000000f00 */
[----:B------:R-:W-:Y:S02]  /*f5a0*/  MOV R60, 0xf5c0 ;  /* 0x0000f5c0003c7802 */ /* 0x000fe40000000f00 */
[----:B------:R-:W-:Y:S05]  /*f5b0*/  CALL.REL.NOINC `($__internal_83_$__cuda_sm70_shflsync_up) ;  /* 0x000016b000007944 */ /* 0x000fea0003c00000 */
[----:B0-----:R-:W-:Y:S01]  /*f5c0*/  HFMA2.MMA R66, -RZ, RZ, 0, 4.76837158203125e-07 ;  /* 0x00000008ff427435 */ /* 0x001fe200000001ff */
[----:B-1----:R-:W-:-:S02]  /*f5d0*/  MOV R65, R63 ;  /* 0x0000003f00417202 */ /* 0x002fc40000000f00 */
[----:B------:R-:W-:Y:S02]  /*f5e0*/  MOV R67, R82 ;  /* 0x0000005200437202 */ /* 0x000fe40000000f00 */
[----:B------:R-:W-:Y:S02]  /*f5f0*/  MOV R64, RZ ;  /* 0x000000ff00407202 */ /* 0x000fe40000000f00 */
[----:B------:R-:W-:Y:S02]  /*f600*/  MOV R63, 0xffffffff ;  /* 0xffffffff003f7802 */ /* 0x000fe40000000f00 */
[----:B------:R-:W-:Y:S02]  /*f610*/  MOV R60, 0xf630 ;  /* 0x0000f630003c7802 */ /* 0x000fe40000000f00 */
[----:B------:R-:W-:Y:S05]  /*f620*/  CALL.REL.NOINC `($__internal_83_$__cuda_sm70_shflsync_up) ;  /* 0x0000164000007944 */ /* 0x000fea0003c00000 */
[----:B0-----:R-:W-:Y:S01]  /*f630*/  HFMA2.MMA R66, -RZ, RZ, 0, 4.76837158203125e-07 ;  /* 0x00000008ff427435 */ /* 0x001fe200000001ff */
        /* <DEDUP_REMOVED lines=27> */
[----:B------:R-:W-:Y:S05]  /*f7f0*/  CALL.REL.NOINC `($__internal_83_$__cuda_sm70_shflsync_up) ;  /* 0x0000147000007944 */ /* 0x000fea0003c00000 */
[----:B0-----:R-:W-:Y:S01]  /*f800*/  HFMA2.MMA R66, -RZ, RZ, 0, 9.5367431640625e-07 ;  /* 0x00000010ff427435 */ /* 0x001fe200000001ff */
[----:B-1----:R-:W-:Y:S02]  /*f810*/  MOV R78, R63 ;  /* 0x0000003f004e7202 */ /* 0x002fe40000000f00 */
[----:B------:R-:W-:Y:S02]  /*f820*/  MOV R67, R79 ;  /* 0x0000004f00437202 */ /* 0x000fe40000000f00 */
[----:B------:R-:W-:-:S02]  /*f830*/  MOV R64, RZ ;  /* 0x000000ff00407202 */ /* 0x000fc40000000f00 */
[----:B------:R-:W-:Y:S02]  /*f840*/  MOV R63, 0xffffffff ;  /* 0xffffffff003f7802 */ /* 0x000fe40000000f00 */
[----:B------:R-:W-:Y:S02]  /*f850*/  MOV R60, 0xf870 ;  /* 0x0000f870003c7802 */ /* 0x000fe40000000f00 */
[----:B------:R-:W-:Y:S05]  /*f860*/  CALL.REL.NOINC `($__internal_83_$__cuda_sm70_shflsync_up) ;  /* 0x0000140000007944 */ /* 0x000fea0003c00000 */
[----:B0-----:R-:W-:Y:S01]  /*f870*/  HFMA2.MMA R66, -RZ, RZ, 0, 9.5367431640625e-07 ;  /* 0x00000010ff427435 */ /* 0x001fe200000001ff */
[----:B-1----:R-:W-:Y:S02]  /*f880*/  MOV R80, R63 ;  /* 0x0000003f00507202 */ /* 0x002fe40000000f00 */
[----:B------:R-:W-:Y:S02]  /*f890*/  MOV R67, R82 ;  /* 0x0000005200437202 */ /* 0x000fe40000000f00 */
[----:B------:R-:W-:Y:S02]  /*f8a0*/  MOV R64, RZ ;  /* 0x000000ff00407202 */ /* 0x000fe40000000f00 */
[----:B------:R-:W-:Y:S02]  /*f8b0*/  MOV R63, 0xffffffff ;  /* 0xffffffff003f7802 */ /* 0x000fe40000000f00 */
[----:B------:R-:W-:-:S02]  /*f8c0*/  MOV R60, 0xf8e0 ;  /* 0x0000f8e0003c7802 */ /* 0x000fc40000000f00 */
[----:B------:R-:W-:Y:S05]  /*f8d0*/  CALL.REL.NOINC `($__internal_83_$__cuda_sm70_shflsync_up) ;  /* 0x0000139000007944 */ /* 0x000fea0003c00000 */
[----:B0-----:R-:W-:Y:S01]  /*f8e0*/  HFMA2.MMA R66, -RZ, RZ, 0, 9.5367431640625e-07 ;  /* 0x00000010ff427435 */ /* 0x001fe200000001ff */
[----:B-1----:R-:W-:-:S02]  /*f8f0*/  MOV R234, R63 ;  /* 0x0000003f00ea7202 */ /* 0x002fc40000000f00 */
[----:B------:R-:W-:Y:S02]  /*f900*/  MOV R67, R83 ;  /* 0x0000005300437202 */ /* 0x000fe40000000f00 */
[----:B------:R-:W-:Y:S02]  /*f910*/  MOV R64, RZ ;  /* 0x000000ff00407202 */ /* 0x000fe40000000f00 */
[----:B------:R-:W-:Y:S02]  /*f920*/  MOV R63, 0xffffffff ;  /* 0xffffffff003f7802 */ /* 0x000fe40000000f00 */
[----:B------:R-:W-:Y:S02]  /*f930*/  MOV R60, 0xf950 ;  /* 0x0000f950003c7802 */ /* 0x000fe40000000f00 */
[----:B------:R-:W-:Y:S05]  /*f940*/  CALL.REL.NOINC `($__internal_83_$__cuda_sm70_shflsync_up) ;  /* 0x0000132000007944 */ /* 0x000fea0003c00000 */
[----:B01----:R-:W-:Y:S05]  /*f950*/  BRA `(.L_x_3480) ;  /* 0xffff7c0000007947 */ /* 0x003fea000383ffff */
.L_x_3381:
[----:B------:R-:W-:Y:S01]  /*f960*/  HFMA2.MMA R66, -RZ, RZ, 0, 5.9604644775390625e-08 ;  /* 0x00000001ff427435 */ /* 0x000fe200000001ff */
[----:B------:R-:W-:Y:S02]  /*f970*/  MOV R67, R79 ;  /* 0x0000004f00437202 */ /* 0x000fe40000000f00 */
[----:B0-----:R-:W-:Y:S02]  /*f980*/  MOV R64, RZ ;  /* 0x000000ff00407202 */ /* 0x001fe40000000f00 */
[----:B------:R-:W-:-:S02]  /*f990*/  MOV R63, 0xffffffff ;  /* 0xffffffff003f7802 */ /* 0x000fc40000000f00 */
[----:B------:R-:W-:Y:S02]  /*f9a0*/  MOV R60, 0xf9c0 ;  /* 0x0000f9c0003c7802 */ /* 0x000fe40000000f00 */
[----:B-1----:R-:W-:Y:S05]  /*f9b0*/  CALL.REL.NOINC `($__internal_83_$__cuda_sm70_shflsync_up) ;  /* 0x000012b000007944 */ /* 0x002fea0003c00000 */
        /* <DEDUP_REMOVED lines=14> */
[----:B0-----:R-:W-:Y:S01]  /*faa0*/  HFMA2.MMA R66, -RZ, RZ, 0, 5.9604644775390625e-08 ;  /* 0x00000001ff427435 */ /* 0x001fe200000001ff */
[----:B-1----:R-:W-:Y:S02]  /*fab0*/  MOV R65, R63 ;  /* 0x0000003f00417202 */ /* 0x002fe40000000f00 */
[----:B------:R-:W-:Y:S02]  /*fac0*/  MOV R67, R76 ;  /* 0x0000004c00437202 */ /* 0x000fe40000000f00 */
[----:B------:R-:W-:-:S02]  /*fad0*/  MOV R64, RZ ;  /* 0x000000ff00407202 */ /* 0x000fc40000000f00 */
[----:B------:R-:W-:Y:S02]  /*fae0*/  MOV R63, 0xffffffff ;  /* 0xffffffff003f7802 */ /* 0x000fe40000000f00 */
[----:B------:R-:W-:Y:S02]  /*faf0*/  MOV R60, 0xfb10 ;  /* 0x0000fb10003c7802 */ /* 0x000fe40000000f00 */
[----:B------:R-:W-:Y:S05]  /*fb00*/  CALL.REL.NOINC `($__internal_83_$__cuda_sm70_shflsync_up) ;  /* 0x0000116000007944 */ /* 0x000fea0003c00000 */
[----:B-1----:R-:W-:Y:S01]  /*fb10*/  MOV R87, R63 ;  /* 0x0000003f00577202 */ /* 0x002fe20000000f00 */
[----:B------:R-:W-:Y:S01]  /*fb20*/  HFMA2.MMA R63, -RZ, RZ, 0, 0 ;  /* 0x00000000ff3f7435 */ /* 0x000fe200000001ff */
[----:B0-----:R-:W-:Y:S02]  /*fb30*/  MOV R64, R56 ;  /* 0x0000003800407202 */ /* 0x001fe40000000f00 */
[----:B------:R-:W-:Y:S02]  /*fb40*/  MOV R61, 0x1f ;  /* 0x0000001f003d7802 */ /* 0x000fe40000000f00 */
[----:B------:R-:W-:Y:S02]  /*fb50*/  MOV R60, 0xffffffff ;  /* 0xffffffff003c7802 */ /* 0x000fe40000000f00 */
[----:B------:R-:W-:-:S02]  /*fb60*/  MOV R62, 0xfb80 ;  /* 0x0000fb80003e7802 */ /* 0x000fc40000000f00 */
[----:B------:R-:W-:Y:S05]  /*fb70*/  CALL.REL.NOINC `($__internal_82_$__cuda_sm70_shflsync_idx_p) ;  /* 0x000010a000007944 */ /* 0x000fea0003c00000 */
[----:B0-----:R-:W-:Y:S01]  /*fb80*/  HFMA2.MMA R63, -RZ, RZ, 0, 0 ;  /* 0x00000000ff3f7435 */ /* 0x001fe200000001ff */
[----:B-1----:R-:W-:-:S02]  /*fb90*/  MOV R82, R61 ;  /* 0x0000003d00527202 */ /* 0x002fc40000000f00 */
[----:B------:R-:W-:Y:S02]  /*fba0*/  MOV R64, R57 ;  /* 0x0000003900407202 */ /* 0x000fe40000000f00 */
[----:B------:R-:W-:Y:S02]  /*fbb0*/  MOV R61, 0x1f ;  /* 0x0000001f003d7802 */ /* 0x000fe40000000f00 */
[----:B------:R-:W-:Y:S02]  /*fbc0*/  MOV R60, 0xffffffff ;  /* 0xffffffff003c7802 */ /* 0x000fe40000000f00 */
[----:B------:R-:W-:Y:S02]  /*fbd0*/  MOV R62, 0xfbf0 ;  /* 0x0000fbf0003e7802 */ /* 0x000fe40000000f00 */
[----:B------:R-:W-:Y:S05]  /*fbe0*/  CALL.REL.NOINC `($__internal_82_$__cuda_sm70_shflsync_idx_p) ;  /* 0x0000103000007944 */ /* 0x000fea0003c00000 */
[----:B0-----:R-:W-:Y:S01]  /*fbf0*/  HFMA2.MMA R63, -RZ, RZ, 0, 0 ;  /* 0x00000000ff3f7435 */ /* 0x001fe200000001ff */
[----:B-1----:R-:W-:Y:S02]  /*fc00*/  MOV R83, R61 ;  /* 0x0000003d00537202 */ /* 0x002fe40000000f00 */
[----:B------:R-:W-:Y:S02]  /*fc10*/  MOV R64, R58 ;  /* 0x0000003a00407202 */ /* 0x000fe40000000f00 */
[----:B------:R-:W-:-:S02]  /*fc20*/  MOV R61, 0x1f ;  /* 0x0000001f003d7802 */ /* 0x000fc40000000f00 */
[----:B------:R-:W-:Y:S02]  /*fc30*/  MOV R60, 0xffffffff ;  /* 0xffffffff003c7802 */ /* 0x000fe40000000f00 */
[----:B------:R-:W-:Y:S02]  /*fc40*/  MOV R62, 0xfc60 ;  /* 0x0000fc60003e7802 */ /* 0x000fe40000000f00 */
[----:B------:R-:W-:Y:S05]  /*fc50*/  CALL.REL.NOINC `($__internal_82_$__cuda_sm70_shflsync_idx_p) ;  /* 0x00000fc000007944 */ /* 0x000fea0003c00000 */
[----:B0-----:R-:W-:Y:S01]  /*fc60*/  HFMA2.MMA R63, -RZ, RZ, 0, 0 ;  /* 0x00000000ff3f7435 */ /* 0x001fe200000001ff */
[----:B-1----:R-:W-:Y:S02]  /*fc70*/  MOV R234, R61 ;  /* 0x0000003d00ea7202 */ /* 0x002fe40000000f00 */
[----:B------:R-:W-:Y:S02]  /*fc80*/  MOV R64, R59 ;  /* 0x0000003b00407202 */ /* 0x000fe40000000f00 */
[----:B------:R-:W-:Y:S02]  /*fc90*/  MOV R61, 0x1f ;  /* 0x0000001f003d7802 */ /* 0x000fe40000000f00 */
[----:B------:R-:W-:Y:S02]  /*fca0*/  MOV R60, 0xffffffff ;  /* 0xffffffff003c7802 */ /* 0x000fe40000000f00 */
[----:B------:R-:W-:-:S02]  /*fcb0*/  MOV R62, 0xfcd0 ;  /* 0x0000fcd0003e7802 */ /* 0x000fc40000000f00 */
[----:B------:R-:W-:Y:S05]  /*fcc0*/  CALL.REL.NOINC `($__internal_82_$__cuda_sm70_shflsync_idx_p) ;  /* 0x00000f5000007944 */ /* 0x000fea0003c00000 */
[----:B-1----:R-:W-:Y:S01]  /*fcd0*/  MOV R67, R61 ;  /* 0x0000003d00437202 */ /* 0x002fe20000000f00 */
[----:B0-----:R-:W-:Y:S05]  /*fce0*/  BRA `(.L_x_3481) ;  /* 0xffff7b9000007947 */ /* 0x001fea000383ffff */
.L_x_3384:
[----:B------:R-:W-:Y:S01]  /*fcf0*/  HFMA2.MMA R67, -RZ, RZ, 0, 5.9604644775390625e-08 ;  /* 0x00000001ff437435 */ /* 0x000fe200000001ff */
[----:B------:R-:W-:-:S02]  /*fd00*/  MOV R66, R61 ;  /* 0x0000003d00427202 */ /* 0x000fc40000000f00 */
[----:B------:R-:W-:Y:S02]  /*fd10*/  MOV R82, 0x1f ;  /* 0x0000001f00527802 */ /* 0x000fe40000000f00 */
[----:B------:R-:W-:Y:S02]  /*fd20*/  MOV R85, 0xffffffff ;  /* 0xffffffff00557802 */ /* 0x000fe40000000f00 */
[----:B------:R-:W-:Y:S02]  /*fd30*/  MOV R60, 0xfd50 ;  /* 0x0000fd50003c7802 */ /* 0x000fe40000000f00 */
[----:B------:R-:W-:Y:S05]  /*fd40*/  CALL.REL.NOINC `($__internal_81_$__cuda_sm70_shflsync_down) ;  /* 0x00000e9000007944 */ /* 0x000fea0003c00000 */
[----:B-1----:R-:W-:Y:S01]  /*fd50*/  MOV R62, R82 ;  /* 0x00000052003e7202 */ /* 0x002fe20000000f00 */
[----:B0-----:R-:W-:Y:S05]  /*fd60*/  BRA `(.L_x_3482) ;  /* 0xffff912000007947 */ /* 0x001fea000383ffff */
.L_x_3385:
[----:B------:R-:W-:Y:S01]  /*fd70*/  HFMA2.MMA R67, -RZ, RZ, 0, 5.9604644775390625e-08 ;  /* 0x00000001ff437435 */ /* 0x000fe200000001ff */
[----:B------:R-:W-:Y:S02]  /*fd80*/  MOV R66, R79 ;  /* 0x0000004f00427202 */ /* 0x000fe40000000f00 */
[----:B------:R-:W-:Y:S02]  /*fd90*/  MOV R82, 0x1f ;  /* 0x0000001f00527802 */ /* 0x000fe40000000f00 */
[----:B------:R-:W-:-:S02]  /*fda0*/  MOV R85, 0xffffffff ;  /* 0xffffffff00557802 */ /* 0x000fc40000000f00 */
[----:B------:R-:W-:Y:S02]  /*fdb0*/  MOV R60, 0xfdd0 ;  /* 0x0000fdd0003c7802 */ /* 0x000fe40000000f00 */
[----:B01----:R-:W-:Y:S05]  /*fdc0*/  CALL.REL.NOINC `($__internal_81_$__cuda_sm70_shflsync_down) ;  /* 0x00000e1000007944 */ /* 0x003fea0003c00000 */
[----:B0-----:R-:W-:Y:S01]  /*fdd0*/  HFMA2.MMA R67, -RZ, RZ, 0, 5.9604644775390625e-08 ;  /* 0x00000001ff437435 */ /* 0x001fe200000001ff */
[----:B-1----:R-:W-:Y:S02]  /*fde0*/  MOV R63, R82 ;  /* 0x00000052003f7202 */ /* 0x002fe40000000f00 */
[----:B------:R-:W-:Y:S02]  /*fdf0*/  MOV R66, R78 ;  /* 0x0000004e00427202 */ /* 0x000fe40000000f00 */
[----:B------:R-:W-:Y:S02]  /*fe00*/  MOV R82, 0x1f ;  /* 0x0000001f00527802 */ /* 0x000fe40000000f00 */
[----:B------:R-:W-:Y:S02]  /*fe10*/  MOV R85, 0xffffffff ;  /* 0xffffffff00557802 */ /* 0x000fe40000000f00 */
[----:B------:R-:W-:Y:S02]  /*fe20*/  MOV R60, 0xfe40 ;  /* 0x0000fe40003c7802 */ /* 0x000fe40000000f00 */
[----:B------:R-:W-:Y:S05]  /*fe30*/  CALL.REL.NOINC `($__internal_81_$__cuda_sm70_shflsync_down) ;  /* 0x00000da000007944 */ /* 0x000fea0003c00000 */
[----:B0-----:R-:W-:Y:S01]  /*fe40*/  HFMA2.MMA R67, -RZ, RZ, 0, 5.9604644775390625e-08 ;  /* 0x00000001ff437435 */ /* 0x001fe200000001ff */
[----:B-1----:R-:W-:-:S02]  /*fe50*/  MOV R64, R82 ;  /* 0x0000005200407202 */ /* 0x002fc40000000f00 */
[----:B------:R-:W-:Y:S02]  /*fe60*/  MOV R66, R65 ;  /* 0x0000004100427202 */ /* 0x000fe40000000f00 */
[----:B------:R-:W-:Y:S02]  /*fe70*/  MOV R82, 0x1f ;  /* 0x0000001f00527802 */ /* 0x000fe40000000f00 */
[----:B------:R-:W-:Y:S02]  /*fe80*/  MOV R85, 0xffffffff ;  /* 0xffffffff00557802 */ /* 0x000fe40000000f00 */
[----:B------:R-:W-:Y:S02]  /*fe90*/  MOV R60, 0xfeb0 ;  /* 0x0000feb0003c7802 */ /* 0x000fe40000000f00 */
[----:B------:R-:W-:Y:S05]  /*fea0*/  CALL.REL.NOINC `($__internal_81_$__cuda_sm70_shflsync_down) ;  /* 0x00000d3000007944 */ /* 0x000fea0003c00000 */
[----:B-1----:R-:W-:Y:S01]  /*feb0*/  MOV R60, R82 ;  /* 0x00000052003c7202 */ /* 0x002fe20000000f00 */
[----:B0-----:R-:W-:Y:S05]  /*fec0*/  BRA `(.L_x_3483) ;  /* 0xffff900000007947 */ /* 0x001fea000383ffff */
.L_x_3388:
[----:B------:R-:W-:Y:S01]  /*fed0*/  HFMA2.MMA R67, -RZ, RZ, 0, 1.1920928955078125e-07 ;  /* 0x00000002ff437435 */ /* 0x000fe200000001ff */
[----:B------:R-:W-:Y:S02]  /*fee0*/  MOV R66, R80 ;  /* 0x0000005000427202 */ /* 0x000fe40000000f00 */
[----:B------:R-:W-:-:S02]  /*fef0*/  MOV R82, 0x1f ;  /* 0x0000001f00527802 */ /* 0x000fc40000000f00 */
[----:B------:R-:W-:Y:S02]  /*ff00*/  MOV R85, 0xffffffff ;  /* 0xffffffff00557802 */ /* 0x000fe40000000f00 */
[----:B------:R-:W-:Y:S02]  /*ff10*/  MOV R60, 0xff30 ;  /* 0x0000ff30003c7802 */ /* 0x000fe40000000f00 */
[----:B-1234-:R-:W-:Y:S05]  /*ff20*/  CALL.REL.NOINC `($__internal_81_$__cuda_sm70_shflsync_down) ;  /* 0x00000cb000007944 */ /* 0x01efea0003c00000 */
[----:B0-----:R-:W-:Y:S01]  /*ff30*/  HFMA2.MMA R67, -RZ, RZ, 0, 1.1920928955078125e-07 ;  /* 0x00000002ff437435 */ /* 0x001fe200000001ff */
[----:B-1----:R-:W-:Y:S02]  /*ff40*/  MOV R62, R82 ;  /* 0x00000052003e7202 */ /* 0x002fe40000000f00 */
[----:B------:R-:W-:Y:S02]  /*ff50*/  MOV R66, R79 ;  /* 0x0000004f00427202 */ /* 0x000fe40000000f00 */
[----:B------:R-:W-:Y:S02]  /*ff60*/  MOV R82, 0x1f ;  /* 0x0000001f00527802 */ /* 0x000fe40000000f00 */
[----:B------:R-:W-:Y:S02]  /*ff70*/  MOV R85, 0xffffffff ;  /* 0xffffffff00557802 */ /* 0x000fe40000000f00 */
[----:B------:R-:W-:-:S02]  /*ff80*/  MOV R60, 0xffa0 ;  /* 0x0000ffa0003c7802 */ /* 0x000fc40000000f00 */
[----:B------:R-:W-:Y:S05]  /*ff90*/  CALL.REL.NOINC `($__internal_81_$__cuda_sm70_shflsync_down) ;  /* 0x00000c4000007944 */ /* 0x000fea0003c00000 */
[----:B0-----:R-:W-:Y:S01]  /*ffa0*/  HFMA2.MMA R67, -RZ, RZ, 0, 1.1920928955078125e-07 ;  /* 0x00000002ff437435 */ /* 0x001fe200000001ff */
[----:B-1----:R-:W-:-:S02]  /*ffb0*/  MOV R63, R82 ;  /* 0x00000052003f7202 */ /* 0x002fc40000000f00 */
[----:B------:R-:W-:Y:S02]  /*ffc0*/  MOV R66, R78 ;  /* 0x0000004e00427202 */ /* 0x000fe40000000f00 */
[----:B------:R-:W-:Y:S02]  /*ffd0*/  MOV R82, 0x1f ;  /* 0x0000001f00527802 */ /* 0x000fe40000000f00 */
[----:B------:R-:W-:Y:S02]  /*ffe0*/  MOV R85, 0xffffffff ;  /* 0xffffffff00557802 */ /* 0x000fe40000000f00 */
[----:B------:R-:W-:Y:S02]  /*fff0*/  MOV R60, 0x10010 ;  /* 0x00010010003c7802 */ /* 0x000fe40000000f00 */
[----:B------:R-:W-:Y:S05]  /*10000*/  CALL.REL.NOINC `($__internal_81_$__cuda_sm70_shflsync_down) ;  /* 0x00000bd000007944 */ /* 0x000fea0003c00000 */
[----:B0-----:R-:W-:Y:S01]  /*10010*/  HFMA2.MMA R67, -RZ, RZ, 0, 1.1920928955078125e-07 ;  /* 0x00000002ff437435 */ /* 0x001fe200000001ff */
[----:B-1----:R-:W-:Y:S02]  /*10020*/  MOV R64, R82 ;  /* 0x0000005200407202 */ /* 0x002fe40000000f00 */
[----:B------:R-:W-:Y:S02]  /*10030*/  MOV R66, R65 ;  /* 0x0000004100427202 */ /* 0x000fe40000000f00 */
[----:B------:R-:W-:-:S02]  /*10040*/  MOV R82, 0x1f ;  /* 0x0000001f00527802 */ /* 0x000fc40000000f00 */
[----:B------:R-:W-:Y:S02]  /*10050*/  MOV R85, 0xffffffff ;  /* 0xffffffff00557802 */ /* 0x000fe40000000f00 */
[----:B------:R-:W-:Y:S02]  /*10060*/  MOV R60, 0x10080 ;  /* 0x00010080003c7802 */ /* 0x000fe40000000f00 */
[----:B------:R-:W-:Y:S05]  /*10070*/  CALL.REL.NOINC `($__internal_81_$__cuda_sm70_shflsync_down) ;  /* 0x00000b6000007944 */ /* 0x000fea0003c00000 */
[----:B-1----:R-:W-:Y:S01]  /*10080*/  MOV R60, R82 ;  /* 0x00000052003c7202 */ /* 0x002fe20000000f00 */
[----:B0-----:R-:W-:Y:S05]  /*10090*/  BRA `(.L_x_3484) ;  /* 0xffff8f8000007947 */ /* 0x001fea000383ffff */
.L_x_3391:
[----:B------:R-:W-:Y:S01]  /*100a0*/  HFMA2.MMA R67, -RZ, RZ, 0, 2.384185791015625e-07 ;  /* 0x00000004ff437435 */ /* 0x000fe200000001ff */
[----:B------:R-:W-:Y:S02]  /*100b0*/  MOV R66, R80 ;  /* 0x0000005000427202 */ /* 0x000fe40000000f00 */
[----:B------:R-:W-:Y:S02]  /*100c0*/  MOV R82, 0x1f ;  /* 0x0000001f00527802 */ /* 0x000fe40000000f00 */
[----:B------:R-:W-:Y:S02]  /*100d0*/  MOV R85, 0xffffffff ;  /* 0xffffffff00557802 */ /* 0x000fe40000000f00 */
[----:B--2---:R-:W-:-:S02]  /*100e0*/  MOV R60, 0x10100 ;  /* 0x00010100003c7802 */ /* 0x004fc40000000f00 */
[----:B01-34-:R-:W-:Y:S05]  /*100f0*/  CALL.REL.NOINC `($__internal_81_$__cuda_sm70_shflsync_down) ;  /* 0x00000ae000007944 */ /* 0x01bfea0003c00000 */
[----:B-1----:R-:W-:Y:S01]  /*10100*/  MOV R62, R82 ;  /* 0x00000052003e7202 */ /* 0x002fe20000000f00 */
[----:B0-----:R-:W-:Y:S05]  /*10110*/  BRA `(.L_x_3485) ;  /* 0xffff902000007947 */ /* 0x001fea000383ffff */
.L_x_3392:
[----:B------:R-:W-:Y:S01]  /*10120*/  HFMA2.MMA R67, -RZ, RZ, 0, 2.384185791015625e-07 ;  /* 0x00000004ff437435 */ /* 0x000fe200000001ff */
[----:B------:R-:W-:-:S02]  /*10130*/  MOV R66, R79 ;  /* 0x0000004f00427202 */ /* 0x000fc40000000f00 */
[----:B------:R-:W-:Y:S02]  /*10140*/  MOV R82, 0x1f ;  /* 0x0000001f00527802 */ /* 0x000fe40000000f00 */
[----:B------:R-:W-:Y:S02]  /*10150*/  MOV R85, 0xffffffff ;  /* 0xffffffff00557802 */ /* 0x000fe40000000f00 */
[----:B--2---:R-:W-:Y:S02]  /*10160*/  MOV R60, 0x10180 ;  /* 0x00010180003c7802 */ /* 0x004fe40000000f00 */
[----:B01-34-:R-:W-:Y:S05]  /*10170*/  CALL.REL.NOINC `($__internal_81_$__cuda_sm70_shflsync_down) ;  /* 0x00000a6000007944 */ /* 0x01bfea0003c00000 */
[----:B0-----:R-:W-:Y:S01]  /*10180*/  HFMA2.MMA R67, -RZ, RZ, 0, 2.384185791015625e-07 ;  /* 0x00000004ff437435 */ /* 0x001fe200000001ff */
[----:B-1----:R-:W-:Y:S02]  /*10190*/  MOV R63, R82 ;  /* 0x00000052003f7202 */ /* 0x002fe40000000f00 */
[----:B------:R-:W-:Y:S02]  /*101a0*/  MOV R66, R78 ;  /* 0x0000004e00427202 */ /* 0x000fe40000000f00 */
[----:B------:R-:W-:Y:S02]  /*101b0*/  MOV R82, 0x1f ;  /* 0x0000001f00527802 */ /* 0x000fe40000000f00 */
[----:B------:R-:W-:-:S02]  /*101c0*/  MOV R85, 0xffffffff ;  /* 0xffffffff00557802 */ /* 0x000fc40000000f00 */
[----:B------:R-:W-:Y:S02]  /*101d0*/  MOV R60, 0x101f0 ;  /* 0x000101f0003c7802 */ /* 0x000fe40000000f00 */
[----:B------:R-:W-:Y:S05]  /*101e0*/  CALL.REL.NOINC `($__internal_81_$__cuda_sm70_shflsync_down) ;  /* 0x000009f000007944 */ /* 0x000fea0003c00000 */
[----:B0-----:R-:W-:Y:S01]  /*101f0*/  HFMA2.MMA R67, -RZ, RZ, 0, 2.384185791015625e-07 ;  /* 0x00000004ff437435 */ /* 0x001fe200000001ff */
[----:B-1----:R-:W-:Y:S02]  /*10200*/  MOV R64, R82 ;  /* 0x0000005200407202 */ /* 0x002fe40000000f00 */
[----:B------:R-:W-:Y:S02]  /*10210*/  MOV R66, R65 ;  /* 0x0000004100427202 */ /* 0x000fe40000000f00 */
[----:B------:R-:W-:Y:S02]  /*10220*/  MOV R82, 0x1f ;  /* 0x0000001f00527802 */ /* 0x000fe40000000f00 */
[----:B------:R-:W-:Y:S02]  /*10230*/  MOV R85, 0xffffffff ;  /* 0xffffffff00557802 */ /* 0x000fe40000000f00 */
[----:B------:R-:W-:Y:S02]  /*10240*/  MOV R60, 0x10260 ;  /* 0x00010260003c7802 */ /* 0x000fe40000000f00 */
[----:B------:R-:W-:Y:S05]  /*10250*/  CALL.REL.NOINC `($__internal_81_$__cuda_sm70_shflsync_down) ;  /* 0x0000098000007944 */ /* 0x000fea0003c00000 */
[----:B-1----:R-:W-:Y:S01]  /*10260*/  MOV R60, R82 ;  /* 0x00000052003c7202 */ /* 0x002fe20000000f00 */
[----:B0-----:R-:W-:Y:S05]  /*10270*/  BRA `(.L_x_3486) ;  /* 0xffff8f0000007947 */ /* 0x001fea000383ffff */
.L_x_3395:
[----:B------:R-:W-:Y:S01]  /*10280*/  HFMA2.MMA R67, -RZ, RZ, 0, 4.76837158203125e-07 ;  /* 0x00000008ff437435 */ /* 0x000fe200000001ff */
[----:B------:R-:W-:-:S02]  /*10290*/  MOV R66, R80 ;  /* 0x0000005000427202 */ /* 0x000fc40000000f00 */
[----:B------:R-:W-:Y:S02]  /*102a0*/  MOV R82, 0x1f ;  /* 0x0000001f00527802 */ /* 0x000fe40000000f00 */
[----:B------:R-:W-:Y:S02]  /*102b0*/  MOV R85, 0xffffffff ;  /* 0xffffffff00557802 */ /* 0x000fe40000000f00 */
[----:B--2---:R-:W-:Y:S02]  /*102c0*/  MOV R60, 0x102e0 ;  /* 0x000102e0003c7802 */ /* 0x004fe40000000f00 */
[----:B01-34-:R-:W-:Y:S05]  /*102d0*/  CALL.REL.NOINC `($__internal_81_$__cuda_sm70_shflsync_down) ;  /* 0x0000090000007944 */ /* 0x01bfea0003c00000 */
[----:B0-----:R-:W-:Y:S01]  /*102e0*/  HFMA2.MMA R67, -RZ, RZ, 0, 4.76837158203125e-07 ;  /* 0x00000008ff437435 */ /* 0x001fe200000001ff */
[----:B-1----:R-:W-:Y:S02]  /*102f0*/  MOV R62, R82 ;  /* 0x00000052003e7202 */ /* 0x002fe40000000f00 */
[----:B------:R-:W-:Y:S02]  /*10300*/  MOV R66, R79 ;  /* 0x0000004f00427202 */ /* 0x000fe40000000f00 */
[----:B------:R-:W-:Y:S02]  /*10310*/  MOV R82, 0x1f ;  /* 0x0000001f00527802 */ /* 0x000fe40000000f00 */
[----:B------:R-:W-:-:S02]  /*10320*/  MOV R85, 0xffffffff ;  /* 0xffffffff00557802 */ /* 0x000fc40000000f00 */
[----:B------:R-:W-:Y:S02]  /*10330*/  MOV R60, 0x10350 ;  /* 0x00010350003c7802 */ /* 0x000fe40000000f00 */
[----:B------:R-:W-:Y:S05]  /*10340*/  CALL.REL.NOINC `($__internal_81_$__cuda_sm70_shflsync_down) ;  /* 0x0000089000007944 */ /* 0x000fea0003c00000 */
[----:B0-----:R-:W-:Y:S01]  /*10350*/  HFMA2.MMA R67, -RZ, RZ, 0, 4.76837158203125e-07 ;  /* 0x00000008ff437435 */ /* 0x001fe200000001ff */
[----:B-1----:R-:W-:Y:S02]  /*10360*/  MOV R63, R82 ;  /* 0x00000052003f7202 */ /* 0x002fe40000000f00 */
[----:B------:R-:W-:Y:S02]  /*10370*/  MOV R66, R78 ;  /* 0x0000004e00427202 */ /* 0x000fe40000000f00 */
[----:B------:R-:W-:Y:S02]  /*10380*/  MOV R82, 0x1f ;  /* 0x0000001f00527802 */ /* 0x000fe40000000f00 */
[----:B------:R-:W-:Y:S02]  /*10390*/  MOV R85, 0xffffffff ;  /* 0xffffffff00557802 */ /* 0x000fe40000000f00 */
[----:B------:R-:W-:Y:S02]  /*103a0*/  MOV R60, 0x103c0 ;  /* 0x000103c0003c7802 */ /* 0x000fe40000000f00 */
[----:B------:R-:W-:Y:S05]  /*103b0*/  CALL.REL.NOINC `($__internal_81_$__cuda_sm70_shflsync_down) ;  /* 0x0000082000007944 */ /* 0x000fea0003c00000 */
[----:B0-----:R-:W-:Y:S01]  /*103c0*/  HFMA2.MMA R67, -RZ, RZ, 0, 4.76837158203125e-07 ;  /* 0x00000008ff437435 */ /* 0x001fe200000001ff */
        /* <DEDUP_REMOVED lines=8> */
.L_x_3398:
[----:B------:R-:W-:Y:S01]  /*10450*/  HFMA2.MMA R67, -RZ, RZ, 0, 9.5367431640625e-07 ;  /* 0x00000010ff437435 */ /* 0x000fe200000001ff */
[----:B------:R-:W-:Y:S02]  /*10460*/  MOV R66, R80 ;  /* 0x0000005000427202 */ /* 0x000fe40000000f00 */
[----:B------:R-:W-:-:S02]  /*10470*/  MOV R82, 0x1f ;  /* 0x0000001f00527802 */ /* 0x000fc40000000f00 */
[----:B------:R-:W-:Y:S02]  /*10480*/  MOV R85, 0xffffffff ;  /* 0xffffffff00557802 */ /* 0x000fe40000000f00 */
[----:B--2---:R-:W-:Y:S02]  /*10490*/  MOV R60, 0x104b0 ;  /* 0x000104b0003c7802 */ /* 0x004fe40000000f00 */
[----:B01-34-:R-:W-:Y:S05]  /*104a0*/  CALL.REL.NOINC `($__internal_81_$__cuda_sm70_shflsync_down) ;  /* 0x0000073000007944 */ /* 0x01bfea0003c00000 */
[----:B-1----:R-:W-:Y:S01]  /*104b0*/  MOV R62, R82 ;  /* 0x00000052003e7202 */ /* 0x002fe20000000f00 */
[----:B0-----:R-:W-:Y:S05]  /*104c0*/  BRA `(.L_x_3488) ;  /* 0xffff8f2000007947 */ /* 0x001fea000383ffff */
.L_x_3399:
[----:B------:R-:W-:Y:S01]  /*104d0*/  HFMA2.MMA R67, -RZ, RZ, 0, 9.5367431640625e-07 ;  /* 0x00000010ff437435 */ /* 0x000fe200000001ff */
[----:B------:R-:W-:Y:S02]  /*104e0*/  MOV R66, R79 ;  /* 0x0000004f00427202 */ /* 0x000fe40000000f00 */
[----:B------:R-:W-:Y:S02]  /*104f0*/  MOV R82, 0x1f ;  /* 0x0000001f00527802 */ /* 0x000fe40000000f00 */
[----:B------:R-:W-:Y:S02]  /*10500*/  MOV R85, 0xffffffff ;  /* 0xffffffff00557802 */ /* 0x000fe40000000f00 */
[----:B--2---:R-:W-:-:S02]  /*10510*/  MOV R60, 0x10530 ;  /* 0x00010530003c7802 */ /* 0x004fc40000000f00 */
[----:B01-34-:R-:W-:Y:S05]  /*10520*/  CALL.REL.NOINC `($__internal_81_$__cuda_sm70_shflsync_down) ;  /* 0x000006b000007944 */ /* 0x01bfea0003c00000 */
[----:B0-----:R-:W-:Y:S01]  /*10530*/  HFMA2.MMA R67, -RZ, RZ, 0, 9.5367431640625e-07 ;  /* 0x00000010ff437435 */ /* 0x001fe200000001ff */
[----:B-1----:R-:W-:-:S02]  /*10540*/  MOV R63, R82 ;  /* 0x00000052003f7202 */ /* 0x002fc40000000f00 */
[----:B------:R-:W-:Y:S02]  /*10550*/  MOV R66, R78 ;  /* 0x0000004e00427202 */ /* 0x000fe40000000f00 */
[----:B------:R-:W-:Y:S02]  /*10560*/  MOV R82, 0x1f ;  /* 0x0000001f00527802 */ /* 0x000fe40000000f00 */
[----:B------:R-:W-:Y:S02]  /*10570*/  MOV R85, 0xffffffff ;  /* 0xffffffff00557802 */ /* 0x000fe40000000f00 */
[----:B------:R-:W-:Y:S02]  /*10580*/  MOV R60, 0x105a0 ;  /* 0x000105a0003c7802 */ /* 0x000fe40000000f00 */
[----:B------:R-:W-:Y:S05]  /*10590*/  CALL.REL.NOINC `($__internal_81_$__cuda_sm70_shflsync_down) ;  /* 0x0000064000007944 */ /* 0x000fea0003c00000 */
[----:B0-----:R-:W-:Y:S01]  /*105a0*/  HFMA2.MMA R67, -RZ, RZ, 0, 9.5367431640625e-07 ;  /* 0x00000010ff437435 */ /* 0x001fe200000001ff */
        /* <DEDUP_REMOVED lines=8> */
.L_x_3402:
[----:B---3--:R-:W-:Y:S01]  /*10630*/  HFMA2.MMA R63, -RZ, RZ, 0, 0 ;  /* 0x00000000ff3f7435 */ /* 0x008fe200000001ff */
[----:B----4-:R-:W-:Y:S02]  /*10640*/  MOV R64, R80 ;  /* 0x0000005000407202 */ /* 0x010fe40000000f00 */
[----:B------:R-:W-:Y:S02]  /*10650*/  MOV R61, 0x1f ;  /* 0x0000001f003d7802 */ /* 0x000fe40000000f00 */
[----:B--2---:R-:W-:Y:S02]  /*10660*/  MOV R60, 0xffffffff ;  /* 0xffffffff003c7802 */ /* 0x004fe40000000f00 */
[----:B0-----:R-:W-:-:S02]  /*10670*/  MOV R62, 0x10690 ;  /* 0x00010690003e7802 */ /* 0x001fc40000000f00 */
[----:B-1----:R-:W-:Y:S05]  /*10680*/  CALL.REL.NOINC `($__internal_82_$__cuda_sm70_shflsync_idx_p) ;  /* 0x0000059000007944 */ /* 0x002fea0003c00000 */
        /* <DEDUP_REMOVED lines=21> */
[----:B------:R-:W-:Y:S01]  /*107e0*/  HFMA2.MMA R67, -RZ, RZ, 0, 5.9604644775390625e-08 ;  /* 0x00000001ff437435 */ /* 0x000fe200000001ff */
[----:B-1----:R-:W-:-:S02]  /*107f0*/  MOV R239, R61 ;  /* 0x0000003d00ef7202 */ /* 0x002fc40000000f00 */
[----:B------:R-:W-:Y:S02]  /*10800*/  MOV R66, R80 ;  /* 0x0000005000427202 */ /* 0x000fe40000000f00 */
[----:B------:R-:W-:Y:S02]  /*10810*/  MOV R82, 0x1f ;  /* 0x0000001f00527802 */ /* 0x000fe40000000f00 */
[----:B------:R-:W-:Y:S02]  /*10820*/  MOV R85, 0xffffffff ;  /* 0xffffffff00557802 */ /* 0x000fe40000000f00 */
[----:B0-----:R-:W-:Y:S02]  /*10830*/  MOV R60, 0x10850 ;  /* 0x00010850003c7802 */ /* 0x001fe40000000f00 */
[----:B------:R-:W-:Y:S05]  /*10840*/  CALL.REL.NOINC `($__internal_81_$__cuda_sm70_shflsync_down) ;  /* 0x0000039000007944 */ /* 0x000fea0003c00000 */
[----:B0-----:R-:W-:Y:S01]  /*10850*/  HFMA2.MMA R67, -RZ, RZ, 0, 5.9604644775390625e-08 ;  /* 0x00000001ff437435 */ /* 0x001fe200000001ff */
[----:B-1----:R-:W-:Y:S02]  /*10860*/  MOV R77, R82 ;  /* 0x00000052004d7202 */ /* 0x002fe40000000f00 */
[----:B------:R-:W-:Y:S02]  /*10870*/  MOV R66, R79 ;  /* 0x0000004f00427202 */ /* 0x000fe40000000f00 */
[----:B------:R-:W-:-:S02]  /*10880*/  MOV R82, 0x1f ;  /* 0x0000001f00527802 */ /* 0x000fc40000000f00 */
[----:B------:R-:W-:Y:S02]  /*10890*/  MOV R85, 0xffffffff ;  /* 0xffffffff00557802 */ /* 0x000fe40000000f00 */
[----:B------:R-:W-:Y:S02]  /*108a0*/  MOV R60, 0x108c0 ;  /* 0x000108c0003c7802 */ /* 0x000fe40000000f00 */
[----:B------:R-:W-:Y:S05]  /*108b0*/  CALL.REL.NOINC `($__internal_81_$__cuda_sm70_shflsync_down) ;  /* 0x0000032000007944 */ /* 0x000fea0003c00000 */
[----:B0-----:R-:W-:Y:S01]  /*108c0*/  HFMA2.MMA R67, -RZ, RZ, 0, 5.9604644775390625e-08 ;  /* 0x00000001ff437435 */ /* 0x001fe200000001ff */
[----:B-1----:R-:W-:Y:S02]  /*108d0*/  MOV R81, R82 ;  /* 0x0000005200517202 */ /* 0x002fe40000000f00 */
[----:B------:R-:W-:Y:S02]  /*108e0*/  MOV R66, R78 ;  /* 0x0000004e00427202 */ /* 0x000fe40000000f00 */
[----:B------:R-:W-:Y:S02]  /*108f0*/  MOV R82, 0x1f ;  /* 0x0000001f00527802 */ /* 0x000fe40000000f00 */
[----:B------:R-:W-:Y:S02]  /*10900*/  MOV R85, 0xffffffff ;  /* 0xffffffff00557802 */ /* 0x000fe40000000f00 */
[----:B------:R-:W-:-:S02]  /*10910*/  MOV R60, 0x10930 ;  /* 0x00010930003c7802 */ /* 0x000fc40000000f00 */
        /* <DEDUP_REMOVED lines=20> */
[----:B01----:R-:W-:Y:S05]  /*10a60*/  CALL.REL.NOINC `($__internal_82_$__cuda_sm70_shflsync_idx_p) ;  /* 0x000001b000007944 */ /* 0x003fea0003c00000 */
[----:B0-----:R-:W-:Y:S01]  /*10a70*/  HFMA2.MMA R63, -RZ, RZ, 0, 0 ;  /* 0x00000000ff3f7435 */ /* 0x001fe200000001ff */
[----:B-1----:R-:W-:Y:S02]  /*10a80*/  MOV R84, R61 ;  /* 0x0000003d00547202 */ /* 0x002fe40000000f00 */
[----:B------:R-:W-:Y:S02]  /*10a90*/  MOV R64, R57 ;  /* 0x0000003900407202 */ /* 0x000fe40000000f00 */
[----:B------:R-:W-:Y:S02]  /*10aa0*/  MOV R61, 0x1f ;  /* 0x0000001f003d7802 */ /* 0x000fe40000000f00 */
[----:B------:R-:W-:Y:S02]  /*10ab0*/  MOV R60, 0xffffffff ;  /* 0xffffffff003c7802 */ /* 0x000fe40000000f00 */
[----:B------:R-:W-:Y:S02]  /*10ac0*/  MOV R62, 0x10ae0 ;  /* 0x00010ae0003e7802 */ /* 0x000fe40000000f00 */
        /* <DEDUP_REMOVED lines=15> */
[----:B-1----:R-:W-:Y:S01]  /*10bc0*/  MOV R87, R61 ;  /* 0x0000003d00577202 */ /* 0x002fe20000000f00 */
[----:B0-----:R-:W-:Y:S05]  /*10bd0*/  BRA `(.L_x_3490) ;  /* 0xffff8a7000007947 */ /* 0x001fea000383ffff */
        .weak           $__internal_81_$__cuda_sm70_shflsync_down
        .type           $__internal_81_$__cuda_sm70_shflsync_down,@function
        .size           $__internal_81_$__cuda_sm70_shflsync_down,($__internal_82_$__cuda_sm70_shflsync_idx_p - $__internal_81_$__cuda_sm70_shflsync_down)
$__internal_81_$__cuda_sm70_shflsync_down:
[----:B------:R-:W-:Y:S01]  /*10be0*/  HFMA2.MMA R61, -RZ, RZ, 0, 0 ;  /* 0x00000000ff3d7435 */ /* 0x000fe200000001ff */
[----:B------:R-:W-:Y:S04]  /*10bf0*/  WARPSYNC R85 ;  /* 0x0000005500007348 */ /* 0x000fe80003800000 */
[----:B------:R0:W1:Y:S01]  /*10c00*/  SHFL.DOWN PT, R82, R66, R67, R82 ;  /* 0x0800004342527389 */ /* 0x00006200000e0052 */
[----:B------:R-:W-:Y:S05]  /*10c10*/  RET.REL.NODEC R60 `(_Z25selective_scan_bwd_kernelI32Selective_Scan_bwd_kernel_traitsILi128ELi16ELb1ELb1ELb0ELb1ELb1EN3c108BFloat16ENS1_7complexIfEEEEv12SSMParamsBwd) ;  /* 0xfffef3e03c007950 */ /* 0x000fea0003c3ffff */
        .weak           $__internal_82_$__cuda_sm70_shflsync_idx_p
        .type           $__internal_82_$__cuda_sm70_shflsync_idx_p,@function
        .size           $__internal_82_$__cuda_sm70_shflsync_idx_p,($__internal_83_$__cuda_sm70_shflsync_up - $__internal_82_$__cuda_sm70_shflsync_idx_p)
$__internal_82_$__cuda_sm70_shflsync_idx_p:
[----:B------:R-:W-:Y:S01]  /*10c20*/  HFMA2.MMA R67, -RZ, RZ, 0, 0 ;  /* 0x00000000ff437435 */ /* 0x000fe200000001ff */
[----:B------:R-:W-:Y:S01]  /*10c30*/  MOV R66, R62 ;  /* 0x0000003e00427202 */ /* 0x000fe20000000f00 */
[----:B------:R-:W-:Y:S04]  /*10c40*/  WARPSYNC R60 ;  /* 0x0000003c00007348 */ /* 0x000fe80003800000 */
[----:B------:R0:W1:Y:S01]  /*10c50*/  SHFL.IDX PT, R61, R64, R63, R61 ;  /* 0x0000003f403d7389 */ /* 0x00006200000e003d */
[----:B------:R-:W-:Y:S05]  /*10c60*/  RET.REL.NODEC R66 `(_Z25selective_scan_bwd_kernelI32Selective_Scan_bwd_kernel_traitsILi128ELi16ELb1ELb1ELb0ELb1ELb1EN3c108BFloat16ENS1_7complexIfEEEEv12SSMParamsBwd) ;  /* 0xfffef39042007950 */ /* 0x000fea0003c3ffff */
        .weak           $__internal_83_$__cuda_sm70_shflsync_up
        .type           $__internal_83_$__cuda_sm70_shflsync_up,@function
        .size           $__internal_83_$__cuda_sm70_shflsync_up,(.L_x_14515 - $__internal_83_$__cuda_sm70_shflsync_up)
$__internal_83_$__cuda_sm70_shflsync_up:
[----:B------:R-:W-:Y:S01]  /*10c70*/  MOV R61, 0x0 ;  /* 0x00000000003d7802 */ /* 0x000fe20000000f00 */
[----:B------:R-:W-:Y:S04]  /*10c80*/  WARPSYNC R63 ;  /* 0x0000003f00007348 */ /* 0x000fe80003800000 */
[----:B------:R0:W1:Y:S01]  /*10c90*/  SHFL.UP PT, R63, R67, R66, R64 ;  /* 0x04000042433f7389 */ /* 0x00006200000e0040 */
[----:B------:R-:W-:Y:S05]  /*10ca0*/  RET.REL.NODEC R60 `(_Z25selective_scan_bwd_kernelI32Selective_Scan_bwd_kernel_traitsILi128ELi16ELb1ELb1ELb0ELb1ELb1EN3c108BFloat16ENS1_7complexIfEEEEv12SSMParamsBwd) ;  /* 0xfffef3503c007950 */ /* 0x000fea0003c3ffff */
.L_x_3491:
        /* <DEDUP_REMOVED lines=13> */
.L_x_14515:


//--------------------- .text._Z25selective_scan_bwd_kernelI32Selective_Scan_bwd_kernel_traitsILi128ELi16ELb1ELb1ELb1ELb0ELb0EN3c108BFloat16ENS1_7complexIfEEEEv12SSMParamsBwd --------------------------
	.section	.text._Z25selective_scan_bwd_kernelI32Selective_Scan_bwd_kernel_traitsILi128ELi16ELb1ELb1ELb1ELb0ELb0EN3c108BFloat16ENS1_7complexIfEEEEv12SSMParamsBwd,"ax",@progbits
	.sectioninfo	@"SHI_REGISTERS=255"
	.align	128
        .global         _Z25selective_scan_bwd_kernelI32Selective_Scan_bwd_kernel_traitsILi128ELi16ELb1ELb1ELb1ELb0ELb0EN3c108BFloat16ENS1_7complexIfEEEEv12SSMParamsBwd
        .type           _Z25selective_scan_bwd_kernelI32Selective_Scan_bwd_kernel_traitsILi128ELi16ELb1ELb1ELb1ELb0ELb0EN3c108BFloat16ENS1_7complexIfEEEEv12SSMParamsBwd,@function
        .size           _Z25selective_scan_bwd_kernelI32Selective_Scan_bwd_kernel_traitsILi128ELi16ELb1ELb1ELb1ELb0ELb0EN3c108BFloat16ENS1_7complexIfEEEEv12SSMParamsBwd,(.L_x_14518 - _Z25selective_scan_bwd_kernelI32Selective_Scan_bwd_kernel_traitsILi128ELi16ELb1ELb1ELb1ELb0ELb0EN3c108BFloat16ENS1_7complexIfEEEEv12SSMParamsBwd)
        .other          _Z25selective_scan_bwd_kernelI32Selective_Scan_bwd_kernel_traitsILi128ELi16ELb1ELb1ELb1ELb0ELb0EN3c108BFloat16ENS1_7complexIfEEEEv12SSMParamsBwd,@"STO_CUDA_ENTRY STV_DEFAULT"
_Z25selective_scan_bwd_kernelI32Selective_Scan_bwd_kernel_traitsILi128ELi16ELb1ELb1ELb1ELb0ELb0EN3c108BFloat16ENS1_7complexIfEEEEv12SSMParamsBwd:
.text._Z25selective_scan_bwd_kernelI32Selective_Scan_bwd_kernel_traitsILi128ELi16ELb1ELb1ELb1ELb0ELb0EN3c108BFloat16ENS1_7complexIfEEEEv12SSMParamsBwd:
        /* <DEDUP_REMOVED lines=31> */
[----:B------:R-:W-:Y:S01]  /*01f0*/  UISETP.NE.U32.AND UP0, UPT, URZ, UR4, UPT ;  /* 0x000000043f00728c */ /* 0x000fe2000bf05070 */
[----:B------:R-:W-:Y:S01]  /*0200*/  CS2R R114, SRZ ;  /* 0x0000000000727805 */ /* 0x000fe2000001ff00 */
[----:B-1----:R-:W-:Y:S02]  /*0210*/  USHF.R.S32.HI UR13, URZ, 0x1f, UR12 ;  /* 0x0000001f3f0d7899 */ /* 0x002fe4000801140c */
[----:B------:R-:W-:Y:S02]  /*0220*/  UISETP.NE.AND.EX UP0, UPT, URZ, UR5, UPT, UP0 ;  /* 0x000000053f00728c */ /* 0x000fe4000bf05300 */
[----:B------:R-:W-:-:S02]  /*0230*/  UIMAD UR5, UR13, UR24, URZ ;  /* 0x000000180d0572a4 */ /* 0x000fc4000f8e023f */
[----:B------:R-:W-:Y:S02]  /*0240*/  UISETP.NE.U32.AND UP1, UPT, URZ, UR28, UPT ;  /* 0x0000001c3f00728c */ /* 0x000fe4000bf25070 */
[----:B------:R-:W-:Y:S02]  /*0250*/  UIMAD UR25, UR12, UR25, UR5 ;  /* 0x000000190c1972a4 */ /* 0x000fe4000f8e0205 */
[----:B------:R-:W-:Y:S01]  /*0260*/  UISETP.NE.AND.EX UP1, UPT, URZ, UR29, UPT, UP1 ;  /* 0x0000001d3f00728c */ /* 0x000fe2000bf25310 */
[----:B0-----:R-:W0:Y:S01]  /*0270*/  MUFU.RCP R0, R0 ;  /* 0x0000000000007308 */ /* 0x001e220000001000 */
[----:B------:R-:W-:Y:S02]  /*0280*/  UISETP.NE.U32.AND UP2, UPT, URZ, UR34, UPT ;  /* 0x000000223f00728c */ /* 0x000fe4000bf45070 */
[----:B------:R-:W-:Y:S02]  /*0290*/  ULDC.64 UR6, c[0x0][0x1d0] ;  /* 0x0000740000067ab9 */ /* 0x000fe40000000a00 */
[----:B------:R-:W-:-:S02]  /*02a0*/  UIMAD.WIDE.U32 UR20, UR12, UR24, URZ ;  /* 0x000000180c1472a5 */ /* 0x000fc4000f8e003f */
[----:B------:R-:W-:Y:S02]  /*02b0*/  UISETP.NE.AND.EX UP2, UPT, URZ, UR35, UPT, UP2 ;  /* 0x000000233f00728c */ /* 0x000fe4000bf45320 */
[----:B------:R-:W-:Y:S02]  /*02c0*/  UIMAD UR4, UR13, UR6, URZ ;  /* 0x000000060d0472a4 */ /* 0x000fe4000f8e023f */
[----:B------:R-:W-:Y:S02]  /*02d0*/  UIMAD.WIDE.U32 UR22, UR12, UR6, URZ ;  /* 0x000000060c1672a5 */ /* 0x000fe4000f8e003f */
[----:B------:R-:W-:Y:S02]  /*02e0*/  UIMAD UR4, UR12, UR7, UR4 ;  /* 0x000000070c0472a4 */ /* 0x000fe4000f8e0204 */
[----:B------:R-:W-:Y:S01]  /*02f0*/  UMOV UR30, URZ ;  /* 0x0000003f001e7c82 */ /* 0x000fe20008000000 */
[----:B0-----:R-:W-:Y:S01]  /*0300*/  IADD3 R0, R0, 0xffffffe, RZ ;  /* 0x0ffffffe00007810 */ /* 0x001fe20007ffe0ff */
[----:B------:R-:W-:-:S02]  /*0310*/  ULDC.64 UR6, c[0x0][0x278] ;  /* 0x00009e0000067ab9 */ /* 0x000fc40000000a00 */
[----:B------:R-:W-:Y:S02]  /*0320*/  UIMAD UR19, UR13, UR16, URZ ;  /* 0x000000100d1372a4 */ /* 0x000fe4000f8e023f */
[----:B------:R-:W-:Y:S01]  /*0330*/  @UP1 ULEA UR30, UP3, UR10, UR28, 0x2 ;  /* 0x0000001c0a1e1291 */ /* 0x000fe2000f86103f */
[----:B------:R-:W0:Y:S01]  /*0340*/  F2I.FTZ.U32.TRUNC.NTZ R0, R0 ;  /* 0x0000000000007305 */ /* 0x000e22000021f000 */
[----:B------:R-:W-:Y:S02]  /*0350*/  UIMAD UR18, UR13, UR6, URZ ;  /* 0x000000060d1272a4 */ /* 0x000fe4000f8e023f */
[----:B------:R-:W-:Y:S02]  /*0360*/  UMOV UR31, URZ ;  /* 0x0000003f001f7c82 */ /* 0x000fe40008000000 */
[----:B------:R-:W-:Y:S02]  /*0370*/  UIMAD.WIDE.U32 UR8, UR12, UR16, URZ ;  /* 0x000000100c0872a5 */ /* 0x000fe4000f8e003f */
[----:B------:R-:W-:-:S02]  /*0380*/  UIMAD UR19, UR12, UR17, UR19 ;  /* 0x000000110c1372a4 */ /* 0x000fc4000f8e0213 */
[----:B------:R-:W-:Y:S02]  /*0390*/  @UP1 ULEA.HI.X UR31, UR10, UR29, UR11, 0x2, UP3 ;  /* 0x0000001d0a1f1291 */ /* 0x000fe400098f140b */
[----:B------:R-:W-:Y:S02]  /*03a0*/  UMOV UR32, URZ ;  /* 0x0000003f00207c82 */ /* 0x000fe40008000000 */
[----:B------:R-:W-:Y:S02]  /*03b0*/  ULDC.64 UR16, c[0x0][0x1b0] ;  /* 0x00006c0000107ab9 */ /* 0x000fe40000000a00 */
[----:B------:R-:W-:Y:S01]  /*03c0*/  @UP2 ULEA UR32, UP1, UR10, UR34, 0x2 ;  /* 0x000000220a202291 */ /* 0x000fe2000f82103f */
[----:B0-----:R0:W1:Y:S01]  /*03d0*/  R2UR UR5, R0 ;  /* 0x00000000000573c2 */ /* 0x00106200000e0000 */
[----:B------:R-:W-:Y:S02]  /*03e0*/  UIMAD.WIDE.U32 UR14, UR12, UR6, URZ ;  /* 0x000000060c0e72a5 */ /* 0x000fe4000f8e003f */
[----:B------:R-:W-:-:S02]  /*03f0*/  UIMAD UR18, UR12, UR7, UR18 ;  /* 0x000000070c1272a4 */ /* 0x000fc4000f8e0212 */
[----:B------:R-:W-:Y:S02]  /*0400*/  UIMAD.WIDE.U32 UR6, UR12, UR16, URZ ;  /* 0x000000100c0672a5 */ /* 0x000fe4000f8e003f */
[----:B------:R-:W-:Y:S01]  /*0410*/  UIMAD UR16, UR13, UR16, URZ ;  /* 0x000000100d1072a4 */ /* 0x000fe2000f8e023f */
[----:B0-----:R-:W-:Y:S01]  /*0420*/  IABS R0, UR10 ;  /* 0x0000000a00007c13 */ /* 0x001fe20008000000 */
[----:B------:R-:W-:Y:S02]  /*0430*/  ULDC.64 UR28, c[0x0][0x1d8] ;  /* 0x00007600001c7ab9 */ /* 0x000fe40000000a00 */
[----:B------:R-:W-:Y:S01]  /*0440*/  UIADD3 UR23, UR23, UR4, URZ ;  /* 0x0000000417177290 */ /* 0x000fe2000fffe03f */
[----:B------:R-:W0:Y:S01]  /*0450*/  R2UR UR24, R0 ;  /* 0x00000000001873c2 */ /* 0x000e2200000e0000 */
[----:B------:R-:W-:Y:S02]  /*0460*/  UIMAD UR16, UR12, UR17, UR16 ;  /* 0x000000110c1072a4 */ /* 0x000fe4000f8e0210 */
[----:B------:R-:W-:-:S02]  /*0470*/  UMOV UR33, URZ ;  /* 0x0000003f00217c82 */ /* 0x000fc40008000000 */
[----:B------:R-:W-:Y:S02]  /*0480*/  UMOV UR4, URZ ;  /* 0x0000003f00047c82 */ /* 0x000fe40008000000 */
[----:B------:R-:W-:Y:S02]  /*0490*/  @UP2 ULEA.HI.X UR33, UR10, UR35, UR11, 0x2, UP1 ;  /* 0x000000230a212291 */ /* 0x000fe400088f140b */
[----:B------:R-:W-:Y:S02]  /*04a0*/  UIMAD UR17, UR11, UR28, URZ ;  /* 0x0000001c0b1172a4 */ /* 0x000fe4000f8e023f */
[----:B------:R-:W-:Y:S02]  /*04b0*/  UIADD3 UR21, UR21, UR25, URZ ;  /* 0x0000001915157290 */ /* 0x000fe4000fffe03f */
[----:B-1----:R-:W-:Y:S02]  /*04c0*/  UIADD3 UR34, URZ, -UR5, URZ ;  /* 0x800000053f227290 */ /* 0x002fe4000fffe03f */
[----:B------:R-:W-:-:S02]  /*04d0*/  UIMAD UR17, UR10, UR29, UR17 ;  /* 0x0000001d0a1172a4 */ /* 0x000fc4000f8e0211 */
[----:B------:R-:W-:Y:S02]  /*04e0*/  UIMAD UR34, UR34, UR36, URZ ;  /* 0x00000024222272a4 */ /* 0x000fe4000f8e023f */
[----:B------:R-:W-:Y:S02]  /*04f0*/  UIADD3 UR15, UR15, UR18, URZ ;  /* 0x000000120f0f7290 */ /* 0x000fe4000fffe03f */
[----:B------:R-:W-:Y:S02]  /*0500*/  UIMAD.WIDE.U32 UR34, UR5, UR34, UR4 ;  /* 0x00000022052272a5 */ /* 0x000fe4000f8e0004 */
[----:B------:R-:W-:Y:S02]  /*0510*/  UIMAD.WIDE.U32 UR4, UR10, UR28, UR22 ;  /* 0x0000001c0a0472a5 */ /* 0x000fe4000f8e0016 */
[----:B0-----:R-:W-:Y:S02]  /*0520*/  UIMAD.WIDE.U32 UR28, UR35, UR24, URZ ;  /* 0x00000018231c72a5 */ /* 0x001fe4000f8e003f */
[----:B------:R-:W-:-:S02]  /*0530*/  ULDC.64 UR22, c[0x0][0x1e8] ;  /* 0x00007a0000167ab9 */ /* 0x000fc40000000a00 */
[----:B------:R-:W-:Y:S02]  /*0540*/  UIADD3 UR28, -UR29, URZ, URZ ;  /* 0x0000003f1d1c7290 */ /* 0x000fe4000fffe13f */
[----:B------:R-:W-:Y:S02]  /*0550*/  UIMAD UR25, UR11, UR22, URZ ;  /* 0x000000160b1972a4 */ /* 0x000fe4000f8e023f */
[----:B------:R-:W-:Y:S02]  /*0560*/  UIMAD UR24, UR36, UR28, UR24 ;  /* 0x0000001c241872a4 */ /* 0x000fe4000f8e0218 */
[----:B------:R-:W-:Y:S02]  /*0570*/  UIMAD UR25, UR10, UR23, UR25 ;  /* 0x000000170a1972a4 */ /* 0x000fe4000f8e0219 */
[----:B------:R-:W-:Y:S02]  /*0580*/  UISETP.GT.U32.AND UP1, UPT, UR36, UR24, UPT ;  /* 0x000000182400728c */ /* 0x000fe4000bf24070 */
[----:B------:R-:W-:-:S02]  /*0590*/  UIMAD.WIDE.U32 UR20, UR10, UR22, UR20 ;  /* 0x000000160a1472a5 */ /* 0x000fc4000f8e0014 */
[----:B------:R-:W-:Y:S02]  /*05a0*/  ULDC UR34, c[0x0][0x174] ;  /* 0x00005d0000227ab9 */ /* 0x000fe40000000800 */
[----:B------:R-:W-:Y:S02]  /*05b0*/  ULDC.64 UR22, c[0x0][0x280] ;  /* 0x0000a00000167ab9 */ /* 0x000fe40000000a00 */
[----:B------:R-:W-:Y:S02]  /*05c0*/  UIMAD UR18, UR11, UR22, URZ ;  /* 0x000000160b1272a4 */ /* 0x000fe4000f8e023f */
[----:B------:R-:W-:Y:S02]  /*05d0*/  ULEA UR28, UR34, 0xfffff800, 0xb ;  /* 0xfffff800221c7891 */ /* 0x000fe4000f8e583f */
[----:B------:R-:W-:Y:S02]  /*05e0*/  @!UP1 UIADD3 UR24, UR24, -UR36, URZ ;  /* 0x8000002418189290 */ /* 0x000fe4000fffe03f */
[----:B------:R-:W-:-:S02]  /*05f0*/  UIMAD UR37, UR10, UR23, UR18 ;  /* 0x000000170a2572a4 */ /* 0x000fc4000f8e0212 */
[----:B------:R-:W-:Y:S02]  /*0600*/  USHF.R.S32.HI UR35, URZ, 0x1f, UR28 ;  /* 0x0000001f3f237899 */ /* 0x000fe4000801141c */
[----:B------:R-:W-:Y:S02]  /*0610*/  UIADD3 UR18, UP2, UR28, UR4, URZ ;  /* 0x000000041c127290 */ /* 0x000fe4000ff5e03f */
[----:B------:R-:W-:Y:S02]  /*0620*/  UISETP.GE.U32.AND UP3, UPT, UR24, UR36, UPT ;  /* 0x000000241800728c */ /* 0x000fe4000bf66070 */
[----:B------:R-:W-:Y:S02]  /*0630*/  UIMAD.WIDE.U32 UR22, UR10, UR22, UR14 ;  /* 0x000000160a1672a5 */ /* 0x000fe4000f8e000e */
[----:B------:R-:W-:Y:S02]  /*0640*/  ULDC UR39, c[0x0][0x178] ;  /* 0x00005e0000277ab9 */ /* 0x000fe40000000800 */
[----:B------:R-:W-:-:S02]  /*0650*/  ULDC.64 UR14, c[0x0][0x240] ;  /* 0x00009000000e7ab9 */ /* 0x000fc40000000a00 */
[----:B------:R-:W-:Y:S02]  /*0660*/  UIADD3.X UR4, UR35, UR5, UR17, UP2, !UPT ;  /* 0x0000000523047290 */ /* 0x000fe400097fe411 */
[----:B------:R-:W-:Y:S02]  /*0670*/  ULEA UR17, UP2, UR18, UR14, 0x1 ;  /* 0x0000000e12117291 */ /* 0x000fe4000f84083f */
[----:B------:R-:W-:Y:S02]  /*0680*/  ULOP3.LUT UR38, UR10, UR39, URZ, 0x3c, !UPT ;  /* 0x000000270a267292 */ /* 0x000fe4000f8e3c3f */
[----:B------:R-:W-:Y:S02]  /*0690*/  @!UP1 UIADD3 UR29, UR29, 0x1, URZ ;  /* 0x000000011d1d9890 */ /* 0x000fe4000fffe03f */
[----:B------:R-:W-:Y:S02]  /*06a0*/  ULEA.HI.X UR18, UR18, UR15, UR4, 0x1, UP2 ;  /* 0x0000000f12127291 */ /* 0x000fe400090f0c04 */
[----:B------:R-:W-:-:S02]  /*06b0*/  UISETP.GE.AND UP2, UPT, UR38, URZ, UPT ;  /* 0x0000003f2600728c */ /* 0x000fc4000bf46270 */
[----:B------:R-:W-:Y:S02]  /*06c0*/  UISETP.NE.AND UP1, UPT, URZ, UR39, UPT ;  /* 0x000000273f00728c */ /* 0x000fe4000bf25270 */
[----:B------:R-:W-:Y:S02]  /*06d0*/  @UP3 UIADD3 UR29, UR29, 0x1, URZ ;  /* 0x000000011d1d3890 */ /* 0x000fe4000fffe03f */
[----:B------:R-:W-:Y:S02]  /*06e0*/  UIADD3 UR20, UP4, UR28, UR20, URZ ;  /* 0x000000141c147290 */ /* 0x000fe4000ff9e03f */
[----:B------:R-:W-:Y:S02]  /*06f0*/  ULDC.64 UR4, c[0x0][0x248] ;  /* 0x0000920000047ab9 */ /* 0x000fe40000000a00 */
[----:B------:R-:W-:Y:S02]  /*0700*/  UIADD3.X UR25, UR35, UR21, UR25, UP4, !UPT ;  /* 0x0000001523197290 */ /* 0x000fe4000a7fe419 */
[----:B------:R-:W-:-:S02]  /*0710*/  UMOV UR14, UR29 ;  /* 0x0000001d000e7c82 */ /* 0x000fc40008000000 */
[----:B------:R-:W-:Y:S02]  /*0720*/  @!UP2 UIADD3 UR14, -UR14, URZ, URZ ;  /* 0x0000003f0e0ea290 */ /* 0x000fe4000fffe13f */
[----:B------:R-:W-:Y:S02]  /*0730*/  ULEA UR21, UP4, UR20, UR4, 0x1 ;  /* 0x0000000414157291 */ /* 0x000fe4000f88083f */
[----:B------:R-:W-:Y:S02]  /*0740*/  @!UP1 ULOP3.LUT UR14, URZ, UR39, URZ, 0x33, !UPT ;  /* 0x000000273f0e9292 */ /* 0x000fe4000f8e333f */
[----:B------:R-:W-:Y:S02]  /*0750*/  UIADD3 UR22, UP2, UR28, UR22, URZ ;  /* 0x000000161c167290 */ /* 0x000fe4000ff5e03f */
[----:B------:R-:W-:Y:S02]  /*0760*/  ULEA.HI.X UR20, UR20, UR5, UR25, 0x1, UP4 ;  /* 0x0000000514147291 */ /* 0x000fe4000a0f0c19 */
[----:B------:R-:W-:-:S02]  /*0770*/  USHF.R.S32.HI UR15, URZ, 0x1f, UR14 ;  /* 0x0000001f3f0f7899 */ /* 0x000fc4000801140e */
[----:B------:R-:W-:Y:S02]  /*0780*/  ULDC.64 UR4, c[0x0][0x308] ;  /* 0x0000c20000047ab9 */ /* 0x000fe40000000a00 */
[----:B------:R-:W-:Y:S02]  /*0790*/  UIADD3 UR25, UR9, UR19, URZ ;  /* 0x0000001309197290 */ /* 0x000fe4000fffe03f */
[----:B------:R-:W-:Y:S02]  /*07a0*/  ULDC.64 UR28, c[0x0][0x1a8] ;  /* 0x00006a00001c7ab9 */ /* 0x000fe40000000a00 */
[----:B------:R-:W-:Y:S02]  /*07b0*/  UIADD3.X UR23, UR35, UR23, UR37, UP2, !UPT ;  /* 0x0000001723177290 */ /* 0x000fe400097fe425 */
[----:B------:R-:W-:Y:S02]  /*07c0*/  ULEA UR9, UP1, UR22, UR4, 0x1 ;  /* 0x0000000416097291 */ /* 0x000fe4000f82083f */
[----:B------:R-:W-:-:S02]  /*07d0*/  UIMAD UR4, UR15, UR28, URZ ;  /* 0x0000001c0f0472a4 */ /* 0x000fc4000f8e023f */
[----:B------:R-:W-:Y:S02]  /*07e0*/  UMOV UR24, UR8 ;  /* 0x0000000800187c82 */ /* 0x000fe40008000000 */
[----:B------:R-:W-:Y:S02]  /*07f0*/  ULEA.HI.X UR22, UR22, UR5, UR23, 0x1, UP1 ;  /* 0x0000000516167291 */ /* 0x000fe400088f0c17 */
[----:B------:R-:W-:Y:S02]  /*0800*/  UIMAD.WIDE.U32 UR24, UR14, UR28, UR24 ;  /* 0x0000001c0e1872a5 */ /* 0x000fe4000f8e0018 */
[----:B------:R-:W-:Y:S02]  /*0810*/  ULEA UR8, UR34, 0xfffff000, 0xc ;  /* 0xfffff00022087891 */ /* 0x000fe4000f8e603f */
[----:B------:R-:W-:Y:S02]  /*0820*/  UIMAD UR23, UR14, UR29, UR4 ;  /* 0x0000001d0e1772a4 */ /* 0x000fe4000f8e0204 */
[----:B------:R-:W-:-:S02]  /*0830*/  UIADD3 UR35, UP1, UR8, UR24, URZ ;  /* 0x0000001808237290 */ /* 0x000fc4000ff3e03f */
[----:B------:R-:W-:Y:S02]  /*0840*/  ULDC.64 UR28, c[0x0][0x1c8] ;  /* 0x00007200001c7ab9 */ /* 0x000fe40000000a00 */
[----:B------:R-:W-:Y:S02]  /*0850*/  USHF.R.S32.HI UR19, URZ, 0x1f, UR8 ;  /* 0x0000001f3f137899 */ /* 0x000fe40008011408 */
[----:B------:R-:W-:Y:S02]  /*0860*/  UIADD3 UR24, UR25, UR23, URZ ;  /* 0x0000001719187290 */ /* 0x000fe4000fffe03f */
[----:B------:R-:W-:Y:S02]  /*0870*/  ULDC.64 UR4, c[0x0][0x228] ;  /* 0x00008a0000047ab9 */ /* 0x000fe40000000a00 */
[----:B------:R-:W-:Y:S02]  /*0880*/  UIADD3 UR7, UR7, UR16, URZ ;  /* 0x0000001007077290 */ /* 0x000fe4000fffe03f */
[----:B------:R-:W-:-:S02]  /*0890*/  UIMAD UR16, UR15, UR28, URZ ;  /* 0x0000001c0f1072a4 */ /* 0x000fc4000f8e023f */
[----:B------:R-:W-:Y:S02]  /*08a0*/  ULEA UR23, UP2, UR35, UR4, 0x1 ;  /* 0x0000000423177291 */ /* 0x000fe4000f84083f */
[----:B------:R-:W-:Y:S02]  /*08b0*/  UIADD3.X UR4, UR19, UR24, URZ, UP1, !UPT ;  /* 0x0000001813047290 */ /* 0x000fe40008ffe43f */
[----:B------:R-:W-:Y:S02]  /*08c0*/  UIMAD.WIDE.U32 UR24, UR14, UR28, UR6 ;  /* 0x0000001c0e1872a5 */ /* 0x000fe4000f8e0006 */
[----:B------:R-:W-:Y:S02]  /*08d0*/  UIMAD UR16, UR14, UR29, UR16 ;  /* 0x0000001d0e1072a4 */ /* 0x000fe4000f8e0210 */
[----:B------:R-:W-:Y:S02]  /*08e0*/  UIADD3 UR8, UP1, UR8, UR24, URZ ;  /* 0x0000001808087290 */ /* 0x000fe4000ff3e03f */
[----:B------:R-:W-:-:S02]  /*08f0*/  UIADD3 UR16, UR25, UR16, URZ ;  /* 0x0000001019107290 */ /* 0x000fc4000fffe03f */
[----:B------:R-:W-:Y:S02]  /*0900*/  ULDC.64 UR6, c[0x0][0x230] ;  /* 0x00008c0000067ab9 */ /* 0x000fe40000000a00 */
[----:B------:R-:W-:Y:S02]  /*0910*/  ULEA.HI.X UR35, UR35, UR5, UR4, 0x1, UP2 ;  /* 0x0000000523237291 */ /* 0x000fe400090f0c04 */
[----:B------:R-:W-:Y:S02]  /*0920*/  ULDC UR28, c[0x0][0x164] ;  /* 0x00005900001c7ab9 */ /* 0x000fe40000000800 */
[----:B------:R-:W-:Y:S02]  /*0930*/  ULEA UR25, UP2, UR8, UR6, 0x1 ;  /* 0x0000000608197291 */ /* 0x000fe4000f84083f */
[----:B------:R-:W-:Y:S02]  /*0940*/  UIADD3.X UR42, UR19, UR16, URZ, UP1, !UPT ;  /* 0x00000010132a7290 */ /* 0x000fe40008ffe43f */
        /* <DEDUP_REMOVED lines=13> */
[----:B--2---:R0:W1:Y:S01]  /*0a20*/  @P0 R2UR UR4, R2 ;  /* 0x00000000020403c2 */ /* 0x00406200000e0000 */
[----:B------:R-:W-:-:S07]  /*0a30*/  PLOP3.LUT P0, PT, PT, PT, UP1, 0x80, 0x0 ;  /* 0x000000000000781c */ /* 0x000fce0003f0f018 */
[----:B---3--:R0:W2:Y:S06]  /*0a40*/  @P1 R2UR UR5, R4 ;  /* 0x00000000040513c2 */ /* 0x0080ac00000e0000 */
[----:B------:R-:W-:Y:S05]  /*0a50*/  @!P0 BRA `(.L_x_3492) ;  /* 0x0000a5b000008947 */ /* 0x000fea0003800000 */
[----:B------:R-:W3:Y:S01]  /*0a60*/  S2R R113, SR_TID.X ;  /* 0x0000000000717919 */ /* 0x000ee20000002100 */
[----:B------:R-:W-:Y:S01]  /*0a70*/  CS2R R114, SRZ ;  /* 0x0000000000727805 */ /* 0x000fe2000001ff00 */
[----:B------:R-:W-:Y:S02]  /*0a80*/  UMOV UR19, UR21 ;  /* 0x0000001500137c82 */ /* 0x000fe40008000000 */
[----:B------:R-:W4:Y:S01]  /*0a90*/  S2R R112, SR_LANEID ;  /* 0x0000000000707919 */ /* 0x000f220000000000 */
[----:B------:R-:W-:-:S02]  /*0aa0*/  ULDC UR16, c[0x0][0x174] ;  /* 0x00005d0000107ab9 */ /* 0x000fc40000000800 */
[----:B------:R-:W-:Y:S02]  /*0ab0*/  UMOV UR21, UR9 ;  /* 0x0000000900157c82 */ /* 0x000fe40008000000 */
[----:B------:R-:W-:Y:S02]  /*0ac0*/  UMOV UR24, UR35 ;  /* 0x0000002300187c82 */ /* 0x000fe40008000000 */
[----:B------:R-:W-:Y:S01]  /*0ad0*/  UMOV UR6, URZ ;  /* 0x0000003f00067c82 */ /* 0x000fe20008000000 */
[----:B---3--:R-:W-:-:S04]  /*0ae0*/  SHF.R.S32.HI R0, RZ, 0x1f, R113 ;  /* 0x0000001fff007819 */ /* 0x008fc80000011471 */
[----:B------:R-:W-:-:S04]  /*0af0*/  LEA.HI R0, R0, R113, RZ, 0x5 ;  /* 0x0000007100007211 */ /* 0x000fc800078f28ff */
[----:B----4-:R-:W-:Y:S02]  /*0b00*/  SHF.R.S32.HI R111, RZ, 0x5, R0 ;  /* 0x00000005ff6f7819 */ /* 0x010fe40000011400 */
.L_x_3596:
[----:B------:R-:W-:Y:S01]  /*0b10*/  BAR.SYNC.DEFER_BLOCKING 0x0 ;  /* 0x0000000000007b1d */ /* 0x000fe20000010000 */
[----:B------:R-:W-:Y:S02]  /*0b20*/  SHF.L.U32 R0, R113, 0x1, RZ ;  /* 0x0000000171007819 */ /* 0x000fe400000006ff */
[----:B0-----:R-:W-:Y:S02]  /*0b30*/  MOV R2, UR17 ;  /* 0x0000001100027c02 */ /* 0x001fe40008000f00 */
[----:B------:R-:W-:Y:S02]  /*0b40*/  LOP3.LUT R0, R0, 0xffffffc0, RZ, 0xc0, !PT ;  /* 0xffffffc000007812 */ /* 0x000fe400078ec0ff */
[----:B------:R-:W-:Y:S02]  /*0b50*/  MOV R3, UR18 ;  /* 0x0000001200037c02 */ /* 0x000fe40008000f00 */
        /* <DEDUP_REMOVED lines=29> */
[----:B------:R-:W-:Y:S02]  /*0d30*/  ISETP.LT.AND P0, PT, RZ, c[0x0][0x16c], PT ;  /* 0x00005b00ff007a0c */ /* 0x000fe40003f01270 */
[--C-:B----4-:R-:W-:Y:S02]  /*0d40*/  PRMT R109, RZ, 0x5410, R12.reuse ;  /* 0x00005410ff6d7816 */ /* 0x110fe4000000000c */
[----:B------:R-:W-:Y:S02]  /*0d50*/  PRMT R110, RZ, 0x7610, R12 ;  /* 0x00007610ff6e7816 */ /* 0x000fe4000000000c */
[----:B------:R-:W-:Y:S01]  /*0d60*/  PRMT R107, RZ, 0x5410, R13 ;  /* 0x00005410ff6b7816 */ /* 0x000fe2000000000d */
[----:B------:R-:W-:Y:S01]  /*0d70*/  FADD.FTZ R109, R109, UR5 ;  /* 0x000000056d6d7e21 */ /* 0x000fe20008010000 */
[----:B0-----:R-:W-:Y:S01]  /*0d80*/  PRMT R2, RZ, 0x5410, R61 ;  /* 0x00005410ff027816 */ /* 0x001fe2000000003d */
[----:B------:R-:W-:Y:S01]  /*0d90*/  FADD.FTZ R110, R110, UR5 ;  /* 0x000000056e6e7e21 */ /* 0x000fe20008010000 */
[----:B------:R-:W-:Y:S01]  /*0da0*/  PRMT R108, RZ, 0x7610, R13 ;  /* 0x00007610ff6c7816 */ /* 0x000fe2000000000d */
[----:B------:R-:W-:Y:S01]  /*0db0*/  FADD.FTZ R107, R107, UR5 ;  /* 0x000000056b6b7e21 */ /* 0x000fe20008010000 */
[----:B------:R-:W-:-:S02]  /*0dc0*/  PRMT R105, RZ, 0x5410, R14 ;  /* 0x00005410ff697816 */ /* 0x000fc4000000000e */
        /* <DEDUP_REMOVED lines=38> */
[--C-:B------:R-:W-:Y:S01]  /*1030*/  PRMT R28, RZ, 0x5410, R11.reuse ;  /* 0x00005410ff1c7816 */ /* 0x100fe2000000000b */
[C---:B------:R-:W-:Y:S01]  /*1040*/  FMUL.FTZ R47, R24.reuse, UR4 ;  /* 0x00000004182f7c20 */ /* 0x040fe20008410000 */
[----:B------:R-:W-:Y:S01]  /*1050*/  PRMT R29, RZ, 0x7610, R11 ;  /* 0x00007610ff1d7816 */ /* 0x000fe2000000000b */
[----:B------:R-:W-:Y:S01]  /*1060*/  FFMA.FTZ R23, R24, R0, R23 ;  /* 0x0000000018177223 */ /* 0x000fe20000010017 */
[--C-:B------:R-:W-:Y:S01]  /*1070*/  PRMT R0, RZ, 0x5410, R25.reuse ;  /* 0x00005410ff007816 */ /* 0x100fe20000000019 */
[----:B------:R-:W-:Y:S01]  /*1080*/  FMUL.FTZ R36, R22, UR4 ;  /* 0x0000000416247c20 */ /* 0x000fe20008410000 */
[----:B------:R-:W-:Y:S01]  /*1090*/  PRMT R25, RZ, 0x7610, R25 ;  /* 0x00007610ff197816 */ /* 0x000fe20000000019 */
[----:B------:R-:W-:Y:S01]  /*10a0*/  FMUL.FTZ R34, R28, UR4 ;  /* 0x000000041c227c20 */ /* 0x000fe20008410000 */
[----:B------:R-:W-:Y:S01]  /*10b0*/  PRMT R114, RZ, 0x7610, R59 ;  /* 0x00007610ff727816 */ /* 0x000fe2000000003b */
[C---:B------:R-:W-:Y:S01]  /*10c0*/  FFMA.FTZ R2, R0.reuse, R2, R23 ;  /* 0x0000000200027223 */ /* 0x040fe20000010017 */
[----:B------:R-:W-:Y:S01]  /*10d0*/  PRMT R23, RZ, 0x7610, R10 ;  /* 0x00007610ff177816 */ /* 0x000fe2000000000a */
[----:B------:R-:W-:-:S02]  /*10e0*/  FMUL.FTZ R46, R0, UR4 ;  /* 0x00000004002e7c20 */ /* 0x000fc40008410000 */
[C---:B------:R-:W-:Y:S01]  /*10f0*/  FFMA.FTZ R17, R25.reuse, R16, R2 ;  /* 0x0000001019117223 */ /* 0x040fe20000010002 */
[----:B------:R-:W-:Y:S01]  /*1100*/  PRMT R16, RZ, 0x5410, R62 ;  /* 0x00005410ff107816 */ /* 0x000fe2000000003e */
[----:B------:R-:W-:Y:S01]  /*1110*/  FMUL.FTZ R45, R25, UR4 ;  /* 0x00000004192d7c20 */ /* 0x000fe20008410000 */
[--C-:B------:R-:W-:Y:S01]  /*1120*/  PRMT R2, RZ, 0x5410, R26.reuse ;  /* 0x00005410ff027816 */ /* 0x100fe2000000001a */
[----:B------:R-:W-:Y:S01]  /*1130*/  FMUL.FTZ R35, R23, UR4 ;  /* 0x0000000417237c20 */ /* 0x000fe20008410000 */
[----:B------:R-:W-:Y:S01]  /*1140*/  PRMT R26, RZ, 0x7610, R26 ;  /* 0x00007610ff1a7816 */ /* 0x000fe2000000001a */
[----:B------:R-:W-:Y:S02]  /*1150*/  FMUL.FTZ R33, R29, UR4 ;  /* 0x000000041d217c20 */ /* 0x000fe40008410000 */
[C---:B------:R-:W-:Y:S01]  /*1160*/  FFMA.FTZ R17, R2.reuse, R16, R17 ;  /* 0x0000001002117223 */ /* 0x040fe20000010011 */
[----:B------:R-:W-:Y:S01]  /*1170*/  PRMT R16, RZ, 0x7610, R62 ;  /* 0x00007610ff107816 */ /* 0x000fe2000000003e */
[----:B------:R-:W-:-:S02]  /*1180*/  FMUL.FTZ R44, R2, UR4 ;  /* 0x00000004022c7c20 */ /* 0x000fc40008410000 */
[C---:B------:R-:W-:Y:S02]  /*1190*/  FMUL.FTZ R43, R26.reuse, UR4 ;  /* 0x000000041a2b7c20 */ /* 0x040fe40008410000 */
[----:B------:R-:W-:Y:S01]  /*11a0*/  FFMA.FTZ R16, R26, R16, R17 ;  /* 0x000000101a107223 */ /* 0x000fe20000010011 */
[--C-:B------:R-:W-:Y:S02]  /*11b0*/  PRMT R17, RZ, 0x5410, R27.reuse ;  /* 0x00005410ff117816 */ /* 0x100fe4000000001b */
[----:B------:R-:W-:-:S03]  /*11c0*/  PRMT R27, RZ, 0x7610, R27 ;  /* 0x00007610ff1b7816 */ /* 0x000fc6000000001b */
[C---:B------:R-:W-:Y:S01]  /*11d0*/  FFMA.FTZ R16, R17.reuse, R18, R16 ;  /* 0x0000001211107223 */ /* 0x040fe20000010010 */
[----:B------:R-:W-:Y:S01]  /*11e0*/  PRMT R18, RZ, 0x7610, R63 ;  /* 0x00007610ff127816 */ /* 0x000fe2000000003f */
[----:B------:R-:W-:Y:S02]  /*11f0*/  FMUL.FTZ R42, R17, UR4 ;  /* 0x00000004112a7c20 */ /* 0x000fe40008410000 */
[C---:B------:R-:W-:Y:S02]  /*1200*/  FMUL.FTZ R41, R27.reuse, UR4 ;  /* 0x000000041b297c20 */ /* 0x040fe40008410000 */
[----:B------:R-:W-:Y:S01]  /*1210*/  FFMA.FTZ R19, R27, R18, R16 ;  /* 0x000000121b137223 */ /* 0x000fe20000010010 */
[----:B------:R-:W-:Y:S02]  /*1220*/  PRMT R16, RZ, 0x5410, R56 ;  /* 0x00005410ff107816 */ /* 0x000fe40000000038 */
[----:B------:R-:W-:-:S05]  /*1230*/  PRMT R18, RZ, 0x5410, R8 ;  /* 0x00005410ff127816 */ /* 0x000fca0000000008 */
[C---:B------:R-:W-:Y:S01]  /*1240*/  FFMA.FTZ R16, R18.reuse, R16, R19 ;  /* 0x0000001012107223 */ /* 0x040fe20000010013 */
[----:B------:R-:W-:Y:S01]  /*1250*/  PRMT R19, RZ, 0x7610, R8 ;  /* 0x00007610ff137816 */ /* 0x000fe20000000008 */
[----:B------:R-:W-:Y:S01]  /*1260*/  FMUL.FTZ R40, R18, UR4 ;  /* 0x0000000412287c20 */ /* 0x000fe20008410000 */
[----:B------:R-:W-:-:S03]  /*1270*/  PRMT R8, RZ, 0x5410, R57 ;  /* 0x00005410ff087816 */ /* 0x000fc60000000039 */
        /* <DEDUP_REMOVED lines=8> */
[--C-:B------:R-:W-:Y:S01]  /*1300*/  PRMT R8, RZ, 0x5410, R58.reuse ;  /* 0x00005410ff087816 */ /* 0x100fe2000000003a */
[----:B------:R-:W-:Y:S01]  /*1310*/  FMUL.FTZ R37, R21, UR4 ;  /* 0x0000000415257c20 */ /* 0x000fe20008410000 */
        /* <DEDUP_REMOVED lines=18> */
.L_x_3493:
        /* <DEDUP_REMOVED lines=12> */
[----:B------:R-:W-:Y:S01]  /*1500*/  FADD.FTZ R10, R17, R17 ;  /* 0x00000011110a7221 */ /* 0x000fe20000010000 */
[----:B------:R-:W-:Y:S01]  /*1510*/  MOV R17, RZ ;  /* 0x000000ff00117202 */ /* 0x000fe20000000f00 */
[----:B------:R-:W-:-:S02]  /*1520*/  FADD.FTZ R9, R27, R27 ;  /* 0x0000001b1b097221 */ /* 0x000fc40000010000 */
[----:B------:R-:W-:Y:S01]  /*1530*/  FADD.FTZ R8, R18, R18 ;  /* 0x0000001212087221 */ /* 0x000fe20000010000 */
[----:B------:R-:W-:Y:S01]  /*1540*/  CS2R R26, SRZ ;  /* 0x00000000001a7805 */ /* 0x000fe2000001ff00 */
        /* <DEDUP_REMOVED lines=9> */
[----:B------:R-:W-:Y:S02]  /*15e0*/  FADD.FTZ R0, R29, R29 ;  /* 0x0000001d1d007221 */ /* 0x000fe40000010000 */
[----:B------:R-:W-:Y:S02]  /*15f0*/  CS2R R28, SRZ ;  /* 0x00000000001c7805 */ /* 0x000fe4000001ff00 */
.L_x_3595:
[----:B------:R-:W-:Y:S01]  /*1600*/  USHF.R.S32.HI UR43, URZ, 0x1f, UR7 ;  /* 0x0000001f3f2b7899 */ /* 0x000fe20008011407 */
[----:B------:R-:W-:Y:S01]  /*1610*/  SHF.L.U32 R64, R113, 0x1, RZ ;  /* 0x0000000171407819 */ /* 0x000fe200000006ff */
[----:B------:R-:W-:Y:S02]  /*1620*/  ULDC.64 UR34, c[0x0][0x1a0] ;  /* 0x0000680000227ab9 */ /* 0x000fe40000000a00 */
[----:B------:R-:W-:Y:S01]  /*1630*/  UIMAD UR38, UR43, UR34, URZ ;  /* 0x000000222b2672a4 */ /* 0x000fe2000f8e023f */
[----:B------:R-:W-:Y:S01]  /*1640*/  LOP3.LUT R64, R64, 0xffffffc0, RZ, 0xc0, !PT ;  /* 0xffffffc040407812 */ /* 0x000fe200078ec0ff */
[----:B------:R-:W-:-:S02]  /*1650*/  UIMAD.WIDE.U32 UR36, UR7, UR34, URZ ;  /* 0x00000022072472a5 */ /* 0x000fc4000f8e003f */
[----:B------:R-:W-:Y:S01]  /*1660*/  UIMAD UR34, UR7, UR35, UR38 ;  /* 0x00000023072272a4 */ /* 0x000fe2000f8e0226 */
[C---:B------:R-:W-:Y:S01]  /*1670*/  LOP3.LUT R83, R64.reuse, 0x1f, R113, 0xf8, !PT ;  /* 0x0000001f40537812 */ /* 0x040fe200078ef871 */
[----:B------:R-:W-:Y:S02]  /*1680*/  ULEA UR35, UP0, UR36, UR23, 0x1 ;  /* 0x0000001724237291 */ /* 0x000fe4000f80083f */
[----:B------:R-:W-:Y:S01]  /*1690*/  UIADD3 UR34, UR37, UR34, URZ ;  /* 0x0000002225227290 */ /* 0x000fe2000fffe03f */
[----:B------:R-:W-:-:S03]  /*16a0*/  IADD3 R83, R64, R83, RZ ;  /* 0x0000005340537210 */ /* 0x000fc60007ffe0ff */
[----:B------:R-:W-:Y:S01]  /*16b0*/  ULEA.HI.X UR36, UR36, UR24, UR34, 0x1, UP0 ;  /* 0x0000001824247291 */ /* 0x000fe200080f0c22 */
[----:B------:R-:W-:Y:S02]  /*16c0*/  MOV R80, UR35 ;  /* 0x0000002300507c02 */ /* 0x000fe40008000f00 */
[----:B------:R-:W-:-:S03]  /*16d0*/  ULDC.64 UR34, c[0x0][0x180] ;  /* 0x0000600000227ab9 */ /* 0x000fc60000000a00 */
[----:B------:R-:W-:-:S05]  /*16e0*/  MOV R81, UR36 ;  /* 0x0000002400517c02 */ /* 0x000fca0008000f00 */
[----:B------:R-:W-:-:S05]  /*16f0*/  IMAD.WIDE R80, R83, 0x10, R80 ;  /* 0x0000001053507825 */ /* 0x000fca00078e0250 */
[----:B------:R0:W2:Y:S04]  /*1700*/  LDG.E.128 R64, [R80.64] ;  /* 0x0000001a50407981 */ /* 0x0000a8000c1e1d00 */
[----:B------:R0:W3:Y:S04]  /*1710*/  LDG.E.128 R68, [R80.64+0x200] ;  /* 0x0002001a50447981 */ /* 0x0000e8000c1e1d00 */
[----:B------:R0:W4:Y:S04]  /*1720*/  LDG.E.128 R72, [R80.64+0x400] ;  /* 0x0004001a50487981 */ /* 0x000128000c1e1d00 */
[----:B------:R0:W5:Y:S01]  /*1730*/  LDG.E.128 R76, [R80.64+0x600] ;  /* 0x0006001a504c7981 */ /* 0x000162000c1e1d00 */
        /* <DEDUP_REMOVED lines=16> */
[----:B------:R-:W-:Y:S01]  /*1840*/  UIMAD UR38, UR43, UR34, URZ ;  /* 0x000000222b2672a4 */ /* 0x000fe2000f8e023f */
[----:B0-----:R-:W-:Y:S01]  /*1850*/  SHF.L.U32 R80, R113, 0x2, RZ ;  /* 0x0000000271507819 */ /* 0x001fe200000006ff */
[----:B------:R-:W-:Y:S02]  /*1860*/  UIMAD.WIDE.U32 UR36, UR7, UR34, URZ ;  /* 0x00000022072472a5 */ /* 0x000fe4000f8e003f */
[----:B------:R-:W-:Y:S01]  /*1870*/  UIMAD UR34, UR7, UR35, UR38 ;  /* 0x00000023072272a4 */ /* 0x000fe2000f8e0226 */
[----:B------:R-:W-:Y:S01]  /*1880*/  LOP3.LUT R103, R80, 0xffffff80, RZ, 0xc0, !PT ;  /* 0xffffff8050677812 */ /* 0x000fe200078ec0ff */
[----:B------:R-:W-:Y:S02]  /*1890*/  ULEA UR35, UP0, UR36, UR25, 0x1 ;  /* 0x0000001924237291 */ /* 0x000fe4000f80083f */
[----:B------:R-:W-:Y:S01]  /*18a0*/  UIADD3 UR34, UR37, UR34, URZ ;  /* 0x0000002225227290 */ /* 0x000fe2000fffe03f */
[----:B------:R-:W-:-:S03]  /*18b0*/  IADD3 R103, R103, R112, RZ ;  /* 0x0000007067677210 */ /* 0x000fc60007ffe0ff */
[----:B------:R-:W-:Y:S01]  /*18c0*/  ULEA.HI.X UR36, UR36, UR42, UR34, 0x1, UP0 ;  /* 0x0000002a24247291 */ /* 0x000fe200080f0c22 */
[----:B------:R-:W-:-:S05]  /*18d0*/  MOV R94, UR35 ;  /* 0x00000023005e7c02 */ /* 0x000fca0008000f00 */
[----:B------:R-:W-:-:S05]  /*18e0*/  MOV R95, UR36 ;  /* 0x00000024005f7c02 */ /* 0x000fca0008000f00 */
[----:B------:R-:W-:Y:S01]  /*18f0*/  IMAD.WIDE R94, R83, 0x10, R94 ;  /* 0x00000010535e7825 */ /* 0x000fe200078e025e */
[----:B--2---:R0:W-:Y:S04]  /*1900*/  STS.128 [R103.X16], R64 ;  /* 0x0000004067007388 */ /* 0x0041e8000000cc00 */
[----:B---3--:R1:W-:Y:S04]  /*1910*/  STS.128 [R103.X16+0x200], R68 ;  /* 0x0002004467007388 */ /* 0x0083e8000000cc00 */
[----:B----4-:R2:W-:Y:S04]  /*1920*/  STS.128 [R103.X16+0x400], R72 ;  /* 0x0004004867007388 */ /* 0x0105e8000000cc00 */
[----:B-----5:R3:W-:Y:S01]  /*1930*/  STS.128 [R103.X16+0x600], R76 ;  /* 0x0006004c67007388 */ /* 0x0207e2000000cc00 */
[----:B------:R-:W-:-:S06]  /*1940*/  NOP ;  /* 0x0000000000007918 */ /* 0x000fcc0000000000 */
[----:B------:R4:W5:Y:S04]  /*1950*/  LDG.E.128 R80, [R94.64] ;  /* 0x0000001a5e507981 */ /* 0x000968000c1e1d00 */
[----:B------:R4:W5:Y:S04]  /*1960*/  LDG.E.128 R84, [R94.64+0x200] ;  /* 0x0002001a5e547981 */ /* 0x000968000c1e1d00 */
[----:B------:R4:W5:Y:S04]  /*1970*/  LDG.E.128 R88, [R94.64+0x400] ;  /* 0x0004001a5e587981 */ /* 0x000968000c1e1d00 */
[----:B------:R4:W5:Y:S01]  /*1980*/  LDG.E.128 R96, [R94.64+0x600] ;  /* 0x0006001a5e607981 */ /* 0x000962000c1e1d00 */
[----:B------:R-:W-:Y:S01]  /*1990*/  UIADD3 UR34, UR16, -0x1, URZ ;  /* 0xffffffff10227890 */ /* 0x000fe2000fffe03f */
[C---:B------:R-:W-:Y:S01]  /*19a0*/  ISETP.NE.AND P1, PT, R113.reuse, RZ, PT ;  /* 0x000000ff7100720c */ /* 0x040fe20003f25270 */
[----:B------:R-:W-:Y:S01]  /*19b0*/  IMAD R140, R112, 0x3, R103 ;  /* 0x00000003708c7824 */ /* 0x000fe200078e0267 */
[----:B------:R-:W-:Y:S01]  /*19c0*/  MOV R129, 0x100 ;  /* 0x0000010000817802 */ /* 0x000fe20000000f00 */
[----:B------:R-:W-:Y:S01]  /*19d0*/  ULEA.HI UR35, UR34, UR34, URZ, 0x1 ;  /* 0x0000002222237291 */ /* 0x000fe2000f8f083f */
[----:B------:R-:W-:Y:S01]  /*19e0*/  ISETP.NE.AND P0, PT, R113, 0x7f, PT ;  /* 0x0000007f7100780c */ /* 0x000fe20003f05270 */
[----:B------:R-:W-:Y:S02]  /*19f0*/  BSSY B0, `(.L_x_3495) ;  /* 0x00000b0000007945 */ /* 0x000fe40003800000 */
[----:B------:R-:W-:-:S04]  /*1a00*/  ULOP3.LUT UR35, UR35, 0xfffffe, URZ, 0xc0, !UPT ;  /* 0x00fffffe23237892 */ /* 0x000fc8000f8ec03f */
[----:B------:R-:W-:-:S06]  /*1a10*/  UIADD3 UR35, UR34, -UR35, URZ ;  /* 0x8000002322237290 */ /* 0x000fcc000fffe03f */
[----:B------:R-:W-:Y:S01]  /*1a20*/  MOV R116, UR35 ;  /* 0x0000002300747c02 */ /* 0x000fe20008000f00 */
[----:B------:R-:W0:Y:S08]  /*1a30*/  R2UR UR45, R93 ;  /* 0x000000005d2d73c2 */ /* 0x000e3000000e0000 */
[----:B------:R1:W2:Y:S02]  /*1a40*/  R2UR UR44, R92 ;  /* 0x000000005c2c73c2 */ /* 0x0002a400000e0000 */
[----:B-1----:R-:W-:Y:S01]  /*1a50*/  IADD3 R92, R113, 0x200, RZ ;  /* 0x00000200715c7810 */ /* 0x002fe20007ffe0ff */
[----:B------:R-:W-:-:S05]  /*1a60*/  @!P1 IMAD R92, R116, R129, UR7 ;  /* 0x00000007745c9e24 */ /* 0x000fca000f8e0281 */
[----:B------:R-:W-:Y:S01]  /*1a70*/  SHF.L.U32 R154, R92, 0x3, RZ ;  /* 0x000000035c9a7819 */ /* 0x000fe200000006ff */
[----:B0-----:R-:W-:Y:S02]  /*1a80*/  FMUL.FTZ R64, R110, UR45 ;  /* 0x0000002d6e407c20 */ /* 0x001fe40008410000 */
[----:B------:R-:W-:Y:S02]  /*1a90*/  FMUL.FTZ R102, R109, UR45 ;  /* 0x0000002d6d667c20 */ /* 0x000fe40008410000 */
[----:B------:R-:W-:Y:S02]  /*1aa0*/  FMUL.RZ R66, R64, 0.15915493667125701904 ;  /* 0x3e22f98340427820 */ /* 0x000fe4000040c000 */
[----:B------:R-:W-:Y:S02]  /*1ab0*/  FMUL.FTZ R64, R107, UR45 ;  /* 0x0000002d6b407c20 */ /* 0x000fe40008410000 */
[----:B------:R-:W-:Y:S01]  /*1ac0*/  MUFU.SIN R67, R66 ;  /* 0x0000004200437308 */ /* 0x000fe20000000400 */
[----:B------:R-:W-:-:S02]  /*1ad0*/  FMUL.RZ R102, R102, 0.15915493667125701904 ;  /* 0x3e22f98366667820 */ /* 0x000fc4000040c000 */
[----:B------:R-:W-:Y:S02]  /*1ae0*/  FMUL.RZ R68, R64, 0.15915493667125701904 ;  /* 0x3e22f98340447820 */ /* 0x000fe4000040c000 */
[----:B------:R-:W-:-:S03]  /*1af0*/  FMUL.FTZ R64, R108, UR45 ;  /* 0x0000002d6c407c20 */ /* 0x000fc60008410000 */
[----:B------:R0:W-:Y:S01]  /*1b00*/  MUFU.COS R139, R66 ;  /* 0x00000042008b7308 */ /* 0x0001e20000000000 */
[----:B------:R-:W-:Y:S02]  /*1b10*/  FMUL.RZ R70, R64, 0.15915493667125701904 ;  /* 0x3e22f98340467820 */ /* 0x000fe4000040c000 */
[----:B------:R-:W-:-:S04]  /*1b20*/  FMUL.FTZ R64, R105, UR45 ;  /* 0x0000002d69407c20 */ /* 0x000fc80008410000 */
[----:B--2---:R-:W-:Y:S01]  /*1b30*/  FMUL.RZ R72, R64, 0.15915493667125701904 ;  /* 0x3e22f98340487820 */ /* 0x004fe2000040c000 */
[----:B------:R-:W-:Y:S01]  /*1b40*/  MUFU.SIN R69, R68 ;  /* 0x0000004400457308 */ /* 0x000fe20000000400 */
[----:B------:R-:W-:-:S04]  /*1b50*/  FMUL.FTZ R64, R106, UR45 ;  /* 0x0000002d6a407c20 */ /* 0x000fc80008410000 */
[----:B0-----:R-:W-:Y:S02]  /*1b60*/  FMUL.RZ R66, R64, 0.15915493667125701904 ;  /* 0x3e22f98340427820 */ /* 0x001fe4000040c000 */
[----:B------:R-:W-:Y:S01]  /*1b70*/  FMUL.FTZ R64, R101, UR45 ;  /* 0x0000002d65407c20 */ /* 0x000fe20008410000 */
[----:B------:R0:W-:Y:S08]  /*1b80*/  MUFU.COS R137, R68 ;  /* 0x0000004400897308 */ /* 0x0001f00000000000 */
[----:B------:R-:W-:Y:S01]  /*1b90*/  MUFU.SIN R71, R70 ;  /* 0x0000004600477308 */ /* 0x000fe20000000400 */
[----:B0-----:R-:W-:-:S02]  /*1ba0*/  FMUL.RZ R68, R64, 0.15915493667125701904 ;  /* 0x3e22f98340447820 */ /* 0x001fc4000040c000 */
        /* <DEDUP_REMOVED lines=10> */
[----:B---3--:R-:W-:Y:S01]  /*1c50*/  MUFU.SIN R77, R68 ;  /* 0x00000044004d7308 */ /* 0x008fe20000000400 */
        /* <DEDUP_REMOVED lines=14> */
[----:B----4-:R0:W-:Y:S02]  /*1d40*/  MUFU.COS R94, R72 ;  /* 0x00000048005e7308 */ /* 0x0101e40000000000 */
[-C--:B------:R-:W-:Y:S02]  /*1d50*/  FMUL.FTZ R93, R55, R102.reuse ;  /* 0x00000066375d7220 */ /* 0x080fe40000410000 */
[-C--:B------:R-:W-:Y:S02]  /*1d60*/  FMUL.FTZ R76, R101, R102.reuse ;  /* 0x00000066654c7220 */ /* 0x080fe40000410000 */
[----:B------:R-:W-:Y:S02]  /*1d70*/  FMUL.FTZ R78, R104, R102 ;  /* 0x00000066684e7220 */ /* 0x000fe40000410000 */
[----:B------:R-:W-:Y:S01]  /*1d80*/  MUFU.SIN R95, R66 ;  /* 0x00000042005f7308 */ /* 0x000fe20000000400 */
[----:B0-----:R-:W-:-:S02]  /*1d90*/  FMUL.RZ R72, R64, 0.15915493667125701904 ;  /* 0x3e22f98340487820 */ /* 0x001fc4000040c000 */
[----:B------:R-:W-:Y:S02]  /*1da0*/  FMUL.FTZ R64, R52, UR45 ;  /* 0x0000002d34407c20 */ /* 0x000fe40008410000 */
[-C--:B------:R-:W-:Y:S02]  /*1db0*/  FMUL.FTZ R144, R49, R102.reuse ;  /* 0x0000006631907220 */ /* 0x080fe40000410000 */
[----:B------:R-:W-:Y:S01]  /*1dc0*/  FMUL.RZ R74, R64, 0.15915493667125701904 ;  /* 0x3e22f983404a7820 */ /* 0x000fe2000040c000 */
[----:B------:R0:W-:Y:S01]  /*1dd0*/  MUFU.COS R131, R66 ;  /* 0x0000004200837308 */ /* 0x0001e20000000000 */
[----:B------:R-:W-:-:S07]  /*1de0*/  FMUL.FTZ R64, R109, R102 ;  /* 0x000000666d407220 */ /* 0x000fce0000410000 */
[----:B------:R-:W-:Y:S01]  /*1df0*/  MUFU.SIN R134, R68 ;  /* 0x0000004400867308 */ /* 0x000fe20000000400 */
[----:B0-----:R-:W-:-:S07]  /*1e00*/  FMUL.FTZ R66, R110, R102 ;  /* 0x000000666e427220 */ /* 0x001fce0000410000 */
[----:B------:R0:W-:Y:S08]  /*1e10*/  MUFU.COS R136, R68 ;  /* 0x0000004400887308 */ /* 0x0001f00000000000 */
[----:B------:R-:W-:Y:S01]  /*1e20*/  MUFU.SIN R141, R70 ;  /* 0x00000046008d7308 */ /* 0x000fe20000000400 */
[----:B0-----:R-:W-:-:S07]  /*1e30*/  FMUL.FTZ R68, R107, R102 ;  /* 0x000000666b447220 */ /* 0x001fce0000410000 */
[----:B------:R0:W-:Y:S08]  /*1e40*/  MUFU.COS R135, R70 ;  /* 0x0000004600877308 */ /* 0x0001f00000000000 */
[----:B------:R-:W1:Y:S01]  /*1e50*/  MUFU.EX2 R64, R64 ;  /* 0x0000004000407308 */ /* 0x000e620000000800 */
[----:B0-----:R-:W-:-:S07]  /*1e60*/  FMUL.FTZ R70, R108, R102 ;  /* 0x000000666c467220 */ /* 0x001fce0000410000 */
[----:B------:R-:W0:Y:S08]  /*1e70*/  MUFU.EX2 R66, R66 ;  /* 0x0000004200427308 */ /* 0x000e300000000800 */
[----:B------:R-:W2:Y:S01]  /*1e80*/  MUFU.EX2 R68, R68 ;  /* 0x0000004400447308 */ /* 0x000ea20000000800 */
[C---:B-1----:R-:W-:Y:S02]  /*1e90*/  FMUL.FTZ R117, R64.reuse, R117 ;  /* 0x0000007540757220 */ /* 0x042fe40000410000 */
[----:B------:R-:W-:-:S02]  /*1ea0*/  FMUL.FTZ R116, R64, R65 ;  /* 0x0000004140747220 */ /* 0x000fc40000410000 */
[----:B------:R-:W-:-:S03]  /*1eb0*/  FMUL.FTZ R64, R54, R102 ;  /* 0x0000006636407220 */ /* 0x000fc60000410000 */
[----:B------:R-:W1:Y:S01]  /*1ec0*/  MUFU.EX2 R70, R70 ;  /* 0x0000004600467308 */ /* 0x000e620000000800 */
[C---:B0-----:R-:W-:Y:S02]  /*1ed0*/  FMUL.FTZ R138, R66.reuse, R67 ;  /* 0x00000043428a7220 */ /* 0x041fe40000410000 */
[----:B------:R-:W-:Y:S02]  /*1ee0*/  FMUL.FTZ R139, R66, R139 ;  /* 0x0000008b428b7220 */ /* 0x000fe40000410000 */
[----:B------:R-:W-:Y:S02]  /*1ef0*/  FMUL.FTZ R66, R100, R102 ;  /* 0x0000006664427220 */ /* 0x000fe40000410000 */
[----:B------:R-:W-:Y:S01]  /*1f00*/  FMUL.FTZ R65, R117, R138 ;  /* 0x0000008a75417220 */ /* 0x000fe20000410000 */
[----:B------:R-:W-:Y:S01]  /*1f10*/  MUFU.SIN R147, R72 ;  /* 0x0000004800937308 */ /* 0x000fe20000000400 */
[C---:B--2---:R-:W-:Y:S02]  /*1f20*/  FMUL.FTZ R137, R68.reuse, R137 ;  /* 0x0000008944897220 */ /* 0x044fe40000410000 */
[----:B------:R-:W-:-:S02]  /*1f30*/  FMUL.FTZ R118, R68, R69 ;  /* 0x0000004544767220 */ /* 0x000fc40000410000 */
[----:B------:R-:W-:Y:S02]  /*1f40*/  FFMA.FTZ R68, R116, R139, -R65 ;  /* 0x0000008b74447223 */ /* 0x000fe40000010841 */
[----:B------:R-:W-:Y:S01]  /*1f50*/  FMUL.FTZ R67, R53, R102 ;  /* 0x0000006635437220 */ /* 0x000fe20000410000 */
[----:B------:R0:W-:Y:S01]  /*1f60*/  MUFU.COS R143, R72 ;  /* 0x00000048008f7308 */ /* 0x0001e20000000000 */
[C---:B-1----:R-:W-:Y:S02]  /*1f70*/  FMUL.FTZ R119, R70.reuse, R119 ;  /* 0x0000007746777220 */ /* 0x042fe40000410000 */
[----:B------:R-:W-:Y:S02]  /*1f80*/  FMUL.FTZ R120, R70, R71 ;  /* 0x0000004746787220 */ /* 0x000fe40000410000 */
[----:B------:R-:W-:Y:S02]  /*1f90*/  FMUL.FTZ R70, R116, R138 ;  /* 0x0000008a74467220 */ /* 0x000fe40000410000 */
[----:B------:R-:W-:Y:S01]  /*1fa0*/  FMUL.FTZ R69, R118, R68 ;  /* 0x0000004476457220 */ /* 0x000fe20000410000 */
[----:B------:R-:W1:Y:S01]  /*1fb0*/  MUFU.EX2 R66, R66 ;  /* 0x0000004200427308 */ /* 0x000e620000000800 */
[----:B0-----:R-:W-:-:S02]  /*1fc0*/  FMUL.FTZ R72, R105, R102 ;  /* 0x0000006669487220 */ /* 0x001fc40000410000 */
[----:B------:R-:W-:Y:S02]  /*1fd0*/  FFMA.FTZ R70, R117, R139, R70 ;  /* 0x0000008b75467223 */ /* 0x000fe40000010046 */
[----:B------:R-:W-:Y:S02]  /*1fe0*/  FMUL.FTZ R65, R49, UR45 ;  /* 0x0000002d31417c20 */ /* 0x000fe40008410000 */
[-C--:B------:R-:W-:Y:S01]  /*1ff0*/  FFMA.FTZ R69, R137, R70.reuse, R69 ;  /* 0x0000004689457223 */ /* 0x080fe20000010045 */
[----:B------:R-:W0:Y:S01]  /*2000*/  MUFU.EX2 R72, R72 ;  /* 0x0000004800487308 */ /* 0x000e220000000800 */
[----:B------:R-:W-:Y:S02]  /*2010*/  FMUL.FTZ R70, R118, R70 ;  /* 0x0000004676467220 */ /* 0x000fe40000410000 */
[----:B------:R-:W-:Y:S02]  /*2020*/  FMUL.RZ R71, R65, 0.15915493667125701904 ;  /* 0x3e22f98341477820 */ /* 0x000fe4000040c000 */
[----:B------:R-:W-:-:S02]  /*2030*/  FFMA.FTZ R70, R137, R68, -R70 ;  /* 0x0000004489467223 */ /* 0x000fc40000010846 */
[----:B------:R-:W-:Y:S01]  /*2040*/  FMUL.FTZ R65, R120, R69 ;  /* 0x0000004578417220 */ /* 0x000fe20000410000 */
[----:B------:R-:W-:Y:S01]  /*2050*/  MUFU.SIN R145, R74 ;  /* 0x0000004a00917308 */ /* 0x000fe20000000400 */
[C---:B-1----:R-:W-:Y:S02]  /*2060*/  FMUL.FTZ R131, R66.reuse, R131 ;  /* 0x0000008342837220 */ /* 0x042fe40000410000 */
[----:B------:R-:W-:Y:S02]  /*2070*/  FMUL.FTZ R132, R66, R95 ;  /* 0x0000005f42847220 */ /* 0x000fe40000410000 */
[-C--:B------:R-:W-:Y:S02]  /*2080*/  FMUL.FTZ R66, R120, R70.reuse ;  /* 0x0000004678427220 */ /* 0x080fe40000410000 */
[----:B------:R-:W-:Y:S01]  /*2090*/  FFMA.FTZ R70, R119, R70, -R65 ;  /* 0x0000004677467223 */ /* 0x000fe20000010841 */
[----:B------:R1:W-:Y:S01]  /*20a0*/  MUFU.COS R146, R74 ;  /* 0x0000004a00927308 */ /* 0x0003e20000000000 */
[----:B------:R-:W-:-:S02]  /*20b0*/  FMUL.FTZ R65, R50, UR45 ;  /* 0x0000002d32417c20 */ /* 0x000fc40008410000 */
[----:B0-----:R-:W-:Y:S02]  /*20c0*/  FMUL.FTZ R122, R72, R73 ;  /* 0x00000049487a7220 */ /* 0x001fe40000410000 */
[----:B------:R-:W-:Y:S02]  /*20d0*/  FFMA.FTZ R66, R119, R69, R66 ;  /* 0x0000004577427223 */ /* 0x000fe40000010042 */
[----:B------:R-:W-:Y:S01]  /*20e0*/  FMUL.RZ R155, R65, 0.15915493667125701904 ;  /* 0x3e22f983419b7820 */ /* 0x000fe2000040c000 */
[----:B------:R-:W0:Y:S01]  /*20f0*/  MUFU.EX2 R67, R67 ;  /* 0x0000004300437308 */ /* 0x000e220000000800 */
[----:B-1----:R-:W-:Y:S02]  /*2100*/  FMUL.FTZ R74, R106, R102 ;  /* 0x000000666a4a7220 */ /* 0x002fe40000410000 */
[----:B------:R-:W-:Y:S02]  /*2110*/  FMUL.FTZ R65, R122, R66 ;  /* 0x000000427a417220 */ /* 0x000fe40000410000 */
[----:B------:R-:W-:-:S03]  /*2120*/  FMUL.FTZ R121, R72, R121 ;  /* 0x0000007948797220 */ /* 0x000fc60000410000 */
[----:B------:R-:W1:Y:S01]  /*2130*/  MUFU.EX2 R93, R93 ;  /* 0x0000005d005d7308 */ /* 0x000e620000000800 */
[----:B------:R-:W-:-:S07]  /*2140*/  FFMA.FTZ R148, R121, R70, -R65 ;  /* 0x0000004679947223 */ /* 0x000fce0000010841 */
[----:B------:R-:W2:Y:S01]  /*2150*/  MUFU.EX2 R74, R74 ;  /* 0x0000004a004a7308 */ /* 0x000ea20000000800 */
[C---:B0-----:R-:W-:Y:S02]  /*2160*/  FMUL.FTZ R133, R67.reuse, R136 ;  /* 0x0000008843857220 */ /* 0x041fe40000410000 */
[----:B------:R-:W-:Y:S02]  /*2170*/  FMUL.FTZ R134, R67, R134 ;  /* 0x0000008643867220 */ /* 0x000fe40000410000 */
[----:B------:R-:W-:-:S03]  /*2180*/  FMUL.FTZ R67, R122, R70 ;  /* 0x000000467a437220 */ /* 0x000fc60000410000 */
[----:B------:R-:W0:Y:S01]  /*2190*/  MUFU.EX2 R76, R76 ;  /* 0x0000004c004c7308 */ /* 0x000e220000000800 */
[C---:B-1----:R-:W-:Y:S02]  /*21a0*/  FMUL.FTZ R129, R93.reuse, R94 ;  /* 0x0000005e5d817220 */ /* 0x042fe40000410000 */
[----:B------:R-:W-:Y:S02]  /*21b0*/  FMUL.FTZ R130, R93, R130 ;  /* 0x000000825d827220 */ /* 0x000fe40000410000 */
[----:B------:R-:W-:Y:S02]  /*21c0*/  FMUL.FTZ R93, R51, R102 ;  /* 0x00000066335d7220 */ /* 0x000fe40000410000 */
[----:B------:R-:W-:Y:S01]  /*21d0*/  FFMA.FTZ R153, R121, R66, R67 ;  /* 0x0000004279997223 */ /* 0x000fe20000010043 */
[----:B------:R-:W1:Y:S01]  /*21e0*/  MUFU.EX2 R78, R78 ;  /* 0x0000004e004e7308 */ /* 0x000e620000000800 */
[C---:B--2---:R-:W-:Y:S02]  /*21f0*/  FMUL.FTZ R123, R74.reuse, R123 ;  /* 0x0000007b4a7b7220 */ /* 0x044fe40000410000 */
[----:B------:R-:W-:-:S02]  /*2200*/  FMUL.FTZ R124, R74, R75 ;  /* 0x0000004b4a7c7220 */ /* 0x000fc40000410000 */
[----:B------:R-:W2:Y:S03]  /*2210*/  LDS.128 R72, [R140.X16+0x20] ;  /* 0x000020008c487984 */ /* 0x000ea6000000cc00 */
[----:B------:R-:W3:Y:S01]  /*2220*/  MUFU.EX2 R64, R64 ;  /* 0x0000004000407308 */ /* 0x000ee20000000800 */
[C---:B0-----:R-:W-:Y:S02]  /*2230*/  FMUL.FTZ R125, R76.reuse, R125 ;  /* 0x0000007d4c7d7220 */ /* 0x041fe40000410000 */
[----:B------:R-:W-:Y:S02]  /*2240*/  FMUL.FTZ R126, R76, R77 ;  /* 0x0000004d4c7e7220 */ /* 0x000fe40000410000 */
[----:B-1----:R-:W-:-:S03]  /*2250*/  FMUL.FTZ R127, R78, R127 ;  /* 0x0000007f4e7f7220 */ /* 0x002fc60000410000 */
[----:B------:R-:W0:Y:S01]  /*2260*/  MUFU.SIN R150, R71 ;  /* 0x0000004700967308 */ /* 0x000e220000000400 */
[----:B------:R-:W-:Y:S02]  /*2270*/  FMUL.FTZ R128, R78, R79 ;  /* 0x0000004f4e807220 */ /* 0x000fe40000410000 */
[----:B------:R-:W1:Y:S01]  /*2280*/  LDS.128 R76, [R140.X16+0x30] ;  /* 0x000030008c4c7984 */ /* 0x000e62000000cc00 */
[----:B---3--:R-:W-:-:S04]  /*2290*/  FMUL.FTZ R135, R64, R135 ;  /* 0x0000008740877220 */ /* 0x008fc80000410000 */
[----:B------:R3:W4:Y:S01]  /*22a0*/  MUFU.COS R152, R71 ;  /* 0x0000004700987308 */ /* 0x0007220000000000 */
[----:B------:R-:W-:Y:S02]  /*22b0*/  FMUL.FTZ R136, R64, R141 ;  /* 0x0000008d40887220 */ /* 0x000fe40000410000 */
[----:B------:R-:W0:Y:S01]  /*22c0*/  LDS.128 R64, [R140.X16] ;  /* 0x000000008c407984 */ /* 0x000e22000000cc00 */
[----:B------:R-:W-:-:S04]  /*22d0*/  FMUL.FTZ R141, R52, R102 ;  /* 0x00000066348d7220 */ /* 0x000fc80000410000 */
[----:B------:R0:W0:Y:S01]  /*22e0*/  MUFU.EX2 R142, R93 ;  /* 0x0000005d008e7308 */ /* 0x0000220000000800 */
[----:B---3--:R-:W3:Y:S04]  /*22f0*/  LDS.128 R68, [R140.X16+0x10] ;  /* 0x000010008c447984 */ /* 0x008ee8000000cc00 */
[----:B-----5:R-:W-:Y:S03]  /*2300*/  STS.128 [R103.X16+0x2100], R80 ;  /* 0x0021005067007388 */ /* 0x020fe6000000cc00 */
[----:B------:R0:W0:Y:S01]  /*2310*/  MUFU.COS R151, R155 ;  /* 0x0000009b00977308 */ /* 0x0000220000000000 */
[----:B------:R-:W-:Y:S04]  /*2320*/  STS.128 [R103.X16+0x2300], R84 ;  /* 0x0023005467007388 */ /* 0x000fe8000000cc00 */
[----:B------:R-:W-:Y:S03]  /*2330*/  STS.128 [R103.X16+0x2500], R88 ;  /* 0x0025005867007388 */ /* 0x000fe6000000cc00 */
[----:B------:R-:W0:Y:S01]  /*2340*/  MUFU.EX2 R141, R141 ;  /* 0x0000008d008d7308 */ /* 0x000e220000000800 */
[----:B------:R5:W-:Y:S01]  /*2350*/  STS.128 [R103.X16+0x2700], R96 ;  /* 0x0027006067007388 */ /* 0x000be2000000cc00 */
[----:B------:R-:W-:-:S06]  /*2360*/  NOP ;  /* 0x0000000000007918 */ /* 0x000fcc0000000000 */
[----:B------:R0:W1:Y:S01]  /*2370*/  LDS.128 R80, [R140.X16+0x2100] ;  /* 0x002100008c507984 */ /* 0x000062000000cc00 */
[----:B------:R0:W1:Y:S03]  /*2380*/  MUFU.EX2 R149, R144 ;  /* 0x0000009000957308 */ /* 0x0000660000000800 */
[----:B------:R0:W1:Y:S04]  /*2390*/  LDS.128 R84, [R140.X16+0x2110] ;  /* 0x002110008c547984 */ /* 0x000068000000cc00 */
[----:B------:R1:W1:Y:S01]  /*23a0*/  LDS.128 R88, [R140.X16+0x2120] ;  /* 0x002120008c587984 */ /* 0x000262000000cc00 */
[----:B-----5:R-:W-:Y:S02]  /*23b0*/  FMUL.FTZ R96, R50, R102 ;  /* 0x0000006632607220 */ /* 0x020fe40000410000 */
[C---:B------:R-:W-:Y:S01]  /*23c0*/  FMUL.FTZ R97, R124.reuse, R153 ;  /* 0x000000997c617220 */ /* 0x040fe20000410000 */
[----:B0-----:R0:W0:Y:S03]  /*23d0*/  LDS.128 R92, [R140.X16+0x2130] ;  /* 0x002130008c5c7984 */ /* 0x001026000000cc00 */
[-C--:B------:R-:W-:Y:S01]  /*23e0*/  FFMA.FTZ R97, R123, R148.reuse, -R97 ;  /* 0x000000947b617223 */ /* 0x080fe20000010861 */
[----:B------:R0:W-:Y:S01]  /*23f0*/  STS.64 [R154+0xda80], R116 ;  /* 0x00da80749a007388 */ /* 0x0001e20000000a00 */
[----:B------:R-:W-:-:S03]  /*2400*/  FMUL.FTZ R148, R124, R148 ;  /* 0x000000947c947220 */ /* 0x000fc60000410000 */
[----:B------:R-:W-:Y:S06]  /*2410*/  BAR.SYNC.DEFER_BLOCKING 0x0 ;  /* 0x0000000000007b1d */ /* 0x000fec0000010000 */
[----:B------:R0:W0:Y:S01]  /*2420*/  @P0 LDS.64 R102, [R113.X8+0xea88] ;  /* 0x00ea880071660984 */ /* 0x0000220000008a00 */
[----:B------:R-:W-:Y:S05]  /*2430*/  @P0 BRA `(.L_x_3496) ;  /* 0x000000b000000947 */ /* 0x000fea0003800000 */
[----:B--234-:R-:W-:Y:S01]  /*2440*/  ULDC UR34, c[0x0][0x174] ;  /* 0x00005d0000227ab9 */ /* 0x01cfe20000000800 */
[----:B0-----:R-:W-:Y:S01]  /*2450*/  HFMA2.MMA R103, -RZ, RZ, 0, 0 ;  /* 0x00000000ff677435 */ /* 0x001fe200000001ff */
[----:B------:R-:W-:Y:S01]  /*2460*/  UISETP.NE.AND UP0, UPT, UR16, UR34, UPT ;  /* 0x000000221000728c */ /* 0x000fe2000bf05270 */
[----:B------:R-:W-:-:S05]  /*2470*/  MOV R102, 0x3f800000 ;  /* 0x3f80000000667802 */ /* 0x000fca0000000f00 */
[----:B------:R-:W-:-:S05]  /*2480*/  PLOP3.LUT P0, PT, PT, PT, UP0, 0x80, 0x0 ;  /* 0x000000000000781c */ /* 0x000fca0003f0f008 */
[----:B------:R-:W-:-:S04]  /*2490*/  @UP0 ULEA.HI UR34, UR16, UR16, URZ, 0x1 ;  /* 0x0000001010220291 */ /* 0x000fc8000f8f083f */
[----:B------:R-:W-:-:S04]  /*24a0*/  @UP0 ULOP3.LUT UR34, UR34, 0xfffffe, URZ, 0xc0, !UPT ;  /* 0x00fffffe22220892 */ /* 0x000fc8000f8ec03f */
[----:B------:R-:W-:-:S04]  /*24b0*/  @UP0 UIADD3 UR34, -UR34, UR16, URZ ;  /* 0x0000001022220290 */ /* 0x000fc8000fffe13f */
[----:B------:R-:W-:-:S06]  /*24c0*/  @UP0 ULEA UR34, UR34, UR7, 0x8 ;  /* 0x0000000722220291 */ /* 0x000fcc000f8e403f */
[----:B------:R-:W-:-:S05]  /*24d0*/  MOV R98, UR34 ;  /* 0x0000002200627c02 */ /* 0x000fca0008000f00 */
[----:B------:R0:W2:Y:S02]  /*24e0*/  @P0 LDS.64 R102, [R98.X8+0xda80] ;  /* 0x00da800062660984 */ /* 0x0000a40000008a00 */
.L_x_3496:
[----:B--234-:R-:W-:Y:S05]  /*24f0*/  BSYNC B0 ;  /* 0x0000000000007941 */ /* 0x01cfea0003800000 */
.L_x_3495:
[----:B------:R-:W-:Y:S01]  /*2500*/  UISETP.GE.AND UP0, UPT, UR16, 0x2, UPT ;  /* 0x000000021000788c */ /* 0x000fe2000bf06270 */
[----:B------:R-:W-:Y:S01]  /*2510*/  LOP3.LUT R180, R113, 0x1f, RZ, 0xc0, !PT ;  /* 0x0000001f71b47812 */ /* 0x000fe200078ec0ff */
[----:B------:R-:W-:Y:S01]  /*2520*/  FFMA.FTZ R153, R123, R153, R148 ;  /* 0x000000997b997223 */ /* 0x000fe20000010094 */
[----:B------:R-:W2:Y:S01]  /*2530*/  MUFU.EX2 R96, R96 ;  /* 0x0000006000607308 */ /* 0x000ea20000000800 */
[C---:B01----:R-:W-:Y:S02]  /*2540*/  FMUL.FTZ R140, R126.reuse, R97 ;  /* 0x000000617e8c7220 */ /* 0x043fe40000410000 */
[----:B------:R-:W-:Y:S01]  /*2550*/  PLOP3.LUT P0, PT, PT, PT, UP0, 0x80, 0x0 ;  /* 0x000000000000781c */ /* 0x000fe20003f0f008 */
[-C--:B------:R-:W-:Y:S02]  /*2560*/  FMUL.FTZ R98, R126, R153.reuse ;  /* 0x000000997e627220 */ /* 0x080fe40000410000 */
[C---:B------:R-:W-:Y:S01]  /*2570*/  FFMA.FTZ R140, R125.reuse, R153, R140 ;  /* 0x000000997d8c7223 */ /* 0x040fe2000001008c */
[----:B------:R-:W-:Y:S01]  /*2580*/  ISETP.NE.OR P0, PT, R180, RZ, !P0 ;  /* 0x000000ffb400720c */ /* 0x000fe20004705670 */
[----:B------:R-:W-:Y:S01]  /*2590*/  FFMA.FTZ R98, R125, R97, -R98 ;  /* 0x000000617d627223 */ /* 0x000fe20000010862 */
[----:B------:R-:W-:Y:S01]  /*25a0*/  MOV R153, c[0x0][0x16c] ;  /* 0x00005b0000997a02 */ /* 0x000fe20000000f00 */
[----:B------:R-:W0:Y:S01]  /*25b0*/  MUFU.SIN R97, R155 ;  /* 0x0000009b00617308 */ /* 0x000e220000000400 */
[----:B------:R-:W-:-:S02]  /*25c0*/  FMUL.FTZ R148, R142, R143 ;  /* 0x0000008f8e947220 */ /* 0x000fc40000410000 */
[----:B------:R-:W-:Y:S01]  /*25d0*/  FMUL.FTZ R147, R142, R147 ;  /* 0x000000938e937220 */ /* 0x000fe20000410000 */
[----:B------:R-:W-:Y:S01]  /*25e0*/  MOV R142, UR16 ;  /* 0x00000010008e7c02 */ /* 0x000fe20008000f00 */
[C---:B------:R-:W-:Y:S02]  /*25f0*/  FMUL.FTZ R99, R128.reuse, R140 ;  /* 0x0000008c80637220 */ /* 0x040fe40000410000 */
[C---:B------:R-:W-:Y:S02]  /*2600*/  FMUL.FTZ R146, R141.reuse, R146 ;  /* 0x000000928d927220 */ /* 0x040fe40000410000 */
[----:B------:R-:W-:Y:S02]  /*2610*/  FMUL.FTZ R145, R141, R145 ;  /* 0x000000918d917220 */ /* 0x000fe40000410000 */
[-C--:B------:R-:W-:Y:S02]  /*2620*/  FMUL.FTZ R141, R128, R98.reuse ;  /* 0x00000062808d7220 */ /* 0x080fe40000410000 */
[----:B------:R-:W-:Y:S01]  /*2630*/  FFMA.FTZ R99, R127, R98, -R99 ;  /* 0x000000627f637223 */ /* 0x000fe20000010863 */
[----:B------:R-:W-:Y:S01]  /*2640*/  @!P0 IADD3 R98, R142, -0x2, RZ ;  /* 0xfffffffe8e628810 */ /* 0x000fe20007ffe0ff */
[----:B------:R-:W-:-:S02]  /*2650*/  FMUL.FTZ R144, R149, R152 ;  /* 0x0000009895907220 */ /* 0x000fc40000410000 */
[----:B------:R-:W-:Y:S02]  /*2660*/  FMUL.FTZ R143, R149, R150 ;  /* 0x00000096958f7220 */ /* 0x000fe40000410000 */
[----:B------:R-:W-:Y:S02]  /*2670*/  FFMA.FTZ R140, R127, R140, R141 ;  /* 0x0000008c7f8c7223 */ /* 0x000fe4000001008d */
[----:B------:R-:W-:Y:S02]  /*2680*/  FMUL.FTZ R149, R130, R99 ;  /* 0x0000006382957220 */ /* 0x000fe40000410000 */
[----:B------:R-:W-:Y:S01]  /*2690*/  @!P0 IMAD R152, R98, R153, UR7 ;  /* 0x0000000762988e24 */ /* 0x000fe2000f8e0299 */
[----:B------:R-:W-:Y:S01]  /*26a0*/  HFMA2.MMA R153, -RZ, RZ, 0, 9.5367431640625e-07 ;  /* 0x00000010ff997435 */ /* 0x000fe200000001ff */
[-C--:B------:R-:W-:Y:S02]  /*26b0*/  FMUL.FTZ R150, R130, R140.reuse ;  /* 0x0000008c82967220 */ /* 0x080fe40000410000 */
[----:B------:R-:W-:Y:S01]  /*26c0*/  FFMA.FTZ R157, R129, R140, R149 ;  /* 0x0000008c819d7223 */ /* 0x000fe20000010095 */
[----:B------:R-:W-:Y:S01]  /*26d0*/  PRMT R140, RZ, 0x5410, R64 ;  /* 0x00005410ff8c7816 */ /* 0x000fe20000000040 */
[----:B--2---:R-:W-:-:S02]  /*26e0*/  FMUL.FTZ R142, R96, R151 ;  /* 0x00000097608e7220 */ /* 0x004fc40000410000 */
[----:B0-----:R-:W-:Y:S01]  /*26f0*/  FMUL.FTZ R141, R96, R97 ;  /* 0x00000061608d7220 */ /* 0x001fe20000410000 */
[----:B------:R-:W-:Y:S01]  /*2700*/  HFMA2.MMA R96, -RZ, RZ, 1.875, 0 ;  /* 0x3f800000ff607435 */ /* 0x000fe200000001ff */
[----:B------:R-:W-:Y:S01]  /*2710*/  FFMA.FTZ R156, R129, R99, -R150 ;  /* 0x00000063819c7223 */ /* 0x000fe20000010896 */
[----:B------:R-:W-:Y:S01]  /*2720*/  PRMT R150, RZ, 0x7610, R64 ;  /* 0x00007610ff967816 */ /* 0x000fe20000000040 */
[----:B------:R-:W-:Y:S01]  /*2730*/  CS2R R98, SRZ ;  /* 0x0000000000627805 */ /* 0x000fe2000001ff00 */
[----:B------:R-:W-:Y:S01]  /*2740*/  PRMT R64, RZ, 0x5410, R60 ;  /* 0x00005410ff407816 */ /* 0x000fe2000000003c */
[----:B------:R-:W-:Y:S01]  /*2750*/  FMUL.FTZ R207, R109, R140 ;  /* 0x0000008c6dcf7220 */ /* 0x000fe20000410000 */
[----:B------:R-:W-:Y:S01]  /*2760*/  MOV R97, RZ ;  /* 0x000000ff00617202 */ /* 0x000fe20000000f00 */
[----:B------:R-:W-:Y:S01]  /*2770*/  @!P0 IMAD.WIDE R152, R152, R153, UR28 ;  /* 0x0000001c98988e25 */ /* 0x000fe2000f8e0299 */
[----:B------:R-:W-:-:S03]  /*2780*/  PRMT R149, RZ, 0x7610, R65 ;  /* 0x00007610ff957816 */ /* 0x000fc60000000041 */
[----:B------:R-:W-:Y:S01]  /*2790*/  FMUL.FTZ R206, R109, R150 ;  /* 0x000000966dce7220 */ /* 0x000fe20000410000 */
[----:B------:R0:W5:Y:S01]  /*27a0*/  @!P0 LDG.E.128 R96, [R152.64] ;  /* 0x0000001a98608981 */ /* 0x000162000c1e1d00 */
[C---:B------:R-:W-:Y:S01]  /*27b0*/  FMUL.FTZ R207, R64.reuse, R207 ;  /* 0x000000cf40cf7220 */ /* 0x040fe20000410000 */
[----:B------:R-:W-:Y:S01]  /*27c0*/  PRMT R151, RZ, 0x5410, R65 ;  /* 0x00005410ff977816 */ /* 0x000fe20000000041 */
[----:B------:R-:W-:Y:S01]  /*27d0*/  FMUL.FTZ R206, R64, R206 ;  /* 0x000000ce40ce7220 */ /* 0x000fe20000410000 */
[----:B------:R-:W-:Y:S01]  /*27e0*/  PRMT R154, RZ, 0x7610, R66 ;  /* 0x00007610ff9a7816 */ /* 0x000fe20000000042 */
[C---:B------:R-:W-:Y:S01]  /*27f0*/  FMUL.FTZ R208, R110.reuse, R149 ;  /* 0x000000956ed07220 */ /* 0x040fe20000410000 */
[----:B------:R-:W-:Y:S01]  /*2800*/  PRMT R155, RZ, 0x7610, R67 ;  /* 0x00007610ff9b7816 */ /* 0x000fe20000000043 */
[CC--:B------:R-:W-:Y:S01]  /*2810*/  FMUL.FTZ R65, R207.reuse, R138.reuse ;  /* 0x0000008acf417220 */ /* 0x0c0fe20000410000 */
[----:B------:R-:W-:Y:S01]  /*2820*/  PRMT R159, RZ, 0x7610, R61 ;  /* 0x00007610ff9f7816 */ /* 0x000fe2000000003d */
[----:B------:R-:W-:Y:S01]  /*2830*/  FMUL.FTZ R209, R110, R151 ;  /* 0x000000976ed17220 */ /* 0x000fe20000410000 */
[----:B0-----:R-:W-:Y:S01]  /*2840*/  PRMT R152, RZ, 0x7610, R60 ;  /* 0x00007610ff987816 */ /* 0x001fe2000000003c */
[C---:B------:R-:W-:Y:S01]  /*2850*/  FMUL.FTZ R64, R206.reuse, R138 ;  /* 0x0000008ace407220 */ /* 0x040fe20000410000 */
[----:B------:R-:W-:Y:S01]  /*2860*/  PRMT R153, RZ, 0x5410, R67 ;  /* 0x00005410ff997816 */ /* 0x000fe20000000043 */
[----:B------:R-:W-:Y:S01]  /*2870*/  FFMA.FTZ R65, R206, R139, R65 ;  /* 0x0000008bce417223 */ /* 0x000fe20000010041 */
[----:B------:R-:W-:Y:S01]  /*2880*/  PRMT R67, RZ, 0x5410, R61 ;  /* 0x00005410ff437816 */ /* 0x000fe2000000003d */
[C---:B------:R-:W-:Y:S01]  /*2890*/  FMUL.FTZ R208, R152.reuse, R208 ;  /* 0x000000d098d07220 */ /* 0x040fe20000410000 */
[----:B------:R-:W-:Y:S01]  /*28a0*/  PRMT R160, RZ, 0x5410, R70 ;  /* 0x00005410ffa07816 */ /* 0x000fe20000000046 */
[----:B------:R-:W-:Y:S01]  /*28b0*/  FMUL.FTZ R209, R152, R209 ;  /* 0x000000d198d17220 */ /* 0x000fe20000410000 */
[----:B------:R-:W-:Y:S01]  /*28c0*/  PRMT R152, RZ, 0x5410, R66 ;  /* 0x00005410ff987816 */ /* 0x000fe20000000042 */
[----:B------:R-:W-:Y:S01]  /*28d0*/  FFMA.FTZ R64, R207, R139, -R64 ;  /* 0x0000008bcf407223 */ /* 0x000fe20000010840 */
[----:B------:R-:W-:Y:S01]  /*28e0*/  PRMT R162, RZ, 0x7610, R70 ;  /* 0x00007610ffa27816 */ /* 0x000fe20000000046 */
[----:B------:R-:W-:Y:S01]  /*28f0*/  FADD.FTZ R65, R208, R65 ;  /* 0x00000041d0417221 */ /* 0x000fe20000010000 */
[----:B------:R-:W-:Y:S01]  /*2900*/  PRMT R164, RZ, 0x5410, R72 ;  /* 0x00005410ffa47816 */ /* 0x000fe20000000048 */
[----:B------:R-:W-:Y:S01]  /*2910*/  FADD.FTZ R64, R209, R64 ;  /* 0x00000040d1407221 */ /* 0x000fe20000010000 */
[----:B------:R-:W-:Y:S01]  /*2920*/  PRMT R166, RZ, 0x7610, R72 ;  /* 0x00007610ffa67816 */ /* 0x000fe20000000048 */
[C---:B------:R-:W-:Y:S01]  /*2930*/  FMUL.FTZ R66, R118.reuse, R65 ;  /* 0x0000004176427220 */ /* 0x040fe20000410000 */
[--C-:B------:R-:W-:Y:S01]  /*2940*/  PRMT R167, RZ, 0x7610, R73.reuse ;  /* 0x00007610ffa77816 */ /* 0x100fe20000000049 */
[----:B------:R-:W-:Y:S01]  /*2950*/  FMUL.FTZ R213, R107, R152 ;  /* 0x000000986bd57220 */ /* 0x000fe20000410000 */
[----:B------:R-:W-:Y:S01]  /*2960*/  PRMT R165, RZ, 0x5410, R73 ;  /* 0x00005410ffa57816 */ /* 0x000fe20000000049 */
[----:B------:R-:W-:Y:S01]  /*2970*/  FFMA.FTZ R66, R137, R64, -R66 ;  /* 0x0000004089427223 */ /* 0x000fe20000010842 */
[--C-:B------:R-:W-:Y:S01]  /*2980*/  PRMT R168, RZ, 0x5410, R74.reuse ;  /* 0x00005410ffa87816 */ /* 0x100fe2000000004a */
[----:B------:R-:W-:Y:S01]  /*2990*/  FMUL.FTZ R212, R107, R154 ;  /* 0x0000009a6bd47220 */ /* 0x000fe20000410000 */
[----:B------:R-:W-:Y:S01]  /*29a0*/  PRMT R170, RZ, 0x7610, R74 ;  /* 0x00007610ffaa7816 */ /* 0x000fe2000000004a */
[----:B------:R-:W-:Y:S01]  /*29b0*/  FMUL.FTZ R64, R118, R64 ;  /* 0x0000004076407220 */ /* 0x000fe20000410000 */
[--C-:B------:R-:W-:Y:S01]  /*29c0*/  PRMT R171, RZ, 0x7610, R75.reuse ;  /* 0x00007610ffab7816 */ /* 0x100fe2000000004b */
[C---:B------:R-:W-:Y:S01]  /*29d0*/  FMUL.FTZ R213, R67.reuse, R213 ;  /* 0x000000d543d57220 */ /* 0x040fe20000410000 */
[----:B------:R-:W-:Y:S01]  /*29e0*/  PRMT R169, RZ, 0x5410, R75 ;  /* 0x00005410ffa97816 */ /* 0x000fe2000000004b */
[----:B------:R-:W-:Y:S01]  /*29f0*/  FMUL.FTZ R212, R67, R212 ;  /* 0x000000d443d47220 */ /* 0x000fe20000410000 */
[----:B------:R-:W-:Y:S01]  /*2a00*/  PRMT R172, RZ, 0x5410, R76 ;  /* 0x00005410ffac7816 */ /* 0x000fe2000000004c */
[----:B------:R-:W-:Y:S01]  /*2a10*/  FFMA.FTZ R65, R137, R65, R64 ;  /* 0x0000004189417223 */ /* 0x000fe20000010040 */
[----:B------:R-:W-:Y:S01]  /*2a20*/  PRMT R174, RZ, 0x7610, R76 ;  /* 0x00007610ffae7816 */ /* 0x000fe2000000004c */
[----:B------:R-:W-:Y:S01]  /*2a30*/  FADD.FTZ R66, R213, R66 ;  /* 0x00000042d5427221 */ /* 0x000fe20000010000 */
[--C-:B------:R-:W-:Y:S01]  /*2a40*/  PRMT R175, RZ, 0x7610, R77.reuse ;  /* 0x00007610ffaf7816 */ /* 0x100fe2000000004d */
[----:B------:R-:W-:Y:S01]  /*2a50*/  FMUL.FTZ R67, R132, R157 ;  /* 0x0000009d84437220 */ /* 0x000fe20000410000 */
[----:B------:R-:W-:Y:S01]  /*2a60*/  PRMT R173, RZ, 0x5410, R77 ;  /* 0x00005410ffad7816 */ /* 0x000fe2000000004d */
[----:B------:R-:W-:Y:S01]  /*2a70*/  FADD.FTZ R65, R212, R65 ;  /* 0x00000041d4417221 */ /* 0x000fe20000010000 */
[--C-:B------:R-:W-:Y:S01]  /*2a80*/  PRMT R176, RZ, 0x5410, R78.reuse ;  /* 0x00005410ffb07816 */ /* 0x100fe2000000004e */
[----:B------:R-:W-:Y:S01]  /*2a90*/  FMUL.FTZ R64, R120, R66 ;  /* 0x0000004278407220 */ /* 0x000fe20000410000 */
[----:B------:R-:W-:Y:S01]  /*2aa0*/  PRMT R178, RZ, 0x7610, R78 ;  /* 0x00007610ffb27816 */ /* 0x000fe2000000004e */
[-C--:B------:R-:W-:Y:S01]  /*2ab0*/  FFMA.FTZ R158, R131, R156.reuse, -R67 ;  /* 0x0000009c839e7223 */ /* 0x080fe20000010843 */
[--C-:B------:R-:W-:Y:S01]  /*2ac0*/  PRMT R177, RZ, 0x5410, R79.reuse ;  /* 0x00005410ffb17816 */ /* 0x100fe2000000004f */
[----:B------:R-:W-:Y:S01]  /*2ad0*/  FMUL.FTZ R156, R132, R156 ;  /* 0x0000009c849c7220 */ /* 0x000fe20000410000 */
[----:B------:R-:W-:Y:S01]  /*2ae0*/  PRMT R179, RZ, 0x7610, R79 ;  /* 0x00007610ffb37816 */ /* 0x000fe2000000004f */
[----:B------:R-:W-:Y:S01]  /*2af0*/  FMUL.FTZ R210, R108, R155 ;  /* 0x0000009b6cd27220 */ /* 0x000fe20000410000 */
[----:B------:R-:W-:Y:S01]  /*2b00*/  ISETP.GT.U32.AND P0, PT, R113, 0x1f, PT ;  /* 0x0000001f7100780c */ /* 0x000fe20003f04070 */
[-C--:B------:R-:W-:Y:S01]  /*2b10*/  FFMA.FTZ R67, R119, R65.reuse, R64 ;  /* 0x0000004177437223 */ /* 0x080fe20000010040 */
[--C-:B------:R-:W-:Y:S01]  /*2b20*/  PRMT R189, RZ, 0x5410, R88.reuse ;  /* 0x00005410ffbd7816 */ /* 0x100fe20000000058 */
[----:B------:R-:W-:Y:S01]  /*2b30*/  FMUL.FTZ R65, R120, R65 ;  /* 0x0000004178417220 */ /* 0x000fe20000410000 */
[----:B------:R-:W-:Y:S01]  /*2b40*/  PRMT R77, RZ, 0x7610, R88 ;  /* 0x00007610ff4d7816 */ /* 0x000fe20000000058 */
[----:B------:R-:W-:Y:S01]  /*2b50*/  FFMA.FTZ R156, R131, R157, R156 ;  /* 0x0000009d839c7223 */ /* 0x000fe2000001009c */
[----:B------:R-:W-:Y:S01]  /*2b60*/  LEA.HI R88, R113, R113, RZ, 0x1e ;  /* 0x0000007171587211 */ /* 0x000fe200078ff0ff */
[----:B------:R-:W-:Y:S01]  /*2b70*/  FMUL.FTZ R211, R108, R153 ;  /* 0x000000996cd37220 */ /* 0x000fe20000410000 */
[----:B------:R-:W-:Y:S01]  /*2b80*/  PRMT R205, RZ, 0x5410, R80 ;  /* 0x00005410ffcd7816 */ /* 0x000fe20000000050 */
[----:B------:R-:W-:Y:S01]  /*2b90*/  FMUL.FTZ R210, R159, R210 ;  /* 0x000000d29fd27220 */ /* 0x000fe20000410000 */
[----:B------:R-:W-:Y:S01]  /*2ba0*/  PRMT R202, RZ, 0x7610, R81 ;  /* 0x00007610ffca7816 */ /* 0x000fe20000000051 */
[C---:B------:R-:W-:Y:S01]  /*2bb0*/  FMUL.FTZ R157, R134.reuse, R158 ;  /* 0x0000009e869d7220 */ /* 0x040fe20000410000 */
[----:B------:R-:W-:Y:S01]  /*2bc0*/  PRMT R201, RZ, 0x5410, R82 ;  /* 0x00005410ffc97816 */ /* 0x000fe20000000052 */
[----:B------:R-:W-:Y:S01]  /*2bd0*/  FFMA.FTZ R66, R119, R66, -R65 ;  /* 0x0000004277427223 */ /* 0x000fe20000010841 */
[----:B------:R-:W-:Y:S01]  /*2be0*/  PRMT R198, RZ, 0x7610, R83 ;  /* 0x00007610ffc67816 */ /* 0x000fe20000000053 */
[-C--:B------:R-:W-:Y:S01]  /*2bf0*/  FMUL.FTZ R65, R134, R156.reuse ;  /* 0x0000009c86417220 */ /* 0x080fe20000410000 */
[----:B------:R-:W-:Y:S01]  /*2c00*/  PRMT R72, RZ, 0x5410, R85 ;  /* 0x00005410ff487816 */ /* 0x000fe20000000055 */
[----:B------:R-:W-:Y:S01]  /*2c10*/  FMUL.FTZ R211, R159, R211 ;  /* 0x000000d39fd37220 */ /* 0x000fe20000410000 */
[----:B------:R-:W-:Y:S01]  /*2c20*/  PRMT R159, RZ, 0x7610, R69 ;  /* 0x00007610ff9f7816 */ /* 0x000fe20000000045 */
[----:B------:R-:W-:Y:S01]  /*2c30*/  FADD.FTZ R67, R210, R67 ;  /* 0x00000043d2437221 */ /* 0x000fe20000010000 */
[----:B------:R-:W-:Y:S01]  /*2c40*/  PRMT R194, RZ, 0x7610, R85 ;  /* 0x00007610ffc27816 */ /* 0x000fe20000000055 */
[C---:B------:R-:W-:Y:S01]  /*2c50*/  FFMA.FTZ R163, R133.reuse, R156, R157 ;  /* 0x0000009c85a37223 */ /* 0x040fe2000001009d */
[--C-:B------:R-:W-:Y:S01]  /*2c60*/  PRMT R156, RZ, 0x5410, R68.reuse ;  /* 0x00005410ff9c7816 */ /* 0x100fe20000000044 */
[----:B------:R-:W-:Y:S01]  /*2c70*/  FFMA.FTZ R161, R133, R158, -R65 ;  /* 0x0000009e85a17223 */ /* 0x000fe20000010841 */
[----:B------:R-:W-:Y:S01]  /*2c80*/  PRMT R158, RZ, 0x7610, R68 ;  /* 0x00007610ff9e7816 */ /* 0x000fe20000000044 */
[----:B------:R-:W-:Y:S01]  /*2c90*/  FADD.FTZ R66, R211, R66 ;  /* 0x00000042d3427221 */ /* 0x000fe20000010000 */
[--C-:B------:R-:W-:Y:S01]  /*2ca0*/  PRMT R65, RZ, 0x5410, R62.reuse ;  /* 0x00005410ff417816 */ /* 0x100fe2000000003e */
[C---:B------:R-:W-:Y:S01]  /*2cb0*/  FMUL.FTZ R64, R122.reuse, R67 ;  /* 0x000000437a407220 */ /* 0x040fe20000410000 */
[----:B------:R-:W-:Y:S01]  /*2cc0*/  PRMT R68, RZ, 0x7610, R62 ;  /* 0x00007610ff447816 */ /* 0x000fe2000000003e */
[----:B------:R-:W-:Y:S01]  /*2cd0*/  FMUL.FTZ R215, R105, R156 ;  /* 0x0000009c69d77220 */ /* 0x000fe20000410000 */
[----:B------:R-:W-:Y:S01]  /*2ce0*/  PRMT R157, RZ, 0x5410, R69 ;  /* 0x00005410ff9d7816 */ /* 0x000fe20000000045 */
[-C--:B------:R-:W-:Y:S01]  /*2cf0*/  FFMA.FTZ R64, R121, R66.reuse, -R64 ;  /* 0x0000004279407223 */ /* 0x080fe20000010840 */
[----:B------:R-:W-:Y:S01]  /*2d00*/  PRMT R69, RZ, 0x5410, R63 ;  /* 0x00005410ff457816 */ /* 0x000fe2000000003f */
[----:B------:R-:W-:Y:S01]  /*2d10*/  FMUL.FTZ R66, R122, R66 ;  /* 0x000000427a427220 */ /* 0x000fe20000410000 */
[--C-:B------:R-:W-:Y:S01]  /*2d20*/  PRMT R76, RZ, 0x5410, R89.reuse ;  /* 0x00005410ff4c7816 */ /* 0x100fe20000000059 */
[----:B------:R-:W-:Y:S01]  /*2d30*/  FMUL.FTZ R214, R105, R158 ;  /* 0x0000009e69d67220 */ /* 0x000fe20000410000 */
[----:B------:R-:W-:Y:S01]  /*2d40*/  PRMT R186, RZ, 0x7610, R89 ;  /* 0x00007610ffba7816 */ /* 0x000fe20000000059 */
[----:B------:R-:W-:Y:S01]  /*2d50*/  FMUL.FTZ R215, R65, R215 ;  /* 0x000000d741d77220 */ /* 0x000fe20000410000 */
[--C-:B------:R-:W-:Y:S01]  /*2d60*/  PRMT R78, RZ, 0x5410, R91.reuse ;  /* 0x00005410ff4e7816 */ /* 0x100fe2000000005b */
[----:B------:R-:W-:Y:S01]  /*2d70*/  FFMA.FTZ R67, R121, R67, R66 ;  /* 0x0000004379437223 */ /* 0x000fe20000010042 */
[----:B------:R-:W-:Y:S01]  /*2d80*/  PRMT R182, RZ, 0x7610, R91 ;  /* 0x00007610ffb67816 */ /* 0x000fe2000000005b */
[----:B------:R-:W-:Y:S01]  /*2d90*/  FMUL.FTZ R214, R65, R214 ;  /* 0x000000d641d67220 */ /* 0x000fe20000410000 */
[----:B------:R-:W-:Y:S01]  /*2da0*/  PRMT R197, RZ, 0x5410, R84 ;  /* 0x00005410ffc57816 */ /* 0x000fe20000000054 */
[----:B------:R-:W-:Y:S01]  /*2db0*/  FADD.FTZ R64, R215, R64 ;  /* 0x00000040d7407221 */ /* 0x000fe20000010000 */
[----:B------:R-:W-:Y:S01]  /*2dc0*/  PRMT R73, RZ, 0x7610, R84 ;  /* 0x00007610ff497816 */ /* 0x000fe20000000054 */
[----:B------:R-:W-:Y:S01]  /*2dd0*/  FADD.FTZ R67, R214, R67 ;  /* 0x00000043d6437221 */ /* 0x000fe20000010000 */
[--C-:B------:R-:W-:Y:S01]  /*2de0*/  PRMT R193, RZ, 0x5410, R86.reuse ;  /* 0x00005410ffc17816 */ /* 0x100fe20000000056 */
[----:B------:R-:W-:Y:S01]  /*2df0*/  FMUL.FTZ R216, R106, R159 ;  /* 0x0000009f6ad87220 */ /* 0x000fe20000410000 */
[----:B------:R-:W-:Y:S01]  /*2e00*/  PRMT R75, RZ, 0x7610, R86 ;  /* 0x00007610ff4b7816 */ /* 0x000fe20000000056 */
[C---:B------:R-:W-:Y:S01]  /*2e10*/  FMUL.FTZ R66, R124.reuse, R64 ;  /* 0x000000407c427220 */ /* 0x040fe20000410000 */
[--C-:B------:R-:W-:Y:S01]  /*2e20*/  PRMT R74, RZ, 0x5410, R87.reuse ;  /* 0x00005410ff4a7816 */ /* 0x100fe20000000057 */
[----:B------:R-:W-:Y:S01]  /*2e30*/  FMUL.FTZ R65, R124, R67 ;  /* 0x000000437c417220 */ /* 0x000fe20000410000 */
[----:B------:R-:W-:Y:S01]  /*2e40*/  PRMT R190, RZ, 0x7610, R87 ;  /* 0x00007610ffbe7816 */ /* 0x000fe20000000057 */
[----:B------:R-:W-:Y:S01]  /*2e50*/  FMUL.FTZ R217, R106, R157 ;  /* 0x0000009d6ad97220 */ /* 0x000fe20000410000 */
[--C-:B------:R-:W-:Y:S01]  /*2e60*/  PRMT R185, RZ, 0x5410, R90.reuse ;  /* 0x00005410ffb97816 */ /* 0x100fe2000000005a */
[C---:B------:R-:W-:Y:S01]  /*2e70*/  FMUL.FTZ R216, R68.reuse, R216 ;  /* 0x000000d844d87220 */ /* 0x040fe20000410000 */
[----:B------:R-:W-:Y:S01]  /*2e80*/  PRMT R79, RZ, 0x7610, R90 ;  /* 0x00007610ff4f7816 */ /* 0x000fe2000000005a */
[C---:B------:R-:W-:Y:S01]  /*2e90*/  FFMA.FTZ R67, R123.reuse, R67, R66 ;  /* 0x000000437b437223 */ /* 0x040fe20000010042 */
        /* <DEDUP_REMOVED lines=8> */
[----:B------:R-:W-:Y:S01]  /*2f20*/  BSSY B0, `(.L_x_3497) ;  /* 0x000017e000007945 */ /* 0x000fe20003800000 */
[----:B------:R-:W-:-:S02]  /*2f30*/  FMUL.FTZ R65, R126, R67 ;  /* 0x000000437e417220 */ /* 0x000fc40000410000 */
[----:B------:R-:W-:Y:S02]  /*2f40*/  FMUL.FTZ R221, R101, R160 ;  /* 0x000000a065dd7220 */ /* 0x000fe40000410000 */
[----:B------:R-:W-:Y:S02]  /*2f50*/  FFMA.FTZ R66, R125, R64, -R65 ;  /* 0x000000407d427223 */ /* 0x000fe40000010841 */
[----:B------:R-:W-:Y:S02]  /*2f60*/  FMUL.FTZ R220, R101, R162 ;  /* 0x000000a265dc7220 */ /* 0x000fe40000410000 */
[----:B------:R-:W-:Y:S02]  /*2f70*/  FMUL.FTZ R221, R69, R221 ;  /* 0x000000dd45dd7220 */ /* 0x000fe40000410000 */
[----:B------:R-:W-:Y:S02]  /*2f80*/  FMUL.FTZ R64, R126, R64 ;  /* 0x000000407e407220 */ /* 0x000fe40000410000 */
[----:B------:R-:W-:-:S02]  /*2f90*/  FMUL.FTZ R70, R136, R161 ;  /* 0x000000a188467220 */ /* 0x000fc40000410000 */
[----:B------:R-:W-:Y:S02]  /*2fa0*/  FMUL.FTZ R220, R69, R220 ;  /* 0x000000dc45dc7220 */ /* 0x000fe40000410000 */
[----:B------:R-:W-:Y:S02]  /*2fb0*/  FFMA.FTZ R67, R125, R67, R64 ;  /* 0x000000437d437223 */ /* 0x000fe40000010040 */
[----:B------:R-:W-:Y:S02]  /*2fc0*/  FADD.FTZ R66, R221, R66 ;  /* 0x00000042dd427221 */ /* 0x000fe40000010000 */
[-C--:B------:R-:W-:Y:S02]  /*2fd0*/  FMUL.FTZ R68, R136, R163.reuse ;  /* 0x000000a388447220 */ /* 0x080fe40000410000 */
[----:B------:R-:W-:Y:S01]  /*2fe0*/  FFMA.FTZ R70, R135, R163, R70 ;  /* 0x000000a387467223 */ /* 0x000fe20000010046 */
[----:B------:R-:W-:Y:S01]  /*2ff0*/  PRMT R163, RZ, 0x7610, R71 ;  /* 0x00007610ffa37816 */ /* 0x000fe20000000047 */
[----:B------:R-:W-:-:S02]  /*3000*/  FADD.FTZ R67, R220, R67 ;  /* 0x00000043dc437221 */ /* 0x000fc40000010000 */
[----:B------:R-:W-:Y:S02]  /*3010*/  FMUL.FTZ R64, R128, R66 ;  /* 0x0000004280407220 */ /* 0x000fe40000410000 */
[----:B------:R-:W-:Y:S01]  /*3020*/  FFMA.FTZ R68, R135, R161, -R68 ;  /* 0x000000a187447223 */ /* 0x000fe20000010844 */
[----:B------:R-:W-:Y:S01]  /*3030*/  PRMT R161, RZ, 0x5410, R71 ;  /* 0x00005410ffa17816 */ /* 0x000fe20000000047 */
[----:B------:R-:W-:Y:S01]  /*3040*/  FFMA.FTZ R65, R127, R67, R64 ;  /* 0x000000437f417223 */ /* 0x000fe20000010040 */
[----:B------:R-:W-:Y:S01]  /*3050*/  PRMT R64, RZ, 0x7610, R63 ;  /* 0x00007610ff407816 */ /* 0x000fe2000000003f */
[C---:B------:R-:W-:Y:S01]  /*3060*/  FMUL.FTZ R224, R104.reuse, R163 ;  /* 0x000000a368e07220 */ /* 0x040fe20000410000 */
[----:B------:R-:W-:Y:S01]  /*3070*/  PRMT R71, RZ, 0x5410, R56 ;  /* 0x00005410ff477816 */ /* 0x000fe20000000038 */
[----:B------:R-:W-:Y:S02]  /*3080*/  FMUL.FTZ R225, R104, R161 ;  /* 0x000000a168e17220 */ /* 0x000fe40000410000 */
[----:B------:R-:W-:-:S02]  /*3090*/  FMUL.FTZ R67, R128, R67 ;  /* 0x0000004380437220 */ /* 0x000fc40000410000 */
[C---:B------:R-:W-:Y:S02]  /*30a0*/  FMUL.FTZ R224, R64.reuse, R224 ;  /* 0x000000e040e07220 */ /* 0x040fe40000410000 */
[----:B------:R-:W-:Y:S02]  /*30b0*/  FMUL.FTZ R225, R64, R225 ;  /* 0x000000e140e17220 */ /* 0x000fe40000410000 */
[----:B------:R-:W-:Y:S02]  /*30c0*/  FFMA.FTZ R66, R127, R66, -R67 ;  /* 0x000000427f427223 */ /* 0x000fe40000010843 */
[----:B------:R-:W-:Y:S02]  /*30d0*/  FADD.FTZ R65, R224, R65 ;  /* 0x00000041e0417221 */ /* 0x000fe40000010000 */
[----:B------:R-:W-:Y:S02]  /*30e0*/  FADD.FTZ R66, R225, R66 ;  /* 0x00000042e1427221 */ /* 0x000fe40000010000 */
[----:B------:R-:W-:-:S02]  /*30f0*/  FMUL.FTZ R64, R130, R65 ;  /* 0x0000004182407220 */ /* 0x000fc40000410000 */
[----:B------:R-:W-:Y:S02]  /*3100*/  FMUL.FTZ R227, R55, R164 ;  /* 0x000000a437e37220 */ /* 0x000fe40000410000 */
[----:B------:R-:W-:Y:S02]  /*3110*/  FFMA.FTZ R64, R129, R66, -R64 ;  /* 0x0000004281407223 */ /* 0x000fe40000010840 */
[----:B------:R-:W-:Y:S02]  /*3120*/  FMUL.FTZ R226, R55, R166 ;  /* 0x000000a637e27220 */ /* 0x000fe40000410000 */
[----:B------:R-:W-:Y:S02]  /*3130*/  FMUL.FTZ R66, R130, R66 ;  /* 0x0000004282427220 */ /* 0x000fe40000410000 */
[----:B------:R-:W-:Y:S02]  /*3140*/  FMUL.FTZ R227, R71, R227 ;  /* 0x000000e347e37220 */ /* 0x000fe40000410000 */
[----:B------:R-:W-:-:S02]  /*3150*/  FMUL.FTZ R67, R147, R70 ;  /* 0x0000004693437220 */ /* 0x000fc40000410000 */
[----:B------:R-:W-:Y:S02]  /*3160*/  FFMA.FTZ R65, R129, R65, R66 ;  /* 0x0000004181417223 */ /* 0x000fe40000010042 */
[----:B------:R-:W-:Y:S01]  /*3170*/  FMUL.FTZ R226, R71, R226 ;  /* 0x000000e247e27220 */ /* 0x000fe20000410000 */
[----:B------:R-:W-:Y:S01]  /*3180*/  PRMT R71, RZ, 0x7610, R57 ;  /* 0x00007610ff477816 */ /* 0x000fe20000000039 */
[----:B------:R-:W-:Y:S02]  /*3190*/  FADD.FTZ R64, R227, R64 ;  /* 0x00000040e3407221 */ /* 0x000fe40000010000 */
[-C--:B------:R-:W-:Y:S02]  /*31a0*/  FFMA.FTZ R69, R148, R68.reuse, -R67 ;  /* 0x0000004494457223 */ /* 0x080fe40000010843 */
[----:B------:R-:W-:Y:S02]  /*31b0*/  FMUL.FTZ R67, R147, R68 ;  /* 0x0000004493437220 */ /* 0x000fe40000410000 */
[----:B------:R-:W-:-:S02]  /*31c0*/  FADD.FTZ R65, R226, R65 ;  /* 0x00000041e2417221 */ /* 0x000fc40000010000 */
[----:B------:R-:W-:Y:S02]  /*31d0*/  FMUL.FTZ R66, R132, R64 ;  /* 0x0000004084427220 */ /* 0x000fe40000410000 */
[----:B------:R-:W-:Y:S02]  /*31e0*/  FFMA.FTZ R70, R148, R70, R67 ;  /* 0x0000004694467223 */ /* 0x000fe40000010043 */
[----:B------:R-:W-:Y:S01]  /*31f0*/  FFMA.FTZ R67, R131, R65, R66 ;  /* 0x0000004183437223 */ /* 0x000fe20000010042 */
[----:B------:R-:W-:Y:S01]  /*3200*/  PRMT R66, RZ, 0x7610, R56 ;  /* 0x00007610ff427816 */ /* 0x000fe20000000038 */
[C---:B------:R-:W-:Y:S02]  /*3210*/  FMUL.FTZ R230, R100.reuse, R167 ;  /* 0x000000a764e67220 */ /* 0x040fe40000410000 */
        /* <DEDUP_REMOVED lines=9> */
[----:B------:R-:W-:Y:S01]  /*32b0*/  FFMA.FTZ R66, R133, R64, -R65 ;  /* 0x0000004085427223 */ /* 0x000fe20000010841 */
[----:B------:R-:W-:Y:S01]  /*32c0*/  PRMT R65, RZ, 0x5410, R57 ;  /* 0x00005410ff417816 */ /* 0x000fe20000000039 */
[----:B------:R-:W-:Y:S02]  /*32d0*/  FMUL.FTZ R234, R53, R170 ;  /* 0x000000aa35ea7220 */ /* 0x000fe40000410000 */
[----:B------:R-:W-:Y:S02]  /*32e0*/  FMUL.FTZ R64, R134, R64 ;  /* 0x0000004086407220 */ /* 0x000fe40000410000 */
[C---:B------:R-:W-:Y:S02]  /*32f0*/  FMUL.FTZ R235, R65.reuse, R235 ;  /* 0x000000eb41eb7220 */ /* 0x040fe40000410000 */
[----:B------:R-:W-:-:S02]  /*3300*/  FMUL.FTZ R234, R65, R234 ;  /* 0x000000ea41ea7220 */ /* 0x000fc40000410000 */
[----:B------:R-:W-:Y:S02]  /*3310*/  FFMA.FTZ R67, R133, R67, R64 ;  /* 0x0000004385437223 */ /* 0x000fe40000010040 */
[----:B------:R-:W-:Y:S02]  /*3320*/  FADD.FTZ R66, R235, R66 ;  /* 0x00000042eb427221 */ /* 0x000fe40000010000 */
[----:B------:R-:W-:Y:S02]  /*3330*/  FMUL.FTZ R65, R145, R70 ;  /* 0x0000004691417220 */ /* 0x000fe40000410000 */
[----:B------:R-:W-:Y:S02]  /*3340*/  FADD.FTZ R67, R234, R67 ;  /* 0x00000043ea437221 */ /* 0x000fe40000010000 */
[----:B------:R-:W-:Y:S02]  /*3350*/  FMUL.FTZ R64, R136, R66 ;  /* 0x0000004288407220 */ /* 0x000fe40000410000 */
[----:B------:R-:W-:-:S02]  /*3360*/  FMUL.FTZ R232, R54, R171 ;  /* 0x000000ab36e87220 */ /* 0x000fc40000410000 */
[----:B------:R-:W-:Y:S02]  /*3370*/  FFMA.FTZ R68, R146, R69, -R65 ;  /* 0x0000004592447223 */ /* 0x000fe40000010841 */
[----:B------:R-:W-:Y:S02]  /*3380*/  FFMA.FTZ R65, R135, R67, R64 ;  /* 0x0000004387417223 */ /* 0x000fe40000010040 */
[----:B------:R-:W-:Y:S02]  /*3390*/  FMUL.FTZ R69, R145, R69 ;  /* 0x0000004591457220 */ /* 0x000fe40000410000 */
[----:B------:R-:W-:Y:S02]  /*33a0*/  FMUL.FTZ R67, R136, R67 ;  /* 0x0000004388437220 */ /* 0x000fe40000410000 */
[----:B------:R-:W-:Y:S02]  /*33b0*/  FMUL.FTZ R233, R54, R169 ;  /* 0x000000a936e97220 */ /* 0x000fe40000410000 */
[----:B------:R-:W-:-:S02]  /*33c0*/  FMUL.FTZ R232, R71, R232 ;  /* 0x000000e847e87220 */ /* 0x000fc40000410000 */
[----:B------:R-:W-:Y:S02]  /*33d0*/  FFMA.FTZ R70, R146, R70, R69 ;  /* 0x0000004692467223 */ /* 0x000fe40000010045 */
[----:B------:R-:W-:Y:S02]  /*33e0*/  FFMA.FTZ R66, R135, R66, -R67 ;  /* 0x0000004287427223 */ /* 0x000fe40000010843 */
[----:B------:R-:W-:Y:S02]  /*33f0*/  FMUL.FTZ R233, R71, R233 ;  /* 0x000000e947e97220 */ /* 0x000fe40000410000 */
[----:B------:R-:W-:Y:S02]  /*3400*/  FADD.FTZ R67, R232, R65 ;  /* 0x00000041e8437221 */ /* 0x000fe40000010000 */
[----:B------:R-:W-:Y:S02]  /*3410*/  FMUL.FTZ R65, R143, R70 ;  /* 0x000000468f417220 */ /* 0x000fe40000410000 */
[----:B------:R-:W-:-:S02]  /*3420*/  FADD.FTZ R66, R233, R66 ;  /* 0x00000042e9427221 */ /* 0x000fc40000010000 */
[----:B------:R-:W-:Y:S02]  /*3430*/  FMUL.FTZ R69, R147, R67 ;  /* 0x0000004393457220 */ /* 0x000fe40000410000 */
[-C--:B------:R-:W-:Y:S02]  /*3440*/  FMUL.FTZ R71, R143, R68.reuse ;  /* 0x000000448f477220 */ /* 0x080fe40000410000 */
[----:B------:R-:W-:Y:S02]  /*3450*/  FFMA.FTZ R64, R144, R68, -R65 ;  /* 0x0000004490407223 */ /* 0x000fe40000010841 */
[-C--:B------:R-:W-:Y:S02]  /*3460*/  FFMA.FTZ R68, R148, R66.reuse, -R69 ;  /* 0x0000004294447223 */ /* 0x080fe40000010845 */
[----:B------:R-:W-:Y:S02]  /*3470*/  FMUL.FTZ R66, R147, R66 ;  /* 0x0000004293427220 */ /* 0x000fe40000410000 */
[----:B------:R-:W-:-:S02]  /*3480*/  FMUL.FTZ R237, R51, R172 ;  /* 0x000000ac33ed7220 */ /* 0x000fc40000410000 */
[----:B------:R-:W-:Y:S01]  /*3490*/  FFMA.FTZ R67, R148, R67, R66 ;  /* 0x0000004394437223 */ /* 0x000fe20000010042 */
[--C-:B------:R-:W-:Y:S01]  /*34a0*/  PRMT R66, RZ, 0x5410, R58.reuse ;  /* 0x00005410ff427816 */ /* 0x100fe2000000003a */
[----:B------:R-:W-:Y:S02]  /*34b0*/  FMUL.FTZ R236, R51, R174 ;  /* 0x000000ae33ec7220 */ /* 0x000fe40000410000 */
[----:B------:R-:W-:Y:S01]  /*34c0*/  FFMA.FTZ R65, R144, R70, R71 ;  /* 0x0000004690417223 */ /* 0x000fe20000010047 */
[----:B------:R-:W-:Y:S01]  /*34d0*/  PRMT R70, RZ, 0x7610, R58 ;  /* 0x00007610ff467816 */ /* 0x000fe2000000003a */
[C---:B------:R-:W-:Y:S01]  /*34e0*/  FMUL.FTZ R237, R66.reuse, R237 ;  /* 0x000000ed42ed7220 */ /* 0x040fe20000410000 */
[----:B------:R-:W-:Y:S01]  /*34f0*/  PRMT R71, RZ, 0x7610, R82 ;  /* 0x00007610ff477816 */ /* 0x000fe20000000052 */
[----:B------:R-:W-:Y:S01]  /*3500*/  FMUL.FTZ R236, R66, R236 ;  /* 0x000000ec42ec7220 */ /* 0x000fe20000410000 */
[----:B------:R-:W-:Y:S01]  /*3510*/  PRMT R82, RZ, 0x7610, R93 ;  /* 0x00007610ff527816 */ /* 0x000fe2000000005d */
[----:B------:R-:W-:-:S02]  /*3520*/  FADD.FTZ R68, R237, R68 ;  /* 0x00000044ed447221 */ /* 0x000fc40000010000 */
[----:B------:R-:W-:Y:S02]  /*3530*/  FADD.FTZ R67, R236, R67 ;  /* 0x00000043ec437221 */ /* 0x000fe40000010000 */
[C---:B------:R-:W-:Y:S02]  /*3540*/  FMUL.FTZ R228, R52.reuse, R175 ;  /* 0x000000af34e47220 */ /* 0x040fe40000410000 */
[C---:B------:R-:W-:Y:S02]  /*3550*/  FMUL.FTZ R66, R145.reuse, R68 ;  /* 0x0000004491427220 */ /* 0x040fe40000410000 */
[----:B------:R-:W-:Y:S02]  /*3560*/  FMUL.FTZ R229, R52, R173 ;  /* 0x000000ad34e57220 */ /* 0x000fe40000410000 */
[----:B------:R-:W-:Y:S02]  /*3570*/  FMUL.FTZ R69, R145, R67 ;  /* 0x0000004391457220 */ /* 0x000fe40000410000 */
[----:B------:R-:W-:-:S02]  /*3580*/  FMUL.FTZ R228, R70, R228 ;  /* 0x000000e446e47220 */ /* 0x000fc40000410000 */
[----:B------:R-:W-:Y:S02]  /*3590*/  FFMA.FTZ R67, R146, R67, R66 ;  /* 0x0000004392437223 */ /* 0x000fe40000010042 */
[----:B------:R-:W-:Y:S01]  /*35a0*/  FMUL.FTZ R229, R70, R229 ;  /* 0x000000e546e57220 */ /* 0x000fe20000410000 */
[----:B------:R-:W-:Y:S01]  /*35b0*/  PRMT R70, RZ, 0x5410, R59 ;  /* 0x00005410ff467816 */ /* 0x000fe2000000003b */
[----:B------:R-:W-:Y:S02]  /*35c0*/  FFMA.FTZ R68, R146, R68, -R69 ;  /* 0x0000004492447223 */ /* 0x000fe40000010845 */
[----:B------:R-:W-:Y:S02]  /*35d0*/  FADD.FTZ R67, R228, R67 ;  /* 0x00000043e4437221 */ /* 0x000fe40000010000 */
[----:B------:R-:W-:Y:S02]  /*35e0*/  FADD.FTZ R68, R229, R68 ;  /* 0x00000044e5447221 */ /* 0x000fe40000010000 */
[----:B------:R-:W-:-:S02]  /*35f0*/  FMUL.FTZ R219, R49, R176 ;  /* 0x000000b031db7220 */ /* 0x000fc40000410000 */
[----:B------:R-:W-:Y:S02]  /*3600*/  FMUL.FTZ R69, R143, R67 ;  /* 0x000000438f457220 */ /* 0x000fe40000410000 */
[----:B------:R-:W-:Y:S02]  /*3610*/  FMUL.FTZ R218, R49, R178 ;  /* 0x000000b231da7220 */ /* 0x000fe40000410000 */
[-C--:B------:R-:W-:Y:S02]  /*3620*/  FMUL.FTZ R66, R143, R68.reuse ;  /* 0x000000448f427220 */ /* 0x080fe40000410000 */
[----:B------:R-:W-:Y:S02]  /*3630*/  FMUL.FTZ R219, R70, R219 ;  /* 0x000000db46db7220 */ /* 0x000fe40000410000 */
[----:B------:R-:W-:Y:S02]  /*3640*/  FFMA.FTZ R68, R144, R68, -R69 ;  /* 0x0000004490447223 */ /* 0x000fe40000010845 */
[----:B------:R-:W-:Y:S01]  /*3650*/  FMUL.FTZ R218, R70, R218 ;  /* 0x000000da46da7220 */ /* 0x000fe20000410000 */
[----:B------:R-:W-:Y:S01]  /*3660*/  PRMT R70, RZ, 0x7610, R59 ;  /* 0x00007610ff467816 */ /* 0x000fe2000000003b */
[----:B------:R-:W-:-:S02]  /*3670*/  FFMA.FTZ R67, R144, R67, R66 ;  /* 0x0000004390437223 */ /* 0x000fc40000010042 */
[----:B------:R-:W-:Y:S02]  /*3680*/  FADD.FTZ R68, R219, R68 ;  /* 0x00000044db447221 */ /* 0x000fe40000010000 */
[----:B------:R-:W-:Y:S02]  /*3690*/  FADD.FTZ R67, R218, R67 ;  /* 0x00000043da437221 */ /* 0x000fe40000010000 */
[C---:B------:R-:W-:Y:S02]  /*36a0*/  FMUL.FTZ R66, R141.reuse, R68 ;  /* 0x000000448d427220 */ /* 0x040fe40000410000 */
[C---:B------:R-:W-:Y:S02]  /*36b0*/  FMUL.FTZ R223, R50.reuse, R177 ;  /* 0x000000b132df7220 */ /* 0x040fe40000410000 */
[----:B------:R-:W-:Y:S02]  /*36c0*/  FMUL.FTZ R222, R50, R179 ;  /* 0x000000b332de7220 */ /* 0x000fe40000410000 */
[----:B------:R-:W-:-:S02]  /*36d0*/  FMUL.FTZ R69, R141, R67 ;  /* 0x000000438d457220 */ /* 0x000fc40000410000 */
[----:B------:R-:W-:Y:S02]  /*36e0*/  FFMA.FTZ R183, R142, R67, R66 ;  /* 0x000000438eb77223 */ /* 0x000fe40000010042 */
[C---:B------:R-:W-:Y:S02]  /*36f0*/  FMUL.FTZ R66, R141.reuse, R64 ;  /* 0x000000408d427220 */ /* 0x040fe40000410000 */
[----:B------:R-:W-:Y:S02]  /*3700*/  FMUL.FTZ R67, R141, R65 ;  /* 0x000000418d437220 */ /* 0x000fe40000410000 */
[C---:B------:R-:W-:Y:S02]  /*3710*/  FMUL.FTZ R223, R70.reuse, R223 ;  /* 0x000000df46df7220 */ /* 0x040fe40000410000 */
[----:B------:R-:W-:Y:S01]  /*3720*/  FMUL.FTZ R222, R70, R222 ;  /* 0x000000de46de7220 */ /* 0x000fe20000410000 */
[----:B------:R-:W-:Y:S01]  /*3730*/  PRMT R70, RZ, 0x5410, R83 ;  /* 0x00005410ff467816 */ /* 0x000fe20000000053 */
[C---:B------:R-:W-:Y:S01]  /*3740*/  FFMA.FTZ R184, R142.reuse, R68, -R69 ;  /* 0x000000448eb87223 */ /* 0x040fe20000010845 */
[----:B------:R-:W-:Y:S01]  /*3750*/  PRMT R69, RZ, 0x7610, R80 ;  /* 0x00007610ff457816 */ /* 0x000fe20000000050 */
[C---:B------:R-:W-:Y:S01]  /*3760*/  FFMA.FTZ R65, R142.reuse, R65, R66 ;  /* 0x000000418e417223 */ /* 0x040fe20000010042 */
[----:B------:R-:W-:Y:S01]  /*3770*/  PRMT R68, RZ, 0x5410, R81 ;  /* 0x00005410ff447816 */ /* 0x000fe20000000051 */
[----:B------:R-:W-:Y:S01]  /*3780*/  FFMA.FTZ R64, R142, R64, -R67 ;  /* 0x000000408e407223 */ /* 0x000fe20000010843 */
[----:B------:R-:W-:Y:S01]  /*3790*/  PRMT R81, RZ, 0x7610, R92 ;  /* 0x00007610ff517816 */ /* 0x000fe2000000005c */
[----:B------:R-:W-:Y:S01]  /*37a0*/  FADD.FTZ R67, R222, R183 ;  /* 0x000000b7de437221 */ /* 0x000fe20000010000 */
[----:B------:R-:W-:Y:S01]  /*37b0*/  PRMT R80, RZ, 0x5410, R93 ;  /* 0x00005410ff507816 */ /* 0x000fe2000000005d */
[----:B------:R-:W-:Y:S01]  /*37c0*/  FADD.FTZ R66, R223, R184 ;  /* 0x000000b8df427221 */ /* 0x000fe20000010000 */
[----:B------:R-:W-:Y:S01]  /*37d0*/  PRMT R83, RZ, 0x5410, R94 ;  /* 0x00005410ff537816 */ /* 0x000fe2000000005e */
[----:B------:R-:W-:-:S02]  /*37e0*/  FMUL.FTZ R205, R16, R205 ;  /* 0x000000cd10cd7220 */ /* 0x000fc40000410000 */
[----:B------:R-:W-:Y:S01]  /*37f0*/  FMUL.FTZ R204, R16, R69 ;  /* 0x0000004510cc7220 */ /* 0x000fe20000410000 */
[----:B------:R0:W-:Y:S01]  /*3800*/  STS.128 [R88.X16+0xc670], R64 ;  /* 0x00c6704058007388 */ /* 0x0001e2000000cc00 */
[C---:B------:R-:W-:Y:S02]  /*3810*/  FMUL.FTZ R203, R15.reuse, R68 ;  /* 0x000000440fcb7220 */ /* 0x040fe40000410000 */
[----:B------:R-:W-:Y:S02]  /*3820*/  FMUL.FTZ R202, R15, R202 ;  /* 0x000000ca0fca7220 */ /* 0x000fe40000410000 */
[C---:B------:R-:W-:Y:S02]  /*3830*/  FMUL.FTZ R201, R14.reuse, R201 ;  /* 0x000000c90ec97220 */ /* 0x040fe40000410000 */
[----:B------:R-:W-:Y:S02]  /*3840*/  FMUL.FTZ R200, R14, R71 ;  /* 0x000000470ec87220 */ /* 0x000fe40000410000 */
[----:B------:R-:W-:-:S02]  /*3850*/  FMUL.FTZ R199, R13, R70 ;  /* 0x000000460dc77220 */ /* 0x000fc40000410000 */
[----:B------:R-:W-:Y:S02]  /*3860*/  FMUL.FTZ R198, R13, R198 ;  /* 0x000000c60dc67220 */ /* 0x000fe40000410000 */
        /* <DEDUP_REMOVED lines=63> */
.L_x_3603:
        /* <DEDUP_REMOVED lines=64> */
[----:B------:R0:W1:Y:S02]  /*4060*/  SHFL.UP PT, R75, R72, 0x10, RZ ;  /* 0x06000000484b7989 */ /* 0x00006400000e00ff */
[----:B------:R-:W-:Y:S02]  /*4070*/  MOV R67, R79 ;  /* 0x0000004f00437202 */ /* 0x000fe40000000f00 */
[----:B------:R0:W2:Y:S04]  /*4080*/  SHFL.UP PT, R73, R66, 0x10, RZ ;  /* 0x0600000042497989 */ /* 0x0000a800000e00ff */
[----:B------:R0:W3:Y:S04]  /*4090*/  SHFL.UP PT, R69, R79, 0x10, RZ ;  /* 0x060000004f457989 */ /* 0x0000e800000e00ff */
[----:B------:R0:W4:Y:S02]  /*40a0*/  SHFL.UP PT, R77, R78, 0x10, RZ ;  /* 0x060000004e4d7989 */ /* 0x00012400000e00ff */
.L_x_3604:
[----:B------:R-:W-:Y:S01]  /*40b0*/  MOV R80, R66 ;  /* 0x0000004200507202 */ /* 0x000fe20000000f00 */
[-C--:B---3--:R-:W-:Y:S01]  /*40c0*/  FMUL.FTZ R68, R69, R72.reuse ;  /* 0x0000004845447220 */ /* 0x088fe20000410000 */
[----:B------:R-:W-:Y:S01]  /*40d0*/  ISETP.GE.AND P0, PT, R112, 0x10, PT ;  /* 0x000000107000780c */ /* 0x000fe20003f06270 */
[----:B--2---:R-:W-:Y:S01]  /*40e0*/  FMUL.FTZ R64, R73, R72 ;  /* 0x0000004849407220 */ /* 0x004fe20000410000 */
[----:B0-----:R-:W-:Y:S01]  /*40f0*/  MOV R66, R78 ;  /* 0x0000004e00427202 */ /* 0x001fe20000000f00 */
[----:B----4-:R-:W-:-:S02]  /*4100*/  FFMA.FTZ R65, R77, R80, -R68 ;  /* 0x000000504d417223 */ /* 0x010fc40000010844 */
[----:B------:R-:W-:Y:S02]  /*4110*/  FMUL.FTZ R68, R77, R72 ;  /* 0x000000484d447220 */ /* 0x000fe40000410000 */
[C---:B-1----:R-:W-:Y:S02]  /*4120*/  FFMA.FTZ R71, R75.reuse, R80, R64 ;  /* 0x000000504b477223 */ /* 0x042fe40000010040 */
        /* <DEDUP_REMOVED lines=12> */
[----:B-----5:R-:W-:Y:S05]  /*41f0*/  CALL.REL.NOINC `($__internal_85_$__cuda_sm70_shflsync_idx_p) ;  /* 0x000092c000007944 */ /* 0x020fea0003c00000 */
.L_x_3501:
[----:B------:R-:W-:Y:S05]  /*4200*/  BRA.CONV ~URZ, `(.L_x_3502) ;  /* 0x000000637f007947 */ /* 0x000fea000b800000 */
[----:B-1----:R-:W-:Y:S01]  /*4210*/  HFMA2.MMA R69, -RZ, RZ, 0, 1.847743988037109375e-06 ;  /* 0x0000001fff457435 */ /* 0x002fe200000001ff */
[----:B0-----:R-:W-:Y:S02]  /*4220*/  MOV R72, R81 ;  /* 0x0000005100487202 */ /* 0x001fe40000000f00 */
[----:B------:R-:W-:-:S02]  /*4230*/  MOV R71, 0x1f ;  /* 0x0000001f00477802 */ /* 0x000fc40000000f00 */
[----:B------:R-:W-:Y:S02]  /*4240*/  MOV R68, 0xffffffff ;  /* 0xffffffff00447802 */ /* 0x000fe40000000f00 */
[----:B------:R-:W-:Y:S02]  /*4250*/  MOV R70, 0x4270 ;  /* 0x0000427000467802 */ /* 0x000fe40000000f00 */
[----:B-----5:R-:W-:Y:S05]  /*4260*/  CALL.REL.NOINC `($__internal_85_$__cuda_sm70_shflsync_idx_p) ;  /* 0x0000925000007944 */ /* 0x020fea0003c00000 */
.L_x_3502:
[----:B------:R-:W-:Y:S05]  /*4270*/  BRA.CONV ~URZ, `(.L_x_3503) ;  /* 0x000000637f007947 */ /* 0x000fea000b800000 */
[----:B-1----:R-:W-:Y:S01]  /*4280*/  HFMA2.MMA R69, -RZ, RZ, 0, 1.847743988037109375e-06 ;  /* 0x0000001fff457435 */ /* 0x002fe200000001ff */
[----:B0-----:R-:W-:Y:S02]  /*4290*/  MOV R72, R66 ;  /* 0x0000004200487202 */ /* 0x001fe40000000f00 */
[----:B------:R-:W-:Y:S02]  /*42a0*/  MOV R71, 0x1f ;  /* 0x0000001f00477802 */ /* 0x000fe40000000f00 */
[----:B------:R-:W-:Y:S02]  /*42b0*/  MOV R68, 0xffffffff ;  /* 0xffffffff00447802 */ /* 0x000fe40000000f00 */
[----:B------:R-:W-:Y:S02]  /*42c0*/  MOV R70, 0x42e0 ;  /* 0x000042e000467802 */ /* 0x000fe40000000f00 */
[----:B-----5:R-:W-:Y:S05]  /*42d0*/  CALL.REL.NOINC `($__internal_85_$__cuda_sm70_shflsync_idx_p) ;  /* 0x000091e000007944 */ /* 0x020fea0003c00000 */
.L_x_3503:
[----:B------:R-:W-:Y:S05]  /*42e0*/  BRA.CONV ~URZ, `(.L_x_3504) ;  /* 0x000000637f007947 */ /* 0x000fea000b800000 */
[----:B-1----:R-:W-:Y:S01]  /*42f0*/  HFMA2.MMA R69, -RZ, RZ, 0, 1.847743988037109375e-06 ;  /* 0x0000001fff457435 */ /* 0x002fe200000001ff */
[----:B0-----:R-:W-:-:S02]  /*4300*/  MOV R72, R67 ;  /* 0x0000004300487202 */ /* 0x001fc40000000f00 */
[----:B------:R-:W-:Y:S02]  /*4310*/  MOV R71, 0x1f ;  /* 0x0000001f00477802 */ /* 0x000fe40000000f00 */
[----:B------:R-:W-:Y:S02]  /*4320*/  MOV R68, 0xffffffff ;  /* 0xffffffff00447802 */ /* 0x000fe40000000f00 */
[----:B------:R-:W-:Y:S02]  /*4330*/  MOV R70, 0x4350 ;  /* 0x0000435000467802 */ /* 0x000fe40000000f00 */
[----:B-----5:R-:W-:Y:S05]  /*4340*/  CALL.REL.NOINC `($__internal_85_$__cuda_sm70_shflsync_idx_p) ;  /* 0x0000917000007944 */ /* 0x020fea0003c00000 */
.L_x_3504:
[----:B------:R-:W-:Y:S05]  /*4350*/  BRA.DIV ~URZ, `(.L_x_3505) ;  /* 0x00007e927f007947 */ /* 0x000fea000b800000 */
[----:B-----5:R-:W2:Y:S04]  /*4360*/  SHFL.IDX PT, R96, R96, RZ, 0x1f ;  /* 0x00001fff60607589 */ /* 0x020ea800000e0000 */
[----:B------:R-:W3:Y:S04]  /*4370*/  SHFL.IDX PT, R97, R97, RZ, 0x1f ;  /* 0x00001fff61617589 */ /* 0x000ee800000e0000 */
[----:B------:R-:W4:Y:S04]  /*4380*/  SHFL.IDX PT, R98, R98, RZ, 0x1f ;  /* 0x00001fff62627589 */ /* 0x000f2800000e0000 */
[----:B------:R0:W1:Y:S04]  /*4390*/  SHFL.IDX PT, R75, R99, RZ, 0x1f ;  /* 0x00001fff634b7589 */ /* 0x00006800000e0000 */
[----:B------:R-:W0:Y:S04]  /*43a0*/  SHFL.UP PT, R80, R80, 0x1, RZ ;  /* 0x0420000050507989 */ /* 0x000e2800000e00ff */
[----:B------:R-:W0:Y:S04]  /*43b0*/  SHFL.UP PT, R81, R81, 0x1, RZ ;  /* 0x0420000051517989 */ /* 0x000e2800000e00ff */
[----:B------:R0:W0:Y:S04]  /*43c0*/  SHFL.UP PT, R73, R66, 0x1, RZ ;  /* 0x0420000042497989 */ /* 0x00002800000e00ff */
[----:B------:R0:W0:Y:S02]  /*43d0*/  SHFL.UP PT, R82, R67, 0x1, RZ ;  /* 0x0420000043527989 */ /* 0x00002400000e00ff */
.L_x_3605:
[----:B--23--:R-:W2:Y:S01]  /*43e0*/  LDS.128 R76, [R84+0xc670] ;  /* 0x00c67000544c7984 */ /* 0x00cea20000000c00 */
[----:B----4-:R-:W-:Y:S01]  /*43f0*/  MOV R74, R98 ;  /* 0x00000062004a7202 */ /* 0x010fe20000000f00 */
[----:B01----:R-:W-:-:S02]  /*4400*/  FMUL.FTZ R83, R75, R81 ;  /* 0x000000514b537220 */ /* 0x003fc40000410000 */
        /* <DEDUP_REMOVED lines=47> */
.L_x_3498:
[----:B0-----:R-:W-:Y:S05]  /*4700*/  BSYNC B0 ;  /* 0x0000000000007941 */ /* 0x001fea0003800000 */
.L_x_3497:
[----:B------:R-:W-:Y:S01]  /*4710*/  WARPSYNC 0xffffffff ;  /* 0xffffffff00007948 */ /* 0x000fe20003800000 */
[----:B------:R-:W-:Y:S02]  /*4720*/  LOP3.LUT P0, RZ, R113, 0x1f, RZ, 0xc0, !PT ;  /* 0x0000001f71ff7812 */ /* 0x000fe4000780c0ff */
[----:B------:R-:W-:Y:S01]  /*4730*/  BAR.SYNC.DEFER_BLOCKING 0x0 ;  /* 0x0000000000007b1d */ /* 0x000fe20000010000 */
[----:B------:R-:W-:Y:S01]  /*4740*/  MOV R66, UR16 ;  /* 0x0000001000427c02 */ /* 0x000fe20008000f00 */
[C---:B------:R-:W-:Y:S01]  /*4750*/  FMUL.FTZ R64, R141.reuse, -R102 ;  /* 0x800000668d407220 */ /* 0x040fe20000410000 */
[----:B------:R-:W-:Y:S01]  /*4760*/  USHF.L.U32 UR46, UR7, 0x4, URZ ;  /* 0x00000004072e7899 */ /* 0x000fe2000800063f */
[C---:B------:R-:W-:Y:S01]  /*4770*/  FMUL.FTZ R65, R141.reuse, R103 ;  /* 0x000000678d417220 */ /* 0x040fe20000410000 */
[----:B------:R-:W-:Y:S01]  /*4780*/  ISETP.GE.OR P0, PT, R66, c[0x0][0x174], P0 ;  /* 0x00005d0042007a0c */ /* 0x000fe20000706670 */
[CC--:B------:R-:W-:Y:S01]  /*4790*/  FMUL.FTZ R66, R142.reuse, R91.reuse ;  /* 0x0000005b8e427220 */ /* 0x0c0fe20000410000 */
[----:B------:R-:W-:Y:S01]  /*47a0*/  BSSY B0, `(.L_x_3506) ;  /* 0x00001d6000007945 */ /* 0x000fe20003800000 */
[----:B------:R-:W-:Y:S02]  /*47b0*/  FMUL.FTZ R67, R141, R91 ;  /* 0x0000005b8d437220 */ /* 0x000fe40000410000 */
[----:B------:R-:W-:-:S02]  /*47c0*/  FFMA.FTZ R64, R142, -R103, R64 ;  /* 0x800000678e407223 */ /* 0x000fc40000010040 */
[C---:B------:R-:W-:Y:S02]  /*47d0*/  FFMA.FTZ R65, R142.reuse, R102, -R65 ;  /* 0x000000668e417223 */ /* 0x040fe40000010841 */
[-C--:B------:R-:W-:Y:S02]  /*47e0*/  FFMA.FTZ R66, -R141, R90.reuse, -R66 ;  /* 0x0000005a8d427223 */ /* 0x080fe40000010942 */
[----:B------:R-:W-:Y:S02]  /*47f0*/  FFMA.FTZ R67, R142, R90, -R67 ;  /* 0x0000005a8e437223 */ /* 0x000fe40000010843 */
[C---:B---3--:R-:W-:Y:S02]  /*4800*/  FMUL.FTZ R68, R143.reuse, -R64 ;  /* 0x800000408f447220 */ /* 0x048fe40000410000 */
[----:B------:R-:W-:Y:S02]  /*4810*/  FMUL.FTZ R69, R143, -R65 ;  /* 0x800000418f457220 */ /* 0x000fe40000410000 */
[----:B------:R-:W-:-:S02]  /*4820*/  FADD.FTZ R66, -R89, R66 ;  /* 0x0000004259427221 */ /* 0x000fc40000010100 */
[----:B------:R-:W-:Y:S02]  /*4830*/  FADD.FTZ R67, R92, R67 ;  /* 0x000000435c437221 */ /* 0x000fe40000010000 */
[C---:B------:R-:W-:Y:S02]  /*4840*/  FFMA.FTZ R68, R144.reuse, R65, -R68 ;  /* 0x0000004190447223 */ /* 0x040fe40000010844 */
[----:B------:R-:W-:Y:S02]  /*4850*/  FFMA.FTZ R69, R144, R64, R69 ;  /* 0x0000004090457223 */ /* 0x000fe40000010045 */
[C---:B------:R-:W-:Y:S02]  /*4860*/  FMUL.FTZ R64, R143.reuse, -R66 ;  /* 0x800000428f407220 */ /* 0x040fe40000410000 */
[----:B------:R-:W-:Y:S02]  /*4870*/  FMUL.FTZ R65, R143, -R67 ;  /* 0x800000438f417220 */ /* 0x000fe40000410000 */
[----:B------:R-:W-:-:S02]  /*4880*/  FMUL.FTZ R70, R145, -R68 ;  /* 0x8000004491467220 */ /* 0x000fc40000410000 */
[----:B------:R-:W-:Y:S02]  /*4890*/  FMUL.FTZ R71, R145, -R69 ;  /* 0x8000004591477220 */ /* 0x000fe40000410000 */
[C---:B------:R-:W-:Y:S02]  /*48a0*/  FFMA.FTZ R67, R144.reuse, R67, -R64 ;  /* 0x0000004390437223 */ /* 0x040fe40000010840 */
[----:B------:R-:W-:Y:S02]  /*48b0*/  FFMA.FTZ R66, R144, R66, R65 ;  /* 0x0000004290427223 */ /* 0x000fe40000010041 */
[C---:B------:R-:W-:Y:S01]  /*48c0*/  FFMA.FTZ R70, R146.reuse, R69, R70 ;  /* 0x0000004592467223 */ /* 0x040fe20000010046 */
[----:B------:R-:W0:Y:S01]  /*48d0*/  LDS.64 R64, [R88.X16+0xc678] ;  /* 0x00c6780058407984 */ /* 0x000e22000000ca00 */
[----:B------:R-:W-:Y:S02]  /*48e0*/  FFMA.FTZ R71, R146, R68, -R71 ;  /* 0x0000004492477223 */ /* 0x000fe40000010847 */
[----:B------:R-:W-:-:S02]  /*48f0*/  FMUL.FTZ R68, R147, -R70 ;  /* 0x8000004693447220 */ /* 0x000fc40000410000 */
[-C--:B------:R-:W-:Y:S02]  /*4900*/  FMUL.FTZ R69, R147, -R71.reuse ;  /* 0x8000004793457220 */ /* 0x080fe40000410000 */
[----:B------:R-:W-:Y:S02]  /*4910*/  FADD.FTZ R67, R94, R67 ;  /* 0x000000435e437221 */ /* 0x000fe40000010000 */
[C---:B------:R-:W-:Y:S02]  /*4920*/  FFMA.FTZ R71, R148.reuse, R71, -R68 ;  /* 0x0000004794477223 */ /* 0x040fe40000010844 */
[----:B------:R-:W-:Y:S02]  /*4930*/  FADD.FTZ R66, -R93, R66 ;  /* 0x000000425d427221 */ /* 0x000fe40000010100 */
[----:B------:R-:W-:Y:S02]  /*4940*/  FFMA.FTZ R70, R148, R70, R69 ;  /* 0x0000004694467223 */ /* 0x000fe40000010045 */
[----:B------:R-:W-:-:S02]  /*4950*/  FMUL.FTZ R69, R145, -R67 ;  /* 0x8000004391457220 */ /* 0x000fc40000410000 */
[C---:B------:R-:W-:Y:S02]  /*4960*/  FMUL.FTZ R73, R136.reuse, -R71 ;  /* 0x8000004788497220 */ /* 0x040fe40000410000 */
[----:B------:R-:W-:Y:S02]  /*4970*/  FMUL.FTZ R68, R145, -R66 ;  /* 0x8000004291447220 */ /* 0x000fe40000410000 */
[----:B------:R-:W-:Y:S02]  /*4980*/  FMUL.FTZ R72, R136, -R70 ;  /* 0x8000004688487220 */ /* 0x000fe40000410000 */
[C---:B------:R-:W-:Y:S02]  /*4990*/  FFMA.FTZ R66, R146.reuse, R66, R69 ;  /* 0x0000004292427223 */ /* 0x040fe40000010045 */
[----:B------:R-:W-:Y:S02]  /*49a0*/  FFMA.FTZ R73, R135, R70, R73 ;  /* 0x0000004687497223 */ /* 0x000fe40000010049 */
[----:B------:R-:W-:-:S02]  /*49b0*/  FFMA.FTZ R68, R146, R67, -R68 ;  /* 0x0000004392447223 */ /* 0x000fc40000010844 */
[----:B------:R-:W-:Y:S02]  /*49c0*/  FFMA.FTZ R72, R135, R71, -R72 ;  /* 0x0000004787487223 */ /* 0x000fe40000010848 */
[----:B------:R-:W-:Y:S02]  /*49d0*/  FADD.FTZ R66, -R95, R66 ;  /* 0x000000425f427221 */ /* 0x000fe40000010100 */
[C---:B------:R-:W-:Y:S02]  /*49e0*/  FMUL.FTZ R70, R134.reuse, -R73 ;  /* 0x8000004986467220 */ /* 0x040fe40000410000 */
[----:B------:R-:W-:Y:S02]  /*49f0*/  FADD.FTZ R68, R181, R68 ;  /* 0x00000044b5447221 */ /* 0x000fe40000010000 */
[----:B------:R-:W-:Y:S02]  /*4a00*/  FMUL.FTZ R74, R134, -R72 ;  /* 0x80000048864a7220 */ /* 0x000fe40000410000 */
[----:B------:R-:W-:-:S02]  /*4a10*/  FMUL.FTZ R67, R147, -R66 ;  /* 0x8000004293437220 */ /* 0x000fc40000410000 */
[----:B------:R-:W-:Y:S02]  /*4a20*/  FFMA.FTZ R70, R133, R72, -R70 ;  /* 0x0000004885467223 */ /* 0x000fe40000010846 */
[-C--:B------:R-:W-:Y:S02]  /*4a30*/  FMUL.FTZ R69, R147, -R68.reuse ;  /* 0x8000004493457220 */ /* 0x080fe40000410000 */
[----:B------:R-:W-:Y:S02]  /*4a40*/  FFMA.FTZ R74, R133, R73, R74 ;  /* 0x00000049854a7223 */ /* 0x000fe4000001004a */
[----:B------:R-:W-:Y:S02]  /*4a50*/  FFMA.FTZ R68, R148, R68, -R67 ;  /* 0x0000004494447223 */ /* 0x000fe40000010843 */
        /* <DEDUP_REMOVED lines=8> */
[----:B------:R-:W-:Y:S02]  /*4ae0*/  FMUL.FTZ R72, R130, -R74 ;  /* 0x8000004a82487220 */ /* 0x000fe40000410000 */
[----:B------:R-:W-:Y:S02]  /*4af0*/  FMUL.FTZ R66, R136, -R69 ;  /* 0x8000004588427220 */ /* 0x000fe40000410000 */
[----:B------:R-:W-:Y:S02]  /*4b00*/  FMUL.FTZ R71, R130, -R67 ;  /* 0x8000004382477220 */ /* 0x000fe40000410000 */
[----:B------:R-:W-:Y:S02]  /*4b10*/  FFMA.FTZ R69, R135, R69, R70 ;  /* 0x0000004587457223 */ /* 0x000fe40000010046 */
[----:B------:R-:W-:Y:S02]  /*4b20*/  FFMA.FTZ R72, R129, R67, -R72 ;  /* 0x0000004381487223 */ /* 0x000fe40000010848 */
[----:B0-----:R-:W-:-:S02]  /*4b30*/  FMUL.FTZ R67, R117, R65 ;  /* 0x0000004175437220 */ /* 0x001fc40000410000 */
[----:B------:R-:W-:Y:S02]  /*4b40*/  FFMA.FTZ R66, R135, R68, -R66 ;  /* 0x0000004487427223 */ /* 0x000fe40000010842 */
[-C--:B------:R-:W-:Y:S02]  /*4b50*/  FMUL.FTZ R117, R117, R64.reuse ;  /* 0x0000004075757220 */ /* 0x080fe40000410000 */
[----:B------:R-:W-:Y:S02]  /*4b60*/  FADD.FTZ R69, -R184, R69 ;  /* 0x00000045b8457221 */ /* 0x000fe40000010100 */
[C---:B------:R-:W-:Y:S02]  /*4b70*/  FFMA.FTZ R64, R116.reuse, R64, -R67 ;  /* 0x0000004074407223 */ /* 0x040fe40000010843 */
[----:B------:R-:W-:Y:S02]  /*4b80*/  FADD.FTZ R66, R185, R66 ;  /* 0x00000042b9427221 */ /* 0x000fe40000010000 */
[----:B-----5:R-:W-:-:S02]  /*4b90*/  FFMA.FTZ R97, R116, R65, R117 ;  /* 0x0000004174617223 */ /* 0x020fc40000010075 */
[----:B------:R-:W-:Y:S02]  /*4ba0*/  FFMA.FTZ R71, R129, R74, R71 ;  /* 0x0000004a81477223 */ /* 0x000fe40000010047 */
[C---:B------:R-:W-:Y:S02]  /*4bb0*/  FMUL.FTZ R68, R134.reuse, -R69 ;  /* 0x8000004586447220 */ /* 0x040fe40000410000 */
[----:B------:R-:W-:Y:S02]  /*4bc0*/  FADD.FTZ R207, R207, R64 ;  /* 0x00000040cfcf7221 */ /* 0x000fe40000010000 */
[-C--:B------:R-:W-:Y:S02]  /*4bd0*/  FMUL.FTZ R70, R134, -R66.reuse ;  /* 0x8000004286467220 */ /* 0x080fe40000410000 */
[----:B------:R-:W-:Y:S02]  /*4be0*/  FADD.FTZ R97, R206, R97 ;  /* 0x00000061ce617221 */ /* 0x000fe40000010000 */
[----:B------:R-:W-:-:S02]  /*4bf0*/  FFMA.FTZ R68, R133, R66, -R68 ;  /* 0x0000004285447223 */ /* 0x000fc40000010844 */
[----:B------:R-:W-:Y:S02]  /*4c00*/  FMUL.FTZ R65, R128, -R71 ;  /* 0x8000004780417220 */ /* 0x000fe40000410000 */
[----:B------:R-:W-:Y:S02]  /*4c10*/  FMUL.FTZ R66, R138, R207 ;  /* 0x000000cf8a427220 */ /* 0x000fe40000410000 */
[----:B------:R-:W-:Y:S02]  /*4c20*/  FFMA.FTZ R69, R133, R69, R70 ;  /* 0x0000004585457223 */ /* 0x000fe40000010046 */
[-C--:B------:R-:W-:Y:S02]  /*4c30*/  FMUL.FTZ R70, R128, -R72.reuse ;  /* 0x8000004880467220 */ /* 0x080fe40000410000 */
[----:B------:R-:W-:Y:S02]  /*4c40*/  FMUL.FTZ R64, R138, R97 ;  /* 0x000000618a407220 */ /* 0x000fe40000410000 */
[----:B------:R-:W-:-:S02]  /*4c50*/  FFMA.FTZ R72, R127, R72, -R65 ;  /* 0x000000487f487223 */ /* 0x000fc40000010841 */
[C---:B------:R-:W-:Y:S02]  /*4c60*/  FFMA.FTZ R65, R139.reuse, R97, R66 ;  /* 0x000000618b417223 */ /* 0x040fe40000010042 */
[----:B------:R-:W-:Y:S02]  /*4c70*/  FFMA.FTZ R64, R139, R207, -R64 ;  /* 0x000000cf8b407223 */ /* 0x000fe40000010840 */
[----:B------:R-:W-:Y:S02]  /*4c80*/  FADD.FTZ R208, R208, R65 ;  /* 0x00000041d0d07221 */ /* 0x000fe40000010000 */
[----:B------:R-:W-:Y:S02]  /*4c90*/  FFMA.FTZ R70, R127, R71, R70 ;  /* 0x000000477f467223 */ /* 0x000fe40000010046 */
[----:B------:R-:W-:Y:S02]  /*4ca0*/  FADD.FTZ R96, R209, R64 ;  /* 0x00000040d1607221 */ /* 0x000fe40000010000 */
[----:B------:R-:W-:-:S02]  /*4cb0*/  FMUL.FTZ R64, R118, R208 ;  /* 0x000000d076407220 */ /* 0x000fc40000410000 */
[----:B------:R-:W-:Y:S02]  /*4cc0*/  FMUL.FTZ R66, R126, -R70 ;  /* 0x800000467e427220 */ /* 0x000fe40000410000 */
[-C--:B------:R-:W-:Y:S02]  /*4cd0*/  FMUL.FTZ R65, R118, R96.reuse ;  /* 0x0000006076417220 */ /* 0x080fe40000410000 */
[----:B------:R-:W-:Y:S02]  /*4ce0*/  FADD.FTZ R69, -R186, R69 ;  /* 0x00000045ba457221 */ /* 0x000fe40000010100 */
[----:B------:R-:W-:Y:S02]  /*4cf0*/  FFMA.FTZ R64, R137, R96, -R64 ;  /* 0x0000006089407223 */ /* 0x000fe40000010840 */
[-C--:B------:R-:W-:Y:S02]  /*4d00*/  FMUL.FTZ R67, R126, -R72.reuse ;  /* 0x800000487e437220 */ /* 0x080fe40000410000 */
[----:B------:R-:W-:-:S02]  /*4d10*/  FFMA.FTZ R72, R125, R72, -R66 ;  /* 0x000000487d487223 */ /* 0x000fc40000010842 */
[----:B------:R-:W-:Y:S02]  /*4d20*/  FADD.FTZ R68, R187, R68 ;  /* 0x00000044bb447221 */ /* 0x000fe40000010000 */
[----:B------:R-:W-:Y:S02]  /*4d30*/  FFMA.FTZ R65, R137, R208, R65 ;  /* 0x000000d089417223 */ /* 0x000fe40000010041 */
[C---:B------:R-:W-:Y:S02]  /*4d40*/  FMUL.FTZ R66, R132.reuse, -R69 ;  /* 0x8000004584427220 */ /* 0x040fe40000410000 */
[----:B------:R-:W-:Y:S02]  /*4d50*/  FADD.FTZ R213, R213, R64 ;  /* 0x00000040d5d57221 */ /* 0x000fe40000010000 */
[----:B------:R-:W-:Y:S02]  /*4d60*/  FFMA.FTZ R67, R125, R70, R67 ;  /* 0x000000467d437223 */ /* 0x000fe40000010043 */
[----:B------:R-:W-:-:S02]  /*4d70*/  FMUL.FTZ R70, R132, -R68 ;  /* 0x8000004484467220 */ /* 0x000fc40000410000 */
[----:B------:R-:W-:Y:S02]  /*4d80*/  FADD.FTZ R99, R212, R65 ;  /* 0x00000041d4637221 */ /* 0x000fe40000010000 */
[----:B------:R-:W-:Y:S02]  /*4d90*/  FFMA.FTZ R68, R131, R68, -R66 ;  /* 0x0000004483447223 */ /* 0x000fe40000010842 */
[C---:B------:R-:W-:Y:S02]  /*4da0*/  FMUL.FTZ R66, R120.reuse, R213 ;  /* 0x000000d578427220 */ /* 0x040fe40000410000 */
[-C--:B------:R-:W-:Y:S02]  /*4db0*/  FMUL.FTZ R64, R120, R99.reuse ;  /* 0x0000006378407220 */ /* 0x080fe40000410000 */
[C---:B------:R-:W-:Y:S02]  /*4dc0*/  FFMA.FTZ R65, R119.reuse, R99, R66 ;  /* 0x0000006377417223 */ /* 0x040fe40000010042 */
[----:B------:R-:W-:-:S02]  /*4dd0*/  FFMA.FTZ R64, R119, R213, -R64 ;  /* 0x000000d577407223 */ /* 0x000fc40000010840 */
[----:B------:R-:W-:Y:S02]  /*4de0*/  FADD.FTZ R210, R210, R65 ;  /* 0x00000041d2d27221 */ /* 0x000fe40000010000 */
[----:B------:R-:W-:Y:S02]  /*4df0*/  FADD.FTZ R98, R211, R64 ;  /* 0x00000040d3627221 */ /* 0x000fe40000010000 */
[----:B------:R-:W-:Y:S02]  /*4e00*/  FFMA.FTZ R69, R131, R69, R70 ;  /* 0x0000004583457223 */ /* 0x000fe40000010046 */
[C---:B------:R-:W-:Y:S02]  /*4e10*/  FMUL.FTZ R64, R122.reuse, R210 ;  /* 0x000000d27a407220 */ /* 0x040fe40000410000 */
[----:B------:R-:W-:Y:S02]  /*4e20*/  FMUL.FTZ R65, R122, R98 ;  /* 0x000000627a417220 */ /* 0x000fe40000410000 */
[----:B------:R-:W-:-:S02]  /*4e30*/  FMUL.FTZ R74, R124, -R72 ;  /* 0x800000487c4a7220 */ /* 0x000fc40000410000 */
[----:B------:R-:W-:Y:S02]  /*4e40*/  FADD.FTZ R69, -R188, R69 ;  /* 0x00000045bc457221 */ /* 0x000fe40000010100 */
[----:B------:R-:W-:Y:S02]  /*4e50*/  FFMA.FTZ R64, R121, R98, -R64 ;  /* 0x0000006279407223 */ /* 0x000fe40000010840 */
[-C--:B------:R-:W-:Y:S02]  /*4e60*/  FMUL.FTZ R70, R124, -R67.reuse ;  /* 0x800000437c467220 */ /* 0x080fe40000410000 */
[----:B------:R-:W-:Y:S02]  /*4e70*/  FADD.FTZ R68, R189, R68 ;  /* 0x00000044bd447221 */ /* 0x000fe40000010000 */
[----:B------:R-:W-:Y:S02]  /*4e80*/  FFMA.FTZ R65, R121, R210, R65 ;  /* 0x000000d279417223 */ /* 0x000fe40000010041 */
[----:B------:R-:W-:-:S02]  /*4e90*/  FFMA.FTZ R74, R123, R67, R74 ;  /* 0x000000437b4a7223 */ /* 0x000fc4000001004a */
[C---:B------:R-:W-:Y:S02]  /*4ea0*/  FMUL.FTZ R66, R130.reuse, -R69 ;  /* 0x8000004582427220 */ /* 0x040fe40000410000 */
[----:B------:R-:W-:Y:S02]  /*4eb0*/  FADD.FTZ R215, R215, R64 ;  /* 0x00000040d7d77221 */ /* 0x000fe40000010000 */
[----:B------:R-:W-:Y:S02]  /*4ec0*/  FFMA.FTZ R72, R123, R72, -R70 ;  /* 0x000000487b487223 */ /* 0x000fe40000010846 */
[-C--:B------:R-:W-:Y:S02]  /*4ed0*/  FMUL.FTZ R70, R130, -R68.reuse ;  /* 0x8000004482467220 */ /* 0x080fe40000410000 */
[----:B------:R-:W-:Y:S02]  /*4ee0*/  FADD.FTZ R117, R214, R65 ;  /* 0x00000041d6757221 */ /* 0x000fe40000010000 */
[----:B------:R-:W-:-:S02]  /*4ef0*/  FFMA.FTZ R68, R129, R68, -R66 ;  /* 0x0000004481447223 */ /* 0x000fc40000010842 */
[----:B------:R-:W-:Y:S02]  /*4f00*/  FMUL.FTZ R65, R122, -R74 ;  /* 0x8000004a7a417220 */ /* 0x000fe40000410000 */
[----:B------:R-:W-:Y:S02]  /*4f10*/  FMUL.FTZ R66, R124, R215 ;  /* 0x000000d77c427220 */ /* 0x000fe40000410000 */
[-C--:B------:R-:W-:Y:S02]  /*4f20*/  FMUL.FTZ R67, R122, -R72.reuse ;  /* 0x800000487a437220 */ /* 0x080fe40000410000 */
[-C--:B------:R-:W-:Y:S02]  /*4f30*/  FMUL.FTZ R64, R124, R117.reuse ;  /* 0x000000757c407220 */ /* 0x080fe40000410000 */
[----:B------:R-:W-:Y:S02]  /*4f40*/  FFMA.FTZ R72, R121, R72, -R65 ;  /* 0x0000004879487223 */ /* 0x000fe40000010841 */
[----:B------:R-:W-:-:S02]  /*4f50*/  FFMA.FTZ R65, R123, R117, R66 ;  /* 0x000000757b417223 */ /* 0x000fc40000010042 */
[----:B------:R-:W-:Y:S02]  /*4f60*/  FFMA.FTZ R64, R123, R215, -R64 ;  /* 0x000000d77b407223 */ /* 0x000fe40000010840 */
[----:B------:R-:W-:Y:S02]  /*4f70*/  FADD.FTZ R216, R216, R65 ;  /* 0x00000041d8d87221 */ /* 0x000fe40000010000 */
[----:B------:R-:W-:Y:S02]  /*4f80*/  FFMA.FTZ R67, R121, R74, R67 ;  /* 0x0000004a79437223 */ /* 0x000fe40000010043 */
        /* <DEDUP_REMOVED lines=11> */
[----:B------:R-:W-:Y:S02]  /*5040*/  FMUL.FTZ R66, R128, -R69 ;  /* 0x8000004580427220 */ /* 0x000fe40000410000 */
[----:B------:R-:W-:Y:S02]  /*5050*/  FADD.FTZ R221, R221, R64 ;  /* 0x00000040dddd7221 */ /* 0x000fe40000010000 */
[----:B------:R-:W-:Y:S02]  /*5060*/  FFMA.FTZ R73, R119, R67, R70 ;  /* 0x0000004377497223 */ /* 0x000fe40000010046 */
[----:B------:R-:W-:-:S02]  /*5070*/  FADD.FTZ R209, R220, R65 ;  /* 0x00000041dcd17221 */ /* 0x000fc40000010000 */
[CC--:B------:R-:W-:Y:S02]  /*5080*/  FFMA.FTZ R70, R127.reuse, R68.reuse, -R66 ;  /* 0x000000447f467223 */ /* 0x0c0fe40000010842 */
[C---:B------:R-:W-:Y:S02]  /*5090*/  FMUL.FTZ R66, R128.reuse, R221 ;  /* 0x000000dd80427220 */ /* 0x040fe40000410000 */
[C---:B------:R-:W-:Y:S02]  /*50a0*/  FMUL.FTZ R72, R128.reuse, -R68 ;  /* 0x8000004480487220 */ /* 0x040fe40000410000 */
[-C--:B------:R-:W-:Y:S02]  /*50b0*/  FMUL.FTZ R64, R128, R209.reuse ;  /* 0x000000d180407220 */ /* 0x080fe40000410000 */
[C---:B------:R-:W-:Y:S02]  /*50c0*/  FFMA.FTZ R65, R127.reuse, R209, R66 ;  /* 0x000000d17f417223 */ /* 0x040fe40000010042 */
[----:B------:R-:W-:-:S02]  /*50d0*/  FFMA.FTZ R67, R127, R69, R72 ;  /* 0x000000457f437223 */ /* 0x000fc40000010048 */
[----:B------:R-:W-:Y:S02]  /*50e0*/  FFMA.FTZ R64, R127, R221, -R64 ;  /* 0x000000dd7f407223 */ /* 0x000fe40000010840 */
[----:B------:R-:W-:Y:S02]  /*50f0*/  FMUL.FTZ R72, R118, -R71 ;  /* 0x8000004776487220 */ /* 0x000fe40000410000 */
[----:B------:R-:W-:Y:S02]  /*5100*/  FADD.FTZ R224, R224, R65 ;  /* 0x00000041e0e07221 */ /* 0x000fe40000010000 */
[----:B------:R-:W-:Y:S02]  /*5110*/  FADD.FTZ R70, R193, R70 ;  /* 0x00000046c1467221 */ /* 0x000fe40000010000 */
[----:B------:R-:W-:Y:S02]  /*5120*/  FADD.FTZ R206, R225, R64 ;  /* 0x00000040e1ce7221 */ /* 0x000fe40000010000 */
[----:B------:R-:W-:-:S02]  /*5130*/  FADD.FTZ R67, -R192, R67 ;  /* 0x00000043c0437221 */ /* 0x000fc40000010100 */
[----:B------:R-:W-:Y:S02]  /*5140*/  FFMA.FTZ R69, R137, R73, R72 ;  /* 0x0000004989457223 */ /* 0x000fe40000010048 */
[----:B------:R-:W-:Y:S02]  /*5150*/  FMUL.FTZ R64, R130, R224 ;  /* 0x000000e082407220 */ /* 0x000fe40000410000 */
[----:B------:R-:W-:Y:S02]  /*5160*/  FMUL.FTZ R72, R126, -R70 ;  /* 0x800000467e487220 */ /* 0x000fe40000410000 */
[-C--:B------:R-:W-:Y:S02]  /*5170*/  FMUL.FTZ R65, R130, R206.reuse ;  /* 0x000000ce82417220 */ /* 0x080fe40000410000 */
[----:B------:R-:W-:Y:S02]  /*5180*/  FMUL.FTZ R66, R126, -R67 ;  /* 0x800000437e427220 */ /* 0x000fe40000410000 */
[----:B------:R-:W-:-:S02]  /*5190*/  FFMA.FTZ R64, R129, R206, -R64 ;  /* 0x000000ce81407223 */ /* 0x000fc40000010840 */
[----:B------:R-:W-:Y:S02]  /*51a0*/  FFMA.FTZ R67, R125, R67, R72 ;  /* 0x000000437d437223 */ /* 0x000fe40000010048 */
[----:B------:R-:W-:Y:S02]  /*51b0*/  FFMA.FTZ R65, R129, R224, R65 ;  /* 0x000000e081417223 */ /* 0x000fe40000010041 */
[----:B------:R-:W-:Y:S02]  /*51c0*/  FFMA.FTZ R66, R125, R70, -R66 ;  /* 0x000000467d427223 */ /* 0x000fe40000010842 */
[----:B------:R-:W-:Y:S02]  /*51d0*/  FMUL.FTZ R68, R118, -R73 ;  /* 0x8000004976447220 */ /* 0x000fe40000410000 */
[----:B------:R-:W-:Y:S02]  /*51e0*/  FADD.FTZ R227, R227, R64 ;  /* 0x00000040e3e37221 */ /* 0x000fe40000010000 */
[----:B------:R-:W-:-:S02]  /*51f0*/  FADD.FTZ R67, -R194, R67 ;  /* 0x00000043c2437221 */ /* 0x000fc40000010100 */
[----:B------:R-:W-:Y:S02]  /*5200*/  FADD.FTZ R211, R226, R65 ;  /* 0x00000041e2d37221 */ /* 0x000fe40000010000 */
[----:B------:R-:W-:Y:S02]  /*5210*/  FADD.FTZ R70, R195, R66 ;  /* 0x00000042c3467221 */ /* 0x000fe40000010000 */
[----:B------:R-:W-:Y:S02]  /*5220*/  FFMA.FTZ R68, R137, R71, -R68 ;  /* 0x0000004789447223 */ /* 0x000fe40000010844 */
[----:B------:R-:W-:Y:S02]  /*5230*/  FMUL.FTZ R66, R132, R227 ;  /* 0x000000e384427220 */ /* 0x000fe40000410000 */
[----:B------:R-:W-:Y:S02]  /*5240*/  FMUL.FTZ R71, R124, -R67 ;  /* 0x800000437c477220 */ /* 0x000fe40000410000 */
[----:B------:R-:W-:-:S02]  /*5250*/  FMUL.FTZ R64, R132, R211 ;  /* 0x000000d384407220 */ /* 0x000fc40000410000 */
[-C--:B------:R-:W-:Y:S02]  /*5260*/  FMUL.FTZ R72, R124, -R70.reuse ;  /* 0x800000467c487220 */ /* 0x080fe40000410000 */
[----:B------:R-:W-:Y:S02]  /*5270*/  FFMA.FTZ R65, R131, R211, R66 ;  /* 0x000000d383417223 */ /* 0x000fe40000010042 */
[----:B------:R-:W-:Y:S02]  /*5280*/  FFMA.FTZ R70, R123, R70, -R71 ;  /* 0x000000467b467223 */ /* 0x000fe40000010847 */
[----:B------:R-:W-:Y:S02]  /*5290*/  FFMA.FTZ R64, R131, R227, -R64 ;  /* 0x000000e383407223 */ /* 0x000fe40000010840 */
[----:B------:R-:W-:Y:S02]  /*52a0*/  FFMA.FTZ R67, R123, R67, R72 ;  /* 0x000000437b437223 */ /* 0x000fe40000010048 */
[----:B------:R-:W-:-:S02]  /*52b0*/  FADD.FTZ R230, R230, R65 ;  /* 0x00000041e6e67221 */ /* 0x000fc40000010000 */
[----:B------:R-:W-:Y:S02]  /*52c0*/  FADD.FTZ R70, R197, R70 ;  /* 0x00000046c5467221 */ /* 0x000fe40000010000 */
[----:B------:R-:W-:Y:S02]  /*52d0*/  FADD.FTZ R212, R231, R64 ;  /* 0x00000040e7d47221 */ /* 0x000fe40000010000 */
[----:B------:R-:W-:Y:S02]  /*52e0*/  FADD.FTZ R67, -R196, R67 ;  /* 0x00000043c4437221 */ /* 0x000fe40000010100 */
[----:B------:R-:W-:Y:S02]  /*52f0*/  FMUL.FTZ R64, R134, R230 ;  /* 0x000000e686407220 */ /* 0x000fe40000410000 */
[C---:B------:R-:W-:Y:S02]  /*5300*/  FMUL.FTZ R72, R122.reuse, -R70 ;  /* 0x800000467a487220 */ /* 0x040fe40000410000 */
[----:B------:R-:W-:-:S02]  /*5310*/  FMUL.FTZ R66, R122, -R67 ;  /* 0x800000437a427220 */ /* 0x000fc40000410000 */
[-C--:B------:R-:W-:Y:S02]  /*5320*/  FMUL.FTZ R65, R134, R212.reuse ;  /* 0x000000d486417220 */ /* 0x080fe40000410000 */
[----:B------:R-:W-:Y:S02]  /*5330*/  FFMA.FTZ R64, R133, R212, -R64 ;  /* 0x000000d485407223 */ /* 0x000fe40000010840 */
[C---:B------:R-:W-:Y:S02]  /*5340*/  FFMA.FTZ R67, R121.reuse, R67, R72 ;  /* 0x0000004379437223 */ /* 0x040fe40000010048 */
[----:B------:R-:W-:Y:S02]  /*5350*/  FFMA.FTZ R66, R121, R70, -R66 ;  /* 0x0000004679427223 */ /* 0x000fe40000010842 */
[----:B------:R-:W-:Y:S02]  /*5360*/  FFMA.FTZ R65, R133, R230, R65 ;  /* 0x000000e685417223 */ /* 0x000fe40000010041 */
[----:B------:R-:W-:-:S02]  /*5370*/  FADD.FTZ R235, R235, R64 ;  /* 0x00000040ebeb7221 */ /* 0x000fc40000010000 */
[----:B------:R-:W-:Y:S02]  /*5380*/  FADD.FTZ R67, -R198, R67 ;  /* 0x00000043c6437221 */ /* 0x000fe40000010100 */
[----:B------:R-:W-:Y:S02]  /*5390*/  FADD.FTZ R70, R199, R66 ;  /* 0x00000042c7467221 */ /* 0x000fe40000010000 */
[----:B------:R-:W-:Y:S02]  /*53a0*/  FADD.FTZ R217, R234, R65 ;  /* 0x00000041ead97221 */ /* 0x000fe40000010000 */
[----:B------:R-:W-:Y:S02]  /*53b0*/  FMUL.FTZ R66, R136, R235 ;  /* 0x000000eb88427220 */ /* 0x000fe40000410000 */
[----:B------:R-:W-:Y:S02]  /*53c0*/  FMUL.FTZ R71, R120, -R67 ;  /* 0x8000004378477220 */ /* 0x000fe40000410000 */
[----:B------:R-:W-:-:S02]  /*53d0*/  FMUL.FTZ R64, R136, R217 ;  /* 0x000000d988407220 */ /* 0x000fc40000410000 */
[-C--:B------:R-:W-:Y:S02]  /*53e0*/  FMUL.FTZ R72, R120, -R70.reuse ;  /* 0x8000004678487220 */ /* 0x080fe40000410000 */
[----:B------:R-:W-:Y:S02]  /*53f0*/  FFMA.FTZ R65, R135, R217, R66 ;  /* 0x000000d987417223 */ /* 0x000fe40000010042 */
[----:B------:R-:W-:Y:S02]  /*5400*/  FFMA.FTZ R70, R119, R70, -R71 ;  /* 0x0000004677467223 */ /* 0x000fe40000010847 */
[----:B------:R-:W-:Y:S02]  /*5410*/  FFMA.FTZ R64, R135, R235, -R64 ;  /* 0x000000eb87407223 */ /* 0x000fe40000010840 */
[----:B------:R-:W-:Y:S02]  /*5420*/  FADD.FTZ R232, R232, R65 ;  /* 0x00000041e8e87221 */ /* 0x000fe40000010000 */
[----:B------:R-:W-:-:S02]  /*5430*/  FFMA.FTZ R67, R119, R67, R72 ;  /* 0x0000004377437223 */ /* 0x000fc40000010048 */
[----:B------:R-:W-:Y:S02]  /*5440*/  FADD.FTZ R70, R201, R70 ;  /* 0x00000046c9467221 */ /* 0x000fe40000010000 */
[----:B------:R-:W-:Y:S02]  /*5450*/  FADD.FTZ R214, R233, R64 ;  /* 0x00000040e9d67221 */ /* 0x000fe40000010000 */
[----:B------:R-:W-:Y:S02]  /*5460*/  FMUL.FTZ R65, R147, R232 ;  /* 0x000000e893417220 */ /* 0x000fe40000410000 */
[----:B------:R-:W-:Y:S02]  /*5470*/  FADD.FTZ R66, -R200, R67 ;  /* 0x00000043c8427221 */ /* 0x000fe40000010100 */
[----:B------:R-:W-:Y:S02]  /*5480*/  FMUL.FTZ R72, R118, -R70 ;  /* 0x8000004676487220 */ /* 0x000fe40000410000 */
[----:B------:R-:W-:-:S02]  /*5490*/  FFMA.FTZ R64, R148, R214, -R65 ;  /* 0x000000d694407223 */ /* 0x000fc40000010841 */
[-C--:B------:R-:W-:Y:S02]  /*54a0*/  FMUL.FTZ R71, R118, -R66.reuse ;  /* 0x8000004276477220 */ /* 0x080fe40000410000 */
[----:B------:R-:W-:Y:S02]  /*54b0*/  FFMA.FTZ R65, R137, R66, R72 ;  /* 0x0000004289417223 */ /* 0x000fe40000010048 */
[----:B------:R-:W-:Y:S02]  /*54c0*/  FMUL.FTZ R67, R147, R214 ;  /* 0x000000d693437220 */ /* 0x000fe40000410000 */
[----:B------:R-:W-:Y:S02]  /*54d0*/  FFMA.FTZ R70, R137, R70, -R71 ;  /* 0x0000004689467223 */ /* 0x000fe40000010847 */
[----:B------:R-:W-:Y:S01]  /*54e0*/  FADD.FTZ R72, -R202, R65 ;  /* 0x00000041ca487221 */ /* 0x000fe20000010100 */
[----:B------:R-:W-:Y:S01]  /*54f0*/  HFMA2.MMA R65, -RZ, RZ, 0, 0 ;  /* 0x00000000ff417435 */ /* 0x000fe200000001ff */
[----:B------:R-:W-:-:S02]  /*5500*/  FFMA.FTZ R67, R148, R232, R67 ;  /* 0x000000e894437223 */ /* 0x000fc40000010043 */
[----:B------:R-:W-:Y:S02]  /*5510*/  FADD.FTZ R70, R203, R70 ;  /* 0x00000046cb467221 */ /* 0x000fe40000010000 */
[----:B------:R-:W-:Y:S02]  /*5520*/  FMUL.FTZ R71, R138, -R72 ;  /* 0x800000488a477220 */ /* 0x000fe40000410000 */
[----:B------:R-:W-:Y:S01]  /*5530*/  FADD.FTZ R237, R237, R64 ;  /* 0x00000040eded7221 */ /* 0x000fe20000010000 */
[----:B------:R-:W-:Y:S01]  /*5540*/  MOV R64, 0x3f800000 ;  /* 0x3f80000000407802 */ /* 0x000fe20000000f00 */
[----:B------:R-:W-:Y:S02]  /*5550*/  FADD.FTZ R225, R236, R67 ;  /* 0x00000043ece17221 */ /* 0x000fe40000010000 */
[-C--:B------:R-:W-:Y:S01]  /*5560*/  FMUL.FTZ R73, R138, -R70.reuse ;  /* 0x800000468a497220 */ /* 0x080fe20000410000 */
[----:B------:R-:W-:Y:S01]  /*5570*/  CS2R R66, SRZ ;  /* 0x0000000000427805 */ /* 0x000fe2000001ff00 */
[----:B------:R-:W-:-:S02]  /*5580*/  FFMA.FTZ R76, R139, R70, -R71 ;  /* 0x000000468b4c7223 */ /* 0x000fc40000010847 */
[C---:B------:R-:W-:Y:S02]  /*5590*/  FMUL.FTZ R70, R145.reuse, R225 ;  /* 0x000000e191467220 */ /* 0x040fe40000410000 */
[-C--:B------:R-:W-:Y:S01]  /*55a0*/  FMUL.FTZ R71, R145, R237.reuse ;  /* 0x000000ed91477220 */ /* 0x080fe20000410000 */
[----:B------:R-:W0:Y:S01]  /*55b0*/  @!P0 LDS.128 R64, [UR46+0xee80] ;  /* 0x00ee802eff408984 */ /* 0x000e220008000c00 */
[C---:B------:R-:W-:Y:S01]  /*55c0*/  FFMA.FTZ R70, R146.reuse, R237, -R70 ;  /* 0x000000ed92467223 */ /* 0x040fe20000010846 */
[----:B------:R-:W-:Y:S01]  /*55d0*/  ISETP.GT.U32.AND P0, PT, R113, 0x1f, PT ;  /* 0x0000001f7100780c */ /* 0x000fe20003f04070 */
[----:B------:R-:W-:Y:S02]  /*55e0*/  FFMA.FTZ R71, R146, R225, R71 ;  /* 0x000000e192477223 */ /* 0x000fe40000010047 */
[----:B------:R-:W-:Y:S02]  /*55f0*/  FFMA.FTZ R73, R139, R72, R73 ;  /* 0x000000488b497223 */ /* 0x000fe40000010049 */
[----:B------:R-:W-:-:S02]  /*5600*/  FADD.FTZ R220, R229, R70 ;  /* 0x00000046e5dc7221 */ /* 0x000fc40000010000 */
[----:B------:R-:W-:Y:S02]  /*5610*/  FADD.FTZ R228, R228, R71 ;  /* 0x00000047e4e47221 */ /* 0x000fe40000010000 */
[----:B------:R-:W-:Y:S02]  /*5620*/  FMUL.FTZ R72, R138, -R69 ;  /* 0x800000458a487220 */ /* 0x000fe40000410000 */
[----:B------:R-:W-:Y:S02]  /*5630*/  FADD.FTZ R71, -R204, R73 ;  /* 0x00000049cc477221 */ /* 0x000fe40000010100 */
[C---:B------:R-:W-:Y:S02]  /*5640*/  FMUL.FTZ R75, R143.reuse, R220 ;  /* 0x000000dc8f4b7220 */ /* 0x040fe40000410000 */
[----:B------:R-:W-:Y:S02]  /*5650*/  FMUL.FTZ R73, R143, R228 ;  /* 0x000000e48f497220 */ /* 0x000fe40000410000 */
[----:B------:R-:W-:-:S02]  /*5660*/  FMUL.FTZ R74, R138, -R68 ;  /* 0x800000448a4a7220 */ /* 0x000fc40000410000 */
[----:B------:R-:W-:Y:S02]  /*5670*/  FFMA.FTZ R68, R139, R68, -R72 ;  /* 0x000000448b447223 */ /* 0x000fe40000010848 */
[C---:B------:R-:W-:Y:S02]  /*5680*/  FFMA.FTZ R75, R144.reuse, R228, R75 ;  /* 0x000000e4904b7223 */ /* 0x040fe4000001004b */
[----:B------:R-:W-:Y:S02]  /*5690*/  FFMA.FTZ R72, R144, R220, -R73 ;  /* 0x000000dc90487223 */ /* 0x000fe40000010849 */
[----:B------:R-:W-:Y:S02]  /*56a0*/  FADD.FTZ R229, R218, R75 ;  /* 0x0000004bdae57221 */ /* 0x000fe40000010000 */
[----:B------:R-:W-:Y:S02]  /*56b0*/  FADD.FTZ R219, R219, R72 ;  /* 0x00000048dbdb7221 */ /* 0x000fe40000010000 */
[----:B------:R-:W-:-:S02]  /*56c0*/  FFMA.FTZ R69, R139, R69, R74 ;  /* 0x000000458b457223 */ /* 0x000fc4000001004a */
        /* <DEDUP_REMOVED lines=12> */
[----:B-1----:R-:W-:Y:S04]  /*5790*/  LDS.128 R68, [R218+0xd0a0] ;  /* 0x00d0a000da447984 */ /* 0x002fe80000000c00 */
[----:B------:R-:W0:Y:S04]  /*57a0*/  LDS.128 R72, [R218+0xd0b0] ;  /* 0x00d0b000da487984 */ /* 0x000e280000000c00 */
[----:B------:R-:W1:Y:S04]  /*57b0*/  LDS.128 R76, [R218+0xd090] ;  /* 0x00d09000da4c7984 */ /* 0x000e680000000c00 */
[----:B------:R-:W2:Y:S01]  /*57c0*/  LDS.128 R80, [R218+0xd080] ;  /* 0x00d08000da507984 */ /* 0x000ea20000000c00 */
[----:B0-----:R-:W-:-:S02]  /*57d0*/  FMUL.FTZ R85, R69, R75 ;  /* 0x0000004b45557220 */ /* 0x001fc40000410000 */
[-C--:B------:R-:W-:Y:S02]  /*57e0*/  FMUL.FTZ R84, R69, R74.reuse ;  /* 0x0000004a45547220 */ /* 0x080fe40000410000 */
[C---:B------:R-:W-:Y:S02]  /*57f0*/  FFMA.FTZ R85, R68.reuse, R74, -R85 ;  /* 0x0000004a44557223 */ /* 0x040fe40000010855 */
[----:B------:R-:W-:Y:S02]  /*5800*/  FFMA.FTZ R84, R68, R75, R84 ;  /* 0x0000004b44547223 */ /* 0x000fe40000010054 */
[----:B------:R-:W-:Y:S02]  /*5810*/  FADD.FTZ R70, R70, R85 ;  /* 0x0000005546467221 */ /* 0x000fe40000010000 */
[----:B------:R-:W-:Y:S02]  /*5820*/  FADD.FTZ R71, R71, R84 ;  /* 0x0000005447477221 */ /* 0x000fe40000010000 */
[----:B------:R-:W-:-:S02]  /*5830*/  FMUL.FTZ R75, R69, R73 ;  /* 0x00000049454b7220 */ /* 0x000fc40000410000 */
[----:B------:R-:W-:Y:S02]  /*5840*/  FMUL.FTZ R69, R69, R72 ;  /* 0x0000004845457220 */ /* 0x000fe40000410000 */
[C---:B-1----:R-:W-:Y:S02]  /*5850*/  FMUL.FTZ R74, R77.reuse, R70 ;  /* 0x000000464d4a7220 */ /* 0x042fe40000410000 */
[----:B------:R-:W-:Y:S02]  /*5860*/  FMUL.FTZ R85, R77, R71 ;  /* 0x000000474d557220 */ /* 0x000fe40000410000 */
[C---:B------:R-:W-:Y:S02]  /*5870*/  FFMA.FTZ R75, R68.reuse, R72, -R75 ;  /* 0x00000048444b7223 */ /* 0x040fe4000001084b */
[----:B------:R-:W-:Y:S02]  /*5880*/  FFMA.FTZ R69, R68, R73, R69 ;  /* 0x0000004944457223 */ /* 0x000fe40000010045 */
[----:B------:R-:W-:-:S02]  /*5890*/  FFMA.FTZ R74, R76, R71, R74 ;  /* 0x000000474c4a7223 */ /* 0x000fc4000001004a */
[----:B------:R-:W-:Y:S02]  /*58a0*/  FFMA.FTZ R85, R76, R70, -R85 ;  /* 0x000000464c557223 */ /* 0x000fe40000010855 */
        /* <DEDUP_REMOVED lines=10> */
[----:B------:R-:W-:-:S02]  /*5950*/  FFMA.FTZ R71, R80, R78, -R71 ;  /* 0x0000004e50477223 */ /* 0x000fc40000010847 */
[C---:B------:R-:W-:Y:S02]  /*5960*/  FFMA.FTZ R74, R80.reuse, R74, R73 ;  /* 0x0000004a504a7223 */ /* 0x040fe40000010049 */
[C---:B------:R-:W-:Y:S02]  /*5970*/  FFMA.FTZ R78, R80.reuse, R77, -R69 ;  /* 0x0000004d504e7223 */ /* 0x040fe40000010845 */
[----:B------:R-:W-:Y:S02]  /*5980*/  FFMA.FTZ R79, R80, R68, R81 ;  /* 0x00000044504f7223 */ /* 0x000fe40000010051 */
[----:B------:R-:W-:Y:S02]  /*5990*/  FADD.FTZ R77, R82, R71 ;  /* 0x00000047524d7221 */ /* 0x000fe40000010000 */
[----:B------:R-:W-:Y:S01]  /*59a0*/  FADD.FTZ R76, R83, R74 ;  /* 0x0000004a534c7221 */ /* 0x000fe20000010000 */
[----:B------:R-:W-:Y:S05]  /*59b0*/  BRA.DIV ~URZ, `(.L_x_3508) ;  /* 0x00006bd27f007947 */ /* 0x000fea000b800000 */
[----:B------:R0:W1:Y:S02]  /*59c0*/  SHFL.DOWN PT, R70, R78, 0x1, 0x1f ;  /* 0x08201f004e467f89 */ /* 0x00006400000e0000 */
.L_x_3606:
[----:B------:R-:W-:Y:S05]  /*59d0*/  BRA.DIV ~URZ, `(.L_x_3509) ;  /* 0x00006c327f007947 */ /* 0x000fea000b800000 */
[----:B------:R2:W3:Y:S04]  /*59e0*/  SHFL.DOWN PT, R71, R79, 0x1, 0x1f ;  /* 0x08201f004f477f89 */ /* 0x0004e800000e0000 */
[----:B------:R2:W4:Y:S04]  /*59f0*/  SHFL.DOWN PT, R72, R77, 0x1, 0x1f ;  /* 0x08201f004d487f89 */ /* 0x00052800000e0000 */
[----:B------:R2:W0:Y:S02]  /*5a00*/  SHFL.DOWN PT, R68, R76, 0x1, 0x1f ;  /* 0x08201f004c447f89 */ /* 0x00042400000e0000 */
.L_x_3607:
[----:B------:R-:W-:Y:S01]  /*5a10*/  BSSY B1, `(.L_x_3510) ;  /* 0x000000e000017945 */ /* 0x000fe20003800000 */
        /* <DEDUP_REMOVED lines=13> */
.L_x_3511:
[----:B------:R-:W-:Y:S05]  /*5af0*/  BSYNC B1 ;  /* 0x0000000000017941 */ /* 0x000fea0003800000 */
.L_x_3510:
[----:B------:R-:W-:Y:S05]  /*5b00*/  BRA.DIV ~URZ, `(.L_x_3512) ;  /* 0x00006c627f007947 */ /* 0x000fea000b800000 */
[----:B-1----:R1:W2:Y:S04]  /*5b10*/  SHFL.DOWN PT, R70, R78, 0x2, 0x1f ;  /* 0x08401f004e467f89 */ /* 0x0022a800000e0000 */
[----:B---3--:R1:W3:Y:S04]  /*5b20*/  SHFL.DOWN PT, R71, R79, 0x2, 0x1f ;  /* 0x08401f004f477f89 */ /* 0x0082e800000e0000 */
[----:B----4-:R1:W4:Y:S04]  /*5b30*/  SHFL.DOWN PT, R72, R77, 0x2, 0x1f ;  /* 0x08401f004d487f89 */ /* 0x01032800000e0000 */
[----:B0-----:R1:W0:Y:S02]  /*5b40*/  SHFL.DOWN PT, R68, R76, 0x2, 0x1f ;  /* 0x08401f004c447f89 */ /* 0x00122400000e0000 */
.L_x_3608:
[----:B------:R-:W-:Y:S01]  /*5b50*/  BSSY B1, `(.L_x_3513) ;  /* 0x000000e000017945 */ /* 0x000fe20003800000 */
        /* <DEDUP_REMOVED lines=13> */
.L_x_3514:
[----:B------:R-:W-:Y:S05]  /*5c30*/  BSYNC B1 ;  /* 0x0000000000017941 */ /* 0x000fea0003800000 */
.L_x_3513:
[----:B------:R-:W-:Y:S05]  /*5c40*/  BRA.DIV ~URZ, `(.L_x_3515) ;  /* 0x00006cf27f007947 */ /* 0x000fea000b800000 */
[----:B--2---:R2:W1:Y:S02]  /*5c50*/  SHFL.DOWN PT, R70, R78, 0x4, 0x1f ;  /* 0x08801f004e467f89 */ /* 0x00446400000e0000 */
.L_x_3609:
[----:B------:R-:W-:Y:S05]  /*5c60*/  BRA.DIV ~URZ, `(.L_x_3516) ;  /* 0x00006d527f007947 */ /* 0x000fea000b800000 */
[----:B---3--:R3:W2:Y:S04]  /*5c70*/  SHFL.DOWN PT, R71, R79, 0x4, 0x1f ;  /* 0x08801f004f477f89 */ /* 0x0086a800000e0000 */
[----:B----4-:R3:W4:Y:S04]  /*5c80*/  SHFL.DOWN PT, R72, R77, 0x4, 0x1f ;  /* 0x08801f004d487f89 */ /* 0x01072800000e0000 */
[----:B0-----:R3:W0:Y:S02]  /*5c90*/  SHFL.DOWN PT, R68, R76, 0x4, 0x1f ;  /* 0x08801f004c447f89 */ /* 0x00162400000e0000 */
.L_x_3610:
[----:B------:R-:W-:Y:S01]  /*5ca0*/  BSSY B1, `(.L_x_3517) ;  /* 0x000000e000017945 */ /* 0x000fe20003800000 */
        /* <DEDUP_REMOVED lines=13> */
.L_x_3518:
[----:B------:R-:W-:Y:S05]  /*5d80*/  BSYNC B1 ;  /* 0x0000000000017941 */ /* 0x000fea0003800000 */
.L_x_3517:
[----:B------:R-:W-:Y:S05]  /*5d90*/  BRA.DIV ~URZ, `(.L_x_3519) ;  /* 0x00006d827f007947 */ /* 0x000fea000b800000 */
[----:B-1----:R1:W3:Y:S04]  /*5da0*/  SHFL.DOWN PT, R70, R78, 0x8, 0x1f ;  /* 0x09001f004e467f89 */ /* 0x0022e800000e0000 */
[----:B--2---:R1:W2:Y:S04]  /*5db0*/  SHFL.DOWN PT, R71, R79, 0x8, 0x1f ;  /* 0x09001f004f477f89 */ /* 0x0042a800000e0000 */
[----:B----4-:R1:W4:Y:S04]  /*5dc0*/  SHFL.DOWN PT, R72, R77, 0x8, 0x1f ;  /* 0x09001f004d487f89 */ /* 0x01032800000e0000 */
[----:B0-----:R1:W0:Y:S02]  /*5dd0*/  SHFL.DOWN PT, R68, R76, 0x8, 0x1f ;  /* 0x09001f004c447f89 */ /* 0x00122400000e0000 */
.L_x_3611:
        /* <DEDUP_REMOVED lines=14> */
.L_x_3521:
[----:B------:R-:W-:Y:S05]  /*5ec0*/  BSYNC B1 ;  /* 0x0000000000017941 */ /* 0x000fea0003800000 */
.L_x_3520:
[----:B------:R-:W-:Y:S05]  /*5ed0*/  BRA.DIV ~URZ, `(.L_x_3522) ;  /* 0x00006e127f007947 */ /* 0x000fea000b800000 */
[----:B---3--:R3:W1:Y:S02]  /*5ee0*/  SHFL.DOWN PT, R70, R78, 0x10, 0x1f ;  /* 0x0a001f004e467f89 */ /* 0x00866400000e0000 */
.L_x_3612:
[----:B------:R-:W-:Y:S05]  /*5ef0*/  BRA.DIV ~URZ, `(.L_x_3523) ;  /* 0x00006e727f007947 */ /* 0x000fea000b800000 */
[----:B--2---:R2:W3:Y:S04]  /*5f00*/  SHFL.DOWN PT, R71, R79, 0x10, 0x1f ;  /* 0x0a001f004f477f89 */ /* 0x0044e800000e0000 */
[----:B----4-:R2:W4:Y:S04]  /*5f10*/  SHFL.DOWN PT, R72, R77, 0x10, 0x1f ;  /* 0x0a001f004d487f89 */ /* 0x01052800000e0000 */
[----:B0-----:R2:W0:Y:S02]  /*5f20*/  SHFL.DOWN PT, R68, R76, 0x10, 0x1f ;  /* 0x0a001f004c447f89 */ /* 0x00142400000e0000 */
.L_x_3613:
        /* <DEDUP_REMOVED lines=13> */
.L_x_3525:
[----:B------:R-:W-:Y:S05]  /*6000*/  BSYNC B1 ;  /* 0x0000000000017941 */ /* 0x000fea0003800000 */
.L_x_3524:
        /* <DEDUP_REMOVED lines=20> */
.L_x_3614:
        /* <DEDUP_REMOVED lines=11> */
[C---:B------:R-:W-:Y:S02]  /*6200*/  FMUL.FTZ R64, R78.reuse, R240 ;  /* 0x000000f04e407220 */ /* 0x040fe40000410000 */
[----:B------:R-:W-:Y:S02]  /*6210*/  FFMA.FTZ R78, R78, R238, -R67 ;  /* 0x000000ee4e4e7223 */ /* 0x000fe40000010843 */
[----:B------:R-:W-:Y:S02]  /*6220*/  FMUL.FTZ R67, R77, R240 ;  /* 0x000000f04d437220 */ /* 0x000fe40000410000 */
[----:B------:R-:W-:Y:S02]  /*6230*/  FFMA.FTZ R79, R79, R238, R64 ;  /* 0x000000ee4f4f7223 */ /* 0x000fe40000010040 */
[----:B------:R-:W-:-:S02]  /*6240*/  FMUL.FTZ R240, R76, R240 ;  /* 0x000000f04cf07220 */ /* 0x000fc40000410000 */
[-C--:B------:R-:W-:Y:S02]  /*6250*/  FFMA.FTZ R76, R76, R238.reuse, -R67 ;  /* 0x000000ee4c4c7223 */ /* 0x080fe40000010843 */
[----:B------:R-:W-:Y:S02]  /*6260*/  FFMA.FTZ R77, R77, R238, R240 ;  /* 0x000000ee4d4d7223 */ /* 0x000fe400000100f0 */
[----:B------:R-:W-:Y:S02]  /*6270*/  FADD.FTZ R78, R78, R73 ;  /* 0x000000494e4e7221 */ /* 0x000fe40000010000 */
[----:B------:R-:W-:Y:S02]  /*6280*/  FADD.FTZ R79, R79, R242 ;  /* 0x000000f24f4f7221 */ /* 0x000fe40000010000 */
.L_x_3528:
[----:B------:R-:W-:Y:S05]  /*6290*/  BSYNC B1 ;  /* 0x0000000000017941 */ /* 0x000fea0003800000 */
.L_x_3527:
        /* <DEDUP_REMOVED lines=38> */
.L_x_3507:
[----:B0-----:R-:W-:Y:S05]  /*6500*/  BSYNC B0 ;  /* 0x0000000000007941 */ /* 0x001fea0003800000 */
.L_x_3506:
[----:B------:R-:W-:Y:S01]  /*6510*/  WARPSYNC 0xffffffff ;  /* 0xffffffff00007948 */ /* 0x000fe20003800000 */
[----:B------:R-:W-:Y:S01]  /*6520*/  BAR.SYNC.DEFER_BLOCKING 0x0 ;  /* 0x0000000000007b1d */ /* 0x000fe20000010000 */
[C---:B------:R-:W-:Y:S01]  /*6530*/  ISETP.NE.AND P0, PT, R113.reuse, RZ, PT ;  /* 0x000000ff7100720c */ /* 0x040fe20003f05270 */
[C---:B------:R-:W-:Y:S01]  /*6540*/  FFMA.FTZ R244, -R16.reuse, R97, -RZ ;  /* 0x0000006110f47223 */ /* 0x040fe200000109ff */
[--C-:B---3--:R-:W-:Y:S01]  /*6550*/  PRMT R76, RZ, 0x7610, R59.reuse ;  /* 0x00007610ff4c7816 */ /* 0x108fe2000000003b */
[----:B------:R-:W-:Y:S01]  /*6560*/  FMUL.FTZ R246, R16, R207 ;  /* 0x000000cf10f67220 */ /* 0x000fe20000410000 */
[----:B------:R-:W-:Y:S01]  /*6570*/  PRMT R74, RZ, 0x5410, R59 ;  /* 0x00005410ff4a7816 */ /* 0x000fe2000000003b */
[----:B------:R-:W-:Y:S01]  /*6580*/  ULEA UR34, UR16, 0xfffff800, 0xb ;  /* 0xfffff80010227891 */ /* 0x000fe2000f8e583f */
[--C-:B------:R-:W-:Y:S01]  /*6590*/  PRMT R79, RZ, 0x7610, R58.reuse ;  /* 0x00007610ff4f7816 */ /* 0x100fe2000000003a */
[----:B------:R-:W-:Y:S01]  /*65a0*/  ULDC UR35, c[0x0][0x168] ;  /* 0x00005a0000237ab9 */ /* 0x000fe20000000800 */
[----:B------:R-:W-:Y:S01]  /*65b0*/  PRMT R82, RZ, 0x5410, R58 ;  /* 0x00005410ff527816 */ /* 0x000fe2000000003a */
[----:B------:R-:W-:Y:S01]  /*65c0*/  UIADD3 UR34, -UR34, UR35, URZ ;  /* 0x0000002322227290 */ /* 0x000fe2000fffe13f */
[----:B------:R-:W-:Y:S01]  /*65d0*/  PRMT R81, RZ, 0x7610, R56 ;  /* 0x00007610ff517816 */ /* 0x000fe20000000038 */
[----:B------:R-:W-:Y:S01]  /*65e0*/  BSSY B0, `(.L_x_3529) ;  /* 0x00002b9000007945 */ /* 0x000fe20003800000 */
[----:B-1----:R-:W-:-:S02]  /*65f0*/  SHF.L.U32 R218, R113, 0x5, RZ ;  /* 0x0000000571da7819 */ /* 0x002fc400000006ff */
[----:B------:R-:W-:Y:S02]  /*6600*/  PRMT R87, RZ, 0x7610, R61 ;  /* 0x00007610ff577816 */ /* 0x000fe4000000003d */
[C---:B------:R-:W-:Y:S02]  /*6610*/  IADD3 R248, R113.reuse, 0xc80, RZ ;  /* 0x00000c8071f87810 */ /* 0x040fe40007ffe0ff */
[C---:B------:R-:W-:Y:S01]  /*6620*/  IADD3 R250, R113.reuse, 0xd00, RZ ;  /* 0x00000d0071fa7810 */ /* 0x040fe20007ffe0ff */
[----:B------:R-:W-:Y:S01]  /*6630*/  FMUL.FTZ R85, R108, R87 ;  /* 0x000000576c557220 */ /* 0x000fe20000410000 */
[C---:B------:R-:W-:Y:S02]  /*6640*/  IADD3 R252, R113.reuse, 0xd80, RZ ;  /* 0x00000d8071fc7810 */ /* 0x040fe40007ffe0ff */
[----:B------:R-:W-:Y:S01]  /*6650*/  LEA.HI.SX32 R238, R113, R113, 0x1b ;  /* 0x0000007171ee7211 */ /* 0x000fe200078fdaff */
[----:B------:R-:W0:Y:S01]  /*6660*/  LDS.64 R68, [R88.X16+0xd088] ;  /* 0x00d0880058447984 */ /* 0x000e22000000ca00 */
[----:B------:R-:W-:-:S02]  /*6670*/  FFMA.FTZ R86, R155, -R85, R210 ;  /* 0x800000559b567223 */ /* 0x000fc400000100d2 */
[----:B------:R-:W-:Y:S01]  /*6680*/  FFMA.FTZ R85, R153, -R85, R98 ;  /* 0x8000005599557223 */ /* 0x000fe20000010062 */
[----:B------:R1:W-:Y:S01]  /*6690*/  @!P0 STS.128 [UR46+0xee80], R64 ;  /* 0x00ee8040ff008988 */ /* 0x0003e20008000c2e */
[CC--:B0-----:R-:W-:Y:S02]  /*66a0*/  FMUL.FTZ R70, R68.reuse, -R103.reuse ;  /* 0x8000006744467220 */ /* 0x0c1fe40000410000 */
[C---:B------:R-:W-:Y:S02]  /*66b0*/  FMUL.FTZ R103, R69.reuse, -R103 ;  /* 0x8000006745677220 */ /* 0x040fe40000410000 */
[-C--:B------:R-:W-:Y:S01]  /*66c0*/  FFMA.FTZ R70, R69, R102.reuse, R70 ;  /* 0x0000006645467223 */ /* 0x080fe20000010046 */
[----:B------:R-:W-:Y:S01]  /*66d0*/  P2R R69, PR, RZ, 0x1 ;  /* 0x00000001ff457803 */ /* 0x000fe20000000000 */
[----:B------:R-:W-:Y:S01]  /*66e0*/  FFMA.FTZ R103, R68, R102, -R103 ;  /* 0x0000006644677223 */ /* 0x000fe20000010867 */
[----:B------:R-:W-:Y:S01]  /*66f0*/  PRMT R102, RZ, 0x5410, R60 ;  /* 0x00005410ff667816 */ /* 0x000fe2000000003c */
[----:B------:R-:W-:-:S02]  /*6700*/  FADD.FTZ R72, -R91, R70 ;  /* 0x000000465b487221 */ /* 0x000fc40000010100 */
[----:B------:R-:W-:Y:S02]  /*6710*/  FADD.FTZ R73, R90, R103 ;  /* 0x000000675a497221 */ /* 0x000fe40000010000 */
[----:B------:R-:W-:Y:S02]  /*6720*/  FMUL.FTZ R70, R50, R76 ;  /* 0x0000004c32467220 */ /* 0x000fe40000410000 */
[----:B------:R-:W-:Y:S02]  /*6730*/  FMUL.FTZ R71, R73, UR45 ;  /* 0x0000002d49477c20 */ /* 0x000fe40008410000 */
[CC--:B------:R-:W-:Y:S02]  /*6740*/  FMUL.FTZ R69, R141.reuse, -R72.reuse ;  /* 0x800000488d457220 */ /* 0x0c0fe40000410000 */
[----:B------:R-:W-:Y:S02]  /*6750*/  FMUL.FTZ R141, R141, -R73 ;  /* 0x800000498d8d7220 */ /* 0x000fe40000410000 */
[----:B------:R-:W-:-:S02]  /*6760*/  FMUL.FTZ R68, R179, R72 ;  /* 0x00000048b3447220 */ /* 0x000fc40000410000 */
[----:B------:R-:W-:Y:S02]  /*6770*/  FFMA.FTZ R179, R179, -R70, R222 ;  /* 0x80000046b3b37223 */ /* 0x000fe400000100de */
[C---:B-1----:R-:W-:Y:S02]  /*6780*/  FMUL.FTZ R64, R72.reuse, UR45 ;  /* 0x0000002d48407c20 */ /* 0x042fe40008410000 */
[----:B------:R-:W-:Y:S02]  /*6790*/  FFMA.FTZ R66, R72, UR44, -R71 ;  /* 0x0000002c48427c23 */ /* 0x000fe40008010847 */
[C---:B------:R-:W-:Y:S02]  /*67a0*/  FFMA.FTZ R69, R142.reuse, R73, -R69 ;  /* 0x000000498e457223 */ /* 0x040fe40000010845 */
[----:B------:R-:W-:Y:S02]  /*67b0*/  FFMA.FTZ R142, R142, R72, R141 ;  /* 0x000000488e8e7223 */ /* 0x000fe4000001008d */
[----:B------:R-:W-:-:S02]  /*67c0*/  FFMA.FTZ R70, R177, -R70, R223 ;  /* 0x80000046b1467223 */ /* 0x000fc400000100df */
[C---:B------:R-:W-:Y:S02]  /*67d0*/  FMUL.FTZ R141, R50.reuse, R72 ;  /* 0x00000048328d7220 */ /* 0x040fe40000410000 */
[-C--:B------:R-:W-:Y:S02]  /*67e0*/  FMUL.FTZ R103, R50, R73.reuse ;  /* 0x0000004932677220 */ /* 0x080fe40000410000 */
[----:B------:R-:W-:Y:S02]  /*67f0*/  FFMA.FTZ R67, R73, UR44, R64 ;  /* 0x0000002c49437c23 */ /* 0x000fe40008010040 */
[----:B------:R-:W-:Y:S02]  /*6800*/  FMUL.FTZ R66, R179, R66 ;  /* 0x00000042b3427220 */ /* 0x000fe40000410000 */
[----:B------:R-:W-:Y:S02]  /*6810*/  FADD.FTZ R92, R92, R69 ;  /* 0x000000455c5c7221 */ /* 0x000fe40000010000 */
[----:B------:R-:W-:-:S02]  /*6820*/  FFMA.FTZ R68, R177, R73, R68 ;  /* 0x00000049b1447223 */ /* 0x000fc40000010044 */
[C---:B------:R-:W-:Y:S02]  /*6830*/  FMUL.FTZ R65, R179.reuse, R141 ;  /* 0x0000008db3417220 */ /* 0x040fe40000410000 */
[----:B------:R-:W-:Y:S02]  /*6840*/  FMUL.FTZ R64, R179, R103 ;  /* 0x00000067b3407220 */ /* 0x000fe40000410000 */
[----:B------:R-:W-:Y:S02]  /*6850*/  FADD.FTZ R142, -R89, R142 ;  /* 0x0000008e598e7221 */ /* 0x000fe40000010100 */
[----:B------:R-:W-:Y:S02]  /*6860*/  FFMA.FTZ R69, R70, R67, R66 ;  /* 0x0000004346457223 */ /* 0x000fe40000010042 */
[----:B------:R-:W-:Y:S02]  /*6870*/  FMUL.FTZ R66, R49, R74 ;  /* 0x0000004a31427220 */ /* 0x000fe40000410000 */
[----:B------:R-:W-:-:S02]  /*6880*/  FMUL.FTZ R71, R92, UR45 ;  /* 0x0000002d5c477c20 */ /* 0x000fc40008410000 */
[C---:B------:R-:W-:Y:S02]  /*6890*/  FFMA.FTZ R65, R70.reuse, R103, R65 ;  /* 0x0000006746417223 */ /* 0x040fe40000010041 */
[----:B------:R-:W-:Y:S02]  /*68a0*/  FFMA.FTZ R64, R70, R141, -R64 ;  /* 0x0000008d46407223 */ /* 0x000fe40000010840 */
[C---:B------:R-:W-:Y:S02]  /*68b0*/  FMUL.FTZ R67, R143.reuse, -R142 ;  /* 0x8000008e8f437220 */ /* 0x040fe40000410000 */
[-C--:B------:R-:W-:Y:S02]  /*68c0*/  FFMA.FTZ R33, R50, R68.reuse, R33 ;  /* 0x0000004432217223 */ /* 0x080fe40000010021 */
[----:B------:R-:W-:Y:S02]  /*68d0*/  FFMA.FTZ R72, R76, R68, R69 ;  /* 0x000000444c487223 */ /* 0x000fe40000010045 */
[----:B------:R-:W-:-:S02]  /*68e0*/  FMUL.FTZ R143, R143, -R92 ;  /* 0x8000005c8f8f7220 */ /* 0x000fc40000410000 */
[C---:B------:R-:W-:Y:S02]  /*68f0*/  FFMA.FTZ R70, R178.reuse, -R66, R229 ;  /* 0x80000042b2467223 */ /* 0x040fe400000100e5 */
[----:B------:R-:W-:Y:S01]  /*6900*/  FMUL.FTZ R69, R178, R142 ;  /* 0x0000008eb2457220 */ /* 0x000fe20000410000 */
[----:B------:R-:W-:Y:S01]  /*6910*/  IADD3 R178, R113, 0x80, RZ ;  /* 0x0000008071b27810 */ /* 0x000fe20007ffe0ff */
[----:B------:R-:W-:Y:S02]  /*6920*/  FFMA.FTZ R68, R176, -R66, R219 ;  /* 0x80000042b0447223 */ /* 0x000fe400000100db */
[----:B------:R-:W-:Y:S01]  /*6930*/  FMUL.FTZ R66, R142, UR45 ;  /* 0x0000002d8e427c20 */ /* 0x000fe20008410000 */
[----:B------:R-:W-:Y:S01]  /*6940*/  LEA.HI.SX32 R178, R178, R113, 0x1b ;  /* 0x00000071b2b27211 */ /* 0x000fe200078fdaff */
[----:B------:R-:W-:Y:S02]  /*6950*/  FFMA.FTZ R71, R142, UR44, -R71 ;  /* 0x0000002c8e477c23 */ /* 0x000fe40008010847 */
[----:B------:R-:W-:-:S02]  /*6960*/  FFMA.FTZ R67, R144, R92, -R67 ;  /* 0x0000005c90437223 */ /* 0x000fc40000010843 */
[----:B------:R-:W-:Y:S02]  /*6970*/  FFMA.FTZ R144, R144, R142, R143 ;  /* 0x0000008e90907223 */ /* 0x000fe4000001008f */
[----:B------:R-:W-:Y:S02]  /*6980*/  FFMA.FTZ R176, R176, R92, R69 ;  /* 0x0000005cb0b07223 */ /* 0x000fe40000010045 */
[----:B------:R-:W-:Y:S02]  /*6990*/  FFMA.FTZ R69, R92, UR44, R66 ;  /* 0x0000002c5c457c23 */ /* 0x000fe40008010042 */
[----:B------:R-:W-:Y:S02]  /*69a0*/  FMUL.FTZ R71, R70, R71 ;  /* 0x0000004746477220 */ /* 0x000fe40000410000 */
[----:B------:R-:W-:Y:S01]  /*69b0*/  FMUL.FTZ R177, R49, R142 ;  /* 0x0000008e31b17220 */ /* 0x000fe20000410000 */
[----:B------:R-:W-:Y:S01]  /*69c0*/  IADD3 R142, R113, 0x700, RZ ;  /* 0x00000700718e7810 */ /* 0x000fe20007ffe0ff */
[----:B------:R-:W-:-:S02]  /*69d0*/  FMUL.FTZ R143, R49, R92 ;  /* 0x0000005c318f7220 */ /* 0x000fc40000410000 */
[----:B------:R-:W-:Y:S02]  /*69e0*/  FADD.FTZ R144, -R93, R144 ;  /* 0x000000905d907221 */ /* 0x000fe40000010100 */
[----:B------:R-:W-:Y:S02]  /*69f0*/  FFMA.FTZ R73, R68, R69, R71 ;  /* 0x0000004544497223 */ /* 0x000fe40000010047 */
[----:B------:R-:W-:Y:S01]  /*6a00*/  FADD.FTZ R77, R94, R67 ;  /* 0x000000435e4d7221 */ /* 0x000fe20000010000 */
[----:B------:R-:W-:Y:S01]  /*6a10*/  PRMT R94, RZ, 0x5410, R61 ;  /* 0x00005410ff5e7816 */ /* 0x000fe2000000003d */
[C---:B------:R-:W-:Y:S02]  /*6a20*/  FMUL.FTZ R66, R70.reuse, R177 ;  /* 0x000000b146427220 */ /* 0x040fe40000410000 */
[----:B------:R-:W-:Y:S02]  /*6a30*/  FMUL.FTZ R67, R70, R143 ;  /* 0x0000008f46437220 */ /* 0x000fe40000410000 */
[----:B------:R-:W-:-:S02]  /*6a40*/  FMUL.FTZ R69, R145, -R144 ;  /* 0x8000009091457220 */ /* 0x000fc40000410000 */
[----:B------:R-:W-:Y:S02]  /*6a50*/  FMUL.FTZ R71, R52, R79 ;  /* 0x0000004f34477220 */ /* 0x000fe40000410000 */
[----:B------:R-:W-:Y:S02]  /*6a60*/  FFMA.FTZ R75, R74, R176, R73 ;  /* 0x000000b04a4b7223 */ /* 0x000fe40000010049 */
[----:B------:R-:W-:Y:S02]  /*6a70*/  FMUL.FTZ R73, R77, UR45 ;  /* 0x0000002d4d497c20 */ /* 0x000fe40008410000 */
[C---:B------:R-:W-:Y:S02]  /*6a80*/  FFMA.FTZ R66, R68.reuse, R143, R66 ;  /* 0x0000008f44427223 */ /* 0x040fe40000010042 */
[----:B------:R-:W-:Y:S02]  /*6a90*/  FFMA.FTZ R67, R68, R177, -R67 ;  /* 0x000000b144437223 */ /* 0x000fe40000010843 */
[----:B------:R-:W-:-:S02]  /*6aa0*/  FMUL.FTZ R145, R145, -R77 ;  /* 0x8000004d91917220 */ /* 0x000fc40000410000 */
[C---:B------:R-:W-:Y:S02]  /*6ab0*/  FMUL.FTZ R103, R76.reuse, R103 ;  /* 0x000000674c677220 */ /* 0x040fe40000410000 */
[----:B------:R-:W-:Y:S02]  /*6ac0*/  FMUL.FTZ R141, R76, R141 ;  /* 0x0000008d4c8d7220 */ /* 0x000fe40000410000 */
[----:B------:R-:W-:Y:S02]  /*6ad0*/  FFMA.FTZ R68, R146, R77, -R69 ;  /* 0x0000004d92447223 */ /* 0x000fe40000010845 */
[----:B------:R-:W-:Y:S02]  /*6ae0*/  FADD.FTZ R17, R72, R17 ;  /* 0x0000001148117221 */ /* 0x000fe40000010000 */
[C---:B------:R-:W-:Y:S02]  /*6af0*/  FMUL.FTZ R143, R74.reuse, R143 ;  /* 0x0000008f4a8f7220 */ /* 0x040fe40000410000 */
[----:B------:R-:W-:-:S02]  /*6b00*/  FMUL.FTZ R177, R74, R177 ;  /* 0x000000b14ab17220 */ /* 0x000fc40000410000 */
[----:B------:R-:W-:Y:S02]  /*6b10*/  FFMA.FTZ R69, R175, -R71, R228 ;  /* 0x80000047af457223 */ /* 0x000fe400000100e4 */
[----:B------:R-:W-:Y:S02]  /*6b20*/  FMUL.FTZ R76, R52, R77 ;  /* 0x0000004d344c7220 */ /* 0x000fe40000410000 */
[C---:B------:R-:W-:Y:S02]  /*6b30*/  FMUL.FTZ R72, R144.reuse, UR45 ;  /* 0x0000002d90487c20 */ /* 0x040fe40008410000 */
[----:B------:R-:W-:Y:S02]  /*6b40*/  FFMA.FTZ R74, R144, UR44, -R73 ;  /* 0x0000002c904a7c23 */ /* 0x000fe40008010849 */
[-C--:B------:R-:W-:Y:S02]  /*6b50*/  FMUL.FTZ R78, R52, R144.reuse ;  /* 0x00000090344e7220 */ /* 0x080fe40000410000 */
[----:B------:R-:W-:-:S02]  /*6b60*/  FFMA.FTZ R146, R146, R144, R145 ;  /* 0x0000009092927223 */ /* 0x000fc40000010091 */
[----:B------:R-:W-:Y:S02]  /*6b70*/  FFMA.FTZ R71, R173, -R71, R220 ;  /* 0x80000047ad477223 */ /* 0x000fe400000100dc */
[----:B------:R-:W-:Y:S02]  /*6b80*/  FADD.FTZ R80, R181, R68 ;  /* 0x00000044b5507221 */ /* 0x000fe40000010000 */
[----:B------:R-:W-:Y:S02]  /*6b90*/  FMUL.FTZ R73, R69, R76 ;  /* 0x0000004c45497220 */ /* 0x000fe40000410000 */
[----:B------:R-:W-:Y:S01]  /*6ba0*/  FMUL.FTZ R70, R175, R144 ;  /* 0x00000090af467220 */ /* 0x000fe20000410000 */
[----:B------:R-:W-:Y:S01]  /*6bb0*/  IADD3 R144, R113, 0x780, RZ ;  /* 0x0000078071907810 */ /* 0x000fe20007ffe0ff */
[----:B------:R-:W-:Y:S02]  /*6bc0*/  FFMA.FTZ R72, R77, UR44, R72 ;  /* 0x0000002c4d487c23 */ /* 0x000fe40008010048 */
[----:B------:R-:W-:-:S02]  /*6bd0*/  FMUL.FTZ R68, R69, R78 ;  /* 0x0000004e45447220 */ /* 0x000fc40000410000 */
[----:B------:R-:W-:Y:S02]  /*6be0*/  FMUL.FTZ R74, R69, R74 ;  /* 0x0000004a454a7220 */ /* 0x000fe40000410000 */
[----:B------:R-:W-:Y:S01]  /*6bf0*/  FADD.FTZ R146, -R95, R146 ;  /* 0x000000925f927221 */ /* 0x000fe20000010100 */
[----:B------:R-:W-:Y:S01]  /*6c00*/  PRMT R95, RZ, 0x7610, R60 ;  /* 0x00007610ff5f7816 */ /* 0x000fe2000000003c */
[----:B------:R-:W-:Y:S02]  /*6c10*/  FFMA.FTZ R69, R71, R78, -R73 ;  /* 0x0000004e47457223 */ /* 0x000fe40000010849 */
[----:B------:R-:W-:Y:S02]  /*6c20*/  FFMA.FTZ R70, R173, R77, R70 ;  /* 0x0000004dad467223 */ /* 0x000fe40000010046 */
[C---:B------:R-:W-:Y:S02]  /*6c30*/  FFMA.FTZ R68, R71.reuse, R76, R68 ;  /* 0x0000004c47447223 */ /* 0x040fe40000010044 */
[----:B------:R-:W-:-:S02]  /*6c40*/  FFMA.FTZ R73, R71, R72, R74 ;  /* 0x0000004847497223 */ /* 0x000fc4000001004a */
[----:B------:R-:W-:Y:S02]  /*6c50*/  FADD.FTZ R18, R75, R18 ;  /* 0x000000124b127221 */ /* 0x000fe40000010000 */
[----:B------:R-:W-:Y:S02]  /*6c60*/  FMUL.FTZ R71, R147, -R146 ;  /* 0x8000009293477220 */ /* 0x000fe40000410000 */
[----:B------:R-:W-:Y:S02]  /*6c70*/  FMUL.FTZ R75, R80, UR45 ;  /* 0x0000002d504b7c20 */ /* 0x000fe40008410000 */
[----:B------:R-:W-:Y:S02]  /*6c80*/  FMUL.FTZ R72, R51, R82 ;  /* 0x0000005233487220 */ /* 0x000fe40000410000 */
[----:B------:R-:W-:Y:S02]  /*6c90*/  FMUL.FTZ R145, R79, R78 ;  /* 0x0000004e4f917220 */ /* 0x000fe40000410000 */
[----:B------:R-:W-:-:S02]  /*6ca0*/  FMUL.FTZ R74, R146, UR45 ;  /* 0x0000002d924a7c20 */ /* 0x000fc40008410000 */
[-C--:B------:R-:W-:Y:S02]  /*6cb0*/  FFMA.FTZ R35, R52, R70.reuse, R35 ;  /* 0x0000004634237223 */ /* 0x080fe40000010023 */
[C---:B------:R-:W-:Y:S02]  /*6cc0*/  FFMA.FTZ R78, R79.reuse, R70, R73 ;  /* 0x000000464f4e7223 */ /* 0x040fe40000010049 */
[----:B------:R-:W-:Y:S01]  /*6cd0*/  FMUL.FTZ R173, R79, R76 ;  /* 0x0000004c4fad7220 */ /* 0x000fe20000410000 */
[----:B------:R-:W-:Y:S01]  /*6ce0*/  PRMT R79, RZ, 0x7610, R57 ;  /* 0x00007610ff4f7816 */ /* 0x000fe20000000039 */
[----:B------:R-:W-:Y:S02]  /*6cf0*/  FFMA.FTZ R70, R148, R80, -R71 ;  /* 0x0000005094467223 */ /* 0x000fe40000010847 */
[----:B------:R-:W-:Y:S02]  /*6d00*/  FMUL.FTZ R71, R174, R146 ;  /* 0x00000092ae477220 */ /* 0x000fe40000410000 */
[----:B------:R-:W-:-:S02]  /*6d10*/  FFMA.FTZ R76, R146, UR44, -R75 ;  /* 0x0000002c924c7c23 */ /* 0x000fc4000801084b */
[----:B------:R-:W-:Y:S02]  /*6d20*/  FMUL.FTZ R147, R147, -R80 ;  /* 0x8000005093937220 */ /* 0x000fe40000410000 */
[----:B------:R-:W-:Y:S01]  /*6d30*/  FFMA.FTZ R73, R174, -R72, R225 ;  /* 0x80000048ae497223 */ /* 0x000fe200000100e1 */
[----:B------:R-:W-:Y:S01]  /*6d40*/  IADD3 R174, R113, 0xb80, RZ ;  /* 0x00000b8071ae7810 */ /* 0x000fe20007ffe0ff */
[C---:B------:R-:W-:Y:S02]  /*6d50*/  FMUL.FTZ R175, R51.reuse, R146 ;  /* 0x0000009233af7220 */ /* 0x040fe40000410000 */
[----:B------:R-:W-:Y:S02]  /*6d60*/  FFMA.FTZ R75, R80, UR44, R74 ;  /* 0x0000002c504b7c23 */ /* 0x000fe4000801004a */
[----:B------:R-:W-:Y:S02]  /*6d70*/  FMUL.FTZ R74, R51, R80 ;  /* 0x00000050334a7220 */ /* 0x000fe40000410000 */
[----:B------:R-:W-:-:S02]  /*6d80*/  FFMA.FTZ R72, R172, -R72, R237 ;  /* 0x80000048ac487223 */ /* 0x000fc400000100ed */
[----:B------:R-:W-:Y:S02]  /*6d90*/  FFMA.FTZ R172, R172, R80, R71 ;  /* 0x00000050acac7223 */ /* 0x000fe40000010047 */
[----:B------:R-:W-:Y:S01]  /*6da0*/  FFMA.FTZ R147, R148, R146, R147 ;  /* 0x0000009294937223 */ /* 0x000fe20000010093 */
[----:B------:R-:W-:Y:S01]  /*6db0*/  IADD3 R146, R113, 0x800, RZ ;  /* 0x0000080071927810 */ /* 0x000fe20007ffe0ff */
[----:B------:R-:W-:Y:S01]  /*6dc0*/  FMUL.FTZ R71, R73, R175 ;  /* 0x000000af49477220 */ /* 0x000fe20000410000 */
[----:B------:R-:W-:Y:S01]  /*6dd0*/  IADD3 R148, R113, 0x880, RZ ;  /* 0x0000088071947810 */ /* 0x000fe20007ffe0ff */
[C---:B------:R-:W-:Y:S02]  /*6de0*/  FMUL.FTZ R77, R73.reuse, R74 ;  /* 0x0000004a494d7220 */ /* 0x040fe40000410000 */
[----:B------:R-:W-:Y:S02]  /*6df0*/  FMUL.FTZ R76, R73, R76 ;  /* 0x0000004c494c7220 */ /* 0x000fe40000410000 */
[----:B------:R-:W-:-:S02]  /*6e00*/  FADD.FTZ R183, R183, R70 ;  /* 0x00000046b7b77221 */ /* 0x000fc40000010000 */
[----:B------:R-:W-:Y:S02]  /*6e10*/  FADD.FTZ R80, -R182, R147 ;  /* 0x00000093b6507221 */ /* 0x000fe40000010100 */
[C---:B------:R-:W-:Y:S02]  /*6e20*/  FFMA.FTZ R70, R72.reuse, R74, R71 ;  /* 0x0000004a48467223 */ /* 0x040fe40000010047 */
[C---:B------:R-:W-:Y:S02]  /*6e30*/  FFMA.FTZ R71, R72.reuse, R175, -R77 ;  /* 0x000000af48477223 */ /* 0x040fe4000001084d */
[----:B------:R-:W-:Y:S02]  /*6e40*/  FFMA.FTZ R75, R72, R75, R76 ;  /* 0x0000004b484b7223 */ /* 0x000fe4000001004c */
[C---:B------:R-:W-:Y:S02]  /*6e50*/  FMUL.FTZ R72, R136.reuse, -R183 ;  /* 0x800000b788487220 */ /* 0x040fe40000410000 */
[----:B------:R-:W-:-:S02]  /*6e60*/  FMUL.FTZ R136, R136, -R80 ;  /* 0x8000005088887220 */ /* 0x000fc40000410000 */
[C---:B------:R-:W-:Y:S02]  /*6e70*/  FFMA.FTZ R73, R135.reuse, R80, R72 ;  /* 0x0000005087497223 */ /* 0x040fe40000010048 */
[----:B------:R-:W-:Y:S02]  /*6e80*/  FFMA.FTZ R136, R135, R183, -R136 ;  /* 0x000000b787887223 */ /* 0x000fe40000010888 */
[----:B------:R-:W-:Y:S02]  /*6e90*/  FADD.FTZ R184, -R184, R73 ;  /* 0x00000049b8b87221 */ /* 0x000fe40000010100 */
[----:B------:R-:W-:Y:S01]  /*6ea0*/  FADD.FTZ R185, R185, R136 ;  /* 0x00000088b9b97221 */ /* 0x000fe20000010000 */
[----:B------:R-:W-:Y:S01]  /*6eb0*/  IADD3 R136, R113, 0x600, RZ ;  /* 0x0000060071887810 */ /* 0x000fe20007ffe0ff */
[C---:B------:R-:W-:Y:S02]  /*6ec0*/  FMUL.FTZ R72, R134.reuse, -R184 ;  /* 0x800000b886487220 */ /* 0x040fe40000410000 */
[----:B------:R-:W-:-:S02]  /*6ed0*/  FMUL.FTZ R134, R134, -R185 ;  /* 0x800000b986867220 */ /* 0x000fc40000410000 */
[C---:B------:R-:W-:Y:S02]  /*6ee0*/  FFMA.FTZ R72, R133.reuse, R185, -R72 ;  /* 0x000000b985487223 */ /* 0x040fe40000010848 */
[----:B------:R-:W-:Y:S02]  /*6ef0*/  FFMA.FTZ R77, R82, R172, R75 ;  /* 0x000000ac524d7223 */ /* 0x000fe4000001004b */
[----:B------:R-:W-:Y:S02]  /*6f00*/  FMUL.FTZ R75, R54, R79 ;  /* 0x0000004f364b7220 */ /* 0x000fe40000410000 */
[----:B------:R-:W-:Y:S01]  /*6f10*/  FFMA.FTZ R133, R133, R184, R134 ;  /* 0x000000b885857223 */ /* 0x000fe20000010086 */
[----:B------:R-:W-:Y:S01]  /*6f20*/  IADD3 R134, R113, 0x580, RZ ;  /* 0x0000058071867810 */ /* 0x000fe20007ffe0ff */
[----:B------:R-:W-:Y:S02]  /*6f30*/  FMUL.FTZ R147, R82, R74 ;  /* 0x0000004a52937220 */ /* 0x000fe40000410000 */
[----:B------:R-:W-:-:S02]  /*6f40*/  FMUL.FTZ R74, R171, R80 ;  /* 0x00000050ab4a7220 */ /* 0x000fc40000410000 */
[----:B------:R-:W-:Y:S02]  /*6f50*/  FADD.FTZ R187, R187, R72 ;  /* 0x00000048bbbb7221 */ /* 0x000fe40000010000 */
[----:B------:R-:W-:Y:S02]  /*6f60*/  FMUL.FTZ R73, R183, UR45 ;  /* 0x0000002db7497c20 */ /* 0x000fe40008410000 */
[----:B------:R-:W-:Y:S02]  /*6f70*/  FMUL.FTZ R72, R80, UR45 ;  /* 0x0000002d50487c20 */ /* 0x000fe40008410000 */
[-C--:B------:R-:W-:Y:S02]  /*6f80*/  FFMA.FTZ R171, R171, -R75.reuse, R232 ;  /* 0x8000004babab7223 */ /* 0x080fe400000100e8 */
[----:B------:R-:W-:Y:S02]  /*6f90*/  FADD.FTZ R186, -R186, R133 ;  /* 0x00000085baba7221 */ /* 0x000fe40000010100 */
[----:B------:R-:W-:-:S02]  /*6fa0*/  FFMA.FTZ R75, R169, -R75, R214 ;  /* 0x8000004ba94b7223 */ /* 0x000fc400000100d6 */
[----:B------:R-:W-:Y:S02]  /*6fb0*/  FFMA.FTZ R169, R169, R183, R74 ;  /* 0x000000b7a9a97223 */ /* 0x000fe4000001004a */
[----:B------:R-:W-:Y:S02]  /*6fc0*/  FFMA.FTZ R74, R80, UR44, -R73 ;  /* 0x0000002c504a7c23 */ /* 0x000fe40008010849 */
[----:B------:R-:W-:Y:S02]  /*6fd0*/  FFMA.FTZ R76, R183, UR44, R72 ;  /* 0x0000002cb74c7c23 */ /* 0x000fe40008010048 */
[C---:B------:R-:W-:Y:S02]  /*6fe0*/  FMUL.FTZ R72, R132.reuse, -R186 ;  /* 0x800000ba84487220 */ /* 0x040fe40000410000 */
[----:B------:R-:W-:Y:S02]  /*6ff0*/  FADD.FTZ R20, R77, R20 ;  /* 0x000000144d147221 */ /* 0x000fe40000010000 */
[----:B------:R-:W-:-:S02]  /*7000*/  FMUL.FTZ R132, R132, -R187 ;  /* 0x800000bb84847220 */ /* 0x000fc40000410000 */
[----:B------:R-:W-:Y:S02]  /*7010*/  FMUL.FTZ R77, R171, R74 ;  /* 0x0000004aab4d7220 */ /* 0x000fe40000410000 */
[C---:B------:R-:W-:Y:S02]  /*7020*/  FFMA.FTZ R74, R131.reuse, R187, -R72 ;  /* 0x000000bb834a7223 */ /* 0x040fe40000010848 */
[----:B------:R-:W-:Y:S02]  /*7030*/  FADD.FTZ R19, R78, R19 ;  /* 0x000000134e137221 */ /* 0x000fe40000010000 */
[C---:B------:R-:W-:Y:S02]  /*7040*/  FMUL.FTZ R80, R54.reuse, R80 ;  /* 0x0000005036507220 */ /* 0x040fe40000410000 */
[----:B------:R-:W-:Y:S02]  /*7050*/  FFMA.FTZ R135, R131, R186, R132 ;  /* 0x000000ba83877223 */ /* 0x000fe40000010084 */
[----:B------:R-:W-:-:S02]  /*7060*/  FMUL.FTZ R78, R54, R183 ;  /* 0x000000b7364e7220 */ /* 0x000fc40000410000 */
[----:B------:R-:W-:Y:S02]  /*7070*/  FADD.FTZ R189, R189, R74 ;  /* 0x0000004abdbd7221 */ /* 0x000fe40000010000 */
[C---:B------:R-:W-:Y:S02]  /*7080*/  FMUL.FTZ R73, R171.reuse, R80 ;  /* 0x00000050ab497220 */ /* 0x040fe40000410000 */
[----:B------:R-:W-:Y:S02]  /*7090*/  FADD.FTZ R135, -R188, R135 ;  /* 0x00000087bc877221 */ /* 0x000fe40000010100 */
[-C--:B------:R-:W-:Y:S02]  /*70a0*/  FMUL.FTZ R171, R171, R78.reuse ;  /* 0x0000004eabab7220 */ /* 0x080fe40000410000 */
[----:B------:R-:W-:Y:S02]  /*70b0*/  FMUL.FTZ R74, R130, -R189 ;  /* 0x800000bd824a7220 */ /* 0x000fe40000410000 */
[----:B------:R-:W-:-:S02]  /*70c0*/  FFMA.FTZ R72, R75, R78, R73 ;  /* 0x0000004e4b487223 */ /* 0x000fc40000010049 */
[-C--:B------:R-:W-:Y:S02]  /*70d0*/  FMUL.FTZ R130, R130, -R135.reuse ;  /* 0x8000008782827220 */ /* 0x080fe40000410000 */
[C---:B------:R-:W-:Y:S02]  /*70e0*/  FFMA.FTZ R73, R75.reuse, R80, -R171 ;  /* 0x000000504b497223 */ /* 0x040fe400000108ab */
[----:B------:R-:W-:Y:S02]  /*70f0*/  FFMA.FTZ R76, R75, R76, R77 ;  /* 0x0000004c4b4c7223 */ /* 0x000fe4000001004d */
[C---:B------:R-:W-:Y:S02]  /*7100*/  FFMA.FTZ R75, R129.reuse, R135, R74 ;  /* 0x00000087814b7223 */ /* 0x040fe4000001004a */
[----:B------:R-:W-:Y:S02]  /*7110*/  FFMA.FTZ R130, R129, R189, -R130 ;  /* 0x000000bd81827223 */ /* 0x000fe40000010882 */
[----:B------:R-:W-:-:S02]  /*7120*/  FADD.FTZ R190, -R190, R75 ;  /* 0x0000004bbebe7221 */ /* 0x000fc40000010100 */
[----:B------:R-:W-:Y:S01]  /*7130*/  FMUL.FTZ R133, R79, R80 ;  /* 0x000000504f857220 */ /* 0x000fe20000410000 */
[----:B------:R-:W-:Y:S01]  /*7140*/  PRMT R80, RZ, 0x5410, R57 ;  /* 0x00005410ff507816 */ /* 0x000fe20000000039 */
[----:B------:R-:W-:Y:S02]  /*7150*/  FADD.FTZ R191, R191, R130 ;  /* 0x00000082bfbf7221 */ /* 0x000fe40000010000 */
[C---:B------:R-:W-:Y:S02]  /*7160*/  FMUL.FTZ R74, R128.reuse, -R190 ;  /* 0x800000be804a7220 */ /* 0x040fe40000410000 */
[C---:B------:R-:W-:Y:S02]  /*7170*/  FMUL.FTZ R131, R79.reuse, R78 ;  /* 0x0000004e4f837220 */ /* 0x040fe40000410000 */
[----:B------:R-:W-:Y:S02]  /*7180*/  FMUL.FTZ R128, R128, -R191 ;  /* 0x800000bf80807220 */ /* 0x000fe40000410000 */
[----:B------:R-:W-:-:S02]  /*7190*/  FFMA.FTZ R78, R79, R169, R76 ;  /* 0x000000a94f4e7223 */ /* 0x000fc4000001004c */
[----:B------:R-:W-:Y:S02]  /*71a0*/  FMUL.FTZ R76, R53, R80 ;  /* 0x00000050354c7220 */ /* 0x000fe40000410000 */
[C---:B------:R-:W-:Y:S02]  /*71b0*/  FFMA.FTZ R74, R127.reuse, R191, -R74 ;  /* 0x000000bf7f4a7223 */ /* 0x040fe4000001084a */
[C---:B------:R-:W-:Y:S02]  /*71c0*/  FMUL.FTZ R75, R170.reuse, R184 ;  /* 0x000000b8aa4b7220 */ /* 0x040fe40000410000 */
[----:B------:R-:W-:Y:S02]  /*71d0*/  FFMA.FTZ R127, R127, R190, R128 ;  /* 0x000000be7f7f7223 */ /* 0x000fe40000010080 */
[----:B------:R-:W-:Y:S02]  /*71e0*/  FFMA.FTZ R170, R170, -R76, R217 ;  /* 0x8000004caaaa7223 */ /* 0x000fe400000100d9 */
[----:B------:R-:W-:-:S02]  /*71f0*/  FADD.FTZ R193, R193, R74 ;  /* 0x0000004ac1c17221 */ /* 0x000fc40000010000 */
[----:B------:R-:W-:Y:S02]  /*7200*/  FFMA.FTZ R76, R168, -R76, R235 ;  /* 0x8000004ca84c7223 */ /* 0x000fe400000100eb */
[----:B------:R-:W-:Y:S02]  /*7210*/  FMUL.FTZ R74, R184, UR45 ;  /* 0x0000002db84a7c20 */ /* 0x000fe40008410000 */
[----:B------:R-:W-:Y:S02]  /*7220*/  FFMA.FTZ R168, R168, R185, R75 ;  /* 0x000000b9a8a87223 */ /* 0x000fe4000001004b */
[----:B------:R-:W-:Y:S02]  /*7230*/  FADD.FTZ R192, -R192, R127 ;  /* 0x0000007fc0c07221 */ /* 0x000fe40000010100 */
[C---:B------:R-:W-:Y:S02]  /*7240*/  FMUL.FTZ R75, R185.reuse, UR45 ;  /* 0x0000002db94b7c20 */ /* 0x040fe40008410000 */
[----:B------:R-:W-:-:S02]  /*7250*/  FFMA.FTZ R77, R185, UR44, R74 ;  /* 0x0000002cb94d7c23 */ /* 0x000fc4000801004a */
[----:B------:R-:W-:Y:S02]  /*7260*/  FMUL.FTZ R74, R126, -R192 ;  /* 0x800000c07e4a7220 */ /* 0x000fe40000410000 */
[----:B------:R-:W-:Y:S02]  /*7270*/  FFMA.FTZ R75, R184, UR44, -R75 ;  /* 0x0000002cb84b7c23 */ /* 0x000fe4000801084b */
[-C--:B------:R-:W-:Y:S02]  /*7280*/  FMUL.FTZ R126, R126, -R193.reuse ;  /* 0x800000c17e7e7220 */ /* 0x080fe40000410000 */
[----:B------:R-:W-:Y:S02]  /*7290*/  FADD.FTZ R21, R78, R21 ;  /* 0x000000154e157221 */ /* 0x000fe40000010000 */
[----:B------:R-:W-:Y:S02]  /*72a0*/  FFMA.FTZ R74, R125, R193, -R74 ;  /* 0x000000c17d4a7223 */ /* 0x000fe4000001084a */
[----:B------:R-:W-:-:S02]  /*72b0*/  FMUL.FTZ R78, R170, R75 ;  /* 0x0000004baa4e7220 */ /* 0x000fc40000410000 */
        /* <DEDUP_REMOVED lines=9> */
[----:B------:R-:W-:Y:S01]  /*7350*/  FMUL.FTZ R129, R53, R184 ;  /* 0x000000b835817220 */ /* 0x000fe20000410000 */
[----:B------:R-:W-:Y:S01]  /*7360*/  IADD3 R184, R113, 0xc00, RZ ;  /* 0x00000c0071b87810 */ /* 0x000fe20007ffe0ff */
[----:B------:R-:W-:Y:S02]  /*7370*/  FMUL.FTZ R74, R122, -R196 ;  /* 0x800000c47a4a7220 */ /* 0x000fe40000410000 */
[----:B------:R-:W-:-:S02]  /*7380*/  FMUL.FTZ R127, R53, R185 ;  /* 0x000000b9357f7220 */ /* 0x000fc40000410000 */
[----:B------:R-:W-:Y:S02]  /*7390*/  FMUL.FTZ R122, R122, -R197 ;  /* 0x800000c57a7a7220 */ /* 0x000fe40000410000 */
[C---:B------:R-:W-:Y:S02]  /*73a0*/  FMUL.FTZ R240, R170.reuse, R129 ;  /* 0x00000081aaf07220 */ /* 0x040fe40000410000 */
[C---:B------:R-:W-:Y:S02]  /*73b0*/  FFMA.FTZ R74, R121.reuse, R197, -R74 ;  /* 0x000000c5794a7223 */ /* 0x040fe4000001084a */
[----:B------:R-:W-:Y:S02]  /*73c0*/  FMUL.FTZ R170, R170, R127 ;  /* 0x0000007faaaa7220 */ /* 0x000fe40000410000 */
[----:B------:R-:W-:Y:S02]  /*73d0*/  FFMA.FTZ R77, R76, R77, R78 ;  /* 0x0000004d4c4d7223 */ /* 0x000fe4000001004e */
[----:B------:R-:W-:-:S02]  /*73e0*/  FFMA.FTZ R121, R121, R196, R122 ;  /* 0x000000c479797223 */ /* 0x000fc4000001007a */
[----:B------:R-:W-:Y:S02]  /*73f0*/  FMUL.FTZ R75, R187, UR45 ;  /* 0x0000002dbb4b7c20 */ /* 0x000fe40008410000 */
[----:B------:R-:W-:Y:S02]  /*7400*/  FADD.FTZ R199, R199, R74 ;  /* 0x0000004ac7c77221 */ /* 0x000fe40000010000 */
[C---:B------:R-:W-:Y:S02]  /*7410*/  FFMA.FTZ R240, R76.reuse, R127, R240 ;  /* 0x0000007f4cf07223 */ /* 0x040fe400000100f0 */
[----:B------:R-:W-:Y:S01]  /*7420*/  FFMA.FTZ R125, R76, R129, -R170 ;  /* 0x000000814c7d7223 */ /* 0x000fe200000108aa */
[----:B------:R-:W-:Y:S01]  /*7430*/  IADD3 R170, R113, 0xa80, RZ ;  /* 0x00000a8071aa7810 */ /* 0x000fe20007ffe0ff */
[----:B------:R-:W-:Y:S02]  /*7440*/  FMUL.FTZ R74, R186, UR45 ;  /* 0x0000002dba4a7c20 */ /* 0x000fe40008410000 */
[----:B------:R-:W-:-:S02]  /*7450*/  FMUL.FTZ R127, R80, R127 ;  /* 0x0000007f507f7220 */ /* 0x000fc40000410000 */
[C---:B------:R-:W-:Y:S02]  /*7460*/  FMUL.FTZ R129, R80.reuse, R129 ;  /* 0x0000008150817220 */ /* 0x040fe40000410000 */
[----:B------:R-:W-:Y:S02]  /*7470*/  FFMA.FTZ R79, R80, R168, R77 ;  /* 0x000000a8504f7223 */ /* 0x000fe4000001004d */
[----:B------:R-:W-:Y:S02]  /*7480*/  FADD.FTZ R198, -R198, R121 ;  /* 0x00000079c6c67221 */ /* 0x000fe40000010100 */
[----:B------:R-:W-:Y:S02]  /*7490*/  FFMA.FTZ R80, R186, UR44, -R75 ;  /* 0x0000002cba507c23 */ /* 0x000fe4000801084b */
[----:B------:R-:W-:Y:S02]  /*74a0*/  FMUL.FTZ R75, R120, -R199 ;  /* 0x800000c7784b7220 */ /* 0x000fe40000410000 */
[----:B------:R-:W-:-:S02]  /*74b0*/  FFMA.FTZ R78, R187, UR44, R74 ;  /* 0x0000002cbb4e7c23 */ /* 0x000fc4000801004a */
[-C--:B------:R-:W-:Y:S02]  /*74c0*/  FMUL.FTZ R74, R120, -R198.reuse ;  /* 0x800000c6784a7220 */ /* 0x080fe40000410000 */
[----:B------:R-:W-:Y:S02]  /*74d0*/  FMUL.FTZ R77, R100, R81 ;  /* 0x00000051644d7220 */ /* 0x000fe40000410000 */
[C---:B------:R-:W-:Y:S02]  /*74e0*/  FFMA.FTZ R75, R119.reuse, R198, R75 ;  /* 0x000000c6774b7223 */ /* 0x040fe4000001004b */
[----:B------:R-:W-:Y:S02]  /*74f0*/  FFMA.FTZ R74, R119, R199, -R74 ;  /* 0x000000c7774a7223 */ /* 0x000fe4000001084a */
[----:B------:R-:W-:Y:S02]  /*7500*/  FMUL.FTZ R76, R167, R186 ;  /* 0x000000baa74c7220 */ /* 0x000fe40000410000 */
[----:B------:R-:W-:-:S02]  /*7510*/  FMUL.FTZ R175, R82, R175 ;  /* 0x000000af52af7220 */ /* 0x000fc40000410000 */
[----:B------:R-:W-:Y:S02]  /*7520*/  FFMA.FTZ R167, R167, -R77, R230 ;  /* 0x8000004da7a77223 */ /* 0x000fe400000100e6 */
[----:B------:R-:W-:Y:S02]  /*7530*/  FMUL.FTZ R186, R100, R186 ;  /* 0x000000ba64ba7220 */ /* 0x000fe40000410000 */
[----:B------:R-:W-:Y:S02]  /*7540*/  FADD.FTZ R200, -R200, R75 ;  /* 0x0000004bc8c87221 */ /* 0x000fe40000010100 */
[----:B------:R-:W-:Y:S02]  /*7550*/  FMUL.FTZ R82, R100, R187 ;  /* 0x000000bb64527220 */ /* 0x000fe40000410000 */
[----:B------:R-:W-:Y:S02]  /*7560*/  FADD.FTZ R201, R201, R74 ;  /* 0x0000004ac9c97221 */ /* 0x000fe40000010000 */
[----:B------:R-:W-:-:S02]  /*7570*/  FMUL.FTZ R121, R167, R186 ;  /* 0x000000baa7797220 */ /* 0x000fc40000410000 */
[----:B------:R-:W-:Y:S02]  /*7580*/  FMUL.FTZ R80, R167, R80 ;  /* 0x00000050a7507220 */ /* 0x000fe40000410000 */
[C---:B------:R-:W-:Y:S02]  /*7590*/  FMUL.FTZ R74, R118.reuse, -R200 ;  /* 0x800000c8764a7220 */ /* 0x040fe40000410000 */
[----:B------:R-:W-:Y:S02]  /*75a0*/  FFMA.FTZ R77, R165, -R77, R212 ;  /* 0x8000004da54d7223 */ /* 0x000fe400000100d4 */
[----:B------:R-:W-:Y:S02]  /*75b0*/  FMUL.FTZ R167, R167, R82 ;  /* 0x00000052a7a77220 */ /* 0x000fe40000410000 */
[----:B------:R-:W-:Y:S01]  /*75c0*/  FFMA.FTZ R34, R49, R176, R34 ;  /* 0x000000b031227223 */ /* 0x000fe20000010022 */
[----:B------:R-:W-:Y:S01]  /*75d0*/  PRMT R176, RZ, 0x5410, R56 ;  /* 0x00005410ffb07816 */ /* 0x000fe20000000038 */
[----:B------:R-:W-:-:S02]  /*75e0*/  FMUL.FTZ R118, R118, -R201 ;  /* 0x800000c976767220 */ /* 0x000fc40000410000 */
[----:B------:R-:W-:Y:S02]  /*75f0*/  FFMA.FTZ R74, R137, R201, -R74 ;  /* 0x000000c9894a7223 */ /* 0x000fe4000001084a */
[C---:B------:R-:W-:Y:S02]  /*7600*/  FFMA.FTZ R121, R77.reuse, R82, R121 ;  /* 0x000000524d797223 */ /* 0x040fe40000010079 */
[----:B------:R-:W-:Y:S02]  /*7610*/  FFMA.FTZ R120, R77, R186, -R167 ;  /* 0x000000ba4d787223 */ /* 0x000fe400000108a7 */
[----:B------:R-:W-:Y:S02]  /*7620*/  FFMA.FTZ R76, R165, R187, R76 ;  /* 0x000000bba54c7223 */ /* 0x000fe4000001004c */
[----:B------:R-:W-:Y:S02]  /*7630*/  FFMA.FTZ R77, R77, R78, R80 ;  /* 0x0000004e4d4d7223 */ /* 0x000fe40000010050 */
[----:B------:R-:W-:-:S02]  /*7640*/  FFMA.FTZ R137, R137, R200, R118 ;  /* 0x000000c889897223 */ /* 0x000fc40000010076 */
[----:B------:R-:W-:Y:S02]  /*7650*/  FMUL.FTZ R78, R189, UR45 ;  /* 0x0000002dbd4e7c20 */ /* 0x000fe40008410000 */
[----:B------:R-:W-:Y:S02]  /*7660*/  FMUL.FTZ R75, R55, R176 ;  /* 0x000000b0374b7220 */ /* 0x000fe40000410000 */
[----:B------:R-:W-:Y:S02]  /*7670*/  FADD.FTZ R203, R203, R74 ;  /* 0x0000004acbcb7221 */ /* 0x000fe40000010000 */
[----:B------:R-:W-:Y:S02]  /*7680*/  FMUL.FTZ R74, R135, UR45 ;  /* 0x0000002d874a7c20 */ /* 0x000fe40008410000 */
[----:B------:R-:W-:Y:S02]  /*7690*/  FFMA.FTZ R180, R81, R76, R77 ;  /* 0x0000004c51b47223 */ /* 0x000fe4000001004d */
[----:B------:R-:W-:-:S02]  /*76a0*/  FADD.FTZ R202, -R202, R137 ;  /* 0x00000089caca7221 */ /* 0x000fc40000010100 */
[----:B------:R-:W-:Y:S02]  /*76b0*/  FFMA.FTZ R39, R100, R76, R39 ;  /* 0x0000004c64277223 */ /* 0x000fe40000010027 */
[C---:B------:R-:W-:Y:S02]  /*76c0*/  FMUL.FTZ R182, R166.reuse, R135 ;  /* 0x00000087a6b67220 */ /* 0x040fe40000410000 */
[----:B------:R-:W-:Y:S02]  /*76d0*/  FFMA.FTZ R77, R135, UR44, -R78 ;  /* 0x0000002c874d7c23 */ /* 0x000fe4000801084e */
[-C--:B------:R-:W-:Y:S01]  /*76e0*/  FFMA.FTZ R76, R166, -R75.reuse, R211 ;  /* 0x8000004ba64c7223 */ /* 0x080fe200000100d3 */
[----:B------:R-:W-:Y:S01]  /*76f0*/  IADD3 R166, R113, 0x980, RZ ;  /* 0x0000098071a67810 */ /* 0x000fe20007ffe0ff */
[----:B------:R-:W-:Y:S02]  /*7700*/  FFMA.FTZ R234, R164, -R75, R227 ;  /* 0x8000004ba4ea7223 */ /* 0x000fe400000100e3 */
[----:B------:R-:W-:-:S02]  /*7710*/  FMUL.FTZ R135, R55, R135 ;  /* 0x0000008737877220 */ /* 0x000fc40000410000 */
[----:B------:R-:W-:Y:S02]  /*7720*/  FMUL.FTZ R137, R55, R189 ;  /* 0x000000bd37897220 */ /* 0x000fe40000410000 */
[----:B------:R-:W-:Y:S02]  /*7730*/  FFMA.FTZ R75, R189, UR44, R74 ;  /* 0x0000002cbd4b7c23 */ /* 0x000fe4000801004a */
[C---:B------:R-:W-:Y:S02]  /*7740*/  FMUL.FTZ R74, R138.reuse, -R202 ;  /* 0x800000ca8a4a7220 */ /* 0x040fe40000410000 */
[----:B------:R-:W-:Y:S02]  /*7750*/  FMUL.FTZ R138, R138, -R203 ;  /* 0x800000cb8a8a7220 */ /* 0x000fe40000410000 */
[C---:B------:R-:W-:Y:S02]  /*7760*/  FMUL.FTZ R122, R76.reuse, R135 ;  /* 0x000000874c7a7220 */ /* 0x040fe40000410000 */
[----:B------:R-:W-:-:S02]  /*7770*/  FMUL.FTZ R118, R76, R137 ;  /* 0x000000894c767220 */ /* 0x000fc40000410000 */
[----:B------:R-:W-:Y:S02]  /*7780*/  FMUL.FTZ R77, R76, R77 ;  /* 0x0000004d4c4d7220 */ /* 0x000fe40000410000 */
[C---:B------:R-:W-:Y:S02]  /*7790*/  FFMA.FTZ R74, R139.reuse, R203, -R74 ;  /* 0x000000cb8b4a7223 */ /* 0x040fe4000001084a */
[----:B------:R-:W-:Y:S01]  /*77a0*/  FFMA.FTZ R139, R139, R202, R138 ;  /* 0x000000ca8b8b7223 */ /* 0x000fe2000001008a */
[----:B------:R-:W-:Y:S01]  /*77b0*/  IADD3 R138, R113, 0x680, RZ ;  /* 0x00000680718a7810 */ /* 0x000fe20007ffe0ff */
[C---:B------:R-:W-:Y:S02]  /*77c0*/  FFMA.FTZ R122, R234.reuse, R137, R122 ;  /* 0x00000089ea7a7223 */ /* 0x040fe4000001007a */
[C---:B------:R-:W-:Y:S02]  /*77d0*/  FFMA.FTZ R118, R234.reuse, R135, -R118 ;  /* 0x00000087ea767223 */ /* 0x040fe40000010876 */
[----:B------:R-:W-:Y:S01]  /*77e0*/  FFMA.FTZ R234, R234, R75, R77 ;  /* 0x0000004beaea7223 */ /* 0x000fe2000001004d */
[C---:B------:R-:W-:Y:S01]  /*77f0*/  IADD3 R77, R218.reuse, 0x2, RZ ;  /* 0x00000002da4d7810 */ /* 0x040fe20007ffe0ff */
[----:B------:R-:W-:Y:S01]  /*7800*/  FMUL.FTZ R92, R109, R102 ;  /* 0x000000666d5c7220 */ /* 0x000fe20000410000 */
[----:B------:R-:W-:Y:S01]  /*7810*/  IADD3 R75, R218, 0x1, RZ ;  /* 0x00000001da4b7810 */ /* 0x000fe20007ffe0ff */
[----:B------:R-:W-:-:S02]  /*7820*/  FADD.FTZ R204, -R204, R139 ;  /* 0x0000008bcccc7221 */ /* 0x000fc40000010100 */
[----:B------:R-:W-:Y:S01]  /*7830*/  FMUL.FTZ R119, R81, R186 ;  /* 0x000000ba51777220 */ /* 0x000fe20000410000 */
[-C--:B------:R-:W-:Y:S01]  /*7840*/  LEA.HI.SX32 R186, R77, R218.reuse, 0x1b ;  /* 0x000000da4dba7211 */ /* 0x080fe200078fdaff */
[----:B------:R-:W-:Y:S01]  /*7850*/  FMUL.FTZ R90, R110, R95 ;  /* 0x0000005f6e5a7220 */ /* 0x000fe20000410000 */
[----:B------:R-:W-:Y:S01]  /*7860*/  LEA.HI.SX32 R236, R75, R218, 0x1b ;  /* 0x000000da4bec7211 */ /* 0x000fe200078fdaff */
[-C--:B------:R-:W-:Y:S02]  /*7870*/  FFMA.FTZ R93, R140, -R92.reuse, R207 ;  /* 0x8000005c8c5d7223 */ /* 0x080fe400000100cf */
[----:B------:R-:W-:Y:S02]  /*7880*/  FADD.FTZ R205, R205, R74 ;  /* 0x0000004acdcd7221 */ /* 0x000fe40000010000 */
[----:B------:R-:W-:Y:S02]  /*7890*/  FFMA.FTZ R92, R150, -R92, R97 ;  /* 0x8000005c965c7223 */ /* 0x000fe40000010061 */
[----:B------:R-:W-:-:S02]  /*78a0*/  FMUL.FTZ R77, R109, R204 ;  /* 0x000000cc6d4d7220 */ /* 0x000fc40000410000 */
[----:B------:R-:W-:Y:S01]  /*78b0*/  FADD.FTZ R22, R79, R22 ;  /* 0x000000164f167221 */ /* 0x000fe20000010000 */
[C---:B------:R-:W-:Y:S01]  /*78c0*/  IADD3 R79, R218.reuse, 0x3, RZ ;  /* 0x00000003da4f7810 */ /* 0x040fe20007ffe0ff */
[-C--:B------:R-:W-:Y:S02]  /*78d0*/  FFMA.FTZ R91, R151, -R90.reuse, R96 ;  /* 0x8000005a975b7223 */ /* 0x080fe40000010060 */
[----:B------:R-:W-:Y:S01]  /*78e0*/  FFMA.FTZ R90, R149, -R90, R208 ;  /* 0x8000005a955a7223 */ /* 0x000fe200000100d0 */
[-C--:B------:R-:W-:Y:S01]  /*78f0*/  LEA.HI.SX32 R188, R79, R218.reuse, 0x1b ;  /* 0x000000da4fbc7211 */ /* 0x080fe200078fdaff */
[----:B------:R-:W-:Y:S01]  /*7900*/  FMUL.FTZ R75, R109, R205 ;  /* 0x000000cd6d4b7220 */ /* 0x000fe20000410000 */
[----:B------:R-:W-:Y:S01]  /*7910*/  LEA.HI.SX32 R218, R218, R218, 0x1b ;  /* 0x000000dadada7211 */ /* 0x000fe200078fdaff */
[----:B------:R-:W-:Y:S02]  /*7920*/  FMUL.FTZ R80, R110, R202 ;  /* 0x000000ca6e507220 */ /* 0x000fe40000410000 */
[----:B------:R-:W-:-:S02]  /*7930*/  FMUL.FTZ R74, R92, R77 ;  /* 0x0000004d5c4a7220 */ /* 0x000fc40000410000 */
[----:B------:R-:W-:Y:S02]  /*7940*/  FMUL.FTZ R78, R110, R203 ;  /* 0x000000cb6e4e7220 */ /* 0x000fe40000410000 */
[----:B------:R-:W-:Y:S02]  /*7950*/  FMUL.FTZ R79, R90, R80 ;  /* 0x000000505a4f7220 */ /* 0x000fe40000410000 */
[----:B------:R-:W-:Y:S02]  /*7960*/  FFMA.FTZ R74, R93, R75, R74 ;  /* 0x0000004b5d4a7223 */ /* 0x000fe4000001004a */
[----:B------:R-:W-:Y:S02]  /*7970*/  FFMA.FTZ R79, R91, R78, R79 ;  /* 0x0000004e5b4f7223 */ /* 0x000fe4000001004f */
[----:B------:R-:W-:Y:S02]  /*7980*/  FADD.FTZ R74, RZ, R74 ;  /* 0x0000004aff4a7221 */ /* 0x000fe40000010000 */
[----:B------:R-:W-:-:S02]  /*7990*/  FMUL.FTZ R88, R107, R94 ;  /* 0x0000005e6b587220 */ /* 0x000fc40000410000 */
[----:B------:R-:W-:Y:S02]  /*79a0*/  FMUL.FTZ R76, R92, R75 ;  /* 0x0000004b5c4c7220 */ /* 0x000fe40000410000 */
[----:B------:R-:W-:Y:S02]  /*79b0*/  FMUL.FTZ R123, R81, R82 ;  /* 0x00000052517b7220 */ /* 0x000fe40000410000 */
[----:B------:R-:W-:Y:S02]  /*79c0*/  FADD.FTZ R81, R74, R79 ;  /* 0x0000004f4a517221 */ /* 0x000fe40000010000 */
[----:B------:R-:W-:Y:S02]  /*79d0*/  FFMA.FTZ R89, R154, -R88, R99 ;  /* 0x800000589a597223 */ /* 0x000fe40000010063 */
[----:B------:R-:W-:Y:S02]  /*79e0*/  FMUL.FTZ R139, R107, R200 ;  /* 0x000000c86b8b7220 */ /* 0x000fe40000410000 */
[----:B------:R-:W-:-:S02]  /*79f0*/  FMUL.FTZ R74, R90, R78 ;  /* 0x0000004e5a4a7220 */ /* 0x000fc40000410000 */
[----:B------:R-:W-:Y:S02]  /*7a00*/  FFMA.FTZ R76, R93, R77, -R76 ;  /* 0x0000004d5d4c7223 */ /* 0x000fe4000001084c */
[----:B------:R-:W-:Y:S02]  /*7a10*/  FMUL.FTZ R83, R107, R201 ;  /* 0x000000c96b537220 */ /* 0x000fe40000410000 */
[----:B------:R-:W-:Y:S02]  /*7a20*/  FMUL.FTZ R75, R102, R75 ;  /* 0x0000004b664b7220 */ /* 0x000fe40000410000 */
[----:B------:R-:W-:Y:S02]  /*7a30*/  FFMA.FTZ R88, R152, -R88, R213 ;  /* 0x8000005898587223 */ /* 0x000fe400000100d5 */
[----:B------:R-:W-:Y:S01]  /*7a40*/  FMUL.FTZ R82, R89, R139 ;  /* 0x0000008b59527220 */ /* 0x000fe20000410000 */
[----:B------:R0:W-:Y:S01]  /*7a50*/  STS [R218.X4+0x4200], R75 ;  /* 0x0042004bda007388 */ /* 0x0001e20000004800 */
[----:B------:R-:W-:-:S02]  /*7a60*/  FFMA.FTZ R79, R91, R80, -R74 ;  /* 0x000000505b4f7223 */ /* 0x000fc4000001084a */
[----:B------:R-:W-:Y:S02]  /*7a70*/  FADD.FTZ R76, RZ, R76 ;  /* 0x0000004cff4c7221 */ /* 0x000fe40000010000 */
[-C--:B------:R-:W-:Y:S02]  /*7a80*/  FMUL.FTZ R74, R89, R83.reuse ;  /* 0x00000053594a7220 */ /* 0x080fe40000410000 */
[----:B------:R-:W-:Y:S02]  /*7a90*/  FFMA.FTZ R82, R88, R83, R82 ;  /* 0x0000005358527223 */ /* 0x000fe40000010052 */
[----:B------:R-:W-:Y:S02]  /*7aa0*/  FMUL.FTZ R77, R102, R77 ;  /* 0x0000004d664d7220 */ /* 0x000fe40000410000 */
[----:B------:R-:W-:Y:S02]  /*7ab0*/  FADD.FTZ R76, R76, R79 ;  /* 0x0000004f4c4c7221 */ /* 0x000fe40000010000 */
[----:B0-----:R-:W-:Y:S01]  /*7ac0*/  FFMA.FTZ R75, R88, R139, -R74 ;  /* 0x0000008b584b7223 */ /* 0x001fe2000001084a */
[----:B------:R0:W-:Y:S01]  /*7ad0*/  STS [R236.X4+0x4204], R77 ;  /* 0x0042044dec007388 */ /* 0x0001e20000004800 */
[----:B------:R-:W-:-:S02]  /*7ae0*/  FADD.FTZ R81, R81, R82 ;  /* 0x0000005251517221 */ /* 0x000fc40000010000 */
[----:B------:R-:W-:Y:S02]  /*7af0*/  FMUL.FTZ R82, R108, R198 ;  /* 0x000000c66c527220 */ /* 0x000fe40000410000 */
[----:B------:R-:W-:Y:S02]  /*7b00*/  FADD.FTZ R76, R76, R75 ;  /* 0x0000004b4c4c7221 */ /* 0x000fe40000010000 */
[----:B------:R-:W-:Y:S02]  /*7b10*/  FMUL.FTZ R74, R108, R199 ;  /* 0x000000c76c4a7220 */ /* 0x000fe40000410000 */
[C---:B------:R-:W-:Y:S02]  /*7b20*/  FMUL.FTZ R75, R95.reuse, R78 ;  /* 0x0000004e5f4b7220 */ /* 0x040fe40000410000 */
[----:B0-----:R-:W-:Y:S02]  /*7b30*/  FMUL.FTZ R77, R95, R80 ;  /* 0x000000505f4d7220 */ /* 0x001fe40000410000 */
[----:B------:R-:W-:Y:S01]  /*7b40*/  FMUL.FTZ R83, R94, R83 ;  /* 0x000000535e537220 */ /* 0x000fe20000410000 */
[----:B------:R-:W-:Y:S01]  /*7b50*/  STS [R186.X4+0x4208], R75 ;  /* 0x0042084bba007388 */ /* 0x000fe20000004800 */
[----:B------:R-:W-:-:S02]  /*7b60*/  FMUL.FTZ R79, R86, R82 ;  /* 0x00000052564f7220 */ /* 0x000fc40000410000 */
[-C--:B------:R-:W-:Y:S01]  /*7b70*/  FMUL.FTZ R84, R86, R74.reuse ;  /* 0x0000004a56547220 */ /* 0x080fe20000410000 */
[----:B------:R-:W-:Y:S01]  /*7b80*/  STS [R188.X4+0x420c], R77 ;  /* 0x00420c4dbc007388 */ /* 0x000fe20000004800 */
[C---:B------:R-:W-:Y:S02]  /*7b90*/  FFMA.FTZ R124, R85.reuse, R74, R79 ;  /* 0x0000004a557c7223 */ /* 0x040fe4000001004f */
[----:B------:R-:W-:Y:S01]  /*7ba0*/  FFMA.FTZ R79, R85, R82, -R84 ;  /* 0x00000052554f7223 */ /* 0x000fe20000010854 */
[----:B------:R0:W-:Y:S01]  /*7bb0*/  STS [R218.X4+0x4210], R83 ;  /* 0x00421053da007388 */ /* 0x0001e20000004800 */
[----:B------:R-:W-:Y:S01]  /*7bc0*/  PRMT R84, RZ, 0x5410, R62 ;  /* 0x00005410ff547816 */ /* 0x000fe2000000003e */
[----:B------:R-:W-:Y:S02]  /*7bd0*/  FADD.FTZ R124, R81, R124 ;  /* 0x0000007c517c7221 */ /* 0x000fe40000010000 */
[----:B------:R-:W-:Y:S01]  /*7be0*/  FADD.FTZ R126, R76, R79 ;  /* 0x0000004f4c7e7221 */ /* 0x000fe20000010000 */
[----:B------:R-:W-:Y:S01]  /*7bf0*/  STS [R218.X4+0x4248], R123 ;  /* 0x0042487bda007388 */ /* 0x000fe20000004800 */
[----:B------:R-:W-:-:S02]  /*7c00*/  FMUL.FTZ R81, R105, R84 ;  /* 0x0000005469517220 */ /* 0x000fc40000410000 */
[C---:B------:R-:W-:Y:S01]  /*7c10*/  FMUL.FTZ R167, R87.reuse, R82 ;  /* 0x0000005257a77220 */ /* 0x040fe20000410000 */
[----:B------:R1:W-:Y:S01]  /*7c20*/  STS [R218.X4+0x424c], R119 ;  /* 0x00424c77da007388 */ /* 0x0003e20000004800 */
[----:B0-----:R-:W-:Y:S01]  /*7c30*/  PRMT R83, RZ, 0x7610, R62 ;  /* 0x00007610ff537816 */ /* 0x001fe2000000003e */
[----:B------:R-:W-:Y:S02]  /*7c40*/  FMUL.FTZ R78, R106, R194 ;  /* 0x000000c26a4e7220 */ /* 0x000fe40000410000 */
[----:B------:R-:W-:Y:S01]  /*7c50*/  FFMA.FTZ R82, R156, -R81, R215 ;  /* 0x800000519c527223 */ /* 0x000fe200000100d7 */
[----:B------:R-:W-:Y:S01]  /*7c60*/  STS [R218.X4+0x421c], R167 ;  /* 0x00421ca7da007388 */ /* 0x000fe20000004800 */
[----:B------:R-:W-:Y:S02]  /*7c70*/  FMUL.FTZ R79, R106, R83 ;  /* 0x000000536a4f7220 */ /* 0x000fe40000410000 */
[----:B------:R-:W-:Y:S01]  /*7c80*/  FMUL.FTZ R165, R87, R74 ;  /* 0x0000004a57a57220 */ /* 0x000fe20000410000 */
[----:B------:R0:W-:Y:S01]  /*7c90*/  STS [R218.X4+0x4250], R127 ;  /* 0x0042507fda007388 */ /* 0x0001e20000004800 */
[-C--:B------:R-:W-:Y:S01]  /*7ca0*/  FFMA.FTZ R80, R157, -R79.reuse, R116 ;  /* 0x8000004f9d507223 */ /* 0x080fe20000010074 */
[----:B-1----:R-:W-:Y:S01]  /*7cb0*/  IADD3 R119, R113, 0x200, RZ ;  /* 0x0000020071777810 */ /* 0x002fe20007ffe0ff */
[----:B------:R-:W-:Y:S01]  /*7cc0*/  FFMA.FTZ R79, R159, -R79, R216 ;  /* 0x8000004f9f4f7223 */ /* 0x000fe200000100d8 */
[----:B------:R-:W-:Y:S01]  /*7cd0*/  STS [R218.X4+0x4218], R165 ;  /* 0x004218a5da007388 */ /* 0x000fe20000004800 */
[----:B------:R-:W-:-:S02]  /*7ce0*/  FFMA.FTZ R81, R158, -R81, R117 ;  /* 0x800000519e517223 */ /* 0x000fc40000010075 */
[----:B------:R-:W-:Y:S01]  /*7cf0*/  FMUL.FTZ R75, R105, R196 ;  /* 0x000000c4694b7220 */ /* 0x000fe20000410000 */
[----:B------:R1:W-:Y:S01]  /*7d00*/  STS [R218.X4+0x4254], R129 ;  /* 0x00425481da007388 */ /* 0x0003e20000004800 */
[----:B------:R-:W-:Y:S01]  /*7d10*/  FMUL.FTZ R76, R106, R195 ;  /* 0x000000c36a4c7220 */ /* 0x000fe20000410000 */
[----:B0-----:R-:W-:Y:S01]  /*7d20*/  LEA.HI.SX32 R127, R138, R113, 0x1b ;  /* 0x000000718a7f7211 */ /* 0x001fe200078fdaff */
[----:B------:R-:W-:Y:S01]  /*7d30*/  FMUL.FTZ R139, R94, R139 ;  /* 0x0000008b5e8b7220 */ /* 0x000fe20000410000 */
[----:B------:R0:W-:Y:S01]  /*7d40*/  STS [R218.X4+0x4258], R131 ;  /* 0x00425883da007388 */ /* 0x0001e20000004800 */
[----:B------:R-:W-:Y:S01]  /*7d50*/  FMUL.FTZ R77, R79, R78 ;  /* 0x0000004e4f4d7220 */ /* 0x000fe20000410000 */
[----:B------:R-:W-:Y:S01]  /*7d60*/  LEA.HI.SX32 R138, R184, R113, 0x1b ;  /* 0x00000071b88a7211 */ /* 0x000fe200078fdaff */
[----:B------:R-:W-:Y:S01]  /*7d70*/  FFMA.FTZ R37, R54, R169, R37 ;  /* 0x000000a936257223 */ /* 0x000fe20000010025 */
[----:B------:R2:W-:Y:S01]  /*7d80*/  STS [R218.X4+0x4214], R139 ;  /* 0x0042148bda007388 */ /* 0x0005e20000004800 */
[----:B------:R-:W-:Y:S01]  /*7d90*/  FMUL.FTZ R169, R105, R197 ;  /* 0x000000c569a97220 */ /* 0x000fe20000410000 */
[----:B-1----:R-:W-:Y:S01]  /*7da0*/  LEA.HI.SX32 R129, R144, R113, 0x1b ;  /* 0x0000007190817211 */ /* 0x002fe200078fdaff */
[----:B------:R-:W-:Y:S01]  /*7db0*/  FMUL.FTZ R74, R81, R75 ;  /* 0x0000004b514a7220 */ /* 0x000fe20000410000 */
[----:B------:R1:W-:Y:S01]  /*7dc0*/  STS [R218.X4+0x425c], R133 ;  /* 0x00425c85da007388 */ /* 0x0003e20000004800 */
[-C--:B------:R-:W-:Y:S01]  /*7dd0*/  FMUL.FTZ R167, R79, R76.reuse ;  /* 0x0000004c4fa77220 */ /* 0x080fe20000410000 */
[----:B0-----:R-:W-:Y:S01]  /*7de0*/  LEA.HI.SX32 R131, R148, R113, 0x1b ;  /* 0x0000007194837211 */ /* 0x001fe200078fdaff */
[----:B------:R-:W-:Y:S01]  /*7df0*/  FFMA.FTZ R165, R80, R76, R77 ;  /* 0x0000004c50a57223 */ /* 0x000fe2000001004d */
[----:B------:R0:W-:Y:S01]  /*7e00*/  STS [R218.X4+0x4260], R147 ;  /* 0x00426093da007388 */ /* 0x0001e20000004800 */
[----:B------:R-:W-:-:S02]  /*7e10*/  FMUL.FTZ R77, R84, R75 ;  /* 0x0000004b544d7220 */ /* 0x000fc40000410000 */
[-C--:B------:R-:W-:Y:S01]  /*7e20*/  FMUL.FTZ R171, R84, R169.reuse ;  /* 0x000000a954ab7220 */ /* 0x080fe20000410000 */
[----:B------:R-:W-:Y:S01]  /*7e30*/  STS [R218.X4+0x4264], R175 ;  /* 0x004264afda007388 */ /* 0x000fe20000004800 */
[----:B--2---:R-:W-:Y:S01]  /*7e40*/  FFMA.FTZ R139, R82, R169, R74 ;  /* 0x000000a9528b7223 */ /* 0x004fe2000001004a */
[----:B-1----:R-:W-:Y:S01]  /*7e50*/  LEA.HI.SX32 R133, R166, R113, 0x1b ;  /* 0x00000071a6857211 */ /* 0x002fe200078fdaff */
[-C--:B------:R-:W-:Y:S01]  /*7e60*/  FFMA.FTZ R167, R80, R78.reuse, -R167 ;  /* 0x0000004e50a77223 */ /* 0x080fe200000108a7 */
[----:B------:R1:W-:Y:S01]  /*7e70*/  STS [R218.X4+0x4224], R77 ;  /* 0x0042244dda007388 */ /* 0x0003e20000004800 */
[----:B------:R-:W-:Y:S01]  /*7e80*/  FMUL.FTZ R179, R83, R78 ;  /* 0x0000004e53b37220 */ /* 0x000fe20000410000 */
[----:B------:R-:W-:Y:S01]  /*7e90*/  PRMT R78, RZ, 0x5410, R63 ;  /* 0x00005410ff4e7816 */ /* 0x000fe2000000003f */
[----:B------:R-:W-:Y:S01]  /*7ea0*/  FMUL.FTZ R169, R81, R169 ;  /* 0x000000a951a97220 */ /* 0x000fe20000410000 */
[----:B------:R2:W-:Y:S01]  /*7eb0*/  STS [R218.X4+0x4220], R171 ;  /* 0x004220abda007388 */ /* 0x0005e20000004800 */
[----:B------:R-:W-:Y:S01]  /*7ec0*/  FMUL.FTZ R183, R101, R192 ;  /* 0x000000c065b77220 */ /* 0x000fe20000410000 */
[----:B0-----:R-:W-:Y:S01]  /*7ed0*/  IADD3 R147, R113, 0xf00, RZ ;  /* 0x00000f0071937810 */ /* 0x001fe20007ffe0ff */
[----:B------:R-:W-:Y:S01]  /*7ee0*/  FFMA.FTZ R169, R82, R75, -R169 ;  /* 0x0000004b52a97223 */ /* 0x000fe200000108a9 */
[----:B------:R-:W-:Y:S01]  /*7ef0*/  STS [R218.X4+0x422c], R179 ;  /* 0x00422cb3da007388 */ /* 0x000fe20000004800 */
[C---:B------:R-:W-:Y:S01]  /*7f00*/  FMUL.FTZ R75, R101.reuse, R78 ;  /* 0x0000004e654b7220 */ /* 0x040fe20000410000 */
[----:B-1----:R-:W-:Y:S01]  /*7f10*/  PRMT R77, RZ, 0x7610, R63 ;  /* 0x00007610ff4d7816 */ /* 0x002fe2000000003f */
[----:B------:R-:W-:Y:S01]  /*7f20*/  FMUL.FTZ R181, R101, R193 ;  /* 0x000000c165b57220 */ /* 0x000fe20000410000 */
[----:B------:R-:W-:Y:S01]  /*7f30*/  STS [R218.X4+0x4268], R173 ;  /* 0x004268adda007388 */ /* 0x000fe20000004800 */
[----:B------:R-:W-:-:S02]  /*7f40*/  FMUL.FTZ R187, R104, R190 ;  /* 0x000000be68bb7220 */ /* 0x000fc40000410000 */
[----:B--2---:R-:W-:Y:S01]  /*7f50*/  FMUL.FTZ R171, R83, R76 ;  /* 0x0000004c53ab7220 */ /* 0x004fe20000410000 */
[----:B------:R0:W-:Y:S01]  /*7f60*/  STS [R218.X4+0x426c], R145 ;  /* 0x00426c91da007388 */ /* 0x0001e20000004800 */
[----:B------:R-:W-:Y:S02]  /*7f70*/  FMUL.FTZ R74, R104, R77 ;  /* 0x0000004d684a7220 */ /* 0x000fe40000410000 */
[-C--:B------:R-:W-:Y:S01]  /*7f80*/  FFMA.FTZ R76, R162, -R75.reuse, R209 ;  /* 0x8000004ba24c7223 */ /* 0x080fe200000100d1 */
[----:B------:R1:W-:Y:S01]  /*7f90*/  STS [R218.X4+0x4228], R171 ;  /* 0x004228abda007388 */ /* 0x0003e20000004800 */
[----:B------:R-:W-:Y:S02]  /*7fa0*/  FFMA.FTZ R75, R160, -R75, R221 ;  /* 0x8000004ba04b7223 */ /* 0x000fe400000100dd */
[-C--:B------:R-:W-:Y:S01]  /*7fb0*/  FFMA.FTZ R226, R163, -R74.reuse, R224 ;  /* 0x8000004aa3e27223 */ /* 0x080fe200000100e0 */
[----:B------:R2:W-:Y:S01]  /*7fc0*/  STS [R218.X4+0x4270], R143 ;  /* 0x0042708fda007388 */ /* 0x0005e20000004800 */
[----:B------:R-:W-:Y:S01]  /*7fd0*/  FMUL.FTZ R128, R76, R183 ;  /* 0x000000b74c807220 */ /* 0x000fe20000410000 */
[----:B0-----:R-:W-:Y:S01]  /*7fe0*/  IADD3 R145, R113, 0xe80, RZ ;  /* 0x00000e8071917810 */ /* 0x001fe20007ffe0ff */
[----:B------:R-:W-:Y:S01]  /*7ff0*/  FFMA.FTZ R74, R161, -R74, R206 ;  /* 0x8000004aa14a7223 */ /* 0x000fe200000100ce */
[----:B------:R-:W-:Y:S01]  /*8000*/  STS [R218.X4+0x4274], R177 ;  /* 0x004274b1da007388 */ /* 0x000fe20000004800 */
[----:B------:R-:W-:Y:S01]  /*8010*/  FMUL.FTZ R179, R104, R191 ;  /* 0x000000bf68b37220 */ /* 0x000fe20000410000 */
[----:B------:R-:W-:Y:S01]  /*8020*/  LEA.HI.SX32 R144, R145, R113, 0x1b ;  /* 0x0000007191907211 */ /* 0x000fe200078fdaff */
[----:B------:R-:W-:Y:S01]  /*8030*/  FMUL.FTZ R130, R226, R187 ;  /* 0x000000bbe2827220 */ /* 0x000fe20000410000 */
[----:B------:R-:W-:Y:S01]  /*8040*/  STS [R218.X4+0x4278], R103 ;  /* 0x00427867da007388 */ /* 0x000fe20000004800 */
[-C--:B-1----:R-:W-:Y:S01]  /*8050*/  FFMA.FTZ R171, R75, R181.reuse, R128 ;  /* 0x000000b54bab7223 */ /* 0x082fe20000010080 */
[----:B--2---:R-:W-:Y:S01]  /*8060*/  IADD3 R143, R113, 0xe00, RZ ;  /* 0x00000e00718f7810 */ /* 0x004fe20007ffe0ff */
[----:B------:R-:W-:Y:S01]  /*8070*/  FMUL.FTZ R128, R76, R181 ;  /* 0x000000b54c807220 */ /* 0x000fe20000410000 */
[----:B------:R-:W-:Y:S01]  /*8080*/  STS [R218.X4+0x427c], R141 ;  /* 0x00427c8dda007388 */ /* 0x000fe20000004800 */
[----:B------:R-:W-:Y:S01]  /*8090*/  FADD.FTZ R126, R126, R169 ;  /* 0x000000a97e7e7221 */ /* 0x000fe20000010000 */
[----:B------:R-:W-:Y:S01]  /*80a0*/  LEA.HI.SX32 R143, R143, R113, 0x1b ;  /* 0x000000718f8f7211 */ /* 0x000fe200078fdaff */
[----:B------:R-:W-:Y:S01]  /*80b0*/  FFMA.FTZ R182, R164, R189, R182 ;  /* 0x000000bda4b67223 */ /* 0x000fe200000100b6 */
[----:B------:R-:W-:Y:S01]  /*80c0*/  IADD3 R164, R113, 0x900, RZ ;  /* 0x0000090071a47810 */ /* 0x000fe20007ffe0ff */
[----:B------:R-:W-:Y:S01]  /*80d0*/  FMUL.FTZ R185, R78, R181 ;  /* 0x000000b54eb97220 */ /* 0x000fe20000410000 */
[----:B------:R-:W-:Y:S01]  /*80e0*/  LEA.HI.SX32 R145, R147, R113, 0x1b ;  /* 0x0000007193917211 */ /* 0x000fe200078fdaff */
[----:B------:R-:W-:-:S02]  /*80f0*/  FMUL.FTZ R132, R226, R179 ;  /* 0x000000b3e2847220 */ /* 0x000fc40000410000 */
[-C--:B------:R-:W-:Y:S01]  /*8100*/  FFMA.FTZ R181, R74, R179.reuse, R130 ;  /* 0x000000b34ab57223 */ /* 0x080fe20000010082 */
[----:B------:R0:W-:Y:S01]  /*8110*/  STS [R218.X4+0x4230], R185 ;  /* 0x004230b9da007388 */ /* 0x0001e20000004800 */
[----:B------:R-:W-:Y:S01]  /*8120*/  FMUL.FTZ R189, R77, R179 ;  /* 0x000000b34dbd7220 */ /* 0x000fe20000410000 */
[----:B------:R-:W-:Y:S01]  /*8130*/  IADD3 R130, R113, 0x480, RZ ;  /* 0x0000048071827810 */ /* 0x000fe20007ffe0ff */
[----:B------:R-:W-:Y:S01]  /*8140*/  FFMA.FTZ R179, R75, R183, -R128 ;  /* 0x000000b74bb37223 */ /* 0x000fe20000010880 */
[C---:B------:R-:W-:Y:S01]  /*8150*/  IADD3 R128, R113.reuse, 0x400, RZ ;  /* 0x0000040071807810 */ /* 0x040fe20007ffe0ff */
[----:B------:R-:W-:Y:S01]  /*8160*/  FADD.FTZ R126, R126, R167 ;  /* 0x000000a77e7e7221 */ /* 0x000fe20000010000 */
[----:B------:R-:W-:Y:S01]  /*8170*/  STS [R218.X4+0x4238], R189 ;  /* 0x004238bdda007388 */ /* 0x000fe20000004800 */
[----:B------:R-:W-:Y:S01]  /*8180*/  FADD.FTZ R124, R124, R139 ;  /* 0x0000008b7c7c7221 */ /* 0x000fe20000010000 */
[-C--:B------:R-:W-:Y:S01]  /*8190*/  LEA.HI.SX32 R123, R130, R113.reuse, 0x1b ;  /* 0x00000071827b7211 */ /* 0x080fe200078fdaff */
[----:B------:R-:W-:Y:S01]  /*81a0*/  FADD.FTZ R126, R126, R179 ;  /* 0x000000b37e7e7221 */ /* 0x000fe20000010000 */
[----:B------:R-:W-:Y:S01]  /*81b0*/  LEA.HI.SX32 R130, R146, R113, 0x1b ;  /* 0x0000007192827211 */ /* 0x000fe200078fdaff */
[----:B0-----:R-:W-:Y:S01]  /*81c0*/  FFMA.FTZ R185, R74, R187, -R132 ;  /* 0x000000bb4ab97223 */ /* 0x001fe20000010884 */
[C---:B------:R-:W-:Y:S01]  /*81d0*/  IADD3 R132, R113.reuse, 0x500, RZ ;  /* 0x0000050071847810 */ /* 0x040fe20007ffe0ff */
[----:B------:R-:W-:Y:S01]  /*81e0*/  FADD.FTZ R124, R124, R165 ;  /* 0x000000a57c7c7221 */ /* 0x000fe20000010000 */
[C---:B------:R-:W-:Y:S01]  /*81f0*/  IADD3 R165, R113.reuse, 0xf80, RZ ;  /* 0x00000f8071a57810 */ /* 0x040fe20007ffe0ff */
[----:B------:R-:W-:Y:S01]  /*8200*/  FADD.FTZ R185, R126, R185 ;  /* 0x000000b97eb97221 */ /* 0x000fe20000010000 */
[----:B------:R-:W-:Y:S01]  /*8210*/  IADD3 R126, R113, 0x380, RZ ;  /* 0x00000380717e7810 */ /* 0x000fe20007ffe0ff */
[----:B------:R-:W-:Y:S01]  /*8220*/  FMUL.FTZ R183, R78, R183 ;  /* 0x000000b74eb77220 */ /* 0x000fe20000410000 */
[----:B------:R-:W-:Y:S01]  /*8230*/  LEA.HI.SX32 R139, R248, R113, 0x1b ;  /* 0x00000071f88b7211 */ /* 0x000fe200078fdaff */
[----:B------:R-:W-:Y:S01]  /*8240*/  FMUL.FTZ R187, R77, R187 ;  /* 0x000000bb4dbb7220 */ /* 0x000fe20000410000 */
[----:B------:R-:W-:Y:S01]  /*8250*/  LEA.HI.SX32 R141, R250, R113, 0x1b ;  /* 0x00000071fa8d7211 */ /* 0x000fe200078fdaff */
[C---:B------:R-:W-:Y:S01]  /*8260*/  FMUL.FTZ R137, R176.reuse, R137 ;  /* 0x00000089b0897220 */ /* 0x040fe20000410000 */
[----:B------:R-:W-:Y:S01]  /*8270*/  STS [R218.X4+0x4234], R183 ;  /* 0x004234b7da007388 */ /* 0x000fe20000004800 */
[----:B------:R-:W-:Y:S01]  /*8280*/  FMUL.FTZ R135, R176, R135 ;  /* 0x00000087b0877220 */ /* 0x000fe20000410000 */
[-C--:B------:R-:W-:Y:S01]  /*8290*/  LEA.HI.SX32 R146, R165, R113.reuse, 0x1b ;  /* 0x00000071a5927211 */ /* 0x080fe200078fdaff */
        /* <DEDUP_REMOVED lines=9> */
[----:B------:R0:W-:Y:S01]  /*8330*/  STS [R218.X4+0x4244], R135 ;  /* 0x00424487da007388 */ /* 0x0001e20000004800 */
[----:B------:R-:W-:Y:S01]  /*8340*/  FADD.FTZ R242, R120, R125 ;  /* 0x0000007d78f27221 */ /* 0x000fe20000010000 */
[C---:B------:R-:W-:Y:S01]  /*8350*/  IADD3 R120, R113.reuse, 0x180, RZ ;  /* 0x0000018071787810 */ /* 0x040fe20007ffe0ff */
[----:B------:R-:W-:Y:S01]  /*8360*/  FADD.FTZ R121, R122, R121 ;  /* 0x000000797a797221 */ /* 0x000fe20000010000 */
[----:B------:R-:W-:Y:S01]  /*8370*/  BAR.SYNC.DEFER_BLOCKING 0x0 ;  /* 0x0000000000007b1d */ /* 0x000fe20000010000 */
[----:B------:R-:W-:Y:S01]  /*8380*/  FADD.FTZ R242, R242, R73 ;  /* 0x00000049f2f27221 */ /* 0x000fe20000010000 */
[----:B------:R-:W-:Y:S01]  /*8390*/  IADD3 R122, R113, 0x280, RZ ;  /* 0x00000280717a7810 */ /* 0x000fe20007ffe0ff */
[----:B------:R-:W-:Y:S01]  /*83a0*/  FADD.FTZ R240, R121, R240 ;  /* 0x000000f079f07221 */ /* 0x000fe20000010000 */
[-C--:B------:R-:W-:Y:S01]  /*83b0*/  LEA.HI.SX32 R97, R118, R113.reuse, 0x1b ;  /* 0x0000007176617211 */ /* 0x080fe200078fdaff */
[----:B------:R-:W-:Y:S01]  /*83c0*/  FADD.FTZ R242, R242, R71 ;  /* 0x00000047f2f27221 */ /* 0x000fe20000010000 */
[-C--:B------:R-:W-:Y:S01]  /*83d0*/  LEA.HI.SX32 R118, R119, R113.reuse, 0x1b ;  /* 0x0000007177767211 */ /* 0x080fe200078fdaff */
[----:B------:R-:W-:Y:S01]  /*83e0*/  FMUL.FTZ R71, R191, UR45 ;  /* 0x0000002dbf477c20 */ /* 0x000fe20008410000 */
[-C--:B------:R-:W-:Y:S01]  /*83f0*/  LEA.HI.SX32 R103, R120, R113.reuse, 0x1b ;  /* 0x0000007178677211 */ /* 0x080fe200078fdaff */
[----:B------:R-:W-:Y:S01]  /*8400*/  FFMA.FTZ R36, R51, R172, R36 ;  /* 0x000000ac33247223 */ /* 0x000fe20000010024 */
[----:B------:R-:W-:Y:S01]  /*8410*/  IADD3 R172, R113, 0xb00, RZ ;  /* 0x00000b0071ac7810 */ /* 0x000fe20007ffe0ff */
[----:B------:R-:W-:Y:S01]  /*8420*/  FFMA.FTZ R38, R53, R168, R38 ;  /* 0x000000a835267223 */ /* 0x000fe20000010026 */
[----:B------:R-:W-:Y:S01]  /*8430*/  IADD3 R168, R113, 0xa00, RZ ;  /* 0x00000a0071a87810 */ /* 0x000fe20007ffe0ff */
[----:B------:R-:W-:Y:S01]  /*8440*/  FADD.FTZ R240, R240, R72 ;  /* 0x00000048f0f07221 */ /* 0x000fe20000010000 */
[-C--:B------:R-:W-:Y:S01]  /*8450*/  LEA.HI.SX32 R119, R122, R113.reuse, 0x1b ;  /* 0x000000717a777211 */ /* 0x080fe200078fdaff */
[----:B------:R-:W-:Y:S01]  /*8460*/  FMUL.FTZ R72, R163, R190 ;  /* 0x000000bea3487220 */ /* 0x000fe20000410000 */
[-C--:B------:R-:W-:Y:S01]  /*8470*/  LEA.HI.SX32 R120, R124, R113.reuse, 0x1b ;  /* 0x000000717c787211 */ /* 0x080fe200078fdaff */
[----:B------:R-:W-:Y:S01]  /*8480*/  FFMA.FTZ R71, R190, UR44, -R71 ;  /* 0x0000002cbe477c23 */ /* 0x000fe20008010847 */
[-C--:B------:R-:W-:Y:S01]  /*8490*/  LEA.HI.SX32 R121, R126, R113.reuse, 0x1b ;  /* 0x000000717e797211 */ /* 0x080fe200078fdaff */
[----:B------:R-:W-:Y:S01]  /*84a0*/  FADD.FTZ R23, R180, R23 ;  /* 0x00000017b4177221 */ /* 0x000fe20000010000 */
[----:B------:R-:W-:Y:S01]  /*84b0*/  LEA.HI.SX32 R122, R128, R113, 0x1b ;  /* 0x00000071807a7211 */ /* 0x000fe200078fdaff */
[----:B------:R-:W-:Y:S01]  /*84c0*/  FFMA.FTZ R180, R161, R191, R72 ;  /* 0x000000bfa1b47223 */ /* 0x000fe20000010048 */
[----:B------:R-:W-:Y:S01]  /*84d0*/  LEA.HI.SX32 R124, R132, R113, 0x1b ;  /* 0x00000071847c7211 */ /* 0x000fe200078fdaff */
[----:B------:R-:W-:Y:S01]  /*84e0*/  FMUL.FTZ R161, R226, R71 ;  /* 0x00000047e2a17220 */ /* 0x000fe20000410000 */
[-C--:B------:R-:W-:Y:S01]  /*84f0*/  LEA.HI.SX32 R125, R134, R113.reuse, 0x1b ;  /* 0x00000071867d7211 */ /* 0x080fe200078fdaff */
[----:B------:R-:W-:Y:S01]  /*8500*/  FADD.FTZ R242, R242, R69 ;  /* 0x00000045f2f27221 */ /* 0x000fe20000010000 */
[-C--:B------:R-:W-:Y:S01]  /*8510*/  LEA.HI.SX32 R126, R136, R113.reuse, 0x1b ;  /* 0x00000071887e7211 */ /* 0x080fe200078fdaff */
[C---:B------:R-:W-:Y:S01]  /*8520*/  FMUL.FTZ R71, R15.reuse, R96 ;  /* 0x000000600f477220 */ /* 0x040fe20000410000 */
[-C--:B------:R-:W-:Y:S01]  /*8530*/  LEA.HI.SX32 R128, R142, R113.reuse, 0x1b ;  /* 0x000000718e807211 */ /* 0x080fe200078fdaff */
[----:B------:R-:W-:Y:S01]  /*8540*/  FADD.FTZ R73, R240, R70 ;  /* 0x00000046f0497221 */ /* 0x000fe20000010000 */
[-C--:B------:R-:W-:Y:S01]  /*8550*/  LEA.HI.SX32 R132, R164, R113.reuse, 0x1b ;  /* 0x00000071a4847211 */ /* 0x080fe200078fdaff */
[----:B------:R-:W-:Y:S01]  /*8560*/  FFMA.FTZ R69, -R15, R208, -RZ ;  /* 0x000000d00f457223 */ /* 0x000fe200000109ff */
[-C--:B------:R-:W-:Y:S01]  /*8570*/  LEA.HI.SX32 R134, R168, R113.reuse, 0x1b ;  /* 0x00000071a8867211 */ /* 0x080fe200078fdaff */
[----:B------:R-:W1:Y:S01]  /*8580*/  LDS R184, [R238.X4+0x4200] ;  /* 0x00420000eeb87984 */ /* 0x000e620000004800 */
[----:B0-----:R-:W-:Y:S01]  /*8590*/  LEA.HI.SX32 R135, R170, R113, 0x1b ;  /* 0x00000071aa877211 */ /* 0x001fe200078fdaff */
[----:B------:R-:W-:Y:S01]  /*85a0*/  FFMA.FTZ R99, -R14, R99, -RZ ;  /* 0x000000630e637223 */ /* 0x000fe200000109ff */
[-C--:B------:R-:W-:Y:S01]  /*85b0*/  LEA.HI.SX32 R136, R172, R113.reuse, 0x1b ;  /* 0x00000071ac887211 */ /* 0x080fe200078fdaff */
[----:B------:R-:W0:Y:S01]  /*85c0*/  LDS R147, [R178.X4+0x4400] ;  /* 0x00440000b2937984 */ /* 0x000e220000004800 */
[-C--:B------:R-:W-:Y:S01]  /*85d0*/  LEA.HI.SX32 R137, R174, R113.reuse, 0x1b ;  /* 0x00000071ae897211 */ /* 0x080fe200078fdaff */
[----:B------:R-:W-:Y:S01]  /*85e0*/  FADD.FTZ R73, R73, R68 ;  /* 0x0000004449497221 */ /* 0x000fe20000010000 */
[----:B------:R-:W-:Y:S01]  /*85f0*/  LEA.HI.SX32 R142, R252, R113, 0x1b ;  /* 0x00000071fc8e7211 */ /* 0x000fe200078fdaff */
[----:B------:R-:W2:Y:S01]  /*8600*/  LDS R165, [R97.X4+0x4600] ;  /* 0x0046000061a57984 */ /* 0x000ea20000004800 */
[----:B------:R-:W-:-:S02]  /*8610*/  FADD.FTZ R163, R242, R67 ;  /* 0x00000043f2a37221 */ /* 0x000fc40000010000 */
[----:B------:R-:W-:Y:S01]  /*8620*/  FFMA.FTZ R67, -R13, R210, -RZ ;  /* 0x000000d20d437223 */ /* 0x000fe200000109ff */
[----:B------:R-:W3:Y:S01]  /*8630*/  LDS R167, [R103.X4+0x4800] ;  /* 0x0048000067a77984 */ /* 0x000ee20000004800 */
[-C--:B------:R-:W-:Y:S02]  /*8640*/  FFMA.FTZ R176, R176, R182.reuse, R234 ;  /* 0x000000b6b0b07223 */ /* 0x080fe400000100ea */
[----:B------:R-:W-:Y:S01]  /*8650*/  FFMA.FTZ R40, R55, R182, R40 ;  /* 0x000000b637287223 */ /* 0x000fe20000010028 */
[----:B------:R-:W4:Y:S01]  /*8660*/  LDS R169, [R118.X4+0x4a00] ;  /* 0x004a000076a97984 */ /* 0x000f220000004800 */
[----:B------:R-:W-:Y:S01]  /*8670*/  FADD.FTZ R182, R73, R66 ;  /* 0x0000004249b67221 */ /* 0x000fe20000010000 */
[----:B------:R-:W-:Y:S01]  /*8680*/  MOV R66, UR34 ;  /* 0x0000002200427c02 */ /* 0x000fe20008000f00 */
[----:B------:R-:W-:Y:S01]  /*8690*/  FMUL.FTZ R73, R13, R98 ;  /* 0x000000620d497220 */ /* 0x000fe20000410000 */
[----:B------:R-:W0:Y:S01]  /*86a0*/  LDS R171, [R119.X4+0x4c00] ;  /* 0x004c000077ab7984 */ /* 0x000e220000004800 */
[----:B------:R-:W-:-:S02]  /*86b0*/  FMUL.FTZ R213, R14, R213 ;  /* 0x000000d50ed57220 */ /* 0x000fc40000410000 */
[C---:B------:R-:W-:Y:S01]  /*86c0*/  FMUL.FTZ R215, R12.reuse, R215 ;  /* 0x000000d70cd77220 */ /* 0x040fe20000410000 */
[----:B------:R-:W0:Y:S01]  /*86d0*/  LDS R173, [R120.X4+0x4e00] ;  /* 0x004e000078ad7984 */ /* 0x000e220000004800 */
[----:B------:R-:W-:Y:S02]  /*86e0*/  FFMA.FTZ R117, -R12, R117, -RZ ;  /* 0x000000750c757223 */ /* 0x000fe400000109ff */
[----:B------:R-:W-:Y:S01]  /*86f0*/  FFMA.FTZ R209, -R10, R209, -RZ ;  /* 0x000000d10ad17223 */ /* 0x000fe200000109ff */
[----:B------:R-:W0:Y:S01]  /*8700*/  LDS R175, [R121.X4+0x5000] ;  /* 0x0050000079af7984 */ /* 0x000e220000004800 */
[----:B------:R-:W-:Y:S02]  /*8710*/  FFMA.FTZ R217, -R6, R217, -RZ ;  /* 0x000000d906d97223 */ /* 0x000fe400000109ff */
[----:B------:R-:W-:Y:S01]  /*8720*/  FMUL.FTZ R221, R10, R221 ;  /* 0x000000dd0add7220 */ /* 0x000fe20000410000 */
[----:B------:R-:W0:Y:S01]  /*8730*/  LDS R177, [R122.X4+0x5200] ;  /* 0x005200007ab17984 */ /* 0x000e220000004800 */
[----:B------:R-:W-:-:S02]  /*8740*/  FMUL.FTZ R206, R9, R206 ;  /* 0x000000ce09ce7220 */ /* 0x000fc40000410000 */
[C---:B------:R-:W-:Y:S01]  /*8750*/  FMUL.FTZ R227, R8.reuse, R227 ;  /* 0x000000e308e37220 */ /* 0x040fe20000410000 */
[----:B------:R-:W0:Y:S01]  /*8760*/  LDS R179, [R123.X4+0x5400] ;  /* 0x005400007bb37984 */ /* 0x000e220000004800 */
[----:B------:R-:W-:Y:S02]  /*8770*/  FFMA.FTZ R211, -R8, R211, -RZ ;  /* 0x000000d308d37223 */ /* 0x000fe400000109ff */
[----:B------:R-:W-:Y:S01]  /*8780*/  FMUL.FTZ R235, R6, R235 ;  /* 0x000000eb06eb7220 */ /* 0x000fe20000410000 */
[----:B------:R-:W0:Y:S01]  /*8790*/  LDS R181, [R124.X4+0x5600] ;  /* 0x005600007cb57984 */ /* 0x000e220000004800 */
[C---:B------:R-:W-:Y:S02]  /*87a0*/  FMUL.FTZ R237, R4.reuse, R237 ;  /* 0x000000ed04ed7220 */ /* 0x040fe40000410000 */
[----:B------:R-:W-:Y:S01]  /*87b0*/  FFMA.FTZ R225, -R4, R225, -RZ ;  /* 0x000000e104e17223 */ /* 0x000fe200000109ff */
[----:B------:R-:W0:Y:S01]  /*87c0*/  LDS R183, [R125.X4+0x5800] ;  /* 0x005800007db77984 */ /* 0x000e220000004800 */
[----:B------:R-:W-:-:S02]  /*87d0*/  FFMA.FTZ R229, -R2, R229, -RZ ;  /* 0x000000e502e57223 */ /* 0x000fc400000109ff */
[----:B------:R-:W-:Y:S01]  /*87e0*/  FMUL.FTZ R219, R2, R219 ;  /* 0x000000db02db7220 */ /* 0x000fe20000410000 */
[----:B------:R-:W0:Y:S01]  /*87f0*/  LDS R185, [R126.X4+0x5a00] ;  /* 0x005a00007eb97984 */ /* 0x000e220000004800 */
[----:B------:R-:W-:Y:S02]  /*8800*/  FMUL.FTZ R223, R0, R223 ;  /* 0x000000df00df7220 */ /* 0x000fe40000410000 */
[----:B------:R-:W-:Y:S01]  /*8810*/  FMUL.FTZ R190, R190, UR45 ;  /* 0x0000002dbebe7c20 */ /* 0x000fe20008410000 */
[----:B------:R-:W0:Y:S01]  /*8820*/  LDS R187, [R127.X4+0x5c00] ;  /* 0x005c00007fbb7984 */ /* 0x000e220000004800 */
[----:B------:R-:W-:Y:S02]  /*8830*/  FMUL.FTZ R68, R194, UR45 ;  /* 0x0000002dc2447c20 */ /* 0x000fe40008410000 */
[----:B------:R-:W-:Y:S01]  /*8840*/  FMUL.FTZ R98, R202, UR45 ;  /* 0x0000002dca627c20 */ /* 0x000fe20008410000 */
[----:B------:R-:W0:Y:S01]  /*8850*/  LDS R189, [R128.X4+0x5e00] ;  /* 0x005e000080bd7984 */ /* 0x000e220000004800 */
[----:B------:R-:W-:-:S02]  /*8860*/  FMUL.FTZ R96, R204, UR45 ;  /* 0x0000002dcc607c20 */ /* 0x000fc40008410000 */
[----:B------:R-:W-:Y:S01]  /*8870*/  FFMA.FTZ R191, R191, UR44, R190 ;  /* 0x0000002cbfbf7c23 */ /* 0x000fe200080100be */
[----:B------:R-:W0:Y:S01]  /*8880*/  LDS R207, [R129.X4+0x6000] ;  /* 0x0060000081cf7984 */ /* 0x000e220000004800 */
[----:B------:R-:W-:Y:S02]  /*8890*/  FFMA.FTZ R98, R203, UR44, R98 ;  /* 0x0000002ccb627c23 */ /* 0x000fe40008010062 */
        /* <DEDUP_REMOVED lines=18> */
[----:B------:R-:W-:Y:S04]  /*89c0*/  STS [R236.X4+0x8404], R244 ;  /* 0x008404f4ec007388 */ /* 0x000fe80000004800 */
[----:B------:R5:W-:Y:S04]  /*89d0*/  STS [R186.X4+0x8408], R71 ;  /* 0x00840847ba007388 */ /* 0x000be80000004800 */
[----:B------:R1:W-:Y:S04]  /*89e0*/  STS [R188.X4+0x840c], R69 ;  /* 0x00840c45bc007388 */ /* 0x0003e80000004800 */
[----:B------:R2:W-:Y:S01]  /*89f0*/  STS [R218.X4+0x8414], R99 ;  /* 0x00841463da007388 */ /* 0x0005e20000004800 */
[----:B-----5:R-:W-:-:S03]  /*8a00*/  FFMA.FTZ R71, -R7, R230, -RZ ;  /* 0x000000e607477223 */ /* 0x020fc600000109ff */
[----:B------:R5:W-:Y:S01]  /*8a10*/  STS [R218.X4+0x841c], R67 ;  /* 0x00841c43da007388 */ /* 0x000be20000004800 */
[----:B------:R-:W-:Y:S02]  /*8a20*/  FMUL.FTZ R186, R162, R192 ;  /* 0x000000c0a2ba7220 */ /* 0x000fe40000410000 */
[----:B-1----:R-:W-:Y:S01]  /*8a30*/  FFMA.FTZ R69, -R11, R216, -RZ ;  /* 0x000000d80b457223 */ /* 0x002fe200000109ff */
[----:B------:R1:W-:Y:S01]  /*8a40*/  STS [R218.X4+0x8418], R73 ;  /* 0x00841849da007388 */ /* 0x0003e20000004800 */
[----:B------:R-:W-:Y:S02]  /*8a50*/  FMUL.FTZ R162, R198, UR45 ;  /* 0x0000002dc6a27c20 */ /* 0x000fe40008410000 */
[----:B--2---:R-:W-:Y:S01]  /*8a60*/  FMUL.FTZ R99, R5, R214 ;  /* 0x000000d605637220 */ /* 0x004fe20000410000 */
[----:B------:R2:W-:Y:S01]  /*8a70*/  STS [R218.X4+0x8410], R213 ;  /* 0x008410d5da007388 */ /* 0x0005e20000004800 */
[----:B------:R-:W-:Y:S02]  /*8a80*/  FFMA.FTZ R162, R199, UR44, R162 ;  /* 0x0000002cc7a27c23 */ /* 0x000fe400080100a2 */
[----:B-----5:R-:W-:Y:S01]  /*8a90*/  FFMA.FTZ R67, -R9, R224, -RZ ;  /* 0x000000e009437223 */ /* 0x020fe200000109ff */
[----:B------:R5:W-:Y:S01]  /*8aa0*/  STS [R218.X4+0x8458], R99 ;  /* 0x00845863da007388 */ /* 0x000be20000004800 */
[----:B-1----:R-:W-:-:S03]  /*8ab0*/  FMUL.FTZ R73, R7, R212 ;  /* 0x000000d407497220 */ /* 0x002fc60000410000 */
[----:B------:R1:W-:Y:S01]  /*8ac0*/  STS [R218.X4+0x843c], R67 ;  /* 0x00843c43da007388 */ /* 0x0003e20000004800 */
[----:B--2---:R-:W-:-:S03]  /*8ad0*/  FMUL.FTZ R213, R11, R116 ;  /* 0x000000740bd57220 */ /* 0x004fc60000410000 */
[----:B------:R2:W-:Y:S01]  /*8ae0*/  STS [R218.X4+0x842c], R69 ;  /* 0x00842c45da007388 */ /* 0x0005e20000004800 */
[----:B-----5:R-:W-:Y:S01]  /*8af0*/  LEA R99, R66, -R113, 0x1 ;  /* 0x8000007142637211 */ /* 0x020fe200078e08ff */
[----:B------:R-:W-:Y:S02]  /*8b00*/  FMUL.FTZ R66, R196, UR45 ;  /* 0x0000002dc4427c20 */ /* 0x000fe40008410000 */
[----:B------:R5:W-:Y:S01]  /*8b10*/  STS [R218.X4+0x8420], R215 ;  /* 0x008420d7da007388 */ /* 0x000be20000004800 */
[----:B-1----:R-:W-:Y:S01]  /*8b20*/  FFMA.FTZ R67, -R3, R228, -RZ ;  /* 0x000000e403437223 */ /* 0x002fe200000109ff */
[----:B------:R-:W-:Y:S02]  /*8b30*/  ISETP.GE.AND P0, PT, R99, 0x1, PT ;  /* 0x000000016300780c */ /* 0x000fe40003f06270 */
[----:B------:R1:W-:Y:S01]  /*8b40*/  STS [R218.X4+0x8448], R73 ;  /* 0x00844849da007388 */ /* 0x0003e20000004800 */
[----:B--2---:R-:W-:-:S03]  /*8b50*/  FFMA.FTZ R69, -R5, R232, -RZ ;  /* 0x000000e805457223 */ /* 0x004fc600000109ff */
[----:B------:R2:W-:Y:S01]  /*8b60*/  STS [R218.X4+0x844c], R71 ;  /* 0x00844c47da007388 */ /* 0x0005e20000004800 */
[----:B-----5:R-:W-:-:S03]  /*8b70*/  FMUL.FTZ R215, R193, UR45 ;  /* 0x0000002dc1d77c20 */ /* 0x020fc60008410000 */
[----:B------:R5:W-:Y:S01]  /*8b80*/  STS [R218.X4+0x846c], R67 ;  /* 0x00846c43da007388 */ /* 0x000be20000004800 */
[----:B-1----:R-:W-:-:S03]  /*8b90*/  FMUL.FTZ R73, R3, R220 ;  /* 0x000000dc03497220 */ /* 0x002fc60000410000 */
[----:B------:R1:W-:Y:S01]  /*8ba0*/  STS [R218.X4+0x8428], R213 ;  /* 0x008428d5da007388 */ /* 0x0003e20000004800 */
[----:B------:R-:W-:Y:S02]  /*8bb0*/  FFMA.FTZ R215, R192, UR44, -R215 ;  /* 0x0000002cc0d77c23 */ /* 0x000fe400080108d7 */
[----:B--2---:R-:W-:Y:S01]  /*8bc0*/  FFMA.FTZ R71, -R0, R222, -RZ ;  /* 0x000000de00477223 */ /* 0x004fe200000109ff */
[----:B------:R-:W-:Y:S01]  /*8bd0*/  STS [R218.X4+0x8424], R117 ;  /* 0x00842475da007388 */ /* 0x000fe20000004800 */
[----:B------:R-:W-:Y:S02]  /*8be0*/  FMUL.FTZ R192, R192, UR45 ;  /* 0x0000002dc0c07c20 */ /* 0x000fe40008410000 */
[----:B-----5:R-:W-:Y:S01]  /*8bf0*/  FMUL.FTZ R67, R197, UR45 ;  /* 0x0000002dc5437c20 */ /* 0x020fe20008410000 */
[----:B------:R2:W-:Y:S01]  /*8c00*/  STS [R218.X4+0x8434], R209 ;  /* 0x008434d1da007388 */ /* 0x0005e20000004800 */
[----:B------:R-:W-:Y:S02]  /*8c10*/  FFMA.FTZ R192, R193, UR44, R192 ;  /* 0x0000002cc1c07c23 */ /* 0x000fe400080100c0 */
[----:B------:R-:W-:Y:S01]  /*8c20*/  FFMA.FTZ R188, R196, UR44, -R67 ;  /* 0x0000002cc4bc7c23 */ /* 0x000fe20008010843 */
[----:B------:R5:W-:Y:S01]  /*8c30*/  STS [R218.X4+0x8454], R217 ;  /* 0x008454d9da007388 */ /* 0x000be20000004800 */
[----:B-1----:R-:W-:-:S02]  /*8c40*/  FFMA.FTZ R213, R197, UR44, R66 ;  /* 0x0000002cc5d57c23 */ /* 0x002fc40008010042 */
[----:B------:R-:W-:Y:S01]  /*8c50*/  FMUL.FTZ R67, R201, UR45 ;  /* 0x0000002dc9437c20 */ /* 0x000fe20008410000 */
[----:B------:R1:W-:Y:S01]  /*8c60*/  STS [R218.X4+0x845c], R69 ;  /* 0x00845c45da007388 */ /* 0x0003e20000004800 */
[C---:B------:R-:W-:Y:S02]  /*8c70*/  FMUL.FTZ R66, R200.reuse, UR45 ;  /* 0x0000002dc8427c20 */ /* 0x040fe40008410000 */
[----:B--2---:R-:W-:Y:S01]  /*8c80*/  FMUL.FTZ R209, R203, UR45 ;  /* 0x0000002dcbd17c20 */ /* 0x004fe20008410000 */
[----:B------:R-:W-:Y:S01]  /*8c90*/  STS [R218.X4+0x8430], R221 ;  /* 0x008430ddda007388 */ /* 0x000fe20000004800 */
[----:B------:R-:W-:Y:S02]  /*8ca0*/  FMUL.FTZ R117, R205, UR45 ;  /* 0x0000002dcd757c20 */ /* 0x000fe40008410000 */
[----:B-----5:R-:W-:Y:S01]  /*8cb0*/  FMUL.FTZ R217, R199, UR45 ;  /* 0x0000002dc7d97c20 */ /* 0x020fe20008410000 */
[----:B------:R-:W-:Y:S01]  /*8cc0*/  STS [R218.X4+0x8438], R206 ;  /* 0x008438ceda007388 */ /* 0x000fe20000004800 */
[----:B------:R-:W-:-:S02]  /*8cd0*/  FFMA.FTZ R116, R200, UR44, -R67 ;  /* 0x0000002cc8747c23 */ /* 0x000fc40008010843 */
[----:B-1----:R-:W-:Y:S01]  /*8ce0*/  FMUL.FTZ R69, R195, UR45 ;  /* 0x0000002dc3457c20 */ /* 0x002fe20008410000 */
[----:B------:R-:W-:Y:S01]  /*8cf0*/  STS [R218.X4+0x8440], R227 ;  /* 0x008440e3da007388 */ /* 0x000fe20000004800 */
[----:B------:R-:W-:Y:S02]  /*8d00*/  FFMA.FTZ R217, R198, UR44, -R217 ;  /* 0x0000002cc6d97c23 */ /* 0x000fe400080108d9 */
[----:B------:R-:W-:Y:S01]  /*8d10*/  FFMA.FTZ R190, R194, UR44, -R69 ;  /* 0x0000002cc2be7c23 */ /* 0x000fe20008010845 */
[----:B------:R1:W-:Y:S01]  /*8d20*/  STS [R218.X4+0x8444], R211 ;  /* 0x008444d3da007388 */ /* 0x0003e20000004800 */
[----:B------:R-:W-:Y:S02]  /*8d30*/  FFMA.FTZ R209, R202, UR44, -R209 ;  /* 0x0000002ccad17c23 */ /* 0x000fe400080108d1 */
[----:B------:R-:W-:Y:S01]  /*8d40*/  FFMA.FTZ R117, R204, UR44, -R117 ;  /* 0x0000002ccc757c23 */ /* 0x000fe20008010875 */
[----:B------:R-:W-:Y:S04]  /*8d50*/  STS [R218.X4+0x8450], R235 ;  /* 0x008450ebda007388 */ /* 0x000fe80000004800 */
[----:B------:R-:W-:Y:S01]  /*8d60*/  STS [R218.X4+0x8460], R237 ;  /* 0x008460edda007388 */ /* 0x000fe20000004800 */
[----:B-1----:R-:W-:-:S03]  /*8d70*/  FFMA.FTZ R211, R201, UR44, R66 ;  /* 0x0000002cc9d37c23 */ /* 0x002fc60008010042 */
[----:B------:R-:W-:Y:S04]  /*8d80*/  STS [R218.X4+0x8464], R225 ;  /* 0x008464e1da007388 */ /* 0x000fe80000004800 */
[----:B------:R-:W-:Y:S04]  /*8d90*/  STS [R218.X4+0x8468], R73 ;  /* 0x00846849da007388 */ /* 0x000fe80000004800 */
[----:B------:R1:W-:Y:S04]  /*8da0*/  STS [R218.X4+0x8470], R219 ;  /* 0x008470dbda007388 */ /* 0x0003e80000004800 */
[----:B------:R2:W-:Y:S04]  /*8db0*/  STS [R218.X4+0x8474], R229 ;  /* 0x008474e5da007388 */ /* 0x0005e80000004800 */
[----:B------:R2:W-:Y:S01]  /*8dc0*/  STS [R218.X4+0x8478], R223 ;  /* 0x008478dfda007388 */ /* 0x0005e20000004800 */
[----:B-1----:R-:W-:-:S03]  /*8dd0*/  FFMA.FTZ R219, R195, UR44, R68 ;  /* 0x0000002cc3db7c23 */ /* 0x002fc60008010044 */
[----:B------:R2:W-:Y:S04]  /*8de0*/  STS [R218.X4+0x847c], R71 ;  /* 0x00847c47da007388 */ /* 0x0005e80000004800 */
[----:B------:R-:W-:Y:S06]  /*8df0*/  BAR.SYNC.DEFER_BLOCKING 0x0 ;  /* 0x0000000000007b1d */ /* 0x000fec0000010000 */
[----:B------:R-:W-:Y:S05]  /*8e00*/  @!P0 BRA `(.L_x_3530) ;  /* 0x0000036000008947 */ /* 0x000fea0003800000 */
[----:B0-234-:R-:W-:Y:S01]  /*8e10*/  UMOV UR48, 0x1 ;  /* 0x0000000100307882 */ /* 0x01dfe20000000000 */
[----:B------:R-:W0:Y:S01]  /*8e20*/  LDS R221, [R238.X4+0x8400] ;  /* 0x00840000eedd7984 */ /* 0x000e220000004800 */
[----:B------:R-:W-:Y:S01]  /*8e30*/  ULDC.64 UR34, c[0x0][0x298] ;  /* 0x0000a60000227ab9 */ /* 0x000fe20000000a00 */
[----:B------:R-:W-:Y:S01]  /*8e40*/  MOV R67, UR7 ;  /* 0x0000000700437c02 */ /* 0x000fe20008000f00 */
[----:B------:R-:W-:Y:S01]  /*8e50*/  USHF.R.U64 UR47, UR34, UR48, UR35 ;  /* 0x00000030222f7299 */ /* 0x000fe20008001223 */
[----:B------:R-:W-:Y:S01]  /*8e60*/  MOV R71, UR7 ;  /* 0x0000000700477c02 */ /* 0x000fe20008000f00 */
[----:B------:R-:W-:-:S02]  /*8e70*/  USHF.R.U32.HI UR50, URZ, 0x1, UR35 ;  /* 0x000000013f327899 */ /* 0x000fc40008011623 */
[----:B------:R-:W-:Y:S02]  /*8e80*/  ULDC.64 UR36, c[0x0][0x2b8] ;  /* 0x0000ae0000247ab9 */ /* 0x000fe40000000a00 */
[----:B------:R-:W-:Y:S02]  /*8e90*/  ULDC.64 UR34, c[0x0][0x2a0] ;  /* 0x0000a80000227ab9 */ /* 0x000fe40000000a00 */
[----:B------:R-:W-:Y:S02]  /*8ea0*/  UIMAD UR53, UR15, UR34, URZ ;  /* 0x000000220f3572a4 */ /* 0x000fe4000f8e023f */
[----:B------:R-:W-:Y:S02]  /*8eb0*/  USHF.R.U64 UR48, UR36, UR48, UR37 ;  /* 0x0000003024307299 */ /* 0x000fe40008001225 */
[----:B------:R-:W-:Y:S02]  /*8ec0*/  USHF.R.U32.HI UR52, URZ, 0x1, UR37 ;  /* 0x000000013f347899 */ /* 0x000fe40008011625 */
[----:B------:R-:W-:-:S02]  /*8ed0*/  UIMAD.WIDE.U32 UR40, UR14, UR34, URZ ;  /* 0x000000220e2872a5 */ /* 0x000fc4000f8e003f */
[----:B------:R-:W-:Y:S02]  /*8ee0*/  ULDC.64 UR36, c[0x0][0x2b0] ;  /* 0x0000ac0000247ab9 */ /* 0x000fe40000000a00 */
[----:B------:R-:W-:Y:S02]  /*8ef0*/  UIMAD UR36, UR43, UR36, URZ ;  /* 0x000000242b2472a4 */ /* 0x000fe4000f8e023f */
        /* <DEDUP_REMOVED lines=39> */
.L_x_3530:
[----:B0-234-:R-:W-:Y:S05]  /*9170*/  BSYNC B0 ;  /* 0x0000000000007941 */ /* 0x01dfea0003800000 */
.L_x_3529:
[----:B------:R-:W-:Y:S01]  /*9180*/  ULDC.64 UR36, c[0x0][0x298] ;  /* 0x0000a60000247ab9 */ /* 0x000fe20000000a00 */
[----:B------:R-:W-:Y:S01]  /*9190*/  SHF.L.U32 R68, R113, 0x2, RZ ;  /* 0x0000000271447819 */ /* 0x000fe200000006ff */
[----:B------:R-:W-:Y:S01]  /*91a0*/  USHF.R.U64 UR36, UR36, 0x1, UR37 ;  /* 0x0000000124247899 */ /* 0x000fe20008001225 */
[----:B------:R-:W-:Y:S01]  /*91b0*/  SHF.R.U32.HI R69, RZ, 0x1e, R113 ;  /* 0x0000001eff457819 */ /* 0x000fe20000011671 */
[----:B------:R-:W-:Y:S01]  /*91c0*/  USHF.R.U32.HI UR37, URZ, 0x1, UR37 ;  /* 0x000000013f257899 */ /* 0x000fe20008011625 */
        /* <DEDUP_REMOVED lines=11> */
[----:B------:R-:W-:Y:S02]  /*9280*/  ULDC.64 UR38, c[0x0][0x2a0] ;  /* 0x0000a80000267ab9 */ /* 0x000fe40000000a00 */
[----:B------:R-:W-:Y:S02]  /*9290*/  UIMAD.WIDE.U32 UR36, UR43, UR12, URZ ;  /* 0x0000000c2b2472a5 */ /* 0x000fe4000f8e003f */
[----:B------:R-:W-:-:S02]  /*92a0*/  UIMAD UR43, UR13, UR43, UR46 ;  /* 0x0000002b0d2b72a4 */ /* 0x000fc4000f8e022e */
[----:B------:R-:W-:Y:S02]  /*92b0*/  UIMAD UR45, UR15, UR38, URZ ;  /* 0x000000260f2d72a4 */ /* 0x000fe4000f8e023f */
[----:B------:R-:W-:Y:S02]  /*92c0*/  ULDC.64 UR34, c[0x0][0x2c0] ;  /* 0x0000b00000227ab9 */ /* 0x000fe40000000a00 */
[----:B------:R-:W-:Y:S02]  /*92d0*/  UIADD3 UR41, UR41, UR44, URZ ;  /* 0x0000002c29297290 */ /* 0x000fe4000fffe03f */
[----:B------:R-:W-:Y:S02]  /*92e0*/  UIMAD UR44, UR15, UR34, URZ ;  /* 0x000000220f2c72a4 */ /* 0x000fe4000f8e023f */
[----:B------:R-:W-:Y:S02]  /*92f0*/  UIADD3 UR37, UR37, UR43, URZ ;  /* 0x0000002b25257290 */ /* 0x000fe4000fffe03f */
[----:B------:R-:W-:-:S02]  /*9300*/  UIMAD UR43, UR14, UR39, UR45 ;  /* 0x000000270e2b72a4 */ /* 0x000fc4000f8e022d */
[----:B------:R-:W-:Y:S02]  /*9310*/  UIMAD.WIDE.U32 UR38, UR14, UR38, UR40 ;  /* 0x000000260e2672a5 */ /* 0x000fe4000f8e0028 */
[----:B------:R-:W-:Y:S02]  /*9320*/  UIMAD UR44, UR14, UR35, UR44 ;  /* 0x000000230e2c72a4 */ /* 0x000fe4000f8e022c */
[----:B------:R-:W-:Y:S02]  /*9330*/  UIMAD.WIDE.U32 UR40, UR14, UR34, UR36 ;  /* 0x000000220e2872a5 */ /* 0x000fe4000f8e0024 */
[----:B------:R-:W-:Y:S02]  /*9340*/  UIADD3 UR43, UR43, UR39, URZ ;  /* 0x000000272b2b7290 */ /* 0x000fe4000fffe03f */
[----:B------:R-:W-:Y:S02]  /*9350*/  ULDC.64 UR34, c[0x0][0x318] ;  /* 0x0000c60000227ab9 */ /* 0x000fe40000000a00 */
[----:B------:R-:W-:-:S02]  /*9360*/  ULEA UR39, UP0, UR38, UR34, 0x3 ;  /* 0x0000002226277291 */ /* 0x000fc4000f80183f */
[----:B------:R-:W-:Y:S02]  /*9370*/  UIADD3 UR34, UR44, UR41, URZ ;  /* 0x000000292c227290 */ /* 0x000fe4000fffe03f */
[----:B------:R-:W-:Y:S02]  /*9380*/  ULEA.HI.X UR41, UR38, UR35, UR43, 0x3, UP0 ;  /* 0x0000002326297291 */ /* 0x000fe400080f1c2b */
[----:B------:R-:W-:Y:S01]  /*9390*/  ULDC.64 UR36, c[0x0][0x320] ;  /* 0x0000c80000247ab9 */ /* 0x000fe20000000a00 */
[----:B------:R-:W-:Y:S01]  /*93a0*/  IADD3 R66, P0, R68, UR39, RZ ;  /* 0x0000002744427c10 */ /* 0x000fe2000ff1e0ff */
[----:B------:R-:W-:Y:S02]  /*93b0*/  ULDC UR38, c[0x0][0x174] ;  /* 0x00005d0000267ab9 */ /* 0x000fe40000000800 */
[----:B------:R-:W-:Y:S01]  /*93c0*/  ULEA UR36, UP1, UR40, UR36, 0x3 ;  /* 0x0000002428247291 */ /* 0x000fe2000f82183f */
[----:B------:R-:W-:Y:S01]  /*93d0*/  IADD3.X R67, R69, UR41, RZ, P0, !PT ;  /* 0x0000002945437c10 */ /* 0x000fe200087fe4ff */
[----:B------:R-:W-:Y:S01]  /*93e0*/  UIADD3 UR38, UR6, -UR38, URZ ;  /* 0x8000002606267290 */ /* 0x000fe2000fffe03f */
[----:B------:R-:W-:Y:S01]  /*93f0*/  ISETP.GE.AND P0, PT, R99, 0x81, PT ;  /* 0x000000816300780c */ /* 0x000fe20003f06270 */
[----:B------:R-:W-:-:S02]  /*9400*/  ULEA.HI.X UR40, UR40, UR37, UR34, 0x3, UP1 ;  /* 0x0000002528287291 */ /* 0x000fc400088f1c22 */
[----:B------:R-:W-:Y:S01]  /*9410*/  UIMAD UR38, UR38, -0x1000, URZ ;  /* 0xfffff000262678a4 */ /* 0x000fe2000f8e023f */
[----:B------:R-:W-:Y:S01]  /*9420*/  IADD3 R68, P1, R68, UR36, RZ ;  /* 0x0000002444447c10 */ /* 0x000fe2000ff3e0ff */
[----:B------:R-:W-:Y:S02]  /*9430*/  USHF.L.U32 UR43, UR8, 0x2, URZ ;  /* 0x00000002082b7899 */ /* 0x000fe4000800063f */
[----:B------:R-:W-:Y:S01]  /*9440*/  USHF.L.U64.HI UR44, UR8, 0x2, UR9 ;  /* 0x00000002082c7899 */ /* 0x000fe20008010209 */
[----:B------:R-:W-:Y:S01]  /*9450*/  IADD3.X R69, R69, UR40, RZ, P1, !PT ;  /* 0x0000002845457c10 */ /* 0x000fe20008ffe4ff */
[----:B------:R-:W-:Y:S01]  /*9460*/  ULDC.64 UR34, c[0x0][0x2b0] ;  /* 0x0000ac0000227ab9 */ /* 0x000fe20000000a00 */
[----:B-1----:R-:W-:Y:S01]  /*9470*/  MOV R71, UR38 ;  /* 0x0000002600477c02 */ /* 0x002fe20008000f00 */
[----:B------:R-:W-:Y:S01]  /*9480*/  ULDC.64 UR36, c[0x0][0x2d0] ;  /* 0x0000b40000247ab9 */ /* 0x000fe20000000a00 */
[----:B------:R-:W-:Y:S01]  /*9490*/  ISETP.GE.AND P1, PT, R99, 0x101, PT ;  /* 0x000001016300780c */ /* 0x000fe20003f26270 */
[----:B------:R-:W-:-:S02]  /*94a0*/  UIMAD UR34, UR44, UR34, URZ ;  /* 0x000000222c2272a4 */ /* 0x000fc4000f8e023f */
[C---:B------:R-:W-:Y:S01]  /*94b0*/  IMAD.WIDE R66, R71.reuse, 0x4, R66 ;  /* 0x0000000447427825 */ /* 0x040fe200078e0242 */
[----:B------:R-:W-:Y:S02]  /*94c0*/  UIMAD UR36, UR44, UR36, URZ ;  /* 0x000000242c2472a4 */ /* 0x000fe4000f8e023f */
[----:B------:R-:W-:Y:S01]  /*94d0*/  UIMAD UR34, UR43, UR35, UR34 ;  /* 0x000000232b2272a4 */ /* 0x000fe2000f8e0222 */
[----:B------:R-:W-:Y:S01]  /*94e0*/  IMAD.WIDE R68, R71, 0x4, R68 ;  /* 0x0000000447447825 */ /* 0x000fe200078e0244 */
[----:B------:R-:W-:Y:S01]  /*94f0*/  MOV R71, UR43 ;  /* 0x0000002b00477c02 */ /* 0x000fe20008000f00 */
[----:B------:R-:W-:-:S04]  /*9500*/  UIMAD UR36, UR43, UR37, UR36 ;  /* 0x000000252b2472a4 */ /* 0x000fc8000f8e0224 */
[----:B------:R-:W-:-:S04]  /*9510*/  IMAD.WIDE.U32 R66, R71, c[0x0][0x2b0], R66 ;  /* 0x0000ac0047427a25 */ /* 0x000fc800078e0042 */
[----:B------:R-:W-:Y:S01]  /*9520*/  IMAD.WIDE.U32 R68, R71, c[0x0][0x2d0], R68 ;  /* 0x0000b40047447a25 */ /* 0x000fe200078e0044 */
[----:B------:R-:W-:Y:S01]  /*9530*/  IADD3 R67, R67, UR34, RZ ;  /* 0x0000002243437c10 */ /* 0x000fe2000fffe0ff */
[----:B------:R0:W1:Y:S03]  /*9540*/  LDS R71, [R178.X4+0x8600] ;  /* 0x00860000b2477984 */ /* 0x0000660000004800 */
[----:B------:R-:W-:Y:S01]  /*9550*/  IADD3 R69, R69, UR36, RZ ;  /* 0x0000002445457c10 */ /* 0x000fe2000fffe0ff */
[----:B------:R-:W-:Y:S05]  /*9560*/  @!P0 BRA `(.L_x_3532) ;  /* 0x0000002000008947 */ /* 0x000fea0003800000 */
[----:B------:R2:W-:Y:S04]  /*9570*/  RED.E.ADD.F32.FTZ.RN.STRONG.GPU [R66.64+-0x3e00], R147 ;  /* 0xffc200934200798e */ /* 0x0005e8000c10e79a */
[----:B-1----:R2:W-:Y:S02]  /*9580*/  RED.E.ADD.F32.FTZ.RN.STRONG.GPU [R68.64+-0x3e00], R71 ;  /* 0xffc200474400798e */ /* 0x0025e4000c10e79a */
.L_x_3532:
[----:B------:R-:W-:Y:S05]  /*9590*/  BSYNC B0 ;  /* 0x0000000000007941 */ /* 0x000fea0003800000 */
.L_x_3531:
[----:B------:R-:W3:Y:S01]  /*95a0*/  LDS R97, [R97.X4+0x8800] ;  /* 0x0088000061617984 */ /* 0x000ee20000004800 */
[----:B------:R-:W-:Y:S01]  /*95b0*/  BSSY B0, `(.L_x_3533) ;  /* 0x0000004000007945 */ /* 0x000fe20003800000 */
[----:B------:R-:W-:Y:S05]  /*95c0*/  @!P1 BRA `(.L_x_3534) ;  /* 0x0000002000009947 */ /* 0x000fea0003800000 */
[----:B------:R4:W-:Y:S04]  /*95d0*/  RED.E.ADD.F32.FTZ.RN.STRONG.GPU [R66.64+-0x3c00], R165 ;  /* 0xffc400a54200798e */ /* 0x0009e8000c10e79a */
[----:B---3--:R4:W-:Y:S02]  /*95e0*/  RED.E.ADD.F32.FTZ.RN.STRONG.GPU [R68.64+-0x3c00], R97 ;  /* 0xffc400614400798e */ /* 0x0089e4000c10e79a */
.L_x_3534:
[----:B------:R-:W-:Y:S05]  /*95f0*/  BSYNC B0 ;  /* 0x0000000000007941 */ /* 0x000fea0003800000 */
.L_x_3533:
[----:B------:R-:W0:Y:S01]  /*9600*/  LDS R103, [R103.X4+0x8a00] ;  /* 0x008a000067677984 */ /* 0x000e220000004800 */
[----:B------:R-:W-:Y:S01]  /*9610*/  BSSY B0, `(.L_x_3535) ;  /* 0x0000004000007945 */ /* 0x000fe20003800000 */
[----:B------:R-:W-:Y:S05]  /*9620*/  @!P2 BRA `(.L_x_3536) ;  /* 0x000000200000a947 */ /* 0x000fea0003800000 */
[----:B------:R2:W-:Y:S04]  /*9630*/  RED.E.ADD.F32.FTZ.RN.STRONG.GPU [R66.64+-0x3a00], R167 ;  /* 0xffc600a74200798e */ /* 0x0005e8000c10e79a */
[----:B0-----:R2:W-:Y:S02]  /*9640*/  RED.E.ADD.F32.FTZ.RN.STRONG.GPU [R68.64+-0x3a00], R103 ;  /* 0xffc600674400798e */ /* 0x0015e4000c10e79a */
.L_x_3536:
[----:B------:R-:W-:Y:S05]  /*9650*/  BSYNC B0 ;  /* 0x0000000000007941 */ /* 0x000fea0003800000 */
.L_x_3535:
        /* <DEDUP_REMOVED lines=12> */
.L_x_3538:
[----:B-1----:R-:W-:Y:S05]  /*9720*/  BSYNC B0 ;  /* 0x0000000000007941 */ /* 0x002fea0003800000 */
.L_x_3537:
[----:B------:R-:W1:Y:S01]  /*9730*/  LDS R119, [R119.X4+0x8e00] ;  /* 0x008e000077777984 */ /* 0x000e620000004800 */
[----:B------:R-:W-:Y:S01]  /*9740*/  BSSY B0, `(.L_x_3539) ;  /* 0x0000004000007945 */ /* 0x000fe20003800000 */
[----:B------:R-:W-:Y:S05]  /*9750*/  @!P0 BRA `(.L_x_3540) ;  /* 0x0000002000008947 */ /* 0x000fea0003800000 */
[----:B------:R4:W-:Y:S04]  /*9760*/  RED.E.ADD.F32.FTZ.RN.STRONG.GPU [R66.64+-0x3600], R171 ;  /* 0xffca00ab4200798e */ /* 0x0009e8000c10e79a */
[----:B-1----:R4:W-:Y:S02]  /*9770*/  RED.E.ADD.F32.FTZ.RN.STRONG.GPU [R68.64+-0x3600], R119 ;  /* 0xffca00774400798e */ /* 0x0029e4000c10e79a */
.L_x_3540:
[----:B------:R-:W-:Y:S05]  /*9780*/  BSYNC B0 ;  /* 0x0000000000007941 */ /* 0x000fea0003800000 */
.L_x_3539:
[----:B--2---:R2:W4:Y:S01]  /*9790*/  LDS R71, [R120.X4+0x9000] ;  /* 0x0090000078477984 */ /* 0x0045220000004800 */
[----:B------:R-:W-:Y:S01]  /*97a0*/  BSSY B0, `(.L_x_3541) ;  /* 0x0000004000007945 */ /* 0x000fe20003800000 */
[----:B------:R-:W-:Y:S05]  /*97b0*/  @!P1 BRA `(.L_x_3542) ;  /* 0x0000002000009947 */ /* 0x000fea0003800000 */
[----:B------:R2:W-:Y:S04]  /*97c0*/  RED.E.ADD.F32.FTZ.RN.STRONG.GPU [R66.64+-0x3400], R173 ;  /* 0xffcc00ad4200798e */ /* 0x0005e8000c10e79a */
[----:B----4-:R2:W-:Y:S02]  /*97d0*/  RED.E.ADD.F32.FTZ.RN.STRONG.GPU [R68.64+-0x3400], R71 ;  /* 0xffcc00474400798e */ /* 0x0105e4000c10e79a */
.L_x_3542:
[----:B------:R-:W-:Y:S05]  /*97e0*/  BSYNC B0 ;  /* 0x0000000000007941 */ /* 0x000fea0003800000 */
.L_x_3541:
[----:B------:R-:W2:Y:S01]  /*97f0*/  LDS R121, [R121.X4+0x9200] ;  /* 0x0092000079797984 */ /* 0x000ea20000004800 */
[----:B------:R-:W-:Y:S01]  /*9800*/  BSSY B0, `(.L_x_3543) ;  /* 0x0000004000007945 */ /* 0x000fe20003800000 */
[----:B------:R-:W-:Y:S05]  /*9810*/  @!P2 BRA `(.L_x_3544) ;  /* 0x000000200000a947 */ /* 0x000fea0003800000 */
[----:B------:R4:W-:Y:S04]  /*9820*/  RED.E.ADD.F32.FTZ.RN.STRONG.GPU [R66.64+-0x3200], R175 ;  /* 0xffce00af4200798e */ /* 0x0009e8000c10e79a */
[----:B--2---:R4:W-:Y:S02]  /*9830*/  RED.E.ADD.F32.FTZ.RN.STRONG.GPU [R68.64+-0x3200], R121 ;  /* 0xffce00794400798e */ /* 0x0049e4000c10e79a */
.L_x_3544:
[----:B------:R-:W-:Y:S05]  /*9840*/  BSYNC B0 ;  /* 0x0000000000007941 */ /* 0x000fea0003800000 */
.L_x_3543:
[----:B--2-4-:R2:W4:Y:S01]  /*9850*/  LDS R71, [R122.X4+0x9400] ;  /* 0x009400007a477984 */ /* 0x0145220000004800 */
[----:B------:R-:W-:Y:S01]  /*9860*/  BSSY B0, `(.L_x_3545) ;  /* 0x0000004000007945 */ /* 0x000fe20003800000 */
[----:B------:R-:W-:Y:S05]  /*9870*/  @!P3 BRA `(.L_x_3546) ;  /* 0x000000200000b947 */ /* 0x000fea0003800000 */
[----:B------:R2:W-:Y:S04]  /*9880*/  RED.E.ADD.F32.FTZ.RN.STRONG.GPU [R66.64+-0x3000], R177 ;  /* 0xffd000b14200798e */ /* 0x0005e8000c10e79a */
[----:B----4-:R2:W-:Y:S02]  /*9890*/  RED.E.ADD.F32.FTZ.RN.STRONG.GPU [R68.64+-0x3000], R71 ;  /* 0xffd000474400798e */ /* 0x0105e4000c10e79a */
.L_x_3546:
[----:B------:R-:W-:Y:S05]  /*98a0*/  BSYNC B0 ;  /* 0x0000000000007941 */ /* 0x000fea0003800000 */
.L_x_3545:
[----:B------:R-:W2:Y:S01]  /*98b0*/  LDS R123, [R123.X4+0x9600] ;  /* 0x009600007b7b7984 */ /* 0x000ea20000004800 */
[----:B------:R-:W-:Y:S01]  /*98c0*/  BSSY B0, `(.L_x_3547) ;  /* 0x0000004000007945 */ /* 0x000fe20003800000 */
[----:B------:R-:W-:Y:S05]  /*98d0*/  @!P4 BRA `(.L_x_3548) ;  /* 0x000000200000c947 */ /* 0x000fea0003800000 */
[----:B------:R4:W-:Y:S04]  /*98e0*/  RED.E.ADD.F32.FTZ.RN.STRONG.GPU [R66.64+-0x2e00], R179 ;  /* 0xffd200b34200798e */ /* 0x0009e8000c10e79a */
[----:B--2---:R4:W-:Y:S02]  /*98f0*/  RED.E.ADD.F32.FTZ.RN.STRONG.GPU [R68.64+-0x2e00], R123 ;  /* 0xffd2007b4400798e */ /* 0x0049e4000c10e79a */
.L_x_3548:
[----:B------:R-:W-:Y:S05]  /*9900*/  BSYNC B0 ;  /* 0x0000000000007941 */ /* 0x000fea0003800000 */
.L_x_3547:
[----:B--2-4-:R2:W4:Y:S01]  /*9910*/  LDS R71, [R124.X4+0x9800] ;  /* 0x009800007c477984 */ /* 0x0145220000004800 */
[----:B------:R-:W-:Y:S01]  /*9920*/  BSSY B0, `(.L_x_3549) ;  /* 0x0000004000007945 */ /* 0x000fe20003800000 */
[----:B------:R-:W-:Y:S05]  /*9930*/  @!P5 BRA `(.L_x_3550) ;  /* 0x000000200000d947 */ /* 0x000fea0003800000 */
[----:B------:R2:W-:Y:S04]  /*9940*/  RED.E.ADD.F32.FTZ.RN.STRONG.GPU [R66.64+-0x2c00], R181 ;  /* 0xffd400b54200798e */ /* 0x0005e8000c10e79a */
[----:B----4-:R2:W-:Y:S02]  /*9950*/  RED.E.ADD.F32.FTZ.RN.STRONG.GPU [R68.64+-0x2c00], R71 ;  /* 0xffd400474400798e */ /* 0x0105e4000c10e79a */
.L_x_3550:
[----:B------:R-:W-:Y:S05]  /*9960*/  BSYNC B0 ;  /* 0x0000000000007941 */ /* 0x000fea0003800000 */
.L_x_3549:
        /* <DEDUP_REMOVED lines=12> */
.L_x_3552:
[----:B------:R-:W-:Y:S05]  /*9a30*/  BSYNC B0 ;  /* 0x0000000000007941 */ /* 0x000fea0003800000 */
.L_x_3551:
[----:B--2-4-:R2:W4:Y:S01]  /*9a40*/  LDS R71, [R126.X4+0x9c00] ;  /* 0x009c00007e477984 */ /* 0x0145220000004800 */
[----:B------:R-:W-:Y:S01]  /*9a50*/  BSSY B0, `(.L_x_3553) ;  /* 0x0000004000007945 */ /* 0x000fe20003800000 */
[----:B------:R-:W-:Y:S05]  /*9a60*/  @!P0 BRA `(.L_x_3554) ;  /* 0x0000002000008947 */ /* 0x000fea0003800000 */
[----:B------:R2:W-:Y:S04]  /*9a70*/  RED.E.ADD.F32.FTZ.RN.STRONG.GPU [R66.64+-0x2800], R185 ;  /* 0xffd800b94200798e */ /* 0x0005e8000c10e79a */
[----:B----4-:R2:W-:Y:S02]  /*9a80*/  RED.E.ADD.F32.FTZ.RN.STRONG.GPU [R68.64+-0x2800], R71 ;  /* 0xffd800474400798e */ /* 0x0105e4000c10e79a */
.L_x_3554:
[----:B------:R-:W-:Y:S05]  /*9a90*/  BSYNC B0 ;  /* 0x0000000000007941 */ /* 0x000fea0003800000 */
.L_x_3553:
[----:B------:R-:W2:Y:S01]  /*9aa0*/  LDS R127, [R127.X4+0x9e00] ;  /* 0x009e00007f7f7984 */ /* 0x000ea20000004800 */
[----:B------:R-:W-:Y:S01]  /*9ab0*/  BSSY B0, `(.L_x_3555) ;  /* 0x0000004000007945 */ /* 0x000fe20003800000 */
[----:B------:R-:W-:Y:S05]  /*9ac0*/  @!P1 BRA `(.L_x_3556) ;  /* 0x0000002000009947 */ /* 0x000fea0003800000 */
[----:B------:R4:W-:Y:S04]  /*9ad0*/  RED.E.ADD.F32.FTZ.RN.STRONG.GPU [R66.64+-0x2600], R187 ;  /* 0xffda00bb4200798e */ /* 0x0009e8000c10e79a */
[----:B--2---:R4:W-:Y:S02]  /*9ae0*/  RED.E.ADD.F32.FTZ.RN.STRONG.GPU [R68.64+-0x2600], R127 ;  /* 0xffda007f4400798e */ /* 0x0049e4000c10e79a */
.L_x_3556:
[----:B------:R-:W-:Y:S05]  /*9af0*/  BSYNC B0 ;  /* 0x0000000000007941 */ /* 0x000fea0003800000 */
.L_x_3555:
[----:B--2-4-:R2:W4:Y:S01]  /*9b00*/  LDS R71, [R128.X4+0xa000] ;  /* 0x00a0000080477984 */ /* 0x0145220000004800 */
[----:B------:R-:W-:Y:S01]  /*9b10*/  BSSY B0, `(.L_x_3557) ;  /* 0x0000004000007945 */ /* 0x000fe20003800000 */
[----:B------:R-:W-:Y:S05]  /*9b20*/  @!P2 BRA `(.L_x_3558) ;  /* 0x000000200000a947 */ /* 0x000fea0003800000 */
[----:B------:R2:W-:Y:S04]  /*9b30*/  RED.E.ADD.F32.FTZ.RN.STRONG.GPU [R66.64+-0x2400], R189 ;  /* 0xffdc00bd4200798e */ /* 0x0005e8000c10e79a */
[----:B----4-:R2:W-:Y:S02]  /*9b40*/  RED.E.ADD.F32.FTZ.RN.STRONG.GPU [R68.64+-0x2400], R71 ;  /* 0xffdc00474400798e */ /* 0x0105e4000c10e79a */
.L_x_3558:
[----:B------:R-:W-:Y:S05]  /*9b50*/  BSYNC B0 ;  /* 0x0000000000007941 */ /* 0x000fea0003800000 */
.L_x_3557:
[----:B------:R-:W2:Y:S01]  /*9b60*/  LDS R129, [R129.X4+0xa200] ;  /* 0x00a2000081817984 */ /* 0x000ea20000004800 */
[----:B------:R-:W-:Y:S01]  /*9b70*/  BSSY B0, `(.L_x_3559) ;  /* 0x0000004000007945 */ /* 0x000fe20003800000 */
[----:B------:R-:W-:Y:S05]  /*9b80*/  @!P3 BRA `(.L_x_3560) ;  /* 0x000000200000b947 */ /* 0x000fea0003800000 */
[----:B------:R4:W-:Y:S04]  /*9b90*/  RED.E.ADD.F32.FTZ.RN.STRONG.GPU [R66.64+-0x2200], R207 ;  /* 0xffde00cf4200798e */ /* 0x0009e8000c10e79a */
[----:B--2---:R4:W-:Y:S02]  /*9ba0*/  RED.E.ADD.F32.FTZ.RN.STRONG.GPU [R68.64+-0x2200], R129 ;  /* 0xffde00814400798e */ /* 0x0049e4000c10e79a */
.L_x_3560:
[----:B------:R-:W-:Y:S05]  /*9bb0*/  BSYNC B0 ;  /* 0x0000000000007941 */ /* 0x000fea0003800000 */
.L_x_3559:
[----:B--2-4-:R2:W4:Y:S01]  /*9bc0*/  LDS R71, [R130.X4+0xa400] ;  /* 0x00a4000082477984 */ /* 0x0145220000004800 */
[----:B------:R-:W-:Y:S01]  /*9bd0*/  BSSY B0, `(.L_x_3561) ;  /* 0x0000004000007945 */ /* 0x000fe20003800000 */
[----:B------:R-:W-:Y:S05]  /*9be0*/  @!P4 BRA `(.L_x_3562) ;  /* 0x000000200000c947 */ /* 0x000fea0003800000 */
[----:B------:R2:W-:Y:S04]  /*9bf0*/  RED.E.ADD.F32.FTZ.RN.STRONG.GPU [R66.64+-0x2000], R231 ;  /* 0xffe000e74200798e */ /* 0x0005e8000c10e79a */
[----:B----4-:R2:W-:Y:S02]  /*9c00*/  RED.E.ADD.F32.FTZ.RN.STRONG.GPU [R68.64+-0x2000], R71 ;  /* 0xffe000474400798e */ /* 0x0105e4000c10e79a */
.L_x_3562:
[----:B------:R-:W-:Y:S05]  /*9c10*/  BSYNC B0 ;  /* 0x0000000000007941 */ /* 0x000fea0003800000 */
.L_x_3561:
[----:B------:R-:W2:Y:S01]  /*9c20*/  LDS R131, [R131.X4+0xa600] ;  /* 0x00a6000083837984 */ /* 0x000ea20000004800 */
[----:B------:R-:W-:Y:S01]  /*9c30*/  BSSY B0, `(.L_x_3563) ;  /* 0x0000004000007945 */ /* 0x000fe20003800000 */
[----:B------:R-:W-:Y:S05]  /*9c40*/  @!P5 BRA `(.L_x_3564) ;  /* 0x000000200000d947 */ /* 0x000fea0003800000 */
[----:B------:R4:W-:Y:S04]  /*9c50*/  RED.E.ADD.F32.FTZ.RN.STRONG.GPU [R66.64+-0x1e00], R233 ;  /* 0xffe200e94200798e */ /* 0x0009e8000c10e79a */
[----:B--2---:R4:W-:Y:S02]  /*9c60*/  RED.E.ADD.F32.FTZ.RN.STRONG.GPU [R68.64+-0x1e00], R131 ;  /* 0xffe200834400798e */ /* 0x0049e4000c10e79a */
.L_x_3564:
[----:B------:R-:W-:Y:S05]  /*9c70*/  BSYNC B0 ;  /* 0x0000000000007941 */ /* 0x000fea0003800000 */
.L_x_3563:
        /* <DEDUP_REMOVED lines=12> */
.L_x_3566:
[----:B--2---:R-:W-:Y:S05]  /*9d40*/  BSYNC B0 ;  /* 0x0000000000007941 */ /* 0x004fea0003800000 */
.L_x_3565:
[----:B------:R-:W2:Y:S01]  /*9d50*/  LDS R133, [R133.X4+0xaa00] ;  /* 0x00aa000085857984 */ /* 0x000ea20000004800 */
[----:B------:R-:W-:Y:S01]  /*9d60*/  BSSY B0, `(.L_x_3567) ;  /* 0x0000004000007945 */ /* 0x000fe20003800000 */
[----:B------:R-:W-:Y:S05]  /*9d70*/  @!P0 BRA `(.L_x_3568) ;  /* 0x0000002000008947 */ /* 0x000fea0003800000 */
[----:B------:R4:W-:Y:S04]  /*9d80*/  RED.E.ADD.F32.FTZ.RN.STRONG.GPU [R66.64+-0x1a00], R241 ;  /* 0xffe600f14200798e */ /* 0x0009e8000c10e79a */
[----:B--2---:R4:W-:Y:S02]  /*9d90*/  RED.E.ADD.F32.FTZ.RN.STRONG.GPU [R68.64+-0x1a00], R133 ;  /* 0xffe600854400798e */ /* 0x0049e4000c10e79a */
.L_x_3568:
[----:B------:R-:W-:Y:S05]  /*9da0*/  BSYNC B0 ;  /* 0x0000000000007941 */ /* 0x000fea0003800000 */
.L_x_3567:
[----:B----4-:R4:W3:Y:S01]  /*9db0*/  LDS R71, [R134.X4+0xac00] ;  /* 0x00ac000086477984 */ /* 0x0108e20000004800 */
[----:B------:R-:W-:Y:S01]  /*9dc0*/  BSSY B0, `(.L_x_3569) ;  /* 0x0000004000007945 */ /* 0x000fe20003800000 */
[----:B------:R-:W-:Y:S05]  /*9dd0*/  @!P1 BRA `(.L_x_3570) ;  /* 0x0000002000009947 */ /* 0x000fea0003800000 */
[----:B------:R4:W-:Y:S04]  /*9de0*/  RED.E.ADD.F32.FTZ.RN.STRONG.GPU [R66.64+-0x1800], R243 ;  /* 0xffe800f34200798e */ /* 0x0009e8000c10e79a */
[----:B---3--:R4:W-:Y:S02]  /*9df0*/  RED.E.ADD.F32.FTZ.RN.STRONG.GPU [R68.64+-0x1800], R71 ;  /* 0xffe800474400798e */ /* 0x0089e4000c10e79a */
.L_x_3570:
[----:B------:R-:W-:Y:S05]  /*9e00*/  BSYNC B0 ;  /* 0x0000000000007941 */ /* 0x000fea0003800000 */
.L_x_3569:
[----:B------:R-:W4:Y:S01]  /*9e10*/  LDS R135, [R135.X4+0xae00] ;  /* 0x00ae000087877984 */ /* 0x000f220000004800 */
[----:B------:R-:W-:Y:S01]  /*9e20*/  BSSY B0, `(.L_x_3571) ;  /* 0x0000004000007945 */ /* 0x000fe20003800000 */
[----:B------:R-:W-:Y:S05]  /*9e30*/  @!P2 BRA `(.L_x_3572) ;  /* 0x000000200000a947 */ /* 0x000fea0003800000 */
[----:B------:R4:W-:Y:S04]  /*9e40*/  RED.E.ADD.F32.FTZ.RN.STRONG.GPU [R66.64+-0x1600], R245 ;  /* 0xffea00f54200798e */ /* 0x0009e8000c10e79a */
[----:B----4-:R4:W-:Y:S02]  /*9e50*/  RED.E.ADD.F32.FTZ.RN.STRONG.GPU [R68.64+-0x1600], R135 ;  /* 0xffea00874400798e */ /* 0x0109e4000c10e79a */
.L_x_3572:
[----:B------:R-:W-:Y:S05]  /*9e60*/  BSYNC B0 ;  /* 0x0000000000007941 */ /* 0x000fea0003800000 */
.L_x_3571:
[----:B---34-:R3:W4:Y:S01]  /*9e70*/  LDS R71, [R136.X4+0xb000] ;  /* 0x00b0000088477984 */ /* 0x0187220000004800 */
[----:B------:R-:W-:Y:S01]  /*9e80*/  BSSY B0, `(.L_x_3573) ;  /* 0x0000004000007945 */ /* 0x000fe20003800000 */
[----:B------:R-:W-:Y:S05]  /*9e90*/  @!P3 BRA `(.L_x_3574) ;  /* 0x000000200000b947 */ /* 0x000fea0003800000 */
[----:B------:R3:W-:Y:S04]  /*9ea0*/  RED.E.ADD.F32.FTZ.RN.STRONG.GPU [R66.64+-0x1400], R247 ;  /* 0xffec00f74200798e */ /* 0x0007e8000c10e79a */
[----:B----4-:R3:W-:Y:S02]  /*9eb0*/  RED.E.ADD.F32.FTZ.RN.STRONG.GPU [R68.64+-0x1400], R71 ;  /* 0xffec00474400798e */ /* 0x0107e4000c10e79a */
.L_x_3574:
[----:B------:R-:W-:Y:S05]  /*9ec0*/  BSYNC B0 ;  /* 0x0000000000007941 */ /* 0x000fea0003800000 */
.L_x_3573:
[----:B------:R-:W3:Y:S01]  /*9ed0*/  LDS R137, [R137.X4+0xb200] ;  /* 0x00b2000089897984 */ /* 0x000ee20000004800 */
[----:B------:R-:W-:Y:S01]  /*9ee0*/  BSSY B0, `(.L_x_3575) ;  /* 0x0000004000007945 */ /* 0x000fe20003800000 */
[----:B------:R-:W-:Y:S05]  /*9ef0*/  @!P4 BRA `(.L_x_3576) ;  /* 0x000000200000c947 */ /* 0x000fea0003800000 */
[----:B------:R4:W-:Y:S04]  /*9f00*/  RED.E.ADD.F32.FTZ.RN.STRONG.GPU [R66.64+-0x1200], R249 ;  /* 0xffee00f94200798e */ /* 0x0009e8000c10e79a */
[----:B---3--:R4:W-:Y:S02]  /*9f10*/  RED.E.ADD.F32.FTZ.RN.STRONG.GPU [R68.64+-0x1200], R137 ;  /* 0xffee00894400798e */ /* 0x0089e4000c10e79a */
.L_x_3576:
[----:B------:R-:W-:Y:S05]  /*9f20*/  BSYNC B0 ;  /* 0x0000000000007941 */ /* 0x000fea0003800000 */
.L_x_3575:
[----:B---34-:R3:W4:Y:S01]  /*9f30*/  LDS R71, [R138.X4+0xb400] ;  /* 0x00b400008a477984 */ /* 0x0187220000004800 */
[----:B------:R-:W-:Y:S01]  /*9f40*/  BSSY B0, `(.L_x_3577) ;  /* 0x0000004000007945 */ /* 0x000fe20003800000 */
[----:B------:R-:W-:Y:S05]  /*9f50*/  @!P5 BRA `(.L_x_3578) ;  /* 0x000000200000d947 */ /* 0x000fea0003800000 */
[----:B------:R3:W-:Y:S04]  /*9f60*/  RED.E.ADD.F32.FTZ.RN.STRONG.GPU [R66.64+-0x1000], R251 ;  /* 0xfff000fb4200798e */ /* 0x0007e8000c10e79a */
[----:B----4-:R3:W-:Y:S02]  /*9f70*/  RED.E.ADD.F32.FTZ.RN.STRONG.GPU [R68.64+-0x1000], R71 ;  /* 0xfff000474400798e */ /* 0x0107e4000c10e79a */
.L_x_3578:
[----:B------:R-:W-:Y:S05]  /*9f80*/  BSYNC B0 ;  /* 0x0000000000007941 */ /* 0x000fea0003800000 */
.L_x_3577:
        /* <DEDUP_REMOVED lines=12> */
.L_x_3580:
[----:B------:R-:W-:Y:S05]  /*a050*/  BSYNC B0 ;  /* 0x0000000000007941 */ /* 0x000fea0003800000 */
.L_x_3579:
[----:B------:R-:W4:Y:S01]  /*a060*/  LDS R141, [R141.X4+0xb800] ;  /* 0x00b800008d8d7984 */ /* 0x000f220000004800 */
[----:B------:R-:W-:Y:S01]  /*a070*/  BSSY B0, `(.L_x_3581) ;  /* 0x0000004000007945 */ /* 0x000fe20003800000 */
[----:B------:R-:W-:Y:S05]  /*a080*/  @!P0 BRA `(.L_x_3582) ;  /* 0x0000002000008947 */ /* 0x000fea0003800000 */
[----:B------:R4:W-:Y:S04]  /*a090*/  RED.E.ADD.F32.FTZ.RN.STRONG.GPU [R66.64+-0xc00], R164 ;  /* 0xfff400a44200798e */ /* 0x0009e8000c10e79a */
[----:B----4-:R4:W-:Y:S02]  /*a0a0*/  RED.E.ADD.F32.FTZ.RN.STRONG.GPU [R68.64+-0xc00], R141 ;  /* 0xfff4008d4400798e */ /* 0x0109e4000c10e79a */
.L_x_3582:
[----:B------:R-:W-:Y:S05]  /*a0b0*/  BSYNC B0 ;  /* 0x0000000000007941 */ /* 0x000fea0003800000 */
.L_x_3581:
[----:B---34-:R3:W4:Y:S01]  /*a0c0*/  LDS R71, [R142.X4+0xba00] ;  /* 0x00ba00008e477984 */ /* 0x0187220000004800 */
[----:B------:R-:W-:Y:S01]  /*a0d0*/  BSSY B0, `(.L_x_3583) ;  /* 0x0000004000007945 */ /* 0x000fe20003800000 */
[----:B------:R-:W-:Y:S05]  /*a0e0*/  @!P1 BRA `(.L_x_3584) ;  /* 0x0000002000009947 */ /* 0x000fea0003800000 */
[----:B------:R3:W-:Y:S04]  /*a0f0*/  RED.E.ADD.F32.FTZ.RN.STRONG.GPU [R66.64+-0xa00], R166 ;  /* 0xfff600a64200798e */ /* 0x0007e8000c10e79a */
[----:B----4-:R3:W-:Y:S02]  /*a100*/  RED.E.ADD.F32.FTZ.RN.STRONG.GPU [R68.64+-0xa00], R71 ;  /* 0xfff600474400798e */ /* 0x0107e4000c10e79a */
.L_x_3584:
[----:B------:R-:W-:Y:S05]  /*a110*/  BSYNC B0 ;  /* 0x0000000000007941 */ /* 0x000fea0003800000 */
.L_x_3583:
[----:B------:R-:W3:Y:S01]  /*a120*/  LDS R143, [R143.X4+0xbc00] ;  /* 0x00bc00008f8f7984 */ /* 0x000ee20000004800 */
[----:B------:R-:W-:Y:S01]  /*a130*/  BSSY B0, `(.L_x_3585) ;  /* 0x0000004000007945 */ /* 0x000fe20003800000 */
[----:B------:R-:W-:Y:S05]  /*a140*/  @!P2 BRA `(.L_x_3586) ;  /* 0x000000200000a947 */ /* 0x000fea0003800000 */
[----:B------:R4:W-:Y:S04]  /*a150*/  RED.E.ADD.F32.FTZ.RN.STRONG.GPU [R66.64+-0x800], R168 ;  /* 0xfff800a84200798e */ /* 0x0009e8000c10e79a */
[----:B---3--:R4:W-:Y:S02]  /*a160*/  RED.E.ADD.F32.FTZ.RN.STRONG.GPU [R68.64+-0x800], R143 ;  /* 0xfff8008f4400798e */ /* 0x0089e4000c10e79a */
.L_x_3586:
[----:B------:R-:W-:Y:S05]  /*a170*/  BSYNC B0 ;  /* 0x0000000000007941 */ /* 0x000fea0003800000 */
.L_x_3585:
[----:B---34-:R3:W4:Y:S01]  /*a180*/  LDS R71, [R144.X4+0xbe00] ;  /* 0x00be000090477984 */ /* 0x0187220000004800 */
[----:B------:R-:W-:Y:S01]  /*a190*/  BSSY B0, `(.L_x_3587) ;  /* 0x0000004000007945 */ /* 0x000fe20003800000 */
[----:B------:R-:W-:Y:S05]  /*a1a0*/  @!P3 BRA `(.L_x_3588) ;  /* 0x000000200000b947 */ /* 0x000fea0003800000 */
[----:B------:R3:W-:Y:S04]  /*a1b0*/  RED.E.ADD.F32.FTZ.RN.STRONG.GPU [R66.64+-0x600], R170 ;  /* 0xfffa00aa4200798e */ /* 0x0007e8000c10e79a */
[----:B----4-:R3:W-:Y:S02]  /*a1c0*/  RED.E.ADD.F32.FTZ.RN.STRONG.GPU [R68.64+-0x600], R71 ;  /* 0xfffa00474400798e */ /* 0x0107e4000c10e79a */
.L_x_3588:
[----:B------:R-:W-:Y:S05]  /*a1d0*/  BSYNC B0 ;  /* 0x0000000000007941 */ /* 0x000fea0003800000 */
.L_x_3587:
[----:B------:R-:W3:Y:S01]  /*a1e0*/  LDS R145, [R145.X4+0xc000] ;  /* 0x00c0000091917984 */ /* 0x000ee20000004800 */
[----:B------:R-:W-:Y:S01]  /*a1f0*/  BSSY B0, `(.L_x_3589) ;  /* 0x0000004000007945 */ /* 0x000fe20003800000 */
[----:B------:R-:W-:Y:S05]  /*a200*/  @!P4 BRA `(.L_x_3590) ;  /* 0x000000200000c947 */ /* 0x000fea0003800000 */
[----:B------:R4:W-:Y:S04]  /*a210*/  RED.E.ADD.F32.FTZ.RN.STRONG.GPU [R66.64+-0x400], R172 ;  /* 0xfffc00ac4200798e */ /* 0x0009e8000c10e79a */
[----:B---3--:R4:W-:Y:S02]  /*a220*/  RED.E.ADD.F32.FTZ.RN.STRONG.GPU [R68.64+-0x400], R145 ;  /* 0xfffc00914400798e */ /* 0x0089e4000c10e79a */
.L_x_3590:
[----:B------:R-:W-:Y:S05]  /*a230*/  BSYNC B0 ;  /* 0x0000000000007941 */ /* 0x000fea0003800000 */
.L_x_3589:
[----:B---34-:R3:W4:Y:S01]  /*a240*/  LDS R71, [R146.X4+0xc200] ;  /* 0x00c2000092477984 */ /* 0x0187220000004800 */
[----:B------:R-:W-:Y:S01]  /*a250*/  BSSY B0, `(.L_x_3591) ;  /* 0x0000004000007945 */ /* 0x000fe20003800000 */
[----:B------:R-:W-:Y:S05]  /*a260*/  @!P5 BRA `(.L_x_3592) ;  /* 0x000000200000d947 */ /* 0x000fea0003800000 */
[----:B------:R3:W-:Y:S04]  /*a270*/  RED.E.ADD.F32.FTZ.RN.STRONG.GPU [R66.64+-0x200], R174 ;  /* 0xfffe00ae4200798e */ /* 0x0007e8000c10e79a */
[----:B----4-:R3:W-:Y:S02]  /*a280*/  RED.E.ADD.F32.FTZ.RN.STRONG.GPU [R68.64+-0x200], R71 ;  /* 0xfffe00474400798e */ /* 0x0107e4000c10e79a */
.L_x_3592:
[----:B------:R-:W-:Y:S05]  /*a290*/  BSYNC B0 ;  /* 0x0000000000007941 */ /* 0x000fea0003800000 */
.L_x_3591:
[----:B---3--:R-:W3:Y:S01]  /*a2a0*/  SHFL.DOWN PT, R66, R65, 0x1, 0x1f ;  /* 0x08201f0041427f89 */ /* 0x008ee200000e0000 */
[----:B------:R-:W-:Y:S01]  /*a2b0*/  ISETP.GT.AND P0, PT, R112, 0x1e, PT ;  /* 0x0000001e7000780c */ /* 0x000fe20003f04270 */
[----:B------:R-:W-:Y:S01]  /*a2c0*/  FMUL.FTZ R158, R158, R196 ;  /* 0x000000c49e9e7220 */ /* 0x000fe20000410000 */
[----:B------:R-:W-:Y:S01]  /*a2d0*/  ISETP.NE.AND P1, PT, R112, RZ, PT ;  /* 0x000000ff7000720c */ /* 0x000fe20003f25270 */
[----:B------:R-:W5:Y:S01]  /*a2e0*/  SHFL.DOWN PT, R67, R64, 0x1, 0x1f ;  /* 0x08201f0040437f89 */ /* 0x000f6200000e0000 */
        /* <DEDUP_REMOVED lines=11> */
[----:B---3--:R-:W-:Y:S02]  /*a3a0*/  @!P0 FADD.FTZ R65, R65, R66 ;  /* 0x0000004241418221 */ /* 0x008fe40000010000 */
[----:B------:R-:W-:Y:S02]  /*a3b0*/  FMUL.FTZ R209, R90, R209 ;  /* 0x000000d15ad17220 */ /* 0x000fe40000410000 */
[----:B-----5:R-:W-:Y:S01]  /*a3c0*/  @!P0 FADD.FTZ R64, R64, R67 ;  /* 0x0000004340408221 */ /* 0x020fe20000010000 */
[----:B------:R-:W3:Y:S01]  /*a3d0*/  SHFL.DOWN PT, R66, R65, 0x2, 0x1f ;  /* 0x08401f0041427f89 */ /* 0x000ee200000e0000 */
[----:B------:R-:W-:Y:S01]  /*a3e0*/  ISETP.GT.AND P0, PT, R112, 0x1d, PT ;  /* 0x0000001d7000780c */ /* 0x000fe20003f04270 */
[----:B------:R-:W-:Y:S02]  /*a3f0*/  FMUL.FTZ R150, R150, R204 ;  /* 0x000000cc96967220 */ /* 0x000fe40000410000 */
[----:B------:R-:W5:Y:S01]  /*a400*/  SHFL.DOWN PT, R67, R64, 0x2, 0x1f ;  /* 0x08401f0040437f89 */ /* 0x000f6200000e0000 */
[----:B------:R-:W-:-:S02]  /*a410*/  FMUL.FTZ R117, R92, R117 ;  /* 0x000000755c757220 */ /* 0x000fc40000410000 */
        /* <DEDUP_REMOVED lines=9> */
[----:B---3--:R-:W-:Y:S02]  /*a4b0*/  @!P0 FADD.FTZ R65, R65, R66 ;  /* 0x0000004241418221 */ /* 0x008fe40000010000 */
[----:B------:R-:W-:Y:S02]  /*a4c0*/  FFMA.FTZ R162, R85, R162, R217 ;  /* 0x000000a255a27223 */ /* 0x000fe400000100d9 */
[----:B-----5:R-:W-:Y:S01]  /*a4d0*/  @!P0 FADD.FTZ R64, R64, R67 ;  /* 0x0000004340408221 */ /* 0x020fe20000010000 */
[----:B------:R-:W3:Y:S01]  /*a4e0*/  SHFL.DOWN PT, R66, R65, 0x4, 0x1f ;  /* 0x08801f0041427f89 */ /* 0x000ee200000e0000 */
[----:B------:R-:W-:Y:S01]  /*a4f0*/  ISETP.GT.AND P0, PT, R112, 0x1b, PT ;  /* 0x0000001b7000780c */ /* 0x000fe20003f04270 */
[----:B------:R-:W-:-:S02]  /*a500*/  FFMA.FTZ R116, R88, R211, R116 ;  /* 0x000000d358747223 */ /* 0x000fc40000010074 */
[----:B------:R-:W5:Y:S01]  /*a510*/  SHFL.DOWN PT, R67, R64, 0x4, 0x1f ;  /* 0x08801f0040437f89 */ /* 0x000f6200000e0000 */
        /* <DEDUP_REMOVED lines=10> */
[----:B---3--:R-:W-:Y:S02]  /*a5c0*/  @!P0 FADD.FTZ R65, R65, R66 ;  /* 0x0000004241418221 */ /* 0x008fe40000010000 */
[----:B------:R-:W-:-:S02]  /*a5d0*/  FFMA.FTZ R190, R83, R194, R190 ;  /* 0x000000c253be7223 */ /* 0x000fc400000100be */
[----:B-----5:R-:W-:Y:S01]  /*a5e0*/  @!P0 FADD.FTZ R64, R64, R67 ;  /* 0x0000004340408221 */ /* 0x020fe20000010000 */
[----:B------:R-:W3:Y:S01]  /*a5f0*/  SHFL.DOWN PT, R66, R65, 0x8, 0x1f ;  /* 0x09001f0041427f89 */ /* 0x000ee200000e0000 */
[----:B------:R-:W-:Y:S01]  /*a600*/  ISETP.GT.AND P0, PT, R112, 0x17, PT ;  /* 0x000000177000780c */ /* 0x000fe20003f04270 */
[----:B------:R-:W-:Y:S02]  /*a610*/  FFMA.FTZ R197, R84, R197, R188 ;  /* 0x000000c554c57223 */ /* 0x000fe400000100bc */
[----:B------:R-:W5:Y:S01]  /*a620*/  SHFL.DOWN PT, R67, R64, 0x8, 0x1f ;  /* 0x09001f0040437f89 */ /* 0x000f6200000e0000 */
[----:B------:R-:W-:Y:S02]  /*a630*/  FFMA.FTZ R162, R87, R198, R162 ;  /* 0x000000c657a27223 */ /* 0x000fe400000100a2 */
[----:B------:R-:W-:Y:S02]  /*a640*/  FFMA.FTZ R201, R94, R201, R116 ;  /* 0x000000c95ec97223 */ /* 0x000fe40000010074 */
[----:B------:R-:W-:-:S02]  /*a650*/  FFMA.FTZ R98, R95, R202, R98 ;  /* 0x000000ca5f627223 */ /* 0x000fc40000010062 */
[----:B------:R-:W-:Y:S02]  /*a660*/  FADD.FTZ R24, R176, R24 ;  /* 0x00000018b0187221 */ /* 0x000fe40000010000 */
[----:B------:R-:W-:Y:S02]  /*a670*/  FADD.FTZ R25, R180, R25 ;  /* 0x00000019b4197221 */ /* 0x000fe40000010000 */
[----:B------:R-:W-:Y:S02]  /*a680*/  FADD.FTZ R26, R193, R26 ;  /* 0x0000001ac11a7221 */ /* 0x000fe40000010000 */
[----:B------:R-:W-:Y:S02]  /*a690*/  FFMA.FTZ R43, R106, R194, R43 ;  /* 0x000000c26a2b7223 */ /* 0x000fe4000001002b */
[----:B------:R-:W-:Y:S02]  /*a6a0*/  FADD.FTZ R27, R190, R27 ;  /* 0x0000001bbe1b7221 */ /* 0x000fe40000010000 */
[----:B------:R-:W-:-:S02]  /*a6b0*/  FFMA.FTZ R45, R108, R198, R45 ;  /* 0x000000c66c2d7223 */ /* 0x000fc4000001002d */
[----:B------:R-:W-:Y:S02]  /*a6c0*/  FADD.FTZ R28, R197, R28 ;  /* 0x0000001cc51c7221 */ /* 0x000fe40000010000 */
[----:B---3--:R-:W-:Y:S02]  /*a6d0*/  @!P0 FADD.FTZ R65, R65, R66 ;  /* 0x0000004241418221 */ /* 0x008fe40000010000 */
[----:B------:R-:W-:Y:S02]  /*a6e0*/  FADD.FTZ R29, R162, R29 ;  /* 0x0000001da21d7221 */ /* 0x000fe40000010000 */
[----:B-----5:R-:W-:Y:S01]  /*a6f0*/  @!P0 FADD.FTZ R64, R64, R67 ;  /* 0x0000004340408221 */ /* 0x020fe20000010000 */
[----:B------:R-:W3:Y:S01]  /*a700*/  SHFL.DOWN PT, R66, R65, 0x10, 0x1f ;  /* 0x0a001f0041427f89 */ /* 0x000ee200000e0000 */
[----:B------:R-:W-:Y:S01]  /*a710*/  ISETP.GT.AND P0, PT, R112, 0xf, PT ;  /* 0x0000000f7000780c */ /* 0x000fe20003f04270 */
[----:B------:R-:W-:Y:S02]  /*a720*/  FFMA.FTZ R47, R110, R202, R47 ;  /* 0x000000ca6e2f7223 */ /* 0x000fe4000001002f */
[----:B------:R-:W5:Y:S01]  /*a730*/  SHFL.DOWN PT, R67, R64, 0x10, 0x1f ;  /* 0x0a001f0040437f89 */ /* 0x000f6200000e0000 */
[----:B------:R-:W-:-:S02]  /*a740*/  FADD.FTZ R30, R201, R30 ;  /* 0x0000001ec91e7221 */ /* 0x000fc40000010000 */
[----:B------:R-:W-:Y:S02]  /*a750*/  FFMA.FTZ R48, R109, R205, R48 ;  /* 0x000000cd6d307223 */ /* 0x000fe40000010030 */
[----:B------:R-:W-:-:S05]  /*a760*/  FADD.FTZ R31, R98, R31 ;  /* 0x0000001f621f7221 */ /* 0x000fca0000010000 */
[----:B---3--:R-:W-:Y:S02]  /*a770*/  @!P0 FADD.FTZ R65, R65, R66 ;  /* 0x0000004241418221 */ /* 0x008fe40000010000 */
[----:B-----5:R-:W-:-:S03]  /*a780*/  @!P0 FADD.FTZ R64, R64, R67 ;  /* 0x0000004340408221 */ /* 0x020fc60000010000 */
[----:B------:R-:W-:Y:S01]  /*a790*/  MOV R68, R65 ;  /* 0x0000004100447202 */ /* 0x000fe20000000f00 */
[----:B------:R-:W-:Y:S01]  /*a7a0*/  FFMA.FTZ R65, R102, R205, R96 ;  /* 0x000000cd66417223 */ /* 0x000fe20000010060 */
[----:B------:R-:W-:-:S03]  /*a7b0*/  MOV R69, R64 ;  /* 0x0000004000457202 */ /* 0x000fc60000000f00 */
[----:B------:R-:W-:Y:S02]  /*a7c0*/  FADD.FTZ R32, R65, R32 ;  /* 0x0000002041207221 */ /* 0x000fe40000010000 */
[----:B------:R3:W-:Y:S04]  /*a7d0*/  @!P1 STS.64 [R111.X8+0xc608], R68 ;  /* 0x00c608446f009388 */ /* 0x0007e80000008a00 */
[----:B------:R-:W-:Y:S06]  /*a7e0*/  BAR.SYNC.DEFER_BLOCKING 0x0 ;  /* 0x0000000000007b1d */ /* 0x000fec0000010000 */
[----:B------:R-:W-:Y:S05]  /*a7f0*/  @P2 BRA `(.L_x_3594) ;  /* 0x0000010000002947 */ /* 0x000fea0003800000 */
[----:B------:R-:W-:Y:S01]  /*a800*/  ULDC UR34, c[0x0][0x174] ;  /* 0x00005d0000227ab9 */ /* 0x000fe20000000800 */
[----:B------:R-:W5:Y:S01]  /*a810*/  LDS.128 R64, [0xc610] ;  /* 0x00c61000ff407984 */ /* 0x000f620000000c00 */
[----:B------:R-:W-:-:S02]  /*a820*/  UISETP.NE.AND UP0, UPT, UR16, UR34, UPT ;  /* 0x000000221000728c */ /* 0x000fc4000bf05270 */
[----:B------:R-:W-:Y:S01]  /*a830*/  USHF.L.U32 UR34, UR7, 0x3, URZ ;  /* 0x0000000307227899 */ /* 0x000fe2000800063f */
[----:B------:R-:W3:Y:S03]  /*a840*/  LDS.64 R72, [0xc620] ;  /* 0x00c62000ff487984 */ /* 0x000ee60000000a00 */
[----:B------:R-:W-:-:S13]  /*a850*/  PLOP3.LUT P0, PT, PT, PT, UP0, 0x80, 0x0 ;  /* 0x000000000000781c */ /* 0x000fda0003f0f008 */
[----:B------:R-:W4:Y:S01]  /*a860*/  @P0 LDS.64 R74, [UR34+0xfe80] ;  /* 0x00fe8022ff4a0984 */ /* 0x000f220008000a00 */
[----:B-----5:R-:W-:Y:S02]  /*a870*/  FADD.FTZ R70, R69, R65 ;  /* 0x0000004145467221 */ /* 0x020fe40000010000 */
[----:B------:R-:W-:Y:S02]  /*a880*/  FADD.FTZ R65, R68, R64 ;  /* 0x0000004044417221 */ /* 0x000fe40000010000 */
[----:B------:R-:W-:Y:S02]  /*a890*/  FADD.FTZ R67, R67, R70 ;  /* 0x0000004643437221 */ /* 0x000fe40000010000 */
[----:B------:R-:W-:Y:S02]  /*a8a0*/  FADD.FTZ R65, R66, R65 ;  /* 0x0000004142417221 */ /* 0x000fe40000010000 */
[----:B---3--:R-:W-:Y:S02]  /*a8b0*/  FADD.FTZ R69, R67, R73 ;  /* 0x0000004943457221 */ /* 0x008fe40000010000 */
[----:B------:R-:W-:-:S02]  /*a8c0*/  FADD.FTZ R68, R65, R72 ;  /* 0x0000004841447221 */ /* 0x000fc40000010000 */
[----:B----4-:R-:W-:Y:S02]  /*a8d0*/  @P0 FADD.FTZ R69, R69, R75 ;  /* 0x0000004b45450221 */ /* 0x010fe40000010000 */
[----:B------:R-:W-:-:S05]  /*a8e0*/  @P0 FADD.FTZ R68, R68, R74 ;  /* 0x0000004a44440221 */ /* 0x000fca0000010000 */
[----:B------:R3:W-:Y:S02]  /*a8f0*/  STS.64 [UR34+0xfe80], R68 ;  /* 0x00fe8044ff007988 */ /* 0x0007e40008000a22 */
.L_x_3594:
[----:B------:R-:W-:Y:S05]  /*a900*/  BSYNC B0 ;  /* 0x0000000000007941 */ /* 0x000fea0003800000 */
.L_x_3593:
[----:B------:R-:W-:Y:S02]  /*a910*/  UIADD3 UR7, UR7, 0x1, URZ ;  /* 0x0000000107077890 */ /* 0x000fe4000fffe03f */
[----:B------:R-:W-:Y:S02]  /*a920*/  ULDC UR34, c[0x0][0x16c] ;  /* 0x00005b0000227ab9 */ /* 0x000fe40000000800 */
[----:B------:R-:W-:Y:S02]  /*a930*/  UISETP.GE.AND UP0, UPT, UR7, UR34, UPT ;  /* 0x000000220700728c */ /* 0x000fe4000bf06270 */
[----:B------:R-:W-:-:S04]  /*a940*/  UIADD3 UR8, UP1, UR8, 0x1, URZ ;  /* 0x0000000108087890 */ /* 0x000fc8000ff3e03f */
[----:B------:R-:W-:Y:S01]  /*a950*/  PLOP3.LUT P0, PT, PT, PT, UP0, 0x80, 0x0 ;  /* 0x000000000000781c */ /* 0x000fe20003f0f008 */
[----:B------:R-:W-:-:S12]  /*a960*/  UIADD3.X UR9, URZ, UR9, URZ, UP1, !UPT ;  /* 0x000000093f097290 */ /* 0x000fd80008ffe43f */
[----:B01234-:R-:W-:Y:S01]  /*a970*/  @P0 CALL.REL.NOINC `(.L_x_3494) ;  /* 0x0000001000000944 */ /* 0x01ffe20003c00000 */
[----:B------:R-:W-:Y:S05]  /*a980*/  BRA `(.L_x_3595) ;  /* 0xffff6c7000007947 */ /* 0x000fea000383ffff */
.L_x_3494:
        /* <DEDUP_REMOVED lines=25> */
[----:B------:R-:W-:Y:S01]  /*ab20*/  LOP3.LUT R7, R5, 0x1f, R113, 0xf8, !PT ;  /* 0x0000001f05077812 */ /* 0x000fe200078ef871 */
[----:B------:R-:W-:Y:S01]  /*ab30*/  UIMAD UR38, UR10, UR35, UR38 ;  /* 0x000000230a2672a4 */ /* 0x000fe2000f8e0226 */
[----:B------:R-:W-:Y:S01]  /*ab40*/  FADD.FTZ R0, R115, R32 ;  /* 0x0000002073007221 */ /* 0x000fe20000010000 */
[----:B------:R-:W-:Y:S01]  /*ab50*/  STS.128 [R4.X16+0x10], R40 ;  /* 0x0000102804007388 */ /* 0x000fe2000000cc00 */
[----:B------:R-:W-:-:S06]  /*ab60*/  NOP ;  /* 0x0000000000007918 */ /* 0x000fcc0000000000 */
[----:B------:R-:W0:Y:S01]  /*ab70*/  LDS.128 R8, [R6.X16] ;  /* 0x0000000006087984 */ /* 0x000e22000000cc00 */
[----:B------:R-:W-:Y:S01]  /*ab80*/  UIMAD.WIDE.U32 UR34, UR10, UR34, UR36 ;  /* 0x000000220a2272a5 */ /* 0x000fe2000f8e0024 */
[----:B------:R-:W-:Y:S01]  /*ab90*/  F2FP.BF16.PACK_AB R32, R31, R32 ;  /* 0x000000201f20723e */ /* 0x000fe200000010ff */
[----:B------:R-:W-:Y:S01]  /*aba0*/  FADD.FTZ R5, R0, R31 ;  /* 0x0000001f00057221 */ /* 0x000fe20000010000 */
[----:B------:R-:W1:Y:S01]  /*abb0*/  LDS.128 R12, [R6.X16+0x200] ;  /* 0x00020000060c7984 */ /* 0x000e62000000cc00 */
[----:B------:R-:W-:Y:S01]  /*abc0*/  ULDC.64 UR36, c[0x0][0x330] ;  /* 0x0000cc0000247ab9 */ /* 0x000fe20000000a00 */
[----:B------:R-:W-:Y:S01]  /*abd0*/  F2FP.BF16.PACK_AB R33, R29, R30 ;  /* 0x0000001e1d21723e */ /* 0x000fe200000010ff */
[----:B------:R-:W-:Y:S01]  /*abe0*/  UIADD3 UR35, UR35, UR38, URZ ;  /* 0x0000002623237290 */ /* 0x000fe2000fffe03f */
[----:B------:R-:W-:Y:S01]  /*abf0*/  F2FP.BF16.PACK_AB R35, R25, R26 ;  /* 0x0000001a1923723e */ /* 0x000fe200000010ff */
[----:B------:R-:W-:Y:S01]  /*ac00*/  ULEA UR36, UP0, UR34, UR36, 0x1 ;  /* 0x0000002422247291 */ /* 0x000fe2000f80083f */
[----:B------:R-:W-:Y:S01]  /*ac10*/  F2FP.BF16.PACK_AB R34, R27, R28 ;  /* 0x0000001c1b22723e */ /* 0x000fe200000010ff */
[----:B------:R-:W-:Y:S01]  /*ac20*/  ULDC.64 UR38, c[0x0][0x2f8] ;  /* 0x0000be0000267ab9 */ /* 0x000fe20000000a00 */
[----:B------:R-:W-:Y:S01]  /*ac30*/  F2FP.BF16.PACK_AB R39, R17, R18 ;  /* 0x000000121127723e */ /* 0x000fe200000010ff */
[----:B------:R-:W-:Y:S01]  /*ac40*/  ULEA.HI.X UR37, UR34, UR37, UR35, 0x1, UP0 ;  /* 0x0000002522257291 */ /* 0x000fe200080f0c23 */
[----:B------:R-:W-:Y:S01]  /*ac50*/  F2FP.BF16.PACK_AB R38, R19, R20 ;  /* 0x000000141326723e */ /* 0x000fe200000010ff */
[----:B------:R-:W-:Y:S01]  /*ac60*/  UIMAD UR34, UR13, UR38, URZ ;  /* 0x000000260d2272a4 */ /* 0x000fe2000f8e023f */
[----:B------:R-:W-:Y:S01]  /*ac70*/  MOV R2, UR36 ;  /* 0x0000002400027c02 */ /* 0x000fe20008000f00 */
[----:B------:R-:W-:Y:S01]  /*ac80*/  FADD.FTZ R0, R5, R30 ;  /* 0x0000001e05007221 */ /* 0x000fe20000010000 */
[----:B------:R-:W-:Y:S01]  /*ac90*/  F2FP.BF16.PACK_AB R37, R21, R22 ;  /* 0x000000161525723e */ /* 0x000fe200000010ff */
[----:B------:R-:W-:Y:S01]  /*aca0*/  UIMAD UR36, UR12, UR39, UR34 ;  /* 0x000000270c2472a4 */ /* 0x000fe2000f8e0222 */
[----:B------:R-:W-:Y:S01]  /*acb0*/  MOV R3, UR37 ;  /* 0x0000002500037c02 */ /* 0x000fe20008000f00 */
[----:B------:R-:W-:Y:S01]  /*acc0*/  UIMAD.WIDE.U32 UR34, UR12, UR38, UR8 ;  /* 0x000000260c2272a5 */ /* 0x000fe2000f8e0008 */
[----:B------:R-:W-:Y:S01]  /*acd0*/  F2FP.BF16.PACK_AB R36, R23, R24 ;  /* 0x000000181724723e */ /* 0x000fe200000010ff */
[----:B------:R-:W-:Y:S01]  /*ace0*/  FADD.FTZ R29, R0, R29 ;  /* 0x0000001d001d7221 */ /* 0x000fe20000010000 */
[----:B------:R-:W-:Y:S01]  /*acf0*/  ULDC.64 UR8, c[0x0][0x300] ;  /* 0x0000c00000087ab9 */ /* 0x000fe20000000a00 */
[----:B------:R-:W-:Y:S01]  /*ad00*/  IMAD.WIDE R2, R7, 0x10, R2 ;  /* 0x0000001007027825 */ /* 0x000fe200078e0202 */
[----:B------:R-:W-:-:S02]  /*ad10*/  UIADD3 UR35, UR35, UR36, URZ ;  /* 0x0000002423237290 */ /* 0x000fc4000fffe03f */
[----:B------:R-:W-:Y:S01]  /*ad20*/  UIMAD UR36, UR11, UR8, URZ ;  /* 0x000000080b2472a4 */ /* 0x000fe2000f8e023f */
[----:B------:R-:W-:Y:S01]  /*ad30*/  FADD.FTZ R28, R29, R28 ;  /* 0x0000001c1d1c7221 */ /* 0x000fe20000010000 */
[----:B------:R-:W-:Y:S02]  /*ad40*/  UIADD3 UR25, UP2, UR25, -0x2000, URZ ;  /* 0xffffe00019197890 */ /* 0x000fe4000ff5e03f */
[----:B------:R-:W-:Y:S01]  /*ad50*/  UIMAD UR36, UR10, UR9, UR36 ;  /* 0x000000090a2472a4 */ /* 0x000fe2000f8e0224 */
[----:B------:R-:W-:Y:S01]  /*ad60*/  FADD.FTZ R27, R28, R27 ;  /* 0x0000001b1c1b7221 */ /* 0x000fe20000010000 */
[----:B------:R-:W-:Y:S02]  /*ad70*/  UIMAD.WIDE.U32 UR8, UR10, UR8, UR34 ;  /* 0x000000080a0872a5 */ /* 0x000fe4000f8e0022 */
[----:B------:R-:W-:Y:S01]  /*ad80*/  UIADD3 UR21, UP3, UR21, -0x1000, URZ ;  /* 0xfffff00015157890 */ /* 0x000fe2000ff7e03f */
[----:B------:R-:W-:Y:S01]  /*ad90*/  FADD.FTZ R26, R27, R26 ;  /* 0x0000001a1b1a7221 */ /* 0x000fe20000010000 */
[----:B------:R-:W-:Y:S01]  /*ada0*/  ULDC.64 UR34, c[0x0][0x340] ;  /* 0x0000d00000227ab9 */ /* 0x000fe20000000a00 */
[----:B0-----:R-:W-:Y:S01]  /*adb0*/  STG.E.128 [R2.64], R8 ;  /* 0x0000000802007986 */ /* 0x001fe2000c101d1a */
[----:B------:R-:W-:Y:S01]  /*adc0*/  UIADD3 UR9, UR9, UR36, URZ ;  /* 0x0000002409097290 */ /* 0x000fe2000fffe03f */
[----:B------:R-:W-:Y:S01]  /*add0*/  FADD.FTZ R25, R26, R25 ;  /* 0x000000191a197221 */ /* 0x000fe20000010000 */
[----:B------:R-:W-:Y:S01]  /*ade0*/  ULEA UR34, UP0, UR8, UR34, 0x1 ;  /* 0x0000002208227291 */ /* 0x000fe2000f80083f */
[----:B-1----:R0:W-:Y:S01]  /*adf0*/  STG.E.128 [R2.64+0x200], R12 ;  /* 0x0002000c02007986 */ /* 0x0021e2000c101d1a */
[----:B------:R-:W-:Y:S01]  /*ae00*/  UIADD3 UR19, UP4, UR19, -0x1000, URZ ;  /* 0xfffff00013137890 */ /* 0x000fe2000ff9e03f */
[----:B------:R-:W-:Y:S01]  /*ae10*/  FADD.FTZ R24, R25, R24 ;  /* 0x0000001819187221 */ /* 0x000fe20000010000 */
[----:B------:R-:W-:Y:S01]  /*ae20*/  ULEA.HI.X UR35, UR8, UR35, UR9, 0x1, UP0 ;  /* 0x0000002308237291 */ /* 0x000fe200080f0c09 */
[----:B------:R-:W-:Y:S01]  /*ae30*/  BAR.SYNC.DEFER_BLOCKING 0x0 ;  /* 0x0000000000007b1d */ /* 0x000fe20000010000 */
[----:B------:R-:W-:Y:S01]  /*ae40*/  UISETP.GT.AND UP0, UPT, UR16, 0x1, UPT ;  /* 0x000000011000788c */ /* 0x000fe2000bf04270 */
[----:B------:R-:W-:Y:S01]  /*ae50*/  FADD.FTZ R23, R24, R23 ;  /* 0x0000001718177221 */ /* 0x000fe20000010000 */
[----:B------:R-:W-:-:S02]  /*ae60*/  UIADD3 UR17, UP5, UR17, -0x1000, URZ ;  /* 0xfffff00011117890 */ /* 0x000fc4000ffbe03f */
[----:B------:R-:W-:Y:S01]  /*ae70*/  UIADD3 UR6, UR6, 0x1, URZ ;  /* 0x0000000106067890 */ /* 0x000fe2000fffe03f */
[----:B------:R-:W-:Y:S01]  /*ae80*/  FADD.FTZ R22, R23, R22 ;  /* 0x0000001617167221 */ /* 0x000fe20000010000 */
[----:B------:R-:W-:Y:S01]  /*ae90*/  PLOP3.LUT P0, PT, PT, PT, UP0, 0x80, 0x0 ;  /* 0x000000000000781c */ /* 0x000fe20003f0f008 */
[----:B------:R-:W-:Y:S02]  /*aea0*/  UIADD3.X UR24, UR24, -0x1, URZ, UP1, !UPT ;  /* 0xffffffff18187890 */ /* 0x000fe40008ffe43f */
[----:B------:R-:W-:Y:S01]  /*aeb0*/  FADD.FTZ R21, R22, R21 ;  /* 0x0000001516157221 */ /* 0x000fe20000010000 */
[----:B------:R-:W-:Y:S02]  /*aec0*/  UIADD3.X UR42, UR42, -0x1, URZ, UP2, !UPT ;  /* 0xffffffff2a2a7890 */ /* 0x000fe400097fe43f */
[----:B------:R-:W-:Y:S01]  /*aed0*/  UIADD3.X UR22, UR22, -0x1, URZ, UP3, !UPT ;  /* 0xffffffff16167890 */ /* 0x000fe20009ffe43f */
[----:B0-----:R-:W-:Y:S01]  /*aee0*/  MOV R2, UR34 ;  /* 0x0000002200027c02 */ /* 0x001fe20008000f00 */
[----:B------:R-:W-:Y:S01]  /*aef0*/  FADD.FTZ R20, R21, R20 ;  /* 0x0000001415147221 */ /* 0x000fe20000010000 */
[----:B------:R-:W-:Y:S01]  /*af00*/  MOV R3, UR35 ;  /* 0x0000002300037c02 */ /* 0x000fe20008000f00 */
[----:B------:R-:W-:-:S02]  /*af10*/  UIADD3.X UR20, UR20, -0x1, URZ, UP4, !UPT ;  /* 0xffffffff14147890 */ /* 0x000fc4000a7fe43f */
[----:B------:R-:W-:Y:S01]  /*af20*/  FADD.FTZ R19, R20, R19 ;  /* 0x0000001314137221 */ /* 0x000fe20000010000 */
[----:B------:R-:W-:Y:S01]  /*af30*/  UIADD3.X UR18, UR18, -0x1, URZ, UP5, !UPT ;  /* 0xffffffff12127890 */ /* 0x000fe2000affe43f */
[----:B------:R-:W-:Y:S01]  /*af40*/  IMAD.WIDE R2, R7, 0x10, R2 ;  /* 0x0000001007027825 */ /* 0x000fe200078e0202 */
[----:B------:R-:W-:Y:S01]  /*af50*/  UMOV UR16, UR7 ;  /* 0x0000000700107c82 */ /* 0x000fe20008000000 */
[----:B------:R-:W-:Y:S02]  /*af60*/  STS.128 [R4.X16], R32 ;  /* 0x0000002004007388 */ /* 0x000fe4000000cc00 */
[----:B------:R-:W-:Y:S02]  /*af70*/  FADD.FTZ R18, R19, R18 ;  /* 0x0000001213127221 */ /* 0x000fe40000010000 */
        /* <DEDUP_REMOVED lines=9> */
.L_x_3492:
[----:B------:R-:W-:Y:S02]  /*b010*/  ISETP.NE.U32.AND P0, PT, RZ, c[0x0][0x328], PT ;  /* 0x0000ca00ff007a0c */ /* 0x000fe40003f05070 */
[----:B------:R-:W-:-:S02]  /*b020*/  ISETP.NE.U32.AND P2, PT, RZ, c[0x0][0x348], PT ;  /* 0x0000d200ff007a0c */ /* 0x000fc40003f45070 */
[----:B------:R-:W-:Y:S02]  /*b030*/  ISETP.NE.AND.EX P1, PT, RZ, c[0x0][0x32c], PT, P0 ;  /* 0x0000cb00ff007a0c */ /* 0x000fe40003f25300 */
[----:B------:R-:W-:-:S11]  /*b040*/  ISETP.NE.AND.EX P0, PT, RZ, c[0x0][0x34c], PT, P2 ;  /* 0x0000d300ff007a0c */ /* 0x000fd60003f05320 */
[----:B------:R-:W-:Y:S05]  /*b050*/  @!P1 BRA `(.L_x_3597) ;  /* 0x000001e000009947 */ /* 0x000fea0003800000 */
[----:B------:R-:W3:Y:S01]  /*b060*/  SHFL.DOWN P1, R3, R114, 0x1, 0x1f ;  /* 0x08201f0072037f89 */ /* 0x000ee20000020000 */
[----:B------:R-:W-:Y:S03]  /*b070*/  BSSY B0, `(.L_x_3597) ;  /* 0x000001c000007945 */ /* 0x000fe60003800000 */
[----:B0-----:R-:W0:Y:S04]  /*b080*/  S2R R4, SR_LANEID ;  /* 0x0000000000047919 */ /* 0x001e280000000000 */
[----:B------:R-:W4:Y:S01]  /*b090*/  S2R R6, SR_TID.X ;  /* 0x0000000000067919 */ /* 0x000f220000002100 */
[----:B---3--:R-:W-:Y:S01]  /*b0a0*/  @P1 FADD R3, R3, R114 ;  /* 0x0000007203031221 */ /* 0x008fe20000000000 */
[----:B0-----:R-:W-:-:S04]  /*b0b0*/  ISETP.NE.AND P2, PT, R4, RZ, PT ;  /* 0x000000ff0400720c */ /* 0x001fc80003f45270 */
        /* <DEDUP_REMOVED lines=23> */
.L_x_3598:
[----:B0-----:R-:W-:Y:S05]  /*b230*/  BSYNC B0 ;  /* 0x0000000000007941 */ /* 0x001fea0003800000 */
.L_x_3597:
        /* <DEDUP_REMOVED lines=8> */
[----:B------:R-:W3:Y:S09]  /*b2c0*/  SHFL.DOWN P0, R3, R0, 0x2, 0x1f ;  /* 0x08401f0000037f89 */ /* 0x000ef20000000000 */
[----:B-----5:R-:W-:-:S04]  /*b2d0*/  @!P1 SHF.R.S32.HI R6, RZ, 0x1f, R7 ;  /* 0x0000001fff069819 */ /* 0x020fc80000011407 */
[----:B------:R-:W-:-:S04]  /*b2e0*/  @!P1 LEA.HI R6, R6, R7, RZ, 0x5 ;  /* 0x0000000706069211 */ /* 0x000fc800078f28ff */
[----:B------:R-:W-:Y:S01]  /*b2f0*/  @!P1 SHF.R.S32.HI R9, RZ, 0x5, R6 ;  /* 0x00000005ff099819 */ /* 0x000fe20000011406 */
[----:B---3--:R-:W-:-:S05]  /*b300*/  @P0 FADD R3, R0, R3 ;  /* 0x0000000300030221 */ /* 0x008fca0000000000 */
[----:B0-----:R-:W0:Y:S02]  /*b310*/  SHFL.DOWN P0, R2, R3, 0x4, 0x1f ;  /* 0x08801f0003027f89 */ /* 0x001e240000000000 */
        /* <DEDUP_REMOVED lines=19> */
.L_x_3600:
[----:B------:R-:W3:Y:S02]  /*b450*/  S2R R7, SR_TID.X ;  /* 0x0000000000077919 */ /* 0x000ee40000002100 */
.L_x_3601:
[----:B0-----:R-:W-:Y:S05]  /*b460*/  BSYNC B0 ;  /* 0x0000000000007941 */ /* 0x001fea0003800000 */
.L_x_3599:
[----:B---3--:R-:W-:-:S13]  /*b470*/  ISETP.GE.AND P0, PT, R7, c[0x0][0x16c], PT ;  /* 0x00005b0007007a0c */ /* 0x008fda0003f06270 */
[----:B------:R-:W-:Y:S05]  /*b480*/  @P0 EXIT ;  /* 0x000000000000094d */ /* 0x000fea0003800000 */
[----:B------:R-:W-:Y:S02]  /*b490*/  ULDC.64 UR6, c[0x0][0x288] ;  /* 0x0000a20000067ab9 */ /* 0x000fe40000000a00 */
[----:B------:R-:W-:Y:S02]  /*b4a0*/  UIMAD UR11, UR11, UR6, URZ ;  /* 0x000000060b0b72a4 */ /* 0x000fe4000f8e023f */
[----:B-12---:R-:W-:Y:S02]  /*b4b0*/  UIMAD.WIDE.U32 UR4, UR10, UR6, URZ ;  /* 0x000000060a0472a5 */ /* 0x006fe4000f8e003f */
[----:B------:R-:W-:-:S04]  /*b4c0*/  UIMAD UR6, UR10, UR7, UR11 ;  /* 0x000000070a0672a4 */ /* 0x000fc8000f8e020b */
[----:B------:R-:W-:Y:S02]  /*b4d0*/  UIADD3 UR6, UR5, UR6, URZ ;  /* 0x0000000605067290 */ /* 0x000fe4000fffe03f */
.L_x_3602:
        /* <DEDUP_REMOVED lines=19> */
.L_x_3499:
[----:B------:R-:W-:Y:S01]  /*b610*/  HFMA2.MMA R70, -RZ, RZ, 0, 5.9604644775390625e-08 ;  /* 0x00000001ff467435 */ /* 0x000fe200000001ff */
[----:B------:R-:W-:-:S02]  /*b620*/  MOV R71, R66 ;  /* 0x0000004200477202 */ /* 0x000fc40000000f00 */
[----:B------:R-:W-:Y:S02]  /*b630*/  MOV R68, RZ ;  /* 0x000000ff00447202 */ /* 0x000fe40000000f00 */
[----:B------:R-:W-:Y:S02]  /*b640*/  MOV R69, 0xffffffff ;  /* 0xffffffff00457802 */ /* 0x000fe40000000f00 */
[----:B------:R-:W-:Y:S02]  /*b650*/  MOV R64, 0xb670 ;  /* 0x0000b67000407802 */ /* 0x000fe40000000f00 */
[----:B-----5:R-:W-:Y:S05]  /*b660*/  CALL.REL.NOINC `($__internal_86_$__cuda_sm70_shflsync_up) ;  /* 0x00001ea000007944 */ /* 0x020fea0003c00000 */
[----:B-1----:R-:W-:Y:S01]  /*b670*/  MOV R67, R69 ;  /* 0x0000004500437202 */ /* 0x002fe20000000f00 */
[----:B0-----:R-:W-:Y:S05]  /*b680*/  BRA `(.L_x_3603) ;  /* 0xffff85d000007947 */ /* 0x001fea000383ffff */
.L_x_3500:
[----:B------:R-:W-:Y:S01]  /*b690*/  HFMA2.MMA R70, -RZ, RZ, 0, 5.9604644775390625e-08 ;  /* 0x00000001ff467435 */ /* 0x000fe200000001ff */
[----:B------:R-:W-:Y:S02]  /*b6a0*/  MOV R71, R76 ;  /* 0x0000004c00477202 */ /* 0x000fe40000000f00 */
[----:B------:R-:W-:Y:S02]  /*b6b0*/  MOV R68, RZ ;  /* 0x000000ff00447202 */ /* 0x000fe40000000f00 */
[----:B------:R-:W-:-:S02]  /*b6c0*/  MOV R69, 0xffffffff ;  /* 0xffffffff00457802 */ /* 0x000fc40000000f00 */
[----:B------:R-:W-:Y:S02]  /*b6d0*/  MOV R64, 0xb6f0 ;  /* 0x0000b6f000407802 */ /* 0x000fe40000000f00 */
[----:B01---5:R-:W-:Y:S05]  /*b6e0*/  CALL.REL.NOINC `($__internal_86_$__cuda_sm70_shflsync_up) ;  /* 0x00001e2000007944 */ /* 0x023fea0003c00000 */
[----:B0-----:R-:W-:Y:S01]  /*b6f0*/  HFMA2.MMA R70, -RZ, RZ, 0, 5.9604644775390625e-08 ;  /* 0x00000001ff467435 */ /* 0x001fe200000001ff */
[----:B-1----:R-:W-:Y:S02]  /*b700*/  MOV R73, R69 ;  /* 0x0000004500497202 */ /* 0x002fe40000000f00 */
[----:B------:R-:W-:Y:S02]  /*b710*/  MOV R71, R78 ;  /* 0x0000004e00477202 */ /* 0x000fe40000000f00 */
[----:B------:R-:W-:Y:S02]  /*b720*/  MOV R68, RZ ;  /* 0x000000ff00447202 */ /* 0x000fe40000000f00 */
[----:B------:R-:W-:Y:S02]  /*b730*/  MOV R69, 0xffffffff ;  /* 0xffffffff00457802 */ /* 0x000fe40000000f00 */
[----:B------:R-:W-:Y:S02]  /*b740*/  MOV R64, 0xb760 ;  /* 0x0000b76000407802 */ /* 0x000fe40000000f00 */
[----:B------:R-:W-:Y:S05]  /*b750*/  CALL.REL.NOINC `($__internal_86_$__cuda_sm70_shflsync_up) ;  /* 0x00001db000007944 */ /* 0x000fea0003c00000 */
[----:B0-----:R-:W-:Y:S01]  /*b760*/  HFMA2.MMA R70, -RZ, RZ, 0, 5.9604644775390625e-08 ;  /* 0x00000001ff467435 */ /* 0x001fe200000001ff */
[----:B-1----:R-:W-:-:S02]  /*b770*/  MOV R75, R69 ;  /* 0x00000045004b7202 */ /* 0x002fc40000000f00 */
[----:B------:R-:W-:Y:S02]  /*b780*/  MOV R71, R79 ;  /* 0x0000004f00477202 */ /* 0x000fe40000000f00 */
[----:B------:R-:W-:Y:S02]  /*b790*/  MOV R68, RZ ;  /* 0x000000ff00447202 */ /* 0x000fe40000000f00 */
[----:B------:R-:W-:Y:S02]  /*b7a0*/  MOV R69, 0xffffffff ;  /* 0xffffffff00457802 */ /* 0x000fe40000000f00 */
[----:B------:R-:W-:Y:S02]  /*b7b0*/  MOV R64, 0xb7d0 ;  /* 0x0000b7d000407802 */ /* 0x000fe40000000f00 */
[----:B------:R-:W-:Y:S05]  /*b7c0*/  CALL.REL.NOINC `($__internal_86_$__cuda_sm70_shflsync_up) ;  /* 0x00001d4000007944 */ /* 0x000fea0003c00000 */
        /* <DEDUP_REMOVED lines=20> */
[----:B------:R-:W-:Y:S05]  /*b910*/  CALL.REL.NOINC `($__internal_86_$__cuda_sm70_shflsync_up) ;  /* 0x00001bf000007944 */ /* 0x000fea0003c00000 */
[----:B0-----:R-:W-:Y:S01]  /*b920*/  HFMA2.MMA R70, -RZ, RZ, 0, 1.1920928955078125e-07 ;  /* 0x00000002ff467435 */ /* 0x001fe200000001ff */
[----:B-1----:R-:W-:Y:S02]  /*b930*/  MOV R66, R69 ;  /* 0x0000004500427202 */ /* 0x002fe40000000f00 */
[----:B------:R-:W-:Y:S02]  /*b940*/  MOV R71, R75 ;  /* 0x0000004b00477202 */ /* 0x000fe40000000f00 */
[----:B------:R-:W-:Y:S02]  /*b950*/  MOV R68, RZ ;  /* 0x000000ff00447202 */ /* 0x000fe40000000f00 */
[----:B------:R-:W-:Y:S02]  /*b960*/  MOV R69, 0xffffffff ;  /* 0xffffffff00457802 */ /* 0x000fe40000000f00 */
[----:B------:R-:W-:-:S02]  /*b970*/  MOV R64, 0xb990 ;  /* 0x0000b99000407802 */ /* 0x000fc40000000f00 */
[----:B------:R-:W-:Y:S05]  /*b980*/  CALL.REL.NOINC `($__internal_86_$__cuda_sm70_shflsync_up) ;  /* 0x00001b8000007944 */ /* 0x000fea0003c00000 */
[----:B0-----:R-:W-:Y:S01]  /*b990*/  HFMA2.MMA R70, -RZ, RZ, 0, 1.1920928955078125e-07 ;  /* 0x00000002ff467435 */ /* 0x001fe200000001ff */
[----:B-1----:R-:W-:-:S02]  /*b9a0*/  MOV R67, R69 ;  /* 0x0000004500437202 */ /* 0x002fc40000000f00 */
[----:B------:R-:W-:Y:S02]  /*b9b0*/  MOV R71, R78 ;  /* 0x0000004e00477202 */ /* 0x000fe40000000f00 */
[----:B------:R-:W-:Y:S02]  /*b9c0*/  MOV R68, RZ ;  /* 0x000000ff00447202 */ /* 0x000fe40000000f00 */
[----:B------:R-:W-:Y:S02]  /*b9d0*/  MOV R69, 0xffffffff ;  /* 0xffffffff00457802 */ /* 0x000fe40000000f00 */
[----:B------:R-:W-:Y:S02]  /*b9e0*/  MOV R64, 0xba00 ;  /* 0x0000ba0000407802 */ /* 0x000fe40000000f00 */
[----:B------:R-:W-:Y:S05]  /*b9f0*/  CALL.REL.NOINC `($__internal_86_$__cuda_sm70_shflsync_up) ;  /* 0x00001b1000007944 */ /* 0x000fea0003c00000 */
[----:B0-----:R-:W-:Y:S01]  /*ba00*/  HFMA2.MMA R70, -RZ, RZ, 0, 1.1920928955078125e-07 ;  /* 0x00000002ff467435 */ /* 0x001fe200000001ff */
[----:B-1----:R-:W-:Y:S02]  /*ba10*/  MOV R72, R69 ;  /* 0x0000004500487202 */ /* 0x002fe40000000f00 */
[----:B------:R-:W-:Y:S02]  /*ba20*/  MOV R71, R79 ;  /* 0x0000004f00477202 */ /* 0x000fe40000000f00 */
[----:B------:R-:W-:-:S02]  /*ba30*/  MOV R68, RZ ;  /* 0x000000ff00447202 */ /* 0x000fc40000000f00 */
[----:B------:R-:W-:Y:S02]  /*ba40*/  MOV R69, 0xffffffff ;  /* 0xffffffff00457802 */ /* 0x000fe40000000f00 */
[----:B------:R-:W-:Y:S02]  /*ba50*/  MOV R64, 0xba70 ;  /* 0x0000ba7000407802 */ /* 0x000fe40000000f00 */
[----:B------:R-:W-:Y:S05]  /*ba60*/  CALL.REL.NOINC `($__internal_86_$__cuda_sm70_shflsync_up) ;  /* 0x00001aa000007944 */ /* 0x000fea0003c00000 */
        /* <DEDUP_REMOVED lines=17> */
[----:B------:R-:W-:Y:S05]  /*bb80*/  CALL.REL.NOINC `($__internal_86_$__cuda_sm70_shflsync_up) ;  /* 0x0000198000007944 */ /* 0x000fea0003c00000 */
[----:B0-----:R-:W-:Y:S01]  /*bb90*/  HFMA2.MMA R70, -RZ, RZ, 0, 2.384185791015625e-07 ;  /* 0x00000004ff467435 */ /* 0x001fe200000001ff */
[----:B-1----:R-:W-:-:S02]  /*bba0*/  MOV R66, R69 ;  /* 0x0000004500427202 */ /* 0x002fc40000000f00 */
[----:B------:R-:W-:Y:S02]  /*bbb0*/  MOV R71, R75 ;  /* 0x0000004b00477202 */ /* 0x000fe40000000f00 */
[----:B------:R-:W-:Y:S02]  /*bbc0*/  MOV R68, RZ ;  /* 0x000000ff00447202 */ /* 0x000fe40000000f00 */
[----:B------:R-:W-:Y:S02]  /*bbd0*/  MOV R69, 0xffffffff ;  /* 0xffffffff00457802 */ /* 0x000fe40000000f00 */
[----:B------:R-:W-:Y:S02]  /*bbe0*/  MOV R64, 0xbc00 ;  /* 0x0000bc0000407802 */ /* 0x000fe40000000f00 */
[----:B------:R-:W-:Y:S05]  /*bbf0*/  CALL.REL.NOINC `($__internal_86_$__cuda_sm70_shflsync_up) ;  /* 0x0000191000007944 */ /* 0x000fea0003c00000 */
[----:B0-----:R-:W-:Y:S01]  /*bc00*/  HFMA2.MMA R70, -RZ, RZ, 0, 2.384185791015625e-07 ;  /* 0x00000004ff467435 */ /* 0x001fe200000001ff */
[----:B-1----:R-:W-:Y:S02]  /*bc10*/  MOV R67, R69 ;  /* 0x0000004500437202 */ /* 0x002fe40000000f00 */
[----:B------:R-:W-:Y:S02]  /*bc20*/  MOV R71, R78 ;  /* 0x0000004e00477202 */ /* 0x000fe40000000f00 */
[----:B------:R-:W-:-:S02]  /*bc30*/  MOV R68, RZ ;  /* 0x000000ff00447202 */ /* 0x000fc40000000f00 */
[----:B------:R-:W-:Y:S02]  /*bc40*/  MOV R69, 0xffffffff ;  /* 0xffffffff00457802 */ /* 0x000fe40000000f00 */
[----:B------:R-:W-:Y:S02]  /*bc50*/  MOV R64, 0xbc70 ;  /* 0x0000bc7000407802 */ /* 0x000fe40000000f00 */
[----:B------:R-:W-:Y:S05]  /*bc60*/  CALL.REL.NOINC `($__internal_86_$__cuda_sm70_shflsync_up) ;  /* 0x000018a000007944 */ /* 0x000fea0003c00000 */
[----:B0-----:R-:W-:Y:S01]  /*bc70*/  HFMA2.MMA R70, -RZ, RZ, 0, 2.384185791015625e-07 ;  /* 0x00000004ff467435 */ /* 0x001fe200000001ff */
[----:B-1----:R-:W-:Y:S02]  /*bc80*/  MOV R72, R69 ;  /* 0x0000004500487202 */ /* 0x002fe40000000f00 */
[----:B------:R-:W-:Y:S02]  /*bc90*/  MOV R71, R79 ;  /* 0x0000004f00477202 */ /* 0x000fe40000000f00 */
[----:B------:R-:W-:Y:S02]  /*bca0*/  MOV R68, RZ ;  /* 0x000000ff00447202 */ /* 0x000fe40000000f00 */
[----:B------:R-:W-:Y:S02]  /*bcb0*/  MOV R69, 0xffffffff ;  /* 0xffffffff00457802 */ /* 0x000fe40000000f00 */
[----:B------:R-:W-:-:S02]  /*bcc0*/  MOV R64, 0xbce0 ;  /* 0x0000bce000407802 */ /* 0x000fc40000000f00 */
[----:B------:R-:W-:Y:S05]  /*bcd0*/  CALL.REL.NOINC `($__internal_86_$__cuda_sm70_shflsync_up) ;  /* 0x0000183000007944 */ /* 0x000fea0003c00000 */
        /* <DEDUP_REMOVED lines=17> */
[----:B------:R-:W-:Y:S05]  /*bdf0*/  CALL.REL.NOINC `($__internal_86_$__cuda_sm70_shflsync_up) ;  /* 0x0000171000007944 */ /* 0x000fea0003c00000 */
[----:B0-----:R-:W-:Y:S01]  /*be00*/  HFMA2.MMA R70, -RZ, RZ, 0, 4.76837158203125e-07 ;  /* 0x00000008ff467435 */ /* 0x001fe200000001ff */
[----:B-1----:R-:W-:Y:S02]  /*be10*/  MOV R66, R69 ;  /* 0x0000004500427202 */ /* 0x002fe40000000f00 */
[----:B------:R-:W-:Y:S02]  /*be20*/  MOV R71, R75 ;  /* 0x0000004b00477202 */ /* 0x000fe40000000f00 */
[----:B------:R-:W-:Y:S02]  /*be30*/  MOV R68, RZ ;  /* 0x000000ff00447202 */ /* 0x000fe40000000f00 */
[----:B------:R-:W-:Y:S02]  /*be40*/  MOV R69, 0xffffffff ;  /* 0xffffffff00457802 */ /* 0x000fe40000000f00 */
[----:B------:R-:W-:Y:S02]  /*be50*/  MOV R64, 0xbe70 ;  /* 0x0000be7000407802 */ /* 0x000fe40000000f00 */
[----:B------:R-:W-:Y:S05]  /*be60*/  CALL.REL.NOINC `($__internal_86_$__cuda_sm70_shflsync_up) ;  /* 0x000016a000007944 */ /* 0x000fea0003c00000 */
[----:B0-----:R-:W-:Y:S01]  /*be70*/  HFMA2.MMA R70, -RZ, RZ, 0, 4.76837158203125e-07 ;  /* 0x00000008ff467435 */ /* 0x001fe200000001ff */
[----:B-1----:R-:W-:-:S02]  /*be80*/  MOV R67, R69 ;  /* 0x0000004500437202 */ /* 0x002fc40000000f00 */
[----:B------:R-:W-:Y:S02]  /*be90*/  MOV R71, R78 ;  /* 0x0000004e00477202 */ /* 0x000fe40000000f00 */
[----:B------:R-:W-:Y:S02]  /*bea0*/  MOV R68, RZ ;  /* 0x000000ff00447202 */ /* 0x000fe40000000f00 */
[----:B------:R-:W-:Y:S02]  /*beb0*/  MOV R69, 0xffffffff ;  /* 0xffffffff00457802 */ /* 0x000fe40000000f00 */
[----:B------:R-:W-:Y:S02]  /*bec0*/  MOV R64, 0xbee0 ;  /* 0x0000bee000407802 */ /* 0x000fe40000000f00 */
[----:B------:R-:W-:Y:S05]  /*bed0*/  CALL.REL.NOINC `($__internal_86_$__cuda_sm70_shflsync_up) ;  /* 0x0000163000007944 */ /* 0x000fea0003c00000 */
[----:B0-----:R-:W-:Y:S01]  /*bee0*/  HFMA2.MMA R70, -RZ, RZ, 0, 4.76837158203125e-07 ;  /* 0x00000008ff467435 */ /* 0x001fe200000001ff */
        /* <DEDUP_REMOVED lines=13> */
[----:B------:R-:W-:Y:S01]  /*bfc0*/  MOV R69, 0xffffffff ;  /* 0xffffffff00457802 */ /* 0x000fe20000000f00 */
[-C--:B------:R-:W-:Y:S01]  /*bfd0*/  FFMA.FTZ R65, R72, R73.reuse, -R65 ;  /* 0x0000004948417223 */ /* 0x080fe20000010841 */
[----:B------:R-:W-:Y:S01]  /*bfe0*/  FSEL R72, R75, R70, !P0 ;  /* 0x000000464b487208 */ /* 0x000fe20004000000 */
[----:B------:R-:W-:Y:S01]  /*bff0*/  @P0 FFMA.FTZ R73, R66, R73, -R64 ;  /* 0x0000004942490223 */ /* 0x000fe20000010840 */
[----:B------:R-:W-:Y:S01]  /*c000*/  HFMA2.MMA R70, -RZ, RZ, 0, 9.5367431640625e-07 ;  /* 0x00000010ff467435 */ /* 0x000fe200000001ff */
[----:B------:R-:W-:Y:S01]  /*c010*/  @P0 FADD.FTZ R79, R79, R68 ;  /* 0x000000444f4f0221 */ /* 0x000fe20000010000 */
[----:B------:R-:W-:Y:S01]  /*c020*/  MOV R68, RZ ;  /* 0x000000ff00447202 */ /* 0x000fe20000000f00 */
[----:B------:R-:W-:Y:S01]  /*c030*/  @P0 FADD.FTZ R78, R78, R65 ;  /* 0x000000414e4e0221 */ /* 0x000fe20000010000 */
[-C--:B------:R-:W-:Y:S02]  /*c040*/  MOV R66, R73.reuse ;  /* 0x0000004900427202 */ /* 0x080fe40000000f00 */
[----:B------:R-:W-:-:S02]  /*c050*/  MOV R71, R73 ;  /* 0x0000004900477202 */ /* 0x000fc40000000f00 */
[----:B------:R-:W-:Y:S02]  /*c060*/  MOV R67, R79 ;  /* 0x0000004f00437202 */ /* 0x000fe40000000f00 */
[----:B------:R-:W-:Y:S02]  /*c070*/  MOV R64, 0xc090 ;  /* 0x0000c09000407802 */ /* 0x000fe40000000f00 */
[----:B------:R-:W-:Y:S05]  /*c080*/  CALL.REL.NOINC `($__internal_86_$__cuda_sm70_shflsync_up) ;  /* 0x0000148000007944 */ /* 0x000fea0003c00000 */
[----:B0-----:R-:W-:Y:S01]  /*c090*/  HFMA2.MMA R70, -RZ, RZ, 0, 9.5367431640625e-07 ;  /* 0x00000010ff467435 */ /* 0x001fe200000001ff */
[----:B-1----:R-:W-:Y:S02]  /*c0a0*/  MOV R73, R69 ;  /* 0x0000004500497202 */ /* 0x002fe40000000f00 */
[----:B------:R-:W-:Y:S02]  /*c0b0*/  MOV R71, R72 ;  /* 0x0000004800477202 */ /* 0x000fe40000000f00 */
[----:B------:R-:W-:Y:S02]  /*c0c0*/  MOV R68, RZ ;  /* 0x000000ff00447202 */ /* 0x000fe40000000f00 */
[----:B------:R-:W-:Y:S02]  /*c0d0*/  MOV R69, 0xffffffff ;  /* 0xffffffff00457802 */ /* 0x000fe40000000f00 */
[----:B------:R-:W-:-:S02]  /*c0e0*/  MOV R64, 0xc100 ;  /* 0x0000c10000407802 */ /* 0x000fc40000000f00 */
[----:B------:R-:W-:Y:S05]  /*c0f0*/  CALL.REL.NOINC `($__internal_86_$__cuda_sm70_shflsync_up) ;  /* 0x0000141000007944 */ /* 0x000fea0003c00000 */
[----:B0-----:R-:W-:Y:S01]  /*c100*/  HFMA2.MMA R70, -RZ, RZ, 0, 9.5367431640625e-07 ;  /* 0x00000010ff467435 */ /* 0x001fe200000001ff */
[----:B-1----:R-:W-:-:S02]  /*c110*/  MOV R75, R69 ;  /* 0x00000045004b7202 */ /* 0x002fc40000000f00 */
[----:B------:R-:W-:Y:S02]  /*c120*/  MOV R71, R78 ;  /* 0x0000004e00477202 */ /* 0x000fe40000000f00 */
[----:B------:R-:W-:Y:S02]  /*c130*/  MOV R68, RZ ;  /* 0x000000ff00447202 */ /* 0x000fe40000000f00 */
[----:B------:R-:W-:Y:S02]  /*c140*/  MOV R69, 0xffffffff ;  /* 0xffffffff00457802 */ /* 0x000fe40000000f00 */
[----:B------:R-:W-:Y:S02]  /*c150*/  MOV R64, 0xc170 ;  /* 0x0000c17000407802 */ /* 0x000fe40000000f00 */
[----:B------:R-:W-:Y:S05]  /*c160*/  CALL.REL.NOINC `($__internal_86_$__cuda_sm70_shflsync_up) ;  /* 0x000013a000007944 */ /* 0x000fea0003c00000 */
[----:B0-----:R-:W-:Y:S01]  /*c170*/  HFMA2.MMA R70, -RZ, RZ, 0, 9.5367431640625e-07 ;  /* 0x00000010ff467435 */ /* 0x001fe200000001ff */
[----:B-1----:R-:W-:Y:S02]  /*c180*/  MOV R77, R69 ;  /* 0x00000045004d7202 */ /* 0x002fe40000000f00 */
[----:B------:R-:W-:Y:S02]  /*c190*/  MOV R71, R79 ;  /* 0x0000004f00477202 */ /* 0x000fe40000000f00 */
[----:B------:R-:W-:-:S02]  /*c1a0*/  MOV R68, RZ ;  /* 0x000000ff00447202 */ /* 0x000fc40000000f00 */
[----:B------:R-:W-:Y:S02]  /*c1b0*/  MOV R69, 0xffffffff ;  /* 0xffffffff00457802 */ /* 0x000fe40000000f00 */
[----:B------:R-:W-:Y:S02]  /*c1c0*/  MOV R64, 0xc1e0 ;  /* 0x0000c1e000407802 */ /* 0x000fe40000000f00 */
[----:B------:R-:W-:Y:S05]  /*c1d0*/  CALL.REL.NOINC `($__internal_86_$__cuda_sm70_shflsync_up) ;  /* 0x0000133000007944 */ /* 0x000fea0003c00000 */
[----:B01----:R-:W-:Y:S05]  /*c1e0*/  BRA `(.L_x_3604) ;  /* 0xffff7ec000007947 */ /* 0x003fea000383ffff */
.L_x_3505:
[----:B------:R-:W-:Y:S01]  /*c1f0*/  HFMA2.MMA R70, -RZ, RZ, 0, 5.9604644775390625e-08 ;  /* 0x00000001ff467435 */ /* 0x000fe200000001ff */
[----:B0-----:R-:W-:Y:S02]  /*c200*/  MOV R71, R80 ;  /* 0x0000005000477202 */ /* 0x001fe40000000f00 */
[----:B------:R-:W-:Y:S02]  /*c210*/  MOV R68, RZ ;  /* 0x000000ff00447202 */ /* 0x000fe40000000f00 */
[----:B-1----:R-:W-:Y:S02]  /*c220*/  MOV R69, 0xffffffff ;  /* 0xffffffff00457802 */ /* 0x002fe40000000f00 */
[----:B------:R-:W-:Y:S02]  /*c230*/  MOV R64, 0xc250 ;  /* 0x0000c25000407802 */ /* 0x000fe40000000f00 */
[----:B-----5:R-:W-:Y:S05]  /*c240*/  CALL.REL.NOINC `($__internal_86_$__cuda_sm70_shflsync_up) ;  /* 0x000012c000007944 */ /* 0x020fea0003c00000 */
[----:B0-----:R-:W-:Y:S01]  /*c250*/  HFMA2.MMA R70, -RZ, RZ, 0, 5.9604644775390625e-08 ;  /* 0x00000001ff467435 */ /* 0x001fe200000001ff */
[----:B-1----:R-:W-:-:S02]  /*c260*/  MOV R80, R69 ;  /* 0x0000004500507202 */ /* 0x002fc40000000f00 */
[----:B------:R-:W-:Y:S02]  /*c270*/  MOV R71, R81 ;  /* 0x0000005100477202 */ /* 0x000fe40000000f00 */
[----:B------:R-:W-:Y:S02]  /*c280*/  MOV R68, RZ ;  /* 0x000000ff00447202 */ /* 0x000fe40000000f00 */
[----:B------:R-:W-:Y:S02]  /*c290*/  MOV R69, 0xffffffff ;  /* 0xffffffff00457802 */ /* 0x000fe40000000f00 */
[----:B------:R-:W-:Y:S02]  /*c2a0*/  MOV R64, 0xc2c0 ;  /* 0x0000c2c000407802 */ /* 0x000fe40000000f00 */
[----:B------:R-:W-:Y:S05]  /*c2b0*/  CALL.REL.NOINC `($__internal_86_$__cuda_sm70_shflsync_up) ;  /* 0x0000125000007944 */ /* 0x000fea0003c00000 */
[----:B0-----:R-:W-:Y:S01]  /*c2c0*/  HFMA2.MMA R70, -RZ, RZ, 0, 5.9604644775390625e-08 ;  /* 0x00000001ff467435 */ /* 0x001fe200000001ff */
[----:B-1----:R-:W-:Y:S02]  /*c2d0*/  MOV R81, R69 ;  /* 0x0000004500517202 */ /* 0x002fe40000000f00 */
[----:B------:R-:W-:Y:S02]  /*c2e0*/  MOV R71, R66 ;  /* 0x0000004200477202 */ /* 0x000fe40000000f00 */
[----:B------:R-:W-:-:S02]  /*c2f0*/  MOV R68, RZ ;  /* 0x000000ff00447202 */ /* 0x000fc40000000f00 */
[----:B------:R-:W-:Y:S02]  /*c300*/  MOV R69, 0xffffffff ;  /* 0xffffffff00457802 */ /* 0x000fe40000000f00 */
[----:B------:R-:W-:Y:S02]  /*c310*/  MOV R64, 0xc330 ;  /* 0x0000c33000407802 */ /* 0x000fe40000000f00 */
[----:B------:R-:W-:Y:S05]  /*c320*/  CALL.REL.NOINC `($__internal_86_$__cuda_sm70_shflsync_up) ;  /* 0x000011e000007944 */ /* 0x000fea0003c00000 */
[----:B0-----:R-:W-:Y:S01]  /*c330*/  HFMA2.MMA R70, -RZ, RZ, 0, 5.9604644775390625e-08 ;  /* 0x00000001ff467435 */ /* 0x001fe200000001ff */
[----:B-1----:R-:W-:Y:S02]  /*c340*/  MOV R66, R69 ;  /* 0x0000004500427202 */ /* 0x002fe40000000f00 */
[----:B------:R-:W-:Y:S02]  /*c350*/  MOV R71, R67 ;  /* 0x0000004300477202 */ /* 0x000fe40000000f00 */
[----:B------:R-:W-:Y:S02]  /*c360*/  MOV R68, RZ ;  /* 0x000000ff00447202 */ /* 0x000fe40000000f00 */
[----:B------:R-:W-:Y:S02]  /*c370*/  MOV R69, 0xffffffff ;  /* 0xffffffff00457802 */ /* 0x000fe40000000f00 */
[----:B------:R-:W-:-:S02]  /*c380*/  MOV R64, 0xc3a0 ;  /* 0x0000c3a000407802 */ /* 0x000fc40000000f00 */
[----:B------:R-:W-:Y:S05]  /*c390*/  CALL.REL.NOINC `($__internal_86_$__cuda_sm70_shflsync_up) ;  /* 0x0000117000007944 */ /* 0x000fea0003c00000 */
[----:B0-----:R-:W-:Y:S01]  /*c3a0*/  HFMA2.MMA R71, -RZ, RZ, 0, 0 ;  /* 0x00000000ff477435 */ /* 0x001fe200000001ff */
[----:B-1----:R-:W-:-:S02]  /*c3b0*/  MOV R82, R69 ;  /* 0x0000004500527202 */ /* 0x002fc40000000f00 */
[----:B------:R-:W-:Y:S02]  /*c3c0*/  MOV R72, R96 ;  /* 0x0000006000487202 */ /* 0x000fe40000000f00 */
[----:B------:R-:W-:Y:S02]  /*c3d0*/  MOV R73, R66 ;  /* 0x0000004200497202 */ /* 0x000fe40000000f00 */
[----:B------:R-:W-:Y:S02]  /*c3e0*/  MOV R69, 0x1f ;  /* 0x0000001f00457802 */ /* 0x000fe40000000f00 */
[----:B------:R-:W-:Y:S02]  /*c3f0*/  MOV R68, 0xffffffff ;  /* 0xffffffff00447802 */ /* 0x000fe40000000f00 */
[----:B------:R-:W-:Y:S02]  /*c400*/  MOV R70, 0xc420 ;  /* 0x0000c42000467802 */ /* 0x000fe40000000f00 */
[----:B------:R-:W-:Y:S05]  /*c410*/  CALL.REL.NOINC `($__internal_85_$__cuda_sm70_shflsync_idx_p) ;  /* 0x000010a000007944 */ /* 0x000fea0003c00000 */
[----:B0-----:R-:W-:Y:S01]  /*c420*/  HFMA2.MMA R71, -RZ, RZ, 0, 0 ;  /* 0x00000000ff477435 */ /* 0x001fe200000001ff */
[----:B-1----:R-:W-:Y:S02]  /*c430*/  MOV R96, R69 ;  /* 0x0000004500607202 */ /* 0x002fe40000000f00 */
[----:B------:R-:W-:-:S02]  /*c440*/  MOV R72, R97 ;  /* 0x0000006100487202 */ /* 0x000fc40000000f00 */
[----:B------:R-:W-:Y:S02]  /*c450*/  MOV R69, 0x1f ;  /* 0x0000001f00457802 */ /* 0x000fe40000000f00 */
[----:B------:R-:W-:Y:S02]  /*c460*/  MOV R68, 0xffffffff ;  /* 0xffffffff00447802 */ /* 0x000fe40000000f00 */
[----:B------:R-:W-:Y:S02]  /*c470*/  MOV R70, 0xc490 ;  /* 0x0000c49000467802 */ /* 0x000fe40000000f00 */
[----:B------:R-:W-:Y:S05]  /*c480*/  CALL.REL.NOINC `($__internal_85_$__cuda_sm70_shflsync_idx_p) ;  /* 0x0000103000007944 */ /* 0x000fea0003c00000 */
[----:B0-----:R-:W-:Y:S01]  /*c490*/  HFMA2.MMA R71, -RZ, RZ, 0, 0 ;  /* 0x00000000ff477435 */ /* 0x001fe200000001ff */
[----:B-1----:R-:W-:Y:S02]  /*c4a0*/  MOV R97, R69 ;  /* 0x0000004500617202 */ /* 0x002fe40000000f00 */
[----:B------:R-:W-:Y:S02]  /*c4b0*/  MOV R72, R98 ;  /* 0x0000006200487202 */ /* 0x000fe40000000f00 */
[----:B------:R-:W-:Y:S02]  /*c4c0*/  MOV R69, 0x1f ;  /* 0x0000001f00457802 */ /* 0x000fe40000000f00 */
[----:B------:R-:W-:-:S02]  /*c4d0*/  MOV R68, 0xffffffff ;  /* 0xffffffff00447802 */ /* 0x000fc40000000f00 */
[----:B------:R-:W-:Y:S02]  /*c4e0*/  MOV R70, 0xc500 ;  /* 0x0000c50000467802 */ /* 0x000fe40000000f00 */
[----:B------:R-:W-:Y:S05]  /*c4f0*/  CALL.REL.NOINC `($__internal_85_$__cuda_sm70_shflsync_idx_p) ;  /* 0x00000fc000007944 */ /* 0x000fea0003c00000 */
[----:B0-----:R-:W-:Y:S01]  /*c500*/  HFMA2.MMA R71, -RZ, RZ, 0, 0 ;  /* 0x00000000ff477435 */ /* 0x001fe200000001ff */
[----:B-1----:R-:W-:Y:S02]  /*c510*/  MOV R98, R69 ;  /* 0x0000004500627202 */ /* 0x002fe40000000f00 */
[----:B------:R-:W-:Y:S02]  /*c520*/  MOV R72, R99 ;  /* 0x0000006300487202 */ /* 0x000fe40000000f00 */
[----:B------:R-:W-:Y:S02]  /*c530*/  MOV R69, 0x1f ;  /* 0x0000001f00457802 */ /* 0x000fe40000000f00 */
[----:B------:R-:W-:Y:S02]  /*c540*/  MOV R68, 0xffffffff ;  /* 0xffffffff00447802 */ /* 0x000fe40000000f00 */
[----:B------:R-:W-:Y:S02]  /*c550*/  MOV R70, 0xc570 ;  /* 0x0000c57000467802 */ /* 0x000fe40000000f00 */
[----:B------:R-:W-:Y:S05]  /*c560*/  CALL.REL.NOINC `($__internal_85_$__cuda_sm70_shflsync_idx_p) ;  /* 0x00000f5000007944 */ /* 0x000fea0003c00000 */
[----:B-1----:R-:W-:Y:S01]  /*c570*/  MOV R75, R69 ;  /* 0x00000045004b7202 */ /* 0x002fe20000000f00 */
[----:B0-----:R-:W-:Y:S05]  /*c580*/  BRA `(.L_x_3605) ;  /* 0xffff7e5000007947 */ /* 0x001fea000383ffff */
.L_x_3508:
[----:B------:R-:W-:Y:S01]  /*c590*/  HFMA2.MMA R75, -RZ, RZ, 0, 5.9604644775390625e-08 ;  /* 0x00000001ff4b7435 */ /* 0x000fe200000001ff */
[----:B------:R-:W-:-:S02]  /*c5a0*/  MOV R74, R78 ;  /* 0x0000004e004a7202 */ /* 0x000fc40000000f00 */
[----:B------:R-:W-:Y:S02]  /*c5b0*/  MOV R242, 0x1f ;  /* 0x0000001f00f27802 */ /* 0x000fe40000000f00 */
[----:B------:R-:W-:Y:S02]  /*c5c0*/  MOV R81, 0xffffffff ;  /* 0xffffffff00517802 */ /* 0x000fe40000000f00 */
[----:B------:R-:W-:Y:S02]  /*c5d0*/  MOV R68, 0xc5f0 ;  /* 0x0000c5f000447802 */ /* 0x000fe40000000f00 */
[----:B------:R-:W-:Y:S05]  /*c5e0*/  CALL.REL.NOINC `($__internal_84_$__cuda_sm70_shflsync_down) ;  /* 0x00000e9000007944 */ /* 0x000fea0003c00000 */
[----:B-1----:R-:W-:Y:S01]  /*c5f0*/  MOV R70, R242 ;  /* 0x000000f200467202 */ /* 0x002fe20000000f00 */
[----:B0-----:R-:W-:Y:S05]  /*c600*/  BRA `(.L_x_3606) ;  /* 0xffff93c000007947 */ /* 0x001fea000383ffff */
.L_x_3509:
[----:B------:R-:W-:Y:S01]  /*c610*/  HFMA2.MMA R75, -RZ, RZ, 0, 5.9604644775390625e-08 ;  /* 0x00000001ff4b7435 */ /* 0x000fe200000001ff */
[----:B------:R-:W-:Y:S02]  /*c620*/  MOV R74, R79 ;  /* 0x0000004f004a7202 */ /* 0x000fe40000000f00 */
[----:B------:R-:W-:Y:S02]  /*c630*/  MOV R242, 0x1f ;  /* 0x0000001f00f27802 */ /* 0x000fe40000000f00 */
[----:B------:R-:W-:-:S02]  /*c640*/  MOV R81, 0xffffffff ;  /* 0xffffffff00517802 */ /* 0x000fc40000000f00 */
[----:B------:R-:W-:Y:S02]  /*c650*/  MOV R68, 0xc670 ;  /* 0x0000c67000447802 */ /* 0x000fe40000000f00 */
[----:B01----:R-:W-:Y:S05]  /*c660*/  CALL.REL.NOINC `($__internal_84_$__cuda_sm70_shflsync_down) ;  /* 0x00000e1000007944 */ /* 0x003fea0003c00000 */
[----:B0-----:R-:W-:Y:S01]  /*c670*/  HFMA2.MMA R75, -RZ, RZ, 0, 5.9604644775390625e-08 ;  /* 0x00000001ff4b7435 */ /* 0x001fe200000001ff */
[----:B-1----:R-:W-:Y:S02]  /*c680*/  MOV R71, R242 ;  /* 0x000000f200477202 */ /* 0x002fe40000000f00 */
[----:B------:R-:W-:Y:S02]  /*c690*/  MOV R74, R77 ;  /* 0x0000004d004a7202 */ /* 0x000fe40000000f00 */
[----:B------:R-:W-:Y:S02]  /*c6a0*/  MOV R242, 0x1f ;  /* 0x0000001f00f27802 */ /* 0x000fe40000000f00 */
[----:B------:R-:W-:Y:S02]  /*c6b0*/  MOV R81, 0xffffffff ;  /* 0xffffffff00517802 */ /* 0x000fe40000000f00 */
[----:B------:R-:W-:Y:S02]  /*c6c0*/  MOV R68, 0xc6e0 ;  /* 0x0000c6e000447802 */ /* 0x000fe40000000f00 */
[----:B------:R-:W-:Y:S05]  /*c6d0*/  CALL.REL.NOINC `($__internal_84_$__cuda_sm70_shflsync_down) ;  /* 0x00000da000007944 */ /* 0x000fea0003c00000 */
[----:B0-----:R-:W-:Y:S01]  /*c6e0*/  HFMA2.MMA R75, -RZ, RZ, 0, 5.9604644775390625e-08 ;  /* 0x00000001ff4b7435 */ /* 0x001fe200000001ff */
[----:B-1----:R-:W-:-:S02]  /*c6f0*/  MOV R72, R242 ;  /* 0x000000f200487202 */ /* 0x002fc40000000f00 */
[----:B------:R-:W-:Y:S02]  /*c700*/  MOV R74, R76 ;  /* 0x0000004c004a7202 */ /* 0x000fe40000000f00 */
[----:B------:R-:W-:Y:S02]  /*c710*/  MOV R242, 0x1f ;  /* 0x0000001f00f27802 */ /* 0x000fe40000000f00 */
[----:B------:R-:W-:Y:S02]  /*c720*/  MOV R81, 0xffffffff ;  /* 0xffffffff00517802 */ /* 0x000fe40000000f00 */
[----:B------:R-:W-:Y:S02]  /*c730*/  MOV R68, 0xc750 ;  /* 0x0000c75000447802 */ /* 0x000fe40000000f00 */
[----:B------:R-:W-:Y:S05]  /*c740*/  CALL.REL.NOINC `($__internal_84_$__cuda_sm70_shflsync_down) ;  /* 0x00000d3000007944 */ /* 0x000fea0003c00000 */
[----:B-1----:R-:W-:Y:S01]  /*c750*/  MOV R68, R242 ;  /* 0x000000f200447202 */ /* 0x002fe20000000f00 */
[----:B0-----:R-:W-:Y:S05]  /*c760*/  BRA `(.L_x_3607) ;  /* 0xffff92a000007947 */ /* 0x001fea000383ffff */
.L_x_3512:
[----:B------:R-:W-:Y:S01]  /*c770*/  HFMA2.MMA R75, -RZ, RZ, 0, 1.1920928955078125e-07 ;  /* 0x00000002ff4b7435 */ /* 0x000fe200000001ff */
[----:B------:R-:W-:Y:S02]  /*c780*/  MOV R74, R78 ;  /* 0x0000004e004a7202 */ /* 0x000fe40000000f00 */
[----:B------:R-:W-:-:S02]  /*c790*/  MOV R242, 0x1f ;  /* 0x0000001f00f27802 */ /* 0x000fc40000000f00 */
[----:B------:R-:W-:Y:S02]  /*c7a0*/  MOV R81, 0xffffffff ;  /* 0xffffffff00517802 */ /* 0x000fe40000000f00 */
[----:B0-----:R-:W-:Y:S02]  /*c7b0*/  MOV R68, 0xc7d0 ;  /* 0x0000c7d000447802 */ /* 0x001fe40000000f00 */
[----:B-1234-:R-:W-:Y:S05]  /*c7c0*/  CALL.REL.NOINC `($__internal_84_$__cuda_sm70_shflsync_down) ;  /* 0x00000cb000007944 */ /* 0x01efea0003c00000 */
[----:B0-----:R-:W-:Y:S01]  /*c7d0*/  HFMA2.MMA R75, -RZ, RZ, 0, 1.1920928955078125e-07 ;  /* 0x00000002ff4b7435 */ /* 0x001fe200000001ff */
[----:B-1----:R-:W-:Y:S02]  /*c7e0*/  MOV R70, R242 ;  /* 0x000000f200467202 */ /* 0x002fe40000000f00 */
[----:B------:R-:W-:Y:S02]  /*c7f0*/  MOV R74, R79 ;  /* 0x0000004f004a7202 */ /* 0x000fe40000000f00 */
[----:B------:R-:W-:Y:S02]  /*c800*/  MOV R242, 0x1f ;  /* 0x0000001f00f27802 */ /* 0x000fe40000000f00 */
[----:B------:R-:W-:Y:S02]  /*c810*/  MOV R81, 0xffffffff ;  /* 0xffffffff00517802 */ /* 0x000fe40000000f00 */
[----:B------:R-:W-:-:S02]  /*c820*/  MOV R68, 0xc840 ;  /* 0x0000c84000447802 */ /* 0x000fc40000000f00 */
[----:B------:R-:W-:Y:S05]  /*c830*/  CALL.REL.NOINC `($__internal_84_$__cuda_sm70_shflsync_down) ;  /* 0x00000c4000007944 */ /* 0x000fea0003c00000 */
[----:B0-----:R-:W-:Y:S01]  /*c840*/  HFMA2.MMA R75, -RZ, RZ, 0, 1.1920928955078125e-07 ;  /* 0x00000002ff4b7435 */ /* 0x001fe200000001ff */
[----:B-1----:R-:W-:-:S02]  /*c850*/  MOV R71, R242 ;  /* 0x000000f200477202 */ /* 0x002fc40000000f00 */
[----:B------:R-:W-:Y:S02]  /*c860*/  MOV R74, R77 ;  /* 0x0000004d004a7202 */ /* 0x000fe40000000f00 */
[----:B------:R-:W-:Y:S02]  /*c870*/  MOV R242, 0x1f ;  /* 0x0000001f00f27802 */ /* 0x000fe40000000f00 */
[----:B------:R-:W-:Y:S02]  /*c880*/  MOV R81, 0xffffffff ;  /* 0xffffffff00517802 */ /* 0x000fe40000000f00 */
[----:B------:R-:W-:Y:S02]  /*c890*/  MOV R68, 0xc8b0 ;  /* 0x0000c8b000447802 */ /* 0x000fe40000000f00 */
[----:B------:R-:W-:Y:S05]  /*c8a0*/  CALL.REL.NOINC `($__internal_84_$__cuda_sm70_shflsync_down) ;  /* 0x00000bd000007944 */ /* 0x000fea0003c00000 */
[----:B0-----:R-:W-:Y:S01]  /*c8b0*/  HFMA2.MMA R75, -RZ, RZ, 0, 1.1920928955078125e-07 ;  /* 0x00000002ff4b7435 */ /* 0x001fe200000001ff */
[----:B-1----:R-:W-:Y:S02]  /*c8c0*/  MOV R72, R242 ;  /* 0x000000f200487202 */ /* 0x002fe40000000f00 */
[----:B------:R-:W-:Y:S02]  /*c8d0*/  MOV R74, R76 ;  /* 0x0000004c004a7202 */ /* 0x000fe40000000f00 */
[----:B------:R-:W-:-:S02]  /*c8e0*/  MOV R242, 0x1f ;  /* 0x0000001f00f27802 */ /* 0x000fc40000000f00 */
[----:B------:R-:W-:Y:S02]  /*c8f0*/  MOV R81, 0xffffffff ;  /* 0xffffffff00517802 */ /* 0x000fe40000000f00 */
[----:B------:R-:W-:Y:S02]  /*c900*/  MOV R68, 0xc920 ;  /* 0x0000c92000447802 */ /* 0x000fe40000000f00 */
[----:B------:R-:W-:Y:S05]  /*c910*/  CALL.REL.NOINC `($__internal_84_$__cuda_sm70_shflsync_down) ;  /* 0x00000b6000007944 */ /* 0x000fea0003c00000 */
[----:B-1----:R-:W-:Y:S01]  /*c920*/  MOV R68, R242 ;  /* 0x000000f200447202 */ /* 0x002fe20000000f00 */
[----:B0-----:R-:W-:Y:S05]  /*c930*/  BRA `(.L_x_3608) ;  /* 0xffff921000007947 */ /* 0x001fea000383ffff */
.L_x_3515:
[----:B------:R-:W-:Y:S01]  /*c940*/  HFMA2.MMA R75, -RZ, RZ, 0, 2.384185791015625e-07 ;  /* 0x00000004ff4b7435 */ /* 0x000fe200000001ff */
[----:B------:R-:W-:Y:S02]  /*c950*/  MOV R74, R78 ;  /* 0x0000004e004a7202 */ /* 0x000fe40000000f00 */
[----:B------:R-:W-:Y:S02]  /*c960*/  MOV R242, 0x1f ;  /* 0x0000001f00f27802 */ /* 0x000fe40000000f00 */
[----:B------:R-:W-:Y:S02]  /*c970*/  MOV R81, 0xffffffff ;  /* 0xffffffff00517802 */ /* 0x000fe40000000f00 */
[----:B0-----:R-:W-:-:S02]  /*c980*/  MOV R68, 0xc9a0 ;  /* 0x0000c9a000447802 */ /* 0x001fc40000000f00 */
[----:B-1234-:R-:W-:Y:S05]  /*c990*/  CALL.REL.NOINC `($__internal_84_$__cuda_sm70_shflsync_down) ;  /* 0x00000ae000007944 */ /* 0x01efea0003c00000 */
[----:B-1----:R-:W-:Y:S01]  /*c9a0*/  MOV R70, R242 ;  /* 0x000000f200467202 */ /* 0x002fe20000000f00 */
[----:B0-----:R-:W-:Y:S05]  /*c9b0*/  BRA `(.L_x_3609) ;  /* 0xffff92a000007947 */ /* 0x001fea000383ffff */
.L_x_3516:
[----:B------:R-:W-:Y:S01]  /*c9c0*/  HFMA2.MMA R75, -RZ, RZ, 0, 2.384185791015625e-07 ;  /* 0x00000004ff4b7435 */ /* 0x000fe200000001ff */
[----:B------:R-:W-:-:S02]  /*c9d0*/  MOV R74, R79 ;  /* 0x0000004f004a7202 */ /* 0x000fc40000000f00 */
[----:B------:R-:W-:Y:S02]  /*c9e0*/  MOV R242, 0x1f ;  /* 0x0000001f00f27802 */ /* 0x000fe40000000f00 */
[----:B------:R-:W-:Y:S02]  /*c9f0*/  MOV R81, 0xffffffff ;  /* 0xffffffff00517802 */ /* 0x000fe40000000f00 */
[----:B0-----:R-:W-:Y:S02]  /*ca00*/  MOV R68, 0xca20 ;  /* 0x0000ca2000447802 */ /* 0x001fe40000000f00 */
[----:B-1234-:R-:W-:Y:S05]  /*ca10*/  CALL.REL.NOINC `($__internal_84_$__cuda_sm70_shflsync_down) ;  /* 0x00000a6000007944 */ /* 0x01efea0003c00000 */
[----:B0-----:R-:W-:Y:S01]  /*ca20*/  HFMA2.MMA R75, -RZ, RZ, 0, 2.384185791015625e-07 ;  /* 0x00000004ff4b7435 */ /* 0x001fe200000001ff */
[----:B-1----:R-:W-:Y:S02]  /*ca30*/  MOV R71, R242 ;  /* 0x000000f200477202 */ /* 0x002fe40000000f00 */
[----:B------:R-:W-:Y:S02]  /*ca40*/  MOV R74, R77 ;  /* 0x0000004d004a7202 */ /* 0x000fe40000000f00 */
[----:B------:R-:W-:Y:S02]  /*ca50*/  MOV R242, 0x1f ;  /* 0x0000001f00f27802 */ /* 0x000fe40000000f00 */
[----:B------:R-:W-:-:S02]  /*ca60*/  MOV R81, 0xffffffff ;  /* 0xffffffff00517802 */ /* 0x000fc40000000f00 */
[----:B------:R-:W-:Y:S02]  /*ca70*/  MOV R68, 0xca90 ;  /* 0x0000ca9000447802 */ /* 0x000fe40000000f00 */
[----:B------:R-:W-:Y:S05]  /*ca80*/  CALL.REL.NOINC `($__internal_84_$__cuda_sm70_shflsync_down) ;  /* 0x000009f000007944 */ /* 0x000fea0003c00000 */
[----:B0-----:R-:W-:Y:S01]  /*ca90*/  HFMA2.MMA R75, -RZ, RZ, 0, 2.384185791015625e-07 ;  /* 0x00000004ff4b7435 */ /* 0x001fe200000001ff */
[----:B-1----:R-:W-:Y:S02]  /*caa0*/  MOV R72, R242 ;  /* 0x000000f200487202 */ /* 0x002fe40000000f00 */
[----:B------:R-:W-:Y:S02]  /*cab0*/  MOV R74, R76 ;  /* 0x0000004c004a7202 */ /* 0x000fe40000000f00 */
[----:B------:R-:W-:Y:S02]  /*cac0*/  MOV R242, 0x1f ;  /* 0x0000001f00f27802 */ /* 0x000fe40000000f00 */
[----:B------:R-:W-:Y:S02]  /*cad0*/  MOV R81, 0xffffffff ;  /* 0xffffffff00517802 */ /* 0x000fe40000000f00 */
[----:B------:R-:W-:Y:S02]  /*cae0*/  MOV R68, 0xcb00 ;  /* 0x0000cb0000447802 */ /* 0x000fe40000000f00 */
[----:B------:R-:W-:Y:S05]  /*caf0*/  CALL.REL.NOINC `($__internal_84_$__cuda_sm70_shflsync_down) ;  /* 0x0000098000007944 */ /* 0x000fea0003c00000 */
[----:B-1----:R-:W-:Y:S01]  /*cb00*/  MOV R68, R242 ;  /* 0x000000f200447202 */ /* 0x002fe20000000f00 */
[----:B0-----:R-:W-:Y:S05]  /*cb10*/  BRA `(.L_x_3610) ;  /* 0xffff918000007947 */ /* 0x001fea000383ffff */
.L_x_3519:
[----:B------:R-:W-:Y:S01]  /*cb20*/  HFMA2.MMA R75, -RZ, RZ, 0, 4.76837158203125e-07 ;  /* 0x00000008ff4b7435 */ /* 0x000fe200000001ff */
[----:B------:R-:W-:-:S02]  /*cb30*/  MOV R74, R78 ;  /* 0x0000004e004a7202 */ /* 0x000fc40000000f00 */
[----:B------:R-:W-:Y:S02]  /*cb40*/  MOV R242, 0x1f ;  /* 0x0000001f00f27802 */ /* 0x000fe40000000f00 */
[----:B------:R-:W-:Y:S02]  /*cb50*/  MOV R81, 0xffffffff ;  /* 0xffffffff00517802 */ /* 0x000fe40000000f00 */
[----:B0-----:R-:W-:Y:S02]  /*cb60*/  MOV R68, 0xcb80 ;  /* 0x0000cb8000447802 */ /* 0x001fe40000000f00 */
[----:B-1234-:R-:W-:Y:S05]  /*cb70*/  CALL.REL.NOINC `($__internal_84_$__cuda_sm70_shflsync_down) ;  /* 0x0000090000007944 */ /* 0x01efea0003c00000 */
[----:B0-----:R-:W-:Y:S01]  /*cb80*/  HFMA2.MMA R75, -RZ, RZ, 0, 4.76837158203125e-07 ;  /* 0x00000008ff4b7435 */ /* 0x001fe200000001ff */
[----:B-1----:R-:W-:Y:S02]  /*cb90*/  MOV R70, R242 ;  /* 0x000000f200467202 */ /* 0x002fe40000000f00 */
[----:B------:R-:W-:Y:S02]  /*cba0*/  MOV R74, R79 ;  /* 0x0000004f004a7202 */ /* 0x000fe40000000f00 */
[----:B------:R-:W-:Y:S02]  /*cbb0*/  MOV R242, 0x1f ;  /* 0x0000001f00f27802 */ /* 0x000fe40000000f00 */
[----:B------:R-:W-:-:S02]  /*cbc0*/  MOV R81, 0xffffffff ;  /* 0xffffffff00517802 */ /* 0x000fc40000000f00 */
[----:B------:R-:W-:Y:S02]  /*cbd0*/  MOV R68, 0xcbf0 ;  /* 0x0000cbf000447802 */ /* 0x000fe40000000f00 */
[----:B------:R-:W-:Y:S05]  /*cbe0*/  CALL.REL.NOINC `($__internal_84_$__cuda_sm70_shflsync_down) ;  /* 0x0000089000007944 */ /* 0x000fea0003c00000 */
[----:B0-----:R-:W-:Y:S01]  /*cbf0*/  HFMA2.MMA R75, -RZ, RZ, 0, 4.76837158203125e-07 ;  /* 0x00000008ff4b7435 */ /* 0x001fe200000001ff */
[----:B-1----:R-:W-:Y:S02]  /*cc00*/  MOV R71, R242 ;  /* 0x000000f200477202 */ /* 0x002fe40000000f00 */
[----:B------:R-:W-:Y:S02]  /*cc10*/  MOV R74, R77 ;  /* 0x0000004d004a7202 */ /* 0x000fe40000000f00 */
[----:B------:R-:W-:Y:S02]  /*cc20*/  MOV R242, 0x1f ;  /* 0x0000001f00f27802 */ /* 0x000fe40000000f00 */
[----:B------:R-:W-:Y:S02]  /*cc30*/  MOV R81, 0xffffffff ;  /* 0xffffffff00517802 */ /* 0x000fe40000000f00 */
[----:B------:R-:W-:Y:S02]  /*cc40*/  MOV R68, 0xcc60 ;  /* 0x0000cc6000447802 */ /* 0x000fe40000000f00 */
[----:B------:R-:W-:Y:S05]  /*cc50*/  CALL.REL.NOINC `($__internal_84_$__cuda_sm70_shflsync_down) ;  /* 0x0000082000007944 */ /* 0x000fea0003c00000 */
[----:B0-----:R-:W-:Y:S01]  /*cc60*/  HFMA2.MMA R75, -RZ, RZ, 0, 4.76837158203125e-07 ;  /* 0x00000008ff4b7435 */ /* 0x001fe200000001ff */
        /* <DEDUP_REMOVED lines=8> */
.L_x_3522:
[----:B------:R-:W-:Y:S01]  /*ccf0*/  HFMA2.MMA R75, -RZ, RZ, 0, 9.5367431640625e-07 ;  /* 0x00000010ff4b7435 */ /* 0x000fe200000001ff */
[----:B------:R-:W-:Y:S02]  /*cd00*/  MOV R74, R78 ;  /* 0x0000004e004a7202 */ /* 0x000fe40000000f00 */
[----:B------:R-:W-:-:S02]  /*cd10*/  MOV R242, 0x1f ;  /* 0x0000001f00f27802 */ /* 0x000fc40000000f00 */
[----:B------:R-:W-:Y:S02]  /*cd20*/  MOV R81, 0xffffffff ;  /* 0xffffffff00517802 */ /* 0x000fe40000000f00 */
[----:B0-----:R-:W-:Y:S02]  /*cd30*/  MOV R68, 0xcd50 ;  /* 0x0000cd5000447802 */ /* 0x001fe40000000f00 */
[----:B-1234-:R-:W-:Y:S05]  /*cd40*/  CALL.REL.NOINC `($__internal_84_$__cuda_sm70_shflsync_down) ;  /* 0x0000073000007944 */ /* 0x01efea0003c00000 */
[----:B-1----:R-:W-:Y:S01]  /*cd50*/  MOV R70, R242 ;  /* 0x000000f200467202 */ /* 0x002fe20000000f00 */
[----:B0-----:R-:W-:Y:S05]  /*cd60*/  BRA `(.L_x_3612) ;  /* 0xffff918000007947 */ /* 0x001fea000383ffff */
.L_x_3523:
[----:B------:R-:W-:Y:S01]  /*cd70*/  HFMA2.MMA R75, -RZ, RZ, 0, 9.5367431640625e-07 ;  /* 0x00000010ff4b7435 */ /* 0x000fe200000001ff */
[----:B------:R-:W-:Y:S02]  /*cd80*/  MOV R74, R79 ;  /* 0x0000004f004a7202 */ /* 0x000fe40000000f00 */
[----:B------:R-:W-:Y:S02]  /*cd90*/  MOV R242, 0x1f ;  /* 0x0000001f00f27802 */ /* 0x000fe40000000f00 */
[----:B------:R-:W-:Y:S02]  /*cda0*/  MOV R81, 0xffffffff ;  /* 0xffffffff00517802 */ /* 0x000fe40000000f00 */
[----:B0-----:R-:W-:-:S02]  /*cdb0*/  MOV R68, 0xcdd0 ;  /* 0x0000cdd000447802 */ /* 0x001fc40000000f00 */
[----:B-1234-:R-:W-:Y:S05]  /*cdc0*/  CALL.REL.NOINC `($__internal_84_$__cuda_sm70_shflsync_down) ;  /* 0x000006b000007944 */ /* 0x01efea0003c00000 */
[----:B0-----:R-:W-:Y:S01]  /*cdd0*/  HFMA2.MMA R75, -RZ, RZ, 0, 9.5367431640625e-07 ;  /* 0x00000010ff4b7435 */ /* 0x001fe200000001ff */
[----:B-1----:R-:W-:-:S02]  /*cde0*/  MOV R71, R242 ;  /* 0x000000f200477202 */ /* 0x002fc40000000f00 */
[----:B------:R-:W-:Y:S02]  /*cdf0*/  MOV R74, R77 ;  /* 0x0000004d004a7202 */ /* 0x000fe40000000f00 */
[----:B------:R-:W-:Y:S02]  /*ce00*/  MOV R242, 0x1f ;  /* 0x0000001f00f27802 */ /* 0x000fe40000000f00 */
[----:B------:R-:W-:Y:S02]  /*ce10*/  MOV R81, 0xffffffff ;  /* 0xffffffff00517802 */ /* 0x000fe40000000f00 */
[----:B------:R-:W-:Y:S02]  /*ce20*/  MOV R68, 0xce40 ;  /* 0x0000ce4000447802 */ /* 0x000fe40000000f00 */
[----:B------:R-:W-:Y:S05]  /*ce30*/  CALL.REL.NOINC `($__internal_84_$__cuda_sm70_shflsync_down) ;  /* 0x0000064000007944 */ /* 0x000fea0003c00000 */
[----:B0-----:R-:W-:Y:S01]  /*ce40*/  HFMA2.MMA R75, -RZ, RZ, 0, 9.5367431640625e-07 ;  /* 0x00000010ff4b7435 */ /* 0x001fe200000001ff */
        /* <DEDUP_REMOVED lines=8> */
.L_x_3526:
[----:B---3--:R-:W-:Y:S01]  /*ced0*/  HFMA2.MMA R71, -RZ, RZ, 0, 0 ;  /* 0x00000000ff477435 */ /* 0x008fe200000001ff */
[----:B----4-:R-:W-:Y:S02]  /*cee0*/  MOV R72, R78 ;  /* 0x0000004e00487202 */ /* 0x010fe40000000f00 */
[----:B------:R-:W-:Y:S02]  /*cef0*/  MOV R69, 0x1f ;  /* 0x0000001f00457802 */ /* 0x000fe40000000f00 */
[----:B0-----:R-:W-:Y:S02]  /*cf00*/  MOV R68, 0xffffffff ;  /* 0xffffffff00447802 */ /* 0x001fe40000000f00 */
[----:B-1----:R-:W-:-:S02]  /*cf10*/  MOV R70, 0xcf30 ;  /* 0x0000cf3000467802 */ /* 0x002fc40000000f00 */
[----:B--2---:R-:W-:Y:S05]  /*cf20*/  CALL.REL.NOINC `($__internal_85_$__cuda_sm70_shflsync_idx_p) ;  /* 0x0000059000007944 */ /* 0x004fea0003c00000 */
[----:B0-----:R-:W-:Y:S01]  /*cf30*/  HFMA2.MMA R71, -RZ, RZ, 0, 0 ;  /* 0x00000000ff477435 */ /* 0x001fe200000001ff */
[----:B-1----:R-:W-:-:S02]  /*cf40*/  MOV R239, R69 ;  /* 0x0000004500ef7202 */ /* 0x002fc40000000f00 */
[----:B------:R-:W-:Y:S02]  /*cf50*/  MOV R72, R79 ;  /* 0x0000004f00487202 */ /* 0x000fe40000000f00 */
[----:B------:R-:W-:Y:S02]  /*cf60*/  MOV R69, 0x1f ;  /* 0x0000001f00457802 */ /* 0x000fe40000000f00 */
[----:B------:R-:W-:Y:S02]  /*cf70*/  MOV R68, 0xffffffff ;  /* 0xffffffff00447802 */ /* 0x000fe40000000f00 */
[----:B------:R-:W-:Y:S02]  /*cf80*/  MOV R70, 0xcfa0 ;  /* 0x0000cfa000467802 */ /* 0x000fe40000000f00 */
[----:B------:R-:W-:Y:S05]  /*cf90*/  CALL.REL.NOINC `($__internal_85_$__cuda_sm70_shflsync_idx_p) ;  /* 0x0000052000007944 */ /* 0x000fea0003c00000 */
[----:B0-----:R-:W-:Y:S01]  /*cfa0*/  HFMA2.MMA R71, -RZ, RZ, 0, 0 ;  /* 0x00000000ff477435 */ /* 0x001fe200000001ff */
[----:B-1----:R-:W-:Y:S02]  /*cfb0*/  MOV R80, R69 ;  /* 0x0000004500507202 */ /* 0x002fe40000000f00 */
[----:B------:R-:W-:Y:S02]  /*cfc0*/  MOV R72, R77 ;  /* 0x0000004d00487202 */ /* 0x000fe40000000f00 */
[----:B------:R-:W-:-:S02]  /*cfd0*/  MOV R69, 0x1f ;  /* 0x0000001f00457802 */ /* 0x000fc40000000f00 */
[----:B------:R-:W-:Y:S02]  /*cfe0*/  MOV R68, 0xffffffff ;  /* 0xffffffff00447802 */ /* 0x000fe40000000f00 */
[----:B------:R-:W-:Y:S02]  /*cff0*/  MOV R70, 0xd010 ;  /* 0x0000d01000467802 */ /* 0x000fe40000000f00 */
[----:B------:R-:W-:Y:S05]  /*d000*/  CALL.REL.NOINC `($__internal_85_$__cuda_sm70_shflsync_idx_p) ;  /* 0x000004b000007944 */ /* 0x000fea0003c00000 */
[----:B0-----:R-:W-:Y:S01]  /*d010*/  HFMA2.MMA R71, -RZ, RZ, 0, 0 ;  /* 0x00000000ff477435 */ /* 0x001fe200000001ff */
[----:B-1----:R-:W-:Y:S02]  /*d020*/  MOV R233, R69 ;  /* 0x0000004500e97202 */ /* 0x002fe40000000f00 */
[----:B------:R-:W-:Y:S02]  /*d030*/  MOV R72, R76 ;  /* 0x0000004c00487202 */ /* 0x000fe40000000f00 */
[----:B------:R-:W-:Y:S02]  /*d040*/  MOV R69, 0x1f ;  /* 0x0000001f00457802 */ /* 0x000fe40000000f00 */
[----:B------:R-:W-:Y:S02]  /*d050*/  MOV R68, 0xffffffff ;  /* 0xffffffff00447802 */ /* 0x000fe40000000f00 */
[----:B------:R-:W-:-:S02]  /*d060*/  MOV R70, 0xd080 ;  /* 0x0000d08000467802 */ /* 0x000fc40000000f00 */
[----:B------:R-:W-:Y:S05]  /*d070*/  CALL.REL.NOINC `($__internal_85_$__cuda_sm70_shflsync_idx_p) ;  /* 0x0000044000007944 */ /* 0x000fea0003c00000 */
[----:B------:R-:W-:Y:S01]  /*d080*/  HFMA2.MMA R75, -RZ, RZ, 0, 5.9604644775390625e-08 ;  /* 0x00000001ff4b7435 */ /* 0x000fe200000001ff */
[----:B-1----:R-:W-:-:S02]  /*d090*/  MOV R231, R69 ;  /* 0x0000004500e77202 */ /* 0x002fc40000000f00 */
[----:B------:R-:W-:Y:S02]  /*d0a0*/  MOV R74, R78 ;  /* 0x0000004e004a7202 */ /* 0x000fe40000000f00 */
[----:B------:R-:W-:Y:S02]  /*d0b0*/  MOV R242, 0x1f ;  /* 0x0000001f00f27802 */ /* 0x000fe40000000f00 */
[----:B------:R-:W-:Y:S02]  /*d0c0*/  MOV R81, 0xffffffff ;  /* 0xffffffff00517802 */ /* 0x000fe40000000f00 */
[----:B0-----:R-:W-:Y:S02]  /*d0d0*/  MOV R68, 0xd0f0 ;  /* 0x0000d0f000447802 */ /* 0x001fe40000000f00 */
[----:B------:R-:W-:Y:S05]  /*d0e0*/  CALL.REL.NOINC `($__internal_84_$__cuda_sm70_shflsync_down) ;  /* 0x0000039000007944 */ /* 0x000fea0003c00000 */
[----:B0-----:R-:W-:Y:S01]  /*d0f0*/  HFMA2.MMA R75, -RZ, RZ, 0, 5.9604644775390625e-08 ;  /* 0x00000001ff4b7435 */ /* 0x001fe200000001ff */
[----:B-1----:R-:W-:Y:S02]  /*d100*/  MOV R238, R242 ;  /* 0x000000f200ee7202 */ /* 0x002fe40000000f00 */
[----:B------:R-:W-:Y:S02]  /*d110*/  MOV R74, R79 ;  /* 0x0000004f004a7202 */ /* 0x000fe40000000f00 */
[----:B------:R-:W-:-:S02]  /*d120*/  MOV R242, 0x1f ;  /* 0x0000001f00f27802 */ /* 0x000fc40000000f00 */
[----:B------:R-:W-:Y:S02]  /*d130*/  MOV R81, 0xffffffff ;  /* 0xffffffff00517802 */ /* 0x000fe40000000f00 */
[----:B------:R-:W-:Y:S02]  /*d140*/  MOV R68, 0xd160 ;  /* 0x0000d16000447802 */ /* 0x000fe40000000f00 */
[----:B------:R-:W-:Y:S05]  /*d150*/  CALL.REL.NOINC `($__internal_84_$__cuda_sm70_shflsync_down) ;  /* 0x0000032000007944 */ /* 0x000fea0003c00000 */
[----:B0-----:R-:W-:Y:S01]  /*d160*/  HFMA2.MMA R75, -RZ, RZ, 0, 5.9604644775390625e-08 ;  /* 0x00000001ff4b7435 */ /* 0x001fe200000001ff */
[----:B-1----:R-:W-:Y:S02]  /*d170*/  MOV R240, R242 ;  /* 0x000000f200f07202 */ /* 0x002fe40000000f00 */
[----:B------:R-:W-:Y:S02]  /*d180*/  MOV R74, R77 ;  /* 0x0000004d004a7202 */ /* 0x000fe40000000f00 */
[----:B------:R-:W-:Y:S02]  /*d190*/  MOV R242, 0x1f ;  /* 0x0000001f00f27802 */ /* 0x000fe40000000f00 */
[----:B------:R-:W-:Y:S02]  /*d1a0*/  MOV R81, 0xffffffff ;  /* 0xffffffff00517802 */ /* 0x000fe40000000f00 */
[----:B------:R-:W-:-:S02]  /*d1b0*/  MOV R68, 0xd1d0 ;  /* 0x0000d1d000447802 */ /* 0x000fc40000000f00 */
        /* <DEDUP_REMOVED lines=20> */
[----:B01----:R-:W-:Y:S05]  /*d300*/  CALL.REL.NOINC `($__internal_85_$__cuda_sm70_shflsync_idx_p) ;  /* 0x000001b000007944 */ /* 0x003fea0003c00000 */
[----:B0-----:R-:W-:Y:S01]  /*d310*/  HFMA2.MMA R71, -RZ, RZ, 0, 0 ;  /* 0x00000000ff477435 */ /* 0x001fe200000001ff */
[----:B-1----:R-:W-:Y:S02]  /*d320*/  MOV R245, R69 ;  /* 0x0000004500f57202 */ /* 0x002fe40000000f00 */
[----:B------:R-:W-:Y:S02]  /*d330*/  MOV R72, R65 ;  /* 0x0000004100487202 */ /* 0x000fe40000000f00 */
[----:B------:R-:W-:Y:S02]  /*d340*/  MOV R69, 0x1f ;  /* 0x0000001f00457802 */ /* 0x000fe40000000f00 */
[----:B------:R-:W-:Y:S02]  /*d350*/  MOV R68, 0xffffffff ;  /* 0xffffffff00447802 */ /* 0x000fe40000000f00 */
[----:B------:R-:W-:Y:S02]  /*d360*/  MOV R70, 0xd380 ;  /* 0x0000d38000467802 */ /* 0x000fe40000000f00 */
[----:B------:R-:W-:Y:S05]  /*d370*/  CALL.REL.NOINC `($__internal_85_$__cuda_sm70_shflsync_idx_p) ;  /* 0x0000014000007944 */ /* 0x000fea0003c00000 */
        /* <DEDUP_REMOVED lines=14> */
[----:B01----:R-:W-:Y:S01]  /*d460*/  MOV R72, R69 ;  /* 0x0000004500487202 */ /* 0x003fe20000000f00 */
[----:B------:R-:W-:Y:S05]  /*d470*/  BRA `(.L_x_3614) ;  /* 0xffff8cd000007947 */ /* 0x000fea000383ffff */
        .weak           $__internal_84_$__cuda_sm70_shflsync_down
        .type           $__internal_84_$__cuda_sm70_shflsync_down,@function
        .size           $__internal_84_$__cuda_sm70_shflsync_down,($__internal_85_$__cuda_sm70_shflsync_idx_p - $__internal_84_$__cuda_sm70_shflsync_down)
$__internal_84_$__cuda_sm70_shflsync_down:
[----:B------:R-:W-:Y:S01]  /*d480*/  HFMA2.MMA R69, -RZ, RZ, 0, 0 ;  /* 0x00000000ff457435 */ /* 0x000fe200000001ff */
[----:B------:R-:W-:Y:S04]  /*d490*/  WARPSYNC R81 ;  /* 0x0000005100007348 */ /* 0x000fe80003800000 */
[----:B------:R0:W1:Y:S01]  /*d4a0*/  SHFL.DOWN PT, R242, R74, R75, R242 ;  /* 0x0800004b4af27389 */ /* 0x00006200000e00f2 */
[----:B------:R-:W-:Y:S05]  /*d4b0*/  RET.REL.NODEC R68 `(_Z25selective_scan_bwd_kernelI32Selective_Scan_bwd_kernel_traitsILi128ELi16ELb1ELb1ELb1ELb0ELb0EN3c108BFloat16ENS1_7complexIfEEEEv12SSMParamsBwd) ;  /* 0xffff2b4044007950 */ /* 0x000fea0003c3ffff */
        .weak           $__internal_85_$__cuda_sm70_shflsync_idx_p
        .type           $__internal_85_$__cuda_sm70_shflsync_idx_p,@function
        .size           $__internal_85_$__cuda_sm70_shflsync_idx_p,($__internal_86_$__cuda_sm70_shflsync_up - $__internal_85_$__cuda_sm70_shflsync_idx_p)
$__internal_85_$__cuda_sm70_shflsync_idx_p:
[----:B------:R-:W-:Y:S01]  /*d4c0*/  HFMA2.MMA R75, -RZ, RZ, 0, 0 ;  /* 0x00000000ff4b7435 */ /* 0x000fe200000001ff */
[----:B------:R-:W-:Y:S01]  /*d4d0*/  MOV R74, R70 ;  /* 0x00000046004a7202 */ /* 0x000fe20000000f00 */
[----:B------:R-:W-:Y:S04]  /*d4e0*/  WARPSYNC R68 ;  /* 0x0000004400007348 */ /* 0x000fe80003800000 */
[----:B------:R0:W1:Y:S01]  /*d4f0*/  SHFL.IDX PT, R69, R72, R71, R69 ;  /* 0x0000004748457389 */ /* 0x00006200000e0045 */
[----:B------:R-:W-:Y:S05]  /*d500*/  RET.REL.NODEC R74 `(_Z25selective_scan_bwd_kernelI32Selective_Scan_bwd_kernel_traitsILi128ELi16ELb1ELb1ELb1ELb0ELb0EN3c108BFloat16ENS1_7complexIfEEEEv12SSMParamsBwd) ;  /* 0xffff2af04a007950 */ /* 0x000fea0003c3ffff */
        .weak           $__internal_86_$__cuda_sm70_shflsync_up
        .type           $__internal_86_$__cuda_sm70_shflsync_up,@function
        .size           $__internal_86_$__cuda_sm70_shflsync_up,(.L_x_14518 - $__internal_86_$__cuda_sm70_shflsync_up)
$__internal_86_$__cuda_sm70_shflsync_up:
[----:B------:R-:W-:Y:S01]  /*d510*/  MOV R65, 0x0 ;  /* 0x0000000000417802 */ /* 0x000fe20000000f00 */
[----:B------:R-:W-:Y:S04]  /*d520*/  WARPSYNC R69 ;  /* 0x0000004500007348 */ /* 0x000fe80003800000 */
[----:B------:R0:W1:Y:S01]  /*d530*/  SHFL.UP PT, R69, R71, R70, R68 ;  /* 0x0400004647457389 */ /* 0x00006200000e0044 */
[----:B------:R-:W-:Y:S05]  /*d540*/  RET.REL.NODEC R64 `(_Z25selective_scan_bwd_kernelI32Selective_Scan_bwd_kernel_traitsILi128ELi16ELb1ELb1ELb1ELb0ELb0EN3c108BFloat16ENS1_7complexIfEEEEv12SSMParamsBwd) ;  /* 0xffff2ab040007950 */ /* 0x000fea0003c3ffff */
.L_x_3615:
        /* <DEDUP_REMOVED lines=11> */
.L_x_14518:


//--------------------- .text._Z25selective_scan_bwd_kernelI32Selective_Scan_bwd_kernel_traitsILi128ELi16ELb1ELb1ELb1ELb0ELb1EN3c108BFloat16ENS1_7complexIfEEEEv12SSMParamsBwd --------------------------
	.section	.text._Z25selective_scan_bwd_kernelI32Selective_Scan_bwd_kernel_traitsILi128ELi16ELb1ELb1ELb1ELb0ELb1EN3c108BFloat16ENS1_7complexIfEEEEv12SSMParamsBwd,"ax",@progbits
	.sectioninfo	@"SHI_REGISTERS=254"
	.align	128
        .global         _Z25selective_scan_bwd_kernelI32Selective_Scan_bwd_kernel_traitsILi128ELi16ELb1ELb1ELb1ELb0ELb1EN3c108BFloat16ENS1_7complexIfEEEEv12SSMParamsBwd
        .type           _Z25selective_scan_bwd_kernelI32Selective_Scan_bwd_kernel_traitsILi128ELi16ELb1ELb1ELb1ELb0ELb1EN3c108BFloat16ENS1_7complexIfEEEEv12SSMParamsBwd,@function
        .size           _Z25selective_scan_bwd_kernelI32Selective_Scan_bwd_kernel_traitsILi128ELi16ELb1ELb1ELb1ELb0ELb1EN3c108BFloat16ENS1_7complexIfEEEEv12SSMParamsBwd,(.L_x_14521 - _Z25selective_scan_bwd_kernelI32Selective_Scan_bwd_kernel_traitsILi128ELi16ELb1ELb1ELb1ELb0ELb1EN3c108BFloat16ENS1_7complexIfEEEEv12SSMParamsBwd)
        .other          _Z25selective_scan_bwd_kernelI32Selective_Scan_bwd_kernel_traitsILi128ELi16ELb1ELb1ELb1ELb0ELb1EN3c108BFloat16ENS1_7complexIfEEEEv12SSMParamsBwd,@"STO_CUDA_ENTRY STV_DEFAULT"
_Z25selective_scan_bwd_kernelI32Selective_Scan_bwd_kernel_traitsILi128ELi16ELb1ELb1ELb1ELb0ELb1EN3c108BFloat16ENS1_7complexIfEEEEv12SSMParamsBwd:
.text._Z25selective_scan_bwd_kernelI32Selective_Scan_bwd_kernel_traitsILi128ELi16ELb1ELb1ELb1ELb0ELb1EN3c108BFloat16ENS1_7complexIfEEEEv12SSMParamsBwd:
        /* <DEDUP_REMOVED lines=32> */
[----:B------:R-:W-:Y:S01]  /*0200*/  HFMA2.MMA R118, -RZ, RZ, 0, 0 ;  /* 0x00000000ff767435 */ /* 0x000fe200000001ff */
[----:B-1----:R-:W-:Y:S01]  /*0210*/  USHF.R.S32.HI UR13, URZ, 0x1f, UR12 ;  /* 0x0000001f3f0d7899 */ /* 0x002fe2000801140c */
[----:B------:R-:W-:Y:S01]  /*0220*/  MOV R117, RZ ;  /* 0x000000ff00757202 */ /* 0x000fe20000000f00 */
        /* <DEDUP_REMOVED lines=89> */
[----:B------:R-:W-:Y:S02]  /*07c0*/  ULEA UR9, UP1, UR22, UR4, 0x1 ;  /* 0x0000000416097291 */ /* 0x000fe4000f82083f */
[----:B------:R-:W-:Y:S02]  /*07d0*/  UIMAD UR4, UR15, UR26, URZ ;  /* 0x0000001a0f0472a4 */ /* 0x000fe4000f8e023f */
[----:B------:R-:W-:-:S02]  /*07e0*/  UMOV UR24, UR8 ;  /* 0x0000000800187c82 */ /* 0x000fc40008000000 */
[----:B------:R-:W-:Y:S02]  /*07f0*/  UIADD3.X UR23, UR35, UR23, UR37, UP2, !UPT ;  /* 0x0000001723177290 */ /* 0x000fe400097fe425 */
[----:B------:R-:W-:Y:S02]  /*0800*/  UIMAD.WIDE.U32 UR24, UR14, UR26, UR24 ;  /* 0x0000001a0e1872a5 */ /* 0x000fe4000f8e0018 */
[----:B------:R-:W-:Y:S02]  /*0810*/  ULEA UR19, UR34, 0xfffff000, 0xc ;  /* 0xfffff00022137891 */ /* 0x000fe4000f8e603f */
[----:B------:R-:W-:Y:S02]  /*0820*/  UIMAD UR8, UR14, UR27, UR4 ;  /* 0x0000001b0e0872a4 */ /* 0x000fe4000f8e0204 */
[----:B------:R-:W-:Y:S02]  /*0830*/  ULEA.HI.X UR22, UR22, UR5, UR23, 0x1, UP1 ;  /* 0x0000000516167291 */ /* 0x000fe400088f0c17 */
[----:B------:R-:W-:-:S02]  /*0840*/  UIADD3 UR7, UR7, UR16, URZ ;  /* 0x0000001007077290 */ /* 0x000fc4000fffe03f */
[----:B------:R-:W-:Y:S02]  /*0850*/  UIADD3 UR16, UP1, UR19, UR24, URZ ;  /* 0x0000001813107290 */ /* 0x000fe4000ff3e03f */
[----:B------:R-:W-:Y:S02]  /*0860*/  ULDC.64 UR26, c[0x0][0x1c8] ;  /* 0x00007200001a7ab9 */ /* 0x000fe40000000a00 */
[----:B------:R-:W-:Y:S02]  /*0870*/  USHF.R.S32.HI UR23, URZ, 0x1f, UR19 ;  /* 0x0000001f3f177899 */ /* 0x000fe40008011413 */
[----:B------:R-:W-:Y:S02]  /*0880*/  UIADD3 UR24, UR25, UR8, URZ ;  /* 0x0000000819187290 */ /* 0x000fe4000fffe03f */
[----:B------:R-:W-:Y:S02]  /*0890*/  ULDC.64 UR4, c[0x0][0x228] ;  /* 0x00008a0000047ab9 */ /* 0x000fe40000000a00 */
[----:B------:R-:W-:-:S02]  /*08a0*/  UIMAD UR35, UR15, UR26, URZ ;  /* 0x0000001a0f2372a4 */ /* 0x000fc4000f8e023f */
[----:B------:R-:W-:Y:S02]  /*08b0*/  ULEA UR8, UP2, UR16, UR4, 0x1 ;  /* 0x0000000410087291 */ /* 0x000fe4000f84083f */
[----:B------:R-:W-:Y:S02]  /*08c0*/  UIADD3.X UR4, UR23, UR24, URZ, UP1, !UPT ;  /* 0x0000001817047290 */ /* 0x000fe40008ffe43f */
[----:B------:R-:W-:Y:S02]  /*08d0*/  UIMAD.WIDE.U32 UR24, UR14, UR26, UR6 ;  /* 0x0000001a0e1872a5 */ /* 0x000fe4000f8e0006 */
[----:B------:R-:W-:Y:S02]  /*08e0*/  UIMAD UR27, UR14, UR27, UR35 ;  /* 0x0000001b0e1b72a4 */ /* 0x000fe4000f8e0223 */
[----:B------:R-:W-:Y:S02]  /*08f0*/  UIADD3 UR19, UP1, UR19, UR24, URZ ;  /* 0x0000001813137290 */ /* 0x000fe4000ff3e03f */
[----:B------:R-:W-:-:S02]  /*0900*/  UIADD3 UR25, UR25, UR27, URZ ;  /* 0x0000001b19197290 */ /* 0x000fc4000fffe03f */
[----:B------:R-:W-:Y:S02]  /*0910*/  ULEA.HI.X UR26, UR16, UR5, UR4, 0x1, UP2 ;  /* 0x00000005101a7291 */ /* 0x000fe400090f0c04 */
[----:B------:R-:W-:Y:S02]  /*0920*/  ULDC.64 UR6, c[0x0][0x230] ;  /* 0x00008c0000067ab9 */ /* 0x000fe40000000a00 */
        /* <DEDUP_REMOVED lines=21> */
[----:B------:R-:W-:Y:S01]  /*0a80*/  UMOV UR16, UR17 ;  /* 0x0000001100107c82 */ /* 0x000fe20008000000 */
[----:B------:R-:W-:Y:S01]  /*0a90*/  MOV R117, RZ ;  /* 0x000000ff00757202 */ /* 0x000fe20000000f00 */
[----:B------:R-:W-:Y:S01]  /*0aa0*/  UMOV UR17, UR18 ;  /* 0x0000001200117c82 */ /* 0x000fe20008000000 */
[----:B------:R-:W4:Y:S01]  /*0ab0*/  S2R R113, SR_LANEID ;  /* 0x0000000000717919 */ /* 0x000f220000000000 */
[----:B------:R-:W-:Y:S01]  /*0ac0*/  MOV R118, RZ ;  /* 0x000000ff00767202 */ /* 0x000fe20000000f00 */
[----:B------:R-:W-:-:S02]  /*0ad0*/  UMOV UR18, UR21 ;  /* 0x0000001500127c82 */ /* 0x000fc40008000000 */
[----:B------:R-:W-:Y:S02]  /*0ae0*/  UMOV UR19, UR20 ;  /* 0x0000001400137c82 */ /* 0x000fe40008000000 */
[----:B------:R-:W-:Y:S02]  /*0af0*/  UMOV UR21, UR22 ;  /* 0x0000001600157c82 */ /* 0x000fe40008000000 */
[----:B------:R-:W-:Y:S02]  /*0b00*/  UMOV UR20, UR9 ;  /* 0x0000000900147c82 */ /* 0x000fe40008000000 */
[----:B------:R-:W-:Y:S02]  /*0b10*/  UMOV UR22, UR8 ;  /* 0x0000000800167c82 */ /* 0x000fe40008000000 */
[----:B------:R-:W-:Y:S02]  /*0b20*/  UMOV UR23, UR26 ;  /* 0x0000001a00177c82 */ /* 0x000fe40008000000 */
[----:B------:R-:W-:Y:S01]  /*0b30*/  UMOV UR6, URZ ;  /* 0x0000003f00067c82 */ /* 0x000fe20008000000 */
[----:B---3--:R-:W-:-:S04]  /*0b40*/  SHF.R.S32.HI R3, RZ, 0x1f, R112 ;  /* 0x0000001fff037819 */ /* 0x008fc80000011470 */
[----:B------:R-:W-:-:S04]  /*0b50*/  LEA.HI R3, R3, R112, RZ, 0x5 ;  /* 0x0000007003037211 */ /* 0x000fc800078f28ff */
[----:B----4-:R-:W-:Y:S02]  /*0b60*/  SHF.R.S32.HI R116, RZ, 0x5, R3 ;  /* 0x00000005ff747819 */ /* 0x010fe40000011403 */
.L_x_3720:
[----:B------:R-:W-:Y:S01]  /*0b70*/  BAR.SYNC.DEFER_BLOCKING 0x0 ;  /* 0x0000000000007b1d */ /* 0x000fe20000010000 */
[----:B------:R-:W-:Y:S02]  /*0b80*/  SHF.L.U32 R0, R112, 0x1, RZ ;  /* 0x0000000170007819 */ /* 0x000fe400000006ff */
[----:B0-----:R-:W-:Y:S02]  /*0b90*/  MOV R2, UR16 ;  /* 0x0000001000027c02 */ /* 0x001fe40008000f00 */
        /* <DEDUP_REMOVED lines=169> */
[----:B------:R-:W-:-:S02]  /*1630*/  LEA R109, R113, R0, 0x1 ;  /* 0x00000000716d7211 */ /* 0x000fc400078e08ff */
[----:B------:R-:W-:Y:S01]  /*1640*/  PRMT R0, RZ, 0x7610, R53 ;  /* 0x00007610ff007816 */ /* 0x000fe20000000035 */
[----:B------:R-:W-:Y:S01]  /*1650*/  FFMA.FTZ R21, R2, R3, 1 ;  /* 0x3f80000002157423 */ /* 0x000fe20000010003 */
[----:B------:R-:W-:Y:S01]  /*1660*/  ISETP.NE.U32.AND P0, PT, RZ, c[0x0][0x270], PT ;  /* 0x00009c00ff007a0c */ /* 0x000fe20003f05070 */
[----:B------:R-:W-:Y:S01]  /*1670*/  FMUL.FTZ R3, R50, R25 ;  /* 0x0000001932037220 */ /* 0x000fe20000410000 */
[----:B------:R1:W2:Y:S01]  /*1680*/  MUFU.EX2 R78, R8 ;  /* 0x00000008004e7308 */ /* 0x0002a20000000800 */
[----:B------:R-:W-:Y:S01]  /*1690*/  FMUL.FTZ R2, R49, R26 ;  /* 0x0000001a31027220 */ /* 0x000fe20000410000 */
[----:B------:R-:W-:-:S06]  /*16a0*/  ISETP.NE.AND.EX P0, PT, RZ, c[0x0][0x274], PT, P0 ;  /* 0x00009d00ff007a0c */ /* 0x000fcc0003f05300 */
[----:B------:R3:W4:Y:S01]  /*16b0*/  MUFU.EX2 R61, R43 ;  /* 0x0000002b003d7308 */ /* 0x0007220000000800 */
[----:B-1----:R-:W-:Y:S01]  /*16c0*/  PRMT R8, RZ, 0x5410, R56 ;  /* 0x00005410ff087816 */ /* 0x002fe20000000038 */
[----:B0-----:R-:W-:Y:S02]  /*16d0*/  FADD.FTZ R33, -R85, 1 ;  /* 0x3f80000055217421 */ /* 0x001fe40000010100 */
[----:B------:R-:W-:Y:S02]  /*16e0*/  FMUL.FTZ R32, R36, R85 ;  /* 0x0000005524207220 */ /* 0x000fe40000410000 */
[----:B------:R-:W-:Y:S01]  /*16f0*/  FFMA.FTZ R35, R3, R8, R118 ;  /* 0x0000000803237223 */ /* 0x000fe20000010076 */
[----:B------:R-:W-:Y:S01]  /*1700*/  PRMT R118, RZ, 0x7610, R55 ;  /* 0x00007610ff767816 */ /* 0x000fe20000000037 */
        /* <DEDUP_REMOVED lines=81> */
[----:B------:R-:W-:Y:S01]  /*1c20*/  PRMT R92, RZ, 0x5410, R15 ;  /* 0x00005410ff5c7816 */ /* 0x000fe2000000000f */
[----:B------:R-:W-:Y:S01]  /*1c30*/  FFMA.FTZ R115, R67, R8, R10 ;  /* 0x0000000843737223 */ /* 0x000fe2000001000a */
[----:B------:R-:W-:Y:S01]  /*1c40*/  PRMT R80, RZ, 0x5410, R13 ;  /* 0x00005410ff507816 */ /* 0x000fe2000000000d */
[----:B------:R2:W4:Y:S01]  /*1c50*/  LDS.128 R8, [R40.X16+0x10] ;  /* 0x0000100028087984 */ /* 0x000522000000cc00 */
[----:B------:R-:W-:Y:S01]  /*1c60*/  FMUL.FTZ R12, R49, R78 ;  /* 0x0000004e310c7220 */ /* 0x000fe20000410000 */
[----:B------:R-:W5:Y:S01]  /*1c70*/  MUFU.EX2 R107, R18 ;  /* 0x00000012006b7308 */ /* 0x000f620000000800 */
[----:B0-----:R-:W-:Y:S01]  /*1c80*/  FMUL.FTZ R16, R104, -1.4426950216293334961 ;  /* 0xbfb8aa3b68107820 */ /* 0x001fe20000410000 */
[----:B------:R-:W-:Y:S01]  /*1c90*/  PRMT R49, RZ, 0x7610, R15 ;  /* 0x00007610ff317816 */ /* 0x000fe2000000000f */
[----:B------:R-:W-:Y:S01]  /*1ca0*/  FMUL.FTZ R50, R77, R50 ;  /* 0x000000324d327220 */ /* 0x000fe20000410000 */
[--C-:B------:R-:W-:Y:S01]  /*1cb0*/  PRMT R84, RZ, 0x5410, R14.reuse ;  /* 0x00005410ff547816 */ /* 0x100fe2000000000e */
[----:B------:R-:W-:Y:S01]  /*1cc0*/  FMUL.FTZ R77, R108, -1.4426950216293334961 ;  /* 0xbfb8aa3b6c4d7820 */ /* 0x000fe20000410000 */
[----:B------:R-:W-:Y:S01]  /*1cd0*/  PRMT R86, RZ, 0x7610, R14 ;  /* 0x00007610ff567816 */ /* 0x000fe2000000000e */
[----:B------:R-:W-:Y:S01]  /*1ce0*/  FMUL.FTZ R12, R79, R12 ;  /* 0x0000000c4f0c7220 */ /* 0x000fe20000410000 */
[----:B------:R0:W2:Y:S01]  /*1cf0*/  MUFU.EX2 R105, R16 ;  /* 0x0000001000697308 */ /* 0x0000a20000000800 */
[----:B---3--:R-:W-:-:S02]  /*1d00*/  FADD.FTZ R103, R103, 1 ;  /* 0x3f80000067677421 */ /* 0x008fc40000010000 */
[----:B-1----:R-:W-:Y:S02]  /*1d10*/  FADD.FTZ R15, R17, 1 ;  /* 0x3f800000110f7421 */ /* 0x002fe40000010000 */
[----:B------:R-:W-:Y:S02]  /*1d20*/  FMUL.FTZ R13, R72, R92 ;  /* 0x0000005c480d7220 */ /* 0x000fe40000410000 */
[----:B------:R-:W-:Y:S01]  /*1d30*/  FMUL.FTZ R14, R51, R80 ;  /* 0x00000050330e7220 */ /* 0x000fe20000410000 */
[----:B------:R-:W1:Y:S01]  /*1d40*/  MUFU.EX2 R79, R77 ;  /* 0x0000004d004f7308 */ /* 0x000e620000000800 */
[----:B0-----:R-:W-:Y:S02]  /*1d50*/  FMUL.FTZ R16, R69, R82 ;  /* 0x0000005245107220 */ /* 0x001fe40000410000 */
[----:B-----5:R-:W-:Y:S02]  /*1d60*/  FADD.FTZ R107, R107, 1 ;  /* 0x3f8000006b6b7421 */ /* 0x020fe40000010000 */
[----:B------:R-:W-:-:S02]  /*1d70*/  FMUL.FTZ R85, R85, R16 ;  /* 0x0000001055557220 */ /* 0x000fc40000410000 */
[----:B------:R-:W-:Y:S01]  /*1d80*/  FMUL.FTZ R70, R70, R84 ;  /* 0x0000005446467220 */ /* 0x000fe20000410000 */
[----:B--2---:R-:W0:Y:S01]  /*1d90*/  MUFU.RCP R40, R15 ;  /* 0x0000000f00287308 */ /* 0x004e220000001000 */
        /* <DEDUP_REMOVED lines=25> */
[----:B------:R-:W-:Y:S01]  /*1f30*/  FMUL.FTZ R16, R50, R21 ;  /* 0x0000001532107220 */ /* 0x000fe20000410000 */
[----:B------:R-:W-:Y:S01]  /*1f40*/  PRMT R50, RZ, 0x5410, R8 ;  /* 0x00005410ff327816 */ /* 0x000fe20000000008 */
[----:B-1----:R-:W-:Y:S02]  /*1f50*/  FADD.FTZ R21, -R105, 1 ;  /* 0x3f80000069157421 */ /* 0x002fe40000010100 */
[----:B------:R-:W-:Y:S01]  /*1f60*/  FMUL.FTZ R20, R97, R20 ;  /* 0x0000001461147220 */ /* 0x000fe20000410000 */
[----:B------:R-:W-:Y:S01]  /*1f70*/  F2FP.BF16.PACK_AB R16, R23, R16 ;  /* 0x000000101710723e */ /* 0x000fe200000010ff */
[----:B------:R-:W-:Y:S02]  /*1f80*/  FFMA.FTZ R10, R101, R10, 1 ;  /* 0x3f800000650a7423 */ /* 0x000fe4000001000a */
[----:B------:R-:W-:-:S02]  /*1f90*/  FMUL.FTZ R11, R40, R11 ;  /* 0x0000000b280b7220 */ /* 0x000fc40000410000 */
[----:B------:R-:W-:Y:S02]  /*1fa0*/  FFMA.FTZ R15, R102, R15, 1 ;  /* 0x3f800000660f7423 */ /* 0x000fe4000001000f */
        /* <DEDUP_REMOVED lines=10> */
[----:B------:R-:W-:Y:S02]  /*2050*/  FMUL.FTZ R8, R75, R51 ;  /* 0x000000334b087220 */ /* 0x000fe40000410000 */
[----:B------:R-:W-:-:S02]  /*2060*/  FMUL.FTZ R22, R30, R77 ;  /* 0x0000004d1e167220 */ /* 0x000fc40000410000 */
[----:B0-----:R-:W-:Y:S02]  /*2070*/  FADD.FTZ R11, -R107, 1 ;  /* 0x3f8000006b0b7421 */ /* 0x001fe40000010100 */
[----:B------:R-:W-:Y:S02]  /*2080*/  FMUL.FTZ R20, R27, R81 ;  /* 0x000000511b147220 */ /* 0x000fe40000410000 */
[----:B--2---:R-:W-:Y:S02]  /*2090*/  FADD.FTZ R15, -R85, 1 ;  /* 0x3f800000550f7421 */ /* 0x004fe40000010100 */
[----:B------:R-:W-:Y:S02]  /*20a0*/  FMUL.FTZ R40, R24, R87 ;  /* 0x0000005718287220 */ /* 0x000fe40000410000 */
[----:B------:R-:W-:Y:S02]  /*20b0*/  FMUL.FTZ R13, R90, R13 ;  /* 0x0000000d5a0d7220 */ /* 0x000fe40000410000 */
[----:B------:R-:W-:-:S02]  /*20c0*/  FMUL.FTZ R9, R98, R9 ;  /* 0x0000000962097220 */ /* 0x000fc40000410000 */
[----:B------:R-:W-:Y:S02]  /*20d0*/  FMUL.FTZ R8, R95, R8 ;  /* 0x000000085f087220 */ /* 0x000fe40000410000 */
[----:B------:R-:W-:Y:S02]  /*20e0*/  FMUL.FTZ R22, R105, R22 ;  /* 0x0000001669167220 */ /* 0x000fe40000410000 */
[----:B------:R-:W-:Y:S02]  /*20f0*/  FFMA.FTZ R11, R106, R11, 1 ;  /* 0x3f8000006a0b7423 */ /* 0x000fe4000001000b */
[----:B------:R-:W-:Y:S02]  /*2100*/  FMUL.FTZ R20, R107, R20 ;  /* 0x000000146b147220 */ /* 0x000fe40000410000 */
[----:B------:R-:W-:Y:S02]  /*2110*/  FFMA.FTZ R15, R108, R15, 1 ;  /* 0x3f8000006c0f7423 */ /* 0x000fe4000001000f */
        /* <DEDUP_REMOVED lines=10> */
[----:B------:R-:W-:Y:S01]  /*21c0*/  BAR.SYNC.DEFER_BLOCKING 0x0 ;  /* 0x0000000000007b1d */ /* 0x000fe20000010000 */
        /* <DEDUP_REMOVED lines=8> */
[----:B------:R-:W-:Y:S01]  /*2250*/  FFMA.FTZ R115, R72, R0, R115 ;  /* 0x0000000048737223 */ /* 0x000fe20000010073 */
[----:B------:R-:W-:Y:S01]  /*2260*/  PRMT R0, RZ, 0x5410, R54 ;  /* 0x00005410ff007816 */ /* 0x000fe20000000036 */
[----:B------:R-:W-:Y:S01]  /*2270*/  FMUL.FTZ R75, R104, R105 ;  /* 0x00000069684b7220 */ /* 0x000fe20000410000 */
[----:B------:R-:W-:Y:S01]  /*2280*/  PRMT R40, RZ, 0x7610, R4 ;  /* 0x00007610ff287816 */ /* 0x000fe20000000004 */
[----:B------:R-:W-:-:S02]  /*2290*/  FMUL.FTZ R74, R29, R102 ;  /* 0x000000661d4a7220 */ /* 0x000fc40000410000 */
[----:B------:R-:W-:Y:S02]  /*22a0*/  FMUL.FTZ R79, R30, R75 ;  /* 0x0000004b1e4f7220 */ /* 0x000fe40000410000 */
[----:B------:R-:W-:Y:S02]  /*22b0*/  FFMA.FTZ R0, R74, R0, R115 ;  /* 0x000000004a007223 */ /* 0x000fe40000010073 */
[----:B------:R-:W-:Y:S02]  /*22c0*/  FMUL.FTZ R106, R106, R107 ;  /* 0x0000006b6a6a7220 */ /* 0x000fe40000410000 */
[----:B------:R-:W-:Y:S01]  /*22d0*/  FMUL.FTZ R85, R108, R85 ;  /* 0x000000556c557220 */ /* 0x000fe20000410000 */
[----:B------:R0:W-:Y:S01]  /*22e0*/  STS.128 [R109.X16], R16 ;  /* 0x000000106d007388 */ /* 0x0001e2000000cc00 */
[----:B------:R-:W-:Y:S02]  /*22f0*/  FMUL.FTZ R83, R27, R106 ;  /* 0x0000006a1b537220 */ /* 0x000fe40000410000 */
[----:B------:R-:W-:Y:S01]  /*2300*/  FMUL.FTZ R88, R24, R85 ;  /* 0x0000005518587220 */ /* 0x000fe20000410000 */
[----:B------:R1:W-:Y:S01]  /*2310*/  STS.128 [R109.X16+0x10], R20 ;  /* 0x000010146d007388 */ /* 0x0003e2000000cc00 */
[----:B------:R-:W-:-:S06]  /*2320*/  NOP ;  /* 0x0000000000007918 */ /* 0x000fcc0000000000 */
[----:B------:R-:W2:Y:S04]  /*2330*/  LDS.128 R8, [R110.X16] ;  /* 0x000000006e087984 */ /* 0x000ea8000000cc00 */
[----:B------:R-:W3:Y:S01]  /*2340*/  LDS.128 R12, [R110.X16+0x200] ;  /* 0x000200006e0c7984 */ /* 0x000ee2000000cc00 */
[----:B0-----:R-:W-:Y:S02]  /*2350*/  PRMT R16, RZ, 0x7610, R54 ;  /* 0x00007610ff107816 */ /* 0x001fe40000000036 */
[----:B------:R-:W-:Y:S02]  /*2360*/  PRMT R18, RZ, 0x5410, R55 ;  /* 0x00005410ff127816 */ /* 0x000fe40000000037 */
[----:B------:R-:W-:Y:S01]  /*2370*/  MOV R17, UR37 ;  /* 0x0000002500117c02 */ /* 0x000fe20008000f00 */
[----:B------:R-:W-:Y:S01]  /*2380*/  FFMA.FTZ R0, R79, R16, R0 ;  /* 0x000000104f007223 */ /* 0x000fe20000010000 */
[----:B------:R-:W-:-:S02]  /*2390*/  MOV R16, UR36 ;  /* 0x0000002400107c02 */ /* 0x000fc40008000f00 */
[--C-:B------:R-:W-:Y:S01]  /*23a0*/  PRMT R19, RZ, 0x7610, R5.reuse ;  /* 0x00007610ff137816 */ /* 0x100fe20000000005 */
[----:B-1----:R-:W-:Y:S01]  /*23b0*/  FFMA.FTZ R21, R83, R18, R0 ;  /* 0x0000001253157223 */ /* 0x002fe20000010000 */
[----:B------:R-:W-:Y:S02]  /*23c0*/  PRMT R0, RZ, 0x5410, R4 ;  /* 0x00005410ff007816 */ /* 0x000fe40000000004 */
[----:B------:R-:W-:Y:S01]  /*23d0*/  PRMT R18, RZ, 0x5410, R5 ;  /* 0x00005410ff127816 */ /* 0x000fe20000000005 */
[----:B------:R-:W-:Y:S01]  /*23e0*/  IMAD.WIDE R4, R111, 0x10, R16 ;  /* 0x000000106f047825 */ /* 0x000fe200078e0210 */
[--C-:B------:R-:W-:Y:S02]  /*23f0*/  PRMT R20, RZ, 0x5410, R6.reuse ;  /* 0x00005410ff147816 */ /* 0x100fe40000000006 */
[----:B------:R-:W-:Y:S01]  /*2400*/  PRMT R16, RZ, 0x5410, R7 ;  /* 0x00005410ff107816 */ /* 0x000fe20000000007 */
[----:B------:R-:W-:Y:S01]  /*2410*/  FFMA.FTZ R118, R88, R118, R21 ;  /* 0x0000007658767223 */ /* 0x000fe20000010015 */
[----:B------:R-:W-:-:S02]  /*2420*/  PRMT R6, RZ, 0x7610, R6 ;  /* 0x00007610ff067816 */ /* 0x000fc40000000006 */
[----:B------:R-:W-:Y:S01]  /*2430*/  PRMT R7, RZ, 0x7610, R7 ;  /* 0x00007610ff077816 */ /* 0x000fe20000000007 */
        /* <DEDUP_REMOVED lines=34> */
[----:B------:R-:W-:-:S03]  /*2660*/  UIMAD UR7, UR11, UR36, URZ ;  /* 0x000000240b0772a4 */ /* 0x000fc6000f8e023f */
[----:B------:R-:W-:Y:S01]  /*2670*/  F2FP.BF16.PACK_AB R10, R4, R73 ;  /* 0x00000049040a723e */ /* 0x000fe200000010ff */
[----:B------:R-:W-:Y:S02]  /*2680*/  UIMAD UR7, UR10, UR37, UR7 ;  /* 0x000000250a0772a4 */ /* 0x000fe4000f8e0207 */
[----:B------:R-:W-:Y:S02]  /*2690*/  UIMAD.WIDE.U32 UR36, UR10, UR36, UR8 ;  /* 0x000000240a2472a5 */ /* 0x000fe4000f8e0008 */
[----:B------:R-:W-:Y:S01]  /*26a0*/  STS.128 [R109.X16+0x10], R8 ;  /* 0x000010086d007388 */ /* 0x000fe2000000cc00 */
[----:B------:R-:W-:-:S06]  /*26b0*/  NOP ;  /* 0x0000000000007918 */ /* 0x000fcc0000000000 */
[----:B------:R-:W0:Y:S01]  /*26c0*/  LDS.128 R12, [R110.X16] ;  /* 0x000000006e0c7984 */ /* 0x000e22000000cc00 */
[----:B------:R-:W-:Y:S02]  /*26d0*/  ULDC.64 UR8, c[0x0][0x270] ;  /* 0x00009c0000087ab9 */ /* 0x000fe40000000a00 */
[----:B------:R-:W-:Y:S01]  /*26e0*/  UIADD3 UR7, UR37, UR7, URZ ;  /* 0x0000000725077290 */ /* 0x000fe2000fffe03f */
[----:B------:R-:W1:Y:S01]  /*26f0*/  LDS.128 R24, [R110.X16+0x200] ;  /* 0x000200006e187984 */ /* 0x000e62000000cc00 */
[----:B------:R-:W-:-:S04]  /*2700*/  ULEA UR8, UP0, UR36, UR8, 0x1 ;  /* 0x0000000824087291 */ /* 0x000fc8000f80083f */
[----:B------:R-:W-:Y:S02]  /*2710*/  ULEA.HI.X UR9, UR36, UR9, UR7, 0x1, UP0 ;  /* 0x0000000924097291 */ /* 0x000fe400080f0c07 */
[----:B------:R-:W-:-:S04]  /*2720*/  MOV R4, UR8 ;  /* 0x0000000800047c02 */ /* 0x000fc80008000f00 */
[----:B------:R-:W-:-:S05]  /*2730*/  MOV R5, UR9 ;  /* 0x0000000900057c02 */ /* 0x000fca0008000f00 */
[----:B------:R-:W-:-:S05]  /*2740*/  IMAD.WIDE R4, R111, 0x10, R4 ;  /* 0x000000106f047825 */ /* 0x000fca00078e0204 */
[----:B0-----:R0:W-:Y:S04]  /*2750*/  STG.E.128 [R4.64], R12 ;  /* 0x0000000c04007986 */ /* 0x0011e8000c101d1c */
[----:B-1----:R0:W-:Y:S02]  /*2760*/  STG.E.128 [R4.64+0x200], R24 ;  /* 0x0002001804007986 */ /* 0x0021e4000c101d1c */
.L_x_3617:
        /* <DEDUP_REMOVED lines=63> */
.L_x_3719:
[----:B------:R-:W-:Y:S01]  /*2b60*/  USHF.R.S32.HI UR27, URZ, 0x1f, UR7 ;  /* 0x0000001f3f1b7899 */ /* 0x000fe20008011407 */
[----:B------:R-:W-:Y:S01]  /*2b70*/  SHF.L.U32 R60, R112, 0x1, RZ ;  /* 0x00000001703c7819 */ /* 0x000fe200000006ff */
[----:B------:R-:W-:-:S02]  /*2b80*/  ULDC.64 UR36, c[0x0][0x1a0] ;  /* 0x0000680000247ab9 */ /* 0x000fc40000000a00 */
        /* <DEDUP_REMOVED lines=16> */
[----:B------:R0:W4:Y:S01]  /*2c90*/  LDG.E.128 R72, [R76.64+0x600] ;  /* 0x0006001c4c487981 */ /* 0x000122000c1e1d00 */
        /* <DEDUP_REMOVED lines=16> */
[----:B------:R-:W-:Y:S01]  /*2da0*/  UIMAD UR42, UR27, UR36, URZ ;  /* 0x000000241b2a72a4 */ /* 0x000fe2000f8e023f */
[----:B------:R-:W-:Y:S01]  /*2db0*/  SHF.L.U32 R78, R112, 0x2, RZ ;  /* 0x00000002704e7819 */ /* 0x000fe200000006ff */
        /* <DEDUP_REMOVED lines=13> */
[----:B------:R2:W-:Y:S01]  /*2e90*/  STS.128 [R148.X16+0x600], R72 ;  /* 0x0006004894007388 */ /* 0x0005e2000000cc00 */
[----:B------:R-:W-:-:S06]  /*2ea0*/  NOP ;  /* 0x0000000000007918 */ /* 0x000fcc0000000000 */
[----:B------:R4:W3:Y:S04]  /*2eb0*/  LDG.E.128 R80, [R78.64] ;  /* 0x0000001c4e507981 */ /* 0x0008e8000c1e1d00 */
[----:B------:R4:W3:Y:S04]  /*2ec0*/  LDG.E.128 R84, [R78.64+0x200] ;  /* 0x0002001c4e547981 */ /* 0x0008e8000c1e1d00 */
[----:B------:R4:W3:Y:S04]  /*2ed0*/  LDG.E.128 R88, [R78.64+0x400] ;  /* 0x0004001c4e587981 */ /* 0x0008e8000c1e1d00 */
[----:B------:R4:W3:Y:S01]  /*2ee0*/  LDG.E.128 R92, [R78.64+0x600] ;  /* 0x0006001c4e5c7981 */ /* 0x0008e2000c1e1d00 */
[C---:B------:R-:W-:Y:S01]  /*2ef0*/  LOP3.LUT P0, RZ, R112.reuse, 0x1f, RZ, 0xc0, !PT ;  /* 0x0000001f70ff7812 */ /* 0x040fe2000780c0ff */
[----:B------:R-:W-:Y:S01]  /*2f00*/  UIADD3 UR36, UR26, -0x1, URZ ;  /* 0xffffffff1a247890 */ /* 0x000fe2000fffe03f */
[C---:B------:R-:W-:Y:S01]  /*2f10*/  ISETP.NE.AND P1, PT, R112.reuse, RZ, PT ;  /* 0x000000ff7000720c */ /* 0x040fe20003f25270 */
[----:B------:R-:W-:Y:S01]  /*2f20*/  IMAD R150, R113, 0x3, R148 ;  /* 0x0000000371967824 */ /* 0x000fe200078e0294 */
[----:B------:R-:W-:Y:S01]  /*2f30*/  MOV R131, c[0x0][0x16c] ;  /* 0x00005b0000837a02 */ /* 0x000fe20000000f00 */
[----:B------:R-:W-:Y:S01]  /*2f40*/  ULEA.HI UR37, UR36, UR36, URZ, 0x1 ;  /* 0x0000002424257291 */ /* 0x000fe2000f8f083f */
[----:B------:R-:W-:Y:S01]  /*2f50*/  IADD3 R152, R112, 0x200, RZ ;  /* 0x0000020070987810 */ /* 0x000fe20007ffe0ff */
[----:B------:R-:W-:-:S02]  /*2f60*/  HFMA2.MMA R139, -RZ, RZ, 0, 9.5367431640625e-07 ;  /* 0x00000010ff8b7435 */ /* 0x000fc400000001ff */
[----:B------:R-:W-:Y:S01]  /*2f70*/  ULOP3.LUT UR37, UR37, 0xfffffe, URZ, 0xc0, !UPT ;  /* 0x00fffffe25257892 */ /* 0x000fe2000f8ec03f */
[----:B----4-:R-:W-:-:S03]  /*2f80*/  HFMA2.MMA R79, -RZ, RZ, 0, 1.52587890625e-05 ;  /* 0x00000100ff4f7435 */ /* 0x010fc600000001ff */
[----:B------:R-:W-:Y:S01]  /*2f90*/  UIADD3 UR37, UR36, -UR37, URZ ;  /* 0x8000002524257290 */ /* 0x000fe2000fffe03f */
[----:B------:R-:W0:Y:S05]  /*2fa0*/  R2UR UR47, R77 ;  /* 0x000000004d2f73c2 */ /* 0x000e2a00000e0000 */
[----:B------:R-:W-:-:S05]  /*2fb0*/  MOV R78, UR37 ;  /* 0x00000025004e7c02 */ /* 0x000fca0008000f00 */
[----:B------:R-:W-:Y:S01]  /*2fc0*/  @!P1 IMAD R152, R78, R79, UR7 ;  /* 0x000000074e989e24 */ /* 0x000fe2000f8e024f */
[----:B------:R4:W1:Y:S04]  /*2fd0*/  R2UR UR46, R76 ;  /* 0x000000004c2e73c2 */ /* 0x00086800000e0000 */
[----:B------:R-:W-:Y:S02]  /*2fe0*/  SHF.L.U32 R161, R152, 0x3, RZ ;  /* 0x0000000398a17819 */ /* 0x000fe400000006ff */
[----:B----4-:R-:W-:Y:S01]  /*2ff0*/  MOV R76, UR26 ;  /* 0x0000001a004c7c02 */ /* 0x010fe20008000f00 */
[----:B0-----:R-:W-:Y:S02]  /*3000*/  FMUL.FTZ R60, R48, UR47 ;  /* 0x0000002f303c7c20 */ /* 0x001fe40008410000 */
[----:B------:R-:W-:-:S02]  /*3010*/  FMUL.FTZ R114, R47, UR47 ;  /* 0x0000002f2f727c20 */ /* 0x000fc40008410000 */
        /* <DEDUP_REMOVED lines=9> */
[----:B------:R-:W-:Y:S02]  /*30b0*/  FMUL.FTZ R60, R43, UR47 ;  /* 0x0000002f2b3c7c20 */ /* 0x000fe40008410000 */
[----:B------:R-:W-:Y:S02]  /*30c0*/  FMUL.RZ R114, R114, 0.15915493667125701904 ;  /* 0x3e22f98372727820 */ /* 0x000fe4000040c000 */
[----:B--2---:R-:W-:Y:S02]  /*30d0*/  FMUL.RZ R68, R60, 0.15915493667125701904 ;  /* 0x3e22f9833c447820 */ /* 0x004fe4000040c000 */
[----:B------:R-:W-:Y:S01]  /*30e0*/  FMUL.FTZ R60, R44, UR47 ;  /* 0x0000002f2c3c7c20 */ /* 0x000fe20008410000 */
[----:B------:R-:W-:Y:S01]  /*30f0*/  MUFU.SIN R65, R64 ;  /* 0x0000004000417308 */ /* 0x000fe20000000400 */
[----:B------:R-:W-:-:S02]  /*3100*/  FMUL.FTZ R155, R35, R151 ;  /* 0x00000097239b7220 */ /* 0x000fc40000410000 */
[----:B0-----:R-:W-:Y:S02]  /*3110*/  FMUL.RZ R62, R60, 0.15915493667125701904 ;  /* 0x3e22f9833c3e7820 */ /* 0x001fe4000040c000 */
[----:B------:R-:W-:Y:S02]  /*3120*/  FMUL.FTZ R60, R41, UR47 ;  /* 0x0000002f293c7c20 */ /* 0x000fe40008410000 */
[----:B------:R-:W-:Y:S01]  /*3130*/  FMUL.FTZ R156, R36, R151 ;  /* 0x00000097249c7220 */ /* 0x000fe20000410000 */
        /* <DEDUP_REMOVED lines=31> */
[----:B------:R-:W-:Y:S02]  /*3330*/  FMUL.RZ R72, R60, 0.15915493667125701904 ;  /* 0x3e22f9833c487820 */ /* 0x000fe4000040c000 */
[-C--:B------:R-:W-:Y:S01]  /*3340*/  FMUL.FTZ R60, R47, R151.reuse ;  /* 0x000000972f3c7220 */ /* 0x080fe20000410000 */
[----:B------:R-:W-:Y:S01]  /*3350*/  MUFU.SIN R137, R64 ;  /* 0x0000004000897308 */ /* 0x000fe20000000400 */
[----:B0-----:R-:W-:-:S07]  /*3360*/  FMUL.FTZ R62, R48, R151 ;  /* 0x00000097303e7220 */ /* 0x001fce0000410000 */
[----:B------:R0:W-:Y:S08]  /*3370*/  MUFU.COS R149, R64 ;  /* 0x0000004000957308 */ /* 0x0001f00000000000 */
[----:B------:R-:W1:Y:S01]  /*3380*/  MUFU.EX2 R62, R62 ;  /* 0x0000003e003e7308 */ /* 0x000e620000000800 */
[----:B0-----:R-:W-:-:S07]  /*3390*/  FMUL.FTZ R64, R45, R151 ;  /* 0x000000972d407220 */ /* 0x001fce0000410000 */
[----:B------:R-:W-:Y:S08]  /*33a0*/  MUFU.SIN R115, R114 ;  /* 0x0000007200737308 */ /* 0x000ff00000000400 */
[----:B------:R-:W0:Y:S01]  /*33b0*/  MUFU.EX2 R60, R60 ;  /* 0x0000003c003c7308 */ /* 0x000e220000000800 */
[C---:B-1----:R-:W-:Y:S02]  /*33c0*/  FMUL.FTZ R136, R62.reuse, R63 ;  /* 0x0000003f3e887220 */ /* 0x042fe40000410000 */
[----:B------:R-:W-:-:S02]  /*33d0*/  FMUL.FTZ R135, R62, R135 ;  /* 0x000000873e877220 */ /* 0x000fc40000410000 */
[-C--:B------:R-:W-:Y:S02]  /*33e0*/  FMUL.FTZ R62, R42, R151.reuse ;  /* 0x000000972a3e7220 */ /* 0x080fe40000410000 */
[----:B------:R-:W-:Y:S01]  /*33f0*/  FMUL.FTZ R63, R39, R151 ;  /* 0x00000097273f7220 */ /* 0x000fe20000410000 */
[----:B------:R-:W1:Y:S08]  /*3400*/  MUFU.COS R61, R114 ;  /* 0x00000072003d7308 */ /* 0x000e700000000000 */
[----:B------:R-:W2:Y:S01]  /*3410*/  MUFU.EX2 R64, R64 ;  /* 0x0000004000407308 */ /* 0x000ea20000000800 */
[----:B0-----:R-:W-:-:S07]  /*3420*/  FMUL.FTZ R115, R60, R115 ;  /* 0x000000733c737220 */ /* 0x001fce0000410000 */
[----:B------:R-:W-:Y:S01]  /*3430*/  MUFU.SIN R146, R66 ;  /* 0x0000004200927308 */ /* 0x000fe20000000400 */
[----:B-1----:R-:W-:Y:S02]  /*3440*/  FMUL.FTZ R114, R60, R61 ;  /* 0x0000003d3c727220 */ /* 0x002fe40000410000 */
[----:B------:R-:W-:Y:S02]  /*3450*/  FMUL.FTZ R61, R34, UR47 ;  /* 0x0000002f223d7c20 */ /* 0x000fe40008410000 */
[----:B------:R-:W-:Y:S02]  /*3460*/  FMUL.FTZ R60, R40, R151 ;  /* 0x00000097283c7220 */ /* 0x000fe40000410000 */
[----:B------:R-:W-:Y:S01]  /*3470*/  FMUL.RZ R163, R61, 0.15915493667125701904 ;  /* 0x3e22f9833da37820 */ /* 0x000fe2000040c000 */
[----:B------:R0:W-:Y:S01]  /*3480*/  MUFU.COS R147, R66 ;  /* 0x0000004200937308 */ /* 0x0001e20000000000 */
[----:B--2---:R-:W-:Y:S02]  /*3490*/  FMUL.FTZ R120, R64, R65 ;  /* 0x0000004140787220 */ /* 0x004fe40000410000 */
[----:B------:R-:W-:-:S02]  /*34a0*/  FMUL.FTZ R65, R115, R135 ;  /* 0x0000008773417220 */ /* 0x000fc40000410000 */
[----:B------:R-:W-:Y:S02]  /*34b0*/  FMUL.FTZ R119, R64, R119 ;  /* 0x0000007740777220 */ /* 0x000fe40000410000 */
[----:B------:R-:W-:Y:S01]  /*34c0*/  FMUL.FTZ R64, R114, R135 ;  /* 0x0000008772407220 */ /* 0x000fe20000410000 */
[----:B------:R-:W-:Y:S01]  /*34d0*/  MUFU.SIN R144, R68 ;  /* 0x0000004400907308 */ /* 0x000fe20000000400 */
[----:B0-----:R-:W-:Y:S02]  /*34e0*/  FMUL.FTZ R66, R46, R151 ;  /* 0x000000972e427220 */ /* 0x001fe40000410000 */
[-C--:B------:R-:W-:Y:S02]  /*34f0*/  FFMA.FTZ R65, R114, R136.reuse, -R65 ;  /* 0x0000008872417223 */ /* 0x080fe40000010841 */
[----:B------:R-:W-:Y:S02]  /*3500*/  FFMA.FTZ R64, R115, R136, R64 ;  /* 0x0000008873407223 */ /* 0x000fe40000010040 */
[----:B------:R-:W-:Y:S01]  /*3510*/  FMUL.FTZ R61, R120, R65 ;  /* 0x00000041783d7220 */ /* 0x000fe20000410000 */
[----:B------:R0:W-:Y:S08]  /*3520*/  MUFU.COS R145, R68 ;  /* 0x0000004400917308 */ /* 0x0001f00000000000 */
[----:B------:R-:W1:Y:S01]  /*3530*/  MUFU.EX2 R66, R66 ;  /* 0x0000004200427308 */ /* 0x000e620000000800 */
[----:B0-----:R-:W-:-:S04]  /*3540*/  MOV R68, UR26 ;  /* 0x0000001a00447c02 */ /* 0x001fc80008000f00 */
[----:B------:R-:W-:Y:S01]  /*3550*/  ISETP.LT.OR P0, PT, R68, 0x2, P0 ;  /* 0x000000024400780c */ /* 0x000fe20000701670 */
[----:B------:R-:W-:Y:S02]  /*3560*/  FMUL.FTZ R68, R43, R151 ;  /* 0x000000972b447220 */ /* 0x000fe40000410000 */
[----:B------:R-:W0:Y:S08]  /*3570*/  MUFU.EX2 R62, R62 ;  /* 0x0000003e003e7308 */ /* 0x000e300000000800 */
[----:B------:R-:W2:Y:S01]  /*3580*/  MUFU.EX2 R68, R68 ;  /* 0x0000004400447308 */ /* 0x000ea20000000800 */
[----:B-1----:R-:W-:Y:S01]  /*3590*/  FMUL.FTZ R121, R66, R121 ;  /* 0x0000007942797220 */ /* 0x002fe20000410000 */
[----:B------:R-:W-:Y:S01]  /*35a0*/  @!P0 IADD3 R76, R76, -0x2, RZ ;  /* 0xfffffffe4c4c8810 */ /* 0x000fe20007ffe0ff */
[----:B------:R-:W-:-:S02]  /*35b0*/  FMUL.FTZ R122, R66, R67 ;  /* 0x00000043427a7220 */ /* 0x000fc40000410000 */
[-C--:B------:R-:W-:Y:S02]  /*35c0*/  FMUL.FTZ R66, R120, R64.reuse ;  /* 0x0000004078427220 */ /* 0x080fe40000410000 */
[C---:B------:R-:W-:Y:S01]  /*35d0*/  FFMA.FTZ R64, R119.reuse, R64, R61 ;  /* 0x0000004077407223 */ /* 0x040fe2000001003d */
[----:B------:R-:W-:Y:S01]  /*35e0*/  MUFU.SIN R142, R70 ;  /* 0x00000046008e7308 */ /* 0x000fe20000000400 */
[C---:B0-----:R-:W-:Y:S02]  /*35f0*/  FMUL.FTZ R129, R62.reuse, R129 ;  /* 0x000000813e817220 */ /* 0x041fe40000410000 */
[----:B------:R-:W-:Y:S02]  /*3600*/  FMUL.FTZ R130, R62, R75 ;  /* 0x0000004b3e827220 */ /* 0x000fe40000410000 */
[----:B------:R-:W-:Y:S02]  /*3610*/  FFMA.FTZ R66, R119, R65, -R66 ;  /* 0x0000004177427223 */ /* 0x000fe40000010842 */
[C---:B------:R-:W-:Y:S01]  /*3620*/  FMUL.FTZ R62, R122.reuse, R64 ;  /* 0x000000407a3e7220 */ /* 0x040fe20000410000 */
[----:B------:R0:W-:Y:S01]  /*3630*/  MUFU.COS R143, R70 ;  /* 0x00000046008f7308 */ /* 0x0001e20000000000 */
[----:B------:R-:W-:-:S02]  /*3640*/  FMUL.FTZ R65, R122, R66 ;  /* 0x000000427a417220 */ /* 0x000fc40000410000 */
[----:B--2---:R-:W-:Y:S02]  /*3650*/  FMUL.FTZ R124, R68, R69 ;  /* 0x00000045447c7220 */ /* 0x004fe40000410000 */
[C---:B------:R-:W-:Y:S02]  /*3660*/  FFMA.FTZ R62, R121.reuse, R66, -R62 ;  /* 0x00000042793e7223 */ /* 0x040fe4000001083e */
[----:B------:R-:W-:Y:S01]  /*3670*/  FFMA.FTZ R65, R121, R64, R65 ;  /* 0x0000004079417223 */ /* 0x000fe20000010041 */
[----:B------:R-:W-:Y:S01]  /*3680*/  MUFU.SIN R140, R72 ;  /* 0x00000048008c7308 */ /* 0x000fe20000000400 */
[----:B0-----:R-:W-:Y:S02]  /*3690*/  FMUL.FTZ R70, R44, R151 ;  /* 0x000000972c467220 */ /* 0x001fe40000410000 */
[----:B------:R-:W-:Y:S02]  /*36a0*/  FMUL.FTZ R64, R124, R62 ;  /* 0x0000003e7c407220 */ /* 0x000fe40000410000 */
[----:B------:R-:W-:-:S02]  /*36b0*/  FMUL.FTZ R123, R68, R123 ;  /* 0x0000007b447b7220 */ /* 0x000fc40000410000 */
[----:B------:R-:W-:Y:S01]  /*36c0*/  @!P0 IMAD R138, R76, R131, UR7 ;  /* 0x000000074c8a8e24 */ /* 0x000fe2000f8e0283 */
[----:B------:R0:W-:Y:S01]  /*36d0*/  MUFU.COS R141, R72 ;  /* 0x00000048008d7308 */ /* 0x0001e20000000000 */
[----:B------:R-:W-:Y:S02]  /*36e0*/  FFMA.FTZ R159, R123, R65, R64 ;  /* 0x000000417b9f7223 */ /* 0x000fe40000010040 */
[----:B------:R-:W-:Y:S02]  /*36f0*/  FMUL.FTZ R61, R37, R151 ;  /* 0x00000097253d7220 */ /* 0x000fe40000410000 */
[----:B------:R-:W-:-:S03]  /*3700*/  @!P0 IMAD.WIDE R138, R138, R139, UR40 ;  /* 0x000000288a8a8e25 */ /* 0x000fc6000f8e028b */
[----:B------:R-:W1:Y:S01]  /*3710*/  MUFU.EX2 R63, R63 ;  /* 0x0000003f003f7308 */ /* 0x000e620000000800 */
[----:B0-----:R-:W-:-:S07]  /*3720*/  FMUL.FTZ R72, R41, R151 ;  /* 0x0000009729487220 */ /* 0x001fce0000410000 */
[----:B------:R-:W0:Y:S08]  /*3730*/  MUFU.EX2 R70, R70 ;  /* 0x0000004600467308 */ /* 0x000e300000000800 */
[----:B------:R-:W2:Y:S01]  /*3740*/  MUFU.EX2 R72, R72 ;  /* 0x0000004800487308 */ /* 0x000ea20000000800 */
[C---:B-1----:R-:W-:Y:S02]  /*3750*/  FMUL.FTZ R131, R63.reuse, R74 ;  /* 0x0000004a3f837220 */ /* 0x042fe40000410000 */
[----:B------:R-:W-:-:S02]  /*3760*/  FMUL.FTZ R132, R63, R132 ;  /* 0x000000843f847220 */ /* 0x000fc40000410000 */
[----:B------:R-:W-:Y:S02]  /*3770*/  FMUL.FTZ R63, R124, R65 ;  /* 0x000000417c3f7220 */ /* 0x000fe40000410000 */
[----:B------:R-:W1:Y:S01]  /*3780*/  LDS.128 R64, [R150.X16] ;  /* 0x0000000096407984 */ /* 0x000e62000000cc00 */
[----:B------:R-:W4:Y:S01]  /*3790*/  MUFU.EX2 R60, R60 ;  /* 0x0000003c003c7308 */ /* 0x000f220000000800 */
[C---:B0-----:R-:W-:Y:S02]  /*37a0*/  FMUL.FTZ R125, R70.reuse, R125 ;  /* 0x0000007d467d7220 */ /* 0x041fe40000410000 */
[----:B------:R-:W-:Y:S02]  /*37b0*/  FMUL.FTZ R126, R70, R71 ;  /* 0x00000047467e7220 */ /* 0x000fe40000410000 */
[----:B------:R-:W0:Y:S01]  /*37c0*/  LDS.128 R68, [R150.X16+0x10] ;  /* 0x0000100096447984 */ /* 0x000e22000000cc00 */
[----:B------:R-:W-:Y:S02]  /*37d0*/  FFMA.FTZ R157, R123, R62, -R63 ;  /* 0x0000003e7b9d7223 */ /* 0x000fe4000001083f */
[C---:B--2---:R-:W-:Y:S01]  /*37e0*/  FMUL.FTZ R127, R72.reuse, R127 ;  /* 0x0000007f487f7220 */ /* 0x044fe20000410000 */
[----:B------:R2:W0:Y:S01]  /*37f0*/  MUFU.EX2 R154, R61 ;  /* 0x0000003d009a7308 */ /* 0x0004220000000800 */
[----:B------:R-:W-:-:S02]  /*3800*/  FMUL.FTZ R128, R72, R73 ;  /* 0x0000004948807220 */ /* 0x000fc40000410000 */
[----:B------:R-:W0:Y:S01]  /*3810*/  LDS.128 R72, [R150.X16+0x20] ;  /* 0x0000200096487984 */ /* 0x000e22000000cc00 */
[----:B------:R-:W-:Y:S02]  /*3820*/  FMUL.FTZ R62, R38, R151 ;  /* 0x00000097263e7220 */ /* 0x000fe40000410000 */
[----:B------:R-:W-:Y:S02]  /*3830*/  FMUL.FTZ R162, R126, R157 ;  /* 0x0000009d7ea27220 */ /* 0x000fe40000410000 */
[C---:B----4-:R-:W-:Y:S01]  /*3840*/  FMUL.FTZ R134, R60.reuse, R77 ;  /* 0x0000004d3c867220 */ /* 0x050fe20000410000 */
[----:B------:R4:W0:Y:S01]  /*3850*/  MUFU.EX2 R153, R62 ;  /* 0x0000003e00997308 */ /* 0x0008220000000800 */
[----:B------:R-:W0:Y:S01]  /*3860*/  LDS.128 R76, [R150.X16+0x30] ;  /* 0x00003000964c7984 */ /* 0x000e22000000cc00 */
[----:B------:R-:W-:Y:S01]  /*3870*/  FMUL.FTZ R133, R60, R133 ;  /* 0x000000853c857220 */ /* 0x000fe20000410000 */
[----:B------:R-:W-:Y:S01]  /*3880*/  HFMA2.MMA R60, -RZ, RZ, 1.875, 0 ;  /* 0x3f800000ff3c7435 */ /* 0x000fe200000001ff */
[----:B------:R-:W-:Y:S01]  /*3890*/  FMUL.FTZ R160, R126, R159 ;  /* 0x0000009f7ea07220 */ /* 0x000fe20000410000 */
[----:B---3--:R-:W-:Y:S01]  /*38a0*/  STS.128 [R148.X16+0x2100], R80 ;  /* 0x0021005094007388 */ /* 0x008fe2000000cc00 */
[----:B--2---:R-:W-:-:S02]  /*38b0*/  MOV R61, RZ ;  /* 0x000000ff003d7202 */ /* 0x004fc40000000f00 */
[----:B------:R-:W-:Y:S01]  /*38c0*/  MUFU.EX2 R156, R156 ;  /* 0x0000009c009c7308 */ /* 0x000fe20000000800 */
[----:B------:R-:W-:Y:S01]  /*38d0*/  STS.128 [R148.X16+0x2300], R84 ;  /* 0x0023005494007388 */ /* 0x000fe2000000cc00 */
[----:B------:R-:W-:Y:S01]  /*38e0*/  FFMA.FTZ R162, R125, R159, R162 ;  /* 0x0000009f7da27223 */ /* 0x000fe200000100a2 */
[----:B----4-:R-:W-:Y:S02]  /*38f0*/  CS2R R62, SRZ ;  /* 0x00000000003e7805 */ /* 0x010fe4000001ff00 */
[----:B------:R-:W-:Y:S03]  /*3900*/  STS.128 [R148.X16+0x2500], R88 ;  /* 0x0025005894007388 */ /* 0x000fe6000000cc00 */
[----:B------:R-:W-:Y:S01]  /*3910*/  MUFU.COS R158, R163 ;  /* 0x000000a3009e7308 */ /* 0x000fe20000000000 */
[----:B------:R2:W-:Y:S01]  /*3920*/  STS.128 [R148.X16+0x2700], R92 ;  /* 0x0027005c94007388 */ /* 0x0005e2000000cc00 */
[----:B------:R-:W-:-:S06]  /*3930*/  NOP ;  /* 0x0000000000007918 */ /* 0x000fcc0000000000 */
[----:B------:R-:W3:Y:S01]  /*3940*/  LDS.128 R80, [R150.X16+0x2100] ;  /* 0x0021000096507984 */ /* 0x000ee2000000cc00 */
[----:B------:R-:W-:Y:S03]  /*3950*/  MUFU.EX2 R155, R155 ;  /* 0x0000009b009b7308 */ /* 0x000fe60000000800 */
[----:B------:R-:W4:Y:S04]  /*3960*/  LDS.128 R84, [R150.X16+0x2110] ;  /* 0x0021100096547984 */ /* 0x000f28000000cc00 */
[----:B------:R-:W3:Y:S01]  /*3970*/  LDS.128 R88, [R150.X16+0x2120] ;  /* 0x0021200096587984 */ /* 0x000ee2000000cc00 */
[-C--:B--2---:R-:W-:Y:S02]  /*3980*/  FMUL.FTZ R148, R33, R151.reuse ;  /* 0x0000009721947220 */ /* 0x084fe40000410000 */
[----:B------:R-:W-:Y:S01]  /*3990*/  FMUL.FTZ R151, R34, R151 ;  /* 0x0000009722977220 */ /* 0x000fe20000410000 */
[----:B------:R2:W3:Y:S01]  /*39a0*/  LDS.128 R92, [R150.X16+0x2130] ;  /* 0x00213000965c7984 */ /* 0x0004e2000000cc00 */
[----:B------:R0:W1:Y:S03]  /*39b0*/  MUFU.EX2 R152, R148 ;  /* 0x0000009400987308 */ /* 0x0000660000000800 */
[----:B------:R1:W-:Y:S04]  /*39c0*/  STS.64 [R161+0xda80], R114 ;  /* 0x00da8072a1007388 */ /* 0x0003e80000000a00 */
[----:B------:R-:W-:Y:S01]  /*39d0*/  BAR.SYNC.DEFER_BLOCKING 0x0 ;  /* 0x0000000000007b1d */ /* 0x000fe20000010000 */
[----:B------:R-:W-:-:S02]  /*39e0*/  FFMA.FTZ R160, R125, R157, -R160 ;  /* 0x0000009d7da07223 */ /* 0x000fc400000108a0 */
[----:B0-----:R-:W-:Y:S02]  /*39f0*/  FMUL.FTZ R148, R154, R137 ;  /* 0x000000899a947220 */ /* 0x001fe40000410000 */
[----:B------:R-:W-:Y:S01]  /*3a00*/  FMUL.FTZ R137, R128, R162 ;  /* 0x000000a280897220 */ /* 0x000fe20000410000 */
[----:B------:R-:W-:Y:S03]  /*3a10*/  MUFU.EX2 R151, R151 ;  /* 0x0000009700977308 */ /* 0x000fe60000000800 */
[----:B------:R-:W-:-:S05]  /*3a20*/  FFMA.FTZ R137, R127, R160, -R137 ;  /* 0x000000a07f897223 */ /* 0x000fca0000010889 */
[----:B--2---:R-:W0:Y:S01]  /*3a30*/  MUFU.SIN R150, R163 ;  /* 0x000000a300967308 */ /* 0x004e220000000400 */
[----:B------:R-:W-:Y:S01]  /*3a40*/  FMUL.FTZ R149, R154, R149 ;  /* 0x000000959a957220 */ /* 0x000fe20000410000 */
[----:B------:R2:W5:Y:S01]  /*3a50*/  @!P0 LDG.E.128 R60, [R138.64] ;  /* 0x0000001c8a3c8981 */ /* 0x000562000c1e1d00 */
[C---:B------:R-:W-:Y:S01]  /*3a60*/  FMUL.FTZ R147, R153.reuse, R147 ;  /* 0x0000009399937220 */ /* 0x040fe20000410000 */
[----:B-1----:R-:W-:Y:S01]  /*3a70*/  PRMT R157, RZ, 0x7610, R67 ;  /* 0x00007610ff9d7816 */ /* 0x002fe20000000043 */
        /* <DEDUP_REMOVED lines=8> */
[----:B--2---:R-:W-:Y:S01]  /*3b00*/  FMUL.FTZ R138, R128, R160 ;  /* 0x000000a0808a7220 */ /* 0x004fe20000410000 */
[----:B------:R-:W-:Y:S01]  /*3b10*/  PRMT R160, RZ, 0x7610, R57 ;  /* 0x00007610ffa07816 */ /* 0x000fe20000000039 */
[-C--:B------:R-:W-:Y:S01]  /*3b20*/  FMUL.FTZ R139, R130, R137.reuse ;  /* 0x00000089828b7220 */ /* 0x080fe20000410000 */
[----:B------:R-:W-:Y:S01]  /*3b30*/  PRMT R167, RZ, 0x5410, R73 ;  /* 0x00005410ffa77816 */ /* 0x000fe20000000049 */
[----:B------:R-:W-:Y:S01]  /*3b40*/  FFMA.FTZ R138, R127, R162, R138 ;  /* 0x000000a27f8a7223 */ /* 0x000fe2000001008a */
[----:B------:R-:W-:Y:S01]  /*3b50*/  PRMT R162, RZ, 0x7610, R70 ;  /* 0x00007610ffa27816 */ /* 0x000fe20000000046 */
[----:B------:R-:W-:Y:S01]  /*3b60*/  FMUL.FTZ R142, R156, R142 ;  /* 0x0000008e9c8e7220 */ /* 0x000fe20000410000 */
[--C-:B------:R-:W-:Y:S01]  /*3b70*/  PRMT R168, RZ, 0x5410, R74.reuse ;  /* 0x00005410ffa87816 */ /* 0x100fe2000000004a */
[-C--:B------:R-:W-:Y:S01]  /*3b80*/  FMUL.FTZ R154, R130, R138.reuse ;  /* 0x0000008a829a7220 */ /* 0x080fe20000410000 */
[----:B------:R-:W-:Y:S01]  /*3b90*/  PRMT R170, RZ, 0x7610, R74 ;  /* 0x00007610ffaa7816 */ /* 0x000fe2000000004a */
[C---:B------:R-:W-:Y:S01]  /*3ba0*/  FFMA.FTZ R153, R129.reuse, R138, R139 ;  /* 0x0000008a81997223 */ /* 0x040fe2000001008b */
[----:B------:R-:W-:Y:S01]  /*3bb0*/  PRMT R138, RZ, 0x5410, R64 ;  /* 0x00005410ff8a7816 */ /* 0x000fe20000000040 */
[----:B------:R-:W-:Y:S01]  /*3bc0*/  FFMA.FTZ R154, R129, R137, -R154 ;  /* 0x00000089819a7223 */ /* 0x000fe2000001089a */
[--C-:B------:R-:W-:Y:S01]  /*3bd0*/  PRMT R173, RZ, 0x7610, R75.reuse ;  /* 0x00007610ffad7816 */ /* 0x100fe2000000004b */
[C---:B------:R-:W-:Y:S01]  /*3be0*/  FMUL.FTZ R152, R132.reuse, R153 ;  /* 0x0000009984987220 */ /* 0x040fe20000410000 */
[----:B------:R-:W-:Y:S01]  /*3bf0*/  PRMT R171, RZ, 0x5410, R75 ;  /* 0x00005410ffab7816 */ /* 0x000fe2000000004b */
[----:B0-----:R-:W-:Y:S01]  /*3c00*/  FMUL.FTZ R137, R151, R150 ;  /* 0x0000009697897220 */ /* 0x001fe20000410000 */
[----:B------:R-:W-:Y:S01]  /*3c10*/  PRMT R150, RZ, 0x7610, R64 ;  /* 0x00007610ff967816 */ /* 0x000fe20000000040 */
[----:B------:R-:W-:Y:S01]  /*3c20*/  FFMA.FTZ R156, R131, R154, -R152 ;  /* 0x0000009a839c7223 */ /* 0x000fe20000010898 */
[--C-:B------:R-:W-:Y:S01]  /*3c30*/  PRMT R64, RZ, 0x5410, R56.reuse ;  /* 0x00005410ff407816 */ /* 0x100fe20000000038 */
[----:B------:R-:W-:Y:S01]  /*3c40*/  FMUL.FTZ R205, R47, R138 ;  /* 0x0000008a2fcd7220 */ /* 0x000fe20000410000 */
[----:B------:R-:W-:Y:S01]  /*3c50*/  PRMT R152, RZ, 0x7610, R56 ;  /* 0x00007610ff987816 */ /* 0x000fe20000000038 */
[----:B------:R-:W-:Y:S01]  /*3c60*/  FMUL.FTZ R154, R132, R154 ;  /* 0x0000009a849a7220 */ /* 0x000fe20000410000 */
[--C-:B------:R-:W-:Y:S01]  /*3c70*/  PRMT R172, RZ, 0x5410, R76.reuse ;  /* 0x00005410ffac7816 */ /* 0x100fe2000000004c */
[----:B------:R-:W-:Y:S01]  /*3c80*/  FMUL.FTZ R139, R151, R158 ;  /* 0x0000009e978b7220 */ /* 0x000fe20000410000 */
[--C-:B------:R-:W-:Y:S01]  /*3c90*/  PRMT R151, RZ, 0x7610, R65.reuse ;  /* 0x00007610ff977816 */ /* 0x100fe20000000041 */
[----:B------:R-:W-:Y:S01]  /*3ca0*/  FMUL.FTZ R204, R47, R150 ;  /* 0x000000962fcc7220 */ /* 0x000fe20000410000 */
[----:B------:R-:W-:Y:S01]  /*3cb0*/  PRMT R174, RZ, 0x7610, R76 ;  /* 0x00007610ffae7816 */ /* 0x000fe2000000004c */
[----:B------:R-:W-:Y:S01]  /*3cc0*/  FMUL.FTZ R205, R64, R205 ;  /* 0x000000cd40cd7220 */ /* 0x000fe20000410000 */
[----:B------:R-:W-:Y:S01]  /*3cd0*/  ISETP.NE.AND P0, PT, R112, 0x7f, PT ;  /* 0x0000007f7000780c */ /* 0x000fe20003f05270 */
[----:B------:R-:W-:Y:S01]  /*3ce0*/  FFMA.FTZ R158, R131, R153, R154 ;  /* 0x00000099839e7223 */ /* 0x000fe2000001009a */
[----:B------:R-:W-:Y:S01]  /*3cf0*/  PRMT R153, RZ, 0x5410, R65 ;  /* 0x00005410ff997816 */ /* 0x000fe20000000041 */
[----:B------:R-:W-:Y:S01]  /*3d00*/  FMUL.FTZ R204, R64, R204 ;  /* 0x000000cc40cc7220 */ /* 0x000fe20000410000 */
[----:B------:R-:W-:Y:S01]  /*3d10*/  PRMT R154, RZ, 0x7610, R66 ;  /* 0x00007610ff9a7816 */ /* 0x000fe20000000042 */
[C---:B------:R-:W-:Y:S01]  /*3d20*/  FMUL.FTZ R206, R48.reuse, R151 ;  /* 0x0000009730ce7220 */ /* 0x040fe20000410000 */
[--C-:B------:R-:W-:Y:S01]  /*3d30*/  PRMT R175, RZ, 0x5410, R77.reuse ;  /* 0x00005410ffaf7816 */ /* 0x100fe2000000004d */
[C---:B------:R-:W-:Y:S01]  /*3d40*/  FMUL.FTZ R65, R205.reuse, R135 ;  /* 0x00000087cd417220 */ /* 0x040fe20000410000 */
[----:B------:R-:W-:Y:S01]  /*3d50*/  PRMT R177, RZ, 0x7610, R77 ;  /* 0x00007610ffb17816 */ /* 0x000fe2000000004d */
[----:B------:R-:W-:Y:S01]  /*3d60*/  FMUL.FTZ R207, R48, R153 ;  /* 0x0000009930cf7220 */ /* 0x000fe20000410000 */
[----:B---3--:R-:W-:Y:S01]  /*3d70*/  PRMT R200, RZ, 0x7610, R81 ;  /* 0x00007610ffc87816 */ /* 0x008fe20000000051 */
[----:B------:R-:W-:Y:S01]  /*3d80*/  FMUL.FTZ R206, R152, R206 ;  /* 0x000000ce98ce7220 */ /* 0x000fe20000410000 */
[----:B----4-:R-:W-:Y:S01]  /*3d90*/  PRMT R195, RZ, 0x5410, R84 ;  /* 0x00005410ffc37816 */ /* 0x010fe20000000054 */
[C---:B------:R-:W-:Y:S01]  /*3da0*/  FMUL.FTZ R64, R204.reuse, R135 ;  /* 0x00000087cc407220 */ /* 0x040fe20000410000 */
[----:B------:R-:W-:Y:S01]  /*3db0*/  PRMT R76, RZ, 0x5410, R85 ;  /* 0x00005410ff4c7816 */ /* 0x000fe20000000055 */
[-C--:B------:R-:W-:Y:S01]  /*3dc0*/  FFMA.FTZ R65, R204, R136.reuse, R65 ;  /* 0x00000088cc417223 */ /* 0x080fe20000010041 */
[----:B------:R-:W-:Y:S01]  /*3dd0*/  PRMT R192, RZ, 0x7610, R85 ;  /* 0x00007610ffc07816 */ /* 0x000fe20000000055 */
[----:B------:R-:W-:Y:S01]  /*3de0*/  FMUL.FTZ R207, R152, R207 ;  /* 0x000000cf98cf7220 */ /* 0x000fe20000410000 */
[----:B------:R-:W-:Y:S01]  /*3df0*/  PRMT R152, RZ, 0x5410, R66 ;  /* 0x00005410ff987816 */ /* 0x000fe20000000042 */
[----:B------:R-:W-:Y:S01]  /*3e00*/  FFMA.FTZ R64, R205, R136, -R64 ;  /* 0x00000088cd407223 */ /* 0x000fe20000010840 */
[--C-:B------:R-:W-:Y:S01]  /*3e10*/  PRMT R176, RZ, 0x5410, R78.reuse ;  /* 0x00005410ffb07816 */ /* 0x100fe2000000004e */
[----:B------:R-:W-:Y:S01]  /*3e20*/  FADD.FTZ R65, R206, R65 ;  /* 0x00000041ce417221 */ /* 0x000fe20000010000 */
[----:B------:R-:W-:Y:S01]  /*3e30*/  PRMT R178, RZ, 0x7610, R78 ;  /* 0x00007610ffb27816 */ /* 0x000fe2000000004e */
[C---:B------:R-:W-:Y:S01]  /*3e40*/  FMUL.FTZ R145, R155.reuse, R145 ;  /* 0x000000919b917220 */ /* 0x040fe20000410000 */
[----:B------:R-:W-:Y:S01]  /*3e50*/  PRMT R179, RZ, 0x5410, R79 ;  /* 0x00005410ffb37816 */ /* 0x000fe2000000004f */
[----:B------:R-:W-:Y:S01]  /*3e60*/  FMUL.FTZ R144, R155, R144 ;  /* 0x000000909b907220 */ /* 0x000fe20000410000 */
[----:B------:R-:W-:Y:S01]  /*3e70*/  PRMT R155, RZ, 0x5410, R67 ;  /* 0x00005410ff9b7816 */ /* 0x000fe20000000043 */
[----:B------:R-:W-:Y:S01]  /*3e80*/  FADD.FTZ R64, R207, R64 ;  /* 0x00000040cf407221 */ /* 0x000fe20000010000 */
[----:B------:R-:W-:Y:S01]  /*3e90*/  PRMT R67, RZ, 0x5410, R57 ;  /* 0x00005410ff437816 */ /* 0x000fe20000000039 */
[C---:B------:R-:W-:Y:S01]  /*3ea0*/  FMUL.FTZ R66, R120.reuse, R65 ;  /* 0x0000004178427220 */ /* 0x040fe20000410000 */
[----:B------:R-:W-:Y:S01]  /*3eb0*/  PRMT R181, RZ, 0x7610, R79 ;  /* 0x00007610ffb57816 */ /* 0x000fe2000000004f */
[----:B------:R-:W-:Y:S01]  /*3ec0*/  FMUL.FTZ R211, R45, R152 ;  /* 0x000000982dd37220 */ /* 0x000fe20000410000 */
[----:B------:R-:W-:Y:S01]  /*3ed0*/  BSSY B0, `(.L_x_3619) ;  /* 0x00000e4000007945 */ /* 0x000fe20003800000 */
        /* <DEDUP_REMOVED lines=21> */
[----:B------:R-:W-:Y:S01]  /*4030*/  PRMT R75, RZ, 0x5410, R92 ;  /* 0x00005410ff4b7816 */ /* 0x000fe2000000005c */
[-C--:B------:R-:W-:Y:S01]  /*4040*/  FFMA.FTZ R67, R121, R65.reuse, R64 ;  /* 0x0000004179437223 */ /* 0x080fe20000010040 */
[----:B------:R-:W-:Y:S01]  /*4050*/  PRMT R73, RZ, 0x7610, R92 ;  /* 0x00007610ff497816 */ /* 0x000fe2000000005c */
[----:B------:R-:W-:Y:S01]  /*4060*/  FMUL.FTZ R156, R134, R156 ;  /* 0x0000009c869c7220 */ /* 0x000fe20000410000 */
[--C-:B------:R-:W-:Y:S01]  /*4070*/  PRMT R199, RZ, 0x5410, R82.reuse ;  /* 0x00005410ffc77816 */ /* 0x100fe20000000052 */
[----:B------:R-:W-:Y:S01]  /*4080*/  FMUL.FTZ R65, R122, R65 ;  /* 0x000000417a417220 */ /* 0x000fe20000410000 */
[----:B------:R-:W-:Y:S01]  /*4090*/  PRMT R79, RZ, 0x7610, R82 ;  /* 0x00007610ff4f7816 */ /* 0x000fe20000000052 */
[C---:B------:R-:W-:Y:S01]  /*40a0*/  FMUL.FTZ R208, R46.reuse, R157 ;  /* 0x0000009d2ed07220 */ /* 0x040fe20000410000 */
[----:B------:R-:W-:Y:S01]  /*40b0*/  PRMT R187, RZ, 0x5410, R88 ;  /* 0x00005410ffbb7816 */ /* 0x000fe20000000058 */
[----:B------:R-:W-:Y:S01]  /*40c0*/  FFMA.FTZ R156, R133, R158, R156 ;  /* 0x0000009e859c7223 */ /* 0x000fe2000001009c */
[----:B------:R-:W-:Y:S01]  /*40d0*/  PRMT R183, RZ, 0x7610, R88 ;  /* 0x00007610ffb77816 */ /* 0x000fe20000000058 */
[----:B------:R-:W-:Y:S01]  /*40e0*/  FFMA.FTZ R66, R121, R66, -R65 ;  /* 0x0000004279427223 */ /* 0x000fe20000010841 */
[--C-:B------:R-:W-:Y:S01]  /*40f0*/  PRMT R237, RZ, 0x5410, R90.reuse ;  /* 0x00005410ffed7816 */ /* 0x100fe2000000005a */
[----:B------:R-:W-:Y:S01]  /*4100*/  FMUL.FTZ R209, R46, R155 ;  /* 0x0000009b2ed17220 */ /* 0x000fe20000410000 */
[----:B------:R-:W-:Y:S01]  /*4110*/  PRMT R239, RZ, 0x7610, R90 ;  /* 0x00007610ffef7816 */ /* 0x000fe2000000005a */
[----:B------:R-:W-:Y:S01]  /*4120*/  FMUL.FTZ R208, R160, R208 ;  /* 0x000000d0a0d07220 */ /* 0x000fe20000410000 */
[----:B------:R-:W-:Y:S01]  /*4130*/  PRMT R180, RZ, 0x5410, R91 ;  /* 0x00005410ffb47816 */ /* 0x000fe2000000005b */
[C---:B------:R-:W-:Y:S01]  /*4140*/  FMUL.FTZ R65, R148.reuse, R159 ;  /* 0x0000009f94417220 */ /* 0x040fe20000410000 */
        /* <DEDUP_REMOVED lines=8> */
[----:B------:R-:W-:Y:S01]  /*41d0*/  PRMT R156, RZ, 0x5410, R68 ;  /* 0x00005410ff9c7816 */ /* 0x000fe20000000044 */
        /* <DEDUP_REMOVED lines=11> */
[----:B------:R-:W-:Y:S01]  /*4290*/  LEA.HI R86, R112, R112, RZ, 0x1e ;  /* 0x0000007070567211 */ /* 0x000fe200078ff0ff */
[----:B------:R-:W-:-:S02]  /*42a0*/  FMUL.FTZ R212, R43, R158 ;  /* 0x0000009e2bd47220 */ /* 0x000fc40000410000 */
[----:B------:R-:W-:Y:S02]  /*42b0*/  FMUL.FTZ R213, R65, R213 ;  /* 0x000000d541d57220 */ /* 0x000fe40000410000 */
[----:B------:R-:W-:Y:S02]  /*42c0*/  FFMA.FTZ R67, R123, R67, R66 ;  /* 0x000000437b437223 */ /* 0x000fe40000010042 */
[----:B------:R-:W-:Y:S02]  /*42d0*/  FMUL.FTZ R212, R65, R212 ;  /* 0x000000d441d47220 */ /* 0x000fe40000410000 */
[----:B------:R-:W-:Y:S02]  /*42e0*/  FADD.FTZ R64, R213, R64 ;  /* 0x00000040d5407221 */ /* 0x000fe40000010000 */
[----:B------:R-:W-:Y:S02]  /*42f0*/  FADD.FTZ R67, R212, R67 ;  /* 0x00000043d4437221 */ /* 0x000fe40000010000 */
[----:B------:R-:W-:-:S02]  /*4300*/  FMUL.FTZ R214, R44, R161 ;  /* 0x000000a12cd67220 */ /* 0x000fc40000410000 */
[C---:B------:R-:W-:Y:S02]  /*4310*/  FMUL.FTZ R66, R126.reuse, R64 ;  /* 0x000000407e427220 */ /* 0x040fe40000410000 */
[----:B------:R-:W-:Y:S02]  /*4320*/  FMUL.FTZ R65, R126, R67 ;  /* 0x000000437e417220 */ /* 0x000fe40000410000 */
[----:B------:R-:W-:Y:S02]  /*4330*/  FMUL.FTZ R215, R44, R159 ;  /* 0x0000009f2cd77220 */ /* 0x000fe40000410000 */
[C---:B------:R-:W-:Y:S02]  /*4340*/  FMUL.FTZ R214, R68.reuse, R214 ;  /* 0x000000d644d67220 */ /* 0x040fe40000410000 */
[----:B------:R-:W-:Y:S02]  /*4350*/  FFMA.FTZ R67, R125, R67, R66 ;  /* 0x000000437d437223 */ /* 0x000fe40000010042 */
[----:B------:R-:W-:-:S02]  /*4360*/  FMUL.FTZ R215, R68, R215 ;  /* 0x000000d744d77220 */ /* 0x000fc40000410000 */
[----:B------:R-:W-:Y:S02]  /*4370*/  FFMA.FTZ R64, R125, R64, -R65 ;  /* 0x000000407d407223 */ /* 0x000fe40000010841 */
[----:B------:R-:W-:Y:S02]  /*4380*/  FADD.FTZ R67, R214, R67 ;  /* 0x00000043d6437221 */ /* 0x000fe40000010000 */
[----:B------:R-:W-:Y:S02]  /*4390*/  FADD.FTZ R64, R215, R64 ;  /* 0x00000040d7407221 */ /* 0x000fe40000010000 */
[----:B------:R-:W-:Y:S02]  /*43a0*/  FMUL.FTZ R65, R128, R67 ;  /* 0x0000004380417220 */ /* 0x000fe40000410000 */
[----:B------:R-:W-:Y:S02]  /*43b0*/  FMUL.FTZ R219, R41, R160 ;  /* 0x000000a029db7220 */ /* 0x000fe40000410000 */
[----:B------:R-:W-:-:S02]  /*43c0*/  FFMA.FTZ R66, R127, R64, -R65 ;  /* 0x000000407f427223 */ /* 0x000fc40000010841 */
[----:B------:R-:W-:Y:S02]  /*43d0*/  FMUL.FTZ R218, R41, R162 ;  /* 0x000000a229da7220 */ /* 0x000fe40000410000 */
[C---:B------:R-:W-:Y:S02]  /*43e0*/  FMUL.FTZ R219, R69.reuse, R219 ;  /* 0x000000db45db7220 */ /* 0x040fe40000410000 */
[----:B------:R-:W-:Y:S02]  /*43f0*/  FMUL.FTZ R64, R128, R64 ;  /* 0x0000004080407220 */ /* 0x000fe40000410000 */
[----:B------:R-:W-:Y:S02]  /*4400*/  FMUL.FTZ R68, R146, R164 ;  /* 0x000000a492447220 */ /* 0x000fe40000410000 */
[----:B------:R-:W-:Y:S02]  /*4410*/  FMUL.FTZ R218, R69, R218 ;  /* 0x000000da45da7220 */ /* 0x000fe40000410000 */
[----:B------:R-:W-:-:S02]  /*4420*/  FFMA.FTZ R67, R127, R67, R64 ;  /* 0x000000437f437223 */ /* 0x000fc40000010040 */
[----:B------:R-:W-:Y:S02]  /*4430*/  FADD.FTZ R66, R219, R66 ;  /* 0x00000042db427221 */ /* 0x000fe40000010000 */
[CC--:B------:R-:W-:Y:S02]  /*4440*/  FFMA.FTZ R68, R147.reuse, R163.reuse, -R68 ;  /* 0x000000a393447223 */ /* 0x0c0fe40000010844 */
[----:B------:R-:W-:Y:S02]  /*4450*/  FMUL.FTZ R163, R146, R163 ;  /* 0x000000a392a37220 */ /* 0x000fe40000410000 */
[----:B------:R-:W-:Y:S02]  /*4460*/  FADD.FTZ R67, R218, R67 ;  /* 0x00000043da437221 */ /* 0x000fe40000010000 */
[----:B------:R-:W-:Y:S02]  /*4470*/  FMUL.FTZ R64, R130, R66 ;  /* 0x0000004282407220 */ /* 0x000fe40000410000 */
[----:B------:R-:W-:Y:S01]  /*4480*/  FFMA.FTZ R69, R147, R164, R163 ;  /* 0x000000a493457223 */ /* 0x000fe200000100a3 */
[----:B------:R-:W-:Y:S01]  /*4490*/  PRMT R163, RZ, 0x5410, R71 ;  /* 0x00005410ffa37816 */ /* 0x000fe20000000047 */
[C---:B------:R-:W-:Y:S01]  /*44a0*/  FFMA.FTZ R65, R129.reuse, R67, R64 ;  /* 0x0000004381417223 */ /* 0x040fe20000010040 */
        /* <DEDUP_REMOVED lines=10> */
[----:B------:R0:W1:Y:S01]  /*4550*/  @P0 LDS.64 R84, [R112.X8+0xea88] ;  /* 0x00ea880070540984 */ /* 0x0000620000008a00 */
[----:B------:R-:W-:-:S02]  /*4560*/  FFMA.FTZ R66, R129, R66, -R67 ;  /* 0x0000004281427223 */ /* 0x000fc40000010843 */
[----:B------:R-:W-:Y:S02]  /*4570*/  FADD.FTZ R65, R222, R65 ;  /* 0x00000041de417221 */ /* 0x000fe40000010000 */
[----:B------:R-:W-:Y:S02]  /*4580*/  FADD.FTZ R66, R223, R66 ;  /* 0x00000042df427221 */ /* 0x000fe40000010000 */
[----:B------:R-:W-:Y:S02]  /*4590*/  FMUL.FTZ R64, R132, R65 ;  /* 0x0000004184407220 */ /* 0x000fe40000410000 */
[----:B------:R-:W-:Y:S02]  /*45a0*/  FMUL.FTZ R225, R39, R164 ;  /* 0x000000a427e17220 */ /* 0x000fe40000410000 */
[----:B------:R-:W-:Y:S02]  /*45b0*/  FFMA.FTZ R64, R131, R66, -R64 ;  /* 0x0000004283407223 */ /* 0x000fe40000010840 */
[----:B------:R-:W-:-:S02]  /*45c0*/  FMUL.FTZ R224, R39, R166 ;  /* 0x000000a627e07220 */ /* 0x000fc40000410000 */
[----:B------:R-:W-:Y:S02]  /*45d0*/  FMUL.FTZ R66, R132, R66 ;  /* 0x0000004284427220 */ /* 0x000fe40000410000 */
[----:B------:R-:W-:Y:S02]  /*45e0*/  FMUL.FTZ R225, R71, R225 ;  /* 0x000000e147e17220 */ /* 0x000fe40000410000 */
[----:B------:R-:W-:Y:S02]  /*45f0*/  FFMA.FTZ R65, R131, R65, R66 ;  /* 0x0000004183417223 */ /* 0x000fe40000010042 */
[----:B------:R-:W-:Y:S01]  /*4600*/  FMUL.FTZ R224, R71, R224 ;  /* 0x000000e047e07220 */ /* 0x000fe20000410000 */
[----:B------:R-:W-:Y:S01]  /*4610*/  PRMT R71, RZ, 0x7610, R53 ;  /* 0x00007610ff477816 */ /* 0x000fe20000000035 */
[----:B------:R-:W-:Y:S02]  /*4620*/  FADD.FTZ R64, R225, R64 ;  /* 0x00000040e1407221 */ /* 0x000fe40000010000 */
[----:B------:R-:W-:-:S02]  /*4630*/  FMUL.FTZ R67, R144, R69 ;  /* 0x0000004590437220 */ /* 0x000fc40000410000 */
[----:B------:R-:W-:Y:S02]  /*4640*/  FADD.FTZ R65, R224, R65 ;  /* 0x00000041e0417221 */ /* 0x000fe40000010000 */
[----:B------:R-:W-:Y:S02]  /*4650*/  FMUL.FTZ R66, R134, R64 ;  /* 0x0000004086427220 */ /* 0x000fe40000410000 */
[----:B------:R-:W-:Y:S02]  /*4660*/  FFMA.FTZ R70, R145, R68, -R67 ;  /* 0x0000004491467223 */ /* 0x000fe40000010843 */
[----:B------:R-:W-:Y:S01]  /*4670*/  FFMA.FTZ R67, R133, R65, R66 ;  /* 0x0000004185437223 */ /* 0x000fe20000010042 */
[----:B------:R-:W-:Y:S01]  /*4680*/  PRMT R66, RZ, 0x7610, R52 ;  /* 0x00007610ff427816 */ /* 0x000fe20000000034 */
[C---:B------:R-:W-:Y:S02]  /*4690*/  FMUL.FTZ R228, R40.reuse, R169 ;  /* 0x000000a928e47220 */ /* 0x040fe40000410000 */
[----:B------:R-:W-:-:S02]  /*46a0*/  FMUL.FTZ R229, R40, R167 ;  /* 0x000000a728e57220 */ /* 0x000fc40000410000 */
[----:B------:R-:W-:Y:S02]  /*46b0*/  FMUL.FTZ R65, R134, R65 ;  /* 0x0000004186417220 */ /* 0x000fe40000410000 */
[C---:B------:R-:W-:Y:S02]  /*46c0*/  FMUL.FTZ R228, R66.reuse, R228 ;  /* 0x000000e442e47220 */ /* 0x040fe40000410000 */
[----:B------:R-:W-:Y:S02]  /*46d0*/  FMUL.FTZ R229, R66, R229 ;  /* 0x000000e542e57220 */ /* 0x000fe40000410000 */
[----:B------:R-:W-:Y:S02]  /*46e0*/  FFMA.FTZ R64, R133, R64, -R65 ;  /* 0x0000004085407223 */ /* 0x000fe40000010841 */
[----:B------:R-:W-:Y:S02]  /*46f0*/  FADD.FTZ R67, R228, R67 ;  /* 0x00000043e4437221 */ /* 0x000fe40000010000 */
[----:B------:R-:W-:-:S02]  /*4700*/  FADD.FTZ R64, R229, R64 ;  /* 0x00000040e5407221 */ /* 0x000fc40000010000 */
[----:B------:R-:W-:Y:S02]  /*4710*/  FMUL.FTZ R65, R148, R67 ;  /* 0x0000004394417220 */ /* 0x000fe40000410000 */
[----:B------:R-:W-:Y:S02]  /*4720*/  FMUL.FTZ R233, R37, R168 ;  /* 0x000000a825e97220 */ /* 0x000fe40000410000 */
[----:B------:R-:W-:Y:S01]  /*4730*/  FFMA.FTZ R66, R149, R64, -R65 ;  /* 0x0000004095427223 */ /* 0x000fe20000010841 */
[----:B------:R-:W-:Y:S01]  /*4740*/  PRMT R65, RZ, 0x5410, R53 ;  /* 0x00005410ff417816 */ /* 0x000fe20000000035 */
[----:B------:R-:W-:Y:S02]  /*4750*/  FMUL.FTZ R68, R144, R68 ;  /* 0x0000004490447220 */ /* 0x000fe40000410000 */
[----:B------:R-:W-:Y:S02]  /*4760*/  FMUL.FTZ R232, R37, R170 ;  /* 0x000000aa25e87220 */ /* 0x000fe40000410000 */
[----:B------:R-:W-:-:S02]  /*4770*/  FMUL.FTZ R64, R148, R64 ;  /* 0x0000004094407220 */ /* 0x000fc40000410000 */
[----:B------:R-:W-:Y:S02]  /*4780*/  FMUL.FTZ R233, R65, R233 ;  /* 0x000000e941e97220 */ /* 0x000fe40000410000 */
[----:B------:R-:W-:Y:S02]  /*4790*/  FFMA.FTZ R68, R145, R69, R68 ;  /* 0x0000004591447223 */ /* 0x000fe40000010044 */
[----:B------:R-:W-:Y:S02]  /*47a0*/  FMUL.FTZ R232, R65, R232 ;  /* 0x000000e841e87220 */ /* 0x000fe40000410000 */
[----:B------:R-:W-:Y:S02]  /*47b0*/  FFMA.FTZ R67, R149, R67, R64 ;  /* 0x0000004395437223 */ /* 0x000fe40000010040 */
[----:B------:R-:W-:Y:S02]  /*47c0*/  FADD.FTZ R66, R233, R66 ;  /* 0x00000042e9427221 */ /* 0x000fe40000010000 */
[----:B------:R-:W-:-:S02]  /*47d0*/  FMUL.FTZ R65, R142, R68 ;  /* 0x000000448e417220 */ /* 0x000fc40000410000 */
[----:B------:R-:W-:Y:S02]  /*47e0*/  FADD.FTZ R67, R232, R67 ;  /* 0x00000043e8437221 */ /* 0x000fe40000010000 */
[----:B------:R-:W-:Y:S02]  /*47f0*/  FMUL.FTZ R64, R146, R66 ;  /* 0x0000004292407220 */ /* 0x000fe40000410000 */
[----:B------:R-:W-:Y:S02]  /*4800*/  FMUL.FTZ R230, R38, R173 ;  /* 0x000000ad26e67220 */ /* 0x000fe40000410000 */
[----:B------:R-:W-:Y:S02]  /*4810*/  FFMA.FTZ R69, R143, R70, -R65 ;  /* 0x000000468f457223 */ /* 0x000fe40000010841 */
[-C--:B------:R-:W-:Y:S02]  /*4820*/  FFMA.FTZ R65, R147, R67.reuse, R64 ;  /* 0x0000004393417223 */ /* 0x080fe40000010040 */
[----:B------:R-:W-:-:S02]  /*4830*/  FMUL.FTZ R67, R146, R67 ;  /* 0x0000004392437220 */ /* 0x000fc40000410000 */
[----:B------:R-:W-:Y:S02]  /*4840*/  FMUL.FTZ R231, R38, R171 ;  /* 0x000000ab26e77220 */ /* 0x000fe40000410000 */
[----:B------:R-:W-:Y:S02]  /*4850*/  FMUL.FTZ R230, R71, R230 ;  /* 0x000000e647e67220 */ /* 0x000fe40000410000 */
[----:B------:R-:W-:Y:S02]  /*4860*/  FMUL.FTZ R70, R142, R70 ;  /* 0x000000468e467220 */ /* 0x000fe40000410000 */
[----:B------:R-:W-:Y:S02]  /*4870*/  FFMA.FTZ R66, R147, R66, -R67 ;  /* 0x0000004293427223 */ /* 0x000fe40000010843 */
[----:B------:R-:W-:Y:S02]  /*4880*/  FMUL.FTZ R231, R71, R231 ;  /* 0x000000e747e77220 */ /* 0x000fe40000410000 */
[----:B------:R-:W-:-:S02]  /*4890*/  FADD.FTZ R67, R230, R65 ;  /* 0x00000041e6437221 */ /* 0x000fc40000010000 */
[----:B------:R-:W-:Y:S02]  /*48a0*/  FFMA.FTZ R70, R143, R68, R70 ;  /* 0x000000448f467223 */ /* 0x000fe40000010046 */
[----:B------:R-:W-:Y:S02]  /*48b0*/  FMUL.FTZ R71, R140, R69 ;  /* 0x000000458c477220 */ /* 0x000fe40000410000 */
[----:B------:R-:W-:Y:S02]  /*48c0*/  FADD.FTZ R65, R231, R66 ;  /* 0x00000042e7417221 */ /* 0x000fe40000010000 */
[----:B------:R-:W-:Y:S02]  /*48d0*/  FMUL.FTZ R68, R144, R67 ;  /* 0x0000004390447220 */ /* 0x000fe40000410000 */
[-C--:B------:R-:W-:Y:S02]  /*48e0*/  FMUL.FTZ R64, R140, R70.reuse ;  /* 0x000000468c407220 */ /* 0x080fe40000410000 */
[----:B------:R-:W-:Y:S01]  /*48f0*/  FFMA.FTZ R66, R141, R70, R71 ;  /* 0x000000468d427223 */ /* 0x000fe20000010047 */
[----:B------:R-:W-:Y:S01]  /*4900*/  PRMT R71, RZ, 0x5410, R95 ;  /* 0x00005410ff477816 */ /* 0x000fe2000000005f */
[----:B------:R-:W-:-:S02]  /*4910*/  FFMA.FTZ R68, R145, R65, -R68 ;  /* 0x0000004191447223 */ /* 0x000fc40000010844 */
[----:B------:R-:W-:Y:S01]  /*4920*/  FMUL.FTZ R70, R144, R65 ;  /* 0x0000004190467220 */ /* 0x000fe20000410000 */
[----:B------:R-:W-:Y:S01]  /*4930*/  PRMT R65, RZ, 0x5410, R54 ;  /* 0x00005410ff417816 */ /* 0x000fe20000000036 */
[C---:B------:R-:W-:Y:S02]  /*4940*/  FMUL.FTZ R235, R35.reuse, R172 ;  /* 0x000000ac23eb7220 */ /* 0x040fe40000410000 */
[----:B------:R-:W-:Y:S02]  /*4950*/  FMUL.FTZ R234, R35, R174 ;  /* 0x000000ae23ea7220 */ /* 0x000fe40000410000 */
[----:B------:R-:W-:Y:S02]  /*4960*/  FFMA.FTZ R67, R145, R67, R70 ;  /* 0x0000004391437223 */ /* 0x000fe40000010046 */
[C---:B------:R-:W-:Y:S02]  /*4970*/  FMUL.FTZ R235, R65.reuse, R235 ;  /* 0x000000eb41eb7220 */ /* 0x040fe40000410000 */
[----:B------:R-:W-:-:S02]  /*4980*/  FMUL.FTZ R234, R65, R234 ;  /* 0x000000ea41ea7220 */ /* 0x000fc40000410000 */
[----:B------:R-:W-:Y:S02]  /*4990*/  FADD.FTZ R68, R235, R68 ;  /* 0x00000044eb447221 */ /* 0x000fe40000010000 */
[----:B------:R-:W-:Y:S02]  /*49a0*/  FADD.FTZ R67, R234, R67 ;  /* 0x00000043ea437221 */ /* 0x000fe40000010000 */
[----:B------:R-:W-:Y:S01]  /*49b0*/  FFMA.FTZ R64, R141, R69, -R64 ;  /* 0x000000458d407223 */ /* 0x000fe20000010840 */
[----:B------:R-:W-:Y:S01]  /*49c0*/  PRMT R69, RZ, 0x7610, R54 ;  /* 0x00007610ff457816 */ /* 0x000fe20000000036 */
[C---:B------:R-:W-:Y:S02]  /*49d0*/  FMUL.FTZ R227, R36.reuse, R175 ;  /* 0x000000af24e37220 */ /* 0x040fe40000410000 */
[----:B------:R-:W-:Y:S02]  /*49e0*/  FMUL.FTZ R226, R36, R177 ;  /* 0x000000b124e27220 */ /* 0x000fe40000410000 */
[----:B------:R-:W-:-:S02]  /*49f0*/  FMUL.FTZ R65, R142, R67 ;  /* 0x000000438e417220 */ /* 0x000fc40000410000 */
[----:B------:R-:W-:Y:S02]  /*4a00*/  FMUL.FTZ R70, R142, R68 ;  /* 0x000000448e467220 */ /* 0x000fe40000410000 */
[C---:B------:R-:W-:Y:S02]  /*4a10*/  FMUL.FTZ R227, R69.reuse, R227 ;  /* 0x000000e345e37220 */ /* 0x040fe40000410000 */
[----:B------:R-:W-:Y:S01]  /*4a20*/  FMUL.FTZ R226, R69, R226 ;  /* 0x000000e245e27220 */ /* 0x000fe20000410000 */
[----:B------:R-:W-:Y:S01]  /*4a30*/  PRMT R69, RZ, 0x5410, R55 ;  /* 0x00005410ff457816 */ /* 0x000fe20000000037 */
[C---:B------:R-:W-:Y:S02]  /*4a40*/  FFMA.FTZ R68, R143.reuse, R68, -R65 ;  /* 0x000000448f447223 */ /* 0x040fe40000010841 */
[----:B------:R-:W-:Y:S02]  /*4a50*/  FFMA.FTZ R67, R143, R67, R70 ;  /* 0x000000438f437223 */ /* 0x000fe40000010046 */
[----:B------:R-:W-:-:S02]  /*4a60*/  FADD.FTZ R68, R227, R68 ;  /* 0x00000044e3447221 */ /* 0x000fc40000010000 */
[----:B------:R-:W-:Y:S02]  /*4a70*/  FADD.FTZ R67, R226, R67 ;  /* 0x00000043e2437221 */ /* 0x000fe40000010000 */
[C---:B------:R-:W-:Y:S02]  /*4a80*/  FMUL.FTZ R217, R33.reuse, R176 ;  /* 0x000000b021d97220 */ /* 0x040fe40000410000 */
[----:B------:R-:W-:Y:S02]  /*4a90*/  FMUL.FTZ R216, R33, R178 ;  /* 0x000000b221d87220 */ /* 0x000fe40000410000 */
[C---:B------:R-:W-:Y:S02]  /*4aa0*/  FMUL.FTZ R65, R140.reuse, R67 ;  /* 0x000000438c417220 */ /* 0x040fe40000410000 */
[----:B------:R-:W-:Y:S02]  /*4ab0*/  FMUL.FTZ R70, R140, R68 ;  /* 0x000000448c467220 */ /* 0x000fe40000410000 */
[----:B------:R-:W-:-:S02]  /*4ac0*/  FMUL.FTZ R217, R69, R217 ;  /* 0x000000d945d97220 */ /* 0x000fc40000410000 */
[----:B------:R-:W-:Y:S01]  /*4ad0*/  FMUL.FTZ R216, R69, R216 ;  /* 0x000000d845d87220 */ /* 0x000fe20000410000 */
[----:B------:R-:W-:Y:S01]  /*4ae0*/  PRMT R69, RZ, 0x7610, R55 ;  /* 0x00007610ff457816 */ /* 0x000fe20000000037 */
[C---:B------:R-:W-:Y:S02]  /*4af0*/  FFMA.FTZ R68, R141.reuse, R68, -R65 ;  /* 0x000000448d447223 */ /* 0x040fe40000010841 */
[----:B------:R-:W-:Y:S02]  /*4b00*/  FFMA.FTZ R67, R141, R67, R70 ;  /* 0x000000438d437223 */ /* 0x000fe40000010046 */
[----:B------:R-:W-:Y:S02]  /*4b10*/  FADD.FTZ R68, R217, R68 ;  /* 0x00000044d9447221 */ /* 0x000fe40000010000 */
[----:B------:R-:W-:Y:S02]  /*4b20*/  FADD.FTZ R70, R216, R67 ;  /* 0x00000043d8467221 */ /* 0x000fe40000010000 */
[----:B------:R-:W-:-:S02]  /*4b30*/  FMUL.FTZ R67, R137, R68 ;  /* 0x0000004489437220 */ /* 0x000fc40000410000 */
[----:B------:R-:W-:Y:S02]  /*4b40*/  FMUL.FTZ R65, R137, R70 ;  /* 0x0000004689417220 */ /* 0x000fe40000410000 */
[C---:B------:R-:W-:Y:S02]  /*4b50*/  FMUL.FTZ R221, R34.reuse, R179 ;  /* 0x000000b322dd7220 */ /* 0x040fe40000410000 */
[----:B------:R-:W-:Y:S02]  /*4b60*/  FMUL.FTZ R220, R34, R181 ;  /* 0x000000b522dc7220 */ /* 0x000fe40000410000 */
[C---:B------:R-:W-:Y:S01]  /*4b70*/  FFMA.FTZ R182, R139.reuse, R68, -R65 ;  /* 0x000000448bb67223 */ /* 0x040fe20000010841 */
[----:B------:R-:W-:Y:S01]  /*4b80*/  PRMT R68, RZ, 0x7610, R93 ;  /* 0x00007610ff447816 */ /* 0x000fe2000000005d */
[----:B------:R-:W-:Y:S01]  /*4b90*/  FFMA.FTZ R185, R139, R70, R67 ;  /* 0x000000468bb97223 */ /* 0x000fe20000010043 */
[----:B------:R-:W-:Y:S01]  /*4ba0*/  PRMT R70, RZ, 0x7610, R91 ;  /* 0x00007610ff467816 */ /* 0x000fe2000000005b */
[----:B------:R-:W-:-:S02]  /*4bb0*/  FMUL.FTZ R65, R137, R64 ;  /* 0x0000004089417220 */ /* 0x000fc40000410000 */
[----:B------:R-:W-:Y:S02]  /*4bc0*/  FMUL.FTZ R67, R137, R66 ;  /* 0x0000004289437220 */ /* 0x000fe40000410000 */
[C---:B------:R-:W-:Y:S02]  /*4bd0*/  FMUL.FTZ R221, R69.reuse, R221 ;  /* 0x000000dd45dd7220 */ /* 0x040fe40000410000 */
[----:B------:R-:W-:Y:S01]  /*4be0*/  FMUL.FTZ R220, R69, R220 ;  /* 0x000000dc45dc7220 */ /* 0x000fe20000410000 */
[----:B------:R-:W-:Y:S01]  /*4bf0*/  PRMT R69, RZ, 0x7610, R95 ;  /* 0x00007610ff457816 */ /* 0x000fe2000000005f */
[C---:B------:R-:W-:Y:S02]  /*4c00*/  FFMA.FTZ R65, R139.reuse, R66, R65 ;  /* 0x000000428b417223 */ /* 0x040fe40000010041 */
[----:B------:R-:W-:Y:S02]  /*4c10*/  FFMA.FTZ R64, R139, R64, -R67 ;  /* 0x000000408b407223 */ /* 0x000fe40000010843 */
[----:B------:R-:W-:-:S02]  /*4c20*/  FADD.FTZ R67, R220, R185 ;  /* 0x000000b9dc437221 */ /* 0x000fc40000010000 */
[----:B------:R-:W-:Y:S01]  /*4c30*/  FADD.FTZ R66, R221, R182 ;  /* 0x000000b6dd427221 */ /* 0x000fe20000010000 */
[----:B------:R-:W-:Y:S05]  /*4c40*/  @P0 BRA `(.L_x_3620) ;  /* 0x000000c000000947 */ /* 0x000fea0003800000 */
[----:B01----:R-:W-:Y:S01]  /*4c50*/  ULDC UR37, c[0x0][0x174] ;  /* 0x00005d0000257ab9 */ /* 0x003fe20000000800 */
[----:B------:R-:W-:Y:S01]  /*4c60*/  MOV R85, RZ ;  /* 0x000000ff00557202 */ /* 0x000fe20000000f00 */
        /* <DEDUP_REMOVED lines=10> */
.L_x_3620:
[----:B01----:R-:W-:Y:S05]  /*4d10*/  BSYNC B0 ;  /* 0x0000000000007941 */ /* 0x003fea0003800000 */
.L_x_3619:
[----:B------:R-:W-:Y:S01]  /*4d20*/  ISETP.GT.U32.AND P0, PT, R112, 0x1f, PT ;  /* 0x0000001f7000780c */ /* 0x000fe20003f04070 */
[----:B------:R0:W-:Y:S01]  /*4d30*/  STS.128 [R86.X16+0xc670], R64 ;  /* 0x00c6704056007388 */ /* 0x0001e2000000cc00 */
[----:B------:R-:W-:Y:S01]  /*4d40*/  BSSY B0, `(.L_x_3621) ;  /* 0x00000f2000007945 */ /* 0x000fe20003800000 */
[----:B------:R-:W-:Y:S02]  /*4d50*/  FMUL.FTZ R186, R8, R183 ;  /* 0x000000b708ba7220 */ /* 0x000fe40000410000 */
[C---:B------:R-:W-:Y:S02]  /*4d60*/  FMUL.FTZ R203, R16.reuse, R203 ;  /* 0x000000cb10cb7220 */ /* 0x040fe40000410000 */
[----:B------:R-:W-:Y:S02]  /*4d70*/  FMUL.FTZ R202, R16, R77 ;  /* 0x0000004d10ca7220 */ /* 0x000fe40000410000 */
[C---:B------:R-:W-:Y:S02]  /*4d80*/  FMUL.FTZ R201, R15.reuse, R72 ;  /* 0x000000480fc97220 */ /* 0x040fe40000410000 */
[----:B------:R-:W-:-:S02]  /*4d90*/  FMUL.FTZ R200, R15, R200 ;  /* 0x000000c80fc87220 */ /* 0x000fc40000410000 */
[C---:B------:R-:W-:Y:S02]  /*4da0*/  FMUL.FTZ R199, R14.reuse, R199 ;  /* 0x000000c70ec77220 */ /* 0x040fe40000410000 */
        /* <DEDUP_REMOVED lines=65> */
.L_x_3727:
        /* <DEDUP_REMOVED lines=70> */
.L_x_3728:
        /* <DEDUP_REMOVED lines=19> */
[----:B-----5:R-:W-:Y:S05]  /*5750*/  CALL.REL.NOINC `($__internal_88_$__cuda_sm70_shflsync_idx_p) ;  /* 0x0000925000007944 */ /* 0x020fea0003c00000 */
.L_x_3625:
[----:B------:R-:W-:Y:S05]  /*5760*/  BRA.CONV ~URZ, `(.L_x_3626) ;  /* 0x000000637f007947 */ /* 0x000fea000b800000 */
[----:B-1----:R-:W-:Y:S01]  /*5770*/  HFMA2.MMA R65, -RZ, RZ, 0, 1.847743988037109375e-06 ;  /* 0x0000001fff417435 */ /* 0x002fe200000001ff */
[----:B0-----:R-:W-:Y:S02]  /*5780*/  MOV R68, R73 ;  /* 0x0000004900447202 */ /* 0x001fe40000000f00 */
[----:B------:R-:W-:Y:S02]  /*5790*/  MOV R67, 0x1f ;  /* 0x0000001f00437802 */ /* 0x000fe40000000f00 */
[----:B------:R-:W-:Y:S02]  /*57a0*/  MOV R64, 0xffffffff ;  /* 0xffffffff00407802 */ /* 0x000fe40000000f00 */
[----:B------:R-:W-:-:S02]  /*57b0*/  MOV R66, 0x57d0 ;  /* 0x000057d000427802 */ /* 0x000fc40000000f00 */
[----:B-----5:R-:W-:Y:S05]  /*57c0*/  CALL.REL.NOINC `($__internal_88_$__cuda_sm70_shflsync_idx_p) ;  /* 0x000091e000007944 */ /* 0x020fea0003c00000 */
.L_x_3626:
[----:B------:R-:W-:Y:S05]  /*57d0*/  BRA.CONV ~URZ, `(.L_x_3627) ;  /* 0x000000637f007947 */ /* 0x000fea000b800000 */
[----:B-1----:R-:W-:Y:S01]  /*57e0*/  HFMA2.MMA R65, -RZ, RZ, 0, 1.847743988037109375e-06 ;  /* 0x0000001fff417435 */ /* 0x002fe200000001ff */
[----:B0-----:R-:W-:-:S02]  /*57f0*/  MOV R68, R69 ;  /* 0x0000004500447202 */ /* 0x001fc40000000f00 */
[----:B------:R-:W-:Y:S02]  /*5800*/  MOV R67, 0x1f ;  /* 0x0000001f00437802 */ /* 0x000fe40000000f00 */
[----:B------:R-:W-:Y:S02]  /*5810*/  MOV R64, 0xffffffff ;  /* 0xffffffff00407802 */ /* 0x000fe40000000f00 */
[----:B------:R-:W-:Y:S02]  /*5820*/  MOV R66, 0x5840 ;  /* 0x0000584000427802 */ /* 0x000fe40000000f00 */
[----:B-----5:R-:W-:Y:S05]  /*5830*/  CALL.REL.NOINC `($__internal_88_$__cuda_sm70_shflsync_idx_p) ;  /* 0x0000917000007944 */ /* 0x020fea0003c00000 */
.L_x_3627:
[----:B------:R-:W-:Y:S05]  /*5840*/  BRA.CONV ~URZ, `(.L_x_3628) ;  /* 0x000000637f007947 */ /* 0x000fea000b800000 */
[----:B-1----:R-:W-:Y:S01]  /*5850*/  HFMA2.MMA R65, -RZ, RZ, 0, 1.847743988037109375e-06 ;  /* 0x0000001fff417435 */ /* 0x002fe200000001ff */
[----:B0-----:R-:W-:Y:S02]  /*5860*/  MOV R68, R72 ;  /* 0x0000004800447202 */ /* 0x001fe40000000f00 */
[----:B------:R-:W-:Y:S02]  /*5870*/  MOV R67, 0x1f ;  /* 0x0000001f00437802 */ /* 0x000fe40000000f00 */
[----:B------:R-:W-:Y:S02]  /*5880*/  MOV R64, 0xffffffff ;  /* 0xffffffff00407802 */ /* 0x000fe40000000f00 */
[----:B------:R-:W-:-:S02]  /*5890*/  MOV R66, 0x58b0 ;  /* 0x000058b000427802 */ /* 0x000fc40000000f00 */
[----:B-----5:R-:W-:Y:S05]  /*58a0*/  CALL.REL.NOINC `($__internal_88_$__cuda_sm70_shflsync_idx_p) ;  /* 0x0000910000007944 */ /* 0x020fea0003c00000 */
.L_x_3628:
        /* <DEDUP_REMOVED lines=9> */
.L_x_3729:
        /* <DEDUP_REMOVED lines=50> */
.L_x_3622:
[----:B0-----:R-:W-:Y:S05]  /*5c60*/  BSYNC B0 ;  /* 0x0000000000007941 */ /* 0x001fea0003800000 */
.L_x_3621:
[----:B------:R-:W-:Y:S01]  /*5c70*/  WARPSYNC 0xffffffff ;  /* 0xffffffff00007948 */ /* 0x000fe20003800000 */
[----:B------:R-:W-:Y:S02]  /*5c80*/  LOP3.LUT P0, RZ, R112, 0x1f, RZ, 0xc0, !PT ;  /* 0x0000001f70ff7812 */ /* 0x000fe4000780c0ff */
[----:B-----5:R-:W-:Y:S01]  /*5c90*/  MOV R61, UR26 ;  /* 0x0000001a003d7c02 */ /* 0x020fe20008000f00 */
[----:B------:R-:W-:Y:S01]  /*5ca0*/  BAR.SYNC.DEFER_BLOCKING 0x0 ;  /* 0x0000000000007b1d */ /* 0x000fe20000010000 */
[CC--:B------:R-:W-:Y:S01]  /*5cb0*/  FMUL.FTZ R60, R137.reuse, R85.reuse ;  /* 0x00000055893c7220 */ /* 0x0c0fe20000410000 */
[----:B------:R-:W-:Y:S01]  /*5cc0*/  USHF.L.U32 UR48, UR7, 0x4, URZ ;  /* 0x0000000407307899 */ /* 0x000fe2000800063f */
[----:B------:R-:W-:Y:S01]  /*5cd0*/  FMUL.FTZ R62, R137, -R84 ;  /* 0x80000054893e7220 */ /* 0x000fe20000410000 */
[----:B------:R-:W-:Y:S01]  /*5ce0*/  ISETP.GE.OR P0, PT, R61, c[0x0][0x174], P0 ;  /* 0x00005d003d007a0c */ /* 0x000fe20000706670 */
[-C--:B------:R-:W-:Y:S01]  /*5cf0*/  FMUL.FTZ R63, R139, R88.reuse ;  /* 0x000000588b3f7220 */ /* 0x080fe20000410000 */
[----:B------:R-:W-:Y:S01]  /*5d00*/  BSSY B0, `(.L_x_3630) ;  /* 0x00001d8000007945 */ /* 0x000fe20003800000 */
[----:B------:R-:W-:Y:S02]  /*5d10*/  FMUL.FTZ R61, R137, R88 ;  /* 0x00000058893d7220 */ /* 0x000fe40000410000 */
[----:B------:R-:W-:-:S02]  /*5d20*/  FFMA.FTZ R62, R139, -R85, R62 ;  /* 0x800000558b3e7223 */ /* 0x000fc4000001003e */
[----:B------:R-:W-:Y:S02]  /*5d30*/  FFMA.FTZ R60, R139, R84, -R60 ;  /* 0x000000548b3c7223 */ /* 0x000fe4000001083c */
[-C--:B---3--:R-:W-:Y:S02]  /*5d40*/  FFMA.FTZ R66, -R137, R90.reuse, -R63 ;  /* 0x0000005a89427223 */ /* 0x088fe4000001093f */
[----:B------:R-:W-:Y:S02]  /*5d50*/  FFMA.FTZ R64, R139, R90, -R61 ;  /* 0x0000005a8b407223 */ /* 0x000fe4000001083d */
[C---:B------:R-:W-:Y:S02]  /*5d60*/  FMUL.FTZ R61, R140.reuse, -R62 ;  /* 0x8000003e8c3d7220 */ /* 0x040fe40000410000 */
[----:B------:R-:W-:Y:S02]  /*5d70*/  FMUL.FTZ R63, R140, -R60 ;  /* 0x8000003c8c3f7220 */ /* 0x000fe40000410000 */
[----:B------:R-:W-:-:S02]  /*5d80*/  FADD.FTZ R66, -R87, R66 ;  /* 0x0000004257427221 */ /* 0x000fc40000010100 */
[C---:B------:R-:W-:Y:S02]  /*5d90*/  FFMA.FTZ R61, R141.reuse, R60, -R61 ;  /* 0x0000003c8d3d7223 */ /* 0x040fe4000001083d */
[----:B------:R-:W-:Y:S02]  /*5da0*/  FFMA.FTZ R63, R141, R62, R63 ;  /* 0x0000003e8d3f7223 */ /* 0x000fe4000001003f */
[----:B------:R-:W-:Y:S02]  /*5db0*/  FADD.FTZ R64, R89, R64 ;  /* 0x0000004059407221 */ /* 0x000fe40000010000 */
[----:B------:R-:W-:Y:S02]  /*5dc0*/  FMUL.FTZ R60, R140, -R66 ;  /* 0x800000428c3c7220 */ /* 0x000fe40000410000 */
[C---:B------:R-:W-:Y:S02]  /*5dd0*/  FMUL.FTZ R70, R142.reuse, -R61 ;  /* 0x8000003d8e467220 */ /* 0x040fe40000410000 */
[----:B------:R-:W-:-:S02]  /*5de0*/  FMUL.FTZ R68, R142, -R63 ;  /* 0x8000003f8e447220 */ /* 0x000fc40000410000 */
[-C--:B------:R-:W-:Y:S02]  /*5df0*/  FMUL.FTZ R62, R140, -R64.reuse ;  /* 0x800000408c3e7220 */ /* 0x080fe40000410000 */
[C---:B------:R-:W-:Y:S02]  /*5e00*/  FFMA.FTZ R70, R143.reuse, R63, R70 ;  /* 0x0000003f8f467223 */ /* 0x040fe40000010046 */
[----:B------:R-:W-:Y:S02]  /*5e10*/  FFMA.FTZ R68, R143, R61, -R68 ;  /* 0x0000003d8f447223 */ /* 0x000fe40000010844 */
[C---:B------:R-:W-:Y:S02]  /*5e20*/  FFMA.FTZ R65, R141.reuse, R64, -R60 ;  /* 0x000000408d417223 */ /* 0x040fe4000001083c */
[----:B------:R-:W0:Y:S01]  /*5e30*/  LDS.64 R60, [R86.X16+0xc678] ;  /* 0x00c67800563c7984 */ /* 0x000e22000000ca00 */
[----:B------:R-:W-:Y:S02]  /*5e40*/  FFMA.FTZ R62, R141, R66, R62 ;  /* 0x000000428d3e7223 */ /* 0x000fe4000001003e */
        /* <DEDUP_REMOVED lines=10> */
[-C--:B------:R-:W-:Y:S02]  /*5ef0*/  FMUL.FTZ R67, R146, -R68.reuse ;  /* 0x8000004492437220 */ /* 0x080fe40000410000 */
[----:B------:R-:W-:Y:S02]  /*5f00*/  FFMA.FTZ R65, R143, R65, -R64 ;  /* 0x000000418f417223 */ /* 0x000fe40000010840 */
[----:B------:R-:W-:-:S02]  /*5f10*/  FFMA.FTZ R66, R147, R68, -R66 ;  /* 0x0000004493427223 */ /* 0x000fc40000010842 */
[----:B------:R-:W-:Y:S02]  /*5f20*/  FADD.FTZ R62, -R93, R62 ;  /* 0x0000003e5d3e7221 */ /* 0x000fe40000010100 */
[----:B------:R-:W-:Y:S02]  /*5f30*/  FFMA.FTZ R67, R147, R70, R67 ;  /* 0x0000004693437223 */ /* 0x000fe40000010043 */
[----:B------:R-:W-:Y:S02]  /*5f40*/  FADD.FTZ R65, R94, R65 ;  /* 0x000000415e417221 */ /* 0x000fe40000010000 */
[----:B------:R-:W-:Y:S02]  /*5f50*/  FMUL.FTZ R70, R148, -R66 ;  /* 0x8000004294467220 */ /* 0x000fe40000410000 */
[----:B------:R-:W-:Y:S02]  /*5f60*/  FMUL.FTZ R64, R144, -R62 ;  /* 0x8000003e90407220 */ /* 0x000fe40000410000 */
[----:B------:R-:W-:-:S02]  /*5f70*/  FMUL.FTZ R68, R148, -R67 ;  /* 0x8000004394447220 */ /* 0x000fc40000410000 */
[----:B------:R-:W-:Y:S02]  /*5f80*/  FMUL.FTZ R63, R144, -R65 ;  /* 0x80000041903f7220 */ /* 0x000fe40000410000 */
[----:B------:R-:W-:Y:S02]  /*5f90*/  FFMA.FTZ R70, R149, R67, R70 ;  /* 0x0000004395467223 */ /* 0x000fe40000010046 */
[----:B------:R-:W-:Y:S02]  /*5fa0*/  FFMA.FTZ R65, R145, R65, -R64 ;  /* 0x0000004191417223 */ /* 0x000fe40000010840 */
[----:B------:R-:W-:Y:S02]  /*5fb0*/  FFMA.FTZ R68, R149, R66, -R68 ;  /* 0x0000004295447223 */ /* 0x000fe40000010844 */
[----:B------:R-:W-:Y:S02]  /*5fc0*/  FFMA.FTZ R62, R145, R62, R63 ;  /* 0x0000003e913e7223 */ /* 0x000fe4000001003f */
[----:B------:R-:W-:-:S02]  /*5fd0*/  FMUL.FTZ R63, R134, -R70 ;  /* 0x80000046863f7220 */ /* 0x000fc40000410000 */
[----:B------:R-:W-:Y:S02]  /*5fe0*/  FADD.FTZ R65, R180, R65 ;  /* 0x00000041b4417221 */ /* 0x000fe40000010000 */
[-C--:B------:R-:W-:Y:S02]  /*5ff0*/  FMUL.FTZ R64, R134, -R68.reuse ;  /* 0x8000004486407220 */ /* 0x080fe40000410000 */
[----:B------:R-:W-:Y:S02]  /*6000*/  FFMA.FTZ R68, R133, R68, -R63 ;  /* 0x0000004485447223 */ /* 0x000fe4000001083f */
[----:B------:R-:W-:Y:S02]  /*6010*/  FADD.FTZ R62, -R95, R62 ;  /* 0x0000003e5f3e7221 */ /* 0x000fe40000010100 */
[----:B------:R-:W-:Y:S02]  /*6020*/  FMUL.FTZ R63, R146, -R65 ;  /* 0x80000041923f7220 */ /* 0x000fe40000410000 */
[----:B------:R-:W-:-:S02]  /*6030*/  FFMA.FTZ R70, R133, R70, R64 ;  /* 0x0000004685467223 */ /* 0x000fc40000010040 */
[-C--:B------:R-:W-:Y:S02]  /*6040*/  FFMA.FTZ R63, R147, R62.reuse, R63 ;  /* 0x0000003e933f7223 */ /* 0x080fe4000001003f */
[----:B------:R-:W-:Y:S02]  /*6050*/  FMUL.FTZ R64, R146, -R62 ;  /* 0x8000003e92407220 */ /* 0x000fe40000410000 */
[----:B------:R-:W-:Y:S02]  /*6060*/  FADD.FTZ R62, -R182, R63 ;  /* 0x0000003fb63e7221 */ /* 0x000fe40000010100 */
[C---:B0-----:R-:W-:Y:S02]  /*6070*/  FMUL.FTZ R63, R115.reuse, R61 ;  /* 0x0000003d733f7220 */ /* 0x041fe40000410000 */
[-C--:B------:R-:W-:Y:S02]  /*6080*/  FMUL.FTZ R115, R115, R60.reuse ;  /* 0x0000003c73737220 */ /* 0x080fe40000410000 */
[----:B------:R-:W-:-:S02]  /*6090*/  FFMA.FTZ R60, R114, R60, -R63 ;  /* 0x0000003c723c7223 */ /* 0x000fc4000001083f */
[----:B------:R-:W-:Y:S02]  /*60a0*/  FFMA.FTZ R115, R114, R61, R115 ;  /* 0x0000003d72737223 */ /* 0x000fe40000010073 */
[----:B------:R-:W-:Y:S02]  /*60b0*/  FFMA.FTZ R64, R147, R65, -R64 ;  /* 0x0000004193407223 */ /* 0x000fe40000010840 */
[----:B------:R-:W-:Y:S02]  /*60c0*/  FMUL.FTZ R66, R132, -R70 ;  /* 0x8000004684427220 */ /* 0x000fe40000410000 */
[----:B------:R-:W-:Y:S02]  /*60d0*/  FADD.FTZ R205, R205, R60 ;  /* 0x0000003ccdcd7221 */ /* 0x000fe40000010000 */
[----:B------:R-:W-:Y:S02]  /*60e0*/  FADD.FTZ R115, R204, R115 ;  /* 0x00000073cc737221 */ /* 0x000fe40000010000 */
[----:B------:R-:W-:-:S02]  /*60f0*/  FADD.FTZ R64, R183, R64 ;  /* 0x00000040b7407221 */ /* 0x000fc40000010000 */
[-C--:B------:R-:W-:Y:S02]  /*6100*/  FMUL.FTZ R67, R132, -R68.reuse ;  /* 0x8000004484437220 */ /* 0x080fe40000410000 */
[----:B------:R-:W-:Y:S02]  /*6110*/  FFMA.FTZ R68, R131, R68, -R66 ;  /* 0x0000004483447223 */ /* 0x000fe40000010842 */
[C---:B------:R-:W-:Y:S02]  /*6120*/  FMUL.FTZ R61, R135.reuse, R205 ;  /* 0x000000cd873d7220 */ /* 0x040fe40000410000 */
[-C--:B------:R-:W-:Y:S02]  /*6130*/  FMUL.FTZ R60, R135, R115.reuse ;  /* 0x00000073873c7220 */ /* 0x080fe40000410000 */
[----:B------:R-:W-:Y:S02]  /*6140*/  FMUL.FTZ R66, R148, -R64 ;  /* 0x8000004094427220 */ /* 0x000fe40000410000 */
[----:B------:R-:W-:-:S02]  /*6150*/  FFMA.FTZ R61, R136, R115, R61 ;  /* 0x00000073883d7223 */ /* 0x000fc4000001003d */
[----:B------:R-:W-:Y:S02]  /*6160*/  FFMA.FTZ R60, R136, R205, -R60 ;  /* 0x000000cd883c7223 */ /* 0x000fe4000001083c */
[----:B------:R-:W-:Y:S02]  /*6170*/  FFMA.FTZ R67, R131, R70, R67 ;  /* 0x0000004683437223 */ /* 0x000fe40000010043 */
[----:B------:R-:W-:Y:S02]  /*6180*/  FFMA.FTZ R63, R149, R62, R66 ;  /* 0x0000003e953f7223 */ /* 0x000fe40000010042 */
[----:B------:R-:W-:Y:S02]  /*6190*/  FMUL.FTZ R66, R130, -R68 ;  /* 0x8000004482427220 */ /* 0x000fe40000410000 */
[----:B------:R-:W-:Y:S02]  /*61a0*/  FMUL.FTZ R65, R148, -R62 ;  /* 0x8000003e94417220 */ /* 0x000fe40000410000 */
[----:B------:R-:W-:-:S02]  /*61b0*/  FADD.FTZ R206, R206, R61 ;  /* 0x0000003dcece7221 */ /* 0x000fc40000010000 */
[----:B------:R-:W-:Y:S02]  /*61c0*/  FADD.FTZ R114, R207, R60 ;  /* 0x0000003ccf727221 */ /* 0x000fe40000010000 */
[-C--:B------:R-:W-:Y:S02]  /*61d0*/  FMUL.FTZ R62, R130, -R67.reuse ;  /* 0x80000043823e7220 */ /* 0x080fe40000410000 */
[----:B------:R-:W-:Y:S02]  /*61e0*/  FFMA.FTZ R66, R129, R67, R66 ;  /* 0x0000004381427223 */ /* 0x000fe40000010042 */
[C---:B------:R-:W-:Y:S02]  /*61f0*/  FMUL.FTZ R60, R120.reuse, R206 ;  /* 0x000000ce783c7220 */ /* 0x040fe40000410000 */
[----:B------:R-:W-:Y:S02]  /*6200*/  FMUL.FTZ R61, R120, R114 ;  /* 0x00000072783d7220 */ /* 0x000fe40000410000 */
[----:B------:R-:W-:-:S02]  /*6210*/  FFMA.FTZ R64, R149, R64, -R65 ;  /* 0x0000004095407223 */ /* 0x000fc40000010841 */
[----:B------:R-:W-:Y:S02]  /*6220*/  FFMA.FTZ R62, R129, R68, -R62 ;  /* 0x00000044813e7223 */ /* 0x000fe4000001083e */
[----:B------:R-:W-:Y:S02]  /*6230*/  FMUL.FTZ R65, R128, -R66 ;  /* 0x8000004280417220 */ /* 0x000fe40000410000 */
[----:B------:R-:W-:Y:S02]  /*6240*/  FADD.FTZ R63, -R184, R63 ;  /* 0x0000003fb83f7221 */ /* 0x000fe40000010100 */
[C---:B------:R-:W-:Y:S02]  /*6250*/  FFMA.FTZ R60, R119.reuse, R114, -R60 ;  /* 0x00000072773c7223 */ /* 0x040fe4000001083c */
[----:B------:R-:W-:Y:S02]  /*6260*/  FFMA.FTZ R61, R119, R206, R61 ;  /* 0x000000ce773d7223 */ /* 0x000fe4000001003d */
[----:B------:R-:W-:-:S02]  /*6270*/  FMUL.FTZ R67, R128, -R62 ;  /* 0x8000003e80437220 */ /* 0x000fc40000410000 */
[----:B------:R-:W-:Y:S02]  /*6280*/  FFMA.FTZ R65, R127, R62, -R65 ;  /* 0x0000003e7f417223 */ /* 0x000fe40000010841 */
[----:B------:R-:W-:Y:S02]  /*6290*/  FADD.FTZ R64, R185, R64 ;  /* 0x00000040b9407221 */ /* 0x000fe40000010000 */
[----:B------:R-:W-:Y:S02]  /*62a0*/  FMUL.FTZ R62, R134, -R63 ;  /* 0x8000003f863e7220 */ /* 0x000fe40000410000 */
[----:B------:R-:W-:Y:S02]  /*62b0*/  FADD.FTZ R211, R211, R60 ;  /* 0x0000003cd3d37221 */ /* 0x000fe40000010000 */
[----:B------:R-:W-:Y:S02]  /*62c0*/  FADD.FTZ R207, R210, R61 ;  /* 0x0000003dd2cf7221 */ /* 0x000fe40000010000 */
[----:B------:R-:W-:-:S02]  /*62d0*/  FFMA.FTZ R67, R127, R66, R67 ;  /* 0x000000427f437223 */ /* 0x000fc40000010043 */
[-C--:B------:R-:W-:Y:S02]  /*62e0*/  FMUL.FTZ R66, R134, -R64.reuse ;  /* 0x8000004086427220 */ /* 0x080fe40000410000 */
        /* <DEDUP_REMOVED lines=12> */
[C---:B------:R-:W-:Y:S02]  /*63b0*/  FFMA.FTZ R60, R123.reuse, R204, -R60 ;  /* 0x000000cc7b3c7223 */ /* 0x040fe4000001083c */
[----:B------:R-:W-:Y:S02]  /*63c0*/  FFMA.FTZ R61, R123, R208, R61 ;  /* 0x000000d07b3d7223 */ /* 0x000fe4000001003d */
[----:B------:R-:W-:Y:S02]  /*63d0*/  FADD.FTZ R64, R187, R64 ;  /* 0x00000040bb407221 */ /* 0x000fe40000010000 */
[-C--:B------:R-:W-:Y:S02]  /*63e0*/  FMUL.FTZ R68, R126, -R65.reuse ;  /* 0x800000417e447220 */ /* 0x080fe40000410000 */
[----:B------:R-:W-:-:S02]  /*63f0*/  FFMA.FTZ R65, R125, R65, -R66 ;  /* 0x000000417d417223 */ /* 0x000fc40000010842 */
[----:B------:R-:W-:Y:S02]  /*6400*/  FMUL.FTZ R62, R132, -R63 ;  /* 0x8000003f843e7220 */ /* 0x000fe40000410000 */
[----:B------:R-:W-:Y:S02]  /*6410*/  FADD.FTZ R213, R213, R60 ;  /* 0x0000003cd5d57221 */ /* 0x000fe40000010000 */
[----:B------:R-:W-:Y:S02]  /*6420*/  FADD.FTZ R209, R212, R61 ;  /* 0x0000003dd4d17221 */ /* 0x000fe40000010000 */
[-C--:B------:R-:W-:Y:S02]  /*6430*/  FMUL.FTZ R66, R132, -R64.reuse ;  /* 0x8000004084427220 */ /* 0x080fe40000410000 */
[----:B------:R-:W-:Y:S02]  /*6440*/  FFMA.FTZ R68, R125, R67, R68 ;  /* 0x000000437d447223 */ /* 0x000fe40000010044 */
[----:B------:R-:W-:-:S02]  /*6450*/  FFMA.FTZ R64, R131, R64, -R62 ;  /* 0x0000004083407223 */ /* 0x000fc4000001083e */
[----:B------:R-:W-:Y:S02]  /*6460*/  FMUL.FTZ R61, R124, -R65 ;  /* 0x800000417c3d7220 */ /* 0x000fe40000410000 */
[C---:B------:R-:W-:Y:S02]  /*6470*/  FMUL.FTZ R62, R126.reuse, R213 ;  /* 0x000000d57e3e7220 */ /* 0x040fe40000410000 */
[----:B------:R-:W-:Y:S02]  /*6480*/  FMUL.FTZ R60, R126, R209 ;  /* 0x000000d17e3c7220 */ /* 0x000fe40000410000 */
[----:B------:R-:W-:Y:S02]  /*6490*/  FFMA.FTZ R63, R131, R63, R66 ;  /* 0x0000003f833f7223 */ /* 0x000fe40000010042 */
[-C--:B------:R-:W-:Y:S02]  /*64a0*/  FMUL.FTZ R66, R124, -R68.reuse ;  /* 0x800000447c427220 */ /* 0x080fe40000410000 */
[----:B------:R-:W-:-:S02]  /*64b0*/  FFMA.FTZ R68, R123, R68, R61 ;  /* 0x000000447b447223 */ /* 0x000fc4000001003d */
[C---:B------:R-:W-:Y:S02]  /*64c0*/  FFMA.FTZ R61, R125.reuse, R209, R62 ;  /* 0x000000d17d3d7223 */ /* 0x040fe4000001003e */
[----:B------:R-:W-:Y:S02]  /*64d0*/  FFMA.FTZ R60, R125, R213, -R60 ;  /* 0x000000d57d3c7223 */ /* 0x000fe4000001083c */
[----:B------:R-:W-:Y:S02]  /*64e0*/  FADD.FTZ R214, R214, R61 ;  /* 0x0000003dd6d67221 */ /* 0x000fe40000010000 */
[----:B------:R-:W-:Y:S02]  /*64f0*/  FADD.FTZ R210, R215, R60 ;  /* 0x0000003cd7d27221 */ /* 0x000fe40000010000 */
[----:B------:R-:W-:Y:S02]  /*6500*/  FFMA.FTZ R66, R123, R65, -R66 ;  /* 0x000000417b427223 */ /* 0x000fe40000010842 */
[----:B------:R-:W-:-:S02]  /*6510*/  FMUL.FTZ R60, R128, R214 ;  /* 0x000000d6803c7220 */ /* 0x000fc40000410000 */
[----:B------:R-:W-:Y:S02]  /*6520*/  FMUL.FTZ R61, R128, R210 ;  /* 0x000000d2803d7220 */ /* 0x000fe40000410000 */
[----:B------:R-:W-:Y:S02]  /*6530*/  FMUL.FTZ R62, R122, -R68 ;  /* 0x800000447a3e7220 */ /* 0x000fe40000410000 */
[----:B------:R-:W-:Y:S02]  /*6540*/  FADD.FTZ R63, -R188, R63 ;  /* 0x0000003fbc3f7221 */ /* 0x000fe40000010100 */
[----:B------:R-:W-:Y:S02]  /*6550*/  FMUL.FTZ R67, R122, -R66 ;  /* 0x800000427a437220 */ /* 0x000fe40000410000 */
[C---:B------:R-:W-:Y:S02]  /*6560*/  FFMA.FTZ R60, R127.reuse, R210, -R60 ;  /* 0x000000d27f3c7223 */ /* 0x040fe4000001083c */
[----:B------:R-:W-:-:S02]  /*6570*/  FFMA.FTZ R61, R127, R214, R61 ;  /* 0x000000d67f3d7223 */ /* 0x000fc4000001003d */
[----:B------:R-:W-:Y:S02]  /*6580*/  FADD.FTZ R64, R189, R64 ;  /* 0x00000040bd407221 */ /* 0x000fe40000010000 */
[C---:B------:R-:W-:Y:S02]  /*6590*/  FFMA.FTZ R65, R121.reuse, R66, -R62 ;  /* 0x0000004279417223 */ /* 0x040fe4000001083e */
[----:B------:R-:W-:Y:S02]  /*65a0*/  FMUL.FTZ R62, R130, -R63 ;  /* 0x8000003f823e7220 */ /* 0x000fe40000410000 */
[----:B------:R-:W-:Y:S02]  /*65b0*/  FFMA.FTZ R67, R121, R68, R67 ;  /* 0x0000004479437223 */ /* 0x000fe40000010043 */
[----:B------:R-:W-:Y:S02]  /*65c0*/  FADD.FTZ R219, R219, R60 ;  /* 0x0000003cdbdb7221 */ /* 0x000fe40000010000 */
[----:B------:R-:W-:-:S02]  /*65d0*/  FADD.FTZ R215, R218, R61 ;  /* 0x0000003ddad77221 */ /* 0x000fc40000010000 */
[CC--:B------:R-:W-:Y:S02]  /*65e0*/  FMUL.FTZ R68, R130.reuse, -R64.reuse ;  /* 0x8000004082447220 */ /* 0x0c0fe40000410000 */
[C---:B------:R-:W-:Y:S02]  /*65f0*/  FFMA.FTZ R66, R129.reuse, R64, -R62 ;  /* 0x0000004081427223 */ /* 0x040fe4000001083e */
[C---:B------:R-:W-:Y:S02]  /*6600*/  FMUL.FTZ R62, R130.reuse, R219 ;  /* 0x000000db823e7220 */ /* 0x040fe40000410000 */
[----:B------:R-:W-:Y:S02]  /*6610*/  FMUL.FTZ R60, R130, R215 ;  /* 0x000000d7823c7220 */ /* 0x000fe40000410000 */
[----:B------:R-:W-:Y:S02]  /*6620*/  FFMA.FTZ R63, R129, R63, R68 ;  /* 0x0000003f813f7223 */ /* 0x000fe40000010044 */
[----:B------:R-:W-:-:S02]  /*6630*/  FMUL.FTZ R64, R120, -R67 ;  /* 0x8000004378407220 */ /* 0x000fc40000410000 */
[----:B------:R-:W-:Y:S02]  /*6640*/  FMUL.FTZ R68, R120, -R65 ;  /* 0x8000004178447220 */ /* 0x000fe40000410000 */
[----:B------:R-:W-:Y:S02]  /*6650*/  FADD.FTZ R66, R191, R66 ;  /* 0x00000042bf427221 */ /* 0x000fe40000010000 */
[C---:B------:R-:W-:Y:S02]  /*6660*/  FFMA.FTZ R61, R129.reuse, R215, R62 ;  /* 0x000000d7813d7223 */ /* 0x040fe4000001003e */
[----:B------:R-:W-:Y:S02]  /*6670*/  FFMA.FTZ R60, R129, R219, -R60 ;  /* 0x000000db813c7223 */ /* 0x000fe4000001083c */
[C---:B------:R-:W-:Y:S02]  /*6680*/  FFMA.FTZ R64, R119.reuse, R65, -R64 ;  /* 0x0000004177407223 */ /* 0x040fe40000010840 */
[----:B------:R-:W-:-:S02]  /*6690*/  FFMA.FTZ R65, R119, R67, R68 ;  /* 0x0000004377417223 */ /* 0x000fc40000010044 */
[----:B------:R-:W-:Y:S02]  /*66a0*/  FADD.FTZ R63, -R190, R63 ;  /* 0x0000003fbe3f7221 */ /* 0x000fe40000010100 */
[----:B------:R-:W-:Y:S02]  /*66b0*/  FMUL.FTZ R68, R128, -R66 ;  /* 0x8000004280447220 */ /* 0x000fe40000410000 */
[----:B------:R-:W-:Y:S02]  /*66c0*/  FADD.FTZ R222, R222, R61 ;  /* 0x0000003ddede7221 */ /* 0x000fe40000010000 */
[----:B------:R-:W-:Y:S02]  /*66d0*/  FADD.FTZ R212, R223, R60 ;  /* 0x0000003cdfd47221 */ /* 0x000fe40000010000 */
[-C--:B------:R-:W-:Y:S02]  /*66e0*/  FMUL.FTZ R62, R128, -R63.reuse ;  /* 0x8000003f803e7220 */ /* 0x080fe40000410000 */
[----:B------:R-:W-:-:S02]  /*66f0*/  FFMA.FTZ R63, R127, R63, R68 ;  /* 0x0000003f7f3f7223 */ /* 0x000fc40000010044 */
[C---:B------:R-:W-:Y:S02]  /*6700*/  FMUL.FTZ R60, R132.reuse, R222 ;  /* 0x000000de843c7220 */ /* 0x040fe40000410000 */
[----:B------:R-:W-:Y:S02]  /*6710*/  FMUL.FTZ R61, R132, R212 ;  /* 0x000000d4843d7220 */ /* 0x000fe40000410000 */
[----:B------:R-:W-:Y:S02]  /*6720*/  FFMA.FTZ R62, R127, R66, -R62 ;  /* 0x000000427f3e7223 */ /* 0x000fe4000001083e */
[----:B------:R-:W-:Y:S02]  /*6730*/  FADD.FTZ R63, -R192, R63 ;  /* 0x0000003fc03f7221 */ /* 0x000fe40000010100 */
[C---:B------:R-:W-:Y:S02]  /*6740*/  FFMA.FTZ R60, R131.reuse, R212, -R60 ;  /* 0x000000d4833c7223 */ /* 0x040fe4000001083c */
[----:B------:R-:W-:-:S02]  /*6750*/  FFMA.FTZ R61, R131, R222, R61 ;  /* 0x000000de833d7223 */ /* 0x000fc4000001003d */
[----:B------:R-:W-:Y:S02]  /*6760*/  FADD.FTZ R66, R193, R62 ;  /* 0x0000003ec1427221 */ /* 0x000fe40000010000 */
[----:B------:R-:W-:Y:S02]  /*6770*/  FMUL.FTZ R67, R126, -R63 ;  /* 0x8000003f7e437220 */ /* 0x000fe40000410000 */
[----:B------:R-:W-:Y:S02]  /*6780*/  FADD.FTZ R225, R225, R60 ;  /* 0x0000003ce1e17221 */ /* 0x000fe40000010000 */
[----:B------:R-:W-:Y:S02]  /*6790*/  FADD.FTZ R223, R224, R61 ;  /* 0x0000003de0df7221 */ /* 0x000fe40000010000 */
[-C--:B------:R-:W-:Y:S02]  /*67a0*/  FMUL.FTZ R68, R126, -R66.reuse ;  /* 0x800000427e447220 */ /* 0x080fe40000410000 */
[----:B------:R-:W-:-:S02]  /*67b0*/  FFMA.FTZ R66, R125, R66, -R67 ;  /* 0x000000427d427223 */ /* 0x000fc40000010843 */
[C---:B------:R-:W-:Y:S02]  /*67c0*/  FMUL.FTZ R62, R134.reuse, R225 ;  /* 0x000000e1863e7220 */ /* 0x040fe40000410000 */
[----:B------:R-:W-:Y:S02]  /*67d0*/  FMUL.FTZ R60, R134, R223 ;  /* 0x000000df863c7220 */ /* 0x000fe40000410000 */
[----:B------:R-:W-:Y:S02]  /*67e0*/  FFMA.FTZ R63, R125, R63, R68 ;  /* 0x0000003f7d3f7223 */ /* 0x000fe40000010044 */
[----:B------:R-:W-:Y:S02]  /*67f0*/  FADD.FTZ R66, R195, R66 ;  /* 0x00000042c3427221 */ /* 0x000fe40000010000 */
[C---:B------:R-:W-:Y:S02]  /*6800*/  FFMA.FTZ R61, R133.reuse, R223, R62 ;  /* 0x000000df853d7223 */ /* 0x040fe4000001003e */
[----:B------:R-:W-:-:S02]  /*6810*/  FFMA.FTZ R60, R133, R225, -R60 ;  /* 0x000000e1853c7223 */ /* 0x000fc4000001083c */
        /* <DEDUP_REMOVED lines=46> */
[----:B------:R-:W-:Y:S02]  /*6b00*/  FMUL.FTZ R68, R142, R235 ;  /* 0x000000eb8e447220 */ /* 0x000fe40000410000 */
[----:B------:R-:W-:Y:S01]  /*6b10*/  FFMA.FTZ R71, R136, R67, R71 ;  /* 0x0000004388477223 */ /* 0x000fe20000010047 */
[----:B------:R-:W0:Y:S01]  /*6b20*/  @!P0 LDS.128 R60, [UR48+0xee80] ;  /* 0x00ee8030ff3c8984 */ /* 0x000e220008000c00 */
[C---:B------:R-:W-:Y:S01]  /*6b30*/  FFMA.FTZ R66, R143.reuse, R235, -R66 ;  /* 0x000000eb8f427223 */ /* 0x040fe20000010842 */
        /* <DEDUP_REMOVED lines=65> */
.L_x_3730:
[----:B------:R-:W-:Y:S05]  /*6f50*/  BRA.DIV ~URZ, `(.L_x_3633) ;  /* 0x00006ba27f007947 */ /* 0x000fea000b800000 */
[----:B------:R2:W3:Y:S04]  /*6f60*/  SHFL.DOWN PT, R67, R75, 0x1, 0x1f ;  /* 0x08201f004b437f89 */ /* 0x0004e800000e0000 */
[----:B------:R2:W4:Y:S04]  /*6f70*/  SHFL.DOWN PT, R68, R74, 0x1, 0x1f ;  /* 0x08201f004a447f89 */ /* 0x00052800000e0000 */
[----:B------:R2:W0:Y:S02]  /*6f80*/  SHFL.DOWN PT, R64, R69, 0x1, 0x1f ;  /* 0x08201f0045407f89 */ /* 0x00042400000e0000 */
.L_x_3731:
        /* <DEDUP_REMOVED lines=15> */
.L_x_3635:
[----:B------:R-:W-:Y:S05]  /*7080*/  BSYNC B1 ;  /* 0x0000000000017941 */ /* 0x000fea0003800000 */
.L_x_3634:
[----:B------:R-:W-:Y:S05]  /*7090*/  BRA.DIV ~URZ, `(.L_x_3636) ;  /* 0x00006bc27f007947 */ /* 0x000fea000b800000 */
[----:B-1----:R0:W1:Y:S04]  /*70a0*/  SHFL.DOWN PT, R66, R76, 0x2, 0x1f ;  /* 0x08401f004c427f89 */ /* 0x00206800000e0000 */
[----:B---3--:R0:W3:Y:S04]  /*70b0*/  SHFL.DOWN PT, R67, R75, 0x2, 0x1f ;  /* 0x08401f004b437f89 */ /* 0x0080e800000e0000 */
[----:B----4-:R0:W4:Y:S04]  /*70c0*/  SHFL.DOWN PT, R68, R74, 0x2, 0x1f ;  /* 0x08401f004a447f89 */ /* 0x01012800000e0000 */
[----:B------:R0:W2:Y:S02]  /*70d0*/  SHFL.DOWN PT, R64, R69, 0x2, 0x1f ;  /* 0x08401f0045407f89 */ /* 0x0000a400000e0000 */
.L_x_3732:
        /* <DEDUP_REMOVED lines=15> */
.L_x_3638:
[----:B------:R-:W-:Y:S05]  /*71d0*/  BSYNC B1 ;  /* 0x0000000000017941 */ /* 0x000fea0003800000 */
.L_x_3637:
[----:B------:R-:W-:Y:S05]  /*71e0*/  BRA.DIV ~URZ, `(.L_x_3639) ;  /* 0x00006c427f007947 */ /* 0x000fea000b800000 */
[----:B-1----:R1:W0:Y:S02]  /*71f0*/  SHFL.DOWN PT, R66, R76, 0x4, 0x1f ;  /* 0x08801f004c427f89 */ /* 0x00222400000e0000 */
.L_x_3733:
[----:B------:R-:W-:Y:S05]  /*7200*/  BRA.DIV ~URZ, `(.L_x_3640) ;  /* 0x00006ca27f007947 */ /* 0x000fea000b800000 */
[----:B---3--:R3:W1:Y:S04]  /*7210*/  SHFL.DOWN PT, R67, R75, 0x4, 0x1f ;  /* 0x08801f004b437f89 */ /* 0x00866800000e0000 */
[----:B----4-:R3:W4:Y:S04]  /*7220*/  SHFL.DOWN PT, R68, R74, 0x4, 0x1f ;  /* 0x08801f004a447f89 */ /* 0x01072800000e0000 */
[----:B--2---:R3:W2:Y:S02]  /*7230*/  SHFL.DOWN PT, R64, R69, 0x4, 0x1f ;  /* 0x08801f0045407f89 */ /* 0x0046a400000e0000 */
.L_x_3734:
        /* <DEDUP_REMOVED lines=15> */
.L_x_3642:
[----:B------:R-:W-:Y:S05]  /*7330*/  BSYNC B1 ;  /* 0x0000000000017941 */ /* 0x000fea0003800000 */
.L_x_3641:
[----:B------:R-:W-:Y:S05]  /*7340*/  BRA.DIV ~URZ, `(.L_x_3643) ;  /* 0x00006cc27f007947 */ /* 0x000fea000b800000 */
[----:B0-----:R0:W3:Y:S04]  /*7350*/  SHFL.DOWN PT, R66, R76, 0x8, 0x1f ;  /* 0x09001f004c427f89 */ /* 0x0010e800000e0000 */
[----:B-1----:R0:W1:Y:S04]  /*7360*/  SHFL.DOWN PT, R67, R75, 0x8, 0x1f ;  /* 0x09001f004b437f89 */ /* 0x00206800000e0000 */
[----:B----4-:R0:W4:Y:S04]  /*7370*/  SHFL.DOWN PT, R68, R74, 0x8, 0x1f ;  /* 0x09001f004a447f89 */ /* 0x01012800000e0000 */
[----:B--2---:R0:W2:Y:S02]  /*7380*/  SHFL.DOWN PT, R64, R69, 0x8, 0x1f ;  /* 0x09001f0045407f89 */ /* 0x0040a400000e0000 */
.L_x_3735:
        /* <DEDUP_REMOVED lines=15> */
.L_x_3645:
[----:B------:R-:W-:Y:S05]  /*7480*/  BSYNC B1 ;  /* 0x0000000000017941 */ /* 0x000fea0003800000 */
.L_x_3644:
[----:B------:R-:W-:Y:S05]  /*7490*/  BRA.DIV ~URZ, `(.L_x_3646) ;  /* 0x00006d427f007947 */ /* 0x000fea000b800000 */
[----:B---3--:R3:W0:Y:S02]  /*74a0*/  SHFL.DOWN PT, R66, R76, 0x10, 0x1f ;  /* 0x0a001f004c427f89 */ /* 0x00862400000e0000 */
.L_x_3736:
[----:B------:R-:W-:Y:S05]  /*74b0*/  BRA.DIV ~URZ, `(.L_x_3647) ;  /* 0x00006da27f007947 */ /* 0x000fea000b800000 */
[----:B-1----:R1:W3:Y:S04]  /*74c0*/  SHFL.DOWN PT, R67, R75, 0x10, 0x1f ;  /* 0x0a001f004b437f89 */ /* 0x0022e800000e0000 */
[----:B----4-:R1:W4:Y:S04]  /*74d0*/  SHFL.DOWN PT, R68, R74, 0x10, 0x1f ;  /* 0x0a001f004a447f89 */ /* 0x01032800000e0000 */
[----:B--2---:R1:W2:Y:S02]  /*74e0*/  SHFL.DOWN PT, R64, R69, 0x10, 0x1f ;  /* 0x0a001f0045407f89 */ /* 0x0042a400000e0000 */
.L_x_3737:
        /* <DEDUP_REMOVED lines=13> */
.L_x_3649:
[----:B------:R-:W-:Y:S05]  /*75c0*/  BSYNC B1 ;  /* 0x0000000000017941 */ /* 0x000fea0003800000 */
.L_x_3648:
        /* <DEDUP_REMOVED lines=11> */
[----:B------:R-:W-:Y:S02]  /*7680*/  FMUL.FTZ R236, R60, R243 ;  /* 0x000000f33cec7220 */ /* 0x000fe40000410000 */
        /* <DEDUP_REMOVED lines=8> */
.L_x_3738:
        /* <DEDUP_REMOVED lines=15> */
.L_x_3652:
[----:B0-----:R-:W-:Y:S05]  /*7800*/  BSYNC B1 ;  /* 0x0000000000017941 */ /* 0x001fea0003800000 */
.L_x_3651:
        /* <DEDUP_REMOVED lines=39> */
.L_x_3631:
[----:B0-----:R-:W-:Y:S05]  /*7a80*/  BSYNC B0 ;  /* 0x0000000000007941 */ /* 0x001fea0003800000 */
.L_x_3630:
[----:B------:R-:W-:Y:S01]  /*7a90*/  WARPSYNC 0xffffffff ;  /* 0xffffffff00007948 */ /* 0x000fe20003800000 */
[----:B------:R-:W-:Y:S01]  /*7aa0*/  BAR.SYNC.DEFER_BLOCKING 0x0 ;  /* 0x0000000000007b1d */ /* 0x000fe20000010000 */
[----:B------:R-:W-:Y:S01]  /*7ab0*/  ISETP.NE.AND P0, PT, R112, RZ, PT ;  /* 0x000000ff7000720c */ /* 0x000fe20003f05270 */
[C---:B------:R-:W-:Y:S01]  /*7ac0*/  FFMA.FTZ R246, -R16.reuse, R115, -RZ ;  /* 0x0000007310f67223 */ /* 0x040fe200000109ff */
[--C-:B-1----:R-:W-:Y:S01]  /*7ad0*/  PRMT R72, RZ, 0x7610, R55.reuse ;  /* 0x00007610ff487816 */ /* 0x102fe20000000037 */
[----:B------:R-:W-:Y:S01]  /*7ae0*/  FMUL.FTZ R248, R16, R205 ;  /* 0x000000cd10f87220 */ /* 0x000fe20000410000 */
[----:B------:R-:W-:Y:S01]  /*7af0*/  PRMT R76, RZ, 0x5410, R55 ;  /* 0x00005410ff4c7816 */ /* 0x000fe20000000037 */
[----:B------:R-:W-:Y:S01]  /*7b00*/  ULDC UR36, c[0x0][0x168] ;  /* 0x00005a0000247ab9 */ /* 0x000fe20000000800 */
[----:B------:R-:W-:Y:S01]  /*7b10*/  PRMT R74, RZ, 0x7610, R54 ;  /* 0x00007610ff4a7816 */ /* 0x000fe20000000036 */
[----:B------:R-:W-:Y:S01]  /*7b20*/  FMUL.FTZ R70, R34, R72 ;  /* 0x0000004822467220 */ /* 0x000fe20000410000 */
[----:B------:R-:W-:Y:S01]  /*7b30*/  SHF.L.U32 R238, R112, 0x5, RZ ;  /* 0x0000000570ee7819 */ /* 0x000fe200000006ff */
[----:B------:R-:W-:Y:S01]  /*7b40*/  FMUL.FTZ R69, R33, R76 ;  /* 0x0000004c21457220 */ /* 0x000fe20000410000 */
[----:B------:R-:W-:Y:S01]  /*7b50*/  UIADD3 UR36, -UR34, UR36, URZ ;  /* 0x0000002422247290 */ /* 0x000fe2000fffe13f */
[----:B------:R-:W-:Y:S01]  /*7b60*/  BSSY B0, `(.L_x_3653) ;  /* 0x00002ba000007945 */ /* 0x000fe20003800000 */
[----:B------:R0:W1:Y:S04]  /*7b70*/  LDS.64 R64, [R86.X16+0xd088] ;  /* 0x00d0880056407984 */ /* 0x000068000000ca00 */
[----:B------:R2:W-:Y:S01]  /*7b80*/  @!P0 STS.128 [UR48+0xee80], R60 ;  /* 0x00ee803cff008988 */ /* 0x0005e20008000c30 */
[----:B0-----:R-:W-:Y:S01]  /*7b90*/  PRMT R86, RZ, 0x5410, R58 ;  /* 0x00005410ff567816 */ /* 0x001fe2000000003a */
[----:B-1----:R-:W-:-:S02]  /*7ba0*/  FMUL.FTZ R66, R64, -R85 ;  /* 0x8000005540427220 */ /* 0x002fc40000410000 */
[C---:B------:R-:W-:Y:S02]  /*7bb0*/  FMUL.FTZ R85, R65.reuse, -R85 ;  /* 0x8000005541557220 */ /* 0x040fe40000410000 */
[-C--:B------:R-:W-:Y:S01]  /*7bc0*/  FFMA.FTZ R65, R65, R84.reuse, R66 ;  /* 0x0000005441417223 */ /* 0x080fe20000010042 */
[----:B------:R-:W-:Y:S01]  /*7bd0*/  P2R R66, PR, RZ, 0x1 ;  /* 0x00000001ff427803 */ /* 0x000fe20000000000 */
[----:B------:R-:W-:Y:S02]  /*7be0*/  FFMA.FTZ R85, R64, R84, -R85 ;  /* 0x0000005440557223 */ /* 0x000fe40000010855 */
[----:B------:R-:W-:Y:S02]  /*7bf0*/  FADD.FTZ R88, -R88, R65 ;  /* 0x0000004158587221 */ /* 0x000fe40000010100 */
[----:B------:R-:W-:Y:S02]  /*7c00*/  FADD.FTZ R85, R90, R85 ;  /* 0x000000555a557221 */ /* 0x000fe40000010000 */
[----:B------:R-:W-:-:S02]  /*7c10*/  FMUL.FTZ R68, R181, R88 ;  /* 0x00000058b5447220 */ /* 0x000fc40000410000 */
[----:B------:R-:W-:Y:S02]  /*7c20*/  FMUL.FTZ R65, R85, UR47 ;  /* 0x0000002f55417c20 */ /* 0x000fe40008410000 */
[----:B------:R-:W-:Y:S02]  /*7c30*/  FMUL.FTZ R66, R137, -R85 ;  /* 0x8000005589427220 */ /* 0x000fe40000410000 */
[----:B------:R-:W-:Y:S02]  /*7c40*/  FFMA.FTZ R181, R181, -R70, R220 ;  /* 0x80000046b5b57223 */ /* 0x000fe400000100dc */
[C---:B--2---:R-:W-:Y:S02]  /*7c50*/  FMUL.FTZ R60, R88.reuse, UR47 ;  /* 0x0000002f583c7c20 */ /* 0x044fe40008410000 */
[----:B------:R-:W-:Y:S02]  /*7c60*/  FFMA.FTZ R62, R88, UR46, -R65 ;  /* 0x0000002e583e7c23 */ /* 0x000fe40008010841 */
[----:B------:R-:W-:-:S02]  /*7c70*/  FMUL.FTZ R64, R137, -R88 ;  /* 0x8000005889407220 */ /* 0x000fc40000410000 */
[----:B------:R-:W-:Y:S02]  /*7c80*/  FFMA.FTZ R66, R139, R88, R66 ;  /* 0x000000588b427223 */ /* 0x000fe40000010042 */
[----:B------:R-:W-:Y:S02]  /*7c90*/  FFMA.FTZ R70, R179, -R70, R221 ;  /* 0x80000046b3467223 */ /* 0x000fe400000100dd */
[----:B------:R-:W-:Y:S02]  /*7ca0*/  FFMA.FTZ R63, R85, UR46, R60 ;  /* 0x0000002e553f7c23 */ /* 0x000fe4000801003c */
[----:B------:R-:W-:Y:S02]  /*7cb0*/  FMUL.FTZ R62, R181, R62 ;  /* 0x0000003eb53e7220 */ /* 0x000fe40000410000 */
[----:B------:R-:W-:Y:S02]  /*7cc0*/  FFMA.FTZ R64, R139, R85, -R64 ;  /* 0x000000558b407223 */ /* 0x000fe40000010840 */
[----:B------:R-:W-:-:S02]  /*7cd0*/  FMUL.FTZ R71, R34, R88 ;  /* 0x0000005822477220 */ /* 0x000fc40000410000 */
[-C--:B------:R-:W-:Y:S02]  /*7ce0*/  FMUL.FTZ R67, R34, R85.reuse ;  /* 0x0000005522437220 */ /* 0x080fe40000410000 */
[----:B------:R-:W-:Y:S02]  /*7cf0*/  FADD.FTZ R87, -R87, R66 ;  /* 0x0000004257577221 */ /* 0x000fe40000010100 */
[----:B------:R-:W-:Y:S02]  /*7d00*/  FFMA.FTZ R68, R179, R85, R68 ;  /* 0x00000055b3447223 */ /* 0x000fe40000010044 */
[----:B------:R-:W-:Y:S02]  /*7d10*/  FFMA.FTZ R65, R70, R63, R62 ;  /* 0x0000003f46417223 */ /* 0x000fe4000001003e */
[----:B------:R-:W-:Y:S02]  /*7d20*/  FADD.FTZ R89, R89, R64 ;  /* 0x0000004059597221 */ /* 0x000fe40000010000 */
[----:B------:R-:W-:-:S02]  /*7d30*/  FMUL.FTZ R63, R72, R67 ;  /* 0x00000043483f7220 */ /* 0x000fc40000410000 */
[----:B------:R-:W-:Y:S02]  /*7d40*/  FMUL.FTZ R62, R72, R71 ;  /* 0x00000047483e7220 */ /* 0x000fe40000410000 */
[----:B------:R-:W-:Y:S02]  /*7d50*/  FMUL.FTZ R64, R140, -R87 ;  /* 0x800000578c407220 */ /* 0x000fe40000410000 */
[----:B------:R-:W-:Y:S02]  /*7d60*/  FMUL.FTZ R61, R181, R67 ;  /* 0x00000043b53d7220 */ /* 0x000fe40000410000 */
[-C--:B------:R-:W-:Y:S02]  /*7d70*/  FFMA.FTZ R17, R34, R68.reuse, R17 ;  /* 0x0000004422117223 */ /* 0x080fe40000010011 */
[----:B------:R-:W-:Y:S02]  /*7d80*/  FFMA.FTZ R72, R72, R68, R65 ;  /* 0x0000004448487223 */ /* 0x000fe40000010041 */
[----:B------:R-:W-:-:S02]  /*7d90*/  FMUL.FTZ R68, R89, UR47 ;  /* 0x0000002f59447c20 */ /* 0x000fc40008410000 */
[----:B------:R-:W-:Y:S02]  /*7da0*/  FMUL.FTZ R140, R140, -R89 ;  /* 0x800000598c8c7220 */ /* 0x000fe40000410000 */
[----:B------:R-:W-:Y:S02]  /*7db0*/  FMUL.FTZ R60, R181, R71 ;  /* 0x00000047b53c7220 */ /* 0x000fe40000410000 */
[----:B------:R-:W-:Y:S02]  /*7dc0*/  FFMA.FTZ R65, R141, R89, -R64 ;  /* 0x000000598d417223 */ /* 0x000fe40000010840 */
[----:B------:R-:W-:Y:S02]  /*7dd0*/  FFMA.FTZ R61, R70, R71, -R61 ;  /* 0x00000047463d7223 */ /* 0x000fe4000001083d */
[----:B------:R-:W-:Y:S02]  /*7de0*/  FFMA.FTZ R64, R178, -R69, R216 ;  /* 0x80000045b2407223 */ /* 0x000fe400000100d8 */
[----:B------:R-:W-:-:S02]  /*7df0*/  FMUL.FTZ R139, R33, R89 ;  /* 0x00000059218b7220 */ /* 0x000fc40000410000 */
[C---:B------:R-:W-:Y:S02]  /*7e00*/  FMUL.FTZ R66, R87.reuse, UR47 ;  /* 0x0000002f57427c20 */ /* 0x040fe40008410000 */
[----:B------:R-:W-:Y:S02]  /*7e10*/  FFMA.FTZ R71, R87, UR46, -R68 ;  /* 0x0000002e57477c23 */ /* 0x000fe40008010844 */
[----:B------:R-:W-:Y:S02]  /*7e20*/  FFMA.FTZ R140, R141, R87, R140 ;  /* 0x000000578d8c7223 */ /* 0x000fe4000001008c */
[----:B------:R-:W-:Y:S02]  /*7e30*/  FFMA.FTZ R60, R70, R67, R60 ;  /* 0x00000043463c7223 */ /* 0x000fe4000001003c */
[----:B------:R-:W-:Y:S02]  /*7e40*/  FFMA.FTZ R69, R176, -R69, R217 ;  /* 0x80000045b0457223 */ /* 0x000fe400000100d9 */
[----:B------:R-:W-:-:S02]  /*7e50*/  FMUL.FTZ R137, R33, R87 ;  /* 0x0000005721897220 */ /* 0x000fc40000410000 */
[----:B------:R-:W-:Y:S02]  /*7e60*/  FMUL.FTZ R70, R64, R139 ;  /* 0x0000008b40467220 */ /* 0x000fe40000410000 */
[----:B------:R-:W-:Y:S02]  /*7e70*/  FMUL.FTZ R67, R178, R87 ;  /* 0x00000057b2437220 */ /* 0x000fe40000410000 */
[----:B------:R-:W-:Y:S02]  /*7e80*/  FFMA.FTZ R66, R89, UR46, R66 ;  /* 0x0000002e59427c23 */ /* 0x000fe40008010042 */
[----:B------:R-:W-:Y:S02]  /*7e90*/  FMUL.FTZ R71, R64, R71 ;  /* 0x0000004740477220 */ /* 0x000fe40000410000 */
[----:B------:R-:W-:Y:S01]  /*7ea0*/  FADD.FTZ R140, -R91, R140 ;  /* 0x0000008c5b8c7221 */ /* 0x000fe20000010100 */
[----:B------:R-:W-:Y:S01]  /*7eb0*/  PRMT R91, RZ, 0x7610, R57 ;  /* 0x00007610ff5b7816 */ /* 0x000fe20000000039 */
[----:B------:R-:W-:Y:S01]  /*7ec0*/  FADD.FTZ R75, R92, R65 ;  /* 0x000000415c4b7221 */ /* 0x000fe20000010000 */
[----:B------:R-:W-:Y:S01]  /*7ed0*/  PRMT R92, RZ, 0x5410, R57 ;  /* 0x00005410ff5c7816 */ /* 0x000fe20000000039 */
[----:B------:R-:W-:-:S02]  /*7ee0*/  FMUL.FTZ R68, R64, R137 ;  /* 0x0000008940447220 */ /* 0x000fc40000410000 */
[C---:B------:R-:W-:Y:S02]  /*7ef0*/  FFMA.FTZ R65, R69.reuse, R137, -R70 ;  /* 0x0000008945417223 */ /* 0x040fe40000010846 */
[----:B------:R-:W-:Y:S02]  /*7f00*/  FFMA.FTZ R67, R176, R89, R67 ;  /* 0x00000059b0437223 */ /* 0x000fe40000010043 */
[C---:B------:R-:W-:Y:S02]  /*7f10*/  FFMA.FTZ R70, R69.reuse, R66, R71 ;  /* 0x0000004245467223 */ /* 0x040fe40000010047 */
[----:B------:R-:W-:Y:S02]  /*7f20*/  FMUL.FTZ R66, R142, -R140 ;  /* 0x8000008c8e427220 */ /* 0x000fe40000410000 */
[----:B------:R-:W-:Y:S02]  /*7f30*/  FFMA.FTZ R64, R69, R139, R68 ;  /* 0x0000008b45407223 */ /* 0x000fe40000010044 */
[----:B------:R-:W-:-:S02]  /*7f40*/  FMUL.FTZ R68, R36, R74 ;  /* 0x0000004a24447220 */ /* 0x000fc40000410000 */
[-C--:B------:R-:W-:Y:S02]  /*7f50*/  FFMA.FTZ R18, R33, R67.reuse, R18 ;  /* 0x0000004321127223 */ /* 0x080fe40000010012 */
[----:B------:R-:W-:Y:S02]  /*7f60*/  FFMA.FTZ R73, R76, R67, R70 ;  /* 0x000000434c497223 */ /* 0x000fe40000010046 */
[-C--:B------:R-:W-:Y:S02]  /*7f70*/  FMUL.FTZ R142, R142, -R75.reuse ;  /* 0x8000004b8e8e7220 */ /* 0x080fe40000410000 */
[----:B------:R-:W-:Y:S02]  /*7f80*/  FFMA.FTZ R67, R143, R75, -R66 ;  /* 0x0000004b8f437223 */ /* 0x000fe40000010842 */
[----:B------:R-:W-:Y:S02]  /*7f90*/  FMUL.FTZ R66, R177, R140 ;  /* 0x0000008cb1427220 */ /* 0x000fe40000410000 */
[----:B------:R-:W-:-:S02]  /*7fa0*/  FMUL.FTZ R71, R75, UR47 ;  /* 0x0000002f4b477c20 */ /* 0x000fc40008410000 */
[----:B------:R-:W-:Y:S02]  /*7fb0*/  FFMA.FTZ R69, R177, -R68, R226 ;  /* 0x80000044b1457223 */ /* 0x000fe400000100e2 */
[----:B------:R-:W-:Y:S02]  /*7fc0*/  FFMA.FTZ R142, R143, R140, R142 ;  /* 0x0000008c8f8e7223 */ /* 0x000fe4000001008e */
[C---:B------:R-:W-:Y:S02]  /*7fd0*/  FFMA.FTZ R68, R175.reuse, -R68, R232 ;  /* 0x80000044af447223 */ /* 0x040fe400000100e8 */
[----:B------:R-:W-:Y:S02]  /*7fe0*/  FMUL.FTZ R70, R140, UR47 ;  /* 0x0000002f8c467c20 */ /* 0x000fe40008410000 */
[----:B------:R-:W-:Y:S02]  /*7ff0*/  FFMA.FTZ R175, R175, R75, R66 ;  /* 0x0000004bafaf7223 */ /* 0x000fe40000010042 */
[----:B------:R-:W-:-:S02]  /*8000*/  FMUL.FTZ R141, R36, R140 ;  /* 0x0000008c248d7220 */ /* 0x000fc40000410000 */
[----:B------:R-:W-:Y:S02]  /*8010*/  FMUL.FTZ R143, R36, R75 ;  /* 0x0000004b248f7220 */ /* 0x000fe40000410000 */
[----:B------:R-:W-:Y:S02]  /*8020*/  FFMA.FTZ R66, R140, UR46, -R71 ;  /* 0x0000002e8c427c23 */ /* 0x000fe40008010847 */
[----:B------:R-:W-:Y:S02]  /*8030*/  FFMA.FTZ R71, R75, UR46, R70 ;  /* 0x0000002e4b477c23 */ /* 0x000fe40008010046 */
[----:B------:R-:W-:Y:S02]  /*8040*/  FADD.FTZ R77, R94, R67 ;  /* 0x000000435e4d7221 */ /* 0x000fe40000010000 */
[C---:B------:R-:W-:Y:S02]  /*8050*/  FMUL.FTZ R67, R69.reuse, R141 ;  /* 0x0000008d45437220 */ /* 0x040fe40000410000 */
[----:B------:R-:W-:-:S02]  /*8060*/  FMUL.FTZ R70, R69, R143 ;  /* 0x0000008f45467220 */ /* 0x000fc40000410000 */
[----:B------:R-:W-:Y:S02]  /*8070*/  FMUL.FTZ R69, R69, R66 ;  /* 0x0000004245457220 */ /* 0x000fe40000410000 */
[C---:B------:R-:W-:Y:S02]  /*8080*/  FMUL.FTZ R139, R76.reuse, R139 ;  /* 0x0000008b4c8b7220 */ /* 0x040fe40000410000 */
[----:B------:R-:W-:Y:S01]  /*8090*/  FMUL.FTZ R137, R76, R137 ;  /* 0x000000894c897220 */ /* 0x000fe20000410000 */
[----:B------:R-:W-:Y:S01]  /*80a0*/  PRMT R76, RZ, 0x5410, R54 ;  /* 0x00005410ff4c7816 */ /* 0x000fe20000000036 */
[----:B------:R-:W-:Y:S02]  /*80b0*/  FADD.FTZ R142, -R93, R142 ;  /* 0x0000008e5d8e7221 */ /* 0x000fe40000010100 */
[----:B------:R-:W-:Y:S02]  /*80c0*/  FADD.FTZ R49, R72, R49 ;  /* 0x0000003148317221 */ /* 0x000fe40000010000 */
[----:B------:R-:W-:-:S02]  /*80d0*/  FFMA.FTZ R66, R68, R143, R67 ;  /* 0x0000008f44427223 */ /* 0x000fc40000010043 */
[C---:B------:R-:W-:Y:S02]  /*80e0*/  FFMA.FTZ R67, R68.reuse, R141, -R70 ;  /* 0x0000008d44437223 */ /* 0x040fe40000010846 */
[----:B------:R-:W-:Y:S02]  /*80f0*/  FFMA.FTZ R72, R68, R71, R69 ;  /* 0x0000004744487223 */ /* 0x000fe40000010045 */
[C---:B------:R-:W-:Y:S02]  /*8100*/  FMUL.FTZ R68, R144.reuse, -R142 ;  /* 0x8000008e90447220 */ /* 0x040fe40000410000 */
[----:B------:R-:W-:Y:S02]  /*8110*/  FMUL.FTZ R144, R144, -R77 ;  /* 0x8000004d90907220 */ /* 0x000fe40000410000 */
[----:B------:R-:W-:Y:S02]  /*8120*/  FADD.FTZ R50, R73, R50 ;  /* 0x0000003249327221 */ /* 0x000fe40000010000 */
[----:B------:R-:W-:-:S02]  /*8130*/  FMUL.FTZ R70, R35, R76 ;  /* 0x0000004c23467220 */ /* 0x000fc40000410000 */
[C---:B------:R-:W-:Y:S02]  /*8140*/  FMUL.FTZ R143, R74.reuse, R143 ;  /* 0x0000008f4a8f7220 */ /* 0x040fe40000410000 */
[C---:B------:R-:W-:Y:S02]  /*8150*/  FMUL.FTZ R141, R74.reuse, R141 ;  /* 0x0000008d4a8d7220 */ /* 0x040fe40000410000 */
[----:B------:R-:W-:Y:S02]  /*8160*/  FFMA.FTZ R74, R74, R175, R72 ;  /* 0x000000af4a4a7223 */ /* 0x000fe40000010048 */
[----:B------:R-:W-:Y:S02]  /*8170*/  FMUL.FTZ R73, R77, UR47 ;  /* 0x0000002f4d497c20 */ /* 0x000fe40008410000 */
[----:B------:R-:W-:Y:S02]  /*8180*/  FMUL.FTZ R71, R174, R142 ;  /* 0x0000008eae477220 */ /* 0x000fe40000410000 */
[----:B------:R-:W-:-:S02]  /*8190*/  FMUL.FTZ R72, R142, UR47 ;  /* 0x0000002f8e487c20 */ /* 0x000fc40008410000 */
[C---:B------:R-:W-:Y:S02]  /*81a0*/  FFMA.FTZ R69, R145.reuse, R77, -R68 ;  /* 0x0000004d91457223 */ /* 0x040fe40000010844 */
[----:B------:R-:W-:Y:S02]  /*81b0*/  FFMA.FTZ R144, R145, R142, R144 ;  /* 0x0000008e91907223 */ /* 0x000fe40000010090 */
[----:B------:R-:W-:Y:S02]  /*81c0*/  FFMA.FTZ R19, R36, R175, R19 ;  /* 0x000000af24137223 */ /* 0x000fe40000010013 */
[----:B------:R-:W-:Y:S02]  /*81d0*/  FFMA.FTZ R68, R174, -R70, R231 ;  /* 0x80000046ae447223 */ /* 0x000fe400000100e7 */
[----:B------:R-:W-:Y:S02]  /*81e0*/  FMUL.FTZ R145, R35, R142 ;  /* 0x0000008e23917220 */ /* 0x000fe40000410000 */
[----:B------:R-:W-:-:S02]  /*81f0*/  FFMA.FTZ R75, R142, UR46, -R73 ;  /* 0x0000002e8e4b7c23 */ /* 0x000fc40008010849 */
[-C--:B------:R-:W-:Y:S02]  /*8200*/  FMUL.FTZ R175, R35, R77.reuse ;  /* 0x0000004d23af7220 */ /* 0x080fe40000410000 */
[----:B------:R-:W-:Y:S02]  /*8210*/  FFMA.FTZ R71, R172, R77, R71 ;  /* 0x0000004dac477223 */ /* 0x000fe40000010047 */
[----:B------:R-:W-:Y:S02]  /*8220*/  FFMA.FTZ R73, R77, UR46, R72 ;  /* 0x0000002e4d497c23 */ /* 0x000fe40008010048 */
[----:B------:R-:W-:Y:S02]  /*8230*/  FADD.FTZ R77, R180, R69 ;  /* 0x00000045b44d7221 */ /* 0x000fe40000010000 */
[----:B------:R-:W-:Y:S02]  /*8240*/  FFMA.FTZ R70, R172, -R70, R235 ;  /* 0x80000046ac467223 */ /* 0x000fe400000100eb */
[----:B------:R-:W-:-:S02]  /*8250*/  FMUL.FTZ R69, R68, R145 ;  /* 0x0000009144457220 */ /* 0x000fc40000410000 */
[C---:B------:R-:W-:Y:S02]  /*8260*/  FMUL.FTZ R72, R68.reuse, R175 ;  /* 0x000000af44487220 */ /* 0x040fe40000410000 */
[----:B------:R-:W-:Y:S02]  /*8270*/  FMUL.FTZ R75, R68, R75 ;  /* 0x0000004b444b7220 */ /* 0x000fe40000410000 */
[C---:B------:R-:W-:Y:S02]  /*8280*/  FFMA.FTZ R68, R70.reuse, R175, R69 ;  /* 0x000000af46447223 */ /* 0x040fe40000010045 */
[C---:B------:R-:W-:Y:S02]  /*8290*/  FFMA.FTZ R69, R70.reuse, R145, -R72 ;  /* 0x0000009146457223 */ /* 0x040fe40000010848 */
[----:B------:R-:W-:Y:S01]  /*82a0*/  FFMA.FTZ R70, R70, R73, R75 ;  /* 0x0000004946467223 */ /* 0x000fe2000001004b */
[----:B------:R-:W-:Y:S01]  /*82b0*/  PRMT R75, RZ, 0x7610, R53 ;  /* 0x00007610ff4b7816 */ /* 0x000fe20000000035 */
[----:B------:R-:W-:-:S02]  /*82c0*/  FADD.FTZ R95, -R95, R144 ;  /* 0x000000905f5f7221 */ /* 0x000fc40000010100 */
[----:B------:R-:W-:Y:S02]  /*82d0*/  FFMA.FTZ R73, R76, R71, R70 ;  /* 0x000000474c497223 */ /* 0x000fe40000010046 */
[C---:B------:R-:W-:Y:S02]  /*82e0*/  FMUL.FTZ R70, R146.reuse, -R95 ;  /* 0x8000005f92467220 */ /* 0x040fe40000410000 */
[----:B------:R-:W-:Y:S02]  /*82f0*/  FFMA.FTZ R20, R35, R71, R20 ;  /* 0x0000004723147223 */ /* 0x000fe40000010014 */
[----:B------:R-:W-:Y:S02]  /*8300*/  FMUL.FTZ R146, R146, -R77 ;  /* 0x8000004d92927220 */ /* 0x000fe40000410000 */
[----:B------:R-:W-:Y:S02]  /*8310*/  FMUL.FTZ R71, R38, R75 ;  /* 0x0000004b26477220 */ /* 0x000fe40000410000 */
[----:B------:R-:W-:-:S02]  /*8320*/  FMUL.FTZ R72, R173, R95 ;  /* 0x0000005fad487220 */ /* 0x000fc40000410000 */
[C---:B------:R-:W-:Y:S02]  /*8330*/  FFMA.FTZ R70, R147.reuse, R77, -R70 ;  /* 0x0000004d93467223 */ /* 0x040fe40000010846 */
[----:B------:R-:W-:Y:S02]  /*8340*/  FFMA.FTZ R147, R147, R95, R146 ;  /* 0x0000005f93937223 */ /* 0x000fe40000010092 */
[-C--:B------:R-:W-:Y:S02]  /*8350*/  FFMA.FTZ R173, R173, -R71.reuse, R230 ;  /* 0x80000047adad7223 */ /* 0x080fe400000100e6 */
[C---:B------:R-:W-:Y:S02]  /*8360*/  FFMA.FTZ R71, R171.reuse, -R71, R224 ;  /* 0x80000047ab477223 */ /* 0x040fe400000100e0 */
[----:B------:R-:W-:Y:S02]  /*8370*/  FFMA.FTZ R171, R171, R77, R72 ;  /* 0x0000004dabab7223 */ /* 0x000fe40000010048 */
[----:B------:R-:W-:-:S02]  /*8380*/  FADD.FTZ R80, R183, R70 ;  /* 0x00000046b7507221 */ /* 0x000fc40000010000 */
[----:B------:R-:W-:Y:S02]  /*8390*/  FMUL.FTZ R72, R77, UR47 ;  /* 0x0000002f4d487c20 */ /* 0x000fe40008410000 */
[C---:B------:R-:W-:Y:S02]  /*83a0*/  FMUL.FTZ R70, R95.reuse, UR47 ;  /* 0x0000002f5f467c20 */ /* 0x040fe40008410000 */
[----:B------:R-:W-:Y:S02]  /*83b0*/  FADD.FTZ R79, -R182, R147 ;  /* 0x00000093b64f7221 */ /* 0x000fe40000010100 */
[----:B------:R-:W-:Y:S02]  /*83c0*/  FADD.FTZ R51, R74, R51 ;  /* 0x000000334a337221 */ /* 0x000fe40000010000 */
[----:B------:R-:W-:Y:S02]  /*83d0*/  FFMA.FTZ R72, R95, UR46, -R72 ;  /* 0x0000002e5f487c23 */ /* 0x000fe40008010848 */
[----:B------:R-:W-:-:S02]  /*83e0*/  FFMA.FTZ R74, R77, UR46, R70 ;  /* 0x0000002e4d4a7c23 */ /* 0x000fc40008010046 */
[C---:B------:R-:W-:Y:S02]  /*83f0*/  FMUL.FTZ R70, R148.reuse, -R79 ;  /* 0x8000004f94467220 */ /* 0x040fe40000410000 */
[----:B------:R-:W-:Y:S02]  /*8400*/  FMUL.FTZ R148, R148, -R80 ;  /* 0x8000005094947220 */ /* 0x000fe40000410000 */
[C---:B------:R-:W-:Y:S02]  /*8410*/  FMUL.FTZ R175, R76.reuse, R175 ;  /* 0x000000af4caf7220 */ /* 0x040fe40000410000 */
[----:B------:R-:W-:Y:S02]  /*8420*/  FMUL.FTZ R145, R76, R145 ;  /* 0x000000914c917220 */ /* 0x000fe40000410000 */
[----:B------:R-:W-:Y:S02]  /*8430*/  FMUL.FTZ R78, R38, R95 ;  /* 0x0000005f264e7220 */ /* 0x000fe40000410000 */
[----:B------:R-:W-:-:S02]  /*8440*/  FADD.FTZ R96, R73, R96 ;  /* 0x0000006049607221 */ /* 0x000fc40000010000 */
[----:B------:R-:W-:Y:S01]  /*8450*/  FMUL.FTZ R76, R38, R77 ;  /* 0x0000004d264c7220 */ /* 0x000fe20000410000 */
[----:B------:R-:W-:Y:S01]  /*8460*/  PRMT R77, RZ, 0x7610, R52 ;  /* 0x00007610ff4d7816 */ /* 0x000fe20000000034 */
[----:B------:R-:W-:Y:S02]  /*8470*/  FMUL.FTZ R73, R173, R72 ;  /* 0x00000048ad497220 */ /* 0x000fe40000410000 */
[C---:B------:R-:W-:Y:S02]  /*8480*/  FFMA.FTZ R72, R149.reuse, R80, -R70 ;  /* 0x0000005095487223 */ /* 0x040fe40000010846 */
[----:B------:R-:W-:Y:S02]  /*8490*/  FFMA.FTZ R149, R149, R79, R148 ;  /* 0x0000004f95957223 */ /* 0x000fe40000010094 */
[C---:B------:R-:W-:Y:S02]  /*84a0*/  FMUL.FTZ R140, R173.reuse, R78 ;  /* 0x0000004ead8c7220 */ /* 0x040fe40000410000 */
[----:B------:R-:W-:-:S02]  /*84b0*/  FMUL.FTZ R173, R173, R76 ;  /* 0x0000004cadad7220 */ /* 0x000fc40000410000 */
[----:B------:R-:W-:Y:S02]  /*84c0*/  FADD.FTZ R185, R185, R72 ;  /* 0x00000048b9b97221 */ /* 0x000fe40000010000 */
[----:B------:R-:W-:Y:S02]  /*84d0*/  FADD.FTZ R184, -R184, R149 ;  /* 0x00000095b8b87221 */ /* 0x000fe40000010100 */
[C---:B------:R-:W-:Y:S02]  /*84e0*/  FFMA.FTZ R140, R71.reuse, R76, R140 ;  /* 0x0000004c478c7223 */ /* 0x040fe4000001008c */
[C---:B------:R-:W-:Y:S02]  /*84f0*/  FFMA.FTZ R70, R71.reuse, R78, -R173 ;  /* 0x0000004e47467223 */ /* 0x040fe400000108ad */
[----:B------:R-:W-:Y:S02]  /*8500*/  FFMA.FTZ R74, R71, R74, R73 ;  /* 0x0000004a474a7223 */ /* 0x000fe40000010049 */
[----:B------:R-:W-:-:S02]  /*8510*/  FMUL.FTZ R71, R134, -R185 ;  /* 0x800000b986477220 */ /* 0x000fc40000410000 */
[-C--:B------:R-:W-:Y:S02]  /*8520*/  FMUL.FTZ R134, R134, -R184.reuse ;  /* 0x800000b886867220 */ /* 0x080fe40000410000 */
[C---:B------:R-:W-:Y:S02]  /*8530*/  FFMA.FTZ R71, R133.reuse, R184, R71 ;  /* 0x000000b885477223 */ /* 0x040fe40000010047 */
[----:B------:R-:W-:Y:S02]  /*8540*/  FFMA.FTZ R134, R133, R185, -R134 ;  /* 0x000000b985867223 */ /* 0x000fe40000010886 */
[C---:B------:R-:W-:Y:S01]  /*8550*/  FMUL.FTZ R149, R75.reuse, R78 ;  /* 0x0000004e4b957220 */ /* 0x040fe20000410000 */
[----:B------:R-:W-:Y:S01]  /*8560*/  PRMT R78, RZ, 0x5410, R53 ;  /* 0x00005410ff4e7816 */ /* 0x000fe20000000035 */
[-C--:B------:R-:W-:Y:S02]  /*8570*/  FFMA.FTZ R21, R38, R171.reuse, R21 ;  /* 0x000000ab26157223 */ /* 0x080fe40000010015 */
[----:B------:R-:W-:-:S02]  /*8580*/  FFMA.FTZ R74, R75, R171, R74 ;  /* 0x000000ab4b4a7223 */ /* 0x000fc4000001004a */
[----:B------:R-:W-:Y:S02]  /*8590*/  FADD.FTZ R186, -R186, R71 ;  /* 0x00000047baba7221 */ /* 0x000fe40000010100 */
[----:B------:R-:W-:Y:S02]  /*85a0*/  FADD.FTZ R171, R187, R134 ;  /* 0x00000086bbab7221 */ /* 0x000fe40000010000 */
[C---:B------:R-:W-:Y:S02]  /*85b0*/  FMUL.FTZ R72, R132.reuse, -R186 ;  /* 0x800000ba84487220 */ /* 0x040fe40000410000 */
[----:B------:R-:W-:Y:S02]  /*85c0*/  FMUL.FTZ R73, R37, R78 ;  /* 0x0000004e25497220 */ /* 0x000fe40000410000 */
[----:B------:R-:W-:Y:S02]  /*85d0*/  FMUL.FTZ R132, R132, -R171 ;  /* 0x800000ab84847220 */ /* 0x000fe40000410000 */
[----:B------:R-:W-:-:S02]  /*85e0*/  FMUL.FTZ R71, R170, R79 ;  /* 0x0000004faa477220 */ /* 0x000fc40000410000 */
[C---:B------:R-:W-:Y:S02]  /*85f0*/  FFMA.FTZ R72, R131.reuse, R171, -R72 ;  /* 0x000000ab83487223 */ /* 0x040fe40000010848 */
[-C--:B------:R-:W-:Y:S02]  /*8600*/  FFMA.FTZ R170, R170, -R73.reuse, R229 ;  /* 0x80000049aaaa7223 */ /* 0x080fe400000100e5 */
[----:B------:R-:W-:Y:S02]  /*8610*/  FFMA.FTZ R131, R131, R186, R132 ;  /* 0x000000ba83837223 */ /* 0x000fe40000010084 */
[----:B------:R-:W-:Y:S02]  /*8620*/  FFMA.FTZ R73, R168, -R73, R233 ;  /* 0x80000049a8497223 */ /* 0x000fe400000100e9 */
[----:B------:R-:W-:Y:S02]  /*8630*/  FADD.FTZ R97, R74, R97 ;  /* 0x000000614a617221 */ /* 0x000fe40000010000 */
[----:B------:R-:W-:-:S02]  /*8640*/  FFMA.FTZ R168, R168, R80, R71 ;  /* 0x00000050a8a87223 */ /* 0x000fc40000010047 */
[----:B------:R-:W-:Y:S02]  /*8650*/  FMUL.FTZ R74, R80, UR47 ;  /* 0x0000002f504a7c20 */ /* 0x000fe40008410000 */
[----:B------:R-:W-:Y:S02]  /*8660*/  FMUL.FTZ R71, R79, UR47 ;  /* 0x0000002f4f477c20 */ /* 0x000fe40008410000 */
[----:B------:R-:W-:Y:S02]  /*8670*/  FADD.FTZ R132, -R188, R131 ;  /* 0x00000083bc847221 */ /* 0x000fe40000010100 */
[----:B------:R-:W-:Y:S02]  /*8680*/  FMUL.FTZ R147, R75, R76 ;  /* 0x0000004c4b937220 */ /* 0x000fe40000410000 */
[----:B------:R-:W-:Y:S02]  /*8690*/  FADD.FTZ R134, R189, R72 ;  /* 0x00000048bd867221 */ /* 0x000fe40000010000 */
[----:B------:R-:W-:-:S02]  /*86a0*/  FFMA.FTZ R75, R79, UR46, -R74 ;  /* 0x0000002e4f4b7c23 */ /* 0x000fc4000801084a */
[----:B------:R-:W-:Y:S02]  /*86b0*/  FFMA.FTZ R74, R80, UR46, R71 ;  /* 0x0000002e504a7c23 */ /* 0x000fe40008010047 */
[C---:B------:R-:W-:Y:S02]  /*86c0*/  FMUL.FTZ R71, R130.reuse, -R132 ;  /* 0x8000008482477220 */ /* 0x040fe40000410000 */
[-C--:B------:R-:W-:Y:S02]  /*86d0*/  FMUL.FTZ R130, R130, -R134.reuse ;  /* 0x8000008682827220 */ /* 0x080fe40000410000 */
[C---:B------:R-:W-:Y:S02]  /*86e0*/  FFMA.FTZ R72, R129.reuse, R134, -R71 ;  /* 0x0000008681487223 */ /* 0x040fe40000010847 */
[----:B------:R-:W-:Y:S02]  /*86f0*/  FFMA.FTZ R71, R129, R132, R130 ;  /* 0x0000008481477223 */ /* 0x000fe40000010082 */
[----:B------:R-:W-:-:S02]  /*8700*/  FADD.FTZ R191, R191, R72 ;  /* 0x00000048bfbf7221 */ /* 0x000fc40000010000 */
[----:B------:R-:W-:Y:S02]  /*8710*/  FADD.FTZ R190, -R190, R71 ;  /* 0x00000047bebe7221 */ /* 0x000fe40000010100 */
[C---:B------:R-:W-:Y:S02]  /*8720*/  FMUL.FTZ R133, R37.reuse, R79 ;  /* 0x0000004f25857220 */ /* 0x040fe40000410000 */
[C---:B------:R-:W-:Y:S02]  /*8730*/  FMUL.FTZ R72, R128.reuse, -R190 ;  /* 0x800000be80487220 */ /* 0x040fe40000410000 */
[----:B------:R-:W-:Y:S02]  /*8740*/  FMUL.FTZ R131, R37, R80 ;  /* 0x0000005025837220 */ /* 0x000fe40000410000 */
[----:B------:R-:W-:Y:S02]  /*8750*/  FMUL.FTZ R128, R128, -R191 ;  /* 0x800000bf80807220 */ /* 0x000fe40000410000 */
[----:B------:R-:W-:-:S02]  /*8760*/  FMUL.FTZ R76, R170, R133 ;  /* 0x00000085aa4c7220 */ /* 0x000fc40000410000 */
[C---:B------:R-:W-:Y:S02]  /*8770*/  FMUL.FTZ R75, R170.reuse, R75 ;  /* 0x0000004baa4b7220 */ /* 0x040fe40000410000 */
[C---:B------:R-:W-:Y:S02]  /*8780*/  FFMA.FTZ R72, R127.reuse, R191, -R72 ;  /* 0x000000bf7f487223 */ /* 0x040fe40000010848 */
[-C--:B------:R-:W-:Y:S02]  /*8790*/  FMUL.FTZ R170, R170, R131.reuse ;  /* 0x00000083aaaa7220 */ /* 0x080fe40000410000 */
[----:B------:R-:W-:Y:S02]  /*87a0*/  FFMA.FTZ R127, R127, R190, R128 ;  /* 0x000000be7f7f7223 */ /* 0x000fe40000010080 */
[C---:B------:R-:W-:Y:S02]  /*87b0*/  FFMA.FTZ R75, R73.reuse, R74, R75 ;  /* 0x0000004a494b7223 */ /* 0x040fe4000001004b */
[----:B------:R-:W-:-:S02]  /*87c0*/  FFMA.FTZ R129, R73, R131, R76 ;  /* 0x0000008349817223 */ /* 0x000fc4000001004c */
[----:B------:R-:W-:Y:S02]  /*87d0*/  FFMA.FTZ R130, R73, R133, -R170 ;  /* 0x0000008549827223 */ /* 0x000fe400000108aa */
[----:B------:R-:W-:Y:S02]  /*87e0*/  FADD.FTZ R192, -R192, R127 ;  /* 0x0000007fc0c07221 */ /* 0x000fe40000010100 */
[----:B------:R-:W-:Y:S02]  /*87f0*/  FMUL.FTZ R73, R40, R77 ;  /* 0x0000004d28497220 */ /* 0x000fe40000410000 */
[----:B------:R-:W-:Y:S02]  /*8800*/  FADD.FTZ R193, R193, R72 ;  /* 0x00000048c1c17221 */ /* 0x000fe40000010000 */
[----:B------:R-:W-:Y:S02]  /*8810*/  FFMA.FTZ R71, R78, R168, R75 ;  /* 0x000000a84e477223 */ /* 0x000fe4000001004b */
[----:B------:R-:W-:-:S02]  /*8820*/  FMUL.FTZ R74, R169, R184 ;  /* 0x000000b8a94a7220 */ /* 0x000fc40000410000 */
[----:B------:R-:W-:Y:S02]  /*8830*/  FMUL.FTZ R75, R185, UR47 ;  /* 0x0000002fb94b7c20 */ /* 0x000fe40008410000 */
[C---:B------:R-:W-:Y:S02]  /*8840*/  FMUL.FTZ R72, R126.reuse, -R192 ;  /* 0x800000c07e487220 */ /* 0x040fe40000410000 */
[----:B------:R-:W-:Y:S02]  /*8850*/  FFMA.FTZ R169, R169, -R73, R228 ;  /* 0x80000049a9a97223 */ /* 0x000fe400000100e4 */
[----:B------:R-:W-:Y:S02]  /*8860*/  FMUL.FTZ R126, R126, -R193 ;  /* 0x800000c17e7e7220 */ /* 0x000fe40000410000 */
[C---:B------:R-:W-:Y:S02]  /*8870*/  FFMA.FTZ R73, R167.reuse, -R73, R218 ;  /* 0x80000049a7497223 */ /* 0x040fe400000100da */
[----:B------:R-:W-:-:S02]  /*8880*/  FFMA.FTZ R167, R167, R185, R74 ;  /* 0x000000b9a7a77223 */ /* 0x000fc4000001004a */
[C---:B------:R-:W-:Y:S02]  /*8890*/  FMUL.FTZ R74, R184.reuse, UR47 ;  /* 0x0000002fb84a7c20 */ /* 0x040fe40008410000 */
[----:B------:R-:W-:Y:S02]  /*88a0*/  FFMA.FTZ R76, R184, UR46, -R75 ;  /* 0x0000002eb84c7c23 */ /* 0x000fe4000801084b */
[C---:B------:R-:W-:Y:S02]  /*88b0*/  FFMA.FTZ R72, R125.reuse, R193, -R72 ;  /* 0x000000c17d487223 */ /* 0x040fe40000010848 */
[----:B------:R-:W-:Y:S02]  /*88c0*/  FFMA.FTZ R125, R125, R192, R126 ;  /* 0x000000c07d7d7223 */ /* 0x000fe4000001007e */
[----:B------:R-:W-:Y:S02]  /*88d0*/  FFMA.FTZ R74, R185, UR46, R74 ;  /* 0x0000002eb94a7c23 */ /* 0x000fe4000801004a */
[----:B------:R-:W-:-:S02]  /*88e0*/  FMUL.FTZ R76, R169, R76 ;  /* 0x0000004ca94c7220 */ /* 0x000fc40000410000 */
[----:B------:R-:W-:Y:S02]  /*88f0*/  FADD.FTZ R194, -R194, R125 ;  /* 0x0000007dc2c27221 */ /* 0x000fe40000010100 */
[----:B------:R-:W-:Y:S01]  /*8900*/  FADD.FTZ R195, R195, R72 ;  /* 0x00000048c3c37221 */ /* 0x000fe20000010000 */
[----:B------:R-:W-:Y:S01]  /*8910*/  PRMT R72, RZ, 0x5410, R52 ;  /* 0x00005410ff487816 */ /* 0x000fe20000000034 */
[----:B------:R-:W-:Y:S02]  /*8920*/  FFMA.FTZ R76, R73, R74, R76 ;  /* 0x0000004a494c7223 */ /* 0x000fe4000001004c */
[----:B------:R-:W-:Y:S02]  /*8930*/  FMUL.FTZ R74, R124, -R194 ;  /* 0x800000c27c4a7220 */ /* 0x000fe40000410000 */
[----:B------:R-:W-:Y:S02]  /*8940*/  FMUL.FTZ R184, R40, R184 ;  /* 0x000000b828b87220 */ /* 0x000fe40000410000 */
[----:B------:R-:W-:-:S02]  /*8950*/  FMUL.FTZ R124, R124, -R195 ;  /* 0x800000c37c7c7220 */ /* 0x000fc40000410000 */
[----:B------:R-:W-:Y:S02]  /*8960*/  FMUL.FTZ R80, R40, R185 ;  /* 0x000000b928507220 */ /* 0x000fe40000410000 */
[----:B------:R-:W-:Y:S02]  /*8970*/  FFMA.FTZ R74, R123, R195, -R74 ;  /* 0x000000c37b4a7223 */ /* 0x000fe4000001084a */
[----:B------:R-:W-:Y:S02]  /*8980*/  FMUL.FTZ R75, R169, R184 ;  /* 0x000000b8a94b7220 */ /* 0x000fe40000410000 */
[----:B------:R-:W-:Y:S02]  /*8990*/  FFMA.FTZ R123, R123, R194, R124 ;  /* 0x000000c27b7b7223 */ /* 0x000fe4000001007c */
[-C--:B------:R-:W-:Y:S02]  /*89a0*/  FMUL.FTZ R126, R169, R80.reuse ;  /* 0x00000050a97e7220 */ /* 0x080fe40000410000 */
[----:B------:R-:W-:-:S02]  /*89b0*/  FFMA.FTZ R125, R73, R80, R75 ;  /* 0x00000050497d7223 */ /* 0x000fc4000001004b */
[----:B------:R-:W-:Y:S02]  /*89c0*/  FADD.FTZ R196, -R196, R123 ;  /* 0x0000007bc4c47221 */ /* 0x000fe40000010100 */
[----:B------:R-:W-:Y:S02]  /*89d0*/  FMUL.FTZ R75, R39, R72 ;  /* 0x00000048274b7220 */ /* 0x000fe40000410000 */
[----:B------:R-:W-:Y:S02]  /*89e0*/  FADD.FTZ R197, R197, R74 ;  /* 0x0000004ac5c57221 */ /* 0x000fe40000010000 */
[----:B------:R-:W-:Y:S02]  /*89f0*/  FFMA.FTZ R126, R73, R184, -R126 ;  /* 0x000000b8497e7223 */ /* 0x000fe4000001087e */
[----:B------:R-:W-:Y:S02]  /*8a00*/  FFMA.FTZ R74, R77, R167, R76 ;  /* 0x000000a74d4a7223 */ /* 0x000fe4000001004c */
[----:B------:R-:W-:-:S02]  /*8a10*/  FMUL.FTZ R131, R78, R131 ;  /* 0x000000834e837220 */ /* 0x000fc40000410000 */
[----:B------:R-:W-:Y:S02]  /*8a20*/  FMUL.FTZ R133, R78, R133 ;  /* 0x000000854e857220 */ /* 0x000fe40000410000 */
[----:B------:R-:W-:Y:S02]  /*8a30*/  FMUL.FTZ R73, R166, R186 ;  /* 0x000000baa6497220 */ /* 0x000fe40000410000 */
[----:B------:R-:W-:Y:S02]  /*8a40*/  FMUL.FTZ R76, R122, -R196 ;  /* 0x800000c47a4c7220 */ /* 0x000fe40000410000 */
[-C--:B------:R-:W-:Y:S02]  /*8a50*/  FFMA.FTZ R166, R166, -R75.reuse, R223 ;  /* 0x8000004ba6a67223 */ /* 0x080fe400000100df */
[----:B------:R-:W-:Y:S02]  /*8a60*/  FFMA.FTZ R78, R164, -R75, R225 ;  /* 0x8000004ba44e7223 */ /* 0x000fe400000100e1 */
[----:B------:R-:W-:-:S02]  /*8a70*/  FMUL.FTZ R122, R122, -R197 ;  /* 0x800000c57a7a7220 */ /* 0x000fc40000410000 */
[----:B------:R-:W-:Y:S02]  /*8a80*/  FMUL.FTZ R127, R77, R80 ;  /* 0x000000504d7f7220 */ /* 0x000fe40000410000 */
[----:B------:R-:W-:Y:S02]  /*8a90*/  FMUL.FTZ R75, R171, UR47 ;  /* 0x0000002fab4b7c20 */ /* 0x000fe40008410000 */
[C---:B------:R-:W-:Y:S02]  /*8aa0*/  FMUL.FTZ R80, R186.reuse, UR47 ;  /* 0x0000002fba507c20 */ /* 0x040fe40008410000 */
[C---:B------:R-:W-:Y:S02]  /*8ab0*/  FFMA.FTZ R76, R121.reuse, R197, -R76 ;  /* 0x000000c5794c7223 */ /* 0x040fe4000001084c */
[----:B------:R-:W-:Y:S02]  /*8ac0*/  FFMA.FTZ R121, R121, R196, R122 ;  /* 0x000000c479797223 */ /* 0x000fe4000001007a */
[----:B------:R-:W-:-:S02]  /*8ad0*/  FFMA.FTZ R75, R186, UR46, -R75 ;  /* 0x0000002eba4b7c23 */ /* 0x000fc4000801084b */
[-C--:B------:R-:W-:Y:S02]  /*8ae0*/  FFMA.FTZ R73, R164, R171.reuse, R73 ;  /* 0x000000aba4497223 */ /* 0x080fe40000010049 */
[----:B------:R-:W-:Y:S02]  /*8af0*/  FFMA.FTZ R79, R171, UR46, R80 ;  /* 0x0000002eab4f7c23 */ /* 0x000fe40008010050 */
[C---:B------:R-:W-:Y:S02]  /*8b00*/  FMUL.FTZ R169, R39.reuse, R186 ;  /* 0x000000ba27a97220 */ /* 0x040fe40000410000 */
[----:B------:R-:W-:Y:S02]  /*8b10*/  FMUL.FTZ R171, R39, R171 ;  /* 0x000000ab27ab7220 */ /* 0x000fe40000410000 */
[----:B------:R-:W-:Y:S01]  /*8b20*/  FADD.FTZ R198, -R198, R121 ;  /* 0x00000079c6c67221 */ /* 0x000fe20000010100 */
[----:B------:R-:W-:Y:S01]  /*8b30*/  PRMT R121, RZ, 0x7610, R56 ;  /* 0x00007610ff797816 */ /* 0x000fe20000000038 */
[----:B------:R-:W-:Y:S01]  /*8b40*/  FMUL.FTZ R122, R166, R75 ;  /* 0x0000004ba67a7220 */ /* 0x000fe20000410000 */
[----:B------:R-:W-:Y:S01]  /*8b50*/  PRMT R75, RZ, 0x7610, R59 ;  /* 0x00007610ff4b7816 */ /* 0x000fe2000000003b */
[----:B------:R-:W-:-:S02]  /*8b60*/  FADD.FTZ R199, R199, R76 ;  /* 0x0000004cc7c77221 */ /* 0x000fc40000010000 */
[C---:B------:R-:W-:Y:S02]  /*8b70*/  FMUL.FTZ R124, R166.reuse, R169 ;  /* 0x000000a9a67c7220 */ /* 0x040fe40000410000 */
[----:B------:R-:W-:Y:S02]  /*8b80*/  FMUL.FTZ R128, R166, R171 ;  /* 0x000000aba6807220 */ /* 0x000fe40000410000 */
[C---:B------:R-:W-:Y:S02]  /*8b90*/  FMUL.FTZ R76, R120.reuse, -R198 ;  /* 0x800000c6784c7220 */ /* 0x040fe40000410000 */
[----:B------:R-:W-:Y:S02]  /*8ba0*/  FMUL.FTZ R120, R120, -R199 ;  /* 0x800000c778787220 */ /* 0x000fe40000410000 */
[----:B------:R-:W-:Y:S02]  /*8bb0*/  FMUL.FTZ R123, R77, R184 ;  /* 0x000000b84d7b7220 */ /* 0x000fe40000410000 */
[----:B------:R-:W-:-:S02]  /*8bc0*/  FMUL.FTZ R77, R42, R75 ;  /* 0x0000004b2a4d7220 */ /* 0x000fc40000410000 */
[C---:B------:R-:W-:Y:S02]  /*8bd0*/  FFMA.FTZ R124, R78.reuse, R171, R124 ;  /* 0x000000ab4e7c7223 */ /* 0x040fe4000001007c */
[C---:B------:R-:W-:Y:S02]  /*8be0*/  FFMA.FTZ R128, R78.reuse, R169, -R128 ;  /* 0x000000a94e807223 */ /* 0x040fe40000010880 */
[----:B------:R-:W-:Y:S02]  /*8bf0*/  FFMA.FTZ R122, R78, R79, R122 ;  /* 0x0000004f4e7a7223 */ /* 0x000fe4000001007a */
[C---:B------:R-:W-:Y:S02]  /*8c00*/  FFMA.FTZ R78, R119.reuse, R199, -R76 ;  /* 0x000000c7774e7223 */ /* 0x040fe4000001084c */
[----:B------:R-:W-:Y:S01]  /*8c10*/  FFMA.FTZ R119, R119, R198, R120 ;  /* 0x000000c677777223 */ /* 0x000fe20000010078 */
[----:B------:R-:W-:Y:S01]  /*8c20*/  PRMT R120, RZ, 0x5410, R56 ;  /* 0x00005410ff787816 */ /* 0x000fe20000000038 */
[----:B------:R-:W-:-:S02]  /*8c30*/  FFMA.FTZ R79, R165, -R77, R222 ;  /* 0x8000004da54f7223 */ /* 0x000fc400000100de */
[----:B------:R-:W-:Y:S02]  /*8c40*/  FFMA.FTZ R81, R163, -R77, R212 ;  /* 0x8000004da3517223 */ /* 0x000fe400000100d4 */
[----:B------:R-:W-:Y:S02]  /*8c50*/  FMUL.FTZ R165, R165, R132 ;  /* 0x00000084a5a57220 */ /* 0x000fe40000410000 */
[----:B------:R-:W-:Y:S02]  /*8c60*/  FMUL.FTZ R83, R134, UR47 ;  /* 0x0000002f86537c20 */ /* 0x000fe40008410000 */
[----:B------:R-:W-:Y:S02]  /*8c70*/  FMUL.FTZ R77, R132, UR47 ;  /* 0x0000002f844d7c20 */ /* 0x000fe40008410000 */
[----:B------:R-:W-:Y:S02]  /*8c80*/  FADD.FTZ R200, -R200, R119 ;  /* 0x00000077c8c87221 */ /* 0x000fe40000010100 */
[----:B------:R-:W-:-:S02]  /*8c90*/  FADD.FTZ R201, R201, R78 ;  /* 0x0000004ec9c97221 */ /* 0x000fc40000010000 */
[----:B------:R-:W-:Y:S02]  /*8ca0*/  FFMA.FTZ R76, R163, R134, R165 ;  /* 0x00000086a34c7223 */ /* 0x000fe400000100a5 */
[----:B------:R-:W-:Y:S02]  /*8cb0*/  FFMA.FTZ R78, R132, UR46, -R83 ;  /* 0x0000002e844e7c23 */ /* 0x000fe40008010853 */
[----:B------:R-:W-:Y:S02]  /*8cc0*/  FFMA.FTZ R80, R134, UR46, R77 ;  /* 0x0000002e86507c23 */ /* 0x000fe4000801004d */
[C---:B------:R-:W-:Y:S02]  /*8cd0*/  FMUL.FTZ R132, R42.reuse, R132 ;  /* 0x000000842a847220 */ /* 0x040fe40000410000 */
[----:B------:R-:W-:Y:S02]  /*8ce0*/  FMUL.FTZ R134, R42, R134 ;  /* 0x000000862a867220 */ /* 0x000fe40000410000 */
[----:B------:R-:W-:-:S02]  /*8cf0*/  FMUL.FTZ R77, R135, -R200 ;  /* 0x800000c8874d7220 */ /* 0x000fc40000410000 */
[-C--:B------:R-:W-:Y:S02]  /*8d00*/  FMUL.FTZ R135, R135, -R201.reuse ;  /* 0x800000c987877220 */ /* 0x080fe40000410000 */
[C---:B------:R-:W-:Y:S02]  /*8d10*/  FMUL.FTZ R83, R79.reuse, R132 ;  /* 0x000000844f537220 */ /* 0x040fe40000410000 */
[C---:B------:R-:W-:Y:S02]  /*8d20*/  FMUL.FTZ R82, R79.reuse, R78 ;  /* 0x0000004e4f527220 */ /* 0x040fe40000410000 */
[----:B------:R-:W-:Y:S02]  /*8d30*/  FMUL.FTZ R84, R79, R134 ;  /* 0x000000864f547220 */ /* 0x000fe40000410000 */
[C---:B------:R-:W-:Y:S02]  /*8d40*/  FFMA.FTZ R79, R136.reuse, R200, R135 ;  /* 0x000000c8884f7223 */ /* 0x040fe40000010087 */
[----:B------:R-:W-:-:S02]  /*8d50*/  FFMA.FTZ R78, R136, R201, -R77 ;  /* 0x000000c9884e7223 */ /* 0x000fc4000001084d */
[----:B------:R-:W-:Y:S01]  /*8d60*/  FADD.FTZ R202, -R202, R79 ;  /* 0x0000004fcaca7221 */ /* 0x000fe20000010100 */
[----:B------:R-:W-:Y:S01]  /*8d70*/  IADD3 R79, R238, 0x1, RZ ;  /* 0x00000001ee4f7810 */ /* 0x000fe20007ffe0ff */
[----:B------:R-:W-:Y:S02]  /*8d80*/  FMUL.FTZ R95, R47, R120 ;  /* 0x000000782f5f7220 */ /* 0x000fe40000410000 */
[----:B------:R-:W-:Y:S01]  /*8d90*/  FFMA.FTZ R77, R81, R80, R82 ;  /* 0x00000050514d7223 */ /* 0x000fe20000010052 */
[----:B------:R-:W-:Y:S01]  /*8da0*/  LEA.HI.SX32 R240, R79, R238, 0x1b ;  /* 0x000000ee4ff07211 */ /* 0x000fe200078fdaff */
[----:B------:R-:W-:Y:S02]  /*8db0*/  FADD.FTZ R203, R203, R78 ;  /* 0x0000004ecbcb7221 */ /* 0x000fe40000010000 */
[----:B------:R-:W-:Y:S01]  /*8dc0*/  FFMA.FTZ R119, R150, -R95, R115 ;  /* 0x8000005f96777223 */ /* 0x000fe20000010073 */
[----:B------:R-:W-:Y:S01]  /*8dd0*/  IADD3 R115, R112, 0x80, RZ ;  /* 0x0000008070737810 */ /* 0x000fe20007ffe0ff */
[----:B------:R-:W-:-:S02]  /*8de0*/  FMUL.FTZ R80, R47, R202 ;  /* 0x000000ca2f507220 */ /* 0x000fc40000410000 */
[C---:B------:R-:W-:Y:S01]  /*8df0*/  FFMA.FTZ R135, R81.reuse, R134, R83 ;  /* 0x0000008651877223 */ /* 0x040fe20000010053 */
[C---:B------:R-:W-:Y:S01]  /*8e00*/  IADD3 R83, R238.reuse, 0x3, RZ ;  /* 0x00000003ee537810 */ /* 0x040fe20007ffe0ff */
[----:B------:R-:W-:Y:S01]  /*8e10*/  FFMA.FTZ R136, R81, R132, -R84 ;  /* 0x0000008451887223 */ /* 0x000fe20000010854 */
[----:B------:R-:W-:Y:S01]  /*8e20*/  IADD3 R81, R238, 0x2, RZ ;  /* 0x00000002ee517810 */ /* 0x000fe20007ffe0ff */
[----:B------:R-:W-:Y:S01]  /*8e30*/  FMUL.FTZ R78, R47, R203 ;  /* 0x000000cb2f4e7220 */ /* 0x000fe20000410000 */
[-C--:B------:R-:W-:Y:S01]  /*8e40*/  LEA.HI.SX32 R236, R83, R238.reuse, 0x1b ;  /* 0x000000ee53ec7211 */ /* 0x080fe200078fdaff */
[----:B------:R-:W-:Y:S01]  /*8e50*/  FFMA.FTZ R95, R138, -R95, R205 ;  /* 0x8000005f8a5f7223 */ /* 0x000fe200000100cd */
[----:B------:R-:W-:Y:S01]  /*8e60*/  LEA.HI.SX32 R234, R81, R238, 0x1b ;  /* 0x000000ee51ea7211 */ /* 0x000fe200078fdaff */
[----:B------:R-:W-:Y:S01]  /*8e70*/  FMUL.FTZ R79, R119, R80 ;  /* 0x00000050774f7220 */ /* 0x000fe20000410000 */
[----:B------:R-:W-:Y:S01]  /*8e80*/  LEA.HI.SX32 R238, R238, R238, 0x1b ;  /* 0x000000eeeeee7211 */ /* 0x000fe200078fdaff */
[----:B------:R-:W-:Y:S01]  /*8e90*/  FMUL.FTZ R93, R48, R121 ;  /* 0x00000079305d7220 */ /* 0x000fe20000410000 */
[----:B------:R-:W-:Y:S01]  /*8ea0*/  LEA.HI.SX32 R186, R115, R112, 0x1b ;  /* 0x0000007073ba7211 */ /* 0x000fe200078fdaff */
[-C--:B------:R-:W-:Y:S01]  /*8eb0*/  FMUL.FTZ R81, R120, R78.reuse ;  /* 0x0000004e78517220 */ /* 0x080fe20000410000 */
[----:B------:R-:W-:Y:S01]  /*8ec0*/  IADD3 R205, R112, 0xf80, RZ ;  /* 0x00000f8070cd7810 */ /* 0x000fe20007ffe0ff */
[----:B------:R-:W-:-:S02]  /*8ed0*/  FFMA.FTZ R79, R95, R78, R79 ;  /* 0x0000004e5f4f7223 */ /* 0x000fc4000001004f */
[----:B------:R-:W-:Y:S01]  /*8ee0*/  FFMA.FTZ R94, R151, -R93, R206 ;  /* 0x8000005d975e7223 */ /* 0x000fe200000100ce */
[----:B------:R0:W-:Y:S01]  /*8ef0*/  STS [R238.X4+0x4200], R81 ;  /* 0x00420051ee007388 */ /* 0x0001e20000004800 */
[C---:B------:R-:W-:Y:S02]  /*8f00*/  FMUL.FTZ R82, R48.reuse, R201 ;  /* 0x000000c930527220 */ /* 0x040fe40000410000 */
[----:B------:R-:W-:Y:S02]  /*8f10*/  FMUL.FTZ R84, R48, R200 ;  /* 0x000000c830547220 */ /* 0x000fe40000410000 */
[----:B------:R-:W-:Y:S02]  /*8f20*/  FMUL.FTZ R78, R119, R78 ;  /* 0x0000004e774e7220 */ /* 0x000fe40000410000 */
[----:B------:R-:W-:Y:S02]  /*8f30*/  FFMA.FTZ R93, R153, -R93, R114 ;  /* 0x8000005d995d7223 */ /* 0x000fe40000010072 */
[----:B------:R-:W-:-:S02]  /*8f40*/  FMUL.FTZ R83, R94, R84 ;  /* 0x000000545e537220 */ /* 0x000fc40000410000 */
[----:B------:R-:W-:Y:S02]  /*8f50*/  FMUL.FTZ R85, R94, R82 ;  /* 0x000000525e557220 */ /* 0x000fe40000410000 */
[----:B------:R-:W-:Y:S02]  /*8f60*/  FFMA.FTZ R78, R95, R80, -R78 ;  /* 0x000000505f4e7223 */ /* 0x000fe4000001084e */
[----:B------:R-:W-:Y:S02]  /*8f70*/  FMUL.FTZ R89, R45, R92 ;  /* 0x0000005c2d597220 */ /* 0x000fe40000410000 */
[----:B0-----:R-:W-:Y:S02]  /*8f80*/  FMUL.FTZ R81, R120, R80 ;  /* 0x0000005078517220 */ /* 0x001fe40000410000 */
[C---:B------:R-:W-:Y:S02]  /*8f90*/  FFMA.FTZ R80, R93.reuse, R82, R83 ;  /* 0x000000525d507223 */ /* 0x040fe40000010053 */
[----:B------:R-:W-:Y:S01]  /*8fa0*/  FFMA.FTZ R85, R93, R84, -R85 ;  /* 0x000000545d557223 */ /* 0x000fe20000010855 */
[----:B------:R0:W-:Y:S01]  /*8fb0*/  STS [R240.X4+0x4204], R81 ;  /* 0x00420451f0007388 */ /* 0x0001e20000004800 */
[----:B------:R-:W-:-:S02]  /*8fc0*/  FADD.FTZ R79, RZ, R79 ;  /* 0x0000004fff4f7221 */ /* 0x000fc40000010000 */
[----:B------:R-:W-:Y:S02]  /*8fd0*/  FADD.FTZ R78, RZ, R78 ;  /* 0x0000004eff4e7221 */ /* 0x000fe40000010000 */
[----:B------:R-:W-:Y:S02]  /*8fe0*/  FMUL.FTZ R87, R46, R91 ;  /* 0x0000005b2e577220 */ /* 0x000fe40000410000 */
[-C--:B------:R-:W-:Y:S02]  /*8ff0*/  FFMA.FTZ R90, R152, -R89.reuse, R211 ;  /* 0x80000059985a7223 */ /* 0x080fe400000100d3 */
[----:B------:R-:W-:Y:S02]  /*9000*/  FFMA.FTZ R89, R154, -R89, R207 ;  /* 0x800000599a597223 */ /* 0x000fe400000100cf */
[----:B------:R-:W-:Y:S02]  /*9010*/  FMUL.FTZ R163, R45, R198 ;  /* 0x000000c62da37220 */ /* 0x000fe40000410000 */
[----:B------:R-:W-:-:S02]  /*9020*/  FADD.FTZ R79, R79, R80 ;  /* 0x000000504f4f7221 */ /* 0x000fc40000010000 */
[----:B------:R-:W-:Y:S02]  /*9030*/  FADD.FTZ R78, R78, R85 ;  /* 0x000000554e4e7221 */ /* 0x000fe40000010000 */
[----:B------:R-:W-:Y:S02]  /*9040*/  FFMA.FTZ R88, R155, -R87, R204 ;  /* 0x800000579b587223 */ /* 0x000fe400000100cc */
[----:B------:R-:W-:Y:S02]  /*9050*/  FMUL.FTZ R85, R45, R199 ;  /* 0x000000c72d557220 */ /* 0x000fe40000410000 */
[----:B------:R-:W-:Y:S02]  /*9060*/  FFMA.FTZ R87, R157, -R87, R208 ;  /* 0x800000579d577223 */ /* 0x000fe400000100d0 */
[----:B------:R-:W-:Y:S02]  /*9070*/  FMUL.FTZ R80, R89, R163 ;  /* 0x000000a359507220 */ /* 0x000fe40000410000 */
[----:B------:R-:W-:-:S02]  /*9080*/  FMUL.FTZ R144, R46, R196 ;  /* 0x000000c42e907220 */ /* 0x000fc40000410000 */
[----:B------:R-:W-:Y:S02]  /*9090*/  FMUL.FTZ R83, R121, R82 ;  /* 0x0000005279537220 */ /* 0x000fe40000410000 */
[----:B0-----:R-:W-:Y:S02]  /*90a0*/  FMUL.FTZ R81, R89, R85 ;  /* 0x0000005559517220 */ /* 0x001fe40000410000 */
[----:B------:R-:W-:Y:S01]  /*90b0*/  FMUL.FTZ R82, R46, R197 ;  /* 0x000000c52e527220 */ /* 0x000fe20000410000 */
[----:B------:R0:W-:Y:S01]  /*90c0*/  STS [R234.X4+0x4208], R83 ;  /* 0x00420853ea007388 */ /* 0x0001e20000004800 */
[----:B------:R-:W-:Y:S02]  /*90d0*/  FFMA.FTZ R80, R90, R85, R80 ;  /* 0x000000555a507223 */ /* 0x000fe40000010050 */
[----:B------:R-:W-:Y:S02]  /*90e0*/  FMUL.FTZ R165, R87, R144 ;  /* 0x0000009057a57220 */ /* 0x000fe40000410000 */
[----:B------:R-:W-:-:S02]  /*90f0*/  FADD.FTZ R79, R79, R80 ;  /* 0x000000504f4f7221 */ /* 0x000fc40000010000 */
[-C--:B------:R-:W-:Y:S02]  /*9100*/  FFMA.FTZ R142, R88, R82.reuse, R165 ;  /* 0x00000052588e7223 */ /* 0x080fe400000100a5 */
[----:B------:R-:W-:Y:S02]  /*9110*/  FMUL.FTZ R165, R87, R82 ;  /* 0x0000005257a57220 */ /* 0x000fe40000410000 */
[----:B0-----:R-:W-:Y:S02]  /*9120*/  FFMA.FTZ R83, R90, R163, -R81 ;  /* 0x000000a35a537223 */ /* 0x001fe40000010851 */
[----:B------:R-:W-:Y:S02]  /*9130*/  FMUL.FTZ R81, R121, R84 ;  /* 0x0000005479517220 */ /* 0x000fe40000410000 */
[----:B------:R-:W-:Y:S02]  /*9140*/  FMUL.FTZ R84, R43, R86 ;  /* 0x000000562b547220 */ /* 0x000fe40000410000 */
[----:B------:R-:W-:Y:S01]  /*9150*/  FADD.FTZ R78, R78, R83 ;  /* 0x000000534e4e7221 */ /* 0x000fe20000010000 */
[----:B------:R-:W-:Y:S01]  /*9160*/  STS [R236.X4+0x420c], R81 ;  /* 0x00420c51ec007388 */ /* 0x000fe20000004800 */
[----:B------:R-:W-:-:S02]  /*9170*/  FADD.FTZ R142, R79, R142 ;  /* 0x0000008e4f8e7221 */ /* 0x000fc40000010000 */
[----:B------:R-:W-:Y:S01]  /*9180*/  FFMA.FTZ R165, R88, R144, -R165 ;  /* 0x0000009058a57223 */ /* 0x000fe200000108a5 */
[----:B------:R0:W-:Y:S01]  /*9190*/  STS [R238.X4+0x4248], R127 ;  /* 0x0042487fee007388 */ /* 0x0001e20000004800 */
[----:B------:R-:W-:Y:S02]  /*91a0*/  FMUL.FTZ R79, R92, R85 ;  /* 0x000000555c4f7220 */ /* 0x000fe40000410000 */
[----:B------:R-:W-:Y:S01]  /*91b0*/  FMUL.FTZ R83, R91, R82 ;  /* 0x000000525b537220 */ /* 0x000fe20000410000 */
[----:B------:R-:W-:Y:S01]  /*91c0*/  PRMT R82, RZ, 0x5410, R59 ;  /* 0x00005410ff527816 */ /* 0x000fe2000000003b */
[----:B------:R-:W-:Y:S01]  /*91d0*/  FFMA.FTZ R85, R158, -R84, R209 ;  /* 0x800000549e557223 */ /* 0x000fe200000100d1 */
[----:B------:R-:W-:Y:S01]  /*91e0*/  STS [R238.X4+0x4210], R79 ;  /* 0x0042104fee007388 */ /* 0x000fe20000004800 */
[C---:B------:R-:W-:Y:S02]  /*91f0*/  FMUL.FTZ R177, R43.reuse, R194 ;  /* 0x000000c22bb17220 */ /* 0x040fe40000410000 */
[----:B------:R-:W-:Y:S01]  /*9200*/  FADD.FTZ R165, R78, R165 ;  /* 0x000000a54ea57221 */ /* 0x000fe20000010000 */
[----:B------:R1:W-:Y:S01]  /*9210*/  STS [R238.X4+0x4218], R83 ;  /* 0x00421853ee007388 */ /* 0x0003e20000004800 */
[----:B------:R-:W-:Y:S01]  /*9220*/  FFMA.FTZ R84, R156, -R84, R213 ;  /* 0x800000549c547223 */ /* 0x000fe200000100d5 */
[----:B0-----:R-:W-:Y:S01]  /*9230*/  IADD3 R127, R112, 0x280, RZ ;  /* 0x00000280707f7810 */ /* 0x001fe20007ffe0ff */
[----:B------:R-:W-:Y:S01]  /*9240*/  FMUL.FTZ R81, R43, R195 ;  /* 0x000000c32b517220 */ /* 0x000fe20000410000 */
[----:B------:R0:W-:Y:S01]  /*9250*/  STS [R238.X4+0x424c], R123 ;  /* 0x00424c7bee007388 */ /* 0x0001e20000004800 */
[----:B------:R-:W-:-:S02]  /*9260*/  FMUL.FTZ R78, R85, R177 ;  /* 0x000000b1554e7220 */ /* 0x000fc40000410000 */
[-C--:B------:R-:W-:Y:S01]  /*9270*/  FMUL.FTZ R181, R86, R81.reuse ;  /* 0x0000005156b57220 */ /* 0x080fe20000410000 */
[----:B------:R2:W-:Y:S01]  /*9280*/  STS [R238.X4+0x4250], R131 ;  /* 0x00425083ee007388 */ /* 0x0005e20000004800 */
[-C--:B------:R-:W-:Y:S01]  /*9290*/  FFMA.FTZ R179, R84, R81.reuse, R78 ;  /* 0x0000005154b37223 */ /* 0x080fe2000001004e */
[----:B-1----:R-:W-:Y:S01]  /*92a0*/  PRMT R83, RZ, 0x7610, R58 ;  /* 0x00007610ff537816 */ /* 0x002fe2000000003a */
[----:B------:R-:W-:Y:S01]  /*92b0*/  FMUL.FTZ R81, R85, R81 ;  /* 0x0000005155517220 */ /* 0x000fe20000410000 */
[----:B------:R-:W-:Y:S01]  /*92c0*/  STS [R238.X4+0x4220], R181 ;  /* 0x004220b5ee007388 */ /* 0x000fe20000004800 */
[----:B------:R-:W-:Y:S01]  /*92d0*/  FMUL.FTZ R173, R91, R144 ;  /* 0x000000905bad7220 */ /* 0x000fe20000410000 */
[----:B0-----:R-:W-:Y:S01]  /*92e0*/  IADD3 R123, R112, 0x100, RZ ;  /* 0x00000100707b7810 */ /* 0x001fe20007ffe0ff */
[----:B------:R-:W-:Y:S01]  /*92f0*/  FMUL.FTZ R80, R44, R83 ;  /* 0x000000532c507220 */ /* 0x000fe20000410000 */
[----:B------:R0:W-:Y:S01]  /*9300*/  STS [R238.X4+0x4254], R133 ;  /* 0x00425485ee007388 */ /* 0x0001e20000004800 */
[----:B------:R-:W-:Y:S01]  /*9310*/  FMUL.FTZ R163, R92, R163 ;  /* 0x000000a35ca37220 */ /* 0x000fe20000410000 */
[----:B--2---:R-:W-:Y:S01]  /*9320*/  IADD3 R131, R112, 0x400, RZ ;  /* 0x0000040070837810 */ /* 0x004fe20007ffe0ff */
[----:B------:R-:W-:Y:S01]  /*9330*/  FFMA.FTZ R144, R84, R177, -R81 ;  /* 0x000000b154907223 */ /* 0x000fe20000010851 */
[----:B------:R-:W-:Y:S01]  /*9340*/  STS [R238.X4+0x421c], R173 ;  /* 0x00421cadee007388 */ /* 0x000fe20000004800 */
[----:B------:R-:W-:Y:S01]  /*9350*/  FMUL.FTZ R78, R41, R82 ;  /* 0x00000052294e7220 */ /* 0x000fe20000410000 */
[----:B------:R-:W-:Y:S01]  /*9360*/  LEA.HI.SX32 R115, R123, R112, 0x1b ;  /* 0x000000707b737211 */ /* 0x000fe200078fdaff */
[-C--:B------:R-:W-:Y:S01]  /*9370*/  FFMA.FTZ R81, R159, -R80.reuse, R210 ;  /* 0x800000509f517223 */ /* 0x080fe200000100d2 */
[----:B------:R-:W-:Y:S01]  /*9380*/  STS [R238.X4+0x4214], R163 ;  /* 0x004214a3ee007388 */ /* 0x000fe20000004800 */
[----:B------:R-:W-:Y:S01]  /*9390*/  FFMA.FTZ R80, R161, -R80, R214 ;  /* 0x80000050a1507223 */ /* 0x000fe200000100d6 */
[----:B0-----:R-:W-:Y:S01]  /*93a0*/  IADD3 R133, R112, 0x480, RZ ;  /* 0x0000048070857810 */ /* 0x001fe20007ffe0ff */
[C---:B------:R-:W-:Y:S01]  /*93b0*/  FMUL.FTZ R148, R44.reuse, R192 ;  /* 0x000000c02c947220 */ /* 0x040fe20000410000 */
[----:B------:R0:W-:Y:S01]  /*93c0*/  STS [R238.X4+0x4258], R147 ;  /* 0x00425893ee007388 */ /* 0x0001e20000004800 */
[----:B------:R-:W-:-:S02]  /*93d0*/  FMUL.FTZ R146, R44, R193 ;  /* 0x000000c12c927220 */ /* 0x000fc40000410000 */
[----:B------:R-:W-:Y:S01]  /*93e0*/  FMUL.FTZ R177, R86, R177 ;  /* 0x000000b156b17220 */ /* 0x000fe20000410000 */
[----:B------:R1:W-:Y:S01]  /*93f0*/  STS [R238.X4+0x425c], R149 ;  /* 0x00425c95ee007388 */ /* 0x0003e20000004800 */
[-C--:B------:R-:W-:Y:S02]  /*9400*/  FFMA.FTZ R79, R160, -R78.reuse, R219 ;  /* 0x8000004ea04f7223 */ /* 0x080fe400000100db */
[----:B------:R-:W-:Y:S01]  /*9410*/  FFMA.FTZ R78, R162, -R78, R215 ;  /* 0x8000004ea24e7223 */ /* 0x000fe200000100d7 */
[----:B------:R-:W-:Y:S01]  /*9420*/  STS [R238.X4+0x4224], R177 ;  /* 0x004224b1ee007388 */ /* 0x000fe20000004800 */
[C---:B------:R-:W-:Y:S01]  /*9430*/  FMUL.FTZ R185, R41.reuse, R190 ;  /* 0x000000be29b97220 */ /* 0x040fe20000410000 */
[----:B0-----:R-:W-:Y:S01]  /*9440*/  IADD3 R147, R112, 0x800, RZ ;  /* 0x0000080070937810 */ /* 0x001fe20007ffe0ff */
[----:B------:R-:W-:Y:S01]  /*9450*/  FMUL.FTZ R163, R80, R148 ;  /* 0x0000009450a37220 */ /* 0x000fe20000410000 */
[----:B------:R0:W-:Y:S01]  /*9460*/  STS [R238.X4+0x4260], R175 ;  /* 0x004260afee007388 */ /* 0x0001e20000004800 */
[----:B------:R-:W-:Y:S01]  /*9470*/  FMUL.FTZ R183, R41, R191 ;  /* 0x000000bf29b77220 */ /* 0x000fe20000410000 */
[----:B-1----:R-:W-:Y:S01]  /*9480*/  IADD3 R149, R112, 0x880, RZ ;  /* 0x0000088070957810 */ /* 0x002fe20007ffe0ff */
[----:B------:R-:W-:Y:S01]  /*9490*/  FMUL.FTZ R164, R80, R146 ;  /* 0x0000009250a47220 */ /* 0x000fe20000410000 */
[----:B------:R1:W-:Y:S01]  /*94a0*/  STS [R238.X4+0x4264], R145 ;  /* 0x00426491ee007388 */ /* 0x0003e20000004800 */
[----:B------:R-:W-:-:S02]  /*94b0*/  FMUL.FTZ R166, R78, R185 ;  /* 0x000000b94ea67220 */ /* 0x000fc40000410000 */
[-C--:B------:R-:W-:Y:S01]  /*94c0*/  FFMA.FTZ R163, R81, R146.reuse, R163 ;  /* 0x0000009251a37223 */ /* 0x080fe200000100a3 */
[----:B------:R2:W-:Y:S01]  /*94d0*/  STS [R238.X4+0x4268], R143 ;  /* 0x0042688fee007388 */ /* 0x0005e20000004800 */
[----:B------:R-:W-:Y:S01]  /*94e0*/  FADD.FTZ R142, R142, R179 ;  /* 0x000000b38e8e7221 */ /* 0x000fe20000010000 */
[C---:B0-----:R-:W-:Y:S01]  /*94f0*/  IADD3 R175, R112.reuse, 0xb80, RZ ;  /* 0x00000b8070af7810 */ /* 0x041fe20007ffe0ff */
[----:B------:R-:W-:Y:S01]  /*9500*/  FMUL.FTZ R177, R83, R146 ;  /* 0x0000009253b17220 */ /* 0x000fe20000410000 */
[----:B------:R0:W-:Y:S01]  /*9510*/  STS [R238.X4+0x426c], R141 ;  /* 0x00426c8dee007388 */ /* 0x0001e20000004800 */
[-C--:B------:R-:W-:Y:S01]  /*9520*/  FFMA.FTZ R173, R81, R148.reuse, -R164 ;  /* 0x0000009451ad7223 */ /* 0x080fe200000108a4 */
[----:B-1----:R-:W-:Y:S01]  /*9530*/  IADD3 R145, R112, 0x780, RZ ;  /* 0x0000078070917810 */ /* 0x002fe20007ffe0ff */
[-C--:B------:R-:W-:Y:S01]  /*9540*/  FMUL.FTZ R146, R78, R183.reuse ;  /* 0x000000b74e927220 */ /* 0x080fe20000410000 */
[----:B------:R-:W-:Y:S01]  /*9550*/  STS [R238.X4+0x4228], R177 ;  /* 0x004228b1ee007388 */ /* 0x000fe20000004800 */
[----:B------:R-:W-:Y:S01]  /*9560*/  FADD.FTZ R144, R165, R144 ;  /* 0x00000090a5907221 */ /* 0x000fe20000010000 */
[----:B--2---:R-:W-:Y:S01]  /*9570*/  IADD3 R143, R112, 0x700, RZ ;  /* 0x00000700708f7810 */ /* 0x004fe20007ffe0ff */
[CC--:B------:R-:W-:Y:S01]  /*9580*/  FFMA.FTZ R187, R79.reuse, R183.reuse, R166 ;  /* 0x000000b74fbb7223 */ /* 0x0c0fe200000100a6 */
[----:B------:R1:W-:Y:S01]  /*9590*/  STS [R238.X4+0x4270], R139 ;  /* 0x0042708bee007388 */ /* 0x0003e20000004800 */
[----:B------:R-:W-:Y:S01]  /*95a0*/  FADD.FTZ R142, R142, R163 ;  /* 0x000000a38e8e7221 */ /* 0x000fe20000010000 */
[----:B0-----:R-:W-:Y:S01]  /*95b0*/  IADD3 R141, R112, 0x680, RZ ;  /* 0x00000680708d7810 */ /* 0x001fe20007ffe0ff */
[----:B------:R-:W-:Y:S01]  /*95c0*/  FMUL.FTZ R189, R82, R183 ;  /* 0x000000b752bd7220 */ /* 0x000fe20000410000 */
[----:B------:R0:W-:Y:S01]  /*95d0*/  STS [R238.X4+0x4274], R137 ;  /* 0x00427489ee007388 */ /* 0x0001e20000004800 */
[-C--:B------:R-:W-:Y:S01]  /*95e0*/  FFMA.FTZ R183, R79, R185.reuse, -R146 ;  /* 0x000000b94fb77223 */ /* 0x080fe20000010892 */
[----:B------:R-:W-:Y:S01]  /*95f0*/  IADD3 R163, R112, 0x900, RZ ;  /* 0x0000090070a37810 */ /* 0x000fe20007ffe0ff */
[----:B------:R-:W-:Y:S01]  /*9600*/  FADD.FTZ R144, R144, R173 ;  /* 0x000000ad90907221 */ /* 0x000fe20000010000 */
[----:B------:R-:W-:Y:S01]  /*9610*/  STS [R238.X4+0x4230], R189 ;  /* 0x004230bdee007388 */ /* 0x000fe20000004800 */
[----:B------:R-:W-:Y:S01]  /*9620*/  FADD.FTZ R142, R142, R187 ;  /* 0x000000bb8e8e7221 */ /* 0x000fe20000010000 */
[----:B-1----:R-:W-:Y:S01]  /*9630*/  IADD3 R139, R112, 0x600, RZ ;  /* 0x00000600708b7810 */ /* 0x002fe20007ffe0ff */
[----:B------:R-:W-:Y:S01]  /*9640*/  FADD.FTZ R183, R144, R183 ;  /* 0x000000b790b77221 */ /* 0x000fe20000010000 */
[----:B------:R1:W-:Y:S01]  /*9650*/  STS [R238.X4+0x4278], R63 ;  /* 0x0042783fee007388 */ /* 0x0003e20000004800 */
[----:B------:R-:W-:Y:S01]  /*9660*/  FMUL.FTZ R181, R83, R148 ;  /* 0x0000009453b57220 */ /* 0x000fe20000410000 */
[----:B0-----:R-:W-:Y:S01]  /*9670*/  IADD3 R137, R112, 0x580, RZ ;  /* 0x0000058070897810 */ /* 0x001fe20007ffe0ff */
[----:B------:R-:W-:Y:S01]  /*9680*/  FMUL.FTZ R185, R82, R185 ;  /* 0x000000b952b97220 */ /* 0x000fe20000410000 */
[----:B------:R-:W-:Y:S01]  /*9690*/  STS [R238.X4+0x427c], R62 ;  /* 0x00427c3eee007388 */ /* 0x000fe20000004800 */
[C---:B------:R-:W-:Y:S01]  /*96a0*/  FMUL.FTZ R227, R75.reuse, R134 ;  /* 0x000000864be37220 */ /* 0x040fe20000410000 */
[----:B------:R-:W-:Y:S01]  /*96b0*/  IADD3 R165, R112, 0x980, RZ ;  /* 0x0000098070a57810 */ /* 0x000fe20007ffe0ff */
[----:B------:R-:W-:Y:S01]  /*96c0*/  FMUL.FTZ R237, R75, R132 ;  /* 0x000000844bed7220 */ /* 0x000fe20000410000 */
[----:B------:R-:W-:Y:S01]  /*96d0*/  STS [R238.X4+0x422c], R181 ;  /* 0x00422cb5ee007388 */ /* 0x000fe20000004800 */
[----:B------:R-:W-:Y:S01]  /*96e0*/  FMUL.FTZ R171, R72, R171 ;  /* 0x000000ab48ab7220 */ /* 0x000fe20000410000 */
[----:B-1----:R-:W-:Y:S01]  /*96f0*/  IADD3 R63, R112, 0x300, RZ ;  /* 0x00000300703f7810 */ /* 0x002fe20007ffe0ff */
[----:B------:R-:W-:Y:S01]  /*9700*/  FMUL.FTZ R169, R72, R169 ;  /* 0x000000a948a97220 */ /* 0x000fe20000410000 */
[----:B------:R-:W-:Y:S01]  /*9710*/  STS [R238.X4+0x4234], R185 ;  /* 0x004234b9ee007388 */ /* 0x000fe20000004800 */
[----:B------:R-:W-:Y:S01]  /*9720*/  FADD.FTZ R135, R142, R135 ;  /* 0x000000878e877221 */ /* 0x000fe20000010000 */
[C---:B------:R-:W-:Y:S01]  /*9730*/  IADD3 R173, R112.reuse, 0xb00, RZ ;  /* 0x00000b0070ad7810 */ /* 0x040fe20007ffe0ff */
[----:B------:R-:W-:Y:S01]  /*9740*/  FADD.FTZ R183, R183, R136 ;  /* 0x00000088b7b77221 */ /* 0x000fe20000010000 */
[----:B------:R0:W-:Y:S01]  /*9750*/  STS [R238.X4+0x4238], R227 ;  /* 0x004238e3ee007388 */ /* 0x0001e20000004800 */
        /* <DEDUP_REMOVED lines=9> */
[----:B------:R-:W-:Y:S01]  /*97f0*/  LEA.HI.SX32 R123, R125, R112, 0x1b ;  /* 0x000000707d7b7211 */ /* 0x000fe200078fdaff */
[----:B------:R-:W-:Y:S01]  /*9800*/  FADD.FTZ R242, R183, R130 ;  /* 0x00000082b7f27221 */ /* 0x000fe20000010000 */
[----:B------:R2:W-:Y:S01]  /*9810*/  STS [R238.X4+0x4244], R169 ;  /* 0x004244a9ee007388 */ /* 0x0005e20000004800 */
[----:B------:R-:W-:Y:S01]  /*9820*/  FADD.FTZ R244, R129, R140 ;  /* 0x0000008c81f47221 */ /* 0x000fe20000010000 */
[----:B------:R-:W-:Y:S01]  /*9830*/  IADD3 R129, R112, 0x380, RZ ;  /* 0x0000038070817810 */ /* 0x000fe20007ffe0ff */
[----:B------:R-:W-:Y:S01]  /*9840*/  FADD.FTZ R70, R242, R70 ;  /* 0x00000046f2467221 */ /* 0x000fe20000010000 */
[C---:B0-----:R-:W-:Y:S01]  /*9850*/  IADD3 R227, R112.reuse, 0x200, RZ ;  /* 0x0000020070e37810 */ /* 0x041fe20007ffe0ff */
[----:B------:R-:W-:Y:S01]  /*9860*/  FFMA.FTZ R22, R37, R168, R22 ;  /* 0x000000a825167223 */ /* 0x000fe20000010016 */
[----:B-1----:R-:W-:Y:S01]  /*9870*/  IADD3 R171, R112, 0xa80, RZ ;  /* 0x00000a8070ab7810 */ /* 0x002fe20007ffe0ff */
[----:B------:R-:W-:Y:S01]  /*9880*/  FADD.FTZ R70, R70, R69 ;  /* 0x0000004546467221 */ /* 0x000fe20000010000 */
[C---:B------:R-:W-:Y:S01]  /*9890*/  IADD3 R177, R112.reuse, 0xc00, RZ ;  /* 0x00000c0070b17810 */ /* 0x040fe20007ffe0ff */
[----:B------:R-:W-:Y:S01]  /*98a0*/  FFMA.FTZ R24, R39, R73, R24 ;  /* 0x0000004927187223 */ /* 0x000fe20000010018 */
[----:B--2---:R-:W-:Y:S01]  /*98b0*/  IADD3 R169, R112, 0xa00, RZ ;  /* 0x00000a0070a97810 */ /* 0x004fe20007ffe0ff */
[----:B------:R-:W-:Y:S01]  /*98c0*/  FADD.FTZ R70, R70, R67 ;  /* 0x0000004346467221 */ /* 0x000fe20000010000 */
[C---:B------:R-:W-:Y:S01]  /*98d0*/  IADD3 R179, R112.reuse, 0xc80, RZ ;  /* 0x00000c8070b37810 */ /* 0x040fe20007ffe0ff */
[----:B------:R-:W-:Y:S01]  /*98e0*/  FMUL.FTZ R67, R15, R114 ;  /* 0x000000720f437220 */ /* 0x000fe20000410000 */
[----:B------:R-:W-:Y:S01]  /*98f0*/  IADD3 R181, R112, 0xd00, RZ ;  /* 0x00000d0070b57810 */ /* 0x000fe20007ffe0ff */
[----:B------:R-:W-:Y:S01]  /*9900*/  FADD.FTZ R70, R70, R65 ;  /* 0x0000004146467221 */ /* 0x000fe20000010000 */
[C---:B------:R-:W-:Y:S01]  /*9910*/  IADD3 R183, R112.reuse, 0xd80, RZ ;  /* 0x00000d8070b77810 */ /* 0x040fe20007ffe0ff */
[C---:B------:R-:W-:Y:S01]  /*9920*/  FFMA.FTZ R65, -R13.reuse, R208, -RZ ;  /* 0x000000d00d417223 */ /* 0x040fe200000109ff */
[C---:B------:R-:W-:Y:S01]  /*9930*/  IADD3 R185, R112.reuse, 0xe00, RZ ;  /* 0x00000e0070b97810 */ /* 0x040fe20007ffe0ff */
[----:B------:R-:W-:Y:S01]  /*9940*/  FMUL.FTZ R69, R13, R204 ;  /* 0x000000cc0d457220 */ /* 0x000fe20000410000 */
[C---:B------:R-:W-:Y:S01]  /*9950*/  IADD3 R187, R112.reuse, 0xe80, RZ ;  /* 0x00000e8070bb7810 */ /* 0x040fe20007ffe0ff */
[----:B------:R-:W-:Y:S01]  /*9960*/  FADD.FTZ R98, R71, R98 ;  /* 0x0000006247627221 */ /* 0x000fe20000010000 */
[----:B------:R-:W-:Y:S01]  /*9970*/  IADD3 R189, R112, 0xf00, RZ ;  /* 0x00000f0070bd7810 */ /* 0x000fe20007ffe0ff */
[----:B------:R-:W-:Y:S01]  /*9980*/  FADD.FTZ R71, R244, R68 ;  /* 0x00000044f4477221 */ /* 0x000fe20000010000 */
[-C--:B------:R-:W-:Y:S01]  /*9990*/  LEA.HI.SX32 R125, R127, R112.reuse, 0x1b ;  /* 0x000000707f7d7211 */ /* 0x080fe200078fdaff */
[----:B------:R-:W-:Y:S01]  /*99a0*/  FFMA.FTZ R23, R40, R167, R23 ;  /* 0x000000a728177223 */ /* 0x000fe20000010017 */
[----:B------:R-:W-:Y:S01]  /*99b0*/  LEA.HI.SX32 R127, R129, R112, 0x1b ;  /* 0x00000070817f7211 */ /* 0x000fe200078fdaff */
[----:B------:R-:W-:Y:S01]  /*99c0*/  FMUL.FTZ R167, R9, R212 ;  /* 0x000000d409a77220 */ /* 0x000fe20000410000 */
[-C--:B------:R-:W-:Y:S01]  /*99d0*/  LEA.HI.SX32 R128, R131, R112.reuse, 0x1b ;  /* 0x0000007083807211 */ /* 0x080fe200078fdaff */
[----:B------:R-:W-:Y:S01]  /*99e0*/  FADD.FTZ R71, R71, R66 ;  /* 0x0000004247477221 */ /* 0x000fe20000010000 */
[-C--:B------:R-:W-:Y:S01]  /*99f0*/  LEA.HI.SX32 R126, R63, R112.reuse, 0x1b ;  /* 0x000000703f7e7211 */ /* 0x080fe200078fdaff */
[----:B------:R-:W-:Y:S01]  /*9a00*/  FFMA.FTZ R63, R72, R73, R122 ;  /* 0x00000049483f7223 */ /* 0x000fe2000001007a */
[----:B------:R-:W-:Y:S01]  /*9a10*/  LEA.HI.SX32 R129, R133, R112, 0x1b ;  /* 0x0000007085817211 */ /* 0x000fe200078fdaff */
[----:B------:R-:W-:Y:S01]  /*9a20*/  FMUL.FTZ R73, R11, R210 ;  /* 0x000000d20b497220 */ /* 0x000fe20000410000 */
[-C--:B------:R-:W-:Y:S01]  /*9a30*/  LEA.HI.SX32 R130, R135, R112.reuse, 0x1b ;  /* 0x0000007087827211 */ /* 0x080fe200078fdaff */
[----:B------:R-:W-:Y:S01]  /*9a40*/  FADD.FTZ R100, R63, R100 ;  /* 0x000000643f647221 */ /* 0x000fe20000010000 */
[----:B------:R-:W-:Y:S01]  /*9a50*/  LEA.HI.SX32 R131, R137, R112, 0x1b ;  /* 0x0000007089837211 */ /* 0x000fe200078fdaff */
[----:B------:R-:W-:Y:S01]  /*9a60*/  FFMA.FTZ R63, -R15, R206, -RZ ;  /* 0x000000ce0f3f7223 */ /* 0x000fe200000109ff */
[-C--:B------:R-:W-:Y:S01]  /*9a70*/  LEA.HI.SX32 R132, R139, R112.reuse, 0x1b ;  /* 0x000000708b847211 */ /* 0x080fe200078fdaff */
[----:B------:R-:W-:Y:S01]  /*9a80*/  FMUL.FTZ R211, R14, R211 ;  /* 0x000000d30ed37220 */ /* 0x000fe20000410000 */
[-C--:B------:R-:W-:Y:S01]  /*9a90*/  LEA.HI.SX32 R133, R141, R112.reuse, 0x1b ;  /* 0x000000708d857211 */ /* 0x080fe200078fdaff */
[----:B------:R-:W-:Y:S01]  /*9aa0*/  FMUL.FTZ R213, R12, R213 ;  /* 0x000000d50cd57220 */ /* 0x000fe20000410000 */
[-C--:B------:R-:W-:Y:S01]  /*9ab0*/  LEA.HI.SX32 R134, R143, R112.reuse, 0x1b ;  /* 0x000000708f867211 */ /* 0x080fe200078fdaff */
[----:B------:R-:W-:Y:S01]  /*9ac0*/  BAR.SYNC.DEFER_BLOCKING 0x0 ;  /* 0x0000000000007b1d */ /* 0x000fe20000010000 */
[-C--:B------:R-:W-:Y:S01]  /*9ad0*/  LEA.HI.SX32 R135, R145, R112.reuse, 0x1b ;  /* 0x0000007091877211 */ /* 0x080fe200078fdaff */
[----:B------:R-:W-:Y:S01]  /*9ae0*/  FADD.FTZ R71, R71, R64 ;  /* 0x0000004047477221 */ /* 0x000fe20000010000 */
[-C--:B------:R-:W-:Y:S01]  /*9af0*/  LEA.HI.SX32 R136, R147, R112.reuse, 0x1b ;  /* 0x0000007093887211 */ /* 0x080fe200078fdaff */
[----:B------:R-:W-:Y:S01]  /*9b00*/  FFMA.FTZ R215, -R10, R215, -RZ ;  /* 0x000000d70ad77223 */ /* 0x000fe200000109ff */
[-C--:B------:R-:W-:Y:S01]  /*9b10*/  LEA.HI.SX32 R137, R149, R112.reuse, 0x1b ;  /* 0x0000007095897211 */ /* 0x080fe200078fdaff */
[----:B------:R-:W-:Y:S01]  /*9b20*/  FFMA.FTZ R207, -R14, R207, -RZ ;  /* 0x000000cf0ecf7223 */ /* 0x000fe200000109ff */
[-C--:B------:R-:W-:Y:S01]  /*9b30*/  LEA.HI.SX32 R139, R163, R112.reuse, 0x1b ;  /* 0x00000070a38b7211 */ /* 0x080fe200078fdaff */
[----:B------:R-:W-:Y:S01]  /*9b40*/  FFMA.FTZ R209, -R12, R209, -RZ ;  /* 0x000000d10cd17223 */ /* 0x000fe200000109ff */
[-C--:B------:R-:W-:Y:S01]  /*9b50*/  LEA.HI.SX32 R140, R165, R112.reuse, 0x1b ;  /* 0x00000070a58c7211 */ /* 0x080fe200078fdaff */
[----:B------:R-:W-:Y:S01]  /*9b60*/  FMUL.FTZ R219, R10, R219 ;  /* 0x000000db0adb7220 */ /* 0x000fe20000410000 */
[-C--:B------:R-:W-:Y:S01]  /*9b70*/  LEA.HI.SX32 R62, R112, R112.reuse, 0x1b ;  /* 0x00000070703e7211 */ /* 0x080fe200078fdaff */
[C---:B------:R-:W-:Y:S01]  /*9b80*/  FMUL.FTZ R225, R8.reuse, R225 ;  /* 0x000000e108e17220 */ /* 0x040fe20000410000 */
[-C--:B------:R-:W-:Y:S01]  /*9b90*/  LEA.HI.SX32 R124, R227, R112.reuse, 0x1b ;  /* 0x00000070e37c7211 */ /* 0x080fe200078fdaff */
[----:B------:R-:W-:Y:S01]  /*9ba0*/  FFMA.FTZ R223, -R8, R223, -RZ ;  /* 0x000000df08df7223 */ /* 0x000fe200000109ff */
        /* <DEDUP_REMOVED lines=9> */
[----:B------:R-:W0:Y:S01]  /*9c40*/  LDS R188, [R62.X4+0x4200] ;  /* 0x004200003ebc7984 */ /* 0x000e220000004800 */
[-C--:B------:R-:W-:Y:S01]  /*9c50*/  LEA.HI.SX32 R146, R179, R112.reuse, 0x1b ;  /* 0x00000070b3927211 */ /* 0x080fe200078fdaff */
[----:B------:R-:W-:Y:S01]  /*9c60*/  FMUL.FTZ R217, R2, R217 ;  /* 0x000000d902d97220 */ /* 0x000fe20000410000 */
[-C--:B------:R-:W-:Y:S01]  /*9c70*/  LEA.HI.SX32 R147, R181, R112.reuse, 0x1b ;  /* 0x00000070b5937211 */ /* 0x080fe200078fdaff */
[----:B------:R-:W1:Y:S01]  /*9c80*/  LDS R169, [R186.X4+0x4400] ;  /* 0x00440000baa97984 */ /* 0x000e620000004800 */
[-C--:B------:R-:W-:Y:S01]  /*9c90*/  LEA.HI.SX32 R148, R183, R112.reuse, 0x1b ;  /* 0x00000070b7947211 */ /* 0x080fe200078fdaff */
[----:B------:R-:W-:Y:S01]  /*9ca0*/  FMUL.FTZ R221, R0, R221 ;  /* 0x000000dd00dd7220 */ /* 0x000fe20000410000 */
[-C--:B------:R-:W-:Y:S01]  /*9cb0*/  LEA.HI.SX32 R149, R185, R112.reuse, 0x1b ;  /* 0x00000070b9957211 */ /* 0x080fe200078fdaff */
[----:B------:R-:W2:Y:S01]  /*9cc0*/  LDS R171, [R115.X4+0x4600] ;  /* 0x0046000073ab7984 */ /* 0x000ea20000004800 */
[-C--:B------:R-:W-:Y:S01]  /*9cd0*/  LEA.HI.SX32 R163, R187, R112.reuse, 0x1b ;  /* 0x00000070bba37211 */ /* 0x080fe200078fdaff */
[----:B------:R-:W-:Y:S01]  /*9ce0*/  FMUL.FTZ R64, R194, UR47 ;  /* 0x0000002fc2407c20 */ /* 0x000fe20008410000 */
[-C--:B------:R-:W-:Y:S01]  /*9cf0*/  LEA.HI.SX32 R164, R189, R112.reuse, 0x1b ;  /* 0x00000070bda47211 */ /* 0x080fe200078fdaff */
[----:B------:R-:W3:Y:S01]  /*9d00*/  LDS R173, [R123.X4+0x4800] ;  /* 0x004800007bad7984 */ /* 0x000ee20000004800 */
[----:B------:R-:W-:Y:S01]  /*9d10*/  LEA.HI.SX32 R165, R205, R112, 0x1b ;  /* 0x00000070cda57211 */ /* 0x000fe200078fdaff */
[----:B------:R-:W-:-:S02]  /*9d20*/  FADD.FTZ R99, R74, R99 ;  /* 0x000000634a637221 */ /* 0x000fc40000010000 */
[----:B------:R-:W4:Y:S01]  /*9d30*/  LDS R175, [R124.X4+0x4a00] ;  /* 0x004a00007caf7984 */ /* 0x000f220000004800 */
[----:B------:R-:W-:Y:S02]  /*9d40*/  FMUL.FTZ R208, R190, UR47 ;  /* 0x0000002fbed07c20 */ /* 0x000fe40008410000 */
[----:B------:R-:W-:Y:S01]  /*9d50*/  FMUL.FTZ R206, R192, UR47 ;  /* 0x0000002fc0ce7c20 */ /* 0x000fe20008410000 */
[----:B------:R-:W0:Y:S01]  /*9d60*/  LDS R177, [R125.X4+0x4c00] ;  /* 0x004c00007db17984 */ /* 0x000e220000004800 */
[----:B------:R-:W-:Y:S02]  /*9d70*/  FMUL.FTZ R66, R196, UR47 ;  /* 0x0000002fc4427c20 */ /* 0x000fe40008410000 */
[----:B------:R-:W-:Y:S01]  /*9d80*/  FMUL.FTZ R74, R200, UR47 ;  /* 0x0000002fc84a7c20 */ /* 0x000fe20008410000 */
[----:B------:R-:W0:Y:S01]  /*9d90*/  LDS R179, [R126.X4+0x4e00] ;  /* 0x004e00007eb37984 */ /* 0x000e220000004800 */
[----:B------:R-:W-:Y:S02]  /*9da0*/  FMUL.FTZ R72, R202, UR47 ;  /* 0x0000002fca487c20 */ /* 0x000fe40008410000 */
[----:B------:R-:W-:Y:S01]  /*9db0*/  FMUL.FTZ R162, R162, R190 ;  /* 0x000000bea2a27220 */ /* 0x000fe20000410000 */
[----:B------:R-:W0:Y:S01]  /*9dc0*/  LDS R181, [R127.X4+0x5000] ;  /* 0x005000007fb57984 */ /* 0x000e220000004800 */
[----:B------:R-:W-:-:S02]  /*9dd0*/  FFMA.FTZ R208, R191, UR46, R208 ;  /* 0x0000002ebfd07c23 */ /* 0x000fc400080100d0 */
        /* <DEDUP_REMOVED lines=34> */
[----:B-1----:R-:W-:-:S03]  /*a000*/  FFMA.FTZ R63, -R11, R214, -RZ ;  /* 0x000000d60b3f7223 */ /* 0x002fc600000109ff */
[----:B------:R1:W-:Y:S01]  /*a010*/  STS [R238.X4+0x8418], R69 ;  /* 0x00841845ee007388 */ /* 0x0003e20000004800 */
[----:B--2---:R-:W-:-:S03]  /*a020*/  FMUL.FTZ R73, R5, R224 ;  /* 0x000000e005497220 */ /* 0x004fc60000410000 */
[----:B------:R2:W-:Y:S01]  /*a030*/  STS [R238.X4+0x842c], R63 ;  /* 0x00842c3fee007388 */ /* 0x0005e20000004800 */
[----:B-----5:R-:W-:-:S03]  /*a040*/  FFMA.FTZ R65, -R9, R222, -RZ ;  /* 0x000000de09417223 */ /* 0x020fc600000109ff */
        /* <DEDUP_REMOVED lines=8> */
[----:B-1----:R-:W-:Y:S02]  /*a0d0*/  FMUL.FTZ R167, R3, R232 ;  /* 0x000000e803a77220 */ /* 0x002fe40000410000 */
[----:B------:R1:W-:Y:S01]  /*a0e0*/  STS [R238.X4+0x8448], R69 ;  /* 0x00844845ee007388 */ /* 0x0003e20000004800 */
[----:B------:R-:W-:Y:S01]  /*a0f0*/  ISETP.GE.AND P0, PT, R73, 0x1, PT ;  /* 0x000000014900780c */ /* 0x000fe20003f06270 */
[----:B--2---:R-:W-:Y:S02]  /*a100*/  FFMA.FTZ R65, -R3, R226, -RZ ;  /* 0x000000e203417223 */ /* 0x004fe400000109ff */
[----:B------:R2:W-:Y:S01]  /*a110*/  STS [R238.X4+0x844c], R67 ;  /* 0x00844c43ee007388 */ /* 0x0005e20000004800 */
[----:B-----5:R-:W-:-:S03]  /*a120*/  FMUL.FTZ R63, R195, UR47 ;  /* 0x0000002fc33f7c20 */ /* 0x020fc60008410000 */
[----:B------:R5:W-:Y:S01]  /*a130*/  STS [R238.X4+0x8410], R211 ;  /* 0x008410d3ee007388 */ /* 0x000be20000004800 */
[----:B------:R-:W-:Y:S02]  /*a140*/  FFMA.FTZ R204, R194, UR46, -R63 ;  /* 0x0000002ec2cc7c23 */ /* 0x000fe4000801083f */
[----:B-1----:R-:W-:Y:S01]  /*a150*/  FFMA.FTZ R69, -R0, R220, -RZ ;  /* 0x000000dc00457223 */ /* 0x002fe200000109ff */
[----:B------:R1:W-:Y:S01]  /*a160*/  STS [R238.X4+0x8420], R213 ;  /* 0x008420d5ee007388 */ /* 0x0003e20000004800 */
[----:B--2---:R-:W-:Y:S02]  /*a170*/  FFMA.FTZ R67, -R2, R216, -RZ ;  /* 0x000000d802437223 */ /* 0x004fe400000109ff */
[----:B------:R-:W-:Y:S01]  /*a180*/  FMUL.FTZ R63, R199, UR47 ;  /* 0x0000002fc73f7c20 */ /* 0x000fe20008410000 */
[----:B------:R2:W-:Y:S01]  /*a190*/  STS [R238.X4+0x8434], R215 ;  /* 0x008434d7ee007388 */ /* 0x0005e20000004800 */
[----:B-----5:R-:W-:Y:S02]  /*a1a0*/  FFMA.FTZ R211, R195, UR46, R64 ;  /* 0x0000002ec3d37c23 */ /* 0x020fe40008010040 */
[C---:B------:R-:W-:Y:S01]  /*a1b0*/  FFMA.FTZ R122, R198.reuse, UR46, -R63 ;  /* 0x0000002ec67a7c23 */ /* 0x040fe2000801083f */
[----:B------:R5:W-:Y:S01]  /*a1c0*/  STS [R238.X4+0x8468], R167 ;  /* 0x008468a7ee007388 */ /* 0x000be20000004800 */
[----:B------:R-:W-:-:S02]  /*a1d0*/  FMUL.FTZ R64, R198, UR47 ;  /* 0x0000002fc6407c20 */ /* 0x000fc40008410000 */
[----:B-1----:R-:W-:Y:S01]  /*a1e0*/  FMUL.FTZ R213, R191, UR47 ;  /* 0x0000002fbfd57c20 */ /* 0x002fe20008410000 */
[----:B------:R1:W-:Y:S01]  /*a1f0*/  STS [R238.X4+0x846c], R65 ;  /* 0x00846c41ee007388 */ /* 0x0003e20000004800 */
[----:B------:R-:W-:Y:S02]  /*a200*/  FMUL.FTZ R63, R203, UR47 ;  /* 0x0000002fcb3f7c20 */ /* 0x000fe40008410000 */
[----:B--2---:R-:W-:Y:S01]  /*a210*/  FMUL.FTZ R215, R193, UR47 ;  /* 0x0000002fc1d77c20 */ /* 0x004fe20008410000 */
[----:B------:R2:W-:Y:S01]  /*a220*/  STS [R238.X4+0x8414], R207 ;  /* 0x008414cfee007388 */ /* 0x0005e20000004800 */
[----:B------:R-:W-:Y:S02]  /*a230*/  FFMA.FTZ R213, R190, UR46, -R213 ;  /* 0x0000002ebed57c23 */ /* 0x000fe400080108d5 */
[----:B-----5:R-:W-:Y:S01]  /*a240*/  FMUL.FTZ R167, R201, UR47 ;  /* 0x0000002fc9a77c20 */ /* 0x020fe20008410000 */
[----:B------:R5:W-:Y:S01]  /*a250*/  STS [R238.X4+0x8424], R209 ;  /* 0x008424d1ee007388 */ /* 0x000be20000004800 */
[----:B------:R-:W-:-:S02]  /*a260*/  FFMA.FTZ R215, R192, UR46, -R215 ;  /* 0x0000002ec0d77c23 */ /* 0x000fc400080108d7 */
[----:B-1----:R-:W-:Y:S01]  /*a270*/  FMUL.FTZ R65, R197, UR47 ;  /* 0x0000002fc5417c20 */ /* 0x002fe20008410000 */
[----:B------:R1:W-:Y:S01]  /*a280*/  STS [R238.X4+0x8430], R219 ;  /* 0x008430dbee007388 */ /* 0x0003e20000004800 */
[----:B------:R-:W-:Y:S02]  /*a290*/  FFMA.FTZ R167, R200, UR46, -R167 ;  /* 0x0000002ec8a77c23 */ /* 0x000fe400080108a7 */
[----:B------:R-:W-:Y:S01]  /*a2a0*/  FFMA.FTZ R190, R196, UR46, -R65 ;  /* 0x0000002ec4be7c23 */ /* 0x000fe20008010841 */
[----:B------:R1:W-:Y:S01]  /*a2b0*/  STS [R238.X4+0x8440], R225 ;  /* 0x008440e1ee007388 */ /* 0x0003e20000004800 */
[----:B--2---:R-:W-:Y:S02]  /*a2c0*/  FFMA.FTZ R207, R199, UR46, R64 ;  /* 0x0000002ec7cf7c23 */ /* 0x004fe40008010040 */
[----:B-----5:R-:W-:Y:S01]  /*a2d0*/  FFMA.FTZ R209, R197, UR46, R66 ;  /* 0x0000002ec5d17c23 */ /* 0x020fe20008010042 */
[----:B------:R1:W-:Y:S01]  /*a2e0*/  STS [R238.X4+0x8444], R223 ;  /* 0x008444dfee007388 */ /* 0x0003e20000004800 */
[----:B------:R-:W-:-:S03]  /*a2f0*/  FFMA.FTZ R114, R202, UR46, -R63 ;  /* 0x0000002eca727c23 */ /* 0x000fc6000801083f */
        /* <DEDUP_REMOVED lines=11> */
[----:B------:R0:W1:Y:S01]  /*a3b0*/  LDS R217, [R62.X4+0x8400] ;  /* 0x008400003ed97984 */ /* 0x0000620000004800 */
[----:B------:R-:W-:Y:S01]  /*a3c0*/  ULDC.64 UR36, c[0x0][0x298] ;  /* 0x0000a60000247ab9 */ /* 0x000fe20000000a00 */
[----:B------:R-:W-:Y:S01]  /*a3d0*/  MOV R67, UR7 ;  /* 0x0000000700437c02 */ /* 0x000fe20008000f00 */
[----:B------:R-:W-:-:S02]  /*a3e0*/  ULDC.64 UR38, c[0x0][0x2b8] ;  /* 0x0000ae0000267ab9 */ /* 0x000fc40000000a00 */
[----:B------:R-:W-:Y:S02]  /*a3f0*/  USHF.R.U64 UR49, UR36, UR50, UR37 ;  /* 0x0000003224317299 */ /* 0x000fe40008001225 */
[----:B------:R-:W-:Y:S02]  /*a400*/  USHF.R.U64 UR50, UR38, UR50, UR39 ;  /* 0x0000003226327299 */ /* 0x000fe40008001227 */
[----:B------:R-:W-:Y:S02]  /*a410*/  USHF.R.U32.HI UR53, URZ, 0x1, UR39 ;  /* 0x000000013f357899 */ /* 0x000fe40008011627 */
[----:B------:R-:W-:Y:S02]  /*a420*/  USHF.R.U32.HI UR51, URZ, 0x1, UR37 ;  /* 0x000000013f337899 */ /* 0x000fe40008011625 */
[----:B------:R-:W-:Y:S02]  /*a430*/  ULDC.64 UR38, c[0x0][0x2a0] ;  /* 0x0000a80000267ab9 */ /* 0x000fe40000000a00 */
[----:B------:R-:W-:-:S02]  /*a440*/  UIMAD UR55, UR15, UR38, URZ ;  /* 0x000000260f3772a4 */ /* 0x000fc4000f8e023f */
[----:B------:R-:W-:Y:S02]  /*a450*/  ULDC.64 UR36, c[0x0][0x2b0] ;  /* 0x0000ac0000247ab9 */ /* 0x000fe40000000a00 */
[----:B------:R-:W-:Y:S02]  /*a460*/  UIMAD UR36, UR27, UR36, URZ ;  /* 0x000000241b2472a4 */ /* 0x000fe4000f8e023f */
[----:B------:R-:W-:Y:S02]  /*a470*/  UIMAD.WIDE.U32 UR42, UR14, UR38, URZ ;  /* 0x000000260e2a72a5 */ /* 0x000fe4000f8e003f */
[----:B------:R-:W-:Y:S02]  /*a480*/  UIMAD UR55, UR14, UR39, UR55 ;  /* 0x000000270e3772a4 */ /* 0x000fe4000f8e0237 */
[----:B------:R-:W-:Y:S02]  /*a490*/  ULEA UR58, UR26, 0xfffff000, 0xc ;  /* 0xfffff0001a3a7891 */ /* 0x000fe4000f8e603f */
[----:B------:R-:W-:-:S02]  /*a4a0*/  ULDC.64 UR38, c[0x0][0x2c0] ;  /* 0x0000b00000267ab9 */ /* 0x000fc40000000a00 */
[----:B------:R-:W-:Y:S02]  /*a4b0*/  UIMAD UR56, UR15, UR38, URZ ;  /* 0x000000260f3872a4 */ /* 0x000fe4000f8e023f */
[----:B------:R-:W-:Y:S01]  /*a4c0*/  UIMAD UR52, UR7, UR37, UR36 ;  /* 0x00000025073472a4 */ /* 0x000fe2000f8e0224 */
[----:B------:R-:W-:Y:S01]  /*a4d0*/  IADD3 R64, P0, R112, UR58, RZ ;  /* 0x0000003a70407c10 */ /* 0x000fe2000ff1e0ff */
[----:B------:R-:W-:Y:S01]  /*a4e0*/  UIMAD.WIDE.U32 UR44, UR14, UR38, URZ ;  /* 0x000000260e2c72a5 */ /* 0x000fe2000f8e003f */
[----:B------:R-:W-:Y:S01]  /*a4f0*/  MOV R63, UR58 ;  /* 0x0000003a003f7c02 */ /* 0x000fe20008000f00 */
[----:B------:R-:W-:Y:S02]  /*a500*/  ULDC.64 UR36, c[0x0][0x2d0] ;  /* 0x0000b40000247ab9 */ /* 0x000fe40000000a00 */
[----:B------:R-:W-:Y:S01]  /*a510*/  UIMAD UR57, UR14, UR39, UR56 ;  /* 0x000000270e3972a4 */ /* 0x000fe2000f8e0238 */
[----:B------:R-:W-:Y:S01]  /*a520*/  LEA.HI.X.SX32 R65, R63, RZ, 0x1, P0 ;  /* 0x000000ff3f417211 */ /* 0x000fe200000f0eff */
[----:B------:R-:W-:Y:S01]  /*a530*/  UIMAD UR36, UR27, UR36, URZ ;  /* 0x000000241b2472a4 */ /* 0x000fe2000f8e023f */
[----:B------:R-:W-:Y:S01]  /*a540*/  MOV R63, UR7 ;  /* 0x00000007003f7c02 */ /* 0x000fe20008000f00 */
[----:B------:R-:W-:-:S02]  /*a550*/  UIMAD UR51, UR51, UR12, URZ ;  /* 0x0000000c333372a4 */ /* 0x000fc4000f8e023f */
[----:B------:R-:W-:Y:S02]  /*a560*/  UIADD3 UR43, UR43, UR55, URZ ;  /* 0x000000372b2b7290 */ /* 0x000fe4000fffe03f */
[----:B------:R-:W-:Y:S01]  /*a570*/  UIMAD UR56, UR53, UR12, URZ ;  /* 0x0000000c353872a4 */ /* 0x000fe2000f8e023f */
[--C-:B0-----:R-:W-:Y:S01]  /*a580*/  IMAD.WIDE.U32 R62, R63, c[0x0][0x2b0], R64.reuse ;  /* 0x0000ac003f3e7a25 */ /* 0x101fe200078e0040 */
[----:B------:R-:W-:Y:S02]  /*a590*/  UIADD3 UR45, UR45, UR57, URZ ;  /* 0x000000392d2d7290 */ /* 0x000fe4000fffe03f */
[----:B------:R-:W-:Y:S01]  /*a5a0*/  UIMAD UR53, UR13, UR49, UR51 ;  /* 0x000000310d3572a4 */ /* 0x000fe2000f8e0233 */
[----:B------:R-:W-:Y:S01]  /*a5b0*/  IMAD.WIDE.U32 R64, R67, c[0x0][0x2d0], R64 ;  /* 0x0000b40043407a25 */ /* 0x000fe200078e0040 */
[----:B------:R-:W-:Y:S01]  /*a5c0*/  UIMAD.WIDE.U32 UR42, UR12, UR49, UR42 ;  /* 0x000000310c2a72a5 */ /* 0x000fe2000f8e002a */
[----:B------:R-:W-:Y:S01]  /*a5d0*/  IADD3 R67, R63, UR52, RZ ;  /* 0x000000343f437c10 */ /* 0x000fe2000fffe0ff */
        /* <DEDUP_REMOVED lines=17> */
[----:B-1----:R0:W-:Y:S02]  /*a6f0*/  RED.E.ADD.F32.FTZ.RN.STRONG.GPU [R68.64], R217 ;  /* 0x000000d94400798e */ /* 0x0021e4000c10e79c */
.L_x_3654:
[----:B01-34-:R-:W-:Y:S05]  /*a700*/  BSYNC B0 ;  /* 0x0000000000007941 */ /* 0x01bfea0003800000 */
.L_x_3653:
        /* <DEDUP_REMOVED lines=8> */
[----:B------:R-:W-:Y:S01]  /*a790*/  ULDC.64 UR36, c[0x0][0x2b8] ;  /* 0x0000ae0000247ab9 */ /* 0x000fe20000000a00 */
[----:B------:R-:W-:Y:S01]  /*a7a0*/  FADD.FTZ R61, R70, R61 ;  /* 0x0000003d463d7221 */ /* 0x000fe20000010000 */
[----:B------:R-:W-:Y:S01]  /*a7b0*/  USHF.R.U32.HI UR45, URZ, 0x1, UR37 ;  /* 0x000000013f2d7899 */ /* 0x000fe20008011625 */
[----:B------:R-:W-:Y:S01]  /*a7c0*/  FADD.FTZ R60, R71, R60 ;  /* 0x0000003c473c7221 */ /* 0x000fe20000010000 */
[----:B------:R-:W-:-:S02]  /*a7d0*/  UIMAD UR46, UR42, UR12, URZ ;  /* 0x0000000c2a2e72a4 */ /* 0x000fc4000f8e023f */
[----:B------:R-:W-:Y:S02]  /*a7e0*/  USHF.R.U64 UR27, UR36, 0x1, UR37 ;  /* 0x00000001241b7899 */ /* 0x000fe40008001225 */
[----:B------:R-:W-:Y:S02]  /*a7f0*/  UIMAD UR48, UR45, UR12, URZ ;  /* 0x0000000c2d3072a4 */ /* 0x000fe4000f8e023f */
[----:B------:R-:W-:Y:S02]  /*a800*/  UIMAD.WIDE.U32 UR42, UR44, UR12, URZ ;  /* 0x0000000c2c2a72a5 */ /* 0x000fe4000f8e003f */
[----:B------:R-:W-:Y:S02]  /*a810*/  UIMAD UR46, UR13, UR44, UR46 ;  /* 0x0000002c0d2e72a4 */ /* 0x000fe4000f8e022e */
[----:B------:R-:W-:Y:S02]  /*a820*/  UIMAD.WIDE.U32 UR44, UR27, UR12, URZ ;  /* 0x0000000c1b2c72a5 */ /* 0x000fe4000f8e003f */
[----:B------:R-:W-:-:S02]  /*a830*/  UIMAD UR27, UR13, UR27, UR48 ;  /* 0x0000001b0d1b72a4 */ /* 0x000fc4000f8e0230 */
[----:B------:R-:W-:Y:S02]  /*a840*/  UIMAD UR48, UR15, UR38, URZ ;  /* 0x000000260f3072a4 */ /* 0x000fe4000f8e023f */
[----:B------:R-:W-:Y:S02]  /*a850*/  UIADD3 UR45, UR45, UR27, URZ ;  /* 0x0000001b2d2d7290 */ /* 0x000fe4000fffe03f */
[----:B------:R-:W-:Y:S02]  /*a860*/  UIMAD UR27, UR14, UR39, UR48 ;  /* 0x000000270e1b72a4 */ /* 0x000fe4000f8e0230 */
[----:B------:R-:W-:Y:S02]  /*a870*/  UIMAD.WIDE.U32 UR44, UR14, UR38, UR44 ;  /* 0x000000260e2c72a5 */ /* 0x000fe4000f8e002c */
[----:B------:R-:W-:Y:S02]  /*a880*/  ULDC.64 UR36, c[0x0][0x2a0] ;  /* 0x0000a80000247ab9 */ /* 0x000fe40000000a00 */
[----:B------:R-:W-:-:S02]  /*a890*/  UIMAD UR47, UR15, UR36, URZ ;  /* 0x000000240f2f72a4 */ /* 0x000fc4000f8e023f */
[----:B------:R-:W-:Y:S02]  /*a8a0*/  UIADD3 UR43, UR43, UR46, URZ ;  /* 0x0000002e2b2b7290 */ /* 0x000fe4000fffe03f */
[----:B------:R-:W-:Y:S02]  /*a8b0*/  ULDC.64 UR38, c[0x0][0x320] ;  /* 0x0000c80000267ab9 */ /* 0x000fe40000000a00 */
[----:B------:R-:W-:Y:S02]  /*a8c0*/  UIADD3 UR27, UR27, UR45, URZ ;  /* 0x0000002d1b1b7290 */ /* 0x000fe4000fffe03f */
[----:B------:R-:W-:Y:S02]  /*a8d0*/  ULEA UR38, UP1, UR44, UR38, 0x3 ;  /* 0x000000262c267291 */ /* 0x000fe4000f82183f */
[----:B------:R-:W-:Y:S02]  /*a8e0*/  UIMAD UR46, UR14, UR37, UR47 ;  /* 0x000000250e2e72a4 */ /* 0x000fe4000f8e022f */
[----:B------:R-:W-:-:S02]  /*a8f0*/  UIMAD.WIDE.U32 UR42, UR14, UR36, UR42 ;  /* 0x000000240e2a72a5 */ /* 0x000fc4000f8e002a */
[----:B------:R-:W-:Y:S02]  /*a900*/  ULEA.HI.X UR44, UR44, UR39, UR27, 0x3, UP1 ;  /* 0x000000272c2c7291 */ /* 0x000fe400088f1c1b */
[----:B------:R-:W-:Y:S02]  /*a910*/  ULDC.64 UR36, c[0x0][0x318] ;  /* 0x0000c60000247ab9 */ /* 0x000fe40000000a00 */
[----:B------:R-:W-:Y:S02]  /*a920*/  UIADD3 UR46, UR46, UR43, URZ ;  /* 0x0000002b2e2e7290 */ /* 0x000fe4000fffe03f */
[----:B------:R-:W-:Y:S02]  /*a930*/  ULDC UR27, c[0x0][0x174] ;  /* 0x00005d00001b7ab9 */ /* 0x000fe40000000800 */
[----:B------:R-:W-:Y:S02]  /*a940*/  ULEA UR43, UP0, UR42, UR36, 0x3 ;  /* 0x000000242a2b7291 */ /* 0x000fe4000f80183f */
[----:B------:R-:W-:-:S02]  /*a950*/  UIADD3 UR27, UR6, -UR27, URZ ;  /* 0x8000001b061b7290 */ /* 0x000fc4000fffe03f */
[----:B------:R-:W-:Y:S02]  /*a960*/  ULEA.HI.X UR42, UR42, UR37, UR46, 0x3, UP0 ;  /* 0x000000252a2a7291 */ /* 0x000fe400080f1c2e */
[----:B------:R-:W-:Y:S01]  /*a970*/  UIMAD UR27, UR27, -0x1000, URZ ;  /* 0xfffff0001b1b78a4 */ /* 0x000fe2000f8e023f */
[C---:B------:R-:W-:Y:S01]  /*a980*/  IADD3 R62, P0, R64.reuse, UR43, RZ ;  /* 0x0000002b403e7c10 */ /* 0x040fe2000ff1e0ff */
[----:B------:R-:W-:Y:S01]  /*a990*/  USHF.L.U32 UR45, UR8, 0x2, URZ ;  /* 0x00000002082d7899 */ /* 0x000fe2000800063f */
[----:B------:R-:W-:Y:S01]  /*a9a0*/  IADD3 R64, P1, R64, UR38, RZ ;  /* 0x0000002640407c10 */ /* 0x000fe2000ff3e0ff */
[----:B------:R-:W-:Y:S01]  /*a9b0*/  USHF.L.U64.HI UR46, UR8, 0x2, UR9 ;  /* 0x00000002082e7899 */ /* 0x000fe20008010209 */
[C---:B------:R-:W-:Y:S01]  /*a9c0*/  IADD3.X R63, R65.reuse, UR42, RZ, P0, !PT ;  /* 0x0000002a413f7c10 */ /* 0x040fe200087fe4ff */
[----:B------:R-:W-:Y:S01]  /*a9d0*/  ULDC.64 UR36, c[0x0][0x2b0] ;  /* 0x0000ac0000247ab9 */ /* 0x000fe20000000a00 */
[----:B------:R-:W-:Y:S01]  /*a9e0*/  IADD3.X R65, R65, UR44, RZ, P1, !PT ;  /* 0x0000002c41417c10 */ /* 0x000fe20008ffe4ff */
[----:B------:R-:W-:Y:S01]  /*a9f0*/  ULDC.64 UR38, c[0x0][0x2d0] ;  /* 0x0000b40000267ab9 */ /* 0x000fe20000000a00 */
[----:B------:R-:W-:Y:S01]  /*aa00*/  MOV R67, UR27 ;  /* 0x0000001b00437c02 */ /* 0x000fe20008000f00 */
[----:B------:R-:W-:Y:S01]  /*aa10*/  UIMAD UR36, UR46, UR36, URZ ;  /* 0x000000242e2472a4 */ /* 0x000fe2000f8e023f */
[C---:B------:R-:W-:Y:S01]  /*aa20*/  ISETP.GE.AND P0, PT, R73.reuse, 0x81, PT ;  /* 0x000000814900780c */ /* 0x040fe20003f06270 */
[----:B------:R-:W-:Y:S01]  /*aa30*/  UIMAD UR38, UR46, UR38, URZ ;  /* 0x000000262e2672a4 */ /* 0x000fe2000f8e023f */
[----:B------:R-:W-:Y:S01]  /*aa40*/  ISETP.GE.AND P1, PT, R73, 0x101, PT ;  /* 0x000001014900780c */ /* 0x000fe20003f26270 */
[----:B------:R-:W-:Y:S01]  /*aa50*/  IMAD.WIDE R62, R67, 0x4, R62 ;  /* 0x00000004433e7825 */ /* 0x000fe200078e023e */
[----:B------:R-:W-:-:S02]  /*aa60*/  UIMAD UR36, UR45, UR37, UR36 ;  /* 0x000000252d2472a4 */ /* 0x000fc4000f8e0224 */
[----:B------:R-:W-:Y:S01]  /*aa70*/  UIMAD UR38, UR45, UR39, UR38 ;  /* 0x000000272d2672a4 */ /* 0x000fe2000f8e0226 */
[----:B------:R-:W-:Y:S01]  /*aa80*/  IMAD.WIDE R64, R67, 0x4, R64 ;  /* 0x0000000443407825 */ /* 0x000fe200078e0240 */
[----:B------:R-:W-:-:S05]  /*aa90*/  MOV R67, UR45 ;  /* 0x0000002d00437c02 */ /* 0x000fca0008000f00 */
        /* <DEDUP_REMOVED lines=8> */
.L_x_3656:
[----:B------:R-:W-:Y:S05]  /*ab20*/  BSYNC B0 ;  /* 0x0000000000007941 */ /* 0x000fea0003800000 */
.L_x_3655:
[----:B------:R-:W3:Y:S01]  /*ab30*/  LDS R115, [R115.X4+0x8800] ;  /* 0x0088000073737984 */ /* 0x000ee20000004800 */
[----:B------:R-:W-:Y:S01]  /*ab40*/  BSSY B0, `(.L_x_3657) ;  /* 0x0000004000007945 */ /* 0x000fe20003800000 */
[----:B------:R-:W-:Y:S05]  /*ab50*/  @!P1 BRA `(.L_x_3658) ;  /* 0x0000002000009947 */ /* 0x000fea0003800000 */
[----:B------:R4:W-:Y:S04]  /*ab60*/  RED.E.ADD.F32.FTZ.RN.STRONG.GPU [R62.64+-0x3c00], R171 ;  /* 0xffc400ab3e00798e */ /* 0x0009e8000c10e79c */
[----:B---3--:R4:W-:Y:S02]  /*ab70*/  RED.E.ADD.F32.FTZ.RN.STRONG.GPU [R64.64+-0x3c00], R115 ;  /* 0xffc400734000798e */ /* 0x0089e4000c10e79c */
.L_x_3658:
[----:B------:R-:W-:Y:S05]  /*ab80*/  BSYNC B0 ;  /* 0x0000000000007941 */ /* 0x000fea0003800000 */
.L_x_3657:
[----:B------:R-:W0:Y:S01]  /*ab90*/  LDS R123, [R123.X4+0x8a00] ;  /* 0x008a00007b7b7984 */ /* 0x000e220000004800 */
[----:B------:R-:W-:Y:S01]  /*aba0*/  BSSY B0, `(.L_x_3659) ;  /* 0x0000004000007945 */ /* 0x000fe20003800000 */
[----:B------:R-:W-:Y:S05]  /*abb0*/  @!P2 BRA `(.L_x_3660) ;  /* 0x000000200000a947 */ /* 0x000fea0003800000 */
[----:B------:R2:W-:Y:S04]  /*abc0*/  RED.E.ADD.F32.FTZ.RN.STRONG.GPU [R62.64+-0x3a00], R173 ;  /* 0xffc600ad3e00798e */ /* 0x0005e8000c10e79c */
[----:B0-----:R2:W-:Y:S02]  /*abd0*/  RED.E.ADD.F32.FTZ.RN.STRONG.GPU [R64.64+-0x3a00], R123 ;  /* 0xffc6007b4000798e */ /* 0x0015e4000c10e79c */
.L_x_3660:
[----:B------:R-:W-:Y:S05]  /*abe0*/  BSYNC B0 ;  /* 0x0000000000007941 */ /* 0x000fea0003800000 */
.L_x_3659:
        /* <DEDUP_REMOVED lines=12> */
.L_x_3662:
[----:B-1----:R-:W-:Y:S05]  /*acb0*/  BSYNC B0 ;  /* 0x0000000000007941 */ /* 0x002fea0003800000 */
.L_x_3661:
[----:B------:R-:W1:Y:S01]  /*acc0*/  LDS R125, [R125.X4+0x8e00] ;  /* 0x008e00007d7d7984 */ /* 0x000e620000004800 */
[----:B------:R-:W-:Y:S01]  /*acd0*/  BSSY B0, `(.L_x_3663) ;  /* 0x0000004000007945 */ /* 0x000fe20003800000 */
[----:B------:R-:W-:Y:S05]  /*ace0*/  @!P0 BRA `(.L_x_3664) ;  /* 0x0000002000008947 */ /* 0x000fea0003800000 */
[----:B------:R4:W-:Y:S04]  /*acf0*/  RED.E.ADD.F32.FTZ.RN.STRONG.GPU [R62.64+-0x3600], R177 ;  /* 0xffca00b13e00798e */ /* 0x0009e8000c10e79c */
[----:B-1----:R4:W-:Y:S02]  /*ad00*/  RED.E.ADD.F32.FTZ.RN.STRONG.GPU [R64.64+-0x3600], R125 ;  /* 0xffca007d4000798e */ /* 0x0029e4000c10e79c */
.L_x_3664:
[----:B------:R-:W-:Y:S05]  /*ad10*/  BSYNC B0 ;  /* 0x0000000000007941 */ /* 0x000fea0003800000 */
.L_x_3663:
[----:B--2---:R2:W4:Y:S01]  /*ad20*/  LDS R67, [R126.X4+0x9000] ;  /* 0x009000007e437984 */ /* 0x0045220000004800 */
[----:B------:R-:W-:Y:S01]  /*ad30*/  BSSY B0, `(.L_x_3665) ;  /* 0x0000004000007945 */ /* 0x000fe20003800000 */
[----:B------:R-:W-:Y:S05]  /*ad40*/  @!P1 BRA `(.L_x_3666) ;  /* 0x0000002000009947 */ /* 0x000fea0003800000 */
[----:B------:R2:W-:Y:S04]  /*ad50*/  RED.E.ADD.F32.FTZ.RN.STRONG.GPU [R62.64+-0x3400], R179 ;  /* 0xffcc00b33e00798e */ /* 0x0005e8000c10e79c */
[----:B----4-:R2:W-:Y:S02]  /*ad60*/  RED.E.ADD.F32.FTZ.RN.STRONG.GPU [R64.64+-0x3400], R67 ;  /* 0xffcc00434000798e */ /* 0x0105e4000c10e79c */
.L_x_3666:
[----:B------:R-:W-:Y:S05]  /*ad70*/  BSYNC B0 ;  /* 0x0000000000007941 */ /* 0x000fea0003800000 */
.L_x_3665:
[----:B------:R-:W2:Y:S01]  /*ad80*/  LDS R127, [R127.X4+0x9200] ;  /* 0x009200007f7f7984 */ /* 0x000ea20000004800 */
[----:B------:R-:W-:Y:S01]  /*ad90*/  BSSY B0, `(.L_x_3667) ;  /* 0x0000004000007945 */ /* 0x000fe20003800000 */
[----:B------:R-:W-:Y:S05]  /*ada0*/  @!P2 BRA `(.L_x_3668) ;  /* 0x000000200000a947 */ /* 0x000fea0003800000 */
[----:B------:R4:W-:Y:S04]  /*adb0*/  RED.E.ADD.F32.FTZ.RN.STRONG.GPU [R62.64+-0x3200], R181 ;  /* 0xffce00b53e00798e */ /* 0x0009e8000c10e79c */
[----:B--2---:R4:W-:Y:S02]  /*adc0*/  RED.E.ADD.F32.FTZ.RN.STRONG.GPU [R64.64+-0x3200], R127 ;  /* 0xffce007f4000798e */ /* 0x0049e4000c10e79c */
.L_x_3668:
[----:B------:R-:W-:Y:S05]  /*add0*/  BSYNC B0 ;  /* 0x0000000000007941 */ /* 0x000fea0003800000 */
.L_x_3667:
[----:B--2-4-:R2:W4:Y:S01]  /*ade0*/  LDS R67, [R128.X4+0x9400] ;  /* 0x0094000080437984 */ /* 0x0145220000004800 */
[----:B------:R-:W-:Y:S01]  /*adf0*/  BSSY B0, `(.L_x_3669) ;  /* 0x0000004000007945 */ /* 0x000fe20003800000 */
[----:B------:R-:W-:Y:S05]  /*ae00*/  @!P3 BRA `(.L_x_3670) ;  /* 0x000000200000b947 */ /* 0x000fea0003800000 */
[----:B------:R2:W-:Y:S04]  /*ae10*/  RED.E.ADD.F32.FTZ.RN.STRONG.GPU [R62.64+-0x3000], R183 ;  /* 0xffd000b73e00798e */ /* 0x0005e8000c10e79c */
[----:B----4-:R2:W-:Y:S02]  /*ae20*/  RED.E.ADD.F32.FTZ.RN.STRONG.GPU [R64.64+-0x3000], R67 ;  /* 0xffd000434000798e */ /* 0x0105e4000c10e79c */
.L_x_3670:
[----:B------:R-:W-:Y:S05]  /*ae30*/  BSYNC B0 ;  /* 0x0000000000007941 */ /* 0x000fea0003800000 */
.L_x_3669:
[----:B------:R-:W2:Y:S01]  /*ae40*/  LDS R129, [R129.X4+0x9600] ;  /* 0x0096000081817984 */ /* 0x000ea20000004800 */
[----:B------:R-:W-:Y:S01]  /*ae50*/  BSSY B0, `(.L_x_3671) ;  /* 0x0000004000007945 */ /* 0x000fe20003800000 */
[----:B------:R-:W-:Y:S05]  /*ae60*/  @!P4 BRA `(.L_x_3672) ;  /* 0x000000200000c947 */ /* 0x000fea0003800000 */
[----:B------:R4:W-:Y:S04]  /*ae70*/  RED.E.ADD.F32.FTZ.RN.STRONG.GPU [R62.64+-0x2e00], R185 ;  /* 0xffd200b93e00798e */ /* 0x0009e8000c10e79c */
[----:B--2---:R4:W-:Y:S02]  /*ae80*/  RED.E.ADD.F32.FTZ.RN.STRONG.GPU [R64.64+-0x2e00], R129 ;  /* 0xffd200814000798e */ /* 0x0049e4000c10e79c */
.L_x_3672:
[----:B------:R-:W-:Y:S05]  /*ae90*/  BSYNC B0 ;  /* 0x0000000000007941 */ /* 0x000fea0003800000 */
.L_x_3671:
[----:B--2-4-:R2:W4:Y:S01]  /*aea0*/  LDS R67, [R130.X4+0x9800] ;  /* 0x0098000082437984 */ /* 0x0145220000004800 */
[----:B------:R-:W-:Y:S01]  /*aeb0*/  BSSY B0, `(.L_x_3673) ;  /* 0x0000004000007945 */ /* 0x000fe20003800000 */
[----:B------:R-:W-:Y:S05]  /*aec0*/  @!P5 BRA `(.L_x_3674) ;  /* 0x000000200000d947 */ /* 0x000fea0003800000 */
[----:B------:R2:W-:Y:S04]  /*aed0*/  RED.E.ADD.F32.FTZ.RN.STRONG.GPU [R62.64+-0x2c00], R187 ;  /* 0xffd400bb3e00798e */ /* 0x0005e8000c10e79c */
[----:B----4-:R2:W-:Y:S02]  /*aee0*/  RED.E.ADD.F32.FTZ.RN.STRONG.GPU [R64.64+-0x2c00], R67 ;  /* 0xffd400434000798e */ /* 0x0105e4000c10e79c */
.L_x_3674:
[----:B------:R-:W-:Y:S05]  /*aef0*/  BSYNC B0 ;  /* 0x0000000000007941 */ /* 0x000fea0003800000 */
.L_x_3673:
        /* <DEDUP_REMOVED lines=12> */
.L_x_3676:
[----:B------:R-:W-:Y:S05]  /*afc0*/  BSYNC B0 ;  /* 0x0000000000007941 */ /* 0x000fea0003800000 */
.L_x_3675:
[----:B--2-4-:R2:W4:Y:S01]  /*afd0*/  LDS R67, [R132.X4+0x9c00] ;  /* 0x009c000084437984 */ /* 0x0145220000004800 */
[----:B------:R-:W-:Y:S01]  /*afe0*/  BSSY B0, `(.L_x_3677) ;  /* 0x0000004000007945 */ /* 0x000fe20003800000 */
[----:B------:R-:W-:Y:S05]  /*aff0*/  @!P0 BRA `(.L_x_3678) ;  /* 0x0000002000008947 */ /* 0x000fea0003800000 */
[----:B------:R2:W-:Y:S04]  /*b000*/  RED.E.ADD.F32.FTZ.RN.STRONG.GPU [R62.64+-0x2800], R205 ;  /* 0xffd800cd3e00798e */ /* 0x0005e8000c10e79c */
[----:B----4-:R2:W-:Y:S02]  /*b010*/  RED.E.ADD.F32.FTZ.RN.STRONG.GPU [R64.64+-0x2800], R67 ;  /* 0xffd800434000798e */ /* 0x0105e4000c10e79c */
.L_x_3678:
[----:B------:R-:W-:Y:S05]  /*b020*/  BSYNC B0 ;  /* 0x0000000000007941 */ /* 0x000fea0003800000 */
.L_x_3677:
[----:B------:R-:W2:Y:S01]  /*b030*/  LDS R133, [R133.X4+0x9e00] ;  /* 0x009e000085857984 */ /* 0x000ea20000004800 */
[----:B------:R-:W-:Y:S01]  /*b040*/  BSSY B0, `(.L_x_3679) ;  /* 0x0000004000007945 */ /* 0x000fe20003800000 */
[----:B------:R-:W-:Y:S05]  /*b050*/  @!P1 BRA `(.L_x_3680) ;  /* 0x0000002000009947 */ /* 0x000fea0003800000 */
[----:B------:R4:W-:Y:S04]  /*b060*/  RED.E.ADD.F32.FTZ.RN.STRONG.GPU [R62.64+-0x2600], R227 ;  /* 0xffda00e33e00798e */ /* 0x0009e8000c10e79c */
[----:B--2---:R4:W-:Y:S02]  /*b070*/  RED.E.ADD.F32.FTZ.RN.STRONG.GPU [R64.64+-0x2600], R133 ;  /* 0xffda00854000798e */ /* 0x0049e4000c10e79c */
.L_x_3680:
[----:B------:R-:W-:Y:S05]  /*b080*/  BSYNC B0 ;  /* 0x0000000000007941 */ /* 0x000fea0003800000 */
.L_x_3679:
[----:B--2-4-:R2:W4:Y:S01]  /*b090*/  LDS R67, [R134.X4+0xa000] ;  /* 0x00a0000086437984 */ /* 0x0145220000004800 */
[----:B------:R-:W-:Y:S01]  /*b0a0*/  BSSY B0, `(.L_x_3681) ;  /* 0x0000004000007945 */ /* 0x000fe20003800000 */
[----:B------:R-:W-:Y:S05]  /*b0b0*/  @!P2 BRA `(.L_x_3682) ;  /* 0x000000200000a947 */ /* 0x000fea0003800000 */
[----:B------:R2:W-:Y:S04]  /*b0c0*/  RED.E.ADD.F32.FTZ.RN.STRONG.GPU [R62.64+-0x2400], R237 ;  /* 0xffdc00ed3e00798e */ /* 0x0005e8000c10e79c */
[----:B----4-:R2:W-:Y:S02]  /*b0d0*/  RED.E.ADD.F32.FTZ.RN.STRONG.GPU [R64.64+-0x2400], R67 ;  /* 0xffdc00434000798e */ /* 0x0105e4000c10e79c */
.L_x_3682:
[----:B------:R-:W-:Y:S05]  /*b0e0*/  BSYNC B0 ;  /* 0x0000000000007941 */ /* 0x000fea0003800000 */
.L_x_3681:
[----:B------:R-:W2:Y:S01]  /*b0f0*/  LDS R135, [R135.X4+0xa200] ;  /* 0x00a2000087877984 */ /* 0x000ea20000004800 */
[----:B------:R-:W-:Y:S01]  /*b100*/  BSSY B0, `(.L_x_3683) ;  /* 0x0000004000007945 */ /* 0x000fe20003800000 */
[----:B------:R-:W-:Y:S05]  /*b110*/  @!P3 BRA `(.L_x_3684) ;  /* 0x000000200000b947 */ /* 0x000fea0003800000 */
[----:B------:R4:W-:Y:S04]  /*b120*/  RED.E.ADD.F32.FTZ.RN.STRONG.GPU [R62.64+-0x2200], R239 ;  /* 0xffde00ef3e00798e */ /* 0x0009e8000c10e79c */
[----:B--2---:R4:W-:Y:S02]  /*b130*/  RED.E.ADD.F32.FTZ.RN.STRONG.GPU [R64.64+-0x2200], R135 ;  /* 0xffde00874000798e */ /* 0x0049e4000c10e79c */
.L_x_3684:
[----:B------:R-:W-:Y:S05]  /*b140*/  BSYNC B0 ;  /* 0x0000000000007941 */ /* 0x000fea0003800000 */
.L_x_3683:
[----:B--2-4-:R2:W4:Y:S01]  /*b150*/  LDS R67, [R136.X4+0xa400] ;  /* 0x00a4000088437984 */ /* 0x0145220000004800 */
[----:B------:R-:W-:Y:S01]  /*b160*/  BSSY B0, `(.L_x_3685) ;  /* 0x0000004000007945 */ /* 0x000fe20003800000 */
[----:B------:R-:W-:Y:S05]  /*b170*/  @!P4 BRA `(.L_x_3686) ;  /* 0x000000200000c947 */ /* 0x000fea0003800000 */
[----:B------:R2:W-:Y:S04]  /*b180*/  RED.E.ADD.F32.FTZ.RN.STRONG.GPU [R62.64+-0x2000], R241 ;  /* 0xffe000f13e00798e */ /* 0x0005e8000c10e79c */
[----:B----4-:R2:W-:Y:S02]  /*b190*/  RED.E.ADD.F32.FTZ.RN.STRONG.GPU [R64.64+-0x2000], R67 ;  /* 0xffe000434000798e */ /* 0x0105e4000c10e79c */
.L_x_3686:
[----:B------:R-:W-:Y:S05]  /*b1a0*/  BSYNC B0 ;  /* 0x0000000000007941 */ /* 0x000fea0003800000 */
.L_x_3685:
[----:B------:R-:W2:Y:S01]  /*b1b0*/  LDS R137, [R137.X4+0xa600] ;  /* 0x00a6000089897984 */ /* 0x000ea20000004800 */
[----:B------:R-:W-:Y:S01]  /*b1c0*/  BSSY B0, `(.L_x_3687) ;  /* 0x0000004000007945 */ /* 0x000fe20003800000 */
[----:B------:R-:W-:Y:S05]  /*b1d0*/  @!P5 BRA `(.L_x_3688) ;  /* 0x000000200000d947 */ /* 0x000fea0003800000 */
[----:B------:R4:W-:Y:S04]  /*b1e0*/  RED.E.ADD.F32.FTZ.RN.STRONG.GPU [R62.64+-0x1e00], R243 ;  /* 0xffe200f33e00798e */ /* 0x0009e8000c10e79c */
[----:B--2---:R4:W-:Y:S02]  /*b1f0*/  RED.E.ADD.F32.FTZ.RN.STRONG.GPU [R64.64+-0x1e00], R137 ;  /* 0xffe200894000798e */ /* 0x0049e4000c10e79c */
.L_x_3688:
[----:B------:R-:W-:Y:S05]  /*b200*/  BSYNC B0 ;  /* 0x0000000000007941 */ /* 0x000fea0003800000 */
.L_x_3687:
        /* <DEDUP_REMOVED lines=12> */
.L_x_3690:
[----:B------:R-:W-:Y:S05]  /*b2d0*/  BSYNC B0 ;  /* 0x0000000000007941 */ /* 0x000fea0003800000 */
.L_x_3689:
[----:B--2-4-:R2:W4:Y:S01]  /*b2e0*/  LDS R67, [R140.X4+0xaa00] ;  /* 0x00aa00008c437984 */ /* 0x0145220000004800 */
[----:B------:R-:W-:Y:S01]  /*b2f0*/  BSSY B0, `(.L_x_3691) ;  /* 0x0000004000007945 */ /* 0x000fe20003800000 */
[----:B------:R-:W-:Y:S05]  /*b300*/  @!P0 BRA `(.L_x_3692) ;  /* 0x0000002000008947 */ /* 0x000fea0003800000 */
[----:B------:R2:W-:Y:S04]  /*b310*/  RED.E.ADD.F32.FTZ.RN.STRONG.GPU [R62.64+-0x1a00], R247 ;  /* 0xffe600f73e00798e */ /* 0x0005e8000c10e79c */
[----:B----4-:R2:W-:Y:S02]  /*b320*/  RED.E.ADD.F32.FTZ.RN.STRONG.GPU [R64.64+-0x1a00], R67 ;  /* 0xffe600434000798e */ /* 0x0105e4000c10e79c */
.L_x_3692:
[----:B------:R-:W-:Y:S05]  /*b330*/  BSYNC B0 ;  /* 0x0000000000007941 */ /* 0x000fea0003800000 */
.L_x_3691:
[----:B------:R-:W2:Y:S01]  /*b340*/  LDS R141, [R141.X4+0xac00] ;  /* 0x00ac00008d8d7984 */ /* 0x000ea20000004800 */
[----:B------:R-:W-:Y:S01]  /*b350*/  BSSY B0, `(.L_x_3693) ;  /* 0x0000004000007945 */ /* 0x000fe20003800000 */
[----:B------:R-:W-:Y:S05]  /*b360*/  @!P1 BRA `(.L_x_3694) ;  /* 0x0000002000009947 */ /* 0x000fea0003800000 */
[----:B------:R4:W-:Y:S04]  /*b370*/  RED.E.ADD.F32.FTZ.RN.STRONG.GPU [R62.64+-0x1800], R249 ;  /* 0xffe800f93e00798e */ /* 0x0009e8000c10e79c */
[----:B--2---:R4:W-:Y:S02]  /*b380*/  RED.E.ADD.F32.FTZ.RN.STRONG.GPU [R64.64+-0x1800], R141 ;  /* 0xffe8008d4000798e */ /* 0x0049e4000c10e79c */
.L_x_3694:
[----:B------:R-:W-:Y:S05]  /*b390*/  BSYNC B0 ;  /* 0x0000000000007941 */ /* 0x000fea0003800000 */
.L_x_3693:
[----:B--2-4-:R2:W4:Y:S01]  /*b3a0*/  LDS R67, [R142.X4+0xae00] ;  /* 0x00ae00008e437984 */ /* 0x0145220000004800 */
[----:B------:R-:W-:Y:S01]  /*b3b0*/  BSSY B0, `(.L_x_3695) ;  /* 0x0000004000007945 */ /* 0x000fe20003800000 */
[----:B------:R-:W-:Y:S05]  /*b3c0*/  @!P2 BRA `(.L_x_3696) ;  /* 0x000000200000a947 */ /* 0x000fea0003800000 */
[----:B------:R2:W-:Y:S04]  /*b3d0*/  RED.E.ADD.F32.FTZ.RN.STRONG.GPU [R62.64+-0x1600], R251 ;  /* 0xffea00fb3e00798e */ /* 0x0005e8000c10e79c */
[----:B----4-:R2:W-:Y:S02]  /*b3e0*/  RED.E.ADD.F32.FTZ.RN.STRONG.GPU [R64.64+-0x1600], R67 ;  /* 0xffea00434000798e */ /* 0x0105e4000c10e79c */
.L_x_3696:
[----:B------:R-:W-:Y:S05]  /*b3f0*/  BSYNC B0 ;  /* 0x0000000000007941 */ /* 0x000fea0003800000 */
.L_x_3695:
[----:B------:R-:W2:Y:S01]  /*b400*/  LDS R143, [R143.X4+0xb000] ;  /* 0x00b000008f8f7984 */ /* 0x000ea20000004800 */
[----:B------:R-:W-:Y:S01]  /*b410*/  BSSY B0, `(.L_x_3697) ;  /* 0x0000004000007945 */ /* 0x000fe20003800000 */
[----:B------:R-:W-:Y:S05]  /*b420*/  @!P3 BRA `(.L_x_3698) ;  /* 0x000000200000b947 */ /* 0x000fea0003800000 */
[----:B------:R4:W-:Y:S04]  /*b430*/  RED.E.ADD.F32.FTZ.RN.STRONG.GPU [R62.64+-0x1400], R166 ;  /* 0xffec00a63e00798e */ /* 0x0009e8000c10e79c */
[----:B--2---:R4:W-:Y:S02]  /*b440*/  RED.E.ADD.F32.FTZ.RN.STRONG.GPU [R64.64+-0x1400], R143 ;  /* 0xffec008f4000798e */ /* 0x0049e4000c10e79c */
.L_x_3698:
[----:B------:R-:W-:Y:S05]  /*b450*/  BSYNC B0 ;  /* 0x0000000000007941 */ /* 0x000fea0003800000 */
.L_x_3697:
[----:B--2-4-:R2:W4:Y:S01]  /*b460*/  LDS R67, [R144.X4+0xb200] ;  /* 0x00b2000090437984 */ /* 0x0145220000004800 */
[----:B------:R-:W-:Y:S01]  /*b470*/  BSSY B0, `(.L_x_3699) ;  /* 0x0000004000007945 */ /* 0x000fe20003800000 */
[----:B------:R-:W-:Y:S05]  /*b480*/  @!P4 BRA `(.L_x_3700) ;  /* 0x000000200000c947 */ /* 0x000fea0003800000 */
[----:B------:R2:W-:Y:S04]  /*b490*/  RED.E.ADD.F32.FTZ.RN.STRONG.GPU [R62.64+-0x1200], R168 ;  /* 0xffee00a83e00798e */ /* 0x0005e8000c10e79c */
[----:B----4-:R2:W-:Y:S02]  /*b4a0*/  RED.E.ADD.F32.FTZ.RN.STRONG.GPU [R64.64+-0x1200], R67 ;  /* 0xffee00434000798e */ /* 0x0105e4000c10e79c */
.L_x_3700:
[----:B------:R-:W-:Y:S05]  /*b4b0*/  BSYNC B0 ;  /* 0x0000000000007941 */ /* 0x000fea0003800000 */
.L_x_3699:
[----:B------:R-:W2:Y:S01]  /*b4c0*/  LDS R145, [R145.X4+0xb400] ;  /* 0x00b4000091917984 */ /* 0x000ea20000004800 */
[----:B------:R-:W-:Y:S01]  /*b4d0*/  BSSY B0, `(.L_x_3701) ;  /* 0x0000004000007945 */ /* 0x000fe20003800000 */
[----:B------:R-:W-:Y:S05]  /*b4e0*/  @!P5 BRA `(.L_x_3702) ;  /* 0x000000200000d947 */ /* 0x000fea0003800000 */
[----:B------:R4:W-:Y:S04]  /*b4f0*/  RED.E.ADD.F32.FTZ.RN.STRONG.GPU [R62.64+-0x1000], R170 ;  /* 0xfff000aa3e00798e */ /* 0x0009e8000c10e79c */
[----:B--2---:R4:W-:Y:S02]  /*b500*/  RED.E.ADD.F32.FTZ.RN.STRONG.GPU [R64.64+-0x1000], R145 ;  /* 0xfff000914000798e */ /* 0x0049e4000c10e79c */
.L_x_3702:
[----:B------:R-:W-:Y:S05]  /*b510*/  BSYNC B0 ;  /* 0x0000000000007941 */ /* 0x000fea0003800000 */
.L_x_3701:
        /* <DEDUP_REMOVED lines=12> */
.L_x_3704:
[----:B--2---:R-:W-:Y:S05]  /*b5e0*/  BSYNC B0 ;  /* 0x0000000000007941 */ /* 0x004fea0003800000 */
.L_x_3703:
[----:B------:R-:W2:Y:S01]  /*b5f0*/  LDS R147, [R147.X4+0xb800] ;  /* 0x00b8000093937984 */ /* 0x000ea20000004800 */
[----:B------:R-:W-:Y:S01]  /*b600*/  BSSY B0, `(.L_x_3705) ;  /* 0x0000004000007945 */ /* 0x000fe20003800000 */
[----:B------:R-:W-:Y:S05]  /*b610*/  @!P0 BRA `(.L_x_3706) ;  /* 0x0000002000008947 */ /* 0x000fea0003800000 */
[----:B------:R4:W-:Y:S04]  /*b620*/  RED.E.ADD.F32.FTZ.RN.STRONG.GPU [R62.64+-0xc00], R174 ;  /* 0xfff400ae3e00798e */ /* 0x0009e8000c10e79c */
[----:B--2---:R4:W-:Y:S02]  /*b630*/  RED.E.ADD.F32.FTZ.RN.STRONG.GPU [R64.64+-0xc00], R147 ;  /* 0xfff400934000798e */ /* 0x0049e4000c10e79c */
.L_x_3706:
[----:B------:R-:W-:Y:S05]  /*b640*/  BSYNC B0 ;  /* 0x0000000000007941 */ /* 0x000fea0003800000 */
.L_x_3705:
[----:B----4-:R4:W3:Y:S01]  /*b650*/  LDS R67, [R148.X4+0xba00] ;  /* 0x00ba000094437984 */ /* 0x0108e20000004800 */
[----:B------:R-:W-:Y:S01]  /*b660*/  BSSY B0, `(.L_x_3707) ;  /* 0x0000004000007945 */ /* 0x000fe20003800000 */
[----:B------:R-:W-:Y:S05]  /*b670*/  @!P1 BRA `(.L_x_3708) ;  /* 0x0000002000009947 */ /* 0x000fea0003800000 */
[----:B------:R4:W-:Y:S04]  /*b680*/  RED.E.ADD.F32.FTZ.RN.STRONG.GPU [R62.64+-0xa00], R176 ;  /* 0xfff600b03e00798e */ /* 0x0009e8000c10e79c */
[----:B---3--:R4:W-:Y:S02]  /*b690*/  RED.E.ADD.F32.FTZ.RN.STRONG.GPU [R64.64+-0xa00], R67 ;  /* 0xfff600434000798e */ /* 0x0089e4000c10e79c */
.L_x_3708:
[----:B------:R-:W-:Y:S05]  /*b6a0*/  BSYNC B0 ;  /* 0x0000000000007941 */ /* 0x000fea0003800000 */
.L_x_3707:
[----:B------:R-:W4:Y:S01]  /*b6b0*/  LDS R149, [R149.X4+0xbc00] ;  /* 0x00bc000095957984 */ /* 0x000f220000004800 */
[----:B------:R-:W-:Y:S01]  /*b6c0*/  BSSY B0, `(.L_x_3709) ;  /* 0x0000004000007945 */ /* 0x000fe20003800000 */
[----:B------:R-:W-:Y:S05]  /*b6d0*/  @!P2 BRA `(.L_x_3710) ;  /* 0x000000200000a947 */ /* 0x000fea0003800000 */
[----:B------:R4:W-:Y:S04]  /*b6e0*/  RED.E.ADD.F32.FTZ.RN.STRONG.GPU [R62.64+-0x800], R178 ;  /* 0xfff800b23e00798e */ /* 0x0009e8000c10e79c */
[----:B----4-:R4:W-:Y:S02]  /*b6f0*/  RED.E.ADD.F32.FTZ.RN.STRONG.GPU [R64.64+-0x800], R149 ;  /* 0xfff800954000798e */ /* 0x0109e4000c10e79c */
.L_x_3710:
[----:B------:R-:W-:Y:S05]  /*b700*/  BSYNC B0 ;  /* 0x0000000000007941 */ /* 0x000fea0003800000 */
.L_x_3709:
[----:B------:R-:W4:Y:S01]  /*b710*/  LDS R163, [R163.X4+0xbe00] ;  /* 0x00be0000a3a37984 */ /* 0x000f220000004800 */
[----:B------:R-:W-:Y:S01]  /*b720*/  BSSY B0, `(.L_x_3711) ;  /* 0x0000004000007945 */ /* 0x000fe20003800000 */
[----:B------:R-:W-:Y:S05]  /*b730*/  @!P3 BRA `(.L_x_3712) ;  /* 0x000000200000b947 */ /* 0x000fea0003800000 */
[----:B------:R4:W-:Y:S04]  /*b740*/  RED.E.ADD.F32.FTZ.RN.STRONG.GPU [R62.64+-0x600], R180 ;  /* 0xfffa00b43e00798e */ /* 0x0009e8000c10e79c */
[----:B----4-:R4:W-:Y:S02]  /*b750*/  RED.E.ADD.F32.FTZ.RN.STRONG.GPU [R64.64+-0x600], R163 ;  /* 0xfffa00a34000798e */ /* 0x0109e4000c10e79c */
.L_x_3712:
[----:B------:R-:W-:Y:S05]  /*b760*/  BSYNC B0 ;  /* 0x0000000000007941 */ /* 0x000fea0003800000 */
.L_x_3711:
[----:B---34-:R3:W4:Y:S01]  /*b770*/  LDS R67, [R164.X4+0xc000] ;  /* 0x00c00000a4437984 */ /* 0x0187220000004800 */
[----:B------:R-:W-:Y:S01]  /*b780*/  BSSY B0, `(.L_x_3713) ;  /* 0x0000004000007945 */ /* 0x000fe20003800000 */
[----:B------:R-:W-:Y:S05]  /*b790*/  @!P4 BRA `(.L_x_3714) ;  /* 0x000000200000c947 */ /* 0x000fea0003800000 */
[----:B------:R3:W-:Y:S04]  /*b7a0*/  RED.E.ADD.F32.FTZ.RN.STRONG.GPU [R62.64+-0x400], R182 ;  /* 0xfffc00b63e00798e */ /* 0x0007e8000c10e79c */
[----:B----4-:R3:W-:Y:S02]  /*b7b0*/  RED.E.ADD.F32.FTZ.RN.STRONG.GPU [R64.64+-0x400], R67 ;  /* 0xfffc00434000798e */ /* 0x0107e4000c10e79c */
.L_x_3714:
[----:B------:R-:W-:Y:S05]  /*b7c0*/  BSYNC B0 ;  /* 0x0000000000007941 */ /* 0x000fea0003800000 */
.L_x_3713:
[----:B------:R-:W3:Y:S01]  /*b7d0*/  LDS R165, [R165.X4+0xc200] ;  /* 0x00c20000a5a57984 */ /* 0x000ee20000004800 */
[----:B------:R-:W-:Y:S01]  /*b7e0*/  BSSY B0, `(.L_x_3715) ;  /* 0x0000004000007945 */ /* 0x000fe20003800000 */
[----:B------:R-:W-:Y:S05]  /*b7f0*/  @!P5 BRA `(.L_x_3716) ;  /* 0x000000200000d947 */ /* 0x000fea0003800000 */
[----:B------:R4:W-:Y:S04]  /*b800*/  RED.E.ADD.F32.FTZ.RN.STRONG.GPU [R62.64+-0x200], R184 ;  /* 0xfffe00b83e00798e */ /* 0x0009e8000c10e79c */
[----:B---3--:R4:W-:Y:S02]  /*b810*/  RED.E.ADD.F32.FTZ.RN.STRONG.GPU [R64.64+-0x200], R165 ;  /* 0xfffe00a54000798e */ /* 0x0089e4000c10e79c */
.L_x_3716:
[----:B------:R-:W-:Y:S05]  /*b820*/  BSYNC B0 ;  /* 0x0000000000007941 */ /* 0x000fea0003800000 */
.L_x_3715:
[----:B---34-:R-:W3:Y:S01]  /*b830*/  SHFL.DOWN PT, R63, R60, 0x1, 0x1f ;  /* 0x08201f003c3f7f89 */ /* 0x018ee200000e0000 */
[C---:B------:R-:W-:Y:S01]  /*b840*/  ISETP.GT.AND P0, PT, R113.reuse, 0x1e, PT ;  /* 0x0000001e7100780c */ /* 0x040fe20003f04270 */
        /* <DEDUP_REMOVED lines=16> */
[----:B----4-:R-:W-:Y:S01]  /*b950*/  @!P0 FADD.FTZ R61, R61, R62 ;  /* 0x0000003e3d3d8221 */ /* 0x010fe20000010000 */
[----:B------:R-:W3:Y:S01]  /*b960*/  SHFL.DOWN PT, R63, R60, 0x2, 0x1f ;  /* 0x08401f003c3f7f89 */ /* 0x000ee200000e0000 */
[----:B------:R-:W-:Y:S01]  /*b970*/  ISETP.GT.AND P0, PT, R113, 0x1d, PT ;  /* 0x0000001d7100780c */ /* 0x000fe20003f04270 */
[----:B------:R-:W-:Y:S02]  /*b980*/  FMUL.FTZ R150, R150, R202 ;  /* 0x000000ca96967220 */ /* 0x000fe40000410000 */
[----:B------:R-:W4:Y:S01]  /*b990*/  SHFL.DOWN PT, R62, R61, 0x2, 0x1f ;  /* 0x08401f003d3e7f89 */ /* 0x000f2200000e0000 */
        /* <DEDUP_REMOVED lines=29> */
[----:B----4-:R-:W-:Y:S01]  /*bb70*/  @!P0 FADD.FTZ R61, R61, R62 ;  /* 0x0000003e3d3d8221 */ /* 0x010fe20000010000 */
[----:B------:R-:W3:Y:S01]  /*bb80*/  SHFL.DOWN PT, R63, R60, 0x8, 0x1f ;  /* 0x09001f003c3f7f89 */ /* 0x000ee200000e0000 */
[----:B------:R-:W-:Y:S01]  /*bb90*/  ISETP.GT.AND P0, PT, R113, 0x17, PT ;  /* 0x000000177100780c */ /* 0x000fe20003f04270 */
[----:B------:R-:W-:Y:S02]  /*bba0*/  FFMA.FTZ R190, R91, R196, R190 ;  /* 0x000000c45bbe7223 */ /* 0x000fe400000100be */
[----:B------:R-:W4:Y:S01]  /*bbb0*/  SHFL.DOWN PT, R62, R61, 0x8, 0x1f ;  /* 0x09001f003d3e7f89 */ /* 0x000f2200000e0000 */
[----:B------:R-:W-:Y:S02]  /*bbc0*/  FFMA.FTZ R199, R92, R199, R122 ;  /* 0x000000c75cc77223 */ /* 0x000fe4000001007a */
[----:B------:R-:W-:Y:S02]  /*bbd0*/  FFMA.FTZ R74, R121, R200, R74 ;  /* 0x000000c8794a7223 */ /* 0x000fe4000001004a */
[----:B------:R-:W-:-:S02]  /*bbe0*/  FADD.FTZ R101, R76, R101 ;  /* 0x000000654c657221 */ /* 0x000fc40000010000 */
[----:B------:R-:W-:Y:S02]  /*bbf0*/  FADD.FTZ R102, R191, R102 ;  /* 0x00000066bf667221 */ /* 0x000fe40000010000 */
[----:B------:R-:W-:Y:S02]  /*bc00*/  FFMA.FTZ R27, R44, R192, R27 ;  /* 0x000000c02c1b7223 */ /* 0x000fe4000001001b */
[----:B------:R-:W-:Y:S02]  /*bc10*/  FADD.FTZ R103, R206, R103 ;  /* 0x00000067ce677221 */ /* 0x000fe40000010000 */
[----:B------:R-:W-:Y:S02]  /*bc20*/  FFMA.FTZ R29, R46, R196, R29 ;  /* 0x000000c42e1d7223 */ /* 0x000fe4000001001d */
[----:B------:R-:W-:Y:S02]  /*bc30*/  FADD.FTZ R104, R195, R104 ;  /* 0x00000068c3687221 */ /* 0x000fe40000010000 */
[----:B------:R-:W-:-:S02]  /*bc40*/  FADD.FTZ R105, R190, R105 ;  /* 0x00000069be697221 */ /* 0x000fc40000010000 */
[----:B------:R-:W-:Y:S02]  /*bc50*/  FFMA.FTZ R31, R48, R200, R31 ;  /* 0x000000c8301f7223 */ /* 0x000fe4000001001f */
[----:B---3--:R-:W-:Y:S02]  /*bc60*/  @!P0 FADD.FTZ R60, R60, R63 ;  /* 0x0000003f3c3c8221 */ /* 0x008fe40000010000 */
[----:B------:R-:W-:Y:S02]  /*bc70*/  FADD.FTZ R106, R199, R106 ;  /* 0x0000006ac76a7221 */ /* 0x000fe40000010000 */
[----:B----4-:R-:W-:Y:S01]  /*bc80*/  @!P0 FADD.FTZ R61, R61, R62 ;  /* 0x0000003e3d3d8221 */ /* 0x010fe20000010000 */
[----:B------:R-:W3:Y:S01]  /*bc90*/  SHFL.DOWN PT, R63, R60, 0x10, 0x1f ;  /* 0x0a001f003c3f7f89 */ /* 0x000ee200000e0000 */
[----:B------:R-:W-:Y:S01]  /*bca0*/  ISETP.GT.AND P0, PT, R113, 0xf, PT ;  /* 0x0000000f7100780c */ /* 0x000fe20003f04270 */
[----:B------:R-:W-:Y:S02]  /*bcb0*/  FFMA.FTZ R32, R47, R203, R32 ;  /* 0x000000cb2f207223 */ /* 0x000fe40000010020 */
[----:B------:R-:W4:Y:S01]  /*bcc0*/  SHFL.DOWN PT, R62, R61, 0x10, 0x1f ;  /* 0x0a001f003d3e7f89 */ /* 0x000f2200000e0000 */
[----:B------:R-:W-:-:S09]  /*bcd0*/  FADD.FTZ R107, R74, R107 ;  /* 0x0000006b4a6b7221 */ /* 0x000fd20000010000 */
[----:B---3--:R-:W-:Y:S02]  /*bce0*/  @!P0 FADD.FTZ R60, R60, R63 ;  /* 0x0000003f3c3c8221 */ /* 0x008fe40000010000 */
[----:B----4-:R-:W-:-:S03]  /*bcf0*/  @!P0 FADD.FTZ R61, R61, R62 ;  /* 0x0000003e3d3d8221 */ /* 0x010fc60000010000 */
[----:B------:R-:W-:Y:S02]  /*bd00*/  MOV R64, R60 ;  /* 0x0000003c00407202 */ /* 0x000fe40000000f00 */
[----:B------:R-:W-:Y:S01]  /*bd10*/  MOV R65, R61 ;  /* 0x0000003d00417202 */ /* 0x000fe20000000f00 */
[----:B------:R-:W-:-:S04]  /*bd20*/  FFMA.FTZ R61, R120, R203, R72 ;  /* 0x000000cb783d7223 */ /* 0x000fc80000010048 */
[----:B------:R3:W-:Y:S01]  /*bd30*/  @!P1 STS.64 [R116.X8+0xc608], R64 ;  /* 0x00c6084074009388 */ /* 0x0007e20000008a00 */
[----:B------:R-:W-:-:S03]  /*bd40*/  FADD.FTZ R108, R61, R108 ;  /* 0x0000006c3d6c7221 */ /* 0x000fc60000010000 */
[----:B------:R-:W-:Y:S06]  /*bd50*/  BAR.SYNC.DEFER_BLOCKING 0x0 ;  /* 0x0000000000007b1d */ /* 0x000fec0000010000 */
[----:B------:R-:W-:Y:S05]  /*bd60*/  @P2 BRA `(.L_x_3718) ;  /* 0x0000010000002947 */ /* 0x000fea0003800000 */
[----:B------:R-:W-:Y:S01]  /*bd70*/  ULDC UR27, c[0x0][0x174] ;  /* 0x00005d00001b7ab9 */ /* 0x000fe20000000800 */
[----:B------:R-:W4:Y:S01]  /*bd80*/  LDS.128 R60, [0xc610] ;  /* 0x00c61000ff3c7984 */ /* 0x000f220000000c00 */
[----:B------:R-:W-:Y:S02]  /*bd90*/  UISETP.NE.AND UP0, UPT, UR26, UR27, UPT ;  /* 0x0000001b1a00728c */ /* 0x000fe4000bf05270 */
[----:B------:R-:W-:Y:S01]  /*bda0*/  USHF.L.U32 UR27, UR7, 0x3, URZ ;  /* 0x00000003071b7899 */ /* 0x000fe2000800063f */
[----:B------:R-:W5:Y:S03]  /*bdb0*/  LDS.64 R68, [0xc620] ;  /* 0x00c62000ff447984 */ /* 0x000f660000000a00 */
[----:B------:R-:W-:-:S13]  /*bdc0*/  PLOP3.LUT P0, PT, PT, PT, UP0, 0x80, 0x0 ;  /* 0x000000000000781c */ /* 0x000fda0003f0f008 */
[----:B------:R-:W3:Y:S01]  /*bdd0*/  @P0 LDS.64 R70, [UR27+0xfe80] ;  /* 0x00fe801bff460984 */ /* 0x000ee20008000a00 */
[----:B----4-:R-:W-:Y:S02]  /*bde0*/  FADD.FTZ R66, R65, R61 ;  /* 0x0000003d41427221 */ /* 0x010fe40000010000 */
[----:B------:R-:W-:Y:S02]  /*bdf0*/  FADD.FTZ R61, R64, R60 ;  /* 0x0000003c403d7221 */ /* 0x000fe40000010000 */
[----:B------:R-:W-:Y:S02]  /*be00*/  FADD.FTZ R63, R63, R66 ;  /* 0x000000423f3f7221 */ /* 0x000fe40000010000 */
[----:B------:R-:W-:Y:S02]  /*be10*/  FADD.FTZ R61, R62, R61 ;  /* 0x0000003d3e3d7221 */ /* 0x000fe40000010000 */
[----:B---3-5:R-:W-:Y:S02]  /*be20*/  FADD.FTZ R65, R63, R69 ;  /* 0x000000453f417221 */ /* 0x028fe40000010000 */
[----:B------:R-:W-:-:S02]  /*be30*/  FADD.FTZ R64, R61, R68 ;  /* 0x000000443d407221 */ /* 0x000fc40000010000 */
[----:B------:R-:W-:Y:S02]  /*be40*/  @P0 FADD.FTZ R65, R65, R71 ;  /* 0x0000004741410221 */ /* 0x000fe40000010000 */
[----:B------:R-:W-:-:S05]  /*be50*/  @P0 FADD.FTZ R64, R64, R70 ;  /* 0x0000004640400221 */ /* 0x000fca0000010000 */
[----:B------:R3:W-:Y:S02]  /*be60*/  STS.64 [UR27+0xfe80], R64 ;  /* 0x00fe8040ff007988 */ /* 0x0007e40008000a1b */
.L_x_3718:
[----:B------:R-:W-:Y:S05]  /*be70*/  BSYNC B0 ;  /* 0x0000000000007941 */ /* 0x000fea0003800000 */
.L_x_3717:
        /* <DEDUP_REMOVED lines=8> */
.L_x_3618:
        /* <DEDUP_REMOVED lines=22> */
[----:B------:R-:W-:Y:S01]  /*c060*/  UIADD3 UR24, UP2, UR24, -0x2000, URZ ;  /* 0xffffe00018187890 */ /* 0x000fe2000ff5e03f */
[----:B------:R-:W-:Y:S01]  /*c070*/  F2FP.BF16.PACK_AB R7, R101, R102 ;  /* 0x000000666507723e */ /* 0x000fe200000010ff */
[----:B------:R-:W-:Y:S01]  /*c080*/  STS.128 [R109.X16], R32 ;  /* 0x000000206d007388 */ /* 0x000fe2000000cc00 */
[----:B------:R-:W-:Y:S01]  /*c090*/  UIMAD UR7, UR10, UR37, UR7 ;  /* 0x000000250a0772a4 */ /* 0x000fe2000f8e0207 */
[----:B------:R-:W-:Y:S01]  /*c0a0*/  F2FP.BF16.PACK_AB R6, R103, R104 ;  /* 0x000000686706723e */ /* 0x000fe200000010ff */
[----:B------:R-:W-:Y:S01]  /*c0b0*/  UIMAD.WIDE.U32 UR36, UR10, UR36, UR8 ;  /* 0x000000240a2472a5 */ /* 0x000fe2000f8e0008 */
        /* <DEDUP_REMOVED lines=15> */
[----:B------:R-:W-:-:S02]  /*c1b0*/  UIADD3 UR16, UP3, UR16, -0x1000, URZ ;  /* 0xfffff00010107890 */ /* 0x000fc4000ff7e03f */
        /* <DEDUP_REMOVED lines=9> */
[----:B------:R-:W-:Y:S01]  /*c250*/  ULDC.64 UR8, c[0x0][0x300] ;  /* 0x0000c00000087ab9 */ /* 0x000fe20000000a00 */
[----:B------:R-:W-:Y:S01]  /*c260*/  FADD.FTZ R101, R102, R101 ;  /* 0x0000006566657221 */ /* 0x000fe20000010000 */
[----:B------:R-:W-:Y:S02]  /*c270*/  UIADD3 UR35, UR35, UR7, URZ ;  /* 0x0000000723237290 */ /* 0x000fe4000fffe03f */
[----:B------:R-:W-:Y:S01]  /*c280*/  UIMAD UR7, UR11, UR8, URZ ;  /* 0x000000080b0772a4 */ /* 0x000fe2000f8e023f */
[----:B------:R-:W-:Y:S01]  /*c290*/  FADD.FTZ R100, R101, R100 ;  /* 0x0000006465647221 */ /* 0x000fe20000010000 */
[----:B------:R-:W-:Y:S02]  /*c2a0*/  UIADD3 UR20, UP5, UR20, -0x1000, URZ ;  /* 0xfffff00014147890 */ /* 0x000fe4000ffbe03f */
[----:B------:R-:W-:Y:S01]  /*c2b0*/  UIMAD UR7, UR10, UR9, UR7 ;  /* 0x000000090a0772a4 */ /* 0x000fe2000f8e0207 */
[----:B------:R-:W-:Y:S01]  /*c2c0*/  FADD.FTZ R99, R100, R99 ;  /* 0x0000006364637221 */ /* 0x000fe20000010000 */
[----:B------:R-:W-:-:S02]  /*c2d0*/  UIMAD.WIDE.U32 UR8, UR10, UR8, UR34 ;  /* 0x000000080a0872a5 */ /* 0x000fc4000f8e0022 */
[----:B------:R-:W-:Y:S01]  /*c2e0*/  UIADD3 UR6, UR6, 0x1, URZ ;  /* 0x0000000106067890 */ /* 0x000fe2000fffe03f */
[----:B0-----:R-:W-:Y:S01]  /*c2f0*/  STG.E.128 [R2.64], R8 ;  /* 0x0000000802007986 */ /* 0x001fe2000c101d1c */
[----:B------:R-:W-:Y:S01]  /*c300*/  ULDC.64 UR34, c[0x0][0x340] ;  /* 0x0000d00000227ab9 */ /* 0x000fe20000000a00 */
[----:B------:R-:W-:Y:S01]  /*c310*/  FADD.FTZ R98, R99, R98 ;  /* 0x0000006263627221 */ /* 0x000fe20000010000 */
[----:B------:R-:W-:Y:S01]  /*c320*/  UIADD3 UR9, UR9, UR7, URZ ;  /* 0x0000000709097290 */ /* 0x000fe2000fffe03f */
[----:B-1----:R0:W-:Y:S01]  /*c330*/  STG.E.128 [R2.64+0x200], R12 ;  /* 0x0002000c02007986 */ /* 0x0021e2000c101d1c */
[----:B------:R-:W-:Y:S01]  /*c340*/  ULEA UR7, UP0, UR8, UR34, 0x1 ;  /* 0x0000002208077291 */ /* 0x000fe2000f80083f */
[----:B------:R-:W-:Y:S01]  /*c350*/  FADD.FTZ R97, R98, R97 ;  /* 0x0000006162617221 */ /* 0x000fe20000010000 */
[----:B------:R-:W-:Y:S01]  /*c360*/  UIADD3.X UR23, UR23, -0x1, URZ, UP1, !UPT ;  /* 0xffffffff17177890 */ /* 0x000fe20008ffe43f */
[----:B------:R-:W-:Y:S01]  /*c370*/  BAR.SYNC.DEFER_BLOCKING 0x0 ;  /* 0x0000000000007b1d */ /* 0x000fe20000010000 */
[----:B------:R-:W-:Y:S01]  /*c380*/  ULEA.HI.X UR8, UR8, UR35, UR9, 0x1, UP0 ;  /* 0x0000002308087291 */ /* 0x000fe200080f0c09 */
[----:B------:R-:W-:Y:S01]  /*c390*/  FADD.FTZ R96, R97, R96 ;  /* 0x0000006061607221 */ /* 0x000fe20000010000 */
[----:B------:R-:W-:-:S02]  /*c3a0*/  UISETP.GT.AND UP0, UPT, UR26, 0x1, UPT ;  /* 0x000000011a00788c */ /* 0x000fc4000bf04270 */
[----:B------:R-:W-:Y:S01]  /*c3b0*/  UIADD3.X UR25, UR25, -0x1, URZ, UP2, !UPT ;  /* 0xffffffff19197890 */ /* 0x000fe200097fe43f */
[----:B------:R-:W-:Y:S01]  /*c3c0*/  FADD.FTZ R51, R96, R51 ;  /* 0x0000003360337221 */ /* 0x000fe20000010000 */
[----:B------:R-:W-:Y:S02]  /*c3d0*/  UIADD3.X UR17, UR17, -0x1, URZ, UP3, !UPT ;  /* 0xffffffff11117890 */ /* 0x000fe40009ffe43f */
[----:B------:R-:W-:Y:S01]  /*c3e0*/  PLOP3.LUT P0, PT, PT, PT, UP0, 0x80, 0x0 ;  /* 0x000000000000781c */ /* 0x000fe20003f0f008 */
[----:B------:R-:W-:Y:S01]  /*c3f0*/  FADD.FTZ R50, R51, R50 ;  /* 0x0000003233327221 */ /* 0x000fe20000010000 */
[----:B------:R-:W-:Y:S02]  /*c400*/  UIADD3.X UR19, UR19, -0x1, URZ, UP4, !UPT ;  /* 0xffffffff13137890 */ /* 0x000fe4000a7fe43f */
[----:B------:R-:W-:Y:S01]  /*c410*/  UIADD3.X UR21, UR21, -0x1, URZ, UP5, !UPT ;  /* 0xffffffff15157890 */ /* 0x000fe2000affe43f */
[----:B0-----:R-:W-:Y:S01]  /*c420*/  MOV R2, UR7 ;  /* 0x0000000700027c02 */ /* 0x001fe20008000f00 */
[----:B------:R-:W-:Y:S01]  /*c430*/  FADD.FTZ R117, R50, R49 ;  /* 0x0000003132757221 */ /* 0x000fe20000010000 */
        /* <DEDUP_REMOVED lines=11> */
.L_x_3616:
        /* <DEDUP_REMOVED lines=34> */
.L_x_3722:
[----:B0-----:R-:W-:Y:S05]  /*c710*/  BSYNC B0 ;  /* 0x0000000000007941 */ /* 0x001fea0003800000 */
.L_x_3721:
        /* <DEDUP_REMOVED lines=33> */
.L_x_3724:
[----:B------:R-:W3:Y:S02]  /*c930*/  S2R R7, SR_TID.X ;  /* 0x0000000000077919 */ /* 0x000ee40000002100 */
.L_x_3725:
[----:B0-----:R-:W-:Y:S05]  /*c940*/  BSYNC B0 ;  /* 0x0000000000007941 */ /* 0x001fea0003800000 */
.L_x_3723:
[----:B---3--:R-:W-:-:S13]  /*c950*/  ISETP.GE.AND P0, PT, R7, c[0x0][0x16c], PT ;  /* 0x00005b0007007a0c */ /* 0x008fda0003f06270 */
[----:B------:R-:W-:Y:S05]  /*c960*/  @P0 EXIT ;  /* 0x000000000000094d */ /* 0x000fea0003800000 */
[----:B------:R-:W-:Y:S02]  /*c970*/  ULDC.64 UR6, c[0x0][0x288] ;  /* 0x0000a20000067ab9 */ /* 0x000fe40000000a00 */
[----:B------:R-:W-:Y:S02]  /*c980*/  UIMAD UR11, UR11, UR6, URZ ;  /* 0x000000060b0b72a4 */ /* 0x000fe4000f8e023f */
[----:B-12---:R-:W-:Y:S02]  /*c990*/  UIMAD.WIDE.U32 UR4, UR10, UR6, URZ ;  /* 0x000000060a0472a5 */ /* 0x006fe4000f8e003f */
[----:B------:R-:W-:-:S04]  /*c9a0*/  UIMAD UR6, UR10, UR7, UR11 ;  /* 0x000000070a0672a4 */ /* 0x000fc8000f8e020b */
[----:B------:R-:W-:Y:S02]  /*c9b0*/  UIADD3 UR6, UR5, UR6, URZ ;  /* 0x0000000605067290 */ /* 0x000fe4000fffe03f */
.L_x_3726:
        /* <DEDUP_REMOVED lines=19> */
.L_x_3623:
[----:B------:R-:W-:Y:S01]  /*caf0*/  HFMA2.MMA R70, -RZ, RZ, 0, 5.9604644775390625e-08 ;  /* 0x00000001ff467435 */ /* 0x000fe200000001ff */
[----:B------:R-:W-:-:S02]  /*cb00*/  MOV R71, R66 ;  /* 0x0000004200477202 */ /* 0x000fc40000000f00 */
[----:B------:R-:W-:Y:S02]  /*cb10*/  MOV R68, RZ ;  /* 0x000000ff00447202 */ /* 0x000fe40000000f00 */
[----:B------:R-:W-:Y:S02]  /*cb20*/  MOV R67, 0xffffffff ;  /* 0xffffffff00437802 */ /* 0x000fe40000000f00 */
[----:B------:R-:W-:Y:S02]  /*cb30*/  MOV R64, 0xcb50 ;  /* 0x0000cb5000407802 */ /* 0x000fe40000000f00 */
[----:B-----5:R-:W-:Y:S05]  /*cb40*/  CALL.REL.NOINC `($__internal_89_$__cuda_sm70_shflsync_up) ;  /* 0x00001eb000007944 */ /* 0x020fea0003c00000 */
[----:B-1----:R-:W-:Y:S01]  /*cb50*/  MOV R69, R67 ;  /* 0x0000004300457202 */ /* 0x002fe20000000f00 */
[----:B0-----:R-:W-:Y:S05]  /*cb60*/  BRA `(.L_x_3727) ;  /* 0xffff865000007947 */ /* 0x001fea000383ffff */
.L_x_3624:
[----:B------:R-:W-:Y:S01]  /*cb70*/  HFMA2.MMA R70, -RZ, RZ, 0, 5.9604644775390625e-08 ;  /* 0x00000001ff467435 */ /* 0x000fe200000001ff */
[----:B------:R-:W-:Y:S02]  /*cb80*/  MOV R71, R76 ;  /* 0x0000004c00477202 */ /* 0x000fe40000000f00 */
[----:B------:R-:W-:Y:S02]  /*cb90*/  MOV R68, RZ ;  /* 0x000000ff00447202 */ /* 0x000fe40000000f00 */
[----:B------:R-:W-:-:S02]  /*cba0*/  MOV R67, 0xffffffff ;  /* 0xffffffff00437802 */ /* 0x000fc40000000f00 */
[----:B------:R-:W-:Y:S02]  /*cbb0*/  MOV R64, 0xcbd0 ;  /* 0x0000cbd000407802 */ /* 0x000fe40000000f00 */
[----:B01---5:R-:W-:Y:S05]  /*cbc0*/  CALL.REL.NOINC `($__internal_89_$__cuda_sm70_shflsync_up) ;  /* 0x00001e3000007944 */ /* 0x023fea0003c00000 */
[----:B0-----:R-:W-:Y:S01]  /*cbd0*/  HFMA2.MMA R70, -RZ, RZ, 0, 5.9604644775390625e-08 ;  /* 0x00000001ff467435 */ /* 0x001fe200000001ff */
[----:B-1----:R-:W-:Y:S02]  /*cbe0*/  MOV R73, R67 ;  /* 0x0000004300497202 */ /* 0x002fe40000000f00 */
[----:B------:R-:W-:Y:S02]  /*cbf0*/  MOV R71, R78 ;  /* 0x0000004e00477202 */ /* 0x000fe40000000f00 */
[----:B------:R-:W-:Y:S02]  /*cc00*/  MOV R68, RZ ;  /* 0x000000ff00447202 */ /* 0x000fe40000000f00 */
[----:B------:R-:W-:Y:S02]  /*cc10*/  MOV R67, 0xffffffff ;  /* 0xffffffff00437802 */ /* 0x000fe40000000f00 */
[----:B------:R-:W-:Y:S02]  /*cc20*/  MOV R64, 0xcc40 ;  /* 0x0000cc4000407802 */ /* 0x000fe40000000f00 */
[----:B------:R-:W-:Y:S05]  /*cc30*/  CALL.REL.NOINC `($__internal_89_$__cuda_sm70_shflsync_up) ;  /* 0x00001dc000007944 */ /* 0x000fea0003c00000 */
[----:B0-----:R-:W-:Y:S01]  /*cc40*/  HFMA2.MMA R70, -RZ, RZ, 0, 5.9604644775390625e-08 ;  /* 0x00000001ff467435 */ /* 0x001fe200000001ff */
[----:B-1----:R-:W-:-:S02]  /*cc50*/  MOV R75, R67 ;  /* 0x00000043004b7202 */ /* 0x002fc40000000f00 */
[----:B------:R-:W-:Y:S02]  /*cc60*/  MOV R71, R79 ;  /* 0x0000004f00477202 */ /* 0x000fe40000000f00 */
[----:B------:R-:W-:Y:S02]  /*cc70*/  MOV R68, RZ ;  /* 0x000000ff00447202 */ /* 0x000fe40000000f00 */
[----:B------:R-:W-:Y:S02]  /*cc80*/  MOV R67, 0xffffffff ;  /* 0xffffffff00437802 */ /* 0x000fe40000000f00 */
[----:B------:R-:W-:Y:S02]  /*cc90*/  MOV R64, 0xccb0 ;  /* 0x0000ccb000407802 */ /* 0x000fe40000000f00 */
[----:B------:R-:W-:Y:S05]  /*cca0*/  CALL.REL.NOINC `($__internal_89_$__cuda_sm70_shflsync_up) ;  /* 0x00001d5000007944 */ /* 0x000fea0003c00000 */
        /* <DEDUP_REMOVED lines=20> */
[----:B------:R-:W-:Y:S05]  /*cdf0*/  CALL.REL.NOINC `($__internal_89_$__cuda_sm70_shflsync_up) ;  /* 0x00001c0000007944 */ /* 0x000fea0003c00000 */
[----:B0-----:R-:W-:Y:S01]  /*ce00*/  HFMA2.MMA R70, -RZ, RZ, 0, 1.1920928955078125e-07 ;  /* 0x00000002ff467435 */ /* 0x001fe200000001ff */
[----:B-1----:R-:W-:Y:S02]  /*ce10*/  MOV R66, R67 ;  /* 0x0000004300427202 */ /* 0x002fe40000000f00 */
[----:B------:R-:W-:Y:S02]  /*ce20*/  MOV R71, R75 ;  /* 0x0000004b00477202 */ /* 0x000fe40000000f00 */
[----:B------:R-:W-:Y:S02]  /*ce30*/  MOV R68, RZ ;  /* 0x000000ff00447202 */ /* 0x000fe40000000f00 */
[----:B------:R-:W-:Y:S02]  /*ce40*/  MOV R67, 0xffffffff ;  /* 0xffffffff00437802 */ /* 0x000fe40000000f00 */
[----:B------:R-:W-:-:S02]  /*ce50*/  MOV R64, 0xce70 ;  /* 0x0000ce7000407802 */ /* 0x000fc40000000f00 */
[----:B------:R-:W-:Y:S05]  /*ce60*/  CALL.REL.NOINC `($__internal_89_$__cuda_sm70_shflsync_up) ;  /* 0x00001b9000007944 */ /* 0x000fea0003c00000 */
[----:B0-----:R-:W-:Y:S01]  /*ce70*/  HFMA2.MMA R70, -RZ, RZ, 0, 1.1920928955078125e-07 ;  /* 0x00000002ff467435 */ /* 0x001fe200000001ff */
[----:B-1----:R-:W-:-:S02]  /*ce80*/  MOV R69, R67 ;  /* 0x0000004300457202 */ /* 0x002fc40000000f00 */
[----:B------:R-:W-:Y:S02]  /*ce90*/  MOV R71, R78 ;  /* 0x0000004e00477202 */ /* 0x000fe40000000f00 */
[----:B------:R-:W-:Y:S02]  /*cea0*/  MOV R68, RZ ;  /* 0x000000ff00447202 */ /* 0x000fe40000000f00 */
[----:B------:R-:W-:Y:S02]  /*ceb0*/  MOV R67, 0xffffffff ;  /* 0xffffffff00437802 */ /* 0x000fe40000000f00 */
[----:B------:R-:W-:Y:S02]  /*cec0*/  MOV R64, 0xcee0 ;  /* 0x0000cee000407802 */ /* 0x000fe40000000f00 */
[----:B------:R-:W-:Y:S05]  /*ced0*/  CALL.REL.NOINC `($__internal_89_$__cuda_sm70_shflsync_up) ;  /* 0x00001b2000007944 */ /* 0x000fea0003c00000 */
[----:B0-----:R-:W-:Y:S01]  /*cee0*/  HFMA2.MMA R70, -RZ, RZ, 0, 1.1920928955078125e-07 ;  /* 0x00000002ff467435 */ /* 0x001fe200000001ff */
[----:B-1----:R-:W-:Y:S02]  /*cef0*/  MOV R72, R67 ;  /* 0x0000004300487202 */ /* 0x002fe40000000f00 */
[----:B------:R-:W-:Y:S02]  /*cf00*/  MOV R71, R79 ;  /* 0x0000004f00477202 */ /* 0x000fe40000000f00 */
[----:B------:R-:W-:-:S02]  /*cf10*/  MOV R68, RZ ;  /* 0x000000ff00447202 */ /* 0x000fc40000000f00 */
[----:B------:R-:W-:Y:S02]  /*cf20*/  MOV R67, 0xffffffff ;  /* 0xffffffff00437802 */ /* 0x000fe40000000f00 */
[----:B------:R-:W-:Y:S02]  /*cf30*/  MOV R64, 0xcf50 ;  /* 0x0000cf5000407802 */ /* 0x000fe40000000f00 */
[----:B------:R-:W-:Y:S05]  /*cf40*/  CALL.REL.NOINC `($__internal_89_$__cuda_sm70_shflsync_up) ;  /* 0x00001ab000007944 */ /* 0x000fea0003c00000 */
        /* <DEDUP_REMOVED lines=17> */
[----:B------:R-:W-:Y:S05]  /*d060*/  CALL.REL.NOINC `($__internal_89_$__cuda_sm70_shflsync_up) ;  /* 0x0000199000007944 */ /* 0x000fea0003c00000 */
[----:B0-----:R-:W-:Y:S01]  /*d070*/  HFMA2.MMA R70, -RZ, RZ, 0, 2.384185791015625e-07 ;  /* 0x00000004ff467435 */ /* 0x001fe200000001ff */
[----:B-1----:R-:W-:-:S02]  /*d080*/  MOV R66, R67 ;  /* 0x0000004300427202 */ /* 0x002fc40000000f00 */
[----:B------:R-:W-:Y:S02]  /*d090*/  MOV R71, R75 ;  /* 0x0000004b00477202 */ /* 0x000fe40000000f00 */
[----:B------:R-:W-:Y:S02]  /*d0a0*/  MOV R68, RZ ;  /* 0x000000ff00447202 */ /* 0x000fe40000000f00 */
[----:B------:R-:W-:Y:S02]  /*d0b0*/  MOV R67, 0xffffffff ;  /* 0xffffffff00437802 */ /* 0x000fe40000000f00 */
[----:B------:R-:W-:Y:S02]  /*d0c0*/  MOV R64, 0xd0e0 ;  /* 0x0000d0e000407802 */ /* 0x000fe40000000f00 */
[----:B------:R-:W-:Y:S05]  /*d0d0*/  CALL.REL.NOINC `($__internal_89_$__cuda_sm70_shflsync_up) ;  /* 0x0000192000007944 */ /* 0x000fea0003c00000 */
[----:B0-----:R-:W-:Y:S01]  /*d0e0*/  HFMA2.MMA R70, -RZ, RZ, 0, 2.384185791015625e-07 ;  /* 0x00000004ff467435 */ /* 0x001fe200000001ff */
[----:B-1----:R-:W-:Y:S02]  /*d0f0*/  MOV R69, R67 ;  /* 0x0000004300457202 */ /* 0x002fe40000000f00 */
[----:B------:R-:W-:Y:S02]  /*d100*/  MOV R71, R78 ;  /* 0x0000004e00477202 */ /* 0x000fe40000000f00 */
[----:B------:R-:W-:-:S02]  /*d110*/  MOV R68, RZ ;  /* 0x000000ff00447202 */ /* 0x000fc40000000f00 */
[----:B------:R-:W-:Y:S02]  /*d120*/  MOV R67, 0xffffffff ;  /* 0xffffffff00437802 */ /* 0x000fe40000000f00 */
[----:B------:R-:W-:Y:S02]  /*d130*/  MOV R64, 0xd150 ;  /* 0x0000d15000407802 */ /* 0x000fe40000000f00 */
[----:B------:R-:W-:Y:S05]  /*d140*/  CALL.REL.NOINC `($__internal_89_$__cuda_sm70_shflsync_up) ;  /* 0x000018b000007944 */ /* 0x000fea0003c00000 */
[----:B0-----:R-:W-:Y:S01]  /*d150*/  HFMA2.MMA R70, -RZ, RZ, 0, 2.384185791015625e-07 ;  /* 0x00000004ff467435 */ /* 0x001fe200000001ff */
[----:B-1----:R-:W-:Y:S02]  /*d160*/  MOV R72, R67 ;  /* 0x0000004300487202 */ /* 0x002fe40000000f00 */
[----:B------:R-:W-:Y:S02]  /*d170*/  MOV R71, R79 ;  /* 0x0000004f00477202 */ /* 0x000fe40000000f00 */
[----:B------:R-:W-:Y:S02]  /*d180*/  MOV R68, RZ ;  /* 0x000000ff00447202 */ /* 0x000fe40000000f00 */
[----:B------:R-:W-:Y:S02]  /*d190*/  MOV R67, 0xffffffff ;  /* 0xffffffff00437802 */ /* 0x000fe40000000f00 */
[----:B------:R-:W-:-:S02]  /*d1a0*/  MOV R64, 0xd1c0 ;  /* 0x0000d1c000407802 */ /* 0x000fc40000000f00 */
[----:B------:R-:W-:Y:S05]  /*d1b0*/  CALL.REL.NOINC `($__internal_89_$__cuda_sm70_shflsync_up) ;  /* 0x0000184000007944 */ /* 0x000fea0003c00000 */
        /* <DEDUP_REMOVED lines=17> */
[----:B------:R-:W-:Y:S05]  /*d2d0*/  CALL.REL.NOINC `($__internal_89_$__cuda_sm70_shflsync_up) ;  /* 0x0000172000007944 */ /* 0x000fea0003c00000 */
[----:B0-----:R-:W-:Y:S01]  /*d2e0*/  HFMA2.MMA R70, -RZ, RZ, 0, 4.76837158203125e-07 ;  /* 0x00000008ff467435 */ /* 0x001fe200000001ff */
[----:B-1----:R-:W-:Y:S02]  /*d2f0*/  MOV R66, R67 ;  /* 0x0000004300427202 */ /* 0x002fe40000000f00 */
[----:B------:R-:W-:Y:S02]  /*d300*/  MOV R71, R75 ;  /* 0x0000004b00477202 */ /* 0x000fe40000000f00 */
[----:B------:R-:W-:Y:S02]  /*d310*/  MOV R68, RZ ;  /* 0x000000ff00447202 */ /* 0x000fe40000000f00 */
[----:B------:R-:W-:Y:S02]  /*d320*/  MOV R67, 0xffffffff ;  /* 0xffffffff00437802 */ /* 0x000fe40000000f00 */
[----:B------:R-:W-:Y:S02]  /*d330*/  MOV R64, 0xd350 ;  /* 0x0000d35000407802 */ /* 0x000fe40000000f00 */
[----:B------:R-:W-:Y:S05]  /*d340*/  CALL.REL.NOINC `($__internal_89_$__cuda_sm70_shflsync_up) ;  /* 0x000016b000007944 */ /* 0x000fea0003c00000 */
[----:B0-----:R-:W-:Y:S01]  /*d350*/  HFMA2.MMA R70, -RZ, RZ, 0, 4.76837158203125e-07 ;  /* 0x00000008ff467435 */ /* 0x001fe200000001ff */
[----:B-1----:R-:W-:-:S02]  /*d360*/  MOV R69, R67 ;  /* 0x0000004300457202 */ /* 0x002fc40000000f00 */
[----:B------:R-:W-:Y:S02]  /*d370*/  MOV R71, R78 ;  /* 0x0000004e00477202 */ /* 0x000fe40000000f00 */
[----:B------:R-:W-:Y:S02]  /*d380*/  MOV R68, RZ ;  /* 0x000000ff00447202 */ /* 0x000fe40000000f00 */
[----:B------:R-:W-:Y:S02]  /*d390*/  MOV R67, 0xffffffff ;  /* 0xffffffff00437802 */ /* 0x000fe40000000f00 */
[----:B------:R-:W-:Y:S02]  /*d3a0*/  MOV R64, 0xd3c0 ;  /* 0x0000d3c000407802 */ /* 0x000fe40000000f00 */
[----:B------:R-:W-:Y:S05]  /*d3b0*/  CALL.REL.NOINC `($__internal_89_$__cuda_sm70_shflsync_up) ;  /* 0x0000164000007944 */ /* 0x000fea0003c00000 */
[----:B0-----:R-:W-:Y:S01]  /*d3c0*/  HFMA2.MMA R70, -RZ, RZ, 0, 4.76837158203125e-07 ;  /* 0x00000008ff467435 */ /* 0x001fe200000001ff */
        /* <DEDUP_REMOVED lines=27> */
[----:B------:R-:W-:Y:S05]  /*d580*/  CALL.REL.NOINC `($__internal_89_$__cuda_sm70_shflsync_up) ;  /* 0x0000147000007944 */ /* 0x000fea0003c00000 */
[----:B0-----:R-:W-:Y:S01]  /*d590*/  HFMA2.MMA R70, -RZ, RZ, 0, 9.5367431640625e-07 ;  /* 0x00000010ff467435 */ /* 0x001fe200000001ff */
[----:B-1----:R-:W-:Y:S02]  /*d5a0*/  MOV R74, R67 ;  /* 0x00000043004a7202 */ /* 0x002fe40000000f00 */
[----:B------:R-:W-:Y:S02]  /*d5b0*/  MOV R71, R75 ;  /* 0x0000004b00477202 */ /* 0x000fe40000000f00 */
[----:B------:R-:W-:-:S02]  /*d5c0*/  MOV R68, RZ ;  /* 0x000000ff00447202 */ /* 0x000fc40000000f00 */
[----:B------:R-:W-:Y:S02]  /*d5d0*/  MOV R67, 0xffffffff ;  /* 0xffffffff00437802 */ /* 0x000fe40000000f00 */
[----:B------:R-:W-:Y:S02]  /*d5e0*/  MOV R64, 0xd600 ;  /* 0x0000d60000407802 */ /* 0x000fe40000000f00 */
[----:B------:R-:W-:Y:S05]  /*d5f0*/  CALL.REL.NOINC `($__internal_89_$__cuda_sm70_shflsync_up) ;  /* 0x0000140000007944 */ /* 0x000fea0003c00000 */
[----:B0-----:R-:W-:Y:S01]  /*d600*/  HFMA2.MMA R70, -RZ, RZ, 0, 9.5367431640625e-07 ;  /* 0x00000010ff467435 */ /* 0x001fe200000001ff */
[----:B-1----:R-:W-:Y:S02]  /*d610*/  MOV R76, R67 ;  /* 0x00000043004c7202 */ /* 0x002fe40000000f00 */
[----:B------:R-:W-:Y:S02]  /*d620*/  MOV R71, R78 ;  /* 0x0000004e00477202 */ /* 0x000fe40000000f00 */
[----:B------:R-:W-:Y:S02]  /*d630*/  MOV R68, RZ ;  /* 0x000000ff00447202 */ /* 0x000fe40000000f00 */
[----:B------:R-:W-:Y:S02]  /*d640*/  MOV R67, 0xffffffff ;  /* 0xffffffff00437802 */ /* 0x000fe40000000f00 */
[----:B------:R-:W-:-:S02]  /*d650*/  MOV R64, 0xd670 ;  /* 0x0000d67000407802 */ /* 0x000fc40000000f00 */
[----:B------:R-:W-:Y:S05]  /*d660*/  CALL.REL.NOINC `($__internal_89_$__cuda_sm70_shflsync_up) ;  /* 0x0000139000007944 */ /* 0x000fea0003c00000 */
[----:B0-----:R-:W-:Y:S01]  /*d670*/  HFMA2.MMA R70, -RZ, RZ, 0, 9.5367431640625e-07 ;  /* 0x00000010ff467435 */ /* 0x001fe200000001ff */
[----:B-1----:R-:W-:-:S02]  /*d680*/  MOV R82, R67 ;  /* 0x0000004300527202 */ /* 0x002fc40000000f00 */
[----:B------:R-:W-:Y:S02]  /*d690*/  MOV R71, R79 ;  /* 0x0000004f00477202 */ /* 0x000fe40000000f00 */
[----:B------:R-:W-:Y:S02]  /*d6a0*/  MOV R68, RZ ;  /* 0x000000ff00447202 */ /* 0x000fe40000000f00 */
[----:B------:R-:W-:Y:S02]  /*d6b0*/  MOV R67, 0xffffffff ;  /* 0xffffffff00437802 */ /* 0x000fe40000000f00 */
[----:B------:R-:W-:Y:S02]  /*d6c0*/  MOV R64, 0xd6e0 ;  /* 0x0000d6e000407802 */ /* 0x000fe40000000f00 */
[----:B------:R-:W-:Y:S05]  /*d6d0*/  CALL.REL.NOINC `($__internal_89_$__cuda_sm70_shflsync_up) ;  /* 0x0000132000007944 */ /* 0x000fea0003c00000 */
[----:B01----:R-:W-:Y:S05]  /*d6e0*/  BRA `(.L_x_3728) ;  /* 0xffff7f3000007947 */ /* 0x003fea000383ffff */
.L_x_3629:
[----:B------:R-:W-:Y:S01]  /*d6f0*/  HFMA2.MMA R70, -RZ, RZ, 0, 5.9604644775390625e-08 ;  /* 0x00000001ff467435 */ /* 0x000fe200000001ff */
[----:B------:R-:W-:Y:S02]  /*d700*/  MOV R71, R75 ;  /* 0x0000004b00477202 */ /* 0x000fe40000000f00 */
[----:B0-----:R-:W-:Y:S02]  /*d710*/  MOV R68, RZ ;  /* 0x000000ff00447202 */ /* 0x001fe40000000f00 */
[----:B------:R-:W-:-:S02]  /*d720*/  MOV R67, 0xffffffff ;  /* 0xffffffff00437802 */ /* 0x000fc40000000f00 */
[----:B------:R-:W-:Y:S02]  /*d730*/  MOV R64, 0xd750 ;  /* 0x0000d75000407802 */ /* 0x000fe40000000f00 */
[----:B-1---5:R-:W-:Y:S05]  /*d740*/  CALL.REL.NOINC `($__internal_89_$__cuda_sm70_shflsync_up) ;  /* 0x000012b000007944 */ /* 0x022fea0003c00000 */
        /* <DEDUP_REMOVED lines=14> */
[----:B0-----:R-:W-:Y:S01]  /*d830*/  HFMA2.MMA R70, -RZ, RZ, 0, 5.9604644775390625e-08 ;  /* 0x00000001ff467435 */ /* 0x001fe200000001ff */
[----:B-1----:R-:W-:Y:S02]  /*d840*/  MOV R69, R67 ;  /* 0x0000004300457202 */ /* 0x002fe40000000f00 */
[----:B------:R-:W-:Y:S02]  /*d850*/  MOV R71, R72 ;  /* 0x0000004800477202 */ /* 0x000fe40000000f00 */
[----:B------:R-:W-:-:S02]  /*d860*/  MOV R68, RZ ;  /* 0x000000ff00447202 */ /* 0x000fc40000000f00 */
[----:B------:R-:W-:Y:S02]  /*d870*/  MOV R67, 0xffffffff ;  /* 0xffffffff00437802 */ /* 0x000fe40000000f00 */
[----:B------:R-:W-:Y:S02]  /*d880*/  MOV R64, 0xd8a0 ;  /* 0x0000d8a000407802 */ /* 0x000fe40000000f00 */
[----:B------:R-:W-:Y:S05]  /*d890*/  CALL.REL.NOINC `($__internal_89_$__cuda_sm70_shflsync_up) ;  /* 0x0000116000007944 */ /* 0x000fea0003c00000 */
[----:B-1----:R-:W-:Y:S01]  /*d8a0*/  MOV R81, R67 ;  /* 0x0000004300517202 */ /* 0x002fe20000000f00 */
[----:B------:R-:W-:Y:S01]  /*d8b0*/  HFMA2.MMA R67, -RZ, RZ, 0, 0 ;  /* 0x00000000ff437435 */ /* 0x000fe200000001ff */
[----:B0-----:R-:W-:Y:S02]  /*d8c0*/  MOV R68, R60 ;  /* 0x0000003c00447202 */ /* 0x001fe40000000f00 */
[----:B------:R-:W-:Y:S02]  /*d8d0*/  MOV R65, 0x1f ;  /* 0x0000001f00417802 */ /* 0x000fe40000000f00 */
[----:B------:R-:W-:Y:S02]  /*d8e0*/  MOV R64, 0xffffffff ;  /* 0xffffffff00407802 */ /* 0x000fe40000000f00 */
[----:B------:R-:W-:-:S02]  /*d8f0*/  MOV R66, 0xd910 ;  /* 0x0000d91000427802 */ /* 0x000fc40000000f00 */
[----:B------:R-:W-:Y:S05]  /*d900*/  CALL.REL.NOINC `($__internal_88_$__cuda_sm70_shflsync_idx_p) ;  /* 0x000010a000007944 */ /* 0x000fea0003c00000 */
[----:B0-----:R-:W-:Y:S01]  /*d910*/  HFMA2.MMA R67, -RZ, RZ, 0, 0 ;  /* 0x00000000ff437435 */ /* 0x001fe200000001ff */
[----:B-1----:R-:W-:-:S02]  /*d920*/  MOV R78, R65 ;  /* 0x00000041004e7202 */ /* 0x002fc40000000f00 */
[----:B------:R-:W-:Y:S02]  /*d930*/  MOV R68, R61 ;  /* 0x0000003d00447202 */ /* 0x000fe40000000f00 */
[----:B------:R-:W-:Y:S02]  /*d940*/  MOV R65, 0x1f ;  /* 0x0000001f00417802 */ /* 0x000fe40000000f00 */
[----:B------:R-:W-:Y:S02]  /*d950*/  MOV R64, 0xffffffff ;  /* 0xffffffff00407802 */ /* 0x000fe40000000f00 */
[----:B------:R-:W-:Y:S02]  /*d960*/  MOV R66, 0xd980 ;  /* 0x0000d98000427802 */ /* 0x000fe40000000f00 */
[----:B------:R-:W-:Y:S05]  /*d970*/  CALL.REL.NOINC `($__internal_88_$__cuda_sm70_shflsync_idx_p) ;  /* 0x0000103000007944 */ /* 0x000fea0003c00000 */
[----:B0-----:R-:W-:Y:S01]  /*d980*/  HFMA2.MMA R67, -RZ, RZ, 0, 0 ;  /* 0x00000000ff437435 */ /* 0x001fe200000001ff */
[----:B-1----:R-:W-:Y:S02]  /*d990*/  MOV R79, R65 ;  /* 0x00000041004f7202 */ /* 0x002fe40000000f00 */
[----:B------:R-:W-:Y:S02]  /*d9a0*/  MOV R68, R62 ;  /* 0x0000003e00447202 */ /* 0x000fe40000000f00 */
[----:B------:R-:W-:-:S02]  /*d9b0*/  MOV R65, 0x1f ;  /* 0x0000001f00417802 */ /* 0x000fc40000000f00 */
[----:B------:R-:W-:Y:S02]  /*d9c0*/  MOV R64, 0xffffffff ;  /* 0xffffffff00407802 */ /* 0x000fe40000000f00 */
[----:B------:R-:W-:Y:S02]  /*d9d0*/  MOV R66, 0xd9f0 ;  /* 0x0000d9f000427802 */ /* 0x000fe40000000f00 */
[----:B------:R-:W-:Y:S05]  /*d9e0*/  CALL.REL.NOINC `($__internal_88_$__cuda_sm70_shflsync_idx_p) ;  /* 0x00000fc000007944 */ /* 0x000fea0003c00000 */
[----:B0-----:R-:W-:Y:S01]  /*d9f0*/  HFMA2.MMA R67, -RZ, RZ, 0, 0 ;  /* 0x00000000ff437435 */ /* 0x001fe200000001ff */
[----:B-1----:R-:W-:Y:S02]  /*da00*/  MOV R82, R65 ;  /* 0x0000004100527202 */ /* 0x002fe40000000f00 */
[----:B------:R-:W-:Y:S02]  /*da10*/  MOV R68, R63 ;  /* 0x0000003f00447202 */ /* 0x000fe40000000f00 */
[----:B------:R-:W-:Y:S02]  /*da20*/  MOV R65, 0x1f ;  /* 0x0000001f00417802 */ /* 0x000fe40000000f00 */
[----:B------:R-:W-:Y:S02]  /*da30*/  MOV R64, 0xffffffff ;  /* 0xffffffff00407802 */ /* 0x000fe40000000f00 */
[----:B------:R-:W-:-:S02]  /*da40*/  MOV R66, 0xda60 ;  /* 0x0000da6000427802 */ /* 0x000fc40000000f00 */
[----:B------:R-:W-:Y:S05]  /*da50*/  CALL.REL.NOINC `($__internal_88_$__cuda_sm70_shflsync_idx_p) ;  /* 0x00000f5000007944 */ /* 0x000fea0003c00000 */
[----:B-1----:R-:W-:Y:S01]  /*da60*/  MOV R71, R65 ;  /* 0x0000004100477202 */ /* 0x002fe20000000f00 */
[----:B0-----:R-:W-:Y:S05]  /*da70*/  BRA `(.L_x_3729) ;  /* 0xffff7ec000007947 */ /* 0x001fea000383ffff */
.L_x_3632:
[----:B------:R-:W-:Y:S01]  /*da80*/  HFMA2.MMA R71, -RZ, RZ, 0, 5.9604644775390625e-08 ;  /* 0x00000001ff477435 */ /* 0x000fe200000001ff */
[----:B------:R-:W-:-:S02]  /*da90*/  MOV R70, R65 ;  /* 0x0000004100467202 */ /* 0x000fc40000000f00 */
[----:B------:R-:W-:Y:S02]  /*daa0*/  MOV R78, 0x1f ;  /* 0x0000001f004e7802 */ /* 0x000fe40000000f00 */
[----:B------:R-:W-:Y:S02]  /*dab0*/  MOV R81, 0xffffffff ;  /* 0xffffffff00517802 */ /* 0x000fe40000000f00 */
[----:B------:R-:W-:Y:S02]  /*dac0*/  MOV R64, 0xdae0 ;  /* 0x0000dae000407802 */ /* 0x000fe40000000f00 */
[----:B------:R-:W-:Y:S05]  /*dad0*/  CALL.REL.NOINC `($__internal_87_$__cuda_sm70_shflsync_down) ;  /* 0x00000e9000007944 */ /* 0x000fea0003c00000 */
[----:B-1----:R-:W-:Y:S01]  /*dae0*/  MOV R66, R78 ;  /* 0x0000004e00427202 */ /* 0x002fe20000000f00 */
[----:B0-----:R-:W-:Y:S05]  /*daf0*/  BRA `(.L_x_3730) ;  /* 0xffff945000007947 */ /* 0x001fea000383ffff */
.L_x_3633:
[----:B------:R-:W-:Y:S01]  /*db00*/  HFMA2.MMA R71, -RZ, RZ, 0, 5.9604644775390625e-08 ;  /* 0x00000001ff477435 */ /* 0x000fe200000001ff */
[----:B------:R-:W-:Y:S02]  /*db10*/  MOV R70, R75 ;  /* 0x0000004b00467202 */ /* 0x000fe40000000f00 */
[----:B------:R-:W-:Y:S02]  /*db20*/  MOV R78, 0x1f ;  /* 0x0000001f004e7802 */ /* 0x000fe40000000f00 */
[----:B------:R-:W-:-:S02]  /*db30*/  MOV R81, 0xffffffff ;  /* 0xffffffff00517802 */ /* 0x000fc40000000f00 */
[----:B------:R-:W-:Y:S02]  /*db40*/  MOV R64, 0xdb60 ;  /* 0x0000db6000407802 */ /* 0x000fe40000000f00 */
[----:B01----:R-:W-:Y:S05]  /*db50*/  CALL.REL.NOINC `($__internal_87_$__cuda_sm70_shflsync_down) ;  /* 0x00000e1000007944 */ /* 0x003fea0003c00000 */
[----:B0-----:R-:W-:Y:S01]  /*db60*/  HFMA2.MMA R71, -RZ, RZ, 0, 5.9604644775390625e-08 ;  /* 0x00000001ff477435 */ /* 0x001fe200000001ff */
[----:B-1----:R-:W-:Y:S02]  /*db70*/  MOV R67, R78 ;  /* 0x0000004e00437202 */ /* 0x002fe40000000f00 */
[----:B------:R-:W-:Y:S02]  /*db80*/  MOV R70, R74 ;  /* 0x0000004a00467202 */ /* 0x000fe40000000f00 */
[----:B------:R-:W-:Y:S02]  /*db90*/  MOV R78, 0x1f ;  /* 0x0000001f004e7802 */ /* 0x000fe40000000f00 */
[----:B------:R-:W-:Y:S02]  /*dba0*/  MOV R81, 0xffffffff ;  /* 0xffffffff00517802 */ /* 0x000fe40000000f00 */
[----:B------:R-:W-:Y:S02]  /*dbb0*/  MOV R64, 0xdbd0 ;  /* 0x0000dbd000407802 */ /* 0x000fe40000000f00 */
[----:B------:R-:W-:Y:S05]  /*dbc0*/  CALL.REL.NOINC `($__internal_87_$__cuda_sm70_shflsync_down) ;  /* 0x00000da000007944 */ /* 0x000fea0003c00000 */
[----:B0-----:R-:W-:Y:S01]  /*dbd0*/  HFMA2.MMA R71, -RZ, RZ, 0, 5.9604644775390625e-08 ;  /* 0x00000001ff477435 */ /* 0x001fe200000001ff */
[----:B-1----:R-:W-:-:S02]  /*dbe0*/  MOV R68, R78 ;  /* 0x0000004e00447202 */ /* 0x002fc40000000f00 */
[----:B------:R-:W-:Y:S02]  /*dbf0*/  MOV R70, R69 ;  /* 0x0000004500467202 */ /* 0x000fe40000000f00 */
[----:B------:R-:W-:Y:S02]  /*dc00*/  MOV R78, 0x1f ;  /* 0x0000001f004e7802 */ /* 0x000fe40000000f00 */
[----:B------:R-:W-:Y:S02]  /*dc10*/  MOV R81, 0xffffffff ;  /* 0xffffffff00517802 */ /* 0x000fe40000000f00 */
[----:B------:R-:W-:Y:S02]  /*dc20*/  MOV R64, 0xdc40 ;  /* 0x0000dc4000407802 */ /* 0x000fe40000000f00 */
[----:B------:R-:W-:Y:S05]  /*dc30*/  CALL.REL.NOINC `($__internal_87_$__cuda_sm70_shflsync_down) ;  /* 0x00000d3000007944 */ /* 0x000fea0003c00000 */
[----:B-1----:R-:W-:Y:S01]  /*dc40*/  MOV R64, R78 ;  /* 0x0000004e00407202 */ /* 0x002fe20000000f00 */
[----:B0-----:R-:W-:Y:S05]  /*dc50*/  BRA `(.L_x_3731) ;  /* 0xffff933000007947 */ /* 0x001fea000383ffff */
.L_x_3636:
[----:B------:R-:W-:Y:S01]  /*dc60*/  HFMA2.MMA R71, -RZ, RZ, 0, 1.1920928955078125e-07 ;  /* 0x00000002ff477435 */ /* 0x000fe200000001ff */
[----:B------:R-:W-:Y:S02]  /*dc70*/  MOV R70, R76 ;  /* 0x0000004c00467202 */ /* 0x000fe40000000f00 */
[----:B------:R-:W-:-:S02]  /*dc80*/  MOV R78, 0x1f ;  /* 0x0000001f004e7802 */ /* 0x000fc40000000f00 */
[----:B------:R-:W-:Y:S02]  /*dc90*/  MOV R81, 0xffffffff ;  /* 0xffffffff00517802 */ /* 0x000fe40000000f00 */
[----:B------:R-:W-:Y:S02]  /*dca0*/  MOV R64, 0xdcc0 ;  /* 0x0000dcc000407802 */ /* 0x000fe40000000f00 */
[----:B-1234-:R-:W-:Y:S05]  /*dcb0*/  CALL.REL.NOINC `($__internal_87_$__cuda_sm70_shflsync_down) ;  /* 0x00000cb000007944 */ /* 0x01efea0003c00000 */
[----:B0-----:R-:W-:Y:S01]  /*dcc0*/  HFMA2.MMA R71, -RZ, RZ, 0, 1.1920928955078125e-07 ;  /* 0x00000002ff477435 */ /* 0x001fe200000001ff */
[----:B-1----:R-:W-:Y:S02]  /*dcd0*/  MOV R66, R78 ;  /* 0x0000004e00427202 */ /* 0x002fe40000000f00 */
[----:B------:R-:W-:Y:S02]  /*dce0*/  MOV R70, R75 ;  /* 0x0000004b00467202 */ /* 0x000fe40000000f00 */
[----:B------:R-:W-:Y:S02]  /*dcf0*/  MOV R78, 0x1f ;  /* 0x0000001f004e7802 */ /* 0x000fe40000000f00 */
[----:B------:R-:W-:Y:S02]  /*dd00*/  MOV R81, 0xffffffff ;  /* 0xffffffff00517802 */ /* 0x000fe40000000f00 */
[----:B------:R-:W-:-:S02]  /*dd10*/  MOV R64, 0xdd30 ;  /* 0x0000dd3000407802 */ /* 0x000fc40000000f00 */
[----:B------:R-:W-:Y:S05]  /*dd20*/  CALL.REL.NOINC `($__internal_87_$__cuda_sm70_shflsync_down) ;  /* 0x00000c4000007944 */ /* 0x000fea0003c00000 */
[----:B0-----:R-:W-:Y:S01]  /*dd30*/  HFMA2.MMA R71, -RZ, RZ, 0, 1.1920928955078125e-07 ;  /* 0x00000002ff477435 */ /* 0x001fe200000001ff */
[----:B-1----:R-:W-:-:S02]  /*dd40*/  MOV R67, R78 ;  /* 0x0000004e00437202 */ /* 0x002fc40000000f00 */
[----:B------:R-:W-:Y:S02]  /*dd50*/  MOV R70, R74 ;  /* 0x0000004a00467202 */ /* 0x000fe40000000f00 */
[----:B------:R-:W-:Y:S02]  /*dd60*/  MOV R78, 0x1f ;  /* 0x0000001f004e7802 */ /* 0x000fe40000000f00 */
[----:B------:R-:W-:Y:S02]  /*dd70*/  MOV R81, 0xffffffff ;  /* 0xffffffff00517802 */ /* 0x000fe40000000f00 */
[----:B------:R-:W-:Y:S02]  /*dd80*/  MOV R64, 0xdda0 ;  /* 0x0000dda000407802 */ /* 0x000fe40000000f00 */
[----:B------:R-:W-:Y:S05]  /*dd90*/  CALL.REL.NOINC `($__internal_87_$__cuda_sm70_shflsync_down) ;  /* 0x00000bd000007944 */ /* 0x000fea0003c00000 */
[----:B0-----:R-:W-:Y:S01]  /*dda0*/  HFMA2.MMA R71, -RZ, RZ, 0, 1.1920928955078125e-07 ;  /* 0x00000002ff477435 */ /* 0x001fe200000001ff */
[----:B-1----:R-:W-:Y:S02]  /*ddb0*/  MOV R68, R78 ;  /* 0x0000004e00447202 */ /* 0x002fe40000000f00 */
[----:B------:R-:W-:Y:S02]  /*ddc0*/  MOV R70, R69 ;  /* 0x0000004500467202 */ /* 0x000fe40000000f00 */
[----:B------:R-:W-:-:S02]  /*ddd0*/  MOV R78, 0x1f ;  /* 0x0000001f004e7802 */ /* 0x000fc40000000f00 */
[----:B------:R-:W-:Y:S02]  /*dde0*/  MOV R81, 0xffffffff ;  /* 0xffffffff00517802 */ /* 0x000fe40000000f00 */
[----:B------:R-:W-:Y:S02]  /*ddf0*/  MOV R64, 0xde10 ;  /* 0x0000de1000407802 */ /* 0x000fe40000000f00 */
[----:B------:R-:W-:Y:S05]  /*de00*/  CALL.REL.NOINC `($__internal_87_$__cuda_sm70_shflsync_down) ;  /* 0x00000b6000007944 */ /* 0x000fea0003c00000 */
[----:B-1----:R-:W-:Y:S01]  /*de10*/  MOV R64, R78 ;  /* 0x0000004e00407202 */ /* 0x002fe20000000f00 */
[----:B0-----:R-:W-:Y:S05]  /*de20*/  BRA `(.L_x_3732) ;  /* 0xffff92b000007947 */ /* 0x001fea000383ffff */
.L_x_3639:
[----:B------:R-:W-:Y:S01]  /*de30*/  HFMA2.MMA R71, -RZ, RZ, 0, 2.384185791015625e-07 ;  /* 0x00000004ff477435 */ /* 0x000fe200000001ff */
[----:B------:R-:W-:Y:S02]  /*de40*/  MOV R70, R76 ;  /* 0x0000004c00467202 */ /* 0x000fe40000000f00 */
[----:B------:R-:W-:Y:S02]  /*de50*/  MOV R78, 0x1f ;  /* 0x0000001f004e7802 */ /* 0x000fe40000000f00 */
[----:B------:R-:W-:Y:S02]  /*de60*/  MOV R81, 0xffffffff ;  /* 0xffffffff00517802 */ /* 0x000fe40000000f00 */
[----:B--2---:R-:W-:-:S02]  /*de70*/  MOV R64, 0xde90 ;  /* 0x0000de9000407802 */ /* 0x004fc40000000f00 */
[----:B01-34-:R-:W-:Y:S05]  /*de80*/  CALL.REL.NOINC `($__internal_87_$__cuda_sm70_shflsync_down) ;  /* 0x00000ae000007944 */ /* 0x01bfea0003c00000 */
[----:B-1----:R-:W-:Y:S01]  /*de90*/  MOV R66, R78 ;  /* 0x0000004e00427202 */ /* 0x002fe20000000f00 */
[----:B0-----:R-:W-:Y:S05]  /*dea0*/  BRA `(.L_x_3733) ;  /* 0xffff935000007947 */ /* 0x001fea000383ffff */
.L_x_3640:
[----:B------:R-:W-:Y:S01]  /*deb0*/  HFMA2.MMA R71, -RZ, RZ, 0, 2.384185791015625e-07 ;  /* 0x00000004ff477435 */ /* 0x000fe200000001ff */
[----:B------:R-:W-:-:S02]  /*dec0*/  MOV R70, R75 ;  /* 0x0000004b00467202 */ /* 0x000fc40000000f00 */
[----:B------:R-:W-:Y:S02]  /*ded0*/  MOV R78, 0x1f ;  /* 0x0000001f004e7802 */ /* 0x000fe40000000f00 */
[----:B------:R-:W-:Y:S02]  /*dee0*/  MOV R81, 0xffffffff ;  /* 0xffffffff00517802 */ /* 0x000fe40000000f00 */
[----:B--2---:R-:W-:Y:S02]  /*def0*/  MOV R64, 0xdf10 ;  /* 0x0000df1000407802 */ /* 0x004fe40000000f00 */
[----:B01-34-:R-:W-:Y:S05]  /*df00*/  CALL.REL.NOINC `($__internal_87_$__cuda_sm70_shflsync_down) ;  /* 0x00000a6000007944 */ /* 0x01bfea0003c00000 */
[----:B0-----:R-:W-:Y:S01]  /*df10*/  HFMA2.MMA R71, -RZ, RZ, 0, 2.384185791015625e-07 ;  /* 0x00000004ff477435 */ /* 0x001fe200000001ff */
[----:B-1----:R-:W-:Y:S02]  /*df20*/  MOV R67, R78 ;  /* 0x0000004e00437202 */ /* 0x002fe40000000f00 */
[----:B------:R-:W-:Y:S02]  /*df30*/  MOV R70, R74 ;  /* 0x0000004a00467202 */ /* 0x000fe40000000f00 */
[----:B------:R-:W-:Y:S02]  /*df40*/  MOV R78, 0x1f ;  /* 0x0000001f004e7802 */ /* 0x000fe40000000f00 */
[----:B------:R-:W-:-:S02]  /*df50*/  MOV R81, 0xffffffff ;  /* 0xffffffff00517802 */ /* 0x000fc40000000f00 */
[----:B------:R-:W-:Y:S02]  /*df60*/  MOV R64, 0xdf80 ;  /* 0x0000df8000407802 */ /* 0x000fe40000000f00 */
[----:B------:R-:W-:Y:S05]  /*df70*/  CALL.REL.NOINC `($__internal_87_$__cuda_sm70_shflsync_down) ;  /* 0x000009f000007944 */ /* 0x000fea0003c00000 */
[----:B0-----:R-:W-:Y:S01]  /*df80*/  HFMA2.MMA R71, -RZ, RZ, 0, 2.384185791015625e-07 ;  /* 0x00000004ff477435 */ /* 0x001fe200000001ff */
[----:B-1----:R-:W-:Y:S02]  /*df90*/  MOV R68, R78 ;  /* 0x0000004e00447202 */ /* 0x002fe40000000f00 */
[----:B------:R-:W-:Y:S02]  /*dfa0*/  MOV R70, R69 ;  /* 0x0000004500467202 */ /* 0x000fe40000000f00 */
[----:B------:R-:W-:Y:S02]  /*dfb0*/  MOV R78, 0x1f ;  /* 0x0000001f004e7802 */ /* 0x000fe40000000f00 */
[----:B------:R-:W-:Y:S02]  /*dfc0*/  MOV R81, 0xffffffff ;  /* 0xffffffff00517802 */ /* 0x000fe40000000f00 */
[----:B------:R-:W-:Y:S02]  /*dfd0*/  MOV R64, 0xdff0 ;  /* 0x0000dff000407802 */ /* 0x000fe40000000f00 */
[----:B------:R-:W-:Y:S05]  /*dfe0*/  CALL.REL.NOINC `($__internal_87_$__cuda_sm70_shflsync_down) ;  /* 0x0000098000007944 */ /* 0x000fea0003c00000 */
[----:B-1----:R-:W-:Y:S01]  /*dff0*/  MOV R64, R78 ;  /* 0x0000004e00407202 */ /* 0x002fe20000000f00 */
[----:B0-----:R-:W-:Y:S05]  /*e000*/  BRA `(.L_x_3734) ;  /* 0xffff923000007947 */ /* 0x001fea000383ffff */
.L_x_3643:
[----:B------:R-:W-:Y:S01]  /*e010*/  HFMA2.MMA R71, -RZ, RZ, 0, 4.76837158203125e-07 ;  /* 0x00000008ff477435 */ /* 0x000fe200000001ff */
[----:B------:R-:W-:-:S02]  /*e020*/  MOV R70, R76 ;  /* 0x0000004c00467202 */ /* 0x000fc40000000f00 */
[----:B------:R-:W-:Y:S02]  /*e030*/  MOV R78, 0x1f ;  /* 0x0000001f004e7802 */ /* 0x000fe40000000f00 */
[----:B------:R-:W-:Y:S02]  /*e040*/  MOV R81, 0xffffffff ;  /* 0xffffffff00517802 */ /* 0x000fe40000000f00 */
[----:B--2---:R-:W-:Y:S02]  /*e050*/  MOV R64, 0xe070 ;  /* 0x0000e07000407802 */ /* 0x004fe40000000f00 */
[----:B01-34-:R-:W-:Y:S05]  /*e060*/  CALL.REL.NOINC `($__internal_87_$__cuda_sm70_shflsync_down) ;  /* 0x0000090000007944 */ /* 0x01bfea0003c00000 */
[----:B0-----:R-:W-:Y:S01]  /*e070*/  HFMA2.MMA R71, -RZ, RZ, 0, 4.76837158203125e-07 ;  /* 0x00000008ff477435 */ /* 0x001fe200000001ff */
[----:B-1----:R-:W-:Y:S02]  /*e080*/  MOV R66, R78 ;  /* 0x0000004e00427202 */ /* 0x002fe40000000f00 */
[----:B------:R-:W-:Y:S02]  /*e090*/  MOV R70, R75 ;  /* 0x0000004b00467202 */ /* 0x000fe40000000f00 */
[----:B------:R-:W-:Y:S02]  /*e0a0*/  MOV R78, 0x1f ;  /* 0x0000001f004e7802 */ /* 0x000fe40000000f00 */
[----:B------:R-:W-:-:S02]  /*e0b0*/  MOV R81, 0xffffffff ;  /* 0xffffffff00517802 */ /* 0x000fc40000000f00 */
[----:B------:R-:W-:Y:S02]  /*e0c0*/  MOV R64, 0xe0e0 ;  /* 0x0000e0e000407802 */ /* 0x000fe40000000f00 */
[----:B------:R-:W-:Y:S05]  /*e0d0*/  CALL.REL.NOINC `($__internal_87_$__cuda_sm70_shflsync_down) ;  /* 0x0000089000007944 */ /* 0x000fea0003c00000 */
[----:B0-----:R-:W-:Y:S01]  /*e0e0*/  HFMA2.MMA R71, -RZ, RZ, 0, 4.76837158203125e-07 ;  /* 0x00000008ff477435 */ /* 0x001fe200000001ff */
[----:B-1----:R-:W-:Y:S02]  /*e0f0*/  MOV R67, R78 ;  /* 0x0000004e00437202 */ /* 0x002fe40000000f00 */
[----:B------:R-:W-:Y:S02]  /*e100*/  MOV R70, R74 ;  /* 0x0000004a00467202 */ /* 0x000fe40000000f00 */
[----:B------:R-:W-:Y:S02]  /*e110*/  MOV R78, 0x1f ;  /* 0x0000001f004e7802 */ /* 0x000fe40000000f00 */
[----:B------:R-:W-:Y:S02]  /*e120*/  MOV R81, 0xffffffff ;  /* 0xffffffff00517802 */ /* 0x000fe40000000f00 */
[----:B------:R-:W-:Y:S02]  /*e130*/  MOV R64, 0xe150 ;  /* 0x0000e15000407802 */ /* 0x000fe40000000f00 */
[----:B------:R-:W-:Y:S05]  /*e140*/  CALL.REL.NOINC `($__internal_87_$__cuda_sm70_shflsync_down) ;  /* 0x0000082000007944 */ /* 0x000fea0003c00000 */
[----:B0-----:R-:W-:Y:S01]  /*e150*/  HFMA2.MMA R71, -RZ, RZ, 0, 4.76837158203125e-07 ;  /* 0x00000008ff477435 */ /* 0x001fe200000001ff */
        /* <DEDUP_REMOVED lines=8> */
.L_x_3646:
[----:B------:R-:W-:Y:S01]  /*e1e0*/  HFMA2.MMA R71, -RZ, RZ, 0, 9.5367431640625e-07 ;  /* 0x00000010ff477435 */ /* 0x000fe200000001ff */
[----:B------:R-:W-:Y:S02]  /*e1f0*/  MOV R70, R76 ;  /* 0x0000004c00467202 */ /* 0x000fe40000000f00 */
[----:B------:R-:W-:-:S02]  /*e200*/  MOV R78, 0x1f ;  /* 0x0000001f004e7802 */ /* 0x000fc40000000f00 */
[----:B------:R-:W-:Y:S02]  /*e210*/  MOV R81, 0xffffffff ;  /* 0xffffffff00517802 */ /* 0x000fe40000000f00 */
[----:B--2---:R-:W-:Y:S02]  /*e220*/  MOV R64, 0xe240 ;  /* 0x0000e24000407802 */ /* 0x004fe40000000f00 */
[----:B01-34-:R-:W-:Y:S05]  /*e230*/  CALL.REL.NOINC `($__internal_87_$__cuda_sm70_shflsync_down) ;  /* 0x0000073000007944 */ /* 0x01bfea0003c00000 */
[----:B-1----:R-:W-:Y:S01]  /*e240*/  MOV R66, R78 ;  /* 0x0000004e00427202 */ /* 0x002fe20000000f00 */
[----:B0-----:R-:W-:Y:S05]  /*e250*/  BRA `(.L_x_3736) ;  /* 0xffff925000007947 */ /* 0x001fea000383ffff */
.L_x_3647:
[----:B------:R-:W-:Y:S01]  /*e260*/  HFMA2.MMA R71, -RZ, RZ, 0, 9.5367431640625e-07 ;  /* 0x00000010ff477435 */ /* 0x000fe200000001ff */
[----:B------:R-:W-:Y:S02]  /*e270*/  MOV R70, R75 ;  /* 0x0000004b00467202 */ /* 0x000fe40000000f00 */
[----:B------:R-:W-:Y:S02]  /*e280*/  MOV R78, 0x1f ;  /* 0x0000001f004e7802 */ /* 0x000fe40000000f00 */
[----:B------:R-:W-:Y:S02]  /*e290*/  MOV R81, 0xffffffff ;  /* 0xffffffff00517802 */ /* 0x000fe40000000f00 */
[----:B--2---:R-:W-:-:S02]  /*e2a0*/  MOV R64, 0xe2c0 ;  /* 0x0000e2c000407802 */ /* 0x004fc40000000f00 */
[----:B01-34-:R-:W-:Y:S05]  /*e2b0*/  CALL.REL.NOINC `($__internal_87_$__cuda_sm70_shflsync_down) ;  /* 0x000006b000007944 */ /* 0x01bfea0003c00000 */
[----:B0-----:R-:W-:Y:S01]  /*e2c0*/  HFMA2.MMA R71, -RZ, RZ, 0, 9.5367431640625e-07 ;  /* 0x00000010ff477435 */ /* 0x001fe200000001ff */
[----:B-1----:R-:W-:-:S02]  /*e2d0*/  MOV R67, R78 ;  /* 0x0000004e00437202 */ /* 0x002fc40000000f00 */
[----:B------:R-:W-:Y:S02]  /*e2e0*/  MOV R70, R74 ;  /* 0x0000004a00467202 */ /* 0x000fe40000000f00 */
[----:B------:R-:W-:Y:S02]  /*e2f0*/  MOV R78, 0x1f ;  /* 0x0000001f004e7802 */ /* 0x000fe40000000f00 */
[----:B------:R-:W-:Y:S02]  /*e300*/  MOV R81, 0xffffffff ;  /* 0xffffffff00517802 */ /* 0x000fe40000000f00 */
[----:B------:R-:W-:Y:S02]  /*e310*/  MOV R64, 0xe330 ;  /* 0x0000e33000407802 */ /* 0x000fe40000000f00 */
[----:B------:R-:W-:Y:S05]  /*e320*/  CALL.REL.NOINC `($__internal_87_$__cuda_sm70_shflsync_down) ;  /* 0x0000064000007944 */ /* 0x000fea0003c00000 */
[----:B0-----:R-:W-:Y:S01]  /*e330*/  HFMA2.MMA R71, -RZ, RZ, 0, 9.5367431640625e-07 ;  /* 0x00000010ff477435 */ /* 0x001fe200000001ff */
        /* <DEDUP_REMOVED lines=8> */
.L_x_3650:
[----:B---3--:R-:W-:Y:S01]  /*e3c0*/  HFMA2.MMA R67, -RZ, RZ, 0, 0 ;  /* 0x00000000ff437435 */ /* 0x008fe200000001ff */
[----:B----4-:R-:W-:Y:S02]  /*e3d0*/  MOV R68, R76 ;  /* 0x0000004c00447202 */ /* 0x010fe40000000f00 */
[----:B------:R-:W-:Y:S02]  /*e3e0*/  MOV R65, 0x1f ;  /* 0x0000001f00417802 */ /* 0x000fe40000000f00 */
[----:B--2---:R-:W-:Y:S02]  /*e3f0*/  MOV R64, 0xffffffff ;  /* 0xffffffff00407802 */ /* 0x004fe40000000f00 */
[----:B0-----:R-:W-:-:S02]  /*e400*/  MOV R66, 0xe420 ;  /* 0x0000e42000427802 */ /* 0x001fc40000000f00 */
[----:B-1----:R-:W-:Y:S05]  /*e410*/  CALL.REL.NOINC `($__internal_88_$__cuda_sm70_shflsync_idx_p) ;  /* 0x0000059000007944 */ /* 0x002fea0003c00000 */
        /* <DEDUP_REMOVED lines=21> */
[----:B------:R-:W-:Y:S01]  /*e570*/  HFMA2.MMA R71, -RZ, RZ, 0, 5.9604644775390625e-08 ;  /* 0x00000001ff477435 */ /* 0x000fe200000001ff */
[----:B-1----:R-:W-:-:S02]  /*e580*/  MOV R239, R65 ;  /* 0x0000004100ef7202 */ /* 0x002fc40000000f00 */
[----:B------:R-:W-:Y:S02]  /*e590*/  MOV R70, R76 ;  /* 0x0000004c00467202 */ /* 0x000fe40000000f00 */
[----:B------:R-:W-:Y:S02]  /*e5a0*/  MOV R78, 0x1f ;  /* 0x0000001f004e7802 */ /* 0x000fe40000000f00 */
[----:B------:R-:W-:Y:S02]  /*e5b0*/  MOV R81, 0xffffffff ;  /* 0xffffffff00517802 */ /* 0x000fe40000000f00 */
[----:B0-----:R-:W-:Y:S02]  /*e5c0*/  MOV R64, 0xe5e0 ;  /* 0x0000e5e000407802 */ /* 0x001fe40000000f00 */
[----:B------:R-:W-:Y:S05]  /*e5d0*/  CALL.REL.NOINC `($__internal_87_$__cuda_sm70_shflsync_down) ;  /* 0x0000039000007944 */ /* 0x000fea0003c00000 */
[----:B0-----:R-:W-:Y:S01]  /*e5e0*/  HFMA2.MMA R71, -RZ, RZ, 0, 5.9604644775390625e-08 ;  /* 0x00000001ff477435 */ /* 0x001fe200000001ff */
[----:B-1----:R-:W-:Y:S02]  /*e5f0*/  MOV R73, R78 ;  /* 0x0000004e00497202 */ /* 0x002fe40000000f00 */
[----:B------:R-:W-:Y:S02]  /*e600*/  MOV R70, R75 ;  /* 0x0000004b00467202 */ /* 0x000fe40000000f00 */
[----:B------:R-:W-:-:S02]  /*e610*/  MOV R78, 0x1f ;  /* 0x0000001f004e7802 */ /* 0x000fc40000000f00 */
[----:B------:R-:W-:Y:S02]  /*e620*/  MOV R81, 0xffffffff ;  /* 0xffffffff00517802 */ /* 0x000fe40000000f00 */
[----:B------:R-:W-:Y:S02]  /*e630*/  MOV R64, 0xe650 ;  /* 0x0000e65000407802 */ /* 0x000fe40000000f00 */
[----:B------:R-:W-:Y:S05]  /*e640*/  CALL.REL.NOINC `($__internal_87_$__cuda_sm70_shflsync_down) ;  /* 0x0000032000007944 */ /* 0x000fea0003c00000 */
[----:B0-----:R-:W-:Y:S01]  /*e650*/  HFMA2.MMA R71, -RZ, RZ, 0, 5.9604644775390625e-08 ;  /* 0x00000001ff477435 */ /* 0x001fe200000001ff */
[----:B-1----:R-:W-:Y:S02]  /*e660*/  MOV R77, R78 ;  /* 0x0000004e004d7202 */ /* 0x002fe40000000f00 */
[----:B------:R-:W-:Y:S02]  /*e670*/  MOV R70, R74 ;  /* 0x0000004a00467202 */ /* 0x000fe40000000f00 */
[----:B------:R-:W-:Y:S02]  /*e680*/  MOV R78, 0x1f ;  /* 0x0000001f004e7802 */ /* 0x000fe40000000f00 */
[----:B------:R-:W-:Y:S02]  /*e690*/  MOV R81, 0xffffffff ;  /* 0xffffffff00517802 */ /* 0x000fe40000000f00 */
[----:B------:R-:W-:-:S02]  /*e6a0*/  MOV R64, 0xe6c0 ;  /* 0x0000e6c000407802 */ /* 0x000fc40000000f00 */
        /* <DEDUP_REMOVED lines=20> */
[----:B01----:R-:W-:Y:S05]  /*e7f0*/  CALL.REL.NOINC `($__internal_88_$__cuda_sm70_shflsync_idx_p) ;  /* 0x000001b000007944 */ /* 0x003fea0003c00000 */
[----:B0-----:R-:W-:Y:S01]  /*e800*/  HFMA2.MMA R67, -RZ, RZ, 0, 0 ;  /* 0x00000000ff437435 */ /* 0x001fe200000001ff */
[----:B-1----:R-:W-:Y:S02]  /*e810*/  MOV R80, R65 ;  /* 0x0000004100507202 */ /* 0x002fe40000000f00 */
[----:B------:R-:W-:Y:S02]  /*e820*/  MOV R68, R61 ;  /* 0x0000003d00447202 */ /* 0x000fe40000000f00 */
[----:B------:R-:W-:Y:S02]  /*e830*/  MOV R65, 0x1f ;  /* 0x0000001f00417802 */ /* 0x000fe40000000f00 */
[----:B------:R-:W-:Y:S02]  /*e840*/  MOV R64, 0xffffffff ;  /* 0xffffffff00407802 */ /* 0x000fe40000000f00 */
[----:B------:R-:W-:Y:S02]  /*e850*/  MOV R66, 0xe870 ;  /* 0x0000e87000427802 */ /* 0x000fe40000000f00 */
        /* <DEDUP_REMOVED lines=15> */
[----:B-1----:R-:W-:Y:S01]  /*e950*/  MOV R83, R65 ;  /* 0x0000004100537202 */ /* 0x002fe20000000f00 */
[----:B0-----:R-:W-:Y:S05]  /*e960*/  BRA `(.L_x_3738) ;  /* 0xffff8da000007947 */ /* 0x001fea000383ffff */
        .weak           $__internal_87_$__cuda_sm70_shflsync_down
        .type           $__internal_87_$__cuda_sm70_shflsync_down,@function
        .size           $__internal_87_$__cuda_sm70_shflsync_down,($__internal_88_$__cuda_sm70_shflsync_idx_p - $__internal_87_$__cuda_sm70_shflsync_down)
$__internal_87_$__cuda_sm70_shflsync_down:
[----:B------:R-:W-:Y:S01]  /*e970*/  HFMA2.MMA R65, -RZ, RZ, 0, 0 ;  /* 0x00000000ff417435 */ /* 0x000fe200000001ff */
[----:B------:R-:W-:Y:S04]  /*e980*/  WARPSYNC R81 ;  /* 0x0000005100007348 */ /* 0x000fe80003800000 */
[----:B------:R0:W1:Y:S01]  /*e990*/  SHFL.DOWN PT, R78, R70, R71, R78 ;  /* 0x08000047464e7389 */ /* 0x00006200000e004e */
[----:B------:R-:W-:Y:S05]  /*e9a0*/  RET.REL.NODEC R64 `(_Z25selective_scan_bwd_kernelI32Selective_Scan_bwd_kernel_traitsILi128ELi16ELb1ELb1ELb1ELb0ELb1EN3c108BFloat16ENS1_7complexIfEEEEv12SSMParamsBwd) ;  /* 0xffff165040007950 */ /* 0x000fea0003c3ffff */
        .weak           $__internal_88_$__cuda_sm70_shflsync_idx_p
        .type           $__internal_88_$__cuda_sm70_shflsync_idx_p,@function
        .size           $__internal_88_$__cuda_sm70_shflsync_idx_p,($__internal_89_$__cuda_sm70_shflsync_up - $__internal_88_$__cuda_sm70_shflsync_idx_p)
$__internal_88_$__cuda_sm70_shflsync_idx_p:
[----:B------:R-:W-:Y:S01]  /*e9b0*/  HFMA2.MMA R71, -RZ, RZ, 0, 0 ;  /* 0x00000000ff477435 */ /* 0x000fe200000001ff */
[----:B------:R-:W-:Y:S01]  /*e9c0*/  MOV R70, R66 ;  /* 0x0000004200467202 */ /* 0x000fe20000000f00 */
[----:B------:R-:W-:Y:S04]  /*e9d0*/  WARPSYNC R64 ;  /* 0x0000004000007348 */ /* 0x000fe80003800000 */
[----:B------:R0:W1:Y:S01]  /*e9e0*/  SHFL.IDX PT, R65, R68, R67, R65 ;  /* 0x0000004344417389 */ /* 0x00006200000e0041 */
[----:B------:R-:W-:Y:S05]  /*e9f0*/  RET.REL.NODEC R70 `(_Z25selective_scan_bwd_kernelI32Selective_Scan_bwd_kernel_traitsILi128ELi16ELb1ELb1ELb1ELb0ELb1EN3c108BFloat16ENS1_7complexIfEEEEv12SSMParamsBwd) ;  /* 0xffff160046007950 */ /* 0x000fea0003c3ffff */
        .weak           $__internal_89_$__cuda_sm70_shflsync_up
        .type           $__internal_89_$__cuda_sm70_shflsync_up,@function
        .size           $__internal_89_$__cuda_sm70_shflsync_up,(.L_x_14521 - $__internal_89_$__cuda_sm70_shflsync_up)
$__internal_89_$__cuda_sm70_shflsync_up:
[----:B------:R-:W-:Y:S01]  /*ea00*/  MOV R65, 0x0 ;  /* 0x0000000000417802 */ /* 0x000fe20000000f00 */
[----:B------:R-:W-:Y:S04]  /*ea10*/  WARPSYNC R67 ;  /* 0x0000004300007348 */ /* 0x000fe80003800000 */
[----:B------:R0:W1:Y:S01]  /*ea20*/  SHFL.UP PT, R67, R71, R70, R68 ;  /* 0x0400004647437389 */ /* 0x00006200000e0044 */
[----:B------:R-:W-:Y:S05]  /*ea30*/  RET.REL.NODEC R64 `(_Z25selective_scan_bwd_kernelI32Selective_Scan_bwd_kernel_traitsILi128ELi16ELb1ELb1ELb1ELb0ELb1EN3c108BFloat16ENS1_7complexIfEEEEv12SSMParamsBwd) ;  /* 0xffff15c040007950 */ /* 0x000fea0003c3ffff */
.L_x_3739:
        /* <DEDUP_REMOVED lines=12> */
.L_x_14521:


//--------------------- .text._Z25selective_scan_bwd_kernelI32Selective_Scan_bwd_kernel_traitsILi128ELi16ELb1ELb1ELb1ELb1ELb0EN3c108BFloat16ENS1_7complexIfEEEEv12SSMParamsBwd --------------------------
	.section	.text._Z25selective_scan_bwd_kernelI32Selective_Scan_bwd_kernel_traitsILi128ELi16ELb1ELb1ELb1ELb1ELb0EN3c108BFloat16ENS1_7complexIfEEEEv12SSMParamsBwd,"ax",@progbits
	.sectioninfo	@"SHI_REGISTERS=255"
	.align	128
        .global         _Z25selective_scan_bwd_kernelI32Selective_Scan_bwd_kernel_traitsILi128ELi16ELb1ELb1ELb1ELb1ELb0EN3c108BFloat16ENS1_7complexIfEEEEv12SSMParamsBwd
        .type           _Z25selective_scan_bwd_kernelI32Selective_Scan_bwd_kernel_traitsILi128ELi16ELb1ELb1ELb1ELb1ELb0EN3c108BFloat16ENS1_7complexIfEEEEv12SSMParamsBwd,@function
        .size           _Z25selective_scan_bwd_kernelI32Selective_Scan_bwd_kernel_traitsILi128ELi16ELb1ELb1ELb1ELb1ELb0EN3c108BFloat16ENS1_7complexIfEEEEv12SSMParamsBwd,(.L_x_14524 - _Z25selective_scan_bwd_kernelI32Selective_Scan_bwd_kernel_traitsILi128ELi16ELb1ELb1ELb1ELb1ELb0EN3c108BFloat16ENS1_7complexIfEEEEv12SSMParamsBwd)
        .other          _Z25selective_scan_bwd_kernelI32Selective_Scan_bwd_kernel_traitsILi128ELi16ELb1ELb1ELb1ELb1ELb0EN3c108BFloat16ENS1_7complexIfEEEEv12SSMParamsBwd,@"STO_CUDA_ENTRY STV_DEFAULT"
_Z25selective_scan_bwd_kernelI32Selective_Scan_bwd_kernel_traitsILi128ELi16ELb1ELb1ELb1ELb1ELb0EN3c108BFloat16ENS1_7complexIfEEEEv12SSMParamsBwd:
.text._Z25selective_scan_bwd_kernelI32Selective_Scan_bwd_kernel_traitsILi128ELi16ELb1ELb1ELb1ELb1ELb0EN3c108BFloat16ENS1_7complexIfEEEEv12SSMParamsBwd:
        /* <DEDUP_REMOVED lines=44> */
[----:B------:R-:W-:Y:S02]  /*02c0*/  UIMAD UR4, UR13, UR6, URZ ;  /* 0x000000060d0472a4 */ /* 0x000fe4000f8e023f */
[----:B------:R-:W-:Y:S02]  /*02d0*/  UISETP.NE.AND.EX UP2, UPT, URZ, UR33, UPT, UP2 ;  /* 0x000000213f00728c */ /* 0x000fe4000bf45320 */
[----:B------:R-:W-:Y:S02]  /*02e0*/  UIMAD.WIDE.U32 UR22, UR12, UR6, URZ ;  /* 0x000000060c1672a5 */ /* 0x000fe4000f8e003f */
[----:B------:R-:W-:Y:S02]  /*02f0*/  UIMAD UR4, UR12, UR7, UR4 ;  /* 0x000000070c0472a4 */ /* 0x000fe4000f8e0204 */
[----:B------:R-:W-:Y:S01]  /*0300*/  UIMAD UR19, UR13, UR16, URZ ;  /* 0x000000100d1372a4 */ /* 0x000fe2000f8e023f */
[----:B0-----:R-:W-:Y:S01]  /*0310*/  IADD3 R0, R0, 0xffffffe, RZ ;  /* 0x0ffffffe00007810 */ /* 0x001fe20007ffe0ff */
[----:B------:R-:W-:-:S02]  /*0320*/  ULDC.64 UR6, c[0x0][0x278] ;  /* 0x00009e0000067ab9 */ /* 0x000fc40000000a00 */
[----:B------:R-:W-:Y:S02]  /*0330*/  UMOV UR28, URZ ;  /* 0x0000003f001c7c82 */ /* 0x000fe40008000000 */
[----:B------:R-:W-:Y:S01]  /*0340*/  @UP1 ULEA UR28, UP3, UR10, UR30, 0x2 ;  /* 0x0000001e0a1c1291 */ /* 0x000fe2000f86103f */
[----:B------:R-:W0:Y:S01]  /*0350*/  F2I.FTZ.U32.TRUNC.NTZ R0, R0 ;  /* 0x0000000000007305 */ /* 0x000e22000021f000 */
[----:B------:R-:W-:Y:S02]  /*0360*/  UIMAD UR18, UR13, UR6, URZ ;  /* 0x000000060d1272a4 */ /* 0x000fe4000f8e023f */
[----:B------:R-:W-:Y:S02]  /*0370*/  UIMAD.WIDE.U32 UR8, UR12, UR16, URZ ;  /* 0x000000100c0872a5 */ /* 0x000fe4000f8e003f */
[----:B------:R-:W-:Y:S02]  /*0380*/  UIMAD UR19, UR12, UR17, UR19 ;  /* 0x000000110c1372a4 */ /* 0x000fe4000f8e0213 */
[----:B------:R-:W-:-:S02]  /*0390*/  UMOV UR29, URZ ;  /* 0x0000003f001d7c82 */ /* 0x000fc40008000000 */
[----:B------:R-:W-:Y:S02]  /*03a0*/  ULDC.64 UR16, c[0x0][0x1b0] ;  /* 0x00006c0000107ab9 */ /* 0x000fe40000000a00 */
[----:B------:R-:W-:Y:S02]  /*03b0*/  @UP1 ULEA.HI.X UR29, UR10, UR31, UR11, 0x2, UP3 ;  /* 0x0000001f0a1d1291 */ /* 0x000fe400098f140b */
[----:B------:R-:W-:Y:S02]  /*03c0*/  UMOV UR30, URZ ;  /* 0x0000003f001e7c82 */ /* 0x000fe40008000000 */
[----:B------:R-:W-:Y:S01]  /*03d0*/  UIMAD.WIDE.U32 UR14, UR12, UR6, URZ ;  /* 0x000000060c0e72a5 */ /* 0x000fe2000f8e003f */
[----:B0-----:R0:W1:Y:S01]  /*03e0*/  R2UR UR5, R0 ;  /* 0x00000000000573c2 */ /* 0x00106200000e0000 */
[----:B------:R-:W-:Y:S02]  /*03f0*/  UIMAD UR18, UR12, UR7, UR18 ;  /* 0x000000070c1272a4 */ /* 0x000fe4000f8e0212 */
[----:B------:R-:W-:-:S02]  /*0400*/  @UP2 ULEA UR30, UP1, UR10, UR32, 0x2 ;  /* 0x000000200a1e2291 */ /* 0x000fc4000f82103f */
[----:B------:R-:W-:Y:S02]  /*0410*/  UIMAD.WIDE.U32 UR6, UR12, UR16, URZ ;  /* 0x000000100c0672a5 */ /* 0x000fe4000f8e003f */
[----:B------:R-:W-:Y:S01]  /*0420*/  UIMAD UR16, UR13, UR16, URZ ;  /* 0x000000100d1072a4 */ /* 0x000fe2000f8e023f */
[----:B0-----:R-:W-:Y:S01]  /*0430*/  IABS R0, UR10 ;  /* 0x0000000a00007c13 */ /* 0x001fe20008000000 */
[----:B------:R-:W-:Y:S02]  /*0440*/  UMOV UR31, URZ ;  /* 0x0000003f001f7c82 */ /* 0x000fe40008000000 */
[----:B------:R-:W-:Y:S01]  /*0450*/  @UP2 ULEA.HI.X UR31, UR10, UR33, UR11, 0x2, UP1 ;  /* 0x000000210a1f2291 */ /* 0x000fe200088f140b */
[----:B------:R-:W0:Y:S01]  /*0460*/  R2UR UR26, R0 ;  /* 0x00000000001a73c2 */ /* 0x000e2200000e0000 */
[----:B------:R-:W-:Y:S02]  /*0470*/  UIADD3 UR23, UR23, UR4, URZ ;  /* 0x0000000417177290 */ /* 0x000fe4000fffe03f */
[----:B------:R-:W-:-:S02]  /*0480*/  ULDC.64 UR32, c[0x0][0x1d8] ;  /* 0x0000760000207ab9 */ /* 0x000fc40000000a00 */
[----:B------:R-:W-:Y:S02]  /*0490*/  UIMAD UR16, UR12, UR17, UR16 ;  /* 0x000000110c1072a4 */ /* 0x000fe4000f8e0210 */
[----:B------:R-:W-:Y:S02]  /*04a0*/  UMOV UR4, URZ ;  /* 0x0000003f00047c82 */ /* 0x000fe40008000000 */
        /* <DEDUP_REMOVED lines=10> */
[----:B------:R-:W-:Y:S02]  /*0550*/  UIMAD UR27, UR11, UR32, URZ ;  /* 0x000000200b1b72a4 */ /* 0x000fe4000f8e023f */
[----:B------:R-:W-:Y:S02]  /*0560*/  UIMAD.WIDE.U32 UR20, UR10, UR32, UR20 ;  /* 0x000000200a1472a5 */ /* 0x000fe4000f8e0014 */
[----:B------:R-:W-:Y:S02]  /*0570*/  UIMAD UR27, UR10, UR33, UR27 ;  /* 0x000000210a1b72a4 */ /* 0x000fe4000f8e021b */
[----:B------:R-:W-:Y:S02]  /*0580*/  ULDC UR32, c[0x0][0x174] ;  /* 0x00005d0000207ab9 */ /* 0x000fe40000000800 */
[----:B------:R-:W-:Y:S02]  /*0590*/  UMOV UR33, UR23 ;  /* 0x0000001700217c82 */ /* 0x000fe40008000000 */
[----:B------:R-:W-:-:S02]  /*05a0*/  UIADD3 UR34, -UR33, URZ, URZ ;  /* 0x0000003f21227290 */ /* 0x000fc4000fffe13f */
[----:B------:R-:W-:Y:S02]  /*05b0*/  ULDC.64 UR22, c[0x0][0x280] ;  /* 0x0000a00000167ab9 */ /* 0x000fe40000000a00 */
[----:B------:R-:W-:Y:S02]  /*05c0*/  UIMAD UR26, UR36, UR34, UR26 ;  /* 0x00000022241a72a4 */ /* 0x000fe4000f8e021a */
[----:B------:R-:W-:Y:S02]  /*05d0*/  UIMAD UR18, UR11, UR22, URZ ;  /* 0x000000160b1272a4 */ /* 0x000fe4000f8e023f */
[----:B------:R-:W-:Y:S02]  /*05e0*/  UISETP.GT.U32.AND UP1, UPT, UR36, UR26, UPT ;  /* 0x0000001a2400728c */ /* 0x000fe4000bf24070 */
[----:B------:R-:W-:Y:S02]  /*05f0*/  ULEA UR34, UR32, 0xfffff800, 0xb ;  /* 0xfffff80020227891 */ /* 0x000fe4000f8e583f */
[----:B------:R-:W-:-:S02]  /*0600*/  UIMAD UR37, UR10, UR23, UR18 ;  /* 0x000000170a2572a4 */ /* 0x000fc4000f8e0212 */
[----:B------:R-:W-:Y:S02]  /*0610*/  USHF.R.S32.HI UR35, URZ, 0x1f, UR34 ;  /* 0x0000001f3f237899 */ /* 0x000fe40008011422 */
[----:B------:R-:W-:Y:S02]  /*0620*/  UIADD3 UR18, UP2, UR34, UR4, URZ ;  /* 0x0000000422127290 */ /* 0x000fe4000ff5e03f */
[----:B------:R-:W-:Y:S02]  /*0630*/  UIMAD.WIDE.U32 UR22, UR10, UR22, UR14 ;  /* 0x000000160a1672a5 */ /* 0x000fe4000f8e000e */
[----:B------:R-:W-:Y:S02]  /*0640*/  @!UP1 UIADD3 UR26, UR26, -UR36, URZ ;  /* 0x800000241a1a9290 */ /* 0x000fe4000fffe03f */
[----:B------:R-:W-:Y:S02]  /*0650*/  ULDC.64 UR14, c[0x0][0x240] ;  /* 0x00009000000e7ab9 */ /* 0x000fe40000000a00 */
[----:B------:R-:W-:-:S02]  /*0660*/  UISETP.GE.U32.AND UP3, UPT, UR26, UR36, UPT ;  /* 0x000000241a00728c */ /* 0x000fc4000bf66070 */
[----:B------:R-:W-:Y:S02]  /*0670*/  ULDC UR39, c[0x0][0x178] ;  /* 0x00005e0000277ab9 */ /* 0x000fe40000000800 */
[----:B------:R-:W-:Y:S02]  /*0680*/  UIADD3.X UR4, UR35, UR5, UR17, UP2, !UPT ;  /* 0x0000000523047290 */ /* 0x000fe400097fe411 */
        /* <DEDUP_REMOVED lines=10> */
[----:B------:R-:W-:Y:S02]  /*0730*/  ULEA UR20, UP4, UR4, UR14, 0x1 ;  /* 0x0000000e04147291 */ /* 0x000fe4000f88083f */
[----:B------:R-:W-:Y:S02]  /*0740*/  UIADD3 UR27, UR9, UR19, URZ ;  /* 0x00000013091b7290 */ /* 0x000fe4000fffe03f */
[----:B------:R-:W-:Y:S02]  /*0750*/  UMOV UR14, UR33 ;  /* 0x00000021000e7c82 */ /* 0x000fe40008000000 */
        /* <DEDUP_REMOVED lines=10> */
[----:B------:R-:W-:Y:S02]  /*0800*/  UMOV UR26, UR8 ;  /* 0x00000008001a7c82 */ /* 0x000fe40008000000 */
[----:B------:R-:W-:Y:S02]  /*0810*/  ULEA.HI.X UR9, UR9, UR5, UR22, 0x1, UP1 ;  /* 0x0000000509097291 */ /* 0x000fe400088f0c16 */
[----:B------:R-:W-:Y:S02]  /*0820*/  UIMAD.WIDE.U32 UR22, UR14, UR34, UR26 ;  /* 0x000000220e1672a5 */ /* 0x000fe4000f8e001a */
[----:B------:R-:W-:Y:S02]  /*0830*/  ULEA UR33, UR32, 0xfffff000, 0xc ;  /* 0xfffff00020217891 */ /* 0x000fe4000f8e603f */
[----:B------:R-:W-:-:S02]  /*0840*/  UIMAD UR8, UR14, UR35, UR4 ;  /* 0x000000230e0872a4 */ /* 0x000fc4000f8e0204 */
[----:B------:R-:W-:Y:S02]  /*0850*/  UIADD3 UR35, UP1, UR33, UR22, URZ ;  /* 0x0000001621237290 */ /* 0x000fe4000ff3e03f */
[----:B------:R-:W-:Y:S02]  /*0860*/  ULDC.64 UR26, c[0x0][0x1c8] ;  /* 0x00007200001a7ab9 */ /* 0x000fe40000000a00 */
[----:B------:R-:W-:Y:S02]  /*0870*/  USHF.R.S32.HI UR34, URZ, 0x1f, UR33 ;  /* 0x0000001f3f227899 */ /* 0x000fe40008011421 */
[----:B------:R-:W-:Y:S02]  /*0880*/  UIADD3 UR22, UR23, UR8, URZ ;  /* 0x0000000817167290 */ /* 0x000fe4000fffe03f */
[----:B------:R-:W-:Y:S02]  /*0890*/  ULDC.64 UR4, c[0x0][0x228] ;  /* 0x00008a0000047ab9 */ /* 0x000fe40000000a00 */
[----:B------:R-:W-:-:S02]  /*08a0*/  UIADD3 UR7, UR7, UR16, URZ ;  /* 0x0000001007077290 */ /* 0x000fc4000fffe03f */
[----:B------:R-:W-:Y:S02]  /*08b0*/  UIMAD UR16, UR15, UR26, URZ ;  /* 0x0000001a0f1072a4 */ /* 0x000fe4000f8e023f */
[----:B------:R-:W-:Y:S02]  /*08c0*/  ULEA UR8, UP2, UR35, UR4, 0x1 ;  /* 0x0000000423087291 */ /* 0x000fe4000f84083f */
[----:B------:R-:W-:Y:S02]  /*08d0*/  UIADD3.X UR4, UR34, UR22, URZ, UP1, !UPT ;  /* 0x0000001622047290 */ /* 0x000fe40008ffe43f */
[----:B------:R-:W-:Y:S02]  /*08e0*/  UIMAD.WIDE.U32 UR22, UR14, UR26, UR6 ;  /* 0x0000001a0e1672a5 */ /* 0x000fe4000f8e0006 */
[----:B------:R-:W-:Y:S02]  /*08f0*/  UIMAD UR16, UR14, UR27, UR16 ;  /* 0x0000001b0e1072a4 */ /* 0x000fe4000f8e0210 */
[----:B------:R-:W-:-:S02]  /*0900*/  UIADD3 UR33, UP1, UR33, UR22, URZ ;  /* 0x0000001621217290 */ /* 0x000fc4000ff3e03f */
[----:B------:R-:W-:Y:S02]  /*0910*/  UIADD3 UR16, UR23, UR16, URZ ;  /* 0x0000001017107290 */ /* 0x000fe4000fffe03f */
[----:B------:R-:W-:Y:S02]  /*0920*/  ULDC.64 UR6, c[0x0][0x230] ;  /* 0x00008c0000067ab9 */ /* 0x000fe40000000a00 */
[----:B------:R-:W-:Y:S02]  /*0930*/  ULEA.HI.X UR35, UR35, UR5, UR4, 0x1, UP2 ;  /* 0x0000000523237291 */ /* 0x000fe400090f0c04 */
[----:B------:R-:W-:Y:S02]  /*0940*/  ULDC UR26, c[0x0][0x164] ;  /* 0x00005900001a7ab9 */ /* 0x000fe40000000800 */
[----:B------:R-:W-:Y:S02]  /*0950*/  ULEA UR23, UP2, UR33, UR6, 0x1 ;  /* 0x0000000621177291 */ /* 0x000fe4000f84083f */
[----:B------:R-:W-:-:S02]  /*0960*/  UIADD3.X UR42, UR34, UR16, URZ, UP1, !UPT ;  /* 0x00000010222a7290 */ /* 0x000fc40008ffe43f */
[----:B------:R-:W-:Y:S02]  /*0970*/  @UP0 UIMAD UR6, UR12, UR26, UR10 ;  /* 0x0000001a0c0602a4 */ /* 0x000fe4000f8e020a */
[----:B------:R-:W-:Y:S02]  /*0980*/  UISETP.GE.AND UP1, UPT, UR32, 0x1, UPT ;  /* 0x000000012000788c */ /* 0x000fe4000bf26270 */
[----:B------:R-:W-:Y:S02]  /*0990*/  UMOV UR4, URZ ;  /* 0x0000003f00047c82 */ /* 0x000fe40008000000 */
[----:B------:R-:W-:Y:S02]  /*09a0*/  @UP0 UIMAD UR6, UR6, UR32, URZ ;  /* 0x00000020060602a4 */ /* 0x000fe4000f8e023f */
[----:B------:R-:W-:Y:S02]  /*09b0*/  ULEA.HI.X UR42, UR33, UR7, UR42, 0x1, UP2 ;  /* 0x00000007212a7291 */ /* 0x000fe400090f0c2a */
[----:B------:R-:W-:-:S02]  /*09c0*/  ULDC.64 UR26, c[0x0][0x260] ;  /* 0x00009800001a7ab9 */ /* 0x000fc40000000a00 */
[----:B------:R-:W-:Y:S02]  /*09d0*/  ULDC UR7, c[0x0][0x16c] ;  /* 0x00005b0000077ab9 */ /* 0x000fe40000000800 */
        /* <DEDUP_REMOVED lines=11> */
[----:B------:R-:W-:Y:S01]  /*0a90*/  MOV R114, RZ ;  /* 0x000000ff00727202 */ /* 0x000fe20000000f00 */
[----:B------:R-:W-:Y:S01]  /*0aa0*/  UMOV UR32, UR20 ;  /* 0x0000001400207c82 */ /* 0x000fe20008000000 */
[----:B------:R-:W-:Y:S01]  /*0ab0*/  MOV R113, RZ ;  /* 0x000000ff00717202 */ /* 0x000fe20000000f00 */
[----:B------:R-:W4:Y:S01]  /*0ac0*/  S2R R112, SR_LANEID ;  /* 0x0000000000707919 */ /* 0x000f220000000000 */
[----:B------:R-:W-:-:S02]  /*0ad0*/  UMOV UR33, UR21 ;  /* 0x0000001500217c82 */ /* 0x000fc40008000000 */
[----:B------:R-:W-:Y:S02]  /*0ae0*/  ULDC UR16, c[0x0][0x174] ;  /* 0x00005d0000107ab9 */ /* 0x000fe40000000800 */
[----:B------:R-:W-:Y:S02]  /*0af0*/  UMOV UR20, UR9 ;  /* 0x0000000900147c82 */ /* 0x000fe40008000000 */
[----:B------:R-:W-:Y:S02]  /*0b00*/  UMOV UR21, UR8 ;  /* 0x0000000800157c82 */ /* 0x000fe40008000000 */
[----:B------:R-:W-:Y:S02]  /*0b10*/  UMOV UR22, UR35 ;  /* 0x0000002300167c82 */ /* 0x000fe40008000000 */
[----:B------:R-:W-:Y:S01]  /*0b20*/  UMOV UR6, URZ ;  /* 0x0000003f00067c82 */ /* 0x000fe20008000000 */
[----:B---3--:R-:W-:-:S04]  /*0b30*/  SHF.R.S32.HI R0, RZ, 0x1f, R111 ;  /* 0x0000001fff007819 */ /* 0x008fc8000001146f */
[----:B------:R-:W-:-:S04]  /*0b40*/  LEA.HI R0, R0, R111, RZ, 0x5 ;  /* 0x0000006f00007211 */ /* 0x000fc800078f28ff */
[----:B----4-:R-:W-:Y:S02]  /*0b50*/  SHF.R.S32.HI R110, RZ, 0x5, R0 ;  /* 0x00000005ff6e7819 */ /* 0x010fe40000011400 */
.L_x_3875:
        /* <DEDUP_REMOVED lines=117> */
.L_x_3742:
[----:B------:R-:W-:Y:S05]  /*12b0*/  BSYNC B0 ;  /* 0x0000000000007941 */ /* 0x000fea0003800000 */
.L_x_3741:
        /* <DEDUP_REMOVED lines=41> */
.L_x_3744:
[----:B------:R-:W-:Y:S05]  /*1550*/  BSYNC B0 ;  /* 0x0000000000007941 */ /* 0x000fea0003800000 */
.L_x_3743:
        /* <DEDUP_REMOVED lines=39> */
.L_x_3746:
[----:B------:R-:W-:Y:S05]  /*17d0*/  BSYNC B0 ;  /* 0x0000000000007941 */ /* 0x000fea0003800000 */
.L_x_3745:
        /* <DEDUP_REMOVED lines=39> */
.L_x_3748:
[----:B------:R-:W-:Y:S05]  /*1a50*/  BSYNC B0 ;  /* 0x0000000000007941 */ /* 0x000fea0003800000 */
.L_x_3747:
        /* <DEDUP_REMOVED lines=39> */
.L_x_3750:
[----:B------:R-:W-:Y:S05]  /*1cd0*/  BSYNC B0 ;  /* 0x0000000000007941 */ /* 0x000fea0003800000 */
.L_x_3749:
        /* <DEDUP_REMOVED lines=39> */
.L_x_3752:
[----:B------:R-:W-:Y:S05]  /*1f50*/  BSYNC B0 ;  /* 0x0000000000007941 */ /* 0x000fea0003800000 */
.L_x_3751:
        /* <DEDUP_REMOVED lines=39> */
.L_x_3754:
[----:B------:R-:W-:Y:S05]  /*21d0*/  BSYNC B0 ;  /* 0x0000000000007941 */ /* 0x000fea0003800000 */
.L_x_3753:
        /* <DEDUP_REMOVED lines=39> */
.L_x_3756:
[----:B------:R-:W-:Y:S05]  /*2450*/  BSYNC B0 ;  /* 0x0000000000007941 */ /* 0x000fea0003800000 */
.L_x_3755:
        /* <DEDUP_REMOVED lines=40> */
.L_x_3758:
[----:B------:R-:W-:Y:S05]  /*26e0*/  BSYNC B0 ;  /* 0x0000000000007941 */ /* 0x000fea0003800000 */
.L_x_3757:
        /* <DEDUP_REMOVED lines=39> */
.L_x_3760:
[----:B------:R-:W-:Y:S05]  /*2960*/  BSYNC B0 ;  /* 0x0000000000007941 */ /* 0x000fea0003800000 */
.L_x_3759:
        /* <DEDUP_REMOVED lines=37> */
.L_x_3762:
[----:B------:R-:W-:Y:S05]  /*2bc0*/  BSYNC B0 ;  /* 0x0000000000007941 */ /* 0x000fea0003800000 */
.L_x_3761:
        /* <DEDUP_REMOVED lines=33> */
.L_x_3764:
[----:B------:R-:W-:Y:S05]  /*2de0*/  BSYNC B0 ;  /* 0x0000000000007941 */ /* 0x000fea0003800000 */
.L_x_3763:
        /* <DEDUP_REMOVED lines=33> */
.L_x_3766:
[----:B------:R-:W-:Y:S05]  /*3000*/  BSYNC B0 ;  /* 0x0000000000007941 */ /* 0x000fea0003800000 */
.L_x_3765:
        /* <DEDUP_REMOVED lines=33> */
.L_x_3768:
[----:B------:R-:W-:Y:S05]  /*3220*/  BSYNC B0 ;  /* 0x0000000000007941 */ /* 0x000fea0003800000 */
.L_x_3767:
        /* <DEDUP_REMOVED lines=33> */
.L_x_3770:
[----:B------:R-:W-:Y:S05]  /*3440*/  BSYNC B0 ;  /* 0x0000000000007941 */ /* 0x000fea0003800000 */
.L_x_3769:
        /* <DEDUP_REMOVED lines=33> */
.L_x_3772:
[----:B------:R-:W-:Y:S05]  /*3660*/  BSYNC B0 ;  /* 0x0000000000007941 */ /* 0x000fea0003800000 */
.L_x_3771:
        /* <DEDUP_REMOVED lines=39> */
.L_x_3874:
        /* <DEDUP_REMOVED lines=12> */
[----:B------:R-:W-:Y:S01]  /*39a0*/  MOV R80, UR36 ;  /* 0x0000002400507c02 */ /* 0x000fe20008000f00 */
[----:B------:R-:W-:-:S04]  /*39b0*/  ULDC.64 UR36, c[0x0][0x180] ;  /* 0x0000600000247ab9 */ /* 0x000fc80000000a00 */
        /* <DEDUP_REMOVED lines=20> */
[----:B------:R-:W-:-:S06]  /*3b00*/  MOV R81, UR35 ;  /* 0x0000002300517c02 */ /* 0x000fcc0008000f00 */
        /* <DEDUP_REMOVED lines=31> */
[----:B----4-:R-:W-:-:S03]  /*3d00*/  MOV R83, 0x100 ;  /* 0x0000010000537802 */ /* 0x010fc60000000f00 */
[----:B------:R-:W-:-:S06]  /*3d10*/  UIADD3 UR35, UR34, -UR35, URZ ;  /* 0x8000002322237290 */ /* 0x000fcc000fffe03f */
[----:B------:R-:W-:Y:S01]  /*3d20*/  MOV R82, UR35 ;  /* 0x0000002300527c02 */ /* 0x000fe20008000f00 */
[----:B------:R-:W0:Y:S04]  /*3d30*/  R2UR UR45, R81 ;  /* 0x00000000512d73c2 */ /* 0x000e2800000e0000 */
[----:B------:R-:W-:-:S04]  /*3d40*/  @!P1 IMAD R150, R82, R83, UR7 ;  /* 0x0000000752969e24 */ /* 0x000fc8000f8e0253 */
[----:B------:R4:W1:Y:S01]  /*3d50*/  R2UR UR44, R80 ;  /* 0x00000000502c73c2 */ /* 0x00086200000e0000 */
[----:B------:R-:W-:Y:S02]  /*3d60*/  SHF.L.U32 R159, R150, 0x3, RZ ;  /* 0x00000003969f7819 */ /* 0x000fe400000006ff */
[----:B----4-:R-:W-:Y:S01]  /*3d70*/  MOV R80, UR16 ;  /* 0x0000001000507c02 */ /* 0x010fe20008000f00 */
[----:B0-----:R-:W-:Y:S02]  /*3d80*/  FMUL.FTZ R64, R108, UR45 ;  /* 0x0000002d6c407c20 */ /* 0x001fe40008410000 */
[----:B------:R-:W-:Y:S02]  /*3d90*/  FMUL.FTZ R115, R107, UR45 ;  /* 0x0000002d6b737c20 */ /* 0x000fe40008410000 */
[----:B------:R-:W-:Y:S02]  /*3da0*/  FMUL.RZ R66, R64, 0.15915493667125701904 ;  /* 0x3e22f98340427820 */ /* 0x000fe4000040c000 */
[----:B------:R-:W-:-:S02]  /*3db0*/  FMUL.FTZ R64, R105, UR45 ;  /* 0x0000002d69407c20 */ /* 0x000fc40008410000 */
[----:B------:R-:W-:Y:S01]  /*3dc0*/  MUFU.SIN R133, R66 ;  /* 0x0000004200857308 */ /* 0x000fe20000000400 */
[----:B-1----:R-:W-:Y:S01]  /*3dd0*/  MOV R149, UR44 ;  /* 0x0000002c00957c02 */ /* 0x002fe20008000f00 */
[----:B------:R-:W-:Y:S02]  /*3de0*/  FMUL.RZ R68, R64, 0.15915493667125701904 ;  /* 0x3e22f98340447820 */ /* 0x000fe4000040c000 */
[----:B------:R-:W-:Y:S02]  /*3df0*/  FMUL.FTZ R64, R106, UR45 ;  /* 0x0000002d6a407c20 */ /* 0x000fe40008410000 */
[----:B------:R-:W-:Y:S02]  /*3e00*/  FMUL.RZ R115, R115, 0.15915493667125701904 ;  /* 0x3e22f98373737820 */ /* 0x000fe4000040c000 */
[----:B------:R-:W-:Y:S01]  /*3e10*/  FMUL.RZ R70, R64, 0.15915493667125701904 ;  /* 0x3e22f98340467820 */ /* 0x000fe2000040c000 */
[----:B------:R0:W-:Y:S01]  /*3e20*/  MUFU.COS R67, R66 ;  /* 0x0000004200437308 */ /* 0x0001e20000000000 */
[----:B------:R-:W-:-:S02]  /*3e30*/  FMUL.FTZ R64, R103, UR45 ;  /* 0x0000002d67407c20 */ /* 0x000fc40008410000 */
[----:B------:R-:W-:Y:S02]  /*3e40*/  FMUL.FTZ R149, R149, 1.4426950216293334961 ;  /* 0x3fb8aa3b95957820 */ /* 0x000fe40000410000 */
[----:B--2---:R-:W-:Y:S02]  /*3e50*/  FMUL.RZ R72, R64, 0.15915493667125701904 ;  /* 0x3e22f98340487820 */ /* 0x004fe4000040c000 */
[----:B------:R-:W-:Y:S01]  /*3e60*/  FMUL.FTZ R64, R104, UR45 ;  /* 0x0000002d68407c20 */ /* 0x000fe20008410000 */
[----:B------:R-:W-:Y:S01]  /*3e70*/  MUFU.SIN R131, R68 ;  /* 0x0000004400837308 */ /* 0x000fe20000000400 */
[----:B------:R-:W-:Y:S02]  /*3e80*/  FMUL.FTZ R153, R149, R51 ;  /* 0x0000003395997220 */ /* 0x000fe40000410000 */
[----:B0-----:R-:W-:Y:S02]  /*3e90*/  FMUL.RZ R66, R64, 0.15915493667125701904 ;  /* 0x3e22f98340427820 */ /* 0x001fe4000040c000 */
[----:B------:R-:W-:-:S02]  /*3ea0*/  FMUL.FTZ R64, R101, UR45 ;  /* 0x0000002d65407c20 */ /* 0x000fc40008410000 */
        /* <DEDUP_REMOVED lines=33> */
[C---:B------:R-:W-:Y:S01]  /*40c0*/  FMUL.FTZ R64, R149.reuse, R107 ;  /* 0x0000006b95407220 */ /* 0x040fe20000410000 */
[----:B------:R-:W-:Y:S08]  /*40d0*/  MUFU.SIN R115, R66 ;  /* 0x0000004200737308 */ /* 0x000ff00000000400 */
        /* <DEDUP_REMOVED lines=10> */
[C---:B------:R-:W-:Y:S02]  /*4180*/  FMUL.FTZ R66, R149.reuse, R102 ;  /* 0x0000006695427220 */ /* 0x040fe40000410000 */
[C---:B------:R-:W-:Y:S01]  /*4190*/  FMUL.FTZ R67, R149.reuse, R55 ;  /* 0x0000003795437220 */ /* 0x040fe20000410000 */
[----:B------:R-:W-:Y:S01]  /*41a0*/  MUFU.SIN R144, R70 ;  /* 0x0000004600907308 */ /* 0x000fe20000000400 */
[C---:B0-----:R-:W-:Y:S02]  /*41b0*/  FMUL.FTZ R117, R64.reuse, R117 ;  /* 0x0000007540757220 */ /* 0x041fe40000410000 */
[----:B------:R-:W-:Y:S02]  /*41c0*/  FMUL.FTZ R116, R64, R65 ;  /* 0x0000004140747220 */ /* 0x000fe40000410000 */
[----:B------:R-:W-:Y:S02]  /*41d0*/  FMUL.FTZ R64, R149, R100 ;  /* 0x0000006495407220 */ /* 0x000fe40000410000 */
[----:B------:R-:W-:Y:S01]  /*41e0*/  FMUL.FTZ R65, R40, UR45 ;  /* 0x0000002d28417c20 */ /* 0x000fe20008410000 */
[----:B------:R0:W-:Y:S01]  /*41f0*/  MUFU.COS R145, R70 ;  /* 0x0000004600917308 */ /* 0x0001e20000000000 */
[----:B--2---:R-:W-:-:S02]  /*4200*/  FMUL.FTZ R132, R68, R69 ;  /* 0x0000004544847220 */ /* 0x004fc40000410000 */
[----:B------:R-:W-:Y:S02]  /*4210*/  FMUL.FTZ R69, R117, R133 ;  /* 0x0000008575457220 */ /* 0x000fe40000410000 */
[----:B------:R-:W-:Y:S02]  /*4220*/  FMUL.FTZ R131, R68, R131 ;  /* 0x0000008344837220 */ /* 0x000fe40000410000 */
[C---:B------:R-:W-:Y:S01]  /*4230*/  FMUL.FTZ R68, R116.reuse, R133 ;  /* 0x0000008574447220 */ /* 0x040fe20000410000 */
[----:B------:R-:W-:Y:S01]  /*4240*/  MUFU.SIN R142, R72 ;  /* 0x00000048008e7308 */ /* 0x000fe20000000400 */
[----:B0-----:R-:W-:Y:S02]  /*4250*/  FMUL.FTZ R70, R149, R106 ;  /* 0x0000006a95467220 */ /* 0x001fe40000410000 */
[-C--:B------:R-:W-:Y:S02]  /*4260*/  FFMA.FTZ R69, R116, R134.reuse, -R69 ;  /* 0x0000008674457223 */ /* 0x080fe40000010845 */
[----:B------:R-:W-:-:S02]  /*4270*/  FFMA.FTZ R68, R117, R134, R68 ;  /* 0x0000008675447223 */ /* 0x000fc40000010044 */
[----:B------:R-:W-:Y:S01]  /*4280*/  FMUL.RZ R160, R65, 0.15915493667125701904 ;  /* 0x3e22f98341a07820 */ /* 0x000fe2000040c000 */
[----:B------:R-:W0:Y:S01]  /*4290*/  MUFU.EX2 R70, R70 ;  /* 0x0000004600467308 */ /* 0x000e220000000800 */
[----:B------:R-:W-:-:S07]  /*42a0*/  FMUL.FTZ R65, R131, R68 ;  /* 0x0000004483417220 */ /* 0x000fce0000410000 */
[----:B------:R1:W-:Y:S08]  /*42b0*/  MUFU.COS R143, R72 ;  /* 0x00000048008f7308 */ /* 0x0003f00000000000 */
[----:B------:R-:W2:Y:S01]  /*42c0*/  MUFU.EX2 R66, R66 ;  /* 0x0000004200427308 */ /* 0x000ea20000000800 */
[----:B-1----:R-:W-:Y:S01]  /*42d0*/  MOV R72, UR16 ;  /* 0x0000001000487c02 */ /* 0x002fe20008000f00 */
[----:B0-----:R-:W-:-:S02]  /*42e0*/  FMUL.FTZ R130, R70, R71 ;  /* 0x0000004746827220 */ /* 0x001fc40000410000 */
[----:B------:R-:W-:Y:S01]  /*42f0*/  FMUL.FTZ R71, R131, R69 ;  /* 0x0000004583477220 */ /* 0x000fe20000410000 */
[----:B------:R-:W-:Y:S01]  /*4300*/  ISETP.LT.OR P0, PT, R72, 0x2, P0 ;  /* 0x000000024800780c */ /* 0x000fe20000701670 */
[C---:B------:R-:W-:Y:S02]  /*4310*/  FMUL.FTZ R72, R149.reuse, R103 ;  /* 0x0000006795487220 */ /* 0x040fe40000410000 */
[----:B------:R-:W-:Y:S01]  /*4320*/  MUFU.SIN R140, R74 ;  /* 0x0000004a008c7308 */ /* 0x000fe20000000400 */
[----:B------:R-:W-:Y:S02]  /*4330*/  FMUL.FTZ R129, R70, R129 ;  /* 0x0000008146817220 */ /* 0x000fe40000410000 */
[C---:B------:R-:W-:Y:S02]  /*4340*/  FFMA.FTZ R71, R132.reuse, R68, R71 ;  /* 0x0000004484477223 */ /* 0x040fe40000010047 */
[----:B------:R-:W-:Y:S02]  /*4350*/  FFMA.FTZ R69, R132, R69, -R65 ;  /* 0x0000004584457223 */ /* 0x000fe40000010841 */
[----:B------:R-:W-:Y:S01]  /*4360*/  FMUL.FTZ R65, R149, R53 ;  /* 0x0000003595417220 */ /* 0x000fe20000410000 */
[----:B------:R-:W0:Y:S01]  /*4370*/  MUFU.EX2 R72, R72 ;  /* 0x0000004800487308 */ /* 0x000e220000000800 */
[----:B--2---:R-:W-:Y:S01]  /*4380*/  FMUL.FTZ R122, R66, R79 ;  /* 0x0000004f427a7220 */ /* 0x004fe20000410000 */
[----:B------:R-:W-:Y:S01]  /*4390*/  @!P0 IADD3 R80, R80, -0x2, RZ ;  /* 0xfffffffe50508810 */ /* 0x000fe20007ffe0ff */
[----:B------:R-:W-:-:S02]  /*43a0*/  FMUL.FTZ R121, R66, R121 ;  /* 0x0000007942797220 */ /* 0x000fc40000410000 */
[C---:B------:R-:W-:Y:S02]  /*43b0*/  FMUL.FTZ R66, R129.reuse, R71 ;  /* 0x0000004781427220 */ /* 0x040fe40000410000 */
[-C--:B------:R-:W-:Y:S01]  /*43c0*/  FMUL.FTZ R68, R129, R69.reuse ;  /* 0x0000004581447220 */ /* 0x080fe20000410000 */
[----:B------:R1:W-:Y:S01]  /*43d0*/  MUFU.COS R141, R74 ;  /* 0x0000004a008d7308 */ /* 0x0003e20000000000 */
[C---:B------:R-:W-:Y:S02]  /*43e0*/  FFMA.FTZ R66, R130.reuse, R69, -R66 ;  /* 0x0000004582427223 */ /* 0x040fe40000010842 */
[----:B------:R-:W-:Y:S02]  /*43f0*/  FFMA.FTZ R68, R130, R71, R68 ;  /* 0x0000004782447223 */ /* 0x000fe40000010044 */
[----:B------:R-:W-:-:S03]  /*4400*/  @!P0 IMAD R136, R80, R119, UR7 ;  /* 0x0000000750888e24 */ /* 0x000fc6000f8e0277 */
[----:B------:R-:W-:Y:S01]  /*4410*/  MUFU.SIN R138, R76 ;  /* 0x0000004c008a7308 */ /* 0x000fe20000000400 */
[----:B-1----:R-:W-:Y:S02]  /*4420*/  FMUL.FTZ R74, R149, R104 ;  /* 0x00000068954a7220 */ /* 0x002fe40000410000 */
[C---:B0-----:R-:W-:Y:S02]  /*4430*/  FMUL.FTZ R127, R72.reuse, R127 ;  /* 0x0000007f487f7220 */ /* 0x041fe40000410000 */
[----:B------:R-:W-:Y:S02]  /*4440*/  FMUL.FTZ R128, R72, R73 ;  /* 0x0000004948807220 */ /* 0x000fe40000410000 */
[----:B------:R-:W-:Y:S01]  /*4450*/  FMUL.FTZ R69, R127, R66 ;  /* 0x000000427f457220 */ /* 0x000fe20000410000 */
[----:B------:R0:W-:Y:S01]  /*4460*/  MUFU.COS R139, R76 ;  /* 0x0000004c008b7308 */ /* 0x0001e20000000000 */
[----:B------:R-:W-:-:S04]  /*4470*/  @!P0 IMAD.WIDE R136, R136, R137, UR26 ;  /* 0x0000001a88888e25 */ /* 0x000fc8000f8e0289 */
[----:B------:R-:W-:-:S03]  /*4480*/  FFMA.FTZ R157, R128, R68, R69 ;  /* 0x00000044809d7223 */ /* 0x000fc60000010045 */
        /* <DEDUP_REMOVED lines=18> */
[C---:B------:R-:W-:Y:S02]  /*45b0*/  FMUL.FTZ R158, R125.reuse, R155 ;  /* 0x0000009b7d9e7220 */ /* 0x040fe40000410000 */
        /* <DEDUP_REMOVED lines=10> */
[----:B----4-:R-:W-:-:S03]  /*4660*/  CS2R R66, SRZ ;  /* 0x0000000000427805 */ /* 0x010fc6000001ff00 */
[----:B------:R-:W-:Y:S03]  /*4670*/  STS.128 [R135.X16+0x2500], R92 ;  /* 0x0025005c87007388 */ /* 0x000fe6000000cc00 */
[----:B------:R-:W-:Y:S01]  /*4680*/  MUFU.COS R156, R160 ;  /* 0x000000a0009c7308 */ /* 0x000fe20000000000 */
[----:B------:R2:W-:Y:S01]  /*4690*/  STS.128 [R135.X16+0x2700], R96 ;  /* 0x0027006087007388 */ /* 0x0005e2000000cc00 */
[----:B------:R-:W-:-:S06]  /*46a0*/  NOP ;  /* 0x0000000000007918 */ /* 0x000fcc0000000000 */
[----:B------:R-:W-:Y:S01]  /*46b0*/  LDS.128 R84, [R148.X16+0x2100] ;  /* 0x0021000094547984 */ /* 0x000fe2000000cc00 */
[----:B------:R-:W-:Y:S03]  /*46c0*/  MUFU.EX2 R153, R153 ;  /* 0x0000009900997308 */ /* 0x000fe60000000800 */
[----:B------:R-:W3:Y:S04]  /*46d0*/  LDS.128 R88, [R148.X16+0x2110] ;  /* 0x0021100094587984 */ /* 0x000ee8000000cc00 */
[----:B------:R-:W4:Y:S01]  /*46e0*/  LDS.128 R92, [R148.X16+0x2120] ;  /* 0x00212000945c7984 */ /* 0x000f22000000cc00 */
[C---:B--2---:R-:W-:Y:S02]  /*46f0*/  FMUL.FTZ R135, R149.reuse, R45 ;  /* 0x0000002d95877220 */ /* 0x044fe40000410000 */
[----:B------:R-:W-:Y:S01]  /*4700*/  FMUL.FTZ R149, R149, R40 ;  /* 0x0000002895957220 */ /* 0x000fe20000410000 */
[----:B------:R2:W3:Y:S01]  /*4710*/  LDS.128 R96, [R148.X16+0x2130] ;  /* 0x0021300094607984 */ /* 0x0004e2000000cc00 */
[----:B------:R-:W-:-:S02]  /*4720*/  FFMA.FTZ R158, R126, R157, R158 ;  /* 0x0000009d7e9e7223 */ /* 0x000fc4000001009e */
[----:B------:R-:W-:Y:S01]  /*4730*/  FFMA.FTZ R150, R126, R155, -R150 ;  /* 0x0000009b7e967223 */ /* 0x000fe20000010896 */
[----:B------:R1:W-:Y:S01]  /*4740*/  STS.64 [R159+0xda80], R116 ;  /* 0x00da80749f007388 */ /* 0x0003e20000000a00 */
[C---:B0-----:R-:W-:Y:S01]  /*4750*/  FMUL.FTZ R147, R151.reuse, R147 ;  /* 0x0000009397937220 */ /* 0x041fe20000410000 */
[----:B------:R-:W0:Y:S02]  /*4760*/  MUFU.EX2 R135, R135 ;  /* 0x0000008700877308 */ /* 0x000e240000000800 */
[----:B------:R-:W-:Y:S01]  /*4770*/  BAR.SYNC.DEFER_BLOCKING 0x0 ;  /* 0x0000000000007b1d */ /* 0x000fe20000010000 */
[----:B------:R-:W-:Y:S02]  /*4780*/  FMUL.FTZ R146, R151, R146 ;  /* 0x0000009297927220 */ /* 0x000fe40000410000 */
[----:B------:R-:W-:-:S03]  /*4790*/  FMUL.FTZ R151, R123, R158 ;  /* 0x0000009e7b977220 */ /* 0x000fc60000410000 */
[----:B------:R-:W-:Y:S01]  /*47a0*/  MUFU.EX2 R149, R149 ;  /* 0x0000009500957308 */ /* 0x000fe20000000800 */
[----:B------:R-:W-:-:S07]  /*47b0*/  FFMA.FTZ R151, R124, R150, -R151 ;  /* 0x000000967c977223 */ /* 0x000fce0000010897 */
[----:B--2---:R2:W3:Y:S01]  /*47c0*/  MUFU.SIN R148, R160 ;  /* 0x000000a000947308 */ /* 0x0044e20000000400 */
[----:B------:R4:W5:Y:S01]  /*47d0*/  @!P0 LDG.E.128 R64, [R136.64] ;  /* 0x0000001888408981 */ /* 0x000962000c1e1d00 */
[C---:B------:R-:W-:Y:S01]  /*47e0*/  FMUL.FTZ R145, R152.reuse, R145 ;  /* 0x0000009198917220 */ /* 0x040fe20000410000 */
[----:B-1----:R-:W-:Y:S01]  /*47f0*/  PRMT R155, RZ, 0x7610, R71 ;  /* 0x00007610ff9b7816 */ /* 0x002fe20000000047 */
[----:B------:R-:W-:Y:S01]  /*4800*/  FMUL.FTZ R144, R152, R144 ;  /* 0x0000009098907220 */ /* 0x000fe20000410000 */
[----:B--2---:R-:W-:Y:S01]  /*4810*/  PRMT R160, RZ, 0x7610, R74 ;  /* 0x00007610ffa07816 */ /* 0x004fe2000000004a */
[C---:B0-----:R-:W-:Y:S01]  /*4820*/  FMUL.FTZ R139, R135.reuse, R139 ;  /* 0x0000008b878b7220 */ /* 0x041fe20000410000 */
[----:B------:R-:W-:Y:S01]  /*4830*/  PRMT R163, RZ, 0x7610, R75 ;  /* 0x00007610ffa37816 */ /* 0x000fe2000000004b */
[----:B------:R-:W-:Y:S01]  /*4840*/  FMUL.FTZ R138, R135, R138 ;  /* 0x0000008a878a7220 */ /* 0x000fe20000410000 */
[----:B------:R-:W-:Y:S01]  /*4850*/  PRMT R164, RZ, 0x7610, R76 ;  /* 0x00007610ffa47816 */ /* 0x000fe2000000004c */
[----:B---3--:R-:W-:Y:S01]  /*4860*/  FMUL.FTZ R135, R149, R148 ;  /* 0x0000009495877220 */ /* 0x008fe20000410000 */
[----:B------:R-:W-:Y:S01]  /*4870*/  PRMT R148, RZ, 0x7610, R68 ;  /* 0x00007610ff947816 */ /* 0x000fe20000000044 */
[----:B----4-:R-:W-:Y:S01]  /*4880*/  FMUL.FTZ R137, R123, R150 ;  /* 0x000000967b897220 */ /* 0x010fe20000410000 */
[--C-:B------:R-:W-:Y:S01]  /*4890*/  PRMT R167, RZ, 0x7610, R77.reuse ;  /* 0x00007610ffa77816 */ /* 0x100fe2000000004d */
[C---:B------:R-:W-:Y:S01]  /*48a0*/  FMUL.FTZ R150, R121.reuse, R151 ;  /* 0x0000009779967220 */ /* 0x040fe20000410000 */
        /* <DEDUP_REMOVED lines=8> */
[--C-:B------:R-:W-:Y:S01]  /*4930*/  PRMT R171, RZ, 0x7610, R79.reuse ;  /* 0x00007610ffab7816 */ /* 0x100fe2000000004f */
[----:B------:R-:W-:Y:S01]  /*4940*/  FFMA.FTZ R151, R122, R151, -R136 ;  /* 0x000000977a977223 */ /* 0x000fe20000010888 */
[----:B------:R-:W-:Y:S01]  /*4950*/  PRMT R136, RZ, 0x5410, R68 ;  /* 0x00005410ff887816 */ /* 0x000fe20000000044 */
[C---:B------:R-:W-:Y:S01]  /*4960*/  FMUL.FTZ R152, R119.reuse, R150 ;  /* 0x0000009677987220 */ /* 0x040fe20000410000 */
[----:B------:R-:W-:Y:S01]  /*4970*/  PRMT R68, RZ, 0x5410, R60 ;  /* 0x00005410ff447816 */ /* 0x000fe2000000003c */
[----:B------:R-:W-:Y:S01]  /*4980*/  FMUL.FTZ R140, R154, R140 ;  /* 0x0000008c9a8c7220 */ /* 0x000fe20000410000 */
[----:B------:R-:W-:Y:S01]  /*4990*/  PRMT R169, RZ, 0x5410, R79 ;  /* 0x00005410ffa97816 */ /* 0x000fe2000000004f */
[----:B------:R-:W-:Y:S01]  /*49a0*/  FFMA.FTZ R154, R120, R151, -R152 ;  /* 0x00000097789a7223 */ /* 0x000fe20000010898 */
[----:B------:R-:W-:Y:S01]  /*49b0*/  PRMT R152, RZ, 0x7610, R70 ;  /* 0x00007610ff987816 */ /* 0x000fe20000000046 */
[----:B------:R-:W-:Y:S01]  /*49c0*/  FMUL.FTZ R203, R136, R107 ;  /* 0x0000006b88cb7220 */ /* 0x000fe20000410000 */
[--C-:B------:R-:W-:Y:S01]  /*49d0*/  PRMT R170, RZ, 0x5410, R80.reuse ;  /* 0x00005410ffaa7816 */ /* 0x100fe20000000050 */
[----:B------:R-:W-:Y:S01]  /*49e0*/  FMUL.FTZ R151, R119, R151 ;  /* 0x0000009777977220 */ /* 0x000fe20000410000 */
[----:B------:R-:W-:Y:S01]  /*49f0*/  PRMT R172, RZ, 0x7610, R80 ;  /* 0x00007610ffac7816 */ /* 0x000fe20000000050 */
[----:B------:R-:W-:Y:S01]  /*4a00*/  FMUL.FTZ R137, R149, R156 ;  /* 0x0000009c95897220 */ /* 0x000fe20000410000 */
[----:B------:R-:W-:Y:S01]  /*4a10*/  PRMT R149, RZ, 0x7610, R69 ;  /* 0x00007610ff957816 */ /* 0x000fe20000000045 */
[----:B------:R-:W-:Y:S01]  /*4a20*/  FMUL.FTZ R202, R148, R107 ;  /* 0x0000006b94ca7220 */ /* 0x000fe20000410000 */
[----:B------:R-:W-:Y:S01]  /*4a30*/  ISETP.NE.AND P0, PT, R111, 0x7f, PT ;  /* 0x0000007f6f00780c */ /* 0x000fe20003f05270 */
[----:B------:R-:W-:Y:S01]  /*4a40*/  FMUL.FTZ R203, R68, R203 ;  /* 0x000000cb44cb7220 */ /* 0x000fe20000410000 */
[----:B------:R-:W-:Y:S01]  /*4a50*/  PRMT R173, RZ, 0x5410, R81 ;  /* 0x00005410ffad7816 */ /* 0x000fe20000000051 */
[----:B------:R-:W-:Y:S01]  /*4a60*/  FFMA.FTZ R156, R120, R150, R151 ;  /* 0x00000096789c7223 */ /* 0x000fe20000010097 */
[----:B------:R-:W-:Y:S01]  /*4a70*/  PRMT R151, RZ, 0x5410, R69 ;  /* 0x00005410ff977816 */ /* 0x000fe20000000045 */
[----:B------:R-:W-:Y:S01]  /*4a80*/  FMUL.FTZ R202, R68, R202 ;  /* 0x000000ca44ca7220 */ /* 0x000fe20000410000 */
[----:B------:R-:W-:Y:S01]  /*4a90*/  PRMT R150, RZ, 0x7610, R60 ;  /* 0x00007610ff967816 */ /* 0x000fe2000000003c */
[-C--:B------:R-:W-:Y:S01]  /*4aa0*/  FMUL.FTZ R204, R149, R108.reuse ;  /* 0x0000006c95cc7220 */ /* 0x080fe20000410000 */
[----:B------:R-:W-:Y:S01]  /*4ab0*/  PRMT R175, RZ, 0x7610, R81 ;  /* 0x00007610ffaf7816 */ /* 0x000fe20000000051 */
[-C--:B------:R-:W-:Y:S01]  /*4ac0*/  FMUL.FTZ R69, R203, R133.reuse ;  /* 0x00000085cb457220 */ /* 0x080fe20000410000 */
[--C-:B------:R-:W-:Y:S01]  /*4ad0*/  PRMT R193, RZ, 0x5410, R88.reuse ;  /* 0x00005410ffc17816 */ /* 0x100fe20000000058 */
[----:B------:R-:W-:Y:S01]  /*4ae0*/  FMUL.FTZ R205, R151, R108 ;  /* 0x0000006c97cd7220 */ /* 0x000fe20000410000 */
[----:B------:R-:W-:Y:S01]  /*4af0*/  PRMT R81, RZ, 0x7610, R88 ;  /* 0x00007610ff517816 */ /* 0x000fe20000000058 */
[----:B------:R-:W-:Y:S01]  /*4b00*/  FMUL.FTZ R204, R150, R204 ;  /* 0x000000cc96cc7220 */ /* 0x000fe20000410000 */
[--C-:B------:R-:W-:Y:S01]  /*4b10*/  PRMT R78, RZ, 0x5410, R89.reuse ;  /* 0x00005410ff4e7816 */ /* 0x100fe20000000059 */
[C---:B------:R-:W-:Y:S01]  /*4b20*/  FMUL.FTZ R68, R202.reuse, R133 ;  /* 0x00000085ca447220 */ /* 0x040fe20000410000 */
[----:B------:R-:W-:Y:S01]  /*4b30*/  PRMT R190, RZ, 0x7610, R89 ;  /* 0x00007610ffbe7816 */ /* 0x000fe20000000059 */
[-C--:B------:R-:W-:Y:S01]  /*4b40*/  FFMA.FTZ R69, R202, R134.reuse, R69 ;  /* 0x00000086ca457223 */ /* 0x080fe20000010045 */
[----:B------:R0:W1:Y:S01]  /*4b50*/  @P0 LDS.64 R88, [R111.X8+0xea88] ;  /* 0x00ea88006f580984 */ /* 0x0000620000008a00 */
        /* <DEDUP_REMOVED lines=14> */
[-C--:B------:R-:W-:Y:S01]  /*4c40*/  FMUL.FTZ R209, R150, R105.reuse ;  /* 0x0000006996d17220 */ /* 0x080fe20000410000 */
[--C-:B------:R-:W-:Y:S01]  /*4c50*/  PRMT R201, RZ, 0x5410, R84.reuse ;  /* 0x00005410ffc97816 */ /* 0x100fe20000000054 */
[-C--:B------:R-:W-:Y:S01]  /*4c60*/  FFMA.FTZ R70, R132, R68.reuse, -R157 ;  /* 0x0000004484467223 */ /* 0x080fe2000001089d */
[----:B------:R-:W-:Y:S01]  /*4c70*/  PRMT R77, RZ, 0x7610, R84 ;  /* 0x00007610ff4d7816 */ /* 0x000fe20000000054 */
[----:B------:R-:W-:Y:S01]  /*4c80*/  FMUL.FTZ R208, R152, R105 ;  /* 0x0000006998d07220 */ /* 0x000fe20000410000 */
[----:B------:R-:W-:Y:S01]  /*4c90*/  BSSY B0, `(.L_x_3774) ;  /* 0x00000df000007945 */ /* 0x000fe20003800000 */
        /* <DEDUP_REMOVED lines=16> */
[----:B------:R-:W-:Y:S01]  /*4da0*/  FMUL.FTZ R206, R155, R106 ;  /* 0x0000006a9bce7220 */ /* 0x000fe20000410000 */
[----:B------:R-:W-:Y:S01]  /*4db0*/  PRMT R82, RZ, 0x5410, R93 ;  /* 0x00005410ff527816 */ /* 0x000fe2000000005d */
[-C--:B------:R-:W-:Y:S01]  /*4dc0*/  FFMA.FTZ R157, R118, R154.reuse, -R71 ;  /* 0x0000009a769d7223 */ /* 0x080fe20000010847 */
[----:B------:R-:W-:Y:S01]  /*4dd0*/  PRMT R182, RZ, 0x7610, R93 ;  /* 0x00007610ffb67816 */ /* 0x000fe2000000005d */
[----:B------:R-:W-:Y:S01]  /*4de0*/  FMUL.FTZ R159, R115, R154 ;  /* 0x0000009a739f7220 */ /* 0x000fe20000410000 */
[----:B------:R-:W-:Y:S01]  /*4df0*/  PRMT R95, RZ, 0x5410, R96 ;  /* 0x00005410ff5f7816 */ /* 0x000fe20000000060 */
[-C--:B------:R-:W-:Y:S01]  /*4e00*/  FFMA.FTZ R71, R130, R69.reuse, R68 ;  /* 0x0000004582477223 */ /* 0x080fe20000010044 */
[----:B------:R-:W-:Y:S01]  /*4e10*/  PRMT R235, RZ, 0x7610, R96 ;  /* 0x00007610ffeb7816 */ /* 0x000fe20000000060 */
[----:B------:R-:W-:Y:S01]  /*4e20*/  FMUL.FTZ R207, R153, R106 ;  /* 0x0000006a99cf7220 */ /* 0x000fe20000410000 */
[--C-:B------:R-:W-:Y:S01]  /*4e30*/  PRMT R197, RZ, 0x5410, R86.reuse ;  /* 0x00005410ffc57816 */ /* 0x100fe20000000056 */
[----:B------:R-:W-:Y:S01]  /*4e40*/  FMUL.FTZ R69, R129, R69 ;  /* 0x0000004581457220 */ /* 0x000fe20000410000 */
[----:B------:R-:W-:Y:S01]  /*4e50*/  PRMT R79, RZ, 0x7610, R86 ;  /* 0x00007610ff4f7816 */ /* 0x000fe20000000056 */
[----:B------:R-:W-:Y:S01]  /*4e60*/  FMUL.FTZ R206, R158, R206 ;  /* 0x000000ce9ece7220 */ /* 0x000fe20000410000 */
[----:B------:R-:W-:Y:S01]  /*4e70*/  PRMT R185, RZ, 0x5410, R92 ;  /* 0x00005410ffb97816 */ /* 0x000fe2000000005c */
[----:B------:R-:W-:Y:S01]  /*4e80*/  FFMA.FTZ R159, R118, R156, R159 ;  /* 0x0000009c769f7223 */ /* 0x000fe2000001009f */
[----:B------:R-:W-:Y:S01]  /*4e90*/  PRMT R156, RZ, 0x7610, R72 ;  /* 0x00007610ff9c7816 */ /* 0x000fe20000000048 */
[----:B------:R-:W-:Y:S01]  /*4ea0*/  FMUL.FTZ R207, R158, R207 ;  /* 0x000000cf9ecf7220 */ /* 0x000fe20000410000 */
[----:B------:R-:W-:Y:S01]  /*4eb0*/  PRMT R158, RZ, 0x5410, R74 ;  /* 0x00005410ff9e7816 */ /* 0x000fe2000000004a */
[----:B------:R-:W-:Y:S01]  /*4ec0*/  FFMA.FTZ R70, R130, R70, -R69 ;  /* 0x0000004682467223 */ /* 0x000fe20000010845 */
[----:B------:R-:W-:Y:S01]  /*4ed0*/  PRMT R181, RZ, 0x5410, R94 ;  /* 0x00005410ffb57816 */ /* 0x000fe2000000005e */
[----:B------:R-:W-:Y:S01]  /*4ee0*/  FADD.FTZ R71, R206, R71 ;  /* 0x00000047ce477221 */ /* 0x000fe20000010000 */
[----:B------:R-:W-:Y:S01]  /*4ef0*/  PRMT R96, RZ, 0x5410, R97 ;  /* 0x00005410ff607816 */ /* 0x000fe20000000061 */
[C---:B------:R-:W-:Y:S01]  /*4f00*/  FMUL.FTZ R154, R146.reuse, R157 ;  /* 0x0000009d929a7220 */ /* 0x040fe20000410000 */
[--C-:B------:R-:W-:Y:S01]  /*4f10*/  PRMT R93, RZ, 0x5410, R98.reuse ;  /* 0x00005410ff5d7816 */ /* 0x100fe20000000062 */
[----:B------:R-:W-:Y:S01]  /*4f20*/  FMUL.FTZ R68, R146, R159 ;  /* 0x0000009f92447220 */ /* 0x000fe20000410000 */
[----:B------:R-:W-:Y:S01]  /*4f30*/  PRMT R91, RZ, 0x7610, R98 ;  /* 0x00007610ff5b7816 */ /* 0x000fe20000000062 */
[----:B------:R-:W-:Y:S01]  /*4f40*/  FADD.FTZ R70, R207, R70 ;  /* 0x00000046cf467221 */ /* 0x000fe20000010000 */
[----:B------:R-:W-:Y:S01]  /*4f50*/  LEA.HI R90, R111, R111, RZ, 0x1e ;  /* 0x0000006f6f5a7211 */ /* 0x000fe200078ff0ff */
[----:B------:R-:W-:-:S02]  /*4f60*/  FMUL.FTZ R69, R127, R71 ;  /* 0x000000477f457220 */ /* 0x000fc40000410000 */
[C---:B------:R-:W-:Y:S01]  /*4f70*/  FFMA.FTZ R162, R147.reuse, R159, R154 ;  /* 0x0000009f93a27223 */ /* 0x040fe2000001009a */
[----:B------:R-:W-:Y:S01]  /*4f80*/  PRMT R154, RZ, 0x5410, R72 ;  /* 0x00005410ff9a7816 */ /* 0x000fe20000000048 */
[----:B------:R-:W-:Y:S01]  /*4f90*/  FFMA.FTZ R161, R147, R157, -R68 ;  /* 0x0000009d93a17223 */ /* 0x000fe20000010844 */
[----:B------:R-:W-:Y:S01]  /*4fa0*/  PRMT R159, RZ, 0x7610, R73 ;  /* 0x00007610ff9f7816 */ /* 0x000fe20000000049 */
[-C--:B------:R-:W-:Y:S01]  /*4fb0*/  FFMA.FTZ R68, R128, R70.reuse, -R69 ;  /* 0x0000004680447223 */ /* 0x080fe20000010845 */
[--C-:B------:R-:W-:Y:S01]  /*4fc0*/  PRMT R69, RZ, 0x5410, R62.reuse ;  /* 0x00005410ff457816 */ /* 0x100fe2000000003e */
[-C--:B------:R-:W-:Y:S01]  /*4fd0*/  FMUL.FTZ R211, R154, R103.reuse ;  /* 0x000000679ad37220 */ /* 0x080fe20000410000 */
[----:B------:R-:W-:Y:S01]  /*4fe0*/  PRMT R72, RZ, 0x7610, R62 ;  /* 0x00007610ff487816 */ /* 0x000fe2000000003e */
[----:B------:R-:W-:Y:S01]  /*4ff0*/  FMUL.FTZ R70, R127, R70 ;  /* 0x000000467f467220 */ /* 0x000fe20000410000 */
[----:B------:R-:W-:Y:S01]  /*5000*/  PRMT R157, RZ, 0x5410, R73 ;  /* 0x00005410ff9d7816 */ /* 0x000fe20000000049 */
[----:B------:R-:W-:Y:S01]  /*5010*/  FMUL.FTZ R210, R156, R103 ;  /* 0x000000679cd27220 */ /* 0x000fe20000410000 */
[----:B------:R-:W-:Y:S01]  /*5020*/  PRMT R73, RZ, 0x5410, R63 ;  /* 0x00005410ff497816 */ /* 0x000fe2000000003f */
[----:B------:R-:W-:-:S02]  /*5030*/  FMUL.FTZ R211, R69, R211 ;  /* 0x000000d345d37220 */ /* 0x000fc40000410000 */
[----:B------:R-:W-:Y:S02]  /*5040*/  FFMA.FTZ R71, R128, R71, R70 ;  /* 0x0000004780477223 */ /* 0x000fe40000010046 */
[----:B------:R-:W-:Y:S02]  /*5050*/  FMUL.FTZ R210, R69, R210 ;  /* 0x000000d245d27220 */ /* 0x000fe40000410000 */
[----:B------:R-:W-:Y:S02]  /*5060*/  FADD.FTZ R68, R211, R68 ;  /* 0x00000044d3447221 */ /* 0x000fe40000010000 */
[----:B------:R-:W-:Y:S02]  /*5070*/  FADD.FTZ R71, R210, R71 ;  /* 0x00000047d2477221 */ /* 0x000fe40000010000 */
[----:B------:R-:W-:Y:S02]  /*5080*/  FMUL.FTZ R212, R159, R104 ;  /* 0x000000689fd47220 */ /* 0x000fe40000410000 */
[----:B------:R-:W-:-:S02]  /*5090*/  FMUL.FTZ R70, R125, R68 ;  /* 0x000000447d467220 */ /* 0x000fc40000410000 */
[-C--:B------:R-:W-:Y:S02]  /*50a0*/  FMUL.FTZ R69, R125, R71.reuse ;  /* 0x000000477d457220 */ /* 0x080fe40000410000 */
[----:B------:R-:W-:Y:S02]  /*50b0*/  FMUL.FTZ R213, R157, R104 ;  /* 0x000000689dd57220 */ /* 0x000fe40000410000 */
[----:B------:R-:W-:Y:S02]  /*50c0*/  FMUL.FTZ R212, R72, R212 ;  /* 0x000000d448d47220 */ /* 0x000fe40000410000 */
[----:B------:R-:W-:Y:S02]  /*50d0*/  FFMA.FTZ R71, R126, R71, R70 ;  /* 0x000000477e477223 */ /* 0x000fe40000010046 */
[----:B------:R-:W-:Y:S02]  /*50e0*/  FMUL.FTZ R213, R72, R213 ;  /* 0x000000d548d57220 */ /* 0x000fe40000410000 */
[----:B------:R-:W-:-:S02]  /*50f0*/  FFMA.FTZ R68, R126, R68, -R69 ;  /* 0x000000447e447223 */ /* 0x000fc40000010845 */
[----:B------:R-:W-:Y:S02]  /*5100*/  FADD.FTZ R71, R212, R71 ;  /* 0x00000047d4477221 */ /* 0x000fe40000010000 */
[----:B------:R-:W-:Y:S02]  /*5110*/  FADD.FTZ R68, R213, R68 ;  /* 0x00000044d5447221 */ /* 0x000fe40000010000 */
[----:B------:R-:W-:Y:S02]  /*5120*/  FMUL.FTZ R69, R123, R71 ;  /* 0x000000477b457220 */ /* 0x000fe40000410000 */
[-C--:B------:R-:W-:Y:S02]  /*5130*/  FMUL.FTZ R217, R158, R101.reuse ;  /* 0x000000659ed97220 */ /* 0x080fe40000410000 */
[----:B------:R-:W-:Y:S02]  /*5140*/  FFMA.FTZ R70, R124, R68, -R69 ;  /* 0x000000447c467223 */ /* 0x000fe40000010845 */
[----:B------:R-:W-:-:S02]  /*5150*/  FMUL.FTZ R216, R160, R101 ;  /* 0x00000065a0d87220 */ /* 0x000fc40000410000 */
[----:B------:R-:W-:Y:S02]  /*5160*/  FMUL.FTZ R217, R73, R217 ;  /* 0x000000d949d97220 */ /* 0x000fe40000410000 */
[----:B------:R-:W-:Y:S02]  /*5170*/  FMUL.FTZ R68, R123, R68 ;  /* 0x000000447b447220 */ /* 0x000fe40000410000 */
[----:B------:R-:W-:Y:S02]  /*5180*/  FMUL.FTZ R72, R144, R162 ;  /* 0x000000a290487220 */ /* 0x000fe40000410000 */
[----:B------:R-:W-:Y:S02]  /*5190*/  FMUL.FTZ R216, R73, R216 ;  /* 0x000000d849d87220 */ /* 0x000fe40000410000 */
[----:B------:R-:W-:Y:S02]  /*51a0*/  FFMA.FTZ R71, R124, R71, R68 ;  /* 0x000000477c477223 */ /* 0x000fe40000010044 */
[----:B------:R-:W-:-:S02]  /*51b0*/  FADD.FTZ R70, R217, R70 ;  /* 0x00000046d9467221 */ /* 0x000fc40000010000 */
[-C--:B------:R-:W-:Y:S02]  /*51c0*/  FFMA.FTZ R72, R145, R161.reuse, -R72 ;  /* 0x000000a191487223 */ /* 0x080fe40000010848 */
[----:B------:R-:W-:Y:S02]  /*51d0*/  FMUL.FTZ R161, R144, R161 ;  /* 0x000000a190a17220 */ /* 0x000fe40000410000 */
[----:B------:R-:W-:Y:S02]  /*51e0*/  FADD.FTZ R71, R216, R71 ;  /* 0x00000047d8477221 */ /* 0x000fe40000010000 */
[----:B------:R-:W-:Y:S02]  /*51f0*/  FMUL.FTZ R68, R121, R70 ;  /* 0x0000004679447220 */ /* 0x000fe40000410000 */
[----:B------:R-:W-:Y:S01]  /*5200*/  FFMA.FTZ R73, R145, R162, R161 ;  /* 0x000000a291497223 */ /* 0x000fe200000100a1 */
[----:B------:R-:W-:Y:S01]  /*5210*/  PRMT R161, RZ, 0x5410, R75 ;  /* 0x00005410ffa17816 */ /* 0x000fe2000000004b */
[-C--:B------:R-:W-:Y:S01]  /*5220*/  FFMA.FTZ R69, R122, R71.reuse, R68 ;  /* 0x000000477a457223 */ /* 0x080fe20000010044 */
[----:B------:R-:W-:Y:S01]  /*5230*/  PRMT R68, RZ, 0x7610, R63 ;  /* 0x00007610ff447816 */ /* 0x000fe2000000003f */
[-C--:B------:R-:W-:Y:S01]  /*5240*/  FMUL.FTZ R220, R163, R102.reuse ;  /* 0x00000066a3dc7220 */ /* 0x080fe20000410000 */
[----:B------:R-:W-:Y:S01]  /*5250*/  PRMT R162, RZ, 0x5410, R76 ;  /* 0x00005410ffa27816 */ /* 0x000fe2000000004c */
[----:B------:R-:W-:Y:S01]  /*5260*/  FMUL.FTZ R221, R161, R102 ;  /* 0x00000066a1dd7220 */ /* 0x000fe20000410000 */
[----:B------:R-:W-:Y:S01]  /*5270*/  PRMT R75, RZ, 0x5410, R56 ;  /* 0x00005410ff4b7816 */ /* 0x000fe20000000038 */
[----:B------:R-:W-:Y:S01]  /*5280*/  FMUL.FTZ R71, R121, R71 ;  /* 0x0000004779477220 */ /* 0x000fe20000410000 */
[----:B------:R-:W-:Y:S01]  /*5290*/  PRMT R76, RZ, 0x5410, R87 ;  /* 0x00005410ff4c7816 */ /* 0x000fe20000000057 */
[C---:B------:R-:W-:Y:S01]  /*52a0*/  FMUL.FTZ R220, R68.reuse, R220 ;  /* 0x000000dc44dc7220 */ /* 0x040fe20000410000 */
[----:B------:R-:W-:Y:S01]  /*52b0*/  PRMT R87, RZ, 0x7610, R94 ;  /* 0x00007610ff577816 */ /* 0x000fe2000000005e */
        /* <DEDUP_REMOVED lines=8> */
[----:B------:R-:W-:Y:S02]  /*5340*/  FMUL.FTZ R70, R119, R70 ;  /* 0x0000004677467220 */ /* 0x000fe40000410000 */
[C---:B------:R-:W-:Y:S02]  /*5350*/  FMUL.FTZ R223, R75.reuse, R223 ;  /* 0x000000df4bdf7220 */ /* 0x040fe40000410000 */
[----:B------:R-:W-:Y:S02]  /*5360*/  FFMA.FTZ R69, R120, R69, R70 ;  /* 0x0000004578457223 */ /* 0x000fe40000010046 */
[----:B------:R-:W-:Y:S01]  /*5370*/  FMUL.FTZ R222, R75, R222 ;  /* 0x000000de4bde7220 */ /* 0x000fe20000410000 */
[----:B------:R-:W-:Y:S01]  /*5380*/  PRMT R75, RZ, 0x7610, R57 ;  /* 0x00007610ff4b7816 */ /* 0x000fe20000000039 */
[----:B------:R-:W-:-:S02]  /*5390*/  FADD.FTZ R68, R223, R68 ;  /* 0x00000044df447221 */ /* 0x000fc40000010000 */
[----:B------:R-:W-:Y:S02]  /*53a0*/  FADD.FTZ R69, R222, R69 ;  /* 0x00000045de457221 */ /* 0x000fe40000010000 */
[----:B------:R-:W-:Y:S02]  /*53b0*/  FMUL.FTZ R70, R115, R68 ;  /* 0x0000004473467220 */ /* 0x000fe40000410000 */
[-C--:B------:R-:W-:Y:S02]  /*53c0*/  FMUL.FTZ R226, R167, R100.reuse ;  /* 0x00000064a7e27220 */ /* 0x080fe40000410000 */
[-C--:B------:R-:W-:Y:S01]  /*53d0*/  FFMA.FTZ R71, R118, R69.reuse, R70 ;  /* 0x0000004576477223 */ /* 0x080fe20000010046 */
        /* <DEDUP_REMOVED lines=12> */
[-C--:B------:R-:W-:Y:S02]  /*54a0*/  FMUL.FTZ R231, R166, R53.reuse ;  /* 0x00000035a6e77220 */ /* 0x080fe40000410000 */
[-C--:B------:R-:W-:Y:S02]  /*54b0*/  FFMA.FTZ R74, R143, R72.reuse, -R74 ;  /* 0x000000488f4a7223 */ /* 0x080fe4000001084a */
[----:B------:R-:W-:Y:S02]  /*54c0*/  FMUL.FTZ R72, R142, R72 ;  /* 0x000000488e487220 */ /* 0x000fe40000410000 */
[----:B------:R-:W-:-:S02]  /*54d0*/  FMUL.FTZ R230, R168, R53 ;  /* 0x00000035a8e67220 */ /* 0x000fc40000410000 */
[----:B------:R-:W-:Y:S02]  /*54e0*/  FMUL.FTZ R68, R146, R68 ;  /* 0x0000004492447220 */ /* 0x000fe40000410000 */
[----:B------:R-:W-:Y:S02]  /*54f0*/  FMUL.FTZ R231, R69, R231 ;  /* 0x000000e745e77220 */ /* 0x000fe40000410000 */
[----:B------:R-:W-:Y:S02]  /*5500*/  FFMA.FTZ R72, R143, R73, R72 ;  /* 0x000000498f487223 */ /* 0x000fe40000010048 */
[----:B------:R-:W-:Y:S02]  /*5510*/  FMUL.FTZ R230, R69, R230 ;  /* 0x000000e645e67220 */ /* 0x000fe40000410000 */
[----:B------:R-:W-:Y:S02]  /*5520*/  FFMA.FTZ R71, R147, R71, R68 ;  /* 0x0000004793477223 */ /* 0x000fe40000010044 */
[----:B------:R-:W-:-:S02]  /*5530*/  FADD.FTZ R70, R231, R70 ;  /* 0x00000046e7467221 */ /* 0x000fc40000010000 */
[----:B------:R-:W-:Y:S02]  /*5540*/  FMUL.FTZ R69, R140, R72 ;  /* 0x000000488c457220 */ /* 0x000fe40000410000 */
[----:B------:R-:W-:Y:S02]  /*5550*/  FADD.FTZ R71, R230, R71 ;  /* 0x00000047e6477221 */ /* 0x000fe40000010000 */
[----:B------:R-:W-:Y:S02]  /*5560*/  FMUL.FTZ R68, R144, R70 ;  /* 0x0000004690447220 */ /* 0x000fe40000410000 */
[----:B------:R-:W-:Y:S02]  /*5570*/  FMUL.FTZ R228, R171, R54 ;  /* 0x00000036abe47220 */ /* 0x000fe40000410000 */
[----:B------:R-:W-:Y:S02]  /*5580*/  FFMA.FTZ R73, R141, R74, -R69 ;  /* 0x0000004a8d497223 */ /* 0x000fe40000010845 */
[----:B------:R-:W-:-:S02]  /*5590*/  FFMA.FTZ R69, R145, R71, R68 ;  /* 0x0000004791457223 */ /* 0x000fc40000010044 */
[----:B------:R-:W-:Y:S02]  /*55a0*/  FMUL.FTZ R71, R144, R71 ;  /* 0x0000004790477220 */ /* 0x000fe40000410000 */
[----:B------:R-:W-:Y:S02]  /*55b0*/  FMUL.FTZ R229, R169, R54 ;  /* 0x00000036a9e57220 */ /* 0x000fe40000410000 */
[----:B------:R-:W-:Y:S02]  /*55c0*/  FMUL.FTZ R228, R75, R228 ;  /* 0x000000e44be47220 */ /* 0x000fe40000410000 */
[----:B------:R-:W-:Y:S02]  /*55d0*/  FMUL.FTZ R74, R140, R74 ;  /* 0x0000004a8c4a7220 */ /* 0x000fe40000410000 */
[----:B------:R-:W-:Y:S02]  /*55e0*/  FFMA.FTZ R70, R145, R70, -R71 ;  /* 0x0000004691467223 */ /* 0x000fe40000010847 */
[----:B------:R-:W-:-:S02]  /*55f0*/  FMUL.FTZ R229, R75, R229 ;  /* 0x000000e54be57220 */ /* 0x000fc40000410000 */
[----:B------:R-:W-:Y:S02]  /*5600*/  FADD.FTZ R71, R228, R69 ;  /* 0x00000045e4477221 */ /* 0x000fe40000010000 */
[----:B------:R-:W-:Y:S02]  /*5610*/  FFMA.FTZ R74, R141, R72, R74 ;  /* 0x000000488d4a7223 */ /* 0x000fe4000001004a */
[----:B------:R-:W-:Y:S02]  /*5620*/  FMUL.FTZ R75, R138, R73 ;  /* 0x000000498a4b7220 */ /* 0x000fe40000410000 */
[----:B------:R-:W-:Y:S02]  /*5630*/  FADD.FTZ R69, R229, R70 ;  /* 0x00000046e5457221 */ /* 0x000fe40000010000 */
[----:B------:R-:W-:Y:S02]  /*5640*/  FMUL.FTZ R72, R142, R71 ;  /* 0x000000478e487220 */ /* 0x000fe40000410000 */
[----:B------:R-:W-:-:S02]  /*5650*/  FMUL.FTZ R68, R138, R74 ;  /* 0x0000004a8a447220 */ /* 0x000fc40000410000 */
[----:B------:R-:W-:Y:S01]  /*5660*/  FFMA.FTZ R70, R139, R74, R75 ;  /* 0x0000004a8b467223 */ /* 0x000fe2000001004b */
[----:B------:R-:W-:Y:S01]  /*5670*/  PRMT R75, RZ, 0x5410, R99 ;  /* 0x00005410ff4b7816 */ /* 0x000fe20000000063 */
[CC--:B------:R-:W-:Y:S02]  /*5680*/  FFMA.FTZ R72, R143.reuse, R69.reuse, -R72 ;  /* 0x000000458f487223 */ /* 0x0c0fe40000010848 */
[----:B------:R-:W-:Y:S01]  /*5690*/  FMUL.FTZ R74, R142, R69 ;  /* 0x000000458e4a7220 */ /* 0x000fe20000410000 */
[----:B------:R-:W-:Y:S01]  /*56a0*/  PRMT R69, RZ, 0x5410, R58 ;  /* 0x00005410ff457816 */ /* 0x000fe2000000003a */
[-C--:B------:R-:W-:Y:S02]  /*56b0*/  FMUL.FTZ R233, R170, R51.reuse ;  /* 0x00000033aae97220 */ /* 0x080fe40000410000 */
[----:B------:R-:W-:Y:S02]  /*56c0*/  FMUL.FTZ R232, R172, R51 ;  /* 0x00000033ace87220 */ /* 0x000fe40000410000 */
[----:B------:R-:W-:-:S02]  /*56d0*/  FFMA.FTZ R71, R143, R71, R74 ;  /* 0x000000478f477223 */ /* 0x000fc4000001004a */
[C---:B------:R-:W-:Y:S02]  /*56e0*/  FMUL.FTZ R233, R69.reuse, R233 ;  /* 0x000000e945e97220 */ /* 0x040fe40000410000 */
[----:B------:R-:W-:Y:S02]  /*56f0*/  FMUL.FTZ R232, R69, R232 ;  /* 0x000000e845e87220 */ /* 0x000fe40000410000 */
[----:B------:R-:W-:Y:S02]  /*5700*/  FADD.FTZ R72, R233, R72 ;  /* 0x00000048e9487221 */ /* 0x000fe40000010000 */
[----:B------:R-:W-:Y:S02]  /*5710*/  FADD.FTZ R71, R232, R71 ;  /* 0x00000047e8477221 */ /* 0x000fe40000010000 */
[----:B------:R-:W-:Y:S01]  /*5720*/  FFMA.FTZ R68, R139, R73, -R68 ;  /* 0x000000498b447223 */ /* 0x000fe20000010844 */
[----:B------:R-:W-:Y:S01]  /*5730*/  PRMT R73, RZ, 0x7610, R58 ;  /* 0x00007610ff497816 */ /* 0x000fe2000000003a */
[----:B------:R-:W-:-:S02]  /*5740*/  FMUL.FTZ R225, R173, R52 ;  /* 0x00000034ade17220 */ /* 0x000fc40000410000 */
[----:B------:R-:W-:Y:S02]  /*5750*/  FMUL.FTZ R224, R175, R52 ;  /* 0x00000034afe07220 */ /* 0x000fe40000410000 */
[C---:B------:R-:W-:Y:S02]  /*5760*/  FMUL.FTZ R69, R140.reuse, R71 ;  /* 0x000000478c457220 */ /* 0x040fe40000410000 */
[----:B------:R-:W-:Y:S02]  /*5770*/  FMUL.FTZ R74, R140, R72 ;  /* 0x000000488c4a7220 */ /* 0x000fe40000410000 */
[C---:B------:R-:W-:Y:S02]  /*5780*/  FMUL.FTZ R225, R73.reuse, R225 ;  /* 0x000000e149e17220 */ /* 0x040fe40000410000 */
[----:B------:R-:W-:Y:S01]  /*5790*/  FMUL.FTZ R224, R73, R224 ;  /* 0x000000e049e07220 */ /* 0x000fe20000410000 */
[----:B------:R-:W-:Y:S01]  /*57a0*/  PRMT R73, RZ, 0x5410, R59 ;  /* 0x00005410ff497816 */ /* 0x000fe2000000003b */
[----:B------:R-:W-:-:S02]  /*57b0*/  FFMA.FTZ R72, R141, R72, -R69 ;  /* 0x000000488d487223 */ /* 0x000fc40000010845 */
[----:B------:R-:W-:Y:S02]  /*57c0*/  FFMA.FTZ R71, R141, R71, R74 ;  /* 0x000000478d477223 */ /* 0x000fe4000001004a */
[----:B------:R-:W-:Y:S02]  /*57d0*/  FADD.FTZ R72, R225, R72 ;  /* 0x00000048e1487221 */ /* 0x000fe40000010000 */
[----:B------:R-:W-:Y:S02]  /*57e0*/  FADD.FTZ R71, R224, R71 ;  /* 0x00000047e0477221 */ /* 0x000fe40000010000 */
[-C--:B------:R-:W-:Y:S02]  /*57f0*/  FMUL.FTZ R215, R174, R45.reuse ;  /* 0x0000002daed77220 */ /* 0x080fe40000410000 */
        /* <DEDUP_REMOVED lines=12> */
[-C--:B------:R-:W-:Y:S02]  /*58c0*/  FMUL.FTZ R219, R177, R40.reuse ;  /* 0x00000028b1db7220 */ /* 0x080fe40000410000 */
[----:B------:R-:W-:Y:S02]  /*58d0*/  FMUL.FTZ R218, R179, R40 ;  /* 0x00000028b3da7220 */ /* 0x000fe40000410000 */
[C---:B------:R-:W-:Y:S01]  /*58e0*/  FFMA.FTZ R180, R137.reuse, R72, -R69 ;  /* 0x0000004889b47223 */ /* 0x040fe20000010845 */
[----:B------:R-:W-:Y:S01]  /*58f0*/  PRMT R72, RZ, 0x7610, R97 ;  /* 0x00007610ff487816 */ /* 0x000fe20000000061 */
[----:B------:R-:W-:Y:S01]  /*5900*/  FFMA.FTZ R183, R137, R74, R71 ;  /* 0x0000004a89b77223 */ /* 0x000fe20000010047 */
[----:B------:R-:W-:Y:S01]  /*5910*/  PRMT R74, RZ, 0x5410, R85 ;  /* 0x00005410ff4a7816 */ /* 0x000fe20000000055 */
[C---:B------:R-:W-:Y:S01]  /*5920*/  FMUL.FTZ R69, R135.reuse, R68 ;  /* 0x0000004487457220 */ /* 0x040fe20000410000 */
[----:B------:R-:W-:Y:S01]  /*5930*/  PRMT R85, RZ, 0x7610, R92 ;  /* 0x00007610ff557816 */ /* 0x000fe2000000005c */
[----:B------:R-:W-:-:S02]  /*5940*/  FMUL.FTZ R71, R135, R70 ;  /* 0x0000004687477220 */ /* 0x000fc40000410000 */
[C---:B------:R-:W-:Y:S02]  /*5950*/  FMUL.FTZ R219, R73.reuse, R219 ;  /* 0x000000db49db7220 */ /* 0x040fe40000410000 */
[----:B------:R-:W-:Y:S01]  /*5960*/  FMUL.FTZ R218, R73, R218 ;  /* 0x000000da49da7220 */ /* 0x000fe20000410000 */
[----:B------:R-:W-:Y:S01]  /*5970*/  PRMT R73, RZ, 0x7610, R99 ;  /* 0x00007610ff497816 */ /* 0x000fe20000000063 */
[C---:B------:R-:W-:Y:S02]  /*5980*/  FFMA.FTZ R69, R137.reuse, R70, R69 ;  /* 0x0000004689457223 */ /* 0x040fe40000010045 */
[----:B------:R-:W-:Y:S02]  /*5990*/  FFMA.FTZ R68, R137, R68, -R71 ;  /* 0x0000004489447223 */ /* 0x000fe40000010847 */
[----:B------:R-:W-:Y:S02]  /*59a0*/  FADD.FTZ R71, R218, R183 ;  /* 0x000000b7da477221 */ /* 0x000fe40000010000 */
[----:B------:R-:W-:Y:S01]  /*59b0*/  FADD.FTZ R70, R219, R180 ;  /* 0x000000b4db467221 */ /* 0x000fe20000010000 */
[----:B------:R-:W-:Y:S05]  /*59c0*/  @P0 BRA `(.L_x_3775) ;  /* 0x000000b000000947 */ /* 0x000fea0003800000 */
[----:B01----:R-:W-:Y:S01]  /*59d0*/  ULDC UR34, c[0x0][0x174] ;  /* 0x00005d0000227ab9 */ /* 0x003fe20000000800 */
[----:B------:R-:W-:Y:S01]  /*59e0*/  MOV R89, RZ ;  /* 0x000000ff00597202 */ /* 0x000fe20000000f00 */
        /* <DEDUP_REMOVED lines=8> */
[----:B------:R0:W1:Y:S02]  /*5a70*/  @P0 LDS.64 R88, [R86.X8+0xda80] ;  /* 0x00da800056580984 */ /* 0x0000640000008a00 */
.L_x_3775:
[----:B01----:R-:W-:Y:S05]  /*5a80*/  BSYNC B0 ;  /* 0x0000000000007941 */ /* 0x003fea0003800000 */
.L_x_3774:
        /* <DEDUP_REMOVED lines=74> */
.L_x_3882:
        /* <DEDUP_REMOVED lines=70> */
.L_x_3883:
        /* <DEDUP_REMOVED lines=19> */
[----:B-----5:R-:W-:Y:S05]  /*64c0*/  CALL.REL.NOINC `($__internal_91_$__cuda_sm70_shflsync_idx_p) ;  /* 0x00009bc000007944 */ /* 0x020fea0003c00000 */
.L_x_3780:
[----:B------:R-:W-:Y:S05]  /*64d0*/  BRA.CONV ~URZ, `(.L_x_3781) ;  /* 0x000000637f007947 */ /* 0x000fea000b800000 */
[----:B-1----:R-:W-:Y:S01]  /*64e0*/  HFMA2.MMA R69, -RZ, RZ, 0, 1.847743988037109375e-06 ;  /* 0x0000001fff457435 */ /* 0x002fe200000001ff */
[----:B0-----:R-:W-:Y:S02]  /*64f0*/  MOV R72, R77 ;  /* 0x0000004d00487202 */ /* 0x001fe40000000f00 */
[----:B------:R-:W-:Y:S02]  /*6500*/  MOV R71, 0x1f ;  /* 0x0000001f00477802 */ /* 0x000fe40000000f00 */
[----:B------:R-:W-:Y:S02]  /*6510*/  MOV R68, 0xffffffff ;  /* 0xffffffff00447802 */ /* 0x000fe40000000f00 */
[----:B------:R-:W-:-:S02]  /*6520*/  MOV R70, 0x6540 ;  /* 0x0000654000467802 */ /* 0x000fc40000000f00 */
[----:B-----5:R-:W-:Y:S05]  /*6530*/  CALL.REL.NOINC `($__internal_91_$__cuda_sm70_shflsync_idx_p) ;  /* 0x00009b5000007944 */ /* 0x020fea0003c00000 */
.L_x_3781:
[----:B------:R-:W-:Y:S05]  /*6540*/  BRA.CONV ~URZ, `(.L_x_3782) ;  /* 0x000000637f007947 */ /* 0x000fea000b800000 */
[----:B-1----:R-:W-:Y:S01]  /*6550*/  HFMA2.MMA R69, -RZ, RZ, 0, 1.847743988037109375e-06 ;  /* 0x0000001fff457435 */ /* 0x002fe200000001ff */
[----:B0-----:R-:W-:-:S02]  /*6560*/  MOV R72, R73 ;  /* 0x0000004900487202 */ /* 0x001fc40000000f00 */
[----:B------:R-:W-:Y:S02]  /*6570*/  MOV R71, 0x1f ;  /* 0x0000001f00477802 */ /* 0x000fe40000000f00 */
[----:B------:R-:W-:Y:S02]  /*6580*/  MOV R68, 0xffffffff ;  /* 0xffffffff00447802 */ /* 0x000fe40000000f00 */
[----:B------:R-:W-:Y:S02]  /*6590*/  MOV R70, 0x65b0 ;  /* 0x000065b000467802 */ /* 0x000fe40000000f00 */
[----:B-----5:R-:W-:Y:S05]  /*65a0*/  CALL.REL.NOINC `($__internal_91_$__cuda_sm70_shflsync_idx_p) ;  /* 0x00009ae000007944 */ /* 0x020fea0003c00000 */
.L_x_3782:
[----:B------:R-:W-:Y:S05]  /*65b0*/  BRA.CONV ~URZ, `(.L_x_3783) ;  /* 0x000000637f007947 */ /* 0x000fea000b800000 */
[----:B-1----:R-:W-:Y:S01]  /*65c0*/  HFMA2.MMA R69, -RZ, RZ, 0, 1.847743988037109375e-06 ;  /* 0x0000001fff457435 */ /* 0x002fe200000001ff */
[----:B0-----:R-:W-:Y:S02]  /*65d0*/  MOV R72, R76 ;  /* 0x0000004c00487202 */ /* 0x001fe40000000f00 */
[----:B------:R-:W-:Y:S02]  /*65e0*/  MOV R71, 0x1f ;  /* 0x0000001f00477802 */ /* 0x000fe40000000f00 */
[----:B------:R-:W-:Y:S02]  /*65f0*/  MOV R68, 0xffffffff ;  /* 0xffffffff00447802 */ /* 0x000fe40000000f00 */
[----:B------:R-:W-:-:S02]  /*6600*/  MOV R70, 0x6620 ;  /* 0x0000662000467802 */ /* 0x000fc40000000f00 */
[----:B-----5:R-:W-:Y:S05]  /*6610*/  CALL.REL.NOINC `($__internal_91_$__cuda_sm70_shflsync_idx_p) ;  /* 0x00009a7000007944 */ /* 0x020fea0003c00000 */
.L_x_3783:
        /* <DEDUP_REMOVED lines=9> */
.L_x_3884:
        /* <DEDUP_REMOVED lines=50> */
.L_x_3777:
[----:B0-----:R-:W-:Y:S05]  /*69d0*/  BSYNC B0 ;  /* 0x0000000000007941 */ /* 0x001fea0003800000 */
.L_x_3776:
        /* <DEDUP_REMOVED lines=59> */
[C---:B------:R-:W-:Y:S02]  /*6d90*/  FMUL.FTZ R67, R144.reuse, -R69 ;  /* 0x8000004590437220 */ /* 0x040fe40000410000 */
[----:B------:R-:W-:-:S02]  /*6da0*/  FMUL.FTZ R68, R144, -R66 ;  /* 0x8000004290447220 */ /* 0x000fc40000410000 */
[C---:B------:R-:W-:Y:S02]  /*6db0*/  FFMA.FTZ R67, R145.reuse, R66, R67 ;  /* 0x0000004291437223 */ /* 0x040fe40000010043 */
[----:B------:R-:W-:Y:S02]  /*6dc0*/  FFMA.FTZ R68, R145, R69, -R68 ;  /* 0x0000004591447223 */ /* 0x000fe40000010844 */
[----:B------:R-:W-:Y:S02]  /*6dd0*/  FADD.FTZ R66, -R180, R67 ;  /* 0x00000043b4427221 */ /* 0x000fe40000010100 */
[C---:B0-----:R-:W-:Y:S02]  /*6de0*/  FMUL.FTZ R67, R117.reuse, R65 ;  /* 0x0000004175437220 */ /* 0x041fe40000410000 */
[----:B------:R-:W-:Y:S02]  /*6df0*/  FFMA.FTZ R71, R118, R74, R71 ;  /* 0x0000004a76477223 */ /* 0x000fe40000010047 */
[----:B------:R-:W-:-:S02]  /*6e00*/  FMUL.FTZ R117, R117, R64 ;  /* 0x0000004075757220 */ /* 0x000fc40000410000 */
[----:B------:R-:W-:Y:S02]  /*6e10*/  FMUL.FTZ R70, R119, -R72 ;  /* 0x8000004877467220 */ /* 0x000fe40000410000 */
[----:B------:R-:W-:Y:S02]  /*6e20*/  FADD.FTZ R68, R181, R68 ;  /* 0x00000044b5447221 */ /* 0x000fe40000010000 */
[----:B------:R-:W-:Y:S02]  /*6e30*/  FMUL.FTZ R73, R119, -R71 ;  /* 0x8000004777497220 */ /* 0x000fe40000410000 */
[----:B------:R-:W-:Y:S02]  /*6e40*/  FFMA.FTZ R117, R116, R65, R117 ;  /* 0x0000004174757223 */ /* 0x000fe40000010075 */
[----:B------:R-:W-:Y:S02]  /*6e50*/  FFMA.FTZ R71, R120, R71, R70 ;  /* 0x0000004778477223 */ /* 0x000fe40000010046 */
[----:B------:R-:W-:-:S02]  /*6e60*/  FMUL.FTZ R69, R146, -R66 ;  /* 0x8000004292457220 */ /* 0x000fc40000410000 */
[----:B------:R-:W-:Y:S02]  /*6e70*/  FMUL.FTZ R70, R146, -R68 ;  /* 0x8000004492467220 */ /* 0x000fe40000410000 */
[----:B------:R-:W-:Y:S02]  /*6e80*/  FFMA.FTZ R64, R116, R64, -R67 ;  /* 0x0000004074407223 */ /* 0x000fe40000010843 */
[----:B------:R-:W-:Y:S02]  /*6e90*/  FADD.FTZ R117, R202, R117 ;  /* 0x00000075ca757221 */ /* 0x000fe40000010000 */
[C---:B------:R-:W-:Y:S02]  /*6ea0*/  FFMA.FTZ R68, R147.reuse, R68, -R69 ;  /* 0x0000004493447223 */ /* 0x040fe40000010845 */
[----:B------:R-:W-:Y:S02]  /*6eb0*/  FFMA.FTZ R69, R147, R66, R70 ;  /* 0x0000004293457223 */ /* 0x000fe40000010046 */
[----:B------:R-:W-:-:S02]  /*6ec0*/  FADD.FTZ R203, R203, R64 ;  /* 0x00000040cbcb7221 */ /* 0x000fc40000010000 */
[----:B------:R-:W-:Y:S02]  /*6ed0*/  FFMA.FTZ R73, R120, R72, -R73 ;  /* 0x0000004878497223 */ /* 0x000fe40000010849 */
[----:B------:R-:W-:Y:S02]  /*6ee0*/  FMUL.FTZ R66, R121, -R71 ;  /* 0x8000004779427220 */ /* 0x000fe40000410000 */
[C---:B------:R-:W-:Y:S02]  /*6ef0*/  FMUL.FTZ R64, R133.reuse, R117 ;  /* 0x0000007585407220 */ /* 0x040fe40000410000 */
[----:B------:R-:W-:Y:S02]  /*6f00*/  FMUL.FTZ R65, R133, R203 ;  /* 0x000000cb85417220 */ /* 0x000fe40000410000 */
[-C--:B------:R-:W-:Y:S02]  /*6f10*/  FMUL.FTZ R67, R121, -R73.reuse ;  /* 0x8000004979437220 */ /* 0x080fe40000410000 */
[----:B------:R-:W-:-:S02]  /*6f20*/  FFMA.FTZ R66, R122, R73, -R66 ;  /* 0x000000497a427223 */ /* 0x000fc40000010842 */
[C---:B------:R-:W-:Y:S02]  /*6f30*/  FFMA.FTZ R64, R134.reuse, R203, -R64 ;  /* 0x000000cb86407223 */ /* 0x040fe40000010840 */
        /* <DEDUP_REMOVED lines=8> */
[-C--:B------:R-:W-:Y:S02]  /*6fc0*/  FMUL.FTZ R65, R131, R204.reuse ;  /* 0x000000cc83417220 */ /* 0x080fe40000410000 */
[----:B------:R-:W-:Y:S02]  /*6fd0*/  FFMA.FTZ R67, R132, R204, R67 ;  /* 0x000000cc84437223 */ /* 0x000fe40000010043 */
[----:B------:R-:W-:-:S02]  /*6fe0*/  FADD.FTZ R69, -R182, R69 ;  /* 0x00000045b6457221 */ /* 0x000fc40000010100 */
[----:B------:R-:W-:Y:S02]  /*6ff0*/  FFMA.FTZ R64, R132, R116, -R65 ;  /* 0x0000007484407223 */ /* 0x000fe40000010841 */
[----:B------:R-:W-:Y:S02]  /*7000*/  FADD.FTZ R68, R183, R68 ;  /* 0x00000044b7447221 */ /* 0x000fe40000010000 */
[----:B------:R-:W-:Y:S02]  /*7010*/  FADD.FTZ R205, R208, R67 ;  /* 0x00000043d0cd7221 */ /* 0x000fe40000010000 */
[----:B------:R-:W-:Y:S02]  /*7020*/  FMUL.FTZ R65, R115, -R69 ;  /* 0x8000004573417220 */ /* 0x000fe40000410000 */
[----:B------:R-:W-:Y:S02]  /*7030*/  FADD.FTZ R209, R209, R64 ;  /* 0x00000040d1d17221 */ /* 0x000fe40000010000 */
[----:B------:R-:W-:-:S02]  /*7040*/  FFMA.FTZ R71, R124, R66, -R71 ;  /* 0x000000427c477223 */ /* 0x000fc40000010847 */
[-C--:B------:R-:W-:Y:S02]  /*7050*/  FMUL.FTZ R66, R115, -R68.reuse ;  /* 0x8000004473427220 */ /* 0x080fe40000410000 */
[C---:B------:R-:W-:Y:S02]  /*7060*/  FMUL.FTZ R64, R129.reuse, R205 ;  /* 0x000000cd81407220 */ /* 0x040fe40000410000 */
[----:B------:R-:W-:Y:S02]  /*7070*/  FFMA.FTZ R68, R118, R68, -R65 ;  /* 0x0000004476447223 */ /* 0x000fe40000010841 */
[-C--:B------:R-:W-:Y:S02]  /*7080*/  FMUL.FTZ R65, R129, R209.reuse ;  /* 0x000000d181417220 */ /* 0x080fe40000410000 */
[C---:B------:R-:W-:Y:S02]  /*7090*/  FFMA.FTZ R64, R130.reuse, R209, -R64 ;  /* 0x000000d182407223 */ /* 0x040fe40000010840 */
[----:B------:R-:W-:-:S02]  /*70a0*/  FFMA.FTZ R65, R130, R205, R65 ;  /* 0x000000cd82417223 */ /* 0x000fc40000010041 */
[----:B------:R-:W-:Y:S02]  /*70b0*/  FMUL.FTZ R67, R125, -R71 ;  /* 0x800000477d437220 */ /* 0x000fe40000410000 */
[----:B------:R-:W-:Y:S02]  /*70c0*/  FADD.FTZ R202, R207, R64 ;  /* 0x00000040cfca7221 */ /* 0x000fe40000010000 */
[----:B------:R-:W-:Y:S02]  /*70d0*/  FFMA.FTZ R69, R118, R69, R66 ;  /* 0x0000004576457223 */ /* 0x000fe40000010042 */
[-C--:B------:R-:W-:Y:S02]  /*70e0*/  FMUL.FTZ R66, R125, -R70.reuse ;  /* 0x800000467d427220 */ /* 0x080fe40000410000 */
[----:B------:R-:W-:Y:S02]  /*70f0*/  FADD.FTZ R206, R206, R65 ;  /* 0x00000041cece7221 */ /* 0x000fe40000010000 */
[----:B------:R-:W-:-:S02]  /*7100*/  FFMA.FTZ R70, R126, R70, R67 ;  /* 0x000000467e467223 */ /* 0x000fc40000010043 */
[C---:B------:R-:W-:Y:S02]  /*7110*/  FMUL.FTZ R67, R127.reuse, R202 ;  /* 0x000000ca7f437220 */ /* 0x040fe40000410000 */
[----:B------:R-:W-:Y:S02]  /*7120*/  FADD.FTZ R69, -R184, R69 ;  /* 0x00000045b8457221 */ /* 0x000fe40000010100 */
[-C--:B------:R-:W-:Y:S02]  /*7130*/  FMUL.FTZ R65, R127, R206.reuse ;  /* 0x000000ce7f417220 */ /* 0x080fe40000410000 */
[----:B------:R-:W-:Y:S02]  /*7140*/  FFMA.FTZ R67, R128, R206, R67 ;  /* 0x000000ce80437223 */ /* 0x000fe40000010043 */
[----:B------:R-:W-:Y:S02]  /*7150*/  FFMA.FTZ R72, R126, R71, -R66 ;  /* 0x000000477e487223 */ /* 0x000fe40000010842 */
[----:B------:R-:W-:-:S02]  /*7160*/  FADD.FTZ R68, R185, R68 ;  /* 0x00000044b9447221 */ /* 0x000fc40000010000 */
[C---:B------:R-:W-:Y:S02]  /*7170*/  FMUL.FTZ R71, R119.reuse, -R69 ;  /* 0x8000004577477220 */ /* 0x040fe40000410000 */
[----:B------:R-:W-:Y:S02]  /*7180*/  FFMA.FTZ R64, R128, R202, -R65 ;  /* 0x000000ca80407223 */ /* 0x000fe40000010841 */
[----:B------:R-:W-:Y:S02]  /*7190*/  FADD.FTZ R207, R210, R67 ;  /* 0x00000043d2cf7221 */ /* 0x000fe40000010000 */
[-C--:B------:R-:W-:Y:S02]  /*71a0*/  FMUL.FTZ R66, R119, -R68.reuse ;  /* 0x8000004477427220 */ /* 0x080fe40000410000 */
[----:B------:R-:W-:Y:S02]  /*71b0*/  FFMA.FTZ R68, R120, R68, -R71 ;  /* 0x0000004478447223 */ /* 0x000fe40000010847 */
[----:B------:R-:W-:-:S02]  /*71c0*/  FADD.FTZ R211, R211, R64 ;  /* 0x00000040d3d37221 */ /* 0x000fc40000010000 */
[----:B------:R-:W-:Y:S02]  /*71d0*/  FMUL.FTZ R71, R127, -R72 ;  /* 0x800000487f477220 */ /* 0x000fe40000410000 */
[C---:B------:R-:W-:Y:S02]  /*71e0*/  FMUL.FTZ R64, R125.reuse, R207 ;  /* 0x000000cf7d407220 */ /* 0x040fe40000410000 */
[-C--:B------:R-:W-:Y:S02]  /*71f0*/  FMUL.FTZ R65, R125, R211.reuse ;  /* 0x000000d37d417220 */ /* 0x080fe40000410000 */
        /* <DEDUP_REMOVED lines=11> */
[C---:B------:R-:W-:Y:S02]  /*72b0*/  FMUL.FTZ R67, R123.reuse, R208 ;  /* 0x000000d07b437220 */ /* 0x040fe40000410000 */
[-C--:B------:R-:W-:Y:S02]  /*72c0*/  FMUL.FTZ R65, R123, R212.reuse ;  /* 0x000000d47b417220 */ /* 0x080fe40000410000 */
[----:B------:R-:W-:Y:S02]  /*72d0*/  FFMA.FTZ R67, R124, R212, R67 ;  /* 0x000000d47c437223 */ /* 0x000fe40000010043 */
[----:B------:R-:W-:-:S02]  /*72e0*/  FADD.FTZ R69, -R186, R69 ;  /* 0x00000045ba457221 */ /* 0x000fc40000010100 */
[----:B------:R-:W-:Y:S02]  /*72f0*/  FADD.FTZ R68, R187, R68 ;  /* 0x00000044bb447221 */ /* 0x000fe40000010000 */
[----:B------:R-:W-:Y:S02]  /*7300*/  FFMA.FTZ R64, R124, R208, -R65 ;  /* 0x000000d07c407223 */ /* 0x000fe40000010841 */
[----:B------:R-:W-:Y:S02]  /*7310*/  FFMA.FTZ R71, R130, R71, R70 ;  /* 0x0000004782477223 */ /* 0x000fe40000010046 */
[----:B------:R-:W-:Y:S02]  /*7320*/  FADD.FTZ R213, R216, R67 ;  /* 0x00000043d8d57221 */ /* 0x000fe40000010000 */
[C---:B------:R-:W-:Y:S02]  /*7330*/  FMUL.FTZ R65, R121.reuse, -R69 ;  /* 0x8000004579417220 */ /* 0x040fe40000410000 */
[----:B------:R-:W-:-:S02]  /*7340*/  FMUL.FTZ R70, R121, -R68 ;  /* 0x8000004479467220 */ /* 0x000fc40000410000 */
[----:B------:R-:W-:Y:S02]  /*7350*/  FADD.FTZ R217, R217, R64 ;  /* 0x00000040d9d97221 */ /* 0x000fe40000010000 */
[C---:B------:R-:W-:Y:S02]  /*7360*/  FMUL.FTZ R64, R121.reuse, R213 ;  /* 0x000000d579407220 */ /* 0x040fe40000410000 */
[C---:B------:R-:W-:Y:S02]  /*7370*/  FFMA.FTZ R66, R122.reuse, R68, -R65 ;  /* 0x000000447a427223 */ /* 0x040fe40000010841 */
[----:B------:R-:W-:Y:S02]  /*7380*/  FFMA.FTZ R67, R122, R69, R70 ;  /* 0x000000457a437223 */ /* 0x000fe40000010046 */
[----:B------:R-:W-:Y:S02]  /*7390*/  FMUL.FTZ R65, R121, R217 ;  /* 0x000000d979417220 */ /* 0x000fe40000410000 */
[----:B------:R-:W-:-:S02]  /*73a0*/  FMUL.FTZ R69, R131, -R71 ;  /* 0x8000004783457220 */ /* 0x000fc40000410000 */
[-C--:B------:R-:W-:Y:S02]  /*73b0*/  FMUL.FTZ R70, R131, -R72.reuse ;  /* 0x8000004883467220 */ /* 0x080fe40000410000 */
[C---:B------:R-:W-:Y:S02]  /*73c0*/  FFMA.FTZ R64, R122.reuse, R217, -R64 ;  /* 0x000000d97a407223 */ /* 0x040fe40000010840 */
[----:B------:R-:W-:Y:S02]  /*73d0*/  FADD.FTZ R66, R189, R66 ;  /* 0x00000042bd427221 */ /* 0x000fe40000010000 */
[----:B------:R-:W-:Y:S02]  /*73e0*/  FFMA.FTZ R65, R122, R213, R65 ;  /* 0x000000d57a417223 */ /* 0x000fe40000010041 */
[C---:B------:R-:W-:Y:S02]  /*73f0*/  FFMA.FTZ R68, R132.reuse, R72, -R69 ;  /* 0x0000004884447223 */ /* 0x040fe40000010845 */
[----:B------:R-:W-:-:S02]  /*7400*/  FFMA.FTZ R69, R132, R71, R70 ;  /* 0x0000004784457223 */ /* 0x000fc40000010046 */
[----:B------:R-:W-:Y:S02]  /*7410*/  FADD.FTZ R210, R221, R64 ;  /* 0x00000040ddd27221 */ /* 0x000fe40000010000 */
[----:B------:R-:W-:Y:S02]  /*7420*/  FADD.FTZ R70, -R188, R67 ;  /* 0x00000043bc467221 */ /* 0x000fe40000010100 */
[----:B------:R-:W-:Y:S02]  /*7430*/  FMUL.FTZ R73, R123, -R66 ;  /* 0x800000427b497220 */ /* 0x000fe40000410000 */
[----:B------:R-:W-:Y:S02]  /*7440*/  FADD.FTZ R220, R220, R65 ;  /* 0x00000041dcdc7221 */ /* 0x000fe40000010000 */
[----:B------:R-:W-:Y:S02]  /*7450*/  FMUL.FTZ R67, R119, R210 ;  /* 0x000000d277437220 */ /* 0x000fe40000410000 */
[----:B------:R-:W-:-:S02]  /*7460*/  FMUL.FTZ R71, R123, -R70 ;  /* 0x800000467b477220 */ /* 0x000fc40000410000 */
[----:B------:R-:W-:Y:S02]  /*7470*/  FFMA.FTZ R73, R124, R70, R73 ;  /* 0x000000467c497223 */ /* 0x000fe40000010049 */
[-C--:B------:R-:W-:Y:S02]  /*7480*/  FMUL.FTZ R65, R119, R220.reuse ;  /* 0x000000dc77417220 */ /* 0x080fe40000410000 */
[----:B------:R-:W-:Y:S02]  /*7490*/  FFMA.FTZ R67, R120, R220, R67 ;  /* 0x000000dc78437223 */ /* 0x000fe40000010043 */
[----:B------:R-:W-:Y:S02]  /*74a0*/  FFMA.FTZ R66, R124, R66, -R71 ;  /* 0x000000427c427223 */ /* 0x000fe40000010847 */
[----:B------:R-:W-:Y:S02]  /*74b0*/  FADD.FTZ R73, -R190, R73 ;  /* 0x00000049be497221 */ /* 0x000fe40000010100 */
[----:B------:R-:W-:-:S02]  /*74c0*/  FFMA.FTZ R64, R120, R210, -R65 ;  /* 0x000000d278407223 */ /* 0x000fc40000010841 */
[----:B------:R-:W-:Y:S02]  /*74d0*/  FADD.FTZ R221, R222, R67 ;  /* 0x00000043dedd7221 */ /* 0x000fe40000010000 */
[----:B------:R-:W-:Y:S02]  /*74e0*/  FADD.FTZ R66, R191, R66 ;  /* 0x00000042bf427221 */ /* 0x000fe40000010000 */
[----:B------:R-:W-:Y:S02]  /*74f0*/  FMUL.FTZ R67, R125, -R73 ;  /* 0x800000497d437220 */ /* 0x000fe40000410000 */
        /* <DEDUP_REMOVED lines=42> */
[----:B------:R-:W-:Y:S01]  /*77a0*/  FADD.FTZ R71, -R198, R71 ;  /* 0x00000047c6477221 */ /* 0x000fe20000010100 */
[----:B------:R-:W-:Y:S01]  /*77b0*/  CS2R R66, SRZ ;  /* 0x0000000000427805 */ /* 0x000fe2000001ff00 */
[C---:B------:R-:W-:Y:S02]  /*77c0*/  FFMA.FTZ R64, R143.reuse, R222, -R64 ;  /* 0x000000de8f407223 */ /* 0x040fe40000010840 */
[----:B------:R-:W-:-:S02]  /*77d0*/  FFMA.FTZ R65, R143, R228, R65 ;  /* 0x000000e48f417223 */ /* 0x000fc40000010041 */
[----:B------:R-:W-:Y:S02]  /*77e0*/  FADD.FTZ R70, R199, R70 ;  /* 0x00000046c7467221 */ /* 0x000fe40000010000 */
[----:B------:R-:W-:Y:S02]  /*77f0*/  FMUL.FTZ R73, R133, -R71 ;  /* 0x8000004785497220 */ /* 0x000fe40000410000 */
        /* <DEDUP_REMOVED lines=10> */
[----:B------:R-:W-:Y:S01]  /*78a0*/  FFMA.FTZ R70, R141, R233, -R70 ;  /* 0x000000e98d467223 */ /* 0x000fe20000010846 */
        /* <DEDUP_REMOVED lines=64> */
.L_x_3885:
[----:B------:R-:W-:Y:S05]  /*7cb0*/  BRA.DIV ~URZ, `(.L_x_3788) ;  /* 0x000075327f007947 */ /* 0x000fea000b800000 */
[----:B------:R2:W3:Y:S04]  /*7cc0*/  SHFL.DOWN PT, R71, R78, 0x1, 0x1f ;  /* 0x08201f004e477f89 */ /* 0x0004e800000e0000 */
[----:B------:R2:W4:Y:S04]  /*7cd0*/  SHFL.DOWN PT, R72, R76, 0x1, 0x1f ;  /* 0x08201f004c487f89 */ /* 0x00052800000e0000 */
[----:B------:R2:W0:Y:S02]  /*7ce0*/  SHFL.DOWN PT, R68, R73, 0x1, 0x1f ;  /* 0x08201f0049447f89 */ /* 0x00042400000e0000 */
.L_x_3886:
        /* <DEDUP_REMOVED lines=15> */
.L_x_3790:
[----:B------:R-:W-:Y:S05]  /*7de0*/  BSYNC B1 ;  /* 0x0000000000017941 */ /* 0x000fea0003800000 */
.L_x_3789:
[----:B------:R-:W-:Y:S05]  /*7df0*/  BRA.DIV ~URZ, `(.L_x_3791) ;  /* 0x000075527f007947 */ /* 0x000fea000b800000 */
[----:B-1----:R1:W2:Y:S04]  /*7e00*/  SHFL.DOWN PT, R70, R77, 0x2, 0x1f ;  /* 0x08401f004d467f89 */ /* 0x0022a800000e0000 */
[----:B---3--:R1:W3:Y:S04]  /*7e10*/  SHFL.DOWN PT, R71, R78, 0x2, 0x1f ;  /* 0x08401f004e477f89 */ /* 0x0082e800000e0000 */
[----:B----4-:R1:W4:Y:S04]  /*7e20*/  SHFL.DOWN PT, R72, R76, 0x2, 0x1f ;  /* 0x08401f004c487f89 */ /* 0x01032800000e0000 */
[----:B0-----:R1:W0:Y:S02]  /*7e30*/  SHFL.DOWN PT, R68, R73, 0x2, 0x1f ;  /* 0x08401f0049447f89 */ /* 0x00122400000e0000 */
.L_x_3887:
        /* <DEDUP_REMOVED lines=15> */
.L_x_3793:
[----:B------:R-:W-:Y:S05]  /*7f30*/  BSYNC B1 ;  /* 0x0000000000017941 */ /* 0x000fea0003800000 */
.L_x_3792:
[----:B------:R-:W-:Y:S05]  /*7f40*/  BRA.DIV ~URZ, `(.L_x_3794) ;  /* 0x000075d27f007947 */ /* 0x000fea000b800000 */
[----:B--2---:R2:W1:Y:S02]  /*7f50*/  SHFL.DOWN PT, R70, R77, 0x4, 0x1f ;  /* 0x08801f004d467f89 */ /* 0x00446400000e0000 */
.L_x_3888:
[----:B------:R-:W-:Y:S05]  /*7f60*/  BRA.DIV ~URZ, `(.L_x_3795) ;  /* 0x000076327f007947 */ /* 0x000fea000b800000 */
[----:B---3--:R3:W2:Y:S04]  /*7f70*/  SHFL.DOWN PT, R71, R78, 0x4, 0x1f ;  /* 0x08801f004e477f89 */ /* 0x0086a800000e0000 */
[----:B----4-:R3:W4:Y:S04]  /*7f80*/  SHFL.DOWN PT, R72, R76, 0x4, 0x1f ;  /* 0x08801f004c487f89 */ /* 0x01072800000e0000 */
[----:B0-----:R3:W0:Y:S02]  /*7f90*/  SHFL.DOWN PT, R68, R73, 0x4, 0x1f ;  /* 0x08801f0049447f89 */ /* 0x00162400000e0000 */
.L_x_3889:
        /* <DEDUP_REMOVED lines=15> */
.L_x_3797:
[----:B------:R-:W-:Y:S05]  /*8090*/  BSYNC B1 ;  /* 0x0000000000017941 */ /* 0x000fea0003800000 */
.L_x_3796:
[----:B------:R-:W-:Y:S05]  /*80a0*/  BRA.DIV ~URZ, `(.L_x_3798) ;  /* 0x000076527f007947 */ /* 0x000fea000b800000 */
[----:B-1----:R1:W3:Y:S04]  /*80b0*/  SHFL.DOWN PT, R70, R77, 0x8, 0x1f ;  /* 0x09001f004d467f89 */ /* 0x0022e800000e0000 */
[----:B--2---:R1:W2:Y:S04]  /*80c0*/  SHFL.DOWN PT, R71, R78, 0x8, 0x1f ;  /* 0x09001f004e477f89 */ /* 0x0042a800000e0000 */
[----:B----4-:R1:W4:Y:S04]  /*80d0*/  SHFL.DOWN PT, R72, R76, 0x8, 0x1f ;  /* 0x09001f004c487f89 */ /* 0x01032800000e0000 */
[----:B0-----:R1:W0:Y:S02]  /*80e0*/  SHFL.DOWN PT, R68, R73, 0x8, 0x1f ;  /* 0x09001f0049447f89 */ /* 0x00122400000e0000 */
.L_x_3890:
        /* <DEDUP_REMOVED lines=15> */
.L_x_3800:
[----:B------:R-:W-:Y:S05]  /*81e0*/  BSYNC B1 ;  /* 0x0000000000017941 */ /* 0x000fea0003800000 */
.L_x_3799:
[----:B------:R-:W-:Y:S05]  /*81f0*/  BRA.DIV ~URZ, `(.L_x_3801) ;  /* 0x000076d27f007947 */ /* 0x000fea000b800000 */
[----:B---3--:R3:W1:Y:S02]  /*8200*/  SHFL.DOWN PT, R70, R77, 0x10, 0x1f ;  /* 0x0a001f004d467f89 */ /* 0x00866400000e0000 */
.L_x_3891:
[----:B------:R-:W-:Y:S05]  /*8210*/  BRA.DIV ~URZ, `(.L_x_3802) ;  /* 0x000077327f007947 */ /* 0x000fea000b800000 */
[----:B--2---:R2:W3:Y:S04]  /*8220*/  SHFL.DOWN PT, R71, R78, 0x10, 0x1f ;  /* 0x0a001f004e477f89 */ /* 0x0044e800000e0000 */
[----:B----4-:R2:W4:Y:S04]  /*8230*/  SHFL.DOWN PT, R72, R76, 0x10, 0x1f ;  /* 0x0a001f004c487f89 */ /* 0x01052800000e0000 */
[----:B0-----:R2:W0:Y:S02]  /*8240*/  SHFL.DOWN PT, R68, R73, 0x10, 0x1f ;  /* 0x0a001f0049447f89 */ /* 0x00142400000e0000 */
.L_x_3892:
        /* <DEDUP_REMOVED lines=13> */
.L_x_3804:
[----:B------:R-:W-:Y:S05]  /*8320*/  BSYNC B1 ;  /* 0x0000000000017941 */ /* 0x000fea0003800000 */
.L_x_3803:
        /* <DEDUP_REMOVED lines=20> */
.L_x_3893:
        /* <DEDUP_REMOVED lines=19> */
.L_x_3807:
[----:B-1----:R-:W-:Y:S05]  /*85a0*/  BSYNC B1 ;  /* 0x0000000000017941 */ /* 0x002fea0003800000 */
.L_x_3806:
        /* <DEDUP_REMOVED lines=39> */
.L_x_3786:
[----:B0-----:R-:W-:Y:S05]  /*8820*/  BSYNC B0 ;  /* 0x0000000000007941 */ /* 0x001fea0003800000 */
.L_x_3785:
[----:B------:R-:W-:Y:S01]  /*8830*/  WARPSYNC 0xffffffff ;  /* 0xffffffff00007948 */ /* 0x000fe20003800000 */
[----:B------:R-:W-:Y:S01]  /*8840*/  BAR.SYNC.DEFER_BLOCKING 0x0 ;  /* 0x0000000000007b1d */ /* 0x000fe20000010000 */
[C---:B------:R-:W-:Y:S01]  /*8850*/  ISETP.NE.AND P0, PT, R111.reuse, RZ, PT ;  /* 0x000000ff6f00720c */ /* 0x040fe20003f05270 */
[C---:B------:R-:W-:Y:S01]  /*8860*/  FFMA.FTZ R244, -R16.reuse, R117, -RZ ;  /* 0x0000007510f47223 */ /* 0x040fe200000109ff */
[--C-:B-1----:R-:W-:Y:S01]  /*8870*/  PRMT R78, RZ, 0x7610, R59.reuse ;  /* 0x00007610ff4e7816 */ /* 0x102fe2000000003b */
[----:B------:R-:W-:Y:S01]  /*8880*/  ULEA UR34, UR16, 0xfffff800, 0xb ;  /* 0xfffff80010227891 */ /* 0x000fe2000f8e583f */
[----:B------:R-:W-:Y:S01]  /*8890*/  PRMT R76, RZ, 0x5410, R59 ;  /* 0x00005410ff4c7816 */ /* 0x000fe2000000003b */
[----:B------:R-:W-:Y:S01]  /*88a0*/  FMUL.FTZ R246, R16, R203 ;  /* 0x000000cb10f67220 */ /* 0x000fe20000410000 */
[C---:B------:R-:W-:Y:S01]  /*88b0*/  SHF.L.U32 R232, R111.reuse, 0x5, RZ ;  /* 0x000000056fe87819 */ /* 0x040fe200000006ff */
[----:B------:R-:W-:Y:S01]  /*88c0*/  FMUL.FTZ R74, R78, R40 ;  /* 0x000000284e4a7220 */ /* 0x000fe20000410000 */
[----:B------:R-:W-:Y:S01]  /*88d0*/  PRMT R86, RZ, 0x5410, R62 ;  /* 0x00005410ff567816 */ /* 0x000fe2000000003e */
[----:B------:R-:W-:Y:S01]  /*88e0*/  FMUL.FTZ R71, R76, R45 ;  /* 0x0000002d4c477220 */ /* 0x000fe20000410000 */
[C---:B------:R-:W-:Y:S01]  /*88f0*/  IADD3 R248, R111.reuse, 0xc80, RZ ;  /* 0x00000c806ff87810 */ /* 0x040fe20007ffe0ff */
[----:B------:R-:W-:Y:S01]  /*8900*/  ULDC UR35, c[0x0][0x168] ;  /* 0x00005a0000237ab9 */ /* 0x000fe20000000800 */
[C---:B------:R-:W-:Y:S01]  /*8910*/  IADD3 R250, R111.reuse, 0xd00, RZ ;  /* 0x00000d006ffa7810 */ /* 0x040fe20007ffe0ff */
[----:B------:R-:W-:Y:S01]  /*8920*/  UIADD3 UR34, -UR34, UR35, URZ ;  /* 0x0000002322227290 */ /* 0x000fe2000fffe13f */
[C---:B------:R-:W-:Y:S01]  /*8930*/  IADD3 R252, R111.reuse, 0xd80, RZ ;  /* 0x00000d806ffc7810 */ /* 0x040fe20007ffe0ff */
[----:B------:R-:W-:Y:S01]  /*8940*/  BSSY B0, `(.L_x_3808) ;  /* 0x00002b6000007945 */ /* 0x000fe20003800000 */
[----:B------:R-:W-:Y:S01]  /*8950*/  LEA.HI.SX32 R238, R111, R111, 0x1b ;  /* 0x0000006f6fee7211 */ /* 0x000fe200078fdaff */
        /* <DEDUP_REMOVED lines=10> */
[----:B------:R-:W-:-:S02]  /*8a00*/  FMUL.FTZ R68, R135, -R94 ;  /* 0x8000005e87447220 */ /* 0x000fc40000410000 */
[----:B------:R-:W-:Y:S02]  /*8a10*/  FMUL.FTZ R69, R89, UR45 ;  /* 0x0000002d59457c20 */ /* 0x000fe40008410000 */
[----:B------:R-:W-:Y:S02]  /*8a20*/  FMUL.FTZ R70, R135, -R89 ;  /* 0x8000005987467220 */ /* 0x000fe40000410000 */
[C---:B------:R-:W-:Y:S02]  /*8a30*/  FMUL.FTZ R72, R179.reuse, R94 ;  /* 0x0000005eb3487220 */ /* 0x040fe40000410000 */
[----:B------:R-:W-:Y:S02]  /*8a40*/  FFMA.FTZ R179, R179, -R74, R218 ;  /* 0x8000004ab3b37223 */ /* 0x000fe400000100da */
[C---:B--2---:R-:W-:Y:S02]  /*8a50*/  FMUL.FTZ R64, R94.reuse, UR45 ;  /* 0x0000002d5e407c20 */ /* 0x044fe40008410000 */
[----:B------:R-:W-:-:S02]  /*8a60*/  FFMA.FTZ R66, R94, UR44, -R69 ;  /* 0x0000002c5e427c23 */ /* 0x000fc40008010845 */
[C---:B------:R-:W-:Y:S02]  /*8a70*/  FFMA.FTZ R70, R137.reuse, R94, R70 ;  /* 0x0000005e89467223 */ /* 0x040fe40000010046 */
[----:B------:R-:W-:Y:S02]  /*8a80*/  FFMA.FTZ R68, R137, R89, -R68 ;  /* 0x0000005989447223 */ /* 0x000fe40000010844 */
[----:B------:R-:W-:Y:S02]  /*8a90*/  FFMA.FTZ R74, R177, -R74, R219 ;  /* 0x8000004ab14a7223 */ /* 0x000fe400000100db */
[----:B------:R-:W-:Y:S02]  /*8aa0*/  FFMA.FTZ R67, R89, UR44, R64 ;  /* 0x0000002c59437c23 */ /* 0x000fe40008010040 */
[----:B------:R-:W-:Y:S02]  /*8ab0*/  FMUL.FTZ R66, R179, R66 ;  /* 0x00000042b3427220 */ /* 0x000fe40000410000 */
[----:B------:R-:W-:-:S02]  /*8ac0*/  FADD.FTZ R91, -R91, R70 ;  /* 0x000000465b5b7221 */ /* 0x000fc40000010100 */
[----:B------:R-:W-:Y:S02]  /*8ad0*/  FADD.FTZ R93, R93, R68 ;  /* 0x000000445d5d7221 */ /* 0x000fe40000010000 */
[----:B------:R-:W-:Y:S02]  /*8ae0*/  FFMA.FTZ R67, R74, R67, R66 ;  /* 0x000000434a437223 */ /* 0x000fe40000010042 */
[----:B------:R-:W-:Y:S02]  /*8af0*/  FFMA.FTZ R72, R177, R89, R72 ;  /* 0x00000059b1487223 */ /* 0x000fe40000010048 */
[C---:B------:R-:W-:Y:S02]  /*8b00*/  FMUL.FTZ R66, R138.reuse, -R91 ;  /* 0x8000005b8a427220 */ /* 0x040fe40000410000 */
[----:B------:R-:W-:Y:S02]  /*8b10*/  FMUL.FTZ R138, R138, -R93 ;  /* 0x8000005d8a8a7220 */ /* 0x000fe40000410000 */
[----:B------:R-:W-:-:S02]  /*8b20*/  FMUL.FTZ R70, R93, UR45 ;  /* 0x0000002d5d467c20 */ /* 0x000fc40008410000 */
[----:B------:R-:W-:Y:S02]  /*8b30*/  FFMA.FTZ R75, R78, R72, R67 ;  /* 0x000000484e4b7223 */ /* 0x000fe40000010043 */
[-C--:B------:R-:W-:Y:S02]  /*8b40*/  FMUL.FTZ R137, R94, R40.reuse ;  /* 0x000000285e897220 */ /* 0x080fe40000410000 */
[----:B------:R-:W-:Y:S02]  /*8b50*/  FMUL.FTZ R135, R89, R40 ;  /* 0x0000002859877220 */ /* 0x000fe40000410000 */
[C---:B------:R-:W-:Y:S02]  /*8b60*/  FFMA.FTZ R67, R139.reuse, R93, -R66 ;  /* 0x0000005d8b437223 */ /* 0x040fe40000010842 */
[----:B------:R-:W-:Y:S02]  /*8b70*/  FFMA.FTZ R138, R139, R91, R138 ;  /* 0x0000005b8b8a7223 */ /* 0x000fe4000001008a */
[----:B------:R-:W-:-:S02]  /*8b80*/  FFMA.FTZ R66, R176, -R71, R214 ;  /* 0x80000047b0427223 */ /* 0x000fc400000100d6 */
[----:B------:R-:W-:Y:S02]  /*8b90*/  FMUL.FTZ R139, R93, R45 ;  /* 0x0000002d5d8b7220 */ /* 0x000fe40000410000 */
[C---:B------:R-:W-:Y:S02]  /*8ba0*/  FMUL.FTZ R68, R91.reuse, UR45 ;  /* 0x0000002d5b447c20 */ /* 0x040fe40008410000 */
[----:B------:R-:W-:Y:S02]  /*8bb0*/  FFMA.FTZ R73, R91, UR44, -R70 ;  /* 0x0000002c5b497c23 */ /* 0x000fe40008010846 */
[C---:B------:R-:W-:Y:S02]  /*8bc0*/  FMUL.FTZ R65, R179.reuse, R137 ;  /* 0x00000089b3417220 */ /* 0x040fe40000410000 */
[----:B------:R-:W-:Y:S02]  /*8bd0*/  FMUL.FTZ R64, R179, R135 ;  /* 0x00000087b3407220 */ /* 0x000fe40000410000 */
[----:B------:R-:W-:-:S02]  /*8be0*/  FFMA.FTZ R17, R72, R40, R17 ;  /* 0x0000002848117223 */ /* 0x000fc40000010011 */
[----:B------:R-:W-:Y:S02]  /*8bf0*/  FMUL.FTZ R177, R91, R45 ;  /* 0x0000002d5bb17220 */ /* 0x000fe40000410000 */
[----:B------:R-:W-:Y:S02]  /*8c00*/  FFMA.FTZ R71, R174, -R71, R215 ;  /* 0x80000047ae477223 */ /* 0x000fe400000100d7 */
[----:B------:R-:W-:Y:S02]  /*8c10*/  FMUL.FTZ R72, R66, R139 ;  /* 0x0000008b42487220 */ /* 0x000fe40000410000 */
[----:B------:R-:W-:Y:S01]  /*8c20*/  FMUL.FTZ R69, R176, R91 ;  /* 0x0000005bb0457220 */ /* 0x000fe20000410000 */
[----:B------:R-:W-:Y:S01]  /*8c30*/  PRMT R91, RZ, 0x7610, R61 ;  /* 0x00007610ff5b7816 */ /* 0x000fe2000000003d */
[----:B------:R-:W-:Y:S02]  /*8c40*/  FFMA.FTZ R68, R93, UR44, R68 ;  /* 0x0000002c5d447c23 */ /* 0x000fe40008010044 */
[----:B------:R-:W-:-:S02]  /*8c50*/  FMUL.FTZ R73, R66, R73 ;  /* 0x0000004942497220 */ /* 0x000fc40000410000 */
[----:B------:R-:W-:Y:S02]  /*8c60*/  FADD.FTZ R95, -R95, R138 ;  /* 0x0000008a5f5f7221 */ /* 0x000fe40000010100 */
[C---:B------:R-:W-:Y:S02]  /*8c70*/  FFMA.FTZ R65, R74.reuse, R135, R65 ;  /* 0x000000874a417223 */ /* 0x040fe40000010041 */
[----:B------:R-:W-:Y:S02]  /*8c80*/  FFMA.FTZ R64, R74, R137, -R64 ;  /* 0x000000894a407223 */ /* 0x000fe40000010840 */
[----:B------:R-:W-:Y:S01]  /*8c90*/  FADD.FTZ R77, R96, R67 ;  /* 0x00000043604d7221 */ /* 0x000fe20000010000 */
[----:B------:R-:W-:Y:S01]  /*8ca0*/  PRMT R96, RZ, 0x5410, R60 ;  /* 0x00005410ff607816 */ /* 0x000fe2000000003c */
[----:B------:R-:W-:Y:S02]  /*8cb0*/  FMUL.FTZ R70, R66, R177 ;  /* 0x000000b142467220 */ /* 0x000fe40000410000 */
[----:B------:R-:W-:-:S02]  /*8cc0*/  FMUL.FTZ R135, R78, R135 ;  /* 0x000000874e877220 */ /* 0x000fc40000410000 */
[----:B------:R-:W-:Y:S01]  /*8cd0*/  FMUL.FTZ R137, R78, R137 ;  /* 0x000000894e897220 */ /* 0x000fe20000410000 */
[----:B------:R-:W-:Y:S01]  /*8ce0*/  PRMT R78, RZ, 0x7610, R58 ;  /* 0x00007610ff4e7816 */ /* 0x000fe2000000003a */
[----:B------:R-:W-:Y:S02]  /*8cf0*/  FFMA.FTZ R67, R71, R177, -R72 ;  /* 0x000000b147437223 */ /* 0x000fe40000010848 */
[----:B------:R-:W-:Y:S01]  /*8d00*/  FFMA.FTZ R69, R174, R93, R69 ;  /* 0x0000005dae457223 */ /* 0x000fe20000010045 */
[----:B------:R-:W-:Y:S01]  /*8d10*/  IADD3 R174, R111, 0x80, RZ ;  /* 0x000000806fae7810 */ /* 0x000fe20007ffe0ff */
[C---:B------:R-:W-:Y:S02]  /*8d20*/  FFMA.FTZ R72, R71.reuse, R68, R73 ;  /* 0x0000004447487223 */ /* 0x040fe40000010049 */
[----:B------:R-:W-:Y:S01]  /*8d30*/  FMUL.FTZ R68, R140, -R95 ;  /* 0x8000005f8c447220 */ /* 0x000fe20000410000 */
[----:B------:R-:W-:Y:S01]  /*8d40*/  LEA.HI.SX32 R174, R174, R111, 0x1b ;  /* 0x0000006faeae7211 */ /* 0x000fe200078fdaff */
[----:B------:R-:W-:-:S02]  /*8d50*/  FFMA.FTZ R66, R71, R139, R70 ;  /* 0x0000008b47427223 */ /* 0x000fc40000010046 */
[C---:B------:R-:W-:Y:S02]  /*8d60*/  FMUL.FTZ R139, R76.reuse, R139 ;  /* 0x0000008b4c8b7220 */ /* 0x040fe40000410000 */
[C---:B------:R-:W-:Y:S02]  /*8d70*/  FMUL.FTZ R177, R76.reuse, R177 ;  /* 0x000000b14cb17220 */ /* 0x040fe40000410000 */
[----:B------:R-:W-:Y:S02]  /*8d80*/  FFMA.FTZ R18, R69, R45, R18 ;  /* 0x0000002d45127223 */ /* 0x000fe40000010012 */
[----:B------:R-:W-:Y:S02]  /*8d90*/  FFMA.FTZ R76, R76, R69, R72 ;  /* 0x000000454c4c7223 */ /* 0x000fe40000010048 */
[----:B------:R-:W-:Y:S02]  /*8da0*/  FMUL.FTZ R70, R78, R52 ;  /* 0x000000344e467220 */ /* 0x000fe40000410000 */
[----:B------:R-:W-:-:S02]  /*8db0*/  FFMA.FTZ R69, R141, R77, -R68 ;  /* 0x0000004d8d457223 */ /* 0x000fc40000010844 */
[----:B------:R-:W-:Y:S02]  /*8dc0*/  FMUL.FTZ R74, R77, UR45 ;  /* 0x0000002d4d4a7c20 */ /* 0x000fe40008410000 */
[----:B------:R-:W-:Y:S02]  /*8dd0*/  FMUL.FTZ R140, R140, -R77 ;  /* 0x8000004d8c8c7220 */ /* 0x000fe40000410000 */
[----:B------:R-:W-:Y:S02]  /*8de0*/  FMUL.FTZ R68, R175, R95 ;  /* 0x0000005faf447220 */ /* 0x000fe40000410000 */
[----:B------:R-:W-:Y:S02]  /*8df0*/  FADD.FTZ R50, R75, R50 ;  /* 0x000000324b327221 */ /* 0x000fe40000010000 */
[----:B------:R-:W-:Y:S02]  /*8e00*/  FFMA.FTZ R72, R175, -R70, R224 ;  /* 0x80000046af487223 */ /* 0x000fe400000100e0 */
[----:B------:R-:W-:-:S02]  /*8e10*/  FMUL.FTZ R73, R95, UR45 ;  /* 0x0000002d5f497c20 */ /* 0x000fc40008410000 */
[----:B------:R-:W-:Y:S02]  /*8e20*/  FFMA.FTZ R75, R95, UR44, -R74 ;  /* 0x0000002c5f4b7c23 */ /* 0x000fe4000801084a */
[----:B------:R-:W-:Y:S02]  /*8e30*/  FFMA.FTZ R140, R141, R95, R140 ;  /* 0x0000005f8d8c7223 */ /* 0x000fe4000001008c */
[C---:B------:R-:W-:Y:S02]  /*8e40*/  FFMA.FTZ R70, R173.reuse, -R70, R230 ;  /* 0x80000046ad467223 */ /* 0x040fe400000100e6 */
[----:B------:R-:W-:Y:S02]  /*8e50*/  FFMA.FTZ R71, R173, R77, R68 ;  /* 0x0000004dad477223 */ /* 0x000fe40000010044 */
[-C--:B------:R-:W-:Y:S02]  /*8e60*/  FMUL.FTZ R141, R95, R52.reuse ;  /* 0x000000345f8d7220 */ /* 0x080fe40000410000 */
[----:B------:R-:W-:-:S02]  /*8e70*/  FMUL.FTZ R173, R77, R52 ;  /* 0x000000344dad7220 */ /* 0x000fc40000410000 */
[----:B------:R-:W-:Y:S02]  /*8e80*/  FFMA.FTZ R73, R77, UR44, R73 ;  /* 0x0000002c4d497c23 */ /* 0x000fe40008010049 */
[----:B------:R-:W-:Y:S02]  /*8e90*/  FMUL.FTZ R75, R72, R75 ;  /* 0x0000004b484b7220 */ /* 0x000fe40000410000 */
[----:B------:R-:W-:Y:S02]  /*8ea0*/  FADD.FTZ R79, R98, R69 ;  /* 0x00000045624f7221 */ /* 0x000fe40000010000 */
[C---:B------:R-:W-:Y:S02]  /*8eb0*/  FMUL.FTZ R68, R72.reuse, R141 ;  /* 0x0000008d48447220 */ /* 0x040fe40000410000 */
[----:B------:R-:W-:Y:S02]  /*8ec0*/  FMUL.FTZ R69, R72, R173 ;  /* 0x000000ad48457220 */ /* 0x000fe40000410000 */
[----:B------:R-:W-:Y:S01]  /*8ed0*/  FADD.FTZ R140, -R97, R140 ;  /* 0x0000008c618c7221 */ /* 0x000fe20000010100 */
[----:B------:R-:W-:Y:S01]  /*8ee0*/  PRMT R97, RZ, 0x7610, R60 ;  /* 0x00007610ff617816 */ /* 0x000fe2000000003c */
[----:B------:R-:W-:Y:S01]  /*8ef0*/  FADD.FTZ R49, R76, R49 ;  /* 0x000000314c317221 */ /* 0x000fe20000010000 */
[----:B------:R-:W-:Y:S01]  /*8f00*/  PRMT R76, RZ, 0x5410, R58 ;  /* 0x00005410ff4c7816 */ /* 0x000fe2000000003a */
[----:B------:R-:W-:-:S02]  /*8f10*/  FFMA.FTZ R74, R70, R73, R75 ;  /* 0x00000049464a7223 */ /* 0x000fc4000001004b */
[C---:B------:R-:W-:Y:S02]  /*8f20*/  FFMA.FTZ R68, R70.reuse, R173, R68 ;  /* 0x000000ad46447223 */ /* 0x040fe40000010044 */
[----:B------:R-:W-:Y:S02]  /*8f30*/  FFMA.FTZ R69, R70, R141, -R69 ;  /* 0x0000008d46457223 */ /* 0x000fe40000010845 */
[C---:B------:R-:W-:Y:S02]  /*8f40*/  FMUL.FTZ R70, R142.reuse, -R140 ;  /* 0x8000008c8e467220 */ /* 0x040fe40000410000 */
[----:B------:R-:W-:Y:S02]  /*8f50*/  FMUL.FTZ R142, R142, -R79 ;  /* 0x8000004f8e8e7220 */ /* 0x000fe40000410000 */
[----:B------:R-:W-:Y:S02]  /*8f60*/  FFMA.FTZ R81, R78, R71, R74 ;  /* 0x000000474e517223 */ /* 0x000fe4000001004a */
[----:B------:R-:W-:-:S02]  /*8f70*/  FMUL.FTZ R75, R79, UR45 ;  /* 0x0000002d4f4b7c20 */ /* 0x000fc40008410000 */
[----:B------:R-:W-:Y:S02]  /*8f80*/  FMUL.FTZ R72, R76, R51 ;  /* 0x000000334c487220 */ /* 0x000fe40000410000 */
[----:B------:R-:W-:Y:S02]  /*8f90*/  FMUL.FTZ R73, R172, R140 ;  /* 0x0000008cac497220 */ /* 0x000fe40000410000 */
[----:B------:R-:W-:Y:S02]  /*8fa0*/  FMUL.FTZ R74, R140, UR45 ;  /* 0x0000002d8c4a7c20 */ /* 0x000fe40008410000 */
[----:B------:R-:W-:Y:S02]  /*8fb0*/  FFMA.FTZ R19, R71, R52, R19 ;  /* 0x0000003447137223 */ /* 0x000fe40000010013 */
[C---:B------:R-:W-:Y:S02]  /*8fc0*/  FFMA.FTZ R71, R143.reuse, R79, -R70 ;  /* 0x0000004f8f477223 */ /* 0x040fe40000010846 */
[----:B------:R-:W-:-:S02]  /*8fd0*/  FFMA.FTZ R142, R143, R140, R142 ;  /* 0x0000008c8f8e7223 */ /* 0x000fc4000001008e */
[----:B------:R-:W-:Y:S02]  /*8fe0*/  FFMA.FTZ R77, R140, UR44, -R75 ;  /* 0x0000002c8c4d7c23 */ /* 0x000fe4000801084b */
[----:B------:R-:W-:Y:S01]  /*8ff0*/  FFMA.FTZ R70, R172, -R72, R229 ;  /* 0x80000048ac467223 */ /* 0x000fe200000100e5 */
[----:B------:R-:W-:Y:S01]  /*9000*/  IADD3 R172, R111, 0xb80, RZ ;  /* 0x00000b806fac7810 */ /* 0x000fe20007ffe0ff */
[----:B------:R-:W-:Y:S02]  /*9010*/  FFMA.FTZ R73, R170, R79, R73 ;  /* 0x0000004faa497223 */ /* 0x000fe40000010049 */
[-C--:B------:R-:W-:Y:S02]  /*9020*/  FMUL.FTZ R143, R140, R51.reuse ;  /* 0x000000338c8f7220 */ /* 0x080fe40000410000 */
[C---:B------:R-:W-:Y:S02]  /*9030*/  FFMA.FTZ R75, R79.reuse, UR44, R74 ;  /* 0x0000002c4f4b7c23 */ /* 0x040fe4000801004a */
[----:B------:R-:W-:-:S02]  /*9040*/  FMUL.FTZ R79, R79, R51 ;  /* 0x000000334f4f7220 */ /* 0x000fc40000410000 */
[----:B------:R-:W-:Y:S01]  /*9050*/  FADD.FTZ R83, R178, R71 ;  /* 0x00000047b2537221 */ /* 0x000fe20000010000 */
[----:B------:R-:W-:Y:S01]  /*9060*/  PRMT R178, RZ, 0x5410, R56 ;  /* 0x00005410ffb27816 */ /* 0x000fe20000000038 */
[----:B------:R-:W-:Y:S01]  /*9070*/  FFMA.FTZ R72, R170, -R72, R233 ;  /* 0x80000048aa487223 */ /* 0x000fe200000100e9 */
[----:B------:R-:W-:Y:S01]  /*9080*/  IADD3 R170, R111, 0xb00, RZ ;  /* 0x00000b006faa7810 */ /* 0x000fe20007ffe0ff */
[C---:B------:R-:W-:Y:S02]  /*9090*/  FMUL.FTZ R71, R70.reuse, R143 ;  /* 0x0000008f46477220 */ /* 0x040fe40000410000 */
[C---:B------:R-:W-:Y:S02]  /*90a0*/  FMUL.FTZ R74, R70.reuse, R79 ;  /* 0x0000004f464a7220 */ /* 0x040fe40000410000 */
[----:B------:R-:W-:Y:S02]  /*90b0*/  FMUL.FTZ R77, R70, R77 ;  /* 0x0000004d464d7220 */ /* 0x000fe40000410000 */
[----:B------:R-:W-:-:S02]  /*90c0*/  FFMA.FTZ R70, R72, R79, R71 ;  /* 0x0000004f48467223 */ /* 0x000fc40000010047 */
[----:B------:R-:W-:Y:S02]  /*90d0*/  FADD.FTZ R142, -R99, R142 ;  /* 0x0000008e638e7221 */ /* 0x000fe40000010100 */
[C---:B------:R-:W-:Y:S02]  /*90e0*/  FFMA.FTZ R71, R72.reuse, R143, -R74 ;  /* 0x0000008f48477223 */ /* 0x040fe4000001084a */
[----:B------:R-:W-:Y:S02]  /*90f0*/  FFMA.FTZ R74, R72, R75, R77 ;  /* 0x0000004b484a7223 */ /* 0x000fe4000001004d */
[----:B------:R-:W-:Y:S02]  /*9100*/  FMUL.FTZ R72, R144, -R83 ;  /* 0x8000005390487220 */ /* 0x000fe40000410000 */
[C---:B------:R-:W-:Y:S01]  /*9110*/  FMUL.FTZ R99, R76.reuse, R79 ;  /* 0x0000004f4c637220 */ /* 0x040fe20000410000 */
[----:B------:R-:W-:Y:S01]  /*9120*/  PRMT R79, RZ, 0x7610, R57 ;  /* 0x00007610ff4f7816 */ /* 0x000fe20000000039 */
[----:B------:R-:W-:-:S02]  /*9130*/  FMUL.FTZ R143, R76, R143 ;  /* 0x0000008f4c8f7220 */ /* 0x000fc40000410000 */
[-C--:B------:R-:W-:Y:S02]  /*9140*/  FMUL.FTZ R144, R144, -R142.reuse ;  /* 0x8000008e90907220 */ /* 0x080fe40000410000 */
[----:B------:R-:W-:Y:S02]  /*9150*/  FFMA.FTZ R20, R73, R51, R20 ;  /* 0x0000003349147223 */ /* 0x000fe40000010014 */
[----:B------:R-:W-:Y:S02]  /*9160*/  FFMA.FTZ R76, R76, R73, R74 ;  /* 0x000000494c4c7223 */ /* 0x000fe4000001004a */
[C---:B------:R-:W-:Y:S02]  /*9170*/  FFMA.FTZ R73, R145.reuse, R142, R72 ;  /* 0x0000008e91497223 */ /* 0x040fe40000010048 */
[----:B------:R-:W-:Y:S02]  /*9180*/  FFMA.FTZ R144, R145, R83, -R144 ;  /* 0x0000005391907223 */ /* 0x000fe40000010890 */
[----:B------:R-:W-:-:S02]  /*9190*/  FADD.FTZ R180, -R180, R73 ;  /* 0x00000049b4b47221 */ /* 0x000fc40000010100 */
[----:B------:R-:W-:Y:S01]  /*91a0*/  FADD.FTZ R181, R181, R144 ;  /* 0x00000090b5b57221 */ /* 0x000fe20000010000 */
[----:B------:R-:W-:Y:S01]  /*91b0*/  IADD3 R144, R111, 0x800, RZ ;  /* 0x000008006f907810 */ /* 0x000fe20007ffe0ff */
[C---:B------:R-:W-:Y:S02]  /*91c0*/  FMUL.FTZ R72, R146.reuse, -R180 ;  /* 0x800000b492487220 */ /* 0x040fe40000410000 */
[-C--:B------:R-:W-:Y:S02]  /*91d0*/  FMUL.FTZ R146, R146, -R181.reuse ;  /* 0x800000b592927220 */ /* 0x080fe40000410000 */
[----:B------:R-:W-:Y:S02]  /*91e0*/  FFMA.FTZ R72, R147, R181, -R72 ;  /* 0x000000b593487223 */ /* 0x000fe40000010848 */
[----:B------:R-:W-:Y:S02]  /*91f0*/  FMUL.FTZ R75, R79, R54 ;  /* 0x000000364f4b7220 */ /* 0x000fe40000410000 */
[----:B------:R-:W-:Y:S01]  /*9200*/  FFMA.FTZ R147, R147, R180, R146 ;  /* 0x000000b493937223 */ /* 0x000fe20000010092 */
[----:B------:R-:W-:Y:S01]  /*9210*/  IADD3 R146, R111, 0x880, RZ ;  /* 0x000008806f927810 */ /* 0x000fe20007ffe0ff */
        /* <DEDUP_REMOVED lines=8> */
[----:B------:R-:W-:Y:S02]  /*92a0*/  FADD.FTZ R47, R76, R47 ;  /* 0x0000002f4c2f7221 */ /* 0x000fe40000010000 */
[----:B------:R-:W-:Y:S02]  /*92b0*/  FFMA.FTZ R74, R142, UR44, -R73 ;  /* 0x0000002c8e4a7c23 */ /* 0x000fe40008010849 */
[----:B------:R-:W-:Y:S02]  /*92c0*/  FFMA.FTZ R76, R83, UR44, R72 ;  /* 0x0000002c534c7c23 */ /* 0x000fe40008010048 */
[----:B------:R-:W-:Y:S02]  /*92d0*/  FMUL.FTZ R72, R115, -R182 ;  /* 0x800000b673487220 */ /* 0x000fe40000410000 */
[----:B------:R-:W-:-:S02]  /*92e0*/  FMUL.FTZ R173, R78, R173 ;  /* 0x000000ad4ead7220 */ /* 0x000fc40000410000 */
[----:B------:R-:W-:Y:S02]  /*92f0*/  FMUL.FTZ R141, R78, R141 ;  /* 0x0000008d4e8d7220 */ /* 0x000fe40000410000 */
[-C--:B------:R-:W-:Y:S02]  /*9300*/  FMUL.FTZ R80, R142, R54.reuse ;  /* 0x000000368e507220 */ /* 0x080fe40000410000 */
[-C--:B------:R-:W-:Y:S02]  /*9310*/  FMUL.FTZ R115, R115, -R183.reuse ;  /* 0x800000b773737220 */ /* 0x080fe40000410000 */
[----:B------:R-:W-:Y:S02]  /*9320*/  FMUL.FTZ R78, R83, R54 ;  /* 0x00000036534e7220 */ /* 0x000fe40000410000 */
[----:B------:R-:W-:Y:S02]  /*9330*/  FMUL.FTZ R77, R171, R74 ;  /* 0x0000004aab4d7220 */ /* 0x000fe40000410000 */
[----:B------:R-:W-:-:S02]  /*9340*/  FFMA.FTZ R74, R118, R183, -R72 ;  /* 0x000000b7764a7223 */ /* 0x000fc40000010848 */
[C---:B------:R-:W-:Y:S02]  /*9350*/  FMUL.FTZ R73, R171.reuse, R80 ;  /* 0x00000050ab497220 */ /* 0x040fe40000410000 */
[----:B------:R-:W-:Y:S02]  /*9360*/  FFMA.FTZ R115, R118, R182, R115 ;  /* 0x000000b676737223 */ /* 0x000fe40000010073 */
[-C--:B------:R-:W-:Y:S02]  /*9370*/  FMUL.FTZ R171, R171, R78.reuse ;  /* 0x0000004eabab7220 */ /* 0x080fe40000410000 */
[----:B------:R-:W-:Y:S02]  /*9380*/  FADD.FTZ R185, R185, R74 ;  /* 0x0000004ab9b97221 */ /* 0x000fe40000010000 */
[----:B------:R-:W-:Y:S02]  /*9390*/  FFMA.FTZ R72, R75, R78, R73 ;  /* 0x0000004e4b487223 */ /* 0x000fe40000010049 */
[----:B------:R-:W-:-:S02]  /*93a0*/  FADD.FTZ R184, -R184, R115 ;  /* 0x00000073b8b87221 */ /* 0x000fc40000010100 */
[C---:B------:R-:W-:Y:S02]  /*93b0*/  FFMA.FTZ R73, R75.reuse, R80, -R171 ;  /* 0x000000504b497223 */ /* 0x040fe400000108ab */
[----:B------:R-:W-:Y:S02]  /*93c0*/  FFMA.FTZ R76, R75, R76, R77 ;  /* 0x0000004c4b4c7223 */ /* 0x000fe4000001004d */
[CC--:B------:R-:W-:Y:S02]  /*93d0*/  FMUL.FTZ R75, R119.reuse, -R185.reuse ;  /* 0x800000b9774b7220 */ /* 0x0c0fe40000410000 */
[-C--:B------:R-:W-:Y:S02]  /*93e0*/  FMUL.FTZ R119, R119, -R184.reuse ;  /* 0x800000b877777220 */ /* 0x080fe40000410000 */
[C---:B------:R-:W-:Y:S02]  /*93f0*/  FFMA.FTZ R75, R120.reuse, R184, R75 ;  /* 0x000000b8784b7223 */ /* 0x040fe4000001004b */
[----:B------:R-:W-:-:S02]  /*9400*/  FFMA.FTZ R120, R120, R185, -R119 ;  /* 0x000000b978787223 */ /* 0x000fc40000010877 */
[----:B------:R-:W-:Y:S02]  /*9410*/  FADD.FTZ R186, -R186, R75 ;  /* 0x0000004bbaba7221 */ /* 0x000fe40000010100 */
[----:B------:R-:W-:Y:S02]  /*9420*/  FADD.FTZ R187, R187, R120 ;  /* 0x00000078bbbb7221 */ /* 0x000fe40000010000 */
[----:B------:R-:W-:Y:S01]  /*9430*/  FMUL.FTZ R115, R79, R80 ;  /* 0x000000504f737220 */ /* 0x000fe20000410000 */
[----:B------:R-:W-:Y:S01]  /*9440*/  PRMT R80, RZ, 0x5410, R57 ;  /* 0x00005410ff507816 */ /* 0x000fe20000000039 */
[C---:B------:R-:W-:Y:S02]  /*9450*/  FMUL.FTZ R74, R121.reuse, -R186 ;  /* 0x800000ba794a7220 */ /* 0x040fe40000410000 */
[----:B------:R-:W-:Y:S02]  /*9460*/  FMUL.FTZ R121, R121, -R187 ;  /* 0x800000bb79797220 */ /* 0x000fe40000410000 */
[----:B------:R-:W-:-:S02]  /*9470*/  FFMA.FTZ R21, R169, R54, R21 ;  /* 0x00000036a9157223 */ /* 0x000fc40000010015 */
[----:B------:R-:W-:Y:S02]  /*9480*/  FFMA.FTZ R74, R122, R187, -R74 ;  /* 0x000000bb7a4a7223 */ /* 0x000fe4000001084a */
[----:B------:R-:W-:Y:S02]  /*9490*/  FFMA.FTZ R169, R79, R169, R76 ;  /* 0x000000a94fa97223 */ /* 0x000fe4000001004c */
[----:B------:R-:W-:Y:S02]  /*94a0*/  FMUL.FTZ R76, R80, R53 ;  /* 0x00000035504c7220 */ /* 0x000fe40000410000 */
[----:B------:R-:W-:Y:S02]  /*94b0*/  FFMA.FTZ R121, R122, R186, R121 ;  /* 0x000000ba7a797223 */ /* 0x000fe40000010079 */
[----:B------:R-:W-:Y:S02]  /*94c0*/  FMUL.FTZ R75, R168, R180 ;  /* 0x000000b4a84b7220 */ /* 0x000fe40000410000 */
[----:B------:R-:W-:-:S02]  /*94d0*/  FADD.FTZ R189, R189, R74 ;  /* 0x0000004abdbd7221 */ /* 0x000fc40000010000 */
[----:B------:R-:W-:Y:S02]  /*94e0*/  FMUL.FTZ R74, R180, UR45 ;  /* 0x0000002db44a7c20 */ /* 0x000fe40008410000 */
[----:B------:R-:W-:Y:S02]  /*94f0*/  FFMA.FTZ R77, R166, -R76, R231 ;  /* 0x8000004ca64d7223 */ /* 0x000fe400000100e7 */
[----:B------:R-:W-:Y:S02]  /*9500*/  FADD.FTZ R188, -R188, R121 ;  /* 0x00000079bcbc7221 */ /* 0x000fe40000010100 */
[----:B------:R-:W-:Y:S02]  /*9510*/  FFMA.FTZ R166, R166, R181, R75 ;  /* 0x000000b5a6a67223 */ /* 0x000fe4000001004b */
[----:B------:R-:W-:Y:S02]  /*9520*/  FMUL.FTZ R145, R79, R78 ;  /* 0x0000004e4f917220 */ /* 0x000fe40000410000 */
[----:B------:R-:W-:-:S02]  /*9530*/  FMUL.FTZ R75, R181, UR45 ;  /* 0x0000002db54b7c20 */ /* 0x000fc40008410000 */
[----:B------:R-:W-:Y:S02]  /*9540*/  FFMA.FTZ R78, R181, UR44, R74 ;  /* 0x0000002cb54e7c23 */ /* 0x000fe4000801004a */
[C---:B------:R-:W-:Y:S02]  /*9550*/  FMUL.FTZ R74, R123.reuse, -R188 ;  /* 0x800000bc7b4a7220 */ /* 0x040fe40000410000 */
[----:B------:R-:W-:Y:S02]  /*9560*/  FMUL.FTZ R123, R123, -R189 ;  /* 0x800000bd7b7b7220 */ /* 0x000fe40000410000 */
[----:B------:R-:W-:Y:S02]  /*9570*/  FFMA.FTZ R168, R168, -R76, R227 ;  /* 0x8000004ca8a87223 */ /* 0x000fe400000100e3 */
[C---:B------:R-:W-:Y:S02]  /*9580*/  FFMA.FTZ R75, R180.reuse, UR44, -R75 ;  /* 0x0000002cb44b7c23 */ /* 0x040fe4000801084b */
[-C--:B------:R-:W-:Y:S01]  /*9590*/  FMUL.FTZ R119, R180, R53.reuse ;  /* 0x00000035b4777220 */ /* 0x080fe20000410000 */
[----:B------:R-:W-:Y:S01]  /*95a0*/  IADD3 R180, R111, 0xc00, RZ ;  /* 0x00000c006fb47810 */ /* 0x000fe20007ffe0ff */
[----:B------:R-:W-:-:S02]  /*95b0*/  FMUL.FTZ R121, R181, R53 ;  /* 0x00000035b5797220 */ /* 0x000fc40000410000 */
[----:B------:R-:W-:Y:S02]  /*95c0*/  FFMA.FTZ R123, R124, R188, R123 ;  /* 0x000000bc7c7b7223 */ /* 0x000fe4000001007b */
[C---:B------:R-:W-:Y:S02]  /*95d0*/  FMUL.FTZ R98, R168.reuse, R119 ;  /* 0x00000077a8627220 */ /* 0x040fe40000410000 */
[----:B------:R-:W-:Y:S02]  /*95e0*/  FMUL.FTZ R75, R168, R75 ;  /* 0x0000004ba84b7220 */ /* 0x000fe40000410000 */
[----:B------:R-:W-:Y:S02]  /*95f0*/  FFMA.FTZ R76, R124, R189, -R74 ;  /* 0x000000bd7c4c7223 */ /* 0x000fe4000001084a */
[----:B------:R-:W-:Y:S02]  /*9600*/  FMUL.FTZ R168, R168, R121 ;  /* 0x00000079a8a87220 */ /* 0x000fe40000410000 */
[----:B------:R-:W-:-:S02]  /*9610*/  FADD.FTZ R190, -R190, R123 ;  /* 0x0000007bbebe7221 */ /* 0x000fc40000010100 */
[----:B------:R-:W-:Y:S02]  /*9620*/  FADD.FTZ R191, R191, R76 ;  /* 0x0000004cbfbf7221 */ /* 0x000fe40000010000 */
[C---:B------:R-:W-:Y:S02]  /*9630*/  FFMA.FTZ R98, R77.reuse, R121, R98 ;  /* 0x000000794d627223 */ /* 0x040fe40000010062 */
[----:B------:R-:W-:Y:S01]  /*9640*/  FFMA.FTZ R74, R77, R119, -R168 ;  /* 0x000000774d4a7223 */ /* 0x000fe200000108a8 */
[----:B------:R-:W-:Y:S01]  /*9650*/  IADD3 R168, R111, 0xa80, RZ ;  /* 0x00000a806fa87810 */ /* 0x000fe20007ffe0ff */
[----:B------:R-:W-:Y:S02]  /*9660*/  FFMA.FTZ R77, R77, R78, R75 ;  /* 0x0000004e4d4d7223 */ /* 0x000fe4000001004b */
[C---:B------:R-:W-:Y:S02]  /*9670*/  FMUL.FTZ R75, R125.reuse, -R190 ;  /* 0x800000be7d4b7220 */ /* 0x040fe40000410000 */
[----:B------:R-:W-:-:S02]  /*9680*/  FMUL.FTZ R125, R125, -R191 ;  /* 0x800000bf7d7d7220 */ /* 0x000fc40000410000 */
[----:B------:R-:W-:Y:S01]  /*9690*/  FADD.FTZ R48, R81, R48 ;  /* 0x0000003051307221 */ /* 0x000fe20000010000 */
[----:B------:R-:W-:Y:S01]  /*96a0*/  PRMT R81, RZ, 0x7610, R56 ;  /* 0x00007610ff517816 */ /* 0x000fe20000000038 */
[C---:B------:R-:W-:Y:S02]  /*96b0*/  FFMA.FTZ R125, R126.reuse, R190, R125 ;  /* 0x000000be7e7d7223 */ /* 0x040fe4000001007d */
[----:B------:R-:W-:Y:S02]  /*96c0*/  FFMA.FTZ R76, R126, R191, -R75 ;  /* 0x000000bf7e4c7223 */ /* 0x000fe4000001084b */
[----:B------:R-:W-:Y:S02]  /*96d0*/  FMUL.FTZ R75, R81, R100 ;  /* 0x00000064514b7220 */ /* 0x000fe40000410000 */
[----:B------:R-:W-:Y:S02]  /*96e0*/  FADD.FTZ R192, -R192, R125 ;  /* 0x0000007dc0c07221 */ /* 0x000fe40000010100 */
[----:B------:R-:W-:-:S02]  /*96f0*/  FFMA.FTZ R22, R166, R53, R22 ;  /* 0x00000035a6167223 */ /* 0x000fc40000010016 */
[----:B------:R-:W-:Y:S02]  /*9700*/  FADD.FTZ R193, R193, R76 ;  /* 0x0000004cc1c17221 */ /* 0x000fe40000010000 */
[----:B------:R-:W-:Y:S02]  /*9710*/  FFMA.FTZ R166, R80, R166, R77 ;  /* 0x000000a650a67223 */ /* 0x000fe4000001004d */
[C---:B------:R-:W-:Y:S02]  /*9720*/  FMUL.FTZ R76, R167.reuse, R182 ;  /* 0x000000b6a74c7220 */ /* 0x040fe40000410000 */
[-C--:B------:R-:W-:Y:S02]  /*9730*/  FFMA.FTZ R167, R167, -R75.reuse, R226 ;  /* 0x8000004ba7a77223 */ /* 0x080fe400000100e2 */
[----:B------:R-:W-:Y:S02]  /*9740*/  FFMA.FTZ R77, R165, -R75, R216 ;  /* 0x8000004ba54d7223 */ /* 0x000fe400000100d8 */
[----:B------:R-:W-:-:S02]  /*9750*/  FMUL.FTZ R75, R127, -R192 ;  /* 0x800000c07f4b7220 */ /* 0x000fc40000410000 */
[----:B------:R-:W-:Y:S02]  /*9760*/  FMUL.FTZ R127, R127, -R193 ;  /* 0x800000c17f7f7220 */ /* 0x000fe40000410000 */
[----:B------:R-:W-:Y:S02]  /*9770*/  FFMA.FTZ R165, R165, R183, R76 ;  /* 0x000000b7a5a57223 */ /* 0x000fe4000001004c */
[C---:B------:R-:W-:Y:S02]  /*9780*/  FFMA.FTZ R127, R128.reuse, R192, R127 ;  /* 0x000000c0807f7223 */ /* 0x040fe4000001007f */
[----:B------:R-:W-:Y:S02]  /*9790*/  FFMA.FTZ R76, R128, R193, -R75 ;  /* 0x000000c1804c7223 */ /* 0x000fe4000001084b */
[----:B------:R-:W-:Y:S02]  /*97a0*/  FMUL.FTZ R79, R183, UR45 ;  /* 0x0000002db74f7c20 */ /* 0x000fe40008410000 */
[----:B------:R-:W-:-:S02]  /*97b0*/  FADD.FTZ R194, -R194, R127 ;  /* 0x0000007fc2c27221 */ /* 0x000fc40000010100 */
[----:B------:R-:W-:Y:S02]  /*97c0*/  FADD.FTZ R195, R195, R76 ;  /* 0x0000004cc3c37221 */ /* 0x000fe40000010000 */
[C---:B------:R-:W-:Y:S02]  /*97d0*/  FMUL.FTZ R121, R80.reuse, R121 ;  /* 0x0000007950797220 */ /* 0x040fe40000410000 */
[----:B------:R-:W-:Y:S02]  /*97e0*/  FMUL.FTZ R119, R80, R119 ;  /* 0x0000007750777220 */ /* 0x000fe40000410000 */
[C---:B------:R-:W-:Y:S02]  /*97f0*/  FMUL.FTZ R78, R182.reuse, UR45 ;  /* 0x0000002db64e7c20 */ /* 0x040fe40008410000 */
[----:B------:R-:W-:Y:S02]  /*9800*/  FFMA.FTZ R80, R182, UR44, -R79 ;  /* 0x0000002cb6507c23 */ /* 0x000fe4000801084f */
[----:B------:R-:W-:-:S02]  /*9810*/  FMUL.FTZ R75, R129, -R194 ;  /* 0x800000c2814b7220 */ /* 0x000fc40000410000 */
[----:B------:R-:W-:Y:S02]  /*9820*/  FMUL.FTZ R129, R129, -R195 ;  /* 0x800000c381817220 */ /* 0x000fe40000410000 */
[-C--:B------:R-:W-:Y:S02]  /*9830*/  FMUL.FTZ R182, R182, R100.reuse ;  /* 0x00000064b6b67220 */ /* 0x080fe40000410000 */
[C---:B------:R-:W-:Y:S02]  /*9840*/  FFMA.FTZ R78, R183.reuse, UR44, R78 ;  /* 0x0000002cb74e7c23 */ /* 0x040fe4000801004e */
[----:B------:R-:W-:Y:S02]  /*9850*/  FMUL.FTZ R82, R183, R100 ;  /* 0x00000064b7527220 */ /* 0x000fe40000410000 */
[----:B------:R-:W-:Y:S02]  /*9860*/  FMUL.FTZ R80, R167, R80 ;  /* 0x00000050a7507220 */ /* 0x000fe40000410000 */
[----:B------:R-:W-:-:S02]  /*9870*/  FFMA.FTZ R129, R130, R194, R129 ;  /* 0x000000c282817223 */ /* 0x000fc40000010081 */
[----:B------:R-:W-:Y:S02]  /*9880*/  FFMA.FTZ R76, R130, R195, -R75 ;  /* 0x000000c3824c7223 */ /* 0x000fe4000001084b */
[C---:B------:R-:W-:Y:S02]  /*9890*/  FMUL.FTZ R118, R167.reuse, R182 ;  /* 0x000000b6a7767220 */ /* 0x040fe40000410000 */
[----:B------:R-:W-:Y:S02]  /*98a0*/  FMUL.FTZ R120, R167, R82 ;  /* 0x00000052a7787220 */ /* 0x000fe40000410000 */
[----:B------:R-:W-:Y:S02]  /*98b0*/  FFMA.FTZ R78, R77, R78, R80 ;  /* 0x0000004e4d4e7223 */ /* 0x000fe40000010050 */
[----:B------:R-:W-:Y:S02]  /*98c0*/  FMUL.FTZ R75, R178, R55 ;  /* 0x00000037b24b7220 */ /* 0x000fe40000410000 */
[----:B------:R-:W-:-:S02]  /*98d0*/  FADD.FTZ R196, -R196, R129 ;  /* 0x00000081c4c47221 */ /* 0x000fc40000010100 */
[----:B------:R-:W-:Y:S02]  /*98e0*/  FADD.FTZ R197, R197, R76 ;  /* 0x0000004cc5c57221 */ /* 0x000fe40000010000 */
[C---:B------:R-:W-:Y:S02]  /*98f0*/  FFMA.FTZ R118, R77.reuse, R82, R118 ;  /* 0x000000524d767223 */ /* 0x040fe40000010076 */
[----:B------:R-:W-:Y:S02]  /*9900*/  FFMA.FTZ R120, R77, R182, -R120 ;  /* 0x000000b64d787223 */ /* 0x000fe40000010878 */
[----:B------:R-:W-:Y:S02]  /*9910*/  FFMA.FTZ R176, R81, R165, R78 ;  /* 0x000000a551b07223 */ /* 0x000fe4000001004e */
[-C--:B------:R-:W-:Y:S02]  /*9920*/  FFMA.FTZ R78, R164, -R75.reuse, R221 ;  /* 0x8000004ba44e7223 */ /* 0x080fe400000100dd */
[----:B------:R-:W-:-:S02]  /*9930*/  FFMA.FTZ R77, R162, -R75, R223 ;  /* 0x8000004ba24d7223 */ /* 0x000fc400000100df */
[CC--:B------:R-:W-:Y:S02]  /*9940*/  FMUL.FTZ R75, R131.reuse, -R196.reuse ;  /* 0x800000c4834b7220 */ /* 0x0c0fe40000410000 */
[-C--:B------:R-:W-:Y:S02]  /*9950*/  FMUL.FTZ R131, R131, -R197.reuse ;  /* 0x800000c583837220 */ /* 0x080fe40000410000 */
[C---:B------:R-:W-:Y:S02]  /*9960*/  FFMA.FTZ R76, R132.reuse, R197, -R75 ;  /* 0x000000c5844c7223 */ /* 0x040fe4000001084b */
[----:B------:R-:W-:Y:S02]  /*9970*/  FFMA.FTZ R131, R132, R196, R131 ;  /* 0x000000c484837223 */ /* 0x000fe40000010083 */
[----:B------:R-:W-:Y:S02]  /*9980*/  FMUL.FTZ R79, R185, UR45 ;  /* 0x0000002db94f7c20 */ /* 0x000fe40008410000 */
[----:B------:R-:W-:-:S02]  /*9990*/  FADD.FTZ R198, -R198, R131 ;  /* 0x00000083c6c67221 */ /* 0x000fc40000010100 */
[----:B------:R-:W-:Y:S02]  /*99a0*/  FADD.FTZ R199, R199, R76 ;  /* 0x0000004cc7c77221 */ /* 0x000fe40000010000 */
[C---:B------:R-:W-:Y:S02]  /*99b0*/  FMUL.FTZ R80, R184.reuse, UR45 ;  /* 0x0000002db8507c20 */ /* 0x040fe40008410000 */
[C---:B------:R-:W-:Y:S02]  /*99c0*/  FFMA.FTZ R79, R184.reuse, UR44, -R79 ;  /* 0x0000002cb84f7c23 */ /* 0x040fe4000801084f */
[-C--:B------:R-:W-:Y:S02]  /*99d0*/  FMUL.FTZ R127, R184, R55.reuse ;  /* 0x00000037b87f7220 */ /* 0x080fe40000410000 */
[----:B------:R-:W-:Y:S02]  /*99e0*/  FMUL.FTZ R129, R185, R55 ;  /* 0x00000037b9817220 */ /* 0x000fe40000410000 */
[----:B------:R-:W-:-:S02]  /*99f0*/  FMUL.FTZ R75, R133, -R198 ;  /* 0x800000c6854b7220 */ /* 0x000fc40000410000 */
[----:B------:R-:W-:Y:S02]  /*9a00*/  FMUL.FTZ R133, R133, -R199 ;  /* 0x800000c785857220 */ /* 0x000fe40000410000 */
[----:B------:R-:W-:Y:S02]  /*9a10*/  FFMA.FTZ R80, R185, UR44, R80 ;  /* 0x0000002cb9507c23 */ /* 0x000fe40008010050 */
[C---:B------:R-:W-:Y:S02]  /*9a20*/  FMUL.FTZ R122, R78.reuse, R127 ;  /* 0x0000007f4e7a7220 */ /* 0x040fe40000410000 */
[C---:B------:R-:W-:Y:S02]  /*9a30*/  FMUL.FTZ R79, R78.reuse, R79 ;  /* 0x0000004f4e4f7220 */ /* 0x040fe40000410000 */
[----:B------:R-:W-:Y:S02]  /*9a40*/  FMUL.FTZ R124, R78, R129 ;  /* 0x000000814e7c7220 */ /* 0x000fe40000410000 */
[----:B------:R-:W-:-:S02]  /*9a50*/  FFMA.FTZ R133, R134, R198, R133 ;  /* 0x000000c686857223 */ /* 0x000fc40000010085 */
[----:B------:R-:W-:Y:S02]  /*9a60*/  FMUL.FTZ R164, R164, R184 ;  /* 0x000000b8a4a47220 */ /* 0x000fe40000410000 */
[C---:B------:R-:W-:Y:S02]  /*9a70*/  FFMA.FTZ R122, R77.reuse, R129, R122 ;  /* 0x000000814d7a7223 */ /* 0x040fe4000001007a */
[C---:B------:R-:W-:Y:S02]  /*9a80*/  FFMA.FTZ R124, R77.reuse, R127, -R124 ;  /* 0x0000007f4d7c7223 */ /* 0x040fe4000001087c */
[----:B------:R-:W-:Y:S01]  /*9a90*/  FFMA.FTZ R79, R77, R80, R79 ;  /* 0x000000504d4f7223 */ /* 0x000fe2000001004f */
[----:B------:R-:W-:Y:S01]  /*9aa0*/  IADD3 R77, R232, 0x2, RZ ;  /* 0x00000002e84d7810 */ /* 0x000fe20007ffe0ff */
[----:B------:R-:W-:Y:S01]  /*9ab0*/  FFMA.FTZ R76, R134, R199, -R75 ;  /* 0x000000c7864c7223 */ /* 0x000fe2000001084b */
[----:B------:R-:W-:Y:S01]  /*9ac0*/  IADD3 R75, R232, 0x1, RZ ;  /* 0x00000001e84b7810 */ /* 0x000fe20007ffe0ff */
[----:B------:R-:W-:-:S02]  /*9ad0*/  FADD.FTZ R200, -R200, R133 ;  /* 0x00000085c8c87221 */ /* 0x000fc40000010100 */
[----:B------:R-:W-:Y:S01]  /*9ae0*/  FMUL.FTZ R94, R96, R107 ;  /* 0x0000006b605e7220 */ /* 0x000fe20000410000 */
[----:B------:R-:W-:Y:S01]  /*9af0*/  LEA.HI.SX32 R236, R75, R232, 0x1b ;  /* 0x000000e84bec7211 */ /* 0x000fe200078fdaff */
[----:B------:R-:W-:Y:S01]  /*9b00*/  FMUL.FTZ R123, R81, R182 ;  /* 0x000000b6517b7220 */ /* 0x000fe20000410000 */
[----:B------:R-:W-:Y:S01]  /*9b10*/  LEA.HI.SX32 R182, R77, R232, 0x1b ;  /* 0x000000e84db67211 */ /* 0x000fe200078fdaff */
[----:B------:R-:W-:Y:S01]  /*9b20*/  FFMA.FTZ R164, R162, R185, R164 ;  /* 0x000000b9a2a47223 */ /* 0x000fe200000100a4 */
[----:B------:R-:W-:Y:S01]  /*9b30*/  IADD3 R162, R111, 0x900, RZ ;  /* 0x000009006fa27810 */ /* 0x000fe20007ffe0ff */
[----:B------:R-:W-:Y:S02]  /*9b40*/  FADD.FTZ R201, R201, R76 ;  /* 0x0000004cc9c97221 */ /* 0x000fe40000010000 */
[----:B------:R-:W-:Y:S02]  /*9b50*/  FFMA.FTZ R95, R148, -R94, R117 ;  /* 0x8000005e945f7223 */ /* 0x000fe40000010075 */
[----:B------:R-:W-:-:S02]  /*9b60*/  FMUL.FTZ R77, R200, R107 ;  /* 0x0000006bc84d7220 */ /* 0x000fc40000410000 */
[----:B------:R-:W-:Y:S02]  /*9b70*/  FMUL.FTZ R92, R97, R108 ;  /* 0x0000006c615c7220 */ /* 0x000fe40000410000 */
[C---:B------:R-:W-:Y:S02]  /*9b80*/  FMUL.FTZ R129, R178.reuse, R129 ;  /* 0x00000081b2817220 */ /* 0x040fe40000410000 */
[C---:B------:R-:W-:Y:S02]  /*9b90*/  FMUL.FTZ R127, R178.reuse, R127 ;  /* 0x0000007fb27f7220 */ /* 0x040fe40000410000 */
[----:B------:R-:W-:Y:S01]  /*9ba0*/  FFMA.FTZ R178, R178, R164, R79 ;  /* 0x000000a4b2b27223 */ /* 0x000fe2000001004f */
[----:B------:R-:W-:Y:S01]  /*9bb0*/  IADD3 R79, R232, 0x3, RZ ;  /* 0x00000003e84f7810 */ /* 0x000fe20007ffe0ff */
[----:B------:R-:W-:Y:S02]  /*9bc0*/  FMUL.FTZ R75, R201, R107 ;  /* 0x0000006bc94b7220 */ /* 0x000fe40000410000 */
[----:B------:R-:W-:Y:S01]  /*9bd0*/  FFMA.FTZ R94, R136, -R94, R203 ;  /* 0x8000005e885e7223 */ /* 0x000fe200000100cb */
[-C--:B------:R-:W-:Y:S01]  /*9be0*/  LEA.HI.SX32 R184, R79, R232.reuse, 0x1b ;  /* 0x000000e84fb87211 */ /* 0x080fe200078fdaff */
[----:B------:R-:W-:Y:S01]  /*9bf0*/  FMUL.FTZ R76, R95, R77 ;  /* 0x0000004d5f4c7220 */ /* 0x000fe20000410000 */
[----:B------:R-:W-:Y:S01]  /*9c00*/  LEA.HI.SX32 R232, R232, R232, 0x1b ;  /* 0x000000e8e8e87211 */ /* 0x000fe200078fdaff */
[----:B------:R-:W-:-:S02]  /*9c10*/  FFMA.FTZ R93, R149, -R92, R204 ;  /* 0x8000005c955d7223 */ /* 0x000fc400000100cc */
[-C--:B------:R-:W-:Y:S02]  /*9c20*/  FMUL.FTZ R78, R199, R108.reuse ;  /* 0x0000006cc74e7220 */ /* 0x080fe40000410000 */
[----:B------:R-:W-:Y:S02]  /*9c30*/  FMUL.FTZ R80, R198, R108 ;  /* 0x0000006cc6507220 */ /* 0x000fe40000410000 */
[----:B------:R-:W-:Y:S02]  /*9c40*/  FMUL.FTZ R125, R81, R82 ;  /* 0x00000052517d7220 */ /* 0x000fe40000410000 */
[-C--:B------:R-:W-:Y:S02]  /*9c50*/  FMUL.FTZ R79, R96, R75.reuse ;  /* 0x0000004b604f7220 */ /* 0x080fe40000410000 */
[----:B------:R-:W-:Y:S02]  /*9c60*/  FFMA.FTZ R76, R94, R75, R76 ;  /* 0x0000004b5e4c7223 */ /* 0x000fe4000001004c */
[----:B------:R-:W-:Y:S01]  /*9c70*/  FFMA.FTZ R92, R151, -R92, R116 ;  /* 0x8000005c975c7223 */ /* 0x000fe20000010074 */
[----:B------:R0:W-:Y:S01]  /*9c80*/  STS [R232.X4+0x4200], R79 ;  /* 0x0042004fe8007388 */ /* 0x0001e20000004800 */
[----:B------:R-:W-:-:S02]  /*9c90*/  FMUL.FTZ R81, R93, R80 ;  /* 0x000000505d517220 */ /* 0x000fc40000410000 */
[-C--:B------:R-:W-:Y:S02]  /*9ca0*/  FMUL.FTZ R83, R93, R78.reuse ;  /* 0x0000004e5d537220 */ /* 0x080fe40000410000 */
[----:B------:R-:W-:Y:S02]  /*9cb0*/  FMUL.FTZ R88, R90, R105 ;  /* 0x000000695a587220 */ /* 0x000fe40000410000 */
[----:B------:R-:W-:Y:S02]  /*9cc0*/  FMUL.FTZ R75, R95, R75 ;  /* 0x0000004b5f4b7220 */ /* 0x000fe40000410000 */
[C---:B------:R-:W-:Y:S02]  /*9cd0*/  FFMA.FTZ R81, R92.reuse, R78, R81 ;  /* 0x0000004e5c517223 */ /* 0x040fe40000010051 */
[----:B------:R-:W-:Y:S02]  /*9ce0*/  FFMA.FTZ R82, R92, R80, -R83 ;  /* 0x000000505c527223 */ /* 0x000fe40000010853 */
[----:B------:R-:W-:-:S02]  /*9cf0*/  FADD.FTZ R76, RZ, R76 ;  /* 0x0000004cff4c7221 */ /* 0x000fc40000010000 */
[----:B------:R-:W-:Y:S02]  /*9d00*/  FFMA.FTZ R89, R150, -R88, R209 ;  /* 0x8000005896597223 */ /* 0x000fe400000100d1 */
[----:B------:R-:W-:Y:S02]  /*9d10*/  FFMA.FTZ R75, R94, R77, -R75 ;  /* 0x0000004d5e4b7223 */ /* 0x000fe4000001084b */
[----:B------:R-:W-:Y:S02]  /*9d20*/  FMUL.FTZ R85, R91, R106 ;  /* 0x0000006a5b557220 */ /* 0x000fe40000410000 */
[----:B------:R-:W-:Y:S02]  /*9d30*/  FFMA.FTZ R88, R152, -R88, R205 ;  /* 0x8000005898587223 */ /* 0x000fe400000100cd */
[----:B------:R-:W-:Y:S02]  /*9d40*/  FMUL.FTZ R83, R196, R105 ;  /* 0x00000069c4537220 */ /* 0x000fe40000410000 */
[----:B------:R-:W-:-:S02]  /*9d50*/  FMUL.FTZ R77, R96, R77 ;  /* 0x0000004d604d7220 */ /* 0x000fc40000410000 */
[----:B0-----:R-:W-:Y:S02]  /*9d60*/  FMUL.FTZ R79, R97, R78 ;  /* 0x0000004e614f7220 */ /* 0x001fe40000410000 */
[----:B------:R-:W-:Y:S01]  /*9d70*/  FADD.FTZ R76, R76, R81 ;  /* 0x000000514c4c7221 */ /* 0x000fe20000010000 */
[----:B------:R-:W-:Y:S01]  /*9d80*/  STS [R236.X4+0x4204], R77 ;  /* 0x0042044dec007388 */ /* 0x000fe20000004800 */
[----:B------:R-:W-:Y:S02]  /*9d90*/  FFMA.FTZ R87, R153, -R85, R202 ;  /* 0x8000005599577223 */ /* 0x000fe400000100ca */
[----:B------:R-:W-:Y:S01]  /*9da0*/  FMUL.FTZ R81, R197, R105 ;  /* 0x00000069c5517220 */ /* 0x000fe20000410000 */
[----:B------:R0:W-:Y:S01]  /*9db0*/  STS [R182.X4+0x4208], R79 ;  /* 0x0042084fb6007388 */ /* 0x0001e20000004800 */
[----:B------:R-:W-:Y:S02]  /*9dc0*/  FMUL.FTZ R78, R88, R83 ;  /* 0x00000053584e7220 */ /* 0x000fe40000410000 */
[----:B------:R-:W-:-:S02]  /*9dd0*/  FADD.FTZ R75, RZ, R75 ;  /* 0x0000004bff4b7221 */ /* 0x000fc40000010000 */
[----:B------:R-:W-:Y:S02]  /*9de0*/  FFMA.FTZ R85, R155, -R85, R206 ;  /* 0x800000559b557223 */ /* 0x000fe400000100ce */
[-C--:B------:R-:W-:Y:S02]  /*9df0*/  FMUL.FTZ R130, R194, R106.reuse ;  /* 0x0000006ac2827220 */ /* 0x080fe40000410000 */
[----:B------:R-:W-:Y:S02]  /*9e00*/  FADD.FTZ R75, R75, R82 ;  /* 0x000000524b4b7221 */ /* 0x000fe40000010000 */
[----:B0-----:R-:W-:Y:S02]  /*9e10*/  FFMA.FTZ R79, R89, R81, R78 ;  /* 0x00000051594f7223 */ /* 0x001fe4000001004e */
[----:B------:R-:W-:Y:S02]  /*9e20*/  FMUL.FTZ R128, R195, R106 ;  /* 0x0000006ac3807220 */ /* 0x000fe40000410000 */
[----:B------:R-:W-:-:S02]  /*9e30*/  FMUL.FTZ R78, R85, R130 ;  /* 0x00000082554e7220 */ /* 0x000fc40000410000 */
[----:B------:R-:W-:Y:S02]  /*9e40*/  FMUL.FTZ R82, R88, R81 ;  /* 0x0000005158527220 */ /* 0x000fe40000410000 */
[----:B------:R-:W-:Y:S02]  /*9e50*/  FADD.FTZ R76, R76, R79 ;  /* 0x0000004f4c4c7221 */ /* 0x000fe40000010000 */
[-C--:B------:R-:W-:Y:S02]  /*9e60*/  FFMA.FTZ R79, R87, R128.reuse, R78 ;  /* 0x00000080574f7223 */ /* 0x080fe4000001004e */
[----:B------:R-:W-:Y:S02]  /*9e70*/  FFMA.FTZ R82, R89, R83, -R82 ;  /* 0x0000005359527223 */ /* 0x000fe40000010852 */
[----:B------:R-:W-:Y:S02]  /*9e80*/  FMUL.FTZ R78, R85, R128 ;  /* 0x00000080554e7220 */ /* 0x000fe40000410000 */
[----:B------:R-:W-:-:S02]  /*9e90*/  FADD.FTZ R75, R75, R82 ;  /* 0x000000524b4b7221 */ /* 0x000fc40000010000 */
[----:B------:R-:W-:Y:S02]  /*9ea0*/  FFMA.FTZ R78, R87, R130, -R78 ;  /* 0x00000082574e7223 */ /* 0x000fe4000001084e */
[----:B------:R-:W-:Y:S01]  /*9eb0*/  FMUL.FTZ R77, R97, R80 ;  /* 0x00000050614d7220 */ /* 0x000fe20000410000 */
[----:B------:R-:W-:Y:S01]  /*9ec0*/  PRMT R80, RZ, 0x5410, R63 ;  /* 0x00005410ff507816 */ /* 0x000fe2000000003f */
[----:B------:R-:W-:Y:S02]  /*9ed0*/  FMUL.FTZ R81, R90, R81 ;  /* 0x000000515a517220 */ /* 0x000fe40000410000 */
[----:B------:R-:W-:Y:S01]  /*9ee0*/  FADD.FTZ R131, R75, R78 ;  /* 0x0000004e4b837221 */ /* 0x000fe20000010000 */
[----:B------:R-:W-:Y:S01]  /*9ef0*/  STS [R184.X4+0x420c], R77 ;  /* 0x00420c4db8007388 */ /* 0x000fe20000004800 */
[-C--:B------:R-:W-:Y:S02]  /*9f00*/  FMUL.FTZ R75, R193, R103.reuse ;  /* 0x00000067c14b7220 */ /* 0x080fe40000410000 */
[----:B------:R-:W-:Y:S01]  /*9f10*/  FMUL.FTZ R82, R86, R103 ;  /* 0x0000006756527220 */ /* 0x000fe20000410000 */
[----:B------:R0:W-:Y:S01]  /*9f20*/  STS [R232.X4+0x4210], R81 ;  /* 0x00421051e8007388 */ /* 0x0001e20000004800 */
[----:B------:R-:W-:-:S02]  /*9f30*/  FADD.FTZ R126, R76, R79 ;  /* 0x0000004f4c7e7221 */ /* 0x000fc40000010000 */
[-C--:B------:R-:W-:Y:S01]  /*9f40*/  FFMA.FTZ R84, R156, -R82.reuse, R207 ;  /* 0x800000529c547223 */ /* 0x080fe200000100cf */
[----:B------:R1:W-:Y:S01]  /*9f50*/  STS [R232.X4+0x4240], R129 ;  /* 0x00424081e8007388 */ /* 0x0003e20000004800 */
[----:B------:R-:W-:Y:S02]  /*9f60*/  FMUL.FTZ R79, R192, R103 ;  /* 0x00000067c04f7220 */ /* 0x000fe40000410000 */
[----:B------:R-:W-:Y:S01]  /*9f70*/  FMUL.FTZ R83, R90, R83 ;  /* 0x000000535a537220 */ /* 0x000fe20000410000 */
[----:B------:R-:W-:Y:S01]  /*9f80*/  STS [R232.X4+0x4244], R127 ;  /* 0x0042447fe8007388 */ /* 0x000fe20000004800 */
[----:B------:R-:W-:Y:S02]  /*9f90*/  FFMA.FTZ R82, R154, -R82, R211 ;  /* 0x800000529a527223 */ /* 0x000fe400000100d3 */
[----:B0-----:R-:W-:Y:S01]  /*9fa0*/  FMUL.FTZ R81, R86, R75 ;  /* 0x0000004b56517220 */ /* 0x001fe20000410000 */
[----:B------:R0:W-:Y:S01]  /*9fb0*/  STS [R232.X4+0x4214], R83 ;  /* 0x00421453e8007388 */ /* 0x0001e20000004800 */
[----:B------:R-:W-:Y:S01]  /*9fc0*/  FMUL.FTZ R76, R84, R79 ;  /* 0x0000004f544c7220 */ /* 0x000fe20000410000 */
[----:B-1----:R-:W-:Y:S01]  /*9fd0*/  LEA.HI.SX32 R129, R146, R111, 0x1b ;  /* 0x0000006f92817211 */ /* 0x002fe200078fdaff */
[-C--:B------:R-:W-:Y:S01]  /*9fe0*/  FMUL.FTZ R78, R84, R75.reuse ;  /* 0x0000004b544e7220 */ /* 0x080fe20000410000 */
[----:B------:R1:W-:Y:S01]  /*9ff0*/  STS [R232.X4+0x4220], R81 ;  /* 0x00422051e8007388 */ /* 0x0003e20000004800 */
[----:B------:R-:W-:-:S02]  /*a000*/  FFMA.FTZ R133, R82, R75, R76 ;  /* 0x0000004b52857223 */ /* 0x000fc4000001004c */
[C---:B------:R-:W-:Y:S01]  /*a010*/  FMUL.FTZ R77, R91.reuse, R130 ;  /* 0x000000825b4d7220 */ /* 0x040fe20000410000 */
[----:B------:R-:W-:Y:S01]  /*a020*/  STS [R232.X4+0x4248], R125 ;  /* 0x0042487de8007388 */ /* 0x000fe20000004800 */
[----:B------:R-:W-:Y:S01]  /*a030*/  FMUL.FTZ R75, R91, R128 ;  /* 0x000000805b4b7220 */ /* 0x000fe20000410000 */
[----:B0-----:R-:W-:Y:S01]  /*a040*/  PRMT R83, RZ, 0x7610, R62 ;  /* 0x00007610ff537816 */ /* 0x001fe2000000003e */
[----:B------:R-:W-:Y:S01]  /*a050*/  FFMA.FTZ R128, R82, R79, -R78 ;  /* 0x0000004f52807223 */ /* 0x000fe2000001084e */
[----:B------:R0:W-:Y:S01]  /*a060*/  STS [R232.X4+0x421c], R77 ;  /* 0x00421c4de8007388 */ /* 0x0001e20000004800 */
[----:B------:R-:W-:Y:S01]  /*a070*/  FMUL.FTZ R130, R80, R101 ;  /* 0x0000006550827220 */ /* 0x000fe20000410000 */
[----:B-1----:R-:W-:Y:S01]  /*a080*/  PRMT R81, RZ, 0x7610, R63 ;  /* 0x00007610ff517816 */ /* 0x002fe2000000003f */
[----:B------:R-:W-:Y:S01]  /*a090*/  FMUL.FTZ R78, R83, R104 ;  /* 0x00000068534e7220 */ /* 0x000fe20000410000 */
[----:B------:R1:W-:Y:S01]  /*a0a0*/  STS [R232.X4+0x4218], R75 ;  /* 0x0042184be8007388 */ /* 0x0003e20000004800 */
[----:B------:R-:W-:-:S02]  /*a0b0*/  FMUL.FTZ R140, R186, R102 ;  /* 0x00000066ba8c7220 */ /* 0x000fc40000410000 */
[----:B------:R-:W-:Y:S01]  /*a0c0*/  FMUL.FTZ R76, R81, R102 ;  /* 0x00000066514c7220 */ /* 0x000fe20000410000 */
[----:B------:R-:W-:Y:S01]  /*a0d0*/  STS [R232.X4+0x424c], R123 ;  /* 0x00424c7be8007388 */ /* 0x000fe20000004800 */
[----:B------:R-:W-:Y:S02]  /*a0e0*/  FMUL.FTZ R132, R191, R104 ;  /* 0x00000068bf847220 */ /* 0x000fe40000410000 */
[-C--:B------:R-:W-:Y:S01]  /*a0f0*/  FFMA.FTZ R234, R163, -R76.reuse, R220 ;  /* 0x8000004ca3ea7223 */ /* 0x080fe200000100dc */
[----:B------:R-:W-:Y:S01]  /*a100*/  STS [R232.X4+0x4250], R121 ;  /* 0x00425079e8007388 */ /* 0x000fe20000004800 */
[----:B------:R-:W-:Y:S02]  /*a110*/  FMUL.FTZ R147, R86, R79 ;  /* 0x0000004f56937220 */ /* 0x000fe40000410000 */
[----:B0-----:R-:W-:Y:S01]  /*a120*/  FFMA.FTZ R77, R161, -R76, R210 ;  /* 0x8000004ca14d7223 */ /* 0x001fe200000100d2 */
[----:B------:R-:W-:Y:S01]  /*a130*/  STS [R232.X4+0x4254], R119 ;  /* 0x00425477e8007388 */ /* 0x000fe20000004800 */
[----:B------:R-:W-:-:S02]  /*a140*/  FFMA.FTZ R79, R157, -R78, R208 ;  /* 0x8000004e9d4f7223 */ /* 0x000fc400000100d0 */
[----:B------:R-:W-:Y:S01]  /*a150*/  FFMA.FTZ R76, R158, -R130, R217 ;  /* 0x800000829e4c7223 */ /* 0x000fe200000100d9 */
[----:B------:R-:W-:Y:S01]  /*a160*/  STS [R232.X4+0x4224], R147 ;  /* 0x00422493e8007388 */ /* 0x000fe20000004800 */
[----:B------:R-:W-:Y:S02]  /*a170*/  FMUL.FTZ R138, R187, R102 ;  /* 0x00000066bb8a7220 */ /* 0x000fe40000410000 */
[----:B------:R-:W-:Y:S01]  /*a180*/  FMUL.FTZ R134, R234, R140 ;  /* 0x0000008cea867220 */ /* 0x000fe20000410000 */
[----:B------:R0:W-:Y:S01]  /*a190*/  STS [R232.X4+0x4258], R145 ;  /* 0x00425891e8007388 */ /* 0x0001e20000004800 */
[----:B-1----:R-:W-:Y:S02]  /*a1a0*/  FFMA.FTZ R75, R160, -R130, R213 ;  /* 0x80000082a04b7223 */ /* 0x002fe400000100d5 */
[----:B------:R-:W-:Y:S01]  /*a1b0*/  FFMA.FTZ R78, R159, -R78, R212 ;  /* 0x8000004e9f4e7223 */ /* 0x000fe200000100d4 */
[----:B------:R1:W-:Y:S01]  /*a1c0*/  STS [R232.X4+0x425c], R115 ;  /* 0x00425c73e8007388 */ /* 0x0003e20000004800 */
[----:B------:R-:W-:-:S02]  /*a1d0*/  FMUL.FTZ R130, R190, R104 ;  /* 0x00000068be827220 */ /* 0x000fc40000410000 */
[----:B------:R-:W-:Y:S01]  /*a1e0*/  FFMA.FTZ R23, R165, R100, R23 ;  /* 0x00000064a5177223 */ /* 0x000fe20000010017 */
[----:B------:R-:W-:Y:S01]  /*a1f0*/  STS [R232.X4+0x4260], R99 ;  /* 0x00426063e8007388 */ /* 0x000fe20000004800 */
[----:B------:R-:W-:Y:S01]  /*a200*/  FMUL.FTZ R165, R83, R132 ;  /* 0x0000008453a57220 */ /* 0x000fe20000410000 */
[----:B0-----:R-:W-:Y:S01]  /*a210*/  IADD3 R145, R111, 0xf00, RZ ;  /* 0x00000f006f917810 */ /* 0x001fe20007ffe0ff */
[----:B------:R-:W-:Y:S01]  /*a220*/  FADD.FTZ R46, R169, R46 ;  /* 0x0000002ea92e7221 */ /* 0x000fe20000010000 */
[----:B------:R0:W-:Y:S01]  /*a230*/  STS [R232.X4+0x4264], R143 ;  /* 0x0042648fe8007388 */ /* 0x0001e20000004800 */
[----:B------:R-:W-:Y:S01]  /*a240*/  FFMA.FTZ R181, R77, R138, R134 ;  /* 0x0000008a4db57223 */ /* 0x000fe20000010086 */
[----:B-1----:R-:W-:Y:S01]  /*a250*/  IADD3 R115, R111, 0x200, RZ ;  /* 0x000002006f737810 */ /* 0x002fe20007ffe0ff */
[----:B------:R-:W-:Y:S01]  /*a260*/  FMUL.FTZ R169, R188, R101 ;  /* 0x00000065bca97220 */ /* 0x000fe20000410000 */
[----:B------:R1:W-:Y:S01]  /*a270*/  STS [R232.X4+0x4228], R165 ;  /* 0x004228a5e8007388 */ /* 0x0003e20000004800 */
[----:B------:R-:W-:Y:S01]  /*a280*/  FMUL.FTZ R134, R78, R130 ;  /* 0x000000824e867220 */ /* 0x000fe20000410000 */
[----:B------:R-:W-:Y:S01]  /*a290*/  LEA.HI.SX32 R115, R115, R111, 0x1b ;  /* 0x0000006f73737211 */ /* 0x000fe200078fdaff */
[-C--:B------:R-:W-:Y:S01]  /*a2a0*/  FMUL.FTZ R142, R234, R138.reuse ;  /* 0x0000008aea8e7220 */ /* 0x080fe20000410000 */
[----:B------:R-:W-:Y:S01]  /*a2b0*/  STS [R232.X4+0x4268], R173 ;  /* 0x004268ade8007388 */ /* 0x000fe20000004800 */
[----:B------:R-:W-:Y:S01]  /*a2c0*/  FMUL.FTZ R185, R81, R138 ;  /* 0x0000008a51b97220 */ /* 0x000fe20000410000 */
[----:B0-----:R-:W-:Y:S01]  /*a2d0*/  IADD3 R143, R111, 0xe80, RZ ;  /* 0x00000e806f8f7810 */ /* 0x001fe20007ffe0ff */
[----:B------:R-:W-:Y:S01]  /*a2e0*/  FMUL.FTZ R138, R75, R169 ;  /* 0x000000a94b8a7220 */ /* 0x000fe20000410000 */
[----:B------:R0:W-:Y:S01]  /*a2f0*/  STS [R232.X4+0x426c], R141 ;  /* 0x00426c8de8007388 */ /* 0x0001e20000004800 */
[----:B------:R-:W-:-:S02]  /*a300*/  FFMA.FTZ R147, R79, R132, R134 ;  /* 0x000000844f937223 */ /* 0x000fc40000010086 */
[----:B-1----:R-:W-:Y:S01]  /*a310*/  FMUL.FTZ R165, R189, R101 ;  /* 0x00000065bda57220 */ /* 0x002fe20000410000 */
[----:B------:R-:W-:Y:S01]  /*a320*/  STS [R232.X4+0x4238], R185 ;  /* 0x004238b9e8007388 */ /* 0x000fe20000004800 */
[----:B------:R-:W-:Y:S02]  /*a330*/  FMUL.FTZ R132, R78, R132 ;  /* 0x000000844e847220 */ /* 0x000fe40000410000 */
[----:B------:R-:W-:Y:S01]  /*a340*/  FADD.FTZ R126, R126, R133 ;  /* 0x000000857e7e7221 */ /* 0x000fe20000010000 */
[----:B------:R-:W-:Y:S01]  /*a350*/  STS [R232.X4+0x4270], R139 ;  /* 0x0042708be8007388 */ /* 0x000fe20000004800 */
[-C--:B------:R-:W-:Y:S01]  /*a360*/  FMUL.FTZ R134, R75, R165.reuse ;  /* 0x000000a54b867220 */ /* 0x080fe20000410000 */
[C---:B0-----:R-:W-:Y:S01]  /*a370*/  IADD3 R141, R111.reuse, 0xe00, RZ ;  /* 0x00000e006f8d7810 */ /* 0x041fe20007ffe0ff */
[-C--:B------:R-:W-:Y:S01]  /*a380*/  FFMA.FTZ R171, R76, R165.reuse, R138 ;  /* 0x000000a54cab7223 */ /* 0x080fe2000001008a */
[----:B------:R-:W-:Y:S01]  /*a390*/  STS [R232.X4+0x4274], R177 ;  /* 0x004274b1e8007388 */ /* 0x000fe20000004800 */
[----:B------:R-:W-:Y:S01]  /*a3a0*/  FMUL.FTZ R179, R80, R165 ;  /* 0x000000a550b37220 */ /* 0x000fe20000410000 */
[----:B------:R-:W-:Y:S01]  /*a3b0*/  IADD3 R138, R111, 0x680, RZ ;  /* 0x000006806f8a7810 */ /* 0x000fe20007ffe0ff */
[----:B------:R-:W-:Y:S01]  /*a3c0*/  FFMA.FTZ R165, R79, R130, -R132 ;  /* 0x000000824fa57223 */ /* 0x000fe20000010884 */
[----:B------:R0:W-:Y:S01]  /*a3d0*/  STS [R232.X4+0x4278], R135 ;  /* 0x00427887e8007388 */ /* 0x0001e20000004800 */
[----:B------:R-:W-:Y:S01]  /*a3e0*/  FADD.FTZ R128, R131, R128 ;  /* 0x0000008083807221 */ /* 0x000fe20000010000 */
[C---:B------:R-:W-:Y:S01]  /*a3f0*/  IADD3 R132, R111.reuse, 0x580, RZ ;  /* 0x000005806f847810 */ /* 0x040fe20007ffe0ff */
[----:B------:R-:W-:Y:S01]  /*a400*/  FADD.FTZ R126, R126, R147 ;  /* 0x000000937e7e7221 */ /* 0x000fe20000010000 */
[----:B------:R-:W-:Y:S01]  /*a410*/  STS [R232.X4+0x4230], R179 ;  /* 0x004230b3e8007388 */ /* 0x000fe20000004800 */
[----:B------:R-:W-:Y:S01]  /*a420*/  FFMA.FTZ R175, R76, R169, -R134 ;  /* 0x000000a94caf7223 */ /* 0x000fe20000010886 */
[C---:B------:R-:W-:Y:S01]  /*a430*/  IADD3 R134, R111.reuse, 0x600, RZ ;  /* 0x000006006f867810 */ /* 0x040fe20007ffe0ff */
[----:B------:R-:W-:Y:S01]  /*a440*/  FADD.FTZ R128, R128, R165 ;  /* 0x000000a580807221 */ /* 0x000fe20000010000 */
[----:B------:R1:W-:Y:S01]  /*a450*/  STS [R232.X4+0x427c], R137 ;  /* 0x00427c89e8007388 */ /* 0x0003e20000004800 */
[----:B------:R-:W-:Y:S01]  /*a460*/  FADD.FTZ R126, R126, R171 ;  /* 0x000000ab7e7e7221 */ /* 0x000fe20000010000 */
[----:B------:R-:W-:Y:S01]  /*a470*/  IADD3 R147, R111, 0xf80, RZ ;  /* 0x00000f806f937810 */ /* 0x000fe20007ffe0ff */
[----:B------:R-:W-:Y:S01]  /*a480*/  FFMA.FTZ R183, R77, R140, -R142 ;  /* 0x0000008c4db77223 */ /* 0x000fe2000001088e */
[C---:B------:R-:W-:Y:S01]  /*a490*/  IADD3 R142, R111.reuse, 0x780, RZ ;  /* 0x000007806f8e7810 */ /* 0x040fe20007ffe0ff */
[----:B------:R-:W-:Y:S01]  /*a4a0*/  FADD.FTZ R128, R128, R175 ;  /* 0x000000af80807221 */ /* 0x000fe20000010000 */
[----:B------:R-:W-:Y:S01]  /*a4b0*/  LEA.HI.SX32 R123, R132, R111, 0x1b ;  /* 0x0000006f847b7211 */ /* 0x000fe200078fdaff */
[----:B------:R-:W-:Y:S01]  /*a4c0*/  FADD.FTZ R181, R126, R181 ;  /* 0x000000b57eb57221 */ /* 0x000fe20000010000 */
[----:B------:R-:W-:Y:S01]  /*a4d0*/  IADD3 R126, R111, 0x400, RZ ;  /* 0x000004006f7e7810 */ /* 0x000fe20007ffe0ff */
[----:B------:R-:W-:Y:S01]  /*a4e0*/  FMUL.FTZ R167, R83, R130 ;  /* 0x0000008253a77220 */ /* 0x000fe20000410000 */
[----:B------:R-:W-:Y:S01]  /*a4f0*/  IADD3 R130, R111, 0x500, RZ ;  /* 0x000005006f827810 */ /* 0x000fe20007ffe0ff */
[----:B------:R-:W-:Y:S01]  /*a500*/  FMUL.FTZ R169, R80, R169 ;  /* 0x000000a950a97220 */ /* 0x000fe20000410000 */
[----:B------:R-:W-:Y:S01]  /*a510*/  LEA.HI.SX32 R127, R142, R111, 0x1b ;  /* 0x0000006f8e7f7211 */ /* 0x000fe200078fdaff */
        /* <DEDUP_REMOVED lines=13> */
[----:B------:R-:W-:Y:S01]  /*a5f0*/  BAR.SYNC.DEFER_BLOCKING 0x0 ;  /* 0x0000000000007b1d */ /* 0x000fe20000010000 */
[----:B------:R-:W-:Y:S01]  /*a600*/  FADD.FTZ R240, R240, R74 ;  /* 0x0000004af0f07221 */ /* 0x000fe20000010000 */
[----:B------:R-:W-:Y:S01]  /*a610*/  IADD3 R120, R111, 0x280, RZ ;  /* 0x000002806f787810 */ /* 0x000fe20007ffe0ff */
[----:B------:R-:W-:Y:S01]  /*a620*/  FMUL.FTZ R74, R163, R186 ;  /* 0x000000baa34a7220 */ /* 0x000fe20000410000 */
[C---:B------:R-:W-:Y:S01]  /*a630*/  IADD3 R124, R111.reuse, 0x380, RZ ;  /* 0x000003806f7c7810 */ /* 0x040fe20007ffe0ff */
[----:B------:R-:W-:Y:S01]  /*a640*/  FADD.FTZ R72, R242, R72 ;  /* 0x00000048f2487221 */ /* 0x000fe20000010000 */
[C---:B------:R-:W-:Y:S01]  /*a650*/  IADD3 R140, R111.reuse, 0x700, RZ ;  /* 0x000007006f8c7810 */ /* 0x040fe20007ffe0ff */
[----:B------:R-:W-:Y:S01]  /*a660*/  FADD.FTZ R240, R240, R73 ;  /* 0x00000049f0f07221 */ /* 0x000fe20000010000 */
[----:B------:R-:W-:Y:S01]  /*a670*/  IADD3 R98, R111, 0x100, RZ ;  /* 0x000001006f627810 */ /* 0x000fe20007ffe0ff */
[----:B------:R-:W-:Y:S01]  /*a680*/  FFMA.FTZ R74, R161, R187, R74 ;  /* 0x000000bba14a7223 */ /* 0x000fe2000001004a */
[-C--:B------:R-:W-:Y:S01]  /*a690*/  LEA.HI.SX32 R99, R118, R111.reuse, 0x1b ;  /* 0x0000006f76637211 */ /* 0x080fe200078fdaff */
[----:B------:R-:W-:Y:S01]  /*a6a0*/  FADD.FTZ R161, R72, R70 ;  /* 0x0000004648a17221 */ /* 0x000fe20000010000 */
[----:B------:R-:W-:Y:S01]  /*a6b0*/  LEA.HI.SX32 R117, R120, R111, 0x1b ;  /* 0x0000006f78757211 */ /* 0x000fe200078fdaff */
[----:B------:R-:W-:Y:S01]  /*a6c0*/  FADD.FTZ R43, R166, R43 ;  /* 0x0000002ba62b7221 */ /* 0x000fe20000010000 */
[C---:B------:R-:W-:Y:S01]  /*a6d0*/  IADD3 R166, R111.reuse, 0xa00, RZ ;  /* 0x00000a006fa67810 */ /* 0x040fe20007ffe0ff */
[----:B------:R-:W-:Y:S01]  /*a6e0*/  FFMA.FTZ R24, R164, R55, R24 ;  /* 0x00000037a4187223 */ /* 0x000fe20000010018 */
[----:B------:R-:W-:Y:S01]  /*a6f0*/  IADD3 R164, R111, 0x980, RZ ;  /* 0x000009806fa47810 */ /* 0x000fe20007ffe0ff */
[----:B------:R-:W-:Y:S01]  /*a700*/  FADD.FTZ R240, R240, R71 ;  /* 0x00000047f0f07221 */ /* 0x000fe20000010000 */
[-C--:B------:R-:W-:Y:S01]  /*a710*/  LEA.HI.SX32 R118, R122, R111.reuse, 0x1b ;  /* 0x0000006f7a767211 */ /* 0x080fe200078fdaff */
[----:B------:R-:W-:Y:S01]  /*a720*/  FADD.FTZ R71, R161, R68 ;  /* 0x00000044a1477221 */ /* 0x000fe20000010000 */
[-C--:B------:R-:W-:Y:S01]  /*a730*/  LEA.HI.SX32 R119, R124, R111.reuse, 0x1b ;  /* 0x0000006f7c777211 */ /* 0x080fe200078fdaff */
[----:B------:R-:W-:Y:S01]  /*a740*/  FADD.FTZ R240, R240, R69 ;  /* 0x00000045f0f07221 */ /* 0x000fe20000010000 */
[-C--:B------:R-:W-:Y:S01]  /*a750*/  LEA.HI.SX32 R120, R126, R111.reuse, 0x1b ;  /* 0x0000006f7e787211 */ /* 0x080fe200078fdaff */
[----:B------:R-:W-:Y:S01]  /*a760*/  FADD.FTZ R41, R178, R41 ;  /* 0x00000029b2297221 */ /* 0x000fe20000010000 */
[-C--:B------:R-:W-:Y:S01]  /*a770*/  LEA.HI.SX32 R121, R128, R111.reuse, 0x1b ;  /* 0x0000006f80797211 */ /* 0x080fe200078fdaff */
[----:B------:R-:W-:Y:S01]  /*a780*/  FMUL.FTZ R73, R187, UR45 ;  /* 0x0000002dbb497c20 */ /* 0x000fe20008410000 */
[-C--:B------:R-:W-:Y:S01]  /*a790*/  LEA.HI.SX32 R122, R130, R111.reuse, 0x1b ;  /* 0x0000006f827a7211 */ /* 0x080fe200078fdaff */
[----:B------:R-:W-:Y:S01]  /*a7a0*/  FADD.FTZ R178, R71, R66 ;  /* 0x0000004247b27221 */ /* 0x000fe20000010000 */
[-C--:B------:R-:W-:Y:S01]  /*a7b0*/  LEA.HI.SX32 R124, R134, R111.reuse, 0x1b ;  /* 0x0000006f867c7211 */ /* 0x080fe200078fdaff */
[C---:B------:R-:W-:Y:S01]  /*a7c0*/  FMUL.FTZ R71, R15.reuse, R116 ;  /* 0x000000740f477220 */ /* 0x040fe20000410000 */
[-C--:B------:R-:W-:Y:S01]  /*a7d0*/  LEA.HI.SX32 R125, R138, R111.reuse, 0x1b ;  /* 0x0000006f8a7d7211 */ /* 0x080fe200078fdaff */
[----:B------:R-:W-:Y:S01]  /*a7e0*/  FFMA.FTZ R69, -R15, R204, -RZ ;  /* 0x000000cc0f457223 */ /* 0x000fe200000109ff */
[-C--:B------:R-:W-:Y:S01]  /*a7f0*/  LEA.HI.SX32 R126, R140, R111.reuse, 0x1b ;  /* 0x0000006f8c7e7211 */ /* 0x080fe200078fdaff */
[----:B------:R-:W-:Y:S01]  /*a800*/  FADD.FTZ R163, R240, R67 ;  /* 0x00000043f0a37221 */ /* 0x000fe20000010000 */
[-C--:B------:R-:W-:Y:S01]  /*a810*/  LEA.HI.SX32 R128, R144, R111.reuse, 0x1b ;  /* 0x0000006f90807211 */ /* 0x080fe200078fdaff */
[----:B------:R-:W2:Y:S01]  /*a820*/  LDS R165, [R99.X4+0x4800] ;  /* 0x0048000063a57984 */ /* 0x000ea20000004800 */
[-C--:B------:R-:W-:Y:S01]  /*a830*/  LEA.HI.SX32 R142, R143, R111.reuse, 0x1b ;  /* 0x0000006f8f8e7211 */ /* 0x080fe200078fdaff */
[C---:B------:R-:W-:Y:S01]  /*a840*/  FFMA.FTZ R67, -R13.reuse, R206, -RZ ;  /* 0x000000ce0d437223 */ /* 0x040fe200000109ff */
[-C--:B------:R-:W-:Y:S01]  /*a850*/  LEA.HI.SX32 R98, R98, R111.reuse, 0x1b ;  /* 0x0000006f62627211 */ /* 0x080fe200078fdaff */
[----:B------:R-:W3:Y:S01]  /*a860*/  LDS R167, [R115.X4+0x4a00] ;  /* 0x004a000073a77984 */ /* 0x000ee20000004800 */
[-C--:B------:R-:W-:Y:S01]  /*a870*/  LEA.HI.SX32 R130, R162, R111.reuse, 0x1b ;  /* 0x0000006fa2827211 */ /* 0x080fe200078fdaff */
[----:B------:R-:W-:Y:S01]  /*a880*/  FFMA.FTZ R73, R186, UR44, -R73 ;  /* 0x0000002cba497c23 */ /* 0x000fe20008010849 */
[-C--:B------:R-:W-:Y:S01]  /*a890*/  LEA.HI.SX32 R131, R164, R111.reuse, 0x1b ;  /* 0x0000006fa4837211 */ /* 0x080fe200078fdaff */
[----:B------:R-:W4:Y:S01]  /*a8a0*/  LDS R169, [R117.X4+0x4c00] ;  /* 0x004c000075a97984 */ /* 0x000f220000004800 */
[----:B------:R-:W-:Y:S01]  /*a8b0*/  LEA.HI.SX32 R132, R166, R111, 0x1b ;  /* 0x0000006fa6847211 */ /* 0x000fe200078fdaff */
[----:B------:R-:W-:Y:S01]  /*a8c0*/  FMUL.FTZ R161, R234, R73 ;  /* 0x00000049eaa17220 */ /* 0x000fe20000410000 */
[-C--:B------:R-:W-:Y:S01]  /*a8d0*/  LEA.HI.SX32 R133, R168, R111.reuse, 0x1b ;  /* 0x0000006fa8857211 */ /* 0x080fe200078fdaff */
[----:B------:R-:W2:Y:S01]  /*a8e0*/  LDS R171, [R118.X4+0x4e00] ;  /* 0x004e000076ab7984 */ /* 0x000ea20000004800 */
[-C--:B------:R-:W-:Y:S01]  /*a8f0*/  LEA.HI.SX32 R134, R170, R111.reuse, 0x1b ;  /* 0x0000006faa867211 */ /* 0x080fe200078fdaff */
[----:B------:R-:W-:Y:S01]  /*a900*/  FADD.FTZ R44, R176, R44 ;  /* 0x0000002cb02c7221 */ /* 0x000fe20000010000 */
[-C--:B0-----:R-:W-:Y:S01]  /*a910*/  LEA.HI.SX32 R135, R172, R111.reuse, 0x1b ;  /* 0x0000006fac877211 */ /* 0x081fe200078fdaff */
[----:B------:R-:W0:Y:S01]  /*a920*/  LDS R173, [R119.X4+0x5000] ;  /* 0x0050000077ad7984 */ /* 0x000e220000004800 */
[-C--:B-1----:R-:W-:Y:S01]  /*a930*/  LEA.HI.SX32 R137, R180, R111.reuse, 0x1b ;  /* 0x0000006fb4897211 */ /* 0x082fe200078fdaff */
[----:B------:R-:W-:Y:S01]  /*a940*/  FMUL.FTZ R73, R13, R202 ;  /* 0x000000ca0d497220 */ /* 0x000fe20000410000 */
[-C--:B------:R-:W-:Y:S01]  /*a950*/  LEA.HI.SX32 R138, R248, R111.reuse, 0x1b ;  /* 0x0000006ff88a7211 */ /* 0x080fe200078fdaff */
[----:B------:R-:W1:Y:S01]  /*a960*/  LDS R180, [R238.X4+0x4200] ;  /* 0x00420000eeb47984 */ /* 0x000e620000004800 */
[-C--:B------:R-:W-:Y:S01]  /*a970*/  LEA.HI.SX32 R139, R250, R111.reuse, 0x1b ;  /* 0x0000006ffa8b7211 */ /* 0x080fe200078fdaff */
[----:B------:R-:W-:Y:S01]  /*a980*/  FMUL.FTZ R176, R186, UR45 ;  /* 0x0000002dbab07c20 */ /* 0x000fe20008410000 */
[-C--:B------:R-:W-:Y:S01]  /*a990*/  LEA.HI.SX32 R140, R252, R111.reuse, 0x1b ;  /* 0x0000006ffc8c7211 */ /* 0x080fe200078fdaff */
[----:B------:R-:W0:Y:S01]  /*a9a0*/  LDS R175, [R120.X4+0x5200] ;  /* 0x0052000078af7984 */ /* 0x000e220000004800 */
[----:B------:R-:W-:Y:S01]  /*a9b0*/  LEA.HI.SX32 R141, R141, R111, 0x1b ;  /* 0x0000006f8d8d7211 */ /* 0x000fe200078fdaff */
[C---:B------:R-:W-:Y:S01]  /*a9c0*/  FMUL.FTZ R209, R14.reuse, R209 ;  /* 0x000000d10ed17220 */ /* 0x040fe20000410000 */
[-C--:B------:R-:W-:Y:S01]  /*a9d0*/  LEA.HI.SX32 R143, R145, R111.reuse, 0x1b ;  /* 0x0000006f918f7211 */ /* 0x080fe200078fdaff */
[----:B------:R-:W0:Y:S01]  /*a9e0*/  LDS R177, [R121.X4+0x5400] ;  /* 0x0054000079b17984 */ /* 0x000e220000004800 */
[----:B------:R-:W-:Y:S01]  /*a9f0*/  LEA.HI.SX32 R144, R147, R111, 0x1b ;  /* 0x0000006f93907211 */ /* 0x000fe200078fdaff */
[----:B------:R-:W-:Y:S01]  /*aa00*/  FFMA.FTZ R176, R187, UR44, R176 ;  /* 0x0000002cbbb07c23 */ /* 0x000fe200080100b0 */
[----:B------:R-:W-:Y:S01]  /*aa10*/  MOV R116, UR34 ;  /* 0x0000002200747c02 */ /* 0x000fe20008000f00 */
[----:B------:R-:W0:Y:S01]  /*aa20*/  LDS R145, [R174.X4+0x4400] ;  /* 0x00440000ae917984 */ /* 0x000e220000004800 */
[----:B------:R-:W-:-:S02]  /*aa30*/  FFMA.FTZ R205, -R14, R205, -RZ ;  /* 0x000000cd0ecd7223 */ /* 0x000fc400000109ff */
[----:B------:R-:W-:Y:S01]  /*aa40*/  LEA R116, R116, -R111, 0x1 ;  /* 0x8000006f74747211 */ /* 0x000fe200078e08ff */
[----:B------:R-:W0:Y:S01]  /*aa50*/  LDS R147, [R98.X4+0x4600] ;  /* 0x0046000062937984 */ /* 0x000e220000004800 */
[----:B------:R-:W-:Y:S02]  /*aa60*/  FMUL.FTZ R187, R11, R208 ;  /* 0x000000d00bbb7220 */ /* 0x000fe40000410000 */
[----:B------:R-:W-:Y:S01]  /*aa70*/  ISETP.GE.AND P0, PT, R116, 0x1, PT ;  /* 0x000000017400780c */ /* 0x000fe20003f06270 */
[----:B------:R-:W0:Y:S01]  /*aa80*/  LDS R179, [R122.X4+0x5600] ;  /* 0x005600007ab37984 */ /* 0x000e220000004800 */
[----:B------:R-:W-:Y:S02]  /*aa90*/  FMUL.FTZ R215, R2, R215 ;  /* 0x000000d702d77220 */ /* 0x000fe40000410000 */
[----:B------:R-:W-:Y:S01]  /*aaa0*/  FMUL.FTZ R202, R160, R188 ;  /* 0x000000bca0ca7220 */ /* 0x000fe20000410000 */
[----:B------:R-:W0:Y:S01]  /*aab0*/  LDS R181, [R123.X4+0x5800] ;  /* 0x005800007bb57984 */ /* 0x000e220000004800 */
[----:B------:R-:W-:-:S02]  /*aac0*/  FMUL.FTZ R211, R12, R211 ;  /* 0x000000d30cd37220 */ /* 0x000fc40000410000 */
[----:B------:R-:W-:Y:S01]  /*aad0*/  FFMA.FTZ R207, -R12, R207, -RZ ;  /* 0x000000cf0ccf7223 */ /* 0x000fe200000109ff */
[----:B------:R-:W0:Y:S01]  /*aae0*/  LDS R183, [R124.X4+0x5a00] ;  /* 0x005a00007cb77984 */ /* 0x000e220000004800 */
[C---:B------:R-:W-:Y:S02]  /*aaf0*/  FFMA.FTZ R213, -R10.reuse, R213, -RZ ;  /* 0x000000d50ad57223 */ /* 0x040fe400000109ff */
[----:B------:R-:W-:Y:S01]  /*ab00*/  FMUL.FTZ R217, R10, R217 ;  /* 0x000000d90ad97220 */ /* 0x000fe20000410000 */
[----:B------:R-:W0:Y:S01]  /*ab10*/  LDS R185, [R125.X4+0x5c00] ;  /* 0x005c00007db97984 */ /* 0x000e220000004800 */
[C---:B------:R-:W-:Y:S02]  /*ab20*/  FMUL.FTZ R223, R8.reuse, R223 ;  /* 0x000000df08df7220 */ /* 0x040fe40000410000 */
[----:B------:R-:W-:Y:S01]  /*ab30*/  FFMA.FTZ R221, -R8, R221, -RZ ;  /* 0x000000dd08dd7223 */ /* 0x000fe200000109ff */
[----:B------:R-:W0:Y:S01]  /*ab40*/  LDS R203, [R126.X4+0x5e00] ;  /* 0x005e00007ecb7984 */ /* 0x000e220000004800 */
[----:B------:R-:W-:-:S02]  /*ab50*/  FMUL.FTZ R231, R6, R231 ;  /* 0x000000e706e77220 */ /* 0x000fc40000410000 */
[----:B------:R-:W-:Y:S01]  /*ab60*/  FFMA.FTZ R227, -R6, R227, -RZ ;  /* 0x000000e306e37223 */ /* 0x000fe200000109ff */
[----:B------:R-:W0:Y:S01]  /*ab70*/  LDS R225, [R127.X4+0x6000] ;  /* 0x006000007fe17984 */ /* 0x000e220000004800 */
[C---:B------:R-:W-:Y:S02]  /*ab80*/  FMUL.FTZ R233, R4.reuse, R233 ;  /* 0x000000e904e97220 */ /* 0x040fe40000410000 */
[----:B------:R-:W-:Y:S01]  /*ab90*/  FFMA.FTZ R229, -R4, R229, -RZ ;  /* 0x000000e504e57223 */ /* 0x000fe200000109ff */
[----:B------:R-:W0:Y:S01]  /*aba0*/  LDS R235, [R128.X4+0x6200] ;  /* 0x0062000080eb7984 */ /* 0x000e220000004800 */
[----:B------:R-:W-:Y:S02]  /*abb0*/  FMUL.FTZ R219, R0, R219 ;  /* 0x000000db00db7220 */ /* 0x000fe40000410000 */
[----:B------:R-:W-:Y:S01]  /*abc0*/  FMUL.FTZ R66, R192, UR45 ;  /* 0x0000002dc0427c20 */ /* 0x000fe20008410000 */
[----:B------:R-:W0:Y:S01]  /*abd0*/  LDS R237, [R129.X4+0x6400] ;  /* 0x0064000081ed7984 */ /* 0x000e220000004800 */
[----:B------:R-:W-:-:S02]  /*abe0*/  FMUL.FTZ R206, R190, UR45 ;  /* 0x0000002dbece7c20 */ /* 0x000fc40008410000 */
[----:B------:R-:W-:Y:S01]  /*abf0*/  FMUL.FTZ R186, R194, UR45 ;  /* 0x0000002dc2ba7c20 */ /* 0x000fe20008410000 */
[----:B------:R-:W0:Y:S01]  /*ac00*/  LDS R239, [R130.X4+0x6600] ;  /* 0x0066000082ef7984 */ /* 0x000e220000004800 */
[----:B------:R-:W-:Y:S02]  /*ac10*/  FMUL.FTZ R68, R198, UR45 ;  /* 0x0000002dc6447c20 */ /* 0x000fe40008410000 */
[----:B------:R-:W-:Y:S01]  /*ac20*/  FFMA.FTZ R206, R191, UR44, R206 ;  /* 0x0000002cbfce7c23 */ /* 0x000fe200080100ce */
[----:B------:R-:W0:Y:S01]  /*ac30*/  LDS R241, [R131.X4+0x6800] ;  /* 0x0068000083f17984 */ /* 0x000e220000004800 */
[----:B------:R-:W-:-:S03]  /*ac40*/  FFMA.FTZ R186, R195, UR44, R186 ;  /* 0x0000002cc3ba7c23 */ /* 0x000fc600080100ba */
        /* <DEDUP_REMOVED lines=21> */
[----:B------:R-:W-:Y:S02]  /*ada0*/  FMUL.FTZ R184, R196, UR45 ;  /* 0x0000002dc4b87c20 */ /* 0x000fe40008410000 */
[----:B--2---:R-:W-:Y:S01]  /*adb0*/  FFMA.FTZ R67, -R9, R220, -RZ ;  /* 0x000000dc09437223 */ /* 0x004fe200000109ff */
[----:B------:R2:W-:Y:S01]  /*adc0*/  STS [R232.X4+0x842c], R69 ;  /* 0x00842c45e8007388 */ /* 0x0005e20000004800 */
[----:B------:R-:W-:Y:S02]  /*add0*/  FFMA.FTZ R184, R197, UR44, R184 ;  /* 0x0000002cc5b87c23 */ /* 0x000fe400080100b8 */
[----:B-----5:R-:W-:Y:S01]  /*ade0*/  FMUL.FTZ R73, R7, R216 ;  /* 0x000000d807497220 */ /* 0x020fe20000410000 */
[----:B------:R5:W-:Y:S01]  /*adf0*/  STS [R232.X4+0x843c], R67 ;  /* 0x00843c43e8007388 */ /* 0x000be20000004800 */
[----:B-1----:R-:W-:-:S03]  /*ae00*/  FMUL.FTZ R209, R9, R210 ;  /* 0x000000d209d17220 */ /* 0x002fc60000410000 */
[----:B------:R-:W-:Y:S01]  /*ae10*/  STS [R232.X4+0x8414], R205 ;  /* 0x008414cde8007388 */ /* 0x000fe20000004800 */
[----:B--2---:R-:W-:-:S03]  /*ae20*/  FFMA.FTZ R69, -R5, R228, -RZ ;  /* 0x000000e405457223 */ /* 0x004fc600000109ff */
[----:B------:R1:W-:Y:S01]  /*ae30*/  STS [R232.X4+0x8428], R187 ;  /* 0x008428bbe8007388 */ /* 0x0003e20000004800 */
[----:B-----5:R-:W-:-:S03]  /*ae40*/  FMUL.FTZ R67, R189, UR45 ;  /* 0x0000002dbd437c20 */ /* 0x020fc60008410000 */
[----:B------:R2:W-:Y:S01]  /*ae50*/  STS [R232.X4+0x845c], R69 ;  /* 0x00845c45e8007388 */ /* 0x0005e20000004800 */
[----:B------:R-:W-:-:S03]  /*ae60*/  FFMA.FTZ R204, R188, UR44, -R67 ;  /* 0x0000002cbccc7c23 */ /* 0x000fc60008010843 */
[----:B------:R5:W-:Y:S01]  /*ae70*/  STS [R232.X4+0x8448], R73 ;  /* 0x00844849e8007388 */ /* 0x000be20000004800 */
[----:B------:R-:W-:Y:S02]  /*ae80*/  FMUL.FTZ R188, R188, UR45 ;  /* 0x0000002dbcbc7c20 */ /* 0x000fe40008410000 */
[----:B-1----:R-:W-:Y:S01]  /*ae90*/  FMUL.FTZ R187, R5, R222 ;  /* 0x000000de05bb7220 */ /* 0x002fe20000410000 */
[----:B------:R1:W-:Y:S01]  /*aea0*/  STS [R232.X4+0x844c], R71 ;  /* 0x00844c47e8007388 */ /* 0x0003e20000004800 */
[----:B------:R-:W-:Y:S02]  /*aeb0*/  FMUL.FTZ R205, R3, R230 ;  /* 0x000000e603cd7220 */ /* 0x000fe40000410000 */
[----:B--2---:R-:W-:Y:S01]  /*aec0*/  FFMA.FTZ R69, -R0, R218, -RZ ;  /* 0x000000da00457223 */ /* 0x004fe200000109ff */
[----:B------:R2:W-:Y:S01]  /*aed0*/  STS [R232.X4+0x8470], R215 ;  /* 0x008470d7e8007388 */ /* 0x0005e20000004800 */
[----:B------:R-:W-:Y:S02]  /*aee0*/  FMUL.FTZ R67, R195, UR45 ;  /* 0x0000002dc3437c20 */ /* 0x000fe40008410000 */
[----:B-----5:R-:W-:Y:S01]  /*aef0*/  FFMA.FTZ R73, -R2, R214, -RZ ;  /* 0x000000d602497223 */ /* 0x020fe200000109ff */
[----:B------:R5:W-:Y:S01]  /*af00*/  STS [R232.X4+0x8438], R209 ;  /* 0x008438d1e8007388 */ /* 0x000be20000004800 */
[----:B-1----:R-:W-:-:S03]  /*af10*/  FFMA.FTZ R71, -R3, R224, -RZ ;  /* 0x000000e003477223 */ /* 0x002fc600000109ff */
[----:B------:R1:W-:Y:S01]  /*af20*/  STS [R232.X4+0x8420], R211 ;  /* 0x008420d3e8007388 */ /* 0x0003e20000004800 */
[----:B--2---:R-:W-:-:S03]  /*af30*/  FFMA.FTZ R215, R189, UR44, R188 ;  /* 0x0000002cbdd77c23 */ /* 0x004fc600080100bc */
[----:B------:R2:W-:Y:S01]  /*af40*/  STS [R232.X4+0x8424], R207 ;  /* 0x008424cfe8007388 */ /* 0x0005e20000004800 */
[----:B------:R-:W-:Y:S02]  /*af50*/  FFMA.FTZ R188, R194, UR44, -R67 ;  /* 0x0000002cc2bc7c23 */ /* 0x000fe40008010843 */
[----:B-----5:R-:W-:Y:S01]  /*af60*/  FFMA.FTZ R209, R193, UR44, R66 ;  /* 0x0000002cc1d17c23 */ /* 0x020fe20008010042 */
[----:B------:R5:W-:Y:S01]  /*af70*/  STS [R232.X4+0x8434], R213 ;  /* 0x008434d5e8007388 */ /* 0x000be20000004800 */
[----:B------:R-:W-:Y:S02]  /*af80*/  FMUL.FTZ R67, R201, UR45 ;  /* 0x0000002dc9437c20 */ /* 0x000fe40008410000 */
[----:B-1----:R-:W-:Y:S01]  /*af90*/  FMUL.FTZ R211, R193, UR45 ;  /* 0x0000002dc1d37c20 */ /* 0x002fe20008410000 */
[----:B------:R1:W-:Y:S01]  /*afa0*/  STS [R232.X4+0x847c], R69 ;  /* 0x00847c45e8007388 */ /* 0x0003e20000004800 */
[----:B------:R-:W-:Y:S02]  /*afb0*/  FMUL.FTZ R66, R200, UR45 ;  /* 0x0000002dc8427c20 */ /* 0x000fe40008410000 */
[----:B--2---:R-:W-:Y:S01]  /*afc0*/  FMUL.FTZ R207, R197, UR45 ;  /* 0x0000002dc5cf7c20 */ /* 0x004fe20008410000 */
[----:B------:R-:W-:Y:S01]  /*afd0*/  STS [R232.X4+0x8430], R217 ;  /* 0x008430d9e8007388 */ /* 0x000fe20000004800 */
[----:B------:R-:W-:-:S02]  /*afe0*/  FFMA.FTZ R211, R192, UR44, -R211 ;  /* 0x0000002cc0d37c23 */ /* 0x000fc400080108d3 */
[----:B-----5:R-:W-:Y:S01]  /*aff0*/  FMUL.FTZ R213, R191, UR45 ;  /* 0x0000002dbfd57c20 */ /* 0x020fe20008410000 */
[----:B------:R-:W-:Y:S01]  /*b000*/  STS [R232.X4+0x8440], R223 ;  /* 0x008440dfe8007388 */ /* 0x000fe20000004800 */
[----:B------:R-:W-:Y:S02]  /*b010*/  FFMA.FTZ R207, R196, UR44, -R207 ;  /* 0x0000002cc4cf7c23 */ /* 0x000fe400080108cf */
[----:B-1----:R-:W-:Y:S01]  /*b020*/  FMUL.FTZ R69, R199, UR45 ;  /* 0x0000002dc7457c20 */ /* 0x002fe20008410000 */
[----:B------:R-:W-:Y:S01]  /*b030*/  STS [R232.X4+0x8444], R221 ;  /* 0x008444dde8007388 */ /* 0x000fe20000004800 */
[----:B------:R-:W-:Y:S02]  /*b040*/  FFMA.FTZ R213, R190, UR44, -R213 ;  /* 0x0000002cbed57c23 */ /* 0x000fe400080108d5 */
[----:B------:R-:W-:Y:S01]  /*b050*/  FFMA.FTZ R182, R198, UR44, -R69 ;  /* 0x0000002cc6b67c23 */ /* 0x000fe20008010845 */
[----:B------:R-:W-:Y:S01]  /*b060*/  STS [R232.X4+0x8450], R231 ;  /* 0x008450e7e8007388 */ /* 0x000fe20000004800 */
[----:B------:R-:W-:-:S03]  /*b070*/  FFMA.FTZ R160, R200, UR44, -R67 ;  /* 0x0000002cc8a07c23 */ /* 0x000fc60008010843 */
[----:B------:R-:W-:Y:S04]  /*b080*/  STS [R232.X4+0x8454], R227 ;  /* 0x008454e3e8007388 */ /* 0x000fe80000004800 */
[----:B------:R1:W-:Y:S04]  /*b090*/  STS [R232.X4+0x8458], R187 ;  /* 0x008458bbe8007388 */ /* 0x0003e80000004800 */
[----:B------:R-:W-:Y:S04]  /*b0a0*/  STS [R232.X4+0x8460], R233 ;  /* 0x008460e9e8007388 */ /* 0x000fe80000004800 */
[----:B------:R-:W-:Y:S01]  /*b0b0*/  STS [R232.X4+0x8464], R229 ;  /* 0x008464e5e8007388 */ /* 0x000fe20000004800 */
[----:B-1----:R-:W-:-:S03]  /*b0c0*/  FFMA.FTZ R187, R201, UR44, R66 ;  /* 0x0000002cc9bb7c23 */ /* 0x002fc60008010042 */
        /* <DEDUP_REMOVED lines=61> */
.L_x_3809:
[----:B0-234-:R-:W-:Y:S05]  /*b4a0*/  BSYNC B0 ;  /* 0x0000000000007941 */ /* 0x01dfea0003800000 */
.L_x_3808:
        /* <DEDUP_REMOVED lines=19> */
[----:B------:R-:W-:Y:S02]  /*b5e0*/  UIMAD UR45, UR15, UR36, URZ ;  /* 0x000000240f2d72a4 */ /* 0x000fe4000f8e023f */
[----:B------:R-:W-:Y:S02]  /*b5f0*/  UIADD3 UR41, UR41, UR44, URZ ;  /* 0x0000002c29297290 */ /* 0x000fe4000fffe03f */
[----:B------:R-:W-:Y:S02]  /*b600*/  UIADD3 UR39, UR39, UR43, URZ ;  /* 0x0000002b27277290 */ /* 0x000fe4000fffe03f */
[----:B------:R-:W-:Y:S02]  /*b610*/  ULDC.64 UR34, c[0x0][0x2c0] ;  /* 0x0000b00000227ab9 */ /* 0x000fe40000000a00 */
[----:B------:R-:W-:Y:S02]  /*b620*/  UIMAD UR44, UR14, UR37, UR45 ;  /* 0x000000250e2c72a4 */ /* 0x000fe4000f8e022d */
[----:B------:R-:W-:-:S02]  /*b630*/  UIMAD UR46, UR15, UR34, URZ ;  /* 0x000000220f2e72a4 */ /* 0x000fc4000f8e023f */
[----:B------:R-:W-:Y:S02]  /*b640*/  UIMAD.WIDE.U32 UR36, UR14, UR36, UR40 ;  /* 0x000000240e2472a5 */ /* 0x000fe4000f8e0028 */
[----:B------:R-:W-:Y:S02]  /*b650*/  UIMAD.WIDE.U32 UR40, UR14, UR34, UR38 ;  /* 0x000000220e2872a5 */ /* 0x000fe4000f8e0026 */
[----:B------:R-:W-:Y:S02]  /*b660*/  UIMAD UR46, UR14, UR35, UR46 ;  /* 0x000000230e2e72a4 */ /* 0x000fe4000f8e022e */
[----:B------:R-:W-:Y:S02]  /*b670*/  ULDC.64 UR38, c[0x0][0x320] ;  /* 0x0000c80000267ab9 */ /* 0x000fe40000000a00 */
[----:B------:R-:W-:Y:S02]  /*b680*/  UIADD3 UR44, UR44, UR37, URZ ;  /* 0x000000252c2c7290 */ /* 0x000fe4000fffe03f */
[----:B------:R-:W-:-:S02]  /*b690*/  ULDC.64 UR34, c[0x0][0x318] ;  /* 0x0000c60000227ab9 */ /* 0x000fc40000000a00 */
[----:B------:R-:W-:Y:S02]  /*b6a0*/  ULEA UR37, UP1, UR40, UR38, 0x3 ;  /* 0x0000002628257291 */ /* 0x000fe4000f82183f */
[----:B------:R-:W-:Y:S02]  /*b6b0*/  ULEA UR43, UP0, UR36, UR34, 0x3 ;  /* 0x00000022242b7291 */ /* 0x000fe4000f80183f */
[----:B------:R-:W-:Y:S02]  /*b6c0*/  ULDC UR38, c[0x0][0x174] ;  /* 0x00005d0000267ab9 */ /* 0x000fe40000000800 */
[----:B------:R-:W-:Y:S02]  /*b6d0*/  UIADD3 UR34, UR46, UR41, URZ ;  /* 0x000000292e227290 */ /* 0x000fe4000fffe03f */
[----:B------:R-:W-:Y:S01]  /*b6e0*/  UIADD3 UR38, UR6, -UR38, URZ ;  /* 0x8000002606267290 */ /* 0x000fe2000fffe03f */
[C---:B------:R-:W-:Y:S01]  /*b6f0*/  IADD3 R66, P0, R68.reuse, UR43, RZ ;  /* 0x0000002b44427c10 */ /* 0x040fe2000ff1e0ff */
[----:B------:R-:W-:Y:S01]  /*b700*/  ULEA.HI.X UR41, UR36, UR35, UR44, 0x3, UP0 ;  /* 0x0000002324297291 */ /* 0x000fe200080f1c2c */
[----:B------:R-:W-:Y:S01]  /*b710*/  IADD3 R68, P1, R68, UR37, RZ ;  /* 0x0000002544447c10 */ /* 0x000fe2000ff3e0ff */
        /* <DEDUP_REMOVED lines=8> */
[C---:B------:R-:W-:Y:S01]  /*b7a0*/  ISETP.GE.AND P0, PT, R116.reuse, 0x81, PT ;  /* 0x000000817400780c */ /* 0x040fe20003f06270 */
[----:B------:R-:W-:Y:S01]  /*b7b0*/  ULDC.64 UR36, c[0x0][0x2d0] ;  /* 0x0000b40000247ab9 */ /* 0x000fe20000000a00 */
[----:B------:R-:W-:Y:S01]  /*b7c0*/  ISETP.GE.AND P1, PT, R116, 0x101, PT ;  /* 0x000001017400780c */ /* 0x000fe20003f26270 */
[----:B------:R-:W-:Y:S01]  /*b7d0*/  IMAD.WIDE R66, R71, 0x4, R66 ;  /* 0x0000000447427825 */ /* 0x000fe200078e0242 */
[----:B------:R-:W-:-:S02]  /*b7e0*/  UIMAD UR34, UR44, UR34, URZ ;  /* 0x000000222c2272a4 */ /* 0x000fc4000f8e023f */
[----:B------:R-:W-:Y:S01]  /*b7f0*/  UIMAD UR36, UR44, UR36, URZ ;  /* 0x000000242c2472a4 */ /* 0x000fe2000f8e023f */
[----:B------:R-:W-:Y:S01]  /*b800*/  IMAD.WIDE R68, R71, 0x4, R68 ;  /* 0x0000000447447825 */ /* 0x000fe200078e0244 */
[----:B------:R-:W-:Y:S01]  /*b810*/  MOV R71, UR40 ;  /* 0x0000002800477c02 */ /* 0x000fe20008000f00 */
[----:B------:R-:W-:Y:S02]  /*b820*/  UIMAD UR34, UR40, UR35, UR34 ;  /* 0x00000023282272a4 */ /* 0x000fe4000f8e0222 */
[----:B------:R-:W-:Y:S02]  /*b830*/  UIMAD UR36, UR40, UR37, UR36 ;  /* 0x00000025282472a4 */ /* 0x000fe4000f8e0224 */
        /* <DEDUP_REMOVED lines=8> */
.L_x_3811:
[----:B------:R-:W-:Y:S05]  /*b8c0*/  BSYNC B0 ;  /* 0x0000000000007941 */ /* 0x000fea0003800000 */
.L_x_3810:
[----:B-12---:R1:W2:Y:S01]  /*b8d0*/  LDS R71, [R98.X4+0x8800] ;  /* 0x0088000062477984 */ /* 0x0062a20000004800 */
[----:B------:R-:W-:Y:S01]  /*b8e0*/  BSSY B0, `(.L_x_3812) ;  /* 0x0000004000007945 */ /* 0x000fe20003800000 */
[----:B------:R-:W-:Y:S05]  /*b8f0*/  @!P1 BRA `(.L_x_3813) ;  /* 0x0000002000009947 */ /* 0x000fea0003800000 */
[----:B------:R3:W-:Y:S04]  /*b900*/  RED.E.ADD.F32.FTZ.RN.STRONG.GPU [R66.64+-0x3c00], R147 ;  /* 0xffc400934200798e */ /* 0x0007e8000c10e798 */
[----:B--2---:R3:W-:Y:S02]  /*b910*/  RED.E.ADD.F32.FTZ.RN.STRONG.GPU [R68.64+-0x3c00], R71 ;  /* 0xffc400474400798e */ /* 0x0047e4000c10e798 */
.L_x_3813:
[----:B------:R-:W-:Y:S05]  /*b920*/  BSYNC B0 ;  /* 0x0000000000007941 */ /* 0x000fea0003800000 */
.L_x_3812:
[----:B------:R-:W4:Y:S01]  /*b930*/  LDS R99, [R99.X4+0x8a00] ;  /* 0x008a000063637984 */ /* 0x000f220000004800 */
[----:B------:R-:W-:Y:S01]  /*b940*/  BSSY B0, `(.L_x_3814) ;  /* 0x0000004000007945 */ /* 0x000fe20003800000 */
[----:B------:R-:W-:Y:S05]  /*b950*/  @!P2 BRA `(.L_x_3815) ;  /* 0x000000200000a947 */ /* 0x000fea0003800000 */
[----:B------:R0:W-:Y:S04]  /*b960*/  RED.E.ADD.F32.FTZ.RN.STRONG.GPU [R66.64+-0x3a00], R165 ;  /* 0xffc600a54200798e */ /* 0x0001e8000c10e798 */
[----:B----4-:R0:W-:Y:S02]  /*b970*/  RED.E.ADD.F32.FTZ.RN.STRONG.GPU [R68.64+-0x3a00], R99 ;  /* 0xffc600634400798e */ /* 0x0101e4000c10e798 */
.L_x_3815:
[----:B------:R-:W-:Y:S05]  /*b980*/  BSYNC B0 ;  /* 0x0000000000007941 */ /* 0x000fea0003800000 */
.L_x_3814:
        /* <DEDUP_REMOVED lines=12> */
.L_x_3817:
[----:B------:R-:W-:Y:S05]  /*ba50*/  BSYNC B0 ;  /* 0x0000000000007941 */ /* 0x000fea0003800000 */
.L_x_3816:
[----:B------:R-:W1:Y:S01]  /*ba60*/  LDS R117, [R117.X4+0x8e00] ;  /* 0x008e000075757984 */ /* 0x000e620000004800 */
[----:B------:R-:W-:Y:S01]  /*ba70*/  BSSY B0, `(.L_x_3818) ;  /* 0x0000004000007945 */ /* 0x000fe20003800000 */
[----:B------:R-:W-:Y:S05]  /*ba80*/  @!P0 BRA `(.L_x_3819) ;  /* 0x0000002000008947 */ /* 0x000fea0003800000 */
[----:B------:R3:W-:Y:S04]  /*ba90*/  RED.E.ADD.F32.FTZ.RN.STRONG.GPU [R66.64+-0x3600], R169 ;  /* 0xffca00a94200798e */ /* 0x0007e8000c10e798 */
[----:B-1----:R3:W-:Y:S02]  /*baa0*/  RED.E.ADD.F32.FTZ.RN.STRONG.GPU [R68.64+-0x3600], R117 ;  /* 0xffca00754400798e */ /* 0x0027e4000c10e798 */
.L_x_3819:
[----:B------:R-:W-:Y:S05]  /*bab0*/  BSYNC B0 ;  /* 0x0000000000007941 */ /* 0x000fea0003800000 */
.L_x_3818:
[----:B--23--:R2:W3:Y:S01]  /*bac0*/  LDS R71, [R118.X4+0x9000] ;  /* 0x0090000076477984 */ /* 0x00c4e20000004800 */
[----:B------:R-:W-:Y:S01]  /*bad0*/  BSSY B0, `(.L_x_3820) ;  /* 0x0000004000007945 */ /* 0x000fe20003800000 */
[----:B------:R-:W-:Y:S05]  /*bae0*/  @!P1 BRA `(.L_x_3821) ;  /* 0x0000002000009947 */ /* 0x000fea0003800000 */
[----:B------:R2:W-:Y:S04]  /*baf0*/  RED.E.ADD.F32.FTZ.RN.STRONG.GPU [R66.64+-0x3400], R171 ;  /* 0xffcc00ab4200798e */ /* 0x0005e8000c10e798 */
[----:B---3--:R2:W-:Y:S02]  /*bb00*/  RED.E.ADD.F32.FTZ.RN.STRONG.GPU [R68.64+-0x3400], R71 ;  /* 0xffcc00474400798e */ /* 0x0085e4000c10e798 */
.L_x_3821:
[----:B------:R-:W-:Y:S05]  /*bb10*/  BSYNC B0 ;  /* 0x0000000000007941 */ /* 0x000fea0003800000 */
.L_x_3820:
[----:B------:R-:W2:Y:S01]  /*bb20*/  LDS R119, [R119.X4+0x9200] ;  /* 0x0092000077777984 */ /* 0x000ea20000004800 */
[----:B------:R-:W-:Y:S01]  /*bb30*/  BSSY B0, `(.L_x_3822) ;  /* 0x0000004000007945 */ /* 0x000fe20003800000 */
[----:B------:R-:W-:Y:S05]  /*bb40*/  @!P2 BRA `(.L_x_3823) ;  /* 0x000000200000a947 */ /* 0x000fea0003800000 */
[----:B------:R4:W-:Y:S04]  /*bb50*/  RED.E.ADD.F32.FTZ.RN.STRONG.GPU [R66.64+-0x3200], R173 ;  /* 0xffce00ad4200798e */ /* 0x0009e8000c10e798 */
[----:B--2---:R4:W-:Y:S02]  /*bb60*/  RED.E.ADD.F32.FTZ.RN.STRONG.GPU [R68.64+-0x3200], R119 ;  /* 0xffce00774400798e */ /* 0x0049e4000c10e798 */
.L_x_3823:
[----:B------:R-:W-:Y:S05]  /*bb70*/  BSYNC B0 ;  /* 0x0000000000007941 */ /* 0x000fea0003800000 */
.L_x_3822:
[----:B--23--:R2:W3:Y:S01]  /*bb80*/  LDS R71, [R120.X4+0x9400] ;  /* 0x0094000078477984 */ /* 0x00c4e20000004800 */
[----:B------:R-:W-:Y:S01]  /*bb90*/  BSSY B0, `(.L_x_3824) ;  /* 0x0000004000007945 */ /* 0x000fe20003800000 */
[----:B------:R-:W-:Y:S05]  /*bba0*/  @!P3 BRA `(.L_x_3825) ;  /* 0x000000200000b947 */ /* 0x000fea0003800000 */
[----:B------:R2:W-:Y:S04]  /*bbb0*/  RED.E.ADD.F32.FTZ.RN.STRONG.GPU [R66.64+-0x3000], R175 ;  /* 0xffd000af4200798e */ /* 0x0005e8000c10e798 */
[----:B---3--:R2:W-:Y:S02]  /*bbc0*/  RED.E.ADD.F32.FTZ.RN.STRONG.GPU [R68.64+-0x3000], R71 ;  /* 0xffd000474400798e */ /* 0x0085e4000c10e798 */
.L_x_3825:
[----:B------:R-:W-:Y:S05]  /*bbd0*/  BSYNC B0 ;  /* 0x0000000000007941 */ /* 0x000fea0003800000 */
.L_x_3824:
[----:B------:R-:W2:Y:S01]  /*bbe0*/  LDS R121, [R121.X4+0x9600] ;  /* 0x0096000079797984 */ /* 0x000ea20000004800 */
[----:B------:R-:W-:Y:S01]  /*bbf0*/  BSSY B0, `(.L_x_3826) ;  /* 0x0000004000007945 */ /* 0x000fe20003800000 */
[----:B------:R-:W-:Y:S05]  /*bc00*/  @!P4 BRA `(.L_x_3827) ;  /* 0x000000200000c947 */ /* 0x000fea0003800000 */
[----:B------:R4:W-:Y:S04]  /*bc10*/  RED.E.ADD.F32.FTZ.RN.STRONG.GPU [R66.64+-0x2e00], R177 ;  /* 0xffd200b14200798e */ /* 0x0009e8000c10e798 */
[----:B--2---:R4:W-:Y:S02]  /*bc20*/  RED.E.ADD.F32.FTZ.RN.STRONG.GPU [R68.64+-0x2e00], R121 ;  /* 0xffd200794400798e */ /* 0x0049e4000c10e798 */
.L_x_3827:
[----:B------:R-:W-:Y:S05]  /*bc30*/  BSYNC B0 ;  /* 0x0000000000007941 */ /* 0x000fea0003800000 */
.L_x_3826:
[----:B--23--:R2:W3:Y:S01]  /*bc40*/  LDS R71, [R122.X4+0x9800] ;  /* 0x009800007a477984 */ /* 0x00c4e20000004800 */
[----:B------:R-:W-:Y:S01]  /*bc50*/  BSSY B0, `(.L_x_3828) ;  /* 0x0000004000007945 */ /* 0x000fe20003800000 */
[----:B------:R-:W-:Y:S05]  /*bc60*/  @!P5 BRA `(.L_x_3829) ;  /* 0x000000200000d947 */ /* 0x000fea0003800000 */
[----:B------:R2:W-:Y:S04]  /*bc70*/  RED.E.ADD.F32.FTZ.RN.STRONG.GPU [R66.64+-0x2c00], R179 ;  /* 0xffd400b34200798e */ /* 0x0005e8000c10e798 */
[----:B---3--:R2:W-:Y:S02]  /*bc80*/  RED.E.ADD.F32.FTZ.RN.STRONG.GPU [R68.64+-0x2c00], R71 ;  /* 0xffd400474400798e */ /* 0x0085e4000c10e798 */
.L_x_3829:
[----:B------:R-:W-:Y:S05]  /*bc90*/  BSYNC B0 ;  /* 0x0000000000007941 */ /* 0x000fea0003800000 */
.L_x_3828:
        /* <DEDUP_REMOVED lines=12> */
.L_x_3831:
[----:B------:R-:W-:Y:S05]  /*bd60*/  BSYNC B0 ;  /* 0x0000000000007941 */ /* 0x000fea0003800000 */
.L_x_3830:
[----:B--23--:R2:W3:Y:S01]  /*bd70*/  LDS R71, [R124.X4+0x9c00] ;  /* 0x009c00007c477984 */ /* 0x00c4e20000004800 */
[----:B------:R-:W-:Y:S01]  /*bd80*/  BSSY B0, `(.L_x_3832) ;  /* 0x0000004000007945 */ /* 0x000fe20003800000 */
[----:B------:R-:W-:Y:S05]  /*bd90*/  @!P0 BRA `(.L_x_3833) ;  /* 0x0000002000008947 */ /* 0x000fea0003800000 */
[----:B------:R2:W-:Y:S04]  /*bda0*/  RED.E.ADD.F32.FTZ.RN.STRONG.GPU [R66.64+-0x2800], R183 ;  /* 0xffd800b74200798e */ /* 0x0005e8000c10e798 */
[----:B---3--:R2:W-:Y:S02]  /*bdb0*/  RED.E.ADD.F32.FTZ.RN.STRONG.GPU [R68.64+-0x2800], R71 ;  /* 0xffd800474400798e */ /* 0x0085e4000c10e798 */
.L_x_3833:
[----:B------:R-:W-:Y:S05]  /*bdc0*/  BSYNC B0 ;  /* 0x0000000000007941 */ /* 0x000fea0003800000 */
.L_x_3832:
[----:B------:R-:W2:Y:S01]  /*bdd0*/  LDS R125, [R125.X4+0x9e00] ;  /* 0x009e00007d7d7984 */ /* 0x000ea20000004800 */
[----:B------:R-:W-:Y:S01]  /*bde0*/  BSSY B0, `(.L_x_3834) ;  /* 0x0000004000007945 */ /* 0x000fe20003800000 */
[----:B------:R-:W-:Y:S05]  /*bdf0*/  @!P1 BRA `(.L_x_3835) ;  /* 0x0000002000009947 */ /* 0x000fea0003800000 */
[----:B------:R4:W-:Y:S04]  /*be00*/  RED.E.ADD.F32.FTZ.RN.STRONG.GPU [R66.64+-0x2600], R185 ;  /* 0xffda00b94200798e */ /* 0x0009e8000c10e798 */
[----:B--2---:R4:W-:Y:S02]  /*be10*/  RED.E.ADD.F32.FTZ.RN.STRONG.GPU [R68.64+-0x2600], R125 ;  /* 0xffda007d4400798e */ /* 0x0049e4000c10e798 */
.L_x_3835:
[----:B------:R-:W-:Y:S05]  /*be20*/  BSYNC B0 ;  /* 0x0000000000007941 */ /* 0x000fea0003800000 */
.L_x_3834:
[----:B--23--:R2:W3:Y:S01]  /*be30*/  LDS R71, [R126.X4+0xa000] ;  /* 0x00a000007e477984 */ /* 0x00c4e20000004800 */
[----:B------:R-:W-:Y:S01]  /*be40*/  BSSY B0, `(.L_x_3836) ;  /* 0x0000004000007945 */ /* 0x000fe20003800000 */
[----:B------:R-:W-:Y:S05]  /*be50*/  @!P2 BRA `(.L_x_3837) ;  /* 0x000000200000a947 */ /* 0x000fea0003800000 */
[----:B------:R2:W-:Y:S04]  /*be60*/  RED.E.ADD.F32.FTZ.RN.STRONG.GPU [R66.64+-0x2400], R203 ;  /* 0xffdc00cb4200798e */ /* 0x0005e8000c10e798 */
[----:B---3--:R2:W-:Y:S02]  /*be70*/  RED.E.ADD.F32.FTZ.RN.STRONG.GPU [R68.64+-0x2400], R71 ;  /* 0xffdc00474400798e */ /* 0x0085e4000c10e798 */
.L_x_3837:
[----:B------:R-:W-:Y:S05]  /*be80*/  BSYNC B0 ;  /* 0x0000000000007941 */ /* 0x000fea0003800000 */
.L_x_3836:
[----:B------:R-:W2:Y:S01]  /*be90*/  LDS R127, [R127.X4+0xa200] ;  /* 0x00a200007f7f7984 */ /* 0x000ea20000004800 */
[----:B------:R-:W-:Y:S01]  /*bea0*/  BSSY B0, `(.L_x_3838) ;  /* 0x0000004000007945 */ /* 0x000fe20003800000 */
[----:B------:R-:W-:Y:S05]  /*beb0*/  @!P3 BRA `(.L_x_3839) ;  /* 0x000000200000b947 */ /* 0x000fea0003800000 */
[----:B------:R4:W-:Y:S04]  /*bec0*/  RED.E.ADD.F32.FTZ.RN.STRONG.GPU [R66.64+-0x2200], R225 ;  /* 0xffde00e14200798e */ /* 0x0009e8000c10e798 */
[----:B--2---:R4:W-:Y:S02]  /*bed0*/  RED.E.ADD.F32.FTZ.RN.STRONG.GPU [R68.64+-0x2200], R127 ;  /* 0xffde007f4400798e */ /* 0x0049e4000c10e798 */
.L_x_3839:
[----:B------:R-:W-:Y:S05]  /*bee0*/  BSYNC B0 ;  /* 0x0000000000007941 */ /* 0x000fea0003800000 */
.L_x_3838:
[----:B--23--:R2:W3:Y:S01]  /*bef0*/  LDS R71, [R128.X4+0xa400] ;  /* 0x00a4000080477984 */ /* 0x00c4e20000004800 */
[----:B------:R-:W-:Y:S01]  /*bf00*/  BSSY B0, `(.L_x_3840) ;  /* 0x0000004000007945 */ /* 0x000fe20003800000 */
[----:B------:R-:W-:Y:S05]  /*bf10*/  @!P4 BRA `(.L_x_3841) ;  /* 0x000000200000c947 */ /* 0x000fea0003800000 */
[----:B------:R2:W-:Y:S04]  /*bf20*/  RED.E.ADD.F32.FTZ.RN.STRONG.GPU [R66.64+-0x2000], R235 ;  /* 0xffe000eb4200798e */ /* 0x0005e8000c10e798 */
[----:B---3--:R2:W-:Y:S02]  /*bf30*/  RED.E.ADD.F32.FTZ.RN.STRONG.GPU [R68.64+-0x2000], R71 ;  /* 0xffe000474400798e */ /* 0x0085e4000c10e798 */
.L_x_3841:
[----:B------:R-:W-:Y:S05]  /*bf40*/  BSYNC B0 ;  /* 0x0000000000007941 */ /* 0x000fea0003800000 */
.L_x_3840:
[----:B------:R-:W2:Y:S01]  /*bf50*/  LDS R129, [R129.X4+0xa600] ;  /* 0x00a6000081817984 */ /* 0x000ea20000004800 */
[----:B------:R-:W-:Y:S01]  /*bf60*/  BSSY B0, `(.L_x_3842) ;  /* 0x0000004000007945 */ /* 0x000fe20003800000 */
[----:B------:R-:W-:Y:S05]  /*bf70*/  @!P5 BRA `(.L_x_3843) ;  /* 0x000000200000d947 */ /* 0x000fea0003800000 */
[----:B------:R4:W-:Y:S04]  /*bf80*/  RED.E.ADD.F32.FTZ.RN.STRONG.GPU [R66.64+-0x1e00], R237 ;  /* 0xffe200ed4200798e */ /* 0x0009e8000c10e798 */
[----:B--2---:R4:W-:Y:S02]  /*bf90*/  RED.E.ADD.F32.FTZ.RN.STRONG.GPU [R68.64+-0x1e00], R129 ;  /* 0xffe200814400798e */ /* 0x0049e4000c10e798 */
.L_x_3843:
[----:B------:R-:W-:Y:S05]  /*bfa0*/  BSYNC B0 ;  /* 0x0000000000007941 */ /* 0x000fea0003800000 */
.L_x_3842:
[----:B--23--:R2:W3:Y:S01]  /*bfb0*/  LDS R71, [R130.X4+0xa800] ;  /* 0x00a8000082477984 */ /* 0x00c4e20000004800 */
        /* <DEDUP_REMOVED lines=10> */
[----:B---3--:R2:W-:Y:S02]  /*c060*/  RED.E.ADD.F32.FTZ.RN.STRONG.GPU [R68.64+-0x1c00], R71 ;  /* 0xffe400474400798e */ /* 0x0085e4000c10e798 */
.L_x_3845:
[----:B--2---:R-:W-:Y:S05]  /*c070*/  BSYNC B0 ;  /* 0x0000000000007941 */ /* 0x004fea0003800000 */
.L_x_3844:
[----:B------:R-:W2:Y:S01]  /*c080*/  LDS R131, [R131.X4+0xaa00] ;  /* 0x00aa000083837984 */ /* 0x000ea20000004800 */
[----:B------:R-:W-:Y:S01]  /*c090*/  BSSY B0, `(.L_x_3846) ;  /* 0x0000004000007945 */ /* 0x000fe20003800000 */
[----:B------:R-:W-:Y:S05]  /*c0a0*/  @!P0 BRA `(.L_x_3847) ;  /* 0x0000002000008947 */ /* 0x000fea0003800000 */
[----:B------:R4:W-:Y:S04]  /*c0b0*/  RED.E.ADD.F32.FTZ.RN.STRONG.GPU [R66.64+-0x1a00], R241 ;  /* 0xffe600f14200798e */ /* 0x0009e8000c10e798 */
[----:B--2---:R4:W-:Y:S02]  /*c0c0*/  RED.E.ADD.F32.FTZ.RN.STRONG.GPU [R68.64+-0x1a00], R131 ;  /* 0xffe600834400798e */ /* 0x0049e4000c10e798 */
.L_x_3847:
[----:B------:R-:W-:Y:S05]  /*c0d0*/  BSYNC B0 ;  /* 0x0000000000007941 */ /* 0x000fea0003800000 */
.L_x_3846:
[----:B---3--:R3:W4:Y:S01]  /*c0e0*/  LDS R71, [R132.X4+0xac00] ;  /* 0x00ac000084477984 */ /* 0x0087220000004800 */
[----:B------:R-:W-:Y:S01]  /*c0f0*/  BSSY B0, `(.L_x_3848) ;  /* 0x0000004000007945 */ /* 0x000fe20003800000 */
[----:B------:R-:W-:Y:S05]  /*c100*/  @!P1 BRA `(.L_x_3849) ;  /* 0x0000002000009947 */ /* 0x000fea0003800000 */
[----:B------:R3:W-:Y:S04]  /*c110*/  RED.E.ADD.F32.FTZ.RN.STRONG.GPU [R66.64+-0x1800], R243 ;  /* 0xffe800f34200798e */ /* 0x0007e8000c10e798 */
[----:B----4-:R3:W-:Y:S02]  /*c120*/  RED.E.ADD.F32.FTZ.RN.STRONG.GPU [R68.64+-0x1800], R71 ;  /* 0xffe800474400798e */ /* 0x0107e4000c10e798 */
.L_x_3849:
[----:B------:R-:W-:Y:S05]  /*c130*/  BSYNC B0 ;  /* 0x0000000000007941 */ /* 0x000fea0003800000 */
.L_x_3848:
[----:B------:R-:W3:Y:S01]  /*c140*/  LDS R133, [R133.X4+0xae00] ;  /* 0x00ae000085857984 */ /* 0x000ee20000004800 */
[----:B------:R-:W-:Y:S01]  /*c150*/  BSSY B0, `(.L_x_3850) ;  /* 0x0000004000007945 */ /* 0x000fe20003800000 */
[----:B------:R-:W-:Y:S05]  /*c160*/  @!P2 BRA `(.L_x_3851) ;  /* 0x000000200000a947 */ /* 0x000fea0003800000 */
[----:B------:R4:W-:Y:S04]  /*c170*/  RED.E.ADD.F32.FTZ.RN.STRONG.GPU [R66.64+-0x1600], R245 ;  /* 0xffea00f54200798e */ /* 0x0009e8000c10e798 */
[----:B---3--:R4:W-:Y:S02]  /*c180*/  RED.E.ADD.F32.FTZ.RN.STRONG.GPU [R68.64+-0x1600], R133 ;  /* 0xffea00854400798e */ /* 0x0089e4000c10e798 */
.L_x_3851:
[----:B------:R-:W-:Y:S05]  /*c190*/  BSYNC B0 ;  /* 0x0000000000007941 */ /* 0x000fea0003800000 */
.L_x_3850:
[----:B---34-:R3:W4:Y:S01]  /*c1a0*/  LDS R71, [R134.X4+0xb000] ;  /* 0x00b0000086477984 */ /* 0x0187220000004800 */
[----:B------:R-:W-:Y:S01]  /*c1b0*/  BSSY B0, `(.L_x_3852) ;  /* 0x0000004000007945 */ /* 0x000fe20003800000 */
[----:B------:R-:W-:Y:S05]  /*c1c0*/  @!P3 BRA `(.L_x_3853) ;  /* 0x000000200000b947 */ /* 0x000fea0003800000 */
[----:B------:R3:W-:Y:S04]  /*c1d0*/  RED.E.ADD.F32.FTZ.RN.STRONG.GPU [R66.64+-0x1400], R247 ;  /* 0xffec00f74200798e */ /* 0x0007e8000c10e798 */
[----:B----4-:R3:W-:Y:S02]  /*c1e0*/  RED.E.ADD.F32.FTZ.RN.STRONG.GPU [R68.64+-0x1400], R71 ;  /* 0xffec00474400798e */ /* 0x0107e4000c10e798 */
.L_x_3853:
[----:B------:R-:W-:Y:S05]  /*c1f0*/  BSYNC B0 ;  /* 0x0000000000007941 */ /* 0x000fea0003800000 */
.L_x_3852:
[----:B------:R-:W3:Y:S01]  /*c200*/  LDS R135, [R135.X4+0xb200] ;  /* 0x00b2000087877984 */ /* 0x000ee20000004800 */
[----:B------:R-:W-:Y:S01]  /*c210*/  BSSY B0, `(.L_x_3854) ;  /* 0x0000004000007945 */ /* 0x000fe20003800000 */
[----:B------:R-:W-:Y:S05]  /*c220*/  @!P4 BRA `(.L_x_3855) ;  /* 0x000000200000c947 */ /* 0x000fea0003800000 */
[----:B------:R4:W-:Y:S04]  /*c230*/  RED.E.ADD.F32.FTZ.RN.STRONG.GPU [R66.64+-0x1200], R249 ;  /* 0xffee00f94200798e */ /* 0x0009e8000c10e798 */
[----:B---3--:R4:W-:Y:S02]  /*c240*/  RED.E.ADD.F32.FTZ.RN.STRONG.GPU [R68.64+-0x1200], R135 ;  /* 0xffee00874400798e */ /* 0x0089e4000c10e798 */
.L_x_3855:
[----:B------:R-:W-:Y:S05]  /*c250*/  BSYNC B0 ;  /* 0x0000000000007941 */ /* 0x000fea0003800000 */
.L_x_3854:
[----:B------:R-:W4:Y:S01]  /*c260*/  LDS R137, [R137.X4+0xb400] ;  /* 0x00b4000089897984 */ /* 0x000f220000004800 */
[----:B------:R-:W-:Y:S01]  /*c270*/  BSSY B0, `(.L_x_3856) ;  /* 0x0000004000007945 */ /* 0x000fe20003800000 */
[----:B------:R-:W-:Y:S05]  /*c280*/  @!P5 BRA `(.L_x_3857) ;  /* 0x000000200000d947 */ /* 0x000fea0003800000 */
[----:B------:R4:W-:Y:S04]  /*c290*/  RED.E.ADD.F32.FTZ.RN.STRONG.GPU [R66.64+-0x1000], R251 ;  /* 0xfff000fb4200798e */ /* 0x0009e8000c10e798 */
[----:B----4-:R4:W-:Y:S02]  /*c2a0*/  RED.E.ADD.F32.FTZ.RN.STRONG.GPU [R68.64+-0x1000], R137 ;  /* 0xfff000894400798e */ /* 0x0109e4000c10e798 */
.L_x_3857:
[----:B------:R-:W-:Y:S05]  /*c2b0*/  BSYNC B0 ;  /* 0x0000000000007941 */ /* 0x000fea0003800000 */
.L_x_3856:
        /* <DEDUP_REMOVED lines=12> */
.L_x_3859:
[----:B---3--:R-:W-:Y:S05]  /*c380*/  BSYNC B0 ;  /* 0x0000000000007941 */ /* 0x008fea0003800000 */
.L_x_3858:
[----:B------:R-:W3:Y:S01]  /*c390*/  LDS R139, [R139.X4+0xb800] ;  /* 0x00b800008b8b7984 */ /* 0x000ee20000004800 */
[----:B------:R-:W-:Y:S01]  /*c3a0*/  BSSY B0, `(.L_x_3860) ;  /* 0x0000004000007945 */ /* 0x000fe20003800000 */
[----:B------:R-:W-:Y:S05]  /*c3b0*/  @!P0 BRA `(.L_x_3861) ;  /* 0x0000002000008947 */ /* 0x000fea0003800000 */
[----:B------:R4:W-:Y:S04]  /*c3c0*/  RED.E.ADD.F32.FTZ.RN.STRONG.GPU [R66.64+-0xc00], R162 ;  /* 0xfff400a24200798e */ /* 0x0009e8000c10e798 */
[----:B---3--:R4:W-:Y:S02]  /*c3d0*/  RED.E.ADD.F32.FTZ.RN.STRONG.GPU [R68.64+-0xc00], R139 ;  /* 0xfff4008b4400798e */ /* 0x0089e4000c10e798 */
.L_x_3861:
[----:B------:R-:W-:Y:S05]  /*c3e0*/  BSYNC B0 ;  /* 0x0000000000007941 */ /* 0x000fea0003800000 */
.L_x_3860:
[----:B----4-:R4:W3:Y:S01]  /*c3f0*/  LDS R71, [R140.X4+0xba00] ;  /* 0x00ba00008c477984 */ /* 0x0108e20000004800 */
[----:B------:R-:W-:Y:S01]  /*c400*/  BSSY B0, `(.L_x_3862) ;  /* 0x0000004000007945 */ /* 0x000fe20003800000 */
[----:B------:R-:W-:Y:S05]  /*c410*/  @!P1 BRA `(.L_x_3863) ;  /* 0x0000002000009947 */ /* 0x000fea0003800000 */
[----:B------:R4:W-:Y:S04]  /*c420*/  RED.E.ADD.F32.FTZ.RN.STRONG.GPU [R66.64+-0xa00], R164 ;  /* 0xfff600a44200798e */ /* 0x0009e8000c10e798 */
[----:B---3--:R4:W-:Y:S02]  /*c430*/  RED.E.ADD.F32.FTZ.RN.STRONG.GPU [R68.64+-0xa00], R71 ;  /* 0xfff600474400798e */ /* 0x0089e4000c10e798 */
.L_x_3863:
[----:B------:R-:W-:Y:S05]  /*c440*/  BSYNC B0 ;  /* 0x0000000000007941 */ /* 0x000fea0003800000 */
.L_x_3862:
[----:B------:R-:W4:Y:S01]  /*c450*/  LDS R141, [R141.X4+0xbc00] ;  /* 0x00bc00008d8d7984 */ /* 0x000f220000004800 */
[----:B------:R-:W-:Y:S01]  /*c460*/  BSSY B0, `(.L_x_3864) ;  /* 0x0000004000007945 */ /* 0x000fe20003800000 */
[----:B------:R-:W-:Y:S05]  /*c470*/  @!P2 BRA `(.L_x_3865) ;  /* 0x000000200000a947 */ /* 0x000fea0003800000 */
[----:B------:R4:W-:Y:S04]  /*c480*/  RED.E.ADD.F32.FTZ.RN.STRONG.GPU [R66.64+-0x800], R166 ;  /* 0xfff800a64200798e */ /* 0x0009e8000c10e798 */
[----:B----4-:R4:W-:Y:S02]  /*c490*/  RED.E.ADD.F32.FTZ.RN.STRONG.GPU [R68.64+-0x800], R141 ;  /* 0xfff8008d4400798e */ /* 0x0109e4000c10e798 */
.L_x_3865:
[----:B------:R-:W-:Y:S05]  /*c4a0*/  BSYNC B0 ;  /* 0x0000000000007941 */ /* 0x000fea0003800000 */
.L_x_3864:
[----:B---34-:R3:W4:Y:S01]  /*c4b0*/  LDS R71, [R142.X4+0xbe00] ;  /* 0x00be00008e477984 */ /* 0x0187220000004800 */
[----:B------:R-:W-:Y:S01]  /*c4c0*/  BSSY B0, `(.L_x_3866) ;  /* 0x0000004000007945 */ /* 0x000fe20003800000 */
[----:B------:R-:W-:Y:S05]  /*c4d0*/  @!P3 BRA `(.L_x_3867) ;  /* 0x000000200000b947 */ /* 0x000fea0003800000 */
[----:B------:R3:W-:Y:S04]  /*c4e0*/  RED.E.ADD.F32.FTZ.RN.STRONG.GPU [R66.64+-0x600], R168 ;  /* 0xfffa00a84200798e */ /* 0x0007e8000c10e798 */
[----:B----4-:R3:W-:Y:S02]  /*c4f0*/  RED.E.ADD.F32.FTZ.RN.STRONG.GPU [R68.64+-0x600], R71 ;  /* 0xfffa00474400798e */ /* 0x0107e4000c10e798 */
.L_x_3867:
[----:B------:R-:W-:Y:S05]  /*c500*/  BSYNC B0 ;  /* 0x0000000000007941 */ /* 0x000fea0003800000 */
.L_x_3866:
[----:B------:R-:W3:Y:S01]  /*c510*/  LDS R143, [R143.X4+0xc000] ;  /* 0x00c000008f8f7984 */ /* 0x000ee20000004800 */
[----:B------:R-:W-:Y:S01]  /*c520*/  BSSY B0, `(.L_x_3868) ;  /* 0x0000004000007945 */ /* 0x000fe20003800000 */
[----:B------:R-:W-:Y:S05]  /*c530*/  @!P4 BRA `(.L_x_3869) ;  /* 0x000000200000c947 */ /* 0x000fea0003800000 */
[----:B------:R4:W-:Y:S04]  /*c540*/  RED.E.ADD.F32.FTZ.RN.STRONG.GPU [R66.64+-0x400], R170 ;  /* 0xfffc00aa4200798e */ /* 0x0009e8000c10e798 */
[----:B---3--:R4:W-:Y:S02]  /*c550*/  RED.E.ADD.F32.FTZ.RN.STRONG.GPU [R68.64+-0x400], R143 ;  /* 0xfffc008f4400798e */ /* 0x0089e4000c10e798 */
.L_x_3869:
[----:B------:R-:W-:Y:S05]  /*c560*/  BSYNC B0 ;  /* 0x0000000000007941 */ /* 0x000fea0003800000 */
.L_x_3868:
[----:B---34-:R3:W4:Y:S01]  /*c570*/  LDS R71, [R144.X4+0xc200] ;  /* 0x00c2000090477984 */ /* 0x0187220000004800 */
[----:B------:R-:W-:Y:S01]  /*c580*/  BSSY B0, `(.L_x_3870) ;  /* 0x0000004000007945 */ /* 0x000fe20003800000 */
[----:B------:R-:W-:Y:S05]  /*c590*/  @!P5 BRA `(.L_x_3871) ;  /* 0x000000200000d947 */ /* 0x000fea0003800000 */
[----:B------:R3:W-:Y:S04]  /*c5a0*/  RED.E.ADD.F32.FTZ.RN.STRONG.GPU [R66.64+-0x200], R172 ;  /* 0xfffe00ac4200798e */ /* 0x0007e8000c10e798 */
[----:B----4-:R3:W-:Y:S02]  /*c5b0*/  RED.E.ADD.F32.FTZ.RN.STRONG.GPU [R68.64+-0x200], R71 ;  /* 0xfffe00474400798e */ /* 0x0107e4000c10e798 */
.L_x_3871:
[----:B------:R-:W-:Y:S05]  /*c5c0*/  BSYNC B0 ;  /* 0x0000000000007941 */ /* 0x000fea0003800000 */
.L_x_3870:
[----:B01-3--:R-:W0:Y:S01]  /*c5d0*/  SHFL.DOWN PT, R66, R65, 0x1, 0x1f ;  /* 0x08201f0041427f89 */ /* 0x00be2200000e0000 */
[C---:B------:R-:W-:Y:S01]  /*c5e0*/  ISETP.GT.AND P0, PT, R112.reuse, 0x1e, PT ;  /* 0x0000001e7000780c */ /* 0x040fe20003f04270 */
[----:B------:R-:W-:Y:S01]  /*c5f0*/  FMUL.FTZ R204, R75, R204 ;  /* 0x000000cc4bcc7220 */ /* 0x000fe20000410000 */
[----:B------:R-:W-:Y:S01]  /*c600*/  ISETP.NE.AND P1, PT, R112, RZ, PT ;  /* 0x000000ff7000720c */ /* 0x000fe20003f25270 */
[----:B------:R-:W1:Y:S01]  /*c610*/  SHFL.DOWN PT, R67, R64, 0x1, 0x1f ;  /* 0x08201f0040437f89 */ /* 0x000e6200000e0000 */
        /* <DEDUP_REMOVED lines=11> */
[----:B0-----:R-:W-:Y:S02]  /*c6d0*/  @!P0 FADD.FTZ R65, R65, R66 ;  /* 0x0000004241418221 */ /* 0x001fe40000010000 */
[----:B------:R-:W-:Y:S02]  /*c6e0*/  FMUL.FTZ R182, R93, R182 ;  /* 0x000000b65db67220 */ /* 0x000fe40000410000 */
[----:B-1----:R-:W-:Y:S01]  /*c6f0*/  @!P0 FADD.FTZ R64, R64, R67 ;  /* 0x0000004340408221 */ /* 0x002fe20000010000 */
[----:B------:R-:W0:Y:S01]  /*c700*/  SHFL.DOWN PT, R66, R65, 0x2, 0x1f ;  /* 0x08401f0041427f89 */ /* 0x000e2200000e0000 */
[----:B------:R-:W-:Y:S01]  /*c710*/  ISETP.GT.AND P0, PT, R112, 0x1d, PT ;  /* 0x0000001d7000780c */ /* 0x000fe20003f04270 */
[----:B------:R-:W-:Y:S02]  /*c720*/  FMUL.FTZ R148, R148, R200 ;  /* 0x000000c894947220 */ /* 0x000fe40000410000 */
[----:B------:R-:W1:Y:S01]  /*c730*/  SHFL.DOWN PT, R67, R64, 0x2, 0x1f ;  /* 0x08401f0040437f89 */ /* 0x000e6200000e0000 */
        /* <DEDUP_REMOVED lines=14> */
[----:B------:R-:W-:Y:S01]  /*c820*/  ISETP.GT.AND P0, PT, R112, 0x1b, PT ;  /* 0x0000001b7000780c */ /* 0x000fe20003f04270 */
[----:B------:R-:W-:-:S02]  /*c830*/  FFMA.FTZ R184, R89, R184, R207 ;  /* 0x000000b859b87223 */ /* 0x000fc400000100cf */
[----:B------:R-:W1:Y:S01]  /*c840*/  SHFL.DOWN PT, R67, R64, 0x4, 0x1f ;  /* 0x08801f0040437f89 */ /* 0x000e6200000e0000 */
        /* <DEDUP_REMOVED lines=10> */
[----:B0-----:R-:W-:Y:S02]  /*c8f0*/  @!P0 FADD.FTZ R65, R65, R66 ;  /* 0x0000004241418221 */ /* 0x001fe40000010000 */
[----:B------:R-:W-:-:S02]  /*c900*/  FFMA.FTZ R97, R97, R198, R182 ;  /* 0x000000c661617223 */ /* 0x000fc400000100b6 */
[----:B-1----:R-:W-:Y:S01]  /*c910*/  @!P0 FADD.FTZ R64, R64, R67 ;  /* 0x0000004340408221 */ /* 0x002fe20000010000 */
[----:B------:R-:W0:Y:S01]  /*c920*/  SHFL.DOWN PT, R66, R65, 0x8, 0x1f ;  /* 0x09001f0041427f89 */ /* 0x000e2200000e0000 */
[----:B------:R-:W-:Y:S01]  /*c930*/  ISETP.GT.AND P0, PT, R112, 0x17, PT ;  /* 0x000000177000780c */ /* 0x000fe20003f04270 */
[----:B------:R-:W-:Y:S02]  /*c940*/  FFMA.FTZ R160, R96, R201, R160 ;  /* 0x000000c960a07223 */ /* 0x000fe400000100a0 */
[----:B------:R-:W1:Y:S01]  /*c950*/  SHFL.DOWN PT, R67, R64, 0x8, 0x1f ;  /* 0x09001f0040437f89 */ /* 0x000e6200000e0000 */
[----:B------:R-:W-:Y:S02]  /*c960*/  FFMA.FTZ R25, R74, R102, R25 ;  /* 0x000000664a197223 */ /* 0x000fe40000010019 */
[----:B------:R-:W-:Y:S02]  /*c970*/  FFMA.FTZ R26, R189, R101, R26 ;  /* 0x00000065bd1a7223 */ /* 0x000fe4000001001a */
[----:B------:R-:W-:-:S02]  /*c980*/  FADD.FTZ R42, R161, R42 ;  /* 0x0000002aa12a7221 */ /* 0x000fc40000010000 */
[----:B------:R-:W-:Y:S02]  /*c990*/  FADD.FTZ R39, R204, R39 ;  /* 0x00000027cc277221 */ /* 0x000fe40000010000 */
[----:B------:R-:W-:Y:S02]  /*c9a0*/  FFMA.FTZ R27, R190, R104, R27 ;  /* 0x00000068be1b7223 */ /* 0x000fe4000001001b */
[----:B------:R-:W-:Y:S02]  /*c9b0*/  FADD.FTZ R38, R83, R38 ;  /* 0x0000002653267221 */ /* 0x000fe40000010000 */
[----:B------:R-:W-:Y:S02]  /*c9c0*/  FFMA.FTZ R28, R193, R103, R28 ;  /* 0x00000067c11c7223 */ /* 0x000fe4000001001c */
[----:B------:R-:W-:Y:S02]  /*c9d0*/  FFMA.FTZ R29, R194, R106, R29 ;  /* 0x0000006ac21d7223 */ /* 0x000fe4000001001d */
[----:B------:R-:W-:-:S02]  /*c9e0*/  FADD.FTZ R37, R86, R37 ;  /* 0x0000002556257221 */ /* 0x000fc40000010000 */
[----:B------:R-:W-:Y:S02]  /*c9f0*/  FADD.FTZ R36, R91, R36 ;  /* 0x000000245b247221 */ /* 0x000fe40000010000 */
[----:B0-----:R-:W-:Y:S02]  /*ca00*/  @!P0 FADD.FTZ R65, R65, R66 ;  /* 0x0000004241418221 */ /* 0x001fe40000010000 */
[----:B------:R-:W-:Y:S02]  /*ca10*/  FFMA.FTZ R30, R197, R105, R30 ;  /* 0x00000069c51e7223 */ /* 0x000fe4000001001e */
[----:B-1----:R-:W-:Y:S01]  /*ca20*/  @!P0 FADD.FTZ R64, R64, R67 ;  /* 0x0000004340408221 */ /* 0x002fe20000010000 */
[----:B------:R-:W0:Y:S01]  /*ca30*/  SHFL.DOWN PT, R66, R65, 0x10, 0x1f ;  /* 0x0a001f0041427f89 */ /* 0x000e2200000e0000 */
[----:B------:R-:W-:Y:S01]  /*ca40*/  ISETP.GT.AND P0, PT, R112, 0xf, PT ;  /* 0x0000000f7000780c */ /* 0x000fe20003f04270 */
[----:B------:R-:W-:Y:S02]  /*ca50*/  FFMA.FTZ R31, R198, R108, R31 ;  /* 0x0000006cc61f7223 */ /* 0x000fe4000001001f */
[----:B------:R-:W1:Y:S01]  /*ca60*/  SHFL.DOWN PT, R67, R64, 0x10, 0x1f ;  /* 0x0a001f0040437f89 */ /* 0x000e6200000e0000 */
[----:B------:R-:W-:-:S02]  /*ca70*/  FADD.FTZ R35, R184, R35 ;  /* 0x00000023b8237221 */ /* 0x000fc40000010000 */
[----:B------:R-:W-:Y:S02]  /*ca80*/  FFMA.FTZ R32, R201, R107, R32 ;  /* 0x0000006bc9207223 */ /* 0x000fe40000010020 */
[----:B------:R-:W-:Y:S02]  /*ca90*/  FADD.FTZ R34, R97, R34 ;  /* 0x0000002261227221 */ /* 0x000fe40000010000 */
[----:B------:R-:W-:-:S03]  /*caa0*/  FADD.FTZ R33, R160, R33 ;  /* 0x00000021a0217221 */ /* 0x000fc60000010000 */
[----:B0-----:R-:W-:Y:S02]  /*cab0*/  @!P0 FADD.FTZ R65, R65, R66 ;  /* 0x0000004241418221 */ /* 0x001fe40000010000 */
[----:B-1----:R-:W-:-:S03]  /*cac0*/  @!P0 FADD.FTZ R64, R64, R67 ;  /* 0x0000004340408221 */ /* 0x002fc60000010000 */
[----:B------:R-:W-:Y:S02]  /*cad0*/  MOV R68, R65 ;  /* 0x0000004100447202 */ /* 0x000fe40000000f00 */
[----:B------:R-:W-:-:S05]  /*cae0*/  MOV R69, R64 ;  /* 0x0000004000457202 */ /* 0x000fca0000000f00 */
[----:B------:R0:W-:Y:S04]  /*caf0*/  @!P1 STS.64 [R110.X8+0xc608], R68 ;  /* 0x00c608446e009388 */ /* 0x0001e80000008a00 */
[----:B------:R-:W-:Y:S06]  /*cb00*/  BAR.SYNC.DEFER_BLOCKING 0x0 ;  /* 0x0000000000007b1d */ /* 0x000fec0000010000 */
[----:B------:R-:W-:Y:S05]  /*cb10*/  @P2 BRA `(.L_x_3873) ;  /* 0x0000010000002947 */ /* 0x000fea0003800000 */
[----:B------:R-:W-:Y:S01]  /*cb20*/  ULDC UR34, c[0x0][0x174] ;  /* 0x00005d0000227ab9 */ /* 0x000fe20000000800 */
[----:B------:R-:W1:Y:S01]  /*cb30*/  LDS.128 R64, [0xc610] ;  /* 0x00c61000ff407984 */ /* 0x000e620000000c00 */
[----:B------:R-:W-:-:S02]  /*cb40*/  UISETP.NE.AND UP0, UPT, UR16, UR34, UPT ;  /* 0x000000221000728c */ /* 0x000fc4000bf05270 */
[----:B------:R-:W-:Y:S01]  /*cb50*/  USHF.L.U32 UR34, UR7, 0x3, URZ ;  /* 0x0000000307227899 */ /* 0x000fe2000800063f */
[----:B------:R-:W3:Y:S03]  /*cb60*/  LDS.64 R72, [0xc620] ;  /* 0x00c62000ff487984 */ /* 0x000ee60000000a00 */
[----:B------:R-:W-:-:S13]  /*cb70*/  PLOP3.LUT P0, PT, PT, PT, UP0, 0x80, 0x0 ;  /* 0x000000000000781c */ /* 0x000fda0003f0f008 */
[----:B------:R-:W5:Y:S01]  /*cb80*/  @P0 LDS.64 R74, [UR34+0xfe80] ;  /* 0x00fe8022ff4a0984 */ /* 0x000f620008000a00 */
[----:B-1----:R-:W-:Y:S02]  /*cb90*/  FADD.FTZ R70, R69, R65 ;  /* 0x0000004145467221 */ /* 0x002fe40000010000 */
[----:B------:R-:W-:Y:S02]  /*cba0*/  FADD.FTZ R65, R68, R64 ;  /* 0x0000004044417221 */ /* 0x000fe40000010000 */
[----:B------:R-:W-:Y:S02]  /*cbb0*/  FADD.FTZ R67, R67, R70 ;  /* 0x0000004643437221 */ /* 0x000fe40000010000 */
[----:B------:R-:W-:Y:S02]  /*cbc0*/  FADD.FTZ R65, R66, R65 ;  /* 0x0000004142417221 */ /* 0x000fe40000010000 */
[----:B0--3--:R-:W-:Y:S02]  /*cbd0*/  FADD.FTZ R69, R67, R73 ;  /* 0x0000004943457221 */ /* 0x009fe40000010000 */
[----:B------:R-:W-:-:S02]  /*cbe0*/  FADD.FTZ R68, R65, R72 ;  /* 0x0000004841447221 */ /* 0x000fc40000010000 */
[----:B-----5:R-:W-:Y:S02]  /*cbf0*/  @P0 FADD.FTZ R69, R69, R75 ;  /* 0x0000004b45450221 */ /* 0x020fe40000010000 */
[----:B------:R-:W-:-:S05]  /*cc00*/  @P0 FADD.FTZ R68, R68, R74 ;  /* 0x0000004a44440221 */ /* 0x000fca0000010000 */
[----:B------:R0:W-:Y:S02]  /*cc10*/  STS.64 [UR34+0xfe80], R68 ;  /* 0x00fe8044ff007988 */ /* 0x0001e40008000a22 */
.L_x_3873:
[----:B------:R-:W-:Y:S05]  /*cc20*/  BSYNC B0 ;  /* 0x0000000000007941 */ /* 0x000fea0003800000 */
.L_x_3872:
[----:B------:R-:W-:Y:S02]  /*cc30*/  UIADD3 UR7, UR7, 0x1, URZ ;  /* 0x0000000107077890 */ /* 0x000fe4000fffe03f */
[----:B------:R-:W-:Y:S02]  /*cc40*/  ULDC UR34, c[0x0][0x16c] ;  /* 0x00005b0000227ab9 */ /* 0x000fe40000000800 */
[----:B------:R-:W-:Y:S02]  /*cc50*/  UISETP.GE.AND UP0, UPT, UR7, UR34, UPT ;  /* 0x000000220700728c */ /* 0x000fe4000bf06270 */
[----:B------:R-:W-:-:S04]  /*cc60*/  UIADD3 UR8, UP1, UR8, 0x1, URZ ;  /* 0x0000000108087890 */ /* 0x000fc8000ff3e03f */
[----:B------:R-:W-:Y:S01]  /*cc70*/  PLOP3.LUT P0, PT, PT, PT, UP0, 0x80, 0x0 ;  /* 0x000000000000781c */ /* 0x000fe20003f0f008 */
[----:B------:R-:W-:-:S12]  /*cc80*/  UIADD3.X UR9, URZ, UR9, URZ, UP1, !UPT ;  /* 0x000000093f097290 */ /* 0x000fd80008ffe43f */
[----:B0-2-4-:R-:W-:Y:S01]  /*cc90*/  @P0 CALL.REL.NOINC `(.L_x_3773) ;  /* 0x0000001000000944 */ /* 0x015fe20003c00000 */
[----:B------:R-:W-:Y:S05]  /*cca0*/  BRA `(.L_x_3874) ;  /* 0xffff6c3000007947 */ /* 0x000fea000383ffff */
.L_x_3773:
        /* <DEDUP_REMOVED lines=17> */
[----:B------:R-:W-:Y:S02]  /*cdc0*/  ULDC.64 UR34, c[0x0][0x2e0] ;  /* 0x0000b80000227ab9 */ /* 0x000fe40000000a00 */
[----:B------:R-:W-:Y:S02]  /*cdd0*/  UIADD3 UR37, UR37, UR38, URZ ;  /* 0x0000002625257290 */ /* 0x000fe4000fffe03f */
[----:B------:R-:W-:Y:S02]  /*cde0*/  UIMAD UR38, UR11, UR34, URZ ;  /* 0x000000220b2672a4 */ /* 0x000fe4000f8e023f */
[----:B------:R-:W-:-:S02]  /*cdf0*/  UIADD3 UR32, UP1, UR32, -0x1000, URZ ;  /* 0xfffff00020207890 */ /* 0x000fc4000ff3e03f */
[----:B------:R-:W-:Y:S02]  /*ce00*/  UIMAD UR38, UR10, UR35, UR38 ;  /* 0x000000230a2672a4 */ /* 0x000fe4000f8e0226 */
[----:B------:R-:W-:Y:S02]  /*ce10*/  UIMAD.WIDE.U32 UR34, UR10, UR34, UR36 ;  /* 0x000000220a2272a5 */ /* 0x000fe4000f8e0024 */
[----:B------:R-:W-:Y:S02]  /*ce20*/  UIADD3 UR21, UP2, UR21, -0x2000, URZ ;  /* 0xffffe00015157890 */ /* 0x000fe4000ff5e03f */
[----:B------:R-:W-:Y:S02]  /*ce30*/  ULDC.64 UR36, c[0x0][0x330] ;  /* 0x0000cc0000247ab9 */ /* 0x000fe40000000a00 */
[----:B------:R-:W-:Y:S02]  /*ce40*/  UIADD3 UR35, UR35, UR38, URZ ;  /* 0x0000002623237290 */ /* 0x000fe4000fffe03f */
[----:B------:R-:W-:-:S02]  /*ce50*/  ULEA UR36, UP0, UR34, UR36, 0x1 ;  /* 0x0000002422247291 */ /* 0x000fc4000f80083f */
[----:B------:R-:W-:Y:S02]  /*ce60*/  ULDC.64 UR38, c[0x0][0x2f8] ;  /* 0x0000be0000267ab9 */ /* 0x000fe40000000a00 */
[----:B------:R-:W-:Y:S02]  /*ce70*/  ULEA.HI.X UR37, UR34, UR37, UR35, 0x1, UP0 ;  /* 0x0000002522257291 */ /* 0x000fe400080f0c23 */
[----:B------:R-:W-:Y:S02]  /*ce80*/  UIMAD UR34, UR13, UR38, URZ ;  /* 0x000000260d2272a4 */ /* 0x000fe4000f8e023f */
[----:B------:R-:W-:Y:S02]  /*ce90*/  UIADD3 UR23, UP3, UR23, -0x2000, URZ ;  /* 0xffffe00017177890 */ /* 0x000fe4000ff7e03f */
[----:B------:R-:W-:Y:S02]  /*cea0*/  UIADD3 UR17, UP4, UR17, -0x1000, URZ ;  /* 0xfffff00011117890 */ /* 0x000fe4000ff9e03f */
[----:B------:R-:W-:-:S02]  /*ceb0*/  UIADD3 UR19, UP5, UR19, -0x1000, URZ ;  /* 0xfffff00013137890 */ /* 0x000fc4000ffbe03f */
[----:B------:R-:W-:Y:S02]  /*cec0*/  UIADD3 UR6, UR6, 0x1, URZ ;  /* 0x0000000106067890 */ /* 0x000fe4000fffe03f */
[----:B------:R-:W-:Y:S02]  /*ced0*/  UIADD3.X UR33, UR33, -0x1, URZ, UP1, !UPT ;  /* 0xffffffff21217890 */ /* 0x000fe40008ffe43f */
[----:B------:R-:W-:Y:S02]  /*cee0*/  UIADD3.X UR22, UR22, -0x1, URZ, UP2, !UPT ;  /* 0xffffffff16167890 */ /* 0x000fe400097fe43f */
[----:B------:R-:W-:Y:S02]  /*cef0*/  UIADD3.X UR42, UR42, -0x1, URZ, UP3, !UPT ;  /* 0xffffffff2a2a7890 */ /* 0x000fe40009ffe43f */
[----:B------:R-:W-:Y:S02]  /*cf00*/  UIADD3.X UR18, UR18, -0x1, URZ, UP4, !UPT ;  /* 0xffffffff12127890 */ /* 0x000fe4000a7fe43f */
[----:B------:R-:W-:Y:S01]  /*cf10*/  UIADD3.X UR20, UR20, -0x1, URZ, UP5, !UPT ;  /* 0xffffffff14147890 */ /* 0x000fe2000affe43f */
[----:B--2---:R-:W-:Y:S04]  /*cf20*/  STS.128 [R109.X16], R12 ;  /* 0x0000000c6d007388 */ /* 0x004fe8000000cc00 */
[----:B---3--:R-:W-:Y:S01]  /*cf30*/  STS.128 [R109.X16+0x200], R52 ;  /* 0x000200346d007388 */ /* 0x008fe2000000cc00 */
[----:B------:R-:W-:-:S06]  /*cf40*/  NOP ;  /* 0x0000000000007918 */ /* 0x000fcc0000000000 */
[----:B------:R-:W0:Y:S02]  /*cf50*/  LDS.128 R8, [R4.X16] ;  /* 0x0000000004087984 */ /* 0x000e24000000cc00 */
[--C-:B0-----:R-:W-:Y:S02]  /*cf60*/  PRMT R0, RZ, 0x5410, R8.reuse ;  /* 0x00005410ff007816 */ /* 0x101fe40000000008 */
[----:B------:R-:W-:Y:S02]  /*cf70*/  PRMT R8, RZ, 0x7610, R8 ;  /* 0x00007610ff087816 */ /* 0x000fe40000000008 */
[----:B------:R-:W-:Y:S01]  /*cf80*/  PRMT R2, RZ, 0x5410, R10 ;  /* 0x00005410ff027816 */ /* 0x000fe2000000000a */
[----:B------:R-:W-:Y:S01]  /*cf90*/  FADD.FTZ R5, R0, UR5 ;  /* 0x0000000500057e21 */ /* 0x000fe20008010000 */
[--C-:B------:R-:W-:Y:S01]  /*cfa0*/  PRMT R0, RZ, 0x5410, R9.reuse ;  /* 0x00005410ff007816 */ /* 0x100fe20000000009 */
[----:B------:R-:W-:Y:S01]  /*cfb0*/  FADD.FTZ R8, R8, UR5 ;  /* 0x0000000508087e21 */ /* 0x000fe20008010000 */
[----:B------:R-:W-:Y:S01]  /*cfc0*/  PRMT R9, RZ, 0x7610, R9 ;  /* 0x00007610ff097816 */ /* 0x000fe20000000009 */
[----:B------:R-:W-:Y:S01]  /*cfd0*/  FADD.FTZ R12, R2, UR5 ;  /* 0x00000005020c7e21 */ /* 0x000fe20008010000 */
[----:B------:R-:W-:Y:S01]  /*cfe0*/  FSETP.GTU.FTZ.AND P2, PT, R5, 20, PT ;  /* 0x41a000000500780b */ /* 0x000fe20003f5c000 */
[----:B------:R-:W-:Y:S01]  /*cff0*/  FADD.FTZ R3, R0, UR5 ;  /* 0x0000000500037e21 */ /* 0x000fe20008010000 */
[----:B------:R-:W-:Y:S01]  /*d000*/  FSETP.GTU.FTZ.AND P4, PT, R8, 20, PT ;  /* 0x41a000000800780b */ /* 0x000fe20003f9c000 */
[----:B------:R-:W-:Y:S01]  /*d010*/  FADD.FTZ R9, R9, UR5 ;  /* 0x0000000509097e21 */ /* 0x000fe20008010000 */
[----:B------:R-:W-:-:S02]  /*d020*/  FSETP.GTU.FTZ.AND P6, PT, R12, 20, PT ;  /* 0x41a000000c00780b */ /* 0x000fc40003fdc000 */
[----:B------:R-:W-:Y:S02]  /*d030*/  FSETP.GTU.FTZ.AND P3, PT, R3, 20, PT ;  /* 0x41a000000300780b */ /* 0x000fe40003f7c000 */
[----:B------:R-:W-:Y:S02]  /*d040*/  FSETP.GTU.FTZ.AND P5, PT, R9, 20, PT ;  /* 0x41a000000900780b */ /* 0x000fe40003fbc000 */
[----:B------:R-:W-:-:S03]  /*d050*/  PRMT R10, RZ, 0x7610, R10 ;  /* 0x00007610ff0a7816 */ /* 0x000fc6000000000a */
[----:B------:R-:W-:Y:S02]  /*d060*/  @!P2 FMUL.FTZ R0, R5, -1.4426950216293334961 ;  /* 0xbfb8aa3b0500a820 */ /* 0x000fe40000410000 */
[----:B------:R-:W0:Y:S01]  /*d070*/  LDS.128 R4, [R4.X16+0x10] ;  /* 0x0000100004047984 */ /* 0x000e22000000cc00 */
[----:B------:R-:W-:Y:S02]  /*d080*/  @!P4 FMUL.FTZ R2, R8, -1.4426950216293334961 ;  /* 0xbfb8aa3b0802c820 */ /* 0x000fe40000410000 */
[----:B------:R-:W-:Y:S01]  /*d090*/  FADD.FTZ R14, R10, UR5 ;  /* 0x000000050a0e7e21 */ /* 0x000fe20008010000 */
[----:B------:R-:W1:Y:S01]  /*d0a0*/  @!P2 MUFU.EX2 R0, R0 ;  /* 0x000000000000a308 */ /* 0x000e620000000800 */
[----:B------:R-:W-:Y:S02]  /*d0b0*/  @!P3 FMUL.FTZ R3, R3, -1.4426950216293334961 ;  /* 0xbfb8aa3b0303b820 */ /* 0x000fe40000410000 */
[----:B------:R-:W-:Y:S01]  /*d0c0*/  @!P5 FMUL.FTZ R8, R9, -1.4426950216293334961 ;  /* 0xbfb8aa3b0908d820 */ /* 0x000fe20000410000 */
[----:B------:R-:W-:Y:S01]  /*d0d0*/  BAR.SYNC.DEFER_BLOCKING 0x0 ;  /* 0x0000000000007b1d */ /* 0x000fe20000010000 */
[----:B------:R-:W-:Y:S01]  /*d0e0*/  @!P6 FMUL.FTZ R9, R12, -1.4426950216293334961 ;  /* 0xbfb8aa3b0c09e820 */ /* 0x000fe20000410000 */
[----:B------:R-:W-:-:S04]  /*d0f0*/  FSETP.GTU.FTZ.AND P0, PT, R14, 20, PT ;  /* 0x41a000000e00780b */ /* 0x000fc80003f1c000 */
[----:B------:R-:W2:Y:S01]  /*d100*/  @!P3 MUFU.EX2 R3, R3 ;  /* 0x000000030003b308 */ /* 0x000ea20000000800 */
[----:B-1----:R-:W-:-:S07]  /*d110*/  @!P2 FADD.FTZ R0, R0, 1 ;  /* 0x3f8000000000a421 */ /* 0x002fce0000010000 */
[----:B------:R-:W1:Y:S08]  /*d120*/  @!P4 MUFU.EX2 R2, R2 ;  /* 0x000000020002c308 */ /* 0x000e700000000800 */
[----:B------:R3:W4:Y:S01]  /*d130*/  @!P2 MUFU.RCP R12, R0 ;  /* 0x00000000000ca308 */ /* 0x0007220000001000 */
[----:B--2---:R-:W-:-:S07]  /*d140*/  @!P3 FADD.FTZ R3, R3, 1 ;  /* 0x3f8000000303b421 */ /* 0x004fce0000010000 */
[----:B------:R0:W2:Y:S01]  /*d150*/  @!P3 MUFU.RCP R10, R3 ;  /* 0x00000003000ab308 */ /* 0x0000a20000001000 */
[--C-:B---3--:R-:W-:Y:S01]  /*d160*/  PRMT R0, RZ, 0x5410, R11.reuse ;  /* 0x00005410ff007816 */ /* 0x108fe2000000000b */
[----:B-1----:R-:W-:Y:S01]  /*d170*/  @!P4 FADD.FTZ R2, R2, 1 ;  /* 0x3f8000000202c421 */ /* 0x002fe20000010000 */
[----:B------:R-:W-:-:S03]  /*d180*/  PRMT R11, RZ, 0x7610, R11 ;  /* 0x00007610ff0b7816 */ /* 0x000fc6000000000b */
[----:B------:R-:W-:Y:S02]  /*d190*/  FADD.FTZ R16, R0, UR5 ;  /* 0x0000000500107e21 */ /* 0x000fe40008010000 */
[----:B------:R1:W3:Y:S01]  /*d1a0*/  @!P4 MUFU.RCP R13, R2 ;  /* 0x00000002000dc308 */ /* 0x0002e20000001000 */
[----:B------:R-:W-:Y:S01]  /*d1b0*/  FADD.FTZ R11, R11, UR5 ;  /* 0x000000050b0b7e21 */ /* 0x000fe20008010000 */
[--C-:B0-----:R-:W-:Y:S01]  /*d1c0*/  PRMT R3, RZ, 0x5410, R5.reuse ;  /* 0x00005410ff037816 */ /* 0x101fe20000000005 */
[----:B----4-:R-:W-:Y:S01]  /*d1d0*/  @!P2 FMUL.FTZ R33, R33, R12 ;  /* 0x0000000c2121a220 */ /* 0x010fe20000410000 */
[----:B------:R-:W-:Y:S01]  /*d1e0*/  FSETP.GTU.FTZ.AND P1, PT, R16, 20, PT ;  /* 0x41a000001000780b */ /* 0x000fe20003f3c000 */
[----:B------:R-:W-:Y:S01]  /*d1f0*/  @!P0 FMUL.FTZ R0, R14, -1.4426950216293334961 ;  /* 0xbfb8aa3b0e008820 */ /* 0x000fe20000410000 */
[----:B------:R-:W-:Y:S02]  /*d200*/  FSETP.GTU.FTZ.AND P2, PT, R11, 20, PT ;  /* 0x41a000000b00780b */ /* 0x000fe40003f5c000 */
[----:B------:R-:W0:Y:S01]  /*d210*/  @!P5 MUFU.EX2 R8, R8 ;  /* 0x000000080008d308 */ /* 0x000e220000000800 */
[--C-:B-1----:R-:W-:Y:S01]  /*d220*/  PRMT R2, RZ, 0x5410, R4.reuse ;  /* 0x00005410ff027816 */ /* 0x102fe20000000004 */
[----:B--2---:R-:W-:Y:S01]  /*d230*/  @!P3 FMUL.FTZ R35, R35, R10 ;  /* 0x0000000a2323b220 */ /* 0x004fe20000410000 */
[----:B------:R-:W-:Y:S01]  /*d240*/  PRMT R4, RZ, 0x7610, R4 ;  /* 0x00007610ff047816 */ /* 0x000fe20000000004 */
[----:B------:R-:W-:Y:S01]  /*d250*/  FADD.FTZ R10, R3, UR5 ;  /* 0x00000005030a7e21 */ /* 0x000fe20008010000 */
[----:B------:R-:W-:Y:S01]  /*d260*/  PRMT R5, RZ, 0x7610, R5 ;  /* 0x00007610ff057816 */ /* 0x000fe20000000005 */
[----:B------:R-:W-:Y:S01]  /*d270*/  FADD.FTZ R12, R2, UR5 ;  /* 0x00000005020c7e21 */ /* 0x000fe20008010000 */
[----:B------:R-:W-:Y:S01]  /*d280*/  F2FP.BF16.PACK_AB R14, R27, R28 ;  /* 0x0000001c1b0e723e */ /* 0x000fe200000010ff */
[----:B------:R-:W1:Y:S01]  /*d290*/  @!P6 MUFU.EX2 R9, R9 ;  /* 0x000000090009e308 */ /* 0x000e620000000800 */
[----:B------:R-:W-:Y:S01]  /*d2a0*/  @!P1 FMUL.FTZ R2, R16, -1.4426950216293334961 ;  /* 0xbfb8aa3b10029820 */ /* 0x000fe20000410000 */
[----:B------:R-:W-:Y:S01]  /*d2b0*/  F2FP.BF16.PACK_AB R27, R17, R18 ;  /* 0x00000012111b723e */ /* 0x000fe200000010ff */
[----:B------:R-:W-:Y:S01]  /*d2c0*/  @!P2 FMUL.FTZ R3, R11, -1.4426950216293334961 ;  /* 0xbfb8aa3b0b03a820 */ /* 0x000fe20000410000 */
[----:B------:R-:W-:Y:S01]  /*d2d0*/  FSETP.GTU.FTZ.AND P3, PT, R12, 20, PT ;  /* 0x41a000000c00780b */ /* 0x000fe20003f7c000 */
[----:B---3--:R-:W-:Y:S01]  /*d2e0*/  @!P4 FMUL.FTZ R34, R34, R13 ;  /* 0x0000000d2222c220 */ /* 0x008fe20000410000 */
[----:B------:R-:W-:Y:S01]  /*d2f0*/  F2FP.BF16.PACK_AB R13, R29, R30 ;  /* 0x0000001e1d0d723e */ /* 0x000fe200000010ff */
[----:B------:R-:W-:Y:S01]  /*d300*/  FADD.FTZ R5, R5, UR5 ;  /* 0x0000000505057e21 */ /* 0x000fe20008010000 */
[----:B------:R-:W2:Y:S01]  /*d310*/  @!P1 MUFU.EX2 R2, R2 ;  /* 0x0000000200029308 */ /* 0x000ea20000000800 */
[----:B0-----:R-:W-:-:S07]  /*d320*/  @!P5 FADD.FTZ R8, R8, 1 ;  /* 0x3f8000000808d421 */ /* 0x001fce0000010000 */
[----:B------:R0:W3:Y:S01]  /*d330*/  @!P5 MUFU.RCP R15, R8 ;  /* 0x00000008000fd308 */ /* 0x0000e20000001000 */
[----:B-1----:R-:W-:-:S07]  /*d340*/  @!P6 FADD.FTZ R9, R9, 1 ;  /* 0x3f8000000909e421 */ /* 0x002fce0000010000 */
[----:B------:R-:W1:Y:S01]  /*d350*/  @!P2 MUFU.EX2 R3, R3 ;  /* 0x000000030003a308 */ /* 0x000e620000000800 */
[----:B0-----:R-:W-:Y:S02]  /*d360*/  FADD.FTZ R8, R4, UR5 ;  /* 0x0000000504087e21 */ /* 0x001fe40008010000 */
[----:B------:R-:W-:Y:S02]  /*d370*/  @!P3 FMUL.FTZ R4, R12, -1.4426950216293334961 ;  /* 0xbfb8aa3b0c04b820 */ /* 0x000fe40000410000 */
[----:B--2---:R-:W-:Y:S01]  /*d380*/  @!P1 FADD.FTZ R2, R2, 1 ;  /* 0x3f80000002029421 */ /* 0x004fe20000010000 */
[----:B------:R-:W-:Y:S02]  /*d390*/  FSETP.GTU.FTZ.AND P4, PT, R8, 20, PT ;  /* 0x41a000000800780b */ /* 0x000fe40003f9c000 */
[----:B------:R-:W0:Y:S01]  /*d3a0*/  @!P0 MUFU.EX2 R0, R0 ;  /* 0x0000000000008308 */ /* 0x000e220000000800 */
[----:B---3--:R-:W-:Y:S01]  /*d3b0*/  @!P5 FMUL.FTZ R36, R36, R15 ;  /* 0x0000000f2424d220 */ /* 0x008fe20000410000 */
[----:B------:R-:W-:-:S02]  /*d3c0*/  FSETP.GTU.FTZ.AND P5, PT, R10, 20, PT ;  /* 0x41a000000a00780b */ /* 0x000fc40003fbc000 */
[----:B------:R-:W-:Y:S02]  /*d3d0*/  F2FP.BF16.PACK_AB R15, R25, R26 ;  /* 0x0000001a190f723e */ /* 0x000fe400000010ff */
[----:B------:R-:W-:Y:S02]  /*d3e0*/  F2FP.BF16.PACK_AB R26, R19, R20 ;  /* 0x00000014131a723e */ /* 0x000fe400000010ff */
[----:B------:R-:W2:Y:S01]  /*d3f0*/  @!P3 MUFU.EX2 R4, R4 ;  /* 0x000000040004b308 */ /* 0x000ea20000000800 */
[----:B-1----:R-:W-:Y:S01]  /*d400*/  @!P2 FADD.FTZ R3, R3, 1 ;  /* 0x3f8000000303a421 */ /* 0x002fe20000010000 */
[----:B------:R-:W-:Y:S01]  /*d410*/  F2FP.BF16.PACK_AB R25, R21, R22 ;  /* 0x000000161519723e */ /* 0x000fe200000010ff */
[----:B------:R-:W-:-:S04]  /*d420*/  @!P4 FMUL.FTZ R8, R8, -1.4426950216293334961 ;  /* 0xbfb8aa3b0808c820 */ /* 0x000fc80000410000 */
[----:B------:R-:W-:Y:S01]  /*d430*/  @!P5 FMUL.FTZ R10, R10, -1.4426950216293334961 ;  /* 0xbfb8aa3b0a0ad820 */ /* 0x000fe20000410000 */
[----:B------:R-:W1:Y:S01]  /*d440*/  @!P6 MUFU.RCP R12, R9 ;  /* 0x00000009000ce308 */ /* 0x000e620000001000 */
[----:B0-----:R-:W-:-:S07]  /*d450*/  @!P0 FADD.FTZ R0, R0, 1 ;  /* 0x3f80000000008421 */ /* 0x001fce0000010000 */
[----:B------:R-:W0:Y:S01]  /*d460*/  @!P1 MUFU.RCP R2, R2 ;  /* 0x0000000200029308 */ /* 0x000e220000001000 */
[----:B--2---:R-:W-:Y:S02]  /*d470*/  @!P3 FADD.FTZ R4, R4, 1 ;  /* 0x3f8000000404b421 */ /* 0x004fe40000010000 */
[----:B-1----:R-:W-:Y:S01]  /*d480*/  @!P6 FMUL.FTZ R37, R37, R12 ;  /* 0x0000000c2525e220 */ /* 0x002fe20000410000 */
[----:B------:R-:W-:-:S04]  /*d490*/  FSETP.GTU.FTZ.AND P6, PT, R5, 20, PT ;  /* 0x41a000000500780b */ /* 0x000fc80003fdc000 */
[----:B------:R1:W-:Y:S01]  /*d4a0*/  @!P0 MUFU.RCP R11, R0 ;  /* 0x00000000000b8308 */ /* 0x0003e20000001000 */
[----:B------:R-:W-:Y:S01]  /*d4b0*/  F2FP.BF16.PACK_AB R12, R31, R32 ;  /* 0x000000201f0c723e */ /* 0x000fe200000010ff */
[----:B0-----:R-:W-:Y:S01]  /*d4c0*/  @!P1 FMUL.FTZ R39, R39, R2 ;  /* 0x0000000227279220 */ /* 0x001fe20000410000 */
[----:B------:R-:W-:-:S05]  /*d4d0*/  PRMT R2, RZ, 0x5410, R7 ;  /* 0x00005410ff027816 */ /* 0x000fca0000000007 */
[----:B------:R-:W0:Y:S01]  /*d4e0*/  @!P2 MUFU.RCP R3, R3 ;  /* 0x000000030003a308 */ /* 0x000e220000001000 */
[--C-:B-1----:R-:W-:Y:S02]  /*d4f0*/  PRMT R0, RZ, 0x5410, R6.reuse ;  /* 0x00005410ff007816 */ /* 0x102fe40000000006 */
[----:B------:R-:W-:Y:S02]  /*d500*/  PRMT R6, RZ, 0x7610, R6 ;  /* 0x00007610ff067816 */ /* 0x000fe40000000006 */
[----:B------:R-:W-:Y:S01]  /*d510*/  PRMT R7, RZ, 0x7610, R7 ;  /* 0x00007610ff077816 */ /* 0x000fe20000000007 */
[----:B------:R-:W-:Y:S02]  /*d520*/  FADD.FTZ R9, R0, UR5 ;  /* 0x0000000500097e21 */ /* 0x000fe40008010000 */
[----:B------:R-:W1:Y:S01]  /*d530*/  @!P3 MUFU.RCP R4, R4 ;  /* 0x000000040004b308 */ /* 0x000e620000001000 */
[----:B------:R-:W-:Y:S02]  /*d540*/  FADD.FTZ R6, R6, UR5 ;  /* 0x0000000506067e21 */ /* 0x000fe40008010000 */
[----:B------:R-:W-:-:S02]  /*d550*/  @!P6 FMUL.FTZ R0, R5, -1.4426950216293334961 ;  /* 0xbfb8aa3b0500e820 */ /* 0x000fc40000410000 */
[----:B------:R-:W-:Y:S01]  /*d560*/  FADD.FTZ R5, R2, UR5 ;  /* 0x0000000502057e21 */ /* 0x000fe20008010000 */
[----:B------:R-:W-:Y:S01]  /*d570*/  FSETP.GTU.FTZ.AND P1, PT, R6, 20, PT ;  /* 0x41a000000600780b */ /* 0x000fe20003f3c000 */
[----:B------:R-:W-:Y:S01]  /*d580*/  FADD.FTZ R7, R7, UR5 ;  /* 0x0000000507077e21 */ /* 0x000fe20008010000 */
[----:B------:R-:W2:Y:S01]  /*d590*/  @!P4 MUFU.EX2 R8, R8 ;  /* 0x000000080008c308 */ /* 0x000ea20000000800 */
[----:B0-----:R-:W-:Y:S01]  /*d5a0*/  @!P2 FMUL.FTZ R42, R42, R3 ;  /* 0x000000032a2aa220 */ /* 0x001fe20000410000 */
[----:B------:R-:W-:Y:S01]  /*d5b0*/  FSETP.GTU.FTZ.AND P2, PT, R5, 20, PT ;  /* 0x41a000000500780b */ /* 0x000fe20003f5c000 */
[----:B------:R-:W-:Y:S01]  /*d5c0*/  @!P0 FMUL.FTZ R38, R38, R11 ;  /* 0x0000000b26268220 */ /* 0x000fe20000410000 */
[----:B------:R-:W-:-:S04]  /*d5d0*/  FSETP.GTU.FTZ.AND P0, PT, R9, 20, PT ;  /* 0x41a000000900780b */ /* 0x000fc80003f1c000 */
[----:B------:R-:W0:Y:S01]  /*d5e0*/  @!P5 MUFU.EX2 R10, R10 ;  /* 0x0000000a000ad308 */ /* 0x000e220000000800 */
[----:B-1----:R-:W-:Y:S01]  /*d5f0*/  @!P3 FMUL.FTZ R41, R41, R4 ;  /* 0x000000042929b220 */ /* 0x002fe20000410000 */
[----:B------:R-:W-:Y:S01]  /*d600*/  FSETP.GTU.FTZ.AND P3, PT, R7, 20, PT ;  /* 0x41a000000700780b */ /* 0x000fe20003f7c000 */
[----:B------:R-:W-:Y:S01]  /*d610*/  @!P1 FMUL.FTZ R3, R6, -1.4426950216293334961 ;  /* 0xbfb8aa3b06039820 */ /* 0x000fe20000410000 */
[----:B------:R-:W-:-:S03]  /*d620*/  LEA R6, R112, R45, 0x1 ;  /* 0x0000002d70067211 */ /* 0x000fc600078e08ff */
[----:B------:R-:W-:Y:S01]  /*d630*/  @!P2 FMUL.FTZ R4, R5, -1.4426950216293334961 ;  /* 0xbfb8aa3b0504a820 */ /* 0x000fe20000410000 */
[----:B------:R-:W1:Y:S01]  /*d640*/  @!P6 MUFU.EX2 R0, R0 ;  /* 0x000000000000e308 */ /* 0x000e620000000800 */
[----:B--2---:R-:W-:Y:S01]  /*d650*/  @!P4 FADD.FTZ R8, R8, 1 ;  /* 0x3f8000000808c421 */ /* 0x004fe20000010000 */
[----:B------:R-:W-:Y:S01]  /*d660*/  STS.128 [R6.X16], R12 ;  /* 0x0000000c06007388 */ /* 0x000fe2000000cc00 */
[----:B------:R-:W-:-:S03]  /*d670*/  @!P0 FMUL.FTZ R2, R9, -1.4426950216293334961 ;  /* 0xbfb8aa3b09028820 */ /* 0x000fc60000410000 */
[----:B------:R-:W-:Y:S01]  /*d680*/  STS.128 [R6.X16+0x10], R24 ;  /* 0x0000101806007388 */ /* 0x000fe2000000cc00 */
[----:B------:R-:W-:Y:S01]  /*d690*/  @!P3 FMUL.FTZ R5, R7, -1.4426950216293334961 ;  /* 0xbfb8aa3b0705b820 */ /* 0x000fe20000410000 */
[----:B------:R-:W-:-:S06]  /*d6a0*/  NOP ;  /* 0x0000000000007918 */ /* 0x000fcc0000000000 */
[----:B0-----:R-:W-:Y:S01]  /*d6b0*/  @!P5 FADD.FTZ R10, R10, 1 ;  /* 0x3f8000000a0ad421 */ /* 0x001fe20000010000 */
[----:B------:R-:W0:Y:S01]  /*d6c0*/  @!P4 MUFU.RCP R7, R8 ;  /* 0x000000080007c308 */ /* 0x000e220000001000 */
[----:B------:R-:W-:Y:S01]  /*d6d0*/  LDS.128 R12, [R109.X16+0x200] ;  /* 0x000200006d0c7984 */ /* 0x000fe2000000cc00 */
[----:B-1----:R-:W-:-:S06]  /*d6e0*/  @!P6 FADD.FTZ R0, R0, 1 ;  /* 0x3f8000000000e421 */ /* 0x002fcc0000010000 */
[----:B------:R1:W2:Y:S08]  /*d6f0*/  @!P5 MUFU.RCP R16, R10 ;  /* 0x0000000a0010d308 */ /* 0x0002b00000001000 */
[----:B------:R-:W3:Y:S01]  /*d700*/  @!P0 MUFU.EX2 R2, R2 ;  /* 0x0000000200028308 */ /* 0x000ee20000000800 */
[----:B-1----:R-:W1:Y:S01]  /*d710*/  LDS.128 R8, [R109.X16] ;  /* 0x000000006d087984 */ /* 0x002e62000000cc00 */
[----:B0-----:R-:W-:-:S02]  /*d720*/  @!P4 FMUL.FTZ R44, R44, R7 ;  /* 0x000000072c2cc220 */ /* 0x001fc40000410000 */
[----:B------:R-:W-:-:S03]  /*d730*/  FADD.FTZ R7, R33, R114 ;  /* 0x0000007221077221 */ /* 0x000fc60000010000 */
[----:B------:R-:W-:Y:S01]  /*d740*/  F2FP.BF16.PACK_AB R20, R44, R41 ;  /* 0x000000292c14723e */ /* 0x000fe200000010ff */
[----:B------:R-:W0:Y:S01]  /*d750*/  @!P1 MUFU.EX2 R3, R3 ;  /* 0x0000000300039308 */ /* 0x000e220000000800 */
[----:B--2---:R-:W-:Y:S01]  /*d760*/  @!P5 FMUL.FTZ R43, R43, R16 ;  /* 0x000000102b2bd220 */ /* 0x004fe20000410000 */
[----:B------:R-:W-:-:S06]  /*d770*/  F2FP.BF16.PACK_AB R16, R34, R33 ;  /* 0x000000212210723e */ /* 0x000fcc00000010ff */
[----:B------:R-:W2:Y:S01]  /*d780*/  @!P2 MUFU.EX2 R4, R4 ;  /* 0x000000040004a308 */ /* 0x000ea20000000800 */
[----:B---3--:R-:W-:-:S07]  /*d790*/  @!P0 FADD.FTZ R2, R2, 1 ;  /* 0x3f80000002028421 */ /* 0x008fce0000010000 */
[----:B------:R-:W3:Y:S01]  /*d7a0*/  @!P3 MUFU.EX2 R5, R5 ;  /* 0x000000050005b308 */ /* 0x000ee20000000800 */
[----:B0-----:R-:W-:-:S07]  /*d7b0*/  @!P1 FADD.FTZ R3, R3, 1 ;  /* 0x3f80000003039421 */ /* 0x001fce0000010000 */
[----:B------:R0:W4:Y:S01]  /*d7c0*/  @!P0 MUFU.RCP R18, R2 ;  /* 0x0000000200128308 */ /* 0x0001220000001000 */
[----:B--2---:R-:W-:-:S07]  /*d7d0*/  @!P2 FADD.FTZ R4, R4, 1 ;  /* 0x3f8000000404a421 */ /* 0x004fce0000010000 */
[----:B------:R2:W5:Y:S01]  /*d7e0*/  @!P1 MUFU.RCP R19, R3 ;  /* 0x0000000300139308 */ /* 0x0005620000001000 */
[----:B0-----:R-:W-:Y:S01]  /*d7f0*/  MOV R2, UR36 ;  /* 0x0000002400027c02 */ /* 0x001fe20008000f00 */
[----:B---3--:R-:W-:Y:S01]  /*d800*/  @!P3 FADD.FTZ R5, R5, 1 ;  /* 0x3f8000000505b421 */ /* 0x008fe20000010000 */
[----:B------:R-:W-:Y:S02]  /*d810*/  UIMAD UR36, UR12, UR39, UR34 ;  /* 0x000000270c2472a4 */ /* 0x000fe4000f8e0222 */
[----:B------:R-:W-:-:S03]  /*d820*/  UIMAD.WIDE.U32 UR34, UR12, UR38, UR8 ;  /* 0x000000260c2272a5 */ /* 0x000fc6000f8e0008 */
[----:B------:R0:W3:Y:S01]  /*d830*/  @!P6 MUFU.RCP R17, R0 ;  /* 0x000000000011e308 */ /* 0x0000e20000001000 */
[----:B--2---:R-:W-:Y:S01]  /*d840*/  MOV R3, UR37 ;  /* 0x0000002500037c02 */ /* 0x004fe20008000f00 */
[----:B----4-:R-:W-:Y:S01]  /*d850*/  @!P0 FMUL.FTZ R47, R47, R18 ;  /* 0x000000122f2f8220 */ /* 0x010fe20000410000 */
[----:B------:R-:W-:Y:S01]  /*d860*/  F2FP.BF16.PACK_AB R18, R38, R37 ;  /* 0x000000252612723e */ /* 0x000fe200000010ff */
[----:B------:R-:W-:Y:S02]  /*d870*/  ULDC.64 UR8, c[0x0][0x300] ;  /* 0x0000c00000087ab9 */ /* 0x000fe40000000a00 */
[----:B------:R-:W-:Y:S01]  /*d880*/  IMAD.WIDE R2, R51, 0x10, R2 ;  /* 0x0000001033027825 */ /* 0x000fe200078e0202 */
[----:B------:R-:W-:Y:S01]  /*d890*/  UIADD3 UR35, UR35, UR36, URZ ;  /* 0x0000002423237290 */ /* 0x000fe2000fffe03f */
[----:B------:R-:W2:Y:S01]  /*d8a0*/  @!P2 MUFU.RCP R4, R4 ;  /* 0x000000040004a308 */ /* 0x000ea20000001000 */
[----:B------:R-:W-:Y:S01]  /*d8b0*/  UIMAD UR36, UR11, UR8, URZ ;  /* 0x000000080b2472a4 */ /* 0x000fe2000f8e023f */
[----:B-----5:R-:W-:Y:S01]  /*d8c0*/  @!P1 FMUL.FTZ R48, R48, R19 ;  /* 0x0000001330309220 */ /* 0x020fe20000410000 */
[----:B-1----:R-:W-:Y:S01]  /*d8d0*/  STG.E.128 [R2.64], R8 ;  /* 0x0000000802007986 */ /* 0x002fe2000c101d18 */
[----:B------:R-:W-:Y:S01]  /*d8e0*/  F2FP.BF16.PACK_AB R19, R42, R39 ;  /* 0x000000272a13723e */ /* 0x000fe200000010ff */
[----:B0-----:R-:W-:Y:S01]  /*d8f0*/  FADD.FTZ R0, R7, R34 ;  /* 0x0000002207007221 */ /* 0x001fe20000010000 */
[----:B------:R-:W-:Y:S01]  /*d900*/  UIMAD UR36, UR10, UR9, UR36 ;  /* 0x000000090a2472a4 */ /* 0x000fe2000f8e0224 */
[----:B------:R0:W-:Y:S01]  /*d910*/  STG.E.128 [R2.64+0x200], R12 ;  /* 0x0002000c02007986 */ /* 0x0001e2000c101d18 */
[----:B------:R-:W1:Y:S01]  /*d920*/  @!P3 MUFU.RCP R5, R5 ;  /* 0x000000050005b308 */ /* 0x000e620000001000 */
[----:B---3--:R-:W-:Y:S01]  /*d930*/  @!P6 FMUL.FTZ R46, R46, R17 ;  /* 0x000000112e2ee220 */ /* 0x008fe20000410000 */
[----:B------:R-:W-:Y:S01]  /*d940*/  F2FP.BF16.PACK_AB R17, R36, R35 ;  /* 0x000000232411723e */ /* 0x000fe200000010ff */
[----:B------:R-:W-:Y:S01]  /*d950*/  BAR.SYNC.DEFER_BLOCKING 0x0 ;  /* 0x0000000000007b1d */ /* 0x000fe20000010000 */
[----:B------:R-:W-:Y:S01]  /*d960*/  F2FP.BF16.PACK_AB R22, R48, R47 ;  /* 0x0000002f3016723e */ /* 0x000fe200000010ff */
[----:B------:R-:W-:Y:S01]  /*d970*/  UIMAD.WIDE.U32 UR8, UR10, UR8, UR34 ;  /* 0x000000080a0872a5 */ /* 0x000fe2000f8e0022 */
[----:B------:R-:W-:Y:S01]  /*d980*/  F2FP.BF16.PACK_AB R21, R46, R43 ;  /* 0x0000002b2e15723e */ /* 0x000fe200000010ff */
[----:B--2---:R-:W-:-:S02]  /*d990*/  @!P2 FMUL.FTZ R49, R49, R4 ;  /* 0x000000043131a220 */ /* 0x004fc40000410000 */
[----:B------:R-:W-:Y:S02]  /*d9a0*/  ULDC.64 UR38, c[0x0][0x340] ;  /* 0x0000d00000267ab9 */ /* 0x000fe40000000a00 */
[----:B------:R-:W-:Y:S02]  /*d9b0*/  UIADD3 UR34, UR9, UR36, URZ ;  /* 0x0000002409227290 */ /* 0x000fe4000fffe03f */
[----:B------:R-:W-:Y:S01]  /*d9c0*/  ULEA UR9, UP0, UR8, UR38, 0x1 ;  /* 0x0000002608097291 */ /* 0x000fe2000f80083f */
[----:B-1----:R-:W-:-:S03]  /*d9d0*/  @!P3 FMUL.FTZ R50, R50, R5 ;  /* 0x000000053232b220 */ /* 0x002fc60000410000 */
[----:B------:R-:W-:Y:S01]  /*d9e0*/  ULEA.HI.X UR8, UR8, UR39, UR34, 0x1, UP0 ;  /* 0x0000002708087291 */ /* 0x000fe200080f0c22 */
[----:B------:R-:W-:Y:S01]  /*d9f0*/  FADD.FTZ R5, R0, R35 ;  /* 0x0000002300057221 */ /* 0x000fe20000010000 */
[----:B0-----:R-:W-:Y:S01]  /*da00*/  MOV R2, UR9 ;  /* 0x0000000900027c02 */ /* 0x001fe20008000f00 */
[----:B------:R-:W-:Y:S01]  /*da10*/  UISETP.GT.AND UP0, UPT, UR16, 0x1, UPT ;  /* 0x000000011000788c */ /* 0x000fe2000bf04270 */
[----:B------:R-:W-:Y:S01]  /*da20*/  F2FP.BF16.PACK_AB R23, R50, R49 ;  /* 0x000000313217723e */ /* 0x000fe200000010ff */
[----:B------:R-:W-:Y:S01]  /*da30*/  FADD.FTZ R36, R5, R36 ;  /* 0x0000002405247221 */ /* 0x000fe20000010000 */
[----:B------:R-:W-:Y:S01]  /*da40*/  MOV R3, UR8 ;  /* 0x0000000800037c02 */ /* 0x000fe20008000f00 */
[----:B------:R-:W-:Y:S02]  /*da50*/  UMOV UR16, UR7 ;  /* 0x0000000700107c82 */ /* 0x000fe40008000000 */
[----:B------:R-:W-:Y:S01]  /*da60*/  FADD.FTZ R37, R36, R37 ;  /* 0x0000002524257221 */ /* 0x000fe20000010000 */
[----:B------:R-:W-:Y:S01]  /*da70*/  STS.128 [R6.X16], R16 ;  /* 0x0000001006007388 */ /* 0x000fe2000000cc00 */
[----:B------:R-:W-:Y:S01]  /*da80*/  IMAD.WIDE R2, R51, 0x10, R2 ;  /* 0x0000001033027825 */ /* 0x000fe200078e0202 */
[----:B------:R-:W-:-:S02]  /*da90*/  PLOP3.LUT P0, PT, PT, PT, UP0, 0x80, 0x0 ;  /* 0x000000000000781c */ /* 0x000fc40003f0f008 */
        /* <DEDUP_REMOVED lines=16> */
[----:B-1----:R0:W-:Y:S02]  /*dba0*/  STG.E.128 [R2.64+0x200], R24 ;  /* 0x0002001802007986 */ /* 0x0021e4000c101d18 */
[----:B0-----:R-:W-:Y:S01]  /*dbb0*/  @!P0 CALL.REL.NOINC `(.L_x_3740) ;  /* 0x0000001000008944 */ /* 0x001fe20003c00000 */
[----:B------:R-:W-:Y:S05]  /*dbc0*/  BRA `(.L_x_3875) ;  /* 0xffff2f9000007947 */ /* 0x000fea000383ffff */
.L_x_3740:
        /* <DEDUP_REMOVED lines=34> */
.L_x_3877:
[----:B0-----:R-:W-:Y:S05]  /*ddf0*/  BSYNC B0 ;  /* 0x0000000000007941 */ /* 0x001fea0003800000 */
.L_x_3876:
[----:B------:R-:W-:Y:S01]  /*de00*/  BSSY B0, `(.L_x_3878) ;  /* 0x0000022000007945 */ /* 0x000fe20003800000 */
[----:B------:R-:W-:Y:S05]  /*de10*/  @!P0 BRA `(.L_x_3879) ;  /* 0x000001f000008947 */ /* 0x000fea0003800000 */
[----:B------:R-:W-:Y:S06]  /*de20*/  BAR.SYNC.DEFER_BLOCKING 0x0 ;  /* 0x0000000000007b1d */ /* 0x000fec0000010000 */
[----:B------:R-:W3:Y:S04]  /*de30*/  SHFL.DOWN P0, R3, R114, 0x1, 0x1f ;  /* 0x08201f0072037f89 */ /* 0x000ee80000000000 */
        /* <DEDUP_REMOVED lines=29> */
.L_x_3879:
[----:B------:R-:W3:Y:S02]  /*e010*/  S2R R7, SR_TID.X ;  /* 0x0000000000077919 */ /* 0x000ee40000002100 */
.L_x_3880:
[----:B0-----:R-:W-:Y:S05]  /*e020*/  BSYNC B0 ;  /* 0x0000000000007941 */ /* 0x001fea0003800000 */
.L_x_3878:
[----:B---3--:R-:W-:-:S13]  /*e030*/  ISETP.GE.AND P0, PT, R7, c[0x0][0x16c], PT ;  /* 0x00005b0007007a0c */ /* 0x008fda0003f06270 */
[----:B------:R-:W-:Y:S05]  /*e040*/  @P0 EXIT ;  /* 0x000000000000094d */ /* 0x000fea0003800000 */
[----:B------:R-:W-:Y:S02]  /*e050*/  ULDC.64 UR6, c[0x0][0x288] ;  /* 0x0000a20000067ab9 */ /* 0x000fe40000000a00 */
[----:B------:R-:W-:Y:S02]  /*e060*/  UIMAD UR11, UR11, UR6, URZ ;  /* 0x000000060b0b72a4 */ /* 0x000fe4000f8e023f */
[----:B-12---:R-:W-:Y:S02]  /*e070*/  UIMAD.WIDE.U32 UR4, UR10, UR6, URZ ;  /* 0x000000060a0472a5 */ /* 0x006fe4000f8e003f */
[----:B------:R-:W-:-:S04]  /*e080*/  UIMAD UR6, UR10, UR7, UR11 ;  /* 0x000000070a0672a4 */ /* 0x000fc8000f8e020b */
[----:B------:R-:W-:Y:S02]  /*e090*/  UIADD3 UR6, UR5, UR6, URZ ;  /* 0x0000000605067290 */ /* 0x000fe4000fffe03f */
.L_x_3881:
        /* <DEDUP_REMOVED lines=19> */
.L_x_3778:
[----:B------:R-:W-:Y:S01]  /*e1d0*/  HFMA2.MMA R74, -RZ, RZ, 0, 5.9604644775390625e-08 ;  /* 0x00000001ff4a7435 */ /* 0x000fe200000001ff */
[----:B------:R-:W-:-:S02]  /*e1e0*/  MOV R75, R70 ;  /* 0x00000046004b7202 */ /* 0x000fc40000000f00 */
[----:B------:R-:W-:Y:S02]  /*e1f0*/  MOV R72, RZ ;  /* 0x000000ff00487202 */ /* 0x000fe40000000f00 */
[----:B------:R-:W-:Y:S02]  /*e200*/  MOV R71, 0xffffffff ;  /* 0xffffffff00477802 */ /* 0x000fe40000000f00 */
[----:B------:R-:W-:Y:S02]  /*e210*/  MOV R68, 0xe230 ;  /* 0x0000e23000447802 */ /* 0x000fe40000000f00 */
[----:B-----5:R-:W-:Y:S05]  /*e220*/  CALL.REL.NOINC `($__internal_92_$__cuda_sm70_shflsync_up) ;  /* 0x00001eb000007944 */ /* 0x020fea0003c00000 */
[----:B-1----:R-:W-:Y:S01]  /*e230*/  MOV R73, R71 ;  /* 0x0000004700497202 */ /* 0x002fe20000000f00 */
[----:B0-----:R-:W-:Y:S05]  /*e240*/  BRA `(.L_x_3882) ;  /* 0xffff7ce000007947 */ /* 0x001fea000383ffff */
.L_x_3779:
[----:B------:R-:W-:Y:S01]  /*e250*/  HFMA2.MMA R74, -RZ, RZ, 0, 5.9604644775390625e-08 ;  /* 0x00000001ff4a7435 */ /* 0x000fe200000001ff */
[----:B------:R-:W-:Y:S02]  /*e260*/  MOV R75, R80 ;  /* 0x00000050004b7202 */ /* 0x000fe40000000f00 */
[----:B------:R-:W-:Y:S02]  /*e270*/  MOV R72, RZ ;  /* 0x000000ff00487202 */ /* 0x000fe40000000f00 */
[----:B------:R-:W-:-:S02]  /*e280*/  MOV R71, 0xffffffff ;  /* 0xffffffff00477802 */ /* 0x000fc40000000f00 */
[----:B------:R-:W-:Y:S02]  /*e290*/  MOV R68, 0xe2b0 ;  /* 0x0000e2b000447802 */ /* 0x000fe40000000f00 */
[----:B01---5:R-:W-:Y:S05]  /*e2a0*/  CALL.REL.NOINC `($__internal_92_$__cuda_sm70_shflsync_up) ;  /* 0x00001e3000007944 */ /* 0x023fea0003c00000 */
[----:B0-----:R-:W-:Y:S01]  /*e2b0*/  HFMA2.MMA R74, -RZ, RZ, 0, 5.9604644775390625e-08 ;  /* 0x00000001ff4a7435 */ /* 0x001fe200000001ff */
[----:B-1----:R-:W-:Y:S02]  /*e2c0*/  MOV R77, R71 ;  /* 0x00000047004d7202 */ /* 0x002fe40000000f00 */
[----:B------:R-:W-:Y:S02]  /*e2d0*/  MOV R75, R82 ;  /* 0x00000052004b7202 */ /* 0x000fe40000000f00 */
[----:B------:R-:W-:Y:S02]  /*e2e0*/  MOV R72, RZ ;  /* 0x000000ff00487202 */ /* 0x000fe40000000f00 */
[----:B------:R-:W-:Y:S02]  /*e2f0*/  MOV R71, 0xffffffff ;  /* 0xffffffff00477802 */ /* 0x000fe40000000f00 */
[----:B------:R-:W-:Y:S02]  /*e300*/  MOV R68, 0xe320 ;  /* 0x0000e32000447802 */ /* 0x000fe40000000f00 */
[----:B------:R-:W-:Y:S05]  /*e310*/  CALL.REL.NOINC `($__internal_92_$__cuda_sm70_shflsync_up) ;  /* 0x00001dc000007944 */ /* 0x000fea0003c00000 */
[----:B0-----:R-:W-:Y:S01]  /*e320*/  HFMA2.MMA R74, -RZ, RZ, 0, 5.9604644775390625e-08 ;  /* 0x00000001ff4a7435 */ /* 0x001fe200000001ff */
[----:B-1----:R-:W-:-:S02]  /*e330*/  MOV R79, R71 ;  /* 0x00000047004f7202 */ /* 0x002fc40000000f00 */
[----:B------:R-:W-:Y:S02]  /*e340*/  MOV R75, R83 ;  /* 0x00000053004b7202 */ /* 0x000fe40000000f00 */
[----:B------:R-:W-:Y:S02]  /*e350*/  MOV R72, RZ ;  /* 0x000000ff00487202 */ /* 0x000fe40000000f00 */
[----:B------:R-:W-:Y:S02]  /*e360*/  MOV R71, 0xffffffff ;  /* 0xffffffff00477802 */ /* 0x000fe40000000f00 */
[----:B------:R-:W-:Y:S02]  /*e370*/  MOV R68, 0xe390 ;  /* 0x0000e39000447802 */ /* 0x000fe40000000f00 */
[----:B------:R-:W-:Y:S05]  /*e380*/  CALL.REL.NOINC `($__internal_92_$__cuda_sm70_shflsync_up) ;  /* 0x00001d5000007944 */ /* 0x000fea0003c00000 */
        /* <DEDUP_REMOVED lines=20> */
[----:B------:R-:W-:Y:S05]  /*e4d0*/  CALL.REL.NOINC `($__internal_92_$__cuda_sm70_shflsync_up) ;  /* 0x00001c0000007944 */ /* 0x000fea0003c00000 */
[----:B0-----:R-:W-:Y:S01]  /*e4e0*/  HFMA2.MMA R74, -RZ, RZ, 0, 1.1920928955078125e-07 ;  /* 0x00000002ff4a7435 */ /* 0x001fe200000001ff */
[----:B-1----:R-:W-:Y:S02]  /*e4f0*/  MOV R70, R71 ;  /* 0x0000004700467202 */ /* 0x002fe40000000f00 */
[----:B------:R-:W-:Y:S02]  /*e500*/  MOV R75, R79 ;  /* 0x0000004f004b7202 */ /* 0x000fe40000000f00 */
[----:B------:R-:W-:Y:S02]  /*e510*/  MOV R72, RZ ;  /* 0x000000ff00487202 */ /* 0x000fe40000000f00 */
[----:B------:R-:W-:Y:S02]  /*e520*/  MOV R71, 0xffffffff ;  /* 0xffffffff00477802 */ /* 0x000fe40000000f00 */
[----:B------:R-:W-:-:S02]  /*e530*/  MOV R68, 0xe550 ;  /* 0x0000e55000447802 */ /* 0x000fc40000000f00 */
[----:B------:R-:W-:Y:S05]  /*e540*/  CALL.REL.NOINC `($__internal_92_$__cuda_sm70_shflsync_up) ;  /* 0x00001b9000007944 */ /* 0x000fea0003c00000 */
[----:B0-----:R-:W-:Y:S01]  /*e550*/  HFMA2.MMA R74, -RZ, RZ, 0, 1.1920928955078125e-07 ;  /* 0x00000002ff4a7435 */ /* 0x001fe200000001ff */
[----:B-1----:R-:W-:-:S02]  /*e560*/  MOV R73, R71 ;  /* 0x0000004700497202 */ /* 0x002fc40000000f00 */
[----:B------:R-:W-:Y:S02]  /*e570*/  MOV R75, R82 ;  /* 0x00000052004b7202 */ /* 0x000fe40000000f00 */
[----:B------:R-:W-:Y:S02]  /*e580*/  MOV R72, RZ ;  /* 0x000000ff00487202 */ /* 0x000fe40000000f00 */
[----:B------:R-:W-:Y:S02]  /*e590*/  MOV R71, 0xffffffff ;  /* 0xffffffff00477802 */ /* 0x000fe40000000f00 */
[----:B------:R-:W-:Y:S02]  /*e5a0*/  MOV R68, 0xe5c0 ;  /* 0x0000e5c000447802 */ /* 0x000fe40000000f00 */
[----:B------:R-:W-:Y:S05]  /*e5b0*/  CALL.REL.NOINC `($__internal_92_$__cuda_sm70_shflsync_up) ;  /* 0x00001b2000007944 */ /* 0x000fea0003c00000 */
[----:B0-----:R-:W-:Y:S01]  /*e5c0*/  HFMA2.MMA R74, -RZ, RZ, 0, 1.1920928955078125e-07 ;  /* 0x00000002ff4a7435 */ /* 0x001fe200000001ff */
[----:B-1----:R-:W-:Y:S02]  /*e5d0*/  MOV R76, R71 ;  /* 0x00000047004c7202 */ /* 0x002fe40000000f00 */
[----:B------:R-:W-:Y:S02]  /*e5e0*/  MOV R75, R83 ;  /* 0x00000053004b7202 */ /* 0x000fe40000000f00 */
[----:B------:R-:W-:-:S02]  /*e5f0*/  MOV R72, RZ ;  /* 0x000000ff00487202 */ /* 0x000fc40000000f00 */
[----:B------:R-:W-:Y:S02]  /*e600*/  MOV R71, 0xffffffff ;  /* 0xffffffff00477802 */ /* 0x000fe40000000f00 */
[----:B------:R-:W-:Y:S02]  /*e610*/  MOV R68, 0xe630 ;  /* 0x0000e63000447802 */ /* 0x000fe40000000f00 */
[----:B------:R-:W-:Y:S05]  /*e620*/  CALL.REL.NOINC `($__internal_92_$__cuda_sm70_shflsync_up) ;  /* 0x00001ab000007944 */ /* 0x000fea0003c00000 */
        /* <DEDUP_REMOVED lines=17> */
[----:B------:R-:W-:Y:S05]  /*e740*/  CALL.REL.NOINC `($__internal_92_$__cuda_sm70_shflsync_up) ;  /* 0x0000199000007944 */ /* 0x000fea0003c00000 */
[----:B0-----:R-:W-:Y:S01]  /*e750*/  HFMA2.MMA R74, -RZ, RZ, 0, 2.384185791015625e-07 ;  /* 0x00000004ff4a7435 */ /* 0x001fe200000001ff */
[----:B-1----:R-:W-:-:S02]  /*e760*/  MOV R70, R71 ;  /* 0x0000004700467202 */ /* 0x002fc40000000f00 */
[----:B------:R-:W-:Y:S02]  /*e770*/  MOV R75, R79 ;  /* 0x0000004f004b7202 */ /* 0x000fe40000000f00 */
[----:B------:R-:W-:Y:S02]  /*e780*/  MOV R72, RZ ;  /* 0x000000ff00487202 */ /* 0x000fe40000000f00 */
[----:B------:R-:W-:Y:S02]  /*e790*/  MOV R71, 0xffffffff ;  /* 0xffffffff00477802 */ /* 0x000fe40000000f00 */
[----:B------:R-:W-:Y:S02]  /*e7a0*/  MOV R68, 0xe7c0 ;  /* 0x0000e7c000447802 */ /* 0x000fe40000000f00 */
[----:B------:R-:W-:Y:S05]  /*e7b0*/  CALL.REL.NOINC `($__internal_92_$__cuda_sm70_shflsync_up) ;  /* 0x0000192000007944 */ /* 0x000fea0003c00000 */
[----:B0-----:R-:W-:Y:S01]  /*e7c0*/  HFMA2.MMA R74, -RZ, RZ, 0, 2.384185791015625e-07 ;  /* 0x00000004ff4a7435 */ /* 0x001fe200000001ff */
[----:B-1----:R-:W-:Y:S02]  /*e7d0*/  MOV R73, R71 ;  /* 0x0000004700497202 */ /* 0x002fe40000000f00 */
[----:B------:R-:W-:Y:S02]  /*e7e0*/  MOV R75, R82 ;  /* 0x00000052004b7202 */ /* 0x000fe40000000f00 */
[----:B------:R-:W-:-:S02]  /*e7f0*/  MOV R72, RZ ;  /* 0x000000ff00487202 */ /* 0x000fc40000000f00 */
[----:B------:R-:W-:Y:S02]  /*e800*/  MOV R71, 0xffffffff ;  /* 0xffffffff00477802 */ /* 0x000fe40000000f00 */
[----:B------:R-:W-:Y:S02]  /*e810*/  MOV R68, 0xe830 ;  /* 0x0000e83000447802 */ /* 0x000fe40000000f00 */
[----:B------:R-:W-:Y:S05]  /*e820*/  CALL.REL.NOINC `($__internal_92_$__cuda_sm70_shflsync_up) ;  /* 0x000018b000007944 */ /* 0x000fea0003c00000 */
[----:B0-----:R-:W-:Y:S01]  /*e830*/  HFMA2.MMA R74, -RZ, RZ, 0, 2.384185791015625e-07 ;  /* 0x00000004ff4a7435 */ /* 0x001fe200000001ff */
[----:B-1----:R-:W-:Y:S02]  /*e840*/  MOV R76, R71 ;  /* 0x00000047004c7202 */ /* 0x002fe40000000f00 */
[----:B------:R-:W-:Y:S02]  /*e850*/  MOV R75, R83 ;  /* 0x00000053004b7202 */ /* 0x000fe40000000f00 */
[----:B------:R-:W-:Y:S02]  /*e860*/  MOV R72, RZ ;  /* 0x000000ff00487202 */ /* 0x000fe40000000f00 */
[----:B------:R-:W-:Y:S02]  /*e870*/  MOV R71, 0xffffffff ;  /* 0xffffffff00477802 */ /* 0x000fe40000000f00 */
[----:B------:R-:W-:-:S02]  /*e880*/  MOV R68, 0xe8a0 ;  /* 0x0000e8a000447802 */ /* 0x000fc40000000f00 */
[----:B------:R-:W-:Y:S05]  /*e890*/  CALL.REL.NOINC `($__internal_92_$__cuda_sm70_shflsync_up) ;  /* 0x0000184000007944 */ /* 0x000fea0003c00000 */
        /* <DEDUP_REMOVED lines=17> */
[----:B------:R-:W-:Y:S05]  /*e9b0*/  CALL.REL.NOINC `($__internal_92_$__cuda_sm70_shflsync_up) ;  /* 0x0000172000007944 */ /* 0x000fea0003c00000 */
[----:B0-----:R-:W-:Y:S01]  /*e9c0*/  HFMA2.MMA R74, -RZ, RZ, 0, 4.76837158203125e-07 ;  /* 0x00000008ff4a7435 */ /* 0x001fe200000001ff */
[----:B-1----:R-:W-:Y:S02]  /*e9d0*/  MOV R70, R71 ;  /* 0x0000004700467202 */ /* 0x002fe40000000f00 */
[----:B------:R-:W-:Y:S02]  /*e9e0*/  MOV R75, R79 ;  /* 0x0000004f004b7202 */ /* 0x000fe40000000f00 */
[----:B------:R-:W-:Y:S02]  /*e9f0*/  MOV R72, RZ ;  /* 0x000000ff00487202 */ /* 0x000fe40000000f00 */
[----:B------:R-:W-:Y:S02]  /*ea00*/  MOV R71, 0xffffffff ;  /* 0xffffffff00477802 */ /* 0x000fe40000000f00 */
[----:B------:R-:W-:Y:S02]  /*ea10*/  MOV R68, 0xea30 ;  /* 0x0000ea3000447802 */ /* 0x000fe40000000f00 */
[----:B------:R-:W-:Y:S05]  /*ea20*/  CALL.REL.NOINC `($__internal_92_$__cuda_sm70_shflsync_up) ;  /* 0x000016b000007944 */ /* 0x000fea0003c00000 */
[----:B0-----:R-:W-:Y:S01]  /*ea30*/  HFMA2.MMA R74, -RZ, RZ, 0, 4.76837158203125e-07 ;  /* 0x00000008ff4a7435 */ /* 0x001fe200000001ff */
[----:B-1----:R-:W-:-:S02]  /*ea40*/  MOV R73, R71 ;  /* 0x0000004700497202 */ /* 0x002fc40000000f00 */
[----:B------:R-:W-:Y:S02]  /*ea50*/  MOV R75, R82 ;  /* 0x00000052004b7202 */ /* 0x000fe40000000f00 */
[----:B------:R-:W-:Y:S02]  /*ea60*/  MOV R72, RZ ;  /* 0x000000ff00487202 */ /* 0x000fe40000000f00 */
[----:B------:R-:W-:Y:S02]  /*ea70*/  MOV R71, 0xffffffff ;  /* 0xffffffff00477802 */ /* 0x000fe40000000f00 */
[----:B------:R-:W-:Y:S02]  /*ea80*/  MOV R68, 0xeaa0 ;  /* 0x0000eaa000447802 */ /* 0x000fe40000000f00 */
[----:B------:R-:W-:Y:S05]  /*ea90*/  CALL.REL.NOINC `($__internal_92_$__cuda_sm70_shflsync_up) ;  /* 0x0000164000007944 */ /* 0x000fea0003c00000 */
[----:B0-----:R-:W-:Y:S01]  /*eaa0*/  HFMA2.MMA R74, -RZ, RZ, 0, 4.76837158203125e-07 ;  /* 0x00000008ff4a7435 */ /* 0x001fe200000001ff */
        /* <DEDUP_REMOVED lines=27> */
[----:B------:R-:W-:Y:S05]  /*ec60*/  CALL.REL.NOINC `($__internal_92_$__cuda_sm70_shflsync_up) ;  /* 0x0000147000007944 */ /* 0x000fea0003c00000 */
[----:B0-----:R-:W-:Y:S01]  /*ec70*/  HFMA2.MMA R74, -RZ, RZ, 0, 9.5367431640625e-07 ;  /* 0x00000010ff4a7435 */ /* 0x001fe200000001ff */
[----:B-1----:R-:W-:Y:S02]  /*ec80*/  MOV R78, R71 ;  /* 0x00000047004e7202 */ /* 0x002fe40000000f00 */
[----:B------:R-:W-:Y:S02]  /*ec90*/  MOV R75, R79 ;  /* 0x0000004f004b7202 */ /* 0x000fe40000000f00 */
[----:B------:R-:W-:-:S02]  /*eca0*/  MOV R72, RZ ;  /* 0x000000ff00487202 */ /* 0x000fc40000000f00 */
[----:B------:R-:W-:Y:S02]  /*ecb0*/  MOV R71, 0xffffffff ;  /* 0xffffffff00477802 */ /* 0x000fe40000000f00 */
[----:B------:R-:W-:Y:S02]  /*ecc0*/  MOV R68, 0xece0 ;  /* 0x0000ece000447802 */ /* 0x000fe40000000f00 */
[----:B------:R-:W-:Y:S05]  /*ecd0*/  CALL.REL.NOINC `($__internal_92_$__cuda_sm70_shflsync_up) ;  /* 0x0000140000007944 */ /* 0x000fea0003c00000 */
[----:B0-----:R-:W-:Y:S01]  /*ece0*/  HFMA2.MMA R74, -RZ, RZ, 0, 9.5367431640625e-07 ;  /* 0x00000010ff4a7435 */ /* 0x001fe200000001ff */
[----:B-1----:R-:W-:Y:S02]  /*ecf0*/  MOV R80, R71 ;  /* 0x0000004700507202 */ /* 0x002fe40000000f00 */
[----:B------:R-:W-:Y:S02]  /*ed00*/  MOV R75, R82 ;  /* 0x00000052004b7202 */ /* 0x000fe40000000f00 */
[----:B------:R-:W-:Y:S02]  /*ed10*/  MOV R72, RZ ;  /* 0x000000ff00487202 */ /* 0x000fe40000000f00 */
[----:B------:R-:W-:Y:S02]  /*ed20*/  MOV R71, 0xffffffff ;  /* 0xffffffff00477802 */ /* 0x000fe40000000f00 */
[----:B------:R-:W-:-:S02]  /*ed30*/  MOV R68, 0xed50 ;  /* 0x0000ed5000447802 */ /* 0x000fc40000000f00 */
[----:B------:R-:W-:Y:S05]  /*ed40*/  CALL.REL.NOINC `($__internal_92_$__cuda_sm70_shflsync_up) ;  /* 0x0000139000007944 */ /* 0x000fea0003c00000 */
[----:B0-----:R-:W-:Y:S01]  /*ed50*/  HFMA2.MMA R74, -RZ, RZ, 0, 9.5367431640625e-07 ;  /* 0x00000010ff4a7435 */ /* 0x001fe200000001ff */
[----:B-1----:R-:W-:-:S02]  /*ed60*/  MOV R86, R71 ;  /* 0x0000004700567202 */ /* 0x002fc40000000f00 */
[----:B------:R-:W-:Y:S02]  /*ed70*/  MOV R75, R83 ;  /* 0x00000053004b7202 */ /* 0x000fe40000000f00 */
[----:B------:R-:W-:Y:S02]  /*ed80*/  MOV R72, RZ ;  /* 0x000000ff00487202 */ /* 0x000fe40000000f00 */
[----:B------:R-:W-:Y:S02]  /*ed90*/  MOV R71, 0xffffffff ;  /* 0xffffffff00477802 */ /* 0x000fe40000000f00 */
[----:B------:R-:W-:Y:S02]  /*eda0*/  MOV R68, 0xedc0 ;  /* 0x0000edc000447802 */ /* 0x000fe40000000f00 */
[----:B------:R-:W-:Y:S05]  /*edb0*/  CALL.REL.NOINC `($__internal_92_$__cuda_sm70_shflsync_up) ;  /* 0x0000132000007944 */ /* 0x000fea0003c00000 */
[----:B01----:R-:W-:Y:S05]  /*edc0*/  BRA `(.L_x_3883) ;  /* 0xffff75c000007947 */ /* 0x003fea000383ffff */
.L_x_3784:
[----:B------:R-:W-:Y:S01]  /*edd0*/  HFMA2.MMA R74, -RZ, RZ, 0, 5.9604644775390625e-08 ;  /* 0x00000001ff4a7435 */ /* 0x000fe200000001ff */
[----:B------:R-:W-:Y:S02]  /*ede0*/  MOV R75, R79 ;  /* 0x0000004f004b7202 */ /* 0x000fe40000000f00 */
[----:B0-----:R-:W-:Y:S02]  /*edf0*/  MOV R72, RZ ;  /* 0x000000ff00487202 */ /* 0x001fe40000000f00 */
[----:B------:R-:W-:-:S02]  /*ee00*/  MOV R71, 0xffffffff ;  /* 0xffffffff00477802 */ /* 0x000fc40000000f00 */
[----:B------:R-:W-:Y:S02]  /*ee10*/  MOV R68, 0xee30 ;  /* 0x0000ee3000447802 */ /* 0x000fe40000000f00 */
[----:B-1---5:R-:W-:Y:S05]  /*ee20*/  CALL.REL.NOINC `($__internal_92_$__cuda_sm70_shflsync_up) ;  /* 0x000012b000007944 */ /* 0x022fea0003c00000 */
        /* <DEDUP_REMOVED lines=14> */
[----:B0-----:R-:W-:Y:S01]  /*ef10*/  HFMA2.MMA R74, -RZ, RZ, 0, 5.9604644775390625e-08 ;  /* 0x00000001ff4a7435 */ /* 0x001fe200000001ff */
[----:B-1----:R-:W-:Y:S02]  /*ef20*/  MOV R70, R71 ;  /* 0x0000004700467202 */ /* 0x002fe40000000f00 */
[----:B------:R-:W-:Y:S02]  /*ef30*/  MOV R75, R76 ;  /* 0x0000004c004b7202 */ /* 0x000fe40000000f00 */
[----:B------:R-:W-:-:S02]  /*ef40*/  MOV R72, RZ ;  /* 0x000000ff00487202 */ /* 0x000fc40000000f00 */
[----:B------:R-:W-:Y:S02]  /*ef50*/  MOV R71, 0xffffffff ;  /* 0xffffffff00477802 */ /* 0x000fe40000000f00 */
[----:B------:R-:W-:Y:S02]  /*ef60*/  MOV R68, 0xef80 ;  /* 0x0000ef8000447802 */ /* 0x000fe40000000f00 */
[----:B------:R-:W-:Y:S05]  /*ef70*/  CALL.REL.NOINC `($__internal_92_$__cuda_sm70_shflsync_up) ;  /* 0x0000116000007944 */ /* 0x000fea0003c00000 */
[----:B-1----:R-:W-:Y:S01]  /*ef80*/  MOV R83, R71 ;  /* 0x0000004700537202 */ /* 0x002fe20000000f00 */
[----:B------:R-:W-:Y:S01]  /*ef90*/  HFMA2.MMA R71, -RZ, RZ, 0, 0 ;  /* 0x00000000ff477435 */ /* 0x000fe200000001ff */
[----:B------:R-:W-:Y:S02]  /*efa0*/  MOV R73, R70 ;  /* 0x0000004600497202 */ /* 0x000fe40000000f00 */
[----:B0-----:R-:W-:Y:S02]  /*efb0*/  MOV R72, R64 ;  /* 0x0000004000487202 */ /* 0x001fe40000000f00 */
[----:B------:R-:W-:Y:S02]  /*efc0*/  MOV R69, 0x1f ;  /* 0x0000001f00457802 */ /* 0x000fe40000000f00 */
[----:B------:R-:W-:-:S02]  /*efd0*/  MOV R68, 0xffffffff ;  /* 0xffffffff00447802 */ /* 0x000fc40000000f00 */
[----:B------:R-:W-:Y:S02]  /*efe0*/  MOV R70, 0xf000 ;  /* 0x0000f00000467802 */ /* 0x000fe40000000f00 */
[----:B------:R-:W-:Y:S05]  /*eff0*/  CALL.REL.NOINC `($__internal_91_$__cuda_sm70_shflsync_idx_p) ;  /* 0x0000109000007944 */ /* 0x000fea0003c00000 */
[----:B0-----:R-:W-:Y:S01]  /*f000*/  HFMA2.MMA R71, -RZ, RZ, 0, 0 ;  /* 0x00000000ff477435 */ /* 0x001fe200000001ff */
[----:B-1----:R-:W-:Y:S02]  /*f010*/  MOV R82, R69 ;  /* 0x0000004500527202 */ /* 0x002fe40000000f00 */
[----:B------:R-:W-:Y:S02]  /*f020*/  MOV R72, R65 ;  /* 0x0000004100487202 */ /* 0x000fe40000000f00 */
[----:B------:R-:W-:Y:S02]  /*f030*/  MOV R69, 0x1f ;  /* 0x0000001f00457802 */ /* 0x000fe40000000f00 */
[----:B------:R-:W-:Y:S02]  /*f040*/  MOV R68, 0xffffffff ;  /* 0xffffffff00447802 */ /* 0x000fe40000000f00 */
[----:B------:R-:W-:Y:S02]  /*f050*/  MOV R70, 0xf070 ;  /* 0x0000f07000467802 */ /* 0x000fe40000000f00 */
[----:B------:R-:W-:Y:S05]  /*f060*/  CALL.REL.NOINC `($__internal_91_$__cuda_sm70_shflsync_idx_p) ;  /* 0x0000102000007944 */ /* 0x000fea0003c00000 */
[----:B0-----:R-:W-:Y:S01]  /*f070*/  HFMA2.MMA R71, -RZ, RZ, 0, 0 ;  /* 0x00000000ff477435 */ /* 0x001fe200000001ff */
[----:B-1----:R-:W-:-:S02]  /*f080*/  MOV R85, R69 ;  /* 0x0000004500557202 */ /* 0x002fc40000000f00 */
[----:B------:R-:W-:Y:S02]  /*f090*/  MOV R72, R66 ;  /* 0x0000004200487202 */ /* 0x000fe40000000f00 */
[----:B------:R-:W-:Y:S02]  /*f0a0*/  MOV R69, 0x1f ;  /* 0x0000001f00457802 */ /* 0x000fe40000000f00 */
[----:B------:R-:W-:Y:S02]  /*f0b0*/  MOV R68, 0xffffffff ;  /* 0xffffffff00447802 */ /* 0x000fe40000000f00 */
[----:B------:R-:W-:Y:S02]  /*f0c0*/  MOV R70, 0xf0e0 ;  /* 0x0000f0e000467802 */ /* 0x000fe40000000f00 */
[----:B------:R-:W-:Y:S05]  /*f0d0*/  CALL.REL.NOINC `($__internal_91_$__cuda_sm70_shflsync_idx_p) ;  /* 0x00000fb000007944 */ /* 0x000fea0003c00000 */
[----:B0-----:R-:W-:Y:S01]  /*f0e0*/  HFMA2.MMA R71, -RZ, RZ, 0, 0 ;  /* 0x00000000ff477435 */ /* 0x001fe200000001ff */
[----:B-1----:R-:W-:Y:S02]  /*f0f0*/  MOV R86, R69 ;  /* 0x0000004500567202 */ /* 0x002fe40000000f00 */
[----:B------:R-:W-:Y:S02]  /*f100*/  MOV R72, R67 ;  /* 0x0000004300487202 */ /* 0x000fe40000000f00 */
[----:B------:R-:W-:-:S02]  /*f110*/  MOV R69, 0x1f ;  /* 0x0000001f00457802 */ /* 0x000fc40000000f00 */
[----:B------:R-:W-:Y:S02]  /*f120*/  MOV R68, 0xffffffff ;  /* 0xffffffff00447802 */ /* 0x000fe40000000f00 */
[----:B------:R-:W-:Y:S02]  /*f130*/  MOV R70, 0xf150 ;  /* 0x0000f15000467802 */ /* 0x000fe40000000f00 */
[----:B------:R-:W-:Y:S05]  /*f140*/  CALL.REL.NOINC `($__internal_91_$__cuda_sm70_shflsync_idx_p) ;  /* 0x00000f4000007944 */ /* 0x000fea0003c00000 */
[----:B-1----:R-:W-:Y:S01]  /*f150*/  MOV R75, R69 ;  /* 0x00000045004b7202 */ /* 0x002fe20000000f00 */
[----:B0-----:R-:W-:Y:S05]  /*f160*/  BRA `(.L_x_3884) ;  /* 0xffff754000007947 */ /* 0x001fea000383ffff */
.L_x_3787:
[----:B------:R-:W-:Y:S01]  /*f170*/  HFMA2.MMA R75, -RZ, RZ, 0, 5.9604644775390625e-08 ;  /* 0x00000001ff4b7435 */ /* 0x000fe200000001ff */
[----:B------:R-:W-:Y:S02]  /*f180*/  MOV R74, R77 ;  /* 0x0000004d004a7202 */ /* 0x000fe40000000f00 */
[----:B------:R-:W-:Y:S02]  /*f190*/  MOV R244, 0x1f ;  /* 0x0000001f00f47802 */ /* 0x000fe40000000f00 */
[----:B------:R-:W-:Y:S02]  /*f1a0*/  MOV R81, 0xffffffff ;  /* 0xffffffff00517802 */ /* 0x000fe40000000f00 */
[----:B------:R-:W-:-:S02]  /*f1b0*/  MOV R68, 0xf1d0 ;  /* 0x0000f1d000447802 */ /* 0x000fc40000000f00 */
[----:B------:R-:W-:Y:S05]  /*f1c0*/  CALL.REL.NOINC `($__internal_90_$__cuda_sm70_shflsync_down) ;  /* 0x00000e8000007944 */ /* 0x000fea0003c00000 */
[----:B-1----:R-:W-:Y:S01]  /*f1d0*/  MOV R70, R244 ;  /* 0x000000f400467202 */ /* 0x002fe20000000f00 */
[----:B0-----:R-:W-:Y:S05]  /*f1e0*/  BRA `(.L_x_3885) ;  /* 0xffff8ac000007947 */ /* 0x001fea000383ffff */
.L_x_3788:
[----:B------:R-:W-:Y:S01]  /*f1f0*/  HFMA2.MMA R75, -RZ, RZ, 0, 5.9604644775390625e-08 ;  /* 0x00000001ff4b7435 */ /* 0x000fe200000001ff */
[----:B------:R-:W-:-:S02]  /*f200*/  MOV R74, R78 ;  /* 0x0000004e004a7202 */ /* 0x000fc40000000f00 */
[----:B------:R-:W-:Y:S02]  /*f210*/  MOV R244, 0x1f ;  /* 0x0000001f00f47802 */ /* 0x000fe40000000f00 */
[----:B------:R-:W-:Y:S02]  /*f220*/  MOV R81, 0xffffffff ;  /* 0xffffffff00517802 */ /* 0x000fe40000000f00 */
[----:B------:R-:W-:Y:S02]  /*f230*/  MOV R68, 0xf250 ;  /* 0x0000f25000447802 */ /* 0x000fe40000000f00 */
[----:B01----:R-:W-:Y:S05]  /*f240*/  CALL.REL.NOINC `($__internal_90_$__cuda_sm70_shflsync_down) ;  /* 0x00000e0000007944 */ /* 0x003fea0003c00000 */
[----:B0-----:R-:W-:Y:S01]  /*f250*/  HFMA2.MMA R75, -RZ, RZ, 0, 5.9604644775390625e-08 ;  /* 0x00000001ff4b7435 */ /* 0x001fe200000001ff */
[----:B-1----:R-:W-:Y:S02]  /*f260*/  MOV R71, R244 ;  /* 0x000000f400477202 */ /* 0x002fe40000000f00 */
[----:B------:R-:W-:Y:S02]  /*f270*/  MOV R74, R76 ;  /* 0x0000004c004a7202 */ /* 0x000fe40000000f00 */
[----:B------:R-:W-:Y:S02]  /*f280*/  MOV R244, 0x1f ;  /* 0x0000001f00f47802 */ /* 0x000fe40000000f00 */
[----:B------:R-:W-:-:S02]  /*f290*/  MOV R81, 0xffffffff ;  /* 0xffffffff00517802 */ /* 0x000fc40000000f00 */
[----:B------:R-:W-:Y:S02]  /*f2a0*/  MOV R68, 0xf2c0 ;  /* 0x0000f2c000447802 */ /* 0x000fe40000000f00 */
[----:B------:R-:W-:Y:S05]  /*f2b0*/  CALL.REL.NOINC `($__internal_90_$__cuda_sm70_shflsync_down) ;  /* 0x00000d9000007944 */ /* 0x000fea0003c00000 */
[----:B0-----:R-:W-:Y:S01]  /*f2c0*/  HFMA2.MMA R75, -RZ, RZ, 0, 5.9604644775390625e-08 ;  /* 0x00000001ff4b7435 */ /* 0x001fe200000001ff */
[----:B-1----:R-:W-:Y:S02]  /*f2d0*/  MOV R72, R244 ;  /* 0x000000f400487202 */ /* 0x002fe40000000f00 */
[----:B------:R-:W-:Y:S02]  /*f2e0*/  MOV R74, R73 ;  /* 0x00000049004a7202 */ /* 0x000fe40000000f00 */
[----:B------:R-:W-:Y:S02]  /*f2f0*/  MOV R244, 0x1f ;  /* 0x0000001f00f47802 */ /* 0x000fe40000000f00 */
[----:B------:R-:W-:Y:S02]  /*f300*/  MOV R81, 0xffffffff ;  /* 0xffffffff00517802 */ /* 0x000fe40000000f00 */
[----:B------:R-:W-:Y:S02]  /*f310*/  MOV R68, 0xf330 ;  /* 0x0000f33000447802 */ /* 0x000fe40000000f00 */
[----:B------:R-:W-:Y:S05]  /*f320*/  CALL.REL.NOINC `($__internal_90_$__cuda_sm70_shflsync_down) ;  /* 0x00000d2000007944 */ /* 0x000fea0003c00000 */
[----:B-1----:R-:W-:Y:S01]  /*f330*/  MOV R68, R244 ;  /* 0x000000f400447202 */ /* 0x002fe20000000f00 */
[----:B0-----:R-:W-:Y:S05]  /*f340*/  BRA `(.L_x_3886) ;  /* 0xffff89a000007947 */ /* 0x001fea000383ffff */
.L_x_3791:
[----:B------:R-:W-:Y:S01]  /*f350*/  HFMA2.MMA R75, -RZ, RZ, 0, 1.1920928955078125e-07 ;  /* 0x00000002ff4b7435 */ /* 0x000fe200000001ff */
[----:B------:R-:W-:-:S02]  /*f360*/  MOV R74, R77 ;  /* 0x0000004d004a7202 */ /* 0x000fc40000000f00 */
[----:B------:R-:W-:Y:S02]  /*f370*/  MOV R244, 0x1f ;  /* 0x0000001f00f47802 */ /* 0x000fe40000000f00 */
[----:B------:R-:W-:Y:S02]  /*f380*/  MOV R81, 0xffffffff ;  /* 0xffffffff00517802 */ /* 0x000fe40000000f00 */
[----:B0-----:R-:W-:Y:S02]  /*f390*/  MOV R68, 0xf3b0 ;  /* 0x0000f3b000447802 */ /* 0x001fe40000000f00 */
[----:B-1234-:R-:W-:Y:S05]  /*f3a0*/  CALL.REL.NOINC `($__internal_90_$__cuda_sm70_shflsync_down) ;  /* 0x00000ca000007944 */ /* 0x01efea0003c00000 */
[----:B0-----:R-:W-:Y:S01]  /*f3b0*/  HFMA2.MMA R75, -RZ, RZ, 0, 1.1920928955078125e-07 ;  /* 0x00000002ff4b7435 */ /* 0x001fe200000001ff */
[----:B-1----:R-:W-:Y:S02]  /*f3c0*/  MOV R70, R244 ;  /* 0x000000f400467202 */ /* 0x002fe40000000f00 */
[----:B------:R-:W-:Y:S02]  /*f3d0*/  MOV R74, R78 ;  /* 0x0000004e004a7202 */ /* 0x000fe40000000f00 */
[----:B------:R-:W-:Y:S02]  /*f3e0*/  MOV R244, 0x1f ;  /* 0x0000001f00f47802 */ /* 0x000fe40000000f00 */
[----:B------:R-:W-:-:S02]  /*f3f0*/  MOV R81, 0xffffffff ;  /* 0xffffffff00517802 */ /* 0x000fc40000000f00 */
[----:B------:R-:W-:Y:S02]  /*f400*/  MOV R68, 0xf420 ;  /* 0x0000f42000447802 */ /* 0x000fe40000000f00 */
[----:B------:R-:W-:Y:S05]  /*f410*/  CALL.REL.NOINC `($__internal_90_$__cuda_sm70_shflsync_down) ;  /* 0x00000c3000007944 */ /* 0x000fea0003c00000 */
[----:B0-----:R-:W-:Y:S01]  /*f420*/  HFMA2.MMA R75, -RZ, RZ, 0, 1.1920928955078125e-07 ;  /* 0x00000002ff4b7435 */ /* 0x001fe200000001ff */
[----:B-1----:R-:W-:Y:S02]  /*f430*/  MOV R71, R244 ;  /* 0x000000f400477202 */ /* 0x002fe40000000f00 */
[----:B------:R-:W-:Y:S02]  /*f440*/  MOV R74, R76 ;  /* 0x0000004c004a7202 */ /* 0x000fe40000000f00 */
[----:B------:R-:W-:Y:S02]  /*f450*/  MOV R244, 0x1f ;  /* 0x0000001f00f47802 */ /* 0x000fe40000000f00 */
[----:B------:R-:W-:Y:S02]  /*f460*/  MOV R81, 0xffffffff ;  /* 0xffffffff00517802 */ /* 0x000fe40000000f00 */
[----:B------:R-:W-:Y:S02]  /*f470*/  MOV R68, 0xf490 ;  /* 0x0000f49000447802 */ /* 0x000fe40000000f00 */
[----:B------:R-:W-:Y:S05]  /*f480*/  CALL.REL.NOINC `($__internal_90_$__cuda_sm70_shflsync_down) ;  /* 0x00000bc000007944 */ /* 0x000fea0003c00000 */
[----:B0-----:R-:W-:Y:S01]  /*f490*/  HFMA2.MMA R75, -RZ, RZ, 0, 1.1920928955078125e-07 ;  /* 0x00000002ff4b7435 */ /* 0x001fe200000001ff */
[----:B-1----:R-:W-:-:S02]  /*f4a0*/  MOV R72, R244 ;  /* 0x000000f400487202 */ /* 0x002fc40000000f00 */
[----:B------:R-:W-:Y:S02]  /*f4b0*/  MOV R74, R73 ;  /* 0x00000049004a7202 */ /* 0x000fe40000000f00 */
[----:B------:R-:W-:Y:S02]  /*f4c0*/  MOV R244, 0x1f ;  /* 0x0000001f00f47802 */ /* 0x000fe40000000f00 */
[----:B------:R-:W-:Y:S02]  /*f4d0*/  MOV R81, 0xffffffff ;  /* 0xffffffff00517802 */ /* 0x000fe40000000f00 */
[----:B------:R-:W-:Y:S02]  /*f4e0*/  MOV R68, 0xf500 ;  /* 0x0000f50000447802 */ /* 0x000fe40000000f00 */
[----:B------:R-:W-:Y:S05]  /*f4f0*/  CALL.REL.NOINC `($__internal_90_$__cuda_sm70_shflsync_down) ;  /* 0x00000b5000007944 */ /* 0x000fea0003c00000 */
[----:B-1----:R-:W-:Y:S01]  /*f500*/  MOV R68, R244 ;  /* 0x000000f400447202 */ /* 0x002fe20000000f00 */
[----:B0-----:R-:W-:Y:S05]  /*f510*/  BRA `(.L_x_3887) ;  /* 0xffff892000007947 */ /* 0x001fea000383ffff */
.L_x_3794:
[----:B------:R-:W-:Y:S01]  /*f520*/  HFMA2.MMA R75, -RZ, RZ, 0, 2.384185791015625e-07 ;  /* 0x00000004ff4b7435 */ /* 0x000fe200000001ff */
[----:B------:R-:W-:Y:S02]  /*f530*/  MOV R74, R77 ;  /* 0x0000004d004a7202 */ /* 0x000fe40000000f00 */
[----:B------:R-:W-:-:S02]  /*f540*/  MOV R244, 0x1f ;  /* 0x0000001f00f47802 */ /* 0x000fc40000000f00 */
[----:B------:R-:W-:Y:S02]  /*f550*/  MOV R81, 0xffffffff ;  /* 0xffffffff00517802 */ /* 0x000fe40000000f00 */
[----:B0-----:R-:W-:Y:S02]  /*f560*/  MOV R68, 0xf580 ;  /* 0x0000f58000447802 */ /* 0x001fe40000000f00 */
[----:B-1234-:R-:W-:Y:S05]  /*f570*/  CALL.REL.NOINC `($__internal_90_$__cuda_sm70_shflsync_down) ;  /* 0x00000ad000007944 */ /* 0x01efea0003c00000 */
[----:B-1----:R-:W-:Y:S01]  /*f580*/  MOV R70, R244 ;  /* 0x000000f400467202 */ /* 0x002fe20000000f00 */
[----:B0-----:R-:W-:Y:S05]  /*f590*/  BRA `(.L_x_3888) ;  /* 0xffff89c000007947 */ /* 0x001fea000383ffff */
.L_x_3795:
[----:B------:R-:W-:Y:S01]  /*f5a0*/  HFMA2.MMA R75, -RZ, RZ, 0, 2.384185791015625e-07 ;  /* 0x00000004ff4b7435 */ /* 0x000fe200000001ff */
[----:B------:R-:W-:Y:S02]  /*f5b0*/  MOV R74, R78 ;  /* 0x0000004e004a7202 */ /* 0x000fe40000000f00 */
[----:B------:R-:W-:Y:S02]  /*f5c0*/  MOV R244, 0x1f ;  /* 0x0000001f00f47802 */ /* 0x000fe40000000f00 */
[----:B------:R-:W-:Y:S02]  /*f5d0*/  MOV R81, 0xffffffff ;  /* 0xffffffff00517802 */ /* 0x000fe40000000f00 */
[----:B0-----:R-:W-:-:S02]  /*f5e0*/  MOV R68, 0xf600 ;  /* 0x0000f60000447802 */ /* 0x001fc40000000f00 */
[----:B-1234-:R-:W-:Y:S05]  /*f5f0*/  CALL.REL.NOINC `($__internal_90_$__cuda_sm70_shflsync_down) ;  /* 0x00000a5000007944 */ /* 0x01efea0003c00000 */
[----:B0-----:R-:W-:Y:S01]  /*f600*/  HFMA2.MMA R75, -RZ, RZ, 0, 2.384185791015625e-07 ;  /* 0x00000004ff4b7435 */ /* 0x001fe200000001ff */
[----:B-1----:R-:W-:-:S02]  /*f610*/  MOV R71, R244 ;  /* 0x000000f400477202 */ /* 0x002fc40000000f00 */
[----:B------:R-:W-:Y:S02]  /*f620*/  MOV R74, R76 ;  /* 0x0000004c004a7202 */ /* 0x000fe40000000f00 */
[----:B------:R-:W-:Y:S02]  /*f630*/  MOV R244, 0x1f ;  /* 0x0000001f00f47802 */ /* 0x000fe40000000f00 */
[----:B------:R-:W-:Y:S02]  /*f640*/  MOV R81, 0xffffffff ;  /* 0xffffffff00517802 */ /* 0x000fe40000000f00 */
[----:B------:R-:W-:Y:S02]  /*f650*/  MOV R68, 0xf670 ;  /* 0x0000f67000447802 */ /* 0x000fe40000000f00 */
[----:B------:R-:W-:Y:S05]  /*f660*/  CALL.REL.NOINC `($__internal_90_$__cuda_sm70_shflsync_down) ;  /* 0x000009e000007944 */ /* 0x000fea0003c00000 */
[----:B0-----:R-:W-:Y:S01]  /*f670*/  HFMA2.MMA R75, -RZ, RZ, 0, 2.384185791015625e-07 ;  /* 0x00000004ff4b7435 */ /* 0x001fe200000001ff */
[----:B-1----:R-:W-:Y:S02]  /*f680*/  MOV R72, R244 ;  /* 0x000000f400487202 */ /* 0x002fe40000000f00 */
[----:B------:R-:W-:Y:S02]  /*f690*/  MOV R74, R73 ;  /* 0x00000049004a7202 */ /* 0x000fe40000000f00 */
[----:B------:R-:W-:-:S02]  /*f6a0*/  MOV R244, 0x1f ;  /* 0x0000001f00f47802 */ /* 0x000fc40000000f00 */
[----:B------:R-:W-:Y:S02]  /*f6b0*/  MOV R81, 0xffffffff ;  /* 0xffffffff00517802 */ /* 0x000fe40000000f00 */
[----:B------:R-:W-:Y:S02]  /*f6c0*/  MOV R68, 0xf6e0 ;  /* 0x0000f6e000447802 */ /* 0x000fe40000000f00 */
[----:B------:R-:W-:Y:S05]  /*f6d0*/  CALL.REL.NOINC `($__internal_90_$__cuda_sm70_shflsync_down) ;  /* 0x0000097000007944 */ /* 0x000fea0003c00000 */
[----:B-1----:R-:W-:Y:S01]  /*f6e0*/  MOV R68, R244 ;  /* 0x000000f400447202 */ /* 0x002fe20000000f00 */
[----:B0-----:R-:W-:Y:S05]  /*f6f0*/  BRA `(.L_x_3889) ;  /* 0xffff88a000007947 */ /* 0x001fea000383ffff */
.L_x_3798:
[----:B------:R-:W-:Y:S01]  /*f700*/  HFMA2.MMA R75, -RZ, RZ, 0, 4.76837158203125e-07 ;  /* 0x00000008ff4b7435 */ /* 0x000fe200000001ff */
[----:B------:R-:W-:Y:S02]  /*f710*/  MOV R74, R77 ;  /* 0x0000004d004a7202 */ /* 0x000fe40000000f00 */
[----:B------:R-:W-:Y:S02]  /*f720*/  MOV R244, 0x1f ;  /* 0x0000001f00f47802 */ /* 0x000fe40000000f00 */
[----:B------:R-:W-:Y:S02]  /*f730*/  MOV R81, 0xffffffff ;  /* 0xffffffff00517802 */ /* 0x000fe40000000f00 */
[----:B0-----:R-:W-:-:S02]  /*f740*/  MOV R68, 0xf760 ;  /* 0x0000f76000447802 */ /* 0x001fc40000000f00 */
[----:B-1234-:R-:W-:Y:S05]  /*f750*/  CALL.REL.NOINC `($__internal_90_$__cuda_sm70_shflsync_down) ;  /* 0x000008f000007944 */ /* 0x01efea0003c00000 */
[----:B0-----:R-:W-:Y:S01]  /*f760*/  HFMA2.MMA R75, -RZ, RZ, 0, 4.76837158203125e-07 ;  /* 0x00000008ff4b7435 */ /* 0x001fe200000001ff */
[----:B-1----:R-:W-:-:S02]  /*f770*/  MOV R70, R244 ;  /* 0x000000f400467202 */ /* 0x002fc40000000f00 */
[----:B------:R-:W-:Y:S02]  /*f780*/  MOV R74, R78 ;  /* 0x0000004e004a7202 */ /* 0x000fe40000000f00 */
[----:B------:R-:W-:Y:S02]  /*f790*/  MOV R244, 0x1f ;  /* 0x0000001f00f47802 */ /* 0x000fe40000000f00 */
[----:B------:R-:W-:Y:S02]  /*f7a0*/  MOV R81, 0xffffffff ;  /* 0xffffffff00517802 */ /* 0x000fe40000000f00 */
[----:B------:R-:W-:Y:S02]  /*f7b0*/  MOV R68, 0xf7d0 ;  /* 0x0000f7d000447802 */ /* 0x000fe40000000f00 */
[----:B------:R-:W-:Y:S05]  /*f7c0*/  CALL.REL.NOINC `($__internal_90_$__cuda_sm70_shflsync_down) ;  /* 0x0000088000007944 */ /* 0x000fea0003c00000 */
[----:B0-----:R-:W-:Y:S01]  /*f7d0*/  HFMA2.MMA R75, -RZ, RZ, 0, 4.76837158203125e-07 ;  /* 0x00000008ff4b7435 */ /* 0x001fe200000001ff */
[----:B-1----:R-:W-:Y:S02]  /*f7e0*/  MOV R71, R244 ;  /* 0x000000f400477202 */ /* 0x002fe40000000f00 */
[----:B------:R-:W-:Y:S02]  /*f7f0*/  MOV R74, R76 ;  /* 0x0000004c004a7202 */ /* 0x000fe40000000f00 */
[----:B------:R-:W-:-:S02]  /*f800*/  MOV R244, 0x1f ;  /* 0x0000001f00f47802 */ /* 0x000fc40000000f00 */
[----:B------:R-:W-:Y:S02]  /*f810*/  MOV R81, 0xffffffff ;  /* 0xffffffff00517802 */ /* 0x000fe40000000f00 */
[----:B------:R-:W-:Y:S02]  /*f820*/  MOV R68, 0xf840 ;  /* 0x0000f84000447802 */ /* 0x000fe40000000f00 */
[----:B------:R-:W-:Y:S05]  /*f830*/  CALL.REL.NOINC `($__internal_90_$__cuda_sm70_shflsync_down) ;  /* 0x0000081000007944 */ /* 0x000fea0003c00000 */
[----:B0-----:R-:W-:Y:S01]  /*f840*/  HFMA2.MMA R75, -RZ, RZ, 0, 4.76837158203125e-07 ;  /* 0x00000008ff4b7435 */ /* 0x001fe200000001ff */
[----:B-1----:R-:W-:Y:S02]  /*f850*/  MOV R72, R244 ;  /* 0x000000f400487202 */ /* 0x002fe40000000f00 */
[----:B------:R-:W-:Y:S02]  /*f860*/  MOV R74, R73 ;  /* 0x00000049004a7202 */ /* 0x000fe40000000f00 */
[----:B------:R-:W-:Y:S02]  /*f870*/  MOV R244, 0x1f ;  /* 0x0000001f00f47802 */ /* 0x000fe40000000f00 */
[----:B------:R-:W-:Y:S02]  /*f880*/  MOV R81, 0xffffffff ;  /* 0xffffffff00517802 */ /* 0x000fe40000000f00 */
[----:B------:R-:W-:-:S02]  /*f890*/  MOV R68, 0xf8b0 ;  /* 0x0000f8b000447802 */ /* 0x000fc40000000f00 */
[----:B------:R-:W-:Y:S05]  /*f8a0*/  CALL.REL.NOINC `($__internal_90_$__cuda_sm70_shflsync_down) ;  /* 0x000007a000007944 */ /* 0x000fea0003c00000 */
[----:B-1----:R-:W-:Y:S01]  /*f8b0*/  MOV R68, R244 ;  /* 0x000000f400447202 */ /* 0x002fe20000000f00 */
[----:B0-----:R-:W-:Y:S05]  /*f8c0*/  BRA `(.L_x_3890) ;  /* 0xffff882000007947 */ /* 0x001fea000383ffff */
.L_x_3801:
[----:B------:R-:W-:Y:S01]  /*f8d0*/  HFMA2.MMA R75, -RZ, RZ, 0, 9.5367431640625e-07 ;  /* 0x00000010ff4b7435 */ /* 0x000fe200000001ff */
[----:B------:R-:W-:-:S02]  /*f8e0*/  MOV R74, R77 ;  /* 0x0000004d004a7202 */ /* 0x000fc40000000f00 */
[----:B------:R-:W-:Y:S02]  /*f8f0*/  MOV R244, 0x1f ;  /* 0x0000001f00f47802 */ /* 0x000fe40000000f00 */
[----:B------:R-:W-:Y:S02]  /*f900*/  MOV R81, 0xffffffff ;  /* 0xffffffff00517802 */ /* 0x000fe40000000f00 */
[----:B0-----:R-:W-:Y:S02]  /*f910*/  MOV R68, 0xf930 ;  /* 0x0000f93000447802 */ /* 0x001fe40000000f00 */
[----:B-1234-:R-:W-:Y:S05]  /*f920*/  CALL.REL.NOINC `($__internal_90_$__cuda_sm70_shflsync_down) ;  /* 0x0000072000007944 */ /* 0x01efea0003c00000 */
[----:B-1----:R-:W-:Y:S01]  /*f930*/  MOV R70, R244 ;  /* 0x000000f400467202 */ /* 0x002fe20000000f00 */
[----:B0-----:R-:W-:Y:S05]  /*f940*/  BRA `(.L_x_3891) ;  /* 0xffff88c000007947 */ /* 0x001fea000383ffff */
.L_x_3802:
[----:B------:R-:W-:Y:S01]  /*f950*/  HFMA2.MMA R75, -RZ, RZ, 0, 9.5367431640625e-07 ;  /* 0x00000010ff4b7435 */ /* 0x000fe200000001ff */
[----:B------:R-:W-:Y:S02]  /*f960*/  MOV R74, R78 ;  /* 0x0000004e004a7202 */ /* 0x000fe40000000f00 */
[----:B------:R-:W-:Y:S02]  /*f970*/  MOV R244, 0x1f ;  /* 0x0000001f00f47802 */ /* 0x000fe40000000f00 */
[----:B------:R-:W-:-:S02]  /*f980*/  MOV R81, 0xffffffff ;  /* 0xffffffff00517802 */ /* 0x000fc40000000f00 */
[----:B0-----:R-:W-:Y:S02]  /*f990*/  MOV R68, 0xf9b0 ;  /* 0x0000f9b000447802 */ /* 0x001fe40000000f00 */
[----:B-1234-:R-:W-:Y:S05]  /*f9a0*/  CALL.REL.NOINC `($__internal_90_$__cuda_sm70_shflsync_down) ;  /* 0x000006a000007944 */ /* 0x01efea0003c00000 */
[----:B0-----:R-:W-:Y:S01]  /*f9b0*/  HFMA2.MMA R75, -RZ, RZ, 0, 9.5367431640625e-07 ;  /* 0x00000010ff4b7435 */ /* 0x001fe200000001ff */
[----:B-1----:R-:W-:Y:S02]  /*f9c0*/  MOV R71, R244 ;  /* 0x000000f400477202 */ /* 0x002fe40000000f00 */
[----:B------:R-:W-:Y:S02]  /*f9d0*/  MOV R74, R76 ;  /* 0x0000004c004a7202 */ /* 0x000fe40000000f00 */
[----:B------:R-:W-:Y:S02]  /*f9e0*/  MOV R244, 0x1f ;  /* 0x0000001f00f47802 */ /* 0x000fe40000000f00 */
[----:B------:R-:W-:Y:S02]  /*f9f0*/  MOV R81, 0xffffffff ;  /* 0xffffffff00517802 */ /* 0x000fe40000000f00 */
[----:B------:R-:W-:Y:S02]  /*fa00*/  MOV R68, 0xfa20 ;  /* 0x0000fa2000447802 */ /* 0x000fe40000000f00 */
[----:B------:R-:W-:Y:S05]  /*fa10*/  CALL.REL.NOINC `($__internal_90_$__cuda_sm70_shflsync_down) ;  /* 0x0000063000007944 */ /* 0x000fea0003c00000 */
[----:B0-----:R-:W-:Y:S01]  /*fa20*/  HFMA2.MMA R75, -RZ, RZ, 0, 9.5367431640625e-07 ;  /* 0x00000010ff4b7435 */ /* 0x001fe200000001ff */
        /* <DEDUP_REMOVED lines=8> */
.L_x_3805:
[----:B---3--:R-:W-:Y:S01]  /*fab0*/  HFMA2.MMA R71, -RZ, RZ, 0, 0 ;  /* 0x00000000ff477435 */ /* 0x008fe200000001ff */
[----:B----4-:R-:W-:Y:S02]  /*fac0*/  MOV R72, R77 ;  /* 0x0000004d00487202 */ /* 0x010fe40000000f00 */
[----:B------:R-:W-:-:S02]  /*fad0*/  MOV R69, 0x1f ;  /* 0x0000001f00457802 */ /* 0x000fc40000000f00 */
[----:B0-----:R-:W-:Y:S02]  /*fae0*/  MOV R68, 0xffffffff ;  /* 0xffffffff00447802 */ /* 0x001fe40000000f00 */
[----:B-1----:R-:W-:Y:S02]  /*faf0*/  MOV R70, 0xfb10 ;  /* 0x0000fb1000467802 */ /* 0x002fe40000000f00 */
[----:B--2---:R-:W-:Y:S05]  /*fb00*/  CALL.REL.NOINC `($__internal_91_$__cuda_sm70_shflsync_idx_p) ;  /* 0x0000058000007944 */ /* 0x004fea0003c00000 */
[----:B0-----:R-:W-:Y:S01]  /*fb10*/  HFMA2.MMA R71, -RZ, RZ, 0, 0 ;  /* 0x00000000ff477435 */ /* 0x001fe200000001ff */
[----:B-1----:R-:W-:Y:S02]  /*fb20*/  MOV R241, R69 ;  /* 0x0000004500f17202 */ /* 0x002fe40000000f00 */
[----:B------:R-:W-:Y:S02]  /*fb30*/  MOV R72, R78 ;  /* 0x0000004e00487202 */ /* 0x000fe40000000f00 */
[----:B------:R-:W-:Y:S02]  /*fb40*/  MOV R69, 0x1f ;  /* 0x0000001f00457802 */ /* 0x000fe40000000f00 */
[----:B------:R-:W-:Y:S02]  /*fb50*/  MOV R68, 0xffffffff ;  /* 0xffffffff00447802 */ /* 0x000fe40000000f00 */
[----:B------:R-:W-:-:S02]  /*fb60*/  MOV R70, 0xfb80 ;  /* 0x0000fb8000467802 */ /* 0x000fc40000000f00 */
        /* <DEDUP_REMOVED lines=15> */
[----:B------:R-:W-:Y:S01]  /*fc60*/  HFMA2.MMA R75, -RZ, RZ, 0, 5.9604644775390625e-08 ;  /* 0x00000001ff4b7435 */ /* 0x000fe200000001ff */
[----:B-1----:R-:W-:Y:S02]  /*fc70*/  MOV R234, R69 ;  /* 0x0000004500ea7202 */ /* 0x002fe40000000f00 */
[----:B------:R-:W-:Y:S02]  /*fc80*/  MOV R74, R77 ;  /* 0x0000004d004a7202 */ /* 0x000fe40000000f00 */
[----:B------:R-:W-:Y:S02]  /*fc90*/  MOV R244, 0x1f ;  /* 0x0000001f00f47802 */ /* 0x000fe40000000f00 */
[----:B------:R-:W-:Y:S02]  /*fca0*/  MOV R81, 0xffffffff ;  /* 0xffffffff00517802 */ /* 0x000fe40000000f00 */
[----:B0-----:R-:W-:-:S02]  /*fcb0*/  MOV R68, 0xfcd0 ;  /* 0x0000fcd000447802 */ /* 0x001fc40000000f00 */
[----:B------:R-:W-:Y:S05]  /*fcc0*/  CALL.REL.NOINC `($__internal_90_$__cuda_sm70_shflsync_down) ;  /* 0x0000038000007944 */ /* 0x000fea0003c00000 */
[----:B0-----:R-:W-:Y:S01]  /*fcd0*/  HFMA2.MMA R75, -RZ, RZ, 0, 5.9604644775390625e-08 ;  /* 0x00000001ff4b7435 */ /* 0x001fe200000001ff */
[----:B-1----:R-:W-:-:S02]  /*fce0*/  MOV R242, R244 ;  /* 0x000000f400f27202 */ /* 0x002fc40000000f00 */
[----:B------:R-:W-:Y:S02]  /*fcf0*/  MOV R74, R78 ;  /* 0x0000004e004a7202 */ /* 0x000fe40000000f00 */
[----:B------:R-:W-:Y:S02]  /*fd00*/  MOV R244, 0x1f ;  /* 0x0000001f00f47802 */ /* 0x000fe40000000f00 */
[----:B------:R-:W-:Y:S02]  /*fd10*/  MOV R81, 0xffffffff ;  /* 0xffffffff00517802 */ /* 0x000fe40000000f00 */
[----:B------:R-:W-:Y:S02]  /*fd20*/  MOV R68, 0xfd40 ;  /* 0x0000fd4000447802 */ /* 0x000fe40000000f00 */
[----:B------:R-:W-:Y:S05]  /*fd30*/  CALL.REL.NOINC `($__internal_90_$__cuda_sm70_shflsync_down) ;  /* 0x0000031000007944 */ /* 0x000fea0003c00000 */
[----:B0-----:R-:W-:Y:S01]  /*fd40*/  HFMA2.MMA R75, -RZ, RZ, 0, 5.9604644775390625e-08 ;  /* 0x00000001ff4b7435 */ /* 0x001fe200000001ff */
[----:B-1----:R-:W-:Y:S02]  /*fd50*/  MOV R243, R244 ;  /* 0x000000f400f37202 */ /* 0x002fe40000000f00 */
[----:B------:R-:W-:Y:S02]  /*fd60*/  MOV R74, R76 ;  /* 0x0000004c004a7202 */ /* 0x000fe40000000f00 */
[----:B------:R-:W-:-:S02]  /*fd70*/  MOV R244, 0x1f ;  /* 0x0000001f00f47802 */ /* 0x000fc40000000f00 */
[----:B------:R-:W-:Y:S02]  /*fd80*/  MOV R81, 0xffffffff ;  /* 0xffffffff00517802 */ /* 0x000fe40000000f00 */
[----:B------:R-:W-:Y:S02]  /*fd90*/  MOV R68, 0xfdb0 ;  /* 0x0000fdb000447802 */ /* 0x000fe40000000f00 */
[----:B------:R-:W-:Y:S05]  /*fda0*/  CALL.REL.NOINC `($__internal_90_$__cuda_sm70_shflsync_down) ;  /* 0x000002a000007944 */ /* 0x000fea0003c00000 */
[----:B0-----:R-:W-:Y:S01]  /*fdb0*/  HFMA2.MMA R75, -RZ, RZ, 0, 5.9604644775390625e-08 ;  /* 0x00000001ff4b7435 */ /* 0x001fe200000001ff */
[----:B-1----:R-:W-:Y:S02]  /*fdc0*/  MOV R240, R244 ;  /* 0x000000f400f07202 */ /* 0x002fe40000000f00 */
[----:B------:R-:W-:Y:S02]  /*fdd0*/  MOV R74, R73 ;  /* 0x00000049004a7202 */ /* 0x000fe40000000f00 */
[----:B------:R-:W-:Y:S02]  /*fde0*/  MOV R244, 0x1f ;  /* 0x0000001f00f47802 */ /* 0x000fe40000000f00 */
[----:B------:R-:W-:Y:S02]  /*fdf0*/  MOV R81, 0xffffffff ;  /* 0xffffffff00517802 */ /* 0x000fe40000000f00 */
[----:B------:R-:W-:-:S02]  /*fe00*/  MOV R68, 0xfe20 ;  /* 0x0000fe2000447802 */ /* 0x000fc40000000f00 */
[----:B------:R-:W-:Y:S05]  /*fe10*/  CALL.REL.NOINC `($__internal_90_$__cuda_sm70_shflsync_down) ;  /* 0x0000023000007944 */ /* 0x000fea0003c00000 */
        /* <DEDUP_REMOVED lines=12> */
[----:B01----:R-:W-:Y:S05]  /*fee0*/  CALL.REL.NOINC `($__internal_91_$__cuda_sm70_shflsync_idx_p) ;  /* 0x000001a000007944 */ /* 0x003fea0003c00000 */
        /* <DEDUP_REMOVED lines=21> */
[----:B01----:R-:W-:Y:S05]  /*10040*/  BRA `(.L_x_3893) ;  /* 0xffff842000007947 */ /* 0x003fea000383ffff */
        .weak           $__internal_90_$__cuda_sm70_shflsync_down
        .type           $__internal_90_$__cuda_sm70_shflsync_down,@function
        .size           $__internal_90_$__cuda_sm70_shflsync_down,($__internal_91_$__cuda_sm70_shflsync_idx_p - $__internal_90_$__cuda_sm70_shflsync_down)
$__internal_90_$__cuda_sm70_shflsync_down:
[----:B------:R-:W-:Y:S01]  /*10050*/  HFMA2.MMA R69, -RZ, RZ, 0, 0 ;  /* 0x00000000ff457435 */ /* 0x000fe200000001ff */
[----:B------:R-:W-:Y:S04]  /*10060*/  WARPSYNC R81 ;  /* 0x0000005100007348 */ /* 0x000fe80003800000 */
[----:B------:R0:W1:Y:S01]  /*10070*/  SHFL.DOWN PT, R244, R74, R75, R244 ;  /* 0x0800004b4af47389 */ /* 0x00006200000e00f4 */
[----:B------:R-:W-:Y:S05]  /*10080*/  RET.REL.NODEC R68 `(_Z25selective_scan_bwd_kernelI32Selective_Scan_bwd_kernel_traitsILi128ELi16ELb1ELb1ELb1ELb1ELb0EN3c108BFloat16ENS1_7complexIfEEEEv12SSMParamsBwd) ;  /* 0xfffeff7044007950 */ /* 0x000fea0003c3ffff */
        .weak           $__internal_91_$__cuda_sm70_shflsync_idx_p
        .type           $__internal_91_$__cuda_sm70_shflsync_idx_p,@function
        .size           $__internal_91_$__cuda_sm70_shflsync_idx_p,($__internal_92_$__cuda_sm70_shflsync_up - $__internal_91_$__cuda_sm70_shflsync_idx_p)
$__internal_91_$__cuda_sm70_shflsync_idx_p:
[----:B------:R-:W-:Y:S01]  /*10090*/  HFMA2.MMA R75, -RZ, RZ, 0, 0 ;  /* 0x00000000ff4b7435 */ /* 0x000fe200000001ff */
[----:B------:R-:W-:Y:S01]  /*100a0*/  MOV R74, R70 ;  /* 0x00000046004a7202 */ /* 0x000fe20000000f00 */
[----:B------:R-:W-:Y:S04]  /*100b0*/  WARPSYNC R68 ;  /* 0x0000004400007348 */ /* 0x000fe80003800000 */
[----:B------:R0:W1:Y:S01]  /*100c0*/  SHFL.IDX PT, R69, R72, R71, R69 ;  /* 0x0000004748457389 */ /* 0x00006200000e0045 */
[----:B------:R-:W-:Y:S05]  /*100d0*/  RET.REL.NODEC R74 `(_Z25selective_scan_bwd_kernelI32Selective_Scan_bwd_kernel_traitsILi128ELi16ELb1ELb1ELb1ELb1ELb0EN3c108BFloat16ENS1_7complexIfEEEEv12SSMParamsBwd) ;  /* 0xfffeff204a007950 */ /* 0x000fea0003c3ffff */
        .weak           $__internal_92_$__cuda_sm70_shflsync_up
        .type           $__internal_92_$__cuda_sm70_shflsync_up,@function
        .size           $__internal_92_$__cuda_sm70_shflsync_up,(.L_x_14524 - $__internal_92_$__cuda_sm70_shflsync_up)
$__internal_92_$__cuda_sm70_shflsync_up:
[----:B------:R-:W-:Y:S01]  /*100e0*/  MOV R69, 0x0 ;  /* 0x0000000000457802 */ /* 0x000fe20000000f00 */
[----:B------:R-:W-:Y:S04]  /*100f0*/  WARPSYNC R71 ;  /* 0x0000004700007348 */ /* 0x000fe80003800000 */
[----:B------:R0:W1:Y:S01]  /*10100*/  SHFL.UP PT, R71, R75, R74, R72 ;  /* 0x0400004a4b477389 */ /* 0x00006200000e0048 */
[----:B------:R-:W-:Y:S05]  /*10110*/  RET.REL.NODEC R68 `(_Z25selective_scan_bwd_kernelI32Selective_Scan_bwd_kernel_traitsILi128ELi16ELb1ELb1ELb1ELb1ELb0EN3c108BFloat16ENS1_7complexIfEEEEv12SSMParamsBwd) ;  /* 0xfffefee044007950 */ /* 0x000fea0003c3ffff */
.L_x_3894:
        /* <DEDUP_REMOVED lines=14> */
.L_x_14524:


//--------------------- .text._Z25selective_scan_bwd_kernelI32Selective_Scan_bwd_kernel_traitsILi128ELi16ELb1ELb1ELb1ELb1ELb1EN3c108BFloat16ENS1_7complexIfEEEEv12SSMParamsBwd --------------------------
	.section	.text._Z25selective_scan_bwd_kernelI32Selective_Scan_bwd_kernel_traitsILi128ELi16ELb1ELb1ELb1ELb1ELb1EN3c108BFloat16ENS1_7complexIfEEEEv12SSMParamsBwd,"ax",@progbits
	.sectioninfo	@"SHI_REGISTERS=255"
	.align	128
        .global         _Z25selective_scan_bwd_kernelI32Selective_Scan_bwd_kernel_traitsILi128ELi16ELb1ELb1ELb1ELb1ELb1EN3c108BFloat16ENS1_7complexIfEEEEv12SSMParamsBwd
        .type           _Z25selective_scan_bwd_kernelI32Selective_Scan_bwd_kernel_traitsILi128ELi16ELb1ELb1ELb1ELb1ELb1EN3c108BFloat16ENS1_7complexIfEEEEv12SSMParamsBwd,@function
        .size           _Z25selective_scan_bwd_kernelI32Selective_Scan_bwd_kernel_traitsILi128ELi16ELb1ELb1ELb1ELb1ELb1EN3c108BFloat16ENS1_7complexIfEEEEv12SSMParamsBwd,(.L_x_14527 - _Z25selective_scan_bwd_kernelI32Selective_Scan_bwd_kernel_traitsILi128ELi16ELb1ELb1ELb1ELb1ELb1EN3c108BFloat16ENS1_7complexIfEEEEv12SSMParamsBwd)
        .other          _Z25selective_scan_bwd_kernelI32Selective_Scan_bwd_kernel_traitsILi128ELi16ELb1ELb1ELb1ELb1ELb1EN3c108BFloat16ENS1_7complexIfEEEEv12SSMParamsBwd,@"STO_CUDA_ENTRY STV_DEFAULT"
_Z25selective_scan_bwd_kernelI32Selective_Scan_bwd_kernel_traitsILi128ELi16ELb1ELb1ELb1ELb1ELb1EN3c108BFloat16ENS1_7complexIfEEEEv12SSMParamsBwd:
.text._Z25selective_scan_bwd_kernelI32Selective_Scan_bwd_kernel_traitsILi128ELi16ELb1ELb1ELb1ELb1ELb1EN3c108BFloat16ENS1_7complexIfEEEEv12SSMParamsBwd:
        /* <DEDUP_REMOVED lines=133> */
[----:B------:R-:W-:Y:S02]  /*0850*/  UIADD3 UR7, UR7, UR16, URZ ;  /* 0x0000001007077290 */ /* 0x000fe4000fffe03f */
[----:B------:R-:W-:Y:S02]  /*0860*/  UIADD3 UR16, UP1, UR33, UR22, URZ ;  /* 0x0000001621107290 */ /* 0x000fe4000ff3e03f */
[----:B------:R-:W-:Y:S02]  /*0870*/  ULDC.64 UR24, c[0x0][0x1c8] ;  /* 0x0000720000187ab9 */ /* 0x000fe40000000a00 */
[----:B------:R-:W-:Y:S02]  /*0880*/  USHF.R.S32.HI UR34, URZ, 0x1f, UR33 ;  /* 0x0000001f3f227899 */ /* 0x000fe40008011421 */
[----:B------:R-:W-:Y:S02]  /*0890*/  UIADD3 UR22, UR23, UR8, URZ ;  /* 0x0000000817167290 */ /* 0x000fe4000fffe03f */
[----:B------:R-:W-:-:S02]  /*08a0*/  ULDC.64 UR4, c[0x0][0x228] ;  /* 0x00008a0000047ab9 */ /* 0x000fc40000000a00 */
[----:B------:R-:W-:Y:S02]  /*08b0*/  UIMAD UR35, UR15, UR24, URZ ;  /* 0x000000180f2372a4 */ /* 0x000fe4000f8e023f */
[----:B------:R-:W-:Y:S02]  /*08c0*/  ULEA UR8, UP2, UR16, UR4, 0x1 ;  /* 0x0000000410087291 */ /* 0x000fe4000f84083f */
[----:B------:R-:W-:Y:S02]  /*08d0*/  UIADD3.X UR4, UR34, UR22, URZ, UP1, !UPT ;  /* 0x0000001622047290 */ /* 0x000fe40008ffe43f */
[----:B------:R-:W-:Y:S02]  /*08e0*/  UIMAD.WIDE.U32 UR22, UR14, UR24, UR6 ;  /* 0x000000180e1672a5 */ /* 0x000fe4000f8e0006 */
[----:B------:R-:W-:Y:S02]  /*08f0*/  UIMAD UR25, UR14, UR25, UR35 ;  /* 0x000000190e1972a4 */ /* 0x000fe4000f8e0223 */
[----:B------:R-:W-:-:S02]  /*0900*/  UIADD3 UR33, UP1, UR33, UR22, URZ ;  /* 0x0000001621217290 */ /* 0x000fc4000ff3e03f */
[----:B------:R-:W-:Y:S02]  /*0910*/  UIADD3 UR23, UR23, UR25, URZ ;  /* 0x0000001917177290 */ /* 0x000fe4000fffe03f */
[----:B------:R-:W-:Y:S02]  /*0920*/  ULEA.HI.X UR24, UR16, UR5, UR4, 0x1, UP2 ;  /* 0x0000000510187291 */ /* 0x000fe400090f0c04 */
[----:B------:R-:W-:Y:S02]  /*0930*/  ULDC.64 UR6, c[0x0][0x230] ;  /* 0x00008c0000067ab9 */ /* 0x000fe40000000a00 */
        /* <DEDUP_REMOVED lines=35> */
.L_x_4031:
        /* <DEDUP_REMOVED lines=93> */
.L_x_3897:
[----:B----4-:R-:W-:Y:S05]  /*1140*/  BSYNC B0 ;  /* 0x0000000000007941 */ /* 0x010fea0003800000 */
.L_x_3896:
        /* <DEDUP_REMOVED lines=36> */
.L_x_3899:
[----:B------:R-:W-:Y:S05]  /*1390*/  BSYNC B0 ;  /* 0x0000000000007941 */ /* 0x000fea0003800000 */
.L_x_3898:
        /* <DEDUP_REMOVED lines=36> */
.L_x_3901:
[----:B------:R-:W-:Y:S05]  /*15e0*/  BSYNC B0 ;  /* 0x0000000000007941 */ /* 0x000fea0003800000 */
.L_x_3900:
        /* <DEDUP_REMOVED lines=36> */
.L_x_3903:
[----:B------:R-:W-:Y:S05]  /*1830*/  BSYNC B0 ;  /* 0x0000000000007941 */ /* 0x000fea0003800000 */
.L_x_3902:
        /* <DEDUP_REMOVED lines=36> */
.L_x_3905:
[----:B------:R-:W-:Y:S05]  /*1a80*/  BSYNC B0 ;  /* 0x0000000000007941 */ /* 0x000fea0003800000 */
.L_x_3904:
        /* <DEDUP_REMOVED lines=36> */
.L_x_3907:
[----:B------:R-:W-:Y:S05]  /*1cd0*/  BSYNC B0 ;  /* 0x0000000000007941 */ /* 0x000fea0003800000 */
.L_x_3906:
        /* <DEDUP_REMOVED lines=36> */
.L_x_3909:
[----:B------:R-:W-:Y:S05]  /*1f20*/  BSYNC B0 ;  /* 0x0000000000007941 */ /* 0x000fea0003800000 */
.L_x_3908:
        /* <DEDUP_REMOVED lines=36> */
.L_x_3911:
[----:B------:R-:W-:Y:S05]  /*2170*/  BSYNC B0 ;  /* 0x0000000000007941 */ /* 0x000fea0003800000 */
.L_x_3910:
        /* <DEDUP_REMOVED lines=36> */
.L_x_3913:
[----:B------:R-:W-:Y:S05]  /*23c0*/  BSYNC B0 ;  /* 0x0000000000007941 */ /* 0x000fea0003800000 */
.L_x_3912:
        /* <DEDUP_REMOVED lines=34> */
.L_x_3915:
[----:B------:R-:W-:Y:S05]  /*25f0*/  BSYNC B0 ;  /* 0x0000000000007941 */ /* 0x000fea0003800000 */
.L_x_3914:
        /* <DEDUP_REMOVED lines=33> */
.L_x_3917:
[----:B------:R-:W-:Y:S05]  /*2810*/  BSYNC B0 ;  /* 0x0000000000007941 */ /* 0x000fea0003800000 */
.L_x_3916:
        /* <DEDUP_REMOVED lines=33> */
.L_x_3919:
[----:B------:R-:W-:Y:S05]  /*2a30*/  BSYNC B0 ;  /* 0x0000000000007941 */ /* 0x000fea0003800000 */
.L_x_3918:
        /* <DEDUP_REMOVED lines=33> */
.L_x_3921:
[----:B------:R-:W-:Y:S05]  /*2c50*/  BSYNC B0 ;  /* 0x0000000000007941 */ /* 0x000fea0003800000 */
.L_x_3920:
        /* <DEDUP_REMOVED lines=33> */
.L_x_3923:
[----:B------:R-:W-:Y:S05]  /*2e70*/  BSYNC B0 ;  /* 0x0000000000007941 */ /* 0x000fea0003800000 */
.L_x_3922:
        /* <DEDUP_REMOVED lines=33> */
.L_x_3925:
[----:B------:R-:W-:Y:S05]  /*3090*/  BSYNC B0 ;  /* 0x0000000000007941 */ /* 0x000fea0003800000 */
.L_x_3924:
        /* <DEDUP_REMOVED lines=33> */
.L_x_3927:
[----:B------:R-:W-:Y:S05]  /*32b0*/  BSYNC B0 ;  /* 0x0000000000007941 */ /* 0x000fea0003800000 */
.L_x_3926:
[----:B------:R-:W-:Y:S01]  /*32c0*/  ULEA UR34, UR24, 0xfffff800, 0xb ;  /* 0xfffff80018227891 */ /* 0x000fe2000f8e583f */
[----:B------:R-:W0:Y:S01]  /*32d0*/  LDS.128 R20, [R110.X16] ;  /* 0x000000006e147984 */ /* 0x000e22000000cc00 */
[----:B------:R-:W-:Y:S02]  /*32e0*/  ULDC.64 UR36, c[0x0][0x1f0] ;  /* 0x00007c0000247ab9 */ /* 0x000fe40000000a00 */
[----:B------:R-:W-:Y:S01]  /*32f0*/  UIMAD UR7, UR13, UR36, URZ ;  /* 0x000000240d0772a4 */ /* 0x000fe2000f8e023f */
[----:B---3--:R-:W2:Y:S01]  /*3300*/  LDS.128 R8, [R110.X16+0x10] ;  /* 0x000010006e087984 */ /* 0x008ea2000000cc00 */
[----:B------:R-:W-:Y:S02]  /*3310*/  USHF.R.S32.HI UR35, URZ, 0x1f, UR34 ;  /* 0x0000001f3f237899 */ /* 0x000fe40008011422 */
[----:B------:R-:W-:Y:S02]  /*3320*/  UIMAD UR7, UR12, UR37, UR7 ;  /* 0x000000250c0772a4 */ /* 0x000fe4000f8e0207 */
[----:B------:R-:W-:-:S02]  /*3330*/  UIMAD.WIDE.U32 UR36, UR12, UR36, UR34 ;  /* 0x000000240c2472a5 */ /* 0x000fc4000f8e0022 */
        /* <DEDUP_REMOVED lines=11> */
[----:B------:R-:W-:Y:S01]  /*33f0*/  MOV R3, UR8 ;  /* 0x0000000800037c02 */ /* 0x000fe20008000f00 */
[----:B------:R-:W-:Y:S04]  /*3400*/  BAR.SYNC.DEFER_BLOCKING 0x0 ;  /* 0x0000000000007b1d */ /* 0x000fe80000010000 */
[----:B------:R-:W-:Y:S01]  /*3410*/  IMAD.WIDE R2, R0, 0x10, R2 ;  /* 0x0000001000027825 */ /* 0x000fe200078e0202 */
[----:B------:R-:W-:Y:S02]  /*3420*/  UIMAD UR7, UR13, UR36, URZ ;  /* 0x000000240d0772a4 */ /* 0x000fe4000f8e023f */
[----:B------:R-:W-:Y:S02]  /*3430*/  ULDC.64 UR8, c[0x0][0x208] ;  /* 0x0000820000087ab9 */ /* 0x000fe40000000a00 */
[----:B------:R3:W4:Y:S04]  /*3440*/  LDG.E.128 R24, [R2.64] ;  /* 0x0000001a02187981 */ /* 0x000728000c1e1d00 */
[----:B------:R3:W5:Y:S01]  /*3450*/  LDG.E.128 R28, [R2.64+0x200] ;  /* 0x0002001a021c7981 */ /* 0x000762000c1e1d00 */
[----:B------:R-:W-:-:S02]  /*3460*/  UIMAD UR7, UR12, UR37, UR7 ;  /* 0x000000250c0772a4 */ /* 0x000fc4000f8e0207 */
        /* <DEDUP_REMOVED lines=9> */
[----:B---3--:R-:W-:Y:S01]  /*3500*/  MOV R2, UR7 ;  /* 0x0000000700027c02 */ /* 0x008fe20008000f00 */
[----:B------:R-:W-:-:S03]  /*3510*/  ULDC.64 UR36, c[0x0][0x2e8] ;  /* 0x0000ba0000247ab9 */ /* 0x000fc60000000a00 */
[----:B------:R-:W-:Y:S01]  /*3520*/  MOV R3, UR8 ;  /* 0x0000000800037c02 */ /* 0x000fe20008000f00 */
[----:B----4-:R-:W-:Y:S04]  /*3530*/  STS.128 [R111.X16], R24 ;  /* 0x000000186f007388 */ /* 0x010fe8000000cc00 */
[----:B------:R-:W-:Y:S01]  /*3540*/  IMAD.WIDE R2, R0, 0x10, R2 ;  /* 0x0000001000027825 */ /* 0x000fe200078e0202 */
[----:B-----5:R-:W-:Y:S01]  /*3550*/  STS.128 [R111.X16+0x200], R28 ;  /* 0x0002001c6f007388 */ /* 0x020fe2000000cc00 */
[----:B------:R-:W-:-:S06]  /*3560*/  NOP ;  /* 0x0000000000007918 */ /* 0x000fcc0000000000 */
[----:B------:R-:W3:Y:S01]  /*3570*/  LDS.128 R32, [R110.X16] ;  /* 0x000000006e207984 */ /* 0x000ee2000000cc00 */
[--C-:B0-----:R-:W-:Y:S02]  /*3580*/  PRMT R38, RZ, 0x5410, R20.reuse ;  /* 0x00005410ff267816 */ /* 0x101fe40000000014 */
[--C-:B------:R-:W-:Y:S01]  /*3590*/  PRMT R39, RZ, 0x5410, R21.reuse ;  /* 0x00005410ff277816 */ /* 0x100fe20000000015 */
[----:B------:R-:W0:Y:S01]  /*35a0*/  LDS.128 R4, [R110.X16+0x10] ;  /* 0x000010006e047984 */ /* 0x000e22000000cc00 */
[----:B------:R-:W-:Y:S02]  /*35b0*/  PRMT R42, RZ, 0x7610, R21 ;  /* 0x00007610ff2a7816 */ /* 0x000fe40000000015 */
[----:B------:R-:W-:Y:S01]  /*35c0*/  PRMT R40, RZ, 0x7610, R20 ;  /* 0x00007610ff287816 */ /* 0x000fe20000000014 */
[----:B------:R-:W-:Y:S01]  /*35d0*/  BAR.SYNC.DEFER_BLOCKING 0x0 ;  /* 0x0000000000007b1d */ /* 0x000fe20000010000 */
[--C-:B------:R-:W-:Y:S02]  /*35e0*/  PRMT R43, RZ, 0x5410, R23.reuse ;  /* 0x00005410ff2b7816 */ /* 0x100fe40000000017 */
[----:B------:R-:W-:-:S02]  /*35f0*/  PRMT R45, RZ, 0x7610, R23 ;  /* 0x00007610ff2d7816 */ /* 0x000fc40000000017 */
[----:B--2---:R-:W-:Y:S02]  /*3600*/  PRMT R46, RZ, 0x5410, R8 ;  /* 0x00005410ff2e7816 */ /* 0x004fe40000000008 */
[--C-:B------:R-:W-:Y:S02]  /*3610*/  PRMT R41, RZ, 0x5410, R22.reuse ;  /* 0x00005410ff297816 */ /* 0x100fe40000000016 */
[----:B------:R-:W-:Y:S02]  /*3620*/  PRMT R44, RZ, 0x7610, R22 ;  /* 0x00007610ff2c7816 */ /* 0x000fe40000000016 */
[----:B------:R-:W-:Y:S01]  /*3630*/  LEA R49, R112, R49, 0x1 ;  /* 0x0000003170317211 */ /* 0x000fe200078e08ff */
[----:B------:R-:W-:Y:S02]  /*3640*/  UIMAD UR7, UR13, UR36, URZ ;  /* 0x000000240d0772a4 */ /* 0x000fe4000f8e023f */
[----:B------:R-:W-:Y:S01]  /*3650*/  ULDC.64 UR8, c[0x0][0x2f0] ;  /* 0x0000bc0000087ab9 */ /* 0x000fe20000000a00 */
[----:B------:R2:W4:Y:S04]  /*3660*/  LDG.E.128 R12, [R2.64] ;  /* 0x0000001a020c7981 */ /* 0x000528000c1e1d00 */
[----:B------:R2:W5:Y:S01]  /*3670*/  LDG.E.128 R16, [R2.64+0x200] ;  /* 0x0002001a02107981 */ /* 0x000562000c1e1d00 */
[----:B------:R-:W-:Y:S01]  /*3680*/  PRMT R23, RZ, 0x7610, R10 ;  /* 0x00007610ff177816 */ /* 0x000fe2000000000a */
[----:B------:R-:W-:Y:S01]  /*3690*/  UIMAD UR7, UR12, UR37, UR7 ;  /* 0x000000250c0772a4 */ /* 0x000fe2000f8e0207 */
[----:B------:R-:W-:Y:S01]  /*36a0*/  PRMT R20, RZ, 0x5410, R11 ;  /* 0x00005410ff147816 */ /* 0x000fe2000000000b */
[----:B------:R-:W-:Y:S01]  /*36b0*/  UIMAD.WIDE.U32 UR36, UR12, UR36, UR34 ;  /* 0x000000240c2472a5 */ /* 0x000fe2000f8e0022 */
[--C-:B---3--:R-:W-:Y:S01]  /*36c0*/  PRMT R29, RZ, 0x7610, R32.reuse ;  /* 0x00007610ff1d7816 */ /* 0x108fe20000000020 */
[----:B------:R-:W-:Y:S01]  /*36d0*/  UIMAD UR25, UR11, UR8, URZ ;  /* 0x000000080b1972a4 */ /* 0x000fe2000f8e023f */
[--C-:B------:R-:W-:Y:S01]  /*36e0*/  PRMT R30, RZ, 0x5410, R33.reuse ;  /* 0x00005410ff1e7816 */ /* 0x100fe20000000021 */
[----:B------:R-:W-:Y:S01]  /*36f0*/  UIADD3 UR37, UR37, UR7, URZ ;  /* 0x0000000725257290 */ /* 0x000fe2000fffe03f */
[----:B------:R-:W-:Y:S01]  /*3700*/  PRMT R33, RZ, 0x7610, R33 ;  /* 0x00007610ff217816 */ /* 0x000fe20000000021 */
[----:B------:R-:W-:Y:S01]  /*3710*/  FMUL.FTZ R24, R29, -1.4426950216293334961 ;  /* 0xbfb8aa3b1d187820 */ /* 0x000fe20000410000 */
[----:B--2---:R-:W-:Y:S01]  /*3720*/  PRMT R2, RZ, 0x5410, R32 ;  /* 0x00005410ff027816 */ /* 0x004fe20000000020 */
[----:B------:R-:W-:Y:S01]  /*3730*/  FMUL.FTZ R26, R30, -1.4426950216293334961 ;  /* 0xbfb8aa3b1e1a7820 */ /* 0x000fe20000410000 */
[----:B0-----:R-:W-:Y:S01]  /*3740*/  PRMT R85, RZ, 0x7610, R4 ;  /* 0x00007610ff557816 */ /* 0x001fe20000000004 */
[----:B------:R0:W2:Y:S01]  /*3750*/  MUFU.EX2 R25, R24 ;  /* 0x0000001800197308 */ /* 0x0000a20000000800 */
[----:B------:R-:W-:Y:S01]  /*3760*/  FMUL.FTZ R3, R33, -1.4426950216293334961 ;  /* 0xbfb8aa3b21037820 */ /* 0x000fe20000410000 */
[----:B------:R-:W-:Y:S01]  /*3770*/  PRMT R32, RZ, 0x5410, R34 ;  /* 0x00005410ff207816 */ /* 0x000fe20000000022 */
[----:B------:R-:W-:Y:S01]  /*3780*/  FMUL.FTZ R36, R2, -1.4426950216293334961 ;  /* 0xbfb8aa3b02247820 */ /* 0x000fe20000410000 */
[--C-:B------:R-:W-:Y:S01]  /*3790*/  PRMT R65, RZ, 0x7610, R35.reuse ;  /* 0x00007610ff417816 */ /* 0x100fe20000000023 */
[----:B------:R-:W-:Y:S01]  /*37a0*/  UIMAD UR25, UR10, UR9, UR25 ;  /* 0x000000090a1972a4 */ /* 0x000fe2000f8e0219 */
[----:B------:R-:W-:Y:S01]  /*37b0*/  PRMT R69, RZ, 0x5410, R4 ;  /* 0x00005410ff457816 */ /* 0x000fe20000000004 */
[----:B------:R-:W-:Y:S01]  /*37c0*/  FMUL.FTZ R4, R85, -1.4426950216293334961 ;  /* 0xbfb8aa3b55047820 */ /* 0x000fe20000410000 */
[----:B------:R-:W-:Y:S01]  /*37d0*/  MUFU.EX2 R26, R26 ;  /* 0x0000001a001a7308 */ /* 0x000fe20000000800 */
[----:B------:R-:W-:Y:S01]  /*37e0*/  PRMT R34, RZ, 0x7610, R34 ;  /* 0x00007610ff227816 */ /* 0x000fe20000000022 */
[----:B------:R-:W-:Y:S01]  /*37f0*/  FMUL.FTZ R27, R32, -1.4426950216293334961 ;  /* 0xbfb8aa3b201b7820 */ /* 0x000fe20000410000 */
[----:B------:R-:W-:Y:S01]  /*3800*/  PRMT R64, RZ, 0x5410, R35 ;  /* 0x00005410ff407816 */ /* 0x000fe20000000023 */
[----:B------:R-:W-:Y:S01]  /*3810*/  UIMAD.WIDE.U32 UR8, UR10, UR8, UR36 ;  /* 0x000000080a0872a5 */ /* 0x000fe2000f8e0024 */
[--C-:B------:R-:W-:Y:S01]  /*3820*/  PRMT R35, RZ, 0x7610, R5.reuse ;  /* 0x00007610ff237816 */ /* 0x100fe20000000005 */
[----:B0-----:R-:W-:Y:S01]  /*3830*/  FMUL.FTZ R24, R34, -1.4426950216293334961 ;  /* 0xbfb8aa3b22187820 */ /* 0x001fe20000410000 */
[----:B------:R-:W-:Y:S01]  /*3840*/  PRMT R87, RZ, 0x5410, R5 ;  /* 0x00005410ff577816 */ /* 0x000fe20000000005 */
[----:B------:R-:W0:Y:S01]  /*3850*/  MUFU.EX2 R36, R36 ;  /* 0x0000002400247308 */ /* 0x000e220000000800 */
[----:B--2---:R-:W-:Y:S01]  /*3860*/  FADD.FTZ R25, R25, 1 ;  /* 0x3f80000019197421 */ /* 0x004fe20000010000 */
[----:B------:R-:W-:Y:S01]  /*3870*/  PRMT R91, RZ, 0x7610, R6 ;  /* 0x00007610ff5b7816 */ /* 0x000fe20000000006 */
[----:B------:R-:W-:Y:S01]  /*3880*/  FMUL.FTZ R28, R64, -1.4426950216293334961 ;  /* 0xbfb8aa3b401c7820 */ /* 0x000fe20000410000 */
[----:B------:R-:W-:Y:S01]  /*3890*/  PRMT R92, RZ, 0x5410, R7 ;  /* 0x00005410ff5c7816 */ /* 0x000fe20000000007 */
[----:B------:R-:W-:Y:S01]  /*38a0*/  ULDC.64 UR36, c[0x0][0x338] ;  /* 0x0000ce0000247ab9 */ /* 0x000fe20000000a00 */
[----:B------:R-:W-:Y:S01]  /*38b0*/  PRMT R22, RZ, 0x7610, R11 ;  /* 0x00007610ff167816 */ /* 0x000fe2000000000b */
[----:B------:R-:W-:Y:S01]  /*38c0*/  UIADD3 UR9, UR9, UR25, URZ ;  /* 0x0000001909097290 */ /* 0x000fe2000fffe03f */
[----:B------:R2:W3:Y:S01]  /*38d0*/  MUFU.EX2 R31, R3 ;  /* 0x00000003001f7308 */ /* 0x0004e20000000800 */
[----:B------:R-:W-:Y:S01]  /*38e0*/  PRMT R93, RZ, 0x7610, R7 ;  /* 0x00007610ff5d7816 */ /* 0x000fe20000000007 */
[----:B------:R-:W-:Y:S01]  /*38f0*/  ULEA UR7, UP0, UR8, UR36, 0x1 ;  /* 0x0000002408077291 */ /* 0x000fe2000f80083f */
[----:B------:R-:W-:-:S03]  /*3900*/  ISETP.NE.U32.AND P0, PT, RZ, c[0x0][0x270], PT ;  /* 0x00009c00ff007a0c */ /* 0x000fc60003f05070 */
[----:B------:R-:W-:Y:S01]  /*3910*/  ULEA.HI.X UR8, UR8, UR37, UR9, 0x1, UP0 ;  /* 0x0000002508087291 */ /* 0x000fe200080f0c09 */
[----:B------:R-:W-:Y:S01]  /*3920*/  ISETP.NE.AND.EX P0, PT, RZ, c[0x0][0x274], PT, P0 ;  /* 0x00009d00ff007a0c */ /* 0x000fe20003f05300 */
[----:B0-----:R-:W-:Y:S01]  /*3930*/  FADD.FTZ R36, R36, 1 ;  /* 0x3f80000024247421 */ /* 0x001fe20000010000 */
[----:B------:R0:W-:Y:S01]  /*3940*/  MUFU.RCP R68, R25 ;  /* 0x0000001900447308 */ /* 0x0001e20000001000 */
[----:B--2---:R-:W-:Y:S02]  /*3950*/  FMUL.FTZ R3, R65, -1.4426950216293334961 ;  /* 0xbfb8aa3b41037820 */ /* 0x004fe40000410000 */
[----:B---3--:R-:W-:-:S05]  /*3960*/  FADD.FTZ R31, R31, 1 ;  /* 0x3f8000001f1f7421 */ /* 0x008fca0000010000 */
[----:B------:R-:W2:Y:S01]  /*3970*/  MUFU.RCP R47, R36 ;  /* 0x00000024002f7308 */ /* 0x000ea20000001000 */
[----:B0-----:R-:W-:-:S07]  /*3980*/  PRMT R25, RZ, 0x5410, R10 ;  /* 0x00005410ff197816 */ /* 0x001fce000000000a */
[----:B------:R0:W3:Y:S08]  /*3990*/  MUFU.EX2 R72, R4 ;  /* 0x0000000400487308 */ /* 0x0000f00000000800 */
[----:B------:R1:W3:Y:S01]  /*39a0*/  MUFU.EX2 R37, R27 ;  /* 0x0000001b00257308 */ /* 0x0002e20000000800 */
[----:B0-----:R-:W-:Y:S01]  /*39b0*/  FADD.FTZ R4, R26, 1 ;  /* 0x3f8000001a047421 */ /* 0x001fe20000010000 */
[----:B------:R-:W-:Y:S01]  /*39c0*/  PRMT R26, RZ, 0x5410, R9 ;  /* 0x00005410ff1a7816 */ /* 0x000fe20000000009 */
[----:B--2---:R-:W-:-:S05]  /*39d0*/  FMUL.FTZ R21, R2, R47 ;  /* 0x0000002f02157220 */ /* 0x004fca0000410000 */
[----:B------:R0:W-:Y:S01]  /*39e0*/  MUFU.EX2 R62, R3 ;  /* 0x00000003003e7308 */ /* 0x0001e20000000800 */
[----:B-1----:R-:W-:Y:S02]  /*39f0*/  FMUL.FTZ R27, R69, -1.4426950216293334961 ;  /* 0xbfb8aa3b451b7820 */ /* 0x002fe40000410000 */
[----:B---3--:R-:W-:-:S05]  /*3a00*/  FADD.FTZ R72, R72, 1 ;  /* 0x3f80000048487421 */ /* 0x008fca0000010000 */
[----:B------:R1:W2:Y:S01]  /*3a10*/  MUFU.EX2 R48, R24 ;  /* 0x0000001800307308 */ /* 0x0002a20000000800 */
[----:B0-----:R-:W-:Y:S02]  /*3a20*/  FMUL.FTZ R3, R35, -1.4426950216293334961 ;  /* 0xbfb8aa3b23037820 */ /* 0x001fe40000410000 */
[----:B------:R-:W-:-:S05]  /*3a30*/  FADD.FTZ R37, R37, 1 ;  /* 0x3f80000025257421 */ /* 0x000fca0000010000 */
[----:B------:R0:W-:Y:S01]  /*3a40*/  MUFU.RCP R71, R4 ;  /* 0x0000000400477308 */ /* 0x0001e20000001000 */
[----:B-1----:R-:W-:-:S07]  /*3a50*/  FMUL.FTZ R24, R87, -1.4426950216293334961 ;  /* 0xbfb8aa3b57187820 */ /* 0x002fce0000410000 */
[----:B------:R1:W-:Y:S01]  /*3a60*/  MUFU.EX2 R89, R3 ;  /* 0x0000000300597308 */ /* 0x0003e20000000800 */
[----:B0-----:R-:W-:Y:S01]  /*3a70*/  PRMT R4, RZ, 0x5410, R56 ;  /* 0x00005410ff047816 */ /* 0x001fe20000000038 */
[----:B--2---:R-:W-:-:S06]  /*3a80*/  FADD.FTZ R48, R48, 1 ;  /* 0x3f80000030307421 */ /* 0x004fcc0000010000 */
[----:B------:R0:W2:Y:S01]  /*3a90*/  MUFU.EX2 R88, R24 ;  /* 0x0000001800587308 */ /* 0x0000a20000000800 */
[----:B-1----:R-:W-:-:S04]  /*3aa0*/  FADD.FTZ R3, -R47, 1 ;  /* 0x3f8000002f037421 */ /* 0x002fc80000010100 */
[----:B------:R-:W-:Y:S02]  /*3ab0*/  FFMA.FTZ R67, R2, R3, 1 ;  /* 0x3f80000002437423 */ /* 0x000fe40000010003 */
[----:B------:R-:W-:Y:S01]  /*3ac0*/  FADD.FTZ R2, -R68, 1 ;  /* 0x3f80000044027421 */ /* 0x000fe20000010100 */
[----:B------:R-:W1:Y:S01]  /*3ad0*/  MUFU.RCP R74, R31 ;  /* 0x0000001f004a7308 */ /* 0x000e620000001000 */
[----:B0-----:R-:W-:Y:S01]  /*3ae0*/  PRMT R24, RZ, 0x5410, R6 ;  /* 0x00005410ff187816 */ /* 0x001fe20000000006 */
[----:B------:R-:W-:Y:S02]  /*3af0*/  FMUL.FTZ R3, R38, R21 ;  /* 0x0000001526037220 */ /* 0x000fe40000410000 */
[C---:B------:R-:W-:Y:S02]  /*3b00*/  FFMA.FTZ R70, R29.reuse, R2, 1 ;  /* 0x3f8000001d467423 */ /* 0x040fe40000010002 */
[----:B------:R-:W-:Y:S02]  /*3b10*/  FMUL.FTZ R5, R24, -1.4426950216293334961 ;  /* 0xbfb8aa3b18057820 */ /* 0x000fe40000410000 */
[----:B------:R0:W-:Y:S01]  /*3b20*/  MUFU.EX2 R63, R27 ;  /* 0x0000001b003f7308 */ /* 0x0001e20000000800 */
[----:B------:R-:W-:-:S02]  /*3b30*/  FMUL.FTZ R29, R29, R68 ;  /* 0x000000441d1d7220 */ /* 0x000fc40000410000 */
[----:B------:R-:W-:Y:S02]  /*3b40*/  FMUL.FTZ R6, R91, -1.4426950216293334961 ;  /* 0xbfb8aa3b5b067820 */ /* 0x000fe40000410000 */
[----:B------:R-:W-:Y:S02]  /*3b50*/  FMUL.FTZ R2, R40, R29 ;  /* 0x0000001d28027220 */ /* 0x000fe40000410000 */
[----:B--2---:R-:W-:Y:S01]  /*3b60*/  FADD.FTZ R88, R88, 1 ;  /* 0x3f80000058587421 */ /* 0x004fe20000010000 */
[----:B------:R2:W3:Y:S01]  /*3b70*/  MUFU.EX2 R60, R28 ;  /* 0x0000001c003c7308 */ /* 0x0004e20000000800 */
[----:B0-----:R-:W-:Y:S01]  /*3b80*/  MOV R27, c[0x0][0x16c] ;  /* 0x00005b00001b7a02 */ /* 0x001fe20000000f00 */
[----:B-1----:R-:W-:Y:S02]  /*3b90*/  FMUL.FTZ R31, R33, R74 ;  /* 0x0000004a211f7220 */ /* 0x002fe40000410000 */
[----:B------:R-:W-:Y:S01]  /*3ba0*/  FADD.FTZ R89, R89, 1 ;  /* 0x3f80000059597421 */ /* 0x000fe20000010000 */
[----:B------:R-:W-:-:S02]  /*3bb0*/  ISETP.GE.AND P1, PT, R27, 0x1, PT ;  /* 0x000000011b00780c */ /* 0x000fc40003f26270 */
[----:B------:R-:W-:Y:S01]  /*3bc0*/  PRMT R27, RZ, 0x7610, R9 ;  /* 0x00007610ff1b7816 */ /* 0x000fe20000000009 */
[----:B------:R0:W1:Y:S01]  /*3bd0*/  MUFU.EX2 R90, R5 ;  /* 0x00000005005a7308 */ /* 0x0000620000000800 */
[----:B------:R-:W-:Y:S01]  /*3be0*/  FFMA.FTZ R9, R3, R4, R118 ;  /* 0x0000000403097223 */ /* 0x000fe20000010076 */
[----:B------:R-:W-:Y:S02]  /*3bf0*/  PRMT R4, RZ, 0x7610, R56 ;  /* 0x00007610ff047816 */ /* 0x000fe40000000038 */
[----:B--2---:R-:W-:-:S03]  /*3c00*/  PRMT R28, RZ, 0x7610, R8 ;  /* 0x00007610ff1c7816 */ /* 0x004fc60000000008 */
[----:B------:R-:W-:Y:S01]  /*3c10*/  FFMA.FTZ R10, R2, R4, R9 ;  /* 0x00000004020a7223 */ /* 0x000fe20000010009 */
[----:B------:R-:W2:Y:S01]  /*3c20*/  MUFU.RCP R77, R37 ;  /* 0x00000025004d7308 */ /* 0x000ea20000001000 */
[----:B0-----:R-:W-:Y:S02]  /*3c30*/  FADD.FTZ R5, -R71, 1 ;  /* 0x3f80000047057421 */ /* 0x001fe40000010100 */
[----:B------:R-:W-:Y:S02]  /*3c40*/  FADD.FTZ R4, -R74, 1 ;  /* 0x3f8000004a047421 */ /* 0x000fe40000010100 */
[C---:B------:R-:W-:Y:S01]  /*3c50*/  FFMA.FTZ R73, R30.reuse, R5, 1 ;  /* 0x3f8000001e497423 */ /* 0x040fe20000010005 */
[--C-:B------:R-:W-:Y:S01]  /*3c60*/  PRMT R5, RZ, 0x5410, R57.reuse ;  /* 0x00005410ff057816 */ /* 0x100fe20000000039 */
[----:B------:R-:W-:Y:S01]  /*3c70*/  FMUL.FTZ R30, R30, R71 ;  /* 0x000000471e1e7220 */ /* 0x000fe20000410000 */
[----:B------:R-:W0:Y:S01]  /*3c80*/  MUFU.RCP R81, R48 ;  /* 0x0000003000517308 */ /* 0x000e220000001000 */
[----:B------:R-:W-:Y:S01]  /*3c90*/  FFMA.FTZ R76, R33, R4, 1 ;  /* 0x3f800000214c7423 */ /* 0x000fe20000010004 */
[----:B------:R-:W-:Y:S01]  /*3ca0*/  PRMT R4, RZ, 0x7610, R57 ;  /* 0x00007610ff047816 */ /* 0x000fe20000000039 */
[----:B------:R-:W-:-:S02]  /*3cb0*/  FMUL.FTZ R61, R39, R30 ;  /* 0x0000001e273d7220 */ /* 0x000fc40000410000 */
[----:B---3--:R-:W-:Y:S02]  /*3cc0*/  FADD.FTZ R8, R60, 1 ;  /* 0x3f8000003c087421 */ /* 0x008fe40000010000 */
[----:B------:R-:W-:Y:S01]  /*3cd0*/  FFMA.FTZ R5, R61, R5, R10 ;  /* 0x000000053d057223 */ /* 0x000fe2000001000a */
[----:B------:R-:W-:Y:S01]  /*3ce0*/  MUFU.RCP R86, R72 ;  /* 0x0000004800567308 */ /* 0x000fe20000001000 */
[----:B------:R-:W-:Y:S02]  /*3cf0*/  FMUL.FTZ R60, R42, R31 ;  /* 0x0000001f2a3c7220 */ /* 0x000fe40000410000 */
[----:B-1----:R-:W-:Y:S02]  /*3d00*/  FADD.FTZ R90, R90, 1 ;  /* 0x3f8000005a5a7421 */ /* 0x002fe40000010000 */
[----:B------:R-:W-:Y:S02]  /*3d10*/  FFMA.FTZ R33, R60, R4, R5 ;  /* 0x000000043c217223 */ /* 0x000fe40000010005 */
[----:B--2---:R-:W-:Y:S01]  /*3d20*/  FADD.FTZ R5, -R77, 1 ;  /* 0x3f8000004d057421 */ /* 0x004fe20000010100 */
[----:B------:R-:W-:Y:S01]  /*3d30*/  MUFU.RCP R83, R8 ;  /* 0x0000000800537308 */ /* 0x000fe20000001000 */
[----:B------:R-:W-:-:S02]  /*3d40*/  FADD.FTZ R4, R62, 1 ;  /* 0x3f8000003e047421 */ /* 0x000fc40000010000 */
[C---:B------:R-:W-:Y:S02]  /*3d50*/  FFMA.FTZ R79, R32.reuse, R5, 1 ;  /* 0x3f800000204f7423 */ /* 0x040fe40000010005 */
[----:B------:R-:W-:Y:S02]  /*3d60*/  FMUL.FTZ R32, R32, R77 ;  /* 0x0000004d20207220 */ /* 0x000fe40000410000 */
[----:B0-----:R-:W-:Y:S01]  /*3d70*/  FADD.FTZ R5, -R81, 1 ;  /* 0x3f80000051057421 */ /* 0x001fe20000010100 */
[----:B------:R0:W1:Y:S01]  /*3d80*/  MUFU.RCP R82, R4 ;  /* 0x0000000400527308 */ /* 0x0000620000001000 */
[----:B------:R-:W-:-:S07]  /*3d90*/  FMUL.FTZ R62, R41, R32 ;  /* 0x00000020293e7220 */ /* 0x000fce0000410000 */
[----:B------:R-:W-:Y:S01]  /*3da0*/  MUFU.RCP R88, R88 ;  /* 0x0000005800587308 */ /* 0x000fe20000001000 */
[----:B0-----:R-:W-:Y:S01]  /*3db0*/  PRMT R4, RZ, 0x7610, R58 ;  /* 0x00007610ff047816 */ /* 0x001fe2000000003a */
[----:B-1----:R-:W-:-:S04]  /*3dc0*/  FMUL.FTZ R36, R65, R82 ;  /* 0x0000005241247220 */ /* 0x002fc80000410000 */
[----:B------:R-:W-:Y:S01]  /*3dd0*/  FMUL.FTZ R66, R45, R36 ;  /* 0x000000242d427220 */ /* 0x000fe20000410000 */
[----:B----4-:R0:W-:Y:S04]  /*3de0*/  STS.128 [R111.X16], R12 ;  /* 0x0000000c6f007388 */ /* 0x0101e8000000cc00 */
[----:B-----5:R1:W-:Y:S01]  /*3df0*/  STS.128 [R111.X16+0x200], R16 ;  /* 0x000200106f007388 */ /* 0x0203e2000000cc00 */
        /* <DEDUP_REMOVED lines=36> */
[----:B------:R-:W-:Y:S01]  /*4040*/  PRMT R80, RZ, 0x7610, R10 ;  /* 0x00007610ff507816 */ /* 0x000fe2000000000a */
[----:B------:R-:W-:Y:S01]  /*4050*/  FFMA.FTZ R114, R65, R4, R6 ;  /* 0x0000000441727223 */ /* 0x000fe20000010006 */
[--C-:B------:R-:W-:Y:S01]  /*4060*/  PRMT R40, RZ, 0x5410, R11.reuse ;  /* 0x00005410ff287816 */ /* 0x100fe2000000000b */
[----:B------:R-:W1:Y:S01]  /*4070*/  LDS.128 R4, [R110.X16+0x10] ;  /* 0x000010006e047984 */ /* 0x000e62000000cc00 */
[----:B------:R-:W-:Y:S01]  /*4080*/  PRMT R84, RZ, 0x7610, R11 ;  /* 0x00007610ff547816 */ /* 0x000fe2000000000b */
[----:B------:R-:W-:Y:S01]  /*4090*/  FMUL.FTZ R11, R42, R75 ;  /* 0x0000004b2a0b7220 */ /* 0x000fe20000410000 */
[----:B------:R-:W-:Y:S01]  /*40a0*/  PRMT R48, RZ, 0x5410, R8 ;  /* 0x00005410ff307816 */ /* 0x000fe20000000008 */
[----:B------:R-:W-:-:S02]  /*40b0*/  FMUL.FTZ R10, R41, R78 ;  /* 0x0000004e290a7220 */ /* 0x000fc40000410000 */
[----:B------:R-:W-:Y:S02]  /*40c0*/  FMUL.FTZ R9, R68, R9 ;  /* 0x0000000944097220 */ /* 0x000fe40000410000 */
[----:B---3--:R-:W-:Y:S01]  /*40d0*/  FADD.FTZ R19, R19, 1 ;  /* 0x3f80000013137421 */ /* 0x008fe20000010000 */
[----:B------:R-:W2:Y:S01]  /*40e0*/  MUFU.RCP R68, R89 ;  /* 0x0000005900447308 */ /* 0x000ea20000001000 */
        /* <DEDUP_REMOVED lines=18> */
[--C-:B-1----:R-:W-:Y:S02]  /*4210*/  PRMT R41, RZ, 0x7610, R4.reuse ;  /* 0x00007610ff297816 */ /* 0x102fe40000000004 */
[----:B------:R-:W1:Y:S01]  /*4220*/  MUFU.RCP R47, R90 ;  /* 0x0000005a002f7308 */ /* 0x000e620000001000 */
[----:B------:R-:W-:Y:S01]  /*4230*/  PRMT R39, RZ, 0x5410, R4 ;  /* 0x00005410ff277816 */ /* 0x000fe20000000004 */
[----:B------:R-:W-:Y:S01]  /*4240*/  FADD.FTZ R4, -R86, 1 ;  /* 0x3f80000056047421 */ /* 0x000fe20000010100 */
[----:B------:R-:W-:Y:S01]  /*4250*/  PRMT R42, RZ, 0x5410, R5 ;  /* 0x00005410ff2a7816 */ /* 0x000fe20000000005 */
[----:B------:R-:W-:Y:S01]  /*4260*/  FMUL.FTZ R44, R44, R80 ;  /* 0x000000502c2c7220 */ /* 0x000fe20000410000 */
[--C-:B------:R-:W-:Y:S01]  /*4270*/  PRMT R79, RZ, 0x5410, R7.reuse ;  /* 0x00005410ff4f7816 */ /* 0x100fe20000000007 */
[----:B------:R-:W-:Y:S01]  /*4280*/  FFMA.FTZ R4, R85, R4, 1 ;  /* 0x3f80000055047423 */ /* 0x000fe20000010004 */
[----:B------:R-:W-:Y:S01]  /*4290*/  PRMT R82, RZ, 0x7610, R7 ;  /* 0x00007610ff527816 */ /* 0x000fe20000000007 */
[----:B------:R-:W-:Y:S01]  /*42a0*/  FMUL.FTZ R7, R28, R41 ;  /* 0x000000291c077220 */ /* 0x000fe20000410000 */
[----:B------:R-:W-:Y:S01]  /*42b0*/  PRMT R43, RZ, 0x7610, R5 ;  /* 0x00007610ff2b7816 */ /* 0x000fe20000000005 */
[----:B------:R-:W-:Y:S01]  /*42c0*/  FMUL.FTZ R5, R46, R39 ;  /* 0x000000272e057220 */ /* 0x000fe20000410000 */
[--C-:B------:R-:W-:Y:S01]  /*42d0*/  PRMT R70, RZ, 0x5410, R6.reuse ;  /* 0x00005410ff467816 */ /* 0x100fe20000000006 */
[----:B------:R-:W-:Y:S01]  /*42e0*/  FMUL.FTZ R15, R26, R42 ;  /* 0x0000002a1a0f7220 */ /* 0x000fe20000410000 */
[----:B------:R-:W-:Y:S01]  /*42f0*/  PRMT R73, RZ, 0x7610, R6 ;  /* 0x00007610ff497816 */ /* 0x000fe20000000006 */
[----:B------:R-:W-:-:S02]  /*4300*/  FADD.FTZ R6, -R88, 1 ;  /* 0x3f80000058067421 */ /* 0x000fc40000010100 */
[----:B------:R-:W-:Y:S02]  /*4310*/  FMUL.FTZ R7, R86, R7 ;  /* 0x0000000756077220 */ /* 0x000fe40000410000 */
[----:B------:R-:W-:Y:S02]  /*4320*/  FMUL.FTZ R45, R45, R14 ;  /* 0x0000000e2d2d7220 */ /* 0x000fe40000410000 */
[----:B------:R-:W-:Y:S02]  /*4330*/  FMUL.FTZ R5, R16, R5 ;  /* 0x0000000510057220 */ /* 0x000fe40000410000 */
[C---:B0-----:R-:W-:Y:S02]  /*4340*/  FFMA.FTZ R17, R87.reuse, R6, 1 ;  /* 0x3f80000057117423 */ /* 0x041fe40000010006 */
[----:B--2---:R-:W-:Y:S02]  /*4350*/  FADD.FTZ R14, -R68, 1 ;  /* 0x3f800000440e7421 */ /* 0x004fe40000010100 */
[----:B------:R-:W-:-:S02]  /*4360*/  FMUL.FTZ R87, R87, R88 ;  /* 0x0000005857577220 */ /* 0x000fc40000410000 */
[----:B----4-:R-:W-:Y:S02]  /*4370*/  FMUL.FTZ R19, R27, R43 ;  /* 0x0000002b1b137220 */ /* 0x010fe40000410000 */
[----:B------:R-:W-:Y:S02]  /*4380*/  FMUL.FTZ R88, R88, R15 ;  /* 0x0000000f58587220 */ /* 0x000fe40000410000 */
[----:B------:R-:W-:Y:S02]  /*4390*/  FMUL.FTZ R44, R81, R44 ;  /* 0x0000002c512c7220 */ /* 0x000fe40000410000 */
[----:B------:R-:W-:Y:S02]  /*43a0*/  FMUL.FTZ R15, R7, R4 ;  /* 0x00000004070f7220 */ /* 0x000fe40000410000 */
[----:B------:R-:W-:Y:S02]  /*43b0*/  FMUL.FTZ R16, R5, R18 ;  /* 0x0000001205107220 */ /* 0x000fe40000410000 */
[----:B---3--:R-:W-:-:S02]  /*43c0*/  FADD.FTZ R4, -R74, 1 ;  /* 0x3f8000004a047421 */ /* 0x008fc40000010100 */
[----:B-----5:R-:W-:Y:S01]  /*43d0*/  FADD.FTZ R7, -R77, 1 ;  /* 0x3f8000004d077421 */ /* 0x020fe20000010100 */
[----:B------:R-:W-:Y:S01]  /*43e0*/  F2FP.BF16.PACK_AB R16, R15, R16 ;  /* 0x000000100f10723e */ /* 0x000fe200000010ff */
[C---:B------:R-:W-:Y:S02]  /*43f0*/  FFMA.FTZ R14, R35.reuse, R14, 1 ;  /* 0x3f800000230e7423 */ /* 0x040fe4000001000e */
[----:B------:R-:W-:Y:S02]  /*4400*/  FMUL.FTZ R19, R68, R19 ;  /* 0x0000001344137220 */ /* 0x000fe40000410000 */
[----:B------:R-:W-:Y:S02]  /*4410*/  FADD.FTZ R18, -R94, 1 ;  /* 0x3f8000005e127421 */ /* 0x000fe40000010100 */
[----:B------:R-:W-:Y:S02]  /*4420*/  FMUL.FTZ R13, R44, R13 ;  /* 0x0000000d2c0d7220 */ /* 0x000fe40000410000 */
[----:B------:R-:W-:-:S02]  /*4430*/  FMUL.FTZ R44, R35, R68 ;  /* 0x00000044232c7220 */ /* 0x000fc40000410000 */
[----:B------:R-:W-:Y:S02]  /*4440*/  FFMA.FTZ R6, R91, R4, 1 ;  /* 0x3f8000005b067423 */ /* 0x000fe40000010004 */
[----:B------:R-:W-:Y:S02]  /*4450*/  FFMA.FTZ R46, R92, R7, 1 ;  /* 0x3f8000005c2e7423 */ /* 0x000fe40000010007 */
[----:B------:R-:W-:Y:S02]  /*4460*/  FMUL.FTZ R14, R19, R14 ;  /* 0x0000000e130e7220 */ /* 0x000fe40000410000 */
[----:B-1----:R-:W-:Y:S02]  /*4470*/  FADD.FTZ R5, -R47, 1 ;  /* 0x3f8000002f057421 */ /* 0x002fe40000010100 */
[----:B------:R-:W-:Y:S02]  /*4480*/  FFMA.FTZ R68, R93, R18, 1 ;  /* 0x3f8000005d447423 */ /* 0x000fe40000010012 */
        /* <DEDUP_REMOVED lines=107> */
.L_x_3928:
        /* <DEDUP_REMOVED lines=53> */
.L_x_4030:
        /* <DEDUP_REMOVED lines=58> */
[----:B------:R-:W-:Y:S01]  /*5230*/  IMAD R150, R112, 0x3, R137 ;  /* 0x0000000370967824 */ /* 0x000fe200078e0289 */
[C---:B------:R-:W-:Y:S01]  /*5240*/  ISETP.NE.AND P1, PT, R113.reuse, RZ, PT ;  /* 0x000000ff7100720c */ /* 0x040fe20003f25270 */
[----:B------:R-:W-:Y:S01]  /*5250*/  HFMA2.MMA R160, -RZ, RZ, 0, 9.5367431640625e-07 ;  /* 0x00000010ffa07435 */ /* 0x000fe200000001ff */
[----:B------:R-:W-:-:S02]  /*5260*/  IADD3 R138, R113, 0x200, RZ ;  /* 0x00000200718a7810 */ /* 0x000fc40007ffe0ff */
[----:B------:R-:W-:Y:S01]  /*5270*/  MOV R139, c[0x0][0x16c] ;  /* 0x00005b00008b7a02 */ /* 0x000fe20000000f00 */
[----:B----4-:R-:W-:Y:S01]  /*5280*/  HFMA2.MMA R79, -RZ, RZ, 0, 1.52587890625e-05 ;  /* 0x00000100ff4f7435 */ /* 0x010fe200000001ff */
[----:B------:R-:W-:Y:S01]  /*5290*/  MOV R78, UR25 ;  /* 0x00000019004e7c02 */ /* 0x000fe20008000f00 */
[----:B------:R-:W0:Y:S08]  /*52a0*/  R2UR UR48, R77 ;  /* 0x000000004d3073c2 */ /* 0x000e3000000e0000 */
[----:B------:R-:W-:-:S05]  /*52b0*/  @!P1 IMAD R138, R78, R79, UR7 ;  /* 0x000000074e8a9e24 */ /* 0x000fca000f8e024f */
[----:B------:R-:W-:Y:S01]  /*52c0*/  SHF.L.U32 R161, R138, 0x3, RZ ;  /* 0x000000038aa17819 */ /* 0x000fe200000006ff */
[----:B------:R4:W1:Y:S02]  /*52d0*/  R2UR UR41, R76 ;  /* 0x000000004c2973c2 */ /* 0x00086400000e0000 */
        /* <DEDUP_REMOVED lines=9> */
[----:B------:R-:W-:Y:S02]  /*5370*/  FMUL.FTZ R151, R151, 1.4426950216293334961 ;  /* 0x3fb8aa3b97977820 */ /* 0x000fe40000410000 */
[----:B------:R-:W-:Y:S01]  /*5380*/  FMUL.RZ R66, R60, 0.15915493667125701904 ;  /* 0x3e22f9833c427820 */ /* 0x000fe2000040c000 */
[----:B------:R0:W-:Y:S01]  /*5390*/  MUFU.COS R63, R62 ;  /* 0x0000003e003f7308 */ /* 0x0001e20000000000 */
[----:B------:R-:W-:-:S02]  /*53a0*/  FMUL.FTZ R60, R105, UR48 ;  /* 0x00000030693c7c20 */ /* 0x000fc40008410000 */
[----:B------:R-:W-:Y:S02]  /*53b0*/  FMUL.RZ R114, R114, 0.15915493667125701904 ;  /* 0x3e22f98372727820 */ /* 0x000fe4000040c000 */
        /* <DEDUP_REMOVED lines=39> */
[C---:B------:R-:W-:Y:S01]  /*5630*/  FMUL.FTZ R60, R151.reuse, R109 ;  /* 0x0000006d973c7220 */ /* 0x040fe20000410000 */
        /* <DEDUP_REMOVED lines=9> */
[C---:B------:R-:W-:Y:S02]  /*56d0*/  FMUL.FTZ R62, R151.reuse, R102 ;  /* 0x00000066973e7220 */ /* 0x040fe40000410000 */
        /* <DEDUP_REMOVED lines=13> */
[C---:B------:R-:W-:Y:S01]  /*57b0*/  FMUL.FTZ R64, R114.reuse, R135 ;  /* 0x0000008772407220 */ /* 0x040fe20000410000 */
[----:B------:R-:W-:Y:S01]  /*57c0*/  MUFU.SIN R144, R68 ;  /* 0x0000004400907308 */ /* 0x000fe20000000400 */
[----:B0-----:R-:W-:Y:S02]  /*57d0*/  FMUL.FTZ R66, R151, R106 ;  /* 0x0000006a97427220 */ /* 0x001fe40000410000 */
[-C--:B------:R-:W-:Y:S02]  /*57e0*/  FFMA.FTZ R65, R114, R136.reuse, -R65 ;  /* 0x0000008872417223 */ /* 0x080fe40000010841 */
[----:B------:R-:W-:Y:S02]  /*57f0*/  FFMA.FTZ R64, R115, R136, R64 ;  /* 0x0000008873407223 */ /* 0x000fe40000010040 */
[----:B------:R-:W-:Y:S01]  /*5800*/  FMUL.FTZ R61, R120, R65 ;  /* 0x00000041783d7220 */ /* 0x000fe20000410000 */
[----:B------:R-:W0:Y:S08]  /*5810*/  MUFU.EX2 R66, R66 ;  /* 0x0000004200427308 */ /* 0x000e300000000800 */
[----:B------:R1:W-:Y:S08]  /*5820*/  MUFU.COS R145, R68 ;  /* 0x0000004400917308 */ /* 0x0003f00000000000 */
[----:B------:R-:W2:Y:S01]  /*5830*/  MUFU.EX2 R62, R62 ;  /* 0x0000003e003e7308 */ /* 0x000ea20000000800 */
[----:B-1----:R-:W-:-:S02]  /*5840*/  FMUL.FTZ R68, R151, R105 ;  /* 0x0000006997447220 */ /* 0x002fc40000410000 */
[C---:B0-----:R-:W-:Y:S02]  /*5850*/  FMUL.FTZ R121, R66.reuse, R121 ;  /* 0x0000007942797220 */ /* 0x041fe40000410000 */
[----:B------:R-:W-:Y:S02]  /*5860*/  FMUL.FTZ R122, R66, R67 ;  /* 0x00000043427a7220 */ /* 0x000fe40000410000 */
[-C--:B------:R-:W-:Y:S01]  /*5870*/  FMUL.FTZ R66, R120, R64.reuse ;  /* 0x0000004078427220 */ /* 0x080fe20000410000 */
[----:B------:R-:W-:Y:S01]  /*5880*/  MUFU.SIN R142, R70 ;  /* 0x00000046008e7308 */ /* 0x000fe20000000400 */
[C---:B------:R-:W-:Y:S02]  /*5890*/  FFMA.FTZ R64, R119.reuse, R64, R61 ;  /* 0x0000004077407223 */ /* 0x040fe4000001003d */
[----:B------:R-:W-:Y:S02]  /*58a0*/  FFMA.FTZ R66, R119, R65, -R66 ;  /* 0x0000004177427223 */ /* 0x000fe40000010842 */
[----:B------:R-:W-:-:S02]  /*58b0*/  FMUL.FTZ R61, R151, R99 ;  /* 0x00000063973d7220 */ /* 0x000fc40000410000 */
[----:B------:R-:W-:Y:S01]  /*58c0*/  FMUL.FTZ R65, R122, R66 ;  /* 0x000000427a417220 */ /* 0x000fe20000410000 */
[----:B------:R0:W-:Y:S01]  /*58d0*/  MUFU.COS R143, R70 ;  /* 0x00000046008f7308 */ /* 0x0001e20000000000 */
[C---:B--2---:R-:W-:Y:S02]  /*58e0*/  FMUL.FTZ R129, R62.reuse, R129 ;  /* 0x000000813e817220 */ /* 0x044fe40000410000 */
[----:B------:R-:W-:Y:S02]  /*58f0*/  FMUL.FTZ R130, R62, R75 ;  /* 0x0000004b3e827220 */ /* 0x000fe40000410000 */
[-C--:B------:R-:W-:Y:S02]  /*5900*/  FMUL.FTZ R62, R122, R64.reuse ;  /* 0x000000407a3e7220 */ /* 0x080fe40000410000 */
[C---:B------:R-:W-:Y:S01]  /*5910*/  FFMA.FTZ R65, R121.reuse, R64, R65 ;  /* 0x0000004079417223 */ /* 0x040fe20000010041 */
[----:B------:R-:W1:Y:S01]  /*5920*/  MUFU.EX2 R68, R68 ;  /* 0x0000004400447308 */ /* 0x000e620000000800 */
[----:B0-----:R-:W-:Y:S01]  /*5930*/  MOV R70, UR24 ;  /* 0x0000001800467c02 */ /* 0x001fe20008000f00 */
[----:B------:R-:W-:-:S03]  /*5940*/  FFMA.FTZ R62, R121, R66, -R62 ;  /* 0x00000042793e7223 */ /* 0x000fc6000001083e */
[----:B------:R-:W-:Y:S01]  /*5950*/  ISETP.LT.OR P0, PT, R70, 0x2, P0 ;  /* 0x000000024600780c */ /* 0x000fe20000701670 */
[----:B------:R-:W-:Y:S02]  /*5960*/  FMUL.FTZ R70, R151, R104 ;  /* 0x0000006897467220 */ /* 0x000fe40000410000 */
[----:B------:R-:W-:Y:S08]  /*5970*/  MUFU.SIN R140, R72 ;  /* 0x00000048008c7308 */ /* 0x000ff00000000400 */
[----:B------:R0:W-:Y:S01]  /*5980*/  MUFU.COS R141, R72 ;  /* 0x00000048008d7308 */ /* 0x0001e20000000000 */
[----:B-1----:R-:W-:Y:S01]  /*5990*/  FMUL.FTZ R124, R68, R69 ;  /* 0x00000045447c7220 */ /* 0x002fe20000410000 */
[----:B------:R-:W-:Y:S01]  /*59a0*/  @!P0 IADD3 R76, R76, -0x2, RZ ;  /* 0xfffffffe4c4c8810 */ /* 0x000fe20007ffe0ff */
[----:B------:R-:W-:-:S02]  /*59b0*/  FMUL.FTZ R123, R68, R123 ;  /* 0x0000007b447b7220 */ /* 0x000fc40000410000 */
[----:B------:R-:W-:Y:S02]  /*59c0*/  FMUL.FTZ R64, R124, R62 ;  /* 0x0000003e7c407220 */ /* 0x000fe40000410000 */
[----:B------:R-:W-:Y:S01]  /*59d0*/  @!P0 IMAD R139, R76, R139, UR7 ;  /* 0x000000074c8b8e24 */ /* 0x000fe2000f8e028b */
[----:B------:R-:W1:Y:S01]  /*59e0*/  MUFU.EX2 R63, R63 ;  /* 0x0000003f003f7308 */ /* 0x000e620000000800 */
[----:B0-----:R-:W-:Y:S02]  /*59f0*/  FMUL.FTZ R72, R151, R103 ;  /* 0x0000006797487220 */ /* 0x001fe40000410000 */
[----:B------:R-:W-:Y:S02]  /*5a00*/  FFMA.FTZ R158, R123, R65, R64 ;  /* 0x000000417b9e7223 */ /* 0x000fe40000010040 */
[----:B------:R-:W-:-:S03]  /*5a10*/  @!P0 IMAD.WIDE R138, R139, R160, UR42 ;  /* 0x0000002a8b8a8e25 */ /* 0x000fc6000f8e02a0 */
        /* <DEDUP_REMOVED lines=19> */
[----:B------:R-:W1:Y:S01]  /*5b50*/  LDS.128 R76, [R150.X16+0x30] ;  /* 0x00003000964c7984 */ /* 0x000e62000000cc00 */
[----:B------:R-:W-:Y:S01]  /*5b60*/  FMUL.FTZ R133, R60, R133 ;  /* 0x000000853c857220 */ /* 0x000fe20000410000 */
[----:B------:R-:W-:Y:S01]  /*5b70*/  HFMA2.MMA R60, -RZ, RZ, 1.875, 0 ;  /* 0x3f800000ff3c7435 */ /* 0x000fe200000001ff */
[----:B------:R-:W-:Y:S01]  /*5b80*/  FMUL.FTZ R160, R126, R158 ;  /* 0x0000009e7ea07220 */ /* 0x000fe20000410000 */
[----:B---3--:R-:W-:Y:S01]  /*5b90*/  STS.128 [R137.X16+0x2100], R80 ;  /* 0x0021005089007388 */ /* 0x008fe2000000cc00 */
[----:B--2---:R-:W-:-:S02]  /*5ba0*/  MOV R61, RZ ;  /* 0x000000ff003d7202 */ /* 0x004fc40000000f00 */
[----:B------:R-:W2:Y:S01]  /*5bb0*/  MUFU.EX2 R154, R154 ;  /* 0x0000009a009a7308 */ /* 0x000ea20000000800 */
[----:B------:R-:W-:Y:S01]  /*5bc0*/  STS.128 [R137.X16+0x2300], R84 ;  /* 0x0023005489007388 */ /* 0x000fe2000000cc00 */
[----:B------:R-:W-:Y:S01]  /*5bd0*/  FFMA.FTZ R159, R125, R158, R159 ;  /* 0x0000009e7d9f7223 */ /* 0x000fe2000001009f */
[----:B----4-:R-:W-:Y:S02]  /*5be0*/  CS2R R62, SRZ ;  /* 0x00000000003e7805 */ /* 0x010fe4000001ff00 */
[----:B------:R-:W-:Y:S03]  /*5bf0*/  STS.128 [R137.X16+0x2500], R88 ;  /* 0x0025005889007388 */ /* 0x000fe6000000cc00 */
[----:B------:R-:W-:Y:S01]  /*5c00*/  MUFU.COS R156, R162 ;  /* 0x000000a2009c7308 */ /* 0x000fe20000000000 */
[----:B------:R3:W-:Y:S01]  /*5c10*/  STS.128 [R137.X16+0x2700], R92 ;  /* 0x0027005c89007388 */ /* 0x0007e2000000cc00 */
[----:B------:R-:W-:-:S06]  /*5c20*/  NOP ;  /* 0x0000000000007918 */ /* 0x000fcc0000000000 */
[----:B------:R-:W4:Y:S01]  /*5c30*/  LDS.128 R80, [R150.X16+0x2100] ;  /* 0x0021000096507984 */ /* 0x000f22000000cc00 */
[----:B------:R-:W-:Y:S03]  /*5c40*/  MUFU.EX2 R155, R155 ;  /* 0x0000009b009b7308 */ /* 0x000fe60000000800 */
[----:B------:R-:W1:Y:S04]  /*5c50*/  LDS.128 R84, [R150.X16+0x2110] ;  /* 0x0021100096547984 */ /* 0x000e68000000cc00 */
[----:B------:R-:W4:Y:S01]  /*5c60*/  LDS.128 R88, [R150.X16+0x2120] ;  /* 0x0021200096587984 */ /* 0x000f22000000cc00 */
[C---:B---3--:R-:W-:Y:S02]  /*5c70*/  FMUL.FTZ R137, R151.reuse, R51 ;  /* 0x0000003397897220 */ /* 0x048fe40000410000 */
[----:B------:R-:W-:Y:S01]  /*5c80*/  FMUL.FTZ R151, R151, R50 ;  /* 0x0000003297977220 */ /* 0x000fe20000410000 */
[----:B------:R3:W4:Y:S01]  /*5c90*/  LDS.128 R92, [R150.X16+0x2130] ;  /* 0x00213000965c7984 */ /* 0x000722000000cc00 */
[----:B0-----:R-:W-:-:S02]  /*5ca0*/  FMUL.FTZ R149, R152, R149 ;  /* 0x0000009598957220 */ /* 0x001fc40000410000 */
[----:B------:R-:W-:Y:S01]  /*5cb0*/  FMUL.FTZ R148, R152, R148 ;  /* 0x0000009498947220 */ /* 0x000fe20000410000 */
[----:B------:R0:W-:Y:S01]  /*5cc0*/  STS.64 [R161+0xda80], R114 ;  /* 0x00da8072a1007388 */ /* 0x0001e20000000a00 */
[----:B------:R-:W0:Y:S03]  /*5cd0*/  MUFU.EX2 R137, R137 ;  /* 0x0000008900897308 */ /* 0x000e260000000800 */
[----:B------:R-:W-:Y:S01]  /*5ce0*/  BAR.SYNC.DEFER_BLOCKING 0x0 ;  /* 0x0000000000007b1d */ /* 0x000fe20000010000 */
[----:B------:R-:W-:Y:S02]  /*5cf0*/  FFMA.FTZ R160, R125, R157, -R160 ;  /* 0x0000009d7da07223 */ /* 0x000fe400000108a0 */
[----:B------:R-:W-:-:S03]  /*5d00*/  FMUL.FTZ R152, R128, R159 ;  /* 0x0000009f80987220 */ /* 0x000fc60000410000 */
[----:B------:R-:W-:Y:S01]  /*5d10*/  MUFU.EX2 R151, R151 ;  /* 0x0000009700977308 */ /* 0x000fe20000000800 */
[----:B------:R-:W-:-:S07]  /*5d20*/  FFMA.FTZ R152, R127, R160, -R152 ;  /* 0x000000a07f987223 */ /* 0x000fce0000010898 */
[----:B---3--:R3:W3:Y:S01]  /*5d30*/  MUFU.SIN R150, R162 ;  /* 0x000000a200967308 */ /* 0x0086e20000000400 */
[C---:B------:R-:W-:Y:S02]  /*5d40*/  FMUL.FTZ R147, R153.reuse, R147 ;  /* 0x0000009399937220 */ /* 0x040fe40000410000 */
[----:B------:R-:W-:Y:S02]  /*5d50*/  FMUL.FTZ R146, R153, R146 ;  /* 0x0000009299927220 */ /* 0x000fe40000410000 */
[----:B------:R-:W-:Y:S01]  /*5d60*/  FMUL.FTZ R153, R130, R152 ;  /* 0x0000009882997220 */ /* 0x000fe20000410000 */
[----:B------:R4:W5:Y:S01]  /*5d70*/  @!P0 LDG.E.128 R60, [R138.64] ;  /* 0x0000001a8a3c8981 */ /* 0x000962000c1e1d00 */
[C---:B--2---:R-:W-:Y:S01]  /*5d80*/  FMUL.FTZ R145, R154.reuse, R145 ;  /* 0x000000919a917220 */ /* 0x044fe20000410000 */
[----:B-1----:R-:W-:Y:S01]  /*5d90*/  PRMT R157, RZ, 0x7610, R67 ;  /* 0x00007610ff9d7816 */ /* 0x002fe20000000043 */
[----:B------:R-:W-:Y:S01]  /*5da0*/  FMUL.FTZ R144, R154, R144 ;  /* 0x000000909a907220 */ /* 0x000fe20000410000 */
[----:B0-----:R-:W-:Y:S01]  /*5db0*/  PRMT R161, RZ, 0x7610, R69 ;  /* 0x00007610ffa17816 */ /* 0x001fe20000000045 */
[C---:B------:R-:W-:Y:S01]  /*5dc0*/  FMUL.FTZ R141, R137.reuse, R141 ;  /* 0x0000008d898d7220 */ /* 0x040fe20000410000 */
[----:B---3--:R-:W-:Y:S01]  /*5dd0*/  PRMT R162, RZ, 0x7610, R70 ;  /* 0x00007610ffa27816 */ /* 0x008fe20000000046 */
[----:B------:R-:W-:Y:S01]  /*5de0*/  FMUL.FTZ R140, R137, R140 ;  /* 0x0000008c898c7220 */ /* 0x000fe20000410000 */
[----:B------:R-:W-:Y:S01]  /*5df0*/  PRMT R165, RZ, 0x7610, R71 ;  /* 0x00007610ffa57816 */ /* 0x000fe20000000047 */
[----:B------:R-:W-:Y:S01]  /*5e00*/  FMUL.FTZ R137, R151, R150 ;  /* 0x0000009697897220 */ /* 0x000fe20000410000 */
[----:B------:R-:W-:Y:S01]  /*5e10*/  PRMT R150, RZ, 0x7610, R64 ;  /* 0x00007610ff967816 */ /* 0x000fe20000000040 */
[----:B----4-:R-:W-:Y:S01]  /*5e20*/  FMUL.FTZ R138, R128, R160 ;  /* 0x000000a0808a7220 */ /* 0x010fe20000410000 */
[----:B------:R-:W-:Y:S01]  /*5e30*/  PRMT R160, RZ, 0x7610, R57 ;  /* 0x00007610ffa07816 */ /* 0x000fe20000000039 */
[----:B------:R-:W-:Y:S01]  /*5e40*/  FMUL.FTZ R143, R155, R143 ;  /* 0x0000008f9b8f7220 */ /* 0x000fe20000410000 */
[----:B------:R-:W-:Y:S01]  /*5e50*/  PRMT R166, RZ, 0x7610, R72 ;  /* 0x00007610ffa67816 */ /* 0x000fe20000000048 */
[----:B------:R-:W-:Y:S01]  /*5e60*/  FFMA.FTZ R138, R127, R159, R138 ;  /* 0x0000009f7f8a7223 */ /* 0x000fe2000001008a */
[--C-:B------:R-:W-:Y:S01]  /*5e70*/  PRMT R169, RZ, 0x7610, R73.reuse ;  /* 0x00007610ffa97816 */ /* 0x100fe20000000049 */
[----:B------:R-:W-:Y:S01]  /*5e80*/  FMUL.FTZ R204, R150, R109 ;  /* 0x0000006d96cc7220 */ /* 0x000fe20000410000 */
[----:B------:R-:W-:Y:S01]  /*5e90*/  PRMT R167, RZ, 0x5410, R73 ;  /* 0x00005410ffa77816 */ /* 0x000fe20000000049 */
[-C--:B------:R-:W-:Y:S01]  /*5ea0*/  FMUL.FTZ R139, R130, R138.reuse ;  /* 0x0000008a828b7220 */ /* 0x080fe20000410000 */
[----:B------:R-:W-:Y:S01]  /*5eb0*/  PRMT R168, RZ, 0x5410, R74 ;  /* 0x00005410ffa87816 */ /* 0x000fe2000000004a */
[C---:B------:R-:W-:Y:S01]  /*5ec0*/  FFMA.FTZ R153, R129.reuse, R138, R153 ;  /* 0x0000008a81997223 */ /* 0x040fe20000010099 */
[----:B------:R-:W-:Y:S01]  /*5ed0*/  PRMT R138, RZ, 0x5410, R64 ;  /* 0x00005410ff8a7816 */ /* 0x000fe20000000040 */
[----:B------:R-:W-:Y:S01]  /*5ee0*/  FFMA.FTZ R152, R129, R152, -R139 ;  /* 0x0000009881987223 */ /* 0x000fe2000001088b */
[----:B------:R-:W-:Y:S01]  /*5ef0*/  PRMT R64, RZ, 0x5410, R56 ;  /* 0x00005410ff407816 */ /* 0x000fe20000000038 */
[----:B------:R-:W-:Y:S01]  /*5f00*/  FMUL.FTZ R154, R132, R153 ;  /* 0x00000099849a7220 */ /* 0x000fe20000410000 */
[----:B------:R-:W-:Y:S01]  /*5f10*/  PRMT R170, RZ, 0x7610, R74 ;  /* 0x00007610ffaa7816 */ /* 0x000fe2000000004a */
[----:B------:R-:W-:Y:S01]  /*5f20*/  FMUL.FTZ R139, R151, R156 ;  /* 0x0000009c978b7220 */ /* 0x000fe20000410000 */
[----:B------:R-:W-:Y:S01]  /*5f30*/  PRMT R151, RZ, 0x7610, R65 ;  /* 0x00007610ff977816 */ /* 0x000fe20000000041 */
[CC--:B------:R-:W-:Y:S01]  /*5f40*/  FFMA.FTZ R156, R131.reuse, R152.reuse, -R154 ;  /* 0x00000098839c7223 */ /* 0x0c0fe2000001089a */
        /* <DEDUP_REMOVED lines=14> */
[----:B------:R-:W-:Y:S01]  /*6030*/  ISETP.NE.AND P0, PT, R113, 0x7f, PT ;  /* 0x0000007f7100780c */ /* 0x000fe20003f05270 */
[----:B------:R-:W-:Y:S01]  /*6040*/  FMUL.FTZ R207, R153, R108 ;  /* 0x0000006c99cf7220 */ /* 0x000fe20000410000 */
[--C-:B------:R-:W-:Y:S01]  /*6050*/  PRMT R175, RZ, 0x5410, R77.reuse ;  /* 0x00005410ffaf7816 */ /* 0x100fe2000000004d */
[----:B------:R-:W-:Y:S01]  /*6060*/  FMUL.FTZ R206, R152, R206 ;  /* 0x000000ce98ce7220 */ /* 0x000fe20000410000 */
[----:B------:R-:W-:Y:S01]  /*6070*/  PRMT R177, RZ, 0x7610, R77 ;  /* 0x00007610ffb17816 */ /* 0x000fe2000000004d */
[C---:B------:R-:W-:Y:S01]  /*6080*/  FMUL.FTZ R64, R204.reuse, R135 ;  /* 0x00000087cc407220 */ /* 0x040fe20000410000 */
[----:B------:R-:W-:Y:S01]  /*6090*/  PRMT R200, RZ, 0x7610, R81 ;  /* 0x00007610ffc87816 */ /* 0x000fe20000000051 */
[-C--:B------:R-:W-:Y:S01]  /*60a0*/  FFMA.FTZ R65, R204, R136.reuse, R65 ;  /* 0x00000088cc417223 */ /* 0x080fe20000010041 */
[----:B------:R-:W-:Y:S01]  /*60b0*/  PRMT R195, RZ, 0x5410, R84 ;  /* 0x00005410ffc37816 */ /* 0x000fe20000000054 */
[----:B------:R-:W-:Y:S01]  /*60c0*/  FMUL.FTZ R207, R152, R207 ;  /* 0x000000cf98cf7220 */ /* 0x000fe20000410000 */
[----:B------:R-:W-:Y:S01]  /*60d0*/  PRMT R152, RZ, 0x5410, R66 ;  /* 0x00005410ff987816 */ /* 0x000fe20000000042 */
[----:B------:R-:W-:Y:S01]  /*60e0*/  FFMA.FTZ R64, R205, R136, -R64 ;  /* 0x00000088cd407223 */ /* 0x000fe20000010840 */
[----:B------:R-:W-:Y:S01]  /*60f0*/  PRMT R76, RZ, 0x5410, R85 ;  /* 0x00005410ff4c7816 */ /* 0x000fe20000000055 */
[----:B------:R-:W-:Y:S01]  /*6100*/  FADD.FTZ R65, R206, R65 ;  /* 0x00000041ce417221 */ /* 0x000fe20000010000 */
[----:B------:R-:W-:Y:S01]  /*6110*/  PRMT R192, RZ, 0x7610, R85 ;  /* 0x00007610ffc07816 */ /* 0x000fe20000000055 */
[----:B------:R-:W-:Y:S01]  /*6120*/  FMUL.FTZ R142, R155, R142 ;  /* 0x0000008e9b8e7220 */ /* 0x000fe20000410000 */
[----:B------:R-:W-:Y:S01]  /*6130*/  PRMT R155, RZ, 0x5410, R67 ;  /* 0x00005410ff9b7816 */ /* 0x000fe20000000043 */
[----:B------:R-:W-:Y:S01]  /*6140*/  FADD.FTZ R64, R207, R64 ;  /* 0x00000040cf407221 */ /* 0x000fe20000010000 */
[----:B------:R-:W-:Y:S01]  /*6150*/  PRMT R67, RZ, 0x5410, R57 ;  /* 0x00005410ff437816 */ /* 0x000fe20000000039 */
[----:B------:R-:W-:Y:S01]  /*6160*/  FMUL.FTZ R66, R120, R65 ;  /* 0x0000004178427220 */ /* 0x000fe20000410000 */
[--C-:B------:R-:W-:Y:S01]  /*6170*/  PRMT R176, RZ, 0x5410, R78.reuse ;  /* 0x00005410ffb07816 */ /* 0x100fe2000000004e */
[-C--:B------:R-:W-:Y:S01]  /*6180*/  FMUL.FTZ R211, R152, R107.reuse ;  /* 0x0000006b98d37220 */ /* 0x080fe20000410000 */
[----:B------:R-:W-:Y:S01]  /*6190*/  PRMT R178, RZ, 0x7610, R78 ;  /* 0x00007610ffb27816 */ /* 0x000fe2000000004e */
[-C--:B------:R-:W-:Y:S01]  /*61a0*/  FFMA.FTZ R66, R119, R64.reuse, -R66 ;  /* 0x0000004077427223 */ /* 0x080fe20000010842 */
[--C-:B------:R-:W-:Y:S01]  /*61b0*/  PRMT R179, RZ, 0x5410, R79.reuse ;  /* 0x00005410ffb37816 */ /* 0x100fe2000000004f */
[----:B------:R-:W-:Y:S01]  /*61c0*/  FMUL.FTZ R210, R154, R107 ;  /* 0x0000006b9ad27220 */ /* 0x000fe20000410000 */
[----:B------:R-:W-:Y:S01]  /*61d0*/  PRMT R181, RZ, 0x7610, R79 ;  /* 0x00007610ffb57816 */ /* 0x000fe2000000004f */
[----:B------:R-:W-:Y:S01]  /*61e0*/  FMUL.FTZ R64, R120, R64 ;  /* 0x0000004078407220 */ /* 0x000fe20000410000 */
[----:B------:R-:W-:Y:S01]  /*61f0*/  BSSY B0, `(.L_x_3930) ;  /* 0x00000e1000007945 */ /* 0x000fe20003800000 */
[C---:B------:R-:W-:Y:S01]  /*6200*/  FMUL.FTZ R211, R67.reuse, R211 ;  /* 0x000000d343d37220 */ /* 0x040fe20000410000 */
[--C-:B------:R-:W-:Y:S01]  /*6210*/  PRMT R203, RZ, 0x5410, R80.reuse ;  /* 0x00005410ffcb7816 */ /* 0x100fe20000000050 */
[----:B------:R-:W-:Y:S01]  /*6220*/  FMUL.FTZ R210, R67, R210 ;  /* 0x000000d243d27220 */ /* 0x000fe20000410000 */
[----:B------:R-:W-:Y:S01]  /*6230*/  PRMT R77, RZ, 0x7610, R80 ;  /* 0x00007610ff4d7816 */ /* 0x000fe20000000050 */
[----:B------:R-:W-:Y:S01]  /*6240*/  FFMA.FTZ R65, R119, R65, R64 ;  /* 0x0000004177417223 */ /* 0x000fe20000010040 */
[--C-:B------:R-:W-:Y:S01]  /*6250*/  PRMT R74, RZ, 0x5410, R83.reuse ;  /* 0x00005410ff4a7816 */ /* 0x100fe20000000053 */
[----:B------:R-:W-:Y:S01]  /*6260*/  FADD.FTZ R66, R211, R66 ;  /* 0x00000042d3427221 */ /* 0x000fe20000010000 */
[----:B------:R-:W-:Y:S01]  /*6270*/  PRMT R196, RZ, 0x7610, R83 ;  /* 0x00007610ffc47816 */ /* 0x000fe20000000053 */
[----:B------:R-:W-:Y:S01]  /*6280*/  FMUL.FTZ R67, R134, R158 ;  /* 0x0000009e86437220 */ /* 0x000fe20000410000 */
[--C-:B------:R-:W-:Y:S01]  /*6290*/  PRMT R191, RZ, 0x5410, R86.reuse ;  /* 0x00005410ffbf7816 */ /* 0x100fe20000000056 */
[----:B------:R-:W-:Y:S01]  /*62a0*/  FADD.FTZ R65, R210, R65 ;  /* 0x00000041d2417221 */ /* 0x000fe20000010000 */
[----:B------:R-:W-:Y:S01]  /*62b0*/  PRMT R83, RZ, 0x7610, R86 ;  /* 0x00007610ff537816 */ /* 0x000fe20000000056 */
[----:B------:R-:W-:Y:S01]  /*62c0*/  FMUL.FTZ R64, R122, R66 ;  /* 0x000000427a407220 */ /* 0x000fe20000410000 */
[----:B------:R-:W-:Y:S01]  /*62d0*/  PRMT R78, RZ, 0x5410, R87 ;  /* 0x00005410ff4e7816 */ /* 0x000fe20000000057 */
[-C--:B------:R-:W-:Y:S01]  /*62e0*/  FFMA.FTZ R159, R133, R156.reuse, -R67 ;  /* 0x0000009c859f7223 */ /* 0x080fe20000010843 */
[----:B------:R-:W-:Y:S01]  /*62f0*/  PRMT R188, RZ, 0x7610, R87 ;  /* 0x00007610ffbc7816 */ /* 0x000fe20000000057 */
[-C--:B------:R-:W-:Y:S01]  /*6300*/  FFMA.FTZ R67, R121, R65.reuse, R64 ;  /* 0x0000004179437223 */ /* 0x080fe20000010040 */
[--C-:B------:R-:W-:Y:S01]  /*6310*/  PRMT R80, RZ, 0x5410, R89.reuse ;  /* 0x00005410ff507816 */ /* 0x100fe20000000059 */
[----:B------:R-:W-:Y:S01]  /*6320*/  FMUL.FTZ R156, R134, R156 ;  /* 0x0000009c869c7220 */ /* 0x000fe20000410000 */
[----:B------:R-:W-:Y:S01]  /*6330*/  PRMT R184, RZ, 0x7610, R89 ;  /* 0x00007610ffb87816 */ /* 0x000fe20000000059 */
[----:B------:R-:W-:Y:S01]  /*6340*/  FMUL.FTZ R65, R122, R65 ;  /* 0x000000417a417220 */ /* 0x000fe20000410000 */
[--C-:B------:R-:W-:Y:S01]  /*6350*/  PRMT R75, RZ, 0x5410, R92.reuse ;  /* 0x00005410ff4b7816 */ /* 0x100fe2000000005c */
[----:B------:R-:W-:Y:S01]  /*6360*/  FMUL.FTZ R208, R157, R106 ;  /* 0x0000006a9dd07220 */ /* 0x000fe20000410000 */
[----:B------:R-:W-:Y:S01]  /*6370*/  PRMT R73, RZ, 0x7610, R92 ;  /* 0x00007610ff497816 */ /* 0x000fe2000000005c */
[----:B------:R-:W-:Y:S01]  /*6380*/  FFMA.FTZ R156, R133, R158, R156 ;  /* 0x0000009e859c7223 */ /* 0x000fe2000001009c */
[--C-:B------:R-:W-:Y:S01]  /*6390*/  PRMT R199, RZ, 0x5410, R82.reuse ;  /* 0x00005410ffc77816 */ /* 0x100fe20000000052 */
[----:B------:R-:W-:Y:S01]  /*63a0*/  FFMA.FTZ R66, R121, R66, -R65 ;  /* 0x0000004279427223 */ /* 0x000fe20000010841 */
[----:B------:R-:W-:Y:S01]  /*63b0*/  PRMT R79, RZ, 0x7610, R82 ;  /* 0x00007610ff4f7816 */ /* 0x000fe20000000052 */
[----:B------:R-:W-:Y:S01]  /*63c0*/  FMUL.FTZ R209, R155, R106 ;  /* 0x0000006a9bd17220 */ /* 0x000fe20000410000 */
[--C-:B------:R-:W-:Y:S01]  /*63d0*/  PRMT R187, RZ, 0x5410, R88.reuse ;  /* 0x00005410ffbb7816 */ /* 0x100fe20000000058 */
[----:B------:R-:W-:Y:S01]  /*63e0*/  FMUL.FTZ R208, R160, R208 ;  /* 0x000000d0a0d07220 */ /* 0x000fe20000410000 */
[----:B------:R-:W-:Y:S01]  /*63f0*/  PRMT R183, RZ, 0x7610, R88 ;  /* 0x00007610ffb77816 */ /* 0x000fe20000000058 */
[C---:B------:R-:W-:Y:S01]  /*6400*/  FMUL.FTZ R65, R148.reuse, R159 ;  /* 0x0000009f94417220 */ /* 0x040fe20000410000 */
[--C-:B------:R-:W-:Y:S01]  /*6410*/  PRMT R237, RZ, 0x5410, R90.reuse ;  /* 0x00005410ffed7816 */ /* 0x100fe2000000005a */
        /* <DEDUP_REMOVED lines=12> */
[----:B------:R-:W-:Y:S01]  /*64e0*/  FMUL.FTZ R64, R124, R67 ;  /* 0x000000437c407220 */ /* 0x000fe20000410000 */
[----:B------:R-:W-:Y:S01]  /*64f0*/  PRMT R68, RZ, 0x7610, R58 ;  /* 0x00007610ff447816 */ /* 0x000fe2000000003a */
[-C--:B------:R-:W-:Y:S01]  /*6500*/  FMUL.FTZ R213, R156, R105.reuse ;  /* 0x000000699cd57220 */ /* 0x080fe20000410000 */
[----:B------:R-:W-:Y:S01]  /*6510*/  PRMT R159, RZ, 0x5410, R69 ;  /* 0x00005410ff9f7816 */ /* 0x000fe20000000045 */
[-C--:B------:R-:W-:Y:S01]  /*6520*/  FFMA.FTZ R64, R123, R66.reuse, -R64 ;  /* 0x000000427b407223 */ /* 0x080fe20000010840 */
[----:B------:R-:W-:Y:S01]  /*6530*/  PRMT R69, RZ, 0x5410, R59 ;  /* 0x00005410ff457816 */ /* 0x000fe2000000003b */
[----:B------:R-:W-:Y:S01]  /*6540*/  FMUL.FTZ R66, R124, R66 ;  /* 0x000000427c427220 */ /* 0x000fe20000410000 */
[----:B------:R-:W-:Y:S01]  /*6550*/  PRMT R92, RZ, 0x5410, R93 ;  /* 0x00005410ff5c7816 */ /* 0x000fe2000000005d */
[----:B------:R-:W-:Y:S01]  /*6560*/  FMUL.FTZ R212, R158, R105 ;  /* 0x000000699ed47220 */ /* 0x000fe20000410000 */
[--C-:B------:R-:W-:Y:S01]  /*6570*/  PRMT R89, RZ, 0x5410, R94.reuse ;  /* 0x00005410ff597816 */ /* 0x100fe2000000005e */
[----:B------:R-:W-:Y:S01]  /*6580*/  FMUL.FTZ R213, R65, R213 ;  /* 0x000000d541d57220 */ /* 0x000fe20000410000 */
[----:B------:R-:W-:Y:S01]  /*6590*/  PRMT R87, RZ, 0x7610, R94 ;  /* 0x00007610ff577816 */ /* 0x000fe2000000005e */
[----:B------:R-:W-:Y:S01]  /*65a0*/  FFMA.FTZ R67, R123, R67, R66 ;  /* 0x000000437b437223 */ /* 0x000fe20000010042 */
[----:B------:R-:W-:Y:S01]  /*65b0*/  LEA.HI R86, R113, R113, RZ, 0x1e ;  /* 0x0000007171567211 */ /* 0x000fe200078ff0ff */
[----:B------:R-:W-:-:S02]  /*65c0*/  FMUL.FTZ R212, R65, R212 ;  /* 0x000000d441d47220 */ /* 0x000fc40000410000 */
[----:B------:R-:W-:Y:S02]  /*65d0*/  FADD.FTZ R64, R213, R64 ;  /* 0x00000040d5407221 */ /* 0x000fe40000010000 */
[----:B------:R-:W-:Y:S02]  /*65e0*/  FADD.FTZ R67, R212, R67 ;  /* 0x00000043d4437221 */ /* 0x000fe40000010000 */
[----:B------:R-:W-:Y:S02]  /*65f0*/  FMUL.FTZ R214, R161, R104 ;  /* 0x00000068a1d67220 */ /* 0x000fe40000410000 */
[C---:B------:R-:W-:Y:S02]  /*6600*/  FMUL.FTZ R66, R126.reuse, R64 ;  /* 0x000000407e427220 */ /* 0x040fe40000410000 */
[----:B------:R-:W-:Y:S02]  /*6610*/  FMUL.FTZ R65, R126, R67 ;  /* 0x000000437e417220 */ /* 0x000fe40000410000 */
[----:B------:R-:W-:-:S02]  /*6620*/  FMUL.FTZ R215, R159, R104 ;  /* 0x000000689fd77220 */ /* 0x000fc40000410000 */
[C---:B------:R-:W-:Y:S02]  /*6630*/  FMUL.FTZ R214, R68.reuse, R214 ;  /* 0x000000d644d67220 */ /* 0x040fe40000410000 */
[C---:B------:R-:W-:Y:S02]  /*6640*/  FFMA.FTZ R67, R125.reuse, R67, R66 ;  /* 0x000000437d437223 */ /* 0x040fe40000010042 */
[----:B------:R-:W-:Y:S02]  /*6650*/  FMUL.FTZ R215, R68, R215 ;  /* 0x000000d744d77220 */ /* 0x000fe40000410000 */
[----:B------:R-:W-:Y:S02]  /*6660*/  FFMA.FTZ R64, R125, R64, -R65 ;  /* 0x000000407d407223 */ /* 0x000fe40000010841 */
[----:B------:R-:W-:Y:S02]  /*6670*/  FADD.FTZ R67, R214, R67 ;  /* 0x00000043d6437221 */ /* 0x000fe40000010000 */
[----:B------:R-:W-:-:S02]  /*6680*/  FADD.FTZ R64, R215, R64 ;  /* 0x00000040d7407221 */ /* 0x000fc40000010000 */
[----:B------:R-:W-:Y:S02]  /*6690*/  FMUL.FTZ R65, R128, R67 ;  /* 0x0000004380417220 */ /* 0x000fe40000410000 */
[-C--:B------:R-:W-:Y:S02]  /*66a0*/  FMUL.FTZ R219, R160, R103.reuse ;  /* 0x00000067a0db7220 */ /* 0x080fe40000410000 */
[-C--:B------:R-:W-:Y:S02]  /*66b0*/  FFMA.FTZ R66, R127, R64.reuse, -R65 ;  /* 0x000000407f427223 */ /* 0x080fe40000010841 */
[----:B------:R-:W-:Y:S02]  /*66c0*/  FMUL.FTZ R218, R162, R103 ;  /* 0x00000067a2da7220 */ /* 0x000fe40000410000 */
[----:B------:R-:W-:Y:S02]  /*66d0*/  FMUL.FTZ R219, R69, R219 ;  /* 0x000000db45db7220 */ /* 0x000fe40000410000 */
[----:B------:R-:W-:-:S02]  /*66e0*/  FMUL.FTZ R64, R128, R64 ;  /* 0x0000004080407220 */ /* 0x000fc40000410000 */
[C---:B------:R-:W-:Y:S02]  /*66f0*/  FMUL.FTZ R68, R146.reuse, R164 ;  /* 0x000000a492447220 */ /* 0x040fe40000410000 */
[----:B------:R-:W-:Y:S02]  /*6700*/  FMUL.FTZ R218, R69, R218 ;  /* 0x000000da45da7220 */ /* 0x000fe40000410000 */
[----:B------:R-:W-:Y:S02]  /*6710*/  FFMA.FTZ R67, R127, R67, R64 ;  /* 0x000000437f437223 */ /* 0x000fe40000010040 */
[----:B------:R-:W-:Y:S02]  /*6720*/  FADD.FTZ R66, R219, R66 ;  /* 0x00000042db427221 */ /* 0x000fe40000010000 */
[-C--:B------:R-:W-:Y:S02]  /*6730*/  FFMA.FTZ R68, R147, R163.reuse, -R68 ;  /* 0x000000a393447223 */ /* 0x080fe40000010844 */
[----:B------:R-:W-:-:S02]  /*6740*/  FMUL.FTZ R163, R146, R163 ;  /* 0x000000a392a37220 */ /* 0x000fc40000410000 */
[----:B------:R-:W-:Y:S02]  /*6750*/  FADD.FTZ R67, R218, R67 ;  /* 0x00000043da437221 */ /* 0x000fe40000010000 */
[C---:B------:R-:W-:Y:S02]  /*6760*/  FMUL.FTZ R64, R130.reuse, R66 ;  /* 0x0000004282407220 */ /* 0x040fe40000410000 */
        /* <DEDUP_REMOVED lines=33> */
[-C--:B------:R-:W-:Y:S02]  /*6980*/  FMUL.FTZ R228, R169, R100.reuse ;  /* 0x00000064a9e47220 */ /* 0x080fe40000410000 */
        /* <DEDUP_REMOVED lines=8> */
[-C--:B------:R-:W-:Y:S02]  /*6a10*/  FMUL.FTZ R233, R168, R99.reuse ;  /* 0x00000063a8e97220 */ /* 0x080fe40000410000 */
        /* <DEDUP_REMOVED lines=12> */
[C---:B------:R-:W-:Y:S02]  /*6ae0*/  FMUL.FTZ R64, R146.reuse, R66 ;  /* 0x0000004292407220 */ /* 0x040fe40000410000 */
        /* <DEDUP_REMOVED lines=20> */
[-C--:B------:R-:W-:Y:S02]  /*6c30*/  FMUL.FTZ R235, R172, R97.reuse ;  /* 0x00000061aceb7220 */ /* 0x080fe40000410000 */
        /* <DEDUP_REMOVED lines=19> */
[-C--:B------:R-:W-:Y:S02]  /*6d70*/  FMUL.FTZ R217, R176, R51.reuse ;  /* 0x00000033b0d97220 */ /* 0x080fe40000410000 */
        /* <DEDUP_REMOVED lines=12> */
[-C--:B------:R-:W-:Y:S02]  /*6e40*/  FMUL.FTZ R221, R179, R50.reuse ;  /* 0x00000032b3dd7220 */ /* 0x080fe40000410000 */
        /* <DEDUP_REMOVED lines=27> */
.L_x_3931:
[----:B01----:R-:W-:Y:S05]  /*7000*/  BSYNC B0 ;  /* 0x0000000000007941 */ /* 0x003fea0003800000 */
.L_x_3930:
        /* <DEDUP_REMOVED lines=74> */
.L_x_4038:
        /* <DEDUP_REMOVED lines=70> */
.L_x_4039:
        /* <DEDUP_REMOVED lines=19> */
[----:B-----5:R-:W-:Y:S05]  /*7a40*/  CALL.REL.NOINC `($__internal_94_$__cuda_sm70_shflsync_idx_p) ;  /* 0x00009b6000007944 */ /* 0x020fea0003c00000 */
.L_x_3936:
[----:B------:R-:W-:Y:S05]  /*7a50*/  BRA.CONV ~URZ, `(.L_x_3937) ;  /* 0x000000637f007947 */ /* 0x000fea000b800000 */
[----:B-1----:R-:W-:Y:S01]  /*7a60*/  HFMA2.MMA R65, -RZ, RZ, 0, 1.847743988037109375e-06 ;  /* 0x0000001fff417435 */ /* 0x002fe200000001ff */
[----:B0-----:R-:W-:Y:S02]  /*7a70*/  MOV R68, R73 ;  /* 0x0000004900447202 */ /* 0x001fe40000000f00 */
[----:B------:R-:W-:Y:S02]  /*7a80*/  MOV R67, 0x1f ;  /* 0x0000001f00437802 */ /* 0x000fe40000000f00 */
[----:B------:R-:W-:Y:S02]  /*7a90*/  MOV R64, 0xffffffff ;  /* 0xffffffff00407802 */ /* 0x000fe40000000f00 */
[----:B------:R-:W-:-:S02]  /*7aa0*/  MOV R66, 0x7ac0 ;  /* 0x00007ac000427802 */ /* 0x000fc40000000f00 */
[----:B-----5:R-:W-:Y:S05]  /*7ab0*/  CALL.REL.NOINC `($__internal_94_$__cuda_sm70_shflsync_idx_p) ;  /* 0x00009af000007944 */ /* 0x020fea0003c00000 */
.L_x_3937:
[----:B------:R-:W-:Y:S05]  /*7ac0*/  BRA.CONV ~URZ, `(.L_x_3938) ;  /* 0x000000637f007947 */ /* 0x000fea000b800000 */
[----:B-1----:R-:W-:Y:S01]  /*7ad0*/  HFMA2.MMA R65, -RZ, RZ, 0, 1.847743988037109375e-06 ;  /* 0x0000001fff417435 */ /* 0x002fe200000001ff */
[----:B0-----:R-:W-:-:S02]  /*7ae0*/  MOV R68, R69 ;  /* 0x0000004500447202 */ /* 0x001fc40000000f00 */
[----:B------:R-:W-:Y:S02]  /*7af0*/  MOV R67, 0x1f ;  /* 0x0000001f00437802 */ /* 0x000fe40000000f00 */
[----:B------:R-:W-:Y:S02]  /*7b00*/  MOV R64, 0xffffffff ;  /* 0xffffffff00407802 */ /* 0x000fe40000000f00 */
[----:B------:R-:W-:Y:S02]  /*7b10*/  MOV R66, 0x7b30 ;  /* 0x00007b3000427802 */ /* 0x000fe40000000f00 */
[----:B-----5:R-:W-:Y:S05]  /*7b20*/  CALL.REL.NOINC `($__internal_94_$__cuda_sm70_shflsync_idx_p) ;  /* 0x00009a8000007944 */ /* 0x020fea0003c00000 */
.L_x_3938:
[----:B------:R-:W-:Y:S05]  /*7b30*/  BRA.CONV ~URZ, `(.L_x_3939) ;  /* 0x000000637f007947 */ /* 0x000fea000b800000 */
[----:B-1----:R-:W-:Y:S01]  /*7b40*/  HFMA2.MMA R65, -RZ, RZ, 0, 1.847743988037109375e-06 ;  /* 0x0000001fff417435 */ /* 0x002fe200000001ff */
[----:B0-----:R-:W-:Y:S02]  /*7b50*/  MOV R68, R72 ;  /* 0x0000004800447202 */ /* 0x001fe40000000f00 */
[----:B------:R-:W-:Y:S02]  /*7b60*/  MOV R67, 0x1f ;  /* 0x0000001f00437802 */ /* 0x000fe40000000f00 */
[----:B------:R-:W-:Y:S02]  /*7b70*/  MOV R64, 0xffffffff ;  /* 0xffffffff00407802 */ /* 0x000fe40000000f00 */
[----:B------:R-:W-:-:S02]  /*7b80*/  MOV R66, 0x7ba0 ;  /* 0x00007ba000427802 */ /* 0x000fc40000000f00 */
[----:B-----5:R-:W-:Y:S05]  /*7b90*/  CALL.REL.NOINC `($__internal_94_$__cuda_sm70_shflsync_idx_p) ;  /* 0x00009a1000007944 */ /* 0x020fea0003c00000 */
.L_x_3939:
        /* <DEDUP_REMOVED lines=9> */
.L_x_4040:
        /* <DEDUP_REMOVED lines=50> */
.L_x_3933:
[----:B0-----:R-:W-:Y:S05]  /*7f50*/  BSYNC B0 ;  /* 0x0000000000007941 */ /* 0x001fea0003800000 */
.L_x_3932:
        /* <DEDUP_REMOVED lines=302> */
.L_x_4041:
[----:B------:R-:W-:Y:S05]  /*9240*/  BRA.DIV ~URZ, `(.L_x_3944) ;  /* 0x000074b27f007947 */ /* 0x000fea000b800000 */
[----:B------:R2:W3:Y:S04]  /*9250*/  SHFL.DOWN PT, R67, R75, 0x1, 0x1f ;  /* 0x08201f004b437f89 */ /* 0x0004e800000e0000 */
[----:B------:R2:W4:Y:S04]  /*9260*/  SHFL.DOWN PT, R68, R74, 0x1, 0x1f ;  /* 0x08201f004a447f89 */ /* 0x00052800000e0000 */
[----:B------:R2:W0:Y:S02]  /*9270*/  SHFL.DOWN PT, R64, R69, 0x1, 0x1f ;  /* 0x08201f0045407f89 */ /* 0x00042400000e0000 */
.L_x_4042:
        /* <DEDUP_REMOVED lines=15> */
.L_x_3946:
[----:B------:R-:W-:Y:S05]  /*9370*/  BSYNC B1 ;  /* 0x0000000000017941 */ /* 0x000fea0003800000 */
.L_x_3945:
[----:B------:R-:W-:Y:S05]  /*9380*/  BRA.DIV ~URZ, `(.L_x_3947) ;  /* 0x000074d27f007947 */ /* 0x000fea000b800000 */
[----:B-1----:R0:W1:Y:S04]  /*9390*/  SHFL.DOWN PT, R66, R76, 0x2, 0x1f ;  /* 0x08401f004c427f89 */ /* 0x00206800000e0000 */
[----:B---3--:R0:W3:Y:S04]  /*93a0*/  SHFL.DOWN PT, R67, R75, 0x2, 0x1f ;  /* 0x08401f004b437f89 */ /* 0x0080e800000e0000 */
[----:B----4-:R0:W4:Y:S04]  /*93b0*/  SHFL.DOWN PT, R68, R74, 0x2, 0x1f ;  /* 0x08401f004a447f89 */ /* 0x01012800000e0000 */
[----:B------:R0:W2:Y:S02]  /*93c0*/  SHFL.DOWN PT, R64, R69, 0x2, 0x1f ;  /* 0x08401f0045407f89 */ /* 0x0000a400000e0000 */
.L_x_4043:
        /* <DEDUP_REMOVED lines=15> */
.L_x_3949:
[----:B------:R-:W-:Y:S05]  /*94c0*/  BSYNC B1 ;  /* 0x0000000000017941 */ /* 0x000fea0003800000 */
.L_x_3948:
[----:B------:R-:W-:Y:S05]  /*94d0*/  BRA.DIV ~URZ, `(.L_x_3950) ;  /* 0x000075527f007947 */ /* 0x000fea000b800000 */
[----:B-1----:R1:W0:Y:S02]  /*94e0*/  SHFL.DOWN PT, R66, R76, 0x4, 0x1f ;  /* 0x08801f004c427f89 */ /* 0x00222400000e0000 */
.L_x_4044:
[----:B------:R-:W-:Y:S05]  /*94f0*/  BRA.DIV ~URZ, `(.L_x_3951) ;  /* 0x000075b27f007947 */ /* 0x000fea000b800000 */
[----:B---3--:R3:W1:Y:S04]  /*9500*/  SHFL.DOWN PT, R67, R75, 0x4, 0x1f ;  /* 0x08801f004b437f89 */ /* 0x00866800000e0000 */
[----:B----4-:R3:W4:Y:S04]  /*9510*/  SHFL.DOWN PT, R68, R74, 0x4, 0x1f ;  /* 0x08801f004a447f89 */ /* 0x01072800000e0000 */
[----:B--2---:R3:W2:Y:S02]  /*9520*/  SHFL.DOWN PT, R64, R69, 0x4, 0x1f ;  /* 0x08801f0045407f89 */ /* 0x0046a400000e0000 */
.L_x_4045:
        /* <DEDUP_REMOVED lines=15> */
.L_x_3953:
[----:B------:R-:W-:Y:S05]  /*9620*/  BSYNC B1 ;  /* 0x0000000000017941 */ /* 0x000fea0003800000 */
.L_x_3952:
[----:B------:R-:W-:Y:S05]  /*9630*/  BRA.DIV ~URZ, `(.L_x_3954) ;  /* 0x000075d27f007947 */ /* 0x000fea000b800000 */
[----:B0-----:R0:W3:Y:S04]  /*9640*/  SHFL.DOWN PT, R66, R76, 0x8, 0x1f ;  /* 0x09001f004c427f89 */ /* 0x0010e800000e0000 */
[----:B-1----:R0:W1:Y:S04]  /*9650*/  SHFL.DOWN PT, R67, R75, 0x8, 0x1f ;  /* 0x09001f004b437f89 */ /* 0x00206800000e0000 */
[----:B----4-:R0:W4:Y:S04]  /*9660*/  SHFL.DOWN PT, R68, R74, 0x8, 0x1f ;  /* 0x09001f004a447f89 */ /* 0x01012800000e0000 */
[----:B--2---:R0:W2:Y:S02]  /*9670*/  SHFL.DOWN PT, R64, R69, 0x8, 0x1f ;  /* 0x09001f0045407f89 */ /* 0x0040a400000e0000 */
.L_x_4046:
        /* <DEDUP_REMOVED lines=15> */
.L_x_3956:
[----:B------:R-:W-:Y:S05]  /*9770*/  BSYNC B1 ;  /* 0x0000000000017941 */ /* 0x000fea0003800000 */
.L_x_3955:
[----:B------:R-:W-:Y:S05]  /*9780*/  BRA.DIV ~URZ, `(.L_x_3957) ;  /* 0x000076527f007947 */ /* 0x000fea000b800000 */
[----:B---3--:R3:W0:Y:S02]  /*9790*/  SHFL.DOWN PT, R66, R76, 0x10, 0x1f ;  /* 0x0a001f004c427f89 */ /* 0x00862400000e0000 */
.L_x_4047:
[----:B------:R-:W-:Y:S05]  /*97a0*/  BRA.DIV ~URZ, `(.L_x_3958) ;  /* 0x000076b27f007947 */ /* 0x000fea000b800000 */
[----:B-1----:R1:W3:Y:S04]  /*97b0*/  SHFL.DOWN PT, R67, R75, 0x10, 0x1f ;  /* 0x0a001f004b437f89 */ /* 0x0022e800000e0000 */
[----:B----4-:R1:W4:Y:S04]  /*97c0*/  SHFL.DOWN PT, R68, R74, 0x10, 0x1f ;  /* 0x0a001f004a447f89 */ /* 0x01032800000e0000 */
[----:B--2---:R1:W2:Y:S02]  /*97d0*/  SHFL.DOWN PT, R64, R69, 0x10, 0x1f ;  /* 0x0a001f0045407f89 */ /* 0x0042a400000e0000 */
.L_x_4048:
        /* <DEDUP_REMOVED lines=13> */
.L_x_3960:
[----:B------:R-:W-:Y:S05]  /*98b0*/  BSYNC B1 ;  /* 0x0000000000017941 */ /* 0x000fea0003800000 */
.L_x_3959:
        /* <DEDUP_REMOVED lines=20> */
.L_x_4049:
        /* <DEDUP_REMOVED lines=15> */
.L_x_3963:
[----:B0-----:R-:W-:Y:S05]  /*9af0*/  BSYNC B1 ;  /* 0x0000000000017941 */ /* 0x001fea0003800000 */
.L_x_3962:
        /* <DEDUP_REMOVED lines=39> */
.L_x_3942:
[----:B0-----:R-:W-:Y:S05]  /*9d70*/  BSYNC B0 ;  /* 0x0000000000007941 */ /* 0x001fea0003800000 */
.L_x_3941:
[----:B------:R-:W-:Y:S01]  /*9d80*/  WARPSYNC 0xffffffff ;  /* 0xffffffff00007948 */ /* 0x000fe20003800000 */
[----:B------:R-:W-:Y:S01]  /*9d90*/  BAR.SYNC.DEFER_BLOCKING 0x0 ;  /* 0x0000000000007b1d */ /* 0x000fe20000010000 */
[C---:B------:R-:W-:Y:S01]  /*9da0*/  ISETP.NE.AND P0, PT, R113.reuse, RZ, PT ;  /* 0x000000ff7100720c */ /* 0x040fe20003f05270 */
[C---:B------:R-:W-:Y:S01]  /*9db0*/  FFMA.FTZ R246, -R16.reuse, R115, -RZ ;  /* 0x0000007310f67223 */ /* 0x040fe200000109ff */
[--C-:B-1----:R-:W-:Y:S01]  /*9dc0*/  PRMT R72, RZ, 0x7610, R55.reuse ;  /* 0x00007610ff487816 */ /* 0x102fe20000000037 */
[----:B------:R-:W-:Y:S01]  /*9dd0*/  FMUL.FTZ R248, R16, R205 ;  /* 0x000000cd10f87220 */ /* 0x000fe20000410000 */
[----:B------:R-:W-:Y:S01]  /*9de0*/  PRMT R76, RZ, 0x5410, R55 ;  /* 0x00005410ff4c7816 */ /* 0x000fe20000000037 */
[----:B------:R-:W-:Y:S01]  /*9df0*/  ULDC UR36, c[0x0][0x174] ;  /* 0x00005d0000247ab9 */ /* 0x000fe20000000800 */
[----:B------:R-:W-:Y:S01]  /*9e00*/  PRMT R74, RZ, 0x7610, R54 ;  /* 0x00007610ff4a7816 */ /* 0x000fe20000000036 */
[----:B------:R-:W-:Y:S01]  /*9e10*/  FMUL.FTZ R70, R72, R50 ;  /* 0x0000003248467220 */ /* 0x000fe20000410000 */
[C---:B------:R-:W-:Y:S01]  /*9e20*/  SHF.L.U32 R238, R113.reuse, 0x5, RZ ;  /* 0x0000000571ee7819 */ /* 0x040fe200000006ff */
[----:B------:R-:W-:Y:S01]  /*9e30*/  FMUL.FTZ R69, R76, R51 ;  /* 0x000000334c457220 */ /* 0x000fe20000410000 */
[C---:B------:R-:W-:Y:S01]  /*9e40*/  IADD3 R250, R113.reuse, 0xd80, RZ ;  /* 0x00000d8071fa7810 */ /* 0x040fe20007ffe0ff */
[----:B------:R-:W-:Y:S01]  /*9e50*/  UIADD3 UR36, -UR6, UR36, URZ ;  /* 0x0000002406247290 */ /* 0x000fe2000fffe13f */
[----:B------:R-:W-:Y:S01]  /*9e60*/  IADD3 R252, R113, 0xe00, RZ ;  /* 0x00000e0071fc7810 */ /* 0x000fe20007ffe0ff */
[----:B------:R-:W-:Y:S01]  /*9e70*/  ULDC UR37, c[0x0][0x168] ;  /* 0x00005a0000257ab9 */ /* 0x000fe20000000800 */
[----:B------:R-:W-:Y:S01]  /*9e80*/  BSSY B0, `(.L_x_3964) ;  /* 0x00002ba000007945 */ /* 0x000fe20003800000 */
[----:B------:R-:W-:-:S04]  /*9e90*/  ULEA UR36, UR36, 0xfffff800, 0xb ;  /* 0xfffff80024247891 */ /* 0x000fc8000f8e583f */
[----:B------:R-:W-:Y:S01]  /*9ea0*/  UIADD3 UR36, -UR36, UR37, URZ ;  /* 0x0000002524247290 */ /* 0x000fe2000fffe13f */
[----:B------:R0:W1:Y:S04]  /*9eb0*/  LDS.64 R64, [R86.X16+0xd088] ;  /* 0x00d0880056407984 */ /* 0x000068000000ca00 */
[----:B------:R2:W-:Y:S01]  /*9ec0*/  @!P0 STS.128 [UR49+0xee80], R60 ;  /* 0x00ee803cff008988 */ /* 0x0005e20008000c31 */
[----:B0-----:R-:W-:Y:S01]  /*9ed0*/  PRMT R86, RZ, 0x5410, R58 ;  /* 0x00005410ff567816 */ /* 0x001fe2000000003a */
[CC--:B-1----:R-:W-:Y:S02]  /*9ee0*/  FMUL.FTZ R66, R64.reuse, -R85.reuse ;  /* 0x8000005540427220 */ /* 0x0c2fe40000410000 */
[C---:B------:R-:W-:Y:S02]  /*9ef0*/  FMUL.FTZ R85, R65.reuse, -R85 ;  /* 0x8000005541557220 */ /* 0x040fe40000410000 */
[-C--:B------:R-:W-:Y:S01]  /*9f00*/  FFMA.FTZ R65, R65, R84.reuse, R66 ;  /* 0x0000005441417223 */ /* 0x080fe20000010042 */
[----:B------:R-:W-:Y:S01]  /*9f10*/  P2R R66, PR, RZ, 0x1 ;  /* 0x00000001ff427803 */ /* 0x000fe20000000000 */
[----:B------:R-:W-:-:S02]  /*9f20*/  FFMA.FTZ R85, R64, R84, -R85 ;  /* 0x0000005440557223 */ /* 0x000fc40000010855 */
[----:B------:R-:W-:Y:S02]  /*9f30*/  FADD.FTZ R88, -R88, R65 ;  /* 0x0000004158587221 */ /* 0x000fe40000010100 */
[----:B------:R-:W-:Y:S02]  /*9f40*/  FADD.FTZ R85, R90, R85 ;  /* 0x000000555a557221 */ /* 0x000fe40000010000 */
[----:B------:R-:W-:Y:S02]  /*9f50*/  FMUL.FTZ R68, R181, R88 ;  /* 0x00000058b5447220 */ /* 0x000fe40000410000 */
[----:B------:R-:W-:Y:S02]  /*9f60*/  FMUL.FTZ R65, R85, UR48 ;  /* 0x0000003055417c20 */ /* 0x000fe40008410000 */
[----:B------:R-:W-:Y:S02]  /*9f70*/  FMUL.FTZ R66, R137, -R85 ;  /* 0x8000005589427220 */ /* 0x000fe40000410000 */
[----:B------:R-:W-:-:S02]  /*9f80*/  FFMA.FTZ R181, R181, -R70, R220 ;  /* 0x80000046b5b57223 */ /* 0x000fc400000100dc */
[C---:B--2---:R-:W-:Y:S02]  /*9f90*/  FMUL.FTZ R60, R88.reuse, UR48 ;  /* 0x00000030583c7c20 */ /* 0x044fe40008410000 */
[----:B------:R-:W-:Y:S02]  /*9fa0*/  FFMA.FTZ R62, R88, UR41, -R65 ;  /* 0x00000029583e7c23 */ /* 0x000fe40008010841 */
[-C--:B------:R-:W-:Y:S02]  /*9fb0*/  FMUL.FTZ R64, R137, -R88.reuse ;  /* 0x8000005889407220 */ /* 0x080fe40000410000 */
[----:B------:R-:W-:Y:S02]  /*9fc0*/  FFMA.FTZ R66, R139, R88, R66 ;  /* 0x000000588b427223 */ /* 0x000fe40000010042 */
[----:B------:R-:W-:Y:S02]  /*9fd0*/  FFMA.FTZ R70, R179, -R70, R221 ;  /* 0x80000046b3467223 */ /* 0x000fe400000100dd */
[----:B------:R-:W-:-:S02]  /*9fe0*/  FFMA.FTZ R63, R85, UR41, R60 ;  /* 0x00000029553f7c23 */ /* 0x000fc4000801003c */
[----:B------:R-:W-:Y:S02]  /*9ff0*/  FMUL.FTZ R62, R181, R62 ;  /* 0x0000003eb53e7220 */ /* 0x000fe40000410000 */
[-C--:B------:R-:W-:Y:S02]  /*a000*/  FFMA.FTZ R64, R139, R85.reuse, -R64 ;  /* 0x000000558b407223 */ /* 0x080fe40000010840 */
[-C--:B------:R-:W-:Y:S02]  /*a010*/  FMUL.FTZ R71, R88, R50.reuse ;  /* 0x0000003258477220 */ /* 0x080fe40000410000 */
[----:B------:R-:W-:Y:S02]  /*a020*/  FMUL.FTZ R67, R85, R50 ;  /* 0x0000003255437220 */ /* 0x000fe40000410000 */
[----:B------:R-:W-:Y:S02]  /*a030*/  FADD.FTZ R87, -R87, R66 ;  /* 0x0000004257577221 */ /* 0x000fe40000010100 */
[----:B------:R-:W-:-:S02]  /*a040*/  FFMA.FTZ R68, R179, R85, R68 ;  /* 0x00000055b3447223 */ /* 0x000fc40000010044 */
[----:B------:R-:W-:Y:S02]  /*a050*/  FFMA.FTZ R65, R70, R63, R62 ;  /* 0x0000003f46417223 */ /* 0x000fe4000001003e */
[----:B------:R-:W-:Y:S02]  /*a060*/  FADD.FTZ R89, R89, R64 ;  /* 0x0000004059597221 */ /* 0x000fe40000010000 */
[C---:B------:R-:W-:Y:S02]  /*a070*/  FMUL.FTZ R63, R72.reuse, R67 ;  /* 0x00000043483f7220 */ /* 0x040fe40000410000 */
[----:B------:R-:W-:Y:S02]  /*a080*/  FMUL.FTZ R62, R72, R71 ;  /* 0x00000047483e7220 */ /* 0x000fe40000410000 */
[----:B------:R-:W-:Y:S02]  /*a090*/  FMUL.FTZ R64, R140, -R87 ;  /* 0x800000578c407220 */ /* 0x000fe40000410000 */
[----:B------:R-:W-:-:S02]  /*a0a0*/  FMUL.FTZ R61, R181, R67 ;  /* 0x00000043b53d7220 */ /* 0x000fc40000410000 */
[----:B------:R-:W-:Y:S02]  /*a0b0*/  FFMA.FTZ R17, R68, R50, R17 ;  /* 0x0000003244117223 */ /* 0x000fe40000010011 */
[----:B------:R-:W-:Y:S02]  /*a0c0*/  FFMA.FTZ R72, R72, R68, R65 ;  /* 0x0000004448487223 */ /* 0x000fe40000010041 */
[----:B------:R-:W-:Y:S02]  /*a0d0*/  FMUL.FTZ R68, R89, UR48 ;  /* 0x0000003059447c20 */ /* 0x000fe40008410000 */
[----:B------:R-:W-:Y:S02]  /*a0e0*/  FMUL.FTZ R140, R140, -R89 ;  /* 0x800000598c8c7220 */ /* 0x000fe40000410000 */
[----:B------:R-:W-:Y:S02]  /*a0f0*/  FMUL.FTZ R60, R181, R71 ;  /* 0x00000047b53c7220 */ /* 0x000fe40000410000 */
[----:B------:R-:W-:-:S02]  /*a100*/  FFMA.FTZ R65, R141, R89, -R64 ;  /* 0x000000598d417223 */ /* 0x000fc40000010840 */
[----:B------:R-:W-:Y:S02]  /*a110*/  FFMA.FTZ R61, R70, R71, -R61 ;  /* 0x00000047463d7223 */ /* 0x000fe4000001083d */
[----:B------:R-:W-:Y:S02]  /*a120*/  FFMA.FTZ R64, R178, -R69, R216 ;  /* 0x80000045b2407223 */ /* 0x000fe400000100d8 */
[----:B------:R-:W-:Y:S02]  /*a130*/  FMUL.FTZ R139, R89, R51 ;  /* 0x00000033598b7220 */ /* 0x000fe40000410000 */
[C---:B------:R-:W-:Y:S02]  /*a140*/  FMUL.FTZ R66, R87.reuse, UR48 ;  /* 0x0000003057427c20 */ /* 0x040fe40008410000 */
[----:B------:R-:W-:Y:S02]  /*a150*/  FFMA.FTZ R71, R87, UR41, -R68 ;  /* 0x0000002957477c23 */ /* 0x000fe40008010844 */
[----:B------:R-:W-:-:S02]  /*a160*/  FFMA.FTZ R140, R141, R87, R140 ;  /* 0x000000578d8c7223 */ /* 0x000fc4000001008c */
[----:B------:R-:W-:Y:S02]  /*a170*/  FFMA.FTZ R60, R70, R67, R60 ;  /* 0x00000043463c7223 */ /* 0x000fe4000001003c */
[----:B------:R-:W-:Y:S02]  /*a180*/  FFMA.FTZ R69, R176, -R69, R217 ;  /* 0x80000045b0457223 */ /* 0x000fe400000100d9 */
[----:B------:R-:W-:Y:S02]  /*a190*/  FMUL.FTZ R137, R87, R51 ;  /* 0x0000003357897220 */ /* 0x000fe40000410000 */
[----:B------:R-:W-:Y:S02]  /*a1a0*/  FMUL.FTZ R70, R64, R139 ;  /* 0x0000008b40467220 */ /* 0x000fe40000410000 */
[----:B------:R-:W-:Y:S01]  /*a1b0*/  FMUL.FTZ R67, R178, R87 ;  /* 0x00000057b2437220 */ /* 0x000fe20000410000 */
[----:B------:R-:W-:Y:S01]  /*a1c0*/  IADD3 R178, R113, 0xb00, RZ ;  /* 0x00000b0071b27810 */ /* 0x000fe20007ffe0ff */
[----:B------:R-:W-:-:S02]  /*a1d0*/  FFMA.FTZ R66, R89, UR41, R66 ;  /* 0x0000002959427c23 */ /* 0x000fc40008010042 */
[----:B------:R-:W-:Y:S02]  /*a1e0*/  FMUL.FTZ R71, R64, R71 ;  /* 0x0000004740477220 */ /* 0x000fe40000410000 */
[----:B------:R-:W-:Y:S01]  /*a1f0*/  FADD.FTZ R140, -R91, R140 ;  /* 0x0000008c5b8c7221 */ /* 0x000fe20000010100 */
[----:B------:R-:W-:Y:S01]  /*a200*/  PRMT R91, RZ, 0x7610, R57 ;  /* 0x00007610ff5b7816 */ /* 0x000fe20000000039 */
[----:B------:R-:W-:Y:S01]  /*a210*/  FADD.FTZ R75, R92, R65 ;  /* 0x000000415c4b7221 */ /* 0x000fe20000010000 */
[----:B------:R-:W-:Y:S01]  /*a220*/  PRMT R92, RZ, 0x5410, R57 ;  /* 0x00005410ff5c7816 */ /* 0x000fe20000000039 */
[-C--:B------:R-:W-:Y:S02]  /*a230*/  FMUL.FTZ R68, R64, R137.reuse ;  /* 0x0000008940447220 */ /* 0x080fe40000410000 */
[----:B------:R-:W-:Y:S02]  /*a240*/  FFMA.FTZ R65, R69, R137, -R70 ;  /* 0x0000008945417223 */ /* 0x000fe40000010846 */
[----:B------:R-:W-:Y:S01]  /*a250*/  FFMA.FTZ R67, R176, R89, R67 ;  /* 0x00000059b0437223 */ /* 0x000fe20000010043 */
[----:B------:R-:W-:Y:S01]  /*a260*/  IADD3 R176, R113, 0xa80, RZ ;  /* 0x00000a8071b07810 */ /* 0x000fe20007ffe0ff */
[----:B------:R-:W-:-:S02]  /*a270*/  FFMA.FTZ R70, R69, R66, R71 ;  /* 0x0000004245467223 */ /* 0x000fc40000010047 */
[----:B------:R-:W-:Y:S02]  /*a280*/  FMUL.FTZ R66, R142, -R140 ;  /* 0x8000008c8e427220 */ /* 0x000fe40000410000 */
[----:B------:R-:W-:Y:S02]  /*a290*/  FFMA.FTZ R64, R69, R139, R68 ;  /* 0x0000008b45407223 */ /* 0x000fe40000010044 */
[----:B------:R-:W-:Y:S02]  /*a2a0*/  FMUL.FTZ R68, R74, R96 ;  /* 0x000000604a447220 */ /* 0x000fe40000410000 */
[----:B------:R-:W-:Y:S02]  /*a2b0*/  FFMA.FTZ R18, R67, R51, R18 ;  /* 0x0000003343127223 */ /* 0x000fe40000010012 */
[----:B------:R-:W-:Y:S02]  /*a2c0*/  FFMA.FTZ R73, R76, R67, R70 ;  /* 0x000000434c497223 */ /* 0x000fe40000010046 */
[----:B------:R-:W-:-:S02]  /*a2d0*/  FMUL.FTZ R142, R142, -R75 ;  /* 0x8000004b8e8e7220 */ /* 0x000fc40000410000 */
[----:B------:R-:W-:Y:S02]  /*a2e0*/  FFMA.FTZ R67, R143, R75, -R66 ;  /* 0x0000004b8f437223 */ /* 0x000fe40000010842 */
[----:B------:R-:W-:Y:S02]  /*a2f0*/  FMUL.FTZ R66, R177, R140 ;  /* 0x0000008cb1427220 */ /* 0x000fe40000410000 */
[----:B------:R-:W-:Y:S02]  /*a300*/  FMUL.FTZ R71, R75, UR48 ;  /* 0x000000304b477c20 */ /* 0x000fe40008410000 */
[----:B------:R-:W-:Y:S02]  /*a310*/  FFMA.FTZ R69, R177, -R68, R226 ;  /* 0x80000044b1457223 */ /* 0x000fe400000100e2 */
[----:B------:R-:W-:Y:S02]  /*a320*/  FFMA.FTZ R142, R143, R140, R142 ;  /* 0x0000008c8f8e7223 */ /* 0x000fe4000001008e */
[----:B------:R-:W-:-:S02]  /*a330*/  FFMA.FTZ R68, R175, -R68, R232 ;  /* 0x80000044af447223 */ /* 0x000fc400000100e8 */
[C---:B------:R-:W-:Y:S02]  /*a340*/  FMUL.FTZ R70, R140.reuse, UR48 ;  /* 0x000000308c467c20 */ /* 0x040fe40008410000 */
[----:B------:R-:W-:Y:S02]  /*a350*/  FFMA.FTZ R175, R175, R75, R66 ;  /* 0x0000004bafaf7223 */ /* 0x000fe40000010042 */
[CC--:B------:R-:W-:Y:S02]  /*a360*/  FMUL.FTZ R141, R140.reuse, R96.reuse ;  /* 0x000000608c8d7220 */ /* 0x0c0fe40000410000 */
[C---:B------:R-:W-:Y:S02]  /*a370*/  FMUL.FTZ R143, R75.reuse, R96 ;  /* 0x000000604b8f7220 */ /* 0x040fe40000410000 */
[----:B------:R-:W-:Y:S02]  /*a380*/  FFMA.FTZ R66, R140, UR41, -R71 ;  /* 0x000000298c427c23 */ /* 0x000fe40008010847 */
[----:B------:R-:W-:-:S02]  /*a390*/  FFMA.FTZ R71, R75, UR41, R70 ;  /* 0x000000294b477c23 */ /* 0x000fc40008010046 */
[----:B------:R-:W-:Y:S02]  /*a3a0*/  FADD.FTZ R77, R94, R67 ;  /* 0x000000435e4d7221 */ /* 0x000fe40000010000 */
[C---:B------:R-:W-:Y:S02]  /*a3b0*/  FMUL.FTZ R67, R69.reuse, R141 ;  /* 0x0000008d45437220 */ /* 0x040fe40000410000 */
[C---:B------:R-:W-:Y:S02]  /*a3c0*/  FMUL.FTZ R70, R69.reuse, R143 ;  /* 0x0000008f45467220 */ /* 0x040fe40000410000 */
[----:B------:R-:W-:Y:S02]  /*a3d0*/  FMUL.FTZ R69, R69, R66 ;  /* 0x0000004245457220 */ /* 0x000fe40000410000 */
[C---:B------:R-:W-:Y:S02]  /*a3e0*/  FMUL.FTZ R139, R76.reuse, R139 ;  /* 0x0000008b4c8b7220 */ /* 0x040fe40000410000 */
[----:B------:R-:W-:Y:S01]  /*a3f0*/  FMUL.FTZ R137, R76, R137 ;  /* 0x000000894c897220 */ /* 0x000fe20000410000 */
[----:B------:R-:W-:Y:S01]  /*a400*/  PRMT R76, RZ, 0x5410, R54 ;  /* 0x00005410ff4c7816 */ /* 0x000fe20000000036 */
[----:B------:R-:W-:-:S02]  /*a410*/  FADD.FTZ R142, -R93, R142 ;  /* 0x0000008e5d8e7221 */ /* 0x000fc40000010100 */
[----:B------:R-:W-:Y:S02]  /*a420*/  FADD.FTZ R33, R72, R33 ;  /* 0x0000002148217221 */ /* 0x000fe40000010000 */
[C---:B------:R-:W-:Y:S02]  /*a430*/  FFMA.FTZ R66, R68.reuse, R143, R67 ;  /* 0x0000008f44427223 */ /* 0x040fe40000010043 */
[C---:B------:R-:W-:Y:S02]  /*a440*/  FFMA.FTZ R67, R68.reuse, R141, -R70 ;  /* 0x0000008d44437223 */ /* 0x040fe40000010846 */
[----:B------:R-:W-:Y:S02]  /*a450*/  FFMA.FTZ R72, R68, R71, R69 ;  /* 0x0000004744487223 */ /* 0x000fe40000010045 */
[C---:B------:R-:W-:Y:S02]  /*a460*/  FMUL.FTZ R68, R144.reuse, -R142 ;  /* 0x8000008e90447220 */ /* 0x040fe40000410000 */
[----:B------:R-:W-:-:S02]  /*a470*/  FMUL.FTZ R144, R144, -R77 ;  /* 0x8000004d90907220 */ /* 0x000fc40000410000 */
[----:B------:R-:W-:Y:S02]  /*a480*/  FADD.FTZ R34, R73, R34 ;  /* 0x0000002249227221 */ /* 0x000fe40000010000 */
[----:B------:R-:W-:Y:S02]  /*a490*/  FMUL.FTZ R70, R76, R97 ;  /* 0x000000614c467220 */ /* 0x000fe40000410000 */
[C---:B------:R-:W-:Y:S02]  /*a4a0*/  FMUL.FTZ R143, R74.reuse, R143 ;  /* 0x0000008f4a8f7220 */ /* 0x040fe40000410000 */
[C---:B------:R-:W-:Y:S02]  /*a4b0*/  FMUL.FTZ R141, R74.reuse, R141 ;  /* 0x0000008d4a8d7220 */ /* 0x040fe40000410000 */
[----:B------:R-:W-:Y:S02]  /*a4c0*/  FFMA.FTZ R74, R74, R175, R72 ;  /* 0x000000af4a4a7223 */ /* 0x000fe40000010048 */
[----:B------:R-:W-:-:S02]  /*a4d0*/  FMUL.FTZ R73, R77, UR48 ;  /* 0x000000304d497c20 */ /* 0x000fc40008410000 */
[-C--:B------:R-:W-:Y:S02]  /*a4e0*/  FMUL.FTZ R71, R174, R142.reuse ;  /* 0x0000008eae477220 */ /* 0x080fe40000410000 */
[----:B------:R-:W-:Y:S02]  /*a4f0*/  FMUL.FTZ R72, R142, UR48 ;  /* 0x000000308e487c20 */ /* 0x000fe40008410000 */
[C---:B------:R-:W-:Y:S02]  /*a500*/  FFMA.FTZ R69, R145.reuse, R77, -R68 ;  /* 0x0000004d91457223 */ /* 0x040fe40000010844 */
[----:B------:R-:W-:Y:S02]  /*a510*/  FFMA.FTZ R144, R145, R142, R144 ;  /* 0x0000008e91907223 */ /* 0x000fe40000010090 */
[----:B------:R-:W-:Y:S02]  /*a520*/  FFMA.FTZ R19, R175, R96, R19 ;  /* 0x00000060af137223 */ /* 0x000fe40000010013 */
[----:B------:R-:W-:Y:S01]  /*a530*/  FFMA.FTZ R68, R174, -R70, R231 ;  /* 0x80000046ae447223 */ /* 0x000fe200000100e7 */
[----:B------:R-:W-:Y:S01]  /*a540*/  IADD3 R174, R113, 0xa00, RZ ;  /* 0x00000a0071ae7810 */ /* 0x000fe20007ffe0ff */
[----:B------:R-:W-:-:S02]  /*a550*/  FMUL.FTZ R145, R142, R97 ;  /* 0x000000618e917220 */ /* 0x000fc40000410000 */
[----:B------:R-:W-:Y:S02]  /*a560*/  FFMA.FTZ R75, R142, UR41, -R73 ;  /* 0x000000298e4b7c23 */ /* 0x000fe40008010849 */
[C---:B------:R-:W-:Y:S02]  /*a570*/  FMUL.FTZ R175, R77.reuse, R97 ;  /* 0x000000614daf7220 */ /* 0x040fe40000410000 */
[----:B------:R-:W-:Y:S02]  /*a580*/  FFMA.FTZ R71, R172, R77, R71 ;  /* 0x0000004dac477223 */ /* 0x000fe40000010047 */
[----:B------:R-:W-:Y:S02]  /*a590*/  FFMA.FTZ R73, R77, UR41, R72 ;  /* 0x000000294d497c23 */ /* 0x000fe40008010048 */
[----:B------:R-:W-:Y:S01]  /*a5a0*/  FADD.FTZ R77, R180, R69 ;  /* 0x00000045b44d7221 */ /* 0x000fe20000010000 */
[C---:B------:R-:W-:Y:S01]  /*a5b0*/  IADD3 R180, R113.reuse, 0xb80, RZ ;  /* 0x00000b8071b47810 */ /* 0x040fe20007ffe0ff */
[----:B------:R-:W-:Y:S01]  /*a5c0*/  FFMA.FTZ R70, R172, -R70, R235 ;  /* 0x80000046ac467223 */ /* 0x000fe200000100eb */
[----:B------:R-:W-:Y:S01]  /*a5d0*/  IADD3 R172, R113, 0x980, RZ ;  /* 0x0000098071ac7810 */ /* 0x000fe20007ffe0ff */
        /* <DEDUP_REMOVED lines=21> */
[----:B------:R-:W-:Y:S02]  /*a730*/  FMUL.FTZ R70, R95, UR48 ;  /* 0x000000305f467c20 */ /* 0x000fe40008410000 */
[----:B------:R-:W-:Y:S01]  /*a740*/  FADD.FTZ R79, -R182, R147 ;  /* 0x00000093b64f7221 */ /* 0x000fe20000010100 */
[----:B------:R-:W-:Y:S01]  /*a750*/  IADD3 R182, R113, 0xc00, RZ ;  /* 0x00000c0071b67810 */ /* 0x000fe20007ffe0ff */
        /* <DEDUP_REMOVED lines=25> */
[----:B------:R-:W-:Y:S01]  /*a8f0*/  FMUL.FTZ R149, R75, R78 ;  /* 0x0000004e4b957220 */ /* 0x000fe20000410000 */
[----:B------:R-:W-:Y:S01]  /*a900*/  PRMT R78, RZ, 0x5410, R53 ;  /* 0x00005410ff4e7816 */ /* 0x000fe20000000035 */
[----:B------:R-:W-:Y:S02]  /*a910*/  FFMA.FTZ R21, R171, R98, R21 ;  /* 0x00000062ab157223 */ /* 0x000fe40000010015 */
[----:B------:R-:W-:-:S02]  /*a920*/  FFMA.FTZ R74, R75, R171, R74 ;  /* 0x000000ab4b4a7223 */ /* 0x000fc4000001004a */
[----:B------:R-:W-:Y:S02]  /*a930*/  FADD.FTZ R186, -R186, R71 ;  /* 0x00000047baba7221 */ /* 0x000fe40000010100 */
[----:B------:R-:W-:Y:S02]  /*a940*/  FADD.FTZ R171, R187, R134 ;  /* 0x00000086bbab7221 */ /* 0x000fe40000010000 */
[----:B------:R-:W-:Y:S02]  /*a950*/  FMUL.FTZ R72, R132, -R186 ;  /* 0x800000ba84487220 */ /* 0x000fe40000410000 */
        /* <DEDUP_REMOVED lines=11> */
[----:B------:R-:W-:Y:S01]  /*aa10*/  FADD.FTZ R132, -R188, R131 ;  /* 0x00000083bc847221 */ /* 0x000fe20000010100 */
[----:B------:R-:W-:Y:S01]  /*aa20*/  IADD3 R188, R113, 0xd00, RZ ;  /* 0x00000d0071bc7810 */ /* 0x000fe20007ffe0ff */
        /* <DEDUP_REMOVED lines=10> */
[-C--:B------:R-:W-:Y:S02]  /*aad0*/  FMUL.FTZ R133, R79, R99.reuse ;  /* 0x000000634f857220 */ /* 0x080fe40000410000 */
[----:B------:R-:W-:Y:S02]  /*aae0*/  FMUL.FTZ R72, R128, -R190 ;  /* 0x800000be80487220 */ /* 0x000fe40000410000 */
        /* <DEDUP_REMOVED lines=9> */
[----:B------:R-:W-:Y:S01]  /*ab80*/  FFMA.FTZ R130, R73, R133, -R170 ;  /* 0x0000008549827223 */ /* 0x000fe200000108aa */
[----:B------:R-:W-:Y:S01]  /*ab90*/  IADD3 R170, R113, 0x900, RZ ;  /* 0x0000090071aa7810 */ /* 0x000fe20007ffe0ff */
        /* <DEDUP_REMOVED lines=48> */
[----:B------:R-:W-:Y:S02]  /*aea0*/  FFMA.FTZ R73, R164, R171, R73 ;  /* 0x000000aba4497223 */ /* 0x000fe40000010049 */
[----:B------:R-:W-:Y:S02]  /*aeb0*/  FFMA.FTZ R79, R171, UR41, R80 ;  /* 0x00000029ab4f7c23 */ /* 0x000fe40008010050 */
[-C--:B------:R-:W-:Y:S01]  /*aec0*/  FMUL.FTZ R169, R186, R101.reuse ;  /* 0x00000065baa97220 */ /* 0x080fe20000410000 */
[----:B------:R-:W-:Y:S01]  /*aed0*/  IADD3 R186, R113, 0x80, RZ ;  /* 0x0000008071ba7810 */ /* 0x000fe20007ffe0ff */
[----:B------:R-:W-:Y:S02]  /*aee0*/  FMUL.FTZ R171, R171, R101 ;  /* 0x00000065abab7220 */ /* 0x000fe40000410000 */
[----:B------:R-:W-:Y:S01]  /*aef0*/  FADD.FTZ R198, -R198, R121 ;  /* 0x00000079c6c67221 */ /* 0x000fe20000010100 */
[----:B------:R-:W-:Y:S01]  /*af00*/  PRMT R121, RZ, 0x7610, R56 ;  /* 0x00007610ff797816 */ /* 0x000fe20000000038 */
[----:B------:R-:W-:Y:S01]  /*af10*/  FMUL.FTZ R122, R166, R75 ;  /* 0x0000004ba67a7220 */ /* 0x000fe20000410000 */
[----:B------:R-:W-:Y:S01]  /*af20*/  PRMT R75, RZ, 0x7610, R59 ;  /* 0x00007610ff4b7816 */ /* 0x000fe2000000003b */
[----:B------:R-:W-:Y:S01]  /*af30*/  FADD.FTZ R199, R199, R76 ;  /* 0x0000004cc7c77221 */ /* 0x000fe20000010000 */
[----:B------:R-:W-:Y:S01]  /*af40*/  LEA.HI.SX32 R186, R186, R113, 0x1b ;  /* 0x00000071baba7211 */ /* 0x000fe200078fdaff */
[----:B------:R-:W-:-:S02]  /*af50*/  FMUL.FTZ R124, R166, R169 ;  /* 0x000000a9a67c7220 */ /* 0x000fc40000410000 */
[----:B------:R-:W-:Y:S02]  /*af60*/  FMUL.FTZ R128, R166, R171 ;  /* 0x000000aba6807220 */ /* 0x000fe40000410000 */
[C---:B------:R-:W-:Y:S02]  /*af70*/  FMUL.FTZ R76, R120.reuse, -R198 ;  /* 0x800000c6784c7220 */ /* 0x040fe40000410000 */
[----:B------:R-:W-:Y:S02]  /*af80*/  FMUL.FTZ R120, R120, -R199 ;  /* 0x800000c778787220 */ /* 0x000fe40000410000 */
[----:B------:R-:W-:Y:S01]  /*af90*/  FMUL.FTZ R123, R77, R184 ;  /* 0x000000b84d7b7220 */ /* 0x000fe20000410000 */
[----:B------:R-:W-:Y:S01]  /*afa0*/  IADD3 R184, R113, 0xc80, RZ ;  /* 0x00000c8071b87810 */ /* 0x000fe20007ffe0ff */
[----:B------:R-:W-:Y:S02]  /*afb0*/  FMUL.FTZ R77, R75, R102 ;  /* 0x000000664b4d7220 */ /* 0x000fe40000410000 */
[----:B------:R-:W-:-:S02]  /*afc0*/  FFMA.FTZ R124, R78, R171, R124 ;  /* 0x000000ab4e7c7223 */ /* 0x000fc4000001007c */
[C---:B------:R-:W-:Y:S02]  /*afd0*/  FFMA.FTZ R128, R78.reuse, R169, -R128 ;  /* 0x000000a94e807223 */ /* 0x040fe40000010880 */
[----:B------:R-:W-:Y:S02]  /*afe0*/  FFMA.FTZ R122, R78, R79, R122 ;  /* 0x0000004f4e7a7223 */ /* 0x000fe4000001007a */
[C---:B------:R-:W-:Y:S02]  /*aff0*/  FFMA.FTZ R78, R119.reuse, R199, -R76 ;  /* 0x000000c7774e7223 */ /* 0x040fe4000001084c */
[----:B------:R-:W-:Y:S01]  /*b000*/  FFMA.FTZ R119, R119, R198, R120 ;  /* 0x000000c677777223 */ /* 0x000fe20000010078 */
[----:B------:R-:W-:Y:S01]  /*b010*/  PRMT R120, RZ, 0x5410, R56 ;  /* 0x00005410ff787816 */ /* 0x000fe20000000038 */
[-C--:B------:R-:W-:Y:S02]  /*b020*/  FFMA.FTZ R79, R165, -R77.reuse, R222 ;  /* 0x8000004da54f7223 */ /* 0x080fe400000100de */
[----:B------:R-:W-:-:S02]  /*b030*/  FFMA.FTZ R81, R163, -R77, R212 ;  /* 0x8000004da3517223 */ /* 0x000fc400000100d4 */
[----:B------:R-:W-:Y:S02]  /*b040*/  FMUL.FTZ R165, R165, R132 ;  /* 0x00000084a5a57220 */ /* 0x000fe40000410000 */
[----:B------:R-:W-:Y:S02]  /*b050*/  FMUL.FTZ R83, R134, UR48 ;  /* 0x0000003086537c20 */ /* 0x000fe40008410000 */
[----:B------:R-:W-:Y:S02]  /*b060*/  FMUL.FTZ R77, R132, UR48 ;  /* 0x00000030844d7c20 */ /* 0x000fe40008410000 */
[----:B------:R-:W-:Y:S02]  /*b070*/  FADD.FTZ R200, -R200, R119 ;  /* 0x00000077c8c87221 */ /* 0x000fe40000010100 */
[----:B------:R-:W-:Y:S02]  /*b080*/  FADD.FTZ R201, R201, R78 ;  /* 0x0000004ec9c97221 */ /* 0x000fe40000010000 */
[----:B------:R-:W-:-:S02]  /*b090*/  FFMA.FTZ R76, R163, R134, R165 ;  /* 0x00000086a34c7223 */ /* 0x000fc400000100a5 */
[----:B------:R-:W-:Y:S02]  /*b0a0*/  FFMA.FTZ R78, R132, UR41, -R83 ;  /* 0x00000029844e7c23 */ /* 0x000fe40008010853 */
[----:B------:R-:W-:Y:S02]  /*b0b0*/  FFMA.FTZ R80, R134, UR41, R77 ;  /* 0x0000002986507c23 */ /* 0x000fe4000801004d */
[-C--:B------:R-:W-:Y:S02]  /*b0c0*/  FMUL.FTZ R132, R132, R102.reuse ;  /* 0x0000006684847220 */ /* 0x080fe40000410000 */
[----:B------:R-:W-:Y:S02]  /*b0d0*/  FMUL.FTZ R134, R134, R102 ;  /* 0x0000006686867220 */ /* 0x000fe40000410000 */
[C---:B------:R-:W-:Y:S02]  /*b0e0*/  FMUL.FTZ R77, R135.reuse, -R200 ;  /* 0x800000c8874d7220 */ /* 0x040fe40000410000 */
[----:B------:R-:W-:-:S02]  /*b0f0*/  FMUL.FTZ R135, R135, -R201 ;  /* 0x800000c987877220 */ /* 0x000fc40000410000 */
[C---:B------:R-:W-:Y:S02]  /*b100*/  FMUL.FTZ R83, R79.reuse, R132 ;  /* 0x000000844f537220 */ /* 0x040fe40000410000 */
[C---:B------:R-:W-:Y:S02]  /*b110*/  FMUL.FTZ R82, R79.reuse, R78 ;  /* 0x0000004e4f527220 */ /* 0x040fe40000410000 */
[----:B------:R-:W-:Y:S02]  /*b120*/  FMUL.FTZ R84, R79, R134 ;  /* 0x000000864f547220 */ /* 0x000fe40000410000 */
[C---:B------:R-:W-:Y:S02]  /*b130*/  FFMA.FTZ R79, R136.reuse, R200, R135 ;  /* 0x000000c8884f7223 */ /* 0x040fe40000010087 */
[----:B------:R-:W-:Y:S02]  /*b140*/  FFMA.FTZ R78, R136, R201, -R77 ;  /* 0x000000c9884e7223 */ /* 0x000fe4000001084d */
[----:B------:R-:W-:Y:S01]  /*b150*/  FADD.FTZ R202, -R202, R79 ;  /* 0x0000004fcaca7221 */ /* 0x000fe20000010100 */
[----:B------:R-:W-:Y:S01]  /*b160*/  IADD3 R79, R238, 0x1, RZ ;  /* 0x00000001ee4f7810 */ /* 0x000fe20007ffe0ff */
[----:B------:R-:W-:-:S02]  /*b170*/  FMUL.FTZ R95, R120, R109 ;  /* 0x0000006d785f7220 */ /* 0x000fc40000410000 */
[----:B------:R-:W-:Y:S01]  /*b180*/  FFMA.FTZ R77, R81, R80, R82 ;  /* 0x00000050514d7223 */ /* 0x000fe20000010052 */
[----:B------:R-:W-:Y:S01]  /*b190*/  LEA.HI.SX32 R240, R79, R238, 0x1b ;  /* 0x000000ee4ff07211 */ /* 0x000fe200078fdaff */
[----:B------:R-:W-:Y:S02]  /*b1a0*/  FADD.FTZ R203, R203, R78 ;  /* 0x0000004ecbcb7221 */ /* 0x000fe40000010000 */
[----:B------:R-:W-:Y:S02]  /*b1b0*/  FFMA.FTZ R119, R150, -R95, R115 ;  /* 0x8000005f96777223 */ /* 0x000fe40000010073 */
[-C--:B------:R-:W-:Y:S02]  /*b1c0*/  FMUL.FTZ R80, R202, R109.reuse ;  /* 0x0000006dca507220 */ /* 0x080fe40000410000 */
        /* <DEDUP_REMOVED lines=10> */
[----:B------:R-:W-:-:S02]  /*b270*/  FMUL.FTZ R93, R121, R108 ;  /* 0x0000006c795d7220 */ /* 0x000fc40000410000 */
[-C--:B------:R-:W-:Y:S02]  /*b280*/  FMUL.FTZ R81, R120, R78.reuse ;  /* 0x0000004e78517220 */ /* 0x080fe40000410000 */
[----:B------:R-:W-:Y:S02]  /*b290*/  FFMA.FTZ R79, R95, R78, R79 ;  /* 0x0000004e5f4f7223 */ /* 0x000fe4000001004f */
[----:B------:R-:W-:Y:S01]  /*b2a0*/  FFMA.FTZ R94, R151, -R93, R206 ;  /* 0x8000005d975e7223 */ /* 0x000fe200000100ce */
[----:B------:R0:W-:Y:S01]  /*b2b0*/  STS [R238.X4+0x4200], R81 ;  /* 0x00420051ee007388 */ /* 0x0001e20000004800 */
[-C--:B------:R-:W-:Y:S02]  /*b2c0*/  FMUL.FTZ R82, R201, R108.reuse ;  /* 0x0000006cc9527220 */ /* 0x080fe40000410000 */
[----:B------:R-:W-:Y:S02]  /*b2d0*/  FMUL.FTZ R84, R200, R108 ;  /* 0x0000006cc8547220 */ /* 0x000fe40000410000 */
[----:B------:R-:W-:-:S02]  /*b2e0*/  FMUL.FTZ R78, R119, R78 ;  /* 0x0000004e774e7220 */ /* 0x000fc40000410000 */
[----:B------:R-:W-:Y:S02]  /*b2f0*/  FFMA.FTZ R93, R153, -R93, R114 ;  /* 0x8000005d995d7223 */ /* 0x000fe40000010072 */
[C---:B------:R-:W-:Y:S02]  /*b300*/  FMUL.FTZ R83, R94.reuse, R84 ;  /* 0x000000545e537220 */ /* 0x040fe40000410000 */
[----:B------:R-:W-:Y:S02]  /*b310*/  FMUL.FTZ R85, R94, R82 ;  /* 0x000000525e557220 */ /* 0x000fe40000410000 */
[-C--:B------:R-:W-:Y:S02]  /*b320*/  FFMA.FTZ R78, R95, R80.reuse, -R78 ;  /* 0x000000505f4e7223 */ /* 0x080fe4000001084e */
[----:B------:R-:W-:Y:S02]  /*b330*/  FMUL.FTZ R89, R92, R107 ;  /* 0x0000006b5c597220 */ /* 0x000fe40000410000 */
[----:B0-----:R-:W-:-:S02]  /*b340*/  FMUL.FTZ R81, R120, R80 ;  /* 0x0000005078517220 */ /* 0x001fc40000410000 */
[C---:B------:R-:W-:Y:S02]  /*b350*/  FFMA.FTZ R80, R93.reuse, R82, R83 ;  /* 0x000000525d507223 */ /* 0x040fe40000010053 */
[----:B------:R-:W-:Y:S01]  /*b360*/  FFMA.FTZ R85, R93, R84, -R85 ;  /* 0x000000545d557223 */ /* 0x000fe20000010855 */
[----:B------:R0:W-:Y:S01]  /*b370*/  STS [R240.X4+0x4204], R81 ;  /* 0x00420451f0007388 */ /* 0x0001e20000004800 */
[----:B------:R-:W-:Y:S02]  /*b380*/  FADD.FTZ R79, RZ, R79 ;  /* 0x0000004fff4f7221 */ /* 0x000fe40000010000 */
[----:B------:R-:W-:Y:S02]  /*b390*/  FADD.FTZ R78, RZ, R78 ;  /* 0x0000004eff4e7221 */ /* 0x000fe40000010000 */
[----:B------:R-:W-:Y:S02]  /*b3a0*/  FMUL.FTZ R87, R91, R106 ;  /* 0x0000006a5b577220 */ /* 0x000fe40000410000 */
[----:B------:R-:W-:-:S02]  /*b3b0*/  FFMA.FTZ R90, R152, -R89, R211 ;  /* 0x80000059985a7223 */ /* 0x000fc400000100d3 */
[----:B------:R-:W-:Y:S02]  /*b3c0*/  FFMA.FTZ R89, R154, -R89, R207 ;  /* 0x800000599a597223 */ /* 0x000fe400000100cf */
[----:B------:R-:W-:Y:S02]  /*b3d0*/  FMUL.FTZ R163, R198, R107 ;  /* 0x0000006bc6a37220 */ /* 0x000fe40000410000 */
[----:B------:R-:W-:Y:S02]  /*b3e0*/  FADD.FTZ R79, R79, R80 ;  /* 0x000000504f4f7221 */ /* 0x000fe40000010000 */
[----:B------:R-:W-:Y:S02]  /*b3f0*/  FADD.FTZ R78, R78, R85 ;  /* 0x000000554e4e7221 */ /* 0x000fe40000010000 */
[----:B------:R-:W-:Y:S02]  /*b400*/  FFMA.FTZ R88, R155, -R87, R204 ;  /* 0x800000579b587223 */ /* 0x000fe400000100cc */
[----:B------:R-:W-:-:S02]  /*b410*/  FMUL.FTZ R85, R199, R107 ;  /* 0x0000006bc7557220 */ /* 0x000fc40000410000 */
[----:B------:R-:W-:Y:S02]  /*b420*/  FFMA.FTZ R87, R157, -R87, R208 ;  /* 0x800000579d577223 */ /* 0x000fe400000100d0 */
[----:B------:R-:W-:Y:S02]  /*b430*/  FMUL.FTZ R80, R89, R163 ;  /* 0x000000a359507220 */ /* 0x000fe40000410000 */
[----:B------:R-:W-:Y:S02]  /*b440*/  FMUL.FTZ R144, R196, R106 ;  /* 0x0000006ac4907220 */ /* 0x000fe40000410000 */
[----:B------:R-:W-:Y:S02]  /*b450*/  FMUL.FTZ R83, R121, R82 ;  /* 0x0000005279537220 */ /* 0x000fe40000410000 */
[-C--:B0-----:R-:W-:Y:S02]  /*b460*/  FMUL.FTZ R81, R89, R85.reuse ;  /* 0x0000005559517220 */ /* 0x081fe40000410000 */
[----:B------:R-:W-:Y:S01]  /*b470*/  FMUL.FTZ R82, R197, R106 ;  /* 0x0000006ac5527220 */ /* 0x000fe20000410000 */
[----:B------:R0:W-:Y:S01]  /*b480*/  STS [R234.X4+0x4208], R83 ;  /* 0x00420853ea007388 */ /* 0x0001e20000004800 */
[----:B------:R-:W-:-:S02]  /*b490*/  FFMA.FTZ R80, R90, R85, R80 ;  /* 0x000000555a507223 */ /* 0x000fc40000010050 */
[----:B------:R-:W-:Y:S02]  /*b4a0*/  FMUL.FTZ R165, R87, R144 ;  /* 0x0000009057a57220 */ /* 0x000fe40000410000 */
[----:B------:R-:W-:Y:S02]  /*b4b0*/  FADD.FTZ R79, R79, R80 ;  /* 0x000000504f4f7221 */ /* 0x000fe40000010000 */
[-C--:B------:R-:W-:Y:S02]  /*b4c0*/  FFMA.FTZ R142, R88, R82.reuse, R165 ;  /* 0x00000052588e7223 */ /* 0x080fe400000100a5 */
[----:B------:R-:W-:Y:S02]  /*b4d0*/  FMUL.FTZ R165, R87, R82 ;  /* 0x0000005257a57220 */ /* 0x000fe40000410000 */
[----:B0-----:R-:W-:Y:S02]  /*b4e0*/  FFMA.FTZ R83, R90, R163, -R81 ;  /* 0x000000a35a537223 */ /* 0x001fe40000010851 */
[----:B------:R-:W-:-:S02]  /*b4f0*/  FMUL.FTZ R81, R121, R84 ;  /* 0x0000005479517220 */ /* 0x000fc40000410000 */
[----:B------:R-:W-:Y:S02]  /*b500*/  FMUL.FTZ R84, R86, R105 ;  /* 0x0000006956547220 */ /* 0x000fe40000410000 */
[----:B------:R-:W-:Y:S01]  /*b510*/  FADD.FTZ R78, R78, R83 ;  /* 0x000000534e4e7221 */ /* 0x000fe20000010000 */
[----:B------:R0:W-:Y:S01]  /*b520*/  STS [R236.X4+0x420c], R81 ;  /* 0x00420c51ec007388 */ /* 0x0001e20000004800 */
[----:B------:R-:W-:Y:S02]  /*b530*/  FADD.FTZ R142, R79, R142 ;  /* 0x0000008e4f8e7221 */ /* 0x000fe40000010000 */
[----:B------:R-:W-:Y:S01]  /*b540*/  FFMA.FTZ R165, R88, R144, -R165 ;  /* 0x0000009058a57223 */ /* 0x000fe200000108a5 */
[----:B------:R-:W-:Y:S01]  /*b550*/  STS [R238.X4+0x4248], R127 ;  /* 0x0042487fee007388 */ /* 0x000fe20000004800 */
[----:B------:R-:W-:Y:S02]  /*b560*/  FMUL.FTZ R79, R92, R85 ;  /* 0x000000555c4f7220 */ /* 0x000fe40000410000 */
[----:B------:R-:W-:Y:S01]  /*b570*/  FMUL.FTZ R83, R91, R82 ;  /* 0x000000525b537220 */ /* 0x000fe20000410000 */
[----:B------:R-:W-:Y:S01]  /*b580*/  PRMT R82, RZ, 0x5410, R59 ;  /* 0x00005410ff527816 */ /* 0x000fe2000000003b */
[----:B------:R-:W-:Y:S01]  /*b590*/  FFMA.FTZ R85, R158, -R84, R209 ;  /* 0x800000549e557223 */ /* 0x000fe200000100d1 */
[----:B------:R-:W-:Y:S01]  /*b5a0*/  STS [R238.X4+0x4210], R79 ;  /* 0x0042104fee007388 */ /* 0x000fe20000004800 */
[----:B------:R-:W-:-:S02]  /*b5b0*/  FMUL.FTZ R177, R194, R105 ;  /* 0x00000069c2b17220 */ /* 0x000fc40000410000 */
[----:B------:R-:W-:Y:S01]  /*b5c0*/  FADD.FTZ R165, R78, R165 ;  /* 0x000000a54ea57221 */ /* 0x000fe20000010000 */
[----:B------:R1:W-:Y:S01]  /*b5d0*/  STS [R238.X4+0x4218], R83 ;  /* 0x00421853ee007388 */ /* 0x0003e20000004800 */
[----:B------:R-:W-:Y:S02]  /*b5e0*/  FFMA.FTZ R84, R156, -R84, R213 ;  /* 0x800000549c547223 */ /* 0x000fe400000100d5 */
[----:B0-----:R-:W-:Y:S01]  /*b5f0*/  FMUL.FTZ R81, R195, R105 ;  /* 0x00000069c3517220 */ /* 0x001fe20000410000 */
[----:B------:R-:W-:Y:S01]  /*b600*/  STS [R238.X4+0x424c], R123 ;  /* 0x00424c7bee007388 */ /* 0x000fe20000004800 */
[C---:B------:R-:W-:Y:S02]  /*b610*/  FMUL.FTZ R78, R85.reuse, R177 ;  /* 0x000000b1554e7220 */ /* 0x040fe40000410000 */
[-C--:B------:R-:W-:Y:S01]  /*b620*/  FMUL.FTZ R181, R86, R81.reuse ;  /* 0x0000005156b57220 */ /* 0x080fe20000410000 */
[----:B------:R-:W-:Y:S01]  /*b630*/  STS [R238.X4+0x4250], R131 ;  /* 0x00425083ee007388 */ /* 0x000fe20000004800 */
[-C--:B------:R-:W-:Y:S01]  /*b640*/  FFMA.FTZ R179, R84, R81.reuse, R78 ;  /* 0x0000005154b37223 */ /* 0x080fe2000001004e */
[----:B-1----:R-:W-:Y:S01]  /*b650*/  PRMT R83, RZ, 0x7610, R58 ;  /* 0x00007610ff537816 */ /* 0x002fe2000000003a */
[----:B------:R-:W-:Y:S01]  /*b660*/  FMUL.FTZ R81, R85, R81 ;  /* 0x0000005155517220 */ /* 0x000fe20000410000 */
[----:B------:R-:W-:Y:S01]  /*b670*/  STS [R238.X4+0x4220], R181 ;  /* 0x004220b5ee007388 */ /* 0x000fe20000004800 */
[----:B------:R-:W-:-:S02]  /*b680*/  FMUL.FTZ R173, R91, R144 ;  /* 0x000000905bad7220 */ /* 0x000fc40000410000 */
[----:B------:R-:W-:Y:S01]  /*b690*/  FMUL.FTZ R80, R83, R104 ;  /* 0x0000006853507220 */ /* 0x000fe20000410000 */
[----:B------:R-:W-:Y:S01]  /*b6a0*/  STS [R238.X4+0x4254], R133 ;  /* 0x00425485ee007388 */ /* 0x000fe20000004800 */
[----:B------:R-:W-:Y:S02]  /*b6b0*/  FMUL.FTZ R163, R92, R163 ;  /* 0x000000a35ca37220 */ /* 0x000fe40000410000 */
[----:B------:R-:W-:Y:S01]  /*b6c0*/  FFMA.FTZ R144, R84, R177, -R81 ;  /* 0x000000b154907223 */ /* 0x000fe20000010851 */
[----:B------:R-:W-:Y:S01]  /*b6d0*/  STS [R238.X4+0x421c], R173 ;  /* 0x00421cadee007388 */ /* 0x000fe20000004800 */
[----:B------:R-:W-:Y:S02]  /*b6e0*/  FMUL.FTZ R78, R82, R103 ;  /* 0x00000067524e7220 */ /* 0x000fe40000410000 */
[-C--:B------:R-:W-:Y:S01]  /*b6f0*/  FFMA.FTZ R81, R159, -R80.reuse, R210 ;  /* 0x800000509f517223 */ /* 0x080fe200000100d2 */
[----:B------:R-:W-:Y:S01]  /*b700*/  STS [R238.X4+0x4214], R163 ;  /* 0x004214a3ee007388 */ /* 0x000fe20000004800 */
[----:B------:R-:W-:-:S02]  /*b710*/  FFMA.FTZ R80, R161, -R80, R214 ;  /* 0x80000050a1507223 */ /* 0x000fc400000100d6 */
[-C--:B------:R-:W-:Y:S01]  /*b720*/  FMUL.FTZ R148, R192, R104.reuse ;  /* 0x00000068c0947220 */ /* 0x080fe20000410000 */
[----:B------:R0:W-:Y:S01]  /*b730*/  STS [R238.X4+0x4258], R147 ;  /* 0x00425893ee007388 */ /* 0x0001e20000004800 */
[----:B------:R-:W-:Y:S02]  /*b740*/  FMUL.FTZ R146, R193, R104 ;  /* 0x00000068c1927220 */ /* 0x000fe40000410000 */
[----:B------:R-:W-:Y:S01]  /*b750*/  FMUL.FTZ R177, R86, R177 ;  /* 0x000000b156b17220 */ /* 0x000fe20000410000 */
[----:B------:R1:W-:Y:S01]  /*b760*/  STS [R238.X4+0x425c], R149 ;  /* 0x00425c95ee007388 */ /* 0x0003e20000004800 */
[-C--:B------:R-:W-:Y:S02]  /*b770*/  FFMA.FTZ R79, R160, -R78.reuse, R219 ;  /* 0x8000004ea04f7223 */ /* 0x080fe400000100db */
[----:B------:R-:W-:Y:S01]  /*b780*/  FFMA.FTZ R78, R162, -R78, R215 ;  /* 0x8000004ea24e7223 */ /* 0x000fe200000100d7 */
[----:B------:R2:W-:Y:S01]  /*b790*/  STS [R238.X4+0x4224], R177 ;  /* 0x004224b1ee007388 */ /* 0x0005e20000004800 */
[----:B------:R-:W-:Y:S01]  /*b7a0*/  FMUL.FTZ R185, R190, R103 ;  /* 0x00000067beb97220 */ /* 0x000fe20000410000 */
[----:B0-----:R-:W-:Y:S01]  /*b7b0*/  LEA.HI.SX32 R147, R188, R113, 0x1b ;  /* 0x00000071bc937211 */ /* 0x001fe200078fdaff */
[----:B------:R-:W-:Y:S01]  /*b7c0*/  FMUL.FTZ R163, R80, R148 ;  /* 0x0000009450a37220 */ /* 0x000fe20000410000 */
[----:B------:R-:W-:Y:S01]  /*b7d0*/  STS [R238.X4+0x4260], R175 ;  /* 0x004260afee007388 */ /* 0x000fe20000004800 */
[----:B------:R-:W-:Y:S01]  /*b7e0*/  FMUL.FTZ R183, R191, R103 ;  /* 0x00000067bfb77220 */ /* 0x000fe20000410000 */
[----:B-1----:R-:W-:Y:S01]  /*b7f0*/  LEA.HI.SX32 R149, R252, R113, 0x1b ;  /* 0x00000071fc957211 */ /* 0x002fe200078fdaff */
[----:B------:R-:W-:Y:S01]  /*b800*/  FMUL.FTZ R164, R80, R146 ;  /* 0x0000009250a47220 */ /* 0x000fe20000410000 */
[----:B------:R-:W-:Y:S01]  /*b810*/  STS [R238.X4+0x4264], R145 ;  /* 0x00426491ee007388 */ /* 0x000fe20000004800 */
[----:B------:R-:W-:-:S02]  /*b820*/  FMUL.FTZ R166, R78, R185 ;  /* 0x000000b94ea67220 */ /* 0x000fc40000410000 */
[-C--:B------:R-:W-:Y:S01]  /*b830*/  FFMA.FTZ R163, R81, R146.reuse, R163 ;  /* 0x0000009251a37223 */ /* 0x080fe200000100a3 */
[----:B------:R-:W-:Y:S01]  /*b840*/  STS [R238.X4+0x4268], R143 ;  /* 0x0042688fee007388 */ /* 0x000fe20000004800 */
[----:B--2---:R-:W-:Y:S02]  /*b850*/  FMUL.FTZ R177, R83, R146 ;  /* 0x0000009253b17220 */ /* 0x004fe40000410000 */
[-C--:B------:R-:W-:Y:S01]  /*b860*/  FFMA.FTZ R173, R81, R148.reuse, -R164 ;  /* 0x0000009451ad7223 */ /* 0x080fe200000108a4 */
[----:B------:R-:W-:Y:S01]  /*b870*/  STS [R238.X4+0x426c], R141 ;  /* 0x00426c8dee007388 */ /* 0x000fe20000004800 */
[-C--:B------:R-:W-:Y:S01]  /*b880*/  FMUL.FTZ R146, R78, R183.reuse ;  /* 0x000000b74e927220 */ /* 0x080fe20000410000 */
[----:B------:R-:W-:Y:S01]  /*b890*/  IADD3 R164, R113, 0x780, RZ ;  /* 0x0000078071a47810 */ /* 0x000fe20007ffe0ff */
[----:B------:R-:W-:Y:S01]  /*b8a0*/  FADD.FTZ R142, R142, R179 ;  /* 0x000000b38e8e7221 */ /* 0x000fe20000010000 */
[----:B------:R-:W-:Y:S01]  /*b8b0*/  STS [R238.X4+0x4228], R177 ;  /* 0x004228b1ee007388 */ /* 0x000fe20000004800 */
[----:B------:R-:W-:Y:S01]  /*b8c0*/  FADD.FTZ R144, R165, R144 ;  /* 0x00000090a5907221 */ /* 0x000fe20000010000 */
[----:B------:R-:W-:Y:S01]  /*b8d0*/  IADD3 R165, R113, 0xf80, RZ ;  /* 0x00000f8071a57810 */ /* 0x000fe20007ffe0ff */
[-C--:B------:R-:W-:Y:S01]  /*b8e0*/  FMUL.FTZ R189, R82, R183.reuse ;  /* 0x000000b752bd7220 */ /* 0x080fe20000410000 */
[----:B------:R-:W-:Y:S01]  /*b8f0*/  STS [R238.X4+0x4270], R139 ;  /* 0x0042708bee007388 */ /* 0x000fe20000004800 */
[----:B------:R-:W-:Y:S01]  /*b900*/  FFMA.FTZ R187, R79, R183, R166 ;  /* 0x000000b74fbb7223 */ /* 0x000fe200000100a6 */
[----:B------:R-:W-:Y:S01]  /*b910*/  IADD3 R166, R113, 0x800, RZ ;  /* 0x0000080071a67810 */ /* 0x000fe20007ffe0ff */
[-C--:B------:R-:W-:Y:S01]  /*b920*/  FFMA.FTZ R183, R79, R185.reuse, -R146 ;  /* 0x000000b94fb77223 */ /* 0x080fe20000010892 */
[----:B------:R-:W-:Y:S01]  /*b930*/  STS [R238.X4+0x4230], R189 ;  /* 0x004230bdee007388 */ /* 0x000fe20000004800 */
[----:B------:R-:W-:Y:S01]  /*b940*/  FADD.FTZ R142, R142, R163 ;  /* 0x000000a38e8e7221 */ /* 0x000fe20000010000 */
[C---:B------:R-:W-:Y:S01]  /*b950*/  IADD3 R146, R113.reuse, 0x680, RZ ;  /* 0x0000068071927810 */ /* 0x040fe20007ffe0ff */
[----:B------:R-:W-:Y:S01]  /*b960*/  FADD.FTZ R144, R144, R173 ;  /* 0x000000ad90907221 */ /* 0x000fe20000010000 */
[----:B------:R-:W-:Y:S01]  /*b970*/  STS [R238.X4+0x4274], R137 ;  /* 0x00427489ee007388 */ /* 0x000fe20000004800 */
[----:B------:R-:W-:Y:S01]  /*b980*/  FADD.FTZ R142, R142, R187 ;  /* 0x000000bb8e8e7221 */ /* 0x000fe20000010000 */
[----:B------:R-:W-:Y:S01]  /*b990*/  IADD3 R163, R113, 0xe80, RZ ;  /* 0x00000e8071a37810 */ /* 0x000fe20007ffe0ff */
[----:B------:R-:W-:Y:S01]  /*b9a0*/  FADD.FTZ R183, R144, R183 ;  /* 0x000000b790b77221 */ /* 0x000fe20000010000 */
[----:B------:R0:W-:Y:S01]  /*b9b0*/  STS [R238.X4+0x4278], R63 ;  /* 0x0042783fee007388 */ /* 0x0001e20000004800 */
[----:B------:R-:W-:Y:S01]  /*b9c0*/  FMUL.FTZ R181, R83, R148 ;  /* 0x0000009453b57220 */ /* 0x000fe20000410000 */
[----:B------:R-:W-:Y:S01]  /*b9d0*/  IADD3 R144, R113, 0x600, RZ ;  /* 0x0000060071907810 */ /* 0x000fe20007ffe0ff */
[----:B------:R-:W-:Y:S01]  /*b9e0*/  FMUL.FTZ R185, R82, R185 ;  /* 0x000000b952b97220 */ /* 0x000fe20000410000 */
[----:B------:R1:W-:Y:S01]  /*b9f0*/  STS [R238.X4+0x427c], R62 ;  /* 0x00427c3eee007388 */ /* 0x0003e20000004800 */
[----:B------:R-:W-:Y:S01]  /*ba00*/  FMUL.FTZ R227, R75, R134 ;  /* 0x000000864be37220 */ /* 0x000fe20000410000 */
[----:B------:R-:W-:Y:S01]  /*ba10*/  IADD3 R134, R113, 0x400, RZ ;  /* 0x0000040071867810 */ /* 0x000fe20007ffe0ff */
[----:B------:R-:W-:Y:S01]  /*ba20*/  FMUL.FTZ R237, R75, R132 ;  /* 0x000000844bed7220 */ /* 0x000fe20000410000 */
[----:B------:R-:W-:Y:S01]  /*ba30*/  STS [R238.X4+0x422c], R181 ;  /* 0x00422cb5ee007388 */ /* 0x000fe20000004800 */
[C---:B------:R-:W-:Y:S01]  /*ba40*/  FMUL.FTZ R171, R72.reuse, R171 ;  /* 0x000000ab48ab7220 */ /* 0x040fe20000410000 */
[C---:B------:R-:W-:Y:S01]  /*ba50*/  IADD3 R132, R113.reuse, 0x380, RZ ;  /* 0x0000038071847810 */ /* 0x040fe20007ffe0ff */
[----:B------:R-:W-:Y:S01]  /*ba60*/  FMUL.FTZ R169, R72, R169 ;  /* 0x000000a948a97220 */ /* 0x000fe20000410000 */
[----:B------:R-:W-:Y:S01]  /*ba70*/  STS [R238.X4+0x4234], R185 ;  /* 0x004234b9ee007388 */ /* 0x000fe20000004800 */
[----:B------:R-:W-:Y:S01]  /*ba80*/  FADD.FTZ R135, R142, R135 ;  /* 0x000000878e877221 */ /* 0x000fe20000010000 */
[----:B0-----:R-:W-:Y:S01]  /*ba90*/  IADD3 R63, R113, 0xf00, RZ ;  /* 0x00000f00713f7810 */ /* 0x001fe20007ffe0ff */
        /* <DEDUP_REMOVED lines=15> */
[----:B------:R-:W-:Y:S01]  /*bb90*/  FADD.FTZ R244, R129, R140 ;  /* 0x0000008c81f47221 */ /* 0x000fe20000010000 */
[C---:B------:R-:W-:Y:S01]  /*bba0*/  IADD3 R128, R113.reuse, 0x280, RZ ;  /* 0x0000028071807810 */ /* 0x040fe20007ffe0ff */
[----:B------:R-:W-:Y:S01]  /*bbb0*/  BAR.SYNC.DEFER_BLOCKING 0x0 ;  /* 0x0000000000007b1d */ /* 0x000fe20000010000 */
[C---:B------:R-:W-:Y:S01]  /*bbc0*/  IADD3 R130, R113.reuse, 0x300, RZ ;  /* 0x0000030071827810 */ /* 0x040fe20007ffe0ff */
[----:B------:R-:W-:Y:S01]  /*bbd0*/  FADD.FTZ R70, R242, R70 ;  /* 0x00000046f2467221 */ /* 0x000fe20000010000 */
[C---:B------:R-:W-:Y:S01]  /*bbe0*/  IADD3 R140, R113.reuse, 0x500, RZ ;  /* 0x00000500718c7810 */ /* 0x040fe20007ffe0ff */
[----:B------:R-:W-:Y:S01]  /*bbf0*/  FFMA.FTZ R22, R168, R99, R22 ;  /* 0x00000063a8167223 */ /* 0x000fe20000010016 */
[C---:B------:R-:W-:Y:S01]  /*bc00*/  IADD3 R142, R113.reuse, 0x580, RZ ;  /* 0x00000580718e7810 */ /* 0x040fe20007ffe0ff */
[----:B------:R-:W-:Y:S01]  /*bc10*/  FADD.FTZ R70, R70, R69 ;  /* 0x0000004546467221 */ /* 0x000fe20000010000 */
[----:B------:R-:W-:Y:S01]  /*bc20*/  IADD3 R148, R113, 0x700, RZ ;  /* 0x0000070071947810 */ /* 0x000fe20007ffe0ff */
[----:B------:R-:W-:Y:S01]  /*bc30*/  FADD.FTZ R38, R71, R38 ;  /* 0x0000002647267221 */ /* 0x000fe20000010000 */
[-C--:B------:R-:W-:Y:S01]  /*bc40*/  LEA.HI.SX32 R115, R124, R113.reuse, 0x1b ;  /* 0x000000717c737211 */ /* 0x080fe200078fdaff */
[----:B------:R-:W-:Y:S01]  /*bc50*/  FADD.FTZ R70, R70, R67 ;  /* 0x0000004346467221 */ /* 0x000fe20000010000 */
[----:B------:R-:W-:Y:S01]  /*bc60*/  IADD3 R168, R113, 0x880, RZ ;  /* 0x0000088071a87810 */ /* 0x000fe20007ffe0ff */
[----:B------:R-:W-:Y:S01]  /*bc70*/  FMUL.FTZ R67, R15, R114 ;  /* 0x000000720f437220 */ /* 0x000fe20000410000 */
[-C--:B------:R-:W-:Y:S01]  /*bc80*/  LEA.HI.SX32 R124, R125, R113.reuse, 0x1b ;  /* 0x000000717d7c7211 */ /* 0x080fe200078fdaff */
[----:B------:R-:W-:Y:S01]  /*bc90*/  FADD.FTZ R71, R244, R68 ;  /* 0x00000044f4477221 */ /* 0x000fe20000010000 */
[----:B------:R-:W-:Y:S01]  /*bca0*/  LEA.HI.SX32 R123, R126, R113, 0x1b ;  /* 0x000000717e7b7211 */ /* 0x000fe200078fdaff */
[----:B------:R-:W-:Y:S01]  /*bcb0*/  FFMA.FTZ R24, R73, R101, R24 ;  /* 0x0000006549187223 */ /* 0x000fe20000010018 */
[-C--:B------:R-:W-:Y:S01]  /*bcc0*/  LEA.HI.SX32 R125, R128, R113.reuse, 0x1b ;  /* 0x00000071807d7211 */ /* 0x080fe200078fdaff */
[----:B------:R-:W-:Y:S01]  /*bcd0*/  FADD.FTZ R71, R71, R66 ;  /* 0x0000004247477221 */ /* 0x000fe20000010000 */
[-C--:B------:R-:W-:Y:S01]  /*bce0*/  LEA.HI.SX32 R135, R164, R113.reuse, 0x1b ;  /* 0x00000071a4877211 */ /* 0x080fe200078fdaff */
[----:B------:R-:W-:Y:S01]  /*bcf0*/  FADD.FTZ R70, R70, R65 ;  /* 0x0000004146467221 */ /* 0x000fe20000010000 */
[-C--:B------:R-:W-:Y:S01]  /*bd00*/  LEA.HI.SX32 R126, R130, R113.reuse, 0x1b ;  /* 0x00000071827e7211 */ /* 0x080fe200078fdaff */
[----:B------:R-:W-:Y:S01]  /*bd10*/  FADD.FTZ R71, R71, R64 ;  /* 0x0000004047477221 */ /* 0x000fe20000010000 */
[-C--:B------:R-:W-:Y:S01]  /*bd20*/  LEA.HI.SX32 R127, R132, R113.reuse, 0x1b ;  /* 0x00000071847f7211 */ /* 0x080fe200078fdaff */
[----:B------:R-:W0:Y:S01]  /*bd30*/  LDS R169, [R186.X4+0x4400] ;  /* 0x00440000baa97984 */ /* 0x000e220000004800 */
[-C--:B------:R-:W-:Y:S01]  /*bd40*/  LEA.HI.SX32 R128, R134, R113.reuse, 0x1b ;  /* 0x0000007186807211 */ /* 0x080fe200078fdaff */
[----:B------:R-:W-:Y:S01]  /*bd50*/  FFMA.FTZ R65, -R13, R208, -RZ ;  /* 0x000000d00d417223 */ /* 0x000fe200000109ff */
[----:B------:R-:W-:Y:S01]  /*bd60*/  LEA.HI.SX32 R164, R63, R113, 0x1b ;  /* 0x000000713fa47211 */ /* 0x000fe200078fdaff */
[----:B------:R-:W-:Y:S01]  /*bd70*/  FFMA.FTZ R63, R72, R73, R122 ;  /* 0x00000049483f7223 */ /* 0x000fe2000001007a */
[-C--:B------:R-:W-:Y:S01]  /*bd80*/  LEA.HI.SX32 R129, R136, R113.reuse, 0x1b ;  /* 0x0000007188817211 */ /* 0x080fe200078fdaff */
[----:B------:R-:W2:Y:S01]  /*bd90*/  LDS R171, [R115.X4+0x4600] ;  /* 0x0046000073ab7984 */ /* 0x000ea20000004800 */
[-C--:B------:R-:W-:Y:S01]  /*bda0*/  LEA.HI.SX32 R130, R140, R113.reuse, 0x1b ;  /* 0x000000718c827211 */ /* 0x080fe200078fdaff */
[----:B------:R-:W-:Y:S01]  /*bdb0*/  FADD.FTZ R40, R63, R40 ;  /* 0x000000283f287221 */ /* 0x000fe20000010000 */
[-C--:B------:R-:W-:Y:S01]  /*bdc0*/  LEA.HI.SX32 R131, R142, R113.reuse, 0x1b ;  /* 0x000000718e837211 */ /* 0x080fe200078fdaff */
[----:B------:R-:W-:Y:S01]  /*bdd0*/  FFMA.FTZ R63, -R15, R206, -RZ ;  /* 0x000000ce0f3f7223 */ /* 0x000fe200000109ff */
[-C--:B------:R-:W-:Y:S01]  /*bde0*/  LEA.HI.SX32 R132, R144, R113.reuse, 0x1b ;  /* 0x0000007190847211 */ /* 0x080fe200078fdaff */
[----:B------:R-:W3:Y:S01]  /*bdf0*/  LDS R173, [R123.X4+0x4800] ;  /* 0x004800007bad7984 */ /* 0x000ee20000004800 */
[-C--:B------:R-:W-:Y:S01]  /*be00*/  LEA.HI.SX32 R133, R146, R113.reuse, 0x1b ;  /* 0x0000007192857211 */ /* 0x080fe200078fdaff */
[----:B------:R-:W-:Y:S01]  /*be10*/  FMUL.FTZ R73, R9, R212 ;  /* 0x000000d409497220 */ /* 0x000fe20000410000 */
[-C--:B------:R-:W-:Y:S01]  /*be20*/  LEA.HI.SX32 R134, R148, R113.reuse, 0x1b ;  /* 0x0000007194867211 */ /* 0x080fe200078fdaff */
[----:B------:R-:W4:Y:S01]  /*be30*/  LDS R175, [R124.X4+0x4a00] ;  /* 0x004a00007caf7984 */ /* 0x000f220000004800 */
[-C--:B-1----:R-:W-:Y:S01]  /*be40*/  LEA.HI.SX32 R62, R113, R113.reuse, 0x1b ;  /* 0x00000071713e7211 */ /* 0x082fe200078fdaff */
[----:B------:R-:W-:Y:S01]  /*be50*/  FMUL.FTZ R69, R13, R204 ;  /* 0x000000cc0d457220 */ /* 0x000fe20000410000 */
[-C--:B------:R-:W-:Y:S01]  /*be60*/  LEA.HI.SX32 R136, R166, R113.reuse, 0x1b ;  /* 0x00000071a6887211 */ /* 0x080fe200078fdaff */
[----:B------:R-:W1:Y:S01]  /*be70*/  LDS R177, [R125.X4+0x4c00] ;  /* 0x004c00007db17984 */ /* 0x000e620000004800 */
[-C--:B------:R-:W-:Y:S01]  /*be80*/  LEA.HI.SX32 R137, R168, R113.reuse, 0x1b ;  /* 0x00000071a8897211 */ /* 0x080fe200078fdaff */
[----:B------:R-:W-:Y:S01]  /*be90*/  FFMA.FTZ R23, R167, R100, R23 ;  /* 0x00000064a7177223 */ /* 0x000fe20000010017 */
[-C--:B------:R-:W-:Y:S01]  /*bea0*/  LEA.HI.SX32 R139, R170, R113.reuse, 0x1b ;  /* 0x00000071aa8b7211 */ /* 0x080fe200078fdaff */
[----:B------:R-:W0:Y:S01]  /*beb0*/  LDS R188, [R62.X4+0x4200] ;  /* 0x004200003ebc7984 */ /* 0x000e220000004800 */
[----:B------:R-:W-:Y:S01]  /*bec0*/  LEA.HI.SX32 R140, R172, R113, 0x1b ;  /* 0x00000071ac8c7211 */ /* 0x000fe200078fdaff */
[----:B------:R-:W-:Y:S01]  /*bed0*/  FMUL.FTZ R211, R14, R211 ;  /* 0x000000d30ed37220 */ /* 0x000fe20000410000 */
[-C--:B------:R-:W-:Y:S01]  /*bee0*/  LEA.HI.SX32 R141, R174, R113.reuse, 0x1b ;  /* 0x00000071ae8d7211 */ /* 0x080fe200078fdaff */
[----:B------:R-:W0:Y:S01]  /*bef0*/  LDS R179, [R126.X4+0x4e00] ;  /* 0x004e00007eb37984 */ /* 0x000e220000004800 */
[----:B------:R-:W-:Y:S01]  /*bf00*/  LEA.HI.SX32 R142, R176, R113, 0x1b ;  /* 0x00000071b08e7211 */ /* 0x000fe200078fdaff */
[----:B------:R-:W-:Y:S01]  /*bf10*/  FMUL.FTZ R213, R12, R213 ;  /* 0x000000d50cd57220 */ /* 0x000fe20000410000 */
[-C--:B------:R-:W-:Y:S01]  /*bf20*/  LEA.HI.SX32 R143, R178, R113.reuse, 0x1b ;  /* 0x00000071b28f7211 */ /* 0x080fe200078fdaff */
[----:B------:R-:W0:Y:S01]  /*bf30*/  LDS R181, [R127.X4+0x5000] ;  /* 0x005000007fb57984 */ /* 0x000e220000004800 */
[----:B------:R-:W-:Y:S01]  /*bf40*/  LEA.HI.SX32 R144, R180, R113, 0x1b ;  /* 0x00000071b4907211 */ /* 0x000fe200078fdaff */
[----:B------:R-:W-:Y:S01]  /*bf50*/  FFMA.FTZ R215, -R10, R215, -RZ ;  /* 0x000000d70ad77223 */ /* 0x000fe200000109ff */
[-C--:B------:R-:W-:Y:S01]  /*bf60*/  LEA.HI.SX32 R145, R182, R113.reuse, 0x1b ;  /* 0x00000071b6917211 */ /* 0x080fe200078fdaff */
[----:B------:R-:W0:Y:S01]  /*bf70*/  LDS R183, [R128.X4+0x5200] ;  /* 0x0052000080b77984 */ /* 0x000e220000004800 */
[-C--:B------:R-:W-:Y:S01]  /*bf80*/  LEA.HI.SX32 R146, R184, R113.reuse, 0x1b ;  /* 0x00000071b8927211 */ /* 0x080fe200078fdaff */
[----:B------:R-:W-:Y:S01]  /*bf90*/  FMUL.FTZ R167, R3, R232 ;  /* 0x000000e803a77220 */ /* 0x000fe20000410000 */
[-C--:B------:R-:W-:Y:S01]  /*bfa0*/  LEA.HI.SX32 R148, R250, R113.reuse, 0x1b ;  /* 0x00000071fa947211 */ /* 0x080fe200078fdaff */
[----:B------:R-:W0:Y:S01]  /*bfb0*/  LDS R185, [R129.X4+0x5400] ;  /* 0x0054000081b97984 */ /* 0x000e220000004800 */
[----:B------:R-:W-:Y:S01]  /*bfc0*/  LEA.HI.SX32 R163, R163, R113, 0x1b ;  /* 0x00000071a3a37211 */ /* 0x000fe200078fdaff */
[----:B------:R-:W-:Y:S01]  /*bfd0*/  FFMA.FTZ R207, -R14, R207, -RZ ;  /* 0x000000cf0ecf7223 */ /* 0x000fe200000109ff */
[----:B------:R-:W-:Y:S01]  /*bfe0*/  LEA.HI.SX32 R165, R165, R113, 0x1b ;  /* 0x00000071a5a57211 */ /* 0x000fe200078fdaff */
[----:B------:R-:W0:Y:S01]  /*bff0*/  LDS R187, [R130.X4+0x5600] ;  /* 0x0056000082bb7984 */ /* 0x000e220000004800 */
[----:B------:R-:W-:Y:S01]  /*c000*/  MOV R64, UR36 ;  /* 0x0000002400407c02 */ /* 0x000fe20008000f00 */
[----:B------:R-:W-:-:S02]  /*c010*/  FFMA.FTZ R209, -R12, R209, -RZ ;  /* 0x000000d10cd17223 */ /* 0x000fc400000109ff */
[----:B------:R-:W0:Y:S01]  /*c020*/  LDS R189, [R131.X4+0x5800] ;  /* 0x0058000083bd7984 */ /* 0x000e220000004800 */
[----:B------:R-:W-:Y:S02]  /*c030*/  FMUL.FTZ R219, R10, R219 ;  /* 0x000000db0adb7220 */ /* 0x000fe40000410000 */
[C---:B------:R-:W-:Y:S01]  /*c040*/  FMUL.FTZ R225, R8.reuse, R225 ;  /* 0x000000e108e17220 */ /* 0x040fe20000410000 */
[----:B------:R-:W0:Y:S01]  /*c050*/  LDS R205, [R132.X4+0x5a00] ;  /* 0x005a000084cd7984 */ /* 0x000e220000004800 */
[----:B------:R-:W-:Y:S02]  /*c060*/  FFMA.FTZ R223, -R8, R223, -RZ ;  /* 0x000000df08df7223 */ /* 0x000fe400000109ff */
[C---:B------:R-:W-:Y:S01]  /*c070*/  FMUL.FTZ R233, R6.reuse, R233 ;  /* 0x000000e906e97220 */ /* 0x040fe20000410000 */
[----:B------:R-:W0:Y:S01]  /*c080*/  LDS R227, [R133.X4+0x5c00] ;  /* 0x005c000085e37984 */ /* 0x000e220000004800 */
[----:B------:R-:W-:Y:S02]  /*c090*/  FFMA.FTZ R229, -R6, R229, -RZ ;  /* 0x000000e506e57223 */ /* 0x000fe400000109ff */
[C---:B------:R-:W-:Y:S01]  /*c0a0*/  FMUL.FTZ R235, R4.reuse, R235 ;  /* 0x000000eb04eb7220 */ /* 0x040fe20000410000 */
[----:B------:R-:W0:Y:S01]  /*c0b0*/  LDS R237, [R134.X4+0x5e00] ;  /* 0x005e000086ed7984 */ /* 0x000e220000004800 */
[----:B------:R-:W-:-:S02]  /*c0c0*/  FFMA.FTZ R231, -R4, R231, -RZ ;  /* 0x000000e704e77223 */ /* 0x000fc400000109ff */
[----:B------:R-:W-:Y:S01]  /*c0d0*/  FMUL.FTZ R217, R2, R217 ;  /* 0x000000d902d97220 */ /* 0x000fe20000410000 */
[----:B------:R-:W0:Y:S01]  /*c0e0*/  LDS R239, [R135.X4+0x6000] ;  /* 0x0060000087ef7984 */ /* 0x000e220000004800 */
[----:B------:R-:W-:Y:S02]  /*c0f0*/  FMUL.FTZ R221, R0, R221 ;  /* 0x000000dd00dd7220 */ /* 0x000fe40000410000 */
[----:B------:R-:W-:Y:S01]  /*c100*/  FADD.FTZ R39, R74, R39 ;  /* 0x000000274a277221 */ /* 0x000fe20000010000 */
[----:B------:R-:W0:Y:S01]  /*c110*/  LDS R241, [R136.X4+0x6200] ;  /* 0x0062000088f17984 */ /* 0x000e220000004800 */
[----:B------:R-:W-:Y:S02]  /*c120*/  FMUL.FTZ R208, R190, UR48 ;  /* 0x00000030bed07c20 */ /* 0x000fe40008410000 */
[----:B------:R-:W-:Y:S01]  /*c130*/  FMUL.FTZ R206, R192, UR48 ;  /* 0x00000030c0ce7c20 */ /* 0x000fe20008410000 */
[----:B------:R-:W0:Y:S01]  /*c140*/  LDS R243, [R137.X4+0x6400] ;  /* 0x0064000089f37984 */ /* 0x000e220000004800 */
[----:B------:R-:W-:-:S02]  /*c150*/  FMUL.FTZ R66, R196, UR48 ;  /* 0x00000030c4427c20 */ /* 0x000fc40008410000 */
[----:B------:R-:W-:Y:S01]  /*c160*/  FMUL.FTZ R74, R200, UR48 ;  /* 0x00000030c84a7c20 */ /* 0x000fe20008410000 */
[----:B------:R-:W0:Y:S01]  /*c170*/  LDS R245, [R139.X4+0x6600] ;  /* 0x006600008bf57984 */ /* 0x000e220000004800 */
[----:B------:R-:W-:Y:S02]  /*c180*/  FMUL.FTZ R72, R202, UR48 ;  /* 0x00000030ca487c20 */ /* 0x000fe40008410000 */
[----:B------:R-:W-:Y:S01]  /*c190*/  FMUL.FTZ R162, R162, R190 ;  /* 0x000000bea2a27220 */ /* 0x000fe20000410000 */
[----:B------:R-:W0:Y:S01]  /*c1a0*/  LDS R247, [R140.X4+0x6800] ;  /* 0x006800008cf77984 */ /* 0x000e220000004800 */
[----:B------:R-:W-:Y:S02]  /*c1b0*/  FFMA.FTZ R208, R191, UR41, R208 ;  /* 0x00000029bfd07c23 */ /* 0x000fe400080100d0 */
[----:B------:R-:W-:Y:S01]  /*c1c0*/  FFMA.FTZ R206, R193, UR41, R206 ;  /* 0x00000029c1ce7c23 */ /* 0x000fe200080100ce */
[----:B------:R-:W0:Y:S01]  /*c1d0*/  LDS R249, [R141.X4+0x6a00] ;  /* 0x006a00008df97984 */ /* 0x000e220000004800 */
[----:B------:R-:W-:-:S02]  /*c1e0*/  FFMA.FTZ R74, R201, UR41, R74 ;  /* 0x00000029c94a7c23 */ /* 0x000fc4000801004a */
        /* <DEDUP_REMOVED lines=17> */
[----:B-----5:R-:W-:-:S03]  /*c300*/  FMUL.FTZ R67, R11, R210 ;  /* 0x000000d20b437220 */ /* 0x020fc60000410000 */
        /* <DEDUP_REMOVED lines=113> */
.L_x_3965:
[----:B01-34-:R-:W-:Y:S05]  /*ca20*/  BSYNC B0 ;  /* 0x0000000000007941 */ /* 0x01bfea0003800000 */
.L_x_3964:
        /* <DEDUP_REMOVED lines=17> */
[----:B------:R-:W-:Y:S02]  /*cb40*/  ULDC.64 UR36, c[0x0][0x2a0] ;  /* 0x0000a80000247ab9 */ /* 0x000fe40000000a00 */
[----:B------:R-:W-:-:S02]  /*cb50*/  UIMAD.WIDE.U32 UR44, UR46, UR12, URZ ;  /* 0x0000000c2e2c72a5 */ /* 0x000fc4000f8e003f */
[----:B------:R-:W-:Y:S02]  /*cb60*/  UIMAD UR46, UR13, UR46, UR49 ;  /* 0x0000002e0d2e72a4 */ /* 0x000fe4000f8e0231 */
[----:B------:R-:W-:Y:S02]  /*cb70*/  UIMAD UR48, UR15, UR36, URZ ;  /* 0x000000240f3072a4 */ /* 0x000fe4000f8e023f */
[----:B------:R-:W-:Y:S02]  /*cb80*/  UIADD3 UR41, UR41, UR47, URZ ;  /* 0x0000002f29297290 */ /* 0x000fe4000fffe03f */
[----:B------:R-:W-:Y:S02]  /*cb90*/  UIADD3 UR45, UR45, UR46, URZ ;  /* 0x0000002e2d2d7290 */ /* 0x000fe4000fffe03f */
[----:B------:R-:W-:Y:S02]  /*cba0*/  UIMAD UR47, UR15, UR38, URZ ;  /* 0x000000260f2f72a4 */ /* 0x000fe4000f8e023f */
[----:B------:R-:W-:-:S02]  /*cbb0*/  UIMAD UR46, UR14, UR37, UR48 ;  /* 0x000000250e2e72a4 */ /* 0x000fc4000f8e0230 */
[----:B------:R-:W-:Y:S02]  /*cbc0*/  UIMAD.WIDE.U32 UR40, UR14, UR36, UR40 ;  /* 0x000000240e2872a5 */ /* 0x000fe4000f8e0028 */
[----:B------:R-:W-:Y:S02]  /*cbd0*/  UIMAD UR47, UR14, UR39, UR47 ;  /* 0x000000270e2f72a4 */ /* 0x000fe4000f8e022f */
[----:B------:R-:W-:Y:S02]  /*cbe0*/  ULDC.64 UR36, c[0x0][0x318] ;  /* 0x0000c60000247ab9 */ /* 0x000fe40000000a00 */
[----:B------:R-:W-:Y:S02]  /*cbf0*/  UIMAD.WIDE.U32 UR44, UR14, UR38, UR44 ;  /* 0x000000260e2c72a5 */ /* 0x000fe4000f8e002c */
[----:B------:R-:W-:Y:S02]  /*cc00*/  UIADD3 UR46, UR46, UR41, URZ ;  /* 0x000000292e2e7290 */ /* 0x000fe4000fffe03f */
        /* <DEDUP_REMOVED lines=17> */
[----:B------:R-:W-:Y:S01]  /*cd20*/  MOV R67, UR40 ;  /* 0x0000002800437c02 */ /* 0x000fe20008000f00 */
        /* <DEDUP_REMOVED lines=17> */
.L_x_3967:
[----:B------:R-:W-:Y:S05]  /*ce40*/  BSYNC B0 ;  /* 0x0000000000007941 */ /* 0x000fea0003800000 */
.L_x_3966:
[----:B------:R-:W3:Y:S01]  /*ce50*/  LDS R115, [R115.X4+0x8800] ;  /* 0x0088000073737984 */ /* 0x000ee20000004800 */
[----:B------:R-:W-:Y:S01]  /*ce60*/  BSSY B0, `(.L_x_3968) ;  /* 0x0000004000007945 */ /* 0x000fe20003800000 */
[----:B------:R-:W-:Y:S05]  /*ce70*/  @!P1 BRA `(.L_x_3969) ;  /* 0x0000002000009947 */ /* 0x000fea0003800000 */
[----:B------:R4:W-:Y:S04]  /*ce80*/  RED.E.ADD.F32.FTZ.RN.STRONG.GPU [R62.64+-0x3c00], R171 ;  /* 0xffc400ab3e00798e */ /* 0x0009e8000c10e79a */
[----:B---3--:R4:W-:Y:S02]  /*ce90*/  RED.E.ADD.F32.FTZ.RN.STRONG.GPU [R64.64+-0x3c00], R115 ;  /* 0xffc400734000798e */ /* 0x0089e4000c10e79a */
.L_x_3969:
[----:B------:R-:W-:Y:S05]  /*cea0*/  BSYNC B0 ;  /* 0x0000000000007941 */ /* 0x000fea0003800000 */
.L_x_3968:
[----:B------:R-:W0:Y:S01]  /*ceb0*/  LDS R123, [R123.X4+0x8a00] ;  /* 0x008a00007b7b7984 */ /* 0x000e220000004800 */
[----:B------:R-:W-:Y:S01]  /*cec0*/  BSSY B0, `(.L_x_3970) ;  /* 0x0000004000007945 */ /* 0x000fe20003800000 */
[----:B------:R-:W-:Y:S05]  /*ced0*/  @!P2 BRA `(.L_x_3971) ;  /* 0x000000200000a947 */ /* 0x000fea0003800000 */
[----:B------:R2:W-:Y:S04]  /*cee0*/  RED.E.ADD.F32.FTZ.RN.STRONG.GPU [R62.64+-0x3a00], R173 ;  /* 0xffc600ad3e00798e */ /* 0x0005e8000c10e79a */
[----:B0-----:R2:W-:Y:S02]  /*cef0*/  RED.E.ADD.F32.FTZ.RN.STRONG.GPU [R64.64+-0x3a00], R123 ;  /* 0xffc6007b4000798e */ /* 0x0015e4000c10e79a */
.L_x_3971:
[----:B------:R-:W-:Y:S05]  /*cf00*/  BSYNC B0 ;  /* 0x0000000000007941 */ /* 0x000fea0003800000 */
.L_x_3970:
        /* <DEDUP_REMOVED lines=12> */
.L_x_3973:
[----:B-1----:R-:W-:Y:S05]  /*cfd0*/  BSYNC B0 ;  /* 0x0000000000007941 */ /* 0x002fea0003800000 */
.L_x_3972:
[----:B------:R-:W1:Y:S01]  /*cfe0*/  LDS R125, [R125.X4+0x8e00] ;  /* 0x008e00007d7d7984 */ /* 0x000e620000004800 */
[----:B------:R-:W-:Y:S01]  /*cff0*/  BSSY B0, `(.L_x_3974) ;  /* 0x0000004000007945 */ /* 0x000fe20003800000 */
[----:B------:R-:W-:Y:S05]  /*d000*/  @!P0 BRA `(.L_x_3975) ;  /* 0x0000002000008947 */ /* 0x000fea0003800000 */
[----:B------:R4:W-:Y:S04]  /*d010*/  RED.E.ADD.F32.FTZ.RN.STRONG.GPU [R62.64+-0x3600], R177 ;  /* 0xffca00b13e00798e */ /* 0x0009e8000c10e79a */
[----:B-1----:R4:W-:Y:S02]  /*d020*/  RED.E.ADD.F32.FTZ.RN.STRONG.GPU [R64.64+-0x3600], R125 ;  /* 0xffca007d4000798e */ /* 0x0029e4000c10e79a */
.L_x_3975:
[----:B------:R-:W-:Y:S05]  /*d030*/  BSYNC B0 ;  /* 0x0000000000007941 */ /* 0x000fea0003800000 */
.L_x_3974:
[----:B--2---:R2:W4:Y:S01]  /*d040*/  LDS R67, [R126.X4+0x9000] ;  /* 0x009000007e437984 */ /* 0x0045220000004800 */
[----:B------:R-:W-:Y:S01]  /*d050*/  BSSY B0, `(.L_x_3976) ;  /* 0x0000004000007945 */ /* 0x000fe20003800000 */
[----:B------:R-:W-:Y:S05]  /*d060*/  @!P1 BRA `(.L_x_3977) ;  /* 0x0000002000009947 */ /* 0x000fea0003800000 */
[----:B------:R2:W-:Y:S04]  /*d070*/  RED.E.ADD.F32.FTZ.RN.STRONG.GPU [R62.64+-0x3400], R179 ;  /* 0xffcc00b33e00798e */ /* 0x0005e8000c10e79a */
[----:B----4-:R2:W-:Y:S02]  /*d080*/  RED.E.ADD.F32.FTZ.RN.STRONG.GPU [R64.64+-0x3400], R67 ;  /* 0xffcc00434000798e */ /* 0x0105e4000c10e79a */
.L_x_3977:
[----:B------:R-:W-:Y:S05]  /*d090*/  BSYNC B0 ;  /* 0x0000000000007941 */ /* 0x000fea0003800000 */
.L_x_3976:
[----:B------:R-:W2:Y:S01]  /*d0a0*/  LDS R127, [R127.X4+0x9200] ;  /* 0x009200007f7f7984 */ /* 0x000ea20000004800 */
[----:B------:R-:W-:Y:S01]  /*d0b0*/  BSSY B0, `(.L_x_3978) ;  /* 0x0000004000007945 */ /* 0x000fe20003800000 */
[----:B------:R-:W-:Y:S05]  /*d0c0*/  @!P2 BRA `(.L_x_3979) ;  /* 0x000000200000a947 */ /* 0x000fea0003800000 */
[----:B------:R4:W-:Y:S04]  /*d0d0*/  RED.E.ADD.F32.FTZ.RN.STRONG.GPU [R62.64+-0x3200], R181 ;  /* 0xffce00b53e00798e */ /* 0x0009e8000c10e79a */
[----:B--2---:R4:W-:Y:S02]  /*d0e0*/  RED.E.ADD.F32.FTZ.RN.STRONG.GPU [R64.64+-0x3200], R127 ;  /* 0xffce007f4000798e */ /* 0x0049e4000c10e79a */
.L_x_3979:
[----:B------:R-:W-:Y:S05]  /*d0f0*/  BSYNC B0 ;  /* 0x0000000000007941 */ /* 0x000fea0003800000 */
.L_x_3978:
[----:B--2-4-:R2:W4:Y:S01]  /*d100*/  LDS R67, [R128.X4+0x9400] ;  /* 0x0094000080437984 */ /* 0x0145220000004800 */
[----:B------:R-:W-:Y:S01]  /*d110*/  BSSY B0, `(.L_x_3980) ;  /* 0x0000004000007945 */ /* 0x000fe20003800000 */
[----:B------:R-:W-:Y:S05]  /*d120*/  @!P3 BRA `(.L_x_3981) ;  /* 0x000000200000b947 */ /* 0x000fea0003800000 */
[----:B------:R2:W-:Y:S04]  /*d130*/  RED.E.ADD.F32.FTZ.RN.STRONG.GPU [R62.64+-0x3000], R183 ;  /* 0xffd000b73e00798e */ /* 0x0005e8000c10e79a */
[----:B----4-:R2:W-:Y:S02]  /*d140*/  RED.E.ADD.F32.FTZ.RN.STRONG.GPU [R64.64+-0x3000], R67 ;  /* 0xffd000434000798e */ /* 0x0105e4000c10e79a */
.L_x_3981:
[----:B------:R-:W-:Y:S05]  /*d150*/  BSYNC B0 ;  /* 0x0000000000007941 */ /* 0x000fea0003800000 */
.L_x_3980:
[----:B------:R-:W2:Y:S01]  /*d160*/  LDS R129, [R129.X4+0x9600] ;  /* 0x0096000081817984 */ /* 0x000ea20000004800 */
[----:B------:R-:W-:Y:S01]  /*d170*/  BSSY B0, `(.L_x_3982) ;  /* 0x0000004000007945 */ /* 0x000fe20003800000 */
[----:B------:R-:W-:Y:S05]  /*d180*/  @!P4 BRA `(.L_x_3983) ;  /* 0x000000200000c947 */ /* 0x000fea0003800000 */
[----:B------:R4:W-:Y:S04]  /*d190*/  RED.E.ADD.F32.FTZ.RN.STRONG.GPU [R62.64+-0x2e00], R185 ;  /* 0xffd200b93e00798e */ /* 0x0009e8000c10e79a */
[----:B--2---:R4:W-:Y:S02]  /*d1a0*/  RED.E.ADD.F32.FTZ.RN.STRONG.GPU [R64.64+-0x2e00], R129 ;  /* 0xffd200814000798e */ /* 0x0049e4000c10e79a */
.L_x_3983:
[----:B------:R-:W-:Y:S05]  /*d1b0*/  BSYNC B0 ;  /* 0x0000000000007941 */ /* 0x000fea0003800000 */
.L_x_3982:
[----:B--2-4-:R2:W4:Y:S01]  /*d1c0*/  LDS R67, [R130.X4+0x9800] ;  /* 0x0098000082437984 */ /* 0x0145220000004800 */
[----:B------:R-:W-:Y:S01]  /*d1d0*/  BSSY B0, `(.L_x_3984) ;  /* 0x0000004000007945 */ /* 0x000fe20003800000 */
[----:B------:R-:W-:Y:S05]  /*d1e0*/  @!P5 BRA `(.L_x_3985) ;  /* 0x000000200000d947 */ /* 0x000fea0003800000 */
[----:B------:R2:W-:Y:S04]  /*d1f0*/  RED.E.ADD.F32.FTZ.RN.STRONG.GPU [R62.64+-0x2c00], R187 ;  /* 0xffd400bb3e00798e */ /* 0x0005e8000c10e79a */
[----:B----4-:R2:W-:Y:S02]  /*d200*/  RED.E.ADD.F32.FTZ.RN.STRONG.GPU [R64.64+-0x2c00], R67 ;  /* 0xffd400434000798e */ /* 0x0105e4000c10e79a */
.L_x_3985:
[----:B------:R-:W-:Y:S05]  /*d210*/  BSYNC B0 ;  /* 0x0000000000007941 */ /* 0x000fea0003800000 */
.L_x_3984:
        /* <DEDUP_REMOVED lines=12> */
.L_x_3987:
[----:B------:R-:W-:Y:S05]  /*d2e0*/  BSYNC B0 ;  /* 0x0000000000007941 */ /* 0x000fea0003800000 */
.L_x_3986:
[----:B--2-4-:R2:W4:Y:S01]  /*d2f0*/  LDS R67, [R132.X4+0x9c00] ;  /* 0x009c000084437984 */ /* 0x0145220000004800 */
[----:B------:R-:W-:Y:S01]  /*d300*/  BSSY B0, `(.L_x_3988) ;  /* 0x0000004000007945 */ /* 0x000fe20003800000 */
[----:B------:R-:W-:Y:S05]  /*d310*/  @!P0 BRA `(.L_x_3989) ;  /* 0x0000002000008947 */ /* 0x000fea0003800000 */
[----:B------:R2:W-:Y:S04]  /*d320*/  RED.E.ADD.F32.FTZ.RN.STRONG.GPU [R62.64+-0x2800], R205 ;  /* 0xffd800cd3e00798e */ /* 0x0005e8000c10e79a */
[----:B----4-:R2:W-:Y:S02]  /*d330*/  RED.E.ADD.F32.FTZ.RN.STRONG.GPU [R64.64+-0x2800], R67 ;  /* 0xffd800434000798e */ /* 0x0105e4000c10e79a */
.L_x_3989:
[----:B------:R-:W-:Y:S05]  /*d340*/  BSYNC B0 ;  /* 0x0000000000007941 */ /* 0x000fea0003800000 */
.L_x_3988:
[----:B------:R-:W2:Y:S01]  /*d350*/  LDS R133, [R133.X4+0x9e00] ;  /* 0x009e000085857984 */ /* 0x000ea20000004800 */
[----:B------:R-:W-:Y:S01]  /*d360*/  BSSY B0, `(.L_x_3990) ;  /* 0x0000004000007945 */ /* 0x000fe20003800000 */
[----:B------:R-:W-:Y:S05]  /*d370*/  @!P1 BRA `(.L_x_3991) ;  /* 0x0000002000009947 */ /* 0x000fea0003800000 */
[----:B------:R4:W-:Y:S04]  /*d380*/  RED.E.ADD.F32.FTZ.RN.STRONG.GPU [R62.64+-0x2600], R227 ;  /* 0xffda00e33e00798e */ /* 0x0009e8000c10e79a */
[----:B--2---:R4:W-:Y:S02]  /*d390*/  RED.E.ADD.F32.FTZ.RN.STRONG.GPU [R64.64+-0x2600], R133 ;  /* 0xffda00854000798e */ /* 0x0049e4000c10e79a */
.L_x_3991:
[----:B------:R-:W-:Y:S05]  /*d3a0*/  BSYNC B0 ;  /* 0x0000000000007941 */ /* 0x000fea0003800000 */
.L_x_3990:
[----:B--2-4-:R2:W4:Y:S01]  /*d3b0*/  LDS R67, [R134.X4+0xa000] ;  /* 0x00a0000086437984 */ /* 0x0145220000004800 */
[----:B------:R-:W-:Y:S01]  /*d3c0*/  BSSY B0, `(.L_x_3992) ;  /* 0x0000004000007945 */ /* 0x000fe20003800000 */
[----:B------:R-:W-:Y:S05]  /*d3d0*/  @!P2 BRA `(.L_x_3993) ;  /* 0x000000200000a947 */ /* 0x000fea0003800000 */
[----:B------:R2:W-:Y:S04]  /*d3e0*/  RED.E.ADD.F32.FTZ.RN.STRONG.GPU [R62.64+-0x2400], R237 ;  /* 0xffdc00ed3e00798e */ /* 0x0005e8000c10e79a */
[----:B----4-:R2:W-:Y:S02]  /*d3f0*/  RED.E.ADD.F32.FTZ.RN.STRONG.GPU [R64.64+-0x2400], R67 ;  /* 0xffdc00434000798e */ /* 0x0105e4000c10e79a */
.L_x_3993:
[----:B------:R-:W-:Y:S05]  /*d400*/  BSYNC B0 ;  /* 0x0000000000007941 */ /* 0x000fea0003800000 */
.L_x_3992:
[----:B------:R-:W2:Y:S01]  /*d410*/  LDS R135, [R135.X4+0xa200] ;  /* 0x00a2000087877984 */ /* 0x000ea20000004800 */
[----:B------:R-:W-:Y:S01]  /*d420*/  BSSY B0, `(.L_x_3994) ;  /* 0x0000004000007945 */ /* 0x000fe20003800000 */
[----:B------:R-:W-:Y:S05]  /*d430*/  @!P3 BRA `(.L_x_3995) ;  /* 0x000000200000b947 */ /* 0x000fea0003800000 */
[----:B------:R4:W-:Y:S04]  /*d440*/  RED.E.ADD.F32.FTZ.RN.STRONG.GPU [R62.64+-0x2200], R239 ;  /* 0xffde00ef3e00798e */ /* 0x0009e8000c10e79a */
[----:B--2---:R4:W-:Y:S02]  /*d450*/  RED.E.ADD.F32.FTZ.RN.STRONG.GPU [R64.64+-0x2200], R135 ;  /* 0xffde00874000798e */ /* 0x0049e4000c10e79a */
.L_x_3995:
[----:B------:R-:W-:Y:S05]  /*d460*/  BSYNC B0 ;  /* 0x0000000000007941 */ /* 0x000fea0003800000 */
.L_x_3994:
[----:B--2-4-:R2:W4:Y:S01]  /*d470*/  LDS R67, [R136.X4+0xa400] ;  /* 0x00a4000088437984 */ /* 0x0145220000004800 */
[----:B------:R-:W-:Y:S01]  /*d480*/  BSSY B0, `(.L_x_3996) ;  /* 0x0000004000007945 */ /* 0x000fe20003800000 */
[----:B------:R-:W-:Y:S05]  /*d490*/  @!P4 BRA `(.L_x_3997) ;  /* 0x000000200000c947 */ /* 0x000fea0003800000 */
[----:B------:R2:W-:Y:S04]  /*d4a0*/  RED.E.ADD.F32.FTZ.RN.STRONG.GPU [R62.64+-0x2000], R241 ;  /* 0xffe000f13e00798e */ /* 0x0005e8000c10e79a */
[----:B----4-:R2:W-:Y:S02]  /*d4b0*/  RED.E.ADD.F32.FTZ.RN.STRONG.GPU [R64.64+-0x2000], R67 ;  /* 0xffe000434000798e */ /* 0x0105e4000c10e79a */
.L_x_3997:
[----:B------:R-:W-:Y:S05]  /*d4c0*/  BSYNC B0 ;  /* 0x0000000000007941 */ /* 0x000fea0003800000 */
.L_x_3996:
[----:B------:R-:W2:Y:S01]  /*d4d0*/  LDS R137, [R137.X4+0xa600] ;  /* 0x00a6000089897984 */ /* 0x000ea20000004800 */
[----:B------:R-:W-:Y:S01]  /*d4e0*/  BSSY B0, `(.L_x_3998) ;  /* 0x0000004000007945 */ /* 0x000fe20003800000 */
[----:B------:R-:W-:Y:S05]  /*d4f0*/  @!P5 BRA `(.L_x_3999) ;  /* 0x000000200000d947 */ /* 0x000fea0003800000 */
[----:B------:R4:W-:Y:S04]  /*d500*/  RED.E.ADD.F32.FTZ.RN.STRONG.GPU [R62.64+-0x1e00], R243 ;  /* 0xffe200f33e00798e */ /* 0x0009e8000c10e79a */
[----:B--2---:R4:W-:Y:S02]  /*d510*/  RED.E.ADD.F32.FTZ.RN.STRONG.GPU [R64.64+-0x1e00], R137 ;  /* 0xffe200894000798e */ /* 0x0049e4000c10e79a */
.L_x_3999:
[----:B------:R-:W-:Y:S05]  /*d520*/  BSYNC B0 ;  /* 0x0000000000007941 */ /* 0x000fea0003800000 */
.L_x_3998:
        /* <DEDUP_REMOVED lines=12> */
.L_x_4001:
[----:B------:R-:W-:Y:S05]  /*d5f0*/  BSYNC B0 ;  /* 0x0000000000007941 */ /* 0x000fea0003800000 */
.L_x_4000:
[----:B--2-4-:R2:W4:Y:S01]  /*d600*/  LDS R67, [R140.X4+0xaa00] ;  /* 0x00aa00008c437984 */ /* 0x0145220000004800 */
[----:B------:R-:W-:Y:S01]  /*d610*/  BSSY B0, `(.L_x_4002) ;  /* 0x0000004000007945 */ /* 0x000fe20003800000 */
[----:B------:R-:W-:Y:S05]  /*d620*/  @!P0 BRA `(.L_x_4003) ;  /* 0x0000002000008947 */ /* 0x000fea0003800000 */
[----:B------:R2:W-:Y:S04]  /*d630*/  RED.E.ADD.F32.FTZ.RN.STRONG.GPU [R62.64+-0x1a00], R247 ;  /* 0xffe600f73e00798e */ /* 0x0005e8000c10e79a */
[----:B----4-:R2:W-:Y:S02]  /*d640*/  RED.E.ADD.F32.FTZ.RN.STRONG.GPU [R64.64+-0x1a00], R67 ;  /* 0xffe600434000798e */ /* 0x0105e4000c10e79a */
.L_x_4003:
[----:B------:R-:W-:Y:S05]  /*d650*/  BSYNC B0 ;  /* 0x0000000000007941 */ /* 0x000fea0003800000 */
.L_x_4002:
[----:B------:R-:W2:Y:S01]  /*d660*/  LDS R141, [R141.X4+0xac00] ;  /* 0x00ac00008d8d7984 */ /* 0x000ea20000004800 */
[----:B------:R-:W-:Y:S01]  /*d670*/  BSSY B0, `(.L_x_4004) ;  /* 0x0000004000007945 */ /* 0x000fe20003800000 */
[----:B------:R-:W-:Y:S05]  /*d680*/  @!P1 BRA `(.L_x_4005) ;  /* 0x0000002000009947 */ /* 0x000fea0003800000 */
[----:B------:R4:W-:Y:S04]  /*d690*/  RED.E.ADD.F32.FTZ.RN.STRONG.GPU [R62.64+-0x1800], R249 ;  /* 0xffe800f93e00798e */ /* 0x0009e8000c10e79a */
[----:B--2---:R4:W-:Y:S02]  /*d6a0*/  RED.E.ADD.F32.FTZ.RN.STRONG.GPU [R64.64+-0x1800], R141 ;  /* 0xffe8008d4000798e */ /* 0x0049e4000c10e79a */
.L_x_4005:
[----:B------:R-:W-:Y:S05]  /*d6b0*/  BSYNC B0 ;  /* 0x0000000000007941 */ /* 0x000fea0003800000 */
.L_x_4004:
[----:B--2-4-:R2:W4:Y:S01]  /*d6c0*/  LDS R67, [R142.X4+0xae00] ;  /* 0x00ae00008e437984 */ /* 0x0145220000004800 */
[----:B------:R-:W-:Y:S01]  /*d6d0*/  BSSY B0, `(.L_x_4006) ;  /* 0x0000004000007945 */ /* 0x000fe20003800000 */
[----:B------:R-:W-:Y:S05]  /*d6e0*/  @!P2 BRA `(.L_x_4007) ;  /* 0x000000200000a947 */ /* 0x000fea0003800000 */
[----:B------:R2:W-:Y:S04]  /*d6f0*/  RED.E.ADD.F32.FTZ.RN.STRONG.GPU [R62.64+-0x1600], R251 ;  /* 0xffea00fb3e00798e */ /* 0x0005e8000c10e79a */
[----:B----4-:R2:W-:Y:S02]  /*d700*/  RED.E.ADD.F32.FTZ.RN.STRONG.GPU [R64.64+-0x1600], R67 ;  /* 0xffea00434000798e */ /* 0x0105e4000c10e79a */
.L_x_4007:
[----:B------:R-:W-:Y:S05]  /*d710*/  BSYNC B0 ;  /* 0x0000000000007941 */ /* 0x000fea0003800000 */
.L_x_4006:
[----:B------:R-:W2:Y:S01]  /*d720*/  LDS R143, [R143.X4+0xb000] ;  /* 0x00b000008f8f7984 */ /* 0x000ea20000004800 */
[----:B------:R-:W-:Y:S01]  /*d730*/  BSSY B0, `(.L_x_4008) ;  /* 0x0000004000007945 */ /* 0x000fe20003800000 */
[----:B------:R-:W-:Y:S05]  /*d740*/  @!P3 BRA `(.L_x_4009) ;  /* 0x000000200000b947 */ /* 0x000fea0003800000 */
[----:B------:R4:W-:Y:S04]  /*d750*/  RED.E.ADD.F32.FTZ.RN.STRONG.GPU [R62.64+-0x1400], R166 ;  /* 0xffec00a63e00798e */ /* 0x0009e8000c10e79a */
[----:B--2---:R4:W-:Y:S02]  /*d760*/  RED.E.ADD.F32.FTZ.RN.STRONG.GPU [R64.64+-0x1400], R143 ;  /* 0xffec008f4000798e */ /* 0x0049e4000c10e79a */
.L_x_4009:
[----:B------:R-:W-:Y:S05]  /*d770*/  BSYNC B0 ;  /* 0x0000000000007941 */ /* 0x000fea0003800000 */
.L_x_4008:
[----:B--2-4-:R2:W4:Y:S01]  /*d780*/  LDS R67, [R144.X4+0xb200] ;  /* 0x00b2000090437984 */ /* 0x0145220000004800 */
[----:B------:R-:W-:Y:S01]  /*d790*/  BSSY B0, `(.L_x_4010) ;  /* 0x0000004000007945 */ /* 0x000fe20003800000 */
[----:B------:R-:W-:Y:S05]  /*d7a0*/  @!P4 BRA `(.L_x_4011) ;  /* 0x000000200000c947 */ /* 0x000fea0003800000 */
[----:B------:R2:W-:Y:S04]  /*d7b0*/  RED.E.ADD.F32.FTZ.RN.STRONG.GPU [R62.64+-0x1200], R168 ;  /* 0xffee00a83e00798e */ /* 0x0005e8000c10e79a */
[----:B----4-:R2:W-:Y:S02]  /*d7c0*/  RED.E.ADD.F32.FTZ.RN.STRONG.GPU [R64.64+-0x1200], R67 ;  /* 0xffee00434000798e */ /* 0x0105e4000c10e79a */
.L_x_4011:
[----:B------:R-:W-:Y:S05]  /*d7d0*/  BSYNC B0 ;  /* 0x0000000000007941 */ /* 0x000fea0003800000 */
.L_x_4010:
[----:B------:R-:W2:Y:S01]  /*d7e0*/  LDS R145, [R145.X4+0xb400] ;  /* 0x00b4000091917984 */ /* 0x000ea20000004800 */
[----:B------:R-:W-:Y:S01]  /*d7f0*/  BSSY B0, `(.L_x_4012) ;  /* 0x0000004000007945 */ /* 0x000fe20003800000 */
[----:B------:R-:W-:Y:S05]  /*d800*/  @!P5 BRA `(.L_x_4013) ;  /* 0x000000200000d947 */ /* 0x000fea0003800000 */
[----:B------:R4:W-:Y:S04]  /*d810*/  RED.E.ADD.F32.FTZ.RN.STRONG.GPU [R62.64+-0x1000], R170 ;  /* 0xfff000aa3e00798e */ /* 0x0009e8000c10e79a */
[----:B--2---:R4:W-:Y:S02]  /*d820*/  RED.E.ADD.F32.FTZ.RN.STRONG.GPU [R64.64+-0x1000], R145 ;  /* 0xfff000914000798e */ /* 0x0049e4000c10e79a */
.L_x_4013:
[----:B------:R-:W-:Y:S05]  /*d830*/  BSYNC B0 ;  /* 0x0000000000007941 */ /* 0x000fea0003800000 */
.L_x_4012:
        /* <DEDUP_REMOVED lines=12> */
.L_x_4015:
[----:B--2---:R-:W-:Y:S05]  /*d900*/  BSYNC B0 ;  /* 0x0000000000007941 */ /* 0x004fea0003800000 */
.L_x_4014:
[----:B------:R-:W2:Y:S01]  /*d910*/  LDS R147, [R147.X4+0xb800] ;  /* 0x00b8000093937984 */ /* 0x000ea20000004800 */
[----:B------:R-:W-:Y:S01]  /*d920*/  BSSY B0, `(.L_x_4016) ;  /* 0x0000004000007945 */ /* 0x000fe20003800000 */
[----:B------:R-:W-:Y:S05]  /*d930*/  @!P0 BRA `(.L_x_4017) ;  /* 0x0000002000008947 */ /* 0x000fea0003800000 */
[----:B------:R4:W-:Y:S04]  /*d940*/  RED.E.ADD.F32.FTZ.RN.STRONG.GPU [R62.64+-0xc00], R174 ;  /* 0xfff400ae3e00798e */ /* 0x0009e8000c10e79a */
[----:B--2---:R4:W-:Y:S02]  /*d950*/  RED.E.ADD.F32.FTZ.RN.STRONG.GPU [R64.64+-0xc00], R147 ;  /* 0xfff400934000798e */ /* 0x0049e4000c10e79a */
.L_x_4017:
[----:B------:R-:W-:Y:S05]  /*d960*/  BSYNC B0 ;  /* 0x0000000000007941 */ /* 0x000fea0003800000 */
.L_x_4016:
[----:B----4-:R4:W3:Y:S01]  /*d970*/  LDS R67, [R148.X4+0xba00] ;  /* 0x00ba000094437984 */ /* 0x0108e20000004800 */
[----:B------:R-:W-:Y:S01]  /*d980*/  BSSY B0, `(.L_x_4018) ;  /* 0x0000004000007945 */ /* 0x000fe20003800000 */
[----:B------:R-:W-:Y:S05]  /*d990*/  @!P1 BRA `(.L_x_4019) ;  /* 0x0000002000009947 */ /* 0x000fea0003800000 */
[----:B------:R4:W-:Y:S04]  /*d9a0*/  RED.E.ADD.F32.FTZ.RN.STRONG.GPU [R62.64+-0xa00], R176 ;  /* 0xfff600b03e00798e */ /* 0x0009e8000c10e79a */
[----:B---3--:R4:W-:Y:S02]  /*d9b0*/  RED.E.ADD.F32.FTZ.RN.STRONG.GPU [R64.64+-0xa00], R67 ;  /* 0xfff600434000798e */ /* 0x0089e4000c10e79a */
.L_x_4019:
[----:B------:R-:W-:Y:S05]  /*d9c0*/  BSYNC B0 ;  /* 0x0000000000007941 */ /* 0x000fea0003800000 */
.L_x_4018:
[----:B------:R-:W4:Y:S01]  /*d9d0*/  LDS R149, [R149.X4+0xbc00] ;  /* 0x00bc000095957984 */ /* 0x000f220000004800 */
[----:B------:R-:W-:Y:S01]  /*d9e0*/  BSSY B0, `(.L_x_4020) ;  /* 0x0000004000007945 */ /* 0x000fe20003800000 */
[----:B------:R-:W-:Y:S05]  /*d9f0*/  @!P2 BRA `(.L_x_4021) ;  /* 0x000000200000a947 */ /* 0x000fea0003800000 */
[----:B------:R4:W-:Y:S04]  /*da00*/  RED.E.ADD.F32.FTZ.RN.STRONG.GPU [R62.64+-0x800], R178 ;  /* 0xfff800b23e00798e */ /* 0x0009e8000c10e79a */
[----:B----4-:R4:W-:Y:S02]  /*da10*/  RED.E.ADD.F32.FTZ.RN.STRONG.GPU [R64.64+-0x800], R149 ;  /* 0xfff800954000798e */ /* 0x0109e4000c10e79a */
.L_x_4021:
[----:B------:R-:W-:Y:S05]  /*da20*/  BSYNC B0 ;  /* 0x0000000000007941 */ /* 0x000fea0003800000 */
.L_x_4020:
[----:B------:R-:W4:Y:S01]  /*da30*/  LDS R163, [R163.X4+0xbe00] ;  /* 0x00be0000a3a37984 */ /* 0x000f220000004800 */
[----:B------:R-:W-:Y:S01]  /*da40*/  BSSY B0, `(.L_x_4022) ;  /* 0x0000004000007945 */ /* 0x000fe20003800000 */
[----:B------:R-:W-:Y:S05]  /*da50*/  @!P3 BRA `(.L_x_4023) ;  /* 0x000000200000b947 */ /* 0x000fea0003800000 */
[----:B------:R4:W-:Y:S04]  /*da60*/  RED.E.ADD.F32.FTZ.RN.STRONG.GPU [R62.64+-0x600], R180 ;  /* 0xfffa00b43e00798e */ /* 0x0009e8000c10e79a */
[----:B----4-:R4:W-:Y:S02]  /*da70*/  RED.E.ADD.F32.FTZ.RN.STRONG.GPU [R64.64+-0x600], R163 ;  /* 0xfffa00a34000798e */ /* 0x0109e4000c10e79a */
.L_x_4023:
[----:B------:R-:W-:Y:S05]  /*da80*/  BSYNC B0 ;  /* 0x0000000000007941 */ /* 0x000fea0003800000 */
.L_x_4022:
[----:B---34-:R3:W4:Y:S01]  /*da90*/  LDS R67, [R164.X4+0xc000] ;  /* 0x00c00000a4437984 */ /* 0x0187220000004800 */
[----:B------:R-:W-:Y:S01]  /*daa0*/  BSSY B0, `(.L_x_4024) ;  /* 0x0000004000007945 */ /* 0x000fe20003800000 */
[----:B------:R-:W-:Y:S05]  /*dab0*/  @!P4 BRA `(.L_x_4025) ;  /* 0x000000200000c947 */ /* 0x000fea0003800000 */
[----:B------:R3:W-:Y:S04]  /*dac0*/  RED.E.ADD.F32.FTZ.RN.STRONG.GPU [R62.64+-0x400], R182 ;  /* 0xfffc00b63e00798e */ /* 0x0007e8000c10e79a */
[----:B----4-:R3:W-:Y:S02]  /*dad0*/  RED.E.ADD.F32.FTZ.RN.STRONG.GPU [R64.64+-0x400], R67 ;  /* 0xfffc00434000798e */ /* 0x0107e4000c10e79a */
.L_x_4025:
[----:B------:R-:W-:Y:S05]  /*dae0*/  BSYNC B0 ;  /* 0x0000000000007941 */ /* 0x000fea0003800000 */
.L_x_4024:
[----:B------:R-:W3:Y:S01]  /*daf0*/  LDS R165, [R165.X4+0xc200] ;  /* 0x00c20000a5a57984 */ /* 0x000ee20000004800 */
[----:B------:R-:W-:Y:S01]  /*db00*/  BSSY B0, `(.L_x_4026) ;  /* 0x0000004000007945 */ /* 0x000fe20003800000 */
[----:B------:R-:W-:Y:S05]  /*db10*/  @!P5 BRA `(.L_x_4027) ;  /* 0x000000200000d947 */ /* 0x000fea0003800000 */
[----:B------:R4:W-:Y:S04]  /*db20*/  RED.E.ADD.F32.FTZ.RN.STRONG.GPU [R62.64+-0x200], R184 ;  /* 0xfffe00b83e00798e */ /* 0x0009e8000c10e79a */
[----:B---3--:R4:W-:Y:S02]  /*db30*/  RED.E.ADD.F32.FTZ.RN.STRONG.GPU [R64.64+-0x200], R165 ;  /* 0xfffe00a54000798e */ /* 0x0089e4000c10e79a */
.L_x_4027:
[----:B------:R-:W-:Y:S05]  /*db40*/  BSYNC B0 ;  /* 0x0000000000007941 */ /* 0x000fea0003800000 */
.L_x_4026:
[----:B---34-:R-:W3:Y:S01]  /*db50*/  SHFL.DOWN PT, R63, R60, 0x1, 0x1f ;  /* 0x08201f003c3f7f89 */ /* 0x018ee200000e0000 */
        /* <DEDUP_REMOVED lines=99> */
.L_x_4029:
[----:B------:R-:W-:Y:S05]  /*e190*/  BSYNC B0 ;  /* 0x0000000000007941 */ /* 0x000fea0003800000 */
.L_x_4028:
        /* <DEDUP_REMOVED lines=8> */
.L_x_3929:
        /* <DEDUP_REMOVED lines=17> */
[----:B------:R-:W-:Y:S02]  /*e330*/  UIADD3 UR20, UP2, UR20, -0x2000, URZ ;  /* 0xffffe00014147890 */ /* 0x000fe4000ff5e03f */
[----:B------:R-:W-:-:S02]  /*e340*/  UIMAD UR7, UR10, UR9, UR7 ;  /* 0x000000090a0772a4 */ /* 0x000fc4000f8e0207 */
[----:B------:R-:W-:Y:S02]  /*e350*/  UIMAD.WIDE.U32 UR8, UR10, UR8, UR36 ;  /* 0x000000080a0872a5 */ /* 0x000fe4000f8e0024 */
[----:B------:R-:W-:Y:S02]  /*e360*/  UIADD3 UR22, UP3, UR22, -0x2000, URZ ;  /* 0xffffe00016167890 */ /* 0x000fe4000ff7e03f */
[----:B------:R-:W-:Y:S02]  /*e370*/  ULDC.64 UR36, c[0x0][0x330] ;  /* 0x0000cc0000247ab9 */ /* 0x000fe40000000a00 */
[----:B------:R-:W-:Y:S02]  /*e380*/  UIADD3 UR9, UR9, UR7, URZ ;  /* 0x0000000709097290 */ /* 0x000fe4000fffe03f */
[----:B------:R-:W-:Y:S02]  /*e390*/  ULEA UR7, UP0, UR8, UR36, 0x1 ;  /* 0x0000002408077291 */ /* 0x000fe4000f80083f */
[----:B------:R-:W-:-:S02]  /*e3a0*/  UIADD3 UR18, UP4, UR18, -0x1000, URZ ;  /* 0xfffff00012127890 */ /* 0x000fc4000ff9e03f */
[----:B------:R-:W-:Y:S02]  /*e3b0*/  ULEA.HI.X UR8, UR8, UR37, UR9, 0x1, UP0 ;  /* 0x0000002508087291 */ /* 0x000fe400080f0c09 */
[----:B------:R-:W-:Y:S02]  /*e3c0*/  UIADD3 UR16, UP5, UR16, -0x1000, URZ ;  /* 0xfffff00010107890 */ /* 0x000fe4000ffbe03f */
[----:B------:R-:W-:Y:S02]  /*e3d0*/  ULDC.64 UR36, c[0x0][0x300] ;  /* 0x0000c00000247ab9 */ /* 0x000fe40000000a00 */
[----:B------:R-:W-:Y:S02]  /*e3e0*/  UIADD3 UR6, UR6, 0x1, URZ ;  /* 0x0000000106067890 */ /* 0x000fe4000fffe03f */
[----:B------:R-:W-:Y:S02]  /*e3f0*/  UIADD3.X UR33, UR33, -0x1, URZ, UP1, !UPT ;  /* 0xffffffff21217890 */ /* 0x000fe40008ffe43f */
[----:B------:R-:W-:-:S02]  /*e400*/  UIADD3.X UR21, UR21, -0x1, URZ, UP2, !UPT ;  /* 0xffffffff15157890 */ /* 0x000fc400097fe43f */
        /* <DEDUP_REMOVED lines=33> */
[--C-:B-1----:R-:W-:Y:S01]  /*e620*/  PRMT R3, RZ, 0x5410, R4.reuse ;  /* 0x00005410ff037816 */ /* 0x102fe20000000004 */
[----:B------:R-:W-:Y:S02]  /*e630*/  FADD.FTZ R10, R10, UR5 ;  /* 0x000000050a0a7e21 */ /* 0x000fe40008010000 */
[----:B------:R1:W2:Y:S01]  /*e640*/  @!P1 MUFU.RCP R13, R2 ;  /* 0x00000002000d9308 */ /* 0x0002a20000001000 */
[----:B------:R-:W-:Y:S02]  /*e650*/  FSETP.GTU.FTZ.AND P6, PT, R14, 20, PT ;  /* 0x41a000000e00780b */ /* 0x000fe40003fdc000 */
[----:B------:R-:W-:-:S02]  /*e660*/  PRMT R4, RZ, 0x7610, R4 ;  /* 0x00007610ff047816 */ /* 0x000fc40000000004 */
[----:B------:R-:W-:Y:S01]  /*e670*/  FSETP.GTU.FTZ.AND P5, PT, R10, 20, PT ;  /* 0x41a000000a00780b */ /* 0x000fe20003fbc000 */
[----:B0-----:R-:W-:Y:S02]  /*e680*/  @!P0 FADD.FTZ R8, R8, 1 ;  /* 0x3f80000008088421 */ /* 0x001fe40000010000 */
[----:B------:R0:W3:Y:S06]  /*e690*/  @!P3 MUFU.RCP R12, R0 ;  /* 0x00000000000cb308 */ /* 0x0000ec0000001000 */
[----:B-1----:R-:W-:Y:S02]  /*e6a0*/  @!P6 FMUL.FTZ R2, R14, -1.4426950216293334961 ;  /* 0xbfb8aa3b0e02e820 */ /* 0x002fe40000410000 */
[----:B------:R1:W4:Y:S01]  /*e6b0*/  @!P0 MUFU.RCP R15, R8 ;  /* 0x00000008000f8308 */ /* 0x0003220000001000 */
[--C-:B0-----:R-:W-:Y:S01]  /*e6c0*/  PRMT R0, RZ, 0x5410, R11.reuse ;  /* 0x00005410ff007816 */ /* 0x101fe2000000000b */
[----:B--2---:R-:W-:Y:S01]  /*e6d0*/  @!P1 FMUL.FTZ R48, R48, R13 ;  /* 0x0000000d30309220 */ /* 0x004fe20000410000 */
[----:B------:R-:W-:-:S03]  /*e6e0*/  PRMT R11, RZ, 0x7610, R11 ;  /* 0x00007610ff0b7816 */ /* 0x000fc6000000000b */
[----:B------:R-:W-:Y:S02]  /*e6f0*/  FADD.FTZ R16, R0, UR5 ;  /* 0x0000000500107e21 */ /* 0x000fe40008010000 */
[----:B------:R-:W-:Y:S01]  /*e700*/  FADD.FTZ R11, R11, UR5 ;  /* 0x000000050b0b7e21 */ /* 0x000fe20008010000 */
[----:B------:R-:W0:Y:S01]  /*e710*/  @!P2 MUFU.EX2 R9, R9 ;  /* 0x000000090009a308 */ /* 0x000e220000000800 */
[----:B---3--:R-:W-:Y:S01]  /*e720*/  @!P3 FMUL.FTZ R47, R47, R12 ;  /* 0x0000000c2f2fb220 */ /* 0x008fe20000410000 */
[----:B------:R-:W-:Y:S01]  /*e730*/  FSETP.GTU.FTZ.AND P4, PT, R16, 20, PT ;  /* 0x41a000001000780b */ /* 0x000fe20003f9c000 */
[----:B-1----:R-:W-:Y:S01]  /*e740*/  FADD.FTZ R8, R3, UR5 ;  /* 0x0000000503087e21 */ /* 0x002fe20008010000 */
[----:B------:R-:W-:Y:S01]  /*e750*/  FSETP.GTU.FTZ.AND P3, PT, R11, 20, PT ;  /* 0x41a000000b00780b */ /* 0x000fe20003f7c000 */
[----:B------:R-:W-:Y:S02]  /*e760*/  @!P5 FMUL.FTZ R0, R10, -1.4426950216293334961 ;  /* 0xbfb8aa3b0a00d820 */ /* 0x000fe40000410000 */
[----:B------:R-:W-:Y:S01]  /*e770*/  FADD.FTZ R10, R4, UR5 ;  /* 0x00000005040a7e21 */ /* 0x000fe20008010000 */
[----:B------:R-:W-:Y:S01]  /*e780*/  FSETP.GTU.FTZ.AND P1, PT, R8, 20, PT ;  /* 0x41a000000800780b */ /* 0x000fe20003f3c000 */
[----:B------:R-:W1:Y:S01]  /*e790*/  @!P6 MUFU.EX2 R2, R2 ;  /* 0x000000020002e308 */ /* 0x000e620000000800 */
[----:B----4-:R-:W-:Y:S01]  /*e7a0*/  @!P0 FMUL.FTZ R46, R46, R15 ;  /* 0x0000000f2e2e8220 */ /* 0x010fe20000410000 */
[----:B------:R-:W-:-:S02]  /*e7b0*/  F2FP.BF16.PACK_AB R15, R25, R26 ;  /* 0x0000001a190f723e */ /* 0x000fc400000010ff */
[----:B------:R-:W-:Y:S02]  /*e7c0*/  FSETP.GTU.FTZ.AND P0, PT, R10, 20, PT ;  /* 0x41a000000a00780b */ /* 0x000fe40003f1c000 */
[----:B------:R-:W-:Y:S01]  /*e7d0*/  @!P4 FMUL.FTZ R3, R16, -1.4426950216293334961 ;  /* 0xbfb8aa3b1003c820 */ /* 0x000fe20000410000 */
[----:B------:R-:W-:Y:S01]  /*e7e0*/  F2FP.BF16.PACK_AB R26, R19, R20 ;  /* 0x00000014131a723e */ /* 0x000fe200000010ff */
[----:B------:R-:W-:Y:S01]  /*e7f0*/  @!P3 FMUL.FTZ R4, R11, -1.4426950216293334961 ;  /* 0xbfb8aa3b0b04b820 */ /* 0x000fe20000410000 */
[----:B------:R-:W2:Y:S01]  /*e800*/  @!P5 MUFU.EX2 R0, R0 ;  /* 0x000000000000d308 */ /* 0x000ea20000000800 */
[----:B0-----:R-:W-:Y:S01]  /*e810*/  @!P2 FADD.FTZ R9, R9, 1 ;  /* 0x3f8000000909a421 */ /* 0x001fe20000010000 */
[----:B------:R-:W-:Y:S01]  /*e820*/  F2FP.BF16.PACK_AB R25, R21, R22 ;  /* 0x000000161519723e */ /* 0x000fe200000010ff */
[----:B------:R-:W-:Y:S02]  /*e830*/  @!P1 FMUL.FTZ R8, R8, -1.4426950216293334961 ;  /* 0xbfb8aa3b08089820 */ /* 0x000fe40000410000 */
[----:B-1----:R-:W-:-:S03]  /*e840*/  @!P6 FADD.FTZ R2, R2, 1 ;  /* 0x3f8000000202e421 */ /* 0x002fc60000010000 */
[----:B------:R-:W0:Y:S01]  /*e850*/  @!P4 MUFU.EX2 R3, R3 ;  /* 0x000000030003c308 */ /* 0x000e220000000800 */
[----:B------:R-:W-:-:S07]  /*e860*/  @!P0 FMUL.FTZ R10, R10, -1.4426950216293334961 ;  /* 0xbfb8aa3b0a0a8820 */ /* 0x000fce0000410000 */
[----:B------:R-:W1:Y:S01]  /*e870*/  @!P3 MUFU.EX2 R4, R4 ;  /* 0x000000040004b308 */ /* 0x000e620000000800 */
[----:B--2---:R-:W-:Y:S02]  /*e880*/  @!P5 FADD.FTZ R0, R0, 1 ;  /* 0x3f8000000000d421 */ /* 0x004fe40000010000 */
[----:B0-----:R-:W-:-:S05]  /*e890*/  @!P4 FADD.FTZ R3, R3, 1 ;  /* 0x3f8000000303c421 */ /* 0x001fca0000010000 */
[----:B------:R-:W0:Y:S01]  /*e8a0*/  @!P1 MUFU.EX2 R8, R8 ;  /* 0x0000000800089308 */ /* 0x000e220000000800 */
[----:B-1----:R-:W-:-:S07]  /*e8b0*/  @!P3 FADD.FTZ R4, R4, 1 ;  /* 0x3f8000000404b421 */ /* 0x002fce0000010000 */
[----:B------:R-:W1:Y:S08]  /*e8c0*/  @!P4 MUFU.RCP R3, R3 ;  /* 0x000000030003c308 */ /* 0x000e700000001000 */
[----:B------:R-:W2:Y:S01]  /*e8d0*/  @!P2 MUFU.RCP R12, R9 ;  /* 0x00000009000ca308 */ /* 0x000ea20000001000 */
[----:B0-----:R-:W-:-:S07]  /*e8e0*/  @!P1 FADD.FTZ R8, R8, 1 ;  /* 0x3f80000008089421 */ /* 0x001fce0000010000 */
[----:B------:R0:W3:Y:S01]  /*e8f0*/  @!P5 MUFU.RCP R14, R0 ;  /* 0x00000000000ed308 */ /* 0x0000e20000001000 */
[----:B-1----:R-:W-:Y:S01]  /*e900*/  @!P4 FMUL.FTZ R42, R42, R3 ;  /* 0x000000032a2ac220 */ /* 0x002fe20000410000 */
[--C-:B------:R-:W-:Y:S02]  /*e910*/  PRMT R3, RZ, 0x5410, R7.reuse ;  /* 0x00005410ff037816 */ /* 0x100fe40000000007 */
[----:B------:R-:W-:-:S04]  /*e920*/  PRMT R7, RZ, 0x7610, R7 ;  /* 0x00007610ff077816 */ /* 0x000fc80000000007 */
[----:B------:R-:W1:Y:S01]  /*e930*/  @!P3 MUFU.RCP R4, R4 ;  /* 0x000000040004b308 */ /* 0x000e620000001000 */
[--C-:B0-----:R-:W-:Y:S01]  /*e940*/  PRMT R0, RZ, 0x5410, R5.reuse ;  /* 0x00005410ff007816 */ /* 0x101fe20000000005 */
[----:B--2---:R-:W-:Y:S01]  /*e950*/  @!P2 FMUL.FTZ R45, R45, R12 ;  /* 0x0000000c2d2da220 */ /* 0x004fe20000410000 */
[----:B------:R-:W-:Y:S01]  /*e960*/  PRMT R5, RZ, 0x7610, R5 ;  /* 0x00007610ff057816 */ /* 0x000fe20000000005 */
[----:B------:R-:W-:Y:S01]  /*e970*/  FADD.FTZ R7, R7, UR5 ;  /* 0x0000000507077e21 */ /* 0x000fe20008010000 */
[----:B------:R-:W-:Y:S01]  /*e980*/  F2FP.BF16.PACK_AB R12, R31, R32 ;  /* 0x000000201f0c723e */ /* 0x000fe200000010ff */
[----:B------:R-:W-:Y:S01]  /*e990*/  FADD.FTZ R13, R0, UR5 ;  /* 0x00000005000d7e21 */ /* 0x000fe20008010000 */
[--C-:B------:R-:W-:Y:S01]  /*e9a0*/  PRMT R0, RZ, 0x5410, R6.reuse ;  /* 0x00005410ff007816 */ /* 0x100fe20000000006 */
[----:B------:R0:W2:Y:S01]  /*e9b0*/  @!P6 MUFU.RCP R11, R2 ;  /* 0x00000002000be308 */ /* 0x0000a20000001000 */
[----:B------:R-:W-:Y:S01]  /*e9c0*/  PRMT R6, RZ, 0x7610, R6 ;  /* 0x00007610ff067816 */ /* 0x000fe20000000006 */
[----:B---3--:R-:W-:Y:S01]  /*e9d0*/  @!P5 FMUL.FTZ R43, R43, R14 ;  /* 0x0000000e2b2bd220 */ /* 0x008fe20000410000 */
[----:B------:R-:W-:Y:S01]  /*e9e0*/  FSETP.GTU.FTZ.AND P2, PT, R13, 20, PT ;  /* 0x41a000000d00780b */ /* 0x000fe20003f5c000 */
[----:B------:R-:W-:Y:S01]  /*e9f0*/  FADD.FTZ R9, R0, UR5 ;  /* 0x0000000500097e21 */ /* 0x000fe20008010000 */
[----:B------:R-:W-:Y:S01]  /*ea00*/  F2FP.BF16.PACK_AB R14, R27, R28 ;  /* 0x0000001c1b0e723e */ /* 0x000fe200000010ff */
[----:B------:R-:W-:Y:S01]  /*ea10*/  FADD.FTZ R6, R6, UR5 ;  /* 0x0000000506067e21 */ /* 0x000fe20008010000 */
[----:B------:R-:W-:Y:S01]  /*ea20*/  F2FP.BF16.PACK_AB R27, R17, R18 ;  /* 0x00000012111b723e */ /* 0x000fe200000010ff */
[----:B------:R-:W3:Y:S01]  /*ea30*/  @!P0 MUFU.EX2 R10, R10 ;  /* 0x0000000a000a8308 */ /* 0x000ee20000000800 */
[----:B0-----:R-:W-:Y:S01]  /*ea40*/  FADD.FTZ R2, R5, UR5 ;  /* 0x0000000505027e21 */ /* 0x001fe20008010000 */
[----:B------:R-:W-:Y:S01]  /*ea50*/  FSETP.GTU.FTZ.AND P4, PT, R9, 20, PT ;  /* 0x41a000000900780b */ /* 0x000fe20003f9c000 */
[----:B-1----:R-:W-:Y:S01]  /*ea60*/  @!P3 FMUL.FTZ R41, R41, R4 ;  /* 0x000000042929b220 */ /* 0x002fe20000410000 */
[----:B------:R-:W-:Y:S01]  /*ea70*/  FSETP.GTU.FTZ.AND P5, PT, R6, 20, PT ;  /* 0x41a000000600780b */ /* 0x000fe20003fbc000 */
[----:B------:R-:W-:Y:S03]  /*ea80*/  STS.128 [R49.X16+0x10], R24 ;  /* 0x0000101831007388 */ /* 0x000fe6000000cc00 */
[----:B------:R0:W1:Y:S01]  /*ea90*/  @!P1 MUFU.RCP R5, R8 ;  /* 0x0000000800059308 */ /* 0x0000620000001000 */
[----:B--2---:R-:W-:Y:S01]  /*eaa0*/  @!P6 FMUL.FTZ R44, R44, R11 ;  /* 0x0000000b2c2ce220 */ /* 0x004fe20000410000 */
[----:B------:R-:W-:Y:S01]  /*eab0*/  FSETP.GTU.FTZ.AND P6, PT, R2, 20, PT ;  /* 0x41a000000200780b */ /* 0x000fe20003fdc000 */
[----:B------:R-:W-:Y:S01]  /*eac0*/  @!P2 FMUL.FTZ R0, R13, -1.4426950216293334961 ;  /* 0xbfb8aa3b0d00a820 */ /* 0x000fe20000410000 */
[----:B------:R-:W-:Y:S01]  /*ead0*/  F2FP.BF16.PACK_AB R13, R29, R30 ;  /* 0x0000001e1d0d723e */ /* 0x000fe200000010ff */
[----:B---3--:R-:W-:-:S04]  /*eae0*/  @!P0 FADD.FTZ R10, R10, 1 ;  /* 0x3f8000000a0a8421 */ /* 0x008fc80000010000 */
[----:B------:R2:W-:Y:S01]  /*eaf0*/  STS.128 [R49.X16], R12 ;  /* 0x0000000c31007388 */ /* 0x0005e2000000cc00 */
[----:B0-----:R-:W-:Y:S01]  /*eb00*/  FADD.FTZ R8, R3, UR5 ;  /* 0x0000000503087e21 */ /* 0x001fe20008010000 */
[----:B------:R-:W-:-:S06]  /*eb10*/  NOP ;  /* 0x0000000000007918 */ /* 0x000fcc0000000000 */
[----:B------:R-:W-:Y:S01]  /*eb20*/  FSETP.GTU.FTZ.AND P3, PT, R8, 20, PT ;  /* 0x41a000000800780b */ /* 0x000fe20003f7c000 */
[----:B-1----:R-:W-:Y:S01]  /*eb30*/  @!P1 FMUL.FTZ R40, R40, R5 ;  /* 0x0000000528289220 */ /* 0x002fe20000410000 */
[----:B------:R-:W-:Y:S01]  /*eb40*/  FSETP.GTU.FTZ.AND P1, PT, R7, 20, PT ;  /* 0x41a000000700780b */ /* 0x000fe20003f3c000 */
[----:B------:R-:W-:Y:S01]  /*eb50*/  @!P4 FMUL.FTZ R3, R9, -1.4426950216293334961 ;  /* 0xbfb8aa3b0903c820 */ /* 0x000fe20000410000 */
[----:B------:R0:W1:Y:S01]  /*eb60*/  @!P0 MUFU.RCP R20, R10 ;  /* 0x0000000a00148308 */ /* 0x0000620000001000 */
[----:B------:R-:W-:Y:S01]  /*eb70*/  LDS.128 R16, [R111.X16+0x200] ;  /* 0x000200006f107984 */ /* 0x000fe2000000cc00 */
[----:B------:R-:W-:Y:S02]  /*eb80*/  @!P6 FMUL.FTZ R2, R2, -1.4426950216293334961 ;  /* 0xbfb8aa3b0202e820 */ /* 0x000fe40000410000 */
[----:B------:R-:W-:-:S04]  /*eb90*/  @!P5 FMUL.FTZ R4, R6, -1.4426950216293334961 ;  /* 0xbfb8aa3b0604d820 */ /* 0x000fc80000410000 */
[----:B------:R-:W3:Y:S01]  /*eba0*/  @!P6 MUFU.EX2 R2, R2 ;  /* 0x000000020002e308 */ /* 0x000ee20000000800 */
[----:B------:R-:W-:Y:S02]  /*ebb0*/  @!P3 FMUL.FTZ R5, R8, -1.4426950216293334961 ;  /* 0xbfb8aa3b0805b820 */ /* 0x000fe40000410000 */
[----:B0-----:R-:W0:Y:S01]  /*ebc0*/  LDS.128 R8, [R111.X16] ;  /* 0x000000006f087984 */ /* 0x001e22000000cc00 */
[----:B------:R-:W-:-:S04]  /*ebd0*/  @!P1 FMUL.FTZ R6, R7, -1.4426950216293334961 ;  /* 0xbfb8aa3b07069820 */ /* 0x000fc80000410000 */
[----:B------:R-:W4:Y:S01]  /*ebe0*/  @!P4 MUFU.EX2 R3, R3 ;  /* 0x000000030003c308 */ /* 0x000f220000000800 */
[----:B-1----:R-:W-:-:S05]  /*ebf0*/  @!P0 FMUL.FTZ R39, R39, R20 ;  /* 0x0000001427278220 */ /* 0x002fca0000410000 */
[----:B--2---:R-:W-:Y:S02]  /*ec00*/  F2FP.BF16.PACK_AB R12, R39, R40 ;  /* 0x00000028270c723e */ /* 0x004fe400000010ff */
[----:B------:R-:W1:Y:S01]  /*ec10*/  @!P3 MUFU.EX2 R5, R5 ;  /* 0x000000050005b308 */ /* 0x000e620000000800 */
[----:B---3--:R-:W-:-:S07]  /*ec20*/  @!P6 FADD.FTZ R2, R2, 1 ;  /* 0x3f8000000202e421 */ /* 0x008fce0000010000 */
[----:B------:R-:W2:Y:S01]  /*ec30*/  @!P5 MUFU.EX2 R4, R4 ;  /* 0x000000040004d308 */ /* 0x000ea20000000800 */
[----:B----4-:R-:W-:-:S07]  /*ec40*/  @!P4 FADD.FTZ R3, R3, 1 ;  /* 0x3f8000000303c421 */ /* 0x010fce0000010000 */
        /* <DEDUP_REMOVED lines=12> */
[----:B------:R-:W-:Y:S02]  /*ed10*/  ULDC.64 UR8, c[0x0][0x2f8] ;  /* 0x0000be0000087ab9 */ /* 0x000fe40000000a00 */
[----:B------:R-:W-:Y:S01]  /*ed20*/  UIMAD UR7, UR13, UR8, URZ ;  /* 0x000000080d0772a4 */ /* 0x000fe2000f8e023f */
[----:B------:R-:W-:Y:S01]  /*ed30*/  IMAD.WIDE R2, R51, 0x10, R2 ;  /* 0x0000001033027825 */ /* 0x000fe200078e0202 */
[----:B------:R-:W-:Y:S01]  /*ed40*/  UIMAD.WIDE.U32 UR34, UR12, UR8, UR34 ;  /* 0x000000080c2272a5 */ /* 0x000fe2000f8e0022 */
[----:B------:R2:W3:Y:S01]  /*ed50*/  @!P2 MUFU.RCP R7, R0 ;  /* 0x000000000007a308 */ /* 0x0004e20000001000 */
[----:B------:R-:W-:Y:S01]  /*ed60*/  UIMAD UR7, UR12, UR9, UR7 ;  /* 0x000000090c0772a4 */ /* 0x000fe2000f8e0207 */
[----:B-----5:R-:W-:Y:S01]  /*ed70*/  @!P4 FMUL.FTZ R36, R36, R21 ;  /* 0x000000152424c220 */ /* 0x020fe20000410000 */
[----:B0-----:R-:W-:Y:S02]  /*ed80*/  STG.E.128 [R2.64], R8 ;  /* 0x0000000802007986 */ /* 0x001fe4000c101d1a */
[----:B------:R-:W-:-:S02]  /*ed90*/  UIADD3 UR9, UR35, UR7, URZ ;  /* 0x0000000723097290 */ /* 0x000fc4000fffe03f */
[----:B------:R0:W-:Y:S01]  /*eda0*/  STG.E.128 [R2.64+0x200], R16 ;  /* 0x0002001002007986 */ /* 0x0001e2000c101d1a */
[----:B------:R-:W4:Y:S01]  /*edb0*/  @!P5 MUFU.RCP R4, R4 ;  /* 0x000000040004d308 */ /* 0x000f220000001000 */
[----:B--2---:R-:W-:Y:S01]  /*edc0*/  FADD.FTZ R0, R48, R117 ;  /* 0x0000007530007221 */ /* 0x004fe20000010000 */
[----:B------:R-:W-:Y:S01]  /*edd0*/  UIMAD UR7, UR11, UR36, URZ ;  /* 0x000000240b0772a4 */ /* 0x000fe2000f8e023f */
[----:B------:R-:W-:Y:S01]  /*ede0*/  BAR.SYNC.DEFER_BLOCKING 0x0 ;  /* 0x0000000000007b1d */ /* 0x000fe20000010000 */
[----:B-1----:R-:W-:Y:S02]  /*edf0*/  @!P3 FMUL.FTZ R34, R34, R5 ;  /* 0x000000052222b220 */ /* 0x002fe40000410000 */
[----:B------:R-:W-:Y:S01]  /*ee00*/  FADD.FTZ R5, R0, R47 ;  /* 0x0000002f00057221 */ /* 0x000fe20000010000 */
[----:B------:R-:W-:Y:S01]  /*ee10*/  UIMAD UR7, UR10, UR37, UR7 ;  /* 0x000000250a0772a4 */ /* 0x000fe2000f8e0207 */
[----:B---3--:R-:W-:Y:S01]  /*ee20*/  @!P2 FMUL.FTZ R38, R38, R7 ;  /* 0x000000072626a220 */ /* 0x008fe20000410000 */
[----:B------:R-:W1:Y:S01]  /*ee30*/  @!P1 MUFU.RCP R6, R6 ;  /* 0x0000000600069308 */ /* 0x000e620000001000 */
[----:B------:R-:W-:Y:S01]  /*ee40*/  FADD.FTZ R0, R5, R46 ;  /* 0x0000002e05007221 */ /* 0x000fe20000010000 */
[----:B------:R-:W-:Y:S01]  /*ee50*/  F2FP.BF16.PACK_AB R5, R45, R46 ;  /* 0x0000002e2d05723e */ /* 0x000fe200000010ff */
[----:B------:R-:W-:Y:S01]  /*ee60*/  UMOV UR8, UR34 ;  /* 0x0000002200087c82 */ /* 0x000fe20008000000 */
[----:B------:R-:W-:Y:S01]  /*ee70*/  F2FP.BF16.PACK_AB R7, R41, R42 ;  /* 0x0000002a2907723e */ /* 0x000fe200000010ff */
[----:B------:R-:W-:Y:S01]  /*ee80*/  FADD.FTZ R45, R0, R45 ;  /* 0x0000002d002d7221 */ /* 0x000fe20000010000 */
[----:B------:R-:W-:Y:S01]  /*ee90*/  F2FP.BF16.PACK_AB R13, R37, R38 ;  /* 0x00000026250d723e */ /* 0x000fe200000010ff */
[----:B----4-:R-:W-:Y:S01]  /*eea0*/  @!P5 FMUL.FTZ R35, R35, R4 ;  /* 0x000000042323d220 */ /* 0x010fe20000410000 */
[----:B------:R-:W-:Y:S01]  /*eeb0*/  F2FP.BF16.PACK_AB R4, R47, R48 ;  /* 0x000000302f04723e */ /* 0x000fe200000010ff */
[----:B------:R-:W-:-:S02]  /*eec0*/  UIMAD.WIDE.U32 UR8, UR10, UR36, UR8 ;  /* 0x000000240a0872a5 */ /* 0x000fc4000f8e0008 */
[----:B------:R-:W-:Y:S01]  /*eed0*/  ULDC.64 UR34, c[0x0][0x340] ;  /* 0x0000d00000227ab9 */ /* 0x000fe20000000a00 */
[----:B------:R-:W-:Y:S01]  /*eee0*/  F2FP.BF16.PACK_AB R14, R35, R36 ;  /* 0x00000024230e723e */ /* 0x000fe200000010ff */
[----:B------:R-:W-:Y:S02]  /*eef0*/  UIADD3 UR9, UR9, UR7, URZ ;  /* 0x0000000709097290 */ /* 0x000fe4000fffe03f */
[----:B------:R-:W-:Y:S01]  /*ef00*/  ULEA UR7, UP0, UR8, UR34, 0x1 ;  /* 0x0000002208077291 */ /* 0x000fe2000f80083f */
[----:B-1----:R-:W-:Y:S01]  /*ef10*/  @!P1 FMUL.FTZ R33, R33, R6 ;  /* 0x0000000621219220 */ /* 0x002fe20000410000 */
[----:B------:R-:W-:Y:S01]  /*ef20*/  F2FP.BF16.PACK_AB R6, R43, R44 ;  /* 0x0000002c2b06723e */ /* 0x000fe200000010ff */
[----:B------:R-:W-:Y:S01]  /*ef30*/  FADD.FTZ R44, R45, R44 ;  /* 0x0000002c2d2c7221 */ /* 0x000fe20000010000 */
[----:B------:R-:W-:Y:S02]  /*ef40*/  ULEA.HI.X UR8, UR8, UR35, UR9, 0x1, UP0 ;  /* 0x0000002308087291 */ /* 0x000fe400080f0c09 */
[----:B------:R-:W-:Y:S01]  /*ef50*/  F2FP.BF16.PACK_AB R15, R33, R34 ;  /* 0x00000022210f723e */ /* 0x000fe200000010ff */
[----:B------:R-:W-:Y:S01]  /*ef60*/  STS.128 [R49.X16], R4 ;  /* 0x0000000431007388 */ /* 0x000fe2000000cc00 */
[----:B------:R-:W-:Y:S01]  /*ef70*/  FADD.FTZ R43, R44, R43 ;  /* 0x0000002b2c2b7221 */ /* 0x000fe20000010000 */
[----:B0-----:R-:W-:Y:S01]  /*ef80*/  MOV R2, UR7 ;  /* 0x0000000700027c02 */ /* 0x001fe20008000f00 */
[----:B------:R-:W-:Y:S01]  /*ef90*/  UISETP.GT.AND UP0, UPT, UR24, 0x1, UPT ;  /* 0x000000011800788c */ /* 0x000fe2000bf04270 */
[----:B------:R-:W-:Y:S01]  /*efa0*/  STS.128 [R49.X16+0x10], R12 ;  /* 0x0000100c31007388 */ /* 0x000fe2000000cc00 */
[----:B------:R-:W-:-:S06]  /*efb0*/  NOP ;  /* 0x0000000000007918 */ /* 0x000fcc0000000000 */
[----:B------:R-:W0:Y:S01]  /*efc0*/  LDS.128 R8, [R111.X16] ;  /* 0x000000006f087984 */ /* 0x000e22000000cc00 */
[----:B------:R-:W-:Y:S01]  /*efd0*/  FADD.FTZ R42, R43, R42 ;  /* 0x0000002a2b2a7221 */ /* 0x000fe20000010000 */
[----:B------:R-:W-:Y:S02]  /*efe0*/  MOV R3, UR8 ;  /* 0x0000000800037c02 */ /* 0x000fe40008000f00 */
[----:B------:R-:W1:Y:S01]  /*eff0*/  LDS.128 R16, [R111.X16+0x200] ;  /* 0x000200006f107984 */ /* 0x000e62000000cc00 */
[----:B------:R-:W-:Y:S01]  /*f000*/  FADD.FTZ R41, R42, R41 ;  /* 0x000000292a297221 */ /* 0x000fe20000010000 */
[----:B------:R-:W-:Y:S01]  /*f010*/  PLOP3.LUT P0, PT, PT, PT, UP0, 0x80, 0x0 ;  /* 0x000000000000781c */ /* 0x000fe20003f0f008 */
[----:B------:R-:W-:-:S04]  /*f020*/  IMAD.WIDE R2, R51, 0x10, R2 ;  /* 0x0000001033027825 */ /* 0x000fc800078e0202 */
        /* <DEDUP_REMOVED lines=12> */
.L_x_3895:
[----:B------:R-:W-:Y:S02]  /*f0f0*/  ISETP.NE.U32.AND P0, PT, RZ, c[0x0][0x328], PT ;  /* 0x0000ca00ff007a0c */ /* 0x000fe40003f05070 */
[----:B------:R-:W-:Y:S02]  /*f100*/  ISETP.NE.U32.AND P2, PT, RZ, c[0x0][0x348], PT ;  /* 0x0000d200ff007a0c */ /* 0x000fe40003f45070 */
[----:B------:R-:W-:-:S02]  /*f110*/  ISETP.NE.AND.EX P1, PT, RZ, c[0x0][0x32c], PT, P0 ;  /* 0x0000cb00ff007a0c */ /* 0x000fc40003f25300 */
        /* <DEDUP_REMOVED lines=31> */
.L_x_4033:
[----:B0-----:R-:W-:Y:S05]  /*f310*/  BSYNC B0 ;  /* 0x0000000000007941 */ /* 0x001fea0003800000 */
.L_x_4032:
        /* <DEDUP_REMOVED lines=33> */
.L_x_4035:
[----:B------:R-:W3:Y:S02]  /*f530*/  S2R R7, SR_TID.X ;  /* 0x0000000000077919 */ /* 0x000ee40000002100 */
.L_x_4036:
[----:B0-----:R-:W-:Y:S05]  /*f540*/  BSYNC B0 ;  /* 0x0000000000007941 */ /* 0x001fea0003800000 */
.L_x_4034:
[----:B---3--:R-:W-:-:S13]  /*f550*/  ISETP.GE.AND P0, PT, R7, c[0x0][0x16c], PT ;  /* 0x00005b0007007a0c */ /* 0x008fda0003f06270 */
[----:B------:R-:W-:Y:S05]  /*f560*/  @P0 EXIT ;  /* 0x000000000000094d */ /* 0x000fea0003800000 */
[----:B------:R-:W-:Y:S02]  /*f570*/  ULDC.64 UR6, c[0x0][0x288] ;  /* 0x0000a20000067ab9 */ /* 0x000fe40000000a00 */
[----:B------:R-:W-:Y:S02]  /*f580*/  UIMAD UR11, UR11, UR6, URZ ;  /* 0x000000060b0b72a4 */ /* 0x000fe4000f8e023f */
[----:B-12---:R-:W-:Y:S02]  /*f590*/  UIMAD.WIDE.U32 UR4, UR10, UR6, URZ ;  /* 0x000000060a0472a5 */ /* 0x006fe4000f8e003f */
[----:B------:R-:W-:-:S04]  /*f5a0*/  UIMAD UR6, UR10, UR7, UR11 ;  /* 0x000000070a0672a4 */ /* 0x000fc8000f8e020b */
[----:B------:R-:W-:Y:S02]  /*f5b0*/  UIADD3 UR6, UR5, UR6, URZ ;  /* 0x0000000605067290 */ /* 0x000fe4000fffe03f */
.L_x_4037:
        /* <DEDUP_REMOVED lines=19> */
.L_x_3934:
[----:B------:R-:W-:Y:S01]  /*f6f0*/  HFMA2.MMA R70, -RZ, RZ, 0, 5.9604644775390625e-08 ;  /* 0x00000001ff467435 */ /* 0x000fe200000001ff */
[----:B------:R-:W-:-:S02]  /*f700*/  MOV R71, R66 ;  /* 0x0000004200477202 */ /* 0x000fc40000000f00 */
[----:B------:R-:W-:Y:S02]  /*f710*/  MOV R68, RZ ;  /* 0x000000ff00447202 */ /* 0x000fe40000000f00 */
[----:B------:R-:W-:Y:S02]  /*f720*/  MOV R67, 0xffffffff ;  /* 0xffffffff00437802 */ /* 0x000fe40000000f00 */
[----:B------:R-:W-:Y:S02]  /*f730*/  MOV R64, 0xf750 ;  /* 0x0000f75000407802 */ /* 0x000fe40000000f00 */
[----:B-----5:R-:W-:Y:S05]  /*f740*/  CALL.REL.NOINC `($__internal_95_$__cuda_sm70_shflsync_up) ;  /* 0x00001eb000007944 */ /* 0x020fea0003c00000 */
[----:B-1----:R-:W-:Y:S01]  /*f750*/  MOV R69, R67 ;  /* 0x0000004300457202 */ /* 0x002fe20000000f00 */
[----:B0-----:R-:W-:Y:S05]  /*f760*/  BRA `(.L_x_4038) ;  /* 0xffff7d4000007947 */ /* 0x001fea000383ffff */
.L_x_3935:
[----:B------:R-:W-:Y:S01]  /*f770*/  HFMA2.MMA R70, -RZ, RZ, 0, 5.9604644775390625e-08 ;  /* 0x00000001ff467435 */ /* 0x000fe200000001ff */
[----:B------:R-:W-:Y:S02]  /*f780*/  MOV R71, R76 ;  /* 0x0000004c00477202 */ /* 0x000fe40000000f00 */
[----:B------:R-:W-:Y:S02]  /*f790*/  MOV R68, RZ ;  /* 0x000000ff00447202 */ /* 0x000fe40000000f00 */
[----:B------:R-:W-:-:S02]  /*f7a0*/  MOV R67, 0xffffffff ;  /* 0xffffffff00437802 */ /* 0x000fc40000000f00 */
[----:B------:R-:W-:Y:S02]  /*f7b0*/  MOV R64, 0xf7d0 ;  /* 0x0000f7d000407802 */ /* 0x000fe40000000f00 */
[----:B01---5:R-:W-:Y:S05]  /*f7c0*/  CALL.REL.NOINC `($__internal_95_$__cuda_sm70_shflsync_up) ;  /* 0x00001e3000007944 */ /* 0x023fea0003c00000 */
[----:B0-----:R-:W-:Y:S01]  /*f7d0*/  HFMA2.MMA R70, -RZ, RZ, 0, 5.9604644775390625e-08 ;  /* 0x00000001ff467435 */ /* 0x001fe200000001ff */
[----:B-1----:R-:W-:Y:S02]  /*f7e0*/  MOV R73, R67 ;  /* 0x0000004300497202 */ /* 0x002fe40000000f00 */
[----:B------:R-:W-:Y:S02]  /*f7f0*/  MOV R71, R78 ;  /* 0x0000004e00477202 */ /* 0x000fe40000000f00 */
[----:B------:R-:W-:Y:S02]  /*f800*/  MOV R68, RZ ;  /* 0x000000ff00447202 */ /* 0x000fe40000000f00 */
[----:B------:R-:W-:Y:S02]  /*f810*/  MOV R67, 0xffffffff ;  /* 0xffffffff00437802 */ /* 0x000fe40000000f00 */
[----:B------:R-:W-:Y:S02]  /*f820*/  MOV R64, 0xf840 ;  /* 0x0000f84000407802 */ /* 0x000fe40000000f00 */
[----:B------:R-:W-:Y:S05]  /*f830*/  CALL.REL.NOINC `($__internal_95_$__cuda_sm70_shflsync_up) ;  /* 0x00001dc000007944 */ /* 0x000fea0003c00000 */
[----:B0-----:R-:W-:Y:S01]  /*f840*/  HFMA2.MMA R70, -RZ, RZ, 0, 5.9604644775390625e-08 ;  /* 0x00000001ff467435 */ /* 0x001fe200000001ff */
[----:B-1----:R-:W-:-:S02]  /*f850*/  MOV R75, R67 ;  /* 0x00000043004b7202 */ /* 0x002fc40000000f00 */
[----:B------:R-:W-:Y:S02]  /*f860*/  MOV R71, R79 ;  /* 0x0000004f00477202 */ /* 0x000fe40000000f00 */
[----:B------:R-:W-:Y:S02]  /*f870*/  MOV R68, RZ ;  /* 0x000000ff00447202 */ /* 0x000fe40000000f00 */
[----:B------:R-:W-:Y:S02]  /*f880*/  MOV R67, 0xffffffff ;  /* 0xffffffff00437802 */ /* 0x000fe40000000f00 */
[----:B------:R-:W-:Y:S02]  /*f890*/  MOV R64, 0xf8b0 ;  /* 0x0000f8b000407802 */ /* 0x000fe40000000f00 */
[----:B------:R-:W-:Y:S05]  /*f8a0*/  CALL.REL.NOINC `($__internal_95_$__cuda_sm70_shflsync_up) ;  /* 0x00001d5000007944 */ /* 0x000fea0003c00000 */
        /* <DEDUP_REMOVED lines=20> */
[----:B------:R-:W-:Y:S05]  /*f9f0*/  CALL.REL.NOINC `($__internal_95_$__cuda_sm70_shflsync_up) ;  /* 0x00001c0000007944 */ /* 0x000fea0003c00000 */
[----:B0-----:R-:W-:Y:S01]  /*fa00*/  HFMA2.MMA R70, -RZ, RZ, 0, 1.1920928955078125e-07 ;  /* 0x00000002ff467435 */ /* 0x001fe200000001ff */
[----:B-1----:R-:W-:Y:S02]  /*fa10*/  MOV R66, R67 ;  /* 0x0000004300427202 */ /* 0x002fe40000000f00 */
[----:B------:R-:W-:Y:S02]  /*fa20*/  MOV R71, R75 ;  /* 0x0000004b00477202 */ /* 0x000fe40000000f00 */
[----:B------:R-:W-:Y:S02]  /*fa30*/  MOV R68, RZ ;  /* 0x000000ff00447202 */ /* 0x000fe40000000f00 */
[----:B------:R-:W-:Y:S02]  /*fa40*/  MOV R67, 0xffffffff ;  /* 0xffffffff00437802 */ /* 0x000fe40000000f00 */
[----:B------:R-:W-:-:S02]  /*fa50*/  MOV R64, 0xfa70 ;  /* 0x0000fa7000407802 */ /* 0x000fc40000000f00 */
[----:B------:R-:W-:Y:S05]  /*fa60*/  CALL.REL.NOINC `($__internal_95_$__cuda_sm70_shflsync_up) ;  /* 0x00001b9000007944 */ /* 0x000fea0003c00000 */
[----:B0-----:R-:W-:Y:S01]  /*fa70*/  HFMA2.MMA R70, -RZ, RZ, 0, 1.1920928955078125e-07 ;  /* 0x00000002ff467435 */ /* 0x001fe200000001ff */
[----:B-1----:R-:W-:-:S02]  /*fa80*/  MOV R69, R67 ;  /* 0x0000004300457202 */ /* 0x002fc40000000f00 */
[----:B------:R-:W-:Y:S02]  /*fa90*/  MOV R71, R78 ;  /* 0x0000004e00477202 */ /* 0x000fe40000000f00 */
[----:B------:R-:W-:Y:S02]  /*faa0*/  MOV R68, RZ ;  /* 0x000000ff00447202 */ /* 0x000fe40000000f00 */
[----:B------:R-:W-:Y:S02]  /*fab0*/  MOV R67, 0xffffffff ;  /* 0xffffffff00437802 */ /* 0x000fe40000000f00 */
[----:B------:R-:W-:Y:S02]  /*fac0*/  MOV R64, 0xfae0 ;  /* 0x0000fae000407802 */ /* 0x000fe40000000f00 */
[----:B------:R-:W-:Y:S05]  /*fad0*/  CALL.REL.NOINC `($__internal_95_$__cuda_sm70_shflsync_up) ;  /* 0x00001b2000007944 */ /* 0x000fea0003c00000 */
[----:B0-----:R-:W-:Y:S01]  /*fae0*/  HFMA2.MMA R70, -RZ, RZ, 0, 1.1920928955078125e-07 ;  /* 0x00000002ff467435 */ /* 0x001fe200000001ff */
[----:B-1----:R-:W-:Y:S02]  /*faf0*/  MOV R72, R67 ;  /* 0x0000004300487202 */ /* 0x002fe40000000f00 */
[----:B------:R-:W-:Y:S02]  /*fb00*/  MOV R71, R79 ;  /* 0x0000004f00477202 */ /* 0x000fe40000000f00 */
[----:B------:R-:W-:-:S02]  /*fb10*/  MOV R68, RZ ;  /* 0x000000ff00447202 */ /* 0x000fc40000000f00 */
[----:B------:R-:W-:Y:S02]  /*fb20*/  MOV R67, 0xffffffff ;  /* 0xffffffff00437802 */ /* 0x000fe40000000f00 */
[----:B------:R-:W-:Y:S02]  /*fb30*/  MOV R64, 0xfb50 ;  /* 0x0000fb5000407802 */ /* 0x000fe40000000f00 */
[----:B------:R-:W-:Y:S05]  /*fb40*/  CALL.REL.NOINC `($__internal_95_$__cuda_sm70_shflsync_up) ;  /* 0x00001ab000007944 */ /* 0x000fea0003c00000 */
        /* <DEDUP_REMOVED lines=17> */
[----:B------:R-:W-:Y:S05]  /*fc60*/  CALL.REL.NOINC `($__internal_95_$__cuda_sm70_shflsync_up) ;  /* 0x0000199000007944 */ /* 0x000fea0003c00000 */
[----:B0-----:R-:W-:Y:S01]  /*fc70*/  HFMA2.MMA R70, -RZ, RZ, 0, 2.384185791015625e-07 ;  /* 0x00000004ff467435 */ /* 0x001fe200000001ff */
[----:B-1----:R-:W-:-:S02]  /*fc80*/  MOV R66, R67 ;  /* 0x0000004300427202 */ /* 0x002fc40000000f00 */
[----:B------:R-:W-:Y:S02]  /*fc90*/  MOV R71, R75 ;  /* 0x0000004b00477202 */ /* 0x000fe40000000f00 */
[----:B------:R-:W-:Y:S02]  /*fca0*/  MOV R68, RZ ;  /* 0x000000ff00447202 */ /* 0x000fe40000000f00 */
[----:B------:R-:W-:Y:S02]  /*fcb0*/  MOV R67, 0xffffffff ;  /* 0xffffffff00437802 */ /* 0x000fe40000000f00 */
[----:B------:R-:W-:Y:S02]  /*fcc0*/  MOV R64, 0xfce0 ;  /* 0x0000fce000407802 */ /* 0x000fe40000000f00 */
[----:B------:R-:W-:Y:S05]  /*fcd0*/  CALL.REL.NOINC `($__internal_95_$__cuda_sm70_shflsync_up) ;  /* 0x0000192000007944 */ /* 0x000fea0003c00000 */
[----:B0-----:R-:W-:Y:S01]  /*fce0*/  HFMA2.MMA R70, -RZ, RZ, 0, 2.384185791015625e-07 ;  /* 0x00000004ff467435 */ /* 0x001fe200000001ff */
[----:B-1----:R-:W-:Y:S02]  /*fcf0*/  MOV R69, R67 ;  /* 0x0000004300457202 */ /* 0x002fe40000000f00 */
[----:B------:R-:W-:Y:S02]  /*fd00*/  MOV R71, R78 ;  /* 0x0000004e00477202 */ /* 0x000fe40000000f00 */
[----:B------:R-:W-:-:S02]  /*fd10*/  MOV R68, RZ ;  /* 0x000000ff00447202 */ /* 0x000fc40000000f00 */
[----:B------:R-:W-:Y:S02]  /*fd20*/  MOV R67, 0xffffffff ;  /* 0xffffffff00437802 */ /* 0x000fe40000000f00 */
[----:B------:R-:W-:Y:S02]  /*fd30*/  MOV R64, 0xfd50 ;  /* 0x0000fd5000407802 */ /* 0x000fe40000000f00 */
[----:B------:R-:W-:Y:S05]  /*fd40*/  CALL.REL.NOINC `($__internal_95_$__cuda_sm70_shflsync_up) ;  /* 0x000018b000007944 */ /* 0x000fea0003c00000 */
[----:B0-----:R-:W-:Y:S01]  /*fd50*/  HFMA2.MMA R70, -RZ, RZ, 0, 2.384185791015625e-07 ;  /* 0x00000004ff467435 */ /* 0x001fe200000001ff */
[----:B-1----:R-:W-:Y:S02]  /*fd60*/  MOV R72, R67 ;  /* 0x0000004300487202 */ /* 0x002fe40000000f00 */
[----:B------:R-:W-:Y:S02]  /*fd70*/  MOV R71, R79 ;  /* 0x0000004f00477202 */ /* 0x000fe40000000f00 */
[----:B------:R-:W-:Y:S02]  /*fd80*/  MOV R68, RZ ;  /* 0x000000ff00447202 */ /* 0x000fe40000000f00 */
[----:B------:R-:W-:Y:S02]  /*fd90*/  MOV R67, 0xffffffff ;  /* 0xffffffff00437802 */ /* 0x000fe40000000f00 */
[----:B------:R-:W-:-:S02]  /*fda0*/  MOV R64, 0xfdc0 ;  /* 0x0000fdc000407802 */ /* 0x000fc40000000f00 */
[----:B------:R-:W-:Y:S05]  /*fdb0*/  CALL.REL.NOINC `($__internal_95_$__cuda_sm70_shflsync_up) ;  /* 0x0000184000007944 */ /* 0x000fea0003c00000 */
        /* <DEDUP_REMOVED lines=17> */
[----:B------:R-:W-:Y:S05]  /*fed0*/  CALL.REL.NOINC `($__internal_95_$__cuda_sm70_shflsync_up) ;  /* 0x0000172000007944 */ /* 0x000fea0003c00000 */
[----:B0-----:R-:W-:Y:S01]  /*fee0*/  HFMA2.MMA R70, -RZ, RZ, 0, 4.76837158203125e-07 ;  /* 0x00000008ff467435 */ /* 0x001fe200000001ff */
[----:B-1----:R-:W-:Y:S02]  /*fef0*/  MOV R66, R67 ;  /* 0x0000004300427202 */ /* 0x002fe40000000f00 */
[----:B------:R-:W-:Y:S02]  /*ff00*/  MOV R71, R75 ;  /* 0x0000004b00477202 */ /* 0x000fe40000000f00 */
[----:B------:R-:W-:Y:S02]  /*ff10*/  MOV R68, RZ ;  /* 0x000000ff00447202 */ /* 0x000fe40000000f00 */
[----:B------:R-:W-:Y:S02]  /*ff20*/  MOV R67, 0xffffffff ;  /* 0xffffffff00437802 */ /* 0x000fe40000000f00 */
[----:B------:R-:W-:Y:S02]  /*ff30*/  MOV R64, 0xff50 ;  /* 0x0000ff5000407802 */ /* 0x000fe40000000f00 */
[----:B------:R-:W-:Y:S05]  /*ff40*/  CALL.REL.NOINC `($__internal_95_$__cuda_sm70_shflsync_up) ;  /* 0x000016b000007944 */ /* 0x000fea0003c00000 */
[----:B0-----:R-:W-:Y:S01]  /*ff50*/  HFMA2.MMA R70, -RZ, RZ, 0, 4.76837158203125e-07 ;  /* 0x00000008ff467435 */ /* 0x001fe200000001ff */
[----:B-1----:R-:W-:-:S02]  /*ff60*/  MOV R69, R67 ;  /* 0x0000004300457202 */ /* 0x002fc40000000f00 */
[----:B------:R-:W-:Y:S02]  /*ff70*/  MOV R71, R78 ;  /* 0x0000004e00477202 */ /* 0x000fe40000000f00 */
[----:B------:R-:W-:Y:S02]  /*ff80*/  MOV R68, RZ ;  /* 0x000000ff00447202 */ /* 0x000fe40000000f00 */
[----:B------:R-:W-:Y:S02]  /*ff90*/  MOV R67, 0xffffffff ;  /* 0xffffffff00437802 */ /* 0x000fe40000000f00 */
[----:B------:R-:W-:Y:S02]  /*ffa0*/  MOV R64, 0xffc0 ;  /* 0x0000ffc000407802 */ /* 0x000fe40000000f00 */
[----:B------:R-:W-:Y:S05]  /*ffb0*/  CALL.REL.NOINC `($__internal_95_$__cuda_sm70_shflsync_up) ;  /* 0x0000164000007944 */ /* 0x000fea0003c00000 */
[----:B0-----:R-:W-:Y:S01]  /*ffc0*/  HFMA2.MMA R70, -RZ, RZ, 0, 4.76837158203125e-07 ;  /* 0x00000008ff467435 */ /* 0x001fe200000001ff */
        /* <DEDUP_REMOVED lines=27> */
[----:B------:R-:W-:Y:S05]  /*10180*/  CALL.REL.NOINC `($__internal_95_$__cuda_sm70_shflsync_up) ;  /* 0x0000147000007944 */ /* 0x000fea0003c00000 */
[----:B0-----:R-:W-:Y:S01]  /*10190*/  HFMA2.MMA R70, -RZ, RZ, 0, 9.5367431640625e-07 ;  /* 0x00000010ff467435 */ /* 0x001fe200000001ff */
[----:B-1----:R-:W-:Y:S02]  /*101a0*/  MOV R74, R67 ;  /* 0x00000043004a7202 */ /* 0x002fe40000000f00 */
[----:B------:R-:W-:Y:S02]  /*101b0*/  MOV R71, R75 ;  /* 0x0000004b00477202 */ /* 0x000fe40000000f00 */
[----:B------:R-:W-:-:S02]  /*101c0*/  MOV R68, RZ ;  /* 0x000000ff00447202 */ /* 0x000fc40000000f00 */
[----:B------:R-:W-:Y:S02]  /*101d0*/  MOV R67, 0xffffffff ;  /* 0xffffffff00437802 */ /* 0x000fe40000000f00 */
[----:B------:R-:W-:Y:S02]  /*101e0*/  MOV R64, 0x10200 ;  /* 0x0001020000407802 */ /* 0x000fe40000000f00 */
[----:B------:R-:W-:Y:S05]  /*101f0*/  CALL.REL.NOINC `($__internal_95_$__cuda_sm70_shflsync_up) ;  /* 0x0000140000007944 */ /* 0x000fea0003c00000 */
[----:B0-----:R-:W-:Y:S01]  /*10200*/  HFMA2.MMA R70, -RZ, RZ, 0, 9.5367431640625e-07 ;  /* 0x00000010ff467435 */ /* 0x001fe200000001ff */
[----:B-1----:R-:W-:Y:S02]  /*10210*/  MOV R76, R67 ;  /* 0x00000043004c7202 */ /* 0x002fe40000000f00 */
[----:B------:R-:W-:Y:S02]  /*10220*/  MOV R71, R78 ;  /* 0x0000004e00477202 */ /* 0x000fe40000000f00 */
[----:B------:R-:W-:Y:S02]  /*10230*/  MOV R68, RZ ;  /* 0x000000ff00447202 */ /* 0x000fe40000000f00 */
[----:B------:R-:W-:Y:S02]  /*10240*/  MOV R67, 0xffffffff ;  /* 0xffffffff00437802 */ /* 0x000fe40000000f00 */
[----:B------:R-:W-:-:S02]  /*10250*/  MOV R64, 0x10270 ;  /* 0x0001027000407802 */ /* 0x000fc40000000f00 */
[----:B------:R-:W-:Y:S05]  /*10260*/  CALL.REL.NOINC `($__internal_95_$__cuda_sm70_shflsync_up) ;  /* 0x0000139000007944 */ /* 0x000fea0003c00000 */
[----:B0-----:R-:W-:Y:S01]  /*10270*/  HFMA2.MMA R70, -RZ, RZ, 0, 9.5367431640625e-07 ;  /* 0x00000010ff467435 */ /* 0x001fe200000001ff */
[----:B-1----:R-:W-:-:S02]  /*10280*/  MOV R82, R67 ;  /* 0x0000004300527202 */ /* 0x002fc40000000f00 */
[----:B------:R-:W-:Y:S02]  /*10290*/  MOV R71, R79 ;  /* 0x0000004f00477202 */ /* 0x000fe40000000f00 */
[----:B------:R-:W-:Y:S02]  /*102a0*/  MOV R68, RZ ;  /* 0x000000ff00447202 */ /* 0x000fe40000000f00 */
[----:B------:R-:W-:Y:S02]  /*102b0*/  MOV R67, 0xffffffff ;  /* 0xffffffff00437802 */ /* 0x000fe40000000f00 */
[----:B------:R-:W-:Y:S02]  /*102c0*/  MOV R64, 0x102e0 ;  /* 0x000102e000407802 */ /* 0x000fe40000000f00 */
[----:B------:R-:W-:Y:S05]  /*102d0*/  CALL.REL.NOINC `($__internal_95_$__cuda_sm70_shflsync_up) ;  /* 0x0000132000007944 */ /* 0x000fea0003c00000 */
[----:B01----:R-:W-:Y:S05]  /*102e0*/  BRA `(.L_x_4039) ;  /* 0xffff762000007947 */ /* 0x003fea000383ffff */
.L_x_3940:
[----:B------:R-:W-:Y:S01]  /*102f0*/  HFMA2.MMA R70, -RZ, RZ, 0, 5.9604644775390625e-08 ;  /* 0x00000001ff467435 */ /* 0x000fe200000001ff */
[----:B------:R-:W-:Y:S02]  /*10300*/  MOV R71, R75 ;  /* 0x0000004b00477202 */ /* 0x000fe40000000f00 */
[----:B0-----:R-:W-:Y:S02]  /*10310*/  MOV R68, RZ ;  /* 0x000000ff00447202 */ /* 0x001fe40000000f00 */
[----:B------:R-:W-:-:S02]  /*10320*/  MOV R67, 0xffffffff ;  /* 0xffffffff00437802 */ /* 0x000fc40000000f00 */
[----:B------:R-:W-:Y:S02]  /*10330*/  MOV R64, 0x10350 ;  /* 0x0001035000407802 */ /* 0x000fe40000000f00 */
[----:B-1---5:R-:W-:Y:S05]  /*10340*/  CALL.REL.NOINC `($__internal_95_$__cuda_sm70_shflsync_up) ;  /* 0x000012b000007944 */ /* 0x022fea0003c00000 */
        /* <DEDUP_REMOVED lines=14> */
[----:B0-----:R-:W-:Y:S01]  /*10430*/  HFMA2.MMA R70, -RZ, RZ, 0, 5.9604644775390625e-08 ;  /* 0x00000001ff467435 */ /* 0x001fe200000001ff */
[----:B-1----:R-:W-:Y:S02]  /*10440*/  MOV R69, R67 ;  /* 0x0000004300457202 */ /* 0x002fe40000000f00 */
[----:B------:R-:W-:Y:S02]  /*10450*/  MOV R71, R72 ;  /* 0x0000004800477202 */ /* 0x000fe40000000f00 */
[----:B------:R-:W-:-:S02]  /*10460*/  MOV R68, RZ ;  /* 0x000000ff00447202 */ /* 0x000fc40000000f00 */
[----:B------:R-:W-:Y:S02]  /*10470*/  MOV R67, 0xffffffff ;  /* 0xffffffff00437802 */ /* 0x000fe40000000f00 */
[----:B------:R-:W-:Y:S02]  /*10480*/  MOV R64, 0x104a0 ;  /* 0x000104a000407802 */ /* 0x000fe40000000f00 */
[----:B------:R-:W-:Y:S05]  /*10490*/  CALL.REL.NOINC `($__internal_95_$__cuda_sm70_shflsync_up) ;  /* 0x0000116000007944 */ /* 0x000fea0003c00000 */
[----:B-1----:R-:W-:Y:S01]  /*104a0*/  MOV R81, R67 ;  /* 0x0000004300517202 */ /* 0x002fe20000000f00 */
[----:B------:R-:W-:Y:S01]  /*104b0*/  HFMA2.MMA R67, -RZ, RZ, 0, 0 ;  /* 0x00000000ff437435 */ /* 0x000fe200000001ff */
[----:B0-----:R-:W-:Y:S02]  /*104c0*/  MOV R68, R60 ;  /* 0x0000003c00447202 */ /* 0x001fe40000000f00 */
[----:B------:R-:W-:Y:S02]  /*104d0*/  MOV R65, 0x1f ;  /* 0x0000001f00417802 */ /* 0x000fe40000000f00 */
[----:B------:R-:W-:Y:S02]  /*104e0*/  MOV R64, 0xffffffff ;  /* 0xffffffff00407802 */ /* 0x000fe40000000f00 */
[----:B------:R-:W-:-:S02]  /*104f0*/  MOV R66, 0x10510 ;  /* 0x0001051000427802 */ /* 0x000fc40000000f00 */
[----:B------:R-:W-:Y:S05]  /*10500*/  CALL.REL.NOINC `($__internal_94_$__cuda_sm70_shflsync_idx_p) ;  /* 0x000010a000007944 */ /* 0x000fea0003c00000 */
[----:B0-----:R-:W-:Y:S01]  /*10510*/  HFMA2.MMA R67, -RZ, RZ, 0, 0 ;  /* 0x00000000ff437435 */ /* 0x001fe200000001ff */
[----:B-1----:R-:W-:-:S02]  /*10520*/  MOV R78, R65 ;  /* 0x00000041004e7202 */ /* 0x002fc40000000f00 */
[----:B------:R-:W-:Y:S02]  /*10530*/  MOV R68, R61 ;  /* 0x0000003d00447202 */ /* 0x000fe40000000f00 */
[----:B------:R-:W-:Y:S02]  /*10540*/  MOV R65, 0x1f ;  /* 0x0000001f00417802 */ /* 0x000fe40000000f00 */
[----:B------:R-:W-:Y:S02]  /*10550*/  MOV R64, 0xffffffff ;  /* 0xffffffff00407802 */ /* 0x000fe40000000f00 */
[----:B------:R-:W-:Y:S02]  /*10560*/  MOV R66, 0x10580 ;  /* 0x0001058000427802 */ /* 0x000fe40000000f00 */
[----:B------:R-:W-:Y:S05]  /*10570*/  CALL.REL.NOINC `($__internal_94_$__cuda_sm70_shflsync_idx_p) ;  /* 0x0000103000007944 */ /* 0x000fea0003c00000 */
[----:B0-----:R-:W-:Y:S01]  /*10580*/  HFMA2.MMA R67, -RZ, RZ, 0, 0 ;  /* 0x00000000ff437435 */ /* 0x001fe200000001ff */
[----:B-1----:R-:W-:Y:S02]  /*10590*/  MOV R79, R65 ;  /* 0x00000041004f7202 */ /* 0x002fe40000000f00 */
[----:B------:R-:W-:Y:S02]  /*105a0*/  MOV R68, R62 ;  /* 0x0000003e00447202 */ /* 0x000fe40000000f00 */
[----:B------:R-:W-:-:S02]  /*105b0*/  MOV R65, 0x1f ;  /* 0x0000001f00417802 */ /* 0x000fc40000000f00 */
[----:B------:R-:W-:Y:S02]  /*105c0*/  MOV R64, 0xffffffff ;  /* 0xffffffff00407802 */ /* 0x000fe40000000f00 */
[----:B------:R-:W-:Y:S02]  /*105d0*/  MOV R66, 0x105f0 ;  /* 0x000105f000427802 */ /* 0x000fe40000000f00 */
[----:B------:R-:W-:Y:S05]  /*105e0*/  CALL.REL.NOINC `($__internal_94_$__cuda_sm70_shflsync_idx_p) ;  /* 0x00000fc000007944 */ /* 0x000fea0003c00000 */
[----:B0-----:R-:W-:Y:S01]  /*105f0*/  HFMA2.MMA R67, -RZ, RZ, 0, 0 ;  /* 0x00000000ff437435 */ /* 0x001fe200000001ff */
[----:B-1----:R-:W-:Y:S02]  /*10600*/  MOV R82, R65 ;  /* 0x0000004100527202 */ /* 0x002fe40000000f00 */
[----:B------:R-:W-:Y:S02]  /*10610*/  MOV R68, R63 ;  /* 0x0000003f00447202 */ /* 0x000fe40000000f00 */
[----:B------:R-:W-:Y:S02]  /*10620*/  MOV R65, 0x1f ;  /* 0x0000001f00417802 */ /* 0x000fe40000000f00 */
[----:B------:R-:W-:Y:S02]  /*10630*/  MOV R64, 0xffffffff ;  /* 0xffffffff00407802 */ /* 0x000fe40000000f00 */
[----:B------:R-:W-:-:S02]  /*10640*/  MOV R66, 0x10660 ;  /* 0x0001066000427802 */ /* 0x000fc40000000f00 */
[----:B------:R-:W-:Y:S05]  /*10650*/  CALL.REL.NOINC `($__internal_94_$__cuda_sm70_shflsync_idx_p) ;  /* 0x00000f5000007944 */ /* 0x000fea0003c00000 */
[----:B-1----:R-:W-:Y:S01]  /*10660*/  MOV R71, R65 ;  /* 0x0000004100477202 */ /* 0x002fe20000000f00 */
[----:B0-----:R-:W-:Y:S05]  /*10670*/  BRA `(.L_x_4040) ;  /* 0xffff75b000007947 */ /* 0x001fea000383ffff */
.L_x_3943:
[----:B------:R-:W-:Y:S01]  /*10680*/  HFMA2.MMA R71, -RZ, RZ, 0, 5.9604644775390625e-08 ;  /* 0x00000001ff477435 */ /* 0x000fe200000001ff */
[----:B------:R-:W-:-:S02]  /*10690*/  MOV R70, R65 ;  /* 0x0000004100467202 */ /* 0x000fc40000000f00 */
[----:B------:R-:W-:Y:S02]  /*106a0*/  MOV R78, 0x1f ;  /* 0x0000001f004e7802 */ /* 0x000fe40000000f00 */
[----:B------:R-:W-:Y:S02]  /*106b0*/  MOV R81, 0xffffffff ;  /* 0xffffffff00517802 */ /* 0x000fe40000000f00 */
[----:B------:R-:W-:Y:S02]  /*106c0*/  MOV R64, 0x106e0 ;  /* 0x000106e000407802 */ /* 0x000fe40000000f00 */
[----:B------:R-:W-:Y:S05]  /*106d0*/  CALL.REL.NOINC `($__internal_93_$__cuda_sm70_shflsync_down) ;  /* 0x00000e9000007944 */ /* 0x000fea0003c00000 */
[----:B-1----:R-:W-:Y:S01]  /*106e0*/  MOV R66, R78 ;  /* 0x0000004e00427202 */ /* 0x002fe20000000f00 */
[----:B0-----:R-:W-:Y:S05]  /*106f0*/  BRA `(.L_x_4041) ;  /* 0xffff8b4000007947 */ /* 0x001fea000383ffff */
.L_x_3944:
[----:B------:R-:W-:Y:S01]  /*10700*/  HFMA2.MMA R71, -RZ, RZ, 0, 5.9604644775390625e-08 ;  /* 0x00000001ff477435 */ /* 0x000fe200000001ff */
[----:B------:R-:W-:Y:S02]  /*10710*/  MOV R70, R75 ;  /* 0x0000004b00467202 */ /* 0x000fe40000000f00 */
[----:B------:R-:W-:Y:S02]  /*10720*/  MOV R78, 0x1f ;  /* 0x0000001f004e7802 */ /* 0x000fe40000000f00 */
[----:B------:R-:W-:-:S02]  /*10730*/  MOV R81, 0xffffffff ;  /* 0xffffffff00517802 */ /* 0x000fc40000000f00 */
[----:B------:R-:W-:Y:S02]  /*10740*/  MOV R64, 0x10760 ;  /* 0x0001076000407802 */ /* 0x000fe40000000f00 */
[----:B01----:R-:W-:Y:S05]  /*10750*/  CALL.REL.NOINC `($__internal_93_$__cuda_sm70_shflsync_down) ;  /* 0x00000e1000007944 */ /* 0x003fea0003c00000 */
[----:B0-----:R-:W-:Y:S01]  /*10760*/  HFMA2.MMA R71, -RZ, RZ, 0, 5.9604644775390625e-08 ;  /* 0x00000001ff477435 */ /* 0x001fe200000001ff */
[----:B-1----:R-:W-:Y:S02]  /*10770*/  MOV R67, R78 ;  /* 0x0000004e00437202 */ /* 0x002fe40000000f00 */
[----:B------:R-:W-:Y:S02]  /*10780*/  MOV R70, R74 ;  /* 0x0000004a00467202 */ /* 0x000fe40000000f00 */
[----:B------:R-:W-:Y:S02]  /*10790*/  MOV R78, 0x1f ;  /* 0x0000001f004e7802 */ /* 0x000fe40000000f00 */
[----:B------:R-:W-:Y:S02]  /*107a0*/  MOV R81, 0xffffffff ;  /* 0xffffffff00517802 */ /* 0x000fe40000000f00 */
[----:B------:R-:W-:Y:S02]  /*107b0*/  MOV R64, 0x107d0 ;  /* 0x000107d000407802 */ /* 0x000fe40000000f00 */
[----:B------:R-:W-:Y:S05]  /*107c0*/  CALL.REL.NOINC `($__internal_93_$__cuda_sm70_shflsync_down) ;  /* 0x00000da000007944 */ /* 0x000fea0003c00000 */
[----:B0-----:R-:W-:Y:S01]  /*107d0*/  HFMA2.MMA R71, -RZ, RZ, 0, 5.9604644775390625e-08 ;  /* 0x00000001ff477435 */ /* 0x001fe200000001ff */
[----:B-1----:R-:W-:-:S02]  /*107e0*/  MOV R68, R78 ;  /* 0x0000004e00447202 */ /* 0x002fc40000000f00 */
[----:B------:R-:W-:Y:S02]  /*107f0*/  MOV R70, R69 ;  /* 0x0000004500467202 */ /* 0x000fe40000000f00 */
[----:B------:R-:W-:Y:S02]  /*10800*/  MOV R78, 0x1f ;  /* 0x0000001f004e7802 */ /* 0x000fe40000000f00 */
[----:B------:R-:W-:Y:S02]  /*10810*/  MOV R81, 0xffffffff ;  /* 0xffffffff00517802 */ /* 0x000fe40000000f00 */
[----:B------:R-:W-:Y:S02]  /*10820*/  MOV R64, 0x10840 ;  /* 0x0001084000407802 */ /* 0x000fe40000000f00 */
[----:B------:R-:W-:Y:S05]  /*10830*/  CALL.REL.NOINC `($__internal_93_$__cuda_sm70_shflsync_down) ;  /* 0x00000d3000007944 */ /* 0x000fea0003c00000 */
[----:B-1----:R-:W-:Y:S01]  /*10840*/  MOV R64, R78 ;  /* 0x0000004e00407202 */ /* 0x002fe20000000f00 */
[----:B0-----:R-:W-:Y:S05]  /*10850*/  BRA `(.L_x_4042) ;  /* 0xffff8a2000007947 */ /* 0x001fea000383ffff */
.L_x_3947:
[----:B------:R-:W-:Y:S01]  /*10860*/  HFMA2.MMA R71, -RZ, RZ, 0, 1.1920928955078125e-07 ;  /* 0x00000002ff477435 */ /* 0x000fe200000001ff */
[----:B------:R-:W-:Y:S02]  /*10870*/  MOV R70, R76 ;  /* 0x0000004c00467202 */ /* 0x000fe40000000f00 */
[----:B------:R-:W-:-:S02]  /*10880*/  MOV R78, 0x1f ;  /* 0x0000001f004e7802 */ /* 0x000fc40000000f00 */
[----:B------:R-:W-:Y:S02]  /*10890*/  MOV R81, 0xffffffff ;  /* 0xffffffff00517802 */ /* 0x000fe40000000f00 */
[----:B------:R-:W-:Y:S02]  /*108a0*/  MOV R64, 0x108c0 ;  /* 0x000108c000407802 */ /* 0x000fe40000000f00 */
[----:B-1234-:R-:W-:Y:S05]  /*108b0*/  CALL.REL.NOINC `($__internal_93_$__cuda_sm70_shflsync_down) ;  /* 0x00000cb000007944 */ /* 0x01efea0003c00000 */
[----:B0-----:R-:W-:Y:S01]  /*108c0*/  HFMA2.MMA R71, -RZ, RZ, 0, 1.1920928955078125e-07 ;  /* 0x00000002ff477435 */ /* 0x001fe200000001ff */
[----:B-1----:R-:W-:Y:S02]  /*108d0*/  MOV R66, R78 ;  /* 0x0000004e00427202 */ /* 0x002fe40000000f00 */
[----:B------:R-:W-:Y:S02]  /*108e0*/  MOV R70, R75 ;  /* 0x0000004b00467202 */ /* 0x000fe40000000f00 */
[----:B------:R-:W-:Y:S02]  /*108f0*/  MOV R78, 0x1f ;  /* 0x0000001f004e7802 */ /* 0x000fe40000000f00 */
[----:B------:R-:W-:Y:S02]  /*10900*/  MOV R81, 0xffffffff ;  /* 0xffffffff00517802 */ /* 0x000fe40000000f00 */
[----:B------:R-:W-:-:S02]  /*10910*/  MOV R64, 0x10930 ;  /* 0x0001093000407802 */ /* 0x000fc40000000f00 */
[----:B------:R-:W-:Y:S05]  /*10920*/  CALL.REL.NOINC `($__internal_93_$__cuda_sm70_shflsync_down) ;  /* 0x00000c4000007944 */ /* 0x000fea0003c00000 */
[----:B0-----:R-:W-:Y:S01]  /*10930*/  HFMA2.MMA R71, -RZ, RZ, 0, 1.1920928955078125e-07 ;  /* 0x00000002ff477435 */ /* 0x001fe200000001ff */
[----:B-1----:R-:W-:-:S02]  /*10940*/  MOV R67, R78 ;  /* 0x0000004e00437202 */ /* 0x002fc40000000f00 */
[----:B------:R-:W-:Y:S02]  /*10950*/  MOV R70, R74 ;  /* 0x0000004a00467202 */ /* 0x000fe40000000f00 */
[----:B------:R-:W-:Y:S02]  /*10960*/  MOV R78, 0x1f ;  /* 0x0000001f004e7802 */ /* 0x000fe40000000f00 */
[----:B------:R-:W-:Y:S02]  /*10970*/  MOV R81, 0xffffffff ;  /* 0xffffffff00517802 */ /* 0x000fe40000000f00 */
[----:B------:R-:W-:Y:S02]  /*10980*/  MOV R64, 0x109a0 ;  /* 0x000109a000407802 */ /* 0x000fe40000000f00 */
[----:B------:R-:W-:Y:S05]  /*10990*/  CALL.REL.NOINC `($__internal_93_$__cuda_sm70_shflsync_down) ;  /* 0x00000bd000007944 */ /* 0x000fea0003c00000 */
[----:B0-----:R-:W-:Y:S01]  /*109a0*/  HFMA2.MMA R71, -RZ, RZ, 0, 1.1920928955078125e-07 ;  /* 0x00000002ff477435 */ /* 0x001fe200000001ff */
[----:B-1----:R-:W-:Y:S02]  /*109b0*/  MOV R68, R78 ;  /* 0x0000004e00447202 */ /* 0x002fe40000000f00 */
[----:B------:R-:W-:Y:S02]  /*109c0*/  MOV R70, R69 ;  /* 0x0000004500467202 */ /* 0x000fe40000000f00 */
[----:B------:R-:W-:-:S02]  /*109d0*/  MOV R78, 0x1f ;  /* 0x0000001f004e7802 */ /* 0x000fc40000000f00 */
[----:B------:R-:W-:Y:S02]  /*109e0*/  MOV R81, 0xffffffff ;  /* 0xffffffff00517802 */ /* 0x000fe40000000f00 */
[----:B------:R-:W-:Y:S02]  /*109f0*/  MOV R64, 0x10a10 ;  /* 0x00010a1000407802 */ /* 0x000fe40000000f00 */
[----:B------:R-:W-:Y:S05]  /*10a00*/  CALL.REL.NOINC `($__internal_93_$__cuda_sm70_shflsync_down) ;  /* 0x00000b6000007944 */ /* 0x000fea0003c00000 */
[----:B-1----:R-:W-:Y:S01]  /*10a10*/  MOV R64, R78 ;  /* 0x0000004e00407202 */ /* 0x002fe20000000f00 */
[----:B0-----:R-:W-:Y:S05]  /*10a20*/  BRA `(.L_x_4043) ;  /* 0xffff89a000007947 */ /* 0x001fea000383ffff */
.L_x_3950:
[----:B------:R-:W-:Y:S01]  /*10a30*/  HFMA2.MMA R71, -RZ, RZ, 0, 2.384185791015625e-07 ;  /* 0x00000004ff477435 */ /* 0x000fe200000001ff */
[----:B------:R-:W-:Y:S02]  /*10a40*/  MOV R70, R76 ;  /* 0x0000004c00467202 */ /* 0x000fe40000000f00 */
[----:B------:R-:W-:Y:S02]  /*10a50*/  MOV R78, 0x1f ;  /* 0x0000001f004e7802 */ /* 0x000fe40000000f00 */
[----:B------:R-:W-:Y:S02]  /*10a60*/  MOV R81, 0xffffffff ;  /* 0xffffffff00517802 */ /* 0x000fe40000000f00 */
[----:B--2---:R-:W-:-:S02]  /*10a70*/  MOV R64, 0x10a90 ;  /* 0x00010a9000407802 */ /* 0x004fc40000000f00 */
[----:B01-34-:R-:W-:Y:S05]  /*10a80*/  CALL.REL.NOINC `($__internal_93_$__cuda_sm70_shflsync_down) ;  /* 0x00000ae000007944 */ /* 0x01bfea0003c00000 */
[----:B-1----:R-:W-:Y:S01]  /*10a90*/  MOV R66, R78 ;  /* 0x0000004e00427202 */ /* 0x002fe20000000f00 */
[----:B0-----:R-:W-:Y:S05]  /*10aa0*/  BRA `(.L_x_4044) ;  /* 0xffff8a4000007947 */ /* 0x001fea000383ffff */
.L_x_3951:
[----:B------:R-:W-:Y:S01]  /*10ab0*/  HFMA2.MMA R71, -RZ, RZ, 0, 2.384185791015625e-07 ;  /* 0x00000004ff477435 */ /* 0x000fe200000001ff */
[----:B------:R-:W-:-:S02]  /*10ac0*/  MOV R70, R75 ;  /* 0x0000004b00467202 */ /* 0x000fc40000000f00 */
[----:B------:R-:W-:Y:S02]  /*10ad0*/  MOV R78, 0x1f ;  /* 0x0000001f004e7802 */ /* 0x000fe40000000f00 */
[----:B------:R-:W-:Y:S02]  /*10ae0*/  MOV R81, 0xffffffff ;  /* 0xffffffff00517802 */ /* 0x000fe40000000f00 */
[----:B--2---:R-:W-:Y:S02]  /*10af0*/  MOV R64, 0x10b10 ;  /* 0x00010b1000407802 */ /* 0x004fe40000000f00 */
[----:B01-34-:R-:W-:Y:S05]  /*10b00*/  CALL.REL.NOINC `($__internal_93_$__cuda_sm70_shflsync_down) ;  /* 0x00000a6000007944 */ /* 0x01bfea0003c00000 */
[----:B0-----:R-:W-:Y:S01]  /*10b10*/  HFMA2.MMA R71, -RZ, RZ, 0, 2.384185791015625e-07 ;  /* 0x00000004ff477435 */ /* 0x001fe200000001ff */
[----:B-1----:R-:W-:Y:S02]  /*10b20*/  MOV R67, R78 ;  /* 0x0000004e00437202 */ /* 0x002fe40000000f00 */
[----:B------:R-:W-:Y:S02]  /*10b30*/  MOV R70, R74 ;  /* 0x0000004a00467202 */ /* 0x000fe40000000f00 */
[----:B------:R-:W-:Y:S02]  /*10b40*/  MOV R78, 0x1f ;  /* 0x0000001f004e7802 */ /* 0x000fe40000000f00 */
[----:B------:R-:W-:-:S02]  /*10b50*/  MOV R81, 0xffffffff ;  /* 0xffffffff00517802 */ /* 0x000fc40000000f00 */
[----:B------:R-:W-:Y:S02]  /*10b60*/  MOV R64, 0x10b80 ;  /* 0x00010b8000407802 */ /* 0x000fe40000000f00 */
[----:B------:R-:W-:Y:S05]  /*10b70*/  CALL.REL.NOINC `($__internal_93_$__cuda_sm70_shflsync_down) ;  /* 0x000009f000007944 */ /* 0x000fea0003c00000 */
[----:B0-----:R-:W-:Y:S01]  /*10b80*/  HFMA2.MMA R71, -RZ, RZ, 0, 2.384185791015625e-07 ;  /* 0x00000004ff477435 */ /* 0x001fe200000001ff */
[----:B-1----:R-:W-:Y:S02]  /*10b90*/  MOV R68, R78 ;  /* 0x0000004e00447202 */ /* 0x002fe40000000f00 */
[----:B------:R-:W-:Y:S02]  /*10ba0*/  MOV R70, R69 ;  /* 0x0000004500467202 */ /* 0x000fe40000000f00 */
[----:B------:R-:W-:Y:S02]  /*10bb0*/  MOV R78, 0x1f ;  /* 0x0000001f004e7802 */ /* 0x000fe40000000f00 */
[----:B------:R-:W-:Y:S02]  /*10bc0*/  MOV R81, 0xffffffff ;  /* 0xffffffff00517802 */ /* 0x000fe40000000f00 */
[----:B------:R-:W-:Y:S02]  /*10bd0*/  MOV R64, 0x10bf0 ;  /* 0x00010bf000407802 */ /* 0x000fe40000000f00 */
[----:B------:R-:W-:Y:S05]  /*10be0*/  CALL.REL.NOINC `($__internal_93_$__cuda_sm70_shflsync_down) ;  /* 0x0000098000007944 */ /* 0x000fea0003c00000 */
[----:B-1----:R-:W-:Y:S01]  /*10bf0*/  MOV R64, R78 ;  /* 0x0000004e00407202 */ /* 0x002fe20000000f00 */
[----:B0-----:R-:W-:Y:S05]  /*10c00*/  BRA `(.L_x_4045) ;  /* 0xffff892000007947 */ /* 0x001fea000383ffff */
.L_x_3954:
[----:B------:R-:W-:Y:S01]  /*10c10*/  HFMA2.MMA R71, -RZ, RZ, 0, 4.76837158203125e-07 ;  /* 0x00000008ff477435 */ /* 0x000fe200000001ff */
[----:B------:R-:W-:-:S02]  /*10c20*/  MOV R70, R76 ;  /* 0x0000004c00467202 */ /* 0x000fc40000000f00 */
[----:B------:R-:W-:Y:S02]  /*10c30*/  MOV R78, 0x1f ;  /* 0x0000001f004e7802 */ /* 0x000fe40000000f00 */
[----:B------:R-:W-:Y:S02]  /*10c40*/  MOV R81, 0xffffffff ;  /* 0xffffffff00517802 */ /* 0x000fe40000000f00 */
[----:B--2---:R-:W-:Y:S02]  /*10c50*/  MOV R64, 0x10c70 ;  /* 0x00010c7000407802 */ /* 0x004fe40000000f00 */
[----:B01-34-:R-:W-:Y:S05]  /*10c60*/  CALL.REL.NOINC `($__internal_93_$__cuda_sm70_shflsync_down) ;  /* 0x0000090000007944 */ /* 0x01bfea0003c00000 */
[----:B0-----:R-:W-:Y:S01]  /*10c70*/  HFMA2.MMA R71, -RZ, RZ, 0, 4.76837158203125e-07 ;  /* 0x00000008ff477435 */ /* 0x001fe200000001ff */
[----:B-1----:R-:W-:Y:S02]  /*10c80*/  MOV R66, R78 ;  /* 0x0000004e00427202 */ /* 0x002fe40000000f00 */
[----:B------:R-:W-:Y:S02]  /*10c90*/  MOV R70, R75 ;  /* 0x0000004b00467202 */ /* 0x000fe40000000f00 */
[----:B------:R-:W-:Y:S02]  /*10ca0*/  MOV R78, 0x1f ;  /* 0x0000001f004e7802 */ /* 0x000fe40000000f00 */
[----:B------:R-:W-:-:S02]  /*10cb0*/  MOV R81, 0xffffffff ;  /* 0xffffffff00517802 */ /* 0x000fc40000000f00 */
[----:B------:R-:W-:Y:S02]  /*10cc0*/  MOV R64, 0x10ce0 ;  /* 0x00010ce000407802 */ /* 0x000fe40000000f00 */
[----:B------:R-:W-:Y:S05]  /*10cd0*/  CALL.REL.NOINC `($__internal_93_$__cuda_sm70_shflsync_down) ;  /* 0x0000089000007944 */ /* 0x000fea0003c00000 */
[----:B0-----:R-:W-:Y:S01]  /*10ce0*/  HFMA2.MMA R71, -RZ, RZ, 0, 4.76837158203125e-07 ;  /* 0x00000008ff477435 */ /* 0x001fe200000001ff */
[----:B-1----:R-:W-:Y:S02]  /*10cf0*/  MOV R67, R78 ;  /* 0x0000004e00437202 */ /* 0x002fe40000000f00 */
[----:B------:R-:W-:Y:S02]  /*10d00*/  MOV R70, R74 ;  /* 0x0000004a00467202 */ /* 0x000fe40000000f00 */
[----:B------:R-:W-:Y:S02]  /*10d10*/  MOV R78, 0x1f ;  /* 0x0000001f004e7802 */ /* 0x000fe40000000f00 */
[----:B------:R-:W-:Y:S02]  /*10d20*/  MOV R81, 0xffffffff ;  /* 0xffffffff00517802 */ /* 0x000fe40000000f00 */
[----:B------:R-:W-:Y:S02]  /*10d30*/  MOV R64, 0x10d50 ;  /* 0x00010d5000407802 */ /* 0x000fe40000000f00 */
[----:B------:R-:W-:Y:S05]  /*10d40*/  CALL.REL.NOINC `($__internal_93_$__cuda_sm70_shflsync_down) ;  /* 0x0000082000007944 */ /* 0x000fea0003c00000 */
[----:B0-----:R-:W-:Y:S01]  /*10d50*/  HFMA2.MMA R71, -RZ, RZ, 0, 4.76837158203125e-07 ;  /* 0x00000008ff477435 */ /* 0x001fe200000001ff */
        /* <DEDUP_REMOVED lines=8> */
.L_x_3957:
[----:B------:R-:W-:Y:S01]  /*10de0*/  HFMA2.MMA R71, -RZ, RZ, 0, 9.5367431640625e-07 ;  /* 0x00000010ff477435 */ /* 0x000fe200000001ff */
[----:B------:R-:W-:Y:S02]  /*10df0*/  MOV R70, R76 ;  /* 0x0000004c00467202 */ /* 0x000fe40000000f00 */
[----:B------:R-:W-:-:S02]  /*10e00*/  MOV R78, 0x1f ;  /* 0x0000001f004e7802 */ /* 0x000fc40000000f00 */
[----:B------:R-:W-:Y:S02]  /*10e10*/  MOV R81, 0xffffffff ;  /* 0xffffffff00517802 */ /* 0x000fe40000000f00 */
[----:B--2---:R-:W-:Y:S02]  /*10e20*/  MOV R64, 0x10e40 ;  /* 0x00010e4000407802 */ /* 0x004fe40000000f00 */
[----:B01-34-:R-:W-:Y:S05]  /*10e30*/  CALL.REL.NOINC `($__internal_93_$__cuda_sm70_shflsync_down) ;  /* 0x0000073000007944 */ /* 0x01bfea0003c00000 */
[----:B-1----:R-:W-:Y:S01]  /*10e40*/  MOV R66, R78 ;  /* 0x0000004e00427202 */ /* 0x002fe20000000f00 */
[----:B0-----:R-:W-:Y:S05]  /*10e50*/  BRA `(.L_x_4047) ;  /* 0xffff894000007947 */ /* 0x001fea000383ffff */
.L_x_3958:
[----:B------:R-:W-:Y:S01]  /*10e60*/  HFMA2.MMA R71, -RZ, RZ, 0, 9.5367431640625e-07 ;  /* 0x00000010ff477435 */ /* 0x000fe200000001ff */
[----:B------:R-:W-:Y:S02]  /*10e70*/  MOV R70, R75 ;  /* 0x0000004b00467202 */ /* 0x000fe40000000f00 */
[----:B------:R-:W-:Y:S02]  /*10e80*/  MOV R78, 0x1f ;  /* 0x0000001f004e7802 */ /* 0x000fe40000000f00 */
[----:B------:R-:W-:Y:S02]  /*10e90*/  MOV R81, 0xffffffff ;  /* 0xffffffff00517802 */ /* 0x000fe40000000f00 */
[----:B--2---:R-:W-:-:S02]  /*10ea0*/  MOV R64, 0x10ec0 ;  /* 0x00010ec000407802 */ /* 0x004fc40000000f00 */
[----:B01-34-:R-:W-:Y:S05]  /*10eb0*/  CALL.REL.NOINC `($__internal_93_$__cuda_sm70_shflsync_down) ;  /* 0x000006b000007944 */ /* 0x01bfea0003c00000 */
[----:B0-----:R-:W-:Y:S01]  /*10ec0*/  HFMA2.MMA R71, -RZ, RZ, 0, 9.5367431640625e-07 ;  /* 0x00000010ff477435 */ /* 0x001fe200000001ff */
[----:B-1----:R-:W-:-:S02]  /*10ed0*/  MOV R67, R78 ;  /* 0x0000004e00437202 */ /* 0x002fc40000000f00 */
[----:B------:R-:W-:Y:S02]  /*10ee0*/  MOV R70, R74 ;  /* 0x0000004a00467202 */ /* 0x000fe40000000f00 */
[----:B------:R-:W-:Y:S02]  /*10ef0*/  MOV R78, 0x1f ;  /* 0x0000001f004e7802 */ /* 0x000fe40000000f00 */
[----:B------:R-:W-:Y:S02]  /*10f00*/  MOV R81, 0xffffffff ;  /* 0xffffffff00517802 */ /* 0x000fe40000000f00 */
[----:B------:R-:W-:Y:S02]  /*10f10*/  MOV R64, 0x10f30 ;  /* 0x00010f3000407802 */ /* 0x000fe40000000f00 */
[----:B------:R-:W-:Y:S05]  /*10f20*/  CALL.REL.NOINC `($__internal_93_$__cuda_sm70_shflsync_down) ;  /* 0x0000064000007944 */ /* 0x000fea0003c00000 */
[----:B0-----:R-:W-:Y:S01]  /*10f30*/  HFMA2.MMA R71, -RZ, RZ, 0, 9.5367431640625e-07 ;  /* 0x00000010ff477435 */ /* 0x001fe200000001ff */
        /* <DEDUP_REMOVED lines=8> */
.L_x_3961:
[----:B---3--:R-:W-:Y:S01]  /*10fc0*/  HFMA2.MMA R67, -RZ, RZ, 0, 0 ;  /* 0x00000000ff437435 */ /* 0x008fe200000001ff */
[----:B----4-:R-:W-:Y:S02]  /*10fd0*/  MOV R68, R76 ;  /* 0x0000004c00447202 */ /* 0x010fe40000000f00 */
[----:B------:R-:W-:Y:S02]  /*10fe0*/  MOV R65, 0x1f ;  /* 0x0000001f00417802 */ /* 0x000fe40000000f00 */
[----:B--2---:R-:W-:Y:S02]  /*10ff0*/  MOV R64, 0xffffffff ;  /* 0xffffffff00407802 */ /* 0x004fe40000000f00 */
[----:B0-----:R-:W-:-:S02]  /*11000*/  MOV R66, 0x11020 ;  /* 0x0001102000427802 */ /* 0x001fc40000000f00 */
[----:B-1----:R-:W-:Y:S05]  /*11010*/  CALL.REL.NOINC `($__internal_94_$__cuda_sm70_shflsync_idx_p) ;  /* 0x0000059000007944 */ /* 0x002fea0003c00000 */
        /* <DEDUP_REMOVED lines=21> */
[----:B------:R-:W-:Y:S01]  /*11170*/  HFMA2.MMA R71, -RZ, RZ, 0, 5.9604644775390625e-08 ;  /* 0x00000001ff477435 */ /* 0x000fe200000001ff */
[----:B-1----:R-:W-:-:S02]  /*11180*/  MOV R239, R65 ;  /* 0x0000004100ef7202 */ /* 0x002fc40000000f00 */
[----:B------:R-:W-:Y:S02]  /*11190*/  MOV R70, R76 ;  /* 0x0000004c00467202 */ /* 0x000fe40000000f00 */
[----:B------:R-:W-:Y:S02]  /*111a0*/  MOV R78, 0x1f ;  /* 0x0000001f004e7802 */ /* 0x000fe40000000f00 */
[----:B------:R-:W-:Y:S02]  /*111b0*/  MOV R81, 0xffffffff ;  /* 0xffffffff00517802 */ /* 0x000fe40000000f00 */
[----:B0-----:R-:W-:Y:S02]  /*111c0*/  MOV R64, 0x111e0 ;  /* 0x000111e000407802 */ /* 0x001fe40000000f00 */
[----:B------:R-:W-:Y:S05]  /*111d0*/  CALL.REL.NOINC `($__internal_93_$__cuda_sm70_shflsync_down) ;  /* 0x0000039000007944 */ /* 0x000fea0003c00000 */
[----:B0-----:R-:W-:Y:S01]  /*111e0*/  HFMA2.MMA R71, -RZ, RZ, 0, 5.9604644775390625e-08 ;  /* 0x00000001ff477435 */ /* 0x001fe200000001ff */
[----:B-1----:R-:W-:Y:S02]  /*111f0*/  MOV R73, R78 ;  /* 0x0000004e00497202 */ /* 0x002fe40000000f00 */
[----:B------:R-:W-:Y:S02]  /*11200*/  MOV R70, R75 ;  /* 0x0000004b00467202 */ /* 0x000fe40000000f00 */
[----:B------:R-:W-:-:S02]  /*11210*/  MOV R78, 0x1f ;  /* 0x0000001f004e7802 */ /* 0x000fc40000000f00 */
[----:B------:R-:W-:Y:S02]  /*11220*/  MOV R81, 0xffffffff ;  /* 0xffffffff00517802 */ /* 0x000fe40000000f00 */
[----:B------:R-:W-:Y:S02]  /*11230*/  MOV R64, 0x11250 ;  /* 0x0001125000407802 */ /* 0x000fe40000000f00 */
[----:B------:R-:W-:Y:S05]  /*11240*/  CALL.REL.NOINC `($__internal_93_$__cuda_sm70_shflsync_down) ;  /* 0x0000032000007944 */ /* 0x000fea0003c00000 */
[----:B0-----:R-:W-:Y:S01]  /*11250*/  HFMA2.MMA R71, -RZ, RZ, 0, 5.9604644775390625e-08 ;  /* 0x00000001ff477435 */ /* 0x001fe200000001ff */
[----:B-1----:R-:W-:Y:S02]  /*11260*/  MOV R77, R78 ;  /* 0x0000004e004d7202 */ /* 0x002fe40000000f00 */
[----:B------:R-:W-:Y:S02]  /*11270*/  MOV R70, R74 ;  /* 0x0000004a00467202 */ /* 0x000fe40000000f00 */
[----:B------:R-:W-:Y:S02]  /*11280*/  MOV R78, 0x1f ;  /* 0x0000001f004e7802 */ /* 0x000fe40000000f00 */
[----:B------:R-:W-:Y:S02]  /*11290*/  MOV R81, 0xffffffff ;  /* 0xffffffff00517802 */ /* 0x000fe40000000f00 */
[----:B------:R-:W-:-:S02]  /*112a0*/  MOV R64, 0x112c0 ;  /* 0x000112c000407802 */ /* 0x000fc40000000f00 */
        /* <DEDUP_REMOVED lines=20> */
[----:B01----:R-:W-:Y:S05]  /*113f0*/  CALL.REL.NOINC `($__internal_94_$__cuda_sm70_shflsync_idx_p) ;  /* 0x000001b000007944 */ /* 0x003fea0003c00000 */
[----:B0-----:R-:W-:Y:S01]  /*11400*/  HFMA2.MMA R67, -RZ, RZ, 0, 0 ;  /* 0x00000000ff437435 */ /* 0x001fe200000001ff */
[----:B-1----:R-:W-:Y:S02]  /*11410*/  MOV R80, R65 ;  /* 0x0000004100507202 */ /* 0x002fe40000000f00 */
[----:B------:R-:W-:Y:S02]  /*11420*/  MOV R68, R61 ;  /* 0x0000003d00447202 */ /* 0x000fe40000000f00 */
[----:B------:R-:W-:Y:S02]  /*11430*/  MOV R65, 0x1f ;  /* 0x0000001f00417802 */ /* 0x000fe40000000f00 */
[----:B------:R-:W-:Y:S02]  /*11440*/  MOV R64, 0xffffffff ;  /* 0xffffffff00407802 */ /* 0x000fe40000000f00 */
[----:B------:R-:W-:Y:S02]  /*11450*/  MOV R66, 0x11470 ;  /* 0x0001147000427802 */ /* 0x000fe40000000f00 */
        /* <DEDUP_REMOVED lines=15> */
[----:B-1----:R-:W-:Y:S01]  /*11550*/  MOV R83, R65 ;  /* 0x0000004100537202 */ /* 0x002fe20000000f00 */
[----:B0-----:R-:W-:Y:S05]  /*11560*/  BRA `(.L_x_4049) ;  /* 0xffff849000007947 */ /* 0x001fea000383ffff */
        .weak           $__internal_93_$__cuda_sm70_shflsync_down
        .type           $__internal_93_$__cuda_sm70_shflsync_down,@function
        .size           $__internal_93_$__cuda_sm70_shflsync_down,($__internal_94_$__cuda_sm70_shflsync_idx_p - $__internal_93_$__cuda_sm70_shflsync_down)
$__internal_93_$__cuda_sm70_shflsync_down:
[----:B------:R-:W-:Y:S01]  /*11570*/  HFMA2.MMA R65, -RZ, RZ, 0, 0 ;  /* 0x00000000ff417435 */ /* 0x000fe200000001ff */
[----:B------:R-:W-:Y:S04]  /*11580*/  WARPSYNC R81 ;  /* 0x0000005100007348 */ /* 0x000fe80003800000 */
[----:B------:R0:W1:Y:S01]  /*11590*/  SHFL.DOWN PT, R78, R70, R71, R78 ;  /* 0x08000047464e7389 */ /* 0x00006200000e004e */
[----:B------:R-:W-:Y:S05]  /*115a0*/  RET.REL.NODEC R64 `(_Z25selective_scan_bwd_kernelI32Selective_Scan_bwd_kernel_traitsILi128ELi16ELb1ELb1ELb1ELb1ELb1EN3c108BFloat16ENS1_7complexIfEEEEv12SSMParamsBwd) ;  /* 0xfffeea5040007950 */ /* 0x000fea0003c3ffff */
        .weak           $__internal_94_$__cuda_sm70_shflsync_idx_p
        .type           $__internal_94_$__cuda_sm70_shflsync_idx_p,@function
        .size           $__internal_94_$__cuda_sm70_shflsync_idx_p,($__internal_95_$__cuda_sm70_shflsync_up - $__internal_94_$__cuda_sm70_shflsync_idx_p)
$__internal_94_$__cuda_sm70_shflsync_idx_p:
[----:B------:R-:W-:Y:S01]  /*115b0*/  HFMA2.MMA R71, -RZ, RZ, 0, 0 ;  /* 0x00000000ff477435 */ /* 0x000fe200000001ff */
[----:B------:R-:W-:Y:S01]  /*115c0*/  MOV R70, R66 ;  /* 0x0000004200467202 */ /* 0x000fe20000000f00 */
[----:B------:R-:W-:Y:S04]  /*115d0*/  WARPSYNC R64 ;  /* 0x0000004000007348 */ /* 0x000fe80003800000 */
[----:B------:R0:W1:Y:S01]  /*115e0*/  SHFL.IDX PT, R65, R68, R67, R65 ;  /* 0x0000004344417389 */ /* 0x00006200000e0041 */
[----:B------:R-:W-:Y:S05]  /*115f0*/  RET.REL.NODEC R70 `(_Z25selective_scan_bwd_kernelI32Selective_Scan_bwd_kernel_traitsILi128ELi16ELb1ELb1ELb1ELb1ELb1EN3c108BFloat16ENS1_7complexIfEEEEv12SSMParamsBwd) ;  /* 0xfffeea0046007950 */ /* 0x000fea0003c3ffff */
        .weak           $__internal_95_$__cuda_sm70_shflsync_up
        .type           $__internal_95_$__cuda_sm70_shflsync_up,@function
        .size           $__internal_95_$__cuda_sm70_shflsync_up,(.L_x_14527 - $__internal_95_$__cuda_sm70_shflsync_up)
$__internal_95_$__cuda_sm70_shflsync_up:
[----:B------:R-:W-:Y:S01]  /*11600*/  MOV R65, 0x0 ;  /* 0x0000000000417802 */ /* 0x000fe20000000f00 */
[----:B------:R-:W-:Y:S04]  /*11610*/  WARPSYNC R67 ;  /* 0x0000004300007348 */ /* 0x000fe80003800000 */
[----:B------:R0:W1:Y:S01]  /*11620*/  SHFL.UP PT, R67, R71, R70, R68 ;  /* 0x0400004647437389 */ /* 0x00006200000e0044 */
[----:B------:R-:W-:Y:S05]  /*11630*/  RET.REL.NODEC R64 `(_Z25selective_scan_bwd_kernelI32Selective_Scan_bwd_kernel_traitsILi128ELi16ELb1ELb1ELb1ELb1ELb1EN3c108BFloat16ENS1_7complexIfEEEEv12SSMParamsBwd) ;  /* 0xfffee9c040007950 */ /* 0x000fea0003c3ffff */
.L_x_4050:
        /* <DEDUP_REMOVED lines=12> */
.L_x_14527:


//--------------------- .text._Z25selective_scan_bwd_kernelI32Selective_Scan_bwd_kernel_traitsILi64ELi16ELb0ELb0ELb0ELb0ELb0EN3c108BFloat16ENS1_7complexIfEEEEv12SSMParamsBwd --------------------------
	.section	.text._Z25selective_scan_bwd_kernelI32Selective_Scan_bwd_kernel_traitsILi64ELi16ELb0ELb0ELb0ELb0ELb0EN3c108BFloat16ENS1_7complexIfEEEEv12SSMParamsBwd,"ax",@progbits
	.sectioninfo	@"SHI_REGISTERS=248"
	.align	128
        .global         _Z25selective_scan_bwd_kernelI32Selective_Scan_bwd_kernel_traitsILi64ELi16ELb0ELb0ELb0ELb0ELb0EN3c108BFloat16ENS1_7complexIfEEEEv12SSMParamsBwd
        .type           _Z25selective_scan_bwd_kernelI32Selective_Scan_bwd_kernel_traitsILi64ELi16ELb0ELb0ELb0ELb0ELb0EN3c108BFloat16ENS1_7complexIfEEEEv12SSMParamsBwd,@function
        .size           _Z25selective_scan_bwd_kernelI32Selective_Scan_bwd_kernel_traitsILi64ELi16ELb0ELb0ELb0ELb0ELb0EN3c108BFloat16ENS1_7complexIfEEEEv12SSMParamsBwd,(.L_x_14530 - _Z25selective_scan_bwd_kernelI32Selective_Scan_bwd_kernel_traitsILi64ELi16ELb0ELb0ELb0ELb0ELb0EN3c108BFloat16ENS1_7complexIfEEEEv12SSMParamsBwd)
        .other          _Z25selective_scan_bwd_kernelI32Selective_Scan_bwd_kernel_traitsILi64ELi16ELb0ELb0ELb0ELb0ELb0EN3c108BFloat16ENS1_7complexIfEEEEv12SSMParamsBwd,@"STO_CUDA_ENTRY STV_DEFAULT"
_Z25selective_scan_bwd_kernelI32Selective_Scan_bwd_kernel_traitsILi64ELi16ELb0ELb0ELb0ELb0ELb0EN3c108BFloat16ENS1_7complexIfEEEEv12SSMParamsBwd:
.text._Z25selective_scan_bwd_kernelI32Selective_Scan_bwd_kernel_traitsILi64ELi16ELb0ELb0ELb0ELb0ELb0EN3c108BFloat16ENS1_7complexIfEEEEv12SSMParamsBwd:
        /* <DEDUP_REMOVED lines=18> */
[C---:B------:R-:W-:Y:S01]  /*0120*/  SHF.L.U32 R133, R15.reuse, 0xa, RZ ;  /* 0x0000000a0f857819 */ /* 0x040fe200000006ff */
[----:B------:R-:W-:Y:S01]  /*0130*/  UMOV UR5, URZ ;  /* 0x0000003f00057c82 */ /* 0x000fe20008000000 */
[----:B------:R-:W-:Y:S01]  /*0140*/  ISETP.GE.AND P5, PT, R15, 0x1, PT ;  /* 0x000000010f00780c */ /* 0x000fe20003fa6270 */
[----:B------:R-:W-:Y:S01]  /*0150*/  CS2R R104, SRZ ;  /* 0x0000000000687805 */ /* 0x000fe2000001ff00 */
[----:B------:R-:W-:Y:S01]  /*0160*/  HFMA2.MMA R131, -RZ, RZ, 0, 0 ;  /* 0x00000000ff837435 */ /* 0x000fe200000001ff */
[----:B------:R-:W-:-:S02]  /*0170*/  MOV R132, RZ ;  /* 0x000000ff00847202 */ /* 0x000fc40000000f00 */
        /* <DEDUP_REMOVED lines=8> */
[----:B------:R-:W-:Y:S01]  /*0200*/  IADD3 R9, R133, -0x400, RZ ;  /* 0xfffffc0085097810 */ /* 0x000fe20007ffe0ff */
[----:B------:R-:W-:-:S02]  /*0210*/  IMAD R11, R135, c[0x0][0x1e4], R12 ;  /* 0x00007900870b7a24 */ /* 0x000fc400078e020c */
[----:B------:R-:W-:Y:S02]  /*0220*/  IMAD R10, R136, c[0x0][0x1d8], RZ ;  /* 0x00007600880a7a24 */ /* 0x000fe400078e02ff */
[----:B------:R-:W-:Y:S01]  /*0230*/  IMAD.WIDE.U32 R2, R137, c[0x0][0x1d8], R2 ;  /* 0x0000760089027a25 */ /* 0x000fe200078e0002 */
[----:B------:R-:W-:Y:S02]  /*0240*/  IADD3 R5, R5, R11, RZ ;  /* 0x0000000b05057210 */ /* 0x000fe40007ffe0ff */
[----:B------:R-:W-:Y:S01]  /*0250*/  SHF.R.S32.HI R11, RZ, 0x1f, R9 ;  /* 0x0000001fff0b7819 */ /* 0x000fe20000011409 */
[----:B-1----:R-:W-:Y:S01]  /*0260*/  IMAD.WIDE.U32 R6, R135, c[0x0][0x278], RZ ;  /* 0x00009e0087067a25 */ /* 0x002fe200078e00ff */
[----:B------:R-:W-:-:S03]  /*0270*/  IADD3 R12, P0, R9, R2, RZ ;  /* 0x00000002090c7210 */ /* 0x000fc60007f1e0ff */
[----:B------:R-:W-:Y:S02]  /*0280*/  IMAD R13, R135, c[0x0][0x27c], R14 ;  /* 0x00009f00870d7a24 */ /* 0x000fe400078e020e */
[----:B------:R-:W-:Y:S02]  /*0290*/  IMAD R10, R137, c[0x0][0x1dc], R10 ;  /* 0x00007700890a7a24 */ /* 0x000fe400078e020a */
[C---:B------:R-:W-:Y:S01]  /*02a0*/  IMAD R14, R136.reuse, c[0x0][0x280], RZ ;  /* 0x0000a000880e7a24 */ /* 0x040fe200078e02ff */
[----:B------:R-:W-:Y:S02]  /*02b0*/  IADD3 R7, R7, R13, RZ ;  /* 0x0000000d07077210 */ /* 0x000fe40007ffe0ff */
[----:B------:R-:W-:Y:S01]  /*02c0*/  IADD3.X R13, R11, R3, R10, P0, !PT ;  /* 0x000000030b0d7210 */ /* 0x000fe200007fe40a */
[----:B------:R-:W-:Y:S01]  /*02d0*/  IMAD R10, R136, c[0x0][0x1e8], RZ ;  /* 0x00007a00880a7a24 */ /* 0x000fe200078e02ff */
[----:B------:R-:W-:Y:S01]  /*02e0*/  ISETP.NE.U32.AND P0, PT, RZ, c[0x0][0x260], PT ;  /* 0x00009800ff007a0c */ /* 0x000fe20003f05070 */
[----:B------:R-:W-:-:S03]  /*02f0*/  IMAD.WIDE.U32 R2, R137, c[0x0][0x1e8], R4 ;  /* 0x00007a0089027a25 */ /* 0x000fc600078e0004 */
[----:B------:R-:W-:Y:S01]  /*0300*/  ISETP.NE.AND.EX P0, PT, RZ, c[0x0][0x264], PT, P0 ;  /* 0x00009900ff007a0c */ /* 0x000fe20003f05300 */
[----:B------:R-:W-:Y:S01]  /*0310*/  IMAD.WIDE.U32 R4, R137, c[0x0][0x280], R6 ;  /* 0x0000a00089047a25 */ /* 0x000fe200078e0006 */
[----:B------:R-:W-:-:S03]  /*0320*/  IADD3 R7, P6, R9, R2, RZ ;  /* 0x0000000209077210 */ /* 0x000fc60007fde0ff */
[----:B------:R-:W-:Y:S01]  /*0330*/  IMAD R6, R137, c[0x0][0x1ec], R10 ;  /* 0x00007b0089067a24 */ /* 0x000fe200078e020a */
[----:B------:R-:W-:Y:S01]  /*0340*/  IADD3 R9, P3, R9, R4, RZ ;  /* 0x0000000409097210 */ /* 0x000fe20007f7e0ff */
[----:B------:R-:W-:Y:S01]  /*0350*/  IMAD R14, R137, c[0x0][0x284], R14 ;  /* 0x0000a100890e7a24 */ /* 0x000fe200078e020e */
[C---:B------:R-:W-:Y:S02]  /*0360*/  LEA R10, P4, R12.reuse, c[0x0][0x240], 0x1 ;  /* 0x000090000c0a7a11 */ /* 0x040fe400078808ff */
[C---:B------:R-:W-:Y:S02]  /*0370*/  IADD3.X R2, R11.reuse, R3, R6, P6, !PT ;  /* 0x000000030b027210 */ /* 0x040fe400037fe406 */
[----:B------:R-:W-:Y:S02]  /*0380*/  IADD3.X R6, R11, R5, R14, P3, !PT ;  /* 0x000000050b067210 */ /* 0x000fe40001ffe40e */
[----:B------:R-:W-:Y:S02]  /*0390*/  LEA.HI.X R11, R12, c[0x0][0x244], R13, 0x1, P4 ;  /* 0x000091000c0b7a11 */ /* 0x000fe400020f0c0d */
[----:B------:R-:W-:-:S02]  /*03a0*/  ISETP.NE.U32.AND P3, PT, RZ, c[0x0][0x328], PT ;  /* 0x0000ca00ff007a0c */ /* 0x000fc40003f65070 */
[----:B------:R-:W-:Y:S02]  /*03b0*/  ISETP.NE.U32.AND P4, PT, RZ, c[0x0][0x348], PT ;  /* 0x0000d200ff007a0c */ /* 0x000fe40003f85070 */
[C---:B------:R-:W-:Y:S02]  /*03c0*/  LEA R5, P6, R7.reuse, c[0x0][0x248], 0x1 ;  /* 0x0000920007057a11 */ /* 0x040fe400078c08ff */
[----:B------:R-:W-:Y:S02]  /*03d0*/  ISETP.NE.AND.EX P3, PT, RZ, c[0x0][0x32c], PT, P3 ;  /* 0x0000cb00ff007a0c */ /* 0x000fe40003f65330 */
[----:B------:R-:W-:Y:S02]  /*03e0*/  ISETP.NE.AND.EX P4, PT, RZ, c[0x0][0x34c], PT, P4 ;  /* 0x0000d300ff007a0c */ /* 0x000fe40003f85340 */
[----:B------:R-:W-:Y:S01]  /*03f0*/  LEA.HI.X R7, R7, c[0x0][0x24c], R2, 0x1, P6 ;  /* 0x0000930007077a11 */ /* 0x000fe200030f0c02 */
[----:B------:R-:W-:Y:S01]  /*0400*/  @P0 IMAD R2, R135, c[0x0][0x164], R137 ;  /* 0x0000590087020a24 */ /* 0x000fe200078e0289 */
[----:B------:R-:W-:-:S02]  /*0410*/  @P0 MOV R109, 0x10 ;  /* 0x00000010006d0802 */ /* 0x000fc40000000f00 */
[----:B------:R-:W-:Y:S01]  /*0420*/  LEA R4, P6, R9, c[0x0][0x308], 0x1 ;  /* 0x0000c20009047a11 */ /* 0x000fe200078c08ff */
[----:B------:R-:W-:-:S04]  /*0430*/  @P0 IMAD R2, R2, c[0x0][0x174], RZ ;  /* 0x00005d0002020a24 */ /* 0x000fc800078e02ff */
[----:B------:R-:W-:-:S04]  /*0440*/  @P0 IMAD R2, R2, c[0x0][0x16c], RZ ;  /* 0x00005b0002020a24 */ /* 0x000fc800078e02ff */
[----:B------:R-:W-:Y:S02]  /*0450*/  @P0 IMAD.WIDE R108, R2, R109, c[0x0][0x260] ;  /* 0x00009800026c0625 */ /* 0x000fe400078e026d */
[----:B------:R-:W-:Y:S01]  /*0460*/  @!P0 CS2R R108, SRZ ;  /* 0x00000000006c8805 */ /* 0x000fe2000001ff00 */
[----:B--2---:R0:W1:Y:S01]  /*0470*/  @P1 R2UR UR4, R0 ;  /* 0x00000000000413c2 */ /* 0x00406200000e0000 */
[----:B------:R-:W-:-:S04]  /*0480*/  @P3 LEA R106, P1, R137, c[0x0][0x328], 0x2 ;  /* 0x0000ca00896a3a11 */ /* 0x000fc800078210ff */
[----:B------:R-:W-:-:S03]  /*0490*/  @P3 LEA.HI.X R107, R137, c[0x0][0x32c], R136, 0x2, P1 ;  /* 0x0000cb00896b3a11 */ /* 0x000fc600008f1488 */
[----:B---3--:R2:W3:Y:S01]  /*04a0*/  @P2 R2UR UR5, R8 ;  /* 0x00000000080523c2 */ /* 0x0084e200000e0000 */
[----:B------:R-:W-:Y:S02]  /*04b0*/  @P4 LEA R104, P2, R137, c[0x0][0x348], 0x2 ;  /* 0x0000d20089684a11 */ /* 0x000fe400078410ff */
[----:B0-----:R-:W-:Y:S02]  /*04c0*/  LEA.HI.X R0, R9, c[0x0][0x30c], R6, 0x1, P6 ;  /* 0x0000c30009007a11 */ /* 0x001fe400030f0c06 */
[----:B------:R-:W-:Y:S01]  /*04d0*/  @P4 LEA.HI.X R105, R137, c[0x0][0x34c], R136, 0x2, P2 ;  /* 0x0000d30089694a11 */ /* 0x000fe200010f1488 */
[----:B------:R-:W-:Y:S05]  /*04e0*/  @!P5 BRA `(.L_x_4051) ;  /* 0x000090500000d947 */ /* 0x000fea0003800000 */
[----:B------:R-:W0:Y:S01]  /*04f0*/  S2R R130, SR_TID.X ;  /* 0x0000000000827919 */ /* 0x000e220000002100 */
[----:B------:R4:W2:Y:S01]  /*0500*/  R2UR UR12, R10 ;  /* 0x000000000a0c73c2 */ /* 0x0008a200000e0000 */
[----:B------:R-:W-:Y:S02]  /*0510*/  MOV R132, RZ ;  /* 0x000000ff00847202 */ /* 0x000fe40000000f00 */
[----:B------:R-:W3:Y:S01]  /*0520*/  S2R R127, SR_LANEID ;  /* 0x00000000007f7919 */ /* 0x000ee20000000000 */
[----:B------:R-:W-:-:S02]  /*0530*/  MOV R126, RZ ;  /* 0x000000ff007e7202 */ /* 0x000fc40000000f00 */
[----:B------:R-:W-:Y:S02]  /*0540*/  MOV R131, RZ ;  /* 0x000000ff00837202 */ /* 0x000fe40000000f00 */
[----:B------:R4:W1:Y:S08]  /*0550*/  R2UR UR13, R11 ;  /* 0x000000000b0d73c2 */ /* 0x00087000000e0000 */
[----:B------:R4:W1:Y:S01]  /*0560*/  R2UR UR10, R5 ;  /* 0x00000000050a73c2 */ /* 0x00086200000e0000 */
[----:B0-----:R-:W-:-:S07]  /*0570*/  SHF.R.S32.HI R3, RZ, 0x1f, R130 ;  /* 0x0000001fff037819 */ /* 0x001fce0000011482 */
[----:B------:R4:W0:Y:S01]  /*0580*/  R2UR UR11, R7 ;  /* 0x00000000070b73c2 */ /* 0x00082200000e0000 */
[----:B------:R-:W-:-:S04]  /*0590*/  LEA.HI R3, R3, R130, RZ, 0x5 ;  /* 0x0000008203037211 */ /* 0x000fc800078f28ff */
[----:B------:R-:W-:-:S03]  /*05a0*/  SHF.R.S32.HI R125, RZ, 0x5, R3 ;  /* 0x00000005ff7d7819 */ /* 0x000fc60000011403 */
[----:B------:R4:W0:Y:S08]  /*05b0*/  R2UR UR8, R4 ;  /* 0x00000000040873c2 */ /* 0x00083000000e0000 */
[----:B-123--:R4:W0:Y:S02]  /*05c0*/  R2UR UR9, R0 ;  /* 0x00000000000973c2 */ /* 0x00e82400000e0000 */
.L_x_4094:
[----:B------:R-:W-:Y:S01]  /*05d0*/  SHF.L.U32 R68, R130, 0x4, RZ ;  /* 0x0000000482447819 */ /* 0x000fe200000006ff */
[----:B------:R-:W-:Y:S01]  /*05e0*/  BAR.SYNC.DEFER_BLOCKING 0x0 ;  /* 0x0000000000007b1d */ /* 0x000fe20000010000 */
[----:B------:R-:W-:-:S02]  /*05f0*/  IADD3 R124, -R126, c[0x0][0x174], RZ ;  /* 0x00005d007e7c7a10 */ /* 0x000fc40007ffe1ff */
[----:B----4-:R-:W-:Y:S02]  /*0600*/  LOP3.LUT R0, R68, 0xfffffe00, RZ, 0xc0, !PT ;  /* 0xfffffe0044007812 */ /* 0x010fe400078ec0ff */
        /* <DEDUP_REMOVED lines=123> */
[----:B0-----:R-:W-:-:S02]  /*0dc0*/  MOV R3, UR11 ;  /* 0x0000000b00037c02 */ /* 0x001fc40008000f00 */
[----:B------:R-:W-:-:S03]  /*0dd0*/  ISETP.GE.AND P0, PT, R21, R37, PT ;  /* 0x000000251500720c */ /* 0x000fc60003f06270 */
[----:B------:R-:W-:Y:S01]  /*0de0*/  IMAD.WIDE R2, R122, 0x2, R2 ;  /* 0x000000027a027825 */ /* 0x000fe200078e0202 */
[-C--:B------:R-:W-:Y:S02]  /*0df0*/  ISETP.GE.AND P4, PT, R22, R37.reuse, PT ;  /* 0x000000251600720c */ /* 0x080fe40003f86270 */
[-C--:B------:R-:W-:Y:S02]  /*0e00*/  ISETP.GE.AND P6, PT, R23, R37.reuse, PT ;  /* 0x000000251700720c */ /* 0x080fe40003fc6270 */
[-C--:B------:R-:W-:Y:S02]  /*0e10*/  ISETP.GE.AND P5, PT, R24, R37.reuse, PT ;  /* 0x000000251800720c */ /* 0x080fe40003fa6270 */
[----:B------:R-:W-:Y:S02]  /*0e20*/  ISETP.GE.AND P3, PT, R25, R37, PT ;  /* 0x000000251900720c */ /* 0x000fe40003f66270 */
[----:B------:R-:W-:Y:S01]  /*0e30*/  PRMT R0, RZ, 0x7610, R0 ;  /* 0x00007610ff007816 */ /* 0x000fe20000000000 */
[----:B--2---:R0:W-:Y:S04]  /*0e40*/  STS.U16 [R121], R4 ;  /* 0x0000000479007388 */ /* 0x0041e80000000400 */
[----:B---3--:R1:W-:Y:S04]  /*0e50*/  STS.U16 [R120+0x40], R5 ;  /* 0x0000400578007388 */ /* 0x0083e80000000400 */
[----:B----4-:R2:W-:Y:S04]  /*0e60*/  STS.U16 [R119+0x80], R6 ;  /* 0x0000800677007388 */ /* 0x0105e80000000400 */
[----:B-----5:R3:W-:Y:S04]  /*0e70*/  STS.U16 [R118+0xc0], R7 ;  /* 0x0000c00776007388 */ /* 0x0207e80000000400 */
        /* <DEDUP_REMOVED lines=31> */
[----:B-1----:R-:W-:Y:S02]  /*1070*/  PRMT R5, RZ, 0x7610, R5 ;  /* 0x00007610ff057816 */ /* 0x002fe40000000005 */
[----:B--2---:R-:W-:Y:S02]  /*1080*/  PRMT R6, RZ, 0x7610, R6 ;  /* 0x00007610ff067816 */ /* 0x004fe40000000006 */
[----:B---3--:R-:W-:Y:S02]  /*1090*/  PRMT R7, RZ, 0x7610, R7 ;  /* 0x00007610ff077816 */ /* 0x008fe40000000007 */
[----:B----4-:R-:W-:Y:S02]  /*10a0*/  PRMT R8, RZ, 0x7610, R8 ;  /* 0x00007610ff087816 */ /* 0x010fe40000000008 */
[----:B-----5:R-:W-:Y:S02]  /*10b0*/  PRMT R9, RZ, 0x7610, R9 ;  /* 0x00007610ff097816 */ /* 0x020fe40000000009 */
        /* <DEDUP_REMOVED lines=127> */
[----:B------:R-:W-:-:S02]  /*18b0*/  MOV R53, RZ ;  /* 0x000000ff00357202 */ /* 0x000fc40000000f00 */
        /* <DEDUP_REMOVED lines=45> */
[----:B--2---:R-:W-:-:S03]  /*1b90*/  PRMT R60, RZ, 0x5410, R2 ;  /* 0x00005410ff3c7816 */ /* 0x004fc60000000002 */
[----:B------:R-:W2:Y:S01]  /*1ba0*/  LDS.U16 R27, [R97+0x14] ;  /* 0x00001400611b7984 */ /* 0x000ea20000000400 */
[----:B---3--:R-:W-:Y:S01]  /*1bb0*/  PRMT R61, RZ, 0x5410, R3 ;  /* 0x00005410ff3d7816 */ /* 0x008fe20000000003 */
[----:B------:R-:W-:Y:S02]  /*1bc0*/  FFMA.FTZ R28, R60, R28, R131 ;  /* 0x0000001c3c1c7223 */ /* 0x000fe40000010083 */
[----:B------:R-:W3:Y:S01]  /*1bd0*/  LDS.U16 R2, [R97+0x16] ;  /* 0x0000160061027984 */ /* 0x000ee20000000400 */
[----:B----4-:R-:W-:Y:S01]  /*1be0*/  PRMT R62, RZ, 0x5410, R19 ;  /* 0x00005410ff3e7816 */ /* 0x010fe20000000013 */
        /* <DEDUP_REMOVED lines=10> */
[----:B------:R-:W5:Y:S01]  /*1c90*/  LDS.U16 R20, [R97+0x1c] ;  /* 0x00001c0061147984 */ /* 0x000f620000000400 */
[----:B------:R-:W-:-:S03]  /*1ca0*/  PRMT R65, RZ, 0x5410, R22 ;  /* 0x00005410ff417816 */ /* 0x000fc60000000016 */
[----:B------:R-:W-:Y:S01]  /*1cb0*/  FFMA.FTZ R28, R64, R28, R29 ;  /* 0x0000001c401c7223 */ /* 0x000fe2000001001d */
[----:B------:R-:W-:Y:S01]  /*1cc0*/  PRMT R29, RZ, 0x5410, R91 ;  /* 0x00005410ff1d7816 */ /* 0x000fe2000000005b */
[----:B------:R-:W5:Y:S01]  /*1cd0*/  LDS.U16 R21, [R97+0x1e] ;  /* 0x00001e0061157984 */ /* 0x000f620000000400 */
[----:B------:R-:W-:Y:S02]  /*1ce0*/  PRMT R22, RZ, 0x5410, R90 ;  /* 0x00005410ff167816 */ /* 0x000fe4000000005a */
[----:B------:R-:W-:Y:S01]  /*1cf0*/  PRMT R66, RZ, 0x5410, R23 ;  /* 0x00005410ff427816 */ /* 0x000fe20000000017 */
[----:B------:R-:W-:Y:S01]  /*1d00*/  FFMA.FTZ R29, R65, R29, R28 ;  /* 0x0000001d411d7223 */ /* 0x000fe2000001001c */
[----:B------:R-:W-:Y:S02]  /*1d10*/  PRMT R23, RZ, 0x5410, R89 ;  /* 0x00005410ff177816 */ /* 0x000fe40000000059 */
[----:B------:R-:W-:Y:S01]  /*1d20*/  PRMT R67, RZ, 0x5410, R24 ;  /* 0x00005410ff437816 */ /* 0x000fe20000000018 */
[----:B------:R-:W-:Y:S01]  /*1d30*/  FFMA.FTZ R22, R66, R22, R29 ;  /* 0x0000001642167223 */ /* 0x000fe2000001001d */
        /* <DEDUP_REMOVED lines=12> */
[----:B----4-:R-:W-:Y:S02]  /*1e00*/  PRMT R3, RZ, 0x5410, R3 ;  /* 0x00005410ff037816 */ /* 0x010fe40000000003 */
[----:B------:R-:W-:Y:S01]  /*1e10*/  MOV R24, c[0x0][0x16c] ;  /* 0x00005b0000187a02 */ /* 0x000fe20000000f00 */
[----:B------:R-:W-:Y:S01]  /*1e20*/  FFMA.FTZ R22, R2, R22, R23 ;  /* 0x0000001602167223 */ /* 0x000fe20000010017 */
[----:B------:R-:W-:Y:S02]  /*1e30*/  PRMT R23, RZ, 0x5410, R84 ;  /* 0x00005410ff177816 */ /* 0x000fe40000000054 */
[----:B------:R-:W-:Y:S02]  /*1e40*/  ISETP.GE.AND P0, PT, R24, 0x1, PT ;  /* 0x000000011800780c */ /* 0x000fe40003f06270 */
[----:B-----5:R-:W-:Y:S01]  /*1e50*/  PRMT R112, RZ, 0x5410, R19 ;  /* 0x00005410ff707816 */ /* 0x020fe20000000013 */
[----:B------:R-:W-:Y:S01]  /*1e60*/  FFMA.FTZ R23, R3, R23, R22 ;  /* 0x0000001703177223 */ /* 0x000fe20000010016 */
[----:B------:R-:W-:-:S02]  /*1e70*/  PRMT R22, RZ, 0x5410, R83 ;  /* 0x00005410ff167816 */ /* 0x000fc40000000053 */
[----:B------:R-:W-:Y:S02]  /*1e80*/  PRMT R19, RZ, 0x5410, R82 ;  /* 0x00005410ff137816 */ /* 0x000fe40000000052 */
[----:B------:R-:W-:Y:S01]  /*1e90*/  PRMT R113, RZ, 0x5410, R20 ;  /* 0x00005410ff717816 */ /* 0x000fe20000000014 */
[----:B------:R-:W-:Y:S01]  /*1ea0*/  FFMA.FTZ R22, R112, R22, R23 ;  /* 0x0000001670167223 */ /* 0x000fe20000010017 */
[----:B------:R-:W-:Y:S02]  /*1eb0*/  PRMT R131, RZ, 0x5410, R81 ;  /* 0x00005410ff837816 */ /* 0x000fe40000000051 */
[----:B------:R-:W-:Y:S01]  /*1ec0*/  PRMT R128, RZ, 0x5410, R21 ;  /* 0x00005410ff807816 */ /* 0x000fe20000000015 */
[----:B------:R-:W-:Y:S02]  /*1ed0*/  FFMA.FTZ R19, R113, R19, R22 ;  /* 0x0000001371137223 */ /* 0x000fe40000010016 */
[----:B------:R-:W-:Y:S02]  /*1ee0*/  FMUL.FTZ R52, R60, UR4 ;  /* 0x000000043c347c20 */ /* 0x000fe40008410000 */
[----:B------:R-:W-:-:S02]  /*1ef0*/  FFMA.FTZ R131, R128, R131, R19 ;  /* 0x0000008380837223 */ /* 0x000fc40000010013 */
        /* <DEDUP_REMOVED lines=15> */
[----:B------:R-:W-:Y:S06]  /*1ff0*/  BAR.SYNC.DEFER_BLOCKING 0x0 ;  /* 0x0000000000007b1d */ /* 0x000fec0000010000 */
[----:B------:R-:W-:Y:S05]  /*2000*/  @!P0 BRA `(.L_x_4052) ;  /* 0x0000615000008947 */ /* 0x000fea0003800000 */
[----:B------:R-:W-:Y:S01]  /*2010*/  IADD3 R34, R124, -0x1, RZ ;  /* 0xffffffff7c227810 */ /* 0x000fe20007ffe0ff */
[----:B------:R-:W-:Y:S01]  /*2020*/  FADD.FTZ R36, R0, UR5 ;  /* 0x0000000500247e21 */ /* 0x000fe20008010000 */
[----:B------:R-:W-:Y:S01]  /*2030*/  LEA.HI R0, R124, R124, RZ, 0x1 ;  /* 0x0000007c7c007211 */ /* 0x000fe200078f08ff */
[----:B------:R-:W-:Y:S01]  /*2040*/  FADD.FTZ R20, R18, UR5 ;  /* 0x0000000512147e21 */ /* 0x000fe20008010000 */
[----:B------:R-:W-:Y:S01]  /*2050*/  LEA.HI R19, R34, R34, RZ, 0x1 ;  /* 0x0000002222137211 */ /* 0x000fe200078f08ff */
[----:B------:R-:W-:Y:S01]  /*2060*/  FADD.FTZ R18, R61, R61 ;  /* 0x0000003d3d127221 */ /* 0x000fe20000010000 */
[----:B------:R-:W-:Y:S01]  /*2070*/  LOP3.LUT R61, R0, 0xfffffe, RZ, 0xc0, !PT ;  /* 0x00fffffe003d7812 */ /* 0x000fe200078ec0ff */
[----:B------:R-:W-:Y:S01]  /*2080*/  FADD.FTZ R31, R7, UR5 ;  /* 0x00000005071f7e21 */ /* 0x000fe20008010000 */
[----:B------:R-:W-:Y:S01]  /*2090*/  LOP3.LUT R19, R19, 0xfffffe, RZ, 0xc0, !PT ;  /* 0x00fffffe13137812 */ /* 0x000fe200078ec0ff */
[----:B------:R-:W-:Y:S01]  /*20a0*/  FADD.FTZ R30, R8, UR5 ;  /* 0x00000005081e7e21 */ /* 0x000fe20008010000 */
[----:B------:R-:W-:Y:S01]  /*20b0*/  MOV R80, RZ ;  /* 0x000000ff00507202 */ /* 0x000fe20000000f00 */
[----:B------:R-:W-:Y:S01]  /*20c0*/  FADD.FTZ R35, R4, UR5 ;  /* 0x0000000504237e21 */ /* 0x000fe20008010000 */
[----:B------:R-:W-:Y:S01]  /*20d0*/  IADD3 R34, R34, -R19, RZ ;  /* 0x8000001322227210 */ /* 0x000fe20007ffe0ff */
        /* <DEDUP_REMOVED lines=12> */
[----:B------:R-:W-:Y:S01]  /*21a0*/  FADD.FTZ R8, R2, R2 ;  /* 0x0000000202087221 */ /* 0x000fe20000010000 */
[----:B------:R-:W-:Y:S01]  /*21b0*/  LOP3.LUT R2, R130, 0x1f, RZ, 0xc0, !PT ;  /* 0x0000001f82027812 */ /* 0x000fe200078ec0ff */
        /* <DEDUP_REMOVED lines=15> */
.L_x_4089:
        /* <DEDUP_REMOVED lines=13> */
[----:B------:R-:W-:Y:S01]  /*2380*/  ISETP.GE.AND P0, PT, R124, 0x2, PT ;  /* 0x000000027c00780c */ /* 0x000fe20003f06270 */
[----:B------:R-:W-:Y:S02]  /*2390*/  IMAD R128, R136, c[0x0][0x1b8], RZ ;  /* 0x00006e0088807a24 */ /* 0x000fe400078e02ff */
[C---:B------:R-:W-:Y:S01]  /*23a0*/  IMAD R113, R137.reuse, c[0x0][0x19c], R70 ;  /* 0x0000670089717a24 */ /* 0x040fe200078e0246 */
[----:B------:R-:W-:Y:S01]  /*23b0*/  ISETP.NE.OR P0, PT, R2, RZ, !P0 ;  /* 0x000000ff0200720c */ /* 0x000fe20004705670 */
[----:B------:R-:W-:Y:S02]  /*23c0*/  IMAD R139, R137, c[0x0][0x1bc], R128 ;  /* 0x00006f00898b7a24 */ /* 0x000fe400078e0280 */
[C---:B------:R-:W-:Y:S02]  /*23d0*/  IMAD R70, R66.reuse, c[0x0][0x1a0], RZ ;  /* 0x0000680042467a24 */ /* 0x040fe400078e02ff */
[----:B------:R-:W-:-:S08]  /*23e0*/  IMAD R66, R66, c[0x0][0x1c0], RZ ;  /* 0x0000700042427a24 */ /* 0x000fd000078e02ff */
[----:B------:R-:W-:Y:S02]  /*23f0*/  @!P0 IADD3 R138, R124, -0x2, RZ ;  /* 0xfffffffe7c8a8810 */ /* 0x000fe40007ffe0ff */
[----:B------:R-:W-:-:S05]  /*2400*/  PRMT R224, RZ, 0x5410, R94 ;  /* 0x00005410ffe07816 */ /* 0x000fca000000005e */
[----:B------:R-:W-:Y:S01]  /*2410*/  FMUL.FTZ R224, R33, R224 ;  /* 0x000000e021e07220 */ /* 0x000fe20000410000 */
[----:B------:R-:W-:-:S05]  /*2420*/  PRMT R223, RZ, 0x5410, R93 ;  /* 0x00005410ffdf7816 */ /* 0x000fca000000005d */
[----:B------:R-:W-:Y:S01]  /*2430*/  FMUL.FTZ R223, R32, R223 ;  /* 0x000000df20df7220 */ /* 0x000fe20000410000 */
[----:B------:R-:W-:Y:S01]  /*2440*/  PRMT R222, RZ, 0x5410, R92 ;  /* 0x00005410ffde7816 */ /* 0x000fe2000000005c */
[----:B--2---:R-:W0:Y:S08]  /*2450*/  R2UR UR15, R65 ;  /* 0x00000000410f73c2 */ /* 0x004e3000000e0000 */
[----:B------:R1:W2:Y:S01]  /*2460*/  R2UR UR14, R64 ;  /* 0x00000000400e73c2 */ /* 0x0002a200000e0000 */
[----:B0-----:R-:W-:-:S02]  /*2470*/  FMUL.FTZ R60, R36, UR15 ;  /* 0x0000000f243c7c20 */ /* 0x001fc40008410000 */
[----:B-1----:R-:W-:Y:S02]  /*2480*/  FMUL.FTZ R64, R25, UR15 ;  /* 0x0000000f19407c20 */ /* 0x002fe40008410000 */
[----:B------:R-:W-:Y:S02]  /*2490*/  FMUL.RZ R61, R60, 0.15915493667125701904 ;  /* 0x3e22f9833c3d7820 */ /* 0x000fe4000040c000 */
[----:B------:R-:W-:Y:S02]  /*24a0*/  FMUL.FTZ R60, R35, UR15 ;  /* 0x0000000f233c7c20 */ /* 0x000fe40008410000 */
[----:B------:R-:W-:Y:S01]  /*24b0*/  MUFU.SIN R129, R61 ;  /* 0x0000003d00817308 */ /* 0x000fe20000000400 */
[----:B------:R-:W-:Y:S02]  /*24c0*/  FMUL.RZ R149, R64, 0.15915493667125701904 ;  /* 0x3e22f98340957820 */ /* 0x000fe4000040c000 */
[----:B------:R-:W-:Y:S02]  /*24d0*/  FMUL.RZ R62, R60, 0.15915493667125701904 ;  /* 0x3e22f9833c3e7820 */ /* 0x000fe4000040c000 */
[----:B------:R-:W-:-:S03]  /*24e0*/  FMUL.FTZ R60, R33, UR15 ;  /* 0x0000000f213c7c20 */ /* 0x000fc60008410000 */
[----:B------:R0:W-:Y:S01]  /*24f0*/  MUFU.COS R69, R61 ;  /* 0x0000003d00457308 */ /* 0x0001e20000000000 */
[----:B------:R-:W-:Y:S02]  /*2500*/  FMUL.RZ R63, R60, 0.15915493667125701904 ;  /* 0x3e22f9833c3f7820 */ /* 0x000fe4000040c000 */
[----:B------:R-:W-:-:S04]  /*2510*/  FMUL.FTZ R60, R32, UR15 ;  /* 0x0000000f203c7c20 */ /* 0x000fc80008410000 */
[----:B------:R-:W-:Y:S01]  /*2520*/  FMUL.RZ R65, R60, 0.15915493667125701904 ;  /* 0x3e22f9833c417820 */ /* 0x000fe2000040c000 */
        /* <DEDUP_REMOVED lines=17> */
[----:B0-----:R-:W-:-:S05]  /*2640*/  IMAD.WIDE.U32 R60, R137, c[0x0][0x198], RZ ;  /* 0x00006600893c7a25 */ /* 0x001fca00078e00ff */
[----:B------:R-:W-:Y:S01]  /*2650*/  IADD3 R61, R61, R113, RZ ;  /* 0x000000713d3d7210 */ /* 0x000fe20007ffe0ff */
[C---:B------:R-:W-:Y:S01]  /*2660*/  IMAD R113, R3.reuse, c[0x0][0x1c4], R66 ;  /* 0x0000710003717a24 */ /* 0x040fe200078e0242 */
[----:B------:R-:W-:Y:S03]  /*2670*/  MUFU.COS R172, R62 ;  /* 0x0000003e00ac7308 */ /* 0x000fe60000000000 */
[----:B------:R-:W-:-:S05]  /*2680*/  IMAD.WIDE.U32 R60, R3, c[0x0][0x1a0], R60 ;  /* 0x00006800033c7a25 */ /* 0x000fca00078e003c */
[----:B------:R-:W-:Y:S01]  /*2690*/  MUFU.SIN R156, R63 ;  /* 0x0000003f009c7308 */ /* 0x000fe20000000400 */
[----:B------:R-:W-:-:S07]  /*26a0*/  LEA R64, P1, R60, c[0x0][0x228], 0x3 ;  /* 0x00008a003c407a11 */ /* 0x000fce00078218ff */
        /* <DEDUP_REMOVED lines=12> */
[----:B0-----:R-:W-:-:S07]  /*2770*/  IMAD R67, R3, c[0x0][0x1a4], R70 ;  /* 0x0000690003437a24 */ /* 0x001fce00078e0246 */
[----:B------:R0:W-:Y:S08]  /*2780*/  MUFU.COS R151, R65 ;  /* 0x0000004100977308 */ /* 0x0001f00000000000 */
[----:B------:R-:W-:Y:S01]  /*2790*/  MUFU.SIN R152, R68 ;  /* 0x0000004400987308 */ /* 0x000fe20000000400 */
[----:B0-----:R-:W-:Y:S02]  /*27a0*/  IADD3 R65, R61, R67, RZ ;  /* 0x000000433d417210 */ /* 0x001fe40007ffe0ff */
[----:B------:R-:W-:-:S02]  /*27b0*/  IADD3 R61, R63, R113, RZ ;  /* 0x000000713f3d7210 */ /* 0x000fc40007ffe0ff */
[----:B------:R-:W-:Y:S01]  /*27c0*/  LEA.HI.X R65, R60, c[0x0][0x22c], R65, 0x3, P1 ;  /* 0x00008b003c417a11 */ /* 0x000fe200008f1c41 */
[----:B------:R-:W-:Y:S01]  /*27d0*/  FMUL.FTZ R60, R24, UR15 ;  /* 0x0000000f183c7c20 */ /* 0x000fe20008410000 */
[----:B------:R-:W-:Y:S01]  /*27e0*/  LEA.HI.X R67, R62, c[0x0][0x234], R61, 0x3, P2 ;  /* 0x00008d003e437a11 */ /* 0x000fe200010f1c3d */
[----:B------:R2:W-:Y:S01]  /*27f0*/  MUFU.COS R153, R68 ;  /* 0x0000004400997308 */ /* 0x0005e20000000000 */
[----:B------:R-:W-:Y:S01]  /*2800*/  ISETP.NE.AND P1, PT, R130, RZ, PT ;  /* 0x000000ff8200720c */ /* 0x000fe20003f25270 */
[----:B------:R-:W-:Y:S01]  /*2810*/  FMUL.RZ R113, R60, 0.15915493667125701904 ;  /* 0x3e22f9833c717820 */ /* 0x000fe2000040c000 */
[----:B------:R-:W3:Y:S01]  /*2820*/  LDG.E.64 R64, [R64.64] ;  /* 0x0000000640407981 */ /* 0x000ee2000c1e1b00 */
[----:B------:R-:W-:-:S03]  /*2830*/  IADD3 R63, R130, 0x200, RZ ;  /* 0x00000200823f7810 */ /* 0x000fc60007ffe0ff */
[----:B------:R-:W3:Y:S01]  /*2840*/  LDG.E.64 R66, [R66.64] ;  /* 0x0000000642427981 */ /* 0x000ee2000c1e1b00 */
[----:B------:R-:W-:Y:S01]  /*2850*/  MUFU.SIN R148, R149 ;  /* 0x0000009500947308 */ /* 0x000fe20000000400 */
[----:B--2---:R-:W-:-:S05]  /*2860*/  MOV R68, UR14 ;  /* 0x0000000e00447c02 */ /* 0x004fca0008000f00 */
[----:B------:R-:W-:Y:S01]  /*2870*/  FMUL.FTZ R70, R68, 1.4426950216293334961 ;  /* 0x3fb8aa3b44467820 */ /* 0x000fe20000410000 */
[----:B------:R-:W-:Y:S01]  /*2880*/  @!P1 LEA R63, R34, R3, 0x8 ;  /* 0x00000003223f9211 */ /* 0x000fe200078e40ff */
[----:B------:R-:W-:Y:S01]  /*2890*/  HFMA2.MMA R61, -RZ, RZ, 0, 0 ;  /* 0x00000000ff3d7435 */ /* 0x000fe200000001ff */
[----:B------:R-:W-:Y:S01]  /*28a0*/  MUFU.SIN R146, R113 ;  /* 0x0000007100927308 */ /* 0x000fe20000000400 */
[----:B------:R-:W-:-:S07]  /*28b0*/  FMUL.FTZ R68, R36, R70 ;  /* 0x0000004624447220 */ /* 0x000fce0000410000 */
[----:B------:R-:W0:Y:S01]  /*28c0*/  MUFU.EX2 R68, R68 ;  /* 0x0000004400447308 */ /* 0x000e220000000800 */
[----:B------:R-:W-:-:S07]  /*28d0*/  MOV R60, 0x3f800000 ;  /* 0x3f800000003c7802 */ /* 0x000fce0000000f00 */
[----:B------:R1:W-:Y:S01]  /*28e0*/  MUFU.COS R147, R113 ;  /* 0x0000007100937308 */ /* 0x0003e20000000000 */
[----:B0-----:R-:W-:-:S07]  /*28f0*/  FMUL.FTZ R128, R68, R69 ;  /* 0x0000004544807220 */ /* 0x001fce0000410000 */
[----:B------:R-:W-:Y:S01]  /*2900*/  MUFU.COS R149, R149 ;  /* 0x0000009500957308 */ /* 0x000fe20000000000 */
[----:B------:R-:W-:Y:S01]  /*2910*/  @!P0 IMAD R69, R138, c[0x0][0x16c], R3 ;  /* 0x00005b008a458a24 */ /* 0x000fe200078e0203 */
[----:B------:R-:W-:Y:S01]  /*2920*/  SHF.L.U32 R138, R63, 0x3, RZ ;  /* 0x000000033f8a7819 */ /* 0x000fe200000006ff */
[----:B------:R-:W-:-:S05]  /*2930*/  FMUL.FTZ R129, R68, R129 ;  /* 0x0000008144817220 */ /* 0x000fca0000410000 */
[----:B------:R0:W-:Y:S01]  /*2940*/  STS.64 [R138+0x10b0], R128 ;  /* 0x0010b0808a007388 */ /* 0x0001e20000000a00 */
[----:B------:R-:W-:Y:S01]  /*2950*/  FMUL.FTZ R68, R23, UR15 ;  /* 0x0000000f17447c20 */ /* 0x000fe20008410000 */
[----:B------:R-:W-:Y:S01]  /*2960*/  CS2R R62, SRZ ;  /* 0x00000000003e7805 */ /* 0x000fe2000001ff00 */
[----:B-1----:R-:W-:Y:S02]  /*2970*/  FMUL.FTZ R113, R22, UR15 ;  /* 0x0000000f16717c20 */ /* 0x002fe40008410000 */
[----:B------:R-:W-:Y:S02]  /*2980*/  FMUL.RZ R139, R68, 0.15915493667125701904 ;  /* 0x3e22f983448b7820 */ /* 0x000fe4000040c000 */
[----:B------:R-:W-:Y:S01]  /*2990*/  @!P0 IMAD.WIDE R68, R69, 0x10, R108 ;  /* 0x0000001045448825 */ /* 0x000fe200078e026c */
[----:B------:R-:W-:Y:S03]  /*29a0*/  BAR.SYNC.DEFER_BLOCKING 0x0 ;  /* 0x0000000000007b1d */ /* 0x000fe60000010000 */
[----:B------:R-:W-:-:S02]  /*29b0*/  FMUL.RZ R159, R113, 0.15915493667125701904 ;  /* 0x3e22f983719f7820 */ /* 0x000fc4000040c000 */
[----:B------:R-:W-:-:S04]  /*29c0*/  FMUL.FTZ R113, R21, UR15 ;  /* 0x0000000f15717c20 */ /* 0x000fc80008410000 */
[----:B------:R-:W-:Y:S02]  /*29d0*/  FMUL.RZ R161, R113, 0.15915493667125701904 ;  /* 0x3e22f98371a17820 */ /* 0x000fe4000040c000 */
[----:B------:R-:W-:Y:S01]  /*29e0*/  FMUL.FTZ R113, R20, UR15 ;  /* 0x0000000f14717c20 */ /* 0x000fe20008410000 */
[----:B------:R-:W-:Y:S03]  /*29f0*/  MUFU.SIN R142, R159 ;  /* 0x0000009f008e7308 */ /* 0x000fe60000000400 */
[----:B------:R-:W-:Y:S01]  /*2a00*/  FMUL.RZ R163, R113, 0.15915493667125701904 ;  /* 0x3e22f98371a37820 */ /* 0x000fe2000040c000 */
[----:B------:R1:W5:Y:S04]  /*2a10*/  @!P0 LDG.E.128 R60, [R68.64] ;  /* 0x00000006443c8981 */ /* 0x000368000c1e1d00 */
[----:B------:R2:W-:Y:S01]  /*2a20*/  MUFU.COS R143, R159 ;  /* 0x0000009f008f7308 */ /* 0x0005e20000000000 */
[----:B------:R-:W-:-:S02]  /*2a30*/  FMUL.FTZ R113, R32, R70 ;  /* 0x0000004620717220 */ /* 0x000fc40000410000 */
[-C--:B-1----:R-:W-:Y:S02]  /*2a40*/  FMUL.FTZ R68, R35, R70.reuse ;  /* 0x0000004623447220 */ /* 0x082fe40000410000 */
[----:B------:R-:W-:-:S04]  /*2a50*/  FMUL.FTZ R69, R33, R70 ;  /* 0x0000004621457220 */ /* 0x000fc80000410000 */
[----:B------:R-:W1:Y:S01]  /*2a60*/  MUFU.EX2 R68, R68 ;  /* 0x0000004400447308 */ /* 0x000e620000000800 */
[----:B--2---:R-:W-:-:S07]  /*2a70*/  FMUL.FTZ R159, R31, R70 ;  /* 0x000000461f9f7220 */ /* 0x004fce0000410000 */
[----:B------:R-:W2:Y:S08]  /*2a80*/  MUFU.EX2 R69, R69 ;  /* 0x0000004500457308 */ /* 0x000eb00000000800 */
[----:B------:R-:W4:Y:S01]  /*2a90*/  MUFU.EX2 R113, R113 ;  /* 0x0000007100717308 */ /* 0x000f220000000800 */
[----:B-1----:R-:W-:-:S07]  /*2aa0*/  FMUL.FTZ R166, R68, R71 ;  /* 0x0000004744a67220 */ /* 0x002fce0000410000 */
[----:B------:R-:W1:Y:S01]  /*2ab0*/  MUFU.EX2 R159, R159 ;  /* 0x0000009f009f7308 */ /* 0x000e620000000800 */
[----:B------:R-:W-:Y:S01]  /*2ac0*/  PRMT R71, RZ, 0x5410, R96 ;  /* 0x00005410ff477816 */ /* 0x000fe20000000060 */
[----:B--2---:R-:W-:Y:S01]  /*2ad0*/  FMUL.FTZ R165, R69, R112 ;  /* 0x0000007045a57220 */ /* 0x004fe20000410000 */
[----:B------:R-:W-:-:S05]  /*2ae0*/  PRMT R112, RZ, 0x5410, R95 ;  /* 0x00005410ff707816 */ /* 0x000fca000000005f */
[----:B------:R-:W-:Y:S01]  /*2af0*/  MUFU.SIN R140, R161 ;  /* 0x000000a1008c7308 */ /* 0x000fe20000000400 */
[----:B------:R-:W-:-:S07]  /*2b00*/  FMUL.FTZ R226, R36, R71 ;  /* 0x0000004724e27220 */ /* 0x000fce0000410000 */
[----:B------:R2:W-:Y:S01]  /*2b10*/  MUFU.COS R141, R161 ;  /* 0x000000a1008d7308 */ /* 0x0005e20000000000 */
[----:B------:R-:W-:Y:S02]  /*2b20*/  FMUL.FTZ R167, R68, R167 ;  /* 0x000000a744a77220 */ /* 0x000fe40000410000 */
[----:B--2---:R-:W-:-:S05]  /*2b30*/  FMUL.FTZ R161, R30, R70 ;  /* 0x000000461ea17220 */ /* 0x004fca0000410000 */
[----:B------:R-:W-:Y:S01]  /*2b40*/  MUFU.SIN R144, R139 ;  /* 0x0000008b00907308 */ /* 0x000fe20000000400 */
[----:B------:R-:W-:Y:S02]  /*2b50*/  FMUL.FTZ R225, R35, R112 ;  /* 0x0000007023e17220 */ /* 0x000fe40000410000 */
[----:B------:R-:W-:-:S05]  /*2b60*/  FMUL.FTZ R112, RZ, R166 ;  /* 0x000000a6ff707220 */ /* 0x000fca0000410000 */
[----:B------:R-:W-:Y:S01]  /*2b70*/  MUFU.COS R145, R139 ;  /* 0x0000008b00917308 */ /* 0x000fe20000000000 */
[----:B------:R-:W-:-:S07]  /*2b80*/  FMUL.FTZ R68, R28, R70 ;  /* 0x000000461c447220 */ /* 0x000fce0000410000 */
[----:B------:R-:W2:Y:S08]  /*2b90*/  MUFU.EX2 R169, R161 ;  /* 0x000000a100a97308 */ /* 0x000eb00000000800 */
[----:B0-----:R-:W-:Y:S08]  /*2ba0*/  MUFU.SIN R138, R163 ;  /* 0x000000a3008a7308 */ /* 0x001ff00000000400 */
[----:B------:R4:W-:Y:S01]  /*2bb0*/  MUFU.COS R139, R163 ;  /* 0x000000a3008b7308 */ /* 0x0009e20000000000 */
[----:B------:R-:W-:-:S02]  /*2bc0*/  FFMA.FTZ R112, R226, R167, -R112 ;  /* 0x000000a7e2707223 */ /* 0x000fc40000010870 */
[----:B----4-:R-:W-:Y:S02]  /*2bd0*/  FMUL.FTZ R163, R113, R160 ;  /* 0x000000a071a37220 */ /* 0x010fe40000410000 */
[----:B-1----:R-:W-:Y:S02]  /*2be0*/  FMUL.FTZ R160, R159, R168 ;  /* 0x000000a89fa07220 */ /* 0x002fe40000410000 */
[----:B------:R-:W-:-:S04]  /*2bf0*/  FMUL.FTZ R168, R226, R166 ;  /* 0x000000a6e2a87220 */ /* 0x000fc80000410000 */
[----:B------:R-:W-:Y:S01]  /*2c00*/  FFMA.FTZ R168, RZ, R167, R168 ;  /* 0x000000a7ffa87223 */ /* 0x000fe200000100a8 */
[----:B------:R-:W0:Y:S01]  /*2c10*/  MUFU.EX2 R68, R68 ;  /* 0x0000004400447308 */ /* 0x000e220000000800 */
[----:B------:R-:W-:Y:S02]  /*2c20*/  FMUL.FTZ R164, R69, R164 ;  /* 0x000000a445a47220 */ /* 0x000fe40000410000 */
[----:B------:R-:W-:Y:S02]  /*2c30*/  FMUL.FTZ R162, R113, R162 ;  /* 0x000000a271a27220 */ /* 0x000fe40000410000 */
[----:B------:R-:W-:Y:S02]  /*2c40*/  FADD.FTZ R168, RZ, R168 ;  /* 0x000000a8ffa87221 */ /* 0x000fe40000010000 */
[----:B------:R-:W-:Y:S02]  /*2c50*/  FADD.FTZ R113, R225, R112 ;  /* 0x00000070e1717221 */ /* 0x000fe40000010000 */
[----:B------:R-:W-:-:S02]  /*2c60*/  FMUL.FTZ R161, R159, R170 ;  /* 0x000000aa9fa17220 */ /* 0x000fc40000410000 */
[----:B--2---:R-:W-:Y:S02]  /*2c70*/  FMUL.FTZ R159, R169, R172 ;  /* 0x000000aca99f7220 */ /* 0x004fe40000410000 */
[C---:B------:R-:W-:Y:S02]  /*2c80*/  FMUL.FTZ R170, R164.reuse, R168 ;  /* 0x000000a8a4aa7220 */ /* 0x040fe40000410000 */
[----:B------:R-:W-:Y:S02]  /*2c90*/  FMUL.FTZ R172, R164, R113 ;  /* 0x00000071a4ac7220 */ /* 0x000fe40000410000 */
[-C--:B------:R-:W-:Y:S02]  /*2ca0*/  FMUL.FTZ R171, R29, R70.reuse ;  /* 0x000000461dab7220 */ /* 0x080fe40000410000 */
[-C--:B------:R-:W-:Y:S02]  /*2cb0*/  FMUL.FTZ R69, R27, R70.reuse ;  /* 0x000000461b457220 */ /* 0x080fe40000410000 */
[----:B------:R-:W-:-:S02]  /*2cc0*/  FMUL.FTZ R71, R26, R70 ;  /* 0x000000461a477220 */ /* 0x000fc40000410000 */
[----:B------:R-:W-:Y:S02]  /*2cd0*/  FMUL.FTZ R158, R169, R158 ;  /* 0x0000009ea99e7220 */ /* 0x000fe40000410000 */
[C---:B------:R-:W-:Y:S02]  /*2ce0*/  FFMA.FTZ R169, R165.reuse, R113, -R170 ;  /* 0x00000071a5a97223 */ /* 0x040fe400000108aa */
[----:B------:R-:W-:Y:S01]  /*2cf0*/  FFMA.FTZ R172, R165, R168, R172 ;  /* 0x000000a8a5ac7223 */ /* 0x000fe200000100ac */
[----:B------:R-:W1:Y:S01]  /*2d00*/  MUFU.EX2 R171, R171 ;  /* 0x000000ab00ab7308 */ /* 0x000e620000000800 */
[----:B------:R-:W-:Y:S02]  /*2d10*/  FADD.FTZ R169, R224, R169 ;  /* 0x000000a9e0a97221 */ /* 0x000fe40000010000 */
[----:B------:R-:W-:-:S05]  /*2d20*/  FADD.FTZ R172, RZ, R172 ;  /* 0x000000acffac7221 */ /* 0x000fca0000010000 */
[----:B------:R-:W2:Y:S01]  /*2d30*/  MUFU.EX2 R69, R69 ;  /* 0x0000004500457308 */ /* 0x000ea20000000800 */
[----:B------:R-:W-:Y:S02]  /*2d40*/  FMUL.FTZ R170, R162, R169 ;  /* 0x000000a9a2aa7220 */ /* 0x000fe40000410000 */
[----:B------:R-:W-:-:S05]  /*2d50*/  FMUL.FTZ R112, R25, R70 ;  /* 0x0000004619707220 */ /* 0x000fca0000410000 */
[----:B------:R-:W4:Y:S01]  /*2d60*/  MUFU.EX2 R71, R71 ;  /* 0x0000004700477308 */ /* 0x000f220000000800 */
[C---:B0-----:R-:W-:Y:S02]  /*2d70*/  FMUL.FTZ R155, R68.reuse, R155 ;  /* 0x0000009b449b7220 */ /* 0x041fe40000410000 */
[----:B------:R-:W-:Y:S02]  /*2d80*/  FMUL.FTZ R154, R68, R154 ;  /* 0x0000009a449a7220 */ /* 0x000fe40000410000 */
[----:B------:R-:W-:Y:S02]  /*2d90*/  FMUL.FTZ R168, R162, R172 ;  /* 0x000000aca2a87220 */ /* 0x000fe40000410000 */
[----:B------:R-:W-:Y:S02]  /*2da0*/  FMUL.FTZ R68, R23, R70 ;  /* 0x0000004617447220 */ /* 0x000fe40000410000 */
[C---:B------:R-:W-:Y:S02]  /*2db0*/  FFMA.FTZ R170, R163.reuse, R172, R170 ;  /* 0x000000aca3aa7223 */ /* 0x040fe400000100aa */
[----:B------:R-:W-:Y:S01]  /*2dc0*/  FFMA.FTZ R168, R163, R169, -R168 ;  /* 0x000000a9a3a87223 */ /* 0x000fe200000108a8 */
[----:B------:R-:W0:Y:S01]  /*2dd0*/  MUFU.EX2 R112, R112 ;  /* 0x0000007000707308 */ /* 0x000e220000000800 */
[----:B------:R-:W-:-:S02]  /*2de0*/  FADD.FTZ R170, RZ, R170 ;  /* 0x000000aaffaa7221 */ /* 0x000fc40000010000 */
[----:B------:R-:W-:-:S05]  /*2df0*/  FADD.FTZ R168, R223, R168 ;  /* 0x000000a8dfa87221 */ /* 0x000fca0000010000 */
[----:B------:R-:W0:Y:S01]  /*2e00*/  MUFU.EX2 R68, R68 ;  /* 0x0000004400447308 */ /* 0x000e220000000800 */
[C---:B-1----:R-:W-:Y:S02]  /*2e10*/  FMUL.FTZ R157, R171.reuse, R157 ;  /* 0x0000009dab9d7220 */ /* 0x042fe40000410000 */
[----:B------:R-:W-:Y:S02]  /*2e20*/  FMUL.FTZ R156, R171, R156 ;  /* 0x0000009cab9c7220 */ /* 0x000fe40000410000 */
[C---:B--2---:R-:W-:Y:S02]  /*2e30*/  FMUL.FTZ R153, R69.reuse, R153 ;  /* 0x0000009945997220 */ /* 0x044fe40000410000 */
[----:B------:R-:W-:Y:S02]  /*2e40*/  FMUL.FTZ R152, R69, R152 ;  /* 0x0000009845987220 */ /* 0x000fe40000410000 */
[----:B------:R-:W-:Y:S02]  /*2e50*/  FMUL.FTZ R169, R160, R170 ;  /* 0x000000aaa0a97220 */ /* 0x000fe40000410000 */
[----:B------:R-:W-:-:S02]  /*2e60*/  FMUL.FTZ R69, R22, R70 ;  /* 0x0000004616457220 */ /* 0x000fc40000410000 */
[C---:B----4-:R-:W-:Y:S02]  /*2e70*/  FMUL.FTZ R151, R71.reuse, R151 ;  /* 0x0000009747977220 */ /* 0x050fe40000410000 */
[----:B------:R-:W-:Y:S02]  /*2e80*/  FMUL.FTZ R150, R71, R150 ;  /* 0x0000009647967220 */ /* 0x000fe40000410000 */
[----:B------:R-:W-:Y:S02]  /*2e90*/  FMUL.FTZ R171, R160, R168 ;  /* 0x000000a8a0ab7220 */ /* 0x000fe40000410000 */
[-C--:B------:R-:W-:Y:S02]  /*2ea0*/  FMUL.FTZ R113, R24, R70.reuse ;  /* 0x0000004618717220 */ /* 0x080fe40000410000 */
[-C--:B------:R-:W-:Y:S02]  /*2eb0*/  FMUL.FTZ R71, R21, R70.reuse ;  /* 0x0000004615477220 */ /* 0x080fe40000410000 */
[----:B------:R-:W-:-:S02]  /*2ec0*/  FMUL.FTZ R70, R20, R70 ;  /* 0x0000004614467220 */ /* 0x000fc40000410000 */
[----:B------:R-:W-:Y:S02]  /*2ed0*/  FFMA.FTZ R169, R161, R168, -R169 ;  /* 0x000000a8a1a97223 */ /* 0x000fe400000108a9 */
[----:B------:R-:W-:Y:S02]  /*2ee0*/  FMUL.FTZ R222, R31, R222 ;  /* 0x000000de1fde7220 */ /* 0x000fe40000410000 */
[----:B------:R-:W-:Y:S01]  /*2ef0*/  FFMA.FTZ R171, R161, R170, R171 ;  /* 0x000000aaa1ab7223 */ /* 0x000fe200000100ab */
[----:B------:R-:W1:Y:S01]  /*2f00*/  MUFU.EX2 R69, R69 ;  /* 0x0000004500457308 */ /* 0x000e620000000800 */
[----:B------:R-:W-:Y:S02]  /*2f10*/  FADD.FTZ R169, R222, R169 ;  /* 0x000000a9dea97221 */ /* 0x000fe40000010000 */
[----:B------:R-:W-:Y:S01]  /*2f20*/  FADD.FTZ R171, RZ, R171 ;  /* 0x000000abffab7221 */ /* 0x000fe20000010000 */
[----:B------:R-:W-:Y:S01]  /*2f30*/  PRMT R221, RZ, 0x5410, R91 ;  /* 0x00005410ffdd7816 */ /* 0x000fe2000000005b */
[----:B0-----:R-:W-:-:S03]  /*2f40*/  FMUL.FTZ R149, R112, R149 ;  /* 0x0000009570957220 */ /* 0x001fc60000410000 */
[----:B------:R-:W0:Y:S01]  /*2f50*/  MUFU.EX2 R71, R71 ;  /* 0x0000004700477308 */ /* 0x000e220000000800 */
[----:B------:R-:W-:Y:S02]  /*2f60*/  FMUL.FTZ R148, R112, R148 ;  /* 0x0000009470947220 */ /* 0x000fe40000410000 */
[C---:B------:R-:W-:Y:S02]  /*2f70*/  FMUL.FTZ R145, R68.reuse, R145 ;  /* 0x0000009144917220 */ /* 0x040fe40000410000 */
[----:B------:R-:W-:-:S03]  /*2f80*/  FMUL.FTZ R144, R68, R144 ;  /* 0x0000009044907220 */ /* 0x000fc60000410000 */
[----:B------:R-:W2:Y:S01]  /*2f90*/  MUFU.EX2 R70, R70 ;  /* 0x0000004600467308 */ /* 0x000ea20000000800 */
[C---:B------:R-:W-:Y:S02]  /*2fa0*/  FMUL.FTZ R112, R158.reuse, R169 ;  /* 0x000000a99e707220 */ /* 0x040fe40000410000 */
[----:B------:R-:W-:-:S05]  /*2fb0*/  FMUL.FTZ R68, R158, R171 ;  /* 0x000000ab9e447220 */ /* 0x000fca0000410000 */
[----:B------:R-:W4:Y:S01]  /*2fc0*/  MUFU.EX2 R113, R113 ;  /* 0x0000007100717308 */ /* 0x000f220000000800 */
[C---:B------:R-:W-:Y:S02]  /*2fd0*/  FFMA.FTZ R112, R159.reuse, R171, R112 ;  /* 0x000000ab9f707223 */ /* 0x040fe40000010070 */
[----:B------:R-:W-:Y:S02]  /*2fe0*/  FFMA.FTZ R68, R159, R169, -R68 ;  /* 0x000000a99f447223 */ /* 0x000fe40000010844 */
[----:B------:R-:W-:Y:S02]  /*2ff0*/  FMUL.FTZ R221, R30, R221 ;  /* 0x000000dd1edd7220 */ /* 0x000fe40000410000 */
[----:B------:R-:W-:Y:S02]  /*3000*/  FADD.FTZ R112, RZ, R112 ;  /* 0x00000070ff707221 */ /* 0x000fe40000010000 */
[----:B------:R-:W-:Y:S02]  /*3010*/  FADD.FTZ R68, R221, R68 ;  /* 0x00000044dd447221 */ /* 0x000fe40000010000 */
[----:B-1----:R-:W-:-:S02]  /*3020*/  FMUL.FTZ R143, R69, R143 ;  /* 0x0000008f458f7220 */ /* 0x002fc40000410000 */
[----:B------:R-:W-:Y:S02]  /*3030*/  FMUL.FTZ R142, R69, R142 ;  /* 0x0000008e458e7220 */ /* 0x000fe40000410000 */
[C---:B0-----:R-:W-:Y:S02]  /*3040*/  FMUL.FTZ R141, R71.reuse, R141 ;  /* 0x0000008d478d7220 */ /* 0x041fe40000410000 */
[----:B------:R-:W-:Y:S02]  /*3050*/  FMUL.FTZ R140, R71, R140 ;  /* 0x0000008c478c7220 */ /* 0x000fe40000410000 */
[----:B------:R-:W-:Y:S02]  /*3060*/  FMUL.FTZ R69, R156, R112 ;  /* 0x000000709c457220 */ /* 0x000fe40000410000 */
[C---:B--2---:R-:W-:Y:S02]  /*3070*/  FMUL.FTZ R139, R70.reuse, R139 ;  /* 0x0000008b468b7220 */ /* 0x044fe40000410000 */
[----:B------:R-:W-:-:S02]  /*3080*/  FMUL.FTZ R138, R70, R138 ;  /* 0x0000008a468a7220 */ /* 0x000fc40000410000 */
[----:B------:R-:W-:Y:S02]  /*3090*/  FMUL.FTZ R71, R156, R68 ;  /* 0x000000449c477220 */ /* 0x000fe40000410000 */
[----:B------:R-:W-:Y:S01]  /*30a0*/  FMUL.FTZ R70, R128, R166 ;  /* 0x000000a680467220 */ /* 0x000fe20000410000 */
[----:B------:R-:W-:Y:S01]  /*30b0*/  PRMT R220, RZ, 0x5410, R90 ;  /* 0x00005410ffdc7816 */ /* 0x000fe2000000005a */
[C---:B----4-:R-:W-:Y:S02]  /*30c0*/  FMUL.FTZ R147, R113.reuse, R147 ;  /* 0x0000009371937220 */ /* 0x050fe40000410000 */
[----:B------:R-:W-:Y:S02]  /*30d0*/  FMUL.FTZ R146, R113, R146 ;  /* 0x0000009271927220 */ /* 0x000fe40000410000 */
[----:B------:R-:W-:Y:S02]  /*30e0*/  FFMA.FTZ R113, R157, R68, -R69 ;  /* 0x000000449d717223 */ /* 0x000fe40000010845 */
[----:B------:R-:W-:-:S02]  /*30f0*/  FMUL.FTZ R68, R129, R166 ;  /* 0x000000a681447220 */ /* 0x000fc40000410000 */
[----:B------:R-:W-:Y:S02]  /*3100*/  FFMA.FTZ R71, R157, R112, R71 ;  /* 0x000000709d477223 */ /* 0x000fe40000010047 */
[-C--:B------:R-:W-:Y:S02]  /*3110*/  FFMA.FTZ R70, R129, R167.reuse, R70 ;  /* 0x000000a781467223 */ /* 0x080fe40000010046 */
[----:B------:R-:W-:Y:S02]  /*3120*/  FFMA.FTZ R68, R128, R167, -R68 ;  /* 0x000000a780447223 */ /* 0x000fe40000010844 */
[----:B------:R-:W-:Y:S02]  /*3130*/  FMUL.FTZ R220, R29, R220 ;  /* 0x000000dc1ddc7220 */ /* 0x000fe40000410000 */
[----:B------:R-:W-:Y:S02]  /*3140*/  FADD.FTZ R112, RZ, R71 ;  /* 0x00000047ff707221 */ /* 0x000fe40000010000 */
[C---:B------:R-:W-:Y:S01]  /*3150*/  FMUL.FTZ R69, R164.reuse, R70 ;  /* 0x00000046a4457220 */ /* 0x040fe20000410000 */
[----:B------:R-:W-:Y:S01]  /*3160*/  PRMT R219, RZ, 0x5410, R89 ;  /* 0x00005410ffdb7816 */ /* 0x000fe20000000059 */
[----:B------:R-:W-:-:S02]  /*3170*/  FMUL.FTZ R71, R164, R68 ;  /* 0x00000044a4477220 */ /* 0x000fc40000410000 */
[----:B------:R-:W-:Y:S02]  /*3180*/  FADD.FTZ R113, R220, R113 ;  /* 0x00000071dc717221 */ /* 0x000fe40000010000 */
[C---:B------:R-:W-:Y:S02]  /*3190*/  FMUL.FTZ R168, R154.reuse, R112 ;  /* 0x000000709aa87220 */ /* 0x040fe40000410000 */
[C---:B------:R-:W-:Y:S02]  /*31a0*/  FFMA.FTZ R69, R165.reuse, R68, -R69 ;  /* 0x00000044a5457223 */ /* 0x040fe40000010845 */
[----:B------:R-:W-:Y:S02]  /*31b0*/  FFMA.FTZ R71, R165, R70, R71 ;  /* 0x00000046a5477223 */ /* 0x000fe40000010047 */
[-C--:B------:R-:W-:Y:S02]  /*31c0*/  FFMA.FTZ R168, R155, R113.reuse, -R168 ;  /* 0x000000719ba87223 */ /* 0x080fe400000108a8 */
[----:B------:R-:W-:-:S02]  /*31d0*/  FMUL.FTZ R113, R154, R113 ;  /* 0x000000719a717220 */ /* 0x000fc40000410000 */
[----:B------:R-:W-:Y:S02]  /*31e0*/  FMUL.FTZ R70, R162, R69 ;  /* 0x00000045a2467220 */ /* 0x000fe40000410000 */
[----:B------:R-:W-:Y:S02]  /*31f0*/  FMUL.FTZ R219, R28, R219 ;  /* 0x000000db1cdb7220 */ /* 0x000fe40000410000 */
[-C--:B------:R-:W-:Y:S02]  /*3200*/  FMUL.FTZ R68, R162, R71.reuse ;  /* 0x00000047a2447220 */ /* 0x080fe40000410000 */
[----:B------:R-:W-:Y:S02]  /*3210*/  FFMA.FTZ R113, R155, R112, R113 ;  /* 0x000000709b717223 */ /* 0x000fe40000010071 */
[----:B------:R-:W-:Y:S02]  /*3220*/  FFMA.FTZ R70, R163, R71, R70 ;  /* 0x00000047a3467223 */ /* 0x000fe40000010046 */
[----:B------:R-:W-:-:S02]  /*3230*/  FADD.FTZ R168, R219, R168 ;  /* 0x000000a8dba87221 */ /* 0x000fc40000010000 */
[----:B------:R-:W-:Y:S02]  /*3240*/  FFMA.FTZ R68, R163, R69, -R68 ;  /* 0x00000045a3447223 */ /* 0x000fe40000010844 */
[----:B------:R-:W-:Y:S02]  /*3250*/  FADD.FTZ R113, RZ, R113 ;  /* 0x00000071ff717221 */ /* 0x000fe40000010000 */
[----:B------:R-:W-:Y:S02]  /*3260*/  FMUL.FTZ R69, R160, R70 ;  /* 0x00000046a0457220 */ /* 0x000fe40000410000 */
[----:B------:R-:W-:Y:S01]  /*3270*/  FMUL.FTZ R170, R152, R168 ;  /* 0x000000a898aa7220 */ /* 0x000fe20000410000 */
[----:B------:R-:W-:Y:S01]  /*3280*/  PRMT R218, RZ, 0x5410, R88 ;  /* 0x00005410ffda7816 */ /* 0x000fe20000000058 */
[----:B------:R-:W-:Y:S02]  /*3290*/  FMUL.FTZ R71, R160, R68 ;  /* 0x00000044a0477220 */ /* 0x000fe40000410000 */
[----:B------:R-:W-:-:S02]  /*32a0*/  FMUL.FTZ R112, R152, R113 ;  /* 0x0000007198707220 */ /* 0x000fc40000410000 */
[----:B------:R-:W-:Y:S02]  /*32b0*/  FFMA.FTZ R69, R161, R68, -R69 ;  /* 0x00000044a1457223 */ /* 0x000fe40000010845 */
[----:B------:R-:W-:Y:S02]  /*32c0*/  FFMA.FTZ R170, R153, R113, R170 ;  /* 0x0000007199aa7223 */ /* 0x000fe400000100aa */
[----:B------:R-:W-:Y:S02]  /*32d0*/  FFMA.FTZ R71, R161, R70, R71 ;  /* 0x00000046a1477223 */ /* 0x000fe40000010047 */
[----:B------:R-:W-:Y:S02]  /*32e0*/  FFMA.FTZ R113, R153, R168, -R112 ;  /* 0x000000a899717223 */ /* 0x000fe40000010870 */
[----:B------:R-:W-:Y:S02]  /*32f0*/  FMUL.FTZ R218, R27, R218 ;  /* 0x000000da1bda7220 */ /* 0x000fe40000410000 */
[----:B------:R-:W-:-:S02]  /*3300*/  FADD.FTZ R170, RZ, R170 ;  /* 0x000000aaffaa7221 */ /* 0x000fc40000010000 */
[C---:B------:R-:W-:Y:S01]  /*3310*/  FMUL.FTZ R70, R158.reuse, R69 ;  /* 0x000000459e467220 */ /* 0x040fe20000410000 */
[----:B------:R-:W-:Y:S01]  /*3320*/  PRMT R217, RZ, 0x5410, R87 ;  /* 0x00005410ffd97816 */ /* 0x000fe20000000057 */
[-C--:B------:R-:W-:Y:S02]  /*3330*/  FMUL.FTZ R68, R158, R71.reuse ;  /* 0x000000479e447220 */ /* 0x080fe40000410000 */
[----:B------:R-:W-:Y:S02]  /*3340*/  FADD.FTZ R113, R218, R113 ;  /* 0x00000071da717221 */ /* 0x000fe40000010000 */
[----:B------:R-:W-:Y:S02]  /*3350*/  FMUL.FTZ R112, R150, R170 ;  /* 0x000000aa96707220 */ /* 0x000fe40000410000 */
[C---:B------:R-:W-:Y:S02]  /*3360*/  FFMA.FTZ R70, R159.reuse, R71, R70 ;  /* 0x000000479f467223 */ /* 0x040fe40000010046 */
[----:B------:R-:W-:-:S02]  /*3370*/  FFMA.FTZ R68, R159, R69, -R68 ;  /* 0x000000459f447223 */ /* 0x000fc40000010844 */
[-C--:B------:R-:W-:Y:S02]  /*3380*/  FFMA.FTZ R112, R151, R113.reuse, -R112 ;  /* 0x0000007197707223 */ /* 0x080fe40000010870 */
[----:B------:R-:W-:Y:S02]  /*3390*/  FMUL.FTZ R69, R156, R70 ;  /* 0x000000469c457220 */ /* 0x000fe40000410000 */
[----:B------:R-:W-:Y:S02]  /*33a0*/  FMUL.FTZ R113, R150, R113 ;  /* 0x0000007196717220 */ /* 0x000fe40000410000 */
[----:B------:R-:W-:Y:S02]  /*33b0*/  FMUL.FTZ R217, R26, R217 ;  /* 0x000000d91ad97220 */ /* 0x000fe40000410000 */
[-C--:B------:R-:W-:Y:S02]  /*33c0*/  FMUL.FTZ R71, R156, R68.reuse ;  /* 0x000000449c477220 */ /* 0x080fe40000410000 */
[----:B------:R-:W-:-:S02]  /*33d0*/  FFMA.FTZ R69, R157, R68, -R69 ;  /* 0x000000449d457223 */ /* 0x000fc40000010845 */
[----:B------:R-:W-:Y:S02]  /*33e0*/  FFMA.FTZ R113, R151, R170, R113 ;  /* 0x000000aa97717223 */ /* 0x000fe40000010071 */
[----:B------:R-:W-:Y:S02]  /*33f0*/  FADD.FTZ R112, R217, R112 ;  /* 0x00000070d9707221 */ /* 0x000fe40000010000 */
[----:B------:R-:W-:Y:S02]  /*3400*/  FFMA.FTZ R71, R157, R70, R71 ;  /* 0x000000469d477223 */ /* 0x000fe40000010047 */
[----:B------:R-:W-:Y:S02]  /*3410*/  FMUL.FTZ R70, R154, R69 ;  /* 0x000000459a467220 */ /* 0x000fe40000410000 */
[----:B------:R-:W-:Y:S02]  /*3420*/  FADD.FTZ R113, RZ, R113 ;  /* 0x00000071ff717221 */ /* 0x000fe40000010000 */
[----:B------:R-:W-:Y:S01]  /*3430*/  FMUL.FTZ R170, R148, R112 ;  /* 0x0000007094aa7220 */ /* 0x000fe20000410000 */
[----:B------:R-:W-:Y:S01]  /*3440*/  PRMT R216, RZ, 0x5410, R86 ;  /* 0x00005410ffd87816 */ /* 0x000fe20000000056 */
[----:B------:R-:W-:-:S02]  /*3450*/  FMUL.FTZ R68, R154, R71 ;  /* 0x000000479a447220 */ /* 0x000fc40000410000 */
[----:B------:R-:W-:Y:S02]  /*3460*/  FFMA.FTZ R70, R155, R71, R70 ;  /* 0x000000479b467223 */ /* 0x000fe40000010046 */
        /* <DEDUP_REMOVED lines=22> */
[----:B------:R-:W-:Y:S02]  /*35d0*/  FMUL.FTZ R69, R148, R70 ;  /* 0x0000004694457220 */ /* 0x000fe40000410000 */
[----:B------:R-:W-:-:S02]  /*35e0*/  FADD.FTZ R113, RZ, R113 ;  /* 0x00000071ff717221 */ /* 0x000fc40000010000 */
[----:B------:R-:W-:Y:S02]  /*35f0*/  FMUL.FTZ R170, R144, R112 ;  /* 0x0000007090aa7220 */ /* 0x000fe40000410000 */
[-C--:B------:R-:W-:Y:S02]  /*3600*/  FMUL.FTZ R71, R148, R68.reuse ;  /* 0x0000004494477220 */ /* 0x080fe40000410000 */
[----:B------:R-:W-:Y:S01]  /*3610*/  FFMA.FTZ R69, R149, R68, -R69 ;  /* 0x0000004495457223 */ /* 0x000fe20000010845 */
[----:B------:R-:W-:Y:S01]  /*3620*/  PRMT R68, RZ, 0x5410, R84 ;  /* 0x00005410ff447816 */ /* 0x000fe20000000054 */
[-C--:B------:R-:W-:Y:S02]  /*3630*/  FMUL.FTZ R168, R144, R113.reuse ;  /* 0x0000007190a87220 */ /* 0x080fe40000410000 */
[----:B------:R-:W-:Y:S02]  /*3640*/  FFMA.FTZ R170, R145, R113, R170 ;  /* 0x0000007191aa7223 */ /* 0x000fe400000100aa */
[----:B------:R-:W-:-:S02]  /*3650*/  FFMA.FTZ R71, R149, R70, R71 ;  /* 0x0000004695477223 */ /* 0x000fc40000010047 */
[C---:B------:R-:W-:Y:S02]  /*3660*/  FMUL.FTZ R70, R146.reuse, R69 ;  /* 0x0000004592467220 */ /* 0x040fe40000410000 */
[----:B------:R-:W-:Y:S02]  /*3670*/  FFMA.FTZ R168, R145, R112, -R168 ;  /* 0x0000007091a87223 */ /* 0x000fe400000108a8 */
        /* <DEDUP_REMOVED lines=11> */
[-C--:B------:R-:W-:Y:S02]  /*3730*/  FMUL.FTZ R71, R144, R68.reuse ;  /* 0x0000004490477220 */ /* 0x080fe40000410000 */
[----:B------:R-:W-:Y:S02]  /*3740*/  FMUL.FTZ R202, R22, R169 ;  /* 0x000000a916ca7220 */ /* 0x000fe40000410000 */
[----:B------:R-:W-:Y:S02]  /*3750*/  FFMA.FTZ R69, R145, R68, -R69 ;  /* 0x0000004491457223 */ /* 0x000fe40000010845 */
[----:B------:R-:W-:Y:S02]  /*3760*/  FFMA.FTZ R168, R143, R170, R168 ;  /* 0x000000aa8fa87223 */ /* 0x000fe400000100a8 */
[----:B------:R-:W-:Y:S02]  /*3770*/  FFMA.FTZ R71, R145, R70, R71 ;  /* 0x0000004691477223 */ /* 0x000fe40000010047 */
[----:B------:R-:W-:-:S02]  /*3780*/  FADD.FTZ R113, R202, R113 ;  /* 0x00000071ca717221 */ /* 0x000fc40000010000 */
[C---:B------:R-:W-:Y:S02]  /*3790*/  FMUL.FTZ R70, R142.reuse, R69 ;  /* 0x000000458e467220 */ /* 0x040fe40000410000 */
[----:B------:R-:W-:Y:S02]  /*37a0*/  FADD.FTZ R168, RZ, R168 ;  /* 0x000000a8ffa87221 */ /* 0x000fe40000010000 */
[----:B------:R-:W-:Y:S02]  /*37b0*/  FMUL.FTZ R68, R142, R71 ;  /* 0x000000478e447220 */ /* 0x000fe40000410000 */
[C---:B------:R-:W-:Y:S01]  /*37c0*/  FMUL.FTZ R169, R140.reuse, R113 ;  /* 0x000000718ca97220 */ /* 0x040fe20000410000 */
[----:B------:R-:W-:Y:S01]  /*37d0*/  PRMT R200, RZ, 0x5410, R82 ;  /* 0x00005410ffc87816 */ /* 0x000fe20000000052 */
[----:B------:R-:W-:Y:S02]  /*37e0*/  FFMA.FTZ R70, R143, R71, R70 ;  /* 0x000000478f467223 */ /* 0x000fe40000010046 */
[----:B------:R-:W-:-:S02]  /*37f0*/  FMUL.FTZ R112, R140, R168 ;  /* 0x000000a88c707220 */ /* 0x000fc40000410000 */
[----:B------:R-:W-:Y:S02]  /*3800*/  FFMA.FTZ R68, R143, R69, -R68 ;  /* 0x000000458f447223 */ /* 0x000fe40000010844 */
[C---:B------:R-:W-:Y:S02]  /*3810*/  FFMA.FTZ R169, R141.reuse, R168, R169 ;  /* 0x000000a88da97223 */ /* 0x040fe400000100a9 */
[----:B------:R-:W-:Y:S01]  /*3820*/  FMUL.FTZ R69, R140, R70 ;  /* 0x000000468c457220 */ /* 0x000fe20000410000 */
[----:B------:R-:W-:Y:S01]  /*3830*/  ISETP.NE.AND P0, PT, R130, 0x3f, PT ;  /* 0x0000003f8200780c */ /* 0x000fe20003f05270 */
[----:B------:R-:W-:Y:S02]  /*3840*/  FFMA.FTZ R113, R141, R113, -R112 ;  /* 0x000000718d717223 */ /* 0x000fe40000010870 */
[----:B------:R-:W-:Y:S02]  /*3850*/  FMUL.FTZ R200, R21, R200 ;  /* 0x000000c815c87220 */ /* 0x000fe40000410000 */
[----:B------:R-:W-:-:S02]  /*3860*/  FADD.FTZ R169, RZ, R169 ;  /* 0x000000a9ffa97221 */ /* 0x000fc40000010000 */
[-C--:B------:R-:W-:Y:S02]  /*3870*/  FMUL.FTZ R71, R140, R68.reuse ;  /* 0x000000448c477220 */ /* 0x080fe40000410000 */
[----:B------:R-:W-:Y:S01]  /*3880*/  FFMA.FTZ R68, R141, R68, -R69 ;  /* 0x000000448d447223 */ /* 0x000fe20000010845 */
[----:B------:R-:W-:Y:S01]  /*3890*/  PRMT R201, RZ, 0x5410, R81 ;  /* 0x00005410ffc97816 */ /* 0x000fe20000000051 */
[----:B---3--:R-:W-:Y:S02]  /*38a0*/  FMUL.FTZ R69, R65, R67 ;  /* 0x0000004341457220 */ /* 0x008fe40000410000 */
[----:B------:R-:W-:Y:S02]  /*38b0*/  FADD.FTZ R113, R200, R113 ;  /* 0x00000071c8717221 */ /* 0x000fe40000010000 */
[----:B------:R-:W-:Y:S02]  /*38c0*/  FMUL.FTZ R112, R138, R169 ;  /* 0x000000a98a707220 */ /* 0x000fe40000410000 */
[----:B------:R-:W-:-:S02]  /*38d0*/  FFMA.FTZ R71, R141, R70, R71 ;  /* 0x000000468d477223 */ /* 0x000fc40000010047 */
[-C--:B------:R-:W-:Y:S02]  /*38e0*/  FMUL.FTZ R65, R65, R66.reuse ;  /* 0x0000004241417220 */ /* 0x080fe40000410000 */
[----:B------:R-:W-:Y:S02]  /*38f0*/  FFMA.FTZ R69, R64, R66, -R69 ;  /* 0x0000004240457223 */ /* 0x000fe40000010845 */
[----:B------:R-:W-:Y:S02]  /*3900*/  FFMA.FTZ R112, R139, R113, -R112 ;  /* 0x000000718b707223 */ /* 0x000fe40000010870 */
[----:B------:R-:W-:Y:S02]  /*3910*/  FMUL.FTZ R66, R138, R71 ;  /* 0x000000478a427220 */ /* 0x000fe40000410000 */
[----:B------:R-:W-:Y:S02]  /*3920*/  FMUL.FTZ R201, R20, R201 ;  /* 0x000000c914c97220 */ /* 0x000fe40000410000 */
[----:B------:R-:W-:-:S02]  /*3930*/  FFMA.FTZ R199, R64, R67, R65 ;  /* 0x0000004340c77223 */ /* 0x000fc40000010041 */
[-C--:B------:R-:W-:Y:S02]  /*3940*/  FFMA.FTZ R64, R139, R68.reuse, -R66 ;  /* 0x000000448b407223 */ /* 0x080fe40000010842 */
[C---:B------:R-:W-:Y:S02]  /*3950*/  FMUL.FTZ R70, R138.reuse, R113 ;  /* 0x000000718a467220 */ /* 0x040fe40000410000 */
[----:B------:R-:W-:Y:S02]  /*3960*/  FADD.FTZ R66, R201, R112 ;  /* 0x00000070c9427221 */ /* 0x000fe40000010000 */
[----:B------:R0:W1:Y:S01]  /*3970*/  @P0 LDS.64 R112, [R130.X8+0x20b8] ;  /* 0x0020b80082700984 */ /* 0x0000620000008a00 */
[----:B------:R-:W-:Y:S01]  /*3980*/  FFMA.FTZ R169, R139, R169, R70 ;  /* 0x000000a98ba97223 */ /* 0x000fe20000010046 */
[----:B------:R-:W-:Y:S01]  /*3990*/  BSSY B0, `(.L_x_4053) ;  /* 0x000000a000007945 */ /* 0x000fe20003800000 */
[----:B------:R-:W-:Y:S02]  /*39a0*/  FMUL.FTZ R70, R138, R68 ;  /* 0x000000448a467220 */ /* 0x000fe40000410000 */
[----:B------:R-:W-:-:S02]  /*39b0*/  FADD.FTZ R67, RZ, R169 ;  /* 0x000000a9ff437221 */ /* 0x000fc40000010000 */
[----:B------:R-:W-:Y:S01]  /*39c0*/  FFMA.FTZ R65, R139, R71, R70 ;  /* 0x000000478b417223 */ /* 0x000fe20000010046 */
[----:B------:R-:W-:Y:S05]  /*39d0*/  @P0 BRA `(.L_x_4054) ;  /* 0x0000005000000947 */ /* 0x000fea0003800000 */
[----:B0-----:R-:W-:Y:S02]  /*39e0*/  ISETP.NE.AND P0, PT, R124, c[0x0][0x174], PT ;  /* 0x00005d007c007a0c */ /* 0x001fe40003f05270 */
[----:B-1----:R-:W-:Y:S02]  /*39f0*/  MOV R112, 0x3f800000 ;  /* 0x3f80000000707802 */ /* 0x002fe40000000f00 */
[----:B------:R-:W-:-:S09]  /*3a00*/  MOV R113, RZ ;  /* 0x000000ff00717202 */ /* 0x000fd20000000f00 */
[----:B------:R-:W-:-:S05]  /*3a10*/  @P0 LEA R68, R0, R3, 0x8 ;  /* 0x0000000300440211 */ /* 0x000fca00078e40ff */
[----:B------:R0:W1:Y:S02]  /*3a20*/  @P0 LDS.64 R112, [R68.X8+0x10b0] ;  /* 0x0010b00044700984 */ /* 0x0000640000008a00 */
.L_x_4054:
[----:B0-----:R-:W-:Y:S05]  /*3a30*/  BSYNC B0 ;  /* 0x0000000000007941 */ /* 0x001fea0003800000 */
.L_x_4053:
        /* <DEDUP_REMOVED lines=37> */
[----:B0-----:R-:W-:-:S05]  /*3c90*/  SHF.L.U32 R204, R130, 0x5, RZ ;  /* 0x0000000582cc7819 */ /* 0x001fca00000006ff */
[----:B------:R-:W-:Y:S04]  /*3ca0*/  LDS.128 R64, [R204+0x8a0] ;  /* 0x0008a000cc407984 */ /* 0x000fe80000000c00 */
[----:B------:R-:W0:Y:S02]  /*3cb0*/  LDS.128 R68, [R204+0x8b0] ;  /* 0x0008b000cc447984 */ /* 0x000e240000000c00 */
[-C--:B0-----:R-:W-:Y:S02]  /*3cc0*/  FMUL.FTZ R207, R67, R69.reuse ;  /* 0x0000004543cf7220 */ /* 0x081fe40000410000 */
[-C--:B------:R-:W-:Y:S02]  /*3cd0*/  FMUL.FTZ R206, R66, R69.reuse ;  /* 0x0000004542ce7220 */ /* 0x080fe40000410000 */
[----:B------:R-:W-:-:S02]  /*3ce0*/  FMUL.FTZ R205, R65, R69 ;  /* 0x0000004541cd7220 */ /* 0x000fc40000410000 */
[----:B------:R-:W-:Y:S02]  /*3cf0*/  FMUL.FTZ R69, R64, R69 ;  /* 0x0000004540457220 */ /* 0x000fe40000410000 */
[-C--:B------:R-:W-:Y:S02]  /*3d00*/  FFMA.FTZ R207, R66, R68.reuse, -R207 ;  /* 0x0000004442cf7223 */ /* 0x080fe400000108cf */
[-C--:B------:R-:W-:Y:S02]  /*3d10*/  FFMA.FTZ R206, R67, R68.reuse, R206 ;  /* 0x0000004443ce7223 */ /* 0x080fe400000100ce */
[-C--:B------:R-:W-:Y:S02]  /*3d20*/  FFMA.FTZ R66, R64, R68.reuse, -R205 ;  /* 0x0000004440427223 */ /* 0x080fe400000108cd */
[----:B------:R-:W-:Y:S02]  /*3d30*/  FFMA.FTZ R208, R65, R68, R69 ;  /* 0x0000004441d07223 */ /* 0x000fe40000010045 */
[----:B------:R-:W-:-:S02]  /*3d40*/  FADD.FTZ R70, R70, R207 ;  /* 0x000000cf46467221 */ /* 0x000fc40000010000 */
[----:B------:R-:W-:Y:S01]  /*3d50*/  FADD.FTZ R71, R71, R206 ;  /* 0x000000ce47477221 */ /* 0x000fe20000010000 */
[----:B------:R-:W-:Y:S05]  /*3d60*/  BRA.DIV ~URZ, `(.L_x_4057) ;  /* 0x000060f27f007947 */ /* 0x000fea000b800000 */
[----:B------:R0:W2:Y:S02]  /*3d70*/  SHFL.UP PT, R205, R66, 0x1, RZ ;  /* 0x0420000042cd7989 */ /* 0x0000a400000e00ff */
.L_x_4101:
[----:B------:R-:W-:Y:S05]  /*3d80*/  BRA.DIV ~URZ, `(.L_x_4058) ;  /* 0x000061527f007947 */ /* 0x000fea000b800000 */
[----:B------:R-:W3:Y:S01]  /*3d90*/  SHFL.UP PT, R67, R70, 0x1, RZ ;  /* 0x0420000046437989 */ /* 0x000ee200000e00ff */
[----:B------:R-:W-:Y:S01]  /*3da0*/  ISETP.GE.AND P0, PT, R127, 0x1, PT ;  /* 0x000000017f00780c */ /* 0x000fe20003f06270 */
[C---:B--2---:R-:W-:Y:S02]  /*3db0*/  FMUL.FTZ R206, R208.reuse, R205 ;  /* 0x000000cdd0ce7220 */ /* 0x044fe40000410000 */
[----:B------:R-:W2:Y:S04]  /*3dc0*/  SHFL.UP PT, R69, R71, 0x1, RZ ;  /* 0x0420000047457989 */ /* 0x000ea800000e00ff */
[----:B------:R-:W4:Y:S01]  /*3dd0*/  SHFL.UP PT, R65, R208, 0x1, RZ ;  /* 0x04200000d0417989 */ /* 0x000f2200000e00ff */
[----:B---3--:R-:W-:-:S02]  /*3de0*/  FMUL.FTZ R68, R208, R67 ;  /* 0x00000043d0447220 */ /* 0x008fc40000410000 */
[-C--:B--2---:R-:W-:Y:S02]  /*3df0*/  FMUL.FTZ R64, R208, R69.reuse ;  /* 0x00000045d0407220 */ /* 0x084fe40000410000 */
[C---:B------:R-:W-:Y:S02]  /*3e00*/  FFMA.FTZ R68, R66.reuse, R69, R68 ;  /* 0x0000004542447223 */ /* 0x040fe40000010044 */
[C---:B----4-:R-:W-:Y:S02]  /*3e10*/  FFMA.FTZ R69, R66.reuse, R65, R206 ;  /* 0x0000004142457223 */ /* 0x050fe400000100ce */
[----:B------:R-:W-:Y:S02]  /*3e20*/  FFMA.FTZ R67, R66, R67, -R64 ;  /* 0x0000004342437223 */ /* 0x000fe40000010840 */
[C---:B------:R-:W-:Y:S01]  /*3e30*/  FMUL.FTZ R65, R208.reuse, R65 ;  /* 0x00000041d0417220 */ /* 0x040fe20000410000 */
[----:B------:R-:W-:Y:S01]  /*3e40*/  FSEL R69, R208, R69, !P0 ;  /* 0x00000045d0457208 */ /* 0x000fe20004000000 */
[----:B------:R-:W-:-:S02]  /*3e50*/  @P0 FADD.FTZ R71, R71, R68 ;  /* 0x0000004447470221 */ /* 0x000fc40000010000 */
        /* <DEDUP_REMOVED lines=45> */
[----:B------:R-:W-:Y:S02]  /*4130*/  FFMA.FTZ R68, R66, R68, R209 ;  /* 0x0000004442447223 */ /* 0x000fe400000100d1 */
[----:B------:R-:W-:Y:S01]  /*4140*/  @P0 FADD.FTZ R70, R70, R207 ;  /* 0x000000cf46460221 */ /* 0x000fe20000010000 */
[----:B------:R-:W-:Y:S01]  /*4150*/  FSEL R207, R205, R206, !P0 ;  /* 0x000000cecdcf7208 */ /* 0x000fe20004000000 */
[----:B------:R-:W-:-:S02]  /*4160*/  @P0 FFMA.FTZ R66, R66, R64, -R67 ;  /* 0x0000004042420223 */ /* 0x000fc40000010843 */
[----:B------:R-:W-:Y:S01]  /*4170*/  @P0 FADD.FTZ R71, R71, R68 ;  /* 0x0000004447470221 */ /* 0x000fe20000010000 */
[----:B------:R0:W2:Y:S01]  /*4180*/  SHFL.UP PT, R212, R70, 0x10, RZ ;  /* 0x0600000046d47989 */ /* 0x0000a200000e00ff */
[----:B------:R-:W-:-:S03]  /*4190*/  MOV R205, R70 ;  /* 0x0000004600cd7202 */ /* 0x000fc60000000f00 */
[----:B------:R3:W4:Y:S04]  /*41a0*/  SHFL.UP PT, R208, R66, 0x10, RZ ;  /* 0x0600000042d07989 */ /* 0x00072800000e00ff */
[----:B------:R3:W1:Y:S01]  /*41b0*/  SHFL.UP PT, R69, R71, 0x10, RZ ;  /* 0x0600000047457989 */ /* 0x00066200000e00ff */
[----:B0-----:R-:W-:-:S03]  /*41c0*/  MOV R70, R71 ;  /* 0x0000004700467202 */ /* 0x001fc60000000f00 */
[----:B------:R3:W0:Y:S04]  /*41d0*/  SHFL.UP PT, R210, R207, 0x10, RZ ;  /* 0x06000000cfd27989 */ /* 0x00062800000e00ff */
.L_x_4102:
[----:B------:R-:W-:Y:S01]  /*41e0*/  MOV R206, R66 ;  /* 0x0000004200ce7202 */ /* 0x000fe20000000f00 */
[-C--:B--2---:R-:W-:Y:S01]  /*41f0*/  FMUL.FTZ R64, R212, R207.reuse ;  /* 0x000000cfd4407220 */ /* 0x084fe20000410000 */
[----:B------:R-:W-:Y:S01]  /*4200*/  ISETP.GE.AND P0, PT, R127, 0x10, PT ;  /* 0x000000107f00780c */ /* 0x000fe20003f06270 */
[-C--:B----4-:R-:W-:Y:S02]  /*4210*/  FMUL.FTZ R65, R208, R207.reuse ;  /* 0x000000cfd0417220 */ /* 0x090fe40000410000 */
[CC--:B-1----:R-:W-:Y:S02]  /*4220*/  FFMA.FTZ R67, R69.reuse, R206.reuse, R64 ;  /* 0x000000ce45437223 */ /* 0x0c2fe40000010040 */
[-C--:B------:R-:W-:Y:S02]  /*4230*/  FMUL.FTZ R69, R69, R207.reuse ;  /* 0x000000cf45457220 */ /* 0x080fe40000410000 */
[C---:B0-----:R-:W-:Y:S02]  /*4240*/  FFMA.FTZ R64, R210.reuse, R206, R65 ;  /* 0x000000ced2407223 */ /* 0x041fe40000010041 */
[----:B------:R-:W-:-:S02]  /*4250*/  FMUL.FTZ R65, R210, R207 ;  /* 0x000000cfd2417220 */ /* 0x000fc40000410000 */
[----:B------:R-:W-:Y:S01]  /*4260*/  FFMA.FTZ R69, R212, R206, -R69 ;  /* 0x000000ced4457223 */ /* 0x000fe20000010845 */
[----:B---3--:R-:W-:Y:S01]  /*4270*/  FSEL R71, R207, R64, !P0 ;  /* 0x00000040cf477208 */ /* 0x008fe20004000000 */
[----:B------:R-:W-:Y:S02]  /*4280*/  @P0 FFMA.FTZ R206, R208, R206, -R65 ;  /* 0x000000ced0ce0223 */ /* 0x000fe40000010841 */
[----:B------:R-:W-:Y:S02]  /*4290*/  @P0 FADD.FTZ R70, R67, R70 ;  /* 0x0000004643460221 */ /* 0x000fe40000010000 */
[----:B------:R-:W-:Y:S01]  /*42a0*/  @P0 FADD.FTZ R205, R69, R205 ;  /* 0x000000cd45cd0221 */ /* 0x000fe20000010000 */
[----:B------:R-:W-:Y:S05]  /*42b0*/  BRA.CONV ~URZ, `(.L_x_4059) ;  /* 0x000000637f007947 */ /* 0x000fea000b800000 */
[----:B------:R-:W-:Y:S01]  /*42c0*/  HFMA2.MMA R69, -RZ, RZ, 0, 1.847743988037109375e-06 ;  /* 0x0000001fff457435 */ /* 0x000fe200000001ff */
[----:B------:R-:W-:Y:S02]  /*42d0*/  MOV R67, R206 ;  /* 0x000000ce00437202 */ /* 0x000fe40000000f00 */
[----:B------:R-:W-:-:S02]  /*42e0*/  MOV R68, 0x1f ;  /* 0x0000001f00447802 */ /* 0x000fc40000000f00 */
[----:B------:R-:W-:Y:S02]  /*42f0*/  MOV R66, 0xffffffff ;  /* 0xffffffff00427802 */ /* 0x000fe40000000f00 */
[----:B------:R-:W-:Y:S02]  /*4300*/  MOV R64, 0x4320 ;  /* 0x0000432000407802 */ /* 0x000fe40000000f00 */
[----:B-----5:R-:W-:Y:S05]  /*4310*/  CALL.REL.NOINC `($__internal_97_$__cuda_sm70_shflsync_idx_p) ;  /* 0x000079b000007944 */ /* 0x020fea0003c00000 */
.L_x_4059:
[----:B------:R-:W-:Y:S05]  /*4320*/  BRA.CONV ~URZ, `(.L_x_4060) ;  /* 0x000000637f007947 */ /* 0x000fea000b800000 */
[----:B0-----:R-:W-:Y:S01]  /*4330*/  HFMA2.MMA R69, -RZ, RZ, 0, 1.847743988037109375e-06 ;  /* 0x0000001fff457435 */ /* 0x001fe200000001ff */
[----:B------:R-:W-:Y:S02]  /*4340*/  MOV R67, R71 ;  /* 0x0000004700437202 */ /* 0x000fe40000000f00 */
[----:B------:R-:W-:Y:S02]  /*4350*/  MOV R68, 0x1f ;  /* 0x0000001f00447802 */ /* 0x000fe40000000f00 */
[----:B-1----:R-:W-:Y:S02]  /*4360*/  MOV R66, 0xffffffff ;  /* 0xffffffff00427802 */ /* 0x002fe40000000f00 */
[----:B------:R-:W-:Y:S02]  /*4370*/  MOV R64, 0x4390 ;  /* 0x0000439000407802 */ /* 0x000fe40000000f00 */
[----:B-----5:R-:W-:Y:S05]  /*4380*/  CALL.REL.NOINC `($__internal_97_$__cuda_sm70_shflsync_idx_p) ;  /* 0x0000794000007944 */ /* 0x020fea0003c00000 */
.L_x_4060:
[----:B------:R-:W-:Y:S05]  /*4390*/  BRA.CONV ~URZ, `(.L_x_4061) ;  /* 0x000000637f007947 */ /* 0x000fea000b800000 */
[----:B0-----:R-:W-:Y:S01]  /*43a0*/  HFMA2.MMA R69, -RZ, RZ, 0, 1.847743988037109375e-06 ;  /* 0x0000001fff457435 */ /* 0x001fe200000001ff */
[----:B------:R-:W-:-:S02]  /*43b0*/  MOV R67, R205 ;  /* 0x000000cd00437202 */ /* 0x000fc40000000f00 */
[----:B------:R-:W-:Y:S02]  /*43c0*/  MOV R68, 0x1f ;  /* 0x0000001f00447802 */ /* 0x000fe40000000f00 */
[----:B-1----:R-:W-:Y:S02]  /*43d0*/  MOV R66, 0xffffffff ;  /* 0xffffffff00427802 */ /* 0x002fe40000000f00 */
[----:B------:R-:W-:Y:S02]  /*43e0*/  MOV R64, 0x4400 ;  /* 0x0000440000407802 */ /* 0x000fe40000000f00 */
[----:B-----5:R-:W-:Y:S05]  /*43f0*/  CALL.REL.NOINC `($__internal_97_$__cuda_sm70_shflsync_idx_p) ;  /* 0x000078d000007944 */ /* 0x020fea0003c00000 */
.L_x_4061:
[----:B------:R-:W-:Y:S05]  /*4400*/  BRA.CONV ~URZ, `(.L_x_4062) ;  /* 0x000000637f007947 */ /* 0x000fea000b800000 */
[----:B0-----:R-:W-:Y:S01]  /*4410*/  HFMA2.MMA R69, -RZ, RZ, 0, 1.847743988037109375e-06 ;  /* 0x0000001fff457435 */ /* 0x001fe200000001ff */
[----:B------:R-:W-:Y:S02]  /*4420*/  MOV R67, R70 ;  /* 0x0000004600437202 */ /* 0x000fe40000000f00 */
[----:B------:R-:W-:Y:S02]  /*4430*/  MOV R68, 0x1f ;  /* 0x0000001f00447802 */ /* 0x000fe40000000f00 */
[----:B-1----:R-:W-:Y:S02]  /*4440*/  MOV R66, 0xffffffff ;  /* 0xffffffff00427802 */ /* 0x002fe40000000f00 */
[----:B------:R-:W-:-:S02]  /*4450*/  MOV R64, 0x4470 ;  /* 0x0000447000407802 */ /* 0x000fc40000000f00 */
[----:B-----5:R-:W-:Y:S05]  /*4460*/  CALL.REL.NOINC `($__internal_97_$__cuda_sm70_shflsync_idx_p) ;  /* 0x0000786000007944 */ /* 0x020fea0003c00000 */
.L_x_4062:
[----:B------:R-:W-:Y:S05]  /*4470*/  BRA.DIV ~URZ, `(.L_x_4063) ;  /* 0x000065f27f007947 */ /* 0x000fea000b800000 */
[----:B-----5:R-:W2:Y:S04]  /*4480*/  SHFL.IDX PT, R60, R60, RZ, 0x1f ;  /* 0x00001fff3c3c7589 */ /* 0x020ea800000e0000 */
[----:B------:R-:W3:Y:S04]  /*4490*/  SHFL.IDX PT, R61, R61, RZ, 0x1f ;  /* 0x00001fff3d3d7589 */ /* 0x000ee800000e0000 */
[----:B------:R-:W4:Y:S04]  /*44a0*/  SHFL.IDX PT, R62, R62, RZ, 0x1f ;  /* 0x00001fff3e3e7589 */ /* 0x000f2800000e0000 */
[----:B------:R-:W0:Y:S04]  /*44b0*/  SHFL.IDX PT, R63, R63, RZ, 0x1f ;  /* 0x00001fff3f3f7589 */ /* 0x000e2800000e0000 */
[----:B------:R-:W1:Y:S04]  /*44c0*/  SHFL.UP PT, R206, R206, 0x1, RZ ;  /* 0x04200000cece7989 */ /* 0x000e6800000e00ff */
[----:B------:R-:W0:Y:S04]  /*44d0*/  SHFL.UP PT, R71, R71, 0x1, RZ ;  /* 0x0420000047477989 */ /* 0x000e2800000e00ff */
[----:B------:R-:W0:Y:S04]  /*44e0*/  SHFL.UP PT, R205, R205, 0x1, RZ ;  /* 0x04200000cdcd7989 */ /* 0x000e2800000e00ff */
[----:B------:R-:W0:Y:S02]  /*44f0*/  SHFL.UP PT, R70, R70, 0x1, RZ ;  /* 0x0420000046467989 */ /* 0x000e2400000e00ff */
.L_x_4103:
[----:B0123--:R-:W0:Y:S01]  /*4500*/  LDS.128 R64, [R204+0x8a0] ;  /* 0x0008a000cc407984 */ /* 0x00fe220000000c00 */
[----:B----4-:R-:W-:-:S02]  /*4510*/  FMUL.FTZ R68, R62, R71 ;  /* 0x000000473e447220 */ /* 0x010fc40000410000 */
[CC--:B------:R-:W-:Y:S02]  /*4520*/  FMUL.FTZ R69, R63.reuse, R71.reuse ;  /* 0x000000473f457220 */ /* 0x0c0fe40000410000 */
[-C--:B------:R-:W-:Y:S02]  /*4530*/  FFMA.FTZ R207, R63, R206.reuse, R68 ;  /* 0x000000ce3fcf7223 */ /* 0x080fe40000010044 */
[----:B------:R-:W-:Y:S02]  /*4540*/  FFMA.FTZ R68, R62, R206, -R69 ;  /* 0x000000ce3e447223 */ /* 0x000fe40000010845 */
[-C--:B------:R-:W-:Y:S02]  /*4550*/  FMUL.FTZ R69, R61, R71.reuse ;  /* 0x000000473d457220 */ /* 0x080fe40000410000 */
[----:B------:R-:W-:Y:S02]  /*4560*/  FMUL.FTZ R71, R60, R71 ;  /* 0x000000473c477220 */ /* 0x000fe40000410000 */
[----:B------:R-:W-:-:S02]  /*4570*/  @P1 FADD.FTZ R63, R207, R70 ;  /* 0x00000046cf3f1221 */ /* 0x000fc40000010000 */
[----:B------:R-:W-:Y:S02]  /*4580*/  @P1 FADD.FTZ R62, R68, R205 ;  /* 0x000000cd443e1221 */ /* 0x000fe40000010000 */
[-C--:B------:R-:W-:Y:S02]  /*4590*/  @P1 FFMA.FTZ R60, R60, R206.reuse, -R69 ;  /* 0x000000ce3c3c1223 */ /* 0x080fe40000010845 */
[----:B------:R-:W-:-:S05]  /*45a0*/  @P1 FFMA.FTZ R61, R61, R206, R71 ;  /* 0x000000ce3d3d1223 */ /* 0x000fca0000010047 */
[----:B------:R1:W-:Y:S01]  /*45b0*/  STS.128 [R204+0x8a0], R60 ;  /* 0x0008a03ccc007388 */ /* 0x0003e20000000c00 */
[C---:B0-----:R-:W-:Y:S02]  /*45c0*/  FMUL.FTZ R71, R65.reuse, R63 ;  /* 0x0000003f41477220 */ /* 0x041fe40000410000 */
[C---:B------:R-:W-:Y:S02]  /*45d0*/  FMUL.FTZ R70, R65.reuse, R62 ;  /* 0x0000003e41467220 */ /* 0x040fe40000410000 */
[C---:B------:R-:W-:Y:S02]  /*45e0*/  FMUL.FTZ R68, R65.reuse, R60 ;  /* 0x0000003c41447220 */ /* 0x040fe40000410000 */
[----:B------:R-:W-:Y:S02]  /*45f0*/  FMUL.FTZ R69, R65, R61 ;  /* 0x0000003d41457220 */ /* 0x000fe40000410000 */
[C---:B------:R-:W-:Y:S02]  /*4600*/  FFMA.FTZ R71, R64.reuse, R62, -R71 ;  /* 0x0000003e40477223 */ /* 0x040fe40000010847 */
[----:B------:R-:W-:-:S02]  /*4610*/  FFMA.FTZ R70, R64, R63, R70 ;  /* 0x0000003f40467223 */ /* 0x000fc40000010046 */
[C---:B------:R-:W-:Y:S02]  /*4620*/  FFMA.FTZ R65, R64.reuse, R61, R68 ;  /* 0x0000003d40417223 */ /* 0x040fe40000010044 */
[----:B------:R-:W-:Y:S02]  /*4630*/  FFMA.FTZ R64, R64, R60, -R69 ;  /* 0x0000003c40407223 */ /* 0x000fe40000010845 */
[----:B------:R-:W-:Y:S02]  /*4640*/  FADD.FTZ R66, R66, R71 ;  /* 0x0000004742427221 */ /* 0x000fe40000010000 */
[----:B------:R-:W-:-:S05]  /*4650*/  FADD.FTZ R67, R67, R70 ;  /* 0x0000004643437221 */ /* 0x000fca0000010000 */
[----:B------:R1:W-:Y:S02]  /*4660*/  STS.128 [R204+0x8b0], R64 ;  /* 0x0008b040cc007388 */ /* 0x0003e40000000c00 */
.L_x_4056:
[----:B0-----:R-:W-:Y:S05]  /*4670*/  BSYNC B0 ;  /* 0x0000000000007941 */ /* 0x001fea0003800000 */
.L_x_4055:
[----:B------:R-:W-:Y:S01]  /*4680*/  WARPSYNC 0xffffffff ;  /* 0xffffffff00007948 */ /* 0x000fe20003800000 */
[----:B------:R-:W-:Y:S01]  /*4690*/  BAR.SYNC.DEFER_BLOCKING 0x0 ;  /* 0x0000000000007b1d */ /* 0x000fe20000010000 */
[-C--:B-1---5:R-:W-:Y:S01]  /*46a0*/  FMUL.FTZ R60, R138, R199.reuse ;  /* 0x000000c78a3c7220 */ /* 0x0a2fe20000410000 */
[----:B------:R-:W-:Y:S01]  /*46b0*/  LOP3.LUT P0, RZ, R130, 0x1f, RZ, 0xc0, !PT ;  /* 0x0000001f82ff7812 */ /* 0x000fe2000780c0ff */
[C---:B------:R-:W-:Y:S02]  /*46c0*/  FMUL.FTZ R63, R139.reuse, R199 ;  /* 0x000000c78b3f7220 */ /* 0x040fe40000410000 */
[-C--:B------:R-:W-:Y:S01]  /*46d0*/  FFMA.FTZ R61, R139, R183.reuse, -R60 ;  /* 0x000000b78b3d7223 */ /* 0x080fe2000001083c */
[----:B------:R-:W-:Y:S01]  /*46e0*/  ISETP.GE.OR P0, PT, R124, c[0x0][0x174], P0 ;  /* 0x00005d007c007a0c */ /* 0x000fe20000706670 */
[----:B------:R-:W-:Y:S01]  /*46f0*/  FFMA.FTZ R63, -R138, R183, -R63 ;  /* 0x000000b78a3f7223 */ /* 0x000fe2000001093f */
        /* <DEDUP_REMOVED lines=37> */
[C---:B------:R-:W-:Y:S02]  /*4950*/  FMUL.FTZ R62, R146.reuse, -R66 ;  /* 0x80000042923e7220 */ /* 0x040fe40000410000 */
[----:B------:R-:W-:-:S02]  /*4960*/  FMUL.FTZ R65, R146, -R63 ;  /* 0x8000003f92417220 */ /* 0x000fc40000410000 */
[----:B------:R-:W-:Y:S02]  /*4970*/  FADD.FTZ R64, R179, R64 ;  /* 0x00000040b3407221 */ /* 0x000fe40000010000 */
[----:B------:R-:W-:Y:S02]  /*4980*/  FMUL.FTZ R67, R146, -R68 ;  /* 0x8000004492437220 */ /* 0x000fe40000410000 */
[----:B------:R-:W-:Y:S02]  /*4990*/  FFMA.FTZ R62, R147, R63, -R62 ;  /* 0x0000003f933e7223 */ /* 0x000fe4000001083e */
[----:B0-----:R-:W-:Y:S02]  /*49a0*/  FMUL.FTZ R63, R129, R61 ;  /* 0x0000003d813f7220 */ /* 0x001fe40000410000 */
[----:B------:R-:W-:Y:S02]  /*49b0*/  FFMA.FTZ R65, R147, R66, R65 ;  /* 0x0000004293417223 */ /* 0x000fe40000010041 */
[----:B------:R-:W-:-:S02]  /*49c0*/  FMUL.FTZ R129, R129, R60 ;  /* 0x0000003c81817220 */ /* 0x000fc40000410000 */
[CC--:B------:R-:W-:Y:S02]  /*49d0*/  FFMA.FTZ R67, R147.reuse, R64.reuse, -R67 ;  /* 0x0000004093437223 */ /* 0x0c0fe40000010843 */
[----:B------:R-:W-:Y:S02]  /*49e0*/  FMUL.FTZ R64, R146, -R64 ;  /* 0x8000004092407220 */ /* 0x000fe40000410000 */
[C---:B------:R-:W-:Y:S02]  /*49f0*/  FFMA.FTZ R63, R128.reuse, R60, -R63 ;  /* 0x0000003c803f7223 */ /* 0x040fe4000001083f */
[----:B------:R-:W-:Y:S02]  /*4a00*/  FFMA.FTZ R128, R128, R61, R129 ;  /* 0x0000003d80807223 */ /* 0x000fe40000010081 */
[----:B------:R-:W-:Y:S02]  /*4a10*/  FMUL.FTZ R60, R148, -R65 ;  /* 0x80000041943c7220 */ /* 0x000fe40000410000 */
[----:B------:R-:W-:-:S02]  /*4a20*/  FFMA.FTZ R61, R147, R68, R64 ;  /* 0x00000044933d7223 */ /* 0x000fc40000010040 */
[----:B------:R-:W-:Y:S02]  /*4a30*/  FADD.FTZ R226, R226, R63 ;  /* 0x0000003fe2e27221 */ /* 0x000fe40000010000 */
[----:B------:R-:W-:Y:S02]  /*4a40*/  FADD.FTZ R128, RZ, R128 ;  /* 0x00000080ff807221 */ /* 0x000fe40000010000 */
[-C--:B------:R-:W-:Y:S02]  /*4a50*/  FFMA.FTZ R64, R149, R62.reuse, -R60 ;  /* 0x0000003e95407223 */ /* 0x080fe4000001083c */
[----:B------:R-:W-:Y:S02]  /*4a60*/  FMUL.FTZ R62, R148, -R62 ;  /* 0x8000003e943e7220 */ /* 0x000fe40000410000 */
[----:B------:R-:W-:Y:S02]  /*4a70*/  FADD.FTZ R63, -R194, R61 ;  /* 0x0000003dc23f7221 */ /* 0x000fe40000010100 */
[----:B------:R-:W-:-:S02]  /*4a80*/  FADD.FTZ R67, R178, R67 ;  /* 0x00000043b2437221 */ /* 0x000fc40000010000 */
[C---:B------:R-:W-:Y:S02]  /*4a90*/  FMUL.FTZ R61, R166.reuse, R226 ;  /* 0x000000e2a63d7220 */ /* 0x040fe40000410000 */
[-C--:B------:R-:W-:Y:S02]  /*4aa0*/  FMUL.FTZ R60, R166, R128.reuse ;  /* 0x00000080a63c7220 */ /* 0x080fe40000410000 */
[----:B------:R-:W-:Y:S02]  /*4ab0*/  FFMA.FTZ R65, R149, R65, R62 ;  /* 0x0000004195417223 */ /* 0x000fe4000001003e */
[----:B------:R-:W-:Y:S02]  /*4ac0*/  FMUL.FTZ R62, R148, -R67 ;  /* 0x80000043943e7220 */ /* 0x000fe40000410000 */
[C---:B------:R-:W-:Y:S02]  /*4ad0*/  FFMA.FTZ R61, R167.reuse, R128, R61 ;  /* 0x00000080a73d7223 */ /* 0x040fe4000001003d */
[----:B------:R-:W-:-:S02]  /*4ae0*/  FFMA.FTZ R60, R167, R226, -R60 ;  /* 0x000000e2a73c7223 */ /* 0x000fc4000001083c */
[-C--:B------:R-:W-:Y:S02]  /*4af0*/  FMUL.FTZ R66, R148, -R63.reuse ;  /* 0x8000003f94427220 */ /* 0x080fe40000410000 */
[----:B------:R-:W-:Y:S02]  /*4b00*/  FFMA.FTZ R62, R149, R63, R62 ;  /* 0x0000003f953e7223 */ /* 0x000fe4000001003e */
[----:B------:R-:W-:Y:S02]  /*4b10*/  FADD.FTZ R129, RZ, R61 ;  /* 0x0000003dff817221 */ /* 0x000fe40000010000 */
[----:B------:R-:W-:Y:S02]  /*4b20*/  FMUL.FTZ R61, R150, -R65 ;  /* 0x80000041963d7220 */ /* 0x000fe40000410000 */
[----:B------:R-:W-:Y:S02]  /*4b30*/  FADD.FTZ R225, R225, R60 ;  /* 0x0000003ce1e17221 */ /* 0x000fe40000010000 */
[----:B------:R-:W-:-:S02]  /*4b40*/  FFMA.FTZ R66, R149, R67, -R66 ;  /* 0x0000004395427223 */ /* 0x000fc40000010842 */
[----:B------:R-:W-:Y:S02]  /*4b50*/  FADD.FTZ R63, -R193, R62 ;  /* 0x0000003ec13f7221 */ /* 0x000fe40000010100 */
[-C--:B------:R-:W-:Y:S02]  /*4b60*/  FFMA.FTZ R67, R151, R64.reuse, -R61 ;  /* 0x0000004097437223 */ /* 0x080fe4000001083d */
[----:B------:R-:W-:Y:S02]  /*4b70*/  FMUL.FTZ R62, R164, R225 ;  /* 0x000000e1a43e7220 */ /* 0x000fe40000410000 */
[----:B------:R-:W-:Y:S02]  /*4b80*/  FMUL.FTZ R64, R150, -R64 ;  /* 0x8000004096407220 */ /* 0x000fe40000410000 */
[----:B------:R-:W-:Y:S02]  /*4b90*/  FMUL.FTZ R60, R164, R129 ;  /* 0x00000081a43c7220 */ /* 0x000fe40000410000 */
[----:B------:R-:W-:-:S02]  /*4ba0*/  FADD.FTZ R66, R177, R66 ;  /* 0x00000042b1427221 */ /* 0x000fc40000010000 */
[C---:B------:R-:W-:Y:S02]  /*4bb0*/  FMUL.FTZ R68, R150.reuse, -R63 ;  /* 0x8000003f96447220 */ /* 0x040fe40000410000 */
[----:B------:R-:W-:Y:S02]  /*4bc0*/  FFMA.FTZ R62, R165, R129, R62 ;  /* 0x00000081a53e7223 */ /* 0x000fe4000001003e */
[----:B------:R-:W-:Y:S02]  /*4bd0*/  FFMA.FTZ R64, R151, R65, R64 ;  /* 0x0000004197407223 */ /* 0x000fe40000010040 */
[----:B------:R-:W-:Y:S02]  /*4be0*/  FFMA.FTZ R61, R165, R225, -R60 ;  /* 0x000000e1a53d7223 */ /* 0x000fe4000001083c */
[-C--:B------:R-:W-:Y:S02]  /*4bf0*/  FFMA.FTZ R65, R151, R66.reuse, -R68 ;  /* 0x0000004297417223 */ /* 0x080fe40000010844 */
[----:B------:R-:W-:-:S02]  /*4c00*/  FMUL.FTZ R66, R150, -R66 ;  /* 0x8000004296427220 */ /* 0x000fc40000410000 */
[----:B------:R-:W-:Y:S02]  /*4c10*/  FADD.FTZ R204, RZ, R62 ;  /* 0x0000003effcc7221 */ /* 0x000fe40000010000 */
[----:B------:R-:W-:Y:S02]  /*4c20*/  FADD.FTZ R224, R224, R61 ;  /* 0x0000003de0e07221 */ /* 0x000fe40000010000 */
[----:B------:R-:W-:Y:S02]  /*4c30*/  FFMA.FTZ R63, R151, R63, R66 ;  /* 0x0000003f973f7223 */ /* 0x000fe40000010042 */
[----:B------:R-:W-:Y:S02]  /*4c40*/  FMUL.FTZ R62, R152, -R64 ;  /* 0x80000040983e7220 */ /* 0x000fe40000410000 */
[C---:B------:R-:W-:Y:S02]  /*4c50*/  FMUL.FTZ R60, R162.reuse, R204 ;  /* 0x000000cca23c7220 */ /* 0x040fe40000410000 */
[----:B------:R-:W-:-:S02]  /*4c60*/  FMUL.FTZ R61, R162, R224 ;  /* 0x000000e0a23d7220 */ /* 0x000fc40000410000 */
[----:B------:R-:W-:Y:S02]  /*4c70*/  FADD.FTZ R63, -R192, R63 ;  /* 0x0000003fc03f7221 */ /* 0x000fe40000010100 */
[-C--:B------:R-:W-:Y:S02]  /*4c80*/  FFMA.FTZ R66, R153, R67.reuse, -R62 ;  /* 0x0000004399427223 */ /* 0x080fe4000001083e */
[C---:B------:R-:W-:Y:S02]  /*4c90*/  FFMA.FTZ R60, R163.reuse, R224, -R60 ;  /* 0x000000e0a33c7223 */ /* 0x040fe4000001083c */
[----:B------:R-:W-:Y:S02]  /*4ca0*/  FMUL.FTZ R67, R152, -R67 ;  /* 0x8000004398437220 */ /* 0x000fe40000410000 */
[----:B------:R-:W-:Y:S02]  /*4cb0*/  FADD.FTZ R65, R176, R65 ;  /* 0x00000041b0417221 */ /* 0x000fe40000010000 */
[----:B------:R-:W-:-:S02]  /*4cc0*/  FFMA.FTZ R61, R163, R204, R61 ;  /* 0x000000cca33d7223 */ /* 0x000fc4000001003d */
[C---:B------:R-:W-:Y:S02]  /*4cd0*/  FMUL.FTZ R62, R152.reuse, -R63 ;  /* 0x8000003f983e7220 */ /* 0x040fe40000410000 */
[----:B------:R-:W-:Y:S02]  /*4ce0*/  FADD.FTZ R223, R223, R60 ;  /* 0x0000003cdfdf7221 */ /* 0x000fe40000010000 */
[C---:B------:R-:W-:Y:S02]  /*4cf0*/  FFMA.FTZ R67, R153.reuse, R64, R67 ;  /* 0x0000004099437223 */ /* 0x040fe40000010043 */
[-C--:B------:R-:W-:Y:S02]  /*4d00*/  FMUL.FTZ R60, R152, -R65.reuse ;  /* 0x80000041983c7220 */ /* 0x080fe40000410000 */
[----:B------:R-:W-:Y:S02]  /*4d10*/  FADD.FTZ R205, RZ, R61 ;  /* 0x0000003dffcd7221 */ /* 0x000fe40000010000 */
[----:B------:R-:W-:-:S02]  /*4d20*/  FFMA.FTZ R64, R153, R65, -R62 ;  /* 0x0000004199407223 */ /* 0x000fc4000001083e */
[----:B------:R-:W-:Y:S02]  /*4d30*/  FMUL.FTZ R62, R160, R223 ;  /* 0x000000dfa03e7220 */ /* 0x000fe40000410000 */
[----:B------:R-:W-:Y:S02]  /*4d40*/  FMUL.FTZ R61, R154, -R67 ;  /* 0x800000439a3d7220 */ /* 0x000fe40000410000 */
[----:B------:R-:W-:Y:S02]  /*4d50*/  FFMA.FTZ R68, R153, R63, R60 ;  /* 0x0000003f99447223 */ /* 0x000fe4000001003c */
[-C--:B------:R-:W-:Y:S02]  /*4d60*/  FMUL.FTZ R60, R160, R205.reuse ;  /* 0x000000cda03c7220 */ /* 0x080fe40000410000 */
[----:B------:R-:W-:Y:S02]  /*4d70*/  FFMA.FTZ R62, R161, R205, R62 ;  /* 0x000000cda13e7223 */ /* 0x000fe4000001003e */
[----:B------:R-:W-:-:S02]  /*4d80*/  FFMA.FTZ R63, R155, R66, -R61 ;  /* 0x000000429b3f7223 */ /* 0x000fc4000001083d */
[----:B------:R-:W-:Y:S02]  /*4d90*/  FFMA.FTZ R61, R161, R223, -R60 ;  /* 0x000000dfa13d7223 */ /* 0x000fe4000001083c */
[----:B------:R-:W-:Y:S02]  /*4da0*/  FADD.FTZ R68, -R191, R68 ;  /* 0x00000044bf447221 */ /* 0x000fe40000010100 */
[----:B------:R-:W-:Y:S02]  /*4db0*/  FADD.FTZ R206, RZ, R62 ;  /* 0x0000003effce7221 */ /* 0x000fe40000010000 */
[----:B------:R-:W-:Y:S02]  /*4dc0*/  FMUL.FTZ R66, R154, -R66 ;  /* 0x800000429a427220 */ /* 0x000fe40000410000 */
[----:B------:R-:W-:Y:S02]  /*4dd0*/  FADD.FTZ R222, R222, R61 ;  /* 0x0000003ddede7221 */ /* 0x000fe40000010000 */
[----:B------:R-:W-:-:S02]  /*4de0*/  FADD.FTZ R64, R175, R64 ;  /* 0x00000040af407221 */ /* 0x000fc40000010000 */
[----:B------:R-:W-:Y:S02]  /*4df0*/  FMUL.FTZ R62, R154, -R68 ;  /* 0x800000449a3e7220 */ /* 0x000fe40000410000 */
[C---:B------:R-:W-:Y:S02]  /*4e00*/  FMUL.FTZ R60, R158.reuse, R206 ;  /* 0x000000ce9e3c7220 */ /* 0x040fe40000410000 */
[C---:B------:R-:W-:Y:S02]  /*4e10*/  FFMA.FTZ R66, R155.reuse, R67, R66 ;  /* 0x000000439b427223 */ /* 0x040fe40000010042 */
[----:B------:R-:W-:Y:S02]  /*4e20*/  FMUL.FTZ R61, R158, R222 ;  /* 0x000000de9e3d7220 */ /* 0x000fe40000410000 */
[-C--:B------:R-:W-:Y:S02]  /*4e30*/  FFMA.FTZ R65, R155, R64.reuse, -R62 ;  /* 0x000000409b417223 */ /* 0x080fe4000001083e */
[----:B------:R-:W-:-:S02]  /*4e40*/  FMUL.FTZ R64, R154, -R64 ;  /* 0x800000409a407220 */ /* 0x000fc40000410000 */
[C---:B------:R-:W-:Y:S02]  /*4e50*/  FFMA.FTZ R60, R159.reuse, R222, -R60 ;  /* 0x000000de9f3c7223 */ /* 0x040fe4000001083c */
[----:B------:R-:W-:Y:S02]  /*4e60*/  FMUL.FTZ R62, R156, -R66 ;  /* 0x800000429c3e7220 */ /* 0x000fe40000410000 */
[----:B------:R-:W-:Y:S02]  /*4e70*/  FFMA.FTZ R61, R159, R206, R61 ;  /* 0x000000ce9f3d7223 */ /* 0x000fe4000001003d */
[----:B------:R-:W-:Y:S02]  /*4e80*/  FFMA.FTZ R67, R155, R68, R64 ;  /* 0x000000449b437223 */ /* 0x000fe40000010040 */
[----:B------:R-:W-:Y:S02]  /*4e90*/  FADD.FTZ R221, R221, R60 ;  /* 0x0000003cdddd7221 */ /* 0x000fe40000010000 */
[----:B------:R-:W-:-:S02]  /*4ea0*/  FFMA.FTZ R64, R157, R63, -R62 ;  /* 0x0000003f9d407223 */ /* 0x000fc4000001083e */
[----:B------:R-:W-:Y:S02]  /*4eb0*/  FMUL.FTZ R63, R156, -R63 ;  /* 0x8000003f9c3f7220 */ /* 0x000fe40000410000 */
[----:B------:R-:W-:Y:S02]  /*4ec0*/  FADD.FTZ R207, RZ, R61 ;  /* 0x0000003dffcf7221 */ /* 0x000fe40000010000 */
[----:B------:R-:W-:Y:S02]  /*4ed0*/  FADD.FTZ R65, R174, R65 ;  /* 0x00000041ae417221 */ /* 0x000fe40000010000 */
[----:B------:R-:W-:Y:S02]  /*4ee0*/  FMUL.FTZ R62, R156, R221 ;  /* 0x000000dd9c3e7220 */ /* 0x000fe40000410000 */
[----:B------:R-:W-:Y:S02]  /*4ef0*/  FADD.FTZ R67, -R190, R67 ;  /* 0x00000043be437221 */ /* 0x000fe40000010100 */
[----:B------:R-:W-:-:S02]  /*4f00*/  FFMA.FTZ R63, R157, R66, R63 ;  /* 0x000000429d3f7223 */ /* 0x000fc4000001003f */
[C---:B------:R-:W-:Y:S02]  /*4f10*/  FMUL.FTZ R60, R156.reuse, R207 ;  /* 0x000000cf9c3c7220 */ /* 0x040fe40000410000 */
[C---:B------:R-:W-:Y:S02]  /*4f20*/  FMUL.FTZ R66, R156.reuse, -R65 ;  /* 0x800000419c427220 */ /* 0x040fe40000410000 */
[C---:B------:R-:W-:Y:S02]  /*4f30*/  FFMA.FTZ R62, R157.reuse, R207, R62 ;  /* 0x000000cf9d3e7223 */ /* 0x040fe4000001003e */
[----:B------:R-:W-:Y:S02]  /*4f40*/  FMUL.FTZ R68, R156, -R67 ;  /* 0x800000439c447220 */ /* 0x000fe40000410000 */
[----:B------:R-:W-:Y:S02]  /*4f50*/  FFMA.FTZ R61, R157, R221, -R60 ;  /* 0x000000dd9d3d7223 */ /* 0x000fe4000001083c */
[----:B------:R-:W-:-:S02]  /*4f60*/  FMUL.FTZ R60, R158, -R63 ;  /* 0x8000003f9e3c7220 */ /* 0x000fc40000410000 */
[C---:B------:R-:W-:Y:S02]  /*4f70*/  FFMA.FTZ R66, R157.reuse, R67, R66 ;  /* 0x000000439d427223 */ /* 0x040fe40000010042 */
[----:B------:R-:W-:Y:S02]  /*4f80*/  FADD.FTZ R208, RZ, R62 ;  /* 0x0000003effd07221 */ /* 0x000fe40000010000 */
[----:B------:R-:W-:Y:S02]  /*4f90*/  FFMA.FTZ R68, R157, R65, -R68 ;  /* 0x000000419d447223 */ /* 0x000fe40000010844 */
[----:B------:R-:W-:Y:S02]  /*4fa0*/  FADD.FTZ R220, R220, R61 ;  /* 0x0000003ddcdc7221 */ /* 0x000fe40000010000 */
[----:B------:R-:W-:Y:S02]  /*4fb0*/  FFMA.FTZ R65, R159, R64, -R60 ;  /* 0x000000409f417223 */ /* 0x000fe4000001083c */
[----:B------:R-:W-:-:S02]  /*4fc0*/  FADD.FTZ R66, -R189, R66 ;  /* 0x00000042bd427221 */ /* 0x000fc40000010100 */
[----:B------:R-:W-:Y:S02]  /*4fd0*/  FMUL.FTZ R60, R154, R208 ;  /* 0x000000d09a3c7220 */ /* 0x000fe40000410000 */
[----:B------:R-:W-:Y:S02]  /*4fe0*/  FMUL.FTZ R64, R158, -R64 ;  /* 0x800000409e407220 */ /* 0x000fe40000410000 */
[----:B------:R-:W-:Y:S02]  /*4ff0*/  FMUL.FTZ R61, R154, R220 ;  /* 0x000000dc9a3d7220 */ /* 0x000fe40000410000 */
[----:B------:R-:W-:Y:S02]  /*5000*/  FADD.FTZ R68, R173, R68 ;  /* 0x00000044ad447221 */ /* 0x000fe40000010000 */
[----:B------:R-:W-:Y:S02]  /*5010*/  FMUL.FTZ R62, R158, -R66 ;  /* 0x800000429e3e7220 */ /* 0x000fe40000410000 */
[----:B------:R-:W-:-:S02]  /*5020*/  FFMA.FTZ R60, R155, R220, -R60 ;  /* 0x000000dc9b3c7223 */ /* 0x000fc4000001083c */
[----:B------:R-:W-:Y:S02]  /*5030*/  FFMA.FTZ R64, R159, R63, R64 ;  /* 0x0000003f9f407223 */ /* 0x000fe40000010040 */
[----:B------:R-:W-:Y:S02]  /*5040*/  FFMA.FTZ R61, R155, R208, R61 ;  /* 0x000000d09b3d7223 */ /* 0x000fe4000001003d */
[-C--:B------:R-:W-:Y:S02]  /*5050*/  FFMA.FTZ R63, R159, R68.reuse, -R62 ;  /* 0x000000449f3f7223 */ /* 0x080fe4000001083e */
[----:B------:R-:W-:Y:S02]  /*5060*/  FADD.FTZ R219, R219, R60 ;  /* 0x0000003cdbdb7221 */ /* 0x000fe40000010000 */
[----:B------:R-:W-:Y:S02]  /*5070*/  FMUL.FTZ R68, R158, -R68 ;  /* 0x800000449e447220 */ /* 0x000fe40000410000 */
[----:B------:R-:W-:-:S02]  /*5080*/  FMUL.FTZ R60, R160, -R64 ;  /* 0x80000040a03c7220 */ /* 0x000fc40000410000 */
[----:B------:R-:W-:Y:S02]  /*5090*/  FADD.FTZ R209, RZ, R61 ;  /* 0x0000003dffd17221 */ /* 0x000fe40000010000 */
[----:B------:R-:W-:Y:S02]  /*50a0*/  FFMA.FTZ R61, R159, R66, R68 ;  /* 0x000000429f3d7223 */ /* 0x000fe40000010044 */
[----:B------:R-:W-:Y:S02]  /*50b0*/  FFMA.FTZ R66, R161, R65, -R60 ;  /* 0x00000041a1427223 */ /* 0x000fe4000001083c */
[C---:B------:R-:W-:Y:S02]  /*50c0*/  FMUL.FTZ R60, R152.reuse, R209 ;  /* 0x000000d1983c7220 */ /* 0x040fe40000410000 */
[----:B------:R-:W-:Y:S02]  /*50d0*/  FMUL.FTZ R62, R152, R219 ;  /* 0x000000db983e7220 */ /* 0x000fe40000410000 */
[----:B------:R-:W-:-:S02]  /*50e0*/  FMUL.FTZ R67, R160, -R65 ;  /* 0x80000041a0437220 */ /* 0x000fc40000410000 */
[----:B------:R-:W-:Y:S02]  /*50f0*/  FADD.FTZ R65, -R188, R61 ;  /* 0x0000003dbc417221 */ /* 0x000fe40000010100 */
[C---:B------:R-:W-:Y:S02]  /*5100*/  FFMA.FTZ R61, R153.reuse, R219, -R60 ;  /* 0x000000db993d7223 */ /* 0x040fe4000001083c */
[----:B------:R-:W-:Y:S02]  /*5110*/  FFMA.FTZ R62, R153, R209, R62 ;  /* 0x000000d1993e7223 */ /* 0x000fe4000001003e */
[----:B------:R-:W-:Y:S02]  /*5120*/  FADD.FTZ R218, R218, R61 ;  /* 0x0000003ddada7221 */ /* 0x000fe40000010000 */
[----:B------:R-:W-:Y:S02]  /*5130*/  FADD.FTZ R210, RZ, R62 ;  /* 0x0000003effd27221 */ /* 0x000fe40000010000 */
[----:B------:R-:W-:-:S02]  /*5140*/  FADD.FTZ R63, R172, R63 ;  /* 0x0000003fac3f7221 */ /* 0x000fc40000010000 */
[----:B------:R-:W-:Y:S02]  /*5150*/  FMUL.FTZ R62, R160, -R65 ;  /* 0x80000041a03e7220 */ /* 0x000fe40000410000 */
[C---:B------:R-:W-:Y:S02]  /*5160*/  FFMA.FTZ R67, R161.reuse, R64, R67 ;  /* 0x00000040a1437223 */ /* 0x040fe40000010043 */
[----:B------:R-:W-:Y:S02]  /*5170*/  FMUL.FTZ R61, R150, R218 ;  /* 0x000000da963d7220 */ /* 0x000fe40000410000 */
[-C--:B------:R-:W-:Y:S02]  /*5180*/  FFMA.FTZ R62, R161, R63.reuse, -R62 ;  /* 0x0000003fa13e7223 */ /* 0x080fe4000001083e */
[----:B------:R-:W-:Y:S02]  /*5190*/  FMUL.FTZ R64, R160, -R63 ;  /* 0x8000003fa0407220 */ /* 0x000fe40000410000 */
[----:B------:R-:W-:-:S02]  /*51a0*/  FMUL.FTZ R63, R162, -R67 ;  /* 0x80000043a23f7220 */ /* 0x000fc40000410000 */
[-C--:B------:R-:W-:Y:S02]  /*51b0*/  FMUL.FTZ R60, R150, R210.reuse ;  /* 0x000000d2963c7220 */ /* 0x080fe40000410000 */
[----:B------:R-:W-:Y:S02]  /*51c0*/  FFMA.FTZ R61, R151, R210, R61 ;  /* 0x000000d2973d7223 */ /* 0x000fe4000001003d */
[----:B------:R-:W-:Y:S02]  /*51d0*/  FFMA.FTZ R63, R163, R66, -R63 ;  /* 0x00000042a33f7223 */ /* 0x000fe4000001083f */
[----:B------:R-:W-:Y:S02]  /*51e0*/  FFMA.FTZ R60, R151, R218, -R60 ;  /* 0x000000da973c7223 */ /* 0x000fe4000001083c */
[----:B------:R-:W-:Y:S02]  /*51f0*/  FMUL.FTZ R66, R162, -R66 ;  /* 0x80000042a2427220 */ /* 0x000fe40000410000 */
[----:B------:R-:W-:-:S02]  /*5200*/  FADD.FTZ R211, RZ, R61 ;  /* 0x0000003dffd37221 */ /* 0x000fc40000010000 */
[----:B------:R-:W-:Y:S02]  /*5210*/  FFMA.FTZ R64, R161, R65, R64 ;  /* 0x00000041a1407223 */ /* 0x000fe40000010040 */
[----:B------:R-:W-:Y:S02]  /*5220*/  FADD.FTZ R61, R171, R62 ;  /* 0x0000003eab3d7221 */ /* 0x000fe40000010000 */
[----:B------:R-:W-:Y:S02]  /*5230*/  FADD.FTZ R217, R217, R60 ;  /* 0x0000003cd9d97221 */ /* 0x000fe40000010000 */
[----:B------:R-:W-:Y:S02]  /*5240*/  FFMA.FTZ R66, R163, R67, R66 ;  /* 0x00000043a3427223 */ /* 0x000fe40000010042 */
[----:B------:R-:W-:Y:S02]  /*5250*/  FADD.FTZ R64, -R187, R64 ;  /* 0x00000040bb407221 */ /* 0x000fe40000010100 */
[----:B------:R-:W-:-:S02]  /*5260*/  FMUL.FTZ R67, R162, -R61 ;  /* 0x8000003da2437220 */ /* 0x000fc40000410000 */
[----:B------:R-:W-:Y:S02]  /*5270*/  FMUL.FTZ R62, R148, R217 ;  /* 0x000000d9943e7220 */ /* 0x000fe40000410000 */
[-C--:B------:R-:W-:Y:S02]  /*5280*/  FMUL.FTZ R68, R162, -R64.reuse ;  /* 0x80000040a2447220 */ /* 0x080fe40000410000 */
        /* <DEDUP_REMOVED lines=10> */
[----:B------:R-:W-:Y:S01]  /*5330*/  FADD.FTZ R216, R216, R61 ;  /* 0x0000003dd8d87221 */ /* 0x000fe20000010000 */
[----:B------:R-:W-:Y:S01]  /*5340*/  HFMA2.MMA R61, -RZ, RZ, 0, 0 ;  /* 0x00000000ff3d7435 */ /* 0x000fe200000001ff */
[C---:B------:R-:W-:Y:S02]  /*5350*/  FFMA.FTZ R64, R165.reuse, R63, -R60 ;  /* 0x0000003fa5407223 */ /* 0x040fe4000001083c */
[----:B------:R-:W-:Y:S02]  /*5360*/  FFMA.FTZ R70, R165, R65, -R62 ;  /* 0x00000041a5467223 */ /* 0x000fe4000001083e */
[C---:B------:R-:W-:Y:S02]  /*5370*/  FMUL.FTZ R60, R146.reuse, R212 ;  /* 0x000000d4923c7220 */ /* 0x040fe40000410000 */
[----:B------:R-:W-:Y:S02]  /*5380*/  FMUL.FTZ R62, R146, R216 ;  /* 0x000000d8923e7220 */ /* 0x000fe40000410000 */
[----:B------:R-:W-:-:S02]  /*5390*/  FMUL.FTZ R63, R164, -R63 ;  /* 0x8000003fa43f7220 */ /* 0x000fc40000410000 */
[----:B------:R-:W-:Y:S02]  /*53a0*/  FMUL.FTZ R68, R164, -R65 ;  /* 0x80000041a4447220 */ /* 0x000fe40000410000 */
[C---:B------:R-:W-:Y:S02]  /*53b0*/  FFMA.FTZ R60, R147.reuse, R216, -R60 ;  /* 0x000000d8933c7223 */ /* 0x040fe4000001083c */
[----:B------:R-:W-:Y:S02]  /*53c0*/  FFMA.FTZ R213, R147, R212, R62 ;  /* 0x000000d493d57223 */ /* 0x000fe4000001003e */
[C---:B------:R-:W-:Y:S02]  /*53d0*/  FFMA.FTZ R69, R165.reuse, R66, R63 ;  /* 0x00000042a5457223 */ /* 0x040fe4000001003f */
[----:B------:R-:W-:Y:S01]  /*53e0*/  FFMA.FTZ R66, R165, R67, R68 ;  /* 0x00000043a5427223 */ /* 0x000fe20000010044 */
[----:B------:R-:W-:Y:S01]  /*53f0*/  CS2R R62, SRZ ;  /* 0x00000000003e7805 */ /* 0x000fe2000001ff00 */
[----:B------:R-:W-:Y:S01]  /*5400*/  FADD.FTZ R215, R215, R60 ;  /* 0x0000003cd7d77221 */ /* 0x000fe20000010000 */
[----:B------:R-:W-:Y:S01]  /*5410*/  MOV R60, 0x3f800000 ;  /* 0x3f800000003c7802 */ /* 0x000fe20000000f00 */
[----:B------:R-:W-:-:S02]  /*5420*/  FADD.FTZ R213, RZ, R213 ;  /* 0x000000d5ffd57221 */ /* 0x000fc40000010000 */
[----:B------:R-:W-:Y:S02]  /*5430*/  FADD.FTZ R67, -R185, R66 ;  /* 0x00000042b9437221 */ /* 0x000fe40000010100 */
[C---:B------:R-:W-:Y:S01]  /*5440*/  FMUL.FTZ R68, R144.reuse, R215 ;  /* 0x000000d790447220 */ /* 0x040fe20000410000 */
[----:B------:R0:W1:Y:S01]  /*5450*/  @!P0 LDS.128 R60, [R3.X16+0x22b0] ;  /* 0x0022b000033c8984 */ /* 0x000062000000cc00 */
[-C--:B------:R-:W-:Y:S01]  /*5460*/  FMUL.FTZ R66, R144, R213.reuse ;  /* 0x000000d590427220 */ /* 0x080fe20000410000 */
[----:B------:R-:W-:Y:S01]  /*5470*/  ISETP.GT.U32.AND P0, PT, R130, 0x1f, PT ;  /* 0x0000001f8200780c */ /* 0x000fe20003f04070 */
[C---:B------:R-:W-:Y:S02]  /*5480*/  FFMA.FTZ R68, R145.reuse, R213, R68 ;  /* 0x000000d591447223 */ /* 0x040fe40000010044 */
[----:B------:R-:W-:Y:S02]  /*5490*/  FFMA.FTZ R66, R145, R215, -R66 ;  /* 0x000000d791427223 */ /* 0x000fe40000010842 */
[----:B------:R-:W-:-:S02]  /*54a0*/  FADD.FTZ R70, R169, R70 ;  /* 0x00000046a9467221 */ /* 0x000fc40000010000 */
[----:B------:R-:W-:Y:S02]  /*54b0*/  FMUL.FTZ R65, R166, -R67 ;  /* 0x80000043a6417220 */ /* 0x000fe40000410000 */
[----:B------:R-:W-:Y:S02]  /*54c0*/  FADD.FTZ R214, RZ, R68 ;  /* 0x00000044ffd67221 */ /* 0x000fe40000010000 */
[----:B------:R-:W-:Y:S02]  /*54d0*/  FADD.FTZ R228, R203, R66 ;  /* 0x00000042cbe47221 */ /* 0x000fe40000010000 */
[----:B------:R-:W-:Y:S02]  /*54e0*/  FFMA.FTZ R71, R167, R70, -R65 ;  /* 0x00000046a7477223 */ /* 0x000fe40000010841 */
[C---:B------:R-:W-:Y:S02]  /*54f0*/  FMUL.FTZ R65, R142.reuse, R214 ;  /* 0x000000d68e417220 */ /* 0x040fe40000410000 */
[----:B------:R-:W-:-:S02]  /*5500*/  FMUL.FTZ R66, R142, R228 ;  /* 0x000000e48e427220 */ /* 0x000fc40000410000 */
[C---:B------:R-:W-:Y:S02]  /*5510*/  FMUL.FTZ R68, R166.reuse, -R70 ;  /* 0x80000046a6447220 */ /* 0x040fe40000410000 */
[C---:B------:R-:W-:Y:S02]  /*5520*/  FFMA.FTZ R65, R143.reuse, R228, -R65 ;  /* 0x000000e48f417223 */ /* 0x040fe40000010841 */
[----:B------:R-:W-:Y:S02]  /*5530*/  FFMA.FTZ R66, R143, R214, R66 ;  /* 0x000000d68f427223 */ /* 0x000fe40000010042 */
[----:B------:R-:W-:Y:S02]  /*5540*/  FFMA.FTZ R229, R167, R67, R68 ;  /* 0x00000043a7e57223 */ /* 0x000fe40000010044 */
[----:B------:R-:W-:Y:S02]  /*5550*/  FMUL.FTZ R68, R166, -R64 ;  /* 0x80000040a6447220 */ /* 0x000fe40000410000 */
[----:B------:R-:W-:-:S02]  /*5560*/  FADD.FTZ R203, R202, R65 ;  /* 0x00000041cacb7221 */ /* 0x000fc40000010000 */
[----:B------:R-:W-:Y:S02]  /*5570*/  FADD.FTZ R227, RZ, R66 ;  /* 0x00000042ffe37221 */ /* 0x000fe40000010000 */
[----:B------:R-:W-:Y:S02]  /*5580*/  FFMA.FTZ R65, R167, R69, R68 ;  /* 0x00000045a7417223 */ /* 0x000fe40000010044 */
[C---:B------:R-:W-:Y:S02]  /*5590*/  FMUL.FTZ R70, R140.reuse, R203 ;  /* 0x000000cb8c467220 */ /* 0x040fe40000410000 */
[----:B------:R-:W-:Y:S02]  /*55a0*/  FMUL.FTZ R68, R140, R227 ;  /* 0x000000e38c447220 */ /* 0x000fe40000410000 */
[----:B------:R-:W-:Y:S02]  /*55b0*/  FMUL.FTZ R67, R166, -R69 ;  /* 0x80000045a6437220 */ /* 0x000fe40000410000 */
[----:B------:R-:W-:-:S02]  /*55c0*/  FFMA.FTZ R70, R141, R227, R70 ;  /* 0x000000e38d467223 */ /* 0x000fc40000010046 */
[----:B------:R-:W-:Y:S02]  /*55d0*/  FFMA.FTZ R69, R141, R203, -R68 ;  /* 0x000000cb8d457223 */ /* 0x000fe40000010844 */
[----:B------:R-:W-:Y:S02]  /*55e0*/  FADD.FTZ R202, RZ, R70 ;  /* 0x00000046ffca7221 */ /* 0x000fe40000010000 */
[----:B------:R-:W-:Y:S02]  /*55f0*/  FADD.FTZ R200, R200, R69 ;  /* 0x00000045c8c87221 */ /* 0x000fe40000010000 */
[----:B------:R-:W-:Y:S02]  /*5600*/  FFMA.FTZ R64, R167, R64, -R67 ;  /* 0x00000040a7407223 */ /* 0x000fe40000010843 */
        /* <DEDUP_REMOVED lines=11> */
[----:B-1----:R-:W-:Y:S02]  /*56c0*/  SHF.L.U32 R230, R130, 0x5, RZ ;  /* 0x0000000582e67819 */ /* 0x002fe400000006ff */
[----:B------:R-:W-:-:S03]  /*56d0*/  ISETP.NE.AND P0, PT, R2, 0x1f, PT ;  /* 0x0000001f0200780c */ /* 0x000fc60003f05270 */
[----:B0-----:R-:W-:Y:S04]  /*56e0*/  LDS.128 R64, [R230+0xcb0] ;  /* 0x000cb000e6407984 */ /* 0x001fe80000000c00 */
[----:B------:R-:W0:Y:S02]  /*56f0*/  LDS.128 R68, [R230+0xcc0] ;  /* 0x000cc000e6447984 */ /* 0x000e240000000c00 */
[C---:B0-----:R-:W-:Y:S02]  /*5700*/  FMUL.FTZ R231, R65.reuse, R69 ;  /* 0x0000004541e77220 */ /* 0x041fe40000410000 */
[C---:B------:R-:W-:Y:S02]  /*5710*/  FMUL.FTZ R233, R65.reuse, R71 ;  /* 0x0000004741e97220 */ /* 0x040fe40000410000 */
[----:B------:R-:W-:-:S02]  /*5720*/  FMUL.FTZ R232, R65, R70 ;  /* 0x0000004641e87220 */ /* 0x000fc40000410000 */
[-C--:B------:R-:W-:Y:S02]  /*5730*/  FMUL.FTZ R65, R65, R68.reuse ;  /* 0x0000004441417220 */ /* 0x080fe40000410000 */
[C---:B------:R-:W-:Y:S02]  /*5740*/  FFMA.FTZ R68, R64.reuse, R68, -R231 ;  /* 0x0000004440447223 */ /* 0x040fe400000108e7 */
[C---:B------:R-:W-:Y:S02]  /*5750*/  FFMA.FTZ R233, R64.reuse, R70, -R233 ;  /* 0x0000004640e97223 */ /* 0x040fe400000108e9 */
[C---:B------:R-:W-:Y:S01]  /*5760*/  FFMA.FTZ R232, R64.reuse, R71, R232 ;  /* 0x0000004740e87223 */ /* 0x040fe200000100e8 */
[----:B------:R-:W-:Y:S01]  /*5770*/  MOV R235, R68 ;  /* 0x0000004400eb7202 */ /* 0x000fe20000000f00 */
[----:B------:R-:W-:Y:S02]  /*5780*/  FFMA.FTZ R234, R64, R69, R65 ;  /* 0x0000004540ea7223 */ /* 0x000fe40000010041 */
[----:B------:R-:W-:-:S02]  /*5790*/  FADD.FTZ R71, R66, R233 ;  /* 0x000000e942477221 */ /* 0x000fc40000010000 */
[----:B------:R-:W-:Y:S01]  /*57a0*/  FADD.FTZ R70, R67, R232 ;  /* 0x000000e843467221 */ /* 0x000fe20000010000 */
[----:B------:R-:W-:Y:S05]  /*57b0*/  BRA.DIV ~URZ, `(.L_x_4066) ;  /* 0x000056427f007947 */ /* 0x000fea000b800000 */
[----:B------:R0:W1:Y:S02]  /*57c0*/  SHFL.DOWN PT, R69, R68, 0x1, 0x1f ;  /* 0x08201f0044457f89 */ /* 0x00006400000e0000 */
.L_x_4104:
[----:B------:R-:W-:Y:S05]  /*57d0*/  BRA.DIV ~URZ, `(.L_x_4067) ;  /* 0x000056927f007947 */ /* 0x000fea000b800000 */
[----:B------:R2:W3:Y:S04]  /*57e0*/  SHFL.DOWN PT, R231, R234, 0x1, 0x1f ;  /* 0x08201f00eae77f89 */ /* 0x0004e800000e0000 */
[----:B------:R2:W4:Y:S04]  /*57f0*/  SHFL.DOWN PT, R232, R71, 0x1, 0x1f ;  /* 0x08201f0047e87f89 */ /* 0x00052800000e0000 */
[----:B------:R2:W0:Y:S02]  /*5800*/  SHFL.DOWN PT, R239, R70, 0x1, 0x1f ;  /* 0x08201f0046ef7f89 */ /* 0x00042400000e0000 */
.L_x_4105:
[----:B------:R-:W-:Y:S01]  /*5810*/  BSSY B1, `(.L_x_4068) ;  /* 0x000000e000017945 */ /* 0x000fe20003800000 */
[----:B------:R-:W-:Y:S01]  /*5820*/  ISETP.GT.U32.AND P1, PT, R2, 0x1d, PT ;  /* 0x0000001d0200780c */ /* 0x000fe20003f24070 */
[----:B------:R-:W-:Y:S07]  /*5830*/  @!P0 BRA `(.L_x_4069) ;  /* 0x000000b000008947 */ /* 0x000fee0003800000 */
[C---:B---3--:R-:W-:Y:S02]  /*5840*/  FMUL.FTZ R64, R234.reuse, R231 ;  /* 0x000000e7ea407220 */ /* 0x048fe40000410000 */
[----:B0-----:R-:W-:-:S02]  /*5850*/  FMUL.FTZ R65, R234, R239 ;  /* 0x000000efea417220 */ /* 0x001fc40000410000 */
[CC--:B----4-:R-:W-:Y:S02]  /*5860*/  FMUL.FTZ R66, R234.reuse, R232.reuse ;  /* 0x000000e8ea427220 */ /* 0x0d0fe40000410000 */
        /* <DEDUP_REMOVED lines=8> */
.L_x_4069:
[----:B------:R-:W-:Y:S05]  /*58f0*/  BSYNC B1 ;  /* 0x0000000000017941 */ /* 0x000fea0003800000 */
.L_x_4068:
[----:B------:R-:W-:Y:S05]  /*5900*/  BRA.DIV ~URZ, `(.L_x_4070) ;  /* 0x000056b27f007947 */ /* 0x000fea000b800000 */
[----:B-1----:R1:W2:Y:S04]  /*5910*/  SHFL.DOWN PT, R69, R235, 0x2, 0x1f ;  /* 0x08401f00eb457f89 */ /* 0x0022a800000e0000 */
[----:B---3--:R1:W3:Y:S04]  /*5920*/  SHFL.DOWN PT, R231, R234, 0x2, 0x1f ;  /* 0x08401f00eae77f89 */ /* 0x0082e800000e0000 */
[----:B----4-:R1:W4:Y:S04]  /*5930*/  SHFL.DOWN PT, R232, R71, 0x2, 0x1f ;  /* 0x08401f0047e87f89 */ /* 0x01032800000e0000 */
[----:B0-----:R1:W0:Y:S02]  /*5940*/  SHFL.DOWN PT, R239, R70, 0x2, 0x1f ;  /* 0x08401f0046ef7f89 */ /* 0x00122400000e0000 */
.L_x_4106:
[----:B------:R-:W-:Y:S01]  /*5950*/  BSSY B1, `(.L_x_4071) ;  /* 0x000000e000017945 */ /* 0x000fe20003800000 */
[----:B------:R-:W-:Y:S01]  /*5960*/  ISETP.GT.U32.AND P0, PT, R2, 0x1b, PT ;  /* 0x0000001b0200780c */ /* 0x000fe20003f04070 */
[----:B------:R-:W-:Y:S07]  /*5970*/  @P1 BRA `(.L_x_4072) ;  /* 0x000000b000001947 */ /* 0x000fee0003800000 */
        /* <DEDUP_REMOVED lines=11> */
.L_x_4072:
[----:B------:R-:W-:Y:S05]  /*5a30*/  BSYNC B1 ;  /* 0x0000000000017941 */ /* 0x000fea0003800000 */
.L_x_4071:
[----:B------:R-:W-:Y:S05]  /*5a40*/  BRA.DIV ~URZ, `(.L_x_4073) ;  /* 0x000057327f007947 */ /* 0x000fea000b800000 */
[----:B--2---:R2:W1:Y:S02]  /*5a50*/  SHFL.DOWN PT, R69, R235, 0x4, 0x1f ;  /* 0x08801f00eb457f89 */ /* 0x00446400000e0000 */
.L_x_4107:
[----:B------:R-:W-:Y:S05]  /*5a60*/  BRA.DIV ~URZ, `(.L_x_4074) ;  /* 0x000057927f007947 */ /* 0x000fea000b800000 */
[----:B---3--:R3:W2:Y:S04]  /*5a70*/  SHFL.DOWN PT, R231, R234, 0x4, 0x1f ;  /* 0x08801f00eae77f89 */ /* 0x0086a800000e0000 */
[----:B----4-:R3:W4:Y:S04]  /*5a80*/  SHFL.DOWN PT, R232, R71, 0x4, 0x1f ;  /* 0x08801f0047e87f89 */ /* 0x01072800000e0000 */
[----:B0-----:R3:W0:Y:S02]  /*5a90*/  SHFL.DOWN PT, R239, R70, 0x4, 0x1f ;  /* 0x08801f0046ef7f89 */ /* 0x00162400000e0000 */
.L_x_4108:
[----:B------:R-:W-:Y:S01]  /*5aa0*/  BSSY B1, `(.L_x_4075) ;  /* 0x000000e000017945 */ /* 0x000fe20003800000 */
[----:B------:R-:W-:Y:S01]  /*5ab0*/  ISETP.GT.U32.AND P1, PT, R2, 0x17, PT ;  /* 0x000000170200780c */ /* 0x000fe20003f24070 */
[----:B------:R-:W-:Y:S07]  /*5ac0*/  @P0 BRA `(.L_x_4076) ;  /* 0x000000b000000947 */ /* 0x000fee0003800000 */
[C---:B--2---:R-:W-:Y:S02]  /*5ad0*/  FMUL.FTZ R64, R234.reuse, R231 ;  /* 0x000000e7ea407220 */ /* 0x044fe40000410000 */
[----:B0-----:R-:W-:-:S02]  /*5ae0*/  FMUL.FTZ R65, R234, R239 ;  /* 0x000000efea417220 */ /* 0x001fc40000410000 */
[CC--:B----4-:R-:W-:Y:S02]  /*5af0*/  FMUL.FTZ R66, R234.reuse, R232.reuse ;  /* 0x000000e8ea427220 */ /* 0x0d0fe40000410000 */
        /* <DEDUP_REMOVED lines=8> */
.L_x_4076:
[----:B------:R-:W-:Y:S05]  /*5b80*/  BSYNC B1 ;  /* 0x0000000000017941 */ /* 0x000fea0003800000 */
.L_x_4075:
[----:B------:R-:W-:Y:S05]  /*5b90*/  BRA.DIV ~URZ, `(.L_x_4077) ;  /* 0x000057b27f007947 */ /* 0x000fea000b800000 */
[----:B-1----:R1:W3:Y:S04]  /*5ba0*/  SHFL.DOWN PT, R69, R235, 0x8, 0x1f ;  /* 0x09001f00eb457f89 */ /* 0x0022e800000e0000 */
[----:B--2---:R1:W2:Y:S04]  /*5bb0*/  SHFL.DOWN PT, R231, R234, 0x8, 0x1f ;  /* 0x09001f00eae77f89 */ /* 0x0042a800000e0000 */
[----:B----4-:R1:W4:Y:S04]  /*5bc0*/  SHFL.DOWN PT, R232, R71, 0x8, 0x1f ;  /* 0x09001f0047e87f89 */ /* 0x01032800000e0000 */
[----:B0-----:R1:W0:Y:S02]  /*5bd0*/  SHFL.DOWN PT, R239, R70, 0x8, 0x1f ;  /* 0x09001f0046ef7f89 */ /* 0x00122400000e0000 */
.L_x_4109:
        /* <DEDUP_REMOVED lines=14> */
.L_x_4079:
[----:B------:R-:W-:Y:S05]  /*5cc0*/  BSYNC B1 ;  /* 0x0000000000017941 */ /* 0x000fea0003800000 */
.L_x_4078:
[----:B------:R-:W-:Y:S05]  /*5cd0*/  BRA.DIV ~URZ, `(.L_x_4080) ;  /* 0x000058327f007947 */ /* 0x000fea000b800000 */
[----:B---3--:R3:W1:Y:S02]  /*5ce0*/  SHFL.DOWN PT, R69, R235, 0x10, 0x1f ;  /* 0x0a001f00eb457f89 */ /* 0x00866400000e0000 */
.L_x_4110:
[----:B------:R-:W-:Y:S05]  /*5cf0*/  BRA.DIV ~URZ, `(.L_x_4081) ;  /* 0x000058927f007947 */ /* 0x000fea000b800000 */
[----:B--2---:R2:W3:Y:S04]  /*5d00*/  SHFL.DOWN PT, R231, R234, 0x10, 0x1f ;  /* 0x0a001f00eae77f89 */ /* 0x0044e800000e0000 */
[----:B----4-:R2:W4:Y:S04]  /*5d10*/  SHFL.DOWN PT, R232, R71, 0x10, 0x1f ;  /* 0x0a001f0047e87f89 */ /* 0x01052800000e0000 */
[----:B0-----:R2:W0:Y:S02]  /*5d20*/  SHFL.DOWN PT, R239, R70, 0x10, 0x1f ;  /* 0x0a001f0046ef7f89 */ /* 0x00142400000e0000 */
.L_x_4111:
[----:B------:R-:W-:Y:S01]  /*5d30*/  BSSY B1, `(.L_x_4082) ;  /* 0x000000d000017945 */ /* 0x000fe20003800000 */
[----:B------:R-:W-:Y:S05]  /*5d40*/  @P0 BRA `(.L_x_4083) ;  /* 0x000000b000000947 */ /* 0x000fea0003800000 */
        /* <DEDUP_REMOVED lines=11> */
.L_x_4083:
[----:B------:R-:W-:Y:S05]  /*5e00*/  BSYNC B1 ;  /* 0x0000000000017941 */ /* 0x000fea0003800000 */
.L_x_4082:
[----:B------:R-:W-:Y:S05]  /*5e10*/  BRA.DIV ~URZ, `(.L_x_4084) ;  /* 0x000058c27f007947 */ /* 0x000fea000b800000 */
[----:B------:R-:W5:Y:S04]  /*5e20*/  SHFL.IDX PT, R240, R234, RZ, 0x1f ;  /* 0x00001fffeaf07589 */ /* 0x000f6800000e0000 */
[----:B------:R-:W2:Y:S04]  /*5e30*/  SHFL.IDX PT, R233, R235, RZ, 0x1f ;  /* 0x00001fffebe97589 */ /* 0x000ea800000e0000 */
[----:B----4-:R-:W4:Y:S04]  /*5e40*/  SHFL.IDX PT, R232, R71, RZ, 0x1f ;  /* 0x00001fff47e87589 */ /* 0x010f2800000e0000 */
[----:B------:R-:W3:Y:S04]  /*5e50*/  SHFL.DOWN PT, R236, R71, 0x1, 0x1f ;  /* 0x08201f0047ec7f89 */ /* 0x000ee800000e0000 */
[----:B---3--:R-:W3:Y:S04]  /*5e60*/  SHFL.IDX PT, R231, R70, RZ, 0x1f ;  /* 0x00001fff46e77589 */ /* 0x008ee800000e0000 */
[----:B0-----:R-:W0:Y:S04]  /*5e70*/  SHFL.DOWN PT, R239, R70, 0x1, 0x1f ;  /* 0x08201f0046ef7f89 */ /* 0x001e2800000e0000 */
[----:B------:R-:W1:Y:S01]  /*5e80*/  SHFL.IDX PT, R245, R60, RZ, 0x1f ;  /* 0x00001fff3cf57589 */ /* 0x000e6200000e0000 */
[----:B-----5:R-:W-:-:S02]  /*5e90*/  FMUL.FTZ R237, R63, R240 ;  /* 0x000000f03fed7220 */ /* 0x020fc40000410000 */
[CC--:B------:R-:W-:Y:S01]  /*5ea0*/  FMUL.FTZ R238, R62.reuse, R240.reuse ;  /* 0x000000f03eee7220 */ /* 0x0c0fe20000410000 */
[----:B------:R-:W0:Y:S01]  /*5eb0*/  SHFL.IDX PT, R243, R62, RZ, 0x1f ;  /* 0x00001fff3ef37589 */ /* 0x000e2200000e0000 */
[-C--:B--2---:R-:W-:Y:S02]  /*5ec0*/  FFMA.FTZ R237, R62, R233.reuse, -R237 ;  /* 0x000000e93eed7223 */ /* 0x084fe400000108ed */
[----:B------:R-:W-:Y:S01]  /*5ed0*/  FFMA.FTZ R238, R63, R233, R238 ;  /* 0x000000e93fee7223 */ /* 0x000fe200000100ee */
[----:B------:R-:W2:Y:S04]  /*5ee0*/  SHFL.IDX PT, R67, R63, RZ, 0x1f ;  /* 0x00001fff3f437589 */ /* 0x000ea800000e0000 */
[----:B------:R-:W0:Y:S04]  /*5ef0*/  SHFL.IDX PT, R244, R61, RZ, 0x1f ;  /* 0x00001fff3df47589 */ /* 0x000e2800000e0000 */
[----:B------:R5:W0:Y:S04]  /*5f00*/  SHFL.DOWN PT, R242, R234, 0x1, 0x1f ;  /* 0x08201f00eaf27f89 */ /* 0x000a2800000e0000 */
[----:B------:R1:W0:Y:S02]  /*5f10*/  SHFL.DOWN PT, R241, R235, 0x1, 0x1f ;  /* 0x08201f00ebf17f89 */ /* 0x00022400000e0000 */
[----:B-1---5:R-:W-:-:S02]  /*5f20*/  FMUL.FTZ R234, R60, R240 ;  /* 0x000000f03cea7220 */ /* 0x022fc40000410000 */
[----:B------:R-:W-:Y:S02]  /*5f30*/  FMUL.FTZ R240, R61, R240 ;  /* 0x000000f03df07220 */ /* 0x000fe40000410000 */
[----:B------:R-:W-:Y:S02]  /*5f40*/  FMUL.FTZ R235, R60, R233 ;  /* 0x000000e93ceb7220 */ /* 0x000fe40000410000 */
.L_x_4112:
[----:B---34-:R1:W3:Y:S01]  /*5f50*/  LDS.128 R68, [R230+0xcc0] ;  /* 0x000cc000e6447984 */ /* 0x0182e20000000c00 */
[----:B------:R-:W-:Y:S01]  /*5f60*/  ISETP.NE.AND P0, PT, R130, 0x1f, PT ;  /* 0x0000001f8200780c */ /* 0x000fe20003f05270 */
[----:B------:R-:W-:Y:S01]  /*5f70*/  BSSY B1, `(.L_x_4085) ;  /* 0x000000f000017945 */ /* 0x000fe20003800000 */
[----:B------:R-:W-:Y:S02]  /*5f80*/  MOV R64, R245 ;  /* 0x000000f500407202 */ /* 0x000fe40000000f00 */
[----:B0-----:R-:W-:Y:S02]  /*5f90*/  MOV R65, R244 ;  /* 0x000000f400417202 */ /* 0x001fe40000000f00 */
[----:B------:R-:W-:-:S07]  /*5fa0*/  MOV R66, R243 ;  /* 0x000000f300427202 */ /* 0x000fce0000000f00 */
[----:B------:R-:W-:Y:S05]  /*5fb0*/  @!P0 BRA `(.L_x_4086) ;  /* 0x000000a000008947 */ /* 0x000fea0003800000 */
[-C--:B-12---:R-:W-:Y:S02]  /*5fc0*/  FMUL.FTZ R60, R67, R242.reuse ;  /* 0x000000f2433c7220 */ /* 0x086fe40000410000 */
        /* <DEDUP_REMOVED lines=9> */
.L_x_4086:
[----:B-1----:R-:W-:Y:S05]  /*6060*/  BSYNC B1 ;  /* 0x0000000000017941 */ /* 0x002fea0003800000 */
.L_x_4085:
[C---:B--23--:R-:W-:Y:S01]  /*6070*/  FMUL.FTZ R239, R69.reuse, R67 ;  /* 0x0000004345ef7220 */ /* 0x04cfe20000410000 */
[----:B------:R0:W-:Y:S01]  /*6080*/  STS.128 [R230+0xcc0], R64 ;  /* 0x000cc040e6007388 */ /* 0x0001e20000000c00 */
[C---:B------:R-:W-:Y:S02]  /*6090*/  FMUL.FTZ R62, R69.reuse, R66 ;  /* 0x00000042453e7220 */ /* 0x040fe40000410000 */
        /* <DEDUP_REMOVED lines=13> */
.L_x_4065:
[----:B-1----:R-:W-:Y:S05]  /*6170*/  BSYNC B0 ;  /* 0x0000000000007941 */ /* 0x002fea0003800000 */
.L_x_4064:
[----:B------:R-:W-:Y:S01]  /*6180*/  WARPSYNC 0xffffffff ;  /* 0xffffffff00007948 */ /* 0x000fe20003800000 */
[----:B------:R-:W-:Y:S01]  /*6190*/  BAR.SYNC.DEFER_BLOCKING 0x0 ;  /* 0x0000000000007b1d */ /* 0x000fe20000010000 */
[C---:B0-----:R-:W-:Y:S01]  /*61a0*/  SHF.L.U32 R68, R130.reuse, 0x4, RZ ;  /* 0x0000000482447819 */ /* 0x041fe200000006ff */
[----:B------:R-:W-:Y:S01]  /*61b0*/  FFMA.FTZ R66, R19, -R128, RZ ;  /* 0x8000008013427223 */ /* 0x000fe200000100ff */
[----:B------:R-:W-:-:S02]  /*61c0*/  ISETP.NE.AND P2, PT, R130, RZ, PT ;  /* 0x000000ff8200720c */ /* 0x000fc40003f45270 */
[C---:B------:R-:W-:Y:S01]  /*61d0*/  ISETP.GT.AND P0, PT, R127.reuse, 0x1e, PT ;  /* 0x0000001e7f00780c */ /* 0x040fe20003f04270 */
[----:B------:R-:W-:Y:S01]  /*61e0*/  FFMA.FTZ R66, R18, -R129, R66 ;  /* 0x8000008112427223 */ /* 0x000fe20000010042 */
[----:B------:R-:W-:Y:S01]  /*61f0*/  ISETP.NE.AND P1, PT, R127, RZ, PT ;  /* 0x000000ff7f00720c */ /* 0x000fe20003f25270 */
[----:B------:R-:W-:Y:S02]  /*6200*/  BSSY B0, `(.L_x_4087) ;  /* 0x00001f1000007945 */ /* 0x000fe40003800000 */
[----:B------:R-:W-:-:S04]  /*6210*/  FFMA.FTZ R66, R17, -R204, R66 ;  /* 0x800000cc11427223 */ /* 0x000fc80000010042 */
[----:B------:R-:W-:-:S04]  /*6220*/  FFMA.FTZ R66, R16, -R205, R66 ;  /* 0x800000cd10427223 */ /* 0x000fc80000010042 */
[----:B------:R-:W-:-:S04]  /*6230*/  FFMA.FTZ R66, R15, -R206, R66 ;  /* 0x800000ce0f427223 */ /* 0x000fc80000010042 */
[----:B------:R-:W-:Y:S01]  /*6240*/  FFMA.FTZ R66, R14, -R207, R66 ;  /* 0x800000cf0e427223 */ /* 0x000fe20000010042 */
[----:B------:R-:W0:Y:S03]  /*6250*/  LDS.64 R64, [R68+0xcb8] ;  /* 0x000cb80044407984 */ /* 0x000e260000000a00 */
        /* <DEDUP_REMOVED lines=66> */
[----:B------:R-:W-:Y:S02]  /*6680*/  FFMA.FTZ R65, R19, R226, RZ ;  /* 0x000000e213417223 */ /* 0x000fe400000100ff */
[-C--:B------:R-:W-:Y:S02]  /*6690*/  FMUL.FTZ R156, R156, -R174.reuse ;  /* 0x800000ae9c9c7220 */ /* 0x080fe40000410000 */
[----:B------:R-:W-:Y:S02]  /*66a0*/  FFMA.FTZ R64, R157, R174, -R64 ;  /* 0x000000ae9d407223 */ /* 0x000fe40000010840 */
[----:B------:R-:W-:-:S02]  /*66b0*/  FFMA.FTZ R65, R18, R225, R65 ;  /* 0x000000e112417223 */ /* 0x000fc40000010041 */
[----:B------:R-:W-:Y:S02]  /*66c0*/  FFMA.FTZ R156, R157, R190, R156 ;  /* 0x000000be9d9c7223 */ /* 0x000fe4000001009c */
[----:B------:R-:W-:Y:S02]  /*66d0*/  FADD.FTZ R173, R173, R64 ;  /* 0x00000040adad7221 */ /* 0x000fe40000010000 */
[----:B------:R-:W-:Y:S02]  /*66e0*/  FFMA.FTZ R65, R17, R224, R65 ;  /* 0x000000e011417223 */ /* 0x000fe40000010041 */
[----:B------:R-:W-:Y:S02]  /*66f0*/  FADD.FTZ R189, -R189, R156 ;  /* 0x0000009cbdbd7221 */ /* 0x000fe40000010100 */
[----:B------:R-:W-:Y:S02]  /*6700*/  FMUL.FTZ R64, R158, -R173 ;  /* 0x800000ad9e407220 */ /* 0x000fe40000410000 */
[----:B------:R-:W-:-:S02]  /*6710*/  FFMA.FTZ R67, R16, R223, R65 ;  /* 0x000000df10437223 */ /* 0x000fc40000010041 */
[-C--:B------:R-:W-:Y:S02]  /*6720*/  FMUL.FTZ R158, R158, -R189.reuse ;  /* 0x800000bd9e9e7220 */ /* 0x080fe40000410000 */
[C---:B------:R-:W-:Y:S02]  /*6730*/  FFMA.FTZ R65, R159.reuse, R189, R64 ;  /* 0x000000bd9f417223 */ /* 0x040fe40000010040 */
[----:B------:R-:W-:Y:S02]  /*6740*/  FFMA.FTZ R159, R159, R173, -R158 ;  /* 0x000000ad9f9f7223 */ /* 0x000fe4000001089e */
[----:B------:R-:W-:Y:S02]  /*6750*/  FADD.FTZ R188, -R188, R65 ;  /* 0x00000041bcbc7221 */ /* 0x000fe40000010100 */
[----:B------:R-:W-:Y:S02]  /*6760*/  FADD.FTZ R172, R172, R159 ;  /* 0x0000009facac7221 */ /* 0x000fe40000010000 */
[----:B-1----:R-:W-:-:S02]  /*6770*/  FMUL.FTZ R60, R160, -R188 ;  /* 0x800000bca03c7220 */ /* 0x002fc40000410000 */
[----:B------:R-:W-:Y:S02]  /*6780*/  FFMA.FTZ R67, R15, R222, R67 ;  /* 0x000000de0f437223 */ /* 0x000fe40000010043 */
[-C--:B------:R-:W-:Y:S02]  /*6790*/  FMUL.FTZ R160, R160, -R172.reuse ;  /* 0x800000aca0a07220 */ /* 0x080fe40000410000 */
[C---:B------:R-:W-:Y:S02]  /*67a0*/  FFMA.FTZ R60, R161.reuse, R172, -R60 ;  /* 0x000000aca13c7223 */ /* 0x040fe4000001083c */
[----:B------:R-:W-:Y:S02]  /*67b0*/  FFMA.FTZ R67, R14, R221, R67 ;  /* 0x000000dd0e437223 */ /* 0x000fe40000010043 */
[----:B------:R-:W-:Y:S02]  /*67c0*/  FFMA.FTZ R160, R161, R188, R160 ;  /* 0x000000bca1a07223 */ /* 0x000fe400000100a0 */
[----:B------:R-:W-:-:S02]  /*67d0*/  FADD.FTZ R171, R171, R60 ;  /* 0x0000003cabab7221 */ /* 0x000fc40000010000 */
[----:B------:R-:W-:Y:S02]  /*67e0*/  FFMA.FTZ R67, R13, R220, R67 ;  /* 0x000000dc0d437223 */ /* 0x000fe40000010043 */
[----:B------:R-:W-:Y:S02]  /*67f0*/  FADD.FTZ R187, -R187, R160 ;  /* 0x000000a0bbbb7221 */ /* 0x000fe40000010100 */
[----:B------:R-:W-:Y:S02]  /*6800*/  FMUL.FTZ R60, R162, -R171 ;  /* 0x800000aba23c7220 */ /* 0x000fe40000410000 */
[----:B------:R-:W-:Y:S02]  /*6810*/  FFMA.FTZ R67, R12, R219, R67 ;  /* 0x000000db0c437223 */ /* 0x000fe40000010043 */
[-C--:B------:R-:W-:Y:S02]  /*6820*/  FMUL.FTZ R162, R162, -R187.reuse ;  /* 0x800000bba2a27220 */ /* 0x080fe40000410000 */
[----:B------:R-:W-:-:S02]  /*6830*/  FFMA.FTZ R61, R163, R187, R60 ;  /* 0x000000bba33d7223 */ /* 0x000fc4000001003c */
[----:B------:R-:W-:Y:S02]  /*6840*/  FFMA.FTZ R67, R11, R218, R67 ;  /* 0x000000da0b437223 */ /* 0x000fe40000010043 */
[----:B------:R-:W-:Y:S02]  /*6850*/  FFMA.FTZ R163, R163, R171, -R162 ;  /* 0x000000aba3a37223 */ /* 0x000fe400000108a2 */
[----:B------:R-:W-:Y:S02]  /*6860*/  FADD.FTZ R186, -R186, R61 ;  /* 0x0000003dbaba7221 */ /* 0x000fe40000010100 */
[----:B------:R-:W-:Y:S02]  /*6870*/  FFMA.FTZ R67, R10, R217, R67 ;  /* 0x000000d90a437223 */ /* 0x000fe40000010043 */
[----:B------:R-:W-:Y:S02]  /*6880*/  FADD.FTZ R170, R170, R163 ;  /* 0x000000a3aaaa7221 */ /* 0x000fe40000010000 */
[----:B------:R-:W-:-:S02]  /*6890*/  FMUL.FTZ R60, R164, -R186 ;  /* 0x800000baa43c7220 */ /* 0x000fc40000410000 */
[----:B------:R-:W-:Y:S02]  /*68a0*/  FFMA.FTZ R61, R10, -R211, R66 ;  /* 0x800000d30a3d7223 */ /* 0x000fe40000010042 */
[----:B------:R-:W-:Y:S02]  /*68b0*/  FFMA.FTZ R67, R9, R216, R67 ;  /* 0x000000d809437223 */ /* 0x000fe40000010043 */
[----:B------:R-:W-:Y:S02]  /*68c0*/  FFMA.FTZ R60, R165, R170, -R60 ;  /* 0x000000aaa53c7223 */ /* 0x000fe4000001083c */
[----:B------:R-:W-:Y:S02]  /*68d0*/  FFMA.FTZ R61, R9, -R212, R61 ;  /* 0x800000d4093d7223 */ /* 0x000fe4000001003d */
[----:B------:R-:W-:Y:S02]  /*68e0*/  FMUL.FTZ R164, R164, -R170 ;  /* 0x800000aaa4a47220 */ /* 0x000fe40000410000 */
[----:B------:R-:W-:-:S02]  /*68f0*/  FFMA.FTZ R67, R8, R215, R67 ;  /* 0x000000d708437223 */ /* 0x000fc40000010043 */
[----:B------:R-:W-:Y:S02]  /*6900*/  FADD.FTZ R64, R169, R60 ;  /* 0x0000003ca9407221 */ /* 0x000fe40000010000 */
[----:B------:R-:W-:Y:S02]  /*6910*/  FFMA.FTZ R61, R8, -R213, R61 ;  /* 0x800000d5083d7223 */ /* 0x000fe4000001003d */
[----:B------:R-:W-:Y:S02]  /*6920*/  FMUL.FTZ R60, R183, UR15 ;  /* 0x0000000fb73c7c20 */ /* 0x000fe40008410000 */
[----:B------:R-:W-:Y:S02]  /*6930*/  FFMA.FTZ R66, R165, R186, R164 ;  /* 0x000000baa5427223 */ /* 0x000fe400000100a4 */
[C---:B------:R-:W-:Y:S02]  /*6940*/  FFMA.FTZ R67, R7.reuse, R228, R67 ;  /* 0x000000e407437223 */ /* 0x040fe40000010043 */
[----:B------:R-:W-:-:S02]  /*6950*/  FFMA.FTZ R61, R7, -R214, R61 ;  /* 0x800000d6073d7223 */ /* 0x000fc4000001003d */
[----:B------:R-:W-:Y:S02]  /*6960*/  FFMA.FTZ R60, R199, UR14, -R60 ;  /* 0x0000000ec73c7c23 */ /* 0x000fe4000801083c */
[----:B------:R-:W-:Y:S02]  /*6970*/  FADD.FTZ R66, -R185, R66 ;  /* 0x00000042b9427221 */ /* 0x000fe40000010100 */
[C---:B------:R-:W-:Y:S02]  /*6980*/  FFMA.FTZ R67, R6.reuse, R203, R67 ;  /* 0x000000cb06437223 */ /* 0x040fe40000010043 */
[----:B------:R-:W-:Y:S02]  /*6990*/  FFMA.FTZ R61, R6, -R227, R61 ;  /* 0x800000e3063d7223 */ /* 0x000fe4000001003d */
[----:B------:R-:W-:Y:S02]  /*69a0*/  FMUL.FTZ R141, R229, R60 ;  /* 0x0000003ce58d7220 */ /* 0x000fe40000410000 */
[----:B------:R-:W-:-:S02]  /*69b0*/  FMUL.FTZ R60, R166, -R66 ;  /* 0x80000042a63c7220 */ /* 0x000fc40000410000 */
[----:B------:R-:W-:Y:S02]  /*69c0*/  FMUL.FTZ R166, R166, -R64 ;  /* 0x80000040a6a67220 */ /* 0x000fe40000410000 */
[C---:B------:R-:W-:Y:S02]  /*69d0*/  FFMA.FTZ R62, R5.reuse, R200, R67 ;  /* 0x000000c8053e7223 */ /* 0x040fe40000010043 */
[C---:B------:R-:W-:Y:S02]  /*69e0*/  FMUL.FTZ R112, R20.reuse, R199 ;  /* 0x000000c714707220 */ /* 0x040fe40000410000 */
[----:B------:R-:W-:Y:S02]  /*69f0*/  FFMA.FTZ R61, R5, -R202, R61 ;  /* 0x800000ca053d7223 */ /* 0x000fe4000001003d */
[----:B------:R-:W-:Y:S02]  /*6a00*/  FMUL.FTZ R70, R20, R183 ;  /* 0x000000b714467220 */ /* 0x000fe40000410000 */
[----:B------:R-:W-:-:S02]  /*6a10*/  FFMA.FTZ R71, R167, R66, R166 ;  /* 0x00000042a7477223 */ /* 0x000fc400000100a6 */
[C---:B------:R-:W-:Y:S02]  /*6a20*/  FFMA.FTZ R62, R4.reuse, R201, R62 ;  /* 0x000000c9043e7223 */ /* 0x040fe4000001003e */
[C---:B------:R-:W-:Y:S02]  /*6a30*/  FMUL.FTZ R67, R229.reuse, R112 ;  /* 0x00000070e5437220 */ /* 0x040fe40000410000 */
[----:B------:R-:W-:Y:S02]  /*6a40*/  FFMA.FTZ R63, R4, -R229, R61 ;  /* 0x800000e5043f7223 */ /* 0x000fe4000001003d */
[----:B------:R-:W-:Y:S02]  /*6a50*/  FFMA.FTZ R201, -R20, R145, R201 ;  /* 0x0000009114c97223 */ /* 0x000fe400000101c9 */
        /* <DEDUP_REMOVED lines=10> */
[C---:B------:R-:W-:Y:S02]  /*6b00*/  FMUL.FTZ R113, R36.reuse, R71 ;  /* 0x0000004724717220 */ /* 0x040fe40000410000 */
[----:B------:R-:W-:Y:S02]  /*6b10*/  FMUL.FTZ R142, R35, R66 ;  /* 0x00000042238e7220 */ /* 0x000fe40000410000 */
[----:B------:R-:W-:Y:S02]  /*6b20*/  FFMA.FTZ R140, R183, UR14, R112 ;  /* 0x0000000eb78c7c23 */ /* 0x000fe40008010070 */
[C---:B------:R-:W-:Y:S02]  /*6b30*/  FFMA.FTZ R226, -R36.reuse, R67, R226 ;  /* 0x0000004324e27223 */ /* 0x040fe400000101e2 */
[----:B------:R-:W-:Y:S02]  /*6b40*/  FFMA.FTZ R225, -R35, R70, R225 ;  /* 0x0000004623e17223 */ /* 0x000fe400000101e1 */
[----:B------:R-:W-:-:S02]  /*6b50*/  FMUL.FTZ R69, R36, R65 ;  /* 0x0000004124457220 */ /* 0x000fc40000410000 */
[----:B------:R-:W-:Y:S02]  /*6b60*/  FMUL.FTZ R138, R128, R113 ;  /* 0x00000071808a7220 */ /* 0x000fe40000410000 */
[----:B------:R-:W-:Y:S02]  /*6b70*/  FMUL.FTZ R112, R35, R64 ;  /* 0x0000004023707220 */ /* 0x000fe40000410000 */
[----:B------:R-:W-:Y:S02]  /*6b80*/  FMUL.FTZ R139, R129, R142 ;  /* 0x0000008e818b7220 */ /* 0x000fe40000410000 */
[----:B------:R-:W-:Y:S02]  /*6b90*/  FFMA.FTZ R144, R201, R140, R141 ;  /* 0x0000008cc9907223 */ /* 0x000fe4000001008d */
[----:B------:R-:W-:Y:S02]  /*6ba0*/  FFMA.FTZ R138, R226, R69, R138 ;  /* 0x00000045e28a7223 */ /* 0x000fe4000001008a */
[----:B------:R-:W-:-:S02]  /*6bb0*/  FFMA.FTZ R141, R225, R112, R139 ;  /* 0x00000070e18d7223 */ /* 0x000fc4000001008b */
[----:B------:R-:W-:Y:S02]  /*6bc0*/  FMUL.FTZ R139, R128, R69 ;  /* 0x00000045808b7220 */ /* 0x000fe40000410000 */
[----:B------:R-:W-:Y:S02]  /*6bd0*/  FMUL.FTZ R143, R129, R112 ;  /* 0x00000070818f7220 */ /* 0x000fe40000410000 */
[----:B------:R-:W-:Y:S02]  /*6be0*/  FADD.FTZ R140, RZ, R138 ;  /* 0x0000008aff8c7221 */ /* 0x000fe40000010000 */
[----:B------:R-:W-:Y:S01]  /*6bf0*/  FFMA.FTZ R138, R226, R113, -R139 ;  /* 0x00000071e28a7223 */ /* 0x000fe2000001088b */
[----:B------:R-:W-:Y:S01]  /*6c00*/  PRMT R113, RZ, 0x5410, R94 ;  /* 0x00005410ff717816 */ /* 0x000fe2000000005e */
[----:B------:R-:W-:Y:S02]  /*6c10*/  FMUL.FTZ R139, R182, UR15 ;  /* 0x0000000fb68b7c20 */ /* 0x000fe40008410000 */
[----:B------:R-:W-:-:S02]  /*6c20*/  FFMA.FTZ R183, R145, R183, R144 ;  /* 0x000000b791b77223 */ /* 0x000fc40000010090 */
[----:B------:R-:W-:Y:S01]  /*6c30*/  FFMA.FTZ R145, R225, R142, -R143 ;  /* 0x0000008ee1917223 */ /* 0x000fe2000001088f */
[----:B------:R-:W-:Y:S01]  /*6c40*/  PRMT R143, RZ, 0x5410, R82 ;  /* 0x00005410ff8f7816 */ /* 0x000fe20000000052 */
[----:B------:R-:W-:Y:S02]  /*6c50*/  FADD.FTZ R140, R140, R141 ;  /* 0x0000008d8c8c7221 */ /* 0x000fe40000010000 */
[----:B------:R-:W-:Y:S02]  /*6c60*/  FMUL.FTZ R141, R33, R186 ;  /* 0x000000ba218d7220 */ /* 0x000fe40000410000 */
[----:B------:R-:W-:Y:S02]  /*6c70*/  FMUL.FTZ R161, R21, R198 ;  /* 0x000000c615a17220 */ /* 0x000fe40000410000 */
[----:B------:R-:W-:Y:S02]  /*6c80*/  FFMA.FTZ R147, R198, UR14, -R139 ;  /* 0x0000000ec6937c23 */ /* 0x000fe4000801088b */
[----:B------:R-:W-:-:S02]  /*6c90*/  FMUL.FTZ R139, R33, R170 ;  /* 0x000000aa218b7220 */ /* 0x000fc40000410000 */
[----:B------:R-:W-:Y:S02]  /*6ca0*/  FFMA.FTZ R224, -R33, R113, R224 ;  /* 0x0000007121e07223 */ /* 0x000fe400000101e0 */
[----:B------:R-:W-:Y:S02]  /*6cb0*/  FMUL.FTZ R142, R204, R141 ;  /* 0x0000008dcc8e7220 */ /* 0x000fe40000410000 */
[C---:B------:R-:W-:Y:S02]  /*6cc0*/  FMUL.FTZ R151, R21.reuse, R182 ;  /* 0x000000b615977220 */ /* 0x040fe40000410000 */
[----:B------:R-:W-:Y:S02]  /*6cd0*/  FFMA.FTZ R200, -R21, R143, R200 ;  /* 0x0000008f15c87223 */ /* 0x000fe400000101c8 */
[----:B------:R-:W-:Y:S02]  /*6ce0*/  FMUL.FTZ R146, R202, R161 ;  /* 0x000000a1ca927220 */ /* 0x000fe40000410000 */
[----:B------:R-:W-:-:S02]  /*6cf0*/  FMUL.FTZ R144, R204, R139 ;  /* 0x0000008bcc907220 */ /* 0x000fc40000410000 */
[----:B------:R-:W-:Y:S02]  /*6d00*/  FADD.FTZ R138, RZ, R138 ;  /* 0x0000008aff8a7221 */ /* 0x000fe40000010000 */
[----:B------:R-:W-:Y:S02]  /*6d10*/  FMUL.FTZ R147, R202, R147 ;  /* 0x00000093ca937220 */ /* 0x000fe40000410000 */
[----:B------:R-:W-:Y:S02]  /*6d20*/  FFMA.FTZ R149, R224, R139, R142 ;  /* 0x0000008be0957223 */ /* 0x000fe4000001008e */
[----:B------:R-:W-:Y:S02]  /*6d30*/  FADD.FTZ R38, R151, R38 ;  /* 0x0000002697267221 */ /* 0x000fe40000010000 */
[-C--:B------:R-:W-:Y:S02]  /*6d40*/  FMUL.FTZ R202, R202, R151.reuse ;  /* 0x00000097caca7220 */ /* 0x080fe40000410000 */
[----:B------:R-:W-:-:S02]  /*6d50*/  FFMA.FTZ R142, R200, R151, R146 ;  /* 0x00000097c88e7223 */ /* 0x000fc40000010092 */
[----:B------:R-:W-:Y:S01]  /*6d60*/  FFMA.FTZ R151, R224, R141, -R144 ;  /* 0x0000008de0977223 */ /* 0x000fe20000010890 */
[----:B------:R-:W-:Y:S01]  /*6d70*/  PRMT R141, RZ, 0x5410, R92 ;  /* 0x00005410ff8d7816 */ /* 0x000fe2000000005c */
[----:B------:R-:W-:Y:S01]  /*6d80*/  FADD.FTZ R144, R138, R145 ;  /* 0x000000918a907221 */ /* 0x000fe20000010000 */
[----:B------:R-:W-:Y:S01]  /*6d90*/  PRMT R138, RZ, 0x5410, R93 ;  /* 0x00005410ff8a7816 */ /* 0x000fe2000000005d */
[----:B------:R-:W-:Y:S02]  /*6da0*/  FADD.FTZ R149, R140, R149 ;  /* 0x000000958c957221 */ /* 0x000fe40000010000 */
[C---:B------:R-:W-:Y:S02]  /*6db0*/  FMUL.FTZ R140, R32.reuse, R171 ;  /* 0x000000ab208c7220 */ /* 0x040fe40000410000 */
[C---:B------:R-:W-:Y:S02]  /*6dc0*/  FMUL.FTZ R146, R32.reuse, R187 ;  /* 0x000000bb20927220 */ /* 0x040fe40000410000 */
[----:B------:R-:W-:-:S02]  /*6dd0*/  FFMA.FTZ R223, -R32, R138, R223 ;  /* 0x0000008a20df7223 */ /* 0x000fc400000101df */
[----:B------:R-:W-:Y:S02]  /*6de0*/  FMUL.FTZ R145, R31, R172 ;  /* 0x000000ac1f917220 */ /* 0x000fe40000410000 */
[----:B------:R-:W-:Y:S02]  /*6df0*/  FMUL.FTZ R150, R205, R140 ;  /* 0x0000008ccd967220 */ /* 0x000fe40000410000 */
[----:B------:R-:W-:Y:S01]  /*6e00*/  FADD.FTZ R151, R144, R151 ;  /* 0x0000009790977221 */ /* 0x000fe20000010000 */
[----:B------:R-:W-:Y:S01]  /*6e10*/  PRMT R144, RZ, 0x5410, R91 ;  /* 0x00005410ff907816 */ /* 0x000fe2000000005b */
[----:B------:R-:W-:Y:S02]  /*6e20*/  FFMA.FTZ R222, -R31, R141, R222 ;  /* 0x0000008d1fde7223 */ /* 0x000fe400000101de */
[----:B------:R-:W-:Y:S02]  /*6e30*/  FMUL.FTZ R148, R205, R146 ;  /* 0x00000092cd947220 */ /* 0x000fe40000410000 */
[----:B------:R-:W-:-:S02]  /*6e40*/  FMUL.FTZ R153, R31, R188 ;  /* 0x000000bc1f997220 */ /* 0x000fc40000410000 */
[----:B------:R-:W-:Y:S02]  /*6e50*/  FMUL.FTZ R152, R206, R145 ;  /* 0x00000091ce987220 */ /* 0x000fe40000410000 */
[C---:B------:R-:W-:Y:S02]  /*6e60*/  FFMA.FTZ R150, R223.reuse, R146, -R150 ;  /* 0x00000092df967223 */ /* 0x040fe40000010896 */
[----:B------:R-:W-:Y:S02]  /*6e70*/  FMUL.FTZ R146, R30, R173 ;  /* 0x000000ad1e927220 */ /* 0x000fe40000410000 */
[-C--:B------:R-:W-:Y:S02]  /*6e80*/  FFMA.FTZ R155, R222, R153.reuse, -R152 ;  /* 0x00000099de9b7223 */ /* 0x080fe40000010898 */
[----:B------:R-:W-:Y:S02]  /*6e90*/  FFMA.FTZ R148, R223, R140, R148 ;  /* 0x0000008cdf947223 */ /* 0x000fe40000010094 */
        /* <DEDUP_REMOVED lines=11> */
[----:B------:R-:W-:Y:S02]  /*6f50*/  FADD.FTZ R150, R151, R150 ;  /* 0x0000009697967221 */ /* 0x000fe40000010000 */
[----:B------:R-:W-:Y:S02]  /*6f60*/  FFMA.FTZ R153, R221, R146, R152 ;  /* 0x00000092dd997223 */ /* 0x000fe40000010098 */
[----:B------:R-:W-:-:S02]  /*6f70*/  FFMA.FTZ R220, -R29, R149, R220 ;  /* 0x000000951ddc7223 */ /* 0x000fc400000101dc */
[----:B------:R-:W-:Y:S02]  /*6f80*/  FMUL.FTZ R151, R29, R174 ;  /* 0x000000ae1d977220 */ /* 0x000fe40000410000 */
[----:B------:R-:W-:Y:S02]  /*6f90*/  FMUL.FTZ R152, R208, R159 ;  /* 0x0000009fd0987220 */ /* 0x000fe40000410000 */
[----:B------:R-:W-:Y:S02]  /*6fa0*/  FADD.FTZ R148, R148, R153 ;  /* 0x0000009994947221 */ /* 0x000fe40000010000 */
[-C--:B------:R-:W-:Y:S02]  /*6fb0*/  FFMA.FTZ R153, R220, R151.reuse, R152 ;  /* 0x00000097dc997223 */ /* 0x080fe40000010098 */
[----:B------:R-:W-:Y:S02]  /*6fc0*/  FADD.FTZ R150, R150, R155 ;  /* 0x0000009b96967221 */ /* 0x000fe40000010000 */
[----:B------:R-:W-:-:S02]  /*6fd0*/  FMUL.FTZ R155, R208, R151 ;  /* 0x00000097d09b7220 */ /* 0x000fc40000410000 */
[----:B------:R-:W-:Y:S01]  /*6fe0*/  FADD.FTZ R156, R148, R153 ;  /* 0x00000099949c7221 */ /* 0x000fe20000010000 */
[----:B------:R-:W-:Y:S01]  /*6ff0*/  PRMT R148, RZ, 0x5410, R89 ;  /* 0x00005410ff947816 */ /* 0x000fe20000000059 */
[----:B------:R-:W-:Y:S01]  /*7000*/  FMUL.FTZ R158, R28, R191 ;  /* 0x000000bf1c9e7220 */ /* 0x000fe20000410000 */
[----:B------:R-:W-:Y:S01]  /*7010*/  PRMT R153, RZ, 0x5410, R88 ;  /* 0x00005410ff997816 */ /* 0x000fe20000000058 */
[----:B------:R-:W-:Y:S02]  /*7020*/  FFMA.FTZ R152, R220, R159, -R155 ;  /* 0x0000009fdc987223 */ /* 0x000fe4000001089b */
[----:B------:R-:W-:Y:S02]  /*7030*/  FADD.FTZ R157, R150, R157 ;  /* 0x0000009d969d7221 */ /* 0x000fe40000010000 */
[----:B------:R-:W-:Y:S02]  /*7040*/  FMUL.FTZ R155, R27, R176 ;  /* 0x000000b01b9b7220 */ /* 0x000fe40000410000 */
[----:B------:R-:W-:-:S02]  /*7050*/  FFMA.FTZ R219, -R28, R148, R219 ;  /* 0x000000941cdb7223 */ /* 0x000fc400000101db */
[----:B------:R-:W-:Y:S02]  /*7060*/  FMUL.FTZ R150, R28, R175 ;  /* 0x000000af1c967220 */ /* 0x000fe40000410000 */
[----:B------:R-:W-:Y:S02]  /*7070*/  FMUL.FTZ R159, R209, R158 ;  /* 0x0000009ed19f7220 */ /* 0x000fe40000410000 */
[----:B------:R-:W-:Y:S02]  /*7080*/  FFMA.FTZ R154, R200, R161, -R202 ;  /* 0x000000a1c89a7223 */ /* 0x000fe400000108ca */
[C---:B------:R-:W-:Y:S02]  /*7090*/  FFMA.FTZ R218, -R27.reuse, R153, R218 ;  /* 0x000000991bda7223 */ /* 0x040fe400000101da */
[----:B------:R-:W-:Y:S02]  /*70a0*/  FMUL.FTZ R161, R27, R192 ;  /* 0x000000c01ba17220 */ /* 0x000fe40000410000 */
[----:B------:R-:W-:-:S02]  /*70b0*/  FMUL.FTZ R162, R210, R155 ;  /* 0x0000009bd2a27220 */ /* 0x000fc40000410000 */
[-C--:B------:R-:W-:Y:S02]  /*70c0*/  FFMA.FTZ R159, R219, R150.reuse, R159 ;  /* 0x00000096db9f7223 */ /* 0x080fe4000001009f */
[----:B------:R-:W-:Y:S02]  /*70d0*/  FMUL.FTZ R160, R209, R150 ;  /* 0x00000096d1a07220 */ /* 0x000fe40000410000 */
[----:B------:R-:W-:Y:S01]  /*70e0*/  FADD.FTZ R157, R157, R152 ;  /* 0x000000989d9d7221 */ /* 0x000fe20000010000 */
[----:B------:R-:W-:Y:S01]  /*70f0*/  PRMT R152, RZ, 0x5410, R87 ;  /* 0x00005410ff987816 */ /* 0x000fe20000000057 */
[-C--:B------:R-:W-:Y:S02]  /*7100*/  FFMA.FTZ R163, R218, R161.reuse, -R162 ;  /* 0x000000a1daa37223 */ /* 0x080fe400000108a2 */
[----:B------:R-:W-:Y:S02]  /*7110*/  FADD.FTZ R159, R156, R159 ;  /* 0x0000009f9c9f7221 */ /* 0x000fe40000010000 */
[----:B------:R-:W-:-:S02]  /*7120*/  FMUL.FTZ R161, R210, R161 ;  /* 0x000000a1d2a17220 */ /* 0x000fc40000410000 */
[----:B------:R-:W-:Y:S02]  /*7130*/  FMUL.FTZ R156, R26, R177 ;  /* 0x000000b11a9c7220 */ /* 0x000fe40000410000 */
[----:B------:R-:W-:Y:S02]  /*7140*/  FFMA.FTZ R160, R219, R158, -R160 ;  /* 0x0000009edba07223 */ /* 0x000fe400000108a0 */
[----:B------:R-:W-:Y:S02]  /*7150*/  FFMA.FTZ R158, R218, R155, R161 ;  /* 0x0000009bda9e7223 */ /* 0x000fe400000100a1 */
[C---:B------:R-:W-:Y:S02]  /*7160*/  FFMA.FTZ R217, -R26.reuse, R152, R217 ;  /* 0x000000981ad97223 */ /* 0x040fe400000101d9 */
        /* <DEDUP_REMOVED lines=8> */
[----:B------:R-:W-:-:S02]  /*71f0*/  FMUL.FTZ R159, R25, R178 ;  /* 0x000000b2199f7220 */ /* 0x000fc40000410000 */
[----:B------:R-:W-:Y:S02]  /*7200*/  FFMA.FTZ R161, R217, R156, R162 ;  /* 0x0000009cd9a17223 */ /* 0x000fe400000100a2 */
[----:B------:R-:W-:Y:S02]  /*7210*/  FFMA.FTZ R216, -R25, R157, R216 ;  /* 0x0000009d19d87223 */ /* 0x000fe400000101d8 */
[----:B------:R-:W-:Y:S02]  /*7220*/  FMUL.FTZ R162, R212, R167 ;  /* 0x000000a7d4a27220 */ /* 0x000fe40000410000 */
[----:B------:R-:W-:Y:S02]  /*7230*/  FADD.FTZ R160, R160, R163 ;  /* 0x000000a3a0a07221 */ /* 0x000fe40000010000 */
[----:B------:R-:W-:Y:S02]  /*7240*/  FMUL.FTZ R163, R212, R159 ;  /* 0x0000009fd4a37220 */ /* 0x000fe40000410000 */
[----:B------:R-:W-:-:S02]  /*7250*/  FADD.FTZ R158, R158, R161 ;  /* 0x000000a19e9e7221 */ /* 0x000fc40000010000 */
[C---:B------:R-:W-:Y:S01]  /*7260*/  FFMA.FTZ R161, R216.reuse, R159, R162 ;  /* 0x0000009fd8a17223 */ /* 0x040fe200000100a2 */
[----:B------:R-:W-:Y:S01]  /*7270*/  PRMT R162, RZ, 0x5410, R83 ;  /* 0x00005410ffa27816 */ /* 0x000fe20000000053 */
[----:B------:R-:W-:Y:S02]  /*7280*/  FFMA.FTZ R166, R216, R167, -R163 ;  /* 0x000000a7d8a67223 */ /* 0x000fe400000108a3 */
[----:B------:R-:W-:Y:S01]  /*7290*/  FADD.FTZ R167, R158, R161 ;  /* 0x000000a19ea77221 */ /* 0x000fe20000010000 */
[----:B------:R-:W-:Y:S01]  /*72a0*/  PRMT R158, RZ, 0x5410, R85 ;  /* 0x00005410ff9e7816 */ /* 0x000fe20000000055 */
[----:B------:R-:W-:Y:S01]  /*72b0*/  FADD.FTZ R165, R160, R165 ;  /* 0x000000a5a0a57221 */ /* 0x000fe20000010000 */
[----:B------:R-:W-:Y:S01]  /*72c0*/  PRMT R161, RZ, 0x5410, R84 ;  /* 0x00005410ffa17816 */ /* 0x000fe20000000054 */
[C---:B------:R-:W-:Y:S02]  /*72d0*/  FMUL.FTZ R160, R24.reuse, R179 ;  /* 0x000000b318a07220 */ /* 0x040fe40000410000 */
[----:B------:R-:W-:-:S02]  /*72e0*/  FFMA.FTZ R215, -R24, R158, R215 ;  /* 0x0000009e18d77223 */ /* 0x000fc400000101d7 */
[----:B------:R-:W-:Y:S02]  /*72f0*/  FMUL.FTZ R164, R24, R195 ;  /* 0x000000c318a47220 */ /* 0x000fe40000410000 */
[----:B------:R-:W-:Y:S02]  /*7300*/  FMUL.FTZ R168, R213, R160 ;  /* 0x000000a0d5a87220 */ /* 0x000fe40000410000 */
[----:B------:R-:W-:Y:S02]  /*7310*/  FMUL.FTZ R163, R23, R180 ;  /* 0x000000b417a37220 */ /* 0x000fe40000410000 */
[----:B------:R-:W-:Y:S02]  /*7320*/  FADD.FTZ R80, R183, R80 ;  /* 0x00000050b7507221 */ /* 0x000fe40000010000 */
[----:B------:R-:W-:Y:S02]  /*7330*/  FFMA.FTZ R184, R215, R164, -R168 ;  /* 0x000000a4d7b87223 */ /* 0x000fe400000108a8 */
[----:B------:R-:W-:-:S02]  /*7340*/  FFMA.FTZ R228, -R23, R161, R228 ;  /* 0x000000a117e47223 */ /* 0x000fc400000101e4 */
[----:B------:R-:W-:Y:S02]  /*7350*/  FMUL.FTZ R169, R23, R196 ;  /* 0x000000c417a97220 */ /* 0x000fe40000410000 */
[----:B------:R-:W-:Y:S02]  /*7360*/  FMUL.FTZ R183, R214, R163 ;  /* 0x000000a3d6b77220 */ /* 0x000fe40000410000 */
[----:B------:R-:W-:Y:S02]  /*7370*/  FMUL.FTZ R168, R213, R164 ;  /* 0x000000a4d5a87220 */ /* 0x000fe40000410000 */
[----:B------:R-:W-:Y:S02]  /*7380*/  FMUL.FTZ R164, R22, R181 ;  /* 0x000000b516a47220 */ /* 0x000fe40000410000 */
[----:B------:R-:W-:Y:S02]  /*7390*/  FFMA.FTZ R202, R228, R169, -R183 ;  /* 0x000000a9e4ca7223 */ /* 0x000fe400000108b7 */
[----:B------:R-:W-:-:S02]  /*73a0*/  FFMA.FTZ R203, -R22, R162, R203 ;  /* 0x000000a216cb7223 */ /* 0x000fc400000101cb */
[----:B------:R-:W-:Y:S02]  /*73b0*/  FMUL.FTZ R230, R22, R197 ;  /* 0x000000c516e67220 */ /* 0x000fe40000410000 */
[----:B------:R-:W-:Y:S02]  /*73c0*/  FFMA.FTZ R168, R215, R160, R168 ;  /* 0x000000a0d7a87223 */ /* 0x000fe400000100a8 */
[----:B------:R-:W-:Y:S02]  /*73d0*/  FMUL.FTZ R169, R214, R169 ;  /* 0x000000a9d6a97220 */ /* 0x000fe40000410000 */
[----:B------:R-:W-:Y:S02]  /*73e0*/  FMUL.FTZ R183, R227, R164 ;  /* 0x000000a4e3b77220 */ /* 0x000fe40000410000 */
[----:B------:R-:W-:Y:S02]  /*73f0*/  FADD.FTZ R165, R165, R166 ;  /* 0x000000a6a5a57221 */ /* 0x000fe40000010000 */
[----:B------:R-:W-:-:S02]  /*7400*/  FADD.FTZ R167, R167, R168 ;  /* 0x000000a8a7a77221 */ /* 0x000fc40000010000 */
[----:B------:R-:W-:Y:S02]  /*7410*/  FFMA.FTZ R166, R228, R163, R169 ;  /* 0x000000a3e4a67223 */ /* 0x000fe400000100a9 */
[-C--:B------:R-:W-:Y:S02]  /*7420*/  FFMA.FTZ R232, R203, R230.reuse, -R183 ;  /* 0x000000e6cbe87223 */ /* 0x080fe400000108b7 */
[----:B------:R-:W-:Y:S01]  /*7430*/  FMUL.FTZ R230, R227, R230 ;  /* 0x000000e6e3e67220 */ /* 0x000fe20000410000 */
[----:B------:R-:W0:Y:S01]  /*7440*/  SHFL.DOWN PT, R183, R62, 0x1, 0x1f ;  /* 0x08201f003eb77f89 */ /* 0x000e2200000e0000 */
[----:B------:R-:W-:Y:S02]  /*7450*/  FADD.FTZ R165, R165, R184 ;  /* 0x000000b8a5a57221 */ /* 0x000fe40000010000 */
[----:B------:R-:W-:Y:S01]  /*7460*/  FADD.FTZ R166, R167, R166 ;  /* 0x000000a6a7a67221 */ /* 0x000fe20000010000 */
[----:B------:R-:W1:Y:S01]  /*7470*/  SHFL.DOWN PT, R184, R63, 0x1, 0x1f ;  /* 0x08201f003fb87f89 */ /* 0x000e6200000e0000 */
        /* <DEDUP_REMOVED lines=8> */
[----:B------:R-:W-:Y:S01]  /*7500*/  FMUL.FTZ R169, R198, UR15 ;  /* 0x0000000fc6a97c20 */ /* 0x000fe20008410000 */
[----:B------:R-:W-:Y:S01]  /*7510*/  SHFL.DOWN PT, R167, R166, 0x1, 0x1f ;  /* 0x08201f00a6a77f89 */ /* 0x000fe200000e0000 */
[----:B------:R-:W-:Y:S02]  /*7520*/  FMUL.FTZ R168, R181, UR15 ;  /* 0x0000000fb5a87c20 */ /* 0x000fe40008410000 */
[----:B------:R-:W-:Y:S01]  /*7530*/  FFMA.FTZ R169, R182, UR14, R169 ;  /* 0x0000000eb6a97c23 */ /* 0x000fe200080100a9 */
[----:B------:R-:W2:Y:S01]  /*7540*/  SHFL.DOWN PT, R154, R165, 0x1, 0x1f ;  /* 0x08201f00a59a7f89 */ /* 0x000ea200000e0000 */
[----:B------:R-:W-:Y:S02]  /*7550*/  FMUL.FTZ R61, R180, UR15 ;  /* 0x0000000fb43d7c20 */ /* 0x000fe40008410000 */
[----:B------:R-:W-:-:S02]  /*7560*/  FFMA.FTZ R169, R200, R169, R147 ;  /* 0x000000a9c8a97223 */ /* 0x000fc40000010093 */
[C---:B------:R-:W-:Y:S02]  /*7570*/  FFMA.FTZ R168, R197.reuse, UR14, -R168 ;  /* 0x0000000ec5a87c23 */ /* 0x040fe400080108a8 */
[----:B------:R-:W-:Y:S02]  /*7580*/  FMUL.FTZ R142, R197, UR15 ;  /* 0x0000000fc58e7c20 */ /* 0x000fe40008410000 */
[C---:B------:R-:W-:Y:S02]  /*7590*/  FFMA.FTZ R147, R196.reuse, UR14, -R61 ;  /* 0x0000000ec4937c23 */ /* 0x040fe4000801083d */
[----:B------:R-:W-:Y:S02]  /*75a0*/  FMUL.FTZ R61, R196, UR15 ;  /* 0x0000000fc43d7c20 */ /* 0x000fe40008410000 */
[----:B------:R-:W-:Y:S02]  /*75b0*/  FMUL.FTZ R168, R227, R168 ;  /* 0x000000a8e3a87220 */ /* 0x000fe40000410000 */
[----:B------:R-:W-:-:S02]  /*75c0*/  FFMA.FTZ R142, R181, UR14, R142 ;  /* 0x0000000eb58e7c23 */ /* 0x000fc4000801008e */
[----:B------:R-:W-:Y:S02]  /*75d0*/  FMUL.FTZ R147, R214, R147 ;  /* 0x00000093d6937220 */ /* 0x000fe40000410000 */
[----:B------:R-:W-:Y:S02]  /*75e0*/  FFMA.FTZ R61, R180, UR14, R61 ;  /* 0x0000000eb43d7c23 */ /* 0x000fe4000801003d */
[----:B------:R-:W-:Y:S02]  /*75f0*/  FFMA.FTZ R142, R203, R142, R168 ;  /* 0x0000008ecb8e7223 */ /* 0x000fe400000100a8 */
[----:B------:R-:W-:Y:S02]  /*7600*/  FFMA.FTZ R61, R228, R61, R147 ;  /* 0x0000003de43d7223 */ /* 0x000fe40000010093 */
[----:B------:R-:W-:Y:S02]  /*7610*/  FMUL.FTZ R60, R179, UR15 ;  /* 0x0000000fb33c7c20 */ /* 0x000fe40008410000 */
[----:B------:R-:W-:-:S02]  /*7620*/  FFMA.FTZ R181, R162, R181, R142 ;  /* 0x000000b5a2b57223 */ /* 0x000fc4000001008e */
[----:B------:R-:W-:Y:S01]  /*7630*/  FFMA.FTZ R180, R161, R180, R61 ;  /* 0x000000b4a1b47223 */ /* 0x000fe2000001003d */
[----:B------:R-:W-:Y:S01]  /*7640*/  MOV R61, R165 ;  /* 0x000000a5003d7202 */ /* 0x000fe20000000f00 */
[----:B------:R-:W-:Y:S01]  /*7650*/  FFMA.FTZ R142, R195, UR14, -R60 ;  /* 0x0000000ec38e7c23 */ /* 0x000fe2000801083c */
[----:B------:R-:W-:Y:S01]  /*7660*/  MOV R60, R166 ;  /* 0x000000a6003c7202 */ /* 0x000fe20000000f00 */
[----:B0-----:R-:W-:Y:S02]  /*7670*/  @!P0 FADD.FTZ R62, R62, R183 ;  /* 0x000000b73e3e8221 */ /* 0x001fe40000010000 */
[----:B-1----:R-:W-:Y:S02]  /*7680*/  @!P0 FADD.FTZ R63, R63, R184 ;  /* 0x000000b83f3f8221 */ /* 0x002fe40000010000 */
[----:B--2---:R-:W-:Y:S02]  /*7690*/  @!P0 FADD.FTZ R61, R61, R154 ;  /* 0x0000009a3d3d8221 */ /* 0x004fe40000010000 */
[----:B------:R-:W-:Y:S01]  /*76a0*/  @!P0 FADD.FTZ R60, R60, R167 ;  /* 0x000000a73c3c8221 */ /* 0x000fe20000010000 */
[----:B------:R-:W-:Y:S01]  /*76b0*/  ISETP.GT.AND P0, PT, R127, 0x1d, PT ;  /* 0x0000001d7f00780c */ /* 0x000fe20003f04270 */
[----:B------:R-:W-:Y:S01]  /*76c0*/  FADD.FTZ R40, R163, R40 ;  /* 0x00000028a3287221 */ /* 0x000fe20000010000 */
[----:B------:R-:W0:Y:S01]  /*76d0*/  SHFL.DOWN PT, R154, R61, 0x2, 0x1f ;  /* 0x08401f003d9a7f89 */ /* 0x000e2200000e0000 */
[----:B------:R-:W-:-:S02]  /*76e0*/  FADD.FTZ R41, R160, R41 ;  /* 0x00000029a0297221 */ /* 0x000fc40000010000 */
[----:B------:R-:W-:Y:S01]  /*76f0*/  FFMA.FTZ R182, R143, R182, R169 ;  /* 0x000000b68fb67223 */ /* 0x000fe200000100a9 */
[----:B------:R-:W1:Y:S01]  /*7700*/  SHFL.DOWN PT, R163, R62, 0x2, 0x1f ;  /* 0x08401f003ea37f89 */ /* 0x000e6200000e0000 */
[----:B------:R-:W-:Y:S02]  /*7710*/  FMUL.FTZ R143, R178, UR15 ;  /* 0x0000000fb28f7c20 */ /* 0x000fe40008410000 */
[----:B------:R-:W-:Y:S01]  /*7720*/  FMUL.FTZ R213, R213, R142 ;  /* 0x0000008ed5d57220 */ /* 0x000fe20000410000 */
[----:B------:R-:W2:Y:S01]  /*7730*/  SHFL.DOWN PT, R160, R63, 0x2, 0x1f ;  /* 0x08401f003fa07f89 */ /* 0x000ea200000e0000 */
[C---:B------:R-:W-:Y:S02]  /*7740*/  FFMA.FTZ R147, R194.reuse, UR14, -R143 ;  /* 0x0000000ec2937c23 */ /* 0x040fe4000801088f */
[----:B------:R-:W-:Y:S01]  /*7750*/  FMUL.FTZ R142, R195, UR15 ;  /* 0x0000000fc38e7c20 */ /* 0x000fe20008410000 */
[----:B------:R-:W3:Y:S01]  /*7760*/  SHFL.DOWN PT, R161, R60, 0x2, 0x1f ;  /* 0x08401f003ca17f89 */ /* 0x000ee200000e0000 */
[----:B------:R-:W-:-:S02]  /*7770*/  FMUL.FTZ R143, R194, UR15 ;  /* 0x0000000fc28f7c20 */ /* 0x000fc40008410000 */
[----:B------:R-:W-:Y:S02]  /*7780*/  FFMA.FTZ R142, R179, UR14, R142 ;  /* 0x0000000eb38e7c23 */ /* 0x000fe4000801008e */
[----:B------:R-:W-:Y:S02]  /*7790*/  FMUL.FTZ R147, R212, R147 ;  /* 0x00000093d4937220 */ /* 0x000fe40000410000 */
[----:B------:R-:W-:Y:S02]  /*77a0*/  FFMA.FTZ R143, R178, UR14, R143 ;  /* 0x0000000eb28f7c23 */ /* 0x000fe4000801008f */
[----:B------:R-:W-:Y:S02]  /*77b0*/  FFMA.FTZ R142, R215, R142, R213 ;  /* 0x0000008ed78e7223 */ /* 0x000fe400000100d5 */
[----:B------:R-:W-:Y:S02]  /*77c0*/  FFMA.FTZ R143, R216, R143, R147 ;  /* 0x0000008fd88f7223 */ /* 0x000fe40000010093 */
[----:B0-----:R-:W-:-:S02]  /*77d0*/  @!P0 FADD.FTZ R61, R61, R154 ;  /* 0x0000009a3d3d8221 */ /* 0x001fc40000010000 */
[----:B------:R-:W-:Y:S02]  /*77e0*/  FFMA.FTZ R179, R158, R179, R142 ;  /* 0x000000b39eb37223 */ /* 0x000fe4000001008e */
[----:B-1----:R-:W-:Y:S01]  /*77f0*/  @!P0 FADD.FTZ R62, R62, R163 ;  /* 0x000000a33e3e8221 */ /* 0x002fe20000010000 */
[----:B------:R-:W-:Y:S01]  /*7800*/  SHFL.DOWN PT, R158, R61, 0x4, 0x1f ;  /* 0x08801f003d9e7f89 */ /* 0x000fe200000e0000 */
[----:B------:R-:W-:Y:S02]  /*7810*/  FFMA.FTZ R178, R157, R178, R143 ;  /* 0x000000b29db27223 */ /* 0x000fe4000001008f */
[----:B--2---:R-:W-:Y:S01]  /*7820*/  @!P0 FADD.FTZ R63, R63, R160 ;  /* 0x000000a03f3f8221 */ /* 0x004fe20000010000 */
[----:B------:R-:W0:Y:S01]  /*7830*/  SHFL.DOWN PT, R157, R62, 0x4, 0x1f ;  /* 0x08801f003e9d7f89 */ /* 0x000e2200000e0000 */
[----:B------:R-:W-:Y:S02]  /*7840*/  FMUL.FTZ R142, R177, UR15 ;  /* 0x0000000fb18e7c20 */ /* 0x000fe40008410000 */
[----:B---3--:R-:W-:Y:S01]  /*7850*/  @!P0 FADD.FTZ R60, R60, R161 ;  /* 0x000000a13c3c8221 */ /* 0x008fe20000010000 */
[----:B------:R-:W1:Y:S01]  /*7860*/  SHFL.DOWN PT, R160, R63, 0x4, 0x1f ;  /* 0x08801f003fa07f89 */ /* 0x000e6200000e0000 */
[----:B------:R-:W-:Y:S01]  /*7870*/  FMUL.FTZ R143, R176, UR15 ;  /* 0x0000000fb08f7c20 */ /* 0x000fe20008410000 */
[----:B------:R-:W-:Y:S01]  /*7880*/  ISETP.GT.AND P0, PT, R127, 0x1b, PT ;  /* 0x0000001b7f00780c */ /* 0x000fe20003f04270 */
[----:B------:R-:W-:Y:S01]  /*7890*/  FFMA.FTZ R142, R193, UR14, -R142 ;  /* 0x0000000ec18e7c23 */ /* 0x000fe2000801088e */
[----:B------:R-:W2:Y:S01]  /*78a0*/  SHFL.DOWN PT, R147, R60, 0x4, 0x1f ;  /* 0x08801f003c937f89 */ /* 0x000ea200000e0000 */
[----:B------:R-:W-:-:S02]  /*78b0*/  FFMA.FTZ R143, R192, UR14, -R143 ;  /* 0x0000000ec08f7c23 */ /* 0x000fc4000801088f */
[----:B------:R-:W-:Y:S02]  /*78c0*/  FMUL.FTZ R211, R211, R142 ;  /* 0x0000008ed3d37220 */ /* 0x000fe40000410000 */
[----:B------:R-:W-:Y:S02]  /*78d0*/  FMUL.FTZ R210, R210, R143 ;  /* 0x0000008fd2d27220 */ /* 0x000fe40000410000 */
[----:B------:R-:W-:Y:S02]  /*78e0*/  FMUL.FTZ R154, R193, UR15 ;  /* 0x0000000fc19a7c20 */ /* 0x000fe40008410000 */
[----:B------:R-:W-:Y:S02]  /*78f0*/  FMUL.FTZ R143, R192, UR15 ;  /* 0x0000000fc08f7c20 */ /* 0x000fe40008410000 */
[----:B------:R-:W-:Y:S02]  /*7900*/  FMUL.FTZ R142, R175, UR15 ;  /* 0x0000000faf8e7c20 */ /* 0x000fe40008410000 */
[----:B------:R-:W-:-:S02]  /*7910*/  FADD.FTZ R43, R156, R43 ;  /* 0x0000002b9c2b7221 */ /* 0x000fc40000010000 */
[----:B------:R-:W-:Y:S02]  /*7920*/  FFMA.FTZ R156, R177, UR14, R154 ;  /* 0x0000000eb19c7c23 */ /* 0x000fe4000801009a */
[----:B------:R-:W-:Y:S02]  /*7930*/  FFMA.FTZ R143, R176, UR14, R143 ;  /* 0x0000000eb08f7c23 */ /* 0x000fe4000801008f */
[C---:B------:R-:W-:Y:S02]  /*7940*/  FFMA.FTZ R154, R191.reuse, UR14, -R142 ;  /* 0x0000000ebf9a7c23 */ /* 0x040fe4000801088e */
[----:B------:R-:W-:Y:S02]  /*7950*/  FMUL.FTZ R142, R191, UR15 ;  /* 0x0000000fbf8e7c20 */ /* 0x000fe40008410000 */
[----:B------:R-:W-:Y:S02]  /*7960*/  FFMA.FTZ R156, R217, R156, R211 ;  /* 0x0000009cd99c7223 */ /* 0x000fe400000100d3 */
[----:B------:R-:W-:-:S02]  /*7970*/  FFMA.FTZ R143, R218, R143, R210 ;  /* 0x0000008fda8f7223 */ /* 0x000fc400000100d2 */
[----:B0-----:R-:W-:Y:S02]  /*7980*/  @!P0 FADD.FTZ R62, R62, R157 ;  /* 0x0000009d3e3e8221 */ /* 0x001fe40000010000 */
[----:B-1----:R-:W-:Y:S02]  /*7990*/  @!P0 FADD.FTZ R63, R63, R160 ;  /* 0x000000a03f3f8221 */ /* 0x002fe40000010000 */
[----:B------:R-:W-:Y:S02]  /*79a0*/  @!P0 FADD.FTZ R61, R61, R158 ;  /* 0x0000009e3d3d8221 */ /* 0x000fe40000010000 */
[----:B--2---:R-:W-:Y:S01]  /*79b0*/  @!P0 FADD.FTZ R60, R60, R147 ;  /* 0x000000933c3c8221 */ /* 0x004fe20000010000 */
[----:B------:R-:W-:Y:S01]  /*79c0*/  ISETP.GT.AND P0, PT, R127, 0x17, PT ;  /* 0x000000177f00780c */ /* 0x000fe20003f04270 */
[----:B------:R-:W-:Y:S02]  /*79d0*/  FMUL.FTZ R154, R209, R154 ;  /* 0x0000009ad19a7220 */ /* 0x000fe40000410000 */
[----:B------:R-:W-:-:S02]  /*79e0*/  FFMA.FTZ R142, R175, UR14, R142 ;  /* 0x0000000eaf8e7c23 */ /* 0x000fc4000801008e */
[----:B------:R-:W-:Y:S02]  /*79f0*/  FFMA.FTZ R177, R152, R177, R156 ;  /* 0x000000b198b17223 */ /* 0x000fe4000001009c */
[----:B------:R-:W-:Y:S01]  /*7a00*/  FADD.FTZ R44, R155, R44 ;  /* 0x0000002c9b2c7221 */ /* 0x000fe20000010000 */
[----:B------:R-:W-:Y:S01]  /*7a10*/  SHFL.DOWN PT, R152, R63, 0x8, 0x1f ;  /* 0x09001f003f987f89 */ /* 0x000fe200000e0000 */
[----:B------:R-:W-:Y:S02]  /*7a20*/  FFMA.FTZ R176, R153, R176, R143 ;  /* 0x000000b099b07223 */ /* 0x000fe4000001008f */
[----:B------:R-:W-:Y:S01]  /*7a30*/  FADD.FTZ R45, R150, R45 ;  /* 0x0000002d962d7221 */ /* 0x000fe20000010000 */
[----:B------:R-:W0:Y:S01]  /*7a40*/  SHFL.DOWN PT, R155, R62, 0x8, 0x1f ;  /* 0x09001f003e9b7f89 */ /* 0x000e2200000e0000 */
[----:B------:R-:W-:Y:S02]  /*7a50*/  FFMA.FTZ R142, R219, R142, R154 ;  /* 0x0000008edb8e7223 */ /* 0x000fe4000001009a */
[----:B------:R-:W-:Y:S01]  /*7a60*/  FMUL.FTZ R143, R174, UR15 ;  /* 0x0000000fae8f7c20 */ /* 0x000fe20008410000 */
[----:B------:R-:W1:Y:S01]  /*7a70*/  SHFL.DOWN PT, R150, R61, 0x8, 0x1f ;  /* 0x09001f003d967f89 */ /* 0x000e6200000e0000 */
[----:B------:R-:W-:-:S02]  /*7a80*/  FFMA.FTZ R175, R148, R175, R142 ;  /* 0x000000af94af7223 */ /* 0x000fc4000001008e */
[C---:B------:R-:W-:Y:S01]  /*7a90*/  FFMA.FTZ R147, R190.reuse, UR14, -R143 ;  /* 0x0000000ebe937c23 */ /* 0x040fe2000801088f */
[----:B------:R-:W2:Y:S01]  /*7aa0*/  SHFL.DOWN PT, R153, R60, 0x8, 0x1f ;  /* 0x09001f003c997f89 */ /* 0x000ea200000e0000 */
[----:B------:R-:W-:Y:S02]  /*7ab0*/  FMUL.FTZ R142, R173, UR15 ;  /* 0x0000000fad8e7c20 */ /* 0x000fe40008410000 */
[----:B------:R-:W-:Y:S02]  /*7ac0*/  FMUL.FTZ R143, R190, UR15 ;  /* 0x0000000fbe8f7c20 */ /* 0x000fe40008410000 */
[----:B------:R-:W-:Y:S02]  /*7ad0*/  FFMA.FTZ R148, R189, UR14, -R142 ;  /* 0x0000000ebd947c23 */ /* 0x000fe4000801088e */
[----:B------:R-:W-:Y:S02]  /*7ae0*/  FMUL.FTZ R147, R208, R147 ;  /* 0x00000093d0937220 */ /* 0x000fe40000410000 */
[----:B------:R-:W-:-:S02]  /*7af0*/  FFMA.FTZ R143, R174, UR14, R143 ;  /* 0x0000000eae8f7c23 */ /* 0x000fc4000801008f */
[----:B------:R-:W-:Y:S02]  /*7b00*/  FMUL.FTZ R142, R189, UR15 ;  /* 0x0000000fbd8e7c20 */ /* 0x000fe40008410000 */
[----:B------:R-:W-:Y:S02]  /*7b10*/  FFMA.FTZ R147, R220, R143, R147 ;  /* 0x0000008fdc937223 */ /* 0x000fe40000010093 */
[----:B------:R-:W-:Y:S02]  /*7b20*/  FMUL.FTZ R148, R207, R148 ;  /* 0x00000094cf947220 */ /* 0x000fe40000410000 */
[----:B------:R-:W-:Y:S02]  /*7b30*/  FFMA.FTZ R142, R173, UR14, R142 ;  /* 0x0000000ead8e7c23 */ /* 0x000fe4000801008e */
[----:B------:R-:W-:Y:S02]  /*7b40*/  FMUL.FTZ R143, R172, UR15 ;  /* 0x0000000fac8f7c20 */ /* 0x000fe40008410000 */
[----:B------:R-:W-:-:S02]  /*7b50*/  FFMA.FTZ R142, R221, R142, R148 ;  /* 0x0000008edd8e7223 */ /* 0x000fc40000010094 */
[----:B------:R-:W-:Y:S02]  /*7b60*/  FFMA.FTZ R143, R188, UR14, -R143 ;  /* 0x0000000ebc8f7c23 */ /* 0x000fe4000801088f */
[----:B------:R-:W-:Y:S02]  /*7b70*/  FFMA.FTZ R173, R144, R173, R142 ;  /* 0x000000ad90ad7223 */ /* 0x000fe4000001008e */
[----:B------:R-:W-:Y:S02]  /*7b80*/  FMUL.FTZ R206, R206, R143 ;  /* 0x0000008fcece7220 */ /* 0x000fe40000410000 */
[----:B------:R-:W-:Y:S02]  /*7b90*/  FMUL.FTZ R142, R171, UR15 ;  /* 0x0000000fab8e7c20 */ /* 0x000fe40008410000 */
[----:B0-----:R-:W-:Y:S02]  /*7ba0*/  @!P0 FADD.FTZ R62, R62, R155 ;  /* 0x0000009b3e3e8221 */ /* 0x001fe40000010000 */
[----:B------:R-:W-:-:S02]  /*7bb0*/  @!P0 FADD.FTZ R63, R63, R152 ;  /* 0x000000983f3f8221 */ /* 0x000fc40000010000 */
[----:B-1----:R-:W-:Y:S02]  /*7bc0*/  @!P0 FADD.FTZ R61, R61, R150 ;  /* 0x000000963d3d8221 */ /* 0x002fe40000010000 */
[----:B--2---:R-:W-:Y:S01]  /*7bd0*/  @!P0 FADD.FTZ R60, R60, R153 ;  /* 0x000000993c3c8221 */ /* 0x004fe20000010000 */
[----:B------:R-:W-:Y:S01]  /*7be0*/  SHFL.DOWN PT, R148, R63, 0x10, 0x1f ;  /* 0x0a001f003f947f89 */ /* 0x000fe200000e0000 */
[----:B------:R-:W-:Y:S01]  /*7bf0*/  FMUL.FTZ R143, R188, UR15 ;  /* 0x0000000fbc8f7c20 */ /* 0x000fe20008410000 */
[----:B------:R-:W-:Y:S01]  /*7c00*/  ISETP.GT.AND P0, PT, R127, 0xf, PT ;  /* 0x0000000f7f00780c */ /* 0x000fe20003f04270 */
[----:B------:R-:W-:Y:S02]  /*7c10*/  FFMA.FTZ R144, R187, UR14, -R142 ;  /* 0x0000000ebb907c23 */ /* 0x000fe4000801088e */
[----:B------:R-:W-:Y:S02]  /*7c20*/  FFMA.FTZ R174, R149, R174, R147 ;  /* 0x000000ae95ae7223 */ /* 0x000fe40000010093 */
[----:B------:R-:W-:Y:S01]  /*7c30*/  FADD.FTZ R47, R146, R47 ;  /* 0x0000002f922f7221 */ /* 0x000fe20000010000 */
[----:B------:R-:W0:Y:S01]  /*7c40*/  SHFL.DOWN PT, R149, R62, 0x10, 0x1f ;  /* 0x0a001f003e957f89 */ /* 0x000e2200000e0000 */
[----:B------:R-:W-:-:S02]  /*7c50*/  FFMA.FTZ R143, R172, UR14, R143 ;  /* 0x0000000eac8f7c23 */ /* 0x000fc4000801008f */
[----:B------:R-:W-:Y:S01]  /*7c60*/  FMUL.FTZ R142, R187, UR15 ;  /* 0x0000000fbb8e7c20 */ /* 0x000fe20008410000 */
[----:B------:R-:W1:Y:S01]  /*7c70*/  SHFL.DOWN PT, R146, R61, 0x10, 0x1f ;  /* 0x0a001f003d927f89 */ /* 0x000e6200000e0000 */
[----:B------:R-:W-:Y:S02]  /*7c80*/  FFMA.FTZ R143, R222, R143, R206 ;  /* 0x0000008fde8f7223 */ /* 0x000fe400000100ce */
[----:B------:R-:W-:Y:S01]  /*7c90*/  FMUL.FTZ R144, R205, R144 ;  /* 0x00000090cd907220 */ /* 0x000fe20000410000 */
[----:B------:R-:W2:Y:S01]  /*7ca0*/  SHFL.DOWN PT, R147, R60, 0x10, 0x1f ;  /* 0x0a001f003c937f89 */ /* 0x000ea200000e0000 */
[----:B------:R-:W-:Y:S02]  /*7cb0*/  FFMA.FTZ R142, R171, UR14, R142 ;  /* 0x0000000eab8e7c23 */ /* 0x000fe4000801008e */
[----:B------:R-:W-:Y:S02]  /*7cc0*/  FADD.FTZ R50, R139, R50 ;  /* 0x000000328b327221 */ /* 0x000fe40000010000 */
[----:B------:R-:W-:-:S02]  /*7cd0*/  FFMA.FTZ R172, R141, R172, R143 ;  /* 0x000000ac8dac7223 */ /* 0x000fc4000001008f */
[----:B------:R-:W-:Y:S02]  /*7ce0*/  FFMA.FTZ R142, R223, R142, R144 ;  /* 0x0000008edf8e7223 */ /* 0x000fe40000010090 */
[----:B------:R-:W-:Y:S02]  /*7cf0*/  FMUL.FTZ R139, R64, UR15 ;  /* 0x0000000f408b7c20 */ /* 0x000fe40008410000 */
[----:B------:R-:W-:Y:S02]  /*7d00*/  FMUL.FTZ R141, R170, UR15 ;  /* 0x0000000faa8d7c20 */ /* 0x000fe40008410000 */
[----:B------:R-:W-:Y:S02]  /*7d10*/  FADD.FTZ R49, R140, R49 ;  /* 0x000000318c317221 */ /* 0x000fe40000010000 */
[----:B------:R-:W-:Y:S02]  /*7d20*/  FFMA.FTZ R171, R138, R171, R142 ;  /* 0x000000ab8aab7223 */ /* 0x000fe4000001008e */
[----:B------:R-:W-:-:S02]  /*7d30*/  FFMA.FTZ R140, R66, UR14, -R139 ;  /* 0x0000000e428c7c23 */ /* 0x000fc4000801088b */
[----:B------:R-:W-:Y:S02]  /*7d40*/  FFMA.FTZ R141, R186, UR14, -R141 ;  /* 0x0000000eba8d7c23 */ /* 0x000fe4000801088d */
[----:B------:R-:W-:Y:S02]  /*7d50*/  FMUL.FTZ R138, R65, UR15 ;  /* 0x0000000f418a7c20 */ /* 0x000fe40008410000 */
[----:B------:R-:W-:Y:S02]  /*7d60*/  FMUL.FTZ R140, R129, R140 ;  /* 0x0000008c818c7220 */ /* 0x000fe40000410000 */
[----:B------:R-:W-:Y:S02]  /*7d70*/  FMUL.FTZ R204, R204, R141 ;  /* 0x0000008dcccc7220 */ /* 0x000fe40000410000 */
[----:B------:R-:W-:Y:S02]  /*7d80*/  FMUL.FTZ R139, R66, UR15 ;  /* 0x0000000f428b7c20 */ /* 0x000fe40008410000 */
[----:B------:R-:W-:-:S02]  /*7d90*/  FFMA.FTZ R129, R71, UR14, -R138 ;  /* 0x0000000e47817c23 */ /* 0x000fc4000801088a */
[----:B------:R-:W-:Y:S02]  /*7da0*/  FMUL.FTZ R141, R186, UR15 ;  /* 0x0000000fba8d7c20 */ /* 0x000fe40008410000 */
[----:B------:R-:W-:Y:S02]  /*7db0*/  FMUL.FTZ R66, R71, UR15 ;  /* 0x0000000f47427c20 */ /* 0x000fe40008410000 */
[----:B------:R-:W-:Y:S02]  /*7dc0*/  FMUL.FTZ R129, R128, R129 ;  /* 0x0000008180817220 */ /* 0x000fe40000410000 */
[----:B------:R-:W-:Y:S02]  /*7dd0*/  FFMA.FTZ R141, R170, UR14, R141 ;  /* 0x0000000eaa8d7c23 */ /* 0x000fe4000801008d */
[----:B------:R-:W-:Y:S02]  /*7de0*/  FFMA.FTZ R128, R64, UR14, R139 ;  /* 0x0000000e40807c23 */ /* 0x000fe4000801008b */
[----:B------:R-:W-:-:S02]  /*7df0*/  FFMA.FTZ R71, R65, UR14, R66 ;  /* 0x0000000e41477c23 */ /* 0x000fc40008010042 */
[----:B0-----:R-:W-:Y:S02]  /*7e00*/  @!P0 FADD.FTZ R62, R62, R149 ;  /* 0x000000953e3e8221 */ /* 0x001fe40000010000 */
[----:B------:R-:W-:Y:S02]  /*7e10*/  @!P0 FADD.FTZ R63, R63, R148 ;  /* 0x000000943f3f8221 */ /* 0x000fe40000010000 */
[----:B-1----:R-:W-:Y:S02]  /*7e20*/  @!P0 FADD.FTZ R61, R61, R146 ;  /* 0x000000923d3d8221 */ /* 0x002fe40000010000 */
        /* <DEDUP_REMOVED lines=31> */
[----:B0-----:R-:W-:Y:S01]  /*8020*/  ISETP.NE.AND P0, PT, R124, c[0x0][0x174], PT ;  /* 0x00005d007c007a0c */ /* 0x001fe20003f05270 */
[----:B------:R-:W0:Y:S01]  /*8030*/  LDS.128 R64, [0x870] ;  /* 0x00087000ff407984 */ /* 0x000e220000000c00 */
[----:B------:R-:W-:-:S11]  /*8040*/  SHF.L.U32 R69, R3, 0x3, RZ ;  /* 0x0000000303457819 */ /* 0x000fd600000006ff */
[----:B------:R-:W1:Y:S04]  /*8050*/  @P0 LDS.64 R70, [R69+0x3ab0] ;  /* 0x003ab00045460984 */ /* 0x000e680000000a00 */
[----:B------:R-:W2:Y:S01]  /*8060*/  @P0 LDS.64 R112, [R69+0x32b0] ;  /* 0x0032b00045700984 */ /* 0x000ea20000000a00 */
[----:B0-----:R-:W-:Y:S02]  /*8070*/  FADD.FTZ R63, R63, R67 ;  /* 0x000000433f3f7221 */ /* 0x001fe40000010000 */
[----:B------:R-:W-:Y:S02]  /*8080*/  FADD.FTZ R62, R62, R66 ;  /* 0x000000423e3e7221 */ /* 0x000fe40000010000 */
[----:B------:R-:W-:Y:S02]  /*8090*/  FADD.FTZ R61, R61, R65 ;  /* 0x000000413d3d7221 */ /* 0x000fe40000010000 */
[----:B------:R-:W-:-:S02]  /*80a0*/  FADD.FTZ R60, R60, R64 ;  /* 0x000000403c3c7221 */ /* 0x000fc40000010000 */
[----:B-1----:R-:W-:Y:S02]  /*80b0*/  @P0 FADD.FTZ R63, R63, R71 ;  /* 0x000000473f3f0221 */ /* 0x002fe40000010000 */
[----:B------:R-:W-:Y:S02]  /*80c0*/  @P0 FADD.FTZ R62, R62, R70 ;  /* 0x000000463e3e0221 */ /* 0x000fe40000010000 */
[----:B--2---:R-:W-:Y:S02]  /*80d0*/  @P0 FADD.FTZ R61, R61, R113 ;  /* 0x000000713d3d0221 */ /* 0x004fe40000010000 */
[----:B------:R-:W-:Y:S01]  /*80e0*/  @P0 FADD.FTZ R60, R60, R112 ;  /* 0x000000703c3c0221 */ /* 0x000fe20000010000 */
[----:B------:R0:W-:Y:S04]  /*80f0*/  STS.64 [R69+0x3ab0], R62 ;  /* 0x003ab03e45007388 */ /* 0x0001e80000000a00 */
[----:B------:R0:W-:Y:S02]  /*8100*/  STS.64 [R69+0x32b0], R60 ;  /* 0x0032b03c45007388 */ /* 0x0001e40000000a00 */
.L_x_4088:
[----:B0-----:R-:W-:Y:S05]  /*8110*/  BSYNC B0 ;  /* 0x0000000000007941 */ /* 0x001fea0003800000 */
.L_x_4087:
[----:B------:R-:W-:-:S04]  /*8120*/  IADD3 R3, R3, 0x1, RZ ;  /* 0x0000000103037810 */ /* 0x000fc80007ffe0ff */
[----:B------:R-:W-:-:S13]  /*8130*/  ISETP.GE.AND P0, PT, R3, c[0x0][0x16c], PT ;  /* 0x00005b0003007a0c */ /* 0x000fda0003f06270 */
[----:B------:R-:W-:Y:S01]  /*8140*/  @P0 CALL.REL.NOINC `(.L_x_4052) ;  /* 0x0000001000000944 */ /* 0x000fe20003c00000 */
[----:B------:R-:W-:Y:S05]  /*8150*/  BRA `(.L_x_4089) ;  /* 0xffffa15000007947 */ /* 0x000fea000383ffff */
.L_x_4052:
        /* <DEDUP_REMOVED lines=21> */
[C---:B------:R-:W-:Y:S02]  /*82b0*/  LOP3.LUT R26, R122.reuse, 0x20, RZ, 0xfc, !PT ;  /* 0x000000207a1a7812 */ /* 0x040fe400078efcff */
[----:B0-----:R-:W-:Y:S01]  /*82c0*/  PRMT R0, R45, 0x7632, R0 ;  /* 0x000076322d007816 */ /* 0x001fe20000000000 */
[----:B------:R-:W-:Y:S01]  /*82d0*/  STS.U16 [R97], R51 ;  /* 0x0000003361007388 */ /* 0x000fe20000000400 */
[----:B------:R-:W-:-:S02]  /*82e0*/  LOP3.LUT R28, R122, 0x40, RZ, 0xfc, !PT ;  /* 0x000000407a1c7812 */ /* 0x000fc400078efcff */
[----:B-1----:R-:W-:Y:S01]  /*82f0*/  PRMT R2, R41, 0x7632, R2 ;  /* 0x0000763229027816 */ /* 0x002fe20000000002 */
[----:B------:R-:W-:Y:S01]  /*8300*/  STS.U16 [R97+0x4], R49 ;  /* 0x0000043161007388 */ /* 0x000fe20000000400 */
[----:B------:R-:W-:Y:S02]  /*8310*/  LOP3.LUT R30, R122, 0x60, RZ, 0xfc, !PT ;  /* 0x000000607a1e7812 */ /* 0x000fe400078efcff */
[----:B--2---:R-:W-:Y:S01]  /*8320*/  PRMT R3, R39, 0x7632, R3 ;  /* 0x0000763227037816 */ /* 0x004fe20000000003 */
[----:B------:R-:W-:Y:S04]  /*8330*/  STS.U16 [R97+0x8], R47 ;  /* 0x0000082f61007388 */ /* 0x000fe80000000400 */
[----:B------:R0:W-:Y:S04]  /*8340*/  STS.U16 [R97+0xc], R45 ;  /* 0x00000c2d61007388 */ /* 0x0001e80000000400 */
[----:B------:R1:W-:Y:S04]  /*8350*/  STS.U16 [R97+0xe], R0 ;  /* 0x00000e0061007388 */ /* 0x0003e80000000400 */
[----:B------:R-:W-:Y:S01]  /*8360*/  STS.U16 [R97+0x10], R43 ;  /* 0x0000102b61007388 */ /* 0x000fe20000000400 */
[----:B0-----:R-:W-:-:S03]  /*8370*/  IMAD R45, R126, -0x400, R133 ;  /* 0xfffffc007e2d7824 */ /* 0x001fc600078e0285 */
[----:B------:R0:W-:Y:S01]  /*8380*/  STS.U16 [R97+0x12], R4 ;  /* 0x0000120461007388 */ /* 0x0001e20000000400 */
[----:B-1----:R-:W-:Y:S01]  /*8390*/  IMAD R0, R134, c[0x0][0x2d8], RZ ;  /* 0x0000b60086007a24 */ /* 0x002fe200078e02ff */
[----:B------:R-:W-:Y:S02]  /*83a0*/  SHF.R.S32.HI R47, RZ, 0x1f, R45 ;  /* 0x0000001fff2f7819 */ /* 0x000fe4000001142d */
[----:B------:R-:W-:Y:S01]  /*83b0*/  STS.U16 [R97+0x14], R41 ;  /* 0x0000142961007388 */ /* 0x000fe20000000400 */
[----:B------:R-:W-:-:S03]  /*83c0*/  IMAD R9, R135, c[0x0][0x2dc], R0 ;  /* 0x0000b70087097a24 */ /* 0x000fc600078e0200 */
[----:B------:R-:W-:Y:S01]  /*83d0*/  STS.U16 [R97+0x16], R2 ;  /* 0x0000160261007388 */ /* 0x000fe20000000400 */
[----:B------:R-:W-:-:S03]  /*83e0*/  IMAD R0, R136, c[0x0][0x2e0], RZ ;  /* 0x0000b80088007a24 */ /* 0x000fc600078e02ff */
[----:B------:R-:W-:Y:S01]  /*83f0*/  STS.U16 [R97+0x18], R39 ;  /* 0x0000182761007388 */ /* 0x000fe20000000400 */
[----:B0-----:R-:W-:-:S03]  /*8400*/  IMAD R4, R137, c[0x0][0x2e4], R0 ;  /* 0x0000b90089047a24 */ /* 0x001fc600078e0200 */
[----:B------:R0:W-:Y:S04]  /*8410*/  STS.U16 [R97+0x1a], R3 ;  /* 0x00001a0361007388 */ /* 0x0001e80000000400 */
[----:B------:R-:W-:Y:S04]  /*8420*/  STS.U16 [R97+0x1c], R37 ;  /* 0x00001c2561007388 */ /* 0x000fe80000000400 */
[----:B------:R1:W-:Y:S01]  /*8430*/  STS.U16 [R97+0x1e], R5 ;  /* 0x00001e0561007388 */ /* 0x0003e20000000400 */
[----:B------:R-:W-:-:S06]  /*8440*/  NOP ;  /* 0x0000000000007918 */ /* 0x000fcc0000000000 */
[----:B------:R-:W-:Y:S01]  /*8450*/  LDS.U16 R11, [R121] ;  /* 0x00000000790b7984 */ /* 0x000fe20000000400 */
[----:B0-----:R-:W-:Y:S01]  /*8460*/  IMAD.WIDE.U32 R2, R135, c[0x0][0x2d8], RZ ;  /* 0x0000b60087027a25 */ /* 0x001fe200078e00ff */
[C---:B-1----:R-:W-:Y:S02]  /*8470*/  LEA R5, P5, R122.reuse, c[0x0][0x330], 0x1 ;  /* 0x0000cc007a057a11 */ /* 0x042fe400078a08ff */
[----:B------:R-:W-:Y:S02]  /*8480*/  LDS.U16 R13, [R120+0x40] ;  /* 0x00004000780d7984 */ /* 0x000fe40000000400 */
[----:B------:R-:W-:Y:S02]  /*8490*/  IADD3 R3, R3, R9, RZ ;  /* 0x0000000903037210 */ /* 0x000fe40007ffe0ff */
[----:B------:R-:W-:Y:S01]  /*84a0*/  LDS.U16 R15, [R119+0x80] ;  /* 0x00008000770f7984 */ /* 0x000fe20000000400 */
[----:B------:R-:W-:Y:S02]  /*84b0*/  LEA.HI.X R6, R122, c[0x0][0x334], R22, 0x1, P5 ;  /* 0x0000cd007a067a11 */ /* 0x000fe400028f0c16 */
[----:B------:R-:W-:Y:S01]  /*84c0*/  IMAD.WIDE.U32 R2, R137, c[0x0][0x2e0], R2 ;  /* 0x0000b80089027a25 */ /* 0x000fe200078e0002 */
[----:B------:R-:W-:Y:S04]  /*84d0*/  LDS.U16 R17, [R118+0xc0] ;  /* 0x0000c00076117984 */ /* 0x000fe80000000400 */
[----:B------:R-:W-:Y:S01]  /*84e0*/  LDS.U16 R19, [R117+0x100] ;  /* 0x0001000075137984 */ /* 0x000fe20000000400 */
[----:B------:R-:W-:-:S02]  /*84f0*/  IADD3 R0, P1, R45, R2, RZ ;  /* 0x000000022d007210 */ /* 0x000fc40007f3e0ff */
[----:B------:R-:W-:Y:S01]  /*8500*/  IADD3 R2, P5, R122, R123, RZ ;  /* 0x0000007b7a027210 */ /* 0x000fe20007fbe0ff */
[----:B------:R-:W-:Y:S01]  /*8510*/  LDS.U16 R21, [R116+0x140] ;  /* 0x0001400074157984 */ /* 0x000fe20000000400 */
[----:B------:R-:W-:Y:S02]  /*8520*/  IADD3.X R3, R47, R4, R3, P1, !PT ;  /* 0x000000042f037210 */ /* 0x000fe40000ffe403 */
[C---:B------:R-:W-:Y:S01]  /*8530*/  LEA R4, P6, R0.reuse, R5, 0x1 ;  /* 0x0000000500047211 */ /* 0x040fe200078c08ff */
[----:B------:R-:W-:Y:S03]  /*8540*/  LDS.U16 R23, [R115+0x180] ;  /* 0x0001800073177984 */ /* 0x000fe60000000400 */
[----:B------:R-:W-:Y:S01]  /*8550*/  LEA.HI.X R5, R0, R6, R3, 0x1, P6 ;  /* 0x0000000600057211 */ /* 0x000fe200030f0c03 */
[----:B------:R-:W-:Y:S01]  /*8560*/  LDS.U16 R25, [R114+0x1c0] ;  /* 0x0001c00072197984 */ /* 0x000fe20000000400 */
[----:B------:R-:W-:-:S03]  /*8570*/  LEA.HI.X.SX32 R3, R123, R22, 0x1, P5 ;  /* 0x000000167b037211 */ /* 0x000fc600028f0eff */
        /* <DEDUP_REMOVED lines=25> */
.L_x_4091:
[----:B------:R-:W-:Y:S05]  /*8710*/  BSYNC B0 ;  /* 0x0000000000007941 */ /* 0x000fea0003800000 */
.L_x_4090:
        /* <DEDUP_REMOVED lines=35> */
[----:B------:R-:W-:Y:S01]  /*8950*/  LOP3.LUT R68, R68, 0xfffffe00, RZ, 0xc0, !PT ;  /* 0xfffffe0044447812 */ /* 0x000fe200078ec0ff */
[----:B------:R-:W-:Y:S01]  /*8960*/  @!P1 STG.E.U16 [R4.64+-0x580], R31 ;  /* 0xfffa801f04009986 */ /* 0x000fe2000c101506 */
[----:B------:R-:W-:Y:S02]  /*8970*/  F2FP.BF16.PACK_AB R53, R54, R53 ;  /* 0x000000353635723e */ /* 0x000fe400000010ff */
[----:B-1----:R-:W-:Y:S01]  /*8980*/  LEA R23, R127, R68, 0x4 ;  /* 0x000000447f177211 */ /* 0x002fe200078e20ff */
[----:B------:R-:W-:Y:S03]  /*8990*/  @!P2 STG.E.U16 [R4.64+-0x540], R33 ;  /* 0xfffac0210400a986 */ /* 0x000fe6000c101506 */
[C---:B------:R-:W-:Y:S01]  /*89a0*/  IADD3 R0, R23.reuse, 0x1, RZ ;  /* 0x0000000117007810 */ /* 0x040fe20007ffe0ff */
[----:B------:R-:W-:Y:S01]  /*89b0*/  @!P3 STG.E.U16 [R4.64+-0x500], R35 ;  /* 0xfffb00230400b986 */ /* 0x000fe2000c101506 */
[----:B0-----:R-:W-:-:S02]  /*89c0*/  IADD3 R8, R23, 0x2, RZ ;  /* 0x0000000217087810 */ /* 0x001fc40007ffe0ff */
[----:B------:R-:W-:Y:S01]  /*89d0*/  LEA.HI.SX32 R6, R0, R23, 0x1b ;  /* 0x0000001700067211 */ /* 0x000fe200078fdaff */
[----:B------:R-:W-:Y:S01]  /*89e0*/  @!P4 STG.E.U16 [R4.64+-0x4c0], R37 ;  /* 0xfffb40250400c986 */ /* 0x000fe2000c101506 */
[----:B------:R-:W-:Y:S01]  /*89f0*/  FADD.FTZ R0, R7, R54 ;  /* 0x0000003607007221 */ /* 0x000fe20000010000 */
[C---:B------:R-:W-:Y:S02]  /*8a00*/  IADD3 R9, R23.reuse, 0x3, RZ ;  /* 0x0000000317097810 */ /* 0x040fe40007ffe0ff */
[----:B------:R-:W-:Y:S01]  /*8a10*/  @!P5 STG.E.U16 [R4.64+-0x480], R39 ;  /* 0xfffb80270400d986 */ /* 0x000fe2000c101506 */
[----:B------:R-:W-:Y:S01]  /*8a20*/  FADD.FTZ R7, R0, R55 ;  /* 0x0000003700077221 */ /* 0x000fe20000010000 */
[----:B------:R-:W-:Y:S02]  /*8a30*/  IADD3 R10, R23, 0x4, RZ ;  /* 0x00000004170a7810 */ /* 0x000fe40007ffe0ff */
[----:B------:R0:W-:Y:S01]  /*8a40*/  @!P6 STG.E.U16 [R4.64+-0x440], R41 ;  /* 0xfffbc0290400e986 */ /* 0x0001e2000c101506 */
[----:B------:R-:W-:Y:S01]  /*8a50*/  FADD.FTZ R0, R7, R56 ;  /* 0x0000003807007221 */ /* 0x000fe20000010000 */
[----:B------:R-:W-:-:S02]  /*8a60*/  IADD3 R11, R23, 0x5, RZ ;  /* 0x00000005170b7810 */ /* 0x000fc40007ffe0ff */
[----:B------:R-:W-:Y:S01]  /*8a70*/  BAR.SYNC.DEFER_BLOCKING 0x0 ;  /* 0x0000000000007b1d */ /* 0x000fe20000010000 */
[C---:B------:R-:W-:Y:S02]  /*8a80*/  IADD3 R12, R23.reuse, 0x6, RZ ;  /* 0x00000006170c7810 */ /* 0x040fe40007ffe0ff */
[C---:B------:R-:W-:Y:S02]  /*8a90*/  IADD3 R13, R23.reuse, 0x7, RZ ;  /* 0x00000007170d7810 */ /* 0x040fe40007ffe0ff */
[C---:B------:R-:W-:Y:S02]  /*8aa0*/  IADD3 R14, R23.reuse, 0x8, RZ ;  /* 0x00000008170e7810 */ /* 0x040fe40007ffe0ff */
[C---:B------:R-:W-:Y:S01]  /*8ab0*/  IADD3 R15, R23.reuse, 0x9, RZ ;  /* 0x00000009170f7810 */ /* 0x040fe20007ffe0ff */
[----:B0-----:R-:W-:Y:S01]  /*8ac0*/  FADD.FTZ R5, R0, R57 ;  /* 0x0000003900057221 */ /* 0x001fe20000010000 */
[C---:B------:R-:W-:Y:S02]  /*8ad0*/  IADD3 R16, R23.reuse, 0xa, RZ ;  /* 0x0000000a17107810 */ /* 0x040fe40007ffe0ff */
[----:B------:R-:W-:-:S02]  /*8ae0*/  IADD3 R17, R23, 0xb, RZ ;  /* 0x0000000b17117810 */ /* 0x000fc40007ffe0ff */
[C---:B------:R-:W-:Y:S02]  /*8af0*/  IADD3 R18, R23.reuse, 0xc, RZ ;  /* 0x0000000c17127810 */ /* 0x040fe40007ffe0ff */
[C---:B------:R-:W-:Y:S02]  /*8b00*/  IADD3 R19, R23.reuse, 0xd, RZ ;  /* 0x0000000d17137810 */ /* 0x040fe40007ffe0ff */
[C---:B------:R-:W-:Y:S02]  /*8b10*/  IADD3 R20, R23.reuse, 0xe, RZ ;  /* 0x0000000e17147810 */ /* 0x040fe40007ffe0ff */
[----:B------:R-:W-:Y:S02]  /*8b20*/  IADD3 R21, R23, 0xf, RZ ;  /* 0x0000000f17157810 */ /* 0x000fe40007ffe0ff */
[-C--:B------:R-:W-:Y:S02]  /*8b30*/  LEA.HI.SX32 R8, R8, R23.reuse, 0x1b ;  /* 0x0000001708087211 */ /* 0x080fe400078fdaff */
[----:B------:R-:W-:Y:S01]  /*8b40*/  LEA.HI.SX32 R9, R9, R23, 0x1b ;  /* 0x0000001709097211 */ /* 0x000fe200078fdaff */
[----:B------:R-:W-:Y:S01]  /*8b50*/  STS.U16 [R97], R53 ;  /* 0x0000003561007388 */ /* 0x000fe20000000400 */
[----:B------:R-:W-:-:S02]  /*8b60*/  F2FP.BF16.PACK_AB R55, R56, R55 ;  /* 0x000000373837723e */ /* 0x000fc400000010ff */
[-C--:B------:R-:W-:Y:S02]  /*8b70*/  LEA.HI.SX32 R10, R10, R23.reuse, 0x1b ;  /* 0x000000170a0a7211 */ /* 0x080fe400078fdaff */
[----:B------:R-:W-:Y:S02]  /*8b80*/  LEA.HI.SX32 R11, R11, R23, 0x1b ;  /* 0x000000170b0b7211 */ /* 0x000fe400078fdaff */
[----:B------:R-:W-:Y:S02]  /*8b90*/  PRMT R7, R53, 0x7632, R7 ;  /* 0x0000763235077816 */ /* 0x000fe40000000007 */
[----:B------:R-:W-:Y:S02]  /*8ba0*/  SHF.L.U32 R6, R6, 0x1, RZ ;  /* 0x0000000106067819 */ /* 0x000fe400000006ff */
[----:B------:R-:W-:Y:S01]  /*8bb0*/  F2FP.BF16.PACK_AB R57, R58, R57 ;  /* 0x000000393a39723e */ /* 0x000fe200000010ff */
[----:B------:R-:W-:Y:S01]  /*8bc0*/  FADD.FTZ R58, R5, R58 ;  /* 0x0000003a053a7221 */ /* 0x000fe20000010000 */
[-C--:B------:R-:W-:Y:S01]  /*8bd0*/  LEA.HI.SX32 R12, R12, R23.reuse, 0x1b ;  /* 0x000000170c0c7211 */ /* 0x080fe200078fdaff */
[----:B------:R0:W-:Y:S01]  /*8be0*/  STS.U16 [R6+0x2], R7 ;  /* 0x0000020706007388 */ /* 0x0001e20000000400 */
        /* <DEDUP_REMOVED lines=8> */
[----:B------:R-:W-:Y:S02]  /*8c70*/  LEA.HI.SX32 R21, R21, R23, 0x1b ;  /* 0x0000001715157211 */ /* 0x000fe400078fdaff */
[----:B------:R-:W-:Y:S02]  /*8c80*/  SHF.L.U32 R8, R8, 0x1, RZ ;  /* 0x0000000108087819 */ /* 0x000fe400000006ff */
[----:B------:R-:W-:Y:S02]  /*8c90*/  PRMT R23, R55, 0x7632, R23 ;  /* 0x0000763237177816 */ /* 0x000fe40000000017 */
[----:B------:R-:W-:Y:S01]  /*8ca0*/  SHF.L.U32 R9, R9, 0x1, RZ ;  /* 0x0000000109097819 */ /* 0x000fe200000006ff */
[----:B------:R1:W-:Y:S01]  /*8cb0*/  STS.U16 [R8+0x4], R55 ;  /* 0x0000043708007388 */ /* 0x0003e20000000400 */
[----:B------:R-:W-:-:S02]  /*8cc0*/  SHF.L.U32 R10, R10, 0x1, RZ ;  /* 0x000000010a0a7819 */ /* 0x000fc400000006ff */
[----:B------:R-:W-:Y:S01]  /*8cd0*/  PRMT R25, R57, 0x7632, R25 ;  /* 0x0000763239197816 */ /* 0x000fe20000000019 */
[----:B------:R-:W-:Y:S01]  /*8ce0*/  STS.U16 [R9+0x6], R23 ;  /* 0x0000061709007388 */ /* 0x000fe20000000400 */
[----:B------:R-:W-:Y:S02]  /*8cf0*/  SHF.L.U32 R11, R11, 0x1, RZ ;  /* 0x000000010b0b7819 */ /* 0x000fe400000006ff */
[----:B------:R-:W-:Y:S01]  /*8d00*/  F2FP.BF16.PACK_AB R0, R72, R59 ;  /* 0x0000003b4800723e */ /* 0x000fe200000010ff */
[----:B------:R-:W-:Y:S01]  /*8d10*/  STS.U16 [R10+0x8], R57 ;  /* 0x000008390a007388 */ /* 0x000fe20000000400 */
[----:B------:R-:W-:Y:S01]  /*8d20*/  SHF.L.U32 R12, R12, 0x1, RZ ;  /* 0x000000010c0c7819 */ /* 0x000fe200000006ff */
[----:B------:R-:W-:Y:S01]  /*8d30*/  FADD.FTZ R59, R58, R59 ;  /* 0x0000003b3a3b7221 */ /* 0x000fe20000010000 */
[----:B------:R-:W-:Y:S01]  /*8d40*/  F2FP.BF16.PACK_AB R4, R74, R73 ;  /* 0x000000494a04723e */ /* 0x000fe200000010ff */
[----:B------:R-:W-:Y:S01]  /*8d50*/  STS.U16 [R11+0xa], R25 ;  /* 0x00000a190b007388 */ /* 0x000fe20000000400 */
[----:B0-----:R-:W-:Y:S01]  /*8d60*/  F2FP.BF16.PACK_AB R6, R76, R75 ;  /* 0x0000004b4c06723e */ /* 0x001fe200000010ff */
[----:B------:R-:W-:Y:S01]  /*8d70*/  FADD.FTZ R72, R59, R72 ;  /* 0x000000483b487221 */ /* 0x000fe20000010000 */
[----:B------:R-:W-:Y:S01]  /*8d80*/  PRMT R7, R0, 0x7632, R7 ;  /* 0x0000763200077816 */ /* 0x000fe20000000007 */
[----:B------:R0:W-:Y:S01]  /*8d90*/  STS.U16 [R12+0xc], R0 ;  /* 0x00000c000c007388 */ /* 0x0001e20000000400 */
[----:B------:R-:W-:Y:S01]  /*8da0*/  SHF.L.U32 R13, R13, 0x1, RZ ;  /* 0x000000010d0d7819 */ /* 0x000fe200000006ff */
[----:B------:R-:W-:Y:S01]  /*8db0*/  FADD.FTZ R73, R72, R73 ;  /* 0x0000004948497221 */ /* 0x000fe20000010000 */
[----:B-1----:R-:W-:-:S02]  /*8dc0*/  PRMT R8, R4, 0x7610, R8 ;  /* 0x0000761004087816 */ /* 0x002fc40000000008 */
        /* <DEDUP_REMOVED lines=16> */
[----:B------:R-:W-:-:S02]  /*8ed0*/  SHF.L.U32 R18, R18, 0x1, RZ ;  /* 0x0000000112127819 */ /* 0x000fc400000006ff */
[----:B------:R-:W-:Y:S01]  /*8ee0*/  PRMT R12, R0, 0x7632, R12 ;  /* 0x00007632000c7816 */ /* 0x000fe2000000000c */
[----:B------:R-:W-:Y:S01]  /*8ef0*/  STS.U16 [R17+0x16], R10 ;  /* 0x0000160a11007388 */ /* 0x000fe20000000400 */
[----:B------:R-:W-:Y:S01]  /*8f00*/  SHF.L.U32 R19, R19, 0x1, RZ ;  /* 0x0000000113137819 */ /* 0x000fe200000006ff */
[----:B------:R-:W-:Y:S01]  /*8f10*/  FADD.FTZ R78, R77, R78 ;  /* 0x0000004e4d4e7221 */ /* 0x000fe20000010000 */
[----:B------:R-:W-:Y:S01]  /*8f20*/  SHF.L.U32 R20, R20, 0x1, RZ ;  /* 0x0000000114147819 */ /* 0x000fe200000006ff */
[----:B------:R0:W-:Y:S01]  /*8f30*/  STS.U16 [R18+0x18], R0 ;  /* 0x0000180012007388 */ /* 0x0001e20000000400 */
[----:B------:R-:W-:Y:S01]  /*8f40*/  PRMT R23, R4, 0x7632, R23 ;  /* 0x0000763204177816 */ /* 0x000fe20000000017 */
[----:B------:R-:W-:Y:S01]  /*8f50*/  FADD.FTZ R79, R78, R79 ;  /* 0x0000004f4e4f7221 */ /* 0x000fe20000010000 */
[----:B------:R-:W-:Y:S01]  /*8f60*/  SHF.L.U32 R21, R21, 0x1, RZ ;  /* 0x0000000115157819 */ /* 0x000fe200000006ff */
[----:B------:R-:W-:Y:S02]  /*8f70*/  STS.U16 [R19+0x1a], R12 ;  /* 0x00001a0c13007388 */ /* 0x000fe40000000400 */
[----:B------:R-:W-:-:S02]  /*8f80*/  FADD.FTZ R132, R79, R80 ;  /* 0x000000504f847221 */ /* 0x000fc40000010000 */
[----:B------:R1:W-:Y:S01]  /*8f90*/  STS.U16 [R20+0x1c], R4 ;  /* 0x00001c0414007388 */ /* 0x0003e20000000400 */
[----:B0-----:R-:W-:-:S03]  /*8fa0*/  IMAD R0, R134, c[0x0][0x2f8], RZ ;  /* 0x0000be0086007a24 */ /* 0x001fc600078e02ff */
[----:B------:R-:W-:Y:S01]  /*8fb0*/  STS.U16 [R21+0x1e], R23 ;  /* 0x00001e1715007388 */ /* 0x000fe20000000400 */
[----:B------:R-:W-:-:S06]  /*8fc0*/  NOP ;  /* 0x0000000000007918 */ /* 0x000fcc0000000000 */
[----:B------:R-:W-:Y:S01]  /*8fd0*/  LDS.U16 R121, [R121] ;  /* 0x0000000079797984 */ /* 0x000fe20000000400 */
[----:B-1----:R-:W-:-:S03]  /*8fe0*/  IMAD.WIDE.U32 R4, R135, c[0x0][0x2f8], RZ ;  /* 0x0000be0087047a25 */ /* 0x002fc600078e00ff */
[----:B------:R-:W-:Y:S01]  /*8ff0*/  LDS.U16 R9, [R120+0x40] ;  /* 0x0000400078097984 */ /* 0x000fe20000000400 */
[----:B------:R-:W-:-:S03]  /*9000*/  IMAD R7, R135, c[0x0][0x2fc], R0 ;  /* 0x0000bf0087077a24 */ /* 0x000fc600078e0200 */
        /* <DEDUP_REMOVED lines=19> */
[----:B------:R-:W-:-:S04]  /*9140*/  IADD3 R122, P1, R122, -0x3e0, RZ ;  /* 0xfffffc207a7a7810 */ /* 0x000fc80007f3e0ff */
[----:B------:R-:W-:-:S07]  /*9150*/  IADD3.X R27, R22, -0x1, RZ, P1, !PT ;  /* 0xffffffff161b7810 */ /* 0x000fce0000ffe4ff */
        /* <DEDUP_REMOVED lines=10> */
.L_x_4093:
[----:B------:R-:W-:Y:S05]  /*9200*/  BSYNC B0 ;  /* 0x0000000000007941 */ /* 0x000fea0003800000 */
.L_x_4092:
[----:B------:R-:W-:Y:S01]  /*9210*/  MOV R2, R4 ;  /* 0x0000000400027202 */ /* 0x000fe20000000f00 */
[----:B------:R-:W-:Y:S01]  /*9220*/  IMAD R4, R136, c[0x0][0x300], RZ ;  /* 0x0000c00088047a24 */ /* 0x000fe200078e02ff */
[----:B------:R-:W-:Y:S01]  /*9230*/  MOV R3, R29 ;  /* 0x0000001d00037202 */ /* 0x000fe20000000f00 */
[----:B------:R-:W-:Y:S01]  /*9240*/  UIADD3 UR12, UP0, UR12, -0x800, URZ ;  /* 0xfffff8000c0c7890 */ /* 0x000fe2000ff1e03f */
[----:B------:R-:W-:Y:S01]  /*9250*/  LEA R0, P1, R122, c[0x0][0x340], 0x1 ;  /* 0x0000d0007a007a11 */ /* 0x000fe200078208ff */
[C---:B0-----:R-:W-:Y:S01]  /*9260*/  IMAD R6, R137.reuse, c[0x0][0x304], R4 ;  /* 0x0000c10089067a24 */ /* 0x041fe200078e0204 */
[-C--:B------:R-:W-:Y:S01]  /*9270*/  ISETP.GE.AND P3, PT, R26, R25.reuse, PT ;  /* 0x000000191a00720c */ /* 0x080fe20003f66270 */
[----:B------:R-:W-:Y:S01]  /*9280*/  IMAD.WIDE.U32 R2, R137, c[0x0][0x300], R2 ;  /* 0x0000c00089027a25 */ /* 0x000fe200078e0002 */
[----:B------:R-:W-:Y:S01]  /*9290*/  LEA.HI.X R4, R122, c[0x0][0x344], R27, 0x1, P1 ;  /* 0x0000d1007a047a11 */ /* 0x000fe200008f0c1b */
[----:B------:R-:W-:Y:S01]  /*92a0*/  UIADD3 UR8, UP1, UR8, -0x800, URZ ;  /* 0xfffff80008087890 */ /* 0x000fe2000ff3e03f */
[-C--:B------:R-:W-:Y:S01]  /*92b0*/  ISETP.GE.AND P4, PT, R28, R25.reuse, PT ;  /* 0x000000191c00720c */ /* 0x080fe20003f86270 */
[----:B------:R-:W-:Y:S01]  /*92c0*/  UIADD3 UR10, UP2, UR10, -0x800, URZ ;  /* 0xfffff8000a0a7890 */ /* 0x000fe2000ff5e03f */
[----:B------:R-:W-:Y:S01]  /*92d0*/  IADD3 R5, P0, R45, R2, RZ ;  /* 0x000000022d057210 */ /* 0x000fe20007f1e0ff */
[----:B------:R-:W-:Y:S01]  /*92e0*/  UIADD3.X UR13, UR13, -0x1, URZ, UP0, !UPT ;  /* 0xffffffff0d0d7890 */ /* 0x000fe200087fe43f */
[----:B------:R-:W-:Y:S01]  /*92f0*/  ISETP.GE.AND P5, PT, R30, R25, PT ;  /* 0x000000191e00720c */ /* 0x000fe20003fa6270 */
[----:B------:R-:W-:Y:S01]  /*9300*/  UIADD3.X UR9, UR9, -0x1, URZ, UP1, !UPT ;  /* 0xffffffff09097890 */ /* 0x000fe20008ffe43f */
[----:B------:R-:W-:Y:S01]  /*9310*/  IADD3.X R3, R47, R6, R3, P0, !PT ;  /* 0x000000062f037210 */ /* 0x000fe200007fe403 */
[----:B------:R-:W-:Y:S01]  /*9320*/  UIADD3.X UR11, UR11, -0x1, URZ, UP2, !UPT ;  /* 0xffffffff0b0b7890 */ /* 0x000fe200097fe43f */
[----:B------:R-:W-:-:S02]  /*9330*/  LEA R2, P0, R5, R0, 0x1 ;  /* 0x0000000005027211 */ /* 0x000fc400078008ff */
[-C--:B------:R-:W-:Y:S02]  /*9340*/  ISETP.GE.AND P6, PT, R32, R25.reuse, PT ;  /* 0x000000192000720c */ /* 0x080fe40003fc6270 */
        /* <DEDUP_REMOVED lines=31> */
.L_x_4051:
        /* <DEDUP_REMOVED lines=11> */
[----:B------:R-:W0:Y:S01]  /*95f0*/  SHFL.DOWN P1, R3, R0, 0x2, 0x1f ;  /* 0x08401f0000037f89 */ /* 0x000e220000020000 */
[----:B-----5:R-:W-:-:S08]  /*9600*/  ISETP.NE.AND P3, PT, R7, RZ, PT ;  /* 0x000000ff0700720c */ /* 0x020fd00003f65270 */
[----:B------:R-:W-:-:S04]  /*9610*/  @!P2 SHF.R.S32.HI R6, RZ, 0x1f, R7 ;  /* 0x0000001fff06a819 */ /* 0x000fc80000011407 */
        /* <DEDUP_REMOVED lines=8> */
[----:B0-----:R-:W-:-:S05]  /*96a0*/  @P1 FADD R4, R5, R4 ;  /* 0x0000000405041221 */ /* 0x001fca0000000000 */
[----:B------:R-:W-:Y:S04]  /*96b0*/  @!P2 STS [R7.X4+0x854], R4 ;  /* 0x000854040700a388 */ /* 0x000fe80000004800 */
[----:B------:R-:W-:Y:S06]  /*96c0*/  BAR.SYNC.DEFER_BLOCKING 0x0 ;  /* 0x0000000000007b1d */ /* 0x000fec0000010000 */
[----:B------:R-:W0:Y:S02]  /*96d0*/  @!P3 LDS R3, [0x858] ;  /* 0x00085800ff03b984 */ /* 0x000e240000000800 */
[----:B0-----:R-:W-:Y:S01]  /*96e0*/  @!P3 FADD.FTZ R4, R4, R3 ;  /* 0x000000030404b221 */ /* 0x001fe20000010000 */
[----:B------:R-:W-:Y:S05]  /*96f0*/  @P3 BRA `(.L_x_4096) ;  /* 0x0000001000003947 */ /* 0x000fea0003800000 */
[----:B------:R0:W-:Y:S02]  /*9700*/  RED.E.ADD.F32.FTZ.RN.STRONG.GPU [R106.64], R4 ;  /* 0x000000046a00798e */ /* 0x0001e4000c10e786 */
.L_x_4096:
[----:B------:R-:W-:Y:S05]  /*9710*/  BSYNC B0 ;  /* 0x0000000000007941 */ /* 0x000fea0003800000 */
.L_x_4095:
[----:B------:R-:W-:Y:S01]  /*9720*/  BSSY B0, `(.L_x_4097) ;  /* 0x000001d000007945 */ /* 0x000fe20003800000 */
[----:B------:R-:W-:Y:S05]  /*9730*/  @!P0 BRA `(.L_x_4098) ;  /* 0x000001a000008947 */ /* 0x000fea0003800000 */
[----:B------:R-:W-:Y:S06]  /*9740*/  BAR.SYNC.DEFER_BLOCKING 0x0 ;  /* 0x0000000000007b1d */ /* 0x000fec0000010000 */
[----:B------:R-:W4:Y:S04]  /*9750*/  SHFL.DOWN P0, R3, R132, 0x1, 0x1f ;  /* 0x08201f0084037f89 */ /* 0x000f280000000000 */
[----:B0-----:R-:W0:Y:S04]  /*9760*/  S2R R4, SR_LANEID ;  /* 0x0000000000047919 */ /* 0x001e280000000000 */
[----:B------:R-:W5:Y:S01]  /*9770*/  S2R R21, SR_TID.X ;  /* 0x0000000000157919 */ /* 0x000f620000002100 */
[----:B----4-:R-:W-:Y:S01]  /*9780*/  @P0 FADD R3, R3, R132 ;  /* 0x0000008403030221 */ /* 0x010fe20000000000 */
[----:B0-----:R-:W-:-:S04]  /*9790*/  ISETP.NE.AND P2, PT, R4, RZ, PT ;  /* 0x000000ff0400720c */ /* 0x001fc80003f45270 */
        /* <DEDUP_REMOVED lines=17> */
[----:B------:R0:W-:Y:S01]  /*98b0*/  RED.E.ADD.F32.FTZ.RN.STRONG.GPU [R104.64], R7 ;  /* 0x000000076800798e */ /* 0x0001e2000c10e786 */
[----:B------:R-:W-:Y:S01]  /*98c0*/  HFMA2.MMA R21, -RZ, RZ, 0, 0 ;  /* 0x00000000ff157435 */ /* 0x000fe200000001ff */
[----:B------:R-:W-:Y:S05]  /*98d0*/  BRA `(.L_x_4099) ;  /* 0x0000001000007947 */ /* 0x000fea0003800000 */
.L_x_4098:
[----:B------:R-:W4:Y:S02]  /*98e0*/  S2R R21, SR_TID.X ;  /* 0x0000000000157919 */ /* 0x000f240000002100 */
.L_x_4099:
[----:B------:R-:W-:Y:S05]  /*98f0*/  BSYNC B0 ;  /* 0x0000000000007941 */ /* 0x000fea0003800000 */
.L_x_4097:
[----:B----4-:R-:W-:-:S13]  /*9900*/  ISETP.GE.AND P0, PT, R21, c[0x0][0x16c], PT ;  /* 0x00005b0015007a0c */ /* 0x010fda0003f06270 */
[----:B------:R-:W-:Y:S05]  /*9910*/  @P0 EXIT ;  /* 0x000000000000094d */ /* 0x000fea0003800000 */
[C---:B------:R-:W-:Y:S02]  /*9920*/  IMAD R0, R136.reuse, c[0x0][0x288], RZ ;  /* 0x0000a20088007a24 */ /* 0x040fe400078e02ff */
[C---:B------:R-:W-:Y:S02]  /*9930*/  IMAD R2, R136.reuse, c[0x0][0x2c8], RZ ;  /* 0x0000b20088027a24 */ /* 0x040fe400078e02ff */
[C---:B0-----:R-:W-:Y:S02]  /*9940*/  IMAD R4, R136.reuse, c[0x0][0x2a8], RZ ;  /* 0x0000aa0088047a24 */ /* 0x041fe400078e02ff */
[C---:B------:R-:W-:Y:S02]  /*9950*/  IMAD R12, R136.reuse, c[0x0][0x1b8], RZ ;  /* 0x00006e00880c7a24 */ /* 0x040fe400078e02ff */
[----:B------:R-:W-:Y:S02]  /*9960*/  IMAD R136, R136, c[0x0][0x198], RZ ;  /* 0x0000660088887a24 */ /* 0x000fe400078e02ff */
[----:B------:R-:W-:-:S04]  /*9970*/  IMAD.WIDE.U32 R6, R137, c[0x0][0x288], RZ ;  /* 0x0000a20089067a25 */ /* 0x000fc800078e00ff */
[----:B--2---:R-:W-:-:S04]  /*9980*/  IMAD.WIDE.U32 R8, R137, c[0x0][0x2c8], RZ ;  /* 0x0000b20089087a25 */ /* 0x004fc800078e00ff */
        /* <DEDUP_REMOVED lines=13> */
.L_x_4100:
        /* <DEDUP_REMOVED lines=64> */
.L_x_4057:
[----:B------:R-:W-:Y:S01]  /*9e60*/  HFMA2.MMA R67, -RZ, RZ, 0, 5.9604644775390625e-08 ;  /* 0x00000001ff437435 */ /* 0x000fe200000001ff */
[----:B------:R-:W-:Y:S02]  /*9e70*/  MOV R206, R66 ;  /* 0x0000004200ce7202 */ /* 0x000fe40000000f00 */
[----:B------:R-:W-:Y:S02]  /*9e80*/  MOV R68, RZ ;  /* 0x000000ff00447202 */ /* 0x000fe40000000f00 */
[----:B------:R-:W-:-:S02]  /*9e90*/  MOV R69, 0xffffffff ;  /* 0xffffffff00457802 */ /* 0x000fc40000000f00 */
[----:B------:R-:W-:Y:S02]  /*9ea0*/  MOV R64, 0x9ec0 ;  /* 0x00009ec000407802 */ /* 0x000fe40000000f00 */
[----:B-1---5:R-:W-:Y:S05]  /*9eb0*/  CALL.REL.NOINC `($__internal_98_$__cuda_sm70_shflsync_up) ;  /* 0x00001e5000007944 */ /* 0x022fea0003c00000 */
[----:B-1----:R-:W-:Y:S01]  /*9ec0*/  MOV R205, R69 ;  /* 0x0000004500cd7202 */ /* 0x002fe20000000f00 */
[----:B0-----:R-:W-:Y:S05]  /*9ed0*/  BRA `(.L_x_4101) ;  /* 0xffff9ea000007947 */ /* 0x001fea000383ffff */
.L_x_4058:
[----:B------:R-:W-:Y:S01]  /*9ee0*/  HFMA2.MMA R67, -RZ, RZ, 0, 5.9604644775390625e-08 ;  /* 0x00000001ff437435 */ /* 0x000fe200000001ff */
[----:B------:R-:W-:Y:S02]  /*9ef0*/  MOV R206, R208 ;  /* 0x000000d000ce7202 */ /* 0x000fe40000000f00 */
[----:B------:R-:W-:Y:S02]  /*9f00*/  MOV R68, RZ ;  /* 0x000000ff00447202 */ /* 0x000fe40000000f00 */
[----:B------:R-:W-:Y:S02]  /*9f10*/  MOV R69, 0xffffffff ;  /* 0xffffffff00457802 */ /* 0x000fe40000000f00 */
[----:B------:R-:W-:Y:S02]  /*9f20*/  MOV R64, 0x9f40 ;  /* 0x00009f4000407802 */ /* 0x000fe40000000f00 */
[----:B012--5:R-:W-:Y:S05]  /*9f30*/  CALL.REL.NOINC `($__internal_98_$__cuda_sm70_shflsync_up) ;  /* 0x00001dd000007944 */ /* 0x027fea0003c00000 */
[----:B0-----:R-:W-:Y:S01]  /*9f40*/  HFMA2.MMA R67, -RZ, RZ, 0, 5.9604644775390625e-08 ;  /* 0x00000001ff437435 */ /* 0x001fe200000001ff */
[----:B-1----:R-:W-:Y:S02]  /*9f50*/  MOV R207, R69 ;  /* 0x0000004500cf7202 */ /* 0x002fe40000000f00 */
[----:B------:R-:W-:-:S02]  /*9f60*/  MOV R206, R70 ;  /* 0x0000004600ce7202 */ /* 0x000fc40000000f00 */
[----:B------:R-:W-:Y:S02]  /*9f70*/  MOV R68, RZ ;  /* 0x000000ff00447202 */ /* 0x000fe40000000f00 */
[----:B------:R-:W-:Y:S02]  /*9f80*/  MOV R69, 0xffffffff ;  /* 0xffffffff00457802 */ /* 0x000fe40000000f00 */
[----:B------:R-:W-:Y:S02]  /*9f90*/  MOV R64, 0x9fb0 ;  /* 0x00009fb000407802 */ /* 0x000fe40000000f00 */
[----:B------:R-:W-:Y:S05]  /*9fa0*/  CALL.REL.NOINC `($__internal_98_$__cuda_sm70_shflsync_up) ;  /* 0x00001d6000007944 */ /* 0x000fea0003c00000 */
[----:B0-----:R-:W-:Y:S01]  /*9fb0*/  HFMA2.MMA R67, -RZ, RZ, 0, 5.9604644775390625e-08 ;  /* 0x00000001ff437435 */ /* 0x001fe200000001ff */
[----:B-1----:R-:W-:Y:S02]  /*9fc0*/  MOV R209, R69 ;  /* 0x0000004500d17202 */ /* 0x002fe40000000f00 */
[----:B------:R-:W-:Y:S02]  /*9fd0*/  MOV R206, R71 ;  /* 0x0000004700ce7202 */ /* 0x000fe40000000f00 */
[----:B------:R-:W-:Y:S02]  /*9fe0*/  MOV R68, RZ ;  /* 0x000000ff00447202 */ /* 0x000fe40000000f00 */
[----:B------:R-:W-:-:S02]  /*9ff0*/  MOV R69, 0xffffffff ;  /* 0xffffffff00457802 */ /* 0x000fc40000000f00 */
[----:B------:R-:W-:Y:S02]  /*a000*/  MOV R64, 0xa020 ;  /* 0x0000a02000407802 */ /* 0x000fe40000000f00 */
[----:B------:R-:W-:Y:S05]  /*a010*/  CALL.REL.NOINC `($__internal_98_$__cuda_sm70_shflsync_up) ;  /* 0x00001cf000007944 */ /* 0x000fea0003c00000 */
[C---:B01----:R-:W-:Y:S01]  /*a020*/  FMUL.FTZ R67, R208.reuse, R69 ;  /* 0x00000045d0437220 */ /* 0x043fe20000410000 */
[----:B------:R-:W-:Y:S01]  /*a030*/  ISETP.GE.AND P0, PT, R127, 0x1, PT ;  /* 0x000000017f00780c */ /* 0x000fe20003f06270 */
[C---:B------:R-:W-:Y:S02]  /*a040*/  FMUL.FTZ R68, R208.reuse, R209 ;  /* 0x000000d1d0447220 */ /* 0x040fe40000410000 */
[C---:B------:R-:W-:Y:S02]  /*a050*/  FMUL.FTZ R65, R208.reuse, R205 ;  /* 0x000000cdd0417220 */ /* 0x040fe40000410000 */
[----:B------:R-:W-:Y:S02]  /*a060*/  FMUL.FTZ R64, R208, R207 ;  /* 0x000000cfd0407220 */ /* 0x000fe40000410000 */
[C---:B------:R-:W-:Y:S02]  /*a070*/  FFMA.FTZ R67, R66.reuse, R209, -R67 ;  /* 0x000000d142437223 */ /* 0x040fe40000010843 */
[C---:B------:R-:W-:Y:S01]  /*a080*/  FFMA.FTZ R68, R66.reuse, R69, R68 ;  /* 0x0000004542447223 */ /* 0x040fe20000010044 */
[----:B------:R-:W-:Y:S01]  /*a090*/  MOV R69, 0xffffffff ;  /* 0xffffffff00457802 */ /* 0x000fe20000000f00 */
[----:B------:R-:W-:-:S02]  /*a0a0*/  FFMA.FTZ R65, R66, R207, R65 ;  /* 0x000000cf42417223 */ /* 0x000fc40000010041 */
[----:B------:R-:W-:Y:S01]  /*a0b0*/  FFMA.FTZ R205, R66, R205, -R64 ;  /* 0x000000cd42cd7223 */ /* 0x000fe20000010840 */
[----:B------:R-:W-:Y:S01]  /*a0c0*/  MOV R64, 0xa170 ;  /* 0x0000a17000407802 */ /* 0x000fe20000000f00 */
[----:B------:R-:W-:Y:S01]  /*a0d0*/  FADD.FTZ R67, R70, R67 ;  /* 0x0000004346437221 */ /* 0x000fe20000010000 */
[----:B------:R-:W-:Y:S01]  /*a0e0*/  FSEL R210, R208, R65, !P0 ;  /* 0x00000041d0d27208 */ /* 0x000fe20004000000 */
[C---:B------:R-:W-:Y:S01]  /*a0f0*/  FADD.FTZ R68, R71.reuse, R68 ;  /* 0x0000004447447221 */ /* 0x040fe20000010000 */
[----:B------:R-:W-:Y:S02]  /*a100*/  FSEL R205, R66, R205, !P0 ;  /* 0x000000cd42cd7208 */ /* 0x000fe40004000000 */
[----:B------:R-:W-:Y:S01]  /*a110*/  FSEL R208, R70, R67, !P0 ;  /* 0x0000004346d07208 */ /* 0x000fe20004000000 */
[----:B------:R-:W-:Y:S01]  /*a120*/  HFMA2.MMA R67, -RZ, RZ, 0, 1.1920928955078125e-07 ;  /* 0x00000002ff437435 */ /* 0x000fe200000001ff */
[----:B------:R-:W-:Y:S02]  /*a130*/  FSEL R207, R71, R68, !P0 ;  /* 0x0000004447cf7208 */ /* 0x000fe40004000000 */
[----:B------:R-:W-:-:S02]  /*a140*/  MOV R68, RZ ;  /* 0x000000ff00447202 */ /* 0x000fc40000000f00 */
[----:B------:R-:W-:Y:S02]  /*a150*/  MOV R206, R205 ;  /* 0x000000cd00ce7202 */ /* 0x000fe40000000f00 */
[----:B------:R-:W-:Y:S05]  /*a160*/  CALL.REL.NOINC `($__internal_98_$__cuda_sm70_shflsync_up) ;  /* 0x00001ba000007944 */ /* 0x000fea0003c00000 */
[----:B0-----:R-:W-:Y:S01]  /*a170*/  HFMA2.MMA R67, -RZ, RZ, 0, 1.1920928955078125e-07 ;  /* 0x00000002ff437435 */ /* 0x001fe200000001ff */
[----:B-1----:R-:W-:Y:S02]  /*a180*/  MOV R66, R69 ;  /* 0x0000004500427202 */ /* 0x002fe40000000f00 */
[----:B------:R-:W-:Y:S02]  /*a190*/  MOV R206, R210 ;  /* 0x000000d200ce7202 */ /* 0x000fe40000000f00 */
[----:B------:R-:W-:Y:S02]  /*a1a0*/  MOV R68, RZ ;  /* 0x000000ff00447202 */ /* 0x000fe40000000f00 */
[----:B------:R-:W-:Y:S02]  /*a1b0*/  MOV R69, 0xffffffff ;  /* 0xffffffff00457802 */ /* 0x000fe40000000f00 */
[----:B------:R-:W-:Y:S02]  /*a1c0*/  MOV R64, 0xa1e0 ;  /* 0x0000a1e000407802 */ /* 0x000fe40000000f00 */
[----:B------:R-:W-:Y:S05]  /*a1d0*/  CALL.REL.NOINC `($__internal_98_$__cuda_sm70_shflsync_up) ;  /* 0x00001b3000007944 */ /* 0x000fea0003c00000 */
[----:B0-----:R-:W-:Y:S01]  /*a1e0*/  HFMA2.MMA R67, -RZ, RZ, 0, 1.1920928955078125e-07 ;  /* 0x00000002ff437435 */ /* 0x001fe200000001ff */
[----:B-1----:R-:W-:-:S02]  /*a1f0*/  MOV R70, R69 ;  /* 0x0000004500467202 */ /* 0x002fc40000000f00 */
[----:B------:R-:W-:Y:S02]  /*a200*/  MOV R206, R208 ;  /* 0x000000d000ce7202 */ /* 0x000fe40000000f00 */
[----:B------:R-:W-:Y:S02]  /*a210*/  MOV R68, RZ ;  /* 0x000000ff00447202 */ /* 0x000fe40000000f00 */
[----:B------:R-:W-:Y:S02]  /*a220*/  MOV R69, 0xffffffff ;  /* 0xffffffff00457802 */ /* 0x000fe40000000f00 */
[----:B------:R-:W-:Y:S02]  /*a230*/  MOV R64, 0xa250 ;  /* 0x0000a25000407802 */ /* 0x000fe40000000f00 */
[----:B------:R-:W-:Y:S05]  /*a240*/  CALL.REL.NOINC `($__internal_98_$__cuda_sm70_shflsync_up) ;  /* 0x00001ac000007944 */ /* 0x000fea0003c00000 */
[----:B0-----:R-:W-:Y:S01]  /*a250*/  HFMA2.MMA R67, -RZ, RZ, 0, 1.1920928955078125e-07 ;  /* 0x00000002ff437435 */ /* 0x001fe200000001ff */
[----:B-1----:R-:W-:Y:S02]  /*a260*/  MOV R71, R69 ;  /* 0x0000004500477202 */ /* 0x002fe40000000f00 */
[----:B------:R-:W-:Y:S02]  /*a270*/  MOV R206, R207 ;  /* 0x000000cf00ce7202 */ /* 0x000fe40000000f00 */
[----:B------:R-:W-:-:S02]  /*a280*/  MOV R68, RZ ;  /* 0x000000ff00447202 */ /* 0x000fc40000000f00 */
[----:B------:R-:W-:Y:S02]  /*a290*/  MOV R69, 0xffffffff ;  /* 0xffffffff00457802 */ /* 0x000fe40000000f00 */
[----:B------:R-:W-:Y:S02]  /*a2a0*/  MOV R64, 0xa2c0 ;  /* 0x0000a2c000407802 */ /* 0x000fe40000000f00 */
[----:B------:R-:W-:Y:S05]  /*a2b0*/  CALL.REL.NOINC `($__internal_98_$__cuda_sm70_shflsync_up) ;  /* 0x00001a5000007944 */ /* 0x000fea0003c00000 */
[----:B------:R-:W-:Y:S01]  /*a2c0*/  ISETP.GE.AND P0, PT, R127, 0x2, PT ;  /* 0x000000027f00780c */ /* 0x000fe20003f06270 */
[-C--:B------:R-:W-:Y:S02]  /*a2d0*/  FMUL.FTZ R64, R66, R210.reuse ;  /* 0x000000d242407220 */ /* 0x080fe40000410000 */
[----:B01----:R-:W-:Y:S02]  /*a2e0*/  FMUL.FTZ R68, R210, R69 ;  /* 0x00000045d2447220 */ /* 0x003fe40000410000 */
[-C--:B------:R-:W-:Y:S02]  /*a2f0*/  FMUL.FTZ R206, R71, R210.reuse ;  /* 0x000000d247ce7220 */ /* 0x080fe40000410000 */
[C---:B------:R-:W-:Y:S02]  /*a300*/  FFMA.FTZ R67, R70.reuse, R205, R64 ;  /* 0x000000cd46437223 */ /* 0x040fe40000010040 */
[----:B------:R-:W-:-:S02]  /*a310*/  FMUL.FTZ R64, R70, R210 ;  /* 0x000000d246407220 */ /* 0x000fc40000410000 */
[----:B------:R-:W-:Y:S01]  /*a320*/  FFMA.FTZ R65, R71, R205, -R68 ;  /* 0x000000cd47417223 */ /* 0x000fe20000010844 */
[----:B------:R-:W-:Y:S01]  /*a330*/  FSEL R210, R210, R67, !P0 ;  /* 0x00000043d2d27208 */ /* 0x000fe20004000000 */
[----:B------:R-:W-:Y:S01]  /*a340*/  FFMA.FTZ R206, R205, R69, R206 ;  /* 0x00000045cdce7223 */ /* 0x000fe200000100ce */
[----:B------:R-:W-:Y:S01]  /*a350*/  HFMA2.MMA R67, -RZ, RZ, 0, 2.384185791015625e-07 ;  /* 0x00000004ff437435 */ /* 0x000fe200000001ff */
[----:B------:R-:W-:Y:S01]  /*a360*/  @P0 FFMA.FTZ R205, R66, R205, -R64 ;  /* 0x000000cd42cd0223 */ /* 0x000fe20000010840 */
[----:B------:R-:W-:Y:S01]  /*a370*/  MOV R68, RZ ;  /* 0x000000ff00447202 */ /* 0x000fe20000000f00 */
[----:B------:R-:W-:Y:S01]  /*a380*/  @P0 FADD.FTZ R207, R207, R206 ;  /* 0x000000cecfcf0221 */ /* 0x000fe20000010000 */
[----:B------:R-:W-:Y:S01]  /*a390*/  MOV R69, 0xffffffff ;  /* 0xffffffff00457802 */ /* 0x000fe20000000f00 */
[----:B------:R-:W-:Y:S01]  /*a3a0*/  @P0 FADD.FTZ R208, R208, R65 ;  /* 0x00000041d0d00221 */ /* 0x000fe20000010000 */
[----:B------:R-:W-:Y:S02]  /*a3b0*/  MOV R206, R205 ;  /* 0x000000cd00ce7202 */ /* 0x000fe40000000f00 */
[----:B------:R-:W-:-:S02]  /*a3c0*/  MOV R64, 0xa3e0 ;  /* 0x0000a3e000407802 */ /* 0x000fc40000000f00 */
[----:B------:R-:W-:Y:S05]  /*a3d0*/  CALL.REL.NOINC `($__internal_98_$__cuda_sm70_shflsync_up) ;  /* 0x0000193000007944 */ /* 0x000fea0003c00000 */
[----:B0-----:R-:W-:Y:S01]  /*a3e0*/  HFMA2.MMA R67, -RZ, RZ, 0, 2.384185791015625e-07 ;  /* 0x00000004ff437435 */ /* 0x001fe200000001ff */
[----:B-1----:R-:W-:-:S02]  /*a3f0*/  MOV R66, R69 ;  /* 0x0000004500427202 */ /* 0x002fc40000000f00 */
[----:B------:R-:W-:Y:S02]  /*a400*/  MOV R206, R210 ;  /* 0x000000d200ce7202 */ /* 0x000fe40000000f00 */
[----:B------:R-:W-:Y:S02]  /*a410*/  MOV R68, RZ ;  /* 0x000000ff00447202 */ /* 0x000fe40000000f00 */
[----:B------:R-:W-:Y:S02]  /*a420*/  MOV R69, 0xffffffff ;  /* 0xffffffff00457802 */ /* 0x000fe40000000f00 */
[----:B------:R-:W-:Y:S02]  /*a430*/  MOV R64, 0xa450 ;  /* 0x0000a45000407802 */ /* 0x000fe40000000f00 */
[----:B------:R-:W-:Y:S05]  /*a440*/  CALL.REL.NOINC `($__internal_98_$__cuda_sm70_shflsync_up) ;  /* 0x000018c000007944 */ /* 0x000fea0003c00000 */
[----:B0-----:R-:W-:Y:S01]  /*a450*/  HFMA2.MMA R67, -RZ, RZ, 0, 2.384185791015625e-07 ;  /* 0x00000004ff437435 */ /* 0x001fe200000001ff */
[----:B-1----:R-:W-:Y:S02]  /*a460*/  MOV R70, R69 ;  /* 0x0000004500467202 */ /* 0x002fe40000000f00 */
[----:B------:R-:W-:Y:S02]  /*a470*/  MOV R206, R208 ;  /* 0x000000d000ce7202 */ /* 0x000fe40000000f00 */
[----:B------:R-:W-:-:S02]  /*a480*/  MOV R68, RZ ;  /* 0x000000ff00447202 */ /* 0x000fc40000000f00 */
[----:B------:R-:W-:Y:S02]  /*a490*/  MOV R69, 0xffffffff ;  /* 0xffffffff00457802 */ /* 0x000fe40000000f00 */
[----:B------:R-:W-:Y:S02]  /*a4a0*/  MOV R64, 0xa4c0 ;  /* 0x0000a4c000407802 */ /* 0x000fe40000000f00 */
[----:B------:R-:W-:Y:S05]  /*a4b0*/  CALL.REL.NOINC `($__internal_98_$__cuda_sm70_shflsync_up) ;  /* 0x0000185000007944 */ /* 0x000fea0003c00000 */
[----:B0-----:R-:W-:Y:S01]  /*a4c0*/  HFMA2.MMA R67, -RZ, RZ, 0, 2.384185791015625e-07 ;  /* 0x00000004ff437435 */ /* 0x001fe200000001ff */
[----:B-1----:R-:W-:Y:S02]  /*a4d0*/  MOV R71, R69 ;  /* 0x0000004500477202 */ /* 0x002fe40000000f00 */
[----:B------:R-:W-:Y:S02]  /*a4e0*/  MOV R206, R207 ;  /* 0x000000cf00ce7202 */ /* 0x000fe40000000f00 */
[----:B------:R-:W-:Y:S02]  /*a4f0*/  MOV R68, RZ ;  /* 0x000000ff00447202 */ /* 0x000fe40000000f00 */
[----:B------:R-:W-:Y:S02]  /*a500*/  MOV R69, 0xffffffff ;  /* 0xffffffff00457802 */ /* 0x000fe40000000f00 */
[----:B------:R-:W-:-:S02]  /*a510*/  MOV R64, 0xa530 ;  /* 0x0000a53000407802 */ /* 0x000fc40000000f00 */
[----:B------:R-:W-:Y:S05]  /*a520*/  CALL.REL.NOINC `($__internal_98_$__cuda_sm70_shflsync_up) ;  /* 0x000017e000007944 */ /* 0x000fea0003c00000 */
[----:B------:R-:W-:Y:S01]  /*a530*/  ISETP.GE.AND P0, PT, R127, 0x4, PT ;  /* 0x000000047f00780c */ /* 0x000fe20003f06270 */
[-C--:B------:R-:W-:Y:S01]  /*a540*/  FMUL.FTZ R64, R66, R210.reuse ;  /* 0x000000d242407220 */ /* 0x080fe20000410000 */
[----:B0-----:R-:W-:Y:S01]  /*a550*/  HFMA2.MMA R67, -RZ, RZ, 0, 4.76837158203125e-07 ;  /* 0x00000008ff437435 */ /* 0x001fe200000001ff */
[----:B------:R-:W-:-:S02]  /*a560*/  FMUL.FTZ R206, R71, R210 ;  /* 0x000000d247ce7220 */ /* 0x000fc40000410000 */
[----:B-1----:R-:W-:Y:S02]  /*a570*/  FMUL.FTZ R68, R210, R69 ;  /* 0x00000045d2447220 */ /* 0x002fe40000410000 */
[C---:B------:R-:W-:Y:S02]  /*a580*/  FFMA.FTZ R65, R70.reuse, R205, R64 ;  /* 0x000000cd46417223 */ /* 0x040fe40000010040 */
[----:B------:R-:W-:Y:S02]  /*a590*/  FMUL.FTZ R64, R70, R210 ;  /* 0x000000d246407220 */ /* 0x000fe40000410000 */
[----:B------:R-:W-:Y:S01]  /*a5a0*/  FFMA.FTZ R206, R205, R69, R206 ;  /* 0x00000045cdce7223 */ /* 0x000fe200000100ce */
[----:B------:R-:W-:Y:S01]  /*a5b0*/  FSEL R210, R210, R65, !P0 ;  /* 0x00000041d2d27208 */ /* 0x000fe20004000000 */
[-C--:B------:R-:W-:Y:S01]  /*a5c0*/  FFMA.FTZ R71, R71, R205.reuse, -R68 ;  /* 0x000000cd47477223 */ /* 0x080fe20000010844 */
[----:B------:R-:W-:Y:S01]  /*a5d0*/  MOV R68, RZ ;  /* 0x000000ff00447202 */ /* 0x000fe20000000f00 */
[----:B------:R-:W-:Y:S01]  /*a5e0*/  @P0 FFMA.FTZ R205, R66, R205, -R64 ;  /* 0x000000cd42cd0223 */ /* 0x000fe20000010840 */
[----:B------:R-:W-:Y:S01]  /*a5f0*/  MOV R69, 0xffffffff ;  /* 0xffffffff00457802 */ /* 0x000fe20000000f00 */
[----:B------:R-:W-:Y:S01]  /*a600*/  @P0 FADD.FTZ R207, R207, R206 ;  /* 0x000000cecfcf0221 */ /* 0x000fe20000010000 */
[----:B------:R-:W-:Y:S01]  /*a610*/  MOV R64, 0xa670 ;  /* 0x0000a67000407802 */ /* 0x000fe20000000f00 */
[----:B------:R-:W-:Y:S01]  /*a620*/  @P0 FADD.FTZ R208, R208, R71 ;  /* 0x00000047d0d00221 */ /* 0x000fe20000010000 */
[----:B------:R-:W-:-:S02]  /*a630*/  MOV R206, R205 ;  /* 0x000000cd00ce7202 */ /* 0x000fc40000000f00 */
[----:B------:R-:W-:Y:S02]  /*a640*/  MOV R209, R207 ;  /* 0x000000cf00d17202 */ /* 0x000fe40000000f00 */
[----:B------:R-:W-:Y:S02]  /*a650*/  MOV R211, R208 ;  /* 0x000000d000d37202 */ /* 0x000fe40000000f00 */
[----:B------:R-:W-:Y:S05]  /*a660*/  CALL.REL.NOINC `($__internal_98_$__cuda_sm70_shflsync_up) ;  /* 0x000016a000007944 */ /* 0x000fea0003c00000 */
[----:B0-----:R-:W-:Y:S01]  /*a670*/  HFMA2.MMA R67, -RZ, RZ, 0, 4.76837158203125e-07 ;  /* 0x00000008ff437435 */ /* 0x001fe200000001ff */
[----:B-1----:R-:W-:Y:S02]  /*a680*/  MOV R66, R69 ;  /* 0x0000004500427202 */ /* 0x002fe40000000f00 */
[----:B------:R-:W-:Y:S02]  /*a690*/  MOV R206, R210 ;  /* 0x000000d200ce7202 */ /* 0x000fe40000000f00 */
[----:B------:R-:W-:Y:S02]  /*a6a0*/  MOV R68, RZ ;  /* 0x000000ff00447202 */ /* 0x000fe40000000f00 */
[----:B------:R-:W-:Y:S02]  /*a6b0*/  MOV R69, 0xffffffff ;  /* 0xffffffff00457802 */ /* 0x000fe40000000f00 */
[----:B------:R-:W-:-:S02]  /*a6c0*/  MOV R64, 0xa6e0 ;  /* 0x0000a6e000407802 */ /* 0x000fc40000000f00 */
[----:B------:R-:W-:Y:S05]  /*a6d0*/  CALL.REL.NOINC `($__internal_98_$__cuda_sm70_shflsync_up) ;  /* 0x0000163000007944 */ /* 0x000fea0003c00000 */
[----:B0-----:R-:W-:Y:S01]  /*a6e0*/  HFMA2.MMA R67, -RZ, RZ, 0, 4.76837158203125e-07 ;  /* 0x00000008ff437435 */ /* 0x001fe200000001ff */
[----:B-1----:R-:W-:-:S02]  /*a6f0*/  MOV R70, R69 ;  /* 0x0000004500467202 */ /* 0x002fc40000000f00 */
[----:B------:R-:W-:Y:S02]  /*a700*/  MOV R206, R211 ;  /* 0x000000d300ce7202 */ /* 0x000fe40000000f00 */
[----:B------:R-:W-:Y:S02]  /*a710*/  MOV R68, RZ ;  /* 0x000000ff00447202 */ /* 0x000fe40000000f00 */
[----:B------:R-:W-:Y:S02]  /*a720*/  MOV R69, 0xffffffff ;  /* 0xffffffff00457802 */ /* 0x000fe40000000f00 */
[----:B------:R-:W-:Y:S02]  /*a730*/  MOV R64, 0xa750 ;  /* 0x0000a75000407802 */ /* 0x000fe40000000f00 */
[----:B------:R-:W-:Y:S05]  /*a740*/  CALL.REL.NOINC `($__internal_98_$__cuda_sm70_shflsync_up) ;  /* 0x000015c000007944 */ /* 0x000fea0003c00000 */
[----:B0-----:R-:W-:Y:S01]  /*a750*/  HFMA2.MMA R67, -RZ, RZ, 0, 4.76837158203125e-07 ;  /* 0x00000008ff437435 */ /* 0x001fe200000001ff */
[----:B-1----:R-:W-:Y:S02]  /*a760*/  MOV R71, R69 ;  /* 0x0000004500477202 */ /* 0x002fe40000000f00 */
[----:B------:R-:W-:Y:S02]  /*a770*/  MOV R206, R209 ;  /* 0x000000d100ce7202 */ /* 0x000fe40000000f00 */
[----:B------:R-:W-:-:S02]  /*a780*/  MOV R68, RZ ;  /* 0x000000ff00447202 */ /* 0x000fc40000000f00 */
[----:B------:R-:W-:Y:S02]  /*a790*/  MOV R69, 0xffffffff ;  /* 0xffffffff00457802 */ /* 0x000fe40000000f00 */
[----:B------:R-:W-:Y:S02]  /*a7a0*/  MOV R64, 0xa7c0 ;  /* 0x0000a7c000407802 */ /* 0x000fe40000000f00 */
[----:B------:R-:W-:Y:S05]  /*a7b0*/  CALL.REL.NOINC `($__internal_98_$__cuda_sm70_shflsync_up) ;  /* 0x0000155000007944 */ /* 0x000fea0003c00000 */
[----:B------:R-:W-:Y:S01]  /*a7c0*/  ISETP.GE.AND P0, PT, R127, 0x8, PT ;  /* 0x000000087f00780c */ /* 0x000fe20003f06270 */
[-C--:B------:R-:W-:Y:S01]  /*a7d0*/  FMUL.FTZ R64, R66, R210.reuse ;  /* 0x000000d242407220 */ /* 0x080fe20000410000 */
[----:B0-----:R-:W-:Y:S01]  /*a7e0*/  HFMA2.MMA R67, -RZ, RZ, 0, 9.5367431640625e-07 ;  /* 0x00000010ff437435 */ /* 0x001fe200000001ff */
[----:B-1----:R-:W-:Y:S02]  /*a7f0*/  FMUL.FTZ R68, R210, R69 ;  /* 0x00000045d2447220 */ /* 0x002fe40000410000 */
[-C--:B------:R-:W-:Y:S02]  /*a800*/  FMUL.FTZ R206, R71, R210.reuse ;  /* 0x000000d247ce7220 */ /* 0x080fe40000410000 */
[C---:B------:R-:W-:Y:S02]  /*a810*/  FFMA.FTZ R65, R70.reuse, R205, R64 ;  /* 0x000000cd46417223 */ /* 0x040fe40000010040 */
[----:B------:R-:W-:-:S02]  /*a820*/  FMUL.FTZ R64, R70, R210 ;  /* 0x000000d246407220 */ /* 0x000fc40000410000 */
[----:B------:R-:W-:Y:S01]  /*a830*/  FFMA.FTZ R68, R71, R205, -R68 ;  /* 0x000000cd47447223 */ /* 0x000fe20000010844 */
[----:B------:R-:W-:Y:S01]  /*a840*/  FSEL R207, R210, R65, !P0 ;  /* 0x00000041d2cf7208 */ /* 0x000fe20004000000 */
[----:B------:R-:W-:Y:S01]  /*a850*/  FFMA.FTZ R206, R205, R69, R206 ;  /* 0x00000045cdce7223 */ /* 0x000fe200000100ce */
[----:B------:R-:W-:Y:S01]  /*a860*/  MOV R69, 0xffffffff ;  /* 0xffffffff00457802 */ /* 0x000fe20000000f00 */
        /* <DEDUP_REMOVED lines=9> */
[----:B------:R-:W-:Y:S05]  /*a900*/  CALL.REL.NOINC `($__internal_98_$__cuda_sm70_shflsync_up) ;  /* 0x0000140000007944 */ /* 0x000fea0003c00000 */
[----:B0-----:R-:W-:Y:S01]  /*a910*/  HFMA2.MMA R67, -RZ, RZ, 0, 9.5367431640625e-07 ;  /* 0x00000010ff437435 */ /* 0x001fe200000001ff */
[----:B-1----:R-:W-:Y:S02]  /*a920*/  MOV R208, R69 ;  /* 0x0000004500d07202 */ /* 0x002fe40000000f00 */
[----:B------:R-:W-:Y:S02]  /*a930*/  MOV R206, R207 ;  /* 0x000000cf00ce7202 */ /* 0x000fe40000000f00 */
[----:B------:R-:W-:Y:S02]  /*a940*/  MOV R68, RZ ;  /* 0x000000ff00447202 */ /* 0x000fe40000000f00 */
[----:B------:R-:W-:Y:S02]  /*a950*/  MOV R69, 0xffffffff ;  /* 0xffffffff00457802 */ /* 0x000fe40000000f00 */
[----:B------:R-:W-:-:S02]  /*a960*/  MOV R64, 0xa980 ;  /* 0x0000a98000407802 */ /* 0x000fc40000000f00 */
[----:B------:R-:W-:Y:S05]  /*a970*/  CALL.REL.NOINC `($__internal_98_$__cuda_sm70_shflsync_up) ;  /* 0x0000139000007944 */ /* 0x000fea0003c00000 */
[----:B0-----:R-:W-:Y:S01]  /*a980*/  HFMA2.MMA R67, -RZ, RZ, 0, 9.5367431640625e-07 ;  /* 0x00000010ff437435 */ /* 0x001fe200000001ff */
[----:B-1----:R-:W-:-:S02]  /*a990*/  MOV R210, R69 ;  /* 0x0000004500d27202 */ /* 0x002fc40000000f00 */
[----:B------:R-:W-:Y:S02]  /*a9a0*/  MOV R206, R211 ;  /* 0x000000d300ce7202 */ /* 0x000fe40000000f00 */
[----:B------:R-:W-:Y:S02]  /*a9b0*/  MOV R68, RZ ;  /* 0x000000ff00447202 */ /* 0x000fe40000000f00 */
[----:B------:R-:W-:Y:S02]  /*a9c0*/  MOV R69, 0xffffffff ;  /* 0xffffffff00457802 */ /* 0x000fe40000000f00 */
[----:B------:R-:W-:Y:S02]  /*a9d0*/  MOV R64, 0xa9f0 ;  /* 0x0000a9f000407802 */ /* 0x000fe40000000f00 */
[----:B------:R-:W-:Y:S05]  /*a9e0*/  CALL.REL.NOINC `($__internal_98_$__cuda_sm70_shflsync_up) ;  /* 0x0000132000007944 */ /* 0x000fea0003c00000 */
[----:B0-----:R-:W-:Y:S01]  /*a9f0*/  HFMA2.MMA R67, -RZ, RZ, 0, 9.5367431640625e-07 ;  /* 0x00000010ff437435 */ /* 0x001fe200000001ff */
[----:B-1----:R-:W-:Y:S02]  /*aa00*/  MOV R212, R69 ;  /* 0x0000004500d47202 */ /* 0x002fe40000000f00 */
[----:B------:R-:W-:Y:S02]  /*aa10*/  MOV R206, R209 ;  /* 0x000000d100ce7202 */ /* 0x000fe40000000f00 */
[----:B------:R-:W-:-:S02]  /*aa20*/  MOV R68, RZ ;  /* 0x000000ff00447202 */ /* 0x000fc40000000f00 */
[----:B------:R-:W-:Y:S02]  /*aa30*/  MOV R69, 0xffffffff ;  /* 0xffffffff00457802 */ /* 0x000fe40000000f00 */
[----:B------:R-:W-:Y:S02]  /*aa40*/  MOV R64, 0xaa60 ;  /* 0x0000aa6000407802 */ /* 0x000fe40000000f00 */
[----:B------:R-:W-:Y:S05]  /*aa50*/  CALL.REL.NOINC `($__internal_98_$__cuda_sm70_shflsync_up) ;  /* 0x000012b000007944 */ /* 0x000fea0003c00000 */
[----:B01----:R-:W-:Y:S05]  /*aa60*/  BRA `(.L_x_4102) ;  /* 0xffff977000007947 */ /* 0x003fea000383ffff */
.L_x_4063:
[----:B0-----:R-:W-:Y:S01]  /*aa70*/  HFMA2.MMA R67, -RZ, RZ, 0, 5.9604644775390625e-08 ;  /* 0x00000001ff437435 */ /* 0x001fe200000001ff */
[----:B------:R-:W-:Y:S02]  /*aa80*/  MOV R68, RZ ;  /* 0x000000ff00447202 */ /* 0x000fe40000000f00 */
[----:B------:R-:W-:Y:S02]  /*aa90*/  MOV R69, 0xffffffff ;  /* 0xffffffff00457802 */ /* 0x000fe40000000f00 */
[----:B------:R-:W-:Y:S02]  /*aaa0*/  MOV R64, 0xaac0 ;  /* 0x0000aac000407802 */ /* 0x000fe40000000f00 */
[----:B-1---5:R-:W-:Y:S05]  /*aab0*/  CALL.REL.NOINC `($__internal_98_$__cuda_sm70_shflsync_up) ;  /* 0x0000125000007944 */ /* 0x022fea0003c00000 */
        /* <DEDUP_REMOVED lines=14> */
[----:B0-----:R-:W-:Y:S01]  /*aba0*/  HFMA2.MMA R67, -RZ, RZ, 0, 5.9604644775390625e-08 ;  /* 0x00000001ff437435 */ /* 0x001fe200000001ff */
[----:B-1----:R-:W-:Y:S02]  /*abb0*/  MOV R205, R69 ;  /* 0x0000004500cd7202 */ /* 0x002fe40000000f00 */
[----:B------:R-:W-:Y:S02]  /*abc0*/  MOV R206, R70 ;  /* 0x0000004600ce7202 */ /* 0x000fe40000000f00 */
[----:B------:R-:W-:Y:S02]  /*abd0*/  MOV R68, RZ ;  /* 0x000000ff00447202 */ /* 0x000fe40000000f00 */
[----:B------:R-:W-:Y:S02]  /*abe0*/  MOV R69, 0xffffffff ;  /* 0xffffffff00457802 */ /* 0x000fe40000000f00 */
[----:B------:R-:W-:Y:S02]  /*abf0*/  MOV R64, 0xac10 ;  /* 0x0000ac1000407802 */ /* 0x000fe40000000f00 */
[----:B------:R-:W-:Y:S05]  /*ac00*/  CALL.REL.NOINC `($__internal_98_$__cuda_sm70_shflsync_up) ;  /* 0x0000110000007944 */ /* 0x000fea0003c00000 */
[----:B0-----:R-:W-:Y:S01]  /*ac10*/  HFMA2.MMA R68, -RZ, RZ, 0, 0 ;  /* 0x00000000ff447435 */ /* 0x001fe200000001ff */
[----:B------:R-:W-:-:S02]  /*ac20*/  MOV R206, R66 ;  /* 0x0000004200ce7202 */ /* 0x000fc40000000f00 */
[----:B-1----:R-:W-:Y:S02]  /*ac30*/  MOV R70, R69 ;  /* 0x0000004500467202 */ /* 0x002fe40000000f00 */
[----:B------:R-:W-:Y:S02]  /*ac40*/  MOV R67, R60 ;  /* 0x0000003c00437202 */ /* 0x000fe40000000f00 */
[----:B------:R-:W-:Y:S02]  /*ac50*/  MOV R69, 0x1f ;  /* 0x0000001f00457802 */ /* 0x000fe40000000f00 */
[----:B------:R-:W-:Y:S02]  /*ac60*/  MOV R66, 0xffffffff ;  /* 0xffffffff00427802 */ /* 0x000fe40000000f00 */
[----:B------:R-:W-:Y:S02]  /*ac70*/  MOV R64, 0xac90 ;  /* 0x0000ac9000407802 */ /* 0x000fe40000000f00 */
[----:B------:R-:W-:Y:S05]  /*ac80*/  CALL.REL.NOINC `($__internal_97_$__cuda_sm70_shflsync_idx_p) ;  /* 0x0000104000007944 */ /* 0x000fea0003c00000 */
[----:B0-----:R-:W-:Y:S01]  /*ac90*/  HFMA2.MMA R68, -RZ, RZ, 0, 0 ;  /* 0x00000000ff447435 */ /* 0x001fe200000001ff */
[----:B-1----:R-:W-:Y:S02]  /*aca0*/  MOV R60, R66 ;  /* 0x00000042003c7202 */ /* 0x002fe40000000f00 */
[----:B------:R-:W-:-:S02]  /*acb0*/  MOV R67, R61 ;  /* 0x0000003d00437202 */ /* 0x000fc40000000f00 */
[----:B------:R-:W-:Y:S02]  /*acc0*/  MOV R69, 0x1f ;  /* 0x0000001f00457802 */ /* 0x000fe40000000f00 */
[----:B------:R-:W-:Y:S02]  /*acd0*/  MOV R66, 0xffffffff ;  /* 0xffffffff00427802 */ /* 0x000fe40000000f00 */
[----:B------:R-:W-:Y:S02]  /*ace0*/  MOV R64, 0xad00 ;  /* 0x0000ad0000407802 */ /* 0x000fe40000000f00 */
[----:B------:R-:W-:Y:S05]  /*acf0*/  CALL.REL.NOINC `($__internal_97_$__cuda_sm70_shflsync_idx_p) ;  /* 0x00000fd000007944 */ /* 0x000fea0003c00000 */
[----:B0-----:R-:W-:Y:S01]  /*ad00*/  HFMA2.MMA R68, -RZ, RZ, 0, 0 ;  /* 0x00000000ff447435 */ /* 0x001fe200000001ff */
[----:B-1----:R-:W-:Y:S02]  /*ad10*/  MOV R61, R66 ;  /* 0x00000042003d7202 */ /* 0x002fe40000000f00 */
[----:B------:R-:W-:Y:S02]  /*ad20*/  MOV R67, R62 ;  /* 0x0000003e00437202 */ /* 0x000fe40000000f00 */
[----:B------:R-:W-:Y:S02]  /*ad30*/  MOV R69, 0x1f ;  /* 0x0000001f00457802 */ /* 0x000fe40000000f00 */
[----:B------:R-:W-:-:S02]  /*ad40*/  MOV R66, 0xffffffff ;  /* 0xffffffff00427802 */ /* 0x000fc40000000f00 */
[----:B------:R-:W-:Y:S02]  /*ad50*/  MOV R64, 0xad70 ;  /* 0x0000ad7000407802 */ /* 0x000fe40000000f00 */
[----:B------:R-:W-:Y:S05]  /*ad60*/  CALL.REL.NOINC `($__internal_97_$__cuda_sm70_shflsync_idx_p) ;  /* 0x00000f6000007944 */ /* 0x000fea0003c00000 */
[----:B0-----:R-:W-:Y:S01]  /*ad70*/  HFMA2.MMA R68, -RZ, RZ, 0, 0 ;  /* 0x00000000ff447435 */ /* 0x001fe200000001ff */
[----:B-1----:R-:W-:Y:S02]  /*ad80*/  MOV R62, R66 ;  /* 0x00000042003e7202 */ /* 0x002fe40000000f00 */
[----:B------:R-:W-:Y:S02]  /*ad90*/  MOV R67, R63 ;  /* 0x0000003f00437202 */ /* 0x000fe40000000f00 */
[----:B------:R-:W-:Y:S02]  /*ada0*/  MOV R69, 0x1f ;  /* 0x0000001f00457802 */ /* 0x000fe40000000f00 */
[----:B------:R-:W-:Y:S02]  /*adb0*/  MOV R66, 0xffffffff ;  /* 0xffffffff00427802 */ /* 0x000fe40000000f00 */
[----:B------:R-:W-:Y:S02]  /*adc0*/  MOV R64, 0xade0 ;  /* 0x0000ade000407802 */ /* 0x000fe40000000f00 */
[----:B------:R-:W-:Y:S05]  /*add0*/  CALL.REL.NOINC `($__internal_97_$__cuda_sm70_shflsync_idx_p) ;  /* 0x00000ef000007944 */ /* 0x000fea0003c00000 */
[----:B-1----:R-:W-:Y:S01]  /*ade0*/  MOV R63, R66 ;  /* 0x00000042003f7202 */ /* 0x002fe20000000f00 */
[----:B0-----:R-:W-:Y:S05]  /*adf0*/  BRA `(.L_x_4103) ;  /* 0xffff970000007947 */ /* 0x001fea000383ffff */
.L_x_4066:
[----:B------:R-:W-:Y:S01]  /*ae00*/  HFMA2.MMA R67, -RZ, RZ, 0, 5.9604644775390625e-08 ;  /* 0x00000001ff437435 */ /* 0x000fe200000001ff */
[----:B------:R-:W-:-:S02]  /*ae10*/  MOV R66, 0x1f ;  /* 0x0000001f00427802 */ /* 0x000fc40000000f00 */
[----:B------:R-:W-:Y:S02]  /*ae20*/  MOV R239, 0xffffffff ;  /* 0xffffffff00ef7802 */ /* 0x000fe40000000f00 */
[----:B------:R-:W-:Y:S02]  /*ae30*/  MOV R64, 0xae50 ;  /* 0x0000ae5000407802 */ /* 0x000fe40000000f00 */
[----:B------:R-:W-:Y:S05]  /*ae40*/  CALL.REL.NOINC `($__internal_96_$__cuda_sm70_shflsync_down) ;  /* 0x00000e4000007944 */ /* 0x000fea0003c00000 */
[----:B-1----:R-:W-:Y:S01]  /*ae50*/  MOV R69, R239 ;  /* 0x000000ef00457202 */ /* 0x002fe20000000f00 */
[----:B0-----:R-:W-:Y:S05]  /*ae60*/  BRA `(.L_x_4104) ;  /* 0xffffa96000007947 */ /* 0x001fea000383ffff */
.L_x_4067:
[----:B------:R-:W-:Y:S01]  /*ae70*/  HFMA2.MMA R67, -RZ, RZ, 0, 5.9604644775390625e-08 ;  /* 0x00000001ff437435 */ /* 0x000fe200000001ff */
[----:B0-----:R-:W-:Y:S02]  /*ae80*/  MOV R68, R234 ;  /* 0x000000ea00447202 */ /* 0x001fe40000000f00 */
[----:B------:R-:W-:Y:S02]  /*ae90*/  MOV R66, 0x1f ;  /* 0x0000001f00427802 */ /* 0x000fe40000000f00 */
[----:B------:R-:W-:Y:S02]  /*aea0*/  MOV R239, 0xffffffff ;  /* 0xffffffff00ef7802 */ /* 0x000fe40000000f00 */
[----:B------:R-:W-:-:S02]  /*aeb0*/  MOV R64, 0xaed0 ;  /* 0x0000aed000407802 */ /* 0x000fc40000000f00 */
[----:B-1----:R-:W-:Y:S05]  /*aec0*/  CALL.REL.NOINC `($__internal_96_$__cuda_sm70_shflsync_down) ;  /* 0x00000dc000007944 */ /* 0x002fea0003c00000 */
[----:B0-----:R-:W-:Y:S01]  /*aed0*/  HFMA2.MMA R67, -RZ, RZ, 0, 5.9604644775390625e-08 ;  /* 0x00000001ff437435 */ /* 0x001fe200000001ff */
[----:B-1----:R-:W-:-:S02]  /*aee0*/  MOV R231, R239 ;  /* 0x000000ef00e77202 */ /* 0x002fc40000000f00 */
[----:B------:R-:W-:Y:S02]  /*aef0*/  MOV R68, R71 ;  /* 0x0000004700447202 */ /* 0x000fe40000000f00 */
[----:B------:R-:W-:Y:S02]  /*af00*/  MOV R66, 0x1f ;  /* 0x0000001f00427802 */ /* 0x000fe40000000f00 */
[----:B------:R-:W-:Y:S02]  /*af10*/  MOV R239, 0xffffffff ;  /* 0xffffffff00ef7802 */ /* 0x000fe40000000f00 */
[----:B------:R-:W-:Y:S02]  /*af20*/  MOV R64, 0xaf40 ;  /* 0x0000af4000407802 */ /* 0x000fe40000000f00 */
[----:B------:R-:W-:Y:S05]  /*af30*/  CALL.REL.NOINC `($__internal_96_$__cuda_sm70_shflsync_down) ;  /* 0x00000d5000007944 */ /* 0x000fea0003c00000 */
[----:B0-----:R-:W-:Y:S01]  /*af40*/  HFMA2.MMA R67, -RZ, RZ, 0, 5.9604644775390625e-08 ;  /* 0x00000001ff437435 */ /* 0x001fe200000001ff */
[----:B-1----:R-:W-:Y:S02]  /*af50*/  MOV R232, R239 ;  /* 0x000000ef00e87202 */ /* 0x002fe40000000f00 */
[----:B------:R-:W-:Y:S02]  /*af60*/  MOV R68, R70 ;  /* 0x0000004600447202 */ /* 0x000fe40000000f00 */
[----:B------:R-:W-:-:S02]  /*af70*/  MOV R66, 0x1f ;  /* 0x0000001f00427802 */ /* 0x000fc40000000f00 */
[----:B------:R-:W-:Y:S02]  /*af80*/  MOV R239, 0xffffffff ;  /* 0xffffffff00ef7802 */ /* 0x000fe40000000f00 */
[----:B------:R-:W-:Y:S02]  /*af90*/  MOV R64, 0xafb0 ;  /* 0x0000afb000407802 */ /* 0x000fe40000000f00 */
[----:B------:R-:W-:Y:S05]  /*afa0*/  CALL.REL.NOINC `($__internal_96_$__cuda_sm70_shflsync_down) ;  /* 0x00000ce000007944 */ /* 0x000fea0003c00000 */
[----:B01----:R-:W-:Y:S05]  /*afb0*/  BRA `(.L_x_4105) ;  /* 0xffffa85000007947 */ /* 0x003fea000383ffff */
.L_x_4070:
[----:B------:R-:W-:Y:S01]  /*afc0*/  HFMA2.MMA R67, -RZ, RZ, 0, 1.1920928955078125e-07 ;  /* 0x00000002ff437435 */ /* 0x000fe200000001ff */
[----:B0-----:R-:W-:Y:S02]  /*afd0*/  MOV R68, R235 ;  /* 0x000000eb00447202 */ /* 0x001fe40000000f00 */
[----:B------:R-:W-:Y:S02]  /*afe0*/  MOV R66, 0x1f ;  /* 0x0000001f00427802 */ /* 0x000fe40000000f00 */
[----:B------:R-:W-:Y:S02]  /*aff0*/  MOV R239, 0xffffffff ;  /* 0xffffffff00ef7802 */ /* 0x000fe40000000f00 */
[----:B------:R-:W-:Y:S02]  /*b000*/  MOV R64, 0xb020 ;  /* 0x0000b02000407802 */ /* 0x000fe40000000f00 */
[----:B-1234-:R-:W-:Y:S05]  /*b010*/  CALL.REL.NOINC `($__internal_96_$__cuda_sm70_shflsync_down) ;  /* 0x00000c7000007944 */ /* 0x01efea0003c00000 */
[----:B0-----:R-:W-:Y:S01]  /*b020*/  HFMA2.MMA R67, -RZ, RZ, 0, 1.1920928955078125e-07 ;  /* 0x00000002ff437435 */ /* 0x001fe200000001ff */
[----:B-1----:R-:W-:-:S02]  /*b030*/  MOV R69, R239 ;  /* 0x000000ef00457202 */ /* 0x002fc40000000f00 */
[----:B------:R-:W-:Y:S02]  /*b040*/  MOV R68, R234 ;  /* 0x000000ea00447202 */ /* 0x000fe40000000f00 */
[----:B------:R-:W-:Y:S02]  /*b050*/  MOV R66, 0x1f ;  /* 0x0000001f00427802 */ /* 0x000fe40000000f00 */
[----:B------:R-:W-:Y:S02]  /*b060*/  MOV R239, 0xffffffff ;  /* 0xffffffff00ef7802 */ /* 0x000fe40000000f00 */
[----:B------:R-:W-:Y:S02]  /*b070*/  MOV R64, 0xb090 ;  /* 0x0000b09000407802 */ /* 0x000fe40000000f00 */
[----:B------:R-:W-:Y:S05]  /*b080*/  CALL.REL.NOINC `($__internal_96_$__cuda_sm70_shflsync_down) ;  /* 0x00000c0000007944 */ /* 0x000fea0003c00000 */
[----:B0-----:R-:W-:Y:S01]  /*b090*/  HFMA2.MMA R67, -RZ, RZ, 0, 1.1920928955078125e-07 ;  /* 0x00000002ff437435 */ /* 0x001fe200000001ff */
[----:B-1----:R-:W-:Y:S02]  /*b0a0*/  MOV R231, R239 ;  /* 0x000000ef00e77202 */ /* 0x002fe40000000f00 */
[----:B------:R-:W-:Y:S02]  /*b0b0*/  MOV R68, R71 ;  /* 0x0000004700447202 */ /* 0x000fe40000000f00 */
[----:B------:R-:W-:-:S02]  /*b0c0*/  MOV R66, 0x1f ;  /* 0x0000001f00427802 */ /* 0x000fc40000000f00 */
[----:B------:R-:W-:Y:S02]  /*b0d0*/  MOV R239, 0xffffffff ;  /* 0xffffffff00ef7802 */ /* 0x000fe40000000f00 */
[----:B------:R-:W-:Y:S02]  /*b0e0*/  MOV R64, 0xb100 ;  /* 0x0000b10000407802 */ /* 0x000fe40000000f00 */
[----:B------:R-:W-:Y:S05]  /*b0f0*/  CALL.REL.NOINC `($__internal_96_$__cuda_sm70_shflsync_down) ;  /* 0x00000b9000007944 */ /* 0x000fea0003c00000 */
[----:B0-----:R-:W-:Y:S01]  /*b100*/  HFMA2.MMA R67, -RZ, RZ, 0, 1.1920928955078125e-07 ;  /* 0x00000002ff437435 */ /* 0x001fe200000001ff */
[----:B-1----:R-:W-:Y:S02]  /*b110*/  MOV R232, R239 ;  /* 0x000000ef00e87202 */ /* 0x002fe40000000f00 */
[----:B------:R-:W-:Y:S02]  /*b120*/  MOV R68, R70 ;  /* 0x0000004600447202 */ /* 0x000fe40000000f00 */
[----:B------:R-:W-:Y:S02]  /*b130*/  MOV R66, 0x1f ;  /* 0x0000001f00427802 */ /* 0x000fe40000000f00 */
[----:B------:R-:W-:Y:S02]  /*b140*/  MOV R239, 0xffffffff ;  /* 0xffffffff00ef7802 */ /* 0x000fe40000000f00 */
[----:B------:R-:W-:-:S02]  /*b150*/  MOV R64, 0xb170 ;  /* 0x0000b17000407802 */ /* 0x000fc40000000f00 */
[----:B------:R-:W-:Y:S05]  /*b160*/  CALL.REL.NOINC `($__internal_96_$__cuda_sm70_shflsync_down) ;  /* 0x00000b2000007944 */ /* 0x000fea0003c00000 */
[----:B01----:R-:W-:Y:S05]  /*b170*/  BRA `(.L_x_4106) ;  /* 0xffffa7d000007947 */ /* 0x003fea000383ffff */
.L_x_4073:
[----:B------:R-:W-:Y:S01]  /*b180*/  HFMA2.MMA R67, -RZ, RZ, 0, 2.384185791015625e-07 ;  /* 0x00000004ff437435 */ /* 0x000fe200000001ff */
[----:B------:R-:W-:-:S02]  /*b190*/  MOV R68, R235 ;  /* 0x000000eb00447202 */ /* 0x000fc40000000f00 */
[----:B------:R-:W-:Y:S02]  /*b1a0*/  MOV R66, 0x1f ;  /* 0x0000001f00427802 */ /* 0x000fe40000000f00 */
[----:B0-----:R-:W-:Y:S02]  /*b1b0*/  MOV R239, 0xffffffff ;  /* 0xffffffff00ef7802 */ /* 0x001fe40000000f00 */
[----:B------:R-:W-:Y:S02]  /*b1c0*/  MOV R64, 0xb1e0 ;  /* 0x0000b1e000407802 */ /* 0x000fe40000000f00 */
[----:B-1234-:R-:W-:Y:S05]  /*b1d0*/  CALL.REL.NOINC `($__internal_96_$__cuda_sm70_shflsync_down) ;  /* 0x00000ab000007944 */ /* 0x01efea0003c00000 */
[----:B-1----:R-:W-:Y:S01]  /*b1e0*/  MOV R69, R239 ;  /* 0x000000ef00457202 */ /* 0x002fe20000000f00 */
[----:B0-----:R-:W-:Y:S05]  /*b1f0*/  BRA `(.L_x_4107) ;  /* 0xffffa86000007947 */ /* 0x001fea000383ffff */
.L_x_4074:
[----:B------:R-:W-:Y:S01]  /*b200*/  HFMA2.MMA R67, -RZ, RZ, 0, 2.384185791015625e-07 ;  /* 0x00000004ff437435 */ /* 0x000fe200000001ff */
[----:B------:R-:W-:Y:S02]  /*b210*/  MOV R68, R234 ;  /* 0x000000ea00447202 */ /* 0x000fe40000000f00 */
[----:B------:R-:W-:Y:S02]  /*b220*/  MOV R66, 0x1f ;  /* 0x0000001f00427802 */ /* 0x000fe40000000f00 */
[----:B0-----:R-:W-:-:S02]  /*b230*/  MOV R239, 0xffffffff ;  /* 0xffffffff00ef7802 */ /* 0x001fc40000000f00 */
[----:B------:R-:W-:Y:S02]  /*b240*/  MOV R64, 0xb260 ;  /* 0x0000b26000407802 */ /* 0x000fe40000000f00 */
[----:B-1234-:R-:W-:Y:S05]  /*b250*/  CALL.REL.NOINC `($__internal_96_$__cuda_sm70_shflsync_down) ;  /* 0x00000a3000007944 */ /* 0x01efea0003c00000 */
[----:B0-----:R-:W-:Y:S01]  /*b260*/  HFMA2.MMA R67, -RZ, RZ, 0, 2.384185791015625e-07 ;  /* 0x00000004ff437435 */ /* 0x001fe200000001ff */
[----:B-1----:R-:W-:Y:S02]  /*b270*/  MOV R231, R239 ;  /* 0x000000ef00e77202 */ /* 0x002fe40000000f00 */
[----:B------:R-:W-:Y:S02]  /*b280*/  MOV R68, R71 ;  /* 0x0000004700447202 */ /* 0x000fe40000000f00 */
[----:B------:R-:W-:Y:S02]  /*b290*/  MOV R66, 0x1f ;  /* 0x0000001f00427802 */ /* 0x000fe40000000f00 */
[----:B------:R-:W-:Y:S02]  /*b2a0*/  MOV R239, 0xffffffff ;  /* 0xffffffff00ef7802 */ /* 0x000fe40000000f00 */
[----:B------:R-:W-:Y:S02]  /*b2b0*/  MOV R64, 0xb2d0 ;  /* 0x0000b2d000407802 */ /* 0x000fe40000000f00 */
[----:B------:R-:W-:Y:S05]  /*b2c0*/  CALL.REL.NOINC `($__internal_96_$__cuda_sm70_shflsync_down) ;  /* 0x000009c000007944 */ /* 0x000fea0003c00000 */
[----:B0-----:R-:W-:Y:S01]  /*b2d0*/  HFMA2.MMA R67, -RZ, RZ, 0, 2.384185791015625e-07 ;  /* 0x00000004ff437435 */ /* 0x001fe200000001ff */
[----:B-1----:R-:W-:-:S02]  /*b2e0*/  MOV R232, R239 ;  /* 0x000000ef00e87202 */ /* 0x002fc40000000f00 */
[----:B------:R-:W-:Y:S02]  /*b2f0*/  MOV R68, R70 ;  /* 0x0000004600447202 */ /* 0x000fe40000000f00 */
[----:B------:R-:W-:Y:S02]  /*b300*/  MOV R66, 0x1f ;  /* 0x0000001f00427802 */ /* 0x000fe40000000f00 */
[----:B------:R-:W-:Y:S02]  /*b310*/  MOV R239, 0xffffffff ;  /* 0xffffffff00ef7802 */ /* 0x000fe40000000f00 */
[----:B------:R-:W-:Y:S02]  /*b320*/  MOV R64, 0xb340 ;  /* 0x0000b34000407802 */ /* 0x000fe40000000f00 */
[----:B------:R-:W-:Y:S05]  /*b330*/  CALL.REL.NOINC `($__internal_96_$__cuda_sm70_shflsync_down) ;  /* 0x0000095000007944 */ /* 0x000fea0003c00000 */
[----:B01----:R-:W-:Y:S05]  /*b340*/  BRA `(.L_x_4108) ;  /* 0xffffa75000007947 */ /* 0x003fea000383ffff */
.L_x_4077:
[----:B------:R-:W-:Y:S01]  /*b350*/  HFMA2.MMA R67, -RZ, RZ, 0, 4.76837158203125e-07 ;  /* 0x00000008ff437435 */ /* 0x000fe200000001ff */
[----:B------:R-:W-:Y:S02]  /*b360*/  MOV R68, R235 ;  /* 0x000000eb00447202 */ /* 0x000fe40000000f00 */
[----:B------:R-:W-:Y:S02]  /*b370*/  MOV R66, 0x1f ;  /* 0x0000001f00427802 */ /* 0x000fe40000000f00 */
[----:B0-----:R-:W-:-:S02]  /*b380*/  MOV R239, 0xffffffff ;  /* 0xffffffff00ef7802 */ /* 0x001fc40000000f00 */
[----:B------:R-:W-:Y:S02]  /*b390*/  MOV R64, 0xb3b0 ;  /* 0x0000b3b000407802 */ /* 0x000fe40000000f00 */
[----:B-1234-:R-:W-:Y:S05]  /*b3a0*/  CALL.REL.NOINC `($__internal_96_$__cuda_sm70_shflsync_down) ;  /* 0x000008e000007944 */ /* 0x01efea0003c00000 */
[----:B0-----:R-:W-:Y:S01]  /*b3b0*/  HFMA2.MMA R67, -RZ, RZ, 0, 4.76837158203125e-07 ;  /* 0x00000008ff437435 */ /* 0x001fe200000001ff */
[----:B-1----:R-:W-:Y:S02]  /*b3c0*/  MOV R69, R239 ;  /* 0x000000ef00457202 */ /* 0x002fe40000000f00 */
[----:B------:R-:W-:Y:S02]  /*b3d0*/  MOV R68, R234 ;  /* 0x000000ea00447202 */ /* 0x000fe40000000f00 */
[----:B------:R-:W-:Y:S02]  /*b3e0*/  MOV R66, 0x1f ;  /* 0x0000001f00427802 */ /* 0x000fe40000000f00 */
[----:B------:R-:W-:Y:S02]  /*b3f0*/  MOV R239, 0xffffffff ;  /* 0xffffffff00ef7802 */ /* 0x000fe40000000f00 */
[----:B------:R-:W-:Y:S02]  /*b400*/  MOV R64, 0xb420 ;  /* 0x0000b42000407802 */ /* 0x000fe40000000f00 */
[----:B------:R-:W-:Y:S05]  /*b410*/  CALL.REL.NOINC `($__internal_96_$__cuda_sm70_shflsync_down) ;  /* 0x0000087000007944 */ /* 0x000fea0003c00000 */
[----:B0-----:R-:W-:Y:S01]  /*b420*/  HFMA2.MMA R67, -RZ, RZ, 0, 4.76837158203125e-07 ;  /* 0x00000008ff437435 */ /* 0x001fe200000001ff */
[----:B-1----:R-:W-:-:S02]  /*b430*/  MOV R231, R239 ;  /* 0x000000ef00e77202 */ /* 0x002fc40000000f00 */
[----:B------:R-:W-:Y:S02]  /*b440*/  MOV R68, R71 ;  /* 0x0000004700447202 */ /* 0x000fe40000000f00 */
[----:B------:R-:W-:Y:S02]  /*b450*/  MOV R66, 0x1f ;  /* 0x0000001f00427802 */ /* 0x000fe40000000f00 */
[----:B------:R-:W-:Y:S02]  /*b460*/  MOV R239, 0xffffffff ;  /* 0xffffffff00ef7802 */ /* 0x000fe40000000f00 */
[----:B------:R-:W-:Y:S02]  /*b470*/  MOV R64, 0xb490 ;  /* 0x0000b49000407802 */ /* 0x000fe40000000f00 */
[----:B------:R-:W-:Y:S05]  /*b480*/  CALL.REL.NOINC `($__internal_96_$__cuda_sm70_shflsync_down) ;  /* 0x0000080000007944 */ /* 0x000fea0003c00000 */
[----:B0-----:R-:W-:Y:S01]  /*b490*/  HFMA2.MMA R67, -RZ, RZ, 0, 4.76837158203125e-07 ;  /* 0x00000008ff437435 */ /* 0x001fe200000001ff */
[----:B-1----:R-:W-:Y:S02]  /*b4a0*/  MOV R232, R239 ;  /* 0x000000ef00e87202 */ /* 0x002fe40000000f00 */
[----:B------:R-:W-:Y:S02]  /*b4b0*/  MOV R68, R70 ;  /* 0x0000004600447202 */ /* 0x000fe40000000f00 */
[----:B------:R-:W-:-:S02]  /*b4c0*/  MOV R66, 0x1f ;  /* 0x0000001f00427802 */ /* 0x000fc40000000f00 */
[----:B------:R-:W-:Y:S02]  /*b4d0*/  MOV R239, 0xffffffff ;  /* 0xffffffff00ef7802 */ /* 0x000fe40000000f00 */
[----:B------:R-:W-:Y:S02]  /*b4e0*/  MOV R64, 0xb500 ;  /* 0x0000b50000407802 */ /* 0x000fe40000000f00 */
[----:B------:R-:W-:Y:S05]  /*b4f0*/  CALL.REL.NOINC `($__internal_96_$__cuda_sm70_shflsync_down) ;  /* 0x0000079000007944 */ /* 0x000fea0003c00000 */
[----:B01----:R-:W-:Y:S05]  /*b500*/  BRA `(.L_x_4109) ;  /* 0xffffa6d000007947 */ /* 0x003fea000383ffff */
.L_x_4080:
[----:B------:R-:W-:Y:S01]  /*b510*/  HFMA2.MMA R67, -RZ, RZ, 0, 9.5367431640625e-07 ;  /* 0x00000010ff437435 */ /* 0x000fe200000001ff */
[----:B------:R-:W-:Y:S02]  /*b520*/  MOV R68, R235 ;  /* 0x000000eb00447202 */ /* 0x000fe40000000f00 */
[----:B------:R-:W-:Y:S02]  /*b530*/  MOV R66, 0x1f ;  /* 0x0000001f00427802 */ /* 0x000fe40000000f00 */
[----:B0-----:R-:W-:Y:S02]  /*b540*/  MOV R239, 0xffffffff ;  /* 0xffffffff00ef7802 */ /* 0x001fe40000000f00 */
[----:B------:R-:W-:Y:S02]  /*b550*/  MOV R64, 0xb570 ;  /* 0x0000b57000407802 */ /* 0x000fe40000000f00 */
[----:B-1234-:R-:W-:Y:S05]  /*b560*/  CALL.REL.NOINC `($__internal_96_$__cuda_sm70_shflsync_down) ;  /* 0x0000072000007944 */ /* 0x01efea0003c00000 */
[----:B-1----:R-:W-:Y:S01]  /*b570*/  MOV R69, R239 ;  /* 0x000000ef00457202 */ /* 0x002fe20000000f00 */
[----:B0-----:R-:W-:Y:S05]  /*b580*/  BRA `(.L_x_4110) ;  /* 0xffffa76000007947 */ /* 0x001fea000383ffff */
.L_x_4081:
[----:B------:R-:W-:Y:S01]  /*b590*/  HFMA2.MMA R67, -RZ, RZ, 0, 9.5367431640625e-07 ;  /* 0x00000010ff437435 */ /* 0x000fe200000001ff */
[----:B------:R-:W-:-:S02]  /*b5a0*/  MOV R68, R234 ;  /* 0x000000ea00447202 */ /* 0x000fc40000000f00 */
[----:B------:R-:W-:Y:S02]  /*b5b0*/  MOV R66, 0x1f ;  /* 0x0000001f00427802 */ /* 0x000fe40000000f00 */
[----:B0-----:R-:W-:Y:S02]  /*b5c0*/  MOV R239, 0xffffffff ;  /* 0xffffffff00ef7802 */ /* 0x001fe40000000f00 */
[----:B------:R-:W-:Y:S02]  /*b5d0*/  MOV R64, 0xb5f0 ;  /* 0x0000b5f000407802 */ /* 0x000fe40000000f00 */
[----:B-1234-:R-:W-:Y:S05]  /*b5e0*/  CALL.REL.NOINC `($__internal_96_$__cuda_sm70_shflsync_down) ;  /* 0x000006a000007944 */ /* 0x01efea0003c00000 */
[----:B0-----:R-:W-:Y:S01]  /*b5f0*/  HFMA2.MMA R67, -RZ, RZ, 0, 9.5367431640625e-07 ;  /* 0x00000010ff437435 */ /* 0x001fe200000001ff */
[----:B-1----:R-:W-:Y:S02]  /*b600*/  MOV R231, R239 ;  /* 0x000000ef00e77202 */ /* 0x002fe40000000f00 */
[----:B------:R-:W-:Y:S02]  /*b610*/  MOV R68, R71 ;  /* 0x0000004700447202 */ /* 0x000fe40000000f00 */
[----:B------:R-:W-:Y:S02]  /*b620*/  MOV R66, 0x1f ;  /* 0x0000001f00427802 */ /* 0x000fe40000000f00 */
[----:B------:R-:W-:-:S02]  /*b630*/  MOV R239, 0xffffffff ;  /* 0xffffffff00ef7802 */ /* 0x000fc40000000f00 */
[----:B------:R-:W-:Y:S02]  /*b640*/  MOV R64, 0xb660 ;  /* 0x0000b66000407802 */ /* 0x000fe40000000f00 */
[----:B------:R-:W-:Y:S05]  /*b650*/  CALL.REL.NOINC `($__internal_96_$__cuda_sm70_shflsync_down) ;  /* 0x0000063000007944 */ /* 0x000fea0003c00000 */
[----:B0-----:R-:W-:Y:S01]  /*b660*/  HFMA2.MMA R67, -RZ, RZ, 0, 9.5367431640625e-07 ;  /* 0x00000010ff437435 */ /* 0x001fe200000001ff */
[----:B-1----:R-:W-:Y:S02]  /*b670*/  MOV R232, R239 ;  /* 0x000000ef00e87202 */ /* 0x002fe40000000f00 */
[----:B------:R-:W-:Y:S02]  /*b680*/  MOV R68, R70 ;  /* 0x0000004600447202 */ /* 0x000fe40000000f00 */
[----:B------:R-:W-:Y:S02]  /*b690*/  MOV R66, 0x1f ;  /* 0x0000001f00427802 */ /* 0x000fe40000000f00 */
[----:B------:R-:W-:Y:S02]  /*b6a0*/  MOV R239, 0xffffffff ;  /* 0xffffffff00ef7802 */ /* 0x000fe40000000f00 */
[----:B------:R-:W-:Y:S02]  /*b6b0*/  MOV R64, 0xb6d0 ;  /* 0x0000b6d000407802 */ /* 0x000fe40000000f00 */
[----:B------:R-:W-:Y:S05]  /*b6c0*/  CALL.REL.NOINC `($__internal_96_$__cuda_sm70_shflsync_down) ;  /* 0x000005c000007944 */ /* 0x000fea0003c00000 */
[----:B01----:R-:W-:Y:S05]  /*b6d0*/  BRA `(.L_x_4111) ;  /* 0xffffa65000007947 */ /* 0x003fea000383ffff */
.L_x_4084:
[----:B------:R-:W-:Y:S01]  /*b6e0*/  HFMA2.MMA R68, -RZ, RZ, 0, 0 ;  /* 0x00000000ff447435 */ /* 0x000fe200000001ff */
[----:B------:R-:W-:-:S02]  /*b6f0*/  MOV R67, R235 ;  /* 0x000000eb00437202 */ /* 0x000fc40000000f00 */
[----:B-1----:R-:W-:Y:S02]  /*b700*/  MOV R69, 0x1f ;  /* 0x0000001f00457802 */ /* 0x002fe40000000f00 */
[----:B------:R-:W-:Y:S02]  /*b710*/  MOV R66, 0xffffffff ;  /* 0xffffffff00427802 */ /* 0x000fe40000000f00 */
[----:B------:R-:W-:Y:S02]  /*b720*/  MOV R64, 0xb740 ;  /* 0x0000b74000407802 */ /* 0x000fe40000000f00 */
[----:B0-234-:R-:W-:Y:S05]  /*b730*/  CALL.REL.NOINC `($__internal_97_$__cuda_sm70_shflsync_idx_p) ;  /* 0x0000059000007944 */ /* 0x01dfea0003c00000 */
        /* <DEDUP_REMOVED lines=14> */
[----:B0-----:R-:W-:Y:S01]  /*b820*/  HFMA2.MMA R68, -RZ, RZ, 0, 0 ;  /* 0x00000000ff447435 */ /* 0x001fe200000001ff */
[----:B-1----:R-:W-:-:S02]  /*b830*/  MOV R232, R66 ;  /* 0x0000004200e87202 */ /* 0x002fc40000000f00 */
[----:B------:R-:W-:Y:S02]  /*b840*/  MOV R67, R70 ;  /* 0x0000004600437202 */ /* 0x000fe40000000f00 */
[----:B------:R-:W-:Y:S02]  /*b850*/  MOV R69, 0x1f ;  /* 0x0000001f00457802 */ /* 0x000fe40000000f00 */
[----:B------:R-:W-:Y:S02]  /*b860*/  MOV R66, 0xffffffff ;  /* 0xffffffff00427802 */ /* 0x000fe40000000f00 */
[----:B------:R-:W-:Y:S02]  /*b870*/  MOV R64, 0xb890 ;  /* 0x0000b89000407802 */ /* 0x000fe40000000f00 */
[----:B------:R-:W-:Y:S05]  /*b880*/  CALL.REL.NOINC `($__internal_97_$__cuda_sm70_shflsync_idx_p) ;  /* 0x0000044000007944 */ /* 0x000fea0003c00000 */
[----:B0-----:R-:W-:Y:S01]  /*b890*/  HFMA2.MMA R67, -RZ, RZ, 0, 5.9604644775390625e-08 ;  /* 0x00000001ff437435 */ /* 0x001fe200000001ff */
[----:B-1----:R-:W-:Y:S02]  /*b8a0*/  MOV R231, R66 ;  /* 0x0000004200e77202 */ /* 0x002fe40000000f00 */
[----:B------:R-:W-:Y:S02]  /*b8b0*/  MOV R68, R235 ;  /* 0x000000eb00447202 */ /* 0x000fe40000000f00 */
[----:B------:R-:W-:-:S02]  /*b8c0*/  MOV R66, 0x1f ;  /* 0x0000001f00427802 */ /* 0x000fc40000000f00 */
[----:B------:R-:W-:Y:S02]  /*b8d0*/  MOV R239, 0xffffffff ;  /* 0xffffffff00ef7802 */ /* 0x000fe40000000f00 */
[----:B------:R-:W-:Y:S02]  /*b8e0*/  MOV R64, 0xb900 ;  /* 0x0000b90000407802 */ /* 0x000fe40000000f00 */
[----:B------:R-:W-:Y:S05]  /*b8f0*/  CALL.REL.NOINC `($__internal_96_$__cuda_sm70_shflsync_down) ;  /* 0x0000039000007944 */ /* 0x000fea0003c00000 */
[----:B0-----:R-:W-:Y:S01]  /*b900*/  HFMA2.MMA R67, -RZ, RZ, 0, 5.9604644775390625e-08 ;  /* 0x00000001ff437435 */ /* 0x001fe200000001ff */
[----:B-1----:R-:W-:Y:S02]  /*b910*/  MOV R241, R239 ;  /* 0x000000ef00f17202 */ /* 0x002fe40000000f00 */
[----:B------:R-:W-:Y:S02]  /*b920*/  MOV R68, R234 ;  /* 0x000000ea00447202 */ /* 0x000fe40000000f00 */
[----:B------:R-:W-:Y:S02]  /*b930*/  MOV R66, 0x1f ;  /* 0x0000001f00427802 */ /* 0x000fe40000000f00 */
[----:B------:R-:W-:Y:S02]  /*b940*/  MOV R239, 0xffffffff ;  /* 0xffffffff00ef7802 */ /* 0x000fe40000000f00 */
[----:B------:R-:W-:-:S02]  /*b950*/  MOV R64, 0xb970 ;  /* 0x0000b97000407802 */ /* 0x000fc40000000f00 */
[----:B------:R-:W-:Y:S05]  /*b960*/  CALL.REL.NOINC `($__internal_96_$__cuda_sm70_shflsync_down) ;  /* 0x0000032000007944 */ /* 0x000fea0003c00000 */
        /* <DEDUP_REMOVED lines=26> */
[----:B-1----:R-:W-:Y:S05]  /*bb10*/  CALL.REL.NOINC `($__internal_97_$__cuda_sm70_shflsync_idx_p) ;  /* 0x000001b000007944 */ /* 0x002fea0003c00000 */
        /* <DEDUP_REMOVED lines=14> */
[----:B0-----:R-:W-:Y:S01]  /*bc00*/  HFMA2.MMA R68, -RZ, RZ, 0, 0 ;  /* 0x00000000ff447435 */ /* 0x001fe200000001ff */
[----:B-1----:R-:W-:Y:S02]  /*bc10*/  MOV R243, R66 ;  /* 0x0000004200f37202 */ /* 0x002fe40000000f00 */
[----:B------:R-:W-:Y:S02]  /*bc20*/  MOV R67, R63 ;  /* 0x0000003f00437202 */ /* 0x000fe40000000f00 */
[----:B------:R-:W-:-:S02]  /*bc30*/  MOV R69, 0x1f ;  /* 0x0000001f00457802 */ /* 0x000fc40000000f00 */
[----:B------:R-:W-:Y:S02]  /*bc40*/  MOV R66, 0xffffffff ;  /* 0xffffffff00427802 */ /* 0x000fe40000000f00 */
[----:B------:R-:W-:Y:S02]  /*bc50*/  MOV R64, 0xbc70 ;  /* 0x0000bc7000407802 */ /* 0x000fe40000000f00 */
[----:B------:R-:W-:Y:S05]  /*bc60*/  CALL.REL.NOINC `($__internal_97_$__cuda_sm70_shflsync_idx_p) ;  /* 0x0000006000007944 */ /* 0x000fea0003c00000 */
[----:B01----:R-:W-:Y:S01]  /*bc70*/  MOV R67, R66 ;  /* 0x0000004200437202 */ /* 0x003fe20000000f00 */
[----:B------:R-:W-:Y:S05]  /*bc80*/  BRA `(.L_x_4112) ;  /* 0xffffa2c000007947 */ /* 0x000fea000383ffff */
        .weak           $__internal_96_$__cuda_sm70_shflsync_down
        .type           $__internal_96_$__cuda_sm70_shflsync_down,@function
        .size           $__internal_96_$__cuda_sm70_shflsync_down,($__internal_97_$__cuda_sm70_shflsync_idx_p - $__internal_96_$__cuda_sm70_shflsync_down)
$__internal_96_$__cuda_sm70_shflsync_down:
[----:B------:R-:W-:Y:S01]  /*bc90*/  HFMA2.MMA R65, -RZ, RZ, 0, 0 ;  /* 0x00000000ff417435 */ /* 0x000fe200000001ff */
[----:B------:R-:W-:Y:S04]  /*bca0*/  WARPSYNC R239 ;  /* 0x000000ef00007348 */ /* 0x000fe80003800000 */
[----:B------:R0:W1:Y:S01]  /*bcb0*/  SHFL.DOWN PT, R239, R68, R67, R66 ;  /* 0x0800004344ef7389 */ /* 0x00006200000e0042 */
[----:B------:R-:W-:Y:S05]  /*bcc0*/  RET.REL.NODEC R64 `(_Z25selective_scan_bwd_kernelI32Selective_Scan_bwd_kernel_traitsILi64ELi16ELb0ELb0ELb0ELb0ELb0EN3c108BFloat16ENS1_7complexIfEEEEv12SSMParamsBwd) ;  /* 0xffff433040007950 */ /* 0x000fea0003c3ffff */
        .weak           $__internal_97_$__cuda_sm70_shflsync_idx_p
        .type           $__internal_97_$__cuda_sm70_shflsync_idx_p,@function
        .size           $__internal_97_$__cuda_sm70_shflsync_idx_p,($__internal_98_$__cuda_sm70_shflsync_up - $__internal_97_$__cuda_sm70_shflsync_idx_p)
$__internal_97_$__cuda_sm70_shflsync_idx_p:
[----:B------:R-:W-:Y:S01]  /*bcd0*/  MOV R65, 0x0 ;  /* 0x0000000000417802 */ /* 0x000fe20000000f00 */
[----:B------:R-:W-:Y:S04]  /*bce0*/  WARPSYNC R66 ;  /* 0x0000004200007348 */ /* 0x000fe80003800000 */
[----:B------:R0:W1:Y:S01]  /*bcf0*/  SHFL.IDX PT, R66, R67, R68, R69 ;  /* 0x0000004443427389 */ /* 0x00006200000e0045 */
[----:B------:R-:W-:Y:S05]  /*bd00*/  RET.REL.NODEC R64 `(_Z25selective_scan_bwd_kernelI32Selective_Scan_bwd_kernel_traitsILi64ELi16ELb0ELb0ELb0ELb0ELb0EN3c108BFloat16ENS1_7complexIfEEEEv12SSMParamsBwd) ;  /* 0xffff42f040007950 */ /* 0x000fea0003c3ffff */
        .weak           $__internal_98_$__cuda_sm70_shflsync_up
        .type           $__internal_98_$__cuda_sm70_shflsync_up,@function
        .size           $__internal_98_$__cuda_sm70_shflsync_up,(.L_x_14530 - $__internal_98_$__cuda_sm70_shflsync_up)
$__internal_98_$__cuda_sm70_shflsync_up:
[----:B------:R-:W-:Y:S01]  /*bd10*/  HFMA2.MMA R65, -RZ, RZ, 0, 0 ;  /* 0x00000000ff417435 */ /* 0x000fe200000001ff */
[----:B------:R-:W-:Y:S04]  /*bd20*/  WARPSYNC R69 ;  /* 0x0000004500007348 */ /* 0x000fe80003800000 */
[----:B------:R0:W1:Y:S01]  /*bd30*/  SHFL.UP PT, R69, R206, R67, R68 ;  /* 0x04000043ce457389 */ /* 0x00006200000e0044 */
[----:B------:R-:W-:Y:S05]  /*bd40*/  RET.REL.NODEC R64 `(_Z25selective_scan_bwd_kernelI32Selective_Scan_bwd_kernel_traitsILi64ELi16ELb0ELb0ELb0ELb0ELb0EN3c108BFloat16ENS1_7complexIfEEEEv12SSMParamsBwd) ;  /* 0xffff42b040007950 */ /* 0x000fea0003c3ffff */
.L_x_4113:
        /* <DEDUP_REMOVED lines=11> */
.L_x_14530:


//--------------------- .text._Z25selective_scan_bwd_kernelI32Selective_Scan_bwd_kernel_traitsILi64ELi16ELb0ELb0ELb0ELb0ELb1EN3c108BFloat16ENS1_7complexIfEEEEv12SSMParamsBwd --------------------------
	.section	.text._Z25selective_scan_bwd_kernelI32Selective_Scan_bwd_kernel_traitsILi64ELi16ELb0ELb0ELb0ELb0ELb1EN3c108BFloat16ENS1_7complexIfEEEEv12SSMParamsBwd,"ax",@progbits
	.sectioninfo	@"SHI_REGISTERS=254"
	.align	128
        .global         _Z25selective_scan_bwd_kernelI32Selective_Scan_bwd_kernel_traitsILi64ELi16ELb0ELb0ELb0ELb0ELb1EN3c108BFloat16ENS1_7complexIfEEEEv12SSMParamsBwd
        .type           _Z25selective_scan_bwd_kernelI32Selective_Scan_bwd_kernel_traitsILi64ELi16ELb0ELb0ELb0ELb0ELb1EN3c108BFloat16ENS1_7complexIfEEEEv12SSMParamsBwd,@function
        .size           _Z25selective_scan_bwd_kernelI32Selective_Scan_bwd_kernel_traitsILi64ELi16ELb0ELb0ELb0ELb0ELb1EN3c108BFloat16ENS1_7complexIfEEEEv12SSMParamsBwd,(.L_x_14533 - _Z25selective_scan_bwd_kernelI32Selective_Scan_bwd_kernel_traitsILi64ELi16ELb0ELb0ELb0ELb0ELb1EN3c108BFloat16ENS1_7complexIfEEEEv12SSMParamsBwd)
        .other          _Z25selective_scan_bwd_kernelI32Selective_Scan_bwd_kernel_traitsILi64ELi16ELb0ELb0ELb0ELb0ELb1EN3c108BFloat16ENS1_7complexIfEEEEv12SSMParamsBwd,@"STO_CUDA_ENTRY STV_DEFAULT"
_Z25selective_scan_bwd_kernelI32Selective_Scan_bwd_kernel_traitsILi64ELi16ELb0ELb0ELb0ELb0ELb1EN3c108BFloat16ENS1_7complexIfEEEEv12SSMParamsBwd:
.text._Z25selective_scan_bwd_kernelI32Selective_Scan_bwd_kernel_traitsILi64ELi16ELb0ELb0ELb0ELb0ELb1EN3c108BFloat16ENS1_7complexIfEEEEv12SSMParamsBwd:
        /* <DEDUP_REMOVED lines=95> */
.L_x_4162:
        /* <DEDUP_REMOVED lines=386> */
[----:B-1----:R-:W-:-:S04]  /*1e10*/  PRMT R51, RZ, 0x7610, R51 ;  /* 0x00007610ff337816 */ /* 0x002fc80000000033 */
[----:B------:R-:W3:Y:S01]  /*1e20*/  @!P1 LDG.E.U16 R52, [R2.64+-0x780] ;  /* 0xfff8800602349981 */ /* 0x000ee2000c1e1500 */
[-C--:B------:R-:W-:Y:S02]  /*1e30*/  ISETP.GE.AND P1, PT, R13, R23.reuse, PT ;  /* 0x000000170d00720c */ /* 0x080fe40003f26270 */
[----:B--2---:R-:W-:Y:S01]  /*1e40*/  PRMT R58, RZ, 0x7610, R58 ;  /* 0x00007610ff3a7816 */ /* 0x004fe2000000003a */
[----:B------:R0:W2:Y:S10]  /*1e50*/  @!P0 LDG.E.U16 R60, [R40.64] ;  /* 0x00000006283c8981 */ /* 0x0000b4000c1e1500 */
[----:B------:R-:W4:Y:S01]  /*1e60*/  @!P1 LDG.E.U16 R51, [R2.64+-0x640] ;  /* 0xfff9c00602339981 */ /* 0x000f22000c1e1500 */
[----:B------:R-:W-:-:S02]  /*1e70*/  ISETP.GE.AND P1, PT, R14, R23, PT ;  /* 0x000000170e00720c */ /* 0x000fc40003f26270 */
[----:B------:R-:W-:Y:S02]  /*1e80*/  PRMT R55, RZ, 0x7610, R55 ;  /* 0x00007610ff377816 */ /* 0x000fe40000000037 */
[----:B------:R-:W-:Y:S02]  /*1e90*/  PRMT R54, RZ, 0x7610, R54 ;  /* 0x00007610ff367816 */ /* 0x000fe40000000036 */
[----:B------:R-:W-:Y:S02]  /*1ea0*/  PRMT R39, RZ, 0x7610, R39 ;  /* 0x00007610ff277816 */ /* 0x000fe40000000027 */
[----:B------:R-:W-:Y:S02]  /*1eb0*/  PRMT R45, RZ, 0x7610, R45 ;  /* 0x00007610ff2d7816 */ /* 0x000fe4000000002d */
[----:B------:R-:W-:Y:S01]  /*1ec0*/  PRMT R47, RZ, 0x7610, R47 ;  /* 0x00007610ff2f7816 */ /* 0x000fe2000000002f */
[----:B------:R-:W5:Y:S04]  /*1ed0*/  @!P2 LDG.E.U16 R54, [R2.64+-0x700] ;  /* 0xfff900060236a981 */ /* 0x000f68000c1e1500 */
[----:B------:R-:W3:Y:S01]  /*1ee0*/  @!P1 LDG.E.U16 R58, [R2.64+-0x600] ;  /* 0xfffa0006023a9981 */ /* 0x000ee2000c1e1500 */
[----:B------:R-:W-:-:S02]  /*1ef0*/  ISETP.GE.AND P1, PT, R15, R23, PT ;  /* 0x000000170f00720c */ /* 0x000fc40003f26270 */
[----:B------:R-:W-:Y:S01]  /*1f00*/  PRMT R56, RZ, 0x7610, R56 ;  /* 0x00007610ff387816 */ /* 0x000fe20000000038 */
[----:B------:R-:W3:Y:S01]  /*1f10*/  @!P3 LDG.E.U16 R39, [R2.64+-0x7c0] ;  /* 0xfff840060227b981 */ /* 0x000ee2000c1e1500 */
[-C--:B------:R-:W-:Y:S02]  /*1f20*/  ISETP.GE.AND P2, PT, R17, R23.reuse, PT ;  /* 0x000000171100720c */ /* 0x080fe40003f46270 */
[-C--:B------:R-:W-:Y:S01]  /*1f30*/  ISETP.GE.AND P3, PT, R18, R23.reuse, PT ;  /* 0x000000171200720c */ /* 0x080fe20003f66270 */
[----:B------:R-:W4:Y:S01]  /*1f40*/  @!P4 LDG.E.U16 R45, [R2.64+-0x740] ;  /* 0xfff8c006022dc981 */ /* 0x000f22000c1e1500 */
[----:B------:R-:W-:-:S03]  /*1f50*/  ISETP.GE.AND P4, PT, R19, R23, PT ;  /* 0x000000171300720c */ /* 0x000fc60003f86270 */
[----:B------:R-:W4:Y:S04]  /*1f60*/  @!P5 LDG.E.U16 R47, [R2.64+-0x6c0] ;  /* 0xfff94006022fd981 */ /* 0x000f28000c1e1500 */
[----:B------:R-:W5:Y:S01]  /*1f70*/  @!P1 LDG.E.U16 R55, [R2.64+-0x5c0] ;  /* 0xfffa400602379981 */ /* 0x000f62000c1e1500 */
[-C--:B------:R-:W-:Y:S02]  /*1f80*/  ISETP.GE.AND P1, PT, R16, R23.reuse, PT ;  /* 0x000000171000720c */ /* 0x080fe40003f26270 */
[-C--:B------:R-:W-:Y:S01]  /*1f90*/  ISETP.GE.AND P5, PT, R20, R23.reuse, PT ;  /* 0x000000171400720c */ /* 0x080fe20003fa6270 */
[----:B------:R-:W5:Y:S01]  /*1fa0*/  @!P6 LDG.E.U16 R56, [R2.64+-0x680] ;  /* 0xfff980060238e981 */ /* 0x000f62000c1e1500 */
[----:B------:R-:W-:Y:S02]  /*1fb0*/  ISETP.GE.AND P6, PT, R21, R23, PT ;  /* 0x000000171500720c */ /* 0x000fe40003fc6270 */
[----:B0-----:R-:W-:Y:S01]  /*1fc0*/  PRMT R40, RZ, 0x7610, R40 ;  /* 0x00007610ff287816 */ /* 0x001fe20000000028 */
[----:B------:R-:W5:Y:S01]  /*1fd0*/  @!P3 LDG.E.U16 R62, [R2.64+-0x500] ;  /* 0xfffb0006023eb981 */ /* 0x000f62000c1e1500 */
[----:B------:R-:W-:-:S03]  /*1fe0*/  PRMT R41, RZ, 0x7610, R41 ;  /* 0x00007610ff297816 */ /* 0x000fc60000000029 */
        /* <DEDUP_REMOVED lines=20> */
[----:B--2---:R-:W-:Y:S04]  /*2130*/  STS.U16 [R127], R60 ;  /* 0x0000003c7f007388 */ /* 0x004fe80000000400 */
[----:B---3--:R-:W-:Y:S04]  /*2140*/  STS.U16 [R126+0x40], R39 ;  /* 0x000040277e007388 */ /* 0x008fe80000000400 */
        /* <DEDUP_REMOVED lines=17> */
[----:B------:R-:W1:Y:S04]  /*2260*/  LDS.U16 R39, [R97+0x4] ;  /* 0x0000040061277984 */ /* 0x000e680000000400 */
[----:B------:R-:W-:Y:S04]  /*2270*/  LDS.U16 R40, [R97+0x6] ;  /* 0x0000060061287984 */ /* 0x000fe80000000400 */
[----:B------:R-:W2:Y:S04]  /*2280*/  LDS.U16 R45, [R97+0x8] ;  /* 0x00000800612d7984 */ /* 0x000ea80000000400 */
        /* <DEDUP_REMOVED lines=8> */
[----:B------:R-:W-:Y:S04]  /*2310*/  LDS.U16 R62, [R97+0x1a] ;  /* 0x00001a00613e7984 */ /* 0x000fe80000000400 */
[----:B------:R-:W-:Y:S04]  /*2320*/  LDS.U16 R63, [R97+0x1c] ;  /* 0x00001c00613f7984 */ /* 0x000fe80000000400 */
[----:B------:R-:W1:Y:S04]  /*2330*/  LDS.U16 R66, [R97+0x1e] ;  /* 0x00001e0061427984 */ /* 0x000e680000000400 */
[----:B------:R-:W-:Y:S01]  /*2340*/  BAR.SYNC.DEFER_BLOCKING 0x0 ;  /* 0x0000000000007b1d */ /* 0x000fe20000010000 */
[----:B0-----:R-:W-:-:S02]  /*2350*/  PRMT R64, RZ, 0x7610, R64 ;  /* 0x00007610ff407816 */ /* 0x001fc40000000040 */
[----:B------:R-:W-:-:S03]  /*2360*/  PRMT R41, RZ, 0x7610, R41 ;  /* 0x00007610ff297816 */ /* 0x000fc60000000029 */
[----:B------:R1:W5:Y:S01]  /*2370*/  @!P0 LDG.E.U16 R72, [R6.64] ;  /* 0x0000000606488981 */ /* 0x000362000c1e1500 */
[----:B------:R-:W-:-:S03]  /*2380*/  ISETP.GE.AND P0, PT, R8, R23, PT ;  /* 0x000000170800720c */ /* 0x000fc60003f06270 */
[----:B------:R0:W5:Y:S01]  /*2390*/  @!P1 LDG.E.U16 R41, [R4.64+-0x7c0] ;  /* 0xfff8400604299981 */ /* 0x000162000c1e1500 */
[-C--:B------:R-:W-:Y:S02]  /*23a0*/  ISETP.GE.AND P1, PT, R9, R23.reuse, PT ;  /* 0x000000170900720c */ /* 0x080fe40003f26270 */
[----:B------:R-:W-:Y:S01]  /*23b0*/  PRMT R61, RZ, 0x7610, R61 ;  /* 0x00007610ff3d7816 */ /* 0x000fe2000000003d */
        /* <DEDUP_REMOVED lines=16> */
[----:B------:R-:W-:-:S09]  /*24c0*/  ISETP.NE.AND P1, PT, R74, RZ, PT ;  /* 0x000000ff4a00720c */ /* 0x000fd20003f25270 */
[----:B------:R0:W5:Y:S01]  /*24d0*/  @!P0 LDG.E.U16 R110, [R4.64+-0x600] ;  /* 0xfffa0006046e8981 */ /* 0x000162000c1e1500 */
[----:B------:R-:W-:-:S03]  /*24e0*/  ISETP.GE.AND P0, PT, R15, R23, PT ;  /* 0x000000170f00720c */ /* 0x000fc60003f06270 */
[----:B------:R0:W5:Y:S10]  /*24f0*/  @!P1 LDG.E.U16 R130, [R4.64+-0x580] ;  /* 0xfffa800604829981 */ /* 0x000174000c1e1500 */
[----:B------:R0:W5:Y:S01]  /*2500*/  @!P0 LDG.E.U16 R75, [R4.64+-0x5c0] ;  /* 0xfffa4006044b8981 */ /* 0x000162000c1e1500 */
[----:B-1----:R-:W-:-:S05]  /*2510*/  PRMT R6, RZ, 0x5410, R39 ;  /* 0x00005410ff067816 */ /* 0x002fca0000000027 */
[----:B------:R-:W-:Y:S01]  /*2520*/  FMUL.FTZ R7, R6, -1.4426950216293334961 ;  /* 0xbfb8aa3b06077820 */ /* 0x000fe20000410000 */
[----:B0-----:R-:W-:-:S03]  /*2530*/  PRMT R5, RZ, 0x5410, R2 ;  /* 0x00005410ff057816 */ /* 0x001fc60000000002 */
[----:B------:R0:W-:Y:S01]  /*2540*/  MUFU.EX2 R145, R7 ;  /* 0x0000000700917308 */ /* 0x0001e20000000800 */
[----:B--2---:R-:W-:Y:S02]  /*2550*/  PRMT R45, RZ, 0x5410, R45 ;  /* 0x00005410ff2d7816 */ /* 0x004fe4000000002d */
[----:B---3--:R-:W-:Y:S01]  /*2560*/  PRMT R52, RZ, 0x5410, R52 ;  /* 0x00005410ff347816 */ /* 0x008fe20000000034 */
[----:B------:R-:W-:Y:S01]  /*2570*/  FMUL.FTZ R2, R5, -1.4426950216293334961 ;  /* 0xbfb8aa3b05027820 */ /* 0x000fe20000410000 */
[----:B0-----:R-:W-:-:S03]  /*2580*/  PRMT R7, RZ, 0x5410, R40 ;  /* 0x00005410ff077816 */ /* 0x001fc60000000028 */
[----:B------:R0:W1:Y:S02]  /*2590*/  MUFU.EX2 R74, R2 ;  /* 0x00000002004a7308 */ /* 0x0000640000000800 */
[----:B------:R-:W-:Y:S01]  /*25a0*/  FMUL.FTZ R39, R7, -1.4426950216293334961 ;  /* 0xbfb8aa3b07277820 */ /* 0x000fe20000410000 */
[----:B----4-:R-:W-:Y:S02]  /*25b0*/  PRMT R54, RZ, 0x5410, R54 ;  /* 0x00005410ff367816 */ /* 0x010fe40000000036 */
[----:B------:R-:W-:-:S03]  /*25c0*/  PRMT R58, RZ, 0x5410, R58 ;  /* 0x00005410ff3a7816 */ /* 0x000fc6000000003a */
[----:B------:R2:W-:Y:S01]  /*25d0*/  MUFU.EX2 R146, R39 ;  /* 0x0000002700927308 */ /* 0x0005e20000000800 */
[----:B0-----:R-:W-:Y:S01]  /*25e0*/  FMUL.FTZ R2, R45, -1.4426950216293334961 ;  /* 0xbfb8aa3b2d027820 */ /* 0x001fe20000410000 */
[----:B------:R-:W-:Y:S02]  /*25f0*/  PRMT R60, RZ, 0x5410, R60 ;  /* 0x00005410ff3c7816 */ /* 0x000fe4000000003c */
[----:B------:R-:W-:Y:S01]  /*2600*/  PRMT R66, RZ, 0x5410, R66 ;  /* 0x00005410ff427816 */ /* 0x000fe20000000042 */
[----:B--2---:R-:W-:-:S03]  /*2610*/  FMUL.FTZ R39, R52, -1.4426950216293334961 ;  /* 0xbfb8aa3b34277820 */ /* 0x004fc60000410000 */
[----:B------:R0:W-:Y:S01]  /*2620*/  MUFU.EX2 R147, R2 ;  /* 0x0000000200937308 */ /* 0x0001e20000000800 */
[----:B------:R-:W-:-:S07]  /*2630*/  PRMT R4, RZ, 0x5410, R3 ;  /* 0x00005410ff047816 */ /* 0x000fce0000000003 */
[----:B------:R2:W-:Y:S01]  /*2640*/  MUFU.EX2 R151, R39 ;  /* 0x0000002700977308 */ /* 0x0005e20000000800 */
[----:B0-----:R-:W-:Y:S02]  /*2650*/  FMUL.FTZ R2, R54, -1.4426950216293334961 ;  /* 0xbfb8aa3b36027820 */ /* 0x001fe40000410000 */
[----:B--2---:R-:W-:-:S05]  /*2660*/  FMUL.FTZ R39, R58, -1.4426950216293334961 ;  /* 0xbfb8aa3b3a277820 */ /* 0x004fca0000410000 */
[----:B------:R0:W-:Y:S01]  /*2670*/  MUFU.EX2 R152, R2 ;  /* 0x0000000200987308 */ /* 0x0001e20000000800 */
[----:B------:R-:W-:-:S07]  /*2680*/  FMUL.FTZ R3, R4, -1.4426950216293334961 ;  /* 0xbfb8aa3b04037820 */ /* 0x000fce0000410000 */
[----:B------:R2:W-:Y:S01]  /*2690*/  MUFU.EX2 R156, R39 ;  /* 0x00000027009c7308 */ /* 0x0005e20000000800 */
[----:B0-----:R-:W-:Y:S02]  /*26a0*/  FMUL.FTZ R2, R60, -1.4426950216293334961 ;  /* 0xbfb8aa3b3c027820 */ /* 0x001fe40000410000 */
[----:B--2---:R-:W-:-:S05]  /*26b0*/  FMUL.FTZ R39, R66, -1.4426950216293334961 ;  /* 0xbfb8aa3b42277820 */ /* 0x004fca0000410000 */
[----:B------:R-:W-:Y:S08]  /*26c0*/  MUFU.EX2 R157, R2 ;  /* 0x00000002009d7308 */ /* 0x000ff00000000800 */
[----:B------:R-:W-:Y:S01]  /*26d0*/  MUFU.EX2 R2, R39 ;  /* 0x0000002700027308 */ /* 0x000fe20000000800 */
[----:B------:R-:W-:-:S07]  /*26e0*/  PRMT R51, RZ, 0x5410, R51 ;  /* 0x00005410ff337816 */ /* 0x000fce0000000033 */
[----:B------:R-:W0:Y:S01]  /*26f0*/  MUFU.EX2 R131, R3 ;  /* 0x0000000300837308 */ /* 0x000e220000000800 */
[----:B------:R-:W-:Y:S01]  /*2700*/  FMUL.FTZ R40, R51, -1.4426950216293334961 ;  /* 0xbfb8aa3b33287820 */ /* 0x000fe20000410000 */
[----:B------:R-:W-:Y:S01]  /*2710*/  PRMT R56, RZ, 0x5410, R56 ;  /* 0x00005410ff387816 */ /* 0x000fe20000000038 */
[----:B-1----:R-:W-:-:S05]  /*2720*/  FADD.FTZ R74, R74, 1 ;  /* 0x3f8000004a4a7421 */ /* 0x002fca0000010000 */
[----:B------:R1:W-:Y:S01]  /*2730*/  MUFU.EX2 R150, R40 ;  /* 0x0000002800967308 */ /* 0x0003e20000000800 */
[----:B0-----:R-:W-:Y:S02]  /*2740*/  FADD.FTZ R131, R131, 1 ;  /* 0x3f80000083837421 */ /* 0x001fe40000010000 */
[----:B-1----:R-:W-:-:S05]  /*2750*/  FMUL.FTZ R40, R56, -1.4426950216293334961 ;  /* 0xbfb8aa3b38287820 */ /* 0x002fca0000410000 */
[----:B------:R0:W-:Y:S08]  /*2760*/  MUFU.EX2 R155, R40 ;  /* 0x00000028009b7308 */ /* 0x0001f00000000800 */
[----:B------:R-:W-:Y:S01]  /*2770*/  MUFU.RCP R74, R74 ;  /* 0x0000004a004a7308 */ /* 0x000fe20000001000 */
[----:B------:R-:W-:Y:S02]  /*2780*/  PRMT R47, RZ, 0x5410, R47 ;  /* 0x00005410ff2f7816 */ /* 0x000fe4000000002f */
[----:B------:R-:W-:-:S02]  /*2790*/  PRMT R50, RZ, 0x5410, R50 ;  /* 0x00005410ff327816 */ /* 0x000fc40000000032 */
[----:B------:R-:W-:Y:S01]  /*27a0*/  PRMT R48, RZ, 0x5410, R48 ;  /* 0x00005410ff307816 */ /* 0x000fe20000000030 */
[----:B------:R-:W-:-:S04]  /*27b0*/  FMUL.FTZ R3, R47, -1.4426950216293334961 ;  /* 0xbfb8aa3b2f037820 */ /* 0x000fc80000410000 */
[----:B------:R-:W-:Y:S01]  /*27c0*/  MUFU.EX2 R149, R3 ;  /* 0x0000000300957308 */ /* 0x000fe20000000800 */
[----:B------:R-:W-:Y:S01]  /*27d0*/  FADD.FTZ R146, R146, 1 ;  /* 0x3f80000092927421 */ /* 0x000fe20000010000 */
[----:B------:R-:W-:-:S06]  /*27e0*/  PRMT R49, RZ, 0x5410, R49 ;  /* 0x00005410ff317816 */ /* 0x000fcc0000000031 */
[----:B------:R-:W-:Y:S01]  /*27f0*/  MUFU.RCP R146, R146 ;  /* 0x0000009200927308 */ /* 0x000fe20000001000 */
        /* <DEDUP_REMOVED lines=17> */
[----:B------:R-:W4:Y:S04]  /*2910*/  LDS.U16 R39, [R97] ;  /* 0x0000000061277984 */ /* 0x000f280000000400 */
[----:B------:R-:W5:Y:S01]  /*2920*/  LDS.U16 R41, [R97+0x4] ;  /* 0x0000040061297984 */ /* 0x000f620000000400 */
[----:B-1----:R-:W-:Y:S01]  /*2930*/  FADD.FTZ R75, R145, 1 ;  /* 0x3f800000914b7421 */ /* 0x002fe20000010000 */
[----:B------:R-:W2:Y:S02]  /*2940*/  MUFU.RCP R73, R131 ;  /* 0x0000008300497308 */ /* 0x000ea40000001000 */
[----:B0-----:R-:W0:Y:S04]  /*2950*/  LDS.U16 R40, [R97+0x2] ;  /* 0x0000020061287984 */ /* 0x001e280000000400 */
[----:B------:R-:W1:Y:S02]  /*2960*/  LDS.U16 R61, [R97+0x6] ;  /* 0x00000600613d7984 */ /* 0x000e640000000400 */
[----:B------:R-:W3:Y:S02]  /*2970*/  MUFU.RCP R75, R75 ;  /* 0x0000004b004b7308 */ /* 0x000ee40000001000 */
[----:B------:R-:W0:Y:S04]  /*2980*/  LDS.U16 R64, [R97+0x8] ;  /* 0x0000080061407984 */ /* 0x000e280000000400 */
[----:B------:R-:W0:Y:S01]  /*2990*/  LDS.U16 R65, [R97+0xa] ;  /* 0x00000a0061417984 */ /* 0x000e220000000400 */
[----:B--2---:R-:W-:-:S02]  /*29a0*/  FADD.FTZ R111, -R73, 1 ;  /* 0x3f800000496f7421 */ /* 0x004fc40000010100 */
[----:B------:R-:W-:Y:S02]  /*29b0*/  FADD.FTZ R110, -R74, 1 ;  /* 0x3f8000004a6e7421 */ /* 0x000fe40000010100 */
[----:B---3--:R-:W-:Y:S02]  /*29c0*/  FFMA.FTZ R115, R4, R111, 1 ;  /* 0x3f80000004737423 */ /* 0x008fe4000001006f */
[----:B------:R-:W-:Y:S01]  /*29d0*/  FADD.FTZ R131, -R75, 1 ;  /* 0x3f8000004b837421 */ /* 0x000fe20000010100 */
[----:B----4-:R-:W-:Y:S02]  /*29e0*/  PRMT R39, RZ, 0x5410, R39 ;  /* 0x00005410ff277816 */ /* 0x010fe40000000027 */
[----:B-----5:R-:W-:-:S03]  /*29f0*/  PRMT R41, RZ, 0x5410, R41 ;  /* 0x00005410ff297816 */ /* 0x020fc60000000029 */
[----:B------:R-:W-:Y:S02]  /*2a00*/  FMUL.FTZ R111, R50, R39 ;  /* 0x00000027326f7220 */ /* 0x000fe40000410000 */
[----:B------:R-:W-:Y:S02]  /*2a10*/  FMUL.FTZ R144, R48, R41 ;  /* 0x0000002930907220 */ /* 0x000fe40000410000 */
[----:B------:R-:W-:Y:S02]  /*2a20*/  FFMA.FTZ R110, R5, R110, 1 ;  /* 0x3f800000056e7423 */ /* 0x000fe4000001006e */
[----:B------:R-:W-:Y:S02]  /*2a30*/  FFMA.FTZ R145, R6, R131, 1 ;  /* 0x3f80000006917423 */ /* 0x000fe40000010083 */
[----:B------:R-:W-:Y:S02]  /*2a40*/  FMUL.FTZ R111, R74, R111 ;  /* 0x0000006f4a6f7220 */ /* 0x000fe40000410000 */
[----:B------:R-:W-:-:S02]  /*2a50*/  FMUL.FTZ R144, R75, R144 ;  /* 0x000000904b907220 */ /* 0x000fc40000410000 */
[----:B------:R-:W-:Y:S02]  /*2a60*/  FMUL.FTZ R160, R111, R110 ;  /* 0x0000006e6fa07220 */ /* 0x000fe40000410000 */
[----:B------:R-:W-:Y:S02]  /*2a70*/  FADD.FTZ R72, R147, 1 ;  /* 0x3f80000093487421 */ /* 0x000fe40000010000 */
[----:B------:R-:W-:Y:S01]  /*2a80*/  FADD.FTZ R76, R149, 1 ;  /* 0x3f800000954c7421 */ /* 0x000fe20000010000 */
[----:B------:R-:W-:Y:S01]  /*2a90*/  LDS.U16 R147, [R97+0x10] ;  /* 0x0000100061937984 */ /* 0x000fe20000000400 */
[----:B------:R-:W-:-:S03]  /*2aa0*/  FMUL.FTZ R110, R144, R145 ;  /* 0x00000091906e7220 */ /* 0x000fc60000410000 */
[----:B------:R-:W2:Y:S01]  /*2ab0*/  LDS.U16 R145, [R97+0xe] ;  /* 0x00000e0061917984 */ /* 0x000ea20000000400 */
[----:B0-----:R-:W-:Y:S01]  /*2ac0*/  PRMT R40, RZ, 0x5410, R40 ;  /* 0x00005410ff287816 */ /* 0x001fe20000000028 */
[----:B------:R-:W0:Y:S01]  /*2ad0*/  MUFU.RCP R76, R76 ;  /* 0x0000004c004c7308 */ /* 0x000e220000001000 */
[----:B------:R-:W-:Y:S01]  /*2ae0*/  FADD.FTZ R78, R150, 1 ;  /* 0x3f800000964e7421 */ /* 0x000fe20000010000 */
[----:B------:R-:W-:Y:S02]  /*2af0*/  PRMT R55, RZ, 0x5410, R55 ;  /* 0x00005410ff377816 */ /* 0x000fe40000000037 */
[----:B------:R-:W-:Y:S01]  /*2b00*/  PRMT R62, RZ, 0x5410, R62 ;  /* 0x00005410ff3e7816 */ /* 0x000fe2000000003e */
[----:B------:R-:W-:Y:S01]  /*2b10*/  FMUL.FTZ R130, R49, R40 ;  /* 0x0000002831827220 */ /* 0x000fe20000410000 */
[----:B------:R-:W-:Y:S01]  /*2b20*/  PRMT R70, RZ, 0x5410, R70 ;  /* 0x00005410ff467816 */ /* 0x000fe20000000046 */
[----:B------:R-:W-:Y:S01]  /*2b30*/  FADD.FTZ R77, R151, 1 ;  /* 0x3f800000974d7421 */ /* 0x000fe20000010000 */
[----:B------:R-:W3:Y:S01]  /*2b40*/  MUFU.RCP R72, R72 ;  /* 0x0000004800487308 */ /* 0x000ee20000001000 */
[----:B------:R-:W-:Y:S01]  /*2b50*/  FMUL.FTZ R3, R55, -1.4426950216293334961 ;  /* 0xbfb8aa3b37037820 */ /* 0x000fe20000410000 */
[----:B-1----:R-:W-:Y:S01]  /*2b60*/  PRMT R61, RZ, 0x5410, R61 ;  /* 0x00005410ff3d7816 */ /* 0x002fe2000000003d */
[----:B------:R-:W-:Y:S01]  /*2b70*/  FMUL.FTZ R130, R73, R130 ;  /* 0x0000008249827220 */ /* 0x000fe20000410000 */
[----:B------:R-:W1:Y:S04]  /*2b80*/  LDS.U16 R111, [R97+0xc] ;  /* 0x00000c00616f7984 */ /* 0x000e680000000400 */
[----:B------:R-:W4:Y:S01]  /*2b90*/  MUFU.RCP R78, R78 ;  /* 0x0000004e004e7308 */ /* 0x000f220000001000 */
[----:B------:R-:W-:Y:S01]  /*2ba0*/  FMUL.FTZ R154, R62, -1.4426950216293334961 ;  /* 0xbfb8aa3b3e9a7820 */ /* 0x000fe20000410000 */
[----:B------:R-:W-:Y:S01]  /*2bb0*/  PRMT R71, RZ, 0x5410, R71 ;  /* 0x00005410ff477816 */ /* 0x000fe20000000047 */
[----:B------:R-:W-:Y:S01]  /*2bc0*/  FADD.FTZ R152, R152, 1 ;  /* 0x3f80000098987421 */ /* 0x000fe20000010000 */
[----:B------:R-:W-:Y:S01]  /*2bd0*/  PRMT R114, RZ, 0x5410, R114 ;  /* 0x00005410ff727816 */ /* 0x000fe20000000072 */
[----:B------:R-:W-:Y:S01]  /*2be0*/  FMUL.FTZ R165, R130, R115 ;  /* 0x0000007382a57220 */ /* 0x000fe20000410000 */
[----:B------:R-:W-:Y:S01]  /*2bf0*/  PRMT R64, RZ, 0x5410, R64 ;  /* 0x00005410ff407816 */ /* 0x000fe20000000040 */
[----:B------:R-:W-:Y:S01]  /*2c00*/  FADD.FTZ R130, -R146, 1 ;  /* 0x3f80000092827421 */ /* 0x000fe20000010100 */
[----:B------:R5:W1:Y:S01]  /*2c10*/  MUFU.EX2 R153, R3 ;  /* 0x0000000300997308 */ /* 0x000a620000000800 */
[----:B------:R-:W-:Y:S01]  /*2c20*/  PRMT R65, RZ, 0x5410, R65 ;  /* 0x00005410ff417816 */ /* 0x000fe20000000041 */
[----:B------:R-:W-:Y:S01]  /*2c30*/  FMUL.FTZ R115, R70, R61 ;  /* 0x0000003d46737220 */ /* 0x000fe20000410000 */
[----:B------:R-:W-:Y:S01]  /*2c40*/  PRMT R63, RZ, 0x5410, R63 ;  /* 0x00005410ff3f7816 */ /* 0x000fe2000000003f */
[----:B0-----:R-:W-:-:S02]  /*2c50*/  FADD.FTZ R148, -R76, 1 ;  /* 0x3f8000004c947421 */ /* 0x001fc40000010100 */
[----:B------:R-:W-:Y:S02]  /*2c60*/  FFMA.FTZ R130, R7, R130, 1 ;  /* 0x3f80000007827423 */ /* 0x000fe40000010082 */
[----:B------:R1:W0:Y:S01]  /*2c70*/  MUFU.EX2 R158, R154 ;  /* 0x0000009a009e7308 */ /* 0x0002220000000800 */
[----:B------:R-:W-:Y:S02]  /*2c80*/  FMUL.FTZ R115, R146, R115 ;  /* 0x0000007392737220 */ /* 0x000fe40000410000 */
[----:B------:R-:W-:Y:S02]  /*2c90*/  FMUL.FTZ R149, R71, R64 ;  /* 0x0000004047957220 */ /* 0x000fe40000410000 */
[----:B------:R-:W-:-:S03]  /*2ca0*/  FMUL.FTZ R151, R114, R65 ;  /* 0x0000004172977220 */ /* 0x000fc60000410000 */
[----:B------:R-:W0:Y:S01]  /*2cb0*/  MUFU.RCP R77, R77 ;  /* 0x0000004d004d7308 */ /* 0x000e220000001000 */
[----:B-----5:R-:W-:Y:S02]  /*2cc0*/  FMUL.FTZ R3, R63, -1.4426950216293334961 ;  /* 0xbfb8aa3b3f037820 */ /* 0x020fe40000410000 */
[----:B---3--:R-:W-:-:S05]  /*2cd0*/  FADD.FTZ R144, -R72, 1 ;  /* 0x3f80000048907421 */ /* 0x008fca0000010100 */
[----:B------:R-:W3:Y:S01]  /*2ce0*/  MUFU.RCP R131, R152 ;  /* 0x0000009800837308 */ /* 0x000ee20000001000 */
[----:B------:R-:W-:Y:S02]  /*2cf0*/  FFMA.FTZ R148, R47, R148, 1 ;  /* 0x3f8000002f947423 */ /* 0x000fe40000010094 */
[----:B------:R-:W-:Y:S01]  /*2d00*/  FMUL.FTZ R167, R115, R130 ;  /* 0x0000008273a77220 */ /* 0x000fe20000410000 */
[----:B------:R-:W-:Y:S01]  /*2d10*/  PRMT R115, RZ, 0x5410, R68 ;  /* 0x00005410ff737816 */ /* 0x000fe20000000044 */
[----:B------:R-:W-:Y:S02]  /*2d20*/  FMUL.FTZ R149, R72, R149 ;  /* 0x0000009548957220 */ /* 0x000fe40000410000 */
[----:B------:R-:W-:Y:S02]  /*2d30*/  FMUL.FTZ R151, R76, R151 ;  /* 0x000000974c977220 */ /* 0x000fe40000410000 */
[----:B------:R-:W-:Y:S02]  /*2d40*/  FFMA.FTZ R144, R45, R144, 1 ;  /* 0x3f8000002d907423 */ /* 0x000fe40000010090 */
[----:B----4-:R-:W-:Y:S01]  /*2d50*/  FADD.FTZ R68, -R78, 1 ;  /* 0x3f8000004e447421 */ /* 0x010fe20000010100 */
[----:B------:R-:W4:Y:S01]  /*2d60*/  MUFU.EX2 R3, R3 ;  /* 0x0000000300037308 */ /* 0x000f220000000800 */
[----:B------:R-:W-:Y:S01]  /*2d70*/  FMUL.FTZ R169, R151, R148 ;  /* 0x0000009497a97220 */ /* 0x000fe20000410000 */
[----:B------:R-:W-:Y:S01]  /*2d80*/  PRMT R130, RZ, 0x5410, R69 ;  /* 0x00005410ff827816 */ /* 0x000fe20000000045 */
[----:B------:R-:W-:Y:S01]  /*2d90*/  FMUL.FTZ R162, R149, R144 ;  /* 0x0000009095a27220 */ /* 0x000fe20000410000 */
[----:B------:R-:W5:Y:S01]  /*2da0*/  LDS.U16 R148, [R97+0x12] ;  /* 0x0000120061947984 */ /* 0x000f620000000400 */
[----:B------:R-:W-:Y:S01]  /*2db0*/  FFMA.FTZ R150, R51, R68, 1 ;  /* 0x3f80000033967423 */ /* 0x000fe20000010044 */
[----:B------:R-:W-:Y:S01]  /*2dc0*/  PRMT R144, RZ, 0x5410, R67 ;  /* 0x00005410ff907816 */ /* 0x000fe20000000043 */
[----:B-1----:R-:W-:Y:S01]  /*2dd0*/  FADD.FTZ R154, R153, 1 ;  /* 0x3f800000999a7421 */ /* 0x002fe20000010000 */
[----:B------:R-:W1:Y:S01]  /*2de0*/  LDS.U16 R149, [R97+0x14] ;  /* 0x0000140061957984 */ /* 0x000e620000000400 */
[----:B--2---:R-:W-:Y:S01]  /*2df0*/  PRMT R68, RZ, 0x5410, R145 ;  /* 0x00005410ff447816 */ /* 0x004fe20000000091 */
[----:B------:R-:W-:Y:S01]  /*2e00*/  FADD.FTZ R153, R155, 1 ;  /* 0x3f8000009b997421 */ /* 0x000fe20000010000 */
[----:B------:R-:W-:Y:S01]  /*2e10*/  PRMT R69, RZ, 0x5410, R147 ;  /* 0x00005410ff457816 */ /* 0x000fe20000000093 */
[----:B------:R-:W-:Y:S01]  /*2e20*/  FADD.FTZ R155, R156, 1 ;  /* 0x3f8000009c9b7421 */ /* 0x000fe20000010000 */
[----:B------:R-:W2:Y:S01]  /*2e30*/  LDS.U16 R151, [R97+0x16] ;  /* 0x0000160061977984 */ /* 0x000ea20000000400 */
[----:B0-----:R-:W-:-:S02]  /*2e40*/  FADD.FTZ R161, R158, 1 ;  /* 0x3f8000009ea17421 */ /* 0x001fc40000010000 */
[----:B------:R-:W-:Y:S01]  /*2e50*/  FADD.FTZ R67, -R77, 1 ;  /* 0x3f8000004d437421 */ /* 0x000fe20000010100 */
[----:B------:R-:W0:Y:S01]  /*2e60*/  LDS.U16 R156, [R97+0x18] ;  /* 0x00001800619c7984 */ /* 0x000e220000000400 */
[----:B---3--:R-:W-:Y:S02]  /*2e70*/  FADD.FTZ R163, -R131, 1 ;  /* 0x3f80000083a37421 */ /* 0x008fe40000010100 */
[----:B------:R-:W-:Y:S02]  /*2e80*/  FMUL.FTZ R152, R115, R68 ;  /* 0x0000004473987220 */ /* 0x000fe40000410000 */
[----:B------:R-:W-:Y:S02]  /*2e90*/  FMUL.FTZ R158, R144, R69 ;  /* 0x00000045909e7220 */ /* 0x000fe40000410000 */
[----:B------:R-:W-:Y:S02]  /*2ea0*/  FFMA.FTZ R159, R52, R67, 1 ;  /* 0x3f800000349f7423 */ /* 0x000fe40000010043 */
[----:B------:R-:W-:-:S02]  /*2eb0*/  FFMA.FTZ R163, R54, R163, 1 ;  /* 0x3f80000036a37423 */ /* 0x000fc400000100a3 */
[----:B------:R-:W-:Y:S02]  /*2ec0*/  FMUL.FTZ R152, R77, R152 ;  /* 0x000000984d987220 */ /* 0x000fe40000410000 */
[----:B------:R-:W-:Y:S02]  /*2ed0*/  FMUL.FTZ R158, R131, R158 ;  /* 0x0000009e839e7220 */ /* 0x000fe40000410000 */
[----:B----4-:R-:W-:Y:S02]  /*2ee0*/  FADD.FTZ R147, R3, 1 ;  /* 0x3f80000003937421 */ /* 0x010fe40000010000 */
[----:B------:R-:W-:Y:S01]  /*2ef0*/  FMUL.FTZ R164, R152, R159 ;  /* 0x0000009f98a47220 */ /* 0x000fe20000410000 */
[----:B------:R-:W-:Y:S01]  /*2f00*/  LDS.U16 R3, [R97+0x1c] ;  /* 0x00001c0061037984 */ /* 0x000fe20000000400 */
[----:B------:R-:W-:-:S03]  /*2f10*/  FMUL.FTZ R166, R158, R163 ;  /* 0x000000a39ea67220 */ /* 0x000fc60000410000 */
[----:B------:R-:W3:Y:S04]  /*2f20*/  LDS.U16 R159, [R97+0x1a] ;  /* 0x00001a00619f7984 */ /* 0x000ee80000000400 */
[----:B------:R-:W4:Y:S01]  /*2f30*/  LDS.U16 R163, [R97+0x1e] ;  /* 0x00001e0061a37984 */ /* 0x000f220000000400 */
[----:B------:R-:W0:Y:S01]  /*2f40*/  MUFU.RCP R153, R153 ;  /* 0x0000009900997308 */ /* 0x000e220000001000 */
[----:B------:R-:W-:Y:S01]  /*2f50*/  PRMT R67, RZ, 0x5410, R111 ;  /* 0x00005410ff437816 */ /* 0x000fe2000000006f */
[----:B------:R-:W-:-:S04]  /*2f60*/  FADD.FTZ R157, R157, 1 ;  /* 0x3f8000009d9d7421 */ /* 0x000fc80000010000 */
[----:B------:R-:W-:Y:S02]  /*2f70*/  FMUL.FTZ R111, R130, R67 ;  /* 0x00000043826f7220 */ /* 0x000fe40000410000 */
[----:B------:R-:W0:Y:S02]  /*2f80*/  MUFU.RCP R154, R154 ;  /* 0x0000009a009a7308 */ /* 0x000e240000001000 */
[----:B------:R-:W-:-:S06]  /*2f90*/  FMUL.FTZ R111, R78, R111 ;  /* 0x0000006f4e6f7220 */ /* 0x000fcc0000410000 */
[----:B------:R-:W0:Y:S01]  /*2fa0*/  MUFU.RCP R157, R157 ;  /* 0x0000009d009d7308 */ /* 0x000e220000001000 */
[----:B------:R-:W-:Y:S01]  /*2fb0*/  FMUL.FTZ R111, R111, R150 ;  /* 0x000000966f6f7220 */ /* 0x000fe20000410000 */
[----:B------:R-:W-:Y:S01]  /*2fc0*/  PRMT R150, RZ, 0x5410, R46 ;  /* 0x00005410ff967816 */ /* 0x000fe2000000002e */
[----:B------:R-:W-:-:S05]  /*2fd0*/  FADD.FTZ R168, R2, 1 ;  /* 0x3f80000002a87421 */ /* 0x000fca0000010000 */
[----:B------:R-:W3:Y:S01]  /*2fe0*/  MUFU.RCP R155, R155 ;  /* 0x0000009b009b7308 */ /* 0x000ee20000001000 */
[----:B-----5:R-:W-:Y:S02]  /*2ff0*/  PRMT R46, RZ, 0x5410, R148 ;  /* 0x00005410ff2e7816 */ /* 0x020fe40000000094 */
[----:B------:R-:W-:Y:S02]  /*3000*/  PRMT R145, RZ, 0x5410, R59 ;  /* 0x00005410ff917816 */ /* 0x000fe4000000003b */
[----:B-1----:R-:W-:-:S03]  /*3010*/  PRMT R148, RZ, 0x5410, R149 ;  /* 0x00005410ff947816 */ /* 0x002fc60000000095 */
[----:B------:R1:W5:Y:S01]  /*3020*/  MUFU.RCP R158, R147 ;  /* 0x00000093009e7308 */ /* 0x0003620000001000 */
[----:B------:R-:W-:Y:S02]  /*3030*/  PRMT R152, RZ, 0x5410, R53 ;  /* 0x00005410ff987816 */ /* 0x000fe40000000035 */
[----:B--2---:R-:W-:Y:S02]  /*3040*/  PRMT R149, RZ, 0x5410, R151 ;  /* 0x00005410ff957816 */ /* 0x004fe40000000097 */
[----:B0-----:R-:W-:Y:S02]  /*3050*/  PRMT R151, RZ, 0x5410, R156 ;  /* 0x00005410ff977816 */ /* 0x001fe4000000009c */
[----:B-1----:R-:W-:Y:S01]  /*3060*/  PRMT R147, RZ, 0x5410, R57 ;  /* 0x00005410ff937816 */ /* 0x002fe20000000039 */
[----:B------:R-:W-:Y:S01]  /*3070*/  FADD.FTZ R57, -R153, 1 ;  /* 0x3f80000099397421 */ /* 0x000fe20000010100 */
[----:B------:R-:W0:Y:S01]  /*3080*/  MUFU.RCP R161, R161 ;  /* 0x000000a100a17308 */ /* 0x000e220000001000 */
[----:B------:R-:W-:-:S02]  /*3090*/  FADD.FTZ R2, -R154, 1 ;  /* 0x3f8000009a027421 */ /* 0x000fc40000010100 */
[----:B------:R-:W-:Y:S02]  /*30a0*/  FFMA.FTZ R59, R56, R57, 1 ;  /* 0x3f800000383b7423 */ /* 0x000fe40000010039 */
[----:B------:R-:W-:-:S03]  /*30b0*/  FMUL.FTZ R57, R145, R46 ;  /* 0x0000002e91397220 */ /* 0x000fc60000410000 */
[----:B------:R1:W2:Y:S01]  /*30c0*/  MUFU.RCP R53, R168 ;  /* 0x000000a800357308 */ /* 0x0002a20000001000 */
[----:B------:R-:W-:Y:S02]  /*30d0*/  FMUL.FTZ R156, R147, R148 ;  /* 0x00000094939c7220 */ /* 0x000fe40000410000 */
[----:B------:R-:W-:Y:S02]  /*30e0*/  FADD.FTZ R173, -R157, 1 ;  /* 0x3f8000009dad7421 */ /* 0x000fe40000010100 */
[----:B------:R-:W-:Y:S02]  /*30f0*/  FMUL.FTZ R170, R150, R151 ;  /* 0x0000009796aa7220 */ /* 0x000fe40000410000 */
[----:B------:R-:W-:Y:S02]  /*3100*/  FFMA.FTZ R2, R55, R2, 1 ;  /* 0x3f80000037027423 */ /* 0x000fe40000010002 */
[----:B------:R-:W-:Y:S02]  /*3110*/  FMUL.FTZ R57, R154, R57 ;  /* 0x000000399a397220 */ /* 0x000fe40000410000 */
[----:B------:R-:W-:-:S02]  /*3120*/  FMUL.FTZ R156, R153, R156 ;  /* 0x0000009c999c7220 */ /* 0x000fc40000410000 */
[----:B---3--:R-:W-:Y:S02]  /*3130*/  FADD.FTZ R171, -R155, 1 ;  /* 0x3f8000009bab7421 */ /* 0x008fe40000010100 */
[----:B-1----:R-:W-:Y:S02]  /*3140*/  FMUL.FTZ R168, R152, R149 ;  /* 0x0000009598a87220 */ /* 0x002fe40000410000 */
[----:B------:R-:W-:Y:S02]  /*3150*/  FFMA.FTZ R173, R60, R173, 1 ;  /* 0x3f8000003cad7423 */ /* 0x000fe400000100ad */
[----:B------:R-:W-:Y:S01]  /*3160*/  FMUL.FTZ R170, R157, R170 ;  /* 0x000000aa9daa7220 */ /* 0x000fe20000410000 */
[----:B------:R-:W-:Y:S01]  /*3170*/  PRMT R44, RZ, 0x5410, R44 ;  /* 0x00005410ff2c7816 */ /* 0x000fe2000000002c */
[----:B------:R-:W-:Y:S01]  /*3180*/  FMUL.FTZ R57, R57, R2 ;  /* 0x0000000239397220 */ /* 0x000fe20000410000 */
[----:B------:R-:W-:Y:S01]  /*3190*/  PRMT R43, RZ, 0x5410, R43 ;  /* 0x00005410ff2b7816 */ /* 0x000fe2000000002b */
[----:B------:R-:W-:Y:S01]  /*31a0*/  FMUL.FTZ R59, R156, R59 ;  /* 0x0000003b9c3b7220 */ /* 0x000fe20000410000 */
[----:B------:R-:W-:Y:S01]  /*31b0*/  PRMT R42, RZ, 0x5410, R42 ;  /* 0x00005410ff2a7816 */ /* 0x000fe2000000002a */
[----:B------:R-:W-:Y:S01]  /*31c0*/  FFMA.FTZ R171, R58, R171, 1 ;  /* 0x3f8000003aab7423 */ /* 0x000fe200000100ab */
[----:B------:R-:W-:Y:S01]  /*31d0*/  PRMT R159, RZ, 0x5410, R159 ;  /* 0x00005410ff9f7816 */ /* 0x000fe2000000009f */
[----:B------:R-:W-:Y:S01]  /*31e0*/  FMUL.FTZ R168, R155, R168 ;  /* 0x000000a89ba87220 */ /* 0x000fe20000410000 */
[----:B------:R-:W-:Y:S01]  /*31f0*/  PRMT R156, RZ, 0x5410, R3 ;  /* 0x00005410ff9c7816 */ /* 0x000fe20000000003 */
[----:B-----5:R-:W-:Y:S01]  /*3200*/  FADD.FTZ R2, -R158, 1 ;  /* 0x3f8000009e027421 */ /* 0x020fe20000010100 */
[----:B----4-:R-:W-:Y:S01]  /*3210*/  PRMT R163, RZ, 0x5410, R163 ;  /* 0x00005410ffa37816 */ /* 0x010fe200000000a3 */
[----:B------:R-:W-:Y:S01]  /*3220*/  FMUL.FTZ R170, R170, R173 ;  /* 0x000000adaaaa7220 */ /* 0x000fe20000410000 */
[----:B------:R-:W-:Y:S01]  /*3230*/  F2FP.BF16.PACK_AB R173, R165, R160 ;  /* 0x000000a0a5ad723e */ /* 0x000fe200000010ff */
[----:B------:R-:W-:Y:S01]  /*3240*/  BAR.SYNC.DEFER_BLOCKING 0x0 ;  /* 0x0000000000007b1d */ /* 0x000fe20000010000 */
[----:B------:R-:W-:-:S02]  /*3250*/  FMUL.FTZ R168, R168, R171 ;  /* 0x000000aba8a87220 */ /* 0x000fc40000410000 */
[----:B------:R-:W-:Y:S02]  /*3260*/  FFMA.FTZ R160, R63, R2, 1 ;  /* 0x3f8000003fa07423 */ /* 0x000fe40000010002 */
[----:B0-----:R-:W-:Y:S02]  /*3270*/  FADD.FTZ R165, -R161, 1 ;  /* 0x3f800000a1a57421 */ /* 0x001fe40000010100 */
[----:B--2---:R-:W-:Y:S02]  /*3280*/  FADD.FTZ R171, -R53, 1 ;  /* 0x3f80000035ab7421 */ /* 0x004fe40000010100 */
[----:B------:R-:W-:Y:S02]  /*3290*/  FMUL.FTZ R2, R44, R159 ;  /* 0x0000009f2c027220 */ /* 0x000fe40000410000 */
[----:B------:R-:W-:Y:S02]  /*32a0*/  FMUL.FTZ R3, R43, R156 ;  /* 0x0000009c2b037220 */ /* 0x000fe40000410000 */
[----:B------:R-:W-:-:S02]  /*32b0*/  FMUL.FTZ R172, R42, R163 ;  /* 0x000000a32aac7220 */ /* 0x000fc40000410000 */
[----:B------:R-:W-:Y:S02]  /*32c0*/  FFMA.FTZ R165, R62, R165, 1 ;  /* 0x3f8000003ea57423 */ /* 0x000fe400000100a5 */
[----:B------:R-:W-:Y:S02]  /*32d0*/  FMUL.FTZ R2, R161, R2 ;  /* 0x00000002a1027220 */ /* 0x000fe40000410000 */
[----:B------:R-:W-:Y:S02]  /*32e0*/  FMUL.FTZ R3, R158, R3 ;  /* 0x000000039e037220 */ /* 0x000fe40000410000 */
[----:B------:R-:W-:Y:S02]  /*32f0*/  FFMA.FTZ R171, R66, R171, 1 ;  /* 0x3f80000042ab7423 */ /* 0x000fe400000100ab */
[----:B------:R-:W-:Y:S01]  /*3300*/  FMUL.FTZ R172, R53, R172 ;  /* 0x000000ac35ac7220 */ /* 0x000fe20000410000 */
[----:B------:R-:W-:Y:S01]  /*3310*/  F2FP.BF16.PACK_AB R110, R167, R110 ;  /* 0x0000006ea76e723e */ /* 0x000fe200000010ff */
[----:B------:R-:W-:-:S02]  /*3320*/  FMUL.FTZ R165, R2, R165 ;  /* 0x000000a502a57220 */ /* 0x000fc40000410000 */
[----:B------:R-:W-:Y:S02]  /*3330*/  FMUL.FTZ R3, R3, R160 ;  /* 0x000000a003037220 */ /* 0x000fe40000410000 */
[----:B------:R-:W-:Y:S01]  /*3340*/  FMUL.FTZ R172, R172, R171 ;  /* 0x000000abacac7220 */ /* 0x000fe20000410000 */
[----:B------:R-:W-:Y:S02]  /*3350*/  PRMT R2, R173, 0x7632, R2 ;  /* 0x00007632ad027816 */ /* 0x000fe40000000002 */
[----:B------:R-:W-:Y:S02]  /*3360*/  F2FP.BF16.PACK_AB R162, R169, R162 ;  /* 0x000000a2a9a2723e */ /* 0x000fe400000010ff */
[----:B------:R-:W-:Y:S02]  /*3370*/  PRMT R160, R110, 0x7632, R160 ;  /* 0x000076326ea07816 */ /* 0x000fe400000000a0 */
[----:B------:R-:W-:Y:S02]  /*3380*/  F2FP.BF16.PACK_AB R111, R164, R111 ;  /* 0x0000006fa46f723e */ /* 0x000fe400000010ff */
[----:B------:R-:W-:-:S02]  /*3390*/  ISETP.NE.AND P1, PT, R137, RZ, PT ;  /* 0x000000ff8900720c */ /* 0x000fc40003f25270 */
[----:B------:R-:W-:Y:S02]  /*33a0*/  F2FP.BF16.PACK_AB R57, R57, R166 ;  /* 0x000000a63939723e */ /* 0x000fe400000010ff */
[----:B------:R-:W-:Y:S02]  /*33b0*/  F2FP.BF16.PACK_AB R59, R168, R59 ;  /* 0x0000003ba83b723e */ /* 0x000fe400000010ff */
[----:B------:R-:W-:Y:S02]  /*33c0*/  F2FP.BF16.PACK_AB R165, R165, R170 ;  /* 0x000000aaa5a5723e */ /* 0x000fe400000010ff */
        /* <DEDUP_REMOVED lines=8> */
[----:B-1----:R-:W-:-:S03]  /*3450*/  PRMT R110, R59, 0x7632, R110 ;  /* 0x000076323b6e7816 */ /* 0x002fc6000000006e */
[----:B------:R1:W-:Y:S01]  /*3460*/  STS.U16 [R97+0xc], R111 ;  /* 0x00000c6f61007388 */ /* 0x0003e20000000400 */
[C---:B--2---:R-:W-:Y:S02]  /*3470*/  PRMT R160, R165.reuse, 0x7610, R160 ;  /* 0x00007610a5a07816 */ /* 0x044fe400000000a0 */
[----:B0-----:R-:W-:Y:S02]  /*3480*/  PRMT R162, R165, 0x7632, R162 ;  /* 0x00007632a5a27816 */ /* 0x001fe400000000a2 */
[----:B-1----:R-:W-:Y:S01]  /*3490*/  PRMT R111, R3, 0x7632, R111 ;  /* 0x00007632036f7816 */ /* 0x002fe2000000006f */
[----:B------:R-:W-:Y:S04]  /*34a0*/  STS.U16 [R97], R173 ;  /* 0x000000ad61007388 */ /* 0x000fe80000000400 */
        /* <DEDUP_REMOVED lines=36> */
[----:B--2---:R-:W-:-:S03]  /*36f0*/  LEA R111, P0, R134, c[0x0][0x338], 0x1 ;  /* 0x0000ce00866f7a11 */ /* 0x004fc600078008ff */
[----:B------:R-:W-:Y:S01]  /*3700*/  IMAD R162, R143, c[0x0][0x2f4], R110 ;  /* 0x0000bd008fa27a24 */ /* 0x000fe200078e026e */
[----:B------:R-:W-:Y:S02]  /*3710*/  IADD3 R110, P2, R80, R2, RZ ;  /* 0x00000002506e7210 */ /* 0x000fe40007f5e0ff */
[----:B------:R-:W-:Y:S02]  /*3720*/  LEA.HI.X R160, R134, c[0x0][0x33c], R129, 0x1, P0 ;  /* 0x0000cf0086a07a11 */ /* 0x000fe400000f0c81 */
        /* <DEDUP_REMOVED lines=24> */
.L_x_4116:
[----:B------:R-:W-:Y:S05]  /*38b0*/  BSYNC B0 ;  /* 0x0000000000007941 */ /* 0x000fea0003800000 */
.L_x_4115:
[----:B------:R1:W-:Y:S01]  /*38c0*/  @!P0 STG.E.U16 [R2.64+-0x740], R167 ;  /* 0xfff8c0a702008986 */ /* 0x0003e2000c101506 */
[-C--:B------:R-:W-:Y:S01]  /*38d0*/  ISETP.GE.AND P0, PT, R11, R193.reuse, PT ;  /* 0x000000c10b00720c */ /* 0x080fe20003f06270 */
[----:B------:R-:W-:Y:S01]  /*38e0*/  FMUL.FTZ R45, R45, R72 ;  /* 0x000000482d2d7220 */ /* 0x000fe20000410000 */
[-C--:B------:R-:W-:Y:S01]  /*38f0*/  ISETP.GE.AND P4, PT, R13, R193.reuse, PT ;  /* 0x000000c10d00720c */ /* 0x080fe20003f86270 */
[----:B------:R-:W-:Y:S01]  /*3900*/  @!P2 STG.E.U16 [R2.64+-0x700], R169 ;  /* 0xfff900a90200a986 */ /* 0x000fe2000c101506 */
[-C--:B------:R-:W-:Y:S01]  /*3910*/  ISETP.GE.AND P5, PT, R14, R193.reuse, PT ;  /* 0x000000c10e00720c */ /* 0x080fe20003fa6270 */
[----:B------:R-:W-:Y:S01]  /*3920*/  FMUL.FTZ R47, R47, R76 ;  /* 0x0000004c2f2f7220 */ /* 0x000fe20000410000 */
[-C--:B------:R-:W-:Y:S01]  /*3930*/  ISETP.GE.AND P6, PT, R15, R193.reuse, PT ;  /* 0x000000c10f00720c */ /* 0x080fe20003fc6270 */
[----:B------:R2:W-:Y:S01]  /*3940*/  @!P3 STG.E.U16 [R2.64+-0x780], R165 ;  /* 0xfff880a50200b986 */ /* 0x0005e2000c101506 */
[----:B------:R-:W-:Y:S01]  /*3950*/  ISETP.GE.AND P2, PT, R16, R193, PT ;  /* 0x000000c11000720c */ /* 0x000fe20003f46270 */
[----:B------:R-:W-:Y:S01]  /*3960*/  FMUL.FTZ R166, R52, R77 ;  /* 0x0000004d34a67220 */ /* 0x000fe20000410000 */
[----:B------:R-:W-:Y:S01]  /*3970*/  ISETP.GE.AND P3, PT, R12, R193, PT ;  /* 0x000000c10c00720c */ /* 0x000fe20003f66270 */
[----:B-1----:R-:W-:Y:S01]  /*3980*/  FMUL.FTZ R167, R54, R131 ;  /* 0x0000008336a77220 */ /* 0x002fe20000410000 */
[----:B------:R-:W-:Y:S01]  /*3990*/  PRMT R38, RZ, 0x5410, R38 ;  /* 0x00005410ff267816 */ /* 0x000fe20000000026 */
[----:B------:R-:W-:Y:S01]  /*39a0*/  @!P0 STG.E.U16 [R2.64+-0x6c0], R171 ;  /* 0xfff940ab02008986 */ /* 0x000fe2000c101506 */
[-C--:B------:R-:W-:Y:S01]  /*39b0*/  ISETP.GE.AND P0, PT, R17, R193.reuse, PT ;  /* 0x000000c11100720c */ /* 0x080fe20003f06270 */
[----:B------:R-:W-:Y:S01]  /*39c0*/  FMUL.FTZ R154, R55, R154 ;  /* 0x0000009a379a7220 */ /* 0x000fe20000410000 */
[----:B------:R-:W-:Y:S01]  /*39d0*/  PRMT R37, RZ, 0x5410, R37 ;  /* 0x00005410ff257816 */ /* 0x000fe20000000025 */
[----:B------:R-:W-:Y:S01]  /*39e0*/  @!P4 STG.E.U16 [R2.64+-0x640], R175 ;  /* 0xfff9c0af0200c986 */ /* 0x000fe2000c101506 */
[-C--:B------:R-:W-:Y:S01]  /*39f0*/  ISETP.GE.AND P4, PT, R21, R193.reuse, PT ;  /* 0x000000c11500720c */ /* 0x080fe20003f86270 */
[----:B--2---:R-:W-:Y:S01]  /*3a00*/  FMUL.FTZ R165, R51, R78 ;  /* 0x0000004e33a57220 */ /* 0x004fe20000410000 */
[----:B------:R-:W-:Y:S01]  /*3a10*/  PRMT R36, RZ, 0x5410, R36 ;  /* 0x00005410ff247816 */ /* 0x000fe20000000024 */
[----:B------:R-:W-:Y:S01]  /*3a20*/  @!P5 STG.E.U16 [R2.64+-0x600], R177 ;  /* 0xfffa00b10200d986 */ /* 0x000fe2000c101506 */
        /* <DEDUP_REMOVED lines=13> */
[----:B------:R-:W-:Y:S01]  /*3b00*/  FMUL.FTZ R161, R62, R161 ;  /* 0x000000a13ea17220 */ /* 0x000fe20000410000 */
[----:B------:R-:W-:Y:S01]  /*3b10*/  PRMT R32, RZ, 0x5410, R32 ;  /* 0x00005410ff207816 */ /* 0x000fe20000000020 */
[----:B------:R-:W-:Y:S01]  /*3b20*/  @!P5 STG.E.U16 [R2.64+-0x500], R185 ;  /* 0xfffb00b90200d986 */ /* 0x000fe2000c101506 */
[----:B------:R-:W-:Y:S01]  /*3b30*/  ISETP.NE.AND.EX P0, PT, RZ, c[0x0][0x274], PT, P0 ;  /* 0x00009d00ff007a0c */ /* 0x000fe20003f05300 */
[----:B------:R-:W-:Y:S01]  /*3b40*/  FMUL.FTZ R158, R63, R158 ;  /* 0x0000009e3f9e7220 */ /* 0x000fe20000410000 */
[----:B------:R-:W-:Y:S01]  /*3b50*/  PRMT R31, RZ, 0x5410, R31 ;  /* 0x00005410ff1f7816 */ /* 0x000fe2000000001f */
[----:B------:R-:W-:Y:S01]  /*3b60*/  @!P6 STG.E.U16 [R2.64+-0x4c0], R187 ;  /* 0xfffb40bb0200e986 */ /* 0x000fe2000c101506 */
[----:B------:R-:W-:Y:S01]  /*3b70*/  PRMT R30, RZ, 0x5410, R30 ;  /* 0x00005410ff1e7816 */ /* 0x000fe2000000001e */
[----:B------:R-:W-:Y:S01]  /*3b80*/  FMUL.FTZ R168, R66, R53 ;  /* 0x0000003542a87220 */ /* 0x000fe20000410000 */
[----:B------:R-:W-:Y:S01]  /*3b90*/  PRMT R22, RZ, 0x5410, R22 ;  /* 0x00005410ff167816 */ /* 0x000fe20000000016 */
[----:B------:R-:W-:Y:S01]  /*3ba0*/  @!P2 STG.E.U16 [R2.64+-0x480], R189 ;  /* 0xfffb80bd0200a986 */ /* 0x000fe2000c101506 */
[----:B------:R-:W-:Y:S01]  /*3bb0*/  PRMT R24, RZ, 0x5410, R24 ;  /* 0x00005410ff187816 */ /* 0x000fe20000000018 */
[----:B------:R-:W-:Y:S01]  /*3bc0*/  FADD.FTZ R78, R38, UR5 ;  /* 0x00000005264e7e21 */ /* 0x000fe20008010000 */
[----:B------:R-:W-:Y:S01]  /*3bd0*/  PRMT R25, RZ, 0x5410, R25 ;  /* 0x00005410ff197816 */ /* 0x000fe20000000019 */
[----:B------:R-:W-:Y:S01]  /*3be0*/  @!P4 STG.E.U16 [R2.64+-0x440], R191 ;  /* 0xfffbc0bf0200c986 */ /* 0x000fe2000c101506 */
[----:B------:R-:W-:Y:S01]  /*3bf0*/  PRMT R26, RZ, 0x5410, R26 ;  /* 0x00005410ff1a7816 */ /* 0x000fe2000000001a */
[----:B------:R-:W-:Y:S01]  /*3c00*/  FADD.FTZ R77, R37, UR5 ;  /* 0x00000005254d7e21 */ /* 0x000fe20008010000 */
[----:B------:R-:W-:Y:S01]  /*3c10*/  PRMT R27, RZ, 0x5410, R27 ;  /* 0x00005410ff1b7816 */ /* 0x000fe2000000001b */
[----:B------:R-:W-:Y:S01]  /*3c20*/  @!P3 STG.E.U16 [R2.64+-0x680], R173 ;  /* 0xfff980ad0200b986 */ /* 0x000fe2000c101506 */
[----:B------:R-:W-:Y:S01]  /*3c30*/  ISETP.GE.AND P3, PT, R0, R193, PT ;  /* 0x000000c10000720c */ /* 0x000fe20003f66270 */
[----:B------:R-:W-:Y:S01]  /*3c40*/  FADD.FTZ R76, R36, UR5 ;  /* 0x00000005244c7e21 */ /* 0x000fe20008010000 */
[----:B------:R-:W-:Y:S01]  /*3c50*/  PRMT R28, RZ, 0x5410, R28 ;  /* 0x00005410ff1c7816 */ /* 0x000fe2000000001c */
[----:B------:R-:W-:Y:S01]  /*3c60*/  FADD.FTZ R75, R35, UR5 ;  /* 0x00000005234b7e21 */ /* 0x000fe20008010000 */
[----:B------:R-:W-:Y:S01]  /*3c70*/  PRMT R29, RZ, 0x5410, R29 ;  /* 0x00005410ff1d7816 */ /* 0x000fe2000000001d */
[----:B------:R-:W-:-:S02]  /*3c80*/  FADD.FTZ R74, R34, UR5 ;  /* 0x00000005224a7e21 */ /* 0x000fc40008010000 */
[----:B------:R-:W-:Y:S02]  /*3c90*/  FADD.FTZ R73, R33, UR5 ;  /* 0x0000000521497e21 */ /* 0x000fe40008010000 */
[----:B------:R-:W-:Y:S02]  /*3ca0*/  FADD.FTZ R72, R32, UR5 ;  /* 0x0000000520487e21 */ /* 0x000fe40008010000 */
[----:B------:R-:W-:Y:S02]  /*3cb0*/  FADD.FTZ R58, R30, UR5 ;  /* 0x000000051e3a7e21 */ /* 0x000fe40008010000 */
[----:B------:R1:W-:Y:S01]  /*3cc0*/  @!P3 STG.E.U16 [R2.64+-0x7c0], R59 ;  /* 0xfff8403b0200b986 */ /* 0x0003e2000c101506 */
[----:B0-----:R-:W-:Y:S02]  /*3cd0*/  FADD.FTZ R57, R22, UR5 ;  /* 0x0000000516397e21 */ /* 0x001fe40008010000 */
[----:B------:R-:W-:Y:S02]  /*3ce0*/  FADD.FTZ R56, R24, UR5 ;  /* 0x0000000518387e21 */ /* 0x000fe40008010000 */
[----:B------:R-:W-:-:S02]  /*3cf0*/  FADD.FTZ R55, R25, UR5 ;  /* 0x0000000519377e21 */ /* 0x000fc40008010000 */
[----:B------:R-:W-:Y:S02]  /*3d00*/  FADD.FTZ R54, R26, UR5 ;  /* 0x000000051a367e21 */ /* 0x000fe40008010000 */
[----:B------:R-:W-:Y:S02]  /*3d10*/  FADD.FTZ R53, R27, UR5 ;  /* 0x000000051b357e21 */ /* 0x000fe40008010000 */
        /* <DEDUP_REMOVED lines=21> */
[----:B------:R-:W-:Y:S01]  /*3e70*/  FMUL.FTZ R39, R160, R39 ;  /* 0x00000027a0277220 */ /* 0x000fe20000410000 */
[----:B------:R-:W-:Y:S01]  /*3e80*/  LEA R147, P0, R134, c[0x0][0x270], 0x1 ;  /* 0x00009c0086937a11 */ /* 0x000fe200078008ff */
        /* <DEDUP_REMOVED lines=27> */
[----:B------:R-:W-:-:S02]  /*4040*/  F2FP.BF16.PACK_AB R22, R22, R151 ;  /* 0x000000971616723e */ /* 0x000fc400000010ff */
[----:B------:R2:W-:Y:S01]  /*4050*/  STS.U16 [R97+0x8], R2 ;  /* 0x0000080261007388 */ /* 0x0005e20000000400 */
[----:B------:R-:W-:Y:S02]  /*4060*/  PRMT R26, R46, 0x7632, R26 ;  /* 0x000076322e1a7816 */ /* 0x000fe4000000001a */
[----:B------:R-:W-:Y:S01]  /*4070*/  F2FP.BF16.PACK_AB R156, R163, R156 ;  /* 0x0000009ca39c723e */ /* 0x000fe200000010ff */
[----:B------:R-:W-:Y:S01]  /*4080*/  STS.U16 [R97], R39 ;  /* 0x0000002761007388 */ /* 0x000fe20000000400 */
[----:B0-----:R-:W-:Y:S02]  /*4090*/  PRMT R3, R67, 0x7632, R3 ;  /* 0x0000763243037816 */ /* 0x001fe40000000003 */
[----:B-1----:R-:W-:Y:S01]  /*40a0*/  PRMT R24, R22, 0x7632, R24 ;  /* 0x0000763216187816 */ /* 0x002fe20000000018 */
[----:B------:R-:W-:Y:S01]  /*40b0*/  STS.U16 [R97+0x4], R41 ;  /* 0x0000042961007388 */ /* 0x000fe20000000400 */
[----:B------:R-:W-:Y:S02]  /*40c0*/  PRMT R28, R156, 0x7632, R28 ;  /* 0x000076329c1c7816 */ /* 0x000fe4000000001c */
[----:B--2---:R-:W-:Y:S01]  /*40d0*/  PRMT R2, R148, 0x7632, R2 ;  /* 0x0000763294027816 */ /* 0x004fe20000000002 */
        /* <DEDUP_REMOVED lines=8> */
[----:B------:R2:W-:Y:S01]  /*4160*/  STS.U16 [R97+0x1a], R24 ;  /* 0x00001a1861007388 */ /* 0x0005e20000000400 */
[----:B0-----:R-:W-:-:S03]  /*4170*/  IMAD.WIDE.U32 R2, R141, c[0x0][0x210], RZ ;  /* 0x000084008d027a25 */ /* 0x001fc600078e00ff */
[----:B------:R-:W-:Y:S01]  /*4180*/  STS.U16 [R97+0x1c], R156 ;  /* 0x00001c9c61007388 */ /* 0x000fe20000000400 */
[----:B-1----:R-:W-:-:S03]  /*4190*/  IMAD R22, R140, c[0x0][0x210], RZ ;  /* 0x000084008c167a24 */ /* 0x002fc600078e02ff */
[----:B------:R-:W-:Y:S01]  /*41a0*/  STS.U16 [R97+0x1e], R28 ;  /* 0x00001e1c61007388 */ /* 0x000fe20000000400 */
[----:B------:R-:W-:-:S06]  /*41b0*/  NOP ;  /* 0x0000000000007918 */ /* 0x000fcc0000000000 */
[----:B------:R-:W-:Y:S01]  /*41c0*/  LDS.U16 R25, [R127] ;  /* 0x000000007f197984 */ /* 0x000fe20000000400 */
[----:B------:R-:W-:Y:S02]  /*41d0*/  IMAD R149, R141, c[0x0][0x214], R22 ;  /* 0x000085008d957a24 */ /* 0x000fe400078e0216 */
[----:B------:R-:W-:Y:S01]  /*41e0*/  IMAD R22, R142, c[0x0][0x218], RZ ;  /* 0x000086008e167a24 */ /* 0x000fe200078e02ff */
[----:B------:R-:W-:Y:S02]  /*41f0*/  LDS.U16 R27, [R126+0x40] ;  /* 0x000040007e1b7984 */ /* 0x000fe40000000400 */
[----:B------:R-:W-:Y:S01]  /*4200*/  IADD3 R3, R3, R149, RZ ;  /* 0x0000009503037210 */ /* 0x000fe20007ffe0ff */
[C---:B--2---:R-:W-:Y:S01]  /*4210*/  IMAD R24, R143.reuse, c[0x0][0x21c], R22 ;  /* 0x000087008f187a24 */ /* 0x044fe200078e0216 */
[----:B------:R-:W-:Y:S03]  /*4220*/  LDS.U16 R29, [R125+0x80] ;  /* 0x000080007d1d7984 */ /* 0x000fe60000000400 */
[----:B------:R-:W-:Y:S01]  /*4230*/  IMAD.WIDE.U32 R2, R143, c[0x0][0x218], R2 ;  /* 0x000086008f027a25 */ /* 0x000fe200078e0002 */
[----:B------:R-:W-:Y:S04]  /*4240*/  LDS.U16 R31, [R124+0xc0] ;  /* 0x0000c0007c1f7984 */ /* 0x000fe80000000400 */
[----:B------:R-:W-:Y:S01]  /*4250*/  LDS.U16 R33, [R123+0x100] ;  /* 0x000100007b217984 */ /* 0x000fe20000000400 */
[----:B------:R-:W-:-:S03]  /*4260*/  IADD3 R22, P2, R80, R2, RZ ;  /* 0x0000000250167210 */ /* 0x000fc60007f5e0ff */
[----:B------:R-:W-:Y:S01]  /*4270*/  LDS.U16 R35, [R122+0x140] ;  /* 0x000140007a237984 */ /* 0x000fe20000000400 */
[----:B------:R-:W-:-:S03]  /*4280*/  IADD3.X R3, R79, R24, R3, P2, !PT ;  /* 0x000000184f037210 */ /* 0x000fc600017fe403 */
        /* <DEDUP_REMOVED lines=34> */
.L_x_4119:
[----:B------:R-:W-:Y:S05]  /*44b0*/  BSYNC B0 ;  /* 0x0000000000007941 */ /* 0x000fea0003800000 */
.L_x_4118:
        /* <DEDUP_REMOVED lines=25> */
.L_x_4117:
[----:B------:R-:W-:Y:S01]  /*4650*/  PRMT R0, RZ, 0x5410, R96 ;  /* 0x00005410ff007816 */ /* 0x000fe20000000060 */
[----:B------:R-:W-:Y:S01]  /*4660*/  BAR.SYNC.DEFER_BLOCKING 0x0 ;  /* 0x0000000000007b1d */ /* 0x000fe20000010000 */
[----:B-1----:R-:W-:Y:S01]  /*4670*/  PRMT R2, RZ, 0x5410, R95 ;  /* 0x00005410ff027816 */ /* 0x002fe2000000005f */
[----:B------:R-:W-:Y:S01]  /*4680*/  HFMA2.MMA R34, -RZ, RZ, 0, 0 ;  /* 0x00000000ff227435 */ /* 0x000fe200000001ff */
[C---:B------:R-:W-:Y:S01]  /*4690*/  FMUL.FTZ R50, R66.reuse, UR4 ;  /* 0x0000000442327c20 */ /* 0x040fe20008410000 */
[----:B------:R-:W-:Y:S01]  /*46a0*/  CS2R R32, SRZ ;  /* 0x0000000000207805 */ /* 0x000fe2000001ff00 */
[----:B------:R-:W-:Y:S01]  /*46b0*/  FFMA.FTZ R0, R66, R0, R139 ;  /* 0x0000000042007223 */ /* 0x000fe2000001008b */
[----:B------:R-:W-:Y:S01]  /*46c0*/  CS2R R30, SRZ ;  /* 0x00000000001e7805 */ /* 0x000fe2000001ff00 */
[C---:B------:R-:W-:Y:S01]  /*46d0*/  FMUL.FTZ R49, R131.reuse, UR4 ;  /* 0x0000000483317c20 */ /* 0x040fe20008410000 */
[----:B------:R-:W-:Y:S01]  /*46e0*/  CS2R R28, SRZ ;  /* 0x00000000001c7805 */ /* 0x000fe2000001ff00 */
[----:B------:R-:W-:Y:S01]  /*46f0*/  FFMA.FTZ R3, R131, R2, R0 ;  /* 0x0000000283037223 */ /* 0x000fe20000010000 */
[----:B------:R-:W-:Y:S01]  /*4700*/  PRMT R0, RZ, 0x5410, R94 ;  /* 0x00005410ff007816 */ /* 0x000fe2000000005e */
[----:B------:R-:W-:Y:S01]  /*4710*/  FMUL.FTZ R48, R4, UR4 ;  /* 0x0000000404307c20 */ /* 0x000fe20008410000 */
[----:B------:R-:W-:Y:S01]  /*4720*/  PRMT R2, RZ, 0x5410, R92 ;  /* 0x00005410ff027816 */ /* 0x000fe2000000005c */
[----:B------:R-:W-:Y:S01]  /*4730*/  FMUL.FTZ R47, R70, UR4 ;  /* 0x00000004462f7c20 */ /* 0x000fe20008410000 */
[----:B------:R-:W-:Y:S01]  /*4740*/  CS2R R26, SRZ ;  /* 0x00000000001a7805 */ /* 0x000fe2000001ff00 */
[----:B------:R-:W-:Y:S01]  /*4750*/  FFMA.FTZ R3, R4, R0, R3 ;  /* 0x0000000004037223 */ /* 0x000fe20000010003 */
[----:B------:R-:W-:Y:S01]  /*4760*/  PRMT R0, RZ, 0x5410, R93 ;  /* 0x00005410ff007816 */ /* 0x000fe2000000005d */
[C---:B------:R-:W-:Y:S01]  /*4770*/  FMUL.FTZ R46, R71.reuse, UR4 ;  /* 0x00000004472e7c20 */ /* 0x040fe20008410000 */
[----:B0-----:R-:W-:Y:S01]  /*4780*/  CS2R R24, SRZ ;  /* 0x0000000000187805 */ /* 0x001fe2000001ff00 */
[----:B------:R-:W-:Y:S01]  /*4790*/  FMUL.FTZ R45, R114, UR4 ;  /* 0x00000004722d7c20 */ /* 0x000fe20008410000 */
[----:B------:R-:W-:Y:S01]  /*47a0*/  CS2R R22, SRZ ;  /* 0x0000000000167805 */ /* 0x000fe2000001ff00 */
[----:B------:R-:W-:Y:S01]  /*47b0*/  FFMA.FTZ R0, R70, R0, R3 ;  /* 0x0000000046007223 */ /* 0x000fe20000010003 */
[----:B------:R-:W-:Y:S01]  /*47c0*/  CS2R R20, SRZ ;  /* 0x0000000000147805 */ /* 0x000fe2000001ff00 */
[----:B------:R-:W-:Y:S01]  /*47d0*/  FMUL.FTZ R44, R130, UR4 ;  /* 0x00000004822c7c20 */ /* 0x000fe20008410000 */
[----:B------:R-:W-:Y:S01]  /*47e0*/  MOV R19, RZ ;  /* 0x000000ff00137202 */ /* 0x000fe20000000f00 */
[----:B------:R-:W-:Y:S01]  /*47f0*/  FFMA.FTZ R3, R71, R2, R0 ;  /* 0x0000000247037223 */ /* 0x000fe20000010000 */
[----:B------:R-:W-:Y:S01]  /*4800*/  PRMT R0, RZ, 0x5410, R91 ;  /* 0x00005410ff007816 */ /* 0x000fe2000000005b */
[----:B------:R-:W-:Y:S01]  /*4810*/  FMUL.FTZ R43, R115, UR4 ;  /* 0x00000004732b7c20 */ /* 0x000fe20008410000 */
[----:B------:R-:W-:Y:S01]  /*4820*/  PRMT R2, RZ, 0x5410, R89 ;  /* 0x00005410ff027816 */ /* 0x000fe20000000059 */
[----:B------:R-:W-:-:S02]  /*4830*/  FMUL.FTZ R42, R144, UR4 ;  /* 0x00000004902a7c20 */ /* 0x000fc40008410000 */
[----:B------:R-:W-:Y:S01]  /*4840*/  FFMA.FTZ R3, R114, R0, R3 ;  /* 0x0000000072037223 */ /* 0x000fe20000010003 */
[----:B------:R-:W-:Y:S01]  /*4850*/  PRMT R0, RZ, 0x5410, R90 ;  /* 0x00005410ff007816 */ /* 0x000fe2000000005a */
[----:B------:R-:W-:Y:S02]  /*4860*/  FMUL.FTZ R41, R145, UR4 ;  /* 0x0000000491297c20 */ /* 0x000fe40008410000 */
[----:B------:R-:W-:Y:S02]  /*4870*/  FMUL.FTZ R40, R7, UR4 ;  /* 0x0000000407287c20 */ /* 0x000fe40008410000 */
[----:B------:R-:W-:Y:S02]  /*4880*/  FFMA.FTZ R0, R130, R0, R3 ;  /* 0x0000000082007223 */ /* 0x000fe40000010003 */
[----:B------:R-:W-:Y:S02]  /*4890*/  FMUL.FTZ R39, R6, UR4 ;  /* 0x0000000406277c20 */ /* 0x000fe40008410000 */
[----:B------:R-:W-:Y:S01]  /*48a0*/  FFMA.FTZ R3, R115, R2, R0 ;  /* 0x0000000273037223 */ /* 0x000fe20000010000 */
[----:B------:R-:W-:Y:S01]  /*48b0*/  PRMT R0, RZ, 0x5410, R88 ;  /* 0x00005410ff007816 */ /* 0x000fe20000000058 */
[----:B------:R-:W-:Y:S01]  /*48c0*/  FMUL.FTZ R38, R5, UR4 ;  /* 0x0000000405267c20 */ /* 0x000fe20008410000 */
[----:B------:R-:W-:Y:S01]  /*48d0*/  PRMT R2, RZ, 0x5410, R87 ;  /* 0x00005410ff027816 */ /* 0x000fe20000000057 */
[----:B------:R-:W-:-:S02]  /*48e0*/  FMUL.FTZ R37, R62, UR4 ;  /* 0x000000043e257c20 */ /* 0x000fc40008410000 */
[----:B------:R-:W-:Y:S02]  /*48f0*/  FFMA.FTZ R0, R144, R0, R3 ;  /* 0x0000000090007223 */ /* 0x000fe40000010003 */
[----:B------:R-:W-:Y:S02]  /*4900*/  FMUL.FTZ R36, R63, UR4 ;  /* 0x000000043f247c20 */ /* 0x000fe40008410000 */
[----:B------:R-:W-:Y:S01]  /*4910*/  FFMA.FTZ R0, R145, R2, R0 ;  /* 0x0000000291007223 */ /* 0x000fe20000010000 */
[----:B------:R-:W-:Y:S01]  /*4920*/  PRMT R2, RZ, 0x5410, R86 ;  /* 0x00005410ff027816 */ /* 0x000fe20000000056 */
[----:B------:R-:W-:-:S04]  /*4930*/  FMUL.FTZ R35, R60, UR4 ;  /* 0x000000043c237c20 */ /* 0x000fc80008410000 */
        /* <DEDUP_REMOVED lines=8> */
[----:B------:R-:W-:-:S03]  /*49c0*/  MOV R3, c[0x0][0x16c] ;  /* 0x00005b0000037a02 */ /* 0x000fc60000000f00 */
[----:B------:R-:W-:Y:S01]  /*49d0*/  FFMA.FTZ R139, R63, R2, R0 ;  /* 0x000000023f8b7223 */ /* 0x000fe20000010000 */
[----:B------:R-:W-:Y:S02]  /*49e0*/  ISETP.GE.AND P0, PT, R3, 0x1, PT ;  /* 0x000000010300780c */ /* 0x000fe40003f06270 */
[----:B------:R-:W-:-:S05]  /*49f0*/  PRMT R0, RZ, 0x5410, R81 ;  /* 0x00005410ff007816 */ /* 0x000fca0000000051 */
[----:B------:R-:W-:-:S06]  /*4a00*/  FFMA.FTZ R139, R60, R0, R139 ;  /* 0x000000003c8b7223 */ /* 0x000fcc000001008b */
        /* <DEDUP_REMOVED lines=9> */
[----:B------:R-:W-:Y:S02]  /*4aa0*/  FADD.FTZ R13, R71, R71 ;  /* 0x00000047470d7221 */ /* 0x000fe40000010000 */
[----:B------:R-:W-:Y:S01]  /*4ab0*/  FADD.FTZ R12, R114, R114 ;  /* 0x00000072720c7221 */ /* 0x000fe20000010000 */
[----:B------:R-:W-:Y:S01]  /*4ac0*/  IADD3 R17, R17, -R0, RZ ;  /* 0x8000000011117210 */ /* 0x000fe20007ffe0ff */
        /* <DEDUP_REMOVED lines=11> */
.L_x_4157:
        /* <DEDUP_REMOVED lines=14> */
[----:B------:R-:W-:-:S03]  /*4c60*/  IMAD R144, R142, c[0x0][0x1b8], RZ ;  /* 0x00006e008e907a24 */ /* 0x000fc600078e02ff */
[----:B------:R-:W-:Y:S01]  /*4c70*/  ISETP.NE.OR P0, PT, R133, RZ, !P0 ;  /* 0x000000ff8500720c */ /* 0x000fe20004705670 */
[----:B------:R-:W-:Y:S01]  /*4c80*/  IMAD R115, R143, c[0x0][0x1bc], R144 ;  /* 0x00006f008f737a24 */ /* 0x000fe200078e0290 */
[----:B------:R-:W-:-:S05]  /*4c90*/  PRMT R229, RZ, 0x5410, R96 ;  /* 0x00005410ffe57816 */ /* 0x000fca0000000060 */
[----:B------:R-:W-:Y:S01]  /*4ca0*/  FMUL.FTZ R229, R78, R229 ;  /* 0x000000e54ee57220 */ /* 0x000fe20000410000 */
[----:B------:R-:W-:-:S05]  /*4cb0*/  PRMT R179, RZ, 0x5410, R94 ;  /* 0x00005410ffb37816 */ /* 0x000fca000000005e */
[----:B------:R-:W-:Y:S01]  /*4cc0*/  FMUL.FTZ R226, R76, R179 ;  /* 0x000000b34ce27220 */ /* 0x000fe20000410000 */
[----:B------:R-:W-:-:S05]  /*4cd0*/  PRMT R179, RZ, 0x5410, R92 ;  /* 0x00005410ffb37816 */ /* 0x000fca000000005c */
[----:B------:R-:W-:Y:S01]  /*4ce0*/  FMUL.FTZ R224, R74, R179 ;  /* 0x000000b34ae07220 */ /* 0x000fe20000410000 */
        /* <DEDUP_REMOVED lines=21> */
[----:B------:R-:W-:-:S04]  /*4e40*/  FMUL.FTZ R60, R72, UR15 ;  /* 0x0000000f483c7c20 */ /* 0x000fc80008410000 */
[----:B------:R-:W-:Y:S01]  /*4e50*/  FMUL.RZ R67, R60, 0.15915493667125701904 ;  /* 0x3e22f9833c437820 */ /* 0x000fe2000040c000 */
[----:B------:R-:W-:Y:S01]  /*4e60*/  MUFU.COS R114, R63 ;  /* 0x0000003f00727308 */ /* 0x000fe20000000000 */
[----:B------:R-:W-:-:S04]  /*4e70*/  FMUL.FTZ R60, R59, UR15 ;  /* 0x0000000f3b3c7c20 */ /* 0x000fc80008410000 */
[----:B------:R-:W-:Y:S02]  /*4e80*/  FMUL.RZ R68, R60, 0.15915493667125701904 ;  /* 0x3e22f9833c447820 */ /* 0x000fe4000040c000 */
[----:B------:R-:W-:Y:S01]  /*4e90*/  FMUL.FTZ R60, R58, UR15 ;  /* 0x0000000f3a3c7c20 */ /* 0x000fe20008410000 */
[----:B------:R-:W-:Y:S03]  /*4ea0*/  MUFU.SIN R175, R61 ;  /* 0x0000003d00af7308 */ /* 0x000fe60000000400 */
[----:B------:R-:W-:-:S05]  /*4eb0*/  FMUL.RZ R70, R60, 0.15915493667125701904 ;  /* 0x3e22f9833c467820 */ /* 0x000fca000040c000 */
[----:B------:R0:W-:Y:S08]  /*4ec0*/  MUFU.COS R177, R61 ;  /* 0x0000003d00b17308 */ /* 0x0001f00000000000 */
[----:B------:R-:W-:Y:S01]  /*4ed0*/  MUFU.SIN R164, R62 ;  /* 0x0000003e00a47308 */ /* 0x000fe20000000400 */
[----:B0-----:R-:W-:-:S05]  /*4ee0*/  IMAD.WIDE.U32 R60, R143, c[0x0][0x1b8], RZ ;  /* 0x00006e008f3c7a25 */ /* 0x001fca00078e00ff */
[----:B------:R-:W-:Y:S01]  /*4ef0*/  IADD3 R61, R61, R115, RZ ;  /* 0x000000733d3d7210 */ /* 0x000fe20007ffe0ff */
[----:B------:R-:W-:Y:S01]  /*4f00*/  IMAD R115, R66, c[0x0][0x1c0], RZ ;  /* 0x0000700042737a24 */ /* 0x000fe200078e02ff */
[----:B------:R0:W-:Y:S03]  /*4f10*/  MUFU.COS R165, R62 ;  /* 0x0000003e00a57308 */ /* 0x0001e60000000000 */
[C---:B------:R-:W-:Y:S02]  /*4f20*/  IMAD R115, R0.reuse, c[0x0][0x1c4], R115 ;  /* 0x0000710000737a24 */ /* 0x040fe400078e0273 */
[----:B------:R-:W-:-:S03]  /*4f30*/  IMAD.WIDE.U32 R60, R0, c[0x0][0x1c0], R60 ;  /* 0x00007000003c7a25 */ /* 0x000fc600078e003c */
[----:B------:R-:W-:Y:S01]  /*4f40*/  MUFU.SIN R162, R67 ;  /* 0x0000004300a27308 */ /* 0x000fe20000000400 */
[----:B0-----:R-:W-:Y:S01]  /*4f50*/  IMAD.WIDE.U32 R62, R143, c[0x0][0x198], RZ ;  /* 0x000066008f3e7a25 */ /* 0x001fe200078e00ff */
[----:B------:R-:W-:-:S06]  /*4f60*/  IADD3 R61, R61, R115, RZ ;  /* 0x000000733d3d7210 */ /* 0x000fcc0007ffe0ff */
[----:B------:R0:W-:Y:S08]  /*4f70*/  MUFU.COS R163, R67 ;  /* 0x0000004300a37308 */ /* 0x0001f00000000000 */
[----:B------:R-:W-:Y:S01]  /*4f80*/  MUFU.SIN R168, R65 ;  /* 0x0000004100a87308 */ /* 0x000fe20000000400 */
[----:B0-----:R-:W-:-:S05]  /*4f90*/  IMAD R67, R143, c[0x0][0x19c], R130 ;  /* 0x000067008f437a24 */ /* 0x001fca00078e0282 */
[----:B------:R-:W-:Y:S01]  /*4fa0*/  IADD3 R63, R63, R67, RZ ;  /* 0x000000433f3f7210 */ /* 0x000fe20007ffe0ff */
[----:B------:R-:W-:Y:S01]  /*4fb0*/  IMAD R67, R66, c[0x0][0x1a0], RZ ;  /* 0x0000680042437a24 */ /* 0x000fe200078e02ff */
[----:B------:R0:W-:Y:S01]  /*4fc0*/  MUFU.COS R166, R65 ;  /* 0x0000004100a67308 */ /* 0x0001e20000000000 */
[----:B------:R-:W-:Y:S02]  /*4fd0*/  LEA R66, P3, R60, c[0x0][0x230], 0x3 ;  /* 0x00008c003c427a11 */ /* 0x000fe400078618ff */
[C---:B------:R-:W-:Y:S02]  /*4fe0*/  IMAD R67, R0.reuse, c[0x0][0x1a4], R67 ;  /* 0x0000690000437a24 */ /* 0x040fe400078e0243 */
[----:B------:R-:W-:-:S03]  /*4ff0*/  IMAD.WIDE.U32 R62, R0, c[0x0][0x1a0], R62 ;  /* 0x00006800003e7a25 */ /* 0x000fc600078e003e */
[----:B------:R-:W-:Y:S01]  /*5000*/  MUFU.SIN R158, R70 ;  /* 0x00000046009e7308 */ /* 0x000fe20000000400 */
[----:B0-----:R-:W-:Y:S01]  /*5010*/  FMUL.FTZ R65, R57, UR15 ;  /* 0x0000000f39417c20 */ /* 0x001fe20008410000 */
[----:B------:R-:W-:Y:S02]  /*5020*/  IADD3 R63, R63, R67, RZ ;  /* 0x000000433f3f7210 */ /* 0x000fe40007ffe0ff */
[----:B------:R-:W-:Y:S01]  /*5030*/  LEA R64, P2, R62, c[0x0][0x228], 0x3 ;  /* 0x00008a003e407a11 */ /* 0x000fe200078418ff */
[----:B------:R-:W-:Y:S01]  /*5040*/  FMUL.RZ R65, R65, 0.15915493667125701904 ;  /* 0x3e22f98341417820 */ /* 0x000fe2000040c000 */
[----:B------:R-:W-:Y:S01]  /*5050*/  LEA.HI.X R67, R60, c[0x0][0x234], R61, 0x3, P3 ;  /* 0x00008d003c437a11 */ /* 0x000fe200018f1c3d */
[----:B------:R-:W-:Y:S01]  /*5060*/  FMUL.FTZ R60, R55, UR15 ;  /* 0x0000000f373c7c20 */ /* 0x000fe20008410000 */
[----:B------:R2:W-:Y:S03]  /*5070*/  MUFU.COS R159, R70 ;  /* 0x00000046009f7308 */ /* 0x0005e60000000000 */
[----:B------:R-:W-:Y:S01]  /*5080*/  FMUL.RZ R115, R60, 0.15915493667125701904 ;  /* 0x3e22f9833c737820 */ /* 0x000fe2000040c000 */
[----:B------:R-:W3:Y:S04]  /*5090*/  LDG.E.64 R66, [R66.64] ;  /* 0x0000000642427981 */ /* 0x000ee8000c1e1b00 */
[----:B------:R-:W-:Y:S01]  /*50a0*/  MUFU.SIN R156, R65 ;  /* 0x00000041009c7308 */ /* 0x000fe20000000400 */
[----:B--2---:R-:W-:-:S05]  /*50b0*/  MOV R70, UR14 ;  /* 0x0000000e00467c02 */ /* 0x004fca0008000f00 */
[----:B------:R-:W-:Y:S02]  /*50c0*/  FMUL.FTZ R70, R70, 1.4426950216293334961 ;  /* 0x3fb8aa3b46467820 */ /* 0x000fe40000410000 */
[----:B------:R0:W-:Y:S08]  /*50d0*/  MUFU.COS R157, R65 ;  /* 0x00000041009d7308 */ /* 0x0001f00000000000 */
[----:B------:R-:W-:Y:S01]  /*50e0*/  MUFU.SIN R160, R68 ;  /* 0x0000004400a07308 */ /* 0x000fe20000000400 */
[----:B0-----:R-:W-:-:S02]  /*50f0*/  LEA.HI.X R65, R62, c[0x0][0x22c], R63, 0x3, P2 ;  /* 0x00008b003e417a11 */ /* 0x001fc400010f1c3f */
[C---:B------:R-:W-:Y:S02]  /*5100*/  ISETP.NE.AND P2, PT, R137.reuse, RZ, PT ;  /* 0x000000ff8900720c */ /* 0x040fe40003f45270 */
[----:B------:R-:W-:Y:S02]  /*5110*/  IADD3 R63, R137, 0x200, RZ ;  /* 0x00000200893f7810 */ /* 0x000fe40007ffe0ff */
[----:B------:R-:W3:Y:S01]  /*5120*/  LDG.E.64 R64, [R64.64] ;  /* 0x0000000640407981 */ /* 0x000ee2000c1e1b00 */
[----:B------:R0:W-:Y:S08]  /*5130*/  MUFU.COS R161, R68 ;  /* 0x0000004400a17308 */ /* 0x0001f00000000000 */
[----:B------:R-:W-:Y:S01]  /*5140*/  MUFU.SIN R154, R155 ;  /* 0x0000009b009a7308 */ /* 0x000fe20000000400 */
[----:B0-----:R-:W-:-:S07]  /*5150*/  FMUL.FTZ R68, R78, R70 ;  /* 0x000000464e447220 */ /* 0x001fce0000410000 */
[----:B------:R-:W0:Y:S01]  /*5160*/  MUFU.EX2 R68, R68 ;  /* 0x0000004400447308 */ /* 0x000e220000000800 */
[----:B------:R-:W-:-:S04]  /*5170*/  @!P2 LEA R63, R17, R0, 0x8 ;  /* 0x00000000113fa211 */ /* 0x000fc800078e40ff */
[----:B------:R-:W-:-:S03]  /*5180*/  SHF.L.U32 R144, R63, 0x3, RZ ;  /* 0x000000033f907819 */ /* 0x000fc600000006ff */
[----:B------:R-:W-:Y:S01]  /*5190*/  MUFU.SIN R152, R115 ;  /* 0x0000007300987308 */ /* 0x000fe20000000400 */
[----:B0-----:R-:W-:-:S07]  /*51a0*/  FMUL.FTZ R130, R68, R69 ;  /* 0x0000004544827220 */ /* 0x001fce0000410000 */
[----:B------:R0:W-:Y:S01]  /*51b0*/  MUFU.COS R153, R115 ;  /* 0x0000007300997308 */ /* 0x0001e20000000000 */
[----:B------:R-:W-:-:S05]  /*51c0*/  FMUL.FTZ R131, R68, R131 ;  /* 0x0000008344837220 */ /* 0x000fca0000410000 */
[----:B------:R1:W-:Y:S01]  /*51d0*/  STS.64 [R144+0x10b0], R130 ;  /* 0x0010b08290007388 */ /* 0x0003e20000000a00 */
[----:B------:R-:W-:Y:S01]  /*51e0*/  @!P0 IADD3 R69, R128, -0x2, RZ ;  /* 0xfffffffe80458810 */ /* 0x000fe20007ffe0ff */
[----:B------:R-:W-:Y:S01]  /*51f0*/  HFMA2.MMA R61, -RZ, RZ, 0, 0 ;  /* 0x00000000ff3d7435 */ /* 0x000fe200000001ff */
[----:B0-----:R-:W-:Y:S01]  /*5200*/  FMUL.FTZ R115, R53, UR15 ;  /* 0x0000000f35737c20 */ /* 0x001fe20008410000 */
[----:B------:R-:W-:Y:S01]  /*5210*/  MOV R60, 0x3f800000 ;  /* 0x3f800000003c7802 */ /* 0x000fe20000000f00 */
[----:B------:R-:W-:Y:S01]  /*5220*/  FMUL.FTZ R68, R54, UR15 ;  /* 0x0000000f36447c20 */ /* 0x000fe20008410000 */
[----:B------:R-:W-:Y:S01]  /*5230*/  MUFU.COS R155, R155 ;  /* 0x0000009b009b7308 */ /* 0x000fe20000000000 */
[----:B------:R-:W-:Y:S02]  /*5240*/  @!P0 IMAD R69, R69, c[0x0][0x16c], R0 ;  /* 0x00005b0045458a24 */ /* 0x000fe400078e0200 */
[----:B------:R-:W-:Y:S01]  /*5250*/  FMUL.RZ R167, R115, 0.15915493667125701904 ;  /* 0x3e22f98373a77820 */ /* 0x000fe2000040c000 */
[----:B------:R-:W-:Y:S01]  /*5260*/  CS2R R62, SRZ ;  /* 0x00000000003e7805 */ /* 0x000fe2000001ff00 */
[----:B------:R-:W-:-:S02]  /*5270*/  FMUL.FTZ R115, R52, UR15 ;  /* 0x0000000f34737c20 */ /* 0x000fc40008410000 */
[----:B------:R-:W-:Y:S02]  /*5280*/  FMUL.RZ R145, R68, 0.15915493667125701904 ;  /* 0x3e22f98344917820 */ /* 0x000fe4000040c000 */
[----:B------:R-:W-:Y:S01]  /*5290*/  @!P0 IMAD.WIDE R68, R69, 0x10, R108 ;  /* 0x0000001045448825 */ /* 0x000fe200078e026c */
[----:B------:R-:W-:Y:S03]  /*52a0*/  BAR.SYNC.DEFER_BLOCKING 0x0 ;  /* 0x0000000000007b1d */ /* 0x000fe60000010000 */
[----:B------:R-:W-:Y:S02]  /*52b0*/  FMUL.RZ R169, R115, 0.15915493667125701904 ;  /* 0x3e22f98373a97820 */ /* 0x000fe4000040c000 */
[----:B------:R-:W-:Y:S01]  /*52c0*/  FMUL.FTZ R115, R51, UR15 ;  /* 0x0000000f33737c20 */ /* 0x000fe20008410000 */
[----:B------:R-:W-:Y:S03]  /*52d0*/  MUFU.SIN R148, R167 ;  /* 0x000000a700947308 */ /* 0x000fe60000000400 */
[----:B------:R-:W-:-:S02]  /*52e0*/  FMUL.RZ R171, R115, 0.15915493667125701904 ;  /* 0x3e22f98373ab7820 */ /* 0x000fc4000040c000 */
[----:B------:R-:W-:-:S03]  /*52f0*/  FMUL.FTZ R115, R75, R70 ;  /* 0x000000464b737220 */ /* 0x000fc60000410000 */
[----:B------:R0:W-:Y:S01]  /*5300*/  MUFU.COS R149, R167 ;  /* 0x000000a700957308 */ /* 0x0001e20000000000 */
[----:B------:R2:W5:Y:S01]  /*5310*/  @!P0 LDG.E.128 R60, [R68.64] ;  /* 0x00000006443c8981 */ /* 0x000562000c1e1d00 */
[----:B0-----:R-:W-:-:S06]  /*5320*/  FMUL.FTZ R167, R74, R70 ;  /* 0x000000464aa77220 */ /* 0x001fcc0000410000 */
[----:B------:R-:W-:Y:S01]  /*5330*/  MUFU.EX2 R115, R115 ;  /* 0x0000007300737308 */ /* 0x000fe20000000800 */
[-C--:B--2---:R-:W-:Y:S02]  /*5340*/  FMUL.FTZ R68, R77, R70.reuse ;  /* 0x000000464d447220 */ /* 0x084fe40000410000 */
[----:B------:R-:W-:-:S05]  /*5350*/  FMUL.FTZ R69, R76, R70 ;  /* 0x000000464c457220 */ /* 0x000fca0000410000 */
[----:B------:R-:W0:Y:S08]  /*5360*/  MUFU.EX2 R174, R167 ;  /* 0x000000a700ae7308 */ /* 0x000e300000000800 */
[----:B------:R-:W2:Y:S08]  /*5370*/  MUFU.EX2 R68, R68 ;  /* 0x0000004400447308 */ /* 0x000eb00000000800 */
[----:B------:R-:W4:Y:S01]  /*5380*/  MUFU.EX2 R69, R69 ;  /* 0x0000004500457308 */ /* 0x000f220000000800 */
[----:B------:R-:W-:-:S02]  /*5390*/  FMUL.FTZ R176, R73, R70 ;  /* 0x0000004649b07220 */ /* 0x000fc40000410000 */
[----:B0-----:R-:W-:-:S05]  /*53a0*/  FMUL.FTZ R167, R174, R177 ;  /* 0x000000b1aea77220 */ /* 0x001fca0000410000 */
[----:B------:R-:W-:Y:S01]  /*53b0*/  MUFU.SIN R150, R145 ;  /* 0x0000009100967308 */ /* 0x000fe20000000400 */
[C---:B--2---:R-:W-:Y:S02]  /*53c0*/  FMUL.FTZ R172, R68.reuse, R71 ;  /* 0x0000004744ac7220 */ /* 0x044fe40000410000 */
[----:B------:R-:W-:-:S05]  /*53d0*/  FMUL.FTZ R173, R68, R173 ;  /* 0x000000ad44ad7220 */ /* 0x000fca0000410000 */
[----:B------:R-:W-:Y:S08]  /*53e0*/  MUFU.COS R151, R145 ;  /* 0x0000009100977308 */ /* 0x000ff00000000000 */
[----:B------:R-:W0:Y:S08]  /*53f0*/  MUFU.EX2 R176, R176 ;  /* 0x000000b000b07308 */ /* 0x000e300000000800 */
[----:B-1----:R-:W-:Y:S08]  /*5400*/  MUFU.SIN R144, R171 ;  /* 0x000000ab00907308 */ /* 0x002ff00000000400 */
[----:B------:R4:W-:Y:S01]  /*5410*/  MUFU.COS R145, R171 ;  /* 0x000000ab00917308 */ /* 0x0009e20000000000 */
[----:B------:R-:W-:-:S07]  /*5420*/  FMUL.FTZ R178, R72, R70 ;  /* 0x0000004648b27220 */ /* 0x000fce0000410000 */
[----:B------:R-:W-:Y:S01]  /*5430*/  MUFU.SIN R146, R169 ;  /* 0x000000a900927308 */ /* 0x000fe20000000400 */
[----:B----4-:R-:W-:Y:S01]  /*5440*/  FMUL.FTZ R171, R69, R114 ;  /* 0x0000007245ab7220 */ /* 0x010fe20000410000 */
[----:B------:R-:W-:-:S06]  /*5450*/  PRMT R114, RZ, 0x5410, R95 ;  /* 0x00005410ff727816 */ /* 0x000fcc000000005f */
[----:B------:R1:W-:Y:S01]  /*5460*/  MUFU.COS R147, R169 ;  /* 0x000000a900937308 */ /* 0x0003e20000000000 */
[----:B------:R-:W-:Y:S02]  /*5470*/  FMUL.FTZ R227, R77, R114 ;  /* 0x000000724de37220 */ /* 0x000fe40000410000 */
[----:B------:R-:W-:Y:S02]  /*5480*/  FMUL.FTZ R114, RZ, R172 ;  /* 0x000000acff727220 */ /* 0x000fe40000410000 */
[----:B-1----:R-:W-:Y:S02]  /*5490*/  FMUL.FTZ R169, R115, R166 ;  /* 0x000000a673a97220 */ /* 0x002fe40000410000 */
[----:B------:R-:W-:Y:S02]  /*54a0*/  FMUL.FTZ R166, R174, R175 ;  /* 0x000000afaea67220 */ /* 0x000fe40000410000 */
[----:B------:R-:W-:Y:S02]  /*54b0*/  FMUL.FTZ R174, R229, R172 ;  /* 0x000000ace5ae7220 */ /* 0x000fe40000410000 */
[----:B------:R-:W-:-:S02]  /*54c0*/  FMUL.FTZ R68, R59, R70 ;  /* 0x000000463b447220 */ /* 0x000fc40000410000 */
[-C--:B------:R-:W-:Y:S02]  /*54d0*/  FFMA.FTZ R174, RZ, R173.reuse, R174 ;  /* 0x000000adffae7223 */ /* 0x080fe400000100ae */
[----:B------:R-:W-:Y:S02]  /*54e0*/  FMUL.FTZ R170, R69, R170 ;  /* 0x000000aa45aa7220 */ /* 0x000fe40000410000 */
[----:B------:R-:W-:Y:S02]  /*54f0*/  FFMA.FTZ R114, R229, R173, -R114 ;  /* 0x000000ade5727223 */ /* 0x000fe40000010872 */
[----:B------:R-:W-:Y:S01]  /*5500*/  FADD.FTZ R174, RZ, R174 ;  /* 0x000000aeffae7221 */ /* 0x000fe20000010000 */
[----:B------:R-:W1:Y:S01]  /*5510*/  MUFU.EX2 R178, R178 ;  /* 0x000000b200b27308 */ /* 0x000e620000000800 */
[----:B------:R-:W-:Y:S02]  /*5520*/  FMUL.FTZ R168, R115, R168 ;  /* 0x000000a873a87220 */ /* 0x000fe40000410000 */
[----:B0-----:R-:W-:-:S02]  /*5530*/  FMUL.FTZ R165, R176, R165 ;  /* 0x000000a5b0a57220 */ /* 0x001fc40000410000 */
[----:B------:R-:W-:Y:S02]  /*5540*/  FMUL.FTZ R164, R176, R164 ;  /* 0x000000a4b0a47220 */ /* 0x000fe40000410000 */
[----:B------:R-:W-:Y:S01]  /*5550*/  FADD.FTZ R115, R227, R114 ;  /* 0x00000072e3737221 */ /* 0x000fe20000010000 */
[----:B------:R-:W0:Y:S01]  /*5560*/  MUFU.EX2 R68, R68 ;  /* 0x0000004400447308 */ /* 0x000e220000000800 */
[----:B------:R-:W-:Y:S02]  /*5570*/  FMUL.FTZ R176, R170, R174 ;  /* 0x000000aeaab07220 */ /* 0x000fe40000410000 */
[----:B------:R-:W-:Y:S02]  /*5580*/  FMUL.FTZ R69, R58, R70 ;  /* 0x000000463a457220 */ /* 0x000fe40000410000 */
[-C--:B------:R-:W-:Y:S02]  /*5590*/  FMUL.FTZ R177, R170, R115.reuse ;  /* 0x00000073aab17220 */ /* 0x080fe40000410000 */
[----:B------:R-:W-:-:S02]  /*55a0*/  FFMA.FTZ R175, R171, R115, -R176 ;  /* 0x00000073abaf7223 */ /* 0x000fc400000108b0 */
[----:B------:R-:W-:Y:S01]  /*55b0*/  FMUL.FTZ R71, R57, R70 ;  /* 0x0000004639477220 */ /* 0x000fe20000410000 */
[----:B------:R-:W2:Y:S01]  /*55c0*/  MUFU.EX2 R69, R69 ;  /* 0x0000004500457308 */ /* 0x000ea20000000800 */
[----:B------:R-:W-:Y:S02]  /*55d0*/  FFMA.FTZ R177, R171, R174, R177 ;  /* 0x000000aeabb17223 */ /* 0x000fe400000100b1 */
[----:B------:R-:W-:Y:S02]  /*55e0*/  FADD.FTZ R175, R226, R175 ;  /* 0x000000afe2af7221 */ /* 0x000fe40000010000 */
[----:B------:R-:W-:Y:S02]  /*55f0*/  FADD.FTZ R177, RZ, R177 ;  /* 0x000000b1ffb17221 */ /* 0x000fe40000010000 */
[----:B------:R-:W-:Y:S01]  /*5600*/  FMUL.FTZ R176, R168, R175 ;  /* 0x000000afa8b07220 */ /* 0x000fe20000410000 */
[----:B------:R-:W4:Y:S01]  /*5610*/  MUFU.EX2 R71, R71 ;  /* 0x0000004700477308 */ /* 0x000f220000000800 */
[----:B------:R-:W-:-:S02]  /*5620*/  FMUL.FTZ R114, R56, R70 ;  /* 0x0000004638727220 */ /* 0x000fc40000410000 */
[C---:B-1----:R-:W-:Y:S02]  /*5630*/  FMUL.FTZ R163, R178.reuse, R163 ;  /* 0x000000a3b2a37220 */ /* 0x042fe40000410000 */
[----:B------:R-:W-:Y:S01]  /*5640*/  FMUL.FTZ R162, R178, R162 ;  /* 0x000000a2b2a27220 */ /* 0x000fe20000410000 */
[----:B------:R-:W-:Y:S01]  /*5650*/  PRMT R178, RZ, 0x5410, R93 ;  /* 0x00005410ffb27816 */ /* 0x000fe2000000005d */
[C---:B0-----:R-:W-:Y:S02]  /*5660*/  FMUL.FTZ R161, R68.reuse, R161 ;  /* 0x000000a144a17220 */ /* 0x041fe40000410000 */
[----:B------:R-:W-:Y:S02]  /*5670*/  FMUL.FTZ R160, R68, R160 ;  /* 0x000000a044a07220 */ /* 0x000fe40000410000 */
[-C--:B------:R-:W-:Y:S02]  /*5680*/  FMUL.FTZ R174, R168, R177.reuse ;  /* 0x000000b1a8ae7220 */ /* 0x080fe40000410000 */
[----:B------:R-:W-:-:S02]  /*5690*/  FFMA.FTZ R176, R169, R177, R176 ;  /* 0x000000b1a9b07223 */ /* 0x000fc400000100b0 */
[----:B------:R-:W-:Y:S01]  /*56a0*/  FMUL.FTZ R68, R54, R70 ;  /* 0x0000004636447220 */ /* 0x000fe20000410000 */
[----:B------:R-:W0:Y:S01]  /*56b0*/  MUFU.EX2 R114, R114 ;  /* 0x0000007200727308 */ /* 0x000e220000000800 */
[----:B------:R-:W-:Y:S02]  /*56c0*/  FFMA.FTZ R174, R169, R175, -R174 ;  /* 0x000000afa9ae7223 */ /* 0x000fe400000108ae */
[----:B------:R-:W-:Y:S02]  /*56d0*/  FMUL.FTZ R225, R75, R178 ;  /* 0x000000b24be17220 */ /* 0x000fe40000410000 */
[----:B------:R-:W-:Y:S02]  /*56e0*/  FADD.FTZ R176, RZ, R176 ;  /* 0x000000b0ffb07221 */ /* 0x000fe40000010000 */
[C---:B--2---:R-:W-:Y:S01]  /*56f0*/  FMUL.FTZ R159, R69.reuse, R159 ;  /* 0x0000009f459f7220 */ /* 0x044fe20000410000 */
[----:B------:R-:W1:Y:S01]  /*5700*/  MUFU.EX2 R68, R68 ;  /* 0x0000004400447308 */ /* 0x000e620000000800 */
[----:B------:R-:W-:-:S02]  /*5710*/  FMUL.FTZ R158, R69, R158 ;  /* 0x0000009e459e7220 */ /* 0x000fc40000410000 */
[----:B------:R-:W-:Y:S02]  /*5720*/  FADD.FTZ R174, R225, R174 ;  /* 0x000000aee1ae7221 */ /* 0x000fe40000010000 */
[C---:B------:R-:W-:Y:S02]  /*5730*/  FMUL.FTZ R175, R166.reuse, R176 ;  /* 0x000000b0a6af7220 */ /* 0x040fe40000410000 */
[----:B------:R-:W-:Y:S02]  /*5740*/  FMUL.FTZ R69, R53, R70 ;  /* 0x0000004635457220 */ /* 0x000fe40000410000 */
[C---:B----4-:R-:W-:Y:S02]  /*5750*/  FMUL.FTZ R157, R71.reuse, R157 ;  /* 0x0000009d479d7220 */ /* 0x050fe40000410000 */
[----:B------:R-:W-:Y:S02]  /*5760*/  FMUL.FTZ R156, R71, R156 ;  /* 0x0000009c479c7220 */ /* 0x000fe40000410000 */
[----:B------:R-:W-:-:S02]  /*5770*/  FMUL.FTZ R177, R166, R174 ;  /* 0x000000aea6b17220 */ /* 0x000fc40000410000 */
[----:B------:R-:W-:Y:S02]  /*5780*/  FFMA.FTZ R175, R167, R174, -R175 ;  /* 0x000000aea7af7223 */ /* 0x000fe400000108af */
[-C--:B------:R-:W-:Y:S02]  /*5790*/  FMUL.FTZ R115, R55, R70.reuse ;  /* 0x0000004637737220 */ /* 0x080fe40000410000 */
[----:B------:R-:W-:Y:S01]  /*57a0*/  FMUL.FTZ R71, R52, R70 ;  /* 0x0000004634477220 */ /* 0x000fe20000410000 */
[----:B------:R-:W2:Y:S01]  /*57b0*/  MUFU.EX2 R69, R69 ;  /* 0x0000004500457308 */ /* 0x000ea20000000800 */
[----:B------:R-:W-:Y:S02]  /*57c0*/  FFMA.FTZ R177, R167, R176, R177 ;  /* 0x000000b0a7b17223 */ /* 0x000fe400000100b1 */
[----:B------:R-:W-:Y:S02]  /*57d0*/  FADD.FTZ R175, R224, R175 ;  /* 0x000000afe0af7221 */ /* 0x000fe40000010000 */
[----:B------:R-:W-:-:S02]  /*57e0*/  FMUL.FTZ R70, R51, R70 ;  /* 0x0000004633467220 */ /* 0x000fc40000410000 */
[C---:B0-----:R-:W-:Y:S01]  /*57f0*/  FMUL.FTZ R155, R114.reuse, R155 ;  /* 0x0000009b729b7220 */ /* 0x041fe20000410000 */
[----:B------:R-:W0:Y:S01]  /*5800*/  MUFU.EX2 R115, R115 ;  /* 0x0000007300737308 */ /* 0x000e220000000800 */
[----:B------:R-:W-:Y:S02]  /*5810*/  FMUL.FTZ R154, R114, R154 ;  /* 0x0000009a729a7220 */ /* 0x000fe40000410000 */
[----:B------:R-:W-:Y:S02]  /*5820*/  FADD.FTZ R177, RZ, R177 ;  /* 0x000000b1ffb17221 */ /* 0x000fe40000010000 */
[----:B------:R-:W-:-:S03]  /*5830*/  FMUL.FTZ R114, R164, R175 ;  /* 0x000000afa4727220 */ /* 0x000fc60000410000 */
[----:B------:R-:W4:Y:S01]  /*5840*/  MUFU.EX2 R71, R71 ;  /* 0x0000004700477308 */ /* 0x000f220000000800 */
[C---:B-1----:R-:W-:Y:S01]  /*5850*/  FMUL.FTZ R151, R68.reuse, R151 ;  /* 0x0000009744977220 */ /* 0x042fe20000410000 */
[----:B------:R-:W-:Y:S01]  /*5860*/  PRMT R174, RZ, 0x5410, R91 ;  /* 0x00005410ffae7816 */ /* 0x000fe2000000005b */
[----:B------:R-:W-:Y:S02]  /*5870*/  FMUL.FTZ R150, R68, R150 ;  /* 0x0000009644967220 */ /* 0x000fe40000410000 */
[-C--:B------:R-:W-:Y:S02]  /*5880*/  FMUL.FTZ R68, R164, R177.reuse ;  /* 0x000000b1a4447220 */ /* 0x080fe40000410000 */
[C---:B------:R-:W-:Y:S01]  /*5890*/  FFMA.FTZ R114, R165.reuse, R177, R114 ;  /* 0x000000b1a5727223 */ /* 0x040fe20000010072 */
[----:B------:R-:W1:Y:S01]  /*58a0*/  MUFU.EX2 R70, R70 ;  /* 0x0000004600467308 */ /* 0x000e620000000800 */
[----:B------:R-:W-:Y:S02]  /*58b0*/  FFMA.FTZ R68, R165, R175, -R68 ;  /* 0x000000afa5447223 */ /* 0x000fe40000010844 */
[----:B------:R-:W-:-:S02]  /*58c0*/  FMUL.FTZ R223, R73, R174 ;  /* 0x000000ae49df7220 */ /* 0x000fc40000410000 */
[----:B------:R-:W-:Y:S02]  /*58d0*/  FADD.FTZ R114, RZ, R114 ;  /* 0x00000072ff727221 */ /* 0x000fe40000010000 */
[C---:B--2---:R-:W-:Y:S02]  /*58e0*/  FMUL.FTZ R149, R69.reuse, R149 ;  /* 0x0000009545957220 */ /* 0x044fe40000410000 */
[----:B------:R-:W-:Y:S02]  /*58f0*/  FMUL.FTZ R148, R69, R148 ;  /* 0x0000009445947220 */ /* 0x000fe40000410000 */
[----:B------:R-:W-:Y:S02]  /*5900*/  FADD.FTZ R68, R223, R68 ;  /* 0x00000044df447221 */ /* 0x000fe40000010000 */
[----:B------:R-:W-:Y:S02]  /*5910*/  FMUL.FTZ R69, R162, R114 ;  /* 0x00000072a2457220 */ /* 0x000fe40000410000 */
[----:B0-----:R-:W-:-:S02]  /*5920*/  FMUL.FTZ R153, R115, R153 ;  /* 0x0000009973997220 */ /* 0x001fc40000410000 */
[----:B------:R-:W-:Y:S02]  /*5930*/  FMUL.FTZ R152, R115, R152 ;  /* 0x0000009873987220 */ /* 0x000fe40000410000 */
[C---:B----4-:R-:W-:Y:S02]  /*5940*/  FMUL.FTZ R147, R71.reuse, R147 ;  /* 0x0000009347937220 */ /* 0x050fe40000410000 */
[----:B------:R-:W-:Y:S02]  /*5950*/  FMUL.FTZ R146, R71, R146 ;  /* 0x0000009247927220 */ /* 0x000fe40000410000 */
[-C--:B------:R-:W-:Y:S02]  /*5960*/  FMUL.FTZ R71, R162, R68.reuse ;  /* 0x00000044a2477220 */ /* 0x080fe40000410000 */
[----:B------:R-:W-:Y:S02]  /*5970*/  FFMA.FTZ R115, R163, R68, -R69 ;  /* 0x00000044a3737223 */ /* 0x000fe40000010845 */
[----:B------:R-:W-:-:S02]  /*5980*/  FMUL.FTZ R68, R131, R172 ;  /* 0x000000ac83447220 */ /* 0x000fc40000410000 */
[C---:B-1----:R-:W-:Y:S02]  /*5990*/  FMUL.FTZ R145, R70.reuse, R145 ;  /* 0x0000009146917220 */ /* 0x042fe40000410000 */
[----:B------:R-:W-:Y:S01]  /*59a0*/  FMUL.FTZ R144, R70, R144 ;  /* 0x0000009046907220 */ /* 0x000fe20000410000 */
[----:B------:R-:W-:Y:S01]  /*59b0*/  PRMT R69, RZ, 0x5410, R90 ;  /* 0x00005410ff457816 */ /* 0x000fe2000000005a */
[C---:B------:R-:W-:Y:S02]  /*59c0*/  FMUL.FTZ R70, R130.reuse, R172 ;  /* 0x000000ac82467220 */ /* 0x040fe40000410000 */
[----:B------:R-:W-:Y:S02]  /*59d0*/  FFMA.FTZ R71, R163, R114, R71 ;  /* 0x00000072a3477223 */ /* 0x000fe40000010047 */
[-C--:B------:R-:W-:Y:S02]  /*59e0*/  FFMA.FTZ R68, R130, R173.reuse, -R68 ;  /* 0x000000ad82447223 */ /* 0x080fe40000010844 */
[----:B------:R-:W-:-:S02]  /*59f0*/  FFMA.FTZ R70, R131, R173, R70 ;  /* 0x000000ad83467223 */ /* 0x000fc40000010046 */
[----:B------:R-:W-:Y:S02]  /*5a00*/  FADD.FTZ R114, RZ, R71 ;  /* 0x00000047ff727221 */ /* 0x000fe40000010000 */
[----:B------:R-:W-:Y:S02]  /*5a10*/  FMUL.FTZ R71, R170, R68 ;  /* 0x00000044aa477220 */ /* 0x000fe40000410000 */
[----:B------:R-:W-:Y:S02]  /*5a20*/  FMUL.FTZ R222, R72, R69 ;  /* 0x0000004548de7220 */ /* 0x000fe40000410000 */
[-C--:B------:R-:W-:Y:S01]  /*5a30*/  FMUL.FTZ R69, R170, R70.reuse ;  /* 0x00000046aa457220 */ /* 0x080fe20000410000 */
[----:B------:R-:W-:Y:S01]  /*5a40*/  PRMT R220, RZ, 0x5410, R89 ;  /* 0x00005410ffdc7816 */ /* 0x000fe20000000059 */
[----:B------:R-:W-:Y:S02]  /*5a50*/  FFMA.FTZ R71, R171, R70, R71 ;  /* 0x00000046ab477223 */ /* 0x000fe40000010047 */
[----:B------:R-:W-:-:S02]  /*5a60*/  FADD.FTZ R115, R222, R115 ;  /* 0x00000073de737221 */ /* 0x000fc40000010000 */
[----:B------:R-:W-:Y:S02]  /*5a70*/  FMUL.FTZ R174, R160, R114 ;  /* 0x00000072a0ae7220 */ /* 0x000fe40000410000 */
[----:B------:R-:W-:Y:S02]  /*5a80*/  FFMA.FTZ R69, R171, R68, -R69 ;  /* 0x00000044ab457223 */ /* 0x000fe40000010845 */
[----:B------:R-:W-:Y:S02]  /*5a90*/  FMUL.FTZ R68, R168, R71 ;  /* 0x00000047a8447220 */ /* 0x000fe40000410000 */
[-C--:B------:R-:W-:Y:S02]  /*5aa0*/  FFMA.FTZ R175, R161, R115.reuse, -R174 ;  /* 0x00000073a1af7223 */ /* 0x080fe400000108ae */
[----:B------:R-:W-:Y:S02]  /*5ab0*/  FMUL.FTZ R115, R160, R115 ;  /* 0x00000073a0737220 */ /* 0x000fe40000410000 */
[----:B------:R-:W-:-:S02]  /*5ac0*/  FMUL.FTZ R220, R59, R220 ;  /* 0x000000dc3bdc7220 */ /* 0x000fc40000410000 */
[-C--:B------:R-:W-:Y:S02]  /*5ad0*/  FMUL.FTZ R70, R168, R69.reuse ;  /* 0x00000045a8467220 */ /* 0x080fe40000410000 */
[----:B------:R-:W-:Y:S02]  /*5ae0*/  FFMA.FTZ R68, R169, R69, -R68 ;  /* 0x00000045a9447223 */ /* 0x000fe40000010844 */
[----:B------:R-:W-:Y:S02]  /*5af0*/  FFMA.FTZ R115, R161, R114, R115 ;  /* 0x00000072a1737223 */ /* 0x000fe40000010073 */
[----:B------:R-:W-:Y:S02]  /*5b00*/  FADD.FTZ R175, R220, R175 ;  /* 0x000000afdcaf7221 */ /* 0x000fe40000010000 */
[----:B------:R-:W-:Y:S02]  /*5b10*/  FFMA.FTZ R70, R169, R71, R70 ;  /* 0x00000047a9467223 */ /* 0x000fe40000010046 */
[----:B------:R-:W-:-:S02]  /*5b20*/  FMUL.FTZ R71, R166, R68 ;  /* 0x00000044a6477220 */ /* 0x000fc40000410000 */
[----:B------:R-:W-:Y:S02]  /*5b30*/  FADD.FTZ R115, RZ, R115 ;  /* 0x00000073ff737221 */ /* 0x000fe40000010000 */
[----:B------:R-:W-:Y:S02]  /*5b40*/  FMUL.FTZ R174, R158, R175 ;  /* 0x000000af9eae7220 */ /* 0x000fe40000410000 */
[-C--:B------:R-:W-:Y:S01]  /*5b50*/  FMUL.FTZ R69, R166, R70.reuse ;  /* 0x00000046a6457220 */ /* 0x080fe20000410000 */
[----:B------:R-:W-:Y:S01]  /*5b60*/  PRMT R213, RZ, 0x5410, R88 ;  /* 0x00005410ffd57816 */ /* 0x000fe20000000058 */
[----:B------:R-:W-:Y:S02]  /*5b70*/  FFMA.FTZ R71, R167, R70, R71 ;  /* 0x00000046a7477223 */ /* 0x000fe40000010047 */
[-C--:B------:R-:W-:Y:S02]  /*5b80*/  FMUL.FTZ R114, R158, R115.reuse ;  /* 0x000000739e727220 */ /* 0x080fe40000410000 */
[----:B------:R-:W-:-:S02]  /*5b90*/  FFMA.FTZ R174, R159, R115, R174 ;  /* 0x000000739fae7223 */ /* 0x000fc400000100ae */
[----:B------:R-:W-:Y:S02]  /*5ba0*/  FFMA.FTZ R69, R167, R68, -R69 ;  /* 0x00000044a7457223 */ /* 0x000fe40000010845 */
[----:B------:R-:W-:Y:S02]  /*5bb0*/  FMUL.FTZ R68, R164, R71 ;  /* 0x00000047a4447220 */ /* 0x000fe40000410000 */
[----:B------:R-:W-:Y:S02]  /*5bc0*/  FFMA.FTZ R114, R159, R175, -R114 ;  /* 0x000000af9f727223 */ /* 0x000fe40000010872 */
[----:B------:R-:W-:Y:S02]  /*5bd0*/  FMUL.FTZ R213, R58, R213 ;  /* 0x000000d53ad57220 */ /* 0x000fe40000410000 */
[----:B------:R-:W-:Y:S02]  /*5be0*/  FADD.FTZ R174, RZ, R174 ;  /* 0x000000aeffae7221 */ /* 0x000fe40000010000 */
[----:B------:R-:W-:-:S02]  /*5bf0*/  FMUL.FTZ R70, R164, R69 ;  /* 0x00000045a4467220 */ /* 0x000fc40000410000 */
[----:B------:R-:W-:Y:S01]  /*5c00*/  FFMA.FTZ R68, R165, R69, -R68 ;  /* 0x00000045a5447223 */ /* 0x000fe20000010844 */
[----:B------:R-:W-:Y:S01]  /*5c10*/  PRMT R212, RZ, 0x5410, R87 ;  /* 0x00005410ffd47816 */ /* 0x000fe20000000057 */
[----:B------:R-:W-:Y:S02]  /*5c20*/  FADD.FTZ R114, R213, R114 ;  /* 0x00000072d5727221 */ /* 0x000fe40000010000 */
[----:B------:R-:W-:Y:S02]  /*5c30*/  FMUL.FTZ R115, R156, R174 ;  /* 0x000000ae9c737220 */ /* 0x000fe40000410000 */
[----:B------:R-:W-:Y:S02]  /*5c40*/  FFMA.FTZ R70, R165, R71, R70 ;  /* 0x00000047a5467223 */ /* 0x000fe40000010046 */
[----:B------:R-:W-:Y:S02]  /*5c50*/  FMUL.FTZ R71, R162, R68 ;  /* 0x00000044a2477220 */ /* 0x000fe40000410000 */
[----:B------:R-:W-:-:S02]  /*5c60*/  FFMA.FTZ R115, R157, R114, -R115 ;  /* 0x000000729d737223 */ /* 0x000fc40000010873 */
[----:B------:R-:W-:Y:S02]  /*5c70*/  FMUL.FTZ R114, R156, R114 ;  /* 0x000000729c727220 */ /* 0x000fe40000410000 */
[----:B------:R-:W-:Y:S02]  /*5c80*/  FMUL.FTZ R69, R162, R70 ;  /* 0x00000046a2457220 */ /* 0x000fe40000410000 */
[----:B------:R-:W-:Y:S02]  /*5c90*/  FMUL.FTZ R212, R57, R212 ;  /* 0x000000d439d47220 */ /* 0x000fe40000410000 */
[----:B------:R-:W-:Y:S02]  /*5ca0*/  FFMA.FTZ R71, R163, R70, R71 ;  /* 0x00000046a3477223 */ /* 0x000fe40000010047 */
[----:B------:R-:W-:Y:S02]  /*5cb0*/  FFMA.FTZ R114, R157, R174, R114 ;  /* 0x000000ae9d727223 */ /* 0x000fe40000010072 */
[----:B------:R-:W-:-:S02]  /*5cc0*/  FFMA.FTZ R69, R163, R68, -R69 ;  /* 0x00000044a3457223 */ /* 0x000fc40000010845 */
[----:B------:R-:W-:Y:S02]  /*5cd0*/  FADD.FTZ R115, R212, R115 ;  /* 0x00000073d4737221 */ /* 0x000fe40000010000 */
[C---:B------:R-:W-:Y:S02]  /*5ce0*/  FMUL.FTZ R68, R160.reuse, R71 ;  /* 0x00000047a0447220 */ /* 0x040fe40000410000 */
[----:B------:R-:W-:Y:S02]  /*5cf0*/  FADD.FTZ R114, RZ, R114 ;  /* 0x00000072ff727221 */ /* 0x000fe40000010000 */
[----:B------:R-:W-:Y:S02]  /*5d00*/  FMUL.FTZ R70, R160, R69 ;  /* 0x00000045a0467220 */ /* 0x000fe40000410000 */
[C---:B------:R-:W-:Y:S02]  /*5d10*/  FMUL.FTZ R175, R154.reuse, R115 ;  /* 0x000000739aaf7220 */ /* 0x040fe40000410000 */
[----:B------:R-:W-:Y:S01]  /*5d20*/  FFMA.FTZ R68, R161, R69, -R68 ;  /* 0x00000045a1447223 */ /* 0x000fe20000010844 */
[----:B------:R-:W-:Y:S01]  /*5d30*/  PRMT R211, RZ, 0x5410, R86 ;  /* 0x00005410ffd37816 */ /* 0x000fe20000000056 */
[----:B------:R-:W-:-:S02]  /*5d40*/  FMUL.FTZ R174, R154, R114 ;  /* 0x000000729aae7220 */ /* 0x000fc40000410000 */
[----:B------:R-:W-:Y:S02]  /*5d50*/  FFMA.FTZ R70, R161, R71, R70 ;  /* 0x00000047a1467223 */ /* 0x000fe40000010046 */
[C---:B------:R-:W-:Y:S02]  /*5d60*/  FFMA.FTZ R175, R155.reuse, R114, R175 ;  /* 0x000000729baf7223 */ /* 0x040fe400000100af */
[----:B------:R-:W-:Y:S02]  /*5d70*/  FMUL.FTZ R71, R158, R68 ;  /* 0x000000449e477220 */ /* 0x000fe40000410000 */
[----:B------:R-:W-:Y:S02]  /*5d80*/  FFMA.FTZ R174, R155, R115, -R174 ;  /* 0x000000739bae7223 */ /* 0x000fe400000108ae */
[----:B------:R-:W-:Y:S02]  /*5d90*/  FMUL.FTZ R211, R56, R211 ;  /* 0x000000d338d37220 */ /* 0x000fe40000410000 */
[----:B------:R-:W-:-:S02]  /*5da0*/  FADD.FTZ R175, RZ, R175 ;  /* 0x000000afffaf7221 */ /* 0x000fc40000010000 */
[-C--:B------:R-:W-:Y:S02]  /*5db0*/  FMUL.FTZ R69, R158, R70.reuse ;  /* 0x000000469e457220 */ /* 0x080fe40000410000 */
[----:B------:R-:W-:Y:S01]  /*5dc0*/  FFMA.FTZ R71, R159, R70, R71 ;  /* 0x000000469f477223 */ /* 0x000fe20000010047 */
[----:B------:R-:W-:Y:S01]  /*5dd0*/  PRMT R210, RZ, 0x5410, R85 ;  /* 0x00005410ffd27816 */ /* 0x000fe20000000055 */
[----:B------:R-:W-:Y:S02]  /*5de0*/  FADD.FTZ R174, R211, R174 ;  /* 0x000000aed3ae7221 */ /* 0x000fe40000010000 */
[----:B------:R-:W-:Y:S02]  /*5df0*/  FMUL.FTZ R114, R152, R175 ;  /* 0x000000af98727220 */ /* 0x000fe40000410000 */
[----:B------:R-:W-:Y:S02]  /*5e00*/  FFMA.FTZ R69, R159, R68, -R69 ;  /* 0x000000449f457223 */ /* 0x000fe40000010845 */
[----:B------:R-:W-:-:S02]  /*5e10*/  FMUL.FTZ R68, R156, R71 ;  /* 0x000000479c447220 */ /* 0x000fc40000410000 */
[-C--:B------:R-:W-:Y:S02]  /*5e20*/  FFMA.FTZ R115, R153, R174.reuse, -R114 ;  /* 0x000000ae99737223 */ /* 0x080fe40000010872 */
[-C--:B------:R-:W-:Y:S02]  /*5e30*/  FMUL.FTZ R70, R156, R69.reuse ;  /* 0x000000459c467220 */ /* 0x080fe40000410000 */
[----:B------:R-:W-:Y:S02]  /*5e40*/  FMUL.FTZ R174, R152, R174 ;  /* 0x000000ae98ae7220 */ /* 0x000fe40000410000 */
[----:B------:R-:W-:Y:S02]  /*5e50*/  FMUL.FTZ R210, R55, R210 ;  /* 0x000000d237d27220 */ /* 0x000fe40000410000 */
[C---:B------:R-:W-:Y:S02]  /*5e60*/  FFMA.FTZ R68, R157.reuse, R69, -R68 ;  /* 0x000000459d447223 */ /* 0x040fe40000010844 */
[----:B------:R-:W-:-:S02]  /*5e70*/  FFMA.FTZ R70, R157, R71, R70 ;  /* 0x000000479d467223 */ /* 0x000fc40000010046 */
[----:B------:R-:W-:Y:S02]  /*5e80*/  FFMA.FTZ R174, R153, R175, R174 ;  /* 0x000000af99ae7223 */ /* 0x000fe400000100ae */
[----:B------:R-:W-:Y:S02]  /*5e90*/  FADD.FTZ R115, R210, R115 ;  /* 0x00000073d2737221 */ /* 0x000fe40000010000 */
[C---:B------:R-:W-:Y:S02]  /*5ea0*/  FMUL.FTZ R71, R154.reuse, R68 ;  /* 0x000000449a477220 */ /* 0x040fe40000410000 */
[----:B------:R-:W-:Y:S02]  /*5eb0*/  FMUL.FTZ R69, R154, R70 ;  /* 0x000000469a457220 */ /* 0x000fe40000410000 */
[----:B------:R-:W-:Y:S02]  /*5ec0*/  FADD.FTZ R174, RZ, R174 ;  /* 0x000000aeffae7221 */ /* 0x000fe40000010000 */
[----:B------:R-:W-:-:S02]  /*5ed0*/  FMUL.FTZ R175, R150, R115 ;  /* 0x0000007396af7220 */ /* 0x000fc40000410000 */
[C---:B------:R-:W-:Y:S01]  /*5ee0*/  FFMA.FTZ R71, R155.reuse, R70, R71 ;  /* 0x000000469b477223 */ /* 0x040fe20000010047 */
[----:B------:R-:W-:Y:S01]  /*5ef0*/  PRMT R209, RZ, 0x5410, R84 ;  /* 0x00005410ffd17816 */ /* 0x000fe20000000054 */
[----:B------:R-:W-:Y:S02]  /*5f00*/  FFMA.FTZ R69, R155, R68, -R69 ;  /* 0x000000449b457223 */ /* 0x000fe40000010845 */
[-C--:B------:R-:W-:Y:S02]  /*5f10*/  FMUL.FTZ R114, R150, R174.reuse ;  /* 0x000000ae96727220 */ /* 0x080fe40000410000 */
[----:B------:R-:W-:Y:S02]  /*5f20*/  FFMA.FTZ R175, R151, R174, R175 ;  /* 0x000000ae97af7223 */ /* 0x000fe400000100af */
[C---:B------:R-:W-:Y:S02]  /*5f30*/  FMUL.FTZ R68, R152.reuse, R71 ;  /* 0x0000004798447220 */ /* 0x040fe40000410000 */
[----:B------:R-:W-:-:S02]  /*5f40*/  FMUL.FTZ R70, R152, R69 ;  /* 0x0000004598467220 */ /* 0x000fc40000410000 */
[----:B------:R-:W-:Y:S02]  /*5f50*/  FFMA.FTZ R114, R151, R115, -R114 ;  /* 0x0000007397727223 */ /* 0x000fe40000010872 */
[----:B------:R-:W-:Y:S02]  /*5f60*/  FMUL.FTZ R209, R54, R209 ;  /* 0x000000d136d17220 */ /* 0x000fe40000410000 */
[----:B------:R-:W-:Y:S02]  /*5f70*/  FADD.FTZ R175, RZ, R175 ;  /* 0x000000afffaf7221 */ /* 0x000fe40000010000 */
[C---:B------:R-:W-:Y:S01]  /*5f80*/  FFMA.FTZ R68, R153.reuse, R69, -R68 ;  /* 0x0000004599447223 */ /* 0x040fe20000010844 */
[----:B------:R-:W-:Y:S01]  /*5f90*/  PRMT R208, RZ, 0x5410, R83 ;  /* 0x00005410ffd07816 */ /* 0x000fe20000000053 */
[----:B------:R-:W-:Y:S02]  /*5fa0*/  FFMA.FTZ R70, R153, R71, R70 ;  /* 0x0000004799467223 */ /* 0x000fe40000010046 */
[----:B------:R-:W-:-:S02]  /*5fb0*/  FADD.FTZ R114, R209, R114 ;  /* 0x00000072d1727221 */ /* 0x000fc40000010000 */
[----:B------:R-:W-:Y:S02]  /*5fc0*/  FMUL.FTZ R115, R148, R175 ;  /* 0x000000af94737220 */ /* 0x000fe40000410000 */
[C---:B------:R-:W-:Y:S02]  /*5fd0*/  FMUL.FTZ R71, R150.reuse, R68 ;  /* 0x0000004496477220 */ /* 0x040fe40000410000 */
[----:B------:R-:W-:Y:S02]  /*5fe0*/  FMUL.FTZ R69, R150, R70 ;  /* 0x0000004696457220 */ /* 0x000fe40000410000 */
[----:B------:R-:W-:Y:S02]  /*5ff0*/  FFMA.FTZ R115, R149, R114, -R115 ;  /* 0x0000007295737223 */ /* 0x000fe40000010873 */
[----:B------:R-:W-:Y:S02]  /*6000*/  FFMA.FTZ R71, R151, R70, R71 ;  /* 0x0000004697477223 */ /* 0x000fe40000010047 */
[----:B------:R-:W-:-:S02]  /*6010*/  FMUL.FTZ R114, R148, R114 ;  /* 0x0000007294727220 */ /* 0x000fc40000410000 */
[----:B------:R-:W-:Y:S02]  /*6020*/  FMUL.FTZ R208, R53, R208 ;  /* 0x000000d035d07220 */ /* 0x000fe40000410000 */
[----:B------:R-:W-:Y:S02]  /*6030*/  FFMA.FTZ R69, R151, R68, -R69 ;  /* 0x0000004497457223 */ /* 0x000fe40000010845 */
[----:B------:R-:W-:Y:S02]  /*6040*/  FMUL.FTZ R68, R148, R71 ;  /* 0x0000004794447220 */ /* 0x000fe40000410000 */
[----:B------:R-:W-:Y:S02]  /*6050*/  FFMA.FTZ R114, R149, R175, R114 ;  /* 0x000000af95727223 */ /* 0x000fe40000010072 */
[----:B------:R-:W-:Y:S02]  /*6060*/  FADD.FTZ R115, R208, R115 ;  /* 0x00000073d0737221 */ /* 0x000fe40000010000 */
[----:B------:R-:W-:-:S02]  /*6070*/  FMUL.FTZ R70, R148, R69 ;  /* 0x0000004594467220 */ /* 0x000fc40000410000 */
[C---:B------:R-:W-:Y:S01]  /*6080*/  FFMA.FTZ R68, R149.reuse, R69, -R68 ;  /* 0x0000004595447223 */ /* 0x040fe20000010844 */
[----:B------:R-:W-:Y:S01]  /*6090*/  PRMT R69, RZ, 0x5410, R82 ;  /* 0x00005410ff457816 */ /* 0x000fe20000000052 */
[----:B------:R-:W-:Y:S02]  /*60a0*/  FADD.FTZ R114, RZ, R114 ;  /* 0x00000072ff727221 */ /* 0x000fe40000010000 */
[C---:B------:R-:W-:Y:S02]  /*60b0*/  FMUL.FTZ R175, R146.reuse, R115 ;  /* 0x0000007392af7220 */ /* 0x040fe40000410000 */
[----:B------:R-:W-:Y:S02]  /*60c0*/  FFMA.FTZ R70, R149, R71, R70 ;  /* 0x0000004795467223 */ /* 0x000fe40000010046 */
[-C--:B------:R-:W-:Y:S02]  /*60d0*/  FMUL.FTZ R174, R146, R114.reuse ;  /* 0x0000007292ae7220 */ /* 0x080fe40000410000 */
[----:B------:R-:W-:-:S02]  /*60e0*/  FFMA.FTZ R175, R147, R114, R175 ;  /* 0x0000007293af7223 */ /* 0x000fc400000100af */
[----:B------:R-:W-:Y:S02]  /*60f0*/  FMUL.FTZ R206, R52, R69 ;  /* 0x0000004534ce7220 */ /* 0x000fe40000410000 */
[C---:B------:R-:W-:Y:S01]  /*6100*/  FMUL.FTZ R69, R146.reuse, R70 ;  /* 0x0000004692457220 */ /* 0x040fe20000410000 */
[----:B------:R-:W-:Y:S01]  /*6110*/  ISETP.NE.AND P0, PT, R137, 0x3f, PT ;  /* 0x0000003f8900780c */ /* 0x000fe20003f05270 */
[C---:B------:R-:W-:Y:S02]  /*6120*/  FFMA.FTZ R115, R147.reuse, R115, -R174 ;  /* 0x0000007393737223 */ /* 0x040fe400000108ae */
[----:B------:R-:W-:Y:S02]  /*6130*/  FADD.FTZ R175, RZ, R175 ;  /* 0x000000afffaf7221 */ /* 0x000fe40000010000 */
[-C--:B------:R-:W-:Y:S02]  /*6140*/  FMUL.FTZ R71, R146, R68.reuse ;  /* 0x0000004492477220 */ /* 0x080fe40000410000 */
[----:B------:R-:W-:Y:S01]  /*6150*/  FFMA.FTZ R68, R147, R68, -R69 ;  /* 0x0000004493447223 */ /* 0x000fe20000010845 */
[----:B------:R-:W-:Y:S01]  /*6160*/  PRMT R174, RZ, 0x5410, R81 ;  /* 0x00005410ffae7816 */ /* 0x000fe20000000051 */
[----:B---3--:R-:W-:-:S02]  /*6170*/  FMUL.FTZ R69, R65, R67 ;  /* 0x0000004341457220 */ /* 0x008fc40000410000 */
[----:B------:R-:W-:Y:S02]  /*6180*/  FADD.FTZ R115, R206, R115 ;  /* 0x00000073ce737221 */ /* 0x000fe40000010000 */
[----:B------:R-:W-:Y:S02]  /*6190*/  FMUL.FTZ R114, R144, R175 ;  /* 0x000000af90727220 */ /* 0x000fe40000410000 */
[----:B------:R-:W-:Y:S02]  /*61a0*/  FFMA.FTZ R71, R147, R70, R71 ;  /* 0x0000004693477223 */ /* 0x000fe40000010047 */
[-C--:B------:R-:W-:Y:S02]  /*61b0*/  FMUL.FTZ R65, R65, R66.reuse ;  /* 0x0000004241417220 */ /* 0x080fe40000410000 */
[----:B------:R-:W-:Y:S02]  /*61c0*/  FFMA.FTZ R69, R64, R66, -R69 ;  /* 0x0000004240457223 */ /* 0x000fe40000010845 */
[----:B------:R-:W-:-:S02]  /*61d0*/  FFMA.FTZ R114, R145, R115, -R114 ;  /* 0x0000007391727223 */ /* 0x000fc40000010872 */
[----:B------:R-:W-:Y:S02]  /*61e0*/  FMUL.FTZ R66, R144, R71 ;  /* 0x0000004790427220 */ /* 0x000fe40000410000 */
[----:B------:R-:W-:Y:S02]  /*61f0*/  FMUL.FTZ R207, R51, R174 ;  /* 0x000000ae33cf7220 */ /* 0x000fe40000410000 */
[----:B------:R-:W-:Y:S02]  /*6200*/  FFMA.FTZ R205, R64, R67, R65 ;  /* 0x0000004340cd7223 */ /* 0x000fe40000010041 */
[----:B------:R-:W-:Y:S02]  /*6210*/  FFMA.FTZ R64, R145, R68, -R66 ;  /* 0x0000004491407223 */ /* 0x000fe40000010842 */
[----:B------:R-:W-:Y:S02]  /*6220*/  FMUL.FTZ R70, R144, R115 ;  /* 0x0000007390467220 */ /* 0x000fe40000410000 */
[----:B------:R-:W-:-:S02]  /*6230*/  FADD.FTZ R66, R207, R114 ;  /* 0x00000072cf427221 */ /* 0x000fc40000010000 */
[----:B------:R0:W1:Y:S01]  /*6240*/  @P0 LDS.64 R114, [R137.X8+0x20b8] ;  /* 0x0020b80089720984 */ /* 0x0000620000008a00 */
[C---:B------:R-:W-:Y:S01]  /*6250*/  FFMA.FTZ R175, R145.reuse, R175, R70 ;  /* 0x000000af91af7223 */ /* 0x040fe20000010046 */
[----:B------:R-:W-:Y:S01]  /*6260*/  BSSY B0, `(.L_x_4121) ;  /* 0x000000e000007945 */ /* 0x000fe20003800000 */
[----:B------:R-:W-:Y:S02]  /*6270*/  FMUL.FTZ R70, R144, R68 ;  /* 0x0000004490467220 */ /* 0x000fe40000410000 */
[----:B------:R-:W-:Y:S02]  /*6280*/  FADD.FTZ R67, RZ, R175 ;  /* 0x000000afff437221 */ /* 0x000fe40000010000 */
[----:B------:R-:W-:Y:S01]  /*6290*/  FFMA.FTZ R65, R145, R71, R70 ;  /* 0x0000004791417223 */ /* 0x000fe20000010046 */
[----:B------:R-:W-:Y:S05]  /*62a0*/  @P0 BRA `(.L_x_4122) ;  /* 0x0000009000000947 */ /* 0x000fea0003800000 */
[----:B0-----:R-:W-:Y:S02]  /*62b0*/  ISETP.NE.AND P0, PT, R128, c[0x0][0x174], PT ;  /* 0x00005d0080007a0c */ /* 0x001fe40003f05270 */
[----:B-1----:R-:W-:-:S02]  /*62c0*/  MOV R114, 0x3f800000 ;  /* 0x3f80000000727802 */ /* 0x002fc40000000f00 */
[----:B------:R-:W-:-:S09]  /*62d0*/  MOV R115, RZ ;  /* 0x000000ff00737202 */ /* 0x000fd20000000f00 */
[----:B------:R-:W-:-:S04]  /*62e0*/  @P0 IADD3 R71, -R135, c[0x0][0x174], RZ ;  /* 0x00005d0087470a10 */ /* 0x000fc80007ffe1ff */
[----:B------:R-:W-:-:S04]  /*62f0*/  @P0 LEA.HI R68, R71, R71, RZ, 0x1 ;  /* 0x0000004747440211 */ /* 0x000fc800078f08ff */
[----:B------:R-:W-:-:S04]  /*6300*/  @P0 LOP3.LUT R68, R68, 0xfffffe, RZ, 0xc0, !PT ;  /* 0x00fffffe44440812 */ /* 0x000fc800078ec0ff */
[----:B------:R-:W-:-:S04]  /*6310*/  @P0 IADD3 R71, -R68, R71, RZ ;  /* 0x0000004744470210 */ /* 0x000fc80007ffe1ff */
[----:B------:R-:W-:-:S05]  /*6320*/  @P0 LEA R71, R71, R0, 0x8 ;  /* 0x0000000047470211 */ /* 0x000fca00078e40ff */
[----:B------:R0:W1:Y:S02]  /*6330*/  @P0 LDS.64 R114, [R71.X8+0x10b0] ;  /* 0x0010b00047720984 */ /* 0x0000640000008a00 */
.L_x_4122:
[----:B0-----:R-:W-:Y:S05]  /*6340*/  BSYNC B0 ;  /* 0x0000000000007941 */ /* 0x001fea0003800000 */
.L_x_4121:
        /* <DEDUP_REMOVED lines=52> */
.L_x_4169:
        /* <DEDUP_REMOVED lines=9> */
[C---:B------:R-:W-:Y:S02]  /*6720*/  FFMA.FTZ R67, R66.reuse, R67, -R64 ;  /* 0x0000004342437223 */ /* 0x040fe40000010840 */
[-C--:B----4-:R-:W-:Y:S02]  /*6730*/  FFMA.FTZ R215, R66, R65.reuse, R217 ;  /* 0x0000004142d77223 */ /* 0x090fe400000100d9 */
[C---:B------:R-:W-:Y:S02]  /*6740*/  FMUL.FTZ R65, R68.reuse, R65 ;  /* 0x0000004144417220 */ /* 0x040fe40000410000 */
[----:B------:R-:W-:Y:S01]  /*6750*/  @P0 FADD.FTZ R71, R71, R216 ;  /* 0x000000d847470221 */ /* 0x000fe20000010000 */
[----:B------:R-:W-:Y:S01]  /*6760*/  FSEL R215, R68, R215, !P0 ;  /* 0x000000d744d77208 */ /* 0x000fe20004000000 */
[----:B------:R-:W-:-:S02]  /*6770*/  @P0 FADD.FTZ R70, R70, R67 ;  /* 0x0000004346460221 */ /* 0x000fc40000010000 */
        /* <DEDUP_REMOVED lines=26> */
[C---:B----4-:R-:W-:Y:S02]  /*6920*/  FFMA.FTZ R215, R66.reuse, R67, R64 ;  /* 0x0000004342d77223 */ /* 0x050fe40000010040 */
[----:B------:R-:W-:Y:S02]  /*6930*/  FFMA.FTZ R69, R66, R69, -R68 ;  /* 0x0000004542457223 */ /* 0x000fe40000010844 */
[C---:B------:R-:W-:Y:S01]  /*6940*/  FMUL.FTZ R67, R216.reuse, R67 ;  /* 0x00000043d8437220 */ /* 0x040fe20000410000 */
[----:B------:R-:W-:Y:S01]  /*6950*/  FSEL R215, R216, R215, !P0 ;  /* 0x000000d7d8d77208 */ /* 0x000fe20004000000 */
[----:B------:R-:W-:-:S02]  /*6960*/  @P0 FADD.FTZ R71, R71, R218 ;  /* 0x000000da47470221 */ /* 0x000fc40000010000 */
[----:B------:R-:W-:Y:S02]  /*6970*/  @P0 FADD.FTZ R70, R70, R69 ;  /* 0x0000004546460221 */ /* 0x000fe40000010000 */
[----:B------:R-:W-:Y:S01]  /*6980*/  @P0 FFMA.FTZ R66, R66, R65, -R67 ;  /* 0x0000004142420223 */ /* 0x000fe20000010843 */
        /* <DEDUP_REMOVED lines=10> */
[CC--:B----4-:R-:W-:Y:S02]  /*6a30*/  FFMA.FTZ R216, R66.reuse, R65.reuse, R69 ;  /* 0x0000004142d87223 */ /* 0x0d0fe40000010045 */
[----:B------:R-:W-:Y:S02]  /*6a40*/  FMUL.FTZ R67, R215, R65 ;  /* 0x00000041d7437220 */ /* 0x000fe40000410000 */
[----:B------:R-:W-:Y:S01]  /*6a50*/  @P0 FADD.FTZ R71, R71, R68 ;  /* 0x0000004447470221 */ /* 0x000fe20000010000 */
[----:B------:R-:W-:Y:S01]  /*6a60*/  FSEL R68, R215, R216, !P0 ;  /* 0x000000d8d7447208 */ /* 0x000fe20004000000 */
[----:B------:R-:W-:-:S02]  /*6a70*/  @P0 FFMA.FTZ R66, R66, R64, -R67 ;  /* 0x0000004042420223 */ /* 0x000fc40000010843 */
[----:B------:R-:W-:Y:S01]  /*6a80*/  @P0 FADD.FTZ R70, R70, R217 ;  /* 0x000000d946460221 */ /* 0x000fe20000010000 */
[----:B------:R0:W2:Y:S01]  /*6a90*/  SHFL.UP PT, R67, R71, 0x10, RZ ;  /* 0x0600000047437989 */ /* 0x0000a200000e00ff */
[----:B------:R-:W-:-:S03]  /*6aa0*/  MOV R69, R71 ;  /* 0x0000004700457202 */ /* 0x000fc60000000f00 */
[----:B------:R0:W3:Y:S04]  /*6ab0*/  SHFL.UP PT, R217, R66, 0x10, RZ ;  /* 0x0600000042d97989 */ /* 0x0000e800000e00ff */
[----:B------:R0:W4:Y:S04]  /*6ac0*/  SHFL.UP PT, R221, R70, 0x10, RZ ;  /* 0x0600000046dd7989 */ /* 0x00012800000e00ff */
[----:B------:R0:W1:Y:S02]  /*6ad0*/  SHFL.UP PT, R219, R68, 0x10, RZ ;  /* 0x0600000044db7989 */ /* 0x00006400000e00ff */
.L_x_4170:
[----:B------:R-:W-:Y:S01]  /*6ae0*/  ISETP.GE.AND P0, PT, R136, 0x10, PT ;  /* 0x000000108800780c */ /* 0x000fe20003f06270 */
[----:B---3--:R-:W-:Y:S01]  /*6af0*/  FMUL.FTZ R64, R217, R68 ;  /* 0x00000044d9407220 */ /* 0x008fe20000410000 */
[----:B------:R-:W-:Y:S01]  /*6b00*/  MOV R218, R66 ;  /* 0x0000004200da7202 */ /* 0x000fe20000000f00 */
[----:B0---4-:R-:W-:-:S04]  /*6b10*/  FMUL.FTZ R66, R221, R68 ;  /* 0x00000044dd427220 */ /* 0x011fc80000410000 */
[C---:B--2---:R-:W-:Y:S02]  /*6b20*/  FFMA.FTZ R216, R67.reuse, R218, R66 ;  /* 0x000000da43d87223 */ /* 0x044fe40000010042 */
[----:B------:R-:W-:Y:S02]  /*6b30*/  FMUL.FTZ R66, R67, R68 ;  /* 0x0000004443427220 */ /* 0x000fe40000410000 */
[C---:B-1----:R-:W-:Y:S02]  /*6b40*/  FFMA.FTZ R65, R219.reuse, R218, R64 ;  /* 0x000000dadb417223 */ /* 0x042fe40000010040 */
[----:B------:R-:W-:Y:S02]  /*6b50*/  FMUL.FTZ R64, R219, R68 ;  /* 0x00000044db407220 */ /* 0x000fe40000410000 */
[-C--:B------:R-:W-:Y:S02]  /*6b60*/  FFMA.FTZ R221, R221, R218.reuse, -R66 ;  /* 0x000000dadddd7223 */ /* 0x080fe40000010842 */
[----:B------:R-:W-:Y:S01]  /*6b70*/  @P0 FFMA.FTZ R218, R217, R218, -R64 ;  /* 0x000000dad9da0223 */ /* 0x000fe20000010840 */
[----:B------:R-:W-:Y:S01]  /*6b80*/  FSEL R217, R68, R65, !P0 ;  /* 0x0000004144d97208 */ /* 0x000fe20004000000 */
        /* <DEDUP_REMOVED lines=8> */
[----:B-----5:R-:W-:Y:S05]  /*6c10*/  CALL.REL.NOINC `($__internal_100_$__cuda_sm70_shflsync_idx_p) ;  /* 0x0000796000007944 */ /* 0x020fea0003c00000 */
.L_x_4127:
[----:B------:R-:W-:Y:S05]  /*6c20*/  BRA.CONV ~URZ, `(.L_x_4128) ;  /* 0x000000637f007947 */ /* 0x000fea000b800000 */
[----:B0-----:R-:W-:Y:S01]  /*6c30*/  HFMA2.MMA R68, -RZ, RZ, 0, 1.847743988037109375e-06 ;  /* 0x0000001fff447435 */ /* 0x001fe200000001ff */
[----:B------:R-:W-:Y:S02]  /*6c40*/  MOV R64, R217 ;  /* 0x000000d900407202 */ /* 0x000fe40000000f00 */
[----:B-1----:R-:W-:-:S02]  /*6c50*/  MOV R67, 0x1f ;  /* 0x0000001f00437802 */ /* 0x002fc40000000f00 */
[----:B------:R-:W-:Y:S02]  /*6c60*/  MOV R65, 0xffffffff ;  /* 0xffffffff00417802 */ /* 0x000fe40000000f00 */
[----:B------:R-:W-:Y:S02]  /*6c70*/  MOV R66, 0x6c90 ;  /* 0x00006c9000427802 */ /* 0x000fe40000000f00 */
[----:B-----5:R-:W-:Y:S05]  /*6c80*/  CALL.REL.NOINC `($__internal_100_$__cuda_sm70_shflsync_idx_p) ;  /* 0x000078f000007944 */ /* 0x020fea0003c00000 */
.L_x_4128:
[----:B------:R-:W-:Y:S05]  /*6c90*/  BRA.CONV ~URZ, `(.L_x_4129) ;  /* 0x000000637f007947 */ /* 0x000fea000b800000 */
[----:B0-----:R-:W-:Y:S01]  /*6ca0*/  HFMA2.MMA R68, -RZ, RZ, 0, 1.847743988037109375e-06 ;  /* 0x0000001fff447435 */ /* 0x001fe200000001ff */
[----:B------:R-:W-:Y:S02]  /*6cb0*/  MOV R64, R70 ;  /* 0x0000004600407202 */ /* 0x000fe40000000f00 */
[----:B-1----:R-:W-:Y:S02]  /*6cc0*/  MOV R67, 0x1f ;  /* 0x0000001f00437802 */ /* 0x002fe40000000f00 */
[----:B------:R-:W-:Y:S02]  /*6cd0*/  MOV R65, 0xffffffff ;  /* 0xffffffff00417802 */ /* 0x000fe40000000f00 */
[----:B------:R-:W-:Y:S02]  /*6ce0*/  MOV R66, 0x6d00 ;  /* 0x00006d0000427802 */ /* 0x000fe40000000f00 */
[----:B-----5:R-:W-:Y:S05]  /*6cf0*/  CALL.REL.NOINC `($__internal_100_$__cuda_sm70_shflsync_idx_p) ;  /* 0x0000788000007944 */ /* 0x020fea0003c00000 */
.L_x_4129:
[----:B------:R-:W-:Y:S05]  /*6d00*/  BRA.CONV ~URZ, `(.L_x_4130) ;  /* 0x000000637f007947 */ /* 0x000fea000b800000 */
[----:B0-----:R-:W-:Y:S01]  /*6d10*/  HFMA2.MMA R68, -RZ, RZ, 0, 1.847743988037109375e-06 ;  /* 0x0000001fff447435 */ /* 0x001fe200000001ff */
[----:B------:R-:W-:-:S02]  /*6d20*/  MOV R64, R69 ;  /* 0x0000004500407202 */ /* 0x000fc40000000f00 */
[----:B-1----:R-:W-:Y:S02]  /*6d30*/  MOV R67, 0x1f ;  /* 0x0000001f00437802 */ /* 0x002fe40000000f00 */
[----:B------:R-:W-:Y:S02]  /*6d40*/  MOV R65, 0xffffffff ;  /* 0xffffffff00417802 */ /* 0x000fe40000000f00 */
[----:B------:R-:W-:Y:S02]  /*6d50*/  MOV R66, 0x6d70 ;  /* 0x00006d7000427802 */ /* 0x000fe40000000f00 */
[----:B-----5:R-:W-:Y:S05]  /*6d60*/  CALL.REL.NOINC `($__internal_100_$__cuda_sm70_shflsync_idx_p) ;  /* 0x0000781000007944 */ /* 0x020fea0003c00000 */
.L_x_4130:
[----:B------:R-:W-:Y:S05]  /*6d70*/  BRA.DIV ~URZ, `(.L_x_4131) ;  /* 0x000065927f007947 */ /* 0x000fea000b800000 */
[----:B-----5:R-:W2:Y:S04]  /*6d80*/  SHFL.IDX PT, R60, R60, RZ, 0x1f ;  /* 0x00001fff3c3c7589 */ /* 0x020ea800000e0000 */
[----:B------:R-:W3:Y:S04]  /*6d90*/  SHFL.IDX PT, R61, R61, RZ, 0x1f ;  /* 0x00001fff3d3d7589 */ /* 0x000ee800000e0000 */
[----:B------:R-:W4:Y:S04]  /*6da0*/  SHFL.IDX PT, R62, R62, RZ, 0x1f ;  /* 0x00001fff3e3e7589 */ /* 0x000f2800000e0000 */
[----:B------:R-:W0:Y:S04]  /*6db0*/  SHFL.IDX PT, R63, R63, RZ, 0x1f ;  /* 0x00001fff3f3f7589 */ /* 0x000e2800000e0000 */
[----:B------:R1:W0:Y:S04]  /*6dc0*/  SHFL.UP PT, R71, R218, 0x1, RZ ;  /* 0x04200000da477989 */ /* 0x00022800000e00ff */
[----:B------:R1:W0:Y:S04]  /*6dd0*/  SHFL.UP PT, R215, R217, 0x1, RZ ;  /* 0x04200000d9d77989 */ /* 0x00022800000e00ff */
[----:B------:R-:W0:Y:S04]  /*6de0*/  SHFL.UP PT, R70, R70, 0x1, RZ ;  /* 0x0420000046467989 */ /* 0x000e2800000e00ff */
[----:B------:R-:W0:Y:S02]  /*6df0*/  SHFL.UP PT, R69, R69, 0x1, RZ ;  /* 0x0420000045457989 */ /* 0x000e2400000e00ff */
.L_x_4171:
[----:B0123--:R-:W0:Y:S01]  /*6e00*/  LDS.128 R64, [R214+0x8a0] ;  /* 0x0008a000d6407984 */ /* 0x00fe220000000c00 */
[----:B----4-:R-:W-:-:S02]  /*6e10*/  FMUL.FTZ R216, R62, R215 ;  /* 0x000000d73ed87220 */ /* 0x010fc40000410000 */
[C---:B------:R-:W-:Y:S02]  /*6e20*/  FMUL.FTZ R68, R63.reuse, R215 ;  /* 0x000000d73f447220 */ /* 0x040fe40000410000 */
        /* <DEDUP_REMOVED lines=20> */
.L_x_4124:
[----:B0-----:R-:W-:Y:S05]  /*6f70*/  BSYNC B0 ;  /* 0x0000000000007941 */ /* 0x001fea0003800000 */
.L_x_4123:
[----:B------:R-:W-:Y:S01]  /*6f80*/  WARPSYNC 0xffffffff ;  /* 0xffffffff00007948 */ /* 0x000fe20003800000 */
[----:B------:R-:W-:Y:S01]  /*6f90*/  BAR.SYNC.DEFER_BLOCKING 0x0 ;  /* 0x0000000000007b1d */ /* 0x000fe20000010000 */
[-C--:B-1---5:R-:W-:Y:S01]  /*6fa0*/  FMUL.FTZ R60, R144, R205.reuse ;  /* 0x000000cd903c7220 */ /* 0x0a2fe20000410000 */
[----:B------:R-:W-:Y:S01]  /*6fb0*/  ISETP.GE.AND P0, PT, R128, c[0x0][0x174], PT ;  /* 0x00005d0080007a0c */ /* 0x000fe20003f06270 */
[C---:B------:R-:W-:Y:S02]  /*6fc0*/  FMUL.FTZ R63, R145.reuse, R205 ;  /* 0x000000cd913f7220 */ /* 0x040fe40000410000 */
[-C--:B------:R-:W-:Y:S01]  /*6fd0*/  FFMA.FTZ R61, R145, R189.reuse, -R60 ;  /* 0x000000bd913d7223 */ /* 0x080fe2000001083c */
[----:B------:R-:W-:Y:S01]  /*6fe0*/  ISETP.NE.OR P0, PT, R133, RZ, P0 ;  /* 0x000000ff8500720c */ /* 0x000fe20000705670 */
        /* <DEDUP_REMOVED lines=26> */
[----:B------:R-:W-:Y:S02]  /*7190*/  FFMA.FTZ R64, R149, R66, R64 ;  /* 0x0000004295407223 */ /* 0x000fe40000010040 */
[----:B------:R-:W-:-:S02]  /*71a0*/  FADD.FTZ R65, R186, R65 ;  /* 0x00000041ba417221 */ /* 0x000fc40000010000 */
[----:B------:R-:W-:Y:S02]  /*71b0*/  FMUL.FTZ R66, R150, -R62 ;  /* 0x8000003e96427220 */ /* 0x000fe40000410000 */
[----:B------:R-:W-:Y:S02]  /*71c0*/  FADD.FTZ R67, -R202, R67 ;  /* 0x00000043ca437221 */ /* 0x000fe40000010100 */
[CC--:B------:R-:W-:Y:S02]  /*71d0*/  FMUL.FTZ R63, R150.reuse, -R64.reuse ;  /* 0x80000040963f7220 */ /* 0x0c0fe40000410000 */
[C---:B------:R-:W-:Y:S02]  /*71e0*/  FMUL.FTZ R68, R150.reuse, -R65 ;  /* 0x8000004196447220 */ /* 0x040fe40000410000 */
[----:B------:R-:W-:Y:S02]  /*71f0*/  FFMA.FTZ R66, R151, R64, R66 ;  /* 0x0000004097427223 */ /* 0x000fe40000010042 */
[----:B------:R-:W-:-:S02]  /*7200*/  FMUL.FTZ R64, R150, -R67 ;  /* 0x8000004396407220 */ /* 0x000fc40000410000 */
[C---:B------:R-:W-:Y:S02]  /*7210*/  FFMA.FTZ R63, R151.reuse, R62, -R63 ;  /* 0x0000003e973f7223 */ /* 0x040fe4000001083f */
[C---:B------:R-:W-:Y:S02]  /*7220*/  FFMA.FTZ R68, R151.reuse, R67, R68 ;  /* 0x0000004397447223 */ /* 0x040fe40000010044 */
        /* <DEDUP_REMOVED lines=16> */
[-C--:B------:R-:W-:Y:S02]  /*7330*/  FMUL.FTZ R60, R154, -R62.reuse ;  /* 0x8000003e9a3c7220 */ /* 0x080fe40000410000 */
[----:B------:R-:W-:Y:S02]  /*7340*/  FADD.FTZ R131, RZ, R131 ;  /* 0x00000083ff837221 */ /* 0x000fe40000010000 */
[----:B------:R-:W-:Y:S02]  /*7350*/  FFMA.FTZ R63, R155, R62, -R63 ;  /* 0x0000003e9b3f7223 */ /* 0x000fe4000001083f */
[----:B------:R-:W-:Y:S02]  /*7360*/  FFMA.FTZ R61, R153, R68, R64 ;  /* 0x00000044993d7223 */ /* 0x000fe40000010040 */
[----:B------:R-:W-:Y:S02]  /*7370*/  FMUL.FTZ R62, R172, R229 ;  /* 0x000000e5ac3e7220 */ /* 0x000fe40000410000 */
[----:B------:R-:W-:-:S02]  /*7380*/  FADD.FTZ R67, R184, R67 ;  /* 0x00000043b8437221 */ /* 0x000fc40000010000 */
[----:B------:R-:W-:Y:S02]  /*7390*/  FFMA.FTZ R65, R155, R65, R60 ;  /* 0x000000419b417223 */ /* 0x000fe4000001003c */
[-C--:B------:R-:W-:Y:S02]  /*73a0*/  FMUL.FTZ R60, R172, R131.reuse ;  /* 0x00000083ac3c7220 */ /* 0x080fe40000410000 */
[----:B------:R-:W-:Y:S02]  /*73b0*/  FADD.FTZ R61, -R200, R61 ;  /* 0x0000003dc83d7221 */ /* 0x000fe40000010100 */
[C---:B------:R-:W-:Y:S02]  /*73c0*/  FFMA.FTZ R62, R173.reuse, R131, R62 ;  /* 0x00000083ad3e7223 */ /* 0x040fe4000001003e */
[----:B------:R-:W-:Y:S02]  /*73d0*/  FMUL.FTZ R66, R154, -R67 ;  /* 0x800000439a427220 */ /* 0x000fe40000410000 */
[----:B------:R-:W-:-:S02]  /*73e0*/  FFMA.FTZ R60, R173, R229, -R60 ;  /* 0x000000e5ad3c7223 */ /* 0x000fc4000001083c */
[-C--:B------:R-:W-:Y:S02]  /*73f0*/  FMUL.FTZ R64, R154, -R61.reuse ;  /* 0x8000003d9a407220 */ /* 0x080fe40000410000 */
[----:B------:R-:W-:Y:S02]  /*7400*/  FADD.FTZ R215, RZ, R62 ;  /* 0x0000003effd77221 */ /* 0x000fe40000010000 */
[----:B------:R-:W-:Y:S02]  /*7410*/  FFMA.FTZ R66, R155, R61, R66 ;  /* 0x0000003d9b427223 */ /* 0x000fe40000010042 */
[----:B------:R-:W-:Y:S02]  /*7420*/  FMUL.FTZ R62, R156, -R65 ;  /* 0x800000419c3e7220 */ /* 0x000fe40000410000 */
[----:B------:R-:W-:Y:S02]  /*7430*/  FADD.FTZ R227, R227, R60 ;  /* 0x0000003ce3e37221 */ /* 0x000fe40000010000 */
[----:B------:R-:W-:-:S02]  /*7440*/  FFMA.FTZ R64, R155, R67, -R64 ;  /* 0x000000439b407223 */ /* 0x000fc40000010840 */
[----:B------:R-:W-:Y:S02]  /*7450*/  FADD.FTZ R66, -R199, R66 ;  /* 0x00000042c7427221 */ /* 0x000fe40000010100 */
[----:B------:R-:W-:Y:S02]  /*7460*/  FFMA.FTZ R67, R157, R63, -R62 ;  /* 0x0000003f9d437223 */ /* 0x000fe4000001083e */
[----:B------:R-:W-:Y:S02]  /*7470*/  FMUL.FTZ R62, R170, R227 ;  /* 0x000000e3aa3e7220 */ /* 0x000fe40000410000 */
[----:B------:R-:W-:Y:S02]  /*7480*/  FMUL.FTZ R68, R156, -R63 ;  /* 0x8000003f9c447220 */ /* 0x000fe40000410000 */
[----:B------:R-:W-:Y:S02]  /*7490*/  FMUL.FTZ R60, R170, R215 ;  /* 0x000000d7aa3c7220 */ /* 0x000fe40000410000 */
[----:B------:R-:W-:-:S02]  /*74a0*/  FADD.FTZ R64, R183, R64 ;  /* 0x00000040b7407221 */ /* 0x000fc40000010000 */
[C---:B------:R-:W-:Y:S02]  /*74b0*/  FMUL.FTZ R63, R156.reuse, -R66 ;  /* 0x800000429c3f7220 */ /* 0x040fe40000410000 */
[C---:B------:R-:W-:Y:S02]  /*74c0*/  FFMA.FTZ R62, R171.reuse, R215, R62 ;  /* 0x000000d7ab3e7223 */ /* 0x040fe4000001003e */
[----:B------:R-:W-:Y:S02]  /*74d0*/  FFMA.FTZ R61, R171, R227, -R60 ;  /* 0x000000e3ab3d7223 */ /* 0x000fe4000001083c */
[CC--:B------:R-:W-:Y:S02]  /*74e0*/  FFMA.FTZ R63, R157.reuse, R64.reuse, -R63 ;  /* 0x000000409d3f7223 */ /* 0x0c0fe4000001083f */
[----:B------:R-:W-:Y:S02]  /*74f0*/  FMUL.FTZ R64, R156, -R64 ;  /* 0x800000409c407220 */ /* 0x000fe40000410000 */
[----:B------:R-:W-:-:S02]  /*7500*/  FFMA.FTZ R68, R157, R65, R68 ;  /* 0x000000419d447223 */ /* 0x000fc40000010044 */
        /* <DEDUP_REMOVED lines=34> */
[----:B------:R-:W-:Y:S02]  /*7730*/  FFMA.FTZ R65, R161, R66, -R62 ;  /* 0x00000042a1417223 */ /* 0x000fe4000001083e */
[----:B------:R-:W-:-:S02]  /*7740*/  FFMA.FTZ R60, R165, R224, -R60 ;  /* 0x000000e0a53c7223 */ /* 0x000fc4000001083c */
[----:B------:R-:W-:Y:S02]  /*7750*/  FMUL.FTZ R66, R160, -R66 ;  /* 0x80000042a0427220 */ /* 0x000fe40000410000 */
[----:B------:R-:W-:Y:S02]  /*7760*/  FMUL.FTZ R62, R162, -R64 ;  /* 0x80000040a23e7220 */ /* 0x000fe40000410000 */
[----:B------:R-:W-:Y:S02]  /*7770*/  FFMA.FTZ R61, R165, R214, R61 ;  /* 0x000000d6a53d7223 */ /* 0x000fe4000001003d */
[----:B------:R-:W-:Y:S02]  /*7780*/  FADD.FTZ R223, R223, R60 ;  /* 0x0000003cdfdf7221 */ /* 0x000fe40000010000 */
[----:B------:R-:W-:Y:S02]  /*7790*/  FFMA.FTZ R67, R161, R68, R66 ;  /* 0x00000044a1437223 */ /* 0x000fe40000010042 */
[----:B------:R-:W-:-:S02]  /*77a0*/  FFMA.FTZ R66, R163, R63, -R62 ;  /* 0x0000003fa3427223 */ /* 0x000fc4000001083e */
[----:B------:R-:W-:Y:S02]  /*77b0*/  FADD.FTZ R219, RZ, R61 ;  /* 0x0000003dffdb7221 */ /* 0x000fe40000010000 */
[C---:B------:R-:W-:Y:S02]  /*77c0*/  FMUL.FTZ R63, R162.reuse, -R63 ;  /* 0x8000003fa23f7220 */ /* 0x040fe40000410000 */
[----:B------:R-:W-:Y:S02]  /*77d0*/  FMUL.FTZ R62, R162, R223 ;  /* 0x000000dfa23e7220 */ /* 0x000fe40000410000 */
[----:B------:R-:W-:Y:S02]  /*77e0*/  FADD.FTZ R65, R180, R65 ;  /* 0x00000041b4417221 */ /* 0x000fe40000010000 */
[----:B------:R-:W-:Y:S02]  /*77f0*/  FADD.FTZ R67, -R196, R67 ;  /* 0x00000043c4437221 */ /* 0x000fe40000010100 */
[----:B------:R-:W-:-:S02]  /*7800*/  FMUL.FTZ R60, R162, R219 ;  /* 0x000000dba23c7220 */ /* 0x000fc40000410000 */
[C---:B------:R-:W-:Y:S02]  /*7810*/  FFMA.FTZ R63, R163.reuse, R64, R63 ;  /* 0x00000040a33f7223 */ /* 0x040fe4000001003f */
[C---:B------:R-:W-:Y:S02]  /*7820*/  FFMA.FTZ R62, R163.reuse, R219, R62 ;  /* 0x000000dba33e7223 */ /* 0x040fe4000001003e */
[C---:B------:R-:W-:Y:S02]  /*7830*/  FMUL.FTZ R64, R162.reuse, -R65 ;  /* 0x80000041a2407220 */ /* 0x040fe40000410000 */
[----:B------:R-:W-:Y:S02]  /*7840*/  FMUL.FTZ R68, R162, -R67 ;  /* 0x80000043a2447220 */ /* 0x000fe40000410000 */
[----:B------:R-:W-:Y:S02]  /*7850*/  FFMA.FTZ R61, R163, R223, -R60 ;  /* 0x000000dfa33d7223 */ /* 0x000fe4000001083c */
[----:B------:R-:W-:-:S02]  /*7860*/  FMUL.FTZ R60, R164, -R63 ;  /* 0x8000003fa43c7220 */ /* 0x000fc40000410000 */
[----:B------:R-:W-:Y:S02]  /*7870*/  FADD.FTZ R216, RZ, R62 ;  /* 0x0000003effd87221 */ /* 0x000fe40000010000 */
[C---:B------:R-:W-:Y:S02]  /*7880*/  FFMA.FTZ R64, R163.reuse, R67, R64 ;  /* 0x00000043a3407223 */ /* 0x040fe40000010040 */
[----:B------:R-:W-:Y:S02]  /*7890*/  FFMA.FTZ R68, R163, R65, -R68 ;  /* 0x00000041a3447223 */ /* 0x000fe40000010844 */
[----:B------:R-:W-:Y:S02]  /*78a0*/  FFMA.FTZ R65, R165, R66, -R60 ;  /* 0x00000042a5417223 */ /* 0x000fe4000001083c */
[----:B------:R-:W-:Y:S02]  /*78b0*/  FADD.FTZ R222, R222, R61 ;  /* 0x0000003ddede7221 */ /* 0x000fe40000010000 */
[----:B------:R-:W-:-:S02]  /*78c0*/  FMUL.FTZ R60, R160, R216 ;  /* 0x000000d8a03c7220 */ /* 0x000fc40000410000 */
[----:B------:R-:W-:Y:S02]  /*78d0*/  FADD.FTZ R64, -R195, R64 ;  /* 0x00000040c3407221 */ /* 0x000fe40000010100 */
[----:B------:R-:W-:Y:S02]  /*78e0*/  FMUL.FTZ R66, R164, -R66 ;  /* 0x80000042a4427220 */ /* 0x000fe40000410000 */
[-C--:B------:R-:W-:Y:S02]  /*78f0*/  FMUL.FTZ R62, R160, R222.reuse ;  /* 0x000000dea03e7220 */ /* 0x080fe40000410000 */
[----:B------:R-:W-:Y:S02]  /*7900*/  FFMA.FTZ R61, R161, R222, -R60 ;  /* 0x000000dea13d7223 */ /* 0x000fe4000001083c */
[----:B------:R-:W-:Y:S02]  /*7910*/  FADD.FTZ R68, R179, R68 ;  /* 0x00000044b3447221 */ /* 0x000fe40000010000 */
[----:B------:R-:W-:-:S02]  /*7920*/  FMUL.FTZ R60, R164, -R64 ;  /* 0x80000040a43c7220 */ /* 0x000fc40000410000 */
[----:B------:R-:W-:Y:S02]  /*7930*/  FFMA.FTZ R66, R165, R63, R66 ;  /* 0x0000003fa5427223 */ /* 0x000fe40000010042 */
[----:B------:R-:W-:Y:S02]  /*7940*/  FADD.FTZ R220, R220, R61 ;  /* 0x0000003ddcdc7221 */ /* 0x000fe40000010000 */
[----:B------:R-:W-:Y:S02]  /*7950*/  FFMA.FTZ R62, R161, R216, R62 ;  /* 0x000000d8a13e7223 */ /* 0x000fe4000001003e */
        /* <DEDUP_REMOVED lines=12> */
[----:B------:R-:W-:Y:S02]  /*7a20*/  FMUL.FTZ R65, R166, -R65 ;  /* 0x80000041a6417220 */ /* 0x000fe40000410000 */
        /* <DEDUP_REMOVED lines=10> */
[----:B------:R-:W-:Y:S02]  /*7ad0*/  FFMA.FTZ R60, R157, R218, R60 ;  /* 0x000000da9d3c7223 */ /* 0x000fe4000001003c */
[----:B------:R-:W-:Y:S02]  /*7ae0*/  FADD.FTZ R230, R212, R61 ;  /* 0x0000003dd4e67221 */ /* 0x000fe40000010000 */
[----:B------:R-:W-:Y:S02]  /*7af0*/  FADD.FTZ R66, -R193, R66 ;  /* 0x00000042c1427221 */ /* 0x000fe40000010100 */
[----:B------:R-:W-:-:S02]  /*7b00*/  FADD.FTZ R213, RZ, R60 ;  /* 0x0000003cffd57221 */ /* 0x000fc40000010000 */
[----:B------:R-:W-:Y:S02]  /*7b10*/  FADD.FTZ R61, R177, R62 ;  /* 0x0000003eb13d7221 */ /* 0x000fe40000010000 */
[----:B------:R-:W-:Y:S02]  /*7b20*/  FMUL.FTZ R62, R154, R230 ;  /* 0x000000e69a3e7220 */ /* 0x000fe40000410000 */
[----:B------:R-:W-:Y:S02]  /*7b30*/  FMUL.FTZ R68, R168, -R66 ;  /* 0x80000042a8447220 */ /* 0x000fe40000410000 */
[-C--:B------:R-:W-:Y:S02]  /*7b40*/  FMUL.FTZ R60, R154, R213.reuse ;  /* 0x000000d59a3c7220 */ /* 0x080fe40000410000 */
        /* <DEDUP_REMOVED lines=12> */
[-C--:B------:R-:W-:Y:S02]  /*7c10*/  FFMA.FTZ R61, R153, R231.reuse, -R60 ;  /* 0x000000e7993d7223 */ /* 0x080fe4000001083c */
[----:B------:R-:W-:-:S02]  /*7c20*/  FMUL.FTZ R60, R152, R231 ;  /* 0x000000e7983c7220 */ /* 0x000fc40000410000 */
[----:B------:R-:W-:Y:S02]  /*7c30*/  FFMA.FTZ R65, R169, R65, R64 ;  /* 0x00000041a9417223 */ /* 0x000fe40000010040 */
[----:B------:R-:W-:Y:S02]  /*7c40*/  FMUL.FTZ R66, R170, -R67 ;  /* 0x80000043aa427220 */ /* 0x000fe40000410000 */
[----:B------:R-:W-:Y:S02]  /*7c50*/  FADD.FTZ R63, R176, R63 ;  /* 0x0000003fb03f7221 */ /* 0x000fe40000010000 */
[C---:B------:R-:W-:Y:S02]  /*7c60*/  FMUL.FTZ R68, R170.reuse, -R62 ;  /* 0x8000003eaa447220 */ /* 0x040fe40000410000 */
[----:B------:R-:W-:Y:S01]  /*7c70*/  FFMA.FTZ R211, R153, R212, R60 ;  /* 0x000000d499d37223 */ /* 0x000fe2000001003c */
[----:B------:R-:W-:Y:S01]  /*7c80*/  MOV R60, 0x3f800000 ;  /* 0x3f800000003c7802 */ /* 0x000fe20000000f00 */
[----:B------:R-:W-:-:S02]  /*7c90*/  FMUL.FTZ R64, R170, -R65 ;  /* 0x80000041aa407220 */ /* 0x000fc40000410000 */
[----:B------:R-:W-:Y:S01]  /*7ca0*/  FADD.FTZ R232, R210, R61 ;  /* 0x0000003dd2e87221 */ /* 0x000fe20000010000 */
[----:B------:R-:W-:Y:S01]  /*7cb0*/  HFMA2.MMA R61, -RZ, RZ, 0, 0 ;  /* 0x00000000ff3d7435 */ /* 0x000fe200000001ff */
[C---:B------:R-:W-:Y:S02]  /*7cc0*/  FFMA.FTZ R65, R171.reuse, R65, R66 ;  /* 0x00000041ab417223 */ /* 0x040fe40000010042 */
[-C--:B------:R-:W-:Y:S02]  /*7cd0*/  FMUL.FTZ R66, R170, -R63.reuse ;  /* 0x8000003faa427220 */ /* 0x080fe40000410000 */
[----:B------:R-:W-:Y:S02]  /*7ce0*/  FFMA.FTZ R70, R171, R63, -R68 ;  /* 0x0000003fab467223 */ /* 0x000fe40000010844 */
[----:B------:R-:W-:Y:S02]  /*7cf0*/  FADD.FTZ R211, RZ, R211 ;  /* 0x000000d3ffd37221 */ /* 0x000fe40000010000 */
[----:B------:R-:W-:-:S02]  /*7d00*/  FMUL.FTZ R68, R150, R232 ;  /* 0x000000e896447220 */ /* 0x000fc40000410000 */
[----:B------:R-:W-:Y:S02]  /*7d10*/  FFMA.FTZ R234, R171, R62, R66 ;  /* 0x0000003eabea7223 */ /* 0x000fe40000010042 */
[-C--:B------:R-:W-:Y:S01]  /*7d20*/  FMUL.FTZ R66, R150, R211.reuse ;  /* 0x000000d396427220 */ /* 0x080fe20000410000 */
[----:B------:R-:W-:Y:S01]  /*7d30*/  CS2R R62, SRZ ;  /* 0x00000000003e7805 */ /* 0x000fe2000001ff00 */
[----:B------:R-:W-:Y:S02]  /*7d40*/  FFMA.FTZ R68, R151, R211, R68 ;  /* 0x000000d397447223 */ /* 0x000fe40000010044 */
[----:B------:R-:W-:Y:S02]  /*7d50*/  FADD.FTZ R234, -R191, R234 ;  /* 0x000000eabfea7221 */ /* 0x000fe40000010100 */
[----:B------:R-:W-:Y:S01]  /*7d60*/  FFMA.FTZ R66, R151, R232, -R66 ;  /* 0x000000e897427223 */ /* 0x000fe20000010842 */
[----:B------:R0:W1:Y:S01]  /*7d70*/  @!P0 LDS.128 R60, [R0.X16+0x22b0] ;  /* 0x0022b000003c8984 */ /* 0x000062000000cc00 */
[----:B------:R-:W-:Y:S01]  /*7d80*/  FADD.FTZ R210, RZ, R68 ;  /* 0x00000044ffd27221 */ /* 0x000fe20000010000 */
[----:B------:R-:W-:Y:S01]  /*7d90*/  ISETP.GT.U32.AND P0, PT, R137, 0x1f, PT ;  /* 0x0000001f8900780c */ /* 0x000fe20003f04070 */
[----:B------:R-:W-:-:S02]  /*7da0*/  FFMA.FTZ R64, R171, R67, -R64 ;  /* 0x00000043ab407223 */ /* 0x000fc40000010840 */
[----:B------:R-:W-:Y:S02]  /*7db0*/  FADD.FTZ R70, R175, R70 ;  /* 0x00000046af467221 */ /* 0x000fe40000010000 */
[----:B------:R-:W-:Y:S02]  /*7dc0*/  FMUL.FTZ R67, R172, -R234 ;  /* 0x800000eaac437220 */ /* 0x000fe40000410000 */
[----:B------:R-:W-:Y:S02]  /*7dd0*/  FADD.FTZ R209, R209, R66 ;  /* 0x00000042d1d17221 */ /* 0x000fe40000010000 */
[----:B------:R-:W-:Y:S02]  /*7de0*/  FMUL.FTZ R66, R148, R210 ;  /* 0x000000d294427220 */ /* 0x000fe40000410000 */
[----:B------:R-:W-:Y:S02]  /*7df0*/  FFMA.FTZ R69, R173, R70, -R67 ;  /* 0x00000046ad457223 */ /* 0x000fe40000010843 */
[----:B------:R-:W-:-:S02]  /*7e00*/  FFMA.FTZ R67, R149, R209, -R66 ;  /* 0x000000d195437223 */ /* 0x000fc40000010842 */
[----:B------:R-:W-:Y:S02]  /*7e10*/  FMUL.FTZ R66, R148, R209 ;  /* 0x000000d194427220 */ /* 0x000fe40000410000 */
[C---:B------:R-:W-:Y:S02]  /*7e20*/  FMUL.FTZ R68, R172.reuse, -R70 ;  /* 0x80000046ac447220 */ /* 0x040fe40000410000 */
[----:B------:R-:W-:Y:S02]  /*7e30*/  FMUL.FTZ R70, R172, -R64 ;  /* 0x80000040ac467220 */ /* 0x000fe40000410000 */
[----:B------:R-:W-:Y:S02]  /*7e40*/  FADD.FTZ R208, R208, R67 ;  /* 0x00000043d0d07221 */ /* 0x000fe40000010000 */
[----:B------:R-:W-:Y:S02]  /*7e50*/  FFMA.FTZ R233, R149, R210, R66 ;  /* 0x000000d295e97223 */ /* 0x000fe40000010042 */
[----:B------:R-:W-:-:S02]  /*7e60*/  FFMA.FTZ R71, R173, R234, R68 ;  /* 0x000000eaad477223 */ /* 0x000fc40000010044 */
[-C--:B------:R-:W-:Y:S02]  /*7e70*/  FMUL.FTZ R68, R172, -R65.reuse ;  /* 0x80000041ac447220 */ /* 0x080fe40000410000 */
[C---:B------:R-:W-:Y:S02]  /*7e80*/  FFMA.FTZ R65, R173.reuse, R65, R70 ;  /* 0x00000041ad417223 */ /* 0x040fe40000010046 */
[----:B------:R-:W-:Y:S02]  /*7e90*/  FADD.FTZ R233, RZ, R233 ;  /* 0x000000e9ffe97221 */ /* 0x000fe40000010000 */
[C---:B------:R-:W-:Y:S02]  /*7ea0*/  FMUL.FTZ R70, R146.reuse, R208 ;  /* 0x000000d092467220 */ /* 0x040fe40000410000 */
[----:B------:R-:W-:Y:S02]  /*7eb0*/  FFMA.FTZ R64, R173, R64, -R68 ;  /* 0x00000040ad407223 */ /* 0x000fe40000010844 */
[----:B------:R-:W-:-:S02]  /*7ec0*/  FMUL.FTZ R68, R146, R233 ;  /* 0x000000e992447220 */ /* 0x000fc40000410000 */
[C---:B------:R-:W-:Y:S02]  /*7ed0*/  FFMA.FTZ R70, R147.reuse, R233, R70 ;  /* 0x000000e993467223 */ /* 0x040fe40000010046 */
[----:B------:R-:W-:Y:S02]  /*7ee0*/  FADD.FTZ R66, R174, R69 ;  /* 0x00000045ae427221 */ /* 0x000fe40000010000 */
[----:B------:R-:W-:Y:S02]  /*7ef0*/  FFMA.FTZ R69, R147, R208, -R68 ;  /* 0x000000d093457223 */ /* 0x000fe40000010844 */
[----:B------:R-:W-:Y:S02]  /*7f00*/  FADD.FTZ R234, RZ, R70 ;  /* 0x00000046ffea7221 */ /* 0x000fe40000010000 */
[----:B------:R-:W-:Y:S02]  /*7f10*/  FADD.FTZ R67, -R190, R71 ;  /* 0x00000047be437221 */ /* 0x000fe40000010100 */
        /* <DEDUP_REMOVED lines=9> */
[----:B-1----:R-:W-:Y:S02]  /*7fb0*/  SHF.L.U32 R236, R137, 0x5, RZ ;  /* 0x0000000589ec7819 */ /* 0x002fe400000006ff */
[----:B------:R-:W-:-:S03]  /*7fc0*/  ISETP.NE.AND P0, PT, R133, 0x1f, PT ;  /* 0x0000001f8500780c */ /* 0x000fc60003f05270 */
[----:B0-----:R-:W-:Y:S04]  /*7fd0*/  LDS.128 R64, [R236+0xcb0] ;  /* 0x000cb000ec407984 */ /* 0x001fe80000000c00 */
[----:B------:R-:W0:Y:S02]  /*7fe0*/  LDS.128 R68, [R236+0xcc0] ;  /* 0x000cc000ec447984 */ /* 0x000e240000000c00 */
[C---:B0-----:R-:W-:Y:S02]  /*7ff0*/  FMUL.FTZ R237, R65.reuse, R71 ;  /* 0x0000004741ed7220 */ /* 0x041fe40000410000 */
[-C--:B------:R-:W-:Y:S02]  /*8000*/  FMUL.FTZ R238, R65, R70.reuse ;  /* 0x0000004641ee7220 */ /* 0x080fe40000410000 */
[----:B------:R-:W-:-:S02]  /*8010*/  FFMA.FTZ R239, R64, R70, -R237 ;  /* 0x0000004640ef7223 */ /* 0x000fc400000108ed */
[C---:B------:R-:W-:Y:S02]  /*8020*/  FMUL.FTZ R237, R65.reuse, R69 ;  /* 0x0000004541ed7220 */ /* 0x040fe40000410000 */
[-C--:B------:R-:W-:Y:S02]  /*8030*/  FMUL.FTZ R65, R65, R68.reuse ;  /* 0x0000004441417220 */ /* 0x080fe40000410000 */
[C---:B------:R-:W-:Y:S02]  /*8040*/  FFMA.FTZ R70, R64.reuse, R68, -R237 ;  /* 0x0000004440467223 */ /* 0x040fe400000108ed */
[C---:B------:R-:W-:Y:S02]  /*8050*/  FFMA.FTZ R238, R64.reuse, R71, R238 ;  /* 0x0000004740ee7223 */ /* 0x040fe400000100ee */
[----:B------:R-:W-:Y:S01]  /*8060*/  FFMA.FTZ R240, R64, R69, R65 ;  /* 0x0000004540f07223 */ /* 0x000fe20000010041 */
[----:B------:R-:W-:Y:S01]  /*8070*/  MOV R241, R70 ;  /* 0x0000004600f17202 */ /* 0x000fe20000000f00 */
[----:B------:R-:W-:-:S02]  /*8080*/  FADD.FTZ R239, R66, R239 ;  /* 0x000000ef42ef7221 */ /* 0x000fc40000010000 */
[----:B------:R-:W-:Y:S01]  /*8090*/  FADD.FTZ R249, R67, R238 ;  /* 0x000000ee43f97221 */ /* 0x000fe20000010000 */
[----:B------:R-:W-:Y:S05]  /*80a0*/  BRA.DIV ~URZ, `(.L_x_4134) ;  /* 0x000056027f007947 */ /* 0x000fea000b800000 */
[----:B------:R0:W1:Y:S02]  /*80b0*/  SHFL.DOWN PT, R66, R70, 0x1, 0x1f ;  /* 0x08201f0046427f89 */ /* 0x00006400000e0000 */
.L_x_4172:
[----:B------:R-:W-:Y:S05]  /*80c0*/  BRA.DIV ~URZ, `(.L_x_4135) ;  /* 0x000056527f007947 */ /* 0x000fea000b800000 */
[----:B------:R2:W3:Y:S04]  /*80d0*/  SHFL.DOWN PT, R67, R240, 0x1, 0x1f ;  /* 0x08201f00f0437f89 */ /* 0x0004e800000e0000 */
[----:B------:R2:W4:Y:S04]  /*80e0*/  SHFL.DOWN PT, R71, R239, 0x1, 0x1f ;  /* 0x08201f00ef477f89 */ /* 0x00052800000e0000 */
[----:B------:R2:W0:Y:S02]  /*80f0*/  SHFL.DOWN PT, R247, R249, 0x1, 0x1f ;  /* 0x08201f00f9f77f89 */ /* 0x00042400000e0000 */
.L_x_4173:
[----:B------:R-:W-:Y:S01]  /*8100*/  BSSY B1, `(.L_x_4136) ;  /* 0x000000e000017945 */ /* 0x000fe20003800000 */
[----:B------:R-:W-:Y:S01]  /*8110*/  ISETP.GT.U32.AND P2, PT, R133, 0x1d, PT ;  /* 0x0000001d8500780c */ /* 0x000fe20003f44070 */
[----:B------:R-:W-:Y:S07]  /*8120*/  @!P0 BRA `(.L_x_4137) ;  /* 0x000000b000008947 */ /* 0x000fee0003800000 */
        /* <DEDUP_REMOVED lines=11> */
.L_x_4137:
[----:B------:R-:W-:Y:S05]  /*81e0*/  BSYNC B1 ;  /* 0x0000000000017941 */ /* 0x000fea0003800000 */
.L_x_4136:
[----:B------:R-:W-:Y:S05]  /*81f0*/  BRA.DIV ~URZ, `(.L_x_4138) ;  /* 0x000056727f007947 */ /* 0x000fea000b800000 */
[----:B---3--:R3:W2:Y:S04]  /*8200*/  SHFL.DOWN PT, R67, R241, 0x2, 0x1f ;  /* 0x08401f00f1437f89 */ /* 0x0086a800000e0000 */
[----:B-1----:R3:W1:Y:S04]  /*8210*/  SHFL.DOWN PT, R66, R240, 0x2, 0x1f ;  /* 0x08401f00f0427f89 */ /* 0x00266800000e0000 */
[----:B----4-:R3:W4:Y:S04]  /*8220*/  SHFL.DOWN PT, R71, R239, 0x2, 0x1f ;  /* 0x08401f00ef477f89 */ /* 0x01072800000e0000 */
[----:B0-----:R3:W0:Y:S02]  /*8230*/  SHFL.DOWN PT, R247, R249, 0x2, 0x1f ;  /* 0x08401f00f9f77f89 */ /* 0x00162400000e0000 */
.L_x_4174:
[----:B------:R-:W-:Y:S01]  /*8240*/  BSSY B1, `(.L_x_4139) ;  /* 0x000000e000017945 */ /* 0x000fe20003800000 */
[----:B------:R-:W-:Y:S01]  /*8250*/  ISETP.GT.U32.AND P0, PT, R133, 0x1b, PT ;  /* 0x0000001b8500780c */ /* 0x000fe20003f04070 */
[----:B------:R-:W-:Y:S07]  /*8260*/  @P2 BRA `(.L_x_4140) ;  /* 0x000000b000002947 */ /* 0x000fee0003800000 */
        /* <DEDUP_REMOVED lines=11> */
.L_x_4140:
[----:B------:R-:W-:Y:S05]  /*8320*/  BSYNC B1 ;  /* 0x0000000000017941 */ /* 0x000fea0003800000 */
.L_x_4139:
[----:B------:R-:W-:Y:S05]  /*8330*/  BRA.DIV ~URZ, `(.L_x_4141) ;  /* 0x000056f27f007947 */ /* 0x000fea000b800000 */
[----:B--2---:R2:W3:Y:S02]  /*8340*/  SHFL.DOWN PT, R67, R241, 0x4, 0x1f ;  /* 0x08801f00f1437f89 */ /* 0x0044e400000e0000 */
.L_x_4175:
[----:B------:R-:W-:Y:S05]  /*8350*/  BRA.DIV ~URZ, `(.L_x_4142) ;  /* 0x000057527f007947 */ /* 0x000fea000b800000 */
[----:B-1----:R1:W2:Y:S04]  /*8360*/  SHFL.DOWN PT, R66, R240, 0x4, 0x1f ;  /* 0x08801f00f0427f89 */ /* 0x0022a800000e0000 */
[----:B----4-:R1:W4:Y:S04]  /*8370*/  SHFL.DOWN PT, R71, R239, 0x4, 0x1f ;  /* 0x08801f00ef477f89 */ /* 0x01032800000e0000 */
[----:B0-----:R1:W0:Y:S02]  /*8380*/  SHFL.DOWN PT, R247, R249, 0x4, 0x1f ;  /* 0x08801f00f9f77f89 */ /* 0x00122400000e0000 */
.L_x_4176:
        /* <DEDUP_REMOVED lines=14> */
.L_x_4144:
[----:B------:R-:W-:Y:S05]  /*8470*/  BSYNC B1 ;  /* 0x0000000000017941 */ /* 0x000fea0003800000 */
.L_x_4143:
[----:B------:R-:W-:Y:S05]  /*8480*/  BRA.DIV ~URZ, `(.L_x_4145) ;  /* 0x000057727f007947 */ /* 0x000fea000b800000 */
[----:B---3--:R3:W1:Y:S04]  /*8490*/  SHFL.DOWN PT, R67, R241, 0x8, 0x1f ;  /* 0x09001f00f1437f89 */ /* 0x00866800000e0000 */
[----:B--2---:R3:W2:Y:S04]  /*84a0*/  SHFL.DOWN PT, R66, R240, 0x8, 0x1f ;  /* 0x09001f00f0427f89 */ /* 0x0046a800000e0000 */
[----:B----4-:R3:W4:Y:S04]  /*84b0*/  SHFL.DOWN PT, R71, R239, 0x8, 0x1f ;  /* 0x09001f00ef477f89 */ /* 0x01072800000e0000 */
[----:B0-----:R3:W0:Y:S02]  /*84c0*/  SHFL.DOWN PT, R247, R249, 0x8, 0x1f ;  /* 0x09001f00f9f77f89 */ /* 0x00162400000e0000 */
.L_x_4177:
        /* <DEDUP_REMOVED lines=14> */
.L_x_4147:
[----:B------:R-:W-:Y:S05]  /*85b0*/  BSYNC B1 ;  /* 0x0000000000017941 */ /* 0x000fea0003800000 */
.L_x_4146:
[----:B------:R-:W-:Y:S05]  /*85c0*/  BRA.DIV ~URZ, `(.L_x_4148) ;  /* 0x000057f27f007947 */ /* 0x000fea000b800000 */
[----:B-1----:R1:W3:Y:S02]  /*85d0*/  SHFL.DOWN PT, R67, R241, 0x10, 0x1f ;  /* 0x0a001f00f1437f89 */ /* 0x0022e400000e0000 */
.L_x_4178:
[----:B------:R-:W-:Y:S05]  /*85e0*/  BRA.DIV ~URZ, `(.L_x_4149) ;  /* 0x000058527f007947 */ /* 0x000fea000b800000 */
[----:B--2---:R2:W1:Y:S04]  /*85f0*/  SHFL.DOWN PT, R66, R240, 0x10, 0x1f ;  /* 0x0a001f00f0427f89 */ /* 0x00446800000e0000 */
[----:B----4-:R2:W4:Y:S04]  /*8600*/  SHFL.DOWN PT, R71, R239, 0x10, 0x1f ;  /* 0x0a001f00ef477f89 */ /* 0x01052800000e0000 */
[----:B0-----:R2:W0:Y:S02]  /*8610*/  SHFL.DOWN PT, R247, R249, 0x10, 0x1f ;  /* 0x0a001f00f9f77f89 */ /* 0x00142400000e0000 */
.L_x_4179:
        /* <DEDUP_REMOVED lines=13> */
.L_x_4151:
[----:B------:R-:W-:Y:S05]  /*86f0*/  BSYNC B1 ;  /* 0x0000000000017941 */ /* 0x000fea0003800000 */
.L_x_4150:
[----:B------:R-:W-:Y:S05]  /*8700*/  BRA.DIV ~URZ, `(.L_x_4152) ;  /* 0x000058827f007947 */ /* 0x000fea000b800000 */
[----:B------:R-:W5:Y:S04]  /*8710*/  SHFL.IDX PT, R244, R240, RZ, 0x1f ;  /* 0x00001ffff0f47589 */ /* 0x000f6800000e0000 */
[----:B------:R-:W2:Y:S04]  /*8720*/  SHFL.IDX PT, R243, R241, RZ, 0x1f ;  /* 0x00001ffff1f37589 */ /* 0x000ea800000e0000 */
[----:B------:R-:W4:Y:S04]  /*8730*/  SHFL.IDX PT, R238, R249, RZ, 0x1f ;  /* 0x00001ffff9ee7589 */ /* 0x000f2800000e0000 */
[----:B0-----:R-:W0:Y:S04]  /*8740*/  SHFL.DOWN PT, R247, R249, 0x1, 0x1f ;  /* 0x08201f00f9f77f89 */ /* 0x001e2800000e0000 */
[----:B----4-:R-:W4:Y:S04]  /*8750*/  SHFL.IDX PT, R71, R60, RZ, 0x1f ;  /* 0x00001fff3c477589 */ /* 0x010f2800000e0000 */
[----:B------:R-:W3:Y:S04]  /*8760*/  SHFL.IDX PT, R70, R62, RZ, 0x1f ;  /* 0x00001fff3e467589 */ /* 0x000ee800000e0000 */
[----:B------:R-:W1:Y:S01]  /*8770*/  SHFL.IDX PT, R250, R63, RZ, 0x1f ;  /* 0x00001fff3ffa7589 */ /* 0x000e6200000e0000 */
[----:B-----5:R-:W-:-:S02]  /*8780*/  FMUL.FTZ R242, R63, R244 ;  /* 0x000000f43ff27220 */ /* 0x020fc40000410000 */
[C---:B------:R-:W-:Y:S01]  /*8790*/  FMUL.FTZ R64, R62.reuse, R244 ;  /* 0x000000f43e407220 */ /* 0x040fe20000410000 */
[----:B------:R-:W0:Y:S01]  /*87a0*/  SHFL.IDX PT, R69, R61, RZ, 0x1f ;  /* 0x00001fff3d457589 */ /* 0x000e2200000e0000 */
[----:B--2---:R-:W-:-:S03]  /*87b0*/  FFMA.FTZ R242, R62, R243, -R242 ;  /* 0x000000f33ef27223 */ /* 0x004fc600000108f2 */
[----:B------:R2:W0:Y:S04]  /*87c0*/  SHFL.DOWN PT, R246, R240, 0x1, 0x1f ;  /* 0x08201f00f0f67f89 */ /* 0x00042800000e0000 */
[----:B------:R5:W0:Y:S04]  /*87d0*/  SHFL.DOWN PT, R245, R241, 0x1, 0x1f ;  /* 0x08201f00f1f57f89 */ /* 0x000a2800000e0000 */
[----:B------:R-:W0:Y:S01]  /*87e0*/  SHFL.IDX PT, R237, R239, RZ, 0x1f ;  /* 0x00001fffefed7589 */ /* 0x000e2200000e0000 */
[-C--:B--23--:R-:W-:Y:S02]  /*87f0*/  FMUL.FTZ R240, R60, R244.reuse ;  /* 0x000000f43cf07220 */ /* 0x08cfe40000410000 */
[----:B------:R-:W-:Y:S01]  /*8800*/  FMUL.FTZ R244, R61, R244 ;  /* 0x000000f43df47220 */ /* 0x000fe20000410000 */
[----:B------:R2:W3:Y:S01]  /*8810*/  SHFL.DOWN PT, R248, R239, 0x1, 0x1f ;  /* 0x08201f00eff87f89 */ /* 0x0004e200000e0000 */
[----:B-1---5:R-:W-:-:S02]  /*8820*/  FFMA.FTZ R241, R63, R243, R64 ;  /* 0x000000f33ff17223 */ /* 0x022fc40000010040 */
[----:B--2---:R-:W-:Y:S02]  /*8830*/  FMUL.FTZ R239, R60, R243 ;  /* 0x000000f33cef7220 */ /* 0x004fe40000410000 */
.L_x_4180:
[----:B----4-:R1:W2:Y:S01]  /*8840*/  LDS.128 R64, [R236+0xcc0] ;  /* 0x000cc000ec407984 */ /* 0x0102a20000000c00 */
[----:B------:R-:W-:Y:S01]  /*8850*/  ISETP.NE.AND P0, PT, R137, 0x1f, PT ;  /* 0x0000001f8900780c */ /* 0x000fe20003f05270 */
[----:B------:R-:W-:Y:S01]  /*8860*/  BSSY B1, `(.L_x_4153) ;  /* 0x000000e000017945 */ /* 0x000fe20003800000 */
[----:B------:R-:W-:Y:S02]  /*8870*/  MOV R68, R71 ;  /* 0x0000004700447202 */ /* 0x000fe40000000f00 */
[----:B------:R-:W-:-:S09]  /*8880*/  MOV R71, R250 ;  /* 0x000000fa00477202 */ /* 0x000fd20000000f00 */
[----:B------:R-:W-:Y:S05]  /*8890*/  @!P0 BRA `(.L_x_4154) ;  /* 0x000000a000008947 */ /* 0x000fea0003800000 */
[-C--:B01----:R-:W-:Y:S02]  /*88a0*/  FMUL.FTZ R60, R71, R246.reuse ;  /* 0x000000f6473c7220 */ /* 0x083fe40000410000 */
        /* <DEDUP_REMOVED lines=9> */
.L_x_4154:
[----:B-1----:R-:W-:Y:S05]  /*8940*/  BSYNC B1 ;  /* 0x0000000000017941 */ /* 0x002fea0003800000 */
.L_x_4153:
[C---:B--2---:R-:W-:Y:S01]  /*8950*/  FMUL.FTZ R60, R65.reuse, R70 ;  /* 0x00000046413c7220 */ /* 0x044fe20000410000 */
[----:B0-----:R0:W-:Y:S01]  /*8960*/  STS.128 [R236+0xcc0], R68 ;  /* 0x000cc044ec007388 */ /* 0x0011e20000000c00 */
[-C--:B------:R-:W-:Y:S02]  /*8970*/  FMUL.FTZ R63, R65, R71.reuse ;  /* 0x00000047413f7220 */ /* 0x080fe40000410000 */
[----:B------:R-:W-:-:S02]  /*8980*/  FFMA.FTZ R62, R64, R71, R60 ;  /* 0x00000047403e7223 */ /* 0x000fc4000001003c */
[C---:B------:R-:W-:Y:S02]  /*8990*/  FFMA.FTZ R245, R64.reuse, R70, -R63 ;  /* 0x0000004640f57223 */ /* 0x040fe4000001083f */
[CC--:B------:R-:W-:Y:S02]  /*89a0*/  FMUL.FTZ R60, R65.reuse, R68.reuse ;  /* 0x00000044413c7220 */ /* 0x0c0fe40000410000 */
[-C--:B------:R-:W-:Y:S02]  /*89b0*/  FMUL.FTZ R63, R65, R69.reuse ;  /* 0x00000045413f7220 */ /* 0x080fe40000410000 */
        /* <DEDUP_REMOVED lines=9> */
.L_x_4133:
[----:B-1----:R-:W-:Y:S05]  /*8a50*/  BSYNC B0 ;  /* 0x0000000000007941 */ /* 0x002fea0003800000 */
.L_x_4132:
[----:B------:R-:W-:Y:S01]  /*8a60*/  WARPSYNC 0xffffffff ;  /* 0xffffffff00007948 */ /* 0x000fe20003800000 */
[----:B------:R-:W-:Y:S01]  /*8a70*/  BAR.SYNC.DEFER_BLOCKING 0x0 ;  /* 0x0000000000007b1d */ /* 0x000fe20000010000 */
[----:B0-----:R-:W-:Y:S01]  /*8a80*/  SHF.L.U32 R236, R137, 0x4, RZ ;  /* 0x0000000489ec7819 */ /* 0x001fe200000006ff */
[----:B------:R-:W-:Y:S01]  /*8a90*/  FADD.FTZ R235, RZ, R235 ;  /* 0x000000ebffeb7221 */ /* 0x000fe20000010000 */
[----:B------:R-:W-:-:S02]  /*8aa0*/  ISETP.GT.AND P0, PT, R136, 0x1e, PT ;  /* 0x0000001e8800780c */ /* 0x000fc40003f04270 */
[----:B------:R-:W-:Y:S01]  /*8ab0*/  ISETP.NE.AND P2, PT, R136, RZ, PT ;  /* 0x000000ff8800720c */ /* 0x000fe20003f45270 */
[----:B------:R-:W-:Y:S01]  /*8ac0*/  BSSY B0, `(.L_x_4155) ;  /* 0x00001f3000007945 */ /* 0x000fe20003800000 */
[----:B------:R-:W0:Y:S04]  /*8ad0*/  LDS.64 R64, [R236+0xcb8] ;  /* 0x000cb800ec407984 */ /* 0x000e280000000a00 */
        /* <DEDUP_REMOVED lines=64> */
[----:B------:R-:W-:Y:S02]  /*8ee0*/  FFMA.FTZ R155, R18, R229, RZ ;  /* 0x000000e5129b7223 */ /* 0x000fe400000100ff */
[----:B------:R-:W-:Y:S02]  /*8ef0*/  FFMA.FTZ R156, R163, R151, R162 ;  /* 0x00000097a39c7223 */ /* 0x000fe400000100a2 */
[----:B------:R-:W-:Y:S02]  /*8f00*/  FADD.FTZ R154, R179, R154 ;  /* 0x0000009ab39a7221 */ /* 0x000fe40000010000 */
[----:B------:R-:W-:Y:S02]  /*8f10*/  FFMA.FTZ R157, R16, R227, R155 ;  /* 0x000000e3109d7223 */ /* 0x000fe4000001009b */
[----:B------:R-:W-:Y:S02]  /*8f20*/  FADD.FTZ R156, -R195, R156 ;  /* 0x0000009cc39c7221 */ /* 0x000fe40000010100 */
[----:B------:R-:W-:-:S02]  /*8f30*/  FFMA.FTZ R158, R18, -R131, RZ ;  /* 0x80000083129e7223 */ /* 0x000fc400000100ff */
[C---:B------:R-:W-:Y:S02]  /*8f40*/  FMUL.FTZ R155, R164.reuse, -R154 ;  /* 0x8000009aa49b7220 */ /* 0x040fe40000410000 */
[----:B------:R-:W-:Y:S02]  /*8f50*/  FFMA.FTZ R157, R15, R226, R157 ;  /* 0x000000e20f9d7223 */ /* 0x000fe4000001009d */
[-C--:B------:R-:W-:Y:S02]  /*8f60*/  FMUL.FTZ R164, R164, -R156.reuse ;  /* 0x8000009ca4a47220 */ /* 0x080fe40000410000 */
[----:B------:R-:W-:Y:S02]  /*8f70*/  FFMA.FTZ R158, R16, -R215, R158 ;  /* 0x800000d7109e7223 */ /* 0x000fe4000001009e */
[----:B------:R-:W-:Y:S02]  /*8f80*/  FFMA.FTZ R155, R165, R156, R155 ;  /* 0x0000009ca59b7223 */ /* 0x000fe4000001009b */
[----:B------:R-:W-:-:S02]  /*8f90*/  FFMA.FTZ R159, R14, R225, R157 ;  /* 0x000000e10e9f7223 */ /* 0x000fc4000001009d */
[----:B------:R-:W-:Y:S02]  /*8fa0*/  FFMA.FTZ R157, R165, R154, -R164 ;  /* 0x0000009aa59d7223 */ /* 0x000fe400000108a4 */
[----:B------:R-:W-:Y:S02]  /*8fb0*/  FFMA.FTZ R158, R15, -R130, R158 ;  /* 0x800000820f9e7223 */ /* 0x000fe4000001009e */
[----:B------:R-:W-:Y:S02]  /*8fc0*/  FADD.FTZ R155, -R194, R155 ;  /* 0x0000009bc29b7221 */ /* 0x000fe40000010100 */
[----:B------:R-:W-:Y:S02]  /*8fd0*/  FFMA.FTZ R159, R13, R224, R159 ;  /* 0x000000e00d9f7223 */ /* 0x000fe4000001009f */
[----:B------:R-:W-:Y:S01]  /*8fe0*/  FADD.FTZ R157, R178, R157 ;  /* 0x0000009db29d7221 */ /* 0x000fe20000010000 */
[----:B------:R-:W-:Y:S01]  /*8ff0*/  PRMT R178, RZ, 0x5410, R81 ;  /* 0x00005410ffb27816 */ /* 0x000fe20000000051 */
[----:B-1----:R-:W-:-:S02]  /*9000*/  FFMA.FTZ R61, R14, -R217, R158 ;  /* 0x800000d90e3d7223 */ /* 0x002fc4000001009e */
[----:B------:R-:W-:Y:S02]  /*9010*/  FMUL.FTZ R60, R166, -R155 ;  /* 0x8000009ba63c7220 */ /* 0x000fe40000410000 */
[----:B------:R-:W-:Y:S02]  /*9020*/  FFMA.FTZ R159, R12, R223, R159 ;  /* 0x000000df0c9f7223 */ /* 0x000fe4000001009f */
[-C--:B------:R-:W-:Y:S02]  /*9030*/  FMUL.FTZ R166, R166, -R157.reuse ;  /* 0x8000009da6a67220 */ /* 0x080fe40000410000 */
[----:B------:R-:W-:Y:S02]  /*9040*/  FFMA.FTZ R61, R13, -R214, R61 ;  /* 0x800000d60d3d7223 */ /* 0x000fe4000001003d */
[----:B------:R-:W-:Y:S02]  /*9050*/  FFMA.FTZ R60, R167, R157, -R60 ;  /* 0x0000009da73c7223 */ /* 0x000fe4000001083c */
[----:B------:R-:W-:-:S02]  /*9060*/  FFMA.FTZ R159, R11, R222, R159 ;  /* 0x000000de0b9f7223 */ /* 0x000fc4000001009f */
[----:B------:R-:W-:Y:S02]  /*9070*/  FFMA.FTZ R160, R167, R155, R166 ;  /* 0x0000009ba7a07223 */ /* 0x000fe400000100a6 */
[----:B------:R-:W-:Y:S02]  /*9080*/  FFMA.FTZ R61, R12, -R219, R61 ;  /* 0x800000db0c3d7223 */ /* 0x000fe4000001003d */
[----:B------:R-:W-:Y:S02]  /*9090*/  FADD.FTZ R158, R177, R60 ;  /* 0x0000003cb19e7221 */ /* 0x000fe40000010000 */
[----:B------:R-:W-:Y:S02]  /*90a0*/  FFMA.FTZ R159, R10, R220, R159 ;  /* 0x000000dc0a9f7223 */ /* 0x000fe4000001009f */
[----:B------:R-:W-:Y:S02]  /*90b0*/  FADD.FTZ R160, -R193, R160 ;  /* 0x000000a0c1a07221 */ /* 0x000fe40000010100 */
[----:B------:R-:W-:-:S02]  /*90c0*/  FFMA.FTZ R61, R11, -R216, R61 ;  /* 0x800000d80b3d7223 */ /* 0x000fc4000001003d */
        /* <DEDUP_REMOVED lines=10> */
[----:B------:R-:W-:Y:S02]  /*9170*/  FADD.FTZ R161, R176, R161 ;  /* 0x000000a1b0a17221 */ /* 0x000fe40000010000 */
[----:B------:R-:W-:-:S02]  /*9180*/  FFMA.FTZ R61, R8, -R213, R61 ;  /* 0x800000d5083d7223 */ /* 0x000fc4000001003d */
[----:B------:R-:W-:Y:S02]  /*9190*/  FMUL.FTZ R60, R170, -R159 ;  /* 0x8000009faa3c7220 */ /* 0x000fe40000410000 */
[----:B------:R-:W-:Y:S02]  /*91a0*/  FFMA.FTZ R62, R6, R232, R63 ;  /* 0x000000e8063e7223 */ /* 0x000fe4000001003f */
[----:B------:R-:W-:Y:S02]  /*91b0*/  FMUL.FTZ R170, R170, -R161 ;  /* 0x800000a1aaaa7220 */ /* 0x000fe40000410000 */
[----:B------:R-:W-:Y:S02]  /*91c0*/  FFMA.FTZ R61, R7, -R212, R61 ;  /* 0x800000d4073d7223 */ /* 0x000fe4000001003d */
[----:B------:R-:W-:Y:S02]  /*91d0*/  FFMA.FTZ R63, R5, R209, R62 ;  /* 0x000000d1053f7223 */ /* 0x000fe4000001003e */
[----:B------:R-:W-:-:S02]  /*91e0*/  FFMA.FTZ R164, R171, R159, R170 ;  /* 0x0000009faba47223 */ /* 0x000fc400000100aa */
[----:B------:R-:W-:Y:S02]  /*91f0*/  FFMA.FTZ R60, R171, R161, -R60 ;  /* 0x000000a1ab3c7223 */ /* 0x000fe4000001083c */
[----:B------:R-:W-:Y:S02]  /*9200*/  FFMA.FTZ R61, R6, -R211, R61 ;  /* 0x800000d3063d7223 */ /* 0x000fe4000001003d */
[----:B------:R-:W-:Y:S02]  /*9210*/  FFMA.FTZ R63, R4, R208, R63 ;  /* 0x000000d0043f7223 */ /* 0x000fe4000001003f */
[----:B------:R-:W-:Y:S02]  /*9220*/  FADD.FTZ R164, -R191, R164 ;  /* 0x000000a4bfa47221 */ /* 0x000fe40000010100 */
[----:B------:R-:W-:Y:S02]  /*9230*/  FADD.FTZ R162, R175, R60 ;  /* 0x0000003cafa27221 */ /* 0x000fe40000010000 */
[----:B------:R-:W-:-:S02]  /*9240*/  FFMA.FTZ R61, R5, -R210, R61 ;  /* 0x800000d2053d7223 */ /* 0x000fc4000001003d */
[----:B------:R-:W-:Y:S02]  /*9250*/  FFMA.FTZ R62, R3, R206, R63 ;  /* 0x000000ce033e7223 */ /* 0x000fe4000001003f */
[----:B------:R-:W-:Y:S02]  /*9260*/  FMUL.FTZ R60, R172, -R164 ;  /* 0x800000a4ac3c7220 */ /* 0x000fe40000410000 */
[----:B------:R-:W-:Y:S02]  /*9270*/  FMUL.FTZ R63, R64, UR15 ;  /* 0x0000000f403f7c20 */ /* 0x000fe40008410000 */
[----:B------:R-:W-:Y:S02]  /*9280*/  FMUL.FTZ R172, R172, -R162 ;  /* 0x800000a2acac7220 */ /* 0x000fe40000410000 */
[----:B------:R-:W-:Y:S02]  /*9290*/  FFMA.FTZ R61, R4, -R233, R61 ;  /* 0x800000e9043d7223 */ /* 0x000fe4000001003d */
[----:B------:R-:W-:-:S02]  /*92a0*/  FMUL.FTZ R168, R51, R66 ;  /* 0x0000004233a87220 */ /* 0x000fc40000410000 */
[----:B------:R-:W-:Y:S02]  /*92b0*/  FFMA.FTZ R63, R66, UR14, -R63 ;  /* 0x0000000e423f7c23 */ /* 0x000fe4000801083f */
[----:B------:R-:W-:Y:S02]  /*92c0*/  FFMA.FTZ R165, R173, R164, R172 ;  /* 0x000000a4ada57223 */ /* 0x000fe400000100ac */
[----:B------:R-:W-:Y:S02]  /*92d0*/  FFMA.FTZ R62, R2, R207, R62 ;  /* 0x000000cf023e7223 */ /* 0x000fe4000001003e */
[----:B------:R-:W-:Y:S02]  /*92e0*/  FFMA.FTZ R61, R3, -R234, R61 ;  /* 0x800000ea033d7223 */ /* 0x000fe4000001003d */
[C---:B------:R-:W-:Y:S02]  /*92f0*/  FFMA.FTZ R207, -R51.reuse, R178, R207 ;  /* 0x000000b233cf7223 */ /* 0x040fe400000101cf */
[----:B------:R-:W-:-:S02]  /*9300*/  FMUL.FTZ R166, R51, R64 ;  /* 0x0000004033a67220 */ /* 0x000fc40000410000 */
[C---:B------:R-:W-:Y:S02]  /*9310*/  FMUL.FTZ R167, R235.reuse, R168 ;  /* 0x000000a8eba77220 */ /* 0x040fe40000410000 */
[----:B------:R-:W-:Y:S02]  /*9320*/  FMUL.FTZ R171, R235, R63 ;  /* 0x0000003febab7220 */ /* 0x000fe40000410000 */
[----:B------:R-:W-:Y:S02]  /*9330*/  FFMA.FTZ R163, R173, R162, -R60 ;  /* 0x000000a2ada37223 */ /* 0x000fe4000001083c */
[----:B------:R-:W-:Y:S02]  /*9340*/  FADD.FTZ R165, -R190, R165 ;  /* 0x000000a5bea57221 */ /* 0x000fe40000010100 */
[----:B------:R-:W-:Y:S02]  /*9350*/  FFMA.FTZ R63, R2, -R235, R61 ;  /* 0x800000eb023f7223 */ /* 0x000fe4000001003d */
[----:B------:R-:W-:-:S02]  /*9360*/  FMUL.FTZ R169, R235, R166 ;  /* 0x000000a6eba97220 */ /* 0x000fc40000410000 */
[----:B------:R-:W-:Y:S02]  /*9370*/  FADD.FTZ R35, R166, R35 ;  /* 0x00000023a6237221 */ /* 0x000fe40000010000 */
[C---:B------:R-:W-:Y:S01]  /*9380*/  FFMA.FTZ R61, R207.reuse, R166, R167 ;  /* 0x000000a6cf3d7223 */ /* 0x040fe200000100a7 */
[----:B------:R-:W-:Y:S01]  /*9390*/  PRMT R166, RZ, 0x5410, R96 ;  /* 0x00005410ffa67816 */ /* 0x000fe20000000060 */
[----:B------:R-:W-:Y:S02]  /*93a0*/  FMUL.FTZ R167, R66, UR15 ;  /* 0x0000000f42a77c20 */ /* 0x000fe40008410000 */
[----:B------:R-:W-:Y:S02]  /*93b0*/  FADD.FTZ R163, R174, R163 ;  /* 0x000000a3aea37221 */ /* 0x000fe40000010000 */
[----:B------:R-:W-:Y:S02]  /*93c0*/  FMUL.FTZ R172, R78, R165 ;  /* 0x000000a54eac7220 */ /* 0x000fe40000410000 */
[----:B------:R-:W-:Y:S01]  /*93d0*/  FFMA.FTZ R60, R207, R168, -R169 ;  /* 0x000000a8cf3c7223 */ /* 0x000fe200000108a9 */
[----:B------:R-:W-:Y:S01]  /*93e0*/  PRMT R168, RZ, 0x5410, R95 ;  /* 0x00005410ffa87816 */ /* 0x000fe2000000005f */
[----:B------:R-:W-:-:S02]  /*93f0*/  FFMA.FTZ R176, R64, UR14, R167 ;  /* 0x0000000e40b07c23 */ /* 0x000fc400080100a7 */
[C---:B------:R-:W-:Y:S02]  /*9400*/  FFMA.FTZ R229, -R78.reuse, R166, R229 ;  /* 0x000000a64ee57223 */ /* 0x040fe400000101e5 */
[----:B------:R-:W-:Y:S02]  /*9410*/  FMUL.FTZ R174, R77, R164 ;  /* 0x000000a44dae7220 */ /* 0x000fe40000410000 */
[----:B------:R-:W-:Y:S02]  /*9420*/  FMUL.FTZ R66, R78, R163 ;  /* 0x000000a34e427220 */ /* 0x000fe40000410000 */
[----:B------:R-:W-:Y:S02]  /*9430*/  FMUL.FTZ R167, R131, R172 ;  /* 0x000000ac83a77220 */ /* 0x000fe40000410000 */
[C---:B------:R-:W-:Y:S02]  /*9440*/  FFMA.FTZ R227, -R77.reuse, R168, R227 ;  /* 0x000000a84de37223 */ /* 0x040fe400000101e3 */
[----:B------:R-:W-:-:S02]  /*9450*/  FMUL.FTZ R170, R77, R162 ;  /* 0x000000a24daa7220 */ /* 0x000fc40000410000 */
[----:B------:R-:W-:Y:S02]  /*9460*/  FMUL.FTZ R169, R215, R174 ;  /* 0x000000aed7a97220 */ /* 0x000fe40000410000 */
[----:B------:R-:W-:Y:S02]  /*9470*/  FFMA.FTZ R167, R229, R66, R167 ;  /* 0x00000042e5a77223 */ /* 0x000fe400000100a7 */
[----:B------:R-:W-:Y:S02]  /*9480*/  FFMA.FTZ R177, R207, R176, R171 ;  /* 0x000000b0cfb17223 */ /* 0x000fe400000100ab */
[-C--:B------:R-:W-:Y:S02]  /*9490*/  FFMA.FTZ R176, R227, R170.reuse, R169 ;  /* 0x000000aae3b07223 */ /* 0x080fe400000100a9 */
[----:B------:R-:W-:Y:S02]  /*94a0*/  FADD.FTZ R167, RZ, R167 ;  /* 0x000000a7ffa77221 */ /* 0x000fe40000010000 */
[----:B------:R-:W-:-:S02]  /*94b0*/  FMUL.FTZ R171, R215, R170 ;  /* 0x000000aad7ab7220 */ /* 0x000fc40000410000 */
[----:B------:R-:W-:Y:S02]  /*94c0*/  FMUL.FTZ R169, R131, R66 ;  /* 0x0000004283a97220 */ /* 0x000fe40000410000 */
[----:B------:R-:W-:Y:S02]  /*94d0*/  FFMA.FTZ R177, R178, R64, R177 ;  /* 0x00000040b2b17223 */ /* 0x000fe400000100b1 */
[----:B------:R-:W-:Y:S01]  /*94e0*/  FADD.FTZ R176, R167, R176 ;  /* 0x000000b0a7b07221 */ /* 0x000fe20000010000 */
[----:B------:R-:W-:Y:S01]  /*94f0*/  PRMT R167, RZ, 0x5410, R94 ;  /* 0x00005410ffa77816 */ /* 0x000fe2000000005e */
[----:B------:R-:W-:Y:S02]  /*9500*/  FMUL.FTZ R64, R67, UR15 ;  /* 0x0000000f43407c20 */ /* 0x000fe40008410000 */
[----:B------:R-:W-:Y:S01]  /*9510*/  FFMA.FTZ R173, R227, R174, -R171 ;  /* 0x000000aee3ad7223 */ /* 0x000fe200000108ab */
[----:B------:R-:W-:Y:S01]  /*9520*/  PRMT R171, RZ, 0x5410, R82 ;  /* 0x00005410ffab7816 */ /* 0x000fe20000000052 */
[----:B------:R-:W-:-:S02]  /*9530*/  FMUL.FTZ R179, R76, R159 ;  /* 0x0000009f4cb37220 */ /* 0x000fc40000410000 */
[----:B------:R-:W-:Y:S02]  /*9540*/  FFMA.FTZ R172, R229, R172, -R169 ;  /* 0x000000ace5ac7223 */ /* 0x000fe400000108a9 */
[----:B------:R-:W-:Y:S02]  /*9550*/  FMUL.FTZ R185, R52, R65 ;  /* 0x0000004134b97220 */ /* 0x000fe40000410000 */
[----:B------:R-:W-:Y:S02]  /*9560*/  FFMA.FTZ R175, R65, UR14, -R64 ;  /* 0x0000000e41af7c23 */ /* 0x000fe40008010840 */
[C---:B------:R-:W-:Y:S02]  /*9570*/  FMUL.FTZ R169, R76.reuse, R161 ;  /* 0x000000a14ca97220 */ /* 0x040fe40000410000 */
[----:B------:R-:W-:Y:S02]  /*9580*/  FFMA.FTZ R226, -R76, R167, R226 ;  /* 0x000000a74ce27223 */ /* 0x000fe400000101e2 */
[----:B------:R-:W-:-:S02]  /*9590*/  FMUL.FTZ R64, R130, R179 ;  /* 0x000000b382407220 */ /* 0x000fc40000410000 */
[C---:B------:R-:W-:Y:S02]  /*95a0*/  FMUL.FTZ R183, R52.reuse, R67 ;  /* 0x0000004334b77220 */ /* 0x040fe40000410000 */
[----:B------:R-:W-:Y:S02]  /*95b0*/  FFMA.FTZ R206, -R52, R171, R206 ;  /* 0x000000ab34ce7223 */ /* 0x000fe400000101ce */
[----:B------:R-:W-:Y:S02]  /*95c0*/  FMUL.FTZ R174, R234, R185 ;  /* 0x000000b9eaae7220 */ /* 0x000fe40000410000 */
[-C--:B------:R-:W-:Y:S02]  /*95d0*/  FMUL.FTZ R178, R130, R169.reuse ;  /* 0x000000a982b27220 */ /* 0x080fe40000410000 */
[----:B------:R-:W-:Y:S02]  /*95e0*/  FADD.FTZ R172, RZ, R172 ;  /* 0x000000acffac7221 */ /* 0x000fe40000010000 */
[----:B------:R-:W-:Y:S01]  /*95f0*/  FFMA.FTZ R181, R226, R169, R64 ;  /* 0x000000a9e2b57223 */ /* 0x000fe20000010040 */
[----:B------:R-:W-:Y:S01]  /*9600*/  PRMT R64, RZ, 0x5410, R93 ;  /* 0x00005410ff407816 */ /* 0x000fe2000000005d */
[----:B------:R-:W-:-:S02]  /*9610*/  FADD.FTZ R36, R183, R36 ;  /* 0x00000024b7247221 */ /* 0x000fc40000010000 */
[-C--:B------:R-:W-:Y:S02]  /*9620*/  FMUL.FTZ R182, R234, R183.reuse ;  /* 0x000000b7eab67220 */ /* 0x080fe40000410000 */
[----:B------:R-:W-:Y:S02]  /*9630*/  FFMA.FTZ R174, R206, R183, R174 ;  /* 0x000000b7ceae7223 */ /* 0x000fe400000100ae */
[----:B------:R-:W-:Y:S02]  /*9640*/  FMUL.FTZ R180, R75, R160 ;  /* 0x000000a04bb47220 */ /* 0x000fe40000410000 */
[----:B------:R-:W-:Y:S02]  /*9650*/  FFMA.FTZ R183, R226, R179, -R178 ;  /* 0x000000b3e2b77223 */ /* 0x000fe400000108b2 */
[----:B------:R-:W-:Y:S01]  /*9660*/  FADD.FTZ R178, R172, R173 ;  /* 0x000000adacb27221 */ /* 0x000fe20000010000 */
[----:B------:R-:W-:Y:S01]  /*9670*/  PRMT R173, RZ, 0x5410, R92 ;  /* 0x00005410ffad7816 */ /* 0x000fe2000000005c */
[----:B------:R-:W-:-:S02]  /*9680*/  FADD.FTZ R176, R176, R181 ;  /* 0x000000b5b0b07221 */ /* 0x000fc40000010000 */
[C---:B------:R-:W-:Y:S02]  /*9690*/  FFMA.FTZ R225, -R75.reuse, R64, R225 ;  /* 0x000000404be17223 */ /* 0x040fe400000101e1 */
[----:B------:R-:W-:Y:S02]  /*96a0*/  FMUL.FTZ R172, R75, R158 ;  /* 0x0000009e4bac7220 */ /* 0x000fe40000410000 */
[----:B------:R-:W-:Y:S02]  /*96b0*/  FMUL.FTZ R181, R217, R180 ;  /* 0x000000b4d9b57220 */ /* 0x000fe40000410000 */
[C---:B------:R-:W-:Y:S02]  /*96c0*/  FMUL.FTZ R179, R74.reuse, R157 ;  /* 0x0000009d4ab37220 */ /* 0x040fe40000410000 */
[C---:B------:R-:W-:Y:S02]  /*96d0*/  FFMA.FTZ R224, -R74.reuse, R173, R224 ;  /* 0x000000ad4ae07223 */ /* 0x040fe400000101e0 */
[----:B------:R-:W-:-:S02]  /*96e0*/  FMUL.FTZ R187, R74, R155 ;  /* 0x0000009b4abb7220 */ /* 0x000fc40000410000 */
[-C--:B------:R-:W-:Y:S02]  /*96f0*/  FFMA.FTZ R181, R225, R172.reuse, R181 ;  /* 0x000000ace1b57223 */ /* 0x080fe400000100b5 */
[----:B------:R-:W-:Y:S02]  /*9700*/  FMUL.FTZ R186, R214, R179 ;  /* 0x000000b3d6ba7220 */ /* 0x000fe40000410000 */
[----:B------:R-:W-:Y:S02]  /*9710*/  FMUL.FTZ R184, R217, R172 ;  /* 0x000000acd9b87220 */ /* 0x000fe40000410000 */
[----:B------:R-:W-:Y:S01]  /*9720*/  FADD.FTZ R181, R176, R181 ;  /* 0x000000b5b0b57221 */ /* 0x000fe20000010000 */
[----:B------:R-:W-:Y:S01]  /*9730*/  PRMT R176, RZ, 0x5410, R91 ;  /* 0x00005410ffb07816 */ /* 0x000fe2000000005b */
[----:B------:R-:W-:Y:S02]  /*9740*/  FFMA.FTZ R189, R224, R187, -R186 ;  /* 0x000000bbe0bd7223 */ /* 0x000fe400000108ba */
[----:B------:R-:W-:-:S02]  /*9750*/  FADD.FTZ R183, R178, R183 ;  /* 0x000000b7b2b77221 */ /* 0x000fc40000010000 */
[----:B------:R-:W-:Y:S02]  /*9760*/  FMUL.FTZ R187, R214, R187 ;  /* 0x000000bbd6bb7220 */ /* 0x000fe40000410000 */
[----:B------:R-:W-:Y:S02]  /*9770*/  FMUL.FTZ R178, R73, R154 ;  /* 0x0000009a49b27220 */ /* 0x000fe40000410000 */
[----:B------:R-:W-:Y:S02]  /*9780*/  FFMA.FTZ R184, R225, R180, -R184 ;  /* 0x000000b4e1b87223 */ /* 0x000fe400000108b8 */
[----:B------:R-:W-:Y:S02]  /*9790*/  FFMA.FTZ R180, R224, R179, R187 ;  /* 0x000000b3e0b47223 */ /* 0x000fe400000100bb */
[C---:B------:R-:W-:Y:S02]  /*97a0*/  FFMA.FTZ R223, -R73.reuse, R176, R223 ;  /* 0x000000b049df7223 */ /* 0x040fe400000101df */
[----:B------:R-:W-:-:S02]  /*97b0*/  FMUL.FTZ R186, R73, R156 ;  /* 0x0000009c49ba7220 */ /* 0x000fc40000410000 */
[----:B------:R-:W-:Y:S02]  /*97c0*/  FMUL.FTZ R187, R219, R178 ;  /* 0x000000b2dbbb7220 */ /* 0x000fe40000410000 */
[----:B------:R-:W-:Y:S01]  /*97d0*/  FADD.FTZ R180, R181, R180 ;  /* 0x000000b4b5b47221 */ /* 0x000fe20000010000 */
[----:B------:R-:W-:Y:S01]  /*97e0*/  PRMT R181, RZ, 0x5410, R90 ;  /* 0x00005410ffb57816 */ /* 0x000fe2000000005a */
[-C--:B------:R-:W-:Y:S02]  /*97f0*/  FFMA.FTZ R191, R223, R186.reuse, -R187 ;  /* 0x000000badfbf7223 */ /* 0x080fe400000108bb */
[----:B------:R-:W-:Y:S02]  /*9800*/  FADD.FTZ R184, R183, R184 ;  /* 0x000000b8b7b87221 */ /* 0x000fe40000010000 */
[----:B------:R-:W-:Y:S02]  /*9810*/  FMUL.FTZ R186, R219, R186 ;  /* 0x000000badbba7220 */ /* 0x000fe40000410000 */
[----:B------:R-:W-:-:S02]  /*9820*/  FMUL.FTZ R193, R72, R151 ;  /* 0x0000009748c17220 */ /* 0x000fc40000410000 */
[C---:B------:R-:W-:Y:S02]  /*9830*/  FMUL.FTZ R183, R72.reuse, R153 ;  /* 0x0000009948b77220 */ /* 0x040fe40000410000 */
[----:B------:R-:W-:Y:S02]  /*9840*/  FFMA.FTZ R187, R223, R178, R186 ;  /* 0x000000b2dfbb7223 */ /* 0x000fe400000100ba */
[----:B------:R-:W-:Y:S02]  /*9850*/  FFMA.FTZ R222, -R72, R181, R222 ;  /* 0x000000b548de7223 */ /* 0x000fe400000101de */
[C---:B------:R-:W-:Y:S02]  /*9860*/  FMUL.FTZ R186, R216.reuse, R193 ;  /* 0x000000c1d8ba7220 */ /* 0x040fe40000410000 */
[----:B------:R-:W-:Y:S02]  /*9870*/  FMUL.FTZ R188, R216, R183 ;  /* 0x000000b7d8bc7220 */ /* 0x000fe40000410000 */
[----:B------:R-:W-:-:S02]  /*9880*/  FADD.FTZ R180, R180, R187 ;  /* 0x000000bbb4b47221 */ /* 0x000fc40000010000 */
[----:B------:R-:W-:Y:S01]  /*9890*/  FFMA.FTZ R182, R206, R185, -R182 ;  /* 0x000000b9ceb67223 */ /* 0x000fe200000108b6 */
[----:B------:R-:W-:Y:S01]  /*98a0*/  PRMT R185, RZ, 0x5410, R89 ;  /* 0x00005410ffb97816 */ /* 0x000fe20000000059 */
[C---:B------:R-:W-:Y:S02]  /*98b0*/  FFMA.FTZ R187, R222.reuse, R183, R186 ;  /* 0x000000b7debb7223 */ /* 0x040fe400000100ba */
[----:B------:R-:W-:Y:S02]  /*98c0*/  FFMA.FTZ R193, R222, R193, -R188 ;  /* 0x000000c1dec17223 */ /* 0x000fe400000108bc */
[----:B------:R-:W-:Y:S02]  /*98d0*/  FADD.FTZ R184, R184, R189 ;  /* 0x000000bdb8b87221 */ /* 0x000fe40000010000 */
[----:B------:R-:W-:Y:S02]  /*98e0*/  FMUL.FTZ R188, R59, R152 ;  /* 0x000000983bbc7220 */ /* 0x000fe40000410000 */
[----:B------:R-:W-:Y:S01]  /*98f0*/  FADD.FTZ R186, R180, R187 ;  /* 0x000000bbb4ba7221 */ /* 0x000fe20000010000 */
[----:B------:R-:W-:Y:S01]  /*9900*/  PRMT R187, RZ, 0x5410, R88 ;  /* 0x00005410ffbb7816 */ /* 0x000fe20000000058 */
[----:B------:R-:W-:-:S02]  /*9910*/  FADD.FTZ R184, R184, R191 ;  /* 0x000000bfb8b87221 */ /* 0x000fc40000010000 */
[C---:B------:R-:W-:Y:S02]  /*9920*/  FFMA.FTZ R189, -R59.reuse, R185, R220 ;  /* 0x000000b93bbd7223 */ /* 0x040fe400000101dc */
[----:B------:R-:W-:Y:S02]  /*9930*/  FMUL.FTZ R180, R59, R150 ;  /* 0x000000963bb47220 */ /* 0x000fe40000410000 */
[----:B------:R-:W-:Y:S02]  /*9940*/  FMUL.FTZ R190, R221, R188 ;  /* 0x000000bcddbe7220 */ /* 0x000fe40000410000 */
[C---:B------:R-:W-:Y:S02]  /*9950*/  FMUL.FTZ R191, R58.reuse, R149 ;  /* 0x000000953abf7220 */ /* 0x040fe40000410000 */
[----:B------:R-:W-:Y:S02]  /*9960*/  FFMA.FTZ R195, R189, R180, R190 ;  /* 0x000000b4bdc37223 */ /* 0x000fe400000100be */
[----:B------:R-:W-:-:S02]  /*9970*/  FFMA.FTZ R228, -R58, R187, R228 ;  /* 0x000000bb3ae47223 */ /* 0x000fc400000101e4 */
[----:B------:R-:W-:Y:S02]  /*9980*/  FMUL.FTZ R199, R58, R147 ;  /* 0x000000933ac77220 */ /* 0x000fe40000410000 */
[----:B------:R-:W-:Y:S02]  /*9990*/  FMUL.FTZ R190, R218, R191 ;  /* 0x000000bfdabe7220 */ /* 0x000fe40000410000 */
[----:B------:R-:W-:Y:S02]  /*99a0*/  FMUL.FTZ R192, R221, R180 ;  /* 0x000000b4ddc07220 */ /* 0x000fe40000410000 */
[-C--:B------:R-:W-:Y:S02]  /*99b0*/  FFMA.FTZ R190, R228, R199.reuse, -R190 ;  /* 0x000000c7e4be7223 */ /* 0x080fe400000108be */
[----:B------:R-:W-:Y:S02]  /*99c0*/  FMUL.FTZ R199, R218, R199 ;  /* 0x000000c7dac77220 */ /* 0x000fe40000410000 */
[----:B------:R-:W-:-:S02]  /*99d0*/  FFMA.FTZ R197, R189, R188, -R192 ;  /* 0x000000bcbdc57223 */ /* 0x000fc400000108c0 */
[----:B------:R-:W-:Y:S01]  /*99e0*/  FADD.FTZ R188, R184, R193 ;  /* 0x000000c1b8bc7221 */ /* 0x000fe20000010000 */
[----:B------:R-:W-:Y:S01]  /*99f0*/  PRMT R193, RZ, 0x5410, R87 ;  /* 0x00005410ffc17816 */ /* 0x000fe20000000057 */
[----:B------:R-:W-:Y:S02]  /*9a00*/  FADD.FTZ R186, R186, R195 ;  /* 0x000000c3baba7221 */ /* 0x000fe40000010000 */
[----:B------:R-:W-:Y:S02]  /*9a10*/  FFMA.FTZ R199, R228, R191, R199 ;  /* 0x000000bfe4c77223 */ /* 0x000fe400000100c7 */
[C---:B------:R-:W-:Y:S02]  /*9a20*/  FMUL.FTZ R184, R57.reuse, R146 ;  /* 0x0000009239b87220 */ /* 0x040fe40000410000 */
[C---:B------:R-:W-:Y:S02]  /*9a30*/  FMUL.FTZ R192, R57.reuse, R148 ;  /* 0x0000009439c07220 */ /* 0x040fe40000410000 */
[----:B------:R-:W-:Y:S01]  /*9a40*/  FADD.FTZ R199, R186, R199 ;  /* 0x000000c7bac77221 */ /* 0x000fe20000010000 */
[----:B------:R-:W-:Y:S01]  /*9a50*/  PRMT R186, RZ, 0x5410, R86 ;  /* 0x00005410ffba7816 */ /* 0x000fe20000000056 */
[----:B------:R-:W-:-:S02]  /*9a60*/  FFMA.FTZ R230, -R57, R193, R230 ;  /* 0x000000c139e67223 */ /* 0x000fc400000101e6 */
[C---:B------:R-:W-:Y:S02]  /*9a70*/  FMUL.FTZ R195, R213.reuse, R184 ;  /* 0x000000b8d5c37220 */ /* 0x040fe40000410000 */
[-C--:B------:R-:W-:Y:S02]  /*9a80*/  FMUL.FTZ R201, R213, R192.reuse ;  /* 0x000000c0d5c97220 */ /* 0x080fe40000410000 */
[----:B------:R-:W-:Y:S02]  /*9a90*/  FMUL.FTZ R205, R56, R115 ;  /* 0x0000007338cd7220 */ /* 0x000fe40000410000 */
[----:B------:R-:W-:Y:S02]  /*9aa0*/  FADD.FTZ R197, R188, R197 ;  /* 0x000000c5bcc57221 */ /* 0x000fe40000010000 */
[----:B------:R-:W-:Y:S02]  /*9ab0*/  FFMA.FTZ R203, R230, R192, -R195 ;  /* 0x000000c0e6cb7223 */ /* 0x000fe400000108c3 */
[----:B------:R-:W-:-:S02]  /*9ac0*/  FFMA.FTZ R188, -R56, R186, R231 ;  /* 0x000000ba38bc7223 */ /* 0x000fc400000101e7 */
[----:B------:R-:W-:Y:S02]  /*9ad0*/  FMUL.FTZ R195, R56, R145 ;  /* 0x0000009138c37220 */ /* 0x000fe40000410000 */
[----:B------:R-:W-:Y:S02]  /*9ae0*/  FFMA.FTZ R192, R230, R184, R201 ;  /* 0x000000b8e6c07223 */ /* 0x000fe400000100c9 */
[----:B------:R-:W-:Y:S02]  /*9af0*/  FMUL.FTZ R194, R212, R205 ;  /* 0x000000cdd4c27220 */ /* 0x000fe40000410000 */
[----:B------:R-:W-:Y:S02]  /*9b00*/  FADD.FTZ R190, R197, R190 ;  /* 0x000000bec5be7221 */ /* 0x000fe40000010000 */
[----:B------:R-:W-:Y:S02]  /*9b10*/  FADD.FTZ R192, R199, R192 ;  /* 0x000000c0c7c07221 */ /* 0x000fe40000010000 */
[----:B------:R-:W-:-:S02]  /*9b20*/  FFMA.FTZ R197, R188, R195, R194 ;  /* 0x000000c3bcc57223 */ /* 0x000fc400000100c2 */
[----:B------:R-:W-:Y:S01]  /*9b30*/  FADD.FTZ R34, R177, R34 ;  /* 0x00000022b1227221 */ /* 0x000fe20000010000 */
[----:B------:R-:W-:Y:S01]  /*9b40*/  PRMT R177, RZ, 0x5410, R85 ;  /* 0x00005410ffb17816 */ /* 0x000fe20000000055 */
[----:B------:R-:W-:Y:S02]  /*9b50*/  FMUL.FTZ R196, R212, R195 ;  /* 0x000000c3d4c47220 */ /* 0x000fe40000410000 */
[----:B------:R-:W-:Y:S02]  /*9b60*/  FADD.FTZ R203, R190, R203 ;  /* 0x000000cbbecb7221 */ /* 0x000fe40000010000 */
[C---:B------:R-:W-:Y:S02]  /*9b70*/  FMUL.FTZ R190, R55.reuse, R114 ;  /* 0x0000007237be7220 */ /* 0x040fe40000410000 */
[----:B------:R-:W-:Y:S01]  /*9b80*/  FADD.FTZ R200, R192, R197 ;  /* 0x000000c5c0c87221 */ /* 0x000fe20000010000 */
[----:B------:R-:W-:Y:S01]  /*9b90*/  PRMT R192, RZ, 0x5410, R84 ;  /* 0x00005410ffc07816 */ /* 0x000fe20000000054 */
[----:B------:R-:W-:Y:S01]  /*9ba0*/  FFMA.FTZ R198, R188, R205, -R196 ;  /* 0x000000cdbcc67223 */ /* 0x000fe200000108c4 */
[----:B------:R-:W-:Y:S01]  /*9bb0*/  PRMT R197, RZ, 0x5410, R83 ;  /* 0x00005410ffc57816 */ /* 0x000fe20000000053 */
[----:B------:R-:W-:-:S02]  /*9bc0*/  FFMA.FTZ R232, -R55, R177, R232 ;  /* 0x000000b137e87223 */ /* 0x000fc400000101e8 */
[----:B------:R-:W-:Y:S02]  /*9bd0*/  FMUL.FTZ R196, R55, R144 ;  /* 0x0000009037c47220 */ /* 0x000fe40000410000 */
[----:B------:R-:W-:Y:S02]  /*9be0*/  FMUL.FTZ R205, R211, R190 ;  /* 0x000000bed3cd7220 */ /* 0x000fe40000410000 */
[C---:B------:R-:W-:Y:S02]  /*9bf0*/  FMUL.FTZ R199, R54.reuse, R71 ;  /* 0x0000004736c77220 */ /* 0x040fe40000410000 */
[----:B------:R-:W-:Y:S02]  /*9c00*/  FFMA.FTZ R194, -R54, R192, R209 ;  /* 0x000000c036c27223 */ /* 0x000fe400000101d1 */
[----:B------:R-:W-:Y:S02]  /*9c10*/  FFMA.FTZ R207, R232, R196, -R205 ;  /* 0x000000c4e8cf7223 */ /* 0x000fe400000108cd */
[----:B------:R-:W-:-:S02]  /*9c20*/  FMUL.FTZ R209, R54, R69 ;  /* 0x0000004536d17220 */ /* 0x000fc40000410000 */
[----:B------:R-:W-:Y:S02]  /*9c30*/  FMUL.FTZ R202, R210, R199 ;  /* 0x000000c7d2ca7220 */ /* 0x000fe40000410000 */
[----:B------:R-:W-:Y:S02]  /*9c40*/  FMUL.FTZ R205, R211, R196 ;  /* 0x000000c4d3cd7220 */ /* 0x000fe40000410000 */
[----:B------:R-:W-:Y:S02]  /*9c50*/  FMUL.FTZ R196, R53, R68 ;  /* 0x0000004435c47220 */ /* 0x000fe40000410000 */
[----:B------:R-:W-:Y:S02]  /*9c60*/  FADD.FTZ R198, R203, R198 ;  /* 0x000000c6cbc67221 */ /* 0x000fe40000010000 */
        /* <DEDUP_REMOVED lines=12> */
[----:B------:R-:W-:Y:S02]  /*9d30*/  FADD.FTZ R200, R200, R209 ;  /* 0x000000d1c8c87221 */ /* 0x000fe40000010000 */
[----:B------:R-:W-:-:S02]  /*9d40*/  FFMA.FTZ R203, R201, R196, R204 ;  /* 0x000000c4c9cb7223 */ /* 0x000fc400000100cc */
[----:B------:R-:W-:Y:S02]  /*9d50*/  FMUL.FTZ R202, R65, UR15 ;  /* 0x0000000f41ca7c20 */ /* 0x000fe40008410000 */
[----:B------:R-:W-:Y:S02]  /*9d60*/  FADD.FTZ R205, R198, R205 ;  /* 0x000000cdc6cd7221 */ /* 0x000fe40000010000 */
[----:B------:R-:W-:Y:S02]  /*9d70*/  FMUL.FTZ R65, R68, UR15 ;  /* 0x0000000f44417c20 */ /* 0x000fe40008410000 */
[----:B------:R-:W-:Y:S02]  /*9d80*/  FADD.FTZ R203, R200, R203 ;  /* 0x000000cbc8cb7221 */ /* 0x000fe40000010000 */
[----:B------:R-:W-:Y:S02]  /*9d90*/  FADD.FTZ R205, R205, R182 ;  /* 0x000000b6cdcd7221 */ /* 0x000fe40000010000 */
[----:B------:R-:W-:Y:S01]  /*9da0*/  FFMA.FTZ R200, R70, UR14, -R65 ;  /* 0x0000000e46c87c23 */ /* 0x000fe20008010841 */
[----:B------:R-:W-:Y:S01]  /*9db0*/  SHFL.DOWN PT, R182, R63, 0x1, 0x1f ;  /* 0x08201f003fb67f89 */ /* 0x000fe200000e0000 */
[----:B------:R-:W-:-:S02]  /*9dc0*/  FMUL.FTZ R175, R234, R175 ;  /* 0x000000afeaaf7220 */ /* 0x000fc40000410000 */
[----:B------:R-:W-:Y:S02]  /*9dd0*/  FFMA.FTZ R202, R67, UR14, R202 ;  /* 0x0000000e43ca7c23 */ /* 0x000fe400080100ca */
[----:B------:R-:W-:Y:S02]  /*9de0*/  FMUL.FTZ R65, R70, UR15 ;  /* 0x0000000f46417c20 */ /* 0x000fe40008410000 */
[----:B------:R-:W-:Y:S02]  /*9df0*/  FADD.FTZ R174, R203, R174 ;  /* 0x000000aecbae7221 */ /* 0x000fe40000010000 */
[----:B------:R-:W-:Y:S01]  /*9e00*/  FMUL.FTZ R70, R71, UR15 ;  /* 0x0000000f47467c20 */ /* 0x000fe20008410000 */
[----:B------:R-:W0:Y:S01]  /*9e10*/  SHFL.DOWN PT, R203, R62, 0x1, 0x1f ;  /* 0x08201f003ecb7f89 */ /* 0x000e2200000e0000 */
[----:B------:R-:W-:Y:S02]  /*9e20*/  FADD.FTZ R205, R205, R60 ;  /* 0x0000003ccdcd7221 */ /* 0x000fe40000010000 */
[----:B------:R-:W-:-:S02]  /*9e30*/  FFMA.FTZ R202, R206, R202, R175 ;  /* 0x000000caceca7223 */ /* 0x000fc400000100af */
[----:B------:R-:W-:Y:S02]  /*9e40*/  FADD.FTZ R175, R174, R61 ;  /* 0x0000003daeaf7221 */ /* 0x000fe40000010000 */
[C---:B------:R-:W-:Y:S02]  /*9e50*/  FFMA.FTZ R61, R69.reuse, UR14, -R70 ;  /* 0x0000000e453d7c23 */ /* 0x040fe40008010846 */
[----:B------:R-:W1:Y:S01]  /*9e60*/  SHFL.DOWN PT, R70, R205, 0x1, 0x1f ;  /* 0x08201f00cd467f89 */ /* 0x000e6200000e0000 */
[----:B------:R-:W-:Y:S02]  /*9e70*/  FMUL.FTZ R60, R69, UR15 ;  /* 0x0000000f453c7c20 */ /* 0x000fe40008410000 */
[----:B------:R-:W-:Y:S02]  /*9e80*/  FFMA.FTZ R174, R68, UR14, R65 ;  /* 0x0000000e44ae7c23 */ /* 0x000fe40008010041 */
[----:B------:R-:W2:Y:S01]  /*9e90*/  SHFL.DOWN PT, R65, R175, 0x1, 0x1f ;  /* 0x08201f00af417f89 */ /* 0x000ea200000e0000 */
[----:B------:R-:W-:-:S02]  /*9ea0*/  FMUL.FTZ R210, R210, R61 ;  /* 0x0000003dd2d27220 */ /* 0x000fc40000410000 */
[----:B------:R-:W-:Y:S01]  /*9eb0*/  FFMA.FTZ R61, R71, UR14, R60 ;  /* 0x0000000e473d7c23 */ /* 0x000fe2000801003c */
[----:B------:R-:W-:Y:S01]  /*9ec0*/  MOV R60, R175 ;  /* 0x000000af003c7202 */ /* 0x000fe20000000f00 */
[----:B------:R-:W-:Y:S02]  /*9ed0*/  FMUL.FTZ R200, R233, R200 ;  /* 0x000000c8e9c87220 */ /* 0x000fe40000410000 */
[----:B------:R-:W-:Y:S02]  /*9ee0*/  FFMA.FTZ R61, R194, R61, R210 ;  /* 0x0000003dc23d7223 */ /* 0x000fe400000100d2 */
[----:B------:R-:W-:Y:S02]  /*9ef0*/  FFMA.FTZ R174, R201, R174, R200 ;  /* 0x000000aec9ae7223 */ /* 0x000fe400000100c8 */
[----:B------:R-:W-:Y:S02]  /*9f00*/  FFMA.FTZ R192, R192, R71, R61 ;  /* 0x00000047c0c07223 */ /* 0x000fe4000001003d */
[----:B------:R-:W-:-:S02]  /*9f10*/  FMUL.FTZ R61, R114, UR15 ;  /* 0x0000000f723d7c20 */ /* 0x000fc40008410000 */
[----:B------:R-:W-:Y:S02]  /*9f20*/  FFMA.FTZ R197, R197, R68, R174 ;  /* 0x00000044c5c57223 */ /* 0x000fe400000100ae */
[----:B------:R-:W-:Y:S01]  /*9f30*/  FFMA.FTZ R68, R144, UR14, -R61 ;  /* 0x0000000e90447c23 */ /* 0x000fe2000801083d */
[----:B------:R-:W-:Y:S01]  /*9f40*/  MOV R61, R205 ;  /* 0x000000cd003d7202 */ /* 0x000fe20000000f00 */
[----:B0-----:R-:W-:Y:S02]  /*9f50*/  @!P0 FADD.FTZ R62, R62, R203 ;  /* 0x000000cb3e3e8221 */ /* 0x001fe40000010000 */
[----:B------:R-:W-:Y:S02]  /*9f60*/  @!P0 FADD.FTZ R63, R63, R182 ;  /* 0x000000b63f3f8221 */ /* 0x000fe40000010000 */
[----:B-1----:R-:W-:Y:S01]  /*9f70*/  @!P0 FADD.FTZ R61, R61, R70 ;  /* 0x000000463d3d8221 */ /* 0x002fe20000010000 */
[----:B------:R-:W0:Y:S01]  /*9f80*/  SHFL.DOWN PT, R71, R62, 0x2, 0x1f ;  /* 0x08401f003e477f89 */ /* 0x000e2200000e0000 */
[----:B--2---:R-:W-:Y:S01]  /*9f90*/  @!P0 FADD.FTZ R60, R60, R65 ;  /* 0x000000413c3c8221 */ /* 0x004fe20000010000 */
[----:B------:R-:W-:Y:S01]  /*9fa0*/  ISETP.GT.AND P0, PT, R136, 0x1d, PT ;  /* 0x0000001d8800780c */ /* 0x000fe20003f04270 */
[----:B------:R-:W-:Y:S01]  /*9fb0*/  FMUL.FTZ R65, R144, UR15 ;  /* 0x0000000f90417c20 */ /* 0x000fe20008410000 */
[----:B------:R-:W1:Y:S01]  /*9fc0*/  SHFL.DOWN PT, R174, R63, 0x2, 0x1f ;  /* 0x08401f003fae7f89 */ /* 0x000e6200000e0000 */
[----:B------:R-:W-:-:S02]  /*9fd0*/  FFMA.FTZ R202, R171, R67, R202 ;  /* 0x00000043abca7223 */ /* 0x000fc400000100ca */
[----:B------:R-:W-:Y:S01]  /*9fe0*/  FMUL.FTZ R211, R211, R68 ;  /* 0x00000044d3d37220 */ /* 0x000fe20000410000 */
[----:B------:R-:W2:Y:S01]  /*9ff0*/  SHFL.DOWN PT, R144, R61, 0x2, 0x1f ;  /* 0x08401f003d907f89 */ /* 0x000ea200000e0000 */
[----:B------:R-:W-:Y:S02]  /*a000*/  FFMA.FTZ R67, R114, UR14, R65 ;  /* 0x0000000e72437c23 */ /* 0x000fe40008010041 */
[----:B------:R-:W-:Y:S01]  /*a010*/  FMUL.FTZ R68, R145, UR15 ;  /* 0x0000000f91447c20 */ /* 0x000fe20008410000 */
[----:B------:R-:W4:Y:S01]  /*a020*/  SHFL.DOWN PT, R69, R60, 0x2, 0x1f ;  /* 0x08401f003c457f89 */ /* 0x000f2200000e0000 */
[----:B------:R-:W-:Y:S02]  /*a030*/  FFMA.FTZ R211, R232, R67, R211 ;  /* 0x00000043e8d37223 */ /* 0x000fe400000100d3 */
[----:B------:R-:W-:Y:S02]  /*a040*/  FFMA.FTZ R65, R115, UR14, -R68 ;  /* 0x0000000e73417c23 */ /* 0x000fe40008010844 */
[----:B------:R-:W-:-:S02]  /*a050*/  FFMA.FTZ R211, R177, R114, R211 ;  /* 0x00000072b1d37223 */ /* 0x000fc400000100d3 */
[----:B------:R-:W-:Y:S02]  /*a060*/  FMUL.FTZ R68, R115, UR15 ;  /* 0x0000000f73447c20 */ /* 0x000fe40008410000 */
[----:B------:R-:W-:Y:S02]  /*a070*/  FMUL.FTZ R212, R212, R65 ;  /* 0x00000041d4d47220 */ /* 0x000fe40000410000 */
[----:B------:R-:W-:Y:S02]  /*a080*/  FFMA.FTZ R67, R145, UR14, R68 ;  /* 0x0000000e91437c23 */ /* 0x000fe40008010044 */
[----:B0-----:R-:W-:Y:S02]  /*a090*/  @!P0 FADD.FTZ R62, R62, R71 ;  /* 0x000000473e3e8221 */ /* 0x001fe40000010000 */
[----:B------:R-:W-:Y:S02]  /*a0a0*/  FMUL.FTZ R65, R146, UR15 ;  /* 0x0000000f92417c20 */ /* 0x000fe40008410000 */
[----:B-1----:R-:W-:Y:S01]  /*a0b0*/  @!P0 FADD.FTZ R63, R63, R174 ;  /* 0x000000ae3f3f8221 */ /* 0x002fe20000010000 */
[----:B------:R-:W-:Y:S01]  /*a0c0*/  SHFL.DOWN PT, R115, R62, 0x4, 0x1f ;  /* 0x08801f003e737f89 */ /* 0x000fe200000e0000 */
[----:B------:R-:W-:-:S02]  /*a0d0*/  FMUL.FTZ R68, R149, UR15 ;  /* 0x0000000f95447c20 */ /* 0x000fc40008410000 */
[----:B--2---:R-:W-:Y:S02]  /*a0e0*/  @!P0 FADD.FTZ R61, R61, R144 ;  /* 0x000000903d3d8221 */ /* 0x004fe40000010000 */
[----:B------:R-:W-:Y:S01]  /*a0f0*/  SHFL.DOWN PT, R144, R63, 0x4, 0x1f ;  /* 0x08801f003f907f89 */ /* 0x000fe200000e0000 */
[----:B----4-:R-:W-:Y:S01]  /*a100*/  @!P0 FADD.FTZ R60, R60, R69 ;  /* 0x000000453c3c8221 */ /* 0x010fe20000010000 */
[----:B------:R-:W-:Y:S01]  /*a110*/  ISETP.GT.AND P0, PT, R136, 0x1b, PT ;  /* 0x0000001b8800780c */ /* 0x000fe20003f04270 */
[----:B------:R-:W-:Y:S01]  /*a120*/  FFMA.FTZ R67, R188, R67, R212 ;  /* 0x00000043bc437223 */ /* 0x000fe200000100d4 */
[----:B------:R-:W0:Y:S01]  /*a130*/  SHFL.DOWN PT, R114, R61, 0x4, 0x1f ;  /* 0x08801f003d727f89 */ /* 0x000e2200000e0000 */
[----:B------:R-:W-:Y:S02]  /*a140*/  FFMA.FTZ R70, R148, UR14, -R65 ;  /* 0x0000000e94467c23 */ /* 0x000fe40008010841 */
[----:B------:R-:W-:Y:S01]  /*a150*/  FFMA.FTZ R65, R147, UR14, -R68 ;  /* 0x0000000e93417c23 */ /* 0x000fe20008010844 */
[----:B------:R-:W1:Y:S01]  /*a160*/  SHFL.DOWN PT, R71, R60, 0x4, 0x1f ;  /* 0x08801f003c477f89 */ /* 0x000e6200000e0000 */
[----:B------:R-:W-:-:S02]  /*a170*/  FFMA.FTZ R186, R186, R145, R67 ;  /* 0x00000091baba7223 */ /* 0x000fc40000010043 */
[----:B------:R-:W-:Y:S02]  /*a180*/  FMUL.FTZ R67, R148, UR15 ;  /* 0x0000000f94437c20 */ /* 0x000fe40008410000 */
[----:B------:R-:W-:Y:S02]  /*a190*/  FMUL.FTZ R218, R218, R65 ;  /* 0x00000041dada7220 */ /* 0x000fe40000410000 */
[----:B------:R-:W-:Y:S02]  /*a1a0*/  FMUL.FTZ R68, R147, UR15 ;  /* 0x0000000f93447c20 */ /* 0x000fe40008410000 */
[----:B------:R-:W-:Y:S02]  /*a1b0*/  FMUL.FTZ R65, R150, UR15 ;  /* 0x0000000f96417c20 */ /* 0x000fe40008410000 */
[----:B------:R-:W-:Y:S02]  /*a1c0*/  FFMA.FTZ R69, R146, UR14, R67 ;  /* 0x0000000e92457c23 */ /* 0x000fe40008010043 */
[----:B------:R-:W-:-:S02]  /*a1d0*/  FFMA.FTZ R67, R149, UR14, R68 ;  /* 0x0000000e95437c23 */ /* 0x000fc40008010044 */
[C---:B------:R-:W-:Y:S02]  /*a1e0*/  FFMA.FTZ R68, R152.reuse, UR14, -R65 ;  /* 0x0000000e98447c23 */ /* 0x040fe40008010841 */
[----:B------:R-:W-:Y:S02]  /*a1f0*/  FMUL.FTZ R65, R152, UR15 ;  /* 0x0000000f98417c20 */ /* 0x000fe40008410000 */
[----:B------:R-:W-:Y:S02]  /*a200*/  FMUL.FTZ R70, R213, R70 ;  /* 0x00000046d5467220 */ /* 0x000fe40000410000 */
[----:B0-----:R-:W-:Y:S02]  /*a210*/  @!P0 FADD.FTZ R61, R61, R114 ;  /* 0x000000723d3d8221 */ /* 0x001fe40000010000 */
[----:B------:R-:W-:Y:S02]  /*a220*/  FMUL.FTZ R221, R221, R68 ;  /* 0x00000044dddd7220 */ /* 0x000fe40000410000 */
[----:B------:R-:W-:Y:S01]  /*a230*/  FFMA.FTZ R68, R150, UR14, R65 ;  /* 0x0000000e96447c23 */ /* 0x000fe20008010041 */
[----:B------:R-:W0:Y:S01]  /*a240*/  SHFL.DOWN PT, R114, R61, 0x8, 0x1f ;  /* 0x09001f003d727f89 */ /* 0x000e2200000e0000 */
[----:B------:R-:W-:-:S02]  /*a250*/  FFMA.FTZ R69, R230, R69, R70 ;  /* 0x00000045e6457223 */ /* 0x000fc40000010046 */
[----:B------:R-:W-:Y:S02]  /*a260*/  FFMA.FTZ R68, R189, R68, R221 ;  /* 0x00000044bd447223 */ /* 0x000fe400000100dd */
[----:B------:R-:W-:Y:S02]  /*a270*/  FFMA.FTZ R69, R193, R146, R69 ;  /* 0x00000092c1457223 */ /* 0x000fe40000010045 */
[----:B------:R-:W-:Y:S02]  /*a280*/  @!P0 FADD.FTZ R62, R62, R115 ;  /* 0x000000733e3e8221 */ /* 0x000fe40000010000 */
[----:B------:R-:W-:Y:S02]  /*a290*/  @!P0 FADD.FTZ R63, R63, R144 ;  /* 0x000000903f3f8221 */ /* 0x000fe40000010000 */
[----:B-1----:R-:W-:Y:S01]  /*a2a0*/  @!P0 FADD.FTZ R60, R60, R71 ;  /* 0x000000473c3c8221 */ /* 0x002fe20000010000 */
[----:B------:R-:W-:Y:S01]  /*a2b0*/  ISETP.GT.AND P0, PT, R136, 0x17, PT ;  /* 0x000000178800780c */ /* 0x000fe20003f04270 */
[----:B------:R-:W-:Y:S01]  /*a2c0*/  FFMA.FTZ R185, R185, R150, R68 ;  /* 0x00000096b9b97223 */ /* 0x000fe20000010044 */
[----:B------:R-:W1:Y:S01]  /*a2d0*/  SHFL.DOWN PT, R71, R62, 0x8, 0x1f ;  /* 0x09001f003e477f89 */ /* 0x000e6200000e0000 */
[----:B------:R-:W-:-:S02]  /*a2e0*/  FMUL.FTZ R68, R153, UR15 ;  /* 0x0000000f99447c20 */ /* 0x000fc40008410000 */
[----:B------:R-:W-:Y:S01]  /*a2f0*/  FADD.FTZ R28, R69, R28 ;  /* 0x0000001c451c7221 */ /* 0x000fe20000010000 */
[----:B------:R-:W2:Y:S01]  /*a300*/  SHFL.DOWN PT, R144, R63, 0x8, 0x1f ;  /* 0x09001f003f907f89 */ /* 0x000ea200000e0000 */
[----:B------:R-:W-:Y:S02]  /*a310*/  FFMA.FTZ R218, R228, R67, R218 ;  /* 0x00000043e4da7223 */ /* 0x000fe400000100da */
[C---:B------:R-:W-:Y:S01]  /*a320*/  FFMA.FTZ R67, R151.reuse, UR14, -R68 ;  /* 0x0000000e97437c23 */ /* 0x040fe20008010844 */
[----:B------:R-:W4:Y:S01]  /*a330*/  SHFL.DOWN PT, R69, R60, 0x8, 0x1f ;  /* 0x09001f003c457f89 */ /* 0x000f2200000e0000 */
[----:B------:R-:W-:Y:S02]  /*a340*/  FMUL.FTZ R68, R151, UR15 ;  /* 0x0000000f97447c20 */ /* 0x000fe40008410000 */
[----:B------:R-:W-:Y:S02]  /*a350*/  FMUL.FTZ R65, R154, UR15 ;  /* 0x0000000f9a417c20 */ /* 0x000fe40008410000 */
[----:B------:R-:W-:-:S02]  /*a360*/  FMUL.FTZ R216, R216, R67 ;  /* 0x00000043d8d87220 */ /* 0x000fc40000410000 */
[----:B------:R-:W-:Y:S02]  /*a370*/  FFMA.FTZ R67, R153, UR14, R68 ;  /* 0x0000000e99437c23 */ /* 0x000fe40008010044 */
[C---:B------:R-:W-:Y:S02]  /*a380*/  FFMA.FTZ R68, R156.reuse, UR14, -R65 ;  /* 0x0000000e9c447c23 */ /* 0x040fe40008010841 */
[----:B------:R-:W-:Y:S02]  /*a390*/  FMUL.FTZ R65, R156, UR15 ;  /* 0x0000000f9c417c20 */ /* 0x000fe40008410000 */
[----:B------:R-:W-:Y:S02]  /*a3a0*/  FMUL.FTZ R219, R219, R68 ;  /* 0x00000044dbdb7220 */ /* 0x000fe40000410000 */
[----:B------:R-:W-:Y:S02]  /*a3b0*/  FMUL.FTZ R68, R157, UR15 ;  /* 0x0000000f9d447c20 */ /* 0x000fe40008410000 */
[----:B------:R-:W-:-:S02]  /*a3c0*/  FFMA.FTZ R70, R154, UR14, R65 ;  /* 0x0000000e9a467c23 */ /* 0x000fc40008010041 */
[----:B0-----:R-:W-:Y:S02]  /*a3d0*/  @!P0 FADD.FTZ R61, R61, R114 ;  /* 0x000000723d3d8221 */ /* 0x001fe40000010000 */
[----:B------:R-:W-:Y:S02]  /*a3e0*/  FFMA.FTZ R65, R155, UR14, -R68 ;  /* 0x0000000e9b417c23 */ /* 0x000fe40008010844 */
[----:B------:R-:W-:Y:S02]  /*a3f0*/  FFMA.FTZ R219, R223, R70, R219 ;  /* 0x00000046dfdb7223 */ /* 0x000fe400000100db */
[----:B------:R-:W-:Y:S01]  /*a400*/  FMUL.FTZ R214, R214, R65 ;  /* 0x00000041d6d67220 */ /* 0x000fe20000410000 */
[----:B------:R-:W0:Y:S01]  /*a410*/  SHFL.DOWN PT, R70, R61, 0x10, 0x1f ;  /* 0x0a001f003d467f89 */ /* 0x000e2200000e0000 */
[----:B------:R-:W-:Y:S02]  /*a420*/  FMUL.FTZ R68, R155, UR15 ;  /* 0x0000000f9b447c20 */ /* 0x000fe40008410000 */
[----:B------:R-:W-:-:S02]  /*a430*/  FMUL.FTZ R65, R158, UR15 ;  /* 0x0000000f9e417c20 */ /* 0x000fc40008410000 */
[----:B------:R-:W-:Y:S02]  /*a440*/  FFMA.FTZ R216, R222, R67, R216 ;  /* 0x00000043ded87223 */ /* 0x000fe400000100d8 */
[----:B-1----:R-:W-:Y:S02]  /*a450*/  @!P0 FADD.FTZ R62, R62, R71 ;  /* 0x000000473e3e8221 */ /* 0x002fe40000010000 */
[----:B--2---:R-:W-:Y:S02]  /*a460*/  @!P0 FADD.FTZ R63, R63, R144 ;  /* 0x000000903f3f8221 */ /* 0x004fe40000010000 */
[----:B----4-:R-:W-:Y:S01]  /*a470*/  @!P0 FADD.FTZ R60, R60, R69 ;  /* 0x000000453c3c8221 */ /* 0x010fe20000010000 */
[----:B------:R-:W1:Y:S01]  /*a480*/  SHFL.DOWN PT, R71, R62, 0x10, 0x1f ;  /* 0x0a001f003e477f89 */ /* 0x000e6200000e0000 */
[----:B------:R-:W-:Y:S01]  /*a490*/  FFMA.FTZ R67, R157, UR14, R68 ;  /* 0x0000000e9d437c23 */ /* 0x000fe20008010044 */
[----:B------:R-:W-:Y:S01]  /*a4a0*/  ISETP.GT.AND P0, PT, R136, 0xf, PT ;  /* 0x0000000f8800780c */ /* 0x000fe20003f04270 */
[C---:B------:R-:W-:Y:S01]  /*a4b0*/  FFMA.FTZ R68, R160.reuse, UR14, -R65 ;  /* 0x0000000ea0447c23 */ /* 0x040fe20008010841 */
[----:B------:R-:W2:Y:S01]  /*a4c0*/  SHFL.DOWN PT, R114, R63, 0x10, 0x1f ;  /* 0x0a001f003f727f89 */ /* 0x000ea200000e0000 */
[----:B------:R-:W-:-:S02]  /*a4d0*/  FMUL.FTZ R65, R160, UR15 ;  /* 0x0000000fa0417c20 */ /* 0x000fc40008410000 */
[----:B------:R-:W-:Y:S01]  /*a4e0*/  FMUL.FTZ R217, R217, R68 ;  /* 0x00000044d9d97220 */ /* 0x000fe20000410000 */
[----:B------:R-:W4:Y:S01]  /*a4f0*/  SHFL.DOWN PT, R69, R60, 0x10, 0x1f ;  /* 0x0a001f003c457f89 */ /* 0x000f2200000e0000 */
[----:B------:R-:W-:Y:S02]  /*a500*/  FFMA.FTZ R68, R158, UR14, R65 ;  /* 0x0000000e9e447c23 */ /* 0x000fe40008010041 */
[----:B------:R-:W-:Y:S02]  /*a510*/  FMUL.FTZ R65, R162, UR15 ;  /* 0x0000000fa2417c20 */ /* 0x000fe40008410000 */
[----:B------:R-:W-:Y:S02]  /*a520*/  FFMA.FTZ R217, R225, R68, R217 ;  /* 0x00000044e1d97223 */ /* 0x000fe400000100d9 */
[----:B------:R-:W-:Y:S02]  /*a530*/  FMUL.FTZ R68, R161, UR15 ;  /* 0x0000000fa1447c20 */ /* 0x000fe40008410000 */
[----:B------:R-:W-:-:S02]  /*a540*/  FFMA.FTZ R214, R224, R67, R214 ;  /* 0x00000043e0d67223 */ /* 0x000fc400000100d6 */
[----:B------:R-:W-:Y:S02]  /*a550*/  FFMA.FTZ R67, R159, UR14, -R68 ;  /* 0x0000000e9f437c23 */ /* 0x000fe40008010844 */
[----:B------:R-:W-:Y:S02]  /*a560*/  FFMA.FTZ R217, R64, R158, R217 ;  /* 0x0000009e40d97223 */ /* 0x000fe400000100d9 */
[----:B------:R-:W-:Y:S02]  /*a570*/  FFMA.FTZ R68, R164, UR14, -R65 ;  /* 0x0000000ea4447c23 */ /* 0x000fe40008010841 */
[----:B------:R-:W-:Y:S02]  /*a580*/  FMUL.FTZ R64, R163, UR15 ;  /* 0x0000000fa3407c20 */ /* 0x000fe40008410000 */
[----:B0-----:R-:W-:Y:S02]  /*a590*/  @!P0 FADD.FTZ R61, R61, R70 ;  /* 0x000000463d3d8221 */ /* 0x001fe40000010000 */
[----:B------:R-:W-:-:S02]  /*a5a0*/  FMUL.FTZ R215, R215, R68 ;  /* 0x00000044d7d77220 */ /* 0x000fc40000410000 */
[----:B------:R-:W-:Y:S02]  /*a5b0*/  FMUL.FTZ R70, R159, UR15 ;  /* 0x0000000f9f467c20 */ /* 0x000fe40008410000 */
[C---:B------:R-:W-:Y:S02]  /*a5c0*/  FFMA.FTZ R68, R165.reuse, UR14, -R64 ;  /* 0x0000000ea5447c23 */ /* 0x040fe40008010840 */
[----:B------:R-:W-:Y:S02]  /*a5d0*/  FMUL.FTZ R65, R164, UR15 ;  /* 0x0000000fa4417c20 */ /* 0x000fe40008410000 */
[----:B------:R-:W-:Y:S02]  /*a5e0*/  FMUL.FTZ R64, R165, UR15 ;  /* 0x0000000fa5407c20 */ /* 0x000fe40008410000 */
[----:B------:R-:W-:Y:S02]  /*a5f0*/  FMUL.FTZ R130, R130, R67 ;  /* 0x0000004382827220 */ /* 0x000fe40000410000 */
[----:B------:R-:W-:-:S02]  /*a600*/  FFMA.FTZ R67, R161, UR14, R70 ;  /* 0x0000000ea1437c23 */ /* 0x000fc40008010046 */
[----:B------:R-:W-:Y:S02]  /*a610*/  FMUL.FTZ R68, R131, R68 ;  /* 0x0000004483447220 */ /* 0x000fe40000410000 */
[----:B------:R-:W-:Y:S02]  /*a620*/  FFMA.FTZ R70, R162, UR14, R65 ;  /* 0x0000000ea2467c23 */ /* 0x000fe40008010041 */
[----:B------:R-:W-:Y:S02]  /*a630*/  FFMA.FTZ R64, R163, UR14, R64 ;  /* 0x0000000ea3407c23 */ /* 0x000fe40008010040 */
        /* <DEDUP_REMOVED lines=59> */
.L_x_4156:
[----:B0-----:R-:W-:Y:S05]  /*a9f0*/  BSYNC B0 ;  /* 0x0000000000007941 */ /* 0x001fea0003800000 */
.L_x_4155:
[----:B------:R-:W-:-:S04]  /*aa00*/  IADD3 R0, R0, 0x1, RZ ;  /* 0x0000000100007810 */ /* 0x000fc80007ffe0ff */
[----:B------:R-:W-:-:S13]  /*aa10*/  ISETP.GE.AND P0, PT, R0, c[0x0][0x16c], PT ;  /* 0x00005b0000007a0c */ /* 0x000fda0003f06270 */
[----:B---3--:R-:W-:Y:S01]  /*aa20*/  @P0 CALL.REL.NOINC `(.L_x_4120) ;  /* 0x0000001000000944 */ /* 0x008fe20003c00000 */
[----:B------:R-:W-:Y:S05]  /*aa30*/  BRA `(.L_x_4157) ;  /* 0xffffa14000007947 */ /* 0x000fea000383ffff */
.L_x_4120:
        /* <DEDUP_REMOVED lines=88> */
.L_x_4159:
[----:B------:R-:W-:Y:S05]  /*afc0*/  BSYNC B0 ;  /* 0x0000000000007941 */ /* 0x000fea0003800000 */
.L_x_4158:
        /* <DEDUP_REMOVED lines=35> */
[----:B------:R-:W-:Y:S03]  /*b200*/  @!P0 STG.E.U16 [R2.64+-0x580], R45 ;  /* 0xfffa802d02008986 */ /* 0x000fe6000c101506 */
[----:B-1----:R-:W-:Y:S01]  /*b210*/  LEA R37, R136, R5, 0x4 ;  /* 0x0000000588257211 */ /* 0x002fe200078e20ff */
[----:B------:R-:W-:Y:S01]  /*b220*/  @!P2 STG.E.U16 [R2.64+-0x540], R47 ;  /* 0xfffac02f0200a986 */ /* 0x000fe2000c101506 */
[----:B------:R-:W-:Y:S01]  /*b230*/  FADD.FTZ R5, R19, R138 ;  /* 0x0000008a13057221 */ /* 0x000fe20000010000 */
[----:B------:R-:W-:Y:S02]  /*b240*/  F2FP.BF16.PACK_AB R19, R20, R19 ;  /* 0x000000131413723e */ /* 0x000fe400000010ff */
[----:B------:R-:W-:Y:S01]  /*b250*/  @!P3 STG.E.U16 [R2.64+-0x500], R49 ;  /* 0xfffb00310200b986 */ /* 0x000fe2000c101506 */
[----:B------:R-:W-:-:S02]  /*b260*/  IADD3 R0, R37, 0x1, RZ ;  /* 0x0000000125007810 */ /* 0x000fc40007ffe0ff */
[----:B0-----:R-:W-:Y:S01]  /*b270*/  IADD3 R6, R37, 0x2, RZ ;  /* 0x0000000225067810 */ /* 0x001fe20007ffe0ff */
[----:B------:R-:W-:Y:S01]  /*b280*/  @!P4 STG.E.U16 [R2.64+-0x4c0], R51 ;  /* 0xfffb40330200c986 */ /* 0x000fe2000c101506 */
[-C--:B------:R-:W-:Y:S01]  /*b290*/  LEA.HI.SX32 R4, R0, R37.reuse, 0x1b ;  /* 0x0000002500047211 */ /* 0x080fe200078fdaff */
[----:B------:R-:W-:Y:S01]  /*b2a0*/  FADD.FTZ R0, R5, R20 ;  /* 0x0000001405007221 */ /* 0x000fe20000010000 */
[C---:B------:R-:W-:Y:S01]  /*b2b0*/  IADD3 R7, R37.reuse, 0x3, RZ ;  /* 0x0000000325077810 */ /* 0x040fe20007ffe0ff */
[----:B------:R-:W-:Y:S01]  /*b2c0*/  @!P5 STG.E.U16 [R2.64+-0x480], R53 ;  /* 0xfffb80350200d986 */ /* 0x000fe2000c101506 */
[C---:B------:R-:W-:Y:S01]  /*b2d0*/  IADD3 R8, R37.reuse, 0x4, RZ ;  /* 0x0000000425087810 */ /* 0x040fe20007ffe0ff */
[----:B------:R-:W-:Y:S01]  /*b2e0*/  FADD.FTZ R5, R0, R21 ;  /* 0x0000001500057221 */ /* 0x000fe20000010000 */
[C---:B------:R-:W-:Y:S01]  /*b2f0*/  IADD3 R9, R37.reuse, 0x5, RZ ;  /* 0x0000000525097810 */ /* 0x040fe20007ffe0ff */
[----:B------:R0:W-:Y:S01]  /*b300*/  @!P6 STG.E.U16 [R2.64+-0x440], R55 ;  /* 0xfffbc0370200e986 */ /* 0x0001e2000c101506 */
[----:B------:R-:W-:Y:S01]  /*b310*/  IADD3 R10, R37, 0x6, RZ ;  /* 0x00000006250a7810 */ /* 0x000fe20007ffe0ff */
[----:B------:R-:W-:Y:S01]  /*b320*/  FADD.FTZ R0, R5, R22 ;  /* 0x0000001605007221 */ /* 0x000fe20000010000 */
[----:B------:R-:W-:Y:S01]  /*b330*/  LEA.HI.SX32 R6, R6, R37, 0x1b ;  /* 0x0000002506067211 */ /* 0x000fe200078fdaff */
[----:B------:R-:W-:Y:S01]  /*b340*/  BAR.SYNC.DEFER_BLOCKING 0x0 ;  /* 0x0000000000007b1d */ /* 0x000fe20000010000 */
        /* <DEDUP_REMOVED lines=8> */
[----:B------:R-:W-:Y:S02]  /*b3d0*/  IADD3 R35, R37, 0xf, RZ ;  /* 0x0000000f25237810 */ /* 0x000fe40007ffe0ff */
[----:B------:R-:W-:Y:S02]  /*b3e0*/  LEA.HI.SX32 R7, R7, R37, 0x1b ;  /* 0x0000002507077211 */ /* 0x000fe400078fdaff */
[----:B------:R-:W-:Y:S02]  /*b3f0*/  F2FP.BF16.PACK_AB R21, R22, R21 ;  /* 0x000000151615723e */ /* 0x000fe400000010ff */
[----:B------:R-:W-:Y:S01]  /*b400*/  LEA.HI.SX32 R8, R8, R37, 0x1b ;  /* 0x0000002508087211 */ /* 0x000fe200078fdaff */
[----:B------:R-:W-:Y:S01]  /*b410*/  STS.U16 [R97], R19 ;  /* 0x0000001361007388 */ /* 0x000fe20000000400 */
[----:B0-----:R-:W-:Y:S01]  /*b420*/  F2FP.BF16.PACK_AB R2, R24, R23 ;  /* 0x000000171802723e */ /* 0x001fe200000010ff */
[----:B------:R-:W-:Y:S01]  /*b430*/  FADD.FTZ R23, R0, R23 ;  /* 0x0000001700177221 */ /* 0x000fe20000010000 */
[----:B------:R-:W-:Y:S01]  /*b440*/  LEA.HI.SX32 R9, R9, R37, 0x1b ;  /* 0x0000002509097211 */ /* 0x000fe200078fdaff */
[----:B------:R-:W-:Y:S01]  /*b450*/  IMAD R0, R140, c[0x0][0x2f8], RZ ;  /* 0x0000be008c007a24 */ /* 0x000fe200078e02ff */
[----:B------:R-:W-:Y:S01]  /*b460*/  PRMT R5, R19, 0x7632, R5 ;  /* 0x0000763213057816 */ /* 0x000fe20000000005 */
[----:B------:R-:W-:Y:S01]  /*b470*/  FADD.FTZ R24, R23, R24 ;  /* 0x0000001817187221 */ /* 0x000fe20000010000 */
[----:B------:R-:W-:-:S02]  /*b480*/  SHF.L.U32 R4, R4, 0x1, RZ ;  /* 0x0000000104047819 */ /* 0x000fc400000006ff */
[-C--:B------:R-:W-:Y:S02]  /*b490*/  LEA.HI.SX32 R10, R10, R37.reuse, 0x1b ;  /* 0x000000250a0a7211 */ /* 0x080fe400078fdaff */
[----:B------:R-:W-:Y:S01]  /*b4a0*/  SHF.L.U32 R6, R6, 0x1, RZ ;  /* 0x0000000106067819 */ /* 0x000fe200000006ff */
[----:B------:R0:W-:Y:S01]  /*b4b0*/  STS.U16 [R4+0x2], R5 ;  /* 0x0000020504007388 */ /* 0x0001e20000000400 */
[-C--:B------:R-:W-:Y:S02]  /*b4c0*/  LEA.HI.SX32 R11, R11, R37.reuse, 0x1b ;  /* 0x000000250b0b7211 */ /* 0x080fe400078fdaff */
[-C--:B------:R-:W-:Y:S01]  /*b4d0*/  LEA.HI.SX32 R12, R12, R37.reuse, 0x1b ;  /* 0x000000250c0c7211 */ /* 0x080fe200078fdaff */
[----:B------:R1:W-:Y:S01]  /*b4e0*/  STS.U16 [R6+0x4], R21 ;  /* 0x0000041506007388 */ /* 0x0003e20000000400 */
[-C--:B------:R-:W-:Y:S02]  /*b4f0*/  LEA.HI.SX32 R13, R13, R37.reuse, 0x1b ;  /* 0x000000250d0d7211 */ /* 0x080fe400078fdaff */
[----:B------:R-:W-:-:S02]  /*b500*/  LEA.HI.SX32 R14, R14, R37, 0x1b ;  /* 0x000000250e0e7211 */ /* 0x000fc400078fdaff */
[-C--:B------:R-:W-:Y:S02]  /*b510*/  LEA.HI.SX32 R15, R15, R37.reuse, 0x1b ;  /* 0x000000250f0f7211 */ /* 0x080fe400078fdaff */
[-C--:B------:R-:W-:Y:S02]  /*b520*/  LEA.HI.SX32 R16, R16, R37.reuse, 0x1b ;  /* 0x0000002510107211 */ /* 0x080fe400078fdaff */
[-C--:B------:R-:W-:Y:S02]  /*b530*/  LEA.HI.SX32 R17, R17, R37.reuse, 0x1b ;  /* 0x0000002511117211 */ /* 0x080fe400078fdaff */
[-C--:B------:R-:W-:Y:S02]  /*b540*/  LEA.HI.SX32 R18, R18, R37.reuse, 0x1b ;  /* 0x0000002512127211 */ /* 0x080fe400078fdaff */
[----:B------:R-:W-:Y:S02]  /*b550*/  LEA.HI.SX32 R35, R35, R37, 0x1b ;  /* 0x0000002523237211 */ /* 0x000fe400078fdaff */
[----:B------:R-:W-:-:S02]  /*b560*/  PRMT R20, R21, 0x7632, R20 ;  /* 0x0000763215147816 */ /* 0x000fc40000000014 */
[----:B------:R-:W-:Y:S02]  /*b570*/  SHF.L.U32 R7, R7, 0x1, RZ ;  /* 0x0000000107077819 */ /* 0x000fe400000006ff */
[----:B------:R-:W-:Y:S01]  /*b580*/  F2FP.BF16.PACK_AB R3, R26, R25 ;  /* 0x000000191a03723e */ /* 0x000fe200000010ff */
[----:B------:R-:W-:Y:S01]  /*b590*/  FADD.FTZ R25, R24, R25 ;  /* 0x0000001918197221 */ /* 0x000fe20000010000 */
[C---:B------:R-:W-:Y:S01]  /*b5a0*/  PRMT R22, R2.reuse, 0x7610, R22 ;  /* 0x0000761002167816 */ /* 0x040fe20000000016 */
[----:B------:R-:W-:Y:S01]  /*b5b0*/  STS.U16 [R7+0x6], R20 ;  /* 0x0000061407007388 */ /* 0x000fe20000000400 */
[----:B------:R-:W-:Y:S01]  /*b5c0*/  PRMT R37, R2, 0x7632, R37 ;  /* 0x0000763202257816 */ /* 0x000fe20000000025 */
[----:B------:R-:W-:Y:S01]  /*b5d0*/  FADD.FTZ R26, R25, R26 ;  /* 0x0000001a191a7221 */ /* 0x000fe20000010000 */
[----:B------:R-:W-:Y:S02]  /*b5e0*/  SHF.L.U32 R8, R8, 0x1, RZ ;  /* 0x0000000108087819 */ /* 0x000fe400000006ff */
        /* <DEDUP_REMOVED lines=77> */
.L_x_4161:
[----:B------:R-:W-:Y:S05]  /*bac0*/  BSYNC B0 ;  /* 0x0000000000007941 */ /* 0x000fea0003800000 */
.L_x_4160:
        /* <DEDUP_REMOVED lines=52> */
.L_x_4114:
        /* <DEDUP_REMOVED lines=11> */
[----:B------:R-:W0:Y:S01]  /*bec0*/  SHFL.DOWN P1, R3, R0, 0x2, 0x1f ;  /* 0x08401f0000037f89 */ /* 0x000e220000020000 */
[----:B----4-:R-:W-:-:S08]  /*bed0*/  ISETP.NE.AND P3, PT, R7, RZ, PT ;  /* 0x000000ff0700720c */ /* 0x010fd00003f65270 */
        /* <DEDUP_REMOVED lines=16> */
.L_x_4164:
[----:B------:R-:W-:Y:S05]  /*bfe0*/  BSYNC B0 ;  /* 0x0000000000007941 */ /* 0x000fea0003800000 */
.L_x_4163:
        /* <DEDUP_REMOVED lines=28> */
.L_x_4166:
[----:B------:R-:W3:Y:S02]  /*c1b0*/  S2R R21, SR_TID.X ;  /* 0x0000000000157919 */ /* 0x000ee40000002100 */
.L_x_4167:
[----:B------:R-:W-:Y:S05]  /*c1c0*/  BSYNC B0 ;  /* 0x0000000000007941 */ /* 0x000fea0003800000 */
.L_x_4165:
[----:B---3--:R-:W-:-:S13]  /*c1d0*/  ISETP.GE.AND P0, PT, R21, c[0x0][0x16c], PT ;  /* 0x00005b0015007a0c */ /* 0x008fda0003f06270 */
[----:B------:R-:W-:Y:S05]  /*c1e0*/  @P0 EXIT ;  /* 0x000000000000094d */ /* 0x000fea0003800000 */
[C---:B0-----:R-:W-:Y:S02]  /*c1f0*/  IMAD R0, R142.reuse, c[0x0][0x288], RZ ;  /* 0x0000a2008e007a24 */ /* 0x041fe400078e02ff */
        /* <DEDUP_REMOVED lines=19> */
.L_x_4168:
        /* <DEDUP_REMOVED lines=64> */
.L_x_4125:
[----:B------:R-:W-:Y:S01]  /*c730*/  HFMA2.MMA R215, -RZ, RZ, 0, 5.9604644775390625e-08 ;  /* 0x00000001ffd77435 */ /* 0x000fe200000001ff */
[----:B------:R-:W-:Y:S02]  /*c740*/  MOV R218, R66 ;  /* 0x0000004200da7202 */ /* 0x000fe40000000f00 */
[----:B------:R-:W-:Y:S02]  /*c750*/  MOV R216, RZ ;  /* 0x000000ff00d87202 */ /* 0x000fe40000000f00 */
[----:B------:R-:W-:-:S02]  /*c760*/  MOV R67, 0xffffffff ;  /* 0xffffffff00437802 */ /* 0x000fc40000000f00 */
[----:B------:R-:W-:Y:S02]  /*c770*/  MOV R64, 0xc790 ;  /* 0x0000c79000407802 */ /* 0x000fe40000000f00 */
[----:B-1---5:R-:W-:Y:S05]  /*c780*/  CALL.REL.NOINC `($__internal_101_$__cuda_sm70_shflsync_up) ;  /* 0x00001e4000007944 */ /* 0x022fea0003c00000 */
[----:B-1----:R-:W-:Y:S01]  /*c790*/  MOV R69, R67 ;  /* 0x0000004300457202 */ /* 0x002fe20000000f00 */
[----:B0-----:R-:W-:Y:S05]  /*c7a0*/  BRA `(.L_x_4169) ;  /* 0xffff9ee000007947 */ /* 0x001fea000383ffff */
.L_x_4126:
[----:B------:R-:W-:Y:S01]  /*c7b0*/  HFMA2.MMA R215, -RZ, RZ, 0, 5.9604644775390625e-08 ;  /* 0x00000001ffd77435 */ /* 0x000fe200000001ff */
[----:B------:R-:W-:Y:S02]  /*c7c0*/  MOV R218, R68 ;  /* 0x0000004400da7202 */ /* 0x000fe40000000f00 */
[----:B------:R-:W-:Y:S02]  /*c7d0*/  MOV R216, RZ ;  /* 0x000000ff00d87202 */ /* 0x000fe40000000f00 */
[----:B------:R-:W-:Y:S02]  /*c7e0*/  MOV R67, 0xffffffff ;  /* 0xffffffff00437802 */ /* 0x000fe40000000f00 */
[----:B------:R-:W-:Y:S02]  /*c7f0*/  MOV R64, 0xc810 ;  /* 0x0000c81000407802 */ /* 0x000fe40000000f00 */
[----:B012--5:R-:W-:Y:S05]  /*c800*/  CALL.REL.NOINC `($__internal_101_$__cuda_sm70_shflsync_up) ;  /* 0x00001dc000007944 */ /* 0x027fea0003c00000 */
[----:B0-----:R-:W-:Y:S01]  /*c810*/  HFMA2.MMA R215, -RZ, RZ, 0, 5.9604644775390625e-08 ;  /* 0x00000001ffd77435 */ /* 0x001fe200000001ff */
[----:B-1----:R-:W-:Y:S02]  /*c820*/  MOV R217, R67 ;  /* 0x0000004300d97202 */ /* 0x002fe40000000f00 */
[----:B------:R-:W-:-:S02]  /*c830*/  MOV R218, R70 ;  /* 0x0000004600da7202 */ /* 0x000fc40000000f00 */
[----:B------:R-:W-:Y:S02]  /*c840*/  MOV R216, RZ ;  /* 0x000000ff00d87202 */ /* 0x000fe40000000f00 */
[----:B------:R-:W-:Y:S02]  /*c850*/  MOV R67, 0xffffffff ;  /* 0xffffffff00437802 */ /* 0x000fe40000000f00 */
[----:B------:R-:W-:Y:S02]  /*c860*/  MOV R64, 0xc880 ;  /* 0x0000c88000407802 */ /* 0x000fe40000000f00 */
[----:B------:R-:W-:Y:S05]  /*c870*/  CALL.REL.NOINC `($__internal_101_$__cuda_sm70_shflsync_up) ;  /* 0x00001d5000007944 */ /* 0x000fea0003c00000 */
[----:B0-----:R-:W-:Y:S01]  /*c880*/  HFMA2.MMA R215, -RZ, RZ, 0, 5.9604644775390625e-08 ;  /* 0x00000001ffd77435 */ /* 0x001fe200000001ff */
[----:B-1----:R-:W-:Y:S02]  /*c890*/  MOV R219, R67 ;  /* 0x0000004300db7202 */ /* 0x002fe40000000f00 */
[----:B------:R-:W-:Y:S02]  /*c8a0*/  MOV R218, R71 ;  /* 0x0000004700da7202 */ /* 0x000fe40000000f00 */
[----:B------:R-:W-:Y:S02]  /*c8b0*/  MOV R216, RZ ;  /* 0x000000ff00d87202 */ /* 0x000fe40000000f00 */
[----:B------:R-:W-:-:S02]  /*c8c0*/  MOV R67, 0xffffffff ;  /* 0xffffffff00437802 */ /* 0x000fc40000000f00 */
[----:B------:R-:W-:Y:S02]  /*c8d0*/  MOV R64, 0xc8f0 ;  /* 0x0000c8f000407802 */ /* 0x000fe40000000f00 */
[----:B------:R-:W-:Y:S05]  /*c8e0*/  CALL.REL.NOINC `($__internal_101_$__cuda_sm70_shflsync_up) ;  /* 0x00001ce000007944 */ /* 0x000fea0003c00000 */
[----:B01----:R-:W-:Y:S01]  /*c8f0*/  FMUL.FTZ R215, R68, R67 ;  /* 0x0000004344d77220 */ /* 0x003fe20000410000 */
[----:B------:R-:W-:Y:S01]  /*c900*/  ISETP.GE.AND P0, PT, R136, 0x1, PT ;  /* 0x000000018800780c */ /* 0x000fe20003f06270 */
[C---:B------:R-:W-:Y:S02]  /*c910*/  FMUL.FTZ R216, R68.reuse, R219 ;  /* 0x000000db44d87220 */ /* 0x040fe40000410000 */
[----:B------:R-:W-:Y:S02]  /*c920*/  FMUL.FTZ R64, R68, R217 ;  /* 0x000000d944407220 */ /* 0x000fe40000410000 */
[----:B------:R-:W-:Y:S02]  /*c930*/  FFMA.FTZ R215, R66, R219, -R215 ;  /* 0x000000db42d77223 */ /* 0x000fe400000108d7 */
        /* <DEDUP_REMOVED lines=13> */
[----:B------:R-:W-:-:S02]  /*ca10*/  MOV R216, RZ ;  /* 0x000000ff00d87202 */ /* 0x000fc40000000f00 */
[----:B------:R-:W-:Y:S02]  /*ca20*/  MOV R218, R217 ;  /* 0x000000d900da7202 */ /* 0x000fe40000000f00 */
[----:B------:R-:W-:Y:S05]  /*ca30*/  CALL.REL.NOINC `($__internal_101_$__cuda_sm70_shflsync_up) ;  /* 0x00001b9000007944 */ /* 0x000fea0003c00000 */
[----:B0-----:R-:W-:Y:S01]  /*ca40*/  HFMA2.MMA R215, -RZ, RZ, 0, 1.1920928955078125e-07 ;  /* 0x00000002ffd77435 */ /* 0x001fe200000001ff */
[----:B-1----:R-:W-:Y:S02]  /*ca50*/  MOV R66, R67 ;  /* 0x0000004300427202 */ /* 0x002fe40000000f00 */
[----:B------:R-:W-:Y:S02]  /*ca60*/  MOV R218, R228 ;  /* 0x000000e400da7202 */ /* 0x000fe40000000f00 */
[----:B------:R-:W-:Y:S02]  /*ca70*/  MOV R216, RZ ;  /* 0x000000ff00d87202 */ /* 0x000fe40000000f00 */
[----:B------:R-:W-:Y:S02]  /*ca80*/  MOV R67, 0xffffffff ;  /* 0xffffffff00437802 */ /* 0x000fe40000000f00 */
[----:B------:R-:W-:Y:S02]  /*ca90*/  MOV R64, 0xcab0 ;  /* 0x0000cab000407802 */ /* 0x000fe40000000f00 */
[----:B------:R-:W-:Y:S05]  /*caa0*/  CALL.REL.NOINC `($__internal_101_$__cuda_sm70_shflsync_up) ;  /* 0x00001b2000007944 */ /* 0x000fea0003c00000 */
[----:B0-----:R-:W-:Y:S01]  /*cab0*/  HFMA2.MMA R215, -RZ, RZ, 0, 1.1920928955078125e-07 ;  /* 0x00000002ffd77435 */ /* 0x001fe200000001ff */
[----:B-1----:R-:W-:-:S02]  /*cac0*/  MOV R68, R67 ;  /* 0x0000004300447202 */ /* 0x002fc40000000f00 */
[----:B------:R-:W-:Y:S02]  /*cad0*/  MOV R218, R70 ;  /* 0x0000004600da7202 */ /* 0x000fe40000000f00 */
[----:B------:R-:W-:Y:S02]  /*cae0*/  MOV R216, RZ ;  /* 0x000000ff00d87202 */ /* 0x000fe40000000f00 */
[----:B------:R-:W-:Y:S02]  /*caf0*/  MOV R67, 0xffffffff ;  /* 0xffffffff00437802 */ /* 0x000fe40000000f00 */
[----:B------:R-:W-:Y:S02]  /*cb00*/  MOV R64, 0xcb20 ;  /* 0x0000cb2000407802 */ /* 0x000fe40000000f00 */
[----:B------:R-:W-:Y:S05]  /*cb10*/  CALL.REL.NOINC `($__internal_101_$__cuda_sm70_shflsync_up) ;  /* 0x00001ab000007944 */ /* 0x000fea0003c00000 */
[----:B0-----:R-:W-:Y:S01]  /*cb20*/  HFMA2.MMA R215, -RZ, RZ, 0, 1.1920928955078125e-07 ;  /* 0x00000002ffd77435 */ /* 0x001fe200000001ff */
[----:B-1----:R-:W-:Y:S02]  /*cb30*/  MOV R69, R67 ;  /* 0x0000004300457202 */ /* 0x002fe40000000f00 */
[----:B------:R-:W-:Y:S02]  /*cb40*/  MOV R218, R71 ;  /* 0x0000004700da7202 */ /* 0x000fe40000000f00 */
[----:B------:R-:W-:-:S02]  /*cb50*/  MOV R216, RZ ;  /* 0x000000ff00d87202 */ /* 0x000fc40000000f00 */
[----:B------:R-:W-:Y:S02]  /*cb60*/  MOV R67, 0xffffffff ;  /* 0xffffffff00437802 */ /* 0x000fe40000000f00 */
[----:B------:R-:W-:Y:S02]  /*cb70*/  MOV R64, 0xcb90 ;  /* 0x0000cb9000407802 */ /* 0x000fe40000000f00 */
[----:B------:R-:W-:Y:S05]  /*cb80*/  CALL.REL.NOINC `($__internal_101_$__cuda_sm70_shflsync_up) ;  /* 0x00001a4000007944 */ /* 0x000fea0003c00000 */
        /* <DEDUP_REMOVED lines=17> */
[----:B------:R-:W-:Y:S05]  /*cca0*/  CALL.REL.NOINC `($__internal_101_$__cuda_sm70_shflsync_up) ;  /* 0x0000192000007944 */ /* 0x000fea0003c00000 */
[----:B0-----:R-:W-:Y:S01]  /*ccb0*/  HFMA2.MMA R215, -RZ, RZ, 0, 2.384185791015625e-07 ;  /* 0x00000004ffd77435 */ /* 0x001fe200000001ff */
[----:B-1----:R-:W-:-:S02]  /*ccc0*/  MOV R66, R67 ;  /* 0x0000004300427202 */ /* 0x002fc40000000f00 */
[----:B------:R-:W-:Y:S02]  /*ccd0*/  MOV R218, R228 ;  /* 0x000000e400da7202 */ /* 0x000fe40000000f00 */
[----:B------:R-:W-:Y:S02]  /*cce0*/  MOV R216, RZ ;  /* 0x000000ff00d87202 */ /* 0x000fe40000000f00 */
[----:B------:R-:W-:Y:S02]  /*ccf0*/  MOV R67, 0xffffffff ;  /* 0xffffffff00437802 */ /* 0x000fe40000000f00 */
[----:B------:R-:W-:Y:S02]  /*cd00*/  MOV R64, 0xcd20 ;  /* 0x0000cd2000407802 */ /* 0x000fe40000000f00 */
[----:B------:R-:W-:Y:S05]  /*cd10*/  CALL.REL.NOINC `($__internal_101_$__cuda_sm70_shflsync_up) ;  /* 0x000018b000007944 */ /* 0x000fea0003c00000 */
[----:B0-----:R-:W-:Y:S01]  /*cd20*/  HFMA2.MMA R215, -RZ, RZ, 0, 2.384185791015625e-07 ;  /* 0x00000004ffd77435 */ /* 0x001fe200000001ff */
[----:B-1----:R-:W-:Y:S02]  /*cd30*/  MOV R68, R67 ;  /* 0x0000004300447202 */ /* 0x002fe40000000f00 */
[----:B------:R-:W-:Y:S02]  /*cd40*/  MOV R218, R70 ;  /* 0x0000004600da7202 */ /* 0x000fe40000000f00 */
[----:B------:R-:W-:-:S02]  /*cd50*/  MOV R216, RZ ;  /* 0x000000ff00d87202 */ /* 0x000fc40000000f00 */
[----:B------:R-:W-:Y:S02]  /*cd60*/  MOV R67, 0xffffffff ;  /* 0xffffffff00437802 */ /* 0x000fe40000000f00 */
[----:B------:R-:W-:Y:S02]  /*cd70*/  MOV R64, 0xcd90 ;  /* 0x0000cd9000407802 */ /* 0x000fe40000000f00 */
[----:B------:R-:W-:Y:S05]  /*cd80*/  CALL.REL.NOINC `($__internal_101_$__cuda_sm70_shflsync_up) ;  /* 0x0000184000007944 */ /* 0x000fea0003c00000 */
[----:B0-----:R-:W-:Y:S01]  /*cd90*/  HFMA2.MMA R215, -RZ, RZ, 0, 2.384185791015625e-07 ;  /* 0x00000004ffd77435 */ /* 0x001fe200000001ff */
[----:B-1----:R-:W-:Y:S02]  /*cda0*/  MOV R69, R67 ;  /* 0x0000004300457202 */ /* 0x002fe40000000f00 */
[----:B------:R-:W-:Y:S02]  /*cdb0*/  MOV R218, R71 ;  /* 0x0000004700da7202 */ /* 0x000fe40000000f00 */
[----:B------:R-:W-:Y:S02]  /*cdc0*/  MOV R216, RZ ;  /* 0x000000ff00d87202 */ /* 0x000fe40000000f00 */
[----:B------:R-:W-:Y:S02]  /*cdd0*/  MOV R67, 0xffffffff ;  /* 0xffffffff00437802 */ /* 0x000fe40000000f00 */
[----:B------:R-:W-:-:S02]  /*cde0*/  MOV R64, 0xce00 ;  /* 0x0000ce0000407802 */ /* 0x000fc40000000f00 */
[----:B------:R-:W-:Y:S05]  /*cdf0*/  CALL.REL.NOINC `($__internal_101_$__cuda_sm70_shflsync_up) ;  /* 0x000017d000007944 */ /* 0x000fea0003c00000 */
        /* <DEDUP_REMOVED lines=17> */
[----:B------:R-:W-:Y:S05]  /*cf10*/  CALL.REL.NOINC `($__internal_101_$__cuda_sm70_shflsync_up) ;  /* 0x000016b000007944 */ /* 0x000fea0003c00000 */
[----:B0-----:R-:W-:Y:S01]  /*cf20*/  HFMA2.MMA R215, -RZ, RZ, 0, 4.76837158203125e-07 ;  /* 0x00000008ffd77435 */ /* 0x001fe200000001ff */
[----:B-1----:R-:W-:-:S02]  /*cf30*/  MOV R66, R67 ;  /* 0x0000004300427202 */ /* 0x002fc40000000f00 */
[----:B------:R-:W-:Y:S02]  /*cf40*/  MOV R218, R228 ;  /* 0x000000e400da7202 */ /* 0x000fe40000000f00 */
[----:B------:R-:W-:Y:S02]  /*cf50*/  MOV R216, RZ ;  /* 0x000000ff00d87202 */ /* 0x000fe40000000f00 */
[----:B------:R-:W-:Y:S02]  /*cf60*/  MOV R67, 0xffffffff ;  /* 0xffffffff00437802 */ /* 0x000fe40000000f00 */
[----:B------:R-:W-:Y:S02]  /*cf70*/  MOV R64, 0xcf90 ;  /* 0x0000cf9000407802 */ /* 0x000fe40000000f00 */
[----:B------:R-:W-:Y:S05]  /*cf80*/  CALL.REL.NOINC `($__internal_101_$__cuda_sm70_shflsync_up) ;  /* 0x0000164000007944 */ /* 0x000fea0003c00000 */
[----:B0-----:R-:W-:Y:S01]  /*cf90*/  HFMA2.MMA R215, -RZ, RZ, 0, 4.76837158203125e-07 ;  /* 0x00000008ffd77435 */ /* 0x001fe200000001ff */
[----:B-1----:R-:W-:Y:S02]  /*cfa0*/  MOV R68, R67 ;  /* 0x0000004300447202 */ /* 0x002fe40000000f00 */
[----:B------:R-:W-:Y:S02]  /*cfb0*/  MOV R218, R70 ;  /* 0x0000004600da7202 */ /* 0x000fe40000000f00 */
[----:B------:R-:W-:-:S02]  /*cfc0*/  MOV R216, RZ ;  /* 0x000000ff00d87202 */ /* 0x000fc40000000f00 */
[----:B------:R-:W-:Y:S02]  /*cfd0*/  MOV R67, 0xffffffff ;  /* 0xffffffff00437802 */ /* 0x000fe40000000f00 */
[----:B------:R-:W-:Y:S02]  /*cfe0*/  MOV R64, 0xd000 ;  /* 0x0000d00000407802 */ /* 0x000fe40000000f00 */
[----:B------:R-:W-:Y:S05]  /*cff0*/  CALL.REL.NOINC `($__internal_101_$__cuda_sm70_shflsync_up) ;  /* 0x000015d000007944 */ /* 0x000fea0003c00000 */
[----:B0-----:R-:W-:Y:S01]  /*d000*/  HFMA2.MMA R215, -RZ, RZ, 0, 4.76837158203125e-07 ;  /* 0x00000008ffd77435 */ /* 0x001fe200000001ff */
[----:B-1----:R-:W-:Y:S02]  /*d010*/  MOV R69, R67 ;  /* 0x0000004300457202 */ /* 0x002fe40000000f00 */
[----:B------:R-:W-:Y:S02]  /*d020*/  MOV R218, R71 ;  /* 0x0000004700da7202 */ /* 0x000fe40000000f00 */
[----:B------:R-:W-:Y:S02]  /*d030*/  MOV R216, RZ ;  /* 0x000000ff00d87202 */ /* 0x000fe40000000f00 */
[----:B------:R-:W-:Y:S02]  /*d040*/  MOV R67, 0xffffffff ;  /* 0xffffffff00437802 */ /* 0x000fe40000000f00 */
[----:B------:R-:W-:-:S02]  /*d050*/  MOV R64, 0xd070 ;  /* 0x0000d07000407802 */ /* 0x000fc40000000f00 */
[----:B------:R-:W-:Y:S05]  /*d060*/  CALL.REL.NOINC `($__internal_101_$__cuda_sm70_shflsync_up) ;  /* 0x0000156000007944 */ /* 0x000fea0003c00000 */
[----:B------:R-:W-:Y:S01]  /*d070*/  ISETP.GE.AND P0, PT, R136, 0x8, PT ;  /* 0x000000088800780c */ /* 0x000fe20003f06270 */
[----:B------:R-:W-:-:S02]  /*d080*/  FMUL.FTZ R64, R66, R228 ;  /* 0x000000e442407220 */ /* 0x000fc40000410000 */
[-C--:B0-----:R-:W-:Y:S02]  /*d090*/  FMUL.FTZ R218, R69, R228.reuse ;  /* 0x000000e445da7220 */ /* 0x081fe40000410000 */
        /* <DEDUP_REMOVED lines=8> */
[----:B------:R-:W-:Y:S01]  /*d120*/  MOV R216, RZ ;  /* 0x000000ff00d87202 */ /* 0x000fe20000000f00 */
[----:B------:R-:W-:Y:S01]  /*d130*/  @P0 FADD.FTZ R71, R71, R218 ;  /* 0x000000da47470221 */ /* 0x000fe20000010000 */
[----:B------:R-:W-:Y:S01]  /*d140*/  MOV R67, 0xffffffff ;  /* 0xffffffff00437802 */ /* 0x000fe20000000f00 */
[----:B------:R-:W-:Y:S01]  /*d150*/  @P0 FADD.FTZ R70, R70, R65 ;  /* 0x0000004146460221 */ /* 0x000fe20000010000 */
[----:B------:R-:W-:-:S02]  /*d160*/  MOV R66, R217 ;  /* 0x000000d900427202 */ /* 0x000fc40000000f00 */
[----:B------:R-:W-:Y:S02]  /*d170*/  MOV R218, R217 ;  /* 0x000000d900da7202 */ /* 0x000fe40000000f00 */
[----:B------:R-:W-:Y:S02]  /*d180*/  MOV R69, R71 ;  /* 0x0000004700457202 */ /* 0x000fe40000000f00 */
[----:B------:R-:W-:Y:S02]  /*d190*/  MOV R64, 0xd1b0 ;  /* 0x0000d1b000407802 */ /* 0x000fe40000000f00 */
[----:B------:R-:W-:Y:S05]  /*d1a0*/  CALL.REL.NOINC `($__internal_101_$__cuda_sm70_shflsync_up) ;  /* 0x0000142000007944 */ /* 0x000fea0003c00000 */
[----:B0-----:R-:W-:Y:S01]  /*d1b0*/  HFMA2.MMA R215, -RZ, RZ, 0, 9.5367431640625e-07 ;  /* 0x00000010ffd77435 */ /* 0x001fe200000001ff */
[----:B-1----:R-:W-:Y:S02]  /*d1c0*/  MOV R217, R67 ;  /* 0x0000004300d97202 */ /* 0x002fe40000000f00 */
[----:B------:R-:W-:Y:S02]  /*d1d0*/  MOV R218, R68 ;  /* 0x0000004400da7202 */ /* 0x000fe40000000f00 */
[----:B------:R-:W-:Y:S02]  /*d1e0*/  MOV R216, RZ ;  /* 0x000000ff00d87202 */ /* 0x000fe40000000f00 */
[----:B------:R-:W-:-:S02]  /*d1f0*/  MOV R67, 0xffffffff ;  /* 0xffffffff00437802 */ /* 0x000fc40000000f00 */
[----:B------:R-:W-:Y:S02]  /*d200*/  MOV R64, 0xd220 ;  /* 0x0000d22000407802 */ /* 0x000fe40000000f00 */
[----:B------:R-:W-:Y:S05]  /*d210*/  CALL.REL.NOINC `($__internal_101_$__cuda_sm70_shflsync_up) ;  /* 0x000013b000007944 */ /* 0x000fea0003c00000 */
[----:B0-----:R-:W-:Y:S01]  /*d220*/  HFMA2.MMA R215, -RZ, RZ, 0, 9.5367431640625e-07 ;  /* 0x00000010ffd77435 */ /* 0x001fe200000001ff */
[----:B-1----:R-:W-:Y:S02]  /*d230*/  MOV R219, R67 ;  /* 0x0000004300db7202 */ /* 0x002fe40000000f00 */
[----:B------:R-:W-:Y:S02]  /*d240*/  MOV R218, R70 ;  /* 0x0000004600da7202 */ /* 0x000fe40000000f00 */
[----:B------:R-:W-:Y:S02]  /*d250*/  MOV R216, RZ ;  /* 0x000000ff00d87202 */ /* 0x000fe40000000f00 */
[----:B------:R-:W-:Y:S02]  /*d260*/  MOV R67, 0xffffffff ;  /* 0xffffffff00437802 */ /* 0x000fe40000000f00 */
[----:B------:R-:W-:Y:S02]  /*d270*/  MOV R64, 0xd290 ;  /* 0x0000d29000407802 */ /* 0x000fe40000000f00 */
[----:B------:R-:W-:Y:S05]  /*d280*/  CALL.REL.NOINC `($__internal_101_$__cuda_sm70_shflsync_up) ;  /* 0x0000134000007944 */ /* 0x000fea0003c00000 */
[----:B0-----:R-:W-:Y:S01]  /*d290*/  HFMA2.MMA R215, -RZ, RZ, 0, 9.5367431640625e-07 ;  /* 0x00000010ffd77435 */ /* 0x001fe200000001ff */
[----:B-1----:R-:W-:-:S02]  /*d2a0*/  MOV R221, R67 ;  /* 0x0000004300dd7202 */ /* 0x002fc40000000f00 */
[----:B------:R-:W-:Y:S02]  /*d2b0*/  MOV R218, R71 ;  /* 0x0000004700da7202 */ /* 0x000fe40000000f00 */
[----:B------:R-:W-:Y:S02]  /*d2c0*/  MOV R216, RZ ;  /* 0x000000ff00d87202 */ /* 0x000fe40000000f00 */
[----:B------:R-:W-:Y:S02]  /*d2d0*/  MOV R67, 0xffffffff ;  /* 0xffffffff00437802 */ /* 0x000fe40000000f00 */
[----:B------:R-:W-:Y:S02]  /*d2e0*/  MOV R64, 0xd300 ;  /* 0x0000d30000407802 */ /* 0x000fe40000000f00 */
[----:B------:R-:W-:Y:S05]  /*d2f0*/  CALL.REL.NOINC `($__internal_101_$__cuda_sm70_shflsync_up) ;  /* 0x000012d000007944 */ /* 0x000fea0003c00000 */
[----:B01----:R-:W-:Y:S05]  /*d300*/  BRA `(.L_x_4170) ;  /* 0xffff97d000007947 */ /* 0x003fea000383ffff */
.L_x_4131:
[----:B------:R-:W-:Y:S01]  /*d310*/  HFMA2.MMA R215, -RZ, RZ, 0, 5.9604644775390625e-08 ;  /* 0x00000001ffd77435 */ /* 0x000fe200000001ff */
[----:B------:R-:W-:Y:S02]  /*d320*/  MOV R216, RZ ;  /* 0x000000ff00d87202 */ /* 0x000fe40000000f00 */
[----:B-1----:R-:W-:Y:S02]  /*d330*/  MOV R67, 0xffffffff ;  /* 0xffffffff00437802 */ /* 0x002fe40000000f00 */
[----:B0-----:R-:W-:-:S02]  /*d340*/  MOV R64, 0xd360 ;  /* 0x0000d36000407802 */ /* 0x001fc40000000f00 */
[----:B-----5:R-:W-:Y:S05]  /*d350*/  CALL.REL.NOINC `($__internal_101_$__cuda_sm70_shflsync_up) ;  /* 0x0000127000007944 */ /* 0x020fea0003c00000 */
[----:B0-----:R-:W-:Y:S01]  /*d360*/  HFMA2.MMA R215, -RZ, RZ, 0, 5.9604644775390625e-08 ;  /* 0x00000001ffd77435 */ /* 0x001fe200000001ff */
[----:B-1----:R-:W-:-:S02]  /*d370*/  MOV R66, R67 ;  /* 0x0000004300427202 */ /* 0x002fc40000000f00 */
[----:B------:R-:W-:Y:S02]  /*d380*/  MOV R218, R217 ;  /* 0x000000d900da7202 */ /* 0x000fe40000000f00 */
[----:B------:R-:W-:Y:S02]  /*d390*/  MOV R216, RZ ;  /* 0x000000ff00d87202 */ /* 0x000fe40000000f00 */
[----:B------:R-:W-:Y:S02]  /*d3a0*/  MOV R67, 0xffffffff ;  /* 0xffffffff00437802 */ /* 0x000fe40000000f00 */
[----:B------:R-:W-:Y:S02]  /*d3b0*/  MOV R64, 0xd3d0 ;  /* 0x0000d3d000407802 */ /* 0x000fe40000000f00 */
[----:B------:R-:W-:Y:S05]  /*d3c0*/  CALL.REL.NOINC `($__internal_101_$__cuda_sm70_shflsync_up) ;  /* 0x0000120000007944 */ /* 0x000fea0003c00000 */
[----:B0-----:R-:W-:Y:S01]  /*d3d0*/  HFMA2.MMA R215, -RZ, RZ, 0, 5.9604644775390625e-08 ;  /* 0x00000001ffd77435 */ /* 0x001fe200000001ff */
[----:B-1----:R-:W-:Y:S02]  /*d3e0*/  MOV R68, R67 ;  /* 0x0000004300447202 */ /* 0x002fe40000000f00 */
[----:B------:R-:W-:Y:S02]  /*d3f0*/  MOV R218, R70 ;  /* 0x0000004600da7202 */ /* 0x000fe40000000f00 */
[----:B------:R-:W-:-:S02]  /*d400*/  MOV R216, RZ ;  /* 0x000000ff00d87202 */ /* 0x000fc40000000f00 */
[----:B------:R-:W-:Y:S02]  /*d410*/  MOV R67, 0xffffffff ;  /* 0xffffffff00437802 */ /* 0x000fe40000000f00 */
[----:B------:R-:W-:Y:S02]  /*d420*/  MOV R64, 0xd440 ;  /* 0x0000d44000407802 */ /* 0x000fe40000000f00 */
[----:B------:R-:W-:Y:S05]  /*d430*/  CALL.REL.NOINC `($__internal_101_$__cuda_sm70_shflsync_up) ;  /* 0x0000119000007944 */ /* 0x000fea0003c00000 */
[----:B0-----:R-:W-:Y:S01]  /*d440*/  HFMA2.MMA R215, -RZ, RZ, 0, 5.9604644775390625e-08 ;  /* 0x00000001ffd77435 */ /* 0x001fe200000001ff */
[----:B-1----:R-:W-:Y:S02]  /*d450*/  MOV R70, R67 ;  /* 0x0000004300467202 */ /* 0x002fe40000000f00 */
[----:B------:R-:W-:Y:S02]  /*d460*/  MOV R218, R69 ;  /* 0x0000004500da7202 */ /* 0x000fe40000000f00 */
[----:B------:R-:W-:Y:S02]  /*d470*/  MOV R216, RZ ;  /* 0x000000ff00d87202 */ /* 0x000fe40000000f00 */
[----:B------:R-:W-:Y:S02]  /*d480*/  MOV R67, 0xffffffff ;  /* 0xffffffff00437802 */ /* 0x000fe40000000f00 */
[----:B------:R-:W-:-:S02]  /*d490*/  MOV R64, 0xd4b0 ;  /* 0x0000d4b000407802 */ /* 0x000fc40000000f00 */
[----:B------:R-:W-:Y:S05]  /*d4a0*/  CALL.REL.NOINC `($__internal_101_$__cuda_sm70_shflsync_up) ;  /* 0x0000112000007944 */ /* 0x000fea0003c00000 */
[----:B-1----:R-:W-:Y:S01]  /*d4b0*/  MOV R69, R67 ;  /* 0x0000004300457202 */ /* 0x002fe20000000f00 */
[----:B------:R-:W-:Y:S01]  /*d4c0*/  HFMA2.MMA R67, -RZ, RZ, 0, 0 ;  /* 0x00000000ff437435 */ /* 0x000fe200000001ff */
[----:B------:R-:W-:-:S02]  /*d4d0*/  MOV R71, R66 ;  /* 0x0000004200477202 */ /* 0x000fc40000000f00 */
[----:B0-----:R-:W-:Y:S02]  /*d4e0*/  MOV R215, R68 ;  /* 0x0000004400d77202 */ /* 0x001fe40000000f00 */
[----:B------:R-:W-:Y:S02]  /*d4f0*/  MOV R64, R60 ;  /* 0x0000003c00407202 */ /* 0x000fe40000000f00 */
[----:B------:R-:W-:Y:S02]  /*d500*/  MOV R68, 0x1f ;  /* 0x0000001f00447802 */ /* 0x000fe40000000f00 */
[----:B------:R-:W-:Y:S02]  /*d510*/  MOV R65, 0xffffffff ;  /* 0xffffffff00417802 */ /* 0x000fe40000000f00 */
[----:B------:R-:W-:Y:S02]  /*d520*/  MOV R66, 0xd540 ;  /* 0x0000d54000427802 */ /* 0x000fe40000000f00 */
[----:B------:R-:W-:Y:S05]  /*d530*/  CALL.REL.NOINC `($__internal_100_$__cuda_sm70_shflsync_idx_p) ;  /* 0x0000104000007944 */ /* 0x000fea0003c00000 */
[----:B-1----:R-:W-:Y:S01]  /*d540*/  MOV R60, R67 ;  /* 0x00000043003c7202 */ /* 0x002fe20000000f00 */
[----:B------:R-:W-:Y:S01]  /*d550*/  HFMA2.MMA R67, -RZ, RZ, 0, 0 ;  /* 0x00000000ff437435 */ /* 0x000fe200000001ff */
[----:B0-----:R-:W-:-:S02]  /*d560*/  MOV R64, R61 ;  /* 0x0000003d00407202 */ /* 0x001fc40000000f00 */
[----:B------:R-:W-:Y:S02]  /*d570*/  MOV R68, 0x1f ;  /* 0x0000001f00447802 */ /* 0x000fe40000000f00 */
[----:B------:R-:W-:Y:S02]  /*d580*/  MOV R65, 0xffffffff ;  /* 0xffffffff00417802 */ /* 0x000fe40000000f00 */
[----:B------:R-:W-:Y:S02]  /*d590*/  MOV R66, 0xd5b0 ;  /* 0x0000d5b000427802 */ /* 0x000fe40000000f00 */
[----:B------:R-:W-:Y:S05]  /*d5a0*/  CALL.REL.NOINC `($__internal_100_$__cuda_sm70_shflsync_idx_p) ;  /* 0x00000fd000007944 */ /* 0x000fea0003c00000 */
[----:B-1----:R-:W-:Y:S01]  /*d5b0*/  MOV R61, R67 ;  /* 0x00000043003d7202 */ /* 0x002fe20000000f00 */
[----:B------:R-:W-:Y:S01]  /*d5c0*/  HFMA2.MMA R67, -RZ, RZ, 0, 0 ;  /* 0x00000000ff437435 */ /* 0x000fe200000001ff */
[----:B0-----:R-:W-:Y:S02]  /*d5d0*/  MOV R64, R62 ;  /* 0x0000003e00407202 */ /* 0x001fe40000000f00 */
[----:B------:R-:W-:Y:S02]  /*d5e0*/  MOV R68, 0x1f ;  /* 0x0000001f00447802 */ /* 0x000fe40000000f00 */
[----:B------:R-:W-:-:S02]  /*d5f0*/  MOV R65, 0xffffffff ;  /* 0xffffffff00417802 */ /* 0x000fc40000000f00 */
[----:B------:R-:W-:Y:S02]  /*d600*/  MOV R66, 0xd620 ;  /* 0x0000d62000427802 */ /* 0x000fe40000000f00 */
[----:B------:R-:W-:Y:S05]  /*d610*/  CALL.REL.NOINC `($__internal_100_$__cuda_sm70_shflsync_idx_p) ;  /* 0x00000f6000007944 */ /* 0x000fea0003c00000 */
[----:B-1----:R-:W-:Y:S01]  /*d620*/  MOV R62, R67 ;  /* 0x00000043003e7202 */ /* 0x002fe20000000f00 */
[----:B------:R-:W-:Y:S01]  /*d630*/  HFMA2.MMA R67, -RZ, RZ, 0, 0 ;  /* 0x00000000ff437435 */ /* 0x000fe200000001ff */
[----:B0-----:R-:W-:Y:S02]  /*d640*/  MOV R64, R63 ;  /* 0x0000003f00407202 */ /* 0x001fe40000000f00 */
[----:B------:R-:W-:Y:S02]  /*d650*/  MOV R68, 0x1f ;  /* 0x0000001f00447802 */ /* 0x000fe40000000f00 */
[----:B------:R-:W-:Y:S02]  /*d660*/  MOV R65, 0xffffffff ;  /* 0xffffffff00417802 */ /* 0x000fe40000000f00 */
[----:B------:R-:W-:Y:S02]  /*d670*/  MOV R66, 0xd690 ;  /* 0x0000d69000427802 */ /* 0x000fe40000000f00 */
[----:B------:R-:W-:Y:S05]  /*d680*/  CALL.REL.NOINC `($__internal_100_$__cuda_sm70_shflsync_idx_p) ;  /* 0x00000ef000007944 */ /* 0x000fea0003c00000 */
[----:B-1----:R-:W-:Y:S01]  /*d690*/  MOV R63, R67 ;  /* 0x00000043003f7202 */ /* 0x002fe20000000f00 */
[----:B0-----:R-:W-:Y:S05]  /*d6a0*/  BRA `(.L_x_4171) ;  /* 0xffff975000007947 */ /* 0x001fea000383ffff */
.L_x_4134:
[----:B------:R-:W-:Y:S01]  /*d6b0*/  HFMA2.MMA R69, -RZ, RZ, 0, 5.9604644775390625e-08 ;  /* 0x00000001ff457435 */ /* 0x000fe200000001ff */
[----:B------:R-:W-:-:S02]  /*d6c0*/  MOV R68, 0x1f ;  /* 0x0000001f00447802 */ /* 0x000fc40000000f00 */
[----:B------:R-:W-:Y:S02]  /*d6d0*/  MOV R247, 0xffffffff ;  /* 0xffffffff00f77802 */ /* 0x000fe40000000f00 */
[----:B------:R-:W-:Y:S02]  /*d6e0*/  MOV R64, 0xd700 ;  /* 0x0000d70000407802 */ /* 0x000fe40000000f00 */
[----:B------:R-:W-:Y:S05]  /*d6f0*/  CALL.REL.NOINC `($__internal_99_$__cuda_sm70_shflsync_down) ;  /* 0x00000e4000007944 */ /* 0x000fea0003c00000 */
[----:B-1----:R-:W-:Y:S01]  /*d700*/  MOV R66, R247 ;  /* 0x000000f700427202 */ /* 0x002fe20000000f00 */
[----:B0-----:R-:W-:Y:S05]  /*d710*/  BRA `(.L_x_4172) ;  /* 0xffffa9a000007947 */ /* 0x001fea000383ffff */
.L_x_4135:
[----:B------:R-:W-:Y:S01]  /*d720*/  HFMA2.MMA R69, -RZ, RZ, 0, 5.9604644775390625e-08 ;  /* 0x00000001ff457435 */ /* 0x000fe200000001ff */
[----:B0-----:R-:W-:Y:S02]  /*d730*/  MOV R70, R240 ;  /* 0x000000f000467202 */ /* 0x001fe40000000f00 */
[----:B------:R-:W-:Y:S02]  /*d740*/  MOV R68, 0x1f ;  /* 0x0000001f00447802 */ /* 0x000fe40000000f00 */
[----:B------:R-:W-:Y:S02]  /*d750*/  MOV R247, 0xffffffff ;  /* 0xffffffff00f77802 */ /* 0x000fe40000000f00 */
[----:B------:R-:W-:-:S02]  /*d760*/  MOV R64, 0xd780 ;  /* 0x0000d78000407802 */ /* 0x000fc40000000f00 */
[----:B-1----:R-:W-:Y:S05]  /*d770*/  CALL.REL.NOINC `($__internal_99_$__cuda_sm70_shflsync_down) ;  /* 0x00000dc000007944 */ /* 0x002fea0003c00000 */
[----:B0-----:R-:W-:Y:S01]  /*d780*/  HFMA2.MMA R69, -RZ, RZ, 0, 5.9604644775390625e-08 ;  /* 0x00000001ff457435 */ /* 0x001fe200000001ff */
[----:B-1----:R-:W-:-:S02]  /*d790*/  MOV R67, R247 ;  /* 0x000000f700437202 */ /* 0x002fc40000000f00 */
[----:B------:R-:W-:Y:S02]  /*d7a0*/  MOV R70, R239 ;  /* 0x000000ef00467202 */ /* 0x000fe40000000f00 */
[----:B------:R-:W-:Y:S02]  /*d7b0*/  MOV R68, 0x1f ;  /* 0x0000001f00447802 */ /* 0x000fe40000000f00 */
[----:B------:R-:W-:Y:S02]  /*d7c0*/  MOV R247, 0xffffffff ;  /* 0xffffffff00f77802 */ /* 0x000fe40000000f00 */
[----:B------:R-:W-:Y:S02]  /*d7d0*/  MOV R64, 0xd7f0 ;  /* 0x0000d7f000407802 */ /* 0x000fe40000000f00 */
[----:B------:R-:W-:Y:S05]  /*d7e0*/  CALL.REL.NOINC `($__internal_99_$__cuda_sm70_shflsync_down) ;  /* 0x00000d5000007944 */ /* 0x000fea0003c00000 */
[----:B0-----:R-:W-:Y:S01]  /*d7f0*/  HFMA2.MMA R69, -RZ, RZ, 0, 5.9604644775390625e-08 ;  /* 0x00000001ff457435 */ /* 0x001fe200000001ff */
[----:B-1----:R-:W-:Y:S02]  /*d800*/  MOV R71, R247 ;  /* 0x000000f700477202 */ /* 0x002fe40000000f00 */
[----:B------:R-:W-:Y:S02]  /*d810*/  MOV R70, R249 ;  /* 0x000000f900467202 */ /* 0x000fe40000000f00 */
[----:B------:R-:W-:-:S02]  /*d820*/  MOV R68, 0x1f ;  /* 0x0000001f00447802 */ /* 0x000fc40000000f00 */
[----:B------:R-:W-:Y:S02]  /*d830*/  MOV R247, 0xffffffff ;  /* 0xffffffff00f77802 */ /* 0x000fe40000000f00 */
[----:B------:R-:W-:Y:S02]  /*d840*/  MOV R64, 0xd860 ;  /* 0x0000d86000407802 */ /* 0x000fe40000000f00 */
[----:B------:R-:W-:Y:S05]  /*d850*/  CALL.REL.NOINC `($__internal_99_$__cuda_sm70_shflsync_down) ;  /* 0x00000ce000007944 */ /* 0x000fea0003c00000 */
[----:B01----:R-:W-:Y:S05]  /*d860*/  BRA `(.L_x_4173) ;  /* 0xffffa89000007947 */ /* 0x003fea000383ffff */
.L_x_4138:
[----:B------:R-:W-:Y:S01]  /*d870*/  HFMA2.MMA R69, -RZ, RZ, 0, 1.1920928955078125e-07 ;  /* 0x00000002ff457435 */ /* 0x000fe200000001ff */
[----:B0-----:R-:W-:Y:S02]  /*d880*/  MOV R70, R241 ;  /* 0x000000f100467202 */ /* 0x001fe40000000f00 */
[----:B------:R-:W-:Y:S02]  /*d890*/  MOV R68, 0x1f ;  /* 0x0000001f00447802 */ /* 0x000fe40000000f00 */
[----:B------:R-:W-:Y:S02]  /*d8a0*/  MOV R247, 0xffffffff ;  /* 0xffffffff00f77802 */ /* 0x000fe40000000f00 */
[----:B------:R-:W-:Y:S02]  /*d8b0*/  MOV R64, 0xd8d0 ;  /* 0x0000d8d000407802 */ /* 0x000fe40000000f00 */
[----:B-1234-:R-:W-:Y:S05]  /*d8c0*/  CALL.REL.NOINC `($__internal_99_$__cuda_sm70_shflsync_down) ;  /* 0x00000c7000007944 */ /* 0x01efea0003c00000 */
[----:B0-----:R-:W-:Y:S01]  /*d8d0*/  HFMA2.MMA R69, -RZ, RZ, 0, 1.1920928955078125e-07 ;  /* 0x00000002ff457435 */ /* 0x001fe200000001ff */
[----:B-1----:R-:W-:-:S02]  /*d8e0*/  MOV R67, R247 ;  /* 0x000000f700437202 */ /* 0x002fc40000000f00 */
[----:B------:R-:W-:Y:S02]  /*d8f0*/  MOV R70, R240 ;  /* 0x000000f000467202 */ /* 0x000fe40000000f00 */
[----:B------:R-:W-:Y:S02]  /*d900*/  MOV R68, 0x1f ;  /* 0x0000001f00447802 */ /* 0x000fe40000000f00 */
[----:B------:R-:W-:Y:S02]  /*d910*/  MOV R247, 0xffffffff ;  /* 0xffffffff00f77802 */ /* 0x000fe40000000f00 */
[----:B------:R-:W-:Y:S02]  /*d920*/  MOV R64, 0xd940 ;  /* 0x0000d94000407802 */ /* 0x000fe40000000f00 */
[----:B------:R-:W-:Y:S05]  /*d930*/  CALL.REL.NOINC `($__internal_99_$__cuda_sm70_shflsync_down) ;  /* 0x00000c0000007944 */ /* 0x000fea0003c00000 */
[----:B0-----:R-:W-:Y:S01]  /*d940*/  HFMA2.MMA R69, -RZ, RZ, 0, 1.1920928955078125e-07 ;  /* 0x00000002ff457435 */ /* 0x001fe200000001ff */
[----:B-1----:R-:W-:Y:S02]  /*d950*/  MOV R66, R247 ;  /* 0x000000f700427202 */ /* 0x002fe40000000f00 */
[----:B------:R-:W-:Y:S02]  /*d960*/  MOV R70, R239 ;  /* 0x000000ef00467202 */ /* 0x000fe40000000f00 */
[----:B------:R-:W-:-:S02]  /*d970*/  MOV R68, 0x1f ;  /* 0x0000001f00447802 */ /* 0x000fc40000000f00 */
[----:B------:R-:W-:Y:S02]  /*d980*/  MOV R247, 0xffffffff ;  /* 0xffffffff00f77802 */ /* 0x000fe40000000f00 */
[----:B------:R-:W-:Y:S02]  /*d990*/  MOV R64, 0xd9b0 ;  /* 0x0000d9b000407802 */ /* 0x000fe40000000f00 */
[----:B------:R-:W-:Y:S05]  /*d9a0*/  CALL.REL.NOINC `($__internal_99_$__cuda_sm70_shflsync_down) ;  /* 0x00000b9000007944 */ /* 0x000fea0003c00000 */
[----:B0-----:R-:W-:Y:S01]  /*d9b0*/  HFMA2.MMA R69, -RZ, RZ, 0, 1.1920928955078125e-07 ;  /* 0x00000002ff457435 */ /* 0x001fe200000001ff */
[----:B-1----:R-:W-:Y:S02]  /*d9c0*/  MOV R71, R247 ;  /* 0x000000f700477202 */ /* 0x002fe40000000f00 */
[----:B------:R-:W-:Y:S02]  /*d9d0*/  MOV R70, R249 ;  /* 0x000000f900467202 */ /* 0x000fe40000000f00 */
[----:B------:R-:W-:Y:S02]  /*d9e0*/  MOV R68, 0x1f ;  /* 0x0000001f00447802 */ /* 0x000fe40000000f00 */
[----:B------:R-:W-:Y:S02]  /*d9f0*/  MOV R247, 0xffffffff ;  /* 0xffffffff00f77802 */ /* 0x000fe40000000f00 */
[----:B------:R-:W-:-:S02]  /*da00*/  MOV R64, 0xda20 ;  /* 0x0000da2000407802 */ /* 0x000fc40000000f00 */
[----:B------:R-:W-:Y:S05]  /*da10*/  CALL.REL.NOINC `($__internal_99_$__cuda_sm70_shflsync_down) ;  /* 0x00000b2000007944 */ /* 0x000fea0003c00000 */
[----:B01----:R-:W-:Y:S05]  /*da20*/  BRA `(.L_x_4174) ;  /* 0xffffa81000007947 */ /* 0x003fea000383ffff */
.L_x_4141:
[----:B------:R-:W-:Y:S01]  /*da30*/  HFMA2.MMA R69, -RZ, RZ, 0, 2.384185791015625e-07 ;  /* 0x00000004ff457435 */ /* 0x000fe200000001ff */
[----:B------:R-:W-:-:S02]  /*da40*/  MOV R70, R241 ;  /* 0x000000f100467202 */ /* 0x000fc40000000f00 */
[----:B------:R-:W-:Y:S02]  /*da50*/  MOV R68, 0x1f ;  /* 0x0000001f00447802 */ /* 0x000fe40000000f00 */
[----:B0-----:R-:W-:Y:S02]  /*da60*/  MOV R247, 0xffffffff ;  /* 0xffffffff00f77802 */ /* 0x001fe40000000f00 */
[----:B------:R-:W-:Y:S02]  /*da70*/  MOV R64, 0xda90 ;  /* 0x0000da9000407802 */ /* 0x000fe40000000f00 */
[----:B-1234-:R-:W-:Y:S05]  /*da80*/  CALL.REL.NOINC `($__internal_99_$__cuda_sm70_shflsync_down) ;  /* 0x00000ab000007944 */ /* 0x01efea0003c00000 */
[----:B-1----:R-:W-:Y:S01]  /*da90*/  MOV R67, R247 ;  /* 0x000000f700437202 */ /* 0x002fe20000000f00 */
[----:B0-----:R-:W-:Y:S05]  /*daa0*/  BRA `(.L_x_4175) ;  /* 0xffffa8a000007947 */ /* 0x001fea000383ffff */
.L_x_4142:
[----:B------:R-:W-:Y:S01]  /*dab0*/  HFMA2.MMA R69, -RZ, RZ, 0, 2.384185791015625e-07 ;  /* 0x00000004ff457435 */ /* 0x000fe200000001ff */
[----:B------:R-:W-:Y:S02]  /*dac0*/  MOV R70, R240 ;  /* 0x000000f000467202 */ /* 0x000fe40000000f00 */
[----:B------:R-:W-:Y:S02]  /*dad0*/  MOV R68, 0x1f ;  /* 0x0000001f00447802 */ /* 0x000fe40000000f00 */
[----:B0-----:R-:W-:-:S02]  /*dae0*/  MOV R247, 0xffffffff ;  /* 0xffffffff00f77802 */ /* 0x001fc40000000f00 */
[----:B------:R-:W-:Y:S02]  /*daf0*/  MOV R64, 0xdb10 ;  /* 0x0000db1000407802 */ /* 0x000fe40000000f00 */
[----:B-1234-:R-:W-:Y:S05]  /*db00*/  CALL.REL.NOINC `($__internal_99_$__cuda_sm70_shflsync_down) ;  /* 0x00000a3000007944 */ /* 0x01efea0003c00000 */
[----:B0-----:R-:W-:Y:S01]  /*db10*/  HFMA2.MMA R69, -RZ, RZ, 0, 2.384185791015625e-07 ;  /* 0x00000004ff457435 */ /* 0x001fe200000001ff */
[----:B-1----:R-:W-:Y:S02]  /*db20*/  MOV R66, R247 ;  /* 0x000000f700427202 */ /* 0x002fe40000000f00 */
[----:B------:R-:W-:Y:S02]  /*db30*/  MOV R70, R239 ;  /* 0x000000ef00467202 */ /* 0x000fe40000000f00 */
[----:B------:R-:W-:Y:S02]  /*db40*/  MOV R68, 0x1f ;  /* 0x0000001f00447802 */ /* 0x000fe40000000f00 */
[----:B------:R-:W-:Y:S02]  /*db50*/  MOV R247, 0xffffffff ;  /* 0xffffffff00f77802 */ /* 0x000fe40000000f00 */
[----:B------:R-:W-:Y:S02]  /*db60*/  MOV R64, 0xdb80 ;  /* 0x0000db8000407802 */ /* 0x000fe40000000f00 */
[----:B------:R-:W-:Y:S05]  /*db70*/  CALL.REL.NOINC `($__internal_99_$__cuda_sm70_shflsync_down) ;  /* 0x000009c000007944 */ /* 0x000fea0003c00000 */
[----:B0-----:R-:W-:Y:S01]  /*db80*/  HFMA2.MMA R69, -RZ, RZ, 0, 2.384185791015625e-07 ;  /* 0x00000004ff457435 */ /* 0x001fe200000001ff */
[----:B-1----:R-:W-:-:S02]  /*db90*/  MOV R71, R247 ;  /* 0x000000f700477202 */ /* 0x002fc40000000f00 */
[----:B------:R-:W-:Y:S02]  /*dba0*/  MOV R70, R249 ;  /* 0x000000f900467202 */ /* 0x000fe40000000f00 */
[----:B------:R-:W-:Y:S02]  /*dbb0*/  MOV R68, 0x1f ;  /* 0x0000001f00447802 */ /* 0x000fe40000000f00 */
[----:B------:R-:W-:Y:S02]  /*dbc0*/  MOV R247, 0xffffffff ;  /* 0xffffffff00f77802 */ /* 0x000fe40000000f00 */
[----:B------:R-:W-:Y:S02]  /*dbd0*/  MOV R64, 0xdbf0 ;  /* 0x0000dbf000407802 */ /* 0x000fe40000000f00 */
[----:B------:R-:W-:Y:S05]  /*dbe0*/  CALL.REL.NOINC `($__internal_99_$__cuda_sm70_shflsync_down) ;  /* 0x0000095000007944 */ /* 0x000fea0003c00000 */
[----:B01----:R-:W-:Y:S05]  /*dbf0*/  BRA `(.L_x_4176) ;  /* 0xffffa79000007947 */ /* 0x003fea000383ffff */
.L_x_4145:
[----:B------:R-:W-:Y:S01]  /*dc00*/  HFMA2.MMA R69, -RZ, RZ, 0, 4.76837158203125e-07 ;  /* 0x00000008ff457435 */ /* 0x000fe200000001ff */
[----:B------:R-:W-:Y:S02]  /*dc10*/  MOV R70, R241 ;  /* 0x000000f100467202 */ /* 0x000fe40000000f00 */
[----:B------:R-:W-:Y:S02]  /*dc20*/  MOV R68, 0x1f ;  /* 0x0000001f00447802 */ /* 0x000fe40000000f00 */
[----:B0-----:R-:W-:-:S02]  /*dc30*/  MOV R247, 0xffffffff ;  /* 0xffffffff00f77802 */ /* 0x001fc40000000f00 */
[----:B------:R-:W-:Y:S02]  /*dc40*/  MOV R64, 0xdc60 ;  /* 0x0000dc6000407802 */ /* 0x000fe40000000f00 */
[----:B-1234-:R-:W-:Y:S05]  /*dc50*/  CALL.REL.NOINC `($__internal_99_$__cuda_sm70_shflsync_down) ;  /* 0x000008e000007944 */ /* 0x01efea0003c00000 */
[----:B0-----:R-:W-:Y:S01]  /*dc60*/  HFMA2.MMA R69, -RZ, RZ, 0, 4.76837158203125e-07 ;  /* 0x00000008ff457435 */ /* 0x001fe200000001ff */
[----:B-1----:R-:W-:Y:S02]  /*dc70*/  MOV R67, R247 ;  /* 0x000000f700437202 */ /* 0x002fe40000000f00 */
[----:B------:R-:W-:Y:S02]  /*dc80*/  MOV R70, R240 ;  /* 0x000000f000467202 */ /* 0x000fe40000000f00 */
[----:B------:R-:W-:Y:S02]  /*dc90*/  MOV R68, 0x1f ;  /* 0x0000001f00447802 */ /* 0x000fe40000000f00 */
[----:B------:R-:W-:Y:S02]  /*dca0*/  MOV R247, 0xffffffff ;  /* 0xffffffff00f77802 */ /* 0x000fe40000000f00 */
[----:B------:R-:W-:Y:S02]  /*dcb0*/  MOV R64, 0xdcd0 ;  /* 0x0000dcd000407802 */ /* 0x000fe40000000f00 */
[----:B------:R-:W-:Y:S05]  /*dcc0*/  CALL.REL.NOINC `($__internal_99_$__cuda_sm70_shflsync_down) ;  /* 0x0000087000007944 */ /* 0x000fea0003c00000 */
[----:B0-----:R-:W-:Y:S01]  /*dcd0*/  HFMA2.MMA R69, -RZ, RZ, 0, 4.76837158203125e-07 ;  /* 0x00000008ff457435 */ /* 0x001fe200000001ff */
[----:B-1----:R-:W-:-:S02]  /*dce0*/  MOV R66, R247 ;  /* 0x000000f700427202 */ /* 0x002fc40000000f00 */
[----:B------:R-:W-:Y:S02]  /*dcf0*/  MOV R70, R239 ;  /* 0x000000ef00467202 */ /* 0x000fe40000000f00 */
[----:B------:R-:W-:Y:S02]  /*dd00*/  MOV R68, 0x1f ;  /* 0x0000001f00447802 */ /* 0x000fe40000000f00 */
[----:B------:R-:W-:Y:S02]  /*dd10*/  MOV R247, 0xffffffff ;  /* 0xffffffff00f77802 */ /* 0x000fe40000000f00 */
[----:B------:R-:W-:Y:S02]  /*dd20*/  MOV R64, 0xdd40 ;  /* 0x0000dd4000407802 */ /* 0x000fe40000000f00 */
[----:B------:R-:W-:Y:S05]  /*dd30*/  CALL.REL.NOINC `($__internal_99_$__cuda_sm70_shflsync_down) ;  /* 0x0000080000007944 */ /* 0x000fea0003c00000 */
[----:B0-----:R-:W-:Y:S01]  /*dd40*/  HFMA2.MMA R69, -RZ, RZ, 0, 4.76837158203125e-07 ;  /* 0x00000008ff457435 */ /* 0x001fe200000001ff */
[----:B-1----:R-:W-:Y:S02]  /*dd50*/  MOV R71, R247 ;  /* 0x000000f700477202 */ /* 0x002fe40000000f00 */
[----:B------:R-:W-:Y:S02]  /*dd60*/  MOV R70, R249 ;  /* 0x000000f900467202 */ /* 0x000fe40000000f00 */
[----:B------:R-:W-:-:S02]  /*dd70*/  MOV R68, 0x1f ;  /* 0x0000001f00447802 */ /* 0x000fc40000000f00 */
[----:B------:R-:W-:Y:S02]  /*dd80*/  MOV R247, 0xffffffff ;  /* 0xffffffff00f77802 */ /* 0x000fe40000000f00 */
[----:B------:R-:W-:Y:S02]  /*dd90*/  MOV R64, 0xddb0 ;  /* 0x0000ddb000407802 */ /* 0x000fe40000000f00 */
[----:B------:R-:W-:Y:S05]  /*dda0*/  CALL.REL.NOINC `($__internal_99_$__cuda_sm70_shflsync_down) ;  /* 0x0000079000007944 */ /* 0x000fea0003c00000 */
[----:B01----:R-:W-:Y:S05]  /*ddb0*/  BRA `(.L_x_4177) ;  /* 0xffffa71000007947 */ /* 0x003fea000383ffff */
.L_x_4148:
[----:B------:R-:W-:Y:S01]  /*ddc0*/  HFMA2.MMA R69, -RZ, RZ, 0, 9.5367431640625e-07 ;  /* 0x00000010ff457435 */ /* 0x000fe200000001ff */
[----:B------:R-:W-:Y:S02]  /*ddd0*/  MOV R70, R241 ;  /* 0x000000f100467202 */ /* 0x000fe40000000f00 */
[----:B------:R-:W-:Y:S02]  /*dde0*/  MOV R68, 0x1f ;  /* 0x0000001f00447802 */ /* 0x000fe40000000f00 */
[----:B0-----:R-:W-:Y:S02]  /*ddf0*/  MOV R247, 0xffffffff ;  /* 0xffffffff00f77802 */ /* 0x001fe40000000f00 */
[----:B------:R-:W-:Y:S02]  /*de00*/  MOV R64, 0xde20 ;  /* 0x0000de2000407802 */ /* 0x000fe40000000f00 */
[----:B-1234-:R-:W-:Y:S05]  /*de10*/  CALL.REL.NOINC `($__internal_99_$__cuda_sm70_shflsync_down) ;  /* 0x0000072000007944 */ /* 0x01efea0003c00000 */
[----:B-1----:R-:W-:Y:S01]  /*de20*/  MOV R67, R247 ;  /* 0x000000f700437202 */ /* 0x002fe20000000f00 */
[----:B0-----:R-:W-:Y:S05]  /*de30*/  BRA `(.L_x_4178) ;  /* 0xffffa7a000007947 */ /* 0x001fea000383ffff */
.L_x_4149:
[----:B------:R-:W-:Y:S01]  /*de40*/  HFMA2.MMA R69, -RZ, RZ, 0, 9.5367431640625e-07 ;  /* 0x00000010ff457435 */ /* 0x000fe200000001ff */
[----:B------:R-:W-:-:S02]  /*de50*/  MOV R70, R240 ;  /* 0x000000f000467202 */ /* 0x000fc40000000f00 */
[----:B------:R-:W-:Y:S02]  /*de60*/  MOV R68, 0x1f ;  /* 0x0000001f00447802 */ /* 0x000fe40000000f00 */
[----:B0-----:R-:W-:Y:S02]  /*de70*/  MOV R247, 0xffffffff ;  /* 0xffffffff00f77802 */ /* 0x001fe40000000f00 */
[----:B------:R-:W-:Y:S02]  /*de80*/  MOV R64, 0xdea0 ;  /* 0x0000dea000407802 */ /* 0x000fe40000000f00 */
[----:B-1234-:R-:W-:Y:S05]  /*de90*/  CALL.REL.NOINC `($__internal_99_$__cuda_sm70_shflsync_down) ;  /* 0x000006a000007944 */ /* 0x01efea0003c00000 */
[----:B0-----:R-:W-:Y:S01]  /*dea0*/  HFMA2.MMA R69, -RZ, RZ, 0, 9.5367431640625e-07 ;  /* 0x00000010ff457435 */ /* 0x001fe200000001ff */
[----:B-1----:R-:W-:Y:S02]  /*deb0*/  MOV R66, R247 ;  /* 0x000000f700427202 */ /* 0x002fe40000000f00 */
[----:B------:R-:W-:Y:S02]  /*dec0*/  MOV R70, R239 ;  /* 0x000000ef00467202 */ /* 0x000fe40000000f00 */
[----:B------:R-:W-:Y:S02]  /*ded0*/  MOV R68, 0x1f ;  /* 0x0000001f00447802 */ /* 0x000fe40000000f00 */
[----:B------:R-:W-:-:S02]  /*dee0*/  MOV R247, 0xffffffff ;  /* 0xffffffff00f77802 */ /* 0x000fc40000000f00 */
[----:B------:R-:W-:Y:S02]  /*def0*/  MOV R64, 0xdf10 ;  /* 0x0000df1000407802 */ /* 0x000fe40000000f00 */
[----:B------:R-:W-:Y:S05]  /*df00*/  CALL.REL.NOINC `($__internal_99_$__cuda_sm70_shflsync_down) ;  /* 0x0000063000007944 */ /* 0x000fea0003c00000 */
[----:B0-----:R-:W-:Y:S01]  /*df10*/  HFMA2.MMA R69, -RZ, RZ, 0, 9.5367431640625e-07 ;  /* 0x00000010ff457435 */ /* 0x001fe200000001ff */
[----:B-1----:R-:W-:Y:S02]  /*df20*/  MOV R71, R247 ;  /* 0x000000f700477202 */ /* 0x002fe40000000f00 */
[----:B------:R-:W-:Y:S02]  /*df30*/  MOV R70, R249 ;  /* 0x000000f900467202 */ /* 0x000fe40000000f00 */
[----:B------:R-:W-:Y:S02]  /*df40*/  MOV R68, 0x1f ;  /* 0x0000001f00447802 */ /* 0x000fe40000000f00 */
[----:B------:R-:W-:Y:S02]  /*df50*/  MOV R247, 0xffffffff ;  /* 0xffffffff00f77802 */ /* 0x000fe40000000f00 */
[----:B------:R-:W-:Y:S02]  /*df60*/  MOV R64, 0xdf80 ;  /* 0x0000df8000407802 */ /* 0x000fe40000000f00 */
[----:B------:R-:W-:Y:S05]  /*df70*/  CALL.REL.NOINC `($__internal_99_$__cuda_sm70_shflsync_down) ;  /* 0x000005c000007944 */ /* 0x000fea0003c00000 */
[----:B01----:R-:W-:Y:S05]  /*df80*/  BRA `(.L_x_4179) ;  /* 0xffffa69000007947 */ /* 0x003fea000383ffff */
.L_x_4152:
[----:B---3--:R-:W-:Y:S01]  /*df90*/  HFMA2.MMA R67, -RZ, RZ, 0, 0 ;  /* 0x00000000ff437435 */ /* 0x008fe200000001ff */
[----:B------:R-:W-:-:S02]  /*dfa0*/  MOV R64, R241 ;  /* 0x000000f100407202 */ /* 0x000fc40000000f00 */
[----:B------:R-:W-:Y:S02]  /*dfb0*/  MOV R68, 0x1f ;  /* 0x0000001f00447802 */ /* 0x000fe40000000f00 */
[----:B------:R-:W-:Y:S02]  /*dfc0*/  MOV R65, 0xffffffff ;  /* 0xffffffff00417802 */ /* 0x000fe40000000f00 */
[----:B-1----:R-:W-:Y:S02]  /*dfd0*/  MOV R66, 0xdff0 ;  /* 0x0000dff000427802 */ /* 0x002fe40000000f00 */
[----:B0-2-4-:R-:W-:Y:S05]  /*dfe0*/  CALL.REL.NOINC `($__internal_100_$__cuda_sm70_shflsync_idx_p) ;  /* 0x0000059000007944 */ /* 0x015fea0003c00000 */
        /* <DEDUP_REMOVED lines=21> */
[----:B------:R-:W-:Y:S01]  /*e140*/  HFMA2.MMA R69, -RZ, RZ, 0, 5.9604644775390625e-08 ;  /* 0x00000001ff457435 */ /* 0x000fe200000001ff */
[----:B-1----:R-:W-:Y:S02]  /*e150*/  MOV R238, R67 ;  /* 0x0000004300ee7202 */ /* 0x002fe40000000f00 */
[----:B------:R-:W-:Y:S02]  /*e160*/  MOV R70, R241 ;  /* 0x000000f100467202 */ /* 0x000fe40000000f00 */
[----:B0-----:R-:W-:Y:S02]  /*e170*/  MOV R68, 0x1f ;  /* 0x0000001f00447802 */ /* 0x001fe40000000f00 */
[----:B------:R-:W-:-:S02]  /*e180*/  MOV R247, 0xffffffff ;  /* 0xffffffff00f77802 */ /* 0x000fc40000000f00 */
[----:B------:R-:W-:Y:S02]  /*e190*/  MOV R64, 0xe1b0 ;  /* 0x0000e1b000407802 */ /* 0x000fe40000000f00 */
[----:B------:R-:W-:Y:S05]  /*e1a0*/  CALL.REL.NOINC `($__internal_99_$__cuda_sm70_shflsync_down) ;  /* 0x0000039000007944 */ /* 0x000fea0003c00000 */
[----:B0-----:R-:W-:Y:S01]  /*e1b0*/  HFMA2.MMA R69, -RZ, RZ, 0, 5.9604644775390625e-08 ;  /* 0x00000001ff457435 */ /* 0x001fe200000001ff */
[----:B-1----:R-:W-:Y:S02]  /*e1c0*/  MOV R245, R247 ;  /* 0x000000f700f57202 */ /* 0x002fe40000000f00 */
[----:B------:R-:W-:Y:S02]  /*e1d0*/  MOV R70, R240 ;  /* 0x000000f000467202 */ /* 0x000fe40000000f00 */
[----:B------:R-:W-:Y:S02]  /*e1e0*/  MOV R68, 0x1f ;  /* 0x0000001f00447802 */ /* 0x000fe40000000f00 */
[----:B------:R-:W-:Y:S02]  /*e1f0*/  MOV R247, 0xffffffff ;  /* 0xffffffff00f77802 */ /* 0x000fe40000000f00 */
[----:B------:R-:W-:Y:S02]  /*e200*/  MOV R64, 0xe220 ;  /* 0x0000e22000407802 */ /* 0x000fe40000000f00 */
[----:B------:R-:W-:Y:S05]  /*e210*/  CALL.REL.NOINC `($__internal_99_$__cuda_sm70_shflsync_down) ;  /* 0x0000032000007944 */ /* 0x000fea0003c00000 */
        /* <DEDUP_REMOVED lines=14> */
[CC--:B------:R-:W-:Y:S01]  /*e300*/  FMUL.FTZ R239, R60.reuse, R243.reuse ;  /* 0x000000f33cef7220 */ /* 0x0c0fe20000410000 */
[----:B------:R-:W-:Y:S01]  /*e310*/  MOV R64, R60 ;  /* 0x0000003c00407202 */ /* 0x000fe20000000f00 */
[-C--:B------:R-:W-:Y:S01]  /*e320*/  FMUL.FTZ R240, R60, R244.reuse ;  /* 0x000000f43cf07220 */ /* 0x080fe20000410000 */
[----:B------:R-:W-:Y:S01]  /*e330*/  HFMA2.MMA R67, -RZ, RZ, 0, 0 ;  /* 0x00000000ff437435 */ /* 0x000fe200000001ff */
[-C--:B------:R-:W-:Y:S01]  /*e340*/  FMUL.FTZ R242, R63, R244.reuse ;  /* 0x000000f43ff27220 */ /* 0x080fe20000410000 */
[----:B0-----:R-:W-:Y:S01]  /*e350*/  MOV R68, 0x1f ;  /* 0x0000001f00447802 */ /* 0x001fe20000000f00 */
[CC--:B------:R-:W-:Y:S01]  /*e360*/  FMUL.FTZ R60, R62.reuse, R244.reuse ;  /* 0x000000f43e3c7220 */ /* 0x0c0fe20000410000 */
[----:B------:R-:W-:Y:S01]  /*e370*/  MOV R65, 0xffffffff ;  /* 0xffffffff00417802 */ /* 0x000fe20000000f00 */
[----:B------:R-:W-:Y:S01]  /*e380*/  FMUL.FTZ R244, R61, R244 ;  /* 0x000000f43df47220 */ /* 0x000fe20000410000 */
[----:B------:R-:W-:Y:S01]  /*e390*/  MOV R66, 0xe3d0 ;  /* 0x0000e3d000427802 */ /* 0x000fe20000000f00 */
[----:B------:R-:W-:-:S02]  /*e3a0*/  FFMA.FTZ R242, R62, R243, -R242 ;  /* 0x000000f33ef27223 */ /* 0x000fc400000108f2 */
[----:B------:R-:W-:Y:S02]  /*e3b0*/  FFMA.FTZ R241, R63, R243, R60 ;  /* 0x000000f33ff17223 */ /* 0x000fe4000001003c */
[----:B-1----:R-:W-:Y:S05]  /*e3c0*/  CALL.REL.NOINC `($__internal_100_$__cuda_sm70_shflsync_idx_p) ;  /* 0x000001b000007944 */ /* 0x002fea0003c00000 */
        /* <DEDUP_REMOVED lines=22> */
[----:B0-----:R-:W-:Y:S05]  /*e530*/  BRA `(.L_x_4180) ;  /* 0xffffa30000007947 */ /* 0x001fea000383ffff */
        .weak           $__internal_99_$__cuda_sm70_shflsync_down
        .type           $__internal_99_$__cuda_sm70_shflsync_down,@function
        .size           $__internal_99_$__cuda_sm70_shflsync_down,($__internal_100_$__cuda_sm70_shflsync_idx_p - $__internal_99_$__cuda_sm70_shflsync_down)
$__internal_99_$__cuda_sm70_shflsync_down:
[----:B------:R-:W-:Y:S01]  /*e540*/  HFMA2.MMA R65, -RZ, RZ, 0, 0 ;  /* 0x00000000ff417435 */ /* 0x000fe200000001ff */
[----:B------:R-:W-:Y:S04]  /*e550*/  WARPSYNC R247 ;  /* 0x000000f700007348 */ /* 0x000fe80003800000 */
[----:B------:R0:W1:Y:S01]  /*e560*/  SHFL.DOWN PT, R247, R70, R69, R68 ;  /* 0x0800004546f77389 */ /* 0x00006200000e0044 */
[----:B------:R-:W-:Y:S05]  /*e570*/  RET.REL.NODEC R64 `(_Z25selective_scan_bwd_kernelI32Selective_Scan_bwd_kernel_traitsILi64ELi16ELb0ELb0ELb0ELb0ELb1EN3c108BFloat16ENS1_7complexIfEEEEv12SSMParamsBwd) ;  /* 0xffff1a8040007950 */ /* 0x000fea0003c3ffff */
        .weak           $__internal_100_$__cuda_sm70_shflsync_idx_p
        .type           $__internal_100_$__cuda_sm70_shflsync_idx_p,@function
        .size           $__internal_100_$__cuda_sm70_shflsync_idx_p,($__internal_101_$__cuda_sm70_shflsync_up - $__internal_100_$__cuda_sm70_shflsync_idx_p)
$__internal_100_$__cuda_sm70_shflsync_idx_p:
[----:B------:R-:W-:Y:S01]  /*e580*/  HFMA2.MMA R251, -RZ, RZ, 0, 0 ;  /* 0x00000000fffb7435 */ /* 0x000fe200000001ff */
[----:B------:R-:W-:Y:S01]  /*e590*/  MOV R250, R66 ;  /* 0x0000004200fa7202 */ /* 0x000fe20000000f00 */
[----:B------:R-:W-:Y:S04]  /*e5a0*/  WARPSYNC R65 ;  /* 0x0000004100007348 */ /* 0x000fe80003800000 */
[----:B------:R0:W1:Y:S01]  /*e5b0*/  SHFL.IDX PT, R67, R64, R67, R68 ;  /* 0x0000004340437389 */ /* 0x00006200000e0044 */
[----:B------:R-:W-:Y:S05]  /*e5c0*/  RET.REL.NODEC R250 `(_Z25selective_scan_bwd_kernelI32Selective_Scan_bwd_kernel_traitsILi64ELi16ELb0ELb0ELb0ELb0ELb1EN3c108BFloat16ENS1_7complexIfEEEEv12SSMParamsBwd) ;  /* 0xffff1a30fa007950 */ /* 0x000fea0003c3ffff */
        .weak           $__internal_101_$__cuda_sm70_shflsync_up
        .type           $__internal_101_$__cuda_sm70_shflsync_up,@function
        .size           $__internal_101_$__cuda_sm70_shflsync_up,(.L_x_14533 - $__internal_101_$__cuda_sm70_shflsync_up)
$__internal_101_$__cuda_sm70_shflsync_up:
[----:B------:R-:W-:Y:S01]  /*e5d0*/  MOV R65, 0x0 ;  /* 0x0000000000417802 */ /* 0x000fe20000000f00 */
[----:B------:R-:W-:Y:S04]  /*e5e0*/  WARPSYNC R67 ;  /* 0x0000004300007348 */ /* 0x000fe80003800000 */
[----:B------:R0:W1:Y:S01]  /*e5f0*/  SHFL.UP PT, R67, R218, R215, R216 ;  /* 0x040000d7da437389 */ /* 0x00006200000e00d8 */
[----:B------:R-:W-:Y:S05]  /*e600*/  RET.REL.NODEC R64 `(_Z25selective_scan_bwd_kernelI32Selective_Scan_bwd_kernel_traitsILi64ELi16ELb0ELb0ELb0ELb0ELb1EN3c108BFloat16ENS1_7complexIfEEEEv12SSMParamsBwd) ;  /* 0xffff19f040007950 */ /* 0x000fea0003c3ffff */
.L_x_4181:
        /* <DEDUP_REMOVED lines=15> */
.L_x_14533:


//--------------------- .text._Z25selective_scan_bwd_kernelI32Selective_Scan_bwd_kernel_traitsILi64ELi16ELb0ELb0ELb0ELb1ELb0EN3c108BFloat16ENS1_7complexIfEEEEv12SSMParamsBwd --------------------------
	.section	.text._Z25selective_scan_bwd_kernelI32Selective_Scan_bwd_kernel_traitsILi64ELi16ELb0ELb0ELb0ELb1ELb0EN3c108BFloat16ENS1_7complexIfEEEEv12SSMParamsBwd,"ax",@progbits
	.sectioninfo	@"SHI_REGISTERS=249"
	.align	128
        .global         _Z25selective_scan_bwd_kernelI32Selective_Scan_bwd_kernel_traitsILi64ELi16ELb0ELb0ELb0ELb1ELb0EN3c108BFloat16ENS1_7complexIfEEEEv12SSMParamsBwd
        .type           _Z25selective_scan_bwd_kernelI32Selective_Scan_bwd_kernel_traitsILi64ELi16ELb0ELb0ELb0ELb1ELb0EN3c108BFloat16ENS1_7complexIfEEEEv12SSMParamsBwd,@function
        .size           _Z25selective_scan_bwd_kernelI32Selective_Scan_bwd_kernel_traitsILi64ELi16ELb0ELb0ELb0ELb1ELb0EN3c108BFloat16ENS1_7complexIfEEEEv12SSMParamsBwd,(.L_x_14536 - _Z25selective_scan_bwd_kernelI32Selective_Scan_bwd_kernel_traitsILi64ELi16ELb0ELb0ELb0ELb1ELb0EN3c108BFloat16ENS1_7complexIfEEEEv12SSMParamsBwd)
        .other          _Z25selective_scan_bwd_kernelI32Selective_Scan_bwd_kernel_traitsILi64ELi16ELb0ELb0ELb0ELb1ELb0EN3c108BFloat16ENS1_7complexIfEEEEv12SSMParamsBwd,@"STO_CUDA_ENTRY STV_DEFAULT"
_Z25selective_scan_bwd_kernelI32Selective_Scan_bwd_kernel_traitsILi64ELi16ELb0ELb0ELb0ELb1ELb0EN3c108BFloat16ENS1_7complexIfEEEEv12SSMParamsBwd:
.text._Z25selective_scan_bwd_kernelI32Selective_Scan_bwd_kernel_traitsILi64ELi16ELb0ELb0ELb0ELb1ELb0EN3c108BFloat16ENS1_7complexIfEEEEv12SSMParamsBwd:
        /* <DEDUP_REMOVED lines=93> */
.L_x_4257:
        /* <DEDUP_REMOVED lines=78> */
[----:B------:R-:W-:Y:S02]  /*0ab0*/  IADD3 R23, R20, 0x40, RZ ;  /* 0x0000004014177810 */ /* 0x000fe40007ffe0ff */
[----:B------:R-:W-:-:S02]  /*0ac0*/  ISETP.GE.AND P0, PT, R25, R57, PT ;  /* 0x000000391900720c */ /* 0x000fc40003f06270 */
[C---:B-1----:R-:W-:Y:S02]  /*0ad0*/  IADD3 R3, R20.reuse, 0x60, RZ ;  /* 0x0000006014037810 */ /* 0x042fe40007ffe0ff */
[CC--:B------:R-:W-:Y:S02]  /*0ae0*/  LEA.HI.SX32 R123, R20.reuse, R20.reuse, 0x1b ;  /* 0x00000014147b7211 */ /* 0x0c0fe400078fdaff */
[C---:B------:R-:W-:Y:S02]  /*0af0*/  IADD3 R25, R20.reuse, 0x80, RZ ;  /* 0x0000008014197810 */ /* 0x040fe40007ffe0ff */
[C---:B------:R-:W-:Y:S02]  /*0b00*/  IADD3 R35, R20.reuse, 0xa0, RZ ;  /* 0x000000a014237810 */ /* 0x040fe40007ffe0ff */
[----:B------:R-:W-:Y:S02]  /*0b10*/  LEA.HI.SX32 R21, R21, R20, 0x1b ;  /* 0x0000001415157211 */ /* 0x000fe400078fdaff */
[----:B------:R-:W-:-:S02]  /*0b20*/  IADD3 R37, R20, 0xc0, RZ ;  /* 0x000000c014257810 */ /* 0x000fc40007ffe0ff */
[-C--:B------:R-:W-:Y:S02]  /*0b30*/  LEA.HI.SX32 R23, R23, R20.reuse, 0x1b ;  /* 0x0000001417177211 */ /* 0x080fe400078fdaff */
[C---:B------:R-:W-:Y:S02]  /*0b40*/  IADD3 R39, R20.reuse, 0xe0, RZ ;  /* 0x000000e014277810 */ /* 0x040fe40007ffe0ff */
[-C--:B------:R-:W-:Y:S02]  /*0b50*/  LEA.HI.SX32 R3, R3, R20.reuse, 0x1b ;  /* 0x0000001403037211 */ /* 0x080fe400078fdaff */
[----:B------:R-:W-:Y:S02]  /*0b60*/  IADD3 R41, R20, 0x100, RZ ;  /* 0x0000010014297810 */ /* 0x000fe40007ffe0ff */
[----:B------:R-:W-:Y:S02]  /*0b70*/  SHF.L.U32 R123, R123, 0x1, RZ ;  /* 0x000000017b7b7819 */ /* 0x000fe400000006ff */
[----:B------:R-:W-:-:S02]  /*0b80*/  LEA.HI.SX32 R25, R25, R20, 0x1b ;  /* 0x0000001419197211 */ /* 0x000fc400078fdaff */
        /* <DEDUP_REMOVED lines=25> */
[----:B------:R-:W-:Y:S02]  /*0d20*/  LEA R0, R131, R0, 0x4 ;  /* 0x0000000083007211 */ /* 0x000fe400078e20ff */
[-C--:B------:R-:W-:Y:S02]  /*0d30*/  LEA.HI.SX32 R53, R53, R20.reuse, 0x1b ;  /* 0x0000001435357211 */ /* 0x080fe400078fdaff */
[----:B------:R-:W-:Y:S02]  /*0d40*/  SHF.L.U32 R111, R45, 0x1, RZ ;  /* 0x000000012d6f7819 */ /* 0x000fe400000006ff */
[----:B------:R-:W-:Y:S02]  /*0d50*/  LEA.HI.SX32 R55, R55, R20, 0x1b ;  /* 0x0000001437377211 */ /* 0x000fe400078fdaff */
[----:B------:R-:W-:-:S02]  /*0d60*/  SHF.L.U32 R110, R47, 0x1, RZ ;  /* 0x000000012f6e7819 */ /* 0x000fc400000006ff */
[----:B------:R-:W-:Y:S02]  /*0d70*/  SHF.L.U32 R101, R49, 0x1, RZ ;  /* 0x0000000131657819 */ /* 0x000fe400000006ff */
[----:B------:R-:W-:Y:S02]  /*0d80*/  SHF.L.U32 R100, R51, 0x1, RZ ;  /* 0x0000000133647819 */ /* 0x000fe400000006ff */
[----:B------:R-:W-:Y:S02]  /*0d90*/  LEA.HI.SX32 R97, R0, R0, 0x1b ;  /* 0x0000000000617211 */ /* 0x000fe400078fdaff */
[----:B------:R-:W-:Y:S02]  /*0da0*/  SHF.L.U32 R99, R53, 0x1, RZ ;  /* 0x0000000135637819 */ /* 0x000fe400000006ff */
[----:B------:R-:W-:Y:S02]  /*0db0*/  SHF.L.U32 R98, R55, 0x1, RZ ;  /* 0x0000000137627819 */ /* 0x000fe400000006ff */
[----:B------:R-:W-:-:S02]  /*0dc0*/  SHF.L.U32 R97, R97, 0x1, RZ ;  /* 0x0000000161617819 */ /* 0x000fc400000006ff */
[----:B------:R-:W-:Y:S02]  /*0dd0*/  MOV R108, UR10 ;  /* 0x0000000a006c7c02 */ /* 0x000fe40008000f00 */
[----:B0-----:R-:W-:-:S05]  /*0de0*/  MOV R109, UR11 ;  /* 0x0000000b006d7c02 */ /* 0x001fca0008000f00 */
[C---:B------:R-:W-:Y:S01]  /*0df0*/  IMAD.WIDE R108, R124.reuse, 0x2, R108 ;  /* 0x000000027c6c7825 */ /* 0x040fe200078e026c */
[----:B------:R-:W-:Y:S02]  /*0e00*/  P2R R46, PR, RZ, 0x1 ;  /* 0x00000001ff2e7803 */ /* 0x000fe40000000000 */
[-C--:B------:R-:W-:Y:S02]  /*0e10*/  ISETP.GE.AND P1, PT, R124, R57.reuse, PT ;  /* 0x000000397c00720c */ /* 0x080fe40003f26270 */
[-C--:B------:R-:W-:Y:S02]  /*0e20*/  ISETP.GE.AND P4, PT, R24, R57.reuse, PT ;  /* 0x000000391800720c */ /* 0x080fe40003f86270 */
[----:B------:R-:W-:Y:S02]  /*0e30*/  ISETP.GE.AND P5, PT, R22, R57, PT ;  /* 0x000000391600720c */ /* 0x000fe40003fa6270 */
[----:B------:R-:W-:Y:S02]  /*0e40*/  PRMT R2, RZ, 0x7610, R2 ;  /* 0x00007610ff027816 */ /* 0x000fe40000000002 */
[----:B------:R-:W-:-:S02]  /*0e50*/  PRMT R3, RZ, 0x7610, R3 ;  /* 0x00007610ff037816 */ /* 0x000fc40000000003 */
[----:B------:R-:W-:Y:S02]  /*0e60*/  P2R R22, PR, RZ, 0x4 ;  /* 0x00000004ff167803 */ /* 0x000fe40000000000 */
[----:B------:R-:W-:Y:S01]  /*0e70*/  P2R R44, PR, RZ, 0x8 ;  /* 0x00000008ff2c7803 */ /* 0x000fe20000000000 */
[----:B--2---:R-:W-:Y:S04]  /*0e80*/  STS.U16 [R123], R4 ;  /* 0x000000047b007388 */ /* 0x004fe80000000400 */
[----:B---3--:R-:W-:Y:S04]  /*0e90*/  STS.U16 [R122+0x40], R5 ;  /* 0x000040057a007388 */ /* 0x008fe80000000400 */
[----:B----4-:R-:W-:Y:S04]  /*0ea0*/  STS.U16 [R121+0x80], R6 ;  /* 0x0000800679007388 */ /* 0x010fe80000000400 */
[----:B-----5:R-:W-:Y:S04]  /*0eb0*/  STS.U16 [R120+0xc0], R7 ;  /* 0x0000c00778007388 */ /* 0x020fe80000000400 */
[----:B------:R0:W-:Y:S04]  /*0ec0*/  STS.U16 [R119+0x100], R8 ;  /* 0x0001000877007388 */ /* 0x0001e80000000400 */
        /* <DEDUP_REMOVED lines=10> */
[----:B------:R4:W-:Y:S01]  /*0f70*/  STS.U16 [R98+0x3c0], R19 ;  /* 0x0003c01362007388 */ /* 0x0009e20000000400 */
[----:B------:R-:W-:-:S06]  /*0f80*/  NOP ;  /* 0x0000000000007918 */ /* 0x000fcc0000000000 */
[----:B------:R-:W5:Y:S04]  /*0f90*/  LDS.U16 R96, [R97] ;  /* 0x0000000061607984 */ /* 0x000f680000000400 */
        /* <DEDUP_REMOVED lines=18> */
[----:B------:R-:W5:Y:S01]  /*10c0*/  @!P0 LDG.E.U16 R8, [R108.64+0x180] ;  /* 0x000180066c088981 */ /* 0x000f62000c1e1500 */
[-C--:B------:R-:W-:Y:S02]  /*10d0*/  ISETP.GE.AND P0, PT, R26, R57.reuse, PT ;  /* 0x000000391a00720c */ /* 0x080fe40003f06270 */
[----:B--2---:R-:W-:Y:S01]  /*10e0*/  PRMT R10, RZ, 0x7610, R10 ;  /* 0x00007610ff0a7816 */ /* 0x004fe2000000000a */
[----:B------:R-:W2:Y:S01]  /*10f0*/  @!P1 LDG.E.U16 R2, [R108.64] ;  /* 0x000000066c029981 */ /* 0x000ea2000c1e1500 */
[----:B------:R-:W-:Y:S02]  /*1100*/  P2R R0, PR, RZ, 0x1 ;  /* 0x00000001ff007803 */ /* 0x000fe40000000000 */
[----:B------:R-:W-:Y:S01]  /*1110*/  PRMT R4, RZ, 0x7610, R4 ;  /* 0x00007610ff047816 */ /* 0x000fe20000000004 */
[----:B------:R-:W5:Y:S06]  /*1120*/  @!P2 LDG.E.U16 R3, [R108.64+0x40] ;  /* 0x000040066c03a981 */ /* 0x000f6c000c1e1500 */
[----:B------:R-:W5:Y:S01]  /*1130*/  @!P0 LDG.E.U16 R9, [R108.64+0x1c0] ;  /* 0x0001c0066c098981 */ /* 0x000f62000c1e1500 */
[----:B------:R-:W-:-:S02]  /*1140*/  ISETP.GE.AND P0, PT, R27, R57, PT ;  /* 0x000000391b00720c */ /* 0x000fc40003f06270 */
[----:B------:R-:W-:Y:S01]  /*1150*/  PRMT R7, RZ, 0x7610, R7 ;  /* 0x00007610ff077816 */ /* 0x000fe20000000007 */
[----:B------:R-:W5:Y:S01]  /*1160*/  @!P3 LDG.E.U16 R4, [R108.64+0x80] ;  /* 0x000080066c04b981 */ /* 0x000f62000c1e1500 */
[----:B------:R-:W-:Y:S02]  /*1170*/  PRMT R5, RZ, 0x7610, R5 ;  /* 0x00007610ff057816 */ /* 0x000fe40000000005 */
[----:B------:R-:W-:Y:S02]  /*1180*/  PRMT R6, RZ, 0x7610, R6 ;  /* 0x00007610ff067816 */ /* 0x000fe40000000006 */
[----:B---3--:R-:W-:Y:S01]  /*1190*/  P2R R18, PR, RZ, 0x1 ;  /* 0x00000001ff127803 */ /* 0x008fe20000000000 */
[----:B------:R-:W3:Y:S01]  /*11a0*/  @!P4 LDG.E.U16 R7, [R108.64+0x140] ;  /* 0x000140066c07c981 */ /* 0x000ee2000c1e1500 */
[----:B------:R-:W-:-:S03]  /*11b0*/  ISETP.GE.AND P1, PT, R29, R57, PT ;  /* 0x000000391d00720c */ /* 0x000fc60003f26270 */
[----:B------:R-:W3:Y:S01]  /*11c0*/  @!P0 LDG.E.U16 R10, [R108.64+0x200] ;  /* 0x000200066c0a8981 */ /* 0x000ee2000c1e1500 */
[-C--:B------:R-:W-:Y:S02]  /*11d0*/  ISETP.GE.AND P0, PT, R28, R57.reuse, PT ;  /* 0x000000391c00720c */ /* 0x080fe40003f06270 */
[-C--:B------:R-:W-:Y:S01]  /*11e0*/  ISETP.GE.AND P2, PT, R30, R57.reuse, PT ;  /* 0x000000391e00720c */ /* 0x080fe20003f46270 */
[----:B------:R-:W3:Y:S01]  /*11f0*/  @!P5 LDG.E.U16 R5, [R108.64+0xc0] ;  /* 0x0000c0066c05d981 */ /* 0x000ee2000c1e1500 */
[----:B------:R-:W-:Y:S02]  /*1200*/  P2R R38, PR, RZ, 0x10 ;  /* 0x00000010ff267803 */ /* 0x000fe40000000000 */
[-C--:B------:R-:W-:Y:S01]  /*1210*/  ISETP.GE.AND P3, PT, R31, R57.reuse, PT ;  /* 0x000000391f00720c */ /* 0x080fe20003f66270 */
[----:B------:R-:W3:Y:S01]  /*1220*/  @!P6 LDG.E.U16 R6, [R108.64+0x100] ;  /* 0x000100066c06e981 */ /* 0x000ee2000c1e1500 */
[----:B------:R-:W-:Y:S02]  /*1230*/  P2R R24, PR, RZ, 0x20 ;  /* 0x00000020ff187803 */ /* 0x000fe40000000000 */
[----:B------:R-:W-:-:S02]  /*1240*/  ISETP.GE.AND P4, PT, R32, R57, PT ;  /* 0x000000392000720c */ /* 0x000fc40003f86270 */
[----:B------:R-:W-:Y:S02]  /*1250*/  P2R R36, PR, RZ, 0x40 ;  /* 0x00000040ff247803 */ /* 0x000fe40000000000 */
[-C--:B------:R-:W-:Y:S02]  /*1260*/  ISETP.GE.AND P5, PT, R33, R57.reuse, PT ;  /* 0x000000392100720c */ /* 0x080fe40003fa6270 */
[----:B------:R-:W-:Y:S02]  /*1270*/  ISETP.GE.AND P6, PT, R34, R57, PT ;  /* 0x000000392200720c */ /* 0x000fe40003fc6270 */
[----:B------:R-:W-:Y:S02]  /*1280*/  PRMT R11, RZ, 0x7610, R11 ;  /* 0x00007610ff0b7816 */ /* 0x000fe4000000000b */
[----:B------:R-:W-:Y:S02]  /*1290*/  PRMT R12, RZ, 0x7610, R12 ;  /* 0x00007610ff0c7816 */ /* 0x000fe4000000000c */
[----:B------:R-:W-:-:S02]  /*12a0*/  PRMT R13, RZ, 0x7610, R13 ;  /* 0x00007610ff0d7816 */ /* 0x000fc4000000000d */
[----:B------:R-:W-:Y:S01]  /*12b0*/  PRMT R14, RZ, 0x7610, R14 ;  /* 0x00007610ff0e7816 */ /* 0x000fe2000000000e */
[----:B------:R-:W3:Y:S01]  /*12c0*/  @!P0 LDG.E.U16 R11, [R108.64+0x240] ;  /* 0x000240066c0b8981 */ /* 0x000ee2000c1e1500 */
[----:B------:R-:W-:Y:S02]  /*12d0*/  PRMT R15, RZ, 0x7610, R15 ;  /* 0x00007610ff0f7816 */ /* 0x000fe4000000000f */
[----:B------:R-:W-:Y:S01]  /*12e0*/  PRMT R16, RZ, 0x7610, R16 ;  /* 0x00007610ff107816 */ /* 0x000fe20000000010 */
[----:B------:R-:W3:Y:S01]  /*12f0*/  @!P1 LDG.E.U16 R12, [R108.64+0x280] ;  /* 0x000280066c0c9981 */ /* 0x000ee2000c1e1500 */
[----:B------:R-:W-:-:S03]  /*1300*/  PRMT R17, RZ, 0x7610, R17 ;  /* 0x00007610ff117816 */ /* 0x000fc60000000011 */
[----:B------:R-:W3:Y:S04]  /*1310*/  @!P2 LDG.E.U16 R13, [R108.64+0x2c0] ;  /* 0x0002c0066c0da981 */ /* 0x000ee8000c1e1500 */
[----:B------:R-:W3:Y:S04]  /*1320*/  @!P3 LDG.E.U16 R14, [R108.64+0x300] ;  /* 0x000300066c0eb981 */ /* 0x000ee8000c1e1500 */
[----:B------:R-:W3:Y:S04]  /*1330*/  @!P4 LDG.E.U16 R15, [R108.64+0x340] ;  /* 0x000340066c0fc981 */ /* 0x000ee8000c1e1500 */
[----:B------:R-:W3:Y:S04]  /*1340*/  @!P5 LDG.E.U16 R16, [R108.64+0x380] ;  /* 0x000380066c10d981 */ /* 0x000ee8000c1e1500 */
[----:B------:R-:W3:Y:S01]  /*1350*/  @!P6 LDG.E.U16 R17, [R108.64+0x3c0] ;  /* 0x0003c0066c11e981 */ /* 0x000ee2000c1e1500 */
        /* <DEDUP_REMOVED lines=16> */
[----:B----4-:R-:W-:Y:S02]  /*1460*/  P2R R19, PR, RZ, 0x1 ;  /* 0x00000001ff137803 */ /* 0x010fe40000000000 */
[----:B------:R-:W-:Y:S02]  /*1470*/  ISETP.GE.AND P0, PT, R124, R57, PT ;  /* 0x000000397c00720c */ /* 0x000fe40003f06270 */
[----:B------:R-:W-:Y:S02]  /*1480*/  PRMT R28, RZ, 0x7610, R28 ;  /* 0x00007610ff1c7816 */ /* 0x000fe4000000001c */
[----:B------:R-:W-:Y:S02]  /*1490*/  PRMT R30, RZ, 0x7610, R30 ;  /* 0x00007610ff1e7816 */ /* 0x000fe4000000001e */
[----:B------:R-:W-:Y:S02]  /*14a0*/  PRMT R32, RZ, 0x7610, R32 ;  /* 0x00007610ff207816 */ /* 0x000fe40000000020 */
[----:B------:R-:W-:Y:S01]  /*14b0*/  PRMT R34, RZ, 0x7610, R34 ;  /* 0x00007610ff227816 */ /* 0x000fe20000000022 */
[----:B--2---:R0:W-:Y:S04]  /*14c0*/  STS.U16 [R123], R2 ;  /* 0x000000027b007388 */ /* 0x0041e80000000400 */
[----:B-----5:R1:W-:Y:S04]  /*14d0*/  STS.U16 [R122+0x40], R3 ;  /* 0x000040037a007388 */ /* 0x0203e80000000400 */
[----:B------:R-:W-:Y:S01]  /*14e0*/  STS.U16 [R121+0x80], R4 ;  /* 0x0000800479007388 */ /* 0x000fe20000000400 */
[----:B0-----:R-:W-:-:S02]  /*14f0*/  MOV R2, UR8 ;  /* 0x0000000800027c02 */ /* 0x001fc40008000f00 */
[----:B-1----:R-:W-:Y:S01]  /*1500*/  MOV R3, UR9 ;  /* 0x0000000900037c02 */ /* 0x002fe20008000f00 */
[----:B---3--:R-:W-:Y:S04]  /*1510*/  STS.U16 [R120+0xc0], R5 ;  /* 0x0000c00578007388 */ /* 0x008fe80000000400 */
[----:B------:R-:W-:Y:S04]  /*1520*/  STS.U16 [R119+0x100], R6 ;  /* 0x0001000677007388 */ /* 0x000fe80000000400 */
[----:B------:R0:W-:Y:S04]  /*1530*/  STS.U16 [R118+0x140], R7 ;  /* 0x0001400776007388 */ /* 0x0001e80000000400 */
[----:B------:R-:W-:Y:S04]  /*1540*/  STS.U16 [R117+0x180], R8 ;  /* 0x0001800875007388 */ /* 0x000fe80000000400 */
[----:B------:R-:W-:Y:S04]  /*1550*/  STS.U16 [R116+0x1c0], R9 ;  /* 0x0001c00974007388 */ /* 0x000fe80000000400 */
[----:B------:R-:W-:Y:S04]  /*1560*/  STS.U16 [R113+0x200], R10 ;  /* 0x0002000a71007388 */ /* 0x000fe80000000400 */
[----:B------:R-:W-:Y:S04]  /*1570*/  STS.U16 [R112+0x240], R11 ;  /* 0x0002400b70007388 */ /* 0x000fe80000000400 */
[----:B------:R1:W-:Y:S04]  /*1580*/  STS.U16 [R111+0x280], R12 ;  /* 0x0002800c6f007388 */ /* 0x0003e80000000400 */
[----:B------:R-:W-:Y:S04]  /*1590*/  STS.U16 [R110+0x2c0], R13 ;  /* 0x0002c00d6e007388 */ /* 0x000fe80000000400 */
[----:B------:R2:W-:Y:S01]  /*15a0*/  STS.U16 [R101+0x300], R14 ;  /* 0x0003000e65007388 */ /* 0x0005e20000000400 */
[----:B0-----:R-:W-:-:S03]  /*15b0*/  IMAD.WIDE R6, R124, 0x2, R2 ;  /* 0x000000027c067825 */ /* 0x001fc600078e0202 */
[----:B------:R-:W-:Y:S04]  /*15c0*/  STS.U16 [R100+0x340], R15 ;  /* 0x0003400f64007388 */ /* 0x000fe80000000400 */
[----:B------:R0:W-:Y:S04]  /*15d0*/  STS.U16 [R99+0x380], R16 ;  /* 0x0003801063007388 */ /* 0x0001e80000000400 */
[----:B------:R3:W-:Y:S01]  /*15e0*/  STS.U16 [R98+0x3c0], R17 ;  /* 0x0003c01162007388 */ /* 0x0007e20000000400 */
[----:B------:R-:W-:-:S06]  /*15f0*/  NOP ;  /* 0x0000000000007918 */ /* 0x000fcc0000000000 */
[----:B------:R-:W4:Y:S04]  /*1600*/  LDS.U16 R8, [R97] ;  /* 0x0000000061087984 */ /* 0x000f280000000400 */
[----:B------:R-:W-:Y:S04]  /*1610*/  LDS.U16 R9, [R97+0x2] ;  /* 0x0000020061097984 */ /* 0x000fe80000000400 */
[----:B------:R-:W2:Y:S04]  /*1620*/  LDS.U16 R10, [R97+0x4] ;  /* 0x00000400610a7984 */ /* 0x000ea80000000400 */
[----:B------:R-:W0:Y:S04]  /*1630*/  LDS.U16 R21, [R97+0x6] ;  /* 0x0000060061157984 */ /* 0x000e280000000400 */
        /* <DEDUP_REMOVED lines=14> */
[----:B------:R0:W5:Y:S01]  /*1720*/  @!P0 LDG.E.U16 R28, [R6.64] ;  /* 0x00000006061c8981 */ /* 0x000162000c1e1500 */
[----:B------:R-:W-:Y:S02]  /*1730*/  ISETP.NE.AND P0, PT, R19, RZ, PT ;  /* 0x000000ff1300720c */ /* 0x000fe40003f05270 */
[----:B-1----:R-:W-:Y:S01]  /*1740*/  PRMT R12, RZ, 0x7610, R12 ;  /* 0x00007610ff0c7816 */ /* 0x002fe2000000000c */
[----:B------:R1:W5:Y:S01]  /*1750*/  @!P1 LDG.E.U16 R32, [R6.64+0x280] ;  /* 0x0002800606209981 */ /* 0x000362000c1e1500 */
[----:B------:R-:W-:Y:S02]  /*1760*/  PRMT R11, RZ, 0x7610, R11 ;  /* 0x00007610ff0b7816 */ /* 0x000fe4000000000b */
[----:B--2---:R-:W-:Y:S01]  /*1770*/  PRMT R14, RZ, 0x7610, R14 ;  /* 0x00007610ff0e7816 */ /* 0x004fe2000000000e */
[----:B------:R1:W2:Y:S06]  /*1780*/  @!P3 LDG.E.U16 R34, [R6.64+0x300] ;  /* 0x000300060622b981 */ /* 0x0002ac000c1e1500 */
[----:B------:R1:W2:Y:S01]  /*1790*/  @!P0 LDG.E.U16 R5, [R6.64+0x40] ;  /* 0x0000400606058981 */ /* 0x0002a2000c1e1500 */
[----:B------:R-:W-:-:S13]  /*17a0*/  ISETP.NE.AND P0, PT, R35, RZ, PT ;  /* 0x000000ff2300720c */ /* 0x000fda0003f05270 */
[----:B------:R1:W2:Y:S01]  /*17b0*/  @!P0 LDG.E.U16 R12, [R6.64+0x80] ;  /* 0x00008006060c8981 */ /* 0x0002a2000c1e1500 */
[----:B------:R-:W-:-:S13]  /*17c0*/  ISETP.NE.AND P0, PT, R36, RZ, PT ;  /* 0x000000ff2400720c */ /* 0x000fda0003f05270 */
[----:B------:R1:W2:Y:S01]  /*17d0*/  @!P0 LDG.E.U16 R11, [R6.64+0xc0] ;  /* 0x0000c006060b8981 */ /* 0x0002a2000c1e1500 */
[----:B------:R-:W-:Y:S02]  /*17e0*/  ISETP.NE.AND P0, PT, R37, RZ, PT ;  /* 0x000000ff2500720c */ /* 0x000fe40003f05270 */
[----:B------:R-:W-:-:S11]  /*17f0*/  PRMT R13, RZ, 0x7610, R13 ;  /* 0x00007610ff0d7816 */ /* 0x000fd6000000000d */
[----:B------:R1:W2:Y:S01]  /*1800*/  @!P0 LDG.E.U16 R14, [R6.64+0x100] ;  /* 0x00010006060e8981 */ /* 0x0002a2000c1e1500 */
[----:B------:R-:W-:Y:S02]  /*1810*/  ISETP.NE.AND P0, PT, R38, RZ, PT ;  /* 0x000000ff2600720c */ /* 0x000fe40003f05270 */
[----:B0-----:R-:W-:-:S11]  /*1820*/  PRMT R16, RZ, 0x7610, R16 ;  /* 0x00007610ff107816 */ /* 0x001fd60000000010 */
[----:B------:R1:W2:Y:S01]  /*1830*/  @!P0 LDG.E.U16 R13, [R6.64+0x140] ;  /* 0x00014006060d8981 */ /* 0x0002a2000c1e1500 */
[----:B------:R-:W-:Y:S02]  /*1840*/  ISETP.NE.AND P0, PT, R39, RZ, PT ;  /* 0x000000ff2700720c */ /* 0x000fe40003f05270 */
[----:B------:R-:W-:-:S11]  /*1850*/  PRMT R15, RZ, 0x7610, R15 ;  /* 0x00007610ff0f7816 */ /* 0x000fd6000000000f */
[----:B------:R1:W2:Y:S01]  /*1860*/  @!P0 LDG.E.U16 R16, [R6.64+0x180] ;  /* 0x0001800606108981 */ /* 0x0002a2000c1e1500 */
[----:B------:R-:W-:-:S13]  /*1870*/  ISETP.NE.AND P0, PT, R40, RZ, PT ;  /* 0x000000ff2800720c */ /* 0x000fda0003f05270 */
[----:B------:R1:W2:Y:S01]  /*1880*/  @!P0 LDG.E.U16 R15, [R6.64+0x1c0] ;  /* 0x0001c006060f8981 */ /* 0x0002a2000c1e1500 */
[----:B------:R-:W-:Y:S02]  /*1890*/  ISETP.NE.AND P0, PT, R41, RZ, PT ;  /* 0x000000ff2900720c */ /* 0x000fe40003f05270 */
[----:B---3--:R-:W-:-:S11]  /*18a0*/  PRMT R17, RZ, 0x7610, R17 ;  /* 0x00007610ff117816 */ /* 0x008fd60000000011 */
[----:B------:R1:W3:Y:S01]  /*18b0*/  @!P0 LDG.E.U16 R30, [R6.64+0x200] ;  /* 0x00020006061e8981 */ /* 0x0002e2000c1e1500 */
[----:B------:R-:W-:Y:S02]  /*18c0*/  ISETP.NE.AND P0, PT, R42, RZ, PT ;  /* 0x000000ff2a00720c */ /* 0x000fe40003f05270 */
[----:B------:R-:W-:Y:S02]  /*18d0*/  PRMT R19, RZ, 0x7610, R19 ;  /* 0x00007610ff137816 */ /* 0x000fe40000000013 */
[----:B------:R-:W-:Y:S02]  /*18e0*/  PRMT R29, RZ, 0x7610, R29 ;  /* 0x00007610ff1d7816 */ /* 0x000fe4000000001d */
[----:B------:R-:W-:Y:S02]  /*18f0*/  PRMT R36, RZ, 0x7610, R36 ;  /* 0x00007610ff247816 */ /* 0x000fe40000000024 */
[----:B------:R-:W-:Y:S01]  /*1900*/  PRMT R31, RZ, 0x7610, R31 ;  /* 0x00007610ff1f7816 */ /* 0x000fe2000000001f */
[----:B------:R1:W3:Y:S04]  /*1910*/  @!P2 LDG.E.U16 R19, [R6.64+0x2c0] ;  /* 0x0002c0060613a981 */ /* 0x0002e8000c1e1500 */
[----:B------:R1:W3:Y:S04]  /*1920*/  @!P0 LDG.E.U16 R17, [R6.64+0x240] ;  /* 0x0002400606118981 */ /* 0x0002e8000c1e1500 */
[----:B------:R1:W3:Y:S04]  /*1930*/  @!P4 LDG.E.U16 R29, [R6.64+0x340] ;  /* 0x00034006061dc981 */ /* 0x0002e8000c1e1500 */
[----:B------:R1:W3:Y:S04]  /*1940*/  @!P5 LDG.E.U16 R36, [R6.64+0x380] ;  /* 0x000380060624d981 */ /* 0x0002e8000c1e1500 */
[----:B------:R1:W3:Y:S02]  /*1950*/  @!P6 LDG.E.U16 R31, [R6.64+0x3c0] ;  /* 0x0003c006061fe981 */ /* 0x0002e4000c1e1500 */
[----:B-1----:R-:W-:-:S02]  /*1960*/  PRMT R7, RZ, 0x5410, R96 ;  /* 0x00005410ff077816 */ /* 0x002fc40000000060 */
[----:B----4-:R-:W-:-:S05]  /*1970*/  PRMT R8, RZ, 0x5410, R8 ;  /* 0x00005410ff087816 */ /* 0x010fca0000000008 */
[----:B------:R-:W-:Y:S01]  /*1980*/  FADD.FTZ R80, R8, UR5 ;  /* 0x0000000508507e21 */ /* 0x000fe20008010000 */
[----:B------:R-:W-:-:S04]  /*1990*/  PRMT R10, RZ, 0x5410, R10 ;  /* 0x00005410ff0a7816 */ /* 0x000fc8000000000a */
[----:B------:R-:W-:Y:S02]  /*19a0*/  FSETP.GTU.FTZ.AND P4, PT, R80, 20, PT ;  /* 0x41a000005000780b */ /* 0x000fe40003f9c000 */
[----:B------:R-:W-:Y:S02]  /*19b0*/  PRMT R9, RZ, 0x5410, R9 ;  /* 0x00005410ff097816 */ /* 0x000fe40000000009 */
[----:B------:R-:W-:Y:S02]  /*19c0*/  PRMT R21, RZ, 0x5410, R21 ;  /* 0x00005410ff157816 */ /* 0x000fe40000000015 */
[----:B------:R-:W-:Y:S02]  /*19d0*/  PRMT R22, RZ, 0x5410, R22 ;  /* 0x00005410ff167816 */ /* 0x000fe40000000016 */
[----:B------:R-:W-:Y:S01]  /*19e0*/  PRMT R23, RZ, 0x5410, R23 ;  /* 0x00005410ff177816 */ /* 0x000fe20000000017 */
[----:B------:R-:W-:Y:S01]  /*19f0*/  FADD.FTZ R78, R10, UR5 ;  /* 0x000000050a4e7e21 */ /* 0x000fe20008010000 */
[----:B------:R-:W-:Y:S01]  /*1a00*/  PRMT R8, RZ, 0x5410, R88 ;  /* 0x00005410ff087816 */ /* 0x000fe20000000058 */
[----:B------:R-:W-:Y:S01]  /*1a10*/  FADD.FTZ R79, R9, UR5 ;  /* 0x00000005094f7e21 */ /* 0x000fe20008010000 */
[----:B------:R-:W-:Y:S01]  /*1a20*/  PRMT R24, RZ, 0x5410, R24 ;  /* 0x00005410ff187816 */ /* 0x000fe20000000018 */
[----:B------:R-:W-:Y:S01]  /*1a30*/  FADD.FTZ R77, R21, UR5 ;  /* 0x00000005154d7e21 */ /* 0x000fe20008010000 */
[----:B------:R-:W-:Y:S01]  /*1a40*/  MOV R33, c[0x0][0x16c] ;  /* 0x00005b0000217a02 */ /* 0x000fe20000000f00 */
[----:B------:R-:W-:-:S02]  /*1a50*/  FADD.FTZ R76, R22, UR5 ;  /* 0x00000005164c7e21 */ /* 0x000fc40008010000 */
[----:B------:R-:W-:Y:S01]  /*1a60*/  FADD.FTZ R75, R23, UR5 ;  /* 0x00000005174b7e21 */ /* 0x000fe20008010000 */
[----:B------:R-:W-:Y:S01]  /*1a70*/  BSSY B0, `(.L_x_4183) ;  /* 0x0000062000007945 */ /* 0x000fe20003800000 */
[----:B-----5:R-:W-:Y:S04]  /*1a80*/  STS.U16 [R123], R28 ;  /* 0x0000001c7b007388 */ /* 0x020fe80000000400 */
[----:B--2---:R-:W-:Y:S04]  /*1a90*/  STS.U16 [R122+0x40], R5 ;  /* 0x000040057a007388 */ /* 0x004fe80000000400 */
[----:B------:R-:W-:Y:S04]  /*1aa0*/  STS.U16 [R121+0x80], R12 ;  /* 0x0000800c79007388 */ /* 0x000fe80000000400 */
[----:B------:R-:W-:Y:S04]  /*1ab0*/  STS.U16 [R120+0xc0], R11 ;  /* 0x0000c00b78007388 */ /* 0x000fe80000000400 */
[----:B------:R-:W-:Y:S04]  /*1ac0*/  STS.U16 [R119+0x100], R14 ;  /* 0x0001000e77007388 */ /* 0x000fe80000000400 */
[----:B------:R-:W-:Y:S04]  /*1ad0*/  STS.U16 [R118+0x140], R13 ;  /* 0x0001400d76007388 */ /* 0x000fe80000000400 */
[----:B------:R-:W-:Y:S04]  /*1ae0*/  STS.U16 [R117+0x180], R16 ;  /* 0x0001801075007388 */ /* 0x000fe80000000400 */
        /* <DEDUP_REMOVED lines=18> */
[----:B------:R-:W-:Y:S04]  /*1c10*/  LDS.U16 R28, [R97+0x14] ;  /* 0x00001400611c7984 */ /* 0x000fe80000000400 */
[----:B------:R-:W-:Y:S01]  /*1c20*/  LDS.U16 R29, [R97+0x16] ;  /* 0x00001600611d7984 */ /* 0x000fe20000000400 */
[----:B0-----:R-:W-:-:S03]  /*1c30*/  PRMT R19, RZ, 0x5410, R5 ;  /* 0x00005410ff137816 */ /* 0x001fc60000000005 */
[----:B------:R-:W-:Y:S01]  /*1c40*/  LDS.U16 R30, [R97+0x18] ;  /* 0x00001800611e7984 */ /* 0x000fe20000000400 */
[----:B------:R-:W-:Y:S02]  /*1c50*/  PRMT R5, RZ, 0x5410, R95 ;  /* 0x00005410ff057816 */ /* 0x000fe4000000005f */
[----:B-1----:R-:W-:Y:S01]  /*1c60*/  PRMT R17, RZ, 0x5410, R6 ;  /* 0x00005410ff117816 */ /* 0x002fe20000000006 */
[----:B------:R-:W-:Y:S01]  /*1c70*/  FFMA.FTZ R134, R19, R7, R134 ;  /* 0x0000000713867223 */ /* 0x000fe20000010086 */
[----:B------:R-:W-:Y:S01]  /*1c80*/  PRMT R6, RZ, 0x5410, R94 ;  /* 0x00005410ff067816 */ /* 0x000fe2000000005e */
[----:B------:R-:W-:Y:S01]  /*1c90*/  LDS.U16 R60, [R97+0x1a] ;  /* 0x00001a00613c7984 */ /* 0x000fe20000000400 */
[----:B--2---:R-:W-:Y:S01]  /*1ca0*/  PRMT R16, RZ, 0x5410, R16 ;  /* 0x00005410ff107816 */ /* 0x004fe20000000010 */
[----:B------:R-:W-:Y:S02]  /*1cb0*/  FFMA.FTZ R5, R17, R5, R134 ;  /* 0x0000000511057223 */ /* 0x000fe40000010086 */
[----:B------:R-:W-:Y:S01]  /*1cc0*/  LDS.U16 R61, [R97+0x1c] ;  /* 0x00001c00613d7984 */ /* 0x000fe20000000400 */
[----:B---3--:R-:W-:Y:S01]  /*1cd0*/  PRMT R15, RZ, 0x5410, R15 ;  /* 0x00005410ff0f7816 */ /* 0x008fe2000000000f */
[----:B------:R-:W-:Y:S01]  /*1ce0*/  FFMA.FTZ R6, R16, R6, R5 ;  /* 0x0000000610067223 */ /* 0x000fe20000010005 */
[----:B------:R-:W-:-:S05]  /*1cf0*/  PRMT R5, RZ, 0x5410, R93 ;  /* 0x00005410ff057816 */ /* 0x000fca000000005d */
[----:B------:R-:W-:Y:S02]  /*1d00*/  FFMA.FTZ R5, R15, R5, R6 ;  /* 0x000000050f057223 */ /* 0x000fe40000010006 */
[----:B------:R-:W0:Y:S01]  /*1d10*/  LDS.U16 R6, [R97+0x10] ;  /* 0x0000100061067984 */ /* 0x000e220000000400 */
[----:B------:R-:W-:Y:S02]  /*1d20*/  PRMT R7, RZ, 0x5410, R92 ;  /* 0x00005410ff077816 */ /* 0x000fe4000000005c */
[----:B----4-:R-:W-:-:S05]  /*1d30*/  PRMT R14, RZ, 0x5410, R14 ;  /* 0x00005410ff0e7816 */ /* 0x010fca000000000e */
[----:B------:R-:W-:Y:S02]  /*1d40*/  FFMA.FTZ R32, R14, R7, R5 ;  /* 0x000000070e207223 */ /* 0x000fe40000010005 */
[----:B------:R1:W2:Y:S04]  /*1d50*/  LDS.U16 R7, [R97+0x12] ;  /* 0x0000120061077984 */ /* 0x0002a80000000400 */
[----:B------:R1:W3:Y:S01]  /*1d60*/  LDS.U16 R5, [R97+0x1e] ;  /* 0x00001e0061057984 */ /* 0x0002e20000000400 */
[----:B------:R-:W-:Y:S02]  /*1d70*/  PRMT R31, RZ, 0x5410, R91 ;  /* 0x00005410ff1f7816 */ /* 0x000fe4000000005b */
[----:B-----5:R-:W-:Y:S02]  /*1d80*/  PRMT R13, RZ, 0x5410, R13 ;  /* 0x00005410ff0d7816 */ /* 0x020fe4000000000d */
[----:B------:R-:W-:-:S03]  /*1d90*/  PRMT R12, RZ, 0x5410, R12 ;  /* 0x00005410ff0c7816 */ /* 0x000fc6000000000c */
[----:B------:R-:W-:Y:S01]  /*1da0*/  FFMA.FTZ R31, R13, R31, R32 ;  /* 0x0000001f0d1f7223 */ /* 0x000fe20000010020 */
[----:B------:R-:W-:Y:S02]  /*1db0*/  PRMT R32, RZ, 0x5410, R90 ;  /* 0x00005410ff207816 */ /* 0x000fe4000000005a */
[----:B------:R-:W-:-:S03]  /*1dc0*/  PRMT R11, RZ, 0x5410, R11 ;  /* 0x00005410ff0b7816 */ /* 0x000fc6000000000b */
[----:B------:R-:W-:Y:S01]  /*1dd0*/  FFMA.FTZ R32, R12, R32, R31 ;  /* 0x000000200c207223 */ /* 0x000fe2000001001f */
[----:B------:R-:W-:Y:S01]  /*1de0*/  PRMT R31, RZ, 0x5410, R89 ;  /* 0x00005410ff1f7816 */ /* 0x000fe20000000059 */
[----:B------:R-:W-:-:S04]  /*1df0*/  FADD.FTZ R74, R24, UR5 ;  /* 0x00000005184a7e21 */ /* 0x000fc80008010000 */
[----:B------:R-:W-:Y:S01]  /*1e00*/  FFMA.FTZ R31, R11, R31, R32 ;  /* 0x0000001f0b1f7223 */ /* 0x000fe20000010020 */
[----:B------:R-:W-:Y:S02]  /*1e10*/  ISETP.GE.AND P5, PT, R33, 0x1, PT ;  /* 0x000000012100780c */ /* 0x000fe40003fa6270 */
[----:B0-----:R-:W-:Y:S02]  /*1e20*/  PRMT R10, RZ, 0x5410, R6 ;  /* 0x00005410ff0a7816 */ /* 0x001fe40000000006 */
[----:B------:R-:W-:Y:S02]  /*1e30*/  FSETP.GTU.FTZ.AND P3, PT, R79, 20, PT ;  /* 0x41a000004f00780b */ /* 0x000fe40003f7c000 */
[----:B------:R-:W-:Y:S01]  /*1e40*/  FSETP.GTU.FTZ.AND P2, PT, R78, 20, PT ;  /* 0x41a000004e00780b */ /* 0x000fe20003f5c000 */
[----:B------:R-:W-:Y:S01]  /*1e50*/  FFMA.FTZ R22, R10, R8, R31 ;  /* 0x000000080a167223 */ /* 0x000fe2000001001f */
[----:B------:R-:W-:Y:S02]  /*1e60*/  FSETP.GTU.FTZ.AND P1, PT, R77, 20, PT ;  /* 0x41a000004d00780b */ /* 0x000fe40003f3c000 */
[----:B------:R-:W-:-:S02]  /*1e70*/  FSETP.GTU.FTZ.AND P0, PT, R76, 20, PT ;  /* 0x41a000004c00780b */ /* 0x000fc40003f1c000 */
[----:B------:R-:W-:Y:S01]  /*1e80*/  FSETP.GTU.FTZ.AND P6, PT, R75, 20, PT ;  /* 0x41a000004b00780b */ /* 0x000fe20003fdc000 */
[----:B------:R-:W-:Y:S07]  /*1e90*/  @P4 BRA `(.L_x_4184) ;  /* 0x000001f000004947 */ /* 0x000fee0003800000 */
[----:B-12---:R-:W-:Y:S01]  /*1ea0*/  FMUL.FTZ R80, R80, 1.4426950216293334961 ;  /* 0x3fb8aa3b50507820 */ /* 0x006fe20000410000 */
        /* <DEDUP_REMOVED lines=30> */
.L_x_4184:
[----:B-12---:R-:W-:Y:S05]  /*2090*/  BSYNC B0 ;  /* 0x0000000000007941 */ /* 0x006fea0003800000 */
.L_x_4183:
        /* <DEDUP_REMOVED lines=39> */
.L_x_4186:
[----:B------:R-:W-:Y:S05]  /*2310*/  BSYNC B0 ;  /* 0x0000000000007941 */ /* 0x000fea0003800000 */
.L_x_4185:
        /* <DEDUP_REMOVED lines=39> */
.L_x_4188:
[----:B------:R-:W-:Y:S05]  /*2590*/  BSYNC B0 ;  /* 0x0000000000007941 */ /* 0x000fea0003800000 */
.L_x_4187:
        /* <DEDUP_REMOVED lines=39> */
.L_x_4190:
[----:B------:R-:W-:Y:S05]  /*2810*/  BSYNC B0 ;  /* 0x0000000000007941 */ /* 0x000fea0003800000 */
.L_x_4189:
        /* <DEDUP_REMOVED lines=39> */
.L_x_4192:
[----:B------:R-:W-:Y:S05]  /*2a90*/  BSYNC B0 ;  /* 0x0000000000007941 */ /* 0x000fea0003800000 */
.L_x_4191:
        /* <DEDUP_REMOVED lines=39> */
.L_x_4194:
[----:B------:R-:W-:Y:S05]  /*2d10*/  BSYNC B0 ;  /* 0x0000000000007941 */ /* 0x000fea0003800000 */
.L_x_4193:
        /* <DEDUP_REMOVED lines=40> */
.L_x_4196:
[----:B------:R-:W-:Y:S05]  /*2fa0*/  BSYNC B0 ;  /* 0x0000000000007941 */ /* 0x000fea0003800000 */
.L_x_4195:
[----:B---3--:R-:W-:Y:S01]  /*2fb0*/  PRMT R62, RZ, 0x5410, R5 ;  /* 0x00005410ff3e7816 */ /* 0x008fe20000000005 */
[----:B------:R-:W-:Y:S01]  /*2fc0*/  BSSY B0, `(.L_x_4197) ;  /* 0x0000027000007945 */ /* 0x000fe20003800000 */
[----:B------:R-:W-:Y:S01]  /*2fd0*/  PRMT R3, RZ, 0x5410, R3 ;  /* 0x00005410ff037816 */ /* 0x000fe20000000003 */
[----:B------:R-:W-:Y:S01]  /*2fe0*/  HFMA2.MMA R55, -RZ, RZ, 0, 0 ;  /* 0x00000000ff377435 */ /* 0x000fe200000001ff */
[----:B------:R-:W-:Y:S01]  /*2ff0*/  FSETP.GTU.FTZ.AND P4, PT, R56, 20, PT ;  /* 0x41a000003800780b */ /* 0x000fe20003f9c000 */
[----:B------:R-:W-:Y:S01]  /*3000*/  FFMA.FTZ R134, R62, R134, R23 ;  /* 0x000000863e867223 */ /* 0x000fe20000010017 */
[----:B------:R-:W-:Y:S01]  /*3010*/  LOP3.LUT R54, R132, 0x1f, RZ, 0xc0, !PT ;  /* 0x0000001f84367812 */ /* 0x000fe200078ec0ff */
        /* <DEDUP_REMOVED lines=33> */
.L_x_4198:
[----:B------:R-:W-:Y:S05]  /*3230*/  BSYNC B0 ;  /* 0x0000000000007941 */ /* 0x000fea0003800000 */
.L_x_4197:
        /* <DEDUP_REMOVED lines=39> */
.L_x_4200:
[----:B------:R-:W-:Y:S05]  /*34b0*/  BSYNC B0 ;  /* 0x0000000000007941 */ /* 0x000fea0003800000 */
.L_x_4199:
        /* <DEDUP_REMOVED lines=38> */
.L_x_4202:
[----:B------:R-:W-:Y:S05]  /*3720*/  BSYNC B0 ;  /* 0x0000000000007941 */ /* 0x000fea0003800000 */
.L_x_4201:
        /* <DEDUP_REMOVED lines=38> */
.L_x_4204:
[----:B------:R-:W-:Y:S05]  /*3990*/  BSYNC B0 ;  /* 0x0000000000007941 */ /* 0x000fea0003800000 */
.L_x_4203:
        /* <DEDUP_REMOVED lines=33> */
.L_x_4206:
[----:B------:R-:W-:Y:S05]  /*3bb0*/  BSYNC B0 ;  /* 0x0000000000007941 */ /* 0x000fea0003800000 */
.L_x_4205:
        /* <DEDUP_REMOVED lines=33> */
.L_x_4208:
[----:B------:R-:W-:Y:S05]  /*3dd0*/  BSYNC B0 ;  /* 0x0000000000007941 */ /* 0x000fea0003800000 */
.L_x_4207:
        /* <DEDUP_REMOVED lines=33> */
.L_x_4210:
[----:B------:R-:W-:Y:S05]  /*3ff0*/  BSYNC B0 ;  /* 0x0000000000007941 */ /* 0x000fea0003800000 */
.L_x_4209:
        /* <DEDUP_REMOVED lines=33> */
.L_x_4212:
[----:B------:R-:W-:Y:S05]  /*4210*/  BSYNC B0 ;  /* 0x0000000000007941 */ /* 0x000fea0003800000 */
.L_x_4211:
        /* <DEDUP_REMOVED lines=33> */
.L_x_4214:
[----:B------:R-:W-:Y:S05]  /*4430*/  BSYNC B0 ;  /* 0x0000000000007941 */ /* 0x000fea0003800000 */
.L_x_4213:
        /* <DEDUP_REMOVED lines=29> */
[----:B------:R-:W-:Y:S01]  /*4610*/  LEA.HI R0, R126, R126, RZ, 0x1 ;  /* 0x0000007e7e007211 */ /* 0x000fe200078f08ff */
[----:B------:R-:W-:Y:S01]  /*4620*/  FADD.FTZ R14, R14, R14 ;  /* 0x0000000e0e0e7221 */ /* 0x000fe20000010000 */
[----:B------:R-:W-:Y:S01]  /*4630*/  IADD3 R18, R18, -R3, RZ ;  /* 0x8000000312127210 */ /* 0x000fe20007ffe0ff */
        /* <DEDUP_REMOVED lines=20> */
[----:B------:R-:W-:-:S02]  /*4780*/  IADD3 R0, R126, -R61, RZ ;  /* 0x8000003d7e007210 */ /* 0x000fc40007ffe0ff */
.L_x_4252:
        /* <DEDUP_REMOVED lines=99> */
[----:B------:R-:W-:Y:S02]  /*4dc0*/  MUFU.SIN R148, R115 ;  /* 0x0000007300947308 */ /* 0x000fe40000000400 */
[----:B------:R-:W-:-:S06]  /*4dd0*/  FMUL.FTZ R68, R70, R80 ;  /* 0x0000005046447220 */ /* 0x000fcc0000410000 */
[----:B------:R-:W0:Y:S01]  /*4de0*/  MUFU.EX2 R68, R68 ;  /* 0x0000004400447308 */ /* 0x000e220000000800 */
[----:B------:R-:W-:-:S07]  /*4df0*/  HFMA2.MMA R60, -RZ, RZ, 1.875, 0 ;  /* 0x3f800000ff3c7435 */ /* 0x000fce00000001ff */
[----:B------:R1:W-:Y:S01]  /*4e00*/  MUFU.COS R149, R115 ;  /* 0x0000007300957308 */ /* 0x0003e20000000000 */
[----:B0-----:R-:W-:Y:S01]  /*4e10*/  FMUL.FTZ R128, R68, R69 ;  /* 0x0000004544807220 */ /* 0x001fe20000410000 */
[----:B------:R-:W-:Y:S01]  /*4e20*/  MOV R61, RZ ;  /* 0x000000ff003d7202 */ /* 0x000fe20000000f00 */
[----:B------:R-:W-:Y:S01]  /*4e30*/  @!P0 IMAD R69, R140, c[0x0][0x16c], R3 ;  /* 0x00005b008c458a24 */ /* 0x000fe200078e0203 */
[----:B------:R-:W-:Y:S01]  /*4e40*/  SHF.L.U32 R140, R63, 0x3, RZ ;  /* 0x000000033f8c7819 */ /* 0x000fe200000006ff */
[----:B------:R-:W-:-:S03]  /*4e50*/  FMUL.FTZ R129, R68, R129 ;  /* 0x0000008144817220 */ /* 0x000fc60000410000 */
[----:B------:R-:W-:Y:S02]  /*4e60*/  MUFU.COS R151, R151 ;  /* 0x0000009700977308 */ /* 0x000fe40000000000 */
[----:B------:R0:W-:Y:S01]  /*4e70*/  STS.64 [R140+0x10b0], R128 ;  /* 0x0010b0808c007388 */ /* 0x0001e20000000a00 */
[----:B-1----:R-:W-:Y:S02]  /*4e80*/  FMUL.FTZ R115, R53, UR15 ;  /* 0x0000000f35737c20 */ /* 0x002fe40008410000 */
[----:B------:R-:W-:Y:S02]  /*4e90*/  FMUL.FTZ R68, R56, UR15 ;  /* 0x0000000f38447c20 */ /* 0x000fe40008410000 */
[----:B------:R-:W-:Y:S01]  /*4ea0*/  FMUL.RZ R163, R115, 0.15915493667125701904 ;  /* 0x3e22f98373a37820 */ /* 0x000fe2000040c000 */
[----:B------:R-:W-:Y:S01]  /*4eb0*/  CS2R R62, SRZ ;  /* 0x00000000003e7805 */ /* 0x000fe2000001ff00 */
[----:B------:R-:W-:Y:S02]  /*4ec0*/  FMUL.FTZ R115, R48, UR15 ;  /* 0x0000000f30737c20 */ /* 0x000fe40008410000 */
[----:B------:R-:W-:-:S02]  /*4ed0*/  FMUL.RZ R141, R68, 0.15915493667125701904 ;  /* 0x3e22f983448d7820 */ /* 0x000fc4000040c000 */
        /* <DEDUP_REMOVED lines=9> */
[----:B-1----:R-:W-:-:S06]  /*4f70*/  FMUL.FTZ R163, R70, R76 ;  /* 0x0000004c46a37220 */ /* 0x002fcc0000410000 */
[----:B------:R-:W-:Y:S01]  /*4f80*/  MUFU.EX2 R115, R115 ;  /* 0x0000007300737308 */ /* 0x000fe20000000800 */
[C---:B--2---:R-:W-:Y:S02]  /*4f90*/  FMUL.FTZ R68, R70.reuse, R79 ;  /* 0x0000004f46447220 */ /* 0x044fe40000410000 */
[----:B------:R-:W-:-:S05]  /*4fa0*/  FMUL.FTZ R69, R70, R78 ;  /* 0x0000004e46457220 */ /* 0x000fca0000410000 */
[----:B------:R-:W1:Y:S08]  /*4fb0*/  MUFU.EX2 R170, R163 ;  /* 0x000000a300aa7308 */ /* 0x000e700000000800 */
[----:B------:R-:W2:Y:S01]  /*4fc0*/  MUFU.EX2 R68, R68 ;  /* 0x0000004400447308 */ /* 0x000ea20000000800 */
[----:B------:R-:W-:-:S07]  /*4fd0*/  FMUL.FTZ R172, R70, R75 ;  /* 0x0000004b46ac7220 */ /* 0x000fce0000410000 */
[----:B------:R-:W4:Y:S01]  /*4fe0*/  MUFU.EX2 R69, R69 ;  /* 0x0000004500457308 */ /* 0x000f220000000800 */
[----:B-1----:R-:W-:-:S07]  /*4ff0*/  FMUL.FTZ R163, R170, R173 ;  /* 0x000000adaaa37220 */ /* 0x002fce0000410000 */
[----:B------:R-:W1:Y:S01]  /*5000*/  MUFU.EX2 R172, R172 ;  /* 0x000000ac00ac7308 */ /* 0x000e620000000800 */
[C---:B--2---:R-:W-:Y:S02]  /*5010*/  FMUL.FTZ R168, R68.reuse, R71 ;  /* 0x0000004744a87220 */ /* 0x044fe40000410000 */
[----:B------:R-:W-:-:S05]  /*5020*/  FMUL.FTZ R169, R68, R169 ;  /* 0x000000a944a97220 */ /* 0x000fca0000410000 */
[----:B------:R-:W-:Y:S01]  /*5030*/  MUFU.SIN R142, R165 ;  /* 0x000000a5008e7308 */ /* 0x000fe20000000400 */
[----:B------:R-:W-:-:S07]  /*5040*/  FMUL.FTZ R174, R70, R74 ;  /* 0x0000004a46ae7220 */ /* 0x000fce0000410000 */
[----:B------:R2:W-:Y:S01]  /*5050*/  MUFU.COS R143, R165 ;  /* 0x000000a5008f7308 */ /* 0x0005e20000000000 */
[----:B------:R-:W-:Y:S02]  /*5060*/  FMUL.FTZ R68, R70, R73 ;  /* 0x0000004946447220 */ /* 0x000fe40000410000 */
[----:B--2---:R-:W-:Y:S02]  /*5070*/  FMUL.FTZ R165, R115, R162 ;  /* 0x000000a273a57220 */ /* 0x004fe40000410000 */
[----:B------:R-:W-:-:S03]  /*5080*/  FMUL.FTZ R162, R170, R171 ;  /* 0x000000abaaa27220 */ /* 0x000fc60000410000 */
[----:B------:R-:W-:Y:S01]  /*5090*/  MUFU.SIN R146, R141 ;  /* 0x0000008d00927308 */ /* 0x000fe20000000400 */
[----:B------:R-:W-:-:S04]  /*50a0*/  FMUL.FTZ R170, R223, R168 ;  /* 0x000000a8dfaa7220 */ /* 0x000fc80000410000 */
[----:B------:R-:W-:-:S03]  /*50b0*/  FFMA.FTZ R170, RZ, R169, R170 ;  /* 0x000000a9ffaa7223 */ /* 0x000fc600000100aa */
[----:B------:R-:W-:Y:S01]  /*50c0*/  MUFU.COS R147, R141 ;  /* 0x0000008d00937308 */ /* 0x000fe20000000000 */
[----:B------:R-:W-:-:S07]  /*50d0*/  FMUL.FTZ R164, R115, R164 ;  /* 0x000000a473a47220 */ /* 0x000fce0000410000 */
[----:B0-----:R-:W-:Y:S01]  /*50e0*/  MUFU.SIN R140, R167 ;  /* 0x000000a7008c7308 */ /* 0x001fe20000000400 */
[----:B----4-:R-:W-:-:S07]  /*50f0*/  FMUL.FTZ R166, R69, R166 ;  /* 0x000000a645a67220 */ /* 0x010fce0000410000 */
[----:B------:R0:W-:Y:S01]  /*5100*/  MUFU.COS R141, R167 ;  /* 0x000000a7008d7308 */ /* 0x0001e20000000000 */
[----:B------:R-:W-:Y:S02]  /*5110*/  FADD.FTZ R170, RZ, R170 ;  /* 0x000000aaffaa7221 */ /* 0x000fe40000010000 */
[----:B0-----:R-:W-:Y:S02]  /*5120*/  FMUL.FTZ R167, R69, R114 ;  /* 0x0000007245a77220 */ /* 0x001fe40000410000 */
[----:B------:R-:W-:-:S03]  /*5130*/  FMUL.FTZ R114, RZ, R168 ;  /* 0x000000a8ff727220 */ /* 0x000fc60000410000 */
[----:B------:R-:W0:Y:S01]  /*5140*/  MUFU.EX2 R174, R174 ;  /* 0x000000ae00ae7308 */ /* 0x000e220000000800 */
[----:B------:R-:W-:Y:S02]  /*5150*/  FMUL.FTZ R69, R70, R72 ;  /* 0x0000004846457220 */ /* 0x000fe40000410000 */
[----:B------:R-:W-:Y:S02]  /*5160*/  FFMA.FTZ R115, R223, R169, -R114 ;  /* 0x000000a9df737223 */ /* 0x000fe40000010872 */
[C---:B-1----:R-:W-:Y:S02]  /*5170*/  FMUL.FTZ R161, R172.reuse, R161 ;  /* 0x000000a1aca17220 */ /* 0x042fe40000410000 */
[----:B------:R-:W-:Y:S01]  /*5180*/  FMUL.FTZ R160, R172, R160 ;  /* 0x000000a0aca07220 */ /* 0x000fe20000410000 */
[----:B------:R-:W1:Y:S01]  /*5190*/  MUFU.EX2 R68, R68 ;  /* 0x0000004400447308 */ /* 0x000e620000000800 */
[----:B------:R-:W-:Y:S02]  /*51a0*/  FADD.FTZ R115, R224, R115 ;  /* 0x00000073e0737221 */ /* 0x000fe40000010000 */
[----:B------:R-:W-:-:S02]  /*51b0*/  FMUL.FTZ R172, R166, R170 ;  /* 0x000000aaa6ac7220 */ /* 0x000fc40000410000 */
[-C--:B------:R-:W-:Y:S02]  /*51c0*/  FMUL.FTZ R171, R166, R115.reuse ;  /* 0x00000073a6ab7220 */ /* 0x080fe40000410000 */
[C---:B------:R-:W-:Y:S01]  /*51d0*/  FFMA.FTZ R172, R167.reuse, R115, -R172 ;  /* 0x00000073a7ac7223 */ /* 0x040fe200000108ac */
[----:B------:R-:W2:Y:S01]  /*51e0*/  MUFU.EX2 R69, R69 ;  /* 0x0000004500457308 */ /* 0x000ea20000000800 */
[----:B------:R-:W-:Y:S02]  /*51f0*/  FMUL.FTZ R71, R70, R59 ;  /* 0x0000003b46477220 */ /* 0x000fe40000410000 */
[----:B------:R-:W-:Y:S02]  /*5200*/  FFMA.FTZ R171, R167, R170, R171 ;  /* 0x000000aaa7ab7223 */ /* 0x000fe400000100ab */
[----:B------:R-:W-:Y:S02]  /*5210*/  FADD.FTZ R172, R221, R172 ;  /* 0x000000acddac7221 */ /* 0x000fe40000010000 */
[C---:B0-----:R-:W-:Y:S01]  /*5220*/  FMUL.FTZ R159, R174.reuse, R159 ;  /* 0x0000009fae9f7220 */ /* 0x041fe20000410000 */
[----:B------:R-:W0:Y:S01]  /*5230*/  MUFU.EX2 R71, R71 ;  /* 0x0000004700477308 */ /* 0x000e220000000800 */
[----:B------:R-:W-:-:S02]  /*5240*/  FMUL.FTZ R158, R174, R158 ;  /* 0x0000009eae9e7220 */ /* 0x000fc40000410000 */
[----:B------:R-:W-:Y:S02]  /*5250*/  FADD.FTZ R171, RZ, R171 ;  /* 0x000000abffab7221 */ /* 0x000fe40000010000 */
[----:B------:R-:W-:Y:S02]  /*5260*/  FMUL.FTZ R174, R164, R172 ;  /* 0x000000aca4ae7220 */ /* 0x000fe40000410000 */
[----:B------:R-:W-:Y:S02]  /*5270*/  FMUL.FTZ R114, R70, R58 ;  /* 0x0000003a46727220 */ /* 0x000fe40000410000 */
[C---:B-1----:R-:W-:Y:S02]  /*5280*/  FMUL.FTZ R157, R68.reuse, R157 ;  /* 0x0000009d449d7220 */ /* 0x042fe40000410000 */
[----:B------:R-:W-:Y:S02]  /*5290*/  FMUL.FTZ R156, R68, R156 ;  /* 0x0000009c449c7220 */ /* 0x000fe40000410000 */
[----:B------:R-:W-:-:S02]  /*52a0*/  FMUL.FTZ R170, R164, R171 ;  /* 0x000000aba4aa7220 */ /* 0x000fc40000410000 */
[----:B------:R-:W-:Y:S02]  /*52b0*/  FFMA.FTZ R174, R165, R171, R174 ;  /* 0x000000aba5ae7223 */ /* 0x000fe400000100ae */
[----:B------:R-:W-:Y:S01]  /*52c0*/  FMUL.FTZ R68, R70, R56 ;  /* 0x0000003846447220 */ /* 0x000fe20000410000 */
[----:B------:R-:W1:Y:S01]  /*52d0*/  MUFU.EX2 R114, R114 ;  /* 0x0000007200727308 */ /* 0x000e620000000800 */
[C---:B--2---:R-:W-:Y:S02]  /*52e0*/  FMUL.FTZ R155, R69.reuse, R155 ;  /* 0x0000009b459b7220 */ /* 0x044fe40000410000 */
[----:B------:R-:W-:Y:S02]  /*52f0*/  FMUL.FTZ R154, R69, R154 ;  /* 0x0000009a459a7220 */ /* 0x000fe40000410000 */
[----:B------:R-:W-:Y:S02]  /*5300*/  FFMA.FTZ R173, R165, R172, -R170 ;  /* 0x000000aca5ad7223 */ /* 0x000fe400000108aa */
[----:B------:R-:W-:-:S02]  /*5310*/  FADD.FTZ R174, RZ, R174 ;  /* 0x000000aeffae7221 */ /* 0x000fc40000010000 */
[----:B------:R-:W-:Y:S01]  /*5320*/  FMUL.FTZ R69, R70, R53 ;  /* 0x0000003546457220 */ /* 0x000fe20000410000 */
[----:B------:R-:W2:Y:S01]  /*5330*/  MUFU.EX2 R68, R68 ;  /* 0x0000004400447308 */ /* 0x000ea20000000800 */
[----:B------:R-:W-:Y:S02]  /*5340*/  FADD.FTZ R173, R222, R173 ;  /* 0x000000addead7221 */ /* 0x000fe40000010000 */
[C---:B------:R-:W-:Y:S02]  /*5350*/  FMUL.FTZ R170, R162.reuse, R174 ;  /* 0x000000aea2aa7220 */ /* 0x040fe40000410000 */
[C---:B0-----:R-:W-:Y:S02]  /*5360*/  FMUL.FTZ R153, R71.reuse, R153 ;  /* 0x0000009947997220 */ /* 0x041fe40000410000 */
[----:B------:R-:W-:Y:S01]  /*5370*/  FMUL.FTZ R152, R71, R152 ;  /* 0x0000009847987220 */ /* 0x000fe20000410000 */
[----:B------:R-:W0:Y:S01]  /*5380*/  MUFU.EX2 R69, R69 ;  /* 0x0000004500457308 */ /* 0x000e220000000800 */
[----:B------:R-:W-:-:S02]  /*5390*/  FMUL.FTZ R171, R162, R173 ;  /* 0x000000ada2ab7220 */ /* 0x000fc40000410000 */
[C---:B------:R-:W-:Y:S02]  /*53a0*/  FFMA.FTZ R170, R163.reuse, R173, -R170 ;  /* 0x000000ada3aa7223 */ /* 0x040fe400000108aa */
[C---:B------:R-:W-:Y:S02]  /*53b0*/  FMUL.FTZ R71, R70.reuse, R48 ;  /* 0x0000003046477220 */ /* 0x040fe40000410000 */
[C---:B------:R-:W-:Y:S02]  /*53c0*/  FMUL.FTZ R115, R70.reuse, R57 ;  /* 0x0000003946737220 */ /* 0x040fe40000410000 */
[----:B------:R-:W-:Y:S02]  /*53d0*/  FFMA.FTZ R171, R163, R174, R171 ;  /* 0x000000aea3ab7223 */ /* 0x000fe400000100ab */
[----:B------:R-:W-:Y:S02]  /*53e0*/  FADD.FTZ R170, R219, R170 ;  /* 0x000000aadbaa7221 */ /* 0x000fe40000010000 */
[----:B------:R-:W-:Y:S01]  /*53f0*/  FMUL.FTZ R70, R70, R43 ;  /* 0x0000002b46467220 */ /* 0x000fe20000410000 */
[----:B------:R-:W4:Y:S01]  /*5400*/  MUFU.EX2 R71, R71 ;  /* 0x0000004700477308 */ /* 0x000f220000000800 */
[----:B-1----:R-:W-:-:S02]  /*5410*/  FMUL.FTZ R151, R114, R151 ;  /* 0x0000009772977220 */ /* 0x002fc40000410000 */
[----:B------:R-:W-:Y:S02]  /*5420*/  FMUL.FTZ R150, R114, R150 ;  /* 0x0000009672967220 */ /* 0x000fe40000410000 */
[----:B------:R-:W-:Y:S02]  /*5430*/  FADD.FTZ R171, RZ, R171 ;  /* 0x000000abffab7221 */ /* 0x000fe40000010000 */
[----:B------:R-:W-:Y:S01]  /*5440*/  FMUL.FTZ R114, R160, R170 ;  /* 0x000000aaa0727220 */ /* 0x000fe20000410000 */
[----:B------:R-:W1:Y:S01]  /*5450*/  MUFU.EX2 R70, R70 ;  /* 0x0000004600467308 */ /* 0x000e620000000800 */
[C---:B--2---:R-:W-:Y:S01]  /*5460*/  FMUL.FTZ R147, R68.reuse, R147 ;  /* 0x0000009344937220 */ /* 0x044fe20000410000 */
[----:B------:R-:W-:Y:S01]  /*5470*/  PRMT R220, RZ, 0x5410, R91 ;  /* 0x00005410ffdc7816 */ /* 0x000fe2000000005b */
[----:B------:R-:W-:Y:S02]  /*5480*/  FMUL.FTZ R146, R68, R146 ;  /* 0x0000009244927220 */ /* 0x000fe40000410000 */
[----:B------:R-:W-:-:S02]  /*5490*/  FMUL.FTZ R68, R160, R171 ;  /* 0x000000aba0447220 */ /* 0x000fc40000410000 */
[----:B------:R-:W-:Y:S02]  /*54a0*/  FFMA.FTZ R114, R161, R171, R114 ;  /* 0x000000aba1727223 */ /* 0x000fe40000010072 */
[C---:B0-----:R-:W-:Y:S02]  /*54b0*/  FMUL.FTZ R145, R69.reuse, R145 ;  /* 0x0000009145917220 */ /* 0x041fe40000410000 */
[----:B------:R-:W-:Y:S02]  /*54c0*/  FMUL.FTZ R144, R69, R144 ;  /* 0x0000009045907220 */ /* 0x000fe40000410000 */
[----:B------:R-:W-:Y:S02]  /*54d0*/  FFMA.FTZ R69, R161, R170, -R68 ;  /* 0x000000aaa1457223 */ /* 0x000fe40000010844 */
[----:B------:R-:W-:Y:S02]  /*54e0*/  FMUL.FTZ R220, R220, R75 ;  /* 0x0000004bdcdc7220 */ /* 0x000fe40000410000 */
[----:B------:R-:W-:Y:S01]  /*54f0*/  FADD.FTZ R114, RZ, R114 ;  /* 0x00000072ff727221 */ /* 0x000fe20000010000 */
[----:B------:R-:W0:Y:S01]  /*5500*/  MUFU.EX2 R115, R115 ;  /* 0x0000007300737308 */ /* 0x000e220000000800 */
[----:B------:R-:W-:-:S02]  /*5510*/  FADD.FTZ R69, R220, R69 ;  /* 0x00000045dc457221 */ /* 0x000fc40000010000 */
[C---:B------:R-:W-:Y:S02]  /*5520*/  FMUL.FTZ R68, R158.reuse, R114 ;  /* 0x000000729e447220 */ /* 0x040fe40000410000 */
        /* <DEDUP_REMOVED lines=13> */
[C---:B------:R-:W-:Y:S02]  /*5600*/  FMUL.FTZ R71, R166.reuse, R68 ;  /* 0x00000044a6477220 */ /* 0x040fe40000410000 */
[----:B------:R-:W-:Y:S02]  /*5610*/  FMUL.FTZ R217, R217, R74 ;  /* 0x0000004ad9d97220 */ /* 0x000fe40000410000 */
[----:B------:R-:W-:Y:S01]  /*5620*/  FMUL.FTZ R69, R166, R70 ;  /* 0x00000046a6457220 */ /* 0x000fe20000410000 */
[----:B------:R-:W-:Y:S01]  /*5630*/  PRMT R218, RZ, 0x5410, R89 ;  /* 0x00005410ffda7816 */ /* 0x000fe20000000059 */
[C---:B0-----:R-:W-:Y:S02]  /*5640*/  FMUL.FTZ R149, R115.reuse, R149 ;  /* 0x0000009573957220 */ /* 0x041fe40000410000 */
[----:B------:R-:W-:-:S02]  /*5650*/  FMUL.FTZ R148, R115, R148 ;  /* 0x0000009473947220 */ /* 0x000fc40000410000 */
[----:B------:R-:W-:Y:S02]  /*5660*/  FFMA.FTZ R71, R167, R70, R71 ;  /* 0x00000046a7477223 */ /* 0x000fe40000010047 */
[----:B------:R-:W-:Y:S02]  /*5670*/  FADD.FTZ R170, R217, R170 ;  /* 0x000000aad9aa7221 */ /* 0x000fe40000010000 */
[----:B------:R-:W-:Y:S02]  /*5680*/  FMUL.FTZ R115, R156, R114 ;  /* 0x000000729c737220 */ /* 0x000fe40000410000 */
[----:B------:R-:W-:Y:S02]  /*5690*/  FFMA.FTZ R69, R167, R68, -R69 ;  /* 0x00000044a7457223 */ /* 0x000fe40000010845 */
[----:B------:R-:W-:Y:S02]  /*56a0*/  FMUL.FTZ R68, R164, R71 ;  /* 0x00000047a4447220 */ /* 0x000fe40000410000 */
[----:B------:R-:W-:-:S02]  /*56b0*/  FFMA.FTZ R115, R157, R170, -R115 ;  /* 0x000000aa9d737223 */ /* 0x000fc40000010873 */
[----:B------:R-:W-:Y:S02]  /*56c0*/  FMUL.FTZ R170, R156, R170 ;  /* 0x000000aa9caa7220 */ /* 0x000fe40000410000 */
[----:B------:R-:W-:Y:S02]  /*56d0*/  FMUL.FTZ R218, R218, R73 ;  /* 0x00000049dada7220 */ /* 0x000fe40000410000 */
[-C--:B------:R-:W-:Y:S02]  /*56e0*/  FMUL.FTZ R70, R164, R69.reuse ;  /* 0x00000045a4467220 */ /* 0x080fe40000410000 */
[----:B------:R-:W-:Y:S02]  /*56f0*/  FFMA.FTZ R68, R165, R69, -R68 ;  /* 0x00000045a5447223 */ /* 0x000fe40000010844 */
[----:B------:R-:W-:Y:S02]  /*5700*/  FFMA.FTZ R170, R157, R114, R170 ;  /* 0x000000729daa7223 */ /* 0x000fe400000100aa */
[----:B------:R-:W-:-:S02]  /*5710*/  FADD.FTZ R115, R218, R115 ;  /* 0x00000073da737221 */ /* 0x000fc40000010000 */
[----:B------:R-:W-:Y:S02]  /*5720*/  FFMA.FTZ R70, R165, R71, R70 ;  /* 0x00000047a5467223 */ /* 0x000fe40000010046 */
[----:B------:R-:W-:Y:S02]  /*5730*/  FMUL.FTZ R71, R162, R68 ;  /* 0x00000044a2477220 */ /* 0x000fe40000410000 */
[----:B------:R-:W-:Y:S02]  /*5740*/  FADD.FTZ R170, RZ, R170 ;  /* 0x000000aaffaa7221 */ /* 0x000fe40000010000 */
[----:B------:R-:W-:Y:S02]  /*5750*/  FMUL.FTZ R171, R154, R115 ;  /* 0x000000739aab7220 */ /* 0x000fe40000410000 */
[-C--:B------:R-:W-:Y:S01]  /*5760*/  FMUL.FTZ R69, R162, R70.reuse ;  /* 0x00000046a2457220 */ /* 0x080fe20000410000 */
[----:B------:R-:W-:Y:S01]  /*5770*/  PRMT R209, RZ, 0x5410, R88 ;  /* 0x00005410ffd17816 */ /* 0x000fe20000000058 */
[----:B------:R-:W-:-:S02]  /*5780*/  FFMA.FTZ R71, R163, R70, R71 ;  /* 0x00000046a3477223 */ /* 0x000fc40000010047 */
[-C--:B------:R-:W-:Y:S02]  /*5790*/  FMUL.FTZ R114, R154, R170.reuse ;  /* 0x000000aa9a727220 */ /* 0x080fe40000410000 */
[----:B------:R-:W-:Y:S02]  /*57a0*/  FFMA.FTZ R171, R155, R170, R171 ;  /* 0x000000aa9bab7223 */ /* 0x000fe400000100ab */
[----:B------:R-:W-:Y:S02]  /*57b0*/  FFMA.FTZ R69, R163, R68, -R69 ;  /* 0x00000044a3457223 */ /* 0x000fe40000010845 */
[----:B------:R-:W-:Y:S02]  /*57c0*/  FMUL.FTZ R68, R160, R71 ;  /* 0x00000047a0447220 */ /* 0x000fe40000410000 */
[----:B------:R-:W-:Y:S02]  /*57d0*/  FFMA.FTZ R114, R155, R115, -R114 ;  /* 0x000000739b727223 */ /* 0x000fe40000010872 */
[----:B------:R-:W-:-:S02]  /*57e0*/  FMUL.FTZ R209, R209, R72 ;  /* 0x00000048d1d17220 */ /* 0x000fc40000410000 */
[----:B------:R-:W-:Y:S02]  /*57f0*/  FADD.FTZ R171, RZ, R171 ;  /* 0x000000abffab7221 */ /* 0x000fe40000010000 */
[-C--:B------:R-:W-:Y:S02]  /*5800*/  FMUL.FTZ R70, R160, R69.reuse ;  /* 0x00000045a0467220 */ /* 0x080fe40000410000 */
[----:B------:R-:W-:Y:S01]  /*5810*/  FFMA.FTZ R68, R161, R69, -R68 ;  /* 0x00000045a1447223 */ /* 0x000fe20000010844 */
[----:B------:R-:W-:Y:S01]  /*5820*/  PRMT R208, RZ, 0x5410, R87 ;  /* 0x00005410ffd07816 */ /* 0x000fe20000000057 */
[----:B------:R-:W-:Y:S02]  /*5830*/  FADD.FTZ R114, R209, R114 ;  /* 0x00000072d1727221 */ /* 0x000fe40000010000 */
[----:B------:R-:W-:Y:S02]  /*5840*/  FMUL.FTZ R115, R152, R171 ;  /* 0x000000ab98737220 */ /* 0x000fe40000410000 */
[----:B------:R-:W-:-:S02]  /*5850*/  FFMA.FTZ R70, R161, R71, R70 ;  /* 0x00000047a1467223 */ /* 0x000fc40000010046 */
[----:B------:R-:W-:Y:S02]  /*5860*/  FMUL.FTZ R71, R158, R68 ;  /* 0x000000449e477220 */ /* 0x000fe40000410000 */
[-C--:B------:R-:W-:Y:S02]  /*5870*/  FFMA.FTZ R115, R153, R114.reuse, -R115 ;  /* 0x0000007299737223 */ /* 0x080fe40000010873 */
[----:B------:R-:W-:Y:S02]  /*5880*/  FMUL.FTZ R114, R152, R114 ;  /* 0x0000007298727220 */ /* 0x000fe40000410000 */
[-C--:B------:R-:W-:Y:S02]  /*5890*/  FMUL.FTZ R69, R158, R70.reuse ;  /* 0x000000469e457220 */ /* 0x080fe40000410000 */
[----:B------:R-:W-:Y:S02]  /*58a0*/  FMUL.FTZ R208, R208, R59 ;  /* 0x0000003bd0d07220 */ /* 0x000fe40000410000 */
[----:B------:R-:W-:-:S02]  /*58b0*/  FFMA.FTZ R71, R159, R70, R71 ;  /* 0x000000469f477223 */ /* 0x000fc40000010047 */
[----:B------:R-:W-:Y:S02]  /*58c0*/  FFMA.FTZ R114, R153, R171, R114 ;  /* 0x000000ab99727223 */ /* 0x000fe40000010072 */
[----:B------:R-:W-:Y:S02]  /*58d0*/  FFMA.FTZ R69, R159, R68, -R69 ;  /* 0x000000449f457223 */ /* 0x000fe40000010845 */
[----:B------:R-:W-:Y:S02]  /*58e0*/  FADD.FTZ R115, R208, R115 ;  /* 0x00000073d0737221 */ /* 0x000fe40000010000 */
[C---:B------:R-:W-:Y:S02]  /*58f0*/  FMUL.FTZ R68, R156.reuse, R71 ;  /* 0x000000479c447220 */ /* 0x040fe40000410000 */
[----:B------:R-:W-:Y:S02]  /*5900*/  FADD.FTZ R114, RZ, R114 ;  /* 0x00000072ff727221 */ /* 0x000fe40000010000 */
[----:B------:R-:W-:-:S02]  /*5910*/  FMUL.FTZ R70, R156, R69 ;  /* 0x000000459c467220 */ /* 0x000fc40000410000 */
[C---:B------:R-:W-:Y:S02]  /*5920*/  FMUL.FTZ R171, R150.reuse, R115 ;  /* 0x0000007396ab7220 */ /* 0x040fe40000410000 */
[C---:B------:R-:W-:Y:S01]  /*5930*/  FFMA.FTZ R68, R157.reuse, R69, -R68 ;  /* 0x000000459d447223 */ /* 0x040fe20000010844 */
[----:B------:R-:W-:Y:S01]  /*5940*/  PRMT R207, RZ, 0x5410, R86 ;  /* 0x00005410ffcf7816 */ /* 0x000fe20000000056 */
[-C--:B------:R-:W-:Y:S02]  /*5950*/  FMUL.FTZ R170, R150, R114.reuse ;  /* 0x0000007296aa7220 */ /* 0x080fe40000410000 */
[----:B------:R-:W-:Y:S02]  /*5960*/  FFMA.FTZ R70, R157, R71, R70 ;  /* 0x000000479d467223 */ /* 0x000fe40000010046 */
[----:B------:R-:W-:Y:S02]  /*5970*/  FFMA.FTZ R171, R151, R114, R171 ;  /* 0x0000007297ab7223 */ /* 0x000fe400000100ab */
[----:B------:R-:W-:-:S02]  /*5980*/  FMUL.FTZ R71, R154, R68 ;  /* 0x000000449a477220 */ /* 0x000fc40000410000 */
[----:B------:R-:W-:Y:S02]  /*5990*/  FFMA.FTZ R170, R151, R115, -R170 ;  /* 0x0000007397aa7223 */ /* 0x000fe400000108aa */
[----:B------:R-:W-:Y:S02]  /*59a0*/  FMUL.FTZ R207, R207, R58 ;  /* 0x0000003acfcf7220 */ /* 0x000fe40000410000 */
[----:B------:R-:W-:Y:S02]  /*59b0*/  FADD.FTZ R171, RZ, R171 ;  /* 0x000000abffab7221 */ /* 0x000fe40000010000 */
[-C--:B------:R-:W-:Y:S02]  /*59c0*/  FMUL.FTZ R69, R154, R70.reuse ;  /* 0x000000469a457220 */ /* 0x080fe40000410000 */
[----:B------:R-:W-:Y:S01]  /*59d0*/  FFMA.FTZ R71, R155, R70, R71 ;  /* 0x000000469b477223 */ /* 0x000fe20000010047 */
[----:B------:R-:W-:Y:S01]  /*59e0*/  PRMT R206, RZ, 0x5410, R85 ;  /* 0x00005410ffce7816 */ /* 0x000fe20000000055 */
[----:B------:R-:W-:-:S02]  /*59f0*/  FADD.FTZ R170, R207, R170 ;  /* 0x000000aacfaa7221 */ /* 0x000fc40000010000 */
[----:B------:R-:W-:Y:S02]  /*5a00*/  FMUL.FTZ R114, R148, R171 ;  /* 0x000000ab94727220 */ /* 0x000fe40000410000 */
[----:B------:R-:W-:Y:S02]  /*5a10*/  FFMA.FTZ R69, R155, R68, -R69 ;  /* 0x000000449b457223 */ /* 0x000fe40000010845 */
[C---:B------:R-:W-:Y:S02]  /*5a20*/  FMUL.FTZ R68, R152.reuse, R71 ;  /* 0x0000004798447220 */ /* 0x040fe40000410000 */
[-C--:B------:R-:W-:Y:S02]  /*5a30*/  FFMA.FTZ R115, R149, R170.reuse, -R114 ;  /* 0x000000aa95737223 */ /* 0x080fe40000010872 */
[----:B------:R-:W-:Y:S02]  /*5a40*/  FMUL.FTZ R70, R152, R69 ;  /* 0x0000004598467220 */ /* 0x000fe40000410000 */
[----:B------:R-:W-:-:S02]  /*5a50*/  FMUL.FTZ R170, R148, R170 ;  /* 0x000000aa94aa7220 */ /* 0x000fc40000410000 */
[----:B------:R-:W-:Y:S02]  /*5a60*/  FMUL.FTZ R206, R206, R57 ;  /* 0x00000039cece7220 */ /* 0x000fe40000410000 */
[C---:B------:R-:W-:Y:S02]  /*5a70*/  FFMA.FTZ R68, R153.reuse, R69, -R68 ;  /* 0x0000004599447223 */ /* 0x040fe40000010844 */
[----:B------:R-:W-:Y:S02]  /*5a80*/  FFMA.FTZ R70, R153, R71, R70 ;  /* 0x0000004799467223 */ /* 0x000fe40000010046 */
[----:B------:R-:W-:Y:S02]  /*5a90*/  FFMA.FTZ R170, R149, R171, R170 ;  /* 0x000000ab95aa7223 */ /* 0x000fe400000100aa */
[----:B------:R-:W-:Y:S02]  /*5aa0*/  FADD.FTZ R115, R206, R115 ;  /* 0x00000073ce737221 */ /* 0x000fe40000010000 */
[----:B------:R-:W-:-:S02]  /*5ab0*/  FMUL.FTZ R71, R150, R68 ;  /* 0x0000004496477220 */ /* 0x000fc40000410000 */
[-C--:B------:R-:W-:Y:S02]  /*5ac0*/  FMUL.FTZ R69, R150, R70.reuse ;  /* 0x0000004696457220 */ /* 0x080fe40000410000 */
[----:B------:R-:W-:Y:S02]  /*5ad0*/  FADD.FTZ R170, RZ, R170 ;  /* 0x000000aaffaa7221 */ /* 0x000fe40000010000 */
[C---:B------:R-:W-:Y:S02]  /*5ae0*/  FMUL.FTZ R171, R146.reuse, R115 ;  /* 0x0000007392ab7220 */ /* 0x040fe40000410000 */
[C---:B------:R-:W-:Y:S01]  /*5af0*/  FFMA.FTZ R71, R151.reuse, R70, R71 ;  /* 0x0000004697477223 */ /* 0x040fe20000010047 */
[----:B------:R-:W-:Y:S01]  /*5b00*/  PRMT R205, RZ, 0x5410, R84 ;  /* 0x00005410ffcd7816 */ /* 0x000fe20000000054 */
[----:B------:R-:W-:Y:S02]  /*5b10*/  FFMA.FTZ R69, R151, R68, -R69 ;  /* 0x0000004497457223 */ /* 0x000fe40000010845 */
[----:B------:R-:W-:-:S02]  /*5b20*/  FMUL.FTZ R114, R146, R170 ;  /* 0x000000aa92727220 */ /* 0x000fc40000410000 */
[C---:B------:R-:W-:Y:S02]  /*5b30*/  FFMA.FTZ R171, R147.reuse, R170, R171 ;  /* 0x000000aa93ab7223 */ /* 0x040fe400000100ab */
[C---:B------:R-:W-:Y:S02]  /*5b40*/  FMUL.FTZ R68, R148.reuse, R71 ;  /* 0x0000004794447220 */ /* 0x040fe40000410000 */
[----:B------:R-:W-:Y:S02]  /*5b50*/  FMUL.FTZ R70, R148, R69 ;  /* 0x0000004594467220 */ /* 0x000fe40000410000 */
[----:B------:R-:W-:Y:S02]  /*5b60*/  FFMA.FTZ R114, R147, R115, -R114 ;  /* 0x0000007393727223 */ /* 0x000fe40000010872 */
[----:B------:R-:W-:Y:S02]  /*5b70*/  FMUL.FTZ R205, R205, R56 ;  /* 0x00000038cdcd7220 */ /* 0x000fe40000410000 */
[----:B------:R-:W-:-:S02]  /*5b80*/  FADD.FTZ R171, RZ, R171 ;  /* 0x000000abffab7221 */ /* 0x000fc40000010000 */
[C---:B------:R-:W-:Y:S01]  /*5b90*/  FFMA.FTZ R68, R149.reuse, R69, -R68 ;  /* 0x0000004595447223 */ /* 0x040fe20000010844 */
[----:B------:R-:W-:Y:S01]  /*5ba0*/  PRMT R204, RZ, 0x5410, R83 ;  /* 0x00005410ffcc7816 */ /* 0x000fe20000000053 */
[----:B------:R-:W-:Y:S02]  /*5bb0*/  FFMA.FTZ R70, R149, R71, R70 ;  /* 0x0000004795467223 */ /* 0x000fe40000010046 */
[----:B------:R-:W-:Y:S02]  /*5bc0*/  FADD.FTZ R114, R205, R114 ;  /* 0x00000072cd727221 */ /* 0x000fe40000010000 */
[----:B------:R-:W-:Y:S02]  /*5bd0*/  FMUL.FTZ R115, R144, R171 ;  /* 0x000000ab90737220 */ /* 0x000fe40000410000 */
[C---:B------:R-:W-:Y:S02]  /*5be0*/  FMUL.FTZ R71, R146.reuse, R68 ;  /* 0x0000004492477220 */ /* 0x040fe40000410000 */
[----:B------:R-:W-:-:S02]  /*5bf0*/  FMUL.FTZ R69, R146, R70 ;  /* 0x0000004692457220 */ /* 0x000fc40000410000 */
[----:B------:R-:W-:Y:S02]  /*5c00*/  FFMA.FTZ R115, R145, R114, -R115 ;  /* 0x0000007291737223 */ /* 0x000fe40000010873 */
[C---:B------:R-:W-:Y:S02]  /*5c10*/  FFMA.FTZ R71, R147.reuse, R70, R71 ;  /* 0x0000004693477223 */ /* 0x040fe40000010047 */
[----:B------:R-:W-:Y:S02]  /*5c20*/  FMUL.FTZ R114, R144, R114 ;  /* 0x0000007290727220 */ /* 0x000fe40000410000 */
[----:B------:R-:W-:Y:S02]  /*5c30*/  FMUL.FTZ R204, R204, R53 ;  /* 0x00000035cccc7220 */ /* 0x000fe40000410000 */
[----:B------:R-:W-:Y:S02]  /*5c40*/  FFMA.FTZ R69, R147, R68, -R69 ;  /* 0x0000004493457223 */ /* 0x000fe40000010845 */
[----:B------:R-:W-:-:S02]  /*5c50*/  FMUL.FTZ R68, R144, R71 ;  /* 0x0000004790447220 */ /* 0x000fc40000410000 */
[C---:B------:R-:W-:Y:S02]  /*5c60*/  FFMA.FTZ R114, R145.reuse, R171, R114 ;  /* 0x000000ab91727223 */ /* 0x040fe40000010072 */
[----:B------:R-:W-:Y:S02]  /*5c70*/  FADD.FTZ R115, R204, R115 ;  /* 0x00000073cc737221 */ /* 0x000fe40000010000 */
[-C--:B------:R-:W-:Y:S02]  /*5c80*/  FMUL.FTZ R70, R144, R69.reuse ;  /* 0x0000004590467220 */ /* 0x080fe40000410000 */
[----:B------:R-:W-:Y:S01]  /*5c90*/  FFMA.FTZ R68, R145, R69, -R68 ;  /* 0x0000004591447223 */ /* 0x000fe20000010844 */
[----:B------:R-:W-:Y:S01]  /*5ca0*/  PRMT R69, RZ, 0x5410, R82 ;  /* 0x00005410ff457816 */ /* 0x000fe20000000052 */
[----:B------:R-:W-:Y:S02]  /*5cb0*/  FADD.FTZ R114, RZ, R114 ;  /* 0x00000072ff727221 */ /* 0x000fe40000010000 */
[----:B------:R-:W-:-:S02]  /*5cc0*/  FMUL.FTZ R171, R142, R115 ;  /* 0x000000738eab7220 */ /* 0x000fc40000410000 */
[----:B------:R-:W-:Y:S02]  /*5cd0*/  FFMA.FTZ R70, R145, R71, R70 ;  /* 0x0000004791467223 */ /* 0x000fe40000010046 */
[CC--:B------:R-:W-:Y:S02]  /*5ce0*/  FMUL.FTZ R170, R142.reuse, R114.reuse ;  /* 0x000000728eaa7220 */ /* 0x0c0fe40000410000 */
[----:B------:R-:W-:Y:S02]  /*5cf0*/  FFMA.FTZ R171, R143, R114, R171 ;  /* 0x000000728fab7223 */ /* 0x000fe400000100ab */
[----:B------:R-:W-:Y:S02]  /*5d00*/  FMUL.FTZ R202, R69, R48 ;  /* 0x0000003045ca7220 */ /* 0x000fe40000410000 */
[----:B------:R-:W-:Y:S01]  /*5d10*/  FMUL.FTZ R69, R142, R70 ;  /* 0x000000468e457220 */ /* 0x000fe20000410000 */
[----:B------:R-:W-:Y:S01]  /*5d20*/  ISETP.NE.AND P0, PT, R132, 0x3f, PT ;  /* 0x0000003f8400780c */ /* 0x000fe20003f05270 */
[----:B------:R-:W-:-:S02]  /*5d30*/  FFMA.FTZ R115, R143, R115, -R170 ;  /* 0x000000738f737223 */ /* 0x000fc400000108aa */
[----:B------:R-:W-:Y:S02]  /*5d40*/  FADD.FTZ R171, RZ, R171 ;  /* 0x000000abffab7221 */ /* 0x000fe40000010000 */
[-C--:B------:R-:W-:Y:S02]  /*5d50*/  FMUL.FTZ R71, R142, R68.reuse ;  /* 0x000000448e477220 */ /* 0x080fe40000410000 */
[----:B------:R-:W-:Y:S01]  /*5d60*/  FFMA.FTZ R68, R143, R68, -R69 ;  /* 0x000000448f447223 */ /* 0x000fe20000010845 */
[----:B------:R-:W-:Y:S01]  /*5d70*/  PRMT R170, RZ, 0x5410, R81 ;  /* 0x00005410ffaa7816 */ /* 0x000fe20000000051 */
[----:B---3--:R-:W-:Y:S02]  /*5d80*/  FMUL.FTZ R69, R65, R67 ;  /* 0x0000004341457220 */ /* 0x008fe40000410000 */
[----:B------:R-:W-:Y:S02]  /*5d90*/  FADD.FTZ R115, R202, R115 ;  /* 0x00000073ca737221 */ /* 0x000fe40000010000 */
[----:B------:R-:W-:-:S02]  /*5da0*/  FMUL.FTZ R114, R140, R171 ;  /* 0x000000ab8c727220 */ /* 0x000fc40000410000 */
[----:B------:R-:W-:Y:S02]  /*5db0*/  FFMA.FTZ R71, R143, R70, R71 ;  /* 0x000000468f477223 */ /* 0x000fe40000010047 */
[-C--:B------:R-:W-:Y:S02]  /*5dc0*/  FMUL.FTZ R65, R65, R66.reuse ;  /* 0x0000004241417220 */ /* 0x080fe40000410000 */
[----:B------:R-:W-:Y:S02]  /*5dd0*/  FFMA.FTZ R69, R64, R66, -R69 ;  /* 0x0000004240457223 */ /* 0x000fe40000010845 */
[----:B------:R-:W-:Y:S02]  /*5de0*/  FFMA.FTZ R114, R141, R115, -R114 ;  /* 0x000000738d727223 */ /* 0x000fe40000010872 */
[----:B------:R-:W-:Y:S02]  /*5df0*/  FMUL.FTZ R66, R140, R71 ;  /* 0x000000478c427220 */ /* 0x000fe40000410000 */
[----:B------:R-:W-:-:S02]  /*5e00*/  FMUL.FTZ R203, R170, R43 ;  /* 0x0000002baacb7220 */ /* 0x000fc40000410000 */
[----:B------:R-:W-:Y:S02]  /*5e10*/  FFMA.FTZ R201, R64, R67, R65 ;  /* 0x0000004340c97223 */ /* 0x000fe40000010041 */
[-C--:B------:R-:W-:Y:S02]  /*5e20*/  FFMA.FTZ R64, R141, R68.reuse, -R66 ;  /* 0x000000448d407223 */ /* 0x080fe40000010842 */
[C---:B------:R-:W-:Y:S02]  /*5e30*/  FMUL.FTZ R70, R140.reuse, R115 ;  /* 0x000000738c467220 */ /* 0x040fe40000410000 */
[----:B------:R-:W-:Y:S02]  /*5e40*/  FADD.FTZ R66, R203, R114 ;  /* 0x00000072cb427221 */ /* 0x000fe40000010000 */
[----:B------:R0:W1:Y:S01]  /*5e50*/  @P0 LDS.64 R114, [R132.X8+0x20b8] ;  /* 0x0020b80084720984 */ /* 0x0000620000008a00 */
[----:B------:R-:W-:Y:S01]  /*5e60*/  FFMA.FTZ R171, R141, R171, R70 ;  /* 0x000000ab8dab7223 */ /* 0x000fe20000010046 */
[----:B------:R-:W-:Y:S01]  /*5e70*/  BSSY B0, `(.L_x_4216) ;  /* 0x000000a000007945 */ /* 0x000fe20003800000 */
[----:B------:R-:W-:-:S02]  /*5e80*/  FMUL.FTZ R70, R140, R68 ;  /* 0x000000448c467220 */ /* 0x000fc40000410000 */
[----:B------:R-:W-:Y:S02]  /*5e90*/  FADD.FTZ R67, RZ, R171 ;  /* 0x000000abff437221 */ /* 0x000fe40000010000 */
[----:B------:R-:W-:Y:S01]  /*5ea0*/  FFMA.FTZ R65, R141, R71, R70 ;  /* 0x000000478d417223 */ /* 0x000fe20000010046 */
[----:B------:R-:W-:Y:S05]  /*5eb0*/  @P0 BRA `(.L_x_4217) ;  /* 0x0000005000000947 */ /* 0x000fea0003800000 */
[----:B0-----:R-:W-:Y:S02]  /*5ec0*/  ISETP.NE.AND P0, PT, R126, c[0x0][0x174], PT ;  /* 0x00005d007e007a0c */ /* 0x001fe40003f05270 */
[----:B-1----:R-:W-:Y:S02]  /*5ed0*/  MOV R114, 0x3f800000 ;  /* 0x3f80000000727802 */ /* 0x002fe40000000f00 */
[----:B------:R-:W-:-:S09]  /*5ee0*/  MOV R115, RZ ;  /* 0x000000ff00737202 */ /* 0x000fd20000000f00 */
[----:B------:R-:W-:-:S05]  /*5ef0*/  @P0 LEA R68, R0, R3, 0x8 ;  /* 0x0000000300440211 */ /* 0x000fca00078e40ff */
[----:B------:R0:W1:Y:S02]  /*5f00*/  @P0 LDS.64 R114, [R68.X8+0x10b0] ;  /* 0x0010b00044720984 */ /* 0x0000640000008a00 */
.L_x_4217:
[----:B0-----:R-:W-:Y:S05]  /*5f10*/  BSYNC B0 ;  /* 0x0000000000007941 */ /* 0x001fea0003800000 */
.L_x_4216:
        /* <DEDUP_REMOVED lines=52> */
.L_x_4264:
        /* <DEDUP_REMOVED lines=70> */
.L_x_4265:
        /* <DEDUP_REMOVED lines=19> */
[----:B-----5:R-:W-:Y:S05]  /*67f0*/  CALL.REL.NOINC `($__internal_103_$__cuda_sm70_shflsync_idx_p) ;  /* 0x000086f000007944 */ /* 0x020fea0003c00000 */
.L_x_4222:
[----:B------:R-:W-:Y:S05]  /*6800*/  BRA.CONV ~URZ, `(.L_x_4223) ;  /* 0x000000637f007947 */ /* 0x000fea000b800000 */
[----:B0-----:R-:W-:Y:S01]  /*6810*/  HFMA2.MMA R69, -RZ, RZ, 0, 1.847743988037109375e-06 ;  /* 0x0000001fff457435 */ /* 0x001fe200000001ff */
[----:B------:R-:W-:Y:S02]  /*6820*/  MOV R67, R71 ;  /* 0x0000004700437202 */ /* 0x000fe40000000f00 */
[----:B------:R-:W-:Y:S02]  /*6830*/  MOV R68, 0x1f ;  /* 0x0000001f00447802 */ /* 0x000fe40000000f00 */
[----:B-1----:R-:W-:Y:S02]  /*6840*/  MOV R66, 0xffffffff ;  /* 0xffffffff00427802 */ /* 0x002fe40000000f00 */
[----:B------:R-:W-:Y:S02]  /*6850*/  MOV R64, 0x6870 ;  /* 0x0000687000407802 */ /* 0x000fe40000000f00 */
[----:B-----5:R-:W-:Y:S05]  /*6860*/  CALL.REL.NOINC `($__internal_103_$__cuda_sm70_shflsync_idx_p) ;  /* 0x0000868000007944 */ /* 0x020fea0003c00000 */
.L_x_4223:
[----:B------:R-:W-:Y:S05]  /*6870*/  BRA.CONV ~URZ, `(.L_x_4224) ;  /* 0x000000637f007947 */ /* 0x000fea000b800000 */
[----:B0-----:R-:W-:Y:S01]  /*6880*/  HFMA2.MMA R69, -RZ, RZ, 0, 1.847743988037109375e-06 ;  /* 0x0000001fff457435 */ /* 0x001fe200000001ff */
[----:B------:R-:W-:-:S02]  /*6890*/  MOV R67, R211 ;  /* 0x000000d300437202 */ /* 0x000fc40000000f00 */
[----:B------:R-:W-:Y:S02]  /*68a0*/  MOV R68, 0x1f ;  /* 0x0000001f00447802 */ /* 0x000fe40000000f00 */
[----:B-1----:R-:W-:Y:S02]  /*68b0*/  MOV R66, 0xffffffff ;  /* 0xffffffff00427802 */ /* 0x002fe40000000f00 */
[----:B------:R-:W-:Y:S02]  /*68c0*/  MOV R64, 0x68e0 ;  /* 0x000068e000407802 */ /* 0x000fe40000000f00 */
[----:B-----5:R-:W-:Y:S05]  /*68d0*/  CALL.REL.NOINC `($__internal_103_$__cuda_sm70_shflsync_idx_p) ;  /* 0x0000861000007944 */ /* 0x020fea0003c00000 */
.L_x_4224:
[----:B------:R-:W-:Y:S05]  /*68e0*/  BRA.CONV ~URZ, `(.L_x_4225) ;  /* 0x000000637f007947 */ /* 0x000fea000b800000 */
[----:B0-----:R-:W-:Y:S01]  /*68f0*/  HFMA2.MMA R69, -RZ, RZ, 0, 1.847743988037109375e-06 ;  /* 0x0000001fff457435 */ /* 0x001fe200000001ff */
[----:B------:R-:W-:Y:S02]  /*6900*/  MOV R67, R70 ;  /* 0x0000004600437202 */ /* 0x000fe40000000f00 */
[----:B------:R-:W-:Y:S02]  /*6910*/  MOV R68, 0x1f ;  /* 0x0000001f00447802 */ /* 0x000fe40000000f00 */
[----:B-1----:R-:W-:Y:S02]  /*6920*/  MOV R66, 0xffffffff ;  /* 0xffffffff00427802 */ /* 0x002fe40000000f00 */
[----:B------:R-:W-:-:S02]  /*6930*/  MOV R64, 0x6950 ;  /* 0x0000695000407802 */ /* 0x000fc40000000f00 */
[----:B-----5:R-:W-:Y:S05]  /*6940*/  CALL.REL.NOINC `($__internal_103_$__cuda_sm70_shflsync_idx_p) ;  /* 0x000085a000007944 */ /* 0x020fea0003c00000 */
.L_x_4225:
        /* <DEDUP_REMOVED lines=9> */
.L_x_4266:
        /* <DEDUP_REMOVED lines=23> */
.L_x_4219:
[----:B0-----:R-:W-:Y:S05]  /*6b50*/  BSYNC B0 ;  /* 0x0000000000007941 */ /* 0x001fea0003800000 */
.L_x_4218:
        /* <DEDUP_REMOVED lines=50> */
[C---:B0-----:R-:W-:Y:S02]  /*6e80*/  FMUL.FTZ R63, R129.reuse, R61 ;  /* 0x0000003d813f7220 */ /* 0x041fe40000410000 */
[----:B------:R-:W-:Y:S02]  /*6e90*/  FMUL.FTZ R129, R129, R60 ;  /* 0x0000003c81817220 */ /* 0x000fe40000410000 */
[----:B------:R-:W-:-:S02]  /*6ea0*/  FFMA.FTZ R65, R149, R66, R65 ;  /* 0x0000004295417223 */ /* 0x000fc40000010041 */
        /* <DEDUP_REMOVED lines=8> */
[----:B------:R-:W-:Y:S02]  /*6f30*/  FFMA.FTZ R64, R151, R62, -R63 ;  /* 0x0000003e97407223 */ /* 0x000fe4000001083f */
[----:B------:R-:W-:Y:S02]  /*6f40*/  FADD.FTZ R67, R180, R67 ;  /* 0x00000043b4437221 */ /* 0x000fe40000010000 */
[----:B------:R-:W-:Y:S02]  /*6f50*/  FADD.FTZ R63, -R196, R61 ;  /* 0x0000003dc43f7221 */ /* 0x000fe40000010100 */
[----:B------:R-:W-:-:S02]  /*6f60*/  FMUL.FTZ R61, R168, R223 ;  /* 0x000000dfa83d7220 */ /* 0x000fc40000410000 */
[----:B------:R-:W-:Y:S02]  /*6f70*/  FMUL.FTZ R60, R168, R216 ;  /* 0x000000d8a83c7220 */ /* 0x000fe40000410000 */
[C---:B------:R-:W-:Y:S02]  /*6f80*/  FMUL.FTZ R68, R150.reuse, -R67 ;  /* 0x8000004396447220 */ /* 0x040fe40000410000 */
[C---:B------:R-:W-:Y:S02]  /*6f90*/  FMUL.FTZ R62, R150.reuse, -R62 ;  /* 0x8000003e963e7220 */ /* 0x040fe40000410000 */
[C---:B------:R-:W-:Y:S02]  /*6fa0*/  FFMA.FTZ R214, R169.reuse, R216, R61 ;  /* 0x000000d8a9d67223 */ /* 0x040fe4000001003d */
[----:B------:R-:W-:Y:S02]  /*6fb0*/  FFMA.FTZ R61, R169, R223, -R60 ;  /* 0x000000dfa93d7223 */ /* 0x000fe4000001083c */
[----:B------:R-:W-:-:S02]  /*6fc0*/  FMUL.FTZ R66, R150, -R63 ;  /* 0x8000003f96427220 */ /* 0x000fc40000410000 */
[C---:B------:R-:W-:Y:S02]  /*6fd0*/  FFMA.FTZ R68, R151.reuse, R63, R68 ;  /* 0x0000003f97447223 */ /* 0x040fe40000010044 */
[C---:B------:R-:W-:Y:S02]  /*6fe0*/  FFMA.FTZ R62, R151.reuse, R65, R62 ;  /* 0x00000041973e7223 */ /* 0x040fe4000001003e */
[----:B------:R-:W-:Y:S02]  /*6ff0*/  FADD.FTZ R224, R224, R61 ;  /* 0x0000003de0e07221 */ /* 0x000fe40000010000 */
[----:B------:R-:W-:Y:S02]  /*7000*/  FFMA.FTZ R66, R151, R67, -R66 ;  /* 0x0000004397427223 */ /* 0x000fe40000010842 */
[----:B------:R-:W-:Y:S02]  /*7010*/  FADD.FTZ R68, -R195, R68 ;  /* 0x00000044c3447221 */ /* 0x000fe40000010100 */
[----:B------:R-:W-:-:S02]  /*7020*/  FADD.FTZ R214, RZ, R214 ;  /* 0x000000d6ffd67221 */ /* 0x000fc40000010000 */
[----:B------:R-:W-:Y:S02]  /*7030*/  FMUL.FTZ R65, R152, -R62 ;  /* 0x8000003e98417220 */ /* 0x000fe40000410000 */
[----:B------:R-:W-:Y:S02]  /*7040*/  FMUL.FTZ R61, R166, R224 ;  /* 0x000000e0a63d7220 */ /* 0x000fe40000410000 */
[----:B------:R-:W-:Y:S02]  /*7050*/  FADD.FTZ R66, R179, R66 ;  /* 0x00000042b3427221 */ /* 0x000fe40000010000 */
[----:B------:R-:W-:Y:S02]  /*7060*/  FMUL.FTZ R63, R152, -R68 ;  /* 0x80000044983f7220 */ /* 0x000fe40000410000 */
[----:B------:R-:W-:Y:S02]  /*7070*/  FMUL.FTZ R60, R166, R214 ;  /* 0x000000d6a63c7220 */ /* 0x000fe40000410000 */
[----:B------:R-:W-:-:S02]  /*7080*/  FFMA.FTZ R65, R153, R64, -R65 ;  /* 0x0000004099417223 */ /* 0x000fc40000010841 */
[C---:B------:R-:W-:Y:S02]  /*7090*/  FMUL.FTZ R64, R152.reuse, -R64 ;  /* 0x8000004098407220 */ /* 0x040fe40000410000 */
[----:B------:R-:W-:Y:S02]  /*70a0*/  FFMA.FTZ R61, R167, R214, R61 ;  /* 0x000000d6a73d7223 */ /* 0x000fe4000001003d */
[-C--:B------:R-:W-:Y:S02]  /*70b0*/  FFMA.FTZ R63, R153, R66.reuse, -R63 ;  /* 0x00000042993f7223 */ /* 0x080fe4000001083f */
[----:B------:R-:W-:Y:S02]  /*70c0*/  FMUL.FTZ R66, R152, -R66 ;  /* 0x8000004298427220 */ /* 0x000fe40000410000 */
[----:B------:R-:W-:Y:S02]  /*70d0*/  FFMA.FTZ R60, R167, R224, -R60 ;  /* 0x000000e0a73c7223 */ /* 0x000fe4000001083c */
[----:B------:R-:W-:-:S02]  /*70e0*/  FFMA.FTZ R64, R153, R62, R64 ;  /* 0x0000003e99407223 */ /* 0x000fc40000010040 */
[----:B------:R-:W-:Y:S02]  /*70f0*/  FADD.FTZ R215, RZ, R61 ;  /* 0x0000003dffd77221 */ /* 0x000fe40000010000 */
[----:B------:R-:W-:Y:S02]  /*7100*/  FFMA.FTZ R61, R153, R68, R66 ;  /* 0x00000044993d7223 */ /* 0x000fe40000010042 */
[----:B------:R-:W-:Y:S02]  /*7110*/  FADD.FTZ R221, R221, R60 ;  /* 0x0000003cdddd7221 */ /* 0x000fe40000010000 */
[----:B------:R-:W-:Y:S02]  /*7120*/  FMUL.FTZ R70, R154, -R64 ;  /* 0x800000409a467220 */ /* 0x000fe40000410000 */
[----:B------:R-:W-:Y:S02]  /*7130*/  FMUL.FTZ R60, R164, R215 ;  /* 0x000000d7a43c7220 */ /* 0x000fe40000410000 */
[----:B------:R-:W-:-:S02]  /*7140*/  FADD.FTZ R66, -R194, R61 ;  /* 0x0000003dc2427221 */ /* 0x000fc40000010100 */
[----:B------:R-:W-:Y:S02]  /*7150*/  FMUL.FTZ R62, R164, R221 ;  /* 0x000000dda43e7220 */ /* 0x000fe40000410000 */
[----:B------:R-:W-:Y:S02]  /*7160*/  FFMA.FTZ R70, R155, R65, -R70 ;  /* 0x000000419b467223 */ /* 0x000fe40000010846 */
        /* <DEDUP_REMOVED lines=16> */
[C---:B------:R-:W-:Y:S02]  /*7270*/  FMUL.FTZ R62, R156.reuse, -R65 ;  /* 0x800000419c3e7220 */ /* 0x040fe40000410000 */
[----:B------:R-:W-:Y:S02]  /*7280*/  FADD.FTZ R213, RZ, R61 ;  /* 0x0000003dffd57221 */ /* 0x000fe40000010000 */
[----:B------:R-:W-:Y:S02]  /*7290*/  FADD.FTZ R64, R177, R64 ;  /* 0x00000040b1407221 */ /* 0x000fe40000010000 */
[----:B------:R-:W-:Y:S02]  /*72a0*/  FMUL.FTZ R61, R156, -R66 ;  /* 0x800000429c3d7220 */ /* 0x000fe40000410000 */
[----:B------:R-:W-:Y:S02]  /*72b0*/  FADD.FTZ R219, R219, R60 ;  /* 0x0000003cdbdb7221 */ /* 0x000fe40000010000 */
[----:B------:R-:W-:-:S02]  /*72c0*/  FFMA.FTZ R62, R157, R70, -R62 ;  /* 0x000000469d3e7223 */ /* 0x000fc4000001083e */
[----:B------:R-:W-:Y:S02]  /*72d0*/  FMUL.FTZ R60, R160, R213 ;  /* 0x000000d5a03c7220 */ /* 0x000fe40000410000 */
[----:B------:R-:W-:Y:S02]  /*72e0*/  FMUL.FTZ R70, R156, -R70 ;  /* 0x800000469c467220 */ /* 0x000fe40000410000 */
[----:B------:R-:W-:Y:S02]  /*72f0*/  FFMA.FTZ R63, R157, R64, -R61 ;  /* 0x000000409d3f7223 */ /* 0x000fe4000001083d */
[----:B------:R-:W-:Y:S02]  /*7300*/  FFMA.FTZ R61, R161, R219, -R60 ;  /* 0x000000dba13d7223 */ /* 0x000fe4000001083c */
[----:B------:R-:W-:Y:S02]  /*7310*/  FFMA.FTZ R70, R157, R65, R70 ;  /* 0x000000419d467223 */ /* 0x000fe40000010046 */
[----:B------:R-:W-:-:S02]  /*7320*/  FMUL.FTZ R60, R160, R219 ;  /* 0x000000dba03c7220 */ /* 0x000fc40000410000 */
[----:B------:R-:W-:Y:S02]  /*7330*/  FMUL.FTZ R67, R158, -R70 ;  /* 0x800000469e437220 */ /* 0x000fe40000410000 */
[----:B------:R-:W-:Y:S02]  /*7340*/  FFMA.FTZ R60, R161, R213, R60 ;  /* 0x000000d5a13c7223 */ /* 0x000fe4000001003c */
[----:B------:R-:W-:Y:S02]  /*7350*/  FMUL.FTZ R64, R156, -R64 ;  /* 0x800000409c407220 */ /* 0x000fe40000410000 */
[----:B------:R-:W-:Y:S02]  /*7360*/  FADD.FTZ R220, R220, R61 ;  /* 0x0000003ddcdc7221 */ /* 0x000fe40000010000 */
[----:B------:R-:W-:Y:S02]  /*7370*/  FFMA.FTZ R67, R159, R62, -R67 ;  /* 0x0000003e9f437223 */ /* 0x000fe40000010843 */
[----:B------:R-:W-:-:S02]  /*7380*/  FADD.FTZ R210, RZ, R60 ;  /* 0x0000003cffd27221 */ /* 0x000fc40000010000 */
[----:B------:R-:W-:Y:S02]  /*7390*/  FFMA.FTZ R65, R157, R66, R64 ;  /* 0x000000429d417223 */ /* 0x000fe40000010040 */
[C---:B------:R-:W-:Y:S02]  /*73a0*/  FMUL.FTZ R62, R158.reuse, -R62 ;  /* 0x8000003e9e3e7220 */ /* 0x040fe40000410000 */
[----:B------:R-:W-:Y:S02]  /*73b0*/  FMUL.FTZ R61, R158, R220 ;  /* 0x000000dc9e3d7220 */ /* 0x000fe40000410000 */
[----:B------:R-:W-:Y:S02]  /*73c0*/  FADD.FTZ R63, R176, R63 ;  /* 0x0000003fb03f7221 */ /* 0x000fe40000010000 */
[----:B------:R-:W-:Y:S02]  /*73d0*/  FMUL.FTZ R60, R158, R210 ;  /* 0x000000d29e3c7220 */ /* 0x000fe40000410000 */
[----:B------:R-:W-:-:S02]  /*73e0*/  FADD.FTZ R65, -R192, R65 ;  /* 0x00000041c0417221 */ /* 0x000fc40000010100 */
[C---:B------:R-:W-:Y:S02]  /*73f0*/  FFMA.FTZ R70, R159.reuse, R70, R62 ;  /* 0x000000469f467223 */ /* 0x040fe4000001003e */
[C---:B------:R-:W-:Y:S02]  /*7400*/  FFMA.FTZ R61, R159.reuse, R210, R61 ;  /* 0x000000d29f3d7223 */ /* 0x040fe4000001003d */
[C---:B------:R-:W-:Y:S02]  /*7410*/  FMUL.FTZ R62, R158.reuse, -R63 ;  /* 0x8000003f9e3e7220 */ /* 0x040fe40000410000 */
[----:B------:R-:W-:Y:S02]  /*7420*/  FFMA.FTZ R60, R159, R220, -R60 ;  /* 0x000000dc9f3c7223 */ /* 0x000fe4000001083c */
[----:B------:R-:W-:Y:S02]  /*7430*/  FMUL.FTZ R64, R158, -R65 ;  /* 0x800000419e407220 */ /* 0x000fe40000410000 */
[----:B------:R-:W-:-:S02]  /*7440*/  FADD.FTZ R211, RZ, R61 ;  /* 0x0000003dffd37221 */ /* 0x000fc40000010000 */
[----:B------:R-:W-:Y:S02]  /*7450*/  FMUL.FTZ R66, R160, -R70 ;  /* 0x80000046a0427220 */ /* 0x000fe40000410000 */
[----:B------:R-:W-:Y:S02]  /*7460*/  FFMA.FTZ R62, R159, R65, R62 ;  /* 0x000000419f3e7223 */ /* 0x000fe4000001003e */
[----:B------:R-:W-:Y:S02]  /*7470*/  FADD.FTZ R217, R217, R60 ;  /* 0x0000003cd9d97221 */ /* 0x000fe40000010000 */
[----:B------:R-:W-:Y:S02]  /*7480*/  FFMA.FTZ R64, R159, R63, -R64 ;  /* 0x0000003f9f407223 */ /* 0x000fe40000010840 */
        /* <DEDUP_REMOVED lines=11> */
[----:B------:R-:W-:Y:S02]  /*7540*/  FFMA.FTZ R65, R161, R64, -R60 ;  /* 0x00000040a1417223 */ /* 0x000fe4000001083c */
[----:B------:R-:W-:Y:S02]  /*7550*/  FMUL.FTZ R60, R162, -R67 ;  /* 0x80000043a23c7220 */ /* 0x000fe40000410000 */
[----:B------:R-:W-:-:S02]  /*7560*/  FADD.FTZ R128, RZ, R62 ;  /* 0x0000003eff807221 */ /* 0x000fc40000010000 */
[C---:B------:R-:W-:Y:S02]  /*7570*/  FMUL.FTZ R61, R154.reuse, R218 ;  /* 0x000000da9a3d7220 */ /* 0x040fe40000410000 */
[----:B------:R-:W-:Y:S02]  /*7580*/  FFMA.FTZ R62, R163, R66, -R60 ;  /* 0x00000042a33e7223 */ /* 0x000fe4000001083c */
[-C--:B------:R-:W-:Y:S02]  /*7590*/  FMUL.FTZ R60, R154, R128.reuse ;  /* 0x000000809a3c7220 */ /* 0x080fe40000410000 */
[C---:B------:R-:W-:Y:S02]  /*75a0*/  FFMA.FTZ R61, R155.reuse, R128, R61 ;  /* 0x000000809b3d7223 */ /* 0x040fe4000001003d */
[----:B------:R-:W-:Y:S02]  /*75b0*/  FFMA.FTZ R60, R155, R218, -R60 ;  /* 0x000000da9b3c7223 */ /* 0x000fe4000001083c */
[----:B------:R-:W-:-:S02]  /*75c0*/  FADD.FTZ R129, RZ, R61 ;  /* 0x0000003dff817221 */ /* 0x000fc40000010000 */
[----:B------:R-:W-:Y:S02]  /*75d0*/  FADD.FTZ R209, R209, R60 ;  /* 0x0000003cd1d17221 */ /* 0x000fe40000010000 */
[----:B------:R-:W-:Y:S02]  /*75e0*/  FMUL.FTZ R60, R152, R129 ;  /* 0x00000081983c7220 */ /* 0x000fe40000410000 */
[----:B------:R-:W-:Y:S02]  /*75f0*/  FMUL.FTZ R64, R160, -R64 ;  /* 0x80000040a0407220 */ /* 0x000fe40000410000 */
[-C--:B------:R-:W-:Y:S02]  /*7600*/  FFMA.FTZ R61, R153, R209.reuse, -R60 ;  /* 0x000000d1993d7223 */ /* 0x080fe4000001083c */
[----:B------:R-:W-:Y:S02]  /*7610*/  FMUL.FTZ R60, R152, R209 ;  /* 0x000000d1983c7220 */ /* 0x000fe40000410000 */
[----:B------:R-:W-:-:S02]  /*7620*/  FFMA.FTZ R63, R161, R63, R64 ;  /* 0x0000003fa13f7223 */ /* 0x000fc40000010040 */
[----:B------:R-:W-:Y:S02]  /*7630*/  FADD.FTZ R65, R174, R65 ;  /* 0x00000041ae417221 */ /* 0x000fe40000010000 */
[----:B------:R-:W-:Y:S02]  /*7640*/  FFMA.FTZ R60, R153, R129, R60 ;  /* 0x00000081993c7223 */ /* 0x000fe4000001003c */
[----:B------:R-:W-:Y:S02]  /*7650*/  FADD.FTZ R63, -R190, R63 ;  /* 0x0000003fbe3f7221 */ /* 0x000fe40000010100 */
[C---:B------:R-:W-:Y:S02]  /*7660*/  FMUL.FTZ R68, R162.reuse, -R65 ;  /* 0x80000041a2447220 */ /* 0x040fe40000410000 */
[----:B------:R-:W-:Y:S02]  /*7670*/  FMUL.FTZ R66, R162, -R66 ;  /* 0x80000042a2427220 */ /* 0x000fe40000410000 */
[----:B------:R-:W-:-:S02]  /*7680*/  FADD.FTZ R226, R208, R61 ;  /* 0x0000003dd0e27221 */ /* 0x000fc40000010000 */
[----:B------:R-:W-:Y:S02]  /*7690*/  FADD.FTZ R208, RZ, R60 ;  /* 0x0000003cffd07221 */ /* 0x000fe40000010000 */
[-C--:B------:R-:W-:Y:S02]  /*76a0*/  FMUL.FTZ R64, R162, -R63.reuse ;  /* 0x8000003fa2407220 */ /* 0x080fe40000410000 */
[C---:B------:R-:W-:Y:S02]  /*76b0*/  FFMA.FTZ R68, R163.reuse, R63, R68 ;  /* 0x0000003fa3447223 */ /* 0x040fe40000010044 */
[C---:B------:R-:W-:Y:S02]  /*76c0*/  FFMA.FTZ R66, R163.reuse, R67, R66 ;  /* 0x00000043a3427223 */ /* 0x040fe40000010042 */
[----:B------:R-:W-:Y:S02]  /*76d0*/  FMUL.FTZ R60, R150, R208 ;  /* 0x000000d0963c7220 */ /* 0x000fe40000410000 */
[----:B------:R-:W-:-:S02]  /*76e0*/  FFMA.FTZ R64, R163, R65, -R64 ;  /* 0x00000041a3407223 */ /* 0x000fc40000010840 */
[----:B------:R-:W-:Y:S02]  /*76f0*/  FADD.FTZ R68, -R189, R68 ;  /* 0x00000044bd447221 */ /* 0x000fe40000010100 */
[----:B------:R-:W-:Y:S02]  /*7700*/  FMUL.FTZ R61, R150, R226 ;  /* 0x000000e2963d7220 */ /* 0x000fe40000410000 */
[C---:B------:R-:W-:Y:S02]  /*7710*/  FMUL.FTZ R65, R164.reuse, -R66 ;  /* 0x80000042a4417220 */ /* 0x040fe40000410000 */
[----:B------:R-:W-:Y:S02]  /*7720*/  FFMA.FTZ R60, R151, R226, -R60 ;  /* 0x000000e2973c7223 */ /* 0x000fe4000001083c */
[----:B------:R-:W-:Y:S02]  /*7730*/  FADD.FTZ R64, R173, R64 ;  /* 0x00000040ad407221 */ /* 0x000fe40000010000 */
[----:B------:R-:W-:-:S02]  /*7740*/  FMUL.FTZ R63, R164, -R68 ;  /* 0x80000044a43f7220 */ /* 0x000fc40000410000 */
[----:B------:R-:W-:Y:S02]  /*7750*/  FFMA.FTZ R61, R151, R208, R61 ;  /* 0x000000d0973d7223 */ /* 0x000fe4000001003d */
[-C--:B------:R-:W-:Y:S02]  /*7760*/  FFMA.FTZ R65, R165, R62.reuse, -R65 ;  /* 0x0000003ea5417223 */ /* 0x080fe40000010841 */
[----:B------:R-:W-:Y:S02]  /*7770*/  FMUL.FTZ R62, R164, -R62 ;  /* 0x8000003ea43e7220 */ /* 0x000fe40000410000 */
[----:B------:R-:W-:Y:S02]  /*7780*/  FADD.FTZ R225, R207, R60 ;  /* 0x0000003ccfe17221 */ /* 0x000fe40000010000 */
[----:B------:R-:W-:Y:S02]  /*7790*/  FFMA.FTZ R63, R165, R64, -R63 ;  /* 0x00000040a53f7223 */ /* 0x000fe4000001083f */
[----:B------:R-:W-:-:S02]  /*77a0*/  FADD.FTZ R207, RZ, R61 ;  /* 0x0000003dffcf7221 */ /* 0x000fc40000010000 */
[----:B------:R-:W-:Y:S02]  /*77b0*/  FMUL.FTZ R64, R164, -R64 ;  /* 0x80000040a4407220 */ /* 0x000fe40000410000 */
[C---:B------:R-:W-:Y:S02]  /*77c0*/  FFMA.FTZ R62, R165.reuse, R66, R62 ;  /* 0x00000042a53e7223 */ /* 0x040fe4000001003e */
[----:B------:R-:W-:Y:S02]  /*77d0*/  FMUL.FTZ R60, R148, R207 ;  /* 0x000000cf943c7220 */ /* 0x000fe40000410000 */
[----:B------:R-:W-:Y:S02]  /*77e0*/  FFMA.FTZ R67, R165, R68, R64 ;  /* 0x00000044a5437223 */ /* 0x000fe40000010040 */
[----:B------:R-:W-:Y:S02]  /*77f0*/  FMUL.FTZ R66, R166, -R62 ;  /* 0x8000003ea6427220 */ /* 0x000fe40000410000 */
[----:B------:R-:W-:-:S02]  /*7800*/  FFMA.FTZ R61, R149, R225, -R60 ;  /* 0x000000e1953d7223 */ /* 0x000fc4000001083c */
[----:B------:R-:W-:Y:S02]  /*7810*/  FADD.FTZ R67, -R188, R67 ;  /* 0x00000043bc437221 */ /* 0x000fe40000010100 */
[----:B------:R-:W-:Y:S02]  /*7820*/  FMUL.FTZ R60, R148, R225 ;  /* 0x000000e1943c7220 */ /* 0x000fe40000410000 */
[-C--:B------:R-:W-:Y:S02]  /*7830*/  FFMA.FTZ R64, R167, R65.reuse, -R66 ;  /* 0x00000041a7407223 */ /* 0x080fe40000010842 */
[----:B------:R-:W-:Y:S02]  /*7840*/  FMUL.FTZ R65, R166, -R65 ;  /* 0x80000041a6417220 */ /* 0x000fe40000410000 */
[----:B------:R-:W-:Y:S01]  /*7850*/  FADD.FTZ R228, R206, R61 ;  /* 0x0000003dcee47221 */ /* 0x000fe20000010000 */
[----:B------:R-:W-:Y:S01]  /*7860*/  HFMA2.MMA R61, -RZ, RZ, 0, 0 ;  /* 0x00000000ff3d7435 */ /* 0x000fe200000001ff */
[----:B------:R-:W-:-:S02]  /*7870*/  FADD.FTZ R63, R172, R63 ;  /* 0x0000003fac3f7221 */ /* 0x000fc40000010000 */
[C---:B------:R-:W-:Y:S02]  /*7880*/  FMUL.FTZ R66, R166.reuse, -R67 ;  /* 0x80000043a6427220 */ /* 0x040fe40000410000 */
[----:B------:R-:W-:Y:S01]  /*7890*/  FFMA.FTZ R206, R149, R207, R60 ;  /* 0x000000cf95ce7223 */ /* 0x000fe2000001003c */
[----:B------:R-:W-:Y:S01]  /*78a0*/  MOV R60, 0x3f800000 ;  /* 0x3f800000003c7802 */ /* 0x000fe20000000f00 */
[C---:B------:R-:W-:Y:S02]  /*78b0*/  FFMA.FTZ R68, R167.reuse, R62, R65 ;  /* 0x0000003ea7447223 */ /* 0x040fe40000010041 */
[-C--:B------:R-:W-:Y:S02]  /*78c0*/  FMUL.FTZ R62, R166, -R63.reuse ;  /* 0x8000003fa63e7220 */ /* 0x080fe40000410000 */
[----:B------:R-:W-:Y:S02]  /*78d0*/  FFMA.FTZ R70, R167, R63, -R66 ;  /* 0x0000003fa7467223 */ /* 0x000fe40000010842 */
[----:B------:R-:W-:-:S02]  /*78e0*/  FADD.FTZ R206, RZ, R206 ;  /* 0x000000ceffce7221 */ /* 0x000fc40000010000 */
[C---:B------:R-:W-:Y:S02]  /*78f0*/  FMUL.FTZ R66, R146.reuse, R228 ;  /* 0x000000e492427220 */ /* 0x040fe40000410000 */
        /* <DEDUP_REMOVED lines=9> */
[----:B------:R-:W-:-:S02]  /*7990*/  FADD.FTZ R70, R171, R70 ;  /* 0x00000046ab467221 */ /* 0x000fc40000010000 */
[----:B------:R-:W-:Y:S02]  /*79a0*/  FMUL.FTZ R65, R168, -R230 ;  /* 0x800000e6a8417220 */ /* 0x000fe40000410000 */
[----:B------:R-:W-:Y:S02]  /*79b0*/  FADD.FTZ R205, R205, R66 ;  /* 0x00000042cdcd7221 */ /* 0x000fe40000010000 */
[----:B------:R-:W-:Y:S02]  /*79c0*/  FMUL.FTZ R66, R144, R227 ;  /* 0x000000e390427220 */ /* 0x000fe40000410000 */
[-C--:B------:R-:W-:Y:S02]  /*79d0*/  FMUL.FTZ R67, R168, -R70.reuse ;  /* 0x80000046a8437220 */ /* 0x080fe40000410000 */
[----:B------:R-:W-:Y:S02]  /*79e0*/  FFMA.FTZ R71, R169, R70, -R65 ;  /* 0x00000046a9477223 */ /* 0x000fe40000010841 */
[----:B------:R-:W-:-:S02]  /*79f0*/  FFMA.FTZ R65, R145, R205, -R66 ;  /* 0x000000cd91417223 */ /* 0x000fc40000010842 */
[----:B------:R-:W-:Y:S02]  /*7a00*/  FMUL.FTZ R66, R144, R205 ;  /* 0x000000cd90427220 */ /* 0x000fe40000410000 */
[----:B------:R-:W-:Y:S02]  /*7a10*/  FFMA.FTZ R229, R169, R230, R67 ;  /* 0x000000e6a9e57223 */ /* 0x000fe40000010043 */
[----:B------:R-:W-:Y:S02]  /*7a20*/  FMUL.FTZ R69, R168, -R64 ;  /* 0x80000040a8457220 */ /* 0x000fe40000410000 */
[----:B------:R-:W-:Y:S02]  /*7a30*/  FADD.FTZ R230, R204, R65 ;  /* 0x00000041cce67221 */ /* 0x000fe40000010000 */
[----:B------:R-:W-:Y:S02]  /*7a40*/  FFMA.FTZ R204, R145, R227, R66 ;  /* 0x000000e391cc7223 */ /* 0x000fe40000010042 */
[----:B------:R-:W-:-:S02]  /*7a50*/  FFMA.FTZ R65, R169, R68, R69 ;  /* 0x00000044a9417223 */ /* 0x000fc40000010045 */
[----:B------:R-:W-:Y:S02]  /*7a60*/  FADD.FTZ R204, RZ, R204 ;  /* 0x000000ccffcc7221 */ /* 0x000fe40000010000 */
[----:B------:R-:W-:Y:S02]  /*7a70*/  FMUL.FTZ R69, R142, R230 ;  /* 0x000000e68e457220 */ /* 0x000fe40000410000 */
[----:B------:R-:W-:Y:S02]  /*7a80*/  FMUL.FTZ R67, R168, -R68 ;  /* 0x80000044a8437220 */ /* 0x000fe40000410000 */
[-C--:B------:R-:W-:Y:S02]  /*7a90*/  FMUL.FTZ R68, R142, R204.reuse ;  /* 0x000000cc8e447220 */ /* 0x080fe40000410000 */
[----:B------:R-:W-:Y:S02]  /*7aa0*/  FFMA.FTZ R69, R143, R204, R69 ;  /* 0x000000cc8f457223 */ /* 0x000fe40000010045 */
[----:B------:R-:W-:-:S02]  /*7ab0*/  FFMA.FTZ R64, R169, R64, -R67 ;  /* 0x00000040a9407223 */ /* 0x000fc40000010843 */
[----:B------:R-:W-:Y:S02]  /*7ac0*/  FADD.FTZ R67, -R186, R229 ;  /* 0x000000e5ba437221 */ /* 0x000fe40000010100 */
[----:B------:R-:W-:Y:S02]  /*7ad0*/  FFMA.FTZ R231, R143, R230, -R68 ;  /* 0x000000e68fe77223 */ /* 0x000fe40000010844 */
[----:B------:R-:W-:Y:S02]  /*7ae0*/  FADD.FTZ R229, RZ, R69 ;  /* 0x00000045ffe57221 */ /* 0x000fe40000010000 */
[----:B------:R-:W-:Y:S02]  /*7af0*/  FADD.FTZ R66, R170, R71 ;  /* 0x00000047aa427221 */ /* 0x000fe40000010000 */
[----:B------:R-:W-:Y:S02]  /*7b00*/  FADD.FTZ R231, R202, R231 ;  /* 0x000000e7cae77221 */ /* 0x000fe40000010000 */
[----:B------:R-:W-:Y:S01]  /*7b10*/  FMUL.FTZ R68, R140, R229 ;  /* 0x000000e58c447220 */ /* 0x000fe20000410000 */
[----:B------:R0:W-:Y:S03]  /*7b20*/  STS.128 [R132.X16+0xcb0], R64 ;  /* 0x000cb04084007388 */ /* 0x0001e6000000cc00 */
[----:B------:R-:W-:-:S04]  /*7b30*/  FFMA.FTZ R68, R141, R231, -R68 ;  /* 0x000000e78d447223 */ /* 0x000fc80000010844 */
        /* <DEDUP_REMOVED lines=8> */
[----:B------:R-:W-:Y:S02]  /*7bc0*/  FMUL.FTZ R233, R65, R69 ;  /* 0x0000004541e97220 */ /* 0x000fe40000410000 */
        /* <DEDUP_REMOVED lines=11> */
.L_x_4267:
[----:B------:R-:W-:Y:S05]  /*7c80*/  BRA.DIV ~URZ, `(.L_x_4230) ;  /* 0x000064027f007947 */ /* 0x000fea000b800000 */
[----:B------:R2:W3:Y:S04]  /*7c90*/  SHFL.DOWN PT, R70, R233, 0x1, 0x1f ;  /* 0x08201f00e9467f89 */ /* 0x0004e800000e0000 */
[----:B------:R2:W4:Y:S04]  /*7ca0*/  SHFL.DOWN PT, R234, R232, 0x1, 0x1f ;  /* 0x08201f00e8ea7f89 */ /* 0x00052800000e0000 */
[----:B------:R2:W0:Y:S02]  /*7cb0*/  SHFL.DOWN PT, R241, R71, 0x1, 0x1f ;  /* 0x08201f0047f17f89 */ /* 0x00042400000e0000 */
.L_x_4268:
        /* <DEDUP_REMOVED lines=14> */
.L_x_4232:
[----:B------:R-:W-:Y:S05]  /*7da0*/  BSYNC B1 ;  /* 0x0000000000017941 */ /* 0x000fea0003800000 */
.L_x_4231:
[----:B------:R-:W-:Y:S05]  /*7db0*/  BRA.DIV ~URZ, `(.L_x_4233) ;  /* 0x000064227f007947 */ /* 0x000fea000b800000 */
[----:B-1----:R1:W2:Y:S04]  /*7dc0*/  SHFL.DOWN PT, R69, R236, 0x2, 0x1f ;  /* 0x08401f00ec457f89 */ /* 0x0022a800000e0000 */
[----:B---3--:R1:W3:Y:S04]  /*7dd0*/  SHFL.DOWN PT, R70, R233, 0x2, 0x1f ;  /* 0x08401f00e9467f89 */ /* 0x0082e800000e0000 */
[----:B----4-:R1:W4:Y:S04]  /*7de0*/  SHFL.DOWN PT, R234, R232, 0x2, 0x1f ;  /* 0x08401f00e8ea7f89 */ /* 0x01032800000e0000 */
[----:B0-----:R1:W0:Y:S02]  /*7df0*/  SHFL.DOWN PT, R241, R71, 0x2, 0x1f ;  /* 0x08401f0047f17f89 */ /* 0x00122400000e0000 */
.L_x_4269:
        /* <DEDUP_REMOVED lines=14> */
.L_x_4235:
[----:B------:R-:W-:Y:S05]  /*7ee0*/  BSYNC B1 ;  /* 0x0000000000017941 */ /* 0x000fea0003800000 */
.L_x_4234:
[----:B------:R-:W-:Y:S05]  /*7ef0*/  BRA.DIV ~URZ, `(.L_x_4236) ;  /* 0x000064a27f007947 */ /* 0x000fea000b800000 */
[----:B--2---:R2:W1:Y:S02]  /*7f00*/  SHFL.DOWN PT, R69, R236, 0x4, 0x1f ;  /* 0x08801f00ec457f89 */ /* 0x00446400000e0000 */
.L_x_4270:
[----:B------:R-:W-:Y:S05]  /*7f10*/  BRA.DIV ~URZ, `(.L_x_4237) ;  /* 0x000065027f007947 */ /* 0x000fea000b800000 */
[----:B---3--:R3:W2:Y:S04]  /*7f20*/  SHFL.DOWN PT, R70, R233, 0x4, 0x1f ;  /* 0x08801f00e9467f89 */ /* 0x0086a800000e0000 */
[----:B----4-:R3:W4:Y:S04]  /*7f30*/  SHFL.DOWN PT, R234, R232, 0x4, 0x1f ;  /* 0x08801f00e8ea7f89 */ /* 0x01072800000e0000 */
[----:B0-----:R3:W0:Y:S02]  /*7f40*/  SHFL.DOWN PT, R241, R71, 0x4, 0x1f ;  /* 0x08801f0047f17f89 */ /* 0x00162400000e0000 */
.L_x_4271:
        /* <DEDUP_REMOVED lines=14> */
.L_x_4239:
[----:B------:R-:W-:Y:S05]  /*8030*/  BSYNC B1 ;  /* 0x0000000000017941 */ /* 0x000fea0003800000 */
.L_x_4238:
[----:B------:R-:W-:Y:S05]  /*8040*/  BRA.DIV ~URZ, `(.L_x_4240) ;  /* 0x000065227f007947 */ /* 0x000fea000b800000 */
[----:B-1----:R1:W3:Y:S04]  /*8050*/  SHFL.DOWN PT, R69, R236, 0x8, 0x1f ;  /* 0x09001f00ec457f89 */ /* 0x0022e800000e0000 */
[----:B--2---:R1:W2:Y:S04]  /*8060*/  SHFL.DOWN PT, R70, R233, 0x8, 0x1f ;  /* 0x09001f00e9467f89 */ /* 0x0042a800000e0000 */
[----:B----4-:R1:W4:Y:S04]  /*8070*/  SHFL.DOWN PT, R234, R232, 0x8, 0x1f ;  /* 0x09001f00e8ea7f89 */ /* 0x01032800000e0000 */
[----:B0-----:R1:W0:Y:S02]  /*8080*/  SHFL.DOWN PT, R241, R71, 0x8, 0x1f ;  /* 0x09001f0047f17f89 */ /* 0x00122400000e0000 */
.L_x_4272:
        /* <DEDUP_REMOVED lines=14> */
.L_x_4242:
[----:B------:R-:W-:Y:S05]  /*8170*/  BSYNC B1 ;  /* 0x0000000000017941 */ /* 0x000fea0003800000 */
.L_x_4241:
[----:B------:R-:W-:Y:S05]  /*8180*/  BRA.DIV ~URZ, `(.L_x_4243) ;  /* 0x000065a27f007947 */ /* 0x000fea000b800000 */
[----:B---3--:R3:W1:Y:S02]  /*8190*/  SHFL.DOWN PT, R69, R236, 0x10, 0x1f ;  /* 0x0a001f00ec457f89 */ /* 0x00866400000e0000 */
.L_x_4273:
[----:B------:R-:W-:Y:S05]  /*81a0*/  BRA.DIV ~URZ, `(.L_x_4244) ;  /* 0x000066027f007947 */ /* 0x000fea000b800000 */
[----:B--2---:R2:W3:Y:S04]  /*81b0*/  SHFL.DOWN PT, R70, R233, 0x10, 0x1f ;  /* 0x0a001f00e9467f89 */ /* 0x0044e800000e0000 */
[----:B----4-:R2:W4:Y:S04]  /*81c0*/  SHFL.DOWN PT, R234, R232, 0x10, 0x1f ;  /* 0x0a001f00e8ea7f89 */ /* 0x01052800000e0000 */
[----:B0-----:R2:W0:Y:S02]  /*81d0*/  SHFL.DOWN PT, R241, R71, 0x10, 0x1f ;  /* 0x0a001f0047f17f89 */ /* 0x00142400000e0000 */
.L_x_4274:
        /* <DEDUP_REMOVED lines=13> */
.L_x_4246:
[----:B------:R-:W-:Y:S05]  /*82b0*/  BSYNC B1 ;  /* 0x0000000000017941 */ /* 0x000fea0003800000 */
.L_x_4245:
[----:B------:R-:W-:Y:S05]  /*82c0*/  BRA.DIV ~URZ, `(.L_x_4247) ;  /* 0x000066327f007947 */ /* 0x000fea000b800000 */
[----:B------:R-:W5:Y:S04]  /*82d0*/  SHFL.IDX PT, R238, R233, RZ, 0x1f ;  /* 0x00001fffe9ee7589 */ /* 0x000f6800000e0000 */
[----:B------:R-:W2:Y:S04]  /*82e0*/  SHFL.IDX PT, R237, R236, RZ, 0x1f ;  /* 0x00001fffeced7589 */ /* 0x000ea800000e0000 */
[----:B----4-:R-:W4:Y:S04]  /*82f0*/  SHFL.IDX PT, R234, R71, RZ, 0x1f ;  /* 0x00001fff47ea7589 */ /* 0x010f2800000e0000 */
[----:B0-----:R-:W0:Y:S04]  /*8300*/  SHFL.DOWN PT, R241, R71, 0x1, 0x1f ;  /* 0x08201f0047f17f89 */ /* 0x001e2800000e0000 */
[----:B------:R-:W3:Y:S04]  /*8310*/  SHFL.IDX PT, R245, R60, RZ, 0x1f ;  /* 0x00001fff3cf57589 */ /* 0x000ee800000e0000 */
[----:B---3--:R-:W3:Y:S04]  /*8320*/  SHFL.IDX PT, R70, R62, RZ, 0x1f ;  /* 0x00001fff3e467589 */ /* 0x008ee800000e0000 */
[----:B------:R-:W1:Y:S01]  /*8330*/  SHFL.IDX PT, R246, R63, RZ, 0x1f ;  /* 0x00001fff3ff67589 */ /* 0x000e6200000e0000 */
[----:B-----5:R-:W-:-:S02]  /*8340*/  FMUL.FTZ R64, R63, R238 ;  /* 0x000000ee3f407220 */ /* 0x020fc40000410000 */
[-C--:B------:R-:W-:Y:S01]  /*8350*/  FMUL.FTZ R66, R62, R238.reuse ;  /* 0x000000ee3e427220 */ /* 0x080fe20000410000 */
[----:B------:R-:W0:Y:S03]  /*8360*/  SHFL.IDX PT, R244, R61, RZ, 0x1f ;  /* 0x00001fff3df47589 */ /* 0x000e2600000e0000 */
[----:B--2---:R-:W-:Y:S01]  /*8370*/  FFMA.FTZ R239, R63, R237, R66 ;  /* 0x000000ed3fef7223 */ /* 0x004fe20000010042 */
[----:B------:R-:W2:Y:S04]  /*8380*/  SHFL.IDX PT, R235, R232, RZ, 0x1f ;  /* 0x00001fffe8eb7589 */ /* 0x000ea800000e0000 */
[----:B------:R5:W0:Y:S04]  /*8390*/  SHFL.DOWN PT, R240, R232, 0x1, 0x1f ;  /* 0x08201f00e8f07f89 */ /* 0x000a2800000e0000 */
[----:B------:R1:W0:Y:S04]  /*83a0*/  SHFL.DOWN PT, R242, R236, 0x1, 0x1f ;  /* 0x08201f00ecf27f89 */ /* 0x00022800000e0000 */
[----:B------:R3:W0:Y:S01]  /*83b0*/  SHFL.DOWN PT, R243, R233, 0x1, 0x1f ;  /* 0x08201f00e9f37f89 */ /* 0x00062200000e0000 */
[----:B-1---5:R-:W-:-:S02]  /*83c0*/  FMUL.FTZ R232, R60, R238 ;  /* 0x000000ee3ce87220 */ /* 0x022fc40000410000 */
[----:B------:R-:W-:Y:S02]  /*83d0*/  FMUL.FTZ R238, R61, R238 ;  /* 0x000000ee3dee7220 */ /* 0x000fe40000410000 */
[-C--:B------:R-:W-:Y:S02]  /*83e0*/  FFMA.FTZ R236, R62, R237.reuse, -R64 ;  /* 0x000000ed3eec7223 */ /* 0x080fe40000010840 */
[----:B---3--:R-:W-:Y:S02]  /*83f0*/  FMUL.FTZ R233, R60, R237 ;  /* 0x000000ed3ce97220 */ /* 0x008fe40000410000 */
.L_x_4275:
[----:B----4-:R1:W3:Y:S01]  /*8400*/  LDS.128 R64, [R202+0xcc0] ;  /* 0x000cc000ca407984 */ /* 0x0102e20000000c00 */
[----:B------:R-:W-:Y:S01]  /*8410*/  ISETP.NE.AND P0, PT, R132, 0x1f, PT ;  /* 0x0000001f8400780c */ /* 0x000fe20003f05270 */
[----:B------:R-:W-:Y:S01]  /*8420*/  BSSY B1, `(.L_x_4248) ;  /* 0x000000f000017945 */ /* 0x000fe20003800000 */
[----:B------:R-:W-:Y:S02]  /*8430*/  MOV R68, R245 ;  /* 0x000000f500447202 */ /* 0x000fe40000000f00 */
[----:B0-----:R-:W-:Y:S02]  /*8440*/  MOV R69, R244 ;  /* 0x000000f400457202 */ /* 0x001fe40000000f00 */
[----:B------:R-:W-:-:S07]  /*8450*/  MOV R71, R246 ;  /* 0x000000f600477202 */ /* 0x000fce0000000f00 */
        /* <DEDUP_REMOVED lines=11> */
.L_x_4249:
[----:B-1----:R-:W-:Y:S05]  /*8510*/  BSYNC B1 ;  /* 0x0000000000017941 */ /* 0x002fea0003800000 */
.L_x_4248:
[C---:B---3--:R-:W-:Y:S01]  /*8520*/  FMUL.FTZ R60, R65.reuse, R70 ;  /* 0x00000046413c7220 */ /* 0x048fe20000410000 */
[----:B------:R0:W-:Y:S01]  /*8530*/  STS.128 [R202+0xcc0], R68 ;  /* 0x000cc044ca007388 */ /* 0x0001e20000000c00 */
        /* <DEDUP_REMOVED lines=12> */
[----:B--2---:R-:W-:Y:S02]  /*8600*/  FADD.FTZ R62, R236, R235 ;  /* 0x000000ebec3e7221 */ /* 0x004fe40000010000 */
[----:B------:R-:W-:Y:S02]  /*8610*/  FADD.FTZ R63, R239, R234 ;  /* 0x000000eaef3f7221 */ /* 0x000fe40000010000 */
.L_x_4228:
[----:B-1----:R-:W-:Y:S05]  /*8620*/  BSYNC B0 ;  /* 0x0000000000007941 */ /* 0x002fea0003800000 */
.L_x_4227:
[----:B------:R-:W-:Y:S01]  /*8630*/  WARPSYNC 0xffffffff ;  /* 0xffffffff00007948 */ /* 0x000fe20003800000 */
[----:B------:R-:W-:Y:S01]  /*8640*/  BAR.SYNC.DEFER_BLOCKING 0x0 ;  /* 0x0000000000007b1d */ /* 0x000fe20000010000 */
[----:B0-----:R-:W-:-:S02]  /*8650*/  SHF.L.U32 R202, R132, 0x4, RZ ;  /* 0x0000000484ca7819 */ /* 0x001fc400000006ff */
[----:B------:R-:W-:Y:S02]  /*8660*/  ISETP.NE.AND P2, PT, R132, RZ, PT ;  /* 0x000000ff8400720c */ /* 0x000fe40003f45270 */
[C---:B------:R-:W-:Y:S01]  /*8670*/  ISETP.GT.AND P0, PT, R131.reuse, 0x1e, PT ;  /* 0x0000001e8300780c */ /* 0x040fe20003f04270 */
[----:B------:R-:W-:Y:S01]  /*8680*/  BSSY B0, `(.L_x_4250) ;  /* 0x00001f7000007945 */ /* 0x000fe20003800000 */
[----:B------:R-:W-:Y:S01]  /*8690*/  ISETP.NE.AND P1, PT, R131, RZ, PT ;  /* 0x000000ff8300720c */ /* 0x000fe20003f25270 */
[----:B------:R-:W0:Y:S08]  /*86a0*/  LDS.64 R64, [R202+0xcb8] ;  /* 0x000cb800ca407984 */ /* 0x000e300000000a00 */
[----:B------:R1:W-:Y:S01]  /*86b0*/  @!P2 STS.128 [R3.X16+0x22b0], R60 ;  /* 0x0022b03c0300a388 */ /* 0x0003e2000000cc00 */
[----:B0-----:R-:W-:-:S02]  /*86c0*/  FMUL.FTZ R67, R65, -R115 ;  /* 0x8000007341437220 */ /* 0x001fc40000410000 */
[C---:B------:R-:W-:Y:S02]  /*86d0*/  FMUL.FTZ R115, R64.reuse, -R115 ;  /* 0x8000007340737220 */ /* 0x040fe40000410000 */
[-C--:B------:R-:W-:Y:S02]  /*86e0*/  FFMA.FTZ R64, R64, R114.reuse, -R67 ;  /* 0x0000007240407223 */ /* 0x080fe40000010843 */
        /* <DEDUP_REMOVED lines=58> */
[----:B------:R-:W-:Y:S02]  /*8a90*/  FFMA.FTZ R153, R19, R223, RZ ;  /* 0x000000df13997223 */ /* 0x000fe400000100ff */
[----:B------:R-:W-:Y:S02]  /*8aa0*/  FMUL.FTZ R158, R158, -R151 ;  /* 0x800000979e9e7220 */ /* 0x000fe40000410000 */
[----:B------:R-:W-:Y:S02]  /*8ab0*/  FMUL.FTZ R154, R140, R231 ;  /* 0x000000e78c9a7220 */ /* 0x000fe40000410000 */
[----:B------:R-:W-:Y:S02]  /*8ac0*/  FFMA.FTZ R140, R159, R151, -R152 ;  /* 0x000000979f8c7223 */ /* 0x000fe40000010898 */
[----:B------:R-:W-:Y:S02]  /*8ad0*/  FFMA.FTZ R153, R17, R224, R153 ;  /* 0x000000e011997223 */ /* 0x000fe40000010099 */
[----:B------:R-:W-:-:S02]  /*8ae0*/  FFMA.FTZ R152, R159, R149, R158 ;  /* 0x000000959f987223 */ /* 0x000fc4000001009e */
[----:B------:R-:W-:Y:S02]  /*8af0*/  FADD.FTZ R140, R175, R140 ;  /* 0x0000008caf8c7221 */ /* 0x000fe40000010000 */
[----:B------:R-:W-:Y:S02]  /*8b00*/  FFMA.FTZ R159, R141, R229, R154 ;  /* 0x000000e58d9f7223 */ /* 0x000fe4000001009a */
[----:B------:R-:W-:Y:S02]  /*8b10*/  FFMA.FTZ R153, R16, R221, R153 ;  /* 0x000000dd10997223 */ /* 0x000fe40000010099 */
[----:B------:R-:W-:Y:S02]  /*8b20*/  FADD.FTZ R152, -R191, R152 ;  /* 0x00000098bf987221 */ /* 0x000fe40000010100 */
[----:B------:R-:W-:Y:S02]  /*8b30*/  FFMA.FTZ R154, R19, -R216, RZ ;  /* 0x800000d8139a7223 */ /* 0x000fe400000100ff */
[----:B------:R-:W-:-:S02]  /*8b40*/  FMUL.FTZ R141, R160, -R140 ;  /* 0x8000008ca08d7220 */ /* 0x000fc40000410000 */
[----:B------:R-:W-:Y:S02]  /*8b50*/  FFMA.FTZ R153, R15, R222, R153 ;  /* 0x000000de0f997223 */ /* 0x000fe40000010099 */
[----:B------:R-:W-:Y:S02]  /*8b60*/  FMUL.FTZ R160, R160, -R152 ;  /* 0x80000098a0a07220 */ /* 0x000fe40000410000 */
[----:B------:R-:W-:Y:S02]  /*8b70*/  FFMA.FTZ R154, R17, -R214, R154 ;  /* 0x800000d6119a7223 */ /* 0x000fe4000001009a */
[C---:B------:R-:W-:Y:S02]  /*8b80*/  FFMA.FTZ R141, R161.reuse, R152, R141 ;  /* 0x00000098a18d7223 */ /* 0x040fe4000001008d */
[----:B------:R-:W-:Y:S02]  /*8b90*/  FFMA.FTZ R155, R14, R219, R153 ;  /* 0x000000db0e9b7223 */ /* 0x000fe40000010099 */
[----:B------:R-:W-:-:S02]  /*8ba0*/  FFMA.FTZ R153, R161, R140, -R160 ;  /* 0x0000008ca1997223 */ /* 0x000fc400000108a0 */
[----:B------:R-:W-:Y:S02]  /*8bb0*/  FFMA.FTZ R154, R16, -R215, R154 ;  /* 0x800000d7109a7223 */ /* 0x000fe4000001009a */
[----:B------:R-:W-:Y:S02]  /*8bc0*/  FADD.FTZ R141, -R190, R141 ;  /* 0x0000008dbe8d7221 */ /* 0x000fe40000010100 */
[----:B------:R-:W-:Y:S01]  /*8bd0*/  FADD.FTZ R153, R174, R153 ;  /* 0x00000099ae997221 */ /* 0x000fe20000010000 */
[----:B------:R-:W-:Y:S01]  /*8be0*/  PRMT R174, RZ, 0x5410, R81 ;  /* 0x00005410ffae7816 */ /* 0x000fe20000000051 */
[----:B------:R-:W-:Y:S02]  /*8bf0*/  FFMA.FTZ R154, R15, -R212, R154 ;  /* 0x800000d40f9a7223 */ /* 0x000fe4000001009a */
[----:B------:R-:W-:Y:S02]  /*8c00*/  FFMA.FTZ R155, R13, R220, R155 ;  /* 0x000000dc0d9b7223 */ /* 0x000fe4000001009b */
[----:B-1----:R-:W-:-:S02]  /*8c10*/  FMUL.FTZ R60, R162, -R141 ;  /* 0x8000008da23c7220 */ /* 0x002fc40000410000 */
[----:B------:R-:W-:Y:S02]  /*8c20*/  FMUL.FTZ R162, R162, -R153 ;  /* 0x80000099a2a27220 */ /* 0x000fe40000410000 */
[----:B------:R-:W-:Y:S02]  /*8c30*/  FFMA.FTZ R61, R14, -R213, R154 ;  /* 0x800000d50e3d7223 */ /* 0x000fe4000001009a */
[----:B------:R-:W-:Y:S02]  /*8c40*/  FFMA.FTZ R155, R12, R217, R155 ;  /* 0x000000d90c9b7223 */ /* 0x000fe4000001009b */
[C---:B------:R-:W-:Y:S02]  /*8c50*/  FFMA.FTZ R60, R163.reuse, R153, -R60 ;  /* 0x00000099a33c7223 */ /* 0x040fe4000001083c */
[----:B------:R-:W-:Y:S02]  /*8c60*/  FFMA.FTZ R156, R163, R141, R162 ;  /* 0x0000008da39c7223 */ /* 0x000fe400000100a2 */
[----:B------:R-:W-:-:S02]  /*8c70*/  FFMA.FTZ R61, R13, -R210, R61 ;  /* 0x800000d20d3d7223 */ /* 0x000fc4000001003d */
[----:B------:R-:W-:Y:S02]  /*8c80*/  FFMA.FTZ R155, R11, R218, R155 ;  /* 0x000000da0b9b7223 */ /* 0x000fe4000001009b */
[----:B------:R-:W-:Y:S02]  /*8c90*/  FADD.FTZ R154, R173, R60 ;  /* 0x0000003cad9a7221 */ /* 0x000fe40000010000 */
[----:B------:R-:W-:Y:S02]  /*8ca0*/  FADD.FTZ R156, -R189, R156 ;  /* 0x0000009cbd9c7221 */ /* 0x000fe40000010100 */
[----:B------:R-:W-:Y:S02]  /*8cb0*/  FFMA.FTZ R61, R12, -R211, R61 ;  /* 0x800000d30c3d7223 */ /* 0x000fe4000001003d */
[----:B------:R-:W-:Y:S02]  /*8cc0*/  FFMA.FTZ R155, R10, R209, R155 ;  /* 0x000000d10a9b7223 */ /* 0x000fe4000001009b */
[----:B------:R-:W-:-:S02]  /*8cd0*/  FMUL.FTZ R60, R164, -R154 ;  /* 0x8000009aa43c7220 */ /* 0x000fc40000410000 */
[----:B------:R-:W-:Y:S02]  /*8ce0*/  FMUL.FTZ R164, R164, -R156 ;  /* 0x8000009ca4a47220 */ /* 0x000fe40000410000 */
[----:B------:R-:W-:Y:S02]  /*8cf0*/  FFMA.FTZ R61, R11, -R128, R61 ;  /* 0x800000800b3d7223 */ /* 0x000fe4000001003d */
[----:B------:R-:W-:Y:S02]  /*8d00*/  FFMA.FTZ R62, R9, R226, R155 ;  /* 0x000000e2093e7223 */ /* 0x000fe4000001009b */
[C---:B------:R-:W-:Y:S02]  /*8d10*/  FFMA.FTZ R155, R165.reuse, R156, R60 ;  /* 0x0000009ca59b7223 */ /* 0x040fe4000001003c */
[----:B------:R-:W-:Y:S02]  /*8d20*/  FFMA.FTZ R157, R165, R154, -R164 ;  /* 0x0000009aa59d7223 */ /* 0x000fe400000108a4 */
[----:B------:R-:W-:-:S02]  /*8d30*/  FFMA.FTZ R61, R10, -R129, R61 ;  /* 0x800000810a3d7223 */ /* 0x000fc4000001003d */
[----:B------:R-:W-:Y:S02]  /*8d40*/  FADD.FTZ R155, -R188, R155 ;  /* 0x0000009bbc9b7221 */ /* 0x000fe40000010100 */
[----:B------:R-:W-:Y:S02]  /*8d50*/  FADD.FTZ R157, R172, R157 ;  /* 0x0000009dac9d7221 */ /* 0x000fe40000010000 */
[----:B------:R-:W-:Y:S02]  /*8d60*/  FFMA.FTZ R61, R9, -R208, R61 ;  /* 0x800000d0093d7223 */ /* 0x000fe4000001003d */
[----:B------:R-:W-:Y:S02]  /*8d70*/  FFMA.FTZ R62, R8, R225, R62 ;  /* 0x000000e1083e7223 */ /* 0x000fe4000001003e */
[C---:B------:R-:W-:Y:S02]  /*8d80*/  FMUL.FTZ R60, R166.reuse, -R155 ;  /* 0x8000009ba63c7220 */ /* 0x040fe40000410000 */
[----:B------:R-:W-:-:S02]  /*8d90*/  FMUL.FTZ R166, R166, -R157 ;  /* 0x8000009da6a67220 */ /* 0x000fc40000410000 */
[----:B------:R-:W-:Y:S02]  /*8da0*/  FFMA.FTZ R61, R8, -R207, R61 ;  /* 0x800000cf083d7223 */ /* 0x000fe4000001003d */
[----:B------:R-:W-:Y:S02]  /*8db0*/  FFMA.FTZ R62, R7, R228, R62 ;  /* 0x000000e4073e7223 */ /* 0x000fe4000001003e */
[C---:B------:R-:W-:Y:S02]  /*8dc0*/  FFMA.FTZ R60, R167.reuse, R157, -R60 ;  /* 0x0000009da73c7223 */ /* 0x040fe4000001083c */
[----:B------:R-:W-:Y:S02]  /*8dd0*/  FMUL.FTZ R63, R64, UR15 ;  /* 0x0000000f403f7c20 */ /* 0x000fe40008410000 */
[----:B------:R-:W-:Y:S02]  /*8de0*/  FFMA.FTZ R160, R167, R155, R166 ;  /* 0x0000009ba7a07223 */ /* 0x000fe400000100a6 */
[----:B------:R-:W-:-:S02]  /*8df0*/  FFMA.FTZ R61, R7, -R206, R61 ;  /* 0x800000ce073d7223 */ /* 0x000fc4000001003d */
[----:B------:R-:W-:Y:S02]  /*8e00*/  FFMA.FTZ R62, R6, R205, R62 ;  /* 0x000000cd063e7223 */ /* 0x000fe4000001003e */
[----:B------:R-:W-:Y:S02]  /*8e10*/  FADD.FTZ R158, R171, R60 ;  /* 0x0000003cab9e7221 */ /* 0x000fe40000010000 */
[----:B------:R-:W-:Y:S02]  /*8e20*/  FADD.FTZ R159, RZ, R159 ;  /* 0x0000009fff9f7221 */ /* 0x000fe40000010000 */
[----:B------:R-:W-:Y:S02]  /*8e30*/  FFMA.FTZ R60, R66, UR14, -R63 ;  /* 0x0000000e423c7c23 */ /* 0x000fe4000801083f */
[----:B------:R-:W-:Y:S02]  /*8e40*/  FADD.FTZ R160, -R187, R160 ;  /* 0x000000a0bba07221 */ /* 0x000fe40000010100 */
[----:B------:R-:W-:-:S02]  /*8e50*/  FFMA.FTZ R61, R6, -R227, R61 ;  /* 0x800000e3063d7223 */ /* 0x000fc4000001003d */
[----:B------:R-:W-:Y:S02]  /*8e60*/  FFMA.FTZ R62, R5, R230, R62 ;  /* 0x000000e6053e7223 */ /* 0x000fe4000001003e */
[----:B------:R-:W-:Y:S02]  /*8e70*/  FMUL.FTZ R171, R159, R60 ;  /* 0x0000003c9fab7220 */ /* 0x000fe40000410000 */
[----:B------:R-:W-:Y:S02]  /*8e80*/  FFMA.FTZ R61, R5, -R204, R61 ;  /* 0x800000cc053d7223 */ /* 0x000fe4000001003d */
[C---:B------:R-:W-:Y:S02]  /*8e90*/  FMUL.FTZ R60, R168.reuse, -R160 ;  /* 0x800000a0a83c7220 */ /* 0x040fe40000410000 */
[----:B------:R-:W-:Y:S02]  /*8ea0*/  FMUL.FTZ R168, R168, -R158 ;  /* 0x8000009ea8a87220 */ /* 0x000fe40000410000 */
[----:B------:R-:W-:-:S02]  /*8eb0*/  FFMA.FTZ R62, R4, R231, R62 ;  /* 0x000000e7043e7223 */ /* 0x000fc4000001003e */
[-C--:B------:R-:W-:Y:S02]  /*8ec0*/  FMUL.FTZ R164, R66, R43.reuse ;  /* 0x0000002b42a47220 */ /* 0x080fe40000410000 */
[----:B------:R-:W-:Y:S02]  /*8ed0*/  FMUL.FTZ R162, R64, R43 ;  /* 0x0000002b40a27220 */ /* 0x000fe40000410000 */
[----:B------:R-:W-:Y:S02]  /*8ee0*/  FFMA.FTZ R61, R4, -R229, R61 ;  /* 0x800000e5043d7223 */ /* 0x000fe4000001003d */
[----:B------:R-:W-:Y:S02]  /*8ef0*/  FFMA.FTZ R165, R169, R160, R168 ;  /* 0x000000a0a9a57223 */ /* 0x000fe400000100a8 */
[----:B------:R-:W-:Y:S02]  /*8f00*/  FFMA.FTZ R62, R2, R203, R62 ;  /* 0x000000cb023e7223 */ /* 0x000fe4000001003e */
[----:B------:R-:W-:-:S02]  /*8f10*/  FFMA.FTZ R203, R174, -R43, R203 ;  /* 0x8000002baecb7223 */ /* 0x000fc400000100cb */
[C---:B------:R-:W-:Y:S02]  /*8f20*/  FMUL.FTZ R161, R159.reuse, R164 ;  /* 0x000000a49fa17220 */ /* 0x040fe40000410000 */
[----:B------:R-:W-:Y:S02]  /*8f30*/  FMUL.FTZ R163, R159, R162 ;  /* 0x000000a29fa37220 */ /* 0x000fe40000410000 */
[----:B------:R-:W-:Y:S02]  /*8f40*/  FFMA.FTZ R63, R2, -R159, R61 ;  /* 0x8000009f023f7223 */ /* 0x000fe4000001003d */
[----:B------:R-:W-:Y:S02]  /*8f50*/  FFMA.FTZ R159, R169, R158, -R60 ;  /* 0x0000009ea99f7223 */ /* 0x000fe4000001083c */
[----:B------:R-:W-:Y:S02]  /*8f60*/  FADD.FTZ R165, -R186, R165 ;  /* 0x000000a5baa57221 */ /* 0x000fe40000010100 */
[----:B------:R-:W-:-:S02]  /*8f70*/  FADD.FTZ R20, R162, R20 ;  /* 0x00000014a2147221 */ /* 0x000fc40000010000 */
[C---:B------:R-:W-:Y:S01]  /*8f80*/  FFMA.FTZ R61, R203.reuse, R162, R161 ;  /* 0x000000a2cb3d7223 */ /* 0x040fe200000100a1 */
[----:B------:R-:W-:Y:S01]  /*8f90*/  PRMT R162, RZ, 0x5410, R96 ;  /* 0x00005410ffa27816 */ /* 0x000fe20000000060 */
[----:B------:R-:W-:Y:S01]  /*8fa0*/  FFMA.FTZ R60, R203, R164, -R163 ;  /* 0x000000a4cb3c7223 */ /* 0x000fe200000108a3 */
[----:B------:R-:W-:Y:S01]  /*8fb0*/  PRMT R161, RZ, 0x5410, R95 ;  /* 0x00005410ffa17816 */ /* 0x000fe2000000005f */
[----:B------:R-:W-:Y:S02]  /*8fc0*/  FMUL.FTZ R163, R66, UR15 ;  /* 0x0000000f42a37c20 */ /* 0x000fe40008410000 */
[----:B------:R-:W-:Y:S02]  /*8fd0*/  FADD.FTZ R159, R170, R159 ;  /* 0x0000009faa9f7221 */ /* 0x000fe40000010000 */
[----:B------:R-:W-:Y:S02]  /*8fe0*/  FMUL.FTZ R164, R165, R80 ;  /* 0x00000050a5a47220 */ /* 0x000fe40000410000 */
[----:B------:R-:W-:-:S02]  /*8ff0*/  FMUL.FTZ R169, R160, R79 ;  /* 0x0000004fa0a97220 */ /* 0x000fc40000410000 */
[----:B------:R-:W-:Y:S02]  /*9000*/  FFMA.FTZ R168, R64, UR14, R163 ;  /* 0x0000000e40a87c23 */ /* 0x000fe400080100a3 */
[-C--:B------:R-:W-:Y:S02]  /*9010*/  FFMA.FTZ R223, R162, -R80.reuse, R223 ;  /* 0x80000050a2df7223 */ /* 0x080fe400000100df */
[-C--:B------:R-:W-:Y:S02]  /*9020*/  FFMA.FTZ R224, R161, -R79.reuse, R224 ;  /* 0x8000004fa1e07223 */ /* 0x080fe400000100e0 */
[----:B------:R-:W-:Y:S02]  /*9030*/  FMUL.FTZ R66, R159, R80 ;  /* 0x000000509f427220 */ /* 0x000fe40000410000 */
[----:B------:R-:W-:Y:S02]  /*9040*/  FMUL.FTZ R166, R216, R164 ;  /* 0x000000a4d8a67220 */ /* 0x000fe40000410000 */
[----:B------:R-:W-:-:S02]  /*9050*/  FMUL.FTZ R163, R158, R79 ;  /* 0x0000004f9ea37220 */ /* 0x000fc40000410000 */
[----:B------:R-:W-:Y:S02]  /*9060*/  FMUL.FTZ R167, R214, R169 ;  /* 0x000000a9d6a77220 */ /* 0x000fe40000410000 */
[----:B------:R-:W-:Y:S02]  /*9070*/  FFMA.FTZ R203, R203, R168, R171 ;  /* 0x000000a8cbcb7223 */ /* 0x000fe400000100ab */
[-C--:B------:R-:W-:Y:S02]  /*9080*/  FFMA.FTZ R166, R223, R66.reuse, R166 ;  /* 0x00000042dfa67223 */ /* 0x080fe400000100a6 */
[-C--:B------:R-:W-:Y:S02]  /*9090*/  FFMA.FTZ R171, R224, R163.reuse, R167 ;  /* 0x000000a3e0ab7223 */ /* 0x080fe400000100a7 */
[----:B------:R-:W-:Y:S02]  /*90a0*/  FMUL.FTZ R167, R216, R66 ;  /* 0x00000042d8a77220 */ /* 0x000fe40000410000 */
[----:B------:R-:W-:-:S02]  /*90b0*/  FMUL.FTZ R168, R214, R163 ;  /* 0x000000a3d6a87220 */ /* 0x000fc40000410000 */
[----:B------:R-:W-:Y:S02]  /*90c0*/  FADD.FTZ R166, RZ, R166 ;  /* 0x000000a6ffa67221 */ /* 0x000fe40000010000 */
[----:B------:R-:W-:Y:S02]  /*90d0*/  FFMA.FTZ R167, R223, R164, -R167 ;  /* 0x000000a4dfa77223 */ /* 0x000fe400000108a7 */
[----:B------:R-:W-:Y:S02]  /*90e0*/  FMUL.FTZ R164, R67, UR15 ;  /* 0x0000000f43a47c20 */ /* 0x000fe40008410000 */
[----:B------:R-:W-:Y:S01]  /*90f0*/  FFMA.FTZ R174, R174, R64, R203 ;  /* 0x00000040aeae7223 */ /* 0x000fe200000100cb */
[----:B------:R-:W-:Y:S01]  /*9100*/  PRMT R64, RZ, 0x5410, R94 ;  /* 0x00005410ff407816 */ /* 0x000fe2000000005e */
[----:B------:R-:W-:Y:S02]  /*9110*/  FFMA.FTZ R168, R224, R169, -R168 ;  /* 0x000000a9e0a87223 */ /* 0x000fe400000108a8 */
[----:B------:R-:W-:Y:S01]  /*9120*/  FADD.FTZ R169, R166, R171 ;  /* 0x000000aba6a97221 */ /* 0x000fe20000010000 */
[----:B------:R-:W-:Y:S01]  /*9130*/  PRMT R166, RZ, 0x5410, R82 ;  /* 0x00005410ffa67816 */ /* 0x000fe20000000052 */
[----:B------:R-:W-:-:S02]  /*9140*/  FMUL.FTZ R170, R155, R78 ;  /* 0x0000004e9baa7220 */ /* 0x000fc40000410000 */
[C---:B------:R-:W-:Y:S02]  /*9150*/  FMUL.FTZ R188, R65.reuse, R48 ;  /* 0x0000003041bc7220 */ /* 0x040fe40000410000 */
[----:B------:R-:W-:Y:S02]  /*9160*/  FFMA.FTZ R172, R65, UR14, -R164 ;  /* 0x0000000e41ac7c23 */ /* 0x000fe400080108a4 */
[-C--:B------:R-:W-:Y:S02]  /*9170*/  FMUL.FTZ R164, R157, R78.reuse ;  /* 0x0000004e9da47220 */ /* 0x080fe40000410000 */
[----:B------:R-:W-:Y:S02]  /*9180*/  FFMA.FTZ R221, R64, -R78, R221 ;  /* 0x8000004e40dd7223 */ /* 0x000fe400000100dd */
[----:B------:R-:W-:Y:S02]  /*9190*/  FMUL.FTZ R171, R215, R170 ;  /* 0x000000aad7ab7220 */ /* 0x000fe40000410000 */
[----:B------:R-:W-:-:S02]  /*91a0*/  FMUL.FTZ R178, R67, R48 ;  /* 0x0000003043b27220 */ /* 0x000fc40000410000 */
[----:B------:R-:W-:Y:S02]  /*91b0*/  FFMA.FTZ R231, R166, -R48, R231 ;  /* 0x80000030a6e77223 */ /* 0x000fe400000100e7 */
[----:B------:R-:W-:Y:S02]  /*91c0*/  FMUL.FTZ R175, R229, R188 ;  /* 0x000000bce5af7220 */ /* 0x000fe40000410000 */
[-C--:B------:R-:W-:Y:S02]  /*91d0*/  FMUL.FTZ R173, R215, R164.reuse ;  /* 0x000000a4d7ad7220 */ /* 0x080fe40000410000 */
[----:B------:R-:W-:Y:S02]  /*91e0*/  FADD.FTZ R167, RZ, R167 ;  /* 0x000000a7ffa77221 */ /* 0x000fe40000010000 */
[----:B------:R-:W-:Y:S02]  /*91f0*/  FFMA.FTZ R176, R221, R164, R171 ;  /* 0x000000a4ddb07223 */ /* 0x000fe400000100ab */
[----:B------:R-:W-:-:S02]  /*9200*/  FADD.FTZ R21, R178, R21 ;  /* 0x00000015b2157221 */ /* 0x000fc40000010000 */
[-C--:B------:R-:W-:Y:S02]  /*9210*/  FMUL.FTZ R183, R229, R178.reuse ;  /* 0x000000b2e5b77220 */ /* 0x080fe40000410000 */
[----:B------:R-:W-:Y:S02]  /*9220*/  FFMA.FTZ R171, R231, R178, R175 ;  /* 0x000000b2e7ab7223 */ /* 0x000fe400000100af */
[----:B------:R-:W-:Y:S02]  /*9230*/  FFMA.FTZ R178, R221, R170, -R173 ;  /* 0x000000aaddb27223 */ /* 0x000fe400000108ad */
[----:B------:R-:W-:Y:S01]  /*9240*/  FADD.FTZ R173, R167, R168 ;  /* 0x000000a8a7ad7221 */ /* 0x000fe20000010000 */
[----:B------:R-:W-:Y:S01]  /*9250*/  PRMT R167, RZ, 0x5410, R93 ;  /* 0x00005410ffa77816 */ /* 0x000fe2000000005d */
[----:B------:R-:W-:Y:S01]  /*9260*/  FADD.FTZ R176, R169, R176 ;  /* 0x000000b0a9b07221 */ /* 0x000fe20000010000 */
[----:B------:R-:W-:Y:S01]  /*9270*/  PRMT R168, RZ, 0x5410, R92 ;  /* 0x00005410ffa87816 */ /* 0x000fe2000000005c */
[----:B------:R-:W-:-:S02]  /*9280*/  FMUL.FTZ R175, R156, R77 ;  /* 0x0000004d9caf7220 */ /* 0x000fc40000410000 */
[-C--:B------:R-:W-:Y:S02]  /*9290*/  FMUL.FTZ R170, R153, R76.reuse ;  /* 0x0000004c99aa7220 */ /* 0x080fe40000410000 */
[-C--:B------:R-:W-:Y:S02]  /*92a0*/  FMUL.FTZ R169, R154, R77.reuse ;  /* 0x0000004d9aa97220 */ /* 0x080fe40000410000 */
[----:B------:R-:W-:Y:S02]  /*92b0*/  FFMA.FTZ R222, R167, -R77, R222 ;  /* 0x8000004da7de7223 */ /* 0x000fe400000100de */
[-C--:B------:R-:W-:Y:S02]  /*92c0*/  FFMA.FTZ R219, R168, -R76.reuse, R219 ;  /* 0x8000004ca8db7223 */ /* 0x080fe400000100db */
[----:B------:R-:W-:Y:S02]  /*92d0*/  FMUL.FTZ R177, R212, R175 ;  /* 0x000000afd4b17220 */ /* 0x000fe40000410000 */
[----:B------:R-:W-:-:S02]  /*92e0*/  FMUL.FTZ R180, R141, R76 ;  /* 0x0000004c8db47220 */ /* 0x000fc40000410000 */
[----:B------:R-:W-:Y:S02]  /*92f0*/  FMUL.FTZ R181, R213, R170 ;  /* 0x000000aad5b57220 */ /* 0x000fe40000410000 */
[-C--:B------:R-:W-:Y:S02]  /*9300*/  FMUL.FTZ R179, R212, R169.reuse ;  /* 0x000000a9d4b37220 */ /* 0x080fe40000410000 */
[C---:B------:R-:W-:Y:S02]  /*9310*/  FFMA.FTZ R177, R222.reuse, R169, R177 ;  /* 0x000000a9deb17223 */ /* 0x040fe400000100b1 */
[----:B------:R-:W-:Y:S01]  /*9320*/  FADD.FTZ R178, R173, R178 ;  /* 0x000000b2adb27221 */ /* 0x000fe20000010000 */
[----:B------:R-:W-:Y:S01]  /*9330*/  PRMT R173, RZ, 0x5410, R91 ;  /* 0x00005410ffad7816 */ /* 0x000fe2000000005b */
[----:B------:R-:W-:Y:S02]  /*9340*/  FFMA.FTZ R182, R219, R180, -R181 ;  /* 0x000000b4dbb67223 */ /* 0x000fe400000108b5 */
        /* <DEDUP_REMOVED lines=14> */
[----:B------:R-:W-:Y:S02]  /*9430*/  FFMA.FTZ R180, R220, R175, R181 ;  /* 0x000000afdcb47223 */ /* 0x000fe400000100b5 */
[-C--:B------:R-:W-:Y:S02]  /*9440*/  FFMA.FTZ R217, R176, -R74.reuse, R217 ;  /* 0x8000004ab0d97223 */ /* 0x080fe400000100d9 */
[----:B------:R-:W-:Y:S02]  /*9450*/  FMUL.FTZ R178, R151, R74 ;  /* 0x0000004a97b27220 */ /* 0x000fe40000410000 */
[----:B------:R-:W-:Y:S02]  /*9460*/  FMUL.FTZ R181, R211, R186 ;  /* 0x000000bad3b57220 */ /* 0x000fe40000410000 */
[----:B------:R-:W-:Y:S02]  /*9470*/  FADD.FTZ R177, R177, R180 ;  /* 0x000000b4b1b17221 */ /* 0x000fe40000010000 */
[----:B------:R-:W-:-:S02]  /*9480*/  FFMA.FTZ R180, R217, R178, R181 ;  /* 0x000000b2d9b47223 */ /* 0x000fc400000100b5 */
[----:B------:R-:W-:Y:S02]  /*9490*/  FADD.FTZ R179, R179, R182 ;  /* 0x000000b6b3b37221 */ /* 0x000fe40000010000 */
[----:B------:R-:W-:Y:S02]  /*94a0*/  FMUL.FTZ R182, R211, R178 ;  /* 0x000000b2d3b67220 */ /* 0x000fe40000410000 */
[----:B------:R-:W-:Y:S01]  /*94b0*/  FADD.FTZ R185, R177, R180 ;  /* 0x000000b4b1b97221 */ /* 0x000fe20000010000 */
[----:B------:R-:W-:Y:S01]  /*94c0*/  PRMT R177, RZ, 0x5410, R89 ;  /* 0x00005410ffb17816 */ /* 0x000fe20000000059 */
[----:B------:R-:W-:Y:S01]  /*94d0*/  FMUL.FTZ R187, R150, R73 ;  /* 0x0000004996bb7220 */ /* 0x000fe20000410000 */
[----:B------:R-:W-:Y:S01]  /*94e0*/  PRMT R180, RZ, 0x5410, R88 ;  /* 0x00005410ffb47816 */ /* 0x000fe20000000058 */
[----:B------:R-:W-:Y:S02]  /*94f0*/  FADD.FTZ R184, R179, R184 ;  /* 0x000000b8b3b87221 */ /* 0x000fe40000010000 */
[----:B------:R-:W-:-:S02]  /*9500*/  FFMA.FTZ R181, R217, R186, -R182 ;  /* 0x000000bad9b57223 */ /* 0x000fc400000108b6 */
[-C--:B------:R-:W-:Y:S02]  /*9510*/  FMUL.FTZ R179, R148, R73.reuse ;  /* 0x0000004994b37220 */ /* 0x080fe40000410000 */
[----:B------:R-:W-:Y:S02]  /*9520*/  FMUL.FTZ R182, R147, R72 ;  /* 0x0000004893b67220 */ /* 0x000fe40000410000 */
[----:B------:R-:W-:Y:S02]  /*9530*/  FFMA.FTZ R218, R177, -R73, R218 ;  /* 0x80000049b1da7223 */ /* 0x000fe400000100da */
[C---:B------:R-:W-:Y:S02]  /*9540*/  FMUL.FTZ R186, R128.reuse, R187 ;  /* 0x000000bb80ba7220 */ /* 0x040fe40000410000 */
[----:B------:R-:W-:Y:S02]  /*9550*/  FFMA.FTZ R183, R231, R188, -R183 ;  /* 0x000000bce7b77223 */ /* 0x000fe400000108b7 */
[----:B------:R-:W-:-:S02]  /*9560*/  FMUL.FTZ R188, R128, R179 ;  /* 0x000000b380bc7220 */ /* 0x000fc40000410000 */
[-C--:B------:R-:W-:Y:S02]  /*9570*/  FFMA.FTZ R209, R180, -R72.reuse, R209 ;  /* 0x80000048b4d17223 */ /* 0x080fe400000100d1 */
[----:B------:R-:W-:Y:S02]  /*9580*/  FMUL.FTZ R190, R145, R72 ;  /* 0x0000004891be7220 */ /* 0x000fe40000410000 */
[----:B------:R-:W-:Y:S02]  /*9590*/  FMUL.FTZ R189, R129, R182 ;  /* 0x000000b681bd7220 */ /* 0x000fe40000410000 */
[C---:B------:R-:W-:Y:S02]  /*95a0*/  FFMA.FTZ R186, R218.reuse, R179, R186 ;  /* 0x000000b3daba7223 */ /* 0x040fe400000100ba */
[----:B------:R-:W-:Y:S02]  /*95b0*/  FFMA.FTZ R187, R218, R187, -R188 ;  /* 0x000000bbdabb7223 */ /* 0x000fe400000108bc */
[----:B------:R-:W-:Y:S01]  /*95c0*/  FADD.FTZ R184, R184, R181 ;  /* 0x000000b5b8b87221 */ /* 0x000fe20000010000 */
[----:B------:R-:W-:Y:S01]  /*95d0*/  PRMT R181, RZ, 0x5410, R87 ;  /* 0x00005410ffb57816 */ /* 0x000fe20000000057 */
[----:B------:R-:W-:-:S02]  /*95e0*/  FFMA.FTZ R188, R209, R190, -R189 ;  /* 0x000000bed1bc7223 */ /* 0x000fc400000108bd */
[----:B------:R-:W-:Y:S02]  /*95f0*/  FADD.FTZ R186, R185, R186 ;  /* 0x000000bab9ba7221 */ /* 0x000fe40000010000 */
[----:B------:R-:W-:Y:S02]  /*9600*/  FMUL.FTZ R190, R129, R190 ;  /* 0x000000be81be7220 */ /* 0x000fe40000410000 */
[-C--:B------:R-:W-:Y:S02]  /*9610*/  FMUL.FTZ R185, R144, R59.reuse ;  /* 0x0000003b90b97220 */ /* 0x080fe40000410000 */
        /* <DEDUP_REMOVED lines=15> */
[----:B------:R-:W-:-:S02]  /*9710*/  FADD.FTZ R189, R189, R190 ;  /* 0x000000bebdbd7221 */ /* 0x000fc40000010000 */
[-C--:B------:R-:W-:Y:S01]  /*9720*/  FFMA.FTZ R188, R225, R186.reuse, R191 ;  /* 0x000000bae1bc7223 */ /* 0x080fe200000100bf */
[----:B------:R-:W-:Y:S01]  /*9730*/  PRMT R191, RZ, 0x5410, R83 ;  /* 0x00005410ffbf7816 */ /* 0x000fe20000000053 */
[----:B------:R-:W-:Y:S01]  /*9740*/  FADD.FTZ R192, R187, R192 ;  /* 0x000000c0bbc07221 */ /* 0x000fe20000010000 */
[----:B------:R-:W-:Y:S01]  /*9750*/  PRMT R187, RZ, 0x5410, R85 ;  /* 0x00005410ffbb7816 */ /* 0x000fe20000000055 */
[----:B------:R-:W-:Y:S02]  /*9760*/  FMUL.FTZ R193, R207, R186 ;  /* 0x000000bacfc17220 */ /* 0x000fe40000410000 */
[----:B------:R-:W-:Y:S02]  /*9770*/  FADD.FTZ R190, R189, R188 ;  /* 0x000000bcbdbe7221 */ /* 0x000fe40000010000 */
[----:B------:R-:W-:Y:S02]  /*9780*/  FMUL.FTZ R189, R114, R57 ;  /* 0x0000003972bd7220 */ /* 0x000fe40000410000 */
[----:B------:R-:W-:Y:S01]  /*9790*/  FADD.FTZ R55, R174, R55 ;  /* 0x00000037ae377221 */ /* 0x000fe20000010000 */
[----:B------:R-:W-:Y:S01]  /*97a0*/  PRMT R174, RZ, 0x5410, R84 ;  /* 0x00005410ffae7816 */ /* 0x000fe20000000054 */
[----:B------:R-:W-:-:S02]  /*97b0*/  FFMA.FTZ R195, R225, R194, -R193 ;  /* 0x000000c2e1c37223 */ /* 0x000fc400000108c1 */
[-C--:B------:R-:W-:Y:S02]  /*97c0*/  FFMA.FTZ R228, R187, -R57.reuse, R228 ;  /* 0x80000039bbe47223 */ /* 0x080fe400000100e4 */
[-C--:B------:R-:W-:Y:S02]  /*97d0*/  FMUL.FTZ R188, R71, R56.reuse ;  /* 0x0000003847bc7220 */ /* 0x080fe40000410000 */
[----:B------:R-:W-:Y:S02]  /*97e0*/  FMUL.FTZ R193, R142, R57 ;  /* 0x000000398ec17220 */ /* 0x000fe40000410000 */
[----:B------:R-:W-:Y:S02]  /*97f0*/  FMUL.FTZ R194, R206, R189 ;  /* 0x000000bdcec27220 */ /* 0x000fe40000410000 */
[-C--:B------:R-:W-:Y:S02]  /*9800*/  FFMA.FTZ R205, R174, -R56.reuse, R205 ;  /* 0x80000038aecd7223 */ /* 0x080fe400000100cd */
[----:B------:R-:W-:-:S02]  /*9810*/  FMUL.FTZ R196, R69, R56 ;  /* 0x0000003845c47220 */ /* 0x000fc40000410000 */
[----:B------:R-:W-:Y:S02]  /*9820*/  FMUL.FTZ R197, R227, R188 ;  /* 0x000000bce3c57220 */ /* 0x000fe40000410000 */
[-C--:B------:R-:W-:Y:S02]  /*9830*/  FFMA.FTZ R199, R228, R193.reuse, -R194 ;  /* 0x000000c1e4c77223 */ /* 0x080fe400000108c2 */
[----:B------:R-:W-:Y:S02]  /*9840*/  FMUL.FTZ R194, R206, R193 ;  /* 0x000000c1cec27220 */ /* 0x000fe40000410000 */
[----:B------:R-:W-:Y:S02]  /*9850*/  FMUL.FTZ R193, R68, R53 ;  /* 0x0000003544c17220 */ /* 0x000fe40000410000 */
[----:B------:R-:W-:Y:S02]  /*9860*/  FADD.FTZ R192, R192, R195 ;  /* 0x000000c3c0c07221 */ /* 0x000fe40000010000 */
[----:B------:R-:W-:-:S02]  /*9870*/  FFMA.FTZ R201, R205, R196, -R197 ;  /* 0x000000c4cdc97223 */ /* 0x000fc400000108c5 */
[----:B------:R-:W-:Y:S02]  /*9880*/  FFMA.FTZ R197, R228, R189, R194 ;  /* 0x000000bde4c57223 */ /* 0x000fe400000100c2 */
[-C--:B------:R-:W-:Y:S02]  /*9890*/  FFMA.FTZ R230, R191, -R53.reuse, R230 ;  /* 0x80000035bfe67223 */ /* 0x080fe400000100e6 */
[----:B------:R-:W-:Y:S02]  /*98a0*/  FMUL.FTZ R203, R70, R53 ;  /* 0x0000003546cb7220 */ /* 0x000fe40000410000 */
[----:B------:R-:W-:Y:S02]  /*98b0*/  FMUL.FTZ R194, R204, R193 ;  /* 0x000000c1ccc27220 */ /* 0x000fe40000410000 */
[----:B------:R-:W-:Y:S02]  /*98c0*/  FADD.FTZ R192, R192, R199 ;  /* 0x000000c7c0c07221 */ /* 0x000fe40000010000 */
[----:B------:R-:W-:-:S02]  /*98d0*/  FADD.FTZ R190, R190, R197 ;  /* 0x000000c5bebe7221 */ /* 0x000fc40000010000 */
[----:B------:R-:W-:Y:S02]  /*98e0*/  FMUL.FTZ R196, R227, R196 ;  /* 0x000000c4e3c47220 */ /* 0x000fe40000410000 */
[-C--:B------:R-:W-:Y:S02]  /*98f0*/  FFMA.FTZ R197, R230, R203.reuse, -R194 ;  /* 0x000000cbe6c57223 */ /* 0x080fe400000108c2 */
[----:B------:R-:W-:Y:S02]  /*9900*/  FADD.FTZ R192, R192, R201 ;  /* 0x000000c9c0c07221 */ /* 0x000fe40000010000 */
[----:B------:R-:W-:Y:S02]  /*9910*/  FFMA.FTZ R195, R205, R188, R196 ;  /* 0x000000bccdc37223 */ /* 0x000fe400000100c4 */
[----:B------:R-:W-:Y:S02]  /*9920*/  FMUL.FTZ R203, R204, R203 ;  /* 0x000000cbcccb7220 */ /* 0x000fe40000410000 */
[----:B------:R-:W-:-:S02]  /*9930*/  FADD.FTZ R192, R192, R197 ;  /* 0x000000c5c0c07221 */ /* 0x000fc40000010000 */
[----:B------:R-:W-:Y:S02]  /*9940*/  FADD.FTZ R190, R190, R195 ;  /* 0x000000c3bebe7221 */ /* 0x000fe40000010000 */
[----:B------:R-:W-:Y:S02]  /*9950*/  FFMA.FTZ R203, R230, R193, R203 ;  /* 0x000000c1e6cb7223 */ /* 0x000fe400000100cb */
[----:B------:R-:W-:Y:S02]  /*9960*/  FADD.FTZ R183, R192, R183 ;  /* 0x000000b7c0b77221 */ /* 0x000fe40000010000 */
[----:B------:R-:W-:Y:S02]  /*9970*/  FMUL.FTZ R194, R65, UR15 ;  /* 0x0000000f41c27c20 */ /* 0x000fe40008410000 */
[----:B------:R-:W-:Y:S02]  /*9980*/  FMUL.FTZ R65, R68, UR15 ;  /* 0x0000000f44417c20 */ /* 0x000fe40008410000 */
[----:B------:R-:W-:-:S02]  /*9990*/  FADD.FTZ R190, R190, R203 ;  /* 0x000000cbbebe7221 */ /* 0x000fc40000010000 */
[----:B------:R-:W-:Y:S02]  /*99a0*/  FADD.FTZ R183, R183, R60 ;  /* 0x0000003cb7b77221 */ /* 0x000fe40000010000 */
[----:B------:R-:W-:Y:S02]  /*99b0*/  FFMA.FTZ R65, R70, UR14, -R65 ;  /* 0x0000000e46417c23 */ /* 0x000fe40008010841 */
[----:B------:R-:W-:Y:S01]  /*99c0*/  FFMA.FTZ R194, R67, UR14, R194 ;  /* 0x0000000e43c27c23 */ /* 0x000fe200080100c2 */
[----:B------:R-:W0:Y:S01]  /*99d0*/  SHFL.DOWN PT, R192, R183, 0x1, 0x1f ;  /* 0x08201f00b7c07f89 */ /* 0x000e2200000e0000 */
[----:B------:R-:W-:Y:S02]  /*99e0*/  FMUL.FTZ R172, R229, R172 ;  /* 0x000000ace5ac7220 */ /* 0x000fe40000410000 */
[----:B------:R-:W-:Y:S02]  /*99f0*/  FADD.FTZ R190, R190, R171 ;  /* 0x000000abbebe7221 */ /* 0x000fe40000010000 */
[----:B------:R-:W-:Y:S01]  /*9a00*/  FMUL.FTZ R204, R204, R65 ;  /* 0x00000041cccc7220 */ /* 0x000fe20000410000 */
[----:B------:R-:W-:Y:S01]  /*9a10*/  SHFL.DOWN PT, R171, R62, 0x1, 0x1f ;  /* 0x08201f003eab7f89 */ /* 0x000fe200000e0000 */
[----:B------:R-:W-:-:S02]  /*9a20*/  FMUL.FTZ R65, R70, UR15 ;  /* 0x0000000f46417c20 */ /* 0x000fc40008410000 */
[----:B------:R-:W-:Y:S02]  /*9a30*/  FFMA.FTZ R172, R231, R194, R172 ;  /* 0x000000c2e7ac7223 */ /* 0x000fe400000100ac */
[----:B------:R-:W-:Y:S01]  /*9a40*/  FADD.FTZ R190, R190, R61 ;  /* 0x0000003dbebe7221 */ /* 0x000fe20000010000 */
[----:B------:R-:W1:Y:S01]  /*9a50*/  SHFL.DOWN PT, R194, R63, 0x1, 0x1f ;  /* 0x08201f003fc27f89 */ /* 0x000e6200000e0000 */
[----:B------:R-:W-:Y:S02]  /*9a60*/  FMUL.FTZ R70, R71, UR15 ;  /* 0x0000000f47467c20 */ /* 0x000fe40008410000 */
[C---:B------:R-:W-:Y:S02]  /*9a70*/  FMUL.FTZ R60, R69.reuse, UR15 ;  /* 0x0000000f453c7c20 */ /* 0x040fe40008410000 */
[----:B------:R-:W-:Y:S02]  /*9a80*/  FFMA.FTZ R70, R69, UR14, -R70 ;  /* 0x0000000e45467c23 */ /* 0x000fe40008010846 */
[----:B------:R-:W2:Y:S01]  /*9a90*/  SHFL.DOWN PT, R69, R190, 0x1, 0x1f ;  /* 0x08201f00be457f89 */ /* 0x000ea200000e0000 */
[----:B------:R-:W-:-:S02]  /*9aa0*/  FFMA.FTZ R65, R68, UR14, R65 ;  /* 0x0000000e44417c23 */ /* 0x000fc40008010041 */
[----:B------:R-:W-:Y:S02]  /*9ab0*/  FMUL.FTZ R61, R114, UR15 ;  /* 0x0000000f723d7c20 */ /* 0x000fe40008410000 */
[----:B------:R-:W-:Y:S02]  /*9ac0*/  FFMA.FTZ R65, R230, R65, R204 ;  /* 0x00000041e6417223 */ /* 0x000fe400000100cc */
[----:B------:R-:W-:Y:S02]  /*9ad0*/  FMUL.FTZ R70, R227, R70 ;  /* 0x00000046e3467220 */ /* 0x000fe40000410000 */
[----:B------:R-:W-:Y:S02]  /*9ae0*/  FFMA.FTZ R68, R191, R68, R65 ;  /* 0x00000044bf447223 */ /* 0x000fe40000010041 */
[----:B------:R-:W-:Y:S02]  /*9af0*/  FFMA.FTZ R60, R71, UR14, R60 ;  /* 0x0000000e473c7c23 */ /* 0x000fe4000801003c */
[----:B------:R-:W-:Y:S01]  /*9b00*/  FFMA.FTZ R65, R142, UR14, -R61 ;  /* 0x0000000e8e417c23 */ /* 0x000fe2000801083d */
[----:B------:R-:W-:Y:S01]  /*9b10*/  MOV R61, R183 ;  /* 0x000000b7003d7202 */ /* 0x000fe20000000f00 */
[----:B------:R-:W-:-:S02]  /*9b20*/  FFMA.FTZ R60, R205, R60, R70 ;  /* 0x0000003ccd3c7223 */ /* 0x000fc40000010046 */
[----:B------:R-:W-:Y:S02]  /*9b30*/  FMUL.FTZ R206, R206, R65 ;  /* 0x00000041cece7220 */ /* 0x000fe40000410000 */
[----:B0-----:R-:W-:Y:S02]  /*9b40*/  @!P0 FADD.FTZ R61, R61, R192 ;  /* 0x000000c03d3d8221 */ /* 0x001fe40000010000 */
[----:B------:R-:W-:Y:S01]  /*9b50*/  FFMA.FTZ R71, R174, R71, R60 ;  /* 0x00000047ae477223 */ /* 0x000fe2000001003c */
[----:B------:R-:W-:Y:S01]  /*9b60*/  MOV R60, R190 ;  /* 0x000000be003c7202 */ /* 0x000fe20000000f00 */
[----:B-1----:R-:W-:Y:S02]  /*9b70*/  @!P0 FADD.FTZ R63, R63, R194 ;  /* 0x000000c23f3f8221 */ /* 0x002fe40000010000 */
[----:B------:R-:W-:Y:S02]  /*9b80*/  FMUL.FTZ R65, R142, UR15 ;  /* 0x0000000f8e417c20 */ /* 0x000fe40008410000 */
[----:B------:R-:W0:Y:S01]  /*9b90*/  SHFL.DOWN PT, R142, R61, 0x2, 0x1f ;  /* 0x08401f003d8e7f89 */ /* 0x000e2200000e0000 */
[----:B------:R-:W-:-:S02]  /*9ba0*/  FFMA.FTZ R67, R166, R67, R172 ;  /* 0x00000043a6437223 */ /* 0x000fc400000100ac */
[----:B------:R-:W-:Y:S01]  /*9bb0*/  @!P0 FADD.FTZ R62, R62, R171 ;  /* 0x000000ab3e3e8221 */ /* 0x000fe20000010000 */
[----:B------:R-:W1:Y:S01]  /*9bc0*/  SHFL.DOWN PT, R166, R63, 0x2, 0x1f ;  /* 0x08401f003fa67f89 */ /* 0x000e6200000e0000 */
[----:B--2---:R-:W-:Y:S01]  /*9bd0*/  @!P0 FADD.FTZ R60, R60, R69 ;  /* 0x000000453c3c8221 */ /* 0x004fe20000010000 */
[----:B------:R-:W-:Y:S01]  /*9be0*/  ISETP.GT.AND P0, PT, R131, 0x1d, PT ;  /* 0x0000001d8300780c */ /* 0x000fe20003f04270 */
[----:B------:R-:W-:Y:S01]  /*9bf0*/  FADD.FTZ R52, R67, R52 ;  /* 0x0000003443347221 */ /* 0x000fe20000010000 */
[----:B------:R-:W2:Y:S01]  /*9c00*/  SHFL.DOWN PT, R69, R62, 0x2, 0x1f ;  /* 0x08401f003e457f89 */ /* 0x000ea200000e0000 */
[----:B------:R-:W-:Y:S02]  /*9c10*/  FADD.FTZ R51, R68, R51 ;  /* 0x0000003344337221 */ /* 0x000fe40000010000 */
[----:B------:R-:W-:Y:S01]  /*9c20*/  FMUL.FTZ R68, R143, UR15 ;  /* 0x0000000f8f447c20 */ /* 0x000fe20008410000 */
[----:B------:R-:W3:Y:S01]  /*9c30*/  SHFL.DOWN PT, R67, R60, 0x2, 0x1f ;  /* 0x08401f003c437f89 */ /* 0x000ee200000e0000 */
[----:B------:R-:W-:-:S02]  /*9c40*/  FFMA.FTZ R65, R114, UR14, R65 ;  /* 0x0000000e72417c23 */ /* 0x000fc40008010041 */
[C---:B------:R-:W-:Y:S02]  /*9c50*/  FFMA.FTZ R70, R115.reuse, UR14, -R68 ;  /* 0x0000000e73467c23 */ /* 0x040fe40008010844 */
[----:B------:R-:W-:Y:S02]  /*9c60*/  FMUL.FTZ R68, R115, UR15 ;  /* 0x0000000f73447c20 */ /* 0x000fe40008410000 */
[----:B------:R-:W-:Y:S02]  /*9c70*/  FFMA.FTZ R65, R228, R65, R206 ;  /* 0x00000041e4417223 */ /* 0x000fe400000100ce */
[----:B------:R-:W-:Y:S02]  /*9c80*/  FMUL.FTZ R70, R207, R70 ;  /* 0x00000046cf467220 */ /* 0x000fe40000410000 */
[----:B------:R-:W-:Y:S02]  /*9c90*/  FFMA.FTZ R68, R143, UR14, R68 ;  /* 0x0000000e8f447c23 */ /* 0x000fe40008010044 */
[----:B0-----:R-:W-:-:S02]  /*9ca0*/  @!P0 FADD.FTZ R61, R61, R142 ;  /* 0x0000008e3d3d8221 */ /* 0x001fc40000010000 */
[----:B------:R-:W-:Y:S02]  /*9cb0*/  FFMA.FTZ R114, R187, R114, R65 ;  /* 0x00000072bb727223 */ /* 0x000fe40000010041 */
[----:B------:R-:W-:Y:S02]  /*9cc0*/  FFMA.FTZ R68, R225, R68, R70 ;  /* 0x00000044e1447223 */ /* 0x000fe40000010046 */
[----:B-1----:R-:W-:Y:S01]  /*9cd0*/  @!P0 FADD.FTZ R63, R63, R166 ;  /* 0x000000a63f3f8221 */ /* 0x002fe20000010000 */
[----:B------:R-:W0:Y:S01]  /*9ce0*/  SHFL.DOWN PT, R70, R61, 0x4, 0x1f ;  /* 0x08801f003d467f89 */ /* 0x000e2200000e0000 */
[----:B------:R-:W-:Y:S02]  /*9cf0*/  FADD.FTZ R49, R114, R49 ;  /* 0x0000003172317221 */ /* 0x000fe40000010000 */
[----:B--2---:R-:W-:Y:S01]  /*9d00*/  @!P0 FADD.FTZ R62, R62, R69 ;  /* 0x000000453e3e8221 */ /* 0x004fe20000010000 */
[----:B------:R-:W1:Y:S01]  /*9d10*/  SHFL.DOWN PT, R114, R63, 0x4, 0x1f ;  /* 0x08801f003f727f89 */ /* 0x000e6200000e0000 */
[----:B---3--:R-:W-:Y:S01]  /*9d20*/  @!P0 FADD.FTZ R60, R60, R67 ;  /* 0x000000433c3c8221 */ /* 0x008fe20000010000 */
[----:B------:R-:W-:Y:S01]  /*9d30*/  ISETP.GT.AND P0, PT, R131, 0x1b, PT ;  /* 0x0000001b8300780c */ /* 0x000fe20003f04270 */
[----:B------:R-:W-:Y:S01]  /*9d40*/  FADD.FTZ R50, R71, R50 ;  /* 0x0000003247327221 */ /* 0x000fe20000010000 */
[----:B------:R-:W2:Y:S01]  /*9d50*/  SHFL.DOWN PT, R115, R62, 0x4, 0x1f ;  /* 0x08801f003e737f89 */ /* 0x000ea200000e0000 */
[----:B------:R-:W-:-:S02]  /*9d60*/  FMUL.FTZ R65, R144, UR15 ;  /* 0x0000000f90417c20 */ /* 0x000fc40008410000 */
[----:B------:R-:W-:Y:S01]  /*9d70*/  FFMA.FTZ R143, R184, R143, R68 ;  /* 0x0000008fb88f7223 */ /* 0x000fe20000010044 */
[----:B------:R-:W3:Y:S01]  /*9d80*/  SHFL.DOWN PT, R71, R60, 0x4, 0x1f ;  /* 0x08801f003c477f89 */ /* 0x000ee200000e0000 */
[----:B------:R-:W-:Y:S02]  /*9d90*/  FMUL.FTZ R68, R147, UR15 ;  /* 0x0000000f93447c20 */ /* 0x000fe40008410000 */
[----:B------:R-:W-:Y:S02]  /*9da0*/  FFMA.FTZ R65, R146, UR14, -R65 ;  /* 0x0000000e92417c23 */ /* 0x000fe40008010841 */
[----:B------:R-:W-:Y:S02]  /*9db0*/  FFMA.FTZ R68, R145, UR14, -R68 ;  /* 0x0000000e91447c23 */ /* 0x000fe40008010844 */
[----:B------:R-:W-:Y:S02]  /*9dc0*/  FMUL.FTZ R208, R208, R65 ;  /* 0x00000041d0d07220 */ /* 0x000fe40000410000 */
[----:B------:R-:W-:-:S02]  /*9dd0*/  FMUL.FTZ R67, R146, UR15 ;  /* 0x0000000f92437c20 */ /* 0x000fc40008410000 */
[----:B------:R-:W-:Y:S02]  /*9de0*/  FMUL.FTZ R129, R129, R68 ;  /* 0x0000004481817220 */ /* 0x000fe40000410000 */
[----:B------:R-:W-:Y:S02]  /*9df0*/  FMUL.FTZ R65, R148, UR15 ;  /* 0x0000000f94417c20 */ /* 0x000fe40008410000 */
[----:B------:R-:W-:Y:S02]  /*9e00*/  FMUL.FTZ R68, R145, UR15 ;  /* 0x0000000f91447c20 */ /* 0x000fe40008410000 */
[----:B------:R-:W-:Y:S02]  /*9e10*/  FFMA.FTZ R69, R144, UR14, R67 ;  /* 0x0000000e90457c23 */ /* 0x000fe40008010043 */
[----:B------:R-:W-:Y:S02]  /*9e20*/  FFMA.FTZ R67, R150, UR14, -R65 ;  /* 0x0000000e96437c23 */ /* 0x000fe40008010841 */
[----:B------:R-:W-:-:S02]  /*9e30*/  FFMA.FTZ R68, R147, UR14, R68 ;  /* 0x0000000e93447c23 */ /* 0x000fc40008010044 */
[----:B------:R-:W-:Y:S02]  /*9e40*/  FMUL.FTZ R65, R150, UR15 ;  /* 0x0000000f96417c20 */ /* 0x000fe40008410000 */
[----:B0-----:R-:W-:Y:S02]  /*9e50*/  @!P0 FADD.FTZ R61, R61, R70 ;  /* 0x000000463d3d8221 */ /* 0x001fe40000010000 */
[----:B------:R-:W-:Y:S02]  /*9e60*/  FFMA.FTZ R68, R209, R68, R129 ;  /* 0x00000044d1447223 */ /* 0x000fe40000010081 */
[----:B------:R-:W-:Y:S02]  /*9e70*/  FMUL.FTZ R67, R128, R67 ;  /* 0x0000004380437220 */ /* 0x000fe40000410000 */
[----:B------:R-:W-:Y:S02]  /*9e80*/  FFMA.FTZ R65, R148, UR14, R65 ;  /* 0x0000000e94417c23 */ /* 0x000fe40008010041 */
[----:B-1----:R-:W-:-:S02]  /*9e90*/  @!P0 FADD.FTZ R63, R63, R114 ;  /* 0x000000723f3f8221 */ /* 0x002fc40000010000 */
[----:B------:R-:W0:Y:S01]  /*9ea0*/  SHFL.DOWN PT, R114, R61, 0x8, 0x1f ;  /* 0x09001f003d727f89 */ /* 0x000e2200000e0000 */
[----:B------:R-:W-:Y:S02]  /*9eb0*/  FFMA.FTZ R69, R226, R69, R208 ;  /* 0x00000045e2457223 */ /* 0x000fe400000100d0 */
[----:B------:R-:W-:Y:S01]  /*9ec0*/  FFMA.FTZ R147, R180, R147, R68 ;  /* 0x00000093b4937223 */ /* 0x000fe20000010044 */
[----:B------:R-:W-:Y:S01]  /*9ed0*/  SHFL.DOWN PT, R128, R63, 0x8, 0x1f ;  /* 0x09001f003f807f89 */ /* 0x000fe200000e0000 */
[----:B------:R-:W-:Y:S02]  /*9ee0*/  FFMA.FTZ R65, R218, R65, R67 ;  /* 0x00000041da417223 */ /* 0x000fe40000010043 */
[----:B--2---:R-:W-:Y:S02]  /*9ef0*/  @!P0 FADD.FTZ R62, R62, R115 ;  /* 0x000000733e3e8221 */ /* 0x004fe40000010000 */
[----:B---3--:R-:W-:Y:S01]  /*9f00*/  @!P0 FADD.FTZ R60, R60, R71 ;  /* 0x000000473c3c8221 */ /* 0x008fe20000010000 */
[----:B------:R-:W-:Y:S01]  /*9f10*/  ISETP.GT.AND P0, PT, R131, 0x17, PT ;  /* 0x000000178300780c */ /* 0x000fe20003f04270 */
[----:B------:R-:W-:Y:S01]  /*9f20*/  FMUL.FTZ R68, R151, UR15 ;  /* 0x0000000f97447c20 */ /* 0x000fe20008410000 */
[----:B------:R-:W1:Y:S01]  /*9f30*/  SHFL.DOWN PT, R71, R62, 0x8, 0x1f ;  /* 0x09001f003e477f89 */ /* 0x000e6200000e0000 */
[----:B------:R-:W-:-:S02]  /*9f40*/  FFMA.FTZ R144, R181, R144, R69 ;  /* 0x00000090b5907223 */ /* 0x000fc40000010045 */
[----:B------:R-:W-:Y:S01]  /*9f50*/  FFMA.FTZ R148, R177, R148, R65 ;  /* 0x00000094b1947223 */ /* 0x000fe20000010041 */
[----:B------:R-:W2:Y:S01]  /*9f60*/  SHFL.DOWN PT, R69, R60, 0x8, 0x1f ;  /* 0x09001f003c457f89 */ /* 0x000ea200000e0000 */
[C---:B------:R-:W-:Y:S02]  /*9f70*/  FFMA.FTZ R70, R149.reuse, UR14, -R68 ;  /* 0x0000000e95467c23 */ /* 0x040fe40008010844 */
[----:B------:R-:W-:Y:S02]  /*9f80*/  FMUL.FTZ R65, R140, UR15 ;  /* 0x0000000f8c417c20 */ /* 0x000fe40008410000 */
[----:B------:R-:W-:Y:S02]  /*9f90*/  FMUL.FTZ R68, R149, UR15 ;  /* 0x0000000f95447c20 */ /* 0x000fe40008410000 */
[----:B------:R-:W-:Y:S02]  /*9fa0*/  FFMA.FTZ R67, R152, UR14, -R65 ;  /* 0x0000000e98437c23 */ /* 0x000fe40008010841 */
[----:B------:R-:W-:-:S02]  /*9fb0*/  FMUL.FTZ R70, R211, R70 ;  /* 0x00000046d3467220 */ /* 0x000fc40000410000 */
[----:B------:R-:W-:Y:S02]  /*9fc0*/  FFMA.FTZ R68, R151, UR14, R68 ;  /* 0x0000000e97447c23 */ /* 0x000fe40008010044 */
[----:B------:R-:W-:Y:S02]  /*9fd0*/  FMUL.FTZ R65, R152, UR15 ;  /* 0x0000000f98417c20 */ /* 0x000fe40008410000 */
[----:B------:R-:W-:Y:S02]  /*9fe0*/  FFMA.FTZ R70, R217, R68, R70 ;  /* 0x00000044d9467223 */ /* 0x000fe40000010046 */
[----:B------:R-:W-:Y:S02]  /*9ff0*/  FMUL.FTZ R67, R210, R67 ;  /* 0x00000043d2437220 */ /* 0x000fe40000410000 */
[----:B------:R-:W-:Y:S02]  /*a000*/  FFMA.FTZ R65, R140, UR14, R65 ;  /* 0x0000000e8c417c23 */ /* 0x000fe40008010041 */
[----:B------:R-:W-:-:S02]  /*a010*/  FMUL.FTZ R68, R153, UR15 ;  /* 0x0000000f99447c20 */ /* 0x000fc40008410000 */
[----:B------:R-:W-:Y:S02]  /*a020*/  FFMA.FTZ R65, R220, R65, R67 ;  /* 0x00000041dc417223 */ /* 0x000fe40000010043 */
[----:B------:R-:W-:Y:S02]  /*a030*/  FFMA.FTZ R68, R141, UR14, -R68 ;  /* 0x0000000e8d447c23 */ /* 0x000fe40008010844 */
[----:B0-----:R-:W-:Y:S02]  /*a040*/  @!P0 FADD.FTZ R61, R61, R114 ;  /* 0x000000723d3d8221 */ /* 0x001fe40000010000 */
[----:B------:R-:W-:Y:S02]  /*a050*/  FFMA.FTZ R140, R173, R140, R65 ;  /* 0x0000008cad8c7223 */ /* 0x000fe40000010041 */
[----:B------:R-:W-:Y:S02]  /*a060*/  FMUL.FTZ R213, R213, R68 ;  /* 0x00000044d5d57220 */ /* 0x000fe40000410000 */
[----:B------:R-:W-:-:S02]  /*a070*/  FMUL.FTZ R65, R154, UR15 ;  /* 0x0000000f9a417c20 */ /* 0x000fc40008410000 */
[----:B------:R-:W-:Y:S02]  /*a080*/  FMUL.FTZ R68, R141, UR15 ;  /* 0x0000000f8d447c20 */ /* 0x000fe40008410000 */
[----:B------:R-:W-:Y:S02]  /*a090*/  FFMA.FTZ R151, R176, R151, R70 ;  /* 0x00000097b0977223 */ /* 0x000fe40000010046 */
[----:B------:R-:W0:Y:S01]  /*a0a0*/  SHFL.DOWN PT, R70, R61, 0x10, 0x1f ;  /* 0x0a001f003d467f89 */ /* 0x000e2200000e0000 */
[C---:B------:R-:W-:Y:S02]  /*a0b0*/  FFMA.FTZ R67, R156.reuse, UR14, -R65 ;  /* 0x0000000e9c437c23 */ /* 0x040fe40008010841 */
[----:B------:R-:W-:Y:S02]  /*a0c0*/  FFMA.FTZ R68, R153, UR14, R68 ;  /* 0x0000000e99447c23 */ /* 0x000fe40008010044 */
[----:B------:R-:W-:Y:S02]  /*a0d0*/  FMUL.FTZ R65, R156, UR15 ;  /* 0x0000000f9c417c20 */ /* 0x000fe40008410000 */
[----:B-1----:R-:W-:-:S02]  /*a0e0*/  @!P0 FADD.FTZ R62, R62, R71 ;  /* 0x000000473e3e8221 */ /* 0x002fc40000010000 */
[----:B------:R-:W-:Y:S02]  /*a0f0*/  @!P0 FADD.FTZ R63, R63, R128 ;  /* 0x000000803f3f8221 */ /* 0x000fe40000010000 */
[----:B--2---:R-:W-:Y:S01]  /*a100*/  @!P0 FADD.FTZ R60, R60, R69 ;  /* 0x000000453c3c8221 */ /* 0x004fe20000010000 */
[----:B------:R-:W1:Y:S01]  /*a110*/  SHFL.DOWN PT, R71, R62, 0x10, 0x1f ;  /* 0x0a001f003e477f89 */ /* 0x000e6200000e0000 */
[----:B------:R-:W-:Y:S01]  /*a120*/  FFMA.FTZ R68, R219, R68, R213 ;  /* 0x00000044db447223 */ /* 0x000fe200000100d5 */
[----:B------:R-:W-:Y:S01]  /*a130*/  ISETP.GT.AND P0, PT, R131, 0xf, PT ;  /* 0x0000000f8300780c */ /* 0x000fe20003f04270 */
[----:B------:R-:W-:Y:S01]  /*a140*/  FMUL.FTZ R67, R212, R67 ;  /* 0x00000043d4437220 */ /* 0x000fe20000410000 */
[----:B------:R-:W2:Y:S01]  /*a150*/  SHFL.DOWN PT, R114, R63, 0x10, 0x1f ;  /* 0x0a001f003f727f89 */ /* 0x000ea200000e0000 */
[----:B------:R-:W-:Y:S02]  /*a160*/  FFMA.FTZ R65, R154, UR14, R65 ;  /* 0x0000000e9a417c23 */ /* 0x000fe40008010041 */
[----:B------:R-:W-:Y:S01]  /*a170*/  FFMA.FTZ R153, R168, R153, R68 ;  /* 0x00000099a8997223 */ /* 0x000fe20000010044 */
[----:B------:R-:W3:Y:S01]  /*a180*/  SHFL.DOWN PT, R69, R60, 0x10, 0x1f ;  /* 0x0a001f003c457f89 */ /* 0x000ee200000e0000 */
[----:B------:R-:W-:-:S02]  /*a190*/  FFMA.FTZ R65, R222, R65, R67 ;  /* 0x00000041de417223 */ /* 0x000fc40000010043 */
[----:B------:R-:W-:Y:S02]  /*a1a0*/  FMUL.FTZ R68, R157, UR15 ;  /* 0x0000000f9d447c20 */ /* 0x000fe40008410000 */
[----:B------:R-:W-:Y:S02]  /*a1b0*/  FFMA.FTZ R154, R167, R154, R65 ;  /* 0x0000009aa79a7223 */ /* 0x000fe40000010041 */
[----:B------:R-:W-:Y:S02]  /*a1c0*/  FFMA.FTZ R68, R155, UR14, -R68 ;  /* 0x0000000e9b447c23 */ /* 0x000fe40008010844 */
[----:B------:R-:W-:Y:S02]  /*a1d0*/  FMUL.FTZ R65, R158, UR15 ;  /* 0x0000000f9e417c20 */ /* 0x000fe40008410000 */
[----:B------:R-:W-:Y:S02]  /*a1e0*/  FMUL.FTZ R215, R215, R68 ;  /* 0x00000044d7d77220 */ /* 0x000fe40000410000 */
[----:B------:R-:W-:-:S02]  /*a1f0*/  FFMA.FTZ R65, R160, UR14, -R65 ;  /* 0x0000000ea0417c23 */ /* 0x000fc40008010841 */
[----:B------:R-:W-:Y:S02]  /*a200*/  FMUL.FTZ R68, R159, UR15 ;  /* 0x0000000f9f447c20 */ /* 0x000fe40008410000 */
[----:B------:R-:W-:Y:S02]  /*a210*/  FMUL.FTZ R214, R214, R65 ;  /* 0x00000041d6d67220 */ /* 0x000fe40000410000 */
[----:B0-----:R-:W-:Y:S02]  /*a220*/  @!P0 FADD.FTZ R61, R61, R70 ;  /* 0x000000463d3d8221 */ /* 0x001fe40000010000 */
[----:B------:R-:W-:Y:S02]  /*a230*/  FFMA.FTZ R65, R165, UR14, -R68 ;  /* 0x0000000ea5417c23 */ /* 0x000fe40008010844 */
[----:B------:R-:W-:Y:S02]  /*a240*/  FMUL.FTZ R70, R155, UR15 ;  /* 0x0000000f9b467c20 */ /* 0x000fe40008410000 */
[----:B------:R-:W-:-:S02]  /*a250*/  FMUL.FTZ R67, R160, UR15 ;  /* 0x0000000fa0437c20 */ /* 0x000fc40008410000 */
[----:B------:R-:W-:Y:S02]  /*a260*/  FMUL.FTZ R68, R165, UR15 ;  /* 0x0000000fa5447c20 */ /* 0x000fe40008410000 */
[----:B------:R-:W-:Y:S02]  /*a270*/  FFMA.FTZ R70, R157, UR14, R70 ;  /* 0x0000000e9d467c23 */ /* 0x000fe40008010046 */
[----:B------:R-:W-:Y:S02]  /*a280*/  FMUL.FTZ R65, R216, R65 ;  /* 0x00000041d8417220 */ /* 0x000fe40000410000 */
[----:B------:R-:W-:Y:S02]  /*a290*/  FFMA.FTZ R67, R158, UR14, R67 ;  /* 0x0000000e9e437c23 */ /* 0x000fe40008010043 */
[----:B------:R-:W-:Y:S02]  /*a2a0*/  FFMA.FTZ R68, R159, UR14, R68 ;  /* 0x0000000e9f447c23 */ /* 0x000fe40008010044 */
[----:B-1----:R-:W-:-:S02]  /*a2b0*/  @!P0 FADD.FTZ R62, R62, R71 ;  /* 0x000000473e3e8221 */ /* 0x002fc40000010000 */
[----:B--2---:R-:W-:Y:S02]  /*a2c0*/  @!P0 FADD.FTZ R63, R63, R114 ;  /* 0x000000723f3f8221 */ /* 0x004fe40000010000 */
        /* <DEDUP_REMOVED lines=50> */
.L_x_4251:
[----:B0-----:R-:W-:Y:S05]  /*a5f0*/  BSYNC B0 ;  /* 0x0000000000007941 */ /* 0x001fea0003800000 */
.L_x_4250:
[----:B------:R-:W-:-:S04]  /*a600*/  IADD3 R3, R3, 0x1, RZ ;  /* 0x0000000103037810 */ /* 0x000fc80007ffe0ff */
[----:B------:R-:W-:-:S13]  /*a610*/  ISETP.GE.AND P0, PT, R3, c[0x0][0x16c], PT ;  /* 0x00005b0003007a0c */ /* 0x000fda0003f06270 */
[----:B------:R-:W-:Y:S01]  /*a620*/  @P0 CALL.REL.NOINC `(.L_x_4215) ;  /* 0x0000001000000944 */ /* 0x000fe20003c00000 */
[----:B------:R-:W-:Y:S05]  /*a630*/  BRA `(.L_x_4252) ;  /* 0xffffa15000007947 */ /* 0x000fea000383ffff */
.L_x_4215:
        /* <DEDUP_REMOVED lines=38> */
[C---:B------:R-:W-:Y:S01]  /*a8a0*/  LOP3.LUT R11, R124.reuse, 0x1a0, RZ, 0xfc, !PT ;  /* 0x000001a07c0b7812 */ /* 0x040fe200078efcff */
[----:B------:R-:W5:Y:S01]  /*a8b0*/  @!P3 LDG.E.U16 R54, [R108.64+0x180] ;  /* 0x000180066c36b981 */ /* 0x000f62000c1e1500 */
[-C--:B------:R-:W-:Y:S02]  /*a8c0*/  ISETP.GE.AND P0, PT, R7, R17.reuse, PT ;  /* 0x000000110700720c */ /* 0x080fe40003f06270 */
[----:B------:R-:W-:Y:S01]  /*a8d0*/  LOP3.LUT R12, R124, 0x1c0, RZ, 0xfc, !PT ;  /* 0x000001c07c0c7812 */ /* 0x000fe200078efcff */
        /* <DEDUP_REMOVED lines=24> */
[----:B------:R-:W-:Y:S01]  /*aa60*/  LOP3.LUT R202, R202, 0xfffffe00, RZ, 0xc0, !PT ;  /* 0xfffffe00caca7812 */ /* 0x000fe200078ec0ff */
        /* <DEDUP_REMOVED lines=22> */
[----:B------:R-:W-:Y:S01]  /*abd0*/  LDS.U16 R34, [R97+0x1c] ;  /* 0x00001c0061227984 */ /* 0x000fe20000000400 */
[----:B0-----:R-:W-:-:S05]  /*abe0*/  PRMT R16, RZ, 0x5410, R16 ;  /* 0x00005410ff107816 */ /* 0x001fca0000000010 */
[----:B------:R-:W-:Y:S01]  /*abf0*/  FADD.FTZ R48, R16, UR5 ;  /* 0x0000000510307e21 */ /* 0x000fe20008010000 */
[----:B-1----:R-:W-:Y:S01]  /*ac00*/  PRMT R18, RZ, 0x5410, R18 ;  /* 0x00005410ff127816 */ /* 0x002fe20000000012 */
[----:B------:R-:W-:Y:S01]  /*ac10*/  LDS.U16 R16, [R97+0x8] ;  /* 0x0000080061107984 */ /* 0x000fe20000000400 */
[----:B--2---:R-:W-:Y:S02]  /*ac20*/  PRMT R19, RZ, 0x5410, R19 ;  /* 0x00005410ff137816 */ /* 0x004fe40000000013 */
[----:B------:R-:W-:Y:S01]  /*ac30*/  FSETP.GTU.FTZ.AND P4, PT, R48, 20, PT ;  /* 0x41a000003000780b */ /* 0x000fe20003f9c000 */
[----:B------:R-:W-:Y:S02]  /*ac40*/  FADD.FTZ R56, R18, UR5 ;  /* 0x0000000512387e21 */ /* 0x000fe40008010000 */
[----:B------:R-:W-:Y:S01]  /*ac50*/  FADD.FTZ R57, R19, UR5 ;  /* 0x0000000513397e21 */ /* 0x000fe20008010000 */
[----:B---3--:R-:W-:Y:S01]  /*ac60*/  PRMT R43, RZ, 0x5410, R43 ;  /* 0x00005410ff2b7816 */ /* 0x008fe2000000002b */
[----:B------:R-:W-:Y:S01]  /*ac70*/  LDS.U16 R18, [R97+0xa] ;  /* 0x00000a0061127984 */ /* 0x000fe20000000400 */
[----:B------:R-:W-:-:S02]  /*ac80*/  FSETP.GTU.FTZ.AND P5, PT, R56, 20, PT ;  /* 0x41a000003800780b */ /* 0x000fc40003fbc000 */
[----:B------:R-:W-:-:S05]  /*ac90*/  FSETP.GTU.FTZ.AND P0, PT, R57, 20, PT ;  /* 0x41a000003900780b */ /* 0x000fca0003f1c000 */
[----:B------:R-:W-:Y:S01]  /*aca0*/  @!P4 FMUL.FTZ R48, R48, -1.4426950216293334961 ;  /* 0xbfb8aa3b3030c820 */ /* 0x000fe20000410000 */
[----:B------:R-:W-:Y:S01]  /*acb0*/  LDS.U16 R19, [R97+0xc] ;  /* 0x00000c0061137984 */ /* 0x000fe20000000400 */
[----:B------:R-:W-:Y:S02]  /*acc0*/  FADD.FTZ R58, R43, UR5 ;  /* 0x000000052b3a7e21 */ /* 0x000fe40008010000 */
[----:B------:R0:W-:Y:S01]  /*acd0*/  @!P4 MUFU.EX2 R54, R48 ;  /* 0x000000300036c308 */ /* 0x0001e20000000800 */
[----:B------:R-:W1:Y:S01]  /*ace0*/  LDS.U16 R43, [R97+0xe] ;  /* 0x00000e00612b7984 */ /* 0x000e620000000400 */
[----:B------:R-:W-:Y:S02]  /*acf0*/  @!P5 FMUL.FTZ R56, R56, -1.4426950216293334961 ;  /* 0xbfb8aa3b3838d820 */ /* 0x000fe40000410000 */
[----:B------:R-:W-:Y:S01]  /*ad00*/  @!P0 FMUL.FTZ R57, R57, -1.4426950216293334961 ;  /* 0xbfb8aa3b39398820 */ /* 0x000fe20000410000 */
[----:B0-----:R-:W0:Y:S03]  /*ad10*/  LDS.U16 R48, [R97+0x10] ;  /* 0x0000100061307984 */ /* 0x001e260000000400 */
[----:B------:R-:W2:Y:S08]  /*ad20*/  @!P5 MUFU.EX2 R56, R56 ;  /* 0x000000380038d308 */ /* 0x000eb00000000800 */
[----:B------:R-:W3:Y:S01]  /*ad30*/  @!P0 MUFU.EX2 R57, R57 ;  /* 0x0000003900398308 */ /* 0x000ee20000000800 */
[----:B--2---:R-:W-:-:S02]  /*ad40*/  @!P5 FADD.FTZ R56, R56, 1 ;  /* 0x3f8000003838d421 */ /* 0x004fc40000010000 */
[----:B---3--:R-:W-:-:S05]  /*ad50*/  @!P0 FADD.FTZ R57, R57, 1 ;  /* 0x3f80000039398421 */ /* 0x008fca0000010000 */
[----:B------:R-:W2:Y:S01]  /*ad60*/  @!P5 MUFU.RCP R56, R56 ;  /* 0x000000380038d308 */ /* 0x000ea20000001000 */
[----:B----4-:R-:W-:-:S07]  /*ad70*/  PRMT R53, RZ, 0x5410, R53 ;  /* 0x00005410ff357816 */ /* 0x010fce0000000035 */
[----:B------:R-:W3:Y:S01]  /*ad80*/  @!P0 MUFU.RCP R57, R57 ;  /* 0x0000003900398308 */ /* 0x000ee20000001000 */
[----:B-1----:R-:W-:Y:S02]  /*ad90*/  PRMT R43, RZ, 0x5410, R43 ;  /* 0x00005410ff2b7816 */ /* 0x002fe4000000002b */
[----:B0-----:R-:W-:-:S03]  /*ada0*/  PRMT R48, RZ, 0x5410, R48 ;  /* 0x00005410ff307816 */ /* 0x001fc60000000030 */
[----:B------:R-:W-:Y:S02]  /*adb0*/  FADD.FTZ R43, R43, UR5 ;  /* 0x000000052b2b7e21 */ /* 0x000fe40008010000 */
[----:B------:R-:W-:Y:S02]  /*adc0*/  FADD.FTZ R53, R53, UR5 ;  /* 0x0000000535357e21 */ /* 0x000fe40008010000 */
[----:B------:R-:W-:Y:S02]  /*add0*/  FADD.FTZ R48, R48, UR5 ;  /* 0x0000000530307e21 */ /* 0x000fe40008010000 */
[----:B------:R-:W-:Y:S01]  /*ade0*/  @!P4 FADD.FTZ R54, R54, 1 ;  /* 0x3f8000003636c421 */ /* 0x000fe20000010000 */
[----:B------:R-:W-:Y:S01]  /*adf0*/  FSETP.GTU.FTZ.AND P6, PT, R43, 20, PT ;  /* 0x41a000002b00780b */ /* 0x000fe20003fdc000 */
[----:B--2---:R-:W-:Y:S01]  /*ae00*/  @!P5 FMUL.FTZ R37, R37, R56 ;  /* 0x000000382525d220 */ /* 0x004fe20000410000 */
[----:B------:R-:W-:Y:S01]  /*ae10*/  FSETP.GTU.FTZ.AND P5, PT, R48, 20, PT ;  /* 0x41a000003000780b */ /* 0x000fe20003fbc000 */
[----:B---3--:R-:W-:Y:S01]  /*ae20*/  @!P0 FMUL.FTZ R38, R38, R57 ;  /* 0x0000003926268220 */ /* 0x008fe20000410000 */
[----:B------:R-:W-:Y:S01]  /*ae30*/  FSETP.GTU.FTZ.AND P0, PT, R53, 20, PT ;  /* 0x41a000003500780b */ /* 0x000fe20003f1c000 */
[----:B------:R-:W0:Y:S01]  /*ae40*/  @!P4 MUFU.RCP R59, R54 ;  /* 0x00000036003bc308 */ /* 0x000e220000001000 */
[----:B------:R-:W-:-:S02]  /*ae50*/  PRMT R16, RZ, 0x5410, R16 ;  /* 0x00005410ff107816 */ /* 0x000fc40000000010 */
[----:B------:R-:W-:Y:S02]  /*ae60*/  PRMT R18, RZ, 0x5410, R18 ;  /* 0x00005410ff127816 */ /* 0x000fe40000000012 */
[----:B------:R-:W-:Y:S01]  /*ae70*/  PRMT R19, RZ, 0x5410, R19 ;  /* 0x00005410ff137816 */ /* 0x000fe20000000013 */
[----:B------:R-:W-:Y:S02]  /*ae80*/  FADD.FTZ R16, R16, UR5 ;  /* 0x0000000510107e21 */ /* 0x000fe40008010000 */
[----:B------:R-:W-:Y:S02]  /*ae90*/  @!P6 FMUL.FTZ R43, R43, -1.4426950216293334961 ;  /* 0xbfb8aa3b2b2be820 */ /* 0x000fe40000410000 */
[----:B------:R-:W-:Y:S02]  /*aea0*/  @!P5 FMUL.FTZ R48, R48, -1.4426950216293334961 ;  /* 0xbfb8aa3b3030d820 */ /* 0x000fe40000410000 */
[----:B------:R-:W-:Y:S02]  /*aeb0*/  @!P0 FMUL.FTZ R53, R53, -1.4426950216293334961 ;  /* 0xbfb8aa3b35358820 */ /* 0x000fe40000410000 */
[----:B------:R-:W-:-:S02]  /*aec0*/  FADD.FTZ R18, R18, UR5 ;  /* 0x0000000512127e21 */ /* 0x000fc40008010000 */
[----:B------:R-:W-:Y:S01]  /*aed0*/  FADD.FTZ R19, R19, UR5 ;  /* 0x0000000513137e21 */ /* 0x000fe20008010000 */
[----:B------:R-:W-:Y:S01]  /*aee0*/  FSETP.GTU.FTZ.AND P2, PT, R16, 20, PT ;  /* 0x41a000001000780b */ /* 0x000fe20003f5c000 */
[----:B0-----:R-:W-:Y:S01]  /*aef0*/  @!P4 FMUL.FTZ R36, R36, R59 ;  /* 0x0000003b2424c220 */ /* 0x001fe20000410000 */
[----:B------:R-:W-:Y:S01]  /*af00*/  FSETP.GTU.FTZ.AND P3, PT, R18, 20, PT ;  /* 0x41a000001200780b */ /* 0x000fe20003f7c000 */
[----:B------:R-:W0:Y:S01]  /*af10*/  @!P6 MUFU.EX2 R43, R43 ;  /* 0x0000002b002be308 */ /* 0x000e220000000800 */
[----:B------:R-:W-:-:S07]  /*af20*/  FSETP.GTU.FTZ.AND P4, PT, R19, 20, PT ;  /* 0x41a000001300780b */ /* 0x000fce0003f9c000 */
[----:B------:R-:W1:Y:S08]  /*af30*/  @!P5 MUFU.EX2 R48, R48 ;  /* 0x000000300030d308 */ /* 0x000e700000000800 */
[----:B------:R-:W2:Y:S01]  /*af40*/  @!P0 MUFU.EX2 R53, R53 ;  /* 0x0000003500358308 */ /* 0x000ea20000000800 */
[----:B------:R-:W-:Y:S02]  /*af50*/  @!P2 FMUL.FTZ R16, R16, -1.4426950216293334961 ;  /* 0xbfb8aa3b1010a820 */ /* 0x000fe40000410000 */
[----:B------:R-:W-:-:S02]  /*af60*/  @!P3 FMUL.FTZ R18, R18, -1.4426950216293334961 ;  /* 0xbfb8aa3b1212b820 */ /* 0x000fc40000410000 */
[----:B------:R-:W-:Y:S01]  /*af70*/  @!P4 FMUL.FTZ R19, R19, -1.4426950216293334961 ;  /* 0xbfb8aa3b1313c820 */ /* 0x000fe20000410000 */
[----:B------:R-:W-:Y:S01]  /*af80*/  FSETP.GTU.FTZ.AND P1, PT, R58, 20, PT ;  /* 0x41a000003a00780b */ /* 0x000fe20003f3c000 */
[----:B0-----:R-:W-:Y:S02]  /*af90*/  @!P6 FADD.FTZ R43, R43, 1 ;  /* 0x3f8000002b2be421 */ /* 0x001fe40000010000 */
[----:B-1----:R-:W-:Y:S01]  /*afa0*/  @!P5 FADD.FTZ R48, R48, 1 ;  /* 0x3f8000003030d421 */ /* 0x002fe20000010000 */
[----:B------:R-:W0:Y:S01]  /*afb0*/  @!P2 MUFU.EX2 R16, R16 ;  /* 0x000000100010a308 */ /* 0x000e220000000800 */
[----:B--2---:R-:W-:-:S07]  /*afc0*/  @!P0 FADD.FTZ R53, R53, 1 ;  /* 0x3f80000035358421 */ /* 0x004fce0000010000 */
[----:B------:R-:W1:Y:S08]  /*afd0*/  @!P3 MUFU.EX2 R18, R18 ;  /* 0x000000120012b308 */ /* 0x000e700000000800 */
[----:B------:R-:W2:Y:S08]  /*afe0*/  @!P4 MUFU.EX2 R19, R19 ;  /* 0x000000130013c308 */ /* 0x000eb00000000800 */
[----:B------:R3:W-:Y:S08]  /*aff0*/  @!P5 MUFU.RCP R75, R48 ;  /* 0x00000030004bd308 */ /* 0x0007f00000001000 */
[----:B------:R4:W-:Y:S01]  /*b000*/  @!P0 MUFU.RCP R76, R53 ;  /* 0x00000035004c8308 */ /* 0x0009e20000001000 */
[----:B---3--:R-:W-:-:S07]  /*b010*/  PRMT R48, R35, 0x7610, R48 ;  /* 0x0000761023307816 */ /* 0x008fce0000000030 */
[----:B------:R3:W-:Y:S01]  /*b020*/  @!P6 MUFU.RCP R74, R43 ;  /* 0x0000002b004ae308 */ /* 0x0007e20000001000 */
[----:B----4-:R-:W-:Y:S02]  /*b030*/  PRMT R53, R35, 0x7632, R53 ;  /* 0x0000763223357816 */ /* 0x010fe40000000035 */
[----:B------:R-:W-:Y:S04]  /*b040*/  LDS.U16 R35, [R97+0x1e] ;  /* 0x00001e0061237984 */ /* 0x000fe80000000400 */
[----:B---3--:R-:W3:Y:S01]  /*b050*/  LDS.U16 R43, [R97+0x1a] ;  /* 0x00001a00612b7984 */ /* 0x008ee20000000400 */
[----:B------:R-:W-:Y:S02]  /*b060*/  @!P1 FMUL.FTZ R58, R58, -1.4426950216293334961 ;  /* 0xbfb8aa3b3a3a9820 */ /* 0x000fe40000410000 */
[----:B0-----:R-:W-:-:S02]  /*b070*/  @!P2 FADD.FTZ R16, R16, 1 ;  /* 0x3f8000001010a421 */ /* 0x001fc40000010000 */
[----:B-1----:R-:W-:Y:S02]  /*b080*/  @!P3 FADD.FTZ R18, R18, 1 ;  /* 0x3f8000001212b421 */ /* 0x002fe40000010000 */
[----:B------:R-:W0:Y:S01]  /*b090*/  @!P1 MUFU.EX2 R58, R58 ;  /* 0x0000003a003a9308 */ /* 0x000e220000000800 */
[----:B--2---:R-:W-:-:S07]  /*b0a0*/  @!P4 FADD.FTZ R19, R19, 1 ;  /* 0x3f8000001313c421 */ /* 0x004fce0000010000 */
[----:B------:R1:W2:Y:S08]  /*b0b0*/  @!P2 MUFU.RCP R71, R16 ;  /* 0x000000100047a308 */ /* 0x0002b00000001000 */
[----:B------:R4:W-:Y:S01]  /*b0c0*/  @!P3 MUFU.RCP R72, R18 ;  /* 0x000000120048b308 */ /* 0x0009e20000001000 */
[----:B-1----:R-:W-:Y:S07]  /*b0d0*/  LDS.U16 R16, [R97+0x14] ;  /* 0x0000140061107984 */ /* 0x002fee0000000400 */
[----:B------:R1:W-:Y:S01]  /*b0e0*/  @!P4 MUFU.RCP R73, R19 ;  /* 0x000000130049c308 */ /* 0x0003e20000001000 */
[----:B----4-:R-:W-:Y:S04]  /*b0f0*/  LDS.U16 R18, [R97+0x16] ;  /* 0x0000160061127984 */ /* 0x010fe80000000400 */
[----:B-1----:R-:W1:Y:S04]  /*b100*/  LDS.U16 R19, [R97+0x18] ;  /* 0x0000180061137984 */ /* 0x002e680000000400 */
[----:B------:R-:W-:Y:S01]  /*b110*/  BAR.SYNC.DEFER_BLOCKING 0x0 ;  /* 0x0000000000007b1d */ /* 0x000fe20000010000 */
[----:B------:R-:W-:Y:S01]  /*b120*/  LEA R77, R131, R202, 0x4 ;  /* 0x000000ca834d7211 */ /* 0x000fe200078e20ff */
[----:B0-----:R-:W-:Y:S01]  /*b130*/  @!P1 FADD.FTZ R58, R58, 1 ;  /* 0x3f8000003a3a9421 */ /* 0x001fe20000010000 */
[----:B------:R-:W-:-:S02]  /*b140*/  PRMT R34, RZ, 0x5410, R34 ;  /* 0x00005410ff227816 */ /* 0x000fc40000000022 */
[C---:B------:R-:W-:Y:S01]  /*b150*/  IADD3 R54, R77.reuse, 0x1, RZ ;  /* 0x000000014d367810 */ /* 0x040fe20007ffe0ff */
[----:B------:R0:W4:Y:S01]  /*b160*/  @!P1 MUFU.RCP R70, R58 ;  /* 0x0000003a00469308 */ /* 0x0001220000001000 */
[C---:B------:R-:W-:Y:S02]  /*b170*/  IADD3 R56, R77.reuse, 0x2, RZ ;  /* 0x000000024d387810 */ /* 0x040fe40007ffe0ff */
[C---:B------:R-:W-:Y:S02]  /*b180*/  IADD3 R57, R77.reuse, 0x3, RZ ;  /* 0x000000034d397810 */ /* 0x040fe40007ffe0ff */
[----:B------:R-:W-:Y:S01]  /*b190*/  IADD3 R59, R77, 0x4, RZ ;  /* 0x000000044d3b7810 */ /* 0x000fe20007ffe0ff */
[----:B------:R-:W-:Y:S01]  /*b1a0*/  FADD.FTZ R34, R34, UR5 ;  /* 0x0000000522227e21 */ /* 0x000fe20008010000 */
[-C--:B------:R-:W-:Y:S02]  /*b1b0*/  LEA.HI.SX32 R54, R54, R77.reuse, 0x1b ;  /* 0x0000004d36367211 */ /* 0x080fe400078fdaff */
[----:B------:R-:W-:-:S02]  /*b1c0*/  LEA.HI.SX32 R56, R56, R77, 0x1b ;  /* 0x0000004d38387211 */ /* 0x000fc400078fdaff */
[----:B0-----:R-:W-:Y:S02]  /*b1d0*/  IADD3 R58, R77, 0x5, RZ ;  /* 0x000000054d3a7810 */ /* 0x001fe40007ffe0ff */
[----:B------:R-:W-:Y:S02]  /*b1e0*/  LEA.HI.SX32 R57, R57, R77, 0x1b ;  /* 0x0000004d39397211 */ /* 0x000fe400078fdaff */
[----:B------:R-:W-:Y:S02]  /*b1f0*/  F2FP.BF16.PACK_AB R32, R32, R33 ;  /* 0x000000212020723e */ /* 0x000fe400000010ff */
[----:B------:R-:W-:Y:S02]  /*b200*/  IADD3 R60, R77, 0x6, RZ ;  /* 0x000000064d3c7810 */ /* 0x000fe40007ffe0ff */
[----:B------:R-:W-:Y:S01]  /*b210*/  LEA.HI.SX32 R59, R59, R77, 0x1b ;  /* 0x0000004d3b3b7211 */ /* 0x000fe200078fdaff */
[----:B--2---:R-:W-:Y:S01]  /*b220*/  @!P2 FMUL.FTZ R40, R40, R71 ;  /* 0x000000472828a220 */ /* 0x004fe20000410000 */
[----:B------:R-:W-:-:S02]  /*b230*/  SHF.L.U32 R54, R54, 0x1, RZ ;  /* 0x0000000136367819 */ /* 0x000fc400000006ff */
[----:B---3--:R-:W-:Y:S02]  /*b240*/  PRMT R43, RZ, 0x5410, R43 ;  /* 0x00005410ff2b7816 */ /* 0x008fe4000000002b */
[----:B------:R-:W-:Y:S02]  /*b250*/  PRMT R35, RZ, 0x5410, R35 ;  /* 0x00005410ff237816 */ /* 0x000fe40000000023 */
[C---:B------:R-:W-:Y:S02]  /*b260*/  IADD3 R61, R77.reuse, 0x7, RZ ;  /* 0x000000074d3d7810 */ /* 0x040fe40007ffe0ff */
[----:B------:R-:W-:Y:S02]  /*b270*/  F2FP.BF16.PACK_AB R30, R30, R31 ;  /* 0x0000001f1e1e723e */ /* 0x000fe400000010ff */
[----:B------:R-:W-:Y:S02]  /*b280*/  SHF.L.U32 R56, R56, 0x1, RZ ;  /* 0x0000000138387819 */ /* 0x000fe400000006ff */
[----:B------:R-:W-:-:S02]  /*b290*/  IADD3 R62, R77, 0x8, RZ ;  /* 0x000000084d3e7810 */ /* 0x000fc40007ffe0ff */
[-C--:B------:R-:W-:Y:S02]  /*b2a0*/  LEA.HI.SX32 R58, R58, R77.reuse, 0x1b ;  /* 0x0000004d3a3a7211 */ /* 0x080fe400078fdaff */
[----:B------:R-:W-:Y:S02]  /*b2b0*/  PRMT R31, R32, 0x7632, R31 ;  /* 0x00007632201f7816 */ /* 0x000fe4000000001f */
[----:B------:R-:W-:Y:S02]  /*b2c0*/  SHF.L.U32 R57, R57, 0x1, RZ ;  /* 0x0000000139397819 */ /* 0x000fe400000006ff */
[----:B------:R-:W-:Y:S01]  /*b2d0*/  FSETP.GTU.FTZ.AND P2, PT, R34, 20, PT ;  /* 0x41a000002200780b */ /* 0x000fe20003f5c000 */
[----:B------:R-:W-:Y:S01]  /*b2e0*/  STS.U16 [R97], R48 ;  /* 0x0000003061007388 */ /* 0x000fe20000000400 */
[----:B------:R-:W-:Y:S02]  /*b2f0*/  IADD3 R63, R77, 0x9, RZ ;  /* 0x000000094d3f7810 */ /* 0x000fe40007ffe0ff */
[----:B------:R-:W-:-:S02]  /*b300*/  LEA.HI.SX32 R60, R60, R77, 0x1b ;  /* 0x0000004d3c3c7211 */ /* 0x000fc400078fdaff */
[----:B------:R-:W-:Y:S01]  /*b310*/  SHF.L.U32 R59, R59, 0x1, RZ ;  /* 0x000000013b3b7819 */ /* 0x000fe200000006ff */
[----:B------:R-:W-:Y:S01]  /*b320*/  STS.U16 [R54+0x2], R53 ;  /* 0x0000023536007388 */ /* 0x000fe20000000400 */
[----:B------:R-:W-:Y:S01]  /*b330*/  IADD3 R64, R77, 0xa, RZ ;  /* 0x0000000a4d407810 */ /* 0x000fe20007ffe0ff */
[----:B------:R-:W-:Y:S01]  /*b340*/  FADD.FTZ R43, R43, UR5 ;  /* 0x000000052b2b7e21 */ /* 0x000fe20008010000 */
[----:B------:R-:W-:Y:S01]  /*b350*/  IADD3 R65, R77, 0xb, RZ ;  /* 0x0000000b4d417810 */ /* 0x000fe20007ffe0ff */
[----:B------:R-:W-:Y:S01]  /*b360*/  FADD.FTZ R35, R35, UR5 ;  /* 0x0000000523237e21 */ /* 0x000fe20008010000 */
[----:B------:R-:W-:Y:S01]  /*b370*/  LEA.HI.SX32 R61, R61, R77, 0x1b ;  /* 0x0000004d3d3d7211 */ /* 0x000fe200078fdaff */
[----:B------:R-:W-:Y:S01]  /*b380*/  STS.U16 [R56+0x4], R32 ;  /* 0x0000042038007388 */ /* 0x000fe20000000400 */
[----:B------:R-:W-:Y:S02]  /*b390*/  F2FP.BF16.PACK_AB R28, R28, R29 ;  /* 0x0000001d1c1c723e */ /* 0x000fe400000010ff */
[----:B------:R-:W-:Y:S01]  /*b3a0*/  IADD3 R66, R77, 0xc, RZ ;  /* 0x0000000c4d427810 */ /* 0x000fe20007ffe0ff */
[----:B------:R-:W-:Y:S01]  /*b3b0*/  STS.U16 [R57+0x6], R31 ;  /* 0x0000061f39007388 */ /* 0x000fe20000000400 */
[----:B------:R-:W-:-:S02]  /*b3c0*/  LEA.HI.SX32 R62, R62, R77, 0x1b ;  /* 0x0000004d3e3e7211 */ /* 0x000fc400078fdaff */
[----:B------:R-:W-:Y:S02]  /*b3d0*/  PRMT R33, R30, 0x7632, R33 ;  /* 0x000076321e217816 */ /* 0x000fe40000000021 */
[----:B------:R-:W-:Y:S01]  /*b3e0*/  SHF.L.U32 R58, R58, 0x1, RZ ;  /* 0x000000013a3a7819 */ /* 0x000fe200000006ff */
[----:B------:R0:W-:Y:S01]  /*b3f0*/  STS.U16 [R59+0x8], R30 ;  /* 0x0000081e3b007388 */ /* 0x0001e20000000400 */
[----:B------:R-:W-:Y:S02]  /*b400*/  IADD3 R67, R77, 0xd, RZ ;  /* 0x0000000d4d437810 */ /* 0x000fe40007ffe0ff */
[----:B------:R-:W-:Y:S02]  /*b410*/  LEA.HI.SX32 R63, R63, R77, 0x1b ;  /* 0x0000004d3f3f7211 */ /* 0x000fe400078fdaff */
[----:B------:R-:W-:Y:S02]  /*b420*/  F2FP.BF16.PACK_AB R29, R26, R27 ;  /* 0x0000001b1a1d723e */ /* 0x000fe400000010ff */
[----:B------:R-:W-:Y:S01]  /*b430*/  SHF.L.U32 R60, R60, 0x1, RZ ;  /* 0x000000013c3c7819 */ /* 0x000fe200000006ff */
[----:B----4-:R-:W-:Y:S01]  /*b440*/  @!P1 FMUL.FTZ R39, R39, R70 ;  /* 0x0000004627279220 */ /* 0x010fe20000410000 */
[----:B------:R-:W-:Y:S01]  /*b450*/  IADD3 R68, R77, 0xe, RZ ;  /* 0x0000000e4d447810 */ /* 0x000fe20007ffe0ff */
[----:B------:R-:W-:Y:S01]  /*b460*/  @!P3 FMUL.FTZ R41, R41, R72 ;  /* 0x000000482929b220 */ /* 0x000fe20000410000 */
[----:B------:R-:W-:-:S02]  /*b470*/  LEA.HI.SX32 R64, R64, R77, 0x1b ;  /* 0x0000004d40407211 */ /* 0x000fc400078fdaff */
[----:B------:R-:W-:Y:S02]  /*b480*/  IADD3 R69, R77, 0xf, RZ ;  /* 0x0000000f4d457810 */ /* 0x000fe40007ffe0ff */
[----:B------:R-:W-:Y:S02]  /*b490*/  LEA.HI.SX32 R65, R65, R77, 0x1b ;  /* 0x0000004d41417211 */ /* 0x000fe400078fdaff */
[----:B0-----:R-:W-:Y:S02]  /*b4a0*/  PRMT R30, R28, 0x7632, R30 ;  /* 0x000076321c1e7816 */ /* 0x001fe4000000001e */
[----:B------:R-:W-:Y:S02]  /*b4b0*/  SHF.L.U32 R61, R61, 0x1, RZ ;  /* 0x000000013d3d7819 */ /* 0x000fe400000006ff */
[----:B------:R-:W-:Y:S01]  /*b4c0*/  F2FP.BF16.PACK_AB R25, R24, R25 ;  /* 0x000000191819723e */ /* 0x000fe200000010ff */
[----:B------:R-:W-:Y:S01]  /*b4d0*/  @!P0 FMUL.FTZ R47, R47, R76 ;  /* 0x0000004c2f2f8220 */ /* 0x000fe20000410000 */
[----:B------:R-:W-:Y:S01]  /*b4e0*/  LEA.HI.SX32 R66, R66, R77, 0x1b ;  /* 0x0000004d42427211 */ /* 0x000fe200078fdaff */
[----:B------:R-:W-:Y:S01]  /*b4f0*/  STS.U16 [R58+0xa], R33 ;  /* 0x00000a213a007388 */ /* 0x000fe20000000400 */
[----:B------:R-:W-:-:S02]  /*b500*/  FSETP.GTU.FTZ.AND P3, PT, R43, 20, PT ;  /* 0x41a000002b00780b */ /* 0x000fc40003f7c000 */
[----:B------:R-:W-:Y:S02]  /*b510*/  FSETP.GTU.FTZ.AND P1, PT, R35, 20, PT ;  /* 0x41a000002300780b */ /* 0x000fe40003f3c000 */
[----:B------:R-:W-:Y:S01]  /*b520*/  SHF.L.U32 R62, R62, 0x1, RZ ;  /* 0x000000013e3e7819 */ /* 0x000fe200000006ff */
[----:B------:R0:W-:Y:S01]  /*b530*/  STS.U16 [R60+0xc], R28 ;  /* 0x00000c1c3c007388 */ /* 0x0001e20000000400 */
[----:B------:R-:W-:Y:S02]  /*b540*/  LEA.HI.SX32 R67, R67, R77, 0x1b ;  /* 0x0000004d43437211 */ /* 0x000fe400078fdaff */
[----:B------:R-:W-:Y:S02]  /*b550*/  PRMT R31, R29, 0x7632, R31 ;  /* 0x000076321d1f7816 */ /* 0x000fe4000000001f */
[----:B------:R-:W-:Y:S02]  /*b560*/  SHF.L.U32 R63, R63, 0x1, RZ ;  /* 0x000000013f3f7819 */ /* 0x000fe400000006ff */
[----:B------:R-:W-:-:S02]  /*b570*/  F2FP.BF16.PACK_AB R22, R22, R23 ;  /* 0x000000171616723e */ /* 0x000fc400000010ff */
[----:B------:R-:W-:Y:S02]  /*b580*/  LEA.HI.SX32 R68, R68, R77, 0x1b ;  /* 0x0000004d44447211 */ /* 0x000fe400078fdaff */
[----:B------:R-:W-:Y:S02]  /*b590*/  SHF.L.U32 R64, R64, 0x1, RZ ;  /* 0x0000000140407819 */ /* 0x000fe400000006ff */
[----:B------:R-:W-:Y:S02]  /*b5a0*/  F2FP.BF16.PACK_AB R20, R20, R21 ;  /* 0x000000151414723e */ /* 0x000fe400000010ff */
[----:B------:R-:W-:Y:S01]  /*b5b0*/  ISETP.NE.AND P0, PT, R132, RZ, PT ;  /* 0x000000ff8400720c */ /* 0x000fe20003f05270 */
[----:B------:R2:W-:Y:S01]  /*b5c0*/  STS.U16 [R61+0xe], R30 ;  /* 0x00000e1e3d007388 */ /* 0x0005e20000000400 */
[----:B------:R-:W-:Y:S02]  /*b5d0*/  LEA.HI.SX32 R69, R69, R77, 0x1b ;  /* 0x0000004d45457211 */ /* 0x000fe400078fdaff */
[----:B0-----:R-:W-:-:S02]  /*b5e0*/  PRMT R28, R25, 0x7632, R28 ;  /* 0x00007632191c7816 */ /* 0x001fc4000000001c */
[----:B------:R-:W-:Y:S01]  /*b5f0*/  SHF.L.U32 R65, R65, 0x1, RZ ;  /* 0x0000000141417819 */ /* 0x000fe200000006ff */
[----:B------:R-:W-:Y:S01]  /*b600*/  @!P2 FMUL.FTZ R27, R34, -1.4426950216293334961 ;  /* 0xbfb8aa3b221ba820 */ /* 0x000fe20000410000 */
[----:B------:R-:W-:Y:S01]  /*b610*/  SHF.L.U32 R66, R66, 0x1, RZ ;  /* 0x0000000142427819 */ /* 0x000fe200000006ff */
[----:B------:R-:W-:Y:S01]  /*b620*/  STS.U16 [R62+0x10], R29 ;  /* 0x0000101d3e007388 */ /* 0x000fe20000000400 */
[----:B------:R-:W-:Y:S02]  /*b630*/  SHF.L.U32 R67, R67, 0x1, RZ ;  /* 0x0000000143437819 */ /* 0x000fe400000006ff */
[----:B--2---:R-:W-:Y:S01]  /*b640*/  PRMT R30, R22, 0x7632, R30 ;  /* 0x00007632161e7816 */ /* 0x004fe2000000001e */
[----:B------:R-:W-:Y:S01]  /*b650*/  STS.U16 [R63+0x12], R31 ;  /* 0x0000121f3f007388 */ /* 0x000fe20000000400 */
[----:B------:R-:W-:Y:S02]  /*b660*/  PRMT R34, R20, 0x7610, R34 ;  /* 0x0000761014227816 */ /* 0x000fe40000000022 */
[----:B------:R-:W-:Y:S01]  /*b670*/  SHF.L.U32 R68, R68, 0x1, RZ ;  /* 0x0000000144447819 */ /* 0x000fe200000006ff */
[----:B------:R-:W-:Y:S01]  /*b680*/  STS.U16 [R64+0x14], R25 ;  /* 0x0000141940007388 */ /* 0x000fe20000000400 */
[----:B------:R-:W-:-:S02]  /*b690*/  PRMT R32, R20, 0x7632, R32 ;  /* 0x0000763214207816 */ /* 0x000fc40000000020 */
[----:B------:R-:W-:Y:S01]  /*b6a0*/  SHF.L.U32 R69, R69, 0x1, RZ ;  /* 0x0000000145457819 */ /* 0x000fe200000006ff */
[----:B------:R-:W-:Y:S04]  /*b6b0*/  STS.U16 [R65+0x16], R28 ;  /* 0x0000161c41007388 */ /* 0x000fe80000000400 */
[----:B------:R-:W-:Y:S01]  /*b6c0*/  STS.U16 [R66+0x18], R22 ;  /* 0x0000181642007388 */ /* 0x000fe20000000400 */
[----:B------:R-:W-:-:S03]  /*b6d0*/  @!P4 FMUL.FTZ R42, R42, R73 ;  /* 0x000000492a2ac220 */ /* 0x000fc60000410000 */
[----:B------:R-:W-:Y:S01]  /*b6e0*/  STS.U16 [R67+0x1a], R30 ;  /* 0x00001a1e43007388 */ /* 0x000fe20000000400 */
[----:B------:R-:W-:-:S03]  /*b6f0*/  @!P5 FMUL.FTZ R44, R44, R75 ;  /* 0x0000004b2c2cd220 */ /* 0x000fc60000410000 */
[----:B------:R-:W-:Y:S01]  /*b700*/  STS.U16 [R68+0x1c], R34 ;  /* 0x00001c2244007388 */ /* 0x000fe20000000400 */
[----:B------:R-:W-:Y:S01]  /*b710*/  @!P3 FMUL.FTZ R26, R43, -1.4426950216293334961 ;  /* 0xbfb8aa3b2b1ab820 */ /* 0x000fe20000410000 */
[----:B-1----:R-:W-:Y:S01]  /*b720*/  PRMT R19, RZ, 0x5410, R19 ;  /* 0x00005410ff137816 */ /* 0x002fe20000000013 */
[----:B------:R-:W-:Y:S01]  /*b730*/  @!P1 FMUL.FTZ R24, R35, -1.4426950216293334961 ;  /* 0xbfb8aa3b23189820 */ /* 0x000fe20000410000 */
[----:B------:R-:W-:Y:S01]  /*b740*/  STS.U16 [R69+0x1e], R32 ;  /* 0x00001e2045007388 */ /* 0x000fe20000000400 */
[----:B------:R-:W-:-:S06]  /*b750*/  NOP ;  /* 0x0000000000007918 */ /* 0x000fcc0000000000 */
[----:B------:R-:W-:Y:S01]  /*b760*/  LDS.U16 R29, [R123] ;  /* 0x000000007b1d7984 */ /* 0x000fe20000000400 */
[----:B------:R-:W-:-:S03]  /*b770*/  PRMT R16, RZ, 0x5410, R16 ;  /* 0x00005410ff107816 */ /* 0x000fc60000000010 */
        /* <DEDUP_REMOVED lines=18> */
[----:B------:R-:W-:Y:S01]  /*b8a0*/  PRMT R18, RZ, 0x5410, R18 ;  /* 0x00005410ff127816 */ /* 0x000fe20000000012 */
[----:B------:R-:W-:Y:S01]  /*b8b0*/  FADD.FTZ R16, R16, UR5 ;  /* 0x0000000510107e21 */ /* 0x000fe20008010000 */
[----:B------:R-:W-:Y:S01]  /*b8c0*/  FSETP.GTU.FTZ.AND P4, PT, R19, 20, PT ;  /* 0x41a000001300780b */ /* 0x000fe20003f9c000 */
[----:B------:R-:W-:Y:S02]  /*b8d0*/  @!P6 FMUL.FTZ R45, R45, R74 ;  /* 0x0000004a2d2de220 */ /* 0x000fe40000410000 */
[----:B------:R-:W-:Y:S01]  /*b8e0*/  FADD.FTZ R18, R18, UR5 ;  /* 0x0000000512127e21 */ /* 0x000fe20008010000 */
[----:B------:R-:W-:-:S04]  /*b8f0*/  FSETP.GTU.FTZ.AND P6, PT, R16, 20, PT ;  /* 0x41a000001000780b */ /* 0x000fc80003fdc000 */
[----:B------:R-:W-:-:S05]  /*b900*/  FSETP.GTU.FTZ.AND P5, PT, R18, 20, PT ;  /* 0x41a000001200780b */ /* 0x000fca0003fbc000 */
[----:B------:R-:W-:-:S04]  /*b910*/  @!P4 FMUL.FTZ R19, R19, -1.4426950216293334961 ;  /* 0xbfb8aa3b1313c820 */ /* 0x000fc80000410000 */
[----:B------:R-:W-:Y:S01]  /*b920*/  @!P6 FMUL.FTZ R16, R16, -1.4426950216293334961 ;  /* 0xbfb8aa3b1010e820 */ /* 0x000fe20000410000 */
[----:B------:R-:W0:Y:S03]  /*b930*/  LDS R91, [0x840] ;  /* 0x00084000ff5b7984 */ /* 0x000e260000000800 */
[----:B------:R-:W-:Y:S01]  /*b940*/  @!P5 FMUL.FTZ R18, R18, -1.4426950216293334961 ;  /* 0xbfb8aa3b1212d820 */ /* 0x000fe20000410000 */
[----:B------:R-:W1:Y:S08]  /*b950*/  @!P4 MUFU.EX2 R19, R19 ;  /* 0x000000130013c308 */ /* 0x000e700000000800 */
[----:B------:R-:W2:Y:S08]  /*b960*/  @!P6 MUFU.EX2 R16, R16 ;  /* 0x000000100010e308 */ /* 0x000eb00000000800 */
[----:B------:R-:W3:Y:S08]  /*b970*/  @!P3 MUFU.EX2 R26, R26 ;  /* 0x0000001a001ab308 */ /* 0x000ef00000000800 */
[----:B------:R-:W4:Y:S08]  /*b980*/  @!P5 MUFU.EX2 R18, R18 ;  /* 0x000000120012d308 */ /* 0x000f300000000800 */
[----:B------:R-:W5:Y:S01]  /*b990*/  @!P1 MUFU.EX2 R24, R24 ;  /* 0x0000001800189308 */ /* 0x000f620000000800 */
[----:B-1----:R-:W-:-:S02]  /*b9a0*/  @!P4 FADD.FTZ R19, R19, 1 ;  /* 0x3f8000001313c421 */ /* 0x002fc40000010000 */
[----:B--2---:R-:W-:-:S05]  /*b9b0*/  @!P6 FADD.FTZ R16, R16, 1 ;  /* 0x3f8000001010e421 */ /* 0x004fca0000010000 */
[----:B------:R-:W1:Y:S01]  /*b9c0*/  @!P2 MUFU.EX2 R27, R27 ;  /* 0x0000001b001ba308 */ /* 0x000e620000000800 */
[----:B---3--:R-:W-:Y:S02]  /*b9d0*/  @!P3 FADD.FTZ R26, R26, 1 ;  /* 0x3f8000001a1ab421 */ /* 0x008fe40000010000 */
[----:B----4-:R-:W-:-:S05]  /*b9e0*/  @!P5 FADD.FTZ R18, R18, 1 ;  /* 0x3f8000001212d421 */ /* 0x010fca0000010000 */
[----:B------:R-:W2:Y:S01]  /*b9f0*/  @!P4 MUFU.RCP R23, R19 ;  /* 0x000000130017c308 */ /* 0x000ea20000001000 */
[----:B-----5:R-:W-:-:S07]  /*ba00*/  @!P1 FADD.FTZ R24, R24, 1 ;  /* 0x3f80000018189421 */ /* 0x020fce0000010000 */
[----:B------:R3:W4:Y:S01]  /*ba10*/  @!P6 MUFU.RCP R21, R16 ;  /* 0x000000100015e308 */ /* 0x0007220000001000 */
[----:B-1----:R-:W-:Y:S02]  /*ba20*/  @!P2 FADD.FTZ R27, R27, 1 ;  /* 0x3f8000001b1ba421 */ /* 0x002fe40000010000 */
[----:B---3--:R-:W-:-:S05]  /*ba30*/  IMAD R16, R136, c[0x0][0x2d8], RZ ;  /* 0x0000b60088107a24 */ /* 0x008fca00078e02ff */
[----:B------:R1:W3:Y:S01]  /*ba40*/  @!P5 MUFU.RCP R20, R18 ;  /* 0x000000120014d308 */ /* 0x0002e20000001000 */
[----:B------:R-:W-:-:S07]  /*ba50*/  IMAD R93, R137, c[0x0][0x2dc], R16 ;  /* 0x0000b700895d7a24 */ /* 0x000fce00078e0210 */
[----:B------:R-:W5:Y:S01]  /*ba60*/  @!P3 MUFU.RCP R26, R26 ;  /* 0x0000001a001ab308 */ /* 0x000f620000001000 */
[----:B-1----:R-:W-:-:S05]  /*ba70*/  IMAD.WIDE.U32 R18, R137, c[0x0][0x2d8], RZ ;  /* 0x0000b60089127a25 */ /* 0x002fca00078e00ff */
[----:B------:R-:W-:Y:S02]  /*ba80*/  IADD3 R19, R19, R93, RZ ;  /* 0x0000005d13137210 */ /* 0x000fe40007ffe0ff */
[----:B------:R-:W1:Y:S01]  /*ba90*/  @!P1 MUFU.RCP R24, R24 ;  /* 0x0000001800189308 */ /* 0x000e620000001000 */
[----:B--2---:R-:W-:Y:S01]  /*baa0*/  @!P4 FMUL.FTZ R50, R50, R23 ;  /* 0x000000173232c220 */ /* 0x004fe20000410000 */
[----:B0-----:R-:W-:Y:S01]  /*bab0*/  ISETP.GE.AND P4, PT, R124, R91, PT ;  /* 0x0000005b7c00720c */ /* 0x001fe20003f86270 */
[----:B------:R-:W-:Y:S02]  /*bac0*/  IMAD R16, R138, c[0x0][0x2e0], RZ ;  /* 0x0000b8008a107a24 */ /* 0x000fe400078e02ff */
[----:B------:R-:W-:-:S03]  /*bad0*/  IMAD R95, R130, -0x400, R135 ;  /* 0xfffffc00825f7824 */ /* 0x000fc600078e0287 */
[----:B------:R-:W0:Y:S01]  /*bae0*/  @!P2 MUFU.RCP R27, R27 ;  /* 0x0000001b001ba308 */ /* 0x000e220000001000 */
[----:B------:R-:W-:Y:S01]  /*baf0*/  IMAD.WIDE.U32 R18, R139, c[0x0][0x2e0], R18 ;  /* 0x0000b8008b127a25 */ /* 0x000fe200078e0012 */
[----:B------:R-:W-:-:S03]  /*bb00*/  SHF.R.S32.HI R109, RZ, 0x1f, R95 ;  /* 0x0000001fff6d7819 */ /* 0x000fc6000001145f */
[----:B----4-:R-:W-:Y:S02]  /*bb10*/  @!P6 FMUL.FTZ R46, R46, R21 ;  /* 0x000000152e2ee220 */ /* 0x010fe40000410000 */
[----:B------:R-:W-:Y:S01]  /*bb20*/  IMAD R21, R139, c[0x0][0x2e4], R16 ;  /* 0x0000b9008b157a24 */ /* 0x000fe200078e0210 */
[----:B------:R-:W-:Y:S01]  /*bb30*/  IADD3 R16, P6, R95, R18, RZ ;  /* 0x000000125f107210 */ /* 0x000fe20007fde0ff */
[----:B---3--:R-:W-:Y:S01]  /*bb40*/  @!P5 FMUL.FTZ R49, R49, R20 ;  /* 0x000000143131d220 */ /* 0x008fe20000410000 */
[C---:B------:R-:W-:Y:S01]  /*bb50*/  LEA R25, P5, R124.reuse, c[0x0][0x330], 0x1 ;  /* 0x0000cc007c197a11 */ /* 0x040fe200078a08ff */
[----:B-----5:R-:W-:Y:S01]  /*bb60*/  @!P3 FMUL.FTZ R51, R51, R26 ;  /* 0x0000001a3333b220 */ /* 0x020fe20000410000 */
[----:B------:R-:W-:Y:S01]  /*bb70*/  SHF.R.S32.HI R26, RZ, 0x1f, R124 ;  /* 0x0000001fff1a7819 */ /* 0x000fe2000001147c */
[----:B-1----:R-:W-:Y:S01]  /*bb80*/  @!P1 FMUL.FTZ R55, R55, R24 ;  /* 0x0000001837379220 */ /* 0x002fe20000410000 */
[----:B------:R-:W-:Y:S02]  /*bb90*/  IADD3.X R19, R109, R21, R19, P6, !PT ;  /* 0x000000156d137210 */ /* 0x000fe400037fe413 */
[----:B------:R-:W-:-:S02]  /*bba0*/  LEA.HI.X R20, R124, c[0x0][0x334], R26, 0x1, P5 ;  /* 0x0000cd007c147a11 */ /* 0x000fc400028f0c1a */
[----:B------:R-:W-:Y:S01]  /*bbb0*/  LEA R24, P6, R16, R25, 0x1 ;  /* 0x0000001910187211 */ /* 0x000fe200078c08ff */
[----:B------:R-:W-:Y:S01]  /*bbc0*/  BSSY B0, `(.L_x_4253) ;  /* 0x0000012000007945 */ /* 0x000fe20003800000 */
[----:B------:R-:W-:Y:S01]  /*bbd0*/  IADD3 R18, P5, R124, R125, RZ ;  /* 0x0000007d7c127210 */ /* 0x000fe20007fbe0ff */
[----:B0-----:R-:W-:Y:S01]  /*bbe0*/  @!P2 FMUL.FTZ R52, R52, R27 ;  /* 0x0000001b3434a220 */ /* 0x001fe20000410000 */
[----:B------:R-:W-:Y:S02]  /*bbf0*/  LEA.HI.X R25, R16, R20, R19, 0x1, P6 ;  /* 0x0000001410197211 */ /* 0x000fe400030f0c13 */
[-C--:B------:R-:W-:Y:S02]  /*bc00*/  ISETP.GE.AND P1, PT, R14, R91.reuse, PT ;  /* 0x0000005b0e00720c */ /* 0x080fe40003f26270 */
[-C--:B------:R-:W-:Y:S02]  /*bc10*/  ISETP.GE.AND P2, PT, R0, R91.reuse, PT ;  /* 0x0000005b0000720c */ /* 0x080fe40003f46270 */
[----:B------:R-:W-:-:S02]  /*bc20*/  ISETP.GE.AND P3, PT, R2, R91, PT ;  /* 0x0000005b0200720c */ /* 0x000fc40003f66270 */
        /* <DEDUP_REMOVED lines=11> */
.L_x_4254:
[----:B------:R-:W-:Y:S05]  /*bce0*/  BSYNC B0 ;  /* 0x0000000000007941 */ /* 0x000fea0003800000 */
.L_x_4253:
        /* <DEDUP_REMOVED lines=15> */
[-C--:B------:R-:W-:Y:S01]  /*bde0*/  ISETP.GE.AND P5, PT, R9, R91.reuse, PT ;  /* 0x0000005b0900720c */ /* 0x080fe20003fa6270 */
        /* <DEDUP_REMOVED lines=20> */
[----:B------:R-:W-:Y:S01]  /*bf30*/  F2FP.BF16.PACK_AB R21, R47, R44 ;  /* 0x0000002c2f15723e */ /* 0x000fe200000010ff */
[----:B------:R-:W-:Y:S01]  /*bf40*/  @!P5 STG.E.U16 [R24.64+-0x540], R81 ;  /* 0xfffac0511800d986 */ /* 0x000fe2000c101506 */
[----:B------:R-:W-:Y:S01]  /*bf50*/  PRMT R29, R40, 0x7632, R29 ;  /* 0x00007632281d7816 */ /* 0x000fe2000000001d */
[----:B------:R-:W-:Y:S01]  /*bf60*/  FADD.FTZ R44, R45, R44 ;  /* 0x0000002c2d2c7221 */ /* 0x000fe20000010000 */
[----:B------:R-:W-:Y:S01]  /*bf70*/  PRMT R30, R20, 0x7610, R30 ;  /* 0x00007610141e7816 */ /* 0x000fe2000000001e */
[----:B------:R-:W-:Y:S01]  /*bf80*/  @!P6 STG.E.U16 [R24.64+-0x500], R83 ;  /* 0xfffb00531800e986 */ /* 0x000fe2000c101506 */
[----:B------:R-:W-:Y:S01]  /*bf90*/  F2FP.BF16.PACK_AB R22, R49, R46 ;  /* 0x0000002e3116723e */ /* 0x000fe200000010ff */
[----:B------:R-:W-:-:S02]  /*bfa0*/  FADD.FTZ R47, R44, R47 ;  /* 0x0000002f2c2f7221 */ /* 0x000fc40000010000 */
[----:B------:R-:W-:Y:S02]  /*bfb0*/  @!P4 STG.E.U16 [R24.64+-0x4c0], R85 ;  /* 0xfffb40551800c986 */ /* 0x000fe4000c101506 */
[----:B------:R-:W-:Y:S02]  /*bfc0*/  FADD.FTZ R46, R47, R46 ;  /* 0x0000002e2f2e7221 */ /* 0x000fe40000010000 */
[----:B------:R-:W-:Y:S02]  /*bfd0*/  @!P1 STG.E.U16 [R24.64+-0x480], R87 ;  /* 0xfffb805718009986 */ /* 0x000fe4000c101506 */
[----:B------:R-:W-:Y:S02]  /*bfe0*/  FADD.FTZ R49, R46, R49 ;  /* 0x000000312e317221 */ /* 0x000fe40000010000 */
[----:B------:R0:W-:Y:S04]  /*bff0*/  @!P2 STG.E.U16 [R24.64+-0x7c0], R31 ;  /* 0xfff8401f1800a986 */ /* 0x0001e8000c101506 */
[----:B------:R1:W-:Y:S04]  /*c000*/  @!P3 STG.E.U16 [R24.64+-0x440], R89 ;  /* 0xfffbc0591800b986 */ /* 0x0003e8000c101506 */
[----:B------:R-:W-:Y:S01]  /*c010*/  BAR.SYNC.DEFER_BLOCKING 0x0 ;  /* 0x0000000000007b1d */ /* 0x000fe20000010000 */
[----:B0-----:R-:W-:-:S02]  /*c020*/  PRMT R31, R21, 0x7610, R31 ;  /* 0x00007610151f7816 */ /* 0x001fc4000000001f */
[----:B-1----:R-:W-:Y:S02]  /*c030*/  PRMT R24, R20, 0x7632, R24 ;  /* 0x0000763214187816 */ /* 0x002fe40000000018 */
[----:B------:R-:W-:Y:S02]  /*c040*/  PRMT R25, R21, 0x7632, R25 ;  /* 0x0000763215197816 */ /* 0x000fe40000000019 */
[----:B------:R-:W-:Y:S01]  /*c050*/  F2FP.BF16.PACK_AB R20, R51, R50 ;  /* 0x000000323314723e */ /* 0x000fe200000010ff */
[----:B------:R-:W-:Y:S01]  /*c060*/  FADD.FTZ R50, R49, R50 ;  /* 0x0000003231327221 */ /* 0x000fe20000010000 */
[----:B------:R-:W-:Y:S02]  /*c070*/  F2FP.BF16.PACK_AB R21, R55, R52 ;  /* 0x000000343715723e */ /* 0x000fe400000010ff */
[----:B------:R-:W-:Y:S01]  /*c080*/  PRMT R28, R20, 0x7632, R28 ;  /* 0x00007632141c7816 */ /* 0x000fe2000000001c */
[----:B------:R-:W-:-:S04]  /*c090*/  FADD.FTZ R51, R50, R51 ;  /* 0x0000003332337221 */ /* 0x000fc80000010000 */
[----:B------:R-:W-:Y:S01]  /*c0a0*/  FADD.FTZ R52, R51, R52 ;  /* 0x0000003433347221 */ /* 0x000fe20000010000 */
[----:B------:R-:W-:Y:S03]  /*c0b0*/  STS.U16 [R97], R36 ;  /* 0x0000002461007388 */ /* 0x000fe60000000400 */
[----:B------:R-:W-:Y:S01]  /*c0c0*/  FADD.FTZ R133, R52, R55 ;  /* 0x0000003734857221 */ /* 0x000fe20000010000 */
[----:B------:R0:W-:Y:S04]  /*c0d0*/  STS.U16 [R54+0x2], R27 ;  /* 0x0000021b36007388 */ /* 0x0001e80000000400 */
[----:B------:R-:W-:Y:S04]  /*c0e0*/  STS.U16 [R56+0x4], R38 ;  /* 0x0000042638007388 */ /* 0x000fe80000000400 */
[----:B------:R-:W-:Y:S01]  /*c0f0*/  STS.U16 [R57+0x6], R23 ;  /* 0x0000061739007388 */ /* 0x000fe20000000400 */
[----:B0-----:R-:W-:-:S03]  /*c100*/  PRMT R27, R22, 0x7632, R27 ;  /* 0x00007632161b7816 */ /* 0x001fc6000000001b */
[----:B------:R-:W-:Y:S04]  /*c110*/  STS.U16 [R59+0x8], R40 ;  /* 0x000008283b007388 */ /* 0x000fe80000000400 */
[----:B------:R-:W-:Y:S04]  /*c120*/  STS.U16 [R58+0xa], R29 ;  /* 0x00000a1d3a007388 */ /* 0x000fe80000000400 */
[----:B------:R0:W-:Y:S04]  /*c130*/  STS.U16 [R60+0xc], R30 ;  /* 0x00000c1e3c007388 */ /* 0x0001e80000000400 */
[----:B------:R-:W-:Y:S04]  /*c140*/  STS.U16 [R61+0xe], R24 ;  /* 0x00000e183d007388 */ /* 0x000fe80000000400 */
[----:B------:R-:W-:Y:S01]  /*c150*/  STS.U16 [R62+0x10], R31 ;  /* 0x0000101f3e007388 */ /* 0x000fe20000000400 */
[----:B0-----:R-:W-:-:S03]  /*c160*/  PRMT R30, R21, 0x7632, R30 ;  /* 0x00007632151e7816 */ /* 0x001fc6000000001e */
[----:B------:R-:W-:Y:S04]  /*c170*/  STS.U16 [R63+0x12], R25 ;  /* 0x000012193f007388 */ /* 0x000fe80000000400 */
[----:B------:R-:W-:Y:S04]  /*c180*/  STS.U16 [R64+0x14], R22 ;  /* 0x0000141640007388 */ /* 0x000fe80000000400 */
[----:B------:R-:W-:Y:S04]  /*c190*/  STS.U16 [R65+0x16], R27 ;  /* 0x0000161b41007388 */ /* 0x000fe80000000400 */
[----:B------:R0:W-:Y:S04]  /*c1a0*/  STS.U16 [R66+0x18], R20 ;  /* 0x0000181442007388 */ /* 0x0001e80000000400 */
[----:B------:R-:W-:Y:S04]  /*c1b0*/  STS.U16 [R67+0x1a], R28 ;  /* 0x00001a1c43007388 */ /* 0x000fe80000000400 */
[----:B------:R1:W-:Y:S01]  /*c1c0*/  STS.U16 [R68+0x1c], R21 ;  /* 0x00001c1544007388 */ /* 0x0003e20000000400 */
[----:B0-----:R-:W-:-:S03]  /*c1d0*/  IMAD R20, R136, c[0x0][0x2f8], RZ ;  /* 0x0000be0088147a24 */ /* 0x001fc600078e02ff */
[----:B------:R-:W-:Y:S01]  /*c1e0*/  STS.U16 [R69+0x1e], R30 ;  /* 0x00001e1e45007388 */ /* 0x000fe20000000400 */
[----:B------:R-:W-:-:S06]  /*c1f0*/  NOP ;  /* 0x0000000000007918 */ /* 0x000fcc0000000000 */
[----:B------:R-:W-:Y:S01]  /*c200*/  LDS.U16 R123, [R123] ;  /* 0x000000007b7b7984 */ /* 0x000fe20000000400 */
[----:B-1----:R-:W-:-:S03]  /*c210*/  IMAD R21, R137, c[0x0][0x2fc], R20 ;  /* 0x0000bf0089157a24 */ /* 0x002fc600078e0214 */
        /* <DEDUP_REMOVED lines=17> */
[----:B0-----:R-:W-:-:S05]  /*c330*/  IMAD.WIDE.U32 R16, R137, c[0x0][0x2f8], RZ ;  /* 0x0000be0089107a25 */ /* 0x001fca00078e00ff */
[----:B------:R-:W-:Y:S01]  /*c340*/  IADD3 R43, R17, R21, RZ ;  /* 0x00000015112b7210 */ /* 0x000fe20007ffe0ff */
[----:B------:R-:W0:Y:S02]  /*c350*/  LDS R39, [0x840] ;  /* 0x00084000ff277984 */ /* 0x000e240000000800 */
[C---:B0-----:R-:W-:Y:S02]  /*c360*/  ISETP.GE.AND P0, PT, R124.reuse, R39, PT ;  /* 0x000000277c00720c */ /* 0x041fe40003f06270 */
        /* <DEDUP_REMOVED lines=12> */
.L_x_4256:
[----:B------:R-:W-:Y:S05]  /*c430*/  BSYNC B0 ;  /* 0x0000000000007941 */ /* 0x000fea0003800000 */
.L_x_4255:
[----:B------:R-:W-:Y:S01]  /*c440*/  MOV R17, R43 ;  /* 0x0000002b00117202 */ /* 0x000fe20000000f00 */
[----:B0-----:R-:W-:Y:S01]  /*c450*/  IMAD R20, R138, c[0x0][0x300], RZ ;  /* 0x0000c0008a147a24 */ /* 0x001fe200078e02ff */
[----:B------:R-:W-:Y:S01]  /*c460*/  LEA R18, P1, R124, c[0x0][0x340], 0x1 ;  /* 0x0000d0007c127a11 */ /* 0x000fe200078208ff */
[----:B------:R-:W-:Y:S01]  /*c470*/  UIADD3 UR10, UP0, UR10, -0x800, URZ ;  /* 0xfffff8000a0a7890 */ /* 0x000fe2000ff1e03f */
[-C--:B------:R-:W-:Y:S01]  /*c480*/  ISETP.GE.AND P3, PT, R15, R39.reuse, PT ;  /* 0x000000270f00720c */ /* 0x080fe20003f66270 */
[C---:B------:R-:W-:Y:S01]  /*c490*/  IMAD.WIDE.U32 R16, R139.reuse, c[0x0][0x300], R16 ;  /* 0x0000c0008b107a25 */ /* 0x040fe200078e0010 */
[-C--:B------:R-:W-:Y:S01]  /*c4a0*/  ISETP.GE.AND P4, PT, R14, R39.reuse, PT ;  /* 0x000000270e00720c */ /* 0x080fe20003f86270 */
[----:B------:R-:W-:Y:S01]  /*c4b0*/  UIADD3 UR12, UP1, UR12, -0x800, URZ ;  /* 0xfffff8000c0c7890 */ /* 0x000fe2000ff3e03f */
[----:B------:R-:W-:Y:S01]  /*c4c0*/  LEA.HI.X R15, R124, c[0x0][0x344], R41, 0x1, P1 ;  /* 0x0000d1007c0f7a11 */ /* 0x000fe200008f0c29 */
[----:B------:R-:W-:Y:S01]  /*c4d0*/  IMAD R20, R139, c[0x0][0x304], R20 ;  /* 0x0000c1008b147a24 */ /* 0x000fe200078e0214 */
[----:B------:R-:W-:Y:S01]  /*c4e0*/  IADD3 R16, P0, R95, R16, RZ ;  /* 0x000000105f107210 */ /* 0x000fe20007f1e0ff */
[----:B------:R-:W-:Y:S01]  /*c4f0*/  UIADD3 UR8, UP2, UR8, -0x800, URZ ;  /* 0xfffff80008087890 */ /* 0x000fe2000ff5e03f */
[-C--:B------:R-:W-:Y:S01]  /*c500*/  ISETP.GE.AND P5, PT, R0, R39.reuse, PT ;  /* 0x000000270000720c */ /* 0x080fe20003fa6270 */
        /* <DEDUP_REMOVED lines=37> */
.L_x_4182:
        /* <DEDUP_REMOVED lines=29> */
.L_x_4259:
[----:B------:R-:W-:Y:S05]  /*c930*/  BSYNC B0 ;  /* 0x0000000000007941 */ /* 0x000fea0003800000 */
.L_x_4258:
[----:B------:R-:W-:Y:S01]  /*c940*/  BSSY B0, `(.L_x_4260) ;  /* 0x000001d000007945 */ /* 0x000fe20003800000 */
[----:B------:R-:W-:Y:S05]  /*c950*/  @!P0 BRA `(.L_x_4261) ;  /* 0x000001a000008947 */ /* 0x000fea0003800000 */
[----:B------:R-:W-:Y:S06]  /*c960*/  BAR.SYNC.DEFER_BLOCKING 0x0 ;  /* 0x0000000000007b1d */ /* 0x000fec0000010000 */
[----:B------:R-:W4:Y:S04]  /*c970*/  SHFL.DOWN P0, R0, R133, 0x1, 0x1f ;  /* 0x08201f0085007f89 */ /* 0x000f280000000000 */
[----:B------:R-:W5:Y:S04]  /*c980*/  S2R R6, SR_LANEID ;  /* 0x0000000000067919 */ /* 0x000f680000000000 */
[----:B------:R-:W0:Y:S01]  /*c990*/  S2R R21, SR_TID.X ;  /* 0x0000000000157919 */ /* 0x000e220000002100 */
[----:B----4-:R-:W-:Y:S01]  /*c9a0*/  @P0 FADD R0, R0, R133 ;  /* 0x0000008500000221 */ /* 0x010fe20000000000 */
[----:B-----5:R-:W-:-:S04]  /*c9b0*/  ISETP.NE.AND P2, PT, R6, RZ, PT ;  /* 0x000000ff0600720c */ /* 0x020fc80003f45270 */
[----:B------:R-:W4:Y:S01]  /*c9c0*/  SHFL.DOWN P0, R3, R0, 0x2, 0x1f ;  /* 0x08401f0000037f89 */ /* 0x000f220000000000 */
[----:B0-----:R-:W-:-:S08]  /*c9d0*/  ISETP.NE.AND P1, PT, R21, RZ, PT ;  /* 0x000000ff1500720c */ /* 0x001fd00003f25270 */
[----:B------:R-:W-:-:S04]  /*c9e0*/  @!P2 SHF.R.S32.HI R6, RZ, 0x1f, R21 ;  /* 0x0000001fff06a819 */ /* 0x000fc80000011415 */
[----:B------:R-:W-:Y:S01]  /*c9f0*/  @!P2 LEA.HI R6, R6, R21, RZ, 0x5 ;  /* 0x000000150606a211 */ /* 0x000fe200078f28ff */
[----:B----4-:R-:W-:-:S05]  /*ca00*/  @P0 FADD R3, R0, R3 ;  /* 0x0000000300030221 */ /* 0x010fca0000000000 */
[----:B------:R-:W0:Y:S02]  /*ca10*/  SHFL.DOWN P0, R2, R3, 0x4, 0x1f ;  /* 0x08801f0003027f89 */ /* 0x000e240000000000 */
[----:B0-----:R-:W-:Y:S01]  /*ca20*/  @P0 FADD R2, R3, R2 ;  /* 0x0000000203020221 */ /* 0x001fe20000000000 */
[----:B------:R-:W-:-:S04]  /*ca30*/  @!P2 SHF.R.S32.HI R3, RZ, 0x5, R6 ;  /* 0x00000005ff03a819 */ /* 0x000fc80000011406 */
        /* <DEDUP_REMOVED lines=12> */
.L_x_4261:
[----:B------:R-:W4:Y:S02]  /*cb00*/  S2R R21, SR_TID.X ;  /* 0x0000000000157919 */ /* 0x000f240000002100 */
.L_x_4262:
[----:B------:R-:W-:Y:S05]  /*cb10*/  BSYNC B0 ;  /* 0x0000000000007941 */ /* 0x000fea0003800000 */
.L_x_4260:
        /* <DEDUP_REMOVED lines=22> */
.L_x_4263:
        /* <DEDUP_REMOVED lines=64> */
.L_x_4220:
[----:B------:R-:W-:Y:S01]  /*d080*/  HFMA2.MMA R67, -RZ, RZ, 0, 5.9604644775390625e-08 ;  /* 0x00000001ff437435 */ /* 0x000fe200000001ff */
[----:B------:R-:W-:Y:S02]  /*d090*/  MOV R212, R66 ;  /* 0x0000004200d47202 */ /* 0x000fe40000000f00 */
[----:B------:R-:W-:Y:S02]  /*d0a0*/  MOV R68, RZ ;  /* 0x000000ff00447202 */ /* 0x000fe40000000f00 */
[----:B------:R-:W-:-:S02]  /*d0b0*/  MOV R69, 0xffffffff ;  /* 0xffffffff00457802 */ /* 0x000fc40000000f00 */
[----:B------:R-:W-:Y:S02]  /*d0c0*/  MOV R64, 0xd0e0 ;  /* 0x0000d0e000407802 */ /* 0x000fe40000000f00 */
[----:B-1---5:R-:W-:Y:S05]  /*d0d0*/  CALL.REL.NOINC `($__internal_104_$__cuda_sm70_shflsync_up) ;  /* 0x00001e5000007944 */ /* 0x022fea0003c00000 */
[----:B-1----:R-:W-:Y:S01]  /*d0e0*/  MOV R211, R69 ;  /* 0x0000004500d37202 */ /* 0x002fe20000000f00 */
[----:B0-----:R-:W-:Y:S05]  /*d0f0*/  BRA `(.L_x_4264) ;  /* 0xffff916000007947 */ /* 0x001fea000383ffff */
.L_x_4221:
[----:B------:R-:W-:Y:S01]  /*d100*/  HFMA2.MMA R67, -RZ, RZ, 0, 5.9604644775390625e-08 ;  /* 0x00000001ff437435 */ /* 0x000fe200000001ff */
[----:B------:R-:W-:Y:S02]  /*d110*/  MOV R212, R214 ;  /* 0x000000d600d47202 */ /* 0x000fe40000000f00 */
[----:B------:R-:W-:Y:S02]  /*d120*/  MOV R68, RZ ;  /* 0x000000ff00447202 */ /* 0x000fe40000000f00 */
[----:B------:R-:W-:Y:S02]  /*d130*/  MOV R69, 0xffffffff ;  /* 0xffffffff00457802 */ /* 0x000fe40000000f00 */
[----:B------:R-:W-:Y:S02]  /*d140*/  MOV R64, 0xd160 ;  /* 0x0000d16000407802 */ /* 0x000fe40000000f00 */
[----:B012--5:R-:W-:Y:S05]  /*d150*/  CALL.REL.NOINC `($__internal_104_$__cuda_sm70_shflsync_up) ;  /* 0x00001dd000007944 */ /* 0x027fea0003c00000 */
[----:B0-----:R-:W-:Y:S01]  /*d160*/  HFMA2.MMA R67, -RZ, RZ, 0, 5.9604644775390625e-08 ;  /* 0x00000001ff437435 */ /* 0x001fe200000001ff */
[----:B-1----:R-:W-:Y:S02]  /*d170*/  MOV R213, R69 ;  /* 0x0000004500d57202 */ /* 0x002fe40000000f00 */
[----:B------:R-:W-:-:S02]  /*d180*/  MOV R212, R70 ;  /* 0x0000004600d47202 */ /* 0x000fc40000000f00 */
[----:B------:R-:W-:Y:S02]  /*d190*/  MOV R68, RZ ;  /* 0x000000ff00447202 */ /* 0x000fe40000000f00 */
[----:B------:R-:W-:Y:S02]  /*d1a0*/  MOV R69, 0xffffffff ;  /* 0xffffffff00457802 */ /* 0x000fe40000000f00 */
[----:B------:R-:W-:Y:S02]  /*d1b0*/  MOV R64, 0xd1d0 ;  /* 0x0000d1d000407802 */ /* 0x000fe40000000f00 */
[----:B------:R-:W-:Y:S05]  /*d1c0*/  CALL.REL.NOINC `($__internal_104_$__cuda_sm70_shflsync_up) ;  /* 0x00001d6000007944 */ /* 0x000fea0003c00000 */
[----:B0-----:R-:W-:Y:S01]  /*d1d0*/  HFMA2.MMA R67, -RZ, RZ, 0, 5.9604644775390625e-08 ;  /* 0x00000001ff437435 */ /* 0x001fe200000001ff */
[----:B-1----:R-:W-:Y:S02]  /*d1e0*/  MOV R215, R69 ;  /* 0x0000004500d77202 */ /* 0x002fe40000000f00 */
[----:B------:R-:W-:Y:S02]  /*d1f0*/  MOV R212, R71 ;  /* 0x0000004700d47202 */ /* 0x000fe40000000f00 */
[----:B------:R-:W-:Y:S02]  /*d200*/  MOV R68, RZ ;  /* 0x000000ff00447202 */ /* 0x000fe40000000f00 */
[----:B------:R-:W-:-:S02]  /*d210*/  MOV R69, 0xffffffff ;  /* 0xffffffff00457802 */ /* 0x000fc40000000f00 */
[----:B------:R-:W-:Y:S02]  /*d220*/  MOV R64, 0xd240 ;  /* 0x0000d24000407802 */ /* 0x000fe40000000f00 */
[----:B------:R-:W-:Y:S05]  /*d230*/  CALL.REL.NOINC `($__internal_104_$__cuda_sm70_shflsync_up) ;  /* 0x00001cf000007944 */ /* 0x000fea0003c00000 */
        /* <DEDUP_REMOVED lines=20> */
[----:B------:R-:W-:Y:S05]  /*d380*/  CALL.REL.NOINC `($__internal_104_$__cuda_sm70_shflsync_up) ;  /* 0x00001ba000007944 */ /* 0x000fea0003c00000 */
[----:B0-----:R-:W-:Y:S01]  /*d390*/  HFMA2.MMA R67, -RZ, RZ, 0, 1.1920928955078125e-07 ;  /* 0x00000002ff437435 */ /* 0x001fe200000001ff */
[----:B-1----:R-:W-:Y:S02]  /*d3a0*/  MOV R66, R69 ;  /* 0x0000004500427202 */ /* 0x002fe40000000f00 */
[----:B------:R-:W-:Y:S02]  /*d3b0*/  MOV R212, R216 ;  /* 0x000000d800d47202 */ /* 0x000fe40000000f00 */
[----:B------:R-:W-:Y:S02]  /*d3c0*/  MOV R68, RZ ;  /* 0x000000ff00447202 */ /* 0x000fe40000000f00 */
[----:B------:R-:W-:Y:S02]  /*d3d0*/  MOV R69, 0xffffffff ;  /* 0xffffffff00457802 */ /* 0x000fe40000000f00 */
[----:B------:R-:W-:Y:S02]  /*d3e0*/  MOV R64, 0xd400 ;  /* 0x0000d40000407802 */ /* 0x000fe40000000f00 */
[----:B------:R-:W-:Y:S05]  /*d3f0*/  CALL.REL.NOINC `($__internal_104_$__cuda_sm70_shflsync_up) ;  /* 0x00001b3000007944 */ /* 0x000fea0003c00000 */
[----:B0-----:R-:W-:Y:S01]  /*d400*/  HFMA2.MMA R67, -RZ, RZ, 0, 1.1920928955078125e-07 ;  /* 0x00000002ff437435 */ /* 0x001fe200000001ff */
[----:B-1----:R-:W-:-:S02]  /*d410*/  MOV R70, R69 ;  /* 0x0000004500467202 */ /* 0x002fc40000000f00 */
[----:B------:R-:W-:Y:S02]  /*d420*/  MOV R212, R214 ;  /* 0x000000d600d47202 */ /* 0x000fe40000000f00 */
[----:B------:R-:W-:Y:S02]  /*d430*/  MOV R68, RZ ;  /* 0x000000ff00447202 */ /* 0x000fe40000000f00 */
[----:B------:R-:W-:Y:S02]  /*d440*/  MOV R69, 0xffffffff ;  /* 0xffffffff00457802 */ /* 0x000fe40000000f00 */
[----:B------:R-:W-:Y:S02]  /*d450*/  MOV R64, 0xd470 ;  /* 0x0000d47000407802 */ /* 0x000fe40000000f00 */
[----:B------:R-:W-:Y:S05]  /*d460*/  CALL.REL.NOINC `($__internal_104_$__cuda_sm70_shflsync_up) ;  /* 0x00001ac000007944 */ /* 0x000fea0003c00000 */
[----:B0-----:R-:W-:Y:S01]  /*d470*/  HFMA2.MMA R67, -RZ, RZ, 0, 1.1920928955078125e-07 ;  /* 0x00000002ff437435 */ /* 0x001fe200000001ff */
[----:B-1----:R-:W-:Y:S02]  /*d480*/  MOV R71, R69 ;  /* 0x0000004500477202 */ /* 0x002fe40000000f00 */
[----:B------:R-:W-:Y:S02]  /*d490*/  MOV R212, R213 ;  /* 0x000000d500d47202 */ /* 0x000fe40000000f00 */
[----:B------:R-:W-:-:S02]  /*d4a0*/  MOV R68, RZ ;  /* 0x000000ff00447202 */ /* 0x000fc40000000f00 */
[----:B------:R-:W-:Y:S02]  /*d4b0*/  MOV R69, 0xffffffff ;  /* 0xffffffff00457802 */ /* 0x000fe40000000f00 */
[----:B------:R-:W-:Y:S02]  /*d4c0*/  MOV R64, 0xd4e0 ;  /* 0x0000d4e000407802 */ /* 0x000fe40000000f00 */
[----:B------:R-:W-:Y:S05]  /*d4d0*/  CALL.REL.NOINC `($__internal_104_$__cuda_sm70_shflsync_up) ;  /* 0x00001a5000007944 */ /* 0x000fea0003c00000 */
        /* <DEDUP_REMOVED lines=17> */
[----:B------:R-:W-:Y:S05]  /*d5f0*/  CALL.REL.NOINC `($__internal_104_$__cuda_sm70_shflsync_up) ;  /* 0x0000193000007944 */ /* 0x000fea0003c00000 */
[----:B0-----:R-:W-:Y:S01]  /*d600*/  HFMA2.MMA R67, -RZ, RZ, 0, 2.384185791015625e-07 ;  /* 0x00000004ff437435 */ /* 0x001fe200000001ff */
[----:B-1----:R-:W-:-:S02]  /*d610*/  MOV R66, R69 ;  /* 0x0000004500427202 */ /* 0x002fc40000000f00 */
[----:B------:R-:W-:Y:S02]  /*d620*/  MOV R212, R216 ;  /* 0x000000d800d47202 */ /* 0x000fe40000000f00 */
[----:B------:R-:W-:Y:S02]  /*d630*/  MOV R68, RZ ;  /* 0x000000ff00447202 */ /* 0x000fe40000000f00 */
[----:B------:R-:W-:Y:S02]  /*d640*/  MOV R69, 0xffffffff ;  /* 0xffffffff00457802 */ /* 0x000fe40000000f00 */
[----:B------:R-:W-:Y:S02]  /*d650*/  MOV R64, 0xd670 ;  /* 0x0000d67000407802 */ /* 0x000fe40000000f00 */
[----:B------:R-:W-:Y:S05]  /*d660*/  CALL.REL.NOINC `($__internal_104_$__cuda_sm70_shflsync_up) ;  /* 0x000018c000007944 */ /* 0x000fea0003c00000 */
[----:B0-----:R-:W-:Y:S01]  /*d670*/  HFMA2.MMA R67, -RZ, RZ, 0, 2.384185791015625e-07 ;  /* 0x00000004ff437435 */ /* 0x001fe200000001ff */
[----:B-1----:R-:W-:Y:S02]  /*d680*/  MOV R70, R69 ;  /* 0x0000004500467202 */ /* 0x002fe40000000f00 */
[----:B------:R-:W-:Y:S02]  /*d690*/  MOV R212, R214 ;  /* 0x000000d600d47202 */ /* 0x000fe40000000f00 */
[----:B------:R-:W-:-:S02]  /*d6a0*/  MOV R68, RZ ;  /* 0x000000ff00447202 */ /* 0x000fc40000000f00 */
[----:B------:R-:W-:Y:S02]  /*d6b0*/  MOV R69, 0xffffffff ;  /* 0xffffffff00457802 */ /* 0x000fe40000000f00 */
[----:B------:R-:W-:Y:S02]  /*d6c0*/  MOV R64, 0xd6e0 ;  /* 0x0000d6e000407802 */ /* 0x000fe40000000f00 */
[----:B------:R-:W-:Y:S05]  /*d6d0*/  CALL.REL.NOINC `($__internal_104_$__cuda_sm70_shflsync_up) ;  /* 0x0000185000007944 */ /* 0x000fea0003c00000 */
[----:B0-----:R-:W-:Y:S01]  /*d6e0*/  HFMA2.MMA R67, -RZ, RZ, 0, 2.384185791015625e-07 ;  /* 0x00000004ff437435 */ /* 0x001fe200000001ff */
[----:B-1----:R-:W-:Y:S02]  /*d6f0*/  MOV R71, R69 ;  /* 0x0000004500477202 */ /* 0x002fe40000000f00 */
[----:B------:R-:W-:Y:S02]  /*d700*/  MOV R212, R213 ;  /* 0x000000d500d47202 */ /* 0x000fe40000000f00 */
[----:B------:R-:W-:Y:S02]  /*d710*/  MOV R68, RZ ;  /* 0x000000ff00447202 */ /* 0x000fe40000000f00 */
[----:B------:R-:W-:Y:S02]  /*d720*/  MOV R69, 0xffffffff ;  /* 0xffffffff00457802 */ /* 0x000fe40000000f00 */
[----:B------:R-:W-:-:S02]  /*d730*/  MOV R64, 0xd750 ;  /* 0x0000d75000407802 */ /* 0x000fc40000000f00 */
[----:B------:R-:W-:Y:S05]  /*d740*/  CALL.REL.NOINC `($__internal_104_$__cuda_sm70_shflsync_up) ;  /* 0x000017e000007944 */ /* 0x000fea0003c00000 */
        /* <DEDUP_REMOVED lines=19> */
[----:B------:R-:W-:Y:S05]  /*d880*/  CALL.REL.NOINC `($__internal_104_$__cuda_sm70_shflsync_up) ;  /* 0x000016a000007944 */ /* 0x000fea0003c00000 */
[----:B0-----:R-:W-:Y:S01]  /*d890*/  HFMA2.MMA R67, -RZ, RZ, 0, 4.76837158203125e-07 ;  /* 0x00000008ff437435 */ /* 0x001fe200000001ff */
[----:B-1----:R-:W-:Y:S02]  /*d8a0*/  MOV R66, R69 ;  /* 0x0000004500427202 */ /* 0x002fe40000000f00 */
[----:B------:R-:W-:Y:S02]  /*d8b0*/  MOV R212, R216 ;  /* 0x000000d800d47202 */ /* 0x000fe40000000f00 */
[----:B------:R-:W-:Y:S02]  /*d8c0*/  MOV R68, RZ ;  /* 0x000000ff00447202 */ /* 0x000fe40000000f00 */
[----:B------:R-:W-:Y:S02]  /*d8d0*/  MOV R69, 0xffffffff ;  /* 0xffffffff00457802 */ /* 0x000fe40000000f00 */
[----:B------:R-:W-:-:S02]  /*d8e0*/  MOV R64, 0xd900 ;  /* 0x0000d90000407802 */ /* 0x000fc40000000f00 */
[----:B------:R-:W-:Y:S05]  /*d8f0*/  CALL.REL.NOINC `($__internal_104_$__cuda_sm70_shflsync_up) ;  /* 0x0000163000007944 */ /* 0x000fea0003c00000 */
[----:B0-----:R-:W-:Y:S01]  /*d900*/  HFMA2.MMA R67, -RZ, RZ, 0, 4.76837158203125e-07 ;  /* 0x00000008ff437435 */ /* 0x001fe200000001ff */
[----:B-1----:R-:W-:-:S02]  /*d910*/  MOV R70, R69 ;  /* 0x0000004500467202 */ /* 0x002fc40000000f00 */
[----:B------:R-:W-:Y:S02]  /*d920*/  MOV R212, R225 ;  /* 0x000000e100d47202 */ /* 0x000fe40000000f00 */
[----:B------:R-:W-:Y:S02]  /*d930*/  MOV R68, RZ ;  /* 0x000000ff00447202 */ /* 0x000fe40000000f00 */
[----:B------:R-:W-:Y:S02]  /*d940*/  MOV R69, 0xffffffff ;  /* 0xffffffff00457802 */ /* 0x000fe40000000f00 */
[----:B------:R-:W-:Y:S02]  /*d950*/  MOV R64, 0xd970 ;  /* 0x0000d97000407802 */ /* 0x000fe40000000f00 */
[----:B------:R-:W-:Y:S05]  /*d960*/  CALL.REL.NOINC `($__internal_104_$__cuda_sm70_shflsync_up) ;  /* 0x000015c000007944 */ /* 0x000fea0003c00000 */
[----:B0-----:R-:W-:Y:S01]  /*d970*/  HFMA2.MMA R67, -RZ, RZ, 0, 4.76837158203125e-07 ;  /* 0x00000008ff437435 */ /* 0x001fe200000001ff */
[----:B-1----:R-:W-:Y:S02]  /*d980*/  MOV R71, R69 ;  /* 0x0000004500477202 */ /* 0x002fe40000000f00 */
[----:B------:R-:W-:Y:S02]  /*d990*/  MOV R212, R215 ;  /* 0x000000d700d47202 */ /* 0x000fe40000000f00 */
[----:B------:R-:W-:-:S02]  /*d9a0*/  MOV R68, RZ ;  /* 0x000000ff00447202 */ /* 0x000fc40000000f00 */
[----:B------:R-:W-:Y:S02]  /*d9b0*/  MOV R69, 0xffffffff ;  /* 0xffffffff00457802 */ /* 0x000fe40000000f00 */
[----:B------:R-:W-:Y:S02]  /*d9c0*/  MOV R64, 0xd9e0 ;  /* 0x0000d9e000407802 */ /* 0x000fe40000000f00 */
[----:B------:R-:W-:Y:S05]  /*d9d0*/  CALL.REL.NOINC `($__internal_104_$__cuda_sm70_shflsync_up) ;  /* 0x0000155000007944 */ /* 0x000fea0003c00000 */
        /* <DEDUP_REMOVED lines=20> */
[----:B------:R-:W-:Y:S05]  /*db20*/  CALL.REL.NOINC `($__internal_104_$__cuda_sm70_shflsync_up) ;  /* 0x0000140000007944 */ /* 0x000fea0003c00000 */
[----:B0-----:R-:W-:Y:S01]  /*db30*/  HFMA2.MMA R67, -RZ, RZ, 0, 9.5367431640625e-07 ;  /* 0x00000010ff437435 */ /* 0x001fe200000001ff */
[----:B-1----:R-:W-:Y:S02]  /*db40*/  MOV R214, R69 ;  /* 0x0000004500d67202 */ /* 0x002fe40000000f00 */
[----:B------:R-:W-:Y:S02]  /*db50*/  MOV R212, R213 ;  /* 0x000000d500d47202 */ /* 0x000fe40000000f00 */
[----:B------:R-:W-:Y:S02]  /*db60*/  MOV R68, RZ ;  /* 0x000000ff00447202 */ /* 0x000fe40000000f00 */
[----:B------:R-:W-:Y:S02]  /*db70*/  MOV R69, 0xffffffff ;  /* 0xffffffff00457802 */ /* 0x000fe40000000f00 */
[----:B------:R-:W-:-:S02]  /*db80*/  MOV R64, 0xdba0 ;  /* 0x0000dba000407802 */ /* 0x000fc40000000f00 */
[----:B------:R-:W-:Y:S05]  /*db90*/  CALL.REL.NOINC `($__internal_104_$__cuda_sm70_shflsync_up) ;  /* 0x0000139000007944 */ /* 0x000fea0003c00000 */
[----:B0-----:R-:W-:Y:S01]  /*dba0*/  HFMA2.MMA R67, -RZ, RZ, 0, 9.5367431640625e-07 ;  /* 0x00000010ff437435 */ /* 0x001fe200000001ff */
[----:B-1----:R-:W-:-:S02]  /*dbb0*/  MOV R216, R69 ;  /* 0x0000004500d87202 */ /* 0x002fc40000000f00 */
[----:B------:R-:W-:Y:S02]  /*dbc0*/  MOV R212, R225 ;  /* 0x000000e100d47202 */ /* 0x000fe40000000f00 */
[----:B------:R-:W-:Y:S02]  /*dbd0*/  MOV R68, RZ ;  /* 0x000000ff00447202 */ /* 0x000fe40000000f00 */
[----:B------:R-:W-:Y:S02]  /*dbe0*/  MOV R69, 0xffffffff ;  /* 0xffffffff00457802 */ /* 0x000fe40000000f00 */
[----:B------:R-:W-:Y:S02]  /*dbf0*/  MOV R64, 0xdc10 ;  /* 0x0000dc1000407802 */ /* 0x000fe40000000f00 */
[----:B------:R-:W-:Y:S05]  /*dc00*/  CALL.REL.NOINC `($__internal_104_$__cuda_sm70_shflsync_up) ;  /* 0x0000132000007944 */ /* 0x000fea0003c00000 */
[----:B0-----:R-:W-:Y:S01]  /*dc10*/  HFMA2.MMA R67, -RZ, RZ, 0, 9.5367431640625e-07 ;  /* 0x00000010ff437435 */ /* 0x001fe200000001ff */
[----:B-1----:R-:W-:Y:S02]  /*dc20*/  MOV R226, R69 ;  /* 0x0000004500e27202 */ /* 0x002fe40000000f00 */
[----:B------:R-:W-:Y:S02]  /*dc30*/  MOV R212, R215 ;  /* 0x000000d700d47202 */ /* 0x000fe40000000f00 */
[----:B------:R-:W-:-:S02]  /*dc40*/  MOV R68, RZ ;  /* 0x000000ff00447202 */ /* 0x000fc40000000f00 */
[----:B------:R-:W-:Y:S02]  /*dc50*/  MOV R69, 0xffffffff ;  /* 0xffffffff00457802 */ /* 0x000fe40000000f00 */
[----:B------:R-:W-:Y:S02]  /*dc60*/  MOV R64, 0xdc80 ;  /* 0x0000dc8000407802 */ /* 0x000fe40000000f00 */
[----:B------:R-:W-:Y:S05]  /*dc70*/  CALL.REL.NOINC `($__internal_104_$__cuda_sm70_shflsync_up) ;  /* 0x000012b000007944 */ /* 0x000fea0003c00000 */
[----:B01----:R-:W-:Y:S05]  /*dc80*/  BRA `(.L_x_4265) ;  /* 0xffff8a3000007947 */ /* 0x003fea000383ffff */
.L_x_4226:
[----:B0-----:R-:W-:Y:S01]  /*dc90*/  HFMA2.MMA R67, -RZ, RZ, 0, 5.9604644775390625e-08 ;  /* 0x00000001ff437435 */ /* 0x001fe200000001ff */
[----:B------:R-:W-:Y:S02]  /*dca0*/  MOV R68, RZ ;  /* 0x000000ff00447202 */ /* 0x000fe40000000f00 */
[----:B------:R-:W-:Y:S02]  /*dcb0*/  MOV R69, 0xffffffff ;  /* 0xffffffff00457802 */ /* 0x000fe40000000f00 */
[----:B------:R-:W-:Y:S02]  /*dcc0*/  MOV R64, 0xdce0 ;  /* 0x0000dce000407802 */ /* 0x000fe40000000f00 */
[----:B-1---5:R-:W-:Y:S05]  /*dcd0*/  CALL.REL.NOINC `($__internal_104_$__cuda_sm70_shflsync_up) ;  /* 0x0000125000007944 */ /* 0x022fea0003c00000 */
        /* <DEDUP_REMOVED lines=14> */
[----:B0-----:R-:W-:Y:S01]  /*ddc0*/  HFMA2.MMA R67, -RZ, RZ, 0, 5.9604644775390625e-08 ;  /* 0x00000001ff437435 */ /* 0x001fe200000001ff */
[----:B-1----:R-:W-:Y:S02]  /*ddd0*/  MOV R211, R69 ;  /* 0x0000004500d37202 */ /* 0x002fe40000000f00 */
[----:B------:R-:W-:Y:S02]  /*dde0*/  MOV R212, R70 ;  /* 0x0000004600d47202 */ /* 0x000fe40000000f00 */
[----:B------:R-:W-:Y:S02]  /*ddf0*/  MOV R68, RZ ;  /* 0x000000ff00447202 */ /* 0x000fe40000000f00 */
[----:B------:R-:W-:Y:S02]  /*de00*/  MOV R69, 0xffffffff ;  /* 0xffffffff00457802 */ /* 0x000fe40000000f00 */
[----:B------:R-:W-:Y:S02]  /*de10*/  MOV R64, 0xde30 ;  /* 0x0000de3000407802 */ /* 0x000fe40000000f00 */
[----:B------:R-:W-:Y:S05]  /*de20*/  CALL.REL.NOINC `($__internal_104_$__cuda_sm70_shflsync_up) ;  /* 0x0000110000007944 */ /* 0x000fea0003c00000 */
[----:B0-----:R-:W-:Y:S01]  /*de30*/  HFMA2.MMA R68, -RZ, RZ, 0, 0 ;  /* 0x00000000ff447435 */ /* 0x001fe200000001ff */
[----:B------:R-:W-:-:S02]  /*de40*/  MOV R212, R66 ;  /* 0x0000004200d47202 */ /* 0x000fc40000000f00 */
[----:B-1----:R-:W-:Y:S02]  /*de50*/  MOV R70, R69 ;  /* 0x0000004500467202 */ /* 0x002fe40000000f00 */
[----:B------:R-:W-:Y:S02]  /*de60*/  MOV R67, R60 ;  /* 0x0000003c00437202 */ /* 0x000fe40000000f00 */
[----:B------:R-:W-:Y:S02]  /*de70*/  MOV R69, 0x1f ;  /* 0x0000001f00457802 */ /* 0x000fe40000000f00 */
[----:B------:R-:W-:Y:S02]  /*de80*/  MOV R66, 0xffffffff ;  /* 0xffffffff00427802 */ /* 0x000fe40000000f00 */
[----:B------:R-:W-:Y:S02]  /*de90*/  MOV R64, 0xdeb0 ;  /* 0x0000deb000407802 */ /* 0x000fe40000000f00 */
[----:B------:R-:W-:Y:S05]  /*dea0*/  CALL.REL.NOINC `($__internal_103_$__cuda_sm70_shflsync_idx_p) ;  /* 0x0000104000007944 */ /* 0x000fea0003c00000 */
[----:B0-----:R-:W-:Y:S01]  /*deb0*/  HFMA2.MMA R68, -RZ, RZ, 0, 0 ;  /* 0x00000000ff447435 */ /* 0x001fe200000001ff */
[----:B-1----:R-:W-:Y:S02]  /*dec0*/  MOV R60, R66 ;  /* 0x00000042003c7202 */ /* 0x002fe40000000f00 */
[----:B------:R-:W-:-:S02]  /*ded0*/  MOV R67, R61 ;  /* 0x0000003d00437202 */ /* 0x000fc40000000f00 */
[----:B------:R-:W-:Y:S02]  /*dee0*/  MOV R69, 0x1f ;  /* 0x0000001f00457802 */ /* 0x000fe40000000f00 */
[----:B------:R-:W-:Y:S02]  /*def0*/  MOV R66, 0xffffffff ;  /* 0xffffffff00427802 */ /* 0x000fe40000000f00 */
[----:B------:R-:W-:Y:S02]  /*df00*/  MOV R64, 0xdf20 ;  /* 0x0000df2000407802 */ /* 0x000fe40000000f00 */
[----:B------:R-:W-:Y:S05]  /*df10*/  CALL.REL.NOINC `($__internal_103_$__cuda_sm70_shflsync_idx_p) ;  /* 0x00000fd000007944 */ /* 0x000fea0003c00000 */
[----:B0-----:R-:W-:Y:S01]  /*df20*/  HFMA2.MMA R68, -RZ, RZ, 0, 0 ;  /* 0x00000000ff447435 */ /* 0x001fe200000001ff */
[----:B-1----:R-:W-:Y:S02]  /*df30*/  MOV R61, R66 ;  /* 0x00000042003d7202 */ /* 0x002fe40000000f00 */
[----:B------:R-:W-:Y:S02]  /*df40*/  MOV R67, R62 ;  /* 0x0000003e00437202 */ /* 0x000fe40000000f00 */
[----:B------:R-:W-:Y:S02]  /*df50*/  MOV R69, 0x1f ;  /* 0x0000001f00457802 */ /* 0x000fe40000000f00 */
[----:B------:R-:W-:-:S02]  /*df60*/  MOV R66, 0xffffffff ;  /* 0xffffffff00427802 */ /* 0x000fc40000000f00 */
[----:B------:R-:W-:Y:S02]  /*df70*/  MOV R64, 0xdf90 ;  /* 0x0000df9000407802 */ /* 0x000fe40000000f00 */
[----:B------:R-:W-:Y:S05]  /*df80*/  CALL.REL.NOINC `($__internal_103_$__cuda_sm70_shflsync_idx_p) ;  /* 0x00000f6000007944 */ /* 0x000fea0003c00000 */
[----:B0-----:R-:W-:Y:S01]  /*df90*/  HFMA2.MMA R68, -RZ, RZ, 0, 0 ;  /* 0x00000000ff447435 */ /* 0x001fe200000001ff */
[----:B-1----:R-:W-:Y:S02]  /*dfa0*/  MOV R62, R66 ;  /* 0x00000042003e7202 */ /* 0x002fe40000000f00 */
[----:B------:R-:W-:Y:S02]  /*dfb0*/  MOV R67, R63 ;  /* 0x0000003f00437202 */ /* 0x000fe40000000f00 */
[----:B------:R-:W-:Y:S02]  /*dfc0*/  MOV R69, 0x1f ;  /* 0x0000001f00457802 */ /* 0x000fe40000000f00 */
[----:B------:R-:W-:Y:S02]  /*dfd0*/  MOV R66, 0xffffffff ;  /* 0xffffffff00427802 */ /* 0x000fe40000000f00 */
[----:B------:R-:W-:Y:S02]  /*dfe0*/  MOV R64, 0xe000 ;  /* 0x0000e00000407802 */ /* 0x000fe40000000f00 */
[----:B------:R-:W-:Y:S05]  /*dff0*/  CALL.REL.NOINC `($__internal_103_$__cuda_sm70_shflsync_idx_p) ;  /* 0x00000ef000007944 */ /* 0x000fea0003c00000 */
[----:B-1----:R-:W-:Y:S01]  /*e000*/  MOV R63, R66 ;  /* 0x00000042003f7202 */ /* 0x002fe20000000f00 */
[----:B0-----:R-:W-:Y:S05]  /*e010*/  BRA `(.L_x_4266) ;  /* 0xffff89c000007947 */ /* 0x001fea000383ffff */
.L_x_4229:
[----:B------:R-:W-:Y:S01]  /*e020*/  HFMA2.MMA R67, -RZ, RZ, 0, 5.9604644775390625e-08 ;  /* 0x00000001ff437435 */ /* 0x000fe200000001ff */
[----:B------:R-:W-:-:S02]  /*e030*/  MOV R66, 0x1f ;  /* 0x0000001f00427802 */ /* 0x000fc40000000f00 */
[----:B------:R-:W-:Y:S02]  /*e040*/  MOV R241, 0xffffffff ;  /* 0xffffffff00f17802 */ /* 0x000fe40000000f00 */
[----:B------:R-:W-:Y:S02]  /*e050*/  MOV R64, 0xe070 ;  /* 0x0000e07000407802 */ /* 0x000fe40000000f00 */
[----:B------:R-:W-:Y:S05]  /*e060*/  CALL.REL.NOINC `($__internal_102_$__cuda_sm70_shflsync_down) ;  /* 0x00000e4000007944 */ /* 0x000fea0003c00000 */
[----:B-1----:R-:W-:Y:S01]  /*e070*/  MOV R69, R241 ;  /* 0x000000f100457202 */ /* 0x002fe20000000f00 */
[----:B0-----:R-:W-:Y:S05]  /*e080*/  BRA `(.L_x_4267) ;  /* 0xffff9bf000007947 */ /* 0x001fea000383ffff */
.L_x_4230:
[----:B------:R-:W-:Y:S01]  /*e090*/  HFMA2.MMA R67, -RZ, RZ, 0, 5.9604644775390625e-08 ;  /* 0x00000001ff437435 */ /* 0x000fe200000001ff */
[----:B0-----:R-:W-:Y:S02]  /*e0a0*/  MOV R68, R233 ;  /* 0x000000e900447202 */ /* 0x001fe40000000f00 */
[----:B------:R-:W-:Y:S02]  /*e0b0*/  MOV R66, 0x1f ;  /* 0x0000001f00427802 */ /* 0x000fe40000000f00 */
[----:B------:R-:W-:Y:S02]  /*e0c0*/  MOV R241, 0xffffffff ;  /* 0xffffffff00f17802 */ /* 0x000fe40000000f00 */
[----:B------:R-:W-:-:S02]  /*e0d0*/  MOV R64, 0xe0f0 ;  /* 0x0000e0f000407802 */ /* 0x000fc40000000f00 */
[----:B-1----:R-:W-:Y:S05]  /*e0e0*/  CALL.REL.NOINC `($__internal_102_$__cuda_sm70_shflsync_down) ;  /* 0x00000dc000007944 */ /* 0x002fea0003c00000 */
[----:B0-----:R-:W-:Y:S01]  /*e0f0*/  HFMA2.MMA R67, -RZ, RZ, 0, 5.9604644775390625e-08 ;  /* 0x00000001ff437435 */ /* 0x001fe200000001ff */
[----:B-1----:R-:W-:-:S02]  /*e100*/  MOV R70, R241 ;  /* 0x000000f100467202 */ /* 0x002fc40000000f00 */
[----:B------:R-:W-:Y:S02]  /*e110*/  MOV R68, R232 ;  /* 0x000000e800447202 */ /* 0x000fe40000000f00 */
[----:B------:R-:W-:Y:S02]  /*e120*/  MOV R66, 0x1f ;  /* 0x0000001f00427802 */ /* 0x000fe40000000f00 */
[----:B------:R-:W-:Y:S02]  /*e130*/  MOV R241, 0xffffffff ;  /* 0xffffffff00f17802 */ /* 0x000fe40000000f00 */
[----:B------:R-:W-:Y:S02]  /*e140*/  MOV R64, 0xe160 ;  /* 0x0000e16000407802 */ /* 0x000fe40000000f00 */
[----:B------:R-:W-:Y:S05]  /*e150*/  CALL.REL.NOINC `($__internal_102_$__cuda_sm70_shflsync_down) ;  /* 0x00000d5000007944 */ /* 0x000fea0003c00000 */
[----:B0-----:R-:W-:Y:S01]  /*e160*/  HFMA2.MMA R67, -RZ, RZ, 0, 5.9604644775390625e-08 ;  /* 0x00000001ff437435 */ /* 0x001fe200000001ff */
[----:B-1----:R-:W-:Y:S02]  /*e170*/  MOV R234, R241 ;  /* 0x000000f100ea7202 */ /* 0x002fe40000000f00 */
[----:B------:R-:W-:Y:S02]  /*e180*/  MOV R68, R71 ;  /* 0x0000004700447202 */ /* 0x000fe40000000f00 */
[----:B------:R-:W-:-:S02]  /*e190*/  MOV R66, 0x1f ;  /* 0x0000001f00427802 */ /* 0x000fc40000000f00 */
[----:B------:R-:W-:Y:S02]  /*e1a0*/  MOV R241, 0xffffffff ;  /* 0xffffffff00f17802 */ /* 0x000fe40000000f00 */
[----:B------:R-:W-:Y:S02]  /*e1b0*/  MOV R64, 0xe1d0 ;  /* 0x0000e1d000407802 */ /* 0x000fe40000000f00 */
[----:B------:R-:W-:Y:S05]  /*e1c0*/  CALL.REL.NOINC `($__internal_102_$__cuda_sm70_shflsync_down) ;  /* 0x00000ce000007944 */ /* 0x000fea0003c00000 */
[----:B01----:R-:W-:Y:S05]  /*e1d0*/  BRA `(.L_x_4268) ;  /* 0xffff9ae000007947 */ /* 0x003fea000383ffff */
.L_x_4233:
[----:B------:R-:W-:Y:S01]  /*e1e0*/  HFMA2.MMA R67, -RZ, RZ, 0, 1.1920928955078125e-07 ;  /* 0x00000002ff437435 */ /* 0x000fe200000001ff */
[----:B0-----:R-:W-:Y:S02]  /*e1f0*/  MOV R68, R236 ;  /* 0x000000ec00447202 */ /* 0x001fe40000000f00 */
[----:B------:R-:W-:Y:S02]  /*e200*/  MOV R66, 0x1f ;  /* 0x0000001f00427802 */ /* 0x000fe40000000f00 */
[----:B------:R-:W-:Y:S02]  /*e210*/  MOV R241, 0xffffffff ;  /* 0xffffffff00f17802 */ /* 0x000fe40000000f00 */
[----:B------:R-:W-:Y:S02]  /*e220*/  MOV R64, 0xe240 ;  /* 0x0000e24000407802 */ /* 0x000fe40000000f00 */
[----:B-1234-:R-:W-:Y:S05]  /*e230*/  CALL.REL.NOINC `($__internal_102_$__cuda_sm70_shflsync_down) ;  /* 0x00000c7000007944 */ /* 0x01efea0003c00000 */
[----:B0-----:R-:W-:Y:S01]  /*e240*/  HFMA2.MMA R67, -RZ, RZ, 0, 1.1920928955078125e-07 ;  /* 0x00000002ff437435 */ /* 0x001fe200000001ff */
[----:B-1----:R-:W-:-:S02]  /*e250*/  MOV R69, R241 ;  /* 0x000000f100457202 */ /* 0x002fc40000000f00 */
[----:B------:R-:W-:Y:S02]  /*e260*/  MOV R68, R233 ;  /* 0x000000e900447202 */ /* 0x000fe40000000f00 */
[----:B------:R-:W-:Y:S02]  /*e270*/  MOV R66, 0x1f ;  /* 0x0000001f00427802 */ /* 0x000fe40000000f00 */
[----:B------:R-:W-:Y:S02]  /*e280*/  MOV R241, 0xffffffff ;  /* 0xffffffff00f17802 */ /* 0x000fe40000000f00 */
[----:B------:R-:W-:Y:S02]  /*e290*/  MOV R64, 0xe2b0 ;  /* 0x0000e2b000407802 */ /* 0x000fe40000000f00 */
[----:B------:R-:W-:Y:S05]  /*e2a0*/  CALL.REL.NOINC `($__internal_102_$__cuda_sm70_shflsync_down) ;  /* 0x00000c0000007944 */ /* 0x000fea0003c00000 */
[----:B0-----:R-:W-:Y:S01]  /*e2b0*/  HFMA2.MMA R67, -RZ, RZ, 0, 1.1920928955078125e-07 ;  /* 0x00000002ff437435 */ /* 0x001fe200000001ff */
[----:B-1----:R-:W-:Y:S02]  /*e2c0*/  MOV R70, R241 ;  /* 0x000000f100467202 */ /* 0x002fe40000000f00 */
[----:B------:R-:W-:Y:S02]  /*e2d0*/  MOV R68, R232 ;  /* 0x000000e800447202 */ /* 0x000fe40000000f00 */
[----:B------:R-:W-:-:S02]  /*e2e0*/  MOV R66, 0x1f ;  /* 0x0000001f00427802 */ /* 0x000fc40000000f00 */
[----:B------:R-:W-:Y:S02]  /*e2f0*/  MOV R241, 0xffffffff ;  /* 0xffffffff00f17802 */ /* 0x000fe40000000f00 */
[----:B------:R-:W-:Y:S02]  /*e300*/  MOV R64, 0xe320 ;  /* 0x0000e32000407802 */ /* 0x000fe40000000f00 */
[----:B------:R-:W-:Y:S05]  /*e310*/  CALL.REL.NOINC `($__internal_102_$__cuda_sm70_shflsync_down) ;  /* 0x00000b9000007944 */ /* 0x000fea0003c00000 */
[----:B0-----:R-:W-:Y:S01]  /*e320*/  HFMA2.MMA R67, -RZ, RZ, 0, 1.1920928955078125e-07 ;  /* 0x00000002ff437435 */ /* 0x001fe200000001ff */
[----:B-1----:R-:W-:Y:S02]  /*e330*/  MOV R234, R241 ;  /* 0x000000f100ea7202 */ /* 0x002fe40000000f00 */
[----:B------:R-:W-:Y:S02]  /*e340*/  MOV R68, R71 ;  /* 0x0000004700447202 */ /* 0x000fe40000000f00 */
[----:B------:R-:W-:Y:S02]  /*e350*/  MOV R66, 0x1f ;  /* 0x0000001f00427802 */ /* 0x000fe40000000f00 */
[----:B------:R-:W-:Y:S02]  /*e360*/  MOV R241, 0xffffffff ;  /* 0xffffffff00f17802 */ /* 0x000fe40000000f00 */
[----:B------:R-:W-:-:S02]  /*e370*/  MOV R64, 0xe390 ;  /* 0x0000e39000407802 */ /* 0x000fc40000000f00 */
[----:B------:R-:W-:Y:S05]  /*e380*/  CALL.REL.NOINC `($__internal_102_$__cuda_sm70_shflsync_down) ;  /* 0x00000b2000007944 */ /* 0x000fea0003c00000 */
[----:B01----:R-:W-:Y:S05]  /*e390*/  BRA `(.L_x_4269) ;  /* 0xffff9a6000007947 */ /* 0x003fea000383ffff */
.L_x_4236:
[----:B------:R-:W-:Y:S01]  /*e3a0*/  HFMA2.MMA R67, -RZ, RZ, 0, 2.384185791015625e-07 ;  /* 0x00000004ff437435 */ /* 0x000fe200000001ff */
[----:B------:R-:W-:-:S02]  /*e3b0*/  MOV R68, R236 ;  /* 0x000000ec00447202 */ /* 0x000fc40000000f00 */
[----:B------:R-:W-:Y:S02]  /*e3c0*/  MOV R66, 0x1f ;  /* 0x0000001f00427802 */ /* 0x000fe40000000f00 */
[----:B0-----:R-:W-:Y:S02]  /*e3d0*/  MOV R241, 0xffffffff ;  /* 0xffffffff00f17802 */ /* 0x001fe40000000f00 */
[----:B------:R-:W-:Y:S02]  /*e3e0*/  MOV R64, 0xe400 ;  /* 0x0000e40000407802 */ /* 0x000fe40000000f00 */
[----:B-1234-:R-:W-:Y:S05]  /*e3f0*/  CALL.REL.NOINC `($__internal_102_$__cuda_sm70_shflsync_down) ;  /* 0x00000ab000007944 */ /* 0x01efea0003c00000 */
[----:B-1----:R-:W-:Y:S01]  /*e400*/  MOV R69, R241 ;  /* 0x000000f100457202 */ /* 0x002fe20000000f00 */
[----:B0-----:R-:W-:Y:S05]  /*e410*/  BRA `(.L_x_4270) ;  /* 0xffff9af000007947 */ /* 0x001fea000383ffff */
.L_x_4237:
[----:B------:R-:W-:Y:S01]  /*e420*/  HFMA2.MMA R67, -RZ, RZ, 0, 2.384185791015625e-07 ;  /* 0x00000004ff437435 */ /* 0x000fe200000001ff */
[----:B------:R-:W-:Y:S02]  /*e430*/  MOV R68, R233 ;  /* 0x000000e900447202 */ /* 0x000fe40000000f00 */
[----:B------:R-:W-:Y:S02]  /*e440*/  MOV R66, 0x1f ;  /* 0x0000001f00427802 */ /* 0x000fe40000000f00 */
[----:B0-----:R-:W-:-:S02]  /*e450*/  MOV R241, 0xffffffff ;  /* 0xffffffff00f17802 */ /* 0x001fc40000000f00 */
[----:B------:R-:W-:Y:S02]  /*e460*/  MOV R64, 0xe480 ;  /* 0x0000e48000407802 */ /* 0x000fe40000000f00 */
[----:B-1234-:R-:W-:Y:S05]  /*e470*/  CALL.REL.NOINC `($__internal_102_$__cuda_sm70_shflsync_down) ;  /* 0x00000a3000007944 */ /* 0x01efea0003c00000 */
[----:B0-----:R-:W-:Y:S01]  /*e480*/  HFMA2.MMA R67, -RZ, RZ, 0, 2.384185791015625e-07 ;  /* 0x00000004ff437435 */ /* 0x001fe200000001ff */
[----:B-1----:R-:W-:Y:S02]  /*e490*/  MOV R70, R241 ;  /* 0x000000f100467202 */ /* 0x002fe40000000f00 */
[----:B------:R-:W-:Y:S02]  /*e4a0*/  MOV R68, R232 ;  /* 0x000000e800447202 */ /* 0x000fe40000000f00 */
[----:B------:R-:W-:Y:S02]  /*e4b0*/  MOV R66, 0x1f ;  /* 0x0000001f00427802 */ /* 0x000fe40000000f00 */
[----:B------:R-:W-:Y:S02]  /*e4c0*/  MOV R241, 0xffffffff ;  /* 0xffffffff00f17802 */ /* 0x000fe40000000f00 */
[----:B------:R-:W-:Y:S02]  /*e4d0*/  MOV R64, 0xe4f0 ;  /* 0x0000e4f000407802 */ /* 0x000fe40000000f00 */
[----:B------:R-:W-:Y:S05]  /*e4e0*/  CALL.REL.NOINC `($__internal_102_$__cuda_sm70_shflsync_down) ;  /* 0x000009c000007944 */ /* 0x000fea0003c00000 */
[----:B0-----:R-:W-:Y:S01]  /*e4f0*/  HFMA2.MMA R67, -RZ, RZ, 0, 2.384185791015625e-07 ;  /* 0x00000004ff437435 */ /* 0x001fe200000001ff */
[----:B-1----:R-:W-:-:S02]  /*e500*/  MOV R234, R241 ;  /* 0x000000f100ea7202 */ /* 0x002fc40000000f00 */
[----:B------:R-:W-:Y:S02]  /*e510*/  MOV R68, R71 ;  /* 0x0000004700447202 */ /* 0x000fe40000000f00 */
[----:B------:R-:W-:Y:S02]  /*e520*/  MOV R66, 0x1f ;  /* 0x0000001f00427802 */ /* 0x000fe40000000f00 */
[----:B------:R-:W-:Y:S02]  /*e530*/  MOV R241, 0xffffffff ;  /* 0xffffffff00f17802 */ /* 0x000fe40000000f00 */
[----:B------:R-:W-:Y:S02]  /*e540*/  MOV R64, 0xe560 ;  /* 0x0000e56000407802 */ /* 0x000fe40000000f00 */
[----:B------:R-:W-:Y:S05]  /*e550*/  CALL.REL.NOINC `($__internal_102_$__cuda_sm70_shflsync_down) ;  /* 0x0000095000007944 */ /* 0x000fea0003c00000 */
[----:B01----:R-:W-:Y:S05]  /*e560*/  BRA `(.L_x_4271) ;  /* 0xffff99e000007947 */ /* 0x003fea000383ffff */
.L_x_4240:
[----:B------:R-:W-:Y:S01]  /*e570*/  HFMA2.MMA R67, -RZ, RZ, 0, 4.76837158203125e-07 ;  /* 0x00000008ff437435 */ /* 0x000fe200000001ff */
[----:B------:R-:W-:Y:S02]  /*e580*/  MOV R68, R236 ;  /* 0x000000ec00447202 */ /* 0x000fe40000000f00 */
[----:B------:R-:W-:Y:S02]  /*e590*/  MOV R66, 0x1f ;  /* 0x0000001f00427802 */ /* 0x000fe40000000f00 */
[----:B0-----:R-:W-:-:S02]  /*e5a0*/  MOV R241, 0xffffffff ;  /* 0xffffffff00f17802 */ /* 0x001fc40000000f00 */
[----:B------:R-:W-:Y:S02]  /*e5b0*/  MOV R64, 0xe5d0 ;  /* 0x0000e5d000407802 */ /* 0x000fe40000000f00 */
[----:B-1234-:R-:W-:Y:S05]  /*e5c0*/  CALL.REL.NOINC `($__internal_102_$__cuda_sm70_shflsync_down) ;  /* 0x000008e000007944 */ /* 0x01efea0003c00000 */
[----:B0-----:R-:W-:Y:S01]  /*e5d0*/  HFMA2.MMA R67, -RZ, RZ, 0, 4.76837158203125e-07 ;  /* 0x00000008ff437435 */ /* 0x001fe200000001ff */
[----:B-1----:R-:W-:Y:S02]  /*e5e0*/  MOV R69, R241 ;  /* 0x000000f100457202 */ /* 0x002fe40000000f00 */
[----:B------:R-:W-:Y:S02]  /*e5f0*/  MOV R68, R233 ;  /* 0x000000e900447202 */ /* 0x000fe40000000f00 */
[----:B------:R-:W-:Y:S02]  /*e600*/  MOV R66, 0x1f ;  /* 0x0000001f00427802 */ /* 0x000fe40000000f00 */
[----:B------:R-:W-:Y:S02]  /*e610*/  MOV R241, 0xffffffff ;  /* 0xffffffff00f17802 */ /* 0x000fe40000000f00 */
[----:B------:R-:W-:Y:S02]  /*e620*/  MOV R64, 0xe640 ;  /* 0x0000e64000407802 */ /* 0x000fe40000000f00 */
[----:B------:R-:W-:Y:S05]  /*e630*/  CALL.REL.NOINC `($__internal_102_$__cuda_sm70_shflsync_down) ;  /* 0x0000087000007944 */ /* 0x000fea0003c00000 */
[----:B0-----:R-:W-:Y:S01]  /*e640*/  HFMA2.MMA R67, -RZ, RZ, 0, 4.76837158203125e-07 ;  /* 0x00000008ff437435 */ /* 0x001fe200000001ff */
[----:B-1----:R-:W-:-:S02]  /*e650*/  MOV R70, R241 ;  /* 0x000000f100467202 */ /* 0x002fc40000000f00 */
[----:B------:R-:W-:Y:S02]  /*e660*/  MOV R68, R232 ;  /* 0x000000e800447202 */ /* 0x000fe40000000f00 */
[----:B------:R-:W-:Y:S02]  /*e670*/  MOV R66, 0x1f ;  /* 0x0000001f00427802 */ /* 0x000fe40000000f00 */
[----:B------:R-:W-:Y:S02]  /*e680*/  MOV R241, 0xffffffff ;  /* 0xffffffff00f17802 */ /* 0x000fe40000000f00 */
[----:B------:R-:W-:Y:S02]  /*e690*/  MOV R64, 0xe6b0 ;  /* 0x0000e6b000407802 */ /* 0x000fe40000000f00 */
[----:B------:R-:W-:Y:S05]  /*e6a0*/  CALL.REL.NOINC `($__internal_102_$__cuda_sm70_shflsync_down) ;  /* 0x0000080000007944 */ /* 0x000fea0003c00000 */
[----:B0-----:R-:W-:Y:S01]  /*e6b0*/  HFMA2.MMA R67, -RZ, RZ, 0, 4.76837158203125e-07 ;  /* 0x00000008ff437435 */ /* 0x001fe200000001ff */
[----:B-1----:R-:W-:Y:S02]  /*e6c0*/  MOV R234, R241 ;  /* 0x000000f100ea7202 */ /* 0x002fe40000000f00 */
[----:B------:R-:W-:Y:S02]  /*e6d0*/  MOV R68, R71 ;  /* 0x0000004700447202 */ /* 0x000fe40000000f00 */
[----:B------:R-:W-:-:S02]  /*e6e0*/  MOV R66, 0x1f ;  /* 0x0000001f00427802 */ /* 0x000fc40000000f00 */
[----:B------:R-:W-:Y:S02]  /*e6f0*/  MOV R241, 0xffffffff ;  /* 0xffffffff00f17802 */ /* 0x000fe40000000f00 */
[----:B------:R-:W-:Y:S02]  /*e700*/  MOV R64, 0xe720 ;  /* 0x0000e72000407802 */ /* 0x000fe40000000f00 */
[----:B------:R-:W-:Y:S05]  /*e710*/  CALL.REL.NOINC `($__internal_102_$__cuda_sm70_shflsync_down) ;  /* 0x0000079000007944 */ /* 0x000fea0003c00000 */
[----:B01----:R-:W-:Y:S05]  /*e720*/  BRA `(.L_x_4272) ;  /* 0xffff996000007947 */ /* 0x003fea000383ffff */
.L_x_4243:
[----:B------:R-:W-:Y:S01]  /*e730*/  HFMA2.MMA R67, -RZ, RZ, 0, 9.5367431640625e-07 ;  /* 0x00000010ff437435 */ /* 0x000fe200000001ff */
[----:B------:R-:W-:Y:S02]  /*e740*/  MOV R68, R236 ;  /* 0x000000ec00447202 */ /* 0x000fe40000000f00 */
[----:B------:R-:W-:Y:S02]  /*e750*/  MOV R66, 0x1f ;  /* 0x0000001f00427802 */ /* 0x000fe40000000f00 */
[----:B0-----:R-:W-:Y:S02]  /*e760*/  MOV R241, 0xffffffff ;  /* 0xffffffff00f17802 */ /* 0x001fe40000000f00 */
[----:B------:R-:W-:Y:S02]  /*e770*/  MOV R64, 0xe790 ;  /* 0x0000e79000407802 */ /* 0x000fe40000000f00 */
[----:B-1234-:R-:W-:Y:S05]  /*e780*/  CALL.REL.NOINC `($__internal_102_$__cuda_sm70_shflsync_down) ;  /* 0x0000072000007944 */ /* 0x01efea0003c00000 */
[----:B-1----:R-:W-:Y:S01]  /*e790*/  MOV R69, R241 ;  /* 0x000000f100457202 */ /* 0x002fe20000000f00 */
[----:B0-----:R-:W-:Y:S05]  /*e7a0*/  BRA `(.L_x_4273) ;  /* 0xffff99f000007947 */ /* 0x001fea000383ffff */
.L_x_4244:
[----:B------:R-:W-:Y:S01]  /*e7b0*/  HFMA2.MMA R67, -RZ, RZ, 0, 9.5367431640625e-07 ;  /* 0x00000010ff437435 */ /* 0x000fe200000001ff */
[----:B------:R-:W-:-:S02]  /*e7c0*/  MOV R68, R233 ;  /* 0x000000e900447202 */ /* 0x000fc40000000f00 */
[----:B------:R-:W-:Y:S02]  /*e7d0*/  MOV R66, 0x1f ;  /* 0x0000001f00427802 */ /* 0x000fe40000000f00 */
[----:B0-----:R-:W-:Y:S02]  /*e7e0*/  MOV R241, 0xffffffff ;  /* 0xffffffff00f17802 */ /* 0x001fe40000000f00 */
[----:B------:R-:W-:Y:S02]  /*e7f0*/  MOV R64, 0xe810 ;  /* 0x0000e81000407802 */ /* 0x000fe40000000f00 */
[----:B-1234-:R-:W-:Y:S05]  /*e800*/  CALL.REL.NOINC `($__internal_102_$__cuda_sm70_shflsync_down) ;  /* 0x000006a000007944 */ /* 0x01efea0003c00000 */
[----:B0-----:R-:W-:Y:S01]  /*e810*/  HFMA2.MMA R67, -RZ, RZ, 0, 9.5367431640625e-07 ;  /* 0x00000010ff437435 */ /* 0x001fe200000001ff */
[----:B-1----:R-:W-:Y:S02]  /*e820*/  MOV R70, R241 ;  /* 0x000000f100467202 */ /* 0x002fe40000000f00 */
[----:B------:R-:W-:Y:S02]  /*e830*/  MOV R68, R232 ;  /* 0x000000e800447202 */ /* 0x000fe40000000f00 */
[----:B------:R-:W-:Y:S02]  /*e840*/  MOV R66, 0x1f ;  /* 0x0000001f00427802 */ /* 0x000fe40000000f00 */
[----:B------:R-:W-:-:S02]  /*e850*/  MOV R241, 0xffffffff ;  /* 0xffffffff00f17802 */ /* 0x000fc40000000f00 */
[----:B------:R-:W-:Y:S02]  /*e860*/  MOV R64, 0xe880 ;  /* 0x0000e88000407802 */ /* 0x000fe40000000f00 */
[----:B------:R-:W-:Y:S05]  /*e870*/  CALL.REL.NOINC `($__internal_102_$__cuda_sm70_shflsync_down) ;  /* 0x0000063000007944 */ /* 0x000fea0003c00000 */
[----:B0-----:R-:W-:Y:S01]  /*e880*/  HFMA2.MMA R67, -RZ, RZ, 0, 9.5367431640625e-07 ;  /* 0x00000010ff437435 */ /* 0x001fe200000001ff */
[----:B-1----:R-:W-:Y:S02]  /*e890*/  MOV R234, R241 ;  /* 0x000000f100ea7202 */ /* 0x002fe40000000f00 */
[----:B------:R-:W-:Y:S02]  /*e8a0*/  MOV R68, R71 ;  /* 0x0000004700447202 */ /* 0x000fe40000000f00 */
[----:B------:R-:W-:Y:S02]  /*e8b0*/  MOV R66, 0x1f ;  /* 0x0000001f00427802 */ /* 0x000fe40000000f00 */
[----:B------:R-:W-:Y:S02]  /*e8c0*/  MOV R241, 0xffffffff ;  /* 0xffffffff00f17802 */ /* 0x000fe40000000f00 */
[----:B------:R-:W-:Y:S02]  /*e8d0*/  MOV R64, 0xe8f0 ;  /* 0x0000e8f000407802 */ /* 0x000fe40000000f00 */
[----:B------:R-:W-:Y:S05]  /*e8e0*/  CALL.REL.NOINC `($__internal_102_$__cuda_sm70_shflsync_down) ;  /* 0x000005c000007944 */ /* 0x000fea0003c00000 */
[----:B01----:R-:W-:Y:S05]  /*e8f0*/  BRA `(.L_x_4274) ;  /* 0xffff98e000007947 */ /* 0x003fea000383ffff */
.L_x_4247:
[----:B------:R-:W-:Y:S01]  /*e900*/  HFMA2.MMA R68, -RZ, RZ, 0, 0 ;  /* 0x00000000ff447435 */ /* 0x000fe200000001ff */
[----:B------:R-:W-:-:S02]  /*e910*/  MOV R67, R236 ;  /* 0x000000ec00437202 */ /* 0x000fc40000000f00 */
[----:B-1----:R-:W-:Y:S02]  /*e920*/  MOV R69, 0x1f ;  /* 0x0000001f00457802 */ /* 0x002fe40000000f00 */
[----:B------:R-:W-:Y:S02]  /*e930*/  MOV R66, 0xffffffff ;  /* 0xffffffff00427802 */ /* 0x000fe40000000f00 */
[----:B------:R-:W-:Y:S02]  /*e940*/  MOV R64, 0xe960 ;  /* 0x0000e96000407802 */ /* 0x000fe40000000f00 */
[----:B0-234-:R-:W-:Y:S05]  /*e950*/  CALL.REL.NOINC `($__internal_103_$__cuda_sm70_shflsync_idx_p) ;  /* 0x0000059000007944 */ /* 0x01dfea0003c00000 */
        /* <DEDUP_REMOVED lines=14> */
[----:B0-----:R-:W-:Y:S01]  /*ea40*/  HFMA2.MMA R68, -RZ, RZ, 0, 0 ;  /* 0x00000000ff447435 */ /* 0x001fe200000001ff */
[----:B-1----:R-:W-:-:S02]  /*ea50*/  MOV R235, R66 ;  /* 0x0000004200eb7202 */ /* 0x002fc40000000f00 */
[----:B------:R-:W-:Y:S02]  /*ea60*/  MOV R67, R71 ;  /* 0x0000004700437202 */ /* 0x000fe40000000f00 */
[----:B------:R-:W-:Y:S02]  /*ea70*/  MOV R69, 0x1f ;  /* 0x0000001f00457802 */ /* 0x000fe40000000f00 */
[----:B------:R-:W-:Y:S02]  /*ea80*/  MOV R66, 0xffffffff ;  /* 0xffffffff00427802 */ /* 0x000fe40000000f00 */
[----:B------:R-:W-:Y:S02]  /*ea90*/  MOV R64, 0xeab0 ;  /* 0x0000eab000407802 */ /* 0x000fe40000000f00 */
[----:B------:R-:W-:Y:S05]  /*eaa0*/  CALL.REL.NOINC `($__internal_103_$__cuda_sm70_shflsync_idx_p) ;  /* 0x0000044000007944 */ /* 0x000fea0003c00000 */
[----:B0-----:R-:W-:Y:S01]  /*eab0*/  HFMA2.MMA R67, -RZ, RZ, 0, 5.9604644775390625e-08 ;  /* 0x00000001ff437435 */ /* 0x001fe200000001ff */
[----:B-1----:R-:W-:Y:S02]  /*eac0*/  MOV R234, R66 ;  /* 0x0000004200ea7202 */ /* 0x002fe40000000f00 */
[----:B------:R-:W-:Y:S02]  /*ead0*/  MOV R68, R236 ;  /* 0x000000ec00447202 */ /* 0x000fe40000000f00 */
[----:B------:R-:W-:-:S02]  /*eae0*/  MOV R66, 0x1f ;  /* 0x0000001f00427802 */ /* 0x000fc40000000f00 */
[----:B------:R-:W-:Y:S02]  /*eaf0*/  MOV R241, 0xffffffff ;  /* 0xffffffff00f17802 */ /* 0x000fe40000000f00 */
[----:B------:R-:W-:Y:S02]  /*eb00*/  MOV R64, 0xeb20 ;  /* 0x0000eb2000407802 */ /* 0x000fe40000000f00 */
[----:B------:R-:W-:Y:S05]  /*eb10*/  CALL.REL.NOINC `($__internal_102_$__cuda_sm70_shflsync_down) ;  /* 0x0000039000007944 */ /* 0x000fea0003c00000 */
[----:B0-----:R-:W-:Y:S01]  /*eb20*/  HFMA2.MMA R67, -RZ, RZ, 0, 5.9604644775390625e-08 ;  /* 0x00000001ff437435 */ /* 0x001fe200000001ff */
[----:B-1----:R-:W-:Y:S02]  /*eb30*/  MOV R242, R241 ;  /* 0x000000f100f27202 */ /* 0x002fe40000000f00 */
[----:B------:R-:W-:Y:S02]  /*eb40*/  MOV R68, R233 ;  /* 0x000000e900447202 */ /* 0x000fe40000000f00 */
[----:B------:R-:W-:Y:S02]  /*eb50*/  MOV R66, 0x1f ;  /* 0x0000001f00427802 */ /* 0x000fe40000000f00 */
[----:B------:R-:W-:Y:S02]  /*eb60*/  MOV R241, 0xffffffff ;  /* 0xffffffff00f17802 */ /* 0x000fe40000000f00 */
[----:B------:R-:W-:-:S02]  /*eb70*/  MOV R64, 0xeb90 ;  /* 0x0000eb9000407802 */ /* 0x000fc40000000f00 */
[----:B------:R-:W-:Y:S05]  /*eb80*/  CALL.REL.NOINC `($__internal_102_$__cuda_sm70_shflsync_down) ;  /* 0x0000032000007944 */ /* 0x000fea0003c00000 */
        /* <DEDUP_REMOVED lines=14> */
[CC--:B------:R-:W-:Y:S01]  /*ec70*/  FMUL.FTZ R233, R60.reuse, R237.reuse ;  /* 0x000000ed3ce97220 */ /* 0x0c0fe20000410000 */
[----:B0-----:R-:W-:Y:S01]  /*ec80*/  MOV R67, R60 ;  /* 0x0000003c00437202 */ /* 0x001fe20000000f00 */
        /* <DEDUP_REMOVED lines=10> */
[----:B-1----:R-:W-:Y:S05]  /*ed30*/  CALL.REL.NOINC `($__internal_103_$__cuda_sm70_shflsync_idx_p) ;  /* 0x000001b000007944 */ /* 0x002fea0003c00000 */
        /* <DEDUP_REMOVED lines=14> */
[----:B0-----:R-:W-:Y:S01]  /*ee20*/  HFMA2.MMA R68, -RZ, RZ, 0, 0 ;  /* 0x00000000ff447435 */ /* 0x001fe200000001ff */
[----:B-1----:R-:W-:Y:S02]  /*ee30*/  MOV R70, R66 ;  /* 0x0000004200467202 */ /* 0x002fe40000000f00 */
[----:B------:R-:W-:Y:S02]  /*ee40*/  MOV R67, R63 ;  /* 0x0000003f00437202 */ /* 0x000fe40000000f00 */
[----:B------:R-:W-:-:S02]  /*ee50*/  MOV R69, 0x1f ;  /* 0x0000001f00457802 */ /* 0x000fc40000000f00 */
[----:B------:R-:W-:Y:S02]  /*ee60*/  MOV R66, 0xffffffff ;  /* 0xffffffff00427802 */ /* 0x000fe40000000f00 */
[----:B------:R-:W-:Y:S02]  /*ee70*/  MOV R64, 0xee90 ;  /* 0x0000ee9000407802 */ /* 0x000fe40000000f00 */
[----:B------:R-:W-:Y:S05]  /*ee80*/  CALL.REL.NOINC `($__internal_103_$__cuda_sm70_shflsync_idx_p) ;  /* 0x0000006000007944 */ /* 0x000fea0003c00000 */
[----:B-1----:R-:W-:Y:S01]  /*ee90*/  MOV R246, R66 ;  /* 0x0000004200f67202 */ /* 0x002fe20000000f00 */
[----:B0-----:R-:W-:Y:S05]  /*eea0*/  BRA `(.L_x_4275) ;  /* 0xffff955000007947 */ /* 0x001fea000383ffff */
        .weak           $__internal_102_$__cuda_sm70_shflsync_down
        .type           $__internal_102_$__cuda_sm70_shflsync_down,@function
        .size           $__internal_102_$__cuda_sm70_shflsync_down,($__internal_103_$__cuda_sm70_shflsync_idx_p - $__internal_102_$__cuda_sm70_shflsync_down)
$__internal_102_$__cuda_sm70_shflsync_down:
[----:B------:R-:W-:Y:S01]  /*eeb0*/  HFMA2.MMA R65, -RZ, RZ, 0, 0 ;  /* 0x00000000ff417435 */ /* 0x000fe200000001ff */
[----:B------:R-:W-:Y:S04]  /*eec0*/  WARPSYNC R241 ;  /* 0x000000f100007348 */ /* 0x000fe80003800000 */
[----:B------:R0:W1:Y:S01]  /*eed0*/  SHFL.DOWN PT, R241, R68, R67, R66 ;  /* 0x0800004344f17389 */ /* 0x00006200000e0042 */
[----:B------:R-:W-:Y:S05]  /*eee0*/  RET.REL.NODEC R64 `(_Z25selective_scan_bwd_kernelI32Selective_Scan_bwd_kernel_traitsILi64ELi16ELb0ELb0ELb0ELb1ELb0EN3c108BFloat16ENS1_7complexIfEEEEv12SSMParamsBwd) ;  /* 0xffff111040007950 */ /* 0x000fea0003c3ffff */
        .weak           $__internal_103_$__cuda_sm70_shflsync_idx_p
        .type           $__internal_103_$__cuda_sm70_shflsync_idx_p,@function
        .size           $__internal_103_$__cuda_sm70_shflsync_idx_p,($__internal_104_$__cuda_sm70_shflsync_up - $__internal_103_$__cuda_sm70_shflsync_idx_p)
$__internal_103_$__cuda_sm70_shflsync_idx_p:
[----:B------:R-:W-:Y:S01]  /*eef0*/  MOV R65, 0x0 ;  /* 0x0000000000417802 */ /* 0x000fe20000000f00 */
[----:B------:R-:W-:Y:S04]  /*ef00*/  WARPSYNC R66 ;  /* 0x0000004200007348 */ /* 0x000fe80003800000 */
[----:B------:R0:W1:Y:S01]  /*ef10*/  SHFL.IDX PT, R66, R67, R68, R69 ;  /* 0x0000004443427389 */ /* 0x00006200000e0045 */
[----:B------:R-:W-:Y:S05]  /*ef20*/  RET.REL.NODEC R64 `(_Z25selective_scan_bwd_kernelI32Selective_Scan_bwd_kernel_traitsILi64ELi16ELb0ELb0ELb0ELb1ELb0EN3c108BFloat16ENS1_7complexIfEEEEv12SSMParamsBwd) ;  /* 0xffff10d040007950 */ /* 0x000fea0003c3ffff */
        .weak           $__internal_104_$__cuda_sm70_shflsync_up
        .type           $__internal_104_$__cuda_sm70_shflsync_up,@function
        .size           $__internal_104_$__cuda_sm70_shflsync_up,(.L_x_14536 - $__internal_104_$__cuda_sm70_shflsync_up)
$__internal_104_$__cuda_sm70_shflsync_up:
[----:B------:R-:W-:Y:S01]  /*ef30*/  HFMA2.MMA R65, -RZ, RZ, 0, 0 ;  /* 0x00000000ff417435 */ /* 0x000fe200000001ff */
[----:B------:R-:W-:Y:S04]  /*ef40*/  WARPSYNC R69 ;  /* 0x0000004500007348 */ /* 0x000fe80003800000 */
[----:B------:R0:W1:Y:S01]  /*ef50*/  SHFL.UP PT, R69, R212, R67, R68 ;  /* 0x04000043d4457389 */ /* 0x00006200000e0044 */
[----:B------:R-:W-:Y:S05]  /*ef60*/  RET.REL.NODEC R64 `(_Z25selective_scan_bwd_kernelI32Selective_Scan_bwd_kernel_traitsILi64ELi16ELb0ELb0ELb0ELb1ELb0EN3c108BFloat16ENS1_7complexIfEEEEv12SSMParamsBwd) ;  /* 0xffff109040007950 */ /* 0x000fea0003c3ffff */
.L_x_4276:
        /* <DEDUP_REMOVED lines=9> */
.L_x_14536:


//--------------------- .text._Z25selective_scan_bwd_kernelI32Selective_Scan_bwd_kernel_traitsILi64ELi16ELb0ELb0ELb0ELb1ELb1EN3c108BFloat16ENS1_7complexIfEEEEv12SSMParamsBwd --------------------------
	.section	.text._Z25selective_scan_bwd_kernelI32Selective_Scan_bwd_kernel_traitsILi64ELi16ELb0ELb0ELb0ELb1ELb1EN3c108BFloat16ENS1_7complexIfEEEEv12SSMParamsBwd,"ax",@progbits
	.sectioninfo	@"SHI_REGISTERS=255"
	.align	128
        .global         _Z25selective_scan_bwd_kernelI32Selective_Scan_bwd_kernel_traitsILi64ELi16ELb0ELb0ELb0ELb1ELb1EN3c108BFloat16ENS1_7complexIfEEEEv12SSMParamsBwd
        .type           _Z25selective_scan_bwd_kernelI32Selective_Scan_bwd_kernel_traitsILi64ELi16ELb0ELb0ELb0ELb1ELb1EN3c108BFloat16ENS1_7complexIfEEEEv12SSMParamsBwd,@function
        .size           _Z25selective_scan_bwd_kernelI32Selective_Scan_bwd_kernel_traitsILi64ELi16ELb0ELb0ELb0ELb1ELb1EN3c108BFloat16ENS1_7complexIfEEEEv12SSMParamsBwd,(.L_x_14539 - _Z25selective_scan_bwd_kernelI32Selective_Scan_bwd_kernel_traitsILi64ELi16ELb0ELb0ELb0ELb1ELb1EN3c108BFloat16ENS1_7complexIfEEEEv12SSMParamsBwd)
        .other          _Z25selective_scan_bwd_kernelI32Selective_Scan_bwd_kernel_traitsILi64ELi16ELb0ELb0ELb0ELb1ELb1EN3c108BFloat16ENS1_7complexIfEEEEv12SSMParamsBwd,@"STO_CUDA_ENTRY STV_DEFAULT"
_Z25selective_scan_bwd_kernelI32Selective_Scan_bwd_kernel_traitsILi64ELi16ELb0ELb0ELb0ELb1ELb1EN3c108BFloat16ENS1_7complexIfEEEEv12SSMParamsBwd:
.text._Z25selective_scan_bwd_kernelI32Selective_Scan_bwd_kernel_traitsILi64ELi16ELb0ELb0ELb0ELb1ELb1EN3c108BFloat16ENS1_7complexIfEEEEv12SSMParamsBwd:
        /* <DEDUP_REMOVED lines=95> */
.L_x_4357:
        /* <DEDUP_REMOVED lines=125> */
[----:B0-----:R-:W-:Y:S02]  /*0dc0*/  IADD3.X R109, R99, UR11, RZ, P0, !PT ;  /* 0x0000000b636d7c10 */ /* 0x001fe400087fe4ff */
[-C--:B------:R-:W-:Y:S02]  /*0dd0*/  ISETP.GE.AND P0, PT, R0, R23.reuse, PT ;  /* 0x000000170000720c */ /* 0x080fe40003f06270 */
[----:B------:R-:W-:Y:S02]  /*0de0*/  PRMT R3, RZ, 0x7610, R3 ;  /* 0x00007610ff037816 */ /* 0x000fe40000000003 */
[-C--:B------:R-:W-:Y:S02]  /*0df0*/  ISETP.GE.AND P2, PT, R8, R23.reuse, PT ;  /* 0x000000170800720c */ /* 0x080fe40003f46270 */
[-C--:B------:R-:W-:Y:S02]  /*0e00*/  ISETP.GE.AND P3, PT, R9, R23.reuse, PT ;  /* 0x000000170900720c */ /* 0x080fe40003f66270 */
[----:B------:R-:W-:-:S02]  /*0e10*/  ISETP.GE.AND P4, PT, R12, R23, PT ;  /* 0x000000170c00720c */ /* 0x000fc40003f86270 */
[-C--:B------:R-:W-:Y:S02]  /*0e20*/  ISETP.GE.AND P5, PT, R10, R23.reuse, PT ;  /* 0x000000170a00720c */ /* 0x080fe40003fa6270 */
[----:B------:R-:W-:Y:S01]  /*0e30*/  ISETP.GE.AND P6, PT, R11, R23, PT ;  /* 0x000000170b00720c */ /* 0x000fe20003fc6270 */
[----:B--2---:R-:W-:Y:S04]  /*0e40*/  STS.U16 [R129], R4 ;  /* 0x0000000481007388 */ /* 0x004fe80000000400 */
[----:B----4-:R-:W-:Y:S04]  /*0e50*/  STS.U16 [R128+0x40], R5 ;  /* 0x0000400580007388 */ /* 0x010fe80000000400 */
[----:B-----5:R-:W-:Y:S04]  /*0e60*/  STS.U16 [R127+0x80], R6 ;  /* 0x000080067f007388 */ /* 0x020fe80000000400 */
[----:B---3--:R-:W-:Y:S04]  /*0e70*/  STS.U16 [R126+0xc0], R7 ;  /* 0x0000c0077e007388 */ /* 0x008fe80000000400 */
        /* <DEDUP_REMOVED lines=31> */
[----:B------:R-:W-:-:S04]  /*1070*/  LEA R4, P1, R136, UR8, 0x1 ;  /* 0x0000000888047c11 */ /* 0x000fc8000f8208ff */
[C---:B------:R-:W-:Y:S01]  /*1080*/  LEA.HI.X R5, R136.reuse, UR9, R133, 0x1, P1 ;  /* 0x0000000988057c11 */ /* 0x040fe200088f0c85 */
[----:B------:R-:W5:Y:S01]  /*1090*/  @!P0 LDG.E.U16 R3, [R108.64+0x40] ;  /* 0x000040066c038981 */ /* 0x000f62000c1e1500 */
[-C--:B------:R-:W-:Y:S02]  /*10a0*/  ISETP.GE.AND P0, PT, R13, R23.reuse, PT ;  /* 0x000000170d00720c */ /* 0x080fe40003f06270 */
[----:B------:R-:W-:Y:S02]  /*10b0*/  ISETP.GE.AND P1, PT, R136, R23, PT ;  /* 0x000000178800720c */ /* 0x000fe40003f26270 */
[----:B-1----:R-:W-:-:S09]  /*10c0*/  PRMT R28, RZ, 0x7610, R28 ;  /* 0x00007610ff1c7816 */ /* 0x002fd2000000001c */
[----:B------:R-:W5:Y:S01]  /*10d0*/  @!P0 LDG.E.U16 R27, [R108.64+0x1c0] ;  /* 0x0001c0066c1b8981 */ /* 0x000f62000c1e1500 */
[----:B------:R-:W-:Y:S02]  /*10e0*/  ISETP.GE.AND P0, PT, R14, R23, PT ;  /* 0x000000170e00720c */ /* 0x000fe40003f06270 */
[----:B------:R-:W-:Y:S02]  /*10f0*/  PRMT R6, RZ, 0x7610, R6 ;  /* 0x00007610ff067816 */ /* 0x000fe40000000006 */
[----:B------:R-:W-:Y:S02]  /*1100*/  PRMT R22, RZ, 0x7610, R22 ;  /* 0x00007610ff167816 */ /* 0x000fe40000000016 */
[----:B------:R-:W-:Y:S02]  /*1110*/  PRMT R7, RZ, 0x7610, R7 ;  /* 0x00007610ff077816 */ /* 0x000fe40000000007 */
[----:B------:R-:W-:Y:S01]  /*1120*/  PRMT R26, RZ, 0x7610, R26 ;  /* 0x00007610ff1a7816 */ /* 0x000fe2000000001a */
[----:B------:R-:W5:Y:S01]  /*1130*/  @!P1 LDG.E.U16 R6, [R108.64] ;  /* 0x000000066c069981 */ /* 0x000f62000c1e1500 */
[----:B------:R-:W-:-:S02]  /*1140*/  PRMT R24, RZ, 0x7610, R24 ;  /* 0x00007610ff187816 */ /* 0x000fc40000000018 */
[----:B------:R-:W-:Y:S01]  /*1150*/  PRMT R25, RZ, 0x7610, R25 ;  /* 0x00007610ff197816 */ /* 0x000fe20000000019 */
[----:B------:R-:W5:Y:S01]  /*1160*/  @!P0 LDG.E.U16 R28, [R108.64+0x200] ;  /* 0x000200066c1c8981 */ /* 0x000f62000c1e1500 */
[-C--:B------:R-:W-:Y:S02]  /*1170*/  ISETP.GE.AND P0, PT, R15, R23.reuse, PT ;  /* 0x000000170f00720c */ /* 0x080fe40003f06270 */
        /* <DEDUP_REMOVED lines=12> */
[----:B--2---:R-:W-:Y:S02]  /*1240*/  PRMT R30, RZ, 0x7610, R30 ;  /* 0x00007610ff1e7816 */ /* 0x004fe4000000001e */
[----:B------:R-:W-:Y:S02]  /*1250*/  PRMT R31, RZ, 0x7610, R31 ;  /* 0x00007610ff1f7816 */ /* 0x000fe4000000001f */
[----:B---3--:R-:W-:Y:S01]  /*1260*/  PRMT R32, RZ, 0x7610, R32 ;  /* 0x00007610ff207816 */ /* 0x008fe20000000020 */
[----:B------:R-:W2:Y:S01]  /*1270*/  @!P0 LDG.E.U16 R29, [R108.64+0x240] ;  /* 0x000240066c1d8981 */ /* 0x000ea2000c1e1500 */
[----:B------:R-:W-:-:S02]  /*1280*/  PRMT R33, RZ, 0x7610, R33 ;  /* 0x00007610ff217816 */ /* 0x000fc40000000021 */
[----:B------:R-:W-:Y:S01]  /*1290*/  PRMT R34, RZ, 0x7610, R34 ;  /* 0x00007610ff227816 */ /* 0x000fe20000000022 */
[----:B------:R-:W3:Y:S01]  /*12a0*/  @!P1 LDG.E.U16 R30, [R108.64+0x280] ;  /* 0x000280066c1e9981 */ /* 0x000ee2000c1e1500 */
[----:B----4-:R-:W-:-:S03]  /*12b0*/  PRMT R35, RZ, 0x7610, R35 ;  /* 0x00007610ff237816 */ /* 0x010fc60000000023 */
[----:B------:R-:W4:Y:S04]  /*12c0*/  @!P2 LDG.E.U16 R31, [R108.64+0x2c0] ;  /* 0x0002c0066c1fa981 */ /* 0x000f28000c1e1500 */
[----:B------:R-:W4:Y:S04]  /*12d0*/  @!P3 LDG.E.U16 R32, [R108.64+0x300] ;  /* 0x000300066c20b981 */ /* 0x000f28000c1e1500 */
[----:B------:R-:W4:Y:S04]  /*12e0*/  @!P4 LDG.E.U16 R33, [R108.64+0x340] ;  /* 0x000340066c21c981 */ /* 0x000f28000c1e1500 */
[----:B------:R-:W4:Y:S04]  /*12f0*/  @!P5 LDG.E.U16 R34, [R108.64+0x380] ;  /* 0x000380066c22d981 */ /* 0x000f28000c1e1500 */
[----:B------:R-:W4:Y:S01]  /*1300*/  @!P6 LDG.E.U16 R35, [R108.64+0x3c0] ;  /* 0x0003c0066c23e981 */ /* 0x000f22000c1e1500 */
        /* <DEDUP_REMOVED lines=13> */
[----:B------:R0:W-:Y:S04]  /*13e0*/  STS.U16 [R127+0x80], R22 ;  /* 0x000080167f007388 */ /* 0x0001e80000000400 */
[----:B------:R-:W-:Y:S04]  /*13f0*/  STS.U16 [R126+0xc0], R7 ;  /* 0x0000c0077e007388 */ /* 0x000fe80000000400 */
[----:B------:R-:W-:Y:S04]  /*1400*/  STS.U16 [R125+0x100], R24 ;  /* 0x000100187d007388 */ /* 0x000fe80000000400 */
[----:B------:R-:W-:Y:S04]  /*1410*/  STS.U16 [R124+0x140], R25 ;  /* 0x000140197c007388 */ /* 0x000fe80000000400 */
[----:B------:R-:W-:Y:S04]  /*1420*/  STS.U16 [R123+0x180], R26 ;  /* 0x0001801a7b007388 */ /* 0x000fe80000000400 */
[----:B------:R-:W-:Y:S04]  /*1430*/  STS.U16 [R122+0x1c0], R27 ;  /* 0x0001c01b7a007388 */ /* 0x000fe80000000400 */
[----:B------:R1:W-:Y:S04]  /*1440*/  STS.U16 [R121+0x200], R28 ;  /* 0x0002001c79007388 */ /* 0x0003e80000000400 */
[----:B--2---:R2:W-:Y:S04]  /*1450*/  STS.U16 [R120+0x240], R29 ;  /* 0x0002401d78007388 */ /* 0x0045e80000000400 */
[----:B---3--:R3:W-:Y:S04]  /*1460*/  STS.U16 [R119+0x280], R30 ;  /* 0x0002801e77007388 */ /* 0x0087e80000000400 */
[----:B----4-:R4:W-:Y:S04]  /*1470*/  STS.U16 [R118+0x2c0], R31 ;  /* 0x0002c01f76007388 */ /* 0x0109e80000000400 */
[----:B------:R5:W-:Y:S04]  /*1480*/  STS.U16 [R115+0x300], R32 ;  /* 0x0003002073007388 */ /* 0x000be80000000400 */
[----:B------:R0:W-:Y:S04]  /*1490*/  STS.U16 [R114+0x340], R33 ;  /* 0x0003402172007388 */ /* 0x0001e80000000400 */
[----:B------:R0:W-:Y:S04]  /*14a0*/  STS.U16 [R113+0x380], R34 ;  /* 0x0003802271007388 */ /* 0x0001e80000000400 */
        /* <DEDUP_REMOVED lines=9> */
[----:B------:R0:W2:Y:S04]  /*1540*/  LDS.U16 R55, [R97+0xe] ;  /* 0x00000e0061377984 */ /* 0x0000a80000000400 */
[----:B------:R0:W3:Y:S04]  /*1550*/  LDS.U16 R56, [R97+0x10] ;  /* 0x0000100061387984 */ /* 0x0000e80000000400 */
[----:B------:R0:W3:Y:S04]  /*1560*/  LDS.U16 R47, [R97+0x12] ;  /* 0x00001200612f7984 */ /* 0x0000e80000000400 */
[----:B------:R0:W3:Y:S04]  /*1570*/  LDS.U16 R40, [R97+0x14] ;  /* 0x0000140061287984 */ /* 0x0000e80000000400 */
[----:B------:R0:W3:Y:S04]  /*1580*/  LDS.U16 R39, [R97+0x16] ;  /* 0x0000160061277984 */ /* 0x0000e80000000400 */
[----:B------:R0:W3:Y:S04]  /*1590*/  LDS.U16 R38, [R97+0x18] ;  /* 0x0000180061267984 */ /* 0x0000e80000000400 */
[----:B------:R0:W3:Y:S04]  /*15a0*/  LDS.U16 R37, [R97+0x1a] ;  /* 0x00001a0061257984 */ /* 0x0000e80000000400 */
[----:B------:R0:W4:Y:S04]  /*15b0*/  LDS.U16 R36, [R97+0x1c] ;  /* 0x00001c0061247984 */ /* 0x0001280000000400 */
[----:B------:R2:W5:Y:S04]  /*15c0*/  LDS.U16 R35, [R97+0x1e] ;  /* 0x00001e0061237984 */ /* 0x0005680000000400 */
[----:B------:R-:W-:Y:S01]  /*15d0*/  BAR.SYNC.DEFER_BLOCKING 0x0 ;  /* 0x0000000000007b1d */ /* 0x000fe20000010000 */
[----:B0-----:R-:W-:-:S02]  /*15e0*/  PRMT R22, RZ, 0x7610, R22 ;  /* 0x00007610ff167816 */ /* 0x001fc40000000016 */
[----:B-1----:R-:W-:Y:S02]  /*15f0*/  PRMT R28, RZ, 0x7610, R28 ;  /* 0x00007610ff1c7816 */ /* 0x002fe4000000001c */
[----:B--2---:R-:W-:Y:S02]  /*1600*/  PRMT R29, RZ, 0x7610, R29 ;  /* 0x00007610ff1d7816 */ /* 0x004fe4000000001d */
[----:B------:R0:W2:Y:S01]  /*1610*/  @!P0 LDG.E.U16 R22, [R4.64] ;  /* 0x0000000604168981 */ /* 0x0000a2000c1e1500 */
[----:B------:R-:W-:-:S03]  /*1620*/  ISETP.GE.AND P0, PT, R8, R23, PT ;  /* 0x000000170800720c */ /* 0x000fc60003f06270 */
[----:B------:R0:W2:Y:S01]  /*1630*/  @!P1 LDG.E.U16 R29, [R4.64+0x40] ;  /* 0x00004006041d9981 */ /* 0x0000a2000c1e1500 */
[-C--:B------:R-:W-:Y:S02]  /*1640*/  ISETP.GE.AND P1, PT, R9, R23.reuse, PT ;  /* 0x000000170900720c */ /* 0x080fe40003f26270 */
[----:B---3--:R-:W-:Y:S01]  /*1650*/  PRMT R30, RZ, 0x7610, R30 ;  /* 0x00007610ff1e7816 */ /* 0x008fe2000000001e */
[----:B------:R0:W3:Y:S01]  /*1660*/  @!P2 LDG.E.U16 R57, [R4.64+0x2c0] ;  /* 0x0002c0060439a981 */ /* 0x0000e2000c1e1500 */
[----:B----4-:R-:W-:Y:S02]  /*1670*/  PRMT R31, RZ, 0x7610, R31 ;  /* 0x00007610ff1f7816 */ /* 0x010fe4000000001f */
[----:B-----5:R-:W-:Y:S01]  /*1680*/  PRMT R32, RZ, 0x7610, R32 ;  /* 0x00007610ff207816 */ /* 0x020fe20000000020 */
[----:B------:R0:W4:Y:S04]  /*1690*/  @!P3 LDG.E.U16 R58, [R4.64+0x300] ;  /* 0x00030006043ab981 */ /* 0x000128000c1e1500 */
[----:B------:R0:W5:Y:S01]  /*16a0*/  @!P0 LDG.E.U16 R28, [R4.64+0x80] ;  /* 0x00008006041c8981 */ /* 0x000162000c1e1500 */
[----:B------:R-:W-:-:S03]  /*16b0*/  ISETP.GE.AND P0, PT, R10, R23, PT ;  /* 0x000000170a00720c */ /* 0x000fc60003f06270 */
[----:B------:R0:W3:Y:S01]  /*16c0*/  @!P1 LDG.E.U16 R31, [R4.64+0xc0] ;  /* 0x0000c006041f9981 */ /* 0x0000e2000c1e1500 */
[----:B------:R-:W-:Y:S02]  /*16d0*/  ISETP.GE.AND P1, PT, R11, R23, PT ;  /* 0x000000170b00720c */ /* 0x000fe40003f26270 */
[----:B------:R-:W-:Y:S01]  /*16e0*/  PRMT R33, RZ, 0x7610, R33 ;  /* 0x00007610ff217816 */ /* 0x000fe20000000021 */
[----:B------:R0:W4:Y:S01]  /*16f0*/  @!P4 LDG.E.U16 R59, [R4.64+0x340] ;  /* 0x00034006043bc981 */ /* 0x000122000c1e1500 */
[----:B------:R-:W-:-:S03]  /*1700*/  PRMT R34, RZ, 0x7610, R34 ;  /* 0x00007610ff227816 */ /* 0x000fc60000000022 */
[----:B------:R0:W4:Y:S04]  /*1710*/  @!P5 LDG.E.U16 R60, [R4.64+0x380] ;  /* 0x00038006043cd981 */ /* 0x000128000c1e1500 */
[----:B------:R0:W4:Y:S01]  /*1720*/  @!P0 LDG.E.U16 R30, [R4.64+0x100] ;  /* 0x00010006041e8981 */ /* 0x000122000c1e1500 */
[----:B------:R-:W-:-:S03]  /*1730*/  ISETP.GE.AND P0, PT, R12, R23, PT ;  /* 0x000000170c00720c */ /* 0x000fc60003f06270 */
[----:B------:R0:W4:Y:S01]  /*1740*/  @!P1 LDG.E.U16 R33, [R4.64+0x140] ;  /* 0x0001400604219981 */ /* 0x000122000c1e1500 */
[----:B------:R-:W-:-:S03]  /*1750*/  ISETP.GE.AND P1, PT, R13, R23, PT ;  /* 0x000000170d00720c */ /* 0x000fc60003f26270 */
[----:B------:R0:W4:Y:S06]  /*1760*/  @!P6 LDG.E.U16 R61, [R4.64+0x3c0] ;  /* 0x0003c006043de981 */ /* 0x00012c000c1e1500 */
[----:B------:R0:W4:Y:S01]  /*1770*/  @!P0 LDG.E.U16 R32, [R4.64+0x180] ;  /* 0x0001800604208981 */ /* 0x000122000c1e1500 */
[----:B------:R-:W-:-:S03]  /*1780*/  ISETP.GE.AND P0, PT, R14, R23, PT ;  /* 0x000000170e00720c */ /* 0x000fc60003f06270 */
[----:B------:R0:W4:Y:S01]  /*1790*/  @!P1 LDG.E.U16 R41, [R4.64+0x1c0] ;  /* 0x0001c00604299981 */ /* 0x000122000c1e1500 */
[----:B------:R-:W-:-:S09]  /*17a0*/  ISETP.NE.AND P1, PT, R2, RZ, PT ;  /* 0x000000ff0200720c */ /* 0x000fd20003f25270 */
[----:B------:R0:W4:Y:S01]  /*17b0*/  @!P0 LDG.E.U16 R34, [R4.64+0x200] ;  /* 0x0002000604228981 */ /* 0x000122000c1e1500 */
[----:B------:R-:W-:Y:S02]  /*17c0*/  ISETP.NE.AND P0, PT, R42, RZ, PT ;  /* 0x000000ff2a00720c */ /* 0x000fe40003f05270 */
[----:B------:R-:W-:-:S06]  /*17d0*/  PRMT R42, RZ, 0x7610, R42 ;  /* 0x00007610ff2a7816 */ /* 0x000fcc000000002a */
[----:B------:R0:W4:Y:S05]  /*17e0*/  @!P1 LDG.E.U16 R42, [R4.64+0x280] ;  /* 0x00028006042a9981 */ /* 0x00012a000c1e1500 */
[----:B------:R0:W4:Y:S01]  /*17f0*/  @!P0 LDG.E.U16 R43, [R4.64+0x240] ;  /* 0x00024006042b8981 */ /* 0x000122000c1e1500 */
[----:B------:R-:W-:Y:S01]  /*1800*/  ISETP.GE.AND P0, PT, R136, R23, PT ;  /* 0x000000178800720c */ /* 0x000fe20003f06270 */
[C---:B------:R-:W-:Y:S01]  /*1810*/  IMAD R24, R142.reuse, c[0x0][0x1f0], RZ ;  /* 0x00007c008e187a24 */ /* 0x040fe200078e02ff */
[----:B------:R-:W-:Y:S01]  /*1820*/  SHF.R.S32.HI R101, RZ, 0x1f, R100 ;  /* 0x0000001fff657819 */ /* 0x000fe20000011464 */
[----:B------:R-:W-:Y:S02]  /*1830*/  IMAD R26, R142, c[0x0][0x200], RZ ;  /* 0x000080008e1a7a24 */ /* 0x000fe400078e02ff */
[----:B------:R-:W-:-:S02]  /*1840*/  IMAD R45, R143, c[0x0][0x1f4], R24 ;  /* 0x00007d008f2d7a24 */ /* 0x000fc400078e0218 */
[----:B------:R-:W-:-:S06]  /*1850*/  IMAD.WIDE.U32 R6, R143, c[0x0][0x200], RZ ;  /* 0x000080008f067a25 */ /* 0x000fcc00078e00ff */
[----:B------:R-:W-:Y:S02]  /*1860*/  @!P0 MOV R24, R100 ;  /* 0x0000006400188202 */ /* 0x000fe40000000f00 */
[----:B------:R-:W-:Y:S01]  /*1870*/  @!P0 MOV R25, R101 ;  /* 0x0000006500198202 */ /* 0x000fe20000000f00 */
[----:B------:R-:W-:-:S04]  /*1880*/  IMAD.WIDE.U32 R2, R143, c[0x0][0x1f0], RZ ;  /* 0x00007c008f027a25 */ /* 0x000fc800078e00ff */
[----:B0-----:R-:W-:Y:S01]  /*1890*/  @!P0 IMAD.WIDE.U32 R4, R143, c[0x0][0x1f0], R100 ;  /* 0x00007c008f048a25 */ /* 0x001fe200078e0064 */
[----:B------:R-:W-:-:S03]  /*18a0*/  IADD3 R3, R3, R45, RZ ;  /* 0x0000002d03037210 */ /* 0x000fc60007ffe0ff */
[C---:B------:R-:W-:Y:S02]  /*18b0*/  IMAD R63, R143.reuse, c[0x0][0x204], R26 ;  /* 0x000081008f3f7a24 */ /* 0x040fe400078e021a */
[----:B------:R-:W-:Y:S01]  /*18c0*/  @!P0 IMAD.WIDE.U32 R24, R143, c[0x0][0x200], R24 ;  /* 0x000080008f188a25 */ /* 0x000fe200078e0018 */
[----:B------:R-:W-:Y:S02]  /*18d0*/  MOV R26, R6 ;  /* 0x00000006001a7202 */ /* 0x000fe40000000f00 */
[----:B------:R-:W-:Y:S01]  /*18e0*/  @!P0 IADD3 R5, R45, R5, RZ ;  /* 0x000000052d058210 */ /* 0x000fe20007ffe0ff */
[----:B------:R-:W-:Y:S01]  /*18f0*/  IMAD R6, R144, c[0x0][0x1f8], RZ ;  /* 0x00007e0090067a24 */ /* 0x000fe200078e02ff */
[----:B------:R-:W-:Y:S02]  /*1900*/  IADD3 R27, R7, R63, RZ ;  /* 0x0000003f071b7210 */ /* 0x000fe40007ffe0ff */
[----:B------:R-:W-:Y:S02]  /*1910*/  @!P0 IADD3 R25, R63, R25, RZ ;  /* 0x000000193f198210 */ /* 0x000fe40007ffe0ff */
[----:B------:R-:W-:Y:S01]  /*1920*/  IADD3 R80, R137, -c[0x0][0x174], RZ ;  /* 0x80005d0089507a10 */ /* 0x000fe20007ffe0ff */
[----:B------:R-:W-:-:S02]  /*1930*/  IMAD R68, R145, c[0x0][0x1fc], R6 ;  /* 0x00007f0091447a24 */ /* 0x000fc400078e0206 */
[----:B------:R-:W-:-:S04]  /*1940*/  IMAD.WIDE.U32 R6, R145, c[0x0][0x1f8], R2 ;  /* 0x00007e0091067a25 */ /* 0x000fc800078e0002 */
[----:B------:R-:W-:-:S04]  /*1950*/  @!P0 IMAD.WIDE.U32 R2, R145, c[0x0][0x1f8], R4 ;  /* 0x00007e0091028a25 */ /* 0x000fc800078e0004 */
[----:B------:R-:W-:Y:S02]  /*1960*/  IMAD R44, R144, c[0x0][0x208], RZ ;  /* 0x00008200902c7a24 */ /* 0x000fe400078e02ff */
[----:B------:R-:W-:Y:S02]  /*1970*/  IMAD R80, R80, -0x400, RZ ;  /* 0xfffffc0050507824 */ /* 0x000fe400078e02ff */
[----:B------:R-:W-:-:S04]  /*1980*/  IMAD.WIDE.U32 R26, R145, c[0x0][0x208], R26 ;  /* 0x00008200911a7a25 */ /* 0x000fc800078e001a */
[C---:B------:R-:W-:Y:S01]  /*1990*/  @!P0 IMAD.WIDE.U32 R4, R145.reuse, c[0x0][0x208], R24 ;  /* 0x0000820091048a25 */ /* 0x040fe200078e0018 */
[----:B------:R-:W-:Y:S02]  /*19a0*/  SHF.R.S32.HI R79, RZ, 0x1f, R80 ;  /* 0x0000001fff4f7819 */ /* 0x000fe40000011450 */
[----:B------:R-:W-:Y:S01]  /*19b0*/  IADD3 R25, P4, R80, R26, RZ ;  /* 0x0000001a50197210 */ /* 0x000fe20007f9e0ff */
[----:B------:R-:W-:Y:S01]  /*19c0*/  IMAD R44, R145, c[0x0][0x20c], R44 ;  /* 0x00008300912c7a24 */ /* 0x000fe200078e022c */
[----:B------:R-:W-:-:S04]  /*19d0*/  @!P0 IADD3 R63, P3, R136, R4, RZ ;  /* 0x00000004883f8210 */ /* 0x000fc80007f7e0ff */
[----:B------:R-:W-:Y:S02]  /*19e0*/  IADD3.X R62, R79, R44, R27, P4, !PT ;  /* 0x0000002c4f3e7210 */ /* 0x000fe400027fe41b */
[----:B------:R-:W-:Y:S02]  /*19f0*/  @!P0 IADD3.X R64, R133, R5, R44, P3, !PT ;  /* 0x0000000585408210 */ /* 0x000fe40001ffe42c */
[----:B------:R-:W-:-:S05]  /*1a00*/  PRMT R48, RZ, 0x5410, R48 ;  /* 0x00005410ff307816 */ /* 0x000fca0000000030 */
[----:B------:R-:W-:Y:S01]  /*1a10*/  FADD.FTZ R78, R48, UR5 ;  /* 0x00000005304e7e21 */ /* 0x000fe20008010000 */
[----:B------:R-:W-:Y:S02]  /*1a20*/  IADD3 R65, P2, R80, R6, RZ ;  /* 0x0000000650417210 */ /* 0x000fe40007f5e0ff */
[----:B------:R-:W-:Y:S02]  /*1a30*/  @!P0 IADD3 R67, P1, R136, R2, RZ ;  /* 0x0000000288438210 */ /* 0x000fe40007f3e0ff */
[----:B------:R-:W-:Y:S02]  /*1a40*/  FSETP.GTU.FTZ.AND P5, PT, R78, 20, PT ;  /* 0x41a000004e00780b */ /* 0x000fe40003fbc000 */
[----:B------:R-:W-:Y:S02]  /*1a50*/  IADD3.X R66, R79, R68, R7, P2, !PT ;  /* 0x000000444f427210 */ /* 0x000fe400017fe407 */
[----:B------:R-:W-:Y:S02]  /*1a60*/  @!P0 IADD3.X R68, R133, R3, R68, P1, !PT ;  /* 0x0000000385448210 */ /* 0x000fe40000ffe444 */
[----:B------:R-:W-:-:S02]  /*1a70*/  LEA R2, P1, R136, c[0x0][0x268], 0x1 ;  /* 0x00009a0088027a11 */ /* 0x000fc400078208ff */
[C---:B------:R-:W-:Y:S02]  /*1a80*/  LEA R4, P2, R136.reuse, c[0x0][0x258], 0x1 ;  /* 0x0000960088047a11 */ /* 0x040fe400078408ff */
[----:B------:R-:W-:Y:S02]  /*1a90*/  PRMT R49, RZ, 0x5410, R49 ;  /* 0x00005410ff317816 */ /* 0x000fe40000000031 */
[----:B------:R-:W-:Y:S02]  /*1aa0*/  PRMT R50, RZ, 0x5410, R50 ;  /* 0x00005410ff327816 */ /* 0x000fe40000000032 */
[----:B------:R-:W-:Y:S02]  /*1ab0*/  PRMT R51, RZ, 0x5410, R51 ;  /* 0x00005410ff337816 */ /* 0x000fe40000000033 */
[----:B------:R-:W-:Y:S02]  /*1ac0*/  PRMT R52, RZ, 0x5410, R52 ;  /* 0x00005410ff347816 */ /* 0x000fe40000000034 */
[----:B------:R-:W-:Y:S01]  /*1ad0*/  PRMT R53, RZ, 0x5410, R53 ;  /* 0x00005410ff357816 */ /* 0x000fe20000000035 */
[----:B------:R-:W-:Y:S01]  /*1ae0*/  FADD.FTZ R77, R49, UR5 ;  /* 0x00000005314d7e21 */ /* 0x000fe20008010000 */
[--C-:B------:R-:W-:Y:S01]  /*1af0*/  LEA.HI.X R3, R136, c[0x0][0x26c], R133.reuse, 0x1, P1 ;  /* 0x00009b0088037a11 */ /* 0x100fe200008f0c85 */
[----:B------:R-:W-:Y:S01]  /*1b00*/  FADD.FTZ R76, R50, UR5 ;  /* 0x00000005324c7e21 */ /* 0x000fe20008010000 */
[----:B------:R-:W-:Y:S01]  /*1b10*/  LEA.HI.X R5, R136, c[0x0][0x25c], R133, 0x1, P2 ;  /* 0x0000970088057a11 */ /* 0x000fe200010f0c85 */
[----:B------:R-:W-:Y:S01]  /*1b20*/  FADD.FTZ R75, R51, UR5 ;  /* 0x00000005334b7e21 */ /* 0x000fe20008010000 */
[----:B------:R-:W-:Y:S01]  /*1b30*/  LEA R4, P4, R25, R4, 0x1 ;  /* 0x0000000419047211 */ /* 0x000fe200078808ff */
[----:B------:R-:W-:Y:S01]  /*1b40*/  FADD.FTZ R74, R52, UR5 ;  /* 0x00000005344a7e21 */ /* 0x000fe20008010000 */
[----:B------:R-:W-:Y:S01]  /*1b50*/  LEA R2, P2, R65, R2, 0x1 ;  /* 0x0000000241027211 */ /* 0x000fe200078408ff */
[----:B------:R-:W-:Y:S01]  /*1b60*/  FADD.FTZ R73, R53, UR5 ;  /* 0x0000000535497e21 */ /* 0x000fe20008010000 */
[----:B------:R-:W-:-:S02]  /*1b70*/  @!P0 LEA R6, P1, R67, c[0x0][0x268], 0x1 ;  /* 0x00009a0043068a11 */ /* 0x000fc400078208ff */
[----:B------:R-:W-:Y:S02]  /*1b80*/  @!P0 LEA R24, P3, R63, c[0x0][0x258], 0x1 ;  /* 0x000096003f188a11 */ /* 0x000fe400078608ff */
[----:B------:R-:W-:Y:S01]  /*1b90*/  PRMT R54, RZ, 0x5410, R54 ;  /* 0x00005410ff367816 */ /* 0x000fe20000000036 */
[----:B------:R-:W-:Y:S01]  /*1ba0*/  BSSY B0, `(.L_x_4278) ;  /* 0x000004c000007945 */ /* 0x000fe20003800000 */
[----:B------:R-:W-:Y:S02]  /*1bb0*/  LEA.HI.X R5, R25, R5, R62, 0x1, P4 ;  /* 0x0000000519057211 */ /* 0x000fe400020f0c3e */
[----:B------:R-:W-:Y:S01]  /*1bc0*/  LEA.HI.X R3, R65, R3, R66, 0x1, P2 ;  /* 0x0000000341037211 */ /* 0x000fe200010f0c42 */
[----:B------:R-:W-:Y:S01]  /*1bd0*/  FADD.FTZ R72, R54, UR5 ;  /* 0x0000000536487e21 */ /* 0x000fe20008010000 */
[----:B------:R-:W-:Y:S02]  /*1be0*/  @!P0 LEA.HI.X R7, R67, c[0x0][0x26c], R68, 0x1, P1 ;  /* 0x00009b0043078a11 */ /* 0x000fe400008f0c44 */
[----:B------:R-:W-:-:S02]  /*1bf0*/  @!P0 LEA.HI.X R25, R63, c[0x0][0x25c], R64, 0x1, P3 ;  /* 0x000097003f198a11 */ /* 0x000fc400018f0c40 */
[----:B------:R-:W-:Y:S02]  /*1c00*/  FSETP.GTU.FTZ.AND P4, PT, R77, 20, PT ;  /* 0x41a000004d00780b */ /* 0x000fe40003f9c000 */
        /* <DEDUP_REMOVED lines=21> */
[----:B------:R0:W1:Y:S04]  /*1d60*/  LDS.U16 R46, [R97] ;  /* 0x00000000612e7984 */ /* 0x0000680000000400 */
[----:B------:R0:W2:Y:S04]  /*1d70*/  LDS.U16 R45, [R97+0x2] ;  /* 0x00000200612d7984 */ /* 0x0000a80000000400 */
[----:B------:R0:W3:Y:S04]  /*1d80*/  LDS.U16 R44, [R97+0x4] ;  /* 0x00000400612c7984 */ /* 0x0000e80000000400 */
[----:B------:R0:W4:Y:S04]  /*1d90*/  LDS.U16 R43, [R97+0x6] ;  /* 0x00000600612b7984 */ /* 0x0001280000000400 */
        /* <DEDUP_REMOVED lines=11> */
[----:B------:R0:W0:Y:S01]  /*1e50*/  LDS.U16 R22, [R97+0x1e] ;  /* 0x00001e0061167984 */ /* 0x0000220000000400 */
[----:B------:R-:W-:Y:S05]  /*1e60*/  @P5 BRA `(.L_x_4279) ;  /* 0x000001f000005947 */ /* 0x000fea0003800000 */
[----:B-1234-:R-:W-:Y:S01]  /*1e70*/  FMUL.FTZ R78, R78, 1.4426950216293334961 ;  /* 0x3fb8aa3b4e4e7820 */ /* 0x01efe20000410000 */
[----:B------:R-:W-:Y:S01]  /*1e80*/  MOV R51, 0x3e800000 ;  /* 0x3e80000000337802 */ /* 0x000fe20000000f00 */
[----:B------:R-:W-:-:S02]  /*1e90*/  HFMA2.MMA R52, -RZ, RZ, 1.3056640625, -1.8671875 ;  /* 0x3d39bf78ff347435 */ /* 0x000fc400000001ff */
        /* <DEDUP_REMOVED lines=28> */
.L_x_4279:
[----:B-1234-:R-:W-:Y:S05]  /*2060*/  BSYNC B0 ;  /* 0x0000000000007941 */ /* 0x01efea0003800000 */
.L_x_4278:
[----:B------:R-:W-:Y:S01]  /*2070*/  PRMT R55, RZ, 0x5410, R55 ;  /* 0x00005410ff377816 */ /* 0x000fe20000000037 */
[----:B------:R-:W-:Y:S01]  /*2080*/  BSSY B0, `(.L_x_4280) ;  /* 0x0000023000007945 */ /* 0x000fe20003800000 */
[----:B------:R-:W-:-:S03]  /*2090*/  FSETP.GTU.FTZ.AND P5, PT, R72, 20, PT ;  /* 0x41a000004800780b */ /* 0x000fc60003fbc000 */
[----:B0-----:R-:W-:Y:S01]  /*20a0*/  FADD.FTZ R59, R55, UR5 ;  /* 0x00000005373b7e21 */ /* 0x001fe20008010000 */
[----:B------:R-:W-:Y:S05]  /*20b0*/  @P4 BRA `(.L_x_4281) ;  /* 0x000001f000004947 */ /* 0x000fea0003800000 */
[----:B------:R-:W-:Y:S01]  /*20c0*/  FMUL.FTZ R77, R77, 1.4426950216293334961 ;  /* 0x3fb8aa3b4d4d7820 */ /* 0x000fe20000410000 */
        /* <DEDUP_REMOVED lines=30> */
.L_x_4281:
[----:B------:R-:W-:Y:S05]  /*22b0*/  BSYNC B0 ;  /* 0x0000000000007941 */ /* 0x000fea0003800000 */
.L_x_4280:
[----:B------:R-:W-:Y:S01]  /*22c0*/  PRMT R56, RZ, 0x5410, R56 ;  /* 0x00005410ff387816 */ /* 0x000fe20000000038 */
[----:B------:R-:W-:Y:S01]  /*22d0*/  BSSY B0, `(.L_x_4282) ;  /* 0x0000023000007945 */ /* 0x000fe20003800000 */
[----:B------:R-:W-:-:S03]  /*22e0*/  FSETP.GTU.FTZ.AND P4, PT, R59, 20, PT ;  /* 0x41a000003b00780b */ /* 0x000fc60003f9c000 */
[----:B------:R-:W-:Y:S01]  /*22f0*/  FADD.FTZ R58, R56, UR5 ;  /* 0x00000005383a7e21 */ /* 0x000fe20008010000 */
        /* <DEDUP_REMOVED lines=32> */
.L_x_4283:
[----:B------:R-:W-:Y:S05]  /*2500*/  BSYNC B0 ;  /* 0x0000000000007941 */ /* 0x000fea0003800000 */
.L_x_4282:
        /* <DEDUP_REMOVED lines=36> */
.L_x_4285:
[----:B------:R-:W-:Y:S05]  /*2750*/  BSYNC B0 ;  /* 0x0000000000007941 */ /* 0x000fea0003800000 */
.L_x_4284:
        /* <DEDUP_REMOVED lines=36> */
.L_x_4287:
[----:B------:R-:W-:Y:S05]  /*29a0*/  BSYNC B0 ;  /* 0x0000000000007941 */ /* 0x000fea0003800000 */
.L_x_4286:
        /* <DEDUP_REMOVED lines=36> */
.L_x_4289:
[----:B------:R-:W-:Y:S05]  /*2bf0*/  BSYNC B0 ;  /* 0x0000000000007941 */ /* 0x000fea0003800000 */
.L_x_4288:
        /* <DEDUP_REMOVED lines=36> */
.L_x_4291:
[----:B------:R-:W-:Y:S05]  /*2e40*/  BSYNC B0 ;  /* 0x0000000000007941 */ /* 0x000fea0003800000 */
.L_x_4290:
        /* <DEDUP_REMOVED lines=36> */
.L_x_4293:
[----:B------:R-:W-:Y:S05]  /*3090*/  BSYNC B0 ;  /* 0x0000000000007941 */ /* 0x000fea0003800000 */
.L_x_4292:
        /* <DEDUP_REMOVED lines=36> */
.L_x_4295:
[----:B------:R-:W-:Y:S05]  /*32e0*/  BSYNC B0 ;  /* 0x0000000000007941 */ /* 0x000fea0003800000 */
.L_x_4294:
        /* <DEDUP_REMOVED lines=36> */
.L_x_4297:
[----:B------:R-:W-:Y:S05]  /*3530*/  BSYNC B0 ;  /* 0x0000000000007941 */ /* 0x000fea0003800000 */
.L_x_4296:
[----:B------:R-:W-:Y:S01]  /*3540*/  BSSY B0, `(.L_x_4298) ;  /* 0x0000023000007945 */ /* 0x000fe20003800000 */
[----:B------:R-:W-:Y:S02]  /*3550*/  FSETP.GTU.FTZ.AND P2, PT, R51, 20, PT ;  /* 0x41a000003300780b */ /* 0x000fe40003f5c000 */
[----:B------:R-:W-:Y:S01]  /*3560*/  PRMT R36, RZ, 0x7610, R36 ;  /* 0x00007610ff247816 */ /* 0x000fe20000000024 */
        /* <DEDUP_REMOVED lines=32> */
.L_x_4299:
[----:B------:R-:W-:Y:S05]  /*3770*/  BSYNC B0 ;  /* 0x0000000000007941 */ /* 0x000fea0003800000 */
.L_x_4298:
[----:B------:R-:W-:Y:S01]  /*3780*/  BSSY B0, `(.L_x_4300) ;  /* 0x0000021000007945 */ /* 0x000fe20003800000 */
        /* <DEDUP_REMOVED lines=32> */
.L_x_4301:
[----:B------:R-:W-:Y:S05]  /*3990*/  BSYNC B0 ;  /* 0x0000000000007941 */ /* 0x000fea0003800000 */
.L_x_4300:
        /* <DEDUP_REMOVED lines=33> */
.L_x_4303:
[----:B------:R-:W-:Y:S05]  /*3bb0*/  BSYNC B0 ;  /* 0x0000000000007941 */ /* 0x000fea0003800000 */
.L_x_4302:
        /* <DEDUP_REMOVED lines=33> */
.L_x_4305:
[----:B------:R-:W-:Y:S05]  /*3dd0*/  BSYNC B0 ;  /* 0x0000000000007941 */ /* 0x000fea0003800000 */
.L_x_4304:
        /* <DEDUP_REMOVED lines=33> */
.L_x_4307:
[----:B------:R-:W-:Y:S05]  /*3ff0*/  BSYNC B0 ;  /* 0x0000000000007941 */ /* 0x000fea0003800000 */
.L_x_4306:
        /* <DEDUP_REMOVED lines=33> */
.L_x_4309:
[----:B------:R-:W-:Y:S05]  /*4210*/  BSYNC B0 ;  /* 0x0000000000007941 */ /* 0x000fea0003800000 */
.L_x_4308:
        /* <DEDUP_REMOVED lines=83> */
[----:B------:R-:W0:Y:S04]  /*4750*/  LDS.U16 R35, [R97+0x4] ;  /* 0x0000040061237984 */ /* 0x000e280000000400 */
[----:B------:R-:W-:Y:S04]  /*4760*/  LDS.U16 R36, [R97+0x6] ;  /* 0x0000060061247984 */ /* 0x000fe80000000400 */
[----:B------:R-:W-:Y:S04]  /*4770*/  LDS.U16 R37, [R97+0x8] ;  /* 0x0000080061257984 */ /* 0x000fe80000000400 */
[----:B------:R-:W-:Y:S04]  /*4780*/  LDS.U16 R38, [R97+0xa] ;  /* 0x00000a0061267984 */ /* 0x000fe80000000400 */
[----:B------:R-:W1:Y:S04]  /*4790*/  LDS.U16 R39, [R97+0xc] ;  /* 0x00000c0061277984 */ /* 0x000e680000000400 */
[----:B------:R-:W-:Y:S04]  /*47a0*/  LDS.U16 R40, [R97+0xe] ;  /* 0x00000e0061287984 */ /* 0x000fe80000000400 */
[----:B------:R-:W-:Y:S04]  /*47b0*/  LDS.U16 R47, [R97+0x10] ;  /* 0x00001000612f7984 */ /* 0x000fe80000000400 */
[----:B------:R-:W-:Y:S04]  /*47c0*/  LDS.U16 R48, [R97+0x12] ;  /* 0x0000120061307984 */ /* 0x000fe80000000400 */
[----:B------:R-:W2:Y:S04]  /*47d0*/  LDS.U16 R49, [R97+0x14] ;  /* 0x0000140061317984 */ /* 0x000ea80000000400 */
[----:B------:R-:W3:Y:S04]  /*47e0*/  LDS.U16 R50, [R97+0x16] ;  /* 0x0000160061327984 */ /* 0x000ee80000000400 */
[----:B------:R-:W4:Y:S04]  /*47f0*/  LDS.U16 R60, [R97+0x18] ;  /* 0x00001800613c7984 */ /* 0x000f280000000400 */
[----:B------:R-:W-:Y:S04]  /*4800*/  LDS.U16 R61, [R97+0x1a] ;  /* 0x00001a00613d7984 */ /* 0x000fe80000000400 */
[----:B------:R-:W-:Y:S04]  /*4810*/  LDS.U16 R62, [R97+0x1c] ;  /* 0x00001c00613e7984 */ /* 0x000fe80000000400 */
[----:B------:R-:W2:Y:S04]  /*4820*/  LDS.U16 R63, [R97+0x1e] ;  /* 0x00001e00613f7984 */ /* 0x000ea80000000400 */
[----:B------:R-:W-:Y:S06]  /*4830*/  BAR.SYNC.DEFER_BLOCKING 0x0 ;  /* 0x0000000000007b1d */ /* 0x000fec0000010000 */
        /* <DEDUP_REMOVED lines=26> */
[----:B0-----:R-:W-:-:S02]  /*49e0*/  PRMT R6, RZ, 0x5410, R35 ;  /* 0x00005410ff067816 */ /* 0x001fc40000000023 */
[----:B-1----:R-:W-:-:S03]  /*49f0*/  PRMT R35, RZ, 0x5410, R39 ;  /* 0x00005410ff237816 */ /* 0x002fc60000000027 */
[----:B------:R-:W-:Y:S01]  /*4a00*/  FMUL.FTZ R7, R6, -1.4426950216293334961 ;  /* 0xbfb8aa3b06077820 */ /* 0x000fe20000410000 */
[----:B--2---:R-:W-:-:S03]  /*4a10*/  PRMT R5, RZ, 0x5410, R2 ;  /* 0x00005410ff057816 */ /* 0x004fc60000000002 */
[----:B------:R0:W-:Y:S01]  /*4a20*/  MUFU.EX2 R150, R7 ;  /* 0x0000000700967308 */ /* 0x0001e20000000800 */
[----:B------:R-:W-:Y:S01]  /*4a30*/  PRMT R39, RZ, 0x5410, R49 ;  /* 0x00005410ff277816 */ /* 0x000fe20000000031 */
[----:B------:R-:W-:Y:S01]  /*4a40*/  FMUL.FTZ R2, R5, -1.4426950216293334961 ;  /* 0xbfb8aa3b05027820 */ /* 0x000fe20000410000 */
[----:B0-----:R-:W-:Y:S01]  /*4a50*/  PRMT R7, RZ, 0x5410, R36 ;  /* 0x00005410ff077816 */ /* 0x001fe20000000024 */
[----:B------:R-:W-:-:S04]  /*4a60*/  FMUL.FTZ R36, R35, -1.4426950216293334961 ;  /* 0xbfb8aa3b23247820 */ /* 0x000fc80000410000 */
[----:B------:R-:W0:Y:S01]  /*4a70*/  MUFU.EX2 R148, R2 ;  /* 0x0000000200947308 */ /* 0x000e220000000800 */
[----:B------:R-:W-:-:S07]  /*4a80*/  FMUL.FTZ R24, R7, -1.4426950216293334961 ;  /* 0xbfb8aa3b07187820 */ /* 0x000fce0000410000 */
[----:B------:R1:W-:Y:S02]  /*4a90*/  MUFU.EX2 R154, R36 ;  /* 0x00000024009a7308 */ /* 0x0003e40000000800 */
[----:B-1----:R-:W-:Y:S01]  /*4aa0*/  PRMT R36, RZ, 0x5410, R40 ;  /* 0x00005410ff247816 */ /* 0x002fe20000000028 */
[----:B------:R-:W-:-:S05]  /*4ab0*/  FMUL.FTZ R40, R39, -1.4426950216293334961 ;  /* 0xbfb8aa3b27287820 */ /* 0x000fca0000410000 */
[----:B------:R1:W-:Y:S01]  /*4ac0*/  MUFU.EX2 R151, R24 ;  /* 0x0000001800977308 */ /* 0x0003e20000000800 */
[----:B------:R-:W-:-:S07]  /*4ad0*/  PRMT R4, RZ, 0x5410, R3 ;  /* 0x00005410ff047816 */ /* 0x000fce0000000003 */
[----:B------:R3:W-:Y:S01]  /*4ae0*/  MUFU.EX2 R158, R40 ;  /* 0x00000028009e7308 */ /* 0x0007e20000000800 */
[----:B-1----:R-:W-:Y:S01]  /*4af0*/  PRMT R24, RZ, 0x5410, R37 ;  /* 0x00005410ff187816 */ /* 0x002fe20000000025 */
[----:B------:R-:W-:Y:S01]  /*4b00*/  FMUL.FTZ R37, R36, -1.4426950216293334961 ;  /* 0xbfb8aa3b24257820 */ /* 0x000fe20000410000 */
[----:B---3--:R-:W-:-:S05]  /*4b10*/  PRMT R40, RZ, 0x5410, R50 ;  /* 0x00005410ff287816 */ /* 0x008fca0000000032 */
[----:B------:R1:W-:Y:S01]  /*4b20*/  MUFU.EX2 R155, R37 ;  /* 0x00000025009b7308 */ /* 0x0003e20000000800 */
[----:B------:R-:W-:Y:S01]  /*4b30*/  FMUL.FTZ R3, R4, -1.4426950216293334961 ;  /* 0xbfb8aa3b04037820 */ /* 0x000fe20000410000 */
[----:B-1----:R-:W-:Y:S01]  /*4b40*/  PRMT R37, RZ, 0x5410, R47 ;  /* 0x00005410ff257816 */ /* 0x002fe2000000002f */
[----:B------:R-:W-:-:S05]  /*4b50*/  FMUL.FTZ R47, R40, -1.4426950216293334961 ;  /* 0xbfb8aa3b282f7820 */ /* 0x000fca0000410000 */
[----:B------:R4:W-:Y:S02]  /*4b60*/  MUFU.EX2 R159, R47 ;  /* 0x0000002f009f7308 */ /* 0x0009e40000000800 */
[----:B----4-:R-:W-:Y:S01]  /*4b70*/  PRMT R47, RZ, 0x5410, R60 ;  /* 0x00005410ff2f7816 */ /* 0x010fe2000000003c */
[----:B0-----:R-:W-:-:S05]  /*4b80*/  FADD.FTZ R60, R148, 1 ;  /* 0x3f800000943c7421 */ /* 0x001fca0000010000 */
[----:B------:R0:W-:Y:S08]  /*4b90*/  MUFU.EX2 R149, R3 ;  /* 0x0000000300957308 */ /* 0x0001f00000000800 */
[----:B------:R-:W1:Y:S01]  /*4ba0*/  MUFU.RCP R60, R60 ;  /* 0x0000003c003c7308 */ /* 0x000e620000001000 */
[----:B------:R-:W-:Y:S01]  /*4bb0*/  FMUL.FTZ R2, R24, -1.4426950216293334961 ;  /* 0xbfb8aa3b18027820 */ /* 0x000fe20000410000 */
[----:B------:R-:W-:-:S02]  /*4bc0*/  PRMT R25, RZ, 0x5410, R38 ;  /* 0x00005410ff197816 */ /* 0x000fc40000000026 */
[----:B------:R-:W-:Y:S02]  /*4bd0*/  PRMT R50, RZ, 0x5410, R63 ;  /* 0x00005410ff327816 */ /* 0x000fe4000000003f */
[----:B------:R-:W-:Y:S01]  /*4be0*/  PRMT R63, RZ, 0x5410, R44 ;  /* 0x00005410ff3f7816 */ /* 0x000fe2000000002c */
[----:B0-----:R-:W-:Y:S01]  /*4bf0*/  FMUL.FTZ R3, R25, -1.4426950216293334961 ;  /* 0xbfb8aa3b19037820 */ /* 0x001fe20000410000 */
[----:B------:R0:W2:Y:S01]  /*4c00*/  MUFU.EX2 R152, R2 ;  /* 0x0000000200987308 */ /* 0x0000a20000000800 */
[----:B------:R-:W-:Y:S01]  /*4c10*/  PRMT R38, RZ, 0x5410, R48 ;  /* 0x00005410ff267816 */ /* 0x000fe20000000030 */
[----:B-1----:R-:W-:-:S06]  /*4c20*/  FADD.FTZ R44, -R60, 1 ;  /* 0x3f8000003c2c7421 */ /* 0x002fcc0000010100 */
[----:B------:R-:W1:Y:S01]  /*4c30*/  MUFU.EX2 R153, R3 ;  /* 0x0000000300997308 */ /* 0x000e620000000800 */
[----:B0-----:R-:W-:Y:S01]  /*4c40*/  FMUL.FTZ R2, R37, -1.4426950216293334961 ;  /* 0xbfb8aa3b25027820 */ /* 0x001fe20000410000 */
[----:B------:R-:W-:Y:S01]  /*4c50*/  PRMT R48, RZ, 0x5410, R61 ;  /* 0x00005410ff307816 */ /* 0x000fe2000000003d */
[----:B------:R-:W-:-:S05]  /*4c60*/  FMUL.FTZ R61, R50, -1.4426950216293334961 ;  /* 0xbfb8aa3b323d7820 */ /* 0x000fca0000410000 */
[----:B------:R0:W3:Y:S01]  /*4c70*/  MUFU.EX2 R156, R2 ;  /* 0x00000002009c7308 */ /* 0x0000e20000000800 */
[----:B------:R-:W-:Y:S02]  /*4c80*/  FMUL.FTZ R49, R48, -1.4426950216293334961 ;  /* 0xbfb8aa3b30317820 */ /* 0x000fe40000410000 */
[----:B0-----:R-:W-:-:S05]  /*4c90*/  FMUL.FTZ R2, R47, -1.4426950216293334961 ;  /* 0xbfb8aa3b2f027820 */ /* 0x001fca0000410000 */
[----:B------:R0:W-:Y:S08]  /*4ca0*/  MUFU.EX2 R161, R49 ;  /* 0x0000003100a17308 */ /* 0x0001f00000000800 */
[----:B------:R-:W-:Y:S01]  /*4cb0*/  MUFU.EX2 R160, R2 ;  /* 0x0000000200a07308 */ /* 0x000fe20000000800 */
[----:B0-----:R-:W-:Y:S02]  /*4cc0*/  PRMT R49, RZ, 0x5410, R62 ;  /* 0x00005410ff317816 */ /* 0x001fe4000000003e */
[----:B------:R-:W-:-:S05]  /*4cd0*/  PRMT R62, RZ, 0x5410, R45 ;  /* 0x00005410ff3e7816 */ /* 0x000fca000000002d */
[----:B------:R2:W-:Y:S02]  /*4ce0*/  MUFU.EX2 R2, R61 ;  /* 0x0000003d00027308 */ /* 0x0005e40000000800 */
[----:B--2---:R-:W-:Y:S01]  /*4cf0*/  FADD.FTZ R61, R152, 1 ;  /* 0x3f800000983d7421 */ /* 0x004fe20000010000 */
[----:B-----5:R-:W-:Y:S04]  /*4d00*/  STS.U16 [R129], R64 ;  /* 0x0000004081007388 */ /* 0x020fe80000000400 */
        /* <DEDUP_REMOVED lines=16> */
[----:B------:R-:W4:Y:S04]  /*4e10*/  LDS.U16 R70, [R97] ;  /* 0x0000000061467984 */ /* 0x000f280000000400 */
[----:B------:R-:W5:Y:S04]  /*4e20*/  LDS.U16 R111, [R97+0x4] ;  /* 0x00000400616f7984 */ /* 0x000f680000000400 */
[----:B------:R-:W5:Y:S01]  /*4e30*/  LDS.U16 R110, [R97+0x2] ;  /* 0x00000200616e7984 */ /* 0x000f620000000400 */
[----:B0-----:R-:W-:-:S03]  /*4e40*/  FADD.FTZ R67, R149, 1 ;  /* 0x3f80000095437421 */ /* 0x001fc60000010000 */
[----:B------:R-:W0:Y:S01]  /*4e50*/  LDS.U16 R149, [R97+0xa] ;  /* 0x00000a0061957984 */ /* 0x000e220000000400 */
[----:B--2---:R-:W-:Y:S02]  /*4e60*/  FFMA.FTZ R116, R5, R44, 1 ;  /* 0x3f80000005747423 */ /* 0x004fe4000001002c */
[----:B------:R-:W2:Y:S01]  /*4e70*/  MUFU.RCP R67, R67 ;  /* 0x0000004300437308 */ /* 0x000ea20000001000 */
[----:B------:R-:W-:Y:S01]  /*4e80*/  PRMT R65, RZ, 0x5410, R46 ;  /* 0x00005410ff417816 */ /* 0x000fe2000000002e */
[----:B------:R-:W0:Y:S01]  /*4e90*/  LDS.U16 R147, [R97+0x6] ;  /* 0x0000060061937984 */ /* 0x000e220000000400 */
[----:B------:R-:W-:-:S03]  /*4ea0*/  FADD.FTZ R71, R150, 1 ;  /* 0x3f80000096477421 */ /* 0x000fc60000010000 */
[----:B------:R-:W0:Y:S03]  /*4eb0*/  LDS.U16 R148, [R97+0x8] ;  /* 0x0000080061947984 */ /* 0x000e260000000400 */
[----:B------:R-:W2:Y:S01]  /*4ec0*/  MUFU.RCP R71, R71 ;  /* 0x0000004700477308 */ /* 0x000ea20000001000 */
[----:B------:R-:W-:Y:S01]  /*4ed0*/  FADD.FTZ R66, R154, 1 ;  /* 0x3f8000009a427421 */ /* 0x000fe20000010000 */
[----:B------:R-:W-:Y:S01]  /*4ee0*/  LDS.U16 R152, [R97+0xe] ;  /* 0x00000e0061987984 */ /* 0x000fe20000000400 */
[----:B------:R-:W-:-:S03]  /*4ef0*/  FADD.FTZ R68, R151, 1 ;  /* 0x3f80000097447421 */ /* 0x000fc60000010000 */
[----:B------:R-:W0:Y:S01]  /*4f00*/  LDS.U16 R154, [R97+0x10] ;  /* 0x00001000619a7984 */ /* 0x000e220000000400 */
[----:B-1----:R-:W-:Y:S01]  /*4f10*/  FADD.FTZ R64, R153, 1 ;  /* 0x3f80000099407421 */ /* 0x002fe20000010000 */
[----:B------:R-:W1:Y:S01]  /*4f20*/  MUFU.RCP R61, R61 ;  /* 0x0000003d003d7308 */ /* 0x000e620000001000 */
[----:B---3--:R-:W-:Y:S01]  /*4f30*/  FADD.FTZ R156, R156, 1 ;  /* 0x3f8000009c9c7421 */ /* 0x008fe20000010000 */
[----:B------:R-:W-:Y:S01]  /*4f40*/  LDS.U16 R163, [R97+0x1e] ;  /* 0x00001e0061a37984 */ /* 0x000fe20000000400 */
[----:B----4-:R-:W-:Y:S02]  /*4f50*/  PRMT R44, RZ, 0x5410, R70 ;  /* 0x00005410ff2c7816 */ /* 0x010fe40000000046 */
[----:B-----5:R-:W-:-:S03]  /*4f60*/  PRMT R46, RZ, 0x5410, R111 ;  /* 0x00005410ff2e7816 */ /* 0x020fc6000000006f */
[----:B------:R-:W-:-:S04]  /*4f70*/  FMUL.FTZ R111, R65, R44 ;  /* 0x0000002c416f7220 */ /* 0x000fc80000410000 */
[----:B------:R-:W-:Y:S02]  /*4f80*/  FMUL.FTZ R111, R60, R111 ;  /* 0x0000006f3c6f7220 */ /* 0x000fe40000410000 */
[----:B--2---:R-:W-:Y:S02]  /*4f90*/  FADD.FTZ R45, -R67, 1 ;  /* 0x3f800000432d7421 */ /* 0x004fe40000010100 */
[----:B------:R-:W-:Y:S02]  /*4fa0*/  FMUL.FTZ R162, R111, R116 ;  /* 0x000000746fa27220 */ /* 0x000fe40000410000 */
[----:B------:R-:W2:Y:S01]  /*4fb0*/  LDS.U16 R111, [R97+0xc] ;  /* 0x00000c00616f7984 */ /* 0x000ea20000000400 */
[----:B------:R-:W-:Y:S01]  /*4fc0*/  FFMA.FTZ R117, R4, R45, 1 ;  /* 0x3f80000004757423 */ /* 0x000fe2000001002d */
[----:B------:R-:W-:Y:S01]  /*4fd0*/  PRMT R45, RZ, 0x5410, R110 ;  /* 0x00005410ff2d7816 */ /* 0x000fe2000000006e */
[----:B------:R-:W3:Y:S01]  /*4fe0*/  MUFU.RCP R68, R68 ;  /* 0x0000004400447308 */ /* 0x000ee20000001000 */
[----:B------:R-:W-:-:S02]  /*4ff0*/  FADD.FTZ R131, -R71, 1 ;  /* 0x3f80000047837421 */ /* 0x000fc40000010100 */
[----:B------:R-:W-:Y:S02]  /*5000*/  FMUL.FTZ R130, R63, R46 ;  /* 0x0000002e3f827220 */ /* 0x000fe40000410000 */
[----:B------:R-:W-:-:S03]  /*5010*/  FMUL.FTZ R70, R62, R45 ;  /* 0x0000002d3e467220 */ /* 0x000fc60000410000 */
[----:B------:R-:W4:Y:S01]  /*5020*/  MUFU.RCP R64, R64 ;  /* 0x0000004000407308 */ /* 0x000f220000001000 */
[----:B------:R-:W-:Y:S02]  /*5030*/  FMUL.FTZ R110, R67, R70 ;  /* 0x00000046436e7220 */ /* 0x000fe40000410000 */
[----:B------:R-:W-:Y:S02]  /*5040*/  FFMA.FTZ R131, R6, R131, 1 ;  /* 0x3f80000006837423 */ /* 0x000fe40000010083 */
[----:B------:R-:W-:Y:S02]  /*5050*/  FMUL.FTZ R130, R71, R130 ;  /* 0x0000008247827220 */ /* 0x000fe40000410000 */
[----:B------:R-:W-:Y:S01]  /*5060*/  FMUL.FTZ R165, R110, R117 ;  /* 0x000000756ea57220 */ /* 0x000fe20000410000 */
[----:B------:R-:W5:Y:S01]  /*5070*/  MUFU.RCP R66, R66 ;  /* 0x0000004200427308 */ /* 0x000f620000001000 */
[----:B------:R-:W-:Y:S01]  /*5080*/  FMUL.FTZ R110, R130, R131 ;  /* 0x00000083826e7220 */ /* 0x000fe20000410000 */
[----:B------:R-:W-:-:S02]  /*5090*/  PRMT R116, RZ, 0x5410, R43 ;  /* 0x00005410ff747816 */ /* 0x000fc4000000002b */
[----:B------:R-:W-:Y:S01]  /*50a0*/  PRMT R130, RZ, 0x5410, R41 ;  /* 0x00005410ff827816 */ /* 0x000fe20000000029 */
[----:B-1----:R-:W-:Y:S01]  /*50b0*/  FADD.FTZ R41, -R61, 1 ;  /* 0x3f8000003d297421 */ /* 0x002fe20000010100 */
[----:B0-----:R-:W-:Y:S01]  /*50c0*/  PRMT R43, RZ, 0x5410, R149 ;  /* 0x00005410ff2b7816 */ /* 0x001fe20000000095 */
[----:B------:R-:W-:Y:S01]  /*50d0*/  FMUL.FTZ R3, R38, -1.4426950216293334961 ;  /* 0xbfb8aa3b26037820 */ /* 0x000fe20000410000 */
[----:B------:R4:W-:Y:S01]  /*50e0*/  MUFU.RCP R70, R156 ;  /* 0x0000009c00467308 */ /* 0x0009e20000001000 */
[----:B------:R-:W-:Y:S01]  /*50f0*/  PRMT R117, RZ, 0x5410, R42 ;  /* 0x00005410ff757816 */ /* 0x000fe2000000002a */
[----:B------:R-:W-:Y:S01]  /*5100*/  FFMA.FTZ R153, R24, R41, 1 ;  /* 0x3f80000018997423 */ /* 0x000fe20000010029 */
[----:B------:R-:W-:Y:S01]  /*5110*/  PRMT R41, RZ, 0x5410, R147 ;  /* 0x00005410ff297816 */ /* 0x000fe20000000093 */
[----:B---3--:R-:W-:Y:S02]  /*5120*/  FADD.FTZ R42, -R68, 1 ;  /* 0x3f800000442a7421 */ /* 0x008fe40000010100 */
[----:B------:R-:W-:-:S02]  /*5130*/  FMUL.FTZ R149, R130, R43 ;  /* 0x0000002b82957220 */ /* 0x000fc40000410000 */
[C---:B----4-:R-:W-:Y:S01]  /*5140*/  FADD.FTZ R156, -R64.reuse, 1 ;  /* 0x3f800000409c7421 */ /* 0x050fe20000010100 */
[----:B------:R0:W1:Y:S01]  /*5150*/  MUFU.EX2 R157, R3 ;  /* 0x00000003009d7308 */ /* 0x0000620000000800 */
[----:B------:R-:W-:Y:S01]  /*5160*/  FFMA.FTZ R151, R7, R42, 1 ;  /* 0x3f80000007977423 */ /* 0x000fe2000001002a */
[----:B------:R-:W-:Y:S01]  /*5170*/  PRMT R42, RZ, 0x5410, R148 ;  /* 0x00005410ff2a7816 */ /* 0x000fe20000000094 */
[----:B------:R-:W-:Y:S02]  /*5180*/  FFMA.FTZ R156, R25, R156, 1 ;  /* 0x3f800000199c7423 */ /* 0x000fe4000001009c */
[----:B------:R-:W-:Y:S02]  /*5190*/  FMUL.FTZ R149, R64, R149 ;  /* 0x0000009540957220 */ /* 0x000fe40000410000 */
[----:B------:R-:W-:Y:S02]  /*51a0*/  FMUL.FTZ R147, R116, R41 ;  /* 0x0000002974937220 */ /* 0x000fe40000410000 */
[----:B0-----:R-:W-:-:S02]  /*51b0*/  FMUL.FTZ R3, R49, -1.4426950216293334961 ;  /* 0xbfb8aa3b31037820 */ /* 0x001fc40000410000 */
[----:B------:R-:W-:Y:S01]  /*51c0*/  FMUL.FTZ R169, R149, R156 ;  /* 0x0000009c95a97220 */ /* 0x000fe20000410000 */
[----:B------:R-:W-:Y:S01]  /*51d0*/  PRMT R149, RZ, 0x5410, R32 ;  /* 0x00005410ff957816 */ /* 0x000fe20000000020 */
[----:B------:R-:W-:Y:S02]  /*51e0*/  FMUL.FTZ R148, R68, R147 ;  /* 0x0000009344947220 */ /* 0x000fe40000410000 */
[----:B------:R-:W-:Y:S02]  /*51f0*/  FADD.FTZ R69, R155, 1 ;  /* 0x3f8000009b457421 */ /* 0x000fe40000010000 */
[----:B------:R-:W-:Y:S01]  /*5200*/  FMUL.FTZ R150, R117, R42 ;  /* 0x0000002a75967220 */ /* 0x000fe20000410000 */
[----:B------:R-:W0:Y:S01]  /*5210*/  MUFU.EX2 R3, R3 ;  /* 0x0000000300037308 */ /* 0x000e220000000800 */
[----:B-----5:R-:W-:Y:S01]  /*5220*/  FADD.FTZ R32, -R66, 1 ;  /* 0x3f80000042207421 */ /* 0x020fe20000010100 */
[----:B------:R-:W3:Y:S01]  /*5230*/  LDS.U16 R155, [R97+0x12] ;  /* 0x00001200619b7984 */ /* 0x000ee20000000400 */
[----:B------:R-:W-:Y:S01]  /*5240*/  FMUL.FTZ R167, R148, R151 ;  /* 0x0000009794a77220 */ /* 0x000fe20000410000 */
[----:B------:R-:W-:Y:S01]  /*5250*/  PRMT R151, RZ, 0x5410, R34 ;  /* 0x00005410ff977816 */ /* 0x000fe20000000022 */
[----:B------:R-:W-:Y:S01]  /*5260*/  FMUL.FTZ R150, R61, R150 ;  /* 0x000000963d967220 */ /* 0x000fe20000410000 */
[----:B------:R-:W-:Y:S01]  /*5270*/  PRMT R34, RZ, 0x5410, R154 ;  /* 0x00005410ff227816 */ /* 0x000fe2000000009a */
[----:B------:R-:W-:Y:S01]  /*5280*/  FFMA.FTZ R156, R35, R32, 1 ;  /* 0x3f800000239c7423 */ /* 0x000fe20000010020 */
[----:B--2---:R-:W-:Y:S01]  /*5290*/  PRMT R32, RZ, 0x5410, R111 ;  /* 0x00005410ff207816 */ /* 0x004fe2000000006f */
[----:B------:R-:W-:Y:S01]  /*52a0*/  FADD.FTZ R146, R158, 1 ;  /* 0x3f8000009e927421 */ /* 0x000fe20000010000 */
[----:B------:R-:W2:Y:S01]  /*52b0*/  MUFU.RCP R69, R69 ;  /* 0x0000004500457308 */ /* 0x000ea20000001000 */
[----:B------:R-:W4:Y:S01]  /*52c0*/  LDS.U16 R158, [R97+0x16] ;  /* 0x00001600619e7984 */ /* 0x000f220000000400 */
[----:B------:R-:W-:-:S02]  /*52d0*/  FMUL.FTZ R164, R150, R153 ;  /* 0x0000009996a47220 */ /* 0x000fc40000410000 */
[----:B------:R-:W-:Y:S02]  /*52e0*/  FADD.FTZ R153, R161, 1 ;  /* 0x3f800000a1997421 */ /* 0x000fe40000010000 */
[----:B-1----:R-:W-:Y:S02]  /*52f0*/  FADD.FTZ R131, R157, 1 ;  /* 0x3f8000009d837421 */ /* 0x002fe40000010000 */
[----:B------:R-:W-:Y:S01]  /*5300*/  FMUL.FTZ R111, R151, R32 ;  /* 0x00000020976f7220 */ /* 0x000fe20000410000 */
[----:B------:R-:W1:Y:S01]  /*5310*/  LDS.U16 R157, [R97+0x14] ;  /* 0x00001400619d7984 */ /* 0x000e620000000400 */
[----:B------:R-:W-:Y:S02]  /*5320*/  FMUL.FTZ R161, R149, R34 ;  /* 0x0000002295a17220 */ /* 0x000fe40000410000 */
[----:B------:R-:W-:Y:S02]  /*5330*/  FADD.FTZ R166, -R70, 1 ;  /* 0x3f80000046a67421 */ /* 0x000fe40000010100 */
[----:B------:R-:W-:-:S02]  /*5340*/  FMUL.FTZ R111, R66, R111 ;  /* 0x0000006f426f7220 */ /* 0x000fc40000410000 */
[----:B------:R-:W-:Y:S02]  /*5350*/  FMUL.FTZ R161, R70, R161 ;  /* 0x000000a146a17220 */ /* 0x000fe40000410000 */
[----:B------:R-:W-:Y:S02]  /*5360*/  FFMA.FTZ R154, R37, R166, 1 ;  /* 0x3f800000259a7423 */ /* 0x000fe400000100a6 */
[----:B------:R-:W-:Y:S02]  /*5370*/  FMUL.FTZ R111, R111, R156 ;  /* 0x0000009c6f6f7220 */ /* 0x000fe40000410000 */
[----:B------:R-:W-:Y:S02]  /*5380*/  FADD.FTZ R150, R160, 1 ;  /* 0x3f800000a0967421 */ /* 0x000fe40000010000 */
[----:B0-----:R-:W-:Y:S01]  /*5390*/  FADD.FTZ R156, R3, 1 ;  /* 0x3f800000039c7421 */ /* 0x001fe20000010000 */
[----:B------:R-:W0:Y:S01]  /*53a0*/  LDS.U16 R160, [R97+0x18] ;  /* 0x0000180061a07984 */ /* 0x000e220000000400 */
[----:B------:R-:W-:Y:S01]  /*53b0*/  FMUL.FTZ R168, R161, R154 ;  /* 0x0000009aa1a87220 */ /* 0x000fe20000410000 */
[----:B------:R-:W-:Y:S01]  /*53c0*/  PRMT R148, RZ, 0x5410, R33 ;  /* 0x00005410ff947816 */ /* 0x000fe20000000021 */
[----:B------:R-:W-:Y:S01]  /*53d0*/  FADD.FTZ R159, R159, 1 ;  /* 0x3f8000009f9f7421 */ /* 0x000fe20000010000 */
[----:B------:R-:W5:Y:S01]  /*53e0*/  LDS.U16 R3, [R97+0x1a] ;  /* 0x00001a0061037984 */ /* 0x000f620000000400 */
[----:B--2---:R-:W-:-:S03]  /*53f0*/  FADD.FTZ R33, -R69, 1 ;  /* 0x3f80000045217421 */ /* 0x004fc60000010100 */
[----:B------:R-:W2:Y:S01]  /*5400*/  LDS.U16 R161, [R97+0x1c] ;  /* 0x00001c0061a17984 */ /* 0x000ea20000000400 */
[----:B------:R3:W-:Y:S08]  /*5410*/  MUFU.RCP R147, R159 ;  /* 0x0000009f00937308 */ /* 0x0007f00000001000 */
[----:B------:R-:W1:Y:S01]  /*5420*/  MUFU.RCP R150, R150 ;  /* 0x0000009600967308 */ /* 0x000e620000001000 */
[----:B---3--:R-:W-:Y:S01]  /*5430*/  FFMA.FTZ R159, R36, R33, 1 ;  /* 0x3f800000249f7423 */ /* 0x008fe20000010021 */
[----:B------:R-:W-:-:S06]  /*5440*/  PRMT R33, RZ, 0x5410, R152 ;  /* 0x00005410ff217816 */ /* 0x000fcc0000000098 */
[----:B------:R-:W3:Y:S01]  /*5450*/  MUFU.RCP R146, R146 ;  /* 0x0000009200927308 */ /* 0x000ee20000001000 */
[----:B------:R-:W-:-:S04]  /*5460*/  FMUL.FTZ R152, R148, R33 ;  /* 0x0000002194987220 */ /* 0x000fc80000410000 */
[----:B------:R-:W-:-:S03]  /*5470*/  FMUL.FTZ R152, R69, R152 ;  /* 0x0000009845987220 */ /* 0x000fc60000410000 */
[----:B------:R-:W0:Y:S01]  /*5480*/  MUFU.RCP R131, R131 ;  /* 0x0000008300837308 */ /* 0x000e220000001000 */
[----:B------:R-:W-:Y:S02]  /*5490*/  FMUL.FTZ R166, R152, R159 ;  /* 0x0000009f98a67220 */ /* 0x000fe40000410000 */
[----:B-1----:R-:W-:Y:S02]  /*54a0*/  FADD.FTZ R152, -R150, 1 ;  /* 0x3f80000096987421 */ /* 0x002fe40000010100 */
[----:B------:R-:W-:Y:S01]  /*54b0*/  FADD.FTZ R159, R2, 1 ;  /* 0x3f800000029f7421 */ /* 0x000fe20000010000 */
[----:B------:R-:W-:Y:S01]  /*54c0*/  PRMT R31, RZ, 0x5410, R31 ;  /* 0x00005410ff1f7816 */ /* 0x000fe2000000001f */
[----:B------:R-:W-:Y:S01]  /*54d0*/  FFMA.FTZ R172, R47, R152, 1 ;  /* 0x3f8000002fac7423 */ /* 0x000fe20000010098 */
[----:B------:R-:W1:Y:S01]  /*54e0*/  MUFU.RCP R156, R156 ;  /* 0x0000009c009c7308 */ /* 0x000e620000001000 */
[----:B------:R-:W-:Y:S01]  /*54f0*/  PRMT R29, RZ, 0x5410, R29 ;  /* 0x00005410ff1d7816 */ /* 0x000fe2000000001d */
[----:B---3--:R-:W-:Y:S01]  /*5500*/  FADD.FTZ R2, -R146, 1 ;  /* 0x3f80000092027421 */ /* 0x008fe20000010100 */
[----:B------:R-:W-:-:S02]  /*5510*/  PRMT R152, RZ, 0x5410, R155 ;  /* 0x00005410ff987816 */ /* 0x000fc4000000009b */
[----:B----4-:R-:W-:Y:S01]  /*5520*/  PRMT R154, RZ, 0x5410, R158 ;  /* 0x00005410ff9a7816 */ /* 0x010fe2000000009e */
[----:B------:R-:W-:Y:S02]  /*5530*/  FFMA.FTZ R170, R39, R2, 1 ;  /* 0x3f80000027aa7423 */ /* 0x000fe40000010002 */
[----:B------:R-:W3:Y:S01]  /*5540*/  MUFU.RCP R153, R153 ;  /* 0x0000009900997308 */ /* 0x000ee20000001000 */
[----:B------:R-:W-:Y:S01]  /*5550*/  PRMT R30, RZ, 0x5410, R30 ;  /* 0x00005410ff1e7816 */ /* 0x000fe2000000001e */
[----:B0-----:R-:W-:Y:S01]  /*5560*/  FADD.FTZ R171, -R131, 1 ;  /* 0x3f80000083ab7421 */ /* 0x001fe20000010100 */
[----:B------:R-:W-:Y:S01]  /*5570*/  PRMT R155, RZ, 0x5410, R157 ;  /* 0x00005410ff9b7816 */ /* 0x000fe2000000009d */
[----:B------:R-:W-:Y:S02]  /*5580*/  FADD.FTZ R173, -R147, 1 ;  /* 0x3f80000093ad7421 */ /* 0x000fe40000010100 */
[----:B------:R-:W-:Y:S02]  /*5590*/  FMUL.FTZ R2, R31, R152 ;  /* 0x000000981f027220 */ /* 0x000fe40000410000 */
[----:B------:R-:W0:Y:S01]  /*55a0*/  MUFU.RCP R159, R159 ;  /* 0x0000009f009f7308 */ /* 0x000e220000001000 */
[----:B------:R-:W-:-:S02]  /*55b0*/  FMUL.FTZ R158, R29, R154 ;  /* 0x0000009a1d9e7220 */ /* 0x000fc40000410000 */
[----:B------:R-:W-:Y:S02]  /*55c0*/  FFMA.FTZ R171, R38, R171, 1 ;  /* 0x3f80000026ab7423 */ /* 0x000fe400000100ab */
[----:B------:R-:W-:Y:S02]  /*55d0*/  FFMA.FTZ R175, R40, R173, 1 ;  /* 0x3f80000028af7423 */ /* 0x000fe400000100ad */
[----:B------:R-:W-:Y:S02]  /*55e0*/  FMUL.FTZ R2, R131, R2 ;  /* 0x0000000283027220 */ /* 0x000fe40000410000 */
[----:B------:R-:W-:Y:S02]  /*55f0*/  FMUL.FTZ R158, R147, R158 ;  /* 0x0000009e939e7220 */ /* 0x000fe40000410000 */
        /* <DEDUP_REMOVED lines=8> */
[----:B-1----:R-:W-:Y:S01]  /*5680*/  FADD.FTZ R2, -R156, 1 ;  /* 0x3f8000009c027421 */ /* 0x002fe20000010100 */
[----:B------:R-:W-:-:S02]  /*5690*/  PRMT R22, RZ, 0x5410, R22 ;  /* 0x00005410ff167816 */ /* 0x000fc40000000016 */
[----:B-----5:R-:W-:Y:S02]  /*56a0*/  PRMT R158, RZ, 0x5410, R3 ;  /* 0x00005410ff9e7816 */ /* 0x020fe40000000003 */
[----:B--2---:R-:W-:Y:S02]  /*56b0*/  PRMT R161, RZ, 0x5410, R161 ;  /* 0x00005410ffa17816 */ /* 0x004fe400000000a1 */
[----:B------:R-:W-:Y:S01]  /*56c0*/  PRMT R163, RZ, 0x5410, R163 ;  /* 0x00005410ffa37816 */ /* 0x000fe200000000a3 */
[----:B------:R-:W-:Y:S01]  /*56d0*/  FMUL.FTZ R170, R173, R170 ;  /* 0x000000aaadaa7220 */ /* 0x000fe20000410000 */
[----:B------:R-:W-:Y:S01]  /*56e0*/  F2FP.BF16.PACK_AB R174, R165, R162 ;  /* 0x000000a2a5ae723e */ /* 0x000fe200000010ff */
[----:B------:R-:W-:Y:S01]  /*56f0*/  BAR.SYNC.DEFER_BLOCKING 0x0 ;  /* 0x0000000000007b1d */ /* 0x000fe20000010000 */
[----:B------:R-:W-:Y:S02]  /*5700*/  FFMA.FTZ R160, R49, R2, 1 ;  /* 0x3f80000031a07423 */ /* 0x000fe40000010002 */
[----:B------:R-:W-:-:S02]  /*5710*/  FMUL.FTZ R177, R28, R157 ;  /* 0x0000009d1cb17220 */ /* 0x000fc40000410000 */
[----:B---3--:R-:W-:Y:S02]  /*5720*/  FADD.FTZ R165, -R153, 1 ;  /* 0x3f80000099a57421 */ /* 0x008fe40000010100 */
[----:B0-----:R-:W-:Y:S02]  /*5730*/  FADD.FTZ R173, -R159, 1 ;  /* 0x3f8000009fad7421 */ /* 0x001fe40000010100 */
[----:B------:R-:W-:Y:S02]  /*5740*/  FMUL.FTZ R2, R27, R158 ;  /* 0x0000009e1b027220 */ /* 0x000fe40000410000 */
        /* <DEDUP_REMOVED lines=11> */
[----:B------:R-:W-:Y:S02]  /*5800*/  FMUL.FTZ R3, R3, R160 ;  /* 0x000000a003037220 */ /* 0x000fe40000410000 */
[----:B------:R-:W-:Y:S01]  /*5810*/  FMUL.FTZ R162, R162, R173 ;  /* 0x000000ada2a27220 */ /* 0x000fe20000410000 */
[----:B------:R-:W-:Y:S02]  /*5820*/  PRMT R2, R174, 0x7632, R2 ;  /* 0x00007632ae027816 */ /* 0x000fe40000000002 */
[----:B------:R-:W-:Y:S02]  /*5830*/  PRMT R160, R110, 0x7632, R160 ;  /* 0x000076326ea07816 */ /* 0x000fe400000000a0 */
[----:B------:R-:W-:Y:S02]  /*5840*/  F2FP.BF16.PACK_AB R111, R166, R111 ;  /* 0x0000006fa66f723e */ /* 0x000fe400000010ff */
[----:B------:R-:W-:-:S02]  /*5850*/  ISETP.NE.AND P1, PT, R139, RZ, PT ;  /* 0x000000ff8b00720c */ /* 0x000fc40003f25270 */
        /* <DEDUP_REMOVED lines=82> */
.L_x_4311:
[----:B------:R-:W-:Y:S05]  /*5d80*/  BSYNC B0 ;  /* 0x0000000000007941 */ /* 0x000fea0003800000 */
.L_x_4310:
        /* <DEDUP_REMOVED lines=9> */
[-C--:B------:R-:W-:Y:S01]  /*5e20*/  ISETP.GE.AND P6, PT, R15, R197.reuse, PT ;  /* 0x000000c50f00720c */ /* 0x080fe20003fc6270 */
        /* <DEDUP_REMOVED lines=41> */
[----:B0-----:R-:W-:Y:S02]  /*60c0*/  FMUL.FTZ R7, R30, R39 ;  /* 0x000000271e077220 */ /* 0x001fe40000410000 */
[----:B------:R-:W-:Y:S02]  /*60d0*/  FMUL.FTZ R6, R29, R40 ;  /* 0x000000281d067220 */ /* 0x000fe40000410000 */
[----:B------:R-:W-:Y:S02]  /*60e0*/  FMUL.FTZ R5, R28, R47 ;  /* 0x0000002f1c057220 */ /* 0x000fe40000410000 */
[----:B------:R-:W-:Y:S02]  /*60f0*/  FMUL.FTZ R61, R27, R48 ;  /* 0x000000301b3d7220 */ /* 0x000fe40000410000 */
[----:B------:R-:W-:-:S02]  /*6100*/  FMUL.FTZ R62, R26, R49 ;  /* 0x000000311a3e7220 */ /* 0x000fc40000410000 */
[----:B------:R-:W-:Y:S01]  /*6110*/  FMUL.FTZ R60, R22, R50 ;  /* 0x00000032163c7220 */ /* 0x000fe20000410000 */
[----:B------:R-:W-:Y:S05]  /*6120*/  @!P0 BRA `(.L_x_4312) ;  /* 0x000007f000008947 */ /* 0x000fea0003800000 */
[----:B-1----:R-:W-:Y:S01]  /*6130*/  BAR.SYNC.DEFER_BLOCKING 0x0 ;  /* 0x0000000000007b1d */ /* 0x002fe20000010000 */
        /* <DEDUP_REMOVED lines=44> */
[----:B------:R-:W-:Y:S01]  /*6400*/  STS.U16 [R97+0x14], R39 ;  /* 0x0000142761007388 */ /* 0x000fe20000000400 */
[----:B0-----:R-:W-:-:S03]  /*6410*/  IMAD.WIDE.U32 R2, R143, c[0x0][0x210], RZ ;  /* 0x000084008f027a25 */ /* 0x001fc600078e00ff */
[----:B------:R0:W-:Y:S04]  /*6420*/  STS.U16 [R97+0x16], R22 ;  /* 0x0000161661007388 */ /* 0x0001e80000000400 */
[----:B------:R-:W-:Y:S04]  /*6430*/  STS.U16 [R97+0x18], R47 ;  /* 0x0000182f61007388 */ /* 0x000fe80000000400 */
[----:B------:R1:W-:Y:S01]  /*6440*/  STS.U16 [R97+0x1a], R24 ;  /* 0x00001a1861007388 */ /* 0x0003e20000000400 */
[----:B0-----:R-:W-:-:S03]  /*6450*/  IMAD R22, R142, c[0x0][0x210], RZ ;  /* 0x000084008e167a24 */ /* 0x001fc600078e02ff */
[----:B------:R-:W-:Y:S01]  /*6460*/  STS.U16 [R97+0x1c], R49 ;  /* 0x00001c3161007388 */ /* 0x000fe20000000400 */
[----:B------:R-:W-:-:S03]  /*6470*/  IMAD R153, R143, c[0x0][0x214], R22 ;  /* 0x000085008f997a24 */ /* 0x000fc600078e0216 */
[----:B------:R-:W-:Y:S01]  /*6480*/  STS.U16 [R97+0x1e], R28 ;  /* 0x00001e1c61007388 */ /* 0x000fe20000000400 */
[----:B------:R-:W-:-:S06]  /*6490*/  NOP ;  /* 0x0000000000007918 */ /* 0x000fcc0000000000 */
[----:B------:R-:W-:Y:S01]  /*64a0*/  LDS.U16 R25, [R129] ;  /* 0x0000000081197984 */ /* 0x000fe20000000400 */
[----:B------:R-:W-:Y:S01]  /*64b0*/  IADD3 R3, R3, R153, RZ ;  /* 0x0000009903037210 */ /* 0x000fe20007ffe0ff */
[----:B------:R-:W-:Y:S02]  /*64c0*/  IMAD R22, R144, c[0x0][0x218], RZ ;  /* 0x0000860090167a24 */ /* 0x000fe400078e02ff */
[----:B------:R-:W-:Y:S02]  /*64d0*/  LDS.U16 R27, [R128+0x40] ;  /* 0x00004000801b7984 */ /* 0x000fe40000000400 */
[C---:B------:R-:W-:Y:S02]  /*64e0*/  IMAD.WIDE.U32 R2, R145.reuse, c[0x0][0x218], R2 ;  /* 0x0000860091027a25 */ /* 0x040fe400078e0002 */
[----:B------:R-:W-:Y:S02]  /*64f0*/  LDS.U16 R29, [R127+0x80] ;  /* 0x000080007f1d7984 */ /* 0x000fe40000000400 */
[----:B-1----:R-:W-:Y:S01]  /*6500*/  IMAD R24, R145, c[0x0][0x21c], R22 ;  /* 0x0000870091187a24 */ /* 0x002fe200078e0216 */
        /* <DEDUP_REMOVED lines=39> */
.L_x_4314:
[----:B------:R-:W-:Y:S05]  /*6780*/  BSYNC B0 ;  /* 0x0000000000007941 */ /* 0x000fea0003800000 */
.L_x_4313:
        /* <DEDUP_REMOVED lines=25> */
.L_x_4312:
[----:B-1----:R-:W-:Y:S01]  /*6920*/  PRMT R0, RZ, 0x5410, R96 ;  /* 0x00005410ff007816 */ /* 0x002fe20000000060 */
[----:B------:R-:W-:Y:S01]  /*6930*/  BAR.SYNC.DEFER_BLOCKING 0x0 ;  /* 0x0000000000007b1d */ /* 0x000fe20000010000 */
[----:B------:R-:W-:Y:S01]  /*6940*/  PRMT R2, RZ, 0x5410, R95 ;  /* 0x00005410ff027816 */ /* 0x000fe2000000005f */
[----:B------:R-:W-:Y:S01]  /*6950*/  HFMA2.MMA R34, -RZ, RZ, 0, 0 ;  /* 0x00000000ff227435 */ /* 0x000fe200000001ff */
[C---:B------:R-:W-:Y:S01]  /*6960*/  FMUL.FTZ R50, R64.reuse, UR4 ;  /* 0x0000000440327c20 */ /* 0x040fe20008410000 */
[----:B------:R-:W-:Y:S01]  /*6970*/  CS2R R32, SRZ ;  /* 0x0000000000207805 */ /* 0x000fe2000001ff00 */
[----:B------:R-:W-:Y:S01]  /*6980*/  FFMA.FTZ R0, R64, R0, R141 ;  /* 0x0000000040007223 */ /* 0x000fe2000001008d */
[----:B------:R-:W-:Y:S01]  /*6990*/  PRMT R141, RZ, 0x5410, R81 ;  /* 0x00005410ff8d7816 */ /* 0x000fe20000000051 */
[C---:B------:R-:W-:Y:S01]  /*69a0*/  FMUL.FTZ R49, R65.reuse, UR4 ;  /* 0x0000000441317c20 */ /* 0x040fe20008410000 */
[----:B------:R-:W-:Y:S01]  /*69b0*/  CS2R R30, SRZ ;  /* 0x00000000001e7805 */ /* 0x000fe2000001ff00 */
[----:B------:R-:W-:Y:S01]  /*69c0*/  FFMA.FTZ R0, R65, R2, R0 ;  /* 0x0000000241007223 */ /* 0x000fe20000010000 */
[----:B------:R-:W-:Y:S01]  /*69d0*/  PRMT R2, RZ, 0x5410, R94 ;  /* 0x00005410ff027816 */ /* 0x000fe2000000005e */
[C---:B------:R-:W-:Y:S01]  /*69e0*/  FMUL.FTZ R48, R63.reuse, UR4 ;  /* 0x000000043f307c20 */ /* 0x040fe20008410000 */
[----:B------:R-:W-:Y:S01]  /*69f0*/  CS2R R28, SRZ ;  /* 0x00000000001c7805 */ /* 0x000fe2000001ff00 */
[----:B------:R-:W-:Y:S01]  /*6a00*/  FMUL.FTZ R47, R116, UR4 ;  /* 0x00000004742f7c20 */ /* 0x000fe20008410000 */
[----:B------:R-:W-:Y:S01]  /*6a10*/  CS2R R26, SRZ ;  /* 0x00000000001a7805 */ /* 0x000fe2000001ff00 */
[----:B------:R-:W-:Y:S01]  /*6a20*/  FFMA.FTZ R3, R63, R2, R0 ;  /* 0x000000023f037223 */ /* 0x000fe20000010000 */
[----:B------:R-:W-:Y:S01]  /*6a30*/  PRMT R0, RZ, 0x5410, R93 ;  /* 0x00005410ff007816 */ /* 0x000fe2000000005d */
[----:B------:R-:W-:Y:S01]  /*6a40*/  FMUL.FTZ R46, R117, UR4 ;  /* 0x00000004752e7c20 */ /* 0x000fe20008410000 */
[----:B------:R-:W-:Y:S01]  /*6a50*/  PRMT R2, RZ, 0x5410, R92 ;  /* 0x00005410ff027816 */ /* 0x000fe2000000005c */
        /* <DEDUP_REMOVED lines=11> */
[----:B------:R-:W-:Y:S01]  /*6b10*/  MOV R19, RZ ;  /* 0x000000ff00137202 */ /* 0x000fe20000000f00 */
[----:B------:R-:W-:-:S02]  /*6b20*/  FFMA.FTZ R0, R130, R0, R3 ;  /* 0x0000000082007223 */ /* 0x000fc40000010003 */
[----:B------:R-:W-:Y:S02]  /*6b30*/  FMUL.FTZ R41, R4, UR4 ;  /* 0x0000000404297c20 */ /* 0x000fe40008410000 */
[----:B------:R-:W-:Y:S01]  /*6b40*/  FFMA.FTZ R3, R151, R2, R0 ;  /* 0x0000000297037223 */ /* 0x000fe20000010000 */
[----:B------:R-:W-:Y:S01]  /*6b50*/  PRMT R0, RZ, 0x5410, R89 ;  /* 0x00005410ff007816 */ /* 0x000fe20000000059 */
[----:B------:R-:W-:Y:S01]  /*6b60*/  FMUL.FTZ R40, R7, UR4 ;  /* 0x0000000407287c20 */ /* 0x000fe20008410000 */
[----:B------:R-:W-:Y:S01]  /*6b70*/  PRMT R2, RZ, 0x5410, R88 ;  /* 0x00005410ff027816 */ /* 0x000fe20000000058 */
[----:B------:R-:W-:Y:S02]  /*6b80*/  FMUL.FTZ R39, R6, UR4 ;  /* 0x0000000406277c20 */ /* 0x000fe40008410000 */
[----:B------:R-:W-:Y:S02]  /*6b90*/  FFMA.FTZ R0, R148, R0, R3 ;  /* 0x0000000094007223 */ /* 0x000fe40000010003 */
[----:B------:R-:W-:-:S02]  /*6ba0*/  FMUL.FTZ R38, R5, UR4 ;  /* 0x0000000405267c20 */ /* 0x000fc40008410000 */
[----:B------:R-:W-:Y:S01]  /*6bb0*/  FFMA.FTZ R3, R149, R2, R0 ;  /* 0x0000000295037223 */ /* 0x000fe20000010000 */
[----:B------:R-:W-:Y:S01]  /*6bc0*/  PRMT R0, RZ, 0x5410, R87 ;  /* 0x00005410ff007816 */ /* 0x000fe20000000057 */
[----:B------:R-:W-:Y:S01]  /*6bd0*/  FMUL.FTZ R37, R61, UR4 ;  /* 0x000000043d257c20 */ /* 0x000fe20008410000 */
[----:B------:R-:W-:Y:S01]  /*6be0*/  PRMT R2, RZ, 0x5410, R86 ;  /* 0x00005410ff027816 */ /* 0x000fe20000000056 */
[----:B------:R-:W-:Y:S02]  /*6bf0*/  FMUL.FTZ R36, R62, UR4 ;  /* 0x000000043e247c20 */ /* 0x000fe40008410000 */
[----:B------:R-:W-:Y:S02]  /*6c00*/  FFMA.FTZ R0, R4, R0, R3 ;  /* 0x0000000004007223 */ /* 0x000fe40000010003 */
[----:B------:R-:W-:Y:S02]  /*6c10*/  FMUL.FTZ R35, R60, UR4 ;  /* 0x000000043c237c20 */ /* 0x000fe40008410000 */
[----:B------:R-:W-:Y:S01]  /*6c20*/  FFMA.FTZ R3, R7, R2, R0 ;  /* 0x0000000207037223 */ /* 0x000fe20000010000 */
[----:B------:R-:W-:-:S02]  /*6c30*/  PRMT R0, RZ, 0x5410, R85 ;  /* 0x00005410ff007816 */ /* 0x000fc40000000055 */
[----:B------:R-:W-:-:S03]  /*6c40*/  PRMT R2, RZ, 0x5410, R84 ;  /* 0x00005410ff027816 */ /* 0x000fc60000000054 */
[----:B------:R-:W-:-:S04]  /*6c50*/  FFMA.FTZ R0, R6, R0, R3 ;  /* 0x0000000006007223 */ /* 0x000fc80000010003 */
[----:B------:R-:W-:Y:S01]  /*6c60*/  FFMA.FTZ R0, R5, R2, R0 ;  /* 0x0000000205007223 */ /* 0x000fe20000010000 */
[----:B------:R-:W-:-:S05]  /*6c70*/  PRMT R2, RZ, 0x5410, R83 ;  /* 0x00005410ff027816 */ /* 0x000fca0000000053 */
[----:B------:R-:W-:Y:S01]  /*6c80*/  FFMA.FTZ R3, R61, R2, R0 ;  /* 0x000000023d037223 */ /* 0x000fe20000010000 */
[----:B------:R-:W-:Y:S02]  /*6c90*/  MOV R2, c[0x0][0x16c] ;  /* 0x00005b0000027a02 */ /* 0x000fe40000000f00 */
[----:B------:R-:W-:Y:S02]  /*6ca0*/  PRMT R0, RZ, 0x5410, R82 ;  /* 0x00005410ff007816 */ /* 0x000fe40000000052 */
[----:B------:R-:W-:-:S03]  /*6cb0*/  ISETP.GE.AND P0, PT, R2, 0x1, PT ;  /* 0x000000010200780c */ /* 0x000fc60003f06270 */
[----:B------:R-:W-:-:S04]  /*6cc0*/  FFMA.FTZ R3, R62, R0, R3 ;  /* 0x000000003e037223 */ /* 0x000fc80000010003 */
[----:B------:R-:W-:-:S06]  /*6cd0*/  FFMA.FTZ R141, R60, R141, R3 ;  /* 0x0000008d3c8d7223 */ /* 0x000fcc0000010003 */
[----:B------:R-:W-:Y:S05]  /*6ce0*/  @!P0 BRA `(.L_x_4315) ;  /* 0x000060a000008947 */ /* 0x000fea0003800000 */
[----:B------:R-:W-:Y:S01]  /*6cf0*/  IADD3 R17, R132, -0x1, RZ ;  /* 0xffffffff84117810 */ /* 0x000fe20007ffe0ff */
[----:B------:R-:W-:Y:S01]  /*6d00*/  FADD.FTZ R8, R4, R4 ;  /* 0x0000000404087221 */ /* 0x000fe20000010000 */
[----:B------:R-:W-:Y:S01]  /*6d10*/  MOV R34, RZ ;  /* 0x000000ff00227202 */ /* 0x000fe20000000f00 */
[----:B------:R-:W-:Y:S01]  /*6d20*/  FADD.FTZ R18, R64, R64 ;  /* 0x0000004040127221 */ /* 0x000fe20000010000 */
        /* <DEDUP_REMOVED lines=23> */
[----:B------:R-:W-:-:S02]  /*6ea0*/  FADD.FTZ R4, R61, R61 ;  /* 0x0000003d3d047221 */ /* 0x000fc40000010000 */
[----:B------:R-:W-:Y:S02]  /*6eb0*/  FADD.FTZ R3, R62, R62 ;  /* 0x0000003e3e037221 */ /* 0x000fe40000010000 */
[----:B------:R-:W-:Y:S02]  /*6ec0*/  FADD.FTZ R2, R60, R60 ;  /* 0x0000003c3c027221 */ /* 0x000fe40000010000 */
.L_x_4352:
        /* <DEDUP_REMOVED lines=96> */
[----:B------:R-:W-:Y:S01]  /*74d0*/  SHF.L.U32 R146, R63, 0x3, RZ ;  /* 0x000000033f927819 */ /* 0x000fe200000006ff */
[----:B------:R-:W-:Y:S02]  /*74e0*/  HFMA2.MMA R61, -RZ, RZ, 0, 0 ;  /* 0x00000000ff3d7435 */ /* 0x000fe400000001ff */
[----:B------:R-:W-:Y:S01]  /*74f0*/  MUFU.SIN R154, R117 ;  /* 0x00000075009a7308 */ /* 0x000fe20000000400 */
[----:B0-----:R-:W-:-:S07]  /*7500*/  FMUL.FTZ R130, R68, R69 ;  /* 0x0000004544827220 */ /* 0x001fce0000410000 */
[----:B------:R0:W-:Y:S01]  /*7510*/  MUFU.COS R155, R117 ;  /* 0x00000075009b7308 */ /* 0x0001e20000000000 */
[----:B------:R-:W-:-:S05]  /*7520*/  FMUL.FTZ R131, R68, R131 ;  /* 0x0000008344837220 */ /* 0x000fca0000410000 */
[----:B------:R1:W-:Y:S01]  /*7530*/  STS.64 [R146+0x10b0], R130 ;  /* 0x0010b08292007388 */ /* 0x0003e20000000a00 */
[----:B------:R-:W-:Y:S01]  /*7540*/  @!P0 IADD3 R69, R132, -0x2, RZ ;  /* 0xfffffffe84458810 */ /* 0x000fe20007ffe0ff */
[----:B------:R-:W-:Y:S01]  /*7550*/  FMUL.FTZ R68, R54, UR15 ;  /* 0x0000000f36447c20 */ /* 0x000fe20008410000 */
[----:B------:R-:W-:Y:S01]  /*7560*/  MOV R60, 0x3f800000 ;  /* 0x3f800000003c7802 */ /* 0x000fe20000000f00 */
[----:B0-----:R-:W-:Y:S01]  /*7570*/  FMUL.FTZ R117, R53, UR15 ;  /* 0x0000000f35757c20 */ /* 0x001fe20008410000 */
[----:B------:R-:W-:Y:S01]  /*7580*/  MUFU.COS R157, R157 ;  /* 0x0000009d009d7308 */ /* 0x000fe20000000000 */
[----:B------:R-:W-:Y:S01]  /*7590*/  @!P0 IMAD R69, R69, c[0x0][0x16c], R0 ;  /* 0x00005b0045458a24 */ /* 0x000fe200078e0200 */
[----:B------:R-:W-:Y:S01]  /*75a0*/  CS2R R62, SRZ ;  /* 0x00000000003e7805 */ /* 0x000fe2000001ff00 */
[----:B------:R-:W-:Y:S02]  /*75b0*/  FMUL.RZ R169, R117, 0.15915493667125701904 ;  /* 0x3e22f98375a97820 */ /* 0x000fe4000040c000 */
[----:B------:R-:W-:-:S02]  /*75c0*/  FMUL.RZ R147, R68, 0.15915493667125701904 ;  /* 0x3e22f98344937820 */ /* 0x000fc4000040c000 */
        /* <DEDUP_REMOVED lines=8> */
[----:B------:R-:W-:Y:S01]  /*7650*/  MUFU.EX2 R117, R117 ;  /* 0x0000007500757308 */ /* 0x000fe20000000800 */
[C---:B0-----:R-:W-:Y:S02]  /*7660*/  FMUL.FTZ R68, R70.reuse, R77 ;  /* 0x0000004d46447220 */ /* 0x041fe40000410000 */
[----:B------:R-:W-:-:S05]  /*7670*/  FMUL.FTZ R69, R70, R76 ;  /* 0x0000004c46457220 */ /* 0x000fca0000410000 */
[----:B------:R-:W0:Y:S08]  /*7680*/  MUFU.EX2 R68, R68 ;  /* 0x0000004400447308 */ /* 0x000e300000000800 */
[----:B------:R-:W2:Y:S01]  /*7690*/  MUFU.EX2 R69, R69 ;  /* 0x0000004500457308 */ /* 0x000ea20000000800 */
[----:B------:R-:W-:-:S07]  /*76a0*/  FMUL.FTZ R179, R70, R73 ;  /* 0x0000004946b37220 */ /* 0x000fce0000410000 */
[----:B------:R-:W-:Y:S01]  /*76b0*/  MUFU.SIN R150, R169 ;  /* 0x000000a900967308 */ /* 0x000fe20000000400 */
[----:B0-----:R-:W-:-:S07]  /*76c0*/  FMUL.FTZ R174, R68, R71 ;  /* 0x0000004744ae7220 */ /* 0x001fce0000410000 */
[----:B------:R0:W-:Y:S02]  /*76d0*/  MUFU.COS R151, R169 ;  /* 0x000000a900977308 */ /* 0x0001e40000000000 */
[----:B0-----:R-:W-:-:S06]  /*76e0*/  FMUL.FTZ R169, R70, R74 ;  /* 0x0000004a46a97220 */ /* 0x001fcc0000410000 */
[----:B------:R-:W-:Y:S01]  /*76f0*/  MUFU.SIN R152, R147 ;  /* 0x0000009300987308 */ /* 0x000fe20000000400 */
[----:B------:R-:W-:-:S07]  /*7700*/  FMUL.FTZ R175, R68, R175 ;  /* 0x000000af44af7220 */ /* 0x000fce0000410000 */
[----:B------:R-:W-:Y:S08]  /*7710*/  MUFU.COS R153, R147 ;  /* 0x0000009300997308 */ /* 0x000ff00000000000 */
[----:B------:R-:W0:Y:S08]  /*7720*/  MUFU.EX2 R177, R169 ;  /* 0x000000a900b17308 */ /* 0x000e300000000800 */
[----:B-1----:R-:W-:Y:S08]  /*7730*/  MUFU.SIN R146, R173 ;  /* 0x000000ad00927308 */ /* 0x002ff00000000400 */
[----:B------:R2:W-:Y:S01]  /*7740*/  MUFU.COS R147, R173 ;  /* 0x000000ad00937308 */ /* 0x0005e20000000000 */
[----:B------:R-:W-:-:S07]  /*7750*/  FMUL.FTZ R180, R70, R72 ;  /* 0x0000004846b47220 */ /* 0x000fce0000410000 */
[----:B------:R-:W-:Y:S01]  /*7760*/  MUFU.SIN R148, R171 ;  /* 0x000000ab00947308 */ /* 0x000fe20000000400 */
[----:B--2---:R-:W-:Y:S01]  /*7770*/  FMUL.FTZ R173, R69, R116 ;  /* 0x0000007445ad7220 */ /* 0x004fe20000410000 */
[----:B------:R-:W-:-:S06]  /*7780*/  PRMT R116, RZ, 0x5410, R95 ;  /* 0x00005410ff747816 */ /* 0x000fcc000000005f */
[----:B------:R1:W-:Y:S01]  /*7790*/  MUFU.COS R149, R171 ;  /* 0x000000ab00957308 */ /* 0x0003e20000000000 */
[----:B------:R-:W-:Y:S02]  /*77a0*/  FMUL.FTZ R229, R116, R77 ;  /* 0x0000004d74e57220 */ /* 0x000fe40000410000 */
[----:B------:R-:W-:-:S05]  /*77b0*/  FMUL.FTZ R116, RZ, R174 ;  /* 0x000000aeff747220 */ /* 0x000fca0000410000 */
[----:B------:R-:W2:Y:S01]  /*77c0*/  MUFU.EX2 R179, R179 ;  /* 0x000000b300b37308 */ /* 0x000ea20000000800 */
[----:B-1----:R-:W-:Y:S02]  /*77d0*/  FMUL.FTZ R171, R117, R176 ;  /* 0x000000b075ab7220 */ /* 0x002fe40000410000 */
[----:B------:R-:W-:Y:S02]  /*77e0*/  FMUL.FTZ R176, R231, R174 ;  /* 0x000000aee7b07220 */ /* 0x000fe40000410000 */
[----:B------:R-:W-:Y:S02]  /*77f0*/  FMUL.FTZ R68, R70, R59 ;  /* 0x0000003b46447220 */ /* 0x000fe40000410000 */
[-C--:B------:R-:W-:Y:S02]  /*7800*/  FFMA.FTZ R176, RZ, R175.reuse, R176 ;  /* 0x000000afffb07223 */ /* 0x080fe400000100b0 */
[----:B------:R-:W-:Y:S02]  /*7810*/  FMUL.FTZ R172, R69, R172 ;  /* 0x000000ac45ac7220 */ /* 0x000fe40000410000 */
[----:B------:R-:W-:-:S02]  /*7820*/  FFMA.FTZ R116, R231, R175, -R116 ;  /* 0x000000afe7747223 */ /* 0x000fc40000010874 */
[----:B------:R-:W-:Y:S01]  /*7830*/  FADD.FTZ R176, RZ, R176 ;  /* 0x000000b0ffb07221 */ /* 0x000fe20000010000 */
[----:B------:R-:W1:Y:S01]  /*7840*/  MUFU.EX2 R180, R180 ;  /* 0x000000b400b47308 */ /* 0x000e620000000800 */
[----:B------:R-:W-:Y:S02]  /*7850*/  FMUL.FTZ R170, R117, R170 ;  /* 0x000000aa75aa7220 */ /* 0x000fe40000410000 */
[----:B0-----:R-:W-:Y:S02]  /*7860*/  FMUL.FTZ R169, R177, R178 ;  /* 0x000000b2b1a97220 */ /* 0x001fe40000410000 */
[----:B------:R-:W-:Y:S02]  /*7870*/  FADD.FTZ R117, R229, R116 ;  /* 0x00000074e5757221 */ /* 0x000fe40000010000 */
[----:B------:R-:W-:Y:S01]  /*7880*/  FMUL.FTZ R178, R172, R176 ;  /* 0x000000b0acb27220 */ /* 0x000fe20000410000 */
[----:B------:R-:W0:Y:S01]  /*7890*/  MUFU.EX2 R68, R68 ;  /* 0x0000004400447308 */ /* 0x000e220000000800 */
[----:B------:R-:W-:-:S02]  /*78a0*/  FMUL.FTZ R69, R70, R58 ;  /* 0x0000003a46457220 */ /* 0x000fc40000410000 */
[----:B------:R-:W-:Y:S02]  /*78b0*/  FMUL.FTZ R168, R177, R168 ;  /* 0x000000a8b1a87220 */ /* 0x000fe40000410000 */
[C---:B--2---:R-:W-:Y:S02]  /*78c0*/  FMUL.FTZ R167, R179.reuse, R167 ;  /* 0x000000a7b3a77220 */ /* 0x044fe40000410000 */
[----:B------:R-:W-:Y:S02]  /*78d0*/  FMUL.FTZ R166, R179, R166 ;  /* 0x000000a6b3a67220 */ /* 0x000fe40000410000 */
[-C--:B------:R-:W-:Y:S02]  /*78e0*/  FMUL.FTZ R179, R172, R117.reuse ;  /* 0x00000075acb37220 */ /* 0x080fe40000410000 */
[C---:B------:R-:W-:Y:S02]  /*78f0*/  FFMA.FTZ R177, R173.reuse, R117, -R178 ;  /* 0x00000075adb17223 */ /* 0x040fe400000108b2 */
[----:B------:R-:W-:Y:S01]  /*7900*/  FMUL.FTZ R71, R70, R57 ;  /* 0x0000003946477220 */ /* 0x000fe20000410000 */
[----:B------:R-:W2:Y:S01]  /*7910*/  MUFU.EX2 R69, R69 ;  /* 0x0000004500457308 */ /* 0x000ea20000000800 */
[----:B------:R-:W-:-:S02]  /*7920*/  FFMA.FTZ R179, R173, R176, R179 ;  /* 0x000000b0adb37223 */ /* 0x000fc400000100b3 */
[----:B------:R-:W-:Y:S02]  /*7930*/  FADD.FTZ R177, R228, R177 ;  /* 0x000000b1e4b17221 */ /* 0x000fe40000010000 */
[----:B------:R-:W-:Y:S02]  /*7940*/  FADD.FTZ R179, RZ, R179 ;  /* 0x000000b3ffb37221 */ /* 0x000fe40000010000 */
[----:B------:R-:W-:Y:S01]  /*7950*/  FMUL.FTZ R178, R170, R177 ;  /* 0x000000b1aab27220 */ /* 0x000fe20000410000 */
[----:B------:R-:W4:Y:S01]  /*7960*/  MUFU.EX2 R71, R71 ;  /* 0x0000004700477308 */ /* 0x000f220000000800 */
[----:B------:R-:W-:Y:S02]  /*7970*/  FMUL.FTZ R116, R70, R56 ;  /* 0x0000003846747220 */ /* 0x000fe40000410000 */
[C---:B-1----:R-:W-:Y:S02]  /*7980*/  FMUL.FTZ R165, R180.reuse, R165 ;  /* 0x000000a5b4a57220 */ /* 0x042fe40000410000 */
[----:B------:R-:W-:Y:S01]  /*7990*/  FMUL.FTZ R164, R180, R164 ;  /* 0x000000a4b4a47220 */ /* 0x000fe20000410000 */
[----:B------:R-:W-:Y:S01]  /*79a0*/  PRMT R180, RZ, 0x5410, R93 ;  /* 0x00005410ffb47816 */ /* 0x000fe2000000005d */
[----:B0-----:R-:W-:-:S02]  /*79b0*/  FMUL.FTZ R163, R68, R163 ;  /* 0x000000a344a37220 */ /* 0x001fc40000410000 */
[----:B------:R-:W-:Y:S02]  /*79c0*/  FMUL.FTZ R162, R68, R162 ;  /* 0x000000a244a27220 */ /* 0x000fe40000410000 */
[-C--:B------:R-:W-:Y:S02]  /*79d0*/  FMUL.FTZ R176, R170, R179.reuse ;  /* 0x000000b3aab07220 */ /* 0x080fe40000410000 */
[C---:B------:R-:W-:Y:S02]  /*79e0*/  FFMA.FTZ R178, R171.reuse, R179, R178 ;  /* 0x000000b3abb27223 */ /* 0x040fe400000100b2 */
[----:B------:R-:W-:Y:S01]  /*79f0*/  FMUL.FTZ R68, R70, R54 ;  /* 0x0000003646447220 */ /* 0x000fe20000410000 */
[----:B------:R-:W0:Y:S01]  /*7a00*/  MUFU.EX2 R116, R116 ;  /* 0x0000007400747308 */ /* 0x000e220000000800 */
[----:B------:R-:W-:Y:S02]  /*7a10*/  FFMA.FTZ R176, R171, R177, -R176 ;  /* 0x000000b1abb07223 */ /* 0x000fe400000108b0 */
[----:B------:R-:W-:-:S02]  /*7a20*/  FMUL.FTZ R227, R180, R75 ;  /* 0x0000004bb4e37220 */ /* 0x000fc40000410000 */
[----:B------:R-:W-:Y:S02]  /*7a30*/  FADD.FTZ R178, RZ, R178 ;  /* 0x000000b2ffb27221 */ /* 0x000fe40000010000 */
[C---:B--2---:R-:W-:Y:S01]  /*7a40*/  FMUL.FTZ R161, R69.reuse, R161 ;  /* 0x000000a145a17220 */ /* 0x044fe20000410000 */
[----:B------:R-:W1:Y:S01]  /*7a50*/  MUFU.EX2 R68, R68 ;  /* 0x0000004400447308 */ /* 0x000e620000000800 */
[----:B------:R-:W-:Y:S02]  /*7a60*/  FMUL.FTZ R160, R69, R160 ;  /* 0x000000a045a07220 */ /* 0x000fe40000410000 */
[----:B------:R-:W-:Y:S02]  /*7a70*/  FADD.FTZ R176, R227, R176 ;  /* 0x000000b0e3b07221 */ /* 0x000fe40000010000 */
[----:B------:R-:W-:Y:S02]  /*7a80*/  FMUL.FTZ R177, R168, R178 ;  /* 0x000000b2a8b17220 */ /* 0x000fe40000410000 */
[----:B------:R-:W-:-:S02]  /*7a90*/  FMUL.FTZ R69, R70, R53 ;  /* 0x0000003546457220 */ /* 0x000fc40000410000 */
[C---:B----4-:R-:W-:Y:S02]  /*7aa0*/  FMUL.FTZ R159, R71.reuse, R159 ;  /* 0x0000009f479f7220 */ /* 0x050fe40000410000 */
[----:B------:R-:W-:Y:S02]  /*7ab0*/  FMUL.FTZ R158, R71, R158 ;  /* 0x0000009e479e7220 */ /* 0x000fe40000410000 */
[-C--:B------:R-:W-:Y:S02]  /*7ac0*/  FMUL.FTZ R179, R168, R176.reuse ;  /* 0x000000b0a8b37220 */ /* 0x080fe40000410000 */
[C---:B------:R-:W-:Y:S02]  /*7ad0*/  FFMA.FTZ R177, R169.reuse, R176, -R177 ;  /* 0x000000b0a9b17223 */ /* 0x040fe400000108b1 */
[C---:B------:R-:W-:Y:S02]  /*7ae0*/  FMUL.FTZ R117, R70.reuse, R55 ;  /* 0x0000003746757220 */ /* 0x040fe40000410000 */
[----:B------:R-:W-:Y:S01]  /*7af0*/  FMUL.FTZ R71, R70, R52 ;  /* 0x0000003446477220 */ /* 0x000fe20000410000 */
[----:B------:R-:W2:Y:S01]  /*7b00*/  MUFU.EX2 R69, R69 ;  /* 0x0000004500457308 */ /* 0x000ea20000000800 */
[----:B------:R-:W-:-:S02]  /*7b10*/  FFMA.FTZ R179, R169, R178, R179 ;  /* 0x000000b2a9b37223 */ /* 0x000fc400000100b3 */
[----:B------:R-:W-:Y:S02]  /*7b20*/  FADD.FTZ R177, R226, R177 ;  /* 0x000000b1e2b17221 */ /* 0x000fe40000010000 */
[----:B------:R-:W-:Y:S02]  /*7b30*/  FMUL.FTZ R70, R70, R51 ;  /* 0x0000003346467220 */ /* 0x000fe40000410000 */
        /* <DEDUP_REMOVED lines=60> */
[C---:B------:R-:W-:Y:S02]  /*7f00*/  FMUL.FTZ R68, R166.reuse, R71 ;  /* 0x00000047a6447220 */ /* 0x040fe40000410000 */
        /* <DEDUP_REMOVED lines=12> */
[-C--:B------:R-:W-:Y:S02]  /*7fd0*/  FMUL.FTZ R69, R164, R70.reuse ;  /* 0x00000046a4457220 */ /* 0x080fe40000410000 */
        /* <DEDUP_REMOVED lines=26> */
[----:B------:R-:W-:Y:S02]  /*8180*/  FMUL.FTZ R70, R158, R69 ;  /* 0x000000459e467220 */ /* 0x000fe40000410000 */
        /* <DEDUP_REMOVED lines=80> */
.L_x_4317:
[----:B0-----:R-:W-:Y:S05]  /*8690*/  BSYNC B0 ;  /* 0x0000000000007941 */ /* 0x001fea0003800000 */
.L_x_4316:
        /* <DEDUP_REMOVED lines=52> */
.L_x_4364:
        /* <DEDUP_REMOVED lines=69> */
.L_x_4365:
        /* <DEDUP_REMOVED lines=19> */
[----:B-----5:R-:W-:Y:S05]  /*8f60*/  CALL.REL.NOINC `($__internal_106_$__cuda_sm70_shflsync_idx_p) ;  /* 0x000086b000007944 */ /* 0x020fea0003c00000 */
.L_x_4322:
[----:B------:R-:W-:Y:S05]  /*8f70*/  BRA.CONV ~URZ, `(.L_x_4323) ;  /* 0x000000637f007947 */ /* 0x000fea000b800000 */
[----:B-1----:R-:W-:Y:S01]  /*8f80*/  HFMA2.MMA R65, -RZ, RZ, 0, 1.847743988037109375e-06 ;  /* 0x0000001fff417435 */ /* 0x002fe200000001ff */
[----:B------:R-:W-:Y:S02]  /*8f90*/  MOV R68, R219 ;  /* 0x000000db00447202 */ /* 0x000fe40000000f00 */
[----:B------:R-:W-:-:S02]  /*8fa0*/  MOV R66, 0x1f ;  /* 0x0000001f00427802 */ /* 0x000fc40000000f00 */
[----:B------:R-:W-:Y:S02]  /*8fb0*/  MOV R67, 0xffffffff ;  /* 0xffffffff00437802 */ /* 0x000fe40000000f00 */
[----:B------:R-:W-:Y:S02]  /*8fc0*/  MOV R64, 0x8fe0 ;  /* 0x00008fe000407802 */ /* 0x000fe40000000f00 */
[----:B-----5:R-:W-:Y:S05]  /*8fd0*/  CALL.REL.NOINC `($__internal_106_$__cuda_sm70_shflsync_idx_p) ;  /* 0x0000864000007944 */ /* 0x020fea0003c00000 */
.L_x_4323:
[----:B------:R-:W-:Y:S05]  /*8fe0*/  BRA.CONV ~URZ, `(.L_x_4324) ;  /* 0x000000637f007947 */ /* 0x000fea000b800000 */
[----:B-1----:R-:W-:Y:S01]  /*8ff0*/  HFMA2.MMA R65, -RZ, RZ, 0, 1.847743988037109375e-06 ;  /* 0x0000001fff417435 */ /* 0x002fe200000001ff */
[----:B------:R-:W-:Y:S02]  /*9000*/  MOV R68, R70 ;  /* 0x0000004600447202 */ /* 0x000fe40000000f00 */
[----:B------:R-:W-:Y:S02]  /*9010*/  MOV R66, 0x1f ;  /* 0x0000001f00427802 */ /* 0x000fe40000000f00 */
[----:B------:R-:W-:Y:S02]  /*9020*/  MOV R67, 0xffffffff ;  /* 0xffffffff00437802 */ /* 0x000fe40000000f00 */
[----:B------:R-:W-:Y:S02]  /*9030*/  MOV R64, 0x9050 ;  /* 0x0000905000407802 */ /* 0x000fe40000000f00 */
[----:B-----5:R-:W-:Y:S05]  /*9040*/  CALL.REL.NOINC `($__internal_106_$__cuda_sm70_shflsync_idx_p) ;  /* 0x000085d000007944 */ /* 0x020fea0003c00000 */
.L_x_4324:
[----:B------:R-:W-:Y:S05]  /*9050*/  BRA.CONV ~URZ, `(.L_x_4325) ;  /* 0x000000637f007947 */ /* 0x000fea000b800000 */
[----:B-1----:R-:W-:Y:S01]  /*9060*/  HFMA2.MMA R65, -RZ, RZ, 0, 1.847743988037109375e-06 ;  /* 0x0000001fff417435 */ /* 0x002fe200000001ff */
[----:B------:R-:W-:-:S02]  /*9070*/  MOV R68, R69 ;  /* 0x0000004500447202 */ /* 0x000fc40000000f00 */
[----:B------:R-:W-:Y:S02]  /*9080*/  MOV R66, 0x1f ;  /* 0x0000001f00427802 */ /* 0x000fe40000000f00 */
[----:B------:R-:W-:Y:S02]  /*9090*/  MOV R67, 0xffffffff ;  /* 0xffffffff00437802 */ /* 0x000fe40000000f00 */
[----:B------:R-:W-:Y:S02]  /*90a0*/  MOV R64, 0x90c0 ;  /* 0x000090c000407802 */ /* 0x000fe40000000f00 */
[----:B-----5:R-:W-:Y:S05]  /*90b0*/  CALL.REL.NOINC `($__internal_106_$__cuda_sm70_shflsync_idx_p) ;  /* 0x0000856000007944 */ /* 0x020fea0003c00000 */
.L_x_4325:
[----:B------:R-:W-:Y:S05]  /*90c0*/  BRA.DIV ~URZ, `(.L_x_4326) ;  /* 0x000072f27f007947 */ /* 0x000fea000b800000 */
[----:B-----5:R-:W0:Y:S04]  /*90d0*/  SHFL.IDX PT, R60, R60, RZ, 0x1f ;  /* 0x00001fff3c3c7589 */ /* 0x020e2800000e0000 */
[----:B------:R-:W2:Y:S04]  /*90e0*/  SHFL.IDX PT, R61, R61, RZ, 0x1f ;  /* 0x00001fff3d3d7589 */ /* 0x000ea800000e0000 */
[----:B------:R-:W3:Y:S04]  /*90f0*/  SHFL.IDX PT, R62, R62, RZ, 0x1f ;  /* 0x00001fff3e3e7589 */ /* 0x000ee800000e0000 */
[----:B------:R-:W4:Y:S04]  /*9100*/  SHFL.IDX PT, R63, R63, RZ, 0x1f ;  /* 0x00001fff3f3f7589 */ /* 0x000f2800000e0000 */
[----:B------:R1:W0:Y:S04]  /*9110*/  SHFL.UP PT, R71, R220, 0x1, RZ ;  /* 0x04200000dc477989 */ /* 0x00022800000e00ff */
[----:B------:R1:W0:Y:S04]  /*9120*/  SHFL.UP PT, R217, R219, 0x1, RZ ;  /* 0x04200000dbd97989 */ /* 0x00022800000e00ff */
[----:B------:R-:W0:Y:S04]  /*9130*/  SHFL.UP PT, R70, R70, 0x1, RZ ;  /* 0x0420000046467989 */ /* 0x000e2800000e00ff */
[----:B------:R-:W0:Y:S02]  /*9140*/  SHFL.UP PT, R69, R69, 0x1, RZ ;  /* 0x0420000045457989 */ /* 0x000e2400000e00ff */
.L_x_4366:
[----:B-12---:R-:W1:Y:S01]  /*9150*/  LDS.128 R64, [R216+0x8a0] ;  /* 0x0008a000d8407984 */ /* 0x006e620000000c00 */
[----:B0--3--:R-:W-:-:S02]  /*9160*/  FMUL.FTZ R218, R62, R217 ;  /* 0x000000d93eda7220 */ /* 0x009fc40000410000 */
[C---:B----4-:R-:W-:Y:S02]  /*9170*/  FMUL.FTZ R68, R63.reuse, R217 ;  /* 0x000000d93f447220 */ /* 0x050fe40000410000 */
        /* <DEDUP_REMOVED lines=9> */
[C---:B-1----:R-:W-:Y:S02]  /*9210*/  FMUL.FTZ R71, R65.reuse, R63 ;  /* 0x0000003f41477220 */ /* 0x042fe40000410000 */
        /* <DEDUP_REMOVED lines=10> */
.L_x_4319:
[----:B0-----:R-:W-:Y:S05]  /*92c0*/  BSYNC B0 ;  /* 0x0000000000007941 */ /* 0x001fea0003800000 */
.L_x_4318:
[----:B------:R-:W-:Y:S01]  /*92d0*/  WARPSYNC 0xffffffff ;  /* 0xffffffff00007948 */ /* 0x000fe20003800000 */
[----:B------:R-:W-:Y:S01]  /*92e0*/  BAR.SYNC.DEFER_BLOCKING 0x0 ;  /* 0x0000000000007b1d */ /* 0x000fe20000010000 */
[-C--:B-----5:R-:W-:Y:S01]  /*92f0*/  FMUL.FTZ R60, R146, R207.reuse ;  /* 0x000000cf923c7220 */ /* 0x0a0fe20000410000 */
[----:B------:R-:W-:Y:S01]  /*9300*/  ISETP.GE.AND P0, PT, R132, c[0x0][0x174], PT ;  /* 0x00005d0084007a0c */ /* 0x000fe20003f06270 */
[C---:B------:R-:W-:Y:S02]  /*9310*/  FMUL.FTZ R63, R147.reuse, R207 ;  /* 0x000000cf933f7220 */ /* 0x040fe40000410000 */
[-C--:B------:R-:W-:Y:S01]  /*9320*/  FFMA.FTZ R61, R147, R191.reuse, -R60 ;  /* 0x000000bf933d7223 */ /* 0x080fe2000001083c */
[----:B------:R-:W-:Y:S01]  /*9330*/  ISETP.NE.OR P0, PT, R135, RZ, P0 ;  /* 0x000000ff8700720c */ /* 0x000fe20000705670 */
[----:B------:R-:W-:Y:S01]  /*9340*/  FFMA.FTZ R63, -R146, R191, -R63 ;  /* 0x000000bf923f7223 */ /* 0x000fe2000001093f */
[----:B------:R-:W-:Y:S01]  /*9350*/  BSSY B0, `(.L_x_4327) ;  /* 0x00001a5000007945 */ /* 0x000fe20003800000 */
[----:B------:R-:W-:-:S02]  /*9360*/  FADD.FTZ R65, R190, R61 ;  /* 0x0000003dbe417221 */ /* 0x000fc40000010000 */
[----:B-1----:R-:W-:Y:S02]  /*9370*/  FMUL.FTZ R62, R146, R117 ;  /* 0x00000075923e7220 */ /* 0x002fe40000410000 */
        /* <DEDUP_REMOVED lines=260> */
[----:B------:R-:W-:Y:S01]  /*a3c0*/  FADD.FTZ R239, R66, R239 ;  /* 0x000000ef42ef7221 */ /* 0x000fe20000010000 */
[----:B------:R-:W-:Y:S01]  /*a3d0*/  MOV R241, R68 ;  /* 0x0000004400f17202 */ /* 0x000fe20000000f00 */
[----:B------:R-:W-:Y:S01]  /*a3e0*/  FADD.FTZ R252, R67, R70 ;  /* 0x0000004643fc7221 */ /* 0x000fe20000010000 */
[----:B------:R-:W-:Y:S05]  /*a3f0*/  BRA.DIV ~URZ, `(.L_x_4329) ;  /* 0x000063527f007947 */ /* 0x000fea000b800000 */
[----:B------:R0:W1:Y:S02]  /*a400*/  SHFL.DOWN PT, R69, R68, 0x1, 0x1f ;  /* 0x08201f0044457f89 */ /* 0x00006400000e0000 */
.L_x_4367:
[----:B------:R-:W-:Y:S05]  /*a410*/  BRA.DIV ~URZ, `(.L_x_4330) ;  /* 0x000063a27f007947 */ /* 0x000fea000b800000 */
[----:B------:R2:W3:Y:S04]  /*a420*/  SHFL.DOWN PT, R70, R240, 0x1, 0x1f ;  /* 0x08201f00f0467f89 */ /* 0x0004e800000e0000 */
[----:B------:R2:W4:Y:S04]  /*a430*/  SHFL.DOWN PT, R71, R239, 0x1, 0x1f ;  /* 0x08201f00ef477f89 */ /* 0x00052800000e0000 */
[----:B------:R2:W0:Y:S02]  /*a440*/  SHFL.DOWN PT, R249, R252, 0x1, 0x1f ;  /* 0x08201f00fcf97f89 */ /* 0x00042400000e0000 */
.L_x_4368:
[----:B------:R-:W-:Y:S01]  /*a450*/  BSSY B1, `(.L_x_4331) ;  /* 0x000000d000017945 */ /* 0x000fe20003800000 */
[----:B------:R-:W-:Y:S05]  /*a460*/  @!P0 BRA `(.L_x_4332) ;  /* 0x000000b000008947 */ /* 0x000fea0003800000 */
        /* <DEDUP_REMOVED lines=11> */
.L_x_4332:
[----:B------:R-:W-:Y:S05]  /*a520*/  BSYNC B1 ;  /* 0x0000000000017941 */ /* 0x000fea0003800000 */
.L_x_4331:
[----:B------:R-:W-:Y:S01]  /*a530*/  ISETP.GT.U32.AND P0, PT, R135, 0x1d, PT ;  /* 0x0000001d8700780c */ /* 0x000fe20003f04070 */
[----:B------:R-:W-:Y:S05]  /*a540*/  BRA.DIV ~URZ, `(.L_x_4333) ;  /* 0x000063c27f007947 */ /* 0x000fea000b800000 */
[----:B-1----:R1:W2:Y:S04]  /*a550*/  SHFL.DOWN PT, R69, R241, 0x2, 0x1f ;  /* 0x08401f00f1457f89 */ /* 0x0022a800000e0000 */
[----:B---3--:R1:W3:Y:S04]  /*a560*/  SHFL.DOWN PT, R70, R240, 0x2, 0x1f ;  /* 0x08401f00f0467f89 */ /* 0x0082e800000e0000 */
[----:B----4-:R1:W4:Y:S04]  /*a570*/  SHFL.DOWN PT, R71, R239, 0x2, 0x1f ;  /* 0x08401f00ef477f89 */ /* 0x01032800000e0000 */
[----:B0-----:R1:W0:Y:S02]  /*a580*/  SHFL.DOWN PT, R249, R252, 0x2, 0x1f ;  /* 0x08401f00fcf97f89 */ /* 0x00122400000e0000 */
.L_x_4369:
        /* <DEDUP_REMOVED lines=13> */
.L_x_4335:
[----:B------:R-:W-:Y:S05]  /*a660*/  BSYNC B1 ;  /* 0x0000000000017941 */ /* 0x000fea0003800000 */
.L_x_4334:
[----:B------:R-:W-:Y:S01]  /*a670*/  ISETP.GT.U32.AND P0, PT, R135, 0x1b, PT ;  /* 0x0000001b8700780c */ /* 0x000fe20003f04070 */
[----:B------:R-:W-:Y:S10]  /*a680*/  BRA.DIV ~URZ, `(.L_x_4336) ;  /* 0x000064427f007947 */ /* 0x000ff4000b800000 */
[----:B--2---:R2:W1:Y:S02]  /*a690*/  SHFL.DOWN PT, R69, R241, 0x4, 0x1f ;  /* 0x08801f00f1457f89 */ /* 0x00446400000e0000 */
.L_x_4370:
[----:B------:R-:W-:Y:S05]  /*a6a0*/  BRA.DIV ~URZ, `(.L_x_4337) ;  /* 0x000064a27f007947 */ /* 0x000fea000b800000 */
[----:B---3--:R3:W2:Y:S04]  /*a6b0*/  SHFL.DOWN PT, R70, R240, 0x4, 0x1f ;  /* 0x08801f00f0467f89 */ /* 0x0086a800000e0000 */
[----:B----4-:R3:W4:Y:S04]  /*a6c0*/  SHFL.DOWN PT, R71, R239, 0x4, 0x1f ;  /* 0x08801f00ef477f89 */ /* 0x01072800000e0000 */
[----:B0-----:R3:W0:Y:S02]  /*a6d0*/  SHFL.DOWN PT, R249, R252, 0x4, 0x1f ;  /* 0x08801f00fcf97f89 */ /* 0x00162400000e0000 */
.L_x_4371:
        /* <DEDUP_REMOVED lines=13> */
.L_x_4339:
[----:B------:R-:W-:Y:S05]  /*a7b0*/  BSYNC B1 ;  /* 0x0000000000017941 */ /* 0x000fea0003800000 */
.L_x_4338:
[----:B------:R-:W-:Y:S01]  /*a7c0*/  ISETP.GT.U32.AND P0, PT, R135, 0x17, PT ;  /* 0x000000178700780c */ /* 0x000fe20003f04070 */
[----:B------:R-:W-:Y:S05]  /*a7d0*/  BRA.DIV ~URZ, `(.L_x_4340) ;  /* 0x000064c27f007947 */ /* 0x000fea000b800000 */
[----:B-1----:R1:W3:Y:S04]  /*a7e0*/  SHFL.DOWN PT, R69, R241, 0x8, 0x1f ;  /* 0x09001f00f1457f89 */ /* 0x0022e800000e0000 */
[----:B--2---:R1:W2:Y:S04]  /*a7f0*/  SHFL.DOWN PT, R70, R240, 0x8, 0x1f ;  /* 0x09001f00f0467f89 */ /* 0x0042a800000e0000 */
[----:B----4-:R1:W4:Y:S04]  /*a800*/  SHFL.DOWN PT, R71, R239, 0x8, 0x1f ;  /* 0x09001f00ef477f89 */ /* 0x01032800000e0000 */
[----:B0-----:R1:W0:Y:S02]  /*a810*/  SHFL.DOWN PT, R249, R252, 0x8, 0x1f ;  /* 0x09001f00fcf97f89 */ /* 0x00122400000e0000 */
.L_x_4372:
        /* <DEDUP_REMOVED lines=13> */
.L_x_4342:
[----:B------:R-:W-:Y:S05]  /*a8f0*/  BSYNC B1 ;  /* 0x0000000000017941 */ /* 0x000fea0003800000 */
.L_x_4341:
[----:B------:R-:W-:Y:S01]  /*a900*/  ISETP.GT.U32.AND P0, PT, R135, 0xf, PT ;  /* 0x0000000f8700780c */ /* 0x000fe20003f04070 */
[----:B------:R-:W-:Y:S10]  /*a910*/  BRA.DIV ~URZ, `(.L_x_4343) ;  /* 0x000065427f007947 */ /* 0x000ff4000b800000 */
[----:B---3--:R3:W1:Y:S02]  /*a920*/  SHFL.DOWN PT, R69, R241, 0x10, 0x1f ;  /* 0x0a001f00f1457f89 */ /* 0x00866400000e0000 */
.L_x_4373:
[----:B------:R-:W-:Y:S05]  /*a930*/  BRA.DIV ~URZ, `(.L_x_4344) ;  /* 0x000065a27f007947 */ /* 0x000fea000b800000 */
[----:B--2---:R2:W3:Y:S04]  /*a940*/  SHFL.DOWN PT, R70, R240, 0x10, 0x1f ;  /* 0x0a001f00f0467f89 */ /* 0x0044e800000e0000 */
[----:B----4-:R2:W4:Y:S04]  /*a950*/  SHFL.DOWN PT, R71, R239, 0x10, 0x1f ;  /* 0x0a001f00ef477f89 */ /* 0x01052800000e0000 */
[----:B0-----:R2:W0:Y:S02]  /*a960*/  SHFL.DOWN PT, R249, R252, 0x10, 0x1f ;  /* 0x0a001f00fcf97f89 */ /* 0x00142400000e0000 */
.L_x_4374:
        /* <DEDUP_REMOVED lines=13> */
.L_x_4346:
[----:B------:R-:W-:Y:S05]  /*aa40*/  BSYNC B1 ;  /* 0x0000000000017941 */ /* 0x000fea0003800000 */
.L_x_4345:
[----:B------:R-:W-:Y:S05]  /*aa50*/  BRA.DIV ~URZ, `(.L_x_4347) ;  /* 0x000065d27f007947 */ /* 0x000fea000b800000 */
[----:B------:R-:W5:Y:S04]  /*aa60*/  SHFL.IDX PT, R246, R240, RZ, 0x1f ;  /* 0x00001ffff0f67589 */ /* 0x000f6800000e0000 */
[----:B------:R-:W2:Y:S04]  /*aa70*/  SHFL.IDX PT, R245, R241, RZ, 0x1f ;  /* 0x00001ffff1f57589 */ /* 0x000ea800000e0000 */
[----:B------:R-:W4:Y:S04]  /*aa80*/  SHFL.IDX PT, R243, R252, RZ, 0x1f ;  /* 0x00001ffffcf37589 */ /* 0x000f2800000e0000 */
[----:B0-----:R-:W0:Y:S04]  /*aa90*/  SHFL.DOWN PT, R249, R252, 0x1, 0x1f ;  /* 0x08201f00fcf97f89 */ /* 0x001e2800000e0000 */
[----:B----4-:R-:W4:Y:S04]  /*aaa0*/  SHFL.IDX PT, R71, R60, RZ, 0x1f ;  /* 0x00001fff3c477589 */ /* 0x010f2800000e0000 */
[----:B---3--:R-:W3:Y:S04]  /*aab0*/  SHFL.IDX PT, R70, R62, RZ, 0x1f ;  /* 0x00001fff3e467589 */ /* 0x008ee800000e0000 */
[----:B------:R-:W1:Y:S01]  /*aac0*/  SHFL.IDX PT, R251, R63, RZ, 0x1f ;  /* 0x00001fff3ffb7589 */ /* 0x000e6200000e0000 */
[----:B-----5:R-:W-:-:S02]  /*aad0*/  FMUL.FTZ R64, R63, R246 ;  /* 0x000000f63f407220 */ /* 0x020fc40000410000 */
[-C--:B------:R-:W-:Y:S01]  /*aae0*/  FMUL.FTZ R242, R62, R246.reuse ;  /* 0x000000f63ef27220 */ /* 0x080fe20000410000 */
[----:B-1----:R-:W1:Y:S03]  /*aaf0*/  SHFL.IDX PT, R69, R61, RZ, 0x1f ;  /* 0x00001fff3d457589 */ /* 0x002e6600000e0000 */
[----:B--2---:R-:W-:Y:S01]  /*ab00*/  FFMA.FTZ R242, R63, R245, R242 ;  /* 0x000000f53ff27223 */ /* 0x004fe200000100f2 */
[----:B------:R2:W0:Y:S04]  /*ab10*/  SHFL.DOWN PT, R247, R240, 0x1, 0x1f ;  /* 0x08201f00f0f77f89 */ /* 0x00042800000e0000 */
[----:B------:R5:W0:Y:S04]  /*ab20*/  SHFL.DOWN PT, R248, R241, 0x1, 0x1f ;  /* 0x08201f00f1f87f89 */ /* 0x000a2800000e0000 */
[----:B------:R-:W0:Y:S01]  /*ab30*/  SHFL.IDX PT, R244, R239, RZ, 0x1f ;  /* 0x00001fffeff47589 */ /* 0x000e2200000e0000 */
[----:B--2---:R-:W-:-:S02]  /*ab40*/  FMUL.FTZ R240, R60, R246 ;  /* 0x000000f63cf07220 */ /* 0x004fc40000410000 */
[----:B------:R-:W-:Y:S01]  /*ab50*/  FMUL.FTZ R246, R61, R246 ;  /* 0x000000f63df67220 */ /* 0x000fe20000410000 */
[----:B------:R2:W0:Y:S01]  /*ab60*/  SHFL.DOWN PT, R250, R239, 0x1, 0x1f ;  /* 0x08201f00effa7f89 */ /* 0x00042200000e0000 */
[-C--:B-----5:R-:W-:Y:S02]  /*ab70*/  FFMA.FTZ R241, R62, R245.reuse, -R64 ;  /* 0x000000f53ef17223 */ /* 0x0a0fe40000010840 */
[----:B--2---:R-:W-:Y:S02]  /*ab80*/  FMUL.FTZ R239, R60, R245 ;  /* 0x000000f53cef7220 */ /* 0x004fe40000410000 */
.L_x_4375:
[----:B-1-34-:R1:W2:Y:S01]  /*ab90*/  LDS.128 R64, [R238+0xcc0] ;  /* 0x000cc000ee407984 */ /* 0x01a2a20000000c00 */
        /* <DEDUP_REMOVED lines=15> */
.L_x_4349:
[----:B-1----:R-:W-:Y:S05]  /*ac90*/  BSYNC B1 ;  /* 0x0000000000017941 */ /* 0x002fea0003800000 */
.L_x_4348:
[C---:B--2---:R-:W-:Y:S01]  /*aca0*/  FMUL.FTZ R60, R65.reuse, R70 ;  /* 0x00000046413c7220 */ /* 0x044fe20000410000 */
[----:B------:R1:W-:Y:S01]  /*acb0*/  STS.128 [R238+0xcc0], R68 ;  /* 0x000cc044ee007388 */ /* 0x0003e20000000c00 */
[-C--:B------:R-:W-:Y:S02]  /*acc0*/  FMUL.FTZ R63, R65, R71.reuse ;  /* 0x00000047413f7220 */ /* 0x080fe40000410000 */
[----:B------:R-:W-:-:S02]  /*acd0*/  FFMA.FTZ R62, R64, R71, R60 ;  /* 0x00000047403e7223 */ /* 0x000fc4000001003c */
[C---:B0-----:R-:W-:Y:S02]  /*ace0*/  FFMA.FTZ R247, R64.reuse, R70, -R63 ;  /* 0x0000004640f77223 */ /* 0x041fe4000001083f */
        /* <DEDUP_REMOVED lines=11> */
.L_x_4328:
[----:B-1----:R-:W-:Y:S05]  /*ada0*/  BSYNC B0 ;  /* 0x0000000000007941 */ /* 0x002fea0003800000 */
.L_x_4327:
[----:B------:R-:W-:Y:S01]  /*adb0*/  WARPSYNC 0xffffffff ;  /* 0xffffffff00007948 */ /* 0x000fe20003800000 */
[----:B------:R-:W-:Y:S01]  /*adc0*/  BAR.SYNC.DEFER_BLOCKING 0x0 ;  /* 0x0000000000007b1d */ /* 0x000fe20000010000 */
[----:B------:R-:W-:Y:S01]  /*add0*/  SHF.L.U32 R238, R139, 0x4, RZ ;  /* 0x000000048bee7819 */ /* 0x000fe200000006ff */
[----:B------:R-:W-:Y:S01]  /*ade0*/  FADD.FTZ R237, RZ, R237 ;  /* 0x000000edffed7221 */ /* 0x000fe20000010000 */
[----:B------:R-:W-:-:S02]  /*adf0*/  ISETP.GT.AND P0, PT, R138, 0x1e, PT ;  /* 0x0000001e8a00780c */ /* 0x000fc40003f04270 */
[----:B------:R-:W-:Y:S01]  /*ae00*/  ISETP.NE.AND P2, PT, R138, RZ, PT ;  /* 0x000000ff8a00720c */ /* 0x000fe20003f45270 */
[----:B------:R-:W-:Y:S01]  /*ae10*/  BSSY B0, `(.L_x_4350) ;  /* 0x00001f3000007945 */ /* 0x000fe20003800000 */
[----:B0-----:R-:W0:Y:S04]  /*ae20*/  LDS.64 R64, [R238+0xcb8] ;  /* 0x000cb800ee407984 */ /* 0x001e280000000a00 */
        /* <DEDUP_REMOVED lines=129> */
[-C--:B------:R-:W-:Y:S02]  /*b640*/  FFMA.FTZ R209, R180, -R51.reuse, R209 ;  /* 0x80000033b4d17223 */ /* 0x080fe400000100d1 */
        /* <DEDUP_REMOVED lines=8> */
[----:B------:R-:W-:Y:S01]  /*b6d0*/  FFMA.FTZ R61, R209, R168, R169 ;  /* 0x000000a8d13d7223 */ /* 0x000fe200000100a9 */
[----:B------:R-:W-:Y:S01]  /*b6e0*/  PRMT R168, RZ, 0x5410, R96 ;  /* 0x00005410ffa87816 */ /* 0x000fe20000000060 */
[----:B------:R-:W-:Y:S02]  /*b6f0*/  FMUL.FTZ R169, R66, UR15 ;  /* 0x0000000f42a97c20 */ /* 0x000fe40008410000 */
[----:B------:R-:W-:Y:S02]  /*b700*/  FADD.FTZ R165, R176, R165 ;  /* 0x000000a5b0a57221 */ /* 0x000fe40000010000 */
[----:B------:R-:W-:Y:S02]  /*b710*/  FMUL.FTZ R174, R167, R78 ;  /* 0x0000004ea7ae7220 */ /* 0x000fe40000410000 */
[----:B------:R-:W-:Y:S01]  /*b720*/  FFMA.FTZ R60, R209, R170, -R171 ;  /* 0x000000aad13c7223 */ /* 0x000fe200000108ab */
[----:B------:R-:W-:Y:S01]  /*b730*/  PRMT R170, RZ, 0x5410, R95 ;  /* 0x00005410ffaa7816 */ /* 0x000fe2000000005f */
[----:B------:R-:W-:-:S02]  /*b740*/  FFMA.FTZ R178, R64, UR14, R169 ;  /* 0x0000000e40b27c23 */ /* 0x000fc400080100a9 */
[-C--:B------:R-:W-:Y:S02]  /*b750*/  FFMA.FTZ R231, R168, -R78.reuse, R231 ;  /* 0x8000004ea8e77223 */ /* 0x080fe400000100e7 */
[-C--:B------:R-:W-:Y:S02]  /*b760*/  FMUL.FTZ R176, R166, R77.reuse ;  /* 0x0000004da6b07220 */ /* 0x080fe40000410000 */
[----:B------:R-:W-:Y:S02]  /*b770*/  FMUL.FTZ R66, R165, R78 ;  /* 0x0000004ea5427220 */ /* 0x000fe40000410000 */
[----:B------:R-:W-:Y:S02]  /*b780*/  FMUL.FTZ R169, R217, R174 ;  /* 0x000000aed9a97220 */ /* 0x000fe40000410000 */
[-C--:B------:R-:W-:Y:S02]  /*b790*/  FFMA.FTZ R229, R170, -R77.reuse, R229 ;  /* 0x8000004daae57223 */ /* 0x080fe400000100e5 */
[----:B------:R-:W-:-:S02]  /*b7a0*/  FMUL.FTZ R172, R164, R77 ;  /* 0x0000004da4ac7220 */ /* 0x000fc40000410000 */
[----:B------:R-:W-:Y:S02]  /*b7b0*/  FMUL.FTZ R171, R131, R176 ;  /* 0x000000b083ab7220 */ /* 0x000fe40000410000 */
[----:B------:R-:W-:Y:S02]  /*b7c0*/  FFMA.FTZ R169, R231, R66, R169 ;  /* 0x00000042e7a97223 */ /* 0x000fe400000100a9 */
[----:B------:R-:W-:Y:S02]  /*b7d0*/  FFMA.FTZ R179, R209, R178, R173 ;  /* 0x000000b2d1b37223 */ /* 0x000fe400000100ad */
[-C--:B------:R-:W-:Y:S02]  /*b7e0*/  FFMA.FTZ R178, R229, R172.reuse, R171 ;  /* 0x000000ace5b27223 */ /* 0x080fe400000100ab */
[----:B------:R-:W-:Y:S02]  /*b7f0*/  FADD.FTZ R169, RZ, R169 ;  /* 0x000000a9ffa97221 */ /* 0x000fe40000010000 */
[----:B------:R-:W-:-:S02]  /*b800*/  FMUL.FTZ R173, R131, R172 ;  /* 0x000000ac83ad7220 */ /* 0x000fc40000410000 */
[----:B------:R-:W-:Y:S02]  /*b810*/  FFMA.FTZ R179, R180, R64, R179 ;  /* 0x00000040b4b37223 */ /* 0x000fe400000100b3 */
[----:B------:R-:W-:Y:S01]  /*b820*/  FADD.FTZ R178, R169, R178 ;  /* 0x000000b2a9b27221 */ /* 0x000fe20000010000 */
[----:B------:R-:W-:Y:S01]  /*b830*/  PRMT R169, RZ, 0x5410, R94 ;  /* 0x00005410ffa97816 */ /* 0x000fe2000000005e */
[----:B------:R-:W-:Y:S02]  /*b840*/  FMUL.FTZ R171, R217, R66 ;  /* 0x00000042d9ab7220 */ /* 0x000fe40000410000 */
[----:B------:R-:W-:Y:S02]  /*b850*/  FMUL.FTZ R64, R67, UR15 ;  /* 0x0000000f43407c20 */ /* 0x000fe40008410000 */
[----:B------:R-:W-:Y:S02]  /*b860*/  FMUL.FTZ R181, R161, R76 ;  /* 0x0000004ca1b57220 */ /* 0x000fe40000410000 */
[----:B------:R-:W-:Y:S01]  /*b870*/  FFMA.FTZ R175, R229, R176, -R173 ;  /* 0x000000b0e5af7223 */ /* 0x000fe200000108ad */
[----:B------:R-:W-:Y:S01]  /*b880*/  PRMT R173, RZ, 0x5410, R82 ;  /* 0x00005410ffad7816 */ /* 0x000fe20000000052 */
[----:B------:R-:W-:-:S02]  /*b890*/  FFMA.FTZ R174, R231, R174, -R171 ;  /* 0x000000aee7ae7223 */ /* 0x000fc400000108ab */
[C---:B------:R-:W-:Y:S02]  /*b8a0*/  FMUL.FTZ R187, R65.reuse, R52 ;  /* 0x0000003441bb7220 */ /* 0x040fe40000410000 */
[----:B------:R-:W-:Y:S02]  /*b8b0*/  FFMA.FTZ R177, R65, UR14, -R64 ;  /* 0x0000000e41b17c23 */ /* 0x000fe40008010840 */
[-C--:B------:R-:W-:Y:S02]  /*b8c0*/  FFMA.FTZ R228, R169, -R76.reuse, R228 ;  /* 0x8000004ca9e47223 */ /* 0x080fe400000100e4 */
[----:B------:R-:W-:Y:S02]  /*b8d0*/  FMUL.FTZ R171, R163, R76 ;  /* 0x0000004ca3ab7220 */ /* 0x000fe40000410000 */
[----:B------:R-:W-:Y:S02]  /*b8e0*/  FMUL.FTZ R64, R130, R181 ;  /* 0x000000b582407220 */ /* 0x000fe40000410000 */
[----:B------:R-:W-:-:S02]  /*b8f0*/  FMUL.FTZ R185, R67, R52 ;  /* 0x0000003443b97220 */ /* 0x000fc40000410000 */
[----:B------:R-:W-:Y:S02]  /*b900*/  FFMA.FTZ R208, R173, -R52, R208 ;  /* 0x80000034add07223 */ /* 0x000fe400000100d0 */
[----:B------:R-:W-:Y:S02]  /*b910*/  FMUL.FTZ R176, R236, R187 ;  /* 0x000000bbecb07220 */ /* 0x000fe40000410000 */
[-C--:B------:R-:W-:Y:S02]  /*b920*/  FMUL.FTZ R180, R130, R171.reuse ;  /* 0x000000ab82b47220 */ /* 0x080fe40000410000 */
[----:B------:R-:W-:Y:S01]  /*b930*/  FFMA.FTZ R183, R228, R171, R64 ;  /* 0x000000abe4b77223 */ /* 0x000fe20000010040 */
[----:B------:R-:W-:Y:S01]  /*b940*/  PRMT R64, RZ, 0x5410, R93 ;  /* 0x00005410ff407816 */ /* 0x000fe2000000005d */
[----:B------:R-:W-:Y:S02]  /*b950*/  FADD.FTZ R174, RZ, R174 ;  /* 0x000000aeffae7221 */ /* 0x000fe40000010000 */
[----:B------:R-:W-:-:S02]  /*b960*/  FMUL.FTZ R177, R236, R177 ;  /* 0x000000b1ecb17220 */ /* 0x000fc40000410000 */
[----:B------:R-:W-:Y:S02]  /*b970*/  FMUL.FTZ R182, R162, R75 ;  /* 0x0000004ba2b67220 */ /* 0x000fe40000410000 */
[----:B------:R-:W-:Y:S02]  /*b980*/  FADD.FTZ R36, R185, R36 ;  /* 0x00000024b9247221 */ /* 0x000fe40000010000 */
[-C--:B------:R-:W-:Y:S02]  /*b990*/  FMUL.FTZ R236, R236, R185.reuse ;  /* 0x000000b9ecec7220 */ /* 0x080fe40000410000 */
[----:B------:R-:W-:Y:S02]  /*b9a0*/  FFMA.FTZ R176, R208, R185, R176 ;  /* 0x000000b9d0b07223 */ /* 0x000fe400000100b0 */
[----:B------:R-:W-:Y:S02]  /*b9b0*/  FFMA.FTZ R185, R228, R181, -R180 ;  /* 0x000000b5e4b97223 */ /* 0x000fe400000108b4 */
[----:B------:R-:W-:Y:S01]  /*b9c0*/  FADD.FTZ R180, R174, R175 ;  /* 0x000000afaeb47221 */ /* 0x000fe20000010000 */
[----:B------:R-:W-:Y:S01]  /*b9d0*/  PRMT R175, RZ, 0x5410, R92 ;  /* 0x00005410ffaf7816 */ /* 0x000fe2000000005c */
[----:B------:R-:W-:-:S02]  /*b9e0*/  FADD.FTZ R178, R178, R183 ;  /* 0x000000b7b2b27221 */ /* 0x000fc40000010000 */
[-C--:B------:R-:W-:Y:S02]  /*b9f0*/  FFMA.FTZ R227, R64, -R75.reuse, R227 ;  /* 0x8000004b40e37223 */ /* 0x080fe400000100e3 */
[----:B------:R-:W-:Y:S02]  /*ba00*/  FMUL.FTZ R174, R160, R75 ;  /* 0x0000004ba0ae7220 */ /* 0x000fe40000410000 */
[----:B------:R-:W-:Y:S02]  /*ba10*/  FMUL.FTZ R183, R219, R182 ;  /* 0x000000b6dbb77220 */ /* 0x000fe40000410000 */
[----:B------:R-:W-:Y:S02]  /*ba20*/  FMUL.FTZ R181, R159, R74 ;  /* 0x0000004a9fb57220 */ /* 0x000fe40000410000 */
[----:B------:R-:W-:Y:S02]  /*ba30*/  FFMA.FTZ R183, R227, R174, R183 ;  /* 0x000000aee3b77223 */ /* 0x000fe400000100b7 */
[----:B------:R-:W-:-:S02]  /*ba40*/  FFMA.FTZ R226, R175, -R74, R226 ;  /* 0x8000004aafe27223 */ /* 0x000fc400000100e2 */
[----:B------:R-:W-:Y:S02]  /*ba50*/  FMUL.FTZ R189, R157, R74 ;  /* 0x0000004a9dbd7220 */ /* 0x000fe40000410000 */
[----:B------:R-:W-:Y:S02]  /*ba60*/  FMUL.FTZ R186, R216, R181 ;  /* 0x000000b5d8ba7220 */ /* 0x000fe40000410000 */
[----:B------:R-:W-:Y:S01]  /*ba70*/  FADD.FTZ R183, R178, R183 ;  /* 0x000000b7b2b77221 */ /* 0x000fe20000010000 */
[----:B------:R-:W-:Y:S01]  /*ba80*/  PRMT R178, RZ, 0x5410, R91 ;  /* 0x00005410ffb27816 */ /* 0x000fe2000000005b */
[----:B------:R-:W-:Y:S02]  /*ba90*/  FMUL.FTZ R184, R219, R174 ;  /* 0x000000aedbb87220 */ /* 0x000fe40000410000 */
[----:B------:R-:W-:Y:S02]  /*baa0*/  FADD.FTZ R185, R180, R185 ;  /* 0x000000b9b4b97221 */ /* 0x000fe40000010000 */
[----:B------:R-:W-:-:S02]  /*bab0*/  FFMA.FTZ R191, R226, R189, -R186 ;  /* 0x000000bde2bf7223 */ /* 0x000fc400000108ba */
[----:B------:R-:W-:Y:S02]  /*bac0*/  FMUL.FTZ R189, R216, R189 ;  /* 0x000000bdd8bd7220 */ /* 0x000fe40000410000 */
[-C--:B------:R-:W-:Y:S02]  /*bad0*/  FMUL.FTZ R180, R156, R73.reuse ;  /* 0x000000499cb47220 */ /* 0x080fe40000410000 */
[----:B------:R-:W-:Y:S02]  /*bae0*/  FFMA.FTZ R184, R227, R182, -R184 ;  /* 0x000000b6e3b87223 */ /* 0x000fe400000108b8 */
[----:B------:R-:W-:Y:S02]  /*baf0*/  FFMA.FTZ R225, R178, -R73, R225 ;  /* 0x80000049b2e17223 */ /* 0x000fe400000100e1 */
[----:B------:R-:W-:Y:S02]  /*bb00*/  FFMA.FTZ R182, R226, R181, R189 ;  /* 0x000000b5e2b67223 */ /* 0x000fe400000100bd */
        /* <DEDUP_REMOVED lines=8> */
[----:B------:R-:W-:Y:S02]  /*bb90*/  FMUL.FTZ R185, R155, R72 ;  /* 0x000000489bb97220 */ /* 0x000fe40000410000 */
[----:B------:R-:W-:Y:S02]  /*bba0*/  FFMA.FTZ R189, R225, R180, R186 ;  /* 0x000000b4e1bd7223 */ /* 0x000fe400000100ba */
[----:B------:R-:W-:Y:S02]  /*bbb0*/  FFMA.FTZ R224, R183, -R72, R224 ;  /* 0x80000048b7e07223 */ /* 0x000fe400000100e0 */
        /* <DEDUP_REMOVED lines=28> */
[-C--:B------:R-:W-:Y:S02]  /*bd80*/  FMUL.FTZ R184, R148, R57.reuse ;  /* 0x0000003994b87220 */ /* 0x080fe40000410000 */
[-C--:B------:R-:W-:Y:S02]  /*bd90*/  FMUL.FTZ R192, R150, R57.reuse ;  /* 0x0000003996c07220 */ /* 0x080fe40000410000 */
[----:B------:R-:W-:Y:S01]  /*bda0*/  FADD.FTZ R201, R186, R201 ;  /* 0x000000c9bac97221 */ /* 0x000fe20000010000 */
[----:B------:R-:W-:Y:S01]  /*bdb0*/  PRMT R186, RZ, 0x5410, R86 ;  /* 0x00005410ffba7816 */ /* 0x000fe20000000056 */
[----:B------:R-:W-:-:S02]  /*bdc0*/  FFMA.FTZ R232, R195, -R57, R232 ;  /* 0x80000039c3e87223 */ /* 0x000fc400000100e8 */
[C---:B------:R-:W-:Y:S02]  /*bdd0*/  FMUL.FTZ R197, R215.reuse, R184 ;  /* 0x000000b8d7c57220 */ /* 0x040fe40000410000 */
[----:B------:R-:W-:Y:S02]  /*bde0*/  FMUL.FTZ R203, R215, R192 ;  /* 0x000000c0d7cb7220 */ /* 0x000fe40000410000 */
[----:B------:R-:W-:Y:S02]  /*bdf0*/  FMUL.FTZ R207, R117, R56 ;  /* 0x0000003875cf7220 */ /* 0x000fe40000410000 */
[----:B------:R-:W-:Y:S02]  /*be00*/  FADD.FTZ R199, R188, R199 ;  /* 0x000000c7bcc77221 */ /* 0x000fe40000010000 */
[----:B------:R-:W-:Y:S02]  /*be10*/  FFMA.FTZ R205, R232, R192, -R197 ;  /* 0x000000c0e8cd7223 */ /* 0x000fe400000108c5 */
[----:B------:R-:W-:-:S02]  /*be20*/  FFMA.FTZ R188, R186, -R56, R233 ;  /* 0x80000038babc7223 */ /* 0x000fc400000100e9 */
        /* <DEDUP_REMOVED lines=10> */
[----:B------:R-:W-:Y:S02]  /*bed0*/  FMUL.FTZ R190, R116, R55 ;  /* 0x0000003774be7220 */ /* 0x000fe40000410000 */
[----:B------:R-:W-:Y:S01]  /*bee0*/  FADD.FTZ R200, R192, R199 ;  /* 0x000000c7c0c87221 */ /* 0x000fe20000010000 */
[----:B------:R-:W-:Y:S01]  /*bef0*/  PRMT R192, RZ, 0x5410, R84 ;  /* 0x00005410ffc07816 */ /* 0x000fe20000000054 */
[----:B------:R-:W-:Y:S01]  /*bf00*/  FFMA.FTZ R198, R188, R207, -R196 ;  /* 0x000000cfbcc67223 */ /* 0x000fe200000108c4 */
[----:B------:R-:W-:Y:S01]  /*bf10*/  PRMT R199, RZ, 0x5410, R83 ;  /* 0x00005410ffc77816 */ /* 0x000fe20000000053 */
[----:B------:R-:W-:-:S02]  /*bf20*/  FFMA.FTZ R234, R179, -R55, R234 ;  /* 0x80000037b3ea7223 */ /* 0x000fc400000100ea */
[----:B------:R-:W-:Y:S02]  /*bf30*/  FMUL.FTZ R196, R146, R55 ;  /* 0x0000003792c47220 */ /* 0x000fe40000410000 */
[----:B------:R-:W-:Y:S02]  /*bf40*/  FMUL.FTZ R207, R213, R190 ;  /* 0x000000bed5cf7220 */ /* 0x000fe40000410000 */
[-C--:B------:R-:W-:Y:S02]  /*bf50*/  FMUL.FTZ R201, R71, R54.reuse ;  /* 0x0000003647c97220 */ /* 0x080fe40000410000 */
[----:B------:R-:W-:Y:S02]  /*bf60*/  FFMA.FTZ R194, R192, -R54, R211 ;  /* 0x80000036c0c27223 */ /* 0x000fe400000100d3 */
        /* <DEDUP_REMOVED lines=8> */
[-C--:B------:R-:W-:Y:S02]  /*bff0*/  FFMA.FTZ R203, R199, -R53.reuse, R210 ;  /* 0x80000035c7cb7223 */ /* 0x080fe400000100d2 */
        /* <DEDUP_REMOVED lines=13> */
[----:B------:R-:W-:Y:S01]  /*c0d0*/  FMUL.FTZ R65, R68, UR15 ;  /* 0x0000000f44417c20 */ /* 0x000fe20008410000 */
[----:B------:R-:W-:Y:S01]  /*c0e0*/  SHFL.DOWN PT, R198, R63, 0x1, 0x1f ;  /* 0x08201f003fc67f89 */ /* 0x000fe200000e0000 */
[----:B------:R-:W-:Y:S02]  /*c0f0*/  FADD.FTZ R205, R200, R205 ;  /* 0x000000cdc8cd7221 */ /* 0x000fe40000010000 */
[----:B------:R-:W-:Y:S02]  /*c100*/  FADD.FTZ R207, R207, R236 ;  /* 0x000000eccfcf7221 */ /* 0x000fe40000010000 */
[----:B------:R-:W-:-:S02]  /*c110*/  FFMA.FTZ R200, R70, UR14, -R65 ;  /* 0x0000000e46c87c23 */ /* 0x000fc40008010841 */
        /* <DEDUP_REMOVED lines=37> */
[----:B------:R-:W3:Y:S01]  /*c370*/  SHFL.DOWN PT, R69, R60, 0x2, 0x1f ;  /* 0x08401f003c457f89 */ /* 0x000ee200000e0000 */
        /* <DEDUP_REMOVED lines=13> */
[----:B---3--:R-:W-:Y:S01]  /*c450*/  @!P0 FADD.FTZ R60, R60, R69 ;  /* 0x000000453c3c8221 */ /* 0x008fe20000010000 */
        /* <DEDUP_REMOVED lines=34> */
[----:B------:R-:W3:Y:S01]  /*c680*/  SHFL.DOWN PT, R69, R60, 0x8, 0x1f ;  /* 0x09001f003c457f89 */ /* 0x000ee200000e0000 */
        /* <DEDUP_REMOVED lines=19> */
[----:B---3--:R-:W-:Y:S01]  /*c7c0*/  @!P0 FADD.FTZ R60, R60, R69 ;  /* 0x000000453c3c8221 */ /* 0x008fe20000010000 */
[----:B------:R-:W1:Y:S01]  /*c7d0*/  SHFL.DOWN PT, R71, R62, 0x10, 0x1f ;  /* 0x0a001f003e477f89 */ /* 0x000e6200000e0000 */
[----:B------:R-:W-:Y:S01]  /*c7e0*/  FFMA.FTZ R67, R159, UR14, R68 ;  /* 0x0000000e9f437c23 */ /* 0x000fe20008010044 */
[----:B------:R-:W-:Y:S01]  /*c7f0*/  ISETP.GT.AND P0, PT, R138, 0xf, PT ;  /* 0x0000000f8a00780c */ /* 0x000fe20003f04270 */
[C---:B------:R-:W-:Y:S01]  /*c800*/  FFMA.FTZ R68, R162.reuse, UR14, -R65 ;  /* 0x0000000ea2447c23 */ /* 0x040fe20008010841 */
[----:B------:R-:W2:Y:S01]  /*c810*/  SHFL.DOWN PT, R116, R63, 0x10, 0x1f ;  /* 0x0a001f003f747f89 */ /* 0x000ea200000e0000 */
[----:B------:R-:W-:-:S02]  /*c820*/  FMUL.FTZ R65, R162, UR15 ;  /* 0x0000000fa2417c20 */ /* 0x000fc40008410000 */
[----:B------:R-:W-:Y:S01]  /*c830*/  FMUL.FTZ R219, R219, R68 ;  /* 0x00000044dbdb7220 */ /* 0x000fe20000410000 */
[----:B------:R-:W3:Y:S01]  /*c840*/  SHFL.DOWN PT, R69, R60, 0x10, 0x1f ;  /* 0x0a001f003c457f89 */ /* 0x000ee200000e0000 */
        /* <DEDUP_REMOVED lines=79> */
.L_x_4351:
[----:B0-----:R-:W-:Y:S05]  /*cd40*/  BSYNC B0 ;  /* 0x0000000000007941 */ /* 0x001fea0003800000 */
.L_x_4350:
[----:B------:R-:W-:-:S04]  /*cd50*/  IADD3 R0, R0, 0x1, RZ ;  /* 0x0000000100007810 */ /* 0x000fc80007ffe0ff */
[----:B------:R-:W-:-:S13]  /*cd60*/  ISETP.GE.AND P0, PT, R0, c[0x0][0x16c], PT ;  /* 0x00005b0000007a0c */ /* 0x000fda0003f06270 */
[----:B------:R-:W-:Y:S01]  /*cd70*/  @P0 CALL.REL.NOINC `(.L_x_4315) ;  /* 0x0000001000000944 */ /* 0x000fe20003c00000 */
[----:B------:R-:W-:Y:S05]  /*cd80*/  BRA `(.L_x_4352) ;  /* 0xffffa14000007947 */ /* 0x000fea000383ffff */
.L_x_4315:
        /* <DEDUP_REMOVED lines=20> */
[----:B------:R-:W-:Y:S02]  /*ced0*/  LOP3.LUT R6, R136, 0x100, RZ, 0xfc, !PT ;  /* 0x0000010088067812 */ /* 0x000fe400078efcff */
        /* <DEDUP_REMOVED lines=22> */
[----:B------:R-:W-:Y:S02]  /*d040*/  LOP3.LUT R12, R136, 0x1c0, RZ, 0xfc, !PT ;  /* 0x000001c0880c7812 */ /* 0x000fe400078efcff */
        /* <DEDUP_REMOVED lines=46> */
[----:B-1----:R-:W-:-:S11]  /*d330*/  PRMT R18, RZ, 0x5410, R18 ;  /* 0x00005410ff127816 */ /* 0x002fd60000000012 */
[----:B------:R-:W-:Y:S02]  /*d340*/  @!P3 FMUL.FTZ R52, R16, -1.4426950216293334961 ;  /* 0xbfb8aa3b1034b820 */ /* 0x000fe40000410000 */
[----:B------:R-:W-:Y:S01]  /*d350*/  FADD.FTZ R18, R18, UR5 ;  /* 0x0000000512127e21 */ /* 0x000fe20008010000 */
[----:B--2---:R-:W-:Y:S01]  /*d360*/  PRMT R51, RZ, 0x5410, R51 ;  /* 0x00005410ff337816 */ /* 0x004fe20000000033 */
[----:B------:R-:W-:Y:S02]  /*d370*/  LDS.U16 R16, [R97+0x8] ;  /* 0x0000080061107984 */ /* 0x000fe40000000400 */
[----:B------:R-:W0:Y:S01]  /*d380*/  @!P3 MUFU.EX2 R52, R52 ;  /* 0x000000340034b308 */ /* 0x000e220000000800 */
[----:B------:R-:W-:Y:S01]  /*d390*/  FSETP.GTU.FTZ.AND P5, PT, R18, 20, PT ;  /* 0x41a000001200780b */ /* 0x000fe20003fbc000 */
[----:B------:R-:W-:Y:S01]  /*d3a0*/  FADD.FTZ R51, R51, UR5 ;  /* 0x0000000533337e21 */ /* 0x000fe20008010000 */
[----:B---3--:R-:W-:-:S04]  /*d3b0*/  PRMT R17, RZ, 0x5410, R17 ;  /* 0x00005410ff117816 */ /* 0x008fc80000000011 */
[----:B------:R-:W-:Y:S01]  /*d3c0*/  FSETP.GTU.FTZ.AND P2, PT, R51, 20, PT ;  /* 0x41a000003300780b */ /* 0x000fe20003f5c000 */
[----:B------:R-:W-:Y:S02]  /*d3d0*/  FADD.FTZ R17, R17, UR5 ;  /* 0x0000000511117e21 */ /* 0x000fe40008010000 */
[----:B0-----:R-:W-:Y:S02]  /*d3e0*/  @!P3 FADD.FTZ R54, R52, 1 ;  /* 0x3f8000003436b421 */ /* 0x001fe40000010000 */
[----:B------:R-:W0:Y:S02]  /*d3f0*/  LDS.U16 R52, [R97+0x10] ;  /* 0x0000100061347984 */ /* 0x000e240000000400 */
[----:B------:R-:W-:Y:S01]  /*d400*/  @!P5 FMUL.FTZ R56, R18, -1.4426950216293334961 ;  /* 0xbfb8aa3b1238d820 */ /* 0x000fe20000410000 */
[----:B------:R-:W-:-:S05]  /*d410*/  FSETP.GTU.FTZ.AND P6, PT, R17, 20, PT ;  /* 0x41a000001100780b */ /* 0x000fca0003fdc000 */
[----:B------:R-:W-:Y:S01]  /*d420*/  @!P2 FMUL.FTZ R57, R51, -1.4426950216293334961 ;  /* 0xbfb8aa3b3339a820 */ /* 0x000fe20000410000 */
[----:B------:R-:W-:Y:S01]  /*d430*/  LDS.U16 R18, [R97+0xc] ;  /* 0x00000c0061127984 */ /* 0x000fe20000000400 */
[----:B------:R-:W1:Y:S03]  /*d440*/  @!P5 MUFU.EX2 R56, R56 ;  /* 0x000000380038d308 */ /* 0x000e660000000800 */
[----:B------:R-:W2:Y:S03]  /*d450*/  LDS.U16 R51, [R97+0xe] ;  /* 0x00000e0061337984 */ /* 0x000ea60000000400 */
[----:B------:R-:W-:Y:S02]  /*d460*/  @!P6 FMUL.FTZ R53, R17, -1.4426950216293334961 ;  /* 0xbfb8aa3b1135e820 */ /* 0x000fe40000410000 */
[----:B------:R-:W3:Y:S02]  /*d470*/  LDS.U16 R17, [R97+0xa] ;  /* 0x00000a0061117984 */ /* 0x000ee40000000400 */
[----:B------:R4:W5:Y:S01]  /*d480*/  @!P6 MUFU.EX2 R55, R53 ;  /* 0x000000350037e308 */ /* 0x0009620000000800 */
[----:B-1----:R-:W-:Y:S01]  /*d490*/  @!P5 FADD.FTZ R56, R56, 1 ;  /* 0x3f8000003838d421 */ /* 0x002fe20000010000 */
[----:B----4-:R-:W1:Y:S06]  /*d4a0*/  LDS.U16 R53, [R97+0x12] ;  /* 0x0000120061357984 */ /* 0x010e6c0000000400 */
[----:B------:R-:W4:Y:S01]  /*d4b0*/  @!P5 MUFU.RCP R56, R56 ;  /* 0x000000380038d308 */ /* 0x000f220000001000 */
[----:B-----5:R-:W-:Y:S01]  /*d4c0*/  @!P6 FADD.FTZ R55, R55, 1 ;  /* 0x3f8000003737e421 */ /* 0x020fe20000010000 */
[----:B0-----:R-:W-:-:S05]  /*d4d0*/  PRMT R52, RZ, 0x5410, R52 ;  /* 0x00005410ff347816 */ /* 0x001fca0000000034 */
[----:B------:R-:W-:Y:S02]  /*d4e0*/  FADD.FTZ R52, R52, UR5 ;  /* 0x0000000534347e21 */ /* 0x000fe40008010000 */
[----:B----4-:R-:W-:Y:S01]  /*d4f0*/  @!P5 FMUL.FTZ R21, R21, R56 ;  /* 0x000000381515d220 */ /* 0x010fe20000410000 */
[----:B------:R-:W0:Y:S02]  /*d500*/  @!P6 MUFU.RCP R55, R55 ;  /* 0x000000370037e308 */ /* 0x000e240000001000 */
[----:B------:R-:W-:Y:S02]  /*d510*/  FSETP.GTU.FTZ.AND P5, PT, R52, 20, PT ;  /* 0x41a000003400780b */ /* 0x000fe40003fbc000 */
[----:B--2---:R-:W-:-:S04]  /*d520*/  PRMT R51, RZ, 0x5410, R51 ;  /* 0x00005410ff337816 */ /* 0x004fc80000000033 */
[----:B------:R-:W2:Y:S01]  /*d530*/  @!P2 MUFU.EX2 R57, R57 ;  /* 0x000000390039a308 */ /* 0x000ea20000000800 */
[----:B------:R-:W-:-:S06]  /*d540*/  FADD.FTZ R51, R51, UR5 ;  /* 0x0000000533337e21 */ /* 0x000fcc0008010000 */
[----:B------:R-:W-:Y:S02]  /*d550*/  @!P5 FMUL.FTZ R52, R52, -1.4426950216293334961 ;  /* 0xbfb8aa3b3434d820 */ /* 0x000fe40000410000 */
[----:B0-----:R-:W-:Y:S01]  /*d560*/  @!P6 FMUL.FTZ R20, R20, R55 ;  /* 0x000000371414e220 */ /* 0x001fe20000410000 */
[----:B------:R-:W-:Y:S01]  /*d570*/  FSETP.GTU.FTZ.AND P6, PT, R51, 20, PT ;  /* 0x41a000003300780b */ /* 0x000fe20003fdc000 */
[----:B------:R-:W0:Y:S01]  /*d580*/  @!P3 MUFU.RCP R54, R54 ;  /* 0x000000360036b308 */ /* 0x000e220000001000 */
[----:B------:R-:W-:-:S07]  /*d590*/  PRMT R16, RZ, 0x5410, R16 ;  /* 0x00005410ff107816 */ /* 0x000fce0000000010 */
[----:B------:R-:W4:Y:S01]  /*d5a0*/  @!P5 MUFU.EX2 R52, R52 ;  /* 0x000000340034d308 */ /* 0x000f220000000800 */
[----:B---3--:R-:W-:Y:S02]  /*d5b0*/  PRMT R17, RZ, 0x5410, R17 ;  /* 0x00005410ff117816 */ /* 0x008fe40000000011 */
[----:B------:R-:W-:Y:S01]  /*d5c0*/  PRMT R18, RZ, 0x5410, R18 ;  /* 0x00005410ff127816 */ /* 0x000fe20000000012 */
[----:B--2---:R-:W-:Y:S02]  /*d5d0*/  @!P2 FADD.FTZ R57, R57, 1 ;  /* 0x3f8000003939a421 */ /* 0x004fe40000010000 */
[----:B------:R-:W-:Y:S02]  /*d5e0*/  FADD.FTZ R16, R16, UR5 ;  /* 0x0000000510107e21 */ /* 0x000fe40008010000 */
[----:B------:R-:W-:Y:S02]  /*d5f0*/  FADD.FTZ R17, R17, UR5 ;  /* 0x0000000511117e21 */ /* 0x000fe40008010000 */
[----:B------:R-:W-:-:S02]  /*d600*/  FADD.FTZ R18, R18, UR5 ;  /* 0x0000000512127e21 */ /* 0x000fc40008010000 */
[----:B------:R-:W-:Y:S01]  /*d610*/  @!P6 FMUL.FTZ R51, R51, -1.4426950216293334961 ;  /* 0xbfb8aa3b3333e820 */ /* 0x000fe20000410000 */
[----:B------:R-:W2:Y:S01]  /*d620*/  @!P2 MUFU.RCP R57, R57 ;  /* 0x000000390039a308 */ /* 0x000ea20000001000 */
[----:B0-----:R-:W-:Y:S01]  /*d630*/  @!P3 FMUL.FTZ R19, R19, R54 ;  /* 0x000000361313b220 */ /* 0x001fe20000410000 */
[----:B------:R-:W-:Y:S01]  /*d640*/  FSETP.GTU.FTZ.AND P0, PT, R16, 20, PT ;  /* 0x41a000001000780b */ /* 0x000fe20003f1c000 */
[----:B----4-:R-:W-:Y:S01]  /*d650*/  @!P5 FADD.FTZ R52, R52, 1 ;  /* 0x3f8000003434d421 */ /* 0x010fe20000010000 */
[----:B------:R-:W-:Y:S02]  /*d660*/  FSETP.GTU.FTZ.AND P4, PT, R17, 20, PT ;  /* 0x41a000001100780b */ /* 0x000fe40003f9c000 */
[----:B------:R-:W-:Y:S02]  /*d670*/  FSETP.GTU.FTZ.AND P3, PT, R18, 20, PT ;  /* 0x41a000001200780b */ /* 0x000fe40003f7c000 */
[----:B------:R-:W0:Y:S01]  /*d680*/  @!P6 MUFU.EX2 R51, R51 ;  /* 0x000000330033e308 */ /* 0x000e220000000800 */
[----:B-1----:R-:W-:-:S07]  /*d690*/  PRMT R53, RZ, 0x5410, R53 ;  /* 0x00005410ff357816 */ /* 0x002fce0000000035 */
[----:B------:R-:W1:Y:S01]  /*d6a0*/  @!P5 MUFU.RCP R52, R52 ;  /* 0x000000340034d308 */ /* 0x000e620000001000 */
[----:B------:R-:W-:Y:S02]  /*d6b0*/  FADD.FTZ R53, R53, UR5 ;  /* 0x0000000535357e21 */ /* 0x000fe40008010000 */
[----:B------:R-:W-:Y:S02]  /*d6c0*/  @!P0 FMUL.FTZ R16, R16, -1.4426950216293334961 ;  /* 0xbfb8aa3b10108820 */ /* 0x000fe40000410000 */
[----:B------:R-:W-:Y:S02]  /*d6d0*/  @!P4 FMUL.FTZ R17, R17, -1.4426950216293334961 ;  /* 0xbfb8aa3b1111c820 */ /* 0x000fe40000410000 */
[----:B------:R-:W-:Y:S02]  /*d6e0*/  @!P3 FMUL.FTZ R18, R18, -1.4426950216293334961 ;  /* 0xbfb8aa3b1212b820 */ /* 0x000fe40000410000 */
[----:B--2---:R-:W-:Y:S01]  /*d6f0*/  @!P2 FMUL.FTZ R22, R22, R57 ;  /* 0x000000391616a220 */ /* 0x004fe20000410000 */
[----:B------:R-:W-:Y:S01]  /*d700*/  FSETP.GTU.FTZ.AND P2, PT, R53, 20, PT ;  /* 0x41a000003500780b */ /* 0x000fe20003f5c000 */
[----:B0-----:R-:W-:Y:S01]  /*d710*/  @!P6 FADD.FTZ R51, R51, 1 ;  /* 0x3f8000003333e421 */ /* 0x001fe20000010000 */
[----:B------:R-:W0:Y:S01]  /*d720*/  @!P0 MUFU.EX2 R16, R16 ;  /* 0x0000001000108308 */ /* 0x000e220000000800 */
[----:B------:R-:W-:-:S02]  /*d730*/  PRMT R50, R49, 0x7610, R50 ;  /* 0x0000761031327816 */ /* 0x000fc40000000032 */
[----:B------:R-:W-:Y:S01]  /*d740*/  F2FP.BF16.PACK_AB R48, R47, R48 ;  /* 0x000000302f30723e */ /* 0x000fe200000010ff */
[----:B-1----:R-:W-:Y:S01]  /*d750*/  @!P5 FMUL.FTZ R27, R27, R52 ;  /* 0x000000341b1bd220 */ /* 0x002fe20000410000 */
[----:B------:R-:W-:Y:S01]  /*d760*/  PRMT R52, R49, 0x7632, R52 ;  /* 0x0000763231347816 */ /* 0x000fe20000000034 */
[----:B------:R-:W-:Y:S02]  /*d770*/  LDS.U16 R47, [R97+0x1e] ;  /* 0x00001e00612f7984 */ /* 0x000fe40000000400 */
[----:B------:R-:W1:Y:S02]  /*d780*/  @!P4 MUFU.EX2 R17, R17 ;  /* 0x000000110011c308 */ /* 0x000e640000000800 */
[----:B------:R-:W-:Y:S06]  /*d790*/  LDS.U16 R49, [R97+0x1c] ;  /* 0x00001c0061317984 */ /* 0x000fec0000000400 */
[----:B------:R-:W2:Y:S01]  /*d7a0*/  @!P3 MUFU.EX2 R18, R18 ;  /* 0x000000120012b308 */ /* 0x000ea20000000800 */
[----:B------:R-:W-:-:S07]  /*d7b0*/  @!P2 FMUL.FTZ R53, R53, -1.4426950216293334961 ;  /* 0xbfb8aa3b3535a820 */ /* 0x000fce0000410000 */
[----:B------:R3:W-:Y:S02]  /*d7c0*/  @!P6 MUFU.RCP R71, R51 ;  /* 0x000000330047e308 */ /* 0x0007e40000001000 */
[----:B---3--:R-:W3:Y:S06]  /*d7d0*/  LDS.U16 R51, [R97+0x1a] ;  /* 0x00001a0061337984 */ /* 0x008eec0000000400 */
[----:B------:R-:W4:Y:S01]  /*d7e0*/  @!P2 MUFU.EX2 R53, R53 ;  /* 0x000000350035a308 */ /* 0x000f220000000800 */
[----:B0-----:R-:W-:Y:S02]  /*d7f0*/  @!P0 FADD.FTZ R16, R16, 1 ;  /* 0x3f80000010108421 */ /* 0x001fe40000010000 */
[----:B-1----:R-:W-:-:S02]  /*d800*/  @!P4 FADD.FTZ R17, R17, 1 ;  /* 0x3f8000001111c421 */ /* 0x002fc40000010000 */
[----:B--2---:R-:W-:-:S03]  /*d810*/  @!P3 FADD.FTZ R18, R18, 1 ;  /* 0x3f8000001212b421 */ /* 0x004fc60000010000 */
[----:B------:R0:W1:Y:S01]  /*d820*/  @!P0 MUFU.RCP R70, R16 ;  /* 0x0000001000468308 */ /* 0x0000620000001000 */
[----:B------:R-:W-:-:S07]  /*d830*/  LOP3.LUT R55, R238, 0xfffffe00, RZ, 0xc0, !PT ;  /* 0xfffffe00ee377812 */ /* 0x000fce00078ec0ff */
[----:B------:R2:W-:Y:S01]  /*d840*/  @!P4 MUFU.RCP R69, R17 ;  /* 0x000000110045c308 */ /* 0x0005e20000001000 */
[----:B0-----:R-:W0:Y:S07]  /*d850*/  LDS.U16 R16, [R97+0x14] ;  /* 0x0000140061107984 */ /* 0x001e2e0000000400 */
[----:B------:R5:W0:Y:S01]  /*d860*/  @!P3 MUFU.RCP R72, R18 ;  /* 0x000000120048b308 */ /* 0x000a220000001000 */
[----:B--2---:R-:W2:Y:S04]  /*d870*/  LDS.U16 R17, [R97+0x16] ;  /* 0x0000160061117984 */ /* 0x004ea80000000400 */
[----:B-----5:R-:W5:Y:S04]  /*d880*/  LDS.U16 R18, [R97+0x18] ;  /* 0x0000180061127984 */ /* 0x020f680000000400 */
[----:B------:R-:W-:Y:S01]  /*d890*/  BAR.SYNC.DEFER_BLOCKING 0x0 ;  /* 0x0000000000007b1d */ /* 0x000fe20000010000 */
[----:B------:R-:W-:Y:S01]  /*d8a0*/  LEA R73, R138, R55, 0x4 ;  /* 0x000000378a497211 */ /* 0x000fe200078e20ff */
[----:B----4-:R-:W-:-:S03]  /*d8b0*/  @!P2 FADD.FTZ R53, R53, 1 ;  /* 0x3f8000003535a421 */ /* 0x010fc60000010000 */
[C---:B------:R-:W-:Y:S02]  /*d8c0*/  IADD3 R54, R73.reuse, 0x1, RZ ;  /* 0x0000000149367810 */ /* 0x040fe40007ffe0ff */
[C---:B------:R-:W-:Y:S01]  /*d8d0*/  IADD3 R55, R73.reuse, 0x2, RZ ;  /* 0x0000000249377810 */ /* 0x040fe20007ffe0ff */
[----:B------:R-:W4:Y:S01]  /*d8e0*/  @!P2 MUFU.RCP R53, R53 ;  /* 0x000000350035a308 */ /* 0x000f220000001000 */
[C---:B------:R-:W-:Y:S02]  /*d8f0*/  IADD3 R56, R73.reuse, 0x3, RZ ;  /* 0x0000000349387810 */ /* 0x040fe40007ffe0ff */
[C---:B------:R-:W-:Y:S02]  /*d900*/  IADD3 R57, R73.reuse, 0x4, RZ ;  /* 0x0000000449397810 */ /* 0x040fe40007ffe0ff */
[----:B------:R-:W-:Y:S02]  /*d910*/  LEA.HI.SX32 R54, R54, R73, 0x1b ;  /* 0x0000004936367211 */ /* 0x000fe400078fdaff */
[----:B------:R-:W-:-:S02]  /*d920*/  IADD3 R58, R73, 0x5, RZ ;  /* 0x00000005493a7810 */ /* 0x000fc40007ffe0ff */
[-C--:B------:R-:W-:Y:S02]  /*d930*/  LEA.HI.SX32 R55, R55, R73.reuse, 0x1b ;  /* 0x0000004937377211 */ /* 0x080fe400078fdaff */
[----:B------:R-:W-:Y:S02]  /*d940*/  IADD3 R59, R73, 0x6, RZ ;  /* 0x00000006493b7810 */ /* 0x000fe40007ffe0ff */
[-C--:B------:R-:W-:Y:S02]  /*d950*/  LEA.HI.SX32 R56, R56, R73.reuse, 0x1b ;  /* 0x0000004938387211 */ /* 0x080fe400078fdaff */
[----:B------:R-:W-:Y:S02]  /*d960*/  LEA.HI.SX32 R57, R57, R73, 0x1b ;  /* 0x0000004939397211 */ /* 0x000fe400078fdaff */
[----:B------:R-:W-:Y:S02]  /*d970*/  SHF.L.U32 R54, R54, 0x1, RZ ;  /* 0x0000000136367819 */ /* 0x000fe400000006ff */
[----:B------:R-:W-:-:S02]  /*d980*/  IADD3 R60, R73, 0x7, RZ ;  /* 0x00000007493c7810 */ /* 0x000fc40007ffe0ff */
[----:B------:R-:W-:Y:S02]  /*d990*/  LEA.HI.SX32 R58, R58, R73, 0x1b ;  /* 0x000000493a3a7211 */ /* 0x000fe400078fdaff */
[----:B------:R-:W-:Y:S02]  /*d9a0*/  F2FP.BF16.PACK_AB R45, R45, R46 ;  /* 0x0000002e2d2d723e */ /* 0x000fe400000010ff */
[----:B------:R-:W-:Y:S02]  /*d9b0*/  SHF.L.U32 R55, R55, 0x1, RZ ;  /* 0x0000000137377819 */ /* 0x000fe400000006ff */
[----:B---3--:R-:W-:Y:S02]  /*d9c0*/  PRMT R51, RZ, 0x5410, R51 ;  /* 0x00005410ff337816 */ /* 0x008fe40000000033 */
[----:B------:R-:W-:Y:S02]  /*d9d0*/  PRMT R49, RZ, 0x5410, R49 ;  /* 0x00005410ff317816 */ /* 0x000fe40000000031 */
[----:B------:R-:W-:-:S02]  /*d9e0*/  PRMT R47, RZ, 0x5410, R47 ;  /* 0x00005410ff2f7816 */ /* 0x000fc4000000002f */
[----:B------:R-:W-:Y:S02]  /*d9f0*/  IADD3 R61, R73, 0x8, RZ ;  /* 0x00000008493d7810 */ /* 0x000fe40007ffe0ff */
[-C--:B------:R-:W-:Y:S02]  /*da00*/  LEA.HI.SX32 R59, R59, R73.reuse, 0x1b ;  /* 0x000000493b3b7211 */ /* 0x080fe400078fdaff */
[----:B------:R-:W-:Y:S02]  /*da10*/  PRMT R46, R48, 0x7632, R46 ;  /* 0x00007632302e7816 */ /* 0x000fe4000000002e */
[----:B------:R-:W-:Y:S01]  /*da20*/  SHF.L.U32 R56, R56, 0x1, RZ ;  /* 0x0000000138387819 */ /* 0x000fe200000006ff */
[----:B------:R-:W-:Y:S01]  /*da30*/  STS.U16 [R97], R50 ;  /* 0x0000003261007388 */ /* 0x000fe20000000400 */
[----:B------:R-:W-:Y:S02]  /*da40*/  SHF.L.U32 R57, R57, 0x1, RZ ;  /* 0x0000000139397819 */ /* 0x000fe400000006ff */
[----:B------:R-:W-:Y:S01]  /*da50*/  IADD3 R62, R73, 0x9, RZ ;  /* 0x00000009493e7810 */ /* 0x000fe20007ffe0ff */
[----:B------:R-:W-:Y:S01]  /*da60*/  STS.U16 [R54+0x2], R52 ;  /* 0x0000023436007388 */ /* 0x000fe20000000400 */
[----:B------:R-:W-:Y:S01]  /*da70*/  F2FP.BF16.PACK_AB R43, R43, R44 ;  /* 0x0000002c2b2b723e */ /* 0x000fe200000010ff */
[----:B------:R-:W-:Y:S01]  /*da80*/  FADD.FTZ R51, R51, UR5 ;  /* 0x0000000533337e21 */ /* 0x000fe20008010000 */
[----:B------:R-:W-:Y:S01]  /*da90*/  IADD3 R63, R73, 0xa, RZ ;  /* 0x0000000a493f7810 */ /* 0x000fe20007ffe0ff */
[----:B------:R-:W-:Y:S01]  /*daa0*/  STS.U16 [R55+0x4], R48 ;  /* 0x0000043037007388 */ /* 0x000fe20000000400 */
[----:B------:R-:W-:Y:S01]  /*dab0*/  LEA.HI.SX32 R60, R60, R73, 0x1b ;  /* 0x000000493c3c7211 */ /* 0x000fe200078fdaff */
[----:B------:R-:W-:Y:S01]  /*dac0*/  FADD.FTZ R49, R49, UR5 ;  /* 0x0000000531317e21 */ /* 0x000fe20008010000 */
[----:B------:R-:W-:Y:S01]  /*dad0*/  PRMT R44, R45, 0x7632, R44 ;  /* 0x000076322d2c7816 */ /* 0x000fe2000000002c */
[----:B------:R-:W-:Y:S01]  /*dae0*/  FADD.FTZ R47, R47, UR5 ;  /* 0x000000052f2f7e21 */ /* 0x000fe20008010000 */
[----:B------:R-:W-:Y:S01]  /*daf0*/  SHF.L.U32 R58, R58, 0x1, RZ ;  /* 0x000000013a3a7819 */ /* 0x000fe200000006ff */
[----:B------:R-:W-:Y:S01]  /*db00*/  STS.U16 [R56+0x6], R46 ;  /* 0x0000062e38007388 */ /* 0x000fe20000000400 */
[----:B------:R-:W-:-:S02]  /*db10*/  IADD3 R64, R73, 0xb, RZ ;  /* 0x0000000b49407810 */ /* 0x000fc40007ffe0ff */
[-C--:B------:R-:W-:Y:S02]  /*db20*/  LEA.HI.SX32 R61, R61, R73.reuse, 0x1b ;  /* 0x000000493d3d7211 */ /* 0x080fe400078fdaff */
[----:B------:R-:W-:Y:S01]  /*db30*/  SHF.L.U32 R59, R59, 0x1, RZ ;  /* 0x000000013b3b7819 */ /* 0x000fe200000006ff */
[----:B------:R3:W-:Y:S01]  /*db40*/  STS.U16 [R57+0x8], R45 ;  /* 0x0000082d39007388 */ /* 0x0007e20000000400 */
[C---:B------:R-:W-:Y:S02]  /*db50*/  IADD3 R65, R73.reuse, 0xc, RZ ;  /* 0x0000000c49417810 */ /* 0x040fe40007ffe0ff */
[----:B------:R-:W-:Y:S02]  /*db60*/  IADD3 R66, R73, 0xd, RZ ;  /* 0x0000000d49427810 */ /* 0x000fe40007ffe0ff */
[-C--:B------:R-:W-:Y:S02]  /*db70*/  LEA.HI.SX32 R62, R62, R73.reuse, 0x1b ;  /* 0x000000493e3e7211 */ /* 0x080fe400078fdaff */
[----:B------:R-:W-:Y:S01]  /*db80*/  F2FP.BF16.PACK_AB R42, R41, R42 ;  /* 0x0000002a292a723e */ /* 0x000fe200000010ff */
[----:B-1----:R-:W-:Y:S01]  /*db90*/  @!P0 FMUL.FTZ R23, R23, R70 ;  /* 0x0000004617178220 */ /* 0x002fe20000410000 */
[----:B------:R-:W-:Y:S01]  /*dba0*/  IADD3 R67, R73, 0xe, RZ ;  /* 0x0000000e49437810 */ /* 0x000fe20007ffe0ff */
[----:B0-----:R-:W-:Y:S01]  /*dbb0*/  @!P3 FMUL.FTZ R25, R25, R72 ;  /* 0x000000481919b220 */ /* 0x001fe20000410000 */
[----:B------:R-:W-:Y:S01]  /*dbc0*/  LEA.HI.SX32 R63, R63, R73, 0x1b ;  /* 0x000000493f3f7211 */ /* 0x000fe200078fdaff */
[----:B----4-:R-:W-:Y:S01]  /*dbd0*/  @!P2 FMUL.FTZ R28, R28, R53 ;  /* 0x000000351c1ca220 */ /* 0x010fe20000410000 */
[----:B---3--:R-:W-:Y:S01]  /*dbe0*/  PRMT R45, R43, 0x7632, R45 ;  /* 0x000076322b2d7816 */ /* 0x008fe2000000002d */
[----:B------:R-:W-:Y:S01]  /*dbf0*/  STS.U16 [R58+0xa], R44 ;  /* 0x00000a2c3a007388 */ /* 0x000fe20000000400 */
[----:B------:R-:W-:-:S02]  /*dc00*/  SHF.L.U32 R60, R60, 0x1, RZ ;  /* 0x000000013c3c7819 */ /* 0x000fc400000006ff */
[----:B------:R-:W-:Y:S01]  /*dc10*/  F2FP.BF16.PACK_AB R40, R39, R40 ;  /* 0x000000282728723e */ /* 0x000fe200000010ff */
[----:B------:R0:W-:Y:S01]  /*dc20*/  STS.U16 [R59+0xc], R43 ;  /* 0x00000c2b3b007388 */ /* 0x0001e20000000400 */
[----:B------:R-:W-:Y:S02]  /*dc30*/  IADD3 R68, R73, 0xf, RZ ;  /* 0x0000000f49447810 */ /* 0x000fe40007ffe0ff */
[-C--:B------:R-:W-:Y:S02]  /*dc40*/  LEA.HI.SX32 R64, R64, R73.reuse, 0x1b ;  /* 0x0000004940407211 */ /* 0x080fe400078fdaff */
[----:B------:R-:W-:Y:S02]  /*dc50*/  SHF.L.U32 R61, R61, 0x1, RZ ;  /* 0x000000013d3d7819 */ /* 0x000fe400000006ff */
[----:B------:R-:W-:Y:S02]  /*dc60*/  LEA.HI.SX32 R65, R65, R73, 0x1b ;  /* 0x0000004941417211 */ /* 0x000fe400078fdaff */
[----:B------:R-:W-:-:S02]  /*dc70*/  FSETP.GTU.FTZ.AND P3, PT, R51, 20, PT ;  /* 0x41a000003300780b */ /* 0x000fc40003f7c000 */
[----:B------:R-:W-:Y:S02]  /*dc80*/  FSETP.GTU.FTZ.AND P2, PT, R49, 20, PT ;  /* 0x41a000003100780b */ /* 0x000fe40003f5c000 */
[----:B------:R-:W-:Y:S02]  /*dc90*/  FSETP.GTU.FTZ.AND P0, PT, R47, 20, PT ;  /* 0x41a000002f00780b */ /* 0x000fe40003f1c000 */
[----:B------:R-:W-:Y:S02]  /*dca0*/  F2FP.BF16.PACK_AB R37, R37, R38 ;  /* 0x000000262525723e */ /* 0x000fe400000010ff */
[-C--:B------:R-:W-:Y:S02]  /*dcb0*/  LEA.HI.SX32 R66, R66, R73.reuse, 0x1b ;  /* 0x0000004942427211 */ /* 0x080fe400078fdaff */
[----:B0-----:R-:W-:Y:S02]  /*dcc0*/  PRMT R43, R42, 0x7632, R43 ;  /* 0x000076322a2b7816 */ /* 0x001fe4000000002b */
[----:B------:R-:W-:Y:S01]  /*dcd0*/  SHF.L.U32 R62, R62, 0x1, RZ ;  /* 0x000000013e3e7819 */ /* 0x000fe200000006ff */
[----:B------:R-:W-:Y:S01]  /*dce0*/  STS.U16 [R60+0xe], R45 ;  /* 0x00000e2d3c007388 */ /* 0x000fe20000000400 */
[----:B------:R-:W-:-:S02]  /*dcf0*/  LEA.HI.SX32 R67, R67, R73, 0x1b ;  /* 0x0000004943437211 */ /* 0x000fc400078fdaff */
[----:B------:R-:W-:Y:S02]  /*dd00*/  PRMT R44, R40, 0x7610, R44 ;  /* 0x00007610282c7816 */ /* 0x000fe4000000002c */
[----:B------:R-:W-:Y:S02]  /*dd10*/  SHF.L.U32 R63, R63, 0x1, RZ ;  /* 0x000000013f3f7819 */ /* 0x000fe400000006ff */
[----:B------:R-:W-:Y:S01]  /*dd20*/  F2FP.BF16.PACK_AB R35, R35, R36 ;  /* 0x000000242323723e */ /* 0x000fe200000010ff */
[----:B------:R0:W-:Y:S01]  /*dd30*/  STS.U16 [R61+0x10], R42 ;  /* 0x0000102a3d007388 */ /* 0x0001e20000000400 */
[----:B------:R-:W-:Y:S02]  /*dd40*/  LEA.HI.SX32 R68, R68, R73, 0x1b ;  /* 0x0000004944447211 */ /* 0x000fe400078fdaff */
[----:B------:R-:W-:Y:S02]  /*dd50*/  PRMT R46, R40, 0x7632, R46 ;  /* 0x00007632282e7816 */ /* 0x000fe4000000002e */
[----:B------:R-:W-:-:S02]  /*dd60*/  SHF.L.U32 R64, R64, 0x1, RZ ;  /* 0x0000000140407819 */ /* 0x000fc400000006ff */
[----:B------:R-:W-:Y:S02]  /*dd70*/  PRMT R38, R37, 0x7610, R38 ;  /* 0x0000761025267816 */ /* 0x000fe40000000026 */
[----:B------:R-:W-:Y:S01]  /*dd80*/  SHF.L.U32 R65, R65, 0x1, RZ ;  /* 0x0000000141417819 */ /* 0x000fe200000006ff */
[----:B------:R-:W-:Y:S01]  /*dd90*/  STS.U16 [R62+0x12], R43 ;  /* 0x0000122b3e007388 */ /* 0x000fe20000000400 */
[----:B0-----:R-:W-:Y:S02]  /*dda0*/  PRMT R42, R37, 0x7632, R42 ;  /* 0x00007632252a7816 */ /* 0x001fe4000000002a */
[----:B------:R-:W-:Y:S01]  /*ddb0*/  SHF.L.U32 R66, R66, 0x1, RZ ;  /* 0x0000000142427819 */ /* 0x000fe200000006ff */
[----:B------:R-:W-:Y:S01]  /*ddc0*/  STS.U16 [R63+0x14], R44 ;  /* 0x0000142c3f007388 */ /* 0x000fe20000000400 */
[----:B------:R-:W-:Y:S02]  /*ddd0*/  PRMT R48, R35, 0x7610, R48 ;  /* 0x0000761023307816 */ /* 0x000fe40000000030 */
[----:B------:R-:W-:Y:S01]  /*dde0*/  SHF.L.U32 R67, R67, 0x1, RZ ;  /* 0x0000000143437819 */ /* 0x000fe200000006ff */
[----:B------:R-:W-:Y:S01]  /*ddf0*/  STS.U16 [R64+0x16], R46 ;  /* 0x0000162e40007388 */ /* 0x000fe20000000400 */
[----:B------:R-:W-:-:S02]  /*de00*/  PRMT R50, R35, 0x7632, R50 ;  /* 0x0000763223327816 */ /* 0x000fc40000000032 */
[----:B------:R-:W-:Y:S01]  /*de10*/  SHF.L.U32 R68, R68, 0x1, RZ ;  /* 0x0000000144447819 */ /* 0x000fe200000006ff */
[----:B------:R0:W-:Y:S01]  /*de20*/  STS.U16 [R65+0x18], R38 ;  /* 0x0000182641007388 */ /* 0x0001e20000000400 */
[----:B------:R-:W-:Y:S02]  /*de30*/  PRMT R16, RZ, 0x5410, R16 ;  /* 0x00005410ff107816 */ /* 0x000fe40000000010 */
[----:B--2---:R-:W-:Y:S01]  /*de40*/  PRMT R17, RZ, 0x5410, R17 ;  /* 0x00005410ff117816 */ /* 0x004fe20000000011 */
[----:B------:R1:W-:Y:S01]  /*de50*/  STS.U16 [R66+0x1a], R42 ;  /* 0x00001a2a42007388 */ /* 0x0003e20000000400 */
[----:B------:R-:W-:-:S03]  /*de60*/  @!P4 FMUL.FTZ R24, R24, R69 ;  /* 0x000000451818c220 */ /* 0x000fc60000410000 */
[----:B------:R-:W-:Y:S01]  /*de70*/  STS.U16 [R67+0x1c], R48 ;  /* 0x00001c3043007388 */ /* 0x000fe20000000400 */
[----:B------:R-:W-:Y:S02]  /*de80*/  @!P6 FMUL.FTZ R26, R26, R71 ;  /* 0x000000471a1ae220 */ /* 0x000fe40000410000 */
[----:B------:R-:W-:Y:S01]  /*de90*/  FADD.FTZ R16, R16, UR5 ;  /* 0x0000000510107e21 */ /* 0x000fe20008010000 */
[----:B------:R-:W-:Y:S01]  /*dea0*/  STS.U16 [R68+0x1e], R50 ;  /* 0x00001e3244007388 */ /* 0x000fe20000000400 */
[----:B------:R-:W-:Y:S01]  /*deb0*/  @!P3 FMUL.FTZ R41, R51, -1.4426950216293334961 ;  /* 0xbfb8aa3b3329b820 */ /* 0x000fe20000410000 */
[----:B------:R-:W-:-:S06]  /*dec0*/  NOP ;  /* 0x0000000000007918 */ /* 0x000fcc0000000000 */
[----:B------:R-:W-:Y:S01]  /*ded0*/  @!P2 FMUL.FTZ R39, R49, -1.4426950216293334961 ;  /* 0xbfb8aa3b3127a820 */ /* 0x000fe20000410000 */
[----:B------:R-:W-:Y:S01]  /*dee0*/  LDS.U16 R35, [R129] ;  /* 0x0000000081237984 */ /* 0x000fe20000000400 */
[----:B------:R-:W-:Y:S02]  /*def0*/  @!P0 FMUL.FTZ R40, R47, -1.4426950216293334961 ;  /* 0xbfb8aa3b2f288820 */ /* 0x000fe40000410000 */
[----:B------:R-:W-:Y:S01]  /*df00*/  FADD.FTZ R17, R17, UR5 ;  /* 0x0000000511117e21 */ /* 0x000fe20008010000 */
        /* <DEDUP_REMOVED lines=15> */
[----:B------:R-:W-:-:S03]  /*e000*/  FSETP.GTU.FTZ.AND P6, PT, R16, 20, PT ;  /* 0x41a000001000780b */ /* 0x000fc60003fdc000 */
[----:B------:R-:W-:Y:S01]  /*e010*/  @!P1 STS [0x840], R101 ;  /* 0x00084065ff009388 */ /* 0x000fe20000000800 */
[----:B------:R-:W-:-:S03]  /*e020*/  FSETP.GTU.FTZ.AND P5, PT, R17, 20, PT ;  /* 0x41a000001100780b */ /* 0x000fc60003fbc000 */
[----:B------:R-:W-:Y:S01]  /*e030*/  BAR.SYNC.DEFER_BLOCKING 0x0 ;  /* 0x0000000000007b1d */ /* 0x000fe20000010000 */
[----:B-----5:R-:W-:-:S05]  /*e040*/  PRMT R18, RZ, 0x5410, R18 ;  /* 0x00005410ff127816 */ /* 0x020fca0000000012 */
[----:B------:R-:W-:Y:S02]  /*e050*/  FADD.FTZ R18, R18, UR5 ;  /* 0x0000000512127e21 */ /* 0x000fe40008010000 */
[----:B------:R-:W-:Y:S02]  /*e060*/  @!P6 FMUL.FTZ R16, R16, -1.4426950216293334961 ;  /* 0xbfb8aa3b1010e820 */ /* 0x000fe40000410000 */
[----:B------:R-:W-:Y:S01]  /*e070*/  @!P5 FMUL.FTZ R17, R17, -1.4426950216293334961 ;  /* 0xbfb8aa3b1111d820 */ /* 0x000fe20000410000 */
[----:B------:R-:W-:-:S03]  /*e080*/  FSETP.GTU.FTZ.AND P4, PT, R18, 20, PT ;  /* 0x41a000001200780b */ /* 0x000fc60003f9c000 */
[----:B------:R-:W2:Y:S08]  /*e090*/  @!P6 MUFU.EX2 R16, R16 ;  /* 0x000000100010e308 */ /* 0x000eb00000000800 */
[----:B------:R-:W3:Y:S01]  /*e0a0*/  @!P5 MUFU.EX2 R17, R17 ;  /* 0x000000110011d308 */ /* 0x000ee20000000800 */
[----:B------:R-:W4:Y:S01]  /*e0b0*/  LDS R89, [0x840] ;  /* 0x00084000ff597984 */ /* 0x000f220000000800 */
[----:B------:R-:W-:-:S06]  /*e0c0*/  @!P4 FMUL.FTZ R18, R18, -1.4426950216293334961 ;  /* 0xbfb8aa3b1212c820 */ /* 0x000fcc0000410000 */
[----:B------:R-:W5:Y:S01]  /*e0d0*/  @!P3 MUFU.EX2 R41, R41 ;  /* 0x000000290029b308 */ /* 0x000f620000000800 */
[----:B--2---:R-:W-:Y:S02]  /*e0e0*/  @!P6 FADD.FTZ R16, R16, 1 ;  /* 0x3f8000001010e421 */ /* 0x004fe40000010000 */
[----:B0-----:R-:W-:-:S05]  /*e0f0*/  IMAD R38, R142, c[0x0][0x2d8], RZ ;  /* 0x0000b6008e267a24 */ /* 0x001fca00078e02ff */
[----:B------:R-:W0:Y:S01]  /*e100*/  @!P4 MUFU.EX2 R18, R18 ;  /* 0x000000120012c308 */ /* 0x000e220000000800 */
[----:B---3--:R-:W-:Y:S02]  /*e110*/  @!P5 FADD.FTZ R17, R17, 1 ;  /* 0x3f8000001111d421 */ /* 0x008fe40000010000 */
[----:B------:R-:W-:-:S05]  /*e120*/  IMAD R93, R143, c[0x0][0x2dc], R38 ;  /* 0x0000b7008f5d7a24 */ /* 0x000fca00078e0226 */
[----:B------:R-:W2:Y:S01]  /*e130*/  @!P2 MUFU.EX2 R39, R39 ;  /* 0x000000270027a308 */ /* 0x000ea20000000800 */
[----:B-----5:R-:W-:-:S07]  /*e140*/  @!P3 FADD.FTZ R41, R41, 1 ;  /* 0x3f8000002929b421 */ /* 0x020fce0000010000 */
[----:B------:R-:W3:Y:S08]  /*e150*/  @!P6 MUFU.RCP R36, R16 ;  /* 0x000000100024e308 */ /* 0x000ef00000001000 */
[----:B------:R5:W-:Y:S08]  /*e160*/  @!P5 MUFU.RCP R37, R17 ;  /* 0x000000110025d308 */ /* 0x000bf00000001000 */
[----:B------:R-:W2:Y:S01]  /*e170*/  @!P0 MUFU.EX2 R40, R40 ;  /* 0x0000002800288308 */ /* 0x000ea20000000800 */
[----:B-----5:R-:W-:-:S05]  /*e180*/  IMAD.WIDE.U32 R16, R143, c[0x0][0x2d8], RZ ;  /* 0x0000b6008f107a25 */ /* 0x020fca00078e00ff */
[----:B------:R-:W-:Y:S02]  /*e190*/  IADD3 R17, R17, R93, RZ ;  /* 0x0000005d11117210 */ /* 0x000fe40007ffe0ff */
[----:B------:R-:W5:Y:S01]  /*e1a0*/  @!P3 MUFU.RCP R41, R41 ;  /* 0x000000290029b308 */ /* 0x000f620000001000 */
[----:B0-----:R-:W-:Y:S02]  /*e1b0*/  @!P4 FADD.FTZ R18, R18, 1 ;  /* 0x3f8000001212c421 */ /* 0x001fe40000010000 */
[----:B-1----:R-:W-:Y:S02]  /*e1c0*/  IMAD R42, R144, c[0x0][0x2e0], RZ ;  /* 0x0000b800902a7a24 */ /* 0x002fe400078e02ff */
[----:B------:R-:W-:-:S04]  /*e1d0*/  IMAD.WIDE.U32 R16, R145, c[0x0][0x2e0], R16 ;  /* 0x0000b80091107a25 */ /* 0x000fc800078e0010 */
[----:B--2---:R-:W-:Y:S01]  /*e1e0*/  @!P2 FADD.FTZ R39, R39, 1 ;  /* 0x3f8000002727a421 */ /* 0x004fe20000010000 */
[----:B------:R-:W0:Y:S01]  /*e1f0*/  @!P4 MUFU.RCP R18, R18 ;  /* 0x000000120012c308 */ /* 0x000e220000001000 */
[----:B---3--:R-:W-:Y:S01]  /*e200*/  @!P6 FMUL.FTZ R29, R29, R36 ;  /* 0x000000241d1de220 */ /* 0x008fe20000410000 */
[----:B------:R-:W-:Y:S01]  /*e210*/  IADD3 R16, P6, R80, R16, RZ ;  /* 0x0000001050107210 */ /* 0x000fe20007fde0ff */
[----:B------:R-:W-:Y:S02]  /*e220*/  IMAD R42, R145, c[0x0][0x2e4], R42 ;  /* 0x0000b900912a7a24 */ /* 0x000fe400078e022a */
[----:B------:R-:W-:-:S03]  /*e230*/  @!P0 FADD.FTZ R40, R40, 1 ;  /* 0x3f80000028288421 */ /* 0x000fc60000010000 */
[----:B------:R-:W1:Y:S01]  /*e240*/  @!P2 MUFU.RCP R38, R39 ;  /* 0x000000270026a308 */ /* 0x000e620000001000 */
[----:B------:R-:W-:Y:S01]  /*e250*/  IADD3.X R91, R79, R42, R17, P6, !PT ;  /* 0x0000002a4f5b7210 */ /* 0x000fe200037fe411 */
[----:B-----5:R-:W-:Y:S01]  /*e260*/  @!P3 FMUL.FTZ R32, R32, R41 ;  /* 0x000000292020b220 */ /* 0x020fe20000410000 */
[----:B----4-:R-:W-:-:S05]  /*e270*/  ISETP.GE.AND P3, PT, R136, R89, PT ;  /* 0x000000598800720c */ /* 0x010fca0003f66270 */
[----:B------:R-:W2:Y:S01]  /*e280*/  @!P0 MUFU.RCP R17, R40 ;  /* 0x0000002800118308 */ /* 0x000ea20000001000 */
[----:B------:R-:W-:Y:S01]  /*e290*/  @!P5 FMUL.FTZ R30, R30, R37 ;  /* 0x000000251e1ed220 */ /* 0x000fe20000410000 */
[C---:B------:R-:W-:Y:S01]  /*e2a0*/  LEA R37, P5, R136.reuse, c[0x0][0x330], 0x1 ;  /* 0x0000cc0088257a11 */ /* 0x040fe200078a08ff */
[----:B0-----:R-:W-:Y:S01]  /*e2b0*/  @!P4 FMUL.FTZ R31, R31, R18 ;  /* 0x000000121f1fc220 */ /* 0x001fe20000410000 */
[----:B------:R-:W-:Y:S02]  /*e2c0*/  BSSY B0, `(.L_x_4353) ;  /* 0x0000015000007945 */ /* 0x000fe40003800000 */
[----:B------:R-:W-:Y:S01]  /*e2d0*/  LEA.HI.X R18, R136, c[0x0][0x334], R133, 0x1, P5 ;  /* 0x0000cd0088127a11 */ /* 0x000fe200028f0c85 */
[----:B-1----:R-:W-:Y:S01]  /*e2e0*/  @!P2 FMUL.FTZ R33, R33, R38 ;  /* 0x000000262121a220 */ /* 0x002fe20000410000 */
[----:B------:R-:W-:Y:S02]  /*e2f0*/  LEA R38, P4, R16, R37, 0x1 ;  /* 0x0000002510267211 */ /* 0x000fe400078808ff */
[----:B------:R-:W-:-:S02]  /*e300*/  ISETP.GE.AND P2, PT, R14, R89, PT ;  /* 0x000000590e00720c */ /* 0x000fc40003f46270 */
[-C--:B------:R-:W-:Y:S02]  /*e310*/  ISETP.GE.AND P5, PT, R0, R89.reuse, PT ;  /* 0x000000590000720c */ /* 0x080fe40003fa6270 */
[----:B------:R-:W-:Y:S01]  /*e320*/  ISETP.GE.AND P6, PT, R2, R89, PT ;  /* 0x000000590200720c */ /* 0x000fe20003fc6270 */
[----:B--2---:R-:W-:Y:S01]  /*e330*/  @!P0 FMUL.FTZ R34, R34, R17 ;  /* 0x0000001122228220 */ /* 0x004fe20000410000 */
        /* <DEDUP_REMOVED lines=13> */
.L_x_4354:
[----:B------:R-:W-:Y:S05]  /*e410*/  BSYNC B0 ;  /* 0x0000000000007941 */ /* 0x000fea0003800000 */
.L_x_4353:
        /* <DEDUP_REMOVED lines=28> */
[----:B0-----:R-:W-:Y:S01]  /*e5e0*/  PRMT R35, R17, 0x7610, R35 ;  /* 0x0000761011237816 */ /* 0x001fe20000000023 */
[----:B------:R-:W-:Y:S01]  /*e5f0*/  @!P5 STG.E.U16 [R38.64+-0x5c0], R73 ;  /* 0xfffa40492600d986 */ /* 0x000fe2000c101506 */
[-C--:B------:R-:W-:Y:S02]  /*e600*/  ISETP.GE.AND P5, PT, R15, R89.reuse, PT ;  /* 0x000000590f00720c */ /* 0x080fe40003fa6270 */
[----:B------:R-:W-:Y:S01]  /*e610*/  PRMT R36, R17, 0x7632, R36 ;  /* 0x0000763211247816 */ /* 0x000fe20000000024 */
[----:B------:R-:W-:Y:S01]  /*e620*/  @!P6 STG.E.U16 [R38.64+-0x580], R75 ;  /* 0xfffa804b2600e986 */ /* 0x000fe2000c101506 */
[----:B------:R-:W-:Y:S02]  /*e630*/  ISETP.GE.AND P6, PT, R13, R89, PT ;  /* 0x000000590d00720c */ /* 0x000fe40003fc6270 */
[----:B------:R-:W-:Y:S01]  /*e640*/  F2FP.BF16.PACK_AB R17, R26, R25 ;  /* 0x000000191a11723e */ /* 0x000fe200000010ff */
[----:B------:R-:W-:Y:S01]  /*e650*/  @!P0 STG.E.U16 [R38.64+-0x540], R77 ;  /* 0xfffac04d26008986 */ /* 0x000fe2000c101506 */
[----:B------:R-:W-:Y:S01]  /*e660*/  PRMT R22, R21, 0x7632, R22 ;  /* 0x0000763215167816 */ /* 0x000fe20000000016 */
[----:B------:R-:W-:Y:S01]  /*e670*/  FADD.FTZ R25, R24, R25 ;  /* 0x0000001918197221 */ /* 0x000fe20000010000 */
[----:B------:R-:W-:Y:S01]  /*e680*/  F2FP.BF16.PACK_AB R18, R28, R27 ;  /* 0x0000001b1c12723e */ /* 0x000fe200000010ff */
[----:B------:R-:W-:Y:S01]  /*e690*/  @!P3 STG.E.U16 [R38.64+-0x500], R81 ;  /* 0xfffb00512600b986 */ /* 0x000fe2000c101506 */
[----:B------:R-:W-:Y:S01]  /*e6a0*/  PRMT R37, R17, 0x7610, R37 ;  /* 0x0000761011257816 */ /* 0x000fe20000000025 */
[----:B------:R-:W-:-:S02]  /*e6b0*/  FADD.FTZ R26, R25, R26 ;  /* 0x0000001a191a7221 */ /* 0x000fc40000010000 */
[----:B------:R-:W-:Y:S02]  /*e6c0*/  @!P4 STG.E.U16 [R38.64+-0x4c0], R83 ;  /* 0xfffb40532600c986 */ /* 0x000fe4000c101506 */
[----:B------:R-:W-:Y:S02]  /*e6d0*/  FADD.FTZ R27, R26, R27 ;  /* 0x0000001b1a1b7221 */ /* 0x000fe40000010000 */
[----:B------:R-:W-:Y:S02]  /*e6e0*/  @!P2 STG.E.U16 [R38.64+-0x480], R85 ;  /* 0xfffb80552600a986 */ /* 0x000fe4000c101506 */
[----:B------:R-:W-:Y:S02]  /*e6f0*/  FADD.FTZ R28, R27, R28 ;  /* 0x0000001c1b1c7221 */ /* 0x000fe40000010000 */
[----:B------:R-:W-:Y:S04]  /*e700*/  @!P5 STG.E.U16 [R38.64+-0x7c0], R43 ;  /* 0xfff8402b2600d986 */ /* 0x000fe8000c101506 */
[----:B------:R0:W-:Y:S04]  /*e710*/  @!P6 STG.E.U16 [R38.64+-0x440], R87 ;  /* 0xfffbc0572600e986 */ /* 0x0001e8000c101506 */
[----:B------:R-:W-:Y:S01]  /*e720*/  BAR.SYNC.DEFER_BLOCKING 0x0 ;  /* 0x0000000000007b1d */ /* 0x000fe20000010000 */
[----:B0-----:R-:W-:-:S02]  /*e730*/  PRMT R38, R18, 0x7610, R38 ;  /* 0x0000761012267816 */ /* 0x001fc40000000026 */
[----:B------:R-:W-:Y:S02]  /*e740*/  PRMT R39, R18, 0x7632, R39 ;  /* 0x0000763212277816 */ /* 0x000fe40000000027 */
[----:B------:R-:W-:Y:S01]  /*e750*/  F2FP.BF16.PACK_AB R18, R34, R33 ;  /* 0x000000212212723e */ /* 0x000fe200000010ff */
[----:B------:R0:W-:Y:S04]  /*e760*/  STS.U16 [R97], R19 ;  /* 0x0000001361007388 */ /* 0x0001e80000000400 */
[----:B------:R1:W-:Y:S04]  /*e770*/  STS.U16 [R54+0x2], R20 ;  /* 0x0000021436007388 */ /* 0x0003e80000000400 */
[----:B------:R2:W-:Y:S01]  /*e780*/  STS.U16 [R55+0x4], R21 ;  /* 0x0000041537007388 */ /* 0x0005e20000000400 */
[----:B0-----:R-:W-:Y:S01]  /*e790*/  F2FP.BF16.PACK_AB R19, R30, R29 ;  /* 0x0000001d1e13723e */ /* 0x001fe200000010ff */
[----:B------:R-:W-:-:S02]  /*e7a0*/  FADD.FTZ R29, R28, R29 ;  /* 0x0000001d1c1d7221 */ /* 0x000fc40000010000 */
[----:B------:R0:W-:Y:S01]  /*e7b0*/  STS.U16 [R56+0x6], R22 ;  /* 0x0000061638007388 */ /* 0x0001e20000000400 */
[----:B-1----:R-:W-:Y:S01]  /*e7c0*/  PRMT R20, R17, 0x7632, R20 ;  /* 0x0000763211147816 */ /* 0x002fe20000000014 */
[----:B------:R-:W-:Y:S02]  /*e7d0*/  FADD.FTZ R30, R29, R30 ;  /* 0x0000001e1d1e7221 */ /* 0x000fe40000010000 */
[----:B------:R-:W-:Y:S01]  /*e7e0*/  STS.U16 [R57+0x8], R35 ;  /* 0x0000082339007388 */ /* 0x000fe20000000400 */
[----:B------:R-:W-:Y:S02]  /*e7f0*/  F2FP.BF16.PACK_AB R17, R32, R31 ;  /* 0x0000001f2011723e */ /* 0x000fe400000010ff */
[----:B--2---:R-:W-:Y:S01]  /*e800*/  PRMT R21, R19, 0x7632, R21 ;  /* 0x0000763213157816 */ /* 0x004fe20000000015 */
[----:B------:R1:W-:Y:S01]  /*e810*/  STS.U16 [R58+0xa], R36 ;  /* 0x00000a243a007388 */ /* 0x0003e20000000400 */
[----:B------:R-:W-:Y:S01]  /*e820*/  FADD.FTZ R31, R30, R31 ;  /* 0x0000001f1e1f7221 */ /* 0x000fe20000010000 */
[----:B0-----:R-:W-:-:S02]  /*e830*/  PRMT R22, R17, 0x7632, R22 ;  /* 0x0000763211167816 */ /* 0x001fc40000000016 */
[----:B------:R-:W-:Y:S01]  /*e840*/  STS.U16 [R59+0xc], R37 ;  /* 0x00000c253b007388 */ /* 0x000fe20000000400 */
[----:B------:R-:W-:-:S03]  /*e850*/  FADD.FTZ R32, R31, R32 ;  /* 0x000000201f207221 */ /* 0x000fc60000010000 */
[----:B------:R-:W-:Y:S01]  /*e860*/  STS.U16 [R60+0xe], R20 ;  /* 0x00000e143c007388 */ /* 0x000fe20000000400 */
[----:B------:R-:W-:Y:S01]  /*e870*/  FADD.FTZ R33, R32, R33 ;  /* 0x0000002120217221 */ /* 0x000fe20000010000 */
[----:B-1----:R-:W-:Y:S02]  /*e880*/  PRMT R36, R18, 0x7632, R36 ;  /* 0x0000763212247816 */ /* 0x002fe40000000024 */
[----:B------:R-:W-:Y:S01]  /*e890*/  STS.U16 [R61+0x10], R38 ;  /* 0x000010263d007388 */ /* 0x000fe20000000400 */
[----:B------:R-:W-:-:S03]  /*e8a0*/  FADD.FTZ R140, R33, R34 ;  /* 0x00000022218c7221 */ /* 0x000fc60000010000 */
[----:B------:R-:W-:Y:S04]  /*e8b0*/  STS.U16 [R62+0x12], R39 ;  /* 0x000012273e007388 */ /* 0x000fe80000000400 */
[----:B------:R-:W-:Y:S04]  /*e8c0*/  STS.U16 [R63+0x14], R19 ;  /* 0x000014133f007388 */ /* 0x000fe80000000400 */
[----:B------:R-:W-:Y:S04]  /*e8d0*/  STS.U16 [R64+0x16], R21 ;  /* 0x0000161540007388 */ /* 0x000fe80000000400 */
[----:B------:R0:W-:Y:S04]  /*e8e0*/  STS.U16 [R65+0x18], R17 ;  /* 0x0000181141007388 */ /* 0x0001e80000000400 */
[----:B------:R-:W-:Y:S04]  /*e8f0*/  STS.U16 [R66+0x1a], R22 ;  /* 0x00001a1642007388 */ /* 0x000fe80000000400 */
[----:B------:R1:W-:Y:S01]  /*e900*/  STS.U16 [R67+0x1c], R18 ;  /* 0x00001c1243007388 */ /* 0x0003e20000000400 */
[----:B0-----:R-:W-:-:S03]  /*e910*/  IMAD.WIDE.U32 R16, R143, c[0x0][0x2f8], RZ ;  /* 0x0000be008f107a25 */ /* 0x001fc600078e00ff */
[----:B------:R-:W-:Y:S01]  /*e920*/  STS.U16 [R68+0x1e], R36 ;  /* 0x00001e2444007388 */ /* 0x000fe20000000400 */
[----:B------:R-:W-:-:S06]  /*e930*/  NOP ;  /* 0x0000000000007918 */ /* 0x000fcc0000000000 */
[----:B------:R-:W-:Y:S01]  /*e940*/  LDS.U16 R129, [R129] ;  /* 0x0000000081817984 */ /* 0x000fe20000000400 */
[----:B-1----:R-:W-:-:S03]  /*e950*/  IMAD R18, R142, c[0x0][0x2f8], RZ ;  /* 0x0000be008e127a24 */ /* 0x002fc600078e02ff */
        /* <DEDUP_REMOVED lines=33> */
.L_x_4356:
[----:B------:R-:W-:Y:S05]  /*eb70*/  BSYNC B0 ;  /* 0x0000000000007941 */ /* 0x000fea0003800000 */
.L_x_4355:
[----:B------:R-:W-:Y:S01]  /*eb80*/  MOV R17, R23 ;  /* 0x0000001700117202 */ /* 0x000fe20000000f00 */
[----:B------:R-:W-:Y:S01]  /*eb90*/  IMAD R18, R144, c[0x0][0x300], RZ ;  /* 0x0000c00090127a24 */ /* 0x000fe200078e02ff */
[----:B------:R-:W-:Y:S01]  /*eba0*/  IADD3 R98, P0, R98, -0x7c0, RZ ;  /* 0xfffff84062627810 */ /* 0x000fe20007f1e0ff */
[----:B------:R-:W-:Y:S01]  /*ebb0*/  UIADD3 UR10, UP0, UR10, -0x800, URZ ;  /* 0xfffff8000a0a7890 */ /* 0x000fe2000ff1e03f */
[-C--:B------:R-:W-:Y:S01]  /*ebc0*/  ISETP.GE.AND P3, PT, R15, R51.reuse, PT ;  /* 0x000000330f00720c */ /* 0x080fe20003f66270 */
[----:B------:R-:W-:Y:S01]  /*ebd0*/  IMAD.WIDE.U32 R16, R145, c[0x0][0x300], R16 ;  /* 0x0000c00091107a25 */ /* 0x000fe200078e0010 */
[----:B------:R-:W-:Y:S01]  /*ebe0*/  IADD3.X R99, R99, -0x1, RZ, P0, !PT ;  /* 0xffffffff63637810 */ /* 0x000fe200007fe4ff */
[----:B------:R-:W-:Y:S01]  /*ebf0*/  UIADD3 UR12, UP1, UR12, -0x800, URZ ;  /* 0xfffff8000c0c7890 */ /* 0x000fe2000ff3e03f */
[----:B------:R-:W-:Y:S01]  /*ec00*/  ISETP.GE.AND P4, PT, R14, R51, PT ;  /* 0x000000330e00720c */ /* 0x000fe20003f86270 */
[----:B------:R-:W-:Y:S01]  /*ec10*/  IMAD R18, R145, c[0x0][0x304], R18 ;  /* 0x0000c10091127a24 */ /* 0x000fe200078e0212 */
[----:B------:R-:W-:Y:S01]  /*ec20*/  IADD3 R80, P0, R80, R16, RZ ;  /* 0x0000001050507210 */ /* 0x000fe20007f1e0ff */
[----:B------:R-:W-:Y:S01]  /*ec30*/  UIADD3 UR8, UP2, UR8, -0x800, URZ ;  /* 0xfffff80008087890 */ /* 0x000fe2000ff5e03f */
[----:B------:R-:W-:Y:S01]  /*ec40*/  IADD3 R16, P1, R98, c[0x0][0x340], RZ ;  /* 0x0000d00062107a10 */ /* 0x000fe20007f3e0ff */
        /* <DEDUP_REMOVED lines=39> */
.L_x_4277:
        /* <DEDUP_REMOVED lines=29> */
.L_x_4359:
[----:B------:R-:W-:Y:S05]  /*f090*/  BSYNC B0 ;  /* 0x0000000000007941 */ /* 0x000fea0003800000 */
.L_x_4358:
        /* <DEDUP_REMOVED lines=28> */
.L_x_4361:
[----:B------:R-:W3:Y:S02]  /*f260*/  S2R R21, SR_TID.X ;  /* 0x0000000000157919 */ /* 0x000ee40000002100 */
.L_x_4362:
[----:B------:R-:W-:Y:S05]  /*f270*/  BSYNC B0 ;  /* 0x0000000000007941 */ /* 0x000fea0003800000 */
.L_x_4360:
        /* <DEDUP_REMOVED lines=22> */
.L_x_4363:
        /* <DEDUP_REMOVED lines=64> */
.L_x_4320:
[----:B------:R-:W-:Y:S01]  /*f7e0*/  HFMA2.MMA R217, -RZ, RZ, 0, 5.9604644775390625e-08 ;  /* 0x00000001ffd97435 */ /* 0x000fe200000001ff */
[----:B------:R-:W-:Y:S02]  /*f7f0*/  MOV R220, R66 ;  /* 0x0000004200dc7202 */ /* 0x000fe40000000f00 */
[----:B------:R-:W-:Y:S02]  /*f800*/  MOV R218, RZ ;  /* 0x000000ff00da7202 */ /* 0x000fe40000000f00 */
[----:B------:R-:W-:-:S02]  /*f810*/  MOV R67, 0xffffffff ;  /* 0xffffffff00437802 */ /* 0x000fc40000000f00 */
[----:B------:R-:W-:Y:S02]  /*f820*/  MOV R64, 0xf840 ;  /* 0x0000f84000407802 */ /* 0x000fe40000000f00 */
[----:B-1---5:R-:W-:Y:S05]  /*f830*/  CALL.REL.NOINC `($__internal_107_$__cuda_sm70_shflsync_up) ;  /* 0x00001e3000007944 */ /* 0x022fea0003c00000 */
[----:B-1----:R-:W-:Y:S01]  /*f840*/  MOV R69, R67 ;  /* 0x0000004300457202 */ /* 0x002fe20000000f00 */
[----:B0-----:R-:W-:Y:S05]  /*f850*/  BRA `(.L_x_4364) ;  /* 0xffff918000007947 */ /* 0x001fea000383ffff */
.L_x_4321:
[----:B------:R-:W-:Y:S01]  /*f860*/  HFMA2.MMA R217, -RZ, RZ, 0, 5.9604644775390625e-08 ;  /* 0x00000001ffd97435 */ /* 0x000fe200000001ff */
[----:B------:R-:W-:Y:S02]  /*f870*/  MOV R220, R68 ;  /* 0x0000004400dc7202 */ /* 0x000fe40000000f00 */
[----:B------:R-:W-:Y:S02]  /*f880*/  MOV R218, RZ ;  /* 0x000000ff00da7202 */ /* 0x000fe40000000f00 */
[----:B------:R-:W-:Y:S02]  /*f890*/  MOV R67, 0xffffffff ;  /* 0xffffffff00437802 */ /* 0x000fe40000000f00 */
[----:B------:R-:W-:Y:S02]  /*f8a0*/  MOV R64, 0xf8c0 ;  /* 0x0000f8c000407802 */ /* 0x000fe40000000f00 */
[----:B012--5:R-:W-:Y:S05]  /*f8b0*/  CALL.REL.NOINC `($__internal_107_$__cuda_sm70_shflsync_up) ;  /* 0x00001db000007944 */ /* 0x027fea0003c00000 */
[----:B0-----:R-:W-:Y:S01]  /*f8c0*/  HFMA2.MMA R217, -RZ, RZ, 0, 5.9604644775390625e-08 ;  /* 0x00000001ffd97435 */ /* 0x001fe200000001ff */
[----:B-1----:R-:W-:Y:S02]  /*f8d0*/  MOV R219, R67 ;  /* 0x0000004300db7202 */ /* 0x002fe40000000f00 */
[----:B------:R-:W-:-:S02]  /*f8e0*/  MOV R220, R70 ;  /* 0x0000004600dc7202 */ /* 0x000fc40000000f00 */
[----:B------:R-:W-:Y:S02]  /*f8f0*/  MOV R218, RZ ;  /* 0x000000ff00da7202 */ /* 0x000fe40000000f00 */
[----:B------:R-:W-:Y:S02]  /*f900*/  MOV R67, 0xffffffff ;  /* 0xffffffff00437802 */ /* 0x000fe40000000f00 */
[----:B------:R-:W-:Y:S02]  /*f910*/  MOV R64, 0xf930 ;  /* 0x0000f93000407802 */ /* 0x000fe40000000f00 */
[----:B------:R-:W-:Y:S05]  /*f920*/  CALL.REL.NOINC `($__internal_107_$__cuda_sm70_shflsync_up) ;  /* 0x00001d4000007944 */ /* 0x000fea0003c00000 */
[----:B0-----:R-:W-:Y:S01]  /*f930*/  HFMA2.MMA R217, -RZ, RZ, 0, 5.9604644775390625e-08 ;  /* 0x00000001ffd97435 */ /* 0x001fe200000001ff */
[----:B-1----:R-:W-:Y:S02]  /*f940*/  MOV R221, R67 ;  /* 0x0000004300dd7202 */ /* 0x002fe40000000f00 */
[----:B------:R-:W-:Y:S02]  /*f950*/  MOV R220, R71 ;  /* 0x0000004700dc7202 */ /* 0x000fe40000000f00 */
[----:B------:R-:W-:Y:S02]  /*f960*/  MOV R218, RZ ;  /* 0x000000ff00da7202 */ /* 0x000fe40000000f00 */
[----:B------:R-:W-:-:S02]  /*f970*/  MOV R67, 0xffffffff ;  /* 0xffffffff00437802 */ /* 0x000fc40000000f00 */
[----:B------:R-:W-:Y:S02]  /*f980*/  MOV R64, 0xf9a0 ;  /* 0x0000f9a000407802 */ /* 0x000fe40000000f00 */
[----:B------:R-:W-:Y:S05]  /*f990*/  CALL.REL.NOINC `($__internal_107_$__cuda_sm70_shflsync_up) ;  /* 0x00001cd000007944 */ /* 0x000fea0003c00000 */
        /* <DEDUP_REMOVED lines=20> */
[----:B------:R-:W-:Y:S05]  /*fae0*/  CALL.REL.NOINC `($__internal_107_$__cuda_sm70_shflsync_up) ;  /* 0x00001b8000007944 */ /* 0x000fea0003c00000 */
[----:B0-----:R-:W-:Y:S01]  /*faf0*/  HFMA2.MMA R217, -RZ, RZ, 0, 1.1920928955078125e-07 ;  /* 0x00000002ffd97435 */ /* 0x001fe200000001ff */
[----:B-1----:R-:W-:Y:S02]  /*fb00*/  MOV R66, R67 ;  /* 0x0000004300427202 */ /* 0x002fe40000000f00 */
[----:B------:R-:W-:Y:S02]  /*fb10*/  MOV R220, R230 ;  /* 0x000000e600dc7202 */ /* 0x000fe40000000f00 */
[----:B------:R-:W-:Y:S02]  /*fb20*/  MOV R218, RZ ;  /* 0x000000ff00da7202 */ /* 0x000fe40000000f00 */
[----:B------:R-:W-:Y:S02]  /*fb30*/  MOV R67, 0xffffffff ;  /* 0xffffffff00437802 */ /* 0x000fe40000000f00 */
[----:B------:R-:W-:Y:S02]  /*fb40*/  MOV R64, 0xfb60 ;  /* 0x0000fb6000407802 */ /* 0x000fe40000000f00 */
[----:B------:R-:W-:Y:S05]  /*fb50*/  CALL.REL.NOINC `($__internal_107_$__cuda_sm70_shflsync_up) ;  /* 0x00001b1000007944 */ /* 0x000fea0003c00000 */
[----:B0-----:R-:W-:Y:S01]  /*fb60*/  HFMA2.MMA R217, -RZ, RZ, 0, 1.1920928955078125e-07 ;  /* 0x00000002ffd97435 */ /* 0x001fe200000001ff */
[----:B-1----:R-:W-:-:S02]  /*fb70*/  MOV R68, R67 ;  /* 0x0000004300447202 */ /* 0x002fc40000000f00 */
[----:B------:R-:W-:Y:S02]  /*fb80*/  MOV R220, R70 ;  /* 0x0000004600dc7202 */ /* 0x000fe40000000f00 */
[----:B------:R-:W-:Y:S02]  /*fb90*/  MOV R218, RZ ;  /* 0x000000ff00da7202 */ /* 0x000fe40000000f00 */
[----:B------:R-:W-:Y:S02]  /*fba0*/  MOV R67, 0xffffffff ;  /* 0xffffffff00437802 */ /* 0x000fe40000000f00 */
[----:B------:R-:W-:Y:S02]  /*fbb0*/  MOV R64, 0xfbd0 ;  /* 0x0000fbd000407802 */ /* 0x000fe40000000f00 */
[----:B------:R-:W-:Y:S05]  /*fbc0*/  CALL.REL.NOINC `($__internal_107_$__cuda_sm70_shflsync_up) ;  /* 0x00001aa000007944 */ /* 0x000fea0003c00000 */
[----:B0-----:R-:W-:Y:S01]  /*fbd0*/  HFMA2.MMA R217, -RZ, RZ, 0, 1.1920928955078125e-07 ;  /* 0x00000002ffd97435 */ /* 0x001fe200000001ff */
[----:B-1----:R-:W-:Y:S02]  /*fbe0*/  MOV R69, R67 ;  /* 0x0000004300457202 */ /* 0x002fe40000000f00 */
[----:B------:R-:W-:Y:S02]  /*fbf0*/  MOV R220, R71 ;  /* 0x0000004700dc7202 */ /* 0x000fe40000000f00 */
[----:B------:R-:W-:-:S02]  /*fc00*/  MOV R218, RZ ;  /* 0x000000ff00da7202 */ /* 0x000fc40000000f00 */
[----:B------:R-:W-:Y:S02]  /*fc10*/  MOV R67, 0xffffffff ;  /* 0xffffffff00437802 */ /* 0x000fe40000000f00 */
[----:B------:R-:W-:Y:S02]  /*fc20*/  MOV R64, 0xfc40 ;  /* 0x0000fc4000407802 */ /* 0x000fe40000000f00 */
[----:B------:R-:W-:Y:S05]  /*fc30*/  CALL.REL.NOINC `($__internal_107_$__cuda_sm70_shflsync_up) ;  /* 0x00001a3000007944 */ /* 0x000fea0003c00000 */
        /* <DEDUP_REMOVED lines=17> */
[----:B------:R-:W-:Y:S05]  /*fd50*/  CALL.REL.NOINC `($__internal_107_$__cuda_sm70_shflsync_up) ;  /* 0x0000191000007944 */ /* 0x000fea0003c00000 */
[----:B0-----:R-:W-:Y:S01]  /*fd60*/  HFMA2.MMA R217, -RZ, RZ, 0, 2.384185791015625e-07 ;  /* 0x00000004ffd97435 */ /* 0x001fe200000001ff */
[----:B-1----:R-:W-:-:S02]  /*fd70*/  MOV R66, R67 ;  /* 0x0000004300427202 */ /* 0x002fc40000000f00 */
[----:B------:R-:W-:Y:S02]  /*fd80*/  MOV R220, R230 ;  /* 0x000000e600dc7202 */ /* 0x000fe40000000f00 */
[----:B------:R-:W-:Y:S02]  /*fd90*/  MOV R218, RZ ;  /* 0x000000ff00da7202 */ /* 0x000fe40000000f00 */
[----:B------:R-:W-:Y:S02]  /*fda0*/  MOV R67, 0xffffffff ;  /* 0xffffffff00437802 */ /* 0x000fe40000000f00 */
[----:B------:R-:W-:Y:S02]  /*fdb0*/  MOV R64, 0xfdd0 ;  /* 0x0000fdd000407802 */ /* 0x000fe40000000f00 */
[----:B------:R-:W-:Y:S05]  /*fdc0*/  CALL.REL.NOINC `($__internal_107_$__cuda_sm70_shflsync_up) ;  /* 0x000018a000007944 */ /* 0x000fea0003c00000 */
[----:B0-----:R-:W-:Y:S01]  /*fdd0*/  HFMA2.MMA R217, -RZ, RZ, 0, 2.384185791015625e-07 ;  /* 0x00000004ffd97435 */ /* 0x001fe200000001ff */
[----:B-1----:R-:W-:Y:S02]  /*fde0*/  MOV R68, R67 ;  /* 0x0000004300447202 */ /* 0x002fe40000000f00 */
[----:B------:R-:W-:Y:S02]  /*fdf0*/  MOV R220, R70 ;  /* 0x0000004600dc7202 */ /* 0x000fe40000000f00 */
[----:B------:R-:W-:-:S02]  /*fe00*/  MOV R218, RZ ;  /* 0x000000ff00da7202 */ /* 0x000fc40000000f00 */
[----:B------:R-:W-:Y:S02]  /*fe10*/  MOV R67, 0xffffffff ;  /* 0xffffffff00437802 */ /* 0x000fe40000000f00 */
[----:B------:R-:W-:Y:S02]  /*fe20*/  MOV R64, 0xfe40 ;  /* 0x0000fe4000407802 */ /* 0x000fe40000000f00 */
[----:B------:R-:W-:Y:S05]  /*fe30*/  CALL.REL.NOINC `($__internal_107_$__cuda_sm70_shflsync_up) ;  /* 0x0000183000007944 */ /* 0x000fea0003c00000 */
[----:B0-----:R-:W-:Y:S01]  /*fe40*/  HFMA2.MMA R217, -RZ, RZ, 0, 2.384185791015625e-07 ;  /* 0x00000004ffd97435 */ /* 0x001fe200000001ff */
[----:B-1----:R-:W-:Y:S02]  /*fe50*/  MOV R69, R67 ;  /* 0x0000004300457202 */ /* 0x002fe40000000f00 */
[----:B------:R-:W-:Y:S02]  /*fe60*/  MOV R220, R71 ;  /* 0x0000004700dc7202 */ /* 0x000fe40000000f00 */
[----:B------:R-:W-:Y:S02]  /*fe70*/  MOV R218, RZ ;  /* 0x000000ff00da7202 */ /* 0x000fe40000000f00 */
[----:B------:R-:W-:Y:S02]  /*fe80*/  MOV R67, 0xffffffff ;  /* 0xffffffff00437802 */ /* 0x000fe40000000f00 */
[----:B------:R-:W-:-:S02]  /*fe90*/  MOV R64, 0xfeb0 ;  /* 0x0000feb000407802 */ /* 0x000fc40000000f00 */
[----:B------:R-:W-:Y:S05]  /*fea0*/  CALL.REL.NOINC `($__internal_107_$__cuda_sm70_shflsync_up) ;  /* 0x000017c000007944 */ /* 0x000fea0003c00000 */
        /* <DEDUP_REMOVED lines=17> */
[----:B------:R-:W-:Y:S05]  /*ffc0*/  CALL.REL.NOINC `($__internal_107_$__cuda_sm70_shflsync_up) ;  /* 0x000016a000007944 */ /* 0x000fea0003c00000 */
[----:B0-----:R-:W-:Y:S01]  /*ffd0*/  HFMA2.MMA R217, -RZ, RZ, 0, 4.76837158203125e-07 ;  /* 0x00000008ffd97435 */ /* 0x001fe200000001ff */
[----:B-1----:R-:W-:-:S02]  /*ffe0*/  MOV R66, R67 ;  /* 0x0000004300427202 */ /* 0x002fc40000000f00 */
[----:B------:R-:W-:Y:S02]  /*fff0*/  MOV R220, R230 ;  /* 0x000000e600dc7202 */ /* 0x000fe40000000f00 */
[----:B------:R-:W-:Y:S02]  /*10000*/  MOV R218, RZ ;  /* 0x000000ff00da7202 */ /* 0x000fe40000000f00 */
[----:B------:R-:W-:Y:S02]  /*10010*/  MOV R67, 0xffffffff ;  /* 0xffffffff00437802 */ /* 0x000fe40000000f00 */
[----:B------:R-:W-:Y:S02]  /*10020*/  MOV R64, 0x10040 ;  /* 0x0001004000407802 */ /* 0x000fe40000000f00 */
[----:B------:R-:W-:Y:S05]  /*10030*/  CALL.REL.NOINC `($__internal_107_$__cuda_sm70_shflsync_up) ;  /* 0x0000163000007944 */ /* 0x000fea0003c00000 */
[----:B0-----:R-:W-:Y:S01]  /*10040*/  HFMA2.MMA R217, -RZ, RZ, 0, 4.76837158203125e-07 ;  /* 0x00000008ffd97435 */ /* 0x001fe200000001ff */
[----:B-1----:R-:W-:Y:S02]  /*10050*/  MOV R68, R67 ;  /* 0x0000004300447202 */ /* 0x002fe40000000f00 */
[----:B------:R-:W-:Y:S02]  /*10060*/  MOV R220, R70 ;  /* 0x0000004600dc7202 */ /* 0x000fe40000000f00 */
[----:B------:R-:W-:-:S02]  /*10070*/  MOV R218, RZ ;  /* 0x000000ff00da7202 */ /* 0x000fc40000000f00 */
[----:B------:R-:W-:Y:S02]  /*10080*/  MOV R67, 0xffffffff ;  /* 0xffffffff00437802 */ /* 0x000fe40000000f00 */
[----:B------:R-:W-:Y:S02]  /*10090*/  MOV R64, 0x100b0 ;  /* 0x000100b000407802 */ /* 0x000fe40000000f00 */
[----:B------:R-:W-:Y:S05]  /*100a0*/  CALL.REL.NOINC `($__internal_107_$__cuda_sm70_shflsync_up) ;  /* 0x000015c000007944 */ /* 0x000fea0003c00000 */
[----:B0-----:R-:W-:Y:S01]  /*100b0*/  HFMA2.MMA R217, -RZ, RZ, 0, 4.76837158203125e-07 ;  /* 0x00000008ffd97435 */ /* 0x001fe200000001ff */
[----:B-1----:R-:W-:Y:S02]  /*100c0*/  MOV R69, R67 ;  /* 0x0000004300457202 */ /* 0x002fe40000000f00 */
[----:B------:R-:W-:Y:S02]  /*100d0*/  MOV R220, R71 ;  /* 0x0000004700dc7202 */ /* 0x000fe40000000f00 */
[----:B------:R-:W-:Y:S02]  /*100e0*/  MOV R218, RZ ;  /* 0x000000ff00da7202 */ /* 0x000fe40000000f00 */
[----:B------:R-:W-:Y:S02]  /*100f0*/  MOV R67, 0xffffffff ;  /* 0xffffffff00437802 */ /* 0x000fe40000000f00 */
[----:B------:R-:W-:-:S02]  /*10100*/  MOV R64, 0x10120 ;  /* 0x0001012000407802 */ /* 0x000fc40000000f00 */
[----:B------:R-:W-:Y:S05]  /*10110*/  CALL.REL.NOINC `($__internal_107_$__cuda_sm70_shflsync_up) ;  /* 0x0000155000007944 */ /* 0x000fea0003c00000 */
        /* <DEDUP_REMOVED lines=19> */
[----:B------:R-:W-:Y:S05]  /*10250*/  CALL.REL.NOINC `($__internal_107_$__cuda_sm70_shflsync_up) ;  /* 0x0000141000007944 */ /* 0x000fea0003c00000 */
[----:B0-----:R-:W-:Y:S01]  /*10260*/  HFMA2.MMA R217, -RZ, RZ, 0, 9.5367431640625e-07 ;  /* 0x00000010ffd97435 */ /* 0x001fe200000001ff */
[----:B-1----:R-:W-:Y:S02]  /*10270*/  MOV R219, R67 ;  /* 0x0000004300db7202 */ /* 0x002fe40000000f00 */
[----:B------:R-:W-:Y:S02]  /*10280*/  MOV R220, R68 ;  /* 0x0000004400dc7202 */ /* 0x000fe40000000f00 */
[----:B------:R-:W-:Y:S02]  /*10290*/  MOV R218, RZ ;  /* 0x000000ff00da7202 */ /* 0x000fe40000000f00 */
[----:B------:R-:W-:-:S02]  /*102a0*/  MOV R67, 0xffffffff ;  /* 0xffffffff00437802 */ /* 0x000fc40000000f00 */
[----:B------:R-:W-:Y:S02]  /*102b0*/  MOV R64, 0x102d0 ;  /* 0x000102d000407802 */ /* 0x000fe40000000f00 */
[----:B------:R-:W-:Y:S05]  /*102c0*/  CALL.REL.NOINC `($__internal_107_$__cuda_sm70_shflsync_up) ;  /* 0x000013a000007944 */ /* 0x000fea0003c00000 */
[----:B0-----:R-:W-:Y:S01]  /*102d0*/  HFMA2.MMA R217, -RZ, RZ, 0, 9.5367431640625e-07 ;  /* 0x00000010ffd97435 */ /* 0x001fe200000001ff */
[----:B-1----:R-:W-:Y:S02]  /*102e0*/  MOV R221, R67 ;  /* 0x0000004300dd7202 */ /* 0x002fe40000000f00 */
[----:B------:R-:W-:Y:S02]  /*102f0*/  MOV R220, R70 ;  /* 0x0000004600dc7202 */ /* 0x000fe40000000f00 */
[----:B------:R-:W-:Y:S02]  /*10300*/  MOV R218, RZ ;  /* 0x000000ff00da7202 */ /* 0x000fe40000000f00 */
[----:B------:R-:W-:Y:S02]  /*10310*/  MOV R67, 0xffffffff ;  /* 0xffffffff00437802 */ /* 0x000fe40000000f00 */
[----:B------:R-:W-:Y:S02]  /*10320*/  MOV R64, 0x10340 ;  /* 0x0001034000407802 */ /* 0x000fe40000000f00 */
[----:B------:R-:W-:Y:S05]  /*10330*/  CALL.REL.NOINC `($__internal_107_$__cuda_sm70_shflsync_up) ;  /* 0x0000133000007944 */ /* 0x000fea0003c00000 */
[----:B0-----:R-:W-:Y:S01]  /*10340*/  HFMA2.MMA R217, -RZ, RZ, 0, 9.5367431640625e-07 ;  /* 0x00000010ffd97435 */ /* 0x001fe200000001ff */
[----:B-1----:R-:W-:-:S02]  /*10350*/  MOV R223, R67 ;  /* 0x0000004300df7202 */ /* 0x002fc40000000f00 */
[----:B------:R-:W-:Y:S02]  /*10360*/  MOV R220, R71 ;  /* 0x0000004700dc7202 */ /* 0x000fe40000000f00 */
[----:B------:R-:W-:Y:S02]  /*10370*/  MOV R218, RZ ;  /* 0x000000ff00da7202 */ /* 0x000fe40000000f00 */
[----:B------:R-:W-:Y:S02]  /*10380*/  MOV R67, 0xffffffff ;  /* 0xffffffff00437802 */ /* 0x000fe40000000f00 */
[----:B------:R-:W-:Y:S02]  /*10390*/  MOV R64, 0x103b0 ;  /* 0x000103b000407802 */ /* 0x000fe40000000f00 */
[----:B------:R-:W-:Y:S05]  /*103a0*/  CALL.REL.NOINC `($__internal_107_$__cuda_sm70_shflsync_up) ;  /* 0x000012c000007944 */ /* 0x000fea0003c00000 */
[----:B01----:R-:W-:Y:S05]  /*103b0*/  BRA `(.L_x_4365) ;  /* 0xffff8a7000007947 */ /* 0x003fea000383ffff */
.L_x_4326:
[----:B------:R-:W-:Y:S01]  /*103c0*/  HFMA2.MMA R217, -RZ, RZ, 0, 5.9604644775390625e-08 ;  /* 0x00000001ffd97435 */ /* 0x000fe200000001ff */
[----:B------:R-:W-:Y:S02]  /*103d0*/  MOV R218, RZ ;  /* 0x000000ff00da7202 */ /* 0x000fe40000000f00 */
[----:B------:R-:W-:Y:S02]  /*103e0*/  MOV R67, 0xffffffff ;  /* 0xffffffff00437802 */ /* 0x000fe40000000f00 */
[----:B------:R-:W-:-:S02]  /*103f0*/  MOV R64, 0x10410 ;  /* 0x0001041000407802 */ /* 0x000fc40000000f00 */
[----:B-1---5:R-:W-:Y:S05]  /*10400*/  CALL.REL.NOINC `($__internal_107_$__cuda_sm70_shflsync_up) ;  /* 0x0000126000007944 */ /* 0x022fea0003c00000 */
[----:B0-----:R-:W-:Y:S01]  /*10410*/  HFMA2.MMA R217, -RZ, RZ, 0, 5.9604644775390625e-08 ;  /* 0x00000001ffd97435 */ /* 0x001fe200000001ff */
[----:B-1----:R-:W-:-:S02]  /*10420*/  MOV R71, R67 ;  /* 0x0000004300477202 */ /* 0x002fc40000000f00 */
[----:B------:R-:W-:Y:S02]  /*10430*/  MOV R220, R219 ;  /* 0x000000db00dc7202 */ /* 0x000fe40000000f00 */
[----:B------:R-:W-:Y:S02]  /*10440*/  MOV R218, RZ ;  /* 0x000000ff00da7202 */ /* 0x000fe40000000f00 */
[----:B------:R-:W-:Y:S02]  /*10450*/  MOV R67, 0xffffffff ;  /* 0xffffffff00437802 */ /* 0x000fe40000000f00 */
[----:B------:R-:W-:Y:S02]  /*10460*/  MOV R64, 0x10480 ;  /* 0x0001048000407802 */ /* 0x000fe40000000f00 */
[----:B------:R-:W-:Y:S05]  /*10470*/  CALL.REL.NOINC `($__internal_107_$__cuda_sm70_shflsync_up) ;  /* 0x000011f000007944 */ /* 0x000fea0003c00000 */
[----:B0-----:R-:W-:Y:S01]  /*10480*/  HFMA2.MMA R217, -RZ, RZ, 0, 5.9604644775390625e-08 ;  /* 0x00000001ffd97435 */ /* 0x001fe200000001ff */
[----:B-1----:R-:W-:Y:S02]  /*10490*/  MOV R66, R67 ;  /* 0x0000004300427202 */ /* 0x002fe40000000f00 */
[----:B------:R-:W-:Y:S02]  /*104a0*/  MOV R220, R70 ;  /* 0x0000004600dc7202 */ /* 0x000fe40000000f00 */
[----:B------:R-:W-:-:S02]  /*104b0*/  MOV R218, RZ ;  /* 0x000000ff00da7202 */ /* 0x000fc40000000f00 */
[----:B------:R-:W-:Y:S02]  /*104c0*/  MOV R67, 0xffffffff ;  /* 0xffffffff00437802 */ /* 0x000fe40000000f00 */
[----:B------:R-:W-:Y:S02]  /*104d0*/  MOV R64, 0x104f0 ;  /* 0x000104f000407802 */ /* 0x000fe40000000f00 */
[----:B------:R-:W-:Y:S05]  /*104e0*/  CALL.REL.NOINC `($__internal_107_$__cuda_sm70_shflsync_up) ;  /* 0x0000118000007944 */ /* 0x000fea0003c00000 */
[----:B0-----:R-:W-:Y:S01]  /*104f0*/  HFMA2.MMA R217, -RZ, RZ, 0, 5.9604644775390625e-08 ;  /* 0x00000001ffd97435 */ /* 0x001fe200000001ff */
[----:B-1----:R-:W-:Y:S02]  /*10500*/  MOV R70, R67 ;  /* 0x0000004300467202 */ /* 0x002fe40000000f00 */
[----:B------:R-:W-:Y:S02]  /*10510*/  MOV R220, R69 ;  /* 0x0000004500dc7202 */ /* 0x000fe40000000f00 */
[----:B------:R-:W-:Y:S02]  /*10520*/  MOV R218, RZ ;  /* 0x000000ff00da7202 */ /* 0x000fe40000000f00 */
[----:B------:R-:W-:Y:S02]  /*10530*/  MOV R67, 0xffffffff ;  /* 0xffffffff00437802 */ /* 0x000fe40000000f00 */
[----:B------:R-:W-:-:S02]  /*10540*/  MOV R64, 0x10560 ;  /* 0x0001056000407802 */ /* 0x000fc40000000f00 */
[----:B------:R-:W-:Y:S05]  /*10550*/  CALL.REL.NOINC `($__internal_107_$__cuda_sm70_shflsync_up) ;  /* 0x0000111000007944 */ /* 0x000fea0003c00000 */
[----:B0-----:R-:W-:Y:S01]  /*10560*/  MOV R217, R66 ;  /* 0x0000004200d97202 */ /* 0x001fe20000000f00 */
[----:B------:R-:W-:Y:S01]  /*10570*/  HFMA2.MMA R66, -RZ, RZ, 0, 0 ;  /* 0x00000000ff427435 */ /* 0x000fe200000001ff */
[----:B-1----:R-:W-:-:S02]  /*10580*/  MOV R69, R67 ;  /* 0x0000004300457202 */ /* 0x002fc40000000f00 */
[----:B------:R-:W-:Y:S02]  /*10590*/  MOV R68, R60 ;  /* 0x0000003c00447202 */ /* 0x000fe40000000f00 */
[----:B------:R-:W-:Y:S02]  /*105a0*/  MOV R65, 0x1f ;  /* 0x0000001f00417802 */ /* 0x000fe40000000f00 */
[----:B------:R-:W-:Y:S02]  /*105b0*/  MOV R67, 0xffffffff ;  /* 0xffffffff00437802 */ /* 0x000fe40000000f00 */
[----:B------:R-:W-:Y:S02]  /*105c0*/  MOV R64, 0x105e0 ;  /* 0x000105e000407802 */ /* 0x000fe40000000f00 */
[----:B------:R-:W-:Y:S05]  /*105d0*/  CALL.REL.NOINC `($__internal_106_$__cuda_sm70_shflsync_idx_p) ;  /* 0x0000104000007944 */ /* 0x000fea0003c00000 */
[----:B------:R-:W-:Y:S01]  /*105e0*/  HFMA2.MMA R66, -RZ, RZ, 0, 0 ;  /* 0x00000000ff427435 */ /* 0x000fe200000001ff */
[----:B-1----:R-:W-:Y:S02]  /*105f0*/  MOV R60, R65 ;  /* 0x00000041003c7202 */ /* 0x002fe40000000f00 */
[----:B------:R-:W-:Y:S02]  /*10600*/  MOV R68, R61 ;  /* 0x0000003d00447202 */ /* 0x000fe40000000f00 */
[----:B------:R-:W-:-:S02]  /*10610*/  MOV R65, 0x1f ;  /* 0x0000001f00417802 */ /* 0x000fc40000000f00 */
[----:B------:R-:W-:Y:S02]  /*10620*/  MOV R67, 0xffffffff ;  /* 0xffffffff00437802 */ /* 0x000fe40000000f00 */
[----:B------:R-:W-:Y:S02]  /*10630*/  MOV R64, 0x10650 ;  /* 0x0001065000407802 */ /* 0x000fe40000000f00 */
[----:B------:R-:W-:Y:S05]  /*10640*/  CALL.REL.NOINC `($__internal_106_$__cuda_sm70_shflsync_idx_p) ;  /* 0x00000fd000007944 */ /* 0x000fea0003c00000 */
[----:B------:R-:W-:Y:S01]  /*10650*/  HFMA2.MMA R66, -RZ, RZ, 0, 0 ;  /* 0x00000000ff427435 */ /* 0x000fe200000001ff */
[----:B-1----:R-:W-:Y:S02]  /*10660*/  MOV R61, R65 ;  /* 0x00000041003d7202 */ /* 0x002fe40000000f00 */
[----:B------:R-:W-:Y:S02]  /*10670*/  MOV R68, R62 ;  /* 0x0000003e00447202 */ /* 0x000fe40000000f00 */
[----:B------:R-:W-:Y:S02]  /*10680*/  MOV R65, 0x1f ;  /* 0x0000001f00417802 */ /* 0x000fe40000000f00 */
[----:B------:R-:W-:Y:S02]  /*10690*/  MOV R67, 0xffffffff ;  /* 0xffffffff00437802 */ /* 0x000fe40000000f00 */
[----:B------:R-:W-:-:S02]  /*106a0*/  MOV R64, 0x106c0 ;  /* 0x000106c000407802 */ /* 0x000fc40000000f00 */
[----:B------:R-:W-:Y:S05]  /*106b0*/  CALL.REL.NOINC `($__internal_106_$__cuda_sm70_shflsync_idx_p) ;  /* 0x00000f6000007944 */ /* 0x000fea0003c00000 */
[----:B------:R-:W-:Y:S01]  /*106c0*/  HFMA2.MMA R66, -RZ, RZ, 0, 0 ;  /* 0x00000000ff427435 */ /* 0x000fe200000001ff */
[----:B-1----:R-:W-:-:S02]  /*106d0*/  MOV R62, R65 ;  /* 0x00000041003e7202 */ /* 0x002fc40000000f00 */
[----:B------:R-:W-:Y:S02]  /*106e0*/  MOV R68, R63 ;  /* 0x0000003f00447202 */ /* 0x000fe40000000f00 */
[----:B------:R-:W-:Y:S02]  /*106f0*/  MOV R65, 0x1f ;  /* 0x0000001f00417802 */ /* 0x000fe40000000f00 */
[----:B------:R-:W-:Y:S02]  /*10700*/  MOV R67, 0xffffffff ;  /* 0xffffffff00437802 */ /* 0x000fe40000000f00 */
[----:B------:R-:W-:Y:S02]  /*10710*/  MOV R64, 0x10730 ;  /* 0x0001073000407802 */ /* 0x000fe40000000f00 */
[----:B------:R-:W-:Y:S05]  /*10720*/  CALL.REL.NOINC `($__internal_106_$__cuda_sm70_shflsync_idx_p) ;  /* 0x00000ef000007944 */ /* 0x000fea0003c00000 */
[----:B-1----:R-:W-:Y:S01]  /*10730*/  MOV R63, R65 ;  /* 0x00000041003f7202 */ /* 0x002fe20000000f00 */
[----:B------:R-:W-:Y:S05]  /*10740*/  BRA `(.L_x_4366) ;  /* 0xffff8a0000007947 */ /* 0x000fea000383ffff */
.L_x_4329:
[----:B------:R-:W-:Y:S01]  /*10750*/  HFMA2.MMA R67, -RZ, RZ, 0, 5.9604644775390625e-08 ;  /* 0x00000001ff437435 */ /* 0x000fe200000001ff */
[----:B------:R-:W-:Y:S02]  /*10760*/  MOV R66, 0x1f ;  /* 0x0000001f00427802 */ /* 0x000fe40000000f00 */
[----:B------:R-:W-:-:S02]  /*10770*/  MOV R249, 0xffffffff ;  /* 0xffffffff00f97802 */ /* 0x000fc40000000f00 */
[----:B------:R-:W-:Y:S02]  /*10780*/  MOV R64, 0x107a0 ;  /* 0x000107a000407802 */ /* 0x000fe40000000f00 */
[----:B------:R-:W-:Y:S05]  /*10790*/  CALL.REL.NOINC `($__internal_105_$__cuda_sm70_shflsync_down) ;  /* 0x00000e4000007944 */ /* 0x000fea0003c00000 */
[----:B-1----:R-:W-:Y:S01]  /*107a0*/  MOV R69, R249 ;  /* 0x000000f900457202 */ /* 0x002fe20000000f00 */
[----:B0-----:R-:W-:Y:S05]  /*107b0*/  BRA `(.L_x_4367) ;  /* 0xffff9c5000007947 */ /* 0x001fea000383ffff */
.L_x_4330:
[----:B------:R-:W-:Y:S01]  /*107c0*/  HFMA2.MMA R67, -RZ, RZ, 0, 5.9604644775390625e-08 ;  /* 0x00000001ff437435 */ /* 0x000fe200000001ff */
[----:B0-----:R-:W-:Y:S02]  /*107d0*/  MOV R68, R240 ;  /* 0x000000f000447202 */ /* 0x001fe40000000f00 */
[----:B------:R-:W-:Y:S02]  /*107e0*/  MOV R66, 0x1f ;  /* 0x0000001f00427802 */ /* 0x000fe40000000f00 */
[----:B------:R-:W-:Y:S02]  /*107f0*/  MOV R249, 0xffffffff ;  /* 0xffffffff00f97802 */ /* 0x000fe40000000f00 */
[----:B------:R-:W-:Y:S02]  /*10800*/  MOV R64, 0x10820 ;  /* 0x0001082000407802 */ /* 0x000fe40000000f00 */
[----:B-1----:R-:W-:Y:S05]  /*10810*/  CALL.REL.NOINC `($__internal_105_$__cuda_sm70_shflsync_down) ;  /* 0x00000dc000007944 */ /* 0x002fea0003c00000 */
[----:B0-----:R-:W-:Y:S01]  /*10820*/  HFMA2.MMA R67, -RZ, RZ, 0, 5.9604644775390625e-08 ;  /* 0x00000001ff437435 */ /* 0x001fe200000001ff */
[----:B-1----:R-:W-:Y:S02]  /*10830*/  MOV R70, R249 ;  /* 0x000000f900467202 */ /* 0x002fe40000000f00 */
[----:B------:R-:W-:-:S02]  /*10840*/  MOV R68, R239 ;  /* 0x000000ef00447202 */ /* 0x000fc40000000f00 */
[----:B------:R-:W-:Y:S02]  /*10850*/  MOV R66, 0x1f ;  /* 0x0000001f00427802 */ /* 0x000fe40000000f00 */
[----:B------:R-:W-:Y:S02]  /*10860*/  MOV R249, 0xffffffff ;  /* 0xffffffff00f97802 */ /* 0x000fe40000000f00 */
[----:B------:R-:W-:Y:S02]  /*10870*/  MOV R64, 0x10890 ;  /* 0x0001089000407802 */ /* 0x000fe40000000f00 */
[----:B------:R-:W-:Y:S05]  /*10880*/  CALL.REL.NOINC `($__internal_105_$__cuda_sm70_shflsync_down) ;  /* 0x00000d5000007944 */ /* 0x000fea0003c00000 */
[----:B0-----:R-:W-:Y:S01]  /*10890*/  HFMA2.MMA R67, -RZ, RZ, 0, 5.9604644775390625e-08 ;  /* 0x00000001ff437435 */ /* 0x001fe200000001ff */
[----:B-1----:R-:W-:Y:S02]  /*108a0*/  MOV R71, R249 ;  /* 0x000000f900477202 */ /* 0x002fe40000000f00 */
[----:B------:R-:W-:Y:S02]  /*108b0*/  MOV R68, R252 ;  /* 0x000000fc00447202 */ /* 0x000fe40000000f00 */
[----:B------:R-:W-:Y:S02]  /*108c0*/  MOV R66, 0x1f ;  /* 0x0000001f00427802 */ /* 0x000fe40000000f00 */
[----:B------:R-:W-:-:S02]  /*108d0*/  MOV R249, 0xffffffff ;  /* 0xffffffff00f97802 */ /* 0x000fc40000000f00 */
[----:B------:R-:W-:Y:S02]  /*108e0*/  MOV R64, 0x10900 ;  /* 0x0001090000407802 */ /* 0x000fe40000000f00 */
[----:B------:R-:W-:Y:S05]  /*108f0*/  CALL.REL.NOINC `($__internal_105_$__cuda_sm70_shflsync_down) ;  /* 0x00000ce000007944 */ /* 0x000fea0003c00000 */
[----:B01----:R-:W-:Y:S05]  /*10900*/  BRA `(.L_x_4368) ;  /* 0xffff9b4000007947 */ /* 0x003fea000383ffff */
.L_x_4333:
[----:B------:R-:W-:Y:S01]  /*10910*/  HFMA2.MMA R67, -RZ, RZ, 0, 1.1920928955078125e-07 ;  /* 0x00000002ff437435 */ /* 0x000fe200000001ff */
[----:B0-----:R-:W-:Y:S02]  /*10920*/  MOV R68, R241 ;  /* 0x000000f100447202 */ /* 0x001fe40000000f00 */
[----:B------:R-:W-:Y:S02]  /*10930*/  MOV R66, 0x1f ;  /* 0x0000001f00427802 */ /* 0x000fe40000000f00 */
[----:B------:R-:W-:Y:S02]  /*10940*/  MOV R249, 0xffffffff ;  /* 0xffffffff00f97802 */ /* 0x000fe40000000f00 */
[----:B------:R-:W-:Y:S02]  /*10950*/  MOV R64, 0x10970 ;  /* 0x0001097000407802 */ /* 0x000fe40000000f00 */
[----:B-1234-:R-:W-:Y:S05]  /*10960*/  CALL.REL.NOINC `($__internal_105_$__cuda_sm70_shflsync_down) ;  /* 0x00000c7000007944 */ /* 0x01efea0003c00000 */
[----:B0-----:R-:W-:Y:S01]  /*10970*/  HFMA2.MMA R67, -RZ, RZ, 0, 1.1920928955078125e-07 ;  /* 0x00000002ff437435 */ /* 0x001fe200000001ff */
[----:B-1----:R-:W-:Y:S02]  /*10980*/  MOV R69, R249 ;  /* 0x000000f900457202 */ /* 0x002fe40000000f00 */
[----:B------:R-:W-:-:S02]  /*10990*/  MOV R68, R240 ;  /* 0x000000f000447202 */ /* 0x000fc40000000f00 */
[----:B------:R-:W-:Y:S02]  /*109a0*/  MOV R66, 0x1f ;  /* 0x0000001f00427802 */ /* 0x000fe40000000f00 */
[----:B------:R-:W-:Y:S02]  /*109b0*/  MOV R249, 0xffffffff ;  /* 0xffffffff00f97802 */ /* 0x000fe40000000f00 */
[----:B------:R-:W-:Y:S02]  /*109c0*/  MOV R64, 0x109e0 ;  /* 0x000109e000407802 */ /* 0x000fe40000000f00 */
[----:B------:R-:W-:Y:S05]  /*109d0*/  CALL.REL.NOINC `($__internal_105_$__cuda_sm70_shflsync_down) ;  /* 0x00000c0000007944 */ /* 0x000fea0003c00000 */
[----:B0-----:R-:W-:Y:S01]  /*109e0*/  HFMA2.MMA R67, -RZ, RZ, 0, 1.1920928955078125e-07 ;  /* 0x00000002ff437435 */ /* 0x001fe200000001ff */
[----:B-1----:R-:W-:Y:S02]  /*109f0*/  MOV R70, R249 ;  /* 0x000000f900467202 */ /* 0x002fe40000000f00 */
[----:B------:R-:W-:Y:S02]  /*10a00*/  MOV R68, R239 ;  /* 0x000000ef00447202 */ /* 0x000fe40000000f00 */
[----:B------:R-:W-:Y:S02]  /*10a10*/  MOV R66, 0x1f ;  /* 0x0000001f00427802 */ /* 0x000fe40000000f00 */
[----:B------:R-:W-:-:S02]  /*10a20*/  MOV R249, 0xffffffff ;  /* 0xffffffff00f97802 */ /* 0x000fc40000000f00 */
[----:B------:R-:W-:Y:S02]  /*10a30*/  MOV R64, 0x10a50 ;  /* 0x00010a5000407802 */ /* 0x000fe40000000f00 */
[----:B------:R-:W-:Y:S05]  /*10a40*/  CALL.REL.NOINC `($__internal_105_$__cuda_sm70_shflsync_down) ;  /* 0x00000b9000007944 */ /* 0x000fea0003c00000 */
[----:B0-----:R-:W-:Y:S01]  /*10a50*/  HFMA2.MMA R67, -RZ, RZ, 0, 1.1920928955078125e-07 ;  /* 0x00000002ff437435 */ /* 0x001fe200000001ff */
[----:B-1----:R-:W-:Y:S02]  /*10a60*/  MOV R71, R249 ;  /* 0x000000f900477202 */ /* 0x002fe40000000f00 */
[----:B------:R-:W-:Y:S02]  /*10a70*/  MOV R68, R252 ;  /* 0x000000fc00447202 */ /* 0x000fe40000000f00 */
[----:B------:R-:W-:Y:S02]  /*10a80*/  MOV R66, 0x1f ;  /* 0x0000001f00427802 */ /* 0x000fe40000000f00 */
[----:B------:R-:W-:Y:S02]  /*10a90*/  MOV R249, 0xffffffff ;  /* 0xffffffff00f97802 */ /* 0x000fe40000000f00 */
[----:B------:R-:W-:Y:S02]  /*10aa0*/  MOV R64, 0x10ac0 ;  /* 0x00010ac000407802 */ /* 0x000fe40000000f00 */
[----:B------:R-:W-:Y:S05]  /*10ab0*/  CALL.REL.NOINC `($__internal_105_$__cuda_sm70_shflsync_down) ;  /* 0x00000b2000007944 */ /* 0x000fea0003c00000 */
[----:B01----:R-:W-:Y:S05]  /*10ac0*/  BRA `(.L_x_4369) ;  /* 0xffff9ac000007947 */ /* 0x003fea000383ffff */
.L_x_4336:
[----:B------:R-:W-:Y:S01]  /*10ad0*/  HFMA2.MMA R67, -RZ, RZ, 0, 2.384185791015625e-07 ;  /* 0x00000004ff437435 */ /* 0x000fe200000001ff */
[----:B------:R-:W-:-:S02]  /*10ae0*/  MOV R68, R241 ;  /* 0x000000f100447202 */ /* 0x000fc40000000f00 */
[----:B------:R-:W-:Y:S02]  /*10af0*/  MOV R66, 0x1f ;  /* 0x0000001f00427802 */ /* 0x000fe40000000f00 */
[----:B0-----:R-:W-:Y:S02]  /*10b00*/  MOV R249, 0xffffffff ;  /* 0xffffffff00f97802 */ /* 0x001fe40000000f00 */
[----:B------:R-:W-:Y:S02]  /*10b10*/  MOV R64, 0x10b30 ;  /* 0x00010b3000407802 */ /* 0x000fe40000000f00 */
[----:B-1234-:R-:W-:Y:S05]  /*10b20*/  CALL.REL.NOINC `($__internal_105_$__cuda_sm70_shflsync_down) ;  /* 0x00000ab000007944 */ /* 0x01efea0003c00000 */
[----:B-1----:R-:W-:Y:S01]  /*10b30*/  MOV R69, R249 ;  /* 0x000000f900457202 */ /* 0x002fe20000000f00 */
[----:B0-----:R-:W-:Y:S05]  /*10b40*/  BRA `(.L_x_4370) ;  /* 0xffff9b5000007947 */ /* 0x001fea000383ffff */
.L_x_4337:
[----:B------:R-:W-:Y:S01]  /*10b50*/  HFMA2.MMA R67, -RZ, RZ, 0, 2.384185791015625e-07 ;  /* 0x00000004ff437435 */ /* 0x000fe200000001ff */
[----:B------:R-:W-:Y:S02]  /*10b60*/  MOV R68, R240 ;  /* 0x000000f000447202 */ /* 0x000fe40000000f00 */
[----:B------:R-:W-:Y:S02]  /*10b70*/  MOV R66, 0x1f ;  /* 0x0000001f00427802 */ /* 0x000fe40000000f00 */
[----:B0-----:R-:W-:-:S02]  /*10b80*/  MOV R249, 0xffffffff ;  /* 0xffffffff00f97802 */ /* 0x001fc40000000f00 */
[----:B------:R-:W-:Y:S02]  /*10b90*/  MOV R64, 0x10bb0 ;  /* 0x00010bb000407802 */ /* 0x000fe40000000f00 */
[----:B-1234-:R-:W-:Y:S05]  /*10ba0*/  CALL.REL.NOINC `($__internal_105_$__cuda_sm70_shflsync_down) ;  /* 0x00000a3000007944 */ /* 0x01efea0003c00000 */
[----:B0-----:R-:W-:Y:S01]  /*10bb0*/  HFMA2.MMA R67, -RZ, RZ, 0, 2.384185791015625e-07 ;  /* 0x00000004ff437435 */ /* 0x001fe200000001ff */
[----:B-1----:R-:W-:Y:S02]  /*10bc0*/  MOV R70, R249 ;  /* 0x000000f900467202 */ /* 0x002fe40000000f00 */
[----:B------:R-:W-:Y:S02]  /*10bd0*/  MOV R68, R239 ;  /* 0x000000ef00447202 */ /* 0x000fe40000000f00 */
[----:B------:R-:W-:Y:S02]  /*10be0*/  MOV R66, 0x1f ;  /* 0x0000001f00427802 */ /* 0x000fe40000000f00 */
[----:B------:R-:W-:Y:S02]  /*10bf0*/  MOV R249, 0xffffffff ;  /* 0xffffffff00f97802 */ /* 0x000fe40000000f00 */
[----:B------:R-:W-:Y:S02]  /*10c00*/  MOV R64, 0x10c20 ;  /* 0x00010c2000407802 */ /* 0x000fe40000000f00 */
[----:B------:R-:W-:Y:S05]  /*10c10*/  CALL.REL.NOINC `($__internal_105_$__cuda_sm70_shflsync_down) ;  /* 0x000009c000007944 */ /* 0x000fea0003c00000 */
[----:B0-----:R-:W-:Y:S01]  /*10c20*/  HFMA2.MMA R67, -RZ, RZ, 0, 2.384185791015625e-07 ;  /* 0x00000004ff437435 */ /* 0x001fe200000001ff */
[----:B-1----:R-:W-:-:S02]  /*10c30*/  MOV R71, R249 ;  /* 0x000000f900477202 */ /* 0x002fc40000000f00 */
[----:B------:R-:W-:Y:S02]  /*10c40*/  MOV R68, R252 ;  /* 0x000000fc00447202 */ /* 0x000fe40000000f00 */
[----:B------:R-:W-:Y:S02]  /*10c50*/  MOV R66, 0x1f ;  /* 0x0000001f00427802 */ /* 0x000fe40000000f00 */
[----:B------:R-:W-:Y:S02]  /*10c60*/  MOV R249, 0xffffffff ;  /* 0xffffffff00f97802 */ /* 0x000fe40000000f00 */
[----:B------:R-:W-:Y:S02]  /*10c70*/  MOV R64, 0x10c90 ;  /* 0x00010c9000407802 */ /* 0x000fe40000000f00 */
[----:B------:R-:W-:Y:S05]  /*10c80*/  CALL.REL.NOINC `($__internal_105_$__cuda_sm70_shflsync_down) ;  /* 0x0000095000007944 */ /* 0x000fea0003c00000 */
[----:B01----:R-:W-:Y:S05]  /*10c90*/  BRA `(.L_x_4371) ;  /* 0xffff9a4000007947 */ /* 0x003fea000383ffff */
.L_x_4340:
[----:B------:R-:W-:Y:S01]  /*10ca0*/  HFMA2.MMA R67, -RZ, RZ, 0, 4.76837158203125e-07 ;  /* 0x00000008ff437435 */ /* 0x000fe200000001ff */
[----:B------:R-:W-:Y:S02]  /*10cb0*/  MOV R68, R241 ;  /* 0x000000f100447202 */ /* 0x000fe40000000f00 */
[----:B------:R-:W-:Y:S02]  /*10cc0*/  MOV R66, 0x1f ;  /* 0x0000001f00427802 */ /* 0x000fe40000000f00 */
[----:B0-----:R-:W-:-:S02]  /*10cd0*/  MOV R249, 0xffffffff ;  /* 0xffffffff00f97802 */ /* 0x001fc40000000f00 */
[----:B------:R-:W-:Y:S02]  /*10ce0*/  MOV R64, 0x10d00 ;  /* 0x00010d0000407802 */ /* 0x000fe40000000f00 */
[----:B-1234-:R-:W-:Y:S05]  /*10cf0*/  CALL.REL.NOINC `($__internal_105_$__cuda_sm70_shflsync_down) ;  /* 0x000008e000007944 */ /* 0x01efea0003c00000 */
[----:B0-----:R-:W-:Y:S01]  /*10d00*/  HFMA2.MMA R67, -RZ, RZ, 0, 4.76837158203125e-07 ;  /* 0x00000008ff437435 */ /* 0x001fe200000001ff */
[----:B-1----:R-:W-:Y:S02]  /*10d10*/  MOV R69, R249 ;  /* 0x000000f900457202 */ /* 0x002fe40000000f00 */
[----:B------:R-:W-:Y:S02]  /*10d20*/  MOV R68, R240 ;  /* 0x000000f000447202 */ /* 0x000fe40000000f00 */
[----:B------:R-:W-:Y:S02]  /*10d30*/  MOV R66, 0x1f ;  /* 0x0000001f00427802 */ /* 0x000fe40000000f00 */
[----:B------:R-:W-:Y:S02]  /*10d40*/  MOV R249, 0xffffffff ;  /* 0xffffffff00f97802 */ /* 0x000fe40000000f00 */
[----:B------:R-:W-:Y:S02]  /*10d50*/  MOV R64, 0x10d70 ;  /* 0x00010d7000407802 */ /* 0x000fe40000000f00 */
[----:B------:R-:W-:Y:S05]  /*10d60*/  CALL.REL.NOINC `($__internal_105_$__cuda_sm70_shflsync_down) ;  /* 0x0000087000007944 */ /* 0x000fea0003c00000 */
[----:B0-----:R-:W-:Y:S01]  /*10d70*/  HFMA2.MMA R67, -RZ, RZ, 0, 4.76837158203125e-07 ;  /* 0x00000008ff437435 */ /* 0x001fe200000001ff */
[----:B-1----:R-:W-:-:S02]  /*10d80*/  MOV R70, R249 ;  /* 0x000000f900467202 */ /* 0x002fc40000000f00 */
[----:B------:R-:W-:Y:S02]  /*10d90*/  MOV R68, R239 ;  /* 0x000000ef00447202 */ /* 0x000fe40000000f00 */
[----:B------:R-:W-:Y:S02]  /*10da0*/  MOV R66, 0x1f ;  /* 0x0000001f00427802 */ /* 0x000fe40000000f00 */
[----:B------:R-:W-:Y:S02]  /*10db0*/  MOV R249, 0xffffffff ;  /* 0xffffffff00f97802 */ /* 0x000fe40000000f00 */
[----:B------:R-:W-:Y:S02]  /*10dc0*/  MOV R64, 0x10de0 ;  /* 0x00010de000407802 */ /* 0x000fe40000000f00 */
[----:B------:R-:W-:Y:S05]  /*10dd0*/  CALL.REL.NOINC `($__internal_105_$__cuda_sm70_shflsync_down) ;  /* 0x0000080000007944 */ /* 0x000fea0003c00000 */
[----:B0-----:R-:W-:Y:S01]  /*10de0*/  HFMA2.MMA R67, -RZ, RZ, 0, 4.76837158203125e-07 ;  /* 0x00000008ff437435 */ /* 0x001fe200000001ff */
[----:B-1----:R-:W-:Y:S02]  /*10df0*/  MOV R71, R249 ;  /* 0x000000f900477202 */ /* 0x002fe40000000f00 */
[----:B------:R-:W-:Y:S02]  /*10e00*/  MOV R68, R252 ;  /* 0x000000fc00447202 */ /* 0x000fe40000000f00 */
[----:B------:R-:W-:-:S02]  /*10e10*/  MOV R66, 0x1f ;  /* 0x0000001f00427802 */ /* 0x000fc40000000f00 */
[----:B------:R-:W-:Y:S02]  /*10e20*/  MOV R249, 0xffffffff ;  /* 0xffffffff00f97802 */ /* 0x000fe40000000f00 */
[----:B------:R-:W-:Y:S02]  /*10e30*/  MOV R64, 0x10e50 ;  /* 0x00010e5000407802 */ /* 0x000fe40000000f00 */
[----:B------:R-:W-:Y:S05]  /*10e40*/  CALL.REL.NOINC `($__internal_105_$__cuda_sm70_shflsync_down) ;  /* 0x0000079000007944 */ /* 0x000fea0003c00000 */
[----:B01----:R-:W-:Y:S05]  /*10e50*/  BRA `(.L_x_4372) ;  /* 0xffff99c000007947 */ /* 0x003fea000383ffff */
.L_x_4343:
[----:B------:R-:W-:Y:S01]  /*10e60*/  HFMA2.MMA R67, -RZ, RZ, 0, 9.5367431640625e-07 ;  /* 0x00000010ff437435 */ /* 0x000fe200000001ff */
[----:B------:R-:W-:Y:S02]  /*10e70*/  MOV R68, R241 ;  /* 0x000000f100447202 */ /* 0x000fe40000000f00 */
[----:B------:R-:W-:Y:S02]  /*10e80*/  MOV R66, 0x1f ;  /* 0x0000001f00427802 */ /* 0x000fe40000000f00 */
[----:B0-----:R-:W-:Y:S02]  /*10e90*/  MOV R249, 0xffffffff ;  /* 0xffffffff00f97802 */ /* 0x001fe40000000f00 */
[----:B------:R-:W-:Y:S02]  /*10ea0*/  MOV R64, 0x10ec0 ;  /* 0x00010ec000407802 */ /* 0x000fe40000000f00 */
[----:B-1234-:R-:W-:Y:S05]  /*10eb0*/  CALL.REL.NOINC `($__internal_105_$__cuda_sm70_shflsync_down) ;  /* 0x0000072000007944 */ /* 0x01efea0003c00000 */
[----:B-1----:R-:W-:Y:S01]  /*10ec0*/  MOV R69, R249 ;  /* 0x000000f900457202 */ /* 0x002fe20000000f00 */
[----:B0-----:R-:W-:Y:S05]  /*10ed0*/  BRA `(.L_x_4373) ;  /* 0xffff9a5000007947 */ /* 0x001fea000383ffff */
.L_x_4344:
[----:B------:R-:W-:Y:S01]  /*10ee0*/  HFMA2.MMA R67, -RZ, RZ, 0, 9.5367431640625e-07 ;  /* 0x00000010ff437435 */ /* 0x000fe200000001ff */
[----:B------:R-:W-:-:S02]  /*10ef0*/  MOV R68, R240 ;  /* 0x000000f000447202 */ /* 0x000fc40000000f00 */
[----:B------:R-:W-:Y:S02]  /*10f00*/  MOV R66, 0x1f ;  /* 0x0000001f00427802 */ /* 0x000fe40000000f00 */
[----:B0-----:R-:W-:Y:S02]  /*10f10*/  MOV R249, 0xffffffff ;  /* 0xffffffff00f97802 */ /* 0x001fe40000000f00 */
[----:B------:R-:W-:Y:S02]  /*10f20*/  MOV R64, 0x10f40 ;  /* 0x00010f4000407802 */ /* 0x000fe40000000f00 */
[----:B-1234-:R-:W-:Y:S05]  /*10f30*/  CALL.REL.NOINC `($__internal_105_$__cuda_sm70_shflsync_down) ;  /* 0x000006a000007944 */ /* 0x01efea0003c00000 */
[----:B0-----:R-:W-:Y:S01]  /*10f40*/  HFMA2.MMA R67, -RZ, RZ, 0, 9.5367431640625e-07 ;  /* 0x00000010ff437435 */ /* 0x001fe200000001ff */
[----:B-1----:R-:W-:Y:S02]  /*10f50*/  MOV R70, R249 ;  /* 0x000000f900467202 */ /* 0x002fe40000000f00 */
[----:B------:R-:W-:Y:S02]  /*10f60*/  MOV R68, R239 ;  /* 0x000000ef00447202 */ /* 0x000fe40000000f00 */
[----:B------:R-:W-:Y:S02]  /*10f70*/  MOV R66, 0x1f ;  /* 0x0000001f00427802 */ /* 0x000fe40000000f00 */
[----:B------:R-:W-:-:S02]  /*10f80*/  MOV R249, 0xffffffff ;  /* 0xffffffff00f97802 */ /* 0x000fc40000000f00 */
[----:B------:R-:W-:Y:S02]  /*10f90*/  MOV R64, 0x10fb0 ;  /* 0x00010fb000407802 */ /* 0x000fe40000000f00 */
[----:B------:R-:W-:Y:S05]  /*10fa0*/  CALL.REL.NOINC `($__internal_105_$__cuda_sm70_shflsync_down) ;  /* 0x0000063000007944 */ /* 0x000fea0003c00000 */
[----:B0-----:R-:W-:Y:S01]  /*10fb0*/  HFMA2.MMA R67, -RZ, RZ, 0, 9.5367431640625e-07 ;  /* 0x00000010ff437435 */ /* 0x001fe200000001ff */
[----:B-1----:R-:W-:Y:S02]  /*10fc0*/  MOV R71, R249 ;  /* 0x000000f900477202 */ /* 0x002fe40000000f00 */
[----:B------:R-:W-:Y:S02]  /*10fd0*/  MOV R68, R252 ;  /* 0x000000fc00447202 */ /* 0x000fe40000000f00 */
[----:B------:R-:W-:Y:S02]  /*10fe0*/  MOV R66, 0x1f ;  /* 0x0000001f00427802 */ /* 0x000fe40000000f00 */
[----:B------:R-:W-:Y:S02]  /*10ff0*/  MOV R249, 0xffffffff ;  /* 0xffffffff00f97802 */ /* 0x000fe40000000f00 */
[----:B------:R-:W-:Y:S02]  /*11000*/  MOV R64, 0x11020 ;  /* 0x0001102000407802 */ /* 0x000fe40000000f00 */
[----:B------:R-:W-:Y:S05]  /*11010*/  CALL.REL.NOINC `($__internal_105_$__cuda_sm70_shflsync_down) ;  /* 0x000005c000007944 */ /* 0x000fea0003c00000 */
[----:B01----:R-:W-:Y:S05]  /*11020*/  BRA `(.L_x_4374) ;  /* 0xffff994000007947 */ /* 0x003fea000383ffff */
.L_x_4347:
[----:B------:R-:W-:Y:S01]  /*11030*/  HFMA2.MMA R66, -RZ, RZ, 0, 0 ;  /* 0x00000000ff427435 */ /* 0x000fe200000001ff */
[----:B------:R-:W-:-:S02]  /*11040*/  MOV R68, R241 ;  /* 0x000000f100447202 */ /* 0x000fc40000000f00 */
[----:B------:R-:W-:Y:S02]  /*11050*/  MOV R65, 0x1f ;  /* 0x0000001f00417802 */ /* 0x000fe40000000f00 */
[----:B------:R-:W-:Y:S02]  /*11060*/  MOV R67, 0xffffffff ;  /* 0xffffffff00437802 */ /* 0x000fe40000000f00 */
[----:B------:R-:W-:Y:S02]  /*11070*/  MOV R64, 0x11090 ;  /* 0x0001109000407802 */ /* 0x000fe40000000f00 */
[----:B01234-:R-:W-:Y:S05]  /*11080*/  CALL.REL.NOINC `($__internal_106_$__cuda_sm70_shflsync_idx_p) ;  /* 0x0000059000007944 */ /* 0x01ffea0003c00000 */
[----:B------:R-:W-:Y:S01]  /*11090*/  HFMA2.MMA R66, -RZ, RZ, 0, 0 ;  /* 0x00000000ff427435 */ /* 0x000fe200000001ff */
[----:B-1----:R-:W-:Y:S02]  /*110a0*/  MOV R245, R65 ;  /* 0x0000004100f57202 */ /* 0x002fe40000000f00 */
[----:B------:R-:W-:Y:S02]  /*110b0*/  MOV R68, R240 ;  /* 0x000000f000447202 */ /* 0x000fe40000000f00 */
[----:B------:R-:W-:Y:S02]  /*110c0*/  MOV R65, 0x1f ;  /* 0x0000001f00417802 */ /* 0x000fe40000000f00 */
[----:B------:R-:W-:-:S02]  /*110d0*/  MOV R67, 0xffffffff ;  /* 0xffffffff00437802 */ /* 0x000fc40000000f00 */
[----:B------:R-:W-:Y:S02]  /*110e0*/  MOV R64, 0x11100 ;  /* 0x0001110000407802 */ /* 0x000fe40000000f00 */
[----:B------:R-:W-:Y:S05]  /*110f0*/  CALL.REL.NOINC `($__internal_106_$__cuda_sm70_shflsync_idx_p) ;  /* 0x0000052000007944 */ /* 0x000fea0003c00000 */
[----:B------:R-:W-:Y:S01]  /*11100*/  HFMA2.MMA R66, -RZ, RZ, 0, 0 ;  /* 0x00000000ff427435 */ /* 0x000fe200000001ff */
[----:B-1----:R-:W-:Y:S02]  /*11110*/  MOV R246, R65 ;  /* 0x0000004100f67202 */ /* 0x002fe40000000f00 */
[----:B------:R-:W-:Y:S02]  /*11120*/  MOV R68, R239 ;  /* 0x000000ef00447202 */ /* 0x000fe40000000f00 */
[----:B------:R-:W-:Y:S02]  /*11130*/  MOV R65, 0x1f ;  /* 0x0000001f00417802 */ /* 0x000fe40000000f00 */
[----:B------:R-:W-:Y:S02]  /*11140*/  MOV R67, 0xffffffff ;  /* 0xffffffff00437802 */ /* 0x000fe40000000f00 */
[----:B------:R-:W-:Y:S02]  /*11150*/  MOV R64, 0x11170 ;  /* 0x0001117000407802 */ /* 0x000fe40000000f00 */
        /* <DEDUP_REMOVED lines=8> */
[----:B------:R-:W-:Y:S01]  /*111e0*/  HFMA2.MMA R67, -RZ, RZ, 0, 5.9604644775390625e-08 ;  /* 0x00000001ff437435 */ /* 0x000fe200000001ff */
[----:B-1----:R-:W-:Y:S02]  /*111f0*/  MOV R243, R65 ;  /* 0x0000004100f37202 */ /* 0x002fe40000000f00 */
[----:B------:R-:W-:Y:S02]  /*11200*/  MOV R68, R241 ;  /* 0x000000f100447202 */ /* 0x000fe40000000f00 */
[----:B------:R-:W-:-:S02]  /*11210*/  MOV R66, 0x1f ;  /* 0x0000001f00427802 */ /* 0x000fc40000000f00 */
[----:B------:R-:W-:Y:S02]  /*11220*/  MOV R249, 0xffffffff ;  /* 0xffffffff00f97802 */ /* 0x000fe40000000f00 */
[----:B------:R-:W-:Y:S02]  /*11230*/  MOV R64, 0x11250 ;  /* 0x0001125000407802 */ /* 0x000fe40000000f00 */
[----:B------:R-:W-:Y:S05]  /*11240*/  CALL.REL.NOINC `($__internal_105_$__cuda_sm70_shflsync_down) ;  /* 0x0000039000007944 */ /* 0x000fea0003c00000 */
[----:B0-----:R-:W-:Y:S01]  /*11250*/  HFMA2.MMA R67, -RZ, RZ, 0, 5.9604644775390625e-08 ;  /* 0x00000001ff437435 */ /* 0x001fe200000001ff */
[----:B-1----:R-:W-:Y:S02]  /*11260*/  MOV R248, R249 ;  /* 0x000000f900f87202 */ /* 0x002fe40000000f00 */
[----:B------:R-:W-:Y:S02]  /*11270*/  MOV R68, R240 ;  /* 0x000000f000447202 */ /* 0x000fe40000000f00 */
[----:B------:R-:W-:Y:S02]  /*11280*/  MOV R66, 0x1f ;  /* 0x0000001f00427802 */ /* 0x000fe40000000f00 */
[----:B------:R-:W-:Y:S02]  /*11290*/  MOV R249, 0xffffffff ;  /* 0xffffffff00f97802 */ /* 0x000fe40000000f00 */
[----:B------:R-:W-:-:S02]  /*112a0*/  MOV R64, 0x112c0 ;  /* 0x000112c000407802 */ /* 0x000fc40000000f00 */
[----:B------:R-:W-:Y:S05]  /*112b0*/  CALL.REL.NOINC `($__internal_105_$__cuda_sm70_shflsync_down) ;  /* 0x0000032000007944 */ /* 0x000fea0003c00000 */
[----:B0-----:R-:W-:Y:S01]  /*112c0*/  HFMA2.MMA R67, -RZ, RZ, 0, 5.9604644775390625e-08 ;  /* 0x00000001ff437435 */ /* 0x001fe200000001ff */
[----:B-1----:R-:W-:-:S02]  /*112d0*/  MOV R247, R249 ;  /* 0x000000f900f77202 */ /* 0x002fc40000000f00 */
[----:B------:R-:W-:Y:S02]  /*112e0*/  MOV R68, R239 ;  /* 0x000000ef00447202 */ /* 0x000fe40000000f00 */
[----:B------:R-:W-:Y:S02]  /*112f0*/  MOV R66, 0x1f ;  /* 0x0000001f00427802 */ /* 0x000fe40000000f00 */
[----:B------:R-:W-:Y:S02]  /*11300*/  MOV R249, 0xffffffff ;  /* 0xffffffff00f97802 */ /* 0x000fe40000000f00 */
[----:B------:R-:W-:Y:S02]  /*11310*/  MOV R64, 0x11330 ;  /* 0x0001133000407802 */ /* 0x000fe40000000f00 */
[----:B------:R-:W-:Y:S05]  /*11320*/  CALL.REL.NOINC `($__internal_105_$__cuda_sm70_shflsync_down) ;  /* 0x000002b000007944 */ /* 0x000fea0003c00000 */
[----:B0-----:R-:W-:Y:S01]  /*11330*/  HFMA2.MMA R67, -RZ, RZ, 0, 5.9604644775390625e-08 ;  /* 0x00000001ff437435 */ /* 0x001fe200000001ff */
[----:B-1----:R-:W-:Y:S02]  /*11340*/  MOV R250, R249 ;  /* 0x000000f900fa7202 */ /* 0x002fe40000000f00 */
[----:B------:R-:W-:Y:S02]  /*11350*/  MOV R68, R252 ;  /* 0x000000fc00447202 */ /* 0x000fe40000000f00 */
[----:B------:R-:W-:-:S02]  /*11360*/  MOV R66, 0x1f ;  /* 0x0000001f00427802 */ /* 0x000fc40000000f00 */
[----:B------:R-:W-:Y:S02]  /*11370*/  MOV R249, 0xffffffff ;  /* 0xffffffff00f97802 */ /* 0x000fe40000000f00 */
[----:B------:R-:W-:Y:S02]  /*11380*/  MOV R64, 0x113a0 ;  /* 0x000113a000407802 */ /* 0x000fe40000000f00 */
[----:B------:R-:W-:Y:S05]  /*11390*/  CALL.REL.NOINC `($__internal_105_$__cuda_sm70_shflsync_down) ;  /* 0x0000024000007944 */ /* 0x000fea0003c00000 */
        /* <DEDUP_REMOVED lines=12> */
[----:B-1----:R-:W-:Y:S05]  /*11460*/  CALL.REL.NOINC `($__internal_106_$__cuda_sm70_shflsync_idx_p) ;  /* 0x000001b000007944 */ /* 0x002fea0003c00000 */
        /* <DEDUP_REMOVED lines=21> */
[----:B-1----:R-:W-:Y:S01]  /*115c0*/  MOV R251, R65 ;  /* 0x0000004100fb7202 */ /* 0x002fe20000000f00 */
[----:B------:R-:W-:Y:S05]  /*115d0*/  BRA `(.L_x_4375) ;  /* 0xffff95b000007947 */ /* 0x000fea000383ffff */
        .weak           $__internal_105_$__cuda_sm70_shflsync_down
        .type           $__internal_105_$__cuda_sm70_shflsync_down,@function
        .size           $__internal_105_$__cuda_sm70_shflsync_down,($__internal_106_$__cuda_sm70_shflsync_idx_p - $__internal_105_$__cuda_sm70_shflsync_down)
$__internal_105_$__cuda_sm70_shflsync_down:
[----:B------:R-:W-:Y:S01]  /*115e0*/  HFMA2.MMA R65, -RZ, RZ, 0, 0 ;  /* 0x00000000ff417435 */ /* 0x000fe200000001ff */
[----:B------:R-:W-:Y:S04]  /*115f0*/  WARPSYNC R249 ;  /* 0x000000f900007348 */ /* 0x000fe80003800000 */
[----:B------:R0:W1:Y:S01]  /*11600*/  SHFL.DOWN PT, R249, R68, R67, R66 ;  /* 0x0800004344f97389 */ /* 0x00006200000e0042 */
[----:B------:R-:W-:Y:S05]  /*11610*/  RET.REL.NODEC R64 `(_Z25selective_scan_bwd_kernelI32Selective_Scan_bwd_kernel_traitsILi64ELi16ELb0ELb0ELb0ELb1ELb1EN3c108BFloat16ENS1_7complexIfEEEEv12SSMParamsBwd) ;  /* 0xfffee9e040007950 */ /* 0x000fea0003c3ffff */
        .weak           $__internal_106_$__cuda_sm70_shflsync_idx_p
        .type           $__internal_106_$__cuda_sm70_shflsync_idx_p,@function
        .size           $__internal_106_$__cuda_sm70_shflsync_idx_p,($__internal_107_$__cuda_sm70_shflsync_up - $__internal_106_$__cuda_sm70_shflsync_idx_p)
$__internal_106_$__cuda_sm70_shflsync_idx_p:
[----:B------:R-:W-:Y:S04]  /*11620*/  WARPSYNC R67 ;  /* 0x0000004300007348 */ /* 0x000fe80003800000 */
[----:B------:R0:W1:Y:S02]  /*11630*/  SHFL.IDX PT, R65, R68, R66, R65 ;  /* 0x0000004244417389 */ /* 0x00006400000e0041 */
[----:B0-----:R-:W-:Y:S01]  /*11640*/  HFMA2.MMA R67, -RZ, RZ, 0, 0 ;  /* 0x00000000ff437435 */ /* 0x001fe200000001ff */
[----:B------:R-:W-:-:S05]  /*11650*/  MOV R66, R64 ;  /* 0x0000004000427202 */ /* 0x000fca0000000f00 */
[----:B------:R-:W-:Y:S05]  /*11660*/  RET.REL.NODEC R66 `(_Z25selective_scan_bwd_kernelI32Selective_Scan_bwd_kernel_traitsILi64ELi16ELb0ELb0ELb0ELb1ELb1EN3c108BFloat16ENS1_7complexIfEEEEv12SSMParamsBwd) ;  /* 0xfffee99042007950 */ /* 0x000fea0003c3ffff */
        .weak           $__internal_107_$__cuda_sm70_shflsync_up
        .type           $__internal_107_$__cuda_sm70_shflsync_up,@function
        .size           $__internal_107_$__cuda_sm70_shflsync_up,(.L_x_14539 - $__internal_107_$__cuda_sm70_shflsync_up)
$__internal_107_$__cuda_sm70_shflsync_up:
[----:B------:R-:W-:Y:S01]  /*11670*/  MOV R65, 0x0 ;  /* 0x0000000000417802 */ /* 0x000fe20000000f00 */
[----:B------:R-:W-:Y:S04]  /*11680*/  WARPSYNC R67 ;  /* 0x0000004300007348 */ /* 0x000fe80003800000 */
[----:B------:R0:W1:Y:S01]  /*11690*/  SHFL.UP PT, R67, R220, R217, R218 ;  /* 0x040000d9dc437389 */ /* 0x00006200000e00da */
[----:B------:R-:W-:Y:S05]  /*116a0*/  RET.REL.NODEC R64 `(_Z25selective_scan_bwd_kernelI32Selective_Scan_bwd_kernel_traitsILi64ELi16ELb0ELb0ELb0ELb1ELb1EN3c108BFloat16ENS1_7complexIfEEEEv12SSMParamsBwd) ;  /* 0xfffee95040007950 */ /* 0x000fea0003c3ffff */
.L_x_4376:
        /* <DEDUP_REMOVED lines=13> */
.L_x_14539:


//--------------------- .text._Z25selective_scan_bwd_kernelI32Selective_Scan_bwd_kernel_traitsILi64ELi16ELb0ELb0ELb1ELb0ELb0EN3c108BFloat16ENS1_7complexIfEEEEv12SSMParamsBwd --------------------------
	.section	.text._Z25selective_scan_bwd_kernelI32Selective_Scan_bwd_kernel_traitsILi64ELi16ELb0ELb0ELb1ELb0ELb0EN3c108BFloat16ENS1_7complexIfEEEEv12SSMParamsBwd,"ax",@progbits
	.sectioninfo	@"SHI_REGISTERS=255"
	.align	128
        .global         _Z25selective_scan_bwd_kernelI32Selective_Scan_bwd_kernel_traitsILi64ELi16ELb0ELb0ELb1ELb0ELb0EN3c108BFloat16ENS1_7complexIfEEEEv12SSMParamsBwd
        .type           _Z25selective_scan_bwd_kernelI32Selective_Scan_bwd_kernel_traitsILi64ELi16ELb0ELb0ELb1ELb0ELb0EN3c108BFloat16ENS1_7complexIfEEEEv12SSMParamsBwd,@function
        .size           _Z25selective_scan_bwd_kernelI32Selective_Scan_bwd_kernel_traitsILi64ELi16ELb0ELb0ELb1ELb0ELb0EN3c108BFloat16ENS1_7complexIfEEEEv12SSMParamsBwd,(.L_x_14542 - _Z25selective_scan_bwd_kernelI32Selective_Scan_bwd_kernel_traitsILi64ELi16ELb0ELb0ELb1ELb0ELb0EN3c108BFloat16ENS1_7complexIfEEEEv12SSMParamsBwd)
        .other          _Z25selective_scan_bwd_kernelI32Selective_Scan_bwd_kernel_traitsILi64ELi16ELb0ELb0ELb1ELb0ELb0EN3c108BFloat16ENS1_7complexIfEEEEv12SSMParamsBwd,@"STO_CUDA_ENTRY STV_DEFAULT"
_Z25selective_scan_bwd_kernelI32Selective_Scan_bwd_kernel_traitsILi64ELi16ELb0ELb0ELb1ELb0ELb0EN3c108BFloat16ENS1_7complexIfEEEEv12SSMParamsBwd:
.text._Z25selective_scan_bwd_kernelI32Selective_Scan_bwd_kernel_traitsILi64ELi16ELb0ELb0ELb1ELb0ELb0EN3c108BFloat16ENS1_7complexIfEEEEv12SSMParamsBwd:
        /* <DEDUP_REMOVED lines=165> */
.L_x_4484:
        /* <DEDUP_REMOVED lines=263> */
[----:B------:R-:W-:Y:S04]  /*1ac0*/  LDS.U16 R11, [R94+0x10] ;  /* 0x000010005e0b7984 */ /* 0x000fe80000000400 */
[----:B------:R-:W-:Y:S04]  /*1ad0*/  LDS.U16 R12, [R94+0x12] ;  /* 0x000012005e0c7984 */ /* 0x000fe80000000400 */
        /* <DEDUP_REMOVED lines=25> */
[----:B------:R-:W-:-:S03]  /*1c70*/  ISETP.GE.AND P1, PT, R47, R162, PT ;  /* 0x000000a22f00720c */ /* 0x000fc60003f26270 */
        /* <DEDUP_REMOVED lines=102> */
[----:B------:R-:W-:Y:S02]  /*22e0*/  MOV R18, c[0x0][0x16c] ;  /* 0x00005b0000127a02 */ /* 0x000fe40000000f00 */
[----:B----4-:R-:W-:Y:S01]  /*22f0*/  PRMT R51, RZ, 0x5410, R51 ;  /* 0x00005410ff337816 */ /* 0x010fe20000000033 */
[----:B------:R-:W-:Y:S01]  /*2300*/  FFMA.FTZ R2, R52, R2, R3 ;  /* 0x0000000234027223 */ /* 0x000fe20000010003 */
[----:B------:R-:W-:Y:S02]  /*2310*/  PRMT R3, RZ, 0x5410, R79 ;  /* 0x00005410ff037816 */ /* 0x000fe4000000004f */
[----:B------:R-:W-:Y:S02]  /*2320*/  ISETP.GE.AND P0, PT, R18, 0x1, PT ;  /* 0x000000011200780c */ /* 0x000fe40003f06270 */
[----:B-----5:R-:W-:Y:S01]  /*2330*/  PRMT R49, RZ, 0x5410, R49 ;  /* 0x00005410ff317816 */ /* 0x020fe20000000031 */
[----:B------:R-:W-:Y:S01]  /*2340*/  FFMA.FTZ R2, R51, R3, R2 ;  /* 0x0000000333027223 */ /* 0x000fe20000010002 */
[----:B------:R-:W-:-:S05]  /*2350*/  PRMT R3, RZ, 0x5410, R78 ;  /* 0x00005410ff037816 */ /* 0x000fca000000004e */
[----:B------:R-:W-:Y:S01]  /*2360*/  FFMA.FTZ R2, R49, R3, R2 ;  /* 0x0000000331027223 */ /* 0x000fe20000010002 */
[----:B------:R-:W-:Y:S01]  /*2370*/  CS2R R36, SRZ ;  /* 0x0000000000247805 */ /* 0x000fe2000001ff00 */
[----:B------:R-:W-:Y:S01]  /*2380*/  CS2R R34, SRZ ;  /* 0x0000000000227805 */ /* 0x000fe2000001ff00 */
[----:B------:R-:W-:Y:S01]  /*2390*/  PRMT R3, RZ, 0x5410, R12 ;  /* 0x00005410ff037816 */ /* 0x000fe2000000000c */
[----:B------:R-:W-:Y:S01]  /*23a0*/  FMUL.FTZ R33, R77, UR4 ;  /* 0x000000044d217c20 */ /* 0x000fe20008410000 */
[----:B------:R0:W-:Y:S01]  /*23b0*/  STL [R1+0x4], R2 ;  /* 0x0000040201007387 */ /* 0x0001e20000100800 */
[----:B------:R-:W-:Y:S02]  /*23c0*/  FMUL.FTZ R32, R76, UR4 ;  /* 0x000000044c207c20 */ /* 0x000fe40008410000 */
[----:B------:R-:W-:Y:S02]  /*23d0*/  FMUL.FTZ R31, R75, UR4 ;  /* 0x000000044b1f7c20 */ /* 0x000fe40008410000 */
[----:B------:R-:W-:-:S02]  /*23e0*/  FMUL.FTZ R30, R74, UR4 ;  /* 0x000000044a1e7c20 */ /* 0x000fc40008410000 */
[----:B------:R-:W-:Y:S02]  /*23f0*/  FMUL.FTZ R29, R73, UR4 ;  /* 0x00000004491d7c20 */ /* 0x000fe40008410000 */
[----:B------:R-:W-:Y:S01]  /*2400*/  FMUL.FTZ R28, R72, UR4 ;  /* 0x00000004481c7c20 */ /* 0x000fe20008410000 */
[----:B0-----:R-:W-:Y:S01]  /*2410*/  PRMT R2, RZ, 0x5410, R11 ;  /* 0x00005410ff027816 */ /* 0x001fe2000000000b */
        /* <DEDUP_REMOVED lines=9> */
[----:B------:R-:W-:Y:S01]  /*24b0*/  FMUL.FTZ R18, R49, UR4 ;  /* 0x0000000431127c20 */ /* 0x000fe20008410000 */
[----:B------:R-:W-:Y:S06]  /*24c0*/  BAR.SYNC.DEFER_BLOCKING 0x0 ;  /* 0x0000000000007b1d */ /* 0x000fec0000010000 */
[----:B------:R-:W-:Y:S05]  /*24d0*/  @!P0 BRA `(.L_x_4378) ;  /* 0x00009cb000008947 */ /* 0x000fea0003800000 */
[----:B------:R-:W-:Y:S01]  /*24e0*/  UIADD3 UR32, UR29, -0x1, URZ ;  /* 0xffffffff1d207890 */ /* 0x000fe2000fffe03f */
[----:B------:R-:W-:Y:S01]  /*24f0*/  FADD.FTZ R12, R8, UR5 ;  /* 0x00000005080c7e21 */ /* 0x000fe20008010000 */
[----:B------:R-:W-:Y:S01]  /*2500*/  MOV R50, RZ ;  /* 0x000000ff00327202 */ /* 0x000fe20000000f00 */
[----:B------:R-:W-:Y:S01]  /*2510*/  FADD.FTZ R11, R9, UR5 ;  /* 0x00000005090b7e21 */ /* 0x000fe20008010000 */
[----:B------:R-:W-:Y:S01]  /*2520*/  ULEA.HI UR7, UR32, UR32, URZ, 0x1 ;  /* 0x0000002020077291 */ /* 0x000fe2000f8f083f */
[----:B------:R-:W-:Y:S01]  /*2530*/  FADD.FTZ R17, R0, UR5 ;  /* 0x0000000500117e21 */ /* 0x000fe20008010000 */
[----:B------:R-:W-:Y:S01]  /*2540*/  LOP3.LUT R0, R98, 0x1f, RZ, 0xc0, !PT ;  /* 0x0000001f62007812 */ /* 0x000fe200078ec0ff */
        /* <DEDUP_REMOVED lines=18> */
.L_x_4479:
        /* <DEDUP_REMOVED lines=18> */
[----:B------:R-:W-:Y:S01]  /*2790*/  LOP3.LUT R62, R98, 0x7ffffe0, RZ, 0xc0, !PT ;  /* 0x07ffffe0623e7812 */ /* 0x000fe200078ec0ff */
[----:B------:R-:W-:Y:S01]  /*27a0*/  ULDC UR34, c[0x0][0x168] ;  /* 0x00005a0000227ab9 */ /* 0x000fe20000000800 */
[----:B------:R-:W-:Y:S01]  /*27b0*/  MOV R67, UR7 ;  /* 0x0000000700437c02 */ /* 0x000fe20008000f00 */
[----:B------:R-:W-:Y:S01]  /*27c0*/  UIADD3 UR34, -UR38, UR34, URZ ;  /* 0x0000002226227290 */ /* 0x000fe2000fffe13f */
[----:B------:R-:W-:Y:S01]  /*27d0*/  SHF.L.U32 R63, R62, 0x5, RZ ;  /* 0x000000053e3f7819 */ /* 0x000fe200000006ff */
[----:B------:R-:W-:Y:S01]  /*27e0*/  UIMAD UR20, UR39, UR20, URZ ;  /* 0x00000014271472a4 */ /* 0x000fe2000f8e023f */
[----:B------:R-:W-:Y:S01]  /*27f0*/  PRMT R71, RZ, 0x7610, R71 ;  /* 0x00007610ff477816 */ /* 0x000fe20000000047 */
[----:B------:R-:W-:Y:S01]  /*2800*/  USHF.L.U32 UR34, UR34, 0x1, URZ ;  /* 0x0000000122227899 */ /* 0x000fe2000800063f */
[----:B------:R-:W-:Y:S01]  /*2810*/  LOP3.LUT R62, R63, 0xffffffe0, R0, 0xe2, !PT ;  /* 0xffffffe03f3e7812 */ /* 0x000fe200078ee200 */
[----:B------:R-:W-:Y:S01]  /*2820*/  UIMAD UR20, UR7, UR21, UR20 ;  /* 0x00000015071472a4 */ /* 0x000fe2000f8e0214 */
[----:B------:R-:W-:-:S02]  /*2830*/  PRMT R69, RZ, 0x7610, R69 ;  /* 0x00007610ff457816 */ /* 0x000fc40000000045 */
[C---:B------:R-:W-:Y:S02]  /*2840*/  LOP3.LUT R63, R62.reuse, 0x20, RZ, 0xfc, !PT ;  /* 0x000000203e3f7812 */ /* 0x040fe400078efcff */
[----:B------:R-:W-:Y:S02]  /*2850*/  LOP3.LUT R64, R62, 0x40, RZ, 0xfc, !PT ;  /* 0x000000403e407812 */ /* 0x000fe400078efcff */
[----:B------:R-:W-:Y:S02]  /*2860*/  ISETP.GE.AND P6, PT, R63, UR34, PT ;  /* 0x000000223f007c0c */ /* 0x000fe4000bfc6270 */
[--C-:B------:R-:W-:Y:S02]  /*2870*/  SHF.R.S32.HI R63, RZ, 0x1f, R62.reuse ;  /* 0x0000001fff3f7819 */ /* 0x100fe4000001143e */
[----:B------:R-:W-:Y:S02]  /*2880*/  ISETP.GE.AND P0, PT, R64, UR34, PT ;  /* 0x0000002240007c0c */ /* 0x000fe4000bf06270 */
[C---:B------:R-:W-:Y:S01]  /*2890*/  LOP3.LUT R64, R62.reuse, 0x60, RZ, 0xfc, !PT ;  /* 0x000000603e407812 */ /* 0x040fe200078efcff */
[----:B------:R-:W-:Y:S01]  /*28a0*/  IMAD.WIDE.U32 R66, R67, c[0x0][0x1c0], R62 ;  /* 0x0000700043427a25 */ /* 0x000fe200078e003e */
[----:B------:R-:W-:-:S02]  /*28b0*/  ISETP.GE.AND P5, PT, R62, UR34, PT ;  /* 0x000000223e007c0c */ /* 0x000fc4000bfa6270 */
[----:B------:R-:W-:Y:S02]  /*28c0*/  ISETP.GE.AND P1, PT, R64, UR34, PT ;  /* 0x0000002240007c0c */ /* 0x000fe4000bf26270 */
[----:B------:R-:W-:Y:S02]  /*28d0*/  LOP3.LUT R65, R62, 0x80, RZ, 0xfc, !PT ;  /* 0x000000803e417812 */ /* 0x000fe400078efcff */
[----:B------:R-:W-:Y:S02]  /*28e0*/  IADD3 R63, R67, UR20, RZ ;  /* 0x00000014433f7c10 */ /* 0x000fe4000fffe0ff */
[----:B------:R-:W-:Y:S02]  /*28f0*/  LEA R64, P4, R66, UR27, 0x1 ;  /* 0x0000001b42407c11 */ /* 0x000fe4000f8808ff */
[----:B------:R-:W-:Y:S02]  /*2900*/  LOP3.LUT R68, R62, 0xa0, RZ, 0xfc, !PT ;  /* 0x000000a03e447812 */ /* 0x000fe400078efcff */
[----:B------:R-:W-:-:S02]  /*2910*/  ISETP.GE.AND P2, PT, R65, UR34, PT ;  /* 0x0000002241007c0c */ /* 0x000fc4000bf46270 */
[----:B------:R-:W-:Y:S02]  /*2920*/  LEA.HI.X R65, R66, UR28, R63, 0x1, P4 ;  /* 0x0000001c42417c11 */ /* 0x000fe4000a0f0c3f */
[C---:B------:R-:W-:Y:S02]  /*2930*/  LOP3.LUT R66, R62.reuse, 0x100, RZ, 0xfc, !PT ;  /* 0x000001003e427812 */ /* 0x040fe400078efcff */
[----:B------:R-:W-:Y:S01]  /*2940*/  LOP3.LUT R67, R62, 0xc0, RZ, 0xfc, !PT ;  /* 0x000000c03e437812 */ /* 0x000fe200078efcff */
[----:B------:R0:W3:Y:S01]  /*2950*/  @!P6 LDG.E.U16 R71, [R64.64+0x40] ;  /* 0x0000401e4047e981 */ /* 0x0000e2000c1e1500 */
[----:B------:R-:W-:Y:S02]  /*2960*/  ISETP.GE.AND P3, PT, R68, UR34, PT ;  /* 0x0000002244007c0c */ /* 0x000fe4000bf66270 */
[----:B------:R-:W-:Y:S01]  /*2970*/  LOP3.LUT R63, R62, 0xe0, RZ, 0xfc, !PT ;  /* 0x000000e03e3f7812 */ /* 0x000fe200078efcff */
[----:B------:R0:W4:Y:S01]  /*2980*/  @!P5 LDG.E.U16 R69, [R64.64] ;  /* 0x0000001e4045d981 */ /* 0x000122000c1e1500 */
[----:B------:R-:W-:-:S02]  /*2990*/  PRMT R68, RZ, 0x7610, R68 ;  /* 0x00007610ff447816 */ /* 0x000fc40000000044 */
[----:B------:R-:W-:Y:S02]  /*29a0*/  ISETP.GE.AND P6, PT, R66, UR34, PT ;  /* 0x0000002242007c0c */ /* 0x000fe4000bfc6270 */
[----:B------:R-:W-:Y:S02]  /*29b0*/  ISETP.GE.AND P4, PT, R67, UR34, PT ;  /* 0x0000002243007c0c */ /* 0x000fe4000bf86270 */
[----:B------:R-:W-:Y:S01]  /*29c0*/  LOP3.LUT R66, R62, 0x120, RZ, 0xfc, !PT ;  /* 0x000001203e427812 */ /* 0x000fe200078efcff */
[----:B------:R0:W3:Y:S01]  /*29d0*/  @!P0 LDG.E.U16 R68, [R64.64+0x80] ;  /* 0x0000801e40448981 */ /* 0x0000e2000c1e1500 */
[----:B------:R-:W-:Y:S02]  /*29e0*/  ISETP.GE.AND P5, PT, R63, UR34, PT ;  /* 0x000000223f007c0c */ /* 0x000fe4000bfa6270 */
[----:B------:R-:W-:Y:S02]  /*29f0*/  PRMT R67, RZ, 0x7610, R67 ;  /* 0x00007610ff437816 */ /* 0x000fe40000000043 */
[----:B------:R-:W-:-:S02]  /*2a00*/  PRMT R63, RZ, 0x7610, R63 ;  /* 0x00007610ff3f7816 */ /* 0x000fc4000000003f */
[----:B------:R-:W-:Y:S02]  /*2a10*/  LOP3.LUT R70, R62, 0x140, RZ, 0xfc, !PT ;  /* 0x000001403e467812 */ /* 0x000fe400078efcff */
[----:B------:R-:W-:Y:S01]  /*2a20*/  ISETP.GE.AND P0, PT, R66, UR34, PT ;  /* 0x0000002242007c0c */ /* 0x000fe2000bf06270 */
[----:B------:R0:W3:Y:S01]  /*2a30*/  @!P1 LDG.E.U16 R67, [R64.64+0xc0] ;  /* 0x0000c01e40439981 */ /* 0x0000e2000c1e1500 */
[----:B------:R-:W-:Y:S02]  /*2a40*/  LOP3.LUT R66, R62, 0x160, RZ, 0xfc, !PT ;  /* 0x000001603e427812 */ /* 0x000fe400078efcff */
[----:B------:R-:W-:Y:S01]  /*2a50*/  ISETP.GE.AND P1, PT, R70, UR34, PT ;  /* 0x0000002246007c0c */ /* 0x000fe2000bf26270 */
[----:B------:R0:W3:Y:S01]  /*2a60*/  @!P2 LDG.E.U16 R63, [R64.64+0x100] ;  /* 0x0001001e403fa981 */ /* 0x0000e2000c1e1500 */
[----:B------:R-:W-:Y:S02]  /*2a70*/  PRMT R104, RZ, 0x7610, R104 ;  /* 0x00007610ff687816 */ /* 0x000fe40000000068 */
[----:B------:R-:W-:-:S02]  /*2a80*/  PRMT R101, RZ, 0x7610, R101 ;  /* 0x00007610ff657816 */ /* 0x000fc40000000065 */
[----:B------:R-:W-:Y:S02]  /*2a90*/  ISETP.GE.AND P2, PT, R66, UR34, PT ;  /* 0x0000002242007c0c */ /* 0x000fe4000bf46270 */
[----:B------:R-:W-:Y:S01]  /*2aa0*/  PRMT R100, RZ, 0x7610, R100 ;  /* 0x00007610ff647816 */ /* 0x000fe20000000064 */
[----:B------:R0:W3:Y:S01]  /*2ab0*/  @!P3 LDG.E.U16 R104, [R64.64+0x140] ;  /* 0x0001401e4068b981 */ /* 0x0000e2000c1e1500 */
[----:B------:R-:W-:Y:S02]  /*2ac0*/  PRMT R99, RZ, 0x7610, R99 ;  /* 0x00007610ff637816 */ /* 0x000fe40000000063 */
[----:B------:R-:W-:Y:S01]  /*2ad0*/  PRMT R70, RZ, 0x7610, R70 ;  /* 0x00007610ff467816 */ /* 0x000fe20000000046 */
[----:B------:R0:W3:Y:S01]  /*2ae0*/  @!P4 LDG.E.U16 R101, [R64.64+0x180] ;  /* 0x0001801e4065c981 */ /* 0x0000e2000c1e1500 */
[----:B------:R-:W-:Y:S02]  /*2af0*/  PRMT R105, RZ, 0x7610, R105 ;  /* 0x00007610ff697816 */ /* 0x000fe40000000069 */
[----:B------:R-:W-:Y:S01]  /*2b00*/  PRMT R106, RZ, 0x7610, R106 ;  /* 0x00007610ff6a7816 */ /* 0x000fe2000000006a */
[----:B------:R0:W3:Y:S04]  /*2b10*/  @!P5 LDG.E.U16 R100, [R64.64+0x1c0] ;  /* 0x0001c01e4064d981 */ /* 0x0000e8000c1e1500 */
[----:B------:R0:W3:Y:S04]  /*2b20*/  @!P6 LDG.E.U16 R99, [R64.64+0x200] ;  /* 0x0002001e4063e981 */ /* 0x0000e8000c1e1500 */
[----:B------:R0:W3:Y:S04]  /*2b30*/  @!P0 LDG.E.U16 R70, [R64.64+0x240] ;  /* 0x0002401e40468981 */ /* 0x0000e8000c1e1500 */
[----:B------:R0:W3:Y:S04]  /*2b40*/  @!P1 LDG.E.U16 R105, [R64.64+0x280] ;  /* 0x0002801e40699981 */ /* 0x0000e8000c1e1500 */
[----:B------:R0:W3:Y:S01]  /*2b50*/  @!P2 LDG.E.U16 R106, [R64.64+0x2c0] ;  /* 0x0002c01e406aa981 */ /* 0x0000e2000c1e1500 */
[----:B------:R-:W-:-:S02]  /*2b60*/  LOP3.LUT R102, R62, 0x180, RZ, 0xfc, !PT ;  /* 0x000001803e667812 */ /* 0x000fc400078efcff */
[----:B------:R-:W-:Y:S02]  /*2b70*/  LOP3.LUT R103, R62, 0x1a0, RZ, 0xfc, !PT ;  /* 0x000001a03e677812 */ /* 0x000fe400078efcff */
[----:B------:R-:W-:Y:S02]  /*2b80*/  ISETP.GE.AND P4, PT, R102, UR34, PT ;  /* 0x0000002266007c0c */ /* 0x000fe4000bf86270 */
[----:B------:R-:W-:Y:S02]  /*2b90*/  ISETP.GE.AND P5, PT, R103, UR34, PT ;  /* 0x0000002267007c0c */ /* 0x000fe4000bfa6270 */
[C---:B------:R-:W-:Y:S02]  /*2ba0*/  LOP3.LUT R66, R62.reuse, 0x1c0, RZ, 0xfc, !PT ;  /* 0x000001c03e427812 */ /* 0x040fe400078efcff */
[----:B------:R-:W-:Y:S02]  /*2bb0*/  LOP3.LUT R102, R62, 0x1e0, RZ, 0xfc, !PT ;  /* 0x000001e03e667812 */ /* 0x000fe400078efcff */
[----:B------:R-:W-:-:S02]  /*2bc0*/  ISETP.GE.AND P6, PT, R66, UR34, PT ;  /* 0x0000002242007c0c */ /* 0x000fc4000bfc6270 */
[----:B------:R-:W-:Y:S02]  /*2bd0*/  ISETP.GE.AND P0, PT, R102, UR34, PT ;  /* 0x0000002266007c0c */ /* 0x000fe4000bf06270 */
[C---:B------:R-:W-:Y:S02]  /*2be0*/  LOP3.LUT R66, R62.reuse, 0x220, RZ, 0xfc, !PT ;  /* 0x000002203e427812 */ /* 0x040fe400078efcff */
[----:B------:R-:W-:Y:S02]  /*2bf0*/  LOP3.LUT R103, R62, 0x200, RZ, 0xfc, !PT ;  /* 0x000002003e677812 */ /* 0x000fe400078efcff */
[----:B------:R-:W-:Y:S02]  /*2c00*/  PRMT R113, RZ, 0x7610, R113 ;  /* 0x00007610ff717816 */ /* 0x000fe40000000071 */
[----:B------:R-:W-:Y:S02]  /*2c10*/  ISETP.GE.AND P2, PT, R66, UR34, PT ;  /* 0x0000002242007c0c */ /* 0x000fe4000bf46270 */
[----:B------:R-:W-:-:S02]  /*2c20*/  ISETP.GE.AND P1, PT, R103, UR34, PT ;  /* 0x0000002267007c0c */ /* 0x000fc4000bf26270 */
[C---:B------:R-:W-:Y:S01]  /*2c30*/  LOP3.LUT R66, R62.reuse, 0x280, RZ, 0xfc, !PT ;  /* 0x000002803e427812 */ /* 0x040fe200078efcff */
[----:B------:R0:W3:Y:S01]  /*2c40*/  @!P5 LDG.E.U16 R113, [R64.64+0x340] ;  /* 0x0003401e4071d981 */ /* 0x0000e2000c1e1500 */
[----:B------:R-:W-:Y:S02]  /*2c50*/  PRMT R107, RZ, 0x7610, R107 ;  /* 0x00007610ff6b7816 */ /* 0x000fe4000000006b */
[C---:B------:R-:W-:Y:S02]  /*2c60*/  LOP3.LUT R102, R62.reuse, 0x240, RZ, 0xfc, !PT ;  /* 0x000002403e667812 */ /* 0x040fe400078efcff */
[----:B------:R-:W-:Y:S02]  /*2c70*/  PRMT R110, RZ, 0x7610, R110 ;  /* 0x00007610ff6e7816 */ /* 0x000fe4000000006e */
[----:B------:R-:W-:Y:S01]  /*2c80*/  LOP3.LUT R103, R62, 0x260, RZ, 0xfc, !PT ;  /* 0x000002603e677812 */ /* 0x000fe200078efcff */
[----:B------:R0:W3:Y:S01]  /*2c90*/  @!P4 LDG.E.U16 R107, [R64.64+0x300] ;  /* 0x0003001e406bc981 */ /* 0x0000e2000c1e1500 */
[----:B------:R-:W-:-:S02]  /*2ca0*/  PRMT R114, RZ, 0x7610, R114 ;  /* 0x00007610ff727816 */ /* 0x000fc40000000072 */
[----:B------:R-:W-:Y:S01]  /*2cb0*/  ISETP.GE.AND P5, PT, R66, UR34, PT ;  /* 0x0000002242007c0c */ /* 0x000fe2000bfa6270 */
[----:B------:R0:W3:Y:S01]  /*2cc0*/  @!P0 LDG.E.U16 R110, [R64.64+0x3c0] ;  /* 0x0003c01e406e8981 */ /* 0x0000e2000c1e1500 */
[----:B------:R-:W-:Y:S02]  /*2cd0*/  ISETP.GE.AND P3, PT, R102, UR34, PT ;  /* 0x0000002266007c0c */ /* 0x000fe4000bf66270 */
[C---:B------:R-:W-:Y:S01]  /*2ce0*/  LOP3.LUT R66, R62.reuse, 0x2c0, RZ, 0xfc, !PT ;  /* 0x000002c03e427812 */ /* 0x040fe200078efcff */
[----:B------:R0:W3:Y:S01]  /*2cf0*/  @!P6 LDG.E.U16 R114, [R64.64+0x380] ;  /* 0x0003801e4072e981 */ /* 0x0000e2000c1e1500 */
[----:B------:R-:W-:Y:S02]  /*2d00*/  LOP3.LUT R102, R62, 0x2a0, RZ, 0xfc, !PT ;  /* 0x000002a03e667812 */ /* 0x000fe400078efcff */
[----:B------:R-:W-:Y:S02]  /*2d10*/  PRMT R123, RZ, 0x7610, R123 ;  /* 0x00007610ff7b7816 */ /* 0x000fe4000000007b */
[----:B------:R-:W-:-:S02]  /*2d20*/  ISETP.GE.AND P4, PT, R103, UR34, PT ;  /* 0x0000002267007c0c */ /* 0x000fc4000bf86270 */
[----:B------:R-:W-:Y:S02]  /*2d30*/  ISETP.GE.AND P0, PT, R66, UR34, PT ;  /* 0x0000002242007c0c */ /* 0x000fe4000bf06270 */
[----:B------:R-:W-:Y:S01]  /*2d40*/  PRMT R103, RZ, 0x7610, R103 ;  /* 0x00007610ff677816 */ /* 0x000fe20000000067 */
[----:B------:R0:W3:Y:S01]  /*2d50*/  @!P1 LDG.E.U16 R123, [R64.64+0x400] ;  /* 0x0004001e407b9981 */ /* 0x0000e2000c1e1500 */
[----:B------:R-:W-:Y:S02]  /*2d60*/  LOP3.LUT R66, R62, 0x2e0, RZ, 0xfc, !PT ;  /* 0x000002e03e427812 */ /* 0x000fe400078efcff */
[----:B------:R-:W-:Y:S02]  /*2d70*/  ISETP.GE.AND P6, PT, R102, UR34, PT ;  /* 0x0000002266007c0c */ /* 0x000fe4000bfc6270 */
[----:B------:R-:W-:Y:S01]  /*2d80*/  PRMT R102, RZ, 0x7610, R102 ;  /* 0x00007610ff667816 */ /* 0x000fe20000000066 */
[----:B------:R0:W3:Y:S01]  /*2d90*/  @!P2 LDG.E.U16 R103, [R64.64+0x440] ;  /* 0x0004401e4067a981 */ /* 0x0000e2000c1e1500 */
[----:B------:R-:W-:-:S02]  /*2da0*/  LOP3.LUT R108, R62, 0x300, RZ, 0xfc, !PT ;  /* 0x000003003e6c7812 */ /* 0x000fc400078efcff */
[----:B------:R-:W-:Y:S02]  /*2db0*/  ISETP.GE.AND P1, PT, R66, UR34, PT ;  /* 0x0000002242007c0c */ /* 0x000fe4000bf26270 */
[----:B------:R-:W-:Y:S01]  /*2dc0*/  LOP3.LUT R66, R62, 0x320, RZ, 0xfc, !PT ;  /* 0x000003203e427812 */ /* 0x000fe200078efcff */
[----:B------:R0:W3:Y:S01]  /*2dd0*/  @!P3 LDG.E.U16 R102, [R64.64+0x480] ;  /* 0x0004801e4066b981 */ /* 0x0000e2000c1e1500 */
[----:B------:R-:W-:Y:S02]  /*2de0*/  ISETP.GE.AND P2, PT, R108, UR34, PT ;  /* 0x000000226c007c0c */ /* 0x000fe4000bf46270 */
[----:B------:R-:W-:Y:S02]  /*2df0*/  PRMT R108, RZ, 0x7610, R108 ;  /* 0x00007610ff6c7816 */ /* 0x000fe4000000006c */
[----:B------:R-:W-:Y:S02]  /*2e00*/  ISETP.GE.AND P3, PT, R66, UR34, PT ;  /* 0x0000002242007c0c */ /* 0x000fe4000bf66270 */
[----:B------:R-:W-:-:S02]  /*2e10*/  PRMT R111, RZ, 0x7610, R111 ;  /* 0x00007610ff6f7816 */ /* 0x000fc4000000006f */
        /* <DEDUP_REMOVED lines=8> */
[----:B------:R-:W-:-:S02]  /*2ea0*/  ISETP.GE.AND P5, PT, R112, UR34, PT ;  /* 0x0000002270007c0c */ /* 0x000fc4000bfa6270 */
[----:B------:R-:W-:Y:S02]  /*2eb0*/  PRMT R115, RZ, 0x7610, R115 ;  /* 0x00007610ff737816 */ /* 0x000fe40000000073 */
[----:B------:R-:W-:Y:S02]  /*2ec0*/  PRMT R112, RZ, 0x7610, R112 ;  /* 0x00007610ff707816 */ /* 0x000fe40000000070 */
[----:B------:R-:W-:Y:S02]  /*2ed0*/  ISETP.GE.AND P6, PT, R66, UR34, PT ;  /* 0x0000002242007c0c */ /* 0x000fe4000bfc6270 */
[C---:B------:R-:W-:Y:S01]  /*2ee0*/  LOP3.LUT R66, R62.reuse, 0x3a0, RZ, 0xfc, !PT ;  /* 0x000003a03e427812 */ /* 0x040fe200078efcff */
[----:B------:R0:W3:Y:S01]  /*2ef0*/  @!P0 LDG.E.U16 R115, [R64.64+0x580] ;  /* 0x0005801e40738981 */ /* 0x0000e2000c1e1500 */
[----:B------:R-:W-:Y:S02]  /*2f00*/  LOP3.LUT R62, R62, 0x3c0, RZ, 0xfc, !PT ;  /* 0x000003c03e3e7812 */ /* 0x000fe400078efcff */
[----:B------:R-:W-:Y:S01]  /*2f10*/  SHF.L.U32 R117, R98, 0x5, RZ ;  /* 0x0000000562757819 */ /* 0x000fe200000006ff */
[----:B------:R0:W3:Y:S01]  /*2f20*/  @!P1 LDG.E.U16 R112, [R64.64+0x5c0] ;  /* 0x0005c01e40709981 */ /* 0x0000e2000c1e1500 */
[----:B------:R-:W-:-:S02]  /*2f30*/  ISETP.GE.AND P0, PT, R66, UR34, PT ;  /* 0x0000002242007c0c */ /* 0x000fc4000bf06270 */
[----:B------:R-:W-:Y:S02]  /*2f40*/  ISETP.GE.AND P1, PT, R62, UR34, PT ;  /* 0x000000223e007c0c */ /* 0x000fe4000bf26270 */
[----:B------:R-:W-:Y:S02]  /*2f50*/  PRMT R116, RZ, 0x7610, R116 ;  /* 0x00007610ff747816 */ /* 0x000fe40000000074 */
[----:B------:R-:W-:Y:S02]  /*2f60*/  LOP3.LUT R62, R117, 0xffffffe0, R0, 0xe2, !PT ;  /* 0xffffffe0753e7812 */ /* 0x000fe400078ee200 */
[----:B------:R-:W-:Y:S02]  /*2f70*/  PRMT R118, RZ, 0x7610, R118 ;  /* 0x00007610ff767816 */ /* 0x000fe40000000076 */
[----:B------:R-:W-:Y:S01]  /*2f80*/  PRMT R117, RZ, 0x7610, R117 ;  /* 0x00007610ff757816 */ /* 0x000fe20000000075 */
[----:B------:R0:W3:Y:S01]  /*2f90*/  @!P2 LDG.E.U16 R116, [R64.64+0x600] ;  /* 0x0006001e4074a981 */ /* 0x0000e2000c1e1500 */
[----:B------:R-:W-:-:S02]  /*2fa0*/  PRMT R119, RZ, 0x7610, R119 ;  /* 0x00007610ff777816 */ /* 0x000fc40000000077 */
        /* <DEDUP_REMOVED lines=9> */
[----:B------:R-:W-:-:S04]  /*3040*/  LOP3.LUT R62, R62, 0x3e0, RZ, 0xfc, !PT ;  /* 0x000003e03e3e7812 */ /* 0x000fc800078efcff */
[----:B------:R-:W-:Y:S01]  /*3050*/  ISETP.GE.AND P2, PT, R62, UR34, PT ;  /* 0x000000223e007c0c */ /* 0x000fe2000bf46270 */
[----:B------:R-:W-:Y:S01]  /*3060*/  ULDC.64 UR34, c[0x0][0x198] ;  /* 0x0000660000227ab9 */ /* 0x000fe20000000a00 */
[----:B------:R-:W-:-:S11]  /*3070*/  PRMT R120, RZ, 0x7610, R120 ;  /* 0x00007610ff787816 */ /* 0x000fd60000000078 */
[----:B------:R0:W3:Y:S01]  /*3080*/  @!P2 LDG.E.U16 R120, [R64.64+0x7c0] ;  /* 0x0007c01e4078a981 */ /* 0x0000e2000c1e1500 */
[----:B------:R-:W-:Y:S01]  /*3090*/  LOP3.LUT P0, RZ, R98, 0x1f, RZ, 0xc0, !PT ;  /* 0x0000001f62ff7812 */ /* 0x000fe2000780c0ff */
[----:B--2---:R-:W1:Y:S02]  /*30a0*/  R2UR UR41, R61 ;  /* 0x000000003d2973c2 */ /* 0x004e6400000e0000 */
[----:B-1----:R-:W-:-:S04]  /*30b0*/  FMUL.FTZ R61, R14, UR41 ;  /* 0x000000290e3d7c20 */ /* 0x002fc80008410000 */
[----:B0-----:R-:W-:Y:S01]  /*30c0*/  FMUL.RZ R64, R61, 0.15915493667125701904 ;  /* 0x3e22f9833d407820 */ /* 0x001fe2000040c000 */
[----:B------:R-:W-:Y:S01]  /*30d0*/  MOV R61, UR29 ;  /* 0x0000001d003d7c02 */ /* 0x000fe20008000f00 */
[----:B------:R-:W-:-:S03]  /*30e0*/  FMUL.FTZ R62, R17, UR41 ;  /* 0x00000029113e7c20 */ /* 0x000fc60008410000 */
[----:B------:R-:W-:Y:S01]  /*30f0*/  ISETP.LT.OR P0, PT, R61, 0x2, P0 ;  /* 0x000000023d00780c */ /* 0x000fe20000701670 */
[----:B------:R-:W-:Y:S02]  /*3100*/  FMUL.RZ R66, R62, 0.15915493667125701904 ;  /* 0x3e22f9833e427820 */ /* 0x000fe4000040c000 */
[----:B------:R-:W-:Y:S02]  /*3110*/  FMUL.FTZ R62, R16, UR41 ;  /* 0x00000029103e7c20 */ /* 0x000fe40008410000 */
[----:B------:R-:W-:Y:S01]  /*3120*/  MUFU.SIN R125, R66 ;  /* 0x00000042007d7308 */ /* 0x000fe20000000400 */
[----:B------:R-:W-:Y:S02]  /*3130*/  FMUL.FTZ R61, R13, UR41 ;  /* 0x000000290d3d7c20 */ /* 0x000fe40008410000 */
[----:B------:R-:W-:-:S05]  /*3140*/  FMUL.RZ R127, R62, 0.15915493667125701904 ;  /* 0x3e22f9833e7f7820 */ /* 0x000fca000040c000 */
[----:B------:R0:W-:Y:S01]  /*3150*/  MUFU.COS R124, R66 ;  /* 0x00000042007c7308 */ /* 0x0001e20000000000 */
[----:B------:R-:W-:Y:S02]  /*3160*/  FMUL.FTZ R62, R15, UR41 ;  /* 0x000000290f3e7c20 */ /* 0x000fe40008410000 */
[----:B------:R-:W-:Y:S01]  /*3170*/  FMUL.RZ R65, R61, 0.15915493667125701904 ;  /* 0x3e22f9833d417820 */ /* 0x000fe2000040c000 */
[----:B------:R-:W-:Y:S02]  /*3180*/  MOV R61, c[0x0][0x16c] ;  /* 0x00005b00003d7a02 */ /* 0x000fe40000000f00 */
[----:B0-----:R-:W-:Y:S01]  /*3190*/  MOV R66, UR29 ;  /* 0x0000001d00427c02 */ /* 0x001fe20008000f00 */
[----:B------:R-:W-:-:S03]  /*31a0*/  FMUL.RZ R62, R62, 0.15915493667125701904 ;  /* 0x3e22f9833e3e7820 */ /* 0x000fc6000040c000 */
[----:B------:R-:W-:Y:S02]  /*31b0*/  @!P0 IADD3 R66, R66, -0x2, RZ ;  /* 0xfffffffe42428810 */ /* 0x000fe40007ffe0ff */
[----:B------:R-:W-:Y:S01]  /*31c0*/  SHF.L.U32 R208, R98, 0x5, RZ ;  /* 0x0000000562d07819 */ /* 0x000fe200000006ff */
[----:B------:R-:W-:Y:S02]  /*31d0*/  MUFU.SIN R185, R62 ;  /* 0x0000003e00b97308 */ /* 0x000fe40000000400 */
[----:B------:R-:W-:Y:S02]  /*31e0*/  @!P0 IMAD R66, R66, R61, UR7 ;  /* 0x0000000742428e24 */ /* 0x000fe4000f8e023d */
[----:B------:R-:W-:-:S04]  /*31f0*/  FMUL.FTZ R61, R12, UR41 ;  /* 0x000000290c3d7c20 */ /* 0x000fc80008410000 */
[----:B------:R0:W-:Y:S01]  /*3200*/  MUFU.COS R186, R62 ;  /* 0x0000003e00ba7308 */ /* 0x0001e20000000000 */
[----:B------:R-:W-:-:S07]  /*3210*/  UIMAD UR40, UR17, UR34, URZ ;  /* 0x00000022112872a4 */ /* 0x000fce000f8e023f */
[----:B------:R-:W-:Y:S01]  /*3220*/  MUFU.SIN R187, R127 ;  /* 0x0000007f00bb7308 */ /* 0x000fe20000000400 */
[----:B0-----:R-:W-:-:S04]  /*3230*/  LOP3.LUT R62, R208, 0xfffffc00, RZ, 0xc0, !PT ;  /* 0xfffffc00d03e7812 */ /* 0x001fc800078ec0ff */
[----:B------:R-:W-:-:S03]  /*3240*/  IADD3 R129, R62, R97, RZ ;  /* 0x000000613e817210 */ /* 0x000fc60007ffe0ff */
[----:B------:R0:W-:Y:S01]  /*3250*/  MUFU.COS R188, R127 ;  /* 0x0000007f00bc7308 */ /* 0x0001e20000000000 */
[----:B------:R-:W-:Y:S01]  /*3260*/  IADD3 R128, R129, 0x20, RZ ;  /* 0x0000002081807810 */ /* 0x000fe20007ffe0ff */
[----:B0-----:R-:W-:Y:S02]  /*3270*/  FMUL.RZ R127, R61, 0.15915493667125701904 ;  /* 0x3e22f9833d7f7820 */ /* 0x001fe4000040c000 */
[----:B------:R-:W-:-:S04]  /*3280*/  FMUL.FTZ R61, R11, UR41 ;  /* 0x000000290b3d7c20 */ /* 0x000fc80008410000 */
[----:B------:R-:W-:Y:S01]  /*3290*/  MUFU.SIN R181, R65 ;  /* 0x0000004100b57308 */ /* 0x000fe20000000400 */
[C---:B------:R-:W-:Y:S01]  /*32a0*/  IADD3 R130, R129.reuse, 0x40, RZ ;  /* 0x0000004081827810 */ /* 0x040fe20007ffe0ff */
[----:B------:R-:W-:Y:S01]  /*32b0*/  UIMAD.WIDE.U32 UR20, UR16, UR34, URZ ;  /* 0x00000022101472a5 */ /* 0x000fe2000f8e003f */
[----:B------:R-:W-:-:S05]  /*32c0*/  IADD3 R132, R129, 0x60, RZ ;  /* 0x0000006081847810 */ /* 0x000fca0007ffe0ff */
[----:B------:R0:W-:Y:S01]  /*32d0*/  MUFU.COS R182, R65 ;  /* 0x0000004100b67308 */ /* 0x0001e20000000000 */
[C---:B------:R-:W-:Y:S01]  /*32e0*/  IADD3 R134, R129.reuse, 0x80, RZ ;  /* 0x0000008081867810 */ /* 0x040fe20007ffe0ff */
[----:B------:R-:W-:Y:S01]  /*32f0*/  UIMAD UR40, UR16, UR35, UR40 ;  /* 0x00000023102872a4 */ /* 0x000fe2000f8e0228 */
[----:B------:R-:W-:Y:S01]  /*3300*/  IADD3 R164, R129, 0x220, RZ ;  /* 0x0000022081a47810 */ /* 0x000fe20007ffe0ff */
[----:B------:R-:W-:Y:S01]  /*3310*/  FMUL.FTZ R149, R7, UR41 ;  /* 0x0000002907957c20 */ /* 0x000fe20008410000 */
[----:B------:R-:W-:Y:S01]  /*3320*/  IADD3 R136, R129, 0xa0, RZ ;  /* 0x000000a081887810 */ /* 0x000fe20007ffe0ff */
[----:B------:R-:W-:Y:S01]  /*3330*/  ULDC.64 UR34, c[0x0][0x1a0] ;  /* 0x0000680000227ab9 */ /* 0x000fe20000000a00 */
[----:B0-----:R-:W-:Y:S01]  /*3340*/  FMUL.RZ R65, R61, 0.15915493667125701904 ;  /* 0x3e22f9833d417820 */ /* 0x001fe2000040c000 */
[----:B------:R-:W-:Y:S01]  /*3350*/  MUFU.SIN R183, R64 ;  /* 0x0000004000b77308 */ /* 0x000fe20000000400 */
[----:B------:R-:W-:Y:S02]  /*3360*/  IADD3 R142, R129, 0xc0, RZ ;  /* 0x000000c0818e7810 */ /* 0x000fe40007ffe0ff */
[----:B------:R-:W-:-:S05]  /*3370*/  LEA.HI.SX32 R138, R130, R129, 0x1b ;  /* 0x00000081828a7211 */ /* 0x000fca00078fdaff */
[----:B------:R0:W-:Y:S01]  /*3380*/  MUFU.COS R184, R64 ;  /* 0x0000004000b87308 */ /* 0x0001e20000000000 */
[----:B------:R-:W-:Y:S01]  /*3390*/  IADD3 R144, R129, 0xe0, RZ ;  /* 0x000000e081907810 */ /* 0x000fe20007ffe0ff */
[----:B------:R-:W-:Y:S01]  /*33a0*/  UIMAD UR39, UR39, UR34, URZ ;  /* 0x00000022272772a4 */ /* 0x000fe2000f8e023f */
[----:B------:R-:W-:Y:S01]  /*33b0*/  LEA.HI.SX32 R139, R132, R129, 0x1b ;  /* 0x00000081848b7211 */ /* 0x000fe200078fdaff */
[----:B------:R-:W-:-:S04]  /*33c0*/  UIADD3 UR21, UR21, UR40, URZ ;  /* 0x0000002815157290 */ /* 0x000fc8000fffe03f */
[----:B------:R-:W-:Y:S01]  /*33d0*/  MUFU.SIN R177, R65 ;  /* 0x0000004100b17308 */ /* 0x000fe20000000400 */
[-C--:B0-----:R-:W-:Y:S01]  /*33e0*/  LEA.HI.SX32 R64, R129, R129.reuse, 0x1b ;  /* 0x0000008181407211 */ /* 0x081fe200078fdaff */
[----:B------:R-:W-:Y:S01]  /*33f0*/  FMUL.RZ R153, R149, 0.15915493667125701904 ;  /* 0x3e22f98395997820 */ /* 0x000fe2000040c000 */
[----:B------:R-:W-:-:S05]  /*3400*/  LEA.HI.SX32 R140, R134, R129, 0x1b ;  /* 0x00000081868c7211 */ /* 0x000fca00078fdaff */
[----:B------:R0:W-:Y:S01]  /*3410*/  MUFU.COS R178, R65 ;  /* 0x0000004100b27308 */ /* 0x0001e20000000000 */
[-C--:B------:R-:W-:Y:S02]  /*3420*/  LEA.HI.SX32 R143, R164, R129.reuse, 0x1b ;  /* 0x00000081a48f7211 */ /* 0x080fe400078fdaff */
[----:B------:R-:W-:Y:S02]  /*3430*/  SHF.L.U32 R64, R64, 0x1, RZ ;  /* 0x0000000140407819 */ /* 0x000fe400000006ff */
[-C--:B------:R-:W-:Y:S02]  /*3440*/  LEA.HI.SX32 R141, R136, R129.reuse, 0x1b ;  /* 0x00000081888d7211 */ /* 0x080fe400078fdaff */
[-C--:B0-----:R-:W-:Y:S02]  /*3450*/  LEA.HI.SX32 R65, R128, R129.reuse, 0x1b ;  /* 0x0000008180417211 */ /* 0x081fe400078fdaff */
[----:B------:R-:W-:Y:S02]  /*3460*/  IADD3 R146, R129, 0x100, RZ ;  /* 0x0000010081927810 */ /* 0x000fe40007ffe0ff */
[----:B------:R-:W-:Y:S01]  /*3470*/  SHF.L.U32 R164, R65, 0x1, RZ ;  /* 0x0000000141a47819 */ /* 0x000fe200000006ff */
[----:B------:R-:W-:Y:S01]  /*3480*/  FMUL.FTZ R65, R6, UR41 ;  /* 0x0000002906417c20 */ /* 0x000fe20008410000 */
[----:B------:R-:W-:-:S02]  /*3490*/  LEA.HI.SX32 R142, R142, R129, 0x1b ;  /* 0x000000818e8e7211 */ /* 0x000fc400078fdaff */
[----:B------:R-:W-:Y:S01]  /*34a0*/  SHF.L.U32 R149, R138, 0x1, RZ ;  /* 0x000000018a957819 */ /* 0x000fe200000006ff */
[----:B------:R-:W-:Y:S01]  /*34b0*/  UIMAD UR39, UR7, UR35, UR39 ;  /* 0x00000023072772a4 */ /* 0x000fe2000f8e0227 */
[----:B------:R-:W-:Y:S02]  /*34c0*/  IADD3 R148, R129, 0x120, RZ ;  /* 0x0000012081947810 */ /* 0x000fe40007ffe0ff */
[-C--:B------:R-:W-:Y:S02]  /*34d0*/  LEA.HI.SX32 R144, R144, R129.reuse, 0x1b ;  /* 0x0000008190907211 */ /* 0x080fe400078fdaff */
[----:B------:R-:W-:Y:S01]  /*34e0*/  SHF.L.U32 R138, R139, 0x1, RZ ;  /* 0x000000018b8a7819 */ /* 0x000fe200000006ff */
[----:B----4-:R-:W-:Y:S01]  /*34f0*/  STS.U16 [R64], R69 ;  /* 0x0000004540007388 */ /* 0x010fe20000000400 */
[C---:B------:R-:W-:Y:S01]  /*3500*/  IADD3 R150, R129.reuse, 0x140, RZ ;  /* 0x0000014081967810 */ /* 0x040fe20007ffe0ff */
[----:B------:R-:W-:Y:S01]  /*3510*/  UIMAD.WIDE.U32 UR34, UR7, UR34, UR20 ;  /* 0x00000022072272a5 */ /* 0x000fe2000f8e0014 */
[----:B------:R-:W-:Y:S01]  /*3520*/  SHF.L.U32 R140, R140, 0x1, RZ ;  /* 0x000000018c8c7819 */ /* 0x000fe200000006ff */
[----:B---3--:R-:W-:Y:S01]  /*3530*/  STS.U16 [R164+0x40], R71 ;  /* 0x00004047a4007388 */ /* 0x008fe20000000400 */
[----:B------:R-:W-:Y:S01]  /*3540*/  IADD3 R152, R129, 0x160, RZ ;  /* 0x0000016081987810 */ /* 0x000fe20007ffe0ff */
[----:B------:R-:W-:Y:S01]  /*3550*/  FMUL.RZ R139, R65, 0.15915493667125701904 ;  /* 0x3e22f983418b7820 */ /* 0x000fe2000040c000 */
[----:B------:R-:W-:Y:S01]  /*3560*/  SHF.L.U32 R141, R141, 0x1, RZ ;  /* 0x000000018d8d7819 */ /* 0x000fe200000006ff */
[----:B------:R-:W-:Y:S01]  /*3570*/  STS.U16 [R149+0x80], R68 ;  /* 0x0000804495007388 */ /* 0x000fe20000000400 */
[-C--:B------:R-:W-:Y:S01]  /*3580*/  LEA.HI.SX32 R146, R146, R129.reuse, 0x1b ;  /* 0x0000008192927211 */ /* 0x080fe200078fdaff */
[----:B------:R-:W-:Y:S01]  /*3590*/  ULDC.64 UR20, c[0x0][0x228] ;  /* 0x00008a0000147ab9 */ /* 0x000fe20000000a00 */
[----:B------:R-:W-:Y:S01]  /*35a0*/  SHF.L.U32 R142, R142, 0x1, RZ ;  /* 0x000000018e8e7819 */ /* 0x000fe200000006ff */
[----:B------:R0:W-:Y:S01]  /*35b0*/  STS.U16 [R138+0xc0], R67 ;  /* 0x0000c0438a007388 */ /* 0x0001e20000000400 */
[----:B------:R-:W-:-:S02]  /*35c0*/  LEA.HI.SX32 R148, R148, R129, 0x1b ;  /* 0x0000008194947211 */ /* 0x000fc400078fdaff */
[----:B------:R-:W-:Y:S01]  /*35d0*/  SHF.L.U32 R65, R144, 0x1, RZ ;  /* 0x0000000190417819 */ /* 0x000fe200000006ff */
[----:B------:R1:W-:Y:S01]  /*35e0*/  STS.U16 [R140+0x100], R63 ;  /* 0x0001003f8c007388 */ /* 0x0003e20000000400 */
[-C--:B------:R-:W-:Y:S01]  /*35f0*/  LEA.HI.SX32 R150, R150, R129.reuse, 0x1b ;  /* 0x0000008196967211 */ /* 0x080fe200078fdaff */
[----:B------:R-:W-:Y:S01]  /*3600*/  UIADD3 UR35, UR35, UR39, URZ ;  /* 0x0000002723237290 */ /* 0x000fe2000fffe03f */
[-C--:B------:R-:W-:Y:S01]  /*3610*/  LEA.HI.SX32 R152, R152, R129.reuse, 0x1b ;  /* 0x0000008198987211 */ /* 0x080fe200078fdaff */
[----:B------:R-:W-:Y:S01]  /*3620*/  ULEA UR20, UP0, UR34, UR20, 0x3 ;  /* 0x0000001422147291 */ /* 0x000fe2000f80183f */
[----:B------:R-:W-:Y:S01]  /*3630*/  SHF.L.U32 R146, R146, 0x1, RZ ;  /* 0x0000000192927819 */ /* 0x000fe200000006ff */
[----:B------:R-:W-:Y:S01]  /*3640*/  STS.U16 [R141+0x140], R104 ;  /* 0x000140688d007388 */ /* 0x000fe20000000400 */
[----:B0-----:R-:W-:Y:S01]  /*3650*/  SHF.L.U32 R67, R148, 0x1, RZ ;  /* 0x0000000194437819 */ /* 0x001fe200000006ff */
[----:B-1----:R-:W-:Y:S02]  /*3660*/  FMUL.FTZ R63, R5, UR41 ;  /* 0x00000029053f7c20 */ /* 0x002fe40008410000 */
[----:B------:R-:W-:Y:S01]  /*3670*/  STS.U16 [R142+0x180], R101 ;  /* 0x000180658e007388 */ /* 0x000fe20000000400 */
[----:B------:R-:W-:Y:S01]  /*3680*/  IADD3 R166, R129, 0x240, RZ ;  /* 0x0000024081a67810 */ /* 0x000fe20007ffe0ff */
[----:B------:R-:W-:Y:S01]  /*3690*/  ULEA.HI.X UR21, UR34, UR21, UR35, 0x3, UP0 ;  /* 0x0000001522157291 */ /* 0x000fe200080f1c23 */
[----:B------:R-:W-:Y:S01]  /*36a0*/  SHF.L.U32 R150, R150, 0x1, RZ ;  /* 0x0000000196967819 */ /* 0x000fe200000006ff */
[----:B------:R0:W-:Y:S01]  /*36b0*/  STS.U16 [R65+0x1c0], R100 ;  /* 0x0001c06441007388 */ /* 0x0001e20000000400 */
[----:B------:R-:W-:Y:S01]  /*36c0*/  FMUL.RZ R64, R63, 0.15915493667125701904 ;  /* 0x3e22f9833f407820 */ /* 0x000fe2000040c000 */
[----:B------:R-:W-:-:S02]  /*36d0*/  LEA.HI.SX32 R145, R166, R129, 0x1b ;  /* 0x00000081a6917211 */ /* 0x000fc400078fdaff */
[----:B------:R-:W-:Y:S01]  /*36e0*/  STS.U16 [R146+0x200], R99 ;  /* 0x0002006392007388 */ /* 0x000fe20000000400 */
[----:B------:R-:W-:Y:S01]  /*36f0*/  MUFU.SIN R165, R64 ;  /* 0x0000004000a57308 */ /* 0x000fe20000000400 */
[----:B0-----:R-:W-:Y:S02]  /*3700*/  SHF.L.U32 R65, R152, 0x1, RZ ;  /* 0x0000000198417819 */ /* 0x001fe400000006ff */
[----:B------:R-:W-:Y:S05]  /*3710*/  STS.U16 [R67+0x240], R70 ;  /* 0x0002404643007388 */ /* 0x000fea0000000400 */
[----:B------:R0:W-:Y:S01]  /*3720*/  MUFU.COS R166, R64 ;  /* 0x0000004000a67308 */ /* 0x0001e20000000000 */
[----:B------:R-:W-:Y:S04]  /*3730*/  STS.U16 [R150+0x280], R105 ;  /* 0x0002806996007388 */ /* 0x000fe80000000400 */
[----:B------:R1:W-:Y:S01]  /*3740*/  STS.U16 [R65+0x2c0], R106 ;  /* 0x0002c06a41007388 */ /* 0x0003e20000000400 */
[----:B0-----:R-:W-:-:S02]  /*3750*/  MOV R64, UR20 ;  /* 0x0000001400407c02 */ /* 0x001fc40008000f00 */
[----:B-1----:R-:W-:-:S06]  /*3760*/  MOV R65, UR21 ;  /* 0x0000001500417c02 */ /* 0x002fcc0008000f00 */
[----:B------:R-:W2:Y:S01]  /*3770*/  LDG.E.64 R64, [R64.64] ;  /* 0x0000001e40407981 */ /* 0x000ea2000c1e1b00 */
[----:B------:R0:W1:Y:S01]  /*3780*/  R2UR UR42, R60 ;  /* 0x000000003c2a73c2 */ /* 0x00006200000e0000 */
[C---:B------:R-:W-:Y:S02]  /*3790*/  IADD3 R154, R129.reuse, 0x180, RZ ;  /* 0x00000180819a7810 */ /* 0x040fe40007ffe0ff */
[C---:B------:R-:W-:Y:S02]  /*37a0*/  IADD3 R156, R129.reuse, 0x1a0, RZ ;  /* 0x000001a0819c7810 */ /* 0x040fe40007ffe0ff */
[C---:B------:R-:W-:Y:S01]  /*37b0*/  IADD3 R158, R129.reuse, 0x1c0, RZ ;  /* 0x000001c0819e7810 */ /* 0x040fe20007ffe0ff */
[----:B------:R-:W-:Y:S01]  /*37c0*/  FMUL.FTZ R63, R4, UR41 ;  /* 0x00000029043f7c20 */ /* 0x000fe20008410000 */
[----:B------:R-:W-:Y:S01]  /*37d0*/  IADD3 R160, R129, 0x1e0, RZ ;  /* 0x000001e081a07810 */ /* 0x000fe20007ffe0ff */
[----:B------:R-:W-:Y:S01]  /*37e0*/  FMUL.FTZ R61, R10, UR41 ;  /* 0x000000290a3d7c20 */ /* 0x000fe20008410000 */
[-C--:B------:R-:W-:Y:S01]  /*37f0*/  LEA.HI.SX32 R154, R154, R129.reuse, 0x1b ;  /* 0x000000819a9a7211 */ /* 0x080fe200078fdaff */
[----:B0-----:R-:W-:Y:S01]  /*3800*/  FMUL.FTZ R60, R3, UR41 ;  /* 0x00000029033c7c20 */ /* 0x001fe20008410000 */
[----:B------:R-:W-:-:S02]  /*3810*/  LEA.HI.SX32 R156, R156, R129, 0x1b ;  /* 0x000000819c9c7211 */ /* 0x000fc400078fdaff */
[-C--:B------:R-:W-:Y:S01]  /*3820*/  LEA.HI.SX32 R158, R158, R129.reuse, 0x1b ;  /* 0x000000819e9e7211 */ /* 0x080fe200078fdaff */
[----:B------:R-:W-:Y:S01]  /*3830*/  MUFU.SIN R179, R127 ;  /* 0x0000007f00b37308 */ /* 0x000fe20000000400 */
[----:B------:R-:W-:Y:S01]  /*3840*/  LEA.HI.SX32 R160, R160, R129, 0x1b ;  /* 0x00000081a0a07211 */ /* 0x000fe200078fdaff */
[----:B------:R-:W-:Y:S01]  /*3850*/  FMUL.RZ R69, R63, 0.15915493667125701904 ;  /* 0x3e22f9833f457820 */ /* 0x000fe2000040c000 */
[----:B------:R-:W-:Y:S02]  /*3860*/  SHF.L.U32 R154, R154, 0x1, RZ ;  /* 0x000000019a9a7819 */ /* 0x000fe400000006ff */
[----:B-1----:R-:W-:-:S03]  /*3870*/  MOV R68, UR42 ;  /* 0x0000002a00447c02 */ /* 0x002fc60008000f00 */
[----:B------:R0:W-:Y:S01]  /*3880*/  MUFU.COS R180, R127 ;  /* 0x0000007f00b47308 */ /* 0x0001e20000000000 */
[----:B------:R-:W-:Y:S01]  /*3890*/  SHF.L.U32 R156, R156, 0x1, RZ ;  /* 0x000000019c9c7819 */ /* 0x000fe200000006ff */
[----:B------:R-:W-:Y:S01]  /*38a0*/  FMUL.FTZ R68, R68, 1.4426950216293334961 ;  /* 0x3fb8aa3b44447820 */ /* 0x000fe20000410000 */
[----:B------:R-:W-:Y:S01]  /*38b0*/  SHF.L.U32 R63, R158, 0x1, RZ ;  /* 0x000000019e3f7819 */ /* 0x000fe200000006ff */
[----:B------:R-:W-:Y:S01]  /*38c0*/  FMUL.RZ R104, R60, 0.15915493667125701904 ;  /* 0x3e22f9833c687820 */ /* 0x000fe2000040c000 */
[----:B------:R-:W-:Y:S01]  /*38d0*/  SHF.L.U32 R67, R160, 0x1, RZ ;  /* 0x00000001a0437819 */ /* 0x000fe200000006ff */
[----:B------:R-:W-:Y:S02]  /*38e0*/  FMUL.FTZ R60, R16, R68 ;  /* 0x00000044103c7220 */ /* 0x000fe40000410000 */
[----:B0-----:R-:W-:Y:S02]  /*38f0*/  FMUL.RZ R127, R61, 0.15915493667125701904 ;  /* 0x3e22f9833d7f7820 */ /* 0x001fe4000040c000 */
[----:B------:R-:W-:Y:S01]  /*3900*/  FMUL.FTZ R61, R9, UR41 ;  /* 0x00000029093d7c20 */ /* 0x000fe20008410000 */
[----:B------:R-:W-:Y:S01]  /*3910*/  MUFU.SIN R163, R69 ;  /* 0x0000004500a37308 */ /* 0x000fe20000000400 */
[----:B------:R-:W-:Y:S02]  /*3920*/  STS.U16 [R154+0x300], R107 ;  /* 0x0003006b9a007388 */ /* 0x000fe40000000400 */
[----:B------:R-:W-:-:S02]  /*3930*/  FMUL.RZ R128, R61, 0.15915493667125701904 ;  /* 0x3e22f9833d807820 */ /* 0x000fc4000040c000 */
[----:B------:R-:W-:Y:S03]  /*3940*/  STS.U16 [R156+0x340], R113 ;  /* 0x000340719c007388 */ /* 0x000fe60000000400 */
[----:B------:R0:W-:Y:S01]  /*3950*/  MUFU.COS R164, R69 ;  /* 0x0000004500a47308 */ /* 0x0001e20000000000 */
[----:B------:R-:W-:Y:S01]  /*3960*/  FMUL.FTZ R61, R8, UR41 ;  /* 0x00000029083d7c20 */ /* 0x000fe20008410000 */
[----:B------:R-:W-:Y:S01]  /*3970*/  STS.U16 [R63+0x380], R114 ;  /* 0x000380723f007388 */ /* 0x000fe20000000400 */
[C---:B------:R-:W-:Y:S02]  /*3980*/  IADD3 R162, R129.reuse, 0x200, RZ ;  /* 0x0000020081a27810 */ /* 0x040fe40007ffe0ff */
[----:B------:R-:W-:Y:S01]  /*3990*/  IADD3 R210, R129, 0x3a0, RZ ;  /* 0x000003a081d27810 */ /* 0x000fe20007ffe0ff */
[----:B------:R1:W-:Y:S01]  /*39a0*/  STS.U16 [R67+0x3c0], R110 ;  /* 0x0003c06e43007388 */ /* 0x0003e20000000400 */
[-C--:B0-----:R-:W-:Y:S01]  /*39b0*/  FMUL.FTZ R69, R13, R68.reuse ;  /* 0x000000440d457220 */ /* 0x081fe20000410000 */
[----:B------:R-:W0:Y:S01]  /*39c0*/  MUFU.EX2 R60, R60 ;  /* 0x0000003c003c7308 */ /* 0x000e220000000800 */
[----:B------:R-:W-:Y:S01]  /*39d0*/  IADD3 R168, R129, 0x260, RZ ;  /* 0x0000026081a87810 */ /* 0x000fe20007ffe0ff */
[----:B------:R-:W-:Y:S01]  /*39e0*/  FMUL.RZ R151, R61, 0.15915493667125701904 ;  /* 0x3e22f9833d977820 */ /* 0x000fe2000040c000 */
[----:B------:R-:W-:Y:S01]  /*39f0*/  IADD3 R170, R129, 0x280, RZ ;  /* 0x0000028081aa7810 */ /* 0x000fe20007ffe0ff */
[----:B-1----:R-:W-:Y:S01]  /*3a00*/  FMUL.FTZ R67, R14, R68 ;  /* 0x000000440e437220 */ /* 0x002fe20000410000 */
[----:B------:R-:W-:-:S03]  /*3a10*/  LEA.HI.SX32 R162, R162, R129, 0x1b ;  /* 0x00000081a2a27211 */ /* 0x000fc600078fdaff */
[----:B------:R-:W1:Y:S01]  /*3a20*/  MUFU.EX2 R69, R69 ;  /* 0x0000004500457308 */ /* 0x000e620000000800 */
[-C--:B------:R-:W-:Y:S01]  /*3a30*/  LEA.HI.SX32 R61, R210, R129.reuse, 0x1b ;  /* 0x00000081d23d7211 */ /* 0x080fe200078fdaff */
[----:B------:R-:W-:Y:S01]  /*3a40*/  FMUL.FTZ R63, R15, R68 ;  /* 0x000000440f3f7220 */ /* 0x000fe20000410000 */
[C---:B------:R-:W-:Y:S02]  /*3a50*/  IADD3 R172, R129.reuse, 0x2a0, RZ ;  /* 0x000002a081ac7810 */ /* 0x040fe40007ffe0ff */
[C---:B------:R-:W-:Y:S02]  /*3a60*/  IADD3 R190, R129.reuse, 0x2c0, RZ ;  /* 0x000002c081be7810 */ /* 0x040fe40007ffe0ff */
[C---:B------:R-:W-:Y:S01]  /*3a70*/  IADD3 R192, R129.reuse, 0x2e0, RZ ;  /* 0x000002e081c07810 */ /* 0x040fe20007ffe0ff */
[----:B------:R-:W3:Y:S01]  /*3a80*/  MUFU.EX2 R67, R67 ;  /* 0x0000004300437308 */ /* 0x000ee20000000800 */
[----:B------:R-:W-:Y:S02]  /*3a90*/  LEA.HI.SX32 R147, R168, R129, 0x1b ;  /* 0x00000081a8937211 */ /* 0x000fe400078fdaff */
[----:B------:R-:W-:-:S02]  /*3aa0*/  IADD3 R194, R129, 0x300, RZ ;  /* 0x0000030081c27810 */ /* 0x000fc40007ffe0ff */
[-C--:B------:R-:W-:Y:S02]  /*3ab0*/  LEA.HI.SX32 R137, R170, R129.reuse, 0x1b ;  /* 0x00000081aa897211 */ /* 0x080fe400078fdaff */
[----:B------:R-:W-:Y:S02]  /*3ac0*/  SHF.L.U32 R162, R162, 0x1, RZ ;  /* 0x00000001a2a27819 */ /* 0x000fe400000006ff */
[----:B------:R-:W-:Y:S01]  /*3ad0*/  SHF.L.U32 R101, R61, 0x1, RZ ;  /* 0x000000013d657819 */ /* 0x000fe200000006ff */
[----:B------:R-:W-:Y:S01]  /*3ae0*/  FMUL.FTZ R61, R11, R68 ;  /* 0x000000440b3d7220 */ /* 0x000fe20000410000 */
[----:B------:R-:W-:Y:S02]  /*3af0*/  IADD3 R196, R129, 0x320, RZ ;  /* 0x0000032081c47810 */ /* 0x000fe40007ffe0ff */
[----:B------:R-:W-:Y:S02]  /*3b00*/  LEA.HI.SX32 R136, R172, R129, 0x1b ;  /* 0x00000081ac887211 */ /* 0x000fe400078fdaff */
[----:B------:R-:W-:-:S02]  /*3b10*/  SHF.L.U32 R70, R143, 0x1, RZ ;  /* 0x000000018f467819 */ /* 0x000fc400000006ff */
[----:B------:R-:W-:Y:S02]  /*3b20*/  IADD3 R202, R129, 0x340, RZ ;  /* 0x0000034081ca7810 */ /* 0x000fe40007ffe0ff */
[-C--:B------:R-:W-:Y:S02]  /*3b30*/  LEA.HI.SX32 R134, R190, R129.reuse, 0x1b ;  /* 0x00000081be867211 */ /* 0x080fe400078fdaff */
[----:B------:R-:W-:Y:S01]  /*3b40*/  SHF.L.U32 R145, R145, 0x1, RZ ;  /* 0x0000000191917819 */ /* 0x000fe200000006ff */
[----:B------:R-:W4:Y:S01]  /*3b50*/  MUFU.EX2 R63, R63 ;  /* 0x0000003f003f7308 */ /* 0x000f220000000800 */
[----:B------:R-:W-:Y:S02]  /*3b60*/  IADD3 R204, R129, 0x360, RZ ;  /* 0x0000036081cc7810 */ /* 0x000fe40007ffe0ff */
[----:B------:R-:W-:Y:S02]  /*3b70*/  LEA.HI.SX32 R135, R192, R129, 0x1b ;  /* 0x00000081c0877211 */ /* 0x000fe400078fdaff */
[----:B------:R-:W-:-:S02]  /*3b80*/  SHF.L.U32 R147, R147, 0x1, RZ ;  /* 0x0000000193937819 */ /* 0x000fc400000006ff */
[----:B------:R-:W-:Y:S01]  /*3b90*/  PRMT R224, RZ, 0x5410, R93 ;  /* 0x00005410ffe07816 */ /* 0x000fe2000000005d */
[----:B------:R-:W-:Y:S01]  /*3ba0*/  STS.U16 [R162+0x400], R123 ;  /* 0x0004007ba2007388 */ /* 0x000fe20000000400 */
[----:B------:R-:W-:Y:S02]  /*3bb0*/  IADD3 R206, R129, 0x380, RZ ;  /* 0x0000038081ce7810 */ /* 0x000fe40007ffe0ff */
[-C--:B------:R-:W-:Y:S02]  /*3bc0*/  LEA.HI.SX32 R131, R194, R129.reuse, 0x1b ;  /* 0x00000081c2837211 */ /* 0x080fe400078fdaff */
[----:B------:R-:W-:Y:S01]  /*3bd0*/  SHF.L.U32 R100, R137, 0x1, RZ ;  /* 0x0000000189647819 */ /* 0x000fe200000006ff */
[----:B------:R0:W-:Y:S01]  /*3be0*/  STS.U16 [R70+0x440], R103 ;  /* 0x0004406746007388 */ /* 0x0001e20000000400 */
[-C--:B------:R-:W-:Y:S02]  /*3bf0*/  LEA.HI.SX32 R132, R196, R129.reuse, 0x1b ;  /* 0x00000081c4847211 */ /* 0x080fe400078fdaff */
[----:B------:R-:W-:Y:S01]  /*3c00*/  SHF.L.U32 R136, R136, 0x1, RZ ;  /* 0x0000000188887819 */ /* 0x000fe200000006ff */
[----:B------:R-:W-:Y:S01]  /*3c10*/  MUFU.SIN R173, R128 ;  /* 0x0000008000ad7308 */ /* 0x000fe20000000400 */
[----:B------:R-:W-:Y:S01]  /*3c20*/  IADD3 R212, R129, 0x3c0, RZ ;  /* 0x000003c081d47810 */ /* 0x000fe20007ffe0ff */
[----:B------:R1:W-:Y:S01]  /*3c30*/  STS.U16 [R145+0x480], R102 ;  /* 0x0004806691007388 */ /* 0x0003e20000000400 */
[----:B------:R-:W-:-:S02]  /*3c40*/  LEA.HI.SX32 R133, R202, R129, 0x1b ;  /* 0x00000081ca857211 */ /* 0x000fc400078fdaff */
[----:B------:R-:W-:Y:S01]  /*3c50*/  SHF.L.U32 R134, R134, 0x1, RZ ;  /* 0x0000000186867819 */ /* 0x000fe200000006ff */
[----:B------:R-:W-:Y:S01]  /*3c60*/  STS.U16 [R147+0x4c0], R108 ;  /* 0x0004c06c93007388 */ /* 0x000fe20000000400 */
[----:B------:R-:W-:Y:S01]  /*3c70*/  LEA.HI.SX32 R130, R204, R129, 0x1b ;  /* 0x00000081cc827211 */ /* 0x000fe200078fdaff */
[----:B------:R1:W-:Y:S01]  /*3c80*/  MUFU.COS R174, R128 ;  /* 0x0000008000ae7308 */ /* 0x0003e20000000000 */
[----:B------:R-:W-:Y:S01]  /*3c90*/  SHF.L.U32 R135, R135, 0x1, RZ ;  /* 0x0000000187877819 */ /* 0x000fe200000006ff */
[----:B0-----:R-:W-:Y:S01]  /*3ca0*/  FMUL.FTZ R70, R12, R68 ;  /* 0x000000440c467220 */ /* 0x001fe20000410000 */
[----:B------:R-:W-:Y:S01]  /*3cb0*/  SHF.L.U32 R131, R131, 0x1, RZ ;  /* 0x0000000183837819 */ /* 0x000fe200000006ff */
[----:B------:R-:W-:Y:S01]  /*3cc0*/  FMUL.FTZ R187, R60, R187 ;  /* 0x000000bb3cbb7220 */ /* 0x000fe20000410000 */
[----:B------:R0:W-:Y:S01]  /*3cd0*/  STS.U16 [R100+0x500], R111 ;  /* 0x0005006f64007388 */ /* 0x0001e20000000400 */
[----:B------:R-:W-:Y:S02]  /*3ce0*/  FMUL.FTZ R224, R17, R224 ;  /* 0x000000e011e07220 */ /* 0x000fe40000410000 */
[----:B------:R-:W0:Y:S01]  /*3cf0*/  MUFU.EX2 R61, R61 ;  /* 0x0000003d003d7308 */ /* 0x000e220000000800 */
[----:B-1----:R-:W-:Y:S01]  /*3d00*/  LEA.HI.SX32 R128, R206, R129, 0x1b ;  /* 0x00000081ce807211 */ /* 0x002fe200078fdaff */
[----:B------:R-:W-:Y:S01]  /*3d10*/  STS.U16 [R136+0x540], R109 ;  /* 0x0005406d88007388 */ /* 0x000fe20000000400 */
[----:B------:R-:W-:Y:S01]  /*3d20*/  SHF.L.U32 R71, R132, 0x1, RZ ;  /* 0x0000000184477819 */ /* 0x000fe200000006ff */
[----:B------:R-:W-:Y:S01]  /*3d30*/  FMUL.FTZ R188, R60, R188 ;  /* 0x000000bc3cbc7220 */ /* 0x000fe20000410000 */
[----:B------:R-:W-:Y:S01]  /*3d40*/  SHF.L.U32 R102, R133, 0x1, RZ ;  /* 0x0000000185667819 */ /* 0x000fe200000006ff */
[----:B------:R-:W-:Y:S02]  /*3d50*/  STS.U16 [R134+0x580], R115 ;  /* 0x0005807386007388 */ /* 0x000fe40000000400 */
[----:B------:R-:W-:Y:S01]  /*3d60*/  MUFU.SIN R175, R127 ;  /* 0x0000007f00af7308 */ /* 0x000fe20000000400 */
[----:B------:R-:W-:Y:S01]  /*3d70*/  SHF.L.U32 R130, R130, 0x1, RZ ;  /* 0x0000000182827819 */ /* 0x000fe200000006ff */
[C---:B------:R-:W-:Y:S01]  /*3d80*/  FMUL.FTZ R182, R69.reuse, R182 ;  /* 0x000000b645b67220 */ /* 0x040fe20000410000 */
[----:B------:R-:W-:Y:S01]  /*3d90*/  STS.U16 [R135+0x5c0], R112 ;  /* 0x0005c07087007388 */ /* 0x000fe20000000400 */
[----:B------:R-:W-:Y:S01]  /*3da0*/  FMUL.FTZ R181, R69, R181 ;  /* 0x000000b545b57220 */ /* 0x000fe20000410000 */
[----:B------:R-:W-:-:S03]  /*3db0*/  SHF.L.U32 R99, R128, 0x1, RZ ;  /* 0x0000000180637819 */ /* 0x000fc600000006ff */
[----:B------:R1:W-:Y:S01]  /*3dc0*/  MUFU.COS R176, R127 ;  /* 0x0000007f00b07308 */ /* 0x0003e20000000000 */
[----:B------:R-:W-:Y:S01]  /*3dd0*/  FMUL.FTZ R60, R10, R68 ;  /* 0x000000440a3c7220 */ /* 0x000fe20000410000 */
[----:B------:R-:W-:Y:S01]  /*3de0*/  STS.U16 [R131+0x600], R116 ;  /* 0x0006007483007388 */ /* 0x000fe20000000400 */
[----:B------:R-:W-:Y:S01]  /*3df0*/  FMUL.FTZ R69, R224, R187 ;  /* 0x000000bbe0457220 */ /* 0x000fe20000410000 */
[----:B------:R-:W-:Y:S02]  /*3e00*/  PRMT R223, RZ, 0x5410, R92 ;  /* 0x00005410ffdf7816 */ /* 0x000fe4000000005c */
[----:B-1----:R-:W-:Y:S01]  /*3e10*/  LEA.HI.SX32 R127, R212, R129, 0x1b ;  /* 0x00000081d47f7211 */ /* 0x002fe200078fdaff */
[----:B------:R-:W-:Y:S01]  /*3e20*/  STS.U16 [R71+0x640], R118 ;  /* 0x0006407647007388 */ /* 0x000fe20000000400 */
[----:B------:R-:W1:Y:S01]  /*3e30*/  MUFU.EX2 R70, R70 ;  /* 0x0000004600467308 */ /* 0x000e620000000800 */
[----:B---3--:R-:W-:Y:S01]  /*3e40*/  FMUL.FTZ R184, R67, R184 ;  /* 0x000000b843b87220 */ /* 0x008fe20000410000 */
[----:B0-----:R-:W-:Y:S01]  /*3e50*/  SHF.L.U32 R100, R127, 0x1, RZ ;  /* 0x000000017f647819 */ /* 0x001fe200000006ff */
[----:B------:R-:W-:Y:S01]  /*3e60*/  STS.U16 [R102+0x680], R117 ;  /* 0x0006807566007388 */ /* 0x000fe20000000400 */
[----:B------:R-:W-:-:S02]  /*3e70*/  FMUL.FTZ R183, R67, R183 ;  /* 0x000000b743b77220 */ /* 0x000fc40000410000 */
[----:B------:R-:W-:Y:S01]  /*3e80*/  FMUL.FTZ R67, RZ, R187 ;  /* 0x000000bbff437220 */ /* 0x000fe20000410000 */
[----:B------:R-:W-:Y:S01]  /*3e90*/  STS.U16 [R130+0x6c0], R119 ;  /* 0x0006c07782007388 */ /* 0x000fe20000000400 */
[----:B------:R-:W-:Y:S01]  /*3ea0*/  FFMA.FTZ R69, RZ, R188, R69 ;  /* 0x000000bcff457223 */ /* 0x000fe20000010045 */
[----:B------:R-:W0:Y:S02]  /*3eb0*/  MUFU.EX2 R60, R60 ;  /* 0x0000003c003c7308 */ /* 0x000e240000000800 */
[----:B------:R-:W-:Y:S01]  /*3ec0*/  STS.U16 [R99+0x700], R122 ;  /* 0x0007007a63007388 */ /* 0x000fe20000000400 */
[----:B----4-:R-:W-:-:S03]  /*3ed0*/  FMUL.FTZ R185, R63, R185 ;  /* 0x000000b93fb97220 */ /* 0x010fc60000410000 */
[----:B------:R-:W-:Y:S01]  /*3ee0*/  STS.U16 [R101+0x740], R126 ;  /* 0x0007407e65007388 */ /* 0x000fe20000000400 */
[----:B------:R-:W-:Y:S02]  /*3ef0*/  FMUL.FTZ R223, R16, R223 ;  /* 0x000000df10df7220 */ /* 0x000fe40000410000 */
[----:B------:R-:W-:Y:S01]  /*3f00*/  FADD.FTZ R69, RZ, R69 ;  /* 0x00000045ff457221 */ /* 0x000fe20000010000 */
[----:B------:R3:W-:Y:S01]  /*3f10*/  STS.U16 [R100+0x780], R121 ;  /* 0x0007807964007388 */ /* 0x0007e20000000400 */
[C---:B------:R-:W-:Y:S02]  /*3f20*/  FMUL.FTZ R178, R61.reuse, R178 ;  /* 0x000000b23db27220 */ /* 0x040fe40000410000 */
[----:B------:R-:W-:Y:S02]  /*3f30*/  FMUL.FTZ R177, R61, R177 ;  /* 0x000000b13db17220 */ /* 0x000fe40000410000 */
[----:B------:R-:W-:Y:S02]  /*3f40*/  FMUL.FTZ R186, R63, R186 ;  /* 0x000000ba3fba7220 */ /* 0x000fe40000410000 */
[----:B---3--:R-:W-:-:S02]  /*3f50*/  FFMA.FTZ R100, R224, R188, -R67 ;  /* 0x000000bce0647223 */ /* 0x008fc40000010843 */
[----:B------:R-:W-:Y:S02]  /*3f60*/  FMUL.FTZ R61, R185, R69 ;  /* 0x00000045b93d7220 */ /* 0x000fe40000410000 */
[----:B------:R-:W-:Y:S02]  /*3f70*/  FADD.FTZ R100, R223, R100 ;  /* 0x00000064df647221 */ /* 0x000fe40000010000 */
[----:B-1----:R-:W-:Y:S02]  /*3f80*/  FMUL.FTZ R180, R70, R180 ;  /* 0x000000b446b47220 */ /* 0x002fe40000410000 */
[----:B------:R-:W-:Y:S02]  /*3f90*/  FFMA.FTZ R67, R186, R100, -R61 ;  /* 0x00000064ba437223 */ /* 0x000fe4000001083d */
[----:B------:R-:W-:Y:S02]  /*3fa0*/  FMUL.FTZ R61, R8, R68 ;  /* 0x00000044083d7220 */ /* 0x000fe40000410000 */
[----:B------:R-:W-:-:S02]  /*3fb0*/  FMUL.FTZ R179, R70, R179 ;  /* 0x000000b346b37220 */ /* 0x000fc40000410000 */
[----:B------:R-:W-:Y:S01]  /*3fc0*/  FMUL.FTZ R70, R185, R100 ;  /* 0x00000064b9467220 */ /* 0x000fe20000410000 */
[----:B------:R-:W-:Y:S01]  /*3fd0*/  PRMT R222, RZ, 0x5410, R91 ;  /* 0x00005410ffde7816 */ /* 0x000fe2000000005b */
[C---:B0-----:R-:W-:Y:S01]  /*3fe0*/  FMUL.FTZ R176, R60.reuse, R176 ;  /* 0x000000b03cb07220 */ /* 0x041fe20000410000 */
[----:B------:R-:W-:Y:S01]  /*3ff0*/  MUFU.SIN R171, R151 ;  /* 0x0000009700ab7308 */ /* 0x000fe20000000400 */
[----:B------:R-:W-:Y:S02]  /*4000*/  FMUL.FTZ R175, R60, R175 ;  /* 0x000000af3caf7220 */ /* 0x000fe40000410000 */
[-C--:B------:R-:W-:Y:S02]  /*4010*/  FMUL.FTZ R63, R9, R68.reuse ;  /* 0x00000044093f7220 */ /* 0x080fe40000410000 */
[----:B------:R-:W-:Y:S02]  /*4020*/  FFMA.FTZ R70, R186, R69, R70 ;  /* 0x00000045ba467223 */ /* 0x000fe40000010046 */
[----:B------:R-:W-:Y:S01]  /*4030*/  FMUL.FTZ R60, R17, R68 ;  /* 0x00000044113c7220 */ /* 0x000fe20000410000 */
[----:B------:R-:W-:Y:S01]  /*4040*/  MUFU.COS R172, R151 ;  /* 0x0000009700ac7308 */ /* 0x000fe20000000000 */
[----:B------:R-:W-:Y:S01]  /*4050*/  FMUL.FTZ R222, R15, R222 ;  /* 0x000000de0fde7220 */ /* 0x000fe20000410000 */
[----:B------:R-:W-:Y:S01]  /*4060*/  ISETP.NE.AND P1, PT, R98, RZ, PT ;  /* 0x000000ff6200720c */ /* 0x000fe20003f25270 */
[----:B------:R-:W-:-:S05]  /*4070*/  FADD.FTZ R70, RZ, R70 ;  /* 0x00000046ff467221 */ /* 0x000fca0000010000 */
[----:B------:R-:W0:Y:S01]  /*4080*/  MUFU.EX2 R61, R61 ;  /* 0x0000003d003d7308 */ /* 0x000e220000000800 */
[----:B------:R-:W-:Y:S02]  /*4090*/  FADD.FTZ R67, R222, R67 ;  /* 0x00000043de437221 */ /* 0x000fe40000010000 */
[----:B------:R-:W-:-:S05]  /*40a0*/  FMUL.FTZ R69, R183, R70 ;  /* 0x00000046b7457220 */ /* 0x000fca0000410000 */
[----:B------:R-:W1:Y:S01]  /*40b0*/  MUFU.EX2 R63, R63 ;  /* 0x0000003f003f7308 */ /* 0x000e620000000800 */
[----:B------:R-:W-:Y:S01]  /*40c0*/  IADD3 R214, R129, 0x3e0, RZ ;  /* 0x000003e081d67810 */ /* 0x000fe20007ffe0ff */
[----:B------:R-:W-:-:S06]  /*40d0*/  FFMA.FTZ R100, R184, R67, -R69 ;  /* 0x00000043b8647223 */ /* 0x000fcc0000010845 */
[----:B------:R-:W3:Y:S01]  /*40e0*/  MUFU.EX2 R60, R60 ;  /* 0x0000003c003c7308 */ /* 0x000ee20000000800 */
[----:B------:R-:W-:Y:S02]  /*40f0*/  MOV R69, UR32 ;  /* 0x0000002000457c02 */ /* 0x000fe40008000f00 */
[----:B------:R-:W-:Y:S01]  /*4100*/  LEA R62, R97, R62, 0x5 ;  /* 0x0000003e613e7211 */ /* 0x000fe200078e28ff */
[----:B------:R-:W-:Y:S01]  /*4110*/  FMUL.FTZ R71, R183, R67 ;  /* 0x00000043b7477220 */ /* 0x000fe20000410000 */
[----:B------:R-:W-:Y:S01]  /*4120*/  LEA.HI.SX32 R129, R214, R129, 0x1b ;  /* 0x00000081d6817211 */ /* 0x000fe200078fdaff */
[C---:B0-----:R-:W-:Y:S01]  /*4130*/  FMUL.FTZ R172, R61.reuse, R172 ;  /* 0x000000ac3dac7220 */ /* 0x041fe20000410000 */
[----:B------:R-:W-:Y:S01]  /*4140*/  PRMT R221, RZ, 0x5410, R90 ;  /* 0x00005410ffdd7816 */ /* 0x000fe2000000005a */
[----:B------:R-:W-:Y:S01]  /*4150*/  FMUL.FTZ R171, R61, R171 ;  /* 0x000000ab3dab7220 */ /* 0x000fe20000410000 */
[----:B------:R-:W-:Y:S02]  /*4160*/  LEA R61, R69, UR7, 0x8 ;  /* 0x00000007453d7c11 */ /* 0x000fe4000f8e40ff */
[----:B------:R-:W-:-:S02]  /*4170*/  LEA.HI.SX32 R62, R62, R62, 0x1b ;  /* 0x0000003e3e3e7211 */ /* 0x000fc400078fdaff */
[----:B------:R-:W-:Y:S01]  /*4180*/  @P1 IADD3 R61, R98, 0x200, RZ ;  /* 0x00000200623d1810 */ /* 0x000fe20007ffe0ff */
[----:B------:R-:W-:Y:S01]  /*4190*/  FFMA.FTZ R71, R184, R70, R71 ;  /* 0x00000046b8477223 */ /* 0x000fe20000010047 */
[----:B------:R-:W-:Y:S01]  /*41a0*/  SHF.L.U32 R129, R129, 0x1, RZ ;  /* 0x0000000181817819 */ /* 0x000fe200000006ff */
[----:B------:R-:W-:Y:S01]  /*41b0*/  MUFU.SIN R161, R104 ;  /* 0x0000006800a17308 */ /* 0x000fe20000000400 */
[----:B------:R-:W-:Y:S01]  /*41c0*/  FMUL.FTZ R221, R14, R221 ;  /* 0x000000dd0edd7220 */ /* 0x000fe20000410000 */
[----:B------:R-:W-:Y:S01]  /*41d0*/  SHF.L.U32 R69, R62, 0x1, RZ ;  /* 0x000000013e457819 */ /* 0x000fe200000006ff */
[C---:B-1----:R-:W-:Y:S02]  /*41e0*/  FMUL.FTZ R174, R63.reuse, R174 ;  /* 0x000000ae3fae7220 */ /* 0x042fe40000410000 */
[----:B------:R-:W-:Y:S02]  /*41f0*/  FMUL.FTZ R173, R63, R173 ;  /* 0x000000ad3fad7220 */ /* 0x000fe40000410000 */
[C---:B---3--:R-:W-:Y:S01]  /*4200*/  FMUL.FTZ R124, R60.reuse, R124 ;  /* 0x0000007c3c7c7220 */ /* 0x048fe20000410000 */
[----:B------:R0:W-:Y:S01]  /*4210*/  MUFU.COS R162, R104 ;  /* 0x0000006800a27308 */ /* 0x0001e20000000000 */
[----:B------:R-:W-:Y:S01]  /*4220*/  FMUL.FTZ R125, R60, R125 ;  /* 0x0000007d3c7d7220 */ /* 0x000fe20000410000 */
[----:B------:R-:W-:Y:S01]  /*4230*/  STS.U16 [R129+0x7c0], R120 ;  /* 0x0007c07881007388 */ /* 0x000fe20000000400 */
[----:B------:R-:W-:Y:S01]  /*4240*/  FMUL.FTZ R63, R2, UR41 ;  /* 0x00000029023f7c20 */ /* 0x000fe20008410000 */
[----:B------:R-:W-:-:S06]  /*4250*/  NOP ;  /* 0x0000000000007918 */ /* 0x000fcc0000000000 */
[----:B0-----:R-:W-:Y:S01]  /*4260*/  SHF.L.U32 R104, R61, 0x3, RZ ;  /* 0x000000033d687819 */ /* 0x001fe200000006ff */
[----:B------:R-:W-:Y:S01]  /*4270*/  FADD.FTZ R71, RZ, R71 ;  /* 0x00000047ff477221 */ /* 0x000fe20000010000 */
[----:B------:R-:W-:Y:S01]  /*4280*/  MUFU.SIN R169, R153 ;  /* 0x0000009900a97308 */ /* 0x000fe20000000400 */
[----:B------:R-:W-:Y:S01]  /*4290*/  FADD.FTZ R100, R221, R100 ;  /* 0x00000064dd647221 */ /* 0x000fe20000010000 */
[----:B------:R-:W-:Y:S01]  /*42a0*/  LDS.U16 R158, [R69] ;  /* 0x00000000459e7984 */ /* 0x000fe20000000400 */
[----:B------:R-:W-:Y:S01]  /*42b0*/  FMUL.RZ R103, R63, 0.15915493667125701904 ;  /* 0x3e22f9833f677820 */ /* 0x000fe2000040c000 */
[----:B------:R-:W-:Y:S02]  /*42c0*/  PRMT R220, RZ, 0x5410, R89 ;  /* 0x00005410ffdc7816 */ /* 0x000fe40000000059 */
[----:B------:R-:W0:Y:S02]  /*42d0*/  LDS.U16 R157, [R69+0x2] ;  /* 0x00000200459d7984 */ /* 0x000e240000000400 */
[----:B------:R1:W-:Y:S02]  /*42e0*/  MUFU.COS R170, R153 ;  /* 0x0000009900aa7308 */ /* 0x0003e40000000000 */
[----:B------:R-:W-:Y:S01]  /*42f0*/  LDS.U16 R154, [R69+0x4] ;  /* 0x00000400459a7984 */ /* 0x000fe20000000400 */
[----:B------:R-:W-:-:S03]  /*4300*/  FMUL.FTZ R63, R181, R71 ;  /* 0x00000047b53f7220 */ /* 0x000fc60000410000 */
[----:B------:R-:W-:Y:S01]  /*4310*/  LDS.U16 R152, [R69+0x8] ;  /* 0x0000080045987984 */ /* 0x000fe20000000400 */
[----:B------:R-:W-:-:S03]  /*4320*/  FMUL.FTZ R67, R181, R100 ;  /* 0x00000064b5437220 */ /* 0x000fc60000410000 */
[----:B-1----:R-:W-:Y:S04]  /*4330*/  LDS.U16 R153, [R69+0x6] ;  /* 0x0000060045997984 */ /* 0x002fe80000000400 */
[----:B------:R-:W1:Y:S04]  /*4340*/  LDS.U16 R151, [R69+0xa] ;  /* 0x00000a0045977984 */ /* 0x000e680000000400 */
[----:B------:R-:W-:Y:S04]  /*4350*/  LDS.U16 R146, [R69+0xc] ;  /* 0x00000c0045927984 */ /* 0x000fe80000000400 */
        /* <DEDUP_REMOVED lines=10> */
[----:B------:R-:W0:Y:S04]  /*4400*/  LDS.U16 R127, [R69+0x22] ;  /* 0x00002200457f7984 */ /* 0x000e280000000400 */
        /* <DEDUP_REMOVED lines=9> */
[----:B------:R-:W0:Y:S04]  /*44a0*/  LDS.U16 R102, [R69+0x36] ;  /* 0x0000360045667984 */ /* 0x000e280000000400 */
[----:B------:R-:W0:Y:S04]  /*44b0*/  LDS.U16 R189, [R69+0x38] ;  /* 0x0000380045bd7984 */ /* 0x000e280000000400 */
[----:B------:R-:W0:Y:S04]  /*44c0*/  LDS.U16 R190, [R69+0x3a] ;  /* 0x00003a0045be7984 */ /* 0x000e280000000400 */
[----:B------:R-:W0:Y:S04]  /*44d0*/  LDS.U16 R191, [R69+0x3c] ;  /* 0x00003c0045bf7984 */ /* 0x000e280000000400 */
[----:B------:R-:W0:Y:S04]  /*44e0*/  LDS.U16 R192, [R69+0x3e] ;  /* 0x00003e0045c07984 */ /* 0x000e280000000400 */
[----:B------:R1:W-:Y:S01]  /*44f0*/  STS.64 [R104+0x39e0], R124 ;  /* 0x0039e07c68007388 */ /* 0x0003e20000000a00 */
[----:B------:R-:W-:-:S02]  /*4500*/  FFMA.FTZ R105, R182, R100, -R63 ;  /* 0x00000064b6697223 */ /* 0x000fc4000001083f */
[----:B------:R-:W-:Y:S02]  /*4510*/  FFMA.FTZ R100, R182, R71, R67 ;  /* 0x00000047b6647223 */ /* 0x000fe40000010043 */
[----:B------:R-:W-:Y:S01]  /*4520*/  FMUL.FTZ R220, R13, R220 ;  /* 0x000000dc0ddc7220 */ /* 0x000fe20000410000 */
[----:B------:R-:W-:Y:S01]  /*4530*/  HFMA2.MMA R67, -RZ, RZ, 0, 9.5367431640625e-07 ;  /* 0x00000010ff437435 */ /* 0x000fe200000001ff */
[----:B------:R-:W-:Y:S02]  /*4540*/  FMUL.FTZ R60, R7, R68 ;  /* 0x00000044073c7220 */ /* 0x000fe40000410000 */
[----:B------:R-:W-:Y:S02]  /*4550*/  FADD.FTZ R105, R220, R105 ;  /* 0x00000069dc697221 */ /* 0x000fe40000010000 */
[----:B-1----:R-:W-:Y:S01]  /*4560*/  FADD.FTZ R104, RZ, R100 ;  /* 0x00000064ff687221 */ /* 0x002fe20000010000 */
[----:B------:R-:W-:Y:S01]  /*4570*/  PRMT R219, RZ, 0x5410, R88 ;  /* 0x00005410ffdb7816 */ /* 0x000fe20000000058 */
[----:B------:R1:W-:Y:S01]  /*4580*/  MUFU.EX2 R70, R60 ;  /* 0x0000003c00467308 */ /* 0x0003e20000000800 */
[----:B------:R-:W-:-:S02]  /*4590*/  FMUL.FTZ R111, R179, R105 ;  /* 0x00000069b36f7220 */ /* 0x000fc40000410000 */
[----:B------:R-:W-:Y:S02]  /*45a0*/  FMUL.FTZ R106, R179, R104 ;  /* 0x00000068b36a7220 */ /* 0x000fe40000410000 */
[-C--:B------:R-:W-:Y:S02]  /*45b0*/  FMUL.FTZ R71, R6, R68.reuse ;  /* 0x0000004406477220 */ /* 0x080fe40000410000 */
[-C--:B------:R-:W-:Y:S01]  /*45c0*/  FMUL.FTZ R69, R4, R68.reuse ;  /* 0x0000004404457220 */ /* 0x080fe20000410000 */
[----:B-1----:R-:W-:Y:S01]  /*45d0*/  HFMA2.MMA R60, -RZ, RZ, 1.875, 0 ;  /* 0x3f800000ff3c7435 */ /* 0x002fe200000001ff */
[-C--:B------:R-:W-:Y:S01]  /*45e0*/  FMUL.FTZ R99, R5, R68.reuse ;  /* 0x0000004405637220 */ /* 0x080fe20000410000 */
[----:B------:R-:W-:Y:S01]  /*45f0*/  MOV R61, RZ ;  /* 0x000000ff003d7202 */ /* 0x000fe20000000f00 */
[----:B------:R-:W-:Y:S01]  /*4600*/  FMUL.FTZ R100, R3, R68 ;  /* 0x0000004403647220 */ /* 0x000fe20000410000 */
[----:B------:R-:W-:Y:S01]  /*4610*/  CS2R R62, SRZ ;  /* 0x00000000003e7805 */ /* 0x000fe2000001ff00 */
[----:B------:R-:W-:-:S02]  /*4620*/  FFMA.FTZ R106, R180, R105, -R106 ;  /* 0x00000069b46a7223 */ /* 0x000fc4000001086a */
[----:B------:R-:W-:Y:S02]  /*4630*/  FFMA.FTZ R111, R180, R104, R111 ;  /* 0x00000068b46f7223 */ /* 0x000fe4000001006f */
[----:B------:R-:W-:Y:S02]  /*4640*/  FMUL.FTZ R219, R12, R219 ;  /* 0x000000db0cdb7220 */ /* 0x000fe40000410000 */
[----:B------:R-:W-:Y:S01]  /*4650*/  FMUL.FTZ R68, R2, R68 ;  /* 0x0000004402447220 */ /* 0x000fe20000410000 */
[----:B------:R-:W-:Y:S01]  /*4660*/  MUFU.SIN R167, R139 ;  /* 0x0000008b00a77308 */ /* 0x000fe20000000400 */
[----:B------:R-:W-:Y:S01]  /*4670*/  @!P0 IMAD.WIDE R66, R66, R67, UR10 ;  /* 0x0000000a42428e25 */ /* 0x000fe2000f8e0243 */
[----:B------:R-:W-:Y:S03]  /*4680*/  BAR.SYNC.DEFER_BLOCKING 0x0 ;  /* 0x0000000000007b1d */ /* 0x000fe60000010000 */
[----:B------:R-:W-:-:S02]  /*4690*/  FADD.FTZ R111, RZ, R111 ;  /* 0x0000006fff6f7221 */ /* 0x000fc40000010000 */
[----:B------:R-:W-:Y:S01]  /*46a0*/  FADD.FTZ R106, R219, R106 ;  /* 0x0000006adb6a7221 */ /* 0x000fe20000010000 */
[----:B------:R-:W-:Y:S01]  /*46b0*/  MUFU.COS R168, R139 ;  /* 0x0000008b00a87308 */ /* 0x000fe20000000000 */
[----:B------:R-:W-:-:S07]  /*46c0*/  PRMT R218, RZ, 0x5410, R87 ;  /* 0x00005410ffda7816 */ /* 0x000fce0000000057 */
[----:B------:R-:W1:Y:S08]  /*46d0*/  MUFU.EX2 R71, R71 ;  /* 0x0000004700477308 */ /* 0x000e700000000800 */
[----:B------:R-:W0:Y:S01]  /*46e0*/  MUFU.EX2 R69, R69 ;  /* 0x0000004500457308 */ /* 0x000e220000000800 */
[----:B------:R1:W5:Y:S07]  /*46f0*/  @!P0 LDG.E.128 R60, [R66.64] ;  /* 0x0000001e423c8981 */ /* 0x00036e000c1e1d00 */
[----:B------:R-:W-:Y:S01]  /*4700*/  MUFU.SIN R159, R103 ;  /* 0x00000067009f7308 */ /* 0x000fe20000000400 */
[----:B-1----:R-:W-:-:S02]  /*4710*/  FMUL.FTZ R67, R177, R111 ;  /* 0x0000006fb1437220 */ /* 0x002fc40000410000 */
[----:B------:R-:W-:-:S05]  /*4720*/  FMUL.FTZ R66, R177, R106 ;  /* 0x0000006ab1427220 */ /* 0x000fca0000410000 */
[----:B------:R-:W-:Y:S01]  /*4730*/  MUFU.COS R103, R103 ;  /* 0x0000006700677308 */ /* 0x000fe20000000000 */
[C---:B------:R-:W-:Y:S02]  /*4740*/  FFMA.FTZ R67, R178.reuse, R106, -R67 ;  /* 0x0000006ab2437223 */ /* 0x040fe40000010843 */
[----:B------:R-:W-:-:S05]  /*4750*/  FFMA.FTZ R66, R178, R111, R66 ;  /* 0x0000006fb2427223 */ /* 0x000fca0000010042 */
[----:B------:R-:W1:Y:S01]  /*4760*/  MUFU.EX2 R68, R68 ;  /* 0x0000004400447308 */ /* 0x000e620000000800 */
[----:B------:R-:W-:Y:S02]  /*4770*/  FMUL.FTZ R218, R11, R218 ;  /* 0x000000da0bda7220 */ /* 0x000fe40000410000 */
[----:B------:R-:W-:Y:S02]  /*4780*/  FADD.FTZ R66, RZ, R66 ;  /* 0x00000042ff427221 */ /* 0x000fe40000010000 */
[----:B------:R-:W-:Y:S02]  /*4790*/  FADD.FTZ R67, R218, R67 ;  /* 0x00000043da437221 */ /* 0x000fe40000010000 */
[C---:B------:R-:W-:Y:S02]  /*47a0*/  FMUL.FTZ R168, R71.reuse, R168 ;  /* 0x000000a847a87220 */ /* 0x040fe40000410000 */
[----:B------:R-:W-:Y:S02]  /*47b0*/  FMUL.FTZ R167, R71, R167 ;  /* 0x000000a747a77220 */ /* 0x000fe40000410000 */
[----:B0-----:R-:W-:-:S02]  /*47c0*/  FMUL.FTZ R164, R69, R164 ;  /* 0x000000a445a47220 */ /* 0x001fc40000410000 */
[----:B------:R-:W-:Y:S02]  /*47d0*/  FMUL.FTZ R163, R69, R163 ;  /* 0x000000a345a37220 */ /* 0x000fe40000410000 */
[C---:B------:R-:W-:Y:S02]  /*47e0*/  FMUL.FTZ R69, R175.reuse, R66 ;  /* 0x00000042af457220 */ /* 0x040fe40000410000 */
[----:B------:R-:W-:Y:S01]  /*47f0*/  FMUL.FTZ R71, R175, R67 ;  /* 0x00000043af477220 */ /* 0x000fe20000410000 */
[----:B------:R-:W-:Y:S01]  /*4800*/  PRMT R217, RZ, 0x5410, R86 ;  /* 0x00005410ffd97816 */ /* 0x000fe20000000056 */
[C---:B-1----:R-:W-:Y:S02]  /*4810*/  FMUL.FTZ R160, R68.reuse, R103 ;  /* 0x0000006744a07220 */ /* 0x042fe40000410000 */
[----:B------:R-:W-:Y:S02]  /*4820*/  FMUL.FTZ R159, R68, R159 ;  /* 0x0000009f449f7220 */ /* 0x000fe40000410000 */
[----:B------:R-:W-:-:S02]  /*4830*/  FFMA.FTZ R68, R176, R67, -R69 ;  /* 0x00000043b0447223 */ /* 0x000fc40000010845 */
[----:B------:R-:W-:Y:S02]  /*4840*/  FFMA.FTZ R71, R176, R66, R71 ;  /* 0x00000042b0477223 */ /* 0x000fe40000010047 */
[-C--:B------:R-:W-:Y:S02]  /*4850*/  FMUL.FTZ R66, R124, R187.reuse ;  /* 0x000000bb7c427220 */ /* 0x080fe40000410000 */
[C---:B------:R-:W-:Y:S02]  /*4860*/  FMUL.FTZ R67, R125.reuse, R187 ;  /* 0x000000bb7d437220 */ /* 0x040fe40000410000 */
[----:B------:R-:W-:Y:S02]  /*4870*/  FMUL.FTZ R217, R10, R217 ;  /* 0x000000d90ad97220 */ /* 0x000fe40000410000 */
[-C--:B------:R-:W-:Y:S02]  /*4880*/  FFMA.FTZ R66, R125, R188.reuse, R66 ;  /* 0x000000bc7d427223 */ /* 0x080fe40000010042 */
[----:B------:R-:W-:-:S02]  /*4890*/  FFMA.FTZ R67, R124, R188, -R67 ;  /* 0x000000bc7c437223 */ /* 0x000fc40000010843 */
[C---:B------:R-:W-:Y:S02]  /*48a0*/  FMUL.FTZ R170, R70.reuse, R170 ;  /* 0x000000aa46aa7220 */ /* 0x040fe40000410000 */
[----:B------:R-:W-:Y:S02]  /*48b0*/  FMUL.FTZ R169, R70, R169 ;  /* 0x000000a946a97220 */ /* 0x000fe40000410000 */
[----:B------:R-:W-:Y:S02]  /*48c0*/  FADD.FTZ R70, R217, R68 ;  /* 0x00000044d9467221 */ /* 0x000fe40000010000 */
[C---:B------:R-:W-:Y:S02]  /*48d0*/  FMUL.FTZ R68, R185.reuse, R66 ;  /* 0x00000042b9447220 */ /* 0x040fe40000410000 */
[-C--:B------:R-:W-:Y:S01]  /*48e0*/  FMUL.FTZ R69, R185, R67.reuse ;  /* 0x00000043b9457220 */ /* 0x080fe20000410000 */
[----:B------:R-:W0:Y:S01]  /*48f0*/  MUFU.EX2 R99, R99 ;  /* 0x0000006300637308 */ /* 0x000e220000000800 */
[----:B------:R-:W-:-:S02]  /*4900*/  FFMA.FTZ R68, R186, R67, -R68 ;  /* 0x00000043ba447223 */ /* 0x000fc40000010844 */
[----:B------:R-:W-:Y:S02]  /*4910*/  FFMA.FTZ R69, R186, R66, R69 ;  /* 0x00000042ba457223 */ /* 0x000fe40000010045 */
[CC--:B------:R-:W-:Y:S02]  /*4920*/  FMUL.FTZ R66, R183.reuse, R68.reuse ;  /* 0x00000044b7427220 */ /* 0x0c0fe40000410000 */
[-C--:B------:R-:W-:Y:S01]  /*4930*/  FMUL.FTZ R67, R183, R69.reuse ;  /* 0x00000045b7437220 */ /* 0x080fe20000410000 */
[----:B------:R-:W1:Y:S01]  /*4940*/  MUFU.EX2 R100, R100 ;  /* 0x0000006400647308 */ /* 0x000e620000000800 */
[C---:B------:R-:W-:Y:S02]  /*4950*/  FFMA.FTZ R66, R184.reuse, R69, R66 ;  /* 0x00000045b8427223 */ /* 0x040fe40000010042 */
[----:B------:R-:W-:Y:S02]  /*4960*/  FFMA.FTZ R67, R184, R68, -R67 ;  /* 0x00000044b8437223 */ /* 0x000fe40000010843 */
[----:B------:R-:W-:-:S02]  /*4970*/  FMUL.FTZ R68, R181, R66 ;  /* 0x00000042b5447220 */ /* 0x000fc40000410000 */
[----:B------:R-:W-:Y:S02]  /*4980*/  FMUL.FTZ R69, R181, R67 ;  /* 0x00000043b5457220 */ /* 0x000fe40000410000 */
[----:B------:R-:W-:Y:S01]  /*4990*/  FADD.FTZ R71, RZ, R71 ;  /* 0x00000047ff477221 */ /* 0x000fe20000010000 */
[----:B------:R-:W-:Y:S01]  /*49a0*/  PRMT R216, RZ, 0x5410, R85 ;  /* 0x00005410ffd87816 */ /* 0x000fe20000000055 */
[C---:B0-----:R-:W-:Y:S02]  /*49b0*/  FMUL.FTZ R166, R99.reuse, R166 ;  /* 0x000000a663a67220 */ /* 0x041fe40000410000 */
[----:B------:R-:W-:Y:S02]  /*49c0*/  FMUL.FTZ R165, R99, R165 ;  /* 0x000000a563a57220 */ /* 0x000fe40000410000 */
[C---:B------:R-:W-:Y:S02]  /*49d0*/  FFMA.FTZ R68, R182.reuse, R67, -R68 ;  /* 0x00000043b6447223 */ /* 0x040fe40000010844 */
[----:B------:R-:W-:-:S02]  /*49e0*/  FFMA.FTZ R69, R182, R66, R69 ;  /* 0x00000042b6457223 */ /* 0x000fc40000010045 */
[----:B------:R-:W-:Y:S02]  /*49f0*/  FMUL.FTZ R99, R173, R71 ;  /* 0x00000047ad637220 */ /* 0x000fe40000410000 */
[C---:B-1----:R-:W-:Y:S02]  /*4a00*/  FMUL.FTZ R162, R100.reuse, R162 ;  /* 0x000000a264a27220 */ /* 0x042fe40000410000 */
[----:B------:R-:W-:Y:S02]  /*4a10*/  FMUL.FTZ R161, R100, R161 ;  /* 0x000000a164a17220 */ /* 0x000fe40000410000 */
[C---:B------:R-:W-:Y:S02]  /*4a20*/  FMUL.FTZ R66, R179.reuse, R68 ;  /* 0x00000044b3427220 */ /* 0x040fe40000410000 */
[----:B------:R-:W-:Y:S02]  /*4a30*/  FMUL.FTZ R67, R179, R69 ;  /* 0x00000045b3437220 */ /* 0x000fe40000410000 */
[----:B------:R-:W-:-:S02]  /*4a40*/  FMUL.FTZ R100, R173, R70 ;  /* 0x00000046ad647220 */ /* 0x000fc40000410000 */
[----:B------:R-:W-:Y:S02]  /*4a50*/  FFMA.FTZ R99, R174, R70, -R99 ;  /* 0x00000046ae637223 */ /* 0x000fe40000010863 */
[----:B------:R-:W-:Y:S02]  /*4a60*/  FMUL.FTZ R216, R9, R216 ;  /* 0x000000d809d87220 */ /* 0x000fe40000410000 */
[C---:B------:R-:W-:Y:S02]  /*4a70*/  FFMA.FTZ R66, R180.reuse, R69, R66 ;  /* 0x00000045b4427223 */ /* 0x040fe40000010042 */
[----:B------:R-:W-:Y:S02]  /*4a80*/  FFMA.FTZ R67, R180, R68, -R67 ;  /* 0x00000044b4437223 */ /* 0x000fe40000010843 */
[----:B------:R-:W-:Y:S02]  /*4a90*/  FFMA.FTZ R100, R174, R71, R100 ;  /* 0x00000047ae647223 */ /* 0x000fe40000010064 */
[----:B------:R-:W-:-:S02]  /*4aa0*/  FADD.FTZ R99, R216, R99 ;  /* 0x00000063d8637221 */ /* 0x000fc40000010000 */
[CC--:B------:R-:W-:Y:S02]  /*4ab0*/  FMUL.FTZ R68, R177.reuse, R66.reuse ;  /* 0x00000042b1447220 */ /* 0x0c0fe40000410000 */
[----:B------:R-:W-:Y:S02]  /*4ac0*/  FMUL.FTZ R69, R177, R67 ;  /* 0x00000043b1457220 */ /* 0x000fe40000410000 */
[----:B------:R-:W-:Y:S02]  /*4ad0*/  FADD.FTZ R100, RZ, R100 ;  /* 0x00000064ff647221 */ /* 0x000fe40000010000 */
[----:B------:R-:W-:Y:S01]  /*4ae0*/  FMUL.FTZ R71, R171, R99 ;  /* 0x00000063ab477220 */ /* 0x000fe20000410000 */
[----:B------:R-:W-:Y:S01]  /*4af0*/  PRMT R215, RZ, 0x5410, R84 ;  /* 0x00005410ffd77816 */ /* 0x000fe20000000054 */
[C---:B------:R-:W-:Y:S02]  /*4b00*/  FFMA.FTZ R68, R178.reuse, R67, -R68 ;  /* 0x00000043b2447223 */ /* 0x040fe40000010844 */
[----:B------:R-:W-:-:S02]  /*4b10*/  FFMA.FTZ R69, R178, R66, R69 ;  /* 0x00000042b2457223 */ /* 0x000fc40000010045 */
[-C--:B------:R-:W-:Y:S02]  /*4b20*/  FMUL.FTZ R70, R171, R100.reuse ;  /* 0x00000064ab467220 */ /* 0x080fe40000410000 */
[C---:B------:R-:W-:Y:S02]  /*4b30*/  FFMA.FTZ R71, R172.reuse, R100, R71 ;  /* 0x00000064ac477223 */ /* 0x040fe40000010047 */
[C---:B------:R-:W-:Y:S02]  /*4b40*/  FMUL.FTZ R66, R175.reuse, R68 ;  /* 0x00000044af427220 */ /* 0x040fe40000410000 */
[----:B------:R-:W-:Y:S02]  /*4b50*/  FMUL.FTZ R67, R175, R69 ;  /* 0x00000045af437220 */ /* 0x000fe40000410000 */
[----:B------:R-:W-:Y:S02]  /*4b60*/  FFMA.FTZ R70, R172, R99, -R70 ;  /* 0x00000063ac467223 */ /* 0x000fe40000010846 */
[----:B------:R-:W-:-:S02]  /*4b70*/  FMUL.FTZ R215, R8, R215 ;  /* 0x000000d708d77220 */ /* 0x000fc40000410000 */
[----:B------:R-:W-:Y:S01]  /*4b80*/  FADD.FTZ R71, RZ, R71 ;  /* 0x00000047ff477221 */ /* 0x000fe20000010000 */
[----:B------:R-:W-:Y:S01]  /*4b90*/  PRMT R202, RZ, 0x5410, R83 ;  /* 0x00005410ffca7816 */ /* 0x000fe20000000053 */
[C---:B------:R-:W-:Y:S02]  /*4ba0*/  FFMA.FTZ R66, R176.reuse, R69, R66 ;  /* 0x00000045b0427223 */ /* 0x040fe40000010042 */
[----:B------:R-:W-:Y:S02]  /*4bb0*/  FFMA.FTZ R67, R176, R68, -R67 ;  /* 0x00000044b0437223 */ /* 0x000fe40000010843 */
[----:B------:R-:W-:Y:S02]  /*4bc0*/  FADD.FTZ R70, R215, R70 ;  /* 0x00000046d7467221 */ /* 0x000fe40000010000 */
[----:B------:R-:W-:Y:S02]  /*4bd0*/  FMUL.FTZ R99, R169, R71 ;  /* 0x00000047a9637220 */ /* 0x000fe40000410000 */
[----:B------:R-:W-:-:S02]  /*4be0*/  FMUL.FTZ R68, R173, R66 ;  /* 0x00000042ad447220 */ /* 0x000fc40000410000 */
[-C--:B------:R-:W-:Y:S02]  /*4bf0*/  FMUL.FTZ R69, R173, R67.reuse ;  /* 0x00000043ad457220 */ /* 0x080fe40000410000 */
[-C--:B------:R-:W-:Y:S02]  /*4c00*/  FMUL.FTZ R100, R169, R70.reuse ;  /* 0x00000046a9647220 */ /* 0x080fe40000410000 */
[----:B------:R-:W-:Y:S02]  /*4c10*/  FFMA.FTZ R99, R170, R70, -R99 ;  /* 0x00000046aa637223 */ /* 0x000fe40000010863 */
        /* <DEDUP_REMOVED lines=8> */
[----:B------:R-:W-:Y:S01]  /*4ca0*/  FMUL.FTZ R71, R167, R99 ;  /* 0x00000063a7477220 */ /* 0x000fe20000410000 */
[----:B------:R-:W-:Y:S01]  /*4cb0*/  PRMT R203, RZ, 0x5410, R82 ;  /* 0x00005410ffcb7816 */ /* 0x000fe20000000052 */
[----:B------:R-:W-:-:S02]  /*4cc0*/  FFMA.FTZ R66, R172, R69, R66 ;  /* 0x00000045ac427223 */ /* 0x000fc40000010042 */
[----:B------:R-:W-:Y:S02]  /*4cd0*/  FFMA.FTZ R67, R172, R68, -R67 ;  /* 0x00000044ac437223 */ /* 0x000fe40000010843 */
        /* <DEDUP_REMOVED lines=8> */
[C---:B------:R-:W-:Y:S02]  /*4d60*/  FFMA.FTZ R68, R170.reuse, R67, -R68 ;  /* 0x00000043aa447223 */ /* 0x040fe40000010844 */
[----:B------:R-:W-:Y:S02]  /*4d70*/  FFMA.FTZ R69, R170, R66, R69 ;  /* 0x00000042aa457223 */ /* 0x000fe40000010045 */
[----:B------:R-:W-:Y:S02]  /*4d80*/  FADD.FTZ R70, R203, R70 ;  /* 0x00000046cb467221 */ /* 0x000fe40000010000 */
[----:B------:R-:W-:-:S02]  /*4d90*/  FMUL.FTZ R99, R165, R71 ;  /* 0x00000047a5637220 */ /* 0x000fc40000410000 */
[C---:B------:R-:W-:Y:S02]  /*4da0*/  FMUL.FTZ R66, R167.reuse, R68 ;  /* 0x00000044a7427220 */ /* 0x040fe40000410000 */
[-C--:B------:R-:W-:Y:S02]  /*4db0*/  FMUL.FTZ R67, R167, R69.reuse ;  /* 0x00000045a7437220 */ /* 0x080fe40000410000 */
[-C--:B------:R-:W-:Y:S02]  /*4dc0*/  FMUL.FTZ R100, R165, R70.reuse ;  /* 0x00000046a5647220 */ /* 0x080fe40000410000 */
[----:B------:R-:W-:Y:S02]  /*4dd0*/  FFMA.FTZ R99, R166, R70, -R99 ;  /* 0x00000046a6637223 */ /* 0x000fe40000010863 */
[----:B------:R-:W-:Y:S02]  /*4de0*/  FMUL.FTZ R204, R5, R204 ;  /* 0x000000cc05cc7220 */ /* 0x000fe40000410000 */
[----:B------:R-:W-:-:S02]  /*4df0*/  FFMA.FTZ R66, R168, R69, R66 ;  /* 0x00000045a8427223 */ /* 0x000fc40000010042 */
[----:B------:R-:W-:Y:S02]  /*4e00*/  FFMA.FTZ R67, R168, R68, -R67 ;  /* 0x00000044a8437223 */ /* 0x000fe40000010843 */
[----:B------:R-:W-:Y:S02]  /*4e10*/  FFMA.FTZ R100, R166, R71, R100 ;  /* 0x00000047a6647223 */ /* 0x000fe40000010064 */
[----:B------:R-:W-:Y:S01]  /*4e20*/  FADD.FTZ R99, R204, R99 ;  /* 0x00000063cc637221 */ /* 0x000fe20000010000 */
[----:B--2---:R0:W1:Y:S01]  /*4e30*/  R2UR UR35, R65 ;  /* 0x00000000412373c2 */ /* 0x00406200000e0000 */
[C---:B------:R-:W-:Y:S02]  /*4e40*/  FMUL.FTZ R68, R165.reuse, R66 ;  /* 0x00000042a5447220 */ /* 0x040fe40000410000 */
[----:B------:R-:W-:Y:S02]  /*4e50*/  FMUL.FTZ R69, R165, R67 ;  /* 0x00000043a5457220 */ /* 0x000fe40000410000 */
[----:B------:R-:W-:-:S02]  /*4e60*/  FADD.FTZ R100, RZ, R100 ;  /* 0x00000064ff647221 */ /* 0x000fc40000010000 */
[C---:B------:R-:W-:Y:S01]  /*4e70*/  FMUL.FTZ R71, R163.reuse, R99 ;  /* 0x00000063a3477220 */ /* 0x040fe20000410000 */
[----:B------:R2:W0:Y:S01]  /*4e80*/  R2UR UR34, R64 ;  /* 0x00000000402273c2 */ /* 0x00042200000e0000 */
[C---:B------:R-:W-:Y:S01]  /*4e90*/  FFMA.FTZ R68, R166.reuse, R67, -R68 ;  /* 0x00000043a6447223 */ /* 0x040fe20000010844 */
[----:B------:R-:W-:Y:S01]  /*4ea0*/  PRMT R207, RZ, 0x5410, R80 ;  /* 0x00005410ffcf7816 */ /* 0x000fe20000000050 */
[----:B------:R-:W-:Y:S02]  /*4eb0*/  FFMA.FTZ R69, R166, R66, R69 ;  /* 0x00000042a6457223 */ /* 0x000fe40000010045 */
[CC--:B------:R-:W-:Y:S02]  /*4ec0*/  FMUL.FTZ R70, R163.reuse, R100.reuse ;  /* 0x00000064a3467220 */ /* 0x0c0fe40000410000 */
[----:B------:R-:W-:Y:S02]  /*4ed0*/  FFMA.FTZ R71, R164, R100, R71 ;  /* 0x00000064a4477223 */ /* 0x000fe40000010047 */
[----:B------:R-:W-:-:S02]  /*4ee0*/  FMUL.FTZ R66, R163, R68 ;  /* 0x00000044a3427220 */ /* 0x000fc40000410000 */
[----:B------:R-:W-:Y:S02]  /*4ef0*/  FMUL.FTZ R67, R163, R69 ;  /* 0x00000045a3437220 */ /* 0x000fe40000410000 */
[----:B------:R-:W-:Y:S02]  /*4f00*/  FFMA.FTZ R70, R164, R99, -R70 ;  /* 0x00000063a4467223 */ /* 0x000fe40000010846 */
[----:B------:R-:W-:Y:S02]  /*4f10*/  FMUL.FTZ R207, R4, R207 ;  /* 0x000000cf04cf7220 */ /* 0x000fe40000410000 */
[----:B------:R-:W-:Y:S01]  /*4f20*/  FADD.FTZ R71, RZ, R71 ;  /* 0x00000047ff477221 */ /* 0x000fe20000010000 */
[----:B------:R-:W-:Y:S01]  /*4f30*/  PRMT R206, RZ, 0x5410, R79 ;  /* 0x00005410ffce7816 */ /* 0x000fe2000000004f */
[C---:B------:R-:W-:Y:S02]  /*4f40*/  FFMA.FTZ R66, R164.reuse, R69, R66 ;  /* 0x00000045a4427223 */ /* 0x040fe40000010042 */
[----:B------:R-:W-:-:S02]  /*4f50*/  FFMA.FTZ R67, R164, R68, -R67 ;  /* 0x00000044a4437223 */ /* 0x000fc40000010843 */
[----:B------:R-:W-:Y:S02]  /*4f60*/  FADD.FTZ R70, R207, R70 ;  /* 0x00000046cf467221 */ /* 0x000fe40000010000 */
[C---:B------:R-:W-:Y:S02]  /*4f70*/  FMUL.FTZ R69, R161.reuse, R71 ;  /* 0x00000047a1457220 */ /* 0x040fe40000410000 */
[C---:B0-----:R-:W-:Y:S02]  /*4f80*/  FMUL.FTZ R65, R161.reuse, R67 ;  /* 0x00000043a1417220 */ /* 0x041fe40000410000 */
[-C--:B------:R-:W-:Y:S02]  /*4f90*/  FMUL.FTZ R99, R161, R70.reuse ;  /* 0x00000046a1637220 */ /* 0x080fe40000410000 */
[----:B------:R-:W-:Y:S02]  /*4fa0*/  FFMA.FTZ R69, R162, R70, -R69 ;  /* 0x00000046a2457223 */ /* 0x000fe40000010845 */
[----:B------:R-:W-:Y:S01]  /*4fb0*/  FMUL.FTZ R206, R3, R206 ;  /* 0x000000ce03ce7220 */ /* 0x000fe20000410000 */
[----:B------:R-:W-:Y:S01]  /*4fc0*/  PRMT R157, RZ, 0x5410, R157 ;  /* 0x00005410ff9d7816 */ /* 0x000fe2000000009d */
[----:B------:R-:W-:-:S02]  /*4fd0*/  FMUL.FTZ R68, R161, R66 ;  /* 0x00000042a1447220 */ /* 0x000fc40000410000 */
[C---:B------:R-:W-:Y:S02]  /*4fe0*/  FFMA.FTZ R65, R162.reuse, R66, R65 ;  /* 0x00000042a2417223 */ /* 0x040fe40000010041 */
[----:B------:R-:W-:Y:S02]  /*4ff0*/  FFMA.FTZ R99, R162, R71, R99 ;  /* 0x00000047a2637223 */ /* 0x000fe40000010063 */
[----:B------:R-:W-:Y:S01]  /*5000*/  FADD.FTZ R66, R206, R69 ;  /* 0x00000045ce427221 */ /* 0x000fe20000010000 */
[----:B------:R-:W-:Y:S01]  /*5010*/  PRMT R158, RZ, 0x5410, R158 ;  /* 0x00005410ff9e7816 */ /* 0x000fe2000000009e */
[----:B--2---:R-:W-:Y:S01]  /*5020*/  FFMA.FTZ R64, R162, R67, -R68 ;  /* 0x00000043a2407223 */ /* 0x004fe20000010844 */
[----:B------:R-:W-:Y:S01]  /*5030*/  PRMT R151, RZ, 0x5410, R151 ;  /* 0x00005410ff977816 */ /* 0x000fe20000000097 */
[----:B-1----:R-:W-:Y:S02]  /*5040*/  FMUL.FTZ R67, R157, UR35 ;  /* 0x000000239d437c20 */ /* 0x002fe40008410000 */
[----:B------:R-:W-:-:S02]  /*5050*/  FADD.FTZ R99, RZ, R99 ;  /* 0x00000063ff637221 */ /* 0x000fc40000010000 */
[C---:B------:R-:W-:Y:S01]  /*5060*/  FMUL.FTZ R70, R159.reuse, R66 ;  /* 0x000000429f467220 */ /* 0x040fe20000410000 */
[----:B------:R-:W-:Y:S01]  /*5070*/  PRMT R152, RZ, 0x5410, R152 ;  /* 0x00005410ff987816 */ /* 0x000fe20000000098 */
[----:B------:R-:W-:Y:S01]  /*5080*/  FFMA.FTZ R156, R158, UR34, -R67 ;  /* 0x000000229e9c7c23 */ /* 0x000fe20008010843 */
[----:B---3--:R-:W-:Y:S01]  /*5090*/  PRMT R143, RZ, 0x5410, R143 ;  /* 0x00005410ff8f7816 */ /* 0x008fe2000000008f */
[-C--:B------:R-:W-:Y:S02]  /*50a0*/  FMUL.FTZ R71, R159, R99.reuse ;  /* 0x000000639f477220 */ /* 0x080fe40000410000 */
[----:B------:R-:W-:Y:S02]  /*50b0*/  FFMA.FTZ R67, R160, R99, R70 ;  /* 0x00000063a0437223 */ /* 0x000fe40000010046 */
[C---:B------:R-:W-:Y:S02]  /*50c0*/  FMUL.FTZ R99, R151.reuse, UR35 ;  /* 0x0000002397637c20 */ /* 0x040fe40008410000 */
[----:B------:R-:W-:Y:S01]  /*50d0*/  FMUL.FTZ R103, R151, UR34 ;  /* 0x0000002297677c20 */ /* 0x000fe20008410000 */
[----:B------:R-:W-:Y:S01]  /*50e0*/  PRMT R144, RZ, 0x5410, R144 ;  /* 0x00005410ff907816 */ /* 0x000fe20000000090 */
[----:B------:R-:W-:Y:S01]  /*50f0*/  FADD.FTZ R147, R75, R75 ;  /* 0x0000004b4b937221 */ /* 0x000fe20000010000 */
[----:B----4-:R-:W-:Y:S01]  /*5100*/  PRMT R135, RZ, 0x5410, R135 ;  /* 0x00005410ff877816 */ /* 0x010fe20000000087 */
[----:B------:R-:W-:-:S02]  /*5110*/  FFMA.FTZ R148, R152, UR34, -R99 ;  /* 0x0000002298947c23 */ /* 0x000fc40008010863 */
[----:B------:R-:W-:Y:S02]  /*5120*/  FFMA.FTZ R70, R152, UR35, R103 ;  /* 0x0000002398467c23 */ /* 0x000fe40008010067 */
[C---:B------:R-:W-:Y:S02]  /*5130*/  FMUL.FTZ R99, R143.reuse, UR35 ;  /* 0x000000238f637c20 */ /* 0x040fe40008410000 */
[----:B------:R-:W-:Y:S01]  /*5140*/  FMUL.FTZ R103, R143, UR34 ;  /* 0x000000228f677c20 */ /* 0x000fe20008410000 */
[----:B------:R-:W-:Y:S01]  /*5150*/  PRMT R136, RZ, 0x5410, R136 ;  /* 0x00005410ff887816 */ /* 0x000fe20000000088 */
[C---:B------:R-:W-:Y:S01]  /*5160*/  FMUL.FTZ R148, R147.reuse, R148 ;  /* 0x0000009493947220 */ /* 0x040fe20000410000 */
[----:B------:R-:W-:Y:S01]  /*5170*/  PRMT R127, RZ, 0x5410, R127 ;  /* 0x00005410ff7f7816 */ /* 0x000fe2000000007f */
[----:B------:R-:W-:Y:S02]  /*5180*/  FMUL.FTZ R147, R147, R70 ;  /* 0x0000004693937220 */ /* 0x000fe40000410000 */
[----:B------:R-:W-:-:S02]  /*5190*/  FADD.FTZ R139, R73, R73 ;  /* 0x00000049498b7221 */ /* 0x000fc40000010000 */
[C---:B------:R-:W-:Y:S02]  /*51a0*/  FFMA.FTZ R140, R144.reuse, UR34, -R99 ;  /* 0x00000022908c7c23 */ /* 0x040fe40008010863 */
[----:B------:R-:W-:Y:S02]  /*51b0*/  FFMA.FTZ R70, R144, UR35, R103 ;  /* 0x0000002390467c23 */ /* 0x000fe40008010067 */
[C---:B------:R-:W-:Y:S02]  /*51c0*/  FMUL.FTZ R99, R135.reuse, UR35 ;  /* 0x0000002387637c20 */ /* 0x040fe40008410000 */
[----:B------:R-:W-:Y:S01]  /*51d0*/  FMUL.FTZ R103, R135, UR34 ;  /* 0x0000002287677c20 */ /* 0x000fe20008410000 */
[----:B------:R-:W-:Y:S01]  /*51e0*/  PRMT R128, RZ, 0x5410, R128 ;  /* 0x00005410ff807816 */ /* 0x000fe20000000080 */
[C---:B------:R-:W-:Y:S01]  /*51f0*/  FMUL.FTZ R140, R139.reuse, R140 ;  /* 0x0000008c8b8c7220 */ /* 0x040fe20000410000 */
[----:B------:R-:W-:Y:S01]  /*5200*/  PRMT R117, RZ, 0x5410, R117 ;  /* 0x00005410ff757816 */ /* 0x000fe20000000075 */
[----:B------:R-:W-:-:S02]  /*5210*/  FMUL.FTZ R139, R139, R70 ;  /* 0x000000468b8b7220 */ /* 0x000fc40000410000 */
[----:B------:R-:W-:Y:S02]  /*5220*/  FADD.FTZ R131, R59, R59 ;  /* 0x0000003b3b837221 */ /* 0x000fe40000010000 */
[C---:B------:R-:W-:Y:S02]  /*5230*/  FFMA.FTZ R132, R136.reuse, UR34, -R99 ;  /* 0x0000002288847c23 */ /* 0x040fe40008010863 */
[----:B------:R-:W-:Y:S02]  /*5240*/  FFMA.FTZ R70, R136, UR35, R103 ;  /* 0x0000002388467c23 */ /* 0x000fe40008010067 */
[C---:B------:R-:W-:Y:S02]  /*5250*/  FMUL.FTZ R99, R127.reuse, UR35 ;  /* 0x000000237f637c20 */ /* 0x040fe40008410000 */
[----:B------:R-:W-:Y:S01]  /*5260*/  FMUL.FTZ R103, R127, UR34 ;  /* 0x000000227f677c20 */ /* 0x000fe20008410000 */
[----:B------:R-:W-:Y:S01]  /*5270*/  PRMT R153, RZ, 0x5410, R153 ;  /* 0x00005410ff997816 */ /* 0x000fe20000000099 */
[----:B------:R-:W-:Y:S01]  /*5280*/  FMUL.FTZ R69, R157, UR34 ;  /* 0x000000229d457c20 */ /* 0x000fe20008410000 */
[----:B------:R-:W-:Y:S01]  /*5290*/  ISETP.NE.AND P0, PT, R98, 0x3f, PT ;  /* 0x0000003f6200780c */ /* 0x000fe20003f05270 */
[C---:B------:R-:W-:Y:S01]  /*52a0*/  FMUL.FTZ R132, R131.reuse, R132 ;  /* 0x0000008483847220 */ /* 0x040fe20000410000 */
[----:B------:R-:W-:Y:S01]  /*52b0*/  PRMT R118, RZ, 0x5410, R118 ;  /* 0x00005410ff767816 */ /* 0x000fe20000000076 */
[----:B------:R-:W-:Y:S01]  /*52c0*/  FMUL.FTZ R131, R131, R70 ;  /* 0x0000004683837220 */ /* 0x000fe20000410000 */
[----:B------:R-:W-:Y:S01]  /*52d0*/  PRMT R107, RZ, 0x5410, R107 ;  /* 0x00005410ff6b7816 */ /* 0x000fe2000000006b */
[----:B------:R-:W-:-:S02]  /*52e0*/  FADD.FTZ R121, R57, R57 ;  /* 0x0000003939797221 */ /* 0x000fc40000010000 */
[C---:B------:R-:W-:Y:S02]  /*52f0*/  FFMA.FTZ R122, R128.reuse, UR34, -R99 ;  /* 0x00000022807a7c23 */ /* 0x040fe40008010863 */
[----:B------:R-:W-:Y:S02]  /*5300*/  FFMA.FTZ R70, R128, UR35, R103 ;  /* 0x0000002380467c23 */ /* 0x000fe40008010067 */
[C---:B------:R-:W-:Y:S01]  /*5310*/  FMUL.FTZ R99, R117.reuse, UR35 ;  /* 0x0000002375637c20 */ /* 0x040fe20008410000 */
[----:B------:R-:W-:Y:S01]  /*5320*/  PRMT R154, RZ, 0x5410, R154 ;  /* 0x00005410ff9a7816 */ /* 0x000fe2000000009a */
[----:B------:R-:W-:Y:S01]  /*5330*/  FMUL.FTZ R103, R117, UR34 ;  /* 0x0000002275677c20 */ /* 0x000fe20008410000 */
[----:B------:R-:W-:Y:S01]  /*5340*/  PRMT R145, RZ, 0x5410, R145 ;  /* 0x00005410ff917816 */ /* 0x000fe20000000091 */
[----:B------:R-:W-:Y:S02]  /*5350*/  FADD.FTZ R155, R77, R77 ;  /* 0x0000004d4d9b7221 */ /* 0x000fe40000010000 */
[----:B------:R-:W-:-:S02]  /*5360*/  FFMA.FTZ R68, R158, UR35, R69 ;  /* 0x000000239e447c23 */ /* 0x000fc40008010045 */
[----:B------:R-:W-:Y:S02]  /*5370*/  FFMA.FTZ R66, R160, R66, -R71 ;  /* 0x00000042a0427223 */ /* 0x000fe40000010847 */
[----:B------:R-:W-:Y:S02]  /*5380*/  FMUL.FTZ R69, R153, UR35 ;  /* 0x0000002399457c20 */ /* 0x000fe40008410000 */
[----:B------:R-:W-:Y:S01]  /*5390*/  FMUL.FTZ R122, R121, R122 ;  /* 0x0000007a797a7220 */ /* 0x000fe20000410000 */
[----:B------:R-:W-:Y:S01]  /*53a0*/  PRMT R108, RZ, 0x5410, R108 ;  /* 0x00005410ff6c7816 */ /* 0x000fe2000000006c */
[----:B------:R-:W-:Y:S02]  /*53b0*/  FMUL.FTZ R71, R153, UR34 ;  /* 0x0000002299477c20 */ /* 0x000fe40008410000 */
[----:B------:R-:W-:Y:S02]  /*53c0*/  FMUL.FTZ R121, R121, R70 ;  /* 0x0000004679797220 */ /* 0x000fe40000410000 */
[----:B------:R-:W-:-:S02]  /*53d0*/  FADD.FTZ R113, R55, R55 ;  /* 0x0000003737717221 */ /* 0x000fc40000010000 */
[C---:B------:R-:W-:Y:S02]  /*53e0*/  FFMA.FTZ R114, R118.reuse, UR34, -R99 ;  /* 0x0000002276727c23 */ /* 0x040fe40008010863 */
[----:B------:R-:W-:Y:S02]  /*53f0*/  FFMA.FTZ R70, R118, UR35, R103 ;  /* 0x0000002376467c23 */ /* 0x000fe40008010067 */
        /* <DEDUP_REMOVED lines=8> */
[----:B------:R-:W-:Y:S02]  /*5480*/  FMUL.FTZ R69, R145, UR35 ;  /* 0x0000002391457c20 */ /* 0x000fe40008410000 */
[----:B------:R-:W-:Y:S02]  /*5490*/  FMUL.FTZ R114, R113, R114 ;  /* 0x0000007271727220 */ /* 0x000fe40000410000 */
[----:B------:R-:W-:Y:S02]  /*54a0*/  FMUL.FTZ R71, R145, UR34 ;  /* 0x0000002291477c20 */ /* 0x000fe40008410000 */
[----:B------:R-:W-:-:S02]  /*54b0*/  FMUL.FTZ R113, R113, R70 ;  /* 0x0000004671717220 */ /* 0x000fc40000410000 */
[----:B------:R-:W-:Y:S01]  /*54c0*/  FFMA.FTZ R70, R108, UR35, R111 ;  /* 0x000000236c467c23 */ /* 0x000fe2000801006f */
[----:B------:R-:W-:Y:S01]  /*54d0*/  PRMT R138, RZ, 0x5410, R138 ;  /* 0x00005410ff8a7816 */ /* 0x000fe2000000008a */
[C---:B------:R-:W-:Y:S01]  /*54e0*/  FMUL.FTZ R150, R149.reuse, R150 ;  /* 0x0000009695967220 */ /* 0x040fe20000410000 */
[----:B------:R0:W1:Y:S01]  /*54f0*/  @P0 LDS.64 R110, [R98.X8+0x49e8] ;  /* 0x0049e800626e0984 */ /* 0x0000620000008a00 */
[----:B------:R-:W-:Y:S01]  /*5500*/  FMUL.FTZ R149, R149, R68 ;  /* 0x0000004495957220 */ /* 0x000fe20000410000 */
[----:B------:R-:W-:Y:S01]  /*5510*/  PRMT R129, RZ, 0x5410, R129 ;  /* 0x00005410ff817816 */ /* 0x000fe20000000081 */
[----:B------:R-:W-:Y:S02]  /*5520*/  FADD.FTZ R141, R74, R74 ;  /* 0x0000004a4a8d7221 */ /* 0x000fe40000010000 */
[C---:B------:R-:W-:Y:S02]  /*5530*/  FFMA.FTZ R142, R146.reuse, UR34, -R69 ;  /* 0x00000022928e7c23 */ /* 0x040fe40008010845 */
[----:B------:R-:W-:-:S02]  /*5540*/  FFMA.FTZ R68, R146, UR35, R71 ;  /* 0x0000002392447c23 */ /* 0x000fc40008010047 */
[C---:B------:R-:W-:Y:S02]  /*5550*/  FMUL.FTZ R69, R137.reuse, UR35 ;  /* 0x0000002389457c20 */ /* 0x040fe40008410000 */
[----:B------:R-:W-:Y:S01]  /*5560*/  FMUL.FTZ R71, R137, UR34 ;  /* 0x0000002289477c20 */ /* 0x000fe20008410000 */
[----:B------:R-:W-:Y:S01]  /*5570*/  PRMT R130, RZ, 0x5410, R130 ;  /* 0x00005410ff827816 */ /* 0x000fe20000000082 */
[C---:B------:R-:W-:Y:S01]  /*5580*/  FMUL.FTZ R142, R141.reuse, R142 ;  /* 0x0000008e8d8e7220 */ /* 0x040fe20000410000 */
[----:B------:R-:W-:Y:S01]  /*5590*/  PRMT R119, RZ, 0x5410, R119 ;  /* 0x00005410ff777816 */ /* 0x000fe20000000077 */
[----:B------:R-:W-:Y:S02]  /*55a0*/  FMUL.FTZ R141, R141, R68 ;  /* 0x000000448d8d7220 */ /* 0x000fe40000410000 */
[----:B------:R-:W-:Y:S02]  /*55b0*/  FADD.FTZ R133, R72, R72 ;  /* 0x0000004848857221 */ /* 0x000fe40000010000 */
        /* <DEDUP_REMOVED lines=14> */
[C---:B------:R-:W-:Y:S02]  /*56a0*/  FMUL.FTZ R126, R123.reuse, R126 ;  /* 0x0000007e7b7e7220 */ /* 0x040fe40000410000 */
[----:B------:R-:W-:-:S02]  /*56b0*/  FMUL.FTZ R123, R123, R68 ;  /* 0x000000447b7b7220 */ /* 0x000fc40000410000 */
[----:B------:R-:W-:Y:S02]  /*56c0*/  FADD.FTZ R115, R56, R56 ;  /* 0x0000003838737221 */ /* 0x000fe40000010000 */
[C---:B------:R-:W-:Y:S02]  /*56d0*/  FFMA.FTZ R116, R120.reuse, UR34, -R69 ;  /* 0x0000002278747c23 */ /* 0x040fe40008010845 */
[----:B------:R-:W-:Y:S02]  /*56e0*/  FFMA.FTZ R68, R120, UR35, R71 ;  /* 0x0000002378447c23 */ /* 0x000fe40008010047 */
[C---:B------:R-:W-:Y:S02]  /*56f0*/  FMUL.FTZ R69, R109.reuse, UR35 ;  /* 0x000000236d457c20 */ /* 0x040fe40008410000 */
[----:B------:R-:W-:Y:S02]  /*5700*/  FMUL.FTZ R71, R109, UR34 ;  /* 0x000000226d477c20 */ /* 0x000fe40008410000 */
[----:B------:R-:W-:-:S02]  /*5710*/  FMUL.FTZ R99, R107, UR35 ;  /* 0x000000236b637c20 */ /* 0x000fc40008410000 */
[C---:B------:R-:W-:Y:S01]  /*5720*/  FMUL.FTZ R116, R115.reuse, R116 ;  /* 0x0000007473747220 */ /* 0x040fe20000410000 */
[----:B------:R-:W-:Y:S01]  /*5730*/  PRMT R102, RZ, 0x5410, R102 ;  /* 0x00005410ff667816 */ /* 0x000fe20000000066 */
[----:B------:R-:W-:Y:S02]  /*5740*/  FMUL.FTZ R115, R115, R68 ;  /* 0x0000004473737220 */ /* 0x000fe40000410000 */
[----:B------:R-:W-:Y:S02]  /*5750*/  FADD.FTZ R105, R54, R54 ;  /* 0x0000003636697221 */ /* 0x000fe40000010000 */
[C---:B------:R-:W-:Y:S02]  /*5760*/  FFMA.FTZ R106, R112.reuse, UR34, -R69 ;  /* 0x00000022706a7c23 */ /* 0x040fe40008010845 */
[----:B------:R-:W-:Y:S02]  /*5770*/  FADD.FTZ R103, R53, R53 ;  /* 0x0000003535677221 */ /* 0x000fe40000010000 */
[----:B------:R-:W-:-:S02]  /*5780*/  FFMA.FTZ R68, R112, UR35, R71 ;  /* 0x0000002370447c23 */ /* 0x000fc40008010047 */
[----:B------:R-:W-:Y:S01]  /*5790*/  FFMA.FTZ R104, R108, UR34, -R99 ;  /* 0x000000226c687c23 */ /* 0x000fe20008010863 */
[----:B------:R-:W-:Y:S01]  /*57a0*/  PRMT R101, RZ, 0x5410, R101 ;  /* 0x00005410ff657816 */ /* 0x000fe20000000065 */
[C---:B------:R-:W-:Y:S01]  /*57b0*/  FMUL.FTZ R106, R105.reuse, R106 ;  /* 0x0000006a696a7220 */ /* 0x040fe20000410000 */
[----:B------:R-:W-:Y:S01]  /*57c0*/  PRMT R205, RZ, 0x5410, R78 ;  /* 0x00005410ffcd7816 */ /* 0x000fe2000000004e */
[----:B------:R-:W-:Y:S02]  /*57d0*/  FMUL.FTZ R105, R105, R68 ;  /* 0x0000004469697220 */ /* 0x000fe40000410000 */
[C---:B------:R-:W-:Y:S02]  /*57e0*/  FMUL.FTZ R104, R103.reuse, R104 ;  /* 0x0000006867687220 */ /* 0x040fe40000410000 */
[----:B------:R-:W-:Y:S02]  /*57f0*/  FMUL.FTZ R103, R103, R70 ;  /* 0x0000004667677220 */ /* 0x000fe40000410000 */
[----:B------:R-:W-:-:S02]  /*5800*/  FMUL.FTZ R68, R102, UR35 ;  /* 0x0000002366447c20 */ /* 0x000fc40008410000 */
[----:B------:R-:W-:Y:S02]  /*5810*/  FMUL.FTZ R70, R102, UR34 ;  /* 0x0000002266467c20 */ /* 0x000fe40008410000 */
[----:B------:R-:W-:Y:S02]  /*5820*/  FADD.FTZ R99, R52, R52 ;  /* 0x0000003434637221 */ /* 0x000fe40000010000 */
[----:B------:R-:W-:Y:S01]  /*5830*/  FFMA.FTZ R68, R101, UR34, -R68 ;  /* 0x0000002265447c23 */ /* 0x000fe20008010844 */
[----:B------:R-:W-:Y:S01]  /*5840*/  BSSY B0, `(.L_x_4379) ;  /* 0x0000018000007945 */ /* 0x000fe20003800000 */
[----:B------:R-:W-:Y:S02]  /*5850*/  FMUL.FTZ R205, R2, R205 ;  /* 0x000000cd02cd7220 */ /* 0x000fe40000410000 */
[----:B------:R-:W-:Y:S02]  /*5860*/  FMUL.FTZ R69, R159, R65 ;  /* 0x000000419f457220 */ /* 0x000fe40000410000 */
[----:B------:R-:W-:-:S02]  /*5870*/  FFMA.FTZ R70, R101, UR35, R70 ;  /* 0x0000002365467c23 */ /* 0x000fc40008010046 */
[----:B------:R-:W-:Y:S02]  /*5880*/  FMUL.FTZ R71, R159, R64 ;  /* 0x000000409f477220 */ /* 0x000fe40000410000 */
[C---:B------:R-:W-:Y:S02]  /*5890*/  FMUL.FTZ R100, R99.reuse, R68 ;  /* 0x0000004463647220 */ /* 0x040fe40000410000 */
[----:B------:R-:W-:Y:S02]  /*58a0*/  FMUL.FTZ R99, R99, R70 ;  /* 0x0000004663637220 */ /* 0x000fe40000410000 */
[C---:B------:R-:W-:Y:S02]  /*58b0*/  FFMA.FTZ R65, R160.reuse, R65, R71 ;  /* 0x00000041a0417223 */ /* 0x040fe40000010047 */
[----:B------:R-:W-:Y:S02]  /*58c0*/  FFMA.FTZ R64, R160, R64, -R69 ;  /* 0x00000040a0407223 */ /* 0x000fe40000010845 */
[----:B------:R-:W-:-:S02]  /*58d0*/  FADD.FTZ R66, R205, R66 ;  /* 0x00000042cd427221 */ /* 0x000fc40000010000 */
        /* <DEDUP_REMOVED lines=14> */
.L_x_4380:
[----:B01----:R-:W-:Y:S05]  /*59c0*/  BSYNC B0 ;  /* 0x0000000000007941 */ /* 0x003fea0003800000 */
.L_x_4379:
        /* <DEDUP_REMOVED lines=23> */
[----:B------:R-:W-:Y:S04]  /*5b40*/  LDS.128 R64, [R208+0x31d0] ;  /* 0x0031d000d0407984 */ /* 0x000fe80000000c00 */
[----:B------:R-:W0:Y:S02]  /*5b50*/  LDS.128 R68, [R208+0x31e0] ;  /* 0x0031e000d0447984 */ /* 0x000e240000000c00 */
[----:B0-----:R-:W-:-:S02]  /*5b60*/  FMUL.FTZ R209, R67, R69 ;  /* 0x0000004543d17220 */ /* 0x001fc40000410000 */
[CC--:B------:R-:W-:Y:S02]  /*5b70*/  FMUL.FTZ R210, R66.reuse, R69.reuse ;  /* 0x0000004542d27220 */ /* 0x0c0fe40000410000 */
[-C--:B------:R-:W-:Y:S02]  /*5b80*/  FFMA.FTZ R211, R66, R68.reuse, -R209 ;  /* 0x0000004442d37223 */ /* 0x080fe400000108d1 */
[-C--:B------:R-:W-:Y:S02]  /*5b90*/  FMUL.FTZ R209, R65, R69.reuse ;  /* 0x0000004541d17220 */ /* 0x080fe40000410000 */
[C---:B------:R-:W-:Y:S02]  /*5ba0*/  FMUL.FTZ R69, R64.reuse, R69 ;  /* 0x0000004540457220 */ /* 0x040fe40000410000 */
[-C--:B------:R-:W-:Y:S02]  /*5bb0*/  FFMA.FTZ R210, R67, R68.reuse, R210 ;  /* 0x0000004443d27223 */ /* 0x080fe400000100d2 */
[----:B------:R-:W-:-:S02]  /*5bc0*/  FFMA.FTZ R66, R64, R68, -R209 ;  /* 0x0000004440427223 */ /* 0x000fc400000108d1 */
[----:B------:R-:W-:Y:S02]  /*5bd0*/  FFMA.FTZ R68, R65, R68, R69 ;  /* 0x0000004441447223 */ /* 0x000fe40000010045 */
[----:B------:R-:W-:Y:S02]  /*5be0*/  FADD.FTZ R70, R70, R211 ;  /* 0x000000d346467221 */ /* 0x000fe40000010000 */
[----:B------:R-:W-:Y:S01]  /*5bf0*/  FADD.FTZ R71, R71, R210 ;  /* 0x000000d247477221 */ /* 0x000fe20000010000 */
[----:B------:R-:W-:Y:S05]  /*5c00*/  BRA.DIV ~URZ, `(.L_x_4383) ;  /* 0x000081927f007947 */ /* 0x000fea000b800000 */
[----:B------:R0:W1:Y:S02]  /*5c10*/  SHFL.UP PT, R67, R66, 0x1, RZ ;  /* 0x0420000042437989 */ /* 0x00006400000e00ff */
.L_x_4491:
        /* <DEDUP_REMOVED lines=21> */
[C---:B-1----:R-:W-:Y:S02]  /*5d70*/  FMUL.FTZ R68, R65.reuse, R209 ;  /* 0x000000d141447220 */ /* 0x042fe40000410000 */
[-C--:B--2---:R-:W-:Y:S02]  /*5d80*/  FMUL.FTZ R210, R65, R69.reuse ;  /* 0x0000004541d27220 */ /* 0x084fe40000410000 */
[C---:B------:R-:W-:Y:S02]  /*5d90*/  FFMA.FTZ R69, R66.reuse, R69, -R68 ;  /* 0x0000004542457223 */ /* 0x040fe40000010844 */
[----:B------:R-:W-:-:S03]  /*5da0*/  FFMA.FTZ R210, R66, R209, R210 ;  /* 0x000000d142d27223 */ /* 0x000fc600000100d2 */
[----:B------:R-:W-:Y:S02]  /*5db0*/  @P0 FADD.FTZ R70, R70, R69 ;  /* 0x0000004546460221 */ /* 0x000fe40000010000 */
[CC--:B0-----:R-:W-:Y:S02]  /*5dc0*/  FMUL.FTZ R68, R65.reuse, R64.reuse ;  /* 0x0000004041447220 */ /* 0x0c1fe40000410000 */
        /* <DEDUP_REMOVED lines=12> */
[C---:B------:R-:W-:Y:S02]  /*5e90*/  FFMA.FTZ R210, R66.reuse, R69, R210 ;  /* 0x0000004542d27223 */ /* 0x040fe400000100d2 */
[----:B------:R-:W-:Y:S02]  /*5ea0*/  FFMA.FTZ R209, R66, R209, -R64 ;  /* 0x000000d142d17223 */ /* 0x000fe40000010840 */
[C---:B--2---:R-:W-:Y:S02]  /*5eb0*/  FMUL.FTZ R69, R68.reuse, R65 ;  /* 0x0000004144457220 */ /* 0x044fe40000410000 */
[----:B------:R-:W-:Y:S02]  /*5ec0*/  @P0 FADD.FTZ R71, R71, R210 ;  /* 0x000000d247470221 */ /* 0x000fe40000010000 */
[-C--:B---3--:R-:W-:Y:S02]  /*5ed0*/  FMUL.FTZ R64, R68, R67.reuse ;  /* 0x0000004344407220 */ /* 0x088fe40000410000 */
[----:B------:R-:W-:-:S02]  /*5ee0*/  FFMA.FTZ R69, R66, R67, R69 ;  /* 0x0000004342457223 */ /* 0x000fc40000010045 */
[----:B------:R-:W-:Y:S02]  /*5ef0*/  @P0 FADD.FTZ R70, R70, R209 ;  /* 0x000000d146460221 */ /* 0x000fe40000010000 */
[----:B------:R-:W-:Y:S01]  /*5f00*/  @P0 FFMA.FTZ R66, R66, R65, -R64 ;  /* 0x0000004142420223 */ /* 0x000fe20000010840 */
[----:B------:R-:W0:Y:S01]  /*5f10*/  SHFL.UP PT, R209, R71, 0x8, RZ ;  /* 0x0500000047d17989 */ /* 0x000e2200000e00ff */
[----:B------:R-:W-:Y:S02]  /*5f20*/  FSEL R69, R68, R69, !P0 ;  /* 0x0000004544457208 */ /* 0x000fe40004000000 */
[----:B------:R-:W-:Y:S01]  /*5f30*/  ISETP.GE.AND P0, PT, R97, 0x8, PT ;  /* 0x000000086100780c */ /* 0x000fe20003f06270 */
        /* <DEDUP_REMOVED lines=19> */
.L_x_4492:
[----:B------:R-:W-:Y:S01]  /*6070*/  MOV R212, R213 ;  /* 0x000000d500d47202 */ /* 0x000fe20000000f00 */
[-C--:B-1----:R-:W-:Y:S01]  /*6080*/  FMUL.FTZ R64, R226, R211.reuse ;  /* 0x000000d3e2407220 */ /* 0x082fe20000410000 */
[----:B------:R-:W-:Y:S01]  /*6090*/  ISETP.GE.AND P0, PT, R97, 0x10, PT ;  /* 0x000000106100780c */ /* 0x000fe20003f06270 */
[----:B--2---:R-:W-:Y:S01]  /*60a0*/  FMUL.FTZ R65, R214, R211 ;  /* 0x000000d3d6417220 */ /* 0x004fe20000410000 */
[----:B------:R-:W-:Y:S01]  /*60b0*/  MOV R67, R71 ;  /* 0x0000004700437202 */ /* 0x000fe20000000f00 */
[----:B---3--:R-:W-:-:S02]  /*60c0*/  FFMA.FTZ R64, R69, R212, R64 ;  /* 0x000000d445407223 */ /* 0x008fc40000010040 */
[-C--:B------:R-:W-:Y:S02]  /*60d0*/  FMUL.FTZ R69, R69, R211.reuse ;  /* 0x000000d345457220 */ /* 0x080fe40000410000 */
[C---:B0---4-:R-:W-:Y:S02]  /*60e0*/  FFMA.FTZ R66, R68.reuse, R212, R65 ;  /* 0x000000d444427223 */ /* 0x051fe40000010041 */
[----:B------:R-:W-:Y:S01]  /*60f0*/  FMUL.FTZ R65, R68, R211 ;  /* 0x000000d344417220 */ /* 0x000fe20000410000 */
[----:B------:R-:W-:Y:S01]  /*6100*/  MOV R68, R70 ;  /* 0x0000004600447202 */ /* 0x000fe20000000f00 */
[----:B------:R-:W-:Y:S01]  /*6110*/  FFMA.FTZ R69, R226, R212, -R69 ;  /* 0x000000d4e2457223 */ /* 0x000fe20000010845 */
        /* <DEDUP_REMOVED lines=8> */
[----:B-----5:R-:W-:Y:S05]  /*61a0*/  CALL.REL.NOINC `($__internal_109_$__cuda_sm70_shflsync_idx_p) ;  /* 0x0000991000007944 */ /* 0x020fea0003c00000 */
.L_x_4385:
[----:B------:R-:W-:Y:S05]  /*61b0*/  BRA.CONV ~URZ, `(.L_x_4386) ;  /* 0x000000437f007947 */ /* 0x000fea000b800000 */
[----:B-1----:R-:W-:Y:S01]  /*61c0*/  HFMA2.MMA R66, -RZ, RZ, 0, 1.847743988037109375e-06 ;  /* 0x0000001fff427435 */ /* 0x002fe200000001ff */
[----:B------:R-:W-:Y:S02]  /*61d0*/  MOV R65, R211 ;  /* 0x000000d300417202 */ /* 0x000fe40000000f00 */
[----:B------:R-:W-:-:S03]  /*61e0*/  MOV R64, 0x6200 ;  /* 0x0000620000407802 */ /* 0x000fc60000000f00 */
[----:B0----5:R-:W-:Y:S05]  /*61f0*/  CALL.REL.NOINC `($__internal_109_$__cuda_sm70_shflsync_idx_p) ;  /* 0x000098c000007944 */ /* 0x021fea0003c00000 */
.L_x_4386:
[----:B------:R-:W-:Y:S05]  /*6200*/  BRA.CONV ~URZ, `(.L_x_4387) ;  /* 0x000000437f007947 */ /* 0x000fea000b800000 */
[----:B-1----:R-:W-:Y:S01]  /*6210*/  HFMA2.MMA R66, -RZ, RZ, 0, 1.847743988037109375e-06 ;  /* 0x0000001fff427435 */ /* 0x002fe200000001ff */
[----:B------:R-:W-:Y:S02]  /*6220*/  MOV R65, R68 ;  /* 0x0000004400417202 */ /* 0x000fe40000000f00 */
[----:B------:R-:W-:-:S03]  /*6230*/  MOV R64, 0x6250 ;  /* 0x0000625000407802 */ /* 0x000fc60000000f00 */
[----:B0----5:R-:W-:Y:S05]  /*6240*/  CALL.REL.NOINC `($__internal_109_$__cuda_sm70_shflsync_idx_p) ;  /* 0x0000987000007944 */ /* 0x021fea0003c00000 */
.L_x_4387:
[----:B------:R-:W-:Y:S05]  /*6250*/  BRA.CONV ~URZ, `(.L_x_4388) ;  /* 0x000000437f007947 */ /* 0x000fea000b800000 */
[----:B-1----:R-:W-:Y:S01]  /*6260*/  HFMA2.MMA R66, -RZ, RZ, 0, 1.847743988037109375e-06 ;  /* 0x0000001fff427435 */ /* 0x002fe200000001ff */
[----:B------:R-:W-:-:S02]  /*6270*/  MOV R65, R67 ;  /* 0x0000004300417202 */ /* 0x000fc40000000f00 */
[----:B------:R-:W-:-:S03]  /*6280*/  MOV R64, 0x62a0 ;  /* 0x000062a000407802 */ /* 0x000fc60000000f00 */
[----:B0----5:R-:W-:Y:S05]  /*6290*/  CALL.REL.NOINC `($__internal_109_$__cuda_sm70_shflsync_idx_p) ;  /* 0x0000982000007944 */ /* 0x021fea0003c00000 */
.L_x_4388:
[----:B------:R-:W-:Y:S05]  /*62a0*/  BRA.DIV ~URZ, `(.L_x_4389) ;  /* 0x000087227f007947 */ /* 0x000fea000b800000 */
[----:B-----5:R-:W2:Y:S04]  /*62b0*/  SHFL.IDX PT, R60, R60, RZ, 0x1f ;  /* 0x00001fff3c3c7589 */ /* 0x020ea800000e0000 */
[----:B------:R-:W3:Y:S04]  /*62c0*/  SHFL.IDX PT, R61, R61, RZ, 0x1f ;  /* 0x00001fff3d3d7589 */ /* 0x000ee800000e0000 */
[----:B------:R-:W4:Y:S04]  /*62d0*/  SHFL.IDX PT, R62, R62, RZ, 0x1f ;  /* 0x00001fff3e3e7589 */ /* 0x000f2800000e0000 */
[----:B------:R-:W1:Y:S04]  /*62e0*/  SHFL.IDX PT, R63, R63, RZ, 0x1f ;  /* 0x00001fff3f3f7589 */ /* 0x000e6800000e0000 */
[----:B------:R-:W0:Y:S04]  /*62f0*/  SHFL.UP PT, R212, R212, 0x1, RZ ;  /* 0x04200000d4d47989 */ /* 0x000e2800000e00ff */
[----:B------:R-:W0:Y:S04]  /*6300*/  SHFL.UP PT, R211, R211, 0x1, RZ ;  /* 0x04200000d3d37989 */ /* 0x000e2800000e00ff */
[----:B------:R-:W0:Y:S04]  /*6310*/  SHFL.UP PT, R68, R68, 0x1, RZ ;  /* 0x0420000044447989 */ /* 0x000e2800000e00ff */
[----:B------:R0:W0:Y:S02]  /*6320*/  SHFL.UP PT, R69, R67, 0x1, RZ ;  /* 0x0420000043457989 */ /* 0x00002400000e00ff */
.L_x_4493:
[----:B0123--:R-:W0:Y:S01]  /*6330*/  LDS.128 R64, [R208+0x31d0] ;  /* 0x0031d000d0407984 */ /* 0x00fe220000000c00 */
[----:B----4-:R-:W-:-:S02]  /*6340*/  FMUL.FTZ R70, R62, R211 ;  /* 0x000000d33e467220 */ /* 0x010fc40000410000 */
[CC--:B------:R-:W-:Y:S02]  /*6350*/  FMUL.FTZ R71, R63.reuse, R211.reuse ;  /* 0x000000d33f477220 */ /* 0x0c0fe40000410000 */
[-C--:B------:R-:W-:Y:S02]  /*6360*/  FFMA.FTZ R70, R63, R212.reuse, R70 ;  /* 0x000000d43f467223 */ /* 0x080fe40000010046 */
[----:B------:R-:W-:Y:S02]  /*6370*/  FFMA.FTZ R71, R62, R212, -R71 ;  /* 0x000000d43e477223 */ /* 0x000fe40000010847 */
[----:B------:R-:W-:Y:S02]  /*6380*/  @P1 FADD.FTZ R63, R70, R69 ;  /* 0x00000045463f1221 */ /* 0x000fe40000010000 */
[-C--:B------:R-:W-:Y:S02]  /*6390*/  FMUL.FTZ R69, R61, R211.reuse ;  /* 0x000000d33d457220 */ /* 0x080fe40000410000 */
[----:B------:R-:W-:-:S02]  /*63a0*/  FMUL.FTZ R211, R60, R211 ;  /* 0x000000d33cd37220 */ /* 0x000fc40000410000 */
        /* <DEDUP_REMOVED lines=15> */
.L_x_4382:
[----:B------:R-:W-:Y:S05]  /*64a0*/  BSYNC B0 ;  /* 0x0000000000007941 */ /* 0x000fea0003800000 */
.L_x_4381:
[----:B------:R-:W-:Y:S01]  /*64b0*/  LOP3.LUT P0, RZ, R98, 0x1f, RZ, 0xc0, !PT ;  /* 0x0000001f62ff7812 */ /* 0x000fe2000780c0ff */
[C---:B-1---5:R-:W-:Y:S01]  /*64c0*/  FMUL.FTZ R60, R159.reuse, -R110 ;  /* 0x8000006e9f3c7220 */ /* 0x062fe20000410000 */
        /* <DEDUP_REMOVED lines=36> */
[----:B------:R-:W-:Y:S02]  /*6710*/  FADD.FTZ R62, -R103, R60 ;  /* 0x0000003c673e7221 */ /* 0x000fe40000010100 */
[----:B------:R-:W-:Y:S01]  /*6720*/  FFMA.FTZ R64, R166, R67, -R64 ;  /* 0x00000043a6407223 */ /* 0x000fe20000010840 */
[----:B------:R-:W0:Y:S01]  /*6730*/  LDS.64 R60, [R98.X16+0x31d8] ;  /* 0x0031d800623c7984 */ /* 0x000e22000000ca00 */
        /* <DEDUP_REMOVED lines=32> */
[----:B------:R-:W-:Y:S02]  /*6940*/  FMUL.FTZ R66, R175, -R68 ;  /* 0x80000044af427220 */ /* 0x000fe40000410000 */
[----:B------:R-:W-:Y:S02]  /*6950*/  FFMA.FTZ R62, R170, R62, R65 ;  /* 0x0000003eaa3e7223 */ /* 0x000fe40000010041 */
[----:B------:R-:W-:Y:S02]  /*6960*/  FADD.FTZ R64, R116, R63 ;  /* 0x0000003f74407221 */ /* 0x000fe40000010000 */
[-C--:B------:R-:W-:Y:S02]  /*6970*/  FFMA.FTZ R63, R176, R67.reuse, -R66 ;  /* 0x00000043b03f7223 */ /* 0x080fe40000010842 */
[----:B------:R-:W-:Y:S02]  /*6980*/  FADD.FTZ R66, -R115, R62 ;  /* 0x0000003e73427221 */ /* 0x000fe40000010100 */
[----:B------:R-:W-:-:S02]  /*6990*/  FMUL.FTZ R65, R175, -R67 ;  /* 0x80000043af417220 */ /* 0x000fc40000410000 */
[C---:B------:R-:W-:Y:S02]  /*69a0*/  FMUL.FTZ R67, R171.reuse, -R66 ;  /* 0x80000042ab437220 */ /* 0x040fe40000410000 */
[----:B------:R-:W-:Y:S02]  /*69b0*/  FMUL.FTZ R69, R171, -R64 ;  /* 0x80000040ab457220 */ /* 0x000fe40000410000 */
[----:B------:R-:W-:Y:S02]  /*69c0*/  FFMA.FTZ R62, R176, R68, R65 ;  /* 0x00000044b03e7223 */ /* 0x000fe40000010041 */
[----:B0-----:R-:W-:Y:S02]  /*69d0*/  FMUL.FTZ R65, R125, R61 ;  /* 0x0000003d7d417220 */ /* 0x001fe40000410000 */
[C---:B------:R-:W-:Y:S02]  /*69e0*/  FFMA.FTZ R67, R172.reuse, R64, -R67 ;  /* 0x00000040ac437223 */ /* 0x040fe40000010843 */
[----:B------:R-:W-:-:S02]  /*69f0*/  FFMA.FTZ R66, R172, R66, R69 ;  /* 0x00000042ac427223 */ /* 0x000fc40000010045 */
[-C--:B------:R-:W-:Y:S02]  /*6a00*/  FMUL.FTZ R125, R125, R60.reuse ;  /* 0x0000003c7d7d7220 */ /* 0x080fe40000410000 */
[----:B------:R-:W-:Y:S02]  /*6a10*/  FFMA.FTZ R65, R124, R60, -R65 ;  /* 0x0000003c7c417223 */ /* 0x000fe40000010841 */
[----:B------:R-:W-:Y:S02]  /*6a20*/  FADD.FTZ R67, R122, R67 ;  /* 0x000000437a437221 */ /* 0x000fe40000010000 */
[----:B------:R-:W-:Y:S02]  /*6a30*/  FADD.FTZ R66, -R121, R66 ;  /* 0x0000004279427221 */ /* 0x000fe40000010100 */
[----:B------:R-:W-:Y:S02]  /*6a40*/  FFMA.FTZ R125, R124, R61, R125 ;  /* 0x0000003d7c7d7223 */ /* 0x000fe4000001007d */
[----:B------:R-:W-:-:S02]  /*6a50*/  FADD.FTZ R224, R224, R65 ;  /* 0x00000041e0e07221 */ /* 0x000fc40000010000 */
[CC--:B------:R-:W-:Y:S02]  /*6a60*/  FMUL.FTZ R65, R173.reuse, -R67.reuse ;  /* 0x80000043ad417220 */ /* 0x0c0fe40000410000 */
[----:B------:R-:W-:Y:S02]  /*6a70*/  FMUL.FTZ R61, R173, -R66 ;  /* 0x80000042ad3d7220 */ /* 0x000fe40000410000 */
[----:B------:R-:W-:Y:S02]  /*6a80*/  FADD.FTZ R125, RZ, R125 ;  /* 0x0000007dff7d7221 */ /* 0x000fe40000010000 */
[----:B------:R-:W-:Y:S02]  /*6a90*/  FMUL.FTZ R60, R187, R224 ;  /* 0x000000e0bb3c7220 */ /* 0x000fe40000410000 */
[C---:B------:R-:W-:Y:S02]  /*6aa0*/  FFMA.FTZ R66, R174.reuse, R66, R65 ;  /* 0x00000042ae427223 */ /* 0x040fe40000010041 */
[----:B------:R-:W-:-:S02]  /*6ab0*/  FFMA.FTZ R67, R174, R67, -R61 ;  /* 0x00000043ae437223 */ /* 0x000fc4000001083d */
[-C--:B------:R-:W-:Y:S02]  /*6ac0*/  FMUL.FTZ R61, R187, R125.reuse ;  /* 0x0000007dbb3d7220 */ /* 0x080fe40000410000 */
[----:B------:R-:W-:Y:S02]  /*6ad0*/  FFMA.FTZ R124, R188, R125, R60 ;  /* 0x0000007dbc7c7223 */ /* 0x000fe4000001003c */
[----:B------:R-:W-:Y:S02]  /*6ae0*/  FADD.FTZ R66, -R123, R66 ;  /* 0x000000427b427221 */ /* 0x000fe40000010100 */
[----:B------:R-:W-:Y:S02]  /*6af0*/  FADD.FTZ R67, R126, R67 ;  /* 0x000000437e437221 */ /* 0x000fe40000010000 */
[----:B------:R-:W-:Y:S02]  /*6b00*/  FFMA.FTZ R60, R188, R224, -R61 ;  /* 0x000000e0bc3c7223 */ /* 0x000fe4000001083d */
[----:B------:R-:W-:-:S02]  /*6b10*/  FADD.FTZ R124, RZ, R124 ;  /* 0x0000007cff7c7221 */ /* 0x000fc40000010000 */
[C---:B------:R-:W-:Y:S02]  /*6b20*/  FMUL.FTZ R64, R175.reuse, -R66 ;  /* 0x80000042af407220 */ /* 0x040fe40000410000 */
[-C--:B------:R-:W-:Y:S02]  /*6b30*/  FMUL.FTZ R61, R175, -R67.reuse ;  /* 0x80000043af3d7220 */ /* 0x080fe40000410000 */
[----:B------:R-:W-:Y:S02]  /*6b40*/  FADD.FTZ R223, R223, R60 ;  /* 0x0000003cdfdf7221 */ /* 0x000fe40000010000 */
[----:B------:R-:W-:Y:S02]  /*6b50*/  FMUL.FTZ R60, R185, R124 ;  /* 0x0000007cb93c7220 */ /* 0x000fe40000410000 */
[C---:B------:R-:W-:Y:S02]  /*6b60*/  FFMA.FTZ R67, R176.reuse, R67, -R64 ;  /* 0x00000043b0437223 */ /* 0x040fe40000010840 */
[----:B------:R-:W-:-:S02]  /*6b70*/  FFMA.FTZ R66, R176, R66, R61 ;  /* 0x00000042b0427223 */ /* 0x000fc4000001003d */
[-C--:B------:R-:W-:Y:S02]  /*6b80*/  FMUL.FTZ R65, R185, R223.reuse ;  /* 0x000000dfb9417220 */ /* 0x080fe40000410000 */
[----:B------:R-:W-:Y:S02]  /*6b90*/  FFMA.FTZ R61, R186, R223, -R60 ;  /* 0x000000dfba3d7223 */ /* 0x000fe4000001083c */
[----:B------:R-:W-:Y:S02]  /*6ba0*/  FADD.FTZ R67, R132, R67 ;  /* 0x0000004384437221 */ /* 0x000fe40000010000 */
[----:B------:R-:W-:Y:S02]  /*6bb0*/  FFMA.FTZ R65, R186, R124, R65 ;  /* 0x0000007cba417223 */ /* 0x000fe40000010041 */
[----:B------:R-:W-:Y:S02]  /*6bc0*/  FADD.FTZ R66, -R131, R66 ;  /* 0x0000004283427221 */ /* 0x000fe40000010100 */
[----:B------:R-:W-:-:S02]  /*6bd0*/  FADD.FTZ R222, R222, R61 ;  /* 0x0000003ddede7221 */ /* 0x000fc40000010000 */
[C---:B------:R-:W-:Y:S02]  /*6be0*/  FMUL.FTZ R69, R177.reuse, -R67 ;  /* 0x80000043b1457220 */ /* 0x040fe40000410000 */
[----:B------:R-:W-:Y:S02]  /*6bf0*/  FADD.FTZ R208, RZ, R65 ;  /* 0x00000041ffd07221 */ /* 0x000fe40000010000 */
[----:B------:R-:W-:Y:S02]  /*6c00*/  FMUL.FTZ R60, R177, -R66 ;  /* 0x80000042b13c7220 */ /* 0x000fe40000410000 */
[C---:B------:R-:W-:Y:S02]  /*6c10*/  FMUL.FTZ R65, R183.reuse, R222 ;  /* 0x000000deb7417220 */ /* 0x040fe40000410000 */
[----:B------:R-:W-:Y:S02]  /*6c20*/  FFMA.FTZ R66, R178, R66, R69 ;  /* 0x00000042b2427223 */ /* 0x000fe40000010045 */
[----:B------:R-:W-:-:S02]  /*6c30*/  FMUL.FTZ R61, R183, R208 ;  /* 0x000000d0b73d7220 */ /* 0x000fc40000410000 */
[----:B------:R-:W-:Y:S02]  /*6c40*/  FFMA.FTZ R65, R184, R208, R65 ;  /* 0x000000d0b8417223 */ /* 0x000fe40000010041 */
[----:B------:R-:W-:Y:S02]  /*6c50*/  FFMA.FTZ R67, R178, R67, -R60 ;  /* 0x00000043b2437223 */ /* 0x000fe4000001083c */
        /* <DEDUP_REMOVED lines=23> */
[C---:B------:R-:W-:Y:S02]  /*6dd0*/  FMUL.FTZ R64, R179.reuse, -R64 ;  /* 0x80000040b3407220 */ /* 0x040fe40000410000 */
        /* <DEDUP_REMOVED lines=13> */
[----:B------:R-:W-:Y:S02]  /*6eb0*/  FFMA.FTZ R62, R182, R65, -R61 ;  /* 0x00000041b63e7223 */ /* 0x000fe4000001083d */
[----:B------:R-:W-:Y:S02]  /*6ec0*/  FMUL.FTZ R61, R177, R219 ;  /* 0x000000dbb13d7220 */ /* 0x000fe40000410000 */
[----:B------:R-:W-:-:S02]  /*6ed0*/  FADD.FTZ R67, R142, R67 ;  /* 0x000000438e437221 */ /* 0x000fc40000010000 */
[----:B------:R-:W-:Y:S02]  /*6ee0*/  FMUL.FTZ R63, R183, -R66 ;  /* 0x80000042b73f7220 */ /* 0x000fe40000410000 */
[----:B------:R-:W-:Y:S02]  /*6ef0*/  FMUL.FTZ R65, R181, -R65 ;  /* 0x80000041b5417220 */ /* 0x000fe40000410000 */
[-C--:B------:R-:W-:Y:S02]  /*6f00*/  FMUL.FTZ R60, R177, R211.reuse ;  /* 0x000000d3b13c7220 */ /* 0x080fe40000410000 */
[----:B------:R-:W-:Y:S02]  /*6f10*/  FFMA.FTZ R212, R178, R211, R61 ;  /* 0x000000d3b2d47223 */ /* 0x000fe4000001003d */
[----:B------:R-:W-:Y:S02]  /*6f20*/  FFMA.FTZ R69, R184, R67, -R63 ;  /* 0x00000043b8457223 */ /* 0x000fe4000001083f */
[----:B------:R-:W-:-:S02]  /*6f30*/  FFMA.FTZ R65, R182, R64, R65 ;  /* 0x00000040b6417223 */ /* 0x000fc40000010041 */
[C---:B------:R-:W-:Y:S02]  /*6f40*/  FMUL.FTZ R67, R183.reuse, -R67 ;  /* 0x80000043b7437220 */ /* 0x040fe40000410000 */
[----:B------:R-:W-:Y:S02]  /*6f50*/  FFMA.FTZ R61, R178, R219, -R60 ;  /* 0x000000dbb23d7223 */ /* 0x000fe4000001083c */
[----:B------:R-:W-:Y:S02]  /*6f60*/  FADD.FTZ R212, RZ, R212 ;  /* 0x000000d4ffd47221 */ /* 0x000fe40000010000 */
[----:B------:R-:W-:Y:S02]  /*6f70*/  FMUL.FTZ R63, R183, -R65 ;  /* 0x80000041b73f7220 */ /* 0x000fe40000410000 */
[----:B------:R-:W-:Y:S02]  /*6f80*/  FFMA.FTZ R66, R184, R66, R67 ;  /* 0x00000042b8427223 */ /* 0x000fe40000010043 */
[----:B------:R-:W-:-:S02]  /*6f90*/  FADD.FTZ R218, R218, R61 ;  /* 0x0000003ddada7221 */ /* 0x000fc40000010000 */
[----:B------:R-:W-:Y:S02]  /*6fa0*/  FMUL.FTZ R61, R175, R212 ;  /* 0x000000d4af3d7220 */ /* 0x000fe40000410000 */
[----:B------:R-:W-:Y:S02]  /*6fb0*/  FFMA.FTZ R64, R184, R62, -R63 ;  /* 0x0000003eb8407223 */ /* 0x000fe4000001083f */
[----:B------:R-:W-:Y:S02]  /*6fc0*/  FADD.FTZ R66, -R147, R66 ;  /* 0x0000004293427221 */ /* 0x000fe40000010100 */
[----:B------:R-:W-:Y:S02]  /*6fd0*/  FMUL.FTZ R63, R175, R218 ;  /* 0x000000daaf3f7220 */ /* 0x000fe40000410000 */
[----:B------:R-:W-:Y:S02]  /*6fe0*/  FMUL.FTZ R62, R183, -R62 ;  /* 0x8000003eb73e7220 */ /* 0x000fe40000410000 */
        /* <DEDUP_REMOVED lines=8> */
[----:B------:R-:W-:Y:S02]  /*7070*/  FADD.FTZ R213, RZ, R63 ;  /* 0x0000003fffd57221 */ /* 0x000fe40000010000 */
[----:B------:R-:W-:Y:S02]  /*7080*/  FMUL.FTZ R65, R185, -R62 ;  /* 0x8000003eb9417220 */ /* 0x000fe40000410000 */
[C---:B------:R-:W-:Y:S02]  /*7090*/  FMUL.FTZ R61, R173.reuse, R217 ;  /* 0x000000d9ad3d7220 */ /* 0x040fe40000410000 */
[----:B------:R-:W-:Y:S02]  /*70a0*/  FFMA.FTZ R66, R186, R66, R69 ;  /* 0x00000042ba427223 */ /* 0x000fe40000010045 */
[----:B------:R-:W-:-:S02]  /*70b0*/  FMUL.FTZ R60, R173, R213 ;  /* 0x000000d5ad3c7220 */ /* 0x000fc40000410000 */
[-C--:B------:R-:W-:Y:S02]  /*70c0*/  FFMA.FTZ R63, R186, R64.reuse, -R65 ;  /* 0x00000040ba3f7223 */ /* 0x080fe40000010841 */
        /* <DEDUP_REMOVED lines=12> */
[-C--:B------:R-:W-:Y:S02]  /*7190*/  FFMA.FTZ R60, R172, R216.reuse, -R61 ;  /* 0x000000d8ac3c7223 */ /* 0x080fe4000001083d */
[-C--:B------:R-:W-:Y:S02]  /*71a0*/  FMUL.FTZ R61, R187, -R63.reuse ;  /* 0x8000003fbb3d7220 */ /* 0x080fe40000410000 */
[----:B------:R-:W-:Y:S02]  /*71b0*/  FFMA.FTZ R64, R188, R63, -R64 ;  /* 0x0000003fbc407223 */ /* 0x000fe40000010840 */
[----:B------:R-:W-:Y:S02]  /*71c0*/  FMUL.FTZ R63, R171, R216 ;  /* 0x000000d8ab3f7220 */ /* 0x000fe40000410000 */
[----:B------:R-:W-:-:S02]  /*71d0*/  FMUL.FTZ R67, R187, -R67 ;  /* 0x80000043bb437220 */ /* 0x000fc40000410000 */
[----:B------:R-:W-:Y:S01]  /*71e0*/  FADD.FTZ R225, R215, R60 ;  /* 0x0000003cd7e17221 */ /* 0x000fe20000010000 */
[----:B------:R-:W-:Y:S01]  /*71f0*/  HFMA2.MMA R60, -RZ, RZ, 1.875, 0 ;  /* 0x3f800000ff3c7435 */ /* 0x000fe200000001ff */
[----:B------:R-:W-:Y:S02]  /*7200*/  FFMA.FTZ R215, R172, R214, R63 ;  /* 0x000000d6acd77223 */ /* 0x000fe4000001003f */
[----:B------:R-:W-:Y:S01]  /*7210*/  FFMA.FTZ R66, R188, R66, R67 ;  /* 0x00000042bc427223 */ /* 0x000fe20000010043 */
[----:B------:R-:W-:Y:S01]  /*7220*/  CS2R R62, SRZ ;  /* 0x00000000003e7805 */ /* 0x000fe2000001ff00 */
[----:B------:R-:W-:Y:S02]  /*7230*/  FADD.FTZ R215, RZ, R215 ;  /* 0x000000d7ffd77221 */ /* 0x000fe40000010000 */
[----:B------:R-:W-:Y:S02]  /*7240*/  FADD.FTZ R67, -R155, R66 ;  /* 0x000000429b437221 */ /* 0x000fe40000010100 */
[----:B------:R-:W-:-:S02]  /*7250*/  FADD.FTZ R66, R156, R69 ;  /* 0x000000459c427221 */ /* 0x000fc40000010000 */
[C---:B------:R-:W-:Y:S02]  /*7260*/  FMUL.FTZ R69, R169.reuse, R225 ;  /* 0x000000e1a9457220 */ /* 0x040fe40000410000 */
[-C--:B------:R-:W-:Y:S02]  /*7270*/  FMUL.FTZ R68, R169, R215.reuse ;  /* 0x000000d7a9447220 */ /* 0x080fe40000410000 */
[C---:B------:R-:W-:Y:S02]  /*7280*/  FFMA.FTZ R69, R170.reuse, R215, R69 ;  /* 0x000000d7aa457223 */ /* 0x040fe40000010045 */
[----:B------:R-:W-:Y:S02]  /*7290*/  FFMA.FTZ R227, R170, R225, -R68 ;  /* 0x000000e1aae37223 */ /* 0x000fe40000010844 */
[----:B------:R-:W-:Y:S02]  /*72a0*/  FADD.FTZ R226, RZ, R69 ;  /* 0x00000045ffe27221 */ /* 0x000fe40000010000 */
[----:B------:R-:W-:-:S02]  /*72b0*/  FADD.FTZ R227, R202, R227 ;  /* 0x000000e3cae37221 */ /* 0x000fc40000010000 */
[CC--:B------:R-:W-:Y:S02]  /*72c0*/  FMUL.FTZ R68, R167.reuse, R226.reuse ;  /* 0x000000e2a7447220 */ /* 0x0c0fe40000410000 */
[----:B------:R-:W-:Y:S02]  /*72d0*/  FMUL.FTZ R69, R167, R227 ;  /* 0x000000e3a7457220 */ /* 0x000fe40000410000 */
[----:B------:R-:W-:Y:S01]  /*72e0*/  FFMA.FTZ R65, R188, R65, R61 ;  /* 0x00000041bc417223 */ /* 0x000fe2000001003d */
[----:B------:R-:W-:Y:S01]  /*72f0*/  MOV R61, RZ ;  /* 0x000000ff003d7202 */ /* 0x000fe20000000f00 */
[C---:B------:R-:W-:Y:S02]  /*7300*/  FFMA.FTZ R68, R168.reuse, R227, -R68 ;  /* 0x000000e3a8447223 */ /* 0x040fe40000010844 */
[----:B------:R-:W-:Y:S02]  /*7310*/  FFMA.FTZ R69, R168, R226, R69 ;  /* 0x000000e2a8457223 */ /* 0x000fe40000010045 */
[----:B------:R-:W-:Y:S01]  /*7320*/  FADD.FTZ R228, R203, R68 ;  /* 0x00000044cbe47221 */ /* 0x000fe20000010000 */
[----:B------:R-:W0:Y:S01]  /*7330*/  @!P0 LDS.128 R60, [R70.X16+0x4be0] ;  /* 0x004be000463c8984 */ /* 0x000e22000000cc00 */
[----:B------:R-:W-:Y:S01]  /*7340*/  FADD.FTZ R202, RZ, R69 ;  /* 0x00000045ffca7221 */ /* 0x000fe20000010000 */
[----:B------:R-:W-:-:S02]  /*7350*/  ISETP.GT.U32.AND P0, PT, R98, 0x1f, PT ;  /* 0x0000001f6200780c */ /* 0x000fc40003f04070 */
[----:B------:R1:W-:Y:S02]  /*7360*/  STS.128 [R98.X16+0x35e0], R64 ;  /* 0x0035e04062007388 */ /* 0x0003e4000000cc00 */
[C---:B-1----:R-:W-:Y:S02]  /*7370*/  FMUL.FTZ R67, R165.reuse, R228 ;  /* 0x000000e4a5437220 */ /* 0x042fe40000410000 */
[-C--:B------:R-:W-:Y:S02]  /*7380*/  FMUL.FTZ R65, R165, R202.reuse ;  /* 0x000000caa5417220 */ /* 0x080fe40000410000 */
[C---:B------:R-:W-:Y:S02]  /*7390*/  FFMA.FTZ R67, R166.reuse, R202, R67 ;  /* 0x000000caa6437223 */ /* 0x040fe40000010043 */
[----:B------:R-:W-:Y:S02]  /*73a0*/  FFMA.FTZ R65, R166, R228, -R65 ;  /* 0x000000e4a6417223 */ /* 0x000fe40000010841 */
[----:B------:R-:W-:-:S02]  /*73b0*/  FADD.FTZ R203, RZ, R67 ;  /* 0x00000043ffcb7221 */ /* 0x000fc40000010000 */
[----:B------:R-:W-:Y:S02]  /*73c0*/  FADD.FTZ R204, R204, R65 ;  /* 0x00000041cccc7221 */ /* 0x000fe40000010000 */
[CC--:B------:R-:W-:Y:S02]  /*73d0*/  FMUL.FTZ R65, R163.reuse, R203.reuse ;  /* 0x000000cba3417220 */ /* 0x0c0fe40000410000 */
[-C--:B------:R-:W-:Y:S02]  /*73e0*/  FMUL.FTZ R66, R163, R204.reuse ;  /* 0x000000cca3427220 */ /* 0x080fe40000410000 */
[C---:B------:R-:W-:Y:S02]  /*73f0*/  FFMA.FTZ R64, R164.reuse, R204, -R65 ;  /* 0x000000cca4407223 */ /* 0x040fe40000010841 */
[----:B------:R-:W-:Y:S02]  /*7400*/  FFMA.FTZ R66, R164, R203, R66 ;  /* 0x000000cba4427223 */ /* 0x000fe40000010042 */
[----:B------:R-:W-:-:S02]  /*7410*/  FADD.FTZ R229, R207, R64 ;  /* 0x00000040cfe57221 */ /* 0x000fc40000010000 */
[----:B------:R-:W-:Y:S02]  /*7420*/  FADD.FTZ R207, RZ, R66 ;  /* 0x00000042ffcf7221 */ /* 0x000fe40000010000 */
[C---:B------:R-:W-:Y:S02]  /*7430*/  FMUL.FTZ R66, R161.reuse, R229 ;  /* 0x000000e5a1427220 */ /* 0x040fe40000410000 */
[-C--:B------:R-:W-:Y:S02]  /*7440*/  FMUL.FTZ R64, R161, R207.reuse ;  /* 0x000000cfa1407220 */ /* 0x080fe40000410000 */
[C---:B------:R-:W-:Y:S02]  /*7450*/  FFMA.FTZ R66, R162.reuse, R207, R66 ;  /* 0x000000cfa2427223 */ /* 0x040fe40000010042 */
[----:B------:R-:W-:-:S04]  /*7460*/  FFMA.FTZ R65, R162, R229, -R64 ;  /* 0x000000e5a2417223 */ /* 0x000fc80000010840 */
[----:B------:R-:W-:Y:S02]  /*7470*/  FADD.FTZ R230, R206, R65 ;  /* 0x00000041cee67221 */ /* 0x000fe40000010000 */
[----:B------:R-:W-:Y:S02]  /*7480*/  FADD.FTZ R206, RZ, R66 ;  /* 0x00000042ffce7221 */ /* 0x000fe40000010000 */
[C---:B------:R-:W-:Y:S02]  /*7490*/  FMUL.FTZ R231, R159.reuse, R230 ;  /* 0x000000e69fe77220 */ /* 0x040fe40000410000 */
[-C--:B------:R-:W-:Y:S02]  /*74a0*/  FMUL.FTZ R65, R159, R206.reuse ;  /* 0x000000ce9f417220 */ /* 0x080fe40000410000 */
[C---:B------:R-:W-:Y:S02]  /*74b0*/  FFMA.FTZ R231, R160.reuse, R206, R231 ;  /* 0x000000cea0e77223 */ /* 0x040fe400000100e7 */
[----:B------:R-:W-:-:S04]  /*74c0*/  FFMA.FTZ R64, R160, R230, -R65 ;  /* 0x000000e6a0407223 */ /* 0x000fc80000010841 */
[----:B------:R-:W-:Y:S01]  /*74d0*/  FADD.FTZ R205, R205, R64 ;  /* 0x00000040cdcd7221 */ /* 0x000fe20000010000 */
[----:B------:R-:W-:Y:S06]  /*74e0*/  BAR.SYNC.DEFER_BLOCKING 0x0 ;  /* 0x0000000000007b1d */ /* 0x000fec0000010000 */
[----:B------:R-:W-:Y:S05]  /*74f0*/  @P0 BRA `(.L_x_4391) ;  /* 0x00000ac000000947 */ /* 0x000fea0003800000 */
[----:B0-----:R-:W-:Y:S02]  /*7500*/  SHF.L.U32 R232, R98, 0x5, RZ ;  /* 0x0000000562e87819 */ /* 0x001fe400000006ff */
[----:B------:R-:W-:-:S03]  /*7510*/  ISETP.NE.AND P0, PT, R0, 0x1f, PT ;  /* 0x0000001f0000780c */ /* 0x000fc60003f05270 */
[----:B------:R-:W-:Y:S04]  /*7520*/  LDS.128 R64, [R232+0x35e0] ;  /* 0x0035e000e8407984 */ /* 0x000fe80000000c00 */
[----:B------:R-:W0:Y:S02]  /*7530*/  LDS.128 R68, [R232+0x35f0] ;  /* 0x0035f000e8447984 */ /* 0x000e240000000c00 */
[C---:B0-----:R-:W-:Y:S02]  /*7540*/  FMUL.FTZ R236, R65.reuse, R70 ;  /* 0x0000004641ec7220 */ /* 0x041fe40000410000 */
[-C--:B------:R-:W-:Y:S02]  /*7550*/  FMUL.FTZ R241, R65, R71.reuse ;  /* 0x0000004741f17220 */ /* 0x080fe40000410000 */
[----:B------:R-:W-:-:S02]  /*7560*/  FFMA.FTZ R236, R64, R71, R236 ;  /* 0x0000004740ec7223 */ /* 0x000fc400000100ec */
[CC--:B------:R-:W-:Y:S02]  /*7570*/  FMUL.FTZ R71, R65.reuse, R69.reuse ;  /* 0x0000004541477220 */ /* 0x0c0fe40000410000 */
[----:B------:R-:W-:Y:S02]  /*7580*/  FMUL.FTZ R65, R65, R68 ;  /* 0x0000004441417220 */ /* 0x000fe40000410000 */
[C---:B------:R-:W-:Y:S02]  /*7590*/  FFMA.FTZ R241, R64.reuse, R70, -R241 ;  /* 0x0000004640f17223 */ /* 0x040fe400000108f1 */
[C---:B------:R-:W-:Y:S02]  /*75a0*/  FFMA.FTZ R69, R64.reuse, R69, R65 ;  /* 0x0000004540457223 */ /* 0x040fe40000010041 */
[----:B------:R-:W-:Y:S02]  /*75b0*/  FFMA.FTZ R71, R64, R68, -R71 ;  /* 0x0000004440477223 */ /* 0x000fe40000010847 */
[----:B------:R-:W-:Y:S01]  /*75c0*/  FADD.FTZ R68, R66, R241 ;  /* 0x000000f142447221 */ /* 0x000fe20000010000 */
[----:B------:R-:W-:Y:S01]  /*75d0*/  MOV R241, R69 ;  /* 0x0000004500f17202 */ /* 0x000fe20000000f00 */
[----:B------:R-:W-:Y:S01]  /*75e0*/  FADD.FTZ R67, R67, R236 ;  /* 0x000000ec43437221 */ /* 0x000fe20000010000 */
[----:B------:R-:W-:Y:S05]  /*75f0*/  BRA.DIV ~URZ, `(.L_x_4392) ;  /* 0x000076d27f007947 */ /* 0x000fea000b800000 */
[----:B------:R0:W1:Y:S02]  /*7600*/  SHFL.DOWN PT, R70, R71, 0x1, 0x1f ;  /* 0x08201f0047467f89 */ /* 0x00006400000e0000 */
.L_x_4494:
[----:B------:R-:W-:Y:S05]  /*7610*/  BRA.DIV ~URZ, `(.L_x_4393) ;  /* 0x000077327f007947 */ /* 0x000fea000b800000 */
[----:B------:R-:W2:Y:S04]  /*7620*/  SHFL.DOWN PT, R69, R69, 0x1, 0x1f ;  /* 0x08201f0045457f89 */ /* 0x000ea800000e0000 */
[----:B------:R3:W4:Y:S04]  /*7630*/  SHFL.DOWN PT, R236, R68, 0x1, 0x1f ;  /* 0x08201f0044ec7f89 */ /* 0x00072800000e0000 */
[----:B------:R3:W0:Y:S02]  /*7640*/  SHFL.DOWN PT, R66, R67, 0x1, 0x1f ;  /* 0x08201f0043427f89 */ /* 0x00062400000e0000 */
.L_x_4495:
[----:B------:R-:W-:Y:S01]  /*7650*/  BSSY B1, `(.L_x_4394) ;  /* 0x000000d000017945 */ /* 0x000fe20003800000 */
[----:B------:R-:W-:Y:S05]  /*7660*/  @!P0 BRA `(.L_x_4395) ;  /* 0x000000b000008947 */ /* 0x000fea0003800000 */
[C---:B0-----:R-:W-:Y:S02]  /*7670*/  FMUL.FTZ R64, R241.reuse, R66 ;  /* 0x00000042f1407220 */ /* 0x041fe40000410000 */
[----:B----4-:R-:W-:-:S02]  /*7680*/  FMUL.FTZ R240, R241, R236 ;  /* 0x000000ecf1f07220 */ /* 0x010fc40000410000 */
[----:B------:R-:W-:Y:S02]  /*7690*/  FFMA.FTZ R65, R71, R236, -R64 ;  /* 0x000000ec47417223 */ /* 0x000fe40000010840 */
[-C--:B--2---:R-:W-:Y:S02]  /*76a0*/  FMUL.FTZ R64, R241, R69.reuse ;  /* 0x00000045f1407220 */ /* 0x084fe40000410000 */
[----:B------:R-:W-:Y:S02]  /*76b0*/  FFMA.FTZ R240, R71, R66, R240 ;  /* 0x0000004247f07223 */ /* 0x000fe400000100f0 */
[-C--:B-1----:R-:W-:Y:S02]  /*76c0*/  FMUL.FTZ R66, R241, R70.reuse ;  /* 0x00000046f1427220 */ /* 0x082fe40000410000 */
[C---:B------:R-:W-:Y:S02]  /*76d0*/  FFMA.FTZ R64, R71.reuse, R70, -R64 ;  /* 0x0000004647407223 */ /* 0x040fe40000010840 */
[----:B------:R-:W-:-:S02]  /*76e0*/  FFMA.FTZ R241, R71, R69, R66 ;  /* 0x0000004547f17223 */ /* 0x000fc40000010042 */
[----:B---3--:R-:W-:Y:S01]  /*76f0*/  FADD.FTZ R68, R68, R65 ;  /* 0x0000004144447221 */ /* 0x008fe20000010000 */
[----:B------:R-:W-:Y:S01]  /*7700*/  MOV R71, R64 ;  /* 0x0000004000477202 */ /* 0x000fe20000000f00 */
[----:B------:R-:W-:Y:S02]  /*7710*/  FADD.FTZ R67, R67, R240 ;  /* 0x000000f043437221 */ /* 0x000fe40000010000 */
.L_x_4395:
[----:B------:R-:W-:Y:S05]  /*7720*/  BSYNC B1 ;  /* 0x0000000000017941 */ /* 0x000fea0003800000 */
.L_x_4394:
[----:B------:R-:W-:Y:S01]  /*7730*/  ISETP.GT.U32.AND P0, PT, R0, 0x1d, PT ;  /* 0x0000001d0000780c */ /* 0x000fe20003f04070 */
[----:B------:R-:W-:Y:S05]  /*7740*/  BRA.DIV ~URZ, `(.L_x_4396) ;  /* 0x000077527f007947 */ /* 0x000fea000b800000 */
[----:B--2---:R2:W3:Y:S04]  /*7750*/  SHFL.DOWN PT, R69, R71, 0x2, 0x1f ;  /* 0x08401f0047457f89 */ /* 0x0044e800000e0000 */
[----:B-1----:R2:W1:Y:S04]  /*7760*/  SHFL.DOWN PT, R70, R241, 0x2, 0x1f ;  /* 0x08401f00f1467f89 */ /* 0x00246800000e0000 */
[----:B----4-:R2:W4:Y:S04]  /*7770*/  SHFL.DOWN PT, R236, R68, 0x2, 0x1f ;  /* 0x08401f0044ec7f89 */ /* 0x01052800000e0000 */
[----:B0-----:R2:W0:Y:S02]  /*7780*/  SHFL.DOWN PT, R66, R67, 0x2, 0x1f ;  /* 0x08401f0043427f89 */ /* 0x00142400000e0000 */
.L_x_4496:
[----:B------:R-:W-:Y:S01]  /*7790*/  BSSY B1, `(.L_x_4397) ;  /* 0x000000d000017945 */ /* 0x000fe20003800000 */
[----:B------:R-:W-:Y:S05]  /*77a0*/  @P0 BRA `(.L_x_4398) ;  /* 0x000000b000000947 */ /* 0x000fea0003800000 */
[C---:B0-----:R-:W-:Y:S02]  /*77b0*/  FMUL.FTZ R64, R241.reuse, R66 ;  /* 0x00000042f1407220 */ /* 0x041fe40000410000 */
[----:B----4-:R-:W-:-:S02]  /*77c0*/  FMUL.FTZ R240, R241, R236 ;  /* 0x000000ecf1f07220 */ /* 0x010fc40000410000 */
[----:B------:R-:W-:Y:S02]  /*77d0*/  FFMA.FTZ R65, R71, R236, -R64 ;  /* 0x000000ec47417223 */ /* 0x000fe40000010840 */
        /* <DEDUP_REMOVED lines=8> */
.L_x_4398:
[----:B------:R-:W-:Y:S05]  /*7860*/  BSYNC B1 ;  /* 0x0000000000017941 */ /* 0x000fea0003800000 */
.L_x_4397:
[----:B------:R-:W-:Y:S01]  /*7870*/  ISETP.GT.U32.AND P0, PT, R0, 0x1b, PT ;  /* 0x0000001b0000780c */ /* 0x000fe20003f04070 */
[----:B------:R-:W-:Y:S10]  /*7880*/  BRA.DIV ~URZ, `(.L_x_4399) ;  /* 0x000077d27f007947 */ /* 0x000ff4000b800000 */
[----:B---3--:R3:W2:Y:S02]  /*7890*/  SHFL.DOWN PT, R69, R71, 0x4, 0x1f ;  /* 0x08801f0047457f89 */ /* 0x0086a400000e0000 */
.L_x_4497:
[----:B------:R-:W-:Y:S05]  /*78a0*/  BRA.DIV ~URZ, `(.L_x_4400) ;  /* 0x000078327f007947 */ /* 0x000fea000b800000 */
[----:B-1----:R1:W3:Y:S04]  /*78b0*/  SHFL.DOWN PT, R70, R241, 0x4, 0x1f ;  /* 0x08801f00f1467f89 */ /* 0x0022e800000e0000 */
[----:B----4-:R1:W4:Y:S04]  /*78c0*/  SHFL.DOWN PT, R236, R68, 0x4, 0x1f ;  /* 0x08801f0044ec7f89 */ /* 0x01032800000e0000 */
[----:B0-----:R1:W0:Y:S02]  /*78d0*/  SHFL.DOWN PT, R66, R67, 0x4, 0x1f ;  /* 0x08801f0043427f89 */ /* 0x00122400000e0000 */
.L_x_4498:
[----:B------:R-:W-:Y:S01]  /*78e0*/  BSSY B1, `(.L_x_4401) ;  /* 0x000000d000017945 */ /* 0x000fe20003800000 */
[----:B------:R-:W-:Y:S05]  /*78f0*/  @P0 BRA `(.L_x_4402) ;  /* 0x000000b000000947 */ /* 0x000fea0003800000 */
[C---:B0-----:R-:W-:Y:S02]  /*7900*/  FMUL.FTZ R64, R241.reuse, R66 ;  /* 0x00000042f1407220 */ /* 0x041fe40000410000 */
[----:B----4-:R-:W-:-:S02]  /*7910*/  FMUL.FTZ R240, R241, R236 ;  /* 0x000000ecf1f07220 */ /* 0x010fc40000410000 */
[----:B------:R-:W-:Y:S02]  /*7920*/  FFMA.FTZ R65, R71, R236, -R64 ;  /* 0x000000ec47417223 */ /* 0x000fe40000010840 */
        /* <DEDUP_REMOVED lines=8> */
.L_x_4402:
[----:B------:R-:W-:Y:S05]  /*79b0*/  BSYNC B1 ;  /* 0x0000000000017941 */ /* 0x000fea0003800000 */
.L_x_4401:
[----:B------:R-:W-:Y:S01]  /*79c0*/  ISETP.GT.U32.AND P0, PT, R0, 0x17, PT ;  /* 0x000000170000780c */ /* 0x000fe20003f04070 */
[----:B------:R-:W-:Y:S05]  /*79d0*/  BRA.DIV ~URZ, `(.L_x_4403) ;  /* 0x000078527f007947 */ /* 0x000fea000b800000 */
[----:B--2---:R2:W1:Y:S04]  /*79e0*/  SHFL.DOWN PT, R69, R71, 0x8, 0x1f ;  /* 0x09001f0047457f89 */ /* 0x00446800000e0000 */
[----:B---3--:R2:W3:Y:S04]  /*79f0*/  SHFL.DOWN PT, R70, R241, 0x8, 0x1f ;  /* 0x09001f00f1467f89 */ /* 0x0084e800000e0000 */
[----:B----4-:R2:W4:Y:S04]  /*7a00*/  SHFL.DOWN PT, R236, R68, 0x8, 0x1f ;  /* 0x09001f0044ec7f89 */ /* 0x01052800000e0000 */
[----:B0-----:R2:W0:Y:S02]  /*7a10*/  SHFL.DOWN PT, R66, R67, 0x8, 0x1f ;  /* 0x09001f0043427f89 */ /* 0x00142400000e0000 */
.L_x_4499:
        /* <DEDUP_REMOVED lines=13> */
.L_x_4405:
[----:B------:R-:W-:Y:S05]  /*7af0*/  BSYNC B1 ;  /* 0x0000000000017941 */ /* 0x000fea0003800000 */
.L_x_4404:
[----:B------:R-:W-:Y:S01]  /*7b00*/  ISETP.GT.U32.AND P0, PT, R0, 0xf, PT ;  /* 0x0000000f0000780c */ /* 0x000fe20003f04070 */
[----:B------:R-:W-:Y:S10]  /*7b10*/  BRA.DIV ~URZ, `(.L_x_4406) ;  /* 0x000078d27f007947 */ /* 0x000ff4000b800000 */
[----:B-1----:R1:W2:Y:S02]  /*7b20*/  SHFL.DOWN PT, R69, R71, 0x10, 0x1f ;  /* 0x0a001f0047457f89 */ /* 0x0022a400000e0000 */
.L_x_4500:
[----:B------:R-:W-:Y:S05]  /*7b30*/  BRA.DIV ~URZ, `(.L_x_4407) ;  /* 0x000079327f007947 */ /* 0x000fea000b800000 */
[----:B---3--:R3:W1:Y:S04]  /*7b40*/  SHFL.DOWN PT, R70, R241, 0x10, 0x1f ;  /* 0x0a001f00f1467f89 */ /* 0x00866800000e0000 */
[----:B----4-:R3:W4:Y:S04]  /*7b50*/  SHFL.DOWN PT, R236, R68, 0x10, 0x1f ;  /* 0x0a001f0044ec7f89 */ /* 0x01072800000e0000 */
[----:B0-----:R3:W0:Y:S02]  /*7b60*/  SHFL.DOWN PT, R66, R67, 0x10, 0x1f ;  /* 0x0a001f0043427f89 */ /* 0x00162400000e0000 */
.L_x_4501:
        /* <DEDUP_REMOVED lines=13> */
.L_x_4409:
[----:B------:R-:W-:Y:S05]  /*7c40*/  BSYNC B1 ;  /* 0x0000000000017941 */ /* 0x000fea0003800000 */
.L_x_4408:
[----:B------:R-:W-:Y:S05]  /*7c50*/  BRA.DIV ~URZ, `(.L_x_4410) ;  /* 0x000079627f007947 */ /* 0x000fea000b800000 */
[----:B------:R-:W5:Y:S04]  /*7c60*/  SHFL.IDX PT, R64, R241, RZ, 0x1f ;  /* 0x00001ffff1407589 */ /* 0x000f6800000e0000 */
[----:B--2---:R-:W2:Y:S04]  /*7c70*/  SHFL.IDX PT, R69, R71, RZ, 0x1f ;  /* 0x00001fff47457589 */ /* 0x004ea800000e0000 */
[----:B-1----:R-:W1:Y:S04]  /*7c80*/  SHFL.IDX PT, R70, R68, RZ, 0x1f ;  /* 0x00001fff44467589 */ /* 0x002e6800000e0000 */
[----:B------:R-:W3:Y:S04]  /*7c90*/  SHFL.IDX PT, R242, R62, RZ, 0x1f ;  /* 0x00001fff3ef27589 */ /* 0x000ee800000e0000 */
[----:B------:R-:W4:Y:S04]  /*7ca0*/  SHFL.DOWN PT, R71, R71, 0x1, 0x1f ;  /* 0x08201f0047477f89 */ /* 0x000f2800000e0000 */
[----:B---3--:R-:W3:Y:S01]  /*7cb0*/  SHFL.DOWN PT, R241, R241, 0x1, 0x1f ;  /* 0x08201f00f1f17f89 */ /* 0x008ee200000e0000 */
[----:B-----5:R-:W-:-:S03]  /*7cc0*/  FMUL.FTZ R240, R62, R64 ;  /* 0x000000403ef07220 */ /* 0x020fc60000410000 */
[----:B------:R-:W0:Y:S01]  /*7cd0*/  SHFL.DOWN PT, R68, R68, 0x1, 0x1f ;  /* 0x08201f0044447f89 */ /* 0x000e2200000e0000 */
[CC--:B------:R-:W-:Y:S02]  /*7ce0*/  FMUL.FTZ R244, R63.reuse, R64.reuse ;  /* 0x000000403ff47220 */ /* 0x0c0fe40000410000 */
[-C--:B--2---:R-:W-:Y:S01]  /*7cf0*/  FFMA.FTZ R240, R63, R69.reuse, R240 ;  /* 0x000000453ff07223 */ /* 0x084fe200000100f0 */
[----:B------:R-:W2:Y:S01]  /*7d00*/  SHFL.IDX PT, R246, R61, RZ, 0x1f ;  /* 0x00001fff3df67589 */ /* 0x000ea200000e0000 */
[-C--:B------:R-:W-:Y:S02]  /*7d10*/  FMUL.FTZ R245, R60, R69.reuse ;  /* 0x000000453cf57220 */ /* 0x080fe40000410000 */
[----:B------:R-:W-:Y:S01]  /*7d20*/  FFMA.FTZ R244, R62, R69, -R244 ;  /* 0x000000453ef47223 */ /* 0x000fe200000108f4 */
[----:B------:R-:W0:Y:S04]  /*7d30*/  SHFL.IDX PT, R63, R63, RZ, 0x1f ;  /* 0x00001fff3f3f7589 */ /* 0x000e2800000e0000 */
[----:B----4-:R-:W4:Y:S04]  /*7d40*/  SHFL.IDX PT, R236, R67, RZ, 0x1f ;  /* 0x00001fff43ec7589 */ /* 0x010f2800000e0000 */
[----:B------:R5:W0:Y:S04]  /*7d50*/  SHFL.DOWN PT, R243, R67, 0x1, 0x1f ;  /* 0x08201f0043f37f89 */ /* 0x000a2800000e0000 */
[----:B------:R1:W0:Y:S01]  /*7d60*/  SHFL.IDX PT, R247, R60, RZ, 0x1f ;  /* 0x00001fff3cf77589 */ /* 0x00022200000e0000 */
[----:B-----5:R-:W-:-:S02]  /*7d70*/  FMUL.FTZ R67, R60, R64 ;  /* 0x000000403c437220 */ /* 0x020fc40000410000 */
[----:B-1----:R-:W-:Y:S02]  /*7d80*/  FMUL.FTZ R60, R61, R64 ;  /* 0x000000403d3c7220 */ /* 0x002fe40000410000 */
.L_x_4502:
[----:B--23--:R-:W-:Y:S01]  /*7d90*/  ISETP.NE.AND P0, PT, R98, 0x1f, PT ;  /* 0x0000001f6200780c */ /* 0x00cfe20003f05270 */
        /* <DEDUP_REMOVED lines=9> */
[CC--:B------:R-:W-:Y:S02]  /*7e30*/  FMUL.FTZ R63, R67.reuse, R241.reuse ;  /* 0x000000f1433f7220 */ /* 0x0c0fe40000410000 */
[C---:B------:R-:W-:Y:S02]  /*7e40*/  FMUL.FTZ R70, R66.reuse, R241 ;  /* 0x000000f142467220 */ /* 0x040fe40000410000 */
[----:B------:R-:W-:Y:S02]  /*7e50*/  FFMA.FTZ R69, R66, R71, -R63 ;  /* 0x0000004742457223 */ /* 0x000fe4000001083f */
[----:B------:R-:W-:Y:S02]  /*7e60*/  FMUL.FTZ R66, R64, R241 ;  /* 0x000000f140427220 */ /* 0x000fe40000410000 */
[----:B------:R-:W-:Y:S02]  /*7e70*/  FFMA.FTZ R70, R67, R71, R70 ;  /* 0x0000004743467223 */ /* 0x000fe40000010046 */
[----:B------:R-:W-:-:S02]  /*7e80*/  FMUL.FTZ R63, R65, R241 ;  /* 0x000000f1413f7220 */ /* 0x000fc40000410000 */
[-C--:B------:R-:W-:Y:S02]  /*7e90*/  FFMA.FTZ R65, R65, R71.reuse, R66 ;  /* 0x0000004741417223 */ /* 0x080fe40000010042 */
[----:B------:R-:W-:Y:S02]  /*7ea0*/  FFMA.FTZ R64, R64, R71, -R63 ;  /* 0x0000004740407223 */ /* 0x000fe4000001083f */
[----:B------:R-:W-:Y:S02]  /*7eb0*/  FADD.FTZ R66, R69, R68 ;  /* 0x0000004445427221 */ /* 0x000fe40000010000 */
[----:B------:R-:W-:Y:S02]  /*7ec0*/  FADD.FTZ R67, R70, R243 ;  /* 0x000000f346437221 */ /* 0x000fe40000010000 */
.L_x_4412:
[----:B------:R-:W-:Y:S05]  /*7ed0*/  BSYNC B1 ;  /* 0x0000000000017941 */ /* 0x000fea0003800000 */
.L_x_4411:
[----:B------:R-:W0:Y:S04]  /*7ee0*/  LDS.128 R68, [R232+0x35f0] ;  /* 0x0035f000e8447984 */ /* 0x000e280000000c00 */
[----:B------:R1:W-:Y:S01]  /*7ef0*/  STS.128 [R232+0x35f0], R64 ;  /* 0x0035f040e8007388 */ /* 0x0003e20000000c00 */
[----:B0-----:R-:W-:-:S02]  /*7f00*/  FMUL.FTZ R241, R69, R66 ;  /* 0x0000004245f17220 */ /* 0x001fc40000410000 */
[CC--:B------:R-:W-:Y:S02]  /*7f10*/  FMUL.FTZ R63, R69.reuse, R67.reuse ;  /* 0x00000043453f7220 */ /* 0x0c0fe40000410000 */
[C---:B------:R-:W-:Y:S02]  /*7f20*/  FFMA.FTZ R242, R68.reuse, R67, R241 ;  /* 0x0000004344f27223 */ /* 0x040fe400000100f1 */
[C---:B------:R-:W-:Y:S02]  /*7f30*/  FFMA.FTZ R243, R68.reuse, R66, -R63 ;  /* 0x0000004244f37223 */ /* 0x040fe4000001083f */
[C---:B------:R-:W-:Y:S02]  /*7f40*/  FMUL.FTZ R241, R69.reuse, R64 ;  /* 0x0000004045f17220 */ /* 0x040fe40000410000 */
[-C--:B------:R-:W-:Y:S02]  /*7f50*/  FMUL.FTZ R63, R69, R65.reuse ;  /* 0x00000041453f7220 */ /* 0x080fe40000410000 */
[----:B------:R-:W-:-:S02]  /*7f60*/  FFMA.FTZ R69, R68, R65, R241 ;  /* 0x0000004144457223 */ /* 0x000fc400000100f1 */
[----:B------:R-:W-:Y:S02]  /*7f70*/  FFMA.FTZ R68, R68, R64, -R63 ;  /* 0x0000004044447223 */ /* 0x000fe4000001083f */
[----:B------:R-:W-:Y:S02]  /*7f80*/  FADD.FTZ R70, R70, R243 ;  /* 0x000000f346467221 */ /* 0x000fe40000010000 */
[----:B------:R-:W-:Y:S02]  /*7f90*/  FADD.FTZ R71, R71, R242 ;  /* 0x000000f247477221 */ /* 0x000fe40000010000 */
[----:B----4-:R-:W-:-:S03]  /*7fa0*/  FADD.FTZ R63, R240, R236 ;  /* 0x000000ecf03f7221 */ /* 0x010fc60000010000 */
[----:B------:R1:W-:Y:S04]  /*7fb0*/  STS.128 [R232+0x35e0], R68 ;  /* 0x0035e044e8007388 */ /* 0x0003e80000000c00 */
.L_x_4391:
[----:B0-----:R-:W-:Y:S05]  /*7fc0*/  BSYNC B0 ;  /* 0x0000000000007941 */ /* 0x001fea0003800000 */
.L_x_4390:
[----:B------:R-:W-:Y:S01]  /*7fd0*/  WARPSYNC 0xffffffff ;  /* 0xffffffff00007948 */ /* 0x000fe20003800000 */
[----:B------:R-:W-:Y:S01]  /*7fe0*/  ISETP.NE.AND P0, PT, R98, RZ, PT ;  /* 0x000000ff6200720c */ /* 0x000fe20003f05270 */
[----:B------:R-:W-:Y:S02]  /*7ff0*/  FADD.FTZ R231, RZ, R231 ;  /* 0x000000e7ffe77221 */ /* 0x000fe40000010000 */
[----:B------:R-:W-:Y:S01]  /*8000*/  BAR.SYNC.DEFER_BLOCKING 0x0 ;  /* 0x0000000000007b1d */ /* 0x000fe20000010000 */
[----:B-1----:R-:W-:Y:S01]  /*8010*/  SHF.L.U32 R68, R98, 0x4, RZ ;  /* 0x0000000462447819 */ /* 0x002fe200000006ff */
[----:B------:R-:W-:Y:S02]  /*8020*/  FMUL.FTZ R71, R143, R210 ;  /* 0x000000d28f477220 */ /* 0x000fe40000410000 */
[----:B------:R-:W-:Y:S02]  /*8030*/  FMUL.FTZ R69, R151, R208 ;  /* 0x000000d097457220 */ /* 0x000fe40000410000 */
[----:B------:R-:W-:Y:S01]  /*8040*/  FMUL.FTZ R143, R143, R220 ;  /* 0x000000dc8f8f7220 */ /* 0x000fe20000410000 */
[----:B------:R-:W-:Y:S01]  /*8050*/  ULDC UR20, c[0x0][0x168] ;  /* 0x00005a0000147ab9 */ /* 0x000fe20000000800 */
[----:B------:R-:W-:Y:S01]  /*8060*/  FMUL.FTZ R151, R151, R222 ;  /* 0x000000de97977220 */ /* 0x000fe20000410000 */
[----:B------:R-:W-:Y:S01]  /*8070*/  UIADD3 UR20, -UR38, UR20, URZ ;  /* 0x0000001426147290 */ /* 0x000fe2000fffe13f */
[----:B------:R-:W-:Y:S01]  /*8080*/  FMUL.FTZ R70, R145, R209 ;  /* 0x000000d191467220 */ /* 0x000fe20000410000 */
[----:B------:R-:W-:Y:S01]  /*8090*/  BSSY B0, `(.L_x_4413) ;  /* 0x000024d000007945 */ /* 0x000fe20003800000 */
[----:B------:R-:W-:-:S02]  /*80a0*/  FFMA.FTZ R71, R144, R220, -R71 ;  /* 0x000000dc90477223 */ /* 0x000fc40000010847 */
[----:B------:R-:W-:Y:S02]  /*80b0*/  FFMA.FTZ R69, R152, R222, -R69 ;  /* 0x000000de98457223 */ /* 0x000fe40000010845 */
[----:B------:R-:W-:Y:S02]  /*80c0*/  FMUL.FTZ R145, R145, R221 ;  /* 0x000000dd91917220 */ /* 0x000fe40000410000 */
[----:B------:R-:W-:Y:S02]  /*80d0*/  FFMA.FTZ R144, R144, R210, R143 ;  /* 0x000000d290907223 */ /* 0x000fe4000001008f */
[----:B------:R-:W-:Y:S02]  /*80e0*/  FFMA.FTZ R152, R152, R208, R151 ;  /* 0x000000d098987223 */ /* 0x000fe40000010097 */
[----:B------:R-:W-:Y:S01]  /*80f0*/  FMUL.FTZ R232, R102, R207 ;  /* 0x000000cf66e87220 */ /* 0x000fe20000410000 */
[----:B------:R-:W0:Y:S01]  /*8100*/  LDS.64 R64, [R68+0x35e8] ;  /* 0x0035e80044407984 */ /* 0x000e220000000a00 */
[----:B------:R-:W-:-:S02]  /*8110*/  FMUL.FTZ R143, R125, UR34 ;  /* 0x000000227d8f7c20 */ /* 0x000fc40008410000 */
[----:B------:R-:W-:Y:S02]  /*8120*/  FADD.FTZ R151, R77, R77 ;  /* 0x0000004d4d977221 */ /* 0x000fe40000010000 */
[C---:B------:R-:W-:Y:S02]  /*8130*/  FFMA.FTZ R70, R146.reuse, R221, -R70 ;  /* 0x000000dd92467223 */ /* 0x040fe40000010846 */
[----:B------:R-:W-:Y:S02]  /*8140*/  FFMA.FTZ R146, R146, R209, R145 ;  /* 0x000000d192927223 */ /* 0x000fe40000010091 */
[-C--:B------:R-:W-:Y:S02]  /*8150*/  FMUL.FTZ R236, R102, R229.reuse ;  /* 0x000000e566ec7220 */ /* 0x080fe40000410000 */
[----:B------:R-:W-:Y:S02]  /*8160*/  FFMA.FTZ R102, R101, R229, -R232 ;  /* 0x000000e565667223 */ /* 0x000fe400000108e8 */
[----:B------:R-:W-:-:S02]  /*8170*/  FFMA.FTZ R145, R224, UR35, R143 ;  /* 0x00000023e0917c23 */ /* 0x000fc4000801008f */
[----:B------:R-:W-:Y:S02]  /*8180*/  FADD.FTZ R232, R76, R76 ;  /* 0x0000004c4ce87221 */ /* 0x000fe40000010000 */
[----:B------:R-:W-:Y:S02]  /*8190*/  FFMA.FTZ R101, R101, R207, R236 ;  /* 0x000000cf65657223 */ /* 0x000fe400000100ec */
[CC--:B0-----:R-:W-:Y:S02]  /*81a0*/  FMUL.FTZ R67, R65.reuse, -R111.reuse ;  /* 0x8000006f41437220 */ /* 0x0c1fe40000410000 */
[C---:B------:R-:W-:Y:S02]  /*81b0*/  FMUL.FTZ R111, R64.reuse, -R111 ;  /* 0x8000006f406f7220 */ /* 0x040fe40000410000 */
[-C--:B------:R-:W-:Y:S02]  /*81c0*/  FFMA.FTZ R64, R64, R110.reuse, -R67 ;  /* 0x0000006e40407223 */ /* 0x080fe40000010843 */
[----:B------:R-:W-:-:S02]  /*81d0*/  FFMA.FTZ R65, R65, R110, R111 ;  /* 0x0000006e41417223 */ /* 0x000fc4000001006f */
[----:B------:R-:W-:Y:S02]  /*81e0*/  FMUL.FTZ R111, R135, R212 ;  /* 0x000000d4876f7220 */ /* 0x000fe40000410000 */
[----:B------:R-:W-:Y:S02]  /*81f0*/  FMUL.FTZ R110, R137, R211 ;  /* 0x000000d3896e7220 */ /* 0x000fe40000410000 */
[-C--:B------:R-:W-:Y:S02]  /*8200*/  FMUL.FTZ R135, R135, R218.reuse ;  /* 0x000000da87877220 */ /* 0x080fe40000410000 */
[-C--:B------:R-:W-:Y:S02]  /*8210*/  FMUL.FTZ R137, R137, R219.reuse ;  /* 0x000000db89897220 */ /* 0x080fe40000410000 */
[----:B------:R-:W-:Y:S02]  /*8220*/  FFMA.FTZ R111, R136, R218, -R111 ;  /* 0x000000da886f7223 */ /* 0x000fe4000001086f */
[----:B------:R-:W-:-:S02]  /*8230*/  FFMA.FTZ R110, R138, R219, -R110 ;  /* 0x000000db8a6e7223 */ /* 0x000fc4000001086e */
[----:B------:R-:W-:Y:S02]  /*8240*/  FFMA.FTZ R136, R136, R212, R135 ;  /* 0x000000d488887223 */ /* 0x000fe40000010087 */
[----:B------:R-:W-:Y:S02]  /*8250*/  FFMA.FTZ R138, R138, R211, R137 ;  /* 0x000000d38a8a7223 */ /* 0x000fe40000010089 */
[C---:B------:R-:W-:Y:S02]  /*8260*/  FMUL.FTZ R135, R129.reuse, R213 ;  /* 0x000000d581877220 */ /* 0x040fe40000410000 */
[-C--:B------:R-:W-:Y:S02]  /*8270*/  FMUL.FTZ R137, R129, R217.reuse ;  /* 0x000000d981897220 */ /* 0x080fe40000410000 */
[C---:B------:R-:W-:Y:S02]  /*8280*/  FFMA.FTZ R129, R130.reuse, R217, -R135 ;  /* 0x000000d982817223 */ /* 0x040fe40000010887 */
[----:B------:R-:W-:-:S02]  /*8290*/  FFMA.FTZ R130, R130, R213, R137 ;  /* 0x000000d582827223 */ /* 0x000fc40000010089 */
[C---:B------:R-:W-:Y:S02]  /*82a0*/  FMUL.FTZ R135, R127.reuse, R214 ;  /* 0x000000d67f877220 */ /* 0x040fe40000410000 */
        /* <DEDUP_REMOVED lines=17> */
[C---:B------:R-:W-:Y:S02]  /*83c0*/  FMUL.FTZ R67, R157.reuse, R125 ;  /* 0x0000007d9d437220 */ /* 0x040fe40000410000 */
[----:B------:R-:W-:Y:S02]  /*83d0*/  FMUL.FTZ R157, R157, R224 ;  /* 0x000000e09d9d7220 */ /* 0x000fe40000410000 */
[C---:B------:R-:W-:Y:S02]  /*83e0*/  FFMA.FTZ R107, R108.reuse, R204, -R135 ;  /* 0x000000cc6c6b7223 */ /* 0x040fe40000010887 */
[----:B------:R-:W-:Y:S02]  /*83f0*/  FFMA.FTZ R108, R108, R203, R137 ;  /* 0x000000cb6c6c7223 */ /* 0x000fe40000010089 */
[----:B------:R-:W-:Y:S02]  /*8400*/  FFMA.FTZ R66, R158, R224, -R67 ;  /* 0x000000e09e427223 */ /* 0x000fe40000010843 */
[----:B------:R-:W-:-:S02]  /*8410*/  FMUL.FTZ R137, R125, UR35 ;  /* 0x000000237d897c20 */ /* 0x000fc40008410000 */
[C---:B------:R-:W-:Y:S02]  /*8420*/  FMUL.FTZ R67, R153.reuse, R124 ;  /* 0x0000007c99437220 */ /* 0x040fe40000410000 */
[----:B------:R-:W-:Y:S02]  /*8430*/  FMUL.FTZ R135, R190, R206 ;  /* 0x000000cebe877220 */ /* 0x000fe40000410000 */
[----:B------:R-:W-:Y:S02]  /*8440*/  FFMA.FTZ R158, R158, R125, R157 ;  /* 0x0000007d9e9e7223 */ /* 0x000fe4000001009d */
[----:B------:R-:W-:Y:S02]  /*8450*/  FMUL.FTZ R153, R153, R223 ;  /* 0x000000df99997220 */ /* 0x000fe40000410000 */
[----:B------:R-:W-:Y:S02]  /*8460*/  FMUL.FTZ R190, R190, R230 ;  /* 0x000000e6bebe7220 */ /* 0x000fe40000410000 */
[----:B------:R-:W-:-:S02]  /*8470*/  FFMA.FTZ R137, R224, UR34, -R137 ;  /* 0x00000022e0897c23 */ /* 0x000fc40008010889 */
[C---:B------:R-:W-:Y:S02]  /*8480*/  FFMA.FTZ R67, R154.reuse, R223, -R67 ;  /* 0x000000df9a437223 */ /* 0x040fe40000010843 */
[C---:B------:R-:W-:Y:S02]  /*8490*/  FFMA.FTZ R135, R189.reuse, R230, -R135 ;  /* 0x000000e6bd877223 */ /* 0x040fe40000010887 */
[----:B------:R-:W-:Y:S02]  /*84a0*/  FFMA.FTZ R154, R154, R124, R153 ;  /* 0x0000007c9a9a7223 */ /* 0x000fe40000010099 */
[----:B------:R-:W-:Y:S02]  /*84b0*/  FFMA.FTZ R189, R189, R206, R190 ;  /* 0x000000cebdbd7223 */ /* 0x000fe400000100be */
[C---:B------:R-:W-:Y:S02]  /*84c0*/  FFMA.FTZ R143, -R151.reuse, R158, RZ ;  /* 0x0000009e978f7223 */ /* 0x040fe400000101ff */
[----:B------:R-:W-:-:S02]  /*84d0*/  FFMA.FTZ R190, R151, R66, RZ ;  /* 0x0000004297be7223 */ /* 0x000fc400000100ff */
[C---:B------:R-:W-:Y:S02]  /*84e0*/  FMUL.FTZ R66, R151.reuse, R137 ;  /* 0x0000008997427220 */ /* 0x040fe40000410000 */
[----:B------:R-:W-:Y:S02]  /*84f0*/  FFMA.FTZ R137, -R151, R145, -RZ ;  /* 0x0000009197897223 */ /* 0x000fe400000109ff */
[----:B------:R-:W-:Y:S02]  /*8500*/  FFMA.FTZ R145, -R232, R154, R143 ;  /* 0x0000009ae8917223 */ /* 0x000fe4000001018f */
[----:B------:R-:W-:Y:S02]  /*8510*/  FMUL.FTZ R154, R124, UR35 ;  /* 0x000000237c9a7c20 */ /* 0x000fe40008410000 */
[----:B------:R-:W-:Y:S02]  /*8520*/  FFMA.FTZ R190, R232, R67, R190 ;  /* 0x00000043e8be7223 */ /* 0x000fe400000100be */
[----:B------:R-:W-:-:S02]  /*8530*/  FFMA.FTZ R67, R223, UR34, -R154 ;  /* 0x00000022df437c23 */ /* 0x000fc4000801089a */
[----:B------:R-:W-:Y:S02]  /*8540*/  FADD.FTZ R154, R75, R75 ;  /* 0x0000004b4b9a7221 */ /* 0x000fe40000010000 */
[----:B------:R-:W-:Y:S02]  /*8550*/  FADD.FTZ R157, R74, R74 ;  /* 0x0000004a4a9d7221 */ /* 0x000fe40000010000 */
[C---:B------:R-:W-:Y:S02]  /*8560*/  FFMA.FTZ R151, R154.reuse, R69, R190 ;  /* 0x000000459a977223 */ /* 0x040fe400000100be */
[----:B------:R-:W-:Y:S02]  /*8570*/  FFMA.FTZ R153, -R154, R152, R145 ;  /* 0x000000989a997223 */ /* 0x000fe40000010191 */
[C---:B------:R-:W-:Y:S02]  /*8580*/  FMUL.FTZ R69, R208.reuse, UR35 ;  /* 0x00000023d0457c20 */ /* 0x040fe40008410000 */
[----:B------:R-:W-:-:S02]  /*8590*/  FMUL.FTZ R145, R208, UR34 ;  /* 0x00000022d0917c20 */ /* 0x000fc40008410000 */
[C---:B------:R-:W-:Y:S02]  /*85a0*/  FFMA.FTZ R152, R157.reuse, R70, R151 ;  /* 0x000000469d987223 */ /* 0x040fe40000010097 */
[----:B------:R-:W-:Y:S02]  /*85b0*/  FFMA.FTZ R153, -R157, R146, R153 ;  /* 0x000000929d997223 */ /* 0x000fe40000010199 */
[C---:B------:R-:W-:Y:S02]  /*85c0*/  FMUL.FTZ R70, R209.reuse, UR35 ;  /* 0x00000023d1467c20 */ /* 0x040fe40008410000 */
[----:B------:R-:W-:Y:S02]  /*85d0*/  FMUL.FTZ R146, R209, UR34 ;  /* 0x00000022d1927c20 */ /* 0x000fe40008410000 */
[C---:B------:R-:W-:Y:S02]  /*85e0*/  FFMA.FTZ R69, R222.reuse, UR34, -R69 ;  /* 0x00000022de457c23 */ /* 0x040fe40008010845 */
[----:B------:R-:W-:-:S02]  /*85f0*/  FFMA.FTZ R145, R222, UR35, R145 ;  /* 0x00000023de917c23 */ /* 0x000fc40008010091 */
[C---:B------:R-:W-:Y:S02]  /*8600*/  FFMA.FTZ R70, R221.reuse, UR34, -R70 ;  /* 0x00000022dd467c23 */ /* 0x040fe40008010846 */
[----:B------:R-:W-:Y:S02]  /*8610*/  FFMA.FTZ R146, R221, UR35, R146 ;  /* 0x00000023dd927c23 */ /* 0x000fe40008010092 */
[C---:B------:R-:W-:Y:S02]  /*8620*/  FMUL.FTZ R69, R154.reuse, R69 ;  /* 0x000000459a457220 */ /* 0x040fe40000410000 */
[----:B------:R-:W-:Y:S02]  /*8630*/  FFMA.FTZ R145, -R154, R145, -RZ ;  /* 0x000000919a917223 */ /* 0x000fe400000109ff */
[----:B------:R-:W-:Y:S02]  /*8640*/  FADD.FTZ R154, R73, R73 ;  /* 0x00000049499a7221 */ /* 0x000fe40000010000 */
[----:B------:R-:W-:-:S02]  /*8650*/  FMUL.FTZ R70, R157, R70 ;  /* 0x000000469d467220 */ /* 0x000fc40000410000 */
[----:B------:R-:W-:Y:S02]  /*8660*/  FFMA.FTZ R146, -R157, R146, -RZ ;  /* 0x000000929d927223 */ /* 0x000fe400000109ff */
[----:B------:R-:W-:Y:S02]  /*8670*/  FMUL.FTZ R151, R210, UR35 ;  /* 0x00000023d2977c20 */ /* 0x000fe40008410000 */
[----:B------:R-:W-:Y:S02]  /*8680*/  FADD.FTZ R65, -R196, R65 ;  /* 0x00000041c4417221 */ /* 0x000fe40000010100 */
[----:B------:R-:W-:Y:S02]  /*8690*/  FMUL.FTZ R157, R210, UR34 ;  /* 0x00000022d29d7c20 */ /* 0x000fe40008410000 */
[----:B------:R-:W-:Y:S02]  /*86a0*/  FADD.FTZ R195, R195, R64 ;  /* 0x00000040c3c37221 */ /* 0x000fe40000010000 */
[----:B------:R-:W-:-:S02]  /*86b0*/  FFMA.FTZ R153, -R154, R144, R153 ;  /* 0x000000909a997223 */ /* 0x000fc40000010199 */
[C---:B------:R-:W-:Y:S02]  /*86c0*/  FFMA.FTZ R144, R220.reuse, UR34, -R151 ;  /* 0x00000022dc907c23 */ /* 0x040fe40008010897 */
[C---:B------:R-:W-:Y:S02]  /*86d0*/  FMUL.FTZ R64, R159.reuse, -R65 ;  /* 0x800000419f407220 */ /* 0x040fe40000410000 */
[----:B------:R-:W-:Y:S02]  /*86e0*/  FFMA.FTZ R151, R220, UR35, R157 ;  /* 0x00000023dc977c23 */ /* 0x000fe4000801009d */
[----:B------:R-:W-:Y:S02]  /*86f0*/  FMUL.FTZ R159, R159, -R195 ;  /* 0x800000c39f9f7220 */ /* 0x000fe40000410000 */
[----:B------:R-:W-:Y:S02]  /*8700*/  FFMA.FTZ R71, R154, R71, R152 ;  /* 0x000000479a477223 */ /* 0x000fe40000010098 */
[----:B------:R-:W-:-:S02]  /*8710*/  FADD.FTZ R157, R72, R72 ;  /* 0x00000048489d7221 */ /* 0x000fc40000010000 */
[C---:B------:R-:W-:Y:S02]  /*8720*/  FFMA.FTZ R159, R160.reuse, R65, R159 ;  /* 0x00000041a09f7223 */ /* 0x040fe4000001009f */
[C---:B------:R-:W-:Y:S02]  /*8730*/  FFMA.FTZ R152, R157.reuse, R110, R71 ;  /* 0x0000006e9d987223 */ /* 0x040fe40000010047 */
[----:B------:R-:W-:Y:S02]  /*8740*/  FFMA.FTZ R153, -R157, R138, R153 ;  /* 0x0000008a9d997223 */ /* 0x000fe40000010199 */
[----:B------:R-:W-:Y:S02]  /*8750*/  FFMA.FTZ R64, R160, R195, -R64 ;  /* 0x000000c3a0407223 */ /* 0x000fe40000010840 */
[C---:B------:R-:W-:Y:S02]  /*8760*/  FMUL.FTZ R110, R211.reuse, UR35 ;  /* 0x00000023d36e7c20 */ /* 0x040fe40008410000 */
[----:B------:R-:W-:-:S02]  /*8770*/  FMUL.FTZ R138, R211, UR34 ;  /* 0x00000022d38a7c20 */ /* 0x000fc40008410000 */
[----:B------:R-:W-:Y:S02]  /*8780*/  FADD.FTZ R194, -R194, R159 ;  /* 0x0000009fc2c27221 */ /* 0x000fe40000010100 */
[----:B------:R-:W-:Y:S02]  /*8790*/  FADD.FTZ R64, R193, R64 ;  /* 0x00000040c1407221 */ /* 0x000fe40000010000 */
[C---:B------:R-:W-:Y:S02]  /*87a0*/  FMUL.FTZ R144, R154.reuse, R144 ;  /* 0x000000909a907220 */ /* 0x040fe40000410000 */
[----:B------:R-:W-:Y:S02]  /*87b0*/  FFMA.FTZ R151, -R154, R151, -RZ ;  /* 0x000000979a977223 */ /* 0x000fe400000109ff */
[C---:B------:R-:W-:Y:S02]  /*87c0*/  FFMA.FTZ R110, R219.reuse, UR34, -R110 ;  /* 0x00000022db6e7c23 */ /* 0x040fe4000801086e */
[----:B------:R-:W-:-:S02]  /*87d0*/  FFMA.FTZ R138, R219, UR35, R138 ;  /* 0x00000023db8a7c23 */ /* 0x000fc4000801008a */
[----:B------:R-:W-:Y:S02]  /*87e0*/  FADD.FTZ R154, R59, R59 ;  /* 0x0000003b3b9a7221 */ /* 0x000fe40000010000 */
[C---:B------:R-:W-:Y:S02]  /*87f0*/  FMUL.FTZ R71, R161.reuse, -R194 ;  /* 0x800000c2a1477220 */ /* 0x040fe40000410000 */
[----:B------:R-:W-:Y:S02]  /*8800*/  FMUL.FTZ R161, R161, -R64 ;  /* 0x80000040a1a17220 */ /* 0x000fe40000410000 */
[C---:B------:R-:W-:Y:S02]  /*8810*/  FMUL.FTZ R110, R157.reuse, R110 ;  /* 0x0000006e9d6e7220 */ /* 0x040fe40000410000 */
[----:B------:R-:W-:Y:S02]  /*8820*/  FFMA.FTZ R138, -R157, R138, -RZ ;  /* 0x0000008a9d8a7223 */ /* 0x000fe400000109ff */
[----:B------:R-:W-:-:S02]  /*8830*/  FFMA.FTZ R157, -R154, R136, R153 ;  /* 0x000000889a9d7223 */ /* 0x000fc40000010199 */
[----:B------:R-:W-:Y:S02]  /*8840*/  FFMA.FTZ R71, R162, R64, -R71 ;  /* 0x00000040a2477223 */ /* 0x000fe40000010847 */
[----:B------:R-:W-:Y:S02]  /*8850*/  FMUL.FTZ R153, R212, UR34 ;  /* 0x00000022d4997c20 */ /* 0x000fe40008410000 */
[----:B------:R-:W-:Y:S02]  /*8860*/  FFMA.FTZ R162, R162, R194, R161 ;  /* 0x000000c2a2a27223 */ /* 0x000fe400000100a1 */
[----:B------:R-:W-:Y:S02]  /*8870*/  FFMA.FTZ R136, R218, UR35, R153 ;  /* 0x00000023da887c23 */ /* 0x000fe40008010099 */
[----:B------:R-:W-:Y:S02]  /*8880*/  FADD.FTZ R71, R100, R71 ;  /* 0x0000004764477221 */ /* 0x000fe40000010000 */
[----:B------:R-:W-:-:S02]  /*8890*/  FADD.FTZ R153, -R99, R162 ;  /* 0x000000a263997221 */ /* 0x000fc40000010100 */
[----:B------:R-:W-:Y:S02]  /*88a0*/  FMUL.FTZ R158, R124, UR34 ;  /* 0x000000227c9e7c20 */ /* 0x000fe40008410000 */
[----:B------:R-:W-:Y:S02]  /*88b0*/  FFMA.FTZ R152, R154, R111, R152 ;  /* 0x0000006f9a987223 */ /* 0x000fe40000010098 */
[C---:B------:R-:W-:Y:S02]  /*88c0*/  FMUL.FTZ R99, R163.reuse, -R71 ;  /* 0x80000047a3637220 */ /* 0x040fe40000410000 */
[----:B------:R-:W-:Y:S02]  /*88d0*/  FMUL.FTZ R111, R212, UR35 ;  /* 0x00000023d46f7c20 */ /* 0x000fe40008410000 */
[----:B------:R-:W-:Y:S02]  /*88e0*/  FMUL.FTZ R163, R163, -R153 ;  /* 0x80000099a3a37220 */ /* 0x000fe40000410000 */
[----:B------:R-:W-:-:S02]  /*88f0*/  FFMA.FTZ R143, R223, UR35, R158 ;  /* 0x00000023df8f7c23 */ /* 0x000fc4000801009e */
[----:B------:R-:W-:Y:S02]  /*8900*/  FADD.FTZ R158, R58, R58 ;  /* 0x0000003a3a9e7221 */ /* 0x000fe40000010000 */
[----:B------:R-:W-:Y:S02]  /*8910*/  FFMA.FTZ R100, R164, R153, R99 ;  /* 0x00000099a4647223 */ /* 0x000fe40000010063 */
[----:B------:R-:W-:Y:S02]  /*8920*/  FFMA.FTZ R111, R218, UR34, -R111 ;  /* 0x00000022da6f7c23 */ /* 0x000fe4000801086f */
[----:B------:R-:W-:Y:S02]  /*8930*/  FFMA.FTZ R163, R164, R71, -R163 ;  /* 0x00000047a4a37223 */ /* 0x000fe400000108a3 */
[----:B------:R-:W-:Y:S02]  /*8940*/  FFMA.FTZ R157, -R158, R130, R157 ;  /* 0x000000829e9d7223 */ /* 0x000fe4000001019d */
[----:B------:R-:W-:-:S02]  /*8950*/  FADD.FTZ R100, -R103, R100 ;  /* 0x0000006467647221 */ /* 0x000fc40000010100 */
[C---:B------:R-:W-:Y:S02]  /*8960*/  FMUL.FTZ R111, R154.reuse, R111 ;  /* 0x0000006f9a6f7220 */ /* 0x040fe40000410000 */
[----:B------:R-:W-:Y:S02]  /*8970*/  FFMA.FTZ R136, -R154, R136, -RZ ;  /* 0x000000889a887223 */ /* 0x000fe400000109ff */
[C---:B------:R-:W-:Y:S02]  /*8980*/  FMUL.FTZ R130, R213.reuse, UR35 ;  /* 0x00000023d5827c20 */ /* 0x040fe40008410000 */
[----:B------:R-:W-:Y:S02]  /*8990*/  FADD.FTZ R104, R104, R163 ;  /* 0x000000a368687221 */ /* 0x000fe40000010000 */
[----:B------:R-:W-:Y:S02]  /*89a0*/  FMUL.FTZ R154, R213, UR34 ;  /* 0x00000022d59a7c20 */ /* 0x000fe40008410000 */
[----:B------:R-:W-:-:S02]  /*89b0*/  FFMA.FTZ R152, R158, R129, R152 ;  /* 0x000000819e987223 */ /* 0x000fc40000010098 */
[----:B------:R-:W-:Y:S02]  /*89c0*/  FMUL.FTZ R99, R165, -R100 ;  /* 0x80000064a5637220 */ /* 0x000fe40000410000 */
[----:B------:R-:W-:Y:S02]  /*89d0*/  FFMA.FTZ R129, R217, UR34, -R130 ;  /* 0x00000022d9817c23 */ /* 0x000fe40008010882 */
[-C--:B------:R-:W-:Y:S02]  /*89e0*/  FMUL.FTZ R165, R165, -R104.reuse ;  /* 0x80000068a5a57220 */ /* 0x080fe40000410000 */
[----:B------:R-:W-:Y:S02]  /*89f0*/  FFMA.FTZ R130, R217, UR35, R154 ;  /* 0x00000023d9827c23 */ /* 0x000fe4000801009a */
[----:B------:R-:W-:Y:S02]  /*8a00*/  FFMA.FTZ R99, R166, R104, -R99 ;  /* 0x00000068a6637223 */ /* 0x000fe40000010863 */
[----:B------:R-:W-:-:S02]  /*8a10*/  FMUL.FTZ R103, R214, UR35 ;  /* 0x00000023d6677c20 */ /* 0x000fc40008410000 */
[----:B------:R-:W-:Y:S02]  /*8a20*/  FFMA.FTZ R166, R166, R100, R165 ;  /* 0x00000064a6a67223 */ /* 0x000fe400000100a5 */
[C---:B------:R-:W-:Y:S02]  /*8a30*/  FMUL.FTZ R129, R158.reuse, R129 ;  /* 0x000000819e817220 */ /* 0x040fe40000410000 */
[----:B------:R-:W-:Y:S02]  /*8a40*/  FFMA.FTZ R130, -R158, R130, -RZ ;  /* 0x000000829e827223 */ /* 0x000fe400000109ff */
[----:B------:R-:W-:Y:S02]  /*8a50*/  FADD.FTZ R158, R57, R57 ;  /* 0x00000039399e7221 */ /* 0x000fe40000010000 */
[----:B------:R-:W-:Y:S02]  /*8a60*/  FFMA.FTZ R103, R216, UR34, -R103 ;  /* 0x00000022d8677c23 */ /* 0x000fe40008010867 */
[----:B------:R-:W-:-:S02]  /*8a70*/  FADD.FTZ R105, -R105, R166 ;  /* 0x000000a669697221 */ /* 0x000fc40000010100 */
[----:B------:R-:W-:Y:S02]  /*8a80*/  FADD.FTZ R99, R106, R99 ;  /* 0x000000636a637221 */ /* 0x000fe40000010000 */
[C---:B------:R-:W-:Y:S02]  /*8a90*/  FFMA.FTZ R154, R158.reuse, R127, R152 ;  /* 0x0000007f9e9a7223 */ /* 0x040fe40000010098 */
[----:B------:R-:W-:Y:S02]  /*8aa0*/  FMUL.FTZ R127, R158, R103 ;  /* 0x000000679e7f7220 */ /* 0x000fe40000410000 */
[C---:B------:R-:W-:Y:S02]  /*8ab0*/  FMUL.FTZ R103, R167.reuse, -R105 ;  /* 0x80000069a7677220 */ /* 0x040fe40000410000 */
[-C--:B------:R-:W-:Y:S02]  /*8ac0*/  FMUL.FTZ R167, R167, -R99.reuse ;  /* 0x80000063a7a77220 */ /* 0x080fe40000410000 */
[----:B------:R-:W-:-:S02]  /*8ad0*/  FFMA.FTZ R103, R168, R99, -R103 ;  /* 0x00000063a8677223 */ /* 0x000fc40000010867 */
[----:B------:R-:W-:Y:S02]  /*8ae0*/  FFMA.FTZ R106, R168, R105, R167 ;  /* 0x00000069a86a7223 */ /* 0x000fe400000100a7 */
[----:B------:R-:W-:Y:S02]  /*8af0*/  FADD.FTZ R114, R114, R103 ;  /* 0x0000006772727221 */ /* 0x000fe40000010000 */
[----:B------:R-:W-:Y:S02]  /*8b00*/  FADD.FTZ R106, -R113, R106 ;  /* 0x0000006a716a7221 */ /* 0x000fe40000010100 */
[----:B------:R-:W-:Y:S02]  /*8b10*/  FMUL.FTZ R159, R214, UR34 ;  /* 0x00000022d69f7c20 */ /* 0x000fe40008410000 */
[C---:B------:R-:W-:Y:S02]  /*8b20*/  FMUL.FTZ R103, R169.reuse, -R106 ;  /* 0x8000006aa9677220 */ /* 0x040fe40000410000 */
[----:B------:R-:W-:-:S02]  /*8b30*/  FMUL.FTZ R169, R169, -R114 ;  /* 0x80000072a9a97220 */ /* 0x000fc40000410000 */
[----:B------:R-:W-:Y:S02]  /*8b40*/  FFMA.FTZ R152, R216, UR35, R159 ;  /* 0x00000023d8987c23 */ /* 0x000fe4000801009f */
[----:B------:R-:W-:Y:S02]  /*8b50*/  FADD.FTZ R160, R56, R56 ;  /* 0x0000003838a07221 */ /* 0x000fe40000010000 */
[----:B------:R-:W-:Y:S02]  /*8b60*/  FFMA.FTZ R103, R170, R114, -R103 ;  /* 0x00000072aa677223 */ /* 0x000fe40000010867 */
[----:B------:R-:W-:Y:S02]  /*8b70*/  FFMA.FTZ R157, -R158, R128, R157 ;  /* 0x000000809e9d7223 */ /* 0x000fe4000001019d */
[----:B------:R-:W-:Y:S02]  /*8b80*/  FFMA.FTZ R170, R170, R106, R169 ;  /* 0x0000006aaaaa7223 */ /* 0x000fe400000100a9 */
[----:B------:R-:W-:-:S02]  /*8b90*/  FFMA.FTZ R152, -R158, R152, -RZ ;  /* 0x000000989e987223 */ /* 0x000fc400000109ff */
[C---:B------:R-:W-:Y:S02]  /*8ba0*/  FMUL.FTZ R128, R215.reuse, UR35 ;  /* 0x00000023d7807c20 */ /* 0x040fe40008410000 */
[----:B------:R-:W-:Y:S02]  /*8bb0*/  FMUL.FTZ R158, R215, UR34 ;  /* 0x00000022d79e7c20 */ /* 0x000fe40008410000 */
[----:B------:R-:W-:Y:S02]  /*8bc0*/  FFMA.FTZ R154, R160, R119, R154 ;  /* 0x00000077a09a7223 */ /* 0x000fe4000001009a */
[----:B------:R-:W-:Y:S02]  /*8bd0*/  FADD.FTZ R159, R55, R55 ;  /* 0x00000037379f7221 */ /* 0x000fe40000010000 */
[----:B------:R-:W-:Y:S02]  /*8be0*/  FADD.FTZ R115, -R115, R170 ;  /* 0x000000aa73737221 */ /* 0x000fe40000010100 */
[----:B------:R-:W-:-:S02]  /*8bf0*/  FFMA.FTZ R128, R225, UR34, -R128 ;  /* 0x00000022e1807c23 */ /* 0x000fc40008010880 */
[----:B------:R-:W-:Y:S02]  /*8c00*/  FADD.FTZ R103, R116, R103 ;  /* 0x0000006774677221 */ /* 0x000fe40000010000 */
[----:B------:R-:W-:Y:S02]  /*8c10*/  FFMA.FTZ R119, R225, UR35, R158 ;  /* 0x00000023e1777c23 */ /* 0x000fe4000801009e */
[----:B------:R-:W-:Y:S02]  /*8c20*/  FFMA.FTZ R154, R159, R117, R154 ;  /* 0x000000759f9a7223 */ /* 0x000fe4000001009a */
[----:B------:R-:W-:Y:S02]  /*8c30*/  FADD.FTZ R158, R54, R54 ;  /* 0x00000036369e7221 */ /* 0x000fe40000010000 */
[----:B------:R-:W-:Y:S02]  /*8c40*/  FFMA.FTZ R157, -R160, R120, R157 ;  /* 0x00000078a09d7223 */ /* 0x000fe4000001019d */
[----:B------:R-:W-:-:S02]  /*8c50*/  FMUL.FTZ R116, R171, -R115 ;  /* 0x80000073ab747220 */ /* 0x000fc40000410000 */
[----:B------:R-:W-:Y:S02]  /*8c60*/  FMUL.FTZ R113, R160, R128 ;  /* 0x00000080a0717220 */ /* 0x000fe40000410000 */
[C---:B------:R-:W-:Y:S02]  /*8c70*/  FMUL.FTZ R120, R226.reuse, UR35 ;  /* 0x00000023e2787c20 */ /* 0x040fe40008410000 */
[----:B------:R-:W-:Y:S02]  /*8c80*/  FMUL.FTZ R171, R171, -R103 ;  /* 0x80000067abab7220 */ /* 0x000fe40000410000 */
[----:B------:R-:W-:Y:S02]  /*8c90*/  FMUL.FTZ R128, R226, UR34 ;  /* 0x00000022e2807c20 */ /* 0x000fe40008410000 */
[----:B------:R-:W-:Y:S02]  /*8ca0*/  FFMA.FTZ R154, R158, R109, R154 ;  /* 0x0000006d9e9a7223 */ /* 0x000fe4000001009a */
[----:B------:R-:W-:-:S02]  /*8cb0*/  FFMA.FTZ R109, R172, R103, -R116 ;  /* 0x00000067ac6d7223 */ /* 0x000fc40000010874 */
[C---:B------:R-:W-:Y:S02]  /*8cc0*/  FFMA.FTZ R117, R227.reuse, UR34, -R120 ;  /* 0x00000022e3757c23 */ /* 0x040fe40008010878 */
[----:B------:R-:W-:Y:S02]  /*8cd0*/  FFMA.FTZ R116, R172, R115, R171 ;  /* 0x00000073ac747223 */ /* 0x000fe400000100ab */
[----:B------:R-:W-:Y:S02]  /*8ce0*/  FFMA.FTZ R120, R227, UR35, R128 ;  /* 0x00000023e3787c23 */ /* 0x000fe40008010080 */
[----:B------:R-:W-:Y:S02]  /*8cf0*/  FADD.FTZ R116, -R121, R116 ;  /* 0x0000007479747221 */ /* 0x000fe40000010100 */
[C---:B------:R-:W-:Y:S02]  /*8d00*/  FMUL.FTZ R117, R159.reuse, R117 ;  /* 0x000000759f757220 */ /* 0x040fe40000410000 */
[----:B------:R-:W-:-:S02]  /*8d10*/  FFMA.FTZ R120, -R159, R120, -RZ ;  /* 0x000000789f787223 */ /* 0x000fc400000109ff */
[----:B------:R-:W-:Y:S02]  /*8d20*/  FFMA.FTZ R157, -R159, R118, R157 ;  /* 0x000000769f9d7223 */ /* 0x000fe4000001019d */
[----:B------:R-:W-:Y:S02]  /*8d30*/  FADD.FTZ R122, R122, R109 ;  /* 0x0000006d7a7a7221 */ /* 0x000fe40000010000 */
[----:B------:R-:W-:Y:S02]  /*8d40*/  FMUL.FTZ R159, R202, UR35 ;  /* 0x00000023ca9f7c20 */ /* 0x000fe40008410000 */
[----:B------:R-:W-:Y:S02]  /*8d50*/  FADD.FTZ R128, R53, R53 ;  /* 0x0000003535807221 */ /* 0x000fe40000010000 */
[C---:B------:R-:W-:Y:S02]  /*8d60*/  FMUL.FTZ R121, R173.reuse, -R116 ;  /* 0x80000074ad797220 */ /* 0x040fe40000410000 */
[----:B------:R-:W-:-:S02]  /*8d70*/  FMUL.FTZ R173, R173, -R122 ;  /* 0x8000007aadad7220 */ /* 0x000fc40000410000 */
[----:B------:R-:W-:Y:S02]  /*8d80*/  FFMA.FTZ R109, R228, UR34, -R159 ;  /* 0x00000022e46d7c23 */ /* 0x000fe4000801089f */
[----:B------:R-:W-:Y:S02]  /*8d90*/  FMUL.FTZ R161, R202, UR34 ;  /* 0x00000022caa17c20 */ /* 0x000fe40008410000 */
[----:B------:R-:W-:Y:S02]  /*8da0*/  FFMA.FTZ R159, R128, R107, R154 ;  /* 0x0000006b809f7223 */ /* 0x000fe4000001009a */
[C---:B------:R-:W-:Y:S02]  /*8db0*/  FFMA.FTZ R107, R174.reuse, R122, -R121 ;  /* 0x0000007aae6b7223 */ /* 0x040fe40000010879 */
[----:B------:R-:W-:Y:S02]  /*8dc0*/  FFMA.FTZ R174, R174, R116, R173 ;  /* 0x00000074aeae7223 */ /* 0x000fe400000100ad */
[----:B------:R-:W-:-:S02]  /*8dd0*/  FFMA.FTZ R118, R228, UR35, R161 ;  /* 0x00000023e4767c23 */ /* 0x000fc400080100a1 */
[C---:B------:R-:W-:Y:S02]  /*8de0*/  FMUL.FTZ R121, R203.reuse, UR35 ;  /* 0x00000023cb797c20 */ /* 0x040fe40008410000 */
[----:B------:R-:W-:Y:S02]  /*8df0*/  FMUL.FTZ R161, R203, UR34 ;  /* 0x00000022cba17c20 */ /* 0x000fe40008410000 */
[----:B------:R-:W-:Y:S02]  /*8e00*/  FADD.FTZ R123, -R123, R174 ;  /* 0x000000ae7b7b7221 */ /* 0x000fe40000010100 */
[----:B------:R-:W-:Y:S02]  /*8e10*/  FFMA.FTZ R157, -R158, R112, R157 ;  /* 0x000000709e9d7223 */ /* 0x000fe4000001019d */
        /* <DEDUP_REMOVED lines=18> */
[C---:B------:R-:W-:Y:S02]  /*8f40*/  FMUL.FTZ R109, R158.reuse, R109 ;  /* 0x0000006d9e6d7220 */ /* 0x040fe40000410000 */
[----:B------:R-:W-:-:S02]  /*8f50*/  FFMA.FTZ R118, -R158, R118, -RZ ;  /* 0x000000769e767223 */ /* 0x000fc400000109ff */
[C---:B------:R-:W-:Y:S02]  /*8f60*/  FMUL.FTZ R126, R207.reuse, UR35 ;  /* 0x00000023cf7e7c20 */ /* 0x040fe40008410000 */
[----:B------:R-:W-:Y:S02]  /*8f70*/  FMUL.FTZ R154, R207, UR34 ;  /* 0x00000022cf9a7c20 */ /* 0x000fe40008410000 */
[----:B------:R-:W-:Y:S02]  /*8f80*/  FADD.FTZ R158, R51, R51 ;  /* 0x00000033339e7221 */ /* 0x000fe40000010000 */
[----:B------:R-:W-:Y:S02]  /*8f90*/  FFMA.FTZ R108, -R163, R101, R108 ;  /* 0x00000065a36c7223 */ /* 0x000fe4000001016c */
[----:B------:R-:W-:Y:S02]  /*8fa0*/  FADD.FTZ R133, -R133, R178 ;  /* 0x000000b285857221 */ /* 0x000fe40000010100 */
[----:B------:R-:W-:-:S02]  /*8fb0*/  FFMA.FTZ R126, R229, UR34, -R126 ;  /* 0x00000022e57e7c23 */ /* 0x000fc4000801087e */
[----:B------:R-:W-:Y:S02]  /*8fc0*/  FFMA.FTZ R154, R229, UR35, R154 ;  /* 0x00000023e59a7c23 */ /* 0x000fe4000801009a */
[----:B------:R-:W-:Y:S02]  /*8fd0*/  FFMA.FTZ R189, -R158, R189, R108 ;  /* 0x000000bd9ebd7223 */ /* 0x000fe4000001016c */
[----:B------:R-:W-:Y:S02]  /*8fe0*/  FADD.FTZ R101, R134, R131 ;  /* 0x0000008386657221 */ /* 0x000fe40000010000 */
[----:B------:R-:W-:Y:S02]  /*8ff0*/  FMUL.FTZ R108, R179, -R133 ;  /* 0x80000085b36c7220 */ /* 0x000fe40000410000 */
[C---:B------:R-:W-:Y:S01]  /*9000*/  FMUL.FTZ R159, R163.reuse, R126 ;  /* 0x0000007ea39f7220 */ /* 0x040fe20000410000 */
[----:B------:R-:W-:Y:S01]  /*9010*/  MOV R126, UR7 ;  /* 0x00000007007e7c02 */ /* 0x000fe20008000f00 */
[----:B------:R-:W-:-:S02]  /*9020*/  FFMA.FTZ R161, -R163, R154, -RZ ;  /* 0x0000009aa3a17223 */ /* 0x000fc400000109ff */
[-C--:B------:R-:W-:Y:S02]  /*9030*/  FMUL.FTZ R179, R179, -R101.reuse ;  /* 0x80000065b3b37220 */ /* 0x080fe40000410000 */
[C---:B------:R-:W-:Y:S01]  /*9040*/  FFMA.FTZ R163, R180.reuse, R101, -R108 ;  /* 0x00000065b4a37223 */ /* 0x040fe2000001086c */
[----:B------:R0:W-:Y:S01]  /*9050*/  @!P0 STS.128 [R126.X16+0x4be0], R60 ;  /* 0x004be03c7e008388 */ /* 0x0001e2000000cc00 */
[----:B------:R-:W-:Y:S02]  /*9060*/  FFMA.FTZ R108, R180, R133, R179 ;  /* 0x00000085b46c7223 */ /* 0x000fe400000100b3 */
[----:B------:R-:W-:Y:S02]  /*9070*/  FADD.FTZ R140, R140, R163 ;  /* 0x000000a38c8c7221 */ /* 0x000fe40000010000 */
[----:B------:R-:W-:Y:S01]  /*9080*/  FFMA.FTZ R135, R158, R135, R128 ;  /* 0x000000879e877223 */ /* 0x000fe20000010080 */
[----:B------:R-:W-:Y:S01]  /*9090*/  SHF.L.U32 R128, R98, 0x5, RZ ;  /* 0x0000000562807819 */ /* 0x000fe200000006ff */
[----:B------:R-:W-:-:S02]  /*90a0*/  FADD.FTZ R108, -R139, R108 ;  /* 0x0000006c8b6c7221 */ /* 0x000fc40000010100 */
[----:B------:R-:W-:Y:S01]  /*90b0*/  FMUL.FTZ R67, R232, R67 ;  /* 0x00000043e8437220 */ /* 0x000fe20000410000 */
[----:B------:R-:W-:Y:S01]  /*90c0*/  LEA.HI.SX32 R128, R128, R128, 0x1b ;  /* 0x0000008080807211 */ /* 0x000fe200078fdaff */
[----:B------:R-:W-:Y:S02]  /*90d0*/  FFMA.FTZ R119, -R160, R119, -RZ ;  /* 0x00000077a0777223 */ /* 0x000fe400000109ff */
[----:B------:R-:W-:Y:S02]  /*90e0*/  FMUL.FTZ R131, R206, UR35 ;  /* 0x00000023ce837c20 */ /* 0x000fe40008410000 */
[----:B------:R1:W-:Y:S01]  /*90f0*/  STS [R128.X4+0x1088], R67 ;  /* 0x0010884380007388 */ /* 0x0003e20000004800 */
[C---:B0-----:R-:W-:Y:S02]  /*9100*/  FMUL.FTZ R61, R181.reuse, -R140 ;  /* 0x8000008cb53d7220 */ /* 0x041fe40000410000 */
[-C--:B------:R-:W-:Y:S01]  /*9110*/  FMUL.FTZ R181, R181, -R108.reuse ;  /* 0x8000006cb5b57220 */ /* 0x080fe20000410000 */
[----:B------:R-:W-:Y:S01]  /*9120*/  STS [R128.X4+0x1090], R69 ;  /* 0x0010904580007388 */ /* 0x000fe20000004800 */
[----:B------:R-:W-:-:S02]  /*9130*/  FFMA.FTZ R60, R182, R108, R61 ;  /* 0x0000006cb63c7223 */ /* 0x000fc4000001003d */
[----:B------:R-:W-:Y:S01]  /*9140*/  FFMA.FTZ R131, R230, UR34, -R131 ;  /* 0x00000022e6837c23 */ /* 0x000fe20008010883 */
[----:B------:R0:W-:Y:S01]  /*9150*/  STS [R128.X4+0x10b0], R111 ;  /* 0x0010b06f80007388 */ /* 0x0001e20000004800 */
[----:B------:R-:W-:Y:S02]  /*9160*/  FADD.FTZ R141, -R141, R60 ;  /* 0x0000003c8d8d7221 */ /* 0x000fe40000010100 */
[----:B-1----:R-:W-:Y:S01]  /*9170*/  FFMA.FTZ R67, R182, R140, -R181 ;  /* 0x0000008cb6437223 */ /* 0x002fe200000108b5 */
[----:B------:R-:W-:Y:S01]  /*9180*/  STS [R128.X4+0x1098], R70 ;  /* 0x0010984680007388 */ /* 0x000fe20000004800 */
[C---:B------:R-:W-:Y:S02]  /*9190*/  FMUL.FTZ R60, R183.reuse, -R141 ;  /* 0x8000008db73c7220 */ /* 0x040fe40000410000 */
[----:B------:R-:W-:Y:S01]  /*91a0*/  FADD.FTZ R67, R142, R67 ;  /* 0x000000438e437221 */ /* 0x000fe20000010000 */
[----:B------:R1:W-:Y:S01]  /*91b0*/  STS [R128.X4+0x1080], R66 ;  /* 0x0010804280007388 */ /* 0x0003e20000004800 */
[----:B------:R-:W-:Y:S01]  /*91c0*/  FMUL.FTZ R131, R158, R131 ;  /* 0x000000839e837220 */ /* 0x000fe20000410000 */
[----:B0-----:R-:W-:Y:S01]  /*91d0*/  PRMT R111, RZ, 0x5410, R93 ;  /* 0x00005410ff6f7816 */ /* 0x001fe2000000005d */
[-C--:B------:R-:W-:Y:S01]  /*91e0*/  FMUL.FTZ R183, R183, -R67.reuse ;  /* 0x80000043b7b77220 */ /* 0x080fe20000410000 */
[----:B------:R0:W-:Y:S01]  /*91f0*/  STS [R128.X4+0x10c8], R113 ;  /* 0x0010c87180007388 */ /* 0x0001e20000004800 */
[----:B------:R-:W-:-:S02]  /*9200*/  FFMA.FTZ R61, R184, R67, -R60 ;  /* 0x00000043b83d7223 */ /* 0x000fc4000001083c */
[----:B------:R-:W-:Y:S01]  /*9210*/  FFMA.FTZ R60, R184, R141, R183 ;  /* 0x0000008db83c7223 */ /* 0x000fe200000100b7 */
[----:B------:R2:W-:Y:S01]  /*9220*/  STS [R128.X4+0x10d0], R117 ;  /* 0x0010d07580007388 */ /* 0x0005e20000004800 */
[----:B------:R-:W-:Y:S01]  /*9230*/  FADD.FTZ R148, R148, R61 ;  /* 0x0000003d94947221 */ /* 0x000fe20000010000 */
[----:B-1----:R-:W-:Y:S01]  /*9240*/  PRMT R66, RZ, 0x5410, R92 ;  /* 0x00005410ff427816 */ /* 0x002fe2000000005c */
[----:B------:R-:W-:Y:S01]  /*9250*/  FADD.FTZ R60, -R147, R60 ;  /* 0x0000003c933c7221 */ /* 0x000fe20000010100 */
[----:B------:R-:W-:Y:S01]  /*9260*/  STS [R128.X4+0x10e0], R112 ;  /* 0x0010e07080007388 */ /* 0x000fe20000004800 */
[C---:B------:R-:W-:Y:S02]  /*9270*/  FMUL.FTZ R61, R185.reuse, -R148 ;  /* 0x80000094b93d7220 */ /* 0x040fe40000410000 */
[-C--:B------:R-:W-:Y:S01]  /*9280*/  FMUL.FTZ R185, R185, -R60.reuse ;  /* 0x8000003cb9b97220 */ /* 0x080fe20000410000 */
[----:B------:R-:W-:Y:S01]  /*9290*/  STS [R128.X4+0x10a8], R110 ;  /* 0x0010a86e80007388 */ /* 0x000fe20000004800 */
        /* <DEDUP_REMOVED lines=11> */
[----:B------:R1:W-:Y:S01]  /*9350*/  STS [R128.X4+0x10d8], R109 ;  /* 0x0010d86d80007388 */ /* 0x0003e20000004800 */
[----:B------:R-:W-:Y:S02]  /*9360*/  FADD.FTZ R156, R156, R61 ;  /* 0x0000003d9c9c7221 */ /* 0x000fe40000010000 */
[----:B------:R-:W-:Y:S01]  /*9370*/  FADD.FTZ R62, -R155, R62 ;  /* 0x0000003e9b3e7221 */ /* 0x000fe20000010100 */
[----:B------:R3:W-:Y:S01]  /*9380*/  STS [R128.X4+0x10cc], R119 ;  /* 0x0010cc7780007388 */ /* 0x0007e20000004800 */
[C---:B------:R-:W-:Y:S02]  /*9390*/  FMUL.FTZ R70, R17.reuse, R156 ;  /* 0x0000009c11467220 */ /* 0x040fe40000410000 */
[C---:B0-----:R-:W-:Y:S01]  /*93a0*/  FFMA.FTZ R113, -R17.reuse, R111, R224 ;  /* 0x0000006f11717223 */ /* 0x041fe200000101e0 */
[----:B------:R0:W-:Y:S01]  /*93b0*/  STS [R128.X4+0x10c0], R127 ;  /* 0x0010c07f80007388 */ /* 0x0001e20000004800 */
[----:B--2---:R-:W-:Y:S01]  /*93c0*/  FMUL.FTZ R117, R16, R69 ;  /* 0x0000004510757220 */ /* 0x004fe20000410000 */
[----:B-1----:R-:W-:Y:S01]  /*93d0*/  PRMT R109, RZ, 0x5410, R91 ;  /* 0x00005410ff6d7816 */ /* 0x002fe2000000005b */
[----:B------:R-:W-:Y:S01]  /*93e0*/  FMUL.FTZ R112, R17, R62 ;  /* 0x0000003e11707220 */ /* 0x000fe20000410000 */
[----:B------:R-:W-:Y:S01]  /*93f0*/  STS [R128.X4+0x10b8], R129 ;  /* 0x0010b88180007388 */ /* 0x000fe20000004800 */
[----:B------:R-:W-:-:S02]  /*9400*/  FMUL.FTZ R61, R125, R70 ;  /* 0x000000467d3d7220 */ /* 0x000fc40000410000 */
[C---:B------:R-:W-:Y:S01]  /*9410*/  FFMA.FTZ R110, -R16.reuse, R66, R223 ;  /* 0x00000042106e7223 */ /* 0x040fe200000101df */
[----:B------:R1:W-:Y:S01]  /*9420*/  STS [R128.X4+0x10bc], R130 ;  /* 0x0010bc8280007388 */ /* 0x0003e20000004800 */
[----:B------:R-:W-:Y:S02]  /*9430*/  FMUL.FTZ R121, R16, R149 ;  /* 0x0000009510797220 */ /* 0x000fe40000410000 */
[----:B------:R-:W-:Y:S01]  /*9440*/  FMUL.FTZ R118, R124, R117 ;  /* 0x000000757c767220 */ /* 0x000fe20000410000 */
[----:B------:R-:W-:Y:S01]  /*9450*/  STS [R128.X4+0x10a0], R144 ;  /* 0x0010a09080007388 */ /* 0x000fe20000004800 */
[-C--:B------:R-:W-:Y:S02]  /*9460*/  FFMA.FTZ R63, R113, R112.reuse, -R61 ;  /* 0x00000070713f7223 */ /* 0x080fe4000001083d */
[----:B------:R-:W-:Y:S01]  /*9470*/  FMUL.FTZ R61, R125, R112 ;  /* 0x000000707d3d7220 */ /* 0x000fe20000410000 */
[----:B------:R-:W-:Y:S01]  /*9480*/  STS [R128.X4+0x10ac], R138 ;  /* 0x0010ac8a80007388 */ /* 0x000fe20000004800 */
[----:B------:R-:W-:-:S02]  /*9490*/  FFMA.FTZ R120, R110, R121, -R118 ;  /* 0x000000796e787223 */ /* 0x000fc40000010876 */
[----:B------:R-:W-:Y:S01]  /*94a0*/  FMUL.FTZ R121, R124, R121 ;  /* 0x000000797c797220 */ /* 0x000fe20000410000 */
[----:B------:R-:W-:Y:S01]  /*94b0*/  STS [R128.X4+0x10b4], R136 ;  /* 0x0010b48880007388 */ /* 0x000fe20000004800 */
[----:B------:R-:W-:Y:S02]  /*94c0*/  FFMA.FTZ R61, R113, R70, R61 ;  /* 0x00000046713d7223 */ /* 0x000fe4000001003d */
[C---:B------:R-:W-:Y:S01]  /*94d0*/  FMUL.FTZ R126, R15.reuse, R60 ;  /* 0x0000003c0f7e7220 */ /* 0x040fe20000410000 */
[----:B------:R-:W-:Y:S01]  /*94e0*/  STS [R128.X4+0x10f0], R131 ;  /* 0x0010f08380007388 */ /* 0x000fe20000004800 */
[----:B------:R-:W-:Y:S02]  /*94f0*/  FFMA.FTZ R118, R110, R117, R121 ;  /* 0x000000756e767223 */ /* 0x000fe40000010079 */
[----:B------:R-:W-:Y:S01]  /*9500*/  FADD.FTZ R61, RZ, R61 ;  /* 0x0000003dff3d7221 */ /* 0x000fe20000010000 */
[----:B------:R-:W-:Y:S01]  /*9510*/  STS [R128.X4+0x1084], R137 ;  /* 0x0010848980007388 */ /* 0x000fe20000004800 */
[----:B---3--:R-:W-:-:S02]  /*9520*/  FFMA.FTZ R119, -R15, R109, R222 ;  /* 0x0000006d0f777223 */ /* 0x008fc400000101de */
[----:B------:R-:W-:Y:S01]  /*9530*/  FMUL.FTZ R112, R15, R148 ;  /* 0x000000940f707220 */ /* 0x000fe20000410000 */
[----:B------:R-:W-:Y:S01]  /*9540*/  STS [R128.X4+0x1094], R145 ;  /* 0x0010949180007388 */ /* 0x000fe20000004800 */
[C---:B------:R-:W-:Y:S02]  /*9550*/  FMUL.FTZ R121, R208.reuse, R126 ;  /* 0x0000007ed0797220 */ /* 0x040fe40000410000 */
[----:B------:R-:W-:Y:S01]  /*9560*/  FADD.FTZ R63, RZ, R63 ;  /* 0x0000003fff3f7221 */ /* 0x000fe20000010000 */
[----:B------:R-:W-:Y:S01]  /*9570*/  STS [R128.X4+0x109c], R146 ;  /* 0x00109c9280007388 */ /* 0x000fe20000004800 */
[----:B------:R-:W-:Y:S02]  /*9580*/  FADD.FTZ R61, R61, R118 ;  /* 0x000000763d3d7221 */ /* 0x000fe40000010000 */
[-C--:B------:R-:W-:Y:S01]  /*9590*/  FFMA.FTZ R118, R119, R112.reuse, R121 ;  /* 0x0000007077767223 */ /* 0x080fe20000010079 */
[----:B------:R-:W-:Y:S01]  /*95a0*/  PRMT R121, RZ, 0x5410, R89 ;  /* 0x00005410ff797816 */ /* 0x000fe20000000059 */
[----:B0-----:R-:W-:Y:S01]  /*95b0*/  FMUL.FTZ R127, R208, R112 ;  /* 0x00000070d07f7220 */ /* 0x001fe20000410000 */
[----:B------:R-:W-:Y:S01]  /*95c0*/  STS [R128.X4+0x10a4], R151 ;  /* 0x0010a49780007388 */ /* 0x000fe20000004800 */
[----:B------:R-:W-:Y:S01]  /*95d0*/  FADD.FTZ R63, R63, R120 ;  /* 0x000000783f3f7221 */ /* 0x000fe20000010000 */
[----:B------:R-:W-:Y:S01]  /*95e0*/  PRMT R120, RZ, 0x5410, R90 ;  /* 0x00005410ff787816 */ /* 0x000fe2000000005a */
[----:B------:R-:W-:Y:S01]  /*95f0*/  FADD.FTZ R61, R61, R118 ;  /* 0x000000763d3d7221 */ /* 0x000fe20000010000 */
[----:B------:R0:W-:Y:S01]  /*9600*/  STS [R128.X4+0x10c4], R152 ;  /* 0x0010c49880007388 */ /* 0x0001e20000004800 */
[----:B------:R-:W-:-:S02]  /*9610*/  FFMA.FTZ R126, R119, R126, -R127 ;  /* 0x0000007e777e7223 */ /* 0x000fc4000001087f */
[C---:B------:R-:W-:Y:S01]  /*9620*/  FMUL.FTZ R118, R14.reuse, R67 ;  /* 0x000000430e767220 */ /* 0x040fe20000410000 */
[----:B------:R-:W-:Y:S01]  /*9630*/  STS [R128.X4+0x10e8], R159 ;  /* 0x0010e89f80007388 */ /* 0x000fe20000004800 */
[----:B------:R-:W-:Y:S02]  /*9640*/  FADD.FTZ R63, R63, R126 ;  /* 0x0000007e3f3f7221 */ /* 0x000fe40000010000 */
[C---:B------:R-:W-:Y:S01]  /*9650*/  FFMA.FTZ R221, -R14.reuse, R120, R221 ;  /* 0x000000780edd7223 */ /* 0x040fe200000101dd */
[----:B------:R-:W-:Y:S01]  /*9660*/  STS [R128.X4+0x10ec], R161 ;  /* 0x0010eca180007388 */ /* 0x000fe20000004800 */
[----:B-1----:R-:W-:Y:S01]  /*9670*/  FMUL.FTZ R130, R14, R141 ;  /* 0x0000008d0e827220 */ /* 0x002fe20000410000 */
[----:B0-----:R-:W-:Y:S01]  /*9680*/  PRMT R152, RZ, 0x5410, R78 ;  /* 0x00005410ff987816 */ /* 0x001fe2000000004e */
[----:B------:R-:W-:Y:S02]  /*9690*/  FMUL.FTZ R129, R209, R118 ;  /* 0x00000076d1817220 */ /* 0x000fe40000410000 */
[----:B------:R-:W-:-:S02]  /*96a0*/  FMUL.FTZ R126, R13, R140 ;  /* 0x0000008c0d7e7220 */ /* 0x000fc40000410000 */
[----:B------:R-:W-:Y:S02]  /*96b0*/  FMUL.FTZ R157, R206, UR34 ;  /* 0x00000022ce9d7c20 */ /* 0x000fe40008410000 */
[C---:B------:R-:W-:Y:S02]  /*96c0*/  FMUL.FTZ R138, R231.reuse, UR35 ;  /* 0x00000023e78a7c20 */ /* 0x040fe40008410000 */
[----:B------:R-:W-:Y:S02]  /*96d0*/  FMUL.FTZ R144, R231, UR34 ;  /* 0x00000022e7907c20 */ /* 0x000fe40008410000 */
[----:B------:R-:W-:Y:S02]  /*96e0*/  FFMA.FTZ R134, R221, R130, -R129 ;  /* 0x00000082dd867223 */ /* 0x000fe40000010881 */
[C---:B------:R-:W-:Y:S02]  /*96f0*/  FFMA.FTZ R127, -R13.reuse, R121, R220 ;  /* 0x000000790d7f7223 */ /* 0x040fe400000101dc */
[----:B------:R-:W-:-:S02]  /*9700*/  FMUL.FTZ R131, R13, R108 ;  /* 0x0000006c0d837220 */ /* 0x000fc40000410000 */
[----:B------:R-:W-:Y:S02]  /*9710*/  FMUL.FTZ R136, R210, R126 ;  /* 0x0000007ed2887220 */ /* 0x000fe40000410000 */
[----:B------:R-:W-:Y:S02]  /*9720*/  FMUL.FTZ R130, R209, R130 ;  /* 0x00000082d1827220 */ /* 0x000fe40000410000 */
[----:B------:R-:W-:Y:S02]  /*9730*/  FFMA.FTZ R157, R230, UR35, R157 ;  /* 0x00000023e69d7c23 */ /* 0x000fe4000801009d */
[----:B------:R-:W-:Y:S02]  /*9740*/  FADD.FTZ R142, R49, R49 ;  /* 0x00000031318e7221 */ /* 0x000fe40000010000 */
[C---:B------:R-:W-:Y:S02]  /*9750*/  FFMA.FTZ R129, R205.reuse, UR34, -R138 ;  /* 0x00000022cd817c23 */ /* 0x040fe4000801088a */
[----:B------:R-:W-:-:S02]  /*9760*/  FFMA.FTZ R137, R205, UR35, R144 ;  /* 0x00000023cd897c23 */ /* 0x000fc40008010090 */
[-C--:B------:R-:W-:Y:S02]  /*9770*/  FFMA.FTZ R136, R127, R131.reuse, -R136 ;  /* 0x000000837f887223 */ /* 0x080fe40000010888 */
[----:B------:R-:W-:Y:S02]  /*9780*/  FFMA.FTZ R130, R221, R118, R130 ;  /* 0x00000076dd827223 */ /* 0x000fe40000010082 */
[----:B------:R-:W-:Y:S02]  /*9790*/  FMUL.FTZ R131, R210, R131 ;  /* 0x00000083d2837220 */ /* 0x000fe40000410000 */
[----:B------:R-:W-:Y:S02]  /*97a0*/  FFMA.FTZ R143, -R232, R143, -RZ ;  /* 0x0000008fe88f7223 */ /* 0x000fe400000109ff */
[----:B------:R-:W-:Y:S02]  /*97b0*/  FFMA.FTZ R157, -R158, R157, -RZ ;  /* 0x0000009d9e9d7223 */ /* 0x000fe400000109ff */
[C---:B------:R-:W-:Y:S01]  /*97c0*/  FMUL.FTZ R129, R142.reuse, R129 ;  /* 0x000000818e817220 */ /* 0x040fe20000410000 */
[----:B------:R-:W-:Y:S01]  /*97d0*/  STS [R128.X4+0x108c], R143 ;  /* 0x00108c8f80007388 */ /* 0x000fe20000004800 */
[----:B------:R-:W-:-:S02]  /*97e0*/  FFMA.FTZ R139, -R142, R137, -RZ ;  /* 0x000000898e8b7223 */ /* 0x000fc400000109ff */
[----:B------:R-:W-:Y:S01]  /*97f0*/  FADD.FTZ R61, R61, R130 ;  /* 0x000000823d3d7221 */ /* 0x000fe20000010000 */
[----:B------:R-:W-:Y:S01]  /*9800*/  STS [R128.X4+0x10f4], R157 ;  /* 0x0010f49d80007388 */ /* 0x000fe20000004800 */
[----:B------:R-:W-:Y:S02]  /*9810*/  FFMA.FTZ R130, R127, R126, R131 ;  /* 0x0000007e7f827223 */ /* 0x000fe40000010083 */
[----:B------:R-:W-:Y:S01]  /*9820*/  FADD.FTZ R63, R63, R134 ;  /* 0x000000863f3f7221 */ /* 0x000fe20000010000 */
[----:B------:R0:W-:Y:S01]  /*9830*/  STS [R128.X4+0x10f8], R129 ;  /* 0x0010f88180007388 */ /* 0x0001e20000004800 */
[----:B------:R-:W-:Y:S02]  /*9840*/  FADD.FTZ R61, R61, R130 ;  /* 0x000000823d3d7221 */ /* 0x000fe40000010000 */
[----:B------:R-:W-:Y:S01]  /*9850*/  FMUL.FTZ R130, R12, R101 ;  /* 0x000000650c827220 */ /* 0x000fe20000410000 */
[----:B------:R1:W-:Y:S01]  /*9860*/  STS [R128.X4+0x10fc], R139 ;  /* 0x0010fc8b80007388 */ /* 0x0003e20000004800 */
[----:B------:R-:W-:-:S02]  /*9870*/  FMUL.FTZ R138, R195, UR41 ;  /* 0x00000029c38a7c20 */ /* 0x000fc40008410000 */
[----:B------:R-:W-:Y:S02]  /*9880*/  FMUL.FTZ R134, R12, R133 ;  /* 0x000000850c867220 */ /* 0x000fe40000410000 */
[----:B------:R-:W-:Y:S01]  /*9890*/  FMUL.FTZ R131, R211, R130 ;  /* 0x00000082d3837220 */ /* 0x000fe20000410000 */
[----:B0-----:R-:W-:Y:S01]  /*98a0*/  PRMT R129, RZ, 0x5410, R87 ;  /* 0x00005410ff817816 */ /* 0x001fe20000000057 */
[----:B------:R-:W-:Y:S02]  /*98b0*/  FFMA.FTZ R144, R65, UR42, -R138 ;  /* 0x0000002a41907c23 */ /* 0x000fe4000801088a */
[----:B------:R-:W-:Y:S01]  /*98c0*/  FADD.FTZ R63, R63, R136 ;  /* 0x000000883f3f7221 */ /* 0x000fe20000010000 */
[----:B-1----:R-:W-:Y:S01]  /*98d0*/  PRMT R128, RZ, 0x5410, R88 ;  /* 0x00005410ff807816 */ /* 0x002fe20000000058 */
[----:B------:R-:W-:Y:S02]  /*98e0*/  FMUL.FTZ R136, R65, UR41 ;  /* 0x0000002941887c20 */ /* 0x000fe40008410000 */
[----:B------:R-:W-:-:S02]  /*98f0*/  FFMA.FTZ R137, -R11, R129, R218 ;  /* 0x000000810b897223 */ /* 0x000fc400000101da */
[----:B------:R-:W-:Y:S02]  /*9900*/  FFMA.FTZ R219, -R12, R128, R219 ;  /* 0x000000800cdb7223 */ /* 0x000fe400000101db */
[----:B------:R-:W-:Y:S02]  /*9910*/  FFMA.FTZ R160, R195, UR42, R136 ;  /* 0x0000002ac3a07c23 */ /* 0x000fe40008010088 */
[-C--:B------:R-:W-:Y:S02]  /*9920*/  FFMA.FTZ R138, R219, R134.reuse, -R131 ;  /* 0x00000086db8a7223 */ /* 0x080fe40000010883 */
[----:B------:R-:W-:Y:S02]  /*9930*/  FMUL.FTZ R134, R211, R134 ;  /* 0x00000086d3867220 */ /* 0x000fe40000410000 */
[----:B------:R-:W-:Y:S02]  /*9940*/  FMUL.FTZ R131, R11, R102 ;  /* 0x000000660b837220 */ /* 0x000fe40000410000 */
[----:B------:R-:W-:-:S02]  /*9950*/  FFMA.FTZ R134, R219, R130, R134 ;  /* 0x00000082db867223 */ /* 0x000fc40000010086 */
[----:B------:R-:W-:Y:S02]  /*9960*/  FMUL.FTZ R136, R11, R132 ;  /* 0x000000840b887220 */ /* 0x000fe40000410000 */
[----:B------:R-:W-:Y:S02]  /*9970*/  FMUL.FTZ R139, R212, R131 ;  /* 0x00000083d48b7220 */ /* 0x000fe40000410000 */
[----:B------:R-:W-:Y:S02]  /*9980*/  FADD.FTZ R61, R61, R134 ;  /* 0x000000863d3d7221 */ /* 0x000fe40000010000 */
[----:B------:R-:W-:Y:S02]  /*9990*/  FFMA.FTZ R145, -R2, R152, R205 ;  /* 0x0000009802917223 */ /* 0x000fe400000101cd */
[----:B------:R-:W-:Y:S02]  /*99a0*/  FMUL.FTZ R143, R231, R144 ;  /* 0x00000090e78f7220 */ /* 0x000fe40000410000 */
[----:B------:R-:W-:-:S02]  /*99b0*/  FFMA.FTZ R134, R137, R136, R139 ;  /* 0x0000008889867223 */ /* 0x000fc4000001008b */
[----:B------:R-:W-:Y:S02]  /*99c0*/  FFMA.FTZ R160, R145, R160, R143 ;  /* 0x000000a091a07223 */ /* 0x000fe4000001008f */
[----:B------:R-:W-:Y:S01]  /*99d0*/  FADD.FTZ R61, R61, R134 ;  /* 0x000000863d3d7221 */ /* 0x000fe20000010000 */
[----:B------:R-:W-:Y:S01]  /*99e0*/  PRMT R134, RZ, 0x5410, R86 ;  /* 0x00005410ff867816 */ /* 0x000fe20000000056 */
[----:B------:R-:W-:Y:S02]  /*99f0*/  FMUL.FTZ R143, R64, UR41 ;  /* 0x00000029408f7c20 */ /* 0x000fe40008410000 */
[----:B------:R-:W-:Y:S02]  /*9a00*/  FMUL.FTZ R146, R10, R123 ;  /* 0x0000007b0a927220 */ /* 0x000fe40000410000 */
[----:B------:R-:W-:Y:S02]  /*9a10*/  FMUL.FTZ R144, R212, R136 ;  /* 0x00000088d4907220 */ /* 0x000fe40000410000 */
[----:B------:R-:W-:-:S02]  /*9a20*/  FADD.FTZ R63, R63, R138 ;  /* 0x0000008a3f3f7221 */ /* 0x000fc40000010000 */
[----:B------:R-:W-:Y:S02]  /*9a30*/  FFMA.FTZ R147, R194, UR42, -R143 ;  /* 0x0000002ac2937c23 */ /* 0x000fe4000801088f */
[C---:B------:R-:W-:Y:S02]  /*9a40*/  FFMA.FTZ R217, -R10.reuse, R134, R217 ;  /* 0x000000860ad97223 */ /* 0x040fe400000101d9 */
[----:B------:R-:W-:Y:S02]  /*9a50*/  FMUL.FTZ R138, R10, R107 ;  /* 0x0000006b0a8a7220 */ /* 0x000fe40000410000 */
[----:B------:R-:W-:Y:S02]  /*9a60*/  FMUL.FTZ R143, R213, R146 ;  /* 0x00000092d58f7220 */ /* 0x000fe40000410000 */
[----:B------:R-:W-:Y:S01]  /*9a70*/  FFMA.FTZ R144, R137, R131, -R144 ;  /* 0x0000008389907223 */ /* 0x000fe20000010890 */
[----:B------:R-:W-:Y:S01]  /*9a80*/  PRMT R131, RZ, 0x5410, R79 ;  /* 0x00005410ff837816 */ /* 0x000fe2000000004f */
[----:B------:R-:W-:-:S02]  /*9a90*/  FMUL.FTZ R139, R3, R64 ;  /* 0x00000040038b7220 */ /* 0x000fc40000410000 */
[----:B------:R-:W-:Y:S01]  /*9aa0*/  FFMA.FTZ R150, R217, R138, R143 ;  /* 0x0000008ad9967223 */ /* 0x000fe2000001008f */
[----:B------:R-:W-:Y:S01]  /*9ab0*/  PRMT R143, RZ, 0x5410, R85 ;  /* 0x00005410ff8f7816 */ /* 0x000fe20000000055 */
[C---:B------:R-:W-:Y:S02]  /*9ac0*/  FMUL.FTZ R157, R3.reuse, R194 ;  /* 0x000000c2039d7220 */ /* 0x040fe40000410000 */
[C---:B------:R-:W-:Y:S02]  /*9ad0*/  FMUL.FTZ R158, R206.reuse, R147 ;  /* 0x00000093ce9e7220 */ /* 0x040fe40000410000 */
[----:B------:R-:W-:Y:S02]  /*9ae0*/  FFMA.FTZ R230, -R3, R131, R230 ;  /* 0x0000008303e67223 */ /* 0x000fe400000101e6 */
[----:B------:R-:W-:Y:S02]  /*9af0*/  FMUL.FTZ R151, R206, R139 ;  /* 0x0000008bce977220 */ /* 0x000fe40000410000 */
[----:B------:R-:W-:-:S02]  /*9b00*/  FMUL.FTZ R147, R213, R138 ;  /* 0x0000008ad5937220 */ /* 0x000fc40000410000 */
[----:B------:R-:W-:Y:S02]  /*9b10*/  FADD.FTZ R61, R61, R150 ;  /* 0x000000963d3d7221 */ /* 0x000fe40000010000 */
[----:B------:R-:W-:Y:S02]  /*9b20*/  FMUL.FTZ R150, R9, R116 ;  /* 0x0000007409967220 */ /* 0x000fe40000410000 */
[-C--:B------:R-:W-:Y:S02]  /*9b30*/  FMUL.FTZ R172, R206, R157.reuse ;  /* 0x0000009dceac7220 */ /* 0x080fe40000410000 */
[----:B------:R-:W-:Y:S02]  /*9b40*/  FFMA.FTZ R157, R230, R157, -R151 ;  /* 0x0000009de69d7223 */ /* 0x000fe40000010897 */
[----:B------:R-:W-:Y:S02]  /*9b50*/  FFMA.FTZ R146, R217, R146, -R147 ;  /* 0x00000092d9927223 */ /* 0x000fe40000010893 */
[----:B------:R-:W-:-:S02]  /*9b60*/  FADD.FTZ R63, R63, R144 ;  /* 0x000000903f3f7221 */ /* 0x000fc40000010000 */
[----:B------:R-:W-:Y:S02]  /*9b70*/  FMUL.FTZ R155, R194, UR41 ;  /* 0x00000029c29b7c20 */ /* 0x000fe40008410000 */
[C---:B------:R-:W-:Y:S02]  /*9b80*/  FMUL.FTZ R144, R9.reuse, R122 ;  /* 0x0000007a09907220 */ /* 0x040fe40000410000 */
[----:B------:R-:W-:Y:S02]  /*9b90*/  FFMA.FTZ R151, -R9, R143, R216 ;  /* 0x0000008f09977223 */ /* 0x000fe400000101d8 */
[----:B------:R-:W-:Y:S02]  /*9ba0*/  FMUL.FTZ R147, R214, R150 ;  /* 0x00000096d6937220 */ /* 0x000fe40000410000 */
[----:B------:R-:W-:Y:S02]  /*9bb0*/  FFMA.FTZ R159, R64, UR42, R155 ;  /* 0x0000002a409f7c23 */ /* 0x000fe4000801009b */
[----:B------:R-:W-:-:S02]  /*9bc0*/  FFMA.FTZ R154, R151, R144, R147 ;  /* 0x00000090979a7223 */ /* 0x000fc40000010093 */
[----:B------:R-:W-:Y:S02]  /*9bd0*/  FMUL.FTZ R155, R214, R144 ;  /* 0x00000090d69b7220 */ /* 0x000fe40000410000 */
[----:B------:R-:W-:Y:S02]  /*9be0*/  FFMA.FTZ R147, R230, R159, R158 ;  /* 0x0000009fe6937223 */ /* 0x000fe4000001009e */
[----:B------:R-:W-:Y:S02]  /*9bf0*/  FADD.FTZ R61, R61, R154 ;  /* 0x0000009a3d3d7221 */ /* 0x000fe40000010000 */
[----:B------:R-:W-:Y:S01]  /*9c00*/  FFMA.FTZ R158, R151, R150, -R155 ;  /* 0x00000096979e7223 */ /* 0x000fe2000001089b */
[----:B------:R-:W-:Y:S01]  /*9c10*/  PRMT R150, RZ, 0x5410, R84 ;  /* 0x00005410ff967816 */ /* 0x000fe20000000054 */
[----:B------:R-:W-:Y:S01]  /*9c20*/  FADD.FTZ R63, R63, R146 ;  /* 0x000000923f3f7221 */ /* 0x000fe20000010000 */
[----:B------:R-:W-:Y:S01]  /*9c30*/  PRMT R146, RZ, 0x5410, R80 ;  /* 0x00005410ff927816 */ /* 0x000fe20000000050 */
[----:B------:R-:W-:-:S02]  /*9c40*/  FMUL.FTZ R154, R71, UR41 ;  /* 0x00000029479a7c20 */ /* 0x000fc40008410000 */
[----:B------:R-:W-:Y:S02]  /*9c50*/  FMUL.FTZ R155, R4, R71 ;  /* 0x00000047049b7220 */ /* 0x000fe40000410000 */
[C---:B------:R-:W-:Y:S02]  /*9c60*/  FMUL.FTZ R162, R8.reuse, R115 ;  /* 0x0000007308a27220 */ /* 0x040fe40000410000 */
[----:B------:R-:W-:Y:S02]  /*9c70*/  FFMA.FTZ R164, R153, UR42, -R154 ;  /* 0x0000002a99a47c23 */ /* 0x000fe4000801089a */
[C---:B------:R-:W-:Y:S02]  /*9c80*/  FMUL.FTZ R154, R8.reuse, R103 ;  /* 0x00000067089a7220 */ /* 0x040fe40000410000 */
[----:B------:R-:W-:Y:S02]  /*9c90*/  FFMA.FTZ R225, -R8, R150, R225 ;  /* 0x0000009608e17223 */ /* 0x000fe400000101e1 */
[----:B------:R-:W-:-:S02]  /*9ca0*/  FFMA.FTZ R168, -R4, R146, R229 ;  /* 0x0000009204a87223 */ /* 0x000fc400000101e5 */
[----:B------:R-:W-:Y:S02]  /*9cb0*/  FMUL.FTZ R163, R4, R153 ;  /* 0x0000009904a37220 */ /* 0x000fe40000410000 */
[----:B------:R-:W-:Y:S02]  /*9cc0*/  FMUL.FTZ R165, R207, R155 ;  /* 0x0000009bcfa57220 */ /* 0x000fe40000410000 */
[----:B------:R-:W-:Y:S02]  /*9cd0*/  FMUL.FTZ R159, R215, R162 ;  /* 0x000000a2d79f7220 */ /* 0x000fe40000410000 */
[----:B------:R-:W-:Y:S02]  /*9ce0*/  FMUL.FTZ R173, R207, R164 ;  /* 0x000000a4cfad7220 */ /* 0x000fe40000410000 */
[----:B------:R-:W-:Y:S02]  /*9cf0*/  FMUL.FTZ R161, R215, R154 ;  /* 0x0000009ad7a17220 */ /* 0x000fe40000410000 */
[----:B------:R-:W-:Y:S01]  /*9d00*/  FADD.FTZ R63, R63, R158 ;  /* 0x0000009e3f3f7221 */ /* 0x000fe20000010000 */
[----:B------:R-:W-:Y:S01]  /*9d10*/  PRMT R158, RZ, 0x5410, R83 ;  /* 0x00005410ff9e7816 */ /* 0x000fe20000000053 */
[----:B------:R-:W-:-:S02]  /*9d20*/  FMUL.FTZ R207, R207, R163 ;  /* 0x000000a3cfcf7220 */ /* 0x000fc40000410000 */
[----:B------:R-:W-:Y:S01]  /*9d30*/  FFMA.FTZ R164, R225, R154, R159 ;  /* 0x0000009ae1a47223 */ /* 0x000fe2000001009f */
[----:B------:R-:W-:Y:S01]  /*9d40*/  PRMT R159, RZ, 0x5410, R81 ;  /* 0x00005410ff9f7816 */ /* 0x000fe20000000051 */
[----:B------:R-:W-:Y:S02]  /*9d50*/  FFMA.FTZ R175, R168, R163, -R165 ;  /* 0x000000a3a8af7223 */ /* 0x000fe400000108a5 */
[----:B------:R-:W-:Y:S02]  /*9d60*/  FMUL.FTZ R163, R7, R114 ;  /* 0x0000007207a37220 */ /* 0x000fe40000410000 */
[----:B------:R-:W-:Y:S01]  /*9d70*/  FFMA.FTZ R162, R225, R162, -R161 ;  /* 0x000000a2e1a27223 */ /* 0x000fe200000108a1 */
[----:B------:R-:W-:Y:S01]  /*9d80*/  PRMT R161, RZ, 0x5410, R82 ;  /* 0x00005410ffa17816 */ /* 0x000fe20000000052 */
[----:B------:R-:W-:Y:S02]  /*9d90*/  FADD.FTZ R61, R61, R164 ;  /* 0x000000a43d3d7221 */ /* 0x000fe40000010000 */
[----:B------:R-:W-:-:S02]  /*9da0*/  FFMA.FTZ R164, -R7, R158, R227 ;  /* 0x0000009e07a47223 */ /* 0x000fc400000101e3 */
[----:B------:R-:W-:Y:S02]  /*9db0*/  FMUL.FTZ R165, R6, R99 ;  /* 0x0000006306a57220 */ /* 0x000fe40000410000 */
[----:B------:R-:W-:Y:S02]  /*9dc0*/  FMUL.FTZ R169, R7, R106 ;  /* 0x0000006a07a97220 */ /* 0x000fe40000410000 */
[----:B------:R-:W-:Y:S02]  /*9dd0*/  FMUL.FTZ R166, R226, R163 ;  /* 0x000000a3e2a67220 */ /* 0x000fe40000410000 */
[C---:B------:R-:W-:Y:S02]  /*9de0*/  FFMA.FTZ R228, -R6.reuse, R161, R228 ;  /* 0x000000a106e47223 */ /* 0x040fe400000101e4 */
[----:B------:R-:W-:Y:S02]  /*9df0*/  FMUL.FTZ R171, R6, R105 ;  /* 0x0000006906ab7220 */ /* 0x000fe40000410000 */
[----:B------:R-:W-:-:S02]  /*9e00*/  FMUL.FTZ R170, R202, R165 ;  /* 0x000000a5caaa7220 */ /* 0x000fc40000410000 */
[-C--:B------:R-:W-:Y:S02]  /*9e10*/  FFMA.FTZ R174, R164, R169.reuse, -R166 ;  /* 0x000000a9a4ae7223 */ /* 0x080fe400000108a6 */
[----:B------:R-:W-:Y:S02]  /*9e20*/  FMUL.FTZ R169, R226, R169 ;  /* 0x000000a9e2a97220 */ /* 0x000fe40000410000 */
[C---:B------:R-:W-:Y:S02]  /*9e30*/  FMUL.FTZ R166, R5.reuse, R104 ;  /* 0x0000006805a67220 */ /* 0x040fe40000410000 */
[----:B------:R-:W-:Y:S02]  /*9e40*/  FFMA.FTZ R176, R228, R171, -R170 ;  /* 0x000000abe4b07223 */ /* 0x000fe400000108aa */
[----:B------:R-:W-:Y:S02]  /*9e50*/  FFMA.FTZ R170, R164, R163, R169 ;  /* 0x000000a3a4aa7223 */ /* 0x000fe400000100a9 */
[----:B------:R-:W-:-:S02]  /*9e60*/  FFMA.FTZ R167, -R5, R159, R204 ;  /* 0x0000009f05a77223 */ /* 0x000fc400000101cc */
[----:B------:R-:W-:Y:S02]  /*9e70*/  FMUL.FTZ R178, R5, R100 ;  /* 0x0000006405b27220 */ /* 0x000fe40000410000 */
[----:B------:R-:W-:Y:S02]  /*9e80*/  FMUL.FTZ R169, R203, R166 ;  /* 0x000000a6cba97220 */ /* 0x000fe40000410000 */
[----:B------:R-:W-:Y:S02]  /*9e90*/  FMUL.FTZ R171, R202, R171 ;  /* 0x000000abcaab7220 */ /* 0x000fe40000410000 */
[----:B------:R-:W-:Y:S02]  /*9ea0*/  FADD.FTZ R61, R61, R170 ;  /* 0x000000aa3d3d7221 */ /* 0x000fe40000010000 */
[----:B------:R-:W-:Y:S02]  /*9eb0*/  FADD.FTZ R63, R63, R162 ;  /* 0x000000a23f3f7221 */ /* 0x000fe40000010000 */
[----:B------:R-:W-:-:S02]  /*9ec0*/  FFMA.FTZ R170, R167, R178, -R169 ;  /* 0x000000b2a7aa7223 */ /* 0x000fc400000108a9 */
[----:B------:R-:W-:Y:S02]  /*9ed0*/  FFMA.FTZ R162, R228, R165, R171 ;  /* 0x000000a5e4a27223 */ /* 0x000fe400000100ab */
[----:B------:R-:W-:Y:S02]  /*9ee0*/  FMUL.FTZ R178, R203, R178 ;  /* 0x000000b2cbb27220 */ /* 0x000fe40000410000 */
[----:B------:R-:W-:Y:S02]  /*9ef0*/  FADD.FTZ R61, R61, R162 ;  /* 0x000000a23d3d7221 */ /* 0x000fe40000010000 */
[----:B------:R-:W-:Y:S02]  /*9f00*/  FFMA.FTZ R178, R167, R166, R178 ;  /* 0x000000a6a7b27223 */ /* 0x000fe400000100b2 */
[----:B------:R-:W-:Y:S02]  /*9f10*/  FADD.FTZ R63, R63, R174 ;  /* 0x000000ae3f3f7221 */ /* 0x000fe40000010000 */
[----:B------:R-:W-:-:S02]  /*9f20*/  FADD.FTZ R61, R61, R178 ;  /* 0x000000b23d3d7221 */ /* 0x000fc40000010000 */
[----:B------:R-:W-:Y:S02]  /*9f30*/  FFMA.FTZ R174, R168, R155, R207 ;  /* 0x0000009ba8ae7223 */ /* 0x000fe400000100cf */
[----:B------:R-:W-:Y:S02]  /*9f40*/  FFMA.FTZ R172, R230, R139, R172 ;  /* 0x0000008be6ac7223 */ /* 0x000fe400000100ac */
[----:B------:R-:W-:Y:S02]  /*9f50*/  FMUL.FTZ R162, R153, UR41 ;  /* 0x0000002999a27c20 */ /* 0x000fe40008410000 */
[----:B------:R-:W-:Y:S02]  /*9f60*/  FADD.FTZ R61, R61, R174 ;  /* 0x000000ae3d3d7221 */ /* 0x000fe40000010000 */
[----:B------:R-:W-:Y:S01]  /*9f70*/  FFMA.FTZ R153, R71, UR42, R162 ;  /* 0x0000002a47997c23 */ /* 0x000fe200080100a2 */
[----:B------:R-:W-:Y:S01]  /*9f80*/  MOV R162, UR20 ;  /* 0x0000001400a27c02 */ /* 0x000fe20008000f00 */
[----:B------:R-:W-:-:S02]  /*9f90*/  FADD.FTZ R172, R61, R172 ;  /* 0x000000ac3dac7221 */ /* 0x000fc40000010000 */
[----:B------:R-:W-:Y:S01]  /*9fa0*/  FMUL.FTZ R61, R104, UR41 ;  /* 0x00000029683d7c20 */ /* 0x000fe20008410000 */
[----:B------:R-:W-:Y:S01]  /*9fb0*/  LEA R179, R162, -R98, 0x1 ;  /* 0x80000062a2b37211 */ /* 0x000fe200078e08ff */
[----:B------:R-:W-:Y:S02]  /*9fc0*/  FMUL.FTZ R174, R99, UR41 ;  /* 0x0000002963ae7c20 */ /* 0x000fe40008410000 */
[----:B------:R-:W-:Y:S01]  /*9fd0*/  FADD.FTZ R63, R63, R176 ;  /* 0x000000b03f3f7221 */ /* 0x000fe20000010000 */
[----:B------:R-:W-:Y:S01]  /*9fe0*/  ISETP.GE.AND P0, PT, R179, 0x1, PT ;  /* 0x00000001b300780c */ /* 0x000fe20003f06270 */
[----:B------:R-:W-:Y:S02]  /*9ff0*/  FFMA.FTZ R153, R168, R153, R173 ;  /* 0x00000099a8997223 */ /* 0x000fe400000100ad */
[----:B------:R-:W-:Y:S02]  /*a000*/  FFMA.FTZ R168, R100, UR42, -R61 ;  /* 0x0000002a64a87c23 */ /* 0x000fe4000801083d */
[----:B------:R-:W-:-:S02]  /*a010*/  FMUL.FTZ R61, R114, UR41 ;  /* 0x00000029723d7c20 */ /* 0x000fc40008410000 */
[----:B------:R-:W-:Y:S02]  /*a020*/  FFMA.FTZ R169, R105, UR42, -R174 ;  /* 0x0000002a69a97c23 */ /* 0x000fe400080108ae */
[----:B------:R-:W-:Y:S02]  /*a030*/  FADD.FTZ R170, R63, R170 ;  /* 0x000000aa3faa7221 */ /* 0x000fe40000010000 */
[----:B------:R-:W-:Y:S02]  /*a040*/  FMUL.FTZ R174, R105, UR41 ;  /* 0x0000002969ae7c20 */ /* 0x000fe40008410000 */
[----:B------:R-:W-:Y:S02]  /*a050*/  FMUL.FTZ R63, R100, UR41 ;  /* 0x00000029643f7c20 */ /* 0x000fe40008410000 */
[----:B------:R-:W-:Y:S02]  /*a060*/  FFMA.FTZ R105, R106, UR42, -R61 ;  /* 0x0000002a6a697c23 */ /* 0x000fe4000801083d */
[----:B------:R-:W-:-:S02]  /*a070*/  FMUL.FTZ R100, R103, UR41 ;  /* 0x0000002967647c20 */ /* 0x000fc40008410000 */
[----:B------:R-:W-:Y:S02]  /*a080*/  FMUL.FTZ R61, R122, UR41 ;  /* 0x000000297a3d7c20 */ /* 0x000fe40008410000 */
[----:B------:R-:W-:Y:S02]  /*a090*/  FFMA.FTZ R173, R99, UR42, R174 ;  /* 0x0000002a63ad7c23 */ /* 0x000fe400080100ae */
[----:B------:R-:W-:Y:S02]  /*a0a0*/  FMUL.FTZ R174, R107, UR41 ;  /* 0x000000296bae7c20 */ /* 0x000fe40008410000 */
[C---:B------:R-:W-:Y:S02]  /*a0b0*/  FFMA.FTZ R100, R115.reuse, UR42, -R100 ;  /* 0x0000002a73647c23 */ /* 0x040fe40008010864 */
[----:B------:R-:W-:Y:S02]  /*a0c0*/  FMUL.FTZ R176, R115, UR41 ;  /* 0x0000002973b07c20 */ /* 0x000fe40008410000 */
[----:B------:R-:W-:-:S02]  /*a0d0*/  FFMA.FTZ R115, R116, UR42, -R61 ;  /* 0x0000002a74737c23 */ /* 0x000fc4000801083d */
[----:B------:R-:W-:Y:S02]  /*a0e0*/  FMUL.FTZ R61, R116, UR41 ;  /* 0x00000029743d7c20 */ /* 0x000fe40008410000 */
[C---:B------:R-:W-:Y:S02]  /*a0f0*/  FFMA.FTZ R116, R123.reuse, UR42, -R174 ;  /* 0x0000002a7b747c23 */ /* 0x040fe400080108ae */
[----:B------:R-:W-:Y:S02]  /*a100*/  FMUL.FTZ R178, R123, UR41 ;  /* 0x000000297bb27c20 */ /* 0x000fe40008410000 */
[----:B------:R-:W-:Y:S02]  /*a110*/  FMUL.FTZ R123, R132, UR41 ;  /* 0x00000029847b7c20 */ /* 0x000fe40008410000 */
[----:B------:R-:W-:Y:S02]  /*a120*/  FFMA.FTZ R174, R103, UR42, R176 ;  /* 0x0000002a67ae7c23 */ /* 0x000fe400080100b0 */
[----:B------:R-:W-:-:S02]  /*a130*/  FMUL.FTZ R180, R101, UR41 ;  /* 0x0000002965b47c20 */ /* 0x000fc40008410000 */
[----:B------:R-:W-:Y:S02]  /*a140*/  FMUL.FTZ R171, R106, UR41 ;  /* 0x000000296aab7c20 */ /* 0x000fe40008410000 */
[----:B------:R-:W-:Y:S02]  /*a150*/  FFMA.FTZ R176, R122, UR42, R61 ;  /* 0x0000002a7ab07c23 */ /* 0x000fe4000801003d */
[----:B------:R-:W-:Y:S02]  /*a160*/  FFMA.FTZ R106, R104, UR42, R63 ;  /* 0x0000002a686a7c23 */ /* 0x000fe4000801003f */
[----:B------:R-:W-:Y:S02]  /*a170*/  FMUL.FTZ R61, R140, UR41 ;  /* 0x000000298c3d7c20 */ /* 0x000fe40008410000 */
[C---:B------:R-:W-:Y:S02]  /*a180*/  FFMA.FTZ R123, R102.reuse, UR42, -R123 ;  /* 0x0000002a667b7c23 */ /* 0x040fe4000801087b */
[----:B------:R-:W-:-:S02]  /*a190*/  FMUL.FTZ R63, R102, UR41 ;  /* 0x00000029663f7c20 */ /* 0x000fc40008410000 */
[C---:B------:R-:W-:Y:S02]  /*a1a0*/  FFMA.FTZ R102, R133.reuse, UR42, -R180 ;  /* 0x0000002a85667c23 */ /* 0x040fe400080108b4 */
[----:B------:R-:W-:Y:S02]  /*a1b0*/  FMUL.FTZ R180, R133, UR41 ;  /* 0x0000002985b47c20 */ /* 0x000fe40008410000 */
[C---:B------:R-:W-:Y:S02]  /*a1c0*/  FFMA.FTZ R133, R108.reuse, UR42, -R61 ;  /* 0x0000002a6c857c23 */ /* 0x040fe4000801083d */
[----:B------:R-:W-:Y:S02]  /*a1d0*/  FMUL.FTZ R61, R108, UR41 ;  /* 0x000000296c3d7c20 */ /* 0x000fe40008410000 */
[----:B------:R-:W-:Y:S02]  /*a1e0*/  FMUL.FTZ R184, R67, UR41 ;  /* 0x0000002943b87c20 */ /* 0x000fe40008410000 */
[----:B------:R-:W-:-:S02]  /*a1f0*/  FFMA.FTZ R182, R140, UR42, R61 ;  /* 0x0000002a8cb67c23 */ /* 0x000fc4000801003d */
[----:B------:R-:W-:Y:S02]  /*a200*/  FMUL.FTZ R61, R148, UR41 ;  /* 0x00000029943d7c20 */ /* 0x000fe40008410000 */
[C---:B------:R-:W-:Y:S02]  /*a210*/  FFMA.FTZ R184, R141.reuse, UR42, -R184 ;  /* 0x0000002a8db87c23 */ /* 0x040fe400080108b8 */
[----:B------:R-:W-:Y:S02]  /*a220*/  FMUL.FTZ R194, R141, UR41 ;  /* 0x000000298dc27c20 */ /* 0x000fe40008410000 */
[----:B------:R-:W-:Y:S02]  /*a230*/  FMUL.FTZ R186, R69, UR41 ;  /* 0x0000002945ba7c20 */ /* 0x000fe40008410000 */
[----:B------:R-:W-:Y:S02]  /*a240*/  FFMA.FTZ R141, R60, UR42, -R61 ;  /* 0x0000002a3c8d7c23 */ /* 0x000fe4000801083d */
[----:B------:R-:W-:-:S02]  /*a250*/  FMUL.FTZ R61, R156, UR41 ;  /* 0x000000299c3d7c20 */ /* 0x000fc40008410000 */
[----:B------:R-:W-:Y:S02]  /*a260*/  FADD.FTZ R170, R170, R175 ;  /* 0x000000afaaaa7221 */ /* 0x000fe40000010000 */
[----:B------:R-:W-:Y:S02]  /*a270*/  FFMA.FTZ R108, R132, UR42, R63 ;  /* 0x0000002a846c7c23 */ /* 0x000fe4000801003f */
[C---:B------:R-:W-:Y:S02]  /*a280*/  FFMA.FTZ R175, R149.reuse, UR42, -R186 ;  /* 0x0000002a95af7c23 */ /* 0x040fe400080108ba */
[----:B------:R-:W-:Y:S02]  /*a290*/  FMUL.FTZ R63, R60, UR41 ;  /* 0x000000293c3f7c20 */ /* 0x000fe40008410000 */
[----:B------:R-:W-:Y:S02]  /*a2a0*/  FFMA.FTZ R186, R62, UR42, -R61 ;  /* 0x0000002a3eba7c23 */ /* 0x000fe4000801083d */
[----:B------:R-:W-:-:S02]  /*a2b0*/  FMUL.FTZ R60, R149, UR41 ;  /* 0x00000029953c7c20 */ /* 0x000fc40008410000 */
[----:B------:R-:W-:Y:S02]  /*a2c0*/  FMUL.FTZ R61, R62, UR41 ;  /* 0x000000293e3d7c20 */ /* 0x000fe40008410000 */
        /* <DEDUP_REMOVED lines=41> */
.L_x_4414:
[----:B------:R-:W-:Y:S05]  /*a560*/  BSYNC B0 ;  /* 0x0000000000007941 */ /* 0x000fea0003800000 */
.L_x_4413:
[----:B------:R-:W-:Y:S01]  /*a570*/  ULDC.64 UR20, c[0x0][0x2b8] ;  /* 0x0000ae0000147ab9 */ /* 0x000fe20000000a00 */
[C---:B0-----:R-:W-:Y:S01]  /*a580*/  FMUL.FTZ R62, R192.reuse, R231 ;  /* 0x000000e7c03e7220 */ /* 0x041fe20000410000 */
[----:B------:R-:W-:Y:S01]  /*a590*/  USHF.R.U32.HI UR34, URZ, 0x1, UR21 ;  /* 0x000000013f227899 */ /* 0x000fe20008011615 */
[-C--:B------:R-:W-:Y:S01]  /*a5a0*/  FMUL.FTZ R192, R192, R205.reuse ;  /* 0x000000cdc0c07220 */ /* 0x080fe20000410000 */
[----:B------:R-:W-:Y:S01]  /*a5b0*/  USHF.R.U64 UR20, UR20, 0x1, UR21 ;  /* 0x0000000114147899 */ /* 0x000fe20008001215 */
[C---:B------:R-:W-:Y:S01]  /*a5c0*/  FFMA.FTZ R205, R191.reuse, R205, -R62 ;  /* 0x000000cdbfcd7223 */ /* 0x040fe2000001083e */
[----:B------:R-:W-:Y:S01]  /*a5d0*/  UIMAD UR39, UR34, UR33, URZ ;  /* 0x00000021222772a4 */ /* 0x000fe2000f8e023f */
[----:B------:R-:W-:Y:S01]  /*a5e0*/  FFMA.FTZ R191, R191, R231, R192 ;  /* 0x000000e7bfbf7223 */ /* 0x000fe200000100c0 */
[----:B------:R-:W-:Y:S01]  /*a5f0*/  UIMAD.WIDE.U32 UR34, UR20, UR33, URZ ;  /* 0x00000021142272a5 */ /* 0x000fe2000f8e003f */
[C---:B------:R-:W-:Y:S01]  /*a600*/  FMUL.FTZ R192, R142.reuse, R205 ;  /* 0x000000cd8ec07220 */ /* 0x040fe20000410000 */
[----:B------:R-:W-:Y:S01]  /*a610*/  UIMAD UR39, UR36, UR20, UR39 ;  /* 0x00000014242772a4 */ /* 0x000fe2000f8e0227 */
[----:B------:R-:W-:Y:S01]  /*a620*/  FMUL.FTZ R196, R142, R191 ;  /* 0x000000bf8ec47220 */ /* 0x000fe20000410000 */
[----:B------:R-:W-:Y:S01]  /*a630*/  ULDC UR40, c[0x0][0x174] ;  /* 0x00005d0000287ab9 */ /* 0x000fe20000000800 */
[C---:B------:R-:W-:Y:S01]  /*a640*/  FMUL.FTZ R142, R2.reuse, R65 ;  /* 0x00000041028e7220 */ /* 0x040fe20000410000 */
[----:B------:R-:W-:Y:S01]  /*a650*/  ULDC.64 UR20, c[0x0][0x2c0] ;  /* 0x0000b00000147ab9 */ /* 0x000fe20000000a00 */
[-C--:B------:R-:W-:Y:S01]  /*a660*/  FMUL.FTZ R62, R2, R195.reuse ;  /* 0x000000c3023e7220 */ /* 0x080fe20000410000 */
[----:B------:R-:W-:Y:S01]  /*a670*/  UIADD3 UR35, UR35, UR39, URZ ;  /* 0x0000002723237290 */ /* 0x000fe2000fffe03f */
[----:B------:R-:W-:Y:S01]  /*a680*/  FADD.FTZ R65, R170, R157 ;  /* 0x0000009daa417221 */ /* 0x000fe20000010000 */
[----:B------:R-:W-:Y:S01]  /*a690*/  UIMAD UR39, UR37, UR20, URZ ;  /* 0x00000014252772a4 */ /* 0x000fe2000f8e023f */
[----:B------:R-:W-:Y:S01]  /*a6a0*/  BSSY B0, `(.L_x_4415) ;  /* 0x000002a000007945 */ /* 0x000fe20003800000 */
[----:B------:R-:W-:Y:S01]  /*a6b0*/  FFMA.FTZ R177, R152, R195, R160 ;  /* 0x000000c398b17223 */ /* 0x000fe200000100a0 */
[----:B------:R-:W-:Y:S01]  /*a6c0*/  ISETP.GE.AND P1, PT, R179, 0x81, PT ;  /* 0x00000081b300780c */ /* 0x000fe20003f26270 */
        /* <DEDUP_REMOVED lines=8> */
[----:B------:R-:W-:Y:S01]  /*a750*/  IADD3 R157, R98, 0xc0, RZ ;  /* 0x000000c0629d7810 */ /* 0x000fe20007ffe0ff */
        /* <DEDUP_REMOVED lines=15> */
[----:B------:R-:W-:-:S04]  /*a850*/  IMAD.WIDE.U32 R60, R63, c[0x0][0x2d0], R60 ;  /* 0x0000b4003f3c7a25 */ /* 0x000fc800078e003c */
[----:B------:R-:W-:Y:S01]  /*a860*/  FMUL.FTZ R63, R231, R142 ;  /* 0x0000008ee73f7220 */ /* 0x000fe20000410000 */
[----:B------:R-:W-:Y:S01]  /*a870*/  IADD3 R61, R61, UR20, RZ ;  /* 0x000000143d3d7c10 */ /* 0x000fe2000fffe0ff */
[-C--:B------:R-:W-:Y:S02]  /*a880*/  FMUL.FTZ R231, R231, R62.reuse ;  /* 0x0000003ee7e77220 */ /* 0x080fe40000410000 */
[C---:B------:R-:W-:Y:S01]  /*a890*/  FFMA.FTZ R181, R145.reuse, R62, R63 ;  /* 0x0000003e91b57223 */ /* 0x040fe2000001003f */
[C---:B------:R-:W-:Y:S01]  /*a8a0*/  IADD3 R63, R98.reuse, 0x40, RZ ;  /* 0x00000040623f7810 */ /* 0x040fe20007ffe0ff */
[----:B------:R-:W-:Y:S01]  /*a8b0*/  FFMA.FTZ R142, R145, R142, -R231 ;  /* 0x0000008e918e7223 */ /* 0x000fe200000108e7 */
[----:B------:R-:W-:Y:S01]  /*a8c0*/  IADD3 R145, R98, 0x80, RZ ;  /* 0x0000008062917810 */ /* 0x000fe20007ffe0ff */
[----:B------:R-:W-:Y:S01]  /*a8d0*/  FADD.FTZ R172, R172, R181 ;  /* 0x000000b5acac7221 */ /* 0x000fe20000010000 */
[-C--:B------:R-:W-:Y:S01]  /*a8e0*/  LEA.HI.SX32 R63, R63, R98.reuse, 0x1b ;  /* 0x000000623f3f7211 */ /* 0x080fe200078fdaff */
[----:B------:R-:W-:Y:S01]  /*a8f0*/  FADD.FTZ R65, R65, R142 ;  /* 0x0000008e41417221 */ /* 0x000fe20000010000 */
[----:B------:R-:W-:-:S04]  /*a900*/  LEA.HI.SX32 R145, R145, R98, 0x1b ;  /* 0x0000006291917211 */ /* 0x000fc800078fdaff */
[----:B------:R-:W0:Y:S01]  /*a910*/  LDS R63, [R63.X4+0x1180] ;  /* 0x001180003f3f7984 */ /* 0x000e220000004800 */
[----:B------:R-:W-:Y:S05]  /*a920*/  @!P0 BRA `(.L_x_4416) ;  /* 0x0000001000008947 */ /* 0x000fea0003800000 */
[----:B0-----:R0:W-:Y:S02]  /*a930*/  RED.E.ADD.F32.FTZ.RN.STRONG.GPU [R60.64+-0x1f00], R63 ;  /* 0xffe1003f3c00798e */ /* 0x0011e4000c10e79e */
.L_x_4416:
[----:B------:R-:W-:Y:S05]  /*a940*/  BSYNC B0 ;  /* 0x0000000000007941 */ /* 0x000fea0003800000 */
.L_x_4415:
[----:B------:R-:W1:Y:S01]  /*a950*/  LDS R145, [R145.X4+0x1280] ;  /* 0x0012800091917984 */ /* 0x000e620000004800 */
[----:B------:R-:W-:Y:S01]  /*a960*/  BSSY B0, `(.L_x_4417) ;  /* 0x0000004000007945 */ /* 0x000fe20003800000 */
[----:B------:R-:W-:Y:S01]  /*a970*/  LEA.HI.SX32 R157, R157, R98, 0x1b ;  /* 0x000000629d9d7211 */ /* 0x000fe200078fdaff */
[----:B------:R-:W-:Y:S05]  /*a980*/  @!P1 BRA `(.L_x_4418) ;  /* 0x0000001000009947 */ /* 0x000fea0003800000 */
[----:B-1----:R1:W-:Y:S02]  /*a990*/  RED.E.ADD.F32.FTZ.RN.STRONG.GPU [R60.64+-0x1e00], R145 ;  /* 0xffe200913c00798e */ /* 0x0023e4000c10e79e */
.L_x_4418:
[----:B------:R-:W-:Y:S05]  /*a9a0*/  BSYNC B0 ;  /* 0x0000000000007941 */ /* 0x000fea0003800000 */
.L_x_4417:
[----:B------:R-:W2:Y:S01]  /*a9b0*/  LDS R157, [R157.X4+0x1380] ;  /* 0x001380009d9d7984 */ /* 0x000ea20000004800 */
[----:B------:R-:W-:Y:S01]  /*a9c0*/  BSSY B0, `(.L_x_4419) ;  /* 0x0000005000007945 */ /* 0x000fe20003800000 */
[C---:B0-----:R-:W-:Y:S02]  /*a9d0*/  IADD3 R63, R98.reuse, 0x100, RZ ;  /* 0x00000100623f7810 */ /* 0x041fe40007ffe0ff */
[----:B-1----:R-:W-:Y:S01]  /*a9e0*/  IADD3 R145, R98, 0x140, RZ ;  /* 0x0000014062917810 */ /* 0x002fe20007ffe0ff */
[----:B------:R-:W-:Y:S05]  /*a9f0*/  @!P2 BRA `(.L_x_4420) ;  /* 0x000000100000a947 */ /* 0x000fea0003800000 */
[----:B--2---:R0:W-:Y:S02]  /*aa00*/  RED.E.ADD.F32.FTZ.RN.STRONG.GPU [R60.64+-0x1d00], R157 ;  /* 0xffe3009d3c00798e */ /* 0x0041e4000c10e79e */
.L_x_4420:
[----:B------:R-:W-:Y:S05]  /*aa10*/  BSYNC B0 ;  /* 0x0000000000007941 */ /* 0x000fea0003800000 */
.L_x_4419:
[----:B------:R-:W-:Y:S01]  /*aa20*/  LEA.HI.SX32 R63, R63, R98, 0x1b ;  /* 0x000000623f3f7211 */ /* 0x000fe200078fdaff */
[----:B------:R-:W-:Y:S01]  /*aa30*/  BSSY B0, `(.L_x_4421) ;  /* 0x000000d000007945 */ /* 0x000fe20003800000 */
[----:B------:R-:W-:-:S02]  /*aa40*/  ISETP.GE.AND P6, PT, R179, 0x101, PT ;  /* 0x00000101b300780c */ /* 0x000fc40003fc6270 */
[----:B0-2---:R-:W-:Y:S02]  /*aa50*/  IADD3 R157, R98, 0x180, RZ ;  /* 0x00000180629d7810 */ /* 0x005fe40007ffe0ff */
        /* <DEDUP_REMOVED lines=10> */
.L_x_4422:
[----:B------:R-:W-:Y:S05]  /*ab00*/  BSYNC B0 ;  /* 0x0000000000007941 */ /* 0x000fea0003800000 */
.L_x_4421:
[----:B------:R-:W1:Y:S01]  /*ab10*/  LDS R145, [R145.X4+0x1580] ;  /* 0x0015800091917984 */ /* 0x000e620000004800 */
[----:B------:R-:W-:Y:S01]  /*ab20*/  BSSY B0, `(.L_x_4423) ;  /* 0x0000005000007945 */ /* 0x000fe20003800000 */
[----:B0-----:R-:W-:Y:S02]  /*ab30*/  IADD3 R63, R98, 0x1c0, RZ ;  /* 0x000001c0623f7810 */ /* 0x001fe40007ffe0ff */
[----:B------:R-:W-:Y:S01]  /*ab40*/  LEA.HI.SX32 R157, R157, R98, 0x1b ;  /* 0x000000629d9d7211 */ /* 0x000fe200078fdaff */
[----:B------:R-:W-:Y:S05]  /*ab50*/  @!P0 BRA `(.L_x_4424) ;  /* 0x0000001000008947 */ /* 0x000fea0003800000 */
[----:B-1----:R0:W-:Y:S02]  /*ab60*/  RED.E.ADD.F32.FTZ.RN.STRONG.GPU [R60.64+-0x1b00], R145 ;  /* 0xffe500913c00798e */ /* 0x0021e4000c10e79e */
.L_x_4424:
[----:B------:R-:W-:Y:S05]  /*ab70*/  BSYNC B0 ;  /* 0x0000000000007941 */ /* 0x000fea0003800000 */
.L_x_4423:
[----:B------:R-:W2:Y:S01]  /*ab80*/  LDS R157, [R157.X4+0x1680] ;  /* 0x001680009d9d7984 */ /* 0x000ea20000004800 */
[----:B------:R-:W-:Y:S01]  /*ab90*/  BSSY B0, `(.L_x_4425) ;  /* 0x0000005000007945 */ /* 0x000fe20003800000 */
[----:B------:R-:W-:-:S02]  /*aba0*/  IADD3 R181, R98, 0x200, RZ ;  /* 0x0000020062b57810 */ /* 0x000fc40007ffe0ff */
[----:B------:R-:W-:Y:S01]  /*abb0*/  LEA.HI.SX32 R63, R63, R98, 0x1b ;  /* 0x000000623f3f7211 */ /* 0x000fe200078fdaff */
[----:B------:R-:W-:Y:S05]  /*abc0*/  @!P1 BRA `(.L_x_4426) ;  /* 0x0000001000009947 */ /* 0x000fea0003800000 */
[----:B--2---:R2:W-:Y:S02]  /*abd0*/  RED.E.ADD.F32.FTZ.RN.STRONG.GPU [R60.64+-0x1a00], R157 ;  /* 0xffe6009d3c00798e */ /* 0x0045e4000c10e79e */
.L_x_4426:
[----:B------:R-:W-:Y:S05]  /*abe0*/  BSYNC B0 ;  /* 0x0000000000007941 */ /* 0x000fea0003800000 */
.L_x_4425:
[----:B------:R-:W3:Y:S01]  /*abf0*/  LDS R63, [R63.X4+0x1780] ;  /* 0x001780003f3f7984 */ /* 0x000ee20000004800 */
[----:B------:R-:W-:Y:S01]  /*ac00*/  BSSY B0, `(.L_x_4427) ;  /* 0x0000005000007945 */ /* 0x000fe20003800000 */
[----:B01----:R-:W-:Y:S02]  /*ac10*/  IADD3 R145, R98, 0x240, RZ ;  /* 0x0000024062917810 */ /* 0x003fe40007ffe0ff */
[----:B------:R-:W-:Y:S01]  /*ac20*/  LEA.HI.SX32 R62, R181, R98, 0x1b ;  /* 0x00000062b53e7211 */ /* 0x000fe200078fdaff */
[----:B------:R-:W-:Y:S05]  /*ac30*/  @!P2 BRA `(.L_x_4428) ;  /* 0x000000100000a947 */ /* 0x000fea0003800000 */
[----:B---3--:R0:W-:Y:S02]  /*ac40*/  RED.E.ADD.F32.FTZ.RN.STRONG.GPU [R60.64+-0x1900], R63 ;  /* 0xffe7003f3c00798e */ /* 0x0081e4000c10e79e */
.L_x_4428:
[----:B------:R-:W-:Y:S05]  /*ac50*/  BSYNC B0 ;  /* 0x0000000000007941 */ /* 0x000fea0003800000 */
.L_x_4427:
[----:B0--3--:R0:W1:Y:S01]  /*ac60*/  LDS R63, [R62.X4+0x1880] ;  /* 0x001880003e3f7984 */ /* 0x0090620000004800 */
[----:B------:R-:W-:Y:S01]  /*ac70*/  BSSY B0, `(.L_x_4429) ;  /* 0x0000005000007945 */ /* 0x000fe20003800000 */
[----:B--2---:R-:W-:Y:S02]  /*ac80*/  IADD3 R157, R98, 0x280, RZ ;  /* 0x00000280629d7810 */ /* 0x004fe40007ffe0ff */
[----:B------:R-:W-:Y:S01]  /*ac90*/  LEA.HI.SX32 R145, R145, R98, 0x1b ;  /* 0x0000006291917211 */ /* 0x000fe200078fdaff */
[----:B------:R-:W-:Y:S05]  /*aca0*/  @!P3 BRA `(.L_x_4430) ;  /* 0x000000100000b947 */ /* 0x000fea0003800000 */
[----:B-1----:R1:W-:Y:S02]  /*acb0*/  RED.E.ADD.F32.FTZ.RN.STRONG.GPU [R60.64+-0x1800], R63 ;  /* 0xffe8003f3c00798e */ /* 0x0023e4000c10e79e */
.L_x_4430:
[----:B------:R-:W-:Y:S05]  /*acc0*/  BSYNC B0 ;  /* 0x0000000000007941 */ /* 0x000fea0003800000 */
.L_x_4429:
[----:B------:R-:W2:Y:S01]  /*acd0*/  LDS R145, [R145.X4+0x1980] ;  /* 0x0019800091917984 */ /* 0x000ea20000004800 */
[----:B------:R-:W-:Y:S01]  /*ace0*/  BSSY B0, `(.L_x_4431) ;  /* 0x0000004000007945 */ /* 0x000fe20003800000 */
[----:B------:R-:W-:Y:S01]  /*acf0*/  LEA.HI.SX32 R157, R157, R98, 0x1b ;  /* 0x000000629d9d7211 */ /* 0x000fe200078fdaff */
[----:B------:R-:W-:Y:S05]  /*ad00*/  @!P4 BRA `(.L_x_4432) ;  /* 0x000000100000c947 */ /* 0x000fea0003800000 */
[----:B--2---:R2:W-:Y:S02]  /*ad10*/  RED.E.ADD.F32.FTZ.RN.STRONG.GPU [R60.64+-0x1700], R145 ;  /* 0xffe900913c00798e */ /* 0x0045e4000c10e79e */
.L_x_4432:
[----:B------:R-:W-:Y:S05]  /*ad20*/  BSYNC B0 ;  /* 0x0000000000007941 */ /* 0x000fea0003800000 */
.L_x_4431:
[----:B------:R-:W3:Y:S01]  /*ad30*/  LDS R157, [R157.X4+0x1a80] ;  /* 0x001a80009d9d7984 */ /* 0x000ee20000004800 */
[----:B------:R-:W-:Y:S01]  /*ad40*/  BSSY B0, `(.L_x_4433) ;  /* 0x0000005000007945 */ /* 0x000fe20003800000 */
[----:B-1----:R-:W-:-:S02]  /*ad50*/  IADD3 R63, R98, 0x2c0, RZ ;  /* 0x000002c0623f7810 */ /* 0x002fc40007ffe0ff */
[----:B--2---:R-:W-:Y:S01]  /*ad60*/  IADD3 R145, R98, 0x300, RZ ;  /* 0x0000030062917810 */ /* 0x004fe20007ffe0ff */
[----:B------:R-:W-:Y:S05]  /*ad70*/  @!P5 BRA `(.L_x_4434) ;  /* 0x000000100000d947 */ /* 0x000fea0003800000 */
[----:B---3--:R1:W-:Y:S02]  /*ad80*/  RED.E.ADD.F32.FTZ.RN.STRONG.GPU [R60.64+-0x1600], R157 ;  /* 0xffea009d3c00798e */ /* 0x0083e4000c10e79e */
.L_x_4434:
[----:B------:R-:W-:Y:S05]  /*ad90*/  BSYNC B0 ;  /* 0x0000000000007941 */ /* 0x000fea0003800000 */
.L_x_4433:
[-C--:B------:R-:W-:Y:S01]  /*ada0*/  LEA.HI.SX32 R63, R63, R98.reuse, 0x1b ;  /* 0x000000623f3f7211 */ /* 0x080fe200078fdaff */
[----:B------:R-:W-:Y:S01]  /*adb0*/  BSSY B0, `(.L_x_4435) ;  /* 0x000000d000007945 */ /* 0x000fe20003800000 */
[----:B------:R-:W-:Y:S02]  /*adc0*/  ISETP.GE.AND P6, PT, R179, 0x2c1, PT ;  /* 0x000002c1b300780c */ /* 0x000fe40003fc6270 */
[----:B-1-3--:R-:W-:Y:S02]  /*add0*/  IADD3 R157, R98, 0x340, RZ ;  /* 0x00000340629d7810 */ /* 0x00afe40007ffe0ff */
        /* <DEDUP_REMOVED lines=10> */
.L_x_4436:
[----:B------:R-:W-:Y:S05]  /*ae80*/  BSYNC B0 ;  /* 0x0000000000007941 */ /* 0x000fea0003800000 */
.L_x_4435:
[----:B------:R-:W2:Y:S01]  /*ae90*/  LDS R145, [R145.X4+0x1c80] ;  /* 0x001c800091917984 */ /* 0x000ea20000004800 */
[----:B------:R-:W-:Y:S01]  /*aea0*/  BSSY B0, `(.L_x_4437) ;  /* 0x0000005000007945 */ /* 0x000fe20003800000 */
[----:B-1----:R-:W-:-:S02]  /*aeb0*/  IADD3 R63, R98, 0x380, RZ ;  /* 0x00000380623f7810 */ /* 0x002fc40007ffe0ff */
[----:B------:R-:W-:Y:S01]  /*aec0*/  LEA.HI.SX32 R157, R157, R98, 0x1b ;  /* 0x000000629d9d7211 */ /* 0x000fe200078fdaff */
[----:B------:R-:W-:Y:S05]  /*aed0*/  @!P0 BRA `(.L_x_4438) ;  /* 0x0000001000008947 */ /* 0x000fea0003800000 */
[----:B--2---:R1:W-:Y:S02]  /*aee0*/  RED.E.ADD.F32.FTZ.RN.STRONG.GPU [R60.64+-0x1400], R145 ;  /* 0xffec00913c00798e */ /* 0x0043e4000c10e79e */
.L_x_4438:
[----:B------:R-:W-:Y:S05]  /*aef0*/  BSYNC B0 ;  /* 0x0000000000007941 */ /* 0x000fea0003800000 */
.L_x_4437:
[----:B------:R-:W3:Y:S01]  /*af00*/  LDS R157, [R157.X4+0x1d80] ;  /* 0x001d80009d9d7984 */ /* 0x000ee20000004800 */
[----:B------:R-:W-:Y:S01]  /*af10*/  BSSY B0, `(.L_x_4439) ;  /* 0x0000005000007945 */ /* 0x000fe20003800000 */
[----:B-12---:R-:W-:Y:S02]  /*af20*/  IADD3 R145, R98, 0x3c0, RZ ;  /* 0x000003c062917810 */ /* 0x006fe40007ffe0ff */
[----:B------:R-:W-:Y:S01]  /*af30*/  LEA.HI.SX32 R63, R63, R98, 0x1b ;  /* 0x000000623f3f7211 */ /* 0x000fe200078fdaff */
[----:B------:R-:W-:Y:S05]  /*af40*/  @!P1 BRA `(.L_x_4440) ;  /* 0x0000001000009947 */ /* 0x000fea0003800000 */
[----:B---3--:R1:W-:Y:S02]  /*af50*/  RED.E.ADD.F32.FTZ.RN.STRONG.GPU [R60.64+-0x1300], R157 ;  /* 0xffed009d3c00798e */ /* 0x0083e4000c10e79e */
.L_x_4440:
[----:B------:R-:W-:Y:S05]  /*af60*/  BSYNC B0 ;  /* 0x0000000000007941 */ /* 0x000fea0003800000 */
.L_x_4439:
[----:B------:R-:W2:Y:S01]  /*af70*/  LDS R63, [R63.X4+0x1e80] ;  /* 0x001e80003f3f7984 */ /* 0x000ea20000004800 */
[----:B------:R-:W-:Y:S01]  /*af80*/  BSSY B0, `(.L_x_4441) ;  /* 0x0000005000007945 */ /* 0x000fe20003800000 */
[----:B-1-3--:R-:W-:Y:S02]  /*af90*/  IADD3 R157, R98, 0x400, RZ ;  /* 0x00000400629d7810 */ /* 0x00afe40007ffe0ff */
[----:B------:R-:W-:Y:S01]  /*afa0*/  LEA.HI.SX32 R145, R145, R98, 0x1b ;  /* 0x0000006291917211 */ /* 0x000fe200078fdaff */
[----:B------:R-:W-:Y:S05]  /*afb0*/  @!P2 BRA `(.L_x_4442) ;  /* 0x000000100000a947 */ /* 0x000fea0003800000 */
[----:B--2---:R1:W-:Y:S02]  /*afc0*/  RED.E.ADD.F32.FTZ.RN.STRONG.GPU [R60.64+-0x1200], R63 ;  /* 0xffee003f3c00798e */ /* 0x0043e4000c10e79e */
.L_x_4442:
[----:B------:R-:W-:Y:S05]  /*afd0*/  BSYNC B0 ;  /* 0x0000000000007941 */ /* 0x000fea0003800000 */
.L_x_4441:
[----:B------:R-:W3:Y:S01]  /*afe0*/  LDS R145, [R145.X4+0x1f80] ;  /* 0x001f800091917984 */ /* 0x000ee20000004800 */
[----:B------:R-:W-:Y:S01]  /*aff0*/  BSSY B0, `(.L_x_4443) ;  /* 0x0000005000007945 */ /* 0x000fe20003800000 */
[----:B-12---:R-:W-:-:S02]  /*b000*/  IADD3 R63, R98, 0x440, RZ ;  /* 0x00000440623f7810 */ /* 0x006fc40007ffe0ff */
[----:B------:R-:W-:Y:S01]  /*b010*/  LEA.HI.SX32 R157, R157, R98, 0x1b ;  /* 0x000000629d9d7211 */ /* 0x000fe200078fdaff */
[----:B------:R-:W-:Y:S05]  /*b020*/  @!P3 BRA `(.L_x_4444) ;  /* 0x000000100000b947 */ /* 0x000fea0003800000 */
[----:B---3--:R1:W-:Y:S02]  /*b030*/  RED.E.ADD.F32.FTZ.RN.STRONG.GPU [R60.64+-0x1100], R145 ;  /* 0xffef00913c00798e */ /* 0x0083e4000c10e79e */
.L_x_4444:
[----:B------:R-:W-:Y:S05]  /*b040*/  BSYNC B0 ;  /* 0x0000000000007941 */ /* 0x000fea0003800000 */
.L_x_4443:
[----:B------:R-:W2:Y:S01]  /*b050*/  LDS R157, [R157.X4+0x2080] ;  /* 0x002080009d9d7984 */ /* 0x000ea20000004800 */
[----:B------:R-:W-:Y:S01]  /*b060*/  BSSY B0, `(.L_x_4445) ;  /* 0x0000004000007945 */ /* 0x000fe20003800000 */
[----:B------:R-:W-:Y:S01]  /*b070*/  LEA.HI.SX32 R63, R63, R98, 0x1b ;  /* 0x000000623f3f7211 */ /* 0x000fe200078fdaff */
[----:B------:R-:W-:Y:S05]  /*b080*/  @!P4 BRA `(.L_x_4446) ;  /* 0x000000100000c947 */ /* 0x000fea0003800000 */
[----:B--2---:R2:W-:Y:S02]  /*b090*/  RED.E.ADD.F32.FTZ.RN.STRONG.GPU [R60.64+-0x1000], R157 ;  /* 0xfff0009d3c00798e */ /* 0x0045e4000c10e79e */
.L_x_4446:
[----:B------:R-:W-:Y:S05]  /*b0a0*/  BSYNC B0 ;  /* 0x0000000000007941 */ /* 0x000fea0003800000 */
.L_x_4445:
[----:B------:R-:W4:Y:S01]  /*b0b0*/  LDS R63, [R63.X4+0x2180] ;  /* 0x002180003f3f7984 */ /* 0x000f220000004800 */
[----:B------:R-:W-:Y:S01]  /*b0c0*/  BSSY B0, `(.L_x_4447) ;  /* 0x0000005000007945 */ /* 0x000fe20003800000 */
[C---:B-1-3--:R-:W-:Y:S02]  /*b0d0*/  IADD3 R145, R98.reuse, 0x480, RZ ;  /* 0x0000048062917810 */ /* 0x04afe40007ffe0ff */
[----:B--2---:R-:W-:Y:S01]  /*b0e0*/  IADD3 R157, R98, 0x4c0, RZ ;  /* 0x000004c0629d7810 */ /* 0x004fe20007ffe0ff */
[----:B------:R-:W-:Y:S05]  /*b0f0*/  @!P5 BRA `(.L_x_4448) ;  /* 0x000000100000d947 */ /* 0x000fea0003800000 */
[----:B----4-:R1:W-:Y:S02]  /*b100*/  RED.E.ADD.F32.FTZ.RN.STRONG.GPU [R60.64+-0xf00], R63 ;  /* 0xfff1003f3c00798e */ /* 0x0103e4000c10e79e */
.L_x_4448:
[----:B------:R-:W-:Y:S05]  /*b110*/  BSYNC B0 ;  /* 0x0000000000007941 */ /* 0x000fea0003800000 */
.L_x_4447:
        /* <DEDUP_REMOVED lines=14> */
.L_x_4450:
[----:B------:R-:W-:Y:S05]  /*b200*/  BSYNC B0 ;  /* 0x0000000000007941 */ /* 0x000fea0003800000 */
.L_x_4449:
[----:B------:R-:W2:Y:S01]  /*b210*/  LDS R157, [R157.X4+0x2380] ;  /* 0x002380009d9d7984 */ /* 0x000ea20000004800 */
[----:B------:R-:W-:Y:S01]  /*b220*/  BSSY B0, `(.L_x_4451) ;  /* 0x0000005000007945 */ /* 0x000fe20003800000 */
[----:B-1----:R-:W-:Y:S02]  /*b230*/  IADD3 R145, R98, 0x540, RZ ;  /* 0x0000054062917810 */ /* 0x002fe40007ffe0ff */
[----:B------:R-:W-:Y:S01]  /*b240*/  LEA.HI.SX32 R63, R63, R98, 0x1b ;  /* 0x000000623f3f7211 */ /* 0x000fe200078fdaff */
[----:B------:R-:W-:Y:S05]  /*b250*/  @!P0 BRA `(.L_x_4452) ;  /* 0x0000001000008947 */ /* 0x000fea0003800000 */
[----:B--2---:R1:W-:Y:S02]  /*b260*/  RED.E.ADD.F32.FTZ.RN.STRONG.GPU [R60.64+-0xd00], R157 ;  /* 0xfff3009d3c00798e */ /* 0x0043e4000c10e79e */
.L_x_4452:
[----:B------:R-:W-:Y:S05]  /*b270*/  BSYNC B0 ;  /* 0x0000000000007941 */ /* 0x000fea0003800000 */
.L_x_4451:
[----:B------:R-:W3:Y:S01]  /*b280*/  LDS R63, [R63.X4+0x2480] ;  /* 0x002480003f3f7984 */ /* 0x000ee20000004800 */
[----:B------:R-:W-:Y:S01]  /*b290*/  BSSY B0, `(.L_x_4453) ;  /* 0x0000005000007945 */ /* 0x000fe20003800000 */
[----:B-12---:R-:W-:-:S02]  /*b2a0*/  IADD3 R157, R98, 0x580, RZ ;  /* 0x00000580629d7810 */ /* 0x006fc40007ffe0ff */
[----:B------:R-:W-:Y:S01]  /*b2b0*/  LEA.HI.SX32 R145, R145, R98, 0x1b ;  /* 0x0000006291917211 */ /* 0x000fe200078fdaff */
[----:B------:R-:W-:Y:S05]  /*b2c0*/  @!P1 BRA `(.L_x_4454) ;  /* 0x0000001000009947 */ /* 0x000fea0003800000 */
[----:B---3--:R1:W-:Y:S02]  /*b2d0*/  RED.E.ADD.F32.FTZ.RN.STRONG.GPU [R60.64+-0xc00], R63 ;  /* 0xfff4003f3c00798e */ /* 0x0083e4000c10e79e */
.L_x_4454:
[----:B------:R-:W-:Y:S05]  /*b2e0*/  BSYNC B0 ;  /* 0x0000000000007941 */ /* 0x000fea0003800000 */
.L_x_4453:
[----:B------:R-:W2:Y:S01]  /*b2f0*/  LDS R145, [R145.X4+0x2580] ;  /* 0x0025800091917984 */ /* 0x000ea20000004800 */
[----:B------:R-:W-:Y:S01]  /*b300*/  BSSY B0, `(.L_x_4455) ;  /* 0x0000005000007945 */ /* 0x000fe20003800000 */
[----:B-1-3--:R-:W-:Y:S02]  /*b310*/  IADD3 R63, R98, 0x5c0, RZ ;  /* 0x000005c0623f7810 */ /* 0x00afe40007ffe0ff */
[----:B------:R-:W-:Y:S01]  /*b320*/  LEA.HI.SX32 R157, R157, R98, 0x1b ;  /* 0x000000629d9d7211 */ /* 0x000fe200078fdaff */
[----:B------:R-:W-:Y:S05]  /*b330*/  @!P2 BRA `(.L_x_4456) ;  /* 0x000000100000a947 */ /* 0x000fea0003800000 */
[----:B--2---:R1:W-:Y:S02]  /*b340*/  RED.E.ADD.F32.FTZ.RN.STRONG.GPU [R60.64+-0xb00], R145 ;  /* 0xfff500913c00798e */ /* 0x0043e4000c10e79e */
.L_x_4456:
[----:B------:R-:W-:Y:S05]  /*b350*/  BSYNC B0 ;  /* 0x0000000000007941 */ /* 0x000fea0003800000 */
.L_x_4455:
[----:B------:R-:W3:Y:S01]  /*b360*/  LDS R157, [R157.X4+0x2680] ;  /* 0x002680009d9d7984 */ /* 0x000ee20000004800 */
[----:B------:R-:W-:Y:S01]  /*b370*/  BSSY B0, `(.L_x_4457) ;  /* 0x0000005000007945 */ /* 0x000fe20003800000 */
[----:B-12---:R-:W-:Y:S02]  /*b380*/  IADD3 R145, R98, 0x600, RZ ;  /* 0x0000060062917810 */ /* 0x006fe40007ffe0ff */
[----:B------:R-:W-:Y:S01]  /*b390*/  LEA.HI.SX32 R63, R63, R98, 0x1b ;  /* 0x000000623f3f7211 */ /* 0x000fe200078fdaff */
[----:B------:R-:W-:Y:S05]  /*b3a0*/  @!P3 BRA `(.L_x_4458) ;  /* 0x000000100000b947 */ /* 0x000fea0003800000 */
[----:B---3--:R1:W-:Y:S02]  /*b3b0*/  RED.E.ADD.F32.FTZ.RN.STRONG.GPU [R60.64+-0xa00], R157 ;  /* 0xfff6009d3c00798e */ /* 0x0083e4000c10e79e */
.L_x_4458:
[----:B------:R-:W-:Y:S05]  /*b3c0*/  BSYNC B0 ;  /* 0x0000000000007941 */ /* 0x000fea0003800000 */
.L_x_4457:
[----:B------:R-:W2:Y:S01]  /*b3d0*/  LDS R63, [R63.X4+0x2780] ;  /* 0x002780003f3f7984 */ /* 0x000ea20000004800 */
[----:B------:R-:W-:Y:S01]  /*b3e0*/  BSSY B0, `(.L_x_4459) ;  /* 0x0000004000007945 */ /* 0x000fe20003800000 */
[----:B------:R-:W-:Y:S01]  /*b3f0*/  LEA.HI.SX32 R145, R145, R98, 0x1b ;  /* 0x0000006291917211 */ /* 0x000fe200078fdaff */
[----:B------:R-:W-:Y:S05]  /*b400*/  @!P4 BRA `(.L_x_4460) ;  /* 0x000000100000c947 */ /* 0x000fea0003800000 */
[----:B--2---:R2:W-:Y:S02]  /*b410*/  RED.E.ADD.F32.FTZ.RN.STRONG.GPU [R60.64+-0x900], R63 ;  /* 0xfff7003f3c00798e */ /* 0x0045e4000c10e79e */
.L_x_4460:
[----:B------:R-:W-:Y:S05]  /*b420*/  BSYNC B0 ;  /* 0x0000000000007941 */ /* 0x000fea0003800000 */
.L_x_4459:
[----:B------:R-:W4:Y:S01]  /*b430*/  LDS R145, [R145.X4+0x2880] ;  /* 0x0028800091917984 */ /* 0x000f220000004800 */
[----:B------:R-:W-:Y:S01]  /*b440*/  BSSY B0, `(.L_x_4461) ;  /* 0x0000005000007945 */ /* 0x000fe20003800000 */
[----:B--2---:R-:W-:-:S02]  /*b450*/  IADD3 R63, R98, 0x640, RZ ;  /* 0x00000640623f7810 */ /* 0x004fc40007ffe0ff */
[----:B-1-3--:R-:W-:Y:S01]  /*b460*/  IADD3 R157, R98, 0x680, RZ ;  /* 0x00000680629d7810 */ /* 0x00afe20007ffe0ff */
[----:B------:R-:W-:Y:S05]  /*b470*/  @!P5 BRA `(.L_x_4462) ;  /* 0x000000100000d947 */ /* 0x000fea0003800000 */
[----:B----4-:R1:W-:Y:S02]  /*b480*/  RED.E.ADD.F32.FTZ.RN.STRONG.GPU [R60.64+-0x800], R145 ;  /* 0xfff800913c00798e */ /* 0x0103e4000c10e79e */
.L_x_4462:
[----:B------:R-:W-:Y:S05]  /*b490*/  BSYNC B0 ;  /* 0x0000000000007941 */ /* 0x000fea0003800000 */
.L_x_4461:
        /* <DEDUP_REMOVED lines=14> */
.L_x_4464:
[----:B------:R-:W-:Y:S05]  /*b580*/  BSYNC B0 ;  /* 0x0000000000007941 */ /* 0x000fea0003800000 */
.L_x_4463:
[----:B------:R-:W2:Y:S01]  /*b590*/  LDS R157, [R157.X4+0x2a80] ;  /* 0x002a80009d9d7984 */ /* 0x000ea20000004800 */
[----:B------:R-:W-:Y:S01]  /*b5a0*/  BSSY B0, `(.L_x_4465) ;  /* 0x0000005000007945 */ /* 0x000fe20003800000 */
[----:B-1----:R-:W-:-:S02]  /*b5b0*/  IADD3 R63, R98, 0x700, RZ ;  /* 0x00000700623f7810 */ /* 0x002fc40007ffe0ff */
[----:B------:R-:W-:Y:S01]  /*b5c0*/  LEA.HI.SX32 R145, R145, R98, 0x1b ;  /* 0x0000006291917211 */ /* 0x000fe200078fdaff */
[----:B------:R-:W-:Y:S05]  /*b5d0*/  @!P0 BRA `(.L_x_4466) ;  /* 0x0000001000008947 */ /* 0x000fea0003800000 */
[----:B--2---:R1:W-:Y:S02]  /*b5e0*/  RED.E.ADD.F32.FTZ.RN.STRONG.GPU [R60.64+-0x600], R157 ;  /* 0xfffa009d3c00798e */ /* 0x0043e4000c10e79e */
.L_x_4466:
[----:B------:R-:W-:Y:S05]  /*b5f0*/  BSYNC B0 ;  /* 0x0000000000007941 */ /* 0x000fea0003800000 */
.L_x_4465:
[----:B------:R-:W3:Y:S01]  /*b600*/  LDS R145, [R145.X4+0x2b80] ;  /* 0x002b800091917984 */ /* 0x000ee20000004800 */
[----:B------:R-:W-:Y:S01]  /*b610*/  BSSY B0, `(.L_x_4467) ;  /* 0x0000005000007945 */ /* 0x000fe20003800000 */
[----:B-12---:R-:W-:Y:S02]  /*b620*/  IADD3 R157, R98, 0x740, RZ ;  /* 0x00000740629d7810 */ /* 0x006fe40007ffe0ff */
[----:B------:R-:W-:Y:S01]  /*b630*/  LEA.HI.SX32 R63, R63, R98, 0x1b ;  /* 0x000000623f3f7211 */ /* 0x000fe200078fdaff */
[----:B------:R-:W-:Y:S05]  /*b640*/  @!P1 BRA `(.L_x_4468) ;  /* 0x0000001000009947 */ /* 0x000fea0003800000 */
[----:B---3--:R1:W-:Y:S02]  /*b650*/  RED.E.ADD.F32.FTZ.RN.STRONG.GPU [R60.64+-0x500], R145 ;  /* 0xfffb00913c00798e */ /* 0x0083e4000c10e79e */
.L_x_4468:
[----:B------:R-:W-:Y:S05]  /*b660*/  BSYNC B0 ;  /* 0x0000000000007941 */ /* 0x000fea0003800000 */
.L_x_4467:
[----:B------:R-:W2:Y:S01]  /*b670*/  LDS R63, [R63.X4+0x2c80] ;  /* 0x002c80003f3f7984 */ /* 0x000ea20000004800 */
[----:B------:R-:W-:Y:S01]  /*b680*/  BSSY B0, `(.L_x_4469) ;  /* 0x0000005000007945 */ /* 0x000fe20003800000 */
[----:B-1-3--:R-:W-:Y:S02]  /*b690*/  IADD3 R145, R98, 0x780, RZ ;  /* 0x0000078062917810 */ /* 0x00afe40007ffe0ff */
[----:B------:R-:W-:Y:S01]  /*b6a0*/  LEA.HI.SX32 R157, R157, R98, 0x1b ;  /* 0x000000629d9d7211 */ /* 0x000fe200078fdaff */
[----:B------:R-:W-:Y:S05]  /*b6b0*/  @!P2 BRA `(.L_x_4470) ;  /* 0x000000100000a947 */ /* 0x000fea0003800000 */
[----:B--2---:R1:W-:Y:S02]  /*b6c0*/  RED.E.ADD.F32.FTZ.RN.STRONG.GPU [R60.64+-0x400], R63 ;  /* 0xfffc003f3c00798e */ /* 0x0043e4000c10e79e */
.L_x_4470:
[----:B------:R-:W-:Y:S05]  /*b6d0*/  BSYNC B0 ;  /* 0x0000000000007941 */ /* 0x000fea0003800000 */
.L_x_4469:
[----:B------:R-:W3:Y:S01]  /*b6e0*/  LDS R157, [R157.X4+0x2d80] ;  /* 0x002d80009d9d7984 */ /* 0x000ee20000004800 */
[----:B------:R-:W-:Y:S01]  /*b6f0*/  BSSY B0, `(.L_x_4471) ;  /* 0x0000005000007945 */ /* 0x000fe20003800000 */
[----:B-12---:R-:W-:-:S02]  /*b700*/  IADD3 R63, R98, 0x7c0, RZ ;  /* 0x000007c0623f7810 */ /* 0x006fc40007ffe0ff */
[----:B------:R-:W-:Y:S01]  /*b710*/  LEA.HI.SX32 R145, R145, R98, 0x1b ;  /* 0x0000006291917211 */ /* 0x000fe200078fdaff */
[----:B------:R-:W-:Y:S05]  /*b720*/  @!P3 BRA `(.L_x_4472) ;  /* 0x000000100000b947 */ /* 0x000fea0003800000 */
[----:B---3--:R1:W-:Y:S02]  /*b730*/  RED.E.ADD.F32.FTZ.RN.STRONG.GPU [R60.64+-0x300], R157 ;  /* 0xfffd009d3c00798e */ /* 0x0083e4000c10e79e */
.L_x_4472:
[----:B------:R-:W-:Y:S05]  /*b740*/  BSYNC B0 ;  /* 0x0000000000007941 */ /* 0x000fea0003800000 */
.L_x_4471:
[----:B------:R-:W2:Y:S01]  /*b750*/  LDS R145, [R145.X4+0x2e80] ;  /* 0x002e800091917984 */ /* 0x000ea20000004800 */
[----:B------:R-:W-:Y:S01]  /*b760*/  BSSY B0, `(.L_x_4473) ;  /* 0x0000004000007945 */ /* 0x000fe20003800000 */
[----:B------:R-:W-:Y:S01]  /*b770*/  LEA.HI.SX32 R63, R63, R98, 0x1b ;  /* 0x000000623f3f7211 */ /* 0x000fe200078fdaff */
[----:B------:R-:W-:Y:S05]  /*b780*/  @!P4 BRA `(.L_x_4474) ;  /* 0x000000100000c947 */ /* 0x000fea0003800000 */
[----:B--2---:R2:W-:Y:S02]  /*b790*/  RED.E.ADD.F32.FTZ.RN.STRONG.GPU [R60.64+-0x200], R145 ;  /* 0xfffe00913c00798e */ /* 0x0045e4000c10e79e */
.L_x_4474:
[----:B------:R-:W-:Y:S05]  /*b7a0*/  BSYNC B0 ;  /* 0x0000000000007941 */ /* 0x000fea0003800000 */
.L_x_4473:
[----:B------:R-:W4:Y:S01]  /*b7b0*/  LDS R63, [R63.X4+0x2f80] ;  /* 0x002f80003f3f7984 */ /* 0x000f220000004800 */
[----:B------:R-:W-:Y:S01]  /*b7c0*/  BSSY B0, `(.L_x_4475) ;  /* 0x0000003000007945 */ /* 0x000fe20003800000 */
[----:B------:R-:W-:Y:S05]  /*b7d0*/  @!P5 BRA `(.L_x_4476) ;  /* 0x000000100000d947 */ /* 0x000fea0003800000 */
[----:B----4-:R4:W-:Y:S02]  /*b7e0*/  RED.E.ADD.F32.FTZ.RN.STRONG.GPU [R60.64+-0x100], R63 ;  /* 0xffff003f3c00798e */ /* 0x0109e4000c10e79e */
.L_x_4476:
[----:B------:R-:W-:Y:S05]  /*b7f0*/  BSYNC B0 ;  /* 0x0000000000007941 */ /* 0x000fea0003800000 */
.L_x_4475:
[----:B------:R-:W5:Y:S01]  /*b800*/  SHFL.DOWN PT, R142, R65, 0x1, 0x1f ;  /* 0x08201f00418e7f89 */ /* 0x000f6200000e0000 */
[----:B------:R-:W-:Y:S01]  /*b810*/  ISETP.GT.AND P0, PT, R97, 0x1e, PT ;  /* 0x0000001e6100780c */ /* 0x000fe20003f04270 */
[----:B------:R-:W-:Y:S01]  /*b820*/  FMUL.FTZ R168, R203, R168 ;  /* 0x000000a8cba87220 */ /* 0x000fe20000410000 */
[----:B-12-4-:R-:W-:Y:S01]  /*b830*/  MOV R61, R65 ;  /* 0x00000041003d7202 */ /* 0x016fe20000000f00 */
[----:B---3--:R-:W1:Y:S01]  /*b840*/  SHFL.DOWN PT, R157, R135, 0x1, 0x1f ;  /* 0x08201f00879d7f89 */ /* 0x008e6200000e0000 */
[----:B0-----:R-:W-:Y:S01]  /*b850*/  MOV R62, R135 ;  /* 0x00000087003e7202 */ /* 0x001fe20000000f00 */
[----:B------:R-:W-:Y:S01]  /*b860*/  FFMA.FTZ R106, R167, R106, R168 ;  /* 0x0000006aa76a7223 */ /* 0x000fe200000100a8 */
[----:B------:R-:W-:Y:S01]  /*b870*/  MOV R63, R189 ;  /* 0x000000bd003f7202 */ /* 0x000fe20000000f00 */
[----:B------:R-:W0:Y:S01]  /*b880*/  SHFL.DOWN PT, R152, R189, 0x1, 0x1f ;  /* 0x08201f00bd987f89 */ /* 0x000e2200000e0000 */
[----:B------:R-:W-:Y:S01]  /*b890*/  MOV R60, R172 ;  /* 0x000000ac003c7202 */ /* 0x000fe20000000f00 */
[----:B------:R-:W-:Y:S01]  /*b8a0*/  FFMA.FTZ R147, R131, R64, R147 ;  /* 0x0000004083937223 */ /* 0x000fe20000010093 */
[----:B------:R-:W-:Y:S01]  /*b8b0*/  ISETP.NE.AND P1, PT, R97, RZ, PT ;  /* 0x000000ff6100720c */ /* 0x000fe20003f25270 */
[----:B------:R-:W2:Y:S01]  /*b8c0*/  SHFL.DOWN PT, R145, R172, 0x1, 0x1f ;  /* 0x08201f00ac917f89 */ /* 0x000ea200000e0000 */
[----:B------:R-:W-:Y:S01]  /*b8d0*/  FFMA.FTZ R146, R146, R71, R153 ;  /* 0x0000004792927223 */ /* 0x000fe20000010099 */
[----:B------:R-:W-:Y:S01]  /*b8e0*/  ISETP.NE.AND P2, PT, R98, RZ, PT ;  /* 0x000000ff6200720c */ /* 0x000fe20003f45270 */
[----:B------:R-:W-:Y:S01]  /*b8f0*/  FFMA.FTZ R159, R159, R104, R106 ;  /* 0x000000689f9f7223 */ /* 0x000fe2000001006a */
[----:B------:R-:W-:Y:S01]  /*b900*/  BSSY B0, `(.L_x_4477) ;  /* 0x0000080000007945 */ /* 0x000fe20003800000 */
[----:B------:R-:W-:-:S02]  /*b910*/  FMUL.FTZ R100, R215, R100 ;  /* 0x00000064d7647220 */ /* 0x000fc40000410000 */
[----:B------:R-:W-:Y:S02]  /*b920*/  FMUL.FTZ R169, R202, R169 ;  /* 0x000000a9caa97220 */ /* 0x000fe40000410000 */
[----:B------:R-:W-:Y:S02]  /*b930*/  FFMA.FTZ R100, R225, R174, R100 ;  /* 0x000000aee1647223 */ /* 0x000fe40000010064 */
[----:B------:R-:W-:Y:S02]  /*b940*/  FMUL.FTZ R105, R226, R105 ;  /* 0x00000069e2697220 */ /* 0x000fe40000410000 */
[----:B-----5:R-:W-:Y:S02]  /*b950*/  @!P0 FADD.FTZ R61, R61, R142 ;  /* 0x0000008e3d3d8221 */ /* 0x020fe40000010000 */
[----:B------:R-:W-:Y:S02]  /*b960*/  FFMA.FTZ R100, R150, R103, R100 ;  /* 0x0000006796647223 */ /* 0x000fe40000010064 */
[----:B-1----:R-:W-:Y:S01]  /*b970*/  @!P0 FADD.FTZ R62, R62, R157 ;  /* 0x0000009d3e3e8221 */ /* 0x002fe20000010000 */
[----:B------:R-:W1:Y:S01]  /*b980*/  SHFL.DOWN PT, R142, R61, 0x2, 0x1f ;  /* 0x08401f003d8e7f89 */ /* 0x000e6200000e0000 */
[----:B------:R-:W-:-:S02]  /*b990*/  FADD.FTZ R43, R100, R43 ;  /* 0x0000002b642b7221 */ /* 0x000fc40000010000 */
[----:B0-----:R-:W-:Y:S01]  /*b9a0*/  @!P0 FADD.FTZ R63, R63, R152 ;  /* 0x000000983f3f8221 */ /* 0x001fe20000010000 */
[----:B------:R-:W0:Y:S01]  /*b9b0*/  SHFL.DOWN PT, R135, R62, 0x2, 0x1f ;  /* 0x08401f003e877f89 */ /* 0x000e2200000e0000 */
[----:B------:R-:W-:Y:S02]  /*b9c0*/  FMUL.FTZ R115, R214, R115 ;  /* 0x00000073d6737220 */ /* 0x000fe40000410000 */
        /* <DEDUP_REMOVED lines=12> */
[----:B------:R-:W-:Y:S02]  /*ba90*/  FMUL.FTZ R186, R125, R186 ;  /* 0x000000ba7dba7220 */ /* 0x000fe40000410000 */
        /* <DEDUP_REMOVED lines=88> */
[----:B------:R-:W-:-:S04]  /*c020*/  USHF.L.U32 UR20, UR7, 0x3, URZ ;  /* 0x0000000307147899 */ /* 0x000fc8000800063f */
[----:B------:R-:W-:-:S13]  /*c030*/  PLOP3.LUT P0, PT, PT, PT, UP0, 0x80, 0x0 ;  /* 0x000000000000781c */ /* 0x000fda0003f0f008 */
[----:B------:R-:W1:Y:S04]  /*c040*/  @P0 LDS.64 R70, [UR20+0x63e0] ;  /* 0x0063e014ff460984 */ /* 0x000e680008000a00 */
[----:B------:R-:W2:Y:S01]  /*c050*/  @P0 LDS.64 R100, [UR20+0x5be0] ;  /* 0x005be014ff640984 */ /* 0x000ea20008000a00 */
        /* <DEDUP_REMOVED lines=8> */
[----:B------:R0:W-:Y:S04]  /*c0e0*/  STS.64 [UR20+0x63e0], R62 ;  /* 0x0063e03eff007988 */ /* 0x0001e80008000a14 */
[----:B------:R0:W-:Y:S02]  /*c0f0*/  STS.64 [UR20+0x5be0], R60 ;  /* 0x005be03cff007988 */ /* 0x0001e40008000a14 */
.L_x_4478:
[----:B0-----:R-:W-:Y:S05]  /*c100*/  BSYNC B0 ;  /* 0x0000000000007941 */ /* 0x001fea0003800000 */
.L_x_4477:
        /* <DEDUP_REMOVED lines=8> */
.L_x_4378:
[----:B------:R-:W-:Y:S01]  /*c190*/  BAR.SYNC.DEFER_BLOCKING 0x0 ;  /* 0x0000000000007b1d */ /* 0x000fe20000010000 */
        /* <DEDUP_REMOVED lines=32> */
[----:B------:R-:W-:Y:S04]  /*c3a0*/  STS.U16 [R94+0xe], R0 ;  /* 0x00000e005e007388 */ /* 0x000fe80000000400 */
[----:B------:R-:W-:Y:S04]  /*c3b0*/  STS.U16 [R94+0x10], R24 ;  /* 0x000010185e007388 */ /* 0x000fe80000000400 */
[----:B------:R-:W-:Y:S04]  /*c3c0*/  STS.U16 [R94+0x12], R4 ;  /* 0x000012045e007388 */ /* 0x000fe80000000400 */
[----:B------:R0:W-:Y:S04]  /*c3d0*/  STS.U16 [R94+0x14], R22 ;  /* 0x000014165e007388 */ /* 0x0001e80000000400 */
[----:B------:R1:W-:Y:S04]  /*c3e0*/  STS.U16 [R94+0x16], R2 ;  /* 0x000016025e007388 */ /* 0x0003e80000000400 */
[----:B------:R-:W-:Y:S01]  /*c3f0*/  STS.U16 [R94+0x18], R20 ;  /* 0x000018145e007388 */ /* 0x000fe20000000400 */
[----:B0-----:R-:W-:-:S03]  /*c400*/  SHF.R.S32.HI R22, RZ, 0x1f, R95 ;  /* 0x0000001fff167819 */ /* 0x001fc6000001145f */
[----:B------:R0:W-:Y:S01]  /*c410*/  STS.U16 [R94+0x1a], R3 ;  /* 0x00001a035e007388 */ /* 0x0001e20000000400 */
[----:B-1----:R-:W-:-:S03]  /*c420*/  IADD3 R2, P2, R95, UR38, RZ ;  /* 0x000000265f027c10 */ /* 0x002fc6000ff5e0ff */
[----:B------:R-:W-:Y:S04]  /*c430*/  STS.U16 [R94+0x1c], R18 ;  /* 0x00001c125e007388 */ /* 0x000fe80000000400 */
[----:B------:R-:W-:Y:S01]  /*c440*/  STS.U16 [R94+0x1e], R5 ;  /* 0x00001e055e007388 */ /* 0x000fe20000000400 */
[----:B------:R-:W-:-:S06]  /*c450*/  NOP ;  /* 0x0000000000007918 */ /* 0x000fcc0000000000 */
[----:B------:R-:W-:Y:S01]  /*c460*/  LDS.U16 R9, [R252] ;  /* 0x00000000fc097984 */ /* 0x000fe20000000400 */
[----:B0-----:R-:W-:Y:S01]  /*c470*/  MOV R3, UR38 ;  /* 0x0000002600037c02 */ /* 0x001fe20008000f00 */
[----:B------:R-:W-:Y:S02]  /*c480*/  UIMAD UR38, UR33, UR35, UR7 ;  /* 0x00000023212672a4 */ /* 0x000fe4000f8e0207 */
[----:B------:R-:W-:Y:S01]  /*c490*/  LDS.U16 R11, [R251+0x40] ;  /* 0x00004000fb0b7984 */ /* 0x000fe20000000400 */
[----:B------:R-:W-:Y:S01]  /*c4a0*/  UIADD3 UR7, UR21, UR32, URZ ;  /* 0x0000002015077290 */ /* 0x000fe2000fffe03f */
[----:B------:R-:W-:Y:S02]  /*c4b0*/  LEA.HI.X.SX32 R3, R3, R22, 0x1, P2 ;  /* 0x0000001603037211 */ /* 0x000fe400010f0eff */
        /* <DEDUP_REMOVED lines=31> */
.L_x_4481:
[----:B------:R-:W-:Y:S05]  /*c6b0*/  BSYNC B0 ;  /* 0x0000000000007941 */ /* 0x000fea0003800000 */
.L_x_4480:
[----:B------:R-:W2:Y:S01]  /*c6c0*/  LDL.LU R8, [R1] ;  /* 0x0000000001087983 */ /* 0x000ea20000300800 */
        /* <DEDUP_REMOVED lines=23> */
[----:B0-----:R-:W-:Y:S01]  /*c840*/  MOV R6, UR7 ;  /* 0x0000000700067c02 */ /* 0x001fe20008000f00 */
        /* <DEDUP_REMOVED lines=43> */
[C---:B------:R-:W-:Y:S02]  /*cb00*/  IADD3 R10, R68.reuse, 0x4, RZ ;  /* 0x00000004440a7810 */ /* 0x040fe40007ffe0ff */
[----:B0-----:R-:W-:Y:S01]  /*cb10*/  IADD3 R11, R68, 0x5, RZ ;  /* 0x00000005440b7810 */ /* 0x001fe20007ffe0ff */
[----:B------:R-:W-:Y:S01]  /*cb20*/  @!P5 STG.E.U16 [R4.64+-0x480], R51 ;  /* 0xfffb80330400d986 */ /* 0x000fe2000c10151e */
[-C--:B------:R-:W-:Y:S02]  /*cb30*/  LEA.HI.SX32 R6, R6, R68.reuse, 0x1b ;  /* 0x0000004406067211 */ /* 0x080fe400078fdaff */
[----:B------:R-:W-:Y:S01]  /*cb40*/  IADD3 R12, R68, 0x6, RZ ;  /* 0x00000006440c7810 */ /* 0x000fe20007ffe0ff */
[----:B------:R0:W-:Y:S01]  /*cb50*/  @!P6 STG.E.U16 [R4.64+-0x440], R53 ;  /* 0xfffbc0350400e986 */ /* 0x0001e2000c10151e */
[----:B------:R-:W-:-:S02]  /*cb60*/  LEA.HI.SX32 R9, R9, R68, 0x1b ;  /* 0x0000004409097211 */ /* 0x000fc400078fdaff */
[-C--:B------:R-:W-:Y:S02]  /*cb70*/  LEA.HI.SX32 R10, R10, R68.reuse, 0x1b ;  /* 0x000000440a0a7211 */ /* 0x080fe400078fdaff */
[-C--:B------:R-:W-:Y:S02]  /*cb80*/  LEA.HI.SX32 R11, R11, R68.reuse, 0x1b ;  /* 0x000000440b0b7211 */ /* 0x080fe400078fdaff */
[----:B------:R-:W-:Y:S02]  /*cb90*/  SHF.L.U32 R6, R6, 0x1, RZ ;  /* 0x0000000106067819 */ /* 0x000fe400000006ff */
[----:B-1----:R-:W-:Y:S02]  /*cba0*/  IADD3 R13, R68, 0x7, RZ ;  /* 0x00000007440d7810 */ /* 0x002fe40007ffe0ff */
[----:B------:R-:W-:Y:S02]  /*cbb0*/  LEA.HI.SX32 R12, R12, R68, 0x1b ;  /* 0x000000440c0c7211 */ /* 0x000fe400078fdaff */
[----:B------:R-:W-:-:S02]  /*cbc0*/  IADD3 R14, R68, 0x8, RZ ;  /* 0x00000008440e7810 */ /* 0x000fc40007ffe0ff */
[----:B------:R-:W-:Y:S02]  /*cbd0*/  SHF.L.U32 R9, R9, 0x1, RZ ;  /* 0x0000000109097819 */ /* 0x000fe400000006ff */
[----:B---3--:R-:W-:Y:S02]  /*cbe0*/  IADD3 R15, R68, 0x9, RZ ;  /* 0x00000009440f7810 */ /* 0x008fe40007ffe0ff */
[----:B------:R-:W-:Y:S02]  /*cbf0*/  SHF.L.U32 R10, R10, 0x1, RZ ;  /* 0x000000010a0a7819 */ /* 0x000fe400000006ff */
[C---:B------:R-:W-:Y:S02]  /*cc00*/  IADD3 R16, R68.reuse, 0xa, RZ ;  /* 0x0000000a44107810 */ /* 0x040fe40007ffe0ff */
[----:B------:R-:W-:Y:S02]  /*cc10*/  SHF.L.U32 R11, R11, 0x1, RZ ;  /* 0x000000010b0b7819 */ /* 0x000fe400000006ff */
[----:B----4-:R-:W-:-:S02]  /*cc20*/  IADD3 R17, R68, 0xb, RZ ;  /* 0x0000000b44117810 */ /* 0x010fc40007ffe0ff */
[----:B------:R-:W-:Y:S02]  /*cc30*/  LEA.HI.SX32 R13, R13, R68, 0x1b ;  /* 0x000000440d0d7211 */ /* 0x000fe400078fdaff */
[----:B0-----:R-:W-:Y:S02]  /*cc40*/  F2FP.BF16.PACK_AB R4, R41, R40 ;  /* 0x000000282904723e */ /* 0x001fe400000010ff */
[----:B------:R-:W-:Y:S02]  /*cc50*/  SHF.L.U32 R12, R12, 0x1, RZ ;  /* 0x000000010c0c7819 */ /* 0x000fe400000006ff */
[----:B------:R-:W-:Y:S02]  /*cc60*/  IADD3 R18, R68, 0xc, RZ ;  /* 0x0000000c44127810 */ /* 0x000fe40007ffe0ff */
[----:B------:R-:W-:Y:S02]  /*cc70*/  LEA.HI.SX32 R14, R14, R68, 0x1b ;  /* 0x000000440e0e7211 */ /* 0x000fe400078fdaff */
[----:B------:R-:W-:-:S02]  /*cc80*/  IADD3 R19, R68, 0xd, RZ ;  /* 0x0000000d44137810 */ /* 0x000fc40007ffe0ff */
[-C--:B------:R-:W-:Y:S02]  /*cc90*/  LEA.HI.SX32 R15, R15, R68.reuse, 0x1b ;  /* 0x000000440f0f7211 */ /* 0x080fe400078fdaff */
[----:B------:R-:W-:Y:S02]  /*cca0*/  IADD3 R20, R68, 0xe, RZ ;  /* 0x0000000e44147810 */ /* 0x000fe40007ffe0ff */
[-C--:B------:R-:W-:Y:S02]  /*ccb0*/  LEA.HI.SX32 R16, R16, R68.reuse, 0x1b ;  /* 0x0000004410107211 */ /* 0x080fe400078fdaff */
[----:B------:R-:W-:Y:S02]  /*ccc0*/  IADD3 R21, R68, 0xf, RZ ;  /* 0x0000000f44157810 */ /* 0x000fe40007ffe0ff */
[----:B------:R-:W-:Y:S02]  /*ccd0*/  LEA.HI.SX32 R17, R17, R68, 0x1b ;  /* 0x0000004411117211 */ /* 0x000fe400078fdaff */
[----:B------:R-:W-:-:S02]  /*cce0*/  SHF.L.U32 R13, R13, 0x1, RZ ;  /* 0x000000010d0d7819 */ /* 0x000fc400000006ff */
[-C--:B------:R-:W-:Y:S02]  /*ccf0*/  LEA.HI.SX32 R18, R18, R68.reuse, 0x1b ;  /* 0x0000004412127211 */ /* 0x080fe400078fdaff */
[----:B------:R-:W-:Y:S02]  /*cd00*/  SHF.L.U32 R14, R14, 0x1, RZ ;  /* 0x000000010e0e7819 */ /* 0x000fe400000006ff */
[-C--:B------:R-:W-:Y:S02]  /*cd10*/  LEA.HI.SX32 R19, R19, R68.reuse, 0x1b ;  /* 0x0000004413137211 */ /* 0x080fe400078fdaff */
[----:B------:R-:W-:Y:S02]  /*cd20*/  SHF.L.U32 R15, R15, 0x1, RZ ;  /* 0x000000010f0f7819 */ /* 0x000fe400000006ff */
[----:B------:R-:W-:Y:S02]  /*cd30*/  LEA.HI.SX32 R20, R20, R68, 0x1b ;  /* 0x0000004414147211 */ /* 0x000fe400078fdaff */
[----:B------:R-:W-:-:S02]  /*cd40*/  SHF.L.U32 R16, R16, 0x1, RZ ;  /* 0x0000000110107819 */ /* 0x000fc400000006ff */
[-C--:B------:R-:W-:Y:S02]  /*cd50*/  LEA.HI.SX32 R21, R21, R68.reuse, 0x1b ;  /* 0x0000004415157211 */ /* 0x080fe400078fdaff */
[----:B------:R-:W-:Y:S02]  /*cd60*/  SHF.L.U32 R17, R17, 0x1, RZ ;  /* 0x0000000111117819 */ /* 0x000fe400000006ff */
[----:B------:R-:W-:Y:S02]  /*cd70*/  SHF.L.U32 R18, R18, 0x1, RZ ;  /* 0x0000000112127819 */ /* 0x000fe400000006ff */
[----:B------:R-:W-:Y:S02]  /*cd80*/  SHF.L.U32 R19, R19, 0x1, RZ ;  /* 0x0000000113137819 */ /* 0x000fe400000006ff */
[----:B------:R-:W-:Y:S02]  /*cd90*/  SHF.L.U32 R20, R20, 0x1, RZ ;  /* 0x0000000114147819 */ /* 0x000fe400000006ff */
[----:B------:R-:W-:Y:S01]  /*cda0*/  SHF.L.U32 R21, R21, 0x1, RZ ;  /* 0x0000000115157819 */ /* 0x000fe200000006ff */
[----:B--2---:R-:W-:Y:S01]  /*cdb0*/  FADD.FTZ R0, R34, R8 ;  /* 0x0000000822007221 */ /* 0x004fe20000010000 */
[----:B------:R-:W-:-:S02]  /*cdc0*/  LEA.HI.SX32 R8, R7, R68, 0x1b ;  /* 0x0000004407087211 */ /* 0x000fc400078fdaff */
[----:B------:R-:W-:Y:S01]  /*cdd0*/  F2FP.BF16.PACK_AB R34, R35, R34 ;  /* 0x000000222322723e */ /* 0x000fe200000010ff */
[----:B------:R-:W-:Y:S01]  /*cde0*/  BAR.SYNC.DEFER_BLOCKING 0x0 ;  /* 0x0000000000007b1d */ /* 0x000fe20000010000 */
[----:B------:R-:W-:Y:S01]  /*cdf0*/  FADD.FTZ R7, R0, R35 ;  /* 0x0000002300077221 */ /* 0x000fe20000010000 */
[----:B------:R-:W-:Y:S02]  /*ce00*/  SHF.L.U32 R8, R8, 0x1, RZ ;  /* 0x0000000108087819 */ /* 0x000fe400000006ff */
[----:B------:R-:W-:Y:S01]  /*ce10*/  PRMT R5, R34, 0x7632, R5 ;  /* 0x0000763222057816 */ /* 0x000fe20000000005 */
        /* <DEDUP_REMOVED lines=10> */
[----:B------:R-:W-:Y:S03]  /*cec0*/  STS.U16 [R94], R34 ;  /* 0x000000225e007388 */ /* 0x000fe60000000400 */
        /* <DEDUP_REMOVED lines=33> */
[----:B------:R0:W-:Y:S01]  /*d0e0*/  STS.U16 [R21+0x1e], R23 ;  /* 0x00001e1715007388 */ /* 0x0001e20000000400 */
[----:B------:R-:W-:-:S06]  /*d0f0*/  NOP ;  /* 0x0000000000007918 */ /* 0x000fcc0000000000 */
[----:B------:R-:W-:Y:S01]  /*d100*/  LDS.U16 R7, [R252] ;  /* 0x00000000fc077984 */ /* 0x000fe20000000400 */
[----:B0-----:R-:W-:-:S03]  /*d110*/  IADD3.X R21, R22, -0x1, RZ, P1, !PT ;  /* 0xffffffff16157810 */ /* 0x001fc60000ffe4ff */
        /* <DEDUP_REMOVED lines=33> */
.L_x_4483:
[----:B------:R-:W-:Y:S05]  /*d330*/  BSYNC B0 ;  /* 0x0000000000007941 */ /* 0x000fea0003800000 */
.L_x_4482:
        /* <DEDUP_REMOVED lines=56> */
.L_x_4377:
        /* <DEDUP_REMOVED lines=9> */
[----:B----4-:R-:W-:Y:S02]  /*d750*/  ISETP.NE.AND P2, PT, R6, RZ, PT ;  /* 0x000000ff0600720c */ /* 0x010fe40003f45270 */
[----:B-----5:R-:W-:-:S11]  /*d760*/  ISETP.NE.AND P3, PT, R7, RZ, PT ;  /* 0x000000ff0700720c */ /* 0x020fd60003f65270 */
[----:B------:R-:W-:-:S04]  /*d770*/  @!P2 SHF.R.S32.HI R6, RZ, 0x1f, R7 ;  /* 0x0000001fff06a819 */ /* 0x000fc80000011407 */
        /* <DEDUP_REMOVED lines=11> */
[----:B-1----:R-:W-:-:S05]  /*d830*/  @P1 FADD R4, R5, R4 ;  /* 0x0000000405041221 */ /* 0x002fca0000000000 */
[----:B------:R-:W-:Y:S04]  /*d840*/  @!P2 STS [R7.X4+0x3184], R4 ;  /* 0x003184040700a388 */ /* 0x000fe80000004800 */
[----:B------:R-:W-:Y:S06]  /*d850*/  BAR.SYNC.DEFER_BLOCKING 0x0 ;  /* 0x0000000000007b1d */ /* 0x000fec0000010000 */
[----:B------:R-:W1:Y:S02]  /*d860*/  @!P3 LDS R3, [0x3188] ;  /* 0x00318800ff03b984 */ /* 0x000e640000000800 */
[----:B-1----:R-:W-:Y:S01]  /*d870*/  @!P3 FADD.FTZ R4, R4, R3 ;  /* 0x000000030404b221 */ /* 0x002fe20000010000 */
[----:B------:R-:W-:Y:S05]  /*d880*/  @P3 BRA `(.L_x_4486) ;  /* 0x0000003000003947 */ /* 0x000fea0003800000 */
[----:B------:R-:W-:Y:S02]  /*d890*/  MOV R2, UR12 ;  /* 0x0000000c00027c02 */ /* 0x000fe40008000f00 */
[----:B------:R-:W-:-:S05]  /*d8a0*/  MOV R3, UR13 ;  /* 0x0000000d00037c02 */ /* 0x000fca0008000f00 */
[----:B------:R1:W-:Y:S02]  /*d8b0*/  RED.E.ADD.F32.FTZ.RN.STRONG.GPU [R2.64], R4 ;  /* 0x000000040200798e */ /* 0x0003e4000c10e79e */
.L_x_4486:
[----:B------:R-:W-:Y:S05]  /*d8c0*/  BSYNC B0 ;  /* 0x0000000000007941 */ /* 0x000fea0003800000 */
.L_x_4485:
[----:B------:R-:W-:Y:S01]  /*d8d0*/  BSSY B0, `(.L_x_4487) ;  /* 0x0000020000007945 */ /* 0x000fe20003800000 */
[----:B------:R-:W-:Y:S05]  /*d8e0*/  @!P0 BRA `(.L_x_4488) ;  /* 0x000001d000008947 */ /* 0x000fea0003800000 */
[----:B-1----:R-:W3:Y:S04]  /*d8f0*/  LDL.LU R2, [R1] ;  /* 0x0000000001027983 */ /* 0x002ee80000300800 */
[----:B------:R-:W1:Y:S04]  /*d900*/  S2R R6, SR_LANEID ;  /* 0x0000000000067919 */ /* 0x000e680000000000 */
[----:B------:R-:W4:Y:S04]  /*d910*/  S2R R11, SR_TID.X ;  /* 0x00000000000b7919 */ /* 0x000f280000002100 */
[----:B------:R-:W-:Y:S01]  /*d920*/  BAR.SYNC.DEFER_BLOCKING 0x0 ;  /* 0x0000000000007b1d */ /* 0x000fe20000010000 */
[----:B-1----:R-:W-:-:S02]  /*d930*/  ISETP.NE.AND P2, PT, R6, RZ, PT ;  /* 0x000000ff0600720c */ /* 0x002fc40003f45270 */
[----:B----4-:R-:W-:-:S11]  /*d940*/  ISETP.NE.AND P1, PT, R11, RZ, PT ;  /* 0x000000ff0b00720c */ /* 0x010fd60003f25270 */
[----:B------:R-:W-:-:S04]  /*d950*/  @!P2 SHF.R.S32.HI R6, RZ, 0x1f, R11 ;  /* 0x0000001fff06a819 */ /* 0x000fc8000001140b */
[----:B------:R-:W-:Y:S01]  /*d960*/  @!P2 LEA.HI R6, R6, R11, RZ, 0x5 ;  /* 0x0000000b0606a211 */ /* 0x000fe200078f28ff */
[----:B---3--:R-:W1:Y:S02]  /*d970*/  SHFL.DOWN P0, R0, R2, 0x1, 0x1f ;  /* 0x08201f0002007f89 */ /* 0x008e640000000000 */
[----:B-1----:R-:W-:-:S05]  /*d980*/  @P0 FADD R0, R0, R2 ;  /* 0x0000000200000221 */ /* 0x002fca0000000000 */
[----:B------:R-:W1:Y:S02]  /*d990*/  SHFL.DOWN P0, R3, R0, 0x2, 0x1f ;  /* 0x08401f0000037f89 */ /* 0x000e640000000000 */
[----:B-1----:R-:W-:-:S05]  /*d9a0*/  @P0 FADD R3, R0, R3 ;  /* 0x0000000300030221 */ /* 0x002fca0000000000 */
[----:B------:R-:W1:Y:S02]  /*d9b0*/  SHFL.DOWN P0, R2, R3, 0x4, 0x1f ;  /* 0x08801f0003027f89 */ /* 0x000e640000000000 */
[----:B-1----:R-:W-:Y:S01]  /*d9c0*/  @P0 FADD R2, R3, R2 ;  /* 0x0000000203020221 */ /* 0x002fe20000000000 */
[----:B------:R-:W-:-:S04]  /*d9d0*/  @!P2 SHF.R.S32.HI R3, RZ, 0x5, R6 ;  /* 0x00000005ff03a819 */ /* 0x000fc80000011406 */
        /* <DEDUP_REMOVED lines=11> */
[----:B------:R1:W-:Y:S01]  /*da90*/  RED.E.ADD.F32.FTZ.RN.STRONG.GPU [R2.64], R4 ;  /* 0x000000040200798e */ /* 0x0003e2000c10e79e */
[----:B------:R-:W-:Y:S01]  /*daa0*/  HFMA2.MMA R11, -RZ, RZ, 0, 0 ;  /* 0x00000000ff0b7435 */ /* 0x000fe200000001ff */
[----:B------:R-:W-:Y:S05]  /*dab0*/  BRA `(.L_x_4489) ;  /* 0x0000001000007947 */ /* 0x000fea0003800000 */
.L_x_4488:
[----:B------:R-:W3:Y:S02]  /*dac0*/  S2R R11, SR_TID.X ;  /* 0x00000000000b7919 */ /* 0x000ee40000002100 */
.L_x_4489:
[----:B------:R-:W-:Y:S05]  /*dad0*/  BSYNC B0 ;  /* 0x0000000000007941 */ /* 0x000fea0003800000 */
.L_x_4487:
        /* <DEDUP_REMOVED lines=12> */
.L_x_4490:
[----:B0-----:R-:W0:Y:S01]  /*dba0*/  LDS.64 R12, [R11.X8+0x5be0] ;  /* 0x005be0000b0c7984 */ /* 0x001e220000008a00 */
[----:B-1----:R-:W-:Y:S02]  /*dbb0*/  MOV R2, UR4 ;  /* 0x0000000400027c02 */ /* 0x002fe40008000f00 */
        /* <DEDUP_REMOVED lines=30> */
.L_x_4383:
[----:B------:R-:W-:Y:S01]  /*dda0*/  HFMA2.MMA R209, -RZ, RZ, 0, 5.9604644775390625e-08 ;  /* 0x00000001ffd17435 */ /* 0x000fe200000001ff */
[----:B------:R-:W-:-:S02]  /*ddb0*/  MOV R212, R66 ;  /* 0x0000004200d47202 */ /* 0x000fc40000000f00 */
[----:B------:R-:W-:Y:S02]  /*ddc0*/  MOV R210, RZ ;  /* 0x000000ff00d27202 */ /* 0x000fe40000000f00 */
[----:B------:R-:W-:Y:S02]  /*ddd0*/  MOV R69, 0xffffffff ;  /* 0xffffffff00457802 */ /* 0x000fe40000000f00 */
[----:B------:R-:W-:Y:S02]  /*dde0*/  MOV R64, 0xde00 ;  /* 0x0000de0000407802 */ /* 0x000fe40000000f00 */
[----:B-----5:R-:W-:Y:S05]  /*ddf0*/  CALL.REL.NOINC `($__internal_110_$__cuda_sm70_shflsync_up) ;  /* 0x00001d4000007944 */ /* 0x020fea0003c00000 */
[----:B-1----:R-:W-:Y:S01]  /*de00*/  MOV R67, R69 ;  /* 0x0000004500437202 */ /* 0x002fe20000000f00 */
[----:B0-----:R-:W-:Y:S05]  /*de10*/  BRA `(.L_x_4491) ;  /* 0xffff7e0000007947 */ /* 0x001fea000383ffff */
.L_x_4384:
[----:B------:R-:W-:Y:S01]  /*de20*/  HFMA2.MMA R209, -RZ, RZ, 0, 5.9604644775390625e-08 ;  /* 0x00000001ffd17435 */ /* 0x000fe200000001ff */
[----:B------:R-:W-:Y:S02]  /*de30*/  MOV R212, R68 ;  /* 0x0000004400d47202 */ /* 0x000fe40000000f00 */
[----:B------:R-:W-:Y:S02]  /*de40*/  MOV R210, RZ ;  /* 0x000000ff00d27202 */ /* 0x000fe40000000f00 */
[----:B------:R-:W-:-:S02]  /*de50*/  MOV R69, 0xffffffff ;  /* 0xffffffff00457802 */ /* 0x000fc40000000f00 */
[----:B------:R-:W-:Y:S02]  /*de60*/  MOV R64, 0xde80 ;  /* 0x0000de8000407802 */ /* 0x000fe40000000f00 */
[----:B01---5:R-:W-:Y:S05]  /*de70*/  CALL.REL.NOINC `($__internal_110_$__cuda_sm70_shflsync_up) ;  /* 0x00001cc000007944 */ /* 0x023fea0003c00000 */
[----:B0-----:R-:W-:Y:S01]  /*de80*/  HFMA2.MMA R209, -RZ, RZ, 0, 5.9604644775390625e-08 ;  /* 0x00000001ffd17435 */ /* 0x001fe200000001ff */
[----:B-1----:R-:W-:Y:S02]  /*de90*/  MOV R211, R69 ;  /* 0x0000004500d37202 */ /* 0x002fe40000000f00 */
[----:B------:R-:W-:Y:S02]  /*dea0*/  MOV R212, R70 ;  /* 0x0000004600d47202 */ /* 0x000fe40000000f00 */
[----:B------:R-:W-:Y:S02]  /*deb0*/  MOV R210, RZ ;  /* 0x000000ff00d27202 */ /* 0x000fe40000000f00 */
[----:B------:R-:W-:Y:S02]  /*dec0*/  MOV R69, 0xffffffff ;  /* 0xffffffff00457802 */ /* 0x000fe40000000f00 */
[----:B------:R-:W-:Y:S02]  /*ded0*/  MOV R64, 0xdef0 ;  /* 0x0000def000407802 */ /* 0x000fe40000000f00 */
[----:B------:R-:W-:Y:S05]  /*dee0*/  CALL.REL.NOINC `($__internal_110_$__cuda_sm70_shflsync_up) ;  /* 0x00001c5000007944 */ /* 0x000fea0003c00000 */
[----:B0-----:R-:W-:Y:S01]  /*def0*/  HFMA2.MMA R209, -RZ, RZ, 0, 5.9604644775390625e-08 ;  /* 0x00000001ffd17435 */ /* 0x001fe200000001ff */
[----:B-1----:R-:W-:-:S02]  /*df00*/  MOV R213, R69 ;  /* 0x0000004500d57202 */ /* 0x002fc40000000f00 */
[----:B------:R-:W-:Y:S02]  /*df10*/  MOV R212, R71 ;  /* 0x0000004700d47202 */ /* 0x000fe40000000f00 */
[----:B------:R-:W-:Y:S02]  /*df20*/  MOV R210, RZ ;  /* 0x000000ff00d27202 */ /* 0x000fe40000000f00 */
[----:B------:R-:W-:Y:S02]  /*df30*/  MOV R69, 0xffffffff ;  /* 0xffffffff00457802 */ /* 0x000fe40000000f00 */
[----:B------:R-:W-:Y:S02]  /*df40*/  MOV R64, 0xdf60 ;  /* 0x0000df6000407802 */ /* 0x000fe40000000f00 */
[----:B------:R-:W-:Y:S05]  /*df50*/  CALL.REL.NOINC `($__internal_110_$__cuda_sm70_shflsync_up) ;  /* 0x00001be000007944 */ /* 0x000fea0003c00000 */
[C---:B------:R-:W-:Y:S01]  /*df60*/  FMUL.FTZ R64, R68.reuse, R67 ;  /* 0x0000004344407220 */ /* 0x040fe20000410000 */
[----:B------:R-:W-:Y:S01]  /*df70*/  ISETP.GE.AND P0, PT, R97, 0x1, PT ;  /* 0x000000016100780c */ /* 0x000fe20003f06270 */
[----:B0-----:R-:W-:Y:S02]  /*df80*/  FMUL.FTZ R209, R68, R213 ;  /* 0x000000d544d17220 */ /* 0x001fe40000410000 */
[----:B------:R-:W-:-:S02]  /*df90*/  FFMA.FTZ R225, R66, R211, R64 ;  /* 0x000000d342e17223 */ /* 0x000fc40000010040 */
[C---:B-1----:R-:W-:Y:S02]  /*dfa0*/  FMUL.FTZ R65, R68.reuse, R69 ;  /* 0x0000004544417220 */ /* 0x042fe40000410000 */
[C---:B------:R-:W-:Y:S01]  /*dfb0*/  FMUL.FTZ R64, R68.reuse, R211 ;  /* 0x000000d344407220 */ /* 0x040fe20000410000 */
[----:B------:R-:W-:Y:S01]  /*dfc0*/  FSEL R214, R68, R225, !P0 ;  /* 0x000000e144d67208 */ /* 0x000fe20004000000 */
[C---:B------:R-:W-:Y:S01]  /*dfd0*/  FFMA.FTZ R210, R66.reuse, R69, R209 ;  /* 0x0000004542d27223 */ /* 0x040fe200000100d1 */
[----:B------:R-:W-:Y:S01]  /*dfe0*/  HFMA2.MMA R209, -RZ, RZ, 0, 1.1920928955078125e-07 ;  /* 0x00000002ffd17435 */ /* 0x000fe200000001ff */
[C---:B------:R-:W-:Y:S01]  /*dff0*/  FFMA.FTZ R65, R66.reuse, R213, -R65 ;  /* 0x000000d542417223 */ /* 0x040fe20000010841 */
[----:B------:R-:W-:Y:S01]  /*e000*/  MOV R69, 0xffffffff ;  /* 0xffffffff00457802 */ /* 0x000fe20000000f00 */
[----:B------:R-:W-:Y:S01]  /*e010*/  FFMA.FTZ R67, R66, R67, -R64 ;  /* 0x0000004342437223 */ /* 0x000fe20000010840 */
[----:B------:R-:W-:Y:S01]  /*e020*/  MOV R64, 0xe0b0 ;  /* 0x0000e0b000407802 */ /* 0x000fe20000000f00 */
[----:B------:R-:W-:-:S02]  /*e030*/  FADD.FTZ R210, R71, R210 ;  /* 0x000000d247d27221 */ /* 0x000fc40000010000 */
[----:B------:R-:W-:Y:S01]  /*e040*/  FADD.FTZ R65, R70, R65 ;  /* 0x0000004146417221 */ /* 0x000fe20000010000 */
[----:B------:R-:W-:Y:S02]  /*e050*/  FSEL R66, R66, R67, !P0 ;  /* 0x0000004342427208 */ /* 0x000fe40004000000 */
[----:B------:R-:W-:Y:S02]  /*e060*/  FSEL R68, R71, R210, !P0 ;  /* 0x000000d247447208 */ /* 0x000fe40004000000 */
[----:B------:R-:W-:Y:S02]  /*e070*/  FSEL R70, R70, R65, !P0 ;  /* 0x0000004146467208 */ /* 0x000fe40004000000 */
[----:B------:R-:W-:Y:S02]  /*e080*/  MOV R210, RZ ;  /* 0x000000ff00d27202 */ /* 0x000fe40000000f00 */
[----:B------:R-:W-:Y:S02]  /*e090*/  MOV R212, R66 ;  /* 0x0000004200d47202 */ /* 0x000fe40000000f00 */
[----:B------:R-:W-:Y:S05]  /*e0a0*/  CALL.REL.NOINC `($__internal_110_$__cuda_sm70_shflsync_up) ;  /* 0x00001a9000007944 */ /* 0x000fea0003c00000 */
[----:B0-----:R-:W-:Y:S01]  /*e0b0*/  HFMA2.MMA R209, -RZ, RZ, 0, 1.1920928955078125e-07 ;  /* 0x00000002ffd17435 */ /* 0x001fe200000001ff */
[----:B-1----:R-:W-:-:S02]  /*e0c0*/  MOV R67, R69 ;  /* 0x0000004500437202 */ /* 0x002fc40000000f00 */
[----:B------:R-:W-:Y:S02]  /*e0d0*/  MOV R212, R214 ;  /* 0x000000d600d47202 */ /* 0x000fe40000000f00 */
[----:B------:R-:W-:Y:S02]  /*e0e0*/  MOV R210, RZ ;  /* 0x000000ff00d27202 */ /* 0x000fe40000000f00 */
[----:B------:R-:W-:Y:S02]  /*e0f0*/  MOV R69, 0xffffffff ;  /* 0xffffffff00457802 */ /* 0x000fe40000000f00 */
[----:B------:R-:W-:Y:S02]  /*e100*/  MOV R64, 0xe120 ;  /* 0x0000e12000407802 */ /* 0x000fe40000000f00 */
[----:B------:R-:W-:Y:S05]  /*e110*/  CALL.REL.NOINC `($__internal_110_$__cuda_sm70_shflsync_up) ;  /* 0x00001a2000007944 */ /* 0x000fea0003c00000 */
[----:B0-----:R-:W-:Y:S01]  /*e120*/  HFMA2.MMA R209, -RZ, RZ, 0, 1.1920928955078125e-07 ;  /* 0x00000002ffd17435 */ /* 0x001fe200000001ff */
[----:B-1----:R-:W-:Y:S02]  /*e130*/  MOV R71, R69 ;  /* 0x0000004500477202 */ /* 0x002fe40000000f00 */
[----:B------:R-:W-:Y:S02]  /*e140*/  MOV R212, R70 ;  /* 0x0000004600d47202 */ /* 0x000fe40000000f00 */
[----:B------:R-:W-:-:S02]  /*e150*/  MOV R210, RZ ;  /* 0x000000ff00d27202 */ /* 0x000fc40000000f00 */
[----:B------:R-:W-:Y:S02]  /*e160*/  MOV R69, 0xffffffff ;  /* 0xffffffff00457802 */ /* 0x000fe40000000f00 */
[----:B------:R-:W-:Y:S02]  /*e170*/  MOV R64, 0xe190 ;  /* 0x0000e19000407802 */ /* 0x000fe40000000f00 */
[----:B------:R-:W-:Y:S05]  /*e180*/  CALL.REL.NOINC `($__internal_110_$__cuda_sm70_shflsync_up) ;  /* 0x000019b000007944 */ /* 0x000fea0003c00000 */
[----:B0-----:R-:W-:Y:S01]  /*e190*/  HFMA2.MMA R209, -RZ, RZ, 0, 1.1920928955078125e-07 ;  /* 0x00000002ffd17435 */ /* 0x001fe200000001ff */
[----:B-1----:R-:W-:Y:S02]  /*e1a0*/  MOV R211, R69 ;  /* 0x0000004500d37202 */ /* 0x002fe40000000f00 */
[----:B------:R-:W-:Y:S02]  /*e1b0*/  MOV R212, R68 ;  /* 0x0000004400d47202 */ /* 0x000fe40000000f00 */
[----:B------:R-:W-:Y:S02]  /*e1c0*/  MOV R210, RZ ;  /* 0x000000ff00d27202 */ /* 0x000fe40000000f00 */
[----:B------:R-:W-:Y:S02]  /*e1d0*/  MOV R69, 0xffffffff ;  /* 0xffffffff00457802 */ /* 0x000fe40000000f00 */
[----:B------:R-:W-:-:S02]  /*e1e0*/  MOV R64, 0xe200 ;  /* 0x0000e20000407802 */ /* 0x000fc40000000f00 */
[----:B------:R-:W-:Y:S05]  /*e1f0*/  CALL.REL.NOINC `($__internal_110_$__cuda_sm70_shflsync_up) ;  /* 0x0000194000007944 */ /* 0x000fea0003c00000 */
[----:B------:R-:W-:Y:S01]  /*e200*/  ISETP.GE.AND P0, PT, R97, 0x2, PT ;  /* 0x000000026100780c */ /* 0x000fe20003f06270 */
[----:B------:R-:W-:-:S02]  /*e210*/  FMUL.FTZ R64, R67, R214 ;  /* 0x000000d643407220 */ /* 0x000fc40000410000 */
[CC--:B-1----:R-:W-:Y:S02]  /*e220*/  FMUL.FTZ R65, R214.reuse, R69.reuse ;  /* 0x00000045d6417220 */ /* 0x0c2fe40000410000 */
[----:B0-----:R-:W-:Y:S02]  /*e230*/  FMUL.FTZ R209, R211, R214 ;  /* 0x000000d6d3d17220 */ /* 0x001fe40000410000 */
[C---:B------:R-:W-:Y:S02]  /*e240*/  FFMA.FTZ R210, R71.reuse, R66, R64 ;  /* 0x0000004247d27223 */ /* 0x040fe40000010040 */
[----:B------:R-:W-:Y:S02]  /*e250*/  FMUL.FTZ R64, R71, R214 ;  /* 0x000000d647407220 */ /* 0x000fe40000410000 */
[----:B------:R-:W-:Y:S01]  /*e260*/  FFMA.FTZ R65, R211, R66, -R65 ;  /* 0x00000042d3417223 */ /* 0x000fe20000010841 */
[----:B------:R-:W-:Y:S01]  /*e270*/  FSEL R214, R214, R210, !P0 ;  /* 0x000000d2d6d67208 */ /* 0x000fe20004000000 */
[----:B------:R-:W-:Y:S01]  /*e280*/  FFMA.FTZ R209, R66, R69, R209 ;  /* 0x0000004542d17223 */ /* 0x000fe200000100d1 */
[----:B------:R-:W-:Y:S01]  /*e290*/  MOV R210, RZ ;  /* 0x000000ff00d27202 */ /* 0x000fe20000000f00 */
        /* <DEDUP_REMOVED lines=8> */
[----:B------:R-:W-:Y:S02]  /*e320*/  MOV R64, 0xe340 ;  /* 0x0000e34000407802 */ /* 0x000fe40000000f00 */
[----:B------:R-:W-:Y:S05]  /*e330*/  CALL.REL.NOINC `($__internal_110_$__cuda_sm70_shflsync_up) ;  /* 0x0000180000007944 */ /* 0x000fea0003c00000 */
[----:B0-----:R-:W-:Y:S01]  /*e340*/  HFMA2.MMA R209, -RZ, RZ, 0, 2.384185791015625e-07 ;  /* 0x00000004ffd17435 */ /* 0x001fe200000001ff */
[----:B-1----:R-:W-:Y:S02]  /*e350*/  MOV R66, R69 ;  /* 0x0000004500427202 */ /* 0x002fe40000000f00 */
[----:B------:R-:W-:Y:S02]  /*e360*/  MOV R212, R214 ;  /* 0x000000d600d47202 */ /* 0x000fe40000000f00 */
[----:B------:R-:W-:Y:S02]  /*e370*/  MOV R210, RZ ;  /* 0x000000ff00d27202 */ /* 0x000fe40000000f00 */
[----:B------:R-:W-:-:S02]  /*e380*/  MOV R69, 0xffffffff ;  /* 0xffffffff00457802 */ /* 0x000fc40000000f00 */
[----:B------:R-:W-:Y:S02]  /*e390*/  MOV R64, 0xe3b0 ;  /* 0x0000e3b000407802 */ /* 0x000fe40000000f00 */
[----:B------:R-:W-:Y:S05]  /*e3a0*/  CALL.REL.NOINC `($__internal_110_$__cuda_sm70_shflsync_up) ;  /* 0x0000179000007944 */ /* 0x000fea0003c00000 */
[----:B0-----:R-:W-:Y:S01]  /*e3b0*/  HFMA2.MMA R209, -RZ, RZ, 0, 2.384185791015625e-07 ;  /* 0x00000004ffd17435 */ /* 0x001fe200000001ff */
[----:B-1----:R-:W-:Y:S02]  /*e3c0*/  MOV R67, R69 ;  /* 0x0000004500437202 */ /* 0x002fe40000000f00 */
[----:B------:R-:W-:Y:S02]  /*e3d0*/  MOV R212, R70 ;  /* 0x0000004600d47202 */ /* 0x000fe40000000f00 */
[----:B------:R-:W-:Y:S02]  /*e3e0*/  MOV R210, RZ ;  /* 0x000000ff00d27202 */ /* 0x000fe40000000f00 */
[----:B------:R-:W-:Y:S02]  /*e3f0*/  MOV R69, 0xffffffff ;  /* 0xffffffff00457802 */ /* 0x000fe40000000f00 */
[----:B------:R-:W-:Y:S02]  /*e400*/  MOV R64, 0xe420 ;  /* 0x0000e42000407802 */ /* 0x000fe40000000f00 */
[----:B------:R-:W-:Y:S05]  /*e410*/  CALL.REL.NOINC `($__internal_110_$__cuda_sm70_shflsync_up) ;  /* 0x0000172000007944 */ /* 0x000fea0003c00000 */
[----:B0-----:R-:W-:Y:S01]  /*e420*/  HFMA2.MMA R209, -RZ, RZ, 0, 2.384185791015625e-07 ;  /* 0x00000004ffd17435 */ /* 0x001fe200000001ff */
[----:B-1----:R-:W-:-:S02]  /*e430*/  MOV R68, R69 ;  /* 0x0000004500447202 */ /* 0x002fc40000000f00 */
[----:B------:R-:W-:Y:S02]  /*e440*/  MOV R212, R211 ;  /* 0x000000d300d47202 */ /* 0x000fe40000000f00 */
[----:B------:R-:W-:Y:S02]  /*e450*/  MOV R210, RZ ;  /* 0x000000ff00d27202 */ /* 0x000fe40000000f00 */
[----:B------:R-:W-:Y:S02]  /*e460*/  MOV R69, 0xffffffff ;  /* 0xffffffff00457802 */ /* 0x000fe40000000f00 */
[----:B------:R-:W-:Y:S02]  /*e470*/  MOV R64, 0xe490 ;  /* 0x0000e49000407802 */ /* 0x000fe40000000f00 */
[----:B------:R-:W-:Y:S05]  /*e480*/  CALL.REL.NOINC `($__internal_110_$__cuda_sm70_shflsync_up) ;  /* 0x000016b000007944 */ /* 0x000fea0003c00000 */
        /* <DEDUP_REMOVED lines=9> */
[----:B------:R-:W-:Y:S01]  /*e520*/  HFMA2.MMA R209, -RZ, RZ, 0, 4.76837158203125e-07 ;  /* 0x00000008ffd17435 */ /* 0x000fe200000001ff */
        /* <DEDUP_REMOVED lines=9> */
[----:B------:R-:W-:Y:S02]  /*e5c0*/  MOV R64, 0xe5e0 ;  /* 0x0000e5e000407802 */ /* 0x000fe40000000f00 */
[----:B------:R-:W-:Y:S05]  /*e5d0*/  CALL.REL.NOINC `($__internal_110_$__cuda_sm70_shflsync_up) ;  /* 0x0000156000007944 */ /* 0x000fea0003c00000 */
[----:B0-----:R-:W-:Y:S01]  /*e5e0*/  HFMA2.MMA R209, -RZ, RZ, 0, 4.76837158203125e-07 ;  /* 0x00000008ffd17435 */ /* 0x001fe200000001ff */
[----:B-1----:R-:W-:Y:S02]  /*e5f0*/  MOV R68, R69 ;  /* 0x0000004500447202 */ /* 0x002fe40000000f00 */
[----:B------:R-:W-:Y:S02]  /*e600*/  MOV R212, R214 ;  /* 0x000000d600d47202 */ /* 0x000fe40000000f00 */
[----:B------:R-:W-:-:S02]  /*e610*/  MOV R210, RZ ;  /* 0x000000ff00d27202 */ /* 0x000fc40000000f00 */
[----:B------:R-:W-:Y:S02]  /*e620*/  MOV R69, 0xffffffff ;  /* 0xffffffff00457802 */ /* 0x000fe40000000f00 */
[----:B------:R-:W-:Y:S02]  /*e630*/  MOV R64, 0xe650 ;  /* 0x0000e65000407802 */ /* 0x000fe40000000f00 */
[----:B------:R-:W-:Y:S05]  /*e640*/  CALL.REL.NOINC `($__internal_110_$__cuda_sm70_shflsync_up) ;  /* 0x000014f000007944 */ /* 0x000fea0003c00000 */
[----:B0-----:R-:W-:Y:S01]  /*e650*/  HFMA2.MMA R209, -RZ, RZ, 0, 4.76837158203125e-07 ;  /* 0x00000008ffd17435 */ /* 0x001fe200000001ff */
[----:B-1----:R-:W-:Y:S02]  /*e660*/  MOV R70, R69 ;  /* 0x0000004500467202 */ /* 0x002fe40000000f00 */
[----:B------:R-:W-:Y:S02]  /*e670*/  MOV R212, R67 ;  /* 0x0000004300d47202 */ /* 0x000fe40000000f00 */
[----:B------:R-:W-:Y:S02]  /*e680*/  MOV R210, RZ ;  /* 0x000000ff00d27202 */ /* 0x000fe40000000f00 */
[----:B------:R-:W-:Y:S02]  /*e690*/  MOV R69, 0xffffffff ;  /* 0xffffffff00457802 */ /* 0x000fe40000000f00 */
[----:B------:R-:W-:-:S02]  /*e6a0*/  MOV R64, 0xe6c0 ;  /* 0x0000e6c000407802 */ /* 0x000fc40000000f00 */
[----:B------:R-:W-:Y:S05]  /*e6b0*/  CALL.REL.NOINC `($__internal_110_$__cuda_sm70_shflsync_up) ;  /* 0x0000148000007944 */ /* 0x000fea0003c00000 */
[----:B0-----:R-:W-:Y:S01]  /*e6c0*/  HFMA2.MMA R209, -RZ, RZ, 0, 4.76837158203125e-07 ;  /* 0x00000008ffd17435 */ /* 0x001fe200000001ff */
        /* <DEDUP_REMOVED lines=8> */
[----:B01----:R-:W-:Y:S02]  /*e750*/  FMUL.FTZ R210, R214, R69 ;  /* 0x00000045d6d27220 */ /* 0x003fe40000410000 */
[----:B------:R-:W-:-:S02]  /*e760*/  FMUL.FTZ R212, R71, R214 ;  /* 0x000000d647d47220 */ /* 0x000fc40000410000 */
        /* <DEDUP_REMOVED lines=15> */
[----:B------:R-:W-:Y:S05]  /*e860*/  CALL.REL.NOINC `($__internal_110_$__cuda_sm70_shflsync_up) ;  /* 0x000012d000007944 */ /* 0x000fea0003c00000 */
[----:B0-----:R-:W-:Y:S01]  /*e870*/  HFMA2.MMA R209, -RZ, RZ, 0, 9.5367431640625e-07 ;  /* 0x00000010ffd17435 */ /* 0x001fe200000001ff */
[----:B-1----:R-:W-:Y:S02]  /*e880*/  MOV R214, R69 ;  /* 0x0000004500d67202 */ /* 0x002fe40000000f00 */
[----:B------:R-:W-:Y:S02]  /*e890*/  MOV R212, R211 ;  /* 0x000000d300d47202 */ /* 0x000fe40000000f00 */
[----:B------:R-:W-:Y:S02]  /*e8a0*/  MOV R210, RZ ;  /* 0x000000ff00d27202 */ /* 0x000fe40000000f00 */
[----:B------:R-:W-:-:S02]  /*e8b0*/  MOV R69, 0xffffffff ;  /* 0xffffffff00457802 */ /* 0x000fc40000000f00 */
[----:B------:R-:W-:Y:S02]  /*e8c0*/  MOV R64, 0xe8e0 ;  /* 0x0000e8e000407802 */ /* 0x000fe40000000f00 */
[----:B------:R-:W-:Y:S05]  /*e8d0*/  CALL.REL.NOINC `($__internal_110_$__cuda_sm70_shflsync_up) ;  /* 0x0000126000007944 */ /* 0x000fea0003c00000 */
[----:B0-----:R-:W-:Y:S01]  /*e8e0*/  HFMA2.MMA R209, -RZ, RZ, 0, 9.5367431640625e-07 ;  /* 0x00000010ffd17435 */ /* 0x001fe200000001ff */
[----:B-1----:R-:W-:Y:S02]  /*e8f0*/  MOV R68, R69 ;  /* 0x0000004500447202 */ /* 0x002fe40000000f00 */
[----:B------:R-:W-:Y:S02]  /*e900*/  MOV R212, R67 ;  /* 0x0000004300d47202 */ /* 0x000fe40000000f00 */
[----:B------:R-:W-:Y:S02]  /*e910*/  MOV R210, RZ ;  /* 0x000000ff00d27202 */ /* 0x000fe40000000f00 */
[----:B------:R-:W-:Y:S02]  /*e920*/  MOV R69, 0xffffffff ;  /* 0xffffffff00457802 */ /* 0x000fe40000000f00 */
[----:B------:R-:W-:Y:S02]  /*e930*/  MOV R64, 0xe950 ;  /* 0x0000e95000407802 */ /* 0x000fe40000000f00 */
[----:B------:R-:W-:Y:S05]  /*e940*/  CALL.REL.NOINC `($__internal_110_$__cuda_sm70_shflsync_up) ;  /* 0x000011f000007944 */ /* 0x000fea0003c00000 */
[----:B0-----:R-:W-:Y:S01]  /*e950*/  HFMA2.MMA R209, -RZ, RZ, 0, 9.5367431640625e-07 ;  /* 0x00000010ffd17435 */ /* 0x001fe200000001ff */
[----:B-1----:R-:W-:-:S02]  /*e960*/  MOV R226, R69 ;  /* 0x0000004500e27202 */ /* 0x002fc40000000f00 */
[----:B------:R-:W-:Y:S02]  /*e970*/  MOV R212, R66 ;  /* 0x0000004200d47202 */ /* 0x000fe40000000f00 */
[----:B------:R-:W-:Y:S02]  /*e980*/  MOV R210, RZ ;  /* 0x000000ff00d27202 */ /* 0x000fe40000000f00 */
[----:B------:R-:W-:Y:S02]  /*e990*/  MOV R69, 0xffffffff ;  /* 0xffffffff00457802 */ /* 0x000fe40000000f00 */
[----:B------:R-:W-:Y:S02]  /*e9a0*/  MOV R64, 0xe9c0 ;  /* 0x0000e9c000407802 */ /* 0x000fe40000000f00 */
[----:B------:R-:W-:Y:S05]  /*e9b0*/  CALL.REL.NOINC `($__internal_110_$__cuda_sm70_shflsync_up) ;  /* 0x0000118000007944 */ /* 0x000fea0003c00000 */
[----:B01----:R-:W-:Y:S05]  /*e9c0*/  BRA `(.L_x_4492) ;  /* 0xffff76a000007947 */ /* 0x003fea000383ffff */
.L_x_4389:
[----:B------:R-:W-:Y:S01]  /*e9d0*/  HFMA2.MMA R209, -RZ, RZ, 0, 5.9604644775390625e-08 ;  /* 0x00000001ffd17435 */ /* 0x000fe200000001ff */
[----:B------:R-:W-:Y:S02]  /*e9e0*/  MOV R210, RZ ;  /* 0x000000ff00d27202 */ /* 0x000fe40000000f00 */
[----:B------:R-:W-:Y:S02]  /*e9f0*/  MOV R69, 0xffffffff ;  /* 0xffffffff00457802 */ /* 0x000fe40000000f00 */
[----:B------:R-:W-:-:S02]  /*ea00*/  MOV R64, 0xea20 ;  /* 0x0000ea2000407802 */ /* 0x000fc40000000f00 */
[----:B01---5:R-:W-:Y:S05]  /*ea10*/  CALL.REL.NOINC `($__internal_110_$__cuda_sm70_shflsync_up) ;  /* 0x0000112000007944 */ /* 0x023fea0003c00000 */
[----:B0-----:R-:W-:Y:S01]  /*ea20*/  HFMA2.MMA R209, -RZ, RZ, 0, 5.9604644775390625e-08 ;  /* 0x00000001ffd17435 */ /* 0x001fe200000001ff */
[----:B-1----:R-:W-:-:S02]  /*ea30*/  MOV R66, R69 ;  /* 0x0000004500427202 */ /* 0x002fc40000000f00 */
[----:B------:R-:W-:Y:S02]  /*ea40*/  MOV R212, R211 ;  /* 0x000000d300d47202 */ /* 0x000fe40000000f00 */
[----:B------:R-:W-:Y:S02]  /*ea50*/  MOV R210, RZ ;  /* 0x000000ff00d27202 */ /* 0x000fe40000000f00 */
[----:B------:R-:W-:Y:S02]  /*ea60*/  MOV R69, 0xffffffff ;  /* 0xffffffff00457802 */ /* 0x000fe40000000f00 */
[----:B------:R-:W-:Y:S02]  /*ea70*/  MOV R64, 0xea90 ;  /* 0x0000ea9000407802 */ /* 0x000fe40000000f00 */
[----:B------:R-:W-:Y:S05]  /*ea80*/  CALL.REL.NOINC `($__internal_110_$__cuda_sm70_shflsync_up) ;  /* 0x000010b000007944 */ /* 0x000fea0003c00000 */
[----:B0-----:R-:W-:Y:S01]  /*ea90*/  HFMA2.MMA R209, -RZ, RZ, 0, 5.9604644775390625e-08 ;  /* 0x00000001ffd17435 */ /* 0x001fe200000001ff */
[----:B-1----:R-:W-:Y:S02]  /*eaa0*/  MOV R211, R69 ;  /* 0x0000004500d37202 */ /* 0x002fe40000000f00 */
[----:B------:R-:W-:Y:S02]  /*eab0*/  MOV R212, R68 ;  /* 0x0000004400d47202 */ /* 0x000fe40000000f00 */
[----:B------:R-:W-:-:S02]  /*eac0*/  MOV R210, RZ ;  /* 0x000000ff00d27202 */ /* 0x000fc40000000f00 */
[----:B------:R-:W-:Y:S02]  /*ead0*/  MOV R69, 0xffffffff ;  /* 0xffffffff00457802 */ /* 0x000fe40000000f00 */
[----:B------:R-:W-:Y:S02]  /*eae0*/  MOV R64, 0xeb00 ;  /* 0x0000eb0000407802 */ /* 0x000fe40000000f00 */
[----:B------:R-:W-:Y:S05]  /*eaf0*/  CALL.REL.NOINC `($__internal_110_$__cuda_sm70_shflsync_up) ;  /* 0x0000104000007944 */ /* 0x000fea0003c00000 */
[----:B0-----:R-:W-:Y:S01]  /*eb00*/  HFMA2.MMA R209, -RZ, RZ, 0, 5.9604644775390625e-08 ;  /* 0x00000001ffd17435 */ /* 0x001fe200000001ff */
[----:B-1----:R-:W-:Y:S02]  /*eb10*/  MOV R68, R69 ;  /* 0x0000004500447202 */ /* 0x002fe40000000f00 */
[----:B------:R-:W-:Y:S02]  /*eb20*/  MOV R212, R67 ;  /* 0x0000004300d47202 */ /* 0x000fe40000000f00 */
[----:B------:R-:W-:Y:S02]  /*eb30*/  MOV R210, RZ ;  /* 0x000000ff00d27202 */ /* 0x000fe40000000f00 */
[----:B------:R-:W-:Y:S02]  /*eb40*/  MOV R69, 0xffffffff ;  /* 0xffffffff00457802 */ /* 0x000fe40000000f00 */
[----:B------:R-:W-:-:S02]  /*eb50*/  MOV R64, 0xeb70 ;  /* 0x0000eb7000407802 */ /* 0x000fc40000000f00 */
[----:B------:R-:W-:Y:S05]  /*eb60*/  CALL.REL.NOINC `($__internal_110_$__cuda_sm70_shflsync_up) ;  /* 0x00000fd000007944 */ /* 0x000fea0003c00000 */
[----:B0-----:R-:W-:Y:S01]  /*eb70*/  MOV R212, R66 ;  /* 0x0000004200d47202 */ /* 0x001fe20000000f00 */
[----:B------:R-:W-:Y:S01]  /*eb80*/  HFMA2.MMA R66, -RZ, RZ, 0, 0 ;  /* 0x00000000ff427435 */ /* 0x000fe200000001ff */
[----:B------:R-:W-:-:S02]  /*eb90*/  MOV R65, R60 ;  /* 0x0000003c00417202 */ /* 0x000fc40000000f00 */
[----:B------:R-:W-:-:S03]  /*eba0*/  MOV R64, 0xebc0 ;  /* 0x0000ebc000407802 */ /* 0x000fc60000000f00 */
[----:B-1----:R-:W-:Y:S05]  /*ebb0*/  CALL.REL.NOINC `($__internal_109_$__cuda_sm70_shflsync_idx_p) ;  /* 0x00000f0000007944 */ /* 0x002fea0003c00000 */
[----:B-1----:R-:W-:Y:S01]  /*ebc0*/  MOV R60, R66 ;  /* 0x00000042003c7202 */ /* 0x002fe20000000f00 */
[----:B------:R-:W-:Y:S01]  /*ebd0*/  HFMA2.MMA R66, -RZ, RZ, 0, 0 ;  /* 0x00000000ff427435 */ /* 0x000fe200000001ff */
[----:B------:R-:W-:Y:S02]  /*ebe0*/  MOV R65, R61 ;  /* 0x0000003d00417202 */ /* 0x000fe40000000f00 */
[----:B------:R-:W-:-:S03]  /*ebf0*/  MOV R64, 0xec10 ;  /* 0x0000ec1000407802 */ /* 0x000fc60000000f00 */
[----:B0-----:R-:W-:Y:S05]  /*ec00*/  CALL.REL.NOINC `($__internal_109_$__cuda_sm70_shflsync_idx_p) ;  /* 0x00000eb000007944 */ /* 0x001fea0003c00000 */
[----:B-1----:R-:W-:Y:S01]  /*ec10*/  MOV R61, R66 ;  /* 0x00000042003d7202 */ /* 0x002fe20000000f00 */
[----:B------:R-:W-:Y:S01]  /*ec20*/  HFMA2.MMA R66, -RZ, RZ, 0, 0 ;  /* 0x00000000ff427435 */ /* 0x000fe200000001ff */
[----:B------:R-:W-:Y:S02]  /*ec30*/  MOV R65, R62 ;  /* 0x0000003e00417202 */ /* 0x000fe40000000f00 */
[----:B------:R-:W-:-:S03]  /*ec40*/  MOV R64, 0xec60 ;  /* 0x0000ec6000407802 */ /* 0x000fc60000000f00 */
[----:B0-----:R-:W-:Y:S05]  /*ec50*/  CALL.REL.NOINC `($__internal_109_$__cuda_sm70_shflsync_idx_p) ;  /* 0x00000e6000007944 */ /* 0x001fea0003c00000 */
[----:B-1----:R-:W-:Y:S01]  /*ec60*/  MOV R62, R66 ;  /* 0x00000042003e7202 */ /* 0x002fe20000000f00 */
[----:B------:R-:W-:Y:S01]  /*ec70*/  HFMA2.MMA R66, -RZ, RZ, 0, 0 ;  /* 0x00000000ff427435 */ /* 0x000fe200000001ff */
[----:B------:R-:W-:-:S02]  /*ec80*/  MOV R65, R63 ;  /* 0x0000003f00417202 */ /* 0x000fc40000000f00 */
[----:B------:R-:W-:-:S03]  /*ec90*/  MOV R64, 0xecb0 ;  /* 0x0000ecb000407802 */ /* 0x000fc60000000f00 */
[----:B0-----:R-:W-:Y:S05]  /*eca0*/  CALL.REL.NOINC `($__internal_109_$__cuda_sm70_shflsync_idx_p) ;  /* 0x00000e1000007944 */ /* 0x001fea0003c00000 */
[----:B-1----:R-:W-:Y:S01]  /*ecb0*/  MOV R63, R66 ;  /* 0x00000042003f7202 */ /* 0x002fe20000000f00 */
[----:B0-----:R-:W-:Y:S05]  /*ecc0*/  BRA `(.L_x_4493) ;  /* 0xffff766000007947 */ /* 0x001fea000383ffff */
.L_x_4392:
[----:B------:R-:W-:Y:S01]  /*ecd0*/  HFMA2.MMA R66, -RZ, RZ, 0, 5.9604644775390625e-08 ;  /* 0x00000001ff427435 */ /* 0x000fe200000001ff */
[----:B------:R-:W-:Y:S02]  /*ece0*/  MOV R243, R71 ;  /* 0x0000004700f37202 */ /* 0x000fe40000000f00 */
[----:B------:R-:W-:Y:S02]  /*ecf0*/  MOV R242, 0x1f ;  /* 0x0000001f00f27802 */ /* 0x000fe40000000f00 */
[----:B------:R-:W-:Y:S02]  /*ed00*/  MOV R65, 0xffffffff ;  /* 0xffffffff00417802 */ /* 0x000fe40000000f00 */
[----:B------:R-:W-:Y:S02]  /*ed10*/  MOV R64, 0xed30 ;  /* 0x0000ed3000407802 */ /* 0x000fe40000000f00 */
[----:B------:R-:W-:Y:S05]  /*ed20*/  CALL.REL.NOINC `($__internal_108_$__cuda_sm70_shflsync_down) ;  /* 0x00000d5000007944 */ /* 0x000fea0003c00000 */
[----:B-1----:R-:W-:Y:S01]  /*ed30*/  MOV R70, R66 ;  /* 0x0000004200467202 */ /* 0x002fe20000000f00 */
[----:B------:R-:W-:Y:S05]  /*ed40*/  BRA `(.L_x_4494) ;  /* 0xffff88c000007947 */ /* 0x000fea000383ffff */
.L_x_4393:
[----:B------:R-:W-:Y:S01]  /*ed50*/  HFMA2.MMA R66, -RZ, RZ, 0, 5.9604644775390625e-08 ;  /* 0x00000001ff427435 */ /* 0x000fe200000001ff */
[----:B------:R-:W-:-:S02]  /*ed60*/  MOV R243, R69 ;  /* 0x0000004500f37202 */ /* 0x000fc40000000f00 */
[----:B------:R-:W-:Y:S02]  /*ed70*/  MOV R242, 0x1f ;  /* 0x0000001f00f27802 */ /* 0x000fe40000000f00 */
[----:B------:R-:W-:Y:S02]  /*ed80*/  MOV R65, 0xffffffff ;  /* 0xffffffff00417802 */ /* 0x000fe40000000f00 */
[----:B------:R-:W-:Y:S02]  /*ed90*/  MOV R64, 0xedb0 ;  /* 0x0000edb000407802 */ /* 0x000fe40000000f00 */
[----:B01----:R-:W-:Y:S05]  /*eda0*/  CALL.REL.NOINC `($__internal_108_$__cuda_sm70_shflsync_down) ;  /* 0x00000cd000007944 */ /* 0x003fea0003c00000 */
[----:B-1----:R-:W-:Y:S01]  /*edb0*/  MOV R69, R66 ;  /* 0x0000004200457202 */ /* 0x002fe20000000f00 */
[----:B------:R-:W-:Y:S01]  /*edc0*/  HFMA2.MMA R66, -RZ, RZ, 0, 5.9604644775390625e-08 ;  /* 0x00000001ff427435 */ /* 0x000fe200000001ff */
[----:B------:R-:W-:Y:S02]  /*edd0*/  MOV R243, R68 ;  /* 0x0000004400f37202 */ /* 0x000fe40000000f00 */
[----:B------:R-:W-:Y:S02]  /*ede0*/  MOV R242, 0x1f ;  /* 0x0000001f00f27802 */ /* 0x000fe40000000f00 */
[----:B------:R-:W-:-:S02]  /*edf0*/  MOV R65, 0xffffffff ;  /* 0xffffffff00417802 */ /* 0x000fc40000000f00 */
[----:B------:R-:W-:Y:S02]  /*ee00*/  MOV R64, 0xee20 ;  /* 0x0000ee2000407802 */ /* 0x000fe40000000f00 */
[----:B------:R-:W-:Y:S05]  /*ee10*/  CALL.REL.NOINC `($__internal_108_$__cuda_sm70_shflsync_down) ;  /* 0x00000c6000007944 */ /* 0x000fea0003c00000 */
[----:B-1----:R-:W-:Y:S01]  /*ee20*/  MOV R236, R66 ;  /* 0x0000004200ec7202 */ /* 0x002fe20000000f00 */
[----:B------:R-:W-:Y:S01]  /*ee30*/  HFMA2.MMA R66, -RZ, RZ, 0, 5.9604644775390625e-08 ;  /* 0x00000001ff427435 */ /* 0x000fe200000001ff */
[----:B------:R-:W-:Y:S02]  /*ee40*/  MOV R243, R67 ;  /* 0x0000004300f37202 */ /* 0x000fe40000000f00 */
[----:B------:R-:W-:Y:S02]  /*ee50*/  MOV R242, 0x1f ;  /* 0x0000001f00f27802 */ /* 0x000fe40000000f00 */
[----:B------:R-:W-:Y:S02]  /*ee60*/  MOV R65, 0xffffffff ;  /* 0xffffffff00417802 */ /* 0x000fe40000000f00 */
[----:B------:R-:W-:Y:S02]  /*ee70*/  MOV R64, 0xee90 ;  /* 0x0000ee9000407802 */ /* 0x000fe40000000f00 */
[----:B------:R-:W-:Y:S05]  /*ee80*/  CALL.REL.NOINC `($__internal_108_$__cuda_sm70_shflsync_down) ;  /* 0x00000bf000007944 */ /* 0x000fea0003c00000 */
[----:B-1----:R-:W-:Y:S05]  /*ee90*/  BRA `(.L_x_4495) ;  /* 0xffff87b000007947 */ /* 0x002fea000383ffff */
.L_x_4396:
[----:B0-----:R-:W-:Y:S01]  /*eea0*/  HFMA2.MMA R66, -RZ, RZ, 0, 1.1920928955078125e-07 ;  /* 0x00000002ff427435 */ /* 0x001fe200000001ff */
[----:B------:R-:W-:Y:S02]  /*eeb0*/  MOV R243, R71 ;  /* 0x0000004700f37202 */ /* 0x000fe40000000f00 */
[----:B------:R-:W-:-:S02]  /*eec0*/  MOV R242, 0x1f ;  /* 0x0000001f00f27802 */ /* 0x000fc40000000f00 */
[----:B------:R-:W-:Y:S02]  /*eed0*/  MOV R65, 0xffffffff ;  /* 0xffffffff00417802 */ /* 0x000fe40000000f00 */
[----:B------:R-:W-:Y:S02]  /*eee0*/  MOV R64, 0xef00 ;  /* 0x0000ef0000407802 */ /* 0x000fe40000000f00 */
[----:B-1234-:R-:W-:Y:S05]  /*eef0*/  CALL.REL.NOINC `($__internal_108_$__cuda_sm70_shflsync_down) ;  /* 0x00000b8000007944 */ /* 0x01efea0003c00000 */
[----:B-1----:R-:W-:Y:S01]  /*ef00*/  MOV R69, R66 ;  /* 0x0000004200457202 */ /* 0x002fe20000000f00 */
[----:B------:R-:W-:Y:S01]  /*ef10*/  HFMA2.MMA R66, -RZ, RZ, 0, 1.1920928955078125e-07 ;  /* 0x00000002ff427435 */ /* 0x000fe200000001ff */
[----:B------:R-:W-:Y:S02]  /*ef20*/  MOV R243, R241 ;  /* 0x000000f100f37202 */ /* 0x000fe40000000f00 */
[----:B------:R-:W-:Y:S02]  /*ef30*/  MOV R242, 0x1f ;  /* 0x0000001f00f27802 */ /* 0x000fe40000000f00 */
[----:B------:R-:W-:Y:S02]  /*ef40*/  MOV R65, 0xffffffff ;  /* 0xffffffff00417802 */ /* 0x000fe40000000f00 */
[----:B------:R-:W-:-:S02]  /*ef50*/  MOV R64, 0xef70 ;  /* 0x0000ef7000407802 */ /* 0x000fc40000000f00 */
[----:B------:R-:W-:Y:S05]  /*ef60*/  CALL.REL.NOINC `($__internal_108_$__cuda_sm70_shflsync_down) ;  /* 0x00000b1000007944 */ /* 0x000fea0003c00000 */
[----:B-1----:R-:W-:Y:S01]  /*ef70*/  MOV R70, R66 ;  /* 0x0000004200467202 */ /* 0x002fe20000000f00 */
[----:B------:R-:W-:Y:S01]  /*ef80*/  HFMA2.MMA R66, -RZ, RZ, 0, 1.1920928955078125e-07 ;  /* 0x00000002ff427435 */ /* 0x000fe200000001ff */
[----:B------:R-:W-:-:S02]  /*ef90*/  MOV R243, R68 ;  /* 0x0000004400f37202 */ /* 0x000fc40000000f00 */
[----:B------:R-:W-:Y:S02]  /*efa0*/  MOV R242, 0x1f ;  /* 0x0000001f00f27802 */ /* 0x000fe40000000f00 */
[----:B------:R-:W-:Y:S02]  /*efb0*/  MOV R65, 0xffffffff ;  /* 0xffffffff00417802 */ /* 0x000fe40000000f00 */
[----:B------:R-:W-:Y:S02]  /*efc0*/  MOV R64, 0xefe0 ;  /* 0x0000efe000407802 */ /* 0x000fe40000000f00 */
[----:B------:R-:W-:Y:S05]  /*efd0*/  CALL.REL.NOINC `($__internal_108_$__cuda_sm70_shflsync_down) ;  /* 0x00000aa000007944 */ /* 0x000fea0003c00000 */
[----:B-1----:R-:W-:Y:S01]  /*efe0*/  MOV R236, R66 ;  /* 0x0000004200ec7202 */ /* 0x002fe20000000f00 */
[----:B------:R-:W-:Y:S01]  /*eff0*/  HFMA2.MMA R66, -RZ, RZ, 0, 1.1920928955078125e-07 ;  /* 0x00000002ff427435 */ /* 0x000fe200000001ff */
[----:B------:R-:W-:Y:S02]  /*f000*/  MOV R243, R67 ;  /* 0x0000004300f37202 */ /* 0x000fe40000000f00 */
[----:B------:R-:W-:Y:S02]  /*f010*/  MOV R242, 0x1f ;  /* 0x0000001f00f27802 */ /* 0x000fe40000000f00 */
[----:B------:R-:W-:-:S02]  /*f020*/  MOV R65, 0xffffffff ;  /* 0xffffffff00417802 */ /* 0x000fc40000000f00 */
[----:B------:R-:W-:Y:S02]  /*f030*/  MOV R64, 0xf050 ;  /* 0x0000f05000407802 */ /* 0x000fe40000000f00 */
[----:B------:R-:W-:Y:S05]  /*f040*/  CALL.REL.NOINC `($__internal_108_$__cuda_sm70_shflsync_down) ;  /* 0x00000a3000007944 */ /* 0x000fea0003c00000 */
[----:B-1----:R-:W-:Y:S05]  /*f050*/  BRA `(.L_x_4496) ;  /* 0xffff873000007947 */ /* 0x002fea000383ffff */
.L_x_4399:
[----:B0-----:R-:W-:Y:S01]  /*f060*/  HFMA2.MMA R66, -RZ, RZ, 0, 2.384185791015625e-07 ;  /* 0x00000004ff427435 */ /* 0x001fe200000001ff */
[----:B------:R-:W-:Y:S02]  /*f070*/  MOV R243, R71 ;  /* 0x0000004700f37202 */ /* 0x000fe40000000f00 */
[----:B------:R-:W-:Y:S02]  /*f080*/  MOV R242, 0x1f ;  /* 0x0000001f00f27802 */ /* 0x000fe40000000f00 */
[----:B------:R-:W-:Y:S02]  /*f090*/  MOV R65, 0xffffffff ;  /* 0xffffffff00417802 */ /* 0x000fe40000000f00 */
[----:B------:R-:W-:Y:S02]  /*f0a0*/  MOV R64, 0xf0c0 ;  /* 0x0000f0c000407802 */ /* 0x000fe40000000f00 */
[----:B-1234-:R-:W-:Y:S05]  /*f0b0*/  CALL.REL.NOINC `($__internal_108_$__cuda_sm70_shflsync_down) ;  /* 0x000009c000007944 */ /* 0x01efea0003c00000 */
[----:B-1----:R-:W-:Y:S01]  /*f0c0*/  MOV R69, R66 ;  /* 0x0000004200457202 */ /* 0x002fe20000000f00 */
[----:B------:R-:W-:Y:S05]  /*f0d0*/  BRA `(.L_x_4497) ;  /* 0xffff87c000007947 */ /* 0x000fea000383ffff */
.L_x_4400:
[----:B0-----:R-:W-:Y:S01]  /*f0e0*/  HFMA2.MMA R66, -RZ, RZ, 0, 2.384185791015625e-07 ;  /* 0x00000004ff427435 */ /* 0x001fe200000001ff */
[----:B------:R-:W-:Y:S02]  /*f0f0*/  MOV R243, R241 ;  /* 0x000000f100f37202 */ /* 0x000fe40000000f00 */
[----:B------:R-:W-:-:S02]  /*f100*/  MOV R242, 0x1f ;  /* 0x0000001f00f27802 */ /* 0x000fc40000000f00 */
[----:B------:R-:W-:Y:S02]  /*f110*/  MOV R65, 0xffffffff ;  /* 0xffffffff00417802 */ /* 0x000fe40000000f00 */
[----:B------:R-:W-:Y:S02]  /*f120*/  MOV R64, 0xf140 ;  /* 0x0000f14000407802 */ /* 0x000fe40000000f00 */
[----:B-1234-:R-:W-:Y:S05]  /*f130*/  CALL.REL.NOINC `($__internal_108_$__cuda_sm70_shflsync_down) ;  /* 0x0000094000007944 */ /* 0x01efea0003c00000 */
[----:B-1----:R-:W-:Y:S01]  /*f140*/  MOV R70, R66 ;  /* 0x0000004200467202 */ /* 0x002fe20000000f00 */
[----:B------:R-:W-:Y:S01]  /*f150*/  HFMA2.MMA R66, -RZ, RZ, 0, 2.384185791015625e-07 ;  /* 0x00000004ff427435 */ /* 0x000fe200000001ff */
[----:B------:R-:W-:Y:S02]  /*f160*/  MOV R243, R68 ;  /* 0x0000004400f37202 */ /* 0x000fe40000000f00 */
[----:B------:R-:W-:Y:S02]  /*f170*/  MOV R242, 0x1f ;  /* 0x0000001f00f27802 */ /* 0x000fe40000000f00 */
[----:B------:R-:W-:Y:S02]  /*f180*/  MOV R65, 0xffffffff ;  /* 0xffffffff00417802 */ /* 0x000fe40000000f00 */
[----:B------:R-:W-:-:S02]  /*f190*/  MOV R64, 0xf1b0 ;  /* 0x0000f1b000407802 */ /* 0x000fc40000000f00 */
[----:B------:R-:W-:Y:S05]  /*f1a0*/  CALL.REL.NOINC `($__internal_108_$__cuda_sm70_shflsync_down) ;  /* 0x000008d000007944 */ /* 0x000fea0003c00000 */
[----:B-1----:R-:W-:Y:S01]  /*f1b0*/  MOV R236, R66 ;  /* 0x0000004200ec7202 */ /* 0x002fe20000000f00 */
[----:B------:R-:W-:Y:S01]  /*f1c0*/  HFMA2.MMA R66, -RZ, RZ, 0, 2.384185791015625e-07 ;  /* 0x00000004ff427435 */ /* 0x000fe200000001ff */
[----:B------:R-:W-:-:S02]  /*f1d0*/  MOV R243, R67 ;  /* 0x0000004300f37202 */ /* 0x000fc40000000f00 */
[----:B------:R-:W-:Y:S02]  /*f1e0*/  MOV R242, 0x1f ;  /* 0x0000001f00f27802 */ /* 0x000fe40000000f00 */
[----:B------:R-:W-:Y:S02]  /*f1f0*/  MOV R65, 0xffffffff ;  /* 0xffffffff00417802 */ /* 0x000fe40000000f00 */
[----:B------:R-:W-:Y:S02]  /*f200*/  MOV R64, 0xf220 ;  /* 0x0000f22000407802 */ /* 0x000fe40000000f00 */
[----:B------:R-:W-:Y:S05]  /*f210*/  CALL.REL.NOINC `($__internal_108_$__cuda_sm70_shflsync_down) ;  /* 0x0000086000007944 */ /* 0x000fea0003c00000 */
[----:B-1----:R-:W-:Y:S05]  /*f220*/  BRA `(.L_x_4498) ;  /* 0xffff86b000007947 */ /* 0x002fea000383ffff */
.L_x_4403:
[----:B0-----:R-:W-:Y:S01]  /*f230*/  HFMA2.MMA R66, -RZ, RZ, 0, 4.76837158203125e-07 ;  /* 0x00000008ff427435 */ /* 0x001fe200000001ff */
[----:B------:R-:W-:Y:S02]  /*f240*/  MOV R243, R71 ;  /* 0x0000004700f37202 */ /* 0x000fe40000000f00 */
[----:B------:R-:W-:Y:S02]  /*f250*/  MOV R242, 0x1f ;  /* 0x0000001f00f27802 */ /* 0x000fe40000000f00 */
[----:B------:R-:W-:Y:S02]  /*f260*/  MOV R65, 0xffffffff ;  /* 0xffffffff00417802 */ /* 0x000fe40000000f00 */
[----:B------:R-:W-:-:S02]  /*f270*/  MOV R64, 0xf290 ;  /* 0x0000f29000407802 */ /* 0x000fc40000000f00 */
[----:B-1234-:R-:W-:Y:S05]  /*f280*/  CALL.REL.NOINC `($__internal_108_$__cuda_sm70_shflsync_down) ;  /* 0x000007f000007944 */ /* 0x01efea0003c00000 */
[----:B-1----:R-:W-:Y:S01]  /*f290*/  MOV R69, R66 ;  /* 0x0000004200457202 */ /* 0x002fe20000000f00 */
[----:B------:R-:W-:Y:S01]  /*f2a0*/  HFMA2.MMA R66, -RZ, RZ, 0, 4.76837158203125e-07 ;  /* 0x00000008ff427435 */ /* 0x000fe200000001ff */
[----:B------:R-:W-:-:S02]  /*f2b0*/  MOV R243, R241 ;  /* 0x000000f100f37202 */ /* 0x000fc40000000f00 */
[----:B------:R-:W-:Y:S02]  /*f2c0*/  MOV R242, 0x1f ;  /* 0x0000001f00f27802 */ /* 0x000fe40000000f00 */
[----:B------:R-:W-:Y:S02]  /*f2d0*/  MOV R65, 0xffffffff ;  /* 0xffffffff00417802 */ /* 0x000fe40000000f00 */
[----:B------:R-:W-:Y:S02]  /*f2e0*/  MOV R64, 0xf300 ;  /* 0x0000f30000407802 */ /* 0x000fe40000000f00 */
[----:B------:R-:W-:Y:S05]  /*f2f0*/  CALL.REL.NOINC `($__internal_108_$__cuda_sm70_shflsync_down) ;  /* 0x0000078000007944 */ /* 0x000fea0003c00000 */
[----:B-1----:R-:W-:Y:S01]  /*f300*/  MOV R70, R66 ;  /* 0x0000004200467202 */ /* 0x002fe20000000f00 */
[----:B------:R-:W-:Y:S01]  /*f310*/  HFMA2.MMA R66, -RZ, RZ, 0, 4.76837158203125e-07 ;  /* 0x00000008ff427435 */ /* 0x000fe200000001ff */
[----:B------:R-:W-:Y:S02]  /*f320*/  MOV R243, R68 ;  /* 0x0000004400f37202 */ /* 0x000fe40000000f00 */
[----:B------:R-:W-:Y:S02]  /*f330*/  MOV R242, 0x1f ;  /* 0x0000001f00f27802 */ /* 0x000fe40000000f00 */
[----:B------:R-:W-:-:S02]  /*f340*/  MOV R65, 0xffffffff ;  /* 0xffffffff00417802 */ /* 0x000fc40000000f00 */
[----:B------:R-:W-:Y:S02]  /*f350*/  MOV R64, 0xf370 ;  /* 0x0000f37000407802 */ /* 0x000fe40000000f00 */
[----:B------:R-:W-:Y:S05]  /*f360*/  CALL.REL.NOINC `($__internal_108_$__cuda_sm70_shflsync_down) ;  /* 0x0000071000007944 */ /* 0x000fea0003c00000 */
[----:B-1----:R-:W-:Y:S01]  /*f370*/  MOV R236, R66 ;  /* 0x0000004200ec7202 */ /* 0x002fe20000000f00 */
[----:B------:R-:W-:Y:S01]  /*f380*/  HFMA2.MMA R66, -RZ, RZ, 0, 4.76837158203125e-07 ;  /* 0x00000008ff427435 */ /* 0x000fe200000001ff */
[----:B------:R-:W-:Y:S02]  /*f390*/  MOV R243, R67 ;  /* 0x0000004300f37202 */ /* 0x000fe40000000f00 */
[----:B------:R-:W-:Y:S02]  /*f3a0*/  MOV R242, 0x1f ;  /* 0x0000001f00f27802 */ /* 0x000fe40000000f00 */
[----:B------:R-:W-:Y:S02]  /*f3b0*/  MOV R65, 0xffffffff ;  /* 0xffffffff00417802 */ /* 0x000fe40000000f00 */
[----:B------:R-:W-:Y:S02]  /*f3c0*/  MOV R64, 0xf3e0 ;  /* 0x0000f3e000407802 */ /* 0x000fe40000000f00 */
[----:B------:R-:W-:Y:S05]  /*f3d0*/  CALL.REL.NOINC `($__internal_108_$__cuda_sm70_shflsync_down) ;  /* 0x000006a000007944 */ /* 0x000fea0003c00000 */
[----:B-1----:R-:W-:Y:S05]  /*f3e0*/  BRA `(.L_x_4499) ;  /* 0xffff863000007947 */ /* 0x002fea000383ffff */
.L_x_4406:
[----:B0-----:R-:W-:Y:S01]  /*f3f0*/  HFMA2.MMA R66, -RZ, RZ, 0, 9.5367431640625e-07 ;  /* 0x00000010ff427435 */ /* 0x001fe200000001ff */
[----:B------:R-:W-:Y:S02]  /*f400*/  MOV R243, R71 ;  /* 0x0000004700f37202 */ /* 0x000fe40000000f00 */
[----:B------:R-:W-:-:S02]  /*f410*/  MOV R242, 0x1f ;  /* 0x0000001f00f27802 */ /* 0x000fc40000000f00 */
[----:B------:R-:W-:Y:S02]  /*f420*/  MOV R65, 0xffffffff ;  /* 0xffffffff00417802 */ /* 0x000fe40000000f00 */
[----:B------:R-:W-:Y:S02]  /*f430*/  MOV R64, 0xf450 ;  /* 0x0000f45000407802 */ /* 0x000fe40000000f00 */
[----:B-1234-:R-:W-:Y:S05]  /*f440*/  CALL.REL.NOINC `($__internal_108_$__cuda_sm70_shflsync_down) ;  /* 0x0000063000007944 */ /* 0x01efea0003c00000 */
[----:B-1----:R-:W-:Y:S01]  /*f450*/  MOV R69, R66 ;  /* 0x0000004200457202 */ /* 0x002fe20000000f00 */
[----:B------:R-:W-:Y:S05]  /*f460*/  BRA `(.L_x_4500) ;  /* 0xffff86c000007947 */ /* 0x000fea000383ffff */
.L_x_4407:
[----:B0-----:R-:W-:Y:S01]  /*f470*/  HFMA2.MMA R66, -RZ, RZ, 0, 9.5367431640625e-07 ;  /* 0x00000010ff427435 */ /* 0x001fe200000001ff */
[----:B------:R-:W-:Y:S02]  /*f480*/  MOV R243, R241 ;  /* 0x000000f100f37202 */ /* 0x000fe40000000f00 */
[----:B------:R-:W-:Y:S02]  /*f490*/  MOV R242, 0x1f ;  /* 0x0000001f00f27802 */ /* 0x000fe40000000f00 */
[----:B------:R-:W-:Y:S02]  /*f4a0*/  MOV R65, 0xffffffff ;  /* 0xffffffff00417802 */ /* 0x000fe40000000f00 */
[----:B------:R-:W-:-:S02]  /*f4b0*/  MOV R64, 0xf4d0 ;  /* 0x0000f4d000407802 */ /* 0x000fc40000000f00 */
[----:B-1234-:R-:W-:Y:S05]  /*f4c0*/  CALL.REL.NOINC `($__internal_108_$__cuda_sm70_shflsync_down) ;  /* 0x000005b000007944 */ /* 0x01efea0003c00000 */
[----:B-1----:R-:W-:Y:S01]  /*f4d0*/  MOV R70, R66 ;  /* 0x0000004200467202 */ /* 0x002fe20000000f00 */
[----:B------:R-:W-:Y:S01]  /*f4e0*/  HFMA2.MMA R66, -RZ, RZ, 0, 9.5367431640625e-07 ;  /* 0x00000010ff427435 */ /* 0x000fe200000001ff */
[----:B------:R-:W-:-:S02]  /*f4f0*/  MOV R243, R68 ;  /* 0x0000004400f37202 */ /* 0x000fc40000000f00 */
[----:B------:R-:W-:Y:S02]  /*f500*/  MOV R242, 0x1f ;  /* 0x0000001f00f27802 */ /* 0x000fe40000000f00 */
[----:B------:R-:W-:Y:S02]  /*f510*/  MOV R65, 0xffffffff ;  /* 0xffffffff00417802 */ /* 0x000fe40000000f00 */
[----:B------:R-:W-:Y:S02]  /*f520*/  MOV R64, 0xf540 ;  /* 0x0000f54000407802 */ /* 0x000fe40000000f00 */
[----:B------:R-:W-:Y:S05]  /*f530*/  CALL.REL.NOINC `($__internal_108_$__cuda_sm70_shflsync_down) ;  /* 0x0000054000007944 */ /* 0x000fea0003c00000 */
[----:B-1----:R-:W-:Y:S01]  /*f540*/  MOV R236, R66 ;  /* 0x0000004200ec7202 */ /* 0x002fe20000000f00 */
[----:B------:R-:W-:Y:S01]  /*f550*/  HFMA2.MMA R66, -RZ, RZ, 0, 9.5367431640625e-07 ;  /* 0x00000010ff427435 */ /* 0x000fe200000001ff */
[----:B------:R-:W-:Y:S02]  /*f560*/  MOV R243, R67 ;  /* 0x0000004300f37202 */ /* 0x000fe40000000f00 */
[----:B------:R-:W-:Y:S02]  /*f570*/  MOV R242, 0x1f ;  /* 0x0000001f00f27802 */ /* 0x000fe40000000f00 */
[----:B------:R-:W-:-:S02]  /*f580*/  MOV R65, 0xffffffff ;  /* 0xffffffff00417802 */ /* 0x000fc40000000f00 */
[----:B------:R-:W-:Y:S02]  /*f590*/  MOV R64, 0xf5b0 ;  /* 0x0000f5b000407802 */ /* 0x000fe40000000f00 */
[----:B------:R-:W-:Y:S05]  /*f5a0*/  CALL.REL.NOINC `($__internal_108_$__cuda_sm70_shflsync_down) ;  /* 0x000004d000007944 */ /* 0x000fea0003c00000 */
[----:B-1----:R-:W-:Y:S05]  /*f5b0*/  BRA `(.L_x_4501) ;  /* 0xffff85b000007947 */ /* 0x002fea000383ffff */
.L_x_4410:
[----:B0-----:R-:W-:Y:S01]  /*f5c0*/  HFMA2.MMA R66, -RZ, RZ, 0, 0 ;  /* 0x00000000ff427435 */ /* 0x001fe200000001ff */
[----:B------:R-:W-:Y:S02]  /*f5d0*/  MOV R65, R71 ;  /* 0x0000004700417202 */ /* 0x000fe40000000f00 */
[----:B------:R-:W-:-:S03]  /*f5e0*/  MOV R64, 0xf600 ;  /* 0x0000f60000407802 */ /* 0x000fc60000000f00 */
[----:B-1234-:R-:W-:Y:S05]  /*f5f0*/  CALL.REL.NOINC `($__internal_109_$__cuda_sm70_shflsync_idx_p) ;  /* 0x000004c000007944 */ /* 0x01efea0003c00000 */
        /* <DEDUP_REMOVED lines=16> */
[----:B------:R-:W-:Y:S01]  /*f700*/  HFMA2.MMA R66, -RZ, RZ, 0, 5.9604644775390625e-08 ;  /* 0x00000001ff427435 */ /* 0x000fe200000001ff */
[----:B------:R-:W-:Y:S02]  /*f710*/  MOV R243, R71 ;  /* 0x0000004700f37202 */ /* 0x000fe40000000f00 */
[----:B------:R-:W-:Y:S02]  /*f720*/  MOV R242, 0x1f ;  /* 0x0000001f00f27802 */ /* 0x000fe40000000f00 */
[----:B------:R-:W-:Y:S02]  /*f730*/  MOV R65, 0xffffffff ;  /* 0xffffffff00417802 */ /* 0x000fe40000000f00 */
[----:B------:R-:W-:Y:S02]  /*f740*/  MOV R64, 0xf760 ;  /* 0x0000f76000407802 */ /* 0x000fe40000000f00 */
[----:B0-----:R-:W-:Y:S05]  /*f750*/  CALL.REL.NOINC `($__internal_108_$__cuda_sm70_shflsync_down) ;  /* 0x0000032000007944 */ /* 0x001fea0003c00000 */
[----:B-1----:R-:W-:Y:S01]  /*f760*/  MOV R71, R66 ;  /* 0x0000004200477202 */ /* 0x002fe20000000f00 */
[----:B------:R-:W-:Y:S01]  /*f770*/  HFMA2.MMA R66, -RZ, RZ, 0, 5.9604644775390625e-08 ;  /* 0x00000001ff427435 */ /* 0x000fe200000001ff */
[----:B------:R-:W-:-:S02]  /*f780*/  MOV R243, R241 ;  /* 0x000000f100f37202 */ /* 0x000fc40000000f00 */
[----:B------:R-:W-:Y:S02]  /*f790*/  MOV R242, 0x1f ;  /* 0x0000001f00f27802 */ /* 0x000fe40000000f00 */
[----:B------:R-:W-:Y:S02]  /*f7a0*/  MOV R65, 0xffffffff ;  /* 0xffffffff00417802 */ /* 0x000fe40000000f00 */
[----:B------:R-:W-:Y:S02]  /*f7b0*/  MOV R64, 0xf7d0 ;  /* 0x0000f7d000407802 */ /* 0x000fe40000000f00 */
[----:B------:R-:W-:Y:S05]  /*f7c0*/  CALL.REL.NOINC `($__internal_108_$__cuda_sm70_shflsync_down) ;  /* 0x000002b000007944 */ /* 0x000fea0003c00000 */
        /* <DEDUP_REMOVED lines=14> */
[----:B------:R-:W-:Y:S01]  /*f8b0*/  FMUL.FTZ R64, R62, R240 ;  /* 0x000000f03e407220 */ /* 0x000fe20000410000 */
[----:B------:R-:W-:Y:S01]  /*f8c0*/  MOV R65, R60 ;  /* 0x0000003c00417202 */ /* 0x000fe20000000f00 */
[----:B------:R-:W-:Y:S01]  /*f8d0*/  FMUL.FTZ R244, R63, R240 ;  /* 0x000000f03ff47220 */ /* 0x000fe20000410000 */
[----:B-1----:R-:W-:Y:S01]  /*f8e0*/  MOV R243, R66 ;  /* 0x0000004200f37202 */ /* 0x002fe20000000f00 */
[C---:B------:R-:W-:Y:S01]  /*f8f0*/  FMUL.FTZ R245, R60.reuse, R69 ;  /* 0x000000453cf57220 */ /* 0x040fe20000410000 */
[----:B------:R-:W-:Y:S01]  /*f900*/  HFMA2.MMA R66, -RZ, RZ, 0, 0 ;  /* 0x00000000ff427435 */ /* 0x000fe200000001ff */
[----:B------:R-:W-:-:S02]  /*f910*/  FMUL.FTZ R67, R60, R240 ;  /* 0x000000f03c437220 */ /* 0x000fc40000410000 */
[----:B------:R-:W-:Y:S02]  /*f920*/  FMUL.FTZ R60, R61, R240 ;  /* 0x000000f03d3c7220 */ /* 0x000fe40000410000 */
[-C--:B------:R-:W-:Y:S01]  /*f930*/  FFMA.FTZ R240, R63, R69.reuse, R64 ;  /* 0x000000453ff07223 */ /* 0x080fe20000010040 */
[----:B------:R-:W-:Y:S01]  /*f940*/  MOV R64, 0xf970 ;  /* 0x0000f97000407802 */ /* 0x000fe20000000f00 */
[----:B------:R-:W-:Y:S02]  /*f950*/  FFMA.FTZ R244, R62, R69, -R244 ;  /* 0x000000453ef47223 */ /* 0x000fe400000108f4 */
[----:B------:R-:W-:Y:S05]  /*f960*/  CALL.REL.NOINC `($__internal_109_$__cuda_sm70_shflsync_idx_p) ;  /* 0x0000015000007944 */ /* 0x000fea0003c00000 */
        /* <DEDUP_REMOVED lines=16> */
[----:B0-----:R-:W-:Y:S05]  /*fa70*/  BRA `(.L_x_4502) ;  /* 0xffff831000007947 */ /* 0x001fea000383ffff */
        .weak           $__internal_108_$__cuda_sm70_shflsync_down
        .type           $__internal_108_$__cuda_sm70_shflsync_down,@function
        .size           $__internal_108_$__cuda_sm70_shflsync_down,($__internal_109_$__cuda_sm70_shflsync_idx_p - $__internal_108_$__cuda_sm70_shflsync_down)
$__internal_108_$__cuda_sm70_shflsync_down:
[----:B------:R-:W-:Y:S04]  /*fa80*/  WARPSYNC R65 ;  /* 0x0000004100007348 */ /* 0x000fe80003800000 */
[----:B------:R0:W1:Y:S02]  /*fa90*/  SHFL.DOWN PT, R66, R243, R66, R242 ;  /* 0x08000042f3427389 */ /* 0x00006400000e00f2 */
[----:B0-----:R-:W-:-:S06]  /*faa0*/  HFMA2.MMA R65, -RZ, RZ, 0, 0 ;  /* 0x00000000ff417435 */ /* 0x001fcc00000001ff */
[----:B------:R-:W-:Y:S05]  /*fab0*/  RET.REL.NODEC R64 `(_Z25selective_scan_bwd_kernelI32Selective_Scan_bwd_kernel_traitsILi64ELi16ELb0ELb0ELb1ELb0ELb0EN3c108BFloat16ENS1_7complexIfEEEEv12SSMParamsBwd) ;  /* 0xffff054040007950 */ /* 0x000fea0003c3ffff */
        .weak           $__internal_109_$__cuda_sm70_shflsync_idx_p
        .type           $__internal_109_$__cuda_sm70_shflsync_idx_p,@function
        .size           $__internal_109_$__cuda_sm70_shflsync_idx_p,($__internal_110_$__cuda_sm70_shflsync_up - $__internal_109_$__cuda_sm70_shflsync_idx_p)
$__internal_109_$__cuda_sm70_shflsync_idx_p:
[----:B------:R-:W-:Y:S01]  /*fac0*/  HFMA2.MMA R0, -RZ, RZ, 0, 1.847743988037109375e-06 ;  /* 0x0000001fff007435 */ /* 0x000fe200000001ff */
[----:B------:R-:W-:-:S04]  /*fad0*/  MOV R97, 0xffffffff ;  /* 0xffffffff00617802 */ /* 0x000fc80000000f00 */
[----:B------:R-:W-:Y:S04]  /*fae0*/  WARPSYNC R97 ;  /* 0x0000006100007348 */ /* 0x000fe80003800000 */
[----:B------:R0:W1:Y:S04]  /*faf0*/  SHFL.IDX PT, R66, R65, R66, R0 ;  /* 0x0000004241427389 */ /* 0x00006800000e0000 */
[----:B0-----:R-:W0:Y:S01]  /*fb00*/  S2R R97, SR_LANEID ;  /* 0x0000000000617919 */ /* 0x001e220000000000 */
[----:B------:R-:W-:Y:S02]  /*fb10*/  MOV R65, 0x0 ;  /* 0x0000000000417802 */ /* 0x000fe40000000f00 */
[----:B------:R-:W-:-:S02]  /*fb20*/  LOP3.LUT R0, R98, 0x1f, RZ, 0xc0, !PT ;  /* 0x0000001f62007812 */ /* 0x000fc400078ec0ff */
[----:B------:R-:W-:Y:S05]  /*fb30*/  RET.REL.NODEC R64 `(_Z25selective_scan_bwd_kernelI32Selective_Scan_bwd_kernel_traitsILi64ELi16ELb0ELb0ELb1ELb0ELb0EN3c108BFloat16ENS1_7complexIfEEEEv12SSMParamsBwd) ;  /* 0xffff04c040007950 */ /* 0x000fea0003c3ffff */
        .weak           $__internal_110_$__cuda_sm70_shflsync_up
        .type           $__internal_110_$__cuda_sm70_shflsync_up,@function
        .size           $__internal_110_$__cuda_sm70_shflsync_up,(.L_x_14542 - $__internal_110_$__cuda_sm70_shflsync_up)
$__internal_110_$__cuda_sm70_shflsync_up:
[----:B------:R-:W-:Y:S01]  /*fb40*/  HFMA2.MMA R65, -RZ, RZ, 0, 0 ;  /* 0x00000000ff417435 */ /* 0x000fe200000001ff */
[----:B------:R-:W-:Y:S04]  /*fb50*/  WARPSYNC R69 ;  /* 0x0000004500007348 */ /* 0x000fe80003800000 */
[----:B------:R0:W1:Y:S01]  /*fb60*/  SHFL.UP PT, R69, R212, R209, R210 ;  /* 0x040000d1d4457389 */ /* 0x00006200000e00d2 */
[----:B------:R-:W-:Y:S05]  /*fb70*/  RET.REL.NODEC R64 `(_Z25selective_scan_bwd_kernelI32Selective_Scan_bwd_kernel_traitsILi64ELi16ELb0ELb0ELb1ELb0ELb0EN3c108BFloat16ENS1_7complexIfEEEEv12SSMParamsBwd) ;  /* 0xffff048040007950 */ /* 0x000fea0003c3ffff */
.L_x_4503:
        /* <DEDUP_REMOVED lines=16> */
.L_x_14542:


//--------------------- .text._Z25selective_scan_bwd_kernelI32Selective_Scan_bwd_kernel_traitsILi64ELi16ELb0ELb0ELb1ELb0ELb1EN3c108BFloat16ENS1_7complexIfEEEEv12SSMParamsBwd --------------------------
	.section	.text._Z25selective_scan_bwd_kernelI32Selective_Scan_bwd_kernel_traitsILi64ELi16ELb0ELb0ELb1ELb0ELb1EN3c108BFloat16ENS1_7complexIfEEEEv12SSMParamsBwd,"ax",@progbits
	.sectioninfo	@"SHI_REGISTERS=255"
	.align	128
        .global         _Z25selective_scan_bwd_kernelI32Selective_Scan_bwd_kernel_traitsILi64ELi16ELb0ELb0ELb1ELb0ELb1EN3c108BFloat16ENS1_7complexIfEEEEv12SSMParamsBwd
        .type           _Z25selective_scan_bwd_kernelI32Selective_Scan_bwd_kernel_traitsILi64ELi16ELb0ELb0ELb1ELb0ELb1EN3c108BFloat16ENS1_7complexIfEEEEv12SSMParamsBwd,@function
        .size           _Z25selective_scan_bwd_kernelI32Selective_Scan_bwd_kernel_traitsILi64ELi16ELb0ELb0ELb1ELb0ELb1EN3c108BFloat16ENS1_7complexIfEEEEv12SSMParamsBwd,(.L_x_14545 - _Z25selective_scan_bwd_kernelI32Selective_Scan_bwd_kernel_traitsILi64ELi16ELb0ELb0ELb1ELb0ELb1EN3c108BFloat16ENS1_7complexIfEEEEv12SSMParamsBwd)
        .other          _Z25selective_scan_bwd_kernelI32Selective_Scan_bwd_kernel_traitsILi64ELi16ELb0ELb0ELb1ELb0ELb1EN3c108BFloat16ENS1_7complexIfEEEEv12SSMParamsBwd,@"STO_CUDA_ENTRY STV_DEFAULT"
_Z25selective_scan_bwd_kernelI32Selective_Scan_bwd_kernel_traitsILi64ELi16ELb0ELb0ELb1ELb0ELb1EN3c108BFloat16ENS1_7complexIfEEEEv12SSMParamsBwd:
.text._Z25selective_scan_bwd_kernelI32Selective_Scan_bwd_kernel_traitsILi64ELi16ELb0ELb0ELb1ELb0ELb1EN3c108BFloat16ENS1_7complexIfEEEEv12SSMParamsBwd:
        /* <DEDUP_REMOVED lines=167> */
.L_x_4616:
        /* <DEDUP_REMOVED lines=136> */
[----:B------:R-:W-:Y:S01]  /*12f0*/  ISETP.GE.AND P3, PT, R10, R99, PT ;  /* 0x000000630a00720c */ /* 0x000fe20003f66270 */
[----:B---3--:R-:W-:Y:S04]  /*1300*/  STS.U16 [R252], R5 ;  /* 0x00000005fc007388 */ /* 0x008fe80000000400 */
[----:B----4-:R1:W-:Y:S02]  /*1310*/  STS.U16 [R251+0x40], R4 ;  /* 0x00004004fb007388 */ /* 0x0103e40000000400 */
[----:B-1----:R-:W-:-:S02]  /*1320*/  LEA R4, R97, R80, 0x4 ;  /* 0x0000005061047211 */ /* 0x002fc400078e20ff */
[----:B-----5:R-:W-:Y:S04]  /*1330*/  STS.U16 [R250+0x80], R7 ;  /* 0x00008007fa007388 */ /* 0x020fe80000000400 */
[----:B--2---:R1:W-:Y:S04]  /*1340*/  STS.U16 [R249+0xc0], R34 ;  /* 0x0000c022f9007388 */ /* 0x0043e80000000400 */
[----:B------:R-:W-:Y:S01]  /*1350*/  STS.U16 [R248+0x100], R9 ;  /* 0x00010009f8007388 */ /* 0x000fe20000000400 */
[----:B------:R-:W-:-:S03]  /*1360*/  LEA.HI.SX32 R93, R4, R4, 0x1b ;  /* 0x00000004045d7211 */ /* 0x000fc600078fdaff */
[----:B------:R2:W-:Y:S04]  /*1370*/  STS.U16 [R237+0x140], R36 ;  /* 0x00014024ed007388 */ /* 0x0005e80000000400 */
[----:B------:R-:W-:Y:S04]  /*1380*/  STS.U16 [R236+0x180], R11 ;  /* 0x0001800bec007388 */ /* 0x000fe80000000400 */
[----:B------:R3:W-:Y:S04]  /*1390*/  STS.U16 [R235+0x1c0], R38 ;  /* 0x0001c026eb007388 */ /* 0x0007e80000000400 */
[----:B------:R-:W-:Y:S01]  /*13a0*/  STS.U16 [R234+0x200], R13 ;  /* 0x0002000dea007388 */ /* 0x000fe20000000400 */
[----:B------:R-:W-:-:S03]  /*13b0*/  SHF.L.U32 R93, R93, 0x1, RZ ;  /* 0x000000015d5d7819 */ /* 0x000fc600000006ff */
        /* <DEDUP_REMOVED lines=25> */
[----:B------:R-:W-:Y:S01]  /*1550*/  BAR.SYNC.DEFER_BLOCKING 0x0 ;  /* 0x0000000000007b1d */ /* 0x000fe20000010000 */
[----:B-1----:R-:W-:Y:S02]  /*1560*/  PRMT R34, RZ, 0x7610, R34 ;  /* 0x00007610ff227816 */ /* 0x002fe40000000022 */
[----:B------:R-:W-:Y:S02]  /*1570*/  PRMT R7, RZ, 0x7610, R7 ;  /* 0x00007610ff077816 */ /* 0x000fe40000000007 */
[----:B--2---:R-:W-:Y:S02]  /*1580*/  PRMT R36, RZ, 0x7610, R36 ;  /* 0x00007610ff247816 */ /* 0x004fe40000000024 */
[----:B------:R-:W-:Y:S02]  /*1590*/  PRMT R9, RZ, 0x7610, R9 ;  /* 0x00007610ff097816 */ /* 0x000fe40000000009 */
[----:B---3--:R-:W-:Y:S02]  /*15a0*/  PRMT R38, RZ, 0x7610, R38 ;  /* 0x00007610ff267816 */ /* 0x008fe40000000026 */
[----:B------:R-:W-:-:S02]  /*15b0*/  PRMT R11, RZ, 0x7610, R11 ;  /* 0x00007610ff0b7816 */ /* 0x000fc4000000000b */
[----:B----4-:R-:W-:Y:S02]  /*15c0*/  PRMT R40, RZ, 0x7610, R40 ;  /* 0x00007610ff287816 */ /* 0x010fe40000000028 */
[----:B------:R-:W-:Y:S01]  /*15d0*/  PRMT R13, RZ, 0x7610, R13 ;  /* 0x00007610ff0d7816 */ /* 0x000fe2000000000d */
[----:B------:R1:W2:Y:S01]  /*15e0*/  @!P2 LDG.E.U16 R5, [R2.64] ;  /* 0x000000200205a981 */ /* 0x0002a2000c1e1500 */
[----:B------:R-:W-:-:S03]  /*15f0*/  ISETP.GE.AND P2, PT, R12, R99, PT ;  /* 0x000000630c00720c */ /* 0x000fc60003f46270 */
[----:B------:R1:W3:Y:S01]  /*1600*/  @!P1 LDG.E.U16 R34, [R2.64+0x40] ;  /* 0x0000402002229981 */ /* 0x0002e2000c1e1500 */
[----:B------:R-:W-:-:S03]  /*1610*/  ISETP.GE.AND P1, PT, R14, R99, PT ;  /* 0x000000630e00720c */ /* 0x000fc60003f26270 */
[----:B------:R1:W4:Y:S01]  /*1620*/  @!P0 LDG.E.U16 R7, [R2.64+0x80] ;  /* 0x0000802002078981 */ /* 0x000322000c1e1500 */
        /* <DEDUP_REMOVED lines=12> */
[----:B------:R-:W-:Y:S02]  /*16f0*/  ISETP.GE.AND P1, PT, R28, R99, PT ;  /* 0x000000631c00720c */ /* 0x000fe40003f26270 */
[----:B-----5:R-:W-:Y:S02]  /*1700*/  PRMT R42, RZ, 0x7610, R42 ;  /* 0x00007610ff2a7816 */ /* 0x020fe4000000002a */
[----:B------:R-:W-:Y:S02]  /*1710*/  PRMT R4, RZ, 0x7610, R4 ;  /* 0x00007610ff047816 */ /* 0x000fe40000000004 */
[----:B0-----:R-:W-:Y:S02]  /*1720*/  PRMT R44, RZ, 0x7610, R44 ;  /* 0x00007610ff2c7816 */ /* 0x001fe4000000002c */
        /* <DEDUP_REMOVED lines=14> */
[----:B-1----:R-:W-:Y:S02]  /*1810*/  LEA R2, P0, R96, UR20, 0x1 ;  /* 0x0000001460027c11 */ /* 0x002fe4000f8008ff */
[-C--:B------:R-:W-:Y:S02]  /*1820*/  ISETP.GE.AND P4, PT, R0, R99.reuse, PT ;  /* 0x000000630000720c */ /* 0x080fe40003f86270 */
[----:B------:R-:W-:Y:S02]  /*1830*/  LEA.HI.X R3, R96, UR21, R138, 0x1, P0 ;  /* 0x0000001560037c11 */ /* 0x000fe400080f0c8a */
        /* <DEDUP_REMOVED lines=14> */
[----:B--2---:R-:W-:Y:S04]  /*1920*/  STS.U16 [R252], R5 ;  /* 0x00000005fc007388 */ /* 0x004fe80000000400 */
[----:B---3--:R-:W-:Y:S04]  /*1930*/  STS.U16 [R251+0x40], R34 ;  /* 0x00004022fb007388 */ /* 0x008fe80000000400 */
[----:B----4-:R-:W-:Y:S04]  /*1940*/  STS.U16 [R250+0x80], R7 ;  /* 0x00008007fa007388 */ /* 0x010fe80000000400 */
[----:B------:R-:W-:Y:S04]  /*1950*/  STS.U16 [R249+0xc0], R36 ;  /* 0x0000c024f9007388 */ /* 0x000fe80000000400 */
[----:B------:R-:W-:Y:S04]  /*1960*/  STS.U16 [R248+0x100], R9 ;  /* 0x00010009f8007388 */ /* 0x000fe80000000400 */
[----:B------:R0:W-:Y:S04]  /*1970*/  STS.U16 [R237+0x140], R38 ;  /* 0x00014026ed007388 */ /* 0x0001e80000000400 */
[----:B------:R-:W-:Y:S04]  /*1980*/  STS.U16 [R236+0x180], R11 ;  /* 0x0001800bec007388 */ /* 0x000fe80000000400 */
[----:B------:R1:W-:Y:S04]  /*1990*/  STS.U16 [R235+0x1c0], R40 ;  /* 0x0001c028eb007388 */ /* 0x0003e80000000400 */
[----:B------:R-:W-:Y:S04]  /*19a0*/  STS.U16 [R234+0x200], R13 ;  /* 0x0002000dea007388 */ /* 0x000fe80000000400 */
[----:B-----5:R2:W-:Y:S04]  /*19b0*/  STS.U16 [R233+0x240], R42 ;  /* 0x0002402ae9007388 */ /* 0x0205e80000000400 */
        /* <DEDUP_REMOVED lines=25> */
[----:B-1----:R-:W-:Y:S02]  /*1b50*/  PRMT R40, RZ, 0x7610, R40 ;  /* 0x00007610ff287816 */ /* 0x002fe40000000028 */
[----:B--2---:R-:W-:Y:S02]  /*1b60*/  PRMT R42, RZ, 0x7610, R42 ;  /* 0x00007610ff2a7816 */ /* 0x004fe4000000002a */
[----:B---3--:R-:W-:Y:S01]  /*1b70*/  PRMT R46, RZ, 0x7610, R46 ;  /* 0x00007610ff2e7816 */ /* 0x008fe2000000002e */
[----:B------:R0:W2:Y:S01]  /*1b80*/  @!P2 LDG.E.U16 R39, [R2.64] ;  /* 0x000000200227a981 */ /* 0x0000a2000c1e1500 */
[----:B------:R-:W-:-:S03]  /*1b90*/  ISETP.GE.AND P2, PT, R12, R99, PT ;  /* 0x000000630c00720c */ /* 0x000fc60003f46270 */
[----:B------:R0:W3:Y:S01]  /*1ba0*/  @!P1 LDG.E.U16 R38, [R2.64+0x40] ;  /* 0x0000402002269981 */ /* 0x0000e2000c1e1500 */
        /* <DEDUP_REMOVED lines=15> */
[----:B----4-:R-:W-:Y:S01]  /*1ca0*/  PRMT R48, RZ, 0x7610, R48 ;  /* 0x00007610ff307816 */ /* 0x010fe20000000030 */
[----:B------:R0:W4:Y:S04]  /*1cb0*/  @!P0 LDG.E.U16 R50, [R2.64+0x240] ;  /* 0x0002402002328981 */ /* 0x000128000c1e1500 */
[----:B------:R0:W4:Y:S04]  /*1cc0*/  @!P6 LDG.E.U16 R52, [R2.64+0x2c0] ;  /* 0x0002c0200234e981 */ /* 0x000128000c1e1500 */
[----:B------:R0:W4:Y:S04]  /*1cd0*/  @!P4 LDG.E.U16 R48, [R2.64+0x280] ;  /* 0x000280200230c981 */ /* 0x000128000c1e1500 */
[----:B------:R0:W4:Y:S04]  /*1ce0*/  @!P5 LDG.E.U16 R51, [R2.64+0x300] ;  /* 0x000300200233d981 */ /* 0x000128000c1e1500 */
[----:B------:R0:W4:Y:S04]  /*1cf0*/  @!P3 LDG.E.U16 R54, [R2.64+0x340] ;  /* 0x000340200236b981 */ /* 0x000128000c1e1500 */
[----:B------:R0:W4:Y:S04]  /*1d00*/  @!P2 LDG.E.U16 R53, [R2.64+0x380] ;  /* 0x000380200235a981 */ /* 0x000128000c1e1500 */
[----:B------:R0:W4:Y:S01]  /*1d10*/  @!P1 LDG.E.U16 R56, [R2.64+0x3c0] ;  /* 0x0003c02002389981 */ /* 0x000122000c1e1500 */
        /* <DEDUP_REMOVED lines=45> */
[----:B------:R-:W-:Y:S01]  /*1ff0*/  LEA.HI.X R3, R96, c[0x0][0x25c], R138, 0x1, P2 ;  /* 0x0000970060037a11 */ /* 0x000fe200010f0c8a */
[----:B------:R-:W-:Y:S01]  /*2000*/  ULDC.64 UR8, c[0x0][0x2e8] ;  /* 0x0000ba0000087ab9 */ /* 0x000fe20000000a00 */
[----:B------:R-:W-:-:S04]  /*2010*/  LEA R2, P4, R57, R2, 0x1 ;  /* 0x0000000239027211 */ /* 0x000fc800078808ff */
[----:B------:R-:W-:Y:S02]  /*2020*/  LEA.HI.X R3, R57, R3, R64, 0x1, P4 ;  /* 0x0000000339037211 */ /* 0x000fe400020f0c40 */
[----:B------:R-:W-:-:S04]  /*2030*/  LEA R34, P1, R96, c[0x0][0x268], 0x1 ;  /* 0x00009a0060227a11 */ /* 0x000fc800078208ff */
[----:B------:R-:W-:Y:S02]  /*2040*/  LEA.HI.X R5, R96, c[0x0][0x26c], R138, 0x1, P1 ;  /* 0x00009b0060057a11 */ /* 0x000fe400008f0c8a */
[C---:B------:R-:W-:Y:S01]  /*2050*/  @!P0 LEA R44, P1, R45.reuse, c[0x0][0x268], 0x1 ;  /* 0x00009a002d2c8a11 */ /* 0x040fe200078208ff */
[----:B------:R-:W-:Y:S01]  /*2060*/  UIADD3.X UR34, UR27, UR38, UR35, UP0, !UPT ;  /* 0x000000261b227290 */ /* 0x000fe200087fe423 */
[----:B------:R-:W-:Y:S02]  /*2070*/  MOV R35, UR37 ;  /* 0x0000002500237c02 */ /* 0x000fe40008000f00 */
[----:B------:R-:W-:Y:S02]  /*2080*/  @!P0 LEA.HI.X R45, R45, c[0x0][0x26c], R60, 0x1, P1 ;  /* 0x00009b002d2d8a11 */ /* 0x000fe400008f0c3c */
[----:B------:R-:W-:Y:S02]  /*2090*/  ISETP.GE.AND P1, PT, R32, R99, PT ;  /* 0x000000632000720c */ /* 0x000fe40003f26270 */
[----:B------:R-:W-:-:S02]  /*20a0*/  LEA R34, P2, R35, R34, 0x1 ;  /* 0x0000002223227211 */ /* 0x000fc400078408ff */
[----:B------:R-:W-:-:S04]  /*20b0*/  MOV R62, UR34 ;  /* 0x00000022003e7c02 */ /* 0x000fc80008000f00 */
[----:B------:R-:W-:Y:S02]  /*20c0*/  LEA.HI.X R35, R35, R5, R62, 0x1, P2 ;  /* 0x0000000523237211 */ /* 0x000fe400010f0c3e */
[----:B------:R-:W-:-:S04]  /*20d0*/  @!P0 LEA R4, P3, R55, c[0x0][0x258], 0x1 ;  /* 0x0000960037048a11 */ /* 0x000fc800078608ff */
[----:B------:R-:W-:Y:S02]  /*20e0*/  @!P0 LEA.HI.X R5, R55, c[0x0][0x25c], R58, 0x1, P3 ;  /* 0x0000970037058a11 */ /* 0x000fe400018f0c3a */
        /* <DEDUP_REMOVED lines=12> */
[----:B-----5:R-:W-:Y:S04]  /*21b0*/  STS.U16 [R250+0x80], R41 ;  /* 0x00008029fa007388 */ /* 0x020fe80000000400 */
[----:B------:R-:W-:Y:S04]  /*21c0*/  STS.U16 [R249+0xc0], R40 ;  /* 0x0000c028f9007388 */ /* 0x000fe80000000400 */
[----:B------:R-:W-:Y:S04]  /*21d0*/  STS.U16 [R248+0x100], R43 ;  /* 0x0001002bf8007388 */ /* 0x000fe80000000400 */
[----:B------:R-:W-:Y:S04]  /*21e0*/  STS.U16 [R237+0x140], R42 ;  /* 0x0001402aed007388 */ /* 0x000fe80000000400 */
[----:B------:R0:W-:Y:S04]  /*21f0*/  STS.U16 [R236+0x180], R47 ;  /* 0x0001802fec007388 */ /* 0x0001e80000000400 */
[----:B------:R-:W-:Y:S04]  /*2200*/  STS.U16 [R235+0x1c0], R46 ;  /* 0x0001c02eeb007388 */ /* 0x000fe80000000400 */
[----:B------:R-:W-:Y:S04]  /*2210*/  STS.U16 [R234+0x200], R49 ;  /* 0x00020031ea007388 */ /* 0x000fe80000000400 */
[----:B----4-:R-:W-:Y:S04]  /*2220*/  STS.U16 [R233+0x240], R50 ;  /* 0x00024032e9007388 */ /* 0x010fe80000000400 */
        /* <DEDUP_REMOVED lines=26> */
[----:B------:R-:W3:Y:S01]  /*23d0*/  @!P1 LDG.E.U16 R47, [R34.64+-0x780] ;  /* 0xfff88020222f9981 */ /* 0x000ee2000c1e1500 */
[----:B------:R-:W-:-:S13]  /*23e0*/  ISETP.GE.AND P1, PT, R12, R99, PT ;  /* 0x000000630c00720c */ /* 0x000fda0003f26270 */
[----:B------:R-:W4:Y:S01]  /*23f0*/  @!P1 LDG.E.U16 R54, [R34.64+-0x640] ;  /* 0xfff9c02022369981 */ /* 0x000f22000c1e1500 */
[-C--:B------:R-:W-:Y:S02]  /*2400*/  ISETP.GE.AND P1, PT, R14, R99.reuse, PT ;  /* 0x000000630e00720c */ /* 0x080fe40003f26270 */
[----:B--2---:R-:W-:Y:S02]  /*2410*/  PRMT R56, RZ, 0x7610, R56 ;  /* 0x00007610ff387816 */ /* 0x004fe40000000038 */
[----:B------:R-:W-:Y:S02]  /*2420*/  PRMT R51, RZ, 0x7610, R51 ;  /* 0x00007610ff337816 */ /* 0x000fe40000000033 */
[----:B------:R-:W-:Y:S02]  /*2430*/  PRMT R48, RZ, 0x7610, R48 ;  /* 0x00007610ff307816 */ /* 0x000fe40000000030 */
[----:B------:R-:W-:Y:S02]  /*2440*/  PRMT R50, RZ, 0x7610, R50 ;  /* 0x00007610ff327816 */ /* 0x000fe40000000032 */
[----:B------:R-:W-:Y:S01]  /*2450*/  PRMT R43, RZ, 0x7610, R43 ;  /* 0x00007610ff2b7816 */ /* 0x000fe2000000002b */
[----:B------:R-:W2:Y:S04]  /*2460*/  @!P2 LDG.E.U16 R51, [R34.64+-0x700] ;  /* 0xfff900202233a981 */ /* 0x000ea8000c1e1500 */
        /* <DEDUP_REMOVED lines=14> */
[----:B------:R-:W4:Y:S01]  /*2550*/  @!P6 LDG.E.U16 R53, [R34.64+-0x680] ;  /* 0xfff980202235e981 */ /* 0x000f22000c1e1500 */
[----:B------:R-:W-:Y:S02]  /*2560*/  ISETP.GE.AND P6, PT, R28, R99, PT ;  /* 0x000000631c00720c */ /* 0x000fe40003fc6270 */
[----:B0-----:R-:W-:Y:S01]  /*2570*/  PRMT R44, RZ, 0x7610, R44 ;  /* 0x00007610ff2c7816 */ /* 0x001fe2000000002c */
[----:B------:R-:W4:Y:S01]  /*2580*/  @!P2 LDG.E.U16 R58, [R34.64+-0x540] ;  /* 0xfffac020223aa981 */ /* 0x000f22000c1e1500 */
[----:B------:R-:W-:-:S03]  /*2590*/  PRMT R45, RZ, 0x7610, R45 ;  /* 0x00007610ff2d7816 */ /* 0x000fc6000000002d */
[----:B------:R-:W4:Y:S04]  /*25a0*/  @!P4 LDG.E.U16 R60, [R34.64+-0x4c0] ;  /* 0xfffb4020223cc981 */ /* 0x000f28000c1e1500 */
[----:B------:R-:W4:Y:S04]  /*25b0*/  @!P1 LDG.E.U16 R44, [R34.64+-0x580] ;  /* 0xfffa8020222c9981 */ /* 0x000f28000c1e1500 */
        /* <DEDUP_REMOVED lines=19> */
[----:B------:R-:W-:Y:S04]  /*26f0*/  STS.U16 [R251+0x40], R48 ;  /* 0x00004030fb007388 */ /* 0x000fe80000000400 */
[----:B---3--:R-:W-:Y:S04]  /*2700*/  STS.U16 [R250+0x80], R47 ;  /* 0x0000802ffa007388 */ /* 0x008fe80000000400 */
[----:B------:R-:W-:Y:S04]  /*2710*/  STS.U16 [R249+0xc0], R50 ;  /* 0x0000c032f9007388 */ /* 0x000fe80000000400 */
[----:B------:R-:W-:Y:S04]  /*2720*/  STS.U16 [R248+0x100], R51 ;  /* 0x00010033f8007388 */ /* 0x000fe80000000400 */
[----:B------:R-:W-:Y:S04]  /*2730*/  STS.U16 [R237+0x140], R52 ;  /* 0x00014034ed007388 */ /* 0x000fe80000000400 */
[----:B----4-:R-:W-:Y:S04]  /*2740*/  STS.U16 [R236+0x180], R53 ;  /* 0x00018035ec007388 */ /* 0x010fe80000000400 */
        /* <DEDUP_REMOVED lines=11> */
[----:B------:R-:W-:Y:S04]  /*2800*/  LDS.U16 R35, [R93+0x2] ;  /* 0x000002005d237984 */ /* 0x000fe80000000400 */
[----:B------:R-:W-:Y:S04]  /*2810*/  LDS.U16 R43, [R93+0x4] ;  /* 0x000004005d2b7984 */ /* 0x000fe80000000400 */
[----:B------:R-:W-:Y:S04]  /*2820*/  LDS.U16 R44, [R93+0x6] ;  /* 0x000006005d2c7984 */ /* 0x000fe80000000400 */
[----:B------:R-:W2:Y:S04]  /*2830*/  LDS.U16 R47, [R93+0x8] ;  /* 0x000008005d2f7984 */ /* 0x000ea80000000400 */
[----:B------:R-:W3:Y:S04]  /*2840*/  LDS.U16 R48, [R93+0xa] ;  /* 0x00000a005d307984 */ /* 0x000ee80000000400 */
[----:B------:R-:W4:Y:S04]  /*2850*/  LDS.U16 R50, [R93+0xc] ;  /* 0x00000c005d327984 */ /* 0x000f280000000400 */
[----:B------:R-:W2:Y:S04]  /*2860*/  LDS.U16 R51, [R93+0xe] ;  /* 0x00000e005d337984 */ /* 0x000ea80000000400 */
        /* <DEDUP_REMOVED lines=12> */
[----:B------:R-:W5:Y:S01]  /*2930*/  @!P1 LDG.E.U16 R62, [R2.64+-0x7c0] ;  /* 0xfff84020023e9981 */ /* 0x000f62000c1e1500 */
[----:B------:R-:W-:-:S03]  /*2940*/  ISETP.GE.AND P1, PT, R0, R99, PT ;  /* 0x000000630000720c */ /* 0x000fc60003f26270 */
[----:B------:R-:W5:Y:S04]  /*2950*/  @!P2 LDG.E.U16 R104, [R2.64+-0x540] ;  /* 0xfffac0200268a981 */ /* 0x000f68000c1e1500 */
[----:B------:R-:W5:Y:S04]  /*2960*/  @!P3 LDG.E.U16 R103, [R2.64+-0x500] ;  /* 0xfffb00200267b981 */ /* 0x000f68000c1e1500 */
[----:B------:R-:W5:Y:S01]  /*2970*/  @!P0 LDG.E.U16 R67, [R2.64+-0x780] ;  /* 0xfff8802002438981 */ /* 0x000f62000c1e1500 */
[----:B------:R-:W-:-:S03]  /*2980*/  ISETP.GE.AND P0, PT, R6, R99, PT ;  /* 0x000000630600720c */ /* 0x000fc60003f06270 */
[----:B------:R-:W5:Y:S01]  /*2990*/  @!P1 LDG.E.U16 R66, [R2.64+-0x740] ;  /* 0xfff8c02002429981 */ /* 0x000f62000c1e1500 */
[----:B------:R-:W-:-:S03]  /*29a0*/  ISETP.GE.AND P1, PT, R8, R99, PT ;  /* 0x000000630800720c */ /* 0x000fc60003f26270 */
[----:B------:R-:W5:Y:S04]  /*29b0*/  @!P4 LDG.E.U16 R106, [R2.64+-0x4c0] ;  /* 0xfffb4020026ac981 */ /* 0x000f68000c1e1500 */
[----:B------:R-:W5:Y:S04]  /*29c0*/  @!P5 LDG.E.U16 R105, [R2.64+-0x480] ;  /* 0xfffb80200269d981 */ /* 0x000f68000c1e1500 */
[----:B------:R-:W5:Y:S01]  /*29d0*/  @!P0 LDG.E.U16 R69, [R2.64+-0x700] ;  /* 0xfff9002002458981 */ /* 0x000f62000c1e1500 */
[-C--:B------:R-:W-:Y:S02]  /*29e0*/  ISETP.GE.AND P0, PT, R10, R99.reuse, PT ;  /* 0x000000630a00720c */ /* 0x080fe40003f06270 */
[----:B0-----:R-:W-:Y:S01]  /*29f0*/  PRMT R5, RZ, 0x7610, R5 ;  /* 0x00007610ff057816 */ /* 0x001fe20000000005 */
[----:B------:R-:W5:Y:S01]  /*2a00*/  @!P1 LDG.E.U16 R72, [R2.64+-0x6c0] ;  /* 0xfff9402002489981 */ /* 0x000f62000c1e1500 */
[----:B------:R-:W-:-:S03]  /*2a10*/  ISETP.GE.AND P1, PT, R12, R99, PT ;  /* 0x000000630c00720c */ /* 0x000fc60003f26270 */
[----:B------:R-:W5:Y:S06]  /*2a20*/  @!P6 LDG.E.U16 R108, [R2.64+-0x440] ;  /* 0xfffbc020026ce981 */ /* 0x000f6c000c1e1500 */
[----:B------:R-:W5:Y:S01]  /*2a30*/  @!P0 LDG.E.U16 R5, [R2.64+-0x680] ;  /* 0xfff9802002058981 */ /* 0x000f62000c1e1500 */
[----:B------:R-:W-:Y:S02]  /*2a40*/  ISETP.GE.AND P0, PT, R14, R99, PT ;  /* 0x000000630e00720c */ /* 0x000fe40003f06270 */
[----:B------:R-:W-:-:S06]  /*2a50*/  PRMT R4, RZ, 0x7610, R4 ;  /* 0x00007610ff047816 */ /* 0x000fcc0000000004 */
[----:B------:R-:W5:Y:S01]  /*2a60*/  @!P1 LDG.E.U16 R4, [R2.64+-0x640] ;  /* 0xfff9c02002049981 */ /* 0x000f62000c1e1500 */
[----:B------:R-:W-:-:S04]  /*2a70*/  ISETP.NE.AND P1, PT, R73, RZ, PT ;  /* 0x000000ff4900720c */ /* 0x000fc80003f25270 */
[----:B------:R-:W5:Y:S01]  /*2a80*/  @!P0 LDG.E.U16 R75, [R2.64+-0x600] ;  /* 0xfffa0020024b8981 */ /* 0x000f62000c1e1500 */
[----:B------:R-:W-:-:S08]  /*2a90*/  ISETP.GE.AND P0, PT, R16, R99, PT ;  /* 0x000000631000720c */ /* 0x000fd00003f06270 */
[----:B------:R-:W5:Y:S05]  /*2aa0*/  @!P1 LDG.E.U16 R76, [R2.64+-0x580] ;  /* 0xfffa8020024c9981 */ /* 0x000f6a000c1e1500 */
[----:B------:R-:W5:Y:S01]  /*2ab0*/  @!P0 LDG.E.U16 R74, [R2.64+-0x5c0] ;  /* 0xfffa4020024a8981 */ /* 0x000f62000c1e1500 */
[----:B-1----:R-:W-:-:S05]  /*2ac0*/  PRMT R34, RZ, 0x5410, R34 ;  /* 0x00005410ff227816 */ /* 0x002fca0000000022 */
[----:B------:R-:W-:-:S04]  /*2ad0*/  FMUL.FTZ R45, R34, -1.4426950216293334961 ;  /* 0xbfb8aa3b222d7820 */ /* 0x000fc80000410000 */
[----:B------:R2:W0:Y:S02]  /*2ae0*/  MUFU.EX2 R73, R45 ;  /* 0x0000002d00497308 */ /* 0x0004240000000800 */
[----:B--2---:R-:W-:Y:S02]  /*2af0*/  PRMT R45, RZ, 0x5410, R47 ;  /* 0x00005410ff2d7816 */ /* 0x004fe4000000002f */
[----:B---3--:R-:W-:-:S05]  /*2b00*/  PRMT R47, RZ, 0x5410, R48 ;  /* 0x00005410ff2f7816 */ /* 0x008fca0000000030 */
[----:B------:R-:W-:-:S04]  /*2b10*/  FMUL.FTZ R48, R47, -1.4426950216293334961 ;  /* 0xbfb8aa3b2f307820 */ /* 0x000fc80000410000 */
[----:B------:R4:W-:Y:S02]  /*2b20*/  MUFU.EX2 R110, R48 ;  /* 0x00000030006e7308 */ /* 0x0009e40000000800 */
        /* <DEDUP_REMOVED lines=26> */
[----:B------:R1:W-:Y:S01]  /*2cd0*/  MUFU.EX2 R122, R58 ;  /* 0x0000003a007a7308 */ /* 0x0003e20000000800 */
[----:B------:R-:W-:Y:S02]  /*2ce0*/  PRMT R35, RZ, 0x5410, R35 ;  /* 0x00005410ff237816 */ /* 0x000fe40000000023 */
[----:B-1----:R-:W-:Y:S02]  /*2cf0*/  PRMT R58, RZ, 0x5410, R60 ;  /* 0x00005410ff3a7816 */ /* 0x002fe4000000003c */
[----:B------:R-:W-:-:S03]  /*2d00*/  PRMT R43, RZ, 0x5410, R43 ;  /* 0x00005410ff2b7816 */ /* 0x000fc6000000002b */
[----:B------:R-:W-:Y:S02]  /*2d10*/  FMUL.FTZ R60, R58, -1.4426950216293334961 ;  /* 0xbfb8aa3b3a3c7820 */ /* 0x000fe40000410000 */
[----:B------:R-:W-:Y:S01]  /*2d20*/  FMUL.FTZ R107, R35, -1.4426950216293334961 ;  /* 0xbfb8aa3b236b7820 */ /* 0x000fe20000410000 */
        /* <DEDUP_REMOVED lines=9> */
[----:B------:R1:W-:Y:S01]  /*2dc0*/  MUFU.EX2 R124, R60 ;  /* 0x0000003c007c7308 */ /* 0x0003e20000000800 */
[----:B------:R-:W-:-:S02]  /*2dd0*/  FMUL.FTZ R109, R43, -1.4426950216293334961 ;  /* 0xbfb8aa3b2b6d7820 */ /* 0x000fc40000410000 */
        /* <DEDUP_REMOVED lines=8> */
[----:B------:R-:W4:Y:S04]  /*2e60*/  LDS.U16 R62, [R93+0x4] ;  /* 0x000004005d3e7984 */ /* 0x000f280000000400 */
[----:B-1----:R-:W1:Y:S01]  /*2e70*/  LDS.U16 R60, [R93] ;  /* 0x000000005d3c7984 */ /* 0x002e620000000400 */
[----:B------:R-:W5:Y:S03]  /*2e80*/  MUFU.EX2 R107, R107 ;  /* 0x0000006b006b7308 */ /* 0x000f660000000800 */
[----:B------:R-:W1:Y:S01]  /*2e90*/  LDS.U16 R61, [R93+0x2] ;  /* 0x000002005d3d7984 */ /* 0x000e620000000400 */
[----:B------:R-:W-:-:S03]  /*2ea0*/  PRMT R44, RZ, 0x5410, R44 ;  /* 0x00005410ff2c7816 */ /* 0x000fc6000000002c */
[----:B------:R-:W1:Y:S01]  /*2eb0*/  LDS.U16 R67, [R93+0x8] ;  /* 0x000008005d437984 */ /* 0x000e620000000400 */
[----:B------:R-:W2:Y:S01]  /*2ec0*/  MUFU.EX2 R109, R109 ;  /* 0x0000006d006d7308 */ /* 0x000ea20000000800 */
[----:B------:R-:W-:Y:S02]  /*2ed0*/  FMUL.FTZ R2, R44, -1.4426950216293334961 ;  /* 0xbfb8aa3b2c027820 */ /* 0x000fe40000410000 */
[----:B------:R-:W-:Y:S01]  /*2ee0*/  FMUL.FTZ R3, R45, -1.4426950216293334961 ;  /* 0xbfb8aa3b2d037820 */ /* 0x000fe20000410000 */
[----:B------:R-:W1:Y:S01]  /*2ef0*/  LDS.U16 R66, [R93+0x6] ;  /* 0x000006005d427984 */ /* 0x000e620000000400 */
[----:B0-----:R-:W-:-:S03]  /*2f00*/  FADD.FTZ R73, R73, 1 ;  /* 0x3f80000049497421 */ /* 0x001fc60000010000 */
[----:B------:R-:W0:Y:S01]  /*2f10*/  MUFU.EX2 R2, R2 ;  /* 0x0000000200027308 */ /* 0x000e220000000800 */
[----:B-----5:R-:W-:Y:S01]  /*2f20*/  FADD.FTZ R107, R107, 1 ;  /* 0x3f8000006b6b7421 */ /* 0x020fe20000010000 */
[----:B------:R-:W-:Y:S01]  /*2f30*/  PRMT R63, RZ, 0x5410, R63 ;  /* 0x00005410ff3f7816 */ /* 0x000fe2000000003f */
[----:B------:R-:W5:Y:S01]  /*2f40*/  LDS.U16 R69, [R93+0xa] ;  /* 0x00000a005d457984 */ /* 0x000f620000000400 */
[----:B------:R-:W-:Y:S02]  /*2f50*/  PRMT R65, RZ, 0x5410, R65 ;  /* 0x00005410ff417816 */ /* 0x000fe40000000041 */
[----:B------:R-:W-:Y:S02]  /*2f60*/  PRMT R64, RZ, 0x5410, R64 ;  /* 0x00005410ff407816 */ /* 0x000fe40000000040 */
[----:B------:R-:W-:Y:S01]  /*2f70*/  PRMT R100, RZ, 0x5410, R100 ;  /* 0x00005410ff647816 */ /* 0x000fe20000000064 */
[----:B------:R-:W4:Y:S01]  /*2f80*/  MUFU.EX2 R3, R3 ;  /* 0x0000000300037308 */ /* 0x000f220000000800 */
[----:B--2---:R-:W-:Y:S01]  /*2f90*/  FADD.FTZ R74, R109, 1 ;  /* 0x3f8000006d4a7421 */ /* 0x004fe20000010000 */
[----:B------:R-:W-:Y:S01]  /*2fa0*/  PRMT R101, RZ, 0x5410, R101 ;  /* 0x00005410ff657816 */ /* 0x000fe20000000065 */
[----:B---3--:R-:W-:Y:S01]  /*2fb0*/  FADD.FTZ R105, R111, 1 ;  /* 0x3f8000006f697421 */ /* 0x008fe20000010000 */
[----:B------:R-:W-:Y:S04]  /*2fc0*/  LDS.U16 R125, [R93+0x1a] ;  /* 0x00001a005d7d7984 */ /* 0x000fe80000000400 */
[----:B------:R-:W2:Y:S01]  /*2fd0*/  MUFU.RCP R72, R107 ;  /* 0x0000006b00487308 */ /* 0x000ea20000001000 */
[----:B0-----:R-:W-:Y:S01]  /*2fe0*/  FADD.FTZ R2, R2, 1 ;  /* 0x3f80000002027421 */ /* 0x001fe20000010000 */
[----:B------:R-:W-:Y:S01]  /*2ff0*/  LDS.U16 R128, [R93+0x1c] ;  /* 0x00001c005d807984 */ /* 0x000fe20000000400 */
[----:B------:R-:W-:-:S02]  /*3000*/  FADD.FTZ R115, R115, 1 ;  /* 0x3f80000073737421 */ /* 0x000fc40000010000 */
[----:B------:R-:W-:Y:S01]  /*3010*/  FADD.FTZ R116, R116, 1 ;  /* 0x3f80000074747421 */ /* 0x000fe20000010000 */
[----:B------:R-:W-:Y:S02]  /*3020*/  LDS.U16 R127, [R93+0x1e] ;  /* 0x00001e005d7f7984 */ /* 0x000fe40000000400 */
[----:B------:R-:W-:Y:S08]  /*3030*/  MUFU.RCP R73, R73 ;  /* 0x0000004900497308 */ /* 0x000ff00000001000 */
[----:B------:R-:W0:Y:S01]  /*3040*/  MUFU.RCP R74, R74 ;  /* 0x0000004a004a7308 */ /* 0x000e220000001000 */
[----:B----4-:R-:W-:Y:S01]  /*3050*/  FADD.FTZ R3, R3, 1 ;  /* 0x3f80000003037421 */ /* 0x010fe20000010000 */
[----:B------:R-:W-:-:S02]  /*3060*/  PRMT R62, RZ, 0x5410, R62 ;  /* 0x00005410ff3e7816 */ /* 0x000fc4000000003e */
[----:B-1----:R-:W-:-:S04]  /*3070*/  PRMT R60, RZ, 0x5410, R60 ;  /* 0x00005410ff3c7816 */ /* 0x002fc8000000003c */
[----:B------:R2:W-:Y:S01]  /*3080*/  MUFU.RCP R75, R2 ;  /* 0x00000002004b7308 */ /* 0x0005e20000001000 */
[----:B------:R-:W-:Y:S01]  /*3090*/  PRMT R61, RZ, 0x5410, R61 ;  /* 0x00005410ff3d7816 */ /* 0x000fe2000000003d */
[----:B------:R-:W-:-:S06]  /*30a0*/  FMUL.FTZ R103, R63, R62 ;  /* 0x0000003e3f677220 */ /* 0x000fcc0000410000 */
[----:B------:R1:W3:Y:S01]  /*30b0*/  MUFU.RCP R76, R3 ;  /* 0x00000003004c7308 */ /* 0x0002e20000001000 */
[----:B--2---:R-:W-:Y:S02]  /*30c0*/  FADD.FTZ R2, -R72, 1 ;  /* 0x3f80000048027421 */ /* 0x004fe40000010100 */
[----:B0-----:R-:W-:Y:S02]  /*30d0*/  FADD.FTZ R4, -R74, 1 ;  /* 0x3f8000004a047421 */ /* 0x001fe40000010100 */
[----:B------:R-:W-:Y:S02]  /*30e0*/  FFMA.FTZ R106, R35, R2, 1 ;  /* 0x3f800000236a7423 */ /* 0x000fe40000010002 */
[----:B------:R-:W-:Y:S02]  /*30f0*/  FMUL.FTZ R2, R65, R60 ;  /* 0x0000003c41027220 */ /* 0x000fe40000410000 */
[----:B-1----:R-:W-:Y:S02]  /*3100*/  FADD.FTZ R3, -R73, 1 ;  /* 0x3f80000049037421 */ /* 0x002fe40000010100 */
[----:B------:R-:W-:-:S02]  /*3110*/  FMUL.FTZ R5, R64, R61 ;  /* 0x0000003d40057220 */ /* 0x000fc40000410000 */
[----:B------:R-:W-:Y:S02]  /*3120*/  FFMA.FTZ R3, R34, R3, 1 ;  /* 0x3f80000022037423 */ /* 0x000fe40000010003 */
[----:B------:R-:W-:Y:S02]  /*3130*/  FMUL.FTZ R103, R74, R103 ;  /* 0x000000674a677220 */ /* 0x000fe40000410000 */
[----:B------:R-:W-:Y:S02]  /*3140*/  FFMA.FTZ R108, R43, R4, 1 ;  /* 0x3f8000002b6c7423 */ /* 0x000fe40000010004 */
[----:B------:R-:W-:Y:S01]  /*3150*/  FMUL.FTZ R2, R73, R2 ;  /* 0x0000000249027220 */ /* 0x000fe20000410000 */
[----:B------:R-:W-:Y:S01]  /*3160*/  PRMT R67, RZ, 0x5410, R67 ;  /* 0x00005410ff437816 */ /* 0x000fe20000000043 */
[----:B------:R-:W-:Y:S02]  /*3170*/  FMUL.FTZ R5, R72, R5 ;  /* 0x0000000548057220 */ /* 0x000fe40000410000 */
[----:B------:R-:W-:-:S02]  /*3180*/  FMUL.FTZ R4, R2, R3 ;  /* 0x0000000302047220 */ /* 0x000fc40000410000 */
[----:B------:R-:W-:Y:S01]  /*3190*/  FMUL.FTZ R129, R103, R108 ;  /* 0x0000006c67817220 */ /* 0x000fe20000410000 */
[----:B------:R-:W0:Y:S01]  /*31a0*/  LDS.U16 R3, [R93+0xe] ;  /* 0x00000e005d037984 */ /* 0x000e220000000400 */
[----:B------:R-:W-:-:S03]  /*31b0*/  FMUL.FTZ R5, R5, R106 ;  /* 0x0000006a05057220 */ /* 0x000fc60000410000 */
[----:B------:R-:W1:Y:S01]  /*31c0*/  LDS.U16 R103, [R93+0x10] ;  /* 0x000010005d677984 */ /* 0x000e620000000400 */
[----:B---3--:R-:W-:Y:S02]  /*31d0*/  FADD.FTZ R106, -R76, 1 ;  /* 0x3f8000004c6a7421 */ /* 0x008fe40000010100 */
[----:B------:R-:W-:Y:S01]  /*31e0*/  FMUL.FTZ R111, R100, R67 ;  /* 0x00000043646f7220 */ /* 0x000fe20000410000 */
[----:B------:R-:W2:Y:S01]  /*31f0*/  LDS.U16 R2, [R93+0xc] ;  /* 0x00000c005d027984 */ /* 0x000ea20000000400 */
[----:B------:R-:W-:Y:S02]  /*3200*/  FFMA.FTZ R108, R45, R106, 1 ;  /* 0x3f8000002d6c7423 */ /* 0x000fe4000001006a */
[----:B------:R-:W-:Y:S01]  /*3210*/  FMUL.FTZ R111, R76, R111 ;  /* 0x0000006f4c6f7220 */ /* 0x000fe20000410000 */
[----:B------:R3:W-:Y:S01]  /*3220*/  MUFU.RCP R120, R115 ;  /* 0x0000007300787308 */ /* 0x0007e20000001000 */
[----:B------:R-:W-:Y:S02]  /*3230*/  FADD.FTZ R126, R118, 1 ;  /* 0x3f800000767e7421 */ /* 0x000fe40000010000 */
[----:B------:R-:W-:Y:S01]  /*3240*/  FMUL.FTZ R131, R111, R108 ;  /* 0x0000006c6f837220 */ /* 0x000fe20000410000 */
[----:B------:R-:W-:Y:S01]  /*3250*/  PRMT R108, RZ, 0x5410, R59 ;  /* 0x00005410ff6c7816 */ /* 0x000fe2000000003b */
[----:B------:R-:W-:Y:S01]  /*3260*/  FADD.FTZ R59, R119, 1 ;  /* 0x3f800000773b7421 */ /* 0x000fe20000010000 */
[----:B------:R-:W-:Y:S01]  /*3270*/  LDS.U16 R118, [R93+0x16] ;  /* 0x000016005d767984 */ /* 0x000fe20000000400 */
[----:B------:R-:W-:-:S03]  /*3280*/  FADD.FTZ R104, R110, 1 ;  /* 0x3f8000006e687421 */ /* 0x000fc60000010000 */
[----:B---3--:R-:W3:Y:S04]  /*3290*/  LDS.U16 R115, [R93+0x14] ;  /* 0x000014005d737984 */ /* 0x008ee80000000400 */
[----:B------:R-:W4:Y:S01]  /*32a0*/  LDS.U16 R119, [R93+0x18] ;  /* 0x000018005d777984 */ /* 0x000f220000000400 */
[----:B------:R5:W-:Y:S01]  /*32b0*/  MUFU.RCP R121, R116 ;  /* 0x0000007400797308 */ /* 0x000be20000001000 */
[----:B------:R-:W-:Y:S01]  /*32c0*/  PRMT R66, RZ, 0x5410, R66 ;  /* 0x00005410ff427816 */ /* 0x000fe20000000042 */
[----:B------:R-:W-:Y:S02]  /*32d0*/  FADD.FTZ R110, R113, 1 ;  /* 0x3f800000716e7421 */ /* 0x000fe40000010000 */
[----:B------:R-:W-:-:S04]  /*32e0*/  FADD.FTZ R109, R112, 1 ;  /* 0x3f800000706d7421 */ /* 0x000fc80000010000 */
[----:B------:R-:W0:Y:S01]  /*32f0*/  MUFU.RCP R105, R105 ;  /* 0x0000006900697308 */ /* 0x000e220000001000 */
[----:B-----5:R-:W5:Y:S01]  /*3300*/  LDS.U16 R116, [R93+0x12] ;  /* 0x000012005d747984 */ /* 0x020f620000000400 */
[----:B------:R-:W-:-:S06]  /*3310*/  FADD.FTZ R107, -R75, 1 ;  /* 0x3f8000004b6b7421 */ /* 0x000fcc0000010100 */
[----:B------:R-:W0:Y:S01]  /*3320*/  MUFU.RCP R104, R104 ;  /* 0x0000006800687308 */ /* 0x000e220000001000 */
[----:B------:R-:W-:Y:S02]  /*3330*/  FMUL.FTZ R106, R101, R66 ;  /* 0x00000042656a7220 */ /* 0x000fe40000410000 */
[----:B------:R-:W-:Y:S02]  /*3340*/  FFMA.FTZ R107, R44, R107, 1 ;  /* 0x3f8000002c6b7423 */ /* 0x000fe4000001006b */
[----:B------:R-:W-:-:S03]  /*3350*/  FMUL.FTZ R106, R75, R106 ;  /* 0x0000006a4b6a7220 */ /* 0x000fc60000410000 */
[----:B------:R-:W-:Y:S01]  /*3360*/  MUFU.RCP R110, R110 ;  /* 0x0000006e006e7308 */ /* 0x000fe20000001000 */
[----:B------:R-:W-:Y:S02]  /*3370*/  PRMT R102, RZ, 0x5410, R102 ;  /* 0x00005410ff667816 */ /* 0x000fe40000000066 */
[----:B------:R-:W-:Y:S01]  /*3380*/  PRMT R69, RZ, 0x5410, R69 ;  /* 0x00005410ff457816 */ /* 0x000fe20000000045 */
[----:B------:R-:W-:-:S04]  /*3390*/  FMUL.FTZ R132, R106, R107 ;  /* 0x0000006b6a847220 */ /* 0x000fc80000410000 */
[----:B------:R-:W2:Y:S01]  /*33a0*/  MUFU.RCP R109, R109 ;  /* 0x0000006d006d7308 */ /* 0x000ea20000001000 */
[----:B------:R-:W-:Y:S01]  /*33b0*/  PRMT R107, RZ, 0x5410, R71 ;  /* 0x00005410ff6b7816 */ /* 0x000fe20000000047 */
[----:B0-----:R-:W-:Y:S02]  /*33c0*/  FADD.FTZ R71, -R105, 1 ;  /* 0x3f80000069477421 */ /* 0x001fe40000010100 */
[----:B------:R-:W-:Y:S02]  /*33d0*/  FADD.FTZ R112, -R104, 1 ;  /* 0x3f80000068707421 */ /* 0x000fe40000010100 */
[----:B------:R-:W-:Y:S02]  /*33e0*/  FMUL.FTZ R113, R102, R69 ;  /* 0x0000004566717220 */ /* 0x000fe40000410000 */
[----:B------:R-:W0:Y:S01]  /*33f0*/  MUFU.RCP R126, R126 ;  /* 0x0000007e007e7308 */ /* 0x000e220000001000 */
[----:B------:R-:W-:Y:S01]  /*3400*/  FADD.FTZ R114, R114, 1 ;  /* 0x3f80000072727421 */ /* 0x000fe20000010000 */
[----:B------:R-:W-:Y:S01]  /*3410*/  PRMT R106, RZ, 0x5410, R70 ;  /* 0x00005410ff6a7816 */ /* 0x000fe20000000046 */
[----:B------:R-:W-:Y:S01]  /*3420*/  FFMA.FTZ R111, R48, R71, 1 ;  /* 0x3f800000306f7423 */ /* 0x000fe20000010047 */
[----:B------:R-:W-:Y:S01]  /*3430*/  PRMT R71, RZ, 0x5410, R3 ;  /* 0x00005410ff477816 */ /* 0x000fe20000000003 */
[----:B------:R-:W-:Y:S01]  /*3440*/  FFMA.FTZ R112, R47, R112, 1 ;  /* 0x3f8000002f707423 */ /* 0x000fe20000010070 */
[----:B-1----:R-:W-:Y:S01]  /*3450*/  PRMT R103, RZ, 0x5410, R103 ;  /* 0x00005410ff677816 */ /* 0x002fe20000000067 */
[----:B------:R-:W-:Y:S01]  /*3460*/  FMUL.FTZ R113, R104, R113 ;  /* 0x0000007168717220 */ /* 0x000fe20000410000 */
[----:B------:R1:W0:Y:S01]  /*3470*/  MUFU.RCP R117, R114 ;  /* 0x0000007200757308 */ /* 0x0002220000001000 */
[----:B--2---:R-:W-:-:S02]  /*3480*/  PRMT R70, RZ, 0x5410, R2 ;  /* 0x00005410ff467816 */ /* 0x004fc40000000002 */
[----:B------:R-:W-:Y:S02]  /*3490*/  FMUL.FTZ R134, R113, R112 ;  /* 0x0000007071867220 */ /* 0x000fe40000410000 */
[----:B------:R-:W-:Y:S02]  /*34a0*/  FADD.FTZ R113, -R109, 1 ;  /* 0x3f8000006d717421 */ /* 0x000fe40000010100 */
[----:B------:R-:W-:Y:S02]  /*34b0*/  FMUL.FTZ R112, R106, R71 ;  /* 0x000000476a707220 */ /* 0x000fe40000410000 */
[----:B-1----:R-:W-:Y:S02]  /*34c0*/  FADD.FTZ R114, -R110, 1 ;  /* 0x3f8000006e727421 */ /* 0x002fe40000010100 */
[----:B------:R-:W-:Y:S02]  /*34d0*/  FMUL.FTZ R3, R108, R103 ;  /* 0x000000676c037220 */ /* 0x000fe40000410000 */
[----:B------:R-:W-:-:S02]  /*34e0*/  FFMA.FTZ R123, R51, R114, 1 ;  /* 0x3f800000337b7423 */ /* 0x000fc40000010072 */
[----:B------:R-:W-:Y:S02]  /*34f0*/  FADD.FTZ R122, R122, 1 ;  /* 0x3f8000007a7a7421 */ /* 0x000fe40000010000 */
[----:B------:R-:W-:Y:S02]  /*3500*/  FFMA.FTZ R113, R50, R113, 1 ;  /* 0x3f80000032717423 */ /* 0x000fe40000010071 */
[----:B------:R-:W-:Y:S02]  /*3510*/  FMUL.FTZ R112, R109, R112 ;  /* 0x000000706d707220 */ /* 0x000fe40000410000 */
[----:B------:R-:W-:Y:S02]  /*3520*/  FMUL.FTZ R114, R110, R3 ;  /* 0x000000036e727220 */ /* 0x000fe40000410000 */
[----:B------:R-:W-:Y:S01]  /*3530*/  FMUL.FTZ R2, R107, R70 ;  /* 0x000000466b027220 */ /* 0x000fe20000410000 */
[----:B------:R0:W1:Y:S01]  /*3540*/  MUFU.RCP R130, R122 ;  /* 0x0000007a00827308 */ /* 0x0000620000001000 */
[----:B------:R-:W-:Y:S01]  /*3550*/  FMUL.FTZ R3, R112, R113 ;  /* 0x0000007170037220 */ /* 0x000fe20000410000 */
[----:B------:R-:W-:Y:S01]  /*3560*/  PRMT R112, RZ, 0x5410, R46 ;  /* 0x00005410ff707816 */ /* 0x000fe2000000002e */
[----:B------:R-:W-:Y:S01]  /*3570*/  FMUL.FTZ R133, R114, R123 ;  /* 0x0000007b72857220 */ /* 0x000fe20000410000 */
[----:B------:R-:W-:Y:S01]  /*3580*/  PRMT R113, RZ, 0x5410, R42 ;  /* 0x00005410ff717816 */ /* 0x000fe2000000002a */
[----:B------:R-:W-:Y:S01]  /*3590*/  FADD.FTZ R136, R124, 1 ;  /* 0x3f8000007c887421 */ /* 0x000fe20000010000 */
[----:B------:R-:W-:Y:S01]  /*35a0*/  PRMT R114, RZ, 0x5410, R41 ;  /* 0x00005410ff727816 */ /* 0x000fe20000000029 */
[----:B------:R-:W-:Y:S01]  /*35b0*/  FMUL.FTZ R2, R105, R2 ;  /* 0x0000000269027220 */ /* 0x000fe20000410000 */
[----:B---3--:R-:W-:Y:S01]  /*35c0*/  PRMT R115, RZ, 0x5410, R115 ;  /* 0x00005410ff737816 */ /* 0x008fe20000000073 */
[----:B------:R-:W-:Y:S01]  /*35d0*/  FADD.FTZ R123, -R121, 1 ;  /* 0x3f800000797b7421 */ /* 0x000fe20000010100 */
[----:B------:R-:W-:Y:S01]  /*35e0*/  PRMT R118, RZ, 0x5410, R118 ;  /* 0x00005410ff767816 */ /* 0x000fe20000000076 */
[----:B0-----:R-:W-:Y:S01]  /*35f0*/  FADD.FTZ R122, -R126, 1 ;  /* 0x3f8000007e7a7421 */ /* 0x001fe20000010100 */
[----:B----4-:R-:W-:Y:S01]  /*3600*/  PRMT R119, RZ, 0x5410, R119 ;  /* 0x00005410ff777816 */ /* 0x010fe20000000077 */
[----:B------:R-:W0:Y:S01]  /*3610*/  MUFU.RCP R59, R59 ;  /* 0x0000003b003b7308 */ /* 0x000e220000001000 */
[----:B------:R-:W-:Y:S01]  /*3620*/  FMUL.FTZ R2, R2, R111 ;  /* 0x0000006f02027220 */ /* 0x000fe20000410000 */
[----:B------:R-:W-:Y:S01]  /*3630*/  PRMT R111, RZ, 0x5410, R49 ;  /* 0x00005410ff6f7816 */ /* 0x000fe20000000031 */
[----:B------:R-:W-:Y:S01]  /*3640*/  FFMA.FTZ R135, R54, R123, 1 ;  /* 0x3f80000036877423 */ /* 0x000fe2000001007b */
[----:B-----5:R-:W-:Y:S01]  /*3650*/  PRMT R116, RZ, 0x5410, R116 ;  /* 0x00005410ff747816 */ /* 0x020fe20000000074 */
[----:B------:R-:W-:-:S03]  /*3660*/  FFMA.FTZ R124, R55, R122, 1 ;  /* 0x3f800000377c7423 */ /* 0x000fc6000001007a */
[----:B------:R2:W3:Y:S01]  /*3670*/  MUFU.RCP R41, R136 ;  /* 0x0000008800297308 */ /* 0x0004e20000001000 */
[----:B------:R-:W-:Y:S02]  /*3680*/  FADD.FTZ R42, -R120, 1 ;  /* 0x3f800000782a7421 */ /* 0x000fe40000010100 */
[----:B------:R-:W-:Y:S02]  /*3690*/  FMUL.FTZ R123, R112, R115 ;  /* 0x00000073707b7220 */ /* 0x000fe40000410000 */
[----:B------:R-:W-:Y:S02]  /*36a0*/  FMUL.FTZ R122, R113, R118 ;  /* 0x00000076717a7220 */ /* 0x000fe40000410000 */
[----:B------:R-:W-:Y:S02]  /*36b0*/  FMUL.FTZ R137, R114, R119 ;  /* 0x0000007772897220 */ /* 0x000fe40000410000 */
[----:B------:R-:W-:Y:S02]  /*36c0*/  FFMA.FTZ R46, R53, R42, 1 ;  /* 0x3f800000352e7423 */ /* 0x000fe4000001002a */
[----:B------:R-:W-:-:S02]  /*36d0*/  FMUL.FTZ R123, R120, R123 ;  /* 0x0000007b787b7220 */ /* 0x000fc40000410000 */
[----:B------:R-:W-:Y:S02]  /*36e0*/  FMUL.FTZ R122, R121, R122 ;  /* 0x0000007a797a7220 */ /* 0x000fe40000410000 */
[----:B------:R-:W-:Y:S02]  /*36f0*/  FMUL.FTZ R137, R126, R137 ;  /* 0x000000897e897220 */ /* 0x000fe40000410000 */
[----:B------:R-:W-:Y:S02]  /*3700*/  FADD.FTZ R49, -R117, 1 ;  /* 0x3f80000075317421 */ /* 0x000fe40000010100 */
[----:B------:R-:W-:Y:S01]  /*3710*/  FMUL.FTZ R42, R111, R116 ;  /* 0x000000746f2a7220 */ /* 0x000fe20000410000 */
[----:B--2---:R-:W-:Y:S01]  /*3720*/  F2FP.BF16.PACK_AB R136, R5, R4 ;  /* 0x000000040588723e */ /* 0x004fe200000010ff */
[----:B------:R-:W-:Y:S01]  /*3730*/  BAR.SYNC.DEFER_BLOCKING 0x0 ;  /* 0x0000000000007b1d */ /* 0x000fe20000010000 */
        /* <DEDUP_REMOVED lines=10> */
[----:B-1----:R-:W-:Y:S01]  /*37e0*/  FADD.FTZ R4, -R130, 1 ;  /* 0x3f80000082047421 */ /* 0x002fe20000010100 */
[----:B------:R-:W-:Y:S01]  /*37f0*/  PRMT R127, RZ, 0x5410, R127 ;  /* 0x00005410ff7f7816 */ /* 0x000fe2000000007f */
[----:B------:R-:W-:-:S02]  /*3800*/  FMUL.FTZ R42, R42, R49 ;  /* 0x000000312a2a7220 */ /* 0x000fc40000410000 */
[----:B------:R-:W-:Y:S02]  /*3810*/  FFMA.FTZ R38, R57, R4, 1 ;  /* 0x3f80000039267423 */ /* 0x000fe40000010004 */
[----:B0-----:R-:W-:Y:S02]  /*3820*/  FADD.FTZ R5, -R59, 1 ;  /* 0x3f8000003b057421 */ /* 0x001fe40000010100 */
[----:B---3--:R-:W-:Y:S02]  /*3830*/  FADD.FTZ R49, -R41, 1 ;  /* 0x3f80000029317421 */ /* 0x008fe40000010100 */
        /* <DEDUP_REMOVED lines=12> */
[----:B------:R-:W-:Y:S02]  /*3900*/  F2FP.BF16.PACK_AB R129, R132, R129 ;  /* 0x000000818481723e */ /* 0x000fe400000010ff */
[----:B------:R-:W-:Y:S02]  /*3910*/  PRMT R5, R136, 0x7632, R5 ;  /* 0x0000763288057816 */ /* 0x000fe40000000005 */
        /* <DEDUP_REMOVED lines=51> */
[----:B------:R1:W-:Y:S01]  /*3c50*/  STL.64 [R1], R162 ;  /* 0x000000a201007387 */ /* 0x0003e20000100a00 */
        /* <DEDUP_REMOVED lines=19> */
.L_x_4506:
[----:B-1----:R-:W-:Y:S05]  /*3d90*/  BSYNC B0 ;  /* 0x0000000000007941 */ /* 0x002fea0003800000 */
.L_x_4505:
        /* <DEDUP_REMOVED lines=12> */
[----:B0-----:R-:W-:Y:S01]  /*3e60*/  FMUL.FTZ R4, R34, R73 ;  /* 0x0000004922047220 */ /* 0x001fe20000410000 */
[----:B------:R-:W-:Y:S01]  /*3e70*/  ISETP.GE.AND P2, PT, R0, R161, PT ;  /* 0x000000a10000720c */ /* 0x000fe20003f46270 */
[----:B------:R-:W-:Y:S01]  /*3e80*/  UIADD3.X UR34, UR27, UR8, UR35, UP0, !UPT ;  /* 0x000000081b227290 */ /* 0x000fe200087fe423 */
[----:B------:R-:W-:Y:S01]  /*3e90*/  MOV R5, UR7 ;  /* 0x0000000700057c02 */ /* 0x000fe20008000f00 */
        /* <DEDUP_REMOVED lines=36> */
[----:B0-----:R-:W-:Y:S01]  /*40e0*/  FMUL.FTZ R133, R56, R59 ;  /* 0x0000003b38857220 */ /* 0x001fe20000410000 */
        /* <DEDUP_REMOVED lines=26> */
[----:B------:R-:W-:Y:S01]  /*4290*/  FADD.FTZ R59, R27, UR5 ;  /* 0x000000051b3b7e21 */ /* 0x000fe20008010000 */
[----:B------:R-:W-:Y:S01]  /*42a0*/  @!P2 STG.E.U16 [R2.64+-0x680], R141 ;  /* 0xfff9808d0200a986 */ /* 0x000fe2000c101520 */
[----:B------:R-:W-:Y:S01]  /*42b0*/  ISETP.GE.AND P2, PT, R30, R161, PT ;  /* 0x000000a11e00720c */ /* 0x000fe20003f46270 */
[----:B------:R-:W-:Y:S02]  /*42c0*/  FADD.FTZ R58, R25, UR5 ;  /* 0x00000005193a7e21 */ /* 0x000fe40008010000 */
[----:B------:R-:W-:Y:S02]  /*42d0*/  FADD.FTZ R57, R23, UR5 ;  /* 0x0000000517397e21 */ /* 0x000fe40008010000 */
[----:B------:R-:W-:-:S02]  /*42e0*/  FADD.FTZ R56, R21, UR5 ;  /* 0x0000000515387e21 */ /* 0x000fc40008010000 */
[----:B------:R-:W-:Y:S02]  /*42f0*/  FADD.FTZ R55, R19, UR5 ;  /* 0x0000000513377e21 */ /* 0x000fe40008010000 */
[----:B------:R-:W-:Y:S02]  /*4300*/  FADD.FTZ R54, R17, UR5 ;  /* 0x0000000511367e21 */ /* 0x000fe40008010000 */
[----:B------:R-:W-:Y:S02]  /*4310*/  FADD.FTZ R53, R15, UR5 ;  /* 0x000000050f357e21 */ /* 0x000fe40008010000 */
        /* <DEDUP_REMOVED lines=42> */
[----:B------:R-:W-:Y:S01]  /*45c0*/  PRMT R7, R67, 0x7632, R7 ;  /* 0x0000763243077816 */ /* 0x000fe20000000007 */
        /* <DEDUP_REMOVED lines=12> */
[----:B------:R-:W-:Y:S01]  /*4690*/  UIMAD UR36, UR12, UR9, UR7 ;  /* 0x000000090c2472a4 */ /* 0x000fe2000f8e0207 */
[----:B------:R-:W-:Y:S01]  /*46a0*/  F2FP.BF16.PACK_AB R127, R127, R128 ;  /* 0x000000807f7f723e */ /* 0x000fe200000010ff */
[----:B------:R-:W-:Y:S01]  /*46b0*/  BSSY B0, `(.L_x_4508) ;  /* 0x0000038000007945 */ /* 0x000fe20003800000 */
[----:B0-----:R-:W-:Y:S01]  /*46c0*/  PRMT R4, R103, 0x7632, R4 ;  /* 0x0000763267047816 */ /* 0x001fe20000000004 */
[----:B------:R-:W-:Y:S01]  /*46d0*/  STS.U16 [R93+0x4], R62 ;  /* 0x0000043e5d007388 */ /* 0x000fe20000000400 */
[----:B-1----:R-:W-:Y:S01]  /*46e0*/  PRMT R3, R70, 0x7632, R3 ;  /* 0x0000763246037816 */ /* 0x002fe20000000003 */
[----:B------:R-:W-:Y:S01]  /*46f0*/  UIADD3 UR7, UR35, UR36, URZ ;  /* 0x0000002423077290 */ /* 0x000fe2000fffe03f */
[----:B------:R-:W-:Y:S01]  /*4700*/  PRMT R21, R2, 0x7632, R21 ;  /* 0x0000763202157816 */ /* 0x000fe20000000015 */
[----:B------:R-:W-:Y:S01]  /*4710*/  STS.U16 [R93+0x8], R67 ;  /* 0x000008435d007388 */ /* 0x000fe20000000400 */
[----:B--2---:R-:W-:-:S02]  /*4720*/  PRMT R5, R115, 0x7632, R5 ;  /* 0x0000763273057816 */ /* 0x004fc40000000005 */
[----:B------:R-:W-:Y:S01]  /*4730*/  PRMT R25, R127, 0x7632, R25 ;  /* 0x000076327f197816 */ /* 0x000fe20000000019 */
        /* <DEDUP_REMOVED lines=47> */
.L_x_4509:
[----:B------:R-:W-:Y:S05]  /*4a30*/  BSYNC B0 ;  /* 0x0000000000007941 */ /* 0x000fea0003800000 */
.L_x_4508:
        /* <DEDUP_REMOVED lines=43> */
.L_x_4507:
[----:B------:R-:W2:Y:S01]  /*4cf0*/  LDL.LU R0, [R1+0xc] ;  /* 0x00000c0001007983 */ /* 0x000ea20000300800 */
[----:B0-----:R-:W-:Y:S01]  /*4d00*/  PRMT R3, RZ, 0x5410, R92 ;  /* 0x00005410ff037816 */ /* 0x001fe2000000005c */
        /* <DEDUP_REMOVED lines=56> */
[----:B------:R-:W-:Y:S02]  /*5090*/  FFMA.FTZ R0, R33, R2, R0 ;  /* 0x0000000221007223 */ /* 0x000fe40000010000 */
[----:B------:R-:W-:-:S03]  /*50a0*/  CS2R R2, SRZ ;  /* 0x0000000000027805 */ /* 0x000fc6000001ff00 */
[----:B------:R0:W-:Y:S02]  /*50b0*/  STL [R1+0xc], R0 ;  /* 0x00000c0001007387 */ /* 0x0001e40000100800 */
[----:B0-----:R-:W-:Y:S01]  /*50c0*/  MOV R0, RZ ;  /* 0x000000ff00007202 */ /* 0x001fe20000000f00 */
        /* <DEDUP_REMOVED lines=9> */
.L_x_4611:
        /* <DEDUP_REMOVED lines=15> */
[----:B------:R-:W-:Y:S02]  /*5250*/  MOV R61, UR35 ;  /* 0x00000023003d7c02 */ /* 0x000fe40008000f00 */
[----:B------:R-:W-:Y:S01]  /*5260*/  LOP3.LUT R62, R98, 0x7ffffe0, RZ, 0xc0, !PT ;  /* 0x07ffffe0623e7812 */ /* 0x000fe200078ec0ff */
[----:B------:R-:W-:Y:S02]  /*5270*/  ULDC UR36, c[0x0][0x168] ;  /* 0x00005a0000247ab9 */ /* 0x000fe40000000800 */
[----:B------:R-:W-:Y:S01]  /*5280*/  ULDC.64 UR34, c[0x0][0x1c0] ;  /* 0x0000700000227ab9 */ /* 0x000fe20000000a00 */
[----:B------:R-:W2:Y:S01]  /*5290*/  LDG.E.64 R60, [R60.64] ;  /* 0x000000203c3c7981 */ /* 0x000ea2000c1e1b00 */
[----:B------:R-:W-:Y:S01]  /*52a0*/  SHF.L.U32 R62, R62, 0x5, RZ ;  /* 0x000000053e3e7819 */ /* 0x000fe200000006ff */
[----:B------:R-:W-:Y:S01]  /*52b0*/  UIADD3 UR36, -UR25, UR36, URZ ;  /* 0x0000002419247290 */ /* 0x000fe2000fffe13f */
[----:B------:R-:W-:Y:S01]  /*52c0*/  MOV R67, UR7 ;  /* 0x0000000700437c02 */ /* 0x000fe20008000f00 */
[----:B------:R-:W-:Y:S01]  /*52d0*/  UIMAD UR34, UR39, UR34, URZ ;  /* 0x00000022272272a4 */ /* 0x000fe2000f8e023f */
[----:B------:R-:W-:Y:S01]  /*52e0*/  LOP3.LUT R62, R62, 0xffffffe0, R95, 0xe2, !PT ;  /* 0xffffffe03e3e7812 */ /* 0x000fe200078ee25f */
[----:B------:R-:W-:-:S02]  /*52f0*/  USHF.L.U32 UR36, UR36, 0x1, URZ ;  /* 0x0000000124247899 */ /* 0x000fc4000800063f */
[----:B------:R-:W-:Y:S01]  /*5300*/  UIMAD UR34, UR7, UR35, UR34 ;  /* 0x00000023072272a4 */ /* 0x000fe2000f8e0222 */
[--C-:B------:R-:W-:Y:S02]  /*5310*/  SHF.R.S32.HI R63, RZ, 0x1f, R62.reuse ;  /* 0x0000001fff3f7819 */ /* 0x100fe4000001143e */
[C---:B------:R-:W-:Y:S02]  /*5320*/  LOP3.LUT R64, R62.reuse, 0x20, RZ, 0xfc, !PT ;  /* 0x000000203e407812 */ /* 0x040fe400078efcff */
[C---:B------:R-:W-:Y:S01]  /*5330*/  ISETP.GE.AND P4, PT, R62.reuse, UR36, PT ;  /* 0x000000243e007c0c */ /* 0x040fe2000bf86270 */
[----:B------:R-:W-:Y:S01]  /*5340*/  IMAD.WIDE.U32 R66, R67, c[0x0][0x1c0], R62 ;  /* 0x0000700043427a25 */ /* 0x000fe200078e003e */
[----:B------:R-:W-:Y:S02]  /*5350*/  LOP3.LUT R68, R62, 0x60, RZ, 0xfc, !PT ;  /* 0x000000603e447812 */ /* 0x000fe400078efcff */
[----:B------:R-:W-:Y:S02]  /*5360*/  ISETP.GE.AND P5, PT, R64, UR36, PT ;  /* 0x0000002440007c0c */ /* 0x000fe4000bfa6270 */
[----:B------:R-:W-:-:S02]  /*5370*/  LOP3.LUT R65, R62, 0x40, RZ, 0xfc, !PT ;  /* 0x000000403e417812 */ /* 0x000fc400078efcff */
[----:B------:R-:W-:Y:S01]  /*5380*/  IADD3 R63, R67, UR34, RZ ;  /* 0x00000022433f7c10 */ /* 0x000fe2000fffe0ff */
[----:B------:R-:W-:Y:S01]  /*5390*/  ULDC.64 UR34, c[0x0][0x198] ;  /* 0x0000660000227ab9 */ /* 0x000fe20000000a00 */
[----:B------:R-:W-:Y:S02]  /*53a0*/  LEA R64, P2, R66, UR22, 0x1 ;  /* 0x0000001642407c11 */ /* 0x000fe4000f8408ff */
[----:B------:R-:W-:Y:S02]  /*53b0*/  ISETP.GE.AND P1, PT, R68, UR36, PT ;  /* 0x0000002444007c0c */ /* 0x000fe4000bf26270 */
[----:B------:R-:W-:Y:S02]  /*53c0*/  LOP3.LUT R68, R62, 0x80, RZ, 0xfc, !PT ;  /* 0x000000803e447812 */ /* 0x000fe400078efcff */
[----:B------:R-:W-:Y:S02]  /*53d0*/  ISETP.GE.AND P0, PT, R65, UR36, PT ;  /* 0x0000002441007c0c */ /* 0x000fe4000bf06270 */
[----:B------:R-:W-:-:S02]  /*53e0*/  PRMT R67, RZ, 0x7610, R67 ;  /* 0x00007610ff437816 */ /* 0x000fc40000000043 */
[----:B------:R-:W-:Y:S02]  /*53f0*/  LEA.HI.X R65, R66, UR23, R63, 0x1, P2 ;  /* 0x0000001742417c11 */ /* 0x000fe400090f0c3f */
[----:B------:R-:W-:Y:S02]  /*5400*/  LOP3.LUT R63, R62, 0xa0, RZ, 0xfc, !PT ;  /* 0x000000a03e3f7812 */ /* 0x000fe400078efcff */
[----:B------:R-:W-:Y:S01]  /*5410*/  ISETP.GE.AND P2, PT, R68, UR36, PT ;  /* 0x0000002444007c0c */ /* 0x000fe2000bf46270 */
[----:B------:R0:W3:Y:S01]  /*5420*/  @!P4 LDG.E.U16 R67, [R64.64] ;  /* 0x000000204043c981 */ /* 0x0000e2000c1e1500 */
[----:B------:R-:W-:Y:S02]  /*5430*/  LOP3.LUT R66, R62, 0xc0, RZ, 0xfc, !PT ;  /* 0x000000c03e427812 */ /* 0x000fe400078efcff */
[----:B------:R-:W-:Y:S02]  /*5440*/  PRMT R68, RZ, 0x7610, R68 ;  /* 0x00007610ff447816 */ /* 0x000fe40000000044 */
[----:B------:R-:W-:-:S02]  /*5450*/  ISETP.GE.AND P3, PT, R63, UR36, PT ;  /* 0x000000243f007c0c */ /* 0x000fc4000bf66270 */
[----:B------:R-:W-:Y:S02]  /*5460*/  LOP3.LUT R69, R62, 0xe0, RZ, 0xfc, !PT ;  /* 0x000000e03e457812 */ /* 0x000fe400078efcff */
[----:B------:R-:W-:Y:S01]  /*5470*/  ISETP.GE.AND P4, PT, R66, UR36, PT ;  /* 0x0000002442007c0c */ /* 0x000fe2000bf86270 */
[----:B------:R0:W4:Y:S01]  /*5480*/  @!P5 LDG.E.U16 R68, [R64.64+0x40] ;  /* 0x000040204044d981 */ /* 0x000122000c1e1500 */
[----:B------:R-:W-:Y:S02]  /*5490*/  PRMT R63, RZ, 0x7610, R63 ;  /* 0x00007610ff3f7816 */ /* 0x000fe4000000003f */
[----:B------:R-:W-:Y:S02]  /*54a0*/  PRMT R66, RZ, 0x7610, R66 ;  /* 0x00007610ff427816 */ /* 0x000fe40000000042 */
[C---:B------:R-:W-:Y:S02]  /*54b0*/  LOP3.LUT R70, R62.reuse, 0x100, RZ, 0xfc, !PT ;  /* 0x000001003e467812 */ /* 0x040fe400078efcff */
[----:B------:R-:W-:Y:S01]  /*54c0*/  ISETP.GE.AND P5, PT, R69, UR36, PT ;  /* 0x0000002445007c0c */ /* 0x000fe2000bfa6270 */
[----:B------:R0:W3:Y:S01]  /*54d0*/  @!P0 LDG.E.U16 R63, [R64.64+0x80] ;  /* 0x00008020403f8981 */ /* 0x0000e2000c1e1500 */
[----:B------:R-:W-:-:S02]  /*54e0*/  LOP3.LUT R69, R62, 0x120, RZ, 0xfc, !PT ;  /* 0x000001203e457812 */ /* 0x000fc400078efcff */
[----:B------:R-:W-:Y:S01]  /*54f0*/  ISETP.GE.AND P0, PT, R70, UR36, PT ;  /* 0x0000002446007c0c */ /* 0x000fe2000bf06270 */
[----:B------:R0:W3:Y:S01]  /*5500*/  @!P1 LDG.E.U16 R66, [R64.64+0xc0] ;  /* 0x0000c02040429981 */ /* 0x0000e2000c1e1500 */
[----:B------:R-:W-:Y:S02]  /*5510*/  ISETP.GE.AND P1, PT, R69, UR36, PT ;  /* 0x0000002445007c0c */ /* 0x000fe4000bf26270 */
[----:B------:R-:W-:Y:S02]  /*5520*/  PRMT R70, RZ, 0x7610, R70 ;  /* 0x00007610ff467816 */ /* 0x000fe40000000046 */
[----:B------:R-:W-:Y:S02]  /*5530*/  PRMT R69, RZ, 0x7610, R69 ;  /* 0x00007610ff457816 */ /* 0x000fe40000000045 */
[C---:B------:R-:W-:Y:S02]  /*5540*/  LOP3.LUT R99, R62.reuse, 0x140, RZ, 0xfc, !PT ;  /* 0x000001403e637812 */ /* 0x040fe400078efcff */
[----:B------:R-:W-:Y:S01]  /*5550*/  LOP3.LUT R100, R62, 0x160, RZ, 0xfc, !PT ;  /* 0x000001603e647812 */ /* 0x000fe200078efcff */
[----:B------:R0:W3:Y:S01]  /*5560*/  @!P2 LDG.E.U16 R70, [R64.64+0x100] ;  /* 0x000100204046a981 */ /* 0x0000e2000c1e1500 */
[----:B------:R-:W-:-:S02]  /*5570*/  PRMT R71, RZ, 0x7610, R71 ;  /* 0x00007610ff477816 */ /* 0x000fc40000000047 */
[----:B------:R-:W-:Y:S01]  /*5580*/  ISETP.GE.AND P2, PT, R99, UR36, PT ;  /* 0x0000002463007c0c */ /* 0x000fe2000bf46270 */
[----:B------:R0:W3:Y:S01]  /*5590*/  @!P3 LDG.E.U16 R69, [R64.64+0x140] ;  /* 0x000140204045b981 */ /* 0x0000e2000c1e1500 */
[----:B------:R-:W-:Y:S02]  /*55a0*/  LOP3.LUT R99, R62, 0x180, RZ, 0xfc, !PT ;  /* 0x000001803e637812 */ /* 0x000fe400078efcff */
[----:B------:R-:W-:Y:S01]  /*55b0*/  ISETP.GE.AND P3, PT, R100, UR36, PT ;  /* 0x0000002464007c0c */ /* 0x000fe2000bf66270 */
[----:B------:R0:W3:Y:S01]  /*55c0*/  @!P4 LDG.E.U16 R71, [R64.64+0x180] ;  /* 0x000180204047c981 */ /* 0x0000e2000c1e1500 */
[----:B------:R-:W-:Y:S02]  /*55d0*/  ISETP.GE.AND P4, PT, R99, UR36, PT ;  /* 0x0000002463007c0c */ /* 0x000fe4000bf86270 */
[----:B------:R-:W-:Y:S02]  /*55e0*/  PRMT R102, RZ, 0x7610, R102 ;  /* 0x00007610ff667816 */ /* 0x000fe40000000066 */
[----:B------:R-:W-:-:S02]  /*55f0*/  PRMT R106, RZ, 0x7610, R106 ;  /* 0x00007610ff6a7816 */ /* 0x000fc4000000006a */
[C---:B------:R-:W-:Y:S02]  /*5600*/  LOP3.LUT R103, R62.reuse, 0x1c0, RZ, 0xfc, !PT ;  /* 0x000001c03e677812 */ /* 0x040fe400078efcff */
[C---:B------:R-:W-:Y:S01]  /*5610*/  LOP3.LUT R107, R62.reuse, 0x200, RZ, 0xfc, !PT ;  /* 0x000002003e6b7812 */ /* 0x040fe200078efcff */
[----:B------:R0:W3:Y:S01]  /*5620*/  @!P0 LDG.E.U16 R102, [R64.64+0x200] ;  /* 0x0002002040668981 */ /* 0x0000e2000c1e1500 */
[----:B------:R-:W-:Y:S02]  /*5630*/  PRMT R104, RZ, 0x7610, R104 ;  /* 0x00007610ff687816 */ /* 0x000fe40000000068 */
[----:B------:R-:W-:Y:S01]  /*5640*/  PRMT R100, RZ, 0x7610, R100 ;  /* 0x00007610ff647816 */ /* 0x000fe20000000064 */
[----:B------:R0:W3:Y:S01]  /*5650*/  @!P3 LDG.E.U16 R106, [R64.64+0x2c0] ;  /* 0x0002c020406ab981 */ /* 0x0000e2000c1e1500 */
[----:B------:R-:W-:Y:S02]  /*5660*/  PRMT R101, RZ, 0x7610, R101 ;  /* 0x00007610ff657816 */ /* 0x000fe40000000065 */
[----:B------:R-:W-:Y:S01]  /*5670*/  ISETP.GE.AND P0, PT, R103, UR36, PT ;  /* 0x0000002467007c0c */ /* 0x000fe2000bf06270 */
[----:B------:R0:W3:Y:S01]  /*5680*/  @!P4 LDG.E.U16 R104, [R64.64+0x300] ;  /* 0x000300204068c981 */ /* 0x0000e2000c1e1500 */
[----:B------:R-:W-:-:S02]  /*5690*/  LOP3.LUT R103, R62, 0x1e0, RZ, 0xfc, !PT ;  /* 0x000001e03e677812 */ /* 0x000fc400078efcff */
[----:B------:R-:W-:Y:S01]  /*56a0*/  ISETP.GE.AND P3, PT, R107, UR36, PT ;  /* 0x000000246b007c0c */ /* 0x000fe2000bf66270 */
[----:B------:R0:W4:Y:S01]  /*56b0*/  @!P5 LDG.E.U16 R100, [R64.64+0x1c0] ;  /* 0x0001c0204064d981 */ /* 0x000122000c1e1500 */
[C---:B------:R-:W-:Y:S02]  /*56c0*/  LOP3.LUT R99, R62.reuse, 0x1a0, RZ, 0xfc, !PT ;  /* 0x000001a03e637812 */ /* 0x040fe400078efcff */
[----:B------:R-:W-:Y:S01]  /*56d0*/  LOP3.LUT R108, R62, 0x240, RZ, 0xfc, !PT ;  /* 0x000002403e6c7812 */ /* 0x000fe200078efcff */
[----:B------:R0:W4:Y:S01]  /*56e0*/  @!P1 LDG.E.U16 R101, [R64.64+0x240] ;  /* 0x0002402040659981 */ /* 0x000122000c1e1500 */
[----:B------:R-:W-:Y:S02]  /*56f0*/  ISETP.GE.AND P4, PT, R103, UR36, PT ;  /* 0x0000002467007c0c */ /* 0x000fe4000bf86270 */
[----:B------:R-:W-:Y:S02]  /*5700*/  ISETP.GE.AND P5, PT, R99, UR36, PT ;  /* 0x0000002463007c0c */ /* 0x000fe4000bfa6270 */
[----:B------:R-:W-:-:S02]  /*5710*/  PRMT R105, RZ, 0x7610, R105 ;  /* 0x00007610ff697816 */ /* 0x000fc40000000069 */
[----:B------:R-:W-:Y:S02]  /*5720*/  ISETP.GE.AND P1, PT, R108, UR36, PT ;  /* 0x000000246c007c0c */ /* 0x000fe4000bf26270 */
[----:B------:R-:W-:Y:S02]  /*5730*/  PRMT R108, RZ, 0x7610, R108 ;  /* 0x00007610ff6c7816 */ /* 0x000fe4000000006c */
[C---:B------:R-:W-:Y:S01]  /*5740*/  LOP3.LUT R107, R62.reuse, 0x220, RZ, 0xfc, !PT ;  /* 0x000002203e6b7812 */ /* 0x040fe200078efcff */
[----:B------:R0:W4:Y:S01]  /*5750*/  @!P2 LDG.E.U16 R105, [R64.64+0x280] ;  /* 0x000280204069a981 */ /* 0x000122000c1e1500 */
[----:B------:R-:W-:Y:S02]  /*5760*/  LOP3.LUT R110, R62, 0x280, RZ, 0xfc, !PT ;  /* 0x000002803e6e7812 */ /* 0x000fe400078efcff */
[----:B------:R-:W-:Y:S01]  /*5770*/  PRMT R109, RZ, 0x7610, R109 ;  /* 0x00007610ff6d7816 */ /* 0x000fe2000000006d */
[----:B------:R0:W4:Y:S01]  /*5780*/  @!P3 LDG.E.U16 R108, [R64.64+0x400] ;  /* 0x00040020406cb981 */ /* 0x000122000c1e1500 */
[----:B------:R-:W-:-:S02]  /*5790*/  PRMT R99, RZ, 0x7610, R99 ;  /* 0x00007610ff637816 */ /* 0x000fc40000000063 */
[----:B------:R-:W-:Y:S02]  /*57a0*/  ISETP.GE.AND P2, PT, R107, UR36, PT ;  /* 0x000000246b007c0c */ /* 0x000fe4000bf46270 */
[----:B------:R-:W-:Y:S01]  /*57b0*/  PRMT R103, RZ, 0x7610, R103 ;  /* 0x00007610ff677816 */ /* 0x000fe20000000067 */
[----:B------:R0:W4:Y:S01]  /*57c0*/  @!P4 LDG.E.U16 R109, [R64.64+0x3c0] ;  /* 0x0003c020406dc981 */ /* 0x000122000c1e1500 */
[----:B------:R-:W-:Y:S02]  /*57d0*/  LOP3.LUT R107, R62, 0x260, RZ, 0xfc, !PT ;  /* 0x000002603e6b7812 */ /* 0x000fe400078efcff */
[----:B------:R-:W-:Y:S01]  /*57e0*/  ISETP.GE.AND P3, PT, R110, UR36, PT ;  /* 0x000000246e007c0c */ /* 0x000fe2000bf66270 */
[----:B------:R0:W4:Y:S01]  /*57f0*/  @!P5 LDG.E.U16 R99, [R64.64+0x340] ;  /* 0x000340204063d981 */ /* 0x000122000c1e1500 */
[----:B------:R-:W-:Y:S02]  /*5800*/  LOP3.LUT R110, R62, 0x2c0, RZ, 0xfc, !PT ;  /* 0x000002c03e6e7812 */ /* 0x000fe400078efcff */
[----:B------:R-:W-:Y:S01]  /*5810*/  ISETP.GE.AND P4, PT, R107, UR36, PT ;  /* 0x000000246b007c0c */ /* 0x000fe2000bf86270 */
[----:B------:R0:W4:Y:S01]  /*5820*/  @!P0 LDG.E.U16 R103, [R64.64+0x380] ;  /* 0x0003802040678981 */ /* 0x000122000c1e1500 */
[----:B------:R-:W-:-:S02]  /*5830*/  PRMT R107, RZ, 0x7610, R107 ;  /* 0x00007610ff6b7816 */ /* 0x000fc4000000006b */
[----:B------:R-:W-:Y:S02]  /*5840*/  ISETP.GE.AND P5, PT, R110, UR36, PT ;  /* 0x000000246e007c0c */ /* 0x000fe4000bfa6270 */
[----:B------:R-:W-:Y:S02]  /*5850*/  PRMT R110, RZ, 0x7610, R110 ;  /* 0x00007610ff6e7816 */ /* 0x000fe4000000006e */
[C---:B------:R-:W-:Y:S01]  /*5860*/  LOP3.LUT R111, R62.reuse, 0x2a0, RZ, 0xfc, !PT ;  /* 0x000002a03e6f7812 */ /* 0x040fe200078efcff */
[----:B------:R0:W4:Y:S03]  /*5870*/  @!P2 LDG.E.U16 R107, [R64.64+0x440] ;  /* 0x00044020406ba981 */ /* 0x000126000c1e1500 */
[----:B------:R-:W-:Y:S01]  /*5880*/  ISETP.GE.AND P0, PT, R111, UR36, PT ;  /* 0x000000246f007c0c */ /* 0x000fe2000bf06270 */
[----:B------:R0:W4:Y:S01]  /*5890*/  @!P1 LDG.E.U16 R110, [R64.64+0x480] ;  /* 0x00048020406e9981 */ /* 0x000122000c1e1500 */
[----:B------:R-:W-:-:S02]  /*58a0*/  LOP3.LUT R111, R62, 0x2e0, RZ, 0xfc, !PT ;  /* 0x000002e03e6f7812 */ /* 0x000fc400078efcff */
[----:B------:R-:W-:Y:S02]  /*58b0*/  PRMT R113, RZ, 0x7610, R113 ;  /* 0x00007610ff717816 */ /* 0x000fe40000000071 */
[----:B------:R-:W-:Y:S02]  /*58c0*/  ISETP.GE.AND P2, PT, R111, UR36, PT ;  /* 0x000000246f007c0c */ /* 0x000fe4000bf46270 */
[C---:B------:R-:W-:Y:S02]  /*58d0*/  LOP3.LUT R111, R62.reuse, 0x300, RZ, 0xfc, !PT ;  /* 0x000003003e6f7812 */ /* 0x040fe400078efcff */
[----:B------:R-:W-:Y:S01]  /*58e0*/  PRMT R115, RZ, 0x7610, R115 ;  /* 0x00007610ff737816 */ /* 0x000fe20000000073 */
[----:B------:R0:W4:Y:S01]  /*58f0*/  @!P4 LDG.E.U16 R113, [R64.64+0x4c0] ;  /* 0x0004c0204071c981 */ /* 0x000122000c1e1500 */
[----:B------:R-:W-:Y:S02]  /*5900*/  LOP3.LUT R112, R62, 0x320, RZ, 0xfc, !PT ;  /* 0x000003203e707812 */ /* 0x000fe400078efcff */
[----:B------:R-:W-:-:S02]  /*5910*/  ISETP.GE.AND P1, PT, R111, UR36, PT ;  /* 0x000000246f007c0c */ /* 0x000fc4000bf26270 */
[----:B------:R-:W-:Y:S01]  /*5920*/  LOP3.LUT R111, R62, 0x340, RZ, 0xfc, !PT ;  /* 0x000003403e6f7812 */ /* 0x000fe200078efcff */
[----:B------:R0:W4:Y:S01]  /*5930*/  @!P3 LDG.E.U16 R115, [R64.64+0x500] ;  /* 0x000500204073b981 */ /* 0x000122000c1e1500 */
[----:B------:R-:W-:Y:S02]  /*5940*/  ISETP.GE.AND P4, PT, R112, UR36, PT ;  /* 0x0000002470007c0c */ /* 0x000fe4000bf86270 */
[----:B------:R-:W-:Y:S02]  /*5950*/  PRMT R112, RZ, 0x7610, R112 ;  /* 0x00007610ff707816 */ /* 0x000fe40000000070 */
[----:B------:R-:W-:Y:S02]  /*5960*/  ISETP.GE.AND P3, PT, R111, UR36, PT ;  /* 0x000000246f007c0c */ /* 0x000fe4000bf66270 */
[----:B------:R-:W-:Y:S02]  /*5970*/  PRMT R114, RZ, 0x7610, R114 ;  /* 0x00007610ff727816 */ /* 0x000fe40000000072 */
[----:B------:R-:W-:Y:S01]  /*5980*/  PRMT R111, RZ, 0x7610, R111 ;  /* 0x00007610ff6f7816 */ /* 0x000fe2000000006f */
[----:B------:R0:W4:Y:S01]  /*5990*/  @!P0 LDG.E.U16 R112, [R64.64+0x540] ;  /* 0x0005402040708981 */ /* 0x000122000c1e1500 */
[----:B------:R-:W-:-:S03]  /*59a0*/  LOP3.LUT R116, R62, 0x360, RZ, 0xfc, !PT ;  /* 0x000003603e747812 */ /* 0x000fc600078efcff */
[----:B------:R0:W4:Y:S01]  /*59b0*/  @!P5 LDG.E.U16 R114, [R64.64+0x580] ;  /* 0x000580204072d981 */ /* 0x000122000c1e1500 */
[----:B------:R-:W-:Y:S02]  /*59c0*/  LOP3.LUT R117, R62, 0x3a0, RZ, 0xfc, !PT ;  /* 0x000003a03e757812 */ /* 0x000fe400078efcff */
[----:B------:R-:W-:Y:S01]  /*59d0*/  SHF.L.U32 R120, R98, 0x5, RZ ;  /* 0x0000000562787819 */ /* 0x000fe200000006ff */
[----:B------:R0:W4:Y:S01]  /*59e0*/  @!P2 LDG.E.U16 R111, [R64.64+0x5c0] ;  /* 0x0005c020406fa981 */ /* 0x000122000c1e1500 */
[----:B------:R-:W-:Y:S02]  /*59f0*/  ISETP.GE.AND P0, PT, R116, UR36, PT ;  /* 0x0000002474007c0c */ /* 0x000fe4000bf06270 */
[----:B------:R-:W-:Y:S02]  /*5a00*/  LOP3.LUT R116, R62, 0x380, RZ, 0xfc, !PT ;  /* 0x000003803e747812 */ /* 0x000fe400078efcff */
[----:B------:R-:W-:Y:S02]  /*5a10*/  ISETP.GE.AND P2, PT, R117, UR36, PT ;  /* 0x0000002475007c0c */ /* 0x000fe4000bf46270 */
[----:B------:R-:W-:-:S02]  /*5a20*/  LOP3.LUT R120, R120, 0xffffffe0, R95, 0xe2, !PT ;  /* 0xffffffe078787812 */ /* 0x000fc400078ee25f */
[----:B------:R-:W-:Y:S02]  /*5a30*/  PRMT R117, RZ, 0x7610, R117 ;  /* 0x00007610ff757816 */ /* 0x000fe40000000075 */
[----:B------:R-:W-:Y:S02]  /*5a40*/  ISETP.GE.AND P5, PT, R116, UR36, PT ;  /* 0x0000002474007c0c */ /* 0x000fe4000bfa6270 */
[----:B------:R-:W-:Y:S02]  /*5a50*/  LOP3.LUT R120, R120, 0x3e0, RZ, 0xfc, !PT ;  /* 0x000003e078787812 */ /* 0x000fe400078efcff */
[----:B------:R-:W-:Y:S01]  /*5a60*/  PRMT R118, RZ, 0x7610, R118 ;  /* 0x00007610ff767816 */ /* 0x000fe20000000076 */
[----:B------:R0:W4:Y:S01]  /*5a70*/  @!P4 LDG.E.U16 R117, [R64.64+0x640] ;  /* 0x000640204075c981 */ /* 0x000122000c1e1500 */
[----:B------:R-:W-:Y:S02]  /*5a80*/  PRMT R116, RZ, 0x7610, R116 ;  /* 0x00007610ff747816 */ /* 0x000fe40000000074 */
[----:B------:R-:W-:-:S02]  /*5a90*/  PRMT R119, RZ, 0x7610, R119 ;  /* 0x00007610ff777816 */ /* 0x000fc40000000077 */
[----:B------:R-:W-:Y:S01]  /*5aa0*/  ISETP.GE.AND P4, PT, R120, UR36, PT ;  /* 0x0000002478007c0c */ /* 0x000fe2000bf86270 */
[----:B------:R0:W4:Y:S01]  /*5ab0*/  @!P1 LDG.E.U16 R118, [R64.64+0x600] ;  /* 0x0006002040769981 */ /* 0x000122000c1e1500 */
[----:B------:R-:W-:Y:S02]  /*5ac0*/  LOP3.LUT R62, R62, 0x3c0, RZ, 0xfc, !PT ;  /* 0x000003c03e3e7812 */ /* 0x000fe400078efcff */
[----:B------:R-:W-:Y:S01]  /*5ad0*/  PRMT R120, RZ, 0x7610, R120 ;  /* 0x00007610ff787816 */ /* 0x000fe20000000078 */
[----:B------:R0:W4:Y:S01]  /*5ae0*/  @!P3 LDG.E.U16 R116, [R64.64+0x680] ;  /* 0x000680204074b981 */ /* 0x000122000c1e1500 */
[----:B------:R-:W-:-:S03]  /*5af0*/  ISETP.GE.AND P1, PT, R62, UR36, PT ;  /* 0x000000243e007c0c */ /* 0x000fc6000bf26270 */
[----:B------:R0:W4:Y:S04]  /*5b00*/  @!P0 LDG.E.U16 R119, [R64.64+0x6c0] ;  /* 0x0006c02040778981 */ /* 0x000128000c1e1500 */
[----:B------:R0:W4:Y:S01]  /*5b10*/  @!P5 LDG.E.U16 R120, [R64.64+0x700] ;  /* 0x000700204078d981 */ /* 0x000122000c1e1500 */
[----:B------:R-:W-:Y:S02]  /*5b20*/  PRMT R123, RZ, 0x7610, R123 ;  /* 0x00007610ff7b7816 */ /* 0x000fe4000000007b */
[----:B------:R-:W-:Y:S02]  /*5b30*/  PRMT R122, RZ, 0x7610, R122 ;  /* 0x00007610ff7a7816 */ /* 0x000fe4000000007a */
[----:B------:R-:W-:Y:S02]  /*5b40*/  PRMT R121, RZ, 0x7610, R121 ;  /* 0x00007610ff797816 */ /* 0x000fe40000000079 */
[----:B------:R0:W4:Y:S04]  /*5b50*/  @!P2 LDG.E.U16 R123, [R64.64+0x740] ;  /* 0x00074020407ba981 */ /* 0x000128000c1e1500 */
[----:B------:R0:W4:Y:S04]  /*5b60*/  @!P1 LDG.E.U16 R122, [R64.64+0x780] ;  /* 0x00078020407a9981 */ /* 0x000128000c1e1500 */
[----:B------:R0:W4:Y:S01]  /*5b70*/  @!P4 LDG.E.U16 R121, [R64.64+0x7c0] ;  /* 0x0007c0204079c981 */ /* 0x000122000c1e1500 */
[----:B------:R-:W-:Y:S01]  /*5b80*/  SHF.L.U32 R213, R98, 0x5, RZ ;  /* 0x0000000562d57819 */ /* 0x000fe200000006ff */
[----:B--2---:R-:W1:Y:S02]  /*5b90*/  R2UR UR43, R61 ;  /* 0x000000003d2b73c2 */ /* 0x004e6400000e0000 */
[----:B-1----:R-:W-:-:S04]  /*5ba0*/  FMUL.FTZ R62, R76, UR43 ;  /* 0x0000002b4c3e7c20 */ /* 0x002fc80008410000 */
[----:B------:R-:W-:Y:S02]  /*5bb0*/  FMUL.RZ R126, R62, 0.15915493667125701904 ;  /* 0x3e22f9833e7e7820 */ /* 0x000fe4000040c000 */
[----:B------:R-:W-:Y:S02]  /*5bc0*/  FMUL.FTZ R62, R75, UR43 ;  /* 0x0000002b4b3e7c20 */ /* 0x000fe40008410000 */
[----:B------:R-:W-:Y:S02]  /*5bd0*/  FMUL.FTZ R61, R73, UR43 ;  /* 0x0000002b493d7c20 */ /* 0x000fe40008410000 */
[----:B------:R-:W-:Y:S02]  /*5be0*/  FMUL.RZ R127, R62, 0.15915493667125701904 ;  /* 0x3e22f9833e7f7820 */ /* 0x000fe4000040c000 */
[----:B------:R-:W-:Y:S02]  /*5bf0*/  FMUL.FTZ R62, R74, UR43 ;  /* 0x0000002b4a3e7c20 */ /* 0x000fe40008410000 */
[----:B------:R-:W-:-:S02]  /*5c00*/  FMUL.RZ R128, R61, 0.15915493667125701904 ;  /* 0x3e22f9833d807820 */ /* 0x000fc4000040c000 */
[----:B------:R-:W-:Y:S02]  /*5c10*/  FMUL.FTZ R61, R72, UR43 ;  /* 0x0000002b483d7c20 */ /* 0x000fe40008410000 */
[----:B0-----:R-:W-:Y:S01]  /*5c20*/  FMUL.RZ R64, R62, 0.15915493667125701904 ;  /* 0x3e22f9833e407820 */ /* 0x001fe2000040c000 */
[----:B------:R-:W-:Y:S01]  /*5c30*/  LOP3.LUT R62, R213, 0xfffffc00, RZ, 0xc0, !PT ;  /* 0xfffffc00d53e7812 */ /* 0x000fe200078ec0ff */
[----:B------:R-:W-:Y:S03]  /*5c40*/  MUFU.SIN R125, R126 ;  /* 0x0000007e007d7308 */ /* 0x000fe60000000400 */
[----:B------:R-:W-:-:S05]  /*5c50*/  IADD3 R132, R62, R97, RZ ;  /* 0x000000613e847210 */ /* 0x000fca0007ffe0ff */
[----:B------:R0:W-:Y:S02]  /*5c60*/  MUFU.COS R124, R126 ;  /* 0x0000007e007c7308 */ /* 0x0001e40000000000 */
[----:B0-----:R-:W-:Y:S02]  /*5c70*/  FMUL.RZ R126, R61, 0.15915493667125701904 ;  /* 0x3e22f9833d7e7820 */ /* 0x001fe4000040c000 */
[----:B------:R-:W-:-:S04]  /*5c80*/  FMUL.FTZ R61, R59, UR43 ;  /* 0x0000002b3b3d7c20 */ /* 0x000fc80008410000 */
[----:B------:R-:W-:Y:S01]  /*5c90*/  FMUL.RZ R130, R61, 0.15915493667125701904 ;  /* 0x3e22f9833d827820 */ /* 0x000fe2000040c000 */
[CC--:B------:R-:W-:Y:S01]  /*5ca0*/  LEA.HI.SX32 R61, R132.reuse, R132.reuse, 0x1b ;  /* 0x00000084843d7211 */ /* 0x0c0fe200078fdaff */
[----:B------:R-:W-:Y:S01]  /*5cb0*/  MUFU.SIN R187, R127 ;  /* 0x0000007f00bb7308 */ /* 0x000fe20000000400 */
[C---:B------:R-:W-:Y:S02]  /*5cc0*/  IADD3 R65, R132.reuse, 0x20, RZ ;  /* 0x0000002084417810 */ /* 0x040fe40007ffe0ff */
[----:B------:R-:W-:Y:S01]  /*5cd0*/  SHF.L.U32 R134, R61, 0x1, RZ ;  /* 0x000000013d867819 */ /* 0x000fe200000006ff */
[----:B------:R-:W-:Y:S01]  /*5ce0*/  FMUL.FTZ R61, R55, UR43 ;  /* 0x0000002b373d7c20 */ /* 0x000fe20008410000 */
[----:B------:R-:W0:Y:S03]  /*5cf0*/  R2UR UR44, R60 ;  /* 0x000000003c2c73c2 */ /* 0x000e2600000e0000 */
[----:B------:R1:W-:Y:S01]  /*5d00*/  MUFU.COS R188, R127 ;  /* 0x0000007f00bc7308 */ /* 0x0003e20000000000 */
[----:B------:R-:W-:Y:S01]  /*5d10*/  IADD3 R163, R132, 0x220, RZ ;  /* 0x0000022084a37810 */ /* 0x000fe20007ffe0ff */
[----:B------:R-:W-:Y:S01]  /*5d20*/  FMUL.RZ R146, R61, 0.15915493667125701904 ;  /* 0x3e22f9833d927820 */ /* 0x000fe2000040c000 */
[----:B------:R-:W-:-:S02]  /*5d30*/  LEA.HI.SX32 R131, R65, R132, 0x1b ;  /* 0x0000008441837211 */ /* 0x000fc400078fdaff */
[----:B-1----:R-:W-:-:S03]  /*5d40*/  IADD3 R127, R132, 0x40, RZ ;  /* 0x00000040847f7810 */ /* 0x002fc60007ffe0ff */
[----:B------:R-:W-:Y:S01]  /*5d50*/  MUFU.SIN R171, R146 ;  /* 0x0000009200ab7308 */ /* 0x000fe20000000400 */
[-C--:B------:R-:W-:Y:S02]  /*5d60*/  LEA.HI.SX32 R138, R163, R132.reuse, 0x1b ;  /* 0x00000084a38a7211 */ /* 0x080fe400078fdaff */
[----:B------:R-:W-:Y:S02]  /*5d70*/  LEA.HI.SX32 R135, R127, R132, 0x1b ;  /* 0x000000847f877211 */ /* 0x000fe400078fdaff */
[C---:B------:R-:W-:Y:S02]  /*5d80*/  IADD3 R129, R132.reuse, 0x60, RZ ;  /* 0x0000006084817810 */ /* 0x040fe40007ffe0ff */
[----:B------:R-:W-:Y:S01]  /*5d90*/  SHF.L.U32 R163, R131, 0x1, RZ ;  /* 0x0000000183a37819 */ /* 0x000fe200000006ff */
[----:B------:R1:W-:Y:S01]  /*5da0*/  MUFU.COS R172, R146 ;  /* 0x0000009200ac7308 */ /* 0x0003e20000000000 */
[C---:B------:R-:W-:Y:S02]  /*5db0*/  IADD3 R133, R132.reuse, 0x80, RZ ;  /* 0x0000008084857810 */ /* 0x040fe40007ffe0ff */
[C---:B------:R-:W-:Y:S01]  /*5dc0*/  IADD3 R139, R132.reuse, 0xa0, RZ ;  /* 0x000000a0848b7810 */ /* 0x040fe20007ffe0ff */
[----:B---3--:R-:W-:Y:S01]  /*5dd0*/  STS.U16 [R134], R67 ;  /* 0x0000004386007388 */ /* 0x008fe20000000400 */
[----:B------:R-:W-:-:S02]  /*5de0*/  IADD3 R165, R132, 0x240, RZ ;  /* 0x0000024084a57810 */ /* 0x000fc40007ffe0ff */
[----:B-1----:R-:W-:Y:S01]  /*5df0*/  SHF.L.U32 R146, R135, 0x1, RZ ;  /* 0x0000000187927819 */ /* 0x002fe200000006ff */
[----:B----4-:R-:W-:Y:S01]  /*5e00*/  STS.U16 [R163+0x40], R68 ;  /* 0x00004044a3007388 */ /* 0x010fe20000000400 */
[-C--:B------:R-:W-:Y:S02]  /*5e10*/  LEA.HI.SX32 R136, R129, R132.reuse, 0x1b ;  /* 0x0000008481887211 */ /* 0x080fe400078fdaff */
[-C--:B------:R-:W-:Y:S01]  /*5e20*/  LEA.HI.SX32 R137, R133, R132.reuse, 0x1b ;  /* 0x0000008485897211 */ /* 0x080fe200078fdaff */
[----:B------:R1:W-:Y:S01]  /*5e30*/  STS.U16 [R146+0x80], R63 ;  /* 0x0000803f92007388 */ /* 0x0003e20000000400 */
[-C--:B------:R-:W-:Y:S02]  /*5e40*/  LEA.HI.SX32 R139, R139, R132.reuse, 0x1b ;  /* 0x000000848b8b7211 */ /* 0x080fe400078fdaff */
[----:B------:R-:W-:Y:S02]  /*5e50*/  LEA.HI.SX32 R140, R165, R132, 0x1b ;  /* 0x00000084a58c7211 */ /* 0x000fe400078fdaff */
[----:B------:R-:W-:-:S02]  /*5e60*/  SHF.L.U32 R165, R136, 0x1, RZ ;  /* 0x0000000188a57819 */ /* 0x000fc400000006ff */
[----:B------:R-:W-:Y:S01]  /*5e70*/  SHF.L.U32 R137, R137, 0x1, RZ ;  /* 0x0000000189897819 */ /* 0x000fe200000006ff */
[----:B-1----:R-:W-:Y:S01]  /*5e80*/  FMUL.FTZ R63, R52, UR43 ;  /* 0x0000002b343f7c20 */ /* 0x002fe20008410000 */
[----:B------:R-:W-:Y:S01]  /*5e90*/  SHF.L.U32 R136, R139, 0x1, RZ ;  /* 0x000000018b887819 */ /* 0x000fe200000006ff */
[----:B------:R-:W-:Y:S02]  /*5ea0*/  STS.U16 [R165+0xc0], R66 ;  /* 0x0000c042a5007388 */ /* 0x000fe40000000400 */
[----:B------:R-:W-:Y:S02]  /*5eb0*/  FMUL.RZ R67, R63, 0.15915493667125701904 ;  /* 0x3e22f9833f437820 */ /* 0x000fe4000040c000 */
[----:B------:R-:W-:Y:S01]  /*5ec0*/  FMUL.FTZ R63, R51, UR43 ;  /* 0x0000002b333f7c20 */ /* 0x000fe20008410000 */
[C---:B------:R-:W-:Y:S01]  /*5ed0*/  IADD3 R141, R132.reuse, 0xc0, RZ ;  /* 0x000000c0848d7810 */ /* 0x040fe20007ffe0ff */
[----:B------:R-:W-:Y:S01]  /*5ee0*/  STS.U16 [R137+0x100], R70 ;  /* 0x0001004689007388 */ /* 0x000fe20000000400 */
[----:B------:R-:W-:-:S02]  /*5ef0*/  IADD3 R143, R132, 0xe0, RZ ;  /* 0x000000e0848f7810 */ /* 0x000fc40007ffe0ff */
[C---:B------:R-:W-:Y:S01]  /*5f00*/  IADD3 R145, R132.reuse, 0x100, RZ ;  /* 0x0000010084917810 */ /* 0x040fe20007ffe0ff */
[----:B------:R1:W-:Y:S01]  /*5f10*/  STS.U16 [R136+0x140], R69 ;  /* 0x0001404588007388 */ /* 0x0003e20000000400 */
[C---:B------:R-:W-:Y:S02]  /*5f20*/  IADD3 R147, R132.reuse, 0x120, RZ ;  /* 0x0000012084937810 */ /* 0x040fe40007ffe0ff */
[----:B------:R-:W-:Y:S02]  /*5f30*/  IADD3 R149, R132, 0x140, RZ ;  /* 0x0000014084957810 */ /* 0x000fe40007ffe0ff */
[-C--:B------:R-:W-:Y:S02]  /*5f40*/  LEA.HI.SX32 R141, R141, R132.reuse, 0x1b ;  /* 0x000000848d8d7211 */ /* 0x080fe400078fdaff */
[-C--:B------:R-:W-:Y:S01]  /*5f50*/  LEA.HI.SX32 R143, R143, R132.reuse, 0x1b ;  /* 0x000000848f8f7211 */ /* 0x080fe200078fdaff */
[----:B-1----:R-:W-:Y:S01]  /*5f60*/  FMUL.RZ R69, R63, 0.15915493667125701904 ;  /* 0x3e22f9833f457820 */ /* 0x002fe2000040c000 */
[----:B0-----:R-:W-:Y:S01]  /*5f70*/  MOV R63, UR44 ;  /* 0x0000002c003f7c02 */ /* 0x001fe20008000f00 */
[----:B------:R-:W-:Y:S01]  /*5f80*/  FMUL.FTZ R60, R50, UR43 ;  /* 0x0000002b323c7c20 */ /* 0x000fe20008410000 */
[----:B------:R-:W-:-:S02]  /*5f90*/  LEA.HI.SX32 R145, R145, R132, 0x1b ;  /* 0x0000008491917211 */ /* 0x000fc400078fdaff */
[C---:B------:R-:W-:Y:S01]  /*5fa0*/  IADD3 R151, R132.reuse, 0x160, RZ ;  /* 0x0000016084977810 */ /* 0x040fe20007ffe0ff */
[----:B------:R-:W-:Y:S01]  /*5fb0*/  FMUL.FTZ R63, R63, 1.4426950216293334961 ;  /* 0x3fb8aa3b3f3f7820 */ /* 0x000fe20000410000 */
[-C--:B------:R-:W-:Y:S02]  /*5fc0*/  LEA.HI.SX32 R147, R147, R132.reuse, 0x1b ;  /* 0x0000008493937211 */ /* 0x080fe400078fdaff */
[C---:B------:R-:W-:Y:S02]  /*5fd0*/  IADD3 R153, R132.reuse, 0x180, RZ ;  /* 0x0000018084997810 */ /* 0x040fe40007ffe0ff */
[----:B------:R-:W-:Y:S02]  /*5fe0*/  LEA.HI.SX32 R149, R149, R132, 0x1b ;  /* 0x0000008495957211 */ /* 0x000fe400078fdaff */
[----:B------:R-:W-:Y:S02]  /*5ff0*/  SHF.L.U32 R148, R141, 0x1, RZ ;  /* 0x000000018d947819 */ /* 0x000fe400000006ff */
[----:B------:R-:W-:-:S02]  /*6000*/  IADD3 R155, R132, 0x1a0, RZ ;  /* 0x000001a0849b7810 */ /* 0x000fc40007ffe0ff */
[----:B------:R-:W-:Y:S01]  /*6010*/  SHF.L.U32 R143, R143, 0x1, RZ ;  /* 0x000000018f8f7819 */ /* 0x000fe200000006ff */
[----:B------:R-:W-:Y:S01]  /*6020*/  FMUL.RZ R162, R60, 0.15915493667125701904 ;  /* 0x3e22f9833ca27820 */ /* 0x000fe2000040c000 */
[C---:B------:R-:W-:Y:S02]  /*6030*/  IADD3 R157, R132.reuse, 0x1c0, RZ ;  /* 0x000001c0849d7810 */ /* 0x040fe40007ffe0ff */
[----:B------:R-:W-:Y:S01]  /*6040*/  SHF.L.U32 R145, R145, 0x1, RZ ;  /* 0x0000000191917819 */ /* 0x000fe200000006ff */
[----:B------:R-:W-:Y:S01]  /*6050*/  FMUL.FTZ R60, R75, R63 ;  /* 0x0000003f4b3c7220 */ /* 0x000fe20000410000 */
[C---:B------:R-:W-:Y:S02]  /*6060*/  IADD3 R159, R132.reuse, 0x1e0, RZ ;  /* 0x000001e0849f7810 */ /* 0x040fe40007ffe0ff */
[----:B------:R-:W-:Y:S02]  /*6070*/  LEA.HI.SX32 R151, R151, R132, 0x1b ;  /* 0x0000008497977211 */ /* 0x000fe400078fdaff */
[----:B------:R-:W-:Y:S01]  /*6080*/  SHF.L.U32 R68, R147, 0x1, RZ ;  /* 0x0000000193447819 */ /* 0x000fe200000006ff */
[----:B------:R-:W-:Y:S01]  /*6090*/  STS.U16 [R148+0x180], R71 ;  /* 0x0001804794007388 */ /* 0x000fe20000000400 */
[----:B------:R-:W-:-:S02]  /*60a0*/  IADD3 R161, R132, 0x200, RZ ;  /* 0x0000020084a17810 */ /* 0x000fc40007ffe0ff */
[----:B------:R-:W-:Y:S02]  /*60b0*/  IADD3 R195, R132, 0x300, RZ ;  /* 0x0000030084c37810 */ /* 0x000fe40007ffe0ff */
[-C--:B------:R-:W-:Y:S02]  /*60c0*/  LEA.HI.SX32 R153, R153, R132.reuse, 0x1b ;  /* 0x0000008499997211 */ /* 0x080fe400078fdaff */
[----:B------:R-:W-:Y:S01]  /*60d0*/  SHF.L.U32 R66, R149, 0x1, RZ ;  /* 0x0000000195427819 */ /* 0x000fe200000006ff */
[----:B------:R-:W-:Y:S01]  /*60e0*/  STS.U16 [R143+0x1c0], R100 ;  /* 0x0001c0648f007388 */ /* 0x000fe20000000400 */
[-C--:B------:R-:W-:Y:S02]  /*60f0*/  LEA.HI.SX32 R155, R155, R132.reuse, 0x1b ;  /* 0x000000849b9b7211 */ /* 0x080fe400078fdaff */
[-C--:B------:R-:W-:Y:S01]  /*6100*/  LEA.HI.SX32 R157, R157, R132.reuse, 0x1b ;  /* 0x000000849d9d7211 */ /* 0x080fe200078fdaff */
[----:B------:R-:W-:Y:S01]  /*6110*/  STS.U16 [R145+0x200], R102 ;  /* 0x0002006691007388 */ /* 0x000fe20000000400 */
[----:B------:R-:W-:-:S02]  /*6120*/  LEA.HI.SX32 R159, R159, R132, 0x1b ;  /* 0x000000849f9f7211 */ /* 0x000fc400078fdaff */
[----:B------:R-:W-:Y:S01]  /*6130*/  SHF.L.U32 R151, R151, 0x1, RZ ;  /* 0x0000000197977819 */ /* 0x000fe200000006ff */
[----:B------:R0:W-:Y:S01]  /*6140*/  STS.U16 [R68+0x240], R101 ;  /* 0x0002406544007388 */ /* 0x0001e20000000400 */
[-C--:B------:R-:W-:Y:S02]  /*6150*/  LEA.HI.SX32 R161, R161, R132.reuse, 0x1b ;  /* 0x00000084a1a17211 */ /* 0x080fe400078fdaff */
[----:B------:R-:W-:Y:S01]  /*6160*/  LEA.HI.SX32 R61, R195, R132, 0x1b ;  /* 0x00000084c33d7211 */ /* 0x000fe200078fdaff */
[----:B------:R1:W-:Y:S01]  /*6170*/  STS.U16 [R66+0x280], R105 ;  /* 0x0002806942007388 */ /* 0x0003e20000000400 */
[----:B------:R-:W-:Y:S01]  /*6180*/  SHF.L.U32 R153, R153, 0x1, RZ ;  /* 0x0000000199997819 */ /* 0x000fe200000006ff */
[----:B------:R-:W2:Y:S01]  /*6190*/  MUFU.EX2 R60, R60 ;  /* 0x0000003c003c7308 */ /* 0x000ea20000000800 */
[----:B------:R-:W-:Y:S01]  /*61a0*/  SHF.L.U32 R70, R155, 0x1, RZ ;  /* 0x000000019b467819 */ /* 0x000fe200000006ff */
[----:B------:R-:W-:Y:S01]  /*61b0*/  STS.U16 [R151+0x2c0], R106 ;  /* 0x0002c06a97007388 */ /* 0x000fe20000000400 */
[----:B0-----:R-:W-:-:S02]  /*61c0*/  SHF.L.U32 R68, R159, 0x1, RZ ;  /* 0x000000019f447819 */ /* 0x001fc400000006ff */
[----:B------:R-:W-:Y:S02]  /*61d0*/  SHF.L.U32 R101, R61, 0x1, RZ ;  /* 0x000000013d657819 */ /* 0x000fe400000006ff */
[----:B-1----:R-:W-:Y:S01]  /*61e0*/  SHF.L.U32 R66, R157, 0x1, RZ ;  /* 0x000000019d427819 */ /* 0x002fe200000006ff */
[----:B------:R-:W-:Y:S01]  /*61f0*/  MUFU.SIN R185, R64 ;  /* 0x0000004000b97308 */ /* 0x000fe20000000400 */
[----:B------:R-:W-:Y:S01]  /*6200*/  STS.U16 [R153+0x300], R104 ;  /* 0x0003006899007388 */ /* 0x000fe20000000400 */
[-C--:B------:R-:W-:Y:S01]  /*6210*/  FMUL.FTZ R61, R59, R63.reuse ;  /* 0x0000003f3b3d7220 */ /* 0x080fe20000410000 */
[----:B------:R-:W-:Y:S02]  /*6220*/  SHF.L.U32 R138, R138, 0x1, RZ ;  /* 0x000000018a8a7819 */ /* 0x000fe400000006ff */
[----:B------:R-:W-:Y:S03]  /*6230*/  STS.U16 [R70+0x340], R99 ;  /* 0x0003406346007388 */ /* 0x000fe60000000400 */
[----:B------:R0:W-:Y:S01]  /*6240*/  MUFU.COS R186, R64 ;  /* 0x0000004000ba7308 */ /* 0x0001e20000000000 */
[----:B------:R1:W-:Y:S07]  /*6250*/  STS.U16 [R66+0x380], R103 ;  /* 0x0003806742007388 */ /* 0x0003ee0000000400 */
[----:B------:R-:W-:Y:S01]  /*6260*/  MUFU.SIN R165, R67 ;  /* 0x0000004300a57308 */ /* 0x000fe20000000400 */
[----:B0-----:R-:W-:Y:S01]  /*6270*/  FMUL.FTZ R64, R58, UR43 ;  /* 0x0000002b3a407c20 */ /* 0x001fe20008410000 */
[----:B------:R-:W-:Y:S01]  /*6280*/  STS.U16 [R68+0x3c0], R109 ;  /* 0x0003c06d44007388 */ /* 0x000fe20000000400 */
[----:B-1----:R-:W-:-:S05]  /*6290*/  FMUL.FTZ R66, R74, R63 ;  /* 0x0000003f4a427220 */ /* 0x002fca0000410000 */
[----:B------:R0:W-:Y:S02]  /*62a0*/  MUFU.COS R166, R67 ;  /* 0x0000004300a67308 */ /* 0x0001e40000000000 */
[----:B0-----:R-:W-:-:S06]  /*62b0*/  SHF.L.U32 R67, R161, 0x1, RZ ;  /* 0x00000001a1437819 */ /* 0x001fcc00000006ff */
[----:B------:R-:W-:Y:S01]  /*62c0*/  MUFU.SIN R181, R126 ;  /* 0x0000007e00b57308 */ /* 0x000fe20000000400 */
[----:B------:R0:W-:Y:S07]  /*62d0*/  STS.U16 [R67+0x400], R108 ;  /* 0x0004006c43007388 */ /* 0x0001ee0000000400 */
[----:B------:R1:W-:Y:S01]  /*62e0*/  MUFU.COS R182, R126 ;  /* 0x0000007e00b67308 */ /* 0x0003e20000000000 */
[----:B------:R-:W-:Y:S07]  /*62f0*/  STS.U16 [R138+0x440], R107 ;  /* 0x0004406b8a007388 */ /* 0x000fee0000000400 */
[----:B------:R-:W-:Y:S01]  /*6300*/  MUFU.SIN R163, R69 ;  /* 0x0000004500a37308 */ /* 0x000fe20000000400 */
[----:B-1----:R-:W-:-:S02]  /*6310*/  FMUL.RZ R126, R64, 0.15915493667125701904 ;  /* 0x3e22f983407e7820 */ /* 0x002fc4000040c000 */
[----:B------:R-:W-:Y:S02]  /*6320*/  FMUL.FTZ R64, R57, UR43 ;  /* 0x0000002b39407c20 */ /* 0x000fe40008410000 */
[----:B0-----:R-:W-:-:S03]  /*6330*/  FMUL.FTZ R67, R73, R63 ;  /* 0x0000003f49437220 */ /* 0x001fc60000410000 */
[----:B------:R0:W-:Y:S02]  /*6340*/  MUFU.COS R164, R69 ;  /* 0x0000004500a47308 */ /* 0x0001e40000000000 */
[----:B0-----:R-:W-:-:S06]  /*6350*/  SHF.L.U32 R69, R140, 0x1, RZ ;  /* 0x000000018c457819 */ /* 0x001fcc00000006ff */
[----:B------:R-:W-:Y:S01]  /*6360*/  MUFU.SIN R179, R130 ;  /* 0x0000008200b37308 */ /* 0x000fe20000000400 */
[----:B------:R0:W-:Y:S07]  /*6370*/  STS.U16 [R69+0x480], R110 ;  /* 0x0004806e45007388 */ /* 0x0001ee0000000400 */
[----:B------:R-:W-:Y:S01]  /*6380*/  MUFU.COS R180, R130 ;  /* 0x0000008200b47308 */ /* 0x000fe20000000000 */
[----:B------:R-:W-:-:S07]  /*6390*/  IADD3 R167, R132, 0x260, RZ ;  /* 0x0000026084a77810 */ /* 0x000fce0007ffe0ff */
[----:B------:R-:W1:Y:S01]  /*63a0*/  MUFU.EX2 R61, R61 ;  /* 0x0000003d003d7308 */ /* 0x000e620000000800 */
[----:B0-----:R-:W-:Y:S01]  /*63b0*/  FMUL.FTZ R69, R58, R63 ;  /* 0x0000003f3a457220 */ /* 0x001fe20000410000 */
[----:B------:R-:W-:-:S06]  /*63c0*/  IADD3 R169, R132, 0x280, RZ ;  /* 0x0000028084a97810 */ /* 0x000fcc0007ffe0ff */
[----:B------:R-:W-:Y:S01]  /*63d0*/  MUFU.SIN R183, R128 ;  /* 0x0000008000b77308 */ /* 0x000fe20000000400 */
[----:B--2---:R-:W-:-:S07]  /*63e0*/  FMUL.FTZ R188, R60, R188 ;  /* 0x000000bc3cbc7220 */ /* 0x004fce0000410000 */
[----:B------:R0:W-:Y:S01]  /*63f0*/  MUFU.COS R184, R128 ;  /* 0x0000008000b87308 */ /* 0x0001e20000000000 */
[----:B------:R-:W-:Y:S01]  /*6400*/  FMUL.FTZ R187, R60, R187 ;  /* 0x000000bb3cbb7220 */ /* 0x000fe20000410000 */
[----:B------:R-:W-:Y:S01]  /*6410*/  IADD3 R189, R132, 0x2a0, RZ ;  /* 0x000002a084bd7810 */ /* 0x000fe20007ffe0ff */
[----:B------:R-:W-:-:S05]  /*6420*/  FMUL.FTZ R60, R56, R63 ;  /* 0x0000003f383c7220 */ /* 0x000fca0000410000 */
[----:B------:R-:W2:Y:S01]  /*6430*/  MUFU.EX2 R66, R66 ;  /* 0x0000004200427308 */ /* 0x000ea20000000800 */
[----:B0-----:R-:W-:Y:S02]  /*6440*/  FMUL.RZ R128, R64, 0.15915493667125701904 ;  /* 0x3e22f98340807820 */ /* 0x001fe4000040c000 */
[----:B------:R-:W-:Y:S01]  /*6450*/  FMUL.FTZ R64, R56, UR43 ;  /* 0x0000002b38407c20 */ /* 0x000fe20008410000 */
[----:B------:R-:W-:-:S04]  /*6460*/  IADD3 R191, R132, 0x2c0, RZ ;  /* 0x000002c084bf7810 */ /* 0x000fc80007ffe0ff */
[----:B------:R-:W0:Y:S01]  /*6470*/  MUFU.EX2 R67, R67 ;  /* 0x0000004300437308 */ /* 0x000e220000000800 */
[----:B------:R-:W-:Y:S01]  /*6480*/  FMUL.RZ R64, R64, 0.15915493667125701904 ;  /* 0x3e22f98340407820 */ /* 0x000fe2000040c000 */
[----:B------:R-:W-:Y:S01]  /*6490*/  IADD3 R193, R132, 0x2e0, RZ ;  /* 0x000002e084c17810 */ /* 0x000fe20007ffe0ff */
[----:B------:R-:W-:Y:S01]  /*64a0*/  FMUL.FTZ R68, R72, R63 ;  /* 0x0000003f48447220 */ /* 0x000fe20000410000 */
[-C--:B------:R-:W-:Y:S02]  /*64b0*/  LEA.HI.SX32 R142, R167, R132.reuse, 0x1b ;  /* 0x00000084a78e7211 */ /* 0x080fe400078fdaff */
[-C--:B------:R-:W-:Y:S02]  /*64c0*/  LEA.HI.SX32 R144, R169, R132.reuse, 0x1b ;  /* 0x00000084a9907211 */ /* 0x080fe400078fdaff */
[----:B------:R-:W-:Y:S01]  /*64d0*/  MUFU.SIN R177, R126 ;  /* 0x0000007e00b17308 */ /* 0x000fe20000000400 */
[-C--:B------:R-:W-:Y:S02]  /*64e0*/  LEA.HI.SX32 R65, R191, R132.reuse, 0x1b ;  /* 0x00000084bf417211 */ /* 0x080fe400078fdaff */
[----:B------:R-:W-:-:S05]  /*64f0*/  LEA.HI.SX32 R133, R193, R132, 0x1b ;  /* 0x00000084c1857211 */ /* 0x000fca00078fdaff */
[----:B------:R-:W-:Y:S01]  /*6500*/  MUFU.COS R178, R126 ;  /* 0x0000007e00b27308 */ /* 0x000fe20000000000 */
[----:B------:R-:W-:-:S07]  /*6510*/  SHF.L.U32 R142, R142, 0x1, RZ ;  /* 0x000000018e8e7819 */ /* 0x000fce00000006ff */
[----:B------:R-:W3:Y:S01]  /*6520*/  MUFU.EX2 R69, R69 ;  /* 0x0000004500457308 */ /* 0x000ee20000000800 */
[----:B------:R-:W-:Y:S01]  /*6530*/  SHF.L.U32 R144, R144, 0x1, RZ ;  /* 0x0000000190907819 */ /* 0x000fe200000006ff */
[----:B-1----:R-:W-:-:S06]  /*6540*/  FMUL.FTZ R180, R61, R180 ;  /* 0x000000b43db47220 */ /* 0x002fcc0000410000 */
[----:B------:R-:W-:Y:S01]  /*6550*/  MUFU.SIN R173, R64 ;  /* 0x0000004000ad7308 */ /* 0x000fe20000000400 */
[----:B------:R-:W-:Y:S01]  /*6560*/  FMUL.FTZ R179, R61, R179 ;  /* 0x000000b33db37220 */ /* 0x000fe20000410000 */
[----:B------:R-:W-:-:S06]  /*6570*/  SHF.L.U32 R99, R65, 0x1, RZ ;  /* 0x0000000141637819 */ /* 0x000fcc00000006ff */
[----:B------:R1:W-:Y:S01]  /*6580*/  MUFU.COS R174, R64 ;  /* 0x0000004000ae7308 */ /* 0x0003e20000000000 */
[----:B------:R-:W-:Y:S01]  /*6590*/  PRMT R61, RZ, 0x5410, R92 ;  /* 0x00005410ff3d7816 */ /* 0x000fe2000000005c */
[----:B------:R-:W-:Y:S01]  /*65a0*/  STS.U16 [R142+0x4c0], R113 ;  /* 0x0004c0718e007388 */ /* 0x000fe20000000400 */
[----:B------:R-:W-:Y:S02]  /*65b0*/  SHF.L.U32 R70, R133, 0x1, RZ ;  /* 0x0000000185467819 */ /* 0x000fe400000006ff */
[----:B-1----:R-:W-:-:S03]  /*65c0*/  LEA.HI.SX32 R64, R189, R132, 0x1b ;  /* 0x00000084bd407211 */ /* 0x002fc600078fdaff */
[----:B------:R-:W1:Y:S01]  /*65d0*/  MUFU.EX2 R60, R60 ;  /* 0x0000003c003c7308 */ /* 0x000e620000000800 */
[----:B------:R-:W-:Y:S01]  /*65e0*/  SHF.L.U32 R71, R64, 0x1, RZ ;  /* 0x0000000140477819 */ /* 0x000fe200000006ff */
[C---:B--2---:R-:W-:Y:S01]  /*65f0*/  FMUL.FTZ R186, R66.reuse, R186 ;  /* 0x000000ba42ba7220 */ /* 0x044fe20000410000 */
[----:B------:R-:W-:Y:S01]  /*6600*/  STS.U16 [R144+0x500], R115 ;  /* 0x0005007390007388 */ /* 0x000fe20000000400 */
[----:B------:R-:W-:-:S04]  /*6610*/  FMUL.FTZ R185, R66, R185 ;  /* 0x000000b942b97220 */ /* 0x000fc80000410000 */
[----:B------:R-:W2:Y:S01]  /*6620*/  MUFU.EX2 R68, R68 ;  /* 0x0000004400447308 */ /* 0x000ea20000000800 */
[----:B------:R-:W-:Y:S01]  /*6630*/  PRMT R66, RZ, 0x5410, R91 ;  /* 0x00005410ff427816 */ /* 0x000fe2000000005b */
[----:B------:R-:W-:Y:S01]  /*6640*/  STS.U16 [R71+0x540], R112 ;  /* 0x0005407047007388 */ /* 0x000fe20000000400 */
[C---:B0-----:R-:W-:Y:S02]  /*6650*/  FMUL.FTZ R184, R67.reuse, R184 ;  /* 0x000000b843b87220 */ /* 0x041fe40000410000 */
[----:B------:R-:W-:Y:S01]  /*6660*/  FMUL.FTZ R183, R67, R183 ;  /* 0x000000b743b77220 */ /* 0x000fe20000410000 */
[----:B------:R-:W-:Y:S01]  /*6670*/  STS.U16 [R99+0x580], R114 ;  /* 0x0005807263007388 */ /* 0x000fe20000000400 */
[----:B------:R-:W-:Y:S01]  /*6680*/  FMUL.FTZ R220, R76, R61 ;  /* 0x0000003d4cdc7220 */ /* 0x000fe20000410000 */
[----:B------:R-:W-:Y:S01]  /*6690*/  UIMAD UR42, UR11, UR34, URZ ;  /* 0x000000220b2a72a4 */ /* 0x000fe2000f8e023f */
[----:B------:R-:W-:Y:S01]  /*66a0*/  FMUL.FTZ R67, RZ, R187 ;  /* 0x000000bbff437220 */ /* 0x000fe20000410000 */
[----:B------:R0:W-:Y:S01]  /*66b0*/  STS.U16 [R70+0x5c0], R111 ;  /* 0x0005c06f46007388 */ /* 0x0001e20000000400 */
[----:B---3--:R-:W-:-:S02]  /*66c0*/  FMUL.FTZ R178, R69, R178 ;  /* 0x000000b245b27220 */ /* 0x008fc40000410000 */
[----:B------:R-:W-:Y:S02]  /*66d0*/  FMUL.FTZ R177, R69, R177 ;  /* 0x000000b145b17220 */ /* 0x000fe40000410000 */
[----:B------:R-:W-:Y:S02]  /*66e0*/  FMUL.FTZ R219, R75, R66 ;  /* 0x000000424bdb7220 */ /* 0x000fe40000410000 */
[-C--:B------:R-:W-:Y:S02]  /*66f0*/  FMUL.FTZ R61, R55, R63.reuse ;  /* 0x0000003f373d7220 */ /* 0x080fe40000410000 */
[----:B0-----:R-:W-:Y:S01]  /*6700*/  FMUL.FTZ R70, R57, R63 ;  /* 0x0000003f39467220 */ /* 0x001fe20000410000 */
[----:B------:R-:W-:Y:S01]  /*6710*/  IADD3 R203, R132, 0x320, RZ ;  /* 0x0000032084cb7810 */ /* 0x000fe20007ffe0ff */
[C---:B------:R-:W-:Y:S01]  /*6720*/  FMUL.FTZ R69, R220.reuse, R187 ;  /* 0x000000bbdc457220 */ /* 0x040fe20000410000 */
[----:B------:R-:W-:Y:S01]  /*6730*/  UIMAD.WIDE.U32 UR36, UR10, UR34, URZ ;  /* 0x000000220a2472a5 */ /* 0x000fe2000f8e003f */
[-C--:B------:R-:W-:Y:S01]  /*6740*/  FFMA.FTZ R66, R220, R188.reuse, -R67 ;  /* 0x000000bcdc427223 */ /* 0x080fe20000010843 */
[----:B------:R-:W-:Y:S01]  /*6750*/  UIMAD UR42, UR10, UR35, UR42 ;  /* 0x000000230a2a72a4 */ /* 0x000fe2000f8e022a */
[----:B------:R-:W-:Y:S01]  /*6760*/  MUFU.SIN R175, R128 ;  /* 0x0000008000af7308 */ /* 0x000fe20000000400 */
[C---:B------:R-:W-:Y:S01]  /*6770*/  IADD3 R205, R132.reuse, 0x340, RZ ;  /* 0x0000034084cd7810 */ /* 0x040fe20007ffe0ff */
[----:B------:R-:W-:Y:S01]  /*6780*/  ULDC.64 UR34, c[0x0][0x1a0] ;  /* 0x0000680000227ab9 */ /* 0x000fe20000000a00 */
[C---:B------:R-:W-:Y:S01]  /*6790*/  IADD3 R207, R132.reuse, 0x360, RZ ;  /* 0x0000036084cf7810 */ /* 0x040fe20007ffe0ff */
[----:B------:R-:W-:Y:S01]  /*67a0*/  FFMA.FTZ R69, RZ, R188, R69 ;  /* 0x000000bcff457223 */ /* 0x000fe20000010045 */
[----:B------:R-:W-:Y:S01]  /*67b0*/  IADD3 R209, R132, 0x380, RZ ;  /* 0x0000038084d17810 */ /* 0x000fe20007ffe0ff */
[----:B------:R-:W-:-:S02]  /*67c0*/  FADD.FTZ R66, R219, R66 ;  /* 0x00000042db427221 */ /* 0x000fc40000010000 */
[----:B------:R0:W-:Y:S01]  /*67d0*/  MUFU.COS R176, R128 ;  /* 0x0000008000b07308 */ /* 0x0001e20000000000 */
[C---:B-1----:R-:W-:Y:S01]  /*67e0*/  FMUL.FTZ R174, R60.reuse, R174 ;  /* 0x000000ae3cae7220 */ /* 0x042fe20000410000 */
[-C--:B------:R-:W-:Y:S01]  /*67f0*/  LEA.HI.SX32 R127, R203, R132.reuse, 0x1b ;  /* 0x00000084cb7f7211 */ /* 0x080fe200078fdaff */
[----:B------:R-:W-:Y:S01]  /*6800*/  FMUL.FTZ R173, R60, R173 ;  /* 0x000000ad3cad7220 */ /* 0x000fe20000410000 */
[----:B------:R-:W-:Y:S01]  /*6810*/  UIMAD UR39, UR39, UR34, URZ ;  /* 0x00000022272772a4 */ /* 0x000fe2000f8e023f */
[----:B------:R-:W-:Y:S01]  /*6820*/  FMUL.FTZ R60, R76, R63 ;  /* 0x0000003f4c3c7220 */ /* 0x000fe20000410000 */
[----:B------:R-:W-:Y:S02]  /*6830*/  UIADD3 UR37, UR37, UR42, URZ ;  /* 0x0000002a25257290 */ /* 0x000fe4000fffe03f */
[----:B------:R-:W1:Y:S01]  /*6840*/  MUFU.EX2 R70, R70 ;  /* 0x0000004600467308 */ /* 0x000e620000000800 */
[----:B0-----:R-:W-:Y:S01]  /*6850*/  FMUL.FTZ R128, R54, UR43 ;  /* 0x0000002b36807c20 */ /* 0x001fe20008410000 */
[----:B------:R-:W-:Y:S01]  /*6860*/  LEA.HI.SX32 R126, R205, R132, 0x1b ;  /* 0x00000084cd7e7211 */ /* 0x000fe200078fdaff */
[----:B--2---:R-:W-:Y:S01]  /*6870*/  FMUL.FTZ R182, R68, R182 ;  /* 0x000000b644b67220 */ /* 0x004fe20000410000 */
[----:B------:R-:W-:Y:S01]  /*6880*/  LEA.HI.SX32 R130, R207, R132, 0x1b ;  /* 0x00000084cf827211 */ /* 0x000fe200078fdaff */
[----:B------:R-:W-:-:S03]  /*6890*/  FMUL.RZ R150, R128, 0.15915493667125701904 ;  /* 0x3e22f98380967820 */ /* 0x000fc6000040c000 */
[----:B------:R-:W0:Y:S01]  /*68a0*/  MUFU.EX2 R61, R61 ;  /* 0x0000003d003d7308 */ /* 0x000e220000000800 */
[----:B------:R-:W-:Y:S01]  /*68b0*/  FMUL.FTZ R181, R68, R181 ;  /* 0x000000b544b57220 */ /* 0x000fe20000410000 */
[----:B------:R-:W-:Y:S01]  /*68c0*/  LEA.HI.SX32 R128, R209, R132, 0x1b ;  /* 0x00000084d1807211 */ /* 0x000fe200078fdaff */
[----:B------:R-:W-:Y:S01]  /*68d0*/  FADD.FTZ R69, RZ, R69 ;  /* 0x00000045ff457221 */ /* 0x000fe20000010000 */
[----:B------:R-:W-:Y:S01]  /*68e0*/  UIMAD UR39, UR7, UR35, UR39 ;  /* 0x00000023072772a4 */ /* 0x000fe2000f8e0227 */
[----:B------:R-:W-:Y:S01]  /*68f0*/  FMUL.FTZ R68, R185, R66 ;  /* 0x00000042b9447220 */ /* 0x000fe20000410000 */
[----:B------:R-:W-:Y:S01]  /*6900*/  UIMAD.WIDE.U32 UR36, UR7, UR34, UR36 ;  /* 0x00000022072472a5 */ /* 0x000fe2000f8e0024 */
[----:B------:R-:W-:Y:S01]  /*6910*/  SHF.L.U32 R100, R127, 0x1, RZ ;  /* 0x000000017f647819 */ /* 0x000fe200000006ff */
[----:B------:R-:W2:Y:S01]  /*6920*/  MUFU.EX2 R60, R60 ;  /* 0x0000003c003c7308 */ /* 0x000ea20000000800 */
[----:B------:R-:W-:Y:S01]  /*6930*/  SHF.L.U32 R103, R126, 0x1, RZ ;  /* 0x000000017e677819 */ /* 0x000fe200000006ff */
[----:B------:R-:W-:Y:S01]  /*6940*/  ULDC.64 UR34, c[0x0][0x228] ;  /* 0x00008a0000227ab9 */ /* 0x000fe20000000a00 */
[----:B------:R-:W-:Y:S01]  /*6950*/  ISETP.NE.AND P1, PT, R98, RZ, PT ;  /* 0x000000ff6200720c */ /* 0x000fe20003f25270 */
[-C--:B------:R-:W-:Y:S01]  /*6960*/  FMUL.FTZ R67, R185, R69.reuse ;  /* 0x00000045b9437220 */ /* 0x080fe20000410000 */
[----:B------:R-:W-:Y:S01]  /*6970*/  SHF.L.U32 R130, R130, 0x1, RZ ;  /* 0x0000000182827819 */ /* 0x000fe200000006ff */
[----:B------:R-:W-:Y:S01]  /*6980*/  FFMA.FTZ R68, R186, R69, R68 ;  /* 0x00000045ba447223 */ /* 0x000fe20000010044 */
[----:B------:R-:W-:Y:S01]  /*6990*/  SHF.L.U32 R71, R128, 0x1, RZ ;  /* 0x0000000180477819 */ /* 0x000fe200000006ff */
[----:B------:R-:W-:Y:S01]  /*69a0*/  UIADD3 UR37, UR37, UR39, URZ ;  /* 0x0000002725257290 */ /* 0x000fe2000fffe03f */
[----:B------:R-:W-:Y:S01]  /*69b0*/  STS.U16 [R101+0x600], R118 ;  /* 0x0006007665007388 */ /* 0x000fe20000000400 */
[----:B------:R-:W-:Y:S01]  /*69c0*/  ULEA UR34, UP0, UR36, UR34, 0x3 ;  /* 0x0000002224227291 */ /* 0x000fe2000f80183f */
[----:B------:R-:W-:-:S02]  /*69d0*/  PRMT R69, RZ, 0x5410, R90 ;  /* 0x00005410ff457816 */ /* 0x000fc4000000005a */
[C---:B------:R-:W-:Y:S01]  /*69e0*/  IADD3 R211, R132.reuse, 0x3a0, RZ ;  /* 0x000003a084d37810 */ /* 0x040fe20007ffe0ff */
[----:B------:R-:W-:Y:S01]  /*69f0*/  STS.U16 [R100+0x640], R117 ;  /* 0x0006407564007388 */ /* 0x000fe20000000400 */
[----:B------:R-:W-:Y:S01]  /*6a00*/  IADD3 R215, R132, 0x3c0, RZ ;  /* 0x000003c084d77810 */ /* 0x000fe20007ffe0ff */
[----:B------:R-:W-:Y:S01]  /*6a10*/  FFMA.FTZ R67, R186, R66, -R67 ;  /* 0x00000042ba437223 */ /* 0x000fe20000010843 */
[----:B------:R-:W-:Y:S01]  /*6a20*/  IADD3 R217, R132, 0x3e0, RZ ;  /* 0x000003e084d97810 */ /* 0x000fe20007ffe0ff */
[----:B------:R-:W-:Y:S01]  /*6a30*/  STS.U16 [R103+0x680], R116 ;  /* 0x0006807467007388 */ /* 0x000fe20000000400 */
[----:B------:R-:W-:Y:S01]  /*6a40*/  ULEA.HI.X UR35, UR36, UR35, UR37, 0x3, UP0 ;  /* 0x0000002324237291 */ /* 0x000fe200080f1c25 */
[----:B------:R-:W-:Y:S02]  /*6a50*/  FMUL.FTZ R66, R49, UR43 ;  /* 0x0000002b31427c20 */ /* 0x000fe40008410000 */
[----:B------:R-:W-:Y:S01]  /*6a60*/  STS.U16 [R130+0x6c0], R119 ;  /* 0x0006c07782007388 */ /* 0x000fe20000000400 */
[----:B------:R-:W-:Y:S01]  /*6a70*/  LEA.HI.SX32 R129, R211, R132, 0x1b ;  /* 0x00000084d3817211 */ /* 0x000fe200078fdaff */
[----:B------:R-:W-:Y:S01]  /*6a80*/  FMUL.FTZ R218, R74, R69 ;  /* 0x000000454ada7220 */ /* 0x000fe20000410000 */
[----:B------:R-:W-:Y:S01]  /*6a90*/  LEA R62, R97, R62, 0x5 ;  /* 0x0000003e613e7211 */ /* 0x000fe200078e28ff */
[----:B------:R3:W-:Y:S01]  /*6aa0*/  STS.U16 [R71+0x700], R120 ;  /* 0x0007007847007388 */ /* 0x0007e20000000400 */
[----:B------:R-:W-:Y:S01]  /*6ab0*/  FADD.FTZ R68, RZ, R68 ;  /* 0x00000044ff447221 */ /* 0x000fe20000010000 */
[----:B------:R-:W-:Y:S01]  /*6ac0*/  LEA.HI.SX32 R131, R215, R132, 0x1b ;  /* 0x00000084d7837211 */ /* 0x000fe200078fdaff */
[C---:B-1----:R-:W-:Y:S01]  /*6ad0*/  FMUL.FTZ R176, R70.reuse, R176 ;  /* 0x000000b046b07220 */ /* 0x042fe20000410000 */
[----:B------:R-:W-:Y:S01]  /*6ae0*/  LEA.HI.SX32 R132, R217, R132, 0x1b ;  /* 0x00000084d9847211 */ /* 0x000fe200078fdaff */
[----:B------:R-:W-:Y:S01]  /*6af0*/  FMUL.FTZ R175, R70, R175 ;  /* 0x000000af46af7220 */ /* 0x000fe20000410000 */
[----:B------:R-:W-:Y:S01]  /*6b00*/  SHF.L.U32 R102, R129, 0x1, RZ ;  /* 0x0000000181667819 */ /* 0x000fe200000006ff */
[----:B------:R-:W-:Y:S01]  /*6b10*/  FMUL.FTZ R135, R53, UR43 ;  /* 0x0000002b35877c20 */ /* 0x000fe20008410000 */
[----:B---3--:R-:W-:Y:S01]  /*6b20*/  MOV R71, UR38 ;  /* 0x0000002600477c02 */ /* 0x008fe20008000f00 */
[----:B------:R-:W-:Y:S01]  /*6b30*/  FMUL.RZ R70, R66, 0.15915493667125701904 ;  /* 0x3e22f98342467820 */ /* 0x000fe2000040c000 */
[----:B------:R-:W-:Y:S01]  /*6b40*/  LEA.HI.SX32 R62, R62, R62, 0x1b ;  /* 0x0000003e3e3e7211 */ /* 0x000fe200078fdaff */
[----:B0-----:R-:W-:-:S02]  /*6b50*/  FMUL.FTZ R172, R61, R172 ;  /* 0x000000ac3dac7220 */ /* 0x001fc40000410000 */
[----:B------:R-:W-:Y:S01]  /*6b60*/  FMUL.FTZ R171, R61, R171 ;  /* 0x000000ab3dab7220 */ /* 0x000fe20000410000 */
[----:B------:R-:W-:Y:S01]  /*6b70*/  LEA R61, R71, UR7, 0x8 ;  /* 0x00000007473d7c11 */ /* 0x000fe2000f8e40ff */
[----:B------:R-:W-:Y:S01]  /*6b80*/  FADD.FTZ R67, R218, R67 ;  /* 0x00000043da437221 */ /* 0x000fe20000010000 */
[----:B------:R-:W-:Y:S01]  /*6b90*/  MOV R64, UR34 ;  /* 0x0000002200407c02 */ /* 0x000fe20008000f00 */
[----:B------:R-:W-:Y:S01]  /*6ba0*/  FMUL.FTZ R66, R183, R68 ;  /* 0x00000044b7427220 */ /* 0x000fe20000410000 */
[----:B------:R-:W-:Y:S02]  /*6bb0*/  MOV R65, UR35 ;  /* 0x0000002300417c02 */ /* 0x000fe40008000f00 */
[----:B------:R-:W-:Y:S02]  /*6bc0*/  SHF.L.U32 R131, R131, 0x1, RZ ;  /* 0x0000000183837819 */ /* 0x000fe400000006ff */
[----:B------:R-:W-:Y:S01]  /*6bd0*/  @P1 IADD3 R61, R98, 0x200, RZ ;  /* 0x00000200623d1810 */ /* 0x000fe20007ffe0ff */
[----:B------:R-:W-:Y:S01]  /*6be0*/  FMUL.RZ R135, R135, 0.15915493667125701904 ;  /* 0x3e22f98387877820 */ /* 0x000fe2000040c000 */
[----:B------:R-:W-:Y:S01]  /*6bf0*/  SHF.L.U32 R132, R132, 0x1, RZ ;  /* 0x0000000184847819 */ /* 0x000fe200000006ff */
[-C--:B------:R-:W-:Y:S01]  /*6c00*/  FMUL.FTZ R69, R183, R67.reuse ;  /* 0x00000043b7457220 */ /* 0x080fe20000410000 */
[----:B------:R-:W-:Y:S01]  /*6c10*/  SHF.L.U32 R62, R62, 0x1, RZ ;  /* 0x000000013e3e7819 */ /* 0x000fe200000006ff */
[----:B------:R-:W-:Y:S01]  /*6c20*/  FFMA.FTZ R66, R184, R67, -R66 ;  /* 0x00000043b8427223 */ /* 0x000fe20000010842 */
[----:B------:R-:W-:Y:S01]  /*6c30*/  STS.U16 [R102+0x740], R123 ;  /* 0x0007407b66007388 */ /* 0x000fe20000000400 */
[C---:B--2---:R-:W-:Y:S01]  /*6c40*/  FMUL.FTZ R124, R60.reuse, R124 ;  /* 0x0000007c3c7c7220 */ /* 0x044fe20000410000 */
[----:B------:R-:W-:Y:S01]  /*6c50*/  SHF.L.U32 R67, R61, 0x3, RZ ;  /* 0x000000033d437819 */ /* 0x000fe200000006ff */
[----:B------:R-:W-:Y:S01]  /*6c60*/  FMUL.FTZ R125, R60, R125 ;  /* 0x0000007d3c7d7220 */ /* 0x000fe20000410000 */
[----:B------:R-:W-:Y:S01]  /*6c70*/  STS.U16 [R131+0x780], R122 ;  /* 0x0007807a83007388 */ /* 0x000fe20000000400 */
[----:B------:R-:W-:Y:S03]  /*6c80*/  MUFU.SIN R167, R135 ;  /* 0x0000008700a77308 */ /* 0x000fe60000000400 */
[----:B------:R-:W5:Y:S04]  /*6c90*/  LDG.E.64 R64, [R64.64] ;  /* 0x0000002040407981 */ /* 0x000f68000c1e1b00 */
[----:B------:R-:W-:Y:S01]  /*6ca0*/  STS.U16 [R132+0x7c0], R121 ;  /* 0x0007c07984007388 */ /* 0x000fe20000000400 */
[----:B------:R0:W-:Y:S01]  /*6cb0*/  MUFU.COS R168, R135 ;  /* 0x0000008700a87308 */ /* 0x0001e20000000000 */
[----:B------:R-:W-:-:S06]  /*6cc0*/  NOP ;  /* 0x0000000000007918 */ /* 0x000fcc0000000000 */
[----:B------:R-:W1:Y:S04]  /*6cd0*/  LDS.U16 R158, [R62] ;  /* 0x000000003e9e7984 */ /* 0x000e680000000400 */
[----:B------:R-:W2:Y:S04]  /*6ce0*/  LDS.U16 R157, [R62+0x2] ;  /* 0x000002003e9d7984 */ /* 0x000ea80000000400 */
[----:B------:R-:W3:Y:S04]  /*6cf0*/  LDS.U16 R154, [R62+0x4] ;  /* 0x000004003e9a7984 */ /* 0x000ee80000000400 */
[----:B------:R-:W4:Y:S04]  /*6d00*/  LDS.U16 R153, [R62+0x6] ;  /* 0x000006003e997984 */ /* 0x000f280000000400 */
        /* <DEDUP_REMOVED lines=28> */
[----:B------:R0:W-:Y:S01]  /*6ed0*/  STS.64 [R67+0x39e0], R124 ;  /* 0x0039e07c43007388 */ /* 0x0001e20000000a00 */
[----:B------:R-:W-:-:S03]  /*6ee0*/  ISETP.NE.AND P0, PT, R98, 0x3f, PT ;  /* 0x0000003f6200780c */ /* 0x000fc60003f05270 */
[----:B------:R-:W-:Y:S01]  /*6ef0*/  BAR.SYNC.DEFER_BLOCKING 0x0 ;  /* 0x0000000000007b1d */ /* 0x000fe20000010000 */
[----:B------:R-:W-:-:S09]  /*6f00*/  FMUL.FTZ R60, R54, R63 ;  /* 0x0000003f363c7220 */ /* 0x000fd20000410000 */
[----:B------:R0:W1:Y:S01]  /*6f10*/  @P0 LDS.64 R110, [R98.X8+0x49e8] ;  /* 0x0049e800626e0984 */ /* 0x0000620000008a00 */
[----:B------:R-:W-:Y:S08]  /*6f20*/  MUFU.COS R170, R150 ;  /* 0x0000009600aa7308 */ /* 0x000ff00000000000 */
[----:B------:R-:W1:Y:S08]  /*6f30*/  MUFU.EX2 R60, R60 ;  /* 0x0000003c003c7308 */ /* 0x000e700000000800 */
[----:B------:R1:W1:Y:S01]  /*6f40*/  MUFU.SIN R161, R162 ;  /* 0x000000a200a17308 */ /* 0x0002620000000400 */
[----:B0-----:R-:W-:-:S07]  /*6f50*/  PRMT R62, RZ, 0x5410, R89 ;  /* 0x00005410ff3e7816 */ /* 0x001fce0000000059 */
[----:B------:R0:W0:Y:S08]  /*6f60*/  MUFU.SIN R169, R150 ;  /* 0x0000009600a97308 */ /* 0x0000300000000400 */
[----:B------:R-:W0:Y:S08]  /*6f70*/  MUFU.COS R162, R162 ;  /* 0x000000a200a27308 */ /* 0x000e300000000000 */
[----:B------:R0:W0:Y:S08]  /*6f80*/  MUFU.SIN R159, R70 ;  /* 0x00000046009f7308 */ /* 0x0000300000000400 */
[----:B------:R0:W0:Y:S01]  /*6f90*/  MUFU.COS R160, R70 ;  /* 0x0000004600a07308 */ /* 0x0000220000000000 */
[----:B------:R-:W-:Y:S01]  /*6fa0*/  FFMA.FTZ R69, R184, R68, R69 ;  /* 0x00000044b8457223 */ /* 0x000fe20000010045 */
[----:B------:R-:W-:Y:S01]  /*6fb0*/  BSSY B0, `(.L_x_4511) ;  /* 0x0000012000007945 */ /* 0x000fe20003800000 */
[----:B------:R-:W-:-:S02]  /*6fc0*/  FMUL.FTZ R217, R73, R62 ;  /* 0x0000003e49d97220 */ /* 0x000fc40000410000 */
[----:B------:R-:W-:Y:S02]  /*6fd0*/  FMUL.FTZ R61, R53, R63 ;  /* 0x0000003f353d7220 */ /* 0x000fe40000410000 */
[----:B-1----:R-:W-:Y:S02]  /*6fe0*/  FMUL.FTZ R170, R60, R170 ;  /* 0x000000aa3caa7220 */ /* 0x002fe40000410000 */
[----:B------:R-:W-:Y:S01]  /*6ff0*/  FADD.FTZ R69, RZ, R69 ;  /* 0x00000045ff457221 */ /* 0x000fe20000010000 */
[----:B------:R-:W-:Y:S05]  /*7000*/  @P0 BRA `(.L_x_4512) ;  /* 0x000000c000000947 */ /* 0x000fea0003800000 */
[----:B--234-:R-:W-:Y:S01]  /*7010*/  ULDC UR35, c[0x0][0x174] ;  /* 0x00005d0000237ab9 */ /* 0x01cfe20000000800 */
[----:B------:R-:W-:Y:S01]  /*7020*/  HFMA2.MMA R110, -RZ, RZ, 1.875, 0 ;  /* 0x3f800000ff6e7435 */ /* 0x000fe200000001ff */
        /* <DEDUP_REMOVED lines=10> */
.L_x_4512:
[----:B--234-:R-:W-:Y:S05]  /*70d0*/  BSYNC B0 ;  /* 0x0000000000007941 */ /* 0x01cfea0003800000 */
.L_x_4511:
[----:B------:R-:W-:Y:S01]  /*70e0*/  UISETP.GE.AND UP0, UPT, UR24, 0x2, UPT ;  /* 0x000000021800788c */ /* 0x000fe2000bf06270 */
[----:B------:R-:W-:Y:S01]  /*70f0*/  FADD.FTZ R66, R217, R66 ;  /* 0x00000042d9427221 */ /* 0x000fe20000010000 */
[----:B------:R-:W-:Y:S01]  /*7100*/  PRMT R71, RZ, 0x5410, R88 ;  /* 0x00005410ff477816 */ /* 0x000fe20000000058 */
[C---:B------:R-:W-:Y:S01]  /*7110*/  FMUL.FTZ R67, R181.reuse, R69 ;  /* 0x00000045b5437220 */ /* 0x040fe20000410000 */
[----:B------:R-:W2:Y:S01]  /*7120*/  MUFU.EX2 R61, R61 ;  /* 0x0000003d003d7308 */ /* 0x000ea20000000800 */
[-C--:B-1----:R-:W-:Y:S01]  /*7130*/  FMUL.FTZ R62, R181, R66.reuse ;  /* 0x00000042b53e7220 */ /* 0x082fe20000410000 */
[----:B------:R-:W-:Y:S01]  /*7140*/  PLOP3.LUT P0, PT, PT, PT, UP0, 0x80, 0x0 ;  /* 0x000000000000781c */ /* 0x000fe20003f0f008 */
[----:B0-----:R-:W-:Y:S01]  /*7150*/  FMUL.FTZ R169, R60, R169 ;  /* 0x000000a93ca97220 */ /* 0x001fe20000410000 */
[----:B------:R-:W-:Y:S01]  /*7160*/  MOV R99, UR24 ;  /* 0x0000001800637c02 */ /* 0x000fe20008000f00 */
[----:B------:R-:W-:Y:S01]  /*7170*/  FFMA.FTZ R69, R182, R69, R62 ;  /* 0x00000045b6457223 */ /* 0x000fe2000001003e */
[----:B------:R-:W-:Y:S01]  /*7180*/  ISETP.NE.OR P0, PT, R95, RZ, !P0 ;  /* 0x000000ff5f00720c */ /* 0x000fe20004705670 */
[----:B------:R-:W-:Y:S01]  /*7190*/  FMUL.FTZ R60, R52, R63 ;  /* 0x0000003f343c7220 */ /* 0x000fe20000410000 */
[----:B------:R-:W-:Y:S01]  /*71a0*/  MOV R101, c[0x0][0x16c] ;  /* 0x00005b0000657a02 */ /* 0x000fe20000000f00 */
[----:B------:R-:W-:Y:S01]  /*71b0*/  FFMA.FTZ R67, R182, R66, -R67 ;  /* 0x00000042b6437223 */ /* 0x000fe20000010843 */
[----:B------:R-:W-:Y:S01]  /*71c0*/  HFMA2.MMA R108, -RZ, RZ, 0, 9.5367431640625e-07 ;  /* 0x00000010ff6c7435 */ /* 0x000fe200000001ff */
[----:B------:R-:W-:Y:S01]  /*71d0*/  FMUL.FTZ R216, R72, R71 ;  /* 0x0000004748d87220 */ /* 0x000fe20000410000 */
[----:B------:R0:W1:Y:S01]  /*71e0*/  MUFU.EX2 R68, R60 ;  /* 0x0000003c00447308 */ /* 0x0000620000000800 */
[----:B------:R-:W-:Y:S01]  /*71f0*/  FADD.FTZ R70, RZ, R69 ;  /* 0x00000045ff467221 */ /* 0x000fe20000010000 */
[----:B------:R-:W-:Y:S01]  /*7200*/  PRMT R102, RZ, 0x5410, R87 ;  /* 0x00005410ff667816 */ /* 0x000fe20000000057 */
[----:B------:R-:W-:-:S02]  /*7210*/  FADD.FTZ R67, R216, R67 ;  /* 0x00000043d8437221 */ /* 0x000fc40000010000 */
[CC--:B------:R-:W-:Y:S02]  /*7220*/  FMUL.FTZ R66, R179.reuse, R70.reuse ;  /* 0x00000046b3427220 */ /* 0x0c0fe40000410000 */
[-C--:B------:R-:W-:Y:S01]  /*7230*/  FMUL.FTZ R71, R179, R67.reuse ;  /* 0x00000043b3477220 */ /* 0x080fe20000410000 */
[----:B0-----:R-:W-:Y:S01]  /*7240*/  @!P0 IADD3 R60, R99, -0x2, RZ ;  /* 0xfffffffe633c8810 */ /* 0x001fe20007ffe0ff */
[----:B------:R-:W-:Y:S02]  /*7250*/  FFMA.FTZ R100, R180, R67, -R66 ;  /* 0x00000043b4647223 */ /* 0x000fe40000010842 */
[----:B------:R-:W-:Y:S02]  /*7260*/  FMUL.FTZ R62, R51, R63 ;  /* 0x0000003f333e7220 */ /* 0x000fe40000410000 */
[----:B------:R-:W-:Y:S01]  /*7270*/  @!P0 IMAD R67, R60, R101, UR7 ;  /* 0x000000073c438e24 */ /* 0x000fe2000f8e0265 */
[----:B------:R-:W-:Y:S01]  /*7280*/  HFMA2.MMA R60, -RZ, RZ, 1.875, 0 ;  /* 0x3f800000ff3c7435 */ /* 0x000fe200000001ff */
[----:B------:R-:W-:Y:S01]  /*7290*/  FMUL.FTZ R66, R50, R63 ;  /* 0x0000003f32427220 */ /* 0x000fe20000410000 */
[----:B------:R0:W-:Y:S01]  /*72a0*/  MUFU.EX2 R69, R62 ;  /* 0x0000003e00457308 */ /* 0x0001e20000000800 */
[----:B------:R-:W-:-:S02]  /*72b0*/  FFMA.FTZ R99, R180, R70, R71 ;  /* 0x00000046b4637223 */ /* 0x000fc40000010047 */
[C---:B--2---:R-:W-:Y:S02]  /*72c0*/  FMUL.FTZ R168, R61.reuse, R168 ;  /* 0x000000a83da87220 */ /* 0x044fe40000410000 */
[----:B------:R-:W-:Y:S01]  /*72d0*/  FMUL.FTZ R167, R61, R167 ;  /* 0x000000a73da77220 */ /* 0x000fe20000410000 */
[----:B------:R-:W-:Y:S01]  /*72e0*/  MOV R61, RZ ;  /* 0x000000ff003d7202 */ /* 0x000fe20000000f00 */
[----:B------:R-:W-:Y:S01]  /*72f0*/  FMUL.FTZ R71, R49, R63 ;  /* 0x0000003f31477220 */ /* 0x000fe20000410000 */
[----:B------:R2:W3:Y:S01]  /*7300*/  MUFU.EX2 R70, R66 ;  /* 0x0000004200467308 */ /* 0x0004e20000000800 */
[----:B0-----:R-:W-:Y:S01]  /*7310*/  CS2R R62, SRZ ;  /* 0x00000000003e7805 */ /* 0x001fe2000001ff00 */
[----:B------:R-:W-:Y:S02]  /*7320*/  FMUL.FTZ R209, R59, R102 ;  /* 0x000000663bd17220 */ /* 0x000fe40000410000 */
[----:B------:R-:W-:Y:S02]  /*7330*/  FADD.FTZ R99, RZ, R99 ;  /* 0x00000063ff637221 */ /* 0x000fe40000010000 */
[----:B------:R-:W-:-:S02]  /*7340*/  FADD.FTZ R100, R209, R100 ;  /* 0x00000064d1647221 */ /* 0x000fc40000010000 */
[----:B------:R-:W-:Y:S01]  /*7350*/  FMUL.FTZ R101, R177, R99 ;  /* 0x00000063b1657220 */ /* 0x000fe20000410000 */
[----:B------:R-:W0:Y:S01]  /*7360*/  MUFU.EX2 R71, R71 ;  /* 0x0000004700477308 */ /* 0x000e220000000800 */
[----:B--2---:R-:W-:-:S04]  /*7370*/  @!P0 IMAD.WIDE R66, R67, R108, UR40 ;  /* 0x0000002843428e25 */ /* 0x004fc8000f8e026c */
[-C--:B------:R-:W-:Y:S01]  /*7380*/  FMUL.FTZ R102, R177, R100.reuse ;  /* 0x00000064b1667220 */ /* 0x080fe20000410000 */
[----:B------:R2:W5:Y:S01]  /*7390*/  @!P0 LDG.E.128 R60, [R66.64] ;  /* 0x00000020423c8981 */ /* 0x000562000c1e1d00 */
[----:B------:R-:W-:Y:S02]  /*73a0*/  FFMA.FTZ R101, R178, R100, -R101 ;  /* 0x00000064b2657223 */ /* 0x000fe40000010865 */
[C---:B-1----:R-:W-:Y:S02]  /*73b0*/  FMUL.FTZ R166, R68.reuse, R166 ;  /* 0x000000a644a67220 */ /* 0x042fe40000410000 */
[----:B------:R-:W-:Y:S01]  /*73c0*/  FMUL.FTZ R165, R68, R165 ;  /* 0x000000a544a57220 */ /* 0x000fe20000410000 */
[----:B--2---:R-:W-:Y:S01]  /*73d0*/  PRMT R67, RZ, 0x5410, R86 ;  /* 0x00005410ff437816 */ /* 0x004fe20000000056 */
[----:B------:R-:W-:-:S04]  /*73e0*/  FFMA.FTZ R102, R178, R99, R102 ;  /* 0x00000063b2667223 */ /* 0x000fc80000010066 */
[----:B------:R-:W-:-:S04]  /*73f0*/  FMUL.FTZ R208, R58, R67 ;  /* 0x000000433ad07220 */ /* 0x000fc80000410000 */
[----:B------:R-:W-:Y:S02]  /*7400*/  FADD.FTZ R101, R208, R101 ;  /* 0x00000065d0657221 */ /* 0x000fe40000010000 */
[----:B------:R-:W-:Y:S02]  /*7410*/  FADD.FTZ R102, RZ, R102 ;  /* 0x00000066ff667221 */ /* 0x000fe40000010000 */
[C---:B------:R-:W-:Y:S02]  /*7420*/  FMUL.FTZ R67, R175.reuse, R101 ;  /* 0x00000065af437220 */ /* 0x040fe40000410000 */
[-C--:B------:R-:W-:Y:S02]  /*7430*/  FMUL.FTZ R66, R175, R102.reuse ;  /* 0x00000066af427220 */ /* 0x080fe40000410000 */
[----:B------:R-:W-:Y:S02]  /*7440*/  FFMA.FTZ R102, R176, R102, R67 ;  /* 0x00000066b0667223 */ /* 0x000fe40000010043 */
[----:B---3--:R-:W-:-:S02]  /*7450*/  FMUL.FTZ R162, R70, R162 ;  /* 0x000000a246a27220 */ /* 0x008fc40000410000 */
[----:B------:R-:W-:Y:S01]  /*7460*/  FMUL.FTZ R161, R70, R161 ;  /* 0x000000a146a17220 */ /* 0x000fe20000410000 */
[----:B------:R-:W-:Y:S01]  /*7470*/  PRMT R70, RZ, 0x5410, R85 ;  /* 0x00005410ff467816 */ /* 0x000fe20000000055 */
[----:B------:R-:W-:Y:S02]  /*7480*/  FMUL.FTZ R67, R125, R187 ;  /* 0x000000bb7d437220 */ /* 0x000fe40000410000 */
[----:B------:R-:W-:Y:S02]  /*7490*/  FFMA.FTZ R68, R176, R101, -R66 ;  /* 0x00000065b0447223 */ /* 0x000fe40000010842 */
[C---:B------:R-:W-:Y:S02]  /*74a0*/  FMUL.FTZ R66, R124.reuse, R187 ;  /* 0x000000bb7c427220 */ /* 0x040fe40000410000 */
[----:B------:R-:W-:Y:S02]  /*74b0*/  FFMA.FTZ R67, R124, R188, -R67 ;  /* 0x000000bc7c437223 */ /* 0x000fe40000010843 */
[----:B------:R-:W-:-:S02]  /*74c0*/  FMUL.FTZ R207, R57, R70 ;  /* 0x0000004639cf7220 */ /* 0x000fc40000410000 */
[C---:B------:R-:W-:Y:S02]  /*74d0*/  FMUL.FTZ R164, R69.reuse, R164 ;  /* 0x000000a445a47220 */ /* 0x040fe40000410000 */
[----:B------:R-:W-:Y:S02]  /*74e0*/  FMUL.FTZ R163, R69, R163 ;  /* 0x000000a345a37220 */ /* 0x000fe40000410000 */
[----:B------:R-:W-:Y:S02]  /*74f0*/  FFMA.FTZ R66, R125, R188, R66 ;  /* 0x000000bc7d427223 */ /* 0x000fe40000010042 */
[----:B------:R-:W-:Y:S02]  /*7500*/  FMUL.FTZ R69, R185, R67 ;  /* 0x00000043b9457220 */ /* 0x000fe40000410000 */
[----:B------:R-:W-:Y:S02]  /*7510*/  FADD.FTZ R70, R207, R68 ;  /* 0x00000044cf467221 */ /* 0x000fe40000010000 */
        /* <DEDUP_REMOVED lines=9> */
[C---:B------:R-:W-:Y:S02]  /*75b0*/  FFMA.FTZ R69, R182.reuse, R66, R69 ;  /* 0x00000042b6457223 */ /* 0x040fe40000010045 */
[----:B------:R-:W-:Y:S01]  /*75c0*/  FADD.FTZ R102, RZ, R102 ;  /* 0x00000066ff667221 */ /* 0x000fe20000010000 */
[----:B------:R-:W-:Y:S01]  /*75d0*/  PRMT R101, RZ, 0x5410, R84 ;  /* 0x00005410ff657816 */ /* 0x000fe20000000054 */
[----:B------:R-:W-:Y:S02]  /*75e0*/  FFMA.FTZ R68, R182, R67, -R68 ;  /* 0x00000043b6447223 */ /* 0x000fe40000010844 */
[----:B0-----:R-:W-:-:S02]  /*75f0*/  FMUL.FTZ R160, R71, R160 ;  /* 0x000000a047a07220 */ /* 0x001fc40000410000 */
[----:B------:R-:W-:Y:S02]  /*7600*/  FMUL.FTZ R159, R71, R159 ;  /* 0x0000009f479f7220 */ /* 0x000fe40000410000 */
[----:B------:R-:W-:Y:S02]  /*7610*/  FMUL.FTZ R99, R173, R70 ;  /* 0x00000046ad637220 */ /* 0x000fe40000410000 */
[----:B------:R-:W-:Y:S02]  /*7620*/  FMUL.FTZ R67, R179, R69 ;  /* 0x00000045b3437220 */ /* 0x000fe40000410000 */
[----:B------:R-:W-:Y:S02]  /*7630*/  FMUL.FTZ R71, R173, R102 ;  /* 0x00000066ad477220 */ /* 0x000fe40000410000 */
[----:B------:R-:W-:Y:S02]  /*7640*/  FMUL.FTZ R66, R179, R68 ;  /* 0x00000044b3427220 */ /* 0x000fe40000410000 */
[----:B------:R-:W-:-:S02]  /*7650*/  FFMA.FTZ R99, R174, R102, R99 ;  /* 0x00000066ae637223 */ /* 0x000fc40000010063 */
[----:B------:R-:W-:Y:S02]  /*7660*/  FFMA.FTZ R67, R180, R68, -R67 ;  /* 0x00000044b4437223 */ /* 0x000fe40000010843 */
[----:B------:R-:W-:Y:S02]  /*7670*/  FFMA.FTZ R71, R174, R70, -R71 ;  /* 0x00000046ae477223 */ /* 0x000fe40000010847 */
[----:B------:R-:W-:Y:S02]  /*7680*/  FMUL.FTZ R206, R56, R101 ;  /* 0x0000006538ce7220 */ /* 0x000fe40000410000 */
[----:B------:R-:W-:Y:S02]  /*7690*/  FFMA.FTZ R66, R180, R69, R66 ;  /* 0x00000045b4427223 */ /* 0x000fe40000010042 */
[----:B------:R-:W-:Y:S02]  /*76a0*/  FADD.FTZ R99, RZ, R99 ;  /* 0x00000063ff637221 */ /* 0x000fe40000010000 */
[----:B------:R-:W-:-:S02]  /*76b0*/  FMUL.FTZ R69, R177, R67 ;  /* 0x00000043b1457220 */ /* 0x000fc40000410000 */
[----:B------:R-:W-:Y:S01]  /*76c0*/  FADD.FTZ R71, R206, R71 ;  /* 0x00000047ce477221 */ /* 0x000fe20000010000 */
[----:B------:R-:W-:Y:S01]  /*76d0*/  PRMT R102, RZ, 0x5410, R83 ;  /* 0x00005410ff667816 */ /* 0x000fe20000000053 */
[-C--:B------:R-:W-:Y:S02]  /*76e0*/  FMUL.FTZ R68, R177, R66.reuse ;  /* 0x00000042b1447220 */ /* 0x080fe40000410000 */
[C---:B------:R-:W-:Y:S02]  /*76f0*/  FMUL.FTZ R70, R171.reuse, R99 ;  /* 0x00000063ab467220 */ /* 0x040fe40000410000 */
[C---:B------:R-:W-:Y:S02]  /*7700*/  FFMA.FTZ R69, R178.reuse, R66, R69 ;  /* 0x00000042b2457223 */ /* 0x040fe40000010045 */
[----:B------:R-:W-:Y:S02]  /*7710*/  FMUL.FTZ R100, R171, R71 ;  /* 0x00000047ab647220 */ /* 0x000fe40000410000 */
[----:B------:R-:W-:-:S02]  /*7720*/  FFMA.FTZ R68, R178, R67, -R68 ;  /* 0x00000043b2447223 */ /* 0x000fc40000010844 */
[C---:B------:R-:W-:Y:S02]  /*7730*/  FFMA.FTZ R70, R172.reuse, R71, -R70 ;  /* 0x00000047ac467223 */ /* 0x040fe40000010846 */
[----:B------:R-:W-:Y:S02]  /*7740*/  FMUL.FTZ R205, R55, R102 ;  /* 0x0000006637cd7220 */ /* 0x000fe40000410000 */
[C---:B------:R-:W-:Y:S02]  /*7750*/  FMUL.FTZ R67, R175.reuse, R69 ;  /* 0x00000045af437220 */ /* 0x040fe40000410000 */
[----:B------:R-:W-:Y:S02]  /*7760*/  FFMA.FTZ R100, R172, R99, R100 ;  /* 0x00000063ac647223 */ /* 0x000fe40000010064 */
[----:B------:R-:W-:Y:S02]  /*7770*/  FMUL.FTZ R66, R175, R68 ;  /* 0x00000044af427220 */ /* 0x000fe40000410000 */
[----:B------:R-:W-:-:S02]  /*7780*/  FADD.FTZ R70, R205, R70 ;  /* 0x00000046cd467221 */ /* 0x000fc40000010000 */
[C---:B------:R-:W-:Y:S02]  /*7790*/  FFMA.FTZ R67, R176.reuse, R68, -R67 ;  /* 0x00000044b0437223 */ /* 0x040fe40000010843 */
[----:B------:R-:W-:Y:S01]  /*77a0*/  FADD.FTZ R100, RZ, R100 ;  /* 0x00000064ff647221 */ /* 0x000fe20000010000 */
[----:B------:R-:W-:Y:S01]  /*77b0*/  PRMT R101, RZ, 0x5410, R82 ;  /* 0x00005410ff657816 */ /* 0x000fe20000000052 */
[----:B------:R-:W-:Y:S02]  /*77c0*/  FFMA.FTZ R66, R176, R69, R66 ;  /* 0x00000045b0427223 */ /* 0x000fe40000010042 */
[----:B------:R-:W-:Y:S02]  /*77d0*/  FMUL.FTZ R99, R169, R70 ;  /* 0x00000046a9637220 */ /* 0x000fe40000410000 */
[----:B------:R-:W-:Y:S02]  /*77e0*/  FMUL.FTZ R69, R173, R67 ;  /* 0x00000043ad457220 */ /* 0x000fe40000410000 */
[----:B------:R-:W-:-:S02]  /*77f0*/  FMUL.FTZ R71, R169, R100 ;  /* 0x00000064a9477220 */ /* 0x000fc40000410000 */
[----:B------:R-:W-:Y:S02]  /*7800*/  FMUL.FTZ R68, R173, R66 ;  /* 0x00000042ad447220 */ /* 0x000fe40000410000 */
[----:B------:R-:W-:Y:S02]  /*7810*/  FFMA.FTZ R99, R170, R100, R99 ;  /* 0x00000064aa637223 */ /* 0x000fe40000010063 */
[----:B------:R-:W-:Y:S02]  /*7820*/  FFMA.FTZ R69, R174, R66, R69 ;  /* 0x00000042ae457223 */ /* 0x000fe40000010045 */
[----:B------:R-:W-:Y:S02]  /*7830*/  FFMA.FTZ R71, R170, R70, -R71 ;  /* 0x00000046aa477223 */ /* 0x000fe40000010847 */
[----:B------:R-:W-:Y:S02]  /*7840*/  FMUL.FTZ R204, R54, R101 ;  /* 0x0000006536cc7220 */ /* 0x000fe40000410000 */
[----:B------:R-:W-:-:S02]  /*7850*/  FFMA.FTZ R68, R174, R67, -R68 ;  /* 0x00000043ae447223 */ /* 0x000fc40000010844 */
[----:B------:R-:W-:Y:S02]  /*7860*/  FADD.FTZ R99, RZ, R99 ;  /* 0x00000063ff637221 */ /* 0x000fe40000010000 */
[C---:B------:R-:W-:Y:S02]  /*7870*/  FMUL.FTZ R67, R171.reuse, R69 ;  /* 0x00000045ab437220 */ /* 0x040fe40000410000 */
[----:B------:R-:W-:Y:S01]  /*7880*/  FADD.FTZ R71, R204, R71 ;  /* 0x00000047cc477221 */ /* 0x000fe20000010000 */
[----:B------:R-:W-:Y:S01]  /*7890*/  PRMT R102, RZ, 0x5410, R81 ;  /* 0x00005410ff667816 */ /* 0x000fe20000000051 */
[-C--:B------:R-:W-:Y:S02]  /*78a0*/  FMUL.FTZ R66, R171, R68.reuse ;  /* 0x00000044ab427220 */ /* 0x080fe40000410000 */
[----:B------:R-:W-:Y:S02]  /*78b0*/  FMUL.FTZ R70, R167, R99 ;  /* 0x00000063a7467220 */ /* 0x000fe40000410000 */
[----:B------:R-:W-:-:S02]  /*78c0*/  FFMA.FTZ R67, R172, R68, -R67 ;  /* 0x00000044ac437223 */ /* 0x000fc40000010843 */
[----:B------:R-:W-:Y:S02]  /*78d0*/  FMUL.FTZ R100, R167, R71 ;  /* 0x00000047a7647220 */ /* 0x000fe40000410000 */
[----:B------:R-:W-:Y:S02]  /*78e0*/  FFMA.FTZ R66, R172, R69, R66 ;  /* 0x00000045ac427223 */ /* 0x000fe40000010042 */
[C---:B------:R-:W-:Y:S02]  /*78f0*/  FFMA.FTZ R70, R168.reuse, R71, -R70 ;  /* 0x00000047a8467223 */ /* 0x040fe40000010846 */
[----:B------:R-:W-:Y:S02]  /*7900*/  FMUL.FTZ R203, R53, R102 ;  /* 0x0000006635cb7220 */ /* 0x000fe40000410000 */
[----:B------:R-:W-:Y:S02]  /*7910*/  FMUL.FTZ R69, R169, R67 ;  /* 0x00000043a9457220 */ /* 0x000fe40000410000 */
[----:B------:R-:W-:-:S02]  /*7920*/  FFMA.FTZ R100, R168, R99, R100 ;  /* 0x00000063a8647223 */ /* 0x000fc40000010064 */
[-C--:B------:R-:W-:Y:S02]  /*7930*/  FMUL.FTZ R68, R169, R66.reuse ;  /* 0x00000042a9447220 */ /* 0x080fe40000410000 */
[----:B------:R-:W-:Y:S02]  /*7940*/  FADD.FTZ R70, R203, R70 ;  /* 0x00000046cb467221 */ /* 0x000fe40000010000 */
[C---:B------:R-:W-:Y:S02]  /*7950*/  FFMA.FTZ R69, R170.reuse, R66, R69 ;  /* 0x00000042aa457223 */ /* 0x040fe40000010045 */
[----:B------:R-:W-:Y:S01]  /*7960*/  FADD.FTZ R100, RZ, R100 ;  /* 0x00000064ff647221 */ /* 0x000fe20000010000 */
[----:B------:R-:W-:Y:S01]  /*7970*/  PRMT R101, RZ, 0x5410, R80 ;  /* 0x00005410ff657816 */ /* 0x000fe20000000050 */
[----:B------:R-:W-:Y:S02]  /*7980*/  FFMA.FTZ R68, R170, R67, -R68 ;  /* 0x00000043aa447223 */ /* 0x000fe40000010844 */
[----:B------:R-:W-:-:S02]  /*7990*/  FMUL.FTZ R99, R165, R70 ;  /* 0x00000046a5637220 */ /* 0x000fc40000410000 */
[----:B------:R-:W-:Y:S02]  /*79a0*/  FMUL.FTZ R67, R167, R69 ;  /* 0x00000045a7437220 */ /* 0x000fe40000410000 */
[----:B------:R-:W-:Y:S02]  /*79b0*/  FMUL.FTZ R71, R165, R100 ;  /* 0x00000064a5477220 */ /* 0x000fe40000410000 */
[----:B------:R-:W-:Y:S02]  /*79c0*/  FMUL.FTZ R66, R167, R68 ;  /* 0x00000044a7427220 */ /* 0x000fe40000410000 */
[----:B------:R-:W-:Y:S02]  /*79d0*/  FFMA.FTZ R99, R166, R100, R99 ;  /* 0x00000064a6637223 */ /* 0x000fe40000010063 */
[----:B------:R-:W-:Y:S02]  /*79e0*/  FFMA.FTZ R67, R168, R68, -R67 ;  /* 0x00000044a8437223 */ /* 0x000fe40000010843 */
[----:B------:R-:W-:-:S02]  /*79f0*/  FFMA.FTZ R71, R166, R70, -R71 ;  /* 0x00000046a6477223 */ /* 0x000fc40000010847 */
[----:B------:R-:W-:Y:S02]  /*7a00*/  FMUL.FTZ R202, R52, R101 ;  /* 0x0000006534ca7220 */ /* 0x000fe40000410000 */
[----:B------:R-:W-:Y:S02]  /*7a10*/  FFMA.FTZ R66, R168, R69, R66 ;  /* 0x00000045a8427223 */ /* 0x000fe40000010042 */
[----:B------:R-:W-:Y:S02]  /*7a20*/  FADD.FTZ R99, RZ, R99 ;  /* 0x00000063ff637221 */ /* 0x000fe40000010000 */
[C---:B------:R-:W-:Y:S02]  /*7a30*/  FMUL.FTZ R69, R165.reuse, R67 ;  /* 0x00000043a5457220 */ /* 0x040fe40000410000 */
[----:B------:R-:W-:Y:S01]  /*7a40*/  FADD.FTZ R71, R202, R71 ;  /* 0x00000047ca477221 */ /* 0x000fe20000010000 */
[----:B-----5:R0:W1:Y:S01]  /*7a50*/  R2UR UR34, R64 ;  /* 0x00000000402273c2 */ /* 0x02006200000e0000 */
[----:B------:R-:W-:Y:S01]  /*7a60*/  FMUL.FTZ R68, R165, R66 ;  /* 0x00000042a5447220 */ /* 0x000fe20000410000 */
[----:B------:R-:W-:Y:S01]  /*7a70*/  PRMT R212, RZ, 0x5410, R79 ;  /* 0x00005410ffd47816 */ /* 0x000fe2000000004f */
[----:B------:R-:W-:-:S02]  /*7a80*/  FMUL.FTZ R70, R163, R99 ;  /* 0x00000063a3467220 */ /* 0x000fc40000410000 */
[C---:B------:R-:W-:Y:S02]  /*7a90*/  FFMA.FTZ R69, R166.reuse, R66, R69 ;  /* 0x00000042a6457223 */ /* 0x040fe40000010045 */
[C---:B------:R-:W-:Y:S01]  /*7aa0*/  FMUL.FTZ R100, R163.reuse, R71 ;  /* 0x00000047a3647220 */ /* 0x040fe20000410000 */
[----:B------:R2:W3:Y:S01]  /*7ab0*/  R2UR UR35, R65 ;  /* 0x00000000412373c2 */ /* 0x0004e200000e0000 */
[----:B------:R-:W-:Y:S02]  /*7ac0*/  FFMA.FTZ R68, R166, R67, -R68 ;  /* 0x00000043a6447223 */ /* 0x000fe40000010844 */
[----:B------:R-:W-:Y:S02]  /*7ad0*/  FFMA.FTZ R71, R164, R71, -R70 ;  /* 0x00000047a4477223 */ /* 0x000fe40000010846 */
[----:B------:R-:W-:Y:S02]  /*7ae0*/  FMUL.FTZ R67, R163, R69 ;  /* 0x00000045a3437220 */ /* 0x000fe40000410000 */
[----:B------:R-:W-:-:S02]  /*7af0*/  FMUL.FTZ R212, R51, R212 ;  /* 0x000000d433d47220 */ /* 0x000fc40000410000 */
[C---:B------:R-:W-:Y:S02]  /*7b00*/  FFMA.FTZ R100, R164.reuse, R99, R100 ;  /* 0x00000063a4647223 */ /* 0x040fe40000010064 */
[-C--:B------:R-:W-:Y:S02]  /*7b10*/  FMUL.FTZ R66, R163, R68.reuse ;  /* 0x00000044a3427220 */ /* 0x080fe40000410000 */
[----:B------:R-:W-:Y:S02]  /*7b20*/  FFMA.FTZ R67, R164, R68, -R67 ;  /* 0x00000044a4437223 */ /* 0x000fe40000010843 */
[----:B------:R-:W-:Y:S02]  /*7b30*/  FADD.FTZ R71, R212, R71 ;  /* 0x00000047d4477221 */ /* 0x000fe40000010000 */
[----:B------:R-:W-:Y:S01]  /*7b40*/  FADD.FTZ R100, RZ, R100 ;  /* 0x00000064ff647221 */ /* 0x000fe20000010000 */
[----:B------:R-:W-:Y:S01]  /*7b50*/  PRMT R211, RZ, 0x5410, R78 ;  /* 0x00005410ffd37816 */ /* 0x000fe2000000004e */
[----:B------:R-:W-:-:S02]  /*7b60*/  FFMA.FTZ R66, R164, R69, R66 ;  /* 0x00000045a4427223 */ /* 0x000fc40000010042 */
[C---:B--2---:R-:W-:Y:S02]  /*7b70*/  FMUL.FTZ R65, R161.reuse, R67 ;  /* 0x00000043a1417220 */ /* 0x044fe40000410000 */
[CC--:B------:R-:W-:Y:S02]  /*7b80*/  FMUL.FTZ R99, R161.reuse, R71.reuse ;  /* 0x00000047a1637220 */ /* 0x0c0fe40000410000 */
[C---:B------:R-:W-:Y:S02]  /*7b90*/  FMUL.FTZ R69, R161.reuse, R100 ;  /* 0x00000064a1457220 */ /* 0x040fe40000410000 */
[-C--:B------:R-:W-:Y:S02]  /*7ba0*/  FMUL.FTZ R68, R161, R66.reuse ;  /* 0x00000042a1447220 */ /* 0x080fe40000410000 */
[C---:B------:R-:W-:Y:S02]  /*7bb0*/  FFMA.FTZ R65, R162.reuse, R66, R65 ;  /* 0x00000042a2417223 */ /* 0x040fe40000010041 */
[C---:B------:R-:W-:Y:S01]  /*7bc0*/  FFMA.FTZ R99, R162.reuse, R100, R99 ;  /* 0x00000064a2637223 */ /* 0x040fe20000010063 */
[----:B------:R-:W-:Y:S01]  /*7bd0*/  PRMT R157, RZ, 0x5410, R157 ;  /* 0x00005410ff9d7816 */ /* 0x000fe2000000009d */
[----:B------:R-:W-:-:S02]  /*7be0*/  FFMA.FTZ R66, R162, R71, -R69 ;  /* 0x00000047a2427223 */ /* 0x000fc40000010845 */
[----:B------:R-:W-:Y:S02]  /*7bf0*/  FMUL.FTZ R211, R50, R211 ;  /* 0x000000d332d37220 */ /* 0x000fe40000410000 */
[----:B0-----:R-:W-:Y:S02]  /*7c00*/  FFMA.FTZ R64, R162, R67, -R68 ;  /* 0x00000043a2407223 */ /* 0x001fe40000010844 */
[----:B------:R-:W-:Y:S01]  /*7c10*/  FADD.FTZ R99, RZ, R99 ;  /* 0x00000063ff637221 */ /* 0x000fe20000010000 */
[----:B------:R-:W-:Y:S01]  /*7c20*/  PRMT R158, RZ, 0x5410, R158 ;  /* 0x00005410ff9e7816 */ /* 0x000fe2000000009e */
[----:B------:R-:W-:Y:S01]  /*7c30*/  FADD.FTZ R68, R211, R66 ;  /* 0x00000042d3447221 */ /* 0x000fe20000010000 */
[----:B------:R-:W-:Y:S01]  /*7c40*/  PRMT R153, RZ, 0x5410, R153 ;  /* 0x00005410ff997816 */ /* 0x000fe20000000099 */
[C---:B-1----:R-:W-:Y:S01]  /*7c50*/  FMUL.FTZ R69, R157.reuse, UR34 ;  /* 0x000000229d457c20 */ /* 0x042fe20008410000 */
[----:B------:R-:W-:Y:S01]  /*7c60*/  PRMT R151, RZ, 0x5410, R151 ;  /* 0x00005410ff977816 */ /* 0x000fe20000000097 */
[----:B---3--:R-:W-:-:S02]  /*7c70*/  FMUL.FTZ R67, R157, UR35 ;  /* 0x000000239d437c20 */ /* 0x008fc40008410000 */
[CC--:B------:R-:W-:Y:S02]  /*7c80*/  FMUL.FTZ R71, R159.reuse, R99.reuse ;  /* 0x000000639f477220 */ /* 0x0c0fe40000410000 */
[-C--:B------:R-:W-:Y:S01]  /*7c90*/  FMUL.FTZ R70, R159, R68.reuse ;  /* 0x000000449f467220 */ /* 0x080fe20000410000 */
[----:B------:R-:W-:Y:S01]  /*7ca0*/  PRMT R154, RZ, 0x5410, R154 ;  /* 0x00005410ff9a7816 */ /* 0x000fe2000000009a */
[----:B------:R-:W-:Y:S01]  /*7cb0*/  FFMA.FTZ R66, R158, UR35, R69 ;  /* 0x000000239e427c23 */ /* 0x000fe20008010045 */
[----:B------:R-:W-:Y:S01]  /*7cc0*/  PRMT R152, RZ, 0x5410, R152 ;  /* 0x00005410ff987816 */ /* 0x000fe20000000098 */
[----:B------:R-:W-:Y:S01]  /*7cd0*/  FADD.FTZ R155, R48, R48 ;  /* 0x00000030309b7221 */ /* 0x000fe20000010000 */
[----:B------:R-:W-:Y:S01]  /*7ce0*/  PRMT R145, RZ, 0x5410, R145 ;  /* 0x00005410ff917816 */ /* 0x000fe20000000091 */
[----:B------:R-:W-:Y:S02]  /*7cf0*/  FFMA.FTZ R156, R158, UR34, -R67 ;  /* 0x000000229e9c7c23 */ /* 0x000fe40008010843 */
[C---:B------:R-:W-:Y:S01]  /*7d00*/  FFMA.FTZ R69, R160.reuse, R68, -R71 ;  /* 0x00000044a0457223 */ /* 0x040fe20000010847 */
[----:B------:R-:W-:Y:S01]  /*7d10*/  PRMT R143, RZ, 0x5410, R143 ;  /* 0x00005410ff8f7816 */ /* 0x000fe2000000008f */
[----:B------:R-:W-:-:S02]  /*7d20*/  FFMA.FTZ R67, R160, R99, R70 ;  /* 0x00000063a0437223 */ /* 0x000fc40000010046 */
[C---:B------:R-:W-:Y:S02]  /*7d30*/  FMUL.FTZ R71, R153.reuse, UR35 ;  /* 0x0000002399477c20 */ /* 0x040fe40008410000 */
[----:B------:R-:W-:Y:S02]  /*7d40*/  FMUL.FTZ R99, R153, UR34 ;  /* 0x0000002299637c20 */ /* 0x000fe40008410000 */
[C---:B------:R-:W-:Y:S02]  /*7d50*/  FMUL.FTZ R101, R151.reuse, UR35 ;  /* 0x0000002397657c20 */ /* 0x040fe40008410000 */
[----:B------:R-:W-:Y:S01]  /*7d60*/  FMUL.FTZ R107, R151, UR34 ;  /* 0x00000022976b7c20 */ /* 0x000fe20008410000 */
[----:B------:R-:W-:Y:S01]  /*7d70*/  PRMT R146, RZ, 0x5410, R146 ;  /* 0x00005410ff927816 */ /* 0x000fe20000000092 */
[C---:B------:R-:W-:Y:S01]  /*7d80*/  FMUL.FTZ R156, R155.reuse, R156 ;  /* 0x0000009c9b9c7220 */ /* 0x040fe20000410000 */
[----:B------:R-:W-:Y:S01]  /*7d90*/  PRMT R144, RZ, 0x5410, R144 ;  /* 0x00005410ff907816 */ /* 0x000fe20000000090 */
[----:B------:R-:W-:Y:S01]  /*7da0*/  FMUL.FTZ R155, R155, R66 ;  /* 0x000000429b9b7220 */ /* 0x000fe20000410000 */
[----:B------:R-:W-:Y:S01]  /*7db0*/  PRMT R137, RZ, 0x5410, R137 ;  /* 0x00005410ff897816 */ /* 0x000fe20000000089 */
[----:B------:R-:W-:-:S02]  /*7dc0*/  FADD.FTZ R149, R47, R47 ;  /* 0x0000002f2f957221 */ /* 0x000fc40000010000 */
[----:B------:R-:W-:Y:S01]  /*7dd0*/  FFMA.FTZ R150, R154, UR34, -R71 ;  /* 0x000000229a967c23 */ /* 0x000fe20008010847 */
[----:B------:R-:W-:Y:S01]  /*7de0*/  PRMT R135, RZ, 0x5410, R135 ;  /* 0x00005410ff877816 */ /* 0x000fe20000000087 */
[----:B------:R-:W-:Y:S02]  /*7df0*/  FADD.FTZ R147, R46, R46 ;  /* 0x0000002e2e937221 */ /* 0x000fe40000010000 */
[----:B------:R-:W-:Y:S02]  /*7e00*/  FFMA.FTZ R66, R154, UR35, R99 ;  /* 0x000000239a427c23 */ /* 0x000fe40008010063 */
[C---:B------:R-:W-:Y:S02]  /*7e10*/  FFMA.FTZ R148, R152.reuse, UR34, -R101 ;  /* 0x0000002298947c23 */ /* 0x040fe40008010865 */
[----:B------:R-:W-:Y:S02]  /*7e20*/  FMUL.FTZ R71, R145, UR35 ;  /* 0x0000002391477c20 */ /* 0x000fe40008410000 */
[----:B------:R-:W-:-:S02]  /*7e30*/  FFMA.FTZ R68, R152, UR35, R107 ;  /* 0x0000002398447c23 */ /* 0x000fc4000801006b */
        /* <DEDUP_REMOVED lines=8> */
[----:B------:R-:W-:-:S02]  /*7ec0*/  FMUL.FTZ R148, R147, R148 ;  /* 0x0000009493947220 */ /* 0x000fc40000410000 */
[----:B------:R-:W-:Y:S02]  /*7ed0*/  FADD.FTZ R141, R45, R45 ;  /* 0x0000002d2d8d7221 */ /* 0x000fe40000010000 */
[----:B------:R-:W-:Y:S01]  /*7ee0*/  FFMA.FTZ R142, R146, UR34, -R71 ;  /* 0x00000022928e7c23 */ /* 0x000fe20008010847 */
[----:B------:R-:W-:Y:S01]  /*7ef0*/  PRMT R127, RZ, 0x5410, R127 ;  /* 0x00005410ff7f7816 */ /* 0x000fe2000000007f */
[----:B------:R-:W-:Y:S02]  /*7f00*/  FMUL.FTZ R147, R147, R68 ;  /* 0x0000004493937220 */ /* 0x000fe40000410000 */
[----:B------:R-:W-:Y:S02]  /*7f10*/  FADD.FTZ R139, R44, R44 ;  /* 0x0000002c2c8b7221 */ /* 0x000fe40000010000 */
[----:B------:R-:W-:Y:S02]  /*7f20*/  FFMA.FTZ R66, R146, UR35, R99 ;  /* 0x0000002392427c23 */ /* 0x000fe40008010063 */
[----:B------:R-:W-:-:S02]  /*7f30*/  FFMA.FTZ R140, R144, UR34, -R101 ;  /* 0x00000022908c7c23 */ /* 0x000fc40008010865 */
[C---:B------:R-:W-:Y:S02]  /*7f40*/  FMUL.FTZ R71, R137.reuse, UR35 ;  /* 0x0000002389477c20 */ /* 0x040fe40008410000 */
[----:B------:R-:W-:Y:S02]  /*7f50*/  FFMA.FTZ R68, R144, UR35, R107 ;  /* 0x0000002390447c23 */ /* 0x000fe4000801006b */
        /* <DEDUP_REMOVED lines=24> */
[----:B------:R-:W-:-:S02]  /*80e0*/  FMUL.FTZ R133, R133, R66 ;  /* 0x0000004285857220 */ /* 0x000fc40000410000 */
[----:B------:R-:W-:Y:S02]  /*80f0*/  FMUL.FTZ R132, R131, R132 ;  /* 0x0000008483847220 */ /* 0x000fe40000410000 */
[----:B------:R-:W-:Y:S02]  /*8100*/  FADD.FTZ R123, R41, R41 ;  /* 0x00000029297b7221 */ /* 0x000fe40000010000 */
[----:B------:R-:W-:Y:S02]  /*8110*/  FFMA.FTZ R126, R130, UR34, -R71 ;  /* 0x00000022827e7c23 */ /* 0x000fe40008010847 */
[----:B------:R-:W-:Y:S02]  /*8120*/  FMUL.FTZ R131, R131, R68 ;  /* 0x0000004483837220 */ /* 0x000fe40000410000 */
[----:B------:R-:W-:Y:S02]  /*8130*/  FADD.FTZ R121, R40, R40 ;  /* 0x0000002828797221 */ /* 0x000fe40000010000 */
[----:B------:R-:W-:-:S02]  /*8140*/  FFMA.FTZ R66, R130, UR35, R99 ;  /* 0x0000002382427c23 */ /* 0x000fc40008010063 */
[C---:B------:R-:W-:Y:S02]  /*8150*/  FFMA.FTZ R122, R128.reuse, UR34, -R101 ;  /* 0x00000022807a7c23 */ /* 0x040fe40008010865 */
[C---:B------:R-:W-:Y:S02]  /*8160*/  FMUL.FTZ R71, R119.reuse, UR35 ;  /* 0x0000002377477c20 */ /* 0x040fe40008410000 */
[----:B------:R-:W-:Y:S02]  /*8170*/  FFMA.FTZ R68, R128, UR35, R107 ;  /* 0x0000002380447c23 */ /* 0x000fe4000801006b */
[----:B------:R-:W-:Y:S02]  /*8180*/  FMUL.FTZ R99, R119, UR34 ;  /* 0x0000002277637c20 */ /* 0x000fe40008410000 */
[C---:B------:R-:W-:Y:S02]  /*8190*/  FMUL.FTZ R101, R117.reuse, UR35 ;  /* 0x0000002375657c20 */ /* 0x040fe40008410000 */
[----:B------:R-:W-:-:S02]  /*81a0*/  FMUL.FTZ R107, R117, UR34 ;  /* 0x00000022756b7c20 */ /* 0x000fc40008410000 */
[C---:B------:R-:W-:Y:S01]  /*81b0*/  FMUL.FTZ R126, R123.reuse, R126 ;  /* 0x0000007e7b7e7220 */ /* 0x040fe20000410000 */
[----:B------:R-:W-:Y:S01]  /*81c0*/  PRMT R112, RZ, 0x5410, R112 ;  /* 0x00005410ff707816 */ /* 0x000fe20000000070 */
[----:B------:R-:W-:Y:S02]  /*81d0*/  FMUL.FTZ R123, R123, R66 ;  /* 0x000000427b7b7220 */ /* 0x000fe40000410000 */
[----:B------:R-:W-:Y:S02]  /*81e0*/  FMUL.FTZ R122, R121, R122 ;  /* 0x0000007a797a7220 */ /* 0x000fe40000410000 */
[----:B------:R-:W-:Y:S02]  /*81f0*/  FADD.FTZ R115, R39, R39 ;  /* 0x0000002727737221 */ /* 0x000fe40000010000 */
[----:B------:R-:W-:Y:S02]  /*8200*/  FFMA.FTZ R116, R120, UR34, -R71 ;  /* 0x0000002278747c23 */ /* 0x000fe40008010847 */
[----:B------:R-:W-:-:S02]  /*8210*/  FMUL.FTZ R121, R121, R68 ;  /* 0x0000004479797220 */ /* 0x000fc40000410000 */
[----:B------:R-:W-:Y:S02]  /*8220*/  FADD.FTZ R113, R38, R38 ;  /* 0x0000002626717221 */ /* 0x000fe40000010000 */
[----:B------:R-:W-:Y:S02]  /*8230*/  FFMA.FTZ R66, R120, UR35, R99 ;  /* 0x0000002378427c23 */ /* 0x000fe40008010063 */
[C---:B------:R-:W-:Y:S02]  /*8240*/  FFMA.FTZ R114, R118.reuse, UR34, -R101 ;  /* 0x0000002276727c23 */ /* 0x040fe40008010865 */
[----:B------:R-:W-:Y:S01]  /*8250*/  FFMA.FTZ R68, R118, UR35, R107 ;  /* 0x0000002376447c23 */ /* 0x000fe2000801006b */
[----:B------:R-:W-:Y:S01]  /*8260*/  PRMT R109, RZ, 0x5410, R109 ;  /* 0x00005410ff6d7816 */ /* 0x000fe2000000006d */
[C---:B------:R-:W-:Y:S01]  /*8270*/  FMUL.FTZ R116, R115.reuse, R116 ;  /* 0x0000007473747220 */ /* 0x040fe20000410000 */
[----:B------:R-:W-:Y:S01]  /*8280*/  PRMT R210, RZ, 0x5410, R77 ;  /* 0x00005410ffd27816 */ /* 0x000fe2000000004d */
[----:B------:R-:W-:Y:S01]  /*8290*/  FMUL.FTZ R115, R115, R66 ;  /* 0x0000004273737220 */ /* 0x000fe20000410000 */
[----:B------:R-:W-:Y:S01]  /*82a0*/  PRMT R105, RZ, 0x5410, R105 ;  /* 0x00005410ff697816 */ /* 0x000fe20000000069 */
[C---:B------:R-:W-:Y:S01]  /*82b0*/  FMUL.FTZ R114, R113.reuse, R114 ;  /* 0x0000007271727220 */ /* 0x040fe20000410000 */
[----:B------:R-:W-:Y:S01]  /*82c0*/  PRMT R103, RZ, 0x5410, R103 ;  /* 0x00005410ff677816 */ /* 0x000fe20000000067 */
[----:B------:R-:W-:-:S02]  /*82d0*/  FMUL.FTZ R113, R113, R68 ;  /* 0x0000004471717220 */ /* 0x000fc40000410000 */
[C---:B------:R-:W-:Y:S02]  /*82e0*/  FMUL.FTZ R66, R112.reuse, UR35 ;  /* 0x0000002370427c20 */ /* 0x040fe40008410000 */
[C---:B------:R-:W-:Y:S02]  /*82f0*/  FMUL.FTZ R71, R159.reuse, R65 ;  /* 0x000000419f477220 */ /* 0x040fe40000410000 */
[----:B------:R-:W-:Y:S01]  /*8300*/  FMUL.FTZ R68, R112, UR34 ;  /* 0x0000002270447c20 */ /* 0x000fe20008410000 */
[----:B------:R-:W-:Y:S01]  /*8310*/  PRMT R106, RZ, 0x5410, R106 ;  /* 0x00005410ff6a7816 */ /* 0x000fe2000000006a */
[----:B------:R-:W-:Y:S01]  /*8320*/  FMUL.FTZ R70, R159, R64 ;  /* 0x000000409f467220 */ /* 0x000fe20000410000 */
[----:B------:R-:W-:Y:S01]  /*8330*/  PRMT R104, RZ, 0x5410, R104 ;  /* 0x00005410ff687816 */ /* 0x000fe20000000068 */
[----:B------:R-:W-:Y:S02]  /*8340*/  FADD.FTZ R107, R37, R37 ;  /* 0x00000025256b7221 */ /* 0x000fe40000010000 */
[----:B------:R-:W-:-:S02]  /*8350*/  FFMA.FTZ R66, R109, UR34, -R66 ;  /* 0x000000226d427c23 */ /* 0x000fc40008010842 */
[----:B------:R-:W-:Y:S02]  /*8360*/  FFMA.FTZ R64, R160, R64, -R71 ;  /* 0x00000040a0407223 */ /* 0x000fe40000010847 */
[----:B------:R-:W-:Y:S02]  /*8370*/  FFMA.FTZ R68, R109, UR35, R68 ;  /* 0x000000236d447c23 */ /* 0x000fe40008010044 */
[----:B------:R-:W-:Y:S02]  /*8380*/  FMUL.FTZ R210, R49, R210 ;  /* 0x000000d231d27220 */ /* 0x000fe40000410000 */
[C---:B------:R-:W-:Y:S02]  /*8390*/  FMUL.FTZ R71, R105.reuse, UR35 ;  /* 0x0000002369477c20 */ /* 0x040fe40008410000 */
[----:B------:R-:W-:Y:S02]  /*83a0*/  FMUL.FTZ R193, R105, UR34 ;  /* 0x0000002269c17c20 */ /* 0x000fe40008410000 */
[----:B------:R-:W-:-:S02]  /*83b0*/  FMUL.FTZ R195, R103, UR35 ;  /* 0x0000002367c37c20 */ /* 0x000fc40008410000 */
[----:B------:R-:W-:Y:S01]  /*83c0*/  FMUL.FTZ R215, R103, UR34 ;  /* 0x0000002267d77c20 */ /* 0x000fe20008410000 */
[----:B------:R-:W-:Y:S01]  /*83d0*/  ISETP.GT.U32.AND P0, PT, R98, 0x1f, PT ;  /* 0x0000001f6200780c */ /* 0x000fe20003f04070 */
[C---:B------:R-:W-:Y:S01]  /*83e0*/  FMUL.FTZ R108, R107.reuse, R66 ;  /* 0x000000426b6c7220 */ /* 0x040fe20000410000 */
[----:B------:R-:W-:Y:S01]  /*83f0*/  PRMT R190, RZ, 0x5410, R190 ;  /* 0x00005410ffbe7816 */ /* 0x000fe200000000be */
[----:B------:R-:W-:Y:S01]  /*8400*/  FMUL.FTZ R107, R107, R68 ;  /* 0x000000446b6b7220 */ /* 0x000fe20000410000 */
[----:B------:R-:W-:Y:S01]  /*8410*/  PRMT R192, RZ, 0x5410, R192 ;  /* 0x00005410ffc07816 */ /* 0x000fe200000000c0 */
[----:B------:R-:W-:Y:S02]  /*8420*/  FFMA.FTZ R65, R160, R65, R70 ;  /* 0x00000041a0417223 */ /* 0x000fe40000010046 */
[----:B------:R-:W-:Y:S02]  /*8430*/  FADD.FTZ R101, R36, R36 ;  /* 0x0000002424657221 */ /* 0x000fe40000010000 */
[----:B------:R-:W-:-:S02]  /*8440*/  FFMA.FTZ R102, R106, UR34, -R71 ;  /* 0x000000226a667c23 */ /* 0x000fc40008010847 */
[----:B------:R-:W-:Y:S02]  /*8450*/  FADD.FTZ R66, R210, R69 ;  /* 0x00000045d2427221 */ /* 0x000fe40000010000 */
[----:B------:R-:W-:Y:S02]  /*8460*/  FADD.FTZ R67, RZ, R67 ;  /* 0x00000043ff437221 */ /* 0x000fe40000010000 */
[----:B------:R-:W-:Y:S02]  /*8470*/  FADD.FTZ R99, R35, R35 ;  /* 0x0000002323637221 */ /* 0x000fe40000010000 */
[----:B------:R-:W-:Y:S02]  /*8480*/  FFMA.FTZ R68, R106, UR35, R193 ;  /* 0x000000236a447c23 */ /* 0x000fe400080100c1 */
[C---:B------:R-:W-:Y:S02]  /*8490*/  FFMA.FTZ R100, R104.reuse, UR34, -R195 ;  /* 0x0000002268647c23 */ /* 0x040fe400080108c3 */
[----:B------:R-:W-:Y:S01]  /*84a0*/  FFMA.FTZ R70, R104, UR35, R215 ;  /* 0x0000002368467c23 */ /* 0x000fe200080100d7 */
        /* <DEDUP_REMOVED lines=28> */
[-C--:B------:R-:W-:Y:S02]  /*8670*/  FFMA.FTZ R214, R67, R68.reuse, R214 ;  /* 0x0000004443d67223 */ /* 0x080fe400000100d6 */
[-C--:B------:R-:W-:Y:S02]  /*8680*/  FMUL.FTZ R67, R65, R69.reuse ;  /* 0x0000004541437220 */ /* 0x080fe40000410000 */
[----:B------:R-:W-:Y:S02]  /*8690*/  FMUL.FTZ R221, R64, R69 ;  /* 0x0000004540dd7220 */ /* 0x000fe40000410000 */
[-C--:B------:R-:W-:Y:S02]  /*86a0*/  FFMA.FTZ R215, R66, R68.reuse, -R215 ;  /* 0x0000004442d77223 */ /* 0x080fe400000108d7 */
[----:B------:R-:W-:-:S02]  /*86b0*/  FFMA.FTZ R67, R64, R68, -R67 ;  /* 0x0000004440437223 */ /* 0x000fc40000010843 */
[----:B------:R-:W-:Y:S02]  /*86c0*/  FFMA.FTZ R221, R65, R68, R221 ;  /* 0x0000004441dd7223 */ /* 0x000fe400000100dd */
[----:B------:R-:W-:Y:S02]  /*86d0*/  FADD.FTZ R68, R70, R215 ;  /* 0x000000d746447221 */ /* 0x000fe40000010000 */
[----:B------:R-:W-:Y:S01]  /*86e0*/  FADD.FTZ R69, R71, R214 ;  /* 0x000000d647457221 */ /* 0x000fe20000010000 */
[----:B------:R-:W-:Y:S05]  /*86f0*/  BRA.DIV ~URZ, `(.L_x_4515) ;  /* 0x000082427f007947 */ /* 0x000fea000b800000 */
[----:B------:R0:W1:Y:S02]  /*8700*/  SHFL.UP PT, R214, R67, 0x1, RZ ;  /* 0x0420000043d67989 */ /* 0x00006400000e00ff */
.L_x_4623:
        /* <DEDUP_REMOVED lines=11> */
[----:B------:R-:W-:Y:S02]  /*87c0*/  @P0 FADD.FTZ R69, R69, R70 ;  /* 0x0000004645450221 */ /* 0x000fe40000010000 */
[-C--:B----4-:R-:W-:Y:S01]  /*87d0*/  FMUL.FTZ R65, R221, R64.reuse ;  /* 0x00000040dd417220 */ /* 0x090fe20000410000 */
[----:B------:R-:W1:Y:S01]  /*87e0*/  SHFL.UP PT, R70, R68, 0x2, RZ ;  /* 0x0440000044467989 */ /* 0x000e6200000e00ff */
        /* <DEDUP_REMOVED lines=9> */
[C---:B------:R-:W-:Y:S02]  /*8880*/  FFMA.FTZ R222, R67.reuse, R71, R222 ;  /* 0x0000004743de7223 */ /* 0x040fe400000100de */
[----:B------:R-:W-:-:S03]  /*8890*/  FFMA.FTZ R215, R67, R70, -R214 ;  /* 0x0000004643d77223 */ /* 0x000fc600000108d6 */
        /* <DEDUP_REMOVED lines=45> */
.L_x_4624:
[----:B------:R-:W-:Y:S01]  /*8b70*/  MOV R215, R224 ;  /* 0x000000e000d77202 */ /* 0x000fe20000000f00 */
[-C--:B0-----:R-:W-:Y:S01]  /*8b80*/  FMUL.FTZ R69, R222, R214.reuse ;  /* 0x000000d6de457220 */ /* 0x081fe20000410000 */
[----:B------:R-:W-:Y:S01]  /*8b90*/  ISETP.GE.AND P0, PT, R97, 0x10, PT ;  /* 0x000000106100780c */ /* 0x000fe20003f06270 */
[C---:B-1----:R-:W-:Y:S02]  /*8ba0*/  FMUL.FTZ R64, R66.reuse, R214 ;  /* 0x000000d642407220 */ /* 0x042fe40000410000 */
[----:B------:R-:W-:-:S02]  /*8bb0*/  FFMA.FTZ R70, R66, R215, R69 ;  /* 0x000000d742467223 */ /* 0x000fc40000010045 */
[-C--:B----4-:R-:W-:Y:S02]  /*8bc0*/  FMUL.FTZ R66, R221, R214.reuse ;  /* 0x000000d6dd427220 */ /* 0x090fe40000410000 */
[-C--:B------:R-:W-:Y:S02]  /*8bd0*/  FFMA.FTZ R65, R222, R215.reuse, -R64 ;  /* 0x000000d7de417223 */ /* 0x080fe40000010840 */
[C---:B--2---:R-:W-:Y:S02]  /*8be0*/  FFMA.FTZ R69, R223.reuse, R215, R66 ;  /* 0x000000d7df457223 */ /* 0x044fe40000010042 */
[----:B------:R-:W-:Y:S02]  /*8bf0*/  FMUL.FTZ R64, R223, R214 ;  /* 0x000000d6df407220 */ /* 0x000fe40000410000 */
[----:B------:R-:W-:Y:S01]  /*8c00*/  @P0 FADD.FTZ R67, R70, R67 ;  /* 0x0000004346430221 */ /* 0x000fe20000010000 */
[----:B------:R-:W-:Y:S01]  /*8c10*/  FSEL R69, R214, R69, !P0 ;  /* 0x00000045d6457208 */ /* 0x000fe20004000000 */
[----:B------:R-:W-:-:S02]  /*8c20*/  @P0 FFMA.FTZ R215, R221, R215, -R64 ;  /* 0x000000d7ddd70223 */ /* 0x000fc40000010840 */
[----:B------:R-:W-:Y:S01]  /*8c30*/  @P0 FADD.FTZ R68, R65, R68 ;  /* 0x0000004441440221 */ /* 0x000fe20000010000 */
[----:B------:R-:W-:Y:S05]  /*8c40*/  BRA.CONV ~URZ, `(.L_x_4517) ;  /* 0x000000537f007947 */ /* 0x000fea000b800000 */
[----:B------:R-:W-:Y:S01]  /*8c50*/  HFMA2.MMA R66, -RZ, RZ, 0, 1.847743988037109375e-06 ;  /* 0x0000001fff427435 */ /* 0x000fe200000001ff */
[----:B------:R-:W-:Y:S02]  /*8c60*/  MOV R64, R215 ;  /* 0x000000d700407202 */ /* 0x000fe40000000f00 */
[----:B------:R-:W-:Y:S02]  /*8c70*/  MOV R247, 0xffffffff ;  /* 0xffffffff00f77802 */ /* 0x000fe40000000f00 */
[----:B------:R-:W-:Y:S02]  /*8c80*/  MOV R65, 0x8ca0 ;  /* 0x00008ca000417802 */ /* 0x000fe40000000f00 */
[----:B------:R-:W-:Y:S05]  /*8c90*/  CALL.REL.NOINC `($__internal_112_$__cuda_sm70_shflsync_idx_p) ;  /* 0x00009a6000007944 */ /* 0x000fea0003c00000 */
.L_x_4517:
[----:B------:R-:W-:Y:S05]  /*8ca0*/  BRA.CONV ~URZ, `(.L_x_4518) ;  /* 0x000000537f007947 */ /* 0x000fea000b800000 */
[----:B-1----:R-:W-:Y:S01]  /*8cb0*/  HFMA2.MMA R66, -RZ, RZ, 0, 1.847743988037109375e-06 ;  /* 0x0000001fff427435 */ /* 0x002fe200000001ff */
[----:B------:R-:W-:Y:S02]  /*8cc0*/  MOV R64, R69 ;  /* 0x0000004500407202 */ /* 0x000fe40000000f00 */
[----:B------:R-:W-:Y:S02]  /*8cd0*/  MOV R247, 0xffffffff ;  /* 0xffffffff00f77802 */ /* 0x000fe40000000f00 */
[----:B------:R-:W-:-:S02]  /*8ce0*/  MOV R65, 0x8d00 ;  /* 0x00008d0000417802 */ /* 0x000fc40000000f00 */
[----:B------:R-:W-:Y:S05]  /*8cf0*/  CALL.REL.NOINC `($__internal_112_$__cuda_sm70_shflsync_idx_p) ;  /* 0x00009a0000007944 */ /* 0x000fea0003c00000 */
.L_x_4518:
[----:B------:R-:W-:Y:S05]  /*8d00*/  BRA.CONV ~URZ, `(.L_x_4519) ;  /* 0x000000537f007947 */ /* 0x000fea000b800000 */
[----:B-1----:R-:W-:Y:S01]  /*8d10*/  HFMA2.MMA R66, -RZ, RZ, 0, 1.847743988037109375e-06 ;  /* 0x0000001fff427435 */ /* 0x002fe200000001ff */
[----:B------:R-:W-:-:S02]  /*8d20*/  MOV R64, R68 ;  /* 0x0000004400407202 */ /* 0x000fc40000000f00 */
[----:B------:R-:W-:Y:S02]  /*8d30*/  MOV R247, 0xffffffff ;  /* 0xffffffff00f77802 */ /* 0x000fe40000000f00 */
[----:B------:R-:W-:Y:S02]  /*8d40*/  MOV R65, 0x8d60 ;  /* 0x00008d6000417802 */ /* 0x000fe40000000f00 */
[----:B------:R-:W-:Y:S05]  /*8d50*/  CALL.REL.NOINC `($__internal_112_$__cuda_sm70_shflsync_idx_p) ;  /* 0x000099a000007944 */ /* 0x000fea0003c00000 */
.L_x_4519:
[----:B------:R-:W-:Y:S05]  /*8d60*/  BRA.CONV ~URZ, `(.L_x_4520) ;  /* 0x000000537f007947 */ /* 0x000fea000b800000 */
[----:B-1----:R-:W-:Y:S01]  /*8d70*/  HFMA2.MMA R66, -RZ, RZ, 0, 1.847743988037109375e-06 ;  /* 0x0000001fff427435 */ /* 0x002fe200000001ff */
[----:B------:R-:W-:Y:S02]  /*8d80*/  MOV R64, R67 ;  /* 0x0000004300407202 */ /* 0x000fe40000000f00 */
[----:B------:R-:W-:Y:S02]  /*8d90*/  MOV R247, 0xffffffff ;  /* 0xffffffff00f77802 */ /* 0x000fe40000000f00 */
[----:B------:R-:W-:Y:S02]  /*8da0*/  MOV R65, 0x8dc0 ;  /* 0x00008dc000417802 */ /* 0x000fe40000000f00 */
[----:B------:R-:W-:Y:S05]  /*8db0*/  CALL.REL.NOINC `($__internal_112_$__cuda_sm70_shflsync_idx_p) ;  /* 0x0000994000007944 */ /* 0x000fea0003c00000 */
.L_x_4520:
[----:B------:R-:W-:Y:S05]  /*8dc0*/  BRA.DIV ~URZ, `(.L_x_4521) ;  /* 0x000087527f007947 */ /* 0x000fea000b800000 */
[----:B------:R-:W0:Y:S04]  /*8dd0*/  SHFL.IDX PT, R60, R60, RZ, 0x1f ;  /* 0x00001fff3c3c7589 */ /* 0x000e2800000e0000 */
[----:B------:R-:W2:Y:S04]  /*8de0*/  SHFL.IDX PT, R61, R61, RZ, 0x1f ;  /* 0x00001fff3d3d7589 */ /* 0x000ea800000e0000 */
[----:B------:R-:W3:Y:S04]  /*8df0*/  SHFL.IDX PT, R62, R62, RZ, 0x1f ;  /* 0x00001fff3e3e7589 */ /* 0x000ee800000e0000 */
[----:B------:R-:W4:Y:S04]  /*8e00*/  SHFL.IDX PT, R63, R63, RZ, 0x1f ;  /* 0x00001fff3f3f7589 */ /* 0x000f2800000e0000 */
[----:B------:R1:W0:Y:S04]  /*8e10*/  SHFL.UP PT, R70, R215, 0x1, RZ ;  /* 0x04200000d7467989 */ /* 0x00022800000e00ff */
[----:B------:R-:W0:Y:S04]  /*8e20*/  SHFL.UP PT, R69, R69, 0x1, RZ ;  /* 0x0420000045457989 */ /* 0x000e2800000e00ff */
[----:B------:R-:W0:Y:S04]  /*8e30*/  SHFL.UP PT, R68, R68, 0x1, RZ ;  /* 0x0420000044447989 */ /* 0x000e2800000e00ff */
[----:B------:R1:W0:Y:S02]  /*8e40*/  SHFL.UP PT, R71, R67, 0x1, RZ ;  /* 0x0420000043477989 */ /* 0x00022400000e00ff */
.L_x_4625:
[----:B-12---:R-:W1:Y:S01]  /*8e50*/  LDS.128 R64, [R213+0x31d0] ;  /* 0x0031d000d5407984 */ /* 0x006e620000000c00 */
[----:B0--3--:R-:W-:-:S02]  /*8e60*/  FMUL.FTZ R214, R62, R69 ;  /* 0x000000453ed67220 */ /* 0x009fc40000410000 */
[CC--:B----4-:R-:W-:Y:S02]  /*8e70*/  FMUL.FTZ R215, R63.reuse, R69.reuse ;  /* 0x000000453fd77220 */ /* 0x0d0fe40000410000 */
        /* <DEDUP_REMOVED lines=20> */
.L_x_4514:
[----:B------:R-:W-:Y:S05]  /*8fc0*/  BSYNC B0 ;  /* 0x0000000000007941 */ /* 0x000fea0003800000 */
.L_x_4513:
[CC--:B0-----:R-:W-:Y:S01]  /*8fd0*/  FMUL.FTZ R60, R159.reuse, R196.reuse ;  /* 0x000000c49f3c7220 */ /* 0x0c1fe20000410000 */
[----:B------:R-:W-:Y:S01]  /*8fe0*/  WARPSYNC 0xffffffff ;  /* 0xffffffff00007948 */ /* 0x000fe20003800000 */
[C---:B------:R-:W-:Y:S01]  /*8ff0*/  FMUL.FTZ R64, R160.reuse, R196 ;  /* 0x000000c4a0407220 */ /* 0x040fe20000410000 */
[----:B------:R-:W-:Y:S01]  /*9000*/  BAR.SYNC.DEFER_BLOCKING 0x0 ;  /* 0x0000000000007b1d */ /* 0x000fe20000010000 */
[-C--:B------:R-:W-:Y:S01]  /*9010*/  FFMA.FTZ R62, R160, R195.reuse, -R60 ;  /* 0x000000c3a03e7223 */ /* 0x080fe2000001083c */
[----:B------:R-:W-:Y:S01]  /*9020*/  MOV R70, UR7 ;  /* 0x0000000700467c02 */ /* 0x000fe20008000f00 */
[C---:B------:R-:W-:Y:S02]  /*9030*/  FFMA.FTZ R63, -R159.reuse, R195, -R64 ;  /* 0x000000c39f3f7223 */ /* 0x040fe40000010940 */
[C---:B------:R-:W-:Y:S01]  /*9040*/  FMUL.FTZ R61, R159.reuse, R111 ;  /* 0x0000006f9f3d7220 */ /* 0x040fe20000410000 */
[----:B------:R-:W-:Y:S01]  /*9050*/  ULDC UR36, c[0x0][0x174] ;  /* 0x00005d0000247ab9 */ /* 0x000fe20000000800 */
[----:B------:R-:W-:Y:S01]  /*9060*/  FMUL.FTZ R60, R159, -R110 ;  /* 0x8000006e9f3c7220 */ /* 0x000fe20000410000 */
[----:B------:R-:W-:Y:S01]  /*9070*/  UISETP.GE.AND UP0, UPT, UR24, UR36, UPT ;  /* 0x000000241800728c */ /* 0x000fe2000bf06270 */
[----:B------:R-:W-:Y:S01]  /*9080*/  FADD.FTZ R62, R193, R62 ;  /* 0x0000003ec13e7221 */ /* 0x000fe20000010000 */
[----:B------:R-:W-:Y:S01]  /*9090*/  BSSY B0, `(.L_x_4522) ;  /* 0x00001a9000007945 */ /* 0x000fe20003800000 */
[----:B------:R-:W-:-:S02]  /*90a0*/  FADD.FTZ R63, -R194, R63 ;  /* 0x0000003fc23f7221 */ /* 0x000fc40000010100 */
[C---:B------:R-:W-:Y:S01]  /*90b0*/  FFMA.FTZ R61, R160.reuse, R110, -R61 ;  /* 0x0000006ea03d7223 */ /* 0x040fe2000001083d */
[----:B------:R-:W-:Y:S01]  /*90c0*/  PLOP3.LUT P0, PT, PT, PT, UP0, 0x80, 0x0 ;  /* 0x000000000000781c */ /* 0x000fe20003f0f008 */
[----:B------:R-:W-:Y:S02]  /*90d0*/  FFMA.FTZ R60, R160, -R111, R60 ;  /* 0x8000006fa03c7223 */ /* 0x000fe4000001003c */
[----:B------:R-:W-:Y:S01]  /*90e0*/  FMUL.FTZ R66, R161, -R62 ;  /* 0x8000003ea1427220 */ /* 0x000fe20000410000 */
[----:B------:R-:W-:Y:S01]  /*90f0*/  ISETP.NE.OR P0, PT, R95, RZ, P0 ;  /* 0x000000ff5f00720c */ /* 0x000fe20000705670 */
[C---:B------:R-:W-:Y:S02]  /*9100*/  FMUL.FTZ R67, R161.reuse, -R63 ;  /* 0x8000003fa1437220 */ /* 0x040fe40000410000 */
[C---:B------:R-:W-:Y:S02]  /*9110*/  FMUL.FTZ R65, R161.reuse, -R61 ;  /* 0x8000003da1417220 */ /* 0x040fe40000410000 */
[----:B------:R-:W-:-:S02]  /*9120*/  FMUL.FTZ R64, R161, -R60 ;  /* 0x8000003ca1407220 */ /* 0x000fc40000410000 */
[C---:B------:R-:W-:Y:S02]  /*9130*/  FFMA.FTZ R66, R162.reuse, R63, R66 ;  /* 0x0000003fa2427223 */ /* 0x040fe40000010042 */
[C---:B------:R-:W-:Y:S02]  /*9140*/  FFMA.FTZ R67, R162.reuse, R62, -R67 ;  /* 0x0000003ea2437223 */ /* 0x040fe40000010843 */
[C---:B------:R-:W-:Y:S02]  /*9150*/  FFMA.FTZ R65, R162.reuse, R60, R65 ;  /* 0x0000003ca2417223 */ /* 0x040fe40000010041 */
[----:B------:R-:W-:Y:S02]  /*9160*/  FFMA.FTZ R64, R162, R61, -R64 ;  /* 0x0000003da2407223 */ /* 0x000fe40000010840 */
[----:B------:R-:W-:Y:S02]  /*9170*/  FADD.FTZ R66, -R99, R66 ;  /* 0x0000004263427221 */ /* 0x000fe40000010100 */
[----:B------:R-:W-:-:S02]  /*9180*/  FADD.FTZ R67, R100, R67 ;  /* 0x0000004364437221 */ /* 0x000fc40000010000 */
[C---:B------:R-:W-:Y:S02]  /*9190*/  FMUL.FTZ R61, R163.reuse, -R65 ;  /* 0x80000041a33d7220 */ /* 0x040fe40000410000 */
[C---:B------:R-:W-:Y:S02]  /*91a0*/  FMUL.FTZ R60, R163.reuse, -R64 ;  /* 0x80000040a33c7220 */ /* 0x040fe40000410000 */
[C---:B------:R-:W-:Y:S02]  /*91b0*/  FMUL.FTZ R62, R163.reuse, -R66 ;  /* 0x80000042a33e7220 */ /* 0x040fe40000410000 */
[----:B------:R-:W-:Y:S02]  /*91c0*/  FMUL.FTZ R63, R163, -R67 ;  /* 0x80000043a33f7220 */ /* 0x000fe40000410000 */
[C---:B------:R-:W-:Y:S02]  /*91d0*/  FFMA.FTZ R61, R164.reuse, R64, -R61 ;  /* 0x00000040a43d7223 */ /* 0x040fe4000001083d */
[----:B------:R-:W-:-:S02]  /*91e0*/  FFMA.FTZ R60, R164, R65, R60 ;  /* 0x00000041a43c7223 */ /* 0x000fc4000001003c */
[C---:B------:R-:W-:Y:S02]  /*91f0*/  FFMA.FTZ R67, R164.reuse, R67, -R62 ;  /* 0x00000043a4437223 */ /* 0x040fe4000001083e */
[----:B------:R-:W-:Y:S02]  /*9200*/  FFMA.FTZ R66, R164, R66, R63 ;  /* 0x00000042a4427223 */ /* 0x000fe4000001003f */
[C---:B------:R-:W-:Y:S02]  /*9210*/  FMUL.FTZ R63, R165.reuse, -R61 ;  /* 0x8000003da53f7220 */ /* 0x040fe40000410000 */
[----:B------:R-:W-:Y:S02]  /*9220*/  FMUL.FTZ R62, R165, -R60 ;  /* 0x8000003ca53e7220 */ /* 0x000fe40000410000 */
[----:B------:R-:W-:Y:S02]  /*9230*/  FADD.FTZ R67, R102, R67 ;  /* 0x0000004366437221 */ /* 0x000fe40000010000 */
[----:B------:R-:W-:-:S02]  /*9240*/  FADD.FTZ R66, -R101, R66 ;  /* 0x0000004265427221 */ /* 0x000fc40000010100 */
[C---:B------:R-:W-:Y:S02]  /*9250*/  FFMA.FTZ R63, R166.reuse, R60, R63 ;  /* 0x0000003ca63f7223 */ /* 0x040fe4000001003f */
[----:B------:R-:W-:Y:S02]  /*9260*/  FFMA.FTZ R62, R166, R61, -R62 ;  /* 0x0000003da63e7223 */ /* 0x000fe4000001083e */
[C---:B------:R-:W-:Y:S02]  /*9270*/  FMUL.FTZ R61, R165.reuse, -R67 ;  /* 0x80000043a53d7220 */ /* 0x040fe40000410000 */
[----:B------:R-:W-:Y:S02]  /*9280*/  FMUL.FTZ R60, R165, -R66 ;  /* 0x80000042a53c7220 */ /* 0x000fe40000410000 */
[C---:B------:R-:W-:Y:S02]  /*9290*/  FMUL.FTZ R65, R167.reuse, -R63 ;  /* 0x8000003fa7417220 */ /* 0x040fe40000410000 */
[----:B------:R-:W-:-:S02]  /*92a0*/  FMUL.FTZ R64, R167, -R62 ;  /* 0x8000003ea7407220 */ /* 0x000fc40000410000 */
[C---:B------:R-:W-:Y:S02]  /*92b0*/  FFMA.FTZ R66, R166.reuse, R66, R61 ;  /* 0x00000042a6427223 */ /* 0x040fe4000001003d */
[----:B------:R-:W-:Y:S02]  /*92c0*/  FFMA.FTZ R67, R166, R67, -R60 ;  /* 0x00000043a6437223 */ /* 0x000fe4000001083c */
[C---:B------:R-:W-:Y:S02]  /*92d0*/  FFMA.FTZ R65, R168.reuse, R62, -R65 ;  /* 0x0000003ea8417223 */ /* 0x040fe40000010841 */
[----:B------:R-:W-:Y:S02]  /*92e0*/  FFMA.FTZ R64, R168, R63, R64 ;  /* 0x0000003fa8407223 */ /* 0x000fe40000010040 */
[----:B------:R-:W-:Y:S02]  /*92f0*/  FADD.FTZ R66, -R107, R66 ;  /* 0x000000426b427221 */ /* 0x000fe40000010100 */
[----:B------:R-:W-:-:S02]  /*9300*/  FADD.FTZ R67, R108, R67 ;  /* 0x000000436c437221 */ /* 0x000fc40000010000 */
[C---:B------:R-:W-:Y:S02]  /*9310*/  FMUL.FTZ R63, R169.reuse, -R65 ;  /* 0x80000041a93f7220 */ /* 0x040fe40000410000 */
[----:B------:R-:W-:Y:S02]  /*9320*/  FMUL.FTZ R62, R169, -R64 ;  /* 0x80000040a93e7220 */ /* 0x000fe40000410000 */
[C---:B------:R-:W-:Y:S02]  /*9330*/  FMUL.FTZ R60, R167.reuse, -R66 ;  /* 0x80000042a73c7220 */ /* 0x040fe40000410000 */
[----:B------:R-:W-:Y:S02]  /*9340*/  FMUL.FTZ R61, R167, -R67 ;  /* 0x80000043a73d7220 */ /* 0x000fe40000410000 */
[C---:B------:R-:W-:Y:S02]  /*9350*/  FFMA.FTZ R63, R170.reuse, R64, R63 ;  /* 0x00000040aa3f7223 */ /* 0x040fe4000001003f */
[----:B------:R-:W-:-:S02]  /*9360*/  FFMA.FTZ R62, R170, R65, -R62 ;  /* 0x00000041aa3e7223 */ /* 0x000fc4000001083e */
[C---:B------:R-:W-:Y:S02]  /*9370*/  FFMA.FTZ R67, R168.reuse, R67, -R60 ;  /* 0x00000043a8437223 */ /* 0x040fe4000001083c */
[----:B------:R-:W-:Y:S02]  /*9380*/  FFMA.FTZ R66, R168, R66, R61 ;  /* 0x00000042a8427223 */ /* 0x000fe4000001003d */
[C---:B------:R-:W-:Y:S02]  /*9390*/  FMUL.FTZ R61, R171.reuse, -R63 ;  /* 0x8000003fab3d7220 */ /* 0x040fe40000410000 */
[----:B------:R-:W-:Y:S02]  /*93a0*/  FMUL.FTZ R60, R171, -R62 ;  /* 0x8000003eab3c7220 */ /* 0x000fe40000410000 */
[----:B------:R-:W-:Y:S02]  /*93b0*/  FADD.FTZ R67, R114, R67 ;  /* 0x0000004372437221 */ /* 0x000fe40000010000 */
[----:B------:R-:W-:-:S02]  /*93c0*/  FADD.FTZ R66, -R113, R66 ;  /* 0x0000004271427221 */ /* 0x000fc40000010100 */
[C---:B------:R-:W-:Y:S02]  /*93d0*/  FFMA.FTZ R62, R172.reuse, R62, -R61 ;  /* 0x0000003eac3e7223 */ /* 0x040fe4000001083d */
[----:B------:R-:W-:Y:S02]  /*93e0*/  FFMA.FTZ R63, R172, R63, R60 ;  /* 0x0000003fac3f7223 */ /* 0x000fe4000001003c */
[C---:B------:R-:W-:Y:S02]  /*93f0*/  FMUL.FTZ R61, R169.reuse, -R67 ;  /* 0x80000043a93d7220 */ /* 0x040fe40000410000 */
[-C--:B------:R-:W-:Y:S02]  /*9400*/  FMUL.FTZ R60, R169, -R66.reuse ;  /* 0x80000042a93c7220 */ /* 0x080fe40000410000 */
[----:B------:R-:W-:Y:S02]  /*9410*/  FMUL.FTZ R65, R173, -R63 ;  /* 0x8000003fad417220 */ /* 0x000fe40000410000 */
[----:B------:R-:W-:-:S02]  /*9420*/  FFMA.FTZ R66, R170, R66, R61 ;  /* 0x00000042aa427223 */ /* 0x000fc4000001003d */
[-C--:B------:R-:W-:Y:S02]  /*9430*/  FMUL.FTZ R64, R173, -R62.reuse ;  /* 0x8000003ead407220 */ /* 0x080fe40000410000 */
[----:B------:R-:W-:Y:S02]  /*9440*/  FFMA.FTZ R67, R170, R67, -R60 ;  /* 0x00000043aa437223 */ /* 0x000fe4000001083c */
[C---:B------:R-:W-:Y:S02]  /*9450*/  FFMA.FTZ R65, R174.reuse, R62, -R65 ;  /* 0x0000003eae417223 */ /* 0x040fe40000010841 */
[----:B------:R-:W-:Y:S02]  /*9460*/  FADD.FTZ R66, -R115, R66 ;  /* 0x0000004273427221 */ /* 0x000fe40000010100 */
[----:B------:R-:W-:Y:S02]  /*9470*/  FFMA.FTZ R64, R174, R63, R64 ;  /* 0x0000003fae407223 */ /* 0x000fe40000010040 */
[----:B------:R-:W-:-:S02]  /*9480*/  FADD.FTZ R67, R116, R67 ;  /* 0x0000004374437221 */ /* 0x000fc40000010000 */
[----:B------:R-:W-:Y:S02]  /*9490*/  FMUL.FTZ R63, R175, -R65 ;  /* 0x80000041af3f7220 */ /* 0x000fe40000410000 */
[----:B------:R-:W-:Y:S02]  /*94a0*/  FMUL.FTZ R60, R171, -R66 ;  /* 0x80000042ab3c7220 */ /* 0x000fe40000410000 */
[-C--:B------:R-:W-:Y:S02]  /*94b0*/  FMUL.FTZ R62, R175, -R64.reuse ;  /* 0x80000040af3e7220 */ /* 0x080fe40000410000 */
[-C--:B------:R-:W-:Y:S02]  /*94c0*/  FMUL.FTZ R61, R171, -R67.reuse ;  /* 0x80000043ab3d7220 */ /* 0x080fe40000410000 */
[----:B------:R-:W-:Y:S02]  /*94d0*/  FFMA.FTZ R64, R176, R64, R63 ;  /* 0x00000040b0407223 */ /* 0x000fe4000001003f */
[----:B------:R-:W-:-:S02]  /*94e0*/  FFMA.FTZ R67, R172, R67, -R60 ;  /* 0x00000043ac437223 */ /* 0x000fc4000001083c */
[----:B------:R-:W-:Y:S02]  /*94f0*/  FFMA.FTZ R66, R172, R66, R61 ;  /* 0x00000042ac427223 */ /* 0x000fe4000001003d */
[----:B------:R-:W-:Y:S01]  /*9500*/  FFMA.FTZ R62, R176, R65, -R62 ;  /* 0x00000041b03e7223 */ /* 0x000fe2000001083e */
[----:B------:R-:W0:Y:S01]  /*9510*/  LDS.64 R60, [R98.X16+0x31d8] ;  /* 0x0031d800623c7984 */ /* 0x000e22000000ca00 */
[----:B------:R-:W-:Y:S02]  /*9520*/  FMUL.FTZ R63, R177, -R64 ;  /* 0x80000040b13f7220 */ /* 0x000fe40000410000 */
[----:B------:R-:W-:Y:S02]  /*9530*/  FADD.FTZ R67, R122, R67 ;  /* 0x000000437a437221 */ /* 0x000fe40000010000 */
[----:B------:R-:W-:Y:S02]  /*9540*/  FADD.FTZ R66, -R121, R66 ;  /* 0x0000004279427221 */ /* 0x000fe40000010100 */
[----:B------:R-:W-:-:S02]  /*9550*/  FMUL.FTZ R69, R177, -R62 ;  /* 0x8000003eb1457220 */ /* 0x000fc40000410000 */
[C---:B------:R-:W-:Y:S02]  /*9560*/  FFMA.FTZ R65, R178.reuse, R62, -R63 ;  /* 0x0000003eb2417223 */ /* 0x040fe4000001083f */
[C---:B------:R-:W-:Y:S02]  /*9570*/  FMUL.FTZ R63, R173.reuse, -R67 ;  /* 0x80000043ad3f7220 */ /* 0x040fe40000410000 */
[----:B------:R-:W-:Y:S02]  /*9580*/  FMUL.FTZ R62, R173, -R66 ;  /* 0x80000042ad3e7220 */ /* 0x000fe40000410000 */
[----:B------:R-:W-:Y:S02]  /*9590*/  FFMA.FTZ R69, R178, R64, R69 ;  /* 0x00000040b2457223 */ /* 0x000fe40000010045 */
[----:B------:R-:W-:Y:S02]  /*95a0*/  FFMA.FTZ R66, R174, R66, R63 ;  /* 0x00000042ae427223 */ /* 0x000fe4000001003f */
[----:B------:R-:W-:-:S02]  /*95b0*/  FMUL.FTZ R64, R179, -R65 ;  /* 0x80000041b3407220 */ /* 0x000fc40000410000 */
[----:B------:R-:W-:Y:S02]  /*95c0*/  FFMA.FTZ R67, R174, R67, -R62 ;  /* 0x00000043ae437223 */ /* 0x000fe4000001083e */
[-C--:B------:R-:W-:Y:S02]  /*95d0*/  FMUL.FTZ R62, R179, -R69.reuse ;  /* 0x80000045b33e7220 */ /* 0x080fe40000410000 */
[----:B------:R-:W-:Y:S02]  /*95e0*/  FADD.FTZ R66, -R123, R66 ;  /* 0x000000427b427221 */ /* 0x000fe40000010100 */
[----:B------:R-:W-:Y:S02]  /*95f0*/  FFMA.FTZ R64, R180, R69, R64 ;  /* 0x00000045b4407223 */ /* 0x000fe40000010040 */
[----:B------:R-:W-:Y:S02]  /*9600*/  FADD.FTZ R67, R126, R67 ;  /* 0x000000437e437221 */ /* 0x000fe40000010000 */
[----:B------:R-:W-:-:S02]  /*9610*/  FFMA.FTZ R65, R180, R65, -R62 ;  /* 0x00000041b4417223 */ /* 0x000fc4000001083e */
[----:B------:R-:W-:Y:S02]  /*9620*/  FMUL.FTZ R62, R175, -R66 ;  /* 0x80000042af3e7220 */ /* 0x000fe40000410000 */
[----:B------:R-:W-:Y:S02]  /*9630*/  FMUL.FTZ R68, R181, -R64 ;  /* 0x80000040b5447220 */ /* 0x000fe40000410000 */
[----:B------:R-:W-:Y:S02]  /*9640*/  FMUL.FTZ R63, R175, -R67 ;  /* 0x80000043af3f7220 */ /* 0x000fe40000410000 */
[----:B------:R-:W-:Y:S02]  /*9650*/  FMUL.FTZ R69, R181, -R65 ;  /* 0x80000041b5457220 */ /* 0x000fe40000410000 */
[----:B------:R-:W-:Y:S02]  /*9660*/  FFMA.FTZ R67, R176, R67, -R62 ;  /* 0x00000043b0437223 */ /* 0x000fe4000001083e */
[----:B------:R-:W-:-:S02]  /*9670*/  FFMA.FTZ R68, R182, R65, -R68 ;  /* 0x00000041b6447223 */ /* 0x000fc40000010844 */
[----:B------:R-:W-:Y:S02]  /*9680*/  FFMA.FTZ R66, R176, R66, R63 ;  /* 0x00000042b0427223 */ /* 0x000fe4000001003f */
[----:B------:R-:W-:Y:S02]  /*9690*/  FFMA.FTZ R69, R182, R64, R69 ;  /* 0x00000040b6457223 */ /* 0x000fe40000010045 */
[----:B------:R-:W-:Y:S02]  /*96a0*/  FADD.FTZ R67, R132, R67 ;  /* 0x0000004384437221 */ /* 0x000fe40000010000 */
[----:B------:R-:W-:Y:S02]  /*96b0*/  FMUL.FTZ R62, R183, -R68 ;  /* 0x80000044b73e7220 */ /* 0x000fe40000410000 */
[----:B------:R-:W-:Y:S02]  /*96c0*/  FADD.FTZ R66, -R131, R66 ;  /* 0x0000004283427221 */ /* 0x000fe40000010100 */
[----:B------:R-:W-:-:S02]  /*96d0*/  FMUL.FTZ R65, R183, -R69 ;  /* 0x80000045b7417220 */ /* 0x000fc40000410000 */
[C---:B------:R-:W-:Y:S02]  /*96e0*/  FMUL.FTZ R63, R177.reuse, -R67 ;  /* 0x80000043b13f7220 */ /* 0x040fe40000410000 */
[C---:B------:R-:W-:Y:S02]  /*96f0*/  FFMA.FTZ R69, R184.reuse, R69, R62 ;  /* 0x00000045b8457223 */ /* 0x040fe4000001003e */
[----:B------:R-:W-:Y:S02]  /*9700*/  FMUL.FTZ R62, R177, -R66 ;  /* 0x80000042b13e7220 */ /* 0x000fe40000410000 */
[----:B------:R-:W-:Y:S02]  /*9710*/  FFMA.FTZ R65, R184, R68, -R65 ;  /* 0x00000044b8417223 */ /* 0x000fe40000010841 */
[----:B------:R-:W-:Y:S02]  /*9720*/  FFMA.FTZ R66, R178, R66, R63 ;  /* 0x00000042b2427223 */ /* 0x000fe4000001003f */
[----:B------:R-:W-:-:S02]  /*9730*/  FMUL.FTZ R64, R185, -R69 ;  /* 0x80000045b9407220 */ /* 0x000fc40000410000 */
[----:B------:R-:W-:Y:S02]  /*9740*/  FFMA.FTZ R67, R178, R67, -R62 ;  /* 0x00000043b2437223 */ /* 0x000fe4000001083e */
[-C--:B------:R-:W-:Y:S02]  /*9750*/  FMUL.FTZ R62, R185, -R65.reuse ;  /* 0x80000041b93e7220 */ /* 0x080fe40000410000 */
[----:B------:R-:W-:Y:S02]  /*9760*/  FADD.FTZ R66, -R133, R66 ;  /* 0x0000004285427221 */ /* 0x000fe40000010100 */
[----:B------:R-:W-:Y:S02]  /*9770*/  FFMA.FTZ R64, R186, R65, -R64 ;  /* 0x00000041ba407223 */ /* 0x000fe40000010840 */
[----:B------:R-:W-:Y:S02]  /*9780*/  FADD.FTZ R67, R134, R67 ;  /* 0x0000004386437221 */ /* 0x000fe40000010000 */
[----:B------:R-:W-:-:S02]  /*9790*/  FFMA.FTZ R65, R186, R69, R62 ;  /* 0x00000045ba417223 */ /* 0x000fc4000001003e */
[----:B0-----:R-:W-:Y:S02]  /*97a0*/  FMUL.FTZ R62, R125, R60 ;  /* 0x0000003c7d3e7220 */ /* 0x001fe40000410000 */
[----:B------:R-:W-:Y:S02]  /*97b0*/  FMUL.FTZ R63, R179, -R66 ;  /* 0x80000042b33f7220 */ /* 0x000fe40000410000 */
[----:B------:R-:W-:Y:S02]  /*97c0*/  FMUL.FTZ R125, R125, R61 ;  /* 0x0000003d7d7d7220 */ /* 0x000fe40000410000 */
[----:B------:R-:W-:Y:S02]  /*97d0*/  FMUL.FTZ R69, R179, -R67 ;  /* 0x80000043b3457220 */ /* 0x000fe40000410000 */
[----:B------:R-:W-:Y:S02]  /*97e0*/  FFMA.FTZ R62, R124, R61, R62 ;  /* 0x0000003d7c3e7223 */ /* 0x000fe4000001003e */
[----:B------:R-:W-:-:S02]  /*97f0*/  FFMA.FTZ R63, R180, R67, -R63 ;  /* 0x00000043b43f7223 */ /* 0x000fc4000001083f */
[----:B------:R-:W-:Y:S02]  /*9800*/  FFMA.FTZ R125, R124, R60, -R125 ;  /* 0x0000003c7c7d7223 */ /* 0x000fe4000001087d */
[----:B------:R-:W-:Y:S02]  /*9810*/  FFMA.FTZ R66, R180, R66, R69 ;  /* 0x00000042b4427223 */ /* 0x000fe40000010045 */
[----:B------:R-:W-:Y:S02]  /*9820*/  FADD.FTZ R215, RZ, R62 ;  /* 0x0000003effd77221 */ /* 0x000fe40000010000 */
[----:B------:R-:W-:Y:S02]  /*9830*/  FADD.FTZ R63, R140, R63 ;  /* 0x0000003f8c3f7221 */ /* 0x000fe40000010000 */
[----:B------:R-:W-:Y:S02]  /*9840*/  FADD.FTZ R220, R220, R125 ;  /* 0x0000007ddcdc7221 */ /* 0x000fe40000010000 */
[----:B------:R-:W-:-:S02]  /*9850*/  FADD.FTZ R66, -R139, R66 ;  /* 0x000000428b427221 */ /* 0x000fc40000010100 */
[----:B------:R-:W-:Y:S02]  /*9860*/  FMUL.FTZ R61, R187, R215 ;  /* 0x000000d7bb3d7220 */ /* 0x000fe40000410000 */
[----:B------:R-:W-:Y:S02]  /*9870*/  FMUL.FTZ R69, R181, -R63 ;  /* 0x8000003fb5457220 */ /* 0x000fe40000410000 */
[----:B------:R-:W-:Y:S02]  /*9880*/  FMUL.FTZ R62, R187, R220 ;  /* 0x000000dcbb3e7220 */ /* 0x000fe40000410000 */
[----:B------:R-:W-:Y:S02]  /*9890*/  FMUL.FTZ R67, R181, -R66 ;  /* 0x80000042b5437220 */ /* 0x000fe40000410000 */
[----:B------:R-:W-:Y:S02]  /*98a0*/  FFMA.FTZ R60, R188, R220, -R61 ;  /* 0x000000dcbc3c7223 */ /* 0x000fe4000001083d */
[----:B------:R-:W-:-:S02]  /*98b0*/  FFMA.FTZ R66, R182, R66, R69 ;  /* 0x00000042b6427223 */ /* 0x000fc40000010045 */
[----:B------:R-:W-:Y:S02]  /*98c0*/  FFMA.FTZ R62, R188, R215, R62 ;  /* 0x000000d7bc3e7223 */ /* 0x000fe4000001003e */
[----:B------:R-:W-:Y:S02]  /*98d0*/  FFMA.FTZ R67, R182, R63, -R67 ;  /* 0x0000003fb6437223 */ /* 0x000fe40000010843 */
[----:B------:R-:W-:Y:S02]  /*98e0*/  FADD.FTZ R219, R219, R60 ;  /* 0x0000003cdbdb7221 */ /* 0x000fe40000010000 */
[----:B------:R-:W-:Y:S02]  /*98f0*/  FADD.FTZ R66, -R141, R66 ;  /* 0x000000428d427221 */ /* 0x000fe40000010100 */
[----:B------:R-:W-:Y:S02]  /*9900*/  FADD.FTZ R214, RZ, R62 ;  /* 0x0000003effd67221 */ /* 0x000fe40000010000 */
[----:B------:R-:W-:-:S02]  /*9910*/  FADD.FTZ R67, R142, R67 ;  /* 0x000000438e437221 */ /* 0x000fc40000010000 */
[----:B------:R-:W-:Y:S02]  /*9920*/  FMUL.FTZ R61, R185, R219 ;  /* 0x000000dbb93d7220 */ /* 0x000fe40000410000 */
[----:B------:R-:W-:Y:S02]  /*9930*/  FMUL.FTZ R62, R183, -R66 ;  /* 0x80000042b73e7220 */ /* 0x000fe40000410000 */
[-C--:B------:R-:W-:Y:S02]  /*9940*/  FMUL.FTZ R60, R185, R214.reuse ;  /* 0x000000d6b93c7220 */ /* 0x080fe40000410000 */
[-C--:B------:R-:W-:Y:S02]  /*9950*/  FMUL.FTZ R63, R183, -R67.reuse ;  /* 0x80000043b73f7220 */ /* 0x080fe40000410000 */
        /* <DEDUP_REMOVED lines=20> */
[----:B------:R-:W-:Y:S02]  /*9aa0*/  FMUL.FTZ R61, R187, -R66 ;  /* 0x80000042bb3d7220 */ /* 0x000fe40000410000 */
[C---:B------:R-:W-:Y:S02]  /*9ab0*/  FMUL.FTZ R62, R181.reuse, R217 ;  /* 0x000000d9b53e7220 */ /* 0x040fe40000410000 */
[----:B------:R-:W-:Y:S02]  /*9ac0*/  FMUL.FTZ R60, R181, R125 ;  /* 0x0000007db53c7220 */ /* 0x000fe40000410000 */
[-C--:B------:R-:W-:Y:S02]  /*9ad0*/  FMUL.FTZ R67, R187, -R63.reuse ;  /* 0x8000003fbb437220 */ /* 0x080fe40000410000 */
[----:B------:R-:W-:Y:S02]  /*9ae0*/  FFMA.FTZ R69, R188, R63, -R61 ;  /* 0x0000003fbc457223 */ /* 0x000fe4000001083d */
[----:B------:R-:W-:-:S02]  /*9af0*/  FFMA.FTZ R124, R182, R125, R62 ;  /* 0x0000007db67c7223 */ /* 0x000fc4000001003e */
[----:B------:R-:W-:Y:S02]  /*9b00*/  FFMA.FTZ R61, R182, R217, -R60 ;  /* 0x000000d9b63d7223 */ /* 0x000fe4000001083c */
[----:B------:R-:W-:Y:S02]  /*9b10*/  FFMA.FTZ R66, R188, R66, R67 ;  /* 0x00000042bc427223 */ /* 0x000fe40000010043 */
        /* <DEDUP_REMOVED lines=86> */
[----:B------:R-:W-:Y:S02]  /*a080*/  FMUL.FTZ R241, R65, R71 ;  /* 0x0000004741f17220 */ /* 0x000fe40000410000 */
[----:B------:R-:W-:-:S02]  /*a090*/  FFMA.FTZ R239, R64, R68, -R239 ;  /* 0x0000004440ef7223 */ /* 0x000fc400000108ef */
[C---:B------:R-:W-:Y:S02]  /*a0a0*/  FMUL.FTZ R68, R65.reuse, R68 ;  /* 0x0000004441447220 */ /* 0x040fe40000410000 */
[-C--:B------:R-:W-:Y:S02]  /*a0b0*/  FMUL.FTZ R65, R65, R70.reuse ;  /* 0x0000004641417220 */ /* 0x080fe40000410000 */
[C---:B------:R-:W-:Y:S02]  /*a0c0*/  FFMA.FTZ R241, R64.reuse, R70, -R241 ;  /* 0x0000004640f17223 */ /* 0x040fe400000108f1 */
[C---:B------:R-:W-:Y:S01]  /*a0d0*/  FFMA.FTZ R70, R64.reuse, R71, R65 ;  /* 0x0000004740467223 */ /* 0x040fe20000010041 */
[----:B------:R-:W-:Y:S01]  /*a0e0*/  MOV R71, R239 ;  /* 0x000000ef00477202 */ /* 0x000fe20000000f00 */
[----:B------:R-:W-:Y:S02]  /*a0f0*/  FFMA.FTZ R69, R64, R69, R68 ;  /* 0x0000004540457223 */ /* 0x000fe40000010044 */
[----:B------:R-:W-:-:S02]  /*a100*/  FADD.FTZ R70, R67, R70 ;  /* 0x0000004643467221 */ /* 0x000fc40000010000 */
[----:B------:R-:W-:Y:S01]  /*a110*/  FADD.FTZ R68, R66, R241 ;  /* 0x000000f142447221 */ /* 0x000fe20000010000 */
[----:B------:R-:W-:Y:S02]  /*a120*/  MOV R240, R69 ;  /* 0x0000004500f07202 */ /* 0x000fe40000000f00 */
[----:B------:R-:W-:Y:S01]  /*a130*/  MOV R238, R70 ;  /* 0x0000004600ee7202 */ /* 0x000fe20000000f00 */
[----:B------:R-:W-:Y:S05]  /*a140*/  BRA.DIV ~URZ, `(.L_x_4524) ;  /* 0x000077227f007947 */ /* 0x000fea000b800000 */
[----:B------:R0:W1:Y:S02]  /*a150*/  SHFL.DOWN PT, R67, R239, 0x1, 0x1f ;  /* 0x08201f00ef437f89 */ /* 0x00006400000e0000 */
.L_x_4626:
[----:B------:R-:W-:Y:S05]  /*a160*/  BRA.DIV ~URZ, `(.L_x_4525) ;  /* 0x000077827f007947 */ /* 0x000fea000b800000 */
[----:B------:R-:W2:Y:S04]  /*a170*/  SHFL.DOWN PT, R69, R69, 0x1, 0x1f ;  /* 0x08201f0045457f89 */ /* 0x000ea800000e0000 */
[----:B0-----:R0:W3:Y:S04]  /*a180*/  SHFL.DOWN PT, R239, R68, 0x1, 0x1f ;  /* 0x08201f0044ef7f89 */ /* 0x0010e800000e0000 */
[----:B------:R0:W4:Y:S02]  /*a190*/  SHFL.DOWN PT, R66, R70, 0x1, 0x1f ;  /* 0x08201f0046427f89 */ /* 0x00012400000e0000 */
.L_x_4627:
[----:B------:R-:W-:Y:S01]  /*a1a0*/  BSSY B1, `(.L_x_4526) ;  /* 0x000000d000017945 */ /* 0x000fe20003800000 */
[----:B------:R-:W-:Y:S05]  /*a1b0*/  @!P0 BRA `(.L_x_4527) ;  /* 0x000000b000008947 */ /* 0x000fea0003800000 */
[----:B----4-:R-:W-:-:S04]  /*a1c0*/  FMUL.FTZ R64, R240, R66 ;  /* 0x00000042f0407220 */ /* 0x010fc80000410000 */
[C---:B---3--:R-:W-:Y:S02]  /*a1d0*/  FFMA.FTZ R65, R71.reuse, R239, -R64 ;  /* 0x000000ef47417223 */ /* 0x048fe40000010840 */
[C---:B--2---:R-:W-:Y:S02]  /*a1e0*/  FMUL.FTZ R64, R240.reuse, R69 ;  /* 0x00000045f0407220 */ /* 0x044fe40000410000 */
[C---:B------:R-:W-:Y:S02]  /*a1f0*/  FMUL.FTZ R239, R240.reuse, R239 ;  /* 0x000000eff0ef7220 */ /* 0x040fe40000410000 */
[-C--:B-1----:R-:W-:Y:S02]  /*a200*/  FMUL.FTZ R240, R240, R67.reuse ;  /* 0x00000043f0f07220 */ /* 0x082fe40000410000 */
[C---:B------:R-:W-:Y:S02]  /*a210*/  FFMA.FTZ R64, R71.reuse, R67, -R64 ;  /* 0x0000004347407223 */ /* 0x040fe40000010840 */
[----:B------:R-:W-:-:S02]  /*a220*/  FFMA.FTZ R239, R71, R66, R239 ;  /* 0x0000004247ef7223 */ /* 0x000fc400000100ef */
[----:B------:R-:W-:Y:S01]  /*a230*/  FFMA.FTZ R240, R71, R69, R240 ;  /* 0x0000004547f07223 */ /* 0x000fe200000100f0 */
[----:B------:R-:W-:Y:S01]  /*a240*/  MOV R71, R64 ;  /* 0x0000004000477202 */ /* 0x000fe20000000f00 */
[----:B0-----:R-:W-:Y:S02]  /*a250*/  FADD.FTZ R68, R68, R65 ;  /* 0x0000004144447221 */ /* 0x001fe40000010000 */
[----:B------:R-:W-:Y:S02]  /*a260*/  FADD.FTZ R238, R238, R239 ;  /* 0x000000efeeee7221 */ /* 0x000fe40000010000 */
.L_x_4527:
[----:B------:R-:W-:Y:S05]  /*a270*/  BSYNC B1 ;  /* 0x0000000000017941 */ /* 0x000fea0003800000 */
.L_x_4526:
[----:B------:R-:W-:Y:S01]  /*a280*/  ISETP.GT.U32.AND P0, PT, R95, 0x1d, PT ;  /* 0x0000001d5f00780c */ /* 0x000fe20003f04070 */
[----:B------:R-:W-:Y:S05]  /*a290*/  BRA.DIV ~URZ, `(.L_x_4528) ;  /* 0x000077a27f007947 */ /* 0x000fea000b800000 */
[----:B-1----:R1:W0:Y:S04]  /*a2a0*/  SHFL.DOWN PT, R67, R71, 0x2, 0x1f ;  /* 0x08401f0047437f89 */ /* 0x00222800000e0000 */
[----:B--2---:R1:W2:Y:S04]  /*a2b0*/  SHFL.DOWN PT, R69, R240, 0x2, 0x1f ;  /* 0x08401f00f0457f89 */ /* 0x0042a800000e0000 */
[----:B0-----:R1:W0:Y:S04]  /*a2c0*/  SHFL.DOWN PT, R70, R68, 0x2, 0x1f ;  /* 0x08401f0044467f89 */ /* 0x00122800000e0000 */
[----:B----4-:R1:W4:Y:S02]  /*a2d0*/  SHFL.DOWN PT, R66, R238, 0x2, 0x1f ;  /* 0x08401f00ee427f89 */ /* 0x01032400000e0000 */
.L_x_4628:
[----:B------:R-:W-:Y:S01]  /*a2e0*/  BSSY B1, `(.L_x_4529) ;  /* 0x000000d000017945 */ /* 0x000fe20003800000 */
[----:B------:R-:W-:Y:S05]  /*a2f0*/  @P0 BRA `(.L_x_4530) ;  /* 0x000000b000000947 */ /* 0x000fea0003800000 */
[C---:B--2---:R-:W-:Y:S02]  /*a300*/  FMUL.FTZ R64, R240.reuse, R69 ;  /* 0x00000045f0407220 */ /* 0x044fe40000410000 */
[----:B----4-:R-:W-:-:S02]  /*a310*/  FMUL.FTZ R65, R240, R66 ;  /* 0x00000042f0417220 */ /* 0x010fc40000410000 */
[CC--:B0--3--:R-:W-:Y:S02]  /*a320*/  FMUL.FTZ R239, R240.reuse, R70.reuse ;  /* 0x00000046f0ef7220 */ /* 0x0c9fe40000410000 */
        /* <DEDUP_REMOVED lines=8> */
.L_x_4530:
[----:B------:R-:W-:Y:S05]  /*a3b0*/  BSYNC B1 ;  /* 0x0000000000017941 */ /* 0x000fea0003800000 */
.L_x_4529:
[----:B------:R-:W-:Y:S01]  /*a3c0*/  ISETP.GT.U32.AND P0, PT, R95, 0x1b, PT ;  /* 0x0000001b5f00780c */ /* 0x000fe20003f04070 */
[----:B------:R-:W-:Y:S10]  /*a3d0*/  BRA.DIV ~URZ, `(.L_x_4531) ;  /* 0x000078227f007947 */ /* 0x000ff4000b800000 */
[----:B------:R1:W4:Y:S02]  /*a3e0*/  SHFL.DOWN PT, R67, R71, 0x4, 0x1f ;  /* 0x08801f0047437f89 */ /* 0x00032400000e0000 */
.L_x_4629:
[----:B------:R-:W-:Y:S05]  /*a3f0*/  BRA.DIV ~URZ, `(.L_x_4532) ;  /* 0x000078827f007947 */ /* 0x000fea000b800000 */
[----:B--2---:R2:W1:Y:S04]  /*a400*/  SHFL.DOWN PT, R69, R240, 0x4, 0x1f ;  /* 0x08801f00f0457f89 */ /* 0x00446800000e0000 */
[----:B0-----:R2:W0:Y:S04]  /*a410*/  SHFL.DOWN PT, R70, R68, 0x4, 0x1f ;  /* 0x08801f0044467f89 */ /* 0x00142800000e0000 */
[----:B----4-:R2:W4:Y:S02]  /*a420*/  SHFL.DOWN PT, R66, R238, 0x4, 0x1f ;  /* 0x08801f00ee427f89 */ /* 0x01052400000e0000 */
.L_x_4630:
[----:B------:R-:W-:Y:S01]  /*a430*/  BSSY B1, `(.L_x_4533) ;  /* 0x000000d000017945 */ /* 0x000fe20003800000 */
[----:B------:R-:W-:Y:S05]  /*a440*/  @P0 BRA `(.L_x_4534) ;  /* 0x000000b000000947 */ /* 0x000fea0003800000 */
[C---:B-1----:R-:W-:Y:S02]  /*a450*/  FMUL.FTZ R64, R240.reuse, R69 ;  /* 0x00000045f0407220 */ /* 0x042fe40000410000 */
[----:B----4-:R-:W-:-:S02]  /*a460*/  FMUL.FTZ R65, R240, R66 ;  /* 0x00000042f0417220 */ /* 0x010fc40000410000 */
[CC--:B0--3--:R-:W-:Y:S02]  /*a470*/  FMUL.FTZ R239, R240.reuse, R70.reuse ;  /* 0x00000046f0ef7220 */ /* 0x0c9fe40000410000 */
        /* <DEDUP_REMOVED lines=8> */
.L_x_4534:
[----:B------:R-:W-:Y:S05]  /*a500*/  BSYNC B1 ;  /* 0x0000000000017941 */ /* 0x000fea0003800000 */
.L_x_4533:
[----:B------:R-:W-:Y:S01]  /*a510*/  ISETP.GT.U32.AND P0, PT, R95, 0x17, PT ;  /* 0x000000175f00780c */ /* 0x000fe20003f04070 */
[----:B------:R-:W-:Y:S05]  /*a520*/  BRA.DIV ~URZ, `(.L_x_4535) ;  /* 0x000078a27f007947 */ /* 0x000fea000b800000 */
[----:B------:R2:W4:Y:S04]  /*a530*/  SHFL.DOWN PT, R67, R71, 0x8, 0x1f ;  /* 0x09001f0047437f89 */ /* 0x00052800000e0000 */
[----:B-1----:R2:W1:Y:S04]  /*a540*/  SHFL.DOWN PT, R69, R240, 0x8, 0x1f ;  /* 0x09001f00f0457f89 */ /* 0x00246800000e0000 */
[----:B0-----:R2:W0:Y:S04]  /*a550*/  SHFL.DOWN PT, R70, R68, 0x8, 0x1f ;  /* 0x09001f0044467f89 */ /* 0x00142800000e0000 */
[----:B----4-:R2:W4:Y:S02]  /*a560*/  SHFL.DOWN PT, R66, R238, 0x8, 0x1f ;  /* 0x09001f00ee427f89 */ /* 0x01052400000e0000 */
.L_x_4631:
        /* <DEDUP_REMOVED lines=13> */
.L_x_4537:
[----:B------:R-:W-:Y:S05]  /*a640*/  BSYNC B1 ;  /* 0x0000000000017941 */ /* 0x000fea0003800000 */
.L_x_4536:
[----:B------:R-:W-:Y:S01]  /*a650*/  ISETP.GT.U32.AND P0, PT, R95, 0xf, PT ;  /* 0x0000000f5f00780c */ /* 0x000fe20003f04070 */
[----:B------:R-:W-:Y:S10]  /*a660*/  BRA.DIV ~URZ, `(.L_x_4538) ;  /* 0x000079227f007947 */ /* 0x000ff4000b800000 */
[----:B------:R2:W4:Y:S02]  /*a670*/  SHFL.DOWN PT, R67, R71, 0x10, 0x1f ;  /* 0x0a001f0047437f89 */ /* 0x00052400000e0000 */
.L_x_4632:
[----:B------:R-:W-:Y:S05]  /*a680*/  BRA.DIV ~URZ, `(.L_x_4539) ;  /* 0x000079827f007947 */ /* 0x000fea000b800000 */
[----:B-1----:R1:W2:Y:S04]  /*a690*/  SHFL.DOWN PT, R69, R240, 0x10, 0x1f ;  /* 0x0a001f00f0457f89 */ /* 0x0022a800000e0000 */
[----:B0-----:R1:W0:Y:S04]  /*a6a0*/  SHFL.DOWN PT, R70, R68, 0x10, 0x1f ;  /* 0x0a001f0044467f89 */ /* 0x00122800000e0000 */
[----:B----4-:R1:W4:Y:S02]  /*a6b0*/  SHFL.DOWN PT, R66, R238, 0x10, 0x1f ;  /* 0x0a001f00ee427f89 */ /* 0x01032400000e0000 */
.L_x_4633:
        /* <DEDUP_REMOVED lines=13> */
.L_x_4541:
[----:B------:R-:W-:Y:S05]  /*a790*/  BSYNC B1 ;  /* 0x0000000000017941 */ /* 0x000fea0003800000 */
.L_x_4540:
[----:B------:R-:W-:Y:S05]  /*a7a0*/  BRA.DIV ~URZ, `(.L_x_4542) ;  /* 0x000079b27f007947 */ /* 0x000fea000b800000 */
[----:B------:R-:W5:Y:S04]  /*a7b0*/  SHFL.IDX PT, R64, R240, RZ, 0x1f ;  /* 0x00001ffff0407589 */ /* 0x000f6800000e0000 */
[----:B0-----:R-:W0:Y:S04]  /*a7c0*/  SHFL.IDX PT, R70, R71, RZ, 0x1f ;  /* 0x00001fff47467589 */ /* 0x001e2800000e0000 */
[----:B--2---:R-:W2:Y:S04]  /*a7d0*/  SHFL.IDX PT, R69, R68, RZ, 0x1f ;  /* 0x00001fff44457589 */ /* 0x004ea800000e0000 */
[----:B------:R-:W1:Y:S04]  /*a7e0*/  SHFL.IDX PT, R67, R238, RZ, 0x1f ;  /* 0x00001fffee437589 */ /* 0x000e6800000e0000 */
[----:B---3--:R-:W3:Y:S04]  /*a7f0*/  SHFL.IDX PT, R239, R62, RZ, 0x1f ;  /* 0x00001fff3eef7589 */ /* 0x008ee800000e0000 */
[----:B------:R-:W4:Y:S04]  /*a800*/  SHFL.IDX PT, R247, R63, RZ, 0x1f ;  /* 0x00001fff3ff77589 */ /* 0x000f2800000e0000 */
[----:B------:R-:W1:Y:S01]  /*a810*/  SHFL.DOWN PT, R71, R71, 0x1, 0x1f ;  /* 0x08201f0047477f89 */ /* 0x000e6200000e0000 */
[----:B-----5:R-:W-:-:S02]  /*a820*/  FMUL.FTZ R241, R63, R64 ;  /* 0x000000403ff17220 */ /* 0x020fc40000410000 */
[----:B------:R-:W-:Y:S01]  /*a830*/  FMUL.FTZ R242, R62, R64 ;  /* 0x000000403ef27220 */ /* 0x000fe20000410000 */
[----:B-1----:R-:W1:Y:S01]  /*a840*/  SHFL.DOWN PT, R240, R240, 0x1, 0x1f ;  /* 0x08201f00f0f07f89 */ /* 0x002e6200000e0000 */
[C---:B0-----:R-:W-:Y:S02]  /*a850*/  FMUL.FTZ R244, R60.reuse, R70 ;  /* 0x000000463cf47220 */ /* 0x041fe40000410000 */
[----:B------:R-:W-:Y:S01]  /*a860*/  FMUL.FTZ R243, R60, R64 ;  /* 0x000000403cf37220 */ /* 0x000fe20000410000 */
[----:B------:R-:W0:Y:S01]  /*a870*/  SHFL.DOWN PT, R68, R68, 0x1, 0x1f ;  /* 0x08201f0044447f89 */ /* 0x000e2200000e0000 */
[-C--:B------:R-:W-:Y:S02]  /*a880*/  FFMA.FTZ R241, R62, R70.reuse, -R241 ;  /* 0x000000463ef17223 */ /* 0x080fe400000108f1 */
[----:B------:R-:W-:Y:S01]  /*a890*/  FFMA.FTZ R242, R63, R70, R242 ;  /* 0x000000463ff27223 */ /* 0x000fe200000100f2 */
[----:B------:R-:W0:Y:S04]  /*a8a0*/  SHFL.DOWN PT, R238, R238, 0x1, 0x1f ;  /* 0x08201f00eeee7f89 */ /* 0x000e2800000e0000 */
[----:B------:R-:W0:Y:S04]  /*a8b0*/  SHFL.IDX PT, R245, R61, RZ, 0x1f ;  /* 0x00001fff3df57589 */ /* 0x000e2800000e0000 */
[----:B------:R5:W0:Y:S02]  /*a8c0*/  SHFL.IDX PT, R246, R60, RZ, 0x1f ;  /* 0x00001fff3cf67589 */ /* 0x000a2400000e0000 */
[----:B-----5:R-:W-:-:S02]  /*a8d0*/  FMUL.FTZ R60, R61, R64 ;  /* 0x000000403d3c7220 */ /* 0x020fc40000410000 */
.L_x_4634:
[----:B-1234-:R-:W-:Y:S01]  /*a8e0*/  ISETP.NE.AND P0, PT, R98, 0x1f, PT ;  /* 0x0000001f6200780c */ /* 0x01efe20003f05270 */
[----:B------:R-:W-:Y:S01]  /*a8f0*/  BSSY B1, `(.L_x_4543) ;  /* 0x0000014000017945 */ /* 0x000fe20003800000 */
[----:B------:R-:W-:Y:S01]  /*a900*/  FADD.FTZ R63, R242, R67 ;  /* 0x00000043f23f7221 */ /* 0x000fe20000010000 */
[----:B0-----:R-:W-:Y:S01]  /*a910*/  MOV R64, R246 ;  /* 0x000000f600407202 */ /* 0x001fe20000000f00 */
[----:B------:R-:W-:Y:S01]  /*a920*/  FADD.FTZ R60, -R60, R244 ;  /* 0x000000f43c3c7221 */ /* 0x000fe20000010100 */
[----:B------:R-:W-:Y:S01]  /*a930*/  MOV R65, R245 ;  /* 0x000000f500417202 */ /* 0x000fe20000000f00 */
[----:B------:R-:W-:Y:S01]  /*a940*/  FFMA.FTZ R61, R61, R70, R243 ;  /* 0x000000463d3d7223 */ /* 0x000fe200000100f3 */
        /* <DEDUP_REMOVED lines=13> */
[----:B------:R-:W-:Y:S02]  /*aa20*/  FADD.FTZ R67, R67, R238 ;  /* 0x000000ee43437221 */ /* 0x000fe40000010000 */
.L_x_4544:
[----:B------:R-:W-:Y:S05]  /*aa30*/  BSYNC B1 ;  /* 0x0000000000017941 */ /* 0x000fea0003800000 */
.L_x_4543:
[----:B------:R-:W-:-:S05]  /*aa40*/  SHF.L.U32 R241, R98, 0x5, RZ ;  /* 0x0000000562f17819 */ /* 0x000fca00000006ff */
[----:B------:R-:W0:Y:S04]  /*aa50*/  LDS.128 R68, [R241+0x35f0] ;  /* 0x0035f000f1447984 */ /* 0x000e280000000c00 */
[----:B------:R1:W-:Y:S01]  /*aa60*/  STS.128 [R241+0x35f0], R64 ;  /* 0x0035f040f1007388 */ /* 0x0003e20000000c00 */
[C---:B0-----:R-:W-:Y:S02]  /*aa70*/  FMUL.FTZ R239, R69.reuse, R67 ;  /* 0x0000004345ef7220 */ /* 0x041fe40000410000 */
[CC--:B------:R-:W-:Y:S02]  /*aa80*/  FMUL.FTZ R238, R69.reuse, R66.reuse ;  /* 0x0000004245ee7220 */ /* 0x0c0fe40000410000 */
[----:B------:R-:W-:Y:S02]  /*aa90*/  FFMA.FTZ R239, R68, R66, -R239 ;  /* 0x0000004244ef7223 */ /* 0x000fe400000108ef */
[----:B------:R-:W-:-:S02]  /*aaa0*/  FMUL.FTZ R240, R69, R64 ;  /* 0x0000004045f07220 */ /* 0x000fc40000410000 */
[----:B------:R-:W-:Y:S02]  /*aab0*/  FADD.FTZ R70, R70, R239 ;  /* 0x000000ef46467221 */ /* 0x000fe40000010000 */
[C---:B------:R-:W-:Y:S02]  /*aac0*/  FFMA.FTZ R238, R68.reuse, R67, R238 ;  /* 0x0000004344ee7223 */ /* 0x040fe400000100ee */
[-C--:B------:R-:W-:Y:S02]  /*aad0*/  FMUL.FTZ R239, R69, R65.reuse ;  /* 0x0000004145ef7220 */ /* 0x080fe40000410000 */
[C---:B------:R-:W-:Y:S02]  /*aae0*/  FFMA.FTZ R69, R68.reuse, R65, R240 ;  /* 0x0000004144457223 */ /* 0x040fe400000100f0 */
[----:B------:R-:W-:Y:S02]  /*aaf0*/  FFMA.FTZ R68, R68, R64, -R239 ;  /* 0x0000004044447223 */ /* 0x000fe400000108ef */
[----:B------:R-:W-:-:S05]  /*ab00*/  FADD.FTZ R71, R71, R238 ;  /* 0x000000ee47477221 */ /* 0x000fca0000010000 */
[----:B------:R1:W-:Y:S02]  /*ab10*/  STS.128 [R241+0x35e0], R68 ;  /* 0x0035e044f1007388 */ /* 0x0003e40000000c00 */
.L_x_4523:
[----:B0-----:R-:W-:Y:S05]  /*ab20*/  BSYNC B0 ;  /* 0x0000000000007941 */ /* 0x001fea0003800000 */
.L_x_4522:
[----:B------:R-:W-:Y:S01]  /*ab30*/  WARPSYNC 0xffffffff ;  /* 0xffffffff00007948 */ /* 0x000fe20003800000 */
[----:B------:R-:W-:Y:S02]  /*ab40*/  FADD.FTZ R232, RZ, R232 ;  /* 0x000000e8ffe87221 */ /* 0x000fe40000010000 */
[----:B------:R-:W-:Y:S01]  /*ab50*/  BAR.SYNC.DEFER_BLOCKING 0x0 ;  /* 0x0000000000007b1d */ /* 0x000fe20000010000 */
[C---:B-1----:R-:W-:Y:S01]  /*ab60*/  SHF.L.U32 R68, R98.reuse, 0x4, RZ ;  /* 0x0000000462447819 */ /* 0x042fe200000006ff */
[C---:B------:R-:W-:Y:S01]  /*ab70*/  FMUL.FTZ R71, R143.reuse, R124 ;  /* 0x0000007c8f477220 */ /* 0x040fe20000410000 */
[C---:B------:R-:W-:Y:S01]  /*ab80*/  ISETP.NE.AND P0, PT, R98.reuse, RZ, PT ;  /* 0x000000ff6200720c */ /* 0x040fe20003f05270 */
[----:B------:R-:W-:Y:S01]  /*ab90*/  FMUL.FTZ R143, R143, R216 ;  /* 0x000000d88f8f7220 */ /* 0x000fe20000410000 */
[----:B------:R-:W-:Y:S01]  /*aba0*/  SHF.L.U32 R239, R98, 0x5, RZ ;  /* 0x0000000562ef7819 */ /* 0x000fe200000006ff */
[C---:B------:R-:W-:Y:S01]  /*abb0*/  FMUL.FTZ R69, R151.reuse, R213 ;  /* 0x000000d597457220 */ /* 0x040fe20000410000 */
[----:B------:R-:W-:Y:S01]  /*abc0*/  BSSY B0, `(.L_x_4545) ;  /* 0x0000253000007945 */ /* 0x000fe20003800000 */
[----:B------:R-:W-:Y:S01]  /*abd0*/  FMUL.FTZ R151, R151, R218 ;  /* 0x000000da97977220 */ /* 0x000fe20000410000 */
[----:B------:R-:W-:Y:S01]  /*abe0*/  LEA.HI.SX32 R239, R239, R239, 0x1b ;  /* 0x000000efefef7211 */ /* 0x000fe200078fdaff */
[----:B------:R-:W-:-:S02]  /*abf0*/  FMUL.FTZ R70, R145, R125 ;  /* 0x0000007d91467220 */ /* 0x000fc40000410000 */
[C---:B------:R-:W-:Y:S02]  /*ac00*/  FFMA.FTZ R71, R144.reuse, R216, -R71 ;  /* 0x000000d890477223 */ /* 0x040fe40000010847 */
[----:B------:R-:W-:Y:S02]  /*ac10*/  FMUL.FTZ R145, R145, R217 ;  /* 0x000000d991917220 */ /* 0x000fe40000410000 */
[----:B------:R-:W-:Y:S02]  /*ac20*/  FFMA.FTZ R144, R144, R124, R143 ;  /* 0x0000007c90907223 */ /* 0x000fe4000001008f */
[C---:B------:R-:W-:Y:S02]  /*ac30*/  FFMA.FTZ R69, R152.reuse, R218, -R69 ;  /* 0x000000da98457223 */ /* 0x040fe40000010845 */
[----:B------:R-:W-:Y:S02]  /*ac40*/  FMUL.FTZ R143, R215, UR34 ;  /* 0x00000022d78f7c20 */ /* 0x000fe40008410000 */
[----:B------:R-:W-:Y:S01]  /*ac50*/  FFMA.FTZ R152, R152, R213, R151 ;  /* 0x000000d598987223 */ /* 0x000fe20000010097 */
[----:B------:R-:W0:Y:S01]  /*ac60*/  LDS.64 R64, [R68+0x35e8] ;  /* 0x0035e80044407984 */ /* 0x000e220000000a00 */
[----:B------:R-:W-:-:S02]  /*ac70*/  FFMA.FTZ R70, R146, R217, -R70 ;  /* 0x000000d992467223 */ /* 0x000fc40000010846 */
[----:B------:R-:W-:Y:S02]  /*ac80*/  FADD.FTZ R151, R48, R48 ;  /* 0x0000003030977221 */ /* 0x000fe40000010000 */
[----:B------:R-:W-:Y:S02]  /*ac90*/  FFMA.FTZ R146, R146, R125, R145 ;  /* 0x0000007d92927223 */ /* 0x000fe40000010091 */
[----:B------:R-:W-:Y:S02]  /*aca0*/  FFMA.FTZ R145, R220, UR35, R143 ;  /* 0x00000023dc917c23 */ /* 0x000fe4000801008f */
[C---:B------:R-:W-:Y:S02]  /*acb0*/  FMUL.FTZ R238, R112.reuse, R203 ;  /* 0x000000cb70ee7220 */ /* 0x040fe40000410000 */
[-C--:B------:R-:W-:Y:S02]  /*acc0*/  FMUL.FTZ R240, R112, R227.reuse ;  /* 0x000000e370f07220 */ /* 0x080fe40000410000 */
[----:B------:R-:W-:-:S02]  /*acd0*/  FFMA.FTZ R112, R109, R227, -R238 ;  /* 0x000000e36d707223 */ /* 0x000fc400000108ee */
[----:B------:R-:W-:Y:S02]  /*ace0*/  FFMA.FTZ R109, R109, R203, R240 ;  /* 0x000000cb6d6d7223 */ /* 0x000fe400000100f0 */
[CC--:B0-----:R-:W-:Y:S02]  /*acf0*/  FMUL.FTZ R67, R65.reuse, -R111.reuse ;  /* 0x8000006f41437220 */ /* 0x0c1fe40000410000 */
[C---:B------:R-:W-:Y:S02]  /*ad00*/  FMUL.FTZ R111, R64.reuse, -R111 ;  /* 0x8000006f406f7220 */ /* 0x040fe40000410000 */
[-C--:B------:R-:W-:Y:S02]  /*ad10*/  FFMA.FTZ R64, R64, R110.reuse, -R67 ;  /* 0x0000006e40407223 */ /* 0x080fe40000010843 */
[----:B------:R-:W-:Y:S02]  /*ad20*/  FFMA.FTZ R65, R65, R110, R111 ;  /* 0x0000006e41417223 */ /* 0x000fe4000001006f */
[----:B------:R-:W-:-:S02]  /*ad30*/  FMUL.FTZ R111, R137, R221 ;  /* 0x000000dd896f7220 */ /* 0x000fc40000410000 */
[-C--:B------:R-:W-:Y:S02]  /*ad40*/  FMUL.FTZ R137, R137, R222.reuse ;  /* 0x000000de89897220 */ /* 0x080fe40000410000 */
[----:B------:R-:W-:Y:S02]  /*ad50*/  FFMA.FTZ R110, R138, R222, -R111 ;  /* 0x000000de8a6e7223 */ /* 0x000fe4000001086f */
[CC--:B------:R-:W-:Y:S02]  /*ad60*/  FMUL.FTZ R111, R135.reuse, R209.reuse ;  /* 0x000000d1876f7220 */ /* 0x0c0fe40000410000 */
[-C--:B------:R-:W-:Y:S02]  /*ad70*/  FMUL.FTZ R135, R135, R208.reuse ;  /* 0x000000d087877220 */ /* 0x080fe40000410000 */
[C---:B------:R-:W-:Y:S02]  /*ad80*/  FFMA.FTZ R111, R136.reuse, R208, -R111 ;  /* 0x000000d0886f7223 */ /* 0x040fe4000001086f */
[----:B------:R-:W-:-:S02]  /*ad90*/  FFMA.FTZ R136, R136, R209, R135 ;  /* 0x000000d188887223 */ /* 0x000fc40000010087 */
[----:B------:R-:W-:Y:S02]  /*ada0*/  FFMA.FTZ R138, R138, R221, R137 ;  /* 0x000000dd8a8a7223 */ /* 0x000fe40000010089 */
[C---:B------:R-:W-:Y:S02]  /*adb0*/  FMUL.FTZ R135, R129.reuse, R207 ;  /* 0x000000cf81877220 */ /* 0x040fe40000410000 */
        /* <DEDUP_REMOVED lines=22> */
[----:B------:R-:W-:Y:S02]  /*af20*/  FMUL.FTZ R67, R157, R215 ;  /* 0x000000d79d437220 */ /* 0x000fe40000410000 */
[----:B------:R-:W-:Y:S02]  /*af30*/  FFMA.FTZ R104, R104, R212, R137 ;  /* 0x000000d468687223 */ /* 0x000fe40000010089 */
[----:B------:R-:W-:Y:S02]  /*af40*/  FADD.FTZ R64, R195, R64 ;  /* 0x00000040c3407221 */ /* 0x000fe40000010000 */
[----:B------:R-:W-:Y:S02]  /*af50*/  FMUL.FTZ R137, R215, UR35 ;  /* 0x00000023d7897c20 */ /* 0x000fe40008410000 */
[----:B------:R-:W-:Y:S02]  /*af60*/  FMUL.FTZ R157, R157, R220 ;  /* 0x000000dc9d9d7220 */ /* 0x000fe40000410000 */
[----:B------:R-:W-:-:S02]  /*af70*/  FMUL.FTZ R135, R190, R211 ;  /* 0x000000d3be877220 */ /* 0x000fc40000410000 */
[----:B------:R-:W-:Y:S02]  /*af80*/  FMUL.FTZ R190, R190, R230 ;  /* 0x000000e6bebe7220 */ /* 0x000fe40000410000 */
[----:B------:R-:W-:Y:S02]  /*af90*/  FFMA.FTZ R66, R158, R220, -R67 ;  /* 0x000000dc9e427223 */ /* 0x000fe40000010843 */
[----:B------:R-:W-:Y:S02]  /*afa0*/  FADD.FTZ R196, -R196, R65 ;  /* 0x00000041c4c47221 */ /* 0x000fe40000010100 */
[----:B------:R-:W-:Y:S02]  /*afb0*/  FFMA.FTZ R137, R220, UR34, -R137 ;  /* 0x00000022dc897c23 */ /* 0x000fe40008010889 */
[----:B------:R-:W-:Y:S02]  /*afc0*/  FMUL.FTZ R65, R159, -R64 ;  /* 0x800000409f417220 */ /* 0x000fe40000410000 */
[----:B------:R-:W-:-:S02]  /*afd0*/  FFMA.FTZ R158, R158, R215, R157 ;  /* 0x000000d79e9e7223 */ /* 0x000fc4000001009d */
[----:B------:R-:W-:Y:S02]  /*afe0*/  FFMA.FTZ R135, R189, R230, -R135 ;  /* 0x000000e6bd877223 */ /* 0x000fe40000010887 */
[----:B------:R-:W-:Y:S02]  /*aff0*/  FMUL.FTZ R67, R153, R214 ;  /* 0x000000d699437220 */ /* 0x000fe40000410000 */
[----:B------:R-:W-:Y:S02]  /*b000*/  FFMA.FTZ R189, R189, R211, R190 ;  /* 0x000000d3bdbd7223 */ /* 0x000fe400000100be */
[----:B------:R-:W-:Y:S02]  /*b010*/  FMUL.FTZ R153, R153, R219 ;  /* 0x000000db99997220 */ /* 0x000fe40000410000 */
[----:B------:R-:W-:Y:S02]  /*b020*/  FFMA.FTZ R190, R151, R66, RZ ;  /* 0x0000004297be7223 */ /* 0x000fe400000100ff */
[----:B------:R-:W-:-:S02]  /*b030*/  FMUL.FTZ R159, R159, -R196 ;  /* 0x800000c49f9f7220 */ /* 0x000fc40000410000 */
[C---:B------:R-:W-:Y:S02]  /*b040*/  FMUL.FTZ R66, R151.reuse, R137 ;  /* 0x0000008997427220 */ /* 0x040fe40000410000 */
[----:B------:R-:W-:Y:S02]  /*b050*/  FFMA.FTZ R65, R160, R196, R65 ;  /* 0x000000c4a0417223 */ /* 0x000fe40000010041 */
[C---:B------:R-:W-:Y:S02]  /*b060*/  FFMA.FTZ R143, -R151.reuse, R158, RZ ;  /* 0x0000009e978f7223 */ /* 0x040fe400000101ff */
[----:B------:R-:W-:Y:S02]  /*b070*/  FFMA.FTZ R137, -R151, R145, -RZ ;  /* 0x0000009197897223 */ /* 0x000fe400000109ff */
[----:B------:R-:W-:Y:S02]  /*b080*/  FFMA.FTZ R67, R154, R219, -R67 ;  /* 0x000000db9a437223 */ /* 0x000fe40000010843 */
[----:B------:R-:W-:-:S02]  /*b090*/  FADD.FTZ R151, R47, R47 ;  /* 0x0000002f2f977221 */ /* 0x000fc40000010000 */
[----:B------:R-:W-:Y:S02]  /*b0a0*/  FFMA.FTZ R154, R154, R214, R153 ;  /* 0x000000d69a9a7223 */ /* 0x000fe40000010099 */
[----:B------:R-:W-:Y:S02]  /*b0b0*/  FFMA.FTZ R160, R160, R64, -R159 ;  /* 0x00000040a0a07223 */ /* 0x000fe4000001089f */
[----:B------:R-:W-:Y:S02]  /*b0c0*/  FADD.FTZ R65, -R194, R65 ;  /* 0x00000041c2417221 */ /* 0x000fe40000010100 */
[C---:B------:R-:W-:Y:S02]  /*b0d0*/  FFMA.FTZ R158, R151.reuse, R67, R190 ;  /* 0x00000043979e7223 */ /* 0x040fe400000100be */
[----:B------:R-:W-:Y:S02]  /*b0e0*/  FFMA.FTZ R67, -R151, R154, R143 ;  /* 0x0000009a97437223 */ /* 0x000fe4000001018f */
[----:B------:R-:W-:-:S02]  /*b0f0*/  FADD.FTZ R193, R193, R160 ;  /* 0x000000a0c1c17221 */ /* 0x000fc40000010000 */
[C---:B------:R-:W-:Y:S02]  /*b100*/  FMUL.FTZ R143, R161.reuse, -R65 ;  /* 0x80000041a18f7220 */ /* 0x040fe40000410000 */
[-C--:B------:R-:W-:Y:S02]  /*b110*/  FMUL.FTZ R161, R161, -R193.reuse ;  /* 0x800000c1a1a17220 */ /* 0x080fe40000410000 */
[C---:B------:R-:W-:Y:S02]  /*b120*/  FFMA.FTZ R143, R162.reuse, R193, -R143 ;  /* 0x000000c1a28f7223 */ /* 0x040fe4000001088f */
[----:B------:R-:W-:Y:S02]  /*b130*/  FFMA.FTZ R154, R162, R65, R161 ;  /* 0x00000041a29a7223 */ /* 0x000fe400000100a1 */
[----:B------:R-:W-:Y:S02]  /*b140*/  FMUL.FTZ R160, R214, UR35 ;  /* 0x00000023d6a07c20 */ /* 0x000fe40008410000 */
[----:B------:R-:W-:-:S02]  /*b150*/  FADD.FTZ R100, R100, R143 ;  /* 0x0000008f64647221 */ /* 0x000fc40000010000 */
[----:B------:R-:W-:Y:S02]  /*b160*/  FFMA.FTZ R160, R219, UR34, -R160 ;  /* 0x00000022dba07c23 */ /* 0x000fe400080108a0 */
[----:B------:R-:W-:Y:S02]  /*b170*/  FADD.FTZ R154, -R99, R154 ;  /* 0x0000009a639a7221 */ /* 0x000fe40000010100 */
[----:B------:R-:W-:Y:S02]  /*b180*/  FMUL.FTZ R99, R163, -R100 ;  /* 0x80000064a3637220 */ /* 0x000fe40000410000 */
[----:B------:R-:W-:Y:S02]  /*b190*/  FMUL.FTZ R145, R151, R160 ;  /* 0x000000a097917220 */ /* 0x000fe40000410000 */
[----:B------:R-:W-:Y:S02]  /*b1a0*/  FMUL.FTZ R162, R214, UR34 ;  /* 0x00000022d6a27c20 */ /* 0x000fe40008410000 */
[----:B------:R-:W-:-:S02]  /*b1b0*/  FFMA.FTZ R160, R164, R154, R99 ;  /* 0x0000009aa4a07223 */ /* 0x000fc40000010063 */
[----:B------:R-:W-:Y:S02]  /*b1c0*/  FMUL.FTZ R163, R163, -R154 ;  /* 0x8000009aa3a37220 */ /* 0x000fe40000410000 */
[----:B------:R-:W-:Y:S02]  /*b1d0*/  FFMA.FTZ R162, R219, UR35, R162 ;  /* 0x00000023dba27c23 */ /* 0x000fe400080100a2 */
[----:B------:R-:W-:Y:S02]  /*b1e0*/  FADD.FTZ R101, -R101, R160 ;  /* 0x000000a065657221 */ /* 0x000fe40000010100 */
[----:B------:R-:W-:Y:S02]  /*b1f0*/  FADD.FTZ R160, R46, R46 ;  /* 0x0000002e2ea07221 */ /* 0x000fe40000010000 */
[----:B------:R-:W-:Y:S02]  /*b200*/  FFMA.FTZ R163, R164, R100, -R163 ;  /* 0x00000064a4a37223 */ /* 0x000fe400000108a3 */
[----:B------:R-:W-:-:S02]  /*b210*/  FFMA.FTZ R143, -R151, R162, -RZ ;  /* 0x000000a2978f7223 */ /* 0x000fc400000109ff */
[C---:B------:R-:W-:Y:S02]  /*b220*/  FFMA.FTZ R151, R160.reuse, R69, R158 ;  /* 0x00000045a0977223 */ /* 0x040fe4000001009e */
[----:B------:R-:W-:Y:S02]  /*b230*/  FFMA.FTZ R153, -R160, R152, R67 ;  /* 0x00000098a0997223 */ /* 0x000fe40000010143 */
[----:B------:R-:W-:Y:S02]  /*b240*/  FADD.FTZ R69, R102, R163 ;  /* 0x000000a366457221 */ /* 0x000fe40000010000 */
[C---:B------:R-:W-:Y:S02]  /*b250*/  FMUL.FTZ R67, R165.reuse, -R101 ;  /* 0x80000065a5437220 */ /* 0x040fe40000410000 */
[-C--:B------:R-:W-:Y:S02]  /*b260*/  FMUL.FTZ R165, R165, -R69.reuse ;  /* 0x80000045a5a57220 */ /* 0x080fe40000410000 */
[----:B------:R-:W-:-:S02]  /*b270*/  FFMA.FTZ R67, R166, R69, -R67 ;  /* 0x00000045a6437223 */ /* 0x000fc40000010843 */
[----:B------:R-:W-:Y:S02]  /*b280*/  FFMA.FTZ R152, R166, R101, R165 ;  /* 0x00000065a6987223 */ /* 0x000fe400000100a5 */
[----:B------:R-:W-:Y:S02]  /*b290*/  FADD.FTZ R108, R108, R67 ;  /* 0x000000436c6c7221 */ /* 0x000fe40000010000 */
[----:B------:R-:W-:Y:S02]  /*b2a0*/  FMUL.FTZ R67, R213, UR35 ;  /* 0x00000023d5437c20 */ /* 0x000fe40008410000 */
[----:B------:R-:W-:Y:S02]  /*b2b0*/  FADD.FTZ R152, -R107, R152 ;  /* 0x000000986b987221 */ /* 0x000fe40000010100 */
[----:B------:R-:W-:Y:S02]  /*b2c0*/  FFMA.FTZ R67, R218, UR34, -R67 ;  /* 0x00000022da437c23 */ /* 0x000fe40008010843 */
[----:B------:R-:W-:-:S02]  /*b2d0*/  FMUL.FTZ R99, R213, UR34 ;  /* 0x00000022d5637c20 */ /* 0x000fc40008410000 */
[----:B------:R-:W-:Y:S02]  /*b2e0*/  FMUL.FTZ R102, R160, R67 ;  /* 0x00000043a0667220 */ /* 0x000fe40000410000 */
[C---:B------:R-:W-:Y:S02]  /*b2f0*/  FMUL.FTZ R67, R167.reuse, -R108 ;  /* 0x8000006ca7437220 */ /* 0x040fe40000410000 */
[-C--:B------:R-:W-:Y:S02]  /*b300*/  FMUL.FTZ R167, R167, -R152.reuse ;  /* 0x80000098a7a77220 */ /* 0x080fe40000410000 */
[C---:B------:R-:W-:Y:S02]  /*b310*/  FFMA.FTZ R158, R168.reuse, R152, R67 ;  /* 0x00000098a89e7223 */ /* 0x040fe40000010043 */
[----:B------:R-:W-:Y:S02]  /*b320*/  FFMA.FTZ R67, R168, R108, -R167 ;  /* 0x0000006ca8437223 */ /* 0x000fe400000108a7 */
[----:B------:R-:W-:-:S02]  /*b330*/  FADD.FTZ R157, R45, R45 ;  /* 0x0000002d2d9d7221 */ /* 0x000fc40000010000 */
[----:B------:R-:W-:Y:S02]  /*b340*/  FADD.FTZ R113, -R113, R158 ;  /* 0x0000009e71717221 */ /* 0x000fe40000010100 */
[----:B------:R-:W-:Y:S02]  /*b350*/  FADD.FTZ R67, R114, R67 ;  /* 0x0000004372437221 */ /* 0x000fe40000010000 */
[----:B------:R-:W-:Y:S02]  /*b360*/  FFMA.FTZ R99, R218, UR35, R99 ;  /* 0x00000023da637c23 */ /* 0x000fe40008010063 */
[----:B------:R-:W-:Y:S02]  /*b370*/  FFMA.FTZ R158, R157, R70, R151 ;  /* 0x000000469d9e7223 */ /* 0x000fe40000010097 */
[C---:B------:R-:W-:Y:S02]  /*b380*/  FMUL.FTZ R70, R169.reuse, -R113 ;  /* 0x80000071a9467220 */ /* 0x040fe40000410000 */
[----:B------:R-:W-:-:S02]  /*b390*/  FMUL.FTZ R169, R169, -R67 ;  /* 0x80000043a9a97220 */ /* 0x000fc40000410000 */
[----:B------:R-:W-:Y:S02]  /*b3a0*/  FFMA.FTZ R99, -R160, R99, -RZ ;  /* 0x00000063a0637223 */ /* 0x000fe400000109ff */
[----:B------:R-:W-:Y:S02]  /*b3b0*/  FFMA.FTZ R153, -R157, R146, R153 ;  /* 0x000000929d997223 */ /* 0x000fe40000010199 */
[C---:B------:R-:W-:Y:S02]  /*b3c0*/  FMUL.FTZ R146, R125.reuse, UR35 ;  /* 0x000000237d927c20 */ /* 0x040fe40008410000 */
[----:B------:R-:W-:Y:S02]  /*b3d0*/  FMUL.FTZ R160, R125, UR34 ;  /* 0x000000227da07c20 */ /* 0x000fe40008410000 */
[C---:B------:R-:W-:Y:S02]  /*b3e0*/  FFMA.FTZ R114, R170.reuse, R113, R169 ;  /* 0x00000071aa727223 */ /* 0x040fe400000100a9 */
[----:B------:R-:W-:-:S02]  /*b3f0*/  FFMA.FTZ R151, R170, R67, -R70 ;  /* 0x00000043aa977223 */ /* 0x000fc40000010846 */
[C---:B------:R-:W-:Y:S02]  /*b400*/  FFMA.FTZ R70, R217.reuse, UR34, -R146 ;  /* 0x00000022d9467c23 */ /* 0x040fe40008010892 */
[----:B------:R-:W-:Y:S02]  /*b410*/  FFMA.FTZ R107, R217, UR35, R160 ;  /* 0x00000023d96b7c23 */ /* 0x000fe400080100a0 */
[----:B------:R-:W-:Y:S02]  /*b420*/  FADD.FTZ R159, R44, R44 ;  /* 0x0000002c2c9f7221 */ /* 0x000fe40000010000 */
[----:B------:R-:W-:Y:S02]  /*b430*/  FADD.FTZ R114, -R115, R114 ;  /* 0x0000007273727221 */ /* 0x000fe40000010100 */
[----:B------:R-:W-:Y:S02]  /*b440*/  FADD.FTZ R116, R116, R151 ;  /* 0x0000009774747221 */ /* 0x000fe40000010000 */
[----:B------:R-:W-:-:S02]  /*b450*/  FMUL.FTZ R70, R157, R70 ;  /* 0x000000469d467220 */ /* 0x000fc40000410000 */
[----:B------:R-:W-:Y:S02]  /*b460*/  FFMA.FTZ R107, -R157, R107, -RZ ;  /* 0x0000006b9d6b7223 */ /* 0x000fe400000109ff */
[----:B------:R-:W-:Y:S02]  /*b470*/  FFMA.FTZ R157, R159, R71, R158 ;  /* 0x000000479f9d7223 */ /* 0x000fe4000001009e */
[C---:B------:R-:W-:Y:S02]  /*b480*/  FMUL.FTZ R71, R171.reuse, -R114 ;  /* 0x80000072ab477220 */ /* 0x040fe40000410000 */
[-C--:B------:R-:W-:Y:S02]  /*b490*/  FMUL.FTZ R171, R171, -R116.reuse ;  /* 0x80000074abab7220 */ /* 0x080fe40000410000 */
[C---:B------:R-:W-:Y:S02]  /*b4a0*/  FFMA.FTZ R71, R172.reuse, R116, -R71 ;  /* 0x00000074ac477223 */ /* 0x040fe40000010847 */
[----:B------:R-:W-:-:S02]  /*b4b0*/  FFMA.FTZ R172, R172, R114, R171 ;  /* 0x00000072acac7223 */ /* 0x000fc400000100ab */
[----:B------:R-:W-:Y:S02]  /*b4c0*/  FMUL.FTZ R151, R124, UR34 ;  /* 0x000000227c977c20 */ /* 0x000fe40008410000 */
[----:B------:R-:W-:Y:S02]  /*b4d0*/  FADD.FTZ R158, R43, R43 ;  /* 0x0000002b2b9e7221 */ /* 0x000fe40000010000 */
[----:B------:R-:W-:Y:S02]  /*b4e0*/  FADD.FTZ R121, -R121, R172 ;  /* 0x000000ac79797221 */ /* 0x000fe40000010100 */
[----:B------:R-:W-:Y:S02]  /*b4f0*/  FADD.FTZ R71, R122, R71 ;  /* 0x000000477a477221 */ /* 0x000fe40000010000 */
[----:B------:R-:W-:Y:S02]  /*b500*/  FFMA.FTZ R146, R216, UR35, R151 ;  /* 0x00000023d8927c23 */ /* 0x000fe40008010097 */
[----:B------:R-:W-:-:S02]  /*b510*/  FFMA.FTZ R153, -R159, R144, R153 ;  /* 0x000000909f997223 */ /* 0x000fc40000010199 */
[----:B------:R-:W-:Y:S02]  /*b520*/  FMUL.FTZ R115, R124, UR35 ;  /* 0x000000237c737c20 */ /* 0x000fe40008410000 */
[----:B------:R-:W-:Y:S02]  /*b530*/  FFMA.FTZ R144, R158, R110, R157 ;  /* 0x0000006e9e907223 */ /* 0x000fe4000001009d */
[----:B------:R-:W-:Y:S02]  /*b540*/  FMUL.FTZ R151, R221, UR35 ;  /* 0x00000023dd977c20 */ /* 0x000fe40008410000 */
[C---:B------:R-:W-:Y:S02]  /*b550*/  FMUL.FTZ R110, R173.reuse, -R121 ;  /* 0x80000079ad6e7220 */ /* 0x040fe40000410000 */
[----:B------:R-:W-:Y:S02]  /*b560*/  FMUL.FTZ R173, R173, -R71 ;  /* 0x80000047adad7220 */ /* 0x000fe40000410000 */
[----:B------:R-:W-:-:S02]  /*b570*/  FFMA.FTZ R115, R216, UR34, -R115 ;  /* 0x00000022d8737c23 */ /* 0x000fc40008010873 */
[----:B------:R-:W-:Y:S02]  /*b580*/  FMUL.FTZ R157, R221, UR34 ;  /* 0x00000022dd9d7c20 */ /* 0x000fe40008410000 */
[----:B------:R-:W-:Y:S02]  /*b590*/  FFMA.FTZ R122, R222, UR34, -R151 ;  /* 0x00000022de7a7c23 */ /* 0x000fe40008010897 */
[C---:B------:R-:W-:Y:S02]  /*b5a0*/  FFMA.FTZ R151, R174.reuse, R71, -R110 ;  /* 0x00000047ae977223 */ /* 0x040fe4000001086e */
[----:B------:R-:W-:Y:S02]  /*b5b0*/  FFMA.FTZ R174, R174, R121, R173 ;  /* 0x00000079aeae7223 */ /* 0x000fe400000100ad */
[C---:B------:R-:W-:Y:S02]  /*b5c0*/  FMUL.FTZ R115, R159.reuse, R115 ;  /* 0x000000739f737220 */ /* 0x040fe40000410000 */
[----:B------:R-:W-:-:S02]  /*b5d0*/  FFMA.FTZ R146, -R159, R146, -RZ ;  /* 0x000000929f927223 */ /* 0x000fc400000109ff */
[----:B------:R-:W-:Y:S02]  /*b5e0*/  FFMA.FTZ R157, R222, UR35, R157 ;  /* 0x00000023de9d7c23 */ /* 0x000fe4000801009d */
[----:B------:R-:W-:Y:S02]  /*b5f0*/  FADD.FTZ R159, R42, R42 ;  /* 0x0000002a2a9f7221 */ /* 0x000fe40000010000 */
[----:B------:R-:W-:Y:S02]  /*b600*/  FFMA.FTZ R153, -R158, R138, R153 ;  /* 0x0000008a9e997223 */ /* 0x000fe40000010199 */
        /* <DEDUP_REMOVED lines=9> */
[----:B------:R-:W-:Y:S02]  /*b6a0*/  FADD.FTZ R157, R41, R41 ;  /* 0x00000029299d7221 */ /* 0x000fe40000010000 */
[----:B------:R-:W-:Y:S01]  /*b6b0*/  FADD.FTZ R131, -R131, R176 ;  /* 0x000000b083837221 */ /* 0x000fe20000010100 */
[----:B------:R-:W-:Y:S01]  /*b6c0*/  MOV R176, UR7 ;  /* 0x0000000700b07c02 */ /* 0x000fe20008000f00 */
[----:B------:R-:W-:Y:S02]  /*b6d0*/  FADD.FTZ R111, R132, R111 ;  /* 0x0000006f846f7221 */ /* 0x000fe40000010000 */
[C---:B------:R-:W-:Y:S02]  /*b6e0*/  FMUL.FTZ R123, R209.reuse, UR35 ;  /* 0x00000023d17b7c20 */ /* 0x040fe40008410000 */
[----:B------:R-:W-:Y:S01]  /*b6f0*/  FMUL.FTZ R151, R209, UR34 ;  /* 0x00000022d1977c20 */ /* 0x000fe20008410000 */
[----:B------:R0:W-:Y:S01]  /*b700*/  @!P0 STS.128 [R176.X16+0x4be0], R60 ;  /* 0x004be03cb0008388 */ /* 0x0001e2000000cc00 */
[----:B------:R-:W-:-:S02]  /*b710*/  FFMA.FTZ R158, R157, R129, R158 ;  /* 0x000000819d9e7223 */ /* 0x000fc4000001009e */
[C---:B------:R-:W-:Y:S01]  /*b720*/  FMUL.FTZ R129, R177.reuse, -R131 ;  /* 0x80000083b1817220 */ /* 0x040fe20000410000 */
[----:B------:R1:W-:Y:S01]  /*b730*/  STS [R239.X4+0x1094], R99 ;  /* 0x00109463ef007388 */ /* 0x0003e20000004800 */
[-C--:B------:R-:W-:Y:S02]  /*b740*/  FMUL.FTZ R177, R177, -R111.reuse ;  /* 0x8000006fb1b17220 */ /* 0x080fe40000410000 */
[C---:B------:R-:W-:Y:S01]  /*b750*/  FFMA.FTZ R123, R208.reuse, UR34, -R123 ;  /* 0x00000022d07b7c23 */ /* 0x040fe2000801087b */
[----:B------:R2:W-:Y:S01]  /*b760*/  STS [R239.X4+0x1080], R66 ;  /* 0x00108042ef007388 */ /* 0x0005e20000004800 */
[----:B------:R-:W-:Y:S02]  /*b770*/  FFMA.FTZ R144, R208, UR35, R151 ;  /* 0x00000023d0907c23 */ /* 0x000fe40008010097 */
[----:B------:R-:W-:Y:S01]  /*b780*/  FFMA.FTZ R153, -R159, R136, R153 ;  /* 0x000000889f997223 */ /* 0x000fe20000010199 */
[----:B------:R3:W-:Y:S01]  /*b790*/  STS [R239.X4+0x1098], R70 ;  /* 0x00109846ef007388 */ /* 0x0007e20000004800 */
[----:B------:R-:W-:-:S02]  /*b7a0*/  FFMA.FTZ R151, R178, R111, -R129 ;  /* 0x0000006fb2977223 */ /* 0x000fc40000010881 */
[----:B------:R-:W-:Y:S01]  /*b7b0*/  FFMA.FTZ R178, R178, R131, R177 ;  /* 0x00000083b2b27223 */ /* 0x000fe200000100b1 */
[----:B------:R4:W-:Y:S01]  /*b7c0*/  STS [R239.X4+0x1090], R102 ;  /* 0x00109066ef007388 */ /* 0x0009e20000004800 */
[----:B------:R-:W-:Y:S02]  /*b7d0*/  FMUL.FTZ R132, R207, UR35 ;  /* 0x00000023cf847c20 */ /* 0x000fe40008410000 */
[C---:B------:R-:W-:Y:S01]  /*b7e0*/  FMUL.FTZ R123, R159.reuse, R123 ;  /* 0x0000007b9f7b7220 */ /* 0x040fe20000410000 */
[----:B------:R5:W-:Y:S01]  /*b7f0*/  STS [R239.X4+0x109c], R107 ;  /* 0x00109c6bef007388 */ /* 0x000be20000004800 */
[----:B------:R-:W-:Y:S02]  /*b800*/  FFMA.FTZ R144, -R159, R144, -RZ ;  /* 0x000000909f907223 */ /* 0x000fe400000109ff */
[----:B------:R-:W-:Y:S01]  /*b810*/  FMUL.FTZ R136, R207, UR34 ;  /* 0x00000022cf887c20 */ /* 0x000fe20008410000 */
[----:B------:R-:W-:Y:S01]  /*b820*/  STS [R239.X4+0x10ac], R110 ;  /* 0x0010ac6eef007388 */ /* 0x000fe20000004800 */
[----:B------:R-:W-:-:S02]  /*b830*/  FADD.FTZ R159, R40, R40 ;  /* 0x00000028289f7221 */ /* 0x000fc40000010000 */
[----:B------:R-:W-:Y:S01]  /*b840*/  FFMA.FTZ R153, -R157, R130, R153 ;  /* 0x000000829d997223 */ /* 0x000fe20000010199 */
[----:B------:R-:W-:Y:S01]  /*b850*/  STS [R239.X4+0x10a8], R122 ;  /* 0x0010a87aef007388 */ /* 0x000fe20000004800 */
[----:B------:R-:W-:Y:S02]  /*b860*/  FADD.FTZ R130, -R133, R178 ;  /* 0x000000b285827221 */ /* 0x000fe40000010100 */
[C---:B------:R-:W-:Y:S01]  /*b870*/  FFMA.FTZ R132, R223.reuse, UR34, -R132 ;  /* 0x00000022df847c23 */ /* 0x040fe20008010884 */
[----:B------:R-:W-:Y:S01]  /*b880*/  STS [R239.X4+0x10a0], R115 ;  /* 0x0010a073ef007388 */ /* 0x000fe20000004800 */
[----:B------:R-:W-:Y:S02]  /*b890*/  FADD.FTZ R134, R134, R151 ;  /* 0x0000009786867221 */ /* 0x000fe40000010000 */
[----:B------:R-:W-:Y:S01]  /*b8a0*/  FFMA.FTZ R136, R223, UR35, R136 ;  /* 0x00000023df887c23 */ /* 0x000fe20008010088 */
[----:B------:R-:W-:Y:S01]  /*b8b0*/  STS [R239.X4+0x108c], R143 ;  /* 0x00108c8fef007388 */ /* 0x000fe20000004800 */
[----:B------:R-:W-:-:S02]  /*b8c0*/  FFMA.FTZ R158, R159, R127, R158 ;  /* 0x0000007f9f9e7223 */ /* 0x000fc4000001009e */
[----:B------:R-:W-:Y:S01]  /*b8d0*/  FMUL.FTZ R151, R206, UR34 ;  /* 0x00000022ce977c20 */ /* 0x000fe20008410000 */
[----:B------:R-:W-:Y:S01]  /*b8e0*/  STS [R239.X4+0x10b4], R144 ;  /* 0x0010b490ef007388 */ /* 0x000fe20000004800 */
[----:B------:R-:W-:Y:S02]  /*b8f0*/  FMUL.FTZ R127, R179, -R130 ;  /* 0x80000082b37f7220 */ /* 0x000fe40000410000 */
[----:B------:R-:W-:Y:S01]  /*b900*/  FMUL.FTZ R129, R157, R132 ;  /* 0x000000849d817220 */ /* 0x000fe20000410000 */
[----:B------:R-:W-:Y:S01]  /*b910*/  STS [R239.X4+0x10b0], R123 ;  /* 0x0010b07bef007388 */ /* 0x000fe20000004800 */
[----:B------:R-:W-:Y:S02]  /*b920*/  FMUL.FTZ R179, R179, -R134 ;  /* 0x80000086b3b37220 */ /* 0x000fe40000410000 */
[----:B------:R-:W-:Y:S01]  /*b930*/  FFMA.FTZ R132, -R157, R136, -RZ ;  /* 0x000000889d847223 */ /* 0x000fe200000109ff */
[----:B------:R-:W-:Y:S01]  /*b940*/  STS [R239.X4+0x10a4], R146 ;  /* 0x0010a492ef007388 */ /* 0x000fe20000004800 */
[----:B------:R-:W-:-:S02]  /*b950*/  FFMA.FTZ R136, R224, UR35, R151 ;  /* 0x00000023e0887c23 */ /* 0x000fc40008010097 */
[C---:B------:R-:W-:Y:S01]  /*b960*/  FFMA.FTZ R151, R180.reuse, R134, -R127 ;  /* 0x00000086b4977223 */ /* 0x040fe2000001087f */
[----:B------:R-:W-:Y:S01]  /*b970*/  STS [R239.X4+0x10bc], R132 ;  /* 0x0010bc84ef007388 */ /* 0x000fe20000004800 */
[----:B------:R-:W-:Y:S02]  /*b980*/  FFMA.FTZ R180, R180, R130, R179 ;  /* 0x00000082b4b47223 */ /* 0x000fe400000100b3 */
[----:B------:R-:W-:Y:S01]  /*b990*/  FADD.FTZ R157, R39, R39 ;  /* 0x00000027279d7221 */ /* 0x000fe20000010000 */
[----:B------:R-:W-:Y:S01]  /*b9a0*/  STS [R239.X4+0x10b8], R129 ;  /* 0x0010b881ef007388 */ /* 0x000fe20000004800 */
[----:B------:R-:W-:Y:S02]  /*b9b0*/  FADD.FTZ R139, -R139, R180 ;  /* 0x000000b48b8b7221 */ /* 0x000fe40000010100 */
[----:B------:R-:W-:Y:S01]  /*b9c0*/  FFMA.FTZ R158, R157, R119, R158 ;  /* 0x000000779d9e7223 */ /* 0x000fe2000001009e */
[----:B------:R-:W-:Y:S01]  /*b9d0*/  STS [R239.X4+0x1084], R137 ;  /* 0x00108489ef007388 */ /* 0x000fe20000004800 */
[----:B------:R-:W-:-:S02]  /*b9e0*/  FADD.FTZ R119, R140, R151 ;  /* 0x000000978c777221 */ /* 0x000fc40000010000 */
[----:B------:R-:W-:Y:S01]  /*b9f0*/  FFMA.FTZ R153, -R159, R128, R153 ;  /* 0x000000809f997223 */ /* 0x000fe20000010199 */
[----:B------:R-:W-:Y:S01]  /*ba00*/  STS [R239.X4+0x1088], R145 ;  /* 0x00108891ef007388 */ /* 0x000fe20000004800 */
[----:B------:R-:W-:Y:S02]  /*ba10*/  FMUL.FTZ R128, R181, -R139 ;  /* 0x8000008bb5807220 */ /* 0x000fe40000410000 */
[----:B------:R-:W-:Y:S02]  /*ba20*/  FFMA.FTZ R127, -R159, R136, -RZ ;  /* 0x000000889f7f7223 */ /* 0x000fe400000109ff */
[----:B------:R-:W-:Y:S02]  /*ba30*/  FMUL.FTZ R181, R181, -R119 ;  /* 0x80000077b5b57220 */ /* 0x000fe40000410000 */
[C---:B------:R-:W-:Y:S01]  /*ba40*/  FMUL.FTZ R136, R205.reuse, UR35 ;  /* 0x00000023cd887c20 */ /* 0x040fe20008410000 */
[----:B------:R-:W-:Y:S01]  /*ba50*/  STS [R239.X4+0x10c4], R127 ;  /* 0x0010c47fef007388 */ /* 0x000fe20000004800 */
[----:B------:R-:W-:-:S02]  /*ba60*/  FMUL.FTZ R140, R205, UR34 ;  /* 0x00000022cd8c7c20 */ /* 0x000fc40008410000 */
[C---:B------:R-:W-:Y:S02]  /*ba70*/  FFMA.FTZ R151, R182.reuse, R119, -R128 ;  /* 0x00000077b6977223 */ /* 0x040fe40000010880 */
[----:B------:R-:W-:Y:S02]  /*ba80*/  FFMA.FTZ R182, R182, R139, R181 ;  /* 0x0000008bb6b67223 */ /* 0x000fe400000100b5 */
[C---:B------:R-:W-:Y:S02]  /*ba90*/  FFMA.FTZ R136, R225.reuse, UR34, -R136 ;  /* 0x00000022e1887c23 */ /* 0x040fe40008010888 */
[----:B------:R-:W-:Y:S02]  /*baa0*/  FFMA.FTZ R140, R225, UR35, R140 ;  /* 0x00000023e18c7c23 */ /* 0x000fe4000801008c */
[----:B------:R-:W-:Y:S02]  /*bab0*/  FMUL.FTZ R133, R206, UR35 ;  /* 0x00000023ce857c20 */ /* 0x000fe40008410000 */
[----:B------:R-:W-:-:S02]  /*bac0*/  FADD.FTZ R160, R38, R38 ;  /* 0x0000002626a07221 */ /* 0x000fc40000010000 */
[----:B------:R-:W-:Y:S02]  /*bad0*/  FFMA.FTZ R153, -R157, R120, R153 ;  /* 0x000000789d997223 */ /* 0x000fe40000010199 */
[----:B------:R-:W-:Y:S02]  /*bae0*/  FADD.FTZ R120, -R141, R182 ;  /* 0x000000b68d787221 */ /* 0x000fe40000010100 */
[C---:B------:R-:W-:Y:S02]  /*baf0*/  FMUL.FTZ R128, R157.reuse, R136 ;  /* 0x000000889d807220 */ /* 0x040fe40000410000 */
[----:B------:R-:W-:Y:S02]  /*bb00*/  FADD.FTZ R142, R142, R151 ;  /* 0x000000978e8e7221 */ /* 0x000fe40000010000 */
[----:B------:R-:W-:Y:S01]  /*bb10*/  FFMA.FTZ R136, -R157, R140, -RZ ;  /* 0x0000008c9d887223 */ /* 0x000fe200000109ff */
[----:B------:R0:W-:Y:S01]  /*bb20*/  STS [R239.X4+0x10c8], R128 ;  /* 0x0010c880ef007388 */ /* 0x0001e20000004800 */
[----:B------:R-:W-:-:S02]  /*bb30*/  FFMA.FTZ R133, R224, UR34, -R133 ;  /* 0x00000022e0857c23 */ /* 0x000fc40008010885 */
[----:B------:R-:W-:Y:S01]  /*bb40*/  FFMA.FTZ R157, R160, R117, R158 ;  /* 0x00000075a09d7223 */ /* 0x000fe2000001009e */
[----:B------:R-:W-:Y:S01]  /*bb50*/  STS [R239.X4+0x10cc], R136 ;  /* 0x0010cc88ef007388 */ /* 0x000fe20000004800 */
[C---:B------:R-:W-:Y:S02]  /*bb60*/  FMUL.FTZ R117, R183.reuse, -R120 ;  /* 0x80000078b7757220 */ /* 0x040fe40000410000 */
[-C--:B------:R-:W-:Y:S02]  /*bb70*/  FMUL.FTZ R183, R183, -R142.reuse ;  /* 0x8000008eb7b77220 */ /* 0x080fe40000410000 */
[----:B------:R-:W-:Y:S02]  /*bb80*/  FMUL.FTZ R133, R159, R133 ;  /* 0x000000859f857220 */ /* 0x000fe40000410000 */
[C---:B------:R-:W-:Y:S02]  /*bb90*/  FFMA.FTZ R117, R184.reuse, R142, -R117 ;  /* 0x0000008eb8757223 */ /* 0x040fe40000010875 */
[----:B------:R-:W-:Y:S01]  /*bba0*/  FADD.FTZ R159, R37, R37 ;  /* 0x00000025259f7221 */ /* 0x000fe20000010000 */
[----:B------:R-:W-:Y:S01]  /*bbb0*/  STS [R239.X4+0x10c0], R133 ;  /* 0x0010c085ef007388 */ /* 0x000fe20000004800 */
[----:B------:R-:W-:-:S02]  /*bbc0*/  FFMA.FTZ R184, R184, R120, R183 ;  /* 0x00000078b8b87223 */ /* 0x000fc400000100b7 */
[----:B------:R-:W-:Y:S02]  /*bbd0*/  FFMA.FTZ R164, R159, R112, R157 ;  /* 0x000000709fa47223 */ /* 0x000fe4000001009d */
[----:B------:R-:W-:Y:S02]  /*bbe0*/  FADD.FTZ R157, -R147, R184 ;  /* 0x000000b8939d7221 */ /* 0x000fe40000010100 */
[----:B------:R-:W-:Y:S02]  /*bbf0*/  FADD.FTZ R117, R148, R117 ;  /* 0x0000007594757221 */ /* 0x000fe40000010000 */
[C---:B------:R-:W-:Y:S02]  /*bc00*/  FMUL.FTZ R112, R185.reuse, -R157 ;  /* 0x8000009db9707220 */ /* 0x040fe40000410000 */
[----:B------:R-:W-:Y:S02]  /*bc10*/  FMUL.FTZ R141, R204, UR35 ;  /* 0x00000023cc8d7c20 */ /* 0x000fe40008410000 */
[----:B------:R-:W-:-:S02]  /*bc20*/  FMUL.FTZ R185, R185, -R117 ;  /* 0x80000075b9b97220 */ /* 0x000fc40000410000 */
[----:B------:R-:W-:Y:S02]  /*bc30*/  FFMA.FTZ R140, R226, UR34, -R141 ;  /* 0x00000022e28c7c23 */ /* 0x000fe4000801088d */
[C---:B------:R-:W-:Y:S02]  /*bc40*/  FFMA.FTZ R162, R186.reuse, R157, R185 ;  /* 0x0000009dbaa27223 */ /* 0x040fe400000100b9 */
[----:B------:R-:W-:Y:S02]  /*bc50*/  FFMA.FTZ R141, R186, R117, -R112 ;  /* 0x00000075ba8d7223 */ /* 0x000fe40000010870 */
[----:B------:R-:W-:Y:S02]  /*bc60*/  FADD.FTZ R112, R36, R36 ;  /* 0x0000002424707221 */ /* 0x000fe40000010000 */
[----:B------:R-:W-:Y:S02]  /*bc70*/  FADD.FTZ R162, -R149, R162 ;  /* 0x000000a295a27221 */ /* 0x000fe40000010100 */
[----:B------:R-:W-:-:S02]  /*bc80*/  FADD.FTZ R150, R150, R141 ;  /* 0x0000008d96967221 */ /* 0x000fc40000010000 */
[----:B------:R-:W-:Y:S02]  /*bc90*/  FFMA.FTZ R164, R112, R105, R164 ;  /* 0x0000006970a47223 */ /* 0x000fe400000100a4 */
[C---:B------:R-:W-:Y:S02]  /*bca0*/  FMUL.FTZ R105, R187.reuse, -R162 ;  /* 0x800000a2bb697220 */ /* 0x040fe40000410000 */
[----:B------:R-:W-:Y:S02]  /*bcb0*/  FMUL.FTZ R151, R204, UR34 ;  /* 0x00000022cc977c20 */ /* 0x000fe40008410000 */
[----:B------:R-:W-:Y:S02]  /*bcc0*/  FMUL.FTZ R187, R187, -R150 ;  /* 0x80000096bbbb7220 */ /* 0x000fe40000410000 */
[----:B------:R-:W-:Y:S02]  /*bcd0*/  FFMA.FTZ R118, -R160, R118, R153 ;  /* 0x00000076a0767223 */ /* 0x000fe40000010199 */
[----:B------:R-:W-:-:S02]  /*bce0*/  FFMA.FTZ R105, R188, R150, -R105 ;  /* 0x00000096bc697223 */ /* 0x000fc40000010869 */
[----:B------:R-:W-:Y:S02]  /*bcf0*/  FFMA.FTZ R151, R226, UR35, R151 ;  /* 0x00000023e2977c23 */ /* 0x000fe40008010097 */
[----:B------:R-:W-:Y:S02]  /*bd00*/  FFMA.FTZ R188, R188, R162, R187 ;  /* 0x000000a2bcbc7223 */ /* 0x000fe400000100bb */
[C---:B------:R-:W-:Y:S02]  /*bd10*/  FMUL.FTZ R148, R203.reuse, UR35 ;  /* 0x00000023cb947c20 */ /* 0x040fe40008410000 */
[----:B------:R-:W-:Y:S02]  /*bd20*/  FMUL.FTZ R158, R203, UR34 ;  /* 0x00000022cb9e7c20 */ /* 0x000fe40008410000 */
[----:B------:R-:W-:Y:S02]  /*bd30*/  FADD.FTZ R161, R35, R35 ;  /* 0x0000002323a17221 */ /* 0x000fe40000010000 */
[----:B------:R-:W-:-:S02]  /*bd40*/  FFMA.FTZ R109, -R159, R109, R118 ;  /* 0x0000006d9f6d7223 */ /* 0x000fc40000010176 */
[C---:B------:R-:W-:Y:S02]  /*bd50*/  FMUL.FTZ R141, R202.reuse, UR35 ;  /* 0x00000023ca8d7c20 */ /* 0x040fe40008410000 */
[----:B------:R-:W-:Y:S02]  /*bd60*/  FMUL.FTZ R147, R202, UR34 ;  /* 0x00000022ca937c20 */ /* 0x000fe40008410000 */
[----:B------:R-:W-:Y:S02]  /*bd70*/  FMUL.FTZ R118, R212, UR34 ;  /* 0x00000022d4767c20 */ /* 0x000fe40008410000 */
[C---:B------:R-:W-:Y:S02]  /*bd80*/  FMUL.FTZ R140, R160.reuse, R140 ;  /* 0x0000008ca08c7220 */ /* 0x040fe40000410000 */
[----:B------:R-:W-:Y:S02]  /*bd90*/  FFMA.FTZ R151, -R160, R151, -RZ ;  /* 0x00000097a0977223 */ /* 0x000fe400000109ff */
[----:B------:R-:W-:Y:S01]  /*bda0*/  FADD.FTZ R175, -R155, R188 ;  /* 0x000000bc9baf7221 */ /* 0x000fe20000010100 */
[----:B------:R-:W-:Y:S01]  /*bdb0*/  STS [R239.X4+0x10d0], R140 ;  /* 0x0010d08cef007388 */ /* 0x000fe20000004800 */
[----:B------:R-:W-:-:S02]  /*bdc0*/  FFMA.FTZ R148, R227, UR34, -R148 ;  /* 0x00000022e3947c23 */ /* 0x000fc40008010894 */
[----:B------:R-:W-:Y:S01]  /*bdd0*/  FFMA.FTZ R160, R227, UR35, R158 ;  /* 0x00000023e3a07c23 */ /* 0x000fe2000801009e */
[----:B------:R-:W-:Y:S01]  /*bde0*/  STS [R239.X4+0x10d4], R151 ;  /* 0x0010d497ef007388 */ /* 0x000fe20000004800 */
[----:B------:R-:W-:Y:S02]  /*bdf0*/  FFMA.FTZ R166, R161, R103, R164 ;  /* 0x00000067a1a67223 */ /* 0x000fe400000100a4 */
[C---:B------:R-:W-:Y:S02]  /*be00*/  FFMA.FTZ R141, R228.reuse, UR34, -R141 ;  /* 0x00000022e48d7c23 */ /* 0x040fe4000801088d */
[----:B------:R-:W-:Y:S02]  /*be10*/  FFMA.FTZ R147, R228, UR35, R147 ;  /* 0x00000023e4937c23 */ /* 0x000fe40008010093 */
[----:B------:R-:W-:Y:S01]  /*be20*/  FADD.FTZ R103, R156, R105 ;  /* 0x000000699c677221 */ /* 0x000fe20000010000 */
[----:B------:R-:W-:Y:S01]  /*be30*/  PRMT R105, RZ, 0x5410, R92 ;  /* 0x00005410ff697816 */ /* 0x000fe2000000005c */
[----:B------:R-:W-:-:S02]  /*be40*/  FFMA.FTZ R178, R229, UR35, R118 ;  /* 0x00000023e5b27c23 */ /* 0x000fc40008010076 */
[----:B------:R-:W-:Y:S02]  /*be50*/  FMUL.FTZ R118, R76, R175 ;  /* 0x000000af4c767220 */ /* 0x000fe40000410000 */
[C---:B------:R-:W-:Y:S02]  /*be60*/  FMUL.FTZ R158, R159.reuse, R148 ;  /* 0x000000949f9e7220 */ /* 0x040fe40000410000 */
[----:B------:R-:W-:Y:S02]  /*be70*/  FFMA.FTZ R160, -R159, R160, -RZ ;  /* 0x000000a09fa07223 */ /* 0x000fe400000109ff */
[C---:B------:R-:W-:Y:S01]  /*be80*/  FMUL.FTZ R167, R112.reuse, R141 ;  /* 0x0000008d70a77220 */ /* 0x040fe20000410000 */
[----:B------:R-:W-:Y:S01]  /*be90*/  STS [R239.X4+0x10d8], R158 ;  /* 0x0010d89eef007388 */ /* 0x000fe20000004800 */
[C---:B------:R-:W-:Y:S02]  /*bea0*/  FFMA.FTZ R168, -R112.reuse, R147, -RZ ;  /* 0x0000009370a87223 */ /* 0x040fe400000109ff */
[----:B------:R-:W-:Y:S01]  /*beb0*/  FFMA.FTZ R159, -R112, R106, R109 ;  /* 0x0000006a709f7223 */ /* 0x000fe2000001016d */
[----:B------:R-:W-:Y:S01]  /*bec0*/  PRMT R106, RZ, 0x5410, R91 ;  /* 0x00005410ff6a7816 */ /* 0x000fe2000000005b */
[----:B------:R-:W-:Y:S01]  /*bed0*/  FMUL.FTZ R112, R212, UR35 ;  /* 0x00000023d4707c20 */ /* 0x000fe20008410000 */
[----:B------:R-:W-:Y:S01]  /*bee0*/  STS [R239.X4+0x10dc], R160 ;  /* 0x0010dca0ef007388 */ /* 0x000fe20000004800 */
[----:B------:R-:W-:-:S02]  /*bef0*/  FFMA.FTZ R220, -R76, R105, R220 ;  /* 0x000000694cdc7223 */ /* 0x000fc400000101dc */
[----:B------:R-:W-:Y:S01]  /*bf00*/  FMUL.FTZ R153, R75, R162 ;  /* 0x000000a24b997220 */ /* 0x000fe20000410000 */
[----:B------:R-:W-:Y:S01]  /*bf10*/  STS [R239.X4+0x10e0], R167 ;  /* 0x0010e0a7ef007388 */ /* 0x000fe20000004800 */
[----:B------:R-:W-:Y:S02]  /*bf20*/  FMUL.FTZ R141, R76, R103 ;  /* 0x000000674c8d7220 */ /* 0x000fe40000410000 */
[----:B------:R-:W-:Y:S01]  /*bf30*/  FMUL.FTZ R147, R215, R118 ;  /* 0x00000076d7937220 */ /* 0x000fe20000410000 */
[----:B------:R-:W-:Y:S01]  /*bf40*/  STS [R239.X4+0x10e4], R168 ;  /* 0x0010e4a8ef007388 */ /* 0x000fe20000004800 */
[----:B------:R-:W-:Y:S02]  /*bf50*/  FFMA.FTZ R177, R229, UR34, -R112 ;  /* 0x00000022e5b17c23 */ /* 0x000fe40008010870 */
[C---:B------:R-:W-:Y:S02]  /*bf60*/  FFMA.FTZ R112, -R75.reuse, R106, R219 ;  /* 0x0000006a4b707223 */ /* 0x040fe400000101db */
[----:B------:R-:W-:-:S02]  /*bf70*/  FMUL.FTZ R109, R75, R150 ;  /* 0x000000964b6d7220 */ /* 0x000fc40000410000 */
[----:B------:R-:W-:Y:S02]  /*bf80*/  FMUL.FTZ R148, R214, R153 ;  /* 0x00000099d6947220 */ /* 0x000fe40000410000 */
[----:B------:R-:W-:Y:S02]  /*bf90*/  FFMA.FTZ R147, R220, R141, R147 ;  /* 0x0000008ddc937223 */ /* 0x000fe40000010093 */
[-C--:B------:R-:W-:Y:S02]  /*bfa0*/  FFMA.FTZ R148, R112, R109.reuse, R148 ;  /* 0x0000006d70947223 */ /* 0x080fe40000010094 */
[----:B------:R-:W-:Y:S02]  /*bfb0*/  FADD.FTZ R147, RZ, R147 ;  /* 0x00000093ff937221 */ /* 0x000fe40000010000 */
[----:B------:R-:W-:Y:S02]  /*bfc0*/  FMUL.FTZ R155, R214, R109 ;  /* 0x0000006dd69b7220 */ /* 0x000fe40000410000 */
[----:B------:R-:W-:-:S02]  /*bfd0*/  FMUL.FTZ R149, R215, R141 ;  /* 0x0000008dd7957220 */ /* 0x000fc40000410000 */
[----:B------:R-:W-:Y:S01]  /*bfe0*/  FADD.FTZ R148, R147, R148 ;  /* 0x0000009493947221 */ /* 0x000fe20000010000 */
[----:B------:R-:W-:Y:S01]  /*bff0*/  PRMT R147, RZ, 0x5410, R90 ;  /* 0x00005410ff937816 */ /* 0x000fe2000000005a */
[----:B------:R-:W-:Y:S02]  /*c000*/  FFMA.FTZ R164, R112, R153, -R155 ;  /* 0x0000009970a47223 */ /* 0x000fe4000001089b */
[----:B------:R-:W-:Y:S02]  /*c010*/  FFMA.FTZ R149, R220, R118, -R149 ;  /* 0x00000076dc957223 */ /* 0x000fe40000010895 */
[----:B------:R-:W-:Y:S02]  /*c020*/  FMUL.FTZ R155, R74, R117 ;  /* 0x000000754a9b7220 */ /* 0x000fe40000410000 */
[C---:B------:R-:W-:Y:S01]  /*c030*/  FFMA.FTZ R156, -R161.reuse, R104, R159 ;  /* 0x00000068a19c7223 */ /* 0x040fe2000001019f */
[----:B------:R-:W-:Y:S01]  /*c040*/  PRMT R104, RZ, 0x5410, R89 ;  /* 0x00005410ff687816 */ /* 0x000fe20000000059 */
[----:B------:R-:W-:-:S02]  /*c050*/  FMUL.FTZ R177, R161, R177 ;  /* 0x000000b1a1b17220 */ /* 0x000fc40000410000 */
[----:B------:R-:W-:Y:S02]  /*c060*/  FFMA.FTZ R178, -R161, R178, -RZ ;  /* 0x000000b2a1b27223 */ /* 0x000fe400000109ff */
[C---:B------:R-:W-:Y:S01]  /*c070*/  FFMA.FTZ R218, -R74.reuse, R147, R218 ;  /* 0x000000934ada7223 */ /* 0x040fe200000101da */
[----:B------:R-:W-:Y:S01]  /*c080*/  STS [R239.X4+0x10e8], R177 ;  /* 0x0010e8b1ef007388 */ /* 0x000fe20000004800 */
[----:B------:R-:W-:Y:S02]  /*c090*/  FMUL.FTZ R153, R74, R157 ;  /* 0x0000009d4a997220 */ /* 0x000fe40000410000 */
[----:B------:R-:W-:Y:S01]  /*c0a0*/  FMUL.FTZ R118, R73, R142 ;  /* 0x0000008e49767220 */ /* 0x000fe20000410000 */
[----:B------:R-:W-:Y:S01]  /*c0b0*/  STS [R239.X4+0x10ec], R178 ;  /* 0x0010ecb2ef007388 */ /* 0x000fe20000004800 */
[----:B------:R-:W-:Y:S02]  /*c0c0*/  FMUL.FTZ R161, R213, R155 ;  /* 0x0000009bd5a17220 */ /* 0x000fe40000410000 */
[----:B------:R-:W-:-:S02]  /*c0d0*/  FADD.FTZ R149, RZ, R149 ;  /* 0x00000095ff957221 */ /* 0x000fc40000010000 */
[----:B------:R-:W-:Y:S02]  /*c0e0*/  FFMA.FTZ R217, -R73, R104, R217 ;  /* 0x0000006849d97223 */ /* 0x000fe400000101d9 */
[-C--:B------:R-:W-:Y:S02]  /*c0f0*/  FMUL.FTZ R159, R213, R153.reuse ;  /* 0x00000099d59f7220 */ /* 0x080fe40000410000 */
[----:B------:R-:W-:Y:S02]  /*c100*/  FMUL.FTZ R172, R73, R120 ;  /* 0x0000007849ac7220 */ /* 0x000fe40000410000 */
[----:B------:R-:W-:Y:S02]  /*c110*/  FMUL.FTZ R163, R125, R118 ;  /* 0x000000767da37220 */ /* 0x000fe40000410000 */
[----:B------:R-:W-:Y:S01]  /*c120*/  FFMA.FTZ R170, R218, R153, -R161 ;  /* 0x00000099daaa7223 */ /* 0x000fe200000108a1 */
[----:B------:R-:W-:Y:S01]  /*c130*/  PRMT R153, RZ, 0x5410, R88 ;  /* 0x00005410ff997816 */ /* 0x000fe20000000058 */
[----:B------:R-:W-:-:S02]  /*c140*/  FADD.FTZ R149, R149, R164 ;  /* 0x000000a495957221 */ /* 0x000fc40000010000 */
[----:B------:R-:W-:Y:S02]  /*c150*/  FFMA.FTZ R159, R218, R155, R159 ;  /* 0x0000009bda9f7223 */ /* 0x000fe4000001009f */
[-C--:B------:R-:W-:Y:S02]  /*c160*/  FFMA.FTZ R163, R217, R172.reuse, -R163 ;  /* 0x000000acd9a37223 */ /* 0x080fe400000108a3 */
        /* <DEDUP_REMOVED lines=12> */
[C---:B------:R-:W-:Y:S02]  /*c230*/  FMUL.FTZ R174, R59.reuse, R130 ;  /* 0x000000823bae7220 */ /* 0x040fe40000410000 */
[----:B------:R-:W-:Y:S02]  /*c240*/  FADD.FTZ R163, R170, R163 ;  /* 0x000000a3aaa37221 */ /* 0x000fe40000010000 */
[----:B------:R-:W-:Y:S02]  /*c250*/  FFMA.FTZ R170, R216, R149, R164 ;  /* 0x00000095d8aa7223 */ /* 0x000fe400000100a4 */
[C---:B------:R-:W-:Y:S02]  /*c260*/  FFMA.FTZ R161, -R59.reuse, R159, R222 ;  /* 0x0000009f3ba17223 */ /* 0x040fe400000101de */
[----:B------:R-:W-:-:S02]  /*c270*/  FMUL.FTZ R148, R59, R134 ;  /* 0x000000863b947220 */ /* 0x000fc40000410000 */
[----:B------:R-:W-:Y:S02]  /*c280*/  FMUL.FTZ R169, R221, R174 ;  /* 0x000000aedda97220 */ /* 0x000fe40000410000 */
[----:B------:R-:W-:Y:S02]  /*c290*/  FADD.FTZ R164, R34, R34 ;  /* 0x0000002222a47221 */ /* 0x000fe40000010000 */
[----:B------:R-:W-:Y:S02]  /*c2a0*/  FADD.FTZ R165, R165, R170 ;  /* 0x000000aaa5a57221 */ /* 0x000fe40000010000 */
[----:B------:R-:W-:Y:S01]  /*c2b0*/  FADD.FTZ R172, R163, R172 ;  /* 0x000000aca3ac7221 */ /* 0x000fe20000010000 */
[----:B------:R-:W-:Y:S01]  /*c2c0*/  PRMT R163, RZ, 0x5410, R86 ;  /* 0x00005410ffa37816 */ /* 0x000fe20000000056 */
[-C--:B------:R-:W-:Y:S02]  /*c2d0*/  FMUL.FTZ R171, R221, R148.reuse ;  /* 0x00000094ddab7220 */ /* 0x080fe40000410000 */
[----:B------:R-:W-:-:S02]  /*c2e0*/  FFMA.FTZ R170, R161, R148, R169 ;  /* 0x00000094a1aa7223 */ /* 0x000fc400000100a9 */
[----:B------:R-:W-:Y:S02]  /*c2f0*/  FFMA.FTZ R166, R164, R135, R166 ;  /* 0x00000087a4a67223 */ /* 0x000fe400000100a6 */
[C---:B------:R-:W-:Y:S02]  /*c300*/  FMUL.FTZ R173, R211.reuse, UR35 ;  /* 0x00000023d3ad7c20 */ /* 0x040fe40008410000 */
[----:B------:R-:W-:Y:S02]  /*c310*/  FMUL.FTZ R179, R211, UR34 ;  /* 0x00000022d3b37c20 */ /* 0x000fe40008410000 */
[----:B------:R-:W-:Y:S02]  /*c320*/  FMUL.FTZ R135, R58, R111 ;  /* 0x0000006f3a877220 */ /* 0x000fe40000410000 */
[----:B------:R-:W-:Y:S02]  /*c330*/  FFMA.FTZ R171, R161, R174, -R171 ;  /* 0x000000aea1ab7223 */ /* 0x000fe400000108ab */
[----:B------:R-:W-:-:S02]  /*c340*/  FADD.FTZ R165, R165, R170 ;  /* 0x000000aaa5a57221 */ /* 0x000fc40000010000 */
[C---:B------:R-:W-:Y:S02]  /*c350*/  FFMA.FTZ R173, R230.reuse, UR34, -R173 ;  /* 0x00000022e6ad7c23 */ /* 0x040fe400080108ad */
[----:B------:R-:W-:Y:S02]  /*c360*/  FFMA.FTZ R179, R230, UR35, R179 ;  /* 0x00000023e6b37c23 */ /* 0x000fe400080100b3 */
[C---:B------:R-:W-:Y:S02]  /*c370*/  FFMA.FTZ R208, -R58.reuse, R163, R208 ;  /* 0x000000a33ad07223 */ /* 0x040fe400000101d0 */
[----:B------:R-:W-:Y:S02]  /*c380*/  FMUL.FTZ R169, R58, R131 ;  /* 0x000000833aa97220 */ /* 0x000fe40000410000 */
[----:B------:R-:W-:Y:S02]  /*c390*/  FMUL.FTZ R170, R209, R135 ;  /* 0x00000087d1aa7220 */ /* 0x000fe40000410000 */
[----:B------:R-:W-:-:S02]  /*c3a0*/  FADD.FTZ R171, R172, R171 ;  /* 0x000000abacab7221 */ /* 0x000fc40000010000 */
[C---:B------:R-:W-:Y:S02]  /*c3b0*/  FMUL.FTZ R186, R164.reuse, R173 ;  /* 0x000000ada4ba7220 */ /* 0x040fe40000410000 */
[C---:B------:R-:W-:Y:S02]  /*c3c0*/  FFMA.FTZ R184, -R164.reuse, R179, -RZ ;  /* 0x000000b3a4b87223 */ /* 0x040fe400000109ff */
[----:B------:R-:W-:Y:S01]  /*c3d0*/  FFMA.FTZ R189, -R164, R189, R156 ;  /* 0x000000bda4bd7223 */ /* 0x000fe2000001019c */
[----:B------:R-:W-:Y:S01]  /*c3e0*/  PRMT R164, RZ, 0x5410, R85 ;  /* 0x00005410ffa47816 */ /* 0x000fe20000000055 */
[-C--:B------:R-:W-:Y:S01]  /*c3f0*/  FFMA.FTZ R172, R208, R169.reuse, -R170 ;  /* 0x000000a9d0ac7223 */ /* 0x080fe200000108aa */
[----:B------:R-:W-:Y:S01]  /*c400*/  STS [R239.X4+0x10f0], R186 ;  /* 0x0010f0baef007388 */ /* 0x000fe20000004800 */
[----:B------:R-:W-:Y:S02]  /*c410*/  FMUL.FTZ R169, R209, R169 ;  /* 0x000000a9d1a97220 */ /* 0x000fe40000410000 */
[----:B------:R-:W-:Y:S01]  /*c420*/  FMUL.FTZ R156, R57, R126 ;  /* 0x0000007e399c7220 */ /* 0x000fe20000410000 */
[----:B------:R-:W-:Y:S01]  /*c430*/  STS [R239.X4+0x10f4], R184 ;  /* 0x0010f4b8ef007388 */ /* 0x000fe20000004800 */
[----:B------:R-:W-:-:S02]  /*c440*/  FADD.FTZ R171, R171, R172 ;  /* 0x000000acabab7221 */ /* 0x000fc40000010000 */
[----:B------:R-:W-:Y:S02]  /*c450*/  FFMA.FTZ R170, R208, R135, R169 ;  /* 0x00000087d0aa7223 */ /* 0x000fe400000100a9 */
[C---:B------:R-:W-:Y:S02]  /*c460*/  FFMA.FTZ R223, -R57.reuse, R164, R223 ;  /* 0x000000a439df7223 */ /* 0x040fe400000101df */
[----:B------:R-:W-:Y:S02]  /*c470*/  FMUL.FTZ R172, R57, R138 ;  /* 0x0000008a39ac7220 */ /* 0x000fe40000410000 */
[----:B------:R-:W-:Y:S02]  /*c480*/  FMUL.FTZ R173, R207, R156 ;  /* 0x0000009ccfad7220 */ /* 0x000fe40000410000 */
[----:B------:R-:W-:Y:S01]  /*c490*/  FADD.FTZ R170, R165, R170 ;  /* 0x000000aaa5aa7221 */ /* 0x000fe20000010000 */
[----:B------:R-:W-:Y:S01]  /*c4a0*/  PRMT R165, RZ, 0x5410, R78 ;  /* 0x00005410ffa57816 */ /* 0x000fe2000000004e */
[----:B------:R-:W-:-:S02]  /*c4b0*/  FMUL.FTZ R174, R193, UR43 ;  /* 0x0000002bc1ae7c20 */ /* 0x000fc40008410000 */
[-C--:B0-----:R-:W-:Y:S02]  /*c4c0*/  FFMA.FTZ R60, R223, R172.reuse, -R173 ;  /* 0x000000acdf3c7223 */ /* 0x081fe400000108ad */
[----:B------:R-:W-:Y:S02]  /*c4d0*/  FMUL.FTZ R172, R207, R172 ;  /* 0x000000accfac7220 */ /* 0x000fe40000410000 */
[C---:B------:R-:W-:Y:S02]  /*c4e0*/  FMUL.FTZ R169, R50.reuse, R193 ;  /* 0x000000c132a97220 */ /* 0x040fe40000410000 */
[----:B------:R-:W-:Y:S02]  /*c4f0*/  FFMA.FTZ R174, R65, UR44, -R174 ;  /* 0x0000002c41ae7c23 */ /* 0x000fe400080108ae */
[----:B------:R-:W-:Y:S01]  /*c500*/  FADD.FTZ R60, R171, R60 ;  /* 0x0000003cab3c7221 */ /* 0x000fe20000010000 */
[----:B------:R-:W-:Y:S01]  /*c510*/  PRMT R171, RZ, 0x5410, R84 ;  /* 0x00005410ffab7816 */ /* 0x000fe20000000054 */
[----:B------:R-:W-:-:S02]  /*c520*/  FMUL.FTZ R179, R50, R65 ;  /* 0x0000004132b37220 */ /* 0x000fc40000410000 */
[----:B------:R-:W-:Y:S02]  /*c530*/  FFMA.FTZ R61, R223, R156, R172 ;  /* 0x0000009cdf3d7223 */ /* 0x000fe400000100ac */
[----:B------:R-:W-:Y:S02]  /*c540*/  FFMA.FTZ R230, -R50, R165, R230 ;  /* 0x000000a532e67223 */ /* 0x000fe400000101e6 */
[C---:B------:R-:W-:Y:S02]  /*c550*/  FMUL.FTZ R62, R211.reuse, R169 ;  /* 0x000000a9d33e7220 */ /* 0x040fe40000410000 */
[C---:B------:R-:W-:Y:S02]  /*c560*/  FMUL.FTZ R173, R56.reuse, R71 ;  /* 0x0000004738ad7220 */ /* 0x040fe40000410000 */
[----:B------:R-:W-:Y:S02]  /*c570*/  FMUL.FTZ R63, R56, R121 ;  /* 0x00000079383f7220 */ /* 0x000fe40000410000 */
[----:B------:R-:W-:-:S02]  /*c580*/  FMUL.FTZ R174, R211, R174 ;  /* 0x000000aed3ae7220 */ /* 0x000fc40000410000 */
[-C--:B------:R-:W-:Y:S02]  /*c590*/  FMUL.FTZ R211, R211, R179.reuse ;  /* 0x000000b3d3d37220 */ /* 0x080fe40000410000 */
[----:B------:R-:W-:Y:S02]  /*c5a0*/  FADD.FTZ R61, R170, R61 ;  /* 0x0000003daa3d7221 */ /* 0x000fe40000010000 */
[----:B------:R-:W-:Y:S02]  /*c5b0*/  FFMA.FTZ R179, R230, R179, -R62 ;  /* 0x000000b3e6b37223 */ /* 0x000fe4000001083e */
[----:B------:R-:W-:Y:S02]  /*c5c0*/  FFMA.FTZ R224, -R56, R171, R224 ;  /* 0x000000ab38e07223 */ /* 0x000fe400000101e0 */
[C---:B------:R-:W-:Y:S02]  /*c5d0*/  FMUL.FTZ R170, R206.reuse, R173 ;  /* 0x000000adceaa7220 */ /* 0x040fe40000410000 */
[----:B------:R-:W-:-:S02]  /*c5e0*/  FMUL.FTZ R62, R206, R63 ;  /* 0x0000003fce3e7220 */ /* 0x000fc40000410000 */
[----:B------:R-:W-:Y:S02]  /*c5f0*/  FMUL.FTZ R172, R65, UR43 ;  /* 0x0000002b41ac7c20 */ /* 0x000fe40008410000 */
[C---:B------:R-:W-:Y:S01]  /*c600*/  FFMA.FTZ R63, R224.reuse, R63, -R170 ;  /* 0x0000003fe03f7223 */ /* 0x040fe200000108aa */
[----:B------:R-:W-:Y:S01]  /*c610*/  PRMT R170, RZ, 0x5410, R83 ;  /* 0x00005410ffaa7816 */ /* 0x000fe20000000053 */
[----:B------:R-:W-:Y:S02]  /*c620*/  FFMA.FTZ R62, R224, R173, R62 ;  /* 0x000000ade03e7223 */ /* 0x000fe4000001003e */
[----:B------:R-:W-:Y:S02]  /*c630*/  FFMA.FTZ R65, R193, UR44, R172 ;  /* 0x0000002cc1417c23 */ /* 0x000fe400080100ac */
[----:B------:R-:W-:Y:S02]  /*c640*/  FMUL.FTZ R176, R55, R116 ;  /* 0x0000007437b07220 */ /* 0x000fe40000410000 */
[----:B------:R-:W-:-:S02]  /*c650*/  FADD.FTZ R180, R61, R62 ;  /* 0x0000003e3db47221 */ /* 0x000fc40000010000 */
[----:B------:R-:W-:Y:S02]  /*c660*/  FADD.FTZ R63, R60, R63 ;  /* 0x0000003f3c3f7221 */ /* 0x000fe40000010000 */
[----:B------:R-:W-:Y:S01]  /*c670*/  FFMA.FTZ R172, R230, R65, R174 ;  /* 0x00000041e6ac7223 */ /* 0x000fe200000100ae */
[----:B------:R-:W-:Y:S01]  /*c680*/  PRMT R174, RZ, 0x5410, R79 ;  /* 0x00005410ffae7816 */ /* 0x000fe2000000004f */
[C---:B------:R-:W-:Y:S02]  /*c690*/  FFMA.FTZ R225, -R55.reuse, R170, R225 ;  /* 0x000000aa37e17223 */ /* 0x040fe400000101e1 */
[----:B------:R-:W-:Y:S02]  /*c6a0*/  FMUL.FTZ R60, R55, R114 ;  /* 0x00000072373c7220 */ /* 0x000fe40000410000 */
[----:B------:R-:W-:Y:S02]  /*c6b0*/  FMUL.FTZ R61, R205, R176 ;  /* 0x000000b0cd3d7220 */ /* 0x000fe40000410000 */
[----:B------:R-:W-:-:S02]  /*c6c0*/  FMUL.FTZ R65, R100, UR43 ;  /* 0x0000002b64417c20 */ /* 0x000fc40008410000 */
[-C--:B------:R-:W-:Y:S02]  /*c6d0*/  FFMA.FTZ R194, R225, R60.reuse, -R61 ;  /* 0x0000003ce1c27223 */ /* 0x080fe4000001083d */
[----:B------:R-:W-:Y:S02]  /*c6e0*/  FMUL.FTZ R60, R205, R60 ;  /* 0x0000003ccd3c7220 */ /* 0x000fe40000410000 */
[----:B------:R-:W-:Y:S02]  /*c6f0*/  FFMA.FTZ R61, R154, UR44, -R65 ;  /* 0x0000002c9a3d7c23 */ /* 0x000fe40008010841 */
[----:B------:R-:W-:Y:S02]  /*c700*/  FMUL.FTZ R65, R51, R100 ;  /* 0x0000006433417220 */ /* 0x000fe40000410000 */
[----:B------:R-:W-:Y:S02]  /*c710*/  FFMA.FTZ R181, R225, R176, R60 ;  /* 0x000000b0e1b57223 */ /* 0x000fe4000001003c */
[----:B------:R-:W-:-:S02]  /*c720*/  FFMA.FTZ R62, -R51, R174, R229 ;  /* 0x000000ae333e7223 */ /* 0x000fc400000101e5 */
[----:B------:R-:W-:Y:S02]  /*c730*/  FMUL.FTZ R183, R51, R154 ;  /* 0x0000009a33b77220 */ /* 0x000fe40000410000 */
[C---:B------:R-:W-:Y:S02]  /*c740*/  FMUL.FTZ R60, R212.reuse, R65 ;  /* 0x00000041d43c7220 */ /* 0x040fe40000410000 */
[----:B------:R-:W-:Y:S02]  /*c750*/  FMUL.FTZ R61, R212, R61 ;  /* 0x0000003dd43d7220 */ /* 0x000fe40000410000 */
[----:B------:R-:W-:Y:S01]  /*c760*/  FADD.FTZ R180, R180, R181 ;  /* 0x000000b5b4b47221 */ /* 0x000fe20000010000 */
[----:B------:R-:W-:Y:S01]  /*c770*/  PRMT R181, RZ, 0x5410, R82 ;  /* 0x00005410ffb57816 */ /* 0x000fe20000000052 */
[-C--:B------:R-:W-:Y:S02]  /*c780*/  FMUL.FTZ R212, R212, R183.reuse ;  /* 0x000000b7d4d47220 */ /* 0x080fe40000410000 */
[----:B------:R-:W-:-:S02]  /*c790*/  FFMA.FTZ R60, R62, R183, -R60 ;  /* 0x000000b73e3c7223 */ /* 0x000fc4000001083c */
[C---:B------:R-:W-:Y:S02]  /*c7a0*/  FMUL.FTZ R183, R54.reuse, R67 ;  /* 0x0000004336b77220 */ /* 0x040fe40000410000 */
[C---:B------:R-:W-:Y:S02]  /*c7b0*/  FMUL.FTZ R185, R54.reuse, R113 ;  /* 0x0000007136b97220 */ /* 0x040fe40000410000 */
[----:B------:R-:W-:Y:S02]  /*c7c0*/  FFMA.FTZ R226, -R54, R181, R226 ;  /* 0x000000b536e27223 */ /* 0x000fe400000101e2 */
[C---:B------:R-:W-:Y:S02]  /*c7d0*/  FMUL.FTZ R187, R204.reuse, R183 ;  /* 0x000000b7ccbb7220 */ /* 0x040fe40000410000 */
[----:B------:R-:W-:Y:S02]  /*c7e0*/  FMUL.FTZ R182, R204, R185 ;  /* 0x000000b9ccb67220 */ /* 0x000fe40000410000 */
[----:B------:R-:W-:Y:S01]  /*c7f0*/  FADD.FTZ R194, R63, R194 ;  /* 0x000000c23fc27221 */ /* 0x000fe20000010000 */
[----:B------:R-:W-:Y:S01]  /*c800*/  PRMT R63, RZ, 0x5410, R80 ;  /* 0x00005410ff3f7816 */ /* 0x000fe20000000050 */
[----:B------:R-:W-:-:S02]  /*c810*/  FMUL.FTZ R188, R69, UR43 ;  /* 0x0000002b45bc7c20 */ /* 0x000fc40008410000 */
[C---:B------:R-:W-:Y:S02]  /*c820*/  FFMA.FTZ R187, R226.reuse, R185, -R187 ;  /* 0x000000b9e2bb7223 */ /* 0x040fe400000108bb */
[----:B------:R-:W-:Y:S02]  /*c830*/  FFMA.FTZ R195, R226, R183, R182 ;  /* 0x000000b7e2c37223 */ /* 0x000fe400000100b6 */
[----:B------:R-:W-:Y:S02]  /*c840*/  FMUL.FTZ R185, R52, R69 ;  /* 0x0000004534b97220 */ /* 0x000fe40000410000 */
[----:B------:R-:W-:Y:S02]  /*c850*/  FFMA.FTZ R219, R101, UR44, -R188 ;  /* 0x0000002c65db7c23 */ /* 0x000fe400080108bc */
[----:B------:R-:W-:Y:S01]  /*c860*/  FADD.FTZ R195, R180, R195 ;  /* 0x000000c3b4c37221 */ /* 0x000fe20000010000 */
[----:B------:R-:W-:Y:S01]  /*c870*/  PRMT R180, RZ, 0x5410, R81 ;  /* 0x00005410ffb47816 */ /* 0x000fe20000000051 */
[----:B------:R-:W-:-:S02]  /*c880*/  FFMA.FTZ R228, -R52, R63, R228 ;  /* 0x0000003f34e47223 */ /* 0x000fc400000101e4 */
[----:B------:R-:W-:Y:S02]  /*c890*/  FMUL.FTZ R229, R52, R101 ;  /* 0x0000006534e57220 */ /* 0x000fe40000410000 */
[C---:B------:R-:W-:Y:S02]  /*c8a0*/  FMUL.FTZ R190, R202.reuse, R185 ;  /* 0x000000b9cabe7220 */ /* 0x040fe40000410000 */
[----:B------:R-:W-:Y:S02]  /*c8b0*/  FMUL.FTZ R182, R53, R108 ;  /* 0x0000006c35b67220 */ /* 0x000fe40000410000 */
[C---:B------:R-:W-:Y:S02]  /*c8c0*/  FMUL.FTZ R219, R202.reuse, R219 ;  /* 0x000000dbcadb7220 */ /* 0x040fe40000410000 */
[-C--:B------:R-:W-:Y:S02]  /*c8d0*/  FMUL.FTZ R202, R202, R229.reuse ;  /* 0x000000e5caca7220 */ /* 0x080fe40000410000 */
[----:B------:R-:W-:-:S02]  /*c8e0*/  FFMA.FTZ R190, R228, R229, -R190 ;  /* 0x000000e5e4be7223 */ /* 0x000fc400000108be */
[C---:B------:R-:W-:Y:S02]  /*c8f0*/  FMUL.FTZ R188, R53.reuse, R152 ;  /* 0x0000009835bc7220 */ /* 0x040fe40000410000 */
[----:B------:R-:W-:Y:S02]  /*c900*/  FFMA.FTZ R227, -R53, R180, R227 ;  /* 0x000000b435e37223 */ /* 0x000fe400000101e3 */
[----:B------:R-:W-:Y:S02]  /*c910*/  FMUL.FTZ R229, R203, R182 ;  /* 0x000000b6cbe57220 */ /* 0x000fe40000410000 */
[----:B-1----:R-:W-:Y:S02]  /*c920*/  FMUL.FTZ R99, R232, UR35 ;  /* 0x00000023e8637c20 */ /* 0x002fe40008410000 */
[----:B------:R-:W-:Y:S02]  /*c930*/  FADD.FTZ R194, R194, R187 ;  /* 0x000000bbc2c27221 */ /* 0x000fe40000010000 */
[----:B------:R-:W-:-:S02]  /*c940*/  FFMA.FTZ R229, R227, R188, -R229 ;  /* 0x000000bce3e57223 */ /* 0x000fc400000108e5 */
[----:B--2---:R-:W-:Y:S02]  /*c950*/  FADD.FTZ R66, R33, R33 ;  /* 0x0000002121427221 */ /* 0x004fe40000010000 */
[----:B------:R-:W-:Y:S02]  /*c960*/  FFMA.FTZ R99, R210, UR34, -R99 ;  /* 0x00000022d2637c23 */ /* 0x000fe40008010863 */
[----:B---3--:R-:W-:Y:S02]  /*c970*/  FMUL.FTZ R70, R101, UR43 ;  /* 0x0000002b65467c20 */ /* 0x008fe40008410000 */
[----:B------:R-:W-:Y:S02]  /*c980*/  FADD.FTZ R229, R194, R229 ;  /* 0x000000e5c2e57221 */ /* 0x000fe40000010000 */
[----:B------:R-:W-:Y:S01]  /*c990*/  FMUL.FTZ R187, R203, R188 ;  /* 0x000000bccbbb7220 */ /* 0x000fe20000410000 */
[----:B------:R-:W-:Y:S01]  /*c9a0*/  PRMT R188, RZ, 0x5410, R77 ;  /* 0x00005410ffbc7816 */ /* 0x000fe2000000004d */
[----:B----4-:R-:W-:-:S02]  /*c9b0*/  FMUL.FTZ R102, R66, R99 ;  /* 0x0000006342667220 */ /* 0x010fc40000410000 */
[----:B------:R-:W-:Y:S02]  /*c9c0*/  FMUL.FTZ R99, R154, UR43 ;  /* 0x0000002b9a637c20 */ /* 0x000fe40008410000 */
[----:B-----5:R-:W-:Y:S01]  /*c9d0*/  FMUL.FTZ R107, R232, UR34 ;  /* 0x00000022e86b7c20 */ /* 0x020fe20008410000 */
[----:B------:R0:W-:Y:S01]  /*c9e0*/  STS [R239.X4+0x10f8], R102 ;  /* 0x0010f866ef007388 */ /* 0x0001e20000004800 */
[----:B------:R-:W-:Y:S01]  /*c9f0*/  FFMA.FTZ R70, R69, UR44, R70 ;  /* 0x0000002c45467c23 */ /* 0x000fe20008010046 */
[----:B------:R-:W-:Y:S01]  /*ca00*/  ULDC UR34, c[0x0][0x168] ;  /* 0x00005a0000227ab9 */ /* 0x000fe20000000800 */
[----:B------:R-:W-:Y:S01]  /*ca10*/  FADD.FTZ R229, R229, R190 ;  /* 0x000000bee5e57221 */ /* 0x000fe20000010000 */
[----:B------:R-:W-:Y:S01]  /*ca20*/  UIADD3 UR34, -UR25, UR34, URZ ;  /* 0x0000002219227290 */ /* 0x000fe2000fffe13f */
[----:B------:R-:W-:Y:S02]  /*ca30*/  FFMA.FTZ R222, R227, R182, R187 ;  /* 0x000000b6e3de7223 */ /* 0x000fe400000100bb */
[----:B------:R-:W-:-:S02]  /*ca40*/  FFMA.FTZ R101, R100, UR44, R99 ;  /* 0x0000002c64657c23 */ /* 0x000fc40008010063 */
[----:B------:R-:W-:Y:S02]  /*ca50*/  FFMA.FTZ R107, R210, UR35, R107 ;  /* 0x00000023d26b7c23 */ /* 0x000fe4000801006b */
[C---:B------:R-:W-:Y:S02]  /*ca60*/  FFMA.FTZ R70, R228.reuse, R70, R219 ;  /* 0x00000046e4467223 */ /* 0x040fe400000100db */
[----:B------:R-:W-:Y:S02]  /*ca70*/  FADD.FTZ R128, R229, R60 ;  /* 0x0000003ce5807221 */ /* 0x000fe40000010000 */
[----:B------:R-:W-:Y:S02]  /*ca80*/  FADD.FTZ R222, R195, R222 ;  /* 0x000000dec3de7221 */ /* 0x000fe40000010000 */
[----:B------:R-:W-:Y:S02]  /*ca90*/  FFMA.FTZ R99, R228, R185, R202 ;  /* 0x000000b9e4637223 */ /* 0x000fe400000100ca */
[----:B------:R-:W-:-:S02]  /*caa0*/  FMUL.FTZ R60, R67, UR43 ;  /* 0x0000002b433c7c20 */ /* 0x000fc40008410000 */
[----:B------:R-:W-:Y:S02]  /*cab0*/  FFMA.FTZ R101, R62, R101, R61 ;  /* 0x000000653e657223 */ /* 0x000fe4000001003d */
[----:B------:R-:W-:Y:S02]  /*cac0*/  FFMA.FTZ R110, -R66, R107, -RZ ;  /* 0x0000006b426e7223 */ /* 0x000fe400000109ff */
[----:B------:R-:W-:Y:S02]  /*cad0*/  FFMA.FTZ R70, R63, R69, R70 ;  /* 0x000000453f467223 */ /* 0x000fe40000010046 */
[----:B------:R-:W-:Y:S01]  /*cae0*/  FMUL.FTZ R61, R108, UR43 ;  /* 0x0000002b6c3d7c20 */ /* 0x000fe20008410000 */
[----:B------:R1:W-:Y:S01]  /*caf0*/  STS [R239.X4+0x10fc], R110 ;  /* 0x0010fc6eef007388 */ /* 0x0003e20000004800 */
[----:B------:R-:W-:Y:S02]  /*cb00*/  FFMA.FTZ R107, R62, R65, R212 ;  /* 0x000000413e6b7223 */ /* 0x000fe400000100d4 */
[----:B------:R-:W-:Y:S01]  /*cb10*/  FADD.FTZ R222, R222, R99 ;  /* 0x00000063dede7221 */ /* 0x000fe20000010000 */
[----:B------:R-:W-:Y:S01]  /*cb20*/  MOV R99, UR34 ;  /* 0x0000002200637c02 */ /* 0x000fe20008000f00 */
[----:B------:R-:W-:-:S02]  /*cb30*/  FFMA.FTZ R69, R113, UR44, -R60 ;  /* 0x0000002c71457c23 */ /* 0x000fc4000801083c */
[----:B------:R-:W-:Y:S01]  /*cb40*/  FMUL.FTZ R60, R113, UR43 ;  /* 0x0000002b713c7c20 */ /* 0x000fe20008410000 */
[----:B------:R-:W-:Y:S01]  /*cb50*/  LEA R143, R99, -R98, 0x1 ;  /* 0x80000062638f7211 */ /* 0x000fe200078e08ff */
[----:B0-----:R-:W-:Y:S02]  /*cb60*/  FFMA.FTZ R102, R152, UR44, -R61 ;  /* 0x0000002c98667c23 */ /* 0x001fe4000801083d */
[----:B------:R-:W-:Y:S01]  /*cb70*/  FADD.FTZ R222, R222, R107 ;  /* 0x0000006bdede7221 */ /* 0x000fe20000010000 */
[----:B------:R-:W-:Y:S01]  /*cb80*/  ISETP.GE.AND P0, PT, R143, 0x1, PT ;  /* 0x000000018f00780c */ /* 0x000fe20003f06270 */
[----:B------:R-:W-:Y:S02]  /*cb90*/  FMUL.FTZ R61, R116, UR43 ;  /* 0x0000002b743d7c20 */ /* 0x000fe40008410000 */
[----:B------:R-:W-:Y:S02]  /*cba0*/  FFMA.FTZ R107, R67, UR44, R60 ;  /* 0x0000002c436b7c23 */ /* 0x000fe4000801003c */
[----:B------:R-:W-:-:S02]  /*cbb0*/  FMUL.FTZ R60, R71, UR43 ;  /* 0x0000002b473c7c20 */ /* 0x000fc40008410000 */
[----:B------:R-:W-:Y:S02]  /*cbc0*/  FMUL.FTZ R63, R152, UR43 ;  /* 0x0000002b983f7c20 */ /* 0x000fe40008410000 */
[----:B------:R-:W-:Y:S02]  /*cbd0*/  FFMA.FTZ R122, R114, UR44, -R61 ;  /* 0x0000002c727a7c23 */ /* 0x000fe4000801083d */
[----:B------:R-:W-:Y:S02]  /*cbe0*/  FMUL.FTZ R61, R126, UR43 ;  /* 0x0000002b7e3d7c20 */ /* 0x000fe40008410000 */
[C---:B------:R-:W-:Y:S02]  /*cbf0*/  FFMA.FTZ R113, R121.reuse, UR44, -R60 ;  /* 0x0000002c79717c23 */ /* 0x040fe4000801083c */
[----:B-1----:R-:W-:Y:S02]  /*cc00*/  FFMA.FTZ R110, R108, UR44, R63 ;  /* 0x0000002c6c6e7c23 */ /* 0x002fe4000801003f */
[----:B------:R-:W-:-:S02]  /*cc10*/  FMUL.FTZ R60, R121, UR43 ;  /* 0x0000002b793c7c20 */ /* 0x000fc40008410000 */
[----:B------:R-:W-:Y:S02]  /*cc20*/  FMUL.FTZ R63, R114, UR43 ;  /* 0x0000002b723f7c20 */ /* 0x000fe40008410000 */
[C---:B------:R-:W-:Y:S02]  /*cc30*/  FFMA.FTZ R114, R138.reuse, UR44, -R61 ;  /* 0x0000002c8a727c23 */ /* 0x040fe4000801083d */
[----:B------:R-:W-:Y:S02]  /*cc40*/  FMUL.FTZ R61, R138, UR43 ;  /* 0x0000002b8a3d7c20 */ /* 0x000fe40008410000 */
[----:B------:R-:W-:Y:S02]  /*cc50*/  FFMA.FTZ R115, R71, UR44, R60 ;  /* 0x0000002c47737c23 */ /* 0x000fe4000801003c */
        /* <DEDUP_REMOVED lines=8> */
[C---:B------:R-:W-:Y:S02]  /*cce0*/  FFMA.FTZ R195, R196.reuse, UR44, -R187 ;  /* 0x0000002cc4c37c23 */ /* 0x040fe400080108bb */
[----:B------:R-:W-:Y:S02]  /*ccf0*/  FFMA.FTZ R127, R119, UR44, R60 ;  /* 0x0000002c777f7c23 */ /* 0x000fe4000801003c */
[----:B------:R-:W-:Y:S02]  /*cd00*/  FMUL.FTZ R187, R196, UR43 ;  /* 0x0000002bc4bb7c20 */ /* 0x000fe40008410000 */
[----:B------:R-:W-:Y:S02]  /*cd10*/  FMUL.FTZ R62, R131, UR43 ;  /* 0x0000002b833e7c20 */ /* 0x000fe40008410000 */
[----:B------:R-:W-:Y:S02]  /*cd20*/  FMUL.FTZ R60, R117, UR43 ;  /* 0x0000002b753c7c20 */ /* 0x000fe40008410000 */
[----:B------:R-:W-:-:S02]  /*cd30*/  FFMA.FTZ R144, R120, UR44, -R61 ;  /* 0x0000002c78907c23 */ /* 0x000fc4000801083d */
[----:B------:R-:W-:Y:S02]  /*cd40*/  FFMA.FTZ R211, R230, R169, R211 ;  /* 0x000000a9e6d37223 */ /* 0x000fe400000100d3 */
[----:B------:R-:W-:Y:S02]  /*cd50*/  FMUL.FTZ R61, R120, UR43 ;  /* 0x0000002b783d7c20 */ /* 0x000fe40008410000 */
[----:B------:R-:W-:Y:S02]  /*cd60*/  FFMA.FTZ R230, R64, UR44, R187 ;  /* 0x0000002c40e67c23 */ /* 0x000fe400080100bb */
[----:B------:R-:W-:Y:S02]  /*cd70*/  FFMA.FTZ R132, R116, UR44, R63 ;  /* 0x0000002c74847c23 */ /* 0x000fe4000801003f */
[C---:B------:R-:W-:Y:S02]  /*cd80*/  FMUL.FTZ R138, R111.reuse, UR43 ;  /* 0x0000002b6f8a7c20 */ /* 0x040fe40008410000 */
[----:B------:R-:W-:-:S02]  /*cd90*/  FFMA.FTZ R123, R111, UR44, R62 ;  /* 0x0000002c6f7b7c23 */ /* 0x000fc4000801003e */
[----:B------:R-:W-:Y:S02]  /*cda0*/  FFMA.FTZ R120, R157, UR44, -R60 ;  /* 0x0000002c9d787c23 */ /* 0x000fe4000801083c */
[----:B------:R-:W-:Y:S02]  /*cdb0*/  FMUL.FTZ R195, R232, R195 ;  /* 0x000000c3e8c37220 */ /* 0x000fe40000410000 */
[----:B------:R-:W-:Y:S02]  /*cdc0*/  FFMA.FTZ R187, -R49, R188, R210 ;  /* 0x000000bc31bb7223 */ /* 0x000fe400000101d2 */
[----:B------:R-:W-:Y:S02]  /*cdd0*/  FMUL.FTZ R63, R130, UR43 ;  /* 0x0000002b823f7c20 */ /* 0x000fe40008410000 */
[----:B------:R-:W-:Y:S02]  /*cde0*/  FMUL.FTZ R129, R150, UR43 ;  /* 0x0000002b96817c20 */ /* 0x000fe40008410000 */
[----:B------:R-:W-:-:S02]  /*cdf0*/  FMUL.FTZ R146, R103, UR43 ;  /* 0x0000002b67927c20 */ /* 0x000fc40008410000 */
[----:B------:R-:W-:Y:S02]  /*ce00*/  FMUL.FTZ R62, R157, UR43 ;  /* 0x0000002b9d3e7c20 */ /* 0x000fe40008410000 */
[----:B------:R-:W-:Y:S02]  /*ce10*/  FMUL.FTZ R133, R162, UR43 ;  /* 0x0000002ba2857c20 */ /* 0x000fe40008410000 */
[----:B------:R-:W-:Y:S02]  /*ce20*/  FMUL.FTZ R60, R175, UR43 ;  /* 0x0000002baf3c7c20 */ /* 0x000fe40008410000 */
[----:B------:R-:W-:Y:S02]  /*ce30*/  FFMA.FTZ R138, R131, UR44, -R138 ;  /* 0x0000002c838a7c23 */ /* 0x000fe4000801088a */
[----:B------:R-:W-:Y:S02]  /*ce40*/  FFMA.FTZ R195, R187, R230, R195 ;  /* 0x000000e6bbc37223 */ /* 0x000fe400000100c3 */
[----:B------:R-:W-:-:S02]  /*ce50*/  FADD.FTZ R211, R222, R211 ;  /* 0x000000d3ded37221 */ /* 0x000fc40000010000 */
[----:B------:R-:W-:Y:S02]  /*ce60*/  FFMA.FTZ R130, R134, UR44, R63 ;  /* 0x0000002c86827c23 */ /* 0x000fe4000801003f */
[----:B------:R-:W-:Y:S02]  /*ce70*/  FFMA.FTZ R129, R162, UR44, -R129 ;  /* 0x0000002ca2817c23 */ /* 0x000fe40008010881 */
[----:B------:R-:W-:Y:S02]  /*ce80*/  FFMA.FTZ R146, R175, UR44, -R146 ;  /* 0x0000002caf927c23 */ /* 0x000fe40008010892 */
[----:B------:R-:W-:Y:S02]  /*ce90*/  FFMA.FTZ R152, R142, UR44, R61 ;  /* 0x0000002c8e987c23 */ /* 0x000fe4000801003d */
[----:B------:R-:W-:Y:S02]  /*cea0*/  FFMA.FTZ R137, R117, UR44, R62 ;  /* 0x0000002c75897c23 */ /* 0x000fe4000801003e */
[----:B------:R-:W-:-:S02]  /*ceb0*/  FFMA.FTZ R133, R150, UR44, R133 ;  /* 0x0000002c96857c23 */ /* 0x000fc40008010085 */
        /* <DEDUP_REMOVED lines=35> */
.L_x_4546:
[----:B------:R-:W-:Y:S05]  /*d0f0*/  BSYNC B0 ;  /* 0x0000000000007941 */ /* 0x000fea0003800000 */
.L_x_4545:
[C---:B------:R-:W-:Y:S01]  /*d100*/  FMUL.FTZ R61, R192.reuse, R232 ;  /* 0x000000e8c03d7220 */ /* 0x040fe20000410000 */
[----:B------:R-:W-:Y:S01]  /*d110*/  ULDC.64 UR34, c[0x0][0x2b8] ;  /* 0x0000ae0000227ab9 */ /* 0x000fe20000000a00 */
[-C--:B------:R-:W-:Y:S01]  /*d120*/  FMUL.FTZ R192, R192, R210.reuse ;  /* 0x000000d2c0c07220 */ /* 0x080fe20000410000 */
[----:B------:R-:W-:Y:S01]  /*d130*/  USHF.R.U32.HI UR36, URZ, 0x1, UR35 ;  /* 0x000000013f247899 */ /* 0x000fe20008011623 */
[----:B0-----:R-:W-:Y:S01]  /*d140*/  FFMA.FTZ R63, R191, R210, -R61 ;  /* 0x000000d2bf3f7223 */ /* 0x001fe2000001083d */
[----:B------:R-:W-:Y:S01]  /*d150*/  USHF.R.U64 UR34, UR34, 0x1, UR35 ;  /* 0x0000000122227899 */ /* 0x000fe20008001223 */
[----:B------:R-:W-:Y:S01]  /*d160*/  FFMA.FTZ R195, R188, R64, R195 ;  /* 0x00000040bcc37223 */ /* 0x000fe200000100c3 */
[----:B------:R-:W-:Y:S01]  /*d170*/  UIMAD UR39, UR36, UR12, URZ ;  /* 0x0000000c242772a4 */ /* 0x000fe2000f8e023f */
[----:B------:R-:W-:Y:S01]  /*d180*/  FMUL.FTZ R63, R66, R63 ;  /* 0x0000003f423f7220 */ /* 0x000fe20000410000 */
[----:B------:R-:W-:Y:S01]  /*d190*/  UIMAD.WIDE.U32 UR36, UR34, UR12, URZ ;  /* 0x0000000c222472a5 */ /* 0x000fe2000f8e003f */
[C---:B------:R-:W-:Y:S01]  /*d1a0*/  FMUL.FTZ R196, R49.reuse, R196 ;  /* 0x000000c431c47220 */ /* 0x040fe20000410000 */
        /* <DEDUP_REMOVED lines=8> */
[----:B------:R-:W-:Y:S01]  /*d230*/  FFMA.FTZ R191, R191, R232, R192 ;  /* 0x000000e8bfbf7223 */ /* 0x000fe200000100c0 */
[----:B------:R-:W-:Y:S01]  /*d240*/  UIMAD.WIDE.U32 UR36, UR14, UR34, UR36 ;  /* 0x000000220e2472a5 */ /* 0x000fe2000f8e0024 */
[C---:B------:R-:W-:Y:S01]  /*d250*/  FMUL.FTZ R62, R232.reuse, R196 ;  /* 0x000000c4e83e7220 */ /* 0x040fe20000410000 */
[----:B------:R-:W-:Y:S01]  /*d260*/  UIMAD UR39, UR14, UR35, UR39 ;  /* 0x000000230e2772a4 */ /* 0x000fe2000f8e0227 */
[----:B------:R-:W0:Y:S01]  /*d270*/  LDS R63, [R63.X4+0x1180] ;  /* 0x001180003f3f7984 */ /* 0x000e220000004800 */
[----:B------:R-:W-:Y:S01]  /*d280*/  ULDC UR42, c[0x0][0x174] ;  /* 0x00005d00002a7ab9 */ /* 0x000fe20000000800 */
[-C--:B------:R-:W-:Y:S01]  /*d290*/  FMUL.FTZ R232, R232, R64.reuse ;  /* 0x00000040e8e87220 */ /* 0x080fe20000410000 */
[----:B------:R-:W-:Y:S01]  /*d2a0*/  ULDC.64 UR34, c[0x0][0x320] ;  /* 0x0000c80000227ab9 */ /* 0x000fe20000000a00 */
[----:B------:R-:W-:Y:S01]  /*d2b0*/  FADD.FTZ R17, R64, R17 ;  /* 0x0000001140117221 */ /* 0x000fe20000010000 */
[----:B------:R-:W-:Y:S01]  /*d2c0*/  UIADD3 UR39, UR39, UR37, URZ ;  /* 0x0000002527277290 */ /* 0x000fe2000fffe03f */
[C---:B------:R-:W-:Y:S01]  /*d2d0*/  FFMA.FTZ R62, R187.reuse, R64, R62 ;  /* 0x00000040bb3e7223 */ /* 0x040fe2000001003e */
[----:B------:R-:W-:Y:S01]  /*d2e0*/  ULEA UR37, UP0, UR36, UR34, 0x3 ;  /* 0x0000002224257291 */ /* 0x000fe2000f80183f */
[----:B------:R-:W-:Y:S01]  /*d2f0*/  FMUL.FTZ R66, R66, R191 ;  /* 0x000000bf42427220 */ /* 0x000fe20000410000 */
[----:B------:R-:W-:Y:S01]  /*d300*/  UIADD3 UR34, UR6, -UR42, URZ ;  /* 0x8000002a06227290 */ /* 0x000fe2000fffe03f */
[----:B------:R-:W-:Y:S01]  /*d310*/  FFMA.FTZ R187, R187, R196, -R232 ;  /* 0x000000c4bbbb7223 */ /* 0x000fe200000108e8 */
[----:B------:R-:W-:Y:S01]  /*d320*/  ULEA.HI.X UR35, UR36, UR35, UR39, 0x3, UP0 ;  /* 0x0000002324237291 */ /* 0x000fe200080f1c27 */
[----:B------:R-:W-:Y:S01]  /*d330*/  FADD.FTZ R64, R128, R179 ;  /* 0x000000b380407221 */ /* 0x000fe20000010000 */
[----:B------:R-:W-:Y:S01]  /*d340*/  UIMAD UR34, UR34, -0x800, URZ ;  /* 0xfffff800222278a4 */ /* 0x000fe2000f8e023f */
[C---:B------:R-:W-:Y:S01]  /*d350*/  LEA R60, P0, R98.reuse, UR37, 0x2 ;  /* 0x00000025623c7c11 */ /* 0x040fe2000f8010ff */
[----:B------:R-:W-:Y:S01]  /*d360*/  USHF.L.U32 UR36, UR8, 0x2, URZ ;  /* 0x0000000208247899 */ /* 0x000fe2000800063f */
[----:B------:R-:W-:Y:S01]  /*d370*/  BSSY B0, `(.L_x_4547) ;  /* 0x0000016000007945 */ /* 0x000fe20003800000 */
[----:B------:R-:W-:Y:S01]  /*d380*/  USHF.L.U64.HI UR37, UR8, 0x2, UR9 ;  /* 0x0000000208257899 */ /* 0x000fe20008010209 */
[C---:B------:R-:W-:Y:S01]  /*d390*/  LEA.HI.X R61, R98.reuse, UR35, RZ, 0x2, P0 ;  /* 0x00000023623d7c11 */ /* 0x040fe200080f14ff */
[----:B------:R-:W-:Y:S01]  /*d3a0*/  FADD.FTZ R189, R189, -R66 ;  /* 0x80000042bdbd7221 */ /* 0x000fe20000010000 */
        /* <DEDUP_REMOVED lines=8> */
[----:B------:R-:W-:Y:S01]  /*d430*/  ISETP.GE.AND P2, PT, R143, 0xc1, PT ;  /* 0x000000c18f00780c */ /* 0x000fe20003f46270 */
[----:B------:R-:W-:Y:S01]  /*d440*/  FADD.FTZ R211, R211, R62 ;  /* 0x0000003ed3d37221 */ /* 0x000fe20000010000 */
[C---:B------:R-:W-:Y:S01]  /*d450*/  IADD3 R145, R98.reuse, 0xc0, RZ ;  /* 0x000000c062917810 */ /* 0x040fe20007ffe0ff */
[----:B------:R-:W-:Y:S01]  /*d460*/  IMAD.WIDE.U32 R60, R139, c[0x0][0x2d0], R60 ;  /* 0x0000b4008b3c7a25 */ /* 0x000fe200078e003c */
[----:B------:R-:W-:-:S03]  /*d470*/  IADD3 R139, R98, 0x80, RZ ;  /* 0x00000080628b7810 */ /* 0x000fc60007ffe0ff */
[----:B------:R-:W-:Y:S01]  /*d480*/  FADD.FTZ R64, R64, R187 ;  /* 0x000000bb40407221 */ /* 0x000fe20000010000 */
[----:B------:R-:W-:Y:S02]  /*d490*/  IADD3 R61, R61, UR34, RZ ;  /* 0x000000223d3d7c10 */ /* 0x000fe4000fffe0ff */
[----:B------:R-:W-:Y:S01]  /*d4a0*/  LEA.HI.SX32 R139, R139, R98, 0x1b ;  /* 0x000000628b8b7211 */ /* 0x000fe200078fdaff */
[----:B------:R-:W-:Y:S05]  /*d4b0*/  @!P0 BRA `(.L_x_4548) ;  /* 0x0000001000008947 */ /* 0x000fea0003800000 */
[----:B0-----:R0:W-:Y:S02]  /*d4c0*/  RED.E.ADD.F32.FTZ.RN.STRONG.GPU [R60.64+-0x1f00], R63 ;  /* 0xffe1003f3c00798e */ /* 0x0011e4000c10e7a0 */
.L_x_4548:
[----:B------:R-:W-:Y:S05]  /*d4d0*/  BSYNC B0 ;  /* 0x0000000000007941 */ /* 0x000fea0003800000 */
.L_x_4547:
[----:B------:R-:W1:Y:S01]  /*d4e0*/  LDS R139, [R139.X4+0x1280] ;  /* 0x001280008b8b7984 */ /* 0x000e620000004800 */
[----:B------:R-:W-:Y:S01]  /*d4f0*/  BSSY B0, `(.L_x_4549) ;  /* 0x0000004000007945 */ /* 0x000fe20003800000 */
[----:B------:R-:W-:Y:S01]  /*d500*/  LEA.HI.SX32 R145, R145, R98, 0x1b ;  /* 0x0000006291917211 */ /* 0x000fe200078fdaff */
[----:B------:R-:W-:Y:S05]  /*d510*/  @!P1 BRA `(.L_x_4550) ;  /* 0x0000001000009947 */ /* 0x000fea0003800000 */
[----:B-1----:R1:W-:Y:S02]  /*d520*/  RED.E.ADD.F32.FTZ.RN.STRONG.GPU [R60.64+-0x1e00], R139 ;  /* 0xffe2008b3c00798e */ /* 0x0023e4000c10e7a0 */
.L_x_4550:
[----:B------:R-:W-:Y:S05]  /*d530*/  BSYNC B0 ;  /* 0x0000000000007941 */ /* 0x000fea0003800000 */
.L_x_4549:
[----:B------:R-:W2:Y:S01]  /*d540*/  LDS R145, [R145.X4+0x1380] ;  /* 0x0013800091917984 */ /* 0x000ea20000004800 */
[----:B------:R-:W-:Y:S01]  /*d550*/  BSSY B0, `(.L_x_4551) ;  /* 0x0000005000007945 */ /* 0x000fe20003800000 */
[C---:B0-----:R-:W-:Y:S02]  /*d560*/  IADD3 R63, R98.reuse, 0x100, RZ ;  /* 0x00000100623f7810 */ /* 0x041fe40007ffe0ff */
[----:B-1----:R-:W-:Y:S01]  /*d570*/  IADD3 R139, R98, 0x140, RZ ;  /* 0x00000140628b7810 */ /* 0x002fe20007ffe0ff */
[----:B------:R-:W-:Y:S05]  /*d580*/  @!P2 BRA `(.L_x_4552) ;  /* 0x000000100000a947 */ /* 0x000fea0003800000 */
[----:B--2---:R0:W-:Y:S02]  /*d590*/  RED.E.ADD.F32.FTZ.RN.STRONG.GPU [R60.64+-0x1d00], R145 ;  /* 0xffe300913c00798e */ /* 0x0041e4000c10e7a0 */
.L_x_4552:
[----:B------:R-:W-:Y:S05]  /*d5a0*/  BSYNC B0 ;  /* 0x0000000000007941 */ /* 0x000fea0003800000 */
.L_x_4551:
        /* <DEDUP_REMOVED lines=14> */
.L_x_4554:
[----:B------:R-:W-:Y:S05]  /*d690*/  BSYNC B0 ;  /* 0x0000000000007941 */ /* 0x000fea0003800000 */
.L_x_4553:
[----:B------:R-:W1:Y:S01]  /*d6a0*/  LDS R139, [R139.X4+0x1580] ;  /* 0x001580008b8b7984 */ /* 0x000e620000004800 */
[----:B------:R-:W-:Y:S01]  /*d6b0*/  BSSY B0, `(.L_x_4555) ;  /* 0x0000005000007945 */ /* 0x000fe20003800000 */
[----:B0-----:R-:W-:Y:S02]  /*d6c0*/  IADD3 R63, R98, 0x1c0, RZ ;  /* 0x000001c0623f7810 */ /* 0x001fe40007ffe0ff */
[----:B------:R-:W-:Y:S01]  /*d6d0*/  LEA.HI.SX32 R145, R145, R98, 0x1b ;  /* 0x0000006291917211 */ /* 0x000fe200078fdaff */
[----:B------:R-:W-:Y:S05]  /*d6e0*/  @!P0 BRA `(.L_x_4556) ;  /* 0x0000001000008947 */ /* 0x000fea0003800000 */
[----:B-1----:R0:W-:Y:S02]  /*d6f0*/  RED.E.ADD.F32.FTZ.RN.STRONG.GPU [R60.64+-0x1b00], R139 ;  /* 0xffe5008b3c00798e */ /* 0x0021e4000c10e7a0 */
.L_x_4556:
[----:B------:R-:W-:Y:S05]  /*d700*/  BSYNC B0 ;  /* 0x0000000000007941 */ /* 0x000fea0003800000 */
.L_x_4555:
[----:B------:R-:W2:Y:S01]  /*d710*/  LDS R145, [R145.X4+0x1680] ;  /* 0x0016800091917984 */ /* 0x000ea20000004800 */
[----:B------:R-:W-:Y:S01]  /*d720*/  BSSY B0, `(.L_x_4557) ;  /* 0x0000005000007945 */ /* 0x000fe20003800000 */
[----:B------:R-:W-:-:S02]  /*d730*/  IADD3 R151, R98, 0x200, RZ ;  /* 0x0000020062977810 */ /* 0x000fc40007ffe0ff */
[----:B------:R-:W-:Y:S01]  /*d740*/  LEA.HI.SX32 R63, R63, R98, 0x1b ;  /* 0x000000623f3f7211 */ /* 0x000fe200078fdaff */
[----:B------:R-:W-:Y:S05]  /*d750*/  @!P1 BRA `(.L_x_4558) ;  /* 0x0000001000009947 */ /* 0x000fea0003800000 */
[----:B--2---:R2:W-:Y:S02]  /*d760*/  RED.E.ADD.F32.FTZ.RN.STRONG.GPU [R60.64+-0x1a00], R145 ;  /* 0xffe600913c00798e */ /* 0x0045e4000c10e7a0 */
.L_x_4558:
[----:B------:R-:W-:Y:S05]  /*d770*/  BSYNC B0 ;  /* 0x0000000000007941 */ /* 0x000fea0003800000 */
.L_x_4557:
[----:B------:R-:W3:Y:S01]  /*d780*/  LDS R63, [R63.X4+0x1780] ;  /* 0x001780003f3f7984 */ /* 0x000ee20000004800 */
[----:B------:R-:W-:Y:S01]  /*d790*/  BSSY B0, `(.L_x_4559) ;  /* 0x0000005000007945 */ /* 0x000fe20003800000 */
[----:B01----:R-:W-:Y:S02]  /*d7a0*/  IADD3 R139, R98, 0x240, RZ ;  /* 0x00000240628b7810 */ /* 0x003fe40007ffe0ff */
[----:B------:R-:W-:Y:S01]  /*d7b0*/  LEA.HI.SX32 R62, R151, R98, 0x1b ;  /* 0x00000062973e7211 */ /* 0x000fe200078fdaff */
[----:B------:R-:W-:Y:S05]  /*d7c0*/  @!P2 BRA `(.L_x_4560) ;  /* 0x000000100000a947 */ /* 0x000fea0003800000 */
[----:B---3--:R0:W-:Y:S02]  /*d7d0*/  RED.E.ADD.F32.FTZ.RN.STRONG.GPU [R60.64+-0x1900], R63 ;  /* 0xffe7003f3c00798e */ /* 0x0081e4000c10e7a0 */
.L_x_4560:
[----:B------:R-:W-:Y:S05]  /*d7e0*/  BSYNC B0 ;  /* 0x0000000000007941 */ /* 0x000fea0003800000 */
.L_x_4559:
[----:B0--3--:R0:W1:Y:S01]  /*d7f0*/  LDS R63, [R62.X4+0x1880] ;  /* 0x001880003e3f7984 */ /* 0x0090620000004800 */
[----:B------:R-:W-:Y:S01]  /*d800*/  BSSY B0, `(.L_x_4561) ;  /* 0x0000005000007945 */ /* 0x000fe20003800000 */
[----:B--2---:R-:W-:Y:S02]  /*d810*/  IADD3 R145, R98, 0x280, RZ ;  /* 0x0000028062917810 */ /* 0x004fe40007ffe0ff */
[----:B------:R-:W-:Y:S01]  /*d820*/  LEA.HI.SX32 R139, R139, R98, 0x1b ;  /* 0x000000628b8b7211 */ /* 0x000fe200078fdaff */
[----:B------:R-:W-:Y:S05]  /*d830*/  @!P3 BRA `(.L_x_4562) ;  /* 0x000000100000b947 */ /* 0x000fea0003800000 */
[----:B-1----:R1:W-:Y:S02]  /*d840*/  RED.E.ADD.F32.FTZ.RN.STRONG.GPU [R60.64+-0x1800], R63 ;  /* 0xffe8003f3c00798e */ /* 0x0023e4000c10e7a0 */
.L_x_4562:
[----:B------:R-:W-:Y:S05]  /*d850*/  BSYNC B0 ;  /* 0x0000000000007941 */ /* 0x000fea0003800000 */
.L_x_4561:
[----:B------:R-:W2:Y:S01]  /*d860*/  LDS R139, [R139.X4+0x1980] ;  /* 0x001980008b8b7984 */ /* 0x000ea20000004800 */
[----:B------:R-:W-:Y:S01]  /*d870*/  BSSY B0, `(.L_x_4563) ;  /* 0x0000004000007945 */ /* 0x000fe20003800000 */
[----:B------:R-:W-:Y:S01]  /*d880*/  LEA.HI.SX32 R145, R145, R98, 0x1b ;  /* 0x0000006291917211 */ /* 0x000fe200078fdaff */
[----:B------:R-:W-:Y:S05]  /*d890*/  @!P4 BRA `(.L_x_4564) ;  /* 0x000000100000c947 */ /* 0x000fea0003800000 */
[----:B--2---:R2:W-:Y:S02]  /*d8a0*/  RED.E.ADD.F32.FTZ.RN.STRONG.GPU [R60.64+-0x1700], R139 ;  /* 0xffe9008b3c00798e */ /* 0x0045e4000c10e7a0 */
.L_x_4564:
[----:B------:R-:W-:Y:S05]  /*d8b0*/  BSYNC B0 ;  /* 0x0000000000007941 */ /* 0x000fea0003800000 */
.L_x_4563:
[----:B------:R-:W3:Y:S01]  /*d8c0*/  LDS R145, [R145.X4+0x1a80] ;  /* 0x001a800091917984 */ /* 0x000ee20000004800 */
[----:B------:R-:W-:Y:S01]  /*d8d0*/  BSSY B0, `(.L_x_4565) ;  /* 0x0000005000007945 */ /* 0x000fe20003800000 */
[----:B-1----:R-:W-:-:S02]  /*d8e0*/  IADD3 R63, R98, 0x2c0, RZ ;  /* 0x000002c0623f7810 */ /* 0x002fc40007ffe0ff */
[----:B--2---:R-:W-:Y:S01]  /*d8f0*/  IADD3 R139, R98, 0x300, RZ ;  /* 0x00000300628b7810 */ /* 0x004fe20007ffe0ff */
[----:B------:R-:W-:Y:S05]  /*d900*/  @!P5 BRA `(.L_x_4566) ;  /* 0x000000100000d947 */ /* 0x000fea0003800000 */
[----:B---3--:R1:W-:Y:S02]  /*d910*/  RED.E.ADD.F32.FTZ.RN.STRONG.GPU [R60.64+-0x1600], R145 ;  /* 0xffea00913c00798e */ /* 0x0083e4000c10e7a0 */
.L_x_4566:
[----:B------:R-:W-:Y:S05]  /*d920*/  BSYNC B0 ;  /* 0x0000000000007941 */ /* 0x000fea0003800000 */
.L_x_4565:
        /* <DEDUP_REMOVED lines=14> */
.L_x_4568:
[----:B------:R-:W-:Y:S05]  /*da10*/  BSYNC B0 ;  /* 0x0000000000007941 */ /* 0x000fea0003800000 */
.L_x_4567:
[----:B------:R-:W2:Y:S01]  /*da20*/  LDS R139, [R139.X4+0x1c80] ;  /* 0x001c80008b8b7984 */ /* 0x000ea20000004800 */
[----:B------:R-:W-:Y:S01]  /*da30*/  BSSY B0, `(.L_x_4569) ;  /* 0x0000005000007945 */ /* 0x000fe20003800000 */
[----:B-1----:R-:W-:-:S02]  /*da40*/  IADD3 R63, R98, 0x380, RZ ;  /* 0x00000380623f7810 */ /* 0x002fc40007ffe0ff */
[----:B------:R-:W-:Y:S01]  /*da50*/  LEA.HI.SX32 R145, R145, R98, 0x1b ;  /* 0x0000006291917211 */ /* 0x000fe200078fdaff */
[----:B------:R-:W-:Y:S05]  /*da60*/  @!P0 BRA `(.L_x_4570) ;  /* 0x0000001000008947 */ /* 0x000fea0003800000 */
[----:B--2---:R1:W-:Y:S02]  /*da70*/  RED.E.ADD.F32.FTZ.RN.STRONG.GPU [R60.64+-0x1400], R139 ;  /* 0xffec008b3c00798e */ /* 0x0043e4000c10e7a0 */
.L_x_4570:
[----:B------:R-:W-:Y:S05]  /*da80*/  BSYNC B0 ;  /* 0x0000000000007941 */ /* 0x000fea0003800000 */
.L_x_4569:
[----:B------:R-:W3:Y:S01]  /*da90*/  LDS R145, [R145.X4+0x1d80] ;  /* 0x001d800091917984 */ /* 0x000ee20000004800 */
[----:B------:R-:W-:Y:S01]  /*daa0*/  BSSY B0, `(.L_x_4571) ;  /* 0x0000005000007945 */ /* 0x000fe20003800000 */
[----:B-12---:R-:W-:Y:S02]  /*dab0*/  IADD3 R139, R98, 0x3c0, RZ ;  /* 0x000003c0628b7810 */ /* 0x006fe40007ffe0ff */
[----:B------:R-:W-:Y:S01]  /*dac0*/  LEA.HI.SX32 R63, R63, R98, 0x1b ;  /* 0x000000623f3f7211 */ /* 0x000fe200078fdaff */
[----:B------:R-:W-:Y:S05]  /*dad0*/  @!P1 BRA `(.L_x_4572) ;  /* 0x0000001000009947 */ /* 0x000fea0003800000 */
[----:B---3--:R1:W-:Y:S02]  /*dae0*/  RED.E.ADD.F32.FTZ.RN.STRONG.GPU [R60.64+-0x1300], R145 ;  /* 0xffed00913c00798e */ /* 0x0083e4000c10e7a0 */
.L_x_4572:
[----:B------:R-:W-:Y:S05]  /*daf0*/  BSYNC B0 ;  /* 0x0000000000007941 */ /* 0x000fea0003800000 */
.L_x_4571:
[----:B------:R-:W2:Y:S01]  /*db00*/  LDS R63, [R63.X4+0x1e80] ;  /* 0x001e80003f3f7984 */ /* 0x000ea20000004800 */
[----:B------:R-:W-:Y:S01]  /*db10*/  BSSY B0, `(.L_x_4573) ;  /* 0x0000005000007945 */ /* 0x000fe20003800000 */
[----:B-1-3--:R-:W-:Y:S02]  /*db20*/  IADD3 R145, R98, 0x400, RZ ;  /* 0x0000040062917810 */ /* 0x00afe40007ffe0ff */
[----:B------:R-:W-:Y:S01]  /*db30*/  LEA.HI.SX32 R139, R139, R98, 0x1b ;  /* 0x000000628b8b7211 */ /* 0x000fe200078fdaff */
[----:B------:R-:W-:Y:S05]  /*db40*/  @!P2 BRA `(.L_x_4574) ;  /* 0x000000100000a947 */ /* 0x000fea0003800000 */
[----:B--2---:R1:W-:Y:S02]  /*db50*/  RED.E.ADD.F32.FTZ.RN.STRONG.GPU [R60.64+-0x1200], R63 ;  /* 0xffee003f3c00798e */ /* 0x0043e4000c10e7a0 */
.L_x_4574:
[----:B------:R-:W-:Y:S05]  /*db60*/  BSYNC B0 ;  /* 0x0000000000007941 */ /* 0x000fea0003800000 */
.L_x_4573:
[----:B------:R-:W3:Y:S01]  /*db70*/  LDS R139, [R139.X4+0x1f80] ;  /* 0x001f80008b8b7984 */ /* 0x000ee20000004800 */
[----:B------:R-:W-:Y:S01]  /*db80*/  BSSY B0, `(.L_x_4575) ;  /* 0x0000005000007945 */ /* 0x000fe20003800000 */
[----:B-12---:R-:W-:-:S02]  /*db90*/  IADD3 R63, R98, 0x440, RZ ;  /* 0x00000440623f7810 */ /* 0x006fc40007ffe0ff */
[----:B------:R-:W-:Y:S01]  /*dba0*/  LEA.HI.SX32 R145, R145, R98, 0x1b ;  /* 0x0000006291917211 */ /* 0x000fe200078fdaff */
[----:B------:R-:W-:Y:S05]  /*dbb0*/  @!P3 BRA `(.L_x_4576) ;  /* 0x000000100000b947 */ /* 0x000fea0003800000 */
[----:B---3--:R1:W-:Y:S02]  /*dbc0*/  RED.E.ADD.F32.FTZ.RN.STRONG.GPU [R60.64+-0x1100], R139 ;  /* 0xffef008b3c00798e */ /* 0x0083e4000c10e7a0 */
.L_x_4576:
[----:B------:R-:W-:Y:S05]  /*dbd0*/  BSYNC B0 ;  /* 0x0000000000007941 */ /* 0x000fea0003800000 */
.L_x_4575:
[----:B------:R-:W2:Y:S01]  /*dbe0*/  LDS R145, [R145.X4+0x2080] ;  /* 0x0020800091917984 */ /* 0x000ea20000004800 */
[----:B------:R-:W-:Y:S01]  /*dbf0*/  BSSY B0, `(.L_x_4577) ;  /* 0x0000004000007945 */ /* 0x000fe20003800000 */
[----:B------:R-:W-:Y:S01]  /*dc00*/  LEA.HI.SX32 R63, R63, R98, 0x1b ;  /* 0x000000623f3f7211 */ /* 0x000fe200078fdaff */
[----:B------:R-:W-:Y:S05]  /*dc10*/  @!P4 BRA `(.L_x_4578) ;  /* 0x000000100000c947 */ /* 0x000fea0003800000 */
[----:B--2---:R2:W-:Y:S02]  /*dc20*/  RED.E.ADD.F32.FTZ.RN.STRONG.GPU [R60.64+-0x1000], R145 ;  /* 0xfff000913c00798e */ /* 0x0045e4000c10e7a0 */
.L_x_4578:
[----:B------:R-:W-:Y:S05]  /*dc30*/  BSYNC B0 ;  /* 0x0000000000007941 */ /* 0x000fea0003800000 */
.L_x_4577:
[----:B------:R-:W4:Y:S01]  /*dc40*/  LDS R63, [R63.X4+0x2180] ;  /* 0x002180003f3f7984 */ /* 0x000f220000004800 */
[----:B------:R-:W-:Y:S01]  /*dc50*/  BSSY B0, `(.L_x_4579) ;  /* 0x0000005000007945 */ /* 0x000fe20003800000 */
[C---:B-1-3--:R-:W-:Y:S02]  /*dc60*/  IADD3 R139, R98.reuse, 0x480, RZ ;  /* 0x00000480628b7810 */ /* 0x04afe40007ffe0ff */
[----:B--2---:R-:W-:Y:S01]  /*dc70*/  IADD3 R145, R98, 0x4c0, RZ ;  /* 0x000004c062917810 */ /* 0x004fe20007ffe0ff */
[----:B------:R-:W-:Y:S05]  /*dc80*/  @!P5 BRA `(.L_x_4580) ;  /* 0x000000100000d947 */ /* 0x000fea0003800000 */
[----:B----4-:R1:W-:Y:S02]  /*dc90*/  RED.E.ADD.F32.FTZ.RN.STRONG.GPU [R60.64+-0xf00], R63 ;  /* 0xfff1003f3c00798e */ /* 0x0103e4000c10e7a0 */
.L_x_4580:
[----:B------:R-:W-:Y:S05]  /*dca0*/  BSYNC B0 ;  /* 0x0000000000007941 */ /* 0x000fea0003800000 */
.L_x_4579:
        /* <DEDUP_REMOVED lines=14> */
.L_x_4582:
[----:B------:R-:W-:Y:S05]  /*dd90*/  BSYNC B0 ;  /* 0x0000000000007941 */ /* 0x000fea0003800000 */
.L_x_4581:
[----:B------:R-:W2:Y:S01]  /*dda0*/  LDS R145, [R145.X4+0x2380] ;  /* 0x0023800091917984 */ /* 0x000ea20000004800 */
[----:B------:R-:W-:Y:S01]  /*ddb0*/  BSSY B0, `(.L_x_4583) ;  /* 0x0000005000007945 */ /* 0x000fe20003800000 */
[----:B-1----:R-:W-:Y:S02]  /*ddc0*/  IADD3 R139, R98, 0x540, RZ ;  /* 0x00000540628b7810 */ /* 0x002fe40007ffe0ff */
[----:B------:R-:W-:Y:S01]  /*ddd0*/  LEA.HI.SX32 R63, R63, R98, 0x1b ;  /* 0x000000623f3f7211 */ /* 0x000fe200078fdaff */
[----:B------:R-:W-:Y:S05]  /*dde0*/  @!P0 BRA `(.L_x_4584) ;  /* 0x0000001000008947 */ /* 0x000fea0003800000 */
[----:B--2---:R1:W-:Y:S02]  /*ddf0*/  RED.E.ADD.F32.FTZ.RN.STRONG.GPU [R60.64+-0xd00], R145 ;  /* 0xfff300913c00798e */ /* 0x0043e4000c10e7a0 */
.L_x_4584:
[----:B------:R-:W-:Y:S05]  /*de00*/  BSYNC B0 ;  /* 0x0000000000007941 */ /* 0x000fea0003800000 */
.L_x_4583:
[----:B------:R-:W3:Y:S01]  /*de10*/  LDS R63, [R63.X4+0x2480] ;  /* 0x002480003f3f7984 */ /* 0x000ee20000004800 */
[----:B------:R-:W-:Y:S01]  /*de20*/  BSSY B0, `(.L_x_4585) ;  /* 0x0000005000007945 */ /* 0x000fe20003800000 */
[----:B-12---:R-:W-:-:S02]  /*de30*/  IADD3 R145, R98, 0x580, RZ ;  /* 0x0000058062917810 */ /* 0x006fc40007ffe0ff */
[----:B------:R-:W-:Y:S01]  /*de40*/  LEA.HI.SX32 R139, R139, R98, 0x1b ;  /* 0x000000628b8b7211 */ /* 0x000fe200078fdaff */
[----:B------:R-:W-:Y:S05]  /*de50*/  @!P1 BRA `(.L_x_4586) ;  /* 0x0000001000009947 */ /* 0x000fea0003800000 */
[----:B---3--:R1:W-:Y:S02]  /*de60*/  RED.E.ADD.F32.FTZ.RN.STRONG.GPU [R60.64+-0xc00], R63 ;  /* 0xfff4003f3c00798e */ /* 0x0083e4000c10e7a0 */
.L_x_4586:
[----:B------:R-:W-:Y:S05]  /*de70*/  BSYNC B0 ;  /* 0x0000000000007941 */ /* 0x000fea0003800000 */
.L_x_4585:
[----:B------:R-:W2:Y:S01]  /*de80*/  LDS R139, [R139.X4+0x2580] ;  /* 0x002580008b8b7984 */ /* 0x000ea20000004800 */
[----:B------:R-:W-:Y:S01]  /*de90*/  BSSY B0, `(.L_x_4587) ;  /* 0x0000005000007945 */ /* 0x000fe20003800000 */
[----:B-1-3--:R-:W-:Y:S02]  /*dea0*/  IADD3 R63, R98, 0x5c0, RZ ;  /* 0x000005c0623f7810 */ /* 0x00afe40007ffe0ff */
[----:B------:R-:W-:Y:S01]  /*deb0*/  LEA.HI.SX32 R145, R145, R98, 0x1b ;  /* 0x0000006291917211 */ /* 0x000fe200078fdaff */
[----:B------:R-:W-:Y:S05]  /*dec0*/  @!P2 BRA `(.L_x_4588) ;  /* 0x000000100000a947 */ /* 0x000fea0003800000 */
[----:B--2---:R1:W-:Y:S02]  /*ded0*/  RED.E.ADD.F32.FTZ.RN.STRONG.GPU [R60.64+-0xb00], R139 ;  /* 0xfff5008b3c00798e */ /* 0x0043e4000c10e7a0 */
.L_x_4588:
[----:B------:R-:W-:Y:S05]  /*dee0*/  BSYNC B0 ;  /* 0x0000000000007941 */ /* 0x000fea0003800000 */
.L_x_4587:
[----:B------:R-:W3:Y:S01]  /*def0*/  LDS R145, [R145.X4+0x2680] ;  /* 0x0026800091917984 */ /* 0x000ee20000004800 */
[----:B------:R-:W-:Y:S01]  /*df00*/  BSSY B0, `(.L_x_4589) ;  /* 0x0000005000007945 */ /* 0x000fe20003800000 */
[----:B-12---:R-:W-:Y:S02]  /*df10*/  IADD3 R139, R98, 0x600, RZ ;  /* 0x00000600628b7810 */ /* 0x006fe40007ffe0ff */
[----:B------:R-:W-:Y:S01]  /*df20*/  LEA.HI.SX32 R63, R63, R98, 0x1b ;  /* 0x000000623f3f7211 */ /* 0x000fe200078fdaff */
[----:B------:R-:W-:Y:S05]  /*df30*/  @!P3 BRA `(.L_x_4590) ;  /* 0x000000100000b947 */ /* 0x000fea0003800000 */
[----:B---3--:R1:W-:Y:S02]  /*df40*/  RED.E.ADD.F32.FTZ.RN.STRONG.GPU [R60.64+-0xa00], R145 ;  /* 0xfff600913c00798e */ /* 0x0083e4000c10e7a0 */
.L_x_4590:
[----:B------:R-:W-:Y:S05]  /*df50*/  BSYNC B0 ;  /* 0x0000000000007941 */ /* 0x000fea0003800000 */
.L_x_4589:
[----:B------:R-:W2:Y:S01]  /*df60*/  LDS R63, [R63.X4+0x2780] ;  /* 0x002780003f3f7984 */ /* 0x000ea20000004800 */
[----:B------:R-:W-:Y:S01]  /*df70*/  BSSY B0, `(.L_x_4591) ;  /* 0x0000004000007945 */ /* 0x000fe20003800000 */
[----:B------:R-:W-:Y:S01]  /*df80*/  LEA.HI.SX32 R139, R139, R98, 0x1b ;  /* 0x000000628b8b7211 */ /* 0x000fe200078fdaff */
[----:B------:R-:W-:Y:S05]  /*df90*/  @!P4 BRA `(.L_x_4592) ;  /* 0x000000100000c947 */ /* 0x000fea0003800000 */
[----:B--2---:R2:W-:Y:S02]  /*dfa0*/  RED.E.ADD.F32.FTZ.RN.STRONG.GPU [R60.64+-0x900], R63 ;  /* 0xfff7003f3c00798e */ /* 0x0045e4000c10e7a0 */
.L_x_4592:
[----:B------:R-:W-:Y:S05]  /*dfb0*/  BSYNC B0 ;  /* 0x0000000000007941 */ /* 0x000fea0003800000 */
.L_x_4591:
[----:B------:R-:W4:Y:S01]  /*dfc0*/  LDS R139, [R139.X4+0x2880] ;  /* 0x002880008b8b7984 */ /* 0x000f220000004800 */
[----:B------:R-:W-:Y:S01]  /*dfd0*/  BSSY B0, `(.L_x_4593) ;  /* 0x0000005000007945 */ /* 0x000fe20003800000 */
[----:B--2---:R-:W-:-:S02]  /*dfe0*/  IADD3 R63, R98, 0x640, RZ ;  /* 0x00000640623f7810 */ /* 0x004fc40007ffe0ff */
[----:B-1-3--:R-:W-:Y:S01]  /*dff0*/  IADD3 R145, R98, 0x680, RZ ;  /* 0x0000068062917810 */ /* 0x00afe20007ffe0ff */
[----:B------:R-:W-:Y:S05]  /*e000*/  @!P5 BRA `(.L_x_4594) ;  /* 0x000000100000d947 */ /* 0x000fea0003800000 */
[----:B----4-:R1:W-:Y:S02]  /*e010*/  RED.E.ADD.F32.FTZ.RN.STRONG.GPU [R60.64+-0x800], R139 ;  /* 0xfff8008b3c00798e */ /* 0x0103e4000c10e7a0 */
.L_x_4594:
[----:B------:R-:W-:Y:S05]  /*e020*/  BSYNC B0 ;  /* 0x0000000000007941 */ /* 0x000fea0003800000 */
.L_x_4593:
        /* <DEDUP_REMOVED lines=14> */
.L_x_4596:
[----:B------:R-:W-:Y:S05]  /*e110*/  BSYNC B0 ;  /* 0x0000000000007941 */ /* 0x000fea0003800000 */
.L_x_4595:
[----:B------:R-:W2:Y:S01]  /*e120*/  LDS R145, [R145.X4+0x2a80] ;  /* 0x002a800091917984 */ /* 0x000ea20000004800 */
[----:B------:R-:W-:Y:S01]  /*e130*/  BSSY B0, `(.L_x_4597) ;  /* 0x0000005000007945 */ /* 0x000fe20003800000 */
[----:B-1----:R-:W-:-:S02]  /*e140*/  IADD3 R63, R98, 0x700, RZ ;  /* 0x00000700623f7810 */ /* 0x002fc40007ffe0ff */
[----:B------:R-:W-:Y:S01]  /*e150*/  LEA.HI.SX32 R139, R139, R98, 0x1b ;  /* 0x000000628b8b7211 */ /* 0x000fe200078fdaff */
[----:B------:R-:W-:Y:S05]  /*e160*/  @!P0 BRA `(.L_x_4598) ;  /* 0x0000001000008947 */ /* 0x000fea0003800000 */
[----:B--2---:R1:W-:Y:S02]  /*e170*/  RED.E.ADD.F32.FTZ.RN.STRONG.GPU [R60.64+-0x600], R145 ;  /* 0xfffa00913c00798e */ /* 0x0043e4000c10e7a0 */
.L_x_4598:
[----:B------:R-:W-:Y:S05]  /*e180*/  BSYNC B0 ;  /* 0x0000000000007941 */ /* 0x000fea0003800000 */
.L_x_4597:
[----:B------:R-:W3:Y:S01]  /*e190*/  LDS R139, [R139.X4+0x2b80] ;  /* 0x002b80008b8b7984 */ /* 0x000ee20000004800 */
[----:B------:R-:W-:Y:S01]  /*e1a0*/  BSSY B0, `(.L_x_4599) ;  /* 0x0000005000007945 */ /* 0x000fe20003800000 */
[----:B------:R-:W-:Y:S02]  /*e1b0*/  IADD3 R143, R98, 0x740, RZ ;  /* 0x00000740628f7810 */ /* 0x000fe40007ffe0ff */
[----:B------:R-:W-:Y:S01]  /*e1c0*/  LEA.HI.SX32 R63, R63, R98, 0x1b ;  /* 0x000000623f3f7211 */ /* 0x000fe200078fdaff */
[----:B------:R-:W-:Y:S05]  /*e1d0*/  @!P1 BRA `(.L_x_4600) ;  /* 0x0000001000009947 */ /* 0x000fea0003800000 */
[----:B---3--:R3:W-:Y:S02]  /*e1e0*/  RED.E.ADD.F32.FTZ.RN.STRONG.GPU [R60.64+-0x500], R139 ;  /* 0xfffb008b3c00798e */ /* 0x0087e4000c10e7a0 */
.L_x_4600:
[----:B------:R-:W-:Y:S05]  /*e1f0*/  BSYNC B0 ;  /* 0x0000000000007941 */ /* 0x000fea0003800000 */
.L_x_4599:
[----:B------:R-:W4:Y:S01]  /*e200*/  LDS R63, [R63.X4+0x2c80] ;  /* 0x002c80003f3f7984 */ /* 0x000f220000004800 */
[----:B------:R-:W-:Y:S01]  /*e210*/  BSSY B0, `(.L_x_4601) ;  /* 0x0000005000007945 */ /* 0x000fe20003800000 */
[----:B---3--:R-:W-:Y:S02]  /*e220*/  IADD3 R139, R98, 0x780, RZ ;  /* 0x00000780628b7810 */ /* 0x008fe40007ffe0ff */
[----:B------:R-:W-:Y:S01]  /*e230*/  LEA.HI.SX32 R143, R143, R98, 0x1b ;  /* 0x000000628f8f7211 */ /* 0x000fe200078fdaff */
[----:B------:R-:W-:Y:S05]  /*e240*/  @!P2 BRA `(.L_x_4602) ;  /* 0x000000100000a947 */ /* 0x000fea0003800000 */
[----:B----4-:R3:W-:Y:S02]  /*e250*/  RED.E.ADD.F32.FTZ.RN.STRONG.GPU [R60.64+-0x400], R63 ;  /* 0xfffc003f3c00798e */ /* 0x0107e4000c10e7a0 */
.L_x_4602:
[----:B------:R-:W-:Y:S05]  /*e260*/  BSYNC B0 ;  /* 0x0000000000007941 */ /* 0x000fea0003800000 */
.L_x_4601:
[----:B------:R-:W0:Y:S01]  /*e270*/  LDS R143, [R143.X4+0x2d80] ;  /* 0x002d80008f8f7984 */ /* 0x000e220000004800 */
[----:B------:R-:W-:Y:S01]  /*e280*/  BSSY B0, `(.L_x_4603) ;  /* 0x0000005000007945 */ /* 0x000fe20003800000 */
[----:B---34-:R-:W-:-:S02]  /*e290*/  IADD3 R63, R98, 0x7c0, RZ ;  /* 0x000007c0623f7810 */ /* 0x018fc40007ffe0ff */
[----:B------:R-:W-:Y:S01]  /*e2a0*/  LEA.HI.SX32 R139, R139, R98, 0x1b ;  /* 0x000000628b8b7211 */ /* 0x000fe200078fdaff */
[----:B------:R-:W-:Y:S05]  /*e2b0*/  @!P3 BRA `(.L_x_4604) ;  /* 0x000000100000b947 */ /* 0x000fea0003800000 */
[----:B0-----:R0:W-:Y:S02]  /*e2c0*/  RED.E.ADD.F32.FTZ.RN.STRONG.GPU [R60.64+-0x300], R143 ;  /* 0xfffd008f3c00798e */ /* 0x0011e4000c10e7a0 */
.L_x_4604:
[----:B------:R-:W-:Y:S05]  /*e2d0*/  BSYNC B0 ;  /* 0x0000000000007941 */ /* 0x000fea0003800000 */
.L_x_4603:
[----:B------:R-:W3:Y:S01]  /*e2e0*/  LDS R139, [R139.X4+0x2e80] ;  /* 0x002e80008b8b7984 */ /* 0x000ee20000004800 */
[----:B------:R-:W-:Y:S01]  /*e2f0*/  BSSY B0, `(.L_x_4605) ;  /* 0x0000004000007945 */ /* 0x000fe20003800000 */
[----:B------:R-:W-:Y:S01]  /*e300*/  LEA.HI.SX32 R63, R63, R98, 0x1b ;  /* 0x000000623f3f7211 */ /* 0x000fe200078fdaff */
[----:B------:R-:W-:Y:S05]  /*e310*/  @!P4 BRA `(.L_x_4606) ;  /* 0x000000100000c947 */ /* 0x000fea0003800000 */
[----:B---3--:R3:W-:Y:S02]  /*e320*/  RED.E.ADD.F32.FTZ.RN.STRONG.GPU [R60.64+-0x200], R139 ;  /* 0xfffe008b3c00798e */ /* 0x0087e4000c10e7a0 */
.L_x_4606:
[----:B------:R-:W-:Y:S05]  /*e330*/  BSYNC B0 ;  /* 0x0000000000007941 */ /* 0x000fea0003800000 */
.L_x_4605:
[----:B------:R-:W4:Y:S01]  /*e340*/  LDS R63, [R63.X4+0x2f80] ;  /* 0x002f80003f3f7984 */ /* 0x000f220000004800 */
[----:B------:R-:W-:Y:S01]  /*e350*/  BSSY B0, `(.L_x_4607) ;  /* 0x0000003000007945 */ /* 0x000fe20003800000 */
[----:B------:R-:W-:Y:S05]  /*e360*/  @!P5 BRA `(.L_x_4608) ;  /* 0x000000100000d947 */ /* 0x000fea0003800000 */
[----:B----4-:R4:W-:Y:S02]  /*e370*/  RED.E.ADD.F32.FTZ.RN.STRONG.GPU [R60.64+-0x100], R63 ;  /* 0xffff003f3c00798e */ /* 0x0109e4000c10e7a0 */
.L_x_4608:
[----:B------:R-:W-:Y:S05]  /*e380*/  BSYNC B0 ;  /* 0x0000000000007941 */ /* 0x000fea0003800000 */
.L_x_4607:
[----:B------:R-:W5:Y:S01]  /*e390*/  SHFL.DOWN PT, R66, R64, 0x1, 0x1f ;  /* 0x08201f0040427f89 */ /* 0x000f6200000e0000 */
[----:B------:R-:W-:Y:S01]  /*e3a0*/  ISETP.GT.AND P0, PT, R97, 0x1e, PT ;  /* 0x0000001e6100780c */ /* 0x000fe20003f04270 */
[----:B------:R-:W-:Y:S01]  /*e3b0*/  FFMA.FTZ R101, R174, R100, R101 ;  /* 0x00000064ae657223 */ /* 0x000fe20000010065 */
[----:B01-34-:R-:W-:Y:S01]  /*e3c0*/  MOV R61, R64 ;  /* 0x00000040003d7202 */ /* 0x01bfe20000000f00 */
[----:B------:R-:W0:Y:S01]  /*e3d0*/  SHFL.DOWN PT, R143, R166, 0x1, 0x1f ;  /* 0x08201f00a68f7f89 */ /* 0x000e2200000e0000 */
[----:B------:R-:W-:Y:S01]  /*e3e0*/  MOV R62, R166 ;  /* 0x000000a6003e7202 */ /* 0x000fe20000000f00 */
[----:B------:R-:W-:Y:S01]  /*e3f0*/  FADD.FTZ R19, R65, R19 ;  /* 0x0000001341137221 */ /* 0x000fe20000010000 */
[----:B------:R-:W-:Y:S01]  /*e400*/  MOV R63, R189 ;  /* 0x000000bd003f7202 */ /* 0x000fe20000000f00 */
[----:B------:R-:W1:Y:S01]  /*e410*/  SHFL.DOWN PT, R128, R189, 0x1, 0x1f ;  /* 0x08201f00bd807f89 */ /* 0x000e6200000e0000 */
[----:B------:R-:W-:Y:S01]  /*e420*/  MOV R60, R211 ;  /* 0x000000d3003c7202 */ /* 0x000fe20000000f00 */
[----:B------:R-:W-:Y:S01]  /*e430*/  FADD.FTZ R14, R101, R14 ;  /* 0x0000000e650e7221 */ /* 0x000fe20000010000 */
[----:B------:R-:W-:Y:S01]  /*e440*/  ISETP.NE.AND P1, PT, R97, RZ, PT ;  /* 0x000000ff6100720c */ /* 0x000fe20003f25270 */
[----:B------:R-:W3:Y:S01]  /*e450*/  SHFL.DOWN PT, R139, R211, 0x1, 0x1f ;  /* 0x08201f00d38b7f89 */ /* 0x000ee200000e0000 */
[----:B------:R-:W-:Y:S01]  /*e460*/  FMUL.FTZ R69, R204, R69 ;  /* 0x00000045cc457220 */ /* 0x000fe20000410000 */
[----:B------:R-:W-:Y:S01]  /*e470*/  ISETP.NE.AND P2, PT, R98, RZ, PT ;  /* 0x000000ff6200720c */ /* 0x000fe20003f45270 */
[----:B------:R-:W-:Y:S01]  /*e480*/  FMUL.FTZ R102, R203, R102 ;  /* 0x00000066cb667220 */ /* 0x000fe20000410000 */
[----:B------:R-:W-:Y:S01]  /*e490*/  BSSY B0, `(.L_x_4609) ;  /* 0x000007d000007945 */ /* 0x000fe20003800000 */
[----:B------:R-:W-:-:S02]  /*e4a0*/  FFMA.FTZ R226, R226, R107, R69 ;  /* 0x0000006be2e27223 */ /* 0x000fc40000010045 */
[----:B------:R-:W-:Y:S02]  /*e4b0*/  FMUL.FTZ R122, R205, R122 ;  /* 0x0000007acd7a7220 */ /* 0x000fe40000410000 */
[----:B------:R-:W-:Y:S02]  /*e4c0*/  FFMA.FTZ R226, R181, R67, R226 ;  /* 0x00000043b5e27223 */ /* 0x000fe400000100e2 */
[----:B------:R-:W-:Y:S02]  /*e4d0*/  FMUL.FTZ R113, R206, R113 ;  /* 0x00000071ce717220 */ /* 0x000fe40000410000 */
[----:B-----5:R-:W-:Y:S02]  /*e4e0*/  @!P0 FADD.FTZ R61, R61, R66 ;  /* 0x000000423d3d8221 */ /* 0x020fe40000010000 */
[----:B------:R-:W-:Y:S02]  /*e4f0*/  FMUL.FTZ R114, R207, R114 ;  /* 0x00000072cf727220 */ /* 0x000fe40000410000 */
[----:B0-----:R-:W-:Y:S01]  /*e500*/  @!P0 FADD.FTZ R62, R62, R143 ;  /* 0x0000008f3e3e8221 */ /* 0x001fe20000010000 */
[----:B------:R-:W0:Y:S01]  /*e510*/  SHFL.DOWN PT, R64, R61, 0x2, 0x1f ;  /* 0x08401f003d407f89 */ /* 0x000e2200000e0000 */
[----:B------:R-:W-:-:S02]  /*e520*/  FMUL.FTZ R138, R209, R138 ;  /* 0x0000008ad18a7220 */ /* 0x000fc40000410000 */
[----:B-1----:R-:W-:Y:S01]  /*e530*/  @!P0 FADD.FTZ R63, R63, R128 ;  /* 0x000000803f3f8221 */ /* 0x002fe20000010000 */
[----:B------:R-:W1:Y:S01]  /*e540*/  SHFL.DOWN PT, R143, R62, 0x2, 0x1f ;  /* 0x08401f003e8f7f89 */ /* 0x000e6200000e0000 */
[----:B------:R-:W-:Y:S02]  /*e550*/  FMUL.FTZ R140, R221, R140 ;  /* 0x0000008cdd8c7220 */ /* 0x000fe40000410000 */
[----:B---3--:R-:W-:Y:S01]  /*e560*/  @!P0 FADD.FTZ R60, R60, R139 ;  /* 0x0000008b3c3c8221 */ /* 0x008fe20000010000 */
        /* <DEDUP_REMOVED lines=34> */
[----:B---3--:R-:W-:Y:S01]  /*e790*/  @!P0 FADD.FTZ R63, R63, R66 ;  /* 0x000000423f3f8221 */ /* 0x008fe20000010000 */
[----:B------:R-:W1:Y:S01]  /*e7a0*/  SHFL.DOWN PT, R101, R62, 0x8, 0x1f ;  /* 0x09001f003e657f89 */ /* 0x000e6200000e0000 */
        /* <DEDUP_REMOVED lines=17> */
[----:B---3--:R-:W-:Y:S01]  /*e8c0*/  @!P0 FADD.FTZ R63, R63, R66 ;  /* 0x000000423f3f8221 */ /* 0x008fe20000010000 */
[----:B------:R-:W1:Y:S01]  /*e8d0*/  SHFL.DOWN PT, R67, R62, 0x10, 0x1f ;  /* 0x0a001f003e437f89 */ /* 0x000e6200000e0000 */
[----:B------:R-:W-:Y:S02]  /*e8e0*/  FADD.FTZ R16, R195, R16 ;  /* 0x00000010c3107221 */ /* 0x000fe40000010000 */
[----:B----4-:R-:W-:Y:S01]  /*e8f0*/  @!P0 FADD.FTZ R60, R60, R65 ;  /* 0x000000413c3c8221 */ /* 0x010fe20000010000 */
[----:B------:R-:W3:Y:S01]  /*e900*/  SHFL.DOWN PT, R66, R63, 0x10, 0x1f ;  /* 0x0a001f003f427f89 */ /* 0x000ee200000e0000 */
[----:B------:R-:W-:Y:S01]  /*e910*/  ISETP.GT.AND P0, PT, R97, 0xf, PT ;  /* 0x0000000f6100780c */ /* 0x000fe20003f04270 */
[----:B------:R-:W-:Y:S02]  /*e920*/  FADD.FTZ R15, R172, R15 ;  /* 0x0000000fac0f7221 */ /* 0x000fe40000010000 */
[----:B------:R-:W4:Y:S01]  /*e930*/  SHFL.DOWN PT, R65, R60, 0x10, 0x1f ;  /* 0x0a001f003c417f89 */ /* 0x000f2200000e0000 */
        /* <DEDUP_REMOVED lines=10> */
[----:B---3--:R-:W-:Y:S02]  /*e9e0*/  @!P0 FADD.FTZ R63, R63, R66 ;  /* 0x000000423f3f8221 */ /* 0x008fe40000010000 */
[----:B------:R-:W-:Y:S02]  /*e9f0*/  FADD.FTZ R10, R225, R10 ;  /* 0x0000000ae10a7221 */ /* 0x000fe40000010000 */
[----:B----4-:R-:W-:-:S02]  /*ea00*/  @!P0 FADD.FTZ R60, R60, R65 ;  /* 0x000000413c3c8221 */ /* 0x010fc40000010000 */
        /* <DEDUP_REMOVED lines=26> */
[----:B------:R-:W3:Y:S01]  /*ebb0*/  @P0 LDS.64 R100, [UR34+0x5be0] ;  /* 0x005be022ff640984 */ /* 0x000ee20008000a00 */
[----:B0-----:R-:W-:Y:S02]  /*ebc0*/  FADD.FTZ R63, R63, R67 ;  /* 0x000000433f3f7221 */ /* 0x001fe40000010000 */
[----:B------:R-:W-:Y:S02]  /*ebd0*/  FADD.FTZ R62, R62, R66 ;  /* 0x000000423e3e7221 */ /* 0x000fe40000010000 */
[----:B------:R-:W-:Y:S02]  /*ebe0*/  FADD.FTZ R61, R61, R65 ;  /* 0x000000413d3d7221 */ /* 0x000fe40000010000 */
[----:B------:R-:W-:-:S02]  /*ebf0*/  FADD.FTZ R60, R60, R64 ;  /* 0x000000403c3c7221 */ /* 0x000fc40000010000 */
[----:B-1----:R-:W-:Y:S02]  /*ec00*/  @P0 FADD.FTZ R63, R63, R71 ;  /* 0x000000473f3f0221 */ /* 0x002fe40000010000 */
[----:B------:R-:W-:Y:S02]  /*ec10*/  @P0 FADD.FTZ R62, R62, R70 ;  /* 0x000000463e3e0221 */ /* 0x000fe40000010000 */
[----:B---3--:R-:W-:Y:S02]  /*ec20*/  @P0 FADD.FTZ R61, R61, R101 ;  /* 0x000000653d3d0221 */ /* 0x008fe40000010000 */
[----:B------:R-:W-:Y:S01]  /*ec30*/  @P0 FADD.FTZ R60, R60, R100 ;  /* 0x000000643c3c0221 */ /* 0x000fe20000010000 */
[----:B------:R0:W-:Y:S04]  /*ec40*/  STS.64 [UR34+0x63e0], R62 ;  /* 0x0063e03eff007988 */ /* 0x0001e80008000a22 */
[----:B------:R0:W-:Y:S02]  /*ec50*/  STS.64 [UR34+0x5be0], R60 ;  /* 0x005be03cff007988 */ /* 0x0001e40008000a22 */
.L_x_4610:
[----:B0-----:R-:W-:Y:S05]  /*ec60*/  BSYNC B0 ;  /* 0x0000000000007941 */ /* 0x001fea0003800000 */
.L_x_4609:
        /* <DEDUP_REMOVED lines=8> */
.L_x_4510:
[----:B------:R0:W5:Y:S01]  /*ecf0*/  LDL.64 R66, [R1] ;  /* 0x0000000001427983 */ /* 0x0001620000100a00 */
[----:B------:R-:W-:Y:S01]  /*ed00*/  F2FP.BF16.PACK_AB R29, R29, R30 ;  /* 0x0000001e1d1d723e */ /* 0x000fe200000010ff */
[----:B------:R-:W-:Y:S01]  /*ed10*/  ULDC.64 UR8, c[0x0][0x2d8] ;  /* 0x0000b60000087ab9 */ /* 0x000fe20000000a00 */
[----:B------:R-:W-:Y:S01]  /*ed20*/  F2FP.BF16.PACK_AB R27, R27, R28 ;  /* 0x0000001c1b1b723e */ /* 0x000fe200000010ff */
[----:B------:R-:W-:Y:S01]  /*ed30*/  BAR.SYNC.DEFER_BLOCKING 0x0 ;  /* 0x0000000000007b1d */ /* 0x000fe20000010000 */
[----:B------:R-:W-:Y:S01]  /*ed40*/  PRMT R28, R29, 0x7632, R28 ;  /* 0x000076321d1c7816 */ /* 0x000fe2000000001c */
[----:B------:R-:W-:Y:S01]  /*ed50*/  UIMAD UR7, UR13, UR8, URZ ;  /* 0x000000080d0772a4 */ /* 0x000fe2000f8e023f */
[----:B------:R-:W-:Y:S01]  /*ed60*/  ISETP.NE.AND P6, PT, R98, RZ, PT ;  /* 0x000000ff6200720c */ /* 0x000fe20003fc5270 */
[----:B------:R-:W-:Y:S01]  /*ed70*/  UIMAD.WIDE.U32 UR34, UR12, UR8, URZ ;  /* 0x000000080c2272a5 */ /* 0x000fe2000f8e003f */
[----:B------:R-:W-:Y:S01]  /*ed80*/  F2FP.BF16.PACK_AB R31, R31, R32 ;  /* 0x000000201f1f723e */ /* 0x000fe200000010ff */
[----:B------:R-:W-:Y:S01]  /*ed90*/  ULDC.64 UR36, c[0x0][0x2f8] ;  /* 0x0000be0000247ab9 */ /* 0x000fe20000000a00 */
[----:B------:R-:W-:Y:S01]  /*eda0*/  F2FP.BF16.PACK_AB R25, R25, R26 ;  /* 0x0000001a1919723e */ /* 0x000fe200000010ff */
[----:B------:R-:W-:Y:S01]  /*edb0*/  UIMAD UR38, UR13, UR36, URZ ;  /* 0x000000240d2672a4 */ /* 0x000fe2000f8e023f */
[----:B------:R-:W-:Y:S01]  /*edc0*/  F2FP.BF16.PACK_AB R23, R23, R24 ;  /* 0x000000181717723e */ /* 0x000fe200000010ff */
[----:B------:R-:W-:Y:S01]  /*edd0*/  UIMAD UR25, UR12, UR9, UR7 ;  /* 0x000000090c1972a4 */ /* 0x000fe2000f8e0207 */
[----:B------:R-:W-:Y:S01]  /*ede0*/  F2FP.BF16.PACK_AB R21, R21, R22 ;  /* 0x000000161515723e */ /* 0x000fe200000010ff */
[----:B------:R-:W-:Y:S01]  /*edf0*/  UIMAD.WIDE.U32 UR8, UR12, UR36, URZ ;  /* 0x000000240c0872a5 */ /* 0x000fe2000f8e003f */
[----:B------:R-:W-:Y:S01]  /*ee00*/  F2FP.BF16.PACK_AB R19, R19, R20 ;  /* 0x000000141313723e */ /* 0x000fe200000010ff */
[----:B------:R-:W-:Y:S01]  /*ee10*/  UIMAD UR38, UR12, UR37, UR38 ;  /* 0x000000250c2672a4 */ /* 0x000fe2000f8e0226 */
[----:B------:R-:W-:Y:S01]  /*ee20*/  F2FP.BF16.PACK_AB R17, R17, R18 ;  /* 0x000000121111723e */ /* 0x000fe200000010ff */
[----:B------:R-:W-:Y:S01]  /*ee30*/  UIADD3 UR7, UR35, UR25, URZ ;  /* 0x0000001923077290 */ /* 0x000fe2000fffe03f */
[----:B------:R-:W-:Y:S01]  /*ee40*/  PRMT R30, R31, 0x7632, R30 ;  /* 0x000076321f1e7816 */ /* 0x000fe2000000001e */
[----:B------:R-:W-:Y:S01]  /*ee50*/  BSSY B0, `(.L_x_4612) ;  /* 0x000003c000007945 */ /* 0x000fe20003800000 */
[----:B------:R-:W-:-:S02]  /*ee60*/  PRMT R32, R27, 0x7632, R32 ;  /* 0x000076321b207816 */ /* 0x000fc40000000020 */
[----:B------:R-:W-:Y:S02]  /*ee70*/  PRMT R22, R25, 0x7632, R22 ;  /* 0x0000763219167816 */ /* 0x000fe40000000016 */
[----:B------:R-:W-:Y:S01]  /*ee80*/  PRMT R24, R23, 0x7632, R24 ;  /* 0x0000763217187816 */ /* 0x000fe20000000018 */
[----:B------:R1:W-:Y:S01]  /*ee90*/  STS.U16 [R93+0x6], R28 ;  /* 0x0000061c5d007388 */ /* 0x0003e20000000400 */
[----:B------:R-:W-:Y:S02]  /*eea0*/  PRMT R18, R21, 0x7632, R18 ;  /* 0x0000763215127816 */ /* 0x000fe40000000012 */
[----:B------:R-:W-:Y:S01]  /*eeb0*/  PRMT R20, R19, 0x7632, R20 ;  /* 0x0000763213147816 */ /* 0x000fe20000000014 */
[----:B------:R-:W-:Y:S01]  /*eec0*/  STS.U16 [R93], R31 ;  /* 0x0000001f5d007388 */ /* 0x000fe20000000400 */
[----:B------:R-:W-:-:S03]  /*eed0*/  PRMT R26, R17, 0x7610, R26 ;  /* 0x00007610111a7816 */ /* 0x000fc6000000001a */
        /* <DEDUP_REMOVED lines=34> */
[----:B------:R-:W1:Y:S02]  /*f100*/  LDS R53, [0x840] ;  /* 0x00084000ff357984 */ /* 0x000e640000000800 */
[----:B-1----:R-:W-:-:S13]  /*f110*/  ISETP.GE.AND P0, PT, R96, R53, PT ;  /* 0x000000356000720c */ /* 0x002fda0003f06270 */
        /* <DEDUP_REMOVED lines=15> */
.L_x_4613:
[----:B0-----:R-:W-:Y:S05]  /*f210*/  BSYNC B0 ;  /* 0x0000000000007941 */ /* 0x001fea0003800000 */
.L_x_4612:
[----:B------:R-:W2:Y:S01]  /*f220*/  LDL.LU R21, [R1+0x8] ;  /* 0x0000080001157983 */ /* 0x000ea20000300800 */
        /* <DEDUP_REMOVED lines=49> */
[----:B------:R-:W-:Y:S01]  /*f540*/  @!P4 STG.E.U16 [R18.64+-0x600], R37 ;  /* 0xfffa00251200c986 */ /* 0x000fe2000c101520 */
[----:B------:R-:W-:-:S03]  /*f550*/  ISETP.GE.AND P4, PT, R62, R53, PT ;  /* 0x000000353e00720c */ /* 0x000fc60003f86270 */
[----:B------:R-:W-:Y:S01]  /*f560*/  @!P5 STG.E.U16 [R18.64+-0x5c0], R39 ;  /* 0xfffa40271200d986 */ /* 0x000fe2000c101520 */
[----:B------:R-:W-:Y:S02]  /*f570*/  ISETP.GE.AND P5, PT, R64, R53, PT ;  /* 0x000000354000720c */ /* 0x000fe40003fa6270 */
[----:B------:R-:W-:Y:S01]  /*f580*/  LOP3.LUT R68, R68, 0xfffffe00, RZ, 0xc0, !PT ;  /* 0xfffffe0044447812 */ /* 0x000fe200078ec0ff */
[----:B------:R-:W-:Y:S03]  /*f590*/  @!P0 STG.E.U16 [R18.64+-0x580], R41 ;  /* 0xfffa802912008986 */ /* 0x000fe6000c101520 */
[----:B------:R-:W-:Y:S01]  /*f5a0*/  LEA R55, R97, R68, 0x4 ;  /* 0x0000004461377211 */ /* 0x000fe200078e20ff */
[----:B------:R-:W-:Y:S04]  /*f5b0*/  @!P1 STG.E.U16 [R18.64+-0x540], R43 ;  /* 0xfffac02b12009986 */ /* 0x000fe8000c101520 */
[----:B------:R-:W-:Y:S04]  /*f5c0*/  @!P2 STG.E.U16 [R18.64+-0x500], R45 ;  /* 0xfffb002d1200a986 */ /* 0x000fe8000c101520 */
[----:B------:R-:W-:Y:S04]  /*f5d0*/  @!P3 STG.E.U16 [R18.64+-0x4c0], R47 ;  /* 0xfffb402f1200b986 */ /* 0x000fe8000c101520 */
[----:B------:R-:W-:Y:S04]  /*f5e0*/  @!P4 STG.E.U16 [R18.64+-0x480], R49 ;  /* 0xfffb80311200c986 */ /* 0x000fe8000c101520 */
[----:B------:R2:W-:Y:S01]  /*f5f0*/  @!P5 STG.E.U16 [R18.64+-0x440], R51 ;  /* 0xfffbc0331200d986 */ /* 0x0005e2000c101520 */
[----:B------:R-:W-:-:S02]  /*f600*/  IADD3 R20, R55, 0x1, RZ ;  /* 0x0000000137147810 */ /* 0x000fc40007ffe0ff */
[C---:B------:R-:W-:Y:S02]  /*f610*/  IADD3 R22, R55.reuse, 0x2, RZ ;  /* 0x0000000237167810 */ /* 0x040fe40007ffe0ff */
[C---:B0-----:R-:W-:Y:S02]  /*f620*/  IADD3 R23, R55.reuse, 0x3, RZ ;  /* 0x0000000337177810 */ /* 0x041fe40007ffe0ff */
[C---:B------:R-:W-:Y:S02]  /*f630*/  IADD3 R24, R55.reuse, 0x4, RZ ;  /* 0x0000000437187810 */ /* 0x040fe40007ffe0ff */
[C---:B-1----:R-:W-:Y:S02]  /*f640*/  IADD3 R25, R55.reuse, 0x5, RZ ;  /* 0x0000000537197810 */ /* 0x042fe40007ffe0ff */
[----:B------:R-:W-:Y:S02]  /*f650*/  IADD3 R26, R55, 0x6, RZ ;  /* 0x00000006371a7810 */ /* 0x000fe40007ffe0ff */
[----:B------:R-:W-:-:S02]  /*f660*/  LEA.HI.SX32 R22, R22, R55, 0x1b ;  /* 0x0000003716167211 */ /* 0x000fc400078fdaff */
[-C--:B------:R-:W-:Y:S02]  /*f670*/  LEA.HI.SX32 R23, R23, R55.reuse, 0x1b ;  /* 0x0000003717177211 */ /* 0x080fe400078fdaff */
[C---:B---3--:R-:W-:Y:S02]  /*f680*/  IADD3 R27, R55.reuse, 0x7, RZ ;  /* 0x00000007371b7810 */ /* 0x048fe40007ffe0ff */
[-C--:B------:R-:W-:Y:S02]  /*f690*/  LEA.HI.SX32 R24, R24, R55.reuse, 0x1b ;  /* 0x0000003718187211 */ /* 0x080fe400078fdaff */
[----:B------:R-:W-:Y:S02]  /*f6a0*/  IADD3 R28, R55, 0x8, RZ ;  /* 0x00000008371c7810 */ /* 0x000fe40007ffe0ff */
[----:B------:R-:W-:Y:S02]  /*f6b0*/  LEA.HI.SX32 R25, R25, R55, 0x1b ;  /* 0x0000003719197211 */ /* 0x000fe400078fdaff */
[----:B----4-:R-:W-:-:S02]  /*f6c0*/  IADD3 R29, R55, 0x9, RZ ;  /* 0x00000009371d7810 */ /* 0x010fc40007ffe0ff */
[-C--:B------:R-:W-:Y:S02]  /*f6d0*/  LEA.HI.SX32 R26, R26, R55.reuse, 0x1b ;  /* 0x000000371a1a7211 */ /* 0x080fe400078fdaff */
[----:B------:R-:W-:Y:S02]  /*f6e0*/  SHF.L.U32 R22, R22, 0x1, RZ ;  /* 0x0000000116167819 */ /* 0x000fe400000006ff */
[----:B------:R-:W-:Y:S02]  /*f6f0*/  IADD3 R30, R55, 0xa, RZ ;  /* 0x0000000a371e7810 */ /* 0x000fe40007ffe0ff */
[----:B------:R-:W-:Y:S02]  /*f700*/  SHF.L.U32 R23, R23, 0x1, RZ ;  /* 0x0000000117177819 */ /* 0x000fe400000006ff */
[----:B------:R-:W-:Y:S02]  /*f710*/  IADD3 R31, R55, 0xb, RZ ;  /* 0x0000000b371f7810 */ /* 0x000fe40007ffe0ff */
[----:B------:R-:W-:-:S02]  /*f720*/  LEA.HI.SX32 R27, R27, R55, 0x1b ;  /* 0x000000371b1b7211 */ /* 0x000fc400078fdaff */
[----:B------:R-:W-:Y:S02]  /*f730*/  SHF.L.U32 R24, R24, 0x1, RZ ;  /* 0x0000000118187819 */ /* 0x000fe400000006ff */
[----:B------:R-:W-:Y:S02]  /*f740*/  IADD3 R32, R55, 0xc, RZ ;  /* 0x0000000c37207810 */ /* 0x000fe40007ffe0ff */
[-C--:B------:R-:W-:Y:S02]  /*f750*/  LEA.HI.SX32 R28, R28, R55.reuse, 0x1b ;  /* 0x000000371c1c7211 */ /* 0x080fe400078fdaff */
[----:B------:R-:W-:Y:S02]  /*f760*/  SHF.L.U32 R25, R25, 0x1, RZ ;  /* 0x0000000119197819 */ /* 0x000fe400000006ff */
[----:B------:R-:W-:Y:S02]  /*f770*/  IADD3 R33, R55, 0xd, RZ ;  /* 0x0000000d37217810 */ /* 0x000fe40007ffe0ff */
[----:B------:R-:W-:-:S02]  /*f780*/  LEA.HI.SX32 R29, R29, R55, 0x1b ;  /* 0x000000371d1d7211 */ /* 0x000fc400078fdaff */
[----:B------:R-:W-:Y:S02]  /*f790*/  SHF.L.U32 R26, R26, 0x1, RZ ;  /* 0x000000011a1a7819 */ /* 0x000fe400000006ff */
[C---:B------:R-:W-:Y:S02]  /*f7a0*/  IADD3 R34, R55.reuse, 0xe, RZ ;  /* 0x0000000e37227810 */ /* 0x040fe40007ffe0ff */
        /* <DEDUP_REMOVED lines=17> */
[----:B------:R-:W-:-:S03]  /*f8c0*/  LEA.HI.SX32 R21, R20, R55, 0x1b ;  /* 0x0000003714157211 */ /* 0x000fc600078fdaff */
[----:B------:R-:W-:Y:S01]  /*f8d0*/  FADD.FTZ R20, R17, R2 ;  /* 0x0000000211147221 */ /* 0x000fe20000010000 */
[----:B------:R-:W-:-:S03]  /*f8e0*/  F2FP.BF16.PACK_AB R2, R2, R0 ;  /* 0x000000000202723e */ /* 0x000fc600000010ff */
[----:B------:R-:W-:Y:S01]  /*f8f0*/  FADD.FTZ R17, R20, R3 ;  /* 0x0000000314117221 */ /* 0x000fe20000010000 */
[----:B------:R-:W-:Y:S02]  /*f900*/  F2FP.BF16.PACK_AB R3, R4, R3 ;  /* 0x000000030403723e */ /* 0x000fe400000010ff */
[C---:B------:R-:W-:Y:S01]  /*f910*/  PRMT R19, R2.reuse, 0x7632, R19 ;  /* 0x0000763202137816 */ /* 0x040fe20000000013 */
[----:B------:R-:W-:Y:S01]  /*f920*/  FADD.FTZ R0, R17, R4 ;  /* 0x0000000411007221 */ /* 0x000fe20000010000 */
[----:B------:R-:W-:Y:S01]  /*f930*/  PRMT R17, R2, 0x7610, R17 ;  /* 0x0000761002117816 */ /* 0x000fe20000000011 */
[----:B------:R-:W-:Y:S01]  /*f940*/  BAR.SYNC.DEFER_BLOCKING 0x0 ;  /* 0x0000000000007b1d */ /* 0x000fe20000010000 */
[----:B------:R-:W-:Y:S02]  /*f950*/  F2FP.BF16.PACK_AB R2, R6, R5 ;  /* 0x000000050602723e */ /* 0x000fe400000010ff */
[----:B------:R-:W-:Y:S02]  /*f960*/  SHF.L.U32 R21, R21, 0x1, RZ ;  /* 0x0000000115157819 */ /* 0x000fe400000006ff */
[----:B------:R-:W-:-:S02]  /*f970*/  PRMT R18, R3, 0x7632, R18 ;  /* 0x0000763203127816 */ /* 0x000fc40000000012 */
[----:B------:R-:W-:Y:S02]  /*f980*/  F2FP.BF16.PACK_AB R4, R8, R7 ;  /* 0x000000070804723e */ /* 0x000fe400000010ff */
[C---:B------:R-:W-:Y:S02]  /*f990*/  PRMT R20, R2.reuse, 0x7610, R20 ;  /* 0x0000761002147816 */ /* 0x040fe40000000014 */
[----:B------:R-:W-:Y:S02]  /*f9a0*/  PRMT R37, R2, 0x7632, R37 ;  /* 0x0000763202257816 */ /* 0x000fe40000000025 */
[----:B------:R-:W-:Y:S01]  /*f9b0*/  F2FP.BF16.PACK_AB R2, R10, R9 ;  /* 0x000000090a02723e */ /* 0x000fe200000010ff */
[----:B------:R0:W-:Y:S04]  /*f9c0*/  STS.U16 [R93], R17 ;  /* 0x000000115d007388 */ /* 0x0001e80000000400 */
[----:B------:R1:W-:Y:S04]  /*f9d0*/  STS.U16 [R21+0x2], R19 ;  /* 0x0000021315007388 */ /* 0x0003e80000000400 */
[----:B------:R2:W-:Y:S01]  /*f9e0*/  STS.U16 [R22+0x4], R3 ;  /* 0x0000040316007388 */ /* 0x0005e20000000400 */
[----:B0-----:R-:W-:-:S03]  /*f9f0*/  PRMT R17, R4, 0x7632, R17 ;  /* 0x0000763204117816 */ /* 0x001fc60000000011 */
[----:B------:R0:W-:Y:S01]  /*fa00*/  STS.U16 [R23+0x6], R18 ;  /* 0x0000061217007388 */ /* 0x0001e20000000400 */
[----:B-1----:R-:W-:-:S03]  /*fa10*/  PRMT R19, R2, 0x7610, R19 ;  /* 0x0000761002137816 */ /* 0x002fc60000000013 */
[----:B------:R1:W-:Y:S01]  /*fa20*/  STS.U16 [R24+0x8], R20 ;  /* 0x0000081418007388 */ /* 0x0003e20000000400 */
[----:B------:R-:W-:Y:S02]  /*fa30*/  PRMT R21, R2, 0x7632, R21 ;  /* 0x0000763202157816 */ /* 0x000fe40000000015 */
[----:B--2---:R-:W-:Y:S01]  /*fa40*/  F2FP.BF16.PACK_AB R3, R12, R11 ;  /* 0x0000000b0c03723e */ /* 0x004fe200000010ff */
[----:B------:R-:W-:Y:S01]  /*fa50*/  STS.U16 [R25+0xa], R37 ;  /* 0x00000a2519007388 */ /* 0x000fe20000000400 */
[----:B------:R-:W-:Y:S02]  /*fa60*/  F2FP.BF16.PACK_AB R2, R14, R13 ;  /* 0x0000000d0e02723e */ /* 0x000fe400000010ff */
[----:B0-----:R-:W-:Y:S01]  /*fa70*/  PRMT R18, R3, 0x7632, R18 ;  /* 0x0000763203127816 */ /* 0x001fe20000000012 */
[----:B------:R0:W-:Y:S01]  /*fa80*/  STS.U16 [R26+0xc], R4 ;  /* 0x00000c041a007388 */ /* 0x0001e20000000400 */
[----:B-1----:R-:W-:-:S03]  /*fa90*/  PRMT R20, R2, 0x7632, R20 ;  /* 0x0000763202147816 */ /* 0x002fc60000000014 */
[----:B------:R-:W-:Y:S04]  /*faa0*/  STS.U16 [R27+0xe], R17 ;  /* 0x00000e111b007388 */ /* 0x000fe80000000400 */
[----:B------:R-:W-:Y:S01]  /*fab0*/  STS.U16 [R28+0x10], R19 ;  /* 0x000010131c007388 */ /* 0x000fe20000000400 */
[----:B0-----:R-:W-:-:S03]  /*fac0*/  F2FP.BF16.PACK_AB R4, R16, R15 ;  /* 0x0000000f1004723e */ /* 0x001fc600000010ff */
        /* <DEDUP_REMOVED lines=59> */
.L_x_4615:
[----:B-1----:R-:W-:Y:S05]  /*fe80*/  BSYNC B0 ;  /* 0x0000000000007941 */ /* 0x002fea0003800000 */
.L_x_4614:
        /* <DEDUP_REMOVED lines=61> */
.L_x_4504:
        /* <DEDUP_REMOVED lines=32> */
.L_x_4618:
[----:B------:R-:W-:Y:S05]  /*10460*/  BSYNC B0 ;  /* 0x0000000000007941 */ /* 0x000fea0003800000 */
.L_x_4617:
[----:B------:R-:W-:Y:S01]  /*10470*/  BSSY B0, `(.L_x_4619) ;  /* 0x0000020000007945 */ /* 0x000fe20003800000 */
[----:B------:R-:W-:Y:S05]  /*10480*/  @!P0 BRA `(.L_x_4620) ;  /* 0x000001d000008947 */ /* 0x000fea0003800000 */
[----:B-1----:R-:W3:Y:S04]  /*10490*/  LDL.LU R2, [R1+0x8] ;  /* 0x0000080001027983 */ /* 0x002ee80000300800 */
        /* <DEDUP_REMOVED lines=28> */
.L_x_4620:
[----:B------:R-:W3:Y:S02]  /*10660*/  S2R R11, SR_TID.X ;  /* 0x00000000000b7919 */ /* 0x000ee40000002100 */
.L_x_4621:
[----:B------:R-:W-:Y:S05]  /*10670*/  BSYNC B0 ;  /* 0x0000000000007941 */ /* 0x000fea0003800000 */
.L_x_4619:
        /* <DEDUP_REMOVED lines=12> */
.L_x_4622:
        /* <DEDUP_REMOVED lines=32> */
.L_x_4515:
[----:B------:R-:W-:Y:S01]  /*10940*/  HFMA2.MMA R70, -RZ, RZ, 0, 5.9604644775390625e-08 ;  /* 0x00000001ff467435 */ /* 0x000fe200000001ff */
[----:B------:R-:W-:-:S02]  /*10950*/  MOV R215, R67 ;  /* 0x0000004300d77202 */ /* 0x000fc40000000f00 */
[----:B------:R-:W-:Y:S02]  /*10960*/  MOV R71, RZ ;  /* 0x000000ff00477202 */ /* 0x000fe40000000f00 */
[----:B------:R-:W-:Y:S02]  /*10970*/  MOV R66, 0xffffffff ;  /* 0xffffffff00427802 */ /* 0x000fe40000000f00 */
[----:B------:R-:W-:Y:S02]  /*10980*/  MOV R64, 0x109a0 ;  /* 0x000109a000407802 */ /* 0x000fe40000000f00 */
[----:B------:R-:W-:Y:S05]  /*10990*/  CALL.REL.NOINC `($__internal_113_$__cuda_sm70_shflsync_up) ;  /* 0x00001dd000007944 */ /* 0x000fea0003c00000 */
[----:B-1----:R-:W-:Y:S01]  /*109a0*/  MOV R214, R66 ;  /* 0x0000004200d67202 */ /* 0x002fe20000000f00 */
[----:B0-----:R-:W-:Y:S05]  /*109b0*/  BRA `(.L_x_4623) ;  /* 0xffff7d5000007947 */ /* 0x001fea000383ffff */
.L_x_4516:
[----:B------:R-:W-:Y:S01]  /*109c0*/  HFMA2.MMA R70, -RZ, RZ, 0, 5.9604644775390625e-08 ;  /* 0x00000001ff467435 */ /* 0x000fe200000001ff */
[----:B------:R-:W-:Y:S02]  /*109d0*/  MOV R215, R221 ;  /* 0x000000dd00d77202 */ /* 0x000fe40000000f00 */
[----:B------:R-:W-:Y:S02]  /*109e0*/  MOV R71, RZ ;  /* 0x000000ff00477202 */ /* 0x000fe40000000f00 */
[----:B------:R-:W-:-:S02]  /*109f0*/  MOV R66, 0xffffffff ;  /* 0xffffffff00427802 */ /* 0x000fc40000000f00 */
[----:B------:R-:W-:Y:S02]  /*10a00*/  MOV R64, 0x10a20 ;  /* 0x00010a2000407802 */ /* 0x000fe40000000f00 */
[----:B01----:R-:W-:Y:S05]  /*10a10*/  CALL.REL.NOINC `($__internal_113_$__cuda_sm70_shflsync_up) ;  /* 0x00001d5000007944 */ /* 0x003fea0003c00000 */
[----:B0-----:R-:W-:Y:S01]  /*10a20*/  HFMA2.MMA R70, -RZ, RZ, 0, 5.9604644775390625e-08 ;  /* 0x00000001ff467435 */ /* 0x001fe200000001ff */
[----:B-1----:R-:W-:Y:S02]  /*10a30*/  MOV R222, R66 ;  /* 0x0000004200de7202 */ /* 0x002fe40000000f00 */
[----:B------:R-:W-:Y:S02]  /*10a40*/  MOV R215, R68 ;  /* 0x0000004400d77202 */ /* 0x000fe40000000f00 */
[----:B------:R-:W-:Y:S02]  /*10a50*/  MOV R71, RZ ;  /* 0x000000ff00477202 */ /* 0x000fe40000000f00 */
[----:B------:R-:W-:Y:S02]  /*10a60*/  MOV R66, 0xffffffff ;  /* 0xffffffff00427802 */ /* 0x000fe40000000f00 */
[----:B------:R-:W-:Y:S02]  /*10a70*/  MOV R64, 0x10a90 ;  /* 0x00010a9000407802 */ /* 0x000fe40000000f00 */
[----:B------:R-:W-:Y:S05]  /*10a80*/  CALL.REL.NOINC `($__internal_113_$__cuda_sm70_shflsync_up) ;  /* 0x00001ce000007944 */ /* 0x000fea0003c00000 */
[----:B0-----:R-:W-:Y:S01]  /*10a90*/  HFMA2.MMA R70, -RZ, RZ, 0, 5.9604644775390625e-08 ;  /* 0x00000001ff467435 */ /* 0x001fe200000001ff */
[----:B-1----:R-:W-:-:S02]  /*10aa0*/  MOV R224, R66 ;  /* 0x0000004200e07202 */ /* 0x002fc40000000f00 */
[----:B------:R-:W-:Y:S02]  /*10ab0*/  MOV R215, R69 ;  /* 0x0000004500d77202 */ /* 0x000fe40000000f00 */
[----:B------:R-:W-:Y:S02]  /*10ac0*/  MOV R71, RZ ;  /* 0x000000ff00477202 */ /* 0x000fe40000000f00 */
[----:B------:R-:W-:Y:S02]  /*10ad0*/  MOV R66, 0xffffffff ;  /* 0xffffffff00427802 */ /* 0x000fe40000000f00 */
[----:B------:R-:W-:Y:S02]  /*10ae0*/  MOV R64, 0x10b00 ;  /* 0x00010b0000407802 */ /* 0x000fe40000000f00 */
[----:B------:R-:W-:Y:S05]  /*10af0*/  CALL.REL.NOINC `($__internal_113_$__cuda_sm70_shflsync_up) ;  /* 0x00001c7000007944 */ /* 0x000fea0003c00000 */
        /* <DEDUP_REMOVED lines=20> */
[----:B------:R-:W-:Y:S05]  /*10c40*/  CALL.REL.NOINC `($__internal_113_$__cuda_sm70_shflsync_up) ;  /* 0x00001b2000007944 */ /* 0x000fea0003c00000 */
[----:B0-----:R-:W-:Y:S01]  /*10c50*/  HFMA2.MMA R70, -RZ, RZ, 0, 1.1920928955078125e-07 ;  /* 0x00000002ff467435 */ /* 0x001fe200000001ff */
[----:B-1----:R-:W-:Y:S02]  /*10c60*/  MOV R214, R66 ;  /* 0x0000004200d67202 */ /* 0x002fe40000000f00 */
[----:B------:R-:W-:Y:S02]  /*10c70*/  MOV R215, R221 ;  /* 0x000000dd00d77202 */ /* 0x000fe40000000f00 */
[----:B------:R-:W-:Y:S02]  /*10c80*/  MOV R71, RZ ;  /* 0x000000ff00477202 */ /* 0x000fe40000000f00 */
[----:B------:R-:W-:-:S02]  /*10c90*/  MOV R66, 0xffffffff ;  /* 0xffffffff00427802 */ /* 0x000fc40000000f00 */
[----:B------:R-:W-:Y:S02]  /*10ca0*/  MOV R64, 0x10cc0 ;  /* 0x00010cc000407802 */ /* 0x000fe40000000f00 */
[----:B------:R-:W-:Y:S05]  /*10cb0*/  CALL.REL.NOINC `($__internal_113_$__cuda_sm70_shflsync_up) ;  /* 0x00001ab000007944 */ /* 0x000fea0003c00000 */
[----:B0-----:R-:W-:Y:S01]  /*10cc0*/  HFMA2.MMA R70, -RZ, RZ, 0, 1.1920928955078125e-07 ;  /* 0x00000002ff467435 */ /* 0x001fe200000001ff */
[----:B-1----:R-:W-:Y:S02]  /*10cd0*/  MOV R222, R66 ;  /* 0x0000004200de7202 */ /* 0x002fe40000000f00 */
[----:B------:R-:W-:Y:S02]  /*10ce0*/  MOV R215, R68 ;  /* 0x0000004400d77202 */ /* 0x000fe40000000f00 */
[----:B------:R-:W-:Y:S02]  /*10cf0*/  MOV R71, RZ ;  /* 0x000000ff00477202 */ /* 0x000fe40000000f00 */
[----:B------:R-:W-:Y:S02]  /*10d00*/  MOV R66, 0xffffffff ;  /* 0xffffffff00427802 */ /* 0x000fe40000000f00 */
[----:B------:R-:W-:Y:S02]  /*10d10*/  MOV R64, 0x10d30 ;  /* 0x00010d3000407802 */ /* 0x000fe40000000f00 */
[----:B------:R-:W-:Y:S05]  /*10d20*/  CALL.REL.NOINC `($__internal_113_$__cuda_sm70_shflsync_up) ;  /* 0x00001a4000007944 */ /* 0x000fea0003c00000 */
[----:B0-----:R-:W-:Y:S01]  /*10d30*/  HFMA2.MMA R70, -RZ, RZ, 0, 1.1920928955078125e-07 ;  /* 0x00000002ff467435 */ /* 0x001fe200000001ff */
[----:B-1----:R-:W-:-:S02]  /*10d40*/  MOV R224, R66 ;  /* 0x0000004200e07202 */ /* 0x002fc40000000f00 */
[----:B------:R-:W-:Y:S02]  /*10d50*/  MOV R215, R69 ;  /* 0x0000004500d77202 */ /* 0x000fe40000000f00 */
[----:B------:R-:W-:Y:S02]  /*10d60*/  MOV R71, RZ ;  /* 0x000000ff00477202 */ /* 0x000fe40000000f00 */
[----:B------:R-:W-:Y:S02]  /*10d70*/  MOV R66, 0xffffffff ;  /* 0xffffffff00427802 */ /* 0x000fe40000000f00 */
[----:B------:R-:W-:Y:S02]  /*10d80*/  MOV R64, 0x10da0 ;  /* 0x00010da000407802 */ /* 0x000fe40000000f00 */
[----:B------:R-:W-:Y:S05]  /*10d90*/  CALL.REL.NOINC `($__internal_113_$__cuda_sm70_shflsync_up) ;  /* 0x000019d000007944 */ /* 0x000fea0003c00000 */
        /* <DEDUP_REMOVED lines=17> */
[----:B------:R-:W-:Y:S05]  /*10eb0*/  CALL.REL.NOINC `($__internal_113_$__cuda_sm70_shflsync_up) ;  /* 0x000018b000007944 */ /* 0x000fea0003c00000 */
[----:B0-----:R-:W-:Y:S01]  /*10ec0*/  HFMA2.MMA R70, -RZ, RZ, 0, 2.384185791015625e-07 ;  /* 0x00000004ff467435 */ /* 0x001fe200000001ff */
[----:B-1----:R-:W-:Y:S02]  /*10ed0*/  MOV R214, R66 ;  /* 0x0000004200d67202 */ /* 0x002fe40000000f00 */
[----:B------:R-:W-:Y:S02]  /*10ee0*/  MOV R215, R221 ;  /* 0x000000dd00d77202 */ /* 0x000fe40000000f00 */
[----:B------:R-:W-:Y:S02]  /*10ef0*/  MOV R71, RZ ;  /* 0x000000ff00477202 */ /* 0x000fe40000000f00 */
[----:B------:R-:W-:Y:S02]  /*10f00*/  MOV R66, 0xffffffff ;  /* 0xffffffff00427802 */ /* 0x000fe40000000f00 */
[----:B------:R-:W-:-:S02]  /*10f10*/  MOV R64, 0x10f30 ;  /* 0x00010f3000407802 */ /* 0x000fc40000000f00 */
[----:B------:R-:W-:Y:S05]  /*10f20*/  CALL.REL.NOINC `($__internal_113_$__cuda_sm70_shflsync_up) ;  /* 0x0000184000007944 */ /* 0x000fea0003c00000 */
[----:B0-----:R-:W-:Y:S01]  /*10f30*/  HFMA2.MMA R70, -RZ, RZ, 0, 2.384185791015625e-07 ;  /* 0x00000004ff467435 */ /* 0x001fe200000001ff */
[----:B-1----:R-:W-:-:S02]  /*10f40*/  MOV R222, R66 ;  /* 0x0000004200de7202 */ /* 0x002fc40000000f00 */
[----:B------:R-:W-:Y:S02]  /*10f50*/  MOV R215, R68 ;  /* 0x0000004400d77202 */ /* 0x000fe40000000f00 */
[----:B------:R-:W-:Y:S02]  /*10f60*/  MOV R71, RZ ;  /* 0x000000ff00477202 */ /* 0x000fe40000000f00 */
[----:B------:R-:W-:Y:S02]  /*10f70*/  MOV R66, 0xffffffff ;  /* 0xffffffff00427802 */ /* 0x000fe40000000f00 */
[----:B------:R-:W-:Y:S02]  /*10f80*/  MOV R64, 0x10fa0 ;  /* 0x00010fa000407802 */ /* 0x000fe40000000f00 */
[----:B------:R-:W-:Y:S05]  /*10f90*/  CALL.REL.NOINC `($__internal_113_$__cuda_sm70_shflsync_up) ;  /* 0x000017d000007944 */ /* 0x000fea0003c00000 */
[----:B0-----:R-:W-:Y:S01]  /*10fa0*/  HFMA2.MMA R70, -RZ, RZ, 0, 2.384185791015625e-07 ;  /* 0x00000004ff467435 */ /* 0x001fe200000001ff */
[----:B-1----:R-:W-:Y:S02]  /*10fb0*/  MOV R224, R66 ;  /* 0x0000004200e07202 */ /* 0x002fe40000000f00 */
[----:B------:R-:W-:Y:S02]  /*10fc0*/  MOV R215, R69 ;  /* 0x0000004500d77202 */ /* 0x000fe40000000f00 */
[----:B------:R-:W-:-:S02]  /*10fd0*/  MOV R71, RZ ;  /* 0x000000ff00477202 */ /* 0x000fc40000000f00 */
[----:B------:R-:W-:Y:S02]  /*10fe0*/  MOV R66, 0xffffffff ;  /* 0xffffffff00427802 */ /* 0x000fe40000000f00 */
[----:B------:R-:W-:Y:S02]  /*10ff0*/  MOV R64, 0x11010 ;  /* 0x0001101000407802 */ /* 0x000fe40000000f00 */
[----:B------:R-:W-:Y:S05]  /*11000*/  CALL.REL.NOINC `($__internal_113_$__cuda_sm70_shflsync_up) ;  /* 0x0000176000007944 */ /* 0x000fea0003c00000 */
        /* <DEDUP_REMOVED lines=17> */
[----:B------:R-:W-:Y:S05]  /*11120*/  CALL.REL.NOINC `($__internal_113_$__cuda_sm70_shflsync_up) ;  /* 0x0000164000007944 */ /* 0x000fea0003c00000 */
[----:B0-----:R-:W-:Y:S01]  /*11130*/  HFMA2.MMA R70, -RZ, RZ, 0, 4.76837158203125e-07 ;  /* 0x00000008ff467435 */ /* 0x001fe200000001ff */
[----:B-1----:R-:W-:Y:S02]  /*11140*/  MOV R214, R66 ;  /* 0x0000004200d67202 */ /* 0x002fe40000000f00 */
[----:B------:R-:W-:Y:S02]  /*11150*/  MOV R215, R221 ;  /* 0x000000dd00d77202 */ /* 0x000fe40000000f00 */
[----:B------:R-:W-:Y:S02]  /*11160*/  MOV R71, RZ ;  /* 0x000000ff00477202 */ /* 0x000fe40000000f00 */
[----:B------:R-:W-:Y:S02]  /*11170*/  MOV R66, 0xffffffff ;  /* 0xffffffff00427802 */ /* 0x000fe40000000f00 */
[----:B------:R-:W-:Y:S02]  /*11180*/  MOV R64, 0x111a0 ;  /* 0x000111a000407802 */ /* 0x000fe40000000f00 */
[----:B------:R-:W-:Y:S05]  /*11190*/  CALL.REL.NOINC `($__internal_113_$__cuda_sm70_shflsync_up) ;  /* 0x000015d000007944 */ /* 0x000fea0003c00000 */
[----:B0-----:R-:W-:Y:S01]  /*111a0*/  HFMA2.MMA R70, -RZ, RZ, 0, 4.76837158203125e-07 ;  /* 0x00000008ff467435 */ /* 0x001fe200000001ff */
[----:B-1----:R-:W-:-:S02]  /*111b0*/  MOV R222, R66 ;  /* 0x0000004200de7202 */ /* 0x002fc40000000f00 */
[----:B------:R-:W-:Y:S02]  /*111c0*/  MOV R215, R68 ;  /* 0x0000004400d77202 */ /* 0x000fe40000000f00 */
[----:B------:R-:W-:Y:S02]  /*111d0*/  MOV R71, RZ ;  /* 0x000000ff00477202 */ /* 0x000fe40000000f00 */
[----:B------:R-:W-:Y:S02]  /*111e0*/  MOV R66, 0xffffffff ;  /* 0xffffffff00427802 */ /* 0x000fe40000000f00 */
[----:B------:R-:W-:Y:S02]  /*111f0*/  MOV R64, 0x11210 ;  /* 0x0001121000407802 */ /* 0x000fe40000000f00 */
[----:B------:R-:W-:Y:S05]  /*11200*/  CALL.REL.NOINC `($__internal_113_$__cuda_sm70_shflsync_up) ;  /* 0x0000156000007944 */ /* 0x000fea0003c00000 */
[----:B0-----:R-:W-:Y:S01]  /*11210*/  HFMA2.MMA R70, -RZ, RZ, 0, 4.76837158203125e-07 ;  /* 0x00000008ff467435 */ /* 0x001fe200000001ff */
        /* <DEDUP_REMOVED lines=25> */
[----:B------:R-:W-:Y:S05]  /*113b0*/  CALL.REL.NOINC `($__internal_113_$__cuda_sm70_shflsync_up) ;  /* 0x000013b000007944 */ /* 0x000fea0003c00000 */
[----:B0-----:R-:W-:Y:S01]  /*113c0*/  HFMA2.MMA R70, -RZ, RZ, 0, 9.5367431640625e-07 ;  /* 0x00000010ff467435 */ /* 0x001fe200000001ff */
[----:B-1----:R-:W-:Y:S02]  /*113d0*/  MOV R221, R66 ;  /* 0x0000004200dd7202 */ /* 0x002fe40000000f00 */
[----:B------:R-:W-:Y:S02]  /*113e0*/  MOV R215, R214 ;  /* 0x000000d600d77202 */ /* 0x000fe40000000f00 */
[----:B------:R-:W-:Y:S02]  /*113f0*/  MOV R71, RZ ;  /* 0x000000ff00477202 */ /* 0x000fe40000000f00 */
[----:B------:R-:W-:-:S02]  /*11400*/  MOV R66, 0xffffffff ;  /* 0xffffffff00427802 */ /* 0x000fc40000000f00 */
[----:B------:R-:W-:Y:S02]  /*11410*/  MOV R64, 0x11430 ;  /* 0x0001143000407802 */ /* 0x000fe40000000f00 */
[----:B------:R-:W-:Y:S05]  /*11420*/  CALL.REL.NOINC `($__internal_113_$__cuda_sm70_shflsync_up) ;  /* 0x0000134000007944 */ /* 0x000fea0003c00000 */
[----:B0-----:R-:W-:Y:S01]  /*11430*/  HFMA2.MMA R70, -RZ, RZ, 0, 9.5367431640625e-07 ;  /* 0x00000010ff467435 */ /* 0x001fe200000001ff */
[----:B-1----:R-:W-:Y:S02]  /*11440*/  MOV R223, R66 ;  /* 0x0000004200df7202 */ /* 0x002fe40000000f00 */
[----:B------:R-:W-:Y:S02]  /*11450*/  MOV R215, R68 ;  /* 0x0000004400d77202 */ /* 0x000fe40000000f00 */
[----:B------:R-:W-:Y:S02]  /*11460*/  MOV R71, RZ ;  /* 0x000000ff00477202 */ /* 0x000fe40000000f00 */
[----:B------:R-:W-:Y:S02]  /*11470*/  MOV R66, 0xffffffff ;  /* 0xffffffff00427802 */ /* 0x000fe40000000f00 */
[----:B------:R-:W-:Y:S02]  /*11480*/  MOV R64, 0x114a0 ;  /* 0x000114a000407802 */ /* 0x000fe40000000f00 */
[----:B------:R-:W-:Y:S05]  /*11490*/  CALL.REL.NOINC `($__internal_113_$__cuda_sm70_shflsync_up) ;  /* 0x000012d000007944 */ /* 0x000fea0003c00000 */
[----:B0-----:R-:W-:Y:S01]  /*114a0*/  HFMA2.MMA R70, -RZ, RZ, 0, 9.5367431640625e-07 ;  /* 0x00000010ff467435 */ /* 0x001fe200000001ff */
[----:B-1----:R-:W-:-:S02]  /*114b0*/  MOV R222, R66 ;  /* 0x0000004200de7202 */ /* 0x002fc40000000f00 */
[----:B------:R-:W-:Y:S02]  /*114c0*/  MOV R215, R69 ;  /* 0x0000004500d77202 */ /* 0x000fe40000000f00 */
[----:B------:R-:W-:Y:S02]  /*114d0*/  MOV R71, RZ ;  /* 0x000000ff00477202 */ /* 0x000fe40000000f00 */
[----:B------:R-:W-:Y:S02]  /*114e0*/  MOV R66, 0xffffffff ;  /* 0xffffffff00427802 */ /* 0x000fe40000000f00 */
[----:B------:R-:W-:Y:S02]  /*114f0*/  MOV R64, 0x11510 ;  /* 0x0001151000407802 */ /* 0x000fe40000000f00 */
[----:B------:R-:W-:Y:S05]  /*11500*/  CALL.REL.NOINC `($__internal_113_$__cuda_sm70_shflsync_up) ;  /* 0x0000126000007944 */ /* 0x000fea0003c00000 */
[----:B01----:R-:W-:Y:S05]  /*11510*/  BRA `(.L_x_4624) ;  /* 0xffff765000007947 */ /* 0x003fea000383ffff */
.L_x_4521:
[----:B------:R-:W-:Y:S01]  /*11520*/  HFMA2.MMA R70, -RZ, RZ, 0, 5.9604644775390625e-08 ;  /* 0x00000001ff467435 */ /* 0x000fe200000001ff */
[----:B------:R-:W-:Y:S02]  /*11530*/  MOV R71, RZ ;  /* 0x000000ff00477202 */ /* 0x000fe40000000f00 */
[----:B-1----:R-:W-:Y:S02]  /*11540*/  MOV R66, 0xffffffff ;  /* 0xffffffff00427802 */ /* 0x002fe40000000f00 */
[----:B------:R-:W-:-:S02]  /*11550*/  MOV R64, 0x11570 ;  /* 0x0001157000407802 */ /* 0x000fc40000000f00 */
        /* <DEDUP_REMOVED lines=8> */
[----:B0-----:R-:W-:Y:S01]  /*115e0*/  HFMA2.MMA R70, -RZ, RZ, 0, 5.9604644775390625e-08 ;  /* 0x00000001ff467435 */ /* 0x001fe200000001ff */
[----:B-1----:R-:W-:Y:S02]  /*115f0*/  MOV R69, R66 ;  /* 0x0000004200457202 */ /* 0x002fe40000000f00 */
[----:B------:R-:W-:Y:S02]  /*11600*/  MOV R215, R68 ;  /* 0x0000004400d77202 */ /* 0x000fe40000000f00 */
[----:B------:R-:W-:-:S02]  /*11610*/  MOV R71, RZ ;  /* 0x000000ff00477202 */ /* 0x000fc40000000f00 */
[----:B------:R-:W-:Y:S02]  /*11620*/  MOV R66, 0xffffffff ;  /* 0xffffffff00427802 */ /* 0x000fe40000000f00 */
[----:B------:R-:W-:Y:S02]  /*11630*/  MOV R64, 0x11650 ;  /* 0x0001165000407802 */ /* 0x000fe40000000f00 */
[----:B------:R-:W-:Y:S05]  /*11640*/  CALL.REL.NOINC `($__internal_113_$__cuda_sm70_shflsync_up) ;  /* 0x0000112000007944 */ /* 0x000fea0003c00000 */
[----:B0-----:R-:W-:Y:S01]  /*11650*/  HFMA2.MMA R70, -RZ, RZ, 0, 5.9604644775390625e-08 ;  /* 0x00000001ff467435 */ /* 0x001fe200000001ff */
[----:B-1----:R-:W-:Y:S02]  /*11660*/  MOV R68, R66 ;  /* 0x0000004200447202 */ /* 0x002fe40000000f00 */
[----:B------:R-:W-:Y:S02]  /*11670*/  MOV R215, R67 ;  /* 0x0000004300d77202 */ /* 0x000fe40000000f00 */
[----:B------:R-:W-:Y:S02]  /*11680*/  MOV R71, RZ ;  /* 0x000000ff00477202 */ /* 0x000fe40000000f00 */
[----:B------:R-:W-:Y:S02]  /*11690*/  MOV R66, 0xffffffff ;  /* 0xffffffff00427802 */ /* 0x000fe40000000f00 */
[----:B------:R-:W-:-:S02]  /*116a0*/  MOV R64, 0x116c0 ;  /* 0x000116c000407802 */ /* 0x000fc40000000f00 */
[----:B------:R-:W-:Y:S05]  /*116b0*/  CALL.REL.NOINC `($__internal_113_$__cuda_sm70_shflsync_up) ;  /* 0x000010b000007944 */ /* 0x000fea0003c00000 */
[----:B01----:R-:W-:Y:S01]  /*116c0*/  MOV R71, R66 ;  /* 0x0000004200477202 */ /* 0x003fe20000000f00 */
[----:B------:R-:W-:Y:S01]  /*116d0*/  HFMA2.MMA R66, -RZ, RZ, 0, 0 ;  /* 0x00000000ff427435 */ /* 0x000fe200000001ff */
[----:B------:R-:W-:-:S02]  /*116e0*/  MOV R64, R60 ;  /* 0x0000003c00407202 */ /* 0x000fc40000000f00 */
[----:B------:R-:W-:Y:S02]  /*116f0*/  MOV R70, R214 ;  /* 0x000000d600467202 */ /* 0x000fe40000000f00 */
[----:B------:R-:W-:Y:S02]  /*11700*/  MOV R247, 0xffffffff ;  /* 0xffffffff00f77802 */ /* 0x000fe40000000f00 */
[----:B------:R-:W-:Y:S02]  /*11710*/  MOV R65, 0x11730 ;  /* 0x0001173000417802 */ /* 0x000fe40000000f00 */
[----:B------:R-:W-:Y:S05]  /*11720*/  CALL.REL.NOINC `($__internal_112_$__cuda_sm70_shflsync_idx_p) ;  /* 0x00000fd000007944 */ /* 0x000fea0003c00000 */
[----:B-1----:R-:W-:Y:S01]  /*11730*/  MOV R60, R66 ;  /* 0x00000042003c7202 */ /* 0x002fe20000000f00 */
[----:B------:R-:W-:Y:S01]  /*11740*/  HFMA2.MMA R66, -RZ, RZ, 0, 0 ;  /* 0x00000000ff427435 */ /* 0x000fe200000001ff */
[----:B------:R-:W-:Y:S02]  /*11750*/  MOV R64, R61 ;  /* 0x0000003d00407202 */ /* 0x000fe40000000f00 */
[----:B------:R-:W-:Y:S02]  /*11760*/  MOV R247, 0xffffffff ;  /* 0xffffffff00f77802 */ /* 0x000fe40000000f00 */
[----:B------:R-:W-:-:S02]  /*11770*/  MOV R65, 0x11790 ;  /* 0x0001179000417802 */ /* 0x000fc40000000f00 */
[----:B------:R-:W-:Y:S05]  /*11780*/  CALL.REL.NOINC `($__internal_112_$__cuda_sm70_shflsync_idx_p) ;  /* 0x00000f7000007944 */ /* 0x000fea0003c00000 */
[----:B-1----:R-:W-:Y:S01]  /*11790*/  MOV R61, R66 ;  /* 0x00000042003d7202 */ /* 0x002fe20000000f00 */
[----:B------:R-:W-:Y:S01]  /*117a0*/  HFMA2.MMA R66, -RZ, RZ, 0, 0 ;  /* 0x00000000ff427435 */ /* 0x000fe200000001ff */
[----:B------:R-:W-:-:S02]  /*117b0*/  MOV R64, R62 ;  /* 0x0000003e00407202 */ /* 0x000fc40000000f00 */
[----:B------:R-:W-:Y:S02]  /*117c0*/  MOV R247, 0xffffffff ;  /* 0xffffffff00f77802 */ /* 0x000fe40000000f00 */
[----:B------:R-:W-:Y:S02]  /*117d0*/  MOV R65, 0x117f0 ;  /* 0x000117f000417802 */ /* 0x000fe40000000f00 */
[----:B------:R-:W-:Y:S05]  /*117e0*/  CALL.REL.NOINC `($__internal_112_$__cuda_sm70_shflsync_idx_p) ;  /* 0x00000f1000007944 */ /* 0x000fea0003c00000 */
[----:B-1----:R-:W-:Y:S01]  /*117f0*/  MOV R62, R66 ;  /* 0x00000042003e7202 */ /* 0x002fe20000000f00 */
[----:B------:R-:W-:Y:S01]  /*11800*/  HFMA2.MMA R66, -RZ, RZ, 0, 0 ;  /* 0x00000000ff427435 */ /* 0x000fe200000001ff */
[----:B------:R-:W-:Y:S02]  /*11810*/  MOV R64, R63 ;  /* 0x0000003f00407202 */ /* 0x000fe40000000f00 */
[----:B------:R-:W-:Y:S02]  /*11820*/  MOV R247, 0xffffffff ;  /* 0xffffffff00f77802 */ /* 0x000fe40000000f00 */
[----:B------:R-:W-:Y:S02]  /*11830*/  MOV R65, 0x11850 ;  /* 0x0001185000417802 */ /* 0x000fe40000000f00 */
[----:B------:R-:W-:Y:S05]  /*11840*/  CALL.REL.NOINC `($__internal_112_$__cuda_sm70_shflsync_idx_p) ;  /* 0x00000eb000007944 */ /* 0x000fea0003c00000 */
[----:B-1----:R-:W-:Y:S01]  /*11850*/  MOV R63, R66 ;  /* 0x00000042003f7202 */ /* 0x002fe20000000f00 */
[----:B------:R-:W-:Y:S05]  /*11860*/  BRA `(.L_x_4625) ;  /* 0xffff75e000007947 */ /* 0x000fea000383ffff */
.L_x_4524:
[----:B------:R-:W-:Y:S01]  /*11870*/  HFMA2.MMA R66, -RZ, RZ, 0, 5.9604644775390625e-08 ;  /* 0x00000001ff427435 */ /* 0x000fe200000001ff */
[----:B------:R-:W-:-:S02]  /*11880*/  MOV R241, R239 ;  /* 0x000000ef00f17202 */ /* 0x000fc40000000f00 */
[----:B------:R-:W-:Y:S02]  /*11890*/  MOV R242, 0x1f ;  /* 0x0000001f00f27802 */ /* 0x000fe40000000f00 */
[----:B------:R-:W-:Y:S02]  /*118a0*/  MOV R65, 0xffffffff ;  /* 0xffffffff00417802 */ /* 0x000fe40000000f00 */
[----:B------:R-:W-:Y:S02]  /*118b0*/  MOV R64, 0x118d0 ;  /* 0x000118d000407802 */ /* 0x000fe40000000f00 */
[----:B------:R-:W-:Y:S05]  /*118c0*/  CALL.REL.NOINC `($__internal_111_$__cuda_sm70_shflsync_down) ;  /* 0x00000df000007944 */ /* 0x000fea0003c00000 */
[----:B-1----:R-:W-:Y:S01]  /*118d0*/  MOV R67, R66 ;  /* 0x0000004200437202 */ /* 0x002fe20000000f00 */
[----:B------:R-:W-:Y:S05]  /*118e0*/  BRA `(.L_x_4626) ;  /* 0xffff887000007947 */ /* 0x000fea000383ffff */
.L_x_4525:
[----:B------:R-:W-:Y:S01]  /*118f0*/  HFMA2.MMA R66, -RZ, RZ, 0, 5.9604644775390625e-08 ;  /* 0x00000001ff427435 */ /* 0x000fe200000001ff */
[----:B------:R-:W-:Y:S02]  /*11900*/  MOV R241, R69 ;  /* 0x0000004500f17202 */ /* 0x000fe40000000f00 */
[----:B------:R-:W-:Y:S02]  /*11910*/  MOV R242, 0x1f ;  /* 0x0000001f00f27802 */ /* 0x000fe40000000f00 */
[----:B------:R-:W-:-:S02]  /*11920*/  MOV R65, 0xffffffff ;  /* 0xffffffff00417802 */ /* 0x000fc40000000f00 */
[----:B------:R-:W-:Y:S02]  /*11930*/  MOV R64, 0x11950 ;  /* 0x0001195000407802 */ /* 0x000fe40000000f00 */
[----:B01----:R-:W-:Y:S05]  /*11940*/  CALL.REL.NOINC `($__internal_111_$__cuda_sm70_shflsync_down) ;  /* 0x00000d7000007944 */ /* 0x003fea0003c00000 */
[----:B-1----:R-:W-:Y:S01]  /*11950*/  MOV R69, R66 ;  /* 0x0000004200457202 */ /* 0x002fe20000000f00 */
[----:B------:R-:W-:Y:S01]  /*11960*/  HFMA2.MMA R66, -RZ, RZ, 0, 5.9604644775390625e-08 ;  /* 0x00000001ff427435 */ /* 0x000fe200000001ff */
[----:B------:R-:W-:Y:S02]  /*11970*/  MOV R241, R68 ;  /* 0x0000004400f17202 */ /* 0x000fe40000000f00 */
[----:B------:R-:W-:Y:S02]  /*11980*/  MOV R242, 0x1f ;  /* 0x0000001f00f27802 */ /* 0x000fe40000000f00 */
[----:B------:R-:W-:Y:S02]  /*11990*/  MOV R65, 0xffffffff ;  /* 0xffffffff00417802 */ /* 0x000fe40000000f00 */
[----:B------:R-:W-:Y:S02]  /*119a0*/  MOV R64, 0x119c0 ;  /* 0x000119c000407802 */ /* 0x000fe40000000f00 */
[----:B------:R-:W-:Y:S05]  /*119b0*/  CALL.REL.NOINC `($__internal_111_$__cuda_sm70_shflsync_down) ;  /* 0x00000d0000007944 */ /* 0x000fea0003c00000 */
[----:B-1----:R-:W-:Y:S01]  /*119c0*/  MOV R239, R66 ;  /* 0x0000004200ef7202 */ /* 0x002fe20000000f00 */
[----:B------:R-:W-:Y:S01]  /*119d0*/  HFMA2.MMA R66, -RZ, RZ, 0, 5.9604644775390625e-08 ;  /* 0x00000001ff427435 */ /* 0x000fe200000001ff */
[----:B------:R-:W-:-:S02]  /*119e0*/  MOV R241, R70 ;  /* 0x0000004600f17202 */ /* 0x000fc40000000f00 */
[----:B------:R-:W-:Y:S02]  /*119f0*/  MOV R242, 0x1f ;  /* 0x0000001f00f27802 */ /* 0x000fe40000000f00 */
[----:B------:R-:W-:Y:S02]  /*11a00*/  MOV R65, 0xffffffff ;  /* 0xffffffff00417802 */ /* 0x000fe40000000f00 */
[----:B------:R-:W-:Y:S02]  /*11a10*/  MOV R64, 0x11a30 ;  /* 0x00011a3000407802 */ /* 0x000fe40000000f00 */
[----:B------:R-:W-:Y:S05]  /*11a20*/  CALL.REL.NOINC `($__internal_111_$__cuda_sm70_shflsync_down) ;  /* 0x00000c9000007944 */ /* 0x000fea0003c00000 */
[----:B-1----:R-:W-:Y:S05]  /*11a30*/  BRA `(.L_x_4627) ;  /* 0xffff876000007947 */ /* 0x002fea000383ffff */
.L_x_4528:
[----:B----4-:R-:W-:Y:S01]  /*11a40*/  HFMA2.MMA R66, -RZ, RZ, 0, 1.1920928955078125e-07 ;  /* 0x00000002ff427435 */ /* 0x010fe200000001ff */
[----:B------:R-:W-:Y:S02]  /*11a50*/  MOV R241, R71 ;  /* 0x0000004700f17202 */ /* 0x000fe40000000f00 */
[----:B------:R-:W-:Y:S02]  /*11a60*/  MOV R242, 0x1f ;  /* 0x0000001f00f27802 */ /* 0x000fe40000000f00 */
[----:B------:R-:W-:Y:S02]  /*11a70*/  MOV R65, 0xffffffff ;  /* 0xffffffff00417802 */ /* 0x000fe40000000f00 */
[----:B------:R-:W-:-:S02]  /*11a80*/  MOV R64, 0x11aa0 ;  /* 0x00011aa000407802 */ /* 0x000fc40000000f00 */
[----:B0123--:R-:W-:Y:S05]  /*11a90*/  CALL.REL.NOINC `($__internal_111_$__cuda_sm70_shflsync_down) ;  /* 0x00000c2000007944 */ /* 0x00ffea0003c00000 */
[----:B-1----:R-:W-:Y:S01]  /*11aa0*/  MOV R67, R66 ;  /* 0x0000004200437202 */ /* 0x002fe20000000f00 */
[----:B------:R-:W-:Y:S01]  /*11ab0*/  HFMA2.MMA R66, -RZ, RZ, 0, 1.1920928955078125e-07 ;  /* 0x00000002ff427435 */ /* 0x000fe200000001ff */
[----:B------:R-:W-:-:S02]  /*11ac0*/  MOV R241, R240 ;  /* 0x000000f000f17202 */ /* 0x000fc40000000f00 */
[----:B------:R-:W-:Y:S02]  /*11ad0*/  MOV R242, 0x1f ;  /* 0x0000001f00f27802 */ /* 0x000fe40000000f00 */
[----:B------:R-:W-:Y:S02]  /*11ae0*/  MOV R65, 0xffffffff ;  /* 0xffffffff00417802 */ /* 0x000fe40000000f00 */
[----:B------:R-:W-:Y:S02]  /*11af0*/  MOV R64, 0x11b10 ;  /* 0x00011b1000407802 */ /* 0x000fe40000000f00 */
[----:B------:R-:W-:Y:S05]  /*11b00*/  CALL.REL.NOINC `($__internal_111_$__cuda_sm70_shflsync_down) ;  /* 0x00000bb000007944 */ /* 0x000fea0003c00000 */
[----:B-1----:R-:W-:Y:S01]  /*11b10*/  MOV R69, R66 ;  /* 0x0000004200457202 */ /* 0x002fe20000000f00 */
[----:B------:R-:W-:Y:S01]  /*11b20*/  HFMA2.MMA R66, -RZ, RZ, 0, 1.1920928955078125e-07 ;  /* 0x00000002ff427435 */ /* 0x000fe200000001ff */
[----:B------:R-:W-:Y:S02]  /*11b30*/  MOV R241, R68 ;  /* 0x0000004400f17202 */ /* 0x000fe40000000f00 */
[----:B------:R-:W-:Y:S02]  /*11b40*/  MOV R242, 0x1f ;  /* 0x0000001f00f27802 */ /* 0x000fe40000000f00 */
[----:B------:R-:W-:-:S02]  /*11b50*/  MOV R65, 0xffffffff ;  /* 0xffffffff00417802 */ /* 0x000fc40000000f00 */
[----:B------:R-:W-:Y:S02]  /*11b60*/  MOV R64, 0x11b80 ;  /* 0x00011b8000407802 */ /* 0x000fe40000000f00 */
[----:B------:R-:W-:Y:S05]  /*11b70*/  CALL.REL.NOINC `($__internal_111_$__cuda_sm70_shflsync_down) ;  /* 0x00000b4000007944 */ /* 0x000fea0003c00000 */
[----:B-1----:R-:W-:Y:S01]  /*11b80*/  MOV R70, R66 ;  /* 0x0000004200467202 */ /* 0x002fe20000000f00 */
[----:B------:R-:W-:Y:S01]  /*11b90*/  HFMA2.MMA R66, -RZ, RZ, 0, 1.1920928955078125e-07 ;  /* 0x00000002ff427435 */ /* 0x000fe200000001ff */
[----:B------:R-:W-:Y:S02]  /*11ba0*/  MOV R241, R238 ;  /* 0x000000ee00f17202 */ /* 0x000fe40000000f00 */
[----:B------:R-:W-:Y:S02]  /*11bb0*/  MOV R242, 0x1f ;  /* 0x0000001f00f27802 */ /* 0x000fe40000000f00 */
[----:B------:R-:W-:Y:S02]  /*11bc0*/  MOV R65, 0xffffffff ;  /* 0xffffffff00417802 */ /* 0x000fe40000000f00 */
[----:B------:R-:W-:Y:S02]  /*11bd0*/  MOV R64, 0x11bf0 ;  /* 0x00011bf000407802 */ /* 0x000fe40000000f00 */
[----:B------:R-:W-:Y:S05]  /*11be0*/  CALL.REL.NOINC `($__internal_111_$__cuda_sm70_shflsync_down) ;  /* 0x00000ad000007944 */ /* 0x000fea0003c00000 */
[----:B-1----:R-:W-:Y:S05]  /*11bf0*/  BRA `(.L_x_4628) ;  /* 0xffff86e000007947 */ /* 0x002fea000383ffff */
.L_x_4531:
[----:B----4-:R-:W-:Y:S01]  /*11c00*/  HFMA2.MMA R66, -RZ, RZ, 0, 2.384185791015625e-07 ;  /* 0x00000004ff427435 */ /* 0x010fe200000001ff */
[----:B------:R-:W-:Y:S02]  /*11c10*/  MOV R241, R71 ;  /* 0x0000004700f17202 */ /* 0x000fe40000000f00 */
[----:B------:R-:W-:-:S02]  /*11c20*/  MOV R242, 0x1f ;  /* 0x0000001f00f27802 */ /* 0x000fc40000000f00 */
[----:B------:R-:W-:Y:S02]  /*11c30*/  MOV R65, 0xffffffff ;  /* 0xffffffff00417802 */ /* 0x000fe40000000f00 */
[----:B------:R-:W-:Y:S02]  /*11c40*/  MOV R64, 0x11c60 ;  /* 0x00011c6000407802 */ /* 0x000fe40000000f00 */
[----:B0123--:R-:W-:Y:S05]  /*11c50*/  CALL.REL.NOINC `($__internal_111_$__cuda_sm70_shflsync_down) ;  /* 0x00000a6000007944 */ /* 0x00ffea0003c00000 */
[----:B-1----:R-:W-:Y:S01]  /*11c60*/  MOV R67, R66 ;  /* 0x0000004200437202 */ /* 0x002fe20000000f00 */
[----:B------:R-:W-:Y:S05]  /*11c70*/  BRA `(.L_x_4629) ;  /* 0xffff877000007947 */ /* 0x000fea000383ffff */
.L_x_4532:
[----:B----4-:R-:W-:Y:S01]  /*11c80*/  HFMA2.MMA R66, -RZ, RZ, 0, 2.384185791015625e-07 ;  /* 0x00000004ff427435 */ /* 0x010fe200000001ff */
[----:B------:R-:W-:Y:S02]  /*11c90*/  MOV R241, R240 ;  /* 0x000000f000f17202 */ /* 0x000fe40000000f00 */
[----:B------:R-:W-:Y:S02]  /*11ca0*/  MOV R242, 0x1f ;  /* 0x0000001f00f27802 */ /* 0x000fe40000000f00 */
[----:B------:R-:W-:Y:S02]  /*11cb0*/  MOV R65, 0xffffffff ;  /* 0xffffffff00417802 */ /* 0x000fe40000000f00 */
[----:B------:R-:W-:-:S02]  /*11cc0*/  MOV R64, 0x11ce0 ;  /* 0x00011ce000407802 */ /* 0x000fc40000000f00 */
[----:B0123--:R-:W-:Y:S05]  /*11cd0*/  CALL.REL.NOINC `($__internal_111_$__cuda_sm70_shflsync_down) ;  /* 0x000009e000007944 */ /* 0x00ffea0003c00000 */
[----:B-1----:R-:W-:Y:S01]  /*11ce0*/  MOV R69, R66 ;  /* 0x0000004200457202 */ /* 0x002fe20000000f00 */
[----:B------:R-:W-:Y:S01]  /*11cf0*/  HFMA2.MMA R66, -RZ, RZ, 0, 2.384185791015625e-07 ;  /* 0x00000004ff427435 */ /* 0x000fe200000001ff */
[----:B------:R-:W-:-:S02]  /*11d00*/  MOV R241, R68 ;  /* 0x0000004400f17202 */ /* 0x000fc40000000f00 */
[----:B------:R-:W-:Y:S02]  /*11d10*/  MOV R242, 0x1f ;  /* 0x0000001f00f27802 */ /* 0x000fe40000000f00 */
[----:B------:R-:W-:Y:S02]  /*11d20*/  MOV R65, 0xffffffff ;  /* 0xffffffff00417802 */ /* 0x000fe40000000f00 */
[----:B------:R-:W-:Y:S02]  /*11d30*/  MOV R64, 0x11d50 ;  /* 0x00011d5000407802 */ /* 0x000fe40000000f00 */
[----:B------:R-:W-:Y:S05]  /*11d40*/  CALL.REL.NOINC `($__internal_111_$__cuda_sm70_shflsync_down) ;  /* 0x0000097000007944 */ /* 0x000fea0003c00000 */
[----:B-1----:R-:W-:Y:S01]  /*11d50*/  MOV R70, R66 ;  /* 0x0000004200467202 */ /* 0x002fe20000000f00 */
[----:B------:R-:W-:Y:S01]  /*11d60*/  HFMA2.MMA R66, -RZ, RZ, 0, 2.384185791015625e-07 ;  /* 0x00000004ff427435 */ /* 0x000fe200000001ff */
[----:B------:R-:W-:Y:S02]  /*11d70*/  MOV R241, R238 ;  /* 0x000000ee00f17202 */ /* 0x000fe40000000f00 */
[----:B------:R-:W-:Y:S02]  /*11d80*/  MOV R242, 0x1f ;  /* 0x0000001f00f27802 */ /* 0x000fe40000000f00 */
[----:B------:R-:W-:-:S02]  /*11d90*/  MOV R65, 0xffffffff ;  /* 0xffffffff00417802 */ /* 0x000fc40000000f00 */
[----:B------:R-:W-:Y:S02]  /*11da0*/  MOV R64, 0x11dc0 ;  /* 0x00011dc000407802 */ /* 0x000fe40000000f00 */
[----:B------:R-:W-:Y:S05]  /*11db0*/  CALL.REL.NOINC `($__internal_111_$__cuda_sm70_shflsync_down) ;  /* 0x0000090000007944 */ /* 0x000fea0003c00000 */
[----:B-1----:R-:W-:Y:S05]  /*11dc0*/  BRA `(.L_x_4630) ;  /* 0xffff866000007947 */ /* 0x002fea000383ffff */
.L_x_4535:
[----:B----4-:R-:W-:Y:S01]  /*11dd0*/  HFMA2.MMA R66, -RZ, RZ, 0, 4.76837158203125e-07 ;  /* 0x00000008ff427435 */ /* 0x010fe200000001ff */
[----:B------:R-:W-:Y:S02]  /*11de0*/  MOV R241, R71 ;  /* 0x0000004700f17202 */ /* 0x000fe40000000f00 */
[----:B------:R-:W-:Y:S02]  /*11df0*/  MOV R242, 0x1f ;  /* 0x0000001f00f27802 */ /* 0x000fe40000000f00 */
[----:B------:R-:W-:Y:S02]  /*11e00*/  MOV R65, 0xffffffff ;  /* 0xffffffff00417802 */ /* 0x000fe40000000f00 */
[----:B------:R-:W-:Y:S02]  /*11e10*/  MOV R64, 0x11e30 ;  /* 0x00011e3000407802 */ /* 0x000fe40000000f00 */
[----:B0123--:R-:W-:Y:S05]  /*11e20*/  CALL.REL.NOINC `($__internal_111_$__cuda_sm70_shflsync_down) ;  /* 0x0000089000007944 */ /* 0x00ffea0003c00000 */
[----:B-1----:R-:W-:Y:S01]  /*11e30*/  MOV R67, R66 ;  /* 0x0000004200437202 */ /* 0x002fe20000000f00 */
[----:B------:R-:W-:Y:S01]  /*11e40*/  HFMA2.MMA R66, -RZ, RZ, 0, 4.76837158203125e-07 ;  /* 0x00000008ff427435 */ /* 0x000fe200000001ff */
[----:B------:R-:W-:Y:S02]  /*11e50*/  MOV R241, R240 ;  /* 0x000000f000f17202 */ /* 0x000fe40000000f00 */
[----:B------:R-:W-:-:S02]  /*11e60*/  MOV R242, 0x1f ;  /* 0x0000001f00f27802 */ /* 0x000fc40000000f00 */
[----:B------:R-:W-:Y:S02]  /*11e70*/  MOV R65, 0xffffffff ;  /* 0xffffffff00417802 */ /* 0x000fe40000000f00 */
[----:B------:R-:W-:Y:S02]  /*11e80*/  MOV R64, 0x11ea0 ;  /* 0x00011ea000407802 */ /* 0x000fe40000000f00 */
[----:B------:R-:W-:Y:S05]  /*11e90*/  CALL.REL.NOINC `($__internal_111_$__cuda_sm70_shflsync_down) ;  /* 0x0000082000007944 */ /* 0x000fea0003c00000 */
[----:B-1----:R-:W-:Y:S01]  /*11ea0*/  MOV R69, R66 ;  /* 0x0000004200457202 */ /* 0x002fe20000000f00 */
[----:B------:R-:W-:Y:S01]  /*11eb0*/  HFMA2.MMA R66, -RZ, RZ, 0, 4.76837158203125e-07 ;  /* 0x00000008ff427435 */ /* 0x000fe200000001ff */
[----:B------:R-:W-:Y:S02]  /*11ec0*/  MOV R241, R68 ;  /* 0x0000004400f17202 */ /* 0x000fe40000000f00 */
[----:B------:R-:W-:Y:S02]  /*11ed0*/  MOV R242, 0x1f ;  /* 0x0000001f00f27802 */ /* 0x000fe40000000f00 */
[----:B------:R-:W-:Y:S02]  /*11ee0*/  MOV R65, 0xffffffff ;  /* 0xffffffff00417802 */ /* 0x000fe40000000f00 */
[----:B------:R-:W-:-:S02]  /*11ef0*/  MOV R64, 0x11f10 ;  /* 0x00011f1000407802 */ /* 0x000fc40000000f00 */
[----:B------:R-:W-:Y:S05]  /*11f00*/  CALL.REL.NOINC `($__internal_111_$__cuda_sm70_shflsync_down) ;  /* 0x000007b000007944 */ /* 0x000fea0003c00000 */
[----:B-1----:R-:W-:Y:S01]  /*11f10*/  MOV R70, R66 ;  /* 0x0000004200467202 */ /* 0x002fe20000000f00 */
[----:B------:R-:W-:Y:S01]  /*11f20*/  HFMA2.MMA R66, -RZ, RZ, 0, 4.76837158203125e-07 ;  /* 0x00000008ff427435 */ /* 0x000fe200000001ff */
[----:B------:R-:W-:-:S02]  /*11f30*/  MOV R241, R238 ;  /* 0x000000ee00f17202 */ /* 0x000fc40000000f00 */
[----:B------:R-:W-:Y:S02]  /*11f40*/  MOV R242, 0x1f ;  /* 0x0000001f00f27802 */ /* 0x000fe40000000f00 */
[----:B------:R-:W-:Y:S02]  /*11f50*/  MOV R65, 0xffffffff ;  /* 0xffffffff00417802 */ /* 0x000fe40000000f00 */
[----:B------:R-:W-:Y:S02]  /*11f60*/  MOV R64, 0x11f80 ;  /* 0x00011f8000407802 */ /* 0x000fe40000000f00 */
[----:B------:R-:W-:Y:S05]  /*11f70*/  CALL.REL.NOINC `($__internal_111_$__cuda_sm70_shflsync_down) ;  /* 0x0000074000007944 */ /* 0x000fea0003c00000 */
[----:B-1----:R-:W-:Y:S05]  /*11f80*/  BRA `(.L_x_4631) ;  /* 0xffff85e000007947 */ /* 0x002fea000383ffff */
.L_x_4538:
[----:B----4-:R-:W-:Y:S01]  /*11f90*/  HFMA2.MMA R66, -RZ, RZ, 0, 9.5367431640625e-07 ;  /* 0x00000010ff427435 */ /* 0x010fe200000001ff */
[----:B------:R-:W-:Y:S02]  /*11fa0*/  MOV R241, R71 ;  /* 0x0000004700f17202 */ /* 0x000fe40000000f00 */
[----:B------:R-:W-:Y:S02]  /*11fb0*/  MOV R242, 0x1f ;  /* 0x0000001f00f27802 */ /* 0x000fe40000000f00 */
[----:B------:R-:W-:Y:S02]  /*11fc0*/  MOV R65, 0xffffffff ;  /* 0xffffffff00417802 */ /* 0x000fe40000000f00 */
[----:B------:R-:W-:-:S02]  /*11fd0*/  MOV R64, 0x11ff0 ;  /* 0x00011ff000407802 */ /* 0x000fc40000000f00 */
[----:B0123--:R-:W-:Y:S05]  /*11fe0*/  CALL.REL.NOINC `($__internal_111_$__cuda_sm70_shflsync_down) ;  /* 0x000006d000007944 */ /* 0x00ffea0003c00000 */
[----:B-1----:R-:W-:Y:S01]  /*11ff0*/  MOV R67, R66 ;  /* 0x0000004200437202 */ /* 0x002fe20000000f00 */
[----:B------:R-:W-:Y:S05]  /*12000*/  BRA `(.L_x_4632) ;  /* 0xffff867000007947 */ /* 0x000fea000383ffff */
.L_x_4539:
[----:B----4-:R-:W-:Y:S01]  /*12010*/  HFMA2.MMA R66, -RZ, RZ, 0, 9.5367431640625e-07 ;  /* 0x00000010ff427435 */ /* 0x010fe200000001ff */
[----:B------:R-:W-:-:S02]  /*12020*/  MOV R241, R240 ;  /* 0x000000f000f17202 */ /* 0x000fc40000000f00 */
[----:B------:R-:W-:Y:S02]  /*12030*/  MOV R242, 0x1f ;  /* 0x0000001f00f27802 */ /* 0x000fe40000000f00 */
[----:B------:R-:W-:Y:S02]  /*12040*/  MOV R65, 0xffffffff ;  /* 0xffffffff00417802 */ /* 0x000fe40000000f00 */
[----:B------:R-:W-:Y:S02]  /*12050*/  MOV R64, 0x12070 ;  /* 0x0001207000407802 */ /* 0x000fe40000000f00 */
[----:B0123--:R-:W-:Y:S05]  /*12060*/  CALL.REL.NOINC `($__internal_111_$__cuda_sm70_shflsync_down) ;  /* 0x0000065000007944 */ /* 0x00ffea0003c00000 */
[----:B-1----:R-:W-:Y:S01]  /*12070*/  MOV R69, R66 ;  /* 0x0000004200457202 */ /* 0x002fe20000000f00 */
[----:B------:R-:W-:Y:S01]  /*12080*/  HFMA2.MMA R66, -RZ, RZ, 0, 9.5367431640625e-07 ;  /* 0x00000010ff427435 */ /* 0x000fe200000001ff */
[----:B------:R-:W-:Y:S02]  /*12090*/  MOV R241, R68 ;  /* 0x0000004400f17202 */ /* 0x000fe40000000f00 */
[----:B------:R-:W-:Y:S02]  /*120a0*/  MOV R242, 0x1f ;  /* 0x0000001f00f27802 */ /* 0x000fe40000000f00 */
[----:B------:R-:W-:-:S02]  /*120b0*/  MOV R65, 0xffffffff ;  /* 0xffffffff00417802 */ /* 0x000fc40000000f00 */
[----:B------:R-:W-:Y:S02]  /*120c0*/  MOV R64, 0x120e0 ;  /* 0x000120e000407802 */ /* 0x000fe40000000f00 */
[----:B------:R-:W-:Y:S05]  /*120d0*/  CALL.REL.NOINC `($__internal_111_$__cuda_sm70_shflsync_down) ;  /* 0x000005e000007944 */ /* 0x000fea0003c00000 */
[----:B-1----:R-:W-:Y:S01]  /*120e0*/  MOV R70, R66 ;  /* 0x0000004200467202 */ /* 0x002fe20000000f00 */
[----:B------:R-:W-:Y:S01]  /*120f0*/  HFMA2.MMA R66, -RZ, RZ, 0, 9.5367431640625e-07 ;  /* 0x00000010ff427435 */ /* 0x000fe200000001ff */
[----:B------:R-:W-:Y:S02]  /*12100*/  MOV R241, R238 ;  /* 0x000000ee00f17202 */ /* 0x000fe40000000f00 */
[----:B------:R-:W-:Y:S02]  /*12110*/  MOV R242, 0x1f ;  /* 0x0000001f00f27802 */ /* 0x000fe40000000f00 */
[----:B------:R-:W-:Y:S02]  /*12120*/  MOV R65, 0xffffffff ;  /* 0xffffffff00417802 */ /* 0x000fe40000000f00 */
[----:B------:R-:W-:Y:S02]  /*12130*/  MOV R64, 0x12150 ;  /* 0x0001215000407802 */ /* 0x000fe40000000f00 */
[----:B------:R-:W-:Y:S05]  /*12140*/  CALL.REL.NOINC `($__internal_111_$__cuda_sm70_shflsync_down) ;  /* 0x0000057000007944 */ /* 0x000fea0003c00000 */
[----:B-1----:R-:W-:Y:S05]  /*12150*/  BRA `(.L_x_4633) ;  /* 0xffff856000007947 */ /* 0x002fea000383ffff */
.L_x_4542:
[----:B----4-:R-:W-:Y:S01]  /*12160*/  HFMA2.MMA R66, -RZ, RZ, 0, 0 ;  /* 0x00000000ff427435 */ /* 0x010fe200000001ff */
[----:B------:R-:W-:Y:S02]  /*12170*/  MOV R64, R71 ;  /* 0x0000004700407202 */ /* 0x000fe40000000f00 */
[----:B------:R-:W-:-:S02]  /*12180*/  MOV R247, 0xffffffff ;  /* 0xffffffff00f77802 */ /* 0x000fc40000000f00 */
[----:B------:R-:W-:Y:S02]  /*12190*/  MOV R65, 0x121b0 ;  /* 0x000121b000417802 */ /* 0x000fe40000000f00 */
[----:B0123--:R-:W-:Y:S05]  /*121a0*/  CALL.REL.NOINC `($__internal_112_$__cuda_sm70_shflsync_idx_p) ;  /* 0x0000055000007944 */ /* 0x00ffea0003c00000 */
[----:B-1----:R-:W-:Y:S01]  /*121b0*/  MOV R69, R66 ;  /* 0x0000004200457202 */ /* 0x002fe20000000f00 */
[----:B------:R-:W-:Y:S01]  /*121c0*/  HFMA2.MMA R66, -RZ, RZ, 0, 0 ;  /* 0x00000000ff427435 */ /* 0x000fe200000001ff */
[----:B------:R-:W-:Y:S02]  /*121d0*/  MOV R64, R240 ;  /* 0x000000f000407202 */ /* 0x000fe40000000f00 */
[----:B------:R-:W-:Y:S02]  /*121e0*/  MOV R247, 0xffffffff ;  /* 0xffffffff00f77802 */ /* 0x000fe40000000f00 */
[----:B------:R-:W-:Y:S02]  /*121f0*/  MOV R65, 0x12210 ;  /* 0x0001221000417802 */ /* 0x000fe40000000f00 */
[----:B------:R-:W-:Y:S05]  /*12200*/  CALL.REL.NOINC `($__internal_112_$__cuda_sm70_shflsync_idx_p) ;  /* 0x000004f000007944 */ /* 0x000fea0003c00000 */
[----:B-1----:R-:W-:Y:S01]  /*12210*/  MOV R239, R66 ;  /* 0x0000004200ef7202 */ /* 0x002fe20000000f00 */
[----:B------:R-:W-:Y:S01]  /*12220*/  HFMA2.MMA R66, -RZ, RZ, 0, 0 ;  /* 0x00000000ff427435 */ /* 0x000fe200000001ff */
[----:B------:R-:W-:Y:S02]  /*12230*/  MOV R64, R68 ;  /* 0x0000004400407202 */ /* 0x000fe40000000f00 */
[----:B------:R-:W-:-:S02]  /*12240*/  MOV R247, 0xffffffff ;  /* 0xffffffff00f77802 */ /* 0x000fc40000000f00 */
        /* <DEDUP_REMOVED lines=16> */
[----:B------:R-:W-:Y:S05]  /*12350*/  CALL.REL.NOINC `($__internal_111_$__cuda_sm70_shflsync_down) ;  /* 0x0000036000007944 */ /* 0x000fea0003c00000 */
[----:B-1----:R-:W-:Y:S01]  /*12360*/  MOV R71, R66 ;  /* 0x0000004200477202 */ /* 0x002fe20000000f00 */
[----:B------:R-:W-:Y:S01]  /*12370*/  HFMA2.MMA R66, -RZ, RZ, 0, 5.9604644775390625e-08 ;  /* 0x00000001ff427435 */ /* 0x000fe200000001ff */
[----:B------:R-:W-:Y:S02]  /*12380*/  MOV R241, R240 ;  /* 0x000000f000f17202 */ /* 0x000fe40000000f00 */
[----:B------:R-:W-:Y:S02]  /*12390*/  MOV R242, 0x1f ;  /* 0x0000001f00f27802 */ /* 0x000fe40000000f00 */
[----:B------:R-:W-:-:S02]  /*123a0*/  MOV R65, 0xffffffff ;  /* 0xffffffff00417802 */ /* 0x000fc40000000f00 */
[----:B------:R-:W-:Y:S02]  /*123b0*/  MOV R64, 0x123d0 ;  /* 0x000123d000407802 */ /* 0x000fe40000000f00 */
[----:B------:R-:W-:Y:S05]  /*123c0*/  CALL.REL.NOINC `($__internal_111_$__cuda_sm70_shflsync_down) ;  /* 0x000002f000007944 */ /* 0x000fea0003c00000 */
        /* <DEDUP_REMOVED lines=47> */
        .weak           $__internal_111_$__cuda_sm70_shflsync_down
        .type           $__internal_111_$__cuda_sm70_shflsync_down,@function
        .size           $__internal_111_$__cuda_sm70_shflsync_down,($__internal_112_$__cuda_sm70_shflsync_idx_p - $__internal_111_$__cuda_sm70_shflsync_down)
$__internal_111_$__cuda_sm70_shflsync_down:
[----:B------:R-:W-:Y:S04]  /*126c0*/  WARPSYNC R65 ;  /* 0x0000004100007348 */ /* 0x000fe80003800000 */
[----:B------:R0:W1:Y:S02]  /*126d0*/  SHFL.DOWN PT, R66, R241, R66, R242 ;  /* 0x08000042f1427389 */ /* 0x00006400000e00f2 */
[----:B0-----:R-:W-:-:S06]  /*126e0*/  HFMA2.MMA R65, -RZ, RZ, 0, 0 ;  /* 0x00000000ff417435 */ /* 0x001fcc00000001ff */
[----:B------:R-:W-:Y:S05]  /*126f0*/  RET.REL.NODEC R64 `(_Z25selective_scan_bwd_kernelI32Selective_Scan_bwd_kernel_traitsILi64ELi16ELb0ELb0ELb1ELb0ELb1EN3c108BFloat16ENS1_7complexIfEEEEv12SSMParamsBwd) ;  /* 0xfffed90040007950 */ /* 0x000fea0003c3ffff */
        .weak           $__internal_112_$__cuda_sm70_shflsync_idx_p
        .type           $__internal_112_$__cuda_sm70_shflsync_idx_p,@function
        .size           $__internal_112_$__cuda_sm70_shflsync_idx_p,($__internal_113_$__cuda_sm70_shflsync_up - $__internal_112_$__cuda_sm70_shflsync_idx_p)
$__internal_112_$__cuda_sm70_shflsync_idx_p:
[----:B------:R-:W-:Y:S01]  /*12700*/  MOV R95, 0x1f ;  /* 0x0000001f005f7802 */ /* 0x000fe20000000f00 */
[----:B------:R-:W-:Y:S04]  /*12710*/  WARPSYNC R247 ;  /* 0x000000f700007348 */ /* 0x000fe80003800000 */
[----:B------:R0:W1:Y:S02]  /*12720*/  SHFL.IDX PT, R66, R64, R66, R95 ;  /* 0x0000004240427389 */ /* 0x00006400000e005f */
[----:B0-----:R-:W-:Y:S01]  /*12730*/  MOV R64, R65 ;  /* 0x0000004100407202 */ /* 0x001fe20000000f00 */
[----:B------:R-:W-:Y:S01]  /*12740*/  HFMA2.MMA R65, -RZ, RZ, 0, 0 ;  /* 0x00000000ff417435 */ /* 0x000fe200000001ff */
[----:B------:R-:W-:-:S05]  /*12750*/  LOP3.LUT R95, R98, 0x1f, RZ, 0xc0, !PT ;  /* 0x0000001f625f7812 */ /* 0x000fca00078ec0ff */
[----:B------:R-:W-:Y:S05]  /*12760*/  RET.REL.NODEC R64 `(_Z25selective_scan_bwd_kernelI32Selective_Scan_bwd_kernel_traitsILi64ELi16ELb0ELb0ELb1ELb0ELb1EN3c108BFloat16ENS1_7complexIfEEEEv12SSMParamsBwd) ;  /* 0xfffed89040007950 */ /* 0x000fea0003c3ffff */
        .weak           $__internal_113_$__cuda_sm70_shflsync_up
        .type           $__internal_113_$__cuda_sm70_shflsync_up,@function
        .size           $__internal_113_$__cuda_sm70_shflsync_up,(.L_x_14545 - $__internal_113_$__cuda_sm70_shflsync_up)
$__internal_113_$__cuda_sm70_shflsync_up:
[----:B------:R-:W-:Y:S01]  /*12770*/  MOV R65, 0x0 ;  /* 0x0000000000417802 */ /* 0x000fe20000000f00 */
[----:B------:R-:W-:Y:S04]  /*12780*/  WARPSYNC R66 ;  /* 0x0000004200007348 */ /* 0x000fe80003800000 */
[----:B------:R0:W1:Y:S01]  /*12790*/  SHFL.UP PT, R66, R215, R70, R71 ;  /* 0x04000046d7427389 */ /* 0x00006200000e0047 */
[----:B------:R-:W-:Y:S05]  /*127a0*/  RET.REL.NODEC R64 `(_Z25selective_scan_bwd_kernelI32Selective_Scan_bwd_kernel_traitsILi64ELi16ELb0ELb0ELb1ELb0ELb1EN3c108BFloat16ENS1_7complexIfEEEEv12SSMParamsBwd) ;  /* 0xfffed85040007950 */ /* 0x000fea0003c3ffff */
.L_x_4635:
        /* <DEDUP_REMOVED lines=13> */
.L_x_14545:


//--------------------- .text._Z25selective_scan_bwd_kernelI32Selective_Scan_bwd_kernel_traitsILi64ELi16ELb0ELb0ELb1ELb1ELb0EN3c108BFloat16ENS1_7complexIfEEEEv12SSMParamsBwd --------------------------
	.section	.text._Z25selective_scan_bwd_kernelI32Selective_Scan_bwd_kernel_traitsILi64ELi16ELb0ELb0ELb1ELb1ELb0EN3c108BFloat16ENS1_7complexIfEEEEv12SSMParamsBwd,"ax",@progbits
	.sectioninfo	@"SHI_REGISTERS=255"
	.align	128
        .global         _Z25selective_scan_bwd_kernelI32Selective_Scan_bwd_kernel_traitsILi64ELi16ELb0ELb0ELb1ELb1ELb0EN3c108BFloat16ENS1_7complexIfEEEEv12SSMParamsBwd
        .type           _Z25selective_scan_bwd_kernelI32Selective_Scan_bwd_kernel_traitsILi64ELi16ELb0ELb0ELb1ELb1ELb0EN3c108BFloat16ENS1_7complexIfEEEEv12SSMParamsBwd,@function
        .size           _Z25selective_scan_bwd_kernelI32Selective_Scan_bwd_kernel_traitsILi64ELi16ELb0ELb0ELb1ELb1ELb0EN3c108BFloat16ENS1_7complexIfEEEEv12SSMParamsBwd,(.L_x_14548 - _Z25selective_scan_bwd_kernelI32Selective_Scan_bwd_kernel_traitsILi64ELi16ELb0ELb0ELb1ELb1ELb0EN3c108BFloat16ENS1_7complexIfEEEEv12SSMParamsBwd)
        .other          _Z25selective_scan_bwd_kernelI32Selective_Scan_bwd_kernel_traitsILi64ELi16ELb0ELb0ELb1ELb1ELb0EN3c108BFloat16ENS1_7complexIfEEEEv12SSMParamsBwd,@"STO_CUDA_ENTRY STV_DEFAULT"
_Z25selective_scan_bwd_kernelI32Selective_Scan_bwd_kernel_traitsILi64ELi16ELb0ELb0ELb1ELb1ELb0EN3c108BFloat16ENS1_7complexIfEEEEv12SSMParamsBwd:
.text._Z25selective_scan_bwd_kernelI32Selective_Scan_bwd_kernel_traitsILi64ELi16ELb0ELb0ELb1ELb1ELb0EN3c108BFloat16ENS1_7complexIfEEEEv12SSMParamsBwd:
        /* <DEDUP_REMOVED lines=165> */
.L_x_4775:
        /* <DEDUP_REMOVED lines=152> */
[----:B------:R0:W-:Y:S04]  /*13d0*/  STS.U16 [R231+0x300], R16 ;  /* 0x00030010e7007388 */ /* 0x0001e80000000400 */
[----:B------:R-:W-:Y:S04]  /*13e0*/  STS.U16 [R201+0x340], R18 ;  /* 0x00034012c9007388 */ /* 0x000fe80000000400 */
        /* <DEDUP_REMOVED lines=111> */
[----:B------:R0:W5:Y:S06]  /*1ae0*/  @!P5 LDG.E.U16 R31, [R8.64+0x380] ;  /* 0x0003801e081fd981 */ /* 0x00016c000c1e1500 */
[----:B------:R0:W5:Y:S01]  /*1af0*/  @!P0 LDG.E.U16 R21, [R8.64+0x80] ;  /* 0x0000801e08158981 */ /* 0x000162000c1e1500 */
[----:B------:R-:W-:-:S03]  /*1b00*/  ISETP.GE.AND P0, PT, R28, R97, PT ;  /* 0x000000611c00720c */ /* 0x000fc60003f06270 */
[----:B------:R0:W5:Y:S01]  /*1b10*/  @!P1 LDG.E.U16 R22, [R8.64+0xc0] ;  /* 0x0000c01e08169981 */ /* 0x000162000c1e1500 */
[----:B------:R-:W-:Y:S02]  /*1b20*/  ISETP.GE.AND P1, PT, R30, R97, PT ;  /* 0x000000611e00720c */ /* 0x000fe40003f26270 */
[----:B------:R-:W-:-:S07]  /*1b30*/  PRMT R24, RZ, 0x7610, R24 ;  /* 0x00007610ff187816 */ /* 0x000fce0000000018 */
        /* <DEDUP_REMOVED lines=8> */
[----:B------:R-:W-:Y:S02]  /*1bc0*/  ISETP.NE.AND P1, PT, R27, RZ, PT ;  /* 0x000000ff1b00720c */ /* 0x000fe40003f25270 */
[----:B------:R-:W-:-:S07]  /*1bd0*/  PRMT R27, RZ, 0x7610, R27 ;  /* 0x00007610ff1b7816 */ /* 0x000fce000000001b */
[----:B------:R0:W5:Y:S01]  /*1be0*/  @!P0 LDG.E.U16 R27, [R8.64+0x200] ;  /* 0x0002001e081b8981 */ /* 0x000162000c1e1500 */
[----:B------:R-:W-:Y:S02]  /*1bf0*/  ISETP.NE.AND P0, PT, R29, RZ, PT ;  /* 0x000000ff1d00720c */ /* 0x000fe40003f05270 */
[----:B------:R-:W-:Y:S02]  /*1c00*/  PRMT R28, RZ, 0x7610, R28 ;  /* 0x00007610ff1c7816 */ /* 0x000fe4000000001c */
[----:B------:R-:W-:Y:S02]  /*1c10*/  PRMT R29, RZ, 0x7610, R29 ;  /* 0x00007610ff1d7816 */ /* 0x000fe4000000001d */
[----:B------:R-:W-:Y:S02]  /*1c20*/  PRMT R30, RZ, 0x7610, R30 ;  /* 0x00007610ff1e7816 */ /* 0x000fe4000000001e */
        /* <DEDUP_REMOVED lines=12> */
[----:B------:R-:W-:Y:S01]  /*1cf0*/  STL [R1], R35 ;  /* 0x0000002301007387 */ /* 0x000fe20000100800 */
[----:B------:R-:W-:-:S05]  /*1d00*/  FADD.FTZ R56, R7, UR5 ;  /* 0x0000000507387e21 */ /* 0x000fca0008010000 */
[----:B------:R-:W-:Y:S02]  /*1d10*/  FSETP.GTU.FTZ.AND P4, PT, R56, 20, PT ;  /* 0x41a000003800780b */ /* 0x000fe40003f9c000 */
[----:B-1----:R-:W-:Y:S02]  /*1d20*/  PRMT R10, RZ, 0x5410, R10 ;  /* 0x00005410ff0a7816 */ /* 0x002fe4000000000a */
[----:B--2---:R-:W-:Y:S02]  /*1d30*/  PRMT R11, RZ, 0x5410, R11 ;  /* 0x00005410ff0b7816 */ /* 0x004fe4000000000b */
[----:B---3--:R-:W-:Y:S02]  /*1d40*/  PRMT R12, RZ, 0x5410, R12 ;  /* 0x00005410ff0c7816 */ /* 0x008fe4000000000c */
[----:B----4-:R-:W-:Y:S02]  /*1d50*/  PRMT R13, RZ, 0x5410, R13 ;  /* 0x00005410ff0d7816 */ /* 0x010fe4000000000d */
[----:B------:R-:W-:Y:S01]  /*1d60*/  PRMT R14, RZ, 0x5410, R14 ;  /* 0x00005410ff0e7816 */ /* 0x000fe2000000000e */
[----:B------:R-:W-:Y:S01]  /*1d70*/  FADD.FTZ R55, R10, UR5 ;  /* 0x000000050a377e21 */ /* 0x000fe20008010000 */
[----:B------:R-:W-:Y:S01]  /*1d80*/  PRMT R7, RZ, 0x5410, R84 ;  /* 0x00005410ff077816 */ /* 0x000fe20000000054 */
[----:B------:R-:W-:Y:S01]  /*1d90*/  FADD.FTZ R54, R11, UR5 ;  /* 0x000000050b367e21 */ /* 0x000fe20008010000 */
[----:B------:R-:W-:Y:S01]  /*1da0*/  PRMT R15, RZ, 0x5410, R15 ;  /* 0x00005410ff0f7816 */ /* 0x000fe2000000000f */
[----:B------:R-:W-:-:S02]  /*1db0*/  FADD.FTZ R53, R12, UR5 ;  /* 0x000000050c357e21 */ /* 0x000fc40008010000 */
[----:B------:R-:W-:Y:S02]  /*1dc0*/  FADD.FTZ R52, R13, UR5 ;  /* 0x000000050d347e21 */ /* 0x000fe40008010000 */
[----:B------:R-:W-:Y:S01]  /*1dd0*/  FADD.FTZ R51, R14, UR5 ;  /* 0x000000050e337e21 */ /* 0x000fe20008010000 */
[----:B------:R-:W-:Y:S01]  /*1de0*/  BSSY B0, `(.L_x_4637) ;  /* 0x0000063000007945 */ /* 0x000fe20003800000 */
[----:B------:R-:W-:Y:S01]  /*1df0*/  FSETP.GTU.FTZ.AND P3, PT, R55, 20, PT ;  /* 0x41a000003700780b */ /* 0x000fe20003f7c000 */
[----:B------:R-:W-:Y:S01]  /*1e00*/  FADD.FTZ R49, R15, UR5 ;  /* 0x000000050f317e21 */ /* 0x000fe20008010000 */
[----:B------:R-:W-:Y:S02]  /*1e10*/  FSETP.GTU.FTZ.AND P2, PT, R54, 20, PT ;  /* 0x41a000003600780b */ /* 0x000fe40003f5c000 */
[----:B------:R-:W-:Y:S02]  /*1e20*/  FSETP.GTU.FTZ.AND P1, PT, R53, 20, PT ;  /* 0x41a000003500780b */ /* 0x000fe40003f3c000 */
[----:B------:R-:W-:-:S02]  /*1e30*/  FSETP.GTU.FTZ.AND P0, PT, R52, 20, PT ;  /* 0x41a000003400780b */ /* 0x000fc40003f1c000 */
        /* <DEDUP_REMOVED lines=93> */
.L_x_4638:
[----:B-12---:R-:W-:Y:S05]  /*2410*/  BSYNC B0 ;  /* 0x0000000000007941 */ /* 0x006fea0003800000 */
.L_x_4637:
        /* <DEDUP_REMOVED lines=39> */
.L_x_4640:
[----:B------:R-:W-:Y:S05]  /*2690*/  BSYNC B0 ;  /* 0x0000000000007941 */ /* 0x000fea0003800000 */
.L_x_4639:
        /* <DEDUP_REMOVED lines=39> */
.L_x_4642:
[----:B------:R-:W-:Y:S05]  /*2910*/  BSYNC B0 ;  /* 0x0000000000007941 */ /* 0x000fea0003800000 */
.L_x_4641:
        /* <DEDUP_REMOVED lines=39> */
.L_x_4644:
[----:B------:R-:W-:Y:S05]  /*2b90*/  BSYNC B0 ;  /* 0x0000000000007941 */ /* 0x000fea0003800000 */
.L_x_4643:
        /* <DEDUP_REMOVED lines=39> */
.L_x_4646:
[----:B------:R-:W-:Y:S05]  /*2e10*/  BSYNC B0 ;  /* 0x0000000000007941 */ /* 0x000fea0003800000 */
.L_x_4645:
        /* <DEDUP_REMOVED lines=39> */
.L_x_4648:
[----:B------:R-:W-:Y:S05]  /*3090*/  BSYNC B0 ;  /* 0x0000000000007941 */ /* 0x000fea0003800000 */
.L_x_4647:
        /* <DEDUP_REMOVED lines=40> */
.L_x_4650:
[----:B------:R-:W-:Y:S05]  /*3320*/  BSYNC B0 ;  /* 0x0000000000007941 */ /* 0x000fea0003800000 */
.L_x_4649:
        /* <DEDUP_REMOVED lines=41> */
.L_x_4652:
[----:B------:R-:W-:Y:S05]  /*35c0*/  BSYNC B0 ;  /* 0x0000000000007941 */ /* 0x000fea0003800000 */
.L_x_4651:
        /* <DEDUP_REMOVED lines=38> */
.L_x_4654:
[----:B------:R-:W-:Y:S05]  /*3830*/  BSYNC B0 ;  /* 0x0000000000007941 */ /* 0x000fea0003800000 */
.L_x_4653:
        /* <DEDUP_REMOVED lines=39> */
.L_x_4656:
[----:B------:R-:W-:Y:S05]  /*3ab0*/  BSYNC B0 ;  /* 0x0000000000007941 */ /* 0x000fea0003800000 */
.L_x_4655:
        /* <DEDUP_REMOVED lines=37> */
.L_x_4658:
[----:B------:R-:W-:Y:S05]  /*3d10*/  BSYNC B0 ;  /* 0x0000000000007941 */ /* 0x000fea0003800000 */
.L_x_4657:
        /* <DEDUP_REMOVED lines=33> */
.L_x_4660:
[----:B------:R-:W-:Y:S05]  /*3f30*/  BSYNC B0 ;  /* 0x0000000000007941 */ /* 0x000fea0003800000 */
.L_x_4659:
        /* <DEDUP_REMOVED lines=33> */
.L_x_4662:
[----:B------:R-:W-:Y:S05]  /*4150*/  BSYNC B0 ;  /* 0x0000000000007941 */ /* 0x000fea0003800000 */
.L_x_4661:
        /* <DEDUP_REMOVED lines=33> */
.L_x_4664:
[----:B------:R-:W-:Y:S05]  /*4370*/  BSYNC B0 ;  /* 0x0000000000007941 */ /* 0x000fea0003800000 */
.L_x_4663:
        /* <DEDUP_REMOVED lines=33> */
.L_x_4666:
[----:B------:R-:W-:Y:S05]  /*4590*/  BSYNC B0 ;  /* 0x0000000000007941 */ /* 0x000fea0003800000 */
.L_x_4665:
        /* <DEDUP_REMOVED lines=33> */
.L_x_4668:
[----:B------:R-:W-:Y:S05]  /*47b0*/  BSYNC B0 ;  /* 0x0000000000007941 */ /* 0x000fea0003800000 */
.L_x_4667:
        /* <DEDUP_REMOVED lines=14> */
[----:B0-----:R-:W-:Y:S02]  /*48a0*/  FMUL.FTZ R4, R42, UR4 ;  /* 0x000000042a047c20 */ /* 0x001fe40008410000 */
        /* <DEDUP_REMOVED lines=9> */
[----:B------:R-:W-:Y:S01]  /*4940*/  MOV R28, RZ ;  /* 0x000000ff001c7202 */ /* 0x000fe20000000f00 */
[----:B------:R-:W-:Y:S01]  /*4950*/  CS2R R26, SRZ ;  /* 0x00000000001a7805 */ /* 0x000fe2000001ff00 */
[----:B------:R-:W-:Y:S01]  /*4960*/  MOV R25, RZ ;  /* 0x000000ff00197202 */ /* 0x000fe20000000f00 */
[----:B------:R-:W-:Y:S01]  /*4970*/  ULOP3.LUT UR9, UR9, 0xfffffe, URZ, 0xc0, !UPT ;  /* 0x00fffffe09097892 */ /* 0x000fe2000f8ec03f */
[----:B------:R-:W-:Y:S01]  /*4980*/  CS2R R22, SRZ ;  /* 0x0000000000167805 */ /* 0x000fe2000001ff00 */
[----:B------:R-:W-:Y:S01]  /*4990*/  CS2R R20, SRZ ;  /* 0x0000000000147805 */ /* 0x000fe2000001ff00 */
[----:B------:R-:W-:Y:S01]  /*49a0*/  CS2R R18, SRZ ;  /* 0x0000000000127805 */ /* 0x000fe2000001ff00 */
[----:B------:R-:W-:Y:S01]  /*49b0*/  MOV R17, RZ ;  /* 0x000000ff00117202 */ /* 0x000fe20000000f00 */
[----:B------:R-:W-:-:S02]  /*49c0*/  UIADD3 UR32, UR32, -UR9, URZ ;  /* 0x8000000920207290 */ /* 0x000fc4000fffe03f */
[----:B------:R-:W-:Y:S02]  /*49d0*/  UMOV UR7, URZ ;  /* 0x0000003f00077c82 */ /* 0x000fe40008000000 */
[----:B------:R-:W-:Y:S02]  /*49e0*/  UMOV UR8, URZ ;  /* 0x0000003f00087c82 */ /* 0x000fe40008000000 */
[----:B------:R-:W-:Y:S02]  /*49f0*/  UMOV UR9, URZ ;  /* 0x0000003f00097c82 */ /* 0x000fe40008000000 */
.L_x_4770:
        /* <DEDUP_REMOVED lines=41> */
[C---:B------:R-:W-:Y:S02]  /*4c90*/  LOP3.LUT R68, R62.reuse, 0xa0, RZ, 0xfc, !PT ;  /* 0x000000a03e447812 */ /* 0x040fe400078efcff */
[----:B------:R-:W-:-:S02]  /*4ca0*/  LOP3.LUT R67, R62, 0xc0, RZ, 0xfc, !PT ;  /* 0x000000c03e437812 */ /* 0x000fc400078efcff */
[----:B------:R-:W-:Y:S02]  /*4cb0*/  ISETP.GE.AND P2, PT, R65, UR34, PT ;  /* 0x0000002241007c0c */ /* 0x000fe4000bf46270 */
[----:B------:R-:W-:Y:S02]  /*4cc0*/  LEA.HI.X R65, R66, UR28, R63, 0x1, P4 ;  /* 0x0000001c42417c11 */ /* 0x000fe4000a0f0c3f */
[----:B------:R-:W-:Y:S02]  /*4cd0*/  LOP3.LUT R66, R62, 0x100, RZ, 0xfc, !PT ;  /* 0x000001003e427812 */ /* 0x000fe400078efcff */
[----:B------:R-:W-:Y:S01]  /*4ce0*/  ISETP.GE.AND P3, PT, R68, UR34, PT ;  /* 0x0000002244007c0c */ /* 0x000fe2000bf66270 */
[----:B------:R0:W3:Y:S01]  /*4cf0*/  @!P6 LDG.E.U16 R71, [R64.64+0x40] ;  /* 0x0000401e4047e981 */ /* 0x0000e2000c1e1500 */
[----:B------:R-:W-:Y:S02]  /*4d00*/  ISETP.GE.AND P4, PT, R67, UR34, PT ;  /* 0x0000002243007c0c */ /* 0x000fe4000bf86270 */
[----:B------:R-:W-:Y:S01]  /*4d10*/  LOP3.LUT R63, R62, 0xe0, RZ, 0xfc, !PT ;  /* 0x000000e03e3f7812 */ /* 0x000fe200078efcff */
[----:B------:R0:W4:Y:S01]  /*4d20*/  @!P5 LDG.E.U16 R69, [R64.64] ;  /* 0x0000001e4045d981 */ /* 0x000122000c1e1500 */
[----:B------:R-:W-:-:S02]  /*4d30*/  PRMT R68, RZ, 0x7610, R68 ;  /* 0x00007610ff447816 */ /* 0x000fc40000000044 */
[----:B------:R-:W-:Y:S02]  /*4d40*/  ISETP.GE.AND P6, PT, R66, UR34, PT ;  /* 0x0000002242007c0c */ /* 0x000fe4000bfc6270 */
[----:B------:R-:W-:Y:S02]  /*4d50*/  LOP3.LUT R66, R62, 0x120, RZ, 0xfc, !PT ;  /* 0x000001203e427812 */ /* 0x000fe400078efcff */
[----:B------:R-:W-:Y:S01]  /*4d60*/  ISETP.GE.AND P5, PT, R63, UR34, PT ;  /* 0x000000223f007c0c */ /* 0x000fe2000bfa6270 */
[----:B------:R0:W3:Y:S01]  /*4d70*/  @!P0 LDG.E.U16 R68, [R64.64+0x80] ;  /* 0x0000801e40448981 */ /* 0x0000e2000c1e1500 */
[----:B------:R-:W-:Y:S02]  /*4d80*/  PRMT R67, RZ, 0x7610, R67 ;  /* 0x00007610ff437816 */ /* 0x000fe40000000043 */
[----:B------:R-:W-:Y:S02]  /*4d90*/  PRMT R63, RZ, 0x7610, R63 ;  /* 0x00007610ff3f7816 */ /* 0x000fe4000000003f */
[----:B------:R-:W-:-:S02]  /*4da0*/  PRMT R99, RZ, 0x7610, R99 ;  /* 0x00007610ff637816 */ /* 0x000fc40000000063 */
[----:B------:R-:W-:Y:S01]  /*4db0*/  LOP3.LUT R70, R62, 0x140, RZ, 0xfc, !PT ;  /* 0x000001403e467812 */ /* 0x000fe200078efcff */
[----:B------:R0:W3:Y:S01]  /*4dc0*/  @!P1 LDG.E.U16 R67, [R64.64+0xc0] ;  /* 0x0000c01e40439981 */ /* 0x0000e2000c1e1500 */
[----:B------:R-:W-:Y:S02]  /*4dd0*/  ISETP.GE.AND P0, PT, R66, UR34, PT ;  /* 0x0000002242007c0c */ /* 0x000fe4000bf06270 */
[C---:B------:R-:W-:Y:S01]  /*4de0*/  LOP3.LUT R66, R62.reuse, 0x160, RZ, 0xfc, !PT ;  /* 0x000001603e427812 */ /* 0x040fe200078efcff */
[----:B------:R0:W3:Y:S01]  /*4df0*/  @!P2 LDG.E.U16 R63, [R64.64+0x100] ;  /* 0x0001001e403fa981 */ /* 0x0000e2000c1e1500 */
[----:B------:R-:W-:Y:S02]  /*4e00*/  LOP3.LUT R100, R62, 0x180, RZ, 0xfc, !PT ;  /* 0x000001803e647812 */ /* 0x000fe400078efcff */
[----:B------:R-:W-:Y:S01]  /*4e10*/  ISETP.GE.AND P1, PT, R70, UR34, PT ;  /* 0x0000002246007c0c */ /* 0x000fe2000bf26270 */
[----:B------:R0:W3:Y:S01]  /*4e20*/  @!P4 LDG.E.U16 R99, [R64.64+0x180] ;  /* 0x0001801e4063c981 */ /* 0x0000e2000c1e1500 */
[----:B------:R-:W-:-:S02]  /*4e30*/  PRMT R102, RZ, 0x7610, R102 ;  /* 0x00007610ff667816 */ /* 0x000fc40000000066 */
[----:B------:R-:W-:Y:S02]  /*4e40*/  ISETP.GE.AND P2, PT, R66, UR34, PT ;  /* 0x0000002242007c0c */ /* 0x000fe4000bf46270 */
[----:B------:R-:W-:Y:S02]  /*4e50*/  ISETP.GE.AND P4, PT, R100, UR34, PT ;  /* 0x0000002264007c0c */ /* 0x000fe4000bf86270 */
[----:B------:R-:W-:Y:S01]  /*4e60*/  PRMT R98, RZ, 0x7610, R98 ;  /* 0x00007610ff627816 */ /* 0x000fe20000000062 */
[----:B------:R0:W3:Y:S01]  /*4e70*/  @!P3 LDG.E.U16 R102, [R64.64+0x140] ;  /* 0x0001401e4066b981 */ /* 0x0000e2000c1e1500 */
[----:B------:R-:W-:Y:S02]  /*4e80*/  PRMT R97, RZ, 0x7610, R97 ;  /* 0x00007610ff617816 */ /* 0x000fe40000000061 */
[----:B------:R-:W-:Y:S02]  /*4e90*/  PRMT R70, RZ, 0x7610, R70 ;  /* 0x00007610ff467816 */ /* 0x000fe40000000046 */
[----:B------:R-:W-:Y:S01]  /*4ea0*/  PRMT R103, RZ, 0x7610, R103 ;  /* 0x00007610ff677816 */ /* 0x000fe20000000067 */
[----:B------:R0:W3:Y:S01]  /*4eb0*/  @!P5 LDG.E.U16 R98, [R64.64+0x1c0] ;  /* 0x0001c01e4062d981 */ /* 0x0000e2000c1e1500 */
[----:B------:R-:W-:-:S02]  /*4ec0*/  PRMT R105, RZ, 0x7610, R105 ;  /* 0x00007610ff697816 */ /* 0x000fc40000000069 */
[----:B------:R-:W-:Y:S01]  /*4ed0*/  PRMT R104, RZ, 0x7610, R104 ;  /* 0x00007610ff687816 */ /* 0x000fe20000000068 */
[----:B------:R0:W3:Y:S04]  /*4ee0*/  @!P6 LDG.E.U16 R97, [R64.64+0x200] ;  /* 0x0002001e4061e981 */ /* 0x0000e8000c1e1500 */
[----:B------:R0:W3:Y:S04]  /*4ef0*/  @!P0 LDG.E.U16 R70, [R64.64+0x240] ;  /* 0x0002401e40468981 */ /* 0x0000e8000c1e1500 */
[----:B------:R0:W3:Y:S04]  /*4f00*/  @!P1 LDG.E.U16 R103, [R64.64+0x280] ;  /* 0x0002801e40679981 */ /* 0x0000e8000c1e1500 */
[----:B------:R0:W3:Y:S04]  /*4f10*/  @!P2 LDG.E.U16 R105, [R64.64+0x2c0] ;  /* 0x0002c01e4069a981 */ /* 0x0000e8000c1e1500 */
[----:B------:R0:W3:Y:S01]  /*4f20*/  @!P4 LDG.E.U16 R104, [R64.64+0x300] ;  /* 0x0003001e4068c981 */ /* 0x0000e2000c1e1500 */
[----:B------:R-:W-:-:S02]  /*4f30*/  LOP3.LUT R101, R62, 0x1a0, RZ, 0xfc, !PT ;  /* 0x000001a03e657812 */ /* 0x000fc400078efcff */
[C---:B------:R-:W-:Y:S02]  /*4f40*/  LOP3.LUT R66, R62.reuse, 0x1c0, RZ, 0xfc, !PT ;  /* 0x000001c03e427812 */ /* 0x040fe400078efcff */
[----:B------:R-:W-:Y:S02]  /*4f50*/  ISETP.GE.AND P5, PT, R101, UR34, PT ;  /* 0x0000002265007c0c */ /* 0x000fe4000bfa6270 */
[----:B------:R-:W-:Y:S02]  /*4f60*/  LOP3.LUT R100, R62, 0x1e0, RZ, 0xfc, !PT ;  /* 0x000001e03e647812 */ /* 0x000fe400078efcff */
[----:B------:R-:W-:Y:S02]  /*4f70*/  ISETP.GE.AND P6, PT, R66, UR34, PT ;  /* 0x0000002242007c0c */ /* 0x000fe4000bfc6270 */
[----:B------:R-:W-:Y:S02]  /*4f80*/  ISETP.GE.AND P0, PT, R100, UR34, PT ;  /* 0x0000002264007c0c */ /* 0x000fe4000bf06270 */
[----:B------:R-:W-:-:S02]  /*4f90*/  LOP3.LUT R66, R62, 0x220, RZ, 0xfc, !PT ;  /* 0x000002203e427812 */ /* 0x000fc400078efcff */
[----:B------:R-:W-:Y:S02]  /*4fa0*/  LOP3.LUT R101, R62, 0x200, RZ, 0xfc, !PT ;  /* 0x000002003e657812 */ /* 0x000fe400078efcff */
[----:B------:R-:W-:Y:S02]  /*4fb0*/  PRMT R112, RZ, 0x7610, R112 ;  /* 0x00007610ff707816 */ /* 0x000fe40000000070 */
[----:B------:R-:W-:Y:S02]  /*4fc0*/  ISETP.GE.AND P2, PT, R66, UR34, PT ;  /* 0x0000002242007c0c */ /* 0x000fe4000bf46270 */
[----:B------:R-:W-:Y:S02]  /*4fd0*/  ISETP.GE.AND P1, PT, R101, UR34, PT ;  /* 0x0000002265007c0c */ /* 0x000fe4000bf26270 */
[C---:B------:R-:W-:Y:S01]  /*4fe0*/  LOP3.LUT R66, R62.reuse, 0x280, RZ, 0xfc, !PT ;  /* 0x000002803e427812 */ /* 0x040fe200078efcff */
[----:B------:R0:W3:Y:S01]  /*4ff0*/  @!P5 LDG.E.U16 R112, [R64.64+0x340] ;  /* 0x0003401e4070d981 */ /* 0x0000e2000c1e1500 */
[----:B------:R-:W-:-:S02]  /*5000*/  LOP3.LUT R100, R62, 0x240, RZ, 0xfc, !PT ;  /* 0x000002403e647812 */ /* 0x000fc400078efcff */
[----:B------:R-:W-:Y:S02]  /*5010*/  PRMT R113, RZ, 0x7610, R113 ;  /* 0x00007610ff717816 */ /* 0x000fe40000000071 */
[----:B------:R-:W-:Y:S02]  /*5020*/  PRMT R108, RZ, 0x7610, R108 ;  /* 0x00007610ff6c7816 */ /* 0x000fe4000000006c */
[----:B------:R-:W-:Y:S02]  /*5030*/  LOP3.LUT R101, R62, 0x260, RZ, 0xfc, !PT ;  /* 0x000002603e657812 */ /* 0x000fe400078efcff */
[----:B------:R-:W-:Y:S01]  /*5040*/  ISETP.GE.AND P5, PT, R66, UR34, PT ;  /* 0x0000002242007c0c */ /* 0x000fe2000bfa6270 */
[----:B------:R0:W3:Y:S01]  /*5050*/  @!P6 LDG.E.U16 R113, [R64.64+0x380] ;  /* 0x0003801e4071e981 */ /* 0x0000e2000c1e1500 */
[----:B------:R-:W-:Y:S02]  /*5060*/  ISETP.GE.AND P3, PT, R100, UR34, PT ;  /* 0x0000002264007c0c */ /* 0x000fe4000bf66270 */
[C---:B------:R-:W-:Y:S01]  /*5070*/  LOP3.LUT R66, R62.reuse, 0x2c0, RZ, 0xfc, !PT ;  /* 0x000002c03e427812 */ /* 0x040fe200078efcff */
[----:B------:R0:W3:Y:S01]  /*5080*/  @!P0 LDG.E.U16 R108, [R64.64+0x3c0] ;  /* 0x0003c01e406c8981 */ /* 0x0000e2000c1e1500 */
[----:B------:R-:W-:-:S02]  /*5090*/  LOP3.LUT R100, R62, 0x2a0, RZ, 0xfc, !PT ;  /* 0x000002a03e647812 */ /* 0x000fc400078efcff */
[----:B------:R-:W-:Y:S02]  /*50a0*/  PRMT R116, RZ, 0x7610, R116 ;  /* 0x00007610ff747816 */ /* 0x000fe40000000074 */
[----:B------:R-:W-:Y:S02]  /*50b0*/  ISETP.GE.AND P4, PT, R101, UR34, PT ;  /* 0x0000002265007c0c */ /* 0x000fe4000bf86270 */
[----:B------:R-:W-:Y:S02]  /*50c0*/  ISETP.GE.AND P0, PT, R66, UR34, PT ;  /* 0x0000002242007c0c */ /* 0x000fe4000bf06270 */
[----:B------:R-:W-:Y:S01]  /*50d0*/  PRMT R101, RZ, 0x7610, R101 ;  /* 0x00007610ff657816 */ /* 0x000fe20000000065 */
[----:B------:R0:W3:Y:S01]  /*50e0*/  @!P1 LDG.E.U16 R116, [R64.64+0x400] ;  /* 0x0004001e40749981 */ /* 0x0000e2000c1e1500 */
[----:B------:R-:W-:Y:S02]  /*50f0*/  LOP3.LUT R66, R62, 0x2e0, RZ, 0xfc, !PT ;  /* 0x000002e03e427812 */ /* 0x000fe400078efcff */
[----:B------:R-:W-:-:S02]  /*5100*/  ISETP.GE.AND P6, PT, R100, UR34, PT ;  /* 0x0000002264007c0c */ /* 0x000fc4000bfc6270 */
[----:B------:R-:W-:Y:S01]  /*5110*/  PRMT R100, RZ, 0x7610, R100 ;  /* 0x00007610ff647816 */ /* 0x000fe20000000064 */
[----:B------:R0:W3:Y:S01]  /*5120*/  @!P2 LDG.E.U16 R101, [R64.64+0x440] ;  /* 0x0004401e4065a981 */ /* 0x0000e2000c1e1500 */
[----:B------:R-:W-:Y:S02]  /*5130*/  LOP3.LUT R109, R62, 0x300, RZ, 0xfc, !PT ;  /* 0x000003003e6d7812 */ /* 0x000fe400078efcff */
[----:B------:R-:W-:Y:S02]  /*5140*/  ISETP.GE.AND P1, PT, R66, UR34, PT ;  /* 0x0000002242007c0c */ /* 0x000fe4000bf26270 */
[----:B------:R-:W-:Y:S01]  /*5150*/  LOP3.LUT R66, R62, 0x320, RZ, 0xfc, !PT ;  /* 0x000003203e427812 */ /* 0x000fe200078efcff */
[----:B------:R0:W3:Y:S01]  /*5160*/  @!P3 LDG.E.U16 R100, [R64.64+0x480] ;  /* 0x0004801e4064b981 */ /* 0x0000e2000c1e1500 */
[----:B------:R-:W-:Y:S02]  /*5170*/  ISETP.GE.AND P2, PT, R109, UR34, PT ;  /* 0x000000226d007c0c */ /* 0x000fe4000bf46270 */
[----:B------:R-:W-:-:S02]  /*5180*/  PRMT R109, RZ, 0x7610, R109 ;  /* 0x00007610ff6d7816 */ /* 0x000fc4000000006d */
[----:B------:R-:W-:Y:S02]  /*5190*/  ISETP.GE.AND P3, PT, R66, UR34, PT ;  /* 0x0000002242007c0c */ /* 0x000fe4000bf66270 */
[----:B------:R-:W-:Y:S02]  /*51a0*/  PRMT R111, RZ, 0x7610, R111 ;  /* 0x00007610ff6f7816 */ /* 0x000fe4000000006f */
[C---:B------:R-:W-:Y:S01]  /*51b0*/  LOP3.LUT R66, R62.reuse, 0x340, RZ, 0xfc, !PT ;  /* 0x000003403e427812 */ /* 0x040fe200078efcff */
[----:B------:R0:W3:Y:S01]  /*51c0*/  @!P4 LDG.E.U16 R109, [R64.64+0x4c0] ;  /* 0x0004c01e406dc981 */ /* 0x0000e2000c1e1500 */
[----:B------:R-:W-:Y:S02]  /*51d0*/  PRMT R110, RZ, 0x7610, R110 ;  /* 0x00007610ff6e7816 */ /* 0x000fe4000000006e */
[----:B------:R-:W-:Y:S01]  /*51e0*/  LOP3.LUT R114, R62, 0x360, RZ, 0xfc, !PT ;  /* 0x000003603e727812 */ /* 0x000fe200078efcff */
[----:B------:R0:W3:Y:S01]  /*51f0*/  @!P5 LDG.E.U16 R111, [R64.64+0x500] ;  /* 0x0005001e406fd981 */ /* 0x0000e2000c1e1500 */
[----:B------:R-:W-:-:S02]  /*5200*/  ISETP.GE.AND P4, PT, R66, UR34, PT ;  /* 0x0000002242007c0c */ /* 0x000fc4000bf86270 */
[----:B------:R-:W-:Y:S01]  /*5210*/  LOP3.LUT R66, R62, 0x380, RZ, 0xfc, !PT ;  /* 0x000003803e427812 */ /* 0x000fe200078efcff */
[----:B------:R0:W3:Y:S01]  /*5220*/  @!P6 LDG.E.U16 R110, [R64.64+0x540] ;  /* 0x0005401e406ee981 */ /* 0x0000e2000c1e1500 */
[----:B------:R-:W-:Y:S02]  /*5230*/  ISETP.GE.AND P5, PT, R114, UR34, PT ;  /* 0x0000002272007c0c */ /* 0x000fe4000bfa6270 */
[----:B------:R-:W-:Y:S02]  /*5240*/  PRMT R114, RZ, 0x7610, R114 ;  /* 0x00007610ff727816 */ /* 0x000fe40000000072 */
[----:B------:R-:W-:Y:S02]  /*5250*/  ISETP.GE.AND P6, PT, R66, UR34, PT ;  /* 0x0000002242007c0c */ /* 0x000fe4000bfc6270 */
[C---:B------:R-:W-:Y:S02]  /*5260*/  LOP3.LUT R66, R62.reuse, 0x3a0, RZ, 0xfc, !PT ;  /* 0x000003a03e427812 */ /* 0x040fe400078efcff */
[----:B------:R-:W-:Y:S01]  /*5270*/  LOP3.LUT R62, R62, 0x3c0, RZ, 0xfc, !PT ;  /* 0x000003c03e3e7812 */ /* 0x000fe200078efcff */
[----:B------:R0:W3:Y:S01]  /*5280*/  @!P1 LDG.E.U16 R114, [R64.64+0x5c0] ;  /* 0x0005c01e40729981 */ /* 0x0000e2000c1e1500 */
[----:B------:R-:W-:-:S02]  /*5290*/  SHF.L.U32 R117, R96, 0x5, RZ ;  /* 0x0000000560757819 */ /* 0x000fc400000006ff */
[----:B------:R-:W-:Y:S02]  /*52a0*/  PRMT R115, RZ, 0x7610, R115 ;  /* 0x00007610ff737816 */ /* 0x000fe40000000073 */
[----:B------:R-:W-:Y:S02]  /*52b0*/  ISETP.GE.AND P1, PT, R62, UR34, PT ;  /* 0x000000223e007c0c */ /* 0x000fe4000bf26270 */
[----:B------:R-:W-:Y:S02]  /*52c0*/  LOP3.LUT R62, R117, 0xffffffe0, R198, 0xe2, !PT ;  /* 0xffffffe0753e7812 */ /* 0x000fe400078ee2c6 */
[----:B------:R-:W-:Y:S01]  /*52d0*/  PRMT R117, RZ, 0x7610, R117 ;  /* 0x00007610ff757816 */ /* 0x000fe20000000075 */
[----:B------:R0:W3:Y:S05]  /*52e0*/  @!P0 LDG.E.U16 R115, [R64.64+0x580] ;  /* 0x0005801e40738981 */ /* 0x0000ea000c1e1500 */
[----:B------:R0:W3:Y:S01]  /*52f0*/  @!P2 LDG.E.U16 R117, [R64.64+0x600] ;  /* 0x0006001e4075a981 */ /* 0x0000e2000c1e1500 */
[----:B------:R-:W-:-:S02]  /*5300*/  ISETP.GE.AND P0, PT, R66, UR34, PT ;  /* 0x0000002242007c0c */ /* 0x000fc4000bf06270 */
[----:B------:R-:W-:Y:S02]  /*5310*/  PRMT R119, RZ, 0x7610, R119 ;  /* 0x00007610ff777816 */ /* 0x000fe40000000077 */
[----:B------:R-:W-:Y:S02]  /*5320*/  PRMT R118, RZ, 0x7610, R118 ;  /* 0x00007610ff767816 */ /* 0x000fe40000000076 */
[----:B------:R-:W-:Y:S02]  /*5330*/  PRMT R120, RZ, 0x7610, R120 ;  /* 0x00007610ff787816 */ /* 0x000fe40000000078 */
[----:B------:R-:W-:Y:S01]  /*5340*/  PRMT R121, RZ, 0x7610, R121 ;  /* 0x00007610ff797816 */ /* 0x000fe20000000079 */
[----:B------:R0:W3:Y:S01]  /*5350*/  @!P3 LDG.E.U16 R119, [R64.64+0x640] ;  /* 0x0006401e4077b981 */ /* 0x0000e2000c1e1500 */
[----:B------:R-:W-:Y:S02]  /*5360*/  LOP3.LUT R62, R62, 0x3e0, RZ, 0xfc, !PT ;  /* 0x000003e03e3e7812 */ /* 0x000fe400078efcff */
[----:B------:R-:W-:Y:S01]  /*5370*/  PRMT R124, RZ, 0x7610, R124 ;  /* 0x00007610ff7c7816 */ /* 0x000fe2000000007c */
[----:B------:R0:W3:Y:S01]  /*5380*/  @!P4 LDG.E.U16 R118, [R64.64+0x680] ;  /* 0x0006801e4076c981 */ /* 0x0000e2000c1e1500 */
[----:B------:R-:W-:Y:S01]  /*5390*/  ISETP.GE.AND P2, PT, R62, UR34, PT ;  /* 0x000000223e007c0c */ /* 0x000fe2000bf46270 */
[----:B------:R-:W-:-:S02]  /*53a0*/  ULDC.64 UR34, c[0x0][0x198] ;  /* 0x0000660000227ab9 */ /* 0x000fc40000000a00 */
[----:B------:R0:W3:Y:S04]  /*53b0*/  @!P5 LDG.E.U16 R120, [R64.64+0x6c0] ;  /* 0x0006c01e4078d981 */ /* 0x0000e8000c1e1500 */
[----:B------:R0:W3:Y:S04]  /*53c0*/  @!P6 LDG.E.U16 R121, [R64.64+0x700] ;  /* 0x0007001e4079e981 */ /* 0x0000e8000c1e1500 */
[----:B------:R0:W3:Y:S01]  /*53d0*/  @!P0 LDG.E.U16 R124, [R64.64+0x740] ;  /* 0x0007401e407c8981 */ /* 0x0000e2000c1e1500 */
[----:B------:R-:W-:Y:S02]  /*53e0*/  PRMT R123, RZ, 0x7610, R123 ;  /* 0x00007610ff7b7816 */ /* 0x000fe4000000007b */
[----:B------:R-:W-:-:S04]  /*53f0*/  PRMT R122, RZ, 0x7610, R122 ;  /* 0x00007610ff7a7816 */ /* 0x000fc8000000007a */
[----:B------:R0:W3:Y:S04]  /*5400*/  @!P1 LDG.E.U16 R123, [R64.64+0x780] ;  /* 0x0007801e407b9981 */ /* 0x0000e8000c1e1500 */
        /* <DEDUP_REMOVED lines=60> */
[----:B------:R-:W-:Y:S02]  /*57d0*/  IADD3 R146, R129, 0x100, RZ ;  /* 0x0000010081927810 */ /* 0x000fe40007ffe0ff */
[-C--:B0-----:R-:W-:Y:S02]  /*57e0*/  LEA.HI.SX32 R65, R128, R129.reuse, 0x1b ;  /* 0x0000008180417211 */ /* 0x081fe400078fdaff */
[----:B------:R-:W-:Y:S02]  /*57f0*/  LEA.HI.SX32 R141, R136, R129, 0x1b ;  /* 0x00000081888d7211 */ /* 0x000fe400078fdaff */
[----:B------:R-:W-:Y:S01]  /*5800*/  SHF.L.U32 R164, R65, 0x1, RZ ;  /* 0x0000000141a47819 */ /* 0x000fe200000006ff */
[----:B------:R-:W-:Y:S01]  /*5810*/  FMUL.FTZ R65, R39, UR41 ;  /* 0x0000002927417c20 */ /* 0x000fe20008410000 */
[----:B------:R-:W-:-:S02]  /*5820*/  IADD3 R148, R129, 0x120, RZ ;  /* 0x0000012081947810 */ /* 0x000fc40007ffe0ff */
[-C--:B------:R-:W-:Y:S02]  /*5830*/  LEA.HI.SX32 R142, R142, R129.reuse, 0x1b ;  /* 0x000000818e8e7211 */ /* 0x080fe400078fdaff */
        /* <DEDUP_REMOVED lines=12> */
[----:B------:R-:W-:-:S02]  /*5900*/  LEA.HI.SX32 R146, R146, R129, 0x1b ;  /* 0x0000008192927211 */ /* 0x000fc400078fdaff */
[----:B------:R-:W-:Y:S01]  /*5910*/  SHF.L.U32 R141, R141, 0x1, RZ ;  /* 0x000000018d8d7819 */ /* 0x000fe200000006ff */
[----:B------:R-:W-:Y:S01]  /*5920*/  STS.U16 [R149+0x80], R68 ;  /* 0x0000804495007388 */ /* 0x000fe20000000400 */
[-C--:B------:R-:W-:Y:S01]  /*5930*/  LEA.HI.SX32 R148, R148, R129.reuse, 0x1b ;  /* 0x0000008194947211 */ /* 0x080fe200078fdaff */
[----:B------:R-:W-:Y:S01]  /*5940*/  ULDC.64 UR20, c[0x0][0x228] ;  /* 0x00008a0000147ab9 */ /* 0x000fe20000000a00 */
[----:B------:R-:W-:Y:S01]  /*5950*/  SHF.L.U32 R142, R142, 0x1, RZ ;  /* 0x000000018e8e7819 */ /* 0x000fe200000006ff */
[----:B------:R0:W-:Y:S01]  /*5960*/  STS.U16 [R138+0xc0], R67 ;  /* 0x0000c0438a007388 */ /* 0x0001e20000000400 */
[-C--:B------:R-:W-:Y:S02]  /*5970*/  LEA.HI.SX32 R150, R150, R129.reuse, 0x1b ;  /* 0x0000008196967211 */ /* 0x080fe400078fdaff */
[----:B------:R-:W-:Y:S01]  /*5980*/  SHF.L.U32 R65, R144, 0x1, RZ ;  /* 0x0000000190417819 */ /* 0x000fe200000006ff */
[----:B------:R1:W-:Y:S01]  /*5990*/  STS.U16 [R140+0x100], R63 ;  /* 0x0001003f8c007388 */ /* 0x0003e20000000400 */
[-C--:B------:R-:W-:Y:S01]  /*59a0*/  LEA.HI.SX32 R152, R152, R129.reuse, 0x1b ;  /* 0x0000008198987211 */ /* 0x080fe200078fdaff */
[----:B------:R-:W-:Y:S01]  /*59b0*/  UIADD3 UR35, UR35, UR39, URZ ;  /* 0x0000002723237290 */ /* 0x000fe2000fffe03f */
[----:B------:R-:W-:Y:S01]  /*59c0*/  LEA.HI.SX32 R154, R154, R129, 0x1b ;  /* 0x000000819a9a7211 */ /* 0x000fe200078fdaff */
[----:B------:R-:W-:Y:S01]  /*59d0*/  ULEA UR20, UP0, UR34, UR20, 0x3 ;  /* 0x0000001422147291 */ /* 0x000fe2000f80183f */
[----:B------:R-:W-:Y:S01]  /*59e0*/  SHF.L.U32 R146, R146, 0x1, RZ ;  /* 0x0000000192927819 */ /* 0x000fe200000006ff */
[----:B------:R-:W-:Y:S01]  /*59f0*/  STS.U16 [R141+0x140], R102 ;  /* 0x000140668d007388 */ /* 0x000fe20000000400 */
[----:B0-----:R-:W-:-:S02]  /*5a00*/  SHF.L.U32 R67, R148, 0x1, RZ ;  /* 0x0000000194437819 */ /* 0x001fc400000006ff */
[----:B------:R-:W-:Y:S01]  /*5a10*/  SHF.L.U32 R150, R150, 0x1, RZ ;  /* 0x0000000196967819 */ /* 0x000fe200000006ff */
[----:B-1----:R-:W-:Y:S01]  /*5a20*/  FMUL.FTZ R63, R37, UR41 ;  /* 0x00000029253f7c20 */ /* 0x002fe20008410000 */
[----:B------:R-:W-:Y:S01]  /*5a30*/  STS.U16 [R142+0x180], R99 ;  /* 0x000180638e007388 */ /* 0x000fe20000000400 */
[----:B------:R-:W-:Y:S01]  /*5a40*/  IADD3 R166, R129, 0x240, RZ ;  /* 0x0000024081a67810 */ /* 0x000fe20007ffe0ff */
[----:B------:R-:W-:Y:S01]  /*5a50*/  ULEA.HI.X UR21, UR34, UR21, UR35, 0x3, UP0 ;  /* 0x0000001522157291 */ /* 0x000fe200080f1c23 */
[----:B------:R-:W-:Y:S01]  /*5a60*/  SHF.L.U32 R152, R152, 0x1, RZ ;  /* 0x0000000198987819 */ /* 0x000fe200000006ff */
[----:B------:R0:W-:Y:S01]  /*5a70*/  STS.U16 [R65+0x1c0], R98 ;  /* 0x0001c06241007388 */ /* 0x0001e20000000400 */
[----:B------:R-:W-:-:S03]  /*5a80*/  FMUL.RZ R64, R63, 0.15915493667125701904 ;  /* 0x3e22f9833f407820 */ /* 0x000fc6000040c000 */
[----:B------:R-:W-:Y:S01]  /*5a90*/  STS.U16 [R146+0x200], R97 ;  /* 0x0002006192007388 */ /* 0x000fe20000000400 */
[----:B------:R-:W-:-:S03]  /*5aa0*/  LEA.HI.SX32 R145, R166, R129, 0x1b ;  /* 0x00000081a6917211 */ /* 0x000fc600078fdaff */
[----:B------:R-:W-:Y:S01]  /*5ab0*/  STS.U16 [R67+0x240], R70 ;  /* 0x0002404643007388 */ /* 0x000fe20000000400 */
[----:B0-----:R-:W-:-:S03]  /*5ac0*/  SHF.L.U32 R65, R154, 0x1, RZ ;  /* 0x000000019a417819 */ /* 0x001fc600000006ff */
[----:B------:R-:W-:Y:S01]  /*5ad0*/  STS.U16 [R150+0x280], R103 ;  /* 0x0002806796007388 */ /* 0x000fe20000000400 */
[----:B------:R-:W-:Y:S03]  /*5ae0*/  MUFU.SIN R165, R64 ;  /* 0x0000004000a57308 */ /* 0x000fe60000000400 */
[----:B------:R-:W-:Y:S04]  /*5af0*/  STS.U16 [R152+0x2c0], R105 ;  /* 0x0002c06998007388 */ /* 0x000fe80000000400 */
[----:B------:R0:W-:Y:S01]  /*5b00*/  STS.U16 [R65+0x300], R104 ;  /* 0x0003006841007388 */ /* 0x0001e20000000400 */
[----:B------:R1:W-:Y:S02]  /*5b10*/  MUFU.COS R166, R64 ;  /* 0x0000004000a67308 */ /* 0x0003e40000000000 */
[----:B-1----:R-:W-:-:S02]  /*5b20*/  MOV R64, UR20 ;  /* 0x0000001400407c02 */ /* 0x002fc40008000f00 */
[----:B0-----:R-:W-:-:S06]  /*5b30*/  MOV R65, UR21 ;  /* 0x0000001500417c02 */ /* 0x001fcc0008000f00 */
[----:B------:R-:W2:Y:S01]  /*5b40*/  LDG.E.64 R64, [R64.64] ;  /* 0x0000001e40407981 */ /* 0x000ea2000c1e1b00 */
[----:B------:R-:W0:Y:S01]  /*5b50*/  R2UR UR42, R60 ;  /* 0x000000003c2a73c2 */ /* 0x000e2200000e0000 */
[C---:B------:R-:W-:Y:S02]  /*5b60*/  IADD3 R156, R129.reuse, 0x1a0, RZ ;  /* 0x000001a0819c7810 */ /* 0x040fe40007ffe0ff */
[C---:B------:R-:W-:Y:S02]  /*5b70*/  IADD3 R158, R129.reuse, 0x1c0, RZ ;  /* 0x000001c0819e7810 */ /* 0x040fe40007ffe0ff */
[----:B------:R-:W-:Y:S01]  /*5b80*/  IADD3 R160, R129, 0x1e0, RZ ;  /* 0x000001e081a07810 */ /* 0x000fe20007ffe0ff */
[----:B------:R-:W-:Y:S01]  /*5b90*/  FMUL.FTZ R63, R34, UR41 ;  /* 0x00000029223f7c20 */ /* 0x000fe20008410000 */
[-C--:B------:R-:W-:Y:S02]  /*5ba0*/  LEA.HI.SX32 R156, R156, R129.reuse, 0x1b ;  /* 0x000000819c9c7211 */ /* 0x080fe400078fdaff */
[----:B------:R-:W-:-:S02]  /*5bb0*/  LEA.HI.SX32 R158, R158, R129, 0x1b ;  /* 0x000000819e9e7211 */ /* 0x000fc400078fdaff */
[-C--:B------:R-:W-:Y:S01]  /*5bc0*/  LEA.HI.SX32 R160, R160, R129.reuse, 0x1b ;  /* 0x00000081a0a07211 */ /* 0x080fe200078fdaff */
[----:B------:R-:W-:Y:S01]  /*5bd0*/  FMUL.RZ R70, R63, 0.15915493667125701904 ;  /* 0x3e22f9833f467820 */ /* 0x000fe2000040c000 */
[----:B------:R-:W-:Y:S02]  /*5be0*/  SHF.L.U32 R67, R156, 0x1, RZ ;  /* 0x000000019c437819 */ /* 0x000fe400000006ff */
[----:B------:R-:W-:Y:S02]  /*5bf0*/  SHF.L.U32 R158, R158, 0x1, RZ ;  /* 0x000000019e9e7819 */ /* 0x000fe400000006ff */
[----:B------:R-:W-:Y:S02]  /*5c00*/  SHF.L.U32 R63, R160, 0x1, RZ ;  /* 0x00000001a03f7819 */ /* 0x000fe400000006ff */
[----:B------:R-:W-:Y:S02]  /*5c10*/  IADD3 R162, R129, 0x200, RZ ;  /* 0x0000020081a27810 */ /* 0x000fe40007ffe0ff */
[----:B0-----:R-:W-:Y:S01]  /*5c20*/  MOV R68, UR42 ;  /* 0x0000002a00447c02 */ /* 0x001fe20008000f00 */
[----:B------:R-:W-:Y:S01]  /*5c30*/  STS.U16 [R67+0x340], R112 ;  /* 0x0003407043007388 */ /* 0x000fe20000000400 */
[----:B------:R-:W-:-:S03]  /*5c40*/  LEA.HI.SX32 R162, R162, R129, 0x1b ;  /* 0x00000081a2a27211 */ /* 0x000fc600078fdaff */
[----:B------:R-:W-:Y:S01]  /*5c50*/  FMUL.FTZ R68, R68, 1.4426950216293334961 ;  /* 0x3fb8aa3b44447820 */ /* 0x000fe20000410000 */
[----:B------:R-:W-:Y:S01]  /*5c60*/  STS.U16 [R158+0x380], R113 ;  /* 0x000380719e007388 */ /* 0x000fe20000000400 */
[----:B------:R-:W-:-:S03]  /*5c70*/  FMUL.FTZ R61, R47, UR41 ;  /* 0x000000292f3d7c20 */ /* 0x000fc60008410000 */
[----:B------:R0:W-:Y:S01]  /*5c80*/  STS.U16 [R63+0x3c0], R108 ;  /* 0x0003c06c3f007388 */ /* 0x0001e20000000400 */
[----:B------:R-:W-:Y:S01]  /*5c90*/  FMUL.FTZ R60, R29, UR41 ;  /* 0x000000291d3c7c20 */ /* 0x000fe20008410000 */
[----:B------:R-:W-:Y:S01]  /*5ca0*/  SHF.L.U32 R69, R162, 0x1, RZ ;  /* 0x00000001a2457819 */ /* 0x000fe200000006ff */
[----:B------:R-:W-:Y:S01]  /*5cb0*/  MUFU.SIN R179, R125 ;  /* 0x0000007d00b37308 */ /* 0x000fe20000000400 */
[----:B------:R-:W-:Y:S01]  /*5cc0*/  IADD3 R168, R129, 0x260, RZ ;  /* 0x0000026081a87810 */ /* 0x000fe20007ffe0ff */
[----:B------:R-:W-:Y:S02]  /*5cd0*/  FMUL.RZ R162, R60, 0.15915493667125701904 ;  /* 0x3e22f9833ca27820 */ /* 0x000fe4000040c000 */
[----:B0-----:R-:W-:-:S04]  /*5ce0*/  FMUL.FTZ R63, R68, R54 ;  /* 0x00000036443f7220 */ /* 0x001fc80000410000 */
[----:B------:R0:W-:Y:S01]  /*5cf0*/  MUFU.COS R180, R125 ;  /* 0x0000007d00b47308 */ /* 0x0001e20000000000 */
[C---:B------:R-:W-:Y:S01]  /*5d00*/  IADD3 R170, R129.reuse, 0x280, RZ ;  /* 0x0000028081aa7810 */ /* 0x040fe20007ffe0ff */
[----:B------:R-:W-:Y:S01]  /*5d10*/  FMUL.FTZ R60, R68, R55 ;  /* 0x00000037443c7220 */ /* 0x000fe20000410000 */
[----:B------:R-:W-:Y:S01]  /*5d20*/  IADD3 R172, R129, 0x2a0, RZ ;  /* 0x000002a081ac7810 */ /* 0x000fe20007ffe0ff */
[----:B------:R1:W-:Y:S01]  /*5d30*/  STS.U16 [R69+0x400], R116 ;  /* 0x0004007445007388 */ /* 0x0003e20000000400 */
[----:B------:R-:W-:-:S03]  /*5d40*/  LEA.HI.SX32 R147, R168, R129, 0x1b ;  /* 0x00000081a8937211 */ /* 0x000fc600078fdaff */
[----:B------:R-:W3:Y:S01]  /*5d50*/  MUFU.EX2 R63, R63 ;  /* 0x0000003f003f7308 */ /* 0x000ee20000000800 */
[----:B0-----:R-:W-:Y:S02]  /*5d60*/  FMUL.RZ R125, R61, 0.15915493667125701904 ;  /* 0x3e22f9833d7d7820 */ /* 0x001fe4000040c000 */
[----:B------:R-:W-:Y:S01]  /*5d70*/  FMUL.FTZ R61, R45, UR41 ;  /* 0x000000292d3d7c20 */ /* 0x000fe20008410000 */
[-C--:B------:R-:W-:Y:S01]  /*5d80*/  LEA.HI.SX32 R137, R170, R129.reuse, 0x1b ;  /* 0x00000081aa897211 */ /* 0x080fe200078fdaff */
[----:B-1----:R-:W-:Y:S01]  /*5d90*/  FMUL.FTZ R69, R68, R52 ;  /* 0x0000003444457220 */ /* 0x002fe20000410000 */
[----:B------:R-:W-:Y:S02]  /*5da0*/  LEA.HI.SX32 R136, R172, R129, 0x1b ;  /* 0x00000081ac887211 */ /* 0x000fe400078fdaff */
[----:B------:R-:W-:Y:S01]  /*5db0*/  MUFU.SIN R163, R70 ;  /* 0x0000004600a37308 */ /* 0x000fe20000000400 */
[----:B------:R-:W-:Y:S01]  /*5dc0*/  FMUL.RZ R128, R61, 0.15915493667125701904 ;  /* 0x3e22f9833d807820 */ /* 0x000fe2000040c000 */
[----:B------:R-:W-:Y:S01]  /*5dd0*/  SHF.L.U32 R145, R145, 0x1, RZ ;  /* 0x0000000191917819 */ /* 0x000fe200000006ff */
[----:B------:R-:W-:Y:S01]  /*5de0*/  FMUL.FTZ R61, R43, UR41 ;  /* 0x000000292b3d7c20 */ /* 0x000fe20008410000 */
[----:B------:R-:W-:-:S04]  /*5df0*/  IADD3 R208, R129, 0x3a0, RZ ;  /* 0x000003a081d07810 */ /* 0x000fc80007ffe0ff */
[----:B------:R0:W-:Y:S01]  /*5e00*/  MUFU.COS R164, R70 ;  /* 0x0000004600a47308 */ /* 0x0001e20000000000 */
[----:B------:R-:W-:Y:S01]  /*5e10*/  SHF.L.U32 R98, R147, 0x1, RZ ;  /* 0x0000000193627819 */ /* 0x000fe200000006ff */
[----:B------:R-:W-:Y:S01]  /*5e20*/  FMUL.FTZ R67, R68, R53 ;  /* 0x0000003544437220 */ /* 0x000fe20000410000 */
[----:B------:R-:W-:Y:S01]  /*5e30*/  SHF.L.U32 R102, R137, 0x1, RZ ;  /* 0x0000000189667819 */ /* 0x000fe200000006ff */
[----:B------:R-:W-:Y:S01]  /*5e40*/  FMUL.RZ R151, R61, 0.15915493667125701904 ;  /* 0x3e22f9833d977820 */ /* 0x000fe2000040c000 */
[----:B------:R-:W-:Y:S02]  /*5e50*/  SHF.L.U32 R71, R136, 0x1, RZ ;  /* 0x0000000188477819 */ /* 0x000fe400000006ff */
[----:B0-----:R-:W-:Y:S01]  /*5e60*/  SHF.L.U32 R70, R143, 0x1, RZ ;  /* 0x000000018f467819 */ /* 0x001fe200000006ff */
[----:B------:R-:W0:Y:S01]  /*5e70*/  MUFU.EX2 R60, R60 ;  /* 0x0000003c003c7308 */ /* 0x000e220000000800 */
[----:B------:R-:W-:-:S03]  /*5e80*/  LEA.HI.SX32 R61, R208, R129, 0x1b ;  /* 0x00000081d03d7211 */ /* 0x000fc600078fdaff */
[----:B------:R-:W-:Y:S01]  /*5e90*/  STS.U16 [R70+0x440], R101 ;  /* 0x0004406546007388 */ /* 0x000fe20000000400 */
[----:B------:R-:W-:-:S03]  /*5ea0*/  IADD3 R190, R129, 0x2c0, RZ ;  /* 0x000002c081be7810 */ /* 0x000fc60007ffe0ff */
[----:B------:R-:W1:Y:S01]  /*5eb0*/  MUFU.EX2 R69, R69 ;  /* 0x0000004500457308 */ /* 0x000e620000000800 */
[----:B------:R-:W-:Y:S01]  /*5ec0*/  STS.U16 [R145+0x480], R100 ;  /* 0x0004806491007388 */ /* 0x000fe20000000400 */
[----:B------:R-:W-:-:S03]  /*5ed0*/  IADD3 R192, R129, 0x2e0, RZ ;  /* 0x000002e081c07810 */ /* 0x000fc60007ffe0ff */
[----:B------:R-:W-:Y:S01]  /*5ee0*/  STS.U16 [R98+0x4c0], R109 ;  /* 0x0004c06d62007388 */ /* 0x000fe20000000400 */
[----:B------:R-:W-:Y:S02]  /*5ef0*/  IADD3 R194, R129, 0x300, RZ ;  /* 0x0000030081c27810 */ /* 0x000fe40007ffe0ff */
[----:B------:R-:W4:Y:S01]  /*5f00*/  MUFU.EX2 R67, R67 ;  /* 0x0000004300437308 */ /* 0x000f220000000800 */
[----:B------:R-:W-:Y:S01]  /*5f10*/  STS.U16 [R102+0x500], R111 ;  /* 0x0005006f66007388 */ /* 0x000fe20000000400 */
[----:B------:R-:W-:-:S03]  /*5f20*/  LEA.HI.SX32 R134, R190, R129, 0x1b ;  /* 0x00000081be867211 */ /* 0x000fc600078fdaff */
[----:B------:R0:W-:Y:S01]  /*5f30*/  STS.U16 [R71+0x540], R110 ;  /* 0x0005406e47007388 */ /* 0x0001e20000000400 */
[C---:B---3--:R-:W-:Y:S01]  /*5f40*/  FMUL.FTZ R186, R63.reuse, R186 ;  /* 0x000000ba3fba7220 */ /* 0x048fe20000410000 */
[----:B------:R-:W-:Y:S01]  /*5f50*/  LEA.HI.SX32 R135, R192, R129, 0x1b ;  /* 0x00000081c0877211 */ /* 0x000fe200078fdaff */
[----:B------:R-:W-:Y:S01]  /*5f60*/  FMUL.FTZ R185, R63, R185 ;  /* 0x000000b93fb97220 */ /* 0x000fe20000410000 */
[----:B------:R-:W-:Y:S02]  /*5f70*/  PRMT R63, RZ, 0x5410, R92 ;  /* 0x00005410ff3f7816 */ /* 0x000fe4000000005c */
[----:B------:R-:W-:Y:S02]  /*5f80*/  LEA.HI.SX32 R131, R194, R129, 0x1b ;  /* 0x00000081c2837211 */ /* 0x000fe400078fdaff */
[----:B0-----:R-:W-:Y:S01]  /*5f90*/  SHF.L.U32 R71, R61, 0x1, RZ ;  /* 0x000000013d477819 */ /* 0x001fe200000006ff */
[----:B------:R-:W-:Y:S01]  /*5fa0*/  FMUL.FTZ R61, R68, R49 ;  /* 0x00000031443d7220 */ /* 0x000fe20000410000 */
[----:B------:R-:W-:Y:S01]  /*5fb0*/  SHF.L.U32 R134, R134, 0x1, RZ ;  /* 0x0000000186867819 */ /* 0x000fe200000006ff */
[----:B------:R-:W-:Y:S01]  /*5fc0*/  FMUL.FTZ R70, R68, R51 ;  /* 0x0000003344467220 */ /* 0x000fe20000410000 */
[----:B------:R-:W-:Y:S01]  /*5fd0*/  SHF.L.U32 R135, R135, 0x1, RZ ;  /* 0x0000000187877819 */ /* 0x000fe200000006ff */
[C---:B------:R-:W-:Y:S01]  /*5fe0*/  FMUL.FTZ R187, R60.reuse, R187 ;  /* 0x000000bb3cbb7220 */ /* 0x040fe20000410000 */
[----:B------:R-:W-:Y:S01]  /*5ff0*/  SHF.L.U32 R98, R131, 0x1, RZ ;  /* 0x0000000183627819 */ /* 0x000fe200000006ff */
[----:B------:R-:W0:Y:S01]  /*6000*/  MUFU.EX2 R61, R61 ;  /* 0x0000003d003d7308 */ /* 0x000e220000000800 */
[----:B------:R-:W-:Y:S01]  /*6010*/  FMUL.FTZ R222, R63, R56 ;  /* 0x000000383fde7220 */ /* 0x000fe20000410000 */
[----:B------:R-:W-:Y:S01]  /*6020*/  STS.U16 [R134+0x580], R115 ;  /* 0x0005807386007388 */ /* 0x000fe20000000400 */
[----:B------:R-:W-:-:S02]  /*6030*/  FMUL.FTZ R188, R60, R188 ;  /* 0x000000bc3cbc7220 */ /* 0x000fc40000410000 */
[C---:B-1----:R-:W-:Y:S01]  /*6040*/  FMUL.FTZ R182, R69.reuse, R182 ;  /* 0x000000b645b67220 */ /* 0x042fe20000410000 */
[----:B------:R-:W-:Y:S01]  /*6050*/  STS.U16 [R135+0x5c0], R114 ;  /* 0x0005c07287007388 */ /* 0x000fe20000000400 */
[----:B------:R-:W-:Y:S01]  /*6060*/  FMUL.FTZ R181, R69, R181 ;  /* 0x000000b545b57220 */ /* 0x000fe20000410000 */
[----:B------:R-:W1:Y:S01]  /*6070*/  MUFU.EX2 R70, R70 ;  /* 0x0000004600467308 */ /* 0x000e620000000800 */
[----:B------:R-:W-:Y:S01]  /*6080*/  FMUL.FTZ R60, R68, R47 ;  /* 0x0000002f443c7220 */ /* 0x000fe20000410000 */
[----:B------:R3:W-:Y:S01]  /*6090*/  STS.U16 [R98+0x600], R117 ;  /* 0x0006007562007388 */ /* 0x0007e20000000400 */
[----:B------:R-:W-:Y:S02]  /*60a0*/  FMUL.FTZ R69, R222, R187 ;  /* 0x000000bbde457220 */ /* 0x000fe40000410000 */
[C---:B----4-:R-:W-:Y:S02]  /*60b0*/  FMUL.FTZ R184, R67.reuse, R184 ;  /* 0x000000b843b87220 */ /* 0x050fe40000410000 */
[----:B------:R-:W-:-:S02]  /*60c0*/  FMUL.FTZ R183, R67, R183 ;  /* 0x000000b743b77220 */ /* 0x000fc40000410000 */
[----:B------:R-:W-:Y:S01]  /*60d0*/  FMUL.FTZ R67, RZ, R187 ;  /* 0x000000bbff437220 */ /* 0x000fe20000410000 */
[----:B---3--:R-:W-:Y:S01]  /*60e0*/  PRMT R98, RZ, 0x5410, R91 ;  /* 0x00005410ff627816 */ /* 0x008fe2000000005b */
[-C--:B------:R-:W-:Y:S01]  /*60f0*/  FFMA.FTZ R69, RZ, R188.reuse, R69 ;  /* 0x000000bcff457223 */ /* 0x080fe20000010045 */
[----:B------:R-:W-:Y:S03]  /*6100*/  MUFU.SIN R175, R125 ;  /* 0x0000007d00af7308 */ /* 0x000fe60000000400 */
[----:B------:R-:W-:Y:S02]  /*6110*/  FMUL.FTZ R221, R98, R55 ;  /* 0x0000003762dd7220 */ /* 0x000fe40000410000 */
[----:B------:R-:W-:-:S03]  /*6120*/  FFMA.FTZ R98, R222, R188, -R67 ;  /* 0x000000bcde627223 */ /* 0x000fc60000010843 */
[----:B------:R-:W-:Y:S01]  /*6130*/  MUFU.COS R176, R125 ;  /* 0x0000007d00b07308 */ /* 0x000fe20000000000 */
[----:B------:R-:W-:Y:S02]  /*6140*/  FADD.FTZ R69, RZ, R69 ;  /* 0x00000045ff457221 */ /* 0x000fe40000010000 */
[----:B0-----:R-:W-:-:S05]  /*6150*/  FMUL.FTZ R178, R61, R178 ;  /* 0x000000b23db27220 */ /* 0x001fca0000410000 */
[----:B------:R-:W0:Y:S01]  /*6160*/  MUFU.EX2 R60, R60 ;  /* 0x0000003c003c7308 */ /* 0x000e220000000800 */
[----:B------:R-:W-:Y:S02]  /*6170*/  FMUL.FTZ R177, R61, R177 ;  /* 0x000000b13db17220 */ /* 0x000fe40000410000 */
[----:B------:R-:W-:Y:S02]  /*6180*/  FADD.FTZ R98, R221, R98 ;  /* 0x00000062dd627221 */ /* 0x000fe40000010000 */
[----:B------:R-:W-:Y:S02]  /*6190*/  FMUL.FTZ R61, R185, R69 ;  /* 0x00000045b93d7220 */ /* 0x000fe40000410000 */
[C---:B-1----:R-:W-:Y:S02]  /*61a0*/  FMUL.FTZ R180, R70.reuse, R180 ;  /* 0x000000b446b47220 */ /* 0x042fe40000410000 */
[----:B------:R-:W-:Y:S02]  /*61b0*/  FMUL.FTZ R179, R70, R179 ;  /* 0x000000b346b37220 */ /* 0x000fe40000410000 */
[----:B------:R-:W-:-:S02]  /*61c0*/  FFMA.FTZ R67, R186, R98, -R61 ;  /* 0x00000062ba437223 */ /* 0x000fc4000001083d */
[----:B------:R-:W-:Y:S02]  /*61d0*/  FMUL.FTZ R70, R185, R98 ;  /* 0x00000062b9467220 */ /* 0x000fe40000410000 */
[----:B------:R-:W-:Y:S01]  /*61e0*/  FMUL.FTZ R61, R68, R43 ;  /* 0x0000002b443d7220 */ /* 0x000fe20000410000 */
[C---:B------:R-:W-:Y:S01]  /*61f0*/  IADD3 R196, R129.reuse, 0x320, RZ ;  /* 0x0000032081c47810 */ /* 0x040fe20007ffe0ff */
[----:B------:R-:W-:Y:S01]  /*6200*/  FFMA.FTZ R70, R186, R69, R70 ;  /* 0x00000045ba467223 */ /* 0x000fe20000010046 */
[C---:B------:R-:W-:Y:S01]  /*6210*/  IADD3 R202, R129.reuse, 0x340, RZ ;  /* 0x0000034081ca7810 */ /* 0x040fe20007ffe0ff */
[C---:B0-----:R-:W-:Y:S01]  /*6220*/  FMUL.FTZ R176, R60.reuse, R176 ;  /* 0x000000b03cb07220 */ /* 0x041fe20000410000 */
[C---:B------:R-:W-:Y:S01]  /*6230*/  IADD3 R204, R129.reuse, 0x360, RZ ;  /* 0x0000036081cc7810 */ /* 0x040fe20007ffe0ff */
[----:B------:R-:W-:Y:S01]  /*6240*/  FMUL.FTZ R175, R60, R175 ;  /* 0x000000af3caf7220 */ /* 0x000fe20000410000 */
[----:B------:R-:W-:Y:S01]  /*6250*/  IADD3 R206, R129, 0x380, RZ ;  /* 0x0000038081ce7810 */ /* 0x000fe20007ffe0ff */
[----:B------:R-:W-:Y:S01]  /*6260*/  MUFU.SIN R171, R151 ;  /* 0x0000009700ab7308 */ /* 0x000fe20000000400 */
[----:B------:R-:W-:Y:S01]  /*6270*/  PRMT R69, RZ, 0x5410, R90 ;  /* 0x00005410ff457816 */ /* 0x000fe2000000005a */
[----:B------:R-:W-:Y:S01]  /*6280*/  FMUL.FTZ R60, R68, R56 ;  /* 0x00000038443c7220 */ /* 0x000fe20000410000 */
[----:B------:R-:W-:-:S02]  /*6290*/  LEA.HI.SX32 R132, R196, R129, 0x1b ;  /* 0x00000081c4847211 */ /* 0x000fc400078fdaff */
[----:B------:R-:W-:-:S03]  /*62a0*/  LEA.HI.SX32 R133, R202, R129, 0x1b ;  /* 0x00000081ca857211 */ /* 0x000fc600078fdaff */
[----:B------:R-:W-:Y:S01]  /*62b0*/  MUFU.COS R172, R151 ;  /* 0x0000009700ac7308 */ /* 0x000fe20000000000 */
[----:B------:R-:W-:Y:S01]  /*62c0*/  LEA.HI.SX32 R130, R204, R129, 0x1b ;  /* 0x00000081cc827211 */ /* 0x000fe200078fdaff */
[----:B------:R-:W-:Y:S01]  /*62d0*/  FMUL.FTZ R63, R68, R45 ;  /* 0x0000002d443f7220 */ /* 0x000fe20000410000 */
[----:B------:R-:W-:Y:S01]  /*62e0*/  LEA.HI.SX32 R125, R206, R129, 0x1b ;  /* 0x00000081ce7d7211 */ /* 0x000fe200078fdaff */
[----:B------:R-:W-:-:S04]  /*62f0*/  FMUL.FTZ R220, R69, R54 ;  /* 0x0000003645dc7220 */ /* 0x000fc80000410000 */
[----:B------:R-:W0:Y:S01]  /*6300*/  MUFU.EX2 R61, R61 ;  /* 0x0000003d003d7308 */ /* 0x000e220000000800 */
[----:B------:R-:W-:Y:S01]  /*6310*/  SHF.L.U32 R132, R132, 0x1, RZ ;  /* 0x0000000184847819 */ /* 0x000fe200000006ff */
[----:B------:R-:W-:Y:S01]  /*6320*/  FADD.FTZ R70, RZ, R70 ;  /* 0x00000046ff467221 */ /* 0x000fe20000010000 */
[----:B------:R-:W-:Y:S02]  /*6330*/  SHF.L.U32 R133, R133, 0x1, RZ ;  /* 0x0000000185857819 */ /* 0x000fe400000006ff */
[----:B------:R-:W-:Y:S02]  /*6340*/  ISETP.NE.AND P1, PT, R96, RZ, PT ;  /* 0x000000ff6000720c */ /* 0x000fe40003f25270 */
[----:B------:R-:W-:Y:S01]  /*6350*/  SHF.L.U32 R97, R130, 0x1, RZ ;  /* 0x0000000182617819 */ /* 0x000fe200000006ff */
[----:B------:R-:W1:Y:S01]  /*6360*/  MUFU.EX2 R60, R60 ;  /* 0x0000003c003c7308 */ /* 0x000e620000000800 */
[----:B------:R-:W-:Y:S01]  /*6370*/  SHF.L.U32 R100, R125, 0x1, RZ ;  /* 0x000000017d647819 */ /* 0x000fe200000006ff */
[----:B------:R-:W-:Y:S01]  /*6380*/  FADD.FTZ R67, R220, R67 ;  /* 0x00000043dc437221 */ /* 0x000fe20000010000 */
[----:B------:R-:W-:Y:S01]  /*6390*/  STS.U16 [R132+0x640], R119 ;  /* 0x0006407784007388 */ /* 0x000fe20000000400 */
[----:B------:R-:W-:Y:S01]  /*63a0*/  FMUL.FTZ R69, R183, R70 ;  /* 0x00000046b7457220 */ /* 0x000fe20000410000 */
[----:B------:R-:W-:-:S02]  /*63b0*/  IADD3 R212, R129, 0x3c0, RZ ;  /* 0x000003c081d47810 */ /* 0x000fc40007ffe0ff */
[----:B------:R-:W-:Y:S01]  /*63c0*/  STS.U16 [R133+0x680], R118 ;  /* 0x0006807685007388 */ /* 0x000fe20000000400 */
[----:B------:R-:W-:Y:S01]  /*63d0*/  MUFU.SIN R173, R128 ;  /* 0x0000008000ad7308 */ /* 0x000fe20000000400 */
[----:B------:R-:W-:Y:S01]  /*63e0*/  IADD3 R214, R129, 0x3e0, RZ ;  /* 0x000003e081d67810 */ /* 0x000fe20007ffe0ff */
[----:B------:R-:W-:Y:S01]  /*63f0*/  FFMA.FTZ R98, R184, R67, -R69 ;  /* 0x00000043b8627223 */ /* 0x000fe20000010845 */
[----:B------:R-:W-:Y:S01]  /*6400*/  STS.U16 [R97+0x6c0], R120 ;  /* 0x0006c07861007388 */ /* 0x000fe20000000400 */
[----:B------:R-:W-:-:S04]  /*6410*/  MOV R69, UR32 ;  /* 0x0000002000457c02 */ /* 0x000fc80008000f00 */
[----:B------:R3:W-:Y:S01]  /*6420*/  MUFU.COS R174, R128 ;  /* 0x0000008000ae7308 */ /* 0x0007e20000000000 */
[----:B------:R-:W-:Y:S01]  /*6430*/  STS.U16 [R100+0x700], R121 ;  /* 0x0007007964007388 */ /* 0x000fe20000000400 */
[----:B------:R-:W-:-:S06]  /*6440*/  LEA R62, R95, R62, 0x5 ;  /* 0x0000003e5f3e7211 */ /* 0x000fcc00078e28ff */
[----:B------:R-:W4:Y:S01]  /*6450*/  MUFU.EX2 R63, R63 ;  /* 0x0000003f003f7308 */ /* 0x000f220000000800 */
[----:B------:R1:W-:Y:S01]  /*6460*/  STS.U16 [R71+0x740], R124 ;  /* 0x0007407c47007388 */ /* 0x0003e20000000400 */
[-C--:B---3--:R-:W-:Y:S01]  /*6470*/  LEA.HI.SX32 R128, R212, R129.reuse, 0x1b ;  /* 0x00000081d4807211 */ /* 0x088fe200078fdaff */
[C---:B0-----:R-:W-:Y:S01]  /*6480*/  FMUL.FTZ R172, R61.reuse, R172 ;  /* 0x000000ac3dac7220 */ /* 0x041fe20000410000 */
[----:B------:R-:W-:Y:S01]  /*6490*/  LEA.HI.SX32 R129, R214, R129, 0x1b ;  /* 0x00000081d6817211 */ /* 0x000fe200078fdaff */
[----:B------:R-:W-:Y:S01]  /*64a0*/  FMUL.FTZ R171, R61, R171 ;  /* 0x000000ab3dab7220 */ /* 0x000fe20000410000 */
[----:B------:R-:W-:Y:S02]  /*64b0*/  LEA R61, R69, UR7, 0x8 ;  /* 0x00000007453d7c11 */ /* 0x000fe4000f8e40ff */
[----:B------:R-:W-:Y:S01]  /*64c0*/  LEA.HI.SX32 R62, R62, R62, 0x1b ;  /* 0x0000003e3e3e7211 */ /* 0x000fe200078fdaff */
[----:B-1----:R-:W-:Y:S01]  /*64d0*/  FMUL.FTZ R71, R183, R67 ;  /* 0x00000043b7477220 */ /* 0x002fe20000410000 */
[----:B------:R-:W-:-:S02]  /*64e0*/  SHF.L.U32 R128, R128, 0x1, RZ ;  /* 0x0000000180807819 */ /* 0x000fc400000006ff */
[----:B------:R-:W-:Y:S01]  /*64f0*/  @P1 IADD3 R61, R96, 0x200, RZ ;  /* 0x00000200603d1810 */ /* 0x000fe20007ffe0ff */
[----:B------:R-:W-:Y:S01]  /*6500*/  FFMA.FTZ R71, R184, R70, R71 ;  /* 0x00000046b8477223 */ /* 0x000fe20000010047 */
[----:B------:R-:W-:Y:S02]  /*6510*/  SHF.L.U32 R129, R129, 0x1, RZ ;  /* 0x0000000181817819 */ /* 0x000fe400000006ff */
[----:B------:R-:W-:Y:S01]  /*6520*/  PRMT R70, RZ, 0x5410, R89 ;  /* 0x00005410ff467816 */ /* 0x000fe20000000059 */
[----:B------:R-:W-:Y:S01]  /*6530*/  FMUL.FTZ R126, R60, R126 ;  /* 0x0000007e3c7e7220 */ /* 0x000fe20000410000 */
[----:B------:R-:W-:Y:S01]  /*6540*/  SHF.L.U32 R69, R62, 0x1, RZ ;  /* 0x000000013e457819 */ /* 0x000fe200000006ff */
[----:B------:R-:W-:Y:S01]  /*6550*/  FMUL.FTZ R127, R60, R127 ;  /* 0x0000007f3c7f7220 */ /* 0x000fe20000410000 */
[----:B------:R-:W-:Y:S01]  /*6560*/  SHF.L.U32 R102, R61, 0x3, RZ ;  /* 0x000000033d667819 */ /* 0x000fe200000006ff */
[----:B------:R-:W-:Y:S01]  /*6570*/  STS.U16 [R128+0x780], R123 ;  /* 0x0007807b80007388 */ /* 0x000fe20000000400 */
[----:B------:R-:W-:Y:S01]  /*6580*/  FMUL.FTZ R219, R70, R53 ;  /* 0x0000003546db7220 */ /* 0x000fe20000410000 */
[----:B------:R-:W-:Y:S01]  /*6590*/  MUFU.SIN R169, R153 ;  /* 0x0000009900a97308 */ /* 0x000fe20000000400 */
[C---:B----4-:R-:W-:Y:S01]  /*65a0*/  FMUL.FTZ R174, R63.reuse, R174 ;  /* 0x000000ae3fae7220 */ /* 0x050fe20000410000 */
[----:B------:R-:W-:Y:S01]  /*65b0*/  STS.U16 [R129+0x7c0], R122 ;  /* 0x0007c07a81007388 */ /* 0x000fe20000000400 */
[----:B------:R-:W-:Y:S01]  /*65c0*/  FMUL.FTZ R173, R63, R173 ;  /* 0x000000ad3fad7220 */ /* 0x000fe20000410000 */
[----:B------:R-:W-:-:S06]  /*65d0*/  NOP ;  /* 0x0000000000007918 */ /* 0x000fcc0000000000 */
[----:B------:R0:W-:Y:S01]  /*65e0*/  MUFU.COS R170, R153 ;  /* 0x0000009900aa7308 */ /* 0x0001e20000000000 */
[----:B------:R-:W-:Y:S01]  /*65f0*/  FMUL.FTZ R63, R24, UR41 ;  /* 0x00000029183f7c20 */ /* 0x000fe20008410000 */
[----:B------:R-:W-:Y:S01]  /*6600*/  LDS.U16 R158, [R69] ;  /* 0x00000000459e7984 */ /* 0x000fe20000000400 */
[----:B------:R-:W-:-:S03]  /*6610*/  FADD.FTZ R71, RZ, R71 ;  /* 0x00000047ff477221 */ /* 0x000fc60000010000 */
[----:B------:R-:W1:Y:S01]  /*6620*/  LDS.U16 R157, [R69+0x2] ;  /* 0x00000200459d7984 */ /* 0x000e620000000400 */
[----:B------:R-:W-:-:S03]  /*6630*/  FADD.FTZ R98, R219, R98 ;  /* 0x00000062db627221 */ /* 0x000fc60000010000 */
[----:B------:R-:W-:Y:S04]  /*6640*/  LDS.U16 R154, [R69+0x4] ;  /* 0x00000400459a7984 */ /* 0x000fe80000000400 */
[----:B0-----:R-:W-:Y:S04]  /*6650*/  LDS.U16 R153, [R69+0x6] ;  /* 0x0000060045997984 */ /* 0x001fe80000000400 */
[----:B------:R-:W-:Y:S04]  /*6660*/  LDS.U16 R152, [R69+0x8] ;  /* 0x0000080045987984 */ /* 0x000fe80000000400 */
[----:B------:R-:W0:Y:S04]  /*6670*/  LDS.U16 R151, [R69+0xa] ;  /* 0x00000a0045977984 */ /* 0x000e280000000400 */
        /* <DEDUP_REMOVED lines=25> */
[----:B------:R1:W0:Y:S01]  /*6810*/  LDS.U16 R192, [R69+0x3e] ;  /* 0x00003e0045c07984 */ /* 0x0002220000000400 */
[----:B------:R-:W-:-:S03]  /*6820*/  FMUL.RZ R101, R63, 0.15915493667125701904 ;  /* 0x3e22f9833f657820 */ /* 0x000fc6000040c000 */
[----:B------:R2:W-:Y:S01]  /*6830*/  STS.64 [R102+0x39e0], R126 ;  /* 0x0039e07e66007388 */ /* 0x0005e20000000a00 */
[CC--:B------:R-:W-:Y:S02]  /*6840*/  FMUL.FTZ R63, R181.reuse, R71.reuse ;  /* 0x00000047b53f7220 */ /* 0x0c0fe40000410000 */
[-C--:B------:R-:W-:Y:S02]  /*6850*/  FMUL.FTZ R67, R181, R98.reuse ;  /* 0x00000062b5437220 */ /* 0x080fe40000410000 */
[C---:B------:R-:W-:Y:S02]  /*6860*/  FFMA.FTZ R103, R182.reuse, R98, -R63 ;  /* 0x00000062b6677223 */ /* 0x040fe4000001083f */
[----:B------:R-:W-:Y:S01]  /*6870*/  FFMA.FTZ R98, R182, R71, R67 ;  /* 0x00000047b6627223 */ /* 0x000fe20000010043 */
[----:B------:R-:W-:Y:S01]  /*6880*/  HFMA2.MMA R67, -RZ, RZ, 0, 9.5367431640625e-07 ;  /* 0x00000010ff437435 */ /* 0x000fe200000001ff */
[----:B------:R-:W-:Y:S01]  /*6890*/  FMUL.FTZ R60, R68, R41 ;  /* 0x00000029443c7220 */ /* 0x000fe20000410000 */
[----:B-1----:R-:W-:-:S03]  /*68a0*/  PRMT R69, RZ, 0x5410, R88 ;  /* 0x00005410ff457816 */ /* 0x002fc60000000058 */
[----:B------:R1:W-:Y:S01]  /*68b0*/  MUFU.EX2 R70, R60 ;  /* 0x0000003c00467308 */ /* 0x0003e20000000800 */
[----:B------:R-:W-:Y:S01]  /*68c0*/  MOV R61, RZ ;  /* 0x000000ff003d7202 */ /* 0x000fe20000000f00 */
[----:B------:R-:W-:Y:S01]  /*68d0*/  CS2R R62, SRZ ;  /* 0x00000000003e7805 */ /* 0x000fe2000001ff00 */
[----:B------:R-:W-:Y:S01]  /*68e0*/  FMUL.FTZ R218, R69, R52 ;  /* 0x0000003445da7220 */ /* 0x000fe20000410000 */
[----:B-1----:R-:W-:Y:S01]  /*68f0*/  HFMA2.MMA R60, -RZ, RZ, 1.875, 0 ;  /* 0x3f800000ff3c7435 */ /* 0x002fe200000001ff */
[----:B------:R-:W-:Y:S01]  /*6900*/  @!P0 IMAD.WIDE R66, R66, R67, UR10 ;  /* 0x0000000a42428e25 */ /* 0x000fe2000f8e0243 */
[----:B------:R-:W-:Y:S03]  /*6910*/  BAR.SYNC.DEFER_BLOCKING 0x0 ;  /* 0x0000000000007b1d */ /* 0x000fe60000010000 */
[----:B--2---:R-:W-:Y:S02]  /*6920*/  FADD.FTZ R102, RZ, R98 ;  /* 0x00000062ff667221 */ /* 0x004fe40000010000 */
[----:B------:R-:W-:-:S02]  /*6930*/  FADD.FTZ R103, R218, R103 ;  /* 0x00000067da677221 */ /* 0x000fc40000010000 */
[C---:B------:R-:W-:Y:S02]  /*6940*/  FMUL.FTZ R104, R179.reuse, R102 ;  /* 0x00000066b3687220 */ /* 0x040fe40000410000 */
[----:B------:R-:W-:Y:S02]  /*6950*/  FMUL.FTZ R111, R179, R103 ;  /* 0x00000067b36f7220 */ /* 0x000fe40000410000 */
[C---:B------:R-:W-:Y:S02]  /*6960*/  FMUL.FTZ R71, R68.reuse, R39 ;  /* 0x0000002744477220 */ /* 0x040fe40000410000 */
[C---:B------:R-:W-:Y:S02]  /*6970*/  FMUL.FTZ R69, R68.reuse, R34 ;  /* 0x0000002244457220 */ /* 0x040fe40000410000 */
[C---:B------:R-:W-:Y:S02]  /*6980*/  FMUL.FTZ R97, R68.reuse, R37 ;  /* 0x0000002544617220 */ /* 0x040fe40000410000 */
[----:B------:R-:W-:Y:S01]  /*6990*/  FMUL.FTZ R98, R68, R29 ;  /* 0x0000001d44627220 */ /* 0x000fe20000410000 */
[----:B------:R1:W5:Y:S01]  /*69a0*/  @!P0 LDG.E.128 R60, [R66.64] ;  /* 0x0000001e423c8981 */ /* 0x000362000c1e1d00 */
[----:B------:R-:W-:-:S02]  /*69b0*/  FFMA.FTZ R104, R180, R103, -R104 ;  /* 0x00000067b4687223 */ /* 0x000fc40000010868 */
[----:B------:R-:W-:Y:S01]  /*69c0*/  FFMA.FTZ R111, R180, R102, R111 ;  /* 0x00000066b46f7223 */ /* 0x000fe2000001006f */
[----:B-1----:R-:W-:Y:S01]  /*69d0*/  PRMT R66, RZ, 0x5410, R87 ;  /* 0x00005410ff427816 */ /* 0x002fe20000000057 */
[----:B------:R-:W-:Y:S01]  /*69e0*/  FMUL.FTZ R68, R68, R24 ;  /* 0x0000001844447220 */ /* 0x000fe20000410000 */
[----:B------:R-:W-:Y:S03]  /*69f0*/  MUFU.SIN R167, R139 ;  /* 0x0000008b00a77308 */ /* 0x000fe60000000400 */
[----:B------:R-:W-:Y:S02]  /*6a00*/  FMUL.FTZ R217, R66, R51 ;  /* 0x0000003342d97220 */ /* 0x000fe40000410000 */
[----:B------:R-:W-:Y:S02]  /*6a10*/  FADD.FTZ R111, RZ, R111 ;  /* 0x0000006fff6f7221 */ /* 0x000fe40000010000 */
[----:B------:R-:W-:Y:S01]  /*6a20*/  FADD.FTZ R104, R217, R104 ;  /* 0x00000068d9687221 */ /* 0x000fe20000010000 */
[----:B------:R-:W-:Y:S01]  /*6a30*/  MUFU.COS R168, R139 ;  /* 0x0000008b00a87308 */ /* 0x000fe20000000000 */
[----:B------:R-:W-:Y:S01]  /*6a40*/  PRMT R216, RZ, 0x5410, R86 ;  /* 0x00005410ffd87816 */ /* 0x000fe20000000056 */
[----:B------:R-:W-:-:S06]  /*6a50*/  FMUL.FTZ R67, R177, R111 ;  /* 0x0000006fb1437220 */ /* 0x000fcc0000410000 */
[----:B------:R-:W1:Y:S01]  /*6a60*/  MUFU.EX2 R71, R71 ;  /* 0x0000004700477308 */ /* 0x000e620000000800 */
[----:B------:R-:W-:-:S07]  /*6a70*/  FMUL.FTZ R66, R177, R104 ;  /* 0x00000068b1427220 */ /* 0x000fce0000410000 */
[----:B------:R-:W2:Y:S01]  /*6a80*/  MUFU.EX2 R69, R69 ;  /* 0x0000004500457308 */ /* 0x000ea20000000800 */
[----:B------:R-:W-:-:S07]  /*6a90*/  FFMA.FTZ R67, R178, R104, -R67 ;  /* 0x00000068b2437223 */ /* 0x000fce0000010843 */
[----:B------:R-:W-:Y:S01]  /*6aa0*/  MUFU.SIN R159, R101 ;  /* 0x00000065009f7308 */ /* 0x000fe20000000400 */
[----:B------:R-:W-:Y:S02]  /*6ab0*/  FFMA.FTZ R66, R178, R111, R66 ;  /* 0x0000006fb2427223 */ /* 0x000fe40000010042 */
[----:B------:R-:W-:-:S05]  /*6ac0*/  FMUL.FTZ R216, R216, R49 ;  /* 0x00000031d8d87220 */ /* 0x000fca0000410000 */
[----:B------:R-:W-:Y:S08]  /*6ad0*/  MUFU.COS R101, R101 ;  /* 0x0000006500657308 */ /* 0x000ff00000000000 */
[----:B------:R-:W0:Y:S01]  /*6ae0*/  MUFU.EX2 R68, R68 ;  /* 0x0000004400447308 */ /* 0x000e220000000800 */
[----:B------:R-:W-:Y:S02]  /*6af0*/  FADD.FTZ R66, RZ, R66 ;  /* 0x00000042ff427221 */ /* 0x000fe40000010000 */
[----:B------:R-:W-:-:S02]  /*6b00*/  FADD.FTZ R67, R216, R67 ;  /* 0x00000043d8437221 */ /* 0x000fc40000010000 */
[C---:B-1----:R-:W-:Y:S02]  /*6b10*/  FMUL.FTZ R168, R71.reuse, R168 ;  /* 0x000000a847a87220 */ /* 0x042fe40000410000 */
[----:B------:R-:W-:Y:S02]  /*6b20*/  FMUL.FTZ R167, R71, R167 ;  /* 0x000000a747a77220 */ /* 0x000fe40000410000 */
[C---:B--2---:R-:W-:Y:S02]  /*6b30*/  FMUL.FTZ R164, R69.reuse, R164 ;  /* 0x000000a445a47220 */ /* 0x044fe40000410000 */
[----:B------:R-:W-:Y:S02]  /*6b40*/  FMUL.FTZ R163, R69, R163 ;  /* 0x000000a345a37220 */ /* 0x000fe40000410000 */
[C---:B------:R-:W-:Y:S02]  /*6b50*/  FMUL.FTZ R69, R175.reuse, R66 ;  /* 0x00000042af457220 */ /* 0x040fe40000410000 */
[----:B------:R-:W-:-:S02]  /*6b60*/  FMUL.FTZ R71, R175, R67 ;  /* 0x00000043af477220 */ /* 0x000fc40000410000 */
[C---:B------:R-:W-:Y:S02]  /*6b70*/  FMUL.FTZ R170, R70.reuse, R170 ;  /* 0x000000aa46aa7220 */ /* 0x040fe40000410000 */
[----:B------:R-:W-:Y:S01]  /*6b80*/  FMUL.FTZ R169, R70, R169 ;  /* 0x000000a946a97220 */ /* 0x000fe20000410000 */
[----:B------:R-:W-:Y:S01]  /*6b90*/  PRMT R70, RZ, 0x5410, R85 ;  /* 0x00005410ff467816 */ /* 0x000fe20000000055 */
[C---:B0-----:R-:W-:Y:S02]  /*6ba0*/  FMUL.FTZ R160, R68.reuse, R101 ;  /* 0x0000006544a07220 */ /* 0x041fe40000410000 */
[----:B------:R-:W-:Y:S02]  /*6bb0*/  FMUL.FTZ R159, R68, R159 ;  /* 0x0000009f449f7220 */ /* 0x000fe40000410000 */
[C---:B------:R-:W-:Y:S02]  /*6bc0*/  FFMA.FTZ R68, R176.reuse, R67, -R69 ;  /* 0x00000043b0447223 */ /* 0x040fe40000010845 */
[----:B------:R-:W-:-:S02]  /*6bd0*/  FFMA.FTZ R71, R176, R66, R71 ;  /* 0x00000042b0477223 */ /* 0x000fc40000010047 */
[-C--:B------:R-:W-:Y:S02]  /*6be0*/  FMUL.FTZ R66, R126, R187.reuse ;  /* 0x000000bb7e427220 */ /* 0x080fe40000410000 */
[C---:B------:R-:W-:Y:S02]  /*6bf0*/  FMUL.FTZ R67, R127.reuse, R187 ;  /* 0x000000bb7f437220 */ /* 0x040fe40000410000 */
[----:B------:R-:W-:Y:S02]  /*6c00*/  FMUL.FTZ R215, R70, R47 ;  /* 0x0000002f46d77220 */ /* 0x000fe40000410000 */
[-C--:B------:R-:W-:Y:S02]  /*6c10*/  FFMA.FTZ R66, R127, R188.reuse, R66 ;  /* 0x000000bc7f427223 */ /* 0x080fe40000010042 */
[----:B------:R-:W-:Y:S01]  /*6c20*/  FFMA.FTZ R67, R126, R188, -R67 ;  /* 0x000000bc7e437223 */ /* 0x000fe20000010843 */
[----:B------:R-:W0:Y:S01]  /*6c30*/  MUFU.EX2 R97, R97 ;  /* 0x0000006100617308 */ /* 0x000e220000000800 */
[----:B------:R-:W-:-:S02]  /*6c40*/  FADD.FTZ R70, R215, R68 ;  /* 0x00000044d7467221 */ /* 0x000fc40000010000 */
[CC--:B------:R-:W-:Y:S02]  /*6c50*/  FMUL.FTZ R68, R185.reuse, R66.reuse ;  /* 0x00000042b9447220 */ /* 0x0c0fe40000410000 */
[-C--:B------:R-:W-:Y:S02]  /*6c60*/  FMUL.FTZ R69, R185, R67.reuse ;  /* 0x00000043b9457220 */ /* 0x080fe40000410000 */
[C---:B------:R-:W-:Y:S01]  /*6c70*/  FFMA.FTZ R68, R186.reuse, R67, -R68 ;  /* 0x00000043ba447223 */ /* 0x040fe20000010844 */
[----:B------:R-:W-:Y:S01]  /*6c80*/  MUFU.SIN R161, R162 ;  /* 0x000000a200a17308 */ /* 0x000fe20000000400 */
[----:B------:R-:W-:Y:S02]  /*6c90*/  FFMA.FTZ R69, R186, R66, R69 ;  /* 0x00000042ba457223 */ /* 0x000fe40000010045 */
[----:B------:R-:W-:-:S05]  /*6ca0*/  FMUL.FTZ R66, R183, R68 ;  /* 0x00000044b7427220 */ /* 0x000fca0000410000 */
[----:B------:R-:W-:Y:S01]  /*6cb0*/  MUFU.COS R162, R162 ;  /* 0x000000a200a27308 */ /* 0x000fe20000000000 */
[----:B------:R-:W-:-:S07]  /*6cc0*/  FMUL.FTZ R67, R183, R69 ;  /* 0x00000045b7437220 */ /* 0x000fce0000410000 */
[----:B------:R-:W1:Y:S01]  /*6cd0*/  MUFU.EX2 R98, R98 ;  /* 0x0000006200627308 */ /* 0x000e620000000800 */
[C---:B------:R-:W-:Y:S02]  /*6ce0*/  FFMA.FTZ R66, R184.reuse, R69, R66 ;  /* 0x00000045b8427223 */ /* 0x040fe40000010042 */
[----:B------:R-:W-:Y:S02]  /*6cf0*/  FFMA.FTZ R67, R184, R68, -R67 ;  /* 0x00000044b8437223 */ /* 0x000fe40000010843 */
[----:B------:R-:W-:Y:S01]  /*6d00*/  FADD.FTZ R71, RZ, R71 ;  /* 0x00000047ff477221 */ /* 0x000fe20000010000 */
[----:B------:R-:W-:Y:S01]  /*6d10*/  PRMT R206, RZ, 0x5410, R84 ;  /* 0x00005410ffce7816 */ /* 0x000fe20000000054 */
[C---:B0-----:R-:W-:Y:S02]  /*6d20*/  FMUL.FTZ R166, R97.reuse, R166 ;  /* 0x000000a661a67220 */ /* 0x041fe40000410000 */
[----:B------:R-:W-:Y:S02]  /*6d30*/  FMUL.FTZ R165, R97, R165 ;  /* 0x000000a561a57220 */ /* 0x000fe40000410000 */
[----:B------:R-:W-:-:S02]  /*6d40*/  FMUL.FTZ R68, R181, R66 ;  /* 0x00000042b5447220 */ /* 0x000fc40000410000 */
[----:B------:R-:W-:Y:S02]  /*6d50*/  FMUL.FTZ R69, R181, R67 ;  /* 0x00000043b5457220 */ /* 0x000fe40000410000 */
[----:B------:R-:W-:Y:S02]  /*6d60*/  FMUL.FTZ R97, R173, R71 ;  /* 0x00000047ad617220 */ /* 0x000fe40000410000 */
[C---:B-1----:R-:W-:Y:S02]  /*6d70*/  FMUL.FTZ R162, R98.reuse, R162 ;  /* 0x000000a262a27220 */ /* 0x042fe40000410000 */
[----:B------:R-:W-:Y:S02]  /*6d80*/  FMUL.FTZ R161, R98, R161 ;  /* 0x000000a162a17220 */ /* 0x000fe40000410000 */
[C---:B------:R-:W-:Y:S02]  /*6d90*/  FFMA.FTZ R68, R182.reuse, R67, -R68 ;  /* 0x00000043b6447223 */ /* 0x040fe40000010844 */
[----:B------:R-:W-:-:S02]  /*6da0*/  FFMA.FTZ R69, R182, R66, R69 ;  /* 0x00000042b6457223 */ /* 0x000fc40000010045 */
[-C--:B------:R-:W-:Y:S02]  /*6db0*/  FMUL.FTZ R98, R173, R70.reuse ;  /* 0x00000046ad627220 */ /* 0x080fe40000410000 */
[----:B------:R-:W-:Y:S02]  /*6dc0*/  FFMA.FTZ R97, R174, R70, -R97 ;  /* 0x00000046ae617223 */ /* 0x000fe40000010861 */
[----:B------:R-:W-:Y:S02]  /*6dd0*/  FMUL.FTZ R206, R206, R45 ;  /* 0x0000002dcece7220 */ /* 0x000fe40000410000 */
[C---:B------:R-:W-:Y:S02]  /*6de0*/  FMUL.FTZ R66, R179.reuse, R68 ;  /* 0x00000044b3427220 */ /* 0x040fe40000410000 */
[----:B------:R-:W-:Y:S02]  /*6df0*/  FMUL.FTZ R67, R179, R69 ;  /* 0x00000045b3437220 */ /* 0x000fe40000410000 */
[----:B------:R-:W-:-:S02]  /*6e00*/  FFMA.FTZ R98, R174, R71, R98 ;  /* 0x00000047ae627223 */ /* 0x000fc40000010062 */
[----:B------:R-:W-:Y:S02]  /*6e10*/  FADD.FTZ R97, R206, R97 ;  /* 0x00000061ce617221 */ /* 0x000fe40000010000 */
[C---:B------:R-:W-:Y:S02]  /*6e20*/  FFMA.FTZ R66, R180.reuse, R69, R66 ;  /* 0x00000045b4427223 */ /* 0x040fe40000010042 */
[----:B------:R-:W-:Y:S02]  /*6e30*/  FFMA.FTZ R67, R180, R68, -R67 ;  /* 0x00000044b4437223 */ /* 0x000fe40000010843 */
[----:B------:R-:W-:Y:S02]  /*6e40*/  FADD.FTZ R98, RZ, R98 ;  /* 0x00000062ff627221 */ /* 0x000fe40000010000 */
[----:B------:R-:W-:Y:S02]  /*6e50*/  FMUL.FTZ R71, R171, R97 ;  /* 0x00000061ab477220 */ /* 0x000fe40000410000 */
[----:B------:R-:W-:-:S02]  /*6e60*/  FMUL.FTZ R68, R177, R66 ;  /* 0x00000042b1447220 */ /* 0x000fc40000410000 */
[-C--:B------:R-:W-:Y:S02]  /*6e70*/  FMUL.FTZ R69, R177, R67.reuse ;  /* 0x00000043b1457220 */ /* 0x080fe40000410000 */
[-C--:B------:R-:W-:Y:S02]  /*6e80*/  FMUL.FTZ R70, R171, R98.reuse ;  /* 0x00000062ab467220 */ /* 0x080fe40000410000 */
[----:B------:R-:W-:Y:S01]  /*6e90*/  FFMA.FTZ R71, R172, R98, R71 ;  /* 0x00000062ac477223 */ /* 0x000fe20000010047 */
[----:B------:R-:W-:Y:S01]  /*6ea0*/  PRMT R98, RZ, 0x5410, R83 ;  /* 0x00005410ff627816 */ /* 0x000fe20000000053 */
[C---:B------:R-:W-:Y:S02]  /*6eb0*/  FFMA.FTZ R68, R178.reuse, R67, -R68 ;  /* 0x00000043b2447223 */ /* 0x040fe40000010844 */
[----:B------:R-:W-:Y:S02]  /*6ec0*/  FFMA.FTZ R69, R178, R66, R69 ;  /* 0x00000042b2457223 */ /* 0x000fe40000010045 */
[----:B------:R-:W-:-:S02]  /*6ed0*/  FFMA.FTZ R70, R172, R97, -R70 ;  /* 0x00000061ac467223 */ /* 0x000fc40000010846 */
[----:B------:R-:W-:Y:S02]  /*6ee0*/  FMUL.FTZ R205, R98, R43 ;  /* 0x0000002b62cd7220 */ /* 0x000fe40000410000 */
[----:B------:R-:W-:Y:S02]  /*6ef0*/  FADD.FTZ R71, RZ, R71 ;  /* 0x00000047ff477221 */ /* 0x000fe40000010000 */
[C---:B------:R-:W-:Y:S02]  /*6f00*/  FMUL.FTZ R66, R175.reuse, R68 ;  /* 0x00000044af427220 */ /* 0x040fe40000410000 */
[----:B------:R-:W-:Y:S01]  /*6f10*/  FMUL.FTZ R67, R175, R69 ;  /* 0x00000045af437220 */ /* 0x000fe20000410000 */
[----:B------:R-:W-:Y:S01]  /*6f20*/  PRMT R204, RZ, 0x5410, R82 ;  /* 0x00005410ffcc7816 */ /* 0x000fe20000000052 */
[----:B------:R-:W-:Y:S02]  /*6f30*/  FADD.FTZ R70, R205, R70 ;  /* 0x00000046cd467221 */ /* 0x000fe40000010000 */
[----:B------:R-:W-:-:S02]  /*6f40*/  FMUL.FTZ R97, R169, R71 ;  /* 0x00000047a9617220 */ /* 0x000fc40000410000 */
[C---:B------:R-:W-:Y:S02]  /*6f50*/  FFMA.FTZ R66, R176.reuse, R69, R66 ;  /* 0x00000045b0427223 */ /* 0x040fe40000010042 */
[----:B------:R-:W-:Y:S02]  /*6f60*/  FFMA.FTZ R67, R176, R68, -R67 ;  /* 0x00000044b0437223 */ /* 0x000fe40000010843 */
[-C--:B------:R-:W-:Y:S02]  /*6f70*/  FMUL.FTZ R98, R169, R70.reuse ;  /* 0x00000046a9627220 */ /* 0x080fe40000410000 */
[----:B------:R-:W-:Y:S02]  /*6f80*/  FFMA.FTZ R97, R170, R70, -R97 ;  /* 0x00000046aa617223 */ /* 0x000fe40000010861 */
[----:B------:R-:W-:Y:S02]  /*6f90*/  FMUL.FTZ R204, R204, R41 ;  /* 0x00000029cccc7220 */ /* 0x000fe40000410000 */
[----:B------:R-:W-:-:S02]  /*6fa0*/  FMUL.FTZ R68, R173, R66 ;  /* 0x00000042ad447220 */ /* 0x000fc40000410000 */
[----:B------:R-:W-:Y:S02]  /*6fb0*/  FMUL.FTZ R69, R173, R67 ;  /* 0x00000043ad457220 */ /* 0x000fe40000410000 */
[----:B------:R-:W-:Y:S02]  /*6fc0*/  FFMA.FTZ R98, R170, R71, R98 ;  /* 0x00000047aa627223 */ /* 0x000fe40000010062 */
[----:B------:R-:W-:Y:S02]  /*6fd0*/  FADD.FTZ R97, R204, R97 ;  /* 0x00000061cc617221 */ /* 0x000fe40000010000 */
[C---:B------:R-:W-:Y:S02]  /*6fe0*/  FFMA.FTZ R68, R174.reuse, R67, -R68 ;  /* 0x00000043ae447223 */ /* 0x040fe40000010844 */
[----:B------:R-:W-:Y:S02]  /*6ff0*/  FFMA.FTZ R69, R174, R66, R69 ;  /* 0x00000042ae457223 */ /* 0x000fe40000010045 */
[----:B------:R-:W-:-:S02]  /*7000*/  FADD.FTZ R98, RZ, R98 ;  /* 0x00000062ff627221 */ /* 0x000fc40000010000 */
[----:B------:R-:W-:Y:S02]  /*7010*/  FMUL.FTZ R71, R167, R97 ;  /* 0x00000061a7477220 */ /* 0x000fe40000410000 */
[C---:B------:R-:W-:Y:S02]  /*7020*/  FMUL.FTZ R66, R171.reuse, R68 ;  /* 0x00000044ab427220 */ /* 0x040fe40000410000 */
[-C--:B------:R-:W-:Y:S02]  /*7030*/  FMUL.FTZ R67, R171, R69.reuse ;  /* 0x00000045ab437220 */ /* 0x080fe40000410000 */
[-C--:B------:R-:W-:Y:S02]  /*7040*/  FMUL.FTZ R70, R167, R98.reuse ;  /* 0x00000062a7467220 */ /* 0x080fe40000410000 */
[----:B------:R-:W-:Y:S01]  /*7050*/  FFMA.FTZ R71, R168, R98, R71 ;  /* 0x00000062a8477223 */ /* 0x000fe20000010047 */
[----:B------:R-:W-:Y:S01]  /*7060*/  PRMT R98, RZ, 0x5410, R81 ;  /* 0x00005410ff627816 */ /* 0x000fe20000000051 */
[----:B------:R-:W-:-:S02]  /*7070*/  FFMA.FTZ R66, R172, R69, R66 ;  /* 0x00000045ac427223 */ /* 0x000fc40000010042 */
[----:B------:R-:W-:Y:S02]  /*7080*/  FFMA.FTZ R67, R172, R68, -R67 ;  /* 0x00000044ac437223 */ /* 0x000fe40000010843 */
[C---:B------:R-:W-:Y:S02]  /*7090*/  FMUL.FTZ R68, R169.reuse, R66 ;  /* 0x00000042a9447220 */ /* 0x040fe40000410000 */
[----:B------:R-:W-:Y:S02]  /*70a0*/  FMUL.FTZ R69, R169, R67 ;  /* 0x00000043a9457220 */ /* 0x000fe40000410000 */
[----:B------:R-:W-:Y:S02]  /*70b0*/  FFMA.FTZ R70, R168, R97, -R70 ;  /* 0x00000061a8467223 */ /* 0x000fe40000010846 */
[----:B------:R-:W-:Y:S02]  /*70c0*/  FMUL.FTZ R203, R98, R39 ;  /* 0x0000002762cb7220 */ /* 0x000fe40000410000 */
[----:B------:R-:W-:Y:S01]  /*70d0*/  FADD.FTZ R71, RZ, R71 ;  /* 0x00000047ff477221 */ /* 0x000fe20000010000 */
[----:B------:R-:W-:Y:S01]  /*70e0*/  PRMT R202, RZ, 0x5410, R80 ;  /* 0x00005410ffca7816 */ /* 0x000fe20000000050 */
[----:B------:R-:W-:-:S02]  /*70f0*/  FFMA.FTZ R68, R170, R67, -R68 ;  /* 0x00000043aa447223 */ /* 0x000fc40000010844 */
[----:B------:R-:W-:Y:S02]  /*7100*/  FFMA.FTZ R69, R170, R66, R69 ;  /* 0x00000042aa457223 */ /* 0x000fe40000010045 */
[----:B------:R-:W-:Y:S02]  /*7110*/  FADD.FTZ R70, R203, R70 ;  /* 0x00000046cb467221 */ /* 0x000fe40000010000 */
        /* <DEDUP_REMOVED lines=9> */
[----:B------:R-:W-:Y:S01]  /*71b0*/  FADD.FTZ R97, R202, R97 ;  /* 0x00000061ca617221 */ /* 0x000fe20000010000 */
[----:B------:R0:W1:Y:S01]  /*71c0*/  R2UR UR35, R65 ;  /* 0x00000000412373c2 */ /* 0x00006200000e0000 */
[----:B------:R-:W-:-:S02]  /*71d0*/  FMUL.FTZ R68, R165, R66 ;  /* 0x00000042a5447220 */ /* 0x000fc40000410000 */
[----:B------:R-:W-:Y:S02]  /*71e0*/  FMUL.FTZ R69, R165, R67 ;  /* 0x00000043a5457220 */ /* 0x000fe40000410000 */
[----:B------:R-:W-:Y:S02]  /*71f0*/  FADD.FTZ R98, RZ, R98 ;  /* 0x00000062ff627221 */ /* 0x000fe40000010000 */
[C---:B------:R-:W-:Y:S01]  /*7200*/  FMUL.FTZ R71, R163.reuse, R97 ;  /* 0x00000061a3477220 */ /* 0x040fe20000410000 */
[----:B------:R2:W0:Y:S01]  /*7210*/  R2UR UR34, R64 ;  /* 0x00000000402273c2 */ /* 0x00042200000e0000 */
[C---:B------:R-:W-:Y:S01]  /*7220*/  FFMA.FTZ R68, R166.reuse, R67, -R68 ;  /* 0x00000043a6447223 */ /* 0x040fe20000010844 */
[----:B------:R-:W-:Y:S01]  /*7230*/  PRMT R209, RZ, 0x5410, R79 ;  /* 0x00005410ffd17816 */ /* 0x000fe2000000004f */
[----:B------:R-:W-:Y:S02]  /*7240*/  FFMA.FTZ R69, R166, R66, R69 ;  /* 0x00000042a6457223 */ /* 0x000fe40000010045 */
[----:B------:R-:W-:-:S02]  /*7250*/  FMUL.FTZ R70, R163, R98 ;  /* 0x00000062a3467220 */ /* 0x000fc40000410000 */
[C---:B------:R-:W-:Y:S02]  /*7260*/  FFMA.FTZ R71, R164.reuse, R98, R71 ;  /* 0x00000062a4477223 */ /* 0x040fe40000010047 */
[C---:B------:R-:W-:Y:S02]  /*7270*/  FMUL.FTZ R66, R163.reuse, R68 ;  /* 0x00000044a3427220 */ /* 0x040fe40000410000 */
[----:B------:R-:W-:Y:S02]  /*7280*/  FMUL.FTZ R67, R163, R69 ;  /* 0x00000045a3437220 */ /* 0x000fe40000410000 */
[C---:B------:R-:W-:Y:S02]  /*7290*/  FFMA.FTZ R70, R164.reuse, R97, -R70 ;  /* 0x00000061a4467223 */ /* 0x040fe40000010846 */
[----:B------:R-:W-:Y:S02]  /*72a0*/  FMUL.FTZ R209, R209, R34 ;  /* 0x00000022d1d17220 */ /* 0x000fe40000410000 */
[----:B------:R-:W-:Y:S01]  /*72b0*/  FADD.FTZ R71, RZ, R71 ;  /* 0x00000047ff477221 */ /* 0x000fe20000010000 */
[----:B------:R-:W-:Y:S01]  /*72c0*/  PRMT R208, RZ, 0x5410, R78 ;  /* 0x00005410ffd07816 */ /* 0x000fe2000000004e */
[----:B------:R-:W-:-:S02]  /*72d0*/  FFMA.FTZ R66, R164, R69, R66 ;  /* 0x00000045a4427223 */ /* 0x000fc40000010042 */
[----:B------:R-:W-:Y:S02]  /*72e0*/  FFMA.FTZ R67, R164, R68, -R67 ;  /* 0x00000044a4437223 */ /* 0x000fe40000010843 */
[----:B------:R-:W-:Y:S02]  /*72f0*/  FADD.FTZ R70, R209, R70 ;  /* 0x00000046d1467221 */ /* 0x000fe40000010000 */
[C---:B------:R-:W-:Y:S02]  /*7300*/  FMUL.FTZ R69, R161.reuse, R71 ;  /* 0x00000047a1457220 */ /* 0x040fe40000410000 */
[C---:B0-----:R-:W-:Y:S02]  /*7310*/  FMUL.FTZ R65, R161.reuse, R67 ;  /* 0x00000043a1417220 */ /* 0x041fe40000410000 */
[-C--:B------:R-:W-:Y:S02]  /*7320*/  FMUL.FTZ R97, R161, R70.reuse ;  /* 0x00000046a1617220 */ /* 0x080fe40000410000 */
[----:B------:R-:W-:-:S02]  /*7330*/  FFMA.FTZ R69, R162, R70, -R69 ;  /* 0x00000046a2457223 */ /* 0x000fc40000010845 */
[----:B------:R-:W-:Y:S01]  /*7340*/  FMUL.FTZ R208, R208, R29 ;  /* 0x0000001dd0d07220 */ /* 0x000fe20000410000 */
[----:B------:R-:W-:Y:S01]  /*7350*/  PRMT R157, RZ, 0x5410, R157 ;  /* 0x00005410ff9d7816 */ /* 0x000fe2000000009d */
[-C--:B------:R-:W-:Y:S02]  /*7360*/  FMUL.FTZ R68, R161, R66.reuse ;  /* 0x00000042a1447220 */ /* 0x080fe40000410000 */
[C---:B------:R-:W-:Y:S02]  /*7370*/  FFMA.FTZ R65, R162.reuse, R66, R65 ;  /* 0x00000042a2417223 */ /* 0x040fe40000010041 */
[----:B------:R-:W-:Y:S02]  /*7380*/  FFMA.FTZ R97, R162, R71, R97 ;  /* 0x00000047a2617223 */ /* 0x000fe40000010061 */
[----:B------:R-:W-:Y:S01]  /*7390*/  FADD.FTZ R66, R208, R69 ;  /* 0x00000045d0427221 */ /* 0x000fe20000010000 */
[----:B------:R-:W-:Y:S01]  /*73a0*/  PRMT R158, RZ, 0x5410, R158 ;  /* 0x00005410ff9e7816 */ /* 0x000fe2000000009e */
[----:B--2---:R-:W-:Y:S01]  /*73b0*/  FFMA.FTZ R64, R162, R67, -R68 ;  /* 0x00000043a2407223 */ /* 0x004fe20000010844 */
[----:B------:R-:W-:Y:S01]  /*73c0*/  PRMT R151, RZ, 0x5410, R151 ;  /* 0x00005410ff977816 */ /* 0x000fe20000000097 */
[----:B-1----:R-:W-:-:S02]  /*73d0*/  FMUL.FTZ R67, R157, UR35 ;  /* 0x000000239d437c20 */ /* 0x002fc40008410000 */
[----:B------:R-:W-:Y:S02]  /*73e0*/  FADD.FTZ R97, RZ, R97 ;  /* 0x00000061ff617221 */ /* 0x000fe40000010000 */
[C---:B------:R-:W-:Y:S01]  /*73f0*/  FMUL.FTZ R70, R159.reuse, R66 ;  /* 0x000000429f467220 */ /* 0x040fe20000410000 */
[----:B------:R-:W-:Y:S01]  /*7400*/  PRMT R152, RZ, 0x5410, R152 ;  /* 0x00005410ff987816 */ /* 0x000fe20000000098 */
[----:B------:R-:W-:Y:S01]  /*7410*/  FFMA.FTZ R156, R158, UR34, -R67 ;  /* 0x000000229e9c7c23 */ /* 0x000fe20008010843 */
[----:B---3--:R-:W-:Y:S01]  /*7420*/  PRMT R143, RZ, 0x5410, R143 ;  /* 0x00005410ff8f7816 */ /* 0x008fe2000000008f */
[-C--:B------:R-:W-:Y:S02]  /*7430*/  FMUL.FTZ R71, R159, R97.reuse ;  /* 0x000000619f477220 */ /* 0x080fe40000410000 */
[----:B------:R-:W-:Y:S02]  /*7440*/  FFMA.FTZ R67, R160, R97, R70 ;  /* 0x00000061a0437223 */ /* 0x000fe40000010046 */
[----:B------:R-:W-:-:S02]  /*7450*/  FMUL.FTZ R97, R151, UR35 ;  /* 0x0000002397617c20 */ /* 0x000fc40008410000 */
[----:B------:R-:W-:Y:S01]  /*7460*/  FMUL.FTZ R101, R151, UR34 ;  /* 0x0000002297657c20 */ /* 0x000fe20008410000 */
[----:B------:R-:W-:Y:S01]  /*7470*/  PRMT R144, RZ, 0x5410, R144 ;  /* 0x00005410ff907816 */ /* 0x000fe20000000090 */
[----:B------:R-:W-:Y:S01]  /*7480*/  FADD.FTZ R147, R74, R74 ;  /* 0x0000004a4a937221 */ /* 0x000fe20000010000 */
[----:B----4-:R-:W-:Y:S01]  /*7490*/  PRMT R135, RZ, 0x5410, R135 ;  /* 0x00005410ff877816 */ /* 0x010fe20000000087 */
        /* <DEDUP_REMOVED lines=101> */
[----:B------:R-:W-:Y:S02]  /*7af0*/  FFMA.FTZ R104, R112, UR34, -R69 ;  /* 0x0000002270687c23 */ /* 0x000fe40008010845 */
        /* <DEDUP_REMOVED lines=37> */
.L_x_4671:
[----:B01----:R-:W-:Y:S05]  /*7d50*/  BSYNC B0 ;  /* 0x0000000000007941 */ /* 0x003fea0003800000 */
.L_x_4670:
        /* <DEDUP_REMOVED lines=29> */
[-C--:B------:R-:W-:Y:S02]  /*7f30*/  FFMA.FTZ R211, R66, R68.reuse, -R211 ;  /* 0x0000004442d37223 */ /* 0x080fe400000108d3 */
[C---:B------:R-:W-:Y:S02]  /*7f40*/  FMUL.FTZ R69, R64.reuse, R69 ;  /* 0x0000004540457220 */ /* 0x040fe40000410000 */
[----:B------:R-:W-:-:S02]  /*7f50*/  FFMA.FTZ R67, R64, R68, -R67 ;  /* 0x0000004440437223 */ /* 0x000fc40000010843 */
[----:B------:R-:W-:Y:S02]  /*7f60*/  FFMA.FTZ R69, R65, R68, R69 ;  /* 0x0000004441457223 */ /* 0x000fe40000010045 */
[----:B------:R-:W-:Y:S02]  /*7f70*/  FADD.FTZ R70, R70, R211 ;  /* 0x000000d346467221 */ /* 0x000fe40000010000 */
[----:B------:R-:W-:Y:S01]  /*7f80*/  FADD.FTZ R71, R71, R212 ;  /* 0x000000d447477221 */ /* 0x000fe20000010000 */
[----:B------:R-:W-:Y:S05]  /*7f90*/  BRA.DIV ~URZ, `(.L_x_4674) ;  /* 0x00008f827f007947 */ /* 0x000fea000b800000 */
[----:B------:R0:W1:Y:S02]  /*7fa0*/  SHFL.UP PT, R68, R67, 0x1, RZ ;  /* 0x0420000043447989 */ /* 0x00006400000e00ff */
.L_x_4782:
[----:B------:R-:W-:Y:S05]  /*7fb0*/  BRA.DIV ~URZ, `(.L_x_4675) ;  /* 0x00008fe27f007947 */ /* 0x000fea000b800000 */
[----:B------:R-:W2:Y:S01]  /*7fc0*/  SHFL.UP PT, R66, R70, 0x1, RZ ;  /* 0x0420000046427989 */ /* 0x000ea200000e00ff */
[----:B------:R-:W-:-:S03]  /*7fd0*/  ISETP.GE.AND P0, PT, R95, 0x1, PT ;  /* 0x000000015f00780c */ /* 0x000fc60003f06270 */
[----:B------:R-:W3:Y:S04]  /*7fe0*/  SHFL.UP PT, R212, R71, 0x1, RZ ;  /* 0x0420000047d47989 */ /* 0x000ee800000e00ff */
[----:B------:R-:W4:Y:S01]  /*7ff0*/  SHFL.UP PT, R64, R69, 0x1, RZ ;  /* 0x0420000045407989 */ /* 0x000f2200000e00ff */
[----:B--2---:R-:W-:-:S04]  /*8000*/  FMUL.FTZ R65, R69, R66 ;  /* 0x0000004245417220 */ /* 0x004fc80000410000 */
[-C--:B---3--:R-:W-:Y:S02]  /*8010*/  FFMA.FTZ R214, R67, R212.reuse, R65 ;  /* 0x000000d443d67223 */ /* 0x088fe40000010041 */
[----:B------:R-:W-:Y:S02]  /*8020*/  FMUL.FTZ R212, R69, R212 ;  /* 0x000000d445d47220 */ /* 0x000fe40000410000 */
[----:B------:R-:W-:Y:S02]  /*8030*/  @P0 FADD.FTZ R71, R71, R214 ;  /* 0x000000d647470221 */ /* 0x000fe40000010000 */
[----:B------:R-:W-:Y:S02]  /*8040*/  FFMA.FTZ R65, R67, R66, -R212 ;  /* 0x0000004243417223 */ /* 0x000fe400000108d4 */
[----:B-1----:R-:W-:Y:S01]  /*8050*/  FMUL.FTZ R66, R69, R68 ;  /* 0x0000004445427220 */ /* 0x002fe20000410000 */
[----:B------:R-:W1:Y:S01]  /*8060*/  SHFL.UP PT, R212, R71, 0x2, RZ ;  /* 0x0440000047d47989 */ /* 0x000e6200000e00ff */
[----:B------:R-:W-:-:S02]  /*8070*/  @P0 FADD.FTZ R70, R70, R65 ;  /* 0x0000004146460221 */ /* 0x000fc40000010000 */
        /* <DEDUP_REMOVED lines=8> */
[----:B-1----:R-:W-:-:S04]  /*8100*/  FMUL.FTZ R68, R64, R212 ;  /* 0x000000d440447220 */ /* 0x002fc80000410000 */
[-C--:B--2---:R-:W-:Y:S02]  /*8110*/  FFMA.FTZ R69, R67, R211.reuse, -R68 ;  /* 0x000000d343457223 */ /* 0x084fe40000010844 */
[----:B------:R-:W-:-:S03]  /*8120*/  FMUL.FTZ R211, R64, R211 ;  /* 0x000000d340d37220 */ /* 0x000fc60000410000 */
[----:B------:R-:W-:Y:S02]  /*8130*/  @P0 FADD.FTZ R70, R70, R69 ;  /* 0x0000004546460221 */ /* 0x000fe40000010000 */
[----:B------:R-:W-:Y:S02]  /*8140*/  FFMA.FTZ R212, R67, R212, R211 ;  /* 0x000000d443d47223 */ /* 0x000fe400000100d3 */
[C---:B0-----:R-:W-:Y:S02]  /*8150*/  FMUL.FTZ R68, R64.reuse, R65 ;  /* 0x0000004140447220 */ /* 0x041fe40000410000 */
[----:B------:R-:W-:Y:S02]  /*8160*/  @P0 FADD.FTZ R71, R71, R212 ;  /* 0x000000d447470221 */ /* 0x000fe40000010000 */
[CC--:B---3--:R-:W-:Y:S02]  /*8170*/  FFMA.FTZ R69, R67.reuse, R66.reuse, R68 ;  /* 0x0000004243457223 */ /* 0x0c8fe40000010044 */
        /* <DEDUP_REMOVED lines=13> */
[----:B------:R-:W-:Y:S02]  /*8250*/  @P0 FADD.FTZ R70, R70, R65 ;  /* 0x0000004146460221 */ /* 0x000fe40000010000 */
[-C--:B---3--:R-:W-:Y:S02]  /*8260*/  FMUL.FTZ R65, R69, R66.reuse ;  /* 0x0000004245417220 */ /* 0x088fe40000410000 */
[----:B------:R-:W-:Y:S02]  /*8270*/  @P0 FADD.FTZ R71, R71, R212 ;  /* 0x000000d447470221 */ /* 0x000fe40000010000 */
[C---:B------:R-:W-:Y:S02]  /*8280*/  FFMA.FTZ R68, R67.reuse, R66, R68 ;  /* 0x0000004243447223 */ /* 0x040fe40000010044 */
[----:B------:R-:W-:Y:S01]  /*8290*/  @P0 FFMA.FTZ R67, R67, R64, -R65 ;  /* 0x0000004043430223 */ /* 0x000fe20000010841 */
[----:B------:R-:W0:Y:S02]  /*82a0*/  SHFL.UP PT, R66, R70, 0x8, RZ ;  /* 0x0500000046427989 */ /* 0x000e2400000e00ff */
[----:B------:R-:W-:-:S02]  /*82b0*/  FSEL R68, R69, R68, !P0 ;  /* 0x0000004445447208 */ /* 0x000fc40004000000 */
[----:B------:R-:W1:Y:S01]  /*82c0*/  SHFL.UP PT, R211, R71, 0x8, RZ ;  /* 0x0500000047d37989 */ /* 0x000e6200000e00ff */
[----:B------:R-:W-:-:S03]  /*82d0*/  ISETP.GE.AND P0, PT, R95, 0x8, PT ;  /* 0x000000085f00780c */ /* 0x000fc60003f06270 */
[----:B------:R-:W2:Y:S04]  /*82e0*/  SHFL.UP PT, R64, R67, 0x8, RZ ;  /* 0x0500000043407989 */ /* 0x000ea800000e00ff */
[----:B------:R-:W3:Y:S01]  /*82f0*/  SHFL.UP PT, R65, R68, 0x8, RZ ;  /* 0x0500000044417989 */ /* 0x000ee200000e00ff */
[C---:B0-----:R-:W-:Y:S02]  /*8300*/  FMUL.FTZ R212, R68.reuse, R66 ;  /* 0x0000004244d47220 */ /* 0x041fe40000410000 */
[CC--:B-1----:R-:W-:Y:S02]  /*8310*/  FMUL.FTZ R69, R68.reuse, R211.reuse ;  /* 0x000000d344457220 */ /* 0x0c2fe40000410000 */
[----:B------:R-:W-:Y:S02]  /*8320*/  FFMA.FTZ R214, R67, R211, R212 ;  /* 0x000000d343d67223 */ /* 0x000fe400000100d4 */
[----:B--2---:R-:W-:-:S02]  /*8330*/  FMUL.FTZ R212, R68, R64 ;  /* 0x0000004044d47220 */ /* 0x004fc40000410000 */
[C---:B------:R-:W-:Y:S02]  /*8340*/  FFMA.FTZ R69, R67.reuse, R66, -R69 ;  /* 0x0000004243457223 */ /* 0x040fe40000010845 */
        /* <DEDUP_REMOVED lines=12> */
.L_x_4783:
        /* <DEDUP_REMOVED lines=19> */
[----:B-----5:R-:W-:Y:S05]  /*8540*/  CALL.REL.NOINC `($__internal_115_$__cuda_sm70_shflsync_idx_p) ;  /* 0x0000a7b000007944 */ /* 0x020fea0003c00000 */
.L_x_4676:
[----:B------:R-:W-:Y:S05]  /*8550*/  BRA.CONV ~URZ, `(.L_x_4677) ;  /* 0x000000537f007947 */ /* 0x000fea000b800000 */
[----:B-1----:R-:W-:Y:S01]  /*8560*/  HFMA2.MMA R66, -RZ, RZ, 0, 1.847743988037109375e-06 ;  /* 0x0000001fff427435 */ /* 0x002fe200000001ff */
[----:B------:R-:W-:Y:S02]  /*8570*/  MOV R64, R69 ;  /* 0x0000004500407202 */ /* 0x000fe40000000f00 */
[----:B------:R-:W-:Y:S02]  /*8580*/  MOV R247, 0xffffffff ;  /* 0xffffffff00f77802 */ /* 0x000fe40000000f00 */
[----:B------:R-:W-:-:S02]  /*8590*/  MOV R65, 0x85b0 ;  /* 0x000085b000417802 */ /* 0x000fc40000000f00 */
[----:B0----5:R-:W-:Y:S05]  /*85a0*/  CALL.REL.NOINC `($__internal_115_$__cuda_sm70_shflsync_idx_p) ;  /* 0x0000a75000007944 */ /* 0x021fea0003c00000 */
.L_x_4677:
[----:B------:R-:W-:Y:S05]  /*85b0*/  BRA.CONV ~URZ, `(.L_x_4678) ;  /* 0x000000537f007947 */ /* 0x000fea000b800000 */
[----:B-1----:R-:W-:Y:S01]  /*85c0*/  HFMA2.MMA R66, -RZ, RZ, 0, 1.847743988037109375e-06 ;  /* 0x0000001fff427435 */ /* 0x002fe200000001ff */
[----:B------:R-:W-:-:S02]  /*85d0*/  MOV R64, R68 ;  /* 0x0000004400407202 */ /* 0x000fc40000000f00 */
[----:B------:R-:W-:Y:S02]  /*85e0*/  MOV R247, 0xffffffff ;  /* 0xffffffff00f77802 */ /* 0x000fe40000000f00 */
[----:B------:R-:W-:Y:S02]  /*85f0*/  MOV R65, 0x8610 ;  /* 0x0000861000417802 */ /* 0x000fe40000000f00 */
[----:B0----5:R-:W-:Y:S05]  /*8600*/  CALL.REL.NOINC `($__internal_115_$__cuda_sm70_shflsync_idx_p) ;  /* 0x0000a6f000007944 */ /* 0x021fea0003c00000 */
.L_x_4678:
[----:B------:R-:W-:Y:S05]  /*8610*/  BRA.CONV ~URZ, `(.L_x_4679) ;  /* 0x000000537f007947 */ /* 0x000fea000b800000 */
[----:B-1----:R-:W-:Y:S01]  /*8620*/  HFMA2.MMA R66, -RZ, RZ, 0, 1.847743988037109375e-06 ;  /* 0x0000001fff427435 */ /* 0x002fe200000001ff */
[----:B------:R-:W-:Y:S02]  /*8630*/  MOV R64, R67 ;  /* 0x0000004300407202 */ /* 0x000fe40000000f00 */
[----:B------:R-:W-:Y:S02]  /*8640*/  MOV R247, 0xffffffff ;  /* 0xffffffff00f77802 */ /* 0x000fe40000000f00 */
[----:B------:R-:W-:Y:S02]  /*8650*/  MOV R65, 0x8670 ;  /* 0x0000867000417802 */ /* 0x000fe40000000f00 */
[----:B0----5:R-:W-:Y:S05]  /*8660*/  CALL.REL.NOINC `($__internal_115_$__cuda_sm70_shflsync_idx_p) ;  /* 0x0000a69000007944 */ /* 0x021fea0003c00000 */
.L_x_4679:
        /* <DEDUP_REMOVED lines=9> */
.L_x_4784:
[----:B0123--:R-:W0:Y:S01]  /*8700*/  LDS.128 R64, [R210+0x31d0] ;  /* 0x0031d000d2407984 */ /* 0x00fe220000000c00 */
[----:B----4-:R-:W-:-:S02]  /*8710*/  FMUL.FTZ R212, R62, R69 ;  /* 0x000000453ed47220 */ /* 0x010fc40000410000 */
[C---:B------:R-:W-:Y:S02]  /*8720*/  FMUL.FTZ R71, R63.reuse, R69 ;  /* 0x000000453f477220 */ /* 0x040fe40000410000 */
        /* <DEDUP_REMOVED lines=20> */
.L_x_4673:
[----:B------:R-:W-:Y:S05]  /*8870*/  BSYNC B0 ;  /* 0x0000000000007941 */ /* 0x000fea0003800000 */
.L_x_4672:
[CC--:B-1---5:R-:W-:Y:S01]  /*8880*/  FMUL.FTZ R61, R159.reuse, R111.reuse ;  /* 0x0000006f9f3d7220 */ /* 0x0e2fe20000410000 */
        /* <DEDUP_REMOVED lines=50> */
[----:B------:R-:W-:Y:S02]  /*8bb0*/  FFMA.FTZ R65, R170, R64, -R65 ;  /* 0x00000040aa417223 */ /* 0x000fe40000010841 */
[----:B------:R-:W-:Y:S02]  /*8bc0*/  FFMA.FTZ R60, R166, R60, R63 ;  /* 0x0000003ca63c7223 */ /* 0x000fe4000001003f */
[----:B------:R-:W-:Y:S02]  /*8bd0*/  FADD.FTZ R62, R104, R61 ;  /* 0x0000003d683e7221 */ /* 0x000fe40000010000 */
[C---:B------:R-:W-:Y:S02]  /*8be0*/  FMUL.FTZ R64, R171.reuse, -R66 ;  /* 0x80000042ab407220 */ /* 0x040fe40000410000 */
[----:B------:R-:W-:Y:S02]  /*8bf0*/  FMUL.FTZ R63, R171, -R65 ;  /* 0x80000041ab3f7220 */ /* 0x000fe40000410000 */
[----:B------:R-:W-:-:S02]  /*8c00*/  FADD.FTZ R60, -R103, R60 ;  /* 0x0000003c673c7221 */ /* 0x000fc40000010100 */
[C---:B------:R-:W-:Y:S02]  /*8c10*/  FMUL.FTZ R61, R167.reuse, -R62 ;  /* 0x8000003ea73d7220 */ /* 0x040fe40000410000 */
[C---:B------:R-:W-:Y:S02]  /*8c20*/  FFMA.FTZ R65, R172.reuse, R65, -R64 ;  /* 0x00000041ac417223 */ /* 0x040fe40000010840 */
[----:B------:R-:W-:Y:S02]  /*8c30*/  FFMA.FTZ R66, R172, R66, R63 ;  /* 0x00000042ac427223 */ /* 0x000fe4000001003f */
[-C--:B------:R-:W-:Y:S02]  /*8c40*/  FFMA.FTZ R64, R168, R60.reuse, R61 ;  /* 0x0000003ca8407223 */ /* 0x080fe4000001003d */
[----:B------:R-:W-:Y:S02]  /*8c50*/  FMUL.FTZ R63, R167, -R60 ;  /* 0x8000003ca73f7220 */ /* 0x000fe40000410000 */
[----:B------:R-:W0:Y:S01]  /*8c60*/  LDS.64 R60, [R96.X16+0x31d8] ;  /* 0x0031d800603c7984 */ /* 0x000e22000000ca00 */
        /* <DEDUP_REMOVED lines=38> */
[----:B------:R-:W-:Y:S02]  /*8ed0*/  FFMA.FTZ R69, R182, R66, -R69 ;  /* 0x00000042b6457223 */ /* 0x000fe40000010845 */
[-C--:B------:R-:W-:Y:S02]  /*8ee0*/  FMUL.FTZ R127, R127, R61.reuse ;  /* 0x0000003d7f7f7220 */ /* 0x080fe40000410000 */
[----:B------:R-:W-:Y:S02]  /*8ef0*/  FFMA.FTZ R64, R174, R64, R67 ;  /* 0x00000040ae407223 */ /* 0x000fe40000010043 */
[----:B------:R-:W-:Y:S02]  /*8f00*/  FFMA.FTZ R63, R126, R61, R63 ;  /* 0x0000003d7e3f7223 */ /* 0x000fe4000001003f */
[----:B------:R-:W-:-:S02]  /*8f10*/  FADD.FTZ R66, R124, R65 ;  /* 0x000000417c427221 */ /* 0x000fc40000010000 */
[----:B------:R-:W-:Y:S02]  /*8f20*/  FMUL.FTZ R67, R183, -R69 ;  /* 0x80000045b7437220 */ /* 0x000fe40000410000 */
[----:B------:R-:W-:Y:S02]  /*8f30*/  FFMA.FTZ R127, R126, R60, -R127 ;  /* 0x0000003c7e7f7223 */ /* 0x000fe4000001087f */
[----:B------:R-:W-:Y:S02]  /*8f40*/  FADD.FTZ R64, -R123, R64 ;  /* 0x000000407b407221 */ /* 0x000fe40000010100 */
[----:B------:R-:W-:Y:S02]  /*8f50*/  FADD.FTZ R126, RZ, R63 ;  /* 0x0000003fff7e7221 */ /* 0x000fe40000010000 */
[----:B------:R-:W-:Y:S02]  /*8f60*/  FMUL.FTZ R65, R175, -R66 ;  /* 0x80000042af417220 */ /* 0x000fe40000410000 */
[----:B------:R-:W-:-:S02]  /*8f70*/  FFMA.FTZ R61, R184, R68, R67 ;  /* 0x00000044b83d7223 */ /* 0x000fc40000010043 */
[----:B------:R-:W-:Y:S02]  /*8f80*/  FADD.FTZ R222, R222, R127 ;  /* 0x0000007fdede7221 */ /* 0x000fe40000010000 */
[----:B------:R-:W-:Y:S02]  /*8f90*/  FMUL.FTZ R67, R175, -R64 ;  /* 0x80000040af437220 */ /* 0x000fe40000410000 */
[C---:B------:R-:W-:Y:S02]  /*8fa0*/  FMUL.FTZ R63, R187.reuse, R126 ;  /* 0x0000007ebb3f7220 */ /* 0x040fe40000410000 */
[C---:B------:R-:W-:Y:S02]  /*8fb0*/  FFMA.FTZ R64, R176.reuse, R64, R65 ;  /* 0x00000040b0407223 */ /* 0x040fe40000010041 */
[----:B------:R-:W-:Y:S02]  /*8fc0*/  FMUL.FTZ R65, R187, R222 ;  /* 0x000000debb417220 */ /* 0x000fe40000410000 */
[----:B------:R-:W-:-:S02]  /*8fd0*/  FFMA.FTZ R67, R176, R66, -R67 ;  /* 0x00000042b0437223 */ /* 0x000fc40000010843 */
[C---:B------:R-:W-:Y:S02]  /*8fe0*/  FFMA.FTZ R60, R188.reuse, R222, -R63 ;  /* 0x000000debc3c7223 */ /* 0x040fe4000001083f */
[----:B------:R-:W-:Y:S02]  /*8ff0*/  FADD.FTZ R64, -R131, R64 ;  /* 0x0000004083407221 */ /* 0x000fe40000010100 */
[----:B------:R-:W-:Y:S02]  /*9000*/  FFMA.FTZ R65, R188, R126, R65 ;  /* 0x0000007ebc417223 */ /* 0x000fe40000010041 */
[----:B------:R-:W-:Y:S02]  /*9010*/  FADD.FTZ R67, R132, R67 ;  /* 0x0000004384437221 */ /* 0x000fe40000010000 */
[----:B------:R-:W-:Y:S02]  /*9020*/  FADD.FTZ R221, R221, R60 ;  /* 0x0000003cdddd7221 */ /* 0x000fe40000010000 */
[----:B------:R-:W-:-:S02]  /*9030*/  FMUL.FTZ R60, R177, -R64 ;  /* 0x80000040b13c7220 */ /* 0x000fc40000410000 */
[----:B------:R-:W-:Y:S02]  /*9040*/  FADD.FTZ R127, RZ, R65 ;  /* 0x00000041ff7f7221 */ /* 0x000fe40000010000 */
[----:B------:R-:W-:Y:S02]  /*9050*/  FMUL.FTZ R65, R177, -R67 ;  /* 0x80000043b1417220 */ /* 0x000fe40000410000 */
[C---:B------:R-:W-:Y:S02]  /*9060*/  FMUL.FTZ R63, R185.reuse, R221 ;  /* 0x000000ddb93f7220 */ /* 0x040fe40000410000 */
[C---:B------:R-:W-:Y:S02]  /*9070*/  FFMA.FTZ R67, R178.reuse, R67, -R60 ;  /* 0x00000043b2437223 */ /* 0x040fe4000001083c */
[----:B------:R-:W-:Y:S02]  /*9080*/  FMUL.FTZ R60, R185, R127 ;  /* 0x0000007fb93c7220 */ /* 0x000fe40000410000 */
[----:B------:R-:W-:-:S02]  /*9090*/  FFMA.FTZ R64, R178, R64, R65 ;  /* 0x00000040b2407223 */ /* 0x000fc40000010041 */
[----:B------:R-:W-:Y:S02]  /*90a0*/  FFMA.FTZ R210, R186, R127, R63 ;  /* 0x0000007fbad27223 */ /* 0x000fe4000001003f */
[----:B------:R-:W-:Y:S02]  /*90b0*/  FADD.FTZ R67, R134, R67 ;  /* 0x0000004386437221 */ /* 0x000fe40000010000 */
[----:B------:R-:W-:Y:S02]  /*90c0*/  FFMA.FTZ R63, R186, R221, -R60 ;  /* 0x000000ddba3f7223 */ /* 0x000fe4000001083c */
[----:B------:R-:W-:Y:S02]  /*90d0*/  FADD.FTZ R64, -R133, R64 ;  /* 0x0000004085407221 */ /* 0x000fe40000010100 */
[----:B------:R-:W-:Y:S02]  /*90e0*/  FADD.FTZ R210, RZ, R210 ;  /* 0x000000d2ffd27221 */ /* 0x000fe40000010000 */
[----:B------:R-:W-:-:S02]  /*90f0*/  FMUL.FTZ R65, R179, -R67 ;  /* 0x80000043b3417220 */ /* 0x000fc40000410000 */
        /* <DEDUP_REMOVED lines=13> */
[C---:B------:R-:W-:Y:S02]  /*91d0*/  FMUL.FTZ R65, R181.reuse, -R67 ;  /* 0x80000043b5417220 */ /* 0x040fe40000410000 */
        /* <DEDUP_REMOVED lines=28> */
[C---:B------:R-:W-:Y:S02]  /*93a0*/  FFMA.FTZ R214, R178.reuse, R213, R63 ;  /* 0x000000d5b2d67223 */ /* 0x040fe4000001003f */
[----:B------:R-:W-:Y:S02]  /*93b0*/  FFMA.FTZ R63, R178, R217, -R60 ;  /* 0x000000d9b23f7223 */ /* 0x000fe4000001083c */
[----:B------:R-:W-:Y:S02]  /*93c0*/  FADD.FTZ R66, -R149, R64 ;  /* 0x0000004095427221 */ /* 0x000fe40000010100 */
[----:B------:R-:W-:Y:S02]  /*93d0*/  FADD.FTZ R214, RZ, R214 ;  /* 0x000000d6ffd67221 */ /* 0x000fe40000010000 */
[----:B------:R-:W-:Y:S02]  /*93e0*/  FMUL.FTZ R62, R183, -R68 ;  /* 0x80000044b73e7220 */ /* 0x000fe40000410000 */
[----:B------:R-:W-:-:S02]  /*93f0*/  FADD.FTZ R67, R150, R67 ;  /* 0x0000004396437221 */ /* 0x000fc40000010000 */
[----:B------:R-:W-:Y:S02]  /*9400*/  FMUL.FTZ R60, R187, -R66 ;  /* 0x80000042bb3c7220 */ /* 0x000fe40000410000 */
[----:B------:R-:W-:Y:S02]  /*9410*/  FADD.FTZ R216, R216, R63 ;  /* 0x0000003fd8d87221 */ /* 0x000fe40000010000 */
[----:B------:R-:W-:Y:S02]  /*9420*/  FMUL.FTZ R63, R175, R214 ;  /* 0x000000d6af3f7220 */ /* 0x000fe40000410000 */
[----:B------:R-:W-:Y:S02]  /*9430*/  FFMA.FTZ R62, R184, R69, -R62 ;  /* 0x00000045b83e7223 */ /* 0x000fe4000001083e */
[----:B------:R-:W-:Y:S02]  /*9440*/  FFMA.FTZ R69, R188, R67, -R60 ;  /* 0x00000043bc457223 */ /* 0x000fe4000001083c */
[----:B------:R-:W-:-:S02]  /*9450*/  FFMA.FTZ R60, R176, R216, -R63 ;  /* 0x000000d8b03c7223 */ /* 0x000fc4000001083f */
[----:B------:R-:W-:Y:S02]  /*9460*/  FMUL.FTZ R63, R175, R216 ;  /* 0x000000d8af3f7220 */ /* 0x000fe40000410000 */
[----:B------:R-:W-:Y:S02]  /*9470*/  FMUL.FTZ R67, R187, -R67 ;  /* 0x80000043bb437220 */ /* 0x000fe40000410000 */
[----:B------:R-:W-:Y:S01]  /*9480*/  FADD.FTZ R223, R215, R60 ;  /* 0x0000003cd7df7221 */ /* 0x000fe20000010000 */
[----:B------:R-:W-:Y:S01]  /*9490*/  MOV R60, 0x3f800000 ;  /* 0x3f800000003c7802 */ /* 0x000fe20000000f00 */
[----:B------:R-:W-:Y:S02]  /*94a0*/  FFMA.FTZ R215, R176, R214, R63 ;  /* 0x000000d6b0d77223 */ /* 0x000fe4000001003f */
[----:B------:R-:W-:Y:S02]  /*94b0*/  FMUL.FTZ R65, R185, -R61 ;  /* 0x8000003db9417220 */ /* 0x000fe40000410000 */
[----:B------:R-:W-:-:S02]  /*94c0*/  FFMA.FTZ R66, R188, R66, R67 ;  /* 0x00000042bc427223 */ /* 0x000fc40000010043 */
[----:B------:R-:W-:Y:S02]  /*94d0*/  FADD.FTZ R215, RZ, R215 ;  /* 0x000000d7ffd77221 */ /* 0x000fe40000010000 */
[-C--:B------:R-:W-:Y:S02]  /*94e0*/  FFMA.FTZ R64, R186, R62.reuse, -R65 ;  /* 0x0000003eba407223 */ /* 0x080fe40000010841 */
[----:B------:R-:W-:Y:S02]  /*94f0*/  FMUL.FTZ R62, R185, -R62 ;  /* 0x8000003eb93e7220 */ /* 0x000fe40000410000 */
[----:B------:R-:W-:Y:S02]  /*9500*/  FADD.FTZ R67, -R155, R66 ;  /* 0x000000429b437221 */ /* 0x000fe40000010100 */
[----:B------:R-:W-:Y:S02]  /*9510*/  FADD.FTZ R66, R156, R69 ;  /* 0x000000459c427221 */ /* 0x000fe40000010000 */
[----:B------:R-:W-:-:S02]  /*9520*/  FMUL.FTZ R68, R173, R215 ;  /* 0x000000d7ad447220 */ /* 0x000fc40000410000 */
[----:B------:R-:W-:Y:S02]  /*9530*/  FMUL.FTZ R69, R173, R223 ;  /* 0x000000dfad457220 */ /* 0x000fe40000410000 */
[----:B------:R-:W-:Y:S02]  /*9540*/  FFMA.FTZ R62, R186, R61, R62 ;  /* 0x0000003dba3e7223 */ /* 0x000fe4000001003e */
[C---:B------:R-:W-:Y:S02]  /*9550*/  FFMA.FTZ R225, R174.reuse, R223, -R68 ;  /* 0x000000dfaee17223 */ /* 0x040fe40000010844 */
[----:B------:R-:W-:Y:S02]  /*9560*/  FFMA.FTZ R69, R174, R215, R69 ;  /* 0x000000d7ae457223 */ /* 0x000fe40000010045 */
[----:B------:R-:W-:Y:S02]  /*9570*/  FMUL.FTZ R61, R187, -R62 ;  /* 0x8000003ebb3d7220 */ /* 0x000fe40000410000 */
[----:B------:R-:W-:-:S02]  /*9580*/  FADD.FTZ R225, R206, R225 ;  /* 0x000000e1cee17221 */ /* 0x000fc40000010000 */
[----:B------:R-:W-:Y:S02]  /*9590*/  FADD.FTZ R206, RZ, R69 ;  /* 0x00000045ffce7221 */ /* 0x000fe40000010000 */
[-C--:B------:R-:W-:Y:S02]  /*95a0*/  FMUL.FTZ R65, R187, -R64.reuse ;  /* 0x80000040bb417220 */ /* 0x080fe40000410000 */
[C---:B------:R-:W-:Y:S01]  /*95b0*/  FFMA.FTZ R64, R188.reuse, R64, -R61 ;  /* 0x00000040bc407223 */ /* 0x040fe2000001083d */
[----:B------:R-:W-:Y:S01]  /*95c0*/  HFMA2.MMA R61, -RZ, RZ, 0, 0 ;  /* 0x00000000ff3d7435 */ /* 0x000fe200000001ff */
[C---:B------:R-:W-:Y:S02]  /*95d0*/  FMUL.FTZ R69, R171.reuse, R225 ;  /* 0x000000e1ab457220 */ /* 0x040fe40000410000 */
[----:B------:R-:W-:Y:S02]  /*95e0*/  FMUL.FTZ R68, R171, R206 ;  /* 0x000000ceab447220 */ /* 0x000fe40000410000 */
[----:B------:R-:W-:-:S02]  /*95f0*/  FFMA.FTZ R65, R188, R62, R65 ;  /* 0x0000003ebc417223 */ /* 0x000fc40000010041 */
        /* <DEDUP_REMOVED lines=37> */
[----:B------:R-:W-:-:S04]  /*9850*/  FADD.FTZ R208, RZ, R66 ;  /* 0x00000042ffd07221 */ /* 0x000fc80000010000 */
[----:B------:R-:W-:-:S04]  /*9860*/  FMUL.FTZ R65, R159, R208 ;  /* 0x000000d09f417220 */ /* 0x000fc80000410000 */
[CC--:B------:R-:W-:Y:S02]  /*9870*/  FFMA.FTZ R64, R160.reuse, R230.reuse, -R65 ;  /* 0x000000e6a0407223 */ /* 0x0c0fe40000010841 */
[----:B------:R-:W-:Y:S02]  /*9880*/  FMUL.FTZ R65, R159, R230 ;  /* 0x000000e69f417220 */ /* 0x000fe40000410000 */
[----:B------:R-:W-:Y:S02]  /*9890*/  FADD.FTZ R207, R207, R64 ;  /* 0x00000040cfcf7221 */ /* 0x000fe40000010000 */
[----:B------:R-:W-:Y:S01]  /*98a0*/  FFMA.FTZ R232, R160, R208, R65 ;  /* 0x000000d0a0e87223 */ /* 0x000fe20000010041 */
        /* <DEDUP_REMOVED lines=21> */
.L_x_4785:
[----:B------:R-:W-:Y:S05]  /*9a00*/  BRA.DIV ~URZ, `(.L_x_4684) ;  /* 0x000084e27f007947 */ /* 0x000fea000b800000 */
[----:B------:R-:W2:Y:S04]  /*9a10*/  SHFL.DOWN PT, R69, R69, 0x1, 0x1f ;  /* 0x08201f0045457f89 */ /* 0x000ea800000e0000 */
[----:B0-----:R0:W3:Y:S04]  /*9a20*/  SHFL.DOWN PT, R239, R68, 0x1, 0x1f ;  /* 0x08201f0044ef7f89 */ /* 0x0010e800000e0000 */
[----:B------:R0:W4:Y:S02]  /*9a30*/  SHFL.DOWN PT, R66, R70, 0x1, 0x1f ;  /* 0x08201f0046427f89 */ /* 0x00012400000e0000 */
.L_x_4786:
[----:B------:R-:W-:Y:S01]  /*9a40*/  BSSY B1, `(.L_x_4685) ;  /* 0x000000d000017945 */ /* 0x000fe20003800000 */
[----:B------:R-:W-:Y:S05]  /*9a50*/  @!P0 BRA `(.L_x_4686) ;  /* 0x000000b000008947 */ /* 0x000fea0003800000 */
[C---:B----4-:R-:W-:Y:S02]  /*9a60*/  FMUL.FTZ R64, R240.reuse, R66 ;  /* 0x00000042f0407220 */ /* 0x050fe40000410000 */
[----:B---3--:R-:W-:-:S02]  /*9a70*/  FMUL.FTZ R65, R240, R239 ;  /* 0x000000eff0417220 */ /* 0x008fc40000410000 */
[C---:B------:R-:W-:Y:S02]  /*9a80*/  FFMA.FTZ R239, R71.reuse, R239, -R64 ;  /* 0x000000ef47ef7223 */ /* 0x040fe40000010840 */
[C---:B--2---:R-:W-:Y:S02]  /*9a90*/  FMUL.FTZ R64, R240.reuse, R69 ;  /* 0x00000045f0407220 */ /* 0x044fe40000410000 */
[-C--:B-1----:R-:W-:Y:S02]  /*9aa0*/  FMUL.FTZ R240, R240, R67.reuse ;  /* 0x00000043f0f07220 */ /* 0x082fe40000410000 */
[C---:B------:R-:W-:Y:S02]  /*9ab0*/  FFMA.FTZ R64, R71.reuse, R67, -R64 ;  /* 0x0000004347407223 */ /* 0x040fe40000010840 */
[C---:B------:R-:W-:Y:S02]  /*9ac0*/  FFMA.FTZ R65, R71.reuse, R66, R65 ;  /* 0x0000004247417223 */ /* 0x040fe40000010041 */
[----:B------:R-:W-:Y:S01]  /*9ad0*/  FFMA.FTZ R240, R71, R69, R240 ;  /* 0x0000004547f07223 */ /* 0x000fe200000100f0 */
[----:B------:R-:W-:Y:S01]  /*9ae0*/  MOV R71, R64 ;  /* 0x0000004000477202 */ /* 0x000fe20000000f00 */
[----:B0-----:R-:W-:-:S02]  /*9af0*/  FADD.FTZ R68, R68, R239 ;  /* 0x000000ef44447221 */ /* 0x001fc40000010000 */
[----:B------:R-:W-:Y:S02]  /*9b00*/  FADD.FTZ R238, R238, R65 ;  /* 0x00000041eeee7221 */ /* 0x000fe40000010000 */
.L_x_4686:
[----:B------:R-:W-:Y:S05]  /*9b10*/  BSYNC B1 ;  /* 0x0000000000017941 */ /* 0x000fea0003800000 */
.L_x_4685:
[----:B------:R-:W-:Y:S01]  /*9b20*/  ISETP.GT.U32.AND P0, PT, R198, 0x1d, PT ;  /* 0x0000001dc600780c */ /* 0x000fe20003f04070 */
[----:B------:R-:W-:Y:S05]  /*9b30*/  BRA.DIV ~URZ, `(.L_x_4687) ;  /* 0x000085027f007947 */ /* 0x000fea000b800000 */
[----:B-1----:R1:W0:Y:S04]  /*9b40*/  SHFL.DOWN PT, R67, R71, 0x2, 0x1f ;  /* 0x08401f0047437f89 */ /* 0x00222800000e0000 */
[----:B--2---:R1:W2:Y:S04]  /*9b50*/  SHFL.DOWN PT, R69, R240, 0x2, 0x1f ;  /* 0x08401f00f0457f89 */ /* 0x0042a800000e0000 */
[----:B0-----:R1:W0:Y:S04]  /*9b60*/  SHFL.DOWN PT, R70, R68, 0x2, 0x1f ;  /* 0x08401f0044467f89 */ /* 0x00122800000e0000 */
[----:B----4-:R1:W4:Y:S02]  /*9b70*/  SHFL.DOWN PT, R66, R238, 0x2, 0x1f ;  /* 0x08401f00ee427f89 */ /* 0x01032400000e0000 */
.L_x_4787:
[----:B------:R-:W-:Y:S01]  /*9b80*/  BSSY B1, `(.L_x_4688) ;  /* 0x000000d000017945 */ /* 0x000fe20003800000 */
[----:B------:R-:W-:Y:S05]  /*9b90*/  @P0 BRA `(.L_x_4689) ;  /* 0x000000b000000947 */ /* 0x000fea0003800000 */
[C---:B----4-:R-:W-:Y:S02]  /*9ba0*/  FMUL.FTZ R64, R240.reuse, R66 ;  /* 0x00000042f0407220 */ /* 0x050fe40000410000 */
[----:B0--3--:R-:W-:-:S02]  /*9bb0*/  FMUL.FTZ R239, R240, R70 ;  /* 0x00000046f0ef7220 */ /* 0x009fc40000410000 */
        /* <DEDUP_REMOVED lines=9> */
.L_x_4689:
[----:B------:R-:W-:Y:S05]  /*9c50*/  BSYNC B1 ;  /* 0x0000000000017941 */ /* 0x000fea0003800000 */
.L_x_4688:
[----:B------:R-:W-:Y:S01]  /*9c60*/  ISETP.GT.U32.AND P0, PT, R198, 0x1b, PT ;  /* 0x0000001bc600780c */ /* 0x000fe20003f04070 */
[----:B------:R-:W-:Y:S10]  /*9c70*/  BRA.DIV ~URZ, `(.L_x_4690) ;  /* 0x000085827f007947 */ /* 0x000ff4000b800000 */
[----:B------:R1:W4:Y:S02]  /*9c80*/  SHFL.DOWN PT, R67, R71, 0x4, 0x1f ;  /* 0x08801f0047437f89 */ /* 0x00032400000e0000 */
.L_x_4788:
[----:B------:R-:W-:Y:S05]  /*9c90*/  BRA.DIV ~URZ, `(.L_x_4691) ;  /* 0x000085e27f007947 */ /* 0x000fea000b800000 */
[----:B--2---:R2:W1:Y:S04]  /*9ca0*/  SHFL.DOWN PT, R69, R240, 0x4, 0x1f ;  /* 0x08801f00f0457f89 */ /* 0x00446800000e0000 */
[----:B0-----:R2:W0:Y:S04]  /*9cb0*/  SHFL.DOWN PT, R70, R68, 0x4, 0x1f ;  /* 0x08801f0044467f89 */ /* 0x00142800000e0000 */
[----:B----4-:R2:W4:Y:S02]  /*9cc0*/  SHFL.DOWN PT, R66, R238, 0x4, 0x1f ;  /* 0x08801f00ee427f89 */ /* 0x01052400000e0000 */
.L_x_4789:
[----:B------:R-:W-:Y:S01]  /*9cd0*/  BSSY B1, `(.L_x_4692) ;  /* 0x000000d000017945 */ /* 0x000fe20003800000 */
[----:B------:R-:W-:Y:S05]  /*9ce0*/  @P0 BRA `(.L_x_4693) ;  /* 0x000000b000000947 */ /* 0x000fea0003800000 */
[C---:B----4-:R-:W-:Y:S02]  /*9cf0*/  FMUL.FTZ R64, R240.reuse, R66 ;  /* 0x00000042f0407220 */ /* 0x050fe40000410000 */
[----:B0--3--:R-:W-:-:S02]  /*9d00*/  FMUL.FTZ R239, R240, R70 ;  /* 0x00000046f0ef7220 */ /* 0x009fc40000410000 */
        /* <DEDUP_REMOVED lines=9> */
.L_x_4693:
[----:B------:R-:W-:Y:S05]  /*9da0*/  BSYNC B1 ;  /* 0x0000000000017941 */ /* 0x000fea0003800000 */
.L_x_4692:
[----:B------:R-:W-:Y:S01]  /*9db0*/  ISETP.GT.U32.AND P0, PT, R198, 0x17, PT ;  /* 0x00000017c600780c */ /* 0x000fe20003f04070 */
[----:B------:R-:W-:Y:S05]  /*9dc0*/  BRA.DIV ~URZ, `(.L_x_4694) ;  /* 0x000086027f007947 */ /* 0x000fea000b800000 */
[----:B------:R2:W4:Y:S04]  /*9dd0*/  SHFL.DOWN PT, R67, R71, 0x8, 0x1f ;  /* 0x09001f0047437f89 */ /* 0x00052800000e0000 */
[----:B-1----:R2:W1:Y:S04]  /*9de0*/  SHFL.DOWN PT, R69, R240, 0x8, 0x1f ;  /* 0x09001f00f0457f89 */ /* 0x00246800000e0000 */
[----:B0-----:R2:W0:Y:S04]  /*9df0*/  SHFL.DOWN PT, R70, R68, 0x8, 0x1f ;  /* 0x09001f0044467f89 */ /* 0x00142800000e0000 */
[----:B----4-:R2:W4:Y:S02]  /*9e00*/  SHFL.DOWN PT, R66, R238, 0x8, 0x1f ;  /* 0x09001f00ee427f89 */ /* 0x01052400000e0000 */
.L_x_4790:
        /* <DEDUP_REMOVED lines=13> */
.L_x_4696:
[----:B------:R-:W-:Y:S05]  /*9ee0*/  BSYNC B1 ;  /* 0x0000000000017941 */ /* 0x000fea0003800000 */
.L_x_4695:
[----:B------:R-:W-:Y:S01]  /*9ef0*/  ISETP.GT.U32.AND P0, PT, R198, 0xf, PT ;  /* 0x0000000fc600780c */ /* 0x000fe20003f04070 */
[----:B------:R-:W-:Y:S10]  /*9f00*/  BRA.DIV ~URZ, `(.L_x_4697) ;  /* 0x000086827f007947 */ /* 0x000ff4000b800000 */
[----:B------:R2:W4:Y:S02]  /*9f10*/  SHFL.DOWN PT, R67, R71, 0x10, 0x1f ;  /* 0x0a001f0047437f89 */ /* 0x00052400000e0000 */
.L_x_4791:
[----:B------:R-:W-:Y:S05]  /*9f20*/  BRA.DIV ~URZ, `(.L_x_4698) ;  /* 0x000086e27f007947 */ /* 0x000fea000b800000 */
[----:B-1----:R1:W2:Y:S04]  /*9f30*/  SHFL.DOWN PT, R69, R240, 0x10, 0x1f ;  /* 0x0a001f00f0457f89 */ /* 0x0022a800000e0000 */
[----:B0-----:R1:W0:Y:S04]  /*9f40*/  SHFL.DOWN PT, R70, R68, 0x10, 0x1f ;  /* 0x0a001f0044467f89 */ /* 0x00122800000e0000 */
[----:B----4-:R1:W4:Y:S02]  /*9f50*/  SHFL.DOWN PT, R66, R238, 0x10, 0x1f ;  /* 0x0a001f00ee427f89 */ /* 0x01032400000e0000 */
.L_x_4792:
        /* <DEDUP_REMOVED lines=13> */
.L_x_4700:
[----:B------:R-:W-:Y:S05]  /*a030*/  BSYNC B1 ;  /* 0x0000000000017941 */ /* 0x000fea0003800000 */
.L_x_4699:
        /* <DEDUP_REMOVED lines=20> */
.L_x_4793:
        /* <DEDUP_REMOVED lines=21> */
.L_x_4703:
[----:B------:R-:W-:Y:S05]  /*a2d0*/  BSYNC B1 ;  /* 0x0000000000017941 */ /* 0x000fea0003800000 */
.L_x_4702:
[----:B------:R-:W-:-:S05]  /*a2e0*/  SHF.L.U32 R241, R96, 0x5, RZ ;  /* 0x0000000560f17819 */ /* 0x000fca00000006ff */
[----:B------:R-:W0:Y:S04]  /*a2f0*/  LDS.128 R68, [R241+0x35f0] ;  /* 0x0035f000f1447984 */ /* 0x000e280000000c00 */
[----:B------:R1:W-:Y:S01]  /*a300*/  STS.128 [R241+0x35f0], R64 ;  /* 0x0035f040f1007388 */ /* 0x0003e20000000c00 */
[CC--:B0-----:R-:W-:Y:S02]  /*a310*/  FMUL.FTZ R239, R69.reuse, R67.reuse ;  /* 0x0000004345ef7220 */ /* 0x0c1fe40000410000 */
[-C--:B------:R-:W-:Y:S02]  /*a320*/  FMUL.FTZ R238, R69, R66.reuse ;  /* 0x0000004245ee7220 */ /* 0x080fe40000410000 */
[C---:B------:R-:W-:Y:S02]  /*a330*/  FFMA.FTZ R239, R68.reuse, R66, -R239 ;  /* 0x0000004244ef7223 */ /* 0x040fe400000108ef */
[----:B------:R-:W-:-:S02]  /*a340*/  FFMA.FTZ R240, R68, R67, R238 ;  /* 0x0000004344f07223 */ /* 0x000fc400000100ee */
[----:B------:R-:W-:Y:S02]  /*a350*/  FADD.FTZ R70, R70, R239 ;  /* 0x000000ef46467221 */ /* 0x000fe40000010000 */
[CC--:B------:R-:W-:Y:S02]  /*a360*/  FMUL.FTZ R238, R69.reuse, R64.reuse ;  /* 0x0000004045ee7220 */ /* 0x0c0fe40000410000 */
[-C--:B------:R-:W-:Y:S02]  /*a370*/  FMUL.FTZ R239, R69, R65.reuse ;  /* 0x0000004145ef7220 */ /* 0x080fe40000410000 */
[C---:B------:R-:W-:Y:S02]  /*a380*/  FFMA.FTZ R69, R68.reuse, R65, R238 ;  /* 0x0000004144457223 */ /* 0x040fe400000100ee */
[----:B------:R-:W-:Y:S02]  /*a390*/  FFMA.FTZ R68, R68, R64, -R239 ;  /* 0x0000004044447223 */ /* 0x000fe400000108ef */
[----:B------:R-:W-:-:S05]  /*a3a0*/  FADD.FTZ R71, R71, R240 ;  /* 0x000000f047477221 */ /* 0x000fca0000010000 */
[----:B------:R1:W-:Y:S02]  /*a3b0*/  STS.128 [R241+0x35e0], R68 ;  /* 0x0035e044f1007388 */ /* 0x0003e40000000c00 */
.L_x_4682:
[----:B0-----:R-:W-:Y:S05]  /*a3c0*/  BSYNC B0 ;  /* 0x0000000000007941 */ /* 0x001fea0003800000 */
.L_x_4681:
        /* <DEDUP_REMOVED lines=83> */
[C---:B------:R-:W-:Y:S02]  /*a900*/  FFMA.FTZ R145, -R238.reuse, R154, R143 ;  /* 0x0000009aee917223 */ /* 0x040fe4000001018f */
[----:B------:R-:W-:Y:S02]  /*a910*/  FMUL.FTZ R154, R127, UR35 ;  /* 0x000000237f9a7c20 */ /* 0x000fe40008410000 */
[----:B------:R-:W-:Y:S02]  /*a920*/  FFMA.FTZ R190, R238, R67, R190 ;  /* 0x00000043eebe7223 */ /* 0x000fe400000100be */
[----:B------:R-:W-:-:S02]  /*a930*/  FFMA.FTZ R143, R221, UR34, -R154 ;  /* 0x00000022dd8f7c23 */ /* 0x000fc4000801089a */
[----:B------:R-:W-:Y:S02]  /*a940*/  FADD.FTZ R154, R74, R74 ;  /* 0x0000004a4a9a7221 */ /* 0x000fe40000010000 */
[----:B------:R-:W-:Y:S02]  /*a950*/  FMUL.FTZ R157, R212, UR34 ;  /* 0x00000022d49d7c20 */ /* 0x000fe40008410000 */
[C---:B------:R-:W-:Y:S02]  /*a960*/  FFMA.FTZ R151, R154.reuse, R69, R190 ;  /* 0x000000459a977223 */ /* 0x040fe400000100be */
[----:B------:R-:W-:Y:S02]  /*a970*/  FFMA.FTZ R153, -R154, R152, R145 ;  /* 0x000000989a997223 */ /* 0x000fe40000010191 */
[C---:B------:R-:W-:Y:S02]  /*a980*/  FMUL.FTZ R69, R210.reuse, UR35 ;  /* 0x00000023d2457c20 */ /* 0x040fe40008410000 */
[----:B------:R-:W-:-:S02]  /*a990*/  FMUL.FTZ R145, R210, UR34 ;  /* 0x00000022d2917c20 */ /* 0x000fc40008410000 */
[C---:B------:R-:W-:Y:S02]  /*a9a0*/  FFMA.FTZ R69, R220.reuse, UR34, -R69 ;  /* 0x00000022dc457c23 */ /* 0x040fe40008010845 */
[----:B------:R-:W-:Y:S02]  /*a9b0*/  FFMA.FTZ R152, R220, UR35, R145 ;  /* 0x00000023dc987c23 */ /* 0x000fe40008010091 */
[C---:B------:R-:W-:Y:S02]  /*a9c0*/  FMUL.FTZ R145, R154.reuse, R69 ;  /* 0x000000459a917220 */ /* 0x040fe40000410000 */
[----:B------:R-:W-:Y:S02]  /*a9d0*/  FFMA.FTZ R69, -R154, R152, -RZ ;  /* 0x000000989a457223 */ /* 0x000fe400000109ff */
[----:B------:R-:W-:Y:S02]  /*a9e0*/  FADD.FTZ R154, R73, R73 ;  /* 0x00000049499a7221 */ /* 0x000fe40000010000 */
[----:B------:R-:W-:-:S02]  /*a9f0*/  FADD.FTZ R65, -R196, R65 ;  /* 0x00000041c4417221 */ /* 0x000fc40000010100 */
[C---:B------:R-:W-:Y:S02]  /*aa00*/  FFMA.FTZ R152, R154.reuse, R70, R151 ;  /* 0x000000469a987223 */ /* 0x040fe40000010097 */
[----:B------:R-:W-:Y:S02]  /*aa10*/  FFMA.FTZ R153, -R154, R146, R153 ;  /* 0x000000929a997223 */ /* 0x000fe40000010199 */
        /* <DEDUP_REMOVED lines=8> */
[----:B------:R-:W-:Y:S02]  /*aaa0*/  FFMA.FTZ R151, R154, R71, R152 ;  /* 0x000000479a977223 */ /* 0x000fe40000010098 */
[----:B------:R-:W-:-:S02]  /*aab0*/  FMUL.FTZ R71, R212, UR35 ;  /* 0x00000023d4477c20 */ /* 0x000fc40008410000 */
[----:B------:R-:W-:Y:S02]  /*aac0*/  FFMA.FTZ R153, -R154, R144, R153 ;  /* 0x000000909a997223 */ /* 0x000fe40000010199 */
[C---:B------:R-:W-:Y:S02]  /*aad0*/  FFMA.FTZ R71, R218.reuse, UR34, -R71 ;  /* 0x00000022da477c23 */ /* 0x040fe40008010847 */
[----:B------:R-:W-:Y:S02]  /*aae0*/  FFMA.FTZ R144, R218, UR35, R157 ;  /* 0x00000023da907c23 */ /* 0x000fe4000801009d */
[----:B------:R-:W-:Y:S02]  /*aaf0*/  FADD.FTZ R157, R59, R59 ;  /* 0x0000003b3b9d7221 */ /* 0x000fe40000010000 */
[C---:B------:R-:W-:Y:S02]  /*ab00*/  FMUL.FTZ R71, R154.reuse, R71 ;  /* 0x000000479a477220 */ /* 0x040fe40000410000 */
[----:B------:R-:W-:-:S02]  /*ab10*/  FFMA.FTZ R144, -R154, R144, -RZ ;  /* 0x000000909a907223 */ /* 0x000fc400000109ff */
[C---:B------:R-:W-:Y:S02]  /*ab20*/  FFMA.FTZ R152, R157.reuse, R110, R151 ;  /* 0x0000006e9d987223 */ /* 0x040fe40000010097 */
[----:B------:R-:W-:Y:S02]  /*ab30*/  FADD.FTZ R154, R58, R58 ;  /* 0x0000003a3a9a7221 */ /* 0x000fe40000010000 */
[----:B------:R-:W-:Y:S02]  /*ab40*/  FFMA.FTZ R153, -R157, R138, R153 ;  /* 0x0000008a9d997223 */ /* 0x000fe40000010199 */
[----:B------:R-:W-:Y:S02]  /*ab50*/  FFMA.FTZ R152, R154, R111, R152 ;  /* 0x0000006f9a987223 */ /* 0x000fe40000010098 */
[C---:B------:R-:W-:Y:S02]  /*ab60*/  FMUL.FTZ R111, R214.reuse, UR35 ;  /* 0x00000023d66f7c20 */ /* 0x040fe40008410000 */
[----:B------:R-:W-:-:S02]  /*ab70*/  FMUL.FTZ R151, R214, UR34 ;  /* 0x00000022d6977c20 */ /* 0x000fc40008410000 */
[----:B------:R-:W-:Y:S02]  /*ab80*/  FFMA.FTZ R111, R216, UR34, -R111 ;  /* 0x00000022d86f7c23 */ /* 0x000fe4000801086f */
[----:B------:R-:W-:Y:S02]  /*ab90*/  FFMA.FTZ R153, -R154, R136, R153 ;  /* 0x000000889a997223 */ /* 0x000fe40000010199 */
[----:B------:R-:W-:Y:S02]  /*aba0*/  FFMA.FTZ R136, R216, UR35, R151 ;  /* 0x00000023d8887c23 */ /* 0x000fe40008010097 */
[C---:B------:R-:W-:Y:S02]  /*abb0*/  FMUL.FTZ R151, R154.reuse, R111 ;  /* 0x0000006f9a977220 */ /* 0x040fe40000410000 */
[----:B------:R-:W-:Y:S02]  /*abc0*/  FADD.FTZ R111, R57, R57 ;  /* 0x00000039396f7221 */ /* 0x000fe40000010000 */
[----:B------:R-:W-:-:S02]  /*abd0*/  FFMA.FTZ R136, -R154, R136, -RZ ;  /* 0x000000889a887223 */ /* 0x000fc400000109ff */
[----:B------:R-:W-:Y:S02]  /*abe0*/  FFMA.FTZ R153, -R111, R130, R153 ;  /* 0x000000826f997223 */ /* 0x000fe40000010199 */
[C---:B------:R-:W-:Y:S02]  /*abf0*/  FMUL.FTZ R130, R215.reuse, UR35 ;  /* 0x00000023d7827c20 */ /* 0x040fe40008410000 */
[----:B------:R-:W-:Y:S02]  /*ac00*/  FMUL.FTZ R154, R215, UR34 ;  /* 0x00000022d79a7c20 */ /* 0x000fe40008410000 */
[----:B------:R-:W-:Y:S02]  /*ac10*/  FFMA.FTZ R152, R111, R129, R152 ;  /* 0x000000816f987223 */ /* 0x000fe40000010098 */
[C---:B------:R-:W-:Y:S02]  /*ac20*/  FFMA.FTZ R129, R223.reuse, UR34, -R130 ;  /* 0x00000022df817c23 */ /* 0x040fe40008010882 */
[----:B------:R-:W-:-:S02]  /*ac30*/  FFMA.FTZ R130, R223, UR35, R154 ;  /* 0x00000023df827c23 */ /* 0x000fc4000801009a */
[C---:B------:R-:W-:Y:S02]  /*ac40*/  FMUL.FTZ R129, R111.reuse, R129 ;  /* 0x000000816f817220 */ /* 0x040fe40000410000 */
[----:B------:R-:W-:Y:S02]  /*ac50*/  FFMA.FTZ R130, -R111, R130, -RZ ;  /* 0x000000826f827223 */ /* 0x000fe400000109ff */
[----:B------:R-:W-:Y:S02]  /*ac60*/  FADD.FTZ R111, R50, R50 ;  /* 0x00000032326f7221 */ /* 0x000fe40000010000 */
[C---:B------:R-:W-:Y:S02]  /*ac70*/  FMUL.FTZ R64, R159.reuse, -R65 ;  /* 0x800000419f407220 */ /* 0x040fe40000410000 */
[----:B------:R-:W-:Y:S02]  /*ac80*/  FMUL.FTZ R159, R159, -R195 ;  /* 0x800000c39f9f7220 */ /* 0x000fe40000410000 */
[----:B------:R-:W-:-:S02]  /*ac90*/  FFMA.FTZ R153, -R111, R128, R153 ;  /* 0x000000806f997223 */ /* 0x000fc40000010199 */
[C---:B------:R-:W-:Y:S02]  /*aca0*/  FMUL.FTZ R128, R206.reuse, UR35 ;  /* 0x00000023ce807c20 */ /* 0x040fe40008410000 */
[----:B------:R-:W-:Y:S02]  /*acb0*/  FMUL.FTZ R154, R206, UR34 ;  /* 0x00000022ce9a7c20 */ /* 0x000fe40008410000 */
[----:B------:R-:W-:Y:S02]  /*acc0*/  FFMA.FTZ R159, R160, R65, R159 ;  /* 0x00000041a09f7223 */ /* 0x000fe4000001009f */
[C---:B------:R-:W-:Y:S02]  /*acd0*/  FMUL.FTZ R110, R213.reuse, UR35 ;  /* 0x00000023d56e7c20 */ /* 0x040fe40008410000 */
[----:B------:R-:W-:Y:S02]  /*ace0*/  FMUL.FTZ R138, R213, UR34 ;  /* 0x00000022d58a7c20 */ /* 0x000fe40008410000 */
[----:B------:R-:W-:-:S02]  /*acf0*/  FFMA.FTZ R152, R111, R125, R152 ;  /* 0x0000007d6f987223 */ /* 0x000fc40000010098 */
[----:B------:R-:W-:Y:S02]  /*ad00*/  FFMA.FTZ R64, R160, R195, -R64 ;  /* 0x000000c3a0407223 */ /* 0x000fe40000010840 */
[C---:B------:R-:W-:Y:S02]  /*ad10*/  FFMA.FTZ R125, R225.reuse, UR34, -R128 ;  /* 0x00000022e17d7c23 */ /* 0x040fe40008010880 */
[----:B------:R-:W-:Y:S02]  /*ad20*/  FFMA.FTZ R128, R225, UR35, R154 ;  /* 0x00000023e1807c23 */ /* 0x000fe4000801009a */
[----:B------:R-:W-:Y:S02]  /*ad30*/  FADD.FTZ R194, -R194, R159 ;  /* 0x0000009fc2c27221 */ /* 0x000fe40000010100 */
[C---:B------:R-:W-:Y:S02]  /*ad40*/  FFMA.FTZ R110, R217.reuse, UR34, -R110 ;  /* 0x00000022d96e7c23 */ /* 0x040fe4000801086e */
[----:B------:R-:W-:-:S02]  /*ad50*/  FFMA.FTZ R138, R217, UR35, R138 ;  /* 0x00000023d98a7c23 */ /* 0x000fc4000801008a */
[----:B------:R-:W-:Y:S02]  /*ad60*/  FADD.FTZ R64, R193, R64 ;  /* 0x00000040c1407221 */ /* 0x000fe40000010000 */
[C---:B------:R-:W-:Y:S02]  /*ad70*/  FMUL.FTZ R125, R111.reuse, R125 ;  /* 0x0000007d6f7d7220 */ /* 0x040fe40000410000 */
[----:B------:R-:W-:Y:S02]  /*ad80*/  FFMA.FTZ R128, -R111, R128, -RZ ;  /* 0x000000806f807223 */ /* 0x000fe400000109ff */
[----:B------:R-:W-:Y:S02]  /*ad90*/  FMUL.FTZ R111, R161, -R194 ;  /* 0x800000c2a16f7220 */ /* 0x000fe40000410000 */
[C---:B------:R-:W-:Y:S02]  /*ada0*/  FMUL.FTZ R110, R157.reuse, R110 ;  /* 0x0000006e9d6e7220 */ /* 0x040fe40000410000 */
[----:B------:R-:W-:-:S02]  /*adb0*/  FFMA.FTZ R138, -R157, R138, -RZ ;  /* 0x0000008a9d8a7223 */ /* 0x000fc400000109ff */
[-C--:B------:R-:W-:Y:S02]  /*adc0*/  FMUL.FTZ R161, R161, -R64.reuse ;  /* 0x80000040a1a17220 */ /* 0x080fe40000410000 */
[----:B------:R-:W-:Y:S02]  /*add0*/  FADD.FTZ R157, R48, R48 ;  /* 0x00000030309d7221 */ /* 0x000fe40000010000 */
[C---:B------:R-:W-:Y:S02]  /*ade0*/  FFMA.FTZ R111, R162.reuse, R64, -R111 ;  /* 0x00000040a26f7223 */ /* 0x040fe4000001086f */
[----:B------:R-:W-:Y:S02]  /*adf0*/  FFMA.FTZ R162, R162, R194, R161 ;  /* 0x000000c2a2a27223 */ /* 0x000fe400000100a1 */
[----:B------:R-:W-:Y:S02]  /*ae00*/  FFMA.FTZ R153, -R157, R120, R153 ;  /* 0x000000789d997223 */ /* 0x000fe40000010199 */
[----:B------:R-:W-:-:S02]  /*ae10*/  FMUL.FTZ R158, R127, UR34 ;  /* 0x000000227f9e7c20 */ /* 0x000fc40008410000 */
[C---:B------:R-:W-:Y:S02]  /*ae20*/  FMUL.FTZ R120, R224.reuse, UR35 ;  /* 0x00000023e0787c20 */ /* 0x040fe40008410000 */
[----:B------:R-:W-:Y:S02]  /*ae30*/  FMUL.FTZ R154, R224, UR34 ;  /* 0x00000022e09a7c20 */ /* 0x000fe40008410000 */
[----:B------:R-:W-:Y:S02]  /*ae40*/  FADD.FTZ R97, -R97, R162 ;  /* 0x000000a261617221 */ /* 0x000fe40000010100 */
[----:B------:R-:W-:Y:S02]  /*ae50*/  FFMA.FTZ R152, R157, R119, R152 ;  /* 0x000000779d987223 */ /* 0x000fe40000010098 */
[----:B------:R-:W-:Y:S02]  /*ae60*/  FADD.FTZ R111, R98, R111 ;  /* 0x0000006f626f7221 */ /* 0x000fe40000010000 */
[----:B------:R-:W-:-:S02]  /*ae70*/  FFMA.FTZ R67, R221, UR35, R158 ;  /* 0x00000023dd437c23 */ /* 0x000fc4000801009e */
[C---:B------:R-:W-:Y:S02]  /*ae80*/  FFMA.FTZ R120, R205.reuse, UR34, -R120 ;  /* 0x00000022cd787c23 */ /* 0x040fe40008010878 */
[----:B------:R-:W-:Y:S02]  /*ae90*/  FFMA.FTZ R119, R205, UR35, R154 ;  /* 0x00000023cd777c23 */ /* 0x000fe4000801009a */
[----:B------:R-:W-:Y:S02]  /*aea0*/  FADD.FTZ R158, R46, R46 ;  /* 0x0000002e2e9e7221 */ /* 0x000fe40000010000 */
[C---:B------:R-:W-:Y:S02]  /*aeb0*/  FMUL.FTZ R98, R163.reuse, -R97 ;  /* 0x80000061a3627220 */ /* 0x040fe40000410000 */
[----:B------:R-:W-:Y:S02]  /*aec0*/  FMUL.FTZ R163, R163, -R111 ;  /* 0x8000006fa3a37220 */ /* 0x000fe40000410000 */
[----:B------:R-:W-:-:S02]  /*aed0*/  FMUL.FTZ R120, R157, R120 ;  /* 0x000000789d787220 */ /* 0x000fc40000410000 */
[----:B------:R-:W-:Y:S02]  /*aee0*/  FFMA.FTZ R119, -R157, R119, -RZ ;  /* 0x000000779d777223 */ /* 0x000fe400000109ff */
[----:B------:R-:W-:Y:S02]  /*aef0*/  FFMA.FTZ R157, -R158, R118, R153 ;  /* 0x000000769e9d7223 */ /* 0x000fe40000010199 */
[C---:B------:R-:W-:Y:S02]  /*af00*/  FFMA.FTZ R153, R164.reuse, R111, -R98 ;  /* 0x0000006fa4997223 */ /* 0x040fe40000010862 */
[----:B------:R-:W-:Y:S02]  /*af10*/  FFMA.FTZ R98, R164, R97, R163 ;  /* 0x00000061a4627223 */ /* 0x000fe400000100a3 */
[----:B------:R-:W-:Y:S02]  /*af20*/  FADD.FTZ R102, R102, R153 ;  /* 0x0000009966667221 */ /* 0x000fe40000010000 */
[----:B------:R-:W-:-:S02]  /*af30*/  FADD.FTZ R98, -R101, R98 ;  /* 0x0000006265627221 */ /* 0x000fc40000010100 */
[----:B------:R-:W-:Y:S02]  /*af40*/  FADD.FTZ R160, R44, R44 ;  /* 0x0000002c2ca07221 */ /* 0x000fe40000010000 */
[C---:B------:R-:W-:Y:S02]  /*af50*/  FMUL.FTZ R101, R165.reuse, -R102 ;  /* 0x80000066a5657220 */ /* 0x040fe40000410000 */
[----:B------:R-:W-:Y:S02]  /*af60*/  FMUL.FTZ R165, R165, -R98 ;  /* 0x80000062a5a57220 */ /* 0x000fe40000410000 */
[----:B------:R-:W-:Y:S02]  /*af70*/  FFMA.FTZ R153, -R160, R112, R157 ;  /* 0x00000070a0997223 */ /* 0x000fe4000001019d */
[C---:B------:R-:W-:Y:S02]  /*af80*/  FFMA.FTZ R112, R166.reuse, R98, R101 ;  /* 0x00000062a6707223 */ /* 0x040fe40000010065 */
[----:B------:R-:W-:-:S02]  /*af90*/  FFMA.FTZ R165, R166, R102, -R165 ;  /* 0x00000066a6a57223 */ /* 0x000fc400000108a5 */
[----:B------:R-:W-:Y:S02]  /*afa0*/  FFMA.FTZ R154, R158, R117, R152 ;  /* 0x000000759e9a7223 */ /* 0x000fe40000010098 */
[----:B------:R-:W-:Y:S02]  /*afb0*/  FADD.FTZ R112, -R103, R112 ;  /* 0x0000007067707221 */ /* 0x000fe40000010100 */
[----:B------:R-:W-:Y:S02]  /*afc0*/  FADD.FTZ R104, R104, R165 ;  /* 0x000000a568687221 */ /* 0x000fe40000010000 */
[----:B------:R-:W-:Y:S02]  /*afd0*/  FMUL.FTZ R117, R204, UR35 ;  /* 0x00000023cc757c20 */ /* 0x000fe40008410000 */
[----:B------:R-:W-:Y:S02]  /*afe0*/  FFMA.FTZ R118, R160, R109, R154 ;  /* 0x0000006da0767223 */ /* 0x000fe4000001009a */
[----:B------:R-:W-:-:S02]  /*aff0*/  FMUL.FTZ R159, R204, UR34 ;  /* 0x00000022cc9f7c20 */ /* 0x000fc40008410000 */
[----:B------:R-:W-:Y:S02]  /*b000*/  FMUL.FTZ R154, R203, UR35 ;  /* 0x00000023cb9a7c20 */ /* 0x000fe40008410000 */
[C---:B------:R-:W-:Y:S02]  /*b010*/  FMUL.FTZ R109, R167.reuse, -R112 ;  /* 0x80000070a76d7220 */ /* 0x040fe40000410000 */
[----:B------:R-:W-:Y:S02]  /*b020*/  FMUL.FTZ R167, R167, -R104 ;  /* 0x80000068a7a77220 */ /* 0x000fe40000410000 */
[C---:B------:R-:W-:Y:S02]  /*b030*/  FFMA.FTZ R117, R226.reuse, UR34, -R117 ;  /* 0x00000022e2757c23 */ /* 0x040fe40008010875 */
[----:B------:R-:W-:Y:S02]  /*b040*/  FFMA.FTZ R159, R226, UR35, R159 ;  /* 0x00000023e29f7c23 */ /* 0x000fe4000801009f */
[----:B------:R-:W-:-:S02]  /*b050*/  FFMA.FTZ R103, R227, UR34, -R154 ;  /* 0x00000022e3677c23 */ /* 0x000fc4000801089a */
[----:B------:R-:W-:Y:S02]  /*b060*/  FADD.FTZ R154, R42, R42 ;  /* 0x0000002a2a9a7221 */ /* 0x000fe40000010000 */
[C---:B------:R-:W-:Y:S02]  /*b070*/  FFMA.FTZ R109, R168.reuse, R104, -R109 ;  /* 0x00000068a86d7223 */ /* 0x040fe4000001086d */
[----:B------:R-:W-:Y:S02]  /*b080*/  FFMA.FTZ R168, R168, R112, R167 ;  /* 0x00000070a8a87223 */ /* 0x000fe400000100a7 */
[C---:B------:R-:W-:Y:S02]  /*b090*/  FMUL.FTZ R152, R158.reuse, R117 ;  /* 0x000000759e987220 */ /* 0x040fe40000410000 */
[----:B------:R-:W-:Y:S02]  /*b0a0*/  FFMA.FTZ R117, -R158, R159, -RZ ;  /* 0x0000009f9e757223 */ /* 0x000fe400000109ff */
[----:B------:R-:W-:-:S02]  /*b0b0*/  FMUL.FTZ R159, R202, UR35 ;  /* 0x00000023ca9f7c20 */ /* 0x000fc40008410000 */
[----:B------:R-:W-:Y:S02]  /*b0c0*/  FMUL.FTZ R161, R202, UR34 ;  /* 0x00000022caa17c20 */ /* 0x000fe40008410000 */
[----:B------:R-:W-:Y:S02]  /*b0d0*/  FFMA.FTZ R157, R154, R105, R118 ;  /* 0x000000699a9d7223 */ /* 0x000fe40000010076 */
[----:B------:R-:W-:Y:S02]  /*b0e0*/  FADD.FTZ R118, -R113, R168 ;  /* 0x000000a871767221 */ /* 0x000fe40000010100 */
[----:B------:R-:W-:Y:S02]  /*b0f0*/  FADD.FTZ R114, R114, R109 ;  /* 0x0000006d72727221 */ /* 0x000fe40000010000 */
[----:B------:R-:W-:Y:S02]  /*b100*/  FMUL.FTZ R158, R203, UR34 ;  /* 0x00000022cb9e7c20 */ /* 0x000fe40008410000 */
[----:B------:R-:W-:-:S02]  /*b110*/  FFMA.FTZ R109, R228, UR34, -R159 ;  /* 0x00000022e46d7c23 */ /* 0x000fc4000801089f */
[----:B------:R-:W-:Y:S02]  /*b120*/  FFMA.FTZ R105, R228, UR35, R161 ;  /* 0x00000023e4697c23 */ /* 0x000fe400080100a1 */
[----:B------:R-:W-:Y:S02]  /*b130*/  FADD.FTZ R159, R40, R40 ;  /* 0x00000028289f7221 */ /* 0x000fe40000010000 */
[C---:B------:R-:W-:Y:S02]  /*b140*/  FMUL.FTZ R113, R169.reuse, -R118 ;  /* 0x80000076a9717220 */ /* 0x040fe40000410000 */
[----:B------:R-:W-:Y:S02]  /*b150*/  FMUL.FTZ R169, R169, -R114 ;  /* 0x80000072a9a97220 */ /* 0x000fe40000410000 */
[----:B------:R-:W-:Y:S02]  /*b160*/  FFMA.FTZ R101, R227, UR35, R158 ;  /* 0x00000023e3657c23 */ /* 0x000fe4000801009e */
[----:B------:R-:W-:-:S02]  /*b170*/  FMUL.FTZ R109, R154, R109 ;  /* 0x0000006d9a6d7220 */ /* 0x000fc40000410000 */
[C---:B------:R-:W-:Y:S02]  /*b180*/  FFMA.FTZ R105, -R154.reuse, R105, -RZ ;  /* 0x000000699a697223 */ /* 0x040fe400000109ff */
[----:B------:R-:W-:Y:S02]  /*b190*/  FFMA.FTZ R108, -R154, R108, R153 ;  /* 0x0000006c9a6c7223 */ /* 0x000fe40000010199 */
[----:B------:R-:W-:Y:S02]  /*b1a0*/  FMUL.FTZ R158, R209, UR35 ;  /* 0x00000023d19e7c20 */ /* 0x000fe40008410000 */
[----:B------:R-:W-:Y:S02]  /*b1b0*/  FFMA.FTZ R154, R159, R100, R157 ;  /* 0x000000649f9a7223 */ /* 0x000fe4000001009d */
[C---:B------:R-:W-:Y:S02]  /*b1c0*/  FFMA.FTZ R100, R170.reuse, R118, R169 ;  /* 0x00000076aa647223 */ /* 0x040fe400000100a9 */
[----:B------:R-:W-:-:S02]  /*b1d0*/  FFMA.FTZ R113, R170, R114, -R113 ;  /* 0x00000072aa717223 */ /* 0x000fc40000010871 */
[----:B------:R-:W-:Y:S02]  /*b1e0*/  FFMA.FTZ R158, R229, UR34, -R158 ;  /* 0x00000022e59e7c23 */ /* 0x000fe4000801089e */
[----:B------:R-:W-:Y:S02]  /*b1f0*/  FADD.FTZ R100, -R115, R100 ;  /* 0x0000006473647221 */ /* 0x000fe40000010100 */
[----:B------:R-:W-:Y:S02]  /*b200*/  FADD.FTZ R116, R116, R113 ;  /* 0x0000007174747221 */ /* 0x000fe40000010000 */
[C---:B------:R-:W-:Y:S02]  /*b210*/  FMUL.FTZ R115, R159.reuse, R158 ;  /* 0x0000009e9f737220 */ /* 0x040fe40000410000 */
[----:B------:R-:W-:Y:S02]  /*b220*/  FFMA.FTZ R158, -R159, R99, R108 ;  /* 0x000000639f9e7223 */ /* 0x000fe4000001016c */
[----:B------:R-:W-:-:S02]  /*b230*/  FMUL.FTZ R99, R171, -R100 ;  /* 0x80000064ab637220 */ /* 0x000fc40000410000 */
[----:B------:R-:W-:Y:S02]  /*b240*/  FMUL.FTZ R171, R171, -R116 ;  /* 0x80000074abab7220 */ /* 0x000fe40000410000 */
[----:B------:R-:W-:Y:S02]  /*b250*/  FMUL.FTZ R103, R160, R103 ;  /* 0x00000067a0677220 */ /* 0x000fe40000410000 */
[----:B------:R-:W-:Y:S02]  /*b260*/  FFMA.FTZ R108, R172, R100, R171 ;  /* 0x00000064ac6c7223 */ /* 0x000fe400000100ab */
[----:B------:R-:W-:Y:S02]  /*b270*/  FFMA.FTZ R101, -R160, R101, -RZ ;  /* 0x00000065a0657223 */ /* 0x000fe400000109ff */
[----:B------:R-:W-:Y:S02]  /*b280*/  FFMA.FTZ R99, R172, R116, -R99 ;  /* 0x00000074ac637223 */ /* 0x000fe40000010863 */
[----:B------:R-:W-:-:S02]  /*b290*/  FMUL.FTZ R160, R209, UR34 ;  /* 0x00000022d1a07c20 */ /* 0x000fc40008410000 */
[----:B------:R-:W-:Y:S02]  /*b2a0*/  FADD.FTZ R108, -R121, R108 ;  /* 0x0000006c796c7221 */ /* 0x000fe40000010100 */
[----:B------:R-:W-:Y:S02]  /*b2b0*/  FADD.FTZ R122, R122, R99 ;  /* 0x000000637a7a7221 */ /* 0x000fe40000010000 */
[----:B------:R-:W-:Y:S02]  /*b2c0*/  FFMA.FTZ R113, R229, UR35, R160 ;  /* 0x00000023e5717c23 */ /* 0x000fe400080100a0 */
[C---:B------:R-:W-:Y:S02]  /*b2d0*/  FMUL.FTZ R99, R173.reuse, -R108 ;  /* 0x8000006cad637220 */ /* 0x040fe40000410000 */
[-C--:B------:R-:W-:Y:S02]  /*b2e0*/  FMUL.FTZ R173, R173, -R122.reuse ;  /* 0x8000007aadad7220 */ /* 0x080fe40000410000 */
[----:B------:R-:W-:Y:S01]  /*b2f0*/  FFMA.FTZ R113, -R159, R113, -RZ ;  /* 0x000000719f717223 */ /* 0x000fe200000109ff */
[----:B------:R-:W-:Y:S01]  /*b300*/  MOV R159, UR7 ;  /* 0x00000007009f7c02 */ /* 0x000fe20008000f00 */
[----:B------:R-:W-:-:S02]  /*b310*/  FFMA.FTZ R99, R174, R122, -R99 ;  /* 0x0000007aae637223 */ /* 0x000fc40000010863 */
[----:B------:R-:W-:Y:S02]  /*b320*/  FFMA.FTZ R174, R174, R108, R173 ;  /* 0x0000006caeae7223 */ /* 0x000fe400000100ad */
[----:B------:R0:W-:Y:S01]  /*b330*/  @!P0 STS.128 [R159.X16+0x4be0], R60 ;  /* 0x004be03c9f008388 */ /* 0x0001e2000000cc00 */
[----:B------:R-:W-:Y:S02]  /*b340*/  FADD.FTZ R124, R124, R99 ;  /* 0x000000637c7c7221 */ /* 0x000fe40000010000 */
[----:B------:R-:W-:Y:S02]  /*b350*/  FADD.FTZ R160, R38, R38 ;  /* 0x0000002626a07221 */ /* 0x000fe40000010000 */
[----:B------:R-:W-:Y:S02]  /*b360*/  FFMA.FTZ R67, -R238, R67, -RZ ;  /* 0x00000043ee437223 */ /* 0x000fe400000109ff */
[----:B------:R-:W-:Y:S01]  /*b370*/  FFMA.FTZ R135, R160, R135, R154 ;  /* 0x00000087a0877223 */ /* 0x000fe2000001009a */
[----:B------:R-:W-:Y:S01]  /*b380*/  SHF.L.U32 R154, R96, 0x5, RZ ;  /* 0x00000005609a7819 */ /* 0x000fe200000006ff */
[----:B------:R-:W-:-:S02]  /*b390*/  FADD.FTZ R99, R36, R36 ;  /* 0x0000002424637221 */ /* 0x000fc40000010000 */
[----:B------:R-:W-:Y:S01]  /*b3a0*/  FFMA.FTZ R189, -R160, R189, R158 ;  /* 0x000000bda0bd7223 */ /* 0x000fe2000001019e */
[----:B------:R-:W-:Y:S01]  /*b3b0*/  LEA.HI.SX32 R154, R154, R154, 0x1b ;  /* 0x0000009a9a9a7211 */ /* 0x000fe200078fdaff */
[C---:B------:R-:W-:Y:S02]  /*b3c0*/  FMUL.FTZ R153, R208.reuse, UR35 ;  /* 0x00000023d0997c20 */ /* 0x040fe40008410000 */
[----:B------:R-:W-:Y:S02]  /*b3d0*/  FMUL.FTZ R157, R208, UR34 ;  /* 0x00000022d09d7c20 */ /* 0x000fe40008410000 */
[----:B0-----:R-:W-:Y:S01]  /*b3e0*/  FADD.FTZ R60, -R123, R174 ;  /* 0x000000ae7b3c7221 */ /* 0x001fe20000010100 */
[----:B------:R0:W-:Y:S01]  /*b3f0*/  STS [R154.X4+0x1080], R66 ;  /* 0x001080429a007388 */ /* 0x0001e20000004800 */
[C---:B------:R-:W-:Y:S02]  /*b400*/  FMUL.FTZ R61, R175.reuse, -R124 ;  /* 0x8000007caf3d7220 */ /* 0x040fe40000410000 */
[-C--:B------:R-:W-:Y:S01]  /*b410*/  FMUL.FTZ R175, R175, -R60.reuse ;  /* 0x8000003cafaf7220 */ /* 0x080fe20000410000 */
[----:B------:R1:W-:Y:S01]  /*b420*/  STS [R154.X4+0x109c], R70 ;  /* 0x00109c469a007388 */ /* 0x0003e20000004800 */
[----:B------:R-:W-:-:S02]  /*b430*/  FFMA.FTZ R62, R176, R60, R61 ;  /* 0x0000003cb03e7223 */ /* 0x000fc4000001003d */
[----:B------:R-:W-:Y:S01]  /*b440*/  FFMA.FTZ R175, R176, R124, -R175 ;  /* 0x0000007cb0af7223 */ /* 0x000fe200000108af */
[----:B------:R2:W-:Y:S01]  /*b450*/  STS [R154.X4+0x108c], R67 ;  /* 0x00108c439a007388 */ /* 0x0005e20000004800 */
[----:B------:R-:W-:Y:S02]  /*b460*/  FADD.FTZ R62, -R131, R62 ;  /* 0x0000003e833e7221 */ /* 0x000fe40000010100 */
[----:B------:R-:W-:Y:S01]  /*b470*/  FADD.FTZ R132, R132, R175 ;  /* 0x000000af84847221 */ /* 0x000fe20000010000 */
[----:B------:R-:W-:Y:S01]  /*b480*/  STS [R154.X4+0x10c4], R128 ;  /* 0x0010c4809a007388 */ /* 0x000fe20000004800 */
[C---:B------:R-:W-:Y:S02]  /*b490*/  FMUL.FTZ R61, R177.reuse, -R62 ;  /* 0x8000003eb13d7220 */ /* 0x040fe40000410000 */
[-C--:B------:R-:W-:Y:S01]  /*b4a0*/  FMUL.FTZ R177, R177, -R132.reuse ;  /* 0x80000084b1b17220 */ /* 0x080fe20000410000 */
[----:B------:R-:W-:Y:S01]  /*b4b0*/  STS [R154.X4+0x1094], R69 ;  /* 0x001094459a007388 */ /* 0x000fe20000004800 */
[----:B------:R-:W-:-:S02]  /*b4c0*/  FFMA.FTZ R61, R178, R132, -R61 ;  /* 0x00000084b23d7223 */ /* 0x000fc4000001083d */
[----:B0-----:R-:W-:Y:S01]  /*b4d0*/  FFMA.FTZ R66, R178, R62, R177 ;  /* 0x0000003eb2427223 */ /* 0x001fe200000100b1 */
[----:B------:R-:W-:Y:S01]  /*b4e0*/  STS [R154.X4+0x10a0], R71 ;  /* 0x0010a0479a007388 */ /* 0x000fe20000004800 */
[----:B------:R-:W-:Y:S02]  /*b4f0*/  FADD.FTZ R134, R134, R61 ;  /* 0x0000003d86867221 */ /* 0x000fe40000010000 */
[----:B------:R-:W-:Y:S01]  /*b500*/  FADD.FTZ R66, -R133, R66 ;  /* 0x0000004285427221 */ /* 0x000fe20000010100 */
[----:B------:R-:W-:Y:S01]  /*b510*/  STS [R154.X4+0x10c8], R120 ;  /* 0x0010c8789a007388 */ /* 0x000fe20000004800 */
[C---:B------:R-:W-:Y:S02]  /*b520*/  FMUL.FTZ R61, R179.reuse, -R134 ;  /* 0x80000086b33d7220 */ /* 0x040fe40000410000 */
[-C--:B------:R-:W-:Y:S01]  /*b530*/  FMUL.FTZ R179, R179, -R66.reuse ;  /* 0x80000042b3b37220 */ /* 0x080fe20000410000 */
[----:B------:R-:W-:Y:S01]  /*b540*/  STS [R154.X4+0x10bc], R130 ;  /* 0x0010bc829a007388 */ /* 0x000fe20000004800 */
[----:B-1----:R-:W-:-:S02]  /*b550*/  FFMA.FTZ R70, R180, R66, R61 ;  /* 0x00000042b4467223 */ /* 0x002fc4000001003d */
[----:B--2---:R-:W-:Y:S01]  /*b560*/  FFMA.FTZ R67, R180, R134, -R179 ;  /* 0x00000086b4437223 */ /* 0x004fe200000108b3 */
[----:B------:R0:W-:Y:S01]  /*b570*/  STS [R154.X4+0x10a8], R110 ;  /* 0x0010a86e9a007388 */ /* 0x0001e20000004800 */
[----:B------:R-:W-:Y:S02]  /*b580*/  FADD.FTZ R139, -R139, R70 ;  /* 0x000000468b8b7221 */ /* 0x000fe40000010100 */
[----:B------:R-:W-:Y:S01]  /*b590*/  FADD.FTZ R67, R140, R67 ;  /* 0x000000438c437221 */ /* 0x000fe20000010000 */
[----:B------:R-:W-:Y:S01]  /*b5a0*/  STS [R154.X4+0x10d8], R103 ;  /* 0x0010d8679a007388 */ /* 0x000fe20000004800 */
[C---:B------:R-:W-:Y:S02]  /*b5b0*/  FMUL.FTZ R61, R181.reuse, -R139 ;  /* 0x8000008bb53d7220 */ /* 0x040fe40000410000 */
[-C--:B------:R-:W-:Y:S01]  /*b5c0*/  FMUL.FTZ R181, R181, -R67.reuse ;  /* 0x80000043b5b57220 */ /* 0x080fe20000410000 */
[----:B------:R-:W-:Y:S01]  /*b5d0*/  STS [R154.X4+0x10dc], R101 ;  /* 0x0010dc659a007388 */ /* 0x000fe20000004800 */
[C---:B------:R-:W-:Y:S01]  /*b5e0*/  FFMA.FTZ R61, R182.reuse, R67, -R61 ;  /* 0x00000043b63d7223 */ /* 0x040fe2000001083d */
[----:B0-----:R-:W-:Y:S01]  /*b5f0*/  PRMT R110, RZ, 0x5410, R77 ;  /* 0x00005410ff6e7816 */ /* 0x001fe2000000004d */
[----:B------:R-:W-:Y:S01]  /*b600*/  FFMA.FTZ R128, R182, R139, R181 ;  /* 0x0000008bb6807223 */ /* 0x000fe200000100b5 */
[----:B------:R-:W-:Y:S01]  /*b610*/  STS [R154.X4+0x10e0], R109 ;  /* 0x0010e06d9a007388 */ /* 0x000fe20000004800 */
[----:B------:R-:W-:-:S02]  /*b620*/  FADD.FTZ R142, R142, R61 ;  /* 0x0000003d8e8e7221 */ /* 0x000fc40000010000 */
[----:B------:R-:W-:Y:S01]  /*b630*/  FADD.FTZ R128, -R141, R128 ;  /* 0x000000808d807221 */ /* 0x000fe20000010100 */
[----:B------:R-:W-:Y:S01]  /*b640*/  STS [R154.X4+0x10ec], R113 ;  /* 0x0010ec719a007388 */ /* 0x000fe20000004800 */
[----:B------:R-:W-:Y:S02]  /*b650*/  FMUL.FTZ R70, R232, UR35 ;  /* 0x00000023e8467c20 */ /* 0x000fe40008410000 */
[C---:B------:R-:W-:Y:S01]  /*b660*/  FMUL.FTZ R61, R183.reuse, -R128 ;  /* 0x80000080b73d7220 */ /* 0x040fe20000410000 */
[----:B------:R-:W-:Y:S01]  /*b670*/  STS [R154.X4+0x10b4], R136 ;  /* 0x0010b4889a007388 */ /* 0x000fe20000004800 */
[-C--:B------:R-:W-:Y:S02]  /*b680*/  FMUL.FTZ R183, R183, -R142.reuse ;  /* 0x8000008eb7b77220 */ /* 0x080fe40000410000 */
[C---:B------:R-:W-:Y:S01]  /*b690*/  FFMA.FTZ R61, R184.reuse, R142, -R61 ;  /* 0x0000008eb83d7223 */ /* 0x040fe2000001083d */
[----:B------:R0:W-:Y:S01]  /*b6a0*/  STS [R154.X4+0x10e4], R105 ;  /* 0x0010e4699a007388 */ /* 0x0001e20000004800 */
[----:B------:R-:W-:-:S02]  /*b6b0*/  FFMA.FTZ R184, R184, R128, R183 ;  /* 0x00000080b8b87223 */ /* 0x000fc400000100b7 */
[----:B------:R-:W-:Y:S01]  /*b6c0*/  FFMA.FTZ R70, R207, UR34, -R70 ;  /* 0x00000022cf467c23 */ /* 0x000fe20008010846 */
[----:B------:R-:W-:Y:S01]  /*b6d0*/  STS [R154.X4+0x10e8], R115 ;  /* 0x0010e8739a007388 */ /* 0x000fe20000004800 */
[----:B------:R-:W-:Y:S02]  /*b6e0*/  FADD.FTZ R147, -R147, R184 ;  /* 0x000000b893937221 */ /* 0x000fe40000010100 */
[----:B------:R-:W-:Y:S01]  /*b6f0*/  FADD.FTZ R69, R148, R61 ;  /* 0x0000003d94457221 */ /* 0x000fe20000010000 */
[----:B------:R-:W-:Y:S01]  /*b700*/  STS [R154.X4+0x10cc], R119 ;  /* 0x0010cc779a007388 */ /* 0x000fe20000004800 */
[----:B------:R-:W-:Y:S01]  /*b710*/  FMUL.FTZ R71, R99, R70 ;  /* 0x0000004663477220 */ /* 0x000fe20000410000 */
[----:B0-----:R-:W-:Y:S01]  /*b720*/  PRMT R105, RZ, 0x5410, R92 ;  /* 0x00005410ff697816 */ /* 0x001fe2000000005c */
[----:B------:R-:W-:Y:S01]  /*b730*/  FMUL.FTZ R70, R232, UR34 ;  /* 0x00000022e8467c20 */ /* 0x000fe20008410000 */
[----:B------:R-:W-:Y:S01]  /*b740*/  STS [R154.X4+0x10ac], R138 ;  /* 0x0010ac8a9a007388 */ /* 0x000fe20000004800 */
[----:B------:R-:W-:-:S02]  /*b750*/  FMUL.FTZ R61, R185, -R147 ;  /* 0x80000093b93d7220 */ /* 0x000fc40000410000 */
[----:B------:R-:W-:Y:S01]  /*b760*/  FMUL.FTZ R185, R185, -R69 ;  /* 0x80000045b9b97220 */ /* 0x000fe20000410000 */
[----:B------:R0:W-:Y:S01]  /*b770*/  STS [R154.X4+0x10f8], R71 ;  /* 0x0010f8479a007388 */ /* 0x0001e20000004800 */
[----:B------:R-:W-:Y:S02]  /*b780*/  FFMA.FTZ R120, R207, UR35, R70 ;  /* 0x00000023cf787c23 */ /* 0x000fe40008010046 */
[----:B------:R-:W-:Y:S01]  /*b790*/  FMUL.FTZ R130, R195, UR41 ;  /* 0x00000029c3827c20 */ /* 0x000fe20008410000 */
[----:B------:R-:W-:Y:S01]  /*b7a0*/  STS [R154.X4+0x10d4], R117 ;  /* 0x0010d4759a007388 */ /* 0x000fe20000004800 */
[C---:B------:R-:W-:Y:S02]  /*b7b0*/  FFMA.FTZ R158, R186.reuse, R147, R185 ;  /* 0x00000093ba9e7223 */ /* 0x040fe400000100b9 */
[----:B------:R-:W-:Y:S01]  /*b7c0*/  FFMA.FTZ R103, -R99, R120, -RZ ;  /* 0x0000007863677223 */ /* 0x000fe200000109ff */
[----:B------:R-:W-:Y:S01]  /*b7d0*/  STS [R154.X4+0x1098], R146 ;  /* 0x001098929a007388 */ /* 0x000fe20000004800 */
[----:B------:R-:W-:Y:S01]  /*b7e0*/  FFMA.FTZ R61, R186, R69, -R61 ;  /* 0x00000045ba3d7223 */ /* 0x000fe2000001083d */
[----:B0-----:R-:W-:Y:S01]  /*b7f0*/  PRMT R71, RZ, 0x5410, R78 ;  /* 0x00005410ff477816 */ /* 0x001fe2000000004e */
[C---:B------:R-:W-:Y:S01]  /*b800*/  FMUL.FTZ R120, R65.reuse, UR41 ;  /* 0x0000002941787c20 */ /* 0x040fe20008410000 */
[----:B------:R0:W-:Y:S01]  /*b810*/  STS [R154.X4+0x10fc], R103 ;  /* 0x0010fc679a007388 */ /* 0x0001e20000004800 */
[----:B------:R-:W-:-:S02]  /*b820*/  FFMA.FTZ R63, R65, UR42, -R130 ;  /* 0x0000002a413f7c23 */ /* 0x000fc40008010882 */
[----:B------:R-:W-:Y:S01]  /*b830*/  FADD.FTZ R158, -R149, R158 ;  /* 0x0000009e959e7221 */ /* 0x000fe20000010100 */
[----:B------:R1:W-:Y:S01]  /*b840*/  STS [R154.X4+0x10c0], R125 ;  /* 0x0010c07d9a007388 */ /* 0x0003e20000004800 */
[----:B------:R-:W-:Y:S02]  /*b850*/  FADD.FTZ R150, R150, R61 ;  /* 0x0000003d96967221 */ /* 0x000fe40000010000 */
[----:B------:R-:W-:Y:S01]  /*b860*/  FFMA.FTZ R70, R110, -R24, R207 ;  /* 0x800000186e467223 */ /* 0x000fe200000100cf */
[----:B------:R2:W-:Y:S01]  /*b870*/  STS [R154.X4+0x10a4], R144 ;  /* 0x0010a4909a007388 */ /* 0x0005e20000004800 */
[----:B------:R-:W-:Y:S01]  /*b880*/  FFMA.FTZ R109, R195, UR42, R120 ;  /* 0x0000002ac36d7c23 */ /* 0x000fe20008010078 */
[----:B------:R-:W-:Y:S01]  /*b890*/  PRMT R120, RZ, 0x5410, R91 ;  /* 0x00005410ff787816 */ /* 0x000fe2000000005b */
[----:B------:R-:W-:Y:S01]  /*b8a0*/  FMUL.FTZ R63, R232, R63 ;  /* 0x0000003fe83f7220 */ /* 0x000fe20000410000 */
[----:B------:R3:W-:Y:S01]  /*b8b0*/  STS [R154.X4+0x10b8], R129 ;  /* 0x0010b8819a007388 */ /* 0x0007e20000004800 */
[----:B------:R-:W-:-:S02]  /*b8c0*/  FMUL.FTZ R101, R64, R29 ;  /* 0x0000001d40657220 */ /* 0x000fc40000410000 */
[C---:B------:R-:W-:Y:S01]  /*b8d0*/  FMUL.FTZ R61, R187.reuse, -R158 ;  /* 0x8000009ebb3d7220 */ /* 0x040fe20000410000 */
[----:B------:R4:W-:Y:S01]  /*b8e0*/  STS [R154.X4+0x1084], R137 ;  /* 0x001084899a007388 */ /* 0x0009e20000004800 */
[C---:B------:R-:W-:Y:S02]  /*b8f0*/  FFMA.FTZ R153, R230.reuse, UR34, -R153 ;  /* 0x00000022e6997c23 */ /* 0x040fe40008010899 */
[----:B------:R-:W-:Y:S01]  /*b900*/  FFMA.FTZ R157, R230, UR35, R157 ;  /* 0x00000023e69d7c23 */ /* 0x000fe2000801009d */
[----:B------:R5:W-:Y:S01]  /*b910*/  STS [R154.X4+0x10d0], R152 ;  /* 0x0010d0989a007388 */ /* 0x000be20000004800 */
[----:B------:R-:W-:Y:S02]  /*b920*/  FMUL.FTZ R113, R194, R29 ;  /* 0x0000001dc2717220 */ /* 0x000fe40000410000 */
[----:B------:R-:W-:Y:S01]  /*b930*/  FMUL.FTZ R187, R187, -R150 ;  /* 0x80000096bbbb7220 */ /* 0x000fe20000410000 */
[----:B------:R-:W-:Y:S01]  /*b940*/  STS [R154.X4+0x1090], R145 ;  /* 0x001090919a007388 */ /* 0x000fe20000004800 */
[----:B------:R-:W-:-:S02]  /*b950*/  FFMA.FTZ R109, R70, R109, R63 ;  /* 0x0000006d466d7223 */ /* 0x000fc4000001003f */
[----:B------:R-:W-:Y:S01]  /*b960*/  FFMA.FTZ R230, R71, -R29, R230 ;  /* 0x8000001d47e67223 */ /* 0x000fe200000100e6 */
[----:B------:R-:W-:Y:S01]  /*b970*/  STS [R154.X4+0x10b0], R151 ;  /* 0x0010b0979a007388 */ /* 0x000fe20000004800 */
[----:B0-----:R-:W-:Y:S02]  /*b980*/  FMUL.FTZ R103, R208, R101 ;  /* 0x00000065d0677220 */ /* 0x001fe40000410000 */
[----:B------:R-:W-:Y:S02]  /*b990*/  FMUL.FTZ R63, R64, UR41 ;  /* 0x00000029403f7c20 */ /* 0x000fe40008410000 */
[C---:B------:R-:W-:Y:S02]  /*b9a0*/  FFMA.FTZ R61, R188.reuse, R150, -R61 ;  /* 0x00000096bc3d7223 */ /* 0x040fe4000001083d */
[----:B------:R-:W-:Y:S02]  /*b9b0*/  FFMA.FTZ R188, R188, R158, R187 ;  /* 0x0000009ebcbc7223 */ /* 0x000fe400000100bb */
[----:B------:R-:W-:-:S02]  /*b9c0*/  FMUL.FTZ R165, R208, R113 ;  /* 0x00000071d0a57220 */ /* 0x000fc40000410000 */
[----:B------:R-:W-:Y:S02]  /*b9d0*/  FFMA.FTZ R113, R230, R113, -R103 ;  /* 0x00000071e6717223 */ /* 0x000fe40000010867 */
[-C--:B------:R-:W-:Y:S02]  /*b9e0*/  FMUL.FTZ R130, R158, R55.reuse ;  /* 0x000000379e827220 */ /* 0x080fe40000410000 */
[----:B------:R-:W-:Y:S02]  /*b9f0*/  FFMA.FTZ R63, R194, UR42, -R63 ;  /* 0x0000002ac23f7c23 */ /* 0x000fe4000801083f */
[----:B------:R-:W-:Y:S02]  /*ba00*/  FADD.FTZ R103, R156, R61 ;  /* 0x0000003d9c677221 */ /* 0x000fe40000010000 */
[----:B------:R-:W-:Y:S02]  /*ba10*/  FADD.FTZ R155, -R155, R188 ;  /* 0x000000bc9b9b7221 */ /* 0x000fe40000010100 */
[----:B------:R-:W-:-:S02]  /*ba20*/  FFMA.FTZ R221, R120, -R55, R221 ;  /* 0x8000003778dd7223 */ /* 0x000fc400000100dd */
[----:B------:R-:W-:Y:S02]  /*ba30*/  FMUL.FTZ R136, R150, R55 ;  /* 0x0000003796887220 */ /* 0x000fe40000410000 */
[----:B------:R-:W-:Y:S02]  /*ba40*/  FMUL.FTZ R115, R127, R130 ;  /* 0x000000827f737220 */ /* 0x000fe40000410000 */
[----:B------:R-:W-:Y:S02]  /*ba50*/  FMUL.FTZ R123, R208, R63 ;  /* 0x0000003fd07b7220 */ /* 0x000fe40000410000 */
[-C--:B------:R-:W-:Y:S02]  /*ba60*/  FMUL.FTZ R119, R103, R56.reuse ;  /* 0x0000003867777220 */ /* 0x080fe40000410000 */
[----:B------:R-:W-:Y:S02]  /*ba70*/  FMUL.FTZ R63, R194, UR41 ;  /* 0x00000029c23f7c20 */ /* 0x000fe40008410000 */
[----:B------:R-:W-:-:S02]  /*ba80*/  FMUL.FTZ R61, R155, R56 ;  /* 0x000000389b3d7220 */ /* 0x000fc40000410000 */
[----:B------:R-:W-:Y:S02]  /*ba90*/  FFMA.FTZ R138, R221, R136, R115 ;  /* 0x00000088dd8a7223 */ /* 0x000fe40000010073 */
[----:B------:R-:W-:Y:S02]  /*baa0*/  FFMA.FTZ R222, R105, -R56, R222 ;  /* 0x8000003869de7223 */ /* 0x000fe400000100de */
[----:B------:R-:W-:Y:S02]  /*bab0*/  FMUL.FTZ R115, R126, R119 ;  /* 0x000000777e737220 */ /* 0x000fe40000410000 */
[----:B------:R-:W-:Y:S02]  /*bac0*/  FFMA.FTZ R117, R64, UR42, R63 ;  /* 0x0000002a40757c23 */ /* 0x000fe4000801003f */
[----:B------:R-:W-:Y:S02]  /*bad0*/  FMUL.FTZ R63, R126, R61 ;  /* 0x0000003d7e3f7220 */ /* 0x000fe40000410000 */
[----:B------:R-:W-:-:S02]  /*bae0*/  FMUL.FTZ R121, R127, R136 ;  /* 0x000000887f797220 */ /* 0x000fc40000410000 */
[----:B------:R-:W-:Y:S01]  /*baf0*/  FFMA.FTZ R61, R222, R61, -R115 ;  /* 0x0000003dde3d7223 */ /* 0x000fe20000010873 */
[----:B------:R-:W-:Y:S01]  /*bb00*/  PRMT R115, RZ, 0x5410, R90 ;  /* 0x00005410ff737816 */ /* 0x000fe2000000005a */
[----:B------:R-:W-:Y:S02]  /*bb10*/  FFMA.FTZ R117, R230, R117, R123 ;  /* 0x00000075e6757223 */ /* 0x000fe4000001007b */
[----:B------:R-:W-:Y:S02]  /*bb20*/  FFMA.FTZ R63, R222, R119, R63 ;  /* 0x00000077de3f7223 */ /* 0x000fe4000001003f */
[----:B------:R-:W-:Y:S01]  /*bb30*/  FFMA.FTZ R140, R221, R130, -R121 ;  /* 0x00000082dd8c7223 */ /* 0x000fe20000010879 */
[----:B------:R-:W-:Y:S01]  /*bb40*/  PRMT R130, RZ, 0x5410, R79 ;  /* 0x00005410ff827816 */ /* 0x000fe2000000004f */
[----:B------:R-:W-:Y:S02]  /*bb50*/  FMUL.FTZ R123, R147, R54 ;  /* 0x00000036937b7220 */ /* 0x000fe40000410000 */
[----:B------:R-:W-:-:S02]  /*bb60*/  FMUL.FTZ R146, R111, UR41 ;  /* 0x000000296f927c20 */ /* 0x000fc40008410000 */
[----:B------:R-:W-:Y:S02]  /*bb70*/  FMUL.FTZ R166, R97, R34 ;  /* 0x0000002261a67220 */ /* 0x000fe40000410000 */
[-C--:B------:R-:W-:Y:S02]  /*bb80*/  FMUL.FTZ R121, R69, R54.reuse ;  /* 0x0000003645797220 */ /* 0x080fe40000410000 */
[----:B------:R-:W-:Y:S02]  /*bb90*/  FADD.FTZ R63, RZ, R63 ;  /* 0x0000003fff3f7221 */ /* 0x000fe40000010000 */
[----:B------:R-:W-:Y:S02]  /*bba0*/  FFMA.FTZ R220, R115, -R54, R220 ;  /* 0x8000003673dc7223 */ /* 0x000fe400000100dc */
[----:B-1----:R-:W-:Y:S02]  /*bbb0*/  FMUL.FTZ R125, R210, R123 ;  /* 0x0000007bd27d7220 */ /* 0x002fe40000410000 */
[----:B------:R-:W-:-:S02]  /*bbc0*/  FFMA.FTZ R146, R97, UR42, -R146 ;  /* 0x0000002a61927c23 */ /* 0x000fc40008010892 */
[-C--:B--2---:R-:W-:Y:S02]  /*bbd0*/  FMUL.FTZ R144, R111, R34.reuse ;  /* 0x000000226f907220 */ /* 0x084fe40000410000 */
[----:B------:R-:W-:Y:S02]  /*bbe0*/  FFMA.FTZ R156, R130, -R34, R229 ;  /* 0x80000022829c7223 */ /* 0x000fe400000100e5 */
[----:B------:R-:W-:Y:S02]  /*bbf0*/  FMUL.FTZ R131, R209, R166 ;  /* 0x000000a6d1837220 */ /* 0x000fe40000410000 */
[-C--:B---3--:R-:W-:Y:S02]  /*bc00*/  FMUL.FTZ R129, R210, R121.reuse ;  /* 0x00000079d2817220 */ /* 0x088fe40000410000 */
[----:B------:R-:W-:Y:S02]  /*bc10*/  FADD.FTZ R138, R63, R138 ;  /* 0x0000008a3f8a7221 */ /* 0x000fe40000010000 */
[----:B------:R-:W-:-:S02]  /*bc20*/  FFMA.FTZ R125, R220, R121, R125 ;  /* 0x00000079dc7d7223 */ /* 0x000fc4000001007d */
[C---:B----4-:R-:W-:Y:S02]  /*bc30*/  FMUL.FTZ R137, R209.reuse, R146 ;  /* 0x00000092d1897220 */ /* 0x050fe40000410000 */
[----:B------:R-:W-:Y:S02]  /*bc40*/  FADD.FTZ R63, RZ, R61 ;  /* 0x0000003dff3f7221 */ /* 0x000fe40000010000 */
[----:B------:R-:W-:Y:S02]  /*bc50*/  FADD.FTZ R3, R144, R3 ;  /* 0x0000000390037221 */ /* 0x000fe40000010000 */
[-C--:B------:R-:W-:Y:S02]  /*bc60*/  FMUL.FTZ R209, R209, R144.reuse ;  /* 0x00000090d1d17220 */ /* 0x080fe40000410000 */
[----:B------:R-:W-:Y:S02]  /*bc70*/  FFMA.FTZ R61, R156, R144, R131 ;  /* 0x000000909c3d7223 */ /* 0x000fe40000010083 */
[----:B------:R-:W-:Y:S01]  /*bc80*/  FFMA.FTZ R144, R220, R123, -R129 ;  /* 0x0000007bdc907223 */ /* 0x000fe20000010881 */
[----:B------:R-:W-:Y:S01]  /*bc90*/  PRMT R123, RZ, 0x5410, R88 ;  /* 0x00005410ff7b7816 */ /* 0x000fe20000000058 */
[----:B------:R-:W-:Y:S01]  /*bca0*/  FADD.FTZ R129, R138, R125 ;  /* 0x0000007d8a817221 */ /* 0x000fe20000010000 */
[----:B------:R-:W-:Y:S01]  /*bcb0*/  PRMT R138, RZ, 0x5410, R89 ;  /* 0x00005410ff8a7816 */ /* 0x000fe20000000059 */
[----:B------:R-:W-:-:S02]  /*bcc0*/  FMUL.FTZ R146, R128, R53 ;  /* 0x0000003580927220 */ /* 0x000fc40000410000 */
[----:B------:R-:W-:Y:S02]  /*bcd0*/  FADD.FTZ R63, R63, R140 ;  /* 0x0000008c3f3f7221 */ /* 0x000fe40000010000 */
[-C--:B------:R-:W-:Y:S02]  /*bce0*/  FFMA.FTZ R219, R138, -R53.reuse, R219 ;  /* 0x800000358adb7223 */ /* 0x080fe400000100db */
[----:B------:R-:W-:Y:S02]  /*bcf0*/  FMUL.FTZ R140, R142, R53 ;  /* 0x000000358e8c7220 */ /* 0x000fe40000410000 */
[----:B------:R-:W-:Y:S02]  /*bd00*/  FMUL.FTZ R131, R211, R146 ;  /* 0x00000092d3837220 */ /* 0x000fe40000410000 */
[----:B------:R-:W-:Y:S02]  /*bd10*/  FMUL.FTZ R125, R67, R52 ;  /* 0x00000034437d7220 */ /* 0x000fe40000410000 */
[----:B------:R-:W-:-:S02]  /*bd20*/  FMUL.FTZ R143, R238, R143 ;  /* 0x0000008fee8f7220 */ /* 0x000fc40000410000 */
[C---:B------:R-:W-:Y:S02]  /*bd30*/  FMUL.FTZ R153, R160.reuse, R153 ;  /* 0x00000099a0997220 */ /* 0x040fe40000410000 */
[----:B------:R-:W-:Y:S01]  /*bd40*/  FFMA.FTZ R157, -R160, R157, -RZ ;  /* 0x0000009da09d7223 */ /* 0x000fe200000109ff */
[----:B------:R-:W-:Y:S01]  /*bd50*/  STS [R154.X4+0x1088], R143 ;  /* 0x0010888f9a007388 */ /* 0x000fe20000004800 */
[-C--:B------:R-:W-:Y:S02]  /*bd60*/  FMUL.FTZ R133, R211, R140.reuse ;  /* 0x0000008cd3857220 */ /* 0x080fe40000410000 */
[----:B------:R-:W-:Y:S01]  /*bd70*/  FFMA.FTZ R148, R219, R140, R131 ;  /* 0x0000008cdb947223 */ /* 0x000fe20000010083 */
[----:B------:R-:W-:Y:S01]  /*bd80*/  STS [R154.X4+0x10f0], R153 ;  /* 0x0010f0999a007388 */ /* 0x000fe20000004800 */
[-C--:B------:R-:W-:Y:S02]  /*bd90*/  FFMA.FTZ R218, R123, -R52.reuse, R218 ;  /* 0x800000347bda7223 */ /* 0x080fe400000100da */
[----:B------:R-:W-:Y:S01]  /*bda0*/  FMUL.FTZ R141, R139, R52 ;  /* 0x000000348b8d7220 */ /* 0x000fe20000410000 */
[----:B------:R0:W-:Y:S01]  /*bdb0*/  STS [R154.X4+0x10f4], R157 ;  /* 0x0010f49d9a007388 */ /* 0x0001e20000004800 */
[----:B------:R-:W-:-:S02]  /*bdc0*/  FMUL.FTZ R131, R212, R125 ;  /* 0x0000007dd4837220 */ /* 0x000fc40000410000 */
[----:B-----5:R-:W-:Y:S01]  /*bdd0*/  FFMA.FTZ R152, R219, R146, -R133 ;  /* 0x00000092db987223 */ /* 0x020fe20000010885 */
[----:B------:R-:W-:Y:S01]  /*bde0*/  PRMT R146, RZ, 0x5410, R87 ;  /* 0x00005410ff927816 */ /* 0x000fe20000000057 */
[----:B------:R-:W-:Y:S02]  /*bdf0*/  FADD.FTZ R63, R63, R144 ;  /* 0x000000903f3f7221 */ /* 0x000fe40000010000 */
[----:B------:R-:W-:Y:S02]  /*be00*/  FMUL.FTZ R144, R134, R51 ;  /* 0x0000003386907220 */ /* 0x000fe40000410000 */
[----:B------:R-:W-:Y:S02]  /*be10*/  FADD.FTZ R129, R129, R148 ;  /* 0x0000009481817221 */ /* 0x000fe40000010000 */
[-C--:B0-----:R-:W-:Y:S02]  /*be20*/  FFMA.FTZ R154, R218, R141.reuse, -R131 ;  /* 0x0000008dda9a7223 */ /* 0x081fe40000010883 */
[----:B------:R-:W-:-:S02]  /*be30*/  FMUL.FTZ R141, R212, R141 ;  /* 0x0000008dd48d7220 */ /* 0x000fc40000410000 */
[----:B------:R-:W-:Y:S02]  /*be40*/  FFMA.FTZ R217, R146, -R51, R217 ;  /* 0x8000003392d97223 */ /* 0x000fe400000100d9 */
[----:B------:R-:W-:Y:S02]  /*be50*/  FFMA.FTZ R148, R218, R125, R141 ;  /* 0x0000007dda947223 */ /* 0x000fe4000001008d */
        /* <DEDUP_REMOVED lines=8> */
[----:B------:R-:W-:Y:S02]  /*bee0*/  FFMA.FTZ R133, R217, R144, R160 ;  /* 0x00000090d9857223 */ /* 0x000fe400000100a0 */
[-C--:B------:R-:W-:Y:S02]  /*bef0*/  FFMA.FTZ R216, R129, -R49.reuse, R216 ;  /* 0x8000003181d87223 */ /* 0x080fe400000100d8 */
[----:B------:R-:W-:Y:S02]  /*bf00*/  FMUL.FTZ R131, R132, R49 ;  /* 0x0000003184837220 */ /* 0x000fe40000410000 */
[----:B------:R-:W-:-:S02]  /*bf10*/  FMUL.FTZ R143, R214, R141 ;  /* 0x0000008dd68f7220 */ /* 0x000fc40000410000 */
[----:B------:R-:W-:Y:S02]  /*bf20*/  FADD.FTZ R133, R148, R133 ;  /* 0x0000008594857221 */ /* 0x000fe40000010000 */
[-C--:B------:R-:W-:Y:S02]  /*bf30*/  FFMA.FTZ R148, R216, R131.reuse, R143 ;  /* 0x00000083d8947223 */ /* 0x080fe4000001008f */
[----:B------:R-:W-:Y:S02]  /*bf40*/  FADD.FTZ R63, R63, R154 ;  /* 0x0000009a3f3f7221 */ /* 0x000fe40000010000 */
[----:B------:R-:W-:Y:S01]  /*bf50*/  FADD.FTZ R133, R133, R148 ;  /* 0x0000009485857221 */ /* 0x000fe20000010000 */
[----:B------:R-:W-:Y:S01]  /*bf60*/  PRMT R148, RZ, 0x5410, R85 ;  /* 0x00005410ff947816 */ /* 0x000fe20000000055 */
[----:B------:R-:W-:Y:S02]  /*bf70*/  FMUL.FTZ R145, R214, R131 ;  /* 0x00000083d6917220 */ /* 0x000fe40000410000 */
[----:B------:R-:W-:-:S02]  /*bf80*/  FADD.FTZ R63, R63, R152 ;  /* 0x000000983f3f7221 */ /* 0x000fc40000010000 */
[----:B------:R-:W-:Y:S02]  /*bf90*/  FMUL.FTZ R152, R124, R47 ;  /* 0x0000002f7c987220 */ /* 0x000fe40000410000 */
[----:B------:R-:W-:Y:S02]  /*bfa0*/  FFMA.FTZ R154, R216, R141, -R145 ;  /* 0x0000008dd89a7223 */ /* 0x000fe40000010891 */
[-C--:B------:R-:W-:Y:S02]  /*bfb0*/  FFMA.FTZ R223, R148, -R47.reuse, R223 ;  /* 0x8000002f94df7223 */ /* 0x080fe400000100df */
[----:B------:R-:W-:Y:S02]  /*bfc0*/  FMUL.FTZ R160, R60, R47 ;  /* 0x0000002f3ca07220 */ /* 0x000fe40000410000 */
[----:B------:R-:W-:Y:S02]  /*bfd0*/  FMUL.FTZ R141, R215, R152 ;  /* 0x00000098d78d7220 */ /* 0x000fe40000410000 */
[----:B------:R-:W-:Y:S01]  /*bfe0*/  FADD.FTZ R63, R63, R154 ;  /* 0x0000009a3f3f7221 */ /* 0x000fe20000010000 */
[----:B------:R-:W-:Y:S01]  /*bff0*/  PRMT R154, RZ, 0x5410, R84 ;  /* 0x00005410ff9a7816 */ /* 0x000fe20000000054 */
[----:B------:R-:W-:-:S02]  /*c000*/  FMUL.FTZ R168, R97, UR41 ;  /* 0x0000002961a87c20 */ /* 0x000fc40008410000 */
[-C--:B------:R-:W-:Y:S02]  /*c010*/  FFMA.FTZ R162, R223, R160.reuse, -R141 ;  /* 0x000000a0dfa27223 */ /* 0x080fe4000001088d */
[-C--:B------:R-:W-:Y:S02]  /*c020*/  FMUL.FTZ R141, R122, R45.reuse ;  /* 0x0000002d7a8d7220 */ /* 0x080fe40000410000 */
[----:B------:R-:W-:Y:S02]  /*c030*/  FFMA.FTZ R97, R111, UR42, R168 ;  /* 0x0000002a6f617c23 */ /* 0x000fe400080100a8 */
[----:B------:R-:W-:Y:S02]  /*c040*/  FMUL.FTZ R160, R215, R160 ;  /* 0x000000a0d7a07220 */ /* 0x000fe40000410000 */
[-C--:B------:R-:W-:Y:S02]  /*c050*/  FMUL.FTZ R143, R108, R45.reuse ;  /* 0x0000002d6c8f7220 */ /* 0x080fe40000410000 */
[----:B------:R-:W-:-:S02]  /*c060*/  FFMA.FTZ R225, R154, -R45, R225 ;  /* 0x8000002d9ae17223 */ /* 0x000fc400000100e1 */
[----:B------:R-:W-:Y:S02]  /*c070*/  FMUL.FTZ R168, R206, R141 ;  /* 0x0000008dcea87220 */ /* 0x000fe40000410000 */
[C---:B------:R-:W-:Y:S02]  /*c080*/  FFMA.FTZ R166, R156.reuse, R166, -R209 ;  /* 0x000000a69ca67223 */ /* 0x040fe400000108d1 */
[----:B------:R-:W-:Y:S01]  /*c090*/  FFMA.FTZ R137, R156, R97, R137 ;  /* 0x000000619c897223 */ /* 0x000fe20000010089 */
[----:B------:R-:W-:Y:S01]  /*c0a0*/  PRMT R156, RZ, 0x5410, R83 ;  /* 0x00005410ff9c7816 */ /* 0x000fe20000000053 */
[----:B------:R-:W-:Y:S02]  /*c0b0*/  FFMA.FTZ R160, R223, R152, R160 ;  /* 0x00000098dfa07223 */ /* 0x000fe400000100a0 */
[-C--:B------:R-:W-:Y:S02]  /*c0c0*/  FMUL.FTZ R164, R206, R143.reuse ;  /* 0x0000008fcea47220 */ /* 0x080fe40000410000 */
[----:B------:R-:W-:-:S02]  /*c0d0*/  FFMA.FTZ R168, R225, R143, -R168 ;  /* 0x0000008fe1a87223 */ /* 0x000fc400000108a8 */
[-C--:B------:R-:W-:Y:S02]  /*c0e0*/  FMUL.FTZ R97, R100, R43.reuse ;  /* 0x0000002b64617220 */ /* 0x080fe40000410000 */
[----:B------:R-:W-:Y:S02]  /*c0f0*/  FMUL.FTZ R143, R116, R43 ;  /* 0x0000002b748f7220 */ /* 0x000fe40000410000 */
[----:B------:R-:W-:Y:S02]  /*c100*/  FADD.FTZ R133, R133, R160 ;  /* 0x000000a085857221 */ /* 0x000fe40000010000 */
[----:B------:R-:W-:Y:S02]  /*c110*/  FFMA.FTZ R164, R225, R141, R164 ;  /* 0x0000008de1a47223 */ /* 0x000fe400000100a4 */
[----:B------:R-:W-:Y:S02]  /*c120*/  FFMA.FTZ R160, R156, -R43, R205 ;  /* 0x8000002b9ca07223 */ /* 0x000fe400000100cd */
[----:B------:R-:W-:-:S02]  /*c130*/  FMUL.FTZ R149, R224, R97 ;  /* 0x00000061e0957220 */ /* 0x000fc40000410000 */
[----:B------:R-:W-:Y:S02]  /*c140*/  FADD.FTZ R63, R63, R162 ;  /* 0x000000a23f3f7221 */ /* 0x000fe40000010000 */
[-C--:B------:R-:W-:Y:S02]  /*c150*/  FMUL.FTZ R151, R224, R143.reuse ;  /* 0x0000008fe0977220 */ /* 0x080fe40000410000 */
[----:B------:R-:W-:Y:S01]  /*c160*/  FADD.FTZ R164, R133, R164 ;  /* 0x000000a485a47221 */ /* 0x000fe20000010000 */
[----:B------:R-:W-:Y:S01]  /*c170*/  PRMT R133, RZ, 0x5410, R82 ;  /* 0x00005410ff857816 */ /* 0x000fe20000000052 */
[----:B------:R-:W-:Y:S02]  /*c180*/  FFMA.FTZ R149, R160, R143, R149 ;  /* 0x0000008fa0957223 */ /* 0x000fe40000010095 */
[----:B------:R-:W-:Y:S02]  /*c190*/  FMUL.FTZ R145, R114, R41 ;  /* 0x0000002972917220 */ /* 0x000fe40000410000 */
[----:B------:R-:W-:Y:S01]  /*c1a0*/  FFMA.FTZ R162, R160, R97, -R151 ;  /* 0x00000061a0a27223 */ /* 0x000fe20000010897 */
[----:B------:R-:W-:Y:S01]  /*c1b0*/  PRMT R151, RZ, 0x5410, R80 ;  /* 0x00005410ff977816 */ /* 0x000fe20000000050 */
[----:B------:R-:W-:-:S02]  /*c1c0*/  FADD.FTZ R63, R63, R168 ;  /* 0x000000a83f3f7221 */ /* 0x000fc40000010000 */
[----:B------:R-:W-:Y:S01]  /*c1d0*/  FADD.FTZ R149, R164, R149 ;  /* 0x00000095a4957221 */ /* 0x000fe20000010000 */
[----:B------:R-:W-:Y:S01]  /*c1e0*/  PRMT R164, RZ, 0x5410, R81 ;  /* 0x00005410ffa47816 */ /* 0x000fe20000000051 */
[-C--:B------:R-:W-:Y:S02]  /*c1f0*/  FFMA.FTZ R226, R133, -R41.reuse, R226 ;  /* 0x8000002985e27223 */ /* 0x080fe400000100e2 */
[----:B------:R-:W-:Y:S02]  /*c200*/  FMUL.FTZ R153, R118, R41 ;  /* 0x0000002976997220 */ /* 0x000fe40000410000 */
[----:B------:R-:W-:Y:S02]  /*c210*/  FMUL.FTZ R157, R204, R145 ;  /* 0x00000091cc9d7220 */ /* 0x000fe40000410000 */
[----:B------:R-:W-:Y:S02]  /*c220*/  FADD.FTZ R63, R63, R162 ;  /* 0x000000a23f3f7221 */ /* 0x000fe40000010000 */
[----:B------:R-:W-:-:S02]  /*c230*/  FMUL.FTZ R162, R104, R39 ;  /* 0x0000002768a27220 */ /* 0x000fc40000410000 */
[-C--:B------:R-:W-:Y:S02]  /*c240*/  FFMA.FTZ R170, R226, R153.reuse, -R157 ;  /* 0x00000099e2aa7223 */ /* 0x080fe4000001089d */
[----:B------:R-:W-:Y:S02]  /*c250*/  FMUL.FTZ R153, R204, R153 ;  /* 0x00000099cc997220 */ /* 0x000fe40000410000 */
[-C--:B------:R-:W-:Y:S02]  /*c260*/  FFMA.FTZ R227, R164, -R39.reuse, R227 ;  /* 0x80000027a4e37223 */ /* 0x080fe400000100e3 */
[----:B------:R-:W-:Y:S02]  /*c270*/  FMUL.FTZ R172, R112, R39 ;  /* 0x0000002770ac7220 */ /* 0x000fe40000410000 */
[----:B------:R-:W-:Y:S02]  /*c280*/  FMUL.FTZ R97, R203, R162 ;  /* 0x000000a2cb617220 */ /* 0x000fe40000410000 */
[----:B------:R-:W-:-:S02]  /*c290*/  FADD.FTZ R63, R63, R170 ;  /* 0x000000aa3f3f7221 */ /* 0x000fc40000010000 */
[----:B------:R-:W-:Y:S02]  /*c2a0*/  FFMA.FTZ R168, R226, R145, R153 ;  /* 0x00000091e2a87223 */ /* 0x000fe40000010099 */
        /* <DEDUP_REMOVED lines=8> */
[-C--:B------:R-:W-:Y:S02]  /*c330*/  FMUL.FTZ R159, R202, R149.reuse ;  /* 0x00000095ca9f7220 */ /* 0x080fe40000410000 */
[----:B------:R-:W-:Y:S02]  /*c340*/  FADD.FTZ R97, R168, R97 ;  /* 0x00000061a8617221 */ /* 0x000fe40000010000 */
[----:B------:R-:W-:-:S02]  /*c350*/  FFMA.FTZ R168, R228, R149, R157 ;  /* 0x00000095e4a87223 */ /* 0x000fc4000001009d */
[----:B------:R-:W-:Y:S02]  /*c360*/  FFMA.FTZ R172, R228, R153, -R159 ;  /* 0x00000099e4ac7223 */ /* 0x000fe4000001089f */
[----:B------:R-:W-:Y:S02]  /*c370*/  FADD.FTZ R63, R63, R170 ;  /* 0x000000aa3f3f7221 */ /* 0x000fe40000010000 */
[----:B------:R-:W-:Y:S01]  /*c380*/  FADD.FTZ R168, R97, R168 ;  /* 0x000000a861a87221 */ /* 0x000fe20000010000 */
[----:B------:R-:W-:Y:S01]  /*c390*/  MOV R97, UR20 ;  /* 0x0000001400617c02 */ /* 0x000fe20008000f00 */
[----:B------:R-:W-:Y:S02]  /*c3a0*/  FADD.FTZ R63, R63, R172 ;  /* 0x000000ac3f3f7221 */ /* 0x000fe40000010000 */
[----:B------:R-:W-:Y:S01]  /*c3b0*/  FMUL.FTZ R153, R102, UR41 ;  /* 0x0000002966997c20 */ /* 0x000fe20008410000 */
[----:B------:R-:W-:Y:S01]  /*c3c0*/  LEA R176, R97, -R96, 0x1 ;  /* 0x8000006061b07211 */ /* 0x000fe200078e08ff */
[----:B------:R-:W-:-:S02]  /*c3d0*/  FADD.FTZ R168, R168, R61 ;  /* 0x0000003da8a87221 */ /* 0x000fc40000010000 */
[----:B------:R-:W-:Y:S01]  /*c3e0*/  FMUL.FTZ R61, R104, UR41 ;  /* 0x00000029683d7c20 */ /* 0x000fe20008410000 */
[----:B------:R-:W-:Y:S01]  /*c3f0*/  ISETP.GE.AND P0, PT, R176, 0x1, PT ;  /* 0x00000001b000780c */ /* 0x000fe20003f06270 */
[----:B------:R-:W-:Y:S02]  /*c400*/  FADD.FTZ R166, R63, R166 ;  /* 0x000000a63fa67221 */ /* 0x000fe40000010000 */
[C---:B------:R-:W-:Y:S02]  /*c410*/  FFMA.FTZ R153, R98.reuse, UR42, -R153 ;  /* 0x0000002a62997c23 */ /* 0x040fe40008010899 */
[----:B------:R-:W-:Y:S02]  /*c420*/  FMUL.FTZ R63, R98, UR41 ;  /* 0x00000029623f7c20 */ /* 0x000fe40008410000 */
[C---:B------:R-:W-:Y:S02]  /*c430*/  FFMA.FTZ R98, R112.reuse, UR42, -R61 ;  /* 0x0000002a70627c23 */ /* 0x040fe4000801083d */
[----:B------:R-:W-:-:S02]  /*c440*/  FMUL.FTZ R61, R112, UR41 ;  /* 0x00000029703d7c20 */ /* 0x000fc40008410000 */
[----:B------:R-:W-:Y:S02]  /*c450*/  FMUL.FTZ R159, R116, UR41 ;  /* 0x00000029749f7c20 */ /* 0x000fe40008410000 */
[----:B------:R-:W-:Y:S02]  /*c460*/  FFMA.FTZ R112, R104, UR42, R61 ;  /* 0x0000002a68707c23 */ /* 0x000fe4000801003d */
[----:B------:R-:W-:Y:S02]  /*c470*/  FMUL.FTZ R61, R124, UR41 ;  /* 0x000000297c3d7c20 */ /* 0x000fe40008410000 */
[C---:B------:R-:W-:Y:S02]  /*c480*/  FFMA.FTZ R159, R100.reuse, UR42, -R159 ;  /* 0x0000002a649f7c23 */ /* 0x040fe4000801089f */
[----:B------:R-:W-:Y:S02]  /*c490*/  FMUL.FTZ R167, R100, UR41 ;  /* 0x0000002964a77c20 */ /* 0x000fe40008410000 */
[----:B------:R-:W-:-:S02]  /*c4a0*/  FFMA.FTZ R100, R60, UR42, -R61 ;  /* 0x0000002a3c647c23 */ /* 0x000fc4000801083d */
[----:B------:R-:W-:Y:S02]  /*c4b0*/  FFMA.FTZ R165, R230, R101, R165 ;  /* 0x00000065e6a57223 */ /* 0x000fe400000100a5 */
[----:B------:R-:W-:Y:S02]  /*c4c0*/  FMUL.FTZ R61, R60, UR41 ;  /* 0x000000293c3d7c20 */ /* 0x000fe40008410000 */
[----:B------:R-:W-:Y:S02]  /*c4d0*/  FMUL.FTZ R60, R67, UR41 ;  /* 0x00000029433c7c20 */ /* 0x000fe40008410000 */
[----:B------:R-:W-:Y:S02]  /*c4e0*/  FMUL.FTZ R157, R114, UR41 ;  /* 0x00000029729d7c20 */ /* 0x000fe40008410000 */
[----:B------:R-:W-:Y:S02]  /*c4f0*/  FADD.FTZ R165, R168, R165 ;  /* 0x000000a5a8a57221 */ /* 0x000fe40000010000 */
[----:B------:R-:W-:-:S02]  /*c500*/  FFMA.FTZ R168, R124, UR42, R61 ;  /* 0x0000002a7ca87c23 */ /* 0x000fc4000801003d */
[----:B------:R-:W-:Y:S02]  /*c510*/  FMUL.FTZ R173, R62, UR41 ;  /* 0x000000293ead7c20 */ /* 0x000fe40008410000 */
[C---:B------:R-:W-:Y:S02]  /*c520*/  FFMA.FTZ R171, R139.reuse, UR42, -R60 ;  /* 0x0000002a8bab7c23 */ /* 0x040fe4000801083c */
[----:B------:R-:W-:Y:S02]  /*c530*/  FMUL.FTZ R61, R134, UR41 ;  /* 0x00000029863d7c20 */ /* 0x000fe40008410000 */
[----:B------:R-:W-:Y:S02]  /*c540*/  FMUL.FTZ R60, R139, UR41 ;  /* 0x000000298b3c7c20 */ /* 0x000fe40008410000 */
[C---:B------:R-:W-:Y:S02]  /*c550*/  FFMA.FTZ R157, R118.reuse, UR42, -R157 ;  /* 0x0000002a769d7c23 */ /* 0x040fe4000801089d */
[----:B------:R-:W-:-:S02]  /*c560*/  FMUL.FTZ R161, R118, UR41 ;  /* 0x0000002976a17c20 */ /* 0x000fc40008410000 */
[----:B------:R-:W-:Y:S02]  /*c570*/  FFMA.FTZ R118, R102, UR42, R63 ;  /* 0x0000002a66767c23 */ /* 0x000fe4000801003f */
[----:B------:R-:W-:Y:S02]  /*c580*/  FMUL.FTZ R163, R122, UR41 ;  /* 0x000000297aa37c20 */ /* 0x000fe40008410000 */
[----:B------:R-:W-:Y:S02]  /*c590*/  FMUL.FTZ R63, R108, UR41 ;  /* 0x000000296c3f7c20 */ /* 0x000fe40008410000 */
[----:B------:R-:W-:Y:S02]  /*c5a0*/  FFMA.FTZ R139, R132, UR42, R173 ;  /* 0x0000002a848b7c23 */ /* 0x000fe400080100ad */
[----:B------:R-:W-:Y:S02]  /*c5b0*/  FFMA.FTZ R170, R66, UR42, -R61 ;  /* 0x0000002a42aa7c23 */ /* 0x000fe4000801083d */
[----:B------:R-:W-:-:S02]  /*c5c0*/  FFMA.FTZ R173, R67, UR42, R60 ;  /* 0x0000002a43ad7c23 */ /* 0x000fc4000801003c */
[----:B------:R-:W-:Y:S02]  /*c5d0*/  FMUL.FTZ R61, R142, UR41 ;  /* 0x000000298e3d7c20 */ /* 0x000fe40008410000 */
[----:B------:R-:W-:Y:S02]  /*c5e0*/  FMUL.FTZ R60, R69, UR41 ;  /* 0x00000029453c7c20 */ /* 0x000fe40008410000 */
[----:B------:R-:W-:Y:S02]  /*c5f0*/  FFMA.FTZ R163, R108, UR42, -R163 ;  /* 0x0000002a6ca37c23 */ /* 0x000fe400080108a3 */
[----:B------:R-:W-:Y:S02]  /*c600*/  FFMA.FTZ R108, R122, UR42, R63 ;  /* 0x0000002a7a6c7c23 */ /* 0x000fe4000801003f */
[----:B------:R-:W-:Y:S02]  /*c610*/  FMUL.FTZ R169, R132, UR41 ;  /* 0x0000002984a97c20 */ /* 0x000fe40008410000 */
[----:B------:R-:W-:-:S02]  /*c620*/  FMUL.FTZ R63, R66, UR41 ;  /* 0x00000029423f7c20 */ /* 0x000fc40008410000 */
[----:B------:R-:W-:Y:S02]  /*c630*/  FFMA.FTZ R172, R128, UR42, -R61 ;  /* 0x0000002a80ac7c23 */ /* 0x000fe4000801083d */
[----:B------:R-:W-:Y:S02]  /*c640*/  FFMA.FTZ R175, R147, UR42, -R60 ;  /* 0x0000002a93af7c23 */ /* 0x000fe4000801083c */
[----:B------:R-:W-:Y:S02]  /*c650*/  FMUL.FTZ R61, R150, UR41 ;  /* 0x00000029963d7c20 */ /* 0x000fe40008410000 */
[----:B------:R-:W-:Y:S02]  /*c660*/  FMUL.FTZ R60, R103, UR41 ;  /* 0x00000029673c7c20 */ /* 0x000fe40008410000 */
[----:B------:R-:W-:Y:S02]  /*c670*/  FFMA.FTZ R169, R62, UR42, -R169 ;  /* 0x0000002a3ea97c23 */ /* 0x000fe400080108a9 */
[----:B------:R-:W-:-:S02]  /*c680*/  FFMA.FTZ R66, R134, UR42, R63 ;  /* 0x0000002a86427c23 */ /* 0x000fc4000801003f */
[----:B------:R-:W-:Y:S02]  /*c690*/  FMUL.FTZ R63, R128, UR41 ;  /* 0x00000029803f7c20 */ /* 0x000fe40008410000 */
[----:B------:R-:W-:Y:S02]  /*c6a0*/  FMUL.FTZ R62, R147, UR41 ;  /* 0x00000029933e7c20 */ /* 0x000fe40008410000 */
[C---:B------:R-:W-:Y:S02]  /*c6b0*/  FFMA.FTZ R128, R158.reuse, UR42, -R61 ;  /* 0x0000002a9e807c23 */ /* 0x040fe4000801083d */
[C---:B------:R-:W-:Y:S02]  /*c6c0*/  FFMA.FTZ R147, R155.reuse, UR42, -R60 ;  /* 0x0000002a9b937c23 */ /* 0x040fe4000801083c */
[----:B------:R-:W-:Y:S02]  /*c6d0*/  FMUL.FTZ R61, R158, UR41 ;  /* 0x000000299e3d7c20 */ /* 0x000fe40008410000 */
[----:B------:R-:W-:-:S02]  /*c6e0*/  FMUL.FTZ R60, R155, UR41 ;  /* 0x000000299b3c7c20 */ /* 0x000fc40008410000 */
[----:B------:R-:W-:Y:S02]  /*c6f0*/  FMUL.FTZ R153, R202, R153 ;  /* 0x00000099ca997220 */ /* 0x000fe40000410000 */
[----:B------:R-:W-:Y:S02]  /*c700*/  FFMA.FTZ R161, R114, UR42, R161 ;  /* 0x0000002a72a17c23 */ /* 0x000fe400080100a1 */
        /* <DEDUP_REMOVED lines=39> */
.L_x_4705:
[----:B------:R-:W-:Y:S05]  /*c980*/  BSYNC B0 ;  /* 0x0000000000007941 */ /* 0x000fea0003800000 */
.L_x_4704:
[----:B------:R-:W-:Y:S01]  /*c990*/  ULDC.64 UR20, c[0x0][0x2b8] ;  /* 0x0000ae0000147ab9 */ /* 0x000fe20000000a00 */
[C---:B0-----:R-:W-:Y:S01]  /*c9a0*/  FMUL.FTZ R62, R192.reuse, R232 ;  /* 0x000000e8c03e7220 */ /* 0x041fe20000410000 */
[----:B------:R-:W-:Y:S01]  /*c9b0*/  USHF.R.U32.HI UR34, URZ, 0x1, UR21 ;  /* 0x000000013f227899 */ /* 0x000fe20008011615 */
[-C--:B------:R-:W-:Y:S01]  /*c9c0*/  FMUL.FTZ R192, R192, R207.reuse ;  /* 0x000000cfc0c07220 */ /* 0x080fe20000410000 */
[----:B------:R-:W-:Y:S01]  /*c9d0*/  USHF.R.U64 UR20, UR20, 0x1, UR21 ;  /* 0x0000000114147899 */ /* 0x000fe20008001215 */
[----:B------:R-:W-:Y:S01]  /*c9e0*/  FFMA.FTZ R62, R191, R207, -R62 ;  /* 0x000000cfbf3e7223 */ /* 0x000fe2000001083e */
[----:B------:R-:W-:Y:S01]  /*c9f0*/  UIMAD UR39, UR34, UR33, URZ ;  /* 0x00000021222772a4 */ /* 0x000fe2000f8e023f */
[----:B------:R-:W-:Y:S01]  /*ca00*/  FFMA.FTZ R110, R110, R195, R109 ;  /* 0x000000c36e6e7223 */ /* 0x000fe2000001006d */
[----:B------:R-:W-:Y:S01]  /*ca10*/  UIMAD.WIDE.U32 UR34, UR20, UR33, URZ ;  /* 0x00000021142272a5 */ /* 0x000fe2000f8e003f */
[----:B------:R-:W-:Y:S01]  /*ca20*/  FMUL.FTZ R62, R99, R62 ;  /* 0x0000003e633e7220 */ /* 0x000fe20000410000 */
[----:B------:R-:W-:Y:S01]  /*ca30*/  UIMAD UR39, UR36, UR20, UR39 ;  /* 0x00000014242772a4 */ /* 0x000fe2000f8e0227 */
[-C--:B------:R-:W-:Y:S01]  /*ca40*/  FMUL.FTZ R65, R65, R24.reuse ;  /* 0x0000001841417220 */ /* 0x080fe20000410000 */
[----:B------:R-:W-:Y:S01]  /*ca50*/  ULDC UR40, c[0x0][0x174] ;  /* 0x00005d0000287ab9 */ /* 0x000fe20000000800 */
[----:B------:R-:W-:Y:S01]  /*ca60*/  FMUL.FTZ R195, R195, R24 ;  /* 0x00000018c3c37220 */ /* 0x000fe20000410000 */
[----:B------:R-:W-:Y:S01]  /*ca70*/  ULDC.64 UR20, c[0x0][0x2c0] ;  /* 0x0000b00000147ab9 */ /* 0x000fe20000000a00 */
[----:B------:R-:W-:Y:S01]  /*ca80*/  FADD.FTZ R135, R135, R62 ;  /* 0x0000003e87877221 */ /* 0x000fe20000010000 */
[----:B------:R-:W-:Y:S01]  /*ca90*/  UIADD3 UR35, UR35, UR39, URZ ;  /* 0x0000002723237290 */ /* 0x000fe2000fffe03f */
[----:B------:R-:W-:Y:S01]  /*caa0*/  FFMA.FTZ R192, R191, R232, R192 ;  /* 0x000000e8bfc07223 */ /* 0x000fe200000100c0 */
[----:B------:R-:W-:Y:S01]  /*cab0*/  UIMAD UR39, UR37, UR20, URZ ;  /* 0x00000014252772a4 */ /* 0x000fe2000f8e023f */
[C---:B------:R-:W-:Y:S01]  /*cac0*/  FMUL.FTZ R62, R232.reuse, R65 ;  /* 0x00000041e83e7220 */ /* 0x040fe20000410000 */
[----:B------:R-:W-:Y:S01]  /*cad0*/  BSSY B0, `(.L_x_4706) ;  /* 0x0000029000007945 */ /* 0x000fe20003800000 */
[----:B------:R-:W-:Y:S01]  /*cae0*/  FMUL.FTZ R232, R232, R195 ;  /* 0x000000c3e8e87220 */ /* 0x000fe20000410000 */
[----:B------:R-:W-:Y:S01]  /*caf0*/  UIMAD UR39, UR18, UR21, UR39 ;  /* 0x00000015122772a4 */ /* 0x000fe2000f8e0227 */
[----:B------:R-:W-:Y:S01]  /*cb00*/  FMUL.FTZ R192, R99, R192 ;  /* 0x000000c063c07220 */ /* 0x000fe20000410000 */
[----:B------:R-:W-:Y:S01]  /*cb10*/  UIMAD.WIDE.U32 UR20, UR18, UR20, UR34 ;  /* 0x00000014121472a5 */ /* 0x000fe2000f8e0022 */
[----:B------:R-:W-:Y:S01]  /*cb20*/  FFMA.FTZ R232, R70, R65, -R232 ;  /* 0x0000004146e87223 */ /* 0x000fe200000108e8 */
[----:B------:R-:W-:Y:S01]  /*cb30*/  IADD3 R99, R96, 0x80, RZ ;  /* 0x0000008060637810 */ /* 0x000fe20007ffe0ff */
[----:B------:R-:W-:Y:S01]  /*cb40*/  ULDC.64 UR34, c[0x0][0x320] ;  /* 0x0000c80000227ab9 */ /* 0x000fe20000000a00 */
[----:B------:R-:W-:Y:S01]  /*cb50*/  FFMA.FTZ R62, R70, R195, R62 ;  /* 0x000000c3463e7223 */ /* 0x000fe2000001003e */
[----:B------:R-:W-:Y:S01]  /*cb60*/  UIADD3 UR39, UR39, UR21, URZ ;  /* 0x0000001527277290 */ /* 0x000fe2000fffe03f */
[----:B------:R-:W-:Y:S01]  /*cb70*/  FADD.FTZ R65, R166, R113 ;  /* 0x00000071a6417221 */ /* 0x000fe20000010000 */
[----:B------:R-:W-:Y:S01]  /*cb80*/  ULEA UR34, UP0, UR20, UR34, 0x3 ;  /* 0x0000002214227291 */ /* 0x000fe2000f80183f */
[----:B------:R-:W-:Y:S01]  /*cb90*/  FADD.FTZ R189, R189, -R192 ;  /* 0x800000c0bdbd7221 */ /* 0x000fe20000010000 */
[----:B------:R-:W-:Y:S01]  /*cba0*/  UIADD3 UR21, UR6, -UR40, URZ ;  /* 0x8000002806157290 */ /* 0x000fe2000fffe03f */
[----:B------:R-:W-:Y:S01]  /*cbb0*/  FADD.FTZ R0, R195, R0 ;  /* 0x00000000c3007221 */ /* 0x000fe20000010000 */
[----:B------:R-:W-:Y:S01]  /*cbc0*/  ULEA.HI.X UR35, UR20, UR35, UR39, 0x3, UP0 ;  /* 0x0000002314237291 */ /* 0x000fe200080f1c27 */
[----:B------:R-:W-:Y:S01]  /*cbd0*/  ISETP.GE.AND P1, PT, R176, 0x81, PT ;  /* 0x00000081b000780c */ /* 0x000fe20003f26270 */
[----:B------:R-:W-:Y:S01]  /*cbe0*/  UIMAD UR20, UR21, -0x800, URZ ;  /* 0xfffff800151478a4 */ /* 0x000fe2000f8e023f */
[----:B------:R-:W-:Y:S01]  /*cbf0*/  LEA R60, P0, R96, UR34, 0x2 ;  /* 0x00000022603c7c11 */ /* 0x000fe2000f8010ff */
[----:B------:R-:W-:Y:S01]  /*cc00*/  USHF.L.U32 UR34, UR8, 0x2, URZ ;  /* 0x0000000208227899 */ /* 0x000fe2000800063f */
[----:B------:R-:W-:Y:S01]  /*cc10*/  ISETP.GE.AND P2, PT, R176, 0xc1, PT ;  /* 0x000000c1b000780c */ /* 0x000fe20003f46270 */
[----:B------:R-:W-:Y:S01]  /*cc20*/  FADD.FTZ R165, R165, R62 ;  /* 0x0000003ea5a57221 */ /* 0x000fe20000010000 */
[----:B------:R-:W-:Y:S01]  /*cc30*/  LEA.HI.X R61, R96, UR35, RZ, 0x2, P0 ;  /* 0x00000023603d7c11 */ /* 0x000fe200080f14ff */
[----:B------:R-:W-:Y:S01]  /*cc40*/  USHF.L.U64.HI UR35, UR8, 0x2, UR9 ;  /* 0x0000000208237899 */ /* 0x000fe20008010209 */
[----:B------:R-:W-:Y:S01]  /*cc50*/  MOV R63, UR20 ;  /* 0x00000014003f7c02 */ /* 0x000fe20008000f00 */
[----:B------:R-:W-:Y:S01]  /*cc60*/  ULDC.64 UR20, c[0x0][0x2d0] ;  /* 0x0000b40000147ab9 */ /* 0x000fe20000000a00 */
[----:B------:R-:W-:Y:S01]  /*cc70*/  ISETP.GE.AND P0, PT, R176, 0x41, PT ;  /* 0x00000041b000780c */ /* 0x000fe20003f06270 */
[----:B------:R-:W-:Y:S01]  /*cc80*/  UIMAD UR20, UR35, UR20, URZ ;  /* 0x00000014231472a4 */ /* 0x000fe2000f8e023f */
[----:B------:R-:W-:Y:S01]  /*cc90*/  FADD.FTZ R65, R65, R232 ;  /* 0x000000e841417221 */ /* 0x000fe20000010000 */
[----:B------:R-:W-:Y:S01]  /*cca0*/  IADD3 R109, R96, 0xc0, RZ ;  /* 0x000000c0606d7810 */ /* 0x000fe20007ffe0ff */
[----:B------:R-:W-:Y:S01]  /*ccb0*/  IMAD.WIDE R60, R63, 0x4, R60 ;  /* 0x000000043f3c7825 */ /* 0x000fe200078e023c */
[----:B------:R-:W-:Y:S01]  /*ccc0*/  MOV R63, UR34 ;  /* 0x00000022003f7c02 */ /* 0x000fe20008000f00 */
[----:B------:R-:W-:Y:S01]  /*ccd0*/  UIMAD UR20, UR34, UR21, UR20 ;  /* 0x00000015221472a4 */ /* 0x000fe2000f8e0214 */
[----:B------:R-:W-:-:S03]  /*cce0*/  LEA.HI.SX32 R99, R99, R96, 0x1b ;  /* 0x0000006063637211 */ /* 0x000fc600078fdaff */
[----:B------:R-:W-:Y:S01]  /*ccf0*/  IMAD.WIDE.U32 R60, R63, c[0x0][0x2d0], R60 ;  /* 0x0000b4003f3c7a25 */ /* 0x000fe200078e003c */
[----:B------:R-:W-:-:S04]  /*cd00*/  IADD3 R63, R96, 0x40, RZ ;  /* 0x00000040603f7810 */ /* 0x000fc80007ffe0ff */
[----:B------:R-:W-:Y:S02]  /*cd10*/  LEA.HI.SX32 R63, R63, R96, 0x1b ;  /* 0x000000603f3f7211 */ /* 0x000fe400078fdaff */
[----:B------:R-:W-:-:S04]  /*cd20*/  IADD3 R61, R61, UR20, RZ ;  /* 0x000000143d3d7c10 */ /* 0x000fc8000fffe0ff */
[----:B------:R-:W0:Y:S01]  /*cd30*/  LDS R63, [R63.X4+0x1180] ;  /* 0x001180003f3f7984 */ /* 0x000e220000004800 */
[----:B------:R-:W-:Y:S05]  /*cd40*/  @!P0 BRA `(.L_x_4707) ;  /* 0x0000001000008947 */ /* 0x000fea0003800000 */
[----:B0-----:R0:W-:Y:S02]  /*cd50*/  RED.E.ADD.F32.FTZ.RN.STRONG.GPU [R60.64+-0x1f00], R63 ;  /* 0xffe1003f3c00798e */ /* 0x0011e4000c10e79e */
.L_x_4707:
[----:B------:R-:W-:Y:S05]  /*cd60*/  BSYNC B0 ;  /* 0x0000000000007941 */ /* 0x000fea0003800000 */
.L_x_4706:
[----:B------:R-:W1:Y:S01]  /*cd70*/  LDS R99, [R99.X4+0x1280] ;  /* 0x0012800063637984 */ /* 0x000e620000004800 */
[----:B------:R-:W-:Y:S01]  /*cd80*/  BSSY B0, `(.L_x_4708) ;  /* 0x0000004000007945 */ /* 0x000fe20003800000 */
[----:B------:R-:W-:Y:S01]  /*cd90*/  LEA.HI.SX32 R109, R109, R96, 0x1b ;  /* 0x000000606d6d7211 */ /* 0x000fe200078fdaff */
[----:B------:R-:W-:Y:S05]  /*cda0*/  @!P1 BRA `(.L_x_4709) ;  /* 0x0000001000009947 */ /* 0x000fea0003800000 */
[----:B-1----:R1:W-:Y:S02]  /*cdb0*/  RED.E.ADD.F32.FTZ.RN.STRONG.GPU [R60.64+-0x1e00], R99 ;  /* 0xffe200633c00798e */ /* 0x0023e4000c10e79e */
.L_x_4709:
[----:B------:R-:W-:Y:S05]  /*cdc0*/  BSYNC B0 ;  /* 0x0000000000007941 */ /* 0x000fea0003800000 */
.L_x_4708:
[----:B------:R-:W2:Y:S01]  /*cdd0*/  LDS R109, [R109.X4+0x1380] ;  /* 0x001380006d6d7984 */ /* 0x000ea20000004800 */
[----:B------:R-:W-:Y:S01]  /*cde0*/  BSSY B0, `(.L_x_4710) ;  /* 0x0000005000007945 */ /* 0x000fe20003800000 */
[C---:B0-----:R-:W-:Y:S02]  /*cdf0*/  IADD3 R63, R96.reuse, 0x100, RZ ;  /* 0x00000100603f7810 */ /* 0x041fe40007ffe0ff */
[----:B-1----:R-:W-:Y:S01]  /*ce00*/  IADD3 R99, R96, 0x140, RZ ;  /* 0x0000014060637810 */ /* 0x002fe20007ffe0ff */
[----:B------:R-:W-:Y:S05]  /*ce10*/  @!P2 BRA `(.L_x_4711) ;  /* 0x000000100000a947 */ /* 0x000fea0003800000 */
[----:B--2---:R0:W-:Y:S02]  /*ce20*/  RED.E.ADD.F32.FTZ.RN.STRONG.GPU [R60.64+-0x1d00], R109 ;  /* 0xffe3006d3c00798e */ /* 0x0041e4000c10e79e */
.L_x_4711:
[----:B------:R-:W-:Y:S05]  /*ce30*/  BSYNC B0 ;  /* 0x0000000000007941 */ /* 0x000fea0003800000 */
.L_x_4710:
        /* <DEDUP_REMOVED lines=14> */
.L_x_4713:
[----:B------:R-:W-:Y:S05]  /*cf20*/  BSYNC B0 ;  /* 0x0000000000007941 */ /* 0x000fea0003800000 */
.L_x_4712:
[----:B------:R-:W1:Y:S01]  /*cf30*/  LDS R99, [R99.X4+0x1580] ;  /* 0x0015800063637984 */ /* 0x000e620000004800 */
[----:B------:R-:W-:Y:S01]  /*cf40*/  BSSY B0, `(.L_x_4714) ;  /* 0x0000005000007945 */ /* 0x000fe20003800000 */
[----:B0-----:R-:W-:Y:S02]  /*cf50*/  IADD3 R63, R96, 0x1c0, RZ ;  /* 0x000001c0603f7810 */ /* 0x001fe40007ffe0ff */
[----:B------:R-:W-:Y:S01]  /*cf60*/  LEA.HI.SX32 R109, R109, R96, 0x1b ;  /* 0x000000606d6d7211 */ /* 0x000fe200078fdaff */
[----:B------:R-:W-:Y:S05]  /*cf70*/  @!P0 BRA `(.L_x_4715) ;  /* 0x0000001000008947 */ /* 0x000fea0003800000 */
[----:B-1----:R0:W-:Y:S02]  /*cf80*/  RED.E.ADD.F32.FTZ.RN.STRONG.GPU [R60.64+-0x1b00], R99 ;  /* 0xffe500633c00798e */ /* 0x0021e4000c10e79e */
.L_x_4715:
[----:B------:R-:W-:Y:S05]  /*cf90*/  BSYNC B0 ;  /* 0x0000000000007941 */ /* 0x000fea0003800000 */
.L_x_4714:
[----:B------:R-:W2:Y:S01]  /*cfa0*/  LDS R109, [R109.X4+0x1680] ;  /* 0x001680006d6d7984 */ /* 0x000ea20000004800 */
[----:B------:R-:W-:Y:S01]  /*cfb0*/  BSSY B0, `(.L_x_4716) ;  /* 0x0000005000007945 */ /* 0x000fe20003800000 */
[----:B------:R-:W-:-:S02]  /*cfc0*/  IADD3 R113, R96, 0x200, RZ ;  /* 0x0000020060717810 */ /* 0x000fc40007ffe0ff */
[----:B------:R-:W-:Y:S01]  /*cfd0*/  LEA.HI.SX32 R63, R63, R96, 0x1b ;  /* 0x000000603f3f7211 */ /* 0x000fe200078fdaff */
[----:B------:R-:W-:Y:S05]  /*cfe0*/  @!P1 BRA `(.L_x_4717) ;  /* 0x0000001000009947 */ /* 0x000fea0003800000 */
[----:B--2---:R2:W-:Y:S02]  /*cff0*/  RED.E.ADD.F32.FTZ.RN.STRONG.GPU [R60.64+-0x1a00], R109 ;  /* 0xffe6006d3c00798e */ /* 0x0045e4000c10e79e */
.L_x_4717:
[----:B------:R-:W-:Y:S05]  /*d000*/  BSYNC B0 ;  /* 0x0000000000007941 */ /* 0x000fea0003800000 */
.L_x_4716:
[----:B------:R-:W3:Y:S01]  /*d010*/  LDS R63, [R63.X4+0x1780] ;  /* 0x001780003f3f7984 */ /* 0x000ee20000004800 */
[----:B------:R-:W-:Y:S01]  /*d020*/  BSSY B0, `(.L_x_4718) ;  /* 0x0000005000007945 */ /* 0x000fe20003800000 */
[----:B01----:R-:W-:Y:S02]  /*d030*/  IADD3 R99, R96, 0x240, RZ ;  /* 0x0000024060637810 */ /* 0x003fe40007ffe0ff */
[----:B------:R-:W-:Y:S01]  /*d040*/  LEA.HI.SX32 R62, R113, R96, 0x1b ;  /* 0x00000060713e7211 */ /* 0x000fe200078fdaff */
[----:B------:R-:W-:Y:S05]  /*d050*/  @!P2 BRA `(.L_x_4719) ;  /* 0x000000100000a947 */ /* 0x000fea0003800000 */
[----:B---3--:R0:W-:Y:S02]  /*d060*/  RED.E.ADD.F32.FTZ.RN.STRONG.GPU [R60.64+-0x1900], R63 ;  /* 0xffe7003f3c00798e */ /* 0x0081e4000c10e79e */
.L_x_4719:
[----:B------:R-:W-:Y:S05]  /*d070*/  BSYNC B0 ;  /* 0x0000000000007941 */ /* 0x000fea0003800000 */
.L_x_4718:
[----:B0--3--:R0:W1:Y:S01]  /*d080*/  LDS R63, [R62.X4+0x1880] ;  /* 0x001880003e3f7984 */ /* 0x0090620000004800 */
[----:B------:R-:W-:Y:S01]  /*d090*/  BSSY B0, `(.L_x_4720) ;  /* 0x0000005000007945 */ /* 0x000fe20003800000 */
[----:B--2---:R-:W-:Y:S02]  /*d0a0*/  IADD3 R109, R96, 0x280, RZ ;  /* 0x00000280606d7810 */ /* 0x004fe40007ffe0ff */
[----:B------:R-:W-:Y:S01]  /*d0b0*/  LEA.HI.SX32 R99, R99, R96, 0x1b ;  /* 0x0000006063637211 */ /* 0x000fe200078fdaff */
[----:B------:R-:W-:Y:S05]  /*d0c0*/  @!P3 BRA `(.L_x_4721) ;  /* 0x000000100000b947 */ /* 0x000fea0003800000 */
[----:B-1----:R1:W-:Y:S02]  /*d0d0*/  RED.E.ADD.F32.FTZ.RN.STRONG.GPU [R60.64+-0x1800], R63 ;  /* 0xffe8003f3c00798e */ /* 0x0023e4000c10e79e */
.L_x_4721:
[----:B------:R-:W-:Y:S05]  /*d0e0*/  BSYNC B0 ;  /* 0x0000000000007941 */ /* 0x000fea0003800000 */
.L_x_4720:
[----:B------:R-:W2:Y:S01]  /*d0f0*/  LDS R99, [R99.X4+0x1980] ;  /* 0x0019800063637984 */ /* 0x000ea20000004800 */
[----:B------:R-:W-:Y:S01]  /*d100*/  BSSY B0, `(.L_x_4722) ;  /* 0x0000004000007945 */ /* 0x000fe20003800000 */
[----:B------:R-:W-:Y:S01]  /*d110*/  LEA.HI.SX32 R109, R109, R96, 0x1b ;  /* 0x000000606d6d7211 */ /* 0x000fe200078fdaff */
[----:B------:R-:W-:Y:S05]  /*d120*/  @!P4 BRA `(.L_x_4723) ;  /* 0x000000100000c947 */ /* 0x000fea0003800000 */
[----:B--2---:R2:W-:Y:S02]  /*d130*/  RED.E.ADD.F32.FTZ.RN.STRONG.GPU [R60.64+-0x1700], R99 ;  /* 0xffe900633c00798e */ /* 0x0045e4000c10e79e */
.L_x_4723:
[----:B------:R-:W-:Y:S05]  /*d140*/  BSYNC B0 ;  /* 0x0000000000007941 */ /* 0x000fea0003800000 */
.L_x_4722:
[----:B------:R-:W3:Y:S01]  /*d150*/  LDS R109, [R109.X4+0x1a80] ;  /* 0x001a80006d6d7984 */ /* 0x000ee20000004800 */
[----:B------:R-:W-:Y:S01]  /*d160*/  BSSY B0, `(.L_x_4724) ;  /* 0x0000005000007945 */ /* 0x000fe20003800000 */
[----:B-1----:R-:W-:-:S02]  /*d170*/  IADD3 R63, R96, 0x2c0, RZ ;  /* 0x000002c0603f7810 */ /* 0x002fc40007ffe0ff */
[----:B--2---:R-:W-:Y:S01]  /*d180*/  IADD3 R99, R96, 0x300, RZ ;  /* 0x0000030060637810 */ /* 0x004fe20007ffe0ff */
[----:B------:R-:W-:Y:S05]  /*d190*/  @!P5 BRA `(.L_x_4725) ;  /* 0x000000100000d947 */ /* 0x000fea0003800000 */
[----:B---3--:R1:W-:Y:S02]  /*d1a0*/  RED.E.ADD.F32.FTZ.RN.STRONG.GPU [R60.64+-0x1600], R109 ;  /* 0xffea006d3c00798e */ /* 0x0083e4000c10e79e */
.L_x_4725:
[----:B------:R-:W-:Y:S05]  /*d1b0*/  BSYNC B0 ;  /* 0x0000000000007941 */ /* 0x000fea0003800000 */
.L_x_4724:
        /* <DEDUP_REMOVED lines=14> */
.L_x_4727:
[----:B------:R-:W-:Y:S05]  /*d2a0*/  BSYNC B0 ;  /* 0x0000000000007941 */ /* 0x000fea0003800000 */
.L_x_4726:
[----:B------:R-:W2:Y:S01]  /*d2b0*/  LDS R99, [R99.X4+0x1c80] ;  /* 0x001c800063637984 */ /* 0x000ea20000004800 */
[----:B------:R-:W-:Y:S01]  /*d2c0*/  BSSY B0, `(.L_x_4728) ;  /* 0x0000005000007945 */ /* 0x000fe20003800000 */
[----:B-1----:R-:W-:-:S02]  /*d2d0*/  IADD3 R63, R96, 0x380, RZ ;  /* 0x00000380603f7810 */ /* 0x002fc40007ffe0ff */
[----:B------:R-:W-:Y:S01]  /*d2e0*/  LEA.HI.SX32 R109, R109, R96, 0x1b ;  /* 0x000000606d6d7211 */ /* 0x000fe200078fdaff */
[----:B------:R-:W-:Y:S05]  /*d2f0*/  @!P0 BRA `(.L_x_4729) ;  /* 0x0000001000008947 */ /* 0x000fea0003800000 */
[----:B--2---:R1:W-:Y:S02]  /*d300*/  RED.E.ADD.F32.FTZ.RN.STRONG.GPU [R60.64+-0x1400], R99 ;  /* 0xffec00633c00798e */ /* 0x0043e4000c10e79e */
.L_x_4729:
[----:B------:R-:W-:Y:S05]  /*d310*/  BSYNC B0 ;  /* 0x0000000000007941 */ /* 0x000fea0003800000 */
.L_x_4728:
[----:B------:R-:W3:Y:S01]  /*d320*/  LDS R109, [R109.X4+0x1d80] ;  /* 0x001d80006d6d7984 */ /* 0x000ee20000004800 */
[----:B------:R-:W-:Y:S01]  /*d330*/  BSSY B0, `(.L_x_4730) ;  /* 0x0000005000007945 */ /* 0x000fe20003800000 */
[----:B-12---:R-:W-:Y:S02]  /*d340*/  IADD3 R99, R96, 0x3c0, RZ ;  /* 0x000003c060637810 */ /* 0x006fe40007ffe0ff */
[----:B------:R-:W-:Y:S01]  /*d350*/  LEA.HI.SX32 R63, R63, R96, 0x1b ;  /* 0x000000603f3f7211 */ /* 0x000fe200078fdaff */
[----:B------:R-:W-:Y:S05]  /*d360*/  @!P1 BRA `(.L_x_4731) ;  /* 0x0000001000009947 */ /* 0x000fea0003800000 */
[----:B---3--:R1:W-:Y:S02]  /*d370*/  RED.E.ADD.F32.FTZ.RN.STRONG.GPU [R60.64+-0x1300], R109 ;  /* 0xffed006d3c00798e */ /* 0x0083e4000c10e79e */
.L_x_4731:
[----:B------:R-:W-:Y:S05]  /*d380*/  BSYNC B0 ;  /* 0x0000000000007941 */ /* 0x000fea0003800000 */
.L_x_4730:
[----:B------:R-:W2:Y:S01]  /*d390*/  LDS R63, [R63.X4+0x1e80] ;  /* 0x001e80003f3f7984 */ /* 0x000ea20000004800 */
[----:B------:R-:W-:Y:S01]  /*d3a0*/  BSSY B0, `(.L_x_4732) ;  /* 0x0000005000007945 */ /* 0x000fe20003800000 */
[----:B-1-3--:R-:W-:Y:S02]  /*d3b0*/  IADD3 R109, R96, 0x400, RZ ;  /* 0x00000400606d7810 */ /* 0x00afe40007ffe0ff */
[----:B------:R-:W-:Y:S01]  /*d3c0*/  LEA.HI.SX32 R99, R99, R96, 0x1b ;  /* 0x0000006063637211 */ /* 0x000fe200078fdaff */
[----:B------:R-:W-:Y:S05]  /*d3d0*/  @!P2 BRA `(.L_x_4733) ;  /* 0x000000100000a947 */ /* 0x000fea0003800000 */
[----:B--2---:R1:W-:Y:S02]  /*d3e0*/  RED.E.ADD.F32.FTZ.RN.STRONG.GPU [R60.64+-0x1200], R63 ;  /* 0xffee003f3c00798e */ /* 0x0043e4000c10e79e */
.L_x_4733:
[----:B------:R-:W-:Y:S05]  /*d3f0*/  BSYNC B0 ;  /* 0x0000000000007941 */ /* 0x000fea0003800000 */
.L_x_4732:
[----:B------:R-:W3:Y:S01]  /*d400*/  LDS R99, [R99.X4+0x1f80] ;  /* 0x001f800063637984 */ /* 0x000ee20000004800 */
[----:B------:R-:W-:Y:S01]  /*d410*/  BSSY B0, `(.L_x_4734) ;  /* 0x0000005000007945 */ /* 0x000fe20003800000 */
[----:B-12---:R-:W-:-:S02]  /*d420*/  IADD3 R63, R96, 0x440, RZ ;  /* 0x00000440603f7810 */ /* 0x006fc40007ffe0ff */
[----:B------:R-:W-:Y:S01]  /*d430*/  LEA.HI.SX32 R109, R109, R96, 0x1b ;  /* 0x000000606d6d7211 */ /* 0x000fe200078fdaff */
[----:B------:R-:W-:Y:S05]  /*d440*/  @!P3 BRA `(.L_x_4735) ;  /* 0x000000100000b947 */ /* 0x000fea0003800000 */
[----:B---3--:R1:W-:Y:S02]  /*d450*/  RED.E.ADD.F32.FTZ.RN.STRONG.GPU [R60.64+-0x1100], R99 ;  /* 0xffef00633c00798e */ /* 0x0083e4000c10e79e */
.L_x_4735:
[----:B------:R-:W-:Y:S05]  /*d460*/  BSYNC B0 ;  /* 0x0000000000007941 */ /* 0x000fea0003800000 */
.L_x_4734:
[----:B------:R-:W2:Y:S01]  /*d470*/  LDS R109, [R109.X4+0x2080] ;  /* 0x002080006d6d7984 */ /* 0x000ea20000004800 */
[----:B------:R-:W-:Y:S01]  /*d480*/  BSSY B0, `(.L_x_4736) ;  /* 0x0000004000007945 */ /* 0x000fe20003800000 */
[----:B------:R-:W-:Y:S01]  /*d490*/  LEA.HI.SX32 R63, R63, R96, 0x1b ;  /* 0x000000603f3f7211 */ /* 0x000fe200078fdaff */
[----:B------:R-:W-:Y:S05]  /*d4a0*/  @!P4 BRA `(.L_x_4737) ;  /* 0x000000100000c947 */ /* 0x000fea0003800000 */
[----:B--2---:R2:W-:Y:S02]  /*d4b0*/  RED.E.ADD.F32.FTZ.RN.STRONG.GPU [R60.64+-0x1000], R109 ;  /* 0xfff0006d3c00798e */ /* 0x0045e4000c10e79e */
.L_x_4737:
[----:B------:R-:W-:Y:S05]  /*d4c0*/  BSYNC B0 ;  /* 0x0000000000007941 */ /* 0x000fea0003800000 */
.L_x_4736:
[----:B------:R-:W4:Y:S01]  /*d4d0*/  LDS R63, [R63.X4+0x2180] ;  /* 0x002180003f3f7984 */ /* 0x000f220000004800 */
[----:B------:R-:W-:Y:S01]  /*d4e0*/  BSSY B0, `(.L_x_4738) ;  /* 0x0000005000007945 */ /* 0x000fe20003800000 */
[C---:B-1-3--:R-:W-:Y:S02]  /*d4f0*/  IADD3 R99, R96.reuse, 0x480, RZ ;  /* 0x0000048060637810 */ /* 0x04afe40007ffe0ff */
[----:B--2---:R-:W-:Y:S01]  /*d500*/  IADD3 R109, R96, 0x4c0, RZ ;  /* 0x000004c0606d7810 */ /* 0x004fe20007ffe0ff */
[----:B------:R-:W-:Y:S05]  /*d510*/  @!P5 BRA `(.L_x_4739) ;  /* 0x000000100000d947 */ /* 0x000fea0003800000 */
[----:B----4-:R1:W-:Y:S02]  /*d520*/  RED.E.ADD.F32.FTZ.RN.STRONG.GPU [R60.64+-0xf00], R63 ;  /* 0xfff1003f3c00798e */ /* 0x0103e4000c10e79e */
.L_x_4739:
[----:B------:R-:W-:Y:S05]  /*d530*/  BSYNC B0 ;  /* 0x0000000000007941 */ /* 0x000fea0003800000 */
.L_x_4738:
        /* <DEDUP_REMOVED lines=14> */
.L_x_4741:
[----:B------:R-:W-:Y:S05]  /*d620*/  BSYNC B0 ;  /* 0x0000000000007941 */ /* 0x000fea0003800000 */
.L_x_4740:
[----:B------:R-:W2:Y:S01]  /*d630*/  LDS R109, [R109.X4+0x2380] ;  /* 0x002380006d6d7984 */ /* 0x000ea20000004800 */
[----:B------:R-:W-:Y:S01]  /*d640*/  BSSY B0, `(.L_x_4742) ;  /* 0x0000005000007945 */ /* 0x000fe20003800000 */
[----:B-1----:R-:W-:Y:S02]  /*d650*/  IADD3 R99, R96, 0x540, RZ ;  /* 0x0000054060637810 */ /* 0x002fe40007ffe0ff */
[----:B------:R-:W-:Y:S01]  /*d660*/  LEA.HI.SX32 R63, R63, R96, 0x1b ;  /* 0x000000603f3f7211 */ /* 0x000fe200078fdaff */
[----:B------:R-:W-:Y:S05]  /*d670*/  @!P0 BRA `(.L_x_4743) ;  /* 0x0000001000008947 */ /* 0x000fea0003800000 */
[----:B--2---:R1:W-:Y:S02]  /*d680*/  RED.E.ADD.F32.FTZ.RN.STRONG.GPU [R60.64+-0xd00], R109 ;  /* 0xfff3006d3c00798e */ /* 0x0043e4000c10e79e */
.L_x_4743:
[----:B------:R-:W-:Y:S05]  /*d690*/  BSYNC B0 ;  /* 0x0000000000007941 */ /* 0x000fea0003800000 */
.L_x_4742:
[----:B------:R-:W3:Y:S01]  /*d6a0*/  LDS R63, [R63.X4+0x2480] ;  /* 0x002480003f3f7984 */ /* 0x000ee20000004800 */
[----:B------:R-:W-:Y:S01]  /*d6b0*/  BSSY B0, `(.L_x_4744) ;  /* 0x0000005000007945 */ /* 0x000fe20003800000 */
[----:B-12---:R-:W-:-:S02]  /*d6c0*/  IADD3 R109, R96, 0x580, RZ ;  /* 0x00000580606d7810 */ /* 0x006fc40007ffe0ff */
[----:B------:R-:W-:Y:S01]  /*d6d0*/  LEA.HI.SX32 R99, R99, R96, 0x1b ;  /* 0x0000006063637211 */ /* 0x000fe200078fdaff */
[----:B------:R-:W-:Y:S05]  /*d6e0*/  @!P1 BRA `(.L_x_4745) ;  /* 0x0000001000009947 */ /* 0x000fea0003800000 */
[----:B---3--:R1:W-:Y:S02]  /*d6f0*/  RED.E.ADD.F32.FTZ.RN.STRONG.GPU [R60.64+-0xc00], R63 ;  /* 0xfff4003f3c00798e */ /* 0x0083e4000c10e79e */
.L_x_4745:
[----:B------:R-:W-:Y:S05]  /*d700*/  BSYNC B0 ;  /* 0x0000000000007941 */ /* 0x000fea0003800000 */
.L_x_4744:
[----:B------:R-:W2:Y:S01]  /*d710*/  LDS R99, [R99.X4+0x2580] ;  /* 0x0025800063637984 */ /* 0x000ea20000004800 */
[----:B------:R-:W-:Y:S01]  /*d720*/  BSSY B0, `(.L_x_4746) ;  /* 0x0000005000007945 */ /* 0x000fe20003800000 */
[----:B-1-3--:R-:W-:Y:S02]  /*d730*/  IADD3 R63, R96, 0x5c0, RZ ;  /* 0x000005c0603f7810 */ /* 0x00afe40007ffe0ff */
[----:B------:R-:W-:Y:S01]  /*d740*/  LEA.HI.SX32 R109, R109, R96, 0x1b ;  /* 0x000000606d6d7211 */ /* 0x000fe200078fdaff */
[----:B------:R-:W-:Y:S05]  /*d750*/  @!P2 BRA `(.L_x_4747) ;  /* 0x000000100000a947 */ /* 0x000fea0003800000 */
[----:B--2---:R1:W-:Y:S02]  /*d760*/  RED.E.ADD.F32.FTZ.RN.STRONG.GPU [R60.64+-0xb00], R99 ;  /* 0xfff500633c00798e */ /* 0x0043e4000c10e79e */
.L_x_4747:
[----:B------:R-:W-:Y:S05]  /*d770*/  BSYNC B0 ;  /* 0x0000000000007941 */ /* 0x000fea0003800000 */
.L_x_4746:
[----:B------:R-:W3:Y:S01]  /*d780*/  LDS R109, [R109.X4+0x2680] ;  /* 0x002680006d6d7984 */ /* 0x000ee20000004800 */
[----:B------:R-:W-:Y:S01]  /*d790*/  BSSY B0, `(.L_x_4748) ;  /* 0x0000005000007945 */ /* 0x000fe20003800000 */
[----:B-12---:R-:W-:Y:S02]  /*d7a0*/  IADD3 R99, R96, 0x600, RZ ;  /* 0x0000060060637810 */ /* 0x006fe40007ffe0ff */
[----:B------:R-:W-:Y:S01]  /*d7b0*/  LEA.HI.SX32 R63, R63, R96, 0x1b ;  /* 0x000000603f3f7211 */ /* 0x000fe200078fdaff */
[----:B------:R-:W-:Y:S05]  /*d7c0*/  @!P3 BRA `(.L_x_4749) ;  /* 0x000000100000b947 */ /* 0x000fea0003800000 */
[----:B---3--:R1:W-:Y:S02]  /*d7d0*/  RED.E.ADD.F32.FTZ.RN.STRONG.GPU [R60.64+-0xa00], R109 ;  /* 0xfff6006d3c00798e */ /* 0x0083e4000c10e79e */
.L_x_4749:
[----:B------:R-:W-:Y:S05]  /*d7e0*/  BSYNC B0 ;  /* 0x0000000000007941 */ /* 0x000fea0003800000 */
.L_x_4748:
[----:B------:R-:W2:Y:S01]  /*d7f0*/  LDS R63, [R63.X4+0x2780] ;  /* 0x002780003f3f7984 */ /* 0x000ea20000004800 */
[----:B------:R-:W-:Y:S01]  /*d800*/  BSSY B0, `(.L_x_4750) ;  /* 0x0000004000007945 */ /* 0x000fe20003800000 */
[----:B------:R-:W-:Y:S01]  /*d810*/  LEA.HI.SX32 R99, R99, R96, 0x1b ;  /* 0x0000006063637211 */ /* 0x000fe200078fdaff */
[----:B------:R-:W-:Y:S05]  /*d820*/  @!P4 BRA `(.L_x_4751) ;  /* 0x000000100000c947 */ /* 0x000fea0003800000 */
[----:B--2---:R2:W-:Y:S02]  /*d830*/  RED.E.ADD.F32.FTZ.RN.STRONG.GPU [R60.64+-0x900], R63 ;  /* 0xfff7003f3c00798e */ /* 0x0045e4000c10e79e */
.L_x_4751:
[----:B------:R-:W-:Y:S05]  /*d840*/  BSYNC B0 ;  /* 0x0000000000007941 */ /* 0x000fea0003800000 */
.L_x_4750:
[----:B------:R-:W4:Y:S01]  /*d850*/  LDS R99, [R99.X4+0x2880] ;  /* 0x0028800063637984 */ /* 0x000f220000004800 */
[----:B------:R-:W-:Y:S01]  /*d860*/  BSSY B0, `(.L_x_4752) ;  /* 0x0000005000007945 */ /* 0x000fe20003800000 */
[----:B--2---:R-:W-:-:S02]  /*d870*/  IADD3 R63, R96, 0x640, RZ ;  /* 0x00000640603f7810 */ /* 0x004fc40007ffe0ff */
[----:B-1-3--:R-:W-:Y:S01]  /*d880*/  IADD3 R109, R96, 0x680, RZ ;  /* 0x00000680606d7810 */ /* 0x00afe20007ffe0ff */
[----:B------:R-:W-:Y:S05]  /*d890*/  @!P5 BRA `(.L_x_4753) ;  /* 0x000000100000d947 */ /* 0x000fea0003800000 */
[----:B----4-:R1:W-:Y:S02]  /*d8a0*/  RED.E.ADD.F32.FTZ.RN.STRONG.GPU [R60.64+-0x800], R99 ;  /* 0xfff800633c00798e */ /* 0x0103e4000c10e79e */
.L_x_4753:
[----:B------:R-:W-:Y:S05]  /*d8b0*/  BSYNC B0 ;  /* 0x0000000000007941 */ /* 0x000fea0003800000 */
.L_x_4752:
        /* <DEDUP_REMOVED lines=14> */
.L_x_4755:
[----:B------:R-:W-:Y:S05]  /*d9a0*/  BSYNC B0 ;  /* 0x0000000000007941 */ /* 0x000fea0003800000 */
.L_x_4754:
[----:B------:R-:W2:Y:S01]  /*d9b0*/  LDS R109, [R109.X4+0x2a80] ;  /* 0x002a80006d6d7984 */ /* 0x000ea20000004800 */
[----:B------:R-:W-:Y:S01]  /*d9c0*/  BSSY B0, `(.L_x_4756) ;  /* 0x0000005000007945 */ /* 0x000fe20003800000 */
[----:B-1----:R-:W-:-:S02]  /*d9d0*/  IADD3 R63, R96, 0x700, RZ ;  /* 0x00000700603f7810 */ /* 0x002fc40007ffe0ff */
[----:B------:R-:W-:Y:S01]  /*d9e0*/  LEA.HI.SX32 R99, R99, R96, 0x1b ;  /* 0x0000006063637211 */ /* 0x000fe200078fdaff */
[----:B------:R-:W-:Y:S05]  /*d9f0*/  @!P0 BRA `(.L_x_4757) ;  /* 0x0000001000008947 */ /* 0x000fea0003800000 */
[----:B--2---:R1:W-:Y:S02]  /*da00*/  RED.E.ADD.F32.FTZ.RN.STRONG.GPU [R60.64+-0x600], R109 ;  /* 0xfffa006d3c00798e */ /* 0x0043e4000c10e79e */
.L_x_4757:
[----:B------:R-:W-:Y:S05]  /*da10*/  BSYNC B0 ;  /* 0x0000000000007941 */ /* 0x000fea0003800000 */
.L_x_4756:
[----:B------:R-:W3:Y:S01]  /*da20*/  LDS R99, [R99.X4+0x2b80] ;  /* 0x002b800063637984 */ /* 0x000ee20000004800 */
[----:B------:R-:W-:Y:S01]  /*da30*/  BSSY B0, `(.L_x_4758) ;  /* 0x0000005000007945 */ /* 0x000fe20003800000 */
[----:B-12---:R-:W-:Y:S02]  /*da40*/  IADD3 R109, R96, 0x740, RZ ;  /* 0x00000740606d7810 */ /* 0x006fe40007ffe0ff */
[----:B------:R-:W-:Y:S01]  /*da50*/  LEA.HI.SX32 R63, R63, R96, 0x1b ;  /* 0x000000603f3f7211 */ /* 0x000fe200078fdaff */
[----:B------:R-:W-:Y:S05]  /*da60*/  @!P1 BRA `(.L_x_4759) ;  /* 0x0000001000009947 */ /* 0x000fea0003800000 */
[----:B---3--:R1:W-:Y:S02]  /*da70*/  RED.E.ADD.F32.FTZ.RN.STRONG.GPU [R60.64+-0x500], R99 ;  /* 0xfffb00633c00798e */ /* 0x0083e4000c10e79e */
.L_x_4759:
[----:B------:R-:W-:Y:S05]  /*da80*/  BSYNC B0 ;  /* 0x0000000000007941 */ /* 0x000fea0003800000 */
.L_x_4758:
[----:B------:R-:W2:Y:S01]  /*da90*/  LDS R63, [R63.X4+0x2c80] ;  /* 0x002c80003f3f7984 */ /* 0x000ea20000004800 */
[----:B------:R-:W-:Y:S01]  /*daa0*/  BSSY B0, `(.L_x_4760) ;  /* 0x0000005000007945 */ /* 0x000fe20003800000 */
[----:B-1-3--:R-:W-:Y:S02]  /*dab0*/  IADD3 R99, R96, 0x780, RZ ;  /* 0x0000078060637810 */ /* 0x00afe40007ffe0ff */
[----:B------:R-:W-:Y:S01]  /*dac0*/  LEA.HI.SX32 R109, R109, R96, 0x1b ;  /* 0x000000606d6d7211 */ /* 0x000fe200078fdaff */
[----:B------:R-:W-:Y:S05]  /*dad0*/  @!P2 BRA `(.L_x_4761) ;  /* 0x000000100000a947 */ /* 0x000fea0003800000 */
[----:B--2---:R1:W-:Y:S02]  /*dae0*/  RED.E.ADD.F32.FTZ.RN.STRONG.GPU [R60.64+-0x400], R63 ;  /* 0xfffc003f3c00798e */ /* 0x0043e4000c10e79e */
.L_x_4761:
[----:B------:R-:W-:Y:S05]  /*daf0*/  BSYNC B0 ;  /* 0x0000000000007941 */ /* 0x000fea0003800000 */
.L_x_4760:
[----:B------:R-:W3:Y:S01]  /*db00*/  LDS R109, [R109.X4+0x2d80] ;  /* 0x002d80006d6d7984 */ /* 0x000ee20000004800 */
[----:B------:R-:W-:Y:S01]  /*db10*/  BSSY B0, `(.L_x_4762) ;  /* 0x0000005000007945 */ /* 0x000fe20003800000 */
[----:B-12---:R-:W-:-:S02]  /*db20*/  IADD3 R63, R96, 0x7c0, RZ ;  /* 0x000007c0603f7810 */ /* 0x006fc40007ffe0ff */
[----:B------:R-:W-:Y:S01]  /*db30*/  LEA.HI.SX32 R99, R99, R96, 0x1b ;  /* 0x0000006063637211 */ /* 0x000fe200078fdaff */
[----:B------:R-:W-:Y:S05]  /*db40*/  @!P3 BRA `(.L_x_4763) ;  /* 0x000000100000b947 */ /* 0x000fea0003800000 */
[----:B---3--:R1:W-:Y:S02]  /*db50*/  RED.E.ADD.F32.FTZ.RN.STRONG.GPU [R60.64+-0x300], R109 ;  /* 0xfffd006d3c00798e */ /* 0x0083e4000c10e79e */
.L_x_4763:
[----:B------:R-:W-:Y:S05]  /*db60*/  BSYNC B0 ;  /* 0x0000000000007941 */ /* 0x000fea0003800000 */
.L_x_4762:
[----:B------:R-:W2:Y:S01]  /*db70*/  LDS R99, [R99.X4+0x2e80] ;  /* 0x002e800063637984 */ /* 0x000ea20000004800 */
[----:B------:R-:W-:Y:S01]  /*db80*/  BSSY B0, `(.L_x_4764) ;  /* 0x0000004000007945 */ /* 0x000fe20003800000 */
[----:B------:R-:W-:Y:S01]  /*db90*/  LEA.HI.SX32 R63, R63, R96, 0x1b ;  /* 0x000000603f3f7211 */ /* 0x000fe200078fdaff */
[----:B------:R-:W-:Y:S05]  /*dba0*/  @!P4 BRA `(.L_x_4765) ;  /* 0x000000100000c947 */ /* 0x000fea0003800000 */
[----:B--2---:R2:W-:Y:S02]  /*dbb0*/  RED.E.ADD.F32.FTZ.RN.STRONG.GPU [R60.64+-0x200], R99 ;  /* 0xfffe00633c00798e */ /* 0x0045e4000c10e79e */
.L_x_4765:
[----:B------:R-:W-:Y:S05]  /*dbc0*/  BSYNC B0 ;  /* 0x0000000000007941 */ /* 0x000fea0003800000 */
.L_x_4764:
[----:B------:R-:W4:Y:S01]  /*dbd0*/  LDS R63, [R63.X4+0x2f80] ;  /* 0x002f80003f3f7984 */ /* 0x000f220000004800 */
[----:B------:R-:W-:Y:S01]  /*dbe0*/  BSSY B0, `(.L_x_4766) ;  /* 0x0000003000007945 */ /* 0x000fe20003800000 */
[----:B------:R-:W-:Y:S05]  /*dbf0*/  @!P5 BRA `(.L_x_4767) ;  /* 0x000000100000d947 */ /* 0x000fea0003800000 */
[----:B----4-:R4:W-:Y:S02]  /*dc00*/  RED.E.ADD.F32.FTZ.RN.STRONG.GPU [R60.64+-0x100], R63 ;  /* 0xffff003f3c00798e */ /* 0x0109e4000c10e79e */
.L_x_4767:
[----:B------:R-:W-:Y:S05]  /*dc10*/  BSYNC B0 ;  /* 0x0000000000007941 */ /* 0x000fea0003800000 */
.L_x_4766:
[----:B------:R-:W5:Y:S01]  /*dc20*/  SHFL.DOWN PT, R70, R65, 0x1, 0x1f ;  /* 0x08201f0041467f89 */ /* 0x000f6200000e0000 */
[----:B------:R-:W-:Y:S01]  /*dc30*/  ISETP.GT.AND P0, PT, R95, 0x1e, PT ;  /* 0x0000001e5f00780c */ /* 0x000fe20003f04270 */
[----:B------:R-:W-:Y:S01]  /*dc40*/  FFMA.FTZ R64, R71, R64, R117 ;  /* 0x0000004047407223 */ /* 0x000fe20000010075 */
[----:B-12-4-:R-:W-:Y:S01]  /*dc50*/  MOV R61, R65 ;  /* 0x00000041003d7202 */ /* 0x016fe20000000f00 */
[----:B---3--:R-:W1:Y:S01]  /*dc60*/  SHFL.DOWN PT, R109, R135, 0x1, 0x1f ;  /* 0x08201f00876d7f89 */ /* 0x008e6200000e0000 */
[----:B0-----:R-:W-:Y:S01]  /*dc70*/  MOV R62, R135 ;  /* 0x00000087003e7202 */ /* 0x001fe20000000f00 */
[----:B------:R-:W-:Y:S01]  /*dc80*/  FADD.FTZ R33, R64, R33 ;  /* 0x0000002140217221 */ /* 0x000fe20000010000 */
[----:B------:R-:W-:Y:S01]  /*dc90*/  MOV R63, R189 ;  /* 0x000000bd003f7202 */ /* 0x000fe20000000f00 */
[----:B------:R-:W0:Y:S01]  /*dca0*/  SHFL.DOWN PT, R166, R189, 0x1, 0x1f ;  /* 0x08201f00bda67f89 */ /* 0x000e2200000e0000 */
[----:B------:R-:W-:Y:S01]  /*dcb0*/  MOV R60, R165 ;  /* 0x000000a5003c7202 */ /* 0x000fe20000000f00 */
[----:B------:R-:W-:Y:S01]  /*dcc0*/  FMUL.FTZ R98, R203, R98 ;  /* 0x00000062cb627220 */ /* 0x000fe20000410000 */
[----:B------:R-:W-:Y:S01]  /*dcd0*/  ISETP.NE.AND P1, PT, R95, RZ, PT ;  /* 0x000000ff5f00720c */ /* 0x000fe20003f25270 */
[----:B------:R-:W2:Y:S01]  /*dce0*/  SHFL.DOWN PT, R99, R165, 0x1, 0x1f ;  /* 0x08201f00a5637f89 */ /* 0x000ea200000e0000 */
[----:B------:R-:W-:Y:S01]  /*dcf0*/  ISETP.NE.AND P2, PT, R96, RZ, PT ;  /* 0x000000ff6000720c */ /* 0x000fe20003f45270 */
[----:B------:R-:W-:Y:S01]  /*dd00*/  FMUL.FTZ R157, R204, R157 ;  /* 0x0000009dcc9d7220 */ /* 0x000fe20000410000 */
[----:B------:R-:W-:Y:S01]  /*dd10*/  BSSY B0, `(.L_x_4768) ;  /* 0x000007f000007945 */ /* 0x000fe20003800000 */
[----:B------:R-:W-:-:S02]  /*dd20*/  FMUL.FTZ R159, R224, R159 ;  /* 0x0000009fe09f7220 */ /* 0x000fc40000410000 */
[----:B------:R-:W-:Y:S02]  /*dd30*/  FMUL.FTZ R163, R206, R163 ;  /* 0x000000a3cea37220 */ /* 0x000fe40000410000 */
[----:B------:R-:W-:Y:S02]  /*dd40*/  FMUL.FTZ R100, R215, R100 ;  /* 0x00000064d7647220 */ /* 0x000fe40000410000 */
[----:B------:R-:W-:Y:S02]  /*dd50*/  FMUL.FTZ R169, R214, R169 ;  /* 0x000000a9d6a97220 */ /* 0x000fe40000410000 */
[----:B-----5:R-:W-:Y:S02]  /*dd60*/  @!P0 FADD.FTZ R61, R61, R70 ;  /* 0x000000463d3d8221 */ /* 0x020fe40000010000 */
[----:B------:R-:W-:Y:S02]  /*dd70*/  FMUL.FTZ R170, R213, R170 ;  /* 0x000000aad5aa7220 */ /* 0x000fe40000410000 */
[----:B-1----:R-:W-:Y:S01]  /*dd80*/  @!P0 FADD.FTZ R62, R62, R109 ;  /* 0x0000006d3e3e8221 */ /* 0x002fe20000010000 */
[----:B------:R-:W1:Y:S01]  /*dd90*/  SHFL.DOWN PT, R70, R61, 0x2, 0x1f ;  /* 0x08401f003d467f89 */ /* 0x000e6200000e0000 */
[----:B------:R-:W-:-:S02]  /*dda0*/  FMUL.FTZ R171, R212, R171 ;  /* 0x000000abd4ab7220 */ /* 0x000fc40000410000 */
[----:B0-----:R-:W-:Y:S02]  /*ddb0*/  @!P0 FADD.FTZ R63, R63, R166 ;  /* 0x000000a63f3f8221 */ /* 0x001fe40000010000 */
[----:B------:R-:W-:Y:S02]  /*ddc0*/  FMUL.FTZ R172, R211, R172 ;  /* 0x000000acd3ac7220 */ /* 0x000fe40000410000 */
[----:B--2---:R-:W-:Y:S01]  /*ddd0*/  @!P0 FADD.FTZ R60, R60, R99 ;  /* 0x000000633c3c8221 */ /* 0x004fe20000010000 */
[----:B------:R-:W0:Y:S01]  /*dde0*/  SHFL.DOWN PT, R166, R63, 0x2, 0x1f ;  /* 0x08401f003fa67f89 */ /* 0x000e2200000e0000 */
[----:B------:R-:W-:Y:S01]  /*ddf0*/  ISETP.GT.AND P0, PT, R95, 0x1d, PT ;  /* 0x0000001d5f00780c */ /* 0x000fe20003f04270 */
[----:B------:R-:W-:Y:S02]  /*de00*/  FMUL.FTZ R175, R210, R175 ;  /* 0x000000afd2af7220 */ /* 0x000fe40000410000 */
[----:B------:R-:W2:Y:S01]  /*de10*/  SHFL.DOWN PT, R99, R62, 0x2, 0x1f ;  /* 0x08401f003e637f89 */ /* 0x000ea200000e0000 */
[----:B------:R-:W-:-:S02]  /*de20*/  FMUL.FTZ R128, R127, R128 ;  /* 0x000000807f807220 */ /* 0x000fc40000410000 */
[----:B------:R-:W-:Y:S01]  /*de30*/  FMUL.FTZ R147, R126, R147 ;  /* 0x000000937e937220 */ /* 0x000fe20000410000 */
[----:B------:R-:W3:Y:S01]  /*de40*/  SHFL.DOWN PT, R65, R60, 0x2, 0x1f ;  /* 0x08401f003c417f89 */ /* 0x000ee200000e0000 */
[----:B------:R-:W-:Y:S02]  /*de50*/  FFMA.FTZ R118, R228, R118, R153 ;  /* 0x00000076e4767223 */ /* 0x000fe40000010099 */
[----:B------:R-:W-:Y:S02]  /*de60*/  FFMA.FTZ R227, R227, R112, R98 ;  /* 0x00000070e3e37223 */ /* 0x000fe40000010062 */
[----:B------:R-:W-:Y:S02]  /*de70*/  FFMA.FTZ R157, R226, R161, R157 ;  /* 0x000000a1e29d7223 */ /* 0x000fe4000001009d */
[----:B------:R-:W-:Y:S02]  /*de80*/  FFMA.FTZ R159, R160, R167, R159 ;  /* 0x000000a7a09f7223 */ /* 0x000fe4000001009f */
[----:B-1----:R-:W-:-:S02]  /*de90*/  @!P0 FADD.FTZ R61, R61, R70 ;  /* 0x000000463d3d8221 */ /* 0x002fc40000010000 */
[----:B------:R-:W-:Y:S02]  /*dea0*/  FFMA.FTZ R163, R225, R108, R163 ;  /* 0x0000006ce1a37223 */ /* 0x000fe400000100a3 */
[----:B------:R-:W-:Y:S01]  /*deb0*/  FFMA.FTZ R223, R223, R168, R100 ;  /* 0x000000a8dfdf7223 */ /* 0x000fe20000010064 */
[----:B------:R-:W1:Y:S01]  /*dec0*/  SHFL.DOWN PT, R70, R61, 0x4, 0x1f ;  /* 0x08801f003d467f89 */ /* 0x000e6200000e0000 */
[----:B------:R-:W-:Y:S02]  /*ded0*/  FFMA.FTZ R139, R216, R139, R169 ;  /* 0x0000008bd88b7223 */ /* 0x000fe400000100a9 */
[----:B0-----:R-:W-:Y:S02]  /*dee0*/  @!P0 FADD.FTZ R63, R63, R166 ;  /* 0x000000a63f3f8221 */ /* 0x001fe40000010000 */
[----:B------:R-:W-:Y:S02]  /*def0*/  FFMA.FTZ R217, R217, R66, R170 ;  /* 0x00000042d9d97223 */ /* 0x000fe400000100aa */
[----:B--2---:R-:W-:Y:S01]  /*df00*/  @!P0 FADD.FTZ R62, R62, R99 ;  /* 0x000000633e3e8221 */ /* 0x004fe20000010000 */
[----:B------:R-:W0:Y:S01]  /*df10*/  SHFL.DOWN PT, R166, R63, 0x4, 0x1f ;  /* 0x08801f003fa67f89 */ /* 0x000e2200000e0000 */
        /* <DEDUP_REMOVED lines=11> */
[----:B-1----:R-:W-:Y:S02]  /*dfd0*/  @!P0 FADD.FTZ R61, R61, R70 ;  /* 0x000000463d3d8221 */ /* 0x002fe40000010000 */
[----:B------:R-:W-:Y:S02]  /*dfe0*/  FFMA.FTZ R227, R164, R104, R227 ;  /* 0x00000068a4e37223 */ /* 0x000fe400000100e3 */
[----:B------:R-:W-:Y:S01]  /*dff0*/  FFMA.FTZ R157, R133, R114, R157 ;  /* 0x00000072859d7223 */ /* 0x000fe2000001009d */
[----:B------:R-:W1:Y:S01]  /*e000*/  SHFL.DOWN PT, R64, R61, 0x8, 0x1f ;  /* 0x09001f003d407f89 */ /* 0x000e6200000e0000 */
[----:B0-----:R-:W-:-:S02]  /*e010*/  @!P0 FADD.FTZ R63, R63, R166 ;  /* 0x000000a63f3f8221 */ /* 0x001fc40000010000 */
[----:B------:R-:W-:Y:S02]  /*e020*/  FFMA.FTZ R116, R156, R116, R159 ;  /* 0x000000749c747223 */ /* 0x000fe4000001009f */
[----:B--2---:R-:W-:Y:S01]  /*e030*/  @!P0 FADD.FTZ R62, R62, R99 ;  /* 0x000000633e3e8221 */ /* 0x004fe20000010000 */
[----:B------:R-:W0:Y:S01]  /*e040*/  SHFL.DOWN PT, R70, R63, 0x8, 0x1f ;  /* 0x09001f003f467f89 */ /* 0x000e2200000e0000 */
        /* <DEDUP_REMOVED lines=11> */
[----:B-1----:R-:W-:Y:S02]  /*e100*/  @!P0 FADD.FTZ R61, R61, R64 ;  /* 0x000000403d3d8221 */ /* 0x002fe40000010000 */
[----:B------:R-:W-:-:S02]  /*e110*/  FFMA.FTZ R221, R120, R150, R221 ;  /* 0x0000009678dd7223 */ /* 0x000fc400000100dd */
[----:B------:R-:W-:Y:S01]  /*e120*/  FFMA.FTZ R222, R105, R103, R222 ;  /* 0x0000006769de7223 */ /* 0x000fe200000100de */
[----:B------:R-:W1:Y:S01]  /*e130*/  SHFL.DOWN PT, R64, R61, 0x10, 0x1f ;  /* 0x0a001f003d407f89 */ /* 0x000e6200000e0000 */
[----:B0-----:R-:W-:Y:S02]  /*e140*/  @!P0 FADD.FTZ R63, R63, R70 ;  /* 0x000000463f3f8221 */ /* 0x001fe40000010000 */
[----:B------:R-:W-:Y:S02]  /*e150*/  FADD.FTZ R2, R101, R2 ;  /* 0x0000000265027221 */ /* 0x000fe40000010000 */
[----:B--2---:R-:W-:Y:S01]  /*e160*/  @!P0 FADD.FTZ R62, R62, R71 ;  /* 0x000000473e3e8221 */ /* 0x004fe20000010000 */
[----:B------:R-:W0:Y:S01]  /*e170*/  SHFL.DOWN PT, R70, R63, 0x10, 0x1f ;  /* 0x0a001f003f467f89 */ /* 0x000e2200000e0000 */
[----:B------:R-:W-:Y:S02]  /*e180*/  FADD.FTZ R35, R110, R35 ;  /* 0x000000236e237221 */ /* 0x000fe40000010000 */
[----:B---3--:R-:W-:Y:S01]  /*e190*/  @!P0 FADD.FTZ R60, R60, R65 ;  /* 0x000000413c3c8221 */ /* 0x008fe20000010000 */
[----:B------:R-:W2:Y:S01]  /*e1a0*/  SHFL.DOWN PT, R71, R62, 0x10, 0x1f ;  /* 0x0a001f003e477f89 */ /* 0x000ea200000e0000 */
[----:B------:R-:W-:Y:S01]  /*e1b0*/  ISETP.GT.AND P0, PT, R95, 0xf, PT ;  /* 0x0000000f5f00780c */ /* 0x000fe20003f04270 */
[----:B------:R-:W-:-:S02]  /*e1c0*/  FADD.FTZ R4, R149, R4 ;  /* 0x0000000495047221 */ /* 0x000fc40000010000 */
[----:B------:R-:W3:Y:S01]  /*e1d0*/  SHFL.DOWN PT, R65, R60, 0x10, 0x1f ;  /* 0x0a001f003c417f89 */ /* 0x000ee200000e0000 */
[----:B------:R-:W-:Y:S02]  /*e1e0*/  FADD.FTZ R32, R137, R32 ;  /* 0x0000002089207221 */ /* 0x000fe40000010000 */
[----:B------:R-:W-:Y:S02]  /*e1f0*/  FADD.FTZ R5, R162, R5 ;  /* 0x00000005a2057221 */ /* 0x000fe40000010000 */
[----:B------:R-:W-:Y:S02]  /*e200*/  FADD.FTZ R31, R118, R31 ;  /* 0x0000001f761f7221 */ /* 0x000fe40000010000 */
[----:B------:R-:W-:Y:S02]  /*e210*/  FADD.FTZ R6, R145, R6 ;  /* 0x0000000691067221 */ /* 0x000fe40000010000 */
[----:B------:R-:W-:Y:S02]  /*e220*/  FADD.FTZ R30, R227, R30 ;  /* 0x0000001ee31e7221 */ /* 0x000fe40000010000 */
[----:B-1----:R-:W-:-:S02]  /*e230*/  @!P0 FADD.FTZ R61, R61, R64 ;  /* 0x000000403d3d8221 */ /* 0x002fc40000010000 */
[----:B------:R-:W-:Y:S02]  /*e240*/  FADD.FTZ R7, R143, R7 ;  /* 0x000000078f077221 */ /* 0x000fe40000010000 */
[----:B------:R-:W-:Y:S02]  /*e250*/  FADD.FTZ R28, R157, R28 ;  /* 0x0000001c9d1c7221 */ /* 0x000fe40000010000 */
[----:B0-----:R-:W-:Y:S02]  /*e260*/  @!P0 FADD.FTZ R63, R63, R70 ;  /* 0x000000463f3f8221 */ /* 0x001fe40000010000 */
        /* <DEDUP_REMOVED lines=41> */
.L_x_4769:
[----:B0-----:R-:W-:Y:S05]  /*e500*/  BSYNC B0 ;  /* 0x0000000000007941 */ /* 0x001fea0003800000 */
.L_x_4768:
        /* <DEDUP_REMOVED lines=8> */
.L_x_4669:
        /* <DEDUP_REMOVED lines=8> */
[----:B------:R-:W3:Y:S01]  /*e610*/  LDL R98, [R1] ;  /* 0x0000000001627983 */ /* 0x000ee20000100800 */
[----:B------:R-:W-:Y:S01]  /*e620*/  PRMT R29, RZ, 0x7610, R29 ;  /* 0x00007610ff1d7816 */ /* 0x000fe2000000001d */
[----:B------:R-:W-:Y:S01]  /*e630*/  ULDC.64 UR34, c[0x0][0x2f8] ;  /* 0x0000be0000227ab9 */ /* 0x000fe20000000a00 */
[----:B------:R-:W-:-:S02]  /*e640*/  LOP3.LUT R54, R94, 0x80, RZ, 0xfc, !PT ;  /* 0x000000805e367812 */ /* 0x000fc400078efcff */
[----:B------:R-:W-:Y:S02]  /*e650*/  PRMT R37, RZ, 0x7610, R37 ;  /* 0x00007610ff257816 */ /* 0x000fe40000000025 */
[C---:B------:R-:W-:Y:S02]  /*e660*/  LOP3.LUT R52, R94.reuse, 0xa0, RZ, 0xfc, !PT ;  /* 0x000000a05e347812 */ /* 0x040fe400078efcff */
        /* <DEDUP_REMOVED lines=54> */
[----:B------:R-:W-:-:S02]  /*e9d0*/  LOP3.LUT R68, R68, 0xfffffe00, RZ, 0xc0, !PT ;  /* 0xfffffe0044447812 */ /* 0x000fc400078ec0ff */
        /* <DEDUP_REMOVED lines=16> */
[----:B------:R-:W-:Y:S01]  /*eae0*/  STS.U16 [R199+0x3c0], R78 ;  /* 0x0003c04ec7007388 */ /* 0x000fe20000000400 */
[----:B------:R-:W-:-:S06]  /*eaf0*/  NOP ;  /* 0x0000000000007918 */ /* 0x000fcc0000000000 */
[----:B------:R-:W1:Y:S04]  /*eb00*/  LDS.U16 R29, [R93] ;  /* 0x000000005d1d7984 */ /* 0x000e680000000400 */
[----:B------:R-:W2:Y:S04]  /*eb10*/  LDS.U16 R37, [R93+0x2] ;  /* 0x000002005d257984 */ /* 0x000ea80000000400 */
[----:B------:R-:W3:Y:S04]  /*eb20*/  LDS.U16 R39, [R93+0x4] ;  /* 0x000004005d277984 */ /* 0x000ee80000000400 */
[----:B------:R-:W4:Y:S04]  /*eb30*/  LDS.U16 R41, [R93+0x6] ;  /* 0x000006005d297984 */ /* 0x000f280000000400 */
[----:B------:R-:W-:Y:S01]  /*eb40*/  LDS.U16 R45, [R93+0x12] ;  /* 0x000012005d2d7984 */ /* 0x000fe20000000400 */
[----:B0-----:R-:W-:-:S03]  /*eb50*/  LEA R76, R95, R68, 0x4 ;  /* 0x000000445f4c7211 */ /* 0x001fc600078e20ff */
[----:B------:R-:W-:Y:S01]  /*eb60*/  LDS.U16 R16, [R93+0x1a] ;  /* 0x00001a005d107984 */ /* 0x000fe20000000400 */
[----:B-1----:R-:W-:-:S05]  /*eb70*/  PRMT R29, RZ, 0x5410, R29 ;  /* 0x00005410ff1d7816 */ /* 0x002fca000000001d */
[----:B------:R-:W-:Y:S01]  /*eb80*/  FADD.FTZ R43, R29, UR5 ;  /* 0x000000051d2b7e21 */ /* 0x000fe20008010000 */
[----:B--2---:R-:W-:Y:S01]  /*eb90*/  PRMT R37, RZ, 0x5410, R37 ;  /* 0x00005410ff257816 */ /* 0x004fe20000000025 */
[----:B------:R-:W-:Y:S03]  /*eba0*/  LDS.U16 R29, [R93+0x8] ;  /* 0x000008005d1d7984 */ /* 0x000fe60000000400 */
[----:B------:R-:W-:Y:S02]  /*ebb0*/  FSETP.GTU.FTZ.AND P4, PT, R43, 20, PT ;  /* 0x41a000002b00780b */ /* 0x000fe40003f9c000 */
[----:B---3--:R-:W-:Y:S01]  /*ebc0*/  PRMT R39, RZ, 0x5410, R39 ;  /* 0x00005410ff277816 */ /* 0x008fe20000000027 */
[----:B------:R-:W-:Y:S01]  /*ebd0*/  FADD.FTZ R49, R37, UR5 ;  /* 0x0000000525317e21 */ /* 0x000fe20008010000 */
[----:B----4-:R-:W-:Y:S01]  /*ebe0*/  PRMT R41, RZ, 0x5410, R41 ;  /* 0x00005410ff297816 */ /* 0x010fe20000000029 */
[----:B------:R-:W-:Y:S02]  /*ebf0*/  LDS.U16 R37, [R93+0xa] ;  /* 0x00000a005d257984 */ /* 0x000fe40000000400 */
[----:B------:R-:W-:Y:S01]  /*ec00*/  FADD.FTZ R51, R39, UR5 ;  /* 0x0000000527337e21 */ /* 0x000fe20008010000 */
[----:B------:R-:W-:Y:S01]  /*ec10*/  FSETP.GTU.FTZ.AND P5, PT, R49, 20, PT ;  /* 0x41a000003100780b */ /* 0x000fe20003fbc000 */
[----:B------:R-:W0:Y:S03]  /*ec20*/  LDS.U16 R39, [R93+0xc] ;  /* 0x00000c005d277984 */ /* 0x000e260000000400 */
[----:B------:R-:W-:Y:S01]  /*ec30*/  FSETP.GTU.FTZ.AND P0, PT, R51, 20, PT ;  /* 0x41a000003300780b */ /* 0x000fe20003f1c000 */
[----:B------:R-:W-:-:S04]  /*ec40*/  @!P4 FMUL.FTZ R43, R43, -1.4426950216293334961 ;  /* 0xbfb8aa3b2b2bc820 */ /* 0x000fc80000410000 */
[----:B------:R1:W2:Y:S04]  /*ec50*/  @!P4 MUFU.EX2 R47, R43 ;  /* 0x0000002b002fc308 */ /* 0x0002a80000000800 */
[----:B------:R-:W-:Y:S01]  /*ec60*/  @!P5 FMUL.FTZ R49, R49, -1.4426950216293334961 ;  /* 0xbfb8aa3b3131d820 */ /* 0x000fe20000410000 */
[----:B-1----:R-:W1:Y:S03]  /*ec70*/  LDS.U16 R43, [R93+0x10] ;  /* 0x000010005d2b7984 */ /* 0x002e660000000400 */
[----:B------:R-:W-:Y:S02]  /*ec80*/  @!P0 FMUL.FTZ R51, R51, -1.4426950216293334961 ;  /* 0xbfb8aa3b33338820 */ /* 0x000fe40000410000 */
[----:B------:R-:W3:Y:S01]  /*ec90*/  @!P5 MUFU.EX2 R49, R49 ;  /* 0x000000310031d308 */ /* 0x000ee20000000800 */
[----:B------:R-:W-:-:S02]  /*eca0*/  FADD.FTZ R53, R41, UR5 ;  /* 0x0000000529357e21 */ /* 0x000fc40008010000 */
[----:B------:R-:W4:Y:S05]  /*ecb0*/  LDS.U16 R41, [R93+0xe] ;  /* 0x00000e005d297984 */ /* 0x000f2a0000000400 */
[----:B------:R-:W5:Y:S01]  /*ecc0*/  @!P0 MUFU.EX2 R51, R51 ;  /* 0x0000003300338308 */ /* 0x000f620000000800 */
[----:B--2---:R-:W-:Y:S02]  /*ecd0*/  @!P4 FADD.FTZ R47, R47, 1 ;  /* 0x3f8000002f2fc421 */ /* 0x004fe40000010000 */
[----:B---3--:R-:W-:-:S05]  /*ece0*/  @!P5 FADD.FTZ R49, R49, 1 ;  /* 0x3f8000003131d421 */ /* 0x008fca0000010000 */
[----:B------:R-:W2:Y:S01]  /*ecf0*/  @!P4 MUFU.RCP R62, R47 ;  /* 0x0000002f003ec308 */ /* 0x000ea20000001000 */
[----:B------:R-:W-:Y:S01]  /*ed00*/  FSETP.GTU.FTZ.AND P1, PT, R53, 20, PT ;  /* 0x41a000003500780b */ /* 0x000fe20003f3c000 */
[----:B-----5:R-:W-:-:S06]  /*ed10*/  @!P0 FADD.FTZ R51, R51, 1 ;  /* 0x3f80000033338421 */ /* 0x020fcc0000010000 */
[----:B------:R-:W3:Y:S01]  /*ed20*/  @!P5 MUFU.RCP R49, R49 ;  /* 0x000000310031d308 */ /* 0x000ee20000001000 */
[----:B0-----:R-:W-:-:S07]  /*ed30*/  PRMT R39, RZ, 0x5410, R39 ;  /* 0x00005410ff277816 */ /* 0x001fce0000000027 */
[----:B------:R-:W0:Y:S01]  /*ed40*/  @!P0 MUFU.RCP R64, R51 ;  /* 0x0000003300408308 */ /* 0x000e220000001000 */
[----:B------:R-:W-:Y:S01]  /*ed50*/  FADD.FTZ R39, R39, UR5 ;  /* 0x0000000527277e21 */ /* 0x000fe20008010000 */
[----:B------:R-:W-:Y:S02]  /*ed60*/  PRMT R45, RZ, 0x5410, R45 ;  /* 0x00005410ff2d7816 */ /* 0x000fe4000000002d */
[----:B-1----:R-:W-:Y:S01]  /*ed70*/  PRMT R43, RZ, 0x5410, R43 ;  /* 0x00005410ff2b7816 */ /* 0x002fe2000000002b */
[----:B--2---:R-:W-:Y:S01]  /*ed80*/  @!P4 FMUL.FTZ R17, R17, R62 ;  /* 0x0000003e1111c220 */ /* 0x004fe20000410000 */
[----:B------:R-:W-:Y:S01]  /*ed90*/  FSETP.GTU.FTZ.AND P4, PT, R39, 20, PT ;  /* 0x41a000002700780b */ /* 0x000fe20003f9c000 */
[----:B------:R-:W-:Y:S02]  /*eda0*/  FADD.FTZ R45, R45, UR5 ;  /* 0x000000052d2d7e21 */ /* 0x000fe40008010000 */
[----:B------:R-:W-:Y:S02]  /*edb0*/  FADD.FTZ R43, R43, UR5 ;  /* 0x000000052b2b7e21 */ /* 0x000fe40008010000 */
[----:B------:R-:W-:-:S02]  /*edc0*/  @!P1 FMUL.FTZ R53, R53, -1.4426950216293334961 ;  /* 0xbfb8aa3b35359820 */ /* 0x000fc40000410000 */
[----:B---3--:R-:W-:Y:S01]  /*edd0*/  @!P5 FMUL.FTZ R18, R18, R49 ;  /* 0x000000311212d220 */ /* 0x008fe20000410000 */
[----:B------:R-:W-:Y:S01]  /*ede0*/  FSETP.GTU.FTZ.AND P5, PT, R43, 20, PT ;  /* 0x41a000002b00780b */ /* 0x000fe20003fbc000 */
[----:B0-----:R-:W-:Y:S01]  /*edf0*/  @!P0 FMUL.FTZ R19, R19, R64 ;  /* 0x0000004013138220 */ /* 0x001fe20000410000 */
[----:B------:R-:W-:Y:S01]  /*ee00*/  FSETP.GTU.FTZ.AND P0, PT, R45, 20, PT ;  /* 0x41a000002d00780b */ /* 0x000fe20003f1c000 */
[----:B------:R-:W0:Y:S01]  /*ee10*/  @!P1 MUFU.EX2 R53, R53 ;  /* 0x0000003500359308 */ /* 0x000e220000000800 */
[----:B------:R-:W-:Y:S02]  /*ee20*/  PRMT R29, RZ, 0x5410, R29 ;  /* 0x00005410ff1d7816 */ /* 0x000fe4000000001d */
[----:B------:R-:W-:Y:S01]  /*ee30*/  PRMT R37, RZ, 0x5410, R37 ;  /* 0x00005410ff257816 */ /* 0x000fe20000000025 */
[----:B------:R-:W-:Y:S01]  /*ee40*/  @!P4 FMUL.FTZ R39, R39, -1.4426950216293334961 ;  /* 0xbfb8aa3b2727c820 */ /* 0x000fe20000410000 */
[----:B----4-:R-:W-:Y:S01]  /*ee50*/  PRMT R41, RZ, 0x5410, R41 ;  /* 0x00005410ff297816 */ /* 0x010fe20000000029 */
[----:B------:R-:W-:-:S02]  /*ee60*/  FADD.FTZ R29, R29, UR5 ;  /* 0x000000051d1d7e21 */ /* 0x000fc40008010000 */
[----:B------:R-:W-:Y:S02]  /*ee70*/  FADD.FTZ R37, R37, UR5 ;  /* 0x0000000525257e21 */ /* 0x000fe40008010000 */
[----:B------:R-:W-:Y:S01]  /*ee80*/  @!P5 FMUL.FTZ R43, R43, -1.4426950216293334961 ;  /* 0xbfb8aa3b2b2bd820 */ /* 0x000fe20000410000 */
[----:B------:R-:W-:Y:S01]  /*ee90*/  FSETP.GTU.FTZ.AND P2, PT, R29, 20, PT ;  /* 0x41a000001d00780b */ /* 0x000fe20003f5c000 */
[----:B------:R-:W-:Y:S01]  /*eea0*/  FADD.FTZ R41, R41, UR5 ;  /* 0x0000000529297e21 */ /* 0x000fe20008010000 */
[----:B------:R-:W-:Y:S01]  /*eeb0*/  FSETP.GTU.FTZ.AND P3, PT, R37, 20, PT ;  /* 0x41a000002500780b */ /* 0x000fe20003f7c000 */
[----:B------:R-:W-:Y:S01]  /*eec0*/  @!P0 FMUL.FTZ R45, R45, -1.4426950216293334961 ;  /* 0xbfb8aa3b2d2d8820 */ /* 0x000fe20000410000 */
[----:B------:R-:W1:Y:S01]  /*eed0*/  @!P4 MUFU.EX2 R39, R39 ;  /* 0x000000270027c308 */ /* 0x000e620000000800 */
[----:B0-----:R-:W-:Y:S01]  /*eee0*/  @!P1 FADD.FTZ R53, R53, 1 ;  /* 0x3f80000035359421 */ /* 0x001fe20000010000 */
[----:B------:R-:W-:-:S06]  /*eef0*/  FSETP.GTU.FTZ.AND P6, PT, R41, 20, PT ;  /* 0x41a000002900780b */ /* 0x000fcc0003fdc000 */
[----:B------:R-:W0:Y:S01]  /*ef00*/  @!P5 MUFU.EX2 R43, R43 ;  /* 0x0000002b002bd308 */ /* 0x000e220000000800 */
[----:B------:R-:W-:-:S07]  /*ef10*/  @!P2 FMUL.FTZ R29, R29, -1.4426950216293334961 ;  /* 0xbfb8aa3b1d1da820 */ /* 0x000fce0000410000 */
[----:B------:R-:W2:Y:S01]  /*ef20*/  @!P0 MUFU.EX2 R45, R45 ;  /* 0x0000002d002d8308 */ /* 0x000ea20000000800 */
[----:B------:R-:W-:-:S07]  /*ef30*/  @!P3 FMUL.FTZ R37, R37, -1.4426950216293334961 ;  /* 0xbfb8aa3b2525b820 */ /* 0x000fce0000410000 */
[----:B------:R-:W3:Y:S01]  /*ef40*/  @!P1 MUFU.RCP R67, R53 ;  /* 0x0000003500439308 */ /* 0x000ee20000001000 */
[----:B-1----:R-:W-:Y:S02]  /*ef50*/  @!P4 FADD.FTZ R39, R39, 1 ;  /* 0x3f8000002727c421 */ /* 0x002fe40000010000 */
[----:B------:R-:W-:Y:S02]  /*ef60*/  @!P6 FMUL.FTZ R41, R41, -1.4426950216293334961 ;  /* 0xbfb8aa3b2929e820 */ /* 0x000fe40000410000 */
[----:B0-----:R-:W-:-:S03]  /*ef70*/  @!P5 FADD.FTZ R43, R43, 1 ;  /* 0x3f8000002b2bd421 */ /* 0x001fc60000010000 */
[----:B------:R-:W0:Y:S01]  /*ef80*/  @!P2 MUFU.EX2 R29, R29 ;  /* 0x0000001d001da308 */ /* 0x000e220000000800 */
[----:B--2---:R-:W-:-:S07]  /*ef90*/  @!P0 FADD.FTZ R45, R45, 1 ;  /* 0x3f8000002d2d8421 */ /* 0x004fce0000010000 */
[----:B------:R-:W1:Y:S01]  /*efa0*/  @!P3 MUFU.EX2 R37, R37 ;  /* 0x000000250025b308 */ /* 0x000e620000000800 */
[----:B---3--:R-:W-:Y:S01]  /*efb0*/  @!P1 FMUL.FTZ R20, R20, R67 ;  /* 0x0000004314149220 */ /* 0x008fe20000410000 */
[----:B------:R-:W-:-:S06]  /*efc0*/  PRMT R67, R15, 0x7632, R67 ;  /* 0x000076320f437816 */ /* 0x000fcc0000000043 */
[----:B------:R2:W-:Y:S02]  /*efd0*/  @!P4 MUFU.RCP R68, R39 ;  /* 0x000000270044c308 */ /* 0x0005e40000001000 */
[----:B--2---:R-:W-:-:S06]  /*efe0*/  IADD3 R39, R76, 0xe, RZ ;  /* 0x0000000e4c277810 */ /* 0x004fcc0007ffe0ff */
[----:B------:R-:W2:Y:S08]  /*eff0*/  @!P6 MUFU.EX2 R41, R41 ;  /* 0x000000290029e308 */ /* 0x000eb00000000800 */
[----:B------:R3:W-:Y:S08]  /*f000*/  @!P5 MUFU.RCP R71, R43 ;  /* 0x0000002b0047d308 */ /* 0x0007f00000001000 */
[----:B------:R4:W-:Y:S01]  /*f010*/  @!P0 MUFU.RCP R74, R45 ;  /* 0x0000002d004a8308 */ /* 0x0009e20000001000 */
[----:B---3--:R-:W-:-:S02]  /*f020*/  LEA.HI.SX32 R43, R39, R76, 0x1b ;  /* 0x0000004c272b7211 */ /* 0x008fc400078fdaff */
[----:B------:R-:W-:Y:S02]  /*f030*/  F2FP.BF16.PACK_AB R39, R13, R14 ;  /* 0x0000000e0d27723e */ /* 0x000fe400000010ff */
[----:B------:R-:W3:Y:S01]  /*f040*/  LDS.U16 R13, [R93+0x14] ;  /* 0x000014005d0d7984 */ /* 0x000ee20000000400 */
[----:B----4-:R-:W-:Y:S01]  /*f050*/  PRMT R45, R15, 0x7610, R45 ;  /* 0x000076100f2d7816 */ /* 0x010fe2000000002d */
[----:B0-----:R-:W-:Y:S02]  /*f060*/  @!P2 FADD.FTZ R29, R29, 1 ;  /* 0x3f8000001d1da421 */ /* 0x001fe40000010000 */
[----:B------:R-:W0:Y:S01]  /*f070*/  LDS.U16 R15, [R93+0x18] ;  /* 0x000018005d0f7984 */ /* 0x000e220000000400 */
[----:B-1----:R-:W-:Y:S01]  /*f080*/  @!P3 FADD.FTZ R37, R37, 1 ;  /* 0x3f8000002525b421 */ /* 0x002fe20000010000 */
[----:B------:R1:W4:Y:S01]  /*f090*/  @!P2 MUFU.RCP R70, R29 ;  /* 0x0000001d0046a308 */ /* 0x0003220000001000 */
[----:B--2---:R-:W-:Y:S01]  /*f0a0*/  @!P6 FADD.FTZ R41, R41, 1 ;  /* 0x3f8000002929e421 */ /* 0x004fe20000010000 */
[----:B------:R-:W-:Y:S06]  /*f0b0*/  LDS.U16 R14, [R93+0x16] ;  /* 0x000016005d0e7984 */ /* 0x000fec0000000400 */
[----:B------:R2:W-:Y:S01]  /*f0c0*/  @!P3 MUFU.RCP R69, R37 ;  /* 0x000000250045b308 */ /* 0x0005e20000001000 */
[----:B-1----:R-:W-:-:S02]  /*f0d0*/  IADD3 R29, R76, 0x6, RZ ;  /* 0x000000064c1d7810 */ /* 0x002fc40007ffe0ff */
[----:B--2---:R-:W-:-:S05]  /*f0e0*/  IADD3 R37, R76, 0x9, RZ ;  /* 0x000000094c257810 */ /* 0x004fca0007ffe0ff */
[----:B------:R1:W2:Y:S01]  /*f0f0*/  @!P6 MUFU.RCP R72, R41 ;  /* 0x000000290048e308 */ /* 0x0002a20000001000 */
[-C--:B------:R-:W-:Y:S02]  /*f100*/  LEA.HI.SX32 R61, R37, R76.reuse, 0x1b ;  /* 0x0000004c253d7211 */ /* 0x080fe400078fdaff */
[----:B------:R-:W-:Y:S01]  /*f110*/  LDS.U16 R37, [R93+0x1e] ;  /* 0x00001e005d257984 */ /* 0x000fe20000000400 */
[----:B-1----:R-:W-:-:S03]  /*f120*/  LEA.HI.SX32 R41, R29, R76, 0x1b ;  /* 0x0000004c1d297211 */ /* 0x002fc600078fdaff */
[----:B------:R-:W1:Y:S04]  /*f130*/  LDS.U16 R29, [R93+0x1c] ;  /* 0x00001c005d1d7984 */ /* 0x000e680000000400 */
[----:B------:R-:W-:Y:S01]  /*f140*/  BAR.SYNC.DEFER_BLOCKING 0x0 ;  /* 0x0000000000007b1d */ /* 0x000fe20000010000 */
[C---:B------:R-:W-:Y:S02]  /*f150*/  IADD3 R47, R76.reuse, 0x1, RZ ;  /* 0x000000014c2f7810 */ /* 0x040fe40007ffe0ff */
[C---:B------:R-:W-:Y:S02]  /*f160*/  IADD3 R49, R76.reuse, 0x2, RZ ;  /* 0x000000024c317810 */ /* 0x040fe40007ffe0ff */
[C---:B------:R-:W-:Y:S02]  /*f170*/  IADD3 R51, R76.reuse, 0x3, RZ ;  /* 0x000000034c337810 */ /* 0x040fe40007ffe0ff */
[----:B------:R-:W-:-:S02]  /*f180*/  IADD3 R53, R76, 0x4, RZ ;  /* 0x000000044c357810 */ /* 0x000fc40007ffe0ff */
[C---:B------:R-:W-:Y:S02]  /*f190*/  IADD3 R55, R76.reuse, 0x5, RZ ;  /* 0x000000054c377810 */ /* 0x040fe40007ffe0ff */
[-C--:B------:R-:W-:Y:S02]  /*f1a0*/  LEA.HI.SX32 R47, R47, R76.reuse, 0x1b ;  /* 0x0000004c2f2f7211 */ /* 0x080fe400078fdaff */
[-C--:B------:R-:W-:Y:S02]  /*f1b0*/  LEA.HI.SX32 R49, R49, R76.reuse, 0x1b ;  /* 0x0000004c31317211 */ /* 0x080fe400078fdaff */
[C---:B------:R-:W-:Y:S02]  /*f1c0*/  IADD3 R57, R76.reuse, 0x7, RZ ;  /* 0x000000074c397810 */ /* 0x040fe40007ffe0ff */
[----:B------:R-:W-:Y:S02]  /*f1d0*/  LEA.HI.SX32 R51, R51, R76, 0x1b ;  /* 0x0000004c33337211 */ /* 0x000fe400078fdaff */
[----:B------:R-:W-:-:S02]  /*f1e0*/  IADD3 R59, R76, 0x8, RZ ;  /* 0x000000084c3b7810 */ /* 0x000fc40007ffe0ff */
[-C--:B------:R-:W-:Y:S02]  /*f1f0*/  LEA.HI.SX32 R53, R53, R76.reuse, 0x1b ;  /* 0x0000004c35357211 */ /* 0x080fe400078fdaff */
[----:B---3--:R-:W-:Y:S02]  /*f200*/  PRMT R13, RZ, 0x5410, R13 ;  /* 0x00005410ff0d7816 */ /* 0x008fe4000000000d */
[----:B0-----:R-:W-:Y:S02]  /*f210*/  PRMT R15, RZ, 0x5410, R15 ;  /* 0x00005410ff0f7816 */ /* 0x001fe4000000000f */
[----:B------:R-:W-:Y:S02]  /*f220*/  LEA.HI.SX32 R55, R55, R76, 0x1b ;  /* 0x0000004c37377211 */ /* 0x000fe400078fdaff */
[----:B------:R-:W-:Y:S02]  /*f230*/  SHF.L.U32 R47, R47, 0x1, RZ ;  /* 0x000000012f2f7819 */ /* 0x000fe400000006ff */
[----:B------:R-:W-:-:S02]  /*f240*/  F2FP.BF16.PACK_AB R11, R11, R12 ;  /* 0x0000000c0b0b723e */ /* 0x000fc400000010ff */
[----:B------:R-:W-:Y:S02]  /*f250*/  SHF.L.U32 R49, R49, 0x1, RZ ;  /* 0x0000000131317819 */ /* 0x000fe400000006ff */
[----:B------:R-:W-:Y:S02]  /*f260*/  F2FP.BF16.PACK_AB R9, R9, R10 ;  /* 0x0000000a0909723e */ /* 0x000fe400000010ff */
[-C--:B------:R-:W-:Y:S02]  /*f270*/  LEA.HI.SX32 R57, R57, R76.reuse, 0x1b ;  /* 0x0000004c39397211 */ /* 0x080fe400078fdaff */
[----:B------:R-:W-:Y:S02]  /*f280*/  PRMT R10, R39, 0x7632, R10 ;  /* 0x00007632270a7816 */ /* 0x000fe4000000000a */
[----:B------:R-:W-:Y:S01]  /*f290*/  SHF.L.U32 R51, R51, 0x1, RZ ;  /* 0x0000000133337819 */ /* 0x000fe200000006ff */
[----:B------:R-:W-:Y:S01]  /*f2a0*/  STS.U16 [R93], R45 ;  /* 0x0000002d5d007388 */ /* 0x000fe20000000400 */
[C---:B------:R-:W-:Y:S01]  /*f2b0*/  IADD3 R62, R76.reuse, 0xa, RZ ;  /* 0x0000000a4c3e7810 */ /* 0x040fe20007ffe0ff */
[----:B------:R-:W-:Y:S01]  /*f2c0*/  FADD.FTZ R13, R13, UR5 ;  /* 0x000000050d0d7e21 */ /* 0x000fe20008010000 */
[----:B------:R-:W-:Y:S01]  /*f2d0*/  LEA.HI.SX32 R59, R59, R76, 0x1b ;  /* 0x0000004c3b3b7211 */ /* 0x000fe200078fdaff */
[----:B------:R-:W-:Y:S01]  /*f2e0*/  FADD.FTZ R15, R15, UR5 ;  /* 0x000000050f0f7e21 */ /* 0x000fe20008010000 */
[----:B------:R-:W-:Y:S01]  /*f2f0*/  SHF.L.U32 R53, R53, 0x1, RZ ;  /* 0x0000000135357819 */ /* 0x000fe200000006ff */
[----:B------:R-:W-:Y:S01]  /*f300*/  STS.U16 [R47+0x2], R67 ;  /* 0x000002432f007388 */ /* 0x000fe20000000400 */
[----:B------:R-:W-:-:S02]  /*f310*/  IADD3 R63, R76, 0xb, RZ ;  /* 0x0000000b4c3f7810 */ /* 0x000fc40007ffe0ff */
[----:B------:R-:W-:Y:S02]  /*f320*/  PRMT R12, R11, 0x7632, R12 ;  /* 0x000076320b0c7816 */ /* 0x000fe4000000000c */
[----:B------:R-:W-:Y:S02]  /*f330*/  SHF.L.U32 R55, R55, 0x1, RZ ;  /* 0x0000000137377819 */ /* 0x000fe400000006ff */
[----:B------:R-:W-:Y:S01]  /*f340*/  F2FP.BF16.PACK_AB R7, R7, R8 ;  /* 0x000000080707723e */ /* 0x000fe200000010ff */
[----:B------:R-:W-:Y:S01]  /*f350*/  STS.U16 [R49+0x4], R39 ;  /* 0x0000042731007388 */ /* 0x000fe20000000400 */
[C---:B------:R-:W-:Y:S02]  /*f360*/  IADD3 R64, R76.reuse, 0xc, RZ ;  /* 0x0000000c4c407810 */ /* 0x040fe40007ffe0ff */
[----:B------:R-:W-:Y:S01]  /*f370*/  SHF.L.U32 R41, R41, 0x1, RZ ;  /* 0x0000000129297819 */ /* 0x000fe200000006ff */
[----:B------:R-:W-:Y:S01]  /*f380*/  STS.U16 [R51+0x6], R10 ;  /* 0x0000060a33007388 */ /* 0x000fe20000000400 */
[----:B------:R-:W-:-:S02]  /*f390*/  IADD3 R65, R76, 0xd, RZ ;  /* 0x0000000d4c417810 */ /* 0x000fc40007ffe0ff */
[----:B------:R-:W-:Y:S02]  /*f3a0*/  PRMT R8, R9, 0x7632, R8 ;  /* 0x0000763209087816 */ /* 0x000fe40000000008 */
[----:B------:R-:W-:Y:S01]  /*f3b0*/  SHF.L.U32 R57, R57, 0x1, RZ ;  /* 0x0000000139397819 */ /* 0x000fe200000006ff */
[----:B----4-:R-:W-:Y:S01]  /*f3c0*/  @!P2 FMUL.FTZ R21, R21, R70 ;  /* 0x000000461515a220 */ /* 0x010fe20000410000 */
[----:B------:R-:W-:Y:S01]  /*f3d0*/  LEA.HI.SX32 R62, R62, R76, 0x1b ;  /* 0x0000004c3e3e7211 */ /* 0x000fe200078fdaff */
[----:B------:R-:W-:Y:S01]  /*f3e0*/  @!P0 FMUL.FTZ R27, R27, R74 ;  /* 0x0000004a1b1b8220 */ /* 0x000fe20000410000 */
[----:B------:R-:W-:Y:S01]  /*f3f0*/  SHF.L.U32 R59, R59, 0x1, RZ ;  /* 0x000000013b3b7819 */ /* 0x000fe200000006ff */
[----:B------:R-:W-:Y:S01]  /*f400*/  STS.U16 [R53+0x8], R11 ;  /* 0x0000080b35007388 */ /* 0x000fe20000000400 */
[----:B------:R-:W-:Y:S02]  /*f410*/  F2FP.BF16.PACK_AB R5, R5, R6 ;  /* 0x000000060505723e */ /* 0x000fe400000010ff */
[----:B------:R-:W-:Y:S01]  /*f420*/  IADD3 R66, R76, 0xf, RZ ;  /* 0x0000000f4c427810 */ /* 0x000fe20007ffe0ff */
[----:B------:R-:W-:Y:S01]  /*f430*/  STS.U16 [R55+0xa], R12 ;  /* 0x00000a0c37007388 */ /* 0x000fe20000000400 */
[----:B------:R-:W-:-:S02]  /*f440*/  LEA.HI.SX32 R63, R63, R76, 0x1b ;  /* 0x0000004c3f3f7211 */ /* 0x000fc400078fdaff */
[----:B------:R-:W-:Y:S02]  /*f450*/  PRMT R6, R7, 0x7632, R6 ;  /* 0x0000763207067816 */ /* 0x000fe40000000006 */
[----:B------:R-:W-:Y:S01]  /*f460*/  SHF.L.U32 R61, R61, 0x1, RZ ;  /* 0x000000013d3d7819 */ /* 0x000fe200000006ff */
[----:B--2---:R-:W-:Y:S01]  /*f470*/  @!P6 FMUL.FTZ R25, R25, R72 ;  /* 0x000000481919e220 */ /* 0x004fe20000410000 */
[-C--:B------:R-:W-:Y:S01]  /*f480*/  LEA.HI.SX32 R64, R64, R76.reuse, 0x1b ;  /* 0x0000004c40407211 */ /* 0x080fe200078fdaff */
[----:B------:R-:W-:Y:S01]  /*f490*/  STS.U16 [R41+0xc], R9 ;  /* 0x00000c0929007388 */ /* 0x000fe20000000400 */
[----:B------:R-:W-:Y:S02]  /*f4a0*/  FSETP.GTU.FTZ.AND P0, PT, R13, 20, PT ;  /* 0x41a000000d00780b */ /* 0x000fe40003f1c000 */
[----:B------:R-:W-:Y:S01]  /*f4b0*/  FSETP.GTU.FTZ.AND P2, PT, R15, 20, PT ;  /* 0x41a000000f00780b */ /* 0x000fe20003f5c000 */
[----:B------:R-:W-:Y:S01]  /*f4c0*/  STS.U16 [R57+0xe], R8 ;  /* 0x00000e0839007388 */ /* 0x000fe20000000400 */
[----:B------:R-:W-:-:S02]  /*f4d0*/  LEA.HI.SX32 R65, R65, R76, 0x1b ;  /* 0x0000004c41417211 */ /* 0x000fc400078fdaff */
[----:B------:R-:W-:Y:S01]  /*f4e0*/  F2FP.BF16.PACK_AB R3, R3, R4 ;  /* 0x000000040303723e */ /* 0x000fe200000010ff */
[----:B------:R-:W-:Y:S01]  /*f4f0*/  STS.U16 [R59+0x10], R7 ;  /* 0x000010073b007388 */ /* 0x000fe20000000400 */
[----:B------:R-:W-:Y:S02]  /*f500*/  SHF.L.U32 R62, R62, 0x1, RZ ;  /* 0x000000013e3e7819 */ /* 0x000fe400000006ff */
[----:B------:R-:W-:Y:S02]  /*f510*/  F2FP.BF16.PACK_AB R0, R0, R2 ;  /* 0x000000020000723e */ /* 0x000fe400000010ff */
[----:B------:R-:W-:Y:S01]  /*f520*/  ISETP.NE.AND P6, PT, R96, RZ, PT ;  /* 0x000000ff6000720c */ /* 0x000fe20003fc5270 */
[----:B------:R0:W-:Y:S01]  /*f530*/  STS.U16 [R61+0x12], R6 ;  /* 0x000012063d007388 */ /* 0x0001e20000000400 */
[----:B------:R-:W-:Y:S02]  /*f540*/  LEA.HI.SX32 R66, R66, R76, 0x1b ;  /* 0x0000004c42427211 */ /* 0x000fe400078fdaff */
[----:B------:R-:W-:-:S02]  /*f550*/  PRMT R4, R5, 0x7632, R4 ;  /* 0x0000763205047816 */ /* 0x000fc40000000004 */
[----:B------:R-:W-:Y:S02]  /*f560*/  SHF.L.U32 R63, R63, 0x1, RZ ;  /* 0x000000013f3f7819 */ /* 0x000fe400000006ff */
[----:B------:R-:W-:Y:S02]  /*f570*/  SHF.L.U32 R64, R64, 0x1, RZ ;  /* 0x0000000140407819 */ /* 0x000fe400000006ff */
[----:B------:R-:W-:Y:S02]  /*f580*/  SHF.L.U32 R65, R65, 0x1, RZ ;  /* 0x0000000141417819 */ /* 0x000fe400000006ff */
[----:B0-----:R-:W-:Y:S01]  /*f590*/  PRMT R6, R3, 0x7632, R6 ;  /* 0x0000763203067816 */ /* 0x001fe20000000006 */
[----:B------:R0:W-:Y:S01]  /*f5a0*/  STS.U16 [R62+0x14], R5 ;  /* 0x000014053e007388 */ /* 0x0001e20000000400 */
[C---:B------:R-:W-:Y:S02]  /*f5b0*/  PRMT R7, R0.reuse, 0x7610, R7 ;  /* 0x0000761000077816 */ /* 0x040fe40000000007 */
[----:B------:R-:W-:Y:S01]  /*f5c0*/  SHF.L.U32 R43, R43, 0x1, RZ ;  /* 0x000000012b2b7819 */ /* 0x000fe200000006ff */
[----:B------:R-:W-:Y:S01]  /*f5d0*/  STS.U16 [R63+0x16], R4 ;  /* 0x000016043f007388 */ /* 0x000fe20000000400 */
[----:B------:R-:W-:-:S02]  /*f5e0*/  PRMT R10, R0, 0x7632, R10 ;  /* 0x00007632000a7816 */ /* 0x000fc4000000000a */
[----:B------:R-:W-:Y:S01]  /*f5f0*/  SHF.L.U32 R66, R66, 0x1, RZ ;  /* 0x0000000142427819 */ /* 0x000fe200000006ff */
[----:B------:R-:W-:Y:S01]  /*f600*/  STS.U16 [R64+0x18], R3 ;  /* 0x0000180340007388 */ /* 0x000fe20000000400 */
[----:B-1----:R-:W-:Y:S02]  /*f610*/  PRMT R29, RZ, 0x5410, R29 ;  /* 0x00005410ff1d7816 */ /* 0x002fe4000000001d */
[----:B------:R-:W-:Y:S01]  /*f620*/  PRMT R37, RZ, 0x5410, R37 ;  /* 0x00005410ff257816 */ /* 0x000fe20000000025 */
[----:B------:R-:W-:Y:S01]  /*f630*/  STS.U16 [R65+0x1a], R6 ;  /* 0x00001a0641007388 */ /* 0x000fe20000000400 */
[----:B------:R-:W-:-:S03]  /*f640*/  @!P3 FMUL.FTZ R22, R22, R69 ;  /* 0x000000451616b220 */ /* 0x000fc60000410000 */
[----:B------:R1:W-:Y:S01]  /*f650*/  STS.U16 [R43+0x1c], R7 ;  /* 0x00001c072b007388 */ /* 0x0003e20000000400 */
[----:B------:R-:W-:Y:S02]  /*f660*/  @!P5 FMUL.FTZ R26, R26, R71 ;  /* 0x000000471a1ad220 */ /* 0x000fe40000410000 */
[----:B------:R-:W-:Y:S01]  /*f670*/  @!P0 FMUL.FTZ R0, R13, -1.4426950216293334961 ;  /* 0xbfb8aa3b0d008820 */ /* 0x000fe20000410000 */
[----:B------:R-:W-:Y:S01]  /*f680*/  STS.U16 [R66+0x1e], R10 ;  /* 0x00001e0a42007388 */ /* 0x000fe20000000400 */
[----:B0-----:R-:W-:Y:S01]  /*f690*/  @!P2 FMUL.FTZ R5, R15, -1.4426950216293334961 ;  /* 0xbfb8aa3b0f05a820 */ /* 0x001fe20000410000 */
[----:B------:R-:W-:-:S06]  /*f6a0*/  NOP ;  /* 0x0000000000007918 */ /* 0x000fcc0000000000 */
[----:B-1----:R-:W-:Y:S01]  /*f6b0*/  FADD.FTZ R7, R29, UR5 ;  /* 0x000000051d077e21 */ /* 0x002fe20008010000 */
        /* <DEDUP_REMOVED lines=20> */
[----:B------:R-:W-:-:S03]  /*f800*/  PRMT R16, RZ, 0x5410, R16 ;  /* 0x00005410ff107816 */ /* 0x000fc60000000010 */
[----:B------:R-:W-:Y:S02]  /*f810*/  FADD.FTZ R14, R14, UR5 ;  /* 0x000000050e0e7e21 */ /* 0x000fe40008010000 */
[----:B------:R-:W-:-:S03]  /*f820*/  FADD.FTZ R16, R16, UR5 ;  /* 0x0000000510107e21 */ /* 0x000fc60008010000 */
[----:B------:R-:W-:Y:S02]  /*f830*/  FSETP.GTU.FTZ.AND P1, PT, R14, 20, PT ;  /* 0x41a000000e00780b */ /* 0x000fe40003f3c000 */
[----:B------:R-:W-:Y:S01]  /*f840*/  FSETP.GTU.FTZ.AND P3, PT, R16, 20, PT ;  /* 0x41a000001000780b */ /* 0x000fe20003f7c000 */
[----:B------:R-:W0:Y:S10]  /*f850*/  LDS R85, [0x840] ;  /* 0x00084000ff557984 */ /* 0x000e340000000800 */
[----:B------:R-:W-:-:S02]  /*f860*/  @!P1 FMUL.FTZ R4, R14, -1.4426950216293334961 ;  /* 0xbfb8aa3b0e049820 */ /* 0x000fc40000410000 */
[----:B------:R-:W-:Y:S01]  /*f870*/  @!P3 FMUL.FTZ R6, R16, -1.4426950216293334961 ;  /* 0xbfb8aa3b1006b820 */ /* 0x000fe20000410000 */
[----:B------:R-:W-:Y:S01]  /*f880*/  SHF.R.S32.HI R99, RZ, 0x1f, R94 ;  /* 0x0000001fff637819 */ /* 0x000fe2000001145e */
[----:B------:R-:W-:Y:S01]  /*f890*/  @!P4 FMUL.FTZ R23, R23, R68 ;  /* 0x000000441717c220 */ /* 0x000fe20000410000 */
[----:B------:R-:W-:Y:S02]  /*f8a0*/  IADD3 R2, P4, R94, UR38, RZ ;  /* 0x000000265e027c10 */ /* 0x000fe4000ff9e0ff */
[----:B------:R-:W-:Y:S01]  /*f8b0*/  MOV R8, UR38 ;  /* 0x0000002600087c02 */ /* 0x000fe20008000f00 */
[----:B------:R-:W1:Y:S01]  /*f8c0*/  @!P0 MUFU.EX2 R0, R0 ;  /* 0x0000000000008308 */ /* 0x000e620000000800 */
[----:B------:R-:W-:Y:S02]  /*f8d0*/  FSETP.GTU.FTZ.AND P5, PT, R9, 20, PT ;  /* 0x41a000000900780b */ /* 0x000fe40003fbc000 */
[----:B------:R-:W-:Y:S02]  /*f8e0*/  LEA.HI.X.SX32 R3, R8, R99, 0x1, P4 ;  /* 0x0000006308037211 */ /* 0x000fe400020f0eff */
[----:B------:R-:W-:-:S03]  /*f8f0*/  FSETP.GTU.FTZ.AND P4, PT, R7, 20, PT ;  /* 0x41a000000700780b */ /* 0x000fc60003f9c000 */
[----:B------:R-:W2:Y:S08]  /*f900*/  @!P1 MUFU.EX2 R4, R4 ;  /* 0x0000000400049308 */ /* 0x000eb00000000800 */
[----:B------:R-:W3:Y:S08]  /*f910*/  @!P2 MUFU.EX2 R5, R5 ;  /* 0x000000050005a308 */ /* 0x000ef00000000800 */
[----:B------:R-:W4:Y:S01]  /*f920*/  @!P3 MUFU.EX2 R6, R6 ;  /* 0x000000060006b308 */ /* 0x000f220000000800 */
[----:B------:R-:W-:-:S02]  /*f930*/  @!P5 FMUL.FTZ R9, R9, -1.4426950216293334961 ;  /* 0xbfb8aa3b0909d820 */ /* 0x000fc40000410000 */
[----:B------:R-:W-:Y:S02]  /*f940*/  @!P4 FMUL.FTZ R7, R7, -1.4426950216293334961 ;  /* 0xbfb8aa3b0707c820 */ /* 0x000fe40000410000 */
[----:B-1----:R-:W-:Y:S02]  /*f950*/  @!P0 FADD.FTZ R0, R0, 1 ;  /* 0x3f80000000008421 */ /* 0x002fe40000010000 */
[----:B--2---:R-:W-:Y:S01]  /*f960*/  @!P1 FADD.FTZ R4, R4, 1 ;  /* 0x3f80000004049421 */ /* 0x004fe20000010000 */
[----:B0-----:R-:W-:Y:S01]  /*f970*/  ISETP.GE.AND P6, PT, R94, R85, PT ;  /* 0x000000555e00720c */ /* 0x001fe20003fc6270 */
[----:B---3--:R-:W-:Y:S01]  /*f980*/  @!P2 FADD.FTZ R5, R5, 1 ;  /* 0x3f8000000505a421 */ /* 0x008fe20000010000 */
[----:B------:R-:W-:Y:S01]  /*f990*/  UIMAD UR7, UR36, UR8, URZ ;  /* 0x00000008240772a4 */ /* 0x000fe2000f8e023f */
[----:B------:R0:W1:Y:S01]  /*f9a0*/  @!P4 MUFU.EX2 R8, R7 ;  /* 0x000000070008c308 */ /* 0x0000620000000800 */
[----:B----4-:R-:W-:-:S07]  /*f9b0*/  @!P3 FADD.FTZ R6, R6, 1 ;  /* 0x3f8000000606b421 */ /* 0x010fce0000010000 */
[----:B------:R-:W2:Y:S01]  /*f9c0*/  @!P5 MUFU.EX2 R9, R9 ;  /* 0x000000090009d308 */ /* 0x000ea20000000800 */
[----:B------:R-:W-:Y:S02]  /*f9d0*/  UIMAD UR32, UR33, UR9, UR7 ;  /* 0x00000009212072a4 */ /* 0x000fe4000f8e0207 */
[----:B------:R-:W-:-:S05]  /*f9e0*/  UIMAD UR7, UR36, UR34, URZ ;  /* 0x00000022240772a4 */ /* 0x000fca000f8e023f */
[----:B------:R0:W3:Y:S01]  /*f9f0*/  @!P0 MUFU.RCP R87, R0 ;  /* 0x0000000000578308 */ /* 0x0000e20000001000 */
[----:B------:R-:W-:-:S07]  /*fa00*/  UIMAD.WIDE.U32 UR20, UR33, UR8, URZ ;  /* 0x00000008211472a5 */ /* 0x000fce000f8e003f */
[----:B------:R0:W4:Y:S08]  /*fa10*/  @!P1 MUFU.RCP R89, R4 ;  /* 0x0000000400599308 */ /* 0x0001300000001000 */
[----:B------:R0:W0:Y:S08]  /*fa20*/  @!P2 MUFU.RCP R10, R5 ;  /* 0x00000005000aa308 */ /* 0x0000300000001000 */
[----:B------:R0:W0:Y:S01]  /*fa30*/  @!P3 MUFU.RCP R91, R6 ;  /* 0x00000006005bb308 */ /* 0x0000220000001000 */
[----:B------:R-:W-:Y:S01]  /*fa40*/  UIMAD UR38, UR33, UR35, UR7 ;  /* 0x00000023212672a4 */ /* 0x000fe2000f8e0207 */
[----:B------:R-:W-:Y:S01]  /*fa50*/  BSSY B0, `(.L_x_4771) ;  /* 0x0000010000007945 */ /* 0x000fe20003800000 */
[----:B------:R-:W-:-:S02]  /*fa60*/  UIMAD.WIDE.U32 UR8, UR33, UR34, URZ ;  /* 0x00000022210872a5 */ /* 0x000fc4000f8e003f */
[----:B------:R-:W-:Y:S01]  /*fa70*/  UIADD3 UR7, UR21, UR32, URZ ;  /* 0x0000002015077290 */ /* 0x000fe2000fffe03f */
[----:B------:R-:W-:Y:S06]  /*fa80*/  @P6 BRA `(.L_x_4772) ;  /* 0x000000c000006947 */ /* 0x000fec0003800000 */
[----:B01234-:R-:W-:Y:S01]  /*fa90*/  MOV R5, UR33 ;  /* 0x0000002100057c02 */ /* 0x01ffe20008000f00 */
        /* <DEDUP_REMOVED lines=11> */
.L_x_4772:
[----:B-1234-:R-:W-:Y:S05]  /*fb50*/  BSYNC B0 ;  /* 0x0000000000007941 */ /* 0x01efea0003800000 */
.L_x_4771:
[----:B------:R-:W2:Y:S01]  /*fb60*/  LDL.LU R16, [R1+0x8] ;  /* 0x0000080001107983 */ /* 0x000ea20000300800 */
[----:B------:R-:W-:Y:S01]  /*fb70*/  ULDC UR32, c[0x0][0x174] ;  /* 0x00005d0000207ab9 */ /* 0x000fe20000000800 */
[----:B------:R-:W-:Y:S01]  /*fb80*/  @!P4 FADD.FTZ R8, R8, 1 ;  /* 0x3f8000000808c421 */ /* 0x000fe20000010000 */
[----:B------:R-:W-:Y:S01]  /*fb90*/  ULDC.64 UR34, c[0x0][0x2e0] ;  /* 0x0000b80000227ab9 */ /* 0x000fe20000000a00 */
[----:B------:R-:W-:Y:S01]  /*fba0*/  @!P5 FADD.FTZ R9, R9, 1 ;  /* 0x3f8000000909d421 */ /* 0x000fe20000010000 */
[----:B------:R-:W-:Y:S01]  /*fbb0*/  UIADD3 UR32, UR6, -UR32, URZ ;  /* 0x8000002006207290 */ /* 0x000fe2000fffe03f */
[----:B------:R-:W-:Y:S01]  /*fbc0*/  @!P0 FMUL.FTZ R28, R28, R87 ;  /* 0x000000571c1c8220 */ /* 0x000fe20000410000 */
[----:B------:R-:W-:Y:S01]  /*fbd0*/  UMOV UR21, UR7 ;  /* 0x0000000700157c82 */ /* 0x000fe20008000000 */
[----:B0-----:R-:W-:Y:S01]  /*fbe0*/  LEA R4, P0, R94, c[0x0][0x330], 0x1 ;  /* 0x0000cc005e047a11 */ /* 0x001fe200078008ff */
        /* <DEDUP_REMOVED lines=82> */
[----:B------:R-:W-:Y:S01]  /*10110*/  STS.U16 [R53+0x8], R21 ;  /* 0x0000081535007388 */ /* 0x000fe20000000400 */
[----:B------:R-:W-:Y:S02]  /*10120*/  F2FP.BF16.PACK_AB R0, R32, R31 ;  /* 0x0000001f2000723e */ /* 0x000fe400000010ff */
[----:B------:R-:W-:Y:S01]  /*10130*/  FADD.FTZ R30, R27, R30 ;  /* 0x0000001e1b1e7221 */ /* 0x000fe20000010000 */
[----:B------:R-:W-:Y:S01]  /*10140*/  STS.U16 [R55+0xa], R9 ;  /* 0x00000a0937007388 */ /* 0x000fe20000000400 */
[----:B------:R-:W-:Y:S02]  /*10150*/  PRMT R14, R0, 0x7632, R14 ;  /* 0x00007632000e7816 */ /* 0x000fe4000000000e */
[----:B-1----:R-:W-:Y:S01]  /*10160*/  PRMT R8, R5, 0x7632, R8 ;  /* 0x0000763205087816 */ /* 0x002fe20000000008 */
[----:B------:R0:W-:Y:S01]  /*10170*/  STS.U16 [R41+0xc], R10 ;  /* 0x00000c0a29007388 */ /* 0x0001e20000000400 */
[----:B------:R-:W-:-:S03]  /*10180*/  FADD.FTZ R31, R30, R31 ;  /* 0x0000001f1e1f7221 */ /* 0x000fc60000010000 */
[----:B------:R-:W-:Y:S01]  /*10190*/  STS.U16 [R57+0xe], R6 ;  /* 0x00000e0639007388 */ /* 0x000fe20000000400 */
[----:B------:R-:W-:-:S03]  /*101a0*/  FADD.FTZ R32, R31, R32 ;  /* 0x000000201f207221 */ /* 0x000fc60000010000 */
[----:B------:R-:W-:Y:S01]  /*101b0*/  STS.U16 [R59+0x10], R11 ;  /* 0x0000100b3b007388 */ /* 0x000fe20000000400 */
[----:B------:R-:W-:Y:S01]  /*101c0*/  FADD.FTZ R32, R32, R33 ;  /* 0x0000002120207221 */ /* 0x000fe20000010000 */
[----:B0-----:R-:W-:Y:S02]  /*101d0*/  PRMT R10, R4, 0x7632, R10 ;  /* 0x00007632040a7816 */ /* 0x001fe4000000000a */
[----:B------:R-:W-:Y:S04]  /*101e0*/  STS.U16 [R61+0x12], R12 ;  /* 0x0000120c3d007388 */ /* 0x000fe80000000400 */
[----:B------:R-:W-:Y:S04]  /*101f0*/  STS.U16 [R62+0x14], R5 ;  /* 0x000014053e007388 */ /* 0x000fe80000000400 */
[----:B------:R-:W-:Y:S04]  /*10200*/  STS.U16 [R63+0x16], R8 ;  /* 0x000016083f007388 */ /* 0x000fe80000000400 */
[----:B------:R0:W-:Y:S04]  /*10210*/  STS.U16 [R64+0x18], R0 ;  /* 0x0000180040007388 */ /* 0x0001e80000000400 */
[----:B------:R-:W-:Y:S04]  /*10220*/  STS.U16 [R65+0x1a], R14 ;  /* 0x00001a0e41007388 */ /* 0x000fe80000000400 */
[----:B------:R1:W-:Y:S01]  /*10230*/  STS.U16 [R43+0x1c], R4 ;  /* 0x00001c042b007388 */ /* 0x0003e20000000400 */
[----:B0-----:R-:W-:-:S03]  /*10240*/  IADD3 R0, P1, R94, -0x3e0, RZ ;  /* 0xfffffc205e007810 */ /* 0x001fc60007f3e0ff */
[----:B------:R-:W-:Y:S01]  /*10250*/  STS.U16 [R66+0x1e], R10 ;  /* 0x00001e0a42007388 */ /* 0x000fe20000000400 */
[----:B------:R-:W-:-:S06]  /*10260*/  NOP ;  /* 0x0000000000007918 */ /* 0x000fcc0000000000 */
[----:B------:R-:W-:Y:S01]  /*10270*/  LDS.U16 R9, [R100] ;  /* 0x0000000064097984 */ /* 0x000fe20000000400 */
[----:B-1----:R-:W-:Y:S01]  /*10280*/  FADD.FTZ R4, R32, R35 ;  /* 0x0000002320047221 */ /* 0x002fe20000010000 */
[----:B------:R-:W-:Y:S02]  /*10290*/  IADD3.X R99, R99, -0x1, RZ, P1, !PT ;  /* 0xffffffff63637810 */ /* 0x000fe40000ffe4ff */
        /* <DEDUP_REMOVED lines=33> */
.L_x_4774:
[----:B------:R-:W-:Y:S05]  /*104b0*/  BSYNC B0 ;  /* 0x0000000000007941 */ /* 0x000fea0003800000 */
.L_x_4773:
        /* <DEDUP_REMOVED lines=56> */
.L_x_4636:
        /* <DEDUP_REMOVED lines=32> */
.L_x_4777:
[----:B------:R-:W-:Y:S05]  /*10a40*/  BSYNC B0 ;  /* 0x0000000000007941 */ /* 0x000fea0003800000 */
.L_x_4776:
        /* <DEDUP_REMOVED lines=31> */
.L_x_4779:
[----:B------:R-:W3:Y:S02]  /*10c40*/  S2R R11, SR_TID.X ;  /* 0x00000000000b7919 */ /* 0x000ee40000002100 */
.L_x_4780:
[----:B------:R-:W-:Y:S05]  /*10c50*/  BSYNC B0 ;  /* 0x0000000000007941 */ /* 0x000fea0003800000 */
.L_x_4778:
        /* <DEDUP_REMOVED lines=12> */
.L_x_4781:
        /* <DEDUP_REMOVED lines=32> */
.L_x_4674:
[----:B------:R-:W-:Y:S01]  /*10f20*/  HFMA2.MMA R212, -RZ, RZ, 0, 5.9604644775390625e-08 ;  /* 0x00000001ffd47435 */ /* 0x000fe200000001ff */
[----:B------:R-:W-:-:S02]  /*10f30*/  MOV R213, R67 ;  /* 0x0000004300d57202 */ /* 0x000fc40000000f00 */
[----:B------:R-:W-:Y:S02]  /*10f40*/  MOV R211, RZ ;  /* 0x000000ff00d37202 */ /* 0x000fe40000000f00 */
[----:B------:R-:W-:Y:S02]  /*10f50*/  MOV R66, 0xffffffff ;  /* 0xffffffff00427802 */ /* 0x000fe40000000f00 */
[----:B------:R-:W-:Y:S02]  /*10f60*/  MOV R64, 0x10f80 ;  /* 0x00010f8000407802 */ /* 0x000fe40000000f00 */
[----:B-----5:R-:W-:Y:S05]  /*10f70*/  CALL.REL.NOINC `($__internal_116_$__cuda_sm70_shflsync_up) ;  /* 0x00001df000007944 */ /* 0x020fea0003c00000 */
[----:B-1----:R-:W-:Y:S01]  /*10f80*/  MOV R68, R66 ;  /* 0x0000004200447202 */ /* 0x002fe20000000f00 */
[----:B0-----:R-:W-:Y:S05]  /*10f90*/  BRA `(.L_x_4782) ;  /* 0xffff701000007947 */ /* 0x001fea000383ffff */
.L_x_4675:
[----:B------:R-:W-:Y:S01]  /*10fa0*/  HFMA2.MMA R212, -RZ, RZ, 0, 5.9604644775390625e-08 ;  /* 0x00000001ffd47435 */ /* 0x000fe200000001ff */
[----:B------:R-:W-:Y:S02]  /*10fb0*/  MOV R213, R69 ;  /* 0x0000004500d57202 */ /* 0x000fe40000000f00 */
[----:B------:R-:W-:Y:S02]  /*10fc0*/  MOV R211, RZ ;  /* 0x000000ff00d37202 */ /* 0x000fe40000000f00 */
[----:B------:R-:W-:-:S02]  /*10fd0*/  MOV R66, 0xffffffff ;  /* 0xffffffff00427802 */ /* 0x000fc40000000f00 */
[----:B------:R-:W-:Y:S02]  /*10fe0*/  MOV R64, 0x11000 ;  /* 0x0001100000407802 */ /* 0x000fe40000000f00 */
[----:B01---5:R-:W-:Y:S05]  /*10ff0*/  CALL.REL.NOINC `($__internal_116_$__cuda_sm70_shflsync_up) ;  /* 0x00001d7000007944 */ /* 0x023fea0003c00000 */
[----:B0-----:R-:W-:Y:S01]  /*11000*/  HFMA2.MMA R212, -RZ, RZ, 0, 5.9604644775390625e-08 ;  /* 0x00000001ffd47435 */ /* 0x001fe200000001ff */
[----:B-1----:R-:W-:Y:S02]  /*11010*/  MOV R214, R66 ;  /* 0x0000004200d67202 */ /* 0x002fe40000000f00 */
[----:B------:R-:W-:Y:S02]  /*11020*/  MOV R213, R70 ;  /* 0x0000004600d57202 */ /* 0x000fe40000000f00 */
[----:B------:R-:W-:Y:S02]  /*11030*/  MOV R211, RZ ;  /* 0x000000ff00d37202 */ /* 0x000fe40000000f00 */
[----:B------:R-:W-:Y:S02]  /*11040*/  MOV R66, 0xffffffff ;  /* 0xffffffff00427802 */ /* 0x000fe40000000f00 */
[----:B------:R-:W-:Y:S02]  /*11050*/  MOV R64, 0x11070 ;  /* 0x0001107000407802 */ /* 0x000fe40000000f00 */
[----:B------:R-:W-:Y:S05]  /*11060*/  CALL.REL.NOINC `($__internal_116_$__cuda_sm70_shflsync_up) ;  /* 0x00001d0000007944 */ /* 0x000fea0003c00000 */
[----:B0-----:R-:W-:Y:S01]  /*11070*/  HFMA2.MMA R212, -RZ, RZ, 0, 5.9604644775390625e-08 ;  /* 0x00000001ffd47435 */ /* 0x001fe200000001ff */
[----:B-1----:R-:W-:-:S02]  /*11080*/  MOV R224, R66 ;  /* 0x0000004200e07202 */ /* 0x002fc40000000f00 */
[----:B------:R-:W-:Y:S02]  /*11090*/  MOV R213, R71 ;  /* 0x0000004700d57202 */ /* 0x000fe40000000f00 */
[----:B------:R-:W-:Y:S02]  /*110a0*/  MOV R211, RZ ;  /* 0x000000ff00d37202 */ /* 0x000fe40000000f00 */
[----:B------:R-:W-:Y:S02]  /*110b0*/  MOV R66, 0xffffffff ;  /* 0xffffffff00427802 */ /* 0x000fe40000000f00 */
[----:B------:R-:W-:Y:S02]  /*110c0*/  MOV R64, 0x110e0 ;  /* 0x000110e000407802 */ /* 0x000fe40000000f00 */
[----:B------:R-:W-:Y:S05]  /*110d0*/  CALL.REL.NOINC `($__internal_116_$__cuda_sm70_shflsync_up) ;  /* 0x00001c9000007944 */ /* 0x000fea0003c00000 */
        /* <DEDUP_REMOVED lines=20> */
[----:B------:R-:W-:Y:S05]  /*11220*/  CALL.REL.NOINC `($__internal_116_$__cuda_sm70_shflsync_up) ;  /* 0x00001b4000007944 */ /* 0x000fea0003c00000 */
[----:B0-----:R-:W-:Y:S01]  /*11230*/  HFMA2.MMA R212, -RZ, RZ, 0, 1.1920928955078125e-07 ;  /* 0x00000002ffd47435 */ /* 0x001fe200000001ff */
[----:B-1----:R-:W-:Y:S02]  /*11240*/  MOV R68, R66 ;  /* 0x0000004200447202 */ /* 0x002fe40000000f00 */
[----:B------:R-:W-:Y:S02]  /*11250*/  MOV R213, R69 ;  /* 0x0000004500d57202 */ /* 0x000fe40000000f00 */
[----:B------:R-:W-:Y:S02]  /*11260*/  MOV R211, RZ ;  /* 0x000000ff00d37202 */ /* 0x000fe40000000f00 */
[----:B------:R-:W-:Y:S02]  /*11270*/  MOV R66, 0xffffffff ;  /* 0xffffffff00427802 */ /* 0x000fe40000000f00 */
[----:B------:R-:W-:-:S02]  /*11280*/  MOV R64, 0x112a0 ;  /* 0x000112a000407802 */ /* 0x000fc40000000f00 */
[----:B------:R-:W-:Y:S05]  /*11290*/  CALL.REL.NOINC `($__internal_116_$__cuda_sm70_shflsync_up) ;  /* 0x00001ad000007944 */ /* 0x000fea0003c00000 */
[----:B0-----:R-:W-:Y:S01]  /*112a0*/  HFMA2.MMA R212, -RZ, RZ, 0, 1.1920928955078125e-07 ;  /* 0x00000002ffd47435 */ /* 0x001fe200000001ff */
[----:B-1----:R-:W-:-:S02]  /*112b0*/  MOV R70, R66 ;  /* 0x0000004200467202 */ /* 0x002fc40000000f00 */
[----:B------:R-:W-:Y:S02]  /*112c0*/  MOV R213, R223 ;  /* 0x000000df00d57202 */ /* 0x000fe40000000f00 */
[----:B------:R-:W-:Y:S02]  /*112d0*/  MOV R211, RZ ;  /* 0x000000ff00d37202 */ /* 0x000fe40000000f00 */
[----:B------:R-:W-:Y:S02]  /*112e0*/  MOV R66, 0xffffffff ;  /* 0xffffffff00427802 */ /* 0x000fe40000000f00 */
[----:B------:R-:W-:Y:S02]  /*112f0*/  MOV R64, 0x11310 ;  /* 0x0001131000407802 */ /* 0x000fe40000000f00 */
[----:B------:R-:W-:Y:S05]  /*11300*/  CALL.REL.NOINC `($__internal_116_$__cuda_sm70_shflsync_up) ;  /* 0x00001a6000007944 */ /* 0x000fea0003c00000 */
[----:B0-----:R-:W-:Y:S01]  /*11310*/  HFMA2.MMA R212, -RZ, RZ, 0, 1.1920928955078125e-07 ;  /* 0x00000002ffd47435 */ /* 0x001fe200000001ff */
[----:B-1----:R-:W-:Y:S02]  /*11320*/  MOV R214, R66 ;  /* 0x0000004200d67202 */ /* 0x002fe40000000f00 */
[----:B------:R-:W-:Y:S02]  /*11330*/  MOV R213, R71 ;  /* 0x0000004700d57202 */ /* 0x000fe40000000f00 */
[----:B------:R-:W-:-:S02]  /*11340*/  MOV R211, RZ ;  /* 0x000000ff00d37202 */ /* 0x000fc40000000f00 */
[----:B------:R-:W-:Y:S02]  /*11350*/  MOV R66, 0xffffffff ;  /* 0xffffffff00427802 */ /* 0x000fe40000000f00 */
[----:B------:R-:W-:Y:S02]  /*11360*/  MOV R64, 0x11380 ;  /* 0x0001138000407802 */ /* 0x000fe40000000f00 */
[----:B------:R-:W-:Y:S05]  /*11370*/  CALL.REL.NOINC `($__internal_116_$__cuda_sm70_shflsync_up) ;  /* 0x000019f000007944 */ /* 0x000fea0003c00000 */
[----:B------:R-:W-:Y:S01]  /*11380*/  ISETP.GE.AND P0, PT, R95, 0x2, PT ;  /* 0x000000025f00780c */ /* 0x000fe20003f06270 */
[C---:B------:R-:W-:Y:S01]  /*11390*/  FMUL.FTZ R65, R214.reuse, R69 ;  /* 0x00000045d6417220 */ /* 0x040fe20000410000 */
[----:B0-----:R-:W-:Y:S01]  /*113a0*/  MOV R211, RZ ;  /* 0x000000ff00d37202 */ /* 0x001fe20000000f00 */
        /* <DEDUP_REMOVED lines=9> */
[----:B------:R-:W-:Y:S01]  /*11440*/  HFMA2.MMA R212, -RZ, RZ, 0, 2.384185791015625e-07 ;  /* 0x00000004ffd47435 */ /* 0x000fe200000001ff */
[----:B------:R-:W-:Y:S01]  /*11450*/  @P0 FADD.FTZ R71, R71, R66 ;  /* 0x0000004247470221 */ /* 0x000fe20000010000 */
[----:B------:R-:W-:Y:S02]  /*11460*/  MOV R214, R67 ;  /* 0x0000004300d67202 */ /* 0x000fe40000000f00 */
[----:B------:R-:W-:-:S02]  /*11470*/  FSEL R224, R69, R70, !P0 ;  /* 0x0000004645e07208 */ /* 0x000fc40004000000 */
[----:B------:R-:W-:Y:S02]  /*11480*/  MOV R66, 0xffffffff ;  /* 0xffffffff00427802 */ /* 0x000fe40000000f00 */
[----:B------:R-:W-:Y:S02]  /*11490*/  MOV R70, R223 ;  /* 0x000000df00467202 */ /* 0x000fe40000000f00 */
[----:B------:R-:W-:Y:S02]  /*114a0*/  MOV R213, R214 ;  /* 0x000000d600d57202 */ /* 0x000fe40000000f00 */
[----:B------:R-:W-:Y:S05]  /*114b0*/  CALL.REL.NOINC `($__internal_116_$__cuda_sm70_shflsync_up) ;  /* 0x000018b000007944 */ /* 0x000fea0003c00000 */
[----:B0-----:R-:W-:Y:S01]  /*114c0*/  HFMA2.MMA R212, -RZ, RZ, 0, 2.384185791015625e-07 ;  /* 0x00000004ffd47435 */ /* 0x001fe200000001ff */
[----:B-1----:R-:W-:Y:S02]  /*114d0*/  MOV R67, R66 ;  /* 0x0000004200437202 */ /* 0x002fe40000000f00 */
[----:B------:R-:W-:Y:S02]  /*114e0*/  MOV R213, R224 ;  /* 0x000000e000d57202 */ /* 0x000fe40000000f00 */
[----:B------:R-:W-:Y:S02]  /*114f0*/  MOV R211, RZ ;  /* 0x000000ff00d37202 */ /* 0x000fe40000000f00 */
[----:B------:R-:W-:-:S02]  /*11500*/  MOV R66, 0xffffffff ;  /* 0xffffffff00427802 */ /* 0x000fc40000000f00 */
[----:B------:R-:W-:Y:S02]  /*11510*/  MOV R64, 0x11530 ;  /* 0x0001153000407802 */ /* 0x000fe40000000f00 */
[----:B------:R-:W-:Y:S05]  /*11520*/  CALL.REL.NOINC `($__internal_116_$__cuda_sm70_shflsync_up) ;  /* 0x0000184000007944 */ /* 0x000fea0003c00000 */
[----:B0-----:R-:W-:Y:S01]  /*11530*/  HFMA2.MMA R212, -RZ, RZ, 0, 2.384185791015625e-07 ;  /* 0x00000004ffd47435 */ /* 0x001fe200000001ff */
[----:B-1----:R-:W-:Y:S02]  /*11540*/  MOV R68, R66 ;  /* 0x0000004200447202 */ /* 0x002fe40000000f00 */
[----:B------:R-:W-:Y:S02]  /*11550*/  MOV R213, R70 ;  /* 0x0000004600d57202 */ /* 0x000fe40000000f00 */
[----:B------:R-:W-:Y:S02]  /*11560*/  MOV R211, RZ ;  /* 0x000000ff00d37202 */ /* 0x000fe40000000f00 */
[----:B------:R-:W-:Y:S02]  /*11570*/  MOV R66, 0xffffffff ;  /* 0xffffffff00427802 */ /* 0x000fe40000000f00 */
[----:B------:R-:W-:Y:S02]  /*11580*/  MOV R64, 0x115a0 ;  /* 0x000115a000407802 */ /* 0x000fe40000000f00 */
[----:B------:R-:W-:Y:S05]  /*11590*/  CALL.REL.NOINC `($__internal_116_$__cuda_sm70_shflsync_up) ;  /* 0x000017d000007944 */ /* 0x000fea0003c00000 */
[----:B0-----:R-:W-:Y:S01]  /*115a0*/  HFMA2.MMA R212, -RZ, RZ, 0, 2.384185791015625e-07 ;  /* 0x00000004ffd47435 */ /* 0x001fe200000001ff */
[----:B-1----:R-:W-:-:S02]  /*115b0*/  MOV R69, R66 ;  /* 0x0000004200457202 */ /* 0x002fc40000000f00 */
[----:B------:R-:W-:Y:S02]  /*115c0*/  MOV R213, R71 ;  /* 0x0000004700d57202 */ /* 0x000fe40000000f00 */
[----:B------:R-:W-:Y:S02]  /*115d0*/  MOV R211, RZ ;  /* 0x000000ff00d37202 */ /* 0x000fe40000000f00 */
[----:B------:R-:W-:Y:S02]  /*115e0*/  MOV R66, 0xffffffff ;  /* 0xffffffff00427802 */ /* 0x000fe40000000f00 */
[----:B------:R-:W-:Y:S02]  /*115f0*/  MOV R64, 0x11610 ;  /* 0x0001161000407802 */ /* 0x000fe40000000f00 */
[----:B------:R-:W-:Y:S05]  /*11600*/  CALL.REL.NOINC `($__internal_116_$__cuda_sm70_shflsync_up) ;  /* 0x0000176000007944 */ /* 0x000fea0003c00000 */
[----:B------:R-:W-:Y:S01]  /*11610*/  ISETP.GE.AND P0, PT, R95, 0x4, PT ;  /* 0x000000045f00780c */ /* 0x000fe20003f06270 */
[----:B------:R-:W-:Y:S01]  /*11620*/  FMUL.FTZ R65, R69, R224 ;  /* 0x000000e045417220 */ /* 0x000fe20000410000 */
[----:B0-----:R-:W-:Y:S01]  /*11630*/  HFMA2.MMA R212, -RZ, RZ, 0, 4.76837158203125e-07 ;  /* 0x00000008ffd47435 */ /* 0x001fe200000001ff */
[-C--:B-1----:R-:W-:Y:S01]  /*11640*/  FMUL.FTZ R64, R224, R66.reuse ;  /* 0x00000042e0407220 */ /* 0x082fe20000410000 */
[----:B------:R-:W-:Y:S01]  /*11650*/  MOV R211, RZ ;  /* 0x000000ff00d37202 */ /* 0x000fe20000000f00 */
[----:B------:R-:W-:-:S02]  /*11660*/  FFMA.FTZ R66, R214, R66, R65 ;  /* 0x00000042d6427223 */ /* 0x000fc40000010041 */
[----:B------:R-:W-:Y:S02]  /*11670*/  FFMA.FTZ R69, R69, R214, -R64 ;  /* 0x000000d645457223 */ /* 0x000fe40000010840 */
[CC--:B------:R-:W-:Y:S02]  /*11680*/  FMUL.FTZ R65, R67.reuse, R224.reuse ;  /* 0x000000e043417220 */ /* 0x0c0fe40000410000 */
[C---:B------:R-:W-:Y:S02]  /*11690*/  FMUL.FTZ R64, R68.reuse, R224 ;  /* 0x000000e044407220 */ /* 0x040fe40000410000 */
[-C--:B------:R-:W-:Y:S02]  /*116a0*/  FFMA.FTZ R65, R68, R214.reuse, R65 ;  /* 0x000000d644417223 */ /* 0x080fe40000010041 */
[----:B------:R-:W-:Y:S01]  /*116b0*/  @P0 FFMA.FTZ R214, R67, R214, -R64 ;  /* 0x000000d643d60223 */ /* 0x000fe20000010840 */
[----:B------:R-:W-:Y:S01]  /*116c0*/  MOV R64, 0x11740 ;  /* 0x0001174000407802 */ /* 0x000fe20000000f00 */
[----:B------:R-:W-:Y:S01]  /*116d0*/  @P0 FADD.FTZ R71, R71, R66 ;  /* 0x0000004247470221 */ /* 0x000fe20000010000 */
[----:B------:R-:W-:Y:S01]  /*116e0*/  FSEL R223, R224, R65, !P0 ;  /* 0x00000041e0df7208 */ /* 0x000fe20004000000 */
[----:B------:R-:W-:Y:S01]  /*116f0*/  @P0 FADD.FTZ R70, R70, R69 ;  /* 0x0000004546460221 */ /* 0x000fe20000010000 */
[----:B------:R-:W-:-:S02]  /*11700*/  MOV R66, 0xffffffff ;  /* 0xffffffff00427802 */ /* 0x000fc40000000f00 */
[----:B------:R-:W-:Y:S02]  /*11710*/  MOV R67, R71 ;  /* 0x0000004700437202 */ /* 0x000fe40000000f00 */
[----:B------:R-:W-:Y:S02]  /*11720*/  MOV R213, R214 ;  /* 0x000000d600d57202 */ /* 0x000fe40000000f00 */
[----:B------:R-:W-:Y:S05]  /*11730*/  CALL.REL.NOINC `($__internal_116_$__cuda_sm70_shflsync_up) ;  /* 0x0000163000007944 */ /* 0x000fea0003c00000 */
[----:B0-----:R-:W-:Y:S01]  /*11740*/  HFMA2.MMA R212, -RZ, RZ, 0, 4.76837158203125e-07 ;  /* 0x00000008ffd47435 */ /* 0x001fe200000001ff */
[----:B-1----:R-:W-:Y:S02]  /*11750*/  MOV R68, R66 ;  /* 0x0000004200447202 */ /* 0x002fe40000000f00 */
[----:B------:R-:W-:Y:S02]  /*11760*/  MOV R213, R223 ;  /* 0x000000df00d57202 */ /* 0x000fe40000000f00 */
[----:B------:R-:W-:Y:S02]  /*11770*/  MOV R211, RZ ;  /* 0x000000ff00d37202 */ /* 0x000fe40000000f00 */
[----:B------:R-:W-:Y:S02]  /*11780*/  MOV R66, 0xffffffff ;  /* 0xffffffff00427802 */ /* 0x000fe40000000f00 */
[----:B------:R-:W-:-:S02]  /*11790*/  MOV R64, 0x117b0 ;  /* 0x000117b000407802 */ /* 0x000fc40000000f00 */
[----:B------:R-:W-:Y:S05]  /*117a0*/  CALL.REL.NOINC `($__internal_116_$__cuda_sm70_shflsync_up) ;  /* 0x000015c000007944 */ /* 0x000fea0003c00000 */
[----:B0-----:R-:W-:Y:S01]  /*117b0*/  HFMA2.MMA R212, -RZ, RZ, 0, 4.76837158203125e-07 ;  /* 0x00000008ffd47435 */ /* 0x001fe200000001ff */
[----:B-1----:R-:W-:-:S02]  /*117c0*/  MOV R69, R66 ;  /* 0x0000004200457202 */ /* 0x002fc40000000f00 */
[----:B------:R-:W-:Y:S02]  /*117d0*/  MOV R213, R70 ;  /* 0x0000004600d57202 */ /* 0x000fe40000000f00 */
[----:B------:R-:W-:Y:S02]  /*117e0*/  MOV R211, RZ ;  /* 0x000000ff00d37202 */ /* 0x000fe40000000f00 */
[----:B------:R-:W-:Y:S02]  /*117f0*/  MOV R66, 0xffffffff ;  /* 0xffffffff00427802 */ /* 0x000fe40000000f00 */
[----:B------:R-:W-:Y:S02]  /*11800*/  MOV R64, 0x11820 ;  /* 0x0001182000407802 */ /* 0x000fe40000000f00 */
[----:B------:R-:W-:Y:S05]  /*11810*/  CALL.REL.NOINC `($__internal_116_$__cuda_sm70_shflsync_up) ;  /* 0x0000155000007944 */ /* 0x000fea0003c00000 */
[----:B0-----:R-:W-:Y:S01]  /*11820*/  HFMA2.MMA R212, -RZ, RZ, 0, 4.76837158203125e-07 ;  /* 0x00000008ffd47435 */ /* 0x001fe200000001ff */
[----:B-1----:R-:W-:Y:S02]  /*11830*/  MOV R71, R66 ;  /* 0x0000004200477202 */ /* 0x002fe40000000f00 */
[----:B------:R-:W-:Y:S02]  /*11840*/  MOV R213, R67 ;  /* 0x0000004300d57202 */ /* 0x000fe40000000f00 */
[----:B------:R-:W-:-:S02]  /*11850*/  MOV R211, RZ ;  /* 0x000000ff00d37202 */ /* 0x000fc40000000f00 */
[----:B------:R-:W-:Y:S02]  /*11860*/  MOV R66, 0xffffffff ;  /* 0xffffffff00427802 */ /* 0x000fe40000000f00 */
[----:B------:R-:W-:Y:S02]  /*11870*/  MOV R64, 0x11890 ;  /* 0x0001189000407802 */ /* 0x000fe40000000f00 */
[----:B------:R-:W-:Y:S05]  /*11880*/  CALL.REL.NOINC `($__internal_116_$__cuda_sm70_shflsync_up) ;  /* 0x000014e000007944 */ /* 0x000fea0003c00000 */
[----:B------:R-:W-:Y:S01]  /*11890*/  ISETP.GE.AND P0, PT, R95, 0x8, PT ;  /* 0x000000085f00780c */ /* 0x000fe20003f06270 */
[----:B-1----:R-:W-:Y:S01]  /*118a0*/  FMUL.FTZ R64, R223, R66 ;  /* 0x00000042df407220 */ /* 0x002fe20000410000 */
[----:B0-----:R-:W-:Y:S01]  /*118b0*/  HFMA2.MMA R212, -RZ, RZ, 0, 9.5367431640625e-07 ;  /* 0x00000010ffd47435 */ /* 0x001fe200000001ff */
[CC--:B------:R-:W-:Y:S01]  /*118c0*/  FMUL.FTZ R65, R71.reuse, R223.reuse ;  /* 0x000000df47417220 */ /* 0x0c0fe20000410000 */
[----:B------:R-:W-:Y:S01]  /*118d0*/  MOV R211, RZ ;  /* 0x000000ff00d37202 */ /* 0x000fe20000000f00 */
[----:B------:R-:W-:Y:S02]  /*118e0*/  FFMA.FTZ R71, R71, R214, -R64 ;  /* 0x000000d647477223 */ /* 0x000fe40000010840 */
[----:B------:R-:W-:Y:S02]  /*118f0*/  FFMA.FTZ R66, R214, R66, R65 ;  /* 0x00000042d6427223 */ /* 0x000fe40000010041 */
[----:B------:R-:W-:-:S02]  /*11900*/  FMUL.FTZ R64, R68, R223 ;  /* 0x000000df44407220 */ /* 0x000fc40000410000 */
[C---:B------:R-:W-:Y:S02]  /*11910*/  FMUL.FTZ R65, R69.reuse, R223 ;  /* 0x000000df45417220 */ /* 0x040fe40000410000 */
[-C--:B------:R-:W-:Y:S02]  /*11920*/  FFMA.FTZ R64, R69, R214.reuse, R64 ;  /* 0x000000d645407223 */ /* 0x080fe40000010040 */
[----:B------:R-:W-:Y:S02]  /*11930*/  @P0 FFMA.FTZ R214, R68, R214, -R65 ;  /* 0x000000d644d60223 */ /* 0x000fe40000010841 */
[----:B------:R-:W-:Y:S01]  /*11940*/  @P0 FADD.FTZ R67, R67, R66 ;  /* 0x0000004243430221 */ /* 0x000fe20000010000 */
[----:B------:R-:W-:Y:S01]  /*11950*/  FSEL R69, R223, R64, !P0 ;  /* 0x00000040df457208 */ /* 0x000fe20004000000 */
[----:B------:R-:W-:Y:S01]  /*11960*/  @P0 FADD.FTZ R70, R70, R71 ;  /* 0x0000004746460221 */ /* 0x000fe20000010000 */
[----:B------:R-:W-:Y:S02]  /*11970*/  MOV R66, 0xffffffff ;  /* 0xffffffff00427802 */ /* 0x000fe40000000f00 */
[----:B------:R-:W-:-:S02]  /*11980*/  MOV R223, R214 ;  /* 0x000000d600df7202 */ /* 0x000fc40000000f00 */
[----:B------:R-:W-:Y:S02]  /*11990*/  MOV R213, R214 ;  /* 0x000000d600d57202 */ /* 0x000fe40000000f00 */
[----:B------:R-:W-:Y:S02]  /*119a0*/  MOV R64, 0x119c0 ;  /* 0x000119c000407802 */ /* 0x000fe40000000f00 */
[----:B------:R-:W-:Y:S05]  /*119b0*/  CALL.REL.NOINC `($__internal_116_$__cuda_sm70_shflsync_up) ;  /* 0x000013b000007944 */ /* 0x000fea0003c00000 */
[----:B0-----:R-:W-:Y:S01]  /*119c0*/  HFMA2.MMA R212, -RZ, RZ, 0, 9.5367431640625e-07 ;  /* 0x00000010ffd47435 */ /* 0x001fe200000001ff */
[----:B-1----:R-:W-:Y:S02]  /*119d0*/  MOV R214, R66 ;  /* 0x0000004200d67202 */ /* 0x002fe40000000f00 */
[----:B------:R-:W-:Y:S02]  /*119e0*/  MOV R213, R69 ;  /* 0x0000004500d57202 */ /* 0x000fe40000000f00 */
[----:B------:R-:W-:Y:S02]  /*119f0*/  MOV R211, RZ ;  /* 0x000000ff00d37202 */ /* 0x000fe40000000f00 */
[----:B------:R-:W-:Y:S02]  /*11a00*/  MOV R66, 0xffffffff ;  /* 0xffffffff00427802 */ /* 0x000fe40000000f00 */
[----:B------:R-:W-:-:S02]  /*11a10*/  MOV R64, 0x11a30 ;  /* 0x00011a3000407802 */ /* 0x000fc40000000f00 */
[----:B------:R-:W-:Y:S05]  /*11a20*/  CALL.REL.NOINC `($__internal_116_$__cuda_sm70_shflsync_up) ;  /* 0x0000134000007944 */ /* 0x000fea0003c00000 */
[----:B0-----:R-:W-:Y:S01]  /*11a30*/  HFMA2.MMA R212, -RZ, RZ, 0, 9.5367431640625e-07 ;  /* 0x00000010ffd47435 */ /* 0x001fe200000001ff */
[----:B-1----:R-:W-:-:S02]  /*11a40*/  MOV R68, R66 ;  /* 0x0000004200447202 */ /* 0x002fc40000000f00 */
[----:B------:R-:W-:Y:S02]  /*11a50*/  MOV R213, R70 ;  /* 0x0000004600d57202 */ /* 0x000fe40000000f00 */
[----:B------:R-:W-:Y:S02]  /*11a60*/  MOV R211, RZ ;  /* 0x000000ff00d37202 */ /* 0x000fe40000000f00 */
[----:B------:R-:W-:Y:S02]  /*11a70*/  MOV R66, 0xffffffff ;  /* 0xffffffff00427802 */ /* 0x000fe40000000f00 */
[----:B------:R-:W-:Y:S02]  /*11a80*/  MOV R64, 0x11aa0 ;  /* 0x00011aa000407802 */ /* 0x000fe40000000f00 */
[----:B------:R-:W-:Y:S05]  /*11a90*/  CALL.REL.NOINC `($__internal_116_$__cuda_sm70_shflsync_up) ;  /* 0x000012d000007944 */ /* 0x000fea0003c00000 */
[----:B0-----:R-:W-:Y:S01]  /*11aa0*/  HFMA2.MMA R212, -RZ, RZ, 0, 9.5367431640625e-07 ;  /* 0x00000010ffd47435 */ /* 0x001fe200000001ff */
[----:B-1----:R-:W-:Y:S02]  /*11ab0*/  MOV R224, R66 ;  /* 0x0000004200e07202 */ /* 0x002fe40000000f00 */
[----:B------:R-:W-:Y:S02]  /*11ac0*/  MOV R213, R67 ;  /* 0x0000004300d57202 */ /* 0x000fe40000000f00 */
[----:B------:R-:W-:-:S02]  /*11ad0*/  MOV R211, RZ ;  /* 0x000000ff00d37202 */ /* 0x000fc40000000f00 */
[----:B------:R-:W-:Y:S02]  /*11ae0*/  MOV R66, 0xffffffff ;  /* 0xffffffff00427802 */ /* 0x000fe40000000f00 */
[----:B------:R-:W-:Y:S02]  /*11af0*/  MOV R64, 0x11b10 ;  /* 0x00011b1000407802 */ /* 0x000fe40000000f00 */
[----:B------:R-:W-:Y:S05]  /*11b00*/  CALL.REL.NOINC `($__internal_116_$__cuda_sm70_shflsync_up) ;  /* 0x0000126000007944 */ /* 0x000fea0003c00000 */
[----:B01----:R-:W-:Y:S05]  /*11b10*/  BRA `(.L_x_4783) ;  /* 0xffff68f000007947 */ /* 0x003fea000383ffff */
.L_x_4680:
[----:B------:R-:W-:Y:S01]  /*11b20*/  HFMA2.MMA R212, -RZ, RZ, 0, 5.9604644775390625e-08 ;  /* 0x00000001ffd47435 */ /* 0x000fe200000001ff */
[----:B------:R-:W-:Y:S02]  /*11b30*/  MOV R211, RZ ;  /* 0x000000ff00d37202 */ /* 0x000fe40000000f00 */
[----:B-1----:R-:W-:Y:S02]  /*11b40*/  MOV R66, 0xffffffff ;  /* 0xffffffff00427802 */ /* 0x002fe40000000f00 */
[----:B------:R-:W-:Y:S02]  /*11b50*/  MOV R64, 0x11b70 ;  /* 0x00011b7000407802 */ /* 0x000fe40000000f00 */
[----:B0----5:R-:W-:Y:S05]  /*11b60*/  CALL.REL.NOINC `($__internal_116_$__cuda_sm70_shflsync_up) ;  /* 0x0000120000007944 */ /* 0x021fea0003c00000 */
[----:B0-----:R-:W-:Y:S01]  /*11b70*/  HFMA2.MMA R212, -RZ, RZ, 0, 5.9604644775390625e-08 ;  /* 0x00000001ffd47435 */ /* 0x001fe200000001ff */
[----:B-1----:R-:W-:Y:S02]  /*11b80*/  MOV R70, R66 ;  /* 0x0000004200467202 */ /* 0x002fe40000000f00 */
[----:B------:R-:W-:-:S02]  /*11b90*/  MOV R213, R69 ;  /* 0x0000004500d57202 */ /* 0x000fc40000000f00 */
[----:B------:R-:W-:Y:S02]  /*11ba0*/  MOV R211, RZ ;  /* 0x000000ff00d37202 */ /* 0x000fe40000000f00 */
[----:B------:R-:W-:Y:S02]  /*11bb0*/  MOV R66, 0xffffffff ;  /* 0xffffffff00427802 */ /* 0x000fe40000000f00 */
[----:B------:R-:W-:Y:S02]  /*11bc0*/  MOV R64, 0x11be0 ;  /* 0x00011be000407802 */ /* 0x000fe40000000f00 */
[----:B------:R-:W-:Y:S05]  /*11bd0*/  CALL.REL.NOINC `($__internal_116_$__cuda_sm70_shflsync_up) ;  /* 0x0000119000007944 */ /* 0x000fea0003c00000 */
[----:B0-----:R-:W-:Y:S01]  /*11be0*/  HFMA2.MMA R212, -RZ, RZ, 0, 5.9604644775390625e-08 ;  /* 0x00000001ffd47435 */ /* 0x001fe200000001ff */
[----:B-1----:R-:W-:Y:S02]  /*11bf0*/  MOV R69, R66 ;  /* 0x0000004200457202 */ /* 0x002fe40000000f00 */
[----:B------:R-:W-:Y:S02]  /*11c00*/  MOV R213, R68 ;  /* 0x0000004400d57202 */ /* 0x000fe40000000f00 */
[----:B------:R-:W-:Y:S02]  /*11c10*/  MOV R211, RZ ;  /* 0x000000ff00d37202 */ /* 0x000fe40000000f00 */
[----:B------:R-:W-:-:S02]  /*11c20*/  MOV R66, 0xffffffff ;  /* 0xffffffff00427802 */ /* 0x000fc40000000f00 */
[----:B------:R-:W-:Y:S02]  /*11c30*/  MOV R64, 0x11c50 ;  /* 0x00011c5000407802 */ /* 0x000fe40000000f00 */
[----:B------:R-:W-:Y:S05]  /*11c40*/  CALL.REL.NOINC `($__internal_116_$__cuda_sm70_shflsync_up) ;  /* 0x0000112000007944 */ /* 0x000fea0003c00000 */
[----:B0-----:R-:W-:Y:S01]  /*11c50*/  HFMA2.MMA R212, -RZ, RZ, 0, 5.9604644775390625e-08 ;  /* 0x00000001ffd47435 */ /* 0x001fe200000001ff */
[----:B-1----:R-:W-:Y:S02]  /*11c60*/  MOV R68, R66 ;  /* 0x0000004200447202 */ /* 0x002fe40000000f00 */
[----:B------:R-:W-:Y:S02]  /*11c70*/  MOV R213, R67 ;  /* 0x0000004300d57202 */ /* 0x000fe40000000f00 */
[----:B------:R-:W-:Y:S02]  /*11c80*/  MOV R211, RZ ;  /* 0x000000ff00d37202 */ /* 0x000fe40000000f00 */
[----:B------:R-:W-:Y:S02]  /*11c90*/  MOV R66, 0xffffffff ;  /* 0xffffffff00427802 */ /* 0x000fe40000000f00 */
[----:B------:R-:W-:Y:S02]  /*11ca0*/  MOV R64, 0x11cc0 ;  /* 0x00011cc000407802 */ /* 0x000fe40000000f00 */
[----:B------:R-:W-:Y:S05]  /*11cb0*/  CALL.REL.NOINC `($__internal_116_$__cuda_sm70_shflsync_up) ;  /* 0x000010b000007944 */ /* 0x000fea0003c00000 */
[----:B0-----:R-:W-:Y:S02]  /*11cc0*/  MOV R213, R70 ;  /* 0x0000004600d57202 */ /* 0x001fe40000000f00 */
[----:B-1----:R-:W-:Y:S01]  /*11cd0*/  MOV R70, R66 ;  /* 0x0000004200467202 */ /* 0x002fe20000000f00 */
[----:B------:R-:W-:Y:S01]  /*11ce0*/  HFMA2.MMA R66, -RZ, RZ, 0, 0 ;  /* 0x00000000ff427435 */ /* 0x000fe200000001ff */
[----:B------:R-:W-:-:S02]  /*11cf0*/  MOV R64, R60 ;  /* 0x0000003c00407202 */ /* 0x000fc40000000f00 */
[----:B------:R-:W-:Y:S02]  /*11d00*/  MOV R247, 0xffffffff ;  /* 0xffffffff00f77802 */ /* 0x000fe40000000f00 */
[----:B------:R-:W-:Y:S02]  /*11d10*/  MOV R65, 0x11d30 ;  /* 0x00011d3000417802 */ /* 0x000fe40000000f00 */
[----:B------:R-:W-:Y:S05]  /*11d20*/  CALL.REL.NOINC `($__internal_115_$__cuda_sm70_shflsync_idx_p) ;  /* 0x00000fd000007944 */ /* 0x000fea0003c00000 */
[----:B-1----:R-:W-:Y:S01]  /*11d30*/  MOV R60, R66 ;  /* 0x00000042003c7202 */ /* 0x002fe20000000f00 */
[----:B------:R-:W-:Y:S01]  /*11d40*/  HFMA2.MMA R66, -RZ, RZ, 0, 0 ;  /* 0x00000000ff427435 */ /* 0x000fe200000001ff */
[----:B------:R-:W-:Y:S02]  /*11d50*/  MOV R64, R61 ;  /* 0x0000003d00407202 */ /* 0x000fe40000000f00 */
[----:B------:R-:W-:Y:S02]  /*11d60*/  MOV R247, 0xffffffff ;  /* 0xffffffff00f77802 */ /* 0x000fe40000000f00 */
[----:B------:R-:W-:Y:S02]  /*11d70*/  MOV R65, 0x11d90 ;  /* 0x00011d9000417802 */ /* 0x000fe40000000f00 */
[----:B0-----:R-:W-:Y:S05]  /*11d80*/  CALL.REL.NOINC `($__internal_115_$__cuda_sm70_shflsync_idx_p) ;  /* 0x00000f7000007944 */ /* 0x001fea0003c00000 */
[----:B-1----:R-:W-:Y:S01]  /*11d90*/  MOV R61, R66 ;  /* 0x00000042003d7202 */ /* 0x002fe20000000f00 */
[----:B------:R-:W-:Y:S01]  /*11da0*/  HFMA2.MMA R66, -RZ, RZ, 0, 0 ;  /* 0x00000000ff427435 */ /* 0x000fe200000001ff */
[----:B------:R-:W-:-:S02]  /*11db0*/  MOV R64, R62 ;  /* 0x0000003e00407202 */ /* 0x000fc40000000f00 */
[----:B------:R-:W-:Y:S02]  /*11dc0*/  MOV R247, 0xffffffff ;  /* 0xffffffff00f77802 */ /* 0x000fe40000000f00 */
[----:B------:R-:W-:Y:S02]  /*11dd0*/  MOV R65, 0x11df0 ;  /* 0x00011df000417802 */ /* 0x000fe40000000f00 */
[----:B0-----:R-:W-:Y:S05]  /*11de0*/  CALL.REL.NOINC `($__internal_115_$__cuda_sm70_shflsync_idx_p) ;  /* 0x00000f1000007944 */ /* 0x001fea0003c00000 */
[----:B-1----:R-:W-:Y:S01]  /*11df0*/  MOV R62, R66 ;  /* 0x00000042003e7202 */ /* 0x002fe20000000f00 */
[----:B------:R-:W-:Y:S01]  /*11e00*/  HFMA2.MMA R66, -RZ, RZ, 0, 0 ;  /* 0x00000000ff427435 */ /* 0x000fe200000001ff */
[----:B------:R-:W-:Y:S02]  /*11e10*/  MOV R64, R63 ;  /* 0x0000003f00407202 */ /* 0x000fe40000000f00 */
[----:B------:R-:W-:Y:S02]  /*11e20*/  MOV R247, 0xffffffff ;  /* 0xffffffff00f77802 */ /* 0x000fe40000000f00 */
[----:B------:R-:W-:Y:S02]  /*11e30*/  MOV R65, 0x11e50 ;  /* 0x00011e5000417802 */ /* 0x000fe40000000f00 */
[----:B0-----:R-:W-:Y:S05]  /*11e40*/  CALL.REL.NOINC `($__internal_115_$__cuda_sm70_shflsync_idx_p) ;  /* 0x00000eb000007944 */ /* 0x001fea0003c00000 */
[----:B-1----:R-:W-:Y:S01]  /*11e50*/  MOV R63, R66 ;  /* 0x00000042003f7202 */ /* 0x002fe20000000f00 */
[----:B0-----:R-:W-:Y:S05]  /*11e60*/  BRA `(.L_x_4784) ;  /* 0xffff689000007947 */ /* 0x001fea000383ffff */
.L_x_4683:
[----:B------:R-:W-:Y:S01]  /*11e70*/  HFMA2.MMA R66, -RZ, RZ, 0, 5.9604644775390625e-08 ;  /* 0x00000001ff427435 */ /* 0x000fe200000001ff */
[----:B------:R-:W-:-:S02]  /*11e80*/  MOV R241, R239 ;  /* 0x000000ef00f17202 */ /* 0x000fc40000000f00 */
[----:B------:R-:W-:Y:S02]  /*11e90*/  MOV R242, 0x1f ;  /* 0x0000001f00f27802 */ /* 0x000fe40000000f00 */
[----:B------:R-:W-:Y:S02]  /*11ea0*/  MOV R65, 0xffffffff ;  /* 0xffffffff00417802 */ /* 0x000fe40000000f00 */
[----:B------:R-:W-:Y:S02]  /*11eb0*/  MOV R64, 0x11ed0 ;  /* 0x00011ed000407802 */ /* 0x000fe40000000f00 */
[----:B------:R-:W-:Y:S05]  /*11ec0*/  CALL.REL.NOINC `($__internal_114_$__cuda_sm70_shflsync_down) ;  /* 0x00000df000007944 */ /* 0x000fea0003c00000 */
[----:B-1----:R-:W-:Y:S01]  /*11ed0*/  MOV R67, R66 ;  /* 0x0000004200437202 */ /* 0x002fe20000000f00 */
[----:B------:R-:W-:Y:S05]  /*11ee0*/  BRA `(.L_x_4785) ;  /* 0xffff7b1000007947 */ /* 0x000fea000383ffff */
.L_x_4684:
[----:B------:R-:W-:Y:S01]  /*11ef0*/  HFMA2.MMA R66, -RZ, RZ, 0, 5.9604644775390625e-08 ;  /* 0x00000001ff427435 */ /* 0x000fe200000001ff */
[----:B------:R-:W-:Y:S02]  /*11f00*/  MOV R241, R69 ;  /* 0x0000004500f17202 */ /* 0x000fe40000000f00 */
[----:B------:R-:W-:Y:S02]  /*11f10*/  MOV R242, 0x1f ;  /* 0x0000001f00f27802 */ /* 0x000fe40000000f00 */
[----:B------:R-:W-:-:S02]  /*11f20*/  MOV R65, 0xffffffff ;  /* 0xffffffff00417802 */ /* 0x000fc40000000f00 */
[----:B------:R-:W-:Y:S02]  /*11f30*/  MOV R64, 0x11f50 ;  /* 0x00011f5000407802 */ /* 0x000fe40000000f00 */
[----:B01----:R-:W-:Y:S05]  /*11f40*/  CALL.REL.NOINC `($__internal_114_$__cuda_sm70_shflsync_down) ;  /* 0x00000d7000007944 */ /* 0x003fea0003c00000 */
[----:B-1----:R-:W-:Y:S01]  /*11f50*/  MOV R69, R66 ;  /* 0x0000004200457202 */ /* 0x002fe20000000f00 */
[----:B------:R-:W-:Y:S01]  /*11f60*/  HFMA2.MMA R66, -RZ, RZ, 0, 5.9604644775390625e-08 ;  /* 0x00000001ff427435 */ /* 0x000fe200000001ff */
[----:B------:R-:W-:Y:S02]  /*11f70*/  MOV R241, R68 ;  /* 0x0000004400f17202 */ /* 0x000fe40000000f00 */
[----:B------:R-:W-:Y:S02]  /*11f80*/  MOV R242, 0x1f ;  /* 0x0000001f00f27802 */ /* 0x000fe40000000f00 */
[----:B------:R-:W-:Y:S02]  /*11f90*/  MOV R65, 0xffffffff ;  /* 0xffffffff00417802 */ /* 0x000fe40000000f00 */
[----:B------:R-:W-:Y:S02]  /*11fa0*/  MOV R64, 0x11fc0 ;  /* 0x00011fc000407802 */ /* 0x000fe40000000f00 */
[----:B------:R-:W-:Y:S05]  /*11fb0*/  CALL.REL.NOINC `($__internal_114_$__cuda_sm70_shflsync_down) ;  /* 0x00000d0000007944 */ /* 0x000fea0003c00000 */
[----:B-1----:R-:W-:Y:S01]  /*11fc0*/  MOV R239, R66 ;  /* 0x0000004200ef7202 */ /* 0x002fe20000000f00 */
[----:B------:R-:W-:Y:S01]  /*11fd0*/  HFMA2.MMA R66, -RZ, RZ, 0, 5.9604644775390625e-08 ;  /* 0x00000001ff427435 */ /* 0x000fe200000001ff */
[----:B------:R-:W-:-:S02]  /*11fe0*/  MOV R241, R70 ;  /* 0x0000004600f17202 */ /* 0x000fc40000000f00 */
[----:B------:R-:W-:Y:S02]  /*11ff0*/  MOV R242, 0x1f ;  /* 0x0000001f00f27802 */ /* 0x000fe40000000f00 */
[----:B------:R-:W-:Y:S02]  /*12000*/  MOV R65, 0xffffffff ;  /* 0xffffffff00417802 */ /* 0x000fe40000000f00 */
[----:B------:R-:W-:Y:S02]  /*12010*/  MOV R64, 0x12030 ;  /* 0x0001203000407802 */ /* 0x000fe40000000f00 */
[----:B------:R-:W-:Y:S05]  /*12020*/  CALL.REL.NOINC `($__internal_114_$__cuda_sm70_shflsync_down) ;  /* 0x00000c9000007944 */ /* 0x000fea0003c00000 */
[----:B-1----:R-:W-:Y:S05]  /*12030*/  BRA `(.L_x_4786) ;  /* 0xffff7a0000007947 */ /* 0x002fea000383ffff */
.L_x_4687:
[----:B----4-:R-:W-:Y:S01]  /*12040*/  HFMA2.MMA R66, -RZ, RZ, 0, 1.1920928955078125e-07 ;  /* 0x00000002ff427435 */ /* 0x010fe200000001ff */
[----:B------:R-:W-:Y:S02]  /*12050*/  MOV R241, R71 ;  /* 0x0000004700f17202 */ /* 0x000fe40000000f00 */
[----:B------:R-:W-:Y:S02]  /*12060*/  MOV R242, 0x1f ;  /* 0x0000001f00f27802 */ /* 0x000fe40000000f00 */
[----:B------:R-:W-:Y:S02]  /*12070*/  MOV R65, 0xffffffff ;  /* 0xffffffff00417802 */ /* 0x000fe40000000f00 */
[----:B------:R-:W-:-:S02]  /*12080*/  MOV R64, 0x120a0 ;  /* 0x000120a000407802 */ /* 0x000fc40000000f00 */
[----:B0123--:R-:W-:Y:S05]  /*12090*/  CALL.REL.NOINC `($__internal_114_$__cuda_sm70_shflsync_down) ;  /* 0x00000c2000007944 */ /* 0x00ffea0003c00000 */
[----:B-1----:R-:W-:Y:S01]  /*120a0*/  MOV R67, R66 ;  /* 0x0000004200437202 */ /* 0x002fe20000000f00 */
[----:B------:R-:W-:Y:S01]  /*120b0*/  HFMA2.MMA R66, -RZ, RZ, 0, 1.1920928955078125e-07 ;  /* 0x00000002ff427435 */ /* 0x000fe200000001ff */
[----:B------:R-:W-:-:S02]  /*120c0*/  MOV R241, R240 ;  /* 0x000000f000f17202 */ /* 0x000fc40000000f00 */
[----:B------:R-:W-:Y:S02]  /*120d0*/  MOV R242, 0x1f ;  /* 0x0000001f00f27802 */ /* 0x000fe40000000f00 */
[----:B------:R-:W-:Y:S02]  /*120e0*/  MOV R65, 0xffffffff ;  /* 0xffffffff00417802 */ /* 0x000fe40000000f00 */
[----:B------:R-:W-:Y:S02]  /*120f0*/  MOV R64, 0x12110 ;  /* 0x0001211000407802 */ /* 0x000fe40000000f00 */
[----:B------:R-:W-:Y:S05]  /*12100*/  CALL.REL.NOINC `($__internal_114_$__cuda_sm70_shflsync_down) ;  /* 0x00000bb000007944 */ /* 0x000fea0003c00000 */
[----:B-1----:R-:W-:Y:S01]  /*12110*/  MOV R69, R66 ;  /* 0x0000004200457202 */ /* 0x002fe20000000f00 */
[----:B------:R-:W-:Y:S01]  /*12120*/  HFMA2.MMA R66, -RZ, RZ, 0, 1.1920928955078125e-07 ;  /* 0x00000002ff427435 */ /* 0x000fe200000001ff */
[----:B------:R-:W-:Y:S02]  /*12130*/  MOV R241, R68 ;  /* 0x0000004400f17202 */ /* 0x000fe40000000f00 */
[----:B------:R-:W-:Y:S02]  /*12140*/  MOV R242, 0x1f ;  /* 0x0000001f00f27802 */ /* 0x000fe40000000f00 */
[----:B------:R-:W-:-:S02]  /*12150*/  MOV R65, 0xffffffff ;  /* 0xffffffff00417802 */ /* 0x000fc40000000f00 */
[----:B------:R-:W-:Y:S02]  /*12160*/  MOV R64, 0x12180 ;  /* 0x0001218000407802 */ /* 0x000fe40000000f00 */
[----:B------:R-:W-:Y:S05]  /*12170*/  CALL.REL.NOINC `($__internal_114_$__cuda_sm70_shflsync_down) ;  /* 0x00000b4000007944 */ /* 0x000fea0003c00000 */
[----:B-1----:R-:W-:Y:S01]  /*12180*/  MOV R70, R66 ;  /* 0x0000004200467202 */ /* 0x002fe20000000f00 */
[----:B------:R-:W-:Y:S01]  /*12190*/  HFMA2.MMA R66, -RZ, RZ, 0, 1.1920928955078125e-07 ;  /* 0x00000002ff427435 */ /* 0x000fe200000001ff */
[----:B------:R-:W-:Y:S02]  /*121a0*/  MOV R241, R238 ;  /* 0x000000ee00f17202 */ /* 0x000fe40000000f00 */
[----:B------:R-:W-:Y:S02]  /*121b0*/  MOV R242, 0x1f ;  /* 0x0000001f00f27802 */ /* 0x000fe40000000f00 */
[----:B------:R-:W-:Y:S02]  /*121c0*/  MOV R65, 0xffffffff ;  /* 0xffffffff00417802 */ /* 0x000fe40000000f00 */
[----:B------:R-:W-:Y:S02]  /*121d0*/  MOV R64, 0x121f0 ;  /* 0x000121f000407802 */ /* 0x000fe40000000f00 */
[----:B------:R-:W-:Y:S05]  /*121e0*/  CALL.REL.NOINC `($__internal_114_$__cuda_sm70_shflsync_down) ;  /* 0x00000ad000007944 */ /* 0x000fea0003c00000 */
[----:B-1----:R-:W-:Y:S05]  /*121f0*/  BRA `(.L_x_4787) ;  /* 0xffff798000007947 */ /* 0x002fea000383ffff */
.L_x_4690:
[----:B----4-:R-:W-:Y:S01]  /*12200*/  HFMA2.MMA R66, -RZ, RZ, 0, 2.384185791015625e-07 ;  /* 0x00000004ff427435 */ /* 0x010fe200000001ff */
[----:B------:R-:W-:Y:S02]  /*12210*/  MOV R241, R71 ;  /* 0x0000004700f17202 */ /* 0x000fe40000000f00 */
[----:B------:R-:W-:-:S02]  /*12220*/  MOV R242, 0x1f ;  /* 0x0000001f00f27802 */ /* 0x000fc40000000f00 */
[----:B------:R-:W-:Y:S02]  /*12230*/  MOV R65, 0xffffffff ;  /* 0xffffffff00417802 */ /* 0x000fe40000000f00 */
[----:B------:R-:W-:Y:S02]  /*12240*/  MOV R64, 0x12260 ;  /* 0x0001226000407802 */ /* 0x000fe40000000f00 */
[----:B0123--:R-:W-:Y:S05]  /*12250*/  CALL.REL.NOINC `($__internal_114_$__cuda_sm70_shflsync_down) ;  /* 0x00000a6000007944 */ /* 0x00ffea0003c00000 */
[----:B-1----:R-:W-:Y:S01]  /*12260*/  MOV R67, R66 ;  /* 0x0000004200437202 */ /* 0x002fe20000000f00 */
[----:B------:R-:W-:Y:S05]  /*12270*/  BRA `(.L_x_4788) ;  /* 0xffff7a1000007947 */ /* 0x000fea000383ffff */
.L_x_4691:
[----:B----4-:R-:W-:Y:S01]  /*12280*/  HFMA2.MMA R66, -RZ, RZ, 0, 2.384185791015625e-07 ;  /* 0x00000004ff427435 */ /* 0x010fe200000001ff */
[----:B------:R-:W-:Y:S02]  /*12290*/  MOV R241, R240 ;  /* 0x000000f000f17202 */ /* 0x000fe40000000f00 */
[----:B------:R-:W-:Y:S02]  /*122a0*/  MOV R242, 0x1f ;  /* 0x0000001f00f27802 */ /* 0x000fe40000000f00 */
[----:B------:R-:W-:Y:S02]  /*122b0*/  MOV R65, 0xffffffff ;  /* 0xffffffff00417802 */ /* 0x000fe40000000f00 */
[----:B------:R-:W-:-:S02]  /*122c0*/  MOV R64, 0x122e0 ;  /* 0x000122e000407802 */ /* 0x000fc40000000f00 */
[----:B0123--:R-:W-:Y:S05]  /*122d0*/  CALL.REL.NOINC `($__internal_114_$__cuda_sm70_shflsync_down) ;  /* 0x000009e000007944 */ /* 0x00ffea0003c00000 */
[----:B-1----:R-:W-:Y:S01]  /*122e0*/  MOV R69, R66 ;  /* 0x0000004200457202 */ /* 0x002fe20000000f00 */
[----:B------:R-:W-:Y:S01]  /*122f0*/  HFMA2.MMA R66, -RZ, RZ, 0, 2.384185791015625e-07 ;  /* 0x00000004ff427435 */ /* 0x000fe200000001ff */
[----:B------:R-:W-:-:S02]  /*12300*/  MOV R241, R68 ;  /* 0x0000004400f17202 */ /* 0x000fc40000000f00 */
[----:B------:R-:W-:Y:S02]  /*12310*/  MOV R242, 0x1f ;  /* 0x0000001f00f27802 */ /* 0x000fe40000000f00 */
[----:B------:R-:W-:Y:S02]  /*12320*/  MOV R65, 0xffffffff ;  /* 0xffffffff00417802 */ /* 0x000fe40000000f00 */
[----:B------:R-:W-:Y:S02]  /*12330*/  MOV R64, 0x12350 ;  /* 0x0001235000407802 */ /* 0x000fe40000000f00 */
[----:B------:R-:W-:Y:S05]  /*12340*/  CALL.REL.NOINC `($__internal_114_$__cuda_sm70_shflsync_down) ;  /* 0x0000097000007944 */ /* 0x000fea0003c00000 */
[----:B-1----:R-:W-:Y:S01]  /*12350*/  MOV R70, R66 ;  /* 0x0000004200467202 */ /* 0x002fe20000000f00 */
[----:B------:R-:W-:Y:S01]  /*12360*/  HFMA2.MMA R66, -RZ, RZ, 0, 2.384185791015625e-07 ;  /* 0x00000004ff427435 */ /* 0x000fe200000001ff */
[----:B------:R-:W-:Y:S02]  /*12370*/  MOV R241, R238 ;  /* 0x000000ee00f17202 */ /* 0x000fe40000000f00 */
[----:B------:R-:W-:Y:S02]  /*12380*/  MOV R242, 0x1f ;  /* 0x0000001f00f27802 */ /* 0x000fe40000000f00 */
[----:B------:R-:W-:-:S02]  /*12390*/  MOV R65, 0xffffffff ;  /* 0xffffffff00417802 */ /* 0x000fc40000000f00 */
[----:B------:R-:W-:Y:S02]  /*123a0*/  MOV R64, 0x123c0 ;  /* 0x000123c000407802 */ /* 0x000fe40000000f00 */
[----:B------:R-:W-:Y:S05]  /*123b0*/  CALL.REL.NOINC `($__internal_114_$__cuda_sm70_shflsync_down) ;  /* 0x0000090000007944 */ /* 0x000fea0003c00000 */
[----:B-1----:R-:W-:Y:S05]  /*123c0*/  BRA `(.L_x_4789) ;  /* 0xffff790000007947 */ /* 0x002fea000383ffff */
.L_x_4694:
[----:B----4-:R-:W-:Y:S01]  /*123d0*/  HFMA2.MMA R66, -RZ, RZ, 0, 4.76837158203125e-07 ;  /* 0x00000008ff427435 */ /* 0x010fe200000001ff */
[----:B------:R-:W-:Y:S02]  /*123e0*/  MOV R241, R71 ;  /* 0x0000004700f17202 */ /* 0x000fe40000000f00 */
[----:B------:R-:W-:Y:S02]  /*123f0*/  MOV R242, 0x1f ;  /* 0x0000001f00f27802 */ /* 0x000fe40000000f00 */
[----:B------:R-:W-:Y:S02]  /*12400*/  MOV R65, 0xffffffff ;  /* 0xffffffff00417802 */ /* 0x000fe40000000f00 */
[----:B------:R-:W-:Y:S02]  /*12410*/  MOV R64, 0x12430 ;  /* 0x0001243000407802 */ /* 0x000fe40000000f00 */
[----:B0123--:R-:W-:Y:S05]  /*12420*/  CALL.REL.NOINC `($__internal_114_$__cuda_sm70_shflsync_down) ;  /* 0x0000089000007944 */ /* 0x00ffea0003c00000 */
[----:B-1----:R-:W-:Y:S01]  /*12430*/  MOV R67, R66 ;  /* 0x0000004200437202 */ /* 0x002fe20000000f00 */
[----:B------:R-:W-:Y:S01]  /*12440*/  HFMA2.MMA R66, -RZ, RZ, 0, 4.76837158203125e-07 ;  /* 0x00000008ff427435 */ /* 0x000fe200000001ff */
[----:B------:R-:W-:Y:S02]  /*12450*/  MOV R241, R240 ;  /* 0x000000f000f17202 */ /* 0x000fe40000000f00 */
[----:B------:R-:W-:-:S02]  /*12460*/  MOV R242, 0x1f ;  /* 0x0000001f00f27802 */ /* 0x000fc40000000f00 */
[----:B------:R-:W-:Y:S02]  /*12470*/  MOV R65, 0xffffffff ;  /* 0xffffffff00417802 */ /* 0x000fe40000000f00 */
[----:B------:R-:W-:Y:S02]  /*12480*/  MOV R64, 0x124a0 ;  /* 0x000124a000407802 */ /* 0x000fe40000000f00 */
[----:B------:R-:W-:Y:S05]  /*12490*/  CALL.REL.NOINC `($__internal_114_$__cuda_sm70_shflsync_down) ;  /* 0x0000082000007944 */ /* 0x000fea0003c00000 */
[----:B-1----:R-:W-:Y:S01]  /*124a0*/  MOV R69, R66 ;  /* 0x0000004200457202 */ /* 0x002fe20000000f00 */
[----:B------:R-:W-:Y:S01]  /*124b0*/  HFMA2.MMA R66, -RZ, RZ, 0, 4.76837158203125e-07 ;  /* 0x00000008ff427435 */ /* 0x000fe200000001ff */
[----:B------:R-:W-:Y:S02]  /*124c0*/  MOV R241, R68 ;  /* 0x0000004400f17202 */ /* 0x000fe40000000f00 */
[----:B------:R-:W-:Y:S02]  /*124d0*/  MOV R242, 0x1f ;  /* 0x0000001f00f27802 */ /* 0x000fe40000000f00 */
[----:B------:R-:W-:Y:S02]  /*124e0*/  MOV R65, 0xffffffff ;  /* 0xffffffff00417802 */ /* 0x000fe40000000f00 */
[----:B------:R-:W-:-:S02]  /*124f0*/  MOV R64, 0x12510 ;  /* 0x0001251000407802 */ /* 0x000fc40000000f00 */
[----:B------:R-:W-:Y:S05]  /*12500*/  CALL.REL.NOINC `($__internal_114_$__cuda_sm70_shflsync_down) ;  /* 0x000007b000007944 */ /* 0x000fea0003c00000 */
[----:B-1----:R-:W-:Y:S01]  /*12510*/  MOV R70, R66 ;  /* 0x0000004200467202 */ /* 0x002fe20000000f00 */
[----:B------:R-:W-:Y:S01]  /*12520*/  HFMA2.MMA R66, -RZ, RZ, 0, 4.76837158203125e-07 ;  /* 0x00000008ff427435 */ /* 0x000fe200000001ff */
[----:B------:R-:W-:-:S02]  /*12530*/  MOV R241, R238 ;  /* 0x000000ee00f17202 */ /* 0x000fc40000000f00 */
[----:B------:R-:W-:Y:S02]  /*12540*/  MOV R242, 0x1f ;  /* 0x0000001f00f27802 */ /* 0x000fe40000000f00 */
[----:B------:R-:W-:Y:S02]  /*12550*/  MOV R65, 0xffffffff ;  /* 0xffffffff00417802 */ /* 0x000fe40000000f00 */
[----:B------:R-:W-:Y:S02]  /*12560*/  MOV R64, 0x12580 ;  /* 0x0001258000407802 */ /* 0x000fe40000000f00 */
[----:B------:R-:W-:Y:S05]  /*12570*/  CALL.REL.NOINC `($__internal_114_$__cuda_sm70_shflsync_down) ;  /* 0x0000074000007944 */ /* 0x000fea0003c00000 */
[----:B-1----:R-:W-:Y:S05]  /*12580*/  BRA `(.L_x_4790) ;  /* 0xffff788000007947 */ /* 0x002fea000383ffff */
.L_x_4697:
[----:B----4-:R-:W-:Y:S01]  /*12590*/  HFMA2.MMA R66, -RZ, RZ, 0, 9.5367431640625e-07 ;  /* 0x00000010ff427435 */ /* 0x010fe200000001ff */
[----:B------:R-:W-:Y:S02]  /*125a0*/  MOV R241, R71 ;  /* 0x0000004700f17202 */ /* 0x000fe40000000f00 */
[----:B------:R-:W-:Y:S02]  /*125b0*/  MOV R242, 0x1f ;  /* 0x0000001f00f27802 */ /* 0x000fe40000000f00 */
[----:B------:R-:W-:Y:S02]  /*125c0*/  MOV R65, 0xffffffff ;  /* 0xffffffff00417802 */ /* 0x000fe40000000f00 */
[----:B------:R-:W-:-:S02]  /*125d0*/  MOV R64, 0x125f0 ;  /* 0x000125f000407802 */ /* 0x000fc40000000f00 */
[----:B0123--:R-:W-:Y:S05]  /*125e0*/  CALL.REL.NOINC `($__internal_114_$__cuda_sm70_shflsync_down) ;  /* 0x000006d000007944 */ /* 0x00ffea0003c00000 */
[----:B-1----:R-:W-:Y:S01]  /*125f0*/  MOV R67, R66 ;  /* 0x0000004200437202 */ /* 0x002fe20000000f00 */
[----:B------:R-:W-:Y:S05]  /*12600*/  BRA `(.L_x_4791) ;  /* 0xffff791000007947 */ /* 0x000fea000383ffff */
.L_x_4698:
[----:B----4-:R-:W-:Y:S01]  /*12610*/  HFMA2.MMA R66, -RZ, RZ, 0, 9.5367431640625e-07 ;  /* 0x00000010ff427435 */ /* 0x010fe200000001ff */
[----:B------:R-:W-:-:S02]  /*12620*/  MOV R241, R240 ;  /* 0x000000f000f17202 */ /* 0x000fc40000000f00 */
[----:B------:R-:W-:Y:S02]  /*12630*/  MOV R242, 0x1f ;  /* 0x0000001f00f27802 */ /* 0x000fe40000000f00 */
[----:B------:R-:W-:Y:S02]  /*12640*/  MOV R65, 0xffffffff ;  /* 0xffffffff00417802 */ /* 0x000fe40000000f00 */
[----:B------:R-:W-:Y:S02]  /*12650*/  MOV R64, 0x12670 ;  /* 0x0001267000407802 */ /* 0x000fe40000000f00 */
[----:B0123--:R-:W-:Y:S05]  /*12660*/  CALL.REL.NOINC `($__internal_114_$__cuda_sm70_shflsync_down) ;  /* 0x0000065000007944 */ /* 0x00ffea0003c00000 */
[----:B-1----:R-:W-:Y:S01]  /*12670*/  MOV R69, R66 ;  /* 0x0000004200457202 */ /* 0x002fe20000000f00 */
[----:B------:R-:W-:Y:S01]  /*12680*/  HFMA2.MMA R66, -RZ, RZ, 0, 9.5367431640625e-07 ;  /* 0x00000010ff427435 */ /* 0x000fe200000001ff */
[----:B------:R-:W-:Y:S02]  /*12690*/  MOV R241, R68 ;  /* 0x0000004400f17202 */ /* 0x000fe40000000f00 */
[----:B------:R-:W-:Y:S02]  /*126a0*/  MOV R242, 0x1f ;  /* 0x0000001f00f27802 */ /* 0x000fe40000000f00 */
[----:B------:R-:W-:-:S02]  /*126b0*/  MOV R65, 0xffffffff ;  /* 0xffffffff00417802 */ /* 0x000fc40000000f00 */
[----:B------:R-:W-:Y:S02]  /*126c0*/  MOV R64, 0x126e0 ;  /* 0x000126e000407802 */ /* 0x000fe40000000f00 */
[----:B------:R-:W-:Y:S05]  /*126d0*/  CALL.REL.NOINC `($__internal_114_$__cuda_sm70_shflsync_down) ;  /* 0x000005e000007944 */ /* 0x000fea0003c00000 */
[----:B-1----:R-:W-:Y:S01]  /*126e0*/  MOV R70, R66 ;  /* 0x0000004200467202 */ /* 0x002fe20000000f00 */
[----:B------:R-:W-:Y:S01]  /*126f0*/  HFMA2.MMA R66, -RZ, RZ, 0, 9.5367431640625e-07 ;  /* 0x00000010ff427435 */ /* 0x000fe200000001ff */
[----:B------:R-:W-:Y:S02]  /*12700*/  MOV R241, R238 ;  /* 0x000000ee00f17202 */ /* 0x000fe40000000f00 */
[----:B------:R-:W-:Y:S02]  /*12710*/  MOV R242, 0x1f ;  /* 0x0000001f00f27802 */ /* 0x000fe40000000f00 */
[----:B------:R-:W-:Y:S02]  /*12720*/  MOV R65, 0xffffffff ;  /* 0xffffffff00417802 */ /* 0x000fe40000000f00 */
[----:B------:R-:W-:Y:S02]  /*12730*/  MOV R64, 0x12750 ;  /* 0x0001275000407802 */ /* 0x000fe40000000f00 */
[----:B------:R-:W-:Y:S05]  /*12740*/  CALL.REL.NOINC `($__internal_114_$__cuda_sm70_shflsync_down) ;  /* 0x0000057000007944 */ /* 0x000fea0003c00000 */
[----:B-1----:R-:W-:Y:S05]  /*12750*/  BRA `(.L_x_4792) ;  /* 0xffff780000007947 */ /* 0x002fea000383ffff */
.L_x_4701:
[----:B----4-:R-:W-:Y:S01]  /*12760*/  HFMA2.MMA R66, -RZ, RZ, 0, 0 ;  /* 0x00000000ff427435 */ /* 0x010fe200000001ff */
[----:B------:R-:W-:Y:S02]  /*12770*/  MOV R64, R71 ;  /* 0x0000004700407202 */ /* 0x000fe40000000f00 */
[----:B------:R-:W-:-:S02]  /*12780*/  MOV R247, 0xffffffff ;  /* 0xffffffff00f77802 */ /* 0x000fc40000000f00 */
[----:B------:R-:W-:Y:S02]  /*12790*/  MOV R65, 0x127b0 ;  /* 0x000127b000417802 */ /* 0x000fe40000000f00 */
[----:B0123--:R-:W-:Y:S05]  /*127a0*/  CALL.REL.NOINC `($__internal_115_$__cuda_sm70_shflsync_idx_p) ;  /* 0x0000055000007944 */ /* 0x00ffea0003c00000 */
        /* <DEDUP_REMOVED lines=8> */
[----:B------:R-:W-:Y:S02]  /*12830*/  MOV R64, R68 ;  /* 0x0000004400407202 */ /* 0x000fe40000000f00 */
[----:B------:R-:W-:-:S02]  /*12840*/  MOV R247, 0xffffffff ;  /* 0xffffffff00f77802 */ /* 0x000fc40000000f00 */
        /* <DEDUP_REMOVED lines=16> */
[----:B0-----:R-:W-:Y:S05]  /*12950*/  CALL.REL.NOINC `($__internal_114_$__cuda_sm70_shflsync_down) ;  /* 0x0000036000007944 */ /* 0x001fea0003c00000 */
[----:B-1----:R-:W-:Y:S01]  /*12960*/  MOV R71, R66 ;  /* 0x0000004200477202 */ /* 0x002fe20000000f00 */
[----:B------:R-:W-:Y:S01]  /*12970*/  HFMA2.MMA R66, -RZ, RZ, 0, 5.9604644775390625e-08 ;  /* 0x00000001ff427435 */ /* 0x000fe200000001ff */
[----:B------:R-:W-:Y:S02]  /*12980*/  MOV R241, R240 ;  /* 0x000000f000f17202 */ /* 0x000fe40000000f00 */
[----:B------:R-:W-:Y:S02]  /*12990*/  MOV R242, 0x1f ;  /* 0x0000001f00f27802 */ /* 0x000fe40000000f00 */
[----:B------:R-:W-:-:S02]  /*129a0*/  MOV R65, 0xffffffff ;  /* 0xffffffff00417802 */ /* 0x000fc40000000f00 */
[----:B------:R-:W-:Y:S02]  /*129b0*/  MOV R64, 0x129d0 ;  /* 0x000129d000407802 */ /* 0x000fe40000000f00 */
[----:B------:R-:W-:Y:S05]  /*129c0*/  CALL.REL.NOINC `($__internal_114_$__cuda_sm70_shflsync_down) ;  /* 0x000002f000007944 */ /* 0x000fea0003c00000 */
        /* <DEDUP_REMOVED lines=47> */
        .weak           $__internal_114_$__cuda_sm70_shflsync_down
        .type           $__internal_114_$__cuda_sm70_shflsync_down,@function
        .size           $__internal_114_$__cuda_sm70_shflsync_down,($__internal_115_$__cuda_sm70_shflsync_idx_p - $__internal_114_$__cuda_sm70_shflsync_down)
$__internal_114_$__cuda_sm70_shflsync_down:
[----:B------:R-:W-:Y:S04]  /*12cc0*/  WARPSYNC R65 ;  /* 0x0000004100007348 */ /* 0x000fe80003800000 */
[----:B------:R0:W1:Y:S02]  /*12cd0*/  SHFL.DOWN PT, R66, R241, R66, R242 ;  /* 0x08000042f1427389 */ /* 0x00006400000e00f2 */
[----:B0-----:R-:W-:-:S06]  /*12ce0*/  HFMA2.MMA R65, -RZ, RZ, 0, 0 ;  /* 0x00000000ff417435 */ /* 0x001fcc00000001ff */
[----:B------:R-:W-:Y:S05]  /*12cf0*/  RET.REL.NODEC R64 `(_Z25selective_scan_bwd_kernelI32Selective_Scan_bwd_kernel_traitsILi64ELi16ELb0ELb0ELb1ELb1ELb0EN3c108BFloat16ENS1_7complexIfEEEEv12SSMParamsBwd) ;  /* 0xfffed30040007950 */ /* 0x000fea0003c3ffff */
        .weak           $__internal_115_$__cuda_sm70_shflsync_idx_p
        .type           $__internal_115_$__cuda_sm70_shflsync_idx_p,@function
        .size           $__internal_115_$__cuda_sm70_shflsync_idx_p,($__internal_116_$__cuda_sm70_shflsync_up - $__internal_115_$__cuda_sm70_shflsync_idx_p)
$__internal_115_$__cuda_sm70_shflsync_idx_p:
[----:B------:R-:W-:Y:S01]  /*12d00*/  MOV R95, 0x1f ;  /* 0x0000001f005f7802 */ /* 0x000fe20000000f00 */
[----:B------:R-:W-:Y:S04]  /*12d10*/  WARPSYNC R247 ;  /* 0x000000f700007348 */ /* 0x000fe80003800000 */
[----:B------:R0:W1:Y:S04]  /*12d20*/  SHFL.IDX PT, R66, R64, R66, R95 ;  /* 0x0000004240427389 */ /* 0x00006800000e005f */
[----:B0-----:R-:W0:Y:S01]  /*12d30*/  S2R R95, SR_LANEID ;  /* 0x00000000005f7919 */ /* 0x001e220000000000 */
[----:B------:R-:W-:Y:S01]  /*12d40*/  MOV R64, R65 ;  /* 0x0000004100407202 */ /* 0x000fe20000000f00 */
[----:B------:R-:W-:-:S06]  /*12d50*/  HFMA2.MMA R65, -RZ, RZ, 0, 0 ;  /* 0x00000000ff417435 */ /* 0x000fcc00000001ff */
[----:B------:R-:W-:Y:S05]  /*12d60*/  RET.REL.NODEC R64 `(_Z25selective_scan_bwd_kernelI32Selective_Scan_bwd_kernel_traitsILi64ELi16ELb0ELb0ELb1ELb1ELb0EN3c108BFloat16ENS1_7complexIfEEEEv12SSMParamsBwd) ;  /* 0xfffed29040007950 */ /* 0x000fea0003c3ffff */
        .weak           $__internal_116_$__cuda_sm70_shflsync_up
        .type           $__internal_116_$__cuda_sm70_shflsync_up,@function
        .size           $__internal_116_$__cuda_sm70_shflsync_up,(.L_x_14548 - $__internal_116_$__cuda_sm70_shflsync_up)
$__internal_116_$__cuda_sm70_shflsync_up:
[----:B------:R-:W-:Y:S01]  /*12d70*/  MOV R65, 0x0 ;  /* 0x0000000000417802 */ /* 0x000fe20000000f00 */
[----:B------:R-:W-:Y:S04]  /*12d80*/  WARPSYNC R66 ;  /* 0x0000004200007348 */ /* 0x000fe80003800000 */
[----:B------:R0:W1:Y:S01]  /*12d90*/  SHFL.UP PT, R66, R213, R212, R211 ;  /* 0x040000d4d5427389 */ /* 0x00006200000e00d3 */
[----:B------:R-:W-:Y:S05]  /*12da0*/  RET.REL.NODEC R64 `(_Z25selective_scan_bwd_kernelI32Selective_Scan_bwd_kernel_traitsILi64ELi16ELb0ELb0ELb1ELb1ELb0EN3c108BFloat16ENS1_7complexIfEEEEv12SSMParamsBwd) ;  /* 0xfffed25040007950 */ /* 0x000fea0003c3ffff */
.L_x_4794:
        /* <DEDUP_REMOVED lines=13> */
.L_x_14548:


//--------------------- .text._Z25selective_scan_bwd_kernelI32Selective_Scan_bwd_kernel_traitsILi64ELi16ELb0ELb0ELb1ELb1ELb1EN3c108BFloat16ENS1_7complexIfEEEEv12SSMParamsBwd --------------------------
	.section	.text._Z25selective_scan_bwd_kernelI32Selective_Scan_bwd_kernel_traitsILi64ELi16ELb0ELb0ELb1ELb1ELb1EN3c108BFloat16ENS1_7complexIfEEEEv12SSMParamsBwd,"ax",@progbits
	.sectioninfo	@"SHI_REGISTERS=255"
	.align	128
        .global         _Z25selective_scan_bwd_kernelI32Selective_Scan_bwd_kernel_traitsILi64ELi16ELb0ELb0ELb1ELb1ELb1EN3c108BFloat16ENS1_7complexIfEEEEv12SSMParamsBwd
        .type           _Z25selective_scan_bwd_kernelI32Selective_Scan_bwd_kernel_traitsILi64ELi16ELb0ELb0ELb1ELb1ELb1EN3c108BFloat16ENS1_7complexIfEEEEv12SSMParamsBwd,@function
        .size           _Z25selective_scan_bwd_kernelI32Selective_Scan_bwd_kernel_traitsILi64ELi16ELb0ELb0ELb1ELb1ELb1EN3c108BFloat16ENS1_7complexIfEEEEv12SSMParamsBwd,(.L_x_14551 - _Z25selective_scan_bwd_kernelI32Selective_Scan_bwd_kernel_traitsILi64ELi16ELb0ELb0ELb1ELb1ELb1EN3c108BFloat16ENS1_7complexIfEEEEv12SSMParamsBwd)
        .other          _Z25selective_scan_bwd_kernelI32Selective_Scan_bwd_kernel_traitsILi64ELi16ELb0ELb0ELb1ELb1ELb1EN3c108BFloat16ENS1_7complexIfEEEEv12SSMParamsBwd,@"STO_CUDA_ENTRY STV_DEFAULT"
_Z25selective_scan_bwd_kernelI32Selective_Scan_bwd_kernel_traitsILi64ELi16ELb0ELb0ELb1ELb1ELb1EN3c108BFloat16ENS1_7complexIfEEEEv12SSMParamsBwd:
.text._Z25selective_scan_bwd_kernelI32Selective_Scan_bwd_kernel_traitsILi64ELi16ELb0ELb0ELb1ELb1ELb1EN3c108BFloat16ENS1_7complexIfEEEEv12SSMParamsBwd:
        /* <DEDUP_REMOVED lines=167> */
.L_x_4939:
        /* <DEDUP_REMOVED lines=149> */
[----:B------:R4:W-:Y:S04]  /*13c0*/  STS.U16 [R231+0x300], R44 ;  /* 0x0003002ce7007388 */ /* 0x0009e80000000400 */
        /* <DEDUP_REMOVED lines=53> */
[----:B-----5:R-:W-:Y:S01]  /*1720*/  PRMT R46, RZ, 0x7610, R46 ;  /* 0x00007610ff2e7816 */ /* 0x020fe2000000002e */
[----:B------:R-:W3:Y:S01]  /*1730*/  @!P0 LDG.E.U16 R42, [R106.64+0x240] ;  /* 0x000240206a2a8981 */ /* 0x000ee2000c1e1500 */
[----:B0-----:R-:W-:-:S02]  /*1740*/  PRMT R48, RZ, 0x7610, R48 ;  /* 0x00007610ff307816 */ /* 0x001fc40000000030 */
        /* <DEDUP_REMOVED lines=31> */
[----:B------:R2:W-:Y:S04]  /*1940*/  STS.U16 [R231+0x300], R46 ;  /* 0x0003002ee7007388 */ /* 0x0005e80000000400 */
        /* <DEDUP_REMOVED lines=11> */
[----:B------:R-:W1:Y:S04]  /*1a00*/  LDS.U16 R15, [R93+0xe] ;  /* 0x00000e005d0f7984 */ /* 0x000e680000000400 */
[----:B------:R0:W1:Y:S04]  /*1a10*/  LDS.U16 R21, [R93+0x10] ;  /* 0x000010005d157984 */ /* 0x0000680000000400 */
[----:B------:R0:W1:Y:S04]  /*1a20*/  LDS.U16 R23, [R93+0x12] ;  /* 0x000012005d177984 */ /* 0x0000680000000400 */
[----:B------:R0:W1:Y:S04]  /*1a30*/  LDS.U16 R25, [R93+0x14] ;  /* 0x000014005d197984 */ /* 0x0000680000000400 */
[----:B------:R0:W1:Y:S04]  /*1a40*/  LDS.U16 R27, [R93+0x16] ;  /* 0x000016005d1b7984 */ /* 0x0000680000000400 */
[----:B------:R0:W1:Y:S04]  /*1a50*/  LDS.U16 R29, [R93+0x18] ;  /* 0x000018005d1d7984 */ /* 0x0000680000000400 */
[----:B------:R0:W1:Y:S04]  /*1a60*/  LDS.U16 R4, [R93+0x1a] ;  /* 0x00001a005d047984 */ /* 0x0000680000000400 */
[----:B------:R0:W2:Y:S04]  /*1a70*/  LDS.U16 R3, [R93+0x1c] ;  /* 0x00001c005d037984 */ /* 0x0000a80000000400 */
[----:B------:R1:W4:Y:S04]  /*1a80*/  LDS.U16 R2, [R93+0x1e] ;  /* 0x00001e005d027984 */ /* 0x0003280000000400 */
[----:B------:R-:W-:Y:S01]  /*1a90*/  BAR.SYNC.DEFER_BLOCKING 0x0 ;  /* 0x0000000000007b1d */ /* 0x000fe20000010000 */
[----:B0-----:R-:W-:-:S05]  /*1aa0*/  PRMT R36, RZ, 0x7610, R36 ;  /* 0x00007610ff247816 */ /* 0x001fca0000000024 */
[----:B------:R-:W5:Y:S01]  /*1ab0*/  @!P0 LDG.E.U16 R31, [R34.64] ;  /* 0x00000020221f8981 */ /* 0x000f62000c1e1500 */
[----:B------:R-:W-:-:S03]  /*1ac0*/  ISETP.GE.AND P0, PT, R32, R105, PT ;  /* 0x000000692000720c */ /* 0x000fc60003f06270 */
[----:B------:R-:W5:Y:S01]  /*1ad0*/  @!P1 LDG.E.U16 R33, [R34.64+0x40] ;  /* 0x0000402022219981 */ /* 0x000f62000c1e1500 */
[-C--:B------:R-:W-:Y:S02]  /*1ae0*/  ISETP.GE.AND P1, PT, R0, R105.reuse, PT ;  /* 0x000000690000720c */ /* 0x080fe40003f26270 */
[----:B-1----:R-:W-:Y:S01]  /*1af0*/  PRMT R38, RZ, 0x7610, R38 ;  /* 0x00007610ff267816 */ /* 0x002fe20000000026 */
[----:B------:R-:W5:Y:S01]  /*1b00*/  @!P5 LDG.E.U16 R47, [R34.64+0x380] ;  /* 0x00038020222fd981 */ /* 0x000f62000c1e1500 */
[----:B--2---:R-:W-:Y:S02]  /*1b10*/  PRMT R40, RZ, 0x7610, R40 ;  /* 0x00007610ff287816 */ /* 0x004fe40000000028 */
[----:B---3--:R-:W-:Y:S01]  /*1b20*/  PRMT R42, RZ, 0x7610, R42 ;  /* 0x00007610ff2a7816 */ /* 0x008fe2000000002a */
[----:B------:R-:W2:Y:S04]  /*1b30*/  @!P6 LDG.E.U16 R50, [R34.64+0x3c0] ;  /* 0x0003c0202232e981 */ /* 0x000ea8000c1e1500 */
[----:B------:R-:W3:Y:S01]  /*1b40*/  @!P0 LDG.E.U16 R37, [R34.64+0x80] ;  /* 0x0000802022258981 */ /* 0x000ee2000c1e1500 */
[----:B------:R-:W-:-:S03]  /*1b50*/  ISETP.GE.AND P0, PT, R6, R105, PT ;  /* 0x000000690600720c */ /* 0x000fc60003f06270 */
[----:B------:R-:W2:Y:S01]  /*1b60*/  @!P1 LDG.E.U16 R36, [R34.64+0xc0] ;  /* 0x0000c02022249981 */ /* 0x000ea2000c1e1500 */
[----:B------:R-:W-:-:S09]  /*1b70*/  ISETP.GE.AND P1, PT, R8, R105, PT ;  /* 0x000000690800720c */ /* 0x000fd20003f26270 */
[----:B------:R-:W2:Y:S01]  /*1b80*/  @!P0 LDG.E.U16 R39, [R34.64+0x100] ;  /* 0x0001002022278981 */ /* 0x000ea2000c1e1500 */
[----:B------:R-:W-:-:S03]  /*1b90*/  ISETP.GE.AND P0, PT, R10, R105, PT ;  /* 0x000000690a00720c */ /* 0x000fc60003f06270 */
[----:B------:R-:W2:Y:S01]  /*1ba0*/  @!P1 LDG.E.U16 R38, [R34.64+0x140] ;  /* 0x0001402022269981 */ /* 0x000ea2000c1e1500 */
[----:B------:R-:W-:-:S09]  /*1bb0*/  ISETP.GE.AND P1, PT, R12, R105, PT ;  /* 0x000000690c00720c */ /* 0x000fd20003f26270 */
[----:B------:R-:W2:Y:S01]  /*1bc0*/  @!P0 LDG.E.U16 R41, [R34.64+0x180] ;  /* 0x0001802022298981 */ /* 0x000ea2000c1e1500 */
[----:B------:R-:W-:-:S03]  /*1bd0*/  ISETP.GE.AND P0, PT, R14, R105, PT ;  /* 0x000000690e00720c */ /* 0x000fc60003f06270 */
[----:B------:R-:W2:Y:S01]  /*1be0*/  @!P1 LDG.E.U16 R40, [R34.64+0x1c0] ;  /* 0x0001c02022289981 */ /* 0x000ea2000c1e1500 */
[----:B------:R-:W-:Y:S02]  /*1bf0*/  ISETP.NE.AND P1, PT, R43, RZ, PT ;  /* 0x000000ff2b00720c */ /* 0x000fe40003f25270 */
[----:B------:R-:W-:-:S07]  /*1c00*/  PRMT R43, RZ, 0x7610, R43 ;  /* 0x00007610ff2b7816 */ /* 0x000fce000000002b */
[----:B------:R-:W2:Y:S01]  /*1c10*/  @!P0 LDG.E.U16 R43, [R34.64+0x200] ;  /* 0x00020020222b8981 */ /* 0x000ea2000c1e1500 */
[----:B------:R-:W-:Y:S02]  /*1c20*/  ISETP.NE.AND P0, PT, R45, RZ, PT ;  /* 0x000000ff2d00720c */ /* 0x000fe40003f05270 */
[----:B------:R-:W-:Y:S02]  /*1c30*/  PRMT R45, RZ, 0x7610, R45 ;  /* 0x00007610ff2d7816 */ /* 0x000fe4000000002d */
[----:B----4-:R-:W-:Y:S02]  /*1c40*/  PRMT R44, RZ, 0x7610, R44 ;  /* 0x00007610ff2c7816 */ /* 0x010fe4000000002c */
[----:B------:R-:W-:Y:S02]  /*1c50*/  PRMT R46, RZ, 0x7610, R46 ;  /* 0x00007610ff2e7816 */ /* 0x000fe4000000002e */
[----:B------:R-:W-:Y:S01]  /*1c60*/  PRMT R48, RZ, 0x7610, R48 ;  /* 0x00007610ff307816 */ /* 0x000fe20000000030 */
[----:B------:R-:W4:Y:S04]  /*1c70*/  @!P1 LDG.E.U16 R45, [R34.64+0x280] ;  /* 0x00028020222d9981 */ /* 0x000f28000c1e1500 */
[----:B------:R-:W4:Y:S04]  /*1c80*/  @!P0 LDG.E.U16 R42, [R34.64+0x240] ;  /* 0x00024020222a8981 */ /* 0x000f28000c1e1500 */
[----:B------:R-:W4:Y:S04]  /*1c90*/  @!P2 LDG.E.U16 R44, [R34.64+0x2c0] ;  /* 0x0002c020222ca981 */ /* 0x000f28000c1e1500 */
[----:B------:R-:W4:Y:S04]  /*1ca0*/  @!P3 LDG.E.U16 R46, [R34.64+0x300] ;  /* 0x00030020222eb981 */ /* 0x000f28000c1e1500 */
[----:B------:R-:W4:Y:S01]  /*1cb0*/  @!P4 LDG.E.U16 R48, [R34.64+0x340] ;  /* 0x000340202230c981 */ /* 0x000f22000c1e1500 */
[----:B------:R-:W-:-:S03]  /*1cc0*/  PRMT R5, RZ, 0x5410, R5 ;  /* 0x00005410ff057816 */ /* 0x000fc60000000005 */
[----:B------:R0:W-:Y:S02]  /*1cd0*/  STL [R1+0x4], R149 ;  /* 0x0000049501007387 */ /* 0x0001e40000100800 */
[----:B------:R-:W-:Y:S02]  /*1ce0*/  FADD.FTZ R76, R5, UR5 ;  /* 0x00000005054c7e21 */ /* 0x000fe40008010000 */
[----:B------:R0:W-:Y:S03]  /*1cf0*/  STL [R1], R147 ;  /* 0x0000009301007387 */ /* 0x0001e60000100800 */
[----:B------:R-:W-:Y:S02]  /*1d00*/  FSETP.GTU.FTZ.AND P2, PT, R76, 20, PT ;  /* 0x41a000004c00780b */ /* 0x000fe40003f5c000 */
[----:B------:R-:W-:Y:S02]  /*1d10*/  PRMT R7, RZ, 0x5410, R7 ;  /* 0x00005410ff077816 */ /* 0x000fe40000000007 */
[----:B------:R-:W-:-:S02]  /*1d20*/  PRMT R9, RZ, 0x5410, R9 ;  /* 0x00005410ff097816 */ /* 0x000fc40000000009 */
[----:B------:R-:W-:Y:S02]  /*1d30*/  PRMT R11, RZ, 0x5410, R11 ;  /* 0x00005410ff0b7816 */ /* 0x000fe4000000000b */
[----:B------:R-:W-:Y:S02]  /*1d40*/  PRMT R13, RZ, 0x5410, R13 ;  /* 0x00005410ff0d7816 */ /* 0x000fe4000000000d */
[----:B------:R-:W-:Y:S02]  /*1d50*/  PRMT R17, RZ, 0x5410, R17 ;  /* 0x00005410ff117816 */ /* 0x000fe40000000011 */
[----:B------:R-:W-:Y:S01]  /*1d60*/  PRMT R19, RZ, 0x5410, R19 ;  /* 0x00005410ff137816 */ /* 0x000fe20000000013 */
[----:B------:R-:W-:Y:S01]  /*1d70*/  FADD.FTZ R75, R7, UR5 ;  /* 0x00000005074b7e21 */ /* 0x000fe20008010000 */
[----:B------:R-:W-:Y:S01]  /*1d80*/  PRMT R15, RZ, 0x5410, R15 ;  /* 0x00005410ff0f7816 */ /* 0x000fe2000000000f */
[----:B------:R-:W-:Y:S02]  /*1d90*/  FADD.FTZ R74, R9, UR5 ;  /* 0x00000005094a7e21 */ /* 0x000fe40008010000 */
[----:B------:R-:W-:-:S02]  /*1da0*/  FADD.FTZ R73, R11, UR5 ;  /* 0x000000050b497e21 */ /* 0x000fc40008010000 */
[----:B------:R-:W-:Y:S02]  /*1db0*/  FADD.FTZ R72, R13, UR5 ;  /* 0x000000050d487e21 */ /* 0x000fe40008010000 */
[----:B------:R-:W-:Y:S02]  /*1dc0*/  FADD.FTZ R59, R17, UR5 ;  /* 0x00000005113b7e21 */ /* 0x000fe40008010000 */
[----:B------:R-:W-:Y:S01]  /*1dd0*/  FADD.FTZ R58, R19, UR5 ;  /* 0x00000005133a7e21 */ /* 0x000fe20008010000 */
[----:B------:R-:W-:Y:S01]  /*1de0*/  BSSY B0, `(.L_x_4796) ;  /* 0x0000039000007945 */ /* 0x000fe20003800000 */
[----:B------:R-:W-:Y:S01]  /*1df0*/  FSETP.GTU.FTZ.AND P3, PT, R75, 20, PT ;  /* 0x41a000004b00780b */ /* 0x000fe20003f7c000 */
[----:B------:R-:W-:Y:S01]  /*1e00*/  FADD.FTZ R57, R15, UR5 ;  /* 0x000000050f397e21 */ /* 0x000fe20008010000 */
[----:B------:R-:W-:Y:S02]  /*1e10*/  FSETP.GTU.FTZ.AND P4, PT, R74, 20, PT ;  /* 0x41a000004a00780b */ /* 0x000fe40003f9c000 */
[----:B------:R-:W-:-:S02]  /*1e20*/  FSETP.GTU.FTZ.AND P5, PT, R73, 20, PT ;  /* 0x41a000004900780b */ /* 0x000fc40003fbc000 */
[----:B------:R-:W-:Y:S02]  /*1e30*/  FSETP.GTU.FTZ.AND P6, PT, R72, 20, PT ;  /* 0x41a000004800780b */ /* 0x000fe40003fdc000 */
[----:B------:R-:W-:Y:S02]  /*1e40*/  FSETP.GTU.FTZ.AND P0, PT, R59, 20, PT ;  /* 0x41a000003b00780b */ /* 0x000fe40003f1c000 */
[----:B------:R-:W-:Y:S01]  /*1e50*/  FSETP.GTU.FTZ.AND P1, PT, R58, 20, PT ;  /* 0x41a000003a00780b */ /* 0x000fe20003f3c000 */
[----:B-----5:R0:W-:Y:S04]  /*1e60*/  STS.U16 [R149], R31 ;  /* 0x0000001f95007388 */ /* 0x0201e80000000400 */
[----:B------:R0:W-:Y:S04]  /*1e70*/  STS.U16 [R147+0x40], R33 ;  /* 0x0000402193007388 */ /* 0x0001e80000000400 */
[----:B---3--:R0:W-:Y:S04]  /*1e80*/  STS.U16 [R252+0x80], R37 ;  /* 0x00008025fc007388 */ /* 0x0081e80000000400 */
[----:B--2---:R0:W-:Y:S04]  /*1e90*/  STS.U16 [R251+0xc0], R36 ;  /* 0x0000c024fb007388 */ /* 0x0041e80000000400 */
[----:B------:R0:W-:Y:S04]  /*1ea0*/  STS.U16 [R250+0x100], R39 ;  /* 0x00010027fa007388 */ /* 0x0001e80000000400 */
[----:B------:R0:W-:Y:S04]  /*1eb0*/  STS.U16 [R249+0x140], R38 ;  /* 0x00014026f9007388 */ /* 0x0001e80000000400 */
[----:B------:R0:W-:Y:S04]  /*1ec0*/  STS.U16 [R248+0x180], R41 ;  /* 0x00018029f8007388 */ /* 0x0001e80000000400 */
[----:B------:R0:W-:Y:S04]  /*1ed0*/  STS.U16 [R237+0x1c0], R40 ;  /* 0x0001c028ed007388 */ /* 0x0001e80000000400 */
[----:B------:R0:W-:Y:S04]  /*1ee0*/  STS.U16 [R236+0x200], R43 ;  /* 0x0002002bec007388 */ /* 0x0001e80000000400 */
[----:B----4-:R0:W-:Y:S04]  /*1ef0*/  STS.U16 [R235+0x240], R42 ;  /* 0x0002402aeb007388 */ /* 0x0101e80000000400 */
        /* <DEDUP_REMOVED lines=39> */
.L_x_4797:
[----:B------:R-:W-:Y:S05]  /*2170*/  BSYNC B0 ;  /* 0x0000000000007941 */ /* 0x000fea0003800000 */
.L_x_4796:
        /* <DEDUP_REMOVED lines=36> */
.L_x_4799:
[----:B------:R-:W-:Y:S05]  /*23c0*/  BSYNC B0 ;  /* 0x0000000000007941 */ /* 0x000fea0003800000 */
.L_x_4798:
        /* <DEDUP_REMOVED lines=36> */
.L_x_4801:
[----:B------:R-:W-:Y:S05]  /*2610*/  BSYNC B0 ;  /* 0x0000000000007941 */ /* 0x000fea0003800000 */
.L_x_4800:
        /* <DEDUP_REMOVED lines=36> */
.L_x_4803:
[----:B------:R-:W-:Y:S05]  /*2860*/  BSYNC B0 ;  /* 0x0000000000007941 */ /* 0x000fea0003800000 */
.L_x_4802:
        /* <DEDUP_REMOVED lines=36> */
.L_x_4805:
[----:B------:R-:W-:Y:S05]  /*2ab0*/  BSYNC B0 ;  /* 0x0000000000007941 */ /* 0x000fea0003800000 */
.L_x_4804:
        /* <DEDUP_REMOVED lines=36> */
.L_x_4807:
[----:B------:R-:W-:Y:S05]  /*2d00*/  BSYNC B0 ;  /* 0x0000000000007941 */ /* 0x000fea0003800000 */
.L_x_4806:
        /* <DEDUP_REMOVED lines=36> */
.L_x_4809:
[----:B------:R-:W-:Y:S05]  /*2f50*/  BSYNC B0 ;  /* 0x0000000000007941 */ /* 0x000fea0003800000 */
.L_x_4808:
[----:B------:R-:W-:Y:S01]  /*2f60*/  PRMT R3, RZ, 0x5410, R3 ;  /* 0x00005410ff037816 */ /* 0x000fe20000000003 */
[----:B------:R-:W-:Y:S01]  /*2f70*/  BSSY B0, `(.L_x_4810) ;  /* 0x0000023000007945 */ /* 0x000fe20003800000 */
[----:B------:R-:W-:-:S03]  /*2f80*/  FSETP.GTU.FTZ.AND P1, PT, R51, 20, PT ;  /* 0x41a000003300780b */ /* 0x000fc60003f3c000 */
[----:B0-----:R-:W-:Y:S01]  /*2f90*/  FADD.FTZ R50, R3, UR5 ;  /* 0x0000000503327e21 */ /* 0x001fe20008010000 */
        /* <DEDUP_REMOVED lines=32> */
.L_x_4811:
[----:B------:R-:W-:Y:S05]  /*31a0*/  BSYNC B0 ;  /* 0x0000000000007941 */ /* 0x000fea0003800000 */
.L_x_4810:
        /* <DEDUP_REMOVED lines=36> */
.L_x_4813:
[----:B------:R-:W-:Y:S05]  /*33f0*/  BSYNC B0 ;  /* 0x0000000000007941 */ /* 0x000fea0003800000 */
.L_x_4812:
        /* <DEDUP_REMOVED lines=34> */
.L_x_4815:
[----:B------:R-:W-:Y:S05]  /*3620*/  BSYNC B0 ;  /* 0x0000000000007941 */ /* 0x000fea0003800000 */
.L_x_4814:
        /* <DEDUP_REMOVED lines=33> */
.L_x_4817:
[----:B------:R-:W-:Y:S05]  /*3840*/  BSYNC B0 ;  /* 0x0000000000007941 */ /* 0x000fea0003800000 */
.L_x_4816:
        /* <DEDUP_REMOVED lines=33> */
.L_x_4819:
[----:B------:R-:W-:Y:S05]  /*3a60*/  BSYNC B0 ;  /* 0x0000000000007941 */ /* 0x000fea0003800000 */
.L_x_4818:
        /* <DEDUP_REMOVED lines=33> */
.L_x_4821:
[----:B------:R-:W-:Y:S05]  /*3c80*/  BSYNC B0 ;  /* 0x0000000000007941 */ /* 0x000fea0003800000 */
.L_x_4820:
        /* <DEDUP_REMOVED lines=33> */
.L_x_4823:
[----:B------:R-:W-:Y:S05]  /*3ea0*/  BSYNC B0 ;  /* 0x0000000000007941 */ /* 0x000fea0003800000 */
.L_x_4822:
        /* <DEDUP_REMOVED lines=33> */
.L_x_4825:
[----:B------:R-:W-:Y:S05]  /*40c0*/  BSYNC B0 ;  /* 0x0000000000007941 */ /* 0x000fea0003800000 */
.L_x_4824:
        /* <DEDUP_REMOVED lines=33> */
.L_x_4827:
[----:B------:R-:W-:Y:S05]  /*42e0*/  BSYNC B0 ;  /* 0x0000000000007941 */ /* 0x000fea0003800000 */
.L_x_4826:
        /* <DEDUP_REMOVED lines=45> */
[C---:B------:R-:W-:Y:S01]  /*45c0*/  @!P0 IADD3.X R40, R145.reuse, UR38, R3, P1, !PT ;  /* 0x0000002691288c10 */ /* 0x040fe20008ffe403 */
        /* <DEDUP_REMOVED lines=56> */
[----:B------:R-:W-:Y:S01]  /*4950*/  PRMT R33, RZ, 0x7610, R33 ;  /* 0x00007610ff217816 */ /* 0x000fe20000000021 */
[----:B------:R-:W2:Y:S01]  /*4960*/  @!P1 LDG.E.U16 R29, [R36.64+-0x600] ;  /* 0xfffa0020241d9981 */ /* 0x000ea2000c1e1500 */
[-C--:B------:R-:W-:Y:S02]  /*4970*/  ISETP.GE.AND P1, PT, R16, R105.reuse, PT ;  /* 0x000000691000720c */ /* 0x080fe40003f26270 */
[-C--:B------:R-:W-:Y:S01]  /*4980*/  ISETP.GE.AND P2, PT, R20, R105.reuse, PT ;  /* 0x000000691400720c */ /* 0x080fe20003f46270 */
[----:B------:R-:W2:Y:S01]  /*4990*/  @!P3 LDG.E.U16 R17, [R36.64+-0x7c0] ;  /* 0xfff840202411b981 */ /* 0x000ea2000c1e1500 */
[----:B------:R-:W-:-:S02]  /*49a0*/  ISETP.GE.AND P3, PT, R22, R105, PT ;  /* 0x000000691600720c */ /* 0x000fc40003f66270 */
[----:B0-----:R-:W-:Y:S01]  /*49b0*/  PRMT R34, RZ, 0x7610, R34 ;  /* 0x00007610ff227816 */ /* 0x001fe20000000022 */
        /* <DEDUP_REMOVED lines=44> */
[----:B------:R3:W-:Y:S01]  /*4c80*/  STS.U16 [R199+0x3c0], R62 ;  /* 0x0003c03ec7007388 */ /* 0x0007e20000000400 */
[----:B------:R-:W-:-:S06]  /*4c90*/  NOP ;  /* 0x0000000000007918 */ /* 0x000fcc0000000000 */
[----:B------:R-:W-:Y:S04]  /*4ca0*/  LDS.U16 R15, [R93] ;  /* 0x000000005d0f7984 */ /* 0x000fe80000000400 */
[----:B------:R-:W-:Y:S04]  /*4cb0*/  LDS.U16 R17, [R93+0x2] ;  /* 0x000002005d117984 */ /* 0x000fe80000000400 */
[----:B------:R-:W4:Y:S04]  /*4cc0*/  LDS.U16 R21, [R93+0x4] ;  /* 0x000004005d157984 */ /* 0x000f280000000400 */
[----:B------:R-:W-:Y:S04]  /*4cd0*/  LDS.U16 R23, [R93+0x6] ;  /* 0x000006005d177984 */ /* 0x000fe80000000400 */
[----:B------:R-:W-:Y:S04]  /*4ce0*/  LDS.U16 R25, [R93+0x8] ;  /* 0x000008005d197984 */ /* 0x000fe80000000400 */
[----:B------:R-:W-:Y:S04]  /*4cf0*/  LDS.U16 R29, [R93+0xa] ;  /* 0x00000a005d1d7984 */ /* 0x000fe80000000400 */
[----:B------:R-:W2:Y:S04]  /*4d00*/  LDS.U16 R33, [R93+0xc] ;  /* 0x00000c005d217984 */ /* 0x000ea80000000400 */
[----:B------:R-:W-:Y:S04]  /*4d10*/  LDS.U16 R34, [R93+0xe] ;  /* 0x00000e005d227984 */ /* 0x000fe80000000400 */
[----:B------:R-:W1:Y:S04]  /*4d20*/  LDS.U16 R35, [R93+0x10] ;  /* 0x000010005d237984 */ /* 0x000e680000000400 */
[----:B------:R-:W-:Y:S04]  /*4d30*/  LDS.U16 R36, [R93+0x12] ;  /* 0x000012005d247984 */ /* 0x000fe80000000400 */
[----:B------:R-:W1:Y:S04]  /*4d40*/  LDS.U16 R37, [R93+0x14] ;  /* 0x000014005d257984 */ /* 0x000e680000000400 */
[----:B------:R-:W-:Y:S04]  /*4d50*/  LDS.U16 R38, [R93+0x16] ;  /* 0x000016005d267984 */ /* 0x000fe80000000400 */
[----:B------:R-:W-:Y:S04]  /*4d60*/  LDS.U16 R39, [R93+0x18] ;  /* 0x000018005d277984 */ /* 0x000fe80000000400 */
[----:B------:R-:W-:Y:S04]  /*4d70*/  LDS.U16 R40, [R93+0x1a] ;  /* 0x00001a005d287984 */ /* 0x000fe80000000400 */
[----:B------:R-:W2:Y:S04]  /*4d80*/  LDS.U16 R41, [R93+0x1c] ;  /* 0x00001c005d297984 */ /* 0x000ea80000000400 */
[----:B------:R-:W4:Y:S04]  /*4d90*/  LDS.U16 R42, [R93+0x1e] ;  /* 0x00001e005d2a7984 */ /* 0x000f280000000400 */
[----:B------:R-:W-:Y:S01]  /*4da0*/  BAR.SYNC.DEFER_BLOCKING 0x0 ;  /* 0x0000000000007b1d */ /* 0x000fe20000010000 */
[----:B0-----:R-:W-:-:S05]  /*4db0*/  PRMT R46, RZ, 0x7610, R46 ;  /* 0x00007610ff2e7816 */ /* 0x001fca000000002e */
[----:B------:R0:W5:Y:S01]  /*4dc0*/  @!P0 LDG.E.U16 R61, [R4.64] ;  /* 0x00000020043d8981 */ /* 0x000162000c1e1500 */
[----:B------:R-:W-:-:S03]  /*4dd0*/  ISETP.GE.AND P0, PT, R32, R105, PT ;  /* 0x000000692000720c */ /* 0x000fc60003f06270 */
[----:B------:R0:W5:Y:S01]  /*4de0*/  @!P1 LDG.E.U16 R46, [R2.64+-0x7c0] ;  /* 0xfff84020022e9981 */ /* 0x000162000c1e1500 */
[-C--:B------:R-:W-:Y:S02]  /*4df0*/  ISETP.GE.AND P1, PT, R0, R105.reuse, PT ;  /* 0x000000690000720c */ /* 0x080fe40003f26270 */
[----:B-1----:R-:W-:Y:S01]  /*4e00*/  PRMT R48, RZ, 0x7610, R48 ;  /* 0x00007610ff307816 */ /* 0x002fe20000000030 */
[----:B------:R1:W5:Y:S01]  /*4e10*/  @!P3 LDG.E.U16 R70, [R2.64+-0x500] ;  /* 0xfffb00200246b981 */ /* 0x000362000c1e1500 */
[----:B--2---:R-:W-:Y:S02]  /*4e20*/  PRMT R60, RZ, 0x7610, R60 ;  /* 0x00007610ff3c7816 */ /* 0x004fe4000000003c */
[----:B---3--:R-:W-:Y:S01]  /*4e30*/  PRMT R62, RZ, 0x7610, R62 ;  /* 0x00007610ff3e7816 */ /* 0x008fe2000000003e */
[----:B------:R1:W2:Y:S04]  /*4e40*/  @!P4 LDG.E.U16 R98, [R2.64+-0x4c0] ;  /* 0xfffb40200262c981 */ /* 0x0002a8000c1e1500 */
[----:B------:R1:W3:Y:S01]  /*4e50*/  @!P0 LDG.E.U16 R65, [R2.64+-0x780] ;  /* 0xfff8802002418981 */ /* 0x0002e2000c1e1500 */
[----:B------:R-:W-:-:S03]  /*4e60*/  ISETP.GE.AND P0, PT, R6, R105, PT ;  /* 0x000000690600720c */ /* 0x000fc60003f06270 */
[----:B------:R1:W2:Y:S01]  /*4e70*/  @!P1 LDG.E.U16 R48, [R2.64+-0x740] ;  /* 0xfff8c02002309981 */ /* 0x0002a2000c1e1500 */
[----:B------:R-:W-:-:S03]  /*4e80*/  ISETP.GE.AND P1, PT, R8, R105, PT ;  /* 0x000000690800720c */ /* 0x000fc60003f26270 */
[----:B------:R1:W2:Y:S04]  /*4e90*/  @!P5 LDG.E.U16 R97, [R2.64+-0x480] ;  /* 0xfffb80200261d981 */ /* 0x0002a8000c1e1500 */
[----:B------:R1:W2:Y:S04]  /*4ea0*/  @!P6 LDG.E.U16 R100, [R2.64+-0x440] ;  /* 0xfffbc0200264e981 */ /* 0x0002a8000c1e1500 */
[----:B------:R1:W2:Y:S01]  /*4eb0*/  @!P0 LDG.E.U16 R67, [R2.64+-0x700] ;  /* 0xfff9002002438981 */ /* 0x0002a2000c1e1500 */
[-C--:B------:R-:W-:Y:S02]  /*4ec0*/  ISETP.GE.AND P0, PT, R10, R105.reuse, PT ;  /* 0x000000690a00720c */ /* 0x080fe40003f06270 */
[----:B0-----:R-:W-:Y:S01]  /*4ed0*/  PRMT R5, RZ, 0x7610, R5 ;  /* 0x00007610ff057816 */ /* 0x001fe20000000005 */
[----:B------:R1:W2:Y:S01]  /*4ee0*/  @!P1 LDG.E.U16 R60, [R2.64+-0x6c0] ;  /* 0xfff94020023c9981 */ /* 0x0002a2000c1e1500 */
[----:B------:R-:W-:-:S09]  /*4ef0*/  ISETP.GE.AND P1, PT, R12, R105, PT ;  /* 0x000000690c00720c */ /* 0x000fd20003f26270 */
[----:B------:R1:W2:Y:S01]  /*4f00*/  @!P0 LDG.E.U16 R5, [R2.64+-0x680] ;  /* 0xfff9802002058981 */ /* 0x0002a2000c1e1500 */
[----:B------:R-:W-:Y:S02]  /*4f10*/  ISETP.GE.AND P0, PT, R14, R105, PT ;  /* 0x000000690e00720c */ /* 0x000fe40003f06270 */
[----:B------:R-:W-:-:S06]  /*4f20*/  PRMT R4, RZ, 0x7610, R4 ;  /* 0x00007610ff047816 */ /* 0x000fcc0000000004 */
[----:B------:R1:W2:Y:S01]  /*4f30*/  @!P1 LDG.E.U16 R4, [R2.64+-0x640] ;  /* 0xfff9c02002049981 */ /* 0x0002a2000c1e1500 */
[----:B------:R-:W-:-:S04]  /*4f40*/  ISETP.NE.AND P1, PT, R66, RZ, PT ;  /* 0x000000ff4200720c */ /* 0x000fc80003f25270 */
[----:B------:R1:W2:Y:S01]  /*4f50*/  @!P0 LDG.E.U16 R69, [R2.64+-0x600] ;  /* 0xfffa002002458981 */ /* 0x0002a2000c1e1500 */
[----:B------:R-:W-:Y:S02]  /*4f60*/  ISETP.GE.AND P0, PT, R16, R105, PT ;  /* 0x000000691000720c */ /* 0x000fe40003f06270 */
[----:B------:R-:W-:-:S06]  /*4f70*/  PRMT R66, RZ, 0x7610, R66 ;  /* 0x00007610ff427816 */ /* 0x000fcc0000000042 */
[----:B------:R1:W2:Y:S04]  /*4f80*/  @!P1 LDG.E.U16 R71, [R2.64+-0x580] ;  /* 0xfffa802002479981 */ /* 0x0002a8000c1e1500 */
[----:B------:R1:W2:Y:S04]  /*4f90*/  @!P2 LDG.E.U16 R66, [R2.64+-0x540] ;  /* 0xfffac0200242a981 */ /* 0x0002a8000c1e1500 */
[----:B------:R1:W2:Y:S01]  /*4fa0*/  @!P0 LDG.E.U16 R62, [R2.64+-0x5c0] ;  /* 0xfffa4020023e8981 */ /* 0x0002a2000c1e1500 */
[----:B----4-:R-:W-:-:S05]  /*4fb0*/  PRMT R21, RZ, 0x5410, R21 ;  /* 0x00005410ff157816 */ /* 0x010fca0000000015 */
[----:B------:R-:W-:Y:S01]  /*4fc0*/  FMUL.FTZ R102, R21, -1.4426950216293334961 ;  /* 0xbfb8aa3b15667820 */ /* 0x000fe20000410000 */
[----:B------:R-:W-:-:S05]  /*4fd0*/  PRMT R15, RZ, 0x5410, R15 ;  /* 0x00005410ff0f7816 */ /* 0x000fca000000000f */
[----:B------:R-:W-:Y:S01]  /*4fe0*/  MUFU.EX2 R102, R102 ;  /* 0x0000006600667308 */ /* 0x000fe20000000800 */
[----:B------:R-:W-:Y:S01]  /*4ff0*/  FMUL.FTZ R99, R15, -1.4426950216293334961 ;  /* 0xbfb8aa3b0f637820 */ /* 0x000fe20000410000 */
[----:B------:R-:W-:Y:S02]  /*5000*/  PRMT R33, RZ, 0x5410, R33 ;  /* 0x00005410ff217816 */ /* 0x000fe40000000021 */
[----:B------:R-:W-:Y:S02]  /*5010*/  PRMT R17, RZ, 0x5410, R17 ;  /* 0x00005410ff117816 */ /* 0x000fe40000000011 */
[----:B------:R-:W-:Y:S01]  /*5020*/  PRMT R35, RZ, 0x5410, R35 ;  /* 0x00005410ff237816 */ /* 0x000fe20000000023 */
[----:B------:R-:W-:Y:S01]  /*5030*/  FMUL.FTZ R104, R33, -1.4426950216293334961 ;  /* 0xbfb8aa3b21687820 */ /* 0x000fe20000410000 */
[----:B------:R-:W0:Y:S01]  /*5040*/  MUFU.EX2 R99, R99 ;  /* 0x0000006300637308 */ /* 0x000e220000000800 */
[----:B------:R-:W-:Y:S02]  /*5050*/  FMUL.FTZ R101, R17, -1.4426950216293334961 ;  /* 0xbfb8aa3b11657820 */ /* 0x000fe40000410000 */
[----:B------:R-:W-:Y:S01]  /*5060*/  FMUL.FTZ R111, R35, -1.4426950216293334961 ;  /* 0xbfb8aa3b236f7820 */ /* 0x000fe20000410000 */
[----:B------:R-:W-:-:S04]  /*5070*/  PRMT R29, RZ, 0x5410, R29 ;  /* 0x00005410ff1d7816 */ /* 0x000fc8000000001d */
[----:B------:R-:W-:Y:S01]  /*5080*/  MUFU.EX2 R104, R104 ;  /* 0x0000006800687308 */ /* 0x000fe20000000800 */
[----:B------:R-:W-:Y:S01]  /*5090*/  PRMT R37, RZ, 0x5410, R37 ;  /* 0x00005410ff257816 */ /* 0x000fe20000000025 */
[----:B------:R-:W-:Y:S01]  /*50a0*/  FMUL.FTZ R103, R29, -1.4426950216293334961 ;  /* 0xbfb8aa3b1d677820 */ /* 0x000fe20000410000 */
[----:B------:R-:W-:-:S05]  /*50b0*/  PRMT R25, RZ, 0x5410, R25 ;  /* 0x00005410ff197816 */ /* 0x000fca0000000019 */
[----:B------:R-:W-:Y:S01]  /*50c0*/  MUFU.EX2 R101, R101 ;  /* 0x0000006500657308 */ /* 0x000fe20000000800 */
[----:B------:R-:W-:-:S07]  /*50d0*/  PRMT R23, RZ, 0x5410, R23 ;  /* 0x00005410ff177816 */ /* 0x000fce0000000017 */
[----:B------:R-:W-:Y:S01]  /*50e0*/  MUFU.EX2 R111, R111 ;  /* 0x0000006f006f7308 */ /* 0x000fe20000000800 */
[----:B------:R-:W-:Y:S01]  /*50f0*/  FMUL.FTZ R114, R37, -1.4426950216293334961 ;  /* 0xbfb8aa3b25727820 */ /* 0x000fe20000410000 */
[----:B------:R-:W-:Y:S01]  /*5100*/  PRMT R41, RZ, 0x5410, R41 ;  /* 0x00005410ff297816 */ /* 0x000fe20000000029 */
[----:B0-----:R-:W-:Y:S01]  /*5110*/  FADD.FTZ R99, R99, 1 ;  /* 0x3f80000063637421 */ /* 0x001fe20000010000 */
[----:B------:R-:W-:Y:S01]  /*5120*/  PRMT R63, RZ, 0x5410, R63 ;  /* 0x00005410ff3f7816 */ /* 0x000fe2000000003f */
[----:B-1----:R-:W-:-:S03]  /*5130*/  FMUL.FTZ R3, R25, -1.4426950216293334961 ;  /* 0xbfb8aa3b19037820 */ /* 0x002fc60000410000 */
[----:B------:R-:W-:Y:S01]  /*5140*/  MUFU.EX2 R103, R103 ;  /* 0x0000006700677308 */ /* 0x000fe20000000800 */
[----:B------:R-:W-:Y:S01]  /*5150*/  FMUL.FTZ R2, R23, -1.4426950216293334961 ;  /* 0xbfb8aa3b17027820 */ /* 0x000fe20000410000 */
[----:B------:R-:W-:-:S06]  /*5160*/  PRMT R34, RZ, 0x5410, R34 ;  /* 0x00005410ff227816 */ /* 0x000fcc0000000022 */
[----:B------:R0:W-:Y:S01]  /*5170*/  MUFU.EX2 R115, R114 ;  /* 0x0000007200737308 */ /* 0x0001e20000000800 */
[----:B------:R-:W-:Y:S02]  /*5180*/  FMUL.FTZ R109, R34, -1.4426950216293334961 ;  /* 0xbfb8aa3b226d7820 */ /* 0x000fe40000410000 */
[----:B0-----:R-:W-:-:S05]  /*5190*/  FMUL.FTZ R114, R41, -1.4426950216293334961 ;  /* 0xbfb8aa3b29727820 */ /* 0x001fca0000410000 */
[----:B------:R-:W0:Y:S08]  /*51a0*/  MUFU.EX2 R3, R3 ;  /* 0x0000000300037308 */ /* 0x000e300000000800 */
[----:B------:R-:W-:Y:S08]  /*51b0*/  MUFU.EX2 R121, R114 ;  /* 0x0000007200797308 */ /* 0x000ff00000000800 */
[----:B------:R-:W1:Y:S01]  /*51c0*/  MUFU.EX2 R2, R2 ;  /* 0x0000000200027308 */ /* 0x000e620000000800 */
[----:B------:R-:W-:-:S02]  /*51d0*/  PRMT R36, RZ, 0x5410, R36 ;  /* 0x00005410ff247816 */ /* 0x000fc40000000024 */
[----:B------:R-:W-:-:S05]  /*51e0*/  PRMT R38, RZ, 0x5410, R38 ;  /* 0x00005410ff267816 */ /* 0x000fca0000000026 */
[----:B------:R-:W-:Y:S01]  /*51f0*/  MUFU.EX2 R109, R109 ;  /* 0x0000006d006d7308 */ /* 0x000fe20000000800 */
[----:B0-----:R-:W-:Y:S02]  /*5200*/  FADD.FTZ R3, R3, 1 ;  /* 0x3f80000003037421 */ /* 0x001fe40000010000 */
[----:B------:R-:W-:Y:S02]  /*5210*/  FMUL.FTZ R113, R36, -1.4426950216293334961 ;  /* 0xbfb8aa3b24717820 */ /* 0x000fe40000410000 */
[----:B------:R-:W-:Y:S02]  /*5220*/  FMUL.FTZ R116, R38, -1.4426950216293334961 ;  /* 0xbfb8aa3b26747820 */ /* 0x000fe40000410000 */
[----:B-1----:R-:W-:Y:S01]  /*5230*/  FADD.FTZ R2, R2, 1 ;  /* 0x3f80000002027421 */ /* 0x002fe20000010000 */
[----:B------:R-:W-:Y:S01]  /*5240*/  PRMT R39, RZ, 0x5410, R39 ;  /* 0x00005410ff277816 */ /* 0x000fe20000000027 */
[----:B------:R-:W-:Y:S01]  /*5250*/  MUFU.EX2 R113, R113 ;  /* 0x0000007100717308 */ /* 0x000fe20000000800 */
[----:B------:R-:W-:-:S02]  /*5260*/  PRMT R64, RZ, 0x5410, R64 ;  /* 0x00005410ff407816 */ /* 0x000fc40000000040 */
[----:B------:R-:W-:Y:S01]  /*5270*/  PRMT R47, RZ, 0x5410, R47 ;  /* 0x00005410ff2f7816 */ /* 0x000fe2000000002f */
[----:B------:R-:W-:-:S04]  /*5280*/  FMUL.FTZ R117, R39, -1.4426950216293334961 ;  /* 0xbfb8aa3b27757820 */ /* 0x000fc80000410000 */
[----:B------:R-:W-:Y:S01]  /*5290*/  MUFU.EX2 R116, R116 ;  /* 0x0000007400747308 */ /* 0x000fe20000000800 */
[----:B------:R-:W-:Y:S02]  /*52a0*/  PRMT R110, RZ, 0x5410, R110 ;  /* 0x00005410ff6e7816 */ /* 0x000fe4000000006e */
[----:B------:R-:W-:-:S05]  /*52b0*/  PRMT R108, RZ, 0x5410, R108 ;  /* 0x00005410ff6c7816 */ /* 0x000fca000000006c */
[----:B------:R-:W-:Y:S01]  /*52c0*/  MUFU.EX2 R118, R117 ;  /* 0x0000007500767308 */ /* 0x000fe20000000800 */
[----:B------:R-:W-:Y:S01]  /*52d0*/  PRMT R42, RZ, 0x5410, R42 ;  /* 0x00005410ff2a7816 */ /* 0x000fe2000000002a */
[----:B-----5:R-:W-:Y:S04]  /*52e0*/  STS.U16 [R149], R61 ;  /* 0x0000003d95007388 */ /* 0x020fe80000000400 */
[----:B------:R-:W-:Y:S04]  /*52f0*/  STS.U16 [R147+0x40], R46 ;  /* 0x0000402e93007388 */ /* 0x000fe80000000400 */
[----:B---3--:R-:W-:Y:S04]  /*5300*/  STS.U16 [R252+0x80], R65 ;  /* 0x00008041fc007388 */ /* 0x008fe80000000400 */
        /* <DEDUP_REMOVED lines=14> */
[----:B------:R-:W3:Y:S01]  /*53f0*/  LDS.U16 R62, [R93+0x4] ;  /* 0x000004005d3e7984 */ /* 0x000ee20000000400 */
[----:B0-----:R-:W-:-:S03]  /*5400*/  FADD.FTZ R66, R102, 1 ;  /* 0x3f80000066427421 */ /* 0x001fc60000010000 */
[----:B------:R-:W0:Y:S03]  /*5410*/  LDS.U16 R61, [R93+0x2] ;  /* 0x000002005d3d7984 */ /* 0x000e260000000400 */
[----:B------:R-:W4:Y:S01]  /*5420*/  MUFU.RCP R66, R66 ;  /* 0x0000004200427308 */ /* 0x000f220000001000 */
[----:B------:R-:W5:Y:S04]  /*5430*/  LDS.U16 R60, [R93] ;  /* 0x000000005d3c7984 */ /* 0x000f680000000400 */
[----:B------:R-:W0:Y:S04]  /*5440*/  LDS.U16 R69, [R93+0x8] ;  /* 0x000008005d457984 */ /* 0x000e280000000400 */
[----:B------:R-:W0:Y:S01]  /*5450*/  LDS.U16 R67, [R93+0x6] ;  /* 0x000006005d437984 */ /* 0x000e220000000400 */
[----:B------:R1:W0:Y:S01]  /*5460*/  MUFU.RCP R46, R99 ;  /* 0x00000063002e7308 */ /* 0x0002220000001000 */
[----:B------:R-:W-:-:S02]  /*5470*/  FADD.FTZ R102, R104, 1 ;  /* 0x3f80000068667421 */ /* 0x000fc40000010000 */
[----:B------:R-:W0:Y:S01]  /*5480*/  LDS.U16 R71, [R93+0xa] ;  /* 0x00000a005d477984 */ /* 0x000e220000000400 */
[----:B------:R-:W-:Y:S02]  /*5490*/  FADD.FTZ R48, R101, 1 ;  /* 0x3f80000065307421 */ /* 0x000fe40000010000 */
[----:B----4-:R-:W-:Y:S01]  /*54a0*/  FADD.FTZ R104, -R66, 1 ;  /* 0x3f80000042687421 */ /* 0x010fe20000010100 */
[----:B------:R-:W-:Y:S01]  /*54b0*/  PRMT R112, RZ, 0x5410, R112 ;  /* 0x00005410ff707816 */ /* 0x000fe20000000070 */
[----:B------:R-:W-:Y:S01]  /*54c0*/  FADD.FTZ R101, R111, 1 ;  /* 0x3f8000006f657421 */ /* 0x000fe20000010000 */
[----:B-1----:R-:W-:Y:S01]  /*54d0*/  MUFU.RCP R98, R3 ;  /* 0x0000000300627308 */ /* 0x002fe20000001000 */
[----:B------:R-:W-:Y:S01]  /*54e0*/  FFMA.FTZ R114, R21, R104, 1 ;  /* 0x3f80000015727423 */ /* 0x000fe20000010068 */
[----:B------:R-:W-:Y:S01]  /*54f0*/  LDS.U16 R126, [R93+0x16] ;  /* 0x000016005d7e7984 */ /* 0x000fe20000000400 */
[----:B--2---:R-:W-:-:S03]  /*5500*/  FADD.FTZ R100, R103, 1 ;  /* 0x3f80000067647421 */ /* 0x004fc60000010000 */
[----:B------:R-:W-:Y:S02]  /*5510*/  LDS.U16 R103, [R93+0x10] ;  /* 0x000010005d677984 */ /* 0x000fe40000000400 */
[----:B------:R-:W-:Y:S01]  /*5520*/  MUFU.RCP R70, R2 ;  /* 0x0000000200467308 */ /* 0x000fe20000001000 */
[----:B------:R-:W-:Y:S01]  /*5530*/  FADD.FTZ R65, R109, 1 ;  /* 0x3f8000006d417421 */ /* 0x000fe20000010000 */
[----:B------:R-:W-:Y:S01]  /*5540*/  LDS.U16 R122, [R93+0x12] ;  /* 0x000012005d7a7984 */ /* 0x000fe20000000400 */
[----:B---3--:R-:W-:Y:S01]  /*5550*/  PRMT R62, RZ, 0x5410, R62 ;  /* 0x00005410ff3e7816 */ /* 0x008fe2000000003e */
[----:B------:R-:W-:Y:S02]  /*5560*/  FADD.FTZ R117, R116, 1 ;  /* 0x3f80000074757421 */ /* 0x000fe40000010000 */
[----:B------:R-:W-:Y:S02]  /*5570*/  LDS.U16 R124, [R93+0x14] ;  /* 0x000014005d7c7984 */ /* 0x000fe40000000400 */
[----:B------:R-:W-:-:S02]  /*5580*/  FMUL.FTZ R99, R63, R62 ;  /* 0x0000003e3f637220 */ /* 0x000fc40000410000 */
[----:B------:R-:W-:Y:S02]  /*5590*/  LDS.U16 R128, [R93+0x18] ;  /* 0x000018005d807984 */ /* 0x000fe40000000400 */
[----:B------:R-:W-:Y:S01]  /*55a0*/  FMUL.FTZ R99, R66, R99 ;  /* 0x0000006342637220 */ /* 0x000fe20000410000 */
[----:B------:R1:W-:Y:S03]  /*55b0*/  MUFU.RCP R104, R101 ;  /* 0x0000006500687308 */ /* 0x0003e60000001000 */
[----:B------:R-:W-:Y:S02]  /*55c0*/  FMUL.FTZ R111, R99, R114 ;  /* 0x00000072636f7220 */ /* 0x000fe40000410000 */
[----:B------:R-:W2:Y:S04]  /*55d0*/  LDS.U16 R99, [R93+0xc] ;  /* 0x00000c005d637984 */ /* 0x000ea80000000400 */
[----:B-1----:R-:W1:Y:S01]  /*55e0*/  LDS.U16 R101, [R93+0xe] ;  /* 0x00000e005d657984 */ /* 0x002e620000000400 */
[----:B------:R-:W3:Y:S01]  /*55f0*/  MUFU.RCP R48, R48 ;  /* 0x0000003000307308 */ /* 0x000ee20000001000 */
[----:B0-----:R-:W-:-:S02]  /*5600*/  PRMT R61, RZ, 0x5410, R61 ;  /* 0x00005410ff3d7816 */ /* 0x001fc4000000003d */
[----:B-----5:R-:W-:Y:S01]  /*5610*/  PRMT R60, RZ, 0x5410, R60 ;  /* 0x00005410ff3c7816 */ /* 0x020fe2000000003c */
[----:B------:R-:W-:Y:S02]  /*5620*/  FADD.FTZ R2, -R46, 1 ;  /* 0x3f8000002e027421 */ /* 0x000fe40000010100 */
[----:B------:R-:W-:Y:S02]  /*5630*/  FMUL.FTZ R5, R64, R61 ;  /* 0x0000003d40057220 */ /* 0x000fe40000410000 */
[----:B------:R-:W0:Y:S01]  /*5640*/  MUFU.RCP R100, R100 ;  /* 0x0000006400647308 */ /* 0x000e220000001000 */
[----:B------:R-:W-:Y:S01]  /*5650*/  FMUL.FTZ R3, R47, R60 ;  /* 0x0000003c2f037220 */ /* 0x000fe20000410000 */
[----:B------:R-:W-:Y:S01]  /*5660*/  PRMT R69, RZ, 0x5410, R69 ;  /* 0x00005410ff457816 */ /* 0x000fe20000000045 */
[----:B---3--:R-:W-:-:S05]  /*5670*/  FADD.FTZ R4, -R48, 1 ;  /* 0x3f80000030047421 */ /* 0x008fca0000010100 */
[----:B------:R-:W3:Y:S01]  /*5680*/  MUFU.RCP R65, R65 ;  /* 0x0000004100417308 */ /* 0x000ee20000001000 */
[----:B------:R-:W-:Y:S02]  /*5690*/  FFMA.FTZ R97, R17, R4, 1 ;  /* 0x3f80000011617423 */ /* 0x000fe40000010004 */
[----:B------:R-:W-:Y:S01]  /*56a0*/  FMUL.FTZ R4, R48, R5 ;  /* 0x0000000530047220 */ /* 0x000fe20000410000 */
[----:B------:R-:W-:Y:S01]  /*56b0*/  PRMT R67, RZ, 0x5410, R67 ;  /* 0x00005410ff437816 */ /* 0x000fe20000000043 */
[----:B------:R-:W-:Y:S02]  /*56c0*/  FFMA.FTZ R2, R15, R2, 1 ;  /* 0x3f8000000f027423 */ /* 0x000fe40000010002 */
[----:B------:R-:W-:Y:S01]  /*56d0*/  FMUL.FTZ R3, R46, R3 ;  /* 0x000000032e037220 */ /* 0x000fe20000410000 */
[----:B------:R-:W4:Y:S01]  /*56e0*/  MUFU.RCP R102, R102 ;  /* 0x0000006600667308 */ /* 0x000f220000001000 */
[----:B------:R-:W-:Y:S01]  /*56f0*/  FMUL.FTZ R132, R4, R97 ;  /* 0x0000006104847220 */ /* 0x000fe20000410000 */
[----:B------:R-:W-:Y:S01]  /*5700*/  PRMT R71, RZ, 0x5410, R71 ;  /* 0x00005410ff477816 */ /* 0x000fe20000000047 */
[----:B------:R-:W-:-:S02]  /*5710*/  FADD.FTZ R4, -R98, 1 ;  /* 0x3f80000062047421 */ /* 0x000fc40000010100 */
[----:B------:R-:W-:Y:S02]  /*5720*/  FMUL.FTZ R5, R3, R2 ;  /* 0x0000000203057220 */ /* 0x000fe40000410000 */
[----:B------:R-:W-:Y:S02]  /*5730*/  FMUL.FTZ R109, R110, R69 ;  /* 0x000000456e6d7220 */ /* 0x000fe40000410000 */
[----:B------:R-:W-:Y:S02]  /*5740*/  FADD.FTZ R2, -R70, 1 ;  /* 0x3f80000046027421 */ /* 0x000fe40000010100 */
[----:B------:R-:W-:Y:S02]  /*5750*/  FMUL.FTZ R3, R108, R67 ;  /* 0x000000436c037220 */ /* 0x000fe40000410000 */
[----:B------:R-:W-:Y:S02]  /*5760*/  FADD.FTZ R97, R113, 1 ;  /* 0x3f80000071617421 */ /* 0x000fe40000010000 */
[----:B------:R-:W-:-:S02]  /*5770*/  FFMA.FTZ R113, R25, R4, 1 ;  /* 0x3f80000019717423 */ /* 0x000fc40000010004 */
[----:B------:R-:W-:Y:S02]  /*5780*/  FADD.FTZ R114, R115, 1 ;  /* 0x3f80000073727421 */ /* 0x000fe40000010000 */
[----:B------:R-:W-:Y:S02]  /*5790*/  FMUL.FTZ R4, R98, R109 ;  /* 0x0000006d62047220 */ /* 0x000fe40000410000 */
[----:B------:R-:W-:Y:S02]  /*57a0*/  FMUL.FTZ R120, R42, -1.4426950216293334961 ;  /* 0xbfb8aa3b2a787820 */ /* 0x000fe40000410000 */
[----:B0-----:R-:W-:Y:S02]  /*57b0*/  FADD.FTZ R116, -R100, 1 ;  /* 0x3f80000064747421 */ /* 0x001fe40000010100 */
[----:B------:R-:W-:Y:S02]  /*57c0*/  FFMA.FTZ R2, R23, R2, 1 ;  /* 0x3f80000017027423 */ /* 0x000fe40000010002 */
[----:B------:R-:W-:-:S02]  /*57d0*/  FMUL.FTZ R115, R112, R71 ;  /* 0x0000004770737220 */ /* 0x000fc40000410000 */
[----:B------:R-:W-:Y:S01]  /*57e0*/  FMUL.FTZ R3, R70, R3 ;  /* 0x0000000346037220 */ /* 0x000fe20000410000 */
[----:B------:R0:W-:Y:S01]  /*57f0*/  MUFU.EX2 R123, R120 ;  /* 0x00000078007b7308 */ /* 0x0001e20000000800 */
[----:B------:R-:W-:Y:S01]  /*5800*/  FMUL.FTZ R113, R4, R113 ;  /* 0x0000007104717220 */ /* 0x000fe20000410000 */
[----:B--2---:R-:W-:Y:S01]  /*5810*/  PRMT R99, RZ, 0x5410, R99 ;  /* 0x00005410ff637816 */ /* 0x004fe20000000063 */
[----:B------:R-:W-:Y:S01]  /*5820*/  FFMA.FTZ R116, R29, R116, 1 ;  /* 0x3f8000001d747423 */ /* 0x000fe20000010074 */
[----:B-1----:R-:W-:Y:S01]  /*5830*/  PRMT R101, RZ, 0x5410, R101 ;  /* 0x00005410ff657816 */ /* 0x002fe20000000065 */
[----:B------:R-:W-:Y:S02]  /*5840*/  FMUL.FTZ R115, R100, R115 ;  /* 0x0000007364737220 */ /* 0x000fe40000410000 */
[----:B------:R-:W-:Y:S02]  /*5850*/  FMUL.FTZ R138, R3, R2 ;  /* 0x00000002038a7220 */ /* 0x000fe40000410000 */
[----:B------:R-:W-:Y:S01]  /*5860*/  FADD.FTZ R4, R118, 1 ;  /* 0x3f80000076047421 */ /* 0x000fe20000010000 */
[----:B0-----:R-:W-:Y:S01]  /*5870*/  PRMT R120, RZ, 0x5410, R45 ;  /* 0x00005410ff787816 */ /* 0x001fe2000000002d */
[----:B---3--:R-:W-:Y:S01]  /*5880*/  FADD.FTZ R3, -R65, 1 ;  /* 0x3f80000041037421 */ /* 0x008fe20000010100 */
[----:B------:R-:W-:Y:S01]  /*5890*/  PRMT R118, RZ, 0x5410, R44 ;  /* 0x00005410ff767816 */ /* 0x000fe2000000002c */
[----:B------:R-:W-:Y:S01]  /*58a0*/  FMUL.FTZ R140, R115, R116 ;  /* 0x00000074738c7220 */ /* 0x000fe20000410000 */
[----:B------:R-:W-:Y:S01]  /*58b0*/  PRMT R116, RZ, 0x5410, R43 ;  /* 0x00005410ff747816 */ /* 0x000fe2000000002b */
[----:B------:R0:W-:Y:S01]  /*58c0*/  MUFU.RCP R44, R4 ;  /* 0x00000004002c7308 */ /* 0x0001e20000001000 */
[----:B------:R-:W-:Y:S01]  /*58d0*/  FFMA.FTZ R45, R34, R3, 1 ;  /* 0x3f800000222d7423 */ /* 0x000fe20000010003 */
[----:B------:R-:W-:Y:S01]  /*58e0*/  PRMT R103, RZ, 0x5410, R103 ;  /* 0x00005410ff677816 */ /* 0x000fe20000000067 */
[----:B----4-:R-:W-:-:S02]  /*58f0*/  FADD.FTZ R2, -R102, 1 ;  /* 0x3f80000066027421 */ /* 0x010fc40000010100 */
[----:B------:R-:W-:Y:S02]  /*5900*/  FMUL.FTZ R3, R120, R99 ;  /* 0x0000006378037220 */ /* 0x000fe40000410000 */
[----:B0-----:R-:W-:Y:S02]  /*5910*/  FMUL.FTZ R4, R118, R101 ;  /* 0x0000006576047220 */ /* 0x001fe40000410000 */
[----:B------:R-:W-:Y:S02]  /*5920*/  FFMA.FTZ R2, R33, R2, 1 ;  /* 0x3f80000021027423 */ /* 0x000fe40000010002 */
[----:B------:R-:W-:Y:S02]  /*5930*/  FMUL.FTZ R115, R116, R103 ;  /* 0x0000006774737220 */ /* 0x000fe40000410000 */
[----:B------:R-:W-:Y:S02]  /*5940*/  FMUL.FTZ R3, R102, R3 ;  /* 0x0000000366037220 */ /* 0x000fe40000410000 */
[----:B------:R-:W-:Y:S01]  /*5950*/  FMUL.FTZ R4, R65, R4 ;  /* 0x0000000441047220 */ /* 0x000fe20000410000 */
[----:B------:R-:W-:Y:S01]  /*5960*/  PRMT R40, RZ, 0x5410, R40 ;  /* 0x00005410ff287816 */ /* 0x000fe20000000028 */
[----:B------:R0:W-:Y:S02]  /*5970*/  MUFU.RCP R109, R117 ;  /* 0x00000075006d7308 */ /* 0x0001e40000001000 */
[----:B------:R-:W-:-:S02]  /*5980*/  FMUL.FTZ R142, R4, R45 ;  /* 0x0000002d048e7220 */ /* 0x000fc40000410000 */
[----:B------:R-:W-:Y:S01]  /*5990*/  LDS.U16 R4, [R93+0x1e] ;  /* 0x00001e005d047984 */ /* 0x000fe20000000400 */
[----:B------:R-:W-:Y:S02]  /*59a0*/  FMUL.FTZ R119, R40, -1.4426950216293334961 ;  /* 0xbfb8aa3b28777820 */ /* 0x000fe40000410000 */
[C---:B0-----:R-:W-:Y:S02]  /*59b0*/  FMUL.FTZ R117, R104.reuse, R115 ;  /* 0x0000007368757220 */ /* 0x041fe40000410000 */
[----:B------:R-:W-:Y:S02]  /*59c0*/  FMUL.FTZ R115, R3, R2 ;  /* 0x0000000203737220 */ /* 0x000fe40000410000 */
[----:B------:R-:W0:Y:S04]  /*59d0*/  LDS.U16 R2, [R93+0x1a] ;  /* 0x00001a005d027984 */ /* 0x000e280000000400 */
[----:B------:R-:W1:Y:S01]  /*59e0*/  LDS.U16 R3, [R93+0x1c] ;  /* 0x00001c005d037984 */ /* 0x000e620000000400 */
[----:B------:R-:W2:Y:S01]  /*59f0*/  MUFU.EX2 R119, R119 ;  /* 0x0000007700777308 */ /* 0x000ea20000000800 */
[----:B------:R-:W-:-:S07]  /*5a00*/  FADD.FTZ R130, -R104, 1 ;  /* 0x3f80000068827421 */ /* 0x000fce0000010100 */
[----:B------:R-:W3:Y:S01]  /*5a10*/  MUFU.RCP R114, R114 ;  /* 0x0000007200727308 */ /* 0x000ee20000001000 */
[----:B------:R-:W-:-:S07]  /*5a20*/  FFMA.FTZ R130, R35, R130, 1 ;  /* 0x3f80000023827423 */ /* 0x000fce0000010082 */
[----:B------:R-:W4:Y:S01]  /*5a30*/  MUFU.RCP R97, R97 ;  /* 0x0000006100617308 */ /* 0x000f220000001000 */
[----:B------:R-:W-:Y:S01]  /*5a40*/  FADD.FTZ R121, R121, 1 ;  /* 0x3f80000079797421 */ /* 0x000fe20000010000 */
[----:B------:R-:W-:Y:S01]  /*5a50*/  PRMT R19, RZ, 0x5410, R19 ;  /* 0x00005410ff137816 */ /* 0x000fe20000000013 */
[----:B--2---:R-:W-:Y:S01]  /*5a60*/  FADD.FTZ R43, R119, 1 ;  /* 0x3f800000772b7421 */ /* 0x004fe20000010000 */
[----:B------:R-:W-:Y:S01]  /*5a70*/  PRMT R126, RZ, 0x5410, R126 ;  /* 0x00005410ff7e7816 */ /* 0x000fe2000000007e */
[----:B------:R-:W-:Y:S02]  /*5a80*/  FMUL.FTZ R117, R117, R130 ;  /* 0x0000008275757220 */ /* 0x000fe40000410000 */
[----:B------:R-:W-:Y:S01]  /*5a90*/  FADD.FTZ R45, R123, 1 ;  /* 0x3f8000007b2d7421 */ /* 0x000fe20000010000 */
[----:B------:R2:W-:Y:S01]  /*5aa0*/  MUFU.RCP R130, R121 ;  /* 0x0000007900827308 */ /* 0x0005e20000001000 */
[----:B------:R-:W-:Y:S01]  /*5ab0*/  FADD.FTZ R144, -R44, 1 ;  /* 0x3f8000002c907421 */ /* 0x000fe20000010100 */
[----:B------:R-:W-:Y:S01]  /*5ac0*/  PRMT R31, RZ, 0x5410, R31 ;  /* 0x00005410ff1f7816 */ /* 0x000fe2000000001f */
[----:B---3--:R-:W-:Y:S01]  /*5ad0*/  FADD.FTZ R134, -R114, 1 ;  /* 0x3f80000072867421 */ /* 0x008fe20000010100 */
[----:B------:R-:W-:-:S02]  /*5ae0*/  PRMT R27, RZ, 0x5410, R27 ;  /* 0x00005410ff1b7816 */ /* 0x000fc4000000001b */
[----:B------:R-:W-:Y:S02]  /*5af0*/  PRMT R122, RZ, 0x5410, R122 ;  /* 0x00005410ff7a7816 */ /* 0x000fe4000000007a */
[----:B------:R-:W-:Y:S01]  /*5b00*/  PRMT R124, RZ, 0x5410, R124 ;  /* 0x00005410ff7c7816 */ /* 0x000fe2000000007c */
[----:B--2---:R-:W-:Y:S01]  /*5b10*/  FADD.FTZ R121, -R109, 1 ;  /* 0x3f8000006d797421 */ /* 0x004fe20000010100 */
[----:B------:R-:W2:Y:S01]  /*5b20*/  MUFU.RCP R43, R43 ;  /* 0x0000002b002b7308 */ /* 0x000ea20000001000 */
[----:B------:R-:W-:Y:S02]  /*5b30*/  FFMA.FTZ R148, R39, R144, 1 ;  /* 0x3f80000027947423 */ /* 0x000fe40000010090 */
[----:B------:R-:W-:Y:S02]  /*5b40*/  FFMA.FTZ R136, R37, R134, 1 ;  /* 0x3f80000025887423 */ /* 0x000fe40000010086 */
[----:B------:R-:W-:Y:S02]  /*5b50*/  FFMA.FTZ R146, R38, R121, 1 ;  /* 0x3f80000026927423 */ /* 0x000fe40000010079 */
[----:B------:R-:W-:Y:S01]  /*5b60*/  FMUL.FTZ R144, R19, R126 ;  /* 0x0000007e13907220 */ /* 0x000fe20000410000 */
[----:B------:R-:W3:Y:S01]  /*5b70*/  MUFU.RCP R45, R45 ;  /* 0x0000002d002d7308 */ /* 0x000ee20000001000 */
[----:B----4-:R-:W-:Y:S01]  /*5b80*/  FADD.FTZ R119, -R97, 1 ;  /* 0x3f80000061777421 */ /* 0x010fe20000010100 */
[----:B------:R-:W-:Y:S01]  /*5b90*/  PRMT R13, RZ, 0x5410, R13 ;  /* 0x00005410ff0d7816 */ /* 0x000fe2000000000d */
[----:B------:R-:W-:Y:S01]  /*5ba0*/  FMUL.FTZ R134, R31, R122 ;  /* 0x0000007a1f867220 */ /* 0x000fe20000410000 */
[----:B------:R-:W-:Y:S01]  /*5bb0*/  PRMT R128, RZ, 0x5410, R128 ;  /* 0x00005410ff807816 */ /* 0x000fe20000000080 */
[----:B------:R-:W-:-:S02]  /*5bc0*/  FMUL.FTZ R121, R27, R124 ;  /* 0x0000007c1b797220 */ /* 0x000fc40000410000 */
[----:B------:R-:W-:Y:S02]  /*5bd0*/  FMUL.FTZ R123, R109, R144 ;  /* 0x000000906d7b7220 */ /* 0x000fe40000410000 */
[----:B------:R-:W-:Y:S02]  /*5be0*/  FFMA.FTZ R119, R36, R119, 1 ;  /* 0x3f80000024777423 */ /* 0x000fe40000010077 */
[----:B------:R-:W-:Y:S02]  /*5bf0*/  FMUL.FTZ R134, R97, R134 ;  /* 0x0000008661867220 */ /* 0x000fe40000410000 */
[----:B------:R-:W-:Y:S02]  /*5c00*/  FMUL.FTZ R121, R114, R121 ;  /* 0x0000007972797220 */ /* 0x000fe40000410000 */
[----:B------:R-:W-:Y:S02]  /*5c10*/  FMUL.FTZ R125, R13, R128 ;  /* 0x000000800d7d7220 */ /* 0x000fe40000410000 */
[----:B------:R-:W-:Y:S01]  /*5c20*/  FMUL.FTZ R146, R123, R146 ;  /* 0x000000927b927220 */ /* 0x000fe20000410000 */
[----:B------:R-:W-:Y:S01]  /*5c30*/  F2FP.BF16.PACK_AB R123, R132, R5 ;  /* 0x00000005847b723e */ /* 0x000fe200000010ff */
[----:B------:R-:W-:Y:S01]  /*5c40*/  BAR.SYNC.DEFER_BLOCKING 0x0 ;  /* 0x0000000000007b1d */ /* 0x000fe20000010000 */
[----:B------:R-:W-:Y:S01]  /*5c50*/  FMUL.FTZ R144, R134, R119 ;  /* 0x0000007786907220 */ /* 0x000fe20000410000 */
[----:B------:R-:W-:Y:S01]  /*5c60*/  PRMT R132, RZ, 0x5410, R11 ;  /* 0x00005410ff847816 */ /* 0x000fe2000000000b */
[----:B------:R-:W-:Y:S01]  /*5c70*/  FMUL.FTZ R121, R121, R136 ;  /* 0x0000008879797220 */ /* 0x000fe20000410000 */
[----:B------:R-:W-:Y:S01]  /*5c80*/  PRMT R134, RZ, 0x5410, R9 ;  /* 0x00005410ff867816 */ /* 0x000fe20000000009 */
[----:B------:R-:W-:Y:S01]  /*5c90*/  FMUL.FTZ R125, R44, R125 ;  /* 0x0000007d2c7d7220 */ /* 0x000fe20000410000 */
[----:B------:R-:W-:-:S02]  /*5ca0*/  PRMT R136, RZ, 0x5410, R7 ;  /* 0x00005410ff887816 */ /* 0x000fc40000000007 */
[----:B0-----:R-:W-:Y:S02]  /*5cb0*/  PRMT R7, RZ, 0x5410, R2 ;  /* 0x00005410ff077816 */ /* 0x001fe40000000002 */
[----:B-1----:R-:W-:Y:S02]  /*5cc0*/  PRMT R9, RZ, 0x5410, R3 ;  /* 0x00005410ff097816 */ /* 0x002fe40000000003 */
[----:B------:R-:W-:Y:S01]  /*5cd0*/  PRMT R11, RZ, 0x5410, R4 ;  /* 0x00005410ff0b7816 */ /* 0x000fe20000000004 */
[----:B------:R-:W-:Y:S02]  /*5ce0*/  FMUL.FTZ R125, R125, R148 ;  /* 0x000000947d7d7220 */ /* 0x000fe40000410000 */
[----:B--2---:R-:W-:Y:S02]  /*5cf0*/  FADD.FTZ R5, -R43, 1 ;  /* 0x3f8000002b057421 */ /* 0x004fe40000010100 */
[----:B------:R-:W-:Y:S02]  /*5d00*/  FADD.FTZ R148, -R130, 1 ;  /* 0x3f80000082947421 */ /* 0x000fe40000010100 */
[----:B---3--:R-:W-:-:S02]  /*5d10*/  FADD.FTZ R119, -R45, 1 ;  /* 0x3f8000002d777421 */ /* 0x008fc40000010100 */
[----:B------:R-:W-:Y:S02]  /*5d20*/  FMUL.FTZ R2, R132, R7 ;  /* 0x0000000784027220 */ /* 0x000fe40000410000 */
[----:B------:R-:W-:Y:S02]  /*5d30*/  FMUL.FTZ R3, R134, R9 ;  /* 0x0000000986037220 */ /* 0x000fe40000410000 */
[----:B------:R-:W-:Y:S02]  /*5d40*/  FMUL.FTZ R4, R136, R11 ;  /* 0x0000000b88047220 */ /* 0x000fe40000410000 */
[----:B------:R-:W-:Y:S02]  /*5d50*/  FFMA.FTZ R5, R40, R5, 1 ;  /* 0x3f80000028057423 */ /* 0x000fe40000010005 */
[----:B------:R-:W-:Y:S02]  /*5d60*/  FFMA.FTZ R148, R41, R148, 1 ;  /* 0x3f80000029947423 */ /* 0x000fe40000010094 */
[----:B------:R-:W-:-:S02]  /*5d70*/  FMUL.FTZ R2, R43, R2 ;  /* 0x000000022b027220 */ /* 0x000fc40000410000 */
[----:B------:R-:W-:Y:S02]  /*5d80*/  FMUL.FTZ R3, R130, R3 ;  /* 0x0000000382037220 */ /* 0x000fe40000410000 */
[----:B------:R-:W-:Y:S02]  /*5d90*/  FFMA.FTZ R119, R42, R119, 1 ;  /* 0x3f8000002a777423 */ /* 0x000fe40000010077 */
[----:B------:R-:W-:Y:S01]  /*5da0*/  FMUL.FTZ R4, R45, R4 ;  /* 0x000000042d047220 */ /* 0x000fe20000410000 */
[----:B------:R-:W-:Y:S01]  /*5db0*/  F2FP.BF16.PACK_AB R113, R140, R113 ;  /* 0x000000718c71723e */ /* 0x000fe200000010ff */
[----:B------:R-:W-:Y:S02]  /*5dc0*/  FMUL.FTZ R2, R2, R5 ;  /* 0x0000000502027220 */ /* 0x000fe40000410000 */
[----:B------:R-:W-:Y:S02]  /*5dd0*/  FMUL.FTZ R3, R3, R148 ;  /* 0x0000009403037220 */ /* 0x000fe40000410000 */
[----:B------:R-:W-:Y:S01]  /*5de0*/  FMUL.FTZ R4, R4, R119 ;  /* 0x0000007704047220 */ /* 0x000fe20000410000 */
[----:B------:R-:W-:-:S02]  /*5df0*/  PRMT R5, R123, 0x7632, R5 ;  /* 0x000076327b057816 */ /* 0x000fc40000000005 */
[----:B------:R-:W-:Y:S02]  /*5e00*/  PRMT R127, R113, 0x7632, R127 ;  /* 0x00007632717f7816 */ /* 0x000fe4000000007f */
[----:B------:R-:W-:Y:S02]  /*5e10*/  ISETP.NE.AND P6, PT, R96, RZ, PT ;  /* 0x000000ff6000720c */ /* 0x000fe40003fc5270 */
[----:B------:R-:W-:Y:S02]  /*5e20*/  F2FP.BF16.PACK_AB R111, R138, R111 ;  /* 0x0000006f8a6f723e */ /* 0x000fe400000010ff */
[----:B------:R-:W-:Y:S02]  /*5e30*/  F2FP.BF16.PACK_AB R115, R142, R115 ;  /* 0x000000738e73723e */ /* 0x000fe400000010ff */
[----:B------:R-:W-:Y:S02]  /*5e40*/  F2FP.BF16.PACK_AB R117, R144, R117 ;  /* 0x000000759075723e */ /* 0x000fe400000010ff */
[----:B------:R-:W-:-:S02]  /*5e50*/  F2FP.BF16.PACK_AB R121, R146, R121 ;  /* 0x000000799279723e */ /* 0x000fc400000010ff */
[----:B------:R-:W-:Y:S02]  /*5e60*/  F2FP.BF16.PACK_AB R2, R2, R125 ;  /* 0x0000007d0202723e */ /* 0x000fe400000010ff */
[----:B------:R-:W-:Y:S01]  /*5e70*/  F2FP.BF16.PACK_AB R3, R4, R3 ;  /* 0x000000030403723e */ /* 0x000fe200000010ff */
[----:B------:R0:W-:Y:S01]  /*5e80*/  STS.U16 [R93], R123 ;  /* 0x0000007b5d007388 */ /* 0x0001e20000000400 */
        /* <DEDUP_REMOVED lines=63> */
.L_x_4829:
[----:B-1----:R-:W-:Y:S05]  /*6280*/  BSYNC B0 ;  /* 0x0000000000007941 */ /* 0x002fea0003800000 */
.L_x_4828:
        /* <DEDUP_REMOVED lines=98> */
[----:B------:R-:W-:Y:S01]  /*68b0*/  UIMAD UR36, UR12, UR9, UR7 ;  /* 0x000000090c2472a4 */ /* 0x000fe2000f8e0207 */
[----:B------:R-:W-:Y:S01]  /*68c0*/  FMUL.FTZ R109, R109, R126 ;  /* 0x0000007e6d6d7220 */ /* 0x000fe20000410000 */
[----:B------:R-:W-:Y:S01]  /*68d0*/  F2FP.BF16.PACK_AB R103, R122, R103 ;  /* 0x000000677a67723e */ /* 0x000fe200000010ff */
[----:B------:R-:W-:Y:S01]  /*68e0*/  FMUL.FTZ R4, R4, R128 ;  /* 0x0000008004047220 */ /* 0x000fe20000410000 */
[----:B------:R0:W-:Y:S01]  /*68f0*/  STS.U16 [R93], R2 ;  /* 0x000000025d007388 */ /* 0x0001e20000000400 */
[----:B------:R-:W-:Y:S01]  /*6900*/  FMUL.FTZ R5, R5, R7 ;  /* 0x0000000705057220 */ /* 0x000fe20000410000 */
[----:B------:R-:W-:Y:S01]  /*6910*/  F2FP.BF16.PACK_AB R109, R109, R114 ;  /* 0x000000726d6d723e */ /* 0x000fe200000010ff */
[----:B------:R-:W-:Y:S01]  /*6920*/  FMUL.FTZ R9, R130, R9 ;  /* 0x0000000982097220 */ /* 0x000fe20000410000 */
[----:B------:R-:W-:Y:S01]  /*6930*/  PRMT R7, R21, 0x7632, R7 ;  /* 0x0000763215077816 */ /* 0x000fe20000000007 */
[----:B------:R-:W-:Y:S01]  /*6940*/  FMUL.FTZ R66, R66, R11 ;  /* 0x0000000b42427220 */ /* 0x000fe20000410000 */
[----:B------:R-:W-:Y:S01]  /*6950*/  F2FP.BF16.PACK_AB R4, R5, R4 ;  /* 0x000000040504723e */ /* 0x000fe200000010ff */
[----:B------:R1:W-:Y:S01]  /*6960*/  STS.U16 [R93+0x2], R3 ;  /* 0x000002035d007388 */ /* 0x0003e20000000400 */
[----:B------:R-:W-:Y:S01]  /*6970*/  PRMT R11, R25, 0x7632, R11 ;  /* 0x00007632190b7816 */ /* 0x000fe2000000000b */
[----:B------:R-:W-:Y:S01]  /*6980*/  UIADD3 UR7, UR35, UR36, URZ ;  /* 0x0000002423077290 */ /* 0x000fe2000fffe03f */
[----:B------:R-:W-:Y:S01]  /*6990*/  F2FP.BF16.PACK_AB R9, R66, R9 ;  /* 0x000000094209723e */ /* 0x000fe200000010ff */
[----:B------:R2:W-:Y:S01]  /*69a0*/  STS.U16 [R93+0x4], R21 ;  /* 0x000004155d007388 */ /* 0x0005e20000000400 */
[----:B0-----:R-:W-:Y:S01]  /*69b0*/  PRMT R2, R64, 0x7632, R2 ;  /* 0x0000763240027816 */ /* 0x001fe20000000002 */
[----:B------:R-:W-:Y:S01]  /*69c0*/  BSSY B0, `(.L_x_4831) ;  /* 0x0000037000007945 */ /* 0x000fe20003800000 */
[----:B------:R-:W-:Y:S01]  /*69d0*/  PRMT R5, R109, 0x7632, R5 ;  /* 0x000076326d057816 */ /* 0x000fe20000000005 */
[----:B------:R0:W-:Y:S01]  /*69e0*/  STS.U16 [R93+0x8], R25 ;  /* 0x000008195d007388 */ /* 0x0001e20000000400 */
[----:B------:R-:W-:-:S02]  /*69f0*/  PRMT R23, R9, 0x7610, R23 ;  /* 0x0000761009177816 */ /* 0x000fc40000000017 */
[----:B-1----:R-:W-:Y:S01]  /*6a00*/  PRMT R3, R103, 0x7632, R3 ;  /* 0x0000763267037816 */ /* 0x002fe20000000003 */
[----:B------:R-:W-:Y:S01]  /*6a10*/  STS.U16 [R93+0x6], R7 ;  /* 0x000006075d007388 */ /* 0x000fe20000000400 */
[----:B--2---:R-:W-:-:S03]  /*6a20*/  PRMT R21, R4, 0x7632, R21 ;  /* 0x0000763204157816 */ /* 0x004fc60000000015 */
        /* <DEDUP_REMOVED lines=48> */
.L_x_4832:
[----:B------:R-:W-:Y:S05]  /*6d30*/  BSYNC B0 ;  /* 0x0000000000007941 */ /* 0x000fea0003800000 */
.L_x_4831:
        /* <DEDUP_REMOVED lines=43> */
.L_x_4830:
        /* <DEDUP_REMOVED lines=79> */
.L_x_4934:
        /* <DEDUP_REMOVED lines=42> */
[----:B------:R-:W-:Y:S02]  /*7780*/  ISETP.GE.AND P2, PT, R68, UR36, PT ;  /* 0x0000002444007c0c */ /* 0x000fe4000bf46270 */
[C---:B------:R-:W-:Y:S01]  /*7790*/  LOP3.LUT R66, R62.reuse, 0xc0, RZ, 0xfc, !PT ;  /* 0x000000c03e427812 */ /* 0x040fe200078efcff */
[----:B------:R0:W3:Y:S01]  /*77a0*/  @!P4 LDG.E.U16 R67, [R64.64] ;  /* 0x000000204043c981 */ /* 0x0000e2000c1e1500 */
[----:B------:R-:W-:Y:S02]  /*77b0*/  LOP3.LUT R63, R62, 0xa0, RZ, 0xfc, !PT ;  /* 0x000000a03e3f7812 */ /* 0x000fe400078efcff */
[----:B------:R-:W-:Y:S02]  /*77c0*/  PRMT R68, RZ, 0x7610, R68 ;  /* 0x00007610ff447816 */ /* 0x000fe40000000044 */
[----:B------:R-:W-:-:S02]  /*77d0*/  ISETP.GE.AND P4, PT, R66, UR36, PT ;  /* 0x0000002442007c0c */ /* 0x000fc4000bf86270 */
[C---:B------:R-:W-:Y:S02]  /*77e0*/  LOP3.LUT R69, R62.reuse, 0xe0, RZ, 0xfc, !PT ;  /* 0x000000e03e457812 */ /* 0x040fe400078efcff */
        /* <DEDUP_REMOVED lines=36> */
[----:B------:R0:W3:Y:S01]  /*7a30*/  @!P5 LDG.E.U16 R98, [R64.64+0x1c0] ;  /* 0x0001c0204062d981 */ /* 0x0000e2000c1e1500 */
[C---:B------:R-:W-:Y:S02]  /*7a40*/  LOP3.LUT R97, R62.reuse, 0x1a0, RZ, 0xfc, !PT ;  /* 0x000001a03e617812 */ /* 0x040fe400078efcff */
[----:B------:R-:W-:Y:S01]  /*7a50*/  LOP3.LUT R108, R62, 0x240, RZ, 0xfc, !PT ;  /* 0x000002403e6c7812 */ /* 0x000fe200078efcff */
[----:B------:R0:W3:Y:S01]  /*7a60*/  @!P1 LDG.E.U16 R99, [R64.64+0x240] ;  /* 0x0002402040639981 */ /* 0x0000e2000c1e1500 */
        /* <DEDUP_REMOVED lines=45> */
[----:B------:R-:W-:-:S03]  /*7d40*/  ISETP.GE.AND P0, PT, R116, UR36, PT ;  /* 0x0000002474007c0c */ /* 0x000fc6000bf06270 */
[----:B------:R0:W4:Y:S01]  /*7d50*/  @!P2 LDG.E.U16 R111, [R64.64+0x5c0] ;  /* 0x0005c020406fa981 */ /* 0x000122000c1e1500 */
[C---:B------:R-:W-:Y:S02]  /*7d60*/  LOP3.LUT R116, R62.reuse, 0x380, RZ, 0xfc, !PT ;  /* 0x000003803e747812 */ /* 0x040fe400078efcff */
[----:B------:R-:W-:Y:S02]  /*7d70*/  LOP3.LUT R117, R62, 0x3a0, RZ, 0xfc, !PT ;  /* 0x000003a03e757812 */ /* 0x000fe400078efcff */
[----:B------:R-:W-:Y:S02]  /*7d80*/  ISETP.GE.AND P5, PT, R116, UR36, PT ;  /* 0x0000002474007c0c */ /* 0x000fe4000bfa6270 */
[----:B------:R-:W-:Y:S02]  /*7d90*/  SHF.L.U32 R119, R96, 0x5, RZ ;  /* 0x0000000560777819 */ /* 0x000fe400000006ff */
[----:B------:R-:W-:Y:S02]  /*7da0*/  ISETP.GE.AND P2, PT, R117, UR36, PT ;  /* 0x0000002475007c0c */ /* 0x000fe4000bf46270 */
[----:B------:R-:W-:-:S02]  /*7db0*/  PRMT R118, RZ, 0x7610, R118 ;  /* 0x00007610ff767816 */ /* 0x000fc40000000076 */
[----:B------:R-:W-:Y:S02]  /*7dc0*/  PRMT R117, RZ, 0x7610, R117 ;  /* 0x00007610ff757816 */ /* 0x000fe40000000075 */
[----:B------:R-:W-:Y:S02]  /*7dd0*/  LOP3.LUT R120, R119, 0xffffffe0, R198, 0xe2, !PT ;  /* 0xffffffe077787812 */ /* 0x000fe400078ee2c6 */
[----:B------:R-:W-:Y:S01]  /*7de0*/  PRMT R116, RZ, 0x7610, R116 ;  /* 0x00007610ff747816 */ /* 0x000fe20000000074 */
[----:B------:R0:W4:Y:S01]  /*7df0*/  @!P1 LDG.E.U16 R118, [R64.64+0x600] ;  /* 0x0006002040769981 */ /* 0x000122000c1e1500 */
[----:B------:R-:W-:Y:S02]  /*7e00*/  PRMT R119, RZ, 0x7610, R119 ;  /* 0x00007610ff777816 */ /* 0x000fe40000000077 */
[----:B------:R-:W-:Y:S01]  /*7e10*/  LOP3.LUT R62, R62, 0x3c0, RZ, 0xfc, !PT ;  /* 0x000003c03e3e7812 */ /* 0x000fe200078efcff */
[----:B------:R0:W4:Y:S01]  /*7e20*/  @!P4 LDG.E.U16 R117, [R64.64+0x640] ;  /* 0x000640204075c981 */ /* 0x000122000c1e1500 */
[----:B------:R-:W-:-:S02]  /*7e30*/  PRMT R122, RZ, 0x7610, R122 ;  /* 0x00007610ff7a7816 */ /* 0x000fc4000000007a */
[----:B------:R-:W-:Y:S01]  /*7e40*/  LOP3.LUT R120, R120, 0x3e0, RZ, 0xfc, !PT ;  /* 0x000003e078787812 */ /* 0x000fe200078efcff */
[----:B------:R0:W4:Y:S01]  /*7e50*/  @!P3 LDG.E.U16 R116, [R64.64+0x680] ;  /* 0x000680204074b981 */ /* 0x000122000c1e1500 */
[----:B------:R-:W-:Y:S02]  /*7e60*/  ISETP.GE.AND P1, PT, R62, UR36, PT ;  /* 0x000000243e007c0c */ /* 0x000fe4000bf26270 */
[----:B------:R-:W-:Y:S01]  /*7e70*/  ISETP.GE.AND P4, PT, R120, UR36, PT ;  /* 0x0000002478007c0c */ /* 0x000fe2000bf86270 */
[----:B------:R0:W4:Y:S04]  /*7e80*/  @!P0 LDG.E.U16 R119, [R64.64+0x6c0] ;  /* 0x0006c02040778981 */ /* 0x000128000c1e1500 */
[----:B------:R0:W4:Y:S01]  /*7e90*/  @!P5 LDG.E.U16 R122, [R64.64+0x700] ;  /* 0x00070020407ad981 */ /* 0x000122000c1e1500 */
[----:B------:R-:W-:-:S02]  /*7ea0*/  PRMT R121, RZ, 0x7610, R121 ;  /* 0x00007610ff797816 */ /* 0x000fc40000000079 */
        /* <DEDUP_REMOVED lines=17> */
[----:B------:R-:W-:Y:S01]  /*7fc0*/  MUFU.SIN R127, R124 ;  /* 0x0000007c007f7308 */ /* 0x000fe20000000400 */
[----:B------:R-:W0:Y:S02]  /*7fd0*/  R2UR UR44, R60 ;  /* 0x000000003c2c73c2 */ /* 0x000e2400000e0000 */
[----:B------:R-:W-:-:S05]  /*7fe0*/  IADD3 R132, R62, R95, RZ ;  /* 0x0000005f3e847210 */ /* 0x000fca0007ffe0ff */
[----:B------:R1:W-:Y:S01]  /*7ff0*/  MUFU.COS R126, R124 ;  /* 0x0000007c007e7308 */ /* 0x0003e20000000000 */
[----:B------:R-:W-:Y:S01]  /*8000*/  IADD3 R65, R132, 0x20, RZ ;  /* 0x0000002084417810 */ /* 0x000fe20007ffe0ff */
[----:B-1----:R-:W-:Y:S02]  /*8010*/  FMUL.RZ R124, R61, 0.15915493667125701904 ;  /* 0x3e22f9833d7c7820 */ /* 0x002fe4000040c000 */
[----:B------:R-:W-:-:S04]  /*8020*/  FMUL.FTZ R61, R59, UR43 ;  /* 0x0000002b3b3d7c20 */ /* 0x000fc80008410000 */
[----:B------:R-:W-:Y:S01]  /*8030*/  MUFU.SIN R187, R125 ;  /* 0x0000007d00bb7308 */ /* 0x000fe20000000400 */
[----:B------:R-:W-:Y:S01]  /*8040*/  FMUL.RZ R130, R61, 0.15915493667125701904 ;  /* 0x3e22f9833d827820 */ /* 0x000fe2000040c000 */
[C---:B------:R-:W-:Y:S02]  /*8050*/  LEA.HI.SX32 R61, R132.reuse, R132, 0x1b ;  /* 0x00000084843d7211 */ /* 0x040fe400078fdaff */
[----:B------:R-:W-:-:S04]  /*8060*/  IADD3 R129, R132, 0x60, RZ ;  /* 0x0000006084817810 */ /* 0x000fc80007ffe0ff */
[----:B------:R1:W-:Y:S01]  /*8070*/  MUFU.COS R188, R125 ;  /* 0x0000007d00bc7308 */ /* 0x0003e20000000000 */
[C---:B------:R-:W-:Y:S02]  /*8080*/  IADD3 R163, R132.reuse, 0x220, RZ ;  /* 0x0000022084a37810 */ /* 0x040fe40007ffe0ff */
[C---:B------:R-:W-:Y:S02]  /*8090*/  IADD3 R165, R132.reuse, 0x240, RZ ;  /* 0x0000024084a57810 */ /* 0x040fe40007ffe0ff */
[----:B------:R-:W-:Y:S02]  /*80a0*/  SHF.L.U32 R134, R61, 0x1, RZ ;  /* 0x000000013d867819 */ /* 0x000fe400000006ff */
[C---:B-1----:R-:W-:Y:S01]  /*80b0*/  IADD3 R125, R132.reuse, 0x40, RZ ;  /* 0x00000040847d7810 */ /* 0x042fe20007ffe0ff */
[----:B------:R-:W-:Y:S01]  /*80c0*/  FMUL.FTZ R61, R55, UR43 ;  /* 0x0000002b373d7c20 */ /* 0x000fe20008410000 */
[----:B------:R-:W-:Y:S02]  /*80d0*/  LEA.HI.SX32 R131, R65, R132, 0x1b ;  /* 0x0000008441837211 */ /* 0x000fe400078fdaff */
[----:B------:R-:W-:-:S02]  /*80e0*/  IADD3 R133, R132, 0x80, RZ ;  /* 0x0000008084857810 */ /* 0x000fc40007ffe0ff */
[-C--:B------:R-:W-:Y:S02]  /*80f0*/  LEA.HI.SX32 R135, R125, R132.reuse, 0x1b ;  /* 0x000000847d877211 */ /* 0x080fe400078fdaff */
[----:B------:R-:W-:Y:S02]  /*8100*/  IADD3 R139, R132, 0xa0, RZ ;  /* 0x000000a0848b7810 */ /* 0x000fe40007ffe0ff */
[-C--:B------:R-:W-:Y:S02]  /*8110*/  LEA.HI.SX32 R136, R129, R132.reuse, 0x1b ;  /* 0x0000008481887211 */ /* 0x080fe400078fdaff */
[-C--:B------:R-:W-:Y:S01]  /*8120*/  LEA.HI.SX32 R138, R163, R132.reuse, 0x1b ;  /* 0x00000084a38a7211 */ /* 0x080fe200078fdaff */
[----:B------:R-:W-:Y:S01]  /*8130*/  FMUL.RZ R146, R61, 0.15915493667125701904 ;  /* 0x3e22f9833d927820 */ /* 0x000fe2000040c000 */
[----:B------:R-:W-:Y:S02]  /*8140*/  LEA.HI.SX32 R140, R165, R132, 0x1b ;  /* 0x00000084a58c7211 */ /* 0x000fe400078fdaff */
[----:B------:R-:W-:-:S02]  /*8150*/  SHF.L.U32 R163, R131, 0x1, RZ ;  /* 0x0000000183a37819 */ /* 0x000fc400000006ff */
[-C--:B------:R-:W-:Y:S02]  /*8160*/  LEA.HI.SX32 R137, R133, R132.reuse, 0x1b ;  /* 0x0000008485897211 */ /* 0x080fe400078fdaff */
[----:B------:R-:W-:Y:S02]  /*8170*/  SHF.L.U32 R165, R135, 0x1, RZ ;  /* 0x0000000187a57819 */ /* 0x000fe400000006ff */
[----:B------:R-:W-:Y:S02]  /*8180*/  LEA.HI.SX32 R139, R139, R132, 0x1b ;  /* 0x000000848b8b7211 */ /* 0x000fe400078fdaff */
[----:B------:R-:W-:Y:S01]  /*8190*/  SHF.L.U32 R136, R136, 0x1, RZ ;  /* 0x0000000188887819 */ /* 0x000fe200000006ff */
[----:B---3--:R-:W-:Y:S01]  /*81a0*/  STS.U16 [R134], R67 ;  /* 0x0000004386007388 */ /* 0x008fe20000000400 */
[----:B------:R-:W-:Y:S01]  /*81b0*/  MUFU.SIN R171, R146 ;  /* 0x0000009200ab7308 */ /* 0x000fe20000000400 */
[----:B------:R-:W-:Y:S02]  /*81c0*/  SHF.L.U32 R137, R137, 0x1, RZ ;  /* 0x0000000189897819 */ /* 0x000fe400000006ff */
[----:B----4-:R-:W-:Y:S04]  /*81d0*/  STS.U16 [R163+0x40], R68 ;  /* 0x00004044a3007388 */ /* 0x010fe80000000400 */
[----:B------:R-:W-:Y:S01]  /*81e0*/  STS.U16 [R165+0x80], R66 ;  /* 0x00008042a5007388 */ /* 0x000fe20000000400 */
[----:B------:R1:W-:Y:S03]  /*81f0*/  MUFU.COS R172, R146 ;  /* 0x0000009200ac7308 */ /* 0x0003e60000000000 */
[----:B------:R2:W-:Y:S01]  /*8200*/  STS.U16 [R136+0xc0], R63 ;  /* 0x0000c03f88007388 */ /* 0x0005e20000000400 */
[----:B------:R-:W-:-:S02]  /*8210*/  IADD3 R141, R132, 0xc0, RZ ;  /* 0x000000c0848d7810 */ /* 0x000fc40007ffe0ff */
[----:B-1----:R-:W-:Y:S01]  /*8220*/  SHF.L.U32 R146, R139, 0x1, RZ ;  /* 0x000000018b927819 */ /* 0x002fe200000006ff */
[----:B------:R-:W-:Y:S01]  /*8230*/  STS.U16 [R137+0x100], R70 ;  /* 0x0001004689007388 */ /* 0x000fe20000000400 */
[----:B--2---:R-:W-:-:S03]  /*8240*/  FMUL.FTZ R63, R51, UR43 ;  /* 0x0000002b333f7c20 */ /* 0x004fc60008410000 */
[----:B------:R1:W-:Y:S01]  /*8250*/  STS.U16 [R146+0x140], R69 ;  /* 0x0001404592007388 */ /* 0x0003e20000000400 */
[C---:B------:R-:W-:Y:S02]  /*8260*/  IADD3 R143, R132.reuse, 0xe0, RZ ;  /* 0x000000e0848f7810 */ /* 0x040fe40007ffe0ff */
[C---:B------:R-:W-:Y:S02]  /*8270*/  IADD3 R145, R132.reuse, 0x100, RZ ;  /* 0x0000010084917810 */ /* 0x040fe40007ffe0ff */
[----:B------:R-:W-:Y:S02]  /*8280*/  IADD3 R147, R132, 0x120, RZ ;  /* 0x0000012084937810 */ /* 0x000fe40007ffe0ff */
[----:B------:R-:W-:Y:S01]  /*8290*/  LEA.HI.SX32 R141, R141, R132, 0x1b ;  /* 0x000000848d8d7211 */ /* 0x000fe200078fdaff */
[----:B-1----:R-:W-:Y:S01]  /*82a0*/  FMUL.RZ R69, R63, 0.15915493667125701904 ;  /* 0x3e22f9833f457820 */ /* 0x002fe2000040c000 */
[----:B0-----:R-:W-:Y:S01]  /*82b0*/  MOV R63, UR44 ;  /* 0x0000002c003f7c02 */ /* 0x001fe20008000f00 */
[----:B------:R-:W-:Y:S01]  /*82c0*/  FMUL.FTZ R60, R50, UR43 ;  /* 0x0000002b323c7c20 */ /* 0x000fe20008410000 */
[----:B------:R-:W-:-:S02]  /*82d0*/  IADD3 R149, R132, 0x140, RZ ;  /* 0x0000014084957810 */ /* 0x000fc40007ffe0ff */
[-C--:B------:R-:W-:Y:S01]  /*82e0*/  LEA.HI.SX32 R143, R143, R132.reuse, 0x1b ;  /* 0x000000848f8f7211 */ /* 0x080fe200078fdaff */
[----:B------:R-:W-:Y:S01]  /*82f0*/  FMUL.FTZ R63, R63, 1.4426950216293334961 ;  /* 0x3fb8aa3b3f3f7820 */ /* 0x000fe20000410000 */
[C---:B------:R-:W-:Y:S02]  /*8300*/  IADD3 R151, R132.reuse, 0x160, RZ ;  /* 0x0000016084977810 */ /* 0x040fe40007ffe0ff */
[-C--:B------:R-:W-:Y:S02]  /*8310*/  LEA.HI.SX32 R145, R145, R132.reuse, 0x1b ;  /* 0x0000008491917211 */ /* 0x080fe400078fdaff */
[C---:B------:R-:W-:Y:S02]  /*8320*/  IADD3 R153, R132.reuse, 0x180, RZ ;  /* 0x0000018084997810 */ /* 0x040fe40007ffe0ff */
[----:B------:R-:W-:Y:S02]  /*8330*/  LEA.HI.SX32 R147, R147, R132, 0x1b ;  /* 0x0000008493937211 */ /* 0x000fe400078fdaff */
[----:B------:R-:W-:-:S02]  /*8340*/  IADD3 R155, R132, 0x1a0, RZ ;  /* 0x000001a0849b7810 */ /* 0x000fc40007ffe0ff */
[----:B------:R-:W-:Y:S01]  /*8350*/  SHF.L.U32 R148, R141, 0x1, RZ ;  /* 0x000000018d947819 */ /* 0x000fe200000006ff */
[----:B------:R-:W-:Y:S01]  /*8360*/  FMUL.FTZ R66, R52, UR43 ;  /* 0x0000002b34427c20 */ /* 0x000fe20008410000 */
[----:B------:R-:W-:Y:S01]  /*8370*/  IADD3 R157, R132, 0x1c0, RZ ;  /* 0x000001c0849d7810 */ /* 0x000fe20007ffe0ff */
[----:B------:R-:W-:Y:S01]  /*8380*/  FMUL.RZ R162, R60, 0.15915493667125701904 ;  /* 0x3e22f9833ca27820 */ /* 0x000fe2000040c000 */
[-C--:B------:R-:W-:Y:S02]  /*8390*/  LEA.HI.SX32 R149, R149, R132.reuse, 0x1b ;  /* 0x0000008495957211 */ /* 0x080fe400078fdaff */
[----:B------:R-:W-:Y:S01]  /*83a0*/  SHF.L.U32 R143, R143, 0x1, RZ ;  /* 0x000000018f8f7819 */ /* 0x000fe200000006ff */
[----:B------:R-:W-:Y:S01]  /*83b0*/  FMUL.FTZ R60, R63, R75 ;  /* 0x0000004b3f3c7220 */ /* 0x000fe20000410000 */
[----:B------:R-:W-:Y:S02]  /*83c0*/  IADD3 R159, R132, 0x1e0, RZ ;  /* 0x000001e0849f7810 */ /* 0x000fe40007ffe0ff */
[----:B------:R-:W-:-:S02]  /*83d0*/  LEA.HI.SX32 R151, R151, R132, 0x1b ;  /* 0x0000008497977211 */ /* 0x000fc400078fdaff */
[----:B------:R-:W-:Y:S02]  /*83e0*/  SHF.L.U32 R145, R145, 0x1, RZ ;  /* 0x0000000191917819 */ /* 0x000fe400000006ff */
[C---:B------:R-:W-:Y:S02]  /*83f0*/  IADD3 R161, R132.reuse, 0x200, RZ ;  /* 0x0000020084a17810 */ /* 0x040fe40007ffe0ff */
[----:B------:R-:W-:Y:S02]  /*8400*/  IADD3 R195, R132, 0x300, RZ ;  /* 0x0000030084c37810 */ /* 0x000fe40007ffe0ff */
[-C--:B------:R-:W-:Y:S02]  /*8410*/  LEA.HI.SX32 R153, R153, R132.reuse, 0x1b ;  /* 0x0000008499997211 */ /* 0x080fe400078fdaff */
[----:B------:R-:W-:Y:S01]  /*8420*/  SHF.L.U32 R68, R147, 0x1, RZ ;  /* 0x0000000193447819 */ /* 0x000fe200000006ff */
[----:B------:R-:W-:Y:S01]  /*8430*/  STS.U16 [R148+0x180], R71 ;  /* 0x0001804794007388 */ /* 0x000fe20000000400 */
[-C--:B------:R-:W-:Y:S01]  /*8440*/  LEA.HI.SX32 R155, R155, R132.reuse, 0x1b ;  /* 0x000000849b9b7211 */ /* 0x080fe200078fdaff */
[----:B------:R-:W-:Y:S01]  /*8450*/  FMUL.RZ R67, R66, 0.15915493667125701904 ;  /* 0x3e22f98342437820 */ /* 0x000fe2000040c000 */
[----:B------:R-:W-:Y:S01]  /*8460*/  LEA.HI.SX32 R157, R157, R132, 0x1b ;  /* 0x000000849d9d7211 */ /* 0x000fe200078fdaff */
[----:B------:R-:W-:Y:S01]  /*8470*/  STS.U16 [R143+0x1c0], R98 ;  /* 0x0001c0628f007388 */ /* 0x000fe20000000400 */
[----:B------:R-:W-:-:S02]  /*8480*/  SHF.L.U32 R134, R149, 0x1, RZ ;  /* 0x0000000195867819 */ /* 0x000fc400000006ff */
[-C--:B------:R-:W-:Y:S01]  /*8490*/  LEA.HI.SX32 R159, R159, R132.reuse, 0x1b ;  /* 0x000000849f9f7211 */ /* 0x080fe200078fdaff */
[----:B------:R-:W-:Y:S01]  /*84a0*/  STS.U16 [R145+0x200], R100 ;  /* 0x0002006491007388 */ /* 0x000fe20000000400 */
[----:B------:R-:W-:Y:S02]  /*84b0*/  SHF.L.U32 R151, R151, 0x1, RZ ;  /* 0x0000000197977819 */ /* 0x000fe400000006ff */
[-C--:B------:R-:W-:Y:S01]  /*84c0*/  LEA.HI.SX32 R161, R161, R132.reuse, 0x1b ;  /* 0x00000084a1a17211 */ /* 0x080fe200078fdaff */
[----:B------:R0:W-:Y:S01]  /*84d0*/  STS.U16 [R68+0x240], R99 ;  /* 0x0002406344007388 */ /* 0x0001e20000000400 */
[----:B------:R-:W-:Y:S02]  /*84e0*/  LEA.HI.SX32 R61, R195, R132, 0x1b ;  /* 0x00000084c33d7211 */ /* 0x000fe400078fdaff */
[----:B------:R-:W-:Y:S01]  /*84f0*/  SHF.L.U32 R153, R153, 0x1, RZ ;  /* 0x0000000199997819 */ /* 0x000fe200000006ff */
[----:B------:R-:W1:Y:S01]  /*8500*/  MUFU.EX2 R60, R60 ;  /* 0x0000003c003c7308 */ /* 0x000e620000000800 */
[----:B------:R-:W-:Y:S01]  /*8510*/  SHF.L.U32 R66, R155, 0x1, RZ ;  /* 0x000000019b427819 */ /* 0x000fe200000006ff */
[----:B------:R-:W-:Y:S01]  /*8520*/  STS.U16 [R134+0x280], R103 ;  /* 0x0002806786007388 */ /* 0x000fe20000000400 */
[----:B------:R-:W-:-:S02]  /*8530*/  SHF.L.U32 R70, R159, 0x1, RZ ;  /* 0x000000019f467819 */ /* 0x000fc400000006ff */
[----:B0-----:R-:W-:Y:S01]  /*8540*/  SHF.L.U32 R68, R157, 0x1, RZ ;  /* 0x000000019d447819 */ /* 0x001fe200000006ff */
[----:B------:R-:W-:Y:S02]  /*8550*/  STS.U16 [R151+0x2c0], R104 ;  /* 0x0002c06897007388 */ /* 0x000fe40000000400 */
[----:B------:R-:W-:Y:S01]  /*8560*/  MUFU.SIN R185, R64 ;  /* 0x0000004000b97308 */ /* 0x000fe20000000400 */
[----:B------:R-:W-:Y:S01]  /*8570*/  SHF.L.U32 R99, R61, 0x1, RZ ;  /* 0x000000013d637819 */ /* 0x000fe200000006ff */
[----:B------:R-:W-:Y:S01]  /*8580*/  FMUL.FTZ R61, R63, R59 ;  /* 0x0000003b3f3d7220 */ /* 0x000fe20000410000 */
[----:B------:R-:W-:Y:S01]  /*8590*/  STS.U16 [R153+0x300], R102 ;  /* 0x0003006699007388 */ /* 0x000fe20000000400 */
[----:B------:R-:W-:-:S04]  /*85a0*/  SHF.L.U32 R138, R138, 0x1, RZ ;  /* 0x000000018a8a7819 */ /* 0x000fc800000006ff */
[----:B------:R0:W-:Y:S01]  /*85b0*/  MUFU.COS R186, R64 ;  /* 0x0000004000ba7308 */ /* 0x0001e20000000000 */
[----:B------:R2:W-:Y:S07]  /*85c0*/  STS.U16 [R66+0x340], R97 ;  /* 0x0003406142007388 */ /* 0x0005ee0000000400 */
[----:B------:R-:W-:Y:S01]  /*85d0*/  MUFU.SIN R165, R67 ;  /* 0x0000004300a57308 */ /* 0x000fe20000000400 */
[----:B0-----:R-:W-:Y:S01]  /*85e0*/  FMUL.FTZ R64, R58, UR43 ;  /* 0x0000002b3a407c20 */ /* 0x001fe20008410000 */
[----:B------:R-:W-:Y:S01]  /*85f0*/  STS.U16 [R68+0x380], R101 ;  /* 0x0003806544007388 */ /* 0x000fe20000000400 */
[----:B--2---:R-:W-:-:S05]  /*8600*/  FMUL.FTZ R66, R63, R74 ;  /* 0x0000004a3f427220 */ /* 0x004fca0000410000 */
[----:B------:R0:W-:Y:S01]  /*8610*/  MUFU.COS R166, R67 ;  /* 0x0000004300a67308 */ /* 0x0001e20000000000 */
[----:B------:R-:W-:Y:S01]  /*8620*/  STS.U16 [R70+0x3c0], R109 ;  /* 0x0003c06d46007388 */ /* 0x000fe20000000400 */
[----:B0-----:R-:W-:-:S06]  /*8630*/  SHF.L.U32 R67, R161, 0x1, RZ ;  /* 0x00000001a1437819 */ /* 0x001fcc00000006ff */
[----:B------:R-:W-:Y:S01]  /*8640*/  MUFU.SIN R181, R124 ;  /* 0x0000007c00b57308 */ /* 0x000fe20000000400 */
[----:B------:R0:W-:Y:S07]  /*8650*/  STS.U16 [R67+0x400], R108 ;  /* 0x0004006c43007388 */ /* 0x0001ee0000000400 */
[----:B------:R2:W-:Y:S01]  /*8660*/  MUFU.COS R182, R124 ;  /* 0x0000007c00b67308 */ /* 0x0005e20000000000 */
[----:B------:R-:W-:Y:S07]  /*8670*/  STS.U16 [R138+0x440], R105 ;  /* 0x000440698a007388 */ /* 0x000fee0000000400 */
[----:B------:R-:W-:Y:S01]  /*8680*/  MUFU.SIN R163, R69 ;  /* 0x0000004500a37308 */ /* 0x000fe20000000400 */
[----:B--2---:R-:W-:-:S02]  /*8690*/  FMUL.RZ R124, R64, 0.15915493667125701904 ;  /* 0x3e22f983407c7820 */ /* 0x004fc4000040c000 */
        /* <DEDUP_REMOVED lines=8> */
[----:B------:R-:W2:Y:S01]  /*8720*/  MUFU.EX2 R61, R61 ;  /* 0x0000003d003d7308 */ /* 0x000ea20000000800 */
[----:B0-----:R-:W-:Y:S01]  /*8730*/  FMUL.FTZ R69, R63, R58 ;  /* 0x0000003a3f457220 */ /* 0x001fe20000410000 */
[----:B------:R-:W-:-:S06]  /*8740*/  IADD3 R169, R132, 0x280, RZ ;  /* 0x0000028084a97810 */ /* 0x000fcc0007ffe0ff */
[----:B------:R-:W-:Y:S01]  /*8750*/  MUFU.SIN R183, R128 ;  /* 0x0000008000b77308 */ /* 0x000fe20000000400 */
[----:B-1----:R-:W-:-:S07]  /*8760*/  FMUL.FTZ R188, R60, R188 ;  /* 0x000000bc3cbc7220 */ /* 0x002fce0000410000 */
[----:B------:R0:W-:Y:S01]  /*8770*/  MUFU.COS R184, R128 ;  /* 0x0000008000b87308 */ /* 0x0001e20000000000 */
[----:B------:R-:W-:Y:S01]  /*8780*/  FMUL.FTZ R187, R60, R187 ;  /* 0x000000bb3cbb7220 */ /* 0x000fe20000410000 */
[----:B------:R-:W-:Y:S01]  /*8790*/  IADD3 R189, R132, 0x2a0, RZ ;  /* 0x000002a084bd7810 */ /* 0x000fe20007ffe0ff */
[----:B------:R-:W-:-:S05]  /*87a0*/  FMUL.FTZ R60, R63, R56 ;  /* 0x000000383f3c7220 */ /* 0x000fca0000410000 */
[----:B------:R-:W1:Y:S01]  /*87b0*/  MUFU.EX2 R66, R66 ;  /* 0x0000004200427308 */ /* 0x000e620000000800 */
        /* <DEDUP_REMOVED lines=16> */
[----:B--2---:R-:W-:-:S06]  /*88c0*/  FMUL.FTZ R180, R61, R180 ;  /* 0x000000b43db47220 */ /* 0x004fcc0000410000 */
[----:B------:R-:W-:Y:S01]  /*88d0*/  MUFU.SIN R173, R64 ;  /* 0x0000004000ad7308 */ /* 0x000fe20000000400 */
[----:B------:R-:W-:Y:S01]  /*88e0*/  FMUL.FTZ R179, R61, R179 ;  /* 0x000000b33db37220 */ /* 0x000fe20000410000 */
[----:B------:R-:W-:-:S06]  /*88f0*/  SHF.L.U32 R97, R65, 0x1, RZ ;  /* 0x0000000141617819 */ /* 0x000fcc00000006ff */
[----:B------:R2:W-:Y:S01]  /*8900*/  MUFU.COS R174, R64 ;  /* 0x0000004000ae7308 */ /* 0x0005e20000000000 */
[----:B------:R-:W-:Y:S01]  /*8910*/  PRMT R61, RZ, 0x5410, R92 ;  /* 0x00005410ff3d7816 */ /* 0x000fe2000000005c */
[----:B------:R-:W-:Y:S01]  /*8920*/  STS.U16 [R142+0x4c0], R113 ;  /* 0x0004c0718e007388 */ /* 0x000fe20000000400 */
[----:B------:R-:W-:Y:S02]  /*8930*/  SHF.L.U32 R70, R133, 0x1, RZ ;  /* 0x0000000185467819 */ /* 0x000fe400000006ff */
[----:B--2---:R-:W-:-:S03]  /*8940*/  LEA.HI.SX32 R64, R189, R132, 0x1b ;  /* 0x00000084bd407211 */ /* 0x004fc600078fdaff */
[----:B------:R-:W2:Y:S01]  /*8950*/  MUFU.EX2 R60, R60 ;  /* 0x0000003c003c7308 */ /* 0x000ea20000000800 */
[----:B------:R-:W-:Y:S01]  /*8960*/  SHF.L.U32 R71, R64, 0x1, RZ ;  /* 0x0000000140477819 */ /* 0x000fe200000006ff */
[----:B-1----:R-:W-:Y:S01]  /*8970*/  FMUL.FTZ R186, R66, R186 ;  /* 0x000000ba42ba7220 */ /* 0x002fe20000410000 */
[----:B------:R-:W-:Y:S01]  /*8980*/  IADD3 R203, R132, 0x320, RZ ;  /* 0x0000032084cb7810 */ /* 0x000fe20007ffe0ff */
[----:B------:R-:W-:-:S04]  /*8990*/  FMUL.FTZ R185, R66, R185 ;  /* 0x000000b942b97220 */ /* 0x000fc80000410000 */
[----:B------:R-:W-:Y:S01]  /*89a0*/  MUFU.SIN R175, R128 ;  /* 0x0000008000af7308 */ /* 0x000fe20000000400 */
[C---:B------:R-:W-:Y:S01]  /*89b0*/  IADD3 R205, R132.reuse, 0x340, RZ ;  /* 0x0000034084cd7810 */ /* 0x040fe20007ffe0ff */
[----:B------:R-:W-:Y:S01]  /*89c0*/  STS.U16 [R144+0x500], R115 ;  /* 0x0005007390007388 */ /* 0x000fe20000000400 */
[C---:B------:R-:W-:Y:S02]  /*89d0*/  IADD3 R207, R132.reuse, 0x360, RZ ;  /* 0x0000036084cf7810 */ /* 0x040fe40007ffe0ff */
[----:B------:R-:W-:-:S03]  /*89e0*/  IADD3 R209, R132, 0x380, RZ ;  /* 0x0000038084d17810 */ /* 0x000fc60007ffe0ff */
[----:B------:R1:W-:Y:S01]  /*89f0*/  MUFU.COS R176, R128 ;  /* 0x0000008000b07308 */ /* 0x0003e20000000000 */
[C---:B------:R-:W-:Y:S02]  /*8a00*/  IADD3 R211, R132.reuse, 0x3a0, RZ ;  /* 0x000003a084d37810 */ /* 0x040fe40007ffe0ff */
[C---:B------:R-:W-:Y:S01]  /*8a10*/  IADD3 R213, R132.reuse, 0x3c0, RZ ;  /* 0x000003c084d57810 */ /* 0x040fe20007ffe0ff */
[----:B------:R-:W-:Y:S01]  /*8a20*/  STS.U16 [R71+0x540], R112 ;  /* 0x0005407047007388 */ /* 0x000fe20000000400 */
[----:B------:R-:W-:-:S03]  /*8a30*/  IADD3 R217, R132, 0x3e0, RZ ;  /* 0x000003e084d97810 */ /* 0x000fc60007ffe0ff */
[----:B------:R-:W4:Y:S01]  /*8a40*/  MUFU.EX2 R68, R68 ;  /* 0x0000004400447308 */ /* 0x000f220000000800 */
[----:B-1----:R-:W-:Y:S01]  /*8a50*/  FMUL.FTZ R128, R54, UR43 ;  /* 0x0000002b36807c20 */ /* 0x002fe20008410000 */
[----:B------:R-:W-:Y:S01]  /*8a60*/  PRMT R66, RZ, 0x5410, R91 ;  /* 0x00005410ff427816 */ /* 0x000fe2000000005b */
[C---:B0-----:R-:W-:Y:S01]  /*8a70*/  FMUL.FTZ R184, R67.reuse, R184 ;  /* 0x000000b843b87220 */ /* 0x041fe20000410000 */
[----:B------:R-:W-:Y:S01]  /*8a80*/  STS.U16 [R97+0x580], R114 ;  /* 0x0005807261007388 */ /* 0x000fe20000000400 */
[----:B------:R-:W-:Y:S01]  /*8a90*/  FMUL.FTZ R183, R67, R183 ;  /* 0x000000b743b77220 */ /* 0x000fe20000410000 */
[-C--:B------:R-:W-:Y:S01]  /*8aa0*/  LEA.HI.SX32 R125, R203, R132.reuse, 0x1b ;  /* 0x00000084cb7d7211 */ /* 0x080fe200078fdaff */
[----:B------:R-:W-:Y:S01]  /*8ab0*/  FMUL.RZ R150, R128, 0.15915493667125701904 ;  /* 0x3e22f98380967820 */ /* 0x000fe2000040c000 */
[----:B------:R-:W-:Y:S01]  /*8ac0*/  LEA.HI.SX32 R124, R205, R132, 0x1b ;  /* 0x00000084cd7c7211 */ /* 0x000fe200078fdaff */
[----:B------:R-:W-:Y:S01]  /*8ad0*/  FMUL.FTZ R218, R61, R76 ;  /* 0x0000004c3dda7220 */ /* 0x000fe20000410000 */
[-C--:B------:R-:W-:Y:S01]  /*8ae0*/  LEA.HI.SX32 R130, R207, R132.reuse, 0x1b ;  /* 0x00000084cf827211 */ /* 0x080fe200078fdaff */
[----:B------:R-:W-:Y:S01]  /*8af0*/  FMUL.FTZ R67, RZ, R187 ;  /* 0x000000bbff437220 */ /* 0x000fe20000410000 */
[-C--:B------:R-:W-:Y:S01]  /*8b00*/  LEA.HI.SX32 R128, R209, R132.reuse, 0x1b ;  /* 0x00000084d1807211 */ /* 0x080fe200078fdaff */
[----:B------:R-:W-:Y:S01]  /*8b10*/  UIMAD UR42, UR11, UR34, URZ ;  /* 0x000000220b2a72a4 */ /* 0x000fe2000f8e023f */
[-C--:B------:R-:W-:Y:S01]  /*8b20*/  LEA.HI.SX32 R129, R211, R132.reuse, 0x1b ;  /* 0x00000084d3817211 */ /* 0x080fe200078fdaff */
[----:B------:R0:W-:Y:S01]  /*8b30*/  STS.U16 [R70+0x5c0], R111 ;  /* 0x0005c06f46007388 */ /* 0x0001e20000000400 */
[----:B------:R-:W-:Y:S01]  /*8b40*/  LEA.HI.SX32 R131, R213, R132, 0x1b ;  /* 0x00000084d5837211 */ /* 0x000fe200078fdaff */
[----:B---3--:R-:W-:Y:S01]  /*8b50*/  FMUL.FTZ R178, R69, R178 ;  /* 0x000000b245b27220 */ /* 0x008fe20000410000 */
[----:B------:R-:W-:Y:S01]  /*8b60*/  LEA.HI.SX32 R132, R217, R132, 0x1b ;  /* 0x00000084d9847211 */ /* 0x000fe200078fdaff */
[----:B------:R-:W-:-:S02]  /*8b70*/  FMUL.FTZ R177, R69, R177 ;  /* 0x000000b145b17220 */ /* 0x000fc40000410000 */
[----:B------:R-:W-:Y:S02]  /*8b80*/  FMUL.FTZ R217, R66, R75 ;  /* 0x0000004b42d97220 */ /* 0x000fe40000410000 */
[C---:B------:R-:W-:Y:S02]  /*8b90*/  FMUL.FTZ R61, R63.reuse, R55 ;  /* 0x000000373f3d7220 */ /* 0x040fe40000410000 */
[----:B0-----:R-:W-:Y:S01]  /*8ba0*/  FMUL.FTZ R70, R63, R57 ;  /* 0x000000393f467220 */ /* 0x001fe20000410000 */
[----:B------:R-:W-:Y:S01]  /*8bb0*/  UIMAD.WIDE.U32 UR36, UR10, UR34, URZ ;  /* 0x000000220a2472a5 */ /* 0x000fe2000f8e003f */
[C---:B------:R-:W-:Y:S01]  /*8bc0*/  FMUL.FTZ R69, R218.reuse, R187 ;  /* 0x000000bbda457220 */ /* 0x040fe20000410000 */
[----:B------:R-:W-:Y:S01]  /*8bd0*/  UIMAD UR42, UR10, UR35, UR42 ;  /* 0x000000230a2a72a4 */ /* 0x000fe2000f8e022a */
[-C--:B------:R-:W-:Y:S02]  /*8be0*/  FFMA.FTZ R66, R218, R188.reuse, -R67 ;  /* 0x000000bcda427223 */ /* 0x080fe40000010843 */
[----:B------:R-:W-:Y:S01]  /*8bf0*/  ULDC.64 UR34, c[0x0][0x1a0] ;  /* 0x0000680000227ab9 */ /* 0x000fe20000000a00 */
[----:B------:R-:W0:Y:S01]  /*8c00*/  MUFU.EX2 R70, R70 ;  /* 0x0000004600467308 */ /* 0x000e220000000800 */
[----:B------:R-:W-:Y:S01]  /*8c10*/  FFMA.FTZ R69, RZ, R188, R69 ;  /* 0x000000bcff457223 */ /* 0x000fe20000010045 */
[----:B------:R-:W-:Y:S01]  /*8c20*/  UIMAD UR39, UR39, UR34, URZ ;  /* 0x00000022272772a4 */ /* 0x000fe2000f8e023f */
[----:B------:R-:W-:Y:S01]  /*8c30*/  FADD.FTZ R66, R217, R66 ;  /* 0x00000042d9427221 */ /* 0x000fe20000010000 */
[----:B------:R-:W-:Y:S01]  /*8c40*/  UIADD3 UR37, UR37, UR42, URZ ;  /* 0x0000002a25257290 */ /* 0x000fe2000fffe03f */
[----:B--2---:R-:W-:-:S02]  /*8c50*/  FMUL.FTZ R174, R60, R174 ;  /* 0x000000ae3cae7220 */ /* 0x004fc40000410000 */
[----:B------:R-:W-:Y:S01]  /*8c60*/  FMUL.FTZ R173, R60, R173 ;  /* 0x000000ad3cad7220 */ /* 0x000fe20000410000 */
[----:B------:R-:W1:Y:S01]  /*8c70*/  MUFU.EX2 R61, R61 ;  /* 0x0000003d003d7308 */ /* 0x000e620000000800 */
[----:B------:R-:W-:Y:S02]  /*8c80*/  FMUL.FTZ R60, R63, R76 ;  /* 0x0000004c3f3c7220 */ /* 0x000fe40000410000 */
[C---:B----4-:R-:W-:Y:S02]  /*8c90*/  FMUL.FTZ R182, R68.reuse, R182 ;  /* 0x000000b644b67220 */ /* 0x050fe40000410000 */
[----:B------:R-:W-:Y:S01]  /*8ca0*/  FMUL.FTZ R181, R68, R181 ;  /* 0x000000b544b57220 */ /* 0x000fe20000410000 */
[----:B------:R-:W-:Y:S01]  /*8cb0*/  UIMAD UR39, UR7, UR35, UR39 ;  /* 0x00000023072772a4 */ /* 0x000fe2000f8e0227 */
[----:B------:R-:W-:Y:S01]  /*8cc0*/  FADD.FTZ R69, RZ, R69 ;  /* 0x00000045ff457221 */ /* 0x000fe20000010000 */
[----:B------:R-:W-:Y:S01]  /*8cd0*/  UIMAD.WIDE.U32 UR36, UR7, UR34, UR36 ;  /* 0x00000022072472a5 */ /* 0x000fe2000f8e0024 */
[----:B------:R-:W-:Y:S01]  /*8ce0*/  FMUL.FTZ R68, R185, R66 ;  /* 0x00000042b9447220 */ /* 0x000fe20000410000 */
[----:B------:R-:W-:Y:S01]  /*8cf0*/  SHF.L.U32 R98, R125, 0x1, RZ ;  /* 0x000000017d627819 */ /* 0x000fe200000006ff */
[----:B------:R-:W-:Y:S01]  /*8d00*/  ULDC.64 UR34, c[0x0][0x228] ;  /* 0x00008a0000227ab9 */ /* 0x000fe20000000a00 */
[----:B------:R-:W-:Y:S01]  /*8d10*/  SHF.L.U32 R101, R124, 0x1, RZ ;  /* 0x000000017c657819 */ /* 0x000fe200000006ff */
[----:B------:R-:W2:Y:S01]  /*8d20*/  MUFU.EX2 R60, R60 ;  /* 0x0000003c003c7308 */ /* 0x000ea20000000800 */
        /* <DEDUP_REMOVED lines=9> */
[----:B------:R-:W-:Y:S01]  /*8dc0*/  STS.U16 [R98+0x640], R117 ;  /* 0x0006407562007388 */ /* 0x000fe20000000400 */
[----:B------:R-:W-:Y:S01]  /*8dd0*/  FFMA.FTZ R67, R186, R66, -R67 ;  /* 0x00000042ba437223 */ /* 0x000fe20000010843 */
[----:B------:R-:W-:Y:S02]  /*8de0*/  ULEA.HI.X UR35, UR36, UR35, UR37, 0x3, UP0 ;  /* 0x0000002324237291 */ /* 0x000fe400080f1c25 */
[----:B------:R-:W-:Y:S01]  /*8df0*/  STS.U16 [R101+0x680], R116 ;  /* 0x0006807465007388 */ /* 0x000fe20000000400 */
[----:B------:R-:W-:Y:S01]  /*8e00*/  FMUL.FTZ R66, R49, UR43 ;  /* 0x0000002b31427c20 */ /* 0x000fe20008410000 */
[----:B------:R-:W-:Y:S02]  /*8e10*/  LEA R62, R95, R62, 0x5 ;  /* 0x0000003e5f3e7211 */ /* 0x000fe400078e28ff */
[----:B------:R-:W-:Y:S01]  /*8e20*/  STS.U16 [R130+0x6c0], R119 ;  /* 0x0006c07782007388 */ /* 0x000fe20000000400 */
[----:B------:R-:W-:Y:S02]  /*8e30*/  FMUL.FTZ R216, R69, R74 ;  /* 0x0000004a45d87220 */ /* 0x000fe40000410000 */
[----:B------:R-:W-:Y:S01]  /*8e40*/  FADD.FTZ R68, RZ, R68 ;  /* 0x00000044ff447221 */ /* 0x000fe20000010000 */
[----:B------:R3:W-:Y:S01]  /*8e50*/  STS.U16 [R71+0x700], R122 ;  /* 0x0007007a47007388 */ /* 0x0007e20000000400 */
[----:B0-----:R-:W-:-:S02]  /*8e60*/  FMUL.FTZ R176, R70, R176 ;  /* 0x000000b046b07220 */ /* 0x001fc40000410000 */
[----:B------:R-:W-:Y:S01]  /*8e70*/  FMUL.FTZ R175, R70, R175 ;  /* 0x000000af46af7220 */ /* 0x000fe20000410000 */
[----:B------:R-:W-:Y:S01]  /*8e80*/  SHF.L.U32 R100, R129, 0x1, RZ ;  /* 0x0000000181647819 */ /* 0x000fe200000006ff */
[----:B------:R-:W-:Y:S01]  /*8e90*/  FMUL.FTZ R135, R53, UR43 ;  /* 0x0000002b35877c20 */ /* 0x000fe20008410000 */
[----:B------:R-:W-:Y:S01]  /*8ea0*/  LEA.HI.SX32 R62, R62, R62, 0x1b ;  /* 0x0000003e3e3e7211 */ /* 0x000fe200078fdaff */
[----:B------:R-:W-:Y:S01]  /*8eb0*/  FMUL.RZ R70, R66, 0.15915493667125701904 ;  /* 0x3e22f98342467820 */ /* 0x000fe2000040c000 */
[----:B---3--:R-:W-:Y:S01]  /*8ec0*/  MOV R71, UR38 ;  /* 0x0000002600477c02 */ /* 0x008fe20008000f00 */
[C---:B-1----:R-:W-:Y:S02]  /*8ed0*/  FMUL.FTZ R172, R61.reuse, R172 ;  /* 0x000000ac3dac7220 */ /* 0x042fe40000410000 */
[----:B------:R-:W-:Y:S01]  /*8ee0*/  FMUL.FTZ R171, R61, R171 ;  /* 0x000000ab3dab7220 */ /* 0x000fe20000410000 */
[----:B------:R-:W-:Y:S01]  /*8ef0*/  LEA R61, R71, UR7, 0x8 ;  /* 0x00000007473d7c11 */ /* 0x000fe2000f8e40ff */
[----:B------:R-:W-:Y:S01]  /*8f00*/  FADD.FTZ R67, R216, R67 ;  /* 0x00000043d8437221 */ /* 0x000fe20000010000 */
[----:B------:R-:W-:Y:S01]  /*8f10*/  MOV R64, UR34 ;  /* 0x0000002200407c02 */ /* 0x000fe20008000f00 */
[----:B------:R-:W-:Y:S01]  /*8f20*/  FMUL.FTZ R66, R183, R68 ;  /* 0x00000044b7427220 */ /* 0x000fe20000410000 */
[----:B------:R-:W-:-:S02]  /*8f30*/  MOV R65, UR35 ;  /* 0x0000002300417c02 */ /* 0x000fc40008000f00 */
        /* <DEDUP_REMOVED lines=81> */
.L_x_4835:
[----:B--234-:R-:W-:Y:S05]  /*9450*/  BSYNC B0 ;  /* 0x0000000000007941 */ /* 0x01cfea0003800000 */
.L_x_4834:
[----:B------:R-:W-:Y:S01]  /*9460*/  UISETP.GE.AND UP0, UPT, UR24, 0x2, UPT ;  /* 0x000000021800788c */ /* 0x000fe2000bf06270 */
[----:B------:R-:W-:Y:S01]  /*9470*/  FADD.FTZ R66, R211, R66 ;  /* 0x00000042d3427221 */ /* 0x000fe20000010000 */
[----:B------:R-:W-:Y:S01]  /*9480*/  PRMT R71, RZ, 0x5410, R88 ;  /* 0x00005410ff477816 */ /* 0x000fe20000000058 */
[C---:B------:R-:W-:Y:S01]  /*9490*/  FMUL.FTZ R67, R181.reuse, R69 ;  /* 0x00000045b5437220 */ /* 0x040fe20000410000 */
[----:B------:R-:W2:Y:S01]  /*94a0*/  MUFU.EX2 R61, R61 ;  /* 0x0000003d003d7308 */ /* 0x000ea20000000800 */
[----:B-1----:R-:W-:Y:S01]  /*94b0*/  FMUL.FTZ R62, R181, R66 ;  /* 0x00000042b53e7220 */ /* 0x002fe20000410000 */
        /* <DEDUP_REMOVED lines=14> */
[C---:B------:R-:W-:Y:S02]  /*95a0*/  FMUL.FTZ R66, R179.reuse, R70 ;  /* 0x00000046b3427220 */ /* 0x040fe40000410000 */
[-C--:B------:R-:W-:Y:S01]  /*95b0*/  FMUL.FTZ R71, R179, R67.reuse ;  /* 0x00000043b3477220 */ /* 0x080fe20000410000 */
[----:B0-----:R-:W-:Y:S01]  /*95c0*/  @!P0 IADD3 R60, R97, -0x2, RZ ;  /* 0xfffffffe613c8810 */ /* 0x001fe20007ffe0ff */
[----:B------:R-:W-:Y:S02]  /*95d0*/  FFMA.FTZ R98, R180, R67, -R66 ;  /* 0x00000043b4627223 */ /* 0x000fe40000010842 */
[C---:B------:R-:W-:Y:S02]  /*95e0*/  FMUL.FTZ R62, R63.reuse, R51 ;  /* 0x000000333f3e7220 */ /* 0x040fe40000410000 */
        /* <DEDUP_REMOVED lines=76> */
[----:B------:R-:W-:Y:S02]  /*9ab0*/  FFMA.FTZ R70, R172, R71, -R70 ;  /* 0x00000047ac467223 */ /* 0x000fe40000010846 */
        /* <DEDUP_REMOVED lines=27> */
[----:B------:R-:W-:Y:S02]  /*9c70*/  FFMA.FTZ R70, R168, R71, -R70 ;  /* 0x00000047a8467223 */ /* 0x000fe40000010846 */
        /* <DEDUP_REMOVED lines=216> */
[----:B------:R-:W-:Y:S02]  /*aa00*/  FFMA.FTZ R220, R67, R68, R220 ;  /* 0x0000004443dc7223 */ /* 0x000fe400000100dc */
[-C--:B------:R-:W-:Y:S02]  /*aa10*/  FMUL.FTZ R67, R65, R69.reuse ;  /* 0x0000004541437220 */ /* 0x080fe40000410000 */
[----:B------:R-:W-:Y:S02]  /*aa20*/  FMUL.FTZ R221, R64, R69 ;  /* 0x0000004540dd7220 */ /* 0x000fe40000410000 */
[----:B------:R-:W-:-:S02]  /*aa30*/  FADD.FTZ R70, R70, R219 ;  /* 0x000000db46467221 */ /* 0x000fc40000010000 */
[-C--:B------:R-:W-:Y:S02]  /*aa40*/  FFMA.FTZ R67, R64, R68.reuse, -R67 ;  /* 0x0000004440437223 */ /* 0x080fe40000010843 */
[----:B------:R-:W-:Y:S02]  /*aa50*/  FFMA.FTZ R221, R65, R68, R221 ;  /* 0x0000004441dd7223 */ /* 0x000fe400000100dd */
[----:B------:R-:W-:Y:S01]  /*aa60*/  FADD.FTZ R219, R71, R220 ;  /* 0x000000dc47db7221 */ /* 0x000fe20000010000 */
[----:B------:R-:W-:Y:S05]  /*aa70*/  BRA.DIV ~URZ, `(.L_x_4838) ;  /* 0x00008fd27f007947 */ /* 0x000fea000b800000 */
[----:B------:R0:W1:Y:S02]  /*aa80*/  SHFL.UP PT, R68, R67, 0x1, RZ ;  /* 0x0420000043447989 */ /* 0x00006400000e00ff */
.L_x_4946:
[----:B------:R-:W-:Y:S05]  /*aa90*/  BRA.DIV ~URZ, `(.L_x_4839) ;  /* 0x000090327f007947 */ /* 0x000fea000b800000 */
[----:B------:R-:W2:Y:S01]  /*aaa0*/  SHFL.UP PT, R220, R219, 0x1, RZ ;  /* 0x04200000dbdc7989 */ /* 0x000ea200000e00ff */
[----:B------:R-:W-:-:S03]  /*aab0*/  ISETP.GE.AND P0, PT, R95, 0x1, PT ;  /* 0x000000015f00780c */ /* 0x000fc60003f06270 */
[----:B------:R-:W3:Y:S04]  /*aac0*/  SHFL.UP PT, R66, R70, 0x1, RZ ;  /* 0x0420000046427989 */ /* 0x000ee800000e00ff */
[----:B------:R-:W4:Y:S01]  /*aad0*/  SHFL.UP PT, R64, R221, 0x1, RZ ;  /* 0x04200000dd407989 */ /* 0x000f2200000e00ff */
[----:B--2---:R-:W-:-:S04]  /*aae0*/  FMUL.FTZ R65, R221, R220 ;  /* 0x000000dcdd417220 */ /* 0x004fc80000410000 */
[-C--:B---3--:R-:W-:Y:S02]  /*aaf0*/  FFMA.FTZ R65, R67, R66.reuse, -R65 ;  /* 0x0000004243417223 */ /* 0x088fe40000010841 */
[C---:B------:R-:W-:Y:S02]  /*ab00*/  FMUL.FTZ R69, R221.reuse, R66 ;  /* 0x00000042dd457220 */ /* 0x040fe40000410000 */
[----:B------:R-:W-:Y:S02]  /*ab10*/  @P0 FADD.FTZ R70, R70, R65 ;  /* 0x0000004146460221 */ /* 0x000fe40000010000 */
[----:B-1----:R-:W-:Y:S02]  /*ab20*/  FMUL.FTZ R66, R221, R68 ;  /* 0x00000044dd427220 */ /* 0x002fe40000410000 */
[----:B------:R-:W-:Y:S02]  /*ab30*/  FFMA.FTZ R220, R67, R220, R69 ;  /* 0x000000dc43dc7223 */ /* 0x000fe40000010045 */
[----:B----4-:R-:W-:-:S02]  /*ab40*/  FMUL.FTZ R65, R221, R64 ;  /* 0x00000040dd417220 */ /* 0x010fc40000410000 */
[----:B------:R-:W-:Y:S02]  /*ab50*/  FFMA.FTZ R64, R67, R64, R66 ;  /* 0x0000004043407223 */ /* 0x000fe40000010042 */
[----:B------:R-:W-:Y:S02]  /*ab60*/  @P0 FADD.FTZ R219, R219, R220 ;  /* 0x000000dcdbdb0221 */ /* 0x000fe40000010000 */
[----:B0-----:R-:W-:Y:S01]  /*ab70*/  @P0 FFMA.FTZ R67, R67, R68, -R65 ;  /* 0x0000004443430223 */ /* 0x001fe20000010841 */
[----:B------:R-:W-:Y:S01]  /*ab80*/  FSEL R64, R221, R64, !P0 ;  /* 0x00000040dd407208 */ /* 0x000fe20004000000 */
[----:B------:R-:W0:Y:S01]  /*ab90*/  SHFL.UP PT, R68, R70, 0x2, RZ ;  /* 0x0440000046447989 */ /* 0x000e2200000e00ff */
[----:B------:R-:W-:-:S03]  /*aba0*/  ISETP.GE.AND P0, PT, R95, 0x2, PT ;  /* 0x000000025f00780c */ /* 0x000fc60003f06270 */
[----:B------:R-:W1:Y:S04]  /*abb0*/  SHFL.UP PT, R69, R219, 0x2, RZ ;  /* 0x04400000db457989 */ /* 0x000e6800000e00ff */
[----:B------:R-:W2:Y:S04]  /*abc0*/  SHFL.UP PT, R65, R67, 0x2, RZ ;  /* 0x0440000043417989 */ /* 0x000ea800000e00ff */
[----:B------:R-:W3:Y:S01]  /*abd0*/  SHFL.UP PT, R66, R64, 0x2, RZ ;  /* 0x0440000040427989 */ /* 0x000ee200000e00ff */
[C---:B0-----:R-:W-:Y:S02]  /*abe0*/  FMUL.FTZ R220, R64.reuse, R68 ;  /* 0x0000004440dc7220 */ /* 0x041fe40000410000 */
[----:B-1----:R-:W-:-:S02]  /*abf0*/  FMUL.FTZ R71, R64, R69 ;  /* 0x0000004540477220 */ /* 0x002fc40000410000 */
[C---:B------:R-:W-:Y:S02]  /*ac00*/  FFMA.FTZ R220, R67.reuse, R69, R220 ;  /* 0x0000004543dc7223 */ /* 0x040fe400000100dc */
[----:B------:R-:W-:Y:S02]  /*ac10*/  FFMA.FTZ R71, R67, R68, -R71 ;  /* 0x0000004443477223 */ /* 0x000fe40000010847 */
[----:B------:R-:W-:Y:S02]  /*ac20*/  @P0 FADD.FTZ R219, R219, R220 ;  /* 0x000000dcdbdb0221 */ /* 0x000fe40000010000 */
[C---:B--2---:R-:W-:Y:S02]  /*ac30*/  FMUL.FTZ R69, R64.reuse, R65 ;  /* 0x0000004140457220 */ /* 0x044fe40000410000 */
[----:B---3--:R-:W-:Y:S01]  /*ac40*/  FMUL.FTZ R68, R64, R66 ;  /* 0x0000004240447220 */ /* 0x008fe20000410000 */
[----:B------:R-:W0:Y:S01]  /*ac50*/  SHFL.UP PT, R220, R219, 0x4, RZ ;  /* 0x04800000dbdc7989 */ /* 0x000e2200000e00ff */
[----:B------:R-:W-:-:S02]  /*ac60*/  @P0 FADD.FTZ R70, R70, R71 ;  /* 0x0000004746460221 */ /* 0x000fc40000010000 */
[C---:B------:R-:W-:Y:S02]  /*ac70*/  FFMA.FTZ R69, R67.reuse, R66, R69 ;  /* 0x0000004243457223 */ /* 0x040fe40000010045 */
[----:B------:R-:W-:Y:S02]  /*ac80*/  @P0 FFMA.FTZ R67, R67, R65, -R68 ;  /* 0x0000004143430223 */ /* 0x000fe40000010844 */
        /* <DEDUP_REMOVED lines=12> */
[----:B------:R-:W-:Y:S02]  /*ad50*/  FMUL.FTZ R66, R69, R66 ;  /* 0x0000004245427220 */ /* 0x000fe40000410000 */
[----:B------:R-:W-:Y:S01]  /*ad60*/  @P0 FADD.FTZ R219, R219, R220 ;  /* 0x000000dcdbdb0221 */ /* 0x000fe20000010000 */
[----:B------:R-:W-:Y:S01]  /*ad70*/  FSEL R68, R69, R68, !P0 ;  /* 0x0000004445447208 */ /* 0x000fe20004000000 */
[----:B------:R-:W-:Y:S01]  /*ad80*/  @P0 FFMA.FTZ R67, R67, R64, -R66 ;  /* 0x0000004043430223 */ /* 0x000fe20000010842 */
[----:B------:R-:W-:Y:S01]  /*ad90*/  ISETP.GE.AND P0, PT, R95, 0x8, PT ;  /* 0x000000085f00780c */ /* 0x000fe20003f06270 */
[----:B------:R-:W0:Y:S04]  /*ada0*/  SHFL.UP PT, R66, R70, 0x8, RZ ;  /* 0x0500000046427989 */ /* 0x000e2800000e00ff */
[----:B------:R-:W1:Y:S04]  /*adb0*/  SHFL.UP PT, R69, R219, 0x8, RZ ;  /* 0x05000000db457989 */ /* 0x000e6800000e00ff */
[----:B------:R-:W2:Y:S04]  /*adc0*/  SHFL.UP PT, R64, R67, 0x8, RZ ;  /* 0x0500000043407989 */ /* 0x000ea800000e00ff */
[----:B------:R-:W3:Y:S01]  /*add0*/  SHFL.UP PT, R65, R68, 0x8, RZ ;  /* 0x0500000044417989 */ /* 0x000ee200000e00ff */
[----:B0-----:R-:W-:-:S02]  /*ade0*/  FMUL.FTZ R220, R68, R66 ;  /* 0x0000004244dc7220 */ /* 0x001fc40000410000 */
[CC--:B-1----:R-:W-:Y:S02]  /*adf0*/  FMUL.FTZ R71, R68.reuse, R69.reuse ;  /* 0x0000004544477220 */ /* 0x0c2fe40000410000 */
[C---:B------:R-:W-:Y:S02]  /*ae00*/  FFMA.FTZ R222, R67.reuse, R69, R220 ;  /* 0x0000004543de7223 */ /* 0x040fe400000100dc */
[C---:B--2---:R-:W-:Y:S02]  /*ae10*/  FMUL.FTZ R220, R68.reuse, R64 ;  /* 0x0000004044dc7220 */ /* 0x044fe40000410000 */
[C---:B------:R-:W-:Y:S02]  /*ae20*/  FFMA.FTZ R71, R67.reuse, R66, -R71 ;  /* 0x0000004243477223 */ /* 0x040fe40000010847 */
        /* <DEDUP_REMOVED lines=12> */
.L_x_4947:
        /* <DEDUP_REMOVED lines=18> */
[----:B------:R-:W-:Y:S05]  /*b010*/  CALL.REL.NOINC `($__internal_118_$__cuda_sm70_shflsync_idx_p) ;  /* 0x0000a86000007944 */ /* 0x000fea0003c00000 */
.L_x_4840:
[----:B------:R-:W-:Y:S05]  /*b020*/  BRA.CONV ~URZ, `(.L_x_4841) ;  /* 0x000000537f007947 */ /* 0x000fea000b800000 */
[----:B-1----:R-:W-:Y:S01]  /*b030*/  HFMA2.MMA R66, -RZ, RZ, 0, 1.847743988037109375e-06 ;  /* 0x0000001fff427435 */ /* 0x002fe200000001ff */
[----:B------:R-:W-:Y:S02]  /*b040*/  MOV R64, R68 ;  /* 0x0000004400407202 */ /* 0x000fe40000000f00 */
[----:B------:R-:W-:Y:S02]  /*b050*/  MOV R247, 0xffffffff ;  /* 0xffffffff00f77802 */ /* 0x000fe40000000f00 */
[----:B------:R-:W-:-:S02]  /*b060*/  MOV R65, 0xb080 ;  /* 0x0000b08000417802 */ /* 0x000fc40000000f00 */
[----:B0-----:R-:W-:Y:S05]  /*b070*/  CALL.REL.NOINC `($__internal_118_$__cuda_sm70_shflsync_idx_p) ;  /* 0x0000a80000007944 */ /* 0x001fea0003c00000 */
.L_x_4841:
[----:B------:R-:W-:Y:S05]  /*b080*/  BRA.CONV ~URZ, `(.L_x_4842) ;  /* 0x000000537f007947 */ /* 0x000fea000b800000 */
[----:B-1----:R-:W-:Y:S01]  /*b090*/  HFMA2.MMA R66, -RZ, RZ, 0, 1.847743988037109375e-06 ;  /* 0x0000001fff427435 */ /* 0x002fe200000001ff */
[----:B------:R-:W-:-:S02]  /*b0a0*/  MOV R64, R70 ;  /* 0x0000004600407202 */ /* 0x000fc40000000f00 */
[----:B------:R-:W-:Y:S02]  /*b0b0*/  MOV R247, 0xffffffff ;  /* 0xffffffff00f77802 */ /* 0x000fe40000000f00 */
[----:B------:R-:W-:Y:S02]  /*b0c0*/  MOV R65, 0xb0e0 ;  /* 0x0000b0e000417802 */ /* 0x000fe40000000f00 */
[----:B0-----:R-:W-:Y:S05]  /*b0d0*/  CALL.REL.NOINC `($__internal_118_$__cuda_sm70_shflsync_idx_p) ;  /* 0x0000a7a000007944 */ /* 0x001fea0003c00000 */
.L_x_4842:
[----:B------:R-:W-:Y:S05]  /*b0e0*/  BRA.CONV ~URZ, `(.L_x_4843) ;  /* 0x000000537f007947 */ /* 0x000fea000b800000 */
[----:B-1----:R-:W-:Y:S01]  /*b0f0*/  HFMA2.MMA R66, -RZ, RZ, 0, 1.847743988037109375e-06 ;  /* 0x0000001fff427435 */ /* 0x002fe200000001ff */
[----:B------:R-:W-:Y:S02]  /*b100*/  MOV R64, R67 ;  /* 0x0000004300407202 */ /* 0x000fe40000000f00 */
[----:B------:R-:W-:Y:S02]  /*b110*/  MOV R247, 0xffffffff ;  /* 0xffffffff00f77802 */ /* 0x000fe40000000f00 */
[----:B------:R-:W-:Y:S02]  /*b120*/  MOV R65, 0xb140 ;  /* 0x0000b14000417802 */ /* 0x000fe40000000f00 */
[----:B0-----:R-:W-:Y:S05]  /*b130*/  CALL.REL.NOINC `($__internal_118_$__cuda_sm70_shflsync_idx_p) ;  /* 0x0000a74000007944 */ /* 0x001fea0003c00000 */
.L_x_4843:
        /* <DEDUP_REMOVED lines=9> */
.L_x_4948:
[----:B0123--:R-:W0:Y:S01]  /*b1d0*/  LDS.128 R64, [R215+0x31d0] ;  /* 0x0031d000d7407984 */ /* 0x00fe220000000c00 */
[----:B------:R-:W-:-:S02]  /*b1e0*/  FMUL.FTZ R219, R63, R68 ;  /* 0x000000443fdb7220 */ /* 0x000fc40000410000 */
[CC--:B----4-:R-:W-:Y:S02]  /*b1f0*/  FMUL.FTZ R220, R62.reuse, R68.reuse ;  /* 0x000000443edc7220 */ /* 0x0d0fe40000410000 */
[-C--:B------:R-:W-:Y:S02]  /*b200*/  FFMA.FTZ R219, R62, R69.reuse, -R219 ;  /* 0x000000453edb7223 */ /* 0x080fe400000108db */
[----:B------:R-:W-:Y:S02]  /*b210*/  FFMA.FTZ R220, R63, R69, R220 ;  /* 0x000000453fdc7223 */ /* 0x000fe400000100dc */
[----:B------:R-:W-:Y:S02]  /*b220*/  @P1 FADD.FTZ R62, R219, R70 ;  /* 0x00000046db3e1221 */ /* 0x000fe40000010000 */
[----:B------:R-:W-:Y:S02]  /*b230*/  FMUL.FTZ R70, R61, R68 ;  /* 0x000000443d467220 */ /* 0x000fe40000410000 */
[----:B------:R-:W-:-:S02]  /*b240*/  @P1 FADD.FTZ R63, R220, R71 ;  /* 0x00000047dc3f1221 */ /* 0x000fc40000010000 */
[C---:B------:R-:W-:Y:S02]  /*b250*/  FMUL.FTZ R68, R60.reuse, R68 ;  /* 0x000000443c447220 */ /* 0x040fe40000410000 */
        /* <DEDUP_REMOVED lines=14> */
.L_x_4837:
[----:B------:R-:W-:Y:S05]  /*b340*/  BSYNC B0 ;  /* 0x0000000000007941 */ /* 0x000fea0003800000 */
.L_x_4836:
[CC--:B-1----:R-:W-:Y:S01]  /*b350*/  FMUL.FTZ R60, R159.reuse, R196.reuse ;  /* 0x000000c49f3c7220 */ /* 0x0c2fe20000410000 */
        /* <DEDUP_REMOVED lines=16> */
[----:B------:R-:W-:Y:S01]  /*b460*/  FADD.FTZ R62, -R97, R62 ;  /* 0x0000003e613e7221 */ /* 0x000fe20000010100 */
[----:B------:R-:W-:Y:S01]  /*b470*/  ISETP.NE.OR P0, PT, R198, RZ, P0 ;  /* 0x000000ffc600720c */ /* 0x000fe20000705670 */
        /* <DEDUP_REMOVED lines=11> */
[----:B------:R-:W-:Y:S02]  /*b530*/  FADD.FTZ R65, R100, R65 ;  /* 0x0000004164417221 */ /* 0x000fe40000010000 */
[----:B------:R-:W-:Y:S02]  /*b540*/  FADD.FTZ R64, -R99, R64 ;  /* 0x0000004063407221 */ /* 0x000fe40000010100 */
[C---:B------:R-:W-:Y:S02]  /*b550*/  FFMA.FTZ R62, R162.reuse, R61, -R62 ;  /* 0x0000003da23e7223 */ /* 0x040fe4000001083e */
[----:B------:R-:W-:-:S02]  /*b560*/  FFMA.FTZ R63, R162, R60, R63 ;  /* 0x0000003ca23f7223 */ /* 0x000fc4000001003f */
[C---:B------:R-:W-:Y:S02]  /*b570*/  FMUL.FTZ R67, R165.reuse, -R65 ;  /* 0x80000041a5437220 */ /* 0x040fe40000410000 */
[----:B------:R-:W-:Y:S02]  /*b580*/  FMUL.FTZ R66, R165, -R64 ;  /* 0x80000040a5427220 */ /* 0x000fe40000410000 */
[C---:B------:R-:W-:Y:S02]  /*b590*/  FMUL.FTZ R60, R163.reuse, -R62 ;  /* 0x8000003ea33c7220 */ /* 0x040fe40000410000 */
[----:B------:R-:W-:Y:S02]  /*b5a0*/  FMUL.FTZ R61, R163, -R63 ;  /* 0x8000003fa33d7220 */ /* 0x000fe40000410000 */
[C---:B------:R-:W-:Y:S02]  /*b5b0*/  FFMA.FTZ R64, R166.reuse, R64, R67 ;  /* 0x00000040a6407223 */ /* 0x040fe40000010043 */
[----:B------:R-:W-:-:S02]  /*b5c0*/  FFMA.FTZ R65, R166, R65, -R66 ;  /* 0x00000041a6417223 */ /* 0x000fc40000010842 */
[C---:B------:R-:W-:Y:S02]  /*b5d0*/  FFMA.FTZ R60, R164.reuse, R63, R60 ;  /* 0x0000003fa43c7223 */ /* 0x040fe4000001003c */
[----:B------:R-:W-:Y:S02]  /*b5e0*/  FFMA.FTZ R61, R164, R62, -R61 ;  /* 0x0000003ea43d7223 */ /* 0x000fe4000001083d */
[----:B------:R-:W-:Y:S02]  /*b5f0*/  FADD.FTZ R64, -R105, R64 ;  /* 0x0000004069407221 */ /* 0x000fe40000010100 */
[----:B------:R-:W-:Y:S02]  /*b600*/  FADD.FTZ R65, R108, R65 ;  /* 0x000000416c417221 */ /* 0x000fe40000010000 */
[C---:B------:R-:W-:Y:S02]  /*b610*/  FMUL.FTZ R62, R165.reuse, -R60 ;  /* 0x8000003ca53e7220 */ /* 0x040fe40000410000 */
[----:B------:R-:W-:-:S02]  /*b620*/  FMUL.FTZ R63, R165, -R61 ;  /* 0x8000003da53f7220 */ /* 0x000fc40000410000 */
[C---:B------:R-:W-:Y:S02]  /*b630*/  FMUL.FTZ R66, R167.reuse, -R64 ;  /* 0x80000040a7427220 */ /* 0x040fe40000410000 */
[----:B------:R-:W-:Y:S02]  /*b640*/  FMUL.FTZ R67, R167, -R65 ;  /* 0x80000041a7437220 */ /* 0x000fe40000410000 */
[C---:B------:R-:W-:Y:S02]  /*b650*/  FFMA.FTZ R62, R166.reuse, R61, -R62 ;  /* 0x0000003da63e7223 */ /* 0x040fe4000001083e */
[----:B------:R-:W-:Y:S02]  /*b660*/  FFMA.FTZ R63, R166, R60, R63 ;  /* 0x0000003ca63f7223 */ /* 0x000fe4000001003f */
[C---:B------:R-:W-:Y:S02]  /*b670*/  FFMA.FTZ R65, R168.reuse, R65, -R66 ;  /* 0x00000041a8417223 */ /* 0x040fe40000010842 */
[----:B------:R-:W-:-:S02]  /*b680*/  FFMA.FTZ R64, R168, R64, R67 ;  /* 0x00000040a8407223 */ /* 0x000fc40000010043 */
[CC--:B------:R-:W-:Y:S02]  /*b690*/  FMUL.FTZ R60, R167.reuse, -R62.reuse ;  /* 0x8000003ea73c7220 */ /* 0x0c0fe40000410000 */
[-C--:B------:R-:W-:Y:S02]  /*b6a0*/  FMUL.FTZ R61, R167, -R63.reuse ;  /* 0x8000003fa73d7220 */ /* 0x080fe40000410000 */
[----:B------:R-:W-:Y:S02]  /*b6b0*/  FADD.FTZ R65, R114, R65 ;  /* 0x0000004172417221 */ /* 0x000fe40000010000 */
[----:B------:R-:W-:Y:S02]  /*b6c0*/  FADD.FTZ R64, -R113, R64 ;  /* 0x0000004071407221 */ /* 0x000fe40000010100 */
[C---:B------:R-:W-:Y:S02]  /*b6d0*/  FFMA.FTZ R60, R168.reuse, R63, R60 ;  /* 0x0000003fa83c7223 */ /* 0x040fe4000001003c */
[----:B------:R-:W-:-:S02]  /*b6e0*/  FFMA.FTZ R61, R168, R62, -R61 ;  /* 0x0000003ea83d7223 */ /* 0x000fc4000001083d */
[C---:B------:R-:W-:Y:S02]  /*b6f0*/  FMUL.FTZ R67, R169.reuse, -R65 ;  /* 0x80000041a9437220 */ /* 0x040fe40000410000 */
[C---:B------:R-:W-:Y:S02]  /*b700*/  FMUL.FTZ R66, R169.reuse, -R64 ;  /* 0x80000040a9427220 */ /* 0x040fe40000410000 */
[C---:B------:R-:W-:Y:S02]  /*b710*/  FMUL.FTZ R62, R169.reuse, -R60 ;  /* 0x8000003ca93e7220 */ /* 0x040fe40000410000 */
[----:B------:R-:W-:Y:S02]  /*b720*/  FMUL.FTZ R63, R169, -R61 ;  /* 0x8000003da93f7220 */ /* 0x000fe40000410000 */
[C---:B------:R-:W-:Y:S02]  /*b730*/  FFMA.FTZ R64, R170.reuse, R64, R67 ;  /* 0x00000040aa407223 */ /* 0x040fe40000010043 */
[----:B------:R-:W-:-:S02]  /*b740*/  FFMA.FTZ R65, R170, R65, -R66 ;  /* 0x00000041aa417223 */ /* 0x000fc40000010842 */
[C---:B------:R-:W-:Y:S02]  /*b750*/  FFMA.FTZ R62, R170.reuse, R61, -R62 ;  /* 0x0000003daa3e7223 */ /* 0x040fe4000001083e */
[----:B------:R-:W-:Y:S02]  /*b760*/  FFMA.FTZ R63, R170, R60, R63 ;  /* 0x0000003caa3f7223 */ /* 0x000fe4000001003f */
[----:B------:R-:W-:Y:S02]  /*b770*/  FADD.FTZ R64, -R115, R64 ;  /* 0x0000004073407221 */ /* 0x000fe40000010100 */
[----:B------:R-:W-:Y:S02]  /*b780*/  FADD.FTZ R65, R116, R65 ;  /* 0x0000004174417221 */ /* 0x000fe40000010000 */
[C---:B------:R-:W-:Y:S02]  /*b790*/  FMUL.FTZ R60, R171.reuse, -R62 ;  /* 0x8000003eab3c7220 */ /* 0x040fe40000410000 */
[----:B------:R-:W-:-:S02]  /*b7a0*/  FMUL.FTZ R61, R171, -R63 ;  /* 0x8000003fab3d7220 */ /* 0x000fc40000410000 */
[C---:B------:R-:W-:Y:S02]  /*b7b0*/  FMUL.FTZ R66, R171.reuse, -R64 ;  /* 0x80000040ab427220 */ /* 0x040fe40000410000 */
[----:B------:R-:W-:Y:S02]  /*b7c0*/  FMUL.FTZ R67, R171, -R65 ;  /* 0x80000041ab437220 */ /* 0x000fe40000410000 */
[C---:B------:R-:W-:Y:S02]  /*b7d0*/  FFMA.FTZ R60, R172.reuse, R63, R60 ;  /* 0x0000003fac3c7223 */ /* 0x040fe4000001003c */
[C---:B------:R-:W-:Y:S02]  /*b7e0*/  FFMA.FTZ R61, R172.reuse, R62, -R61 ;  /* 0x0000003eac3d7223 */ /* 0x040fe4000001083d */
        /* <DEDUP_REMOVED lines=9> */
[-C--:B------:R-:W-:Y:S02]  /*b880*/  FMUL.FTZ R60, R173, -R64.reuse ;  /* 0x80000040ad3c7220 */ /* 0x080fe40000410000 */
[C---:B------:R-:W-:Y:S02]  /*b890*/  FMUL.FTZ R67, R175.reuse, -R63 ;  /* 0x8000003faf437220 */ /* 0x040fe40000410000 */
[C---:B------:R-:W-:Y:S02]  /*b8a0*/  FFMA.FTZ R64, R174.reuse, R64, R61 ;  /* 0x00000040ae407223 */ /* 0x040fe4000001003d */
[----:B------:R-:W-:Y:S02]  /*b8b0*/  FMUL.FTZ R66, R175, -R62 ;  /* 0x8000003eaf427220 */ /* 0x000fe40000410000 */
[----:B------:R-:W-:-:S02]  /*b8c0*/  FFMA.FTZ R65, R174, R65, -R60 ;  /* 0x00000041ae417223 */ /* 0x000fc4000001083c */
[C---:B------:R-:W-:Y:S02]  /*b8d0*/  FFMA.FTZ R67, R176.reuse, R62, -R67 ;  /* 0x0000003eb0437223 */ /* 0x040fe40000010843 */
[----:B------:R-:W-:Y:S02]  /*b8e0*/  FADD.FTZ R64, -R123, R64 ;  /* 0x000000407b407221 */ /* 0x000fe40000010100 */
[----:B------:R-:W-:Y:S02]  /*b8f0*/  FFMA.FTZ R66, R176, R63, R66 ;  /* 0x0000003fb0427223 */ /* 0x000fe40000010042 */
[----:B------:R-:W-:Y:S02]  /*b900*/  FADD.FTZ R65, R124, R65 ;  /* 0x000000417c417221 */ /* 0x000fe40000010000 */
[----:B------:R-:W-:Y:S02]  /*b910*/  FMUL.FTZ R63, R177, -R67 ;  /* 0x80000043b13f7220 */ /* 0x000fe40000410000 */
[----:B------:R-:W-:-:S02]  /*b920*/  FMUL.FTZ R60, R175, -R64 ;  /* 0x80000040af3c7220 */ /* 0x000fc40000410000 */
[-C--:B------:R-:W-:Y:S02]  /*b930*/  FMUL.FTZ R62, R177, -R66.reuse ;  /* 0x80000042b13e7220 */ /* 0x080fe40000410000 */
[-C--:B------:R-:W-:Y:S02]  /*b940*/  FMUL.FTZ R61, R175, -R65.reuse ;  /* 0x80000041af3d7220 */ /* 0x080fe40000410000 */
[----:B------:R-:W-:Y:S02]  /*b950*/  FFMA.FTZ R63, R178, R66, R63 ;  /* 0x00000042b23f7223 */ /* 0x000fe4000001003f */
[----:B------:R-:W-:Y:S02]  /*b960*/  FFMA.FTZ R65, R176, R65, -R60 ;  /* 0x00000041b0417223 */ /* 0x000fe4000001083c */
[----:B------:R-:W-:Y:S02]  /*b970*/  FFMA.FTZ R62, R178, R67, -R62 ;  /* 0x00000043b23e7223 */ /* 0x000fe4000001083e */
[----:B------:R-:W-:-:S02]  /*b980*/  FFMA.FTZ R64, R176, R64, R61 ;  /* 0x00000040b0407223 */ /* 0x000fc4000001003d */
[----:B------:R-:W-:Y:S01]  /*b990*/  FMUL.FTZ R67, R179, -R63 ;  /* 0x8000003fb3437220 */ /* 0x000fe20000410000 */
[----:B------:R-:W0:Y:S01]  /*b9a0*/  LDS.64 R60, [R96.X16+0x31d8] ;  /* 0x0031d800603c7984 */ /* 0x000e22000000ca00 */
[----:B------:R-:W-:Y:S02]  /*b9b0*/  FADD.FTZ R65, R132, R65 ;  /* 0x0000004184417221 */ /* 0x000fe40000010000 */
[----:B------:R-:W-:Y:S02]  /*b9c0*/  FADD.FTZ R64, -R131, R64 ;  /* 0x0000004083407221 */ /* 0x000fe40000010100 */
[-C--:B------:R-:W-:Y:S02]  /*b9d0*/  FFMA.FTZ R66, R180, R62.reuse, -R67 ;  /* 0x0000003eb4427223 */ /* 0x080fe40000010843 */
[----:B------:R-:W-:Y:S02]  /*b9e0*/  FMUL.FTZ R67, R177, -R65 ;  /* 0x80000041b1437220 */ /* 0x000fe40000410000 */
[----:B------:R-:W-:-:S02]  /*b9f0*/  FMUL.FTZ R68, R179, -R62 ;  /* 0x8000003eb3447220 */ /* 0x000fc40000410000 */
[-C--:B------:R-:W-:Y:S02]  /*ba00*/  FMUL.FTZ R62, R177, -R64.reuse ;  /* 0x80000040b13e7220 */ /* 0x080fe40000410000 */
[C---:B------:R-:W-:Y:S02]  /*ba10*/  FFMA.FTZ R64, R178.reuse, R64, R67 ;  /* 0x00000040b2407223 */ /* 0x040fe40000010043 */
[----:B------:R-:W-:Y:S02]  /*ba20*/  FFMA.FTZ R65, R178, R65, -R62 ;  /* 0x00000041b2417223 */ /* 0x000fe4000001083e */
[----:B------:R-:W-:Y:S02]  /*ba30*/  FFMA.FTZ R68, R180, R63, R68 ;  /* 0x0000003fb4447223 */ /* 0x000fe40000010044 */
[----:B------:R-:W-:Y:S02]  /*ba40*/  FADD.FTZ R64, -R133, R64 ;  /* 0x0000004085407221 */ /* 0x000fe40000010100 */
[----:B------:R-:W-:-:S02]  /*ba50*/  FMUL.FTZ R63, R181, -R66 ;  /* 0x80000042b53f7220 */ /* 0x000fc40000410000 */
[----:B------:R-:W-:Y:S02]  /*ba60*/  FADD.FTZ R65, R134, R65 ;  /* 0x0000004186417221 */ /* 0x000fe40000010000 */
[----:B------:R-:W-:Y:S02]  /*ba70*/  FMUL.FTZ R67, R181, -R68 ;  /* 0x80000044b5437220 */ /* 0x000fe40000410000 */
[C---:B------:R-:W-:Y:S02]  /*ba80*/  FMUL.FTZ R62, R179.reuse, -R64 ;  /* 0x80000040b33e7220 */ /* 0x040fe40000410000 */
[C---:B------:R-:W-:Y:S02]  /*ba90*/  FFMA.FTZ R69, R182.reuse, R68, R63 ;  /* 0x00000044b6457223 */ /* 0x040fe4000001003f */
[----:B------:R-:W-:Y:S02]  /*baa0*/  FMUL.FTZ R63, R179, -R65 ;  /* 0x80000041b33f7220 */ /* 0x000fe40000410000 */
[----:B------:R-:W-:-:S02]  /*bab0*/  FFMA.FTZ R67, R182, R66, -R67 ;  /* 0x00000042b6437223 */ /* 0x000fc40000010843 */
[C---:B------:R-:W-:Y:S02]  /*bac0*/  FFMA.FTZ R65, R180.reuse, R65, -R62 ;  /* 0x00000041b4417223 */ /* 0x040fe4000001083e */
[----:B------:R-:W-:Y:S02]  /*bad0*/  FFMA.FTZ R64, R180, R64, R63 ;  /* 0x00000040b4407223 */ /* 0x000fe4000001003f */
[C---:B------:R-:W-:Y:S02]  /*bae0*/  FMUL.FTZ R63, R183.reuse, -R67 ;  /* 0x80000043b73f7220 */ /* 0x040fe40000410000 */
        /* <DEDUP_REMOVED lines=9> */
[C---:B------:R-:W-:Y:S02]  /*bb80*/  FMUL.FTZ R68, R185.reuse, -R69 ;  /* 0x80000045b9447220 */ /* 0x040fe40000410000 */
[-C--:B------:R-:W-:Y:S02]  /*bb90*/  FMUL.FTZ R62, R185, -R67.reuse ;  /* 0x80000043b93e7220 */ /* 0x080fe40000410000 */
[----:B------:R-:W-:Y:S02]  /*bba0*/  FADD.FTZ R66, -R141, R66 ;  /* 0x000000428d427221 */ /* 0x000fe40000010100 */
[----:B------:R-:W-:Y:S02]  /*bbb0*/  FADD.FTZ R63, R142, R65 ;  /* 0x000000418e3f7221 */ /* 0x000fe40000010000 */
[C---:B------:R-:W-:Y:S02]  /*bbc0*/  FFMA.FTZ R64, R186.reuse, R67, -R68 ;  /* 0x00000043ba407223 */ /* 0x040fe40000010844 */
        /* <DEDUP_REMOVED lines=138> */
[----:B------:R-:W-:Y:S01]  /*c470*/  FFMA.FTZ R70, R64, R71, R65 ;  /* 0x0000004740467223 */ /* 0x000fe20000010041 */
[----:B------:R-:W-:Y:S01]  /*c480*/  MOV R71, R239 ;  /* 0x000000ef00477202 */ /* 0x000fe20000000f00 */
[----:B------:R-:W-:-:S02]  /*c490*/  FADD.FTZ R68, R66, R68 ;  /* 0x0000004442447221 */ /* 0x000fc40000010000 */
[----:B------:R-:W-:-:S05]  /*c4a0*/  FADD.FTZ R70, R67, R70 ;  /* 0x0000004643467221 */ /* 0x000fca0000010000 */
[----:B------:R-:W-:Y:S01]  /*c4b0*/  MOV R238, R70 ;  /* 0x0000004600ee7202 */ /* 0x000fe20000000f00 */
[----:B------:R-:W-:Y:S05]  /*c4c0*/  BRA.DIV ~URZ, `(.L_x_4847) ;  /* 0x000084d27f007947 */ /* 0x000fea000b800000 */
[----:B------:R0:W1:Y:S02]  /*c4d0*/  SHFL.DOWN PT, R67, R239, 0x1, 0x1f ;  /* 0x08201f00ef437f89 */ /* 0x00006400000e0000 */
.L_x_4949:
[----:B------:R-:W-:Y:S05]  /*c4e0*/  BRA.DIV ~URZ, `(.L_x_4848) ;  /* 0x000085327f007947 */ /* 0x000fea000b800000 */
[----:B------:R-:W2:Y:S04]  /*c4f0*/  SHFL.DOWN PT, R69, R69, 0x1, 0x1f ;  /* 0x08201f0045457f89 */ /* 0x000ea800000e0000 */
[----:B0-----:R0:W3:Y:S04]  /*c500*/  SHFL.DOWN PT, R239, R68, 0x1, 0x1f ;  /* 0x08201f0044ef7f89 */ /* 0x0010e800000e0000 */
[----:B------:R0:W4:Y:S02]  /*c510*/  SHFL.DOWN PT, R64, R70, 0x1, 0x1f ;  /* 0x08201f0046407f89 */ /* 0x00012400000e0000 */
.L_x_4950:
[----:B------:R-:W-:Y:S01]  /*c520*/  BSSY B1, `(.L_x_4849) ;  /* 0x000000d000017945 */ /* 0x000fe20003800000 */
[----:B------:R-:W-:Y:S05]  /*c530*/  @!P0 BRA `(.L_x_4850) ;  /* 0x000000b000008947 */ /* 0x000fea0003800000 */
[----:B----4-:R-:W-:-:S04]  /*c540*/  FMUL.FTZ R65, R240, R64 ;  /* 0x00000040f0417220 */ /* 0x010fc80000410000 */
[CC--:B---3--:R-:W-:Y:S02]  /*c550*/  FFMA.FTZ R65, R71.reuse, R239.reuse, -R65 ;  /* 0x000000ef47417223 */ /* 0x0c8fe40000010841 */
[----:B------:R-:W-:Y:S02]  /*c560*/  FMUL.FTZ R239, R240, R239 ;  /* 0x000000eff0ef7220 */ /* 0x000fe40000410000 */
[----:B0-----:R-:W-:Y:S02]  /*c570*/  FADD.FTZ R68, R68, R65 ;  /* 0x0000004144447221 */ /* 0x001fe40000010000 */
[----:B------:R-:W-:Y:S02]  /*c580*/  FFMA.FTZ R239, R71, R64, R239 ;  /* 0x0000004047ef7223 */ /* 0x000fe400000100ef */
[C---:B--2---:R-:W-:Y:S02]  /*c590*/  FMUL.FTZ R64, R240.reuse, R69 ;  /* 0x00000045f0407220 */ /* 0x044fe40000410000 */
[----:B-1----:R-:W-:-:S02]  /*c5a0*/  FMUL.FTZ R240, R240, R67 ;  /* 0x00000043f0f07220 */ /* 0x002fc40000410000 */
[C---:B------:R-:W-:Y:S02]  /*c5b0*/  FFMA.FTZ R64, R71.reuse, R67, -R64 ;  /* 0x0000004347407223 */ /* 0x040fe40000010840 */
[----:B------:R-:W-:Y:S02]  /*c5c0*/  FFMA.FTZ R240, R71, R69, R240 ;  /* 0x0000004547f07223 */ /* 0x000fe400000100f0 */
[----:B------:R-:W-:Y:S01]  /*c5d0*/  FADD.FTZ R238, R238, R239 ;  /* 0x000000efeeee7221 */ /* 0x000fe20000010000 */
[----:B------:R-:W-:Y:S02]  /*c5e0*/  MOV R71, R64 ;  /* 0x0000004000477202 */ /* 0x000fe40000000f00 */
.L_x_4850:
[----:B------:R-:W-:Y:S05]  /*c5f0*/  BSYNC B1 ;  /* 0x0000000000017941 */ /* 0x000fea0003800000 */
.L_x_4849:
[----:B------:R-:W-:Y:S01]  /*c600*/  ISETP.GT.U32.AND P0, PT, R198, 0x1d, PT ;  /* 0x0000001dc600780c */ /* 0x000fe20003f04070 */
[----:B------:R-:W-:Y:S05]  /*c610*/  BRA.DIV ~URZ, `(.L_x_4851) ;  /* 0x000085627f007947 */ /* 0x000fea000b800000 */
[----:B-1----:R1:W0:Y:S04]  /*c620*/  SHFL.DOWN PT, R67, R71, 0x2, 0x1f ;  /* 0x08401f0047437f89 */ /* 0x00222800000e0000 */
[----:B--2---:R1:W2:Y:S04]  /*c630*/  SHFL.DOWN PT, R69, R240, 0x2, 0x1f ;  /* 0x08401f00f0457f89 */ /* 0x0042a800000e0000 */
[----:B0-----:R1:W0:Y:S04]  /*c640*/  SHFL.DOWN PT, R70, R68, 0x2, 0x1f ;  /* 0x08401f0044467f89 */ /* 0x00122800000e0000 */
[----:B----4-:R1:W4:Y:S02]  /*c650*/  SHFL.DOWN PT, R64, R238, 0x2, 0x1f ;  /* 0x08401f00ee407f89 */ /* 0x01032400000e0000 */
.L_x_4951:
[----:B------:R-:W-:Y:S01]  /*c660*/  BSSY B1, `(.L_x_4852) ;  /* 0x000000d000017945 */ /* 0x000fe20003800000 */
[----:B------:R-:W-:Y:S05]  /*c670*/  @P0 BRA `(.L_x_4853) ;  /* 0x000000b000000947 */ /* 0x000fea0003800000 */
[----:B----4-:R-:W-:-:S04]  /*c680*/  FMUL.FTZ R65, R240, R64 ;  /* 0x00000040f0417220 */ /* 0x010fc80000410000 */
[CC--:B0-----:R-:W-:Y:S02]  /*c690*/  FFMA.FTZ R65, R71.reuse, R70.reuse, -R65 ;  /* 0x0000004647417223 */ /* 0x0c1fe40000010841 */
[----:B------:R-:W-:Y:S02]  /*c6a0*/  FMUL.FTZ R70, R240, R70 ;  /* 0x00000046f0467220 */ /* 0x000fe40000410000 */
[----:B-1----:R-:W-:Y:S02]  /*c6b0*/  FADD.FTZ R68, R68, R65 ;  /* 0x0000004144447221 */ /* 0x002fe40000010000 */
[----:B---3--:R-:W-:Y:S02]  /*c6c0*/  FFMA.FTZ R239, R71, R64, R70 ;  /* 0x0000004047ef7223 */ /* 0x008fe40000010046 */
[C---:B--2---:R-:W-:Y:S02]  /*c6d0*/  FMUL.FTZ R64, R240.reuse, R69 ;  /* 0x00000045f0407220 */ /* 0x044fe40000410000 */
[----:B------:R-:W-:-:S02]  /*c6e0*/  FMUL.FTZ R240, R240, R67 ;  /* 0x00000043f0f07220 */ /* 0x000fc40000410000 */
[C---:B------:R-:W-:Y:S02]  /*c6f0*/  FFMA.FTZ R64, R71.reuse, R67, -R64 ;  /* 0x0000004347407223 */ /* 0x040fe40000010840 */
[----:B------:R-:W-:Y:S02]  /*c700*/  FFMA.FTZ R240, R71, R69, R240 ;  /* 0x0000004547f07223 */ /* 0x000fe400000100f0 */
[----:B------:R-:W-:Y:S01]  /*c710*/  FADD.FTZ R238, R238, R239 ;  /* 0x000000efeeee7221 */ /* 0x000fe20000010000 */
[----:B------:R-:W-:Y:S02]  /*c720*/  MOV R71, R64 ;  /* 0x0000004000477202 */ /* 0x000fe40000000f00 */
.L_x_4853:
[----:B------:R-:W-:Y:S05]  /*c730*/  BSYNC B1 ;  /* 0x0000000000017941 */ /* 0x000fea0003800000 */
.L_x_4852:
[----:B------:R-:W-:Y:S01]  /*c740*/  ISETP.GT.U32.AND P0, PT, R198, 0x1b, PT ;  /* 0x0000001bc600780c */ /* 0x000fe20003f04070 */
[----:B------:R-:W-:Y:S10]  /*c750*/  BRA.DIV ~URZ, `(.L_x_4854) ;  /* 0x000085f27f007947 */ /* 0x000ff4000b800000 */
[----:B------:R1:W4:Y:S02]  /*c760*/  SHFL.DOWN PT, R67, R71, 0x4, 0x1f ;  /* 0x08801f0047437f89 */ /* 0x00032400000e0000 */
.L_x_4952:
[----:B------:R-:W-:Y:S05]  /*c770*/  BRA.DIV ~URZ, `(.L_x_4855) ;  /* 0x000086527f007947 */ /* 0x000fea000b800000 */
[----:B--2---:R2:W1:Y:S04]  /*c780*/  SHFL.DOWN PT, R69, R240, 0x4, 0x1f ;  /* 0x08801f00f0457f89 */ /* 0x00446800000e0000 */
[----:B0-----:R2:W0:Y:S04]  /*c790*/  SHFL.DOWN PT, R70, R68, 0x4, 0x1f ;  /* 0x08801f0044467f89 */ /* 0x00142800000e0000 */
[----:B----4-:R2:W4:Y:S02]  /*c7a0*/  SHFL.DOWN PT, R64, R238, 0x4, 0x1f ;  /* 0x08801f00ee407f89 */ /* 0x01052400000e0000 */
.L_x_4953:
[----:B------:R-:W-:Y:S01]  /*c7b0*/  BSSY B1, `(.L_x_4856) ;  /* 0x000000d000017945 */ /* 0x000fe20003800000 */
[----:B------:R-:W-:Y:S05]  /*c7c0*/  @P0 BRA `(.L_x_4857) ;  /* 0x000000b000000947 */ /* 0x000fea0003800000 */
[----:B----4-:R-:W-:-:S04]  /*c7d0*/  FMUL.FTZ R65, R240, R64 ;  /* 0x00000040f0417220 */ /* 0x010fc80000410000 */
[CC--:B0-----:R-:W-:Y:S02]  /*c7e0*/  FFMA.FTZ R65, R71.reuse, R70.reuse, -R65 ;  /* 0x0000004647417223 */ /* 0x0c1fe40000010841 */
[----:B------:R-:W-:Y:S02]  /*c7f0*/  FMUL.FTZ R70, R240, R70 ;  /* 0x00000046f0467220 */ /* 0x000fe40000410000 */
[----:B-12---:R-:W-:Y:S02]  /*c800*/  FADD.FTZ R68, R68, R65 ;  /* 0x0000004144447221 */ /* 0x006fe40000010000 */
[----:B---3--:R-:W-:Y:S02]  /*c810*/  FFMA.FTZ R239, R71, R64, R70 ;  /* 0x0000004047ef7223 */ /* 0x008fe40000010046 */
[C---:B------:R-:W-:Y:S02]  /*c820*/  FMUL.FTZ R64, R240.reuse, R69 ;  /* 0x00000045f0407220 */ /* 0x040fe40000410000 */
[----:B------:R-:W-:-:S02]  /*c830*/  FMUL.FTZ R240, R240, R67 ;  /* 0x00000043f0f07220 */ /* 0x000fc40000410000 */
[C---:B------:R-:W-:Y:S02]  /*c840*/  FFMA.FTZ R64, R71.reuse, R67, -R64 ;  /* 0x0000004347407223 */ /* 0x040fe40000010840 */
[----:B------:R-:W-:Y:S02]  /*c850*/  FFMA.FTZ R240, R71, R69, R240 ;  /* 0x0000004547f07223 */ /* 0x000fe400000100f0 */
[----:B------:R-:W-:Y:S01]  /*c860*/  FADD.FTZ R238, R238, R239 ;  /* 0x000000efeeee7221 */ /* 0x000fe20000010000 */
[----:B------:R-:W-:Y:S02]  /*c870*/  MOV R71, R64 ;  /* 0x0000004000477202 */ /* 0x000fe40000000f00 */
.L_x_4857:
[----:B------:R-:W-:Y:S05]  /*c880*/  BSYNC B1 ;  /* 0x0000000000017941 */ /* 0x000fea0003800000 */
.L_x_4856:
[----:B------:R-:W-:Y:S01]  /*c890*/  ISETP.GT.U32.AND P0, PT, R198, 0x17, PT ;  /* 0x00000017c600780c */ /* 0x000fe20003f04070 */
[----:B------:R-:W-:Y:S05]  /*c8a0*/  BRA.DIV ~URZ, `(.L_x_4858) ;  /* 0x000086827f007947 */ /* 0x000fea000b800000 */
[----:B------:R2:W4:Y:S04]  /*c8b0*/  SHFL.DOWN PT, R67, R71, 0x8, 0x1f ;  /* 0x09001f0047437f89 */ /* 0x00052800000e0000 */
[----:B-1----:R2:W1:Y:S04]  /*c8c0*/  SHFL.DOWN PT, R69, R240, 0x8, 0x1f ;  /* 0x09001f00f0457f89 */ /* 0x00246800000e0000 */
[----:B0-----:R2:W0:Y:S04]  /*c8d0*/  SHFL.DOWN PT, R70, R68, 0x8, 0x1f ;  /* 0x09001f0044467f89 */ /* 0x00142800000e0000 */
[----:B----4-:R2:W4:Y:S02]  /*c8e0*/  SHFL.DOWN PT, R64, R238, 0x8, 0x1f ;  /* 0x09001f00ee407f89 */ /* 0x01052400000e0000 */
.L_x_4954:
[----:B------:R-:W-:Y:S01]  /*c8f0*/  BSSY B1, `(.L_x_4859) ;  /* 0x000000d000017945 */ /* 0x000fe20003800000 */
[----:B------:R-:W-:Y:S05]  /*c900*/  @P0 BRA `(.L_x_4860) ;  /* 0x000000b000000947 */ /* 0x000fea0003800000 */
[----:B----4-:R-:W-:-:S04]  /*c910*/  FMUL.FTZ R65, R240, R64 ;  /* 0x00000040f0417220 */ /* 0x010fc80000410000 */
[CC--:B0-----:R-:W-:Y:S02]  /*c920*/  FFMA.FTZ R65, R71.reuse, R70.reuse, -R65 ;  /* 0x0000004647417223 */ /* 0x0c1fe40000010841 */
[----:B------:R-:W-:Y:S02]  /*c930*/  FMUL.FTZ R70, R240, R70 ;  /* 0x00000046f0467220 */ /* 0x000fe40000410000 */
[----:B--2---:R-:W-:Y:S02]  /*c940*/  FADD.FTZ R68, R68, R65 ;  /* 0x0000004144447221 */ /* 0x004fe40000010000 */
[----:B---3--:R-:W-:Y:S02]  /*c950*/  FFMA.FTZ R239, R71, R64, R70 ;  /* 0x0000004047ef7223 */ /* 0x008fe40000010046 */
[C---:B-1----:R-:W-:Y:S02]  /*c960*/  FMUL.FTZ R64, R240.reuse, R69 ;  /* 0x00000045f0407220 */ /* 0x042fe40000410000 */
[----:B------:R-:W-:-:S02]  /*c970*/  FMUL.FTZ R240, R240, R67 ;  /* 0x00000043f0f07220 */ /* 0x000fc40000410000 */
[C---:B------:R-:W-:Y:S02]  /*c980*/  FFMA.FTZ R64, R71.reuse, R67, -R64 ;  /* 0x0000004347407223 */ /* 0x040fe40000010840 */
[----:B------:R-:W-:Y:S02]  /*c990*/  FFMA.FTZ R240, R71, R69, R240 ;  /* 0x0000004547f07223 */ /* 0x000fe400000100f0 */
[----:B------:R-:W-:Y:S01]  /*c9a0*/  FADD.FTZ R238, R238, R239 ;  /* 0x000000efeeee7221 */ /* 0x000fe20000010000 */
[----:B------:R-:W-:Y:S02]  /*c9b0*/  MOV R71, R64 ;  /* 0x0000004000477202 */ /* 0x000fe40000000f00 */
.L_x_4860:
[----:B------:R-:W-:Y:S05]  /*c9c0*/  BSYNC B1 ;  /* 0x0000000000017941 */ /* 0x000fea0003800000 */
.L_x_4859:
[----:B------:R-:W-:Y:S01]  /*c9d0*/  ISETP.GT.U32.AND P0, PT, R198, 0xf, PT ;  /* 0x0000000fc600780c */ /* 0x000fe20003f04070 */
[----:B------:R-:W-:Y:S10]  /*c9e0*/  BRA.DIV ~URZ, `(.L_x_4861) ;  /* 0x000087127f007947 */ /* 0x000ff4000b800000 */
[----:B------:R2:W4:Y:S02]  /*c9f0*/  SHFL.DOWN PT, R67, R71, 0x10, 0x1f ;  /* 0x0a001f0047437f89 */ /* 0x00052400000e0000 */
.L_x_4955:
[----:B------:R-:W-:Y:S05]  /*ca00*/  BRA.DIV ~URZ, `(.L_x_4862) ;  /* 0x000087727f007947 */ /* 0x000fea000b800000 */
[----:B-1----:R1:W2:Y:S04]  /*ca10*/  SHFL.DOWN PT, R69, R240, 0x10, 0x1f ;  /* 0x0a001f00f0457f89 */ /* 0x0022a800000e0000 */
[----:B0-----:R1:W0:Y:S04]  /*ca20*/  SHFL.DOWN PT, R70, R68, 0x10, 0x1f ;  /* 0x0a001f0044467f89 */ /* 0x00122800000e0000 */
[----:B----4-:R1:W4:Y:S02]  /*ca30*/  SHFL.DOWN PT, R64, R238, 0x10, 0x1f ;  /* 0x0a001f00ee407f89 */ /* 0x01032400000e0000 */
.L_x_4956:
        /* <DEDUP_REMOVED lines=13> */
.L_x_4864:
[----:B------:R-:W-:Y:S05]  /*cb10*/  BSYNC B1 ;  /* 0x0000000000017941 */ /* 0x000fea0003800000 */
.L_x_4863:
[----:B------:R-:W-:Y:S05]  /*cb20*/  BRA.DIV ~URZ, `(.L_x_4865) ;  /* 0x000087b27f007947 */ /* 0x000fea000b800000 */
[----:B----4-:R-:W4:Y:S04]  /*cb30*/  SHFL.IDX PT, R64, R240, RZ, 0x1f ;  /* 0x00001ffff0407589 */ /* 0x010f2800000e0000 */
[----:B0-----:R-:W0:Y:S04]  /*cb40*/  SHFL.IDX PT, R70, R71, RZ, 0x1f ;  /* 0x00001fff47467589 */ /* 0x001e2800000e0000 */
[----:B--2---:R-:W2:Y:S04]  /*cb50*/  SHFL.IDX PT, R69, R68, RZ, 0x1f ;  /* 0x00001fff44457589 */ /* 0x004ea800000e0000 */
[----:B------:R-:W1:Y:S04]  /*cb60*/  SHFL.IDX PT, R67, R238, RZ, 0x1f ;  /* 0x00001fffee437589 */ /* 0x000e6800000e0000 */
[----:B---3--:R-:W3:Y:S04]  /*cb70*/  SHFL.IDX PT, R239, R62, RZ, 0x1f ;  /* 0x00001fff3eef7589 */ /* 0x008ee800000e0000 */
[----:B------:R-:W1:Y:S04]  /*cb80*/  SHFL.IDX PT, R247, R63, RZ, 0x1f ;  /* 0x00001fff3ff77589 */ /* 0x000e6800000e0000 */
[----:B------:R-:W1:Y:S01]  /*cb90*/  SHFL.DOWN PT, R71, R71, 0x1, 0x1f ;  /* 0x08201f0047477f89 */ /* 0x000e6200000e0000 */
[----:B----4-:R-:W-:-:S02]  /*cba0*/  FMUL.FTZ R241, R63, R64 ;  /* 0x000000403ff17220 */ /* 0x010fc40000410000 */
[----:B------:R-:W-:Y:S01]  /*cbb0*/  FMUL.FTZ R242, R62, R64 ;  /* 0x000000403ef27220 */ /* 0x000fe20000410000 */
[----:B-1----:R-:W1:Y:S01]  /*cbc0*/  SHFL.DOWN PT, R240, R240, 0x1, 0x1f ;  /* 0x08201f00f0f07f89 */ /* 0x002e6200000e0000 */
[C---:B0-----:R-:W-:Y:S02]  /*cbd0*/  FMUL.FTZ R244, R60.reuse, R70 ;  /* 0x000000463cf47220 */ /* 0x041fe40000410000 */
[----:B------:R-:W-:Y:S01]  /*cbe0*/  FMUL.FTZ R243, R60, R64 ;  /* 0x000000403cf37220 */ /* 0x000fe20000410000 */
[----:B------:R-:W0:Y:S01]  /*cbf0*/  SHFL.DOWN PT, R68, R68, 0x1, 0x1f ;  /* 0x08201f0044447f89 */ /* 0x000e2200000e0000 */
[-C--:B------:R-:W-:Y:S02]  /*cc00*/  FFMA.FTZ R241, R62, R70.reuse, -R241 ;  /* 0x000000463ef17223 */ /* 0x080fe400000108f1 */
[----:B------:R-:W-:Y:S01]  /*cc10*/  FFMA.FTZ R242, R63, R70, R242 ;  /* 0x000000463ff27223 */ /* 0x000fe200000100f2 */
[----:B------:R-:W4:Y:S04]  /*cc20*/  SHFL.DOWN PT, R238, R238, 0x1, 0x1f ;  /* 0x08201f00eeee7f89 */ /* 0x000f2800000e0000 */
[----:B------:R-:W0:Y:S04]  /*cc30*/  SHFL.IDX PT, R245, R61, RZ, 0x1f ;  /* 0x00001fff3df57589 */ /* 0x000e2800000e0000 */
[----:B------:R5:W0:Y:S02]  /*cc40*/  SHFL.IDX PT, R246, R60, RZ, 0x1f ;  /* 0x00001fff3cf67589 */ /* 0x000a2400000e0000 */
[----:B-----5:R-:W-:-:S02]  /*cc50*/  FMUL.FTZ R60, R61, R64 ;  /* 0x000000403d3c7220 */ /* 0x020fc40000410000 */
.L_x_4957:
[----:B-123--:R-:W-:Y:S01]  /*cc60*/  ISETP.NE.AND P0, PT, R96, 0x1f, PT ;  /* 0x0000001f6000780c */ /* 0x00efe20003f05270 */
        /* <DEDUP_REMOVED lines=19> */
[----:B----4-:R-:W-:Y:S02]  /*cda0*/  FADD.FTZ R67, R67, R238 ;  /* 0x000000ee43437221 */ /* 0x010fe40000010000 */
.L_x_4867:
[----:B------:R-:W-:Y:S05]  /*cdb0*/  BSYNC B1 ;  /* 0x0000000000017941 */ /* 0x000fea0003800000 */
.L_x_4866:
[----:B------:R-:W-:-:S05]  /*cdc0*/  SHF.L.U32 R239, R96, 0x5, RZ ;  /* 0x0000000560ef7819 */ /* 0x000fca00000006ff */
[----:B------:R-:W0:Y:S04]  /*cdd0*/  LDS.128 R68, [R239+0x35f0] ;  /* 0x0035f000ef447984 */ /* 0x000e280000000c00 */
[----:B------:R1:W-:Y:S01]  /*cde0*/  STS.128 [R239+0x35f0], R64 ;  /* 0x0035f040ef007388 */ /* 0x0003e20000000c00 */
[----:B0---4-:R-:W-:-:S04]  /*cdf0*/  FMUL.FTZ R238, R69, R67 ;  /* 0x0000004345ee7220 */ /* 0x011fc80000410000 */
[----:B------:R-:W-:-:S04]  /*ce00*/  FFMA.FTZ R238, R68, R66, -R238 ;  /* 0x0000004244ee7223 */ /* 0x000fc800000108ee */
[----:B------:R-:W-:Y:S02]  /*ce10*/  FADD.FTZ R70, R70, R238 ;  /* 0x000000ee46467221 */ /* 0x000fe40000010000 */
[C---:B------:R-:W-:Y:S02]  /*ce20*/  FMUL.FTZ R238, R69.reuse, R66 ;  /* 0x0000004245ee7220 */ /* 0x040fe40000410000 */
[C---:B-1----:R-:W-:Y:S02]  /*ce30*/  FMUL.FTZ R66, R69.reuse, R64 ;  /* 0x0000004045427220 */ /* 0x042fe40000410000 */
[C---:B------:R-:W-:Y:S02]  /*ce40*/  FFMA.FTZ R67, R68.reuse, R67, R238 ;  /* 0x0000004344437223 */ /* 0x040fe400000100ee */
[-C--:B------:R-:W-:Y:S02]  /*ce50*/  FMUL.FTZ R238, R69, R65.reuse ;  /* 0x0000004145ee7220 */ /* 0x080fe40000410000 */
[----:B------:R-:W-:-:S02]  /*ce60*/  FFMA.FTZ R69, R68, R65, R66 ;  /* 0x0000004144457223 */ /* 0x000fc40000010042 */
[----:B------:R-:W-:Y:S02]  /*ce70*/  FFMA.FTZ R68, R68, R64, -R238 ;  /* 0x0000004044447223 */ /* 0x000fe400000108ee */
[----:B------:R-:W-:-:S05]  /*ce80*/  FADD.FTZ R71, R71, R67 ;  /* 0x0000004347477221 */ /* 0x000fca0000010000 */
[----:B------:R0:W-:Y:S02]  /*ce90*/  STS.128 [R239+0x35e0], R68 ;  /* 0x0035e044ef007388 */ /* 0x0001e40000000c00 */
.L_x_4846:
[----:B0-----:R-:W-:Y:S05]  /*cea0*/  BSYNC B0 ;  /* 0x0000000000007941 */ /* 0x001fea0003800000 */
.L_x_4845:
[----:B------:R-:W-:Y:S01]  /*ceb0*/  WARPSYNC 0xffffffff ;  /* 0xffffffff00007948 */ /* 0x000fe20003800000 */
[----:B------:R-:W-:Y:S02]  /*cec0*/  FADD.FTZ R232, RZ, R232 ;  /* 0x000000e8ffe87221 */ /* 0x000fe40000010000 */
[----:B------:R-:W-:Y:S01]  /*ced0*/  BAR.SYNC.DEFER_BLOCKING 0x0 ;  /* 0x0000000000007b1d */ /* 0x000fe20000010000 */
[C---:B------:R-:W-:Y:S01]  /*cee0*/  SHF.L.U32 R68, R96.reuse, 0x4, RZ ;  /* 0x0000000460447819 */ /* 0x040fe200000006ff */
[----:B------:R-:W-:Y:S01]  /*cef0*/  FMUL.FTZ R71, R145, R219 ;  /* 0x000000db91477220 */ /* 0x000fe20000410000 */
[----:B------:R-:W-:Y:S01]  /*cf00*/  ISETP.NE.AND P0, PT, R96, RZ, PT ;  /* 0x000000ff6000720c */ /* 0x000fe20003f05270 */
[----:B------:R-:W-:Y:S02]  /*cf10*/  FMUL.FTZ R69, R151, R126 ;  /* 0x0000007e97457220 */ /* 0x000fe40000410000 */
[----:B------:R-:W-:Y:S01]  /*cf20*/  FFMA.FTZ R70, R146, R220, -R71 ;  /* 0x000000dc92467223 */ /* 0x000fe20000010847 */
[----:B------:R-:W-:Y:S01]  /*cf30*/  BSSY B0, `(.L_x_4868) ;  /* 0x0000256000007945 */ /* 0x000fe20003800000 */
[C---:B------:R-:W-:Y:S02]  /*cf40*/  FMUL.FTZ R71, R143.reuse, R211 ;  /* 0x000000d38f477220 */ /* 0x040fe40000410000 */
[----:B------:R-:W-:-:S02]  /*cf50*/  FMUL.FTZ R143, R143, R210 ;  /* 0x000000d28f8f7220 */ /* 0x000fc40000410000 */
[----:B------:R-:W-:Y:S02]  /*cf60*/  FMUL.FTZ R151, R151, R216 ;  /* 0x000000d897977220 */ /* 0x000fe40000410000 */
[C---:B------:R-:W-:Y:S02]  /*cf70*/  FFMA.FTZ R71, R144.reuse, R210, -R71 ;  /* 0x000000d290477223 */ /* 0x040fe40000010847 */
[----:B------:R-:W-:Y:S02]  /*cf80*/  FFMA.FTZ R144, R144, R211, R143 ;  /* 0x000000d390907223 */ /* 0x000fe4000001008f */
[C---:B------:R-:W-:Y:S02]  /*cf90*/  FFMA.FTZ R69, R152.reuse, R216, -R69 ;  /* 0x000000d898457223 */ /* 0x040fe40000010845 */
[----:B------:R-:W-:Y:S02]  /*cfa0*/  FMUL.FTZ R143, R215, UR34 ;  /* 0x00000022d78f7c20 */ /* 0x000fe40008410000 */
[----:B------:R-:W-:Y:S01]  /*cfb0*/  FFMA.FTZ R152, R152, R126, R151 ;  /* 0x0000007e98987223 */ /* 0x000fe20000010097 */
[----:B------:R-:W0:Y:S01]  /*cfc0*/  LDS.64 R64, [R68+0x35e8] ;  /* 0x0035e80044407984 */ /* 0x000e220000000a00 */
[----:B------:R-:W-:-:S02]  /*cfd0*/  FADD.FTZ R151, R48, R48 ;  /* 0x0000003030977221 */ /* 0x000fc40000010000 */
[----:B------:R-:W-:Y:S02]  /*cfe0*/  FMUL.FTZ R145, R145, R220 ;  /* 0x000000dc91917220 */ /* 0x000fe40000410000 */
[----:B------:R-:W-:Y:S02]  /*cff0*/  FFMA.FTZ R143, R218, UR35, R143 ;  /* 0x00000023da8f7c23 */ /* 0x000fe4000801008f */
[----:B------:R-:W-:Y:S02]  /*d000*/  FFMA.FTZ R146, R146, R219, R145 ;  /* 0x000000db92927223 */ /* 0x000fe40000010091 */
[----:B------:R-:W-:Y:S02]  /*d010*/  FMUL.FTZ R239, R219, UR34 ;  /* 0x00000022dbef7c20 */ /* 0x000fe40008410000 */
[C---:B------:R-:W-:Y:S02]  /*d020*/  FMUL.FTZ R238, R112.reuse, R203 ;  /* 0x000000cb70ee7220 */ /* 0x040fe40000410000 */
[----:B------:R-:W-:-:S02]  /*d030*/  FMUL.FTZ R240, R112, R227 ;  /* 0x000000e370f07220 */ /* 0x000fc40000410000 */
[C---:B------:R-:W-:Y:S02]  /*d040*/  FFMA.FTZ R112, R109.reuse, R227, -R238 ;  /* 0x000000e36d707223 */ /* 0x040fe400000108ee */
        /* <DEDUP_REMOVED lines=36> */
[----:B------:R-:W-:Y:S02]  /*d290*/  FMUL.FTZ R67, R157, R215 ;  /* 0x000000d79d437220 */ /* 0x000fe40000410000 */
[----:B------:R-:W-:Y:S02]  /*d2a0*/  FFMA.FTZ R102, R102, R214, R137 ;  /* 0x000000d666667223 */ /* 0x000fe40000010089 */
[----:B------:R-:W-:Y:S02]  /*d2b0*/  FMUL.FTZ R137, R215, UR35 ;  /* 0x00000023d7897c20 */ /* 0x000fe40008410000 */
[----:B------:R-:W-:Y:S02]  /*d2c0*/  FMUL.FTZ R135, R190, R213 ;  /* 0x000000d5be877220 */ /* 0x000fe40000410000 */
[----:B------:R-:W-:-:S02]  /*d2d0*/  FMUL.FTZ R157, R157, R218 ;  /* 0x000000da9d9d7220 */ /* 0x000fc40000410000 */
[----:B------:R-:W-:Y:S02]  /*d2e0*/  FMUL.FTZ R190, R190, R230 ;  /* 0x000000e6bebe7220 */ /* 0x000fe40000410000 */
[----:B------:R-:W-:Y:S02]  /*d2f0*/  FFMA.FTZ R66, R158, R218, -R67 ;  /* 0x000000da9e427223 */ /* 0x000fe40000010843 */
[----:B------:R-:W-:Y:S02]  /*d300*/  FFMA.FTZ R137, R218, UR34, -R137 ;  /* 0x00000022da897c23 */ /* 0x000fe40008010889 */
[----:B------:R-:W-:Y:S02]  /*d310*/  FMUL.FTZ R67, R153, R127 ;  /* 0x0000007f99437220 */ /* 0x000fe40000410000 */
[----:B------:R-:W-:Y:S02]  /*d320*/  FFMA.FTZ R135, R189, R230, -R135 ;  /* 0x000000e6bd877223 */ /* 0x000fe40000010887 */
[----:B------:R-:W-:-:S02]  /*d330*/  FFMA.FTZ R158, R158, R215, R157 ;  /* 0x000000d79e9e7223 */ /* 0x000fc4000001009d */
[----:B------:R-:W-:Y:S02]  /*d340*/  FMUL.FTZ R153, R153, R217 ;  /* 0x000000d999997220 */ /* 0x000fe40000410000 */
[----:B------:R-:W-:Y:S02]  /*d350*/  FFMA.FTZ R189, R189, R213, R190 ;  /* 0x000000d5bdbd7223 */ /* 0x000fe400000100be */
[C---:B------:R-:W-:Y:S02]  /*d360*/  FFMA.FTZ R190, R151.reuse, R66, RZ ;  /* 0x0000004297be7223 */ /* 0x040fe400000100ff */
[C---:B------:R-:W-:Y:S02]  /*d370*/  FMUL.FTZ R66, R151.reuse, R137 ;  /* 0x0000008997427220 */ /* 0x040fe40000410000 */
[----:B------:R-:W-:Y:S02]  /*d380*/  FFMA.FTZ R67, R154, R217, -R67 ;  /* 0x000000d99a437223 */ /* 0x000fe40000010843 */
[----:B------:R-:W-:-:S02]  /*d390*/  FFMA.FTZ R137, -R151, R143, -RZ ;  /* 0x0000008f97897223 */ /* 0x000fc400000109ff */
[----:B------:R-:W-:Y:S02]  /*d3a0*/  FFMA.FTZ R154, R154, R127, R153 ;  /* 0x0000007f9a9a7223 */ /* 0x000fe40000010099 */
[----:B------:R-:W-:Y:S02]  /*d3b0*/  FFMA.FTZ R145, -R151, R158, RZ ;  /* 0x0000009e97917223 */ /* 0x000fe400000101ff */
[----:B------:R-:W-:Y:S02]  /*d3c0*/  FADD.FTZ R143, R47, R47 ;  /* 0x0000002f2f8f7221 */ /* 0x000fe40000010000 */
[----:B------:R-:W-:Y:S02]  /*d3d0*/  FADD.FTZ R153, R46, R46 ;  /* 0x0000002e2e997221 */ /* 0x000fe40000010000 */
[C---:B------:R-:W-:Y:S02]  /*d3e0*/  FFMA.FTZ R145, -R143.reuse, R154, R145 ;  /* 0x0000009a8f917223 */ /* 0x040fe40000010191 */
[----:B------:R-:W-:-:S02]  /*d3f0*/  FFMA.FTZ R158, R143, R67, R190 ;  /* 0x000000438f9e7223 */ /* 0x000fc400000100be */
[----:B------:R-:W-:Y:S02]  /*d400*/  FMUL.FTZ R154, R127, UR35 ;  /* 0x000000237f9a7c20 */ /* 0x000fe40008410000 */
[----:B------:R-:W-:Y:S02]  /*d410*/  FFMA.FTZ R151, R153, R69, R158 ;  /* 0x0000004599977223 */ /* 0x000fe4000001009e */
[----:B------:R-:W-:Y:S02]  /*d420*/  FFMA.FTZ R154, R217, UR34, -R154 ;  /* 0x00000022d99a7c23 */ /* 0x000fe4000801089a */
[----:B------:R-:W-:Y:S02]  /*d430*/  FFMA.FTZ R157, -R153, R152, R145 ;  /* 0x00000098999d7223 */ /* 0x000fe40000010191 */
[C---:B------:R-:W-:Y:S02]  /*d440*/  FMUL.FTZ R69, R126.reuse, UR35 ;  /* 0x000000237e457c20 */ /* 0x040fe40008410000 */
[----:B------:R-:W-:-:S02]  /*d450*/  FMUL.FTZ R145, R126, UR34 ;  /* 0x000000227e917c20 */ /* 0x000fc40008410000 */
[----:B------:R-:W-:Y:S02]  /*d460*/  FMUL.FTZ R67, R143, R154 ;  /* 0x0000009a8f437220 */ /* 0x000fe40000410000 */
[C---:B------:R-:W-:Y:S02]  /*d470*/  FFMA.FTZ R152, R216.reuse, UR34, -R69 ;  /* 0x00000022d8987c23 */ /* 0x040fe40008010845 */
[----:B------:R-:W-:Y:S02]  /*d480*/  FFMA.FTZ R154, R216, UR35, R145 ;  /* 0x00000023d89a7c23 */ /* 0x000fe40008010091 */
[C---:B------:R-:W-:Y:S02]  /*d490*/  FMUL.FTZ R69, R153.reuse, R152 ;  /* 0x0000009899457220 */ /* 0x040fe40000410000 */
[----:B------:R-:W-:Y:S02]  /*d4a0*/  FFMA.FTZ R145, -R153, R154, -RZ ;  /* 0x0000009a99917223 */ /* 0x000fe400000109ff */
[----:B------:R-:W-:-:S02]  /*d4b0*/  FADD.FTZ R153, R45, R45 ;  /* 0x0000002d2d997221 */ /* 0x000fc40000010000 */
[----:B------:R-:W-:Y:S02]  /*d4c0*/  FADD.FTZ R64, R195, R64 ;  /* 0x00000040c3407221 */ /* 0x000fe40000010000 */
[----:B------:R-:W-:Y:S02]  /*d4d0*/  FFMA.FTZ R152, R153, R70, R151 ;  /* 0x0000004699987223 */ /* 0x000fe40000010097 */
        /* <DEDUP_REMOVED lines=9> */
[----:B------:R-:W-:-:S02]  /*d570*/  FMUL.FTZ R71, R211, UR35 ;  /* 0x00000023d3477c20 */ /* 0x000fc40008410000 */
[C---:B------:R-:W-:Y:S02]  /*d580*/  FFMA.FTZ R157, -R153.reuse, R144, R157 ;  /* 0x00000090999d7223 */ /* 0x040fe4000001019d */
[C---:B------:R-:W-:Y:S02]  /*d590*/  FFMA.FTZ R144, R210.reuse, UR34, -R71 ;  /* 0x00000022d2907c23 */ /* 0x040fe40008010847 */
[----:B------:R-:W-:Y:S02]  /*d5a0*/  FFMA.FTZ R152, R210, UR35, R239 ;  /* 0x00000023d2987c23 */ /* 0x000fe400080100ef */
[C---:B------:R-:W-:Y:S02]  /*d5b0*/  FMUL.FTZ R71, R153.reuse, R144 ;  /* 0x0000009099477220 */ /* 0x040fe40000410000 */
[----:B------:R-:W-:Y:S02]  /*d5c0*/  FFMA.FTZ R144, -R153, R152, -RZ ;  /* 0x0000009899907223 */ /* 0x000fe400000109ff */
[----:B------:R-:W-:-:S02]  /*d5d0*/  FADD.FTZ R153, R43, R43 ;  /* 0x0000002b2b997221 */ /* 0x000fc40000010000 */
[----:B------:R-:W-:Y:S02]  /*d5e0*/  FADD.FTZ R196, -R196, R65 ;  /* 0x00000041c4c47221 */ /* 0x000fe40000010100 */
[C---:B------:R-:W-:Y:S02]  /*d5f0*/  FFMA.FTZ R152, R153.reuse, R110, R151 ;  /* 0x0000006e99987223 */ /* 0x040fe40000010097 */
[----:B------:R-:W-:Y:S02]  /*d600*/  FFMA.FTZ R157, -R153, R138, R157 ;  /* 0x0000008a999d7223 */ /* 0x000fe4000001019d */
[C---:B------:R-:W-:Y:S02]  /*d610*/  FMUL.FTZ R110, R209.reuse, UR35 ;  /* 0x00000023d16e7c20 */ /* 0x040fe40008410000 */
[----:B------:R-:W-:Y:S02]  /*d620*/  FMUL.FTZ R138, R209, UR34 ;  /* 0x00000022d18a7c20 */ /* 0x000fe40008410000 */
[----:B------:R-:W-:-:S02]  /*d630*/  FADD.FTZ R151, R42, R42 ;  /* 0x0000002a2a977221 */ /* 0x000fc40000010000 */
[C---:B------:R-:W-:Y:S02]  /*d640*/  FFMA.FTZ R110, R221.reuse, UR34, -R110 ;  /* 0x00000022dd6e7c23 */ /* 0x040fe4000801086e */
[----:B------:R-:W-:Y:S02]  /*d650*/  FFMA.FTZ R138, R221, UR35, R138 ;  /* 0x00000023dd8a7c23 */ /* 0x000fe4000801008a */
[----:B------:R-:W-:Y:S02]  /*d660*/  FFMA.FTZ R152, R151, R111, R152 ;  /* 0x0000006f97987223 */ /* 0x000fe40000010098 */
[C---:B------:R-:W-:Y:S02]  /*d670*/  FMUL.FTZ R110, R153.reuse, R110 ;  /* 0x0000006e996e7220 */ /* 0x040fe40000410000 */
[----:B------:R-:W-:Y:S02]  /*d680*/  FFMA.FTZ R138, -R153, R138, -RZ ;  /* 0x0000008a998a7223 */ /* 0x000fe400000109ff */
[----:B------:R-:W-:-:S02]  /*d690*/  FMUL.FTZ R111, R208, UR35 ;  /* 0x00000023d06f7c20 */ /* 0x000fc40008410000 */
[----:B------:R-:W-:Y:S02]  /*d6a0*/  FMUL.FTZ R153, R208, UR34 ;  /* 0x00000022d0997c20 */ /* 0x000fe40008410000 */
[C---:B------:R-:W-:Y:S02]  /*d6b0*/  FFMA.FTZ R157, -R151.reuse, R136, R157 ;  /* 0x00000088979d7223 */ /* 0x040fe4000001019d */
[C---:B------:R-:W-:Y:S02]  /*d6c0*/  FFMA.FTZ R136, R222.reuse, UR34, -R111 ;  /* 0x00000022de887c23 */ /* 0x040fe4000801086f */
[----:B------:R-:W-:Y:S02]  /*d6d0*/  FFMA.FTZ R154, R222, UR35, R153 ;  /* 0x00000023de9a7c23 */ /* 0x000fe40008010099 */
[C---:B------:R-:W-:Y:S02]  /*d6e0*/  FMUL.FTZ R111, R151.reuse, R136 ;  /* 0x00000088976f7220 */ /* 0x040fe40000410000 */
[----:B------:R-:W-:-:S02]  /*d6f0*/  FFMA.FTZ R136, -R151, R154, -RZ ;  /* 0x0000009a97887223 */ /* 0x000fc400000109ff */
[----:B------:R-:W-:Y:S02]  /*d700*/  FADD.FTZ R151, R41, R41 ;  /* 0x0000002929977221 */ /* 0x000fe40000010000 */
[----:B------:R-:W-:Y:S02]  /*d710*/  FMUL.FTZ R154, R207, UR34 ;  /* 0x00000022cf9a7c20 */ /* 0x000fe40008410000 */
[----:B------:R-:W-:Y:S02]  /*d720*/  FFMA.FTZ R157, -R151, R130, R157 ;  /* 0x00000082979d7223 */ /* 0x000fe4000001019d */
[----:B------:R-:W-:Y:S02]  /*d730*/  FMUL.FTZ R130, R207, UR35 ;  /* 0x00000023cf827c20 */ /* 0x000fe40008410000 */
[C---:B------:R-:W-:Y:S02]  /*d740*/  FFMA.FTZ R154, R223.reuse, UR35, R154 ;  /* 0x00000023df9a7c23 */ /* 0x040fe4000801009a */
[----:B------:R-:W-:-:S02]  /*d750*/  FFMA.FTZ R130, R223, UR34, -R130 ;  /* 0x00000022df827c23 */ /* 0x000fc40008010882 */
[C---:B------:R-:W-:Y:S02]  /*d760*/  FFMA.FTZ R152, R151.reuse, R129, R152 ;  /* 0x0000008197987223 */ /* 0x040fe40000010098 */
[C---:B------:R-:W-:Y:S02]  /*d770*/  FMUL.FTZ R129, R151.reuse, R130 ;  /* 0x0000008297817220 */ /* 0x040fe40000410000 */
[----:B------:R-:W-:Y:S02]  /*d780*/  FFMA.FTZ R130, -R151, R154, -RZ ;  /* 0x0000009a97827223 */ /* 0x000fe400000109ff */
[----:B------:R-:W-:Y:S02]  /*d790*/  FADD.FTZ R151, R40, R40 ;  /* 0x0000002828977221 */ /* 0x000fe40000010000 */
[----:B------:R-:W-:Y:S02]  /*d7a0*/  FMUL.FTZ R65, R159, -R64 ;  /* 0x800000409f417220 */ /* 0x000fe40000410000 */
[----:B------:R-:W-:-:S02]  /*d7b0*/  FFMA.FTZ R152, R151, R125, R152 ;  /* 0x0000007d97987223 */ /* 0x000fc40000010098 */
[C---:B------:R-:W-:Y:S02]  /*d7c0*/  FFMA.FTZ R153, -R151.reuse, R128, R157 ;  /* 0x0000008097997223 */ /* 0x040fe4000001019d */
[C---:B------:R-:W-:Y:S02]  /*d7d0*/  FMUL.FTZ R125, R206.reuse, UR35 ;  /* 0x00000023ce7d7c20 */ /* 0x040fe40008410000 */
[----:B------:R-:W-:Y:S02]  /*d7e0*/  FMUL.FTZ R157, R206, UR34 ;  /* 0x00000022ce9d7c20 */ /* 0x000fe40008410000 */
[C---:B------:R-:W-:Y:S02]  /*d7f0*/  FFMA.FTZ R128, R224.reuse, UR34, -R125 ;  /* 0x00000022e0807c23 */ /* 0x040fe4000801087d */
[----:B------:R-:W-:Y:S02]  /*d800*/  FFMA.FTZ R154, R224, UR35, R157 ;  /* 0x00000023e09a7c23 */ /* 0x000fe4000801009d */
[----:B------:R-:W-:-:S02]  /*d810*/  FMUL.FTZ R125, R151, R128 ;  /* 0x00000080977d7220 */ /* 0x000fc40000410000 */
[----:B------:R-:W-:Y:S02]  /*d820*/  FFMA.FTZ R128, -R151, R154, -RZ ;  /* 0x0000009a97807223 */ /* 0x000fe400000109ff */
[----:B------:R-:W-:Y:S02]  /*d830*/  FADD.FTZ R151, R39, R39 ;  /* 0x0000002727977221 */ /* 0x000fe40000010000 */
[----:B------:R-:W-:Y:S02]  /*d840*/  FMUL.FTZ R154, R205, UR34 ;  /* 0x00000022cd9a7c20 */ /* 0x000fe40008410000 */
[----:B------:R-:W-:Y:S02]  /*d850*/  FFMA.FTZ R153, -R151, R120, R153 ;  /* 0x0000007897997223 */ /* 0x000fe40000010199 */
[----:B------:R-:W-:Y:S02]  /*d860*/  FMUL.FTZ R120, R205, UR35 ;  /* 0x00000023cd787c20 */ /* 0x000fe40008410000 */
[----:B------:R-:W-:-:S02]  /*d870*/  FFMA.FTZ R154, R225, UR35, R154 ;  /* 0x00000023e19a7c23 */ /* 0x000fc4000801009a */
[----:B------:R-:W-:Y:S02]  /*d880*/  FFMA.FTZ R120, R225, UR34, -R120 ;  /* 0x00000022e1787c23 */ /* 0x000fe40008010878 */
[-C--:B------:R-:W-:Y:S02]  /*d890*/  FMUL.FTZ R159, R159, -R196.reuse ;  /* 0x800000c49f9f7220 */ /* 0x080fe40000410000 */
[----:B------:R-:W-:Y:S02]  /*d8a0*/  FFMA.FTZ R65, R160, R196, R65 ;  /* 0x000000c4a0417223 */ /* 0x000fe40000010041 */
[C---:B------:R-:W-:Y:S02]  /*d8b0*/  FFMA.FTZ R152, R151.reuse, R119, R152 ;  /* 0x0000007797987223 */ /* 0x040fe40000010098 */
[C---:B------:R-:W-:Y:S02]  /*d8c0*/  FMUL.FTZ R119, R151.reuse, R120 ;  /* 0x0000007897777220 */ /* 0x040fe40000410000 */
[----:B------:R-:W-:-:S02]  /*d8d0*/  FFMA.FTZ R120, -R151, R154, -RZ ;  /* 0x0000009a97787223 */ /* 0x000fc400000109ff */
[----:B------:R-:W-:Y:S02]  /*d8e0*/  FADD.FTZ R157, R38, R38 ;  /* 0x00000026269d7221 */ /* 0x000fe40000010000 */
[----:B------:R-:W-:Y:S02]  /*d8f0*/  FFMA.FTZ R160, R160, R64, -R159 ;  /* 0x00000040a0a07223 */ /* 0x000fe4000001089f */
[----:B------:R-:W-:Y:S02]  /*d900*/  FADD.FTZ R151, -R194, R65 ;  /* 0x00000041c2977221 */ /* 0x000fe40000010100 */
[----:B------:R-:W-:Y:S02]  /*d910*/  FFMA.FTZ R65, R157, R117, R152 ;  /* 0x000000759d417223 */ /* 0x000fe40000010098 */
[----:B------:R-:W-:Y:S02]  /*d920*/  FADD.FTZ R193, R193, R160 ;  /* 0x000000a0c1c17221 */ /* 0x000fe40000010000 */
[----:B------:R-:W-:-:S02]  /*d930*/  FMUL.FTZ R117, R161, -R151 ;  /* 0x80000097a1757220 */ /* 0x000fc40000410000 */
[-C--:B------:R-:W-:Y:S02]  /*d940*/  FMUL.FTZ R161, R161, -R193.reuse ;  /* 0x800000c1a1a17220 */ /* 0x080fe40000410000 */
[----:B------:R-:W-:Y:S02]  /*d950*/  FFMA.FTZ R117, R162, R193, -R117 ;  /* 0x000000c1a2757223 */ /* 0x000fe40000010875 */
[----:B------:R-:W-:Y:S02]  /*d960*/  FFMA.FTZ R154, -R157, R118, R153 ;  /* 0x000000769d9a7223 */ /* 0x000fe40000010199 */
[----:B------:R-:W-:Y:S02]  /*d970*/  FADD.FTZ R98, R98, R117 ;  /* 0x0000007562627221 */ /* 0x000fe40000010000 */
[----:B------:R-:W-:Y:S02]  /*d980*/  FMUL.FTZ R117, R204, UR35 ;  /* 0x00000023cc757c20 */ /* 0x000fe40008410000 */
[----:B------:R-:W-:-:S02]  /*d990*/  FFMA.FTZ R152, R162, R151, R161 ;  /* 0x00000097a2987223 */ /* 0x000fc400000100a1 */
[----:B------:R-:W-:Y:S02]  /*d9a0*/  FMUL.FTZ R153, R204, UR34 ;  /* 0x00000022cc997c20 */ /* 0x000fe40008410000 */
[C---:B------:R-:W-:Y:S02]  /*d9b0*/  FFMA.FTZ R118, R226.reuse, UR34, -R117 ;  /* 0x00000022e2767c23 */ /* 0x040fe40008010875 */
[----:B------:R-:W-:Y:S02]  /*d9c0*/  FFMA.FTZ R158, R226, UR35, R153 ;  /* 0x00000023e29e7c23 */ /* 0x000fe40008010099 */
[----:B------:R-:W-:Y:S02]  /*d9d0*/  FADD.FTZ R152, -R97, R152 ;  /* 0x0000009861987221 */ /* 0x000fe40000010100 */
[----:B------:R-:W-:Y:S02]  /*d9e0*/  FMUL.FTZ R97, R163, -R98 ;  /* 0x80000062a3617220 */ /* 0x000fe40000410000 */
[----:B------:R-:W-:-:S02]  /*d9f0*/  FMUL.FTZ R117, R157, R118 ;  /* 0x000000769d757220 */ /* 0x000fc40000410000 */
[----:B------:R-:W-:Y:S02]  /*da00*/  FFMA.FTZ R118, -R157, R158, -RZ ;  /* 0x0000009e9d767223 */ /* 0x000fe400000109ff */
[-C--:B------:R-:W-:Y:S02]  /*da10*/  FMUL.FTZ R163, R163, -R152.reuse ;  /* 0x80000098a3a37220 */ /* 0x080fe40000410000 */
[C---:B------:R-:W-:Y:S02]  /*da20*/  FFMA.FTZ R158, R164.reuse, R152, R97 ;  /* 0x00000098a49e7223 */ /* 0x040fe40000010061 */
[----:B------:R-:W-:Y:S02]  /*da30*/  FADD.FTZ R153, R37, R37 ;  /* 0x0000002525997221 */ /* 0x000fe40000010000 */
[----:B------:R-:W-:Y:S02]  /*da40*/  FFMA.FTZ R163, R164, R98, -R163 ;  /* 0x00000062a4a37223 */ /* 0x000fe400000108a3 */
[----:B------:R-:W-:-:S02]  /*da50*/  FADD.FTZ R99, -R99, R158 ;  /* 0x0000009e63637221 */ /* 0x000fc40000010100 */
[----:B------:R-:W-:Y:S02]  /*da60*/  FFMA.FTZ R158, R153, R112, R65 ;  /* 0x00000070999e7223 */ /* 0x000fe40000010041 */
[----:B------:R-:W-:Y:S02]  /*da70*/  FADD.FTZ R65, R100, R163 ;  /* 0x000000a364417221 */ /* 0x000fe40000010000 */
[----:B------:R-:W-:Y:S02]  /*da80*/  FMUL.FTZ R100, R165, -R99 ;  /* 0x80000063a5647220 */ /* 0x000fe40000410000 */
[----:B------:R-:W-:Y:S02]  /*da90*/  FFMA.FTZ R97, -R153, R109, R154 ;  /* 0x0000006d99617223 */ /* 0x000fe4000001019a */
[-C--:B------:R-:W-:Y:S02]  /*daa0*/  FMUL.FTZ R165, R165, -R65.reuse ;  /* 0x80000041a5a57220 */ /* 0x080fe40000410000 */
[----:B------:R-:W-:-:S02]  /*dab0*/  FFMA.FTZ R109, R166, R65, -R100 ;  /* 0x00000041a66d7223 */ /* 0x000fc40000010864 */
[----:B------:R-:W-:Y:S02]  /*dac0*/  FFMA.FTZ R112, R166, R99, R165 ;  /* 0x00000063a6707223 */ /* 0x000fe400000100a5 */
[----:B------:R-:W-:Y:S02]  /*dad0*/  FMUL.FTZ R154, R203, UR34 ;  /* 0x00000022cb9a7c20 */ /* 0x000fe40008410000 */
[----:B------:R-:W-:Y:S02]  /*dae0*/  FADD.FTZ R108, R108, R109 ;  /* 0x0000006d6c6c7221 */ /* 0x000fe40000010000 */
[----:B------:R-:W-:Y:S02]  /*daf0*/  FFMA.FTZ R154, R227, UR35, R154 ;  /* 0x00000023e39a7c23 */ /* 0x000fe4000801009a */
[----:B------:R-:W-:Y:S02]  /*db00*/  FADD.FTZ R112, -R105, R112 ;  /* 0x0000007069707221 */ /* 0x000fe40000010100 */
[----:B------:R-:W-:-:S02]  /*db10*/  FMUL.FTZ R105, R167, -R108 ;  /* 0x8000006ca7697220 */ /* 0x000fc40000410000 */
[----:B------:R-:W-:Y:S02]  /*db20*/  FFMA.FTZ R109, -R153, R154, -RZ ;  /* 0x0000009a996d7223 */ /* 0x000fe400000109ff */
[-C--:B------:R-:W-:Y:S02]  /*db30*/  FMUL.FTZ R167, R167, -R112.reuse ;  /* 0x80000070a7a77220 */ /* 0x080fe40000410000 */
[----:B------:R-:W-:Y:S02]  /*db40*/  FFMA.FTZ R154, R168, R112, R105 ;  /* 0x00000070a89a7223 */ /* 0x000fe40000010069 */
[----:B------:R-:W-:Y:S02]  /*db50*/  FADD.FTZ R162, R36, R36 ;  /* 0x0000002424a27221 */ /* 0x000fe40000010000 */
[----:B------:R-:W-:Y:S02]  /*db60*/  FFMA.FTZ R167, R168, R108, -R167 ;  /* 0x0000006ca8a77223 */ /* 0x000fe400000108a7 */
[----:B------:R-:W-:-:S02]  /*db70*/  FADD.FTZ R113, -R113, R154 ;  /* 0x0000009a71717221 */ /* 0x000fc40000010100 */
[C---:B------:R-:W-:Y:S02]  /*db80*/  FFMA.FTZ R160, R162.reuse, R103, R158 ;  /* 0x00000067a2a07223 */ /* 0x040fe4000001009e */
[----:B------:R-:W-:Y:S02]  /*db90*/  FMUL.FTZ R100, R203, UR35 ;  /* 0x00000023cb647c20 */ /* 0x000fe40008410000 */
[----:B------:R-:W-:Y:S02]  /*dba0*/  FFMA.FTZ R103, -R162, R104, R97 ;  /* 0x00000068a2677223 */ /* 0x000fe40000010161 */
[----:B------:R-:W-:Y:S02]  /*dbb0*/  FADD.FTZ R97, R114, R167 ;  /* 0x000000a772617221 */ /* 0x000fe40000010000 */
[----:B------:R-:W-:Y:S02]  /*dbc0*/  FMUL.FTZ R104, R169, -R113 ;  /* 0x80000071a9687220 */ /* 0x000fe40000410000 */
[----:B------:R-:W-:-:S02]  /*dbd0*/  FFMA.FTZ R100, R227, UR34, -R100 ;  /* 0x00000022e3647c23 */ /* 0x000fc40008010864 */
[-C--:B------:R-:W-:Y:S02]  /*dbe0*/  FFMA.FTZ R105, R170, R97.reuse, -R104 ;  /* 0x00000061aa697223 */ /* 0x080fe40000010868 */
[----:B------:R-:W-:Y:S02]  /*dbf0*/  FMUL.FTZ R169, R169, -R97 ;  /* 0x80000061a9a97220 */ /* 0x000fe40000410000 */
[----:B------:R-:W-:Y:S02]  /*dc00*/  FMUL.FTZ R100, R153, R100 ;  /* 0x0000006499647220 */ /* 0x000fe40000410000 */
[----:B------:R-:W-:Y:S02]  /*dc10*/  FADD.FTZ R116, R116, R105 ;  /* 0x0000006974747221 */ /* 0x000fe40000010000 */
[C---:B------:R-:W-:Y:S02]  /*dc20*/  FMUL.FTZ R153, R202.reuse, UR34 ;  /* 0x00000022ca997c20 */ /* 0x040fe40008410000 */
[----:B------:R-:W-:-:S02]  /*dc30*/  FMUL.FTZ R105, R202, UR35 ;  /* 0x00000023ca697c20 */ /* 0x000fc40008410000 */
[----:B------:R-:W-:Y:S02]  /*dc40*/  FFMA.FTZ R104, R170, R113, R169 ;  /* 0x00000071aa687223 */ /* 0x000fe400000100a9 */
[C---:B------:R-:W-:Y:S02]  /*dc50*/  FFMA.FTZ R153, R228.reuse, UR35, R153 ;  /* 0x00000023e4997c23 */ /* 0x040fe40008010099 */
[----:B------:R-:W-:Y:S02]  /*dc60*/  FFMA.FTZ R105, R228, UR34, -R105 ;  /* 0x00000022e4697c23 */ /* 0x000fe40008010869 */
[----:B------:R-:W-:Y:S02]  /*dc70*/  FADD.FTZ R104, -R115, R104 ;  /* 0x0000006873687221 */ /* 0x000fe40000010100 */
[C---:B------:R-:W-:Y:S02]  /*dc80*/  FFMA.FTZ R158, -R162.reuse, R153, -RZ ;  /* 0x00000099a29e7223 */ /* 0x040fe400000109ff */
[----:B------:R-:W-:-:S02]  /*dc90*/  FMUL.FTZ R154, R162, R105 ;  /* 0x00000069a29a7220 */ /* 0x000fc40000410000 */
[----:B------:R-:W-:Y:S02]  /*dca0*/  FADD.FTZ R153, R35, R35 ;  /* 0x0000002323997221 */ /* 0x000fe40000010000 */
[C---:B------:R-:W-:Y:S02]  /*dcb0*/  FMUL.FTZ R105, R171.reuse, -R104 ;  /* 0x80000068ab697220 */ /* 0x040fe40000410000 */
[-C--:B------:R-:W-:Y:S02]  /*dcc0*/  FMUL.FTZ R171, R171, -R116.reuse ;  /* 0x80000074abab7220 */ /* 0x080fe40000410000 */
[----:B------:R-:W-:Y:S02]  /*dcd0*/  FFMA.FTZ R114, R153, R101, R160 ;  /* 0x0000006599727223 */ /* 0x000fe400000100a0 */
[C---:B------:R-:W-:Y:S02]  /*dce0*/  FFMA.FTZ R101, R172.reuse, R116, -R105 ;  /* 0x00000074ac657223 */ /* 0x040fe40000010869 */
[----:B------:R-:W-:-:S02]  /*dcf0*/  FFMA.FTZ R172, R172, R104, R171 ;  /* 0x00000068acac7223 */ /* 0x000fc400000100ab */
[----:B------:R-:W-:Y:S02]  /*dd00*/  FFMA.FTZ R164, -R153, R102, R103 ;  /* 0x0000006699a47223 */ /* 0x000fe40000010167 */
[----:B------:R-:W-:Y:S02]  /*dd10*/  FMUL.FTZ R102, R214, UR35 ;  /* 0x00000023d6667c20 */ /* 0x000fe40008410000 */
[----:B------:R-:W-:Y:S02]  /*dd20*/  FADD.FTZ R121, -R121, R172 ;  /* 0x000000ac79797221 */ /* 0x000fe40000010100 */
[----:B------:R-:W-:Y:S02]  /*dd30*/  FADD.FTZ R101, R122, R101 ;  /* 0x000000657a657221 */ /* 0x000fe40000010000 */
[----:B------:R-:W-:Y:S02]  /*dd40*/  FFMA.FTZ R122, R229, UR34, -R102 ;  /* 0x00000022e57a7c23 */ /* 0x000fe40008010866 */
[----:B------:R-:W-:-:S02]  /*dd50*/  FMUL.FTZ R102, R173, -R121 ;  /* 0x80000079ad667220 */ /* 0x000fc40000410000 */
[-C--:B------:R-:W-:Y:S02]  /*dd60*/  FMUL.FTZ R173, R173, -R101.reuse ;  /* 0x80000065adad7220 */ /* 0x080fe40000410000 */
[C---:B------:R-:W-:Y:S02]  /*dd70*/  FFMA.FTZ R103, R174.reuse, R101, -R102 ;  /* 0x00000065ae677223 */ /* 0x040fe40000010866 */
[----:B------:R-:W-:Y:S02]  /*dd80*/  FFMA.FTZ R102, R174, R121, R173 ;  /* 0x00000079ae667223 */ /* 0x000fe400000100ad */
[----:B------:R-:W-:Y:S02]  /*dd90*/  FADD.FTZ R124, R124, R103 ;  /* 0x000000677c7c7221 */ /* 0x000fe40000010000 */
[----:B------:R-:W-:Y:S02]  /*dda0*/  FMUL.FTZ R103, R213, UR35 ;  /* 0x00000023d5677c20 */ /* 0x000fe40008410000 */
[----:B------:R-:W-:-:S02]  /*ddb0*/  FADD.FTZ R115, R34, R34 ;  /* 0x0000002222737221 */ /* 0x000fc40000010000 */
[----:B------:R-:W-:Y:S02]  /*ddc0*/  FFMA.FTZ R103, R230, UR34, -R103 ;  /* 0x00000022e6677c23 */ /* 0x000fe40008010867 */
[----:B------:R-:W-:Y:S01]  /*ddd0*/  FADD.FTZ R102, -R123, R102 ;  /* 0x000000667b667221 */ /* 0x000fe20000010100 */
[----:B------:R-:W-:Y:S01]  /*dde0*/  SHF.L.U32 R123, R96, 0x5, RZ ;  /* 0x00000005607b7819 */ /* 0x000fe200000006ff */
[----:B------:R-:W-:Y:S02]  /*ddf0*/  FMUL.FTZ R160, R214, UR34 ;  /* 0x00000022d6a07c20 */ /* 0x000fe40008410000 */
[----:B------:R-:W-:Y:S02]  /*de00*/  FMUL.FTZ R162, R115, R103 ;  /* 0x0000006773a27220 */ /* 0x000fe40000410000 */
[----:B------:R-:W-:Y:S02]  /*de10*/  FMUL.FTZ R103, R175, -R102 ;  /* 0x80000066af677220 */ /* 0x000fe40000410000 */
[----:B------:R-:W-:-:S02]  /*de20*/  FFMA.FTZ R160, R229, UR35, R160 ;  /* 0x00000023e5a07c23 */ /* 0x000fc400080100a0 */
[-C--:B------:R-:W-:Y:S02]  /*de30*/  FMUL.FTZ R175, R175, -R124.reuse ;  /* 0x8000007cafaf7220 */ /* 0x080fe40000410000 */
[C---:B------:R-:W-:Y:S02]  /*de40*/  FFMA.FTZ R103, R176.reuse, R124, -R103 ;  /* 0x0000007cb0677223 */ /* 0x040fe40000010867 */
[C---:B------:R-:W-:Y:S02]  /*de50*/  FMUL.FTZ R122, R153.reuse, R122 ;  /* 0x0000007a997a7220 */ /* 0x040fe40000410000 */
[----:B------:R-:W-:Y:S01]  /*de60*/  FFMA.FTZ R160, -R153, R160, -RZ ;  /* 0x000000a099a07223 */ /* 0x000fe200000109ff */
[----:B------:R-:W-:Y:S01]  /*de70*/  MOV R153, UR7 ;  /* 0x0000000700997c02 */ /* 0x000fe20008000f00 */
[----:B------:R-:W-:Y:S02]  /*de80*/  FFMA.FTZ R176, R176, R102, R175 ;  /* 0x00000066b0b07223 */ /* 0x000fe400000100af */
[----:B------:R-:W-:-:S02]  /*de90*/  FADD.FTZ R103, R132, R103 ;  /* 0x0000006784677221 */ /* 0x000fc40000010000 */
[----:B------:R0:W-:Y:S01]  /*dea0*/  @!P0 STS.128 [R153.X16+0x4be0], R60 ;  /* 0x004be03c99008388 */ /* 0x0001e2000000cc00 */
[----:B------:R-:W-:Y:S02]  /*deb0*/  FADD.FTZ R131, -R131, R176 ;  /* 0x000000b083837221 */ /* 0x000fe40000010100 */
[----:B------:R-:W-:Y:S02]  /*dec0*/  FMUL.FTZ R105, R213, UR34 ;  /* 0x00000022d5697c20 */ /* 0x000fe40008410000 */
[----:B------:R-:W-:Y:S02]  /*ded0*/  FFMA.FTZ R135, R115, R135, R114 ;  /* 0x0000008773877223 */ /* 0x000fe40000010072 */
[----:B------:R-:W-:Y:S01]  /*dee0*/  FFMA.FTZ R114, R230, UR35, R105 ;  /* 0x00000023e6727c23 */ /* 0x000fe20008010069 */
[----:B------:R-:W-:Y:S01]  /*def0*/  LEA.HI.SX32 R105, R123, R123, 0x1b ;  /* 0x0000007b7b697211 */ /* 0x000fe200078fdaff */
[C---:B------:R-:W-:Y:S02]  /*df00*/  FFMA.FTZ R189, -R115.reuse, R189, R164 ;  /* 0x000000bd73bd7223 */ /* 0x040fe400000101a4 */
[----:B------:R-:W-:-:S02]  /*df10*/  FFMA.FTZ R114, -R115, R114, -RZ ;  /* 0x0000007273727223 */ /* 0x000fc400000109ff */
[----:B------:R-:W-:Y:S01]  /*df20*/  STS [R105.X4+0x1088], R67 ;  /* 0x0010884369007388 */ /* 0x000fe20000004800 */
[----:B------:R-:W-:Y:S02]  /*df30*/  FMUL.FTZ R190, R127, UR34 ;  /* 0x000000227fbe7c20 */ /* 0x000fe40008410000 */
[C---:B0-----:R-:W-:Y:S01]  /*df40*/  FMUL.FTZ R60, R177.reuse, -R103 ;  /* 0x80000067b13c7220 */ /* 0x041fe20000410000 */
[----:B------:R-:W-:Y:S01]  /*df50*/  STS [R105.X4+0x1090], R69 ;  /* 0x0010904569007388 */ /* 0x000fe20000004800 */
[-C--:B------:R-:W-:Y:S02]  /*df60*/  FMUL.FTZ R177, R177, -R131.reuse ;  /* 0x80000083b1b17220 */ /* 0x080fe40000410000 */
[C---:B------:R-:W-:Y:S01]  /*df70*/  FFMA.FTZ R60, R178.reuse, R131, R60 ;  /* 0x00000083b23c7223 */ /* 0x040fe2000001003c */
[----:B------:R0:W-:Y:S01]  /*df80*/  STS [R105.X4+0x10a0], R71 ;  /* 0x0010a04769007388 */ /* 0x0001e20000004800 */
[----:B------:R-:W-:Y:S02]  /*df90*/  FFMA.FTZ R177, R178, R103, -R177 ;  /* 0x00000067b2b17223 */ /* 0x000fe400000108b1 */
[----:B------:R-:W-:Y:S01]  /*dfa0*/  FADD.FTZ R60, -R133, R60 ;  /* 0x0000003c853c7221 */ /* 0x000fe20000010100 */
[----:B------:R1:W-:Y:S01]  /*dfb0*/  STS [R105.X4+0x10dc], R109 ;  /* 0x0010dc6d69007388 */ /* 0x0003e20000004800 */
[----:B------:R-:W-:-:S02]  /*dfc0*/  FADD.FTZ R134, R134, R177 ;  /* 0x000000b186867221 */ /* 0x000fc40000010000 */
[C---:B------:R-:W-:Y:S01]  /*dfd0*/  FMUL.FTZ R61, R179.reuse, -R60 ;  /* 0x8000003cb33d7220 */ /* 0x040fe20000410000 */
[----:B------:R2:W-:Y:S01]  /*dfe0*/  STS [R105.X4+0x1080], R66 ;  /* 0x0010804269007388 */ /* 0x0005e20000004800 */
[-C--:B------:R-:W-:Y:S01]  /*dff0*/  FMUL.FTZ R179, R179, -R134.reuse ;  /* 0x80000086b3b37220 */ /* 0x080fe20000410000 */
[----:B0-----:R-:W-:Y:S01]  /*e000*/  PRMT R71, RZ, 0x5410, R77 ;  /* 0x00005410ff477816 */ /* 0x001fe2000000004d */
[C---:B------:R-:W-:Y:S01]  /*e010*/  FFMA.FTZ R61, R180.reuse, R134, -R61 ;  /* 0x00000086b43d7223 */ /* 0x040fe2000001083d */
[----:B------:R0:W-:Y:S01]  /*e020*/  STS [R105.X4+0x10d8], R100 ;  /* 0x0010d86469007388 */ /* 0x0001e20000004800 */
[----:B------:R-:W-:Y:S02]  /*e030*/  FFMA.FTZ R180, R180, R60, R179 ;  /* 0x0000003cb4b47223 */ /* 0x000fe400000100b3 */
[----:B------:R-:W-:Y:S01]  /*e040*/  FADD.FTZ R67, R140, R61 ;  /* 0x0000003d8c437221 */ /* 0x000fe20000010000 */
[----:B------:R-:W-:Y:S01]  /*e050*/  STS [R105.X4+0x10d4], R118 ;  /* 0x0010d47669007388 */ /* 0x000fe20000004800 */
[----:B------:R-:W-:-:S02]  /*e060*/  FADD.FTZ R139, -R139, R180 ;  /* 0x000000b48b8b7221 */ /* 0x000fc40000010100 */
[C---:B------:R-:W-:Y:S01]  /*e070*/  FMUL.FTZ R61, R181.reuse, -R67 ;  /* 0x80000043b53d7220 */ /* 0x040fe20000410000 */
[----:B------:R-:W-:Y:S01]  /*e080*/  STS [R105.X4+0x10a8], R110 ;  /* 0x0010a86e69007388 */ /* 0x000fe20000004800 */
[-C--:B------:R-:W-:Y:S02]  /*e090*/  FMUL.FTZ R181, R181, -R139.reuse ;  /* 0x8000008bb5b57220 */ /* 0x080fe40000410000 */
[C---:B------:R-:W-:Y:S01]  /*e0a0*/  FFMA.FTZ R62, R182.reuse, R139, R61 ;  /* 0x0000008bb63e7223 */ /* 0x040fe2000001003d */
[----:B------:R-:W-:Y:S01]  /*e0b0*/  STS [R105.X4+0x10b4], R136 ;  /* 0x0010b48869007388 */ /* 0x000fe20000004800 */
[----:B------:R-:W-:Y:S02]  /*e0c0*/  FFMA.FTZ R181, R182, R67, -R181 ;  /* 0x00000043b6b57223 */ /* 0x000fe400000108b5 */
[----:B------:R-:W-:Y:S01]  /*e0d0*/  FADD.FTZ R62, -R141, R62 ;  /* 0x0000003e8d3e7221 */ /* 0x000fe20000010100 */
[----:B------:R-:W-:Y:S01]  /*e0e0*/  STS [R105.X4+0x10d0], R117 ;  /* 0x0010d07569007388 */ /* 0x000fe20000004800 */
[----:B------:R-:W-:-:S02]  /*e0f0*/  FADD.FTZ R142, R142, R181 ;  /* 0x000000b58e8e7221 */ /* 0x000fc40000010000 */
[C---:B------:R-:W-:Y:S01]  /*e100*/  FMUL.FTZ R61, R183.reuse, -R62 ;  /* 0x8000003eb73d7220 */ /* 0x040fe20000410000 */
[----:B------:R-:W-:Y:S01]  /*e110*/  STS [R105.X4+0x1098], R70 ;  /* 0x0010984669007388 */ /* 0x000fe20000004800 */
[-C--:B------:R-:W-:Y:S02]  /*e120*/  FMUL.FTZ R183, R183, -R142.reuse ;  /* 0x8000008eb7b77220 */ /* 0x080fe40000410000 */
[C---:B------:R-:W-:Y:S01]  /*e130*/  FFMA.FTZ R61, R184.reuse, R142, -R61 ;  /* 0x0000008eb83d7223 */ /* 0x040fe2000001083d */
[----:B------:R-:W-:Y:S01]  /*e140*/  STS [R105.X4+0x10cc], R120 ;  /* 0x0010cc7869007388 */ /* 0x000fe20000004800 */
[----:B------:R-:W-:Y:S02]  /*e150*/  FFMA.FTZ R184, R184, R62, R183 ;  /* 0x0000003eb8b87223 */ /* 0x000fe400000100b7 */
[----:B------:R-:W-:Y:S01]  /*e160*/  FADD.FTZ R69, R148, R61 ;  /* 0x0000003d94457221 */ /* 0x000fe20000010000 */
[----:B------:R-:W-:Y:S01]  /*e170*/  STS [R105.X4+0x10a4], R144 ;  /* 0x0010a49069007388 */ /* 0x000fe20000004800 */
[----:B------:R-:W-:-:S02]  /*e180*/  FMUL.FTZ R61, R64, UR43 ;  /* 0x0000002b403d7c20 */ /* 0x000fc40008410000 */
[C---:B------:R-:W-:Y:S01]  /*e190*/  FMUL.FTZ R63, R196.reuse, UR43 ;  /* 0x0000002bc43f7c20 */ /* 0x040fe20008410000 */
[----:B------:R3:W-:Y:S01]  /*e1a0*/  STS [R105.X4+0x10b0], R111 ;  /* 0x0010b06f69007388 */ /* 0x0007e20000004800 */
[----:B-1----:R-:W-:Y:S02]  /*e1b0*/  FFMA.FTZ R109, R196, UR44, -R61 ;  /* 0x0000002cc46d7c23 */ /* 0x002fe4000801083d */
[----:B------:R-:W-:Y:S01]  /*e1c0*/  FADD.FTZ R147, -R147, R184 ;  /* 0x000000b893937221 */ /* 0x000fe20000010100 */
[----:B------:R1:W-:Y:S01]  /*e1d0*/  STS [R105.X4+0x10c4], R128 ;  /* 0x0010c48069007388 */ /* 0x0003e20000004800 */
[----:B--2---:R-:W-:Y:S02]  /*e1e0*/  FFMA.FTZ R66, R71, -R49, R212 ;  /* 0x8000003147427223 */ /* 0x004fe400000100d4 */
[----:B------:R-:W-:Y:S01]  /*e1f0*/  FFMA.FTZ R63, R64, UR44, R63 ;  /* 0x0000002c403f7c23 */ /* 0x000fe2000801003f */
[----:B------:R2:W-:Y:S01]  /*e200*/  STS [R105.X4+0x10c0], R125 ;  /* 0x0010c07d69007388 */ /* 0x0005e20000004800 */
[----:B0-----:R-:W-:Y:S01]  /*e210*/  FMUL.FTZ R100, R232, R109 ;  /* 0x0000006de8647220 */ /* 0x001fe20000410000 */
[----:B---3--:R-:W-:Y:S01]  /*e220*/  PRMT R111, RZ, 0x5410, R92 ;  /* 0x00005410ff6f7816 */ /* 0x008fe2000000005c */
[----:B------:R-:W-:Y:S01]  /*e230*/  FMUL.FTZ R61, R185, -R147 ;  /* 0x80000093b93d7220 */ /* 0x000fe20000410000 */
[----:B------:R0:W-:Y:S01]  /*e240*/  STS [R105.X4+0x10c8], R119 ;  /* 0x0010c87769007388 */ /* 0x0001e20000004800 */
[----:B------:R-:W-:-:S02]  /*e250*/  FMUL.FTZ R118, R193, UR43 ;  /* 0x0000002bc1767c20 */ /* 0x000fc40008410000 */
[----:B------:R-:W-:Y:S01]  /*e260*/  FMUL.FTZ R185, R185, -R69 ;  /* 0x80000045b9b97220 */ /* 0x000fe20000410000 */
[----:B------:R3:W-:Y:S01]  /*e270*/  STS [R105.X4+0x10e8], R122 ;  /* 0x0010e87a69007388 */ /* 0x0007e20000004800 */
[----:B------:R-:W-:Y:S01]  /*e280*/  FFMA.FTZ R100, R66, R63, R100 ;  /* 0x0000003f42647223 */ /* 0x000fe20000010064 */
[----:B------:R-:W-:Y:S01]  /*e290*/  PRMT R63, RZ, 0x5410, R78 ;  /* 0x00005410ff3f7816 */ /* 0x000fe2000000004e */
[C---:B------:R-:W-:Y:S01]  /*e2a0*/  FMUL.FTZ R110, R151.reuse, UR43 ;  /* 0x0000002b976e7c20 */ /* 0x040fe20008410000 */
[----:B------:R4:W-:Y:S01]  /*e2b0*/  STS [R105.X4+0x10bc], R130 ;  /* 0x0010bc8269007388 */ /* 0x0009e20000004800 */
[----:B------:R-:W-:Y:S02]  /*e2c0*/  FFMA.FTZ R118, R151, UR44, -R118 ;  /* 0x0000002c97767c23 */ /* 0x000fe40008010876 */
[C---:B------:R-:W-:Y:S01]  /*e2d0*/  FFMA.FTZ R136, R186.reuse, R147, R185 ;  /* 0x00000093ba887223 */ /* 0x040fe200000100b9 */
[----:B------:R5:W-:Y:S01]  /*e2e0*/  STS [R105.X4+0x109c], R146 ;  /* 0x00109c9269007388 */ /* 0x000be20000004800 */
[----:B------:R-:W-:-:S02]  /*e2f0*/  FFMA.FTZ R61, R186, R69, -R61 ;  /* 0x00000045ba3d7223 */ /* 0x000fc4000001083d */
[----:B------:R-:W-:Y:S01]  /*e300*/  FFMA.FTZ R117, R63, -R50, R230 ;  /* 0x800000323f757223 */ /* 0x000fe200000100e6 */
[----:B------:R0:W-:Y:S01]  /*e310*/  STS [R105.X4+0x10e4], R158 ;  /* 0x0010e49e69007388 */ /* 0x0001e20000004800 */
[----:B------:R-:W-:Y:S02]  /*e320*/  FFMA.FTZ R110, R193, UR44, R110 ;  /* 0x0000002cc16e7c23 */ /* 0x000fe4000801006e */
[----:B------:R-:W-:Y:S01]  /*e330*/  FMUL.FTZ R118, R213, R118 ;  /* 0x00000076d5767220 */ /* 0x000fe20000410000 */
[----:B------:R0:W-:Y:S01]  /*e340*/  STS [R105.X4+0x10b8], R129 ;  /* 0x0010b88169007388 */ /* 0x0001e20000004800 */
[----:B------:R-:W-:Y:S02]  /*e350*/  FADD.FTZ R136, -R149, R136 ;  /* 0x0000008895887221 */ /* 0x000fe40000010100 */
[----:B------:R-:W-:Y:S01]  /*e360*/  FADD.FTZ R150, R150, R61 ;  /* 0x0000003d96967221 */ /* 0x000fe20000010000 */
[----:B------:R0:W-:Y:S01]  /*e370*/  STS [R105.X4+0x1084], R137 ;  /* 0x0010848969007388 */ /* 0x0001e20000004800 */
[----:B------:R-:W-:Y:S01]  /*e380*/  FFMA.FTZ R110, R117, R110, R118 ;  /* 0x0000006e756e7223 */ /* 0x000fe20000010076 */
[----:B------:R-:W-:Y:S01]  /*e390*/  PRMT R118, RZ, 0x5410, R79 ;  /* 0x00005410ff767816 */ /* 0x000fe2000000004f */
[C---:B------:R-:W-:Y:S01]  /*e3a0*/  FMUL.FTZ R61, R187.reuse, -R136 ;  /* 0x80000088bb3d7220 */ /* 0x040fe20000410000 */
[----:B------:R-:W-:Y:S01]  /*e3b0*/  STS [R105.X4+0x10ac], R138 ;  /* 0x0010ac8a69007388 */ /* 0x000fe20000004800 */
[----:B------:R-:W-:-:S02]  /*e3c0*/  FMUL.FTZ R187, R187, -R150 ;  /* 0x80000096bbbb7220 */ /* 0x000fc40000410000 */
[----:B------:R-:W-:Y:S01]  /*e3d0*/  FFMA.FTZ R110, R63, R193, R110 ;  /* 0x000000c13f6e7223 */ /* 0x000fe2000001006e */
[----:B------:R-:W-:Y:S01]  /*e3e0*/  STS [R105.X4+0x1094], R145 ;  /* 0x0010949169007388 */ /* 0x000fe20000004800 */
[----:B------:R-:W-:Y:S02]  /*e3f0*/  FFMA.FTZ R61, R188, R150, -R61 ;  /* 0x00000096bc3d7223 */ /* 0x000fe4000001083d */
[----:B------:R-:W-:Y:S01]  /*e400*/  FMUL.FTZ R63, R98, UR43 ;  /* 0x0000002b623f7c20 */ /* 0x000fe20008410000 */
[----:B------:R-:W-:Y:S01]  /*e410*/  STS [R105.X4+0x10e0], R154 ;  /* 0x0010e09a69007388 */ /* 0x000fe20000004800 */
[----:B------:R-:W-:Y:S02]  /*e420*/  FMUL.FTZ R70, R193, R50 ;  /* 0x00000032c1467220 */ /* 0x000fe40000410000 */
[----:B------:R-:W-:Y:S01]  /*e430*/  FFMA.FTZ R188, R188, R136, R187 ;  /* 0x00000088bcbc7223 */ /* 0x000fe200000100bb */
[----:B------:R-:W-:Y:S01]  /*e440*/  STS [R105.X4+0x10ec], R160 ;  /* 0x0010eca069007388 */ /* 0x000fe20000004800 */
[----:B------:R-:W-:-:S02]  /*e450*/  FADD.FTZ R109, R156, R61 ;  /* 0x0000003d9c6d7221 */ /* 0x000fc40000010000 */
[----:B------:R-:W-:Y:S01]  /*e460*/  FFMA.FTZ R63, R152, UR44, -R63 ;  /* 0x0000002c983f7c23 */ /* 0x000fe2000801083f */
[----:B------:R-:W-:Y:S01]  /*e470*/  STS [R105.X4+0x10f0], R162 ;  /* 0x0010f0a269007388 */ /* 0x000fe20000004800 */
[----:B------:R-:W-:Y:S02]  /*e480*/  FMUL.FTZ R120, R151, R50 ;  /* 0x0000003297787220 */ /* 0x000fe40000410000 */
[----:B------:R-:W-:Y:S01]  /*e490*/  FMUL.FTZ R115, R213, R70 ;  /* 0x00000046d5737220 */ /* 0x000fe20000410000 */
[----:B------:R-:W-:Y:S01]  /*e4a0*/  STS [R105.X4+0x10f4], R114 ;  /* 0x0010f47269007388 */ /* 0x000fe20000004800 */
[----:B------:R-:W-:Y:S02]  /*e4b0*/  FADD.FTZ R61, -R155, R188 ;  /* 0x000000bc9b3d7221 */ /* 0x000fe40000010100 */
[----:B------:R-:W-:Y:S02]  /*e4c0*/  FMUL.FTZ R144, R214, R63 ;  /* 0x0000003fd6907220 */ /* 0x000fe40000410000 */
[----:B------:R-:W-:-:S02]  /*e4d0*/  FMUL.FTZ R213, R213, R120 ;  /* 0x00000078d5d57220 */ /* 0x000fc40000410000 */
[----:B------:R-:W-:Y:S01]  /*e4e0*/  FFMA.FTZ R115, R117, R120, -R115 ;  /* 0x0000007875737223 */ /* 0x000fe20000010873 */
[----:B------:R-:W-:Y:S01]  /*e4f0*/  PRMT R120, RZ, 0x5410, R91 ;  /* 0x00005410ff787816 */ /* 0x000fe2000000005b */
[-C--:B------:R-:W-:Y:S02]  /*e500*/  FMUL.FTZ R63, R61, R76.reuse ;  /* 0x0000004c3d3f7220 */ /* 0x080fe40000410000 */
[----:B-1----:R-:W-:Y:S02]  /*e510*/  FMUL.FTZ R128, R136, R75 ;  /* 0x0000004b88807220 */ /* 0x002fe40000410000 */
[-C--:B------:R-:W-:Y:S02]  /*e520*/  FFMA.FTZ R218, R111, -R76.reuse, R218 ;  /* 0x8000004c6fda7223 */ /* 0x080fe400000100da */
[----:B--2---:R-:W-:Y:S02]  /*e530*/  FMUL.FTZ R125, R109, R76 ;  /* 0x0000004c6d7d7220 */ /* 0x004fe40000410000 */
[----:B0-----:R-:W-:-:S02]  /*e540*/  FMUL.FTZ R119, R215, R63 ;  /* 0x0000003fd7777220 */ /* 0x001fc40000410000 */
[----:B------:R-:W-:Y:S02]  /*e550*/  FFMA.FTZ R190, R217, UR35, R190 ;  /* 0x00000023d9be7c23 */ /* 0x000fe400080100be */
[-C--:B------:R-:W-:Y:S02]  /*e560*/  FFMA.FTZ R217, R120, -R75.reuse, R217 ;  /* 0x8000004b78d97223 */ /* 0x080fe400000100d9 */
[----:B---3--:R-:W-:Y:S02]  /*e570*/  FMUL.FTZ R122, R150, R75 ;  /* 0x0000004b967a7220 */ /* 0x008fe40000410000 */
[----:B------:R-:W-:Y:S02]  /*e580*/  FMUL.FTZ R123, R127, R128 ;  /* 0x000000807f7b7220 */ /* 0x000fe40000410000 */
[----:B------:R-:W-:Y:S02]  /*e590*/  FFMA.FTZ R119, R218, R125, R119 ;  /* 0x0000007dda777223 */ /* 0x000fe40000010077 */
[----:B----4-:R-:W-:-:S02]  /*e5a0*/  FFMA.FTZ R130, R217, R122, R123 ;  /* 0x0000007ad9827223 */ /* 0x010fc4000001007b */
[----:B-----5:R-:W-:Y:S02]  /*e5b0*/  FMUL.FTZ R146, R152, R51 ;  /* 0x0000003398927220 */ /* 0x020fe40000410000 */
[----:B------:R-:W-:Y:S02]  /*e5c0*/  FMUL.FTZ R123, R215, R125 ;  /* 0x0000007dd77b7220 */ /* 0x000fe40000410000 */
[----:B------:R-:W-:Y:S02]  /*e5d0*/  FADD.FTZ R119, RZ, R119 ;  /* 0x00000077ff777221 */ /* 0x000fe40000010000 */
[-C--:B------:R-:W-:Y:S02]  /*e5e0*/  FMUL.FTZ R158, R98, R51.reuse ;  /* 0x00000033629e7220 */ /* 0x080fe40000410000 */
[----:B------:R-:W-:Y:S02]  /*e5f0*/  FFMA.FTZ R229, R118, -R51, R229 ;  /* 0x8000003376e57223 */ /* 0x000fe400000100e5 */
[----:B------:R-:W-:-:S02]  /*e600*/  FMUL.FTZ R129, R214, R146 ;  /* 0x00000092d6817220 */ /* 0x000fc40000410000 */
[----:B------:R-:W-:Y:S01]  /*e610*/  FFMA.FTZ R63, R218, R63, -R123 ;  /* 0x0000003fda3f7223 */ /* 0x000fe2000001087b */
[----:B------:R-:W-:Y:S01]  /*e620*/  PRMT R123, RZ, 0x5410, R90 ;  /* 0x00005410ff7b7816 */ /* 0x000fe2000000005a */
[----:B------:R-:W-:Y:S02]  /*e630*/  FADD.FTZ R130, R119, R130 ;  /* 0x0000008277827221 */ /* 0x000fe40000010000 */
[----:B------:R-:W-:Y:S02]  /*e640*/  FMUL.FTZ R119, R69, R74 ;  /* 0x0000004a45777220 */ /* 0x000fe40000410000 */
[----:B------:R-:W-:Y:S02]  /*e650*/  FADD.FTZ R19, R158, R19 ;  /* 0x000000139e137221 */ /* 0x000fe40000010000 */
[-C--:B------:R-:W-:Y:S02]  /*e660*/  FMUL.FTZ R214, R214, R158.reuse ;  /* 0x0000009ed6d67220 */ /* 0x080fe40000410000 */
[----:B------:R-:W-:-:S02]  /*e670*/  FFMA.FTZ R158, R229, R158, R129 ;  /* 0x0000009ee59e7223 */ /* 0x000fc40000010081 */
[----:B------:R-:W-:Y:S02]  /*e680*/  FMUL.FTZ R129, R127, R122 ;  /* 0x0000007a7f817220 */ /* 0x000fe40000410000 */
[-C--:B------:R-:W-:Y:S02]  /*e690*/  FFMA.FTZ R216, R123, -R74.reuse, R216 ;  /* 0x8000004a7bd87223 */ /* 0x080fe400000100d8 */
[----:B------:R-:W-:Y:S02]  /*e6a0*/  FMUL.FTZ R133, R147, R74 ;  /* 0x0000004a93857220 */ /* 0x000fe40000410000 */
[----:B------:R-:W-:Y:S02]  /*e6b0*/  FMUL.FTZ R132, R126, R119 ;  /* 0x000000777e847220 */ /* 0x000fe40000410000 */
[----:B------:R-:W-:Y:S01]  /*e6c0*/  FFMA.FTZ R128, R217, R128, -R129 ;  /* 0x00000080d9807223 */ /* 0x000fe20000010881 */
[----:B------:R-:W-:Y:S01]  /*e6d0*/  PRMT R129, RZ, 0x5410, R89 ;  /* 0x00005410ff817816 */ /* 0x000fe20000000059 */
[----:B------:R-:W-:-:S02]  /*e6e0*/  FADD.FTZ R63, RZ, R63 ;  /* 0x0000003fff3f7221 */ /* 0x000fc40000010000 */
[-C--:B------:R-:W-:Y:S02]  /*e6f0*/  FFMA.FTZ R132, R216, R133.reuse, -R132 ;  /* 0x00000085d8847223 */ /* 0x080fe40000010884 */
[----:B------:R-:W-:Y:S02]  /*e700*/  FFMA.FTZ R143, -R143, R190, -RZ ;  /* 0x000000be8f8f7223 */ /* 0x000fe400000109ff */
[----:B------:R-:W-:Y:S02]  /*e710*/  FMUL.FTZ R133, R126, R133 ;  /* 0x000000857e857220 */ /* 0x000fe40000410000 */
[-C--:B------:R-:W-:Y:S01]  /*e720*/  FMUL.FTZ R137, R62, R73.reuse ;  /* 0x000000493e897220 */ /* 0x080fe20000410000 */
[----:B------:R0:W-:Y:S01]  /*e730*/  STS [R105.X4+0x108c], R143 ;  /* 0x00108c8f69007388 */ /* 0x0001e20000004800 */
[----:B------:R-:W-:Y:S02]  /*e740*/  FADD.FTZ R63, R63, R128 ;  /* 0x000000803f3f7221 */ /* 0x000fe40000010000 */
[----:B------:R-:W-:-:S02]  /*e750*/  FMUL.FTZ R128, R142, R73 ;  /* 0x000000498e807220 */ /* 0x000fc40000410000 */
[----:B------:R-:W-:Y:S02]  /*e760*/  FFMA.FTZ R133, R216, R119, R133 ;  /* 0x00000077d8857223 */ /* 0x000fe40000010085 */
[----:B------:R-:W-:Y:S02]  /*e770*/  FFMA.FTZ R220, R129, -R73, R220 ;  /* 0x8000004981dc7223 */ /* 0x000fe400000100dc */
[C---:B------:R-:W-:Y:S02]  /*e780*/  FMUL.FTZ R141, R219.reuse, R137 ;  /* 0x00000089db8d7220 */ /* 0x040fe40000410000 */
[----:B0-----:R-:W-:Y:S02]  /*e790*/  FMUL.FTZ R143, R152, UR43 ;  /* 0x0000002b988f7c20 */ /* 0x001fe40008410000 */
[----:B------:R-:W-:Y:S02]  /*e7a0*/  FMUL.FTZ R138, R219, R128 ;  /* 0x00000080db8a7220 */ /* 0x000fe40000410000 */
[----:B------:R-:W-:-:S02]  /*e7b0*/  FADD.FTZ R130, R130, R133 ;  /* 0x0000008582827221 */ /* 0x000fc40000010000 */
[----:B------:R-:W-:Y:S02]  /*e7c0*/  FFMA.FTZ R133, R220, R128, R141 ;  /* 0x00000080dc857223 */ /* 0x000fe4000001008d */
[----:B------:R-:W-:Y:S02]  /*e7d0*/  FFMA.FTZ R140, R98, UR44, R143 ;  /* 0x0000002c628c7c23 */ /* 0x000fe4000801008f */
[----:B------:R-:W-:Y:S01]  /*e7e0*/  FFMA.FTZ R149, R220, R137, -R138 ;  /* 0x00000089dc957223 */ /* 0x000fe2000001088a */
[----:B------:R-:W-:Y:S01]  /*e7f0*/  PRMT R137, RZ, 0x5410, R88 ;  /* 0x00005410ff897816 */ /* 0x000fe20000000058 */
[----:B------:R-:W-:Y:S01]  /*e800*/  FADD.FTZ R138, R130, R133 ;  /* 0x00000085828a7221 */ /* 0x000fe20000010000 */
[----:B------:R-:W-:Y:S01]  /*e810*/  PRMT R133, RZ, 0x5410, R80 ;  /* 0x00005410ff857816 */ /* 0x000fe20000000050 */
[----:B------:R-:W-:Y:S02]  /*e820*/  FMUL.FTZ R143, R67, R72 ;  /* 0x00000048438f7220 */ /* 0x000fe40000410000 */
[----:B------:R-:W-:-:S02]  /*e830*/  FFMA.FTZ R141, R229, R140, R144 ;  /* 0x0000008ce58d7223 */ /* 0x000fc40000010090 */
[----:B------:R-:W-:Y:S02]  /*e840*/  FMUL.FTZ R130, R65, UR43 ;  /* 0x0000002b41827c20 */ /* 0x000fe40008410000 */
[-C--:B------:R-:W-:Y:S02]  /*e850*/  FMUL.FTZ R140, R139, R72.reuse ;  /* 0x000000488b8c7220 */ /* 0x080fe40000410000 */
[----:B------:R-:W-:Y:S02]  /*e860*/  FFMA.FTZ R210, R137, -R72, R210 ;  /* 0x8000004889d27223 */ /* 0x000fe400000100d2 */
[----:B------:R-:W-:Y:S02]  /*e870*/  FMUL.FTZ R153, R211, R143 ;  /* 0x0000008fd3997220 */ /* 0x000fe40000410000 */
[----:B------:R-:W-:Y:S02]  /*e880*/  FADD.FTZ R132, R63, R132 ;  /* 0x000000843f847221 */ /* 0x000fe40000010000 */
[----:B------:R-:W-:-:S02]  /*e890*/  FMUL.FTZ R173, R99, R52 ;  /* 0x0000003463ad7220 */ /* 0x000fc40000410000 */
[----:B------:R-:W-:Y:S02]  /*e8a0*/  FFMA.FTZ R151, R99, UR44, -R130 ;  /* 0x0000002c63977c23 */ /* 0x000fe40008010882 */
[-C--:B------:R-:W-:Y:S02]  /*e8b0*/  FMUL.FTZ R63, R211, R140.reuse ;  /* 0x0000008cd33f7220 */ /* 0x080fe40000410000 */
[----:B------:R-:W-:Y:S02]  /*e8c0*/  FFMA.FTZ R153, R210, R140, -R153 ;  /* 0x0000008cd2997223 */ /* 0x000fe40000010899 */
[-C--:B------:R-:W-:Y:S02]  /*e8d0*/  FFMA.FTZ R145, R133, -R52.reuse, R228 ;  /* 0x8000003485917223 */ /* 0x080fe400000100e4 */
[----:B------:R-:W-:Y:S02]  /*e8e0*/  FMUL.FTZ R155, R65, R52 ;  /* 0x00000034419b7220 */ /* 0x000fe40000410000 */
[----:B------:R-:W-:-:S02]  /*e8f0*/  FMUL.FTZ R144, R202, R173 ;  /* 0x000000adca907220 */ /* 0x000fc40000410000 */
[----:B------:R-:W-:Y:S02]  /*e900*/  FMUL.FTZ R130, R202, R151 ;  /* 0x00000097ca827220 */ /* 0x000fe40000410000 */
[----:B------:R-:W-:Y:S01]  /*e910*/  FADD.FTZ R140, R132, R149 ;  /* 0x00000095848c7221 */ /* 0x000fe20000010000 */
[----:B------:R-:W-:Y:S01]  /*e920*/  PRMT R132, RZ, 0x5410, R87 ;  /* 0x00005410ff847816 */ /* 0x000fe20000000057 */
[----:B------:R-:W-:Y:S01]  /*e930*/  FFMA.FTZ R151, R210, R143, R63 ;  /* 0x0000008fd2977223 */ /* 0x000fe2000001003f */
[----:B------:R-:W-:Y:S01]  /*e940*/  PRMT R149, RZ, 0x5410, R86 ;  /* 0x00005410ff957816 */ /* 0x000fe20000000056 */
[----:B------:R-:W-:Y:S02]  /*e950*/  FMUL.FTZ R148, R60, R59 ;  /* 0x0000003b3c947220 */ /* 0x000fe40000410000 */
[----:B------:R-:W-:Y:S02]  /*e960*/  FFMA.FTZ R63, R145, R155, R144 ;  /* 0x0000009b913f7223 */ /* 0x000fe40000010090 */
[----:B------:R-:W-:-:S02]  /*e970*/  FADD.FTZ R144, R138, R151 ;  /* 0x000000978a907221 */ /* 0x000fc40000010000 */
[-C--:B------:R-:W-:Y:S02]  /*e980*/  FFMA.FTZ R221, R132, -R59.reuse, R221 ;  /* 0x8000003b84dd7223 */ /* 0x080fe400000100dd */
[----:B------:R-:W-:Y:S02]  /*e990*/  FMUL.FTZ R138, R134, R59 ;  /* 0x0000003b868a7220 */ /* 0x000fe40000410000 */
[----:B------:R-:W-:Y:S02]  /*e9a0*/  FMUL.FTZ R152, R209, R148 ;  /* 0x00000094d1987220 */ /* 0x000fe40000410000 */
[----:B------:R-:W-:Y:S02]  /*e9b0*/  FADD.FTZ R20, R155, R20 ;  /* 0x000000149b147221 */ /* 0x000fe40000010000 */
[----:B------:R-:W-:Y:S02]  /*e9c0*/  FMUL.FTZ R202, R202, R155 ;  /* 0x0000009bcaca7220 */ /* 0x000fe40000410000 */
[----:B------:R-:W-:-:S02]  /*e9d0*/  FFMA.FTZ R155, R221, R138, R152 ;  /* 0x0000008add9b7223 */ /* 0x000fc40000010098 */
[-C--:B------:R-:W-:Y:S02]  /*e9e0*/  FMUL.FTZ R151, R103, R58.reuse ;  /* 0x0000003a67977220 */ /* 0x080fe40000410000 */
[----:B------:R-:W-:Y:S01]  /*e9f0*/  FADD.FTZ R155, R144, R155 ;  /* 0x0000009b909b7221 */ /* 0x000fe20000010000 */
[----:B------:R-:W-:Y:S01]  /*ea00*/  PRMT R144, RZ, 0x5410, R85 ;  /* 0x00005410ff907816 */ /* 0x000fe20000000055 */
[-C--:B------:R-:W-:Y:S02]  /*ea10*/  FFMA.FTZ R222, R149, -R58.reuse, R222 ;  /* 0x8000003a95de7223 */ /* 0x080fe400000100de */
[----:B------:R-:W-:Y:S02]  /*ea20*/  FMUL.FTZ R157, R131, R58 ;  /* 0x0000003a839d7220 */ /* 0x000fe40000410000 */
[----:B------:R-:W-:Y:S02]  /*ea30*/  FMUL.FTZ R152, R208, R151 ;  /* 0x00000097d0987220 */ /* 0x000fe40000410000 */
[----:B------:R-:W-:-:S02]  /*ea40*/  FADD.FTZ R153, R140, R153 ;  /* 0x000000998c997221 */ /* 0x000fc40000010000 */
[----:B------:R-:W-:Y:S02]  /*ea50*/  FMUL.FTZ R154, R209, R138 ;  /* 0x0000008ad19a7220 */ /* 0x000fe40000410000 */
[----:B------:R-:W-:Y:S02]  /*ea60*/  FMUL.FTZ R140, R124, R57 ;  /* 0x000000397c8c7220 */ /* 0x000fe40000410000 */
[----:B------:R-:W-:Y:S02]  /*ea70*/  FFMA.FTZ R159, R222, R157, -R152 ;  /* 0x0000009dde9f7223 */ /* 0x000fe40000010898 */
[----:B------:R-:W-:Y:S02]  /*ea80*/  FFMA.FTZ R154, R221, R148, -R154 ;  /* 0x00000094dd9a7223 */ /* 0x000fe4000001089a */
[-C--:B------:R-:W-:Y:S02]  /*ea90*/  FFMA.FTZ R223, R144, -R57.reuse, R223 ;  /* 0x8000003990df7223 */ /* 0x080fe400000100df */
[----:B------:R-:W-:-:S02]  /*eaa0*/  FMUL.FTZ R152, R102, R57 ;  /* 0x0000003966987220 */ /* 0x000fc40000410000 */
[----:B------:R-:W-:Y:S02]  /*eab0*/  FMUL.FTZ R156, R207, R140 ;  /* 0x0000008ccf9c7220 */ /* 0x000fe40000410000 */
        /* <DEDUP_REMOVED lines=9> */
[-C--:B------:R-:W-:Y:S02]  /*eb50*/  FFMA.FTZ R224, R153, -R56.reuse, R224 ;  /* 0x8000003899e07223 */ /* 0x080fe400000100e0 */
[----:B------:R-:W-:Y:S02]  /*eb60*/  FMUL.FTZ R155, R101, R56 ;  /* 0x00000038659b7220 */ /* 0x000fe40000410000 */
[----:B------:R-:W-:-:S02]  /*eb70*/  FMUL.FTZ R152, R206, R163 ;  /* 0x000000a3ce987220 */ /* 0x000fc40000410000 */
[----:B------:R-:W-:Y:S02]  /*eb80*/  FADD.FTZ R148, R148, R157 ;  /* 0x0000009d94947221 */ /* 0x000fe40000010000 */
[----:B------:R-:W-:Y:S02]  /*eb90*/  FADD.FTZ R154, R154, R159 ;  /* 0x0000009f9a9a7221 */ /* 0x000fe40000010000 */
[----:B------:R-:W-:Y:S01]  /*eba0*/  FFMA.FTZ R157, R224, R155, R152 ;  /* 0x0000009be09d7223 */ /* 0x000fe20000010098 */
[----:B------:R-:W-:Y:S01]  /*ebb0*/  PRMT R152, RZ, 0x5410, R83 ;  /* 0x00005410ff987816 */ /* 0x000fe20000000053 */
[----:B------:R-:W-:Y:S02]  /*ebc0*/  FMUL.FTZ R159, R108, UR43 ;  /* 0x0000002b6c9f7c20 */ /* 0x000fe40008410000 */
[----:B------:R-:W-:Y:S02]  /*ebd0*/  FMUL.FTZ R160, R104, R55 ;  /* 0x0000003768a07220 */ /* 0x000fe40000410000 */
[----:B------:R-:W-:-:S02]  /*ebe0*/  FADD.FTZ R161, R154, R161 ;  /* 0x000000a19aa17221 */ /* 0x000fc40000010000 */
[----:B------:R-:W-:Y:S02]  /*ebf0*/  FFMA.FTZ R162, R112, UR44, -R159 ;  /* 0x0000002c70a27c23 */ /* 0x000fe4000801089f */
[----:B------:R-:W-:Y:S02]  /*ec00*/  FMUL.FTZ R156, R206, R155 ;  /* 0x0000009bce9c7220 */ /* 0x000fe40000410000 */
[-C--:B------:R-:W-:Y:S02]  /*ec10*/  FFMA.FTZ R225, R152, -R55.reuse, R225 ;  /* 0x8000003798e17223 */ /* 0x080fe400000100e1 */
[----:B------:R-:W-:Y:S02]  /*ec20*/  FMUL.FTZ R154, R116, R55 ;  /* 0x00000037749a7220 */ /* 0x000fe40000410000 */
[----:B------:R-:W-:Y:S02]  /*ec30*/  FMUL.FTZ R159, R205, R160 ;  /* 0x000000a0cd9f7220 */ /* 0x000fe40000410000 */
[----:B------:R-:W-:Y:S01]  /*ec40*/  FADD.FTZ R157, R148, R157 ;  /* 0x0000009d949d7221 */ /* 0x000fe20000010000 */
[----:B------:R-:W-:Y:S01]  /*ec50*/  PRMT R148, RZ, 0x5410, R81 ;  /* 0x00005410ff947816 */ /* 0x000fe20000000051 */
[----:B------:R-:W-:-:S02]  /*ec60*/  FMUL.FTZ R166, R203, R162 ;  /* 0x000000a2cba67220 */ /* 0x000fc40000410000 */
[----:B------:R-:W-:Y:S02]  /*ec70*/  FFMA.FTZ R156, R224, R163, -R156 ;  /* 0x000000a3e09c7223 */ /* 0x000fe4000001089c */
[-C--:B------:R-:W-:Y:S02]  /*ec80*/  FMUL.FTZ R168, R112, R53.reuse ;  /* 0x0000003570a87220 */ /* 0x080fe40000410000 */
[----:B------:R-:W-:Y:S02]  /*ec90*/  FFMA.FTZ R162, R225, R154, R159 ;  /* 0x0000009ae1a27223 */ /* 0x000fe4000001009f */
[-C--:B------:R-:W-:Y:S02]  /*eca0*/  FMUL.FTZ R164, R108, R53.reuse ;  /* 0x000000356ca47220 */ /* 0x080fe40000410000 */
[----:B------:R-:W-:Y:S02]  /*ecb0*/  FFMA.FTZ R227, R148, -R53, R227 ;  /* 0x8000003594e37223 */ /* 0x000fe400000100e3 */
[----:B------:R-:W-:-:S02]  /*ecc0*/  FMUL.FTZ R165, R203, R168 ;  /* 0x000000a8cba57220 */ /* 0x000fc40000410000 */
[----:B------:R-:W-:Y:S02]  /*ecd0*/  FADD.FTZ R156, R161, R156 ;  /* 0x0000009ca19c7221 */ /* 0x000fe40000010000 */
[----:B------:R-:W-:Y:S01]  /*ece0*/  FADD.FTZ R162, R157, R162 ;  /* 0x000000a29da27221 */ /* 0x000fe20000010000 */
[----:B------:R-:W-:Y:S01]  /*ecf0*/  PRMT R157, RZ, 0x5410, R82 ;  /* 0x00005410ff9d7816 */ /* 0x000fe20000000052 */
[----:B------:R-:W-:Y:S02]  /*ed00*/  FMUL.FTZ R163, R205, R154 ;  /* 0x0000009acda37220 */ /* 0x000fe40000410000 */
[----:B------:R-:W-:Y:S02]  /*ed10*/  FMUL.FTZ R161, R232, UR35 ;  /* 0x00000023e8a17c20 */ /* 0x000fe40008410000 */
[----:B------:R-:W-:Y:S02]  /*ed20*/  FMUL.FTZ R159, R97, R54 ;  /* 0x00000036619f7220 */ /* 0x000fe40000410000 */
[----:B------:R-:W-:-:S02]  /*ed30*/  FADD.FTZ R21, R164, R21 ;  /* 0x00000015a4157221 */ /* 0x000fc40000010000 */
[-C--:B------:R-:W-:Y:S02]  /*ed40*/  FMUL.FTZ R203, R203, R164.reuse ;  /* 0x000000a4cbcb7220 */ /* 0x080fe40000410000 */
[----:B------:R-:W-:Y:S02]  /*ed50*/  FFMA.FTZ R164, R227, R164, R165 ;  /* 0x000000a4e3a47223 */ /* 0x000fe400000100a5 */
[----:B------:R-:W-:Y:S02]  /*ed60*/  FFMA.FTZ R163, R225, R160, -R163 ;  /* 0x000000a0e1a37223 */ /* 0x000fe400000108a3 */
[----:B------:R-:W-:Y:S02]  /*ed70*/  FMUL.FTZ R165, R232, UR34 ;  /* 0x00000022e8a57c20 */ /* 0x000fe40008410000 */
[----:B------:R-:W-:Y:S01]  /*ed80*/  FFMA.FTZ R170, R212, UR34, -R161 ;  /* 0x00000022d4aa7c23 */ /* 0x000fe200080108a1 */
[----:B------:R-:W-:Y:S01]  /*ed90*/  ULDC UR34, c[0x0][0x168] ;  /* 0x00005a0000227ab9 */ /* 0x000fe20000000800 */
[-C--:B------:R-:W-:Y:S01]  /*eda0*/  FFMA.FTZ R226, R157, -R54.reuse, R226 ;  /* 0x800000369de27223 */ /* 0x080fe200000100e2 */
[----:B------:R-:W-:Y:S01]  /*edb0*/  UIADD3 UR34, -UR25, UR34, URZ ;  /* 0x0000002219227290 */ /* 0x000fe2000fffe13f */
[----:B------:R-:W-:-:S02]  /*edc0*/  FMUL.FTZ R161, R113, R54 ;  /* 0x0000003671a17220 */ /* 0x000fc40000410000 */
[----:B------:R-:W-:Y:S02]  /*edd0*/  FMUL.FTZ R160, R204, R159 ;  /* 0x0000009fcca07220 */ /* 0x000fe40000410000 */
[----:B------:R-:W-:Y:S02]  /*ede0*/  FFMA.FTZ R172, R212, UR35, R165 ;  /* 0x00000023d4ac7c23 */ /* 0x000fe400080100a5 */
[-C--:B------:R-:W-:Y:S02]  /*edf0*/  FFMA.FTZ R165, R226, R161.reuse, -R160 ;  /* 0x000000a1e2a57223 */ /* 0x080fe400000108a0 */
[----:B------:R-:W-:Y:S02]  /*ee00*/  FMUL.FTZ R161, R204, R161 ;  /* 0x000000a1cca17220 */ /* 0x000fe40000410000 */
[----:B------:R-:W-:Y:S02]  /*ee10*/  FADD.FTZ R156, R156, R163 ;  /* 0x000000a39c9c7221 */ /* 0x000fe40000010000 */
[----:B------:R-:W-:-:S02]  /*ee20*/  FFMA.FTZ R161, R226, R159, R161 ;  /* 0x0000009fe2a17223 */ /* 0x000fc400000100a1 */
[----:B------:R-:W-:Y:S02]  /*ee30*/  FMUL.FTZ R163, R112, UR43 ;  /* 0x0000002b70a37c20 */ /* 0x000fe40008410000 */
[----:B------:R-:W-:Y:S02]  /*ee40*/  FADD.FTZ R161, R162, R161 ;  /* 0x000000a1a2a17221 */ /* 0x000fe40000010000 */
[----:B------:R-:W-:Y:S02]  /*ee50*/  FFMA.FTZ R112, R108, UR44, R163 ;  /* 0x0000002c6c707c23 */ /* 0x000fe400080100a3 */
[----:B------:R-:W-:Y:S02]  /*ee60*/  FADD.FTZ R164, R161, R164 ;  /* 0x000000a4a1a47221 */ /* 0x000fe40000010000 */
[----:B------:R-:W-:Y:S02]  /*ee70*/  FFMA.FTZ R161, R227, R112, R166 ;  /* 0x00000070e3a17223 */ /* 0x000fe400000100a6 */
[----:B------:R-:W-:-:S02]  /*ee80*/  FMUL.FTZ R112, R97, UR43 ;  /* 0x0000002b61707c20 */ /* 0x000fc40008410000 */
[----:B------:R-:W-:Y:S02]  /*ee90*/  FFMA.FTZ R203, R227, R168, -R203 ;  /* 0x000000a8e3cb7223 */ /* 0x000fe400000108cb */
[----:B------:R-:W-:Y:S02]  /*eea0*/  FADD.FTZ R156, R156, R165 ;  /* 0x000000a59c9c7221 */ /* 0x000fe40000010000 */
[----:B------:R-:W-:Y:S02]  /*eeb0*/  FADD.FTZ R63, R164, R63 ;  /* 0x0000003fa43f7221 */ /* 0x000fe40000010000 */
[----:B------:R-:W-:Y:S02]  /*eec0*/  FMUL.FTZ R114, R99, UR43 ;  /* 0x0000002b63727c20 */ /* 0x000fe40008410000 */
[----:B------:R-:W-:Y:S02]  /*eed0*/  FFMA.FTZ R99, R113, UR44, -R112 ;  /* 0x0000002c71637c23 */ /* 0x000fe40008010870 */
[----:B------:R-:W-:-:S02]  /*eee0*/  FFMA.FTZ R173, R145, R173, -R202 ;  /* 0x000000ad91ad7223 */ /* 0x000fc400000108ca */
[----:B------:R-:W-:Y:S02]  /*eef0*/  FADD.FTZ R156, R156, R203 ;  /* 0x000000cb9c9c7221 */ /* 0x000fe40000010000 */
[----:B------:R-:W-:Y:S02]  /*ef00*/  FADD.FTZ R158, R63, R158 ;  /* 0x0000009e3f9e7221 */ /* 0x000fe40000010000 */
[----:B------:R-:W-:Y:S02]  /*ef10*/  FMUL.FTZ R112, R113, UR43 ;  /* 0x0000002b71707c20 */ /* 0x000fe40008410000 */
[----:B------:R-:W-:Y:S02]  /*ef20*/  FMUL.FTZ R63, R116, UR43 ;  /* 0x0000002b743f7c20 */ /* 0x000fe40008410000 */
[----:B------:R-:W-:Y:S02]  /*ef30*/  FADD.FTZ R173, R156, R173 ;  /* 0x000000ad9cad7221 */ /* 0x000fe40000010000 */
[----:B------:R-:W-:-:S02]  /*ef40*/  FFMA.FTZ R113, R97, UR44, R112 ;  /* 0x0000002c61717c23 */ /* 0x000fc40008010070 */
[----:B------:R-:W-:Y:S02]  /*ef50*/  FMUL.FTZ R156, R101, UR43 ;  /* 0x0000002b659c7c20 */ /* 0x000fe40008410000 */
[----:B------:R-:W-:Y:S02]  /*ef60*/  FFMA.FTZ R112, R104, UR44, -R63 ;  /* 0x0000002c68707c23 */ /* 0x000fe4000801083f */
[----:B------:R-:W-:Y:S02]  /*ef70*/  FMUL.FTZ R63, R124, UR43 ;  /* 0x0000002b7c3f7c20 */ /* 0x000fe40008410000 */
[----:B------:R-:W-:Y:S02]  /*ef80*/  FADD.FTZ R167, R33, R33 ;  /* 0x0000002121a77221 */ /* 0x000fe40000010000 */
[----:B------:R-:W-:Y:S02]  /*ef90*/  FMUL.FTZ R165, R104, UR43 ;  /* 0x0000002b68a57c20 */ /* 0x000fe40008410000 */
[----:B------:R-:W-:-:S02]  /*efa0*/  FFMA.FTZ R163, R121, UR44, -R156 ;  /* 0x0000002c79a37c23 */ /* 0x000fc4000801089c */
[----:B------:R-:W-:Y:S02]  /*efb0*/  FMUL.FTZ R156, R121, UR43 ;  /* 0x0000002b799c7c20 */ /* 0x000fe40008410000 */
[C---:B------:R-:W-:Y:S02]  /*efc0*/  FFMA.FTZ R104, R102.reuse, UR44, -R63 ;  /* 0x0000002c66687c23 */ /* 0x040fe4000801083f */
[C---:B------:R-:W-:Y:S02]  /*efd0*/  FMUL.FTZ R170, R167.reuse, R170 ;  /* 0x000000aaa7aa7220 */ /* 0x040fe40000410000 */
[----:B------:R-:W-:Y:S02]  /*efe0*/  FFMA.FTZ R172, -R167, R172, -RZ ;  /* 0x000000aca7ac7223 */ /* 0x000fe400000109ff */
[----:B------:R-:W-:Y:S01]  /*eff0*/  FMUL.FTZ R63, R102, UR43 ;  /* 0x0000002b663f7c20 */ /* 0x000fe20008410000 */
[----:B------:R-:W-:Y:S01]  /*f000*/  STS [R105.X4+0x10f8], R170 ;  /* 0x0010f8aa69007388 */ /* 0x000fe20000004800 */
[----:B------:R-:W-:-:S02]  /*f010*/  FFMA.FTZ R121, R101, UR44, R156 ;  /* 0x0000002c65797c23 */ /* 0x000fc4000801009c */
[----:B------:R-:W-:Y:S01]  /*f020*/  FMUL.FTZ R160, R103, UR43 ;  /* 0x0000002b67a07c20 */ /* 0x000fe20008410000 */
[----:B------:R0:W-:Y:S01]  /*f030*/  STS [R105.X4+0x10fc], R172 ;  /* 0x0010fcac69007388 */ /* 0x0001e20000004800 */
[----:B------:R-:W-:Y:S02]  /*f040*/  FFMA.FTZ R156, R124, UR44, R63 ;  /* 0x0000002c7c9c7c23 */ /* 0x000fe4000801003f */
[----:B------:R-:W-:Y:S02]  /*f050*/  FMUL.FTZ R63, R134, UR43 ;  /* 0x0000002b863f7c20 */ /* 0x000fe40008410000 */
[----:B------:R-:W-:Y:S02]  /*f060*/  FFMA.FTZ R102, R116, UR44, R165 ;  /* 0x0000002c74667c23 */ /* 0x000fe400080100a5 */
[----:B------:R-:W-:Y:S02]  /*f070*/  FFMA.FTZ R165, R131, UR44, -R160 ;  /* 0x0000002c83a57c23 */ /* 0x000fe400080108a0 */
[----:B------:R-:W-:Y:S01]  /*f080*/  FMUL.FTZ R162, R67, UR43 ;  /* 0x0000002b43a27c20 */ /* 0x000fe20008410000 */
[----:B0-----:R-:W-:Y:S01]  /*f090*/  MOV R105, UR34 ;  /* 0x0000002200697c02 */ /* 0x001fe20008000f00 */
[----:B------:R-:W-:-:S02]  /*f0a0*/  FFMA.FTZ R160, R60, UR44, -R63 ;  /* 0x0000002c3ca07c23 */ /* 0x000fc4000801083f */
[----:B------:R-:W-:Y:S01]  /*f0b0*/  FMUL.FTZ R169, R60, UR43 ;  /* 0x0000002b3ca97c20 */ /* 0x000fe20008410000 */
[----:B------:R-:W-:Y:S01]  /*f0c0*/  LEA R172, R105, -R96, 0x1 ;  /* 0x8000006069ac7211 */ /* 0x000fe200078e08ff */
[----:B------:R-:W-:Y:S02]  /*f0d0*/  FMUL.FTZ R60, R139, UR43 ;  /* 0x0000002b8b3c7c20 */ /* 0x000fe40008410000 */
[----:B------:R-:W-:Y:S01]  /*f0e0*/  FMUL.FTZ R164, R131, UR43 ;  /* 0x0000002b83a47c20 */ /* 0x000fe20008410000 */
[----:B------:R-:W-:Y:S01]  /*f0f0*/  ISETP.GE.AND P0, PT, R172, 0x1, PT ;  /* 0x00000001ac00780c */ /* 0x000fe20003f06270 */
[----:B------:R-:W-:Y:S02]  /*f100*/  FFMA.FTZ R162, R139, UR44, -R162 ;  /* 0x0000002c8ba27c23 */ /* 0x000fe400080108a2 */
[----:B------:R-:W-:Y:S02]  /*f110*/  FMUL.FTZ R63, R142, UR43 ;  /* 0x0000002b8e3f7c20 */ /* 0x000fe40008410000 */
[----:B------:R-:W-:-:S02]  /*f120*/  FFMA.FTZ R139, R67, UR44, R60 ;  /* 0x0000002c438b7c23 */ /* 0x000fc4000801003c */
[----:B------:R-:W-:Y:S02]  /*f130*/  FMUL.FTZ R60, R69, UR43 ;  /* 0x0000002b453c7c20 */ /* 0x000fe40008410000 */
[----:B------:R-:W-:Y:S02]  /*f140*/  FFMA.FTZ R131, R103, UR44, R164 ;  /* 0x0000002c67837c23 */ /* 0x000fe400080100a4 */
[----:B------:R-:W-:Y:S02]  /*f150*/  FFMA.FTZ R166, R62, UR44, -R63 ;  /* 0x0000002c3ea67c23 */ /* 0x000fe4000801083f */
[----:B------:R-:W-:Y:S02]  /*f160*/  FFMA.FTZ R164, R134, UR44, R169 ;  /* 0x0000002c86a47c23 */ /* 0x000fe400080100a9 */
[----:B------:R-:W-:Y:S02]  /*f170*/  FMUL.FTZ R63, R150, UR43 ;  /* 0x0000002b963f7c20 */ /* 0x000fe40008410000 */
[----:B------:R-:W-:-:S02]  /*f180*/  FFMA.FTZ R169, R147, UR44, -R60 ;  /* 0x0000002c93a97c23 */ /* 0x000fc4000801083c */
[----:B------:R-:W-:Y:S02]  /*f190*/  FMUL.FTZ R60, R109, UR43 ;  /* 0x0000002b6d3c7c20 */ /* 0x000fe40008410000 */
[C---:B------:R-:W-:Y:S02]  /*f1a0*/  FFMA.FTZ R168, R136.reuse, UR44, -R63 ;  /* 0x0000002c88a87c23 */ /* 0x040fe4000801083f */
[----:B------:R-:W-:Y:S02]  /*f1b0*/  FMUL.FTZ R63, R136, UR43 ;  /* 0x0000002b883f7c20 */ /* 0x000fe40008410000 */
[----:B------:R-:W-:Y:S02]  /*f1c0*/  FMUL.FTZ R175, R62, UR43 ;  /* 0x0000002b3eaf7c20 */ /* 0x000fe40008410000 */
[----:B------:R-:W-:Y:S02]  /*f1d0*/  FFMA.FTZ R136, R61, UR44, -R60 ;  /* 0x0000002c3d887c23 */ /* 0x000fe4000801083c */
[----:B------:R-:W-:-:S02]  /*f1e0*/  FMUL.FTZ R62, R147, UR43 ;  /* 0x0000002b933e7c20 */ /* 0x000fc40008410000 */
[----:B------:R-:W-:Y:S02]  /*f1f0*/  FMUL.FTZ R60, R61, UR43 ;  /* 0x0000002b3d3c7c20 */ /* 0x000fe40008410000 */
[----:B------:R-:W-:Y:S02]  /*f200*/  FFMA.FTZ R117, R117, R70, R213 ;  /* 0x0000004675757223 */ /* 0x000fe400000100d5 */
[----:B------:R-:W-:Y:S02]  /*f210*/  FFMA.FTZ R146, R229, R146, -R214 ;  /* 0x00000092e5927223 */ /* 0x000fe400000108d6 */
        /* <DEDUP_REMOVED lines=39> */
.L_x_4869:
[----:B------:R-:W-:Y:S05]  /*f490*/  BSYNC B0 ;  /* 0x0000000000007941 */ /* 0x000fea0003800000 */
.L_x_4868:
[----:B------:R-:W-:Y:S01]  /*f4a0*/  ULDC.64 UR34, c[0x0][0x2b8] ;  /* 0x0000ae0000227ab9 */ /* 0x000fe20000000a00 */
[C---:B------:R-:W-:Y:S01]  /*f4b0*/  FMUL.FTZ R61, R192.reuse, R232 ;  /* 0x000000e8c03d7220 */ /* 0x040fe20000410000 */
        /* <DEDUP_REMOVED lines=10> */
[----:B------:R-:W-:Y:S01]  /*f560*/  BSSY B0, `(.L_x_4870) ;  /* 0x0000032000007945 */ /* 0x000fe20003800000 */
[----:B------:R-:W-:Y:S01]  /*f570*/  ULDC.64 UR34, c[0x0][0x2c0] ;  /* 0x0000b00000227ab9 */ /* 0x000fe20000000a00 */
[----:B------:R-:W-:Y:S01]  /*f580*/  FMUL.FTZ R167, R64, R49 ;  /* 0x0000003140a77220 */ /* 0x000fe20000410000 */
[----:B------:R-:W-:Y:S01]  /*f590*/  UIADD3 UR37, UR37, UR39, URZ ;  /* 0x0000002725257290 */ /* 0x000fe2000fffe03f */
[----:B------:R-:W-:Y:S01]  /*f5a0*/  FADD.FTZ R146, R173, R146 ;  /* 0x00000092ad927221 */ /* 0x000fe20000010000 */
[----:B------:R-:W-:Y:S01]  /*f5b0*/  UIMAD UR39, UR15, UR34, URZ ;  /* 0x000000220f2772a4 */ /* 0x000fe2000f8e023f */
[----:B0-----:R-:W-:Y:S01]  /*f5c0*/  FMUL.FTZ R62, R232, R167 ;  /* 0x000000a7e83e7220 */ /* 0x001fe20000410000 */
[----:B------:R-:W-:Y:S01]  /*f5d0*/  UIMAD.WIDE.U32 UR36, UR14, UR34, UR36 ;  /* 0x000000220e2472a5 */ /* 0x000fe2000f8e0024 */
[----:B------:R-:W-:Y:S01]  /*f5e0*/  FFMA.FTZ R71, R71, R64, R100 ;  /* 0x0000004047477223 */ /* 0x000fe20000010064 */
[----:B------:R-:W-:Y:S01]  /*f5f0*/  UIMAD UR39, UR14, UR35, UR39 ;  /* 0x000000230e2772a4 */ /* 0x000fe2000f8e0227 */
[----:B------:R-:W-:Y:S01]  /*f600*/  FADD.FTZ R64, R158, R117 ;  /* 0x000000759e407221 */ /* 0x000fe20000010000 */
[C---:B------:R-:W-:Y:S01]  /*f610*/  ISETP.GE.AND P1, PT, R172.reuse, 0x81, PT ;  /* 0x00000081ac00780c */ /* 0x040fe20003f26270 */
[----:B------:R-:W-:Y:S01]  /*f620*/  ULDC.64 UR34, c[0x0][0x320] ;  /* 0x0000c80000227ab9 */ /* 0x000fe20000000a00 */
[----:B------:R-:W-:Y:S01]  /*f630*/  FADD.FTZ R135, R135, R212 ;  /* 0x000000d487877221 */ /* 0x000fe20000010000 */
[----:B------:R-:W-:Y:S01]  /*f640*/  UIADD3 UR39, UR39, UR37, URZ ;  /* 0x0000002527277290 */ /* 0x000fe2000fffe03f */
[----:B------:R-:W-:Y:S01]  /*f650*/  FADD.FTZ R189, R189, -R192 ;  /* 0x800000c0bdbd7221 */ /* 0x000fe20000010000 */
[----:B------:R-:W-:Y:S01]  /*f660*/  ULEA UR37, UP0, UR36, UR34, 0x3 ;  /* 0x0000002224257291 */ /* 0x000fe2000f80183f */
[----:B------:R-:W-:-:S02]  /*f670*/  ISETP.GE.AND P2, PT, R172, 0xc1, PT ;  /* 0x000000c1ac00780c */ /* 0x000fc40003f46270 */
[----:B------:R-:W-:Y:S01]  /*f680*/  ULDC UR34, c[0x0][0x174] ;  /* 0x00005d0000227ab9 */ /* 0x000fe20000000800 */
[C---:B------:R-:W-:Y:S01]  /*f690*/  IADD3 R117, R96.reuse, 0xc0, RZ ;  /* 0x000000c060757810 */ /* 0x040fe20007ffe0ff */
[----:B------:R-:W-:Y:S01]  /*f6a0*/  UIADD3 UR34, UR6, -UR34, URZ ;  /* 0x8000002206227290 */ /* 0x000fe2000fffe03f */
[C---:B------:R-:W-:Y:S01]  /*f6b0*/  LEA R60, P0, R96.reuse, UR37, 0x2 ;  /* 0x00000025603c7c11 */ /* 0x040fe2000f8010ff */
[----:B------:R-:W-:Y:S02]  /*f6c0*/  ULEA.HI.X UR35, UR36, UR35, UR39, 0x3, UP0 ;  /* 0x0000002324237291 */ /* 0x000fe400080f1c27 */
[----:B------:R-:W-:Y:S02]  /*f6d0*/  UIMAD UR34, UR34, -0x800, URZ ;  /* 0xfffff800222278a4 */ /* 0x000fe4000f8e023f */
[----:B------:R-:W-:Y:S02]  /*f6e0*/  USHF.L.U32 UR36, UR8, 0x2, URZ ;  /* 0x0000000208247899 */ /* 0x000fe4000800063f */
[----:B------:R-:W-:Y:S01]  /*f6f0*/  LEA.HI.X R61, R96, UR35, RZ, 0x2, P0 ;  /* 0x00000023603d7c11 */ /* 0x000fe200080f14ff */
[----:B------:R-:W-:Y:S01]  /*f700*/  USHF.L.U64.HI UR37, UR8, 0x2, UR9 ;  /* 0x0000000208257899 */ /* 0x000fe20008010209 */
[----:B------:R-:W-:Y:S01]  /*f710*/  MOV R63, UR34 ;  /* 0x00000022003f7c02 */ /* 0x000fe20008000f00 */
[----:B------:R-:W-:Y:S01]  /*f720*/  ULDC.64 UR34, c[0x0][0x2d0] ;  /* 0x0000b40000227ab9 */ /* 0x000fe20000000a00 */
[----:B------:R-:W-:Y:S01]  /*f730*/  ISETP.GE.AND P0, PT, R172, 0x41, PT ;  /* 0x00000041ac00780c */ /* 0x000fe20003f06270 */
[----:B------:R-:W-:-:S02]  /*f740*/  UIMAD UR34, UR37, UR34, URZ ;  /* 0x00000022252272a4 */ /* 0x000fc4000f8e023f */
[----:B------:R-:W-:Y:S01]  /*f750*/  IMAD.WIDE R60, R63, 0x4, R60 ;  /* 0x000000043f3c7825 */ /* 0x000fe200078e023c */
[----:B------:R-:W-:Y:S01]  /*f760*/  MOV R63, UR36 ;  /* 0x00000024003f7c02 */ /* 0x000fe20008000f00 */
[----:B------:R-:W-:-:S04]  /*f770*/  UIMAD UR34, UR36, UR35, UR34 ;  /* 0x00000023242272a4 */ /* 0x000fc8000f8e0222 */
[----:B------:R-:W-:-:S04]  /*f780*/  IMAD.WIDE.U32 R60, R63, c[0x0][0x2d0], R60 ;  /* 0x0000b4003f3c7a25 */ /* 0x000fc800078e003c */
[----:B------:R-:W-:Y:S01]  /*f790*/  FMUL.FTZ R63, R196, R49 ;  /* 0x00000031c43f7220 */ /* 0x000fe20000410000 */
[----:B------:R-:W-:-:S03]  /*f7a0*/  IADD3 R61, R61, UR34, RZ ;  /* 0x000000223d3d7c10 */ /* 0x000fc6000fffe0ff */
[-C--:B------:R-:W-:Y:S02]  /*f7b0*/  FMUL.FTZ R232, R232, R63.reuse ;  /* 0x0000003fe8e87220 */ /* 0x080fe40000410000 */
[----:B------:R-:W-:Y:S01]  /*f7c0*/  FFMA.FTZ R177, R66, R63, -R62 ;  /* 0x0000003f42b17223 */ /* 0x000fe2000001083e */
[----:B------:R-:W-:Y:S01]  /*f7d0*/  IADD3 R63, R96, 0x40, RZ ;  /* 0x00000040603f7810 */ /* 0x000fe20007ffe0ff */
[----:B------:R-:W-:Y:S02]  /*f7e0*/  FFMA.FTZ R173, R66, R167, R232 ;  /* 0x000000a742ad7223 */ /* 0x000fe400000100e8 */
[----:B------:R-:W-:Y:S01]  /*f7f0*/  FADD.FTZ R66, R146, R115 ;  /* 0x0000007392427221 */ /* 0x000fe20000010000 */
[----:B------:R-:W-:Y:S01]  /*f800*/  LEA.HI.SX32 R63, R63, R96, 0x1b ;  /* 0x000000603f3f7211 */ /* 0x000fe200078fdaff */
[----:B------:R-:W-:Y:S01]  /*f810*/  FADD.FTZ R64, R64, R173 ;  /* 0x000000ad40407221 */ /* 0x000fe20000010000 */
[----:B------:R-:W-:Y:S01]  /*f820*/  IADD3 R115, R96, 0x80, RZ ;  /* 0x0000008060737810 */ /* 0x000fe20007ffe0ff */
[----:B------:R-:W-:-:S03]  /*f830*/  FADD.FTZ R66, R66, R177 ;  /* 0x000000b142427221 */ /* 0x000fc60000010000 */
[----:B------:R-:W0:Y:S01]  /*f840*/  LDS R63, [R63.X4+0x1180] ;  /* 0x001180003f3f7984 */ /* 0x000e220000004800 */
[----:B------:R-:W-:Y:S01]  /*f850*/  LEA.HI.SX32 R115, R115, R96, 0x1b ;  /* 0x0000006073737211 */ /* 0x000fe200078fdaff */
[----:B------:R-:W-:Y:S05]  /*f860*/  @!P0 BRA `(.L_x_4871) ;  /* 0x0000001000008947 */ /* 0x000fea0003800000 */
[----:B0-----:R0:W-:Y:S02]  /*f870*/  RED.E.ADD.F32.FTZ.RN.STRONG.GPU [R60.64+-0x1f00], R63 ;  /* 0xffe1003f3c00798e */ /* 0x0011e4000c10e7a0 */
.L_x_4871:
[----:B------:R-:W-:Y:S05]  /*f880*/  BSYNC B0 ;  /* 0x0000000000007941 */ /* 0x000fea0003800000 */
.L_x_4870:
[----:B------:R-:W1:Y:S01]  /*f890*/  LDS R115, [R115.X4+0x1280] ;  /* 0x0012800073737984 */ /* 0x000e620000004800 */
[----:B------:R-:W-:Y:S01]  /*f8a0*/  BSSY B0, `(.L_x_4872) ;  /* 0x0000004000007945 */ /* 0x000fe20003800000 */
[----:B------:R-:W-:Y:S01]  /*f8b0*/  LEA.HI.SX32 R117, R117, R96, 0x1b ;  /* 0x0000006075757211 */ /* 0x000fe200078fdaff */
[----:B------:R-:W-:Y:S05]  /*f8c0*/  @!P1 BRA `(.L_x_4873) ;  /* 0x0000001000009947 */ /* 0x000fea0003800000 */
[----:B-1----:R1:W-:Y:S02]  /*f8d0*/  RED.E.ADD.F32.FTZ.RN.STRONG.GPU [R60.64+-0x1e00], R115 ;  /* 0xffe200733c00798e */ /* 0x0023e4000c10e7a0 */
.L_x_4873:
[----:B------:R-:W-:Y:S05]  /*f8e0*/  BSYNC B0 ;  /* 0x0000000000007941 */ /* 0x000fea0003800000 */
.L_x_4872:
[----:B------:R-:W2:Y:S01]  /*f8f0*/  LDS R117, [R117.X4+0x1380] ;  /* 0x0013800075757984 */ /* 0x000ea20000004800 */
[----:B------:R-:W-:Y:S01]  /*f900*/  BSSY B0, `(.L_x_4874) ;  /* 0x0000005000007945 */ /* 0x000fe20003800000 */
[C---:B0-----:R-:W-:Y:S02]  /*f910*/  IADD3 R63, R96.reuse, 0x100, RZ ;  /* 0x00000100603f7810 */ /* 0x041fe40007ffe0ff */
[----:B-1----:R-:W-:Y:S01]  /*f920*/  IADD3 R115, R96, 0x140, RZ ;  /* 0x0000014060737810 */ /* 0x002fe20007ffe0ff */
[----:B------:R-:W-:Y:S05]  /*f930*/  @!P2 BRA `(.L_x_4875) ;  /* 0x000000100000a947 */ /* 0x000fea0003800000 */
[----:B--2---:R0:W-:Y:S02]  /*f940*/  RED.E.ADD.F32.FTZ.RN.STRONG.GPU [R60.64+-0x1d00], R117 ;  /* 0xffe300753c00798e */ /* 0x0041e4000c10e7a0 */
.L_x_4875:
[----:B------:R-:W-:Y:S05]  /*f950*/  BSYNC B0 ;  /* 0x0000000000007941 */ /* 0x000fea0003800000 */
.L_x_4874:
        /* <DEDUP_REMOVED lines=14> */
.L_x_4877:
[----:B------:R-:W-:Y:S05]  /*fa40*/  BSYNC B0 ;  /* 0x0000000000007941 */ /* 0x000fea0003800000 */
.L_x_4876:
[----:B------:R-:W1:Y:S01]  /*fa50*/  LDS R115, [R115.X4+0x1580] ;  /* 0x0015800073737984 */ /* 0x000e620000004800 */
[----:B------:R-:W-:Y:S01]  /*fa60*/  BSSY B0, `(.L_x_4878) ;  /* 0x0000005000007945 */ /* 0x000fe20003800000 */
[----:B0-----:R-:W-:Y:S02]  /*fa70*/  IADD3 R63, R96, 0x1c0, RZ ;  /* 0x000001c0603f7810 */ /* 0x001fe40007ffe0ff */
[----:B------:R-:W-:Y:S01]  /*fa80*/  LEA.HI.SX32 R117, R117, R96, 0x1b ;  /* 0x0000006075757211 */ /* 0x000fe200078fdaff */
[----:B------:R-:W-:Y:S05]  /*fa90*/  @!P0 BRA `(.L_x_4879) ;  /* 0x0000001000008947 */ /* 0x000fea0003800000 */
[----:B-1----:R0:W-:Y:S02]  /*faa0*/  RED.E.ADD.F32.FTZ.RN.STRONG.GPU [R60.64+-0x1b00], R115 ;  /* 0xffe500733c00798e */ /* 0x0021e4000c10e7a0 */
.L_x_4879:
[----:B------:R-:W-:Y:S05]  /*fab0*/  BSYNC B0 ;  /* 0x0000000000007941 */ /* 0x000fea0003800000 */
.L_x_4878:
[----:B------:R-:W2:Y:S01]  /*fac0*/  LDS R117, [R117.X4+0x1680] ;  /* 0x0016800075757984 */ /* 0x000ea20000004800 */
[----:B------:R-:W-:Y:S01]  /*fad0*/  BSSY B0, `(.L_x_4880) ;  /* 0x0000005000007945 */ /* 0x000fe20003800000 */
[----:B------:R-:W-:-:S02]  /*fae0*/  IADD3 R173, R96, 0x200, RZ ;  /* 0x0000020060ad7810 */ /* 0x000fc40007ffe0ff */
[----:B------:R-:W-:Y:S01]  /*faf0*/  LEA.HI.SX32 R63, R63, R96, 0x1b ;  /* 0x000000603f3f7211 */ /* 0x000fe200078fdaff */
[----:B------:R-:W-:Y:S05]  /*fb00*/  @!P1 BRA `(.L_x_4881) ;  /* 0x0000001000009947 */ /* 0x000fea0003800000 */
[----:B--2---:R2:W-:Y:S02]  /*fb10*/  RED.E.ADD.F32.FTZ.RN.STRONG.GPU [R60.64+-0x1a00], R117 ;  /* 0xffe600753c00798e */ /* 0x0045e4000c10e7a0 */
.L_x_4881:
[----:B------:R-:W-:Y:S05]  /*fb20*/  BSYNC B0 ;  /* 0x0000000000007941 */ /* 0x000fea0003800000 */
.L_x_4880:
[----:B------:R-:W3:Y:S01]  /*fb30*/  LDS R63, [R63.X4+0x1780] ;  /* 0x001780003f3f7984 */ /* 0x000ee20000004800 */
[----:B------:R-:W-:Y:S01]  /*fb40*/  BSSY B0, `(.L_x_4882) ;  /* 0x0000005000007945 */ /* 0x000fe20003800000 */
[----:B01----:R-:W-:Y:S02]  /*fb50*/  IADD3 R115, R96, 0x240, RZ ;  /* 0x0000024060737810 */ /* 0x003fe40007ffe0ff */
[----:B------:R-:W-:Y:S01]  /*fb60*/  LEA.HI.SX32 R62, R173, R96, 0x1b ;  /* 0x00000060ad3e7211 */ /* 0x000fe200078fdaff */
[----:B------:R-:W-:Y:S05]  /*fb70*/  @!P2 BRA `(.L_x_4883) ;  /* 0x000000100000a947 */ /* 0x000fea0003800000 */
[----:B---3--:R0:W-:Y:S02]  /*fb80*/  RED.E.ADD.F32.FTZ.RN.STRONG.GPU [R60.64+-0x1900], R63 ;  /* 0xffe7003f3c00798e */ /* 0x0081e4000c10e7a0 */
.L_x_4883:
[----:B------:R-:W-:Y:S05]  /*fb90*/  BSYNC B0 ;  /* 0x0000000000007941 */ /* 0x000fea0003800000 */
.L_x_4882:
[----:B0--3--:R0:W1:Y:S01]  /*fba0*/  LDS R63, [R62.X4+0x1880] ;  /* 0x001880003e3f7984 */ /* 0x0090620000004800 */
[----:B------:R-:W-:Y:S01]  /*fbb0*/  BSSY B0, `(.L_x_4884) ;  /* 0x0000005000007945 */ /* 0x000fe20003800000 */
[----:B--2---:R-:W-:Y:S02]  /*fbc0*/  IADD3 R117, R96, 0x280, RZ ;  /* 0x0000028060757810 */ /* 0x004fe40007ffe0ff */
[----:B------:R-:W-:Y:S01]  /*fbd0*/  LEA.HI.SX32 R115, R115, R96, 0x1b ;  /* 0x0000006073737211 */ /* 0x000fe200078fdaff */
[----:B------:R-:W-:Y:S05]  /*fbe0*/  @!P3 BRA `(.L_x_4885) ;  /* 0x000000100000b947 */ /* 0x000fea0003800000 */
[----:B-1----:R1:W-:Y:S02]  /*fbf0*/  RED.E.ADD.F32.FTZ.RN.STRONG.GPU [R60.64+-0x1800], R63 ;  /* 0xffe8003f3c00798e */ /* 0x0023e4000c10e7a0 */
.L_x_4885:
[----:B------:R-:W-:Y:S05]  /*fc00*/  BSYNC B0 ;  /* 0x0000000000007941 */ /* 0x000fea0003800000 */
.L_x_4884:
[----:B------:R-:W2:Y:S01]  /*fc10*/  LDS R115, [R115.X4+0x1980] ;  /* 0x0019800073737984 */ /* 0x000ea20000004800 */
[----:B------:R-:W-:Y:S01]  /*fc20*/  BSSY B0, `(.L_x_4886) ;  /* 0x0000004000007945 */ /* 0x000fe20003800000 */
[----:B------:R-:W-:Y:S01]  /*fc30*/  LEA.HI.SX32 R117, R117, R96, 0x1b ;  /* 0x0000006075757211 */ /* 0x000fe200078fdaff */
[----:B------:R-:W-:Y:S05]  /*fc40*/  @!P4 BRA `(.L_x_4887) ;  /* 0x000000100000c947 */ /* 0x000fea0003800000 */
[----:B--2---:R2:W-:Y:S02]  /*fc50*/  RED.E.ADD.F32.FTZ.RN.STRONG.GPU [R60.64+-0x1700], R115 ;  /* 0xffe900733c00798e */ /* 0x0045e4000c10e7a0 */
.L_x_4887:
[----:B------:R-:W-:Y:S05]  /*fc60*/  BSYNC B0 ;  /* 0x0000000000007941 */ /* 0x000fea0003800000 */
.L_x_4886:
[----:B------:R-:W3:Y:S01]  /*fc70*/  LDS R117, [R117.X4+0x1a80] ;  /* 0x001a800075757984 */ /* 0x000ee20000004800 */
[----:B------:R-:W-:Y:S01]  /*fc80*/  BSSY B0, `(.L_x_4888) ;  /* 0x0000005000007945 */ /* 0x000fe20003800000 */
[----:B-1----:R-:W-:-:S02]  /*fc90*/  IADD3 R63, R96, 0x2c0, RZ ;  /* 0x000002c0603f7810 */ /* 0x002fc40007ffe0ff */
[----:B--2---:R-:W-:Y:S01]  /*fca0*/  IADD3 R115, R96, 0x300, RZ ;  /* 0x0000030060737810 */ /* 0x004fe20007ffe0ff */
[----:B------:R-:W-:Y:S05]  /*fcb0*/  @!P5 BRA `(.L_x_4889) ;  /* 0x000000100000d947 */ /* 0x000fea0003800000 */
[----:B---3--:R1:W-:Y:S02]  /*fcc0*/  RED.E.ADD.F32.FTZ.RN.STRONG.GPU [R60.64+-0x1600], R117 ;  /* 0xffea00753c00798e */ /* 0x0083e4000c10e7a0 */
.L_x_4889:
[----:B------:R-:W-:Y:S05]  /*fcd0*/  BSYNC B0 ;  /* 0x0000000000007941 */ /* 0x000fea0003800000 */
.L_x_4888:
        /* <DEDUP_REMOVED lines=14> */
.L_x_4891:
[----:B------:R-:W-:Y:S05]  /*fdc0*/  BSYNC B0 ;  /* 0x0000000000007941 */ /* 0x000fea0003800000 */
.L_x_4890:
[----:B------:R-:W2:Y:S01]  /*fdd0*/  LDS R115, [R115.X4+0x1c80] ;  /* 0x001c800073737984 */ /* 0x000ea20000004800 */
[----:B------:R-:W-:Y:S01]  /*fde0*/  BSSY B0, `(.L_x_4892) ;  /* 0x0000005000007945 */ /* 0x000fe20003800000 */
[----:B-1----:R-:W-:-:S02]  /*fdf0*/  IADD3 R63, R96, 0x380, RZ ;  /* 0x00000380603f7810 */ /* 0x002fc40007ffe0ff */
[----:B------:R-:W-:Y:S01]  /*fe00*/  LEA.HI.SX32 R117, R117, R96, 0x1b ;  /* 0x0000006075757211 */ /* 0x000fe200078fdaff */
[----:B------:R-:W-:Y:S05]  /*fe10*/  @!P0 BRA `(.L_x_4893) ;  /* 0x0000001000008947 */ /* 0x000fea0003800000 */
[----:B--2---:R1:W-:Y:S02]  /*fe20*/  RED.E.ADD.F32.FTZ.RN.STRONG.GPU [R60.64+-0x1400], R115 ;  /* 0xffec00733c00798e */ /* 0x0043e4000c10e7a0 */
.L_x_4893:
[----:B------:R-:W-:Y:S05]  /*fe30*/  BSYNC B0 ;  /* 0x0000000000007941 */ /* 0x000fea0003800000 */
.L_x_4892:
[----:B------:R-:W3:Y:S01]  /*fe40*/  LDS R117, [R117.X4+0x1d80] ;  /* 0x001d800075757984 */ /* 0x000ee20000004800 */
[----:B------:R-:W-:Y:S01]  /*fe50*/  BSSY B0, `(.L_x_4894) ;  /* 0x0000005000007945 */ /* 0x000fe20003800000 */
[----:B-12---:R-:W-:Y:S02]  /*fe60*/  IADD3 R115, R96, 0x3c0, RZ ;  /* 0x000003c060737810 */ /* 0x006fe40007ffe0ff */
[----:B------:R-:W-:Y:S01]  /*fe70*/  LEA.HI.SX32 R63, R63, R96, 0x1b ;  /* 0x000000603f3f7211 */ /* 0x000fe200078fdaff */
[----:B------:R-:W-:Y:S05]  /*fe80*/  @!P1 BRA `(.L_x_4895) ;  /* 0x0000001000009947 */ /* 0x000fea0003800000 */
[----:B---3--:R1:W-:Y:S02]  /*fe90*/  RED.E.ADD.F32.FTZ.RN.STRONG.GPU [R60.64+-0x1300], R117 ;  /* 0xffed00753c00798e */ /* 0x0083e4000c10e7a0 */
.L_x_4895:
[----:B------:R-:W-:Y:S05]  /*fea0*/  BSYNC B0 ;  /* 0x0000000000007941 */ /* 0x000fea0003800000 */
.L_x_4894:
[----:B------:R-:W2:Y:S01]  /*feb0*/  LDS R63, [R63.X4+0x1e80] ;  /* 0x001e80003f3f7984 */ /* 0x000ea20000004800 */
[----:B------:R-:W-:Y:S01]  /*fec0*/  BSSY B0, `(.L_x_4896) ;  /* 0x0000005000007945 */ /* 0x000fe20003800000 */
[----:B-1-3--:R-:W-:Y:S02]  /*fed0*/  IADD3 R117, R96, 0x400, RZ ;  /* 0x0000040060757810 */ /* 0x00afe40007ffe0ff */
[----:B------:R-:W-:Y:S01]  /*fee0*/  LEA.HI.SX32 R115, R115, R96, 0x1b ;  /* 0x0000006073737211 */ /* 0x000fe200078fdaff */
[----:B------:R-:W-:Y:S05]  /*fef0*/  @!P2 BRA `(.L_x_4897) ;  /* 0x000000100000a947 */ /* 0x000fea0003800000 */
[----:B--2---:R1:W-:Y:S02]  /*ff00*/  RED.E.ADD.F32.FTZ.RN.STRONG.GPU [R60.64+-0x1200], R63 ;  /* 0xffee003f3c00798e */ /* 0x0043e4000c10e7a0 */
.L_x_4897:
[----:B------:R-:W-:Y:S05]  /*ff10*/  BSYNC B0 ;  /* 0x0000000000007941 */ /* 0x000fea0003800000 */
.L_x_4896:
[----:B------:R-:W3:Y:S01]  /*ff20*/  LDS R115, [R115.X4+0x1f80] ;  /* 0x001f800073737984 */ /* 0x000ee20000004800 */
[----:B------:R-:W-:Y:S01]  /*ff30*/  BSSY B0, `(.L_x_4898) ;  /* 0x0000005000007945 */ /* 0x000fe20003800000 */
[----:B-12---:R-:W-:-:S02]  /*ff40*/  IADD3 R63, R96, 0x440, RZ ;  /* 0x00000440603f7810 */ /* 0x006fc40007ffe0ff */
[----:B------:R-:W-:Y:S01]  /*ff50*/  LEA.HI.SX32 R117, R117, R96, 0x1b ;  /* 0x0000006075757211 */ /* 0x000fe200078fdaff */
[----:B------:R-:W-:Y:S05]  /*ff60*/  @!P3 BRA `(.L_x_4899) ;  /* 0x000000100000b947 */ /* 0x000fea0003800000 */
[----:B---3--:R1:W-:Y:S02]  /*ff70*/  RED.E.ADD.F32.FTZ.RN.STRONG.GPU [R60.64+-0x1100], R115 ;  /* 0xffef00733c00798e */ /* 0x0083e4000c10e7a0 */
.L_x_4899:
[----:B------:R-:W-:Y:S05]  /*ff80*/  BSYNC B0 ;  /* 0x0000000000007941 */ /* 0x000fea0003800000 */
.L_x_4898:
[----:B------:R-:W2:Y:S01]  /*ff90*/  LDS R117, [R117.X4+0x2080] ;  /* 0x0020800075757984 */ /* 0x000ea20000004800 */
[----:B------:R-:W-:Y:S01]  /*ffa0*/  BSSY B0, `(.L_x_4900) ;  /* 0x0000004000007945 */ /* 0x000fe20003800000 */
[----:B------:R-:W-:Y:S01]  /*ffb0*/  LEA.HI.SX32 R63, R63, R96, 0x1b ;  /* 0x000000603f3f7211 */ /* 0x000fe200078fdaff */
[----:B------:R-:W-:Y:S05]  /*ffc0*/  @!P4 BRA `(.L_x_4901) ;  /* 0x000000100000c947 */ /* 0x000fea0003800000 */
[----:B--2---:R2:W-:Y:S02]  /*ffd0*/  RED.E.ADD.F32.FTZ.RN.STRONG.GPU [R60.64+-0x1000], R117 ;  /* 0xfff000753c00798e */ /* 0x0045e4000c10e7a0 */
.L_x_4901:
[----:B------:R-:W-:Y:S05]  /*ffe0*/  BSYNC B0 ;  /* 0x0000000000007941 */ /* 0x000fea0003800000 */
.L_x_4900:
[----:B------:R-:W4:Y:S01]  /*fff0*/  LDS R63, [R63.X4+0x2180] ;  /* 0x002180003f3f7984 */ /* 0x000f220000004800 */
[----:B------:R-:W-:Y:S01]  /*10000*/  BSSY B0, `(.L_x_4902) ;  /* 0x0000005000007945 */ /* 0x000fe20003800000 */
[C---:B-1-3--:R-:W-:Y:S02]  /*10010*/  IADD3 R115, R96.reuse, 0x480, RZ ;  /* 0x0000048060737810 */ /* 0x04afe40007ffe0ff */
[----:B--2---:R-:W-:Y:S01]  /*10020*/  IADD3 R117, R96, 0x4c0, RZ ;  /* 0x000004c060757810 */ /* 0x004fe20007ffe0ff */
[----:B------:R-:W-:Y:S05]  /*10030*/  @!P5 BRA `(.L_x_4903) ;  /* 0x000000100000d947 */ /* 0x000fea0003800000 */
[----:B----4-:R1:W-:Y:S02]  /*10040*/  RED.E.ADD.F32.FTZ.RN.STRONG.GPU [R60.64+-0xf00], R63 ;  /* 0xfff1003f3c00798e */ /* 0x0103e4000c10e7a0 */
.L_x_4903:
[----:B------:R-:W-:Y:S05]  /*10050*/  BSYNC B0 ;  /* 0x0000000000007941 */ /* 0x000fea0003800000 */
.L_x_4902:
        /* <DEDUP_REMOVED lines=14> */
.L_x_4905:
[----:B------:R-:W-:Y:S05]  /*10140*/  BSYNC B0 ;  /* 0x0000000000007941 */ /* 0x000fea0003800000 */
.L_x_4904:
[----:B------:R-:W2:Y:S01]  /*10150*/  LDS R117, [R117.X4+0x2380] ;  /* 0x0023800075757984 */ /* 0x000ea20000004800 */
[----:B------:R-:W-:Y:S01]  /*10160*/  BSSY B0, `(.L_x_4906) ;  /* 0x0000005000007945 */ /* 0x000fe20003800000 */
[----:B-1----:R-:W-:Y:S02]  /*10170*/  IADD3 R115, R96, 0x540, RZ ;  /* 0x0000054060737810 */ /* 0x002fe40007ffe0ff */
[----:B------:R-:W-:Y:S01]  /*10180*/  LEA.HI.SX32 R63, R63, R96, 0x1b ;  /* 0x000000603f3f7211 */ /* 0x000fe200078fdaff */
[----:B------:R-:W-:Y:S05]  /*10190*/  @!P0 BRA `(.L_x_4907) ;  /* 0x0000001000008947 */ /* 0x000fea0003800000 */
[----:B--2---:R1:W-:Y:S02]  /*101a0*/  RED.E.ADD.F32.FTZ.RN.STRONG.GPU [R60.64+-0xd00], R117 ;  /* 0xfff300753c00798e */ /* 0x0043e4000c10e7a0 */
.L_x_4907:
[----:B------:R-:W-:Y:S05]  /*101b0*/  BSYNC B0 ;  /* 0x0000000000007941 */ /* 0x000fea0003800000 */
.L_x_4906:
[----:B------:R-:W3:Y:S01]  /*101c0*/  LDS R63, [R63.X4+0x2480] ;  /* 0x002480003f3f7984 */ /* 0x000ee20000004800 */
[----:B------:R-:W-:Y:S01]  /*101d0*/  BSSY B0, `(.L_x_4908) ;  /* 0x0000005000007945 */ /* 0x000fe20003800000 */
[----:B-12---:R-:W-:-:S02]  /*101e0*/  IADD3 R117, R96, 0x580, RZ ;  /* 0x0000058060757810 */ /* 0x006fc40007ffe0ff */
[----:B------:R-:W-:Y:S01]  /*101f0*/  LEA.HI.SX32 R115, R115, R96, 0x1b ;  /* 0x0000006073737211 */ /* 0x000fe200078fdaff */
[----:B------:R-:W-:Y:S05]  /*10200*/  @!P1 BRA `(.L_x_4909) ;  /* 0x0000001000009947 */ /* 0x000fea0003800000 */
[----:B---3--:R1:W-:Y:S02]  /*10210*/  RED.E.ADD.F32.FTZ.RN.STRONG.GPU [R60.64+-0xc00], R63 ;  /* 0xfff4003f3c00798e */ /* 0x0083e4000c10e7a0 */
.L_x_4909:
[----:B------:R-:W-:Y:S05]  /*10220*/  BSYNC B0 ;  /* 0x0000000000007941 */ /* 0x000fea0003800000 */
.L_x_4908:
[----:B------:R-:W2:Y:S01]  /*10230*/  LDS R115, [R115.X4+0x2580] ;  /* 0x0025800073737984 */ /* 0x000ea20000004800 */
[----:B------:R-:W-:Y:S01]  /*10240*/  BSSY B0, `(.L_x_4910) ;  /* 0x0000005000007945 */ /* 0x000fe20003800000 */
[----:B-1-3--:R-:W-:Y:S02]  /*10250*/  IADD3 R63, R96, 0x5c0, RZ ;  /* 0x000005c0603f7810 */ /* 0x00afe40007ffe0ff */
[----:B------:R-:W-:Y:S01]  /*10260*/  LEA.HI.SX32 R117, R117, R96, 0x1b ;  /* 0x0000006075757211 */ /* 0x000fe200078fdaff */
[----:B------:R-:W-:Y:S05]  /*10270*/  @!P2 BRA `(.L_x_4911) ;  /* 0x000000100000a947 */ /* 0x000fea0003800000 */
[----:B--2---:R1:W-:Y:S02]  /*10280*/  RED.E.ADD.F32.FTZ.RN.STRONG.GPU [R60.64+-0xb00], R115 ;  /* 0xfff500733c00798e */ /* 0x0043e4000c10e7a0 */
.L_x_4911:
[----:B------:R-:W-:Y:S05]  /*10290*/  BSYNC B0 ;  /* 0x0000000000007941 */ /* 0x000fea0003800000 */
.L_x_4910:
[----:B------:R-:W3:Y:S01]  /*102a0*/  LDS R117, [R117.X4+0x2680] ;  /* 0x0026800075757984 */ /* 0x000ee20000004800 */
[----:B------:R-:W-:Y:S01]  /*102b0*/  BSSY B0, `(.L_x_4912) ;  /* 0x0000005000007945 */ /* 0x000fe20003800000 */
[----:B-12---:R-:W-:Y:S02]  /*102c0*/  IADD3 R115, R96, 0x600, RZ ;  /* 0x0000060060737810 */ /* 0x006fe40007ffe0ff */
[----:B------:R-:W-:Y:S01]  /*102d0*/  LEA.HI.SX32 R63, R63, R96, 0x1b ;  /* 0x000000603f3f7211 */ /* 0x000fe200078fdaff */
[----:B------:R-:W-:Y:S05]  /*102e0*/  @!P3 BRA `(.L_x_4913) ;  /* 0x000000100000b947 */ /* 0x000fea0003800000 */
[----:B---3--:R1:W-:Y:S02]  /*102f0*/  RED.E.ADD.F32.FTZ.RN.STRONG.GPU [R60.64+-0xa00], R117 ;  /* 0xfff600753c00798e */ /* 0x0083e4000c10e7a0 */
.L_x_4913:
[----:B------:R-:W-:Y:S05]  /*10300*/  BSYNC B0 ;  /* 0x0000000000007941 */ /* 0x000fea0003800000 */
.L_x_4912:
[----:B------:R-:W2:Y:S01]  /*10310*/  LDS R63, [R63.X4+0x2780] ;  /* 0x002780003f3f7984 */ /* 0x000ea20000004800 */
[----:B------:R-:W-:Y:S01]  /*10320*/  BSSY B0, `(.L_x_4914) ;  /* 0x0000004000007945 */ /* 0x000fe20003800000 */
[----:B------:R-:W-:Y:S01]  /*10330*/  LEA.HI.SX32 R115, R115, R96, 0x1b ;  /* 0x0000006073737211 */ /* 0x000fe200078fdaff */
[----:B------:R-:W-:Y:S05]  /*10340*/  @!P4 BRA `(.L_x_4915) ;  /* 0x000000100000c947 */ /* 0x000fea0003800000 */
[----:B--2---:R2:W-:Y:S02]  /*10350*/  RED.E.ADD.F32.FTZ.RN.STRONG.GPU [R60.64+-0x900], R63 ;  /* 0xfff7003f3c00798e */ /* 0x0045e4000c10e7a0 */
.L_x_4915:
[----:B------:R-:W-:Y:S05]  /*10360*/  BSYNC B0 ;  /* 0x0000000000007941 */ /* 0x000fea0003800000 */
.L_x_4914:
[----:B------:R-:W4:Y:S01]  /*10370*/  LDS R115, [R115.X4+0x2880] ;  /* 0x0028800073737984 */ /* 0x000f220000004800 */
[----:B------:R-:W-:Y:S01]  /*10380*/  BSSY B0, `(.L_x_4916) ;  /* 0x0000005000007945 */ /* 0x000fe20003800000 */
[----:B--2---:R-:W-:-:S02]  /*10390*/  IADD3 R63, R96, 0x640, RZ ;  /* 0x00000640603f7810 */ /* 0x004fc40007ffe0ff */
[----:B-1-3--:R-:W-:Y:S01]  /*103a0*/  IADD3 R117, R96, 0x680, RZ ;  /* 0x0000068060757810 */ /* 0x00afe20007ffe0ff */
[----:B------:R-:W-:Y:S05]  /*103b0*/  @!P5 BRA `(.L_x_4917) ;  /* 0x000000100000d947 */ /* 0x000fea0003800000 */
[----:B----4-:R1:W-:Y:S02]  /*103c0*/  RED.E.ADD.F32.FTZ.RN.STRONG.GPU [R60.64+-0x800], R115 ;  /* 0xfff800733c00798e */ /* 0x0103e4000c10e7a0 */
.L_x_4917:
[----:B------:R-:W-:Y:S05]  /*103d0*/  BSYNC B0 ;  /* 0x0000000000007941 */ /* 0x000fea0003800000 */
.L_x_4916:
        /* <DEDUP_REMOVED lines=14> */
.L_x_4919:
[----:B------:R-:W-:Y:S05]  /*104c0*/  BSYNC B0 ;  /* 0x0000000000007941 */ /* 0x000fea0003800000 */
.L_x_4918:
[----:B------:R-:W2:Y:S01]  /*104d0*/  LDS R117, [R117.X4+0x2a80] ;  /* 0x002a800075757984 */ /* 0x000ea20000004800 */
[----:B------:R-:W-:Y:S01]  /*104e0*/  BSSY B0, `(.L_x_4920) ;  /* 0x0000005000007945 */ /* 0x000fe20003800000 */
[----:B-1----:R-:W-:-:S02]  /*104f0*/  IADD3 R63, R96, 0x700, RZ ;  /* 0x00000700603f7810 */ /* 0x002fc40007ffe0ff */
[----:B------:R-:W-:Y:S01]  /*10500*/  LEA.HI.SX32 R115, R115, R96, 0x1b ;  /* 0x0000006073737211 */ /* 0x000fe200078fdaff */
[----:B------:R-:W-:Y:S05]  /*10510*/  @!P0 BRA `(.L_x_4921) ;  /* 0x0000001000008947 */ /* 0x000fea0003800000 */
[----:B--2---:R1:W-:Y:S02]  /*10520*/  RED.E.ADD.F32.FTZ.RN.STRONG.GPU [R60.64+-0x600], R117 ;  /* 0xfffa00753c00798e */ /* 0x0043e4000c10e7a0 */
.L_x_4921:
[----:B------:R-:W-:Y:S05]  /*10530*/  BSYNC B0 ;  /* 0x0000000000007941 */ /* 0x000fea0003800000 */
.L_x_4920:
[----:B------:R-:W3:Y:S01]  /*10540*/  LDS R115, [R115.X4+0x2b80] ;  /* 0x002b800073737984 */ /* 0x000ee20000004800 */
[----:B------:R-:W-:Y:S01]  /*10550*/  BSSY B0, `(.L_x_4922) ;  /* 0x0000005000007945 */ /* 0x000fe20003800000 */
[----:B-12---:R-:W-:Y:S02]  /*10560*/  IADD3 R117, R96, 0x740, RZ ;  /* 0x0000074060757810 */ /* 0x006fe40007ffe0ff */
[----:B------:R-:W-:Y:S01]  /*10570*/  LEA.HI.SX32 R63, R63, R96, 0x1b ;  /* 0x000000603f3f7211 */ /* 0x000fe200078fdaff */
[----:B------:R-:W-:Y:S05]  /*10580*/  @!P1 BRA `(.L_x_4923) ;  /* 0x0000001000009947 */ /* 0x000fea0003800000 */
[----:B---3--:R1:W-:Y:S02]  /*10590*/  RED.E.ADD.F32.FTZ.RN.STRONG.GPU [R60.64+-0x500], R115 ;  /* 0xfffb00733c00798e */ /* 0x0083e4000c10e7a0 */
.L_x_4923:
[----:B------:R-:W-:Y:S05]  /*105a0*/  BSYNC B0 ;  /* 0x0000000000007941 */ /* 0x000fea0003800000 */
.L_x_4922:
[----:B------:R-:W2:Y:S01]  /*105b0*/  LDS R63, [R63.X4+0x2c80] ;  /* 0x002c80003f3f7984 */ /* 0x000ea20000004800 */
[----:B------:R-:W-:Y:S01]  /*105c0*/  BSSY B0, `(.L_x_4924) ;  /* 0x0000005000007945 */ /* 0x000fe20003800000 */
[----:B-1-3--:R-:W-:Y:S02]  /*105d0*/  IADD3 R115, R96, 0x780, RZ ;  /* 0x0000078060737810 */ /* 0x00afe40007ffe0ff */
[----:B------:R-:W-:Y:S01]  /*105e0*/  LEA.HI.SX32 R117, R117, R96, 0x1b ;  /* 0x0000006075757211 */ /* 0x000fe200078fdaff */
[----:B------:R-:W-:Y:S05]  /*105f0*/  @!P2 BRA `(.L_x_4925) ;  /* 0x000000100000a947 */ /* 0x000fea0003800000 */
[----:B--2---:R1:W-:Y:S02]  /*10600*/  RED.E.ADD.F32.FTZ.RN.STRONG.GPU [R60.64+-0x400], R63 ;  /* 0xfffc003f3c00798e */ /* 0x0043e4000c10e7a0 */
.L_x_4925:
[----:B------:R-:W-:Y:S05]  /*10610*/  BSYNC B0 ;  /* 0x0000000000007941 */ /* 0x000fea0003800000 */
.L_x_4924:
[----:B------:R-:W3:Y:S01]  /*10620*/  LDS R117, [R117.X4+0x2d80] ;  /* 0x002d800075757984 */ /* 0x000ee20000004800 */
[----:B------:R-:W-:Y:S01]  /*10630*/  BSSY B0, `(.L_x_4926) ;  /* 0x0000005000007945 */ /* 0x000fe20003800000 */
[----:B-12---:R-:W-:-:S02]  /*10640*/  IADD3 R63, R96, 0x7c0, RZ ;  /* 0x000007c0603f7810 */ /* 0x006fc40007ffe0ff */
[----:B------:R-:W-:Y:S01]  /*10650*/  LEA.HI.SX32 R115, R115, R96, 0x1b ;  /* 0x0000006073737211 */ /* 0x000fe200078fdaff */
[----:B------:R-:W-:Y:S05]  /*10660*/  @!P3 BRA `(.L_x_4927) ;  /* 0x000000100000b947 */ /* 0x000fea0003800000 */
[----:B---3--:R1:W-:Y:S02]  /*10670*/  RED.E.ADD.F32.FTZ.RN.STRONG.GPU [R60.64+-0x300], R117 ;  /* 0xfffd00753c00798e */ /* 0x0083e4000c10e7a0 */
.L_x_4927:
[----:B------:R-:W-:Y:S05]  /*10680*/  BSYNC B0 ;  /* 0x0000000000007941 */ /* 0x000fea0003800000 */
.L_x_4926:
[----:B------:R-:W2:Y:S01]  /*10690*/  LDS R115, [R115.X4+0x2e80] ;  /* 0x002e800073737984 */ /* 0x000ea20000004800 */
[----:B------:R-:W-:Y:S01]  /*106a0*/  BSSY B0, `(.L_x_4928) ;  /* 0x0000004000007945 */ /* 0x000fe20003800000 */
[----:B------:R-:W-:Y:S01]  /*106b0*/  LEA.HI.SX32 R63, R63, R96, 0x1b ;  /* 0x000000603f3f7211 */ /* 0x000fe200078fdaff */
[----:B------:R-:W-:Y:S05]  /*106c0*/  @!P4 BRA `(.L_x_4929) ;  /* 0x000000100000c947 */ /* 0x000fea0003800000 */
[----:B--2---:R2:W-:Y:S02]  /*106d0*/  RED.E.ADD.F32.FTZ.RN.STRONG.GPU [R60.64+-0x200], R115 ;  /* 0xfffe00733c00798e */ /* 0x0045e4000c10e7a0 */
.L_x_4929:
[----:B------:R-:W-:Y:S05]  /*106e0*/  BSYNC B0 ;  /* 0x0000000000007941 */ /* 0x000fea0003800000 */
.L_x_4928:
[----:B------:R-:W4:Y:S01]  /*106f0*/  LDS R63, [R63.X4+0x2f80] ;  /* 0x002f80003f3f7984 */ /* 0x000f220000004800 */
[----:B------:R-:W-:Y:S01]  /*10700*/  BSSY B0, `(.L_x_4930) ;  /* 0x0000003000007945 */ /* 0x000fe20003800000 */
[----:B------:R-:W-:Y:S05]  /*10710*/  @!P5 BRA `(.L_x_4931) ;  /* 0x000000100000d947 */ /* 0x000fea0003800000 */
[----:B----4-:R4:W-:Y:S02]  /*10720*/  RED.E.ADD.F32.FTZ.RN.STRONG.GPU [R60.64+-0x100], R63 ;  /* 0xffff003f3c00798e */ /* 0x0109e4000c10e7a0 */
.L_x_4931:
[----:B------:R-:W-:Y:S05]  /*10730*/  BSYNC B0 ;  /* 0x0000000000007941 */ /* 0x000fea0003800000 */
.L_x_4930:
        /* <DEDUP_REMOVED lines=10> */
[----:B------:R-:W-:Y:S01]  /*107e0*/  FFMA.FTZ R114, R133, R65, R114 ;  /* 0x0000004185727223 */ /* 0x000fe20000010072 */
        /* <DEDUP_REMOVED lines=24> */
[----:B------:R-:W-:Y:S02]  /*10970*/  FFMA.FTZ R226, R226, R113, R99 ;  /* 0x00000071e2e27223 */ /* 0x000fe40000010063 */
[----:B------:R-:W-:Y:S02]  /*10980*/  FFMA.FTZ R225, R225, R102, R112 ;  /* 0x00000066e1e17223 */ /* 0x000fe40000010070 */
[----:B------:R-:W-:Y:S02]  /*10990*/  FFMA.FTZ R224, R224, R121, R163 ;  /* 0x00000079e0e07223 */ /* 0x000fe400000100a3 */
[----:B------:R-:W-:Y:S02]  /*109a0*/  FFMA.FTZ R223, R223, R156, R104 ;  /* 0x0000009cdfdf7223 */ /* 0x000fe40000010068 */
[----:B-1----:R-:W-:-:S02]  /*109b0*/  @!P0 FADD.FTZ R61, R61, R66 ;  /* 0x000000423d3d8221 */ /* 0x002fc40000010000 */
[----:B------:R-:W-:Y:S02]  /*109c0*/  FFMA.FTZ R222, R222, R131, R165 ;  /* 0x00000083dede7223 */ /* 0x000fe400000100a5 */
[----:B0-----:R-:W-:Y:S02]  /*109d0*/  @!P0 FADD.FTZ R62, R62, R117 ;  /* 0x000000753e3e8221 */ /* 0x001fe40000010000 */
[----:B------:R-:W-:Y:S02]  /*109e0*/  FFMA.FTZ R221, R221, R164, R160 ;  /* 0x000000a4dddd7223 */ /* 0x000fe400000100a0 */
[----:B--2---:R-:W-:Y:S01]  /*109f0*/  @!P0 FADD.FTZ R63, R63, R64 ;  /* 0x000000403f3f8221 */ /* 0x004fe20000010000 */
[----:B------:R-:W0:Y:S01]  /*10a00*/  SHFL.DOWN PT, R117, R62, 0x4, 0x1f ;  /* 0x08801f003e757f89 */ /* 0x000e2200000e0000 */
[----:B------:R-:W-:Y:S02]  /*10a10*/  FFMA.FTZ R162, R210, R139, R162 ;  /* 0x0000008bd2a27223 */ /* 0x000fe400000100a2 */
[----:B---3--:R-:W-:Y:S01]  /*10a20*/  @!P0 FADD.FTZ R60, R60, R115 ;  /* 0x000000733c3c8221 */ /* 0x008fe20000010000 */
[----:B------:R-:W1:Y:S01]  /*10a30*/  SHFL.DOWN PT, R64, R61, 0x4, 0x1f ;  /* 0x08801f003d407f89 */ /* 0x000e6200000e0000 */
[----:B------:R-:W-:Y:S01]  /*10a40*/  ISETP.GT.AND P0, PT, R95, 0x1b, PT ;  /* 0x0000001b5f00780c */ /* 0x000fe20003f04270 */
[----:B------:R-:W-:-:S02]  /*10a50*/  FFMA.FTZ R166, R220, R175, R166 ;  /* 0x000000afdca67223 */ /* 0x000fc400000100a6 */
[----:B------:R-:W2:Y:S01]  /*10a60*/  SHFL.DOWN PT, R66, R63, 0x4, 0x1f ;  /* 0x08801f003f427f89 */ /* 0x000ea200000e0000 */
[----:B------:R-:W-:Y:S02]  /*10a70*/  FFMA.FTZ R216, R216, R171, R169 ;  /* 0x000000abd8d87223 */ /* 0x000fe400000100a9 */
[----:B------:R-:W-:Y:S01]  /*10a80*/  FFMA.FTZ R217, R217, R170, R168 ;  /* 0x000000aad9d97223 */ /* 0x000fe200000100a8 */
[----:B------:R-:W3:Y:S01]  /*10a90*/  SHFL.DOWN PT, R115, R60, 0x4, 0x1f ;  /* 0x08801f003c737f89 */ /* 0x000ee200000e0000 */
        /* <DEDUP_REMOVED lines=23> */
[----:B------:R-:W-:Y:S02]  /*10c10*/  FADD.FTZ R17, R167, R17 ;  /* 0x00000011a7117221 */ /* 0x000fe40000010000 */
[----:B------:R-:W-:Y:S02]  /*10c20*/  FADD.FTZ R18, R70, R18 ;  /* 0x0000001246127221 */ /* 0x000fe40000010000 */
[----:B0-----:R-:W-:-:S02]  /*10c30*/  @!P0 FADD.FTZ R62, R62, R71 ;  /* 0x000000473e3e8221 */ /* 0x001fc40000010000 */
[----:B------:R-:W-:Y:S02]  /*10c40*/  FADD.FTZ R15, R110, R15 ;  /* 0x0000000f6e0f7221 */ /* 0x000fe40000010000 */
[----:B-1----:R-:W-:Y:S01]  /*10c50*/  @!P0 FADD.FTZ R61, R61, R64 ;  /* 0x000000403d3d8221 */ /* 0x002fe20000010000 */
[----:B------:R-:W0:Y:S01]  /*10c60*/  SHFL.DOWN PT, R71, R62, 0x10, 0x1f ;  /* 0x0a001f003e477f89 */ /* 0x000e2200000e0000 */
[----:B------:R-:W-:Y:S02]  /*10c70*/  FADD.FTZ R14, R141, R14 ;  /* 0x0000000e8d0e7221 */ /* 0x000fe40000010000 */
[----:B--2---:R-:W-:Y:S01]  /*10c80*/  @!P0 FADD.FTZ R63, R63, R66 ;  /* 0x000000423f3f8221 */ /* 0x004fe20000010000 */
[----:B------:R-:W1:Y:S01]  /*10c90*/  SHFL.DOWN PT, R64, R61, 0x10, 0x1f ;  /* 0x0a001f003d407f89 */ /* 0x000e6200000e0000 */
        /* <DEDUP_REMOVED lines=11> */
[----:B------:R-:W-:-:S02]  /*10d50*/  FADD.FTZ R25, R140, R25 ;  /* 0x000000198c197221 */ /* 0x000fc40000010000 */
[----:B0-----:R-:W-:Y:S02]  /*10d60*/  @!P0 FADD.FTZ R62, R62, R71 ;  /* 0x000000473e3e8221 */ /* 0x001fe40000010000 */
        /* <DEDUP_REMOVED lines=39> */
.L_x_4933:
[----:B0-----:R-:W-:Y:S05]  /*10fe0*/  BSYNC B0 ;  /* 0x0000000000007941 */ /* 0x001fea0003800000 */
.L_x_4932:
        /* <DEDUP_REMOVED lines=8> */
.L_x_4833:
[----:B------:R-:W-:Y:S01]  /*11070*/  BAR.SYNC.DEFER_BLOCKING 0x0 ;  /* 0x0000000000007b1d */ /* 0x000fe20000010000 */
[C---:B------:R-:W-:Y:S02]  /*11080*/  LOP3.LUT R60, R94.reuse, 0x20, RZ, 0xfc, !PT ;  /* 0x000000205e3c7812 */ /* 0x040fe400078efcff */
[C---:B------:R-:W-:Y:S02]  /*11090*/  LOP3.LUT R62, R94.reuse, 0x40, RZ, 0xfc, !PT ;  /* 0x000000405e3e7812 */ /* 0x040fe400078efcff */
[C---:B------:R-:W-:Y:S01]  /*110a0*/  LOP3.LUT R58, R94.reuse, 0x60, RZ, 0xfc, !PT ;  /* 0x000000605e3a7812 */ /* 0x040fe200078efcff */
[----:B------:R-:W2:Y:S01]  /*110b0*/  LDL R100, [R1+0x4] ;  /* 0x0000040001647983 */ /* 0x000ea20000100800 */
[-C--:B------:R-:W-:Y:S01]  /*110c0*/  ISETP.GE.AND P1, PT, R94, R105.reuse, PT ;  /* 0x000000695e00720c */ /* 0x080fe20003f26270 */
[----:B------:R-:W-:Y:S01]  /*110d0*/  ULDC.64 UR8, c[0x0][0x2d8] ;  /* 0x0000b60000087ab9 */ /* 0x000fe20000000a00 */
[-C--:B------:R-:W-:Y:S01]  /*110e0*/  ISETP.GE.AND P2, PT, R60, R105.reuse, PT ;  /* 0x000000693c00720c */ /* 0x080fe20003f46270 */
[----:B------:R-:W3:Y:S01]  /*110f0*/  LDL R97, [R1] ;  /* 0x0000000001617983 */ /* 0x000ee20000100800 */
[-C--:B------:R-:W-:Y:S01]  /*11100*/  ISETP.GE.AND P3, PT, R62, R105.reuse, PT ;  /* 0x000000693e00720c */ /* 0x080fe20003f66270 */
[----:B------:R-:W-:Y:S01]  /*11110*/  ULDC.64 UR34, c[0x0][0x2f8] ;  /* 0x0000be0000227ab9 */ /* 0x000fe20000000a00 */
[----:B------:R-:W-:Y:S01]  /*11120*/  ISETP.GE.AND P4, PT, R58, R105, PT ;  /* 0x000000693a00720c */ /* 0x000fe20003f86270 */
[----:B------:R0:W5:Y:S01]  /*11130*/  LDL.64 R98, [R1+0x8] ;  /* 0x0000080001627983 */ /* 0x0001620000100a00 */
[----:B------:R-:W-:-:S02]  /*11140*/  PRMT R33, RZ, 0x7610, R33 ;  /* 0x00007610ff217816 */ /* 0x000fc40000000021 */
[----:B------:R-:W-:Y:S02]  /*11150*/  PRMT R35, RZ, 0x7610, R35 ;  /* 0x00007610ff237816 */ /* 0x000fe40000000023 */
[C---:B------:R-:W-:Y:S02]  /*11160*/  LOP3.LUT R56, R94.reuse, 0x80, RZ, 0xfc, !PT ;  /* 0x000000805e387812 */ /* 0x040fe400078efcff */
[----:B------:R-:W-:Y:S02]  /*11170*/  PRMT R37, RZ, 0x7610, R37 ;  /* 0x00007610ff257816 */ /* 0x000fe40000000025 */
[C---:B------:R-:W-:Y:S01]  /*11180*/  LOP3.LUT R54, R94.reuse, 0xa0, RZ, 0xfc, !PT ;  /* 0x000000a05e367812 */ /* 0x040fe200078efcff */
[----:B------:R-:W2:Y:S01]  /*11190*/  @!P1 LDG.E.U16 R33, [R106.64] ;  /* 0x000000206a219981 */ /* 0x000ea2000c1e1500 */
[----:B------:R-:W-:Y:S02]  /*111a0*/  PRMT R64, RZ, 0x7610, R64 ;  /* 0x00007610ff407816 */ /* 0x000fe40000000040 */
[C---:B------:R-:W-:Y:S01]  /*111b0*/  LOP3.LUT R52, R94.reuse, 0xc0, RZ, 0xfc, !PT ;  /* 0x000000c05e347812 */ /* 0x040fe200078efcff */
[----:B------:R-:W3:Y:S01]  /*111c0*/  @!P2 LDG.E.U16 R35, [R106.64+0x40] ;  /* 0x000040206a23a981 */ /* 0x000ee2000c1e1500 */
[----:B------:R-:W-:-:S02]  /*111d0*/  LOP3.LUT R50, R94, 0xe0, RZ, 0xfc, !PT ;  /* 0x000000e05e327812 */ /* 0x000fc400078efcff */
[----:B------:R-:W-:Y:S01]  /*111e0*/  LOP3.LUT R48, R94, 0x100, RZ, 0xfc, !PT ;  /* 0x000001005e307812 */ /* 0x000fe200078efcff */
[----:B------:R-:W4:Y:S01]  /*111f0*/  @!P3 LDG.E.U16 R37, [R106.64+0x80] ;  /* 0x000080206a25b981 */ /* 0x000f22000c1e1500 */
[-C--:B------:R-:W-:Y:S02]  /*11200*/  ISETP.GE.AND P5, PT, R56, R105.reuse, PT ;  /* 0x000000693800720c */ /* 0x080fe40003fa6270 */
[----:B------:R-:W-:Y:S01]  /*11210*/  LOP3.LUT R46, R94, 0x120, RZ, 0xfc, !PT ;  /* 0x000001205e2e7812 */ /* 0x000fe200078efcff */
[----:B------:R-:W4:Y:S01]  /*11220*/  @!P4 LDG.E.U16 R64, [R106.64+0xc0] ;  /* 0x0000c0206a40c981 */ /* 0x000f22000c1e1500 */
        /* <DEDUP_REMOVED lines=12> */
[----:B------:R-:W4:Y:S01]  /*112f0*/  @!P0 LDG.E.U16 R66, [R106.64+0x140] ;  /* 0x000140206a428981 */ /* 0x000f22000c1e1500 */
[C---:B------:R-:W-:Y:S02]  /*11300*/  LOP3.LUT R42, R94.reuse, 0x160, RZ, 0xfc, !PT ;  /* 0x000001605e2a7812 */ /* 0x040fe400078efcff */
[----:B------:R-:W-:Y:S01]  /*11310*/  PRMT R72, RZ, 0x7610, R72 ;  /* 0x00007610ff487816 */ /* 0x000fe20000000048 */
[----:B------:R-:W4:Y:S01]  /*11320*/  @!P1 LDG.E.U16 R41, [R106.64+0x180] ;  /* 0x000180206a299981 */ /* 0x000f22000c1e1500 */
[C---:B------:R-:W-:Y:S02]  /*11330*/  LOP3.LUT R40, R94.reuse, 0x180, RZ, 0xfc, !PT ;  /* 0x000001805e287812 */ /* 0x040fe400078efcff */
[C---:B------:R-:W-:Y:S01]  /*11340*/  LOP3.LUT R38, R94.reuse, 0x1a0, RZ, 0xfc, !PT ;  /* 0x000001a05e267812 */ /* 0x040fe200078efcff */
[----:B------:R-:W4:Y:S01]  /*11350*/  @!P2 LDG.E.U16 R70, [R106.64+0x1c0] ;  /* 0x0001c0206a46a981 */ /* 0x000f22000c1e1500 */
[----:B------:R-:W-:-:S02]  /*11360*/  LOP3.LUT R36, R94, 0x1c0, RZ, 0xfc, !PT ;  /* 0x000001c05e247812 */ /* 0x000fc400078efcff */
[-C--:B------:R-:W-:Y:S01]  /*11370*/  ISETP.GE.AND P5, PT, R44, R105.reuse, PT ;  /* 0x000000692c00720c */ /* 0x080fe20003fa6270 */
[----:B------:R-:W4:Y:S01]  /*11380*/  @!P3 LDG.E.U16 R43, [R106.64+0x200] ;  /* 0x000200206a2bb981 */ /* 0x000f22000c1e1500 */
[----:B------:R-:W-:Y:S02]  /*11390*/  LOP3.LUT R34, R94, 0x1e0, RZ, 0xfc, !PT ;  /* 0x000001e05e227812 */ /* 0x000fe400078efcff */
[-C--:B------:R-:W-:Y:S01]  /*113a0*/  ISETP.GE.AND P0, PT, R42, R105.reuse, PT ;  /* 0x000000692a00720c */ /* 0x080fe20003f06270 */
[----:B------:R-:W4:Y:S01]  /*113b0*/  @!P4 LDG.E.U16 R72, [R106.64+0x240] ;  /* 0x000240206a48c981 */ /* 0x000f22000c1e1500 */
        /* <DEDUP_REMOVED lines=9> */
[----:B------:R-:W-:-:S02]  /*11450*/  PRMT R47, RZ, 0x7610, R47 ;  /* 0x00007610ff2f7816 */ /* 0x000fc4000000002f */
[----:B------:R-:W-:Y:S01]  /*11460*/  PRMT R80, RZ, 0x7610, R80 ;  /* 0x00007610ff507816 */ /* 0x000fe20000000050 */
[----:B------:R-:W4:Y:S04]  /*11470*/  @!P0 LDG.E.U16 R74, [R106.64+0x2c0] ;  /* 0x0002c0206a4a8981 */ /* 0x000f28000c1e1500 */
[----:B------:R-:W4:Y:S04]  /*11480*/  @!P1 LDG.E.U16 R76, [R106.64+0x300] ;  /* 0x000300206a4c9981 */ /* 0x000f28000c1e1500 */
[----:B------:R-:W4:Y:S04]  /*11490*/  @!P2 LDG.E.U16 R78, [R106.64+0x340] ;  /* 0x000340206a4ea981 */ /* 0x000f28000c1e1500 */
[----:B------:R-:W4:Y:S04]  /*114a0*/  @!P3 LDG.E.U16 R47, [R106.64+0x380] ;  /* 0x000380206a2fb981 */ /* 0x000f28000c1e1500 */
[----:B------:R-:W4:Y:S01]  /*114b0*/  @!P4 LDG.E.U16 R80, [R106.64+0x3c0] ;  /* 0x0003c0206a50c981 */ /* 0x000f22000c1e1500 */
[----:B------:R-:W-:-:S02]  /*114c0*/  LOP3.LUT R68, R68, 0xfffffe00, RZ, 0xc0, !PT ;  /* 0xfffffe0044447812 */ /* 0x000fc400078ec0ff */
[----:B------:R-:W-:Y:S02]  /*114d0*/  F2FP.BF16.PACK_AB R29, R29, R30 ;  /* 0x0000001e1d1d723e */ /* 0x000fe400000010ff */
        /* <DEDUP_REMOVED lines=19> */
[----:B------:R-:W3:Y:S04]  /*11610*/  LDS.U16 R37, [R93+0x4] ;  /* 0x000004005d257984 */ /* 0x000ee80000000400 */
[----:B------:R-:W4:Y:S04]  /*11620*/  LDS.U16 R33, [R93] ;  /* 0x000000005d217984 */ /* 0x000f280000000400 */
[----:B------:R-:W0:Y:S01]  /*11630*/  LDS.U16 R39, [R93+0x6] ;  /* 0x000006005d277984 */ /* 0x000e220000000400 */
[----:B-1----:R-:W-:-:S03]  /*11640*/  LEA R74, R95, R68, 0x4 ;  /* 0x000000445f4a7211 */ /* 0x002fc600078e20ff */
[----:B------:R-:W-:Y:S04]  /*11650*/  LDS.U16 R31, [R93+0x14] ;  /* 0x000014005d1f7984 */ /* 0x000fe80000000400 */
[----:B------:R-:W-:Y:S01]  /*11660*/  LDS.U16 R30, [R93+0x18] ;  /* 0x000018005d1e7984 */ /* 0x000fe20000000400 */
[----:B--2---:R-:W-:Y:S02]  /*11670*/  PRMT R35, RZ, 0x5410, R35 ;  /* 0x00005410ff237816 */ /* 0x004fe40000000023 */
[----:B---3--:R-:W-:-:S03]  /*11680*/  PRMT R37, RZ, 0x5410, R37 ;  /* 0x00005410ff257816 */ /* 0x008fc60000000025 */
[----:B------:R-:W-:Y:S01]  /*11690*/  FADD.FTZ R35, R35, UR5 ;  /* 0x0000000523237e21 */ /* 0x000fe20008010000 */
[----:B----4-:R-:W-:Y:S01]  /*116a0*/  PRMT R33, RZ, 0x5410, R33 ;  /* 0x00005410ff217816 */ /* 0x010fe20000000021 */
[----:B------:R-:W-:-:S03]  /*116b0*/  FADD.FTZ R37, R37, UR5 ;  /* 0x0000000525257e21 */ /* 0x000fc60008010000 */
[----:B------:R-:W-:Y:S01]  /*116c0*/  FSETP.GTU.FTZ.AND P5, PT, R35, 20, PT ;  /* 0x41a000002300780b */ /* 0x000fe20003fbc000 */
[----:B------:R-:W-:Y:S01]  /*116d0*/  FADD.FTZ R33, R33, UR5 ;  /* 0x0000000521217e21 */ /* 0x000fe20008010000 */
[----:B------:R-:W-:-:S04]  /*116e0*/  FSETP.GTU.FTZ.AND P4, PT, R37, 20, PT ;  /* 0x41a000002500780b */ /* 0x000fc80003f9c000 */
[----:B------:R-:W-:Y:S02]  /*116f0*/  FSETP.GTU.FTZ.AND P2, PT, R33, 20, PT ;  /* 0x41a000002100780b */ /* 0x000fe40003f5c000 */
[----:B0-----:R-:W-:-:S05]  /*11700*/  PRMT R39, RZ, 0x5410, R39 ;  /* 0x00005410ff277816 */ /* 0x001fca0000000027 */
[----:B------:R-:W-:Y:S02]  /*11710*/  @!P5 FMUL.FTZ R43, R35, -1.4426950216293334961 ;  /* 0xbfb8aa3b232bd820 */ /* 0x000fe40000410000 */
[----:B------:R-:W0:Y:S01]  /*11720*/  LDS.U16 R35, [R93+0xa] ;  /* 0x00000a005d237984 */ /* 0x000e220000000400 */
[----:B------:R-:W-:-:S03]  /*11730*/  @!P4 FMUL.FTZ R49, R37, -1.4426950216293334961 ;  /* 0xbfb8aa3b2531c820 */ /* 0x000fc60000410000 */
[----:B------:R-:W1:Y:S01]  /*11740*/  LDS.U16 R37, [R93+0xc] ;  /* 0x00000c005d257984 */ /* 0x000e620000000400 */
[----:B------:R-:W-:Y:S02]  /*11750*/  FADD.FTZ R39, R39, UR5 ;  /* 0x0000000527277e21 */ /* 0x000fe40008010000 */
[----:B------:R-:W-:Y:S01]  /*11760*/  @!P2 FMUL.FTZ R41, R33, -1.4426950216293334961 ;  /* 0xbfb8aa3b2129a820 */ /* 0x000fe20000410000 */
[----:B------:R2:W-:Y:S01]  /*11770*/  @!P5 MUFU.EX2 R47, R43 ;  /* 0x0000002b002fd308 */ /* 0x0005e20000000800 */
[----:B------:R-:W-:Y:S01]  /*11780*/  LDS.U16 R33, [R93+0x8] ;  /* 0x000008005d217984 */ /* 0x000fe20000000400 */
[----:B------:R-:W-:-:S06]  /*11790*/  FSETP.GTU.FTZ.AND P1, PT, R39, 20, PT ;  /* 0x41a000002700780b */ /* 0x000fcc0003f3c000 */
[----:B------:R-:W3:Y:S01]  /*117a0*/  @!P2 MUFU.EX2 R41, R41 ;  /* 0x000000290029a308 */ /* 0x000ee20000000800 */
[----:B--2---:R-:W2:Y:S06]  /*117b0*/  LDS.U16 R43, [R93+0x12] ;  /* 0x000012005d2b7984 */ /* 0x004eac0000000400 */
[----:B------:R-:W-:Y:S02]  /*117c0*/  @!P1 FMUL.FTZ R51, R39, -1.4426950216293334961 ;  /* 0xbfb8aa3b27339820 */ /* 0x000fe40000410000 */
[----:B------:R-:W4:Y:S04]  /*117d0*/  LDS.U16 R39, [R93+0xe] ;  /* 0x00000e005d277984 */ /* 0x000f280000000400 */
[----:B------:R-:W1:Y:S01]  /*117e0*/  @!P1 MUFU.EX2 R51, R51 ;  /* 0x0000003300339308 */ /* 0x000e620000000800 */
[----:B---3--:R-:W-:-:S02]  /*117f0*/  @!P2 FADD.FTZ R45, R41, 1 ;  /* 0x3f800000292da421 */ /* 0x008fc40000010000 */
[----:B------:R-:W3:Y:S05]  /*11800*/  LDS.U16 R41, [R93+0x10] ;  /* 0x000010005d297984 */ /* 0x000eea0000000400 */
[----:B------:R-:W2:Y:S01]  /*11810*/  @!P2 MUFU.RCP R45, R45 ;  /* 0x0000002d002da308 */ /* 0x000ea20000001000 */
[----:B0-----:R-:W-:Y:S02]  /*11820*/  PRMT R35, RZ, 0x5410, R35 ;  /* 0x00005410ff237816 */ /* 0x001fe40000000023 */
[----:B-1----:R-:W-:-:S03]  /*11830*/  PRMT R37, RZ, 0x5410, R37 ;  /* 0x00005410ff257816 */ /* 0x002fc60000000025 */
[----:B------:R-:W-:Y:S02]  /*11840*/  FADD.FTZ R35, R35, UR5 ;  /* 0x0000000523237e21 */ /* 0x000fe40008010000 */
[----:B------:R-:W-:Y:S02]  /*11850*/  @!P1 FADD.FTZ R51, R51, 1 ;  /* 0x3f80000033339421 */ /* 0x000fe40000010000 */
[----:B------:R-:W-:Y:S01]  /*11860*/  FADD.FTZ R37, R37, UR5 ;  /* 0x0000000525257e21 */ /* 0x000fe20008010000 */
[----:B------:R-:W0:Y:S01]  /*11870*/  @!P4 MUFU.EX2 R49, R49 ;  /* 0x000000310031c308 */ /* 0x000e220000000800 */
[----:B------:R-:W-:Y:S01]  /*11880*/  FSETP.GTU.FTZ.AND P3, PT, R35, 20, PT ;  /* 0x41a000002300780b */ /* 0x000fe20003f7c000 */
[----:B--2---:R-:W-:Y:S02]  /*11890*/  @!P2 FMUL.FTZ R0, R0, R45 ;  /* 0x0000002d0000a220 */ /* 0x004fe40000410000 */
[----:B------:R-:W-:-:S04]  /*118a0*/  FSETP.GTU.FTZ.AND P2, PT, R37, 20, PT ;  /* 0x41a000002500780b */ /* 0x000fc80003f5c000 */
[----:B------:R-:W1:Y:S01]  /*118b0*/  @!P1 MUFU.RCP R51, R51 ;  /* 0x0000003300339308 */ /* 0x000e620000001000 */
[----:B------:R-:W-:Y:S01]  /*118c0*/  PRMT R43, RZ, 0x5410, R43 ;  /* 0x00005410ff2b7816 */ /* 0x000fe2000000002b */
[----:B------:R-:W-:-:S04]  /*118d0*/  @!P5 FADD.FTZ R47, R47, 1 ;  /* 0x3f8000002f2fd421 */ /* 0x000fc80000010000 */
[----:B------:R-:W-:Y:S02]  /*118e0*/  @!P3 FMUL.FTZ R35, R35, -1.4426950216293334961 ;  /* 0xbfb8aa3b2323b820 */ /* 0x000fe40000410000 */
[----:B------:R-:W-:Y:S02]  /*118f0*/  FADD.FTZ R43, R43, UR5 ;  /* 0x000000052b2b7e21 */ /* 0x000fe40008010000 */
[----:B------:R-:W-:Y:S02]  /*11900*/  @!P2 FMUL.FTZ R37, R37, -1.4426950216293334961 ;  /* 0xbfb8aa3b2525a820 */ /* 0x000fe40000410000 */
[----:B0-----:R-:W-:Y:S01]  /*11910*/  @!P4 FADD.FTZ R49, R49, 1 ;  /* 0x3f8000003131c421 */ /* 0x001fe20000010000 */
[----:B------:R-:W0:Y:S01]  /*11920*/  @!P5 MUFU.RCP R47, R47 ;  /* 0x0000002f002fd308 */ /* 0x000e220000001000 */
[----:B------:R-:W-:Y:S01]  /*11930*/  PRMT R33, RZ, 0x5410, R33 ;  /* 0x00005410ff217816 */ /* 0x000fe20000000021 */
[----:B-1----:R-:W-:Y:S01]  /*11940*/  @!P1 FMUL.FTZ R4, R4, R51 ;  /* 0x0000003304049220 */ /* 0x002fe20000410000 */
[----:B------:R-:W-:-:S05]  /*11950*/  FSETP.GTU.FTZ.AND P1, PT, R43, 20, PT ;  /* 0x41a000002b00780b */ /* 0x000fca0003f3c000 */
[----:B------:R-:W1:Y:S01]  /*11960*/  @!P4 MUFU.RCP R64, R49 ;  /* 0x000000310040c308 */ /* 0x000e620000001000 */
[----:B------:R-:W-:Y:S01]  /*11970*/  FADD.FTZ R33, R33, UR5 ;  /* 0x0000000521217e21 */ /* 0x000fe20008010000 */
[----:B----4-:R-:W-:-:S06]  /*11980*/  PRMT R39, RZ, 0x5410, R39 ;  /* 0x00005410ff277816 */ /* 0x010fcc0000000027 */
[----:B------:R-:W2:Y:S01]  /*11990*/  @!P3 MUFU.EX2 R35, R35 ;  /* 0x000000230023b308 */ /* 0x000ea20000000800 */
[----:B---3--:R-:W-:-:S07]  /*119a0*/  PRMT R41, RZ, 0x5410, R41 ;  /* 0x00005410ff297816 */ /* 0x008fce0000000029 */
[----:B------:R-:W3:Y:S01]  /*119b0*/  @!P2 MUFU.EX2 R37, R37 ;  /* 0x000000250025a308 */ /* 0x000ee20000000800 */
[----:B------:R-:W-:Y:S01]  /*119c0*/  FSETP.GTU.FTZ.AND P0, PT, R33, 20, PT ;  /* 0x41a000002100780b */ /* 0x000fe20003f1c000 */
[----:B------:R-:W-:Y:S02]  /*119d0*/  FADD.FTZ R39, R39, UR5 ;  /* 0x0000000527277e21 */ /* 0x000fe40008010000 */
[----:B------:R-:W-:Y:S02]  /*119e0*/  FADD.FTZ R41, R41, UR5 ;  /* 0x0000000529297e21 */ /* 0x000fe40008010000 */
[----:B------:R-:W-:Y:S02]  /*119f0*/  @!P1 FMUL.FTZ R43, R43, -1.4426950216293334961 ;  /* 0xbfb8aa3b2b2b9820 */ /* 0x000fe40000410000 */
[----:B0-----:R-:W-:Y:S01]  /*11a00*/  @!P5 FMUL.FTZ R2, R2, R47 ;  /* 0x0000002f0202d220 */ /* 0x001fe20000410000 */
[----:B------:R-:W-:Y:S01]  /*11a10*/  FSETP.GTU.FTZ.AND P5, PT, R39, 20, PT ;  /* 0x41a000002700780b */ /* 0x000fe20003fbc000 */
[----:B-1----:R-:W-:Y:S01]  /*11a20*/  @!P4 FMUL.FTZ R3, R3, R64 ;  /* 0x000000400303c220 */ /* 0x002fe20000410000 */
[----:B------:R-:W-:Y:S01]  /*11a30*/  FSETP.GTU.FTZ.AND P4, PT, R41, 20, PT ;  /* 0x41a000002900780b */ /* 0x000fe20003f9c000 */
[----:B--2---:R-:W-:Y:S01]  /*11a40*/  @!P3 FADD.FTZ R35, R35, 1 ;  /* 0x3f8000002323b421 */ /* 0x004fe20000010000 */
[----:B------:R-:W0:Y:S01]  /*11a50*/  @!P1 MUFU.EX2 R43, R43 ;  /* 0x0000002b002b9308 */ /* 0x000e220000000800 */
[----:B---3--:R-:W-:-:S02]  /*11a60*/  @!P2 FADD.FTZ R37, R37, 1 ;  /* 0x3f8000002525a421 */ /* 0x008fc40000010000 */
[----:B------:R-:W-:-:S05]  /*11a70*/  @!P0 FMUL.FTZ R33, R33, -1.4426950216293334961 ;  /* 0xbfb8aa3b21218820 */ /* 0x000fca0000410000 */
[----:B------:R-:W1:Y:S08]  /*11a80*/  @!P3 MUFU.RCP R67, R35 ;  /* 0x000000230043b308 */ /* 0x000e700000001000 */
[----:B------:R-:W2:Y:S01]  /*11a90*/  @!P2 MUFU.RCP R68, R37 ;  /* 0x000000250044a308 */ /* 0x000ea20000001000 */
[----:B------:R-:W-:Y:S02]  /*11aa0*/  @!P5 FMUL.FTZ R39, R39, -1.4426950216293334961 ;  /* 0xbfb8aa3b2727d820 */ /* 0x000fe40000410000 */
[----:B------:R-:W-:-:S05]  /*11ab0*/  @!P4 FMUL.FTZ R41, R41, -1.4426950216293334961 ;  /* 0xbfb8aa3b2929c820 */ /* 0x000fca0000410000 */
[----:B------:R-:W3:Y:S01]  /*11ac0*/  @!P0 MUFU.EX2 R33, R33 ;  /* 0x0000002100218308 */ /* 0x000ee20000000800 */
[----:B0-----:R-:W-:Y:S02]  /*11ad0*/  @!P1 FADD.FTZ R43, R43, 1 ;  /* 0x3f8000002b2b9421 */ /* 0x001fe40000010000 */
[----:B-1----:R-:W-:Y:S01]  /*11ae0*/  @!P3 FMUL.FTZ R6, R6, R67 ;  /* 0x000000430606b220 */ /* 0x002fe20000410000 */
[----:B------:R-:W-:-:S04]  /*11af0*/  PRMT R67, R29, 0x7610, R67 ;  /* 0x000076101d437816 */ /* 0x000fc80000000043 */
[----:B------:R-:W0:Y:S01]  /*11b00*/  @!P5 MUFU.EX2 R39, R39 ;  /* 0x000000270027d308 */ /* 0x000e220000000800 */
[----:B--2---:R-:W-:Y:S01]  /*11b10*/  @!P2 FMUL.FTZ R7, R7, R68 ;  /* 0x000000440707a220 */ /* 0x004fe20000410000 */
[----:B------:R-:W-:Y:S02]  /*11b20*/  PRMT R68, R29, 0x7632, R68 ;  /* 0x000076321d447816 */ /* 0x000fe40000000044 */
[----:B------:R-:W1:Y:S04]  /*11b30*/  LDS.U16 R29, [R93+0x16] ;  /* 0x000016005d1d7984 */ /* 0x000e680000000400 */
[----:B------:R-:W2:Y:S01]  /*11b40*/  @!P4 MUFU.EX2 R41, R41 ;  /* 0x000000290029c308 */ /* 0x000ea20000000800 */
[----:B---3--:R-:W-:-:S07]  /*11b50*/  @!P0 FADD.FTZ R33, R33, 1 ;  /* 0x3f80000021218421 */ /* 0x008fce0000010000 */
[----:B------:R-:W3:Y:S01]  /*11b60*/  @!P1 MUFU.RCP R43, R43 ;  /* 0x0000002b002b9308 */ /* 0x000ee20000001000 */
[----:B0-----:R-:W-:Y:S01]  /*11b70*/  @!P5 FADD.FTZ R39, R39, 1 ;  /* 0x3f8000002727d421 */ /* 0x001fe20000010000 */
[----:B------:R-:W-:-:S06]  /*11b80*/  IADD3 R35, R74, 0x9, RZ ;  /* 0x000000094a237810 */ /* 0x000fcc0007ffe0ff */
[----:B------:R0:W-:Y:S01]  /*11b90*/  @!P0 MUFU.RCP R70, R33 ;  /* 0x0000002100468308 */ /* 0x0001e20000001000 */
[----:B--2---:R-:W-:Y:S01]  /*11ba0*/  @!P4 FADD.FTZ R41, R41, 1 ;  /* 0x3f8000002929c421 */ /* 0x004fe20000010000 */
[----:B0-----:R-:W-:-:S06]  /*11bb0*/  IADD3 R33, R74, 0x6, RZ ;  /* 0x000000064a217810 */ /* 0x001fcc0007ffe0ff */
[----:B------:R0:W2:Y:S01]  /*11bc0*/  @!P5 MUFU.RCP R69, R39 ;  /* 0x000000270045d308 */ /* 0x0000a20000001000 */
[----:B---3--:R-:W-:Y:S01]  /*11bd0*/  @!P1 FMUL.FTZ R10, R10, R43 ;  /* 0x0000002b0a0a9220 */ /* 0x008fe20000410000 */
[----:B------:R-:W-:Y:S02]  /*11be0*/  LEA.HI.SX32 R37, R33, R74, 0x1b ;  /* 0x0000004a21257211 */ /* 0x000fe400078fdaff */
[----:B------:R-:W3:Y:S01]  /*11bf0*/  LDS.U16 R33, [R93+0x1c] ;  /* 0x00001c005d217984 */ /* 0x000ee20000000400 */
[----:B------:R-:W-:-:S03]  /*11c00*/  PRMT R43, R32, 0x7632, R43 ;  /* 0x00007632202b7816 */ /* 0x000fc6000000002b */
[----:B------:R4:W1:Y:S01]  /*11c10*/  @!P4 MUFU.RCP R72, R41 ;  /* 0x000000290048c308 */ /* 0x0008620000001000 */
[----:B0-----:R-:W-:Y:S02]  /*11c20*/  LEA.HI.SX32 R39, R35, R74, 0x1b ;  /* 0x0000004a23277211 */ /* 0x001fe400078fdaff */
[----:B------:R-:W0:Y:S01]  /*11c30*/  LDS.U16 R35, [R93+0x1e] ;  /* 0x00001e005d237984 */ /* 0x000e220000000400 */
[----:B----4-:R-:W-:-:S03]  /*11c40*/  PRMT R41, R32, 0x7610, R41 ;  /* 0x0000761020297816 */ /* 0x010fc60000000029 */
[----:B------:R-:W4:Y:S04]  /*11c50*/  LDS.U16 R32, [R93+0x1a] ;  /* 0x00001a005d207984 */ /* 0x000f280000000400 */
        /* <DEDUP_REMOVED lines=12> */
[----:B------:R-:W-:Y:S02]  /*11d20*/  PRMT R31, RZ, 0x5410, R31 ;  /* 0x00005410ff1f7816 */ /* 0x000fe4000000001f */
[----:B-1----:R-:W-:Y:S02]  /*11d30*/  PRMT R29, RZ, 0x5410, R29 ;  /* 0x00005410ff1d7816 */ /* 0x002fe4000000001d */
[----:B------:R-:W-:Y:S02]  /*11d40*/  LEA.HI.SX32 R53, R53, R74, 0x1b ;  /* 0x0000004a35357211 */ /* 0x000fe400078fdaff */
[----:B------:R-:W-:Y:S02]  /*11d50*/  SHF.L.U32 R45, R45, 0x1, RZ ;  /* 0x000000012d2d7819 */ /* 0x000fe400000006ff */
[----:B------:R-:W-:-:S02]  /*11d60*/  F2FP.BF16.PACK_AB R27, R27, R28 ;  /* 0x0000001c1b1b723e */ /* 0x000fc400000010ff */
[C---:B------:R-:W-:Y:S02]  /*11d70*/  IADD3 R59, R74.reuse, 0xa, RZ ;  /* 0x0000000a4a3b7810 */ /* 0x040fe40007ffe0ff */
[----:B------:R-:W-:Y:S02]  /*11d80*/  SHF.L.U32 R47, R47, 0x1, RZ ;  /* 0x000000012f2f7819 */ /* 0x000fe400000006ff */
[----:B------:R-:W-:Y:S02]  /*11d90*/  IADD3 R61, R74, 0xb, RZ ;  /* 0x0000000b4a3d7810 */ /* 0x000fe40007ffe0ff */
[----:B------:R-:W-:Y:S02]  /*11da0*/  LEA.HI.SX32 R55, R55, R74, 0x1b ;  /* 0x0000004a37377211 */ /* 0x000fe400078fdaff */
[----:B------:R-:W-:Y:S02]  /*11db0*/  SHF.L.U32 R49, R49, 0x1, RZ ;  /* 0x0000000131317819 */ /* 0x000fe400000006ff */
[----:B------:R-:W-:Y:S01]  /*11dc0*/  F2FP.BF16.PACK_AB R25, R25, R26 ;  /* 0x0000001a1919723e */ /* 0x000fe200000010ff */
[----:B------:R-:W-:Y:S01]  /*11dd0*/  STS.U16 [R93], R41 ;  /* 0x000000295d007388 */ /* 0x000fe20000000400 */
[----:B------:R-:W-:Y:S01]  /*11de0*/  LEA.HI.SX32 R57, R57, R74, 0x1b ;  /* 0x0000004a39397211 */ /* 0x000fe200078fdaff */
[----:B------:R-:W-:Y:S01]  /*11df0*/  FADD.FTZ R31, R31, UR5 ;  /* 0x000000051f1f7e21 */ /* 0x000fe20008010000 */
[----:B------:R-:W-:Y:S01]  /*11e00*/  F2FP.BF16.PACK_AB R23, R23, R24 ;  /* 0x000000181717723e */ /* 0x000fe200000010ff */
[----:B------:R-:W-:Y:S01]  /*11e10*/  FADD.FTZ R29, R29, UR5 ;  /* 0x000000051d1d7e21 */ /* 0x000fe20008010000 */
[----:B------:R-:W-:Y:S01]  /*11e20*/  SHF.L.U32 R51, R51, 0x1, RZ ;  /* 0x0000000133337819 */ /* 0x000fe200000006ff */
[----:B------:R-:W-:Y:S01]  /*11e30*/  STS.U16 [R45+0x2], R43 ;  /* 0x0000022b2d007388 */ /* 0x000fe20000000400 */
[----:B------:R-:W-:-:S02]  /*11e40*/  PRMT R24, R27, 0x7632, R24 ;  /* 0x000076321b187816 */ /* 0x000fc40000000018 */
[----:B------:R-:W-:Y:S01]  /*11e50*/  SHF.L.U32 R53, R53, 0x1, RZ ;  /* 0x0000000135357819 */ /* 0x000fe200000006ff */
[----:B------:R-:W-:Y:S01]  /*11e60*/  STS.U16 [R47+0x4], R67 ;  /* 0x000004432f007388 */ /* 0x000fe20000000400 */
[C---:B------:R-:W-:Y:S02]  /*11e70*/  IADD3 R63, R74.reuse, 0xc, RZ ;  /* 0x0000000c4a3f7810 */ /* 0x040fe40007ffe0ff */
[-C--:B------:R-:W-:Y:S02]  /*11e80*/  LEA.HI.SX32 R59, R59, R74.reuse, 0x1b ;  /* 0x0000004a3b3b7211 */ /* 0x080fe400078fdaff */
[----:B------:R-:W-:Y:S01]  /*11e90*/  SHF.L.U32 R37, R37, 0x1, RZ ;  /* 0x0000000125257819 */ /* 0x000fe200000006ff */
[----:B------:R-:W-:Y:S01]  /*11ea0*/  STS.U16 [R49+0x6], R68 ;  /* 0x0000064431007388 */ /* 0x000fe20000000400 */
[----:B------:R-:W-:Y:S02]  /*11eb0*/  IADD3 R64, R74, 0xd, RZ ;  /* 0x0000000d4a407810 */ /* 0x000fe40007ffe0ff */
[----:B------:R-:W-:-:S02]  /*11ec0*/  LEA.HI.SX32 R61, R61, R74, 0x1b ;  /* 0x0000004a3d3d7211 */ /* 0x000fc400078fdaff */
[----:B------:R-:W-:Y:S02]  /*11ed0*/  PRMT R26, R25, 0x7632, R26 ;  /* 0x00007632191a7816 */ /* 0x000fe4000000001a */
[----:B------:R-:W-:Y:S02]  /*11ee0*/  SHF.L.U32 R55, R55, 0x1, RZ ;  /* 0x0000000137377819 */ /* 0x000fe400000006ff */
[----:B------:R-:W-:Y:S01]  /*11ef0*/  F2FP.BF16.PACK_AB R21, R21, R22 ;  /* 0x000000161515723e */ /* 0x000fe200000010ff */
[----:B--2---:R-:W-:Y:S01]  /*11f00*/  @!P5 FMUL.FTZ R8, R8, R69 ;  /* 0x000000450808d220 */ /* 0x004fe20000410000 */
[C---:B------:R-:W-:Y:S01]  /*11f10*/  IADD3 R65, R74.reuse, 0xe, RZ ;  /* 0x0000000e4a417810 */ /* 0x040fe20007ffe0ff */
[----:B------:R-:W-:Y:S01]  /*11f20*/  @!P4 FMUL.FTZ R9, R9, R72 ;  /* 0x000000480909c220 */ /* 0x000fe20000410000 */
[----:B------:R-:W-:Y:S01]  /*11f30*/  SHF.L.U32 R57, R57, 0x1, RZ ;  /* 0x0000000139397819 */ /* 0x000fe200000006ff */
[----:B------:R-:W-:Y:S01]  /*11f40*/  STS.U16 [R51+0x8], R27 ;  /* 0x0000081b33007388 */ /* 0x000fe20000000400 */
[----:B------:R-:W-:-:S02]  /*11f50*/  IADD3 R66, R74, 0xf, RZ ;  /* 0x0000000f4a427810 */ /* 0x000fc40007ffe0ff */
[----:B------:R-:W-:Y:S01]  /*11f60*/  PRMT R22, R23, 0x7632, R22 ;  /* 0x0000763217167816 */ /* 0x000fe20000000016 */
[----:B------:R-:W-:Y:S01]  /*11f70*/  STS.U16 [R53+0xa], R24 ;  /* 0x00000a1835007388 */ /* 0x000fe20000000400 */
[----:B------:R-:W-:Y:S02]  /*11f80*/  SHF.L.U32 R39, R39, 0x1, RZ ;  /* 0x0000000127277819 */ /* 0x000fe400000006ff */
[----:B------:R-:W-:Y:S01]  /*11f90*/  LEA.HI.SX32 R63, R63, R74, 0x1b ;  /* 0x0000004a3f3f7211 */ /* 0x000fe200078fdaff */
[----:B------:R-:W-:Y:S01]  /*11fa0*/  STS.U16 [R37+0xc], R25 ;  /* 0x00000c1925007388 */ /* 0x000fe20000000400 */
[----:B------:R-:W-:Y:S02]  /*11fb0*/  SHF.L.U32 R59, R59, 0x1, RZ ;  /* 0x000000013b3b7819 */ /* 0x000fe400000006ff */
[----:B------:R-:W-:Y:S02]  /*11fc0*/  FSETP.GTU.FTZ.AND P5, PT, R31, 20, PT ;  /* 0x41a000001f00780b */ /* 0x000fe40003fbc000 */
[----:B------:R-:W-:-:S02]  /*11fd0*/  F2FP.BF16.PACK_AB R19, R19, R20 ;  /* 0x000000141313723e */ /* 0x000fc400000010ff */
[----:B------:R-:W-:Y:S01]  /*11fe0*/  FSETP.GTU.FTZ.AND P4, PT, R29, 20, PT ;  /* 0x41a000001d00780b */ /* 0x000fe20003f9c000 */
[----:B------:R-:W-:Y:S01]  /*11ff0*/  STS.U16 [R55+0xe], R26 ;  /* 0x00000e1a37007388 */ /* 0x000fe20000000400 */
[-C--:B------:R-:W-:Y:S02]  /*12000*/  LEA.HI.SX32 R64, R64, R74.reuse, 0x1b ;  /* 0x0000004a40407211 */ /* 0x080fe400078fdaff */
[----:B------:R-:W-:Y:S02]  /*12010*/  PRMT R28, R21, 0x7632, R28 ;  /* 0x00007632151c7816 */ /* 0x000fe4000000001c */
[----:B------:R-:W-:Y:S01]  /*12020*/  SHF.L.U32 R61, R61, 0x1, RZ ;  /* 0x000000013d3d7819 */ /* 0x000fe200000006ff */
[----:B------:R1:W-:Y:S01]  /*12030*/  STS.U16 [R57+0x10], R23 ;  /* 0x0000101739007388 */ /* 0x0003e20000000400 */
[----:B------:R-:W-:Y:S02]  /*12040*/  LEA.HI.SX32 R65, R65, R74, 0x1b ;  /* 0x0000004a41417211 */ /* 0x000fe400078fdaff */
[----:B------:R-:W-:-:S02]  /*12050*/  F2FP.BF16.PACK_AB R17, R17, R18 ;  /* 0x000000121111723e */ /* 0x000fc400000010ff */
[----:B------:R-:W-:Y:S01]  /*12060*/  ISETP.NE.AND P6, PT, R96, RZ, PT ;  /* 0x000000ff6000720c */ /* 0x000fe20003fc5270 */
[----:B------:R-:W-:Y:S01]  /*12070*/  STS.U16 [R39+0x12], R22 ;  /* 0x0000121627007388 */ /* 0x000fe20000000400 */
[----:B------:R-:W-:Y:S02]  /*12080*/  LEA.HI.SX32 R66, R66, R74, 0x1b ;  /* 0x0000004a42427211 */ /* 0x000fe400078fdaff */
[----:B------:R-:W-:Y:S01]  /*12090*/  SHF.L.U32 R63, R63, 0x1, RZ ;  /* 0x000000013f3f7819 */ /* 0x000fe200000006ff */
[----:B------:R-:W-:Y:S01]  /*120a0*/  STS.U16 [R59+0x14], R21 ;  /* 0x000014153b007388 */ /* 0x000fe20000000400 */
[C---:B-1----:R-:W-:Y:S02]  /*120b0*/  PRMT R23, R19.reuse, 0x7610, R23 ;  /* 0x0000761013177816 */ /* 0x042fe40000000017 */
[----:B------:R-:W-:Y:S01]  /*120c0*/  PRMT R24, R19, 0x7632, R24 ;  /* 0x0000763213187816 */ /* 0x000fe20000000018 */
[----:B------:R1:W-:Y:S01]  /*120d0*/  STS.U16 [R61+0x16], R28 ;  /* 0x0000161c3d007388 */ /* 0x0003e20000000400 */
[----:B------:R-:W-:-:S02]  /*120e0*/  SHF.L.U32 R64, R64, 0x1, RZ ;  /* 0x0000000140407819 */ /* 0x000fc400000006ff */
[----:B------:R-:W-:Y:S02]  /*120f0*/  PRMT R26, R17, 0x7610, R26 ;  /* 0x00007610111a7816 */ /* 0x000fe4000000001a */
[----:B------:R-:W-:Y:S02]  /*12100*/  SHF.L.U32 R65, R65, 0x1, RZ ;  /* 0x0000000141417819 */ /* 0x000fe400000006ff */
[----:B------:R-:W-:Y:S01]  /*12110*/  SHF.L.U32 R66, R66, 0x1, RZ ;  /* 0x0000000142427819 */ /* 0x000fe200000006ff */
[----:B------:R-:W-:Y:S01]  /*12120*/  STS.U16 [R63+0x18], R23 ;  /* 0x000018173f007388 */ /* 0x000fe20000000400 */
[----:B---3--:R-:W-:Y:S02]  /*12130*/  PRMT R33, RZ, 0x5410, R33 ;  /* 0x00005410ff217816 */ /* 0x008fe40000000021 */
[----:B-1----:R-:W-:Y:S02]  /*12140*/  PRMT R28, R17, 0x7632, R28 ;  /* 0x00007632111c7816 */ /* 0x002fe4000000001c */
[----:B0-----:R-:W-:Y:S01]  /*12150*/  PRMT R35, RZ, 0x5410, R35 ;  /* 0x00005410ff237816 */ /* 0x001fe20000000023 */
[----:B------:R0:W-:Y:S01]  /*12160*/  STS.U16 [R64+0x1a], R24 ;  /* 0x00001a1840007388 */ /* 0x0001e20000000400 */
[----:B------:R-:W-:-:S03]  /*12170*/  @!P5 FMUL.FTZ R19, R31, -1.4426950216293334961 ;  /* 0xbfb8aa3b1f13d820 */ /* 0x000fc60000410000 */
[----:B------:R1:W-:Y:S01]  /*12180*/  STS.U16 [R65+0x1c], R26 ;  /* 0x00001c1a41007388 */ /* 0x0003e20000000400 */
[----:B------:R-:W-:Y:S02]  /*12190*/  @!P4 FMUL.FTZ R20, R29, -1.4426950216293334961 ;  /* 0xbfb8aa3b1d14c820 */ /* 0x000fe40000410000 */
[----:B------:R-:W-:Y:S01]  /*121a0*/  FADD.FTZ R21, R33, UR5 ;  /* 0x0000000521157e21 */ /* 0x000fe20008010000 */
[----:B------:R-:W-:Y:S01]  /*121b0*/  STS.U16 [R66+0x1e], R28 ;  /* 0x00001e1c42007388 */ /* 0x000fe20000000400 */
[----:B------:R-:W-:Y:S01]  /*121c0*/  FADD.FTZ R22, R35, UR5 ;  /* 0x0000000523167e21 */ /* 0x000fe20008010000 */
        /* <DEDUP_REMOVED lines=20> */
[----:B----4-:R-:W-:-:S03]  /*12310*/  PRMT R32, RZ, 0x5410, R32 ;  /* 0x00005410ff207816 */ /* 0x010fc60000000020 */
[----:B------:R-:W-:Y:S02]  /*12320*/  FADD.FTZ R30, R30, UR5 ;  /* 0x000000051e1e7e21 */ /* 0x000fe40008010000 */
[----:B------:R-:W-:-:S03]  /*12330*/  FADD.FTZ R32, R32, UR5 ;  /* 0x0000000520207e21 */ /* 0x000fc60008010000 */
[----:B------:R-:W-:Y:S01]  /*12340*/  FSETP.GTU.FTZ.AND P3, PT, R30, 20, PT ;  /* 0x41a000001e00780b */ /* 0x000fe20003f7c000 */
[----:B------:R-:W-:Y:S01]  /*12350*/  @!P0 FMUL.FTZ R5, R5, R70 ;  /* 0x0000004605058220 */ /* 0x000fe20000410000 */
[----:B------:R-:W2:Y:S01]  /*12360*/  @!P5 MUFU.EX2 R19, R19 ;  /* 0x000000130013d308 */ /* 0x000ea20000000800 */
[----:B------:R-:W-:Y:S02]  /*12370*/  FSETP.GTU.FTZ.AND P0, PT, R32, 20, PT ;  /* 0x41a000002000780b */ /* 0x000fe40003f1c000 */
[----:B------:R-:W-:Y:S01]  /*12380*/  FSETP.GTU.FTZ.AND P1, PT, R21, 20, PT ;  /* 0x41a000001500780b */ /* 0x000fe20003f3c000 */
[----:B------:R-:W3:Y:S07]  /*12390*/  LDS R81, [0x840] ;  /* 0x00084000ff517984 */ /* 0x000eee0000000800 */
[----:B------:R-:W-:-:S03]  /*123a0*/  @!P3 FMUL.FTZ R17, R30, -1.4426950216293334961 ;  /* 0xbfb8aa3b1e11b820 */ /* 0x000fc60000410000 */
[----:B------:R-:W-:Y:S02]  /*123b0*/  @!P0 FMUL.FTZ R18, R32, -1.4426950216293334961 ;  /* 0xbfb8aa3b20128820 */ /* 0x000fe40000410000 */
[----:B------:R-:W-:Y:S01]  /*123c0*/  @!P1 FMUL.FTZ R21, R21, -1.4426950216293334961 ;  /* 0xbfb8aa3b15159820 */ /* 0x000fe20000410000 */
[----:B------:R-:W4:Y:S01]  /*123d0*/  @!P4 MUFU.EX2 R20, R20 ;  /* 0x000000140014c308 */ /* 0x000f220000000800 */
[----:B--2---:R-:W-:Y:S01]  /*123e0*/  @!P5 FADD.FTZ R19, R19, 1 ;  /* 0x3f8000001313d421 */ /* 0x004fe20000010000 */
[----:B------:R-:W-:-:S06]  /*123f0*/  FSETP.GTU.FTZ.AND P2, PT, R22, 20, PT ;  /* 0x41a000001600780b */ /* 0x000fcc0003f5c000 */
[----:B------:R-:W2:Y:S08]  /*12400*/  @!P3 MUFU.EX2 R17, R17 ;  /* 0x000000110011b308 */ /* 0x000eb00000000800 */
[----:B------:R-:W0:Y:S08]  /*12410*/  @!P0 MUFU.EX2 R18, R18 ;  /* 0x0000001200128308 */ /* 0x000e300000000800 */
[----:B------:R-:W1:Y:S08]  /*12420*/  @!P1 MUFU.EX2 R21, R21 ;  /* 0x0000001500159308 */ /* 0x000e700000000800 */
[----:B0-----:R-:W0:Y:S01]  /*12430*/  @!P5 MUFU.RCP R24, R19 ;  /* 0x000000130018d308 */ /* 0x001e220000001000 */
[----:B----4-:R-:W-:-:S02]  /*12440*/  @!P4 FADD.FTZ R20, R20, 1 ;  /* 0x3f8000001414c421 */ /* 0x010fc40000010000 */
[----:B--2---:R-:W-:Y:S02]  /*12450*/  @!P3 FADD.FTZ R17, R17, 1 ;  /* 0x3f8000001111b421 */ /* 0x004fe40000010000 */
[----:B------:R-:W-:Y:S02]  /*12460*/  @!P2 FMUL.FTZ R22, R22, -1.4426950216293334961 ;  /* 0xbfb8aa3b1616a820 */ /* 0x000fe40000410000 */
[----:B------:R-:W-:Y:S01]  /*12470*/  @!P0 FADD.FTZ R18, R18, 1 ;  /* 0x3f80000012128421 */ /* 0x000fe20000010000 */
[----:B------:R-:W2:Y:S01]  /*12480*/  @!P4 MUFU.RCP R83, R20 ;  /* 0x000000140053c308 */ /* 0x000ea20000001000 */
[----:B-1----:R-:W-:Y:S01]  /*12490*/  @!P1 FADD.FTZ R21, R21, 1 ;  /* 0x3f80000015159421 */ /* 0x002fe20000010000 */
[----:B------:R-:W-:-:S06]  /*124a0*/  UIMAD UR7, UR13, UR8, URZ ;  /* 0x000000080d0772a4 */ /* 0x000fcc000f8e023f */
[----:B------:R-:W1:Y:S01]  /*124b0*/  @!P3 MUFU.RCP R26, R17 ;  /* 0x00000011001ab308 */ /* 0x000e620000001000 */
[----:B0-----:R-:W-:Y:S01]  /*124c0*/  @!P5 FMUL.FTZ R11, R11, R24 ;  /* 0x000000180b0bd220 */ /* 0x001fe20000410000 */
[----:B---3--:R-:W-:Y:S01]  /*124d0*/  ISETP.GE.AND P5, PT, R94, R81, PT ;  /* 0x000000515e00720c */ /* 0x008fe20003fa6270 */
[----:B------:R-:W-:-:S05]  /*124e0*/  UIMAD UR25, UR12, UR9, UR7 ;  /* 0x000000090c1972a4 */ /* 0x000fca000f8e0207 */
[----:B------:R-:W0:Y:S01]  /*124f0*/  @!P2 MUFU.EX2 R22, R22 ;  /* 0x000000160016a308 */ /* 0x000e220000000800 */
[----:B------:R-:W-:Y:S02]  /*12500*/  UIMAD UR7, UR13, UR34, URZ ;  /* 0x000000220d0772a4 */ /* 0x000fe4000f8e023f */
[----:B------:R-:W-:-:S05]  /*12510*/  UIMAD.WIDE.U32 UR36, UR12, UR8, URZ ;  /* 0x000000080c2472a5 */ /* 0x000fca000f8e003f */
[----:B------:R3:W4:Y:S08]  /*12520*/  @!P0 MUFU.RCP R85, R18 ;  /* 0x0000001200558308 */ /* 0x0007300000001000 */
[----:B------:R3:W0:Y:S01]  /*12530*/  @!P1 MUFU.RCP R24, R21 ;  /* 0x0000001500189308 */ /* 0x0006220000001000 */
[----:B------:R-:W-:Y:S01]  /*12540*/  UIMAD UR38, UR12, UR35, UR7 ;  /* 0x000000230c2672a4 */ /* 0x000fe2000f8e0207 */
[----:B------:R-:W-:Y:S01]  /*12550*/  BSSY B0, `(.L_x_4935) ;  /* 0x0000014000007945 */ /* 0x000fe20003800000 */
[----:B------:R-:W-:-:S02]  /*12560*/  UIMAD.WIDE.U32 UR8, UR12, UR34, URZ ;  /* 0x000000220c0872a5 */ /* 0x000fc4000f8e003f */
[----:B------:R-:W-:Y:S01]  /*12570*/  UIADD3 UR7, UR37, UR25, URZ ;  /* 0x0000001925077290 */ /* 0x000fe2000fffe03f */
[----:B--2---:R-:W-:Y:S02]  /*12580*/  @!P4 FMUL.FTZ R12, R12, R83 ;  /* 0x000000530c0cc220 */ /* 0x004fe40000410000 */
        /* <DEDUP_REMOVED lines=16> */
.L_x_4936:
[----:B---34-:R-:W-:Y:S05]  /*12690*/  BSYNC B0 ;  /* 0x0000000000007941 */ /* 0x018fea0003800000 */
.L_x_4935:
[----:B------:R-:W2:Y:S01]  /*126a0*/  LDL.LU R26, [R1+0x10] ;  /* 0x00001000011a7983 */ /* 0x000ea20000300800 */
[----:B------:R-:W-:Y:S01]  /*126b0*/  ULDC.64 UR34, c[0x0][0x2e0] ;  /* 0x0000b80000227ab9 */ /* 0x000fe20000000a00 */
[----:B0-----:R-:W-:Y:S01]  /*126c0*/  @!P2 FADD.FTZ R22, R22, 1 ;  /* 0x3f8000001616a421 */ /* 0x001fe20000010000 */
[----:B------:R-:W-:Y:S01]  /*126d0*/  UMOV UR37, UR7 ;  /* 0x0000000700257c82 */ /* 0x000fe20008000000 */
[----:B------:R-:W-:Y:S01]  /*126e0*/  LEA R18, P3, R94, c[0x0][0x330], 0x1 ;  /* 0x0000cc005e127a11 */ /* 0x000fe200078608ff */
[----:B------:R-:W-:Y:S01]  /*126f0*/  UIMAD.WIDE.U32 UR36, UR10, UR34, UR36 ;  /* 0x000000220a2472a5 */ /* 0x000fe2000f8e0024 */
[----:B------:R-:W0:Y:S01]  /*12700*/  @!P2 MUFU.RCP R17, R22 ;  /* 0x000000160011a308 */ /* 0x000e220000001000 */
[----:B------:R-:W-:Y:S01]  /*12710*/  UIMAD UR34, UR11, UR34, URZ ;  /* 0x000000220b2272a4 */ /* 0x000fe2000f8e023f */
[----:B------:R-:W-:Y:S01]  /*12720*/  SHF.R.S32.HI R19, RZ, 0x1f, R94 ;  /* 0x0000001fff137819 */ /* 0x000fe2000001145e */
[----:B------:R-:W-:Y:S01]  /*12730*/  UIADD3 UR7, UP0, UR26, UR36, URZ ;  /* 0x000000241a077290 */ /* 0x000fe2000ff1e03f */
[----:B------:R-:W-:Y:S01]  /*12740*/  @!P0 FMUL.FTZ R14, R14, R85 ;  /* 0x000000550e0e8220 */ /* 0x000fe20000410000 */
[----:B------:R-:W-:Y:S01]  /*12750*/  UIMAD UR34, UR10, UR35, UR34 ;  /* 0x000000230a2272a4 */ /* 0x000fe2000f8e0222 */
[----:B------:R-:W-:Y:S01]  /*12760*/  @!P1 FMUL.FTZ R15, R15, R24 ;  /* 0x000000180f0f9220 */ /* 0x000fe20000410000 */
[----:B------:R-:W-:-:S02]  /*12770*/  ISETP.GE.AND P5, PT, R62, R81, PT ;  /* 0x000000513e00720c */ /* 0x000fc40003fa6270 */
[----:B------:R-:W-:Y:S01]  /*12780*/  UIADD3.X UR36, UR27, UR34, UR37, UP0, !UPT ;  /* 0x000000221b247290 */ /* 0x000fe200087fe425 */
[----:B-1----:R-:W-:Y:S02]  /*12790*/  MOV R20, UR7 ;  /* 0x0000000700147c02 */ /* 0x002fe40008000f00 */
[-C--:B------:R-:W-:Y:S02]  /*127a0*/  ISETP.GE.AND P0, PT, R58, R81.reuse, PT ;  /* 0x000000513a00720c */ /* 0x080fe40003f06270 */
[----:B------:R-:W-:Y:S02]  /*127b0*/  ISETP.GE.AND P1, PT, R56, R81, PT ;  /* 0x000000513800720c */ /* 0x000fe40003f26270 */
[----:B------:R-:W-:Y:S02]  /*127c0*/  LEA.HI.X R19, R94, c[0x0][0x334], R19, 0x1, P3 ;  /* 0x0000cd005e137a11 */ /* 0x000fe400018f0c13 */
[----:B------:R-:W-:Y:S02]  /*127d0*/  LEA R18, P3, R20, R18, 0x1 ;  /* 0x0000001214127211 */ /* 0x000fe400078608ff */
[----:B------:R-:W-:-:S04]  /*127e0*/  MOV R21, UR36 ;  /* 0x0000002400157c02 */ /* 0x000fc80008000f00 */
        /* <DEDUP_REMOVED lines=29> */
[----:B------:R-:W-:Y:S01]  /*129c0*/  UIADD3 UR7, UR9, UR38, URZ ;  /* 0x0000002609077290 */ /* 0x000fe2000fffe03f */
[----:B------:R-:W-:Y:S02]  /*129d0*/  BSSY B0, `(.L_x_4937) ;  /* 0x000005c000007945 */ /* 0x000fe40003800000 */
[----:B------:R-:W-:Y:S01]  /*129e0*/  BAR.SYNC.DEFER_BLOCKING 0x0 ;  /* 0x0000000000007b1d */ /* 0x000fe20000010000 */
[----:B--2---:R-:W-:-:S04]  /*129f0*/  FADD.FTZ R17, R0, R26 ;  /* 0x0000001a00117221 */ /* 0x004fc80000010000 */
[----:B------:R-:W-:Y:S01]  /*12a00*/  FADD.FTZ R20, R17, R2 ;  /* 0x0000000211147221 */ /* 0x000fe20000010000 */
[----:B------:R-:W-:-:S03]  /*12a10*/  F2FP.BF16.PACK_AB R2, R2, R0 ;  /* 0x000000000202723e */ /* 0x000fc600000010ff */
[----:B------:R-:W-:Y:S01]  /*12a20*/  FADD.FTZ R17, R20, R3 ;  /* 0x0000000314117221 */ /* 0x000fe20000010000 */
[----:B0-----:R-:W-:-:S03]  /*12a30*/  PRMT R19, R2, 0x7610, R19 ;  /* 0x0000761002137816 */ /* 0x001fc60000000013 */
[----:B------:R-:W-:Y:S01]  /*12a40*/  FADD.FTZ R0, R17, R4 ;  /* 0x0000000411007221 */ /* 0x000fe20000010000 */
[----:B------:R-:W-:Y:S02]  /*12a50*/  PRMT R17, R2, 0x7632, R17 ;  /* 0x0000763202117816 */ /* 0x000fe40000000011 */
[----:B------:R-:W-:Y:S02]  /*12a60*/  F2FP.BF16.PACK_AB R2, R6, R5 ;  /* 0x000000050602723e */ /* 0x000fe400000010ff */
[----:B------:R-:W-:Y:S02]  /*12a70*/  F2FP.BF16.PACK_AB R3, R4, R3 ;  /* 0x000000030403723e */ /* 0x000fe400000010ff */
[C---:B------:R-:W-:Y:S02]  /*12a80*/  PRMT R18, R2.reuse, 0x7610, R18 ;  /* 0x0000761002127816 */ /* 0x040fe40000000012 */
[----:B------:R-:W-:Y:S02]  /*12a90*/  PRMT R22, R2, 0x7632, R22 ;  /* 0x0000763202167816 */ /* 0x000fe40000000016 */
[----:B------:R-:W-:-:S02]  /*12aa0*/  PRMT R20, R3, 0x7610, R20 ;  /* 0x0000761003147816 */ /* 0x000fc40000000014 */
[----:B------:R-:W-:Y:S02]  /*12ab0*/  F2FP.BF16.PACK_AB R2, R8, R7 ;  /* 0x000000070802723e */ /* 0x000fe400000010ff */
[----:B------:R-:W-:Y:S01]  /*12ac0*/  PRMT R21, R3, 0x7632, R21 ;  /* 0x0000763203157816 */ /* 0x000fe20000000015 */
[----:B------:R0:W-:Y:S01]  /*12ad0*/  STS.U16 [R93], R19 ;  /* 0x000000135d007388 */ /* 0x0001e20000000400 */
[----:B------:R-:W-:Y:S02]  /*12ae0*/  F2FP.BF16.PACK_AB R3, R10, R9 ;  /* 0x000000090a03723e */ /* 0x000fe400000010ff */
[----:B------:R-:W-:Y:S01]  /*12af0*/  F2FP.BF16.PACK_AB R4, R12, R11 ;  /* 0x0000000b0c04723e */ /* 0x000fe200000010ff */
[----:B------:R1:W-:Y:S01]  /*12b00*/  STS.U16 [R45+0x2], R17 ;  /* 0x000002112d007388 */ /* 0x0003e20000000400 */
[----:B------:R-:W-:-:S03]  /*12b10*/  PRMT R23, R3, 0x7610, R23 ;  /* 0x0000761003177816 */ /* 0x000fc60000000017 */
[----:B------:R-:W-:Y:S01]  /*12b20*/  STS.U16 [R47+0x4], R20 ;  /* 0x000004142f007388 */ /* 0x000fe20000000400 */
[----:B0-----:R-:W-:-:S03]  /*12b30*/  PRMT R19, R2, 0x7610, R19 ;  /* 0x0000761002137816 */ /* 0x001fc60000000013 */
[----:B------:R-:W-:Y:S01]  /*12b40*/  STS.U16 [R49+0x6], R21 ;  /* 0x0000061531007388 */ /* 0x000fe20000000400 */
[----:B-1----:R-:W-:-:S03]  /*12b50*/  PRMT R17, R2, 0x7632, R17 ;  /* 0x0000763202117816 */ /* 0x002fc60000000011 */
[----:B------:R0:W-:Y:S01]  /*12b60*/  STS.U16 [R51+0x8], R18 ;  /* 0x0000081233007388 */ /* 0x0001e20000000400 */
[----:B------:R-:W-:Y:S02]  /*12b70*/  PRMT R24, R3, 0x7632, R24 ;  /* 0x0000763203187816 */ /* 0x000fe40000000018 */
[----:B------:R-:W-:Y:S01]  /*12b80*/  F2FP.BF16.PACK_AB R2, R14, R13 ;  /* 0x0000000d0e02723e */ /* 0x000fe200000010ff */
[----:B------:R-:W-:Y:S01]  /*12b90*/  STS.U16 [R53+0xa], R22 ;  /* 0x00000a1635007388 */ /* 0x000fe20000000400 */
[----:B------:R-:W-:-:S03]  /*12ba0*/  F2FP.BF16.PACK_AB R3, R16, R15 ;  /* 0x0000000f1003723e */ /* 0x000fc600000010ff */
[----:B------:R-:W-:Y:S01]  /*12bb0*/  STS.U16 [R37+0xc], R19 ;  /* 0x00000c1325007388 */ /* 0x000fe20000000400 */
[----:B0-----:R-:W-:-:S03]  /*12bc0*/  PRMT R18, R4, 0x7632, R18 ;  /* 0x0000763204127816 */ /* 0x001fc60000000012 */
[----:B------:R-:W-:Y:S01]  /*12bd0*/  STS.U16 [R55+0xe], R17 ;  /* 0x00000e1137007388 */ /* 0x000fe20000000400 */
[----:B------:R-:W-:-:S03]  /*12be0*/  PRMT R32, R2, 0x7632, R32 ;  /* 0x0000763202207816 */ /* 0x000fc60000000020 */
[----:B------:R-:W-:Y:S01]  /*12bf0*/  STS.U16 [R57+0x10], R23 ;  /* 0x0000101739007388 */ /* 0x000fe20000000400 */
[----:B------:R-:W-:-:S03]  /*12c00*/  PRMT R33, R3, 0x7632, R33 ;  /* 0x0000763203217816 */ /* 0x000fc60000000021 */
        /* <DEDUP_REMOVED lines=56> */
.L_x_4938:
[----:B-1----:R-:W-:Y:S05]  /*12f90*/  BSYNC B0 ;  /* 0x0000000000007941 */ /* 0x002fea0003800000 */
.L_x_4937:
        /* <DEDUP_REMOVED lines=61> */
.L_x_4795:
        /* <DEDUP_REMOVED lines=32> */
.L_x_4941:
[----:B------:R-:W-:Y:S05]  /*13570*/  BSYNC B0 ;  /* 0x0000000000007941 */ /* 0x000fea0003800000 */
.L_x_4940:
        /* <DEDUP_REMOVED lines=31> */
.L_x_4943:
[----:B------:R-:W3:Y:S02]  /*13770*/  S2R R11, SR_TID.X ;  /* 0x00000000000b7919 */ /* 0x000ee40000002100 */
.L_x_4944:
[----:B------:R-:W-:Y:S05]  /*13780*/  BSYNC B0 ;  /* 0x0000000000007941 */ /* 0x000fea0003800000 */
.L_x_4942:
        /* <DEDUP_REMOVED lines=12> */
.L_x_4945:
        /* <DEDUP_REMOVED lines=32> */
.L_x_4838:
[----:B------:R-:W-:Y:S01]  /*13a50*/  HFMA2.MMA R71, -RZ, RZ, 0, 5.9604644775390625e-08 ;  /* 0x00000001ff477435 */ /* 0x000fe200000001ff */
[----:B------:R-:W-:-:S02]  /*13a60*/  MOV R220, R67 ;  /* 0x0000004300dc7202 */ /* 0x000fc40000000f00 */
[----:B------:R-:W-:Y:S02]  /*13a70*/  MOV R69, RZ ;  /* 0x000000ff00457202 */ /* 0x000fe40000000f00 */
[----:B------:R-:W-:Y:S02]  /*13a80*/  MOV R66, 0xffffffff ;  /* 0xffffffff00427802 */ /* 0x000fe40000000f00 */
[----:B------:R-:W-:Y:S02]  /*13a90*/  MOV R64, 0x13ab0 ;  /* 0x00013ab000407802 */ /* 0x000fe40000000f00 */
[----:B------:R-:W-:Y:S05]  /*13aa0*/  CALL.REL.NOINC `($__internal_119_$__cuda_sm70_shflsync_up) ;  /* 0x00001e4000007944 */ /* 0x000fea0003c00000 */
[----:B-1----:R-:W-:Y:S01]  /*13ab0*/  MOV R68, R66 ;  /* 0x0000004200447202 */ /* 0x002fe20000000f00 */
[----:B0-----:R-:W-:Y:S05]  /*13ac0*/  BRA `(.L_x_4946) ;  /* 0xffff6fc000007947 */ /* 0x001fea000383ffff */
.L_x_4839:
[----:B------:R-:W-:Y:S01]  /*13ad0*/  HFMA2.MMA R71, -RZ, RZ, 0, 5.9604644775390625e-08 ;  /* 0x00000001ff477435 */ /* 0x000fe200000001ff */
[----:B------:R-:W-:Y:S02]  /*13ae0*/  MOV R220, R221 ;  /* 0x000000dd00dc7202 */ /* 0x000fe40000000f00 */
[----:B------:R-:W-:Y:S02]  /*13af0*/  MOV R69, RZ ;  /* 0x000000ff00457202 */ /* 0x000fe40000000f00 */
[----:B------:R-:W-:-:S02]  /*13b00*/  MOV R66, 0xffffffff ;  /* 0xffffffff00427802 */ /* 0x000fc40000000f00 */
[----:B------:R-:W-:Y:S02]  /*13b10*/  MOV R64, 0x13b30 ;  /* 0x00013b3000407802 */ /* 0x000fe40000000f00 */
[----:B01----:R-:W-:Y:S05]  /*13b20*/  CALL.REL.NOINC `($__internal_119_$__cuda_sm70_shflsync_up) ;  /* 0x00001dc000007944 */ /* 0x003fea0003c00000 */
[----:B0-----:R-:W-:Y:S01]  /*13b30*/  HFMA2.MMA R71, -RZ, RZ, 0, 5.9604644775390625e-08 ;  /* 0x00000001ff477435 */ /* 0x001fe200000001ff */
[----:B-1----:R-:W-:Y:S02]  /*13b40*/  MOV R222, R66 ;  /* 0x0000004200de7202 */ /* 0x002fe40000000f00 */
[----:B------:R-:W-:Y:S02]  /*13b50*/  MOV R220, R70 ;  /* 0x0000004600dc7202 */ /* 0x000fe40000000f00 */
[----:B------:R-:W-:Y:S02]  /*13b60*/  MOV R69, RZ ;  /* 0x000000ff00457202 */ /* 0x000fe40000000f00 */
[----:B------:R-:W-:Y:S02]  /*13b70*/  MOV R66, 0xffffffff ;  /* 0xffffffff00427802 */ /* 0x000fe40000000f00 */
[----:B------:R-:W-:Y:S02]  /*13b80*/  MOV R64, 0x13ba0 ;  /* 0x00013ba000407802 */ /* 0x000fe40000000f00 */
[----:B------:R-:W-:Y:S05]  /*13b90*/  CALL.REL.NOINC `($__internal_119_$__cuda_sm70_shflsync_up) ;  /* 0x00001d5000007944 */ /* 0x000fea0003c00000 */
[----:B0-----:R-:W-:Y:S01]  /*13ba0*/  HFMA2.MMA R71, -RZ, RZ, 0, 5.9604644775390625e-08 ;  /* 0x00000001ff477435 */ /* 0x001fe200000001ff */
[----:B-1----:R-:W-:-:S02]  /*13bb0*/  MOV R224, R66 ;  /* 0x0000004200e07202 */ /* 0x002fc40000000f00 */
[----:B------:R-:W-:Y:S02]  /*13bc0*/  MOV R220, R219 ;  /* 0x000000db00dc7202 */ /* 0x000fe40000000f00 */
[----:B------:R-:W-:Y:S02]  /*13bd0*/  MOV R69, RZ ;  /* 0x000000ff00457202 */ /* 0x000fe40000000f00 */
[----:B------:R-:W-:Y:S02]  /*13be0*/  MOV R66, 0xffffffff ;  /* 0xffffffff00427802 */ /* 0x000fe40000000f00 */
[----:B------:R-:W-:Y:S02]  /*13bf0*/  MOV R64, 0x13c10 ;  /* 0x00013c1000407802 */ /* 0x000fe40000000f00 */
[----:B------:R-:W-:Y:S05]  /*13c00*/  CALL.REL.NOINC `($__internal_119_$__cuda_sm70_shflsync_up) ;  /* 0x00001ce000007944 */ /* 0x000fea0003c00000 */
[----:B-1----:R-:W-:Y:S01]  /*13c10*/  FMUL.FTZ R64, R221, R66 ;  /* 0x00000042dd407220 */ /* 0x002fe20000410000 */
[----:B------:R-:W-:Y:S01]  /*13c20*/  ISETP.GE.AND P0, PT, R95, 0x1, PT ;  /* 0x000000015f00780c */ /* 0x000fe20003f06270 */
[-C--:B0-----:R-:W-:Y:S01]  /*13c30*/  FMUL.FTZ R69, R221, R224.reuse ;  /* 0x000000e0dd457220 */ /* 0x081fe20000410000 */
[----:B------:R-:W-:Y:S01]  /*13c40*/  HFMA2.MMA R71, -RZ, RZ, 0, 1.1920928955078125e-07 ;  /* 0x00000002ff477435 */ /* 0x000fe200000001ff */
[----:B------:R-:W-:-:S02]  /*13c50*/  FFMA.FTZ R65, R67, R224, -R64 ;  /* 0x000000e043417223 */ /* 0x000fc40000010840 */
[----:B------:R-:W-:Y:S02]  /*13c60*/  FMUL.FTZ R64, R221, R222 ;  /* 0x000000dedd407220 */ /* 0x000fe40000410000 */
[C---:B------:R-:W-:Y:S01]  /*13c70*/  FFMA.FTZ R66, R67.reuse, R66, R69 ;  /* 0x0000004243427223 */ /* 0x040fe20000010045 */
[----:B------:R-:W-:Y:S01]  /*13c80*/  MOV R69, RZ ;  /* 0x000000ff00457202 */ /* 0x000fe20000000f00 */
[-C--:B------:R-:W-:Y:S02]  /*13c90*/  FFMA.FTZ R64, R67, R68.reuse, -R64 ;  /* 0x0000004443407223 */ /* 0x080fe40000010840 */
[----:B------:R-:W-:Y:S02]  /*13ca0*/  FMUL.FTZ R68, R221, R68 ;  /* 0x00000044dd447220 */ /* 0x000fe40000410000 */
[----:B------:R-:W-:Y:S02]  /*13cb0*/  FADD.FTZ R66, R219, R66 ;  /* 0x00000042db427221 */ /* 0x000fe40000010000 */
[C---:B------:R-:W-:Y:S01]  /*13cc0*/  FFMA.FTZ R68, R67.reuse, R222, R68 ;  /* 0x000000de43447223 */ /* 0x040fe20000010044 */
[----:B------:R-:W-:Y:S01]  /*13cd0*/  FSEL R67, R67, R64, !P0 ;  /* 0x0000004043437208 */ /* 0x000fe20004000000 */
[----:B------:R-:W-:Y:S01]  /*13ce0*/  FADD.FTZ R65, R70, R65 ;  /* 0x0000004146417221 */ /* 0x000fe20000010000 */
[----:B------:R-:W-:-:S02]  /*13cf0*/  FSEL R219, R219, R66, !P0 ;  /* 0x00000042dbdb7208 */ /* 0x000fc40004000000 */
[----:B------:R-:W-:Y:S02]  /*13d00*/  FSEL R221, R221, R68, !P0 ;  /* 0x00000044dddd7208 */ /* 0x000fe40004000000 */
[----:B------:R-:W-:Y:S02]  /*13d10*/  FSEL R70, R70, R65, !P0 ;  /* 0x0000004146467208 */ /* 0x000fe40004000000 */
[----:B------:R-:W-:Y:S02]  /*13d20*/  MOV R66, 0xffffffff ;  /* 0xffffffff00427802 */ /* 0x000fe40000000f00 */
[----:B------:R-:W-:Y:S02]  /*13d30*/  MOV R220, R67 ;  /* 0x0000004300dc7202 */ /* 0x000fe40000000f00 */
[----:B------:R-:W-:Y:S02]  /*13d40*/  MOV R64, 0x13d60 ;  /* 0x00013d6000407802 */ /* 0x000fe40000000f00 */
[----:B------:R-:W-:Y:S05]  /*13d50*/  CALL.REL.NOINC `($__internal_119_$__cuda_sm70_shflsync_up) ;  /* 0x00001b9000007944 */ /* 0x000fea0003c00000 */
[----:B0-----:R-:W-:Y:S01]  /*13d60*/  HFMA2.MMA R71, -RZ, RZ, 0, 1.1920928955078125e-07 ;  /* 0x00000002ff477435 */ /* 0x001fe200000001ff */
[----:B-1----:R-:W-:Y:S02]  /*13d70*/  MOV R222, R66 ;  /* 0x0000004200de7202 */ /* 0x002fe40000000f00 */
[----:B------:R-:W-:-:S02]  /*13d80*/  MOV R220, R221 ;  /* 0x000000dd00dc7202 */ /* 0x000fc40000000f00 */
[----:B------:R-:W-:Y:S02]  /*13d90*/  MOV R69, RZ ;  /* 0x000000ff00457202 */ /* 0x000fe40000000f00 */
[----:B------:R-:W-:Y:S02]  /*13da0*/  MOV R66, 0xffffffff ;  /* 0xffffffff00427802 */ /* 0x000fe40000000f00 */
[----:B------:R-:W-:Y:S02]  /*13db0*/  MOV R64, 0x13dd0 ;  /* 0x00013dd000407802 */ /* 0x000fe40000000f00 */
[----:B------:R-:W-:Y:S05]  /*13dc0*/  CALL.REL.NOINC `($__internal_119_$__cuda_sm70_shflsync_up) ;  /* 0x00001b2000007944 */ /* 0x000fea0003c00000 */
[----:B0-----:R-:W-:Y:S01]  /*13dd0*/  HFMA2.MMA R71, -RZ, RZ, 0, 1.1920928955078125e-07 ;  /* 0x00000002ff477435 */ /* 0x001fe200000001ff */
[----:B-1----:R-:W-:Y:S02]  /*13de0*/  MOV R68, R66 ;  /* 0x0000004200447202 */ /* 0x002fe40000000f00 */
[----:B------:R-:W-:Y:S02]  /*13df0*/  MOV R220, R70 ;  /* 0x0000004600dc7202 */ /* 0x000fe40000000f00 */
[----:B------:R-:W-:Y:S02]  /*13e00*/  MOV R69, RZ ;  /* 0x000000ff00457202 */ /* 0x000fe40000000f00 */
[----:B------:R-:W-:-:S02]  /*13e10*/  MOV R66, 0xffffffff ;  /* 0xffffffff00427802 */ /* 0x000fc40000000f00 */
[----:B------:R-:W-:Y:S02]  /*13e20*/  MOV R64, 0x13e40 ;  /* 0x00013e4000407802 */ /* 0x000fe40000000f00 */
[----:B------:R-:W-:Y:S05]  /*13e30*/  CALL.REL.NOINC `($__internal_119_$__cuda_sm70_shflsync_up) ;  /* 0x00001ab000007944 */ /* 0x000fea0003c00000 */
[----:B0-----:R-:W-:Y:S01]  /*13e40*/  HFMA2.MMA R71, -RZ, RZ, 0, 1.1920928955078125e-07 ;  /* 0x00000002ff477435 */ /* 0x001fe200000001ff */
[----:B-1----:R-:W-:Y:S02]  /*13e50*/  MOV R224, R66 ;  /* 0x0000004200e07202 */ /* 0x002fe40000000f00 */
[----:B------:R-:W-:Y:S02]  /*13e60*/  MOV R220, R219 ;  /* 0x000000db00dc7202 */ /* 0x000fe40000000f00 */
[----:B------:R-:W-:Y:S02]  /*13e70*/  MOV R69, RZ ;  /* 0x000000ff00457202 */ /* 0x000fe40000000f00 */
[----:B------:R-:W-:Y:S02]  /*13e80*/  MOV R66, 0xffffffff ;  /* 0xffffffff00427802 */ /* 0x000fe40000000f00 */
[----:B------:R-:W-:Y:S02]  /*13e90*/  MOV R64, 0x13eb0 ;  /* 0x00013eb000407802 */ /* 0x000fe40000000f00 */
[----:B------:R-:W-:Y:S05]  /*13ea0*/  CALL.REL.NOINC `($__internal_119_$__cuda_sm70_shflsync_up) ;  /* 0x00001a4000007944 */ /* 0x000fea0003c00000 */
[----:B------:R-:W-:Y:S01]  /*13eb0*/  ISETP.GE.AND P0, PT, R95, 0x2, PT ;  /* 0x000000025f00780c */ /* 0x000fe20003f06270 */
[----:B------:R-:W-:Y:S01]  /*13ec0*/  FMUL.FTZ R65, R224, R221 ;  /* 0x000000dde0417220 */ /* 0x000fe20000410000 */
[----:B0-----:R-:W-:Y:S01]  /*13ed0*/  HFMA2.MMA R71, -RZ, RZ, 0, 2.384185791015625e-07 ;  /* 0x00000004ff477435 */ /* 0x001fe200000001ff */
[----:B-1----:R-:W-:-:S02]  /*13ee0*/  FMUL.FTZ R64, R221, R66 ;  /* 0x00000042dd407220 */ /* 0x002fc40000410000 */
[----:B------:R-:W-:Y:S02]  /*13ef0*/  FFMA.FTZ R66, R67, R66, R65 ;  /* 0x0000004243427223 */ /* 0x000fe40000010041 */
        /* <DEDUP_REMOVED lines=12> */
[----:B------:R-:W-:Y:S05]  /*13fc0*/  CALL.REL.NOINC `($__internal_119_$__cuda_sm70_shflsync_up) ;  /* 0x0000192000007944 */ /* 0x000fea0003c00000 */
[----:B0-----:R-:W-:Y:S01]  /*13fd0*/  HFMA2.MMA R71, -RZ, RZ, 0, 2.384185791015625e-07 ;  /* 0x00000004ff477435 */ /* 0x001fe200000001ff */
[----:B-1----:R-:W-:Y:S02]  /*13fe0*/  MOV R222, R66 ;  /* 0x0000004200de7202 */ /* 0x002fe40000000f00 */
[----:B------:R-:W-:Y:S02]  /*13ff0*/  MOV R220, R221 ;  /* 0x000000dd00dc7202 */ /* 0x000fe40000000f00 */
[----:B------:R-:W-:Y:S02]  /*14000*/  MOV R69, RZ ;  /* 0x000000ff00457202 */ /* 0x000fe40000000f00 */
[----:B------:R-:W-:Y:S02]  /*14010*/  MOV R66, 0xffffffff ;  /* 0xffffffff00427802 */ /* 0x000fe40000000f00 */
[----:B------:R-:W-:-:S02]  /*14020*/  MOV R64, 0x14040 ;  /* 0x0001404000407802 */ /* 0x000fc40000000f00 */
[----:B------:R-:W-:Y:S05]  /*14030*/  CALL.REL.NOINC `($__internal_119_$__cuda_sm70_shflsync_up) ;  /* 0x000018b000007944 */ /* 0x000fea0003c00000 */
[----:B0-----:R-:W-:Y:S01]  /*14040*/  HFMA2.MMA R71, -RZ, RZ, 0, 2.384185791015625e-07 ;  /* 0x00000004ff477435 */ /* 0x001fe200000001ff */
[----:B-1----:R-:W-:-:S02]  /*14050*/  MOV R68, R66 ;  /* 0x0000004200447202 */ /* 0x002fc40000000f00 */
[----:B------:R-:W-:Y:S02]  /*14060*/  MOV R220, R70 ;  /* 0x0000004600dc7202 */ /* 0x000fe40000000f00 */
[----:B------:R-:W-:Y:S02]  /*14070*/  MOV R69, RZ ;  /* 0x000000ff00457202 */ /* 0x000fe40000000f00 */
[----:B------:R-:W-:Y:S02]  /*14080*/  MOV R66, 0xffffffff ;  /* 0xffffffff00427802 */ /* 0x000fe40000000f00 */
[----:B------:R-:W-:Y:S02]  /*14090*/  MOV R64, 0x140b0 ;  /* 0x000140b000407802 */ /* 0x000fe40000000f00 */
[----:B------:R-:W-:Y:S05]  /*140a0*/  CALL.REL.NOINC `($__internal_119_$__cuda_sm70_shflsync_up) ;  /* 0x0000184000007944 */ /* 0x000fea0003c00000 */
[----:B0-----:R-:W-:Y:S01]  /*140b0*/  HFMA2.MMA R71, -RZ, RZ, 0, 2.384185791015625e-07 ;  /* 0x00000004ff477435 */ /* 0x001fe200000001ff */
[----:B-1----:R-:W-:Y:S02]  /*140c0*/  MOV R224, R66 ;  /* 0x0000004200e07202 */ /* 0x002fe40000000f00 */
[----:B------:R-:W-:Y:S02]  /*140d0*/  MOV R220, R219 ;  /* 0x000000db00dc7202 */ /* 0x000fe40000000f00 */
[----:B------:R-:W-:-:S02]  /*140e0*/  MOV R69, RZ ;  /* 0x000000ff00457202 */ /* 0x000fc40000000f00 */
[----:B------:R-:W-:Y:S02]  /*140f0*/  MOV R66, 0xffffffff ;  /* 0xffffffff00427802 */ /* 0x000fe40000000f00 */
[----:B------:R-:W-:Y:S02]  /*14100*/  MOV R64, 0x14120 ;  /* 0x0001412000407802 */ /* 0x000fe40000000f00 */
[----:B------:R-:W-:Y:S05]  /*14110*/  CALL.REL.NOINC `($__internal_119_$__cuda_sm70_shflsync_up) ;  /* 0x000017d000007944 */ /* 0x000fea0003c00000 */
        /* <DEDUP_REMOVED lines=15> */
[----:B------:R-:W-:-:S02]  /*14210*/  MOV R67, R219 ;  /* 0x000000db00437202 */ /* 0x000fc40000000f00 */
[----:B------:R-:W-:Y:S02]  /*14220*/  MOV R69, RZ ;  /* 0x000000ff00457202 */ /* 0x000fe40000000f00 */
[----:B------:R-:W-:Y:S02]  /*14230*/  MOV R66, 0xffffffff ;  /* 0xffffffff00427802 */ /* 0x000fe40000000f00 */
[----:B------:R-:W-:Y:S02]  /*14240*/  MOV R220, R223 ;  /* 0x000000df00dc7202 */ /* 0x000fe40000000f00 */
[----:B------:R-:W-:Y:S05]  /*14250*/  CALL.REL.NOINC `($__internal_119_$__cuda_sm70_shflsync_up) ;  /* 0x0000169000007944 */ /* 0x000fea0003c00000 */
[----:B0-----:R-:W-:Y:S01]  /*14260*/  HFMA2.MMA R71, -RZ, RZ, 0, 4.76837158203125e-07 ;  /* 0x00000008ff477435 */ /* 0x001fe200000001ff */
[----:B-1----:R-:W-:Y:S02]  /*14270*/  MOV R222, R66 ;  /* 0x0000004200de7202 */ /* 0x002fe40000000f00 */
[----:B------:R-:W-:Y:S02]  /*14280*/  MOV R220, R221 ;  /* 0x000000dd00dc7202 */ /* 0x000fe40000000f00 */
[----:B------:R-:W-:Y:S02]  /*14290*/  MOV R69, RZ ;  /* 0x000000ff00457202 */ /* 0x000fe40000000f00 */
[----:B------:R-:W-:-:S02]  /*142a0*/  MOV R66, 0xffffffff ;  /* 0xffffffff00427802 */ /* 0x000fc40000000f00 */
[----:B------:R-:W-:Y:S02]  /*142b0*/  MOV R64, 0x142d0 ;  /* 0x000142d000407802 */ /* 0x000fe40000000f00 */
[----:B------:R-:W-:Y:S05]  /*142c0*/  CALL.REL.NOINC `($__internal_119_$__cuda_sm70_shflsync_up) ;  /* 0x0000162000007944 */ /* 0x000fea0003c00000 */
[----:B0-----:R-:W-:Y:S01]  /*142d0*/  HFMA2.MMA R71, -RZ, RZ, 0, 4.76837158203125e-07 ;  /* 0x00000008ff477435 */ /* 0x001fe200000001ff */
[----:B-1----:R-:W-:Y:S02]  /*142e0*/  MOV R68, R66 ;  /* 0x0000004200447202 */ /* 0x002fe40000000f00 */
[----:B------:R-:W-:Y:S02]  /*142f0*/  MOV R220, R70 ;  /* 0x0000004600dc7202 */ /* 0x000fe40000000f00 */
[----:B------:R-:W-:Y:S02]  /*14300*/  MOV R69, RZ ;  /* 0x000000ff00457202 */ /* 0x000fe40000000f00 */
[----:B------:R-:W-:Y:S02]  /*14310*/  MOV R66, 0xffffffff ;  /* 0xffffffff00427802 */ /* 0x000fe40000000f00 */
[----:B------:R-:W-:Y:S02]  /*14320*/  MOV R64, 0x14340 ;  /* 0x0001434000407802 */ /* 0x000fe40000000f00 */
[----:B------:R-:W-:Y:S05]  /*14330*/  CALL.REL.NOINC `($__internal_119_$__cuda_sm70_shflsync_up) ;  /* 0x000015b000007944 */ /* 0x000fea0003c00000 */
[----:B0-----:R-:W-:Y:S01]  /*14340*/  HFMA2.MMA R71, -RZ, RZ, 0, 4.76837158203125e-07 ;  /* 0x00000008ff477435 */ /* 0x001fe200000001ff */
[----:B-1----:R-:W-:-:S02]  /*14350*/  MOV R224, R66 ;  /* 0x0000004200e07202 */ /* 0x002fc40000000f00 */
[----:B------:R-:W-:Y:S02]  /*14360*/  MOV R220, R67 ;  /* 0x0000004300dc7202 */ /* 0x000fe40000000f00 */
[----:B------:R-:W-:Y:S02]  /*14370*/  MOV R69, RZ ;  /* 0x000000ff00457202 */ /* 0x000fe40000000f00 */
[----:B------:R-:W-:Y:S02]  /*14380*/  MOV R66, 0xffffffff ;  /* 0xffffffff00427802 */ /* 0x000fe40000000f00 */
[----:B------:R-:W-:Y:S02]  /*14390*/  MOV R64, 0x143b0 ;  /* 0x000143b000407802 */ /* 0x000fe40000000f00 */
[----:B------:R-:W-:Y:S05]  /*143a0*/  CALL.REL.NOINC `($__internal_119_$__cuda_sm70_shflsync_up) ;  /* 0x0000154000007944 */ /* 0x000fea0003c00000 */
[----:B------:R-:W-:Y:S01]  /*143b0*/  ISETP.GE.AND P0, PT, R95, 0x8, PT ;  /* 0x000000085f00780c */ /* 0x000fe20003f06270 */
[----:B------:R-:W-:Y:S01]  /*143c0*/  FMUL.FTZ R65, R224, R221 ;  /* 0x000000dde0417220 */ /* 0x000fe20000410000 */
[----:B0-----:R-:W-:Y:S01]  /*143d0*/  HFMA2.MMA R71, -RZ, RZ, 0, 9.5367431640625e-07 ;  /* 0x00000010ff477435 */ /* 0x001fe200000001ff */
        /* <DEDUP_REMOVED lines=13> */
[----:B------:R-:W-:Y:S02]  /*144b0*/  MOV R69, RZ ;  /* 0x000000ff00457202 */ /* 0x000fe40000000f00 */
[----:B------:R-:W-:Y:S02]  /*144c0*/  MOV R66, 0xffffffff ;  /* 0xffffffff00427802 */ /* 0x000fe40000000f00 */
[----:B------:R-:W-:Y:S05]  /*144d0*/  CALL.REL.NOINC `($__internal_119_$__cuda_sm70_shflsync_up) ;  /* 0x0000141000007944 */ /* 0x000fea0003c00000 */
[----:B0-----:R-:W-:Y:S01]  /*144e0*/  HFMA2.MMA R71, -RZ, RZ, 0, 9.5367431640625e-07 ;  /* 0x00000010ff477435 */ /* 0x001fe200000001ff */
[----:B-1----:R-:W-:Y:S02]  /*144f0*/  MOV R221, R66 ;  /* 0x0000004200dd7202 */ /* 0x002fe40000000f00 */
[----:B------:R-:W-:Y:S02]  /*14500*/  MOV R220, R68 ;  /* 0x0000004400dc7202 */ /* 0x000fe40000000f00 */
[----:B------:R-:W-:Y:S02]  /*14510*/  MOV R69, RZ ;  /* 0x000000ff00457202 */ /* 0x000fe40000000f00 */
[----:B------:R-:W-:-:S02]  /*14520*/  MOV R66, 0xffffffff ;  /* 0xffffffff00427802 */ /* 0x000fc40000000f00 */
[----:B------:R-:W-:Y:S02]  /*14530*/  MOV R64, 0x14550 ;  /* 0x0001455000407802 */ /* 0x000fe40000000f00 */
[----:B------:R-:W-:Y:S05]  /*14540*/  CALL.REL.NOINC `($__internal_119_$__cuda_sm70_shflsync_up) ;  /* 0x000013a000007944 */ /* 0x000fea0003c00000 */
[----:B0-----:R-:W-:Y:S01]  /*14550*/  HFMA2.MMA R71, -RZ, RZ, 0, 9.5367431640625e-07 ;  /* 0x00000010ff477435 */ /* 0x001fe200000001ff */
[----:B-1----:R-:W-:Y:S02]  /*14560*/  MOV R222, R66 ;  /* 0x0000004200de7202 */ /* 0x002fe40000000f00 */
[----:B------:R-:W-:Y:S02]  /*14570*/  MOV R220, R70 ;  /* 0x0000004600dc7202 */ /* 0x000fe40000000f00 */
[----:B------:R-:W-:Y:S02]  /*14580*/  MOV R69, RZ ;  /* 0x000000ff00457202 */ /* 0x000fe40000000f00 */
[----:B------:R-:W-:Y:S02]  /*14590*/  MOV R66, 0xffffffff ;  /* 0xffffffff00427802 */ /* 0x000fe40000000f00 */
[----:B------:R-:W-:Y:S02]  /*145a0*/  MOV R64, 0x145c0 ;  /* 0x000145c000407802 */ /* 0x000fe40000000f00 */
[----:B------:R-:W-:Y:S05]  /*145b0*/  CALL.REL.NOINC `($__internal_119_$__cuda_sm70_shflsync_up) ;  /* 0x0000133000007944 */ /* 0x000fea0003c00000 */
[----:B0-----:R-:W-:Y:S01]  /*145c0*/  HFMA2.MMA R71, -RZ, RZ, 0, 9.5367431640625e-07 ;  /* 0x00000010ff477435 */ /* 0x001fe200000001ff */
[----:B-1----:R-:W-:-:S02]  /*145d0*/  MOV R223, R66 ;  /* 0x0000004200df7202 */ /* 0x002fc40000000f00 */
[----:B------:R-:W-:Y:S02]  /*145e0*/  MOV R220, R67 ;  /* 0x0000004300dc7202 */ /* 0x000fe40000000f00 */
[----:B------:R-:W-:Y:S02]  /*145f0*/  MOV R69, RZ ;  /* 0x000000ff00457202 */ /* 0x000fe40000000f00 */
[----:B------:R-:W-:Y:S02]  /*14600*/  MOV R66, 0xffffffff ;  /* 0xffffffff00427802 */ /* 0x000fe40000000f00 */
[----:B------:R-:W-:Y:S02]  /*14610*/  MOV R64, 0x14630 ;  /* 0x0001463000407802 */ /* 0x000fe40000000f00 */
[----:B------:R-:W-:Y:S05]  /*14620*/  CALL.REL.NOINC `($__internal_119_$__cuda_sm70_shflsync_up) ;  /* 0x000012c000007944 */ /* 0x000fea0003c00000 */
[----:B01----:R-:W-:Y:S05]  /*14630*/  BRA `(.L_x_4947) ;  /* 0xffff68b000007947 */ /* 0x003fea000383ffff */
.L_x_4844:
[----:B------:R-:W-:Y:S01]  /*14640*/  HFMA2.MMA R71, -RZ, RZ, 0, 5.9604644775390625e-08 ;  /* 0x00000001ff477435 */ /* 0x000fe200000001ff */
[----:B------:R-:W-:Y:S02]  /*14650*/  MOV R220, R69 ;  /* 0x0000004500dc7202 */ /* 0x000fe40000000f00 */
[----:B------:R-:W-:Y:S02]  /*14660*/  MOV R69, RZ ;  /* 0x000000ff00457202 */ /* 0x000fe40000000f00 */
[----:B-1----:R-:W-:-:S02]  /*14670*/  MOV R66, 0xffffffff ;  /* 0xffffffff00427802 */ /* 0x002fc40000000f00 */
[----:B------:R-:W-:Y:S02]  /*14680*/  MOV R64, 0x146a0 ;  /* 0x000146a000407802 */ /* 0x000fe40000000f00 */
[----:B0-----:R-:W-:Y:S05]  /*14690*/  CALL.REL.NOINC `($__internal_119_$__cuda_sm70_shflsync_up) ;  /* 0x0000125000007944 */ /* 0x001fea0003c00000 */
        /* <DEDUP_REMOVED lines=14> */
[----:B0-----:R-:W-:Y:S01]  /*14780*/  HFMA2.MMA R71, -RZ, RZ, 0, 5.9604644775390625e-08 ;  /* 0x00000001ff477435 */ /* 0x001fe200000001ff */
[----:B-1----:R-:W-:Y:S02]  /*14790*/  MOV R70, R66 ;  /* 0x0000004200467202 */ /* 0x002fe40000000f00 */
[----:B------:R-:W-:Y:S02]  /*147a0*/  MOV R220, R67 ;  /* 0x0000004300dc7202 */ /* 0x000fe40000000f00 */
[----:B------:R-:W-:-:S02]  /*147b0*/  MOV R69, RZ ;  /* 0x000000ff00457202 */ /* 0x000fc40000000f00 */
[----:B------:R-:W-:Y:S02]  /*147c0*/  MOV R66, 0xffffffff ;  /* 0xffffffff00427802 */ /* 0x000fe40000000f00 */
[----:B------:R-:W-:Y:S02]  /*147d0*/  MOV R64, 0x147f0 ;  /* 0x000147f000407802 */ /* 0x000fe40000000f00 */
[----:B------:R-:W-:Y:S05]  /*147e0*/  CALL.REL.NOINC `($__internal_119_$__cuda_sm70_shflsync_up) ;  /* 0x0000110000007944 */ /* 0x000fea0003c00000 */
[----:B01----:R-:W-:Y:S01]  /*147f0*/  MOV R71, R66 ;  /* 0x0000004200477202 */ /* 0x003fe20000000f00 */
[----:B------:R-:W-:Y:S01]  /*14800*/  HFMA2.MMA R66, -RZ, RZ, 0, 0 ;  /* 0x00000000ff427435 */ /* 0x000fe200000001ff */
[----:B------:R-:W-:Y:S02]  /*14810*/  MOV R64, R60 ;  /* 0x0000003c00407202 */ /* 0x000fe40000000f00 */
[----:B------:R-:W-:Y:S02]  /*14820*/  MOV R69, R219 ;  /* 0x000000db00457202 */ /* 0x000fe40000000f00 */
[----:B------:R-:W-:Y:S02]  /*14830*/  MOV R247, 0xffffffff ;  /* 0xffffffff00f77802 */ /* 0x000fe40000000f00 */
[----:B------:R-:W-:-:S02]  /*14840*/  MOV R65, 0x14860 ;  /* 0x0001486000417802 */ /* 0x000fc40000000f00 */
[----:B------:R-:W-:Y:S05]  /*14850*/  CALL.REL.NOINC `($__internal_118_$__cuda_sm70_shflsync_idx_p) ;  /* 0x0000102000007944 */ /* 0x000fea0003c00000 */
[----:B-1----:R-:W-:Y:S01]  /*14860*/  MOV R60, R66 ;  /* 0x00000042003c7202 */ /* 0x002fe20000000f00 */
[----:B------:R-:W-:Y:S01]  /*14870*/  HFMA2.MMA R66, -RZ, RZ, 0, 0 ;  /* 0x00000000ff427435 */ /* 0x000fe200000001ff */
[----:B------:R-:W-:-:S02]  /*14880*/  MOV R64, R61 ;  /* 0x0000003d00407202 */ /* 0x000fc40000000f00 */
[----:B------:R-:W-:Y:S02]  /*14890*/  MOV R247, 0xffffffff ;  /* 0xffffffff00f77802 */ /* 0x000fe40000000f00 */
[----:B------:R-:W-:Y:S02]  /*148a0*/  MOV R65, 0x148c0 ;  /* 0x000148c000417802 */ /* 0x000fe40000000f00 */
[----:B0-----:R-:W-:Y:S05]  /*148b0*/  CALL.REL.NOINC `($__internal_118_$__cuda_sm70_shflsync_idx_p) ;  /* 0x00000fc000007944 */ /* 0x001fea0003c00000 */
[----:B-1----:R-:W-:Y:S01]  /*148c0*/  MOV R61, R66 ;  /* 0x00000042003d7202 */ /* 0x002fe20000000f00 */
[----:B------:R-:W-:Y:S01]  /*148d0*/  HFMA2.MMA R66, -RZ, RZ, 0, 0 ;  /* 0x00000000ff427435 */ /* 0x000fe200000001ff */
[----:B------:R-:W-:Y:S02]  /*148e0*/  MOV R64, R62 ;  /* 0x0000003e00407202 */ /* 0x000fe40000000f00 */
[----:B------:R-:W-:Y:S02]  /*148f0*/  MOV R247, 0xffffffff ;  /* 0xffffffff00f77802 */ /* 0x000fe40000000f00 */
[----:B------:R-:W-:Y:S02]  /*14900*/  MOV R65, 0x14920 ;  /* 0x0001492000417802 */ /* 0x000fe40000000f00 */
[----:B0-----:R-:W-:Y:S05]  /*14910*/  CALL.REL.NOINC `($__internal_118_$__cuda_sm70_shflsync_idx_p) ;  /* 0x00000f6000007944 */ /* 0x001fea0003c00000 */
[----:B-1----:R-:W-:Y:S01]  /*14920*/  MOV R62, R66 ;  /* 0x00000042003e7202 */ /* 0x002fe20000000f00 */
[----:B------:R-:W-:Y:S01]  /*14930*/  HFMA2.MMA R66, -RZ, RZ, 0, 0 ;  /* 0x00000000ff427435 */ /* 0x000fe200000001ff */
[----:B------:R-:W-:-:S02]  /*14940*/  MOV R64, R63 ;  /* 0x0000003f00407202 */ /* 0x000fc40000000f00 */
[----:B------:R-:W-:Y:S02]  /*14950*/  MOV R247, 0xffffffff ;  /* 0xffffffff00f77802 */ /* 0x000fe40000000f00 */
[----:B------:R-:W-:Y:S02]  /*14960*/  MOV R65, 0x14980 ;  /* 0x0001498000417802 */ /* 0x000fe40000000f00 */
[----:B0-----:R-:W-:Y:S05]  /*14970*/  CALL.REL.NOINC `($__internal_118_$__cuda_sm70_shflsync_idx_p) ;  /* 0x00000f0000007944 */ /* 0x001fea0003c00000 */
[----:B-1----:R-:W-:Y:S01]  /*14980*/  MOV R63, R66 ;  /* 0x00000042003f7202 */ /* 0x002fe20000000f00 */
[----:B0-----:R-:W-:Y:S05]  /*14990*/  BRA `(.L_x_4948) ;  /* 0xffff683000007947 */ /* 0x001fea000383ffff */
.L_x_4847:
[----:B------:R-:W-:Y:S01]  /*149a0*/  HFMA2.MMA R66, -RZ, RZ, 0, 5.9604644775390625e-08 ;  /* 0x00000001ff427435 */ /* 0x000fe200000001ff */
[----:B------:R-:W-:Y:S02]  /*149b0*/  MOV R241, R239 ;  /* 0x000000ef00f17202 */ /* 0x000fe40000000f00 */
[----:B------:R-:W-:Y:S02]  /*149c0*/  MOV R242, 0x1f ;  /* 0x0000001f00f27802 */ /* 0x000fe40000000f00 */
[----:B------:R-:W-:Y:S02]  /*149d0*/  MOV R65, 0xffffffff ;  /* 0xffffffff00417802 */ /* 0x000fe40000000f00 */
[----:B------:R-:W-:-:S02]  /*149e0*/  MOV R64, 0x14a00 ;  /* 0x00014a0000407802 */ /* 0x000fc40000000f00 */
[----:B------:R-:W-:Y:S05]  /*149f0*/  CALL.REL.NOINC `($__internal_117_$__cuda_sm70_shflsync_down) ;  /* 0x00000e4000007944 */ /* 0x000fea0003c00000 */
[----:B-1----:R-:W-:Y:S01]  /*14a00*/  MOV R67, R66 ;  /* 0x0000004200437202 */ /* 0x002fe20000000f00 */
[----:B------:R-:W-:Y:S05]  /*14a10*/  BRA `(.L_x_4949) ;  /* 0xffff7ac000007947 */ /* 0x000fea000383ffff */
.L_x_4848:
[----:B------:R-:W-:Y:S01]  /*14a20*/  HFMA2.MMA R66, -RZ, RZ, 0, 5.9604644775390625e-08 ;  /* 0x00000001ff427435 */ /* 0x000fe200000001ff */
[----:B------:R-:W-:-:S02]  /*14a30*/  MOV R241, R69 ;  /* 0x0000004500f17202 */ /* 0x000fc40000000f00 */
[----:B------:R-:W-:Y:S02]  /*14a40*/  MOV R242, 0x1f ;  /* 0x0000001f00f27802 */ /* 0x000fe40000000f00 */
[----:B------:R-:W-:Y:S02]  /*14a50*/  MOV R65, 0xffffffff ;  /* 0xffffffff00417802 */ /* 0x000fe40000000f00 */
[----:B------:R-:W-:Y:S02]  /*14a60*/  MOV R64, 0x14a80 ;  /* 0x00014a8000407802 */ /* 0x000fe40000000f00 */
[----:B01----:R-:W-:Y:S05]  /*14a70*/  CALL.REL.NOINC `($__internal_117_$__cuda_sm70_shflsync_down) ;  /* 0x00000dc000007944 */ /* 0x003fea0003c00000 */
[----:B-1----:R-:W-:Y:S01]  /*14a80*/  MOV R69, R66 ;  /* 0x0000004200457202 */ /* 0x002fe20000000f00 */
[----:B------:R-:W-:Y:S01]  /*14a90*/  HFMA2.MMA R66, -RZ, RZ, 0, 5.9604644775390625e-08 ;  /* 0x00000001ff427435 */ /* 0x000fe200000001ff */
[----:B------:R-:W-:Y:S02]  /*14aa0*/  MOV R241, R68 ;  /* 0x0000004400f17202 */ /* 0x000fe40000000f00 */
[----:B------:R-:W-:Y:S02]  /*14ab0*/  MOV R242, 0x1f ;  /* 0x0000001f00f27802 */ /* 0x000fe40000000f00 */
[----:B------:R-:W-:-:S02]  /*14ac0*/  MOV R65, 0xffffffff ;  /* 0xffffffff00417802 */ /* 0x000fc40000000f00 */
[----:B------:R-:W-:Y:S02]  /*14ad0*/  MOV R64, 0x14af0 ;  /* 0x00014af000407802 */ /* 0x000fe40000000f00 */
[----:B------:R-:W-:Y:S05]  /*14ae0*/  CALL.REL.NOINC `($__internal_117_$__cuda_sm70_shflsync_down) ;  /* 0x00000d5000007944 */ /* 0x000fea0003c00000 */
[----:B-1----:R-:W-:Y:S01]  /*14af0*/  MOV R239, R66 ;  /* 0x0000004200ef7202 */ /* 0x002fe20000000f00 */
[----:B------:R-:W-:Y:S01]  /*14b00*/  HFMA2.MMA R66, -RZ, RZ, 0, 5.9604644775390625e-08 ;  /* 0x00000001ff427435 */ /* 0x000fe200000001ff */
[----:B------:R-:W-:Y:S02]  /*14b10*/  MOV R241, R70 ;  /* 0x0000004600f17202 */ /* 0x000fe40000000f00 */
[----:B------:R-:W-:Y:S02]  /*14b20*/  MOV R242, 0x1f ;  /* 0x0000001f00f27802 */ /* 0x000fe40000000f00 */
[----:B------:R-:W-:Y:S02]  /*14b30*/  MOV R65, 0xffffffff ;  /* 0xffffffff00417802 */ /* 0x000fe40000000f00 */
[----:B------:R-:W-:Y:S02]  /*14b40*/  MOV R64, 0x14b60 ;  /* 0x00014b6000407802 */ /* 0x000fe40000000f00 */
[----:B------:R-:W-:Y:S05]  /*14b50*/  CALL.REL.NOINC `($__internal_117_$__cuda_sm70_shflsync_down) ;  /* 0x00000ce000007944 */ /* 0x000fea0003c00000 */
[----:B-1----:R-:W-:Y:S01]  /*14b60*/  MOV R64, R66 ;  /* 0x0000004200407202 */ /* 0x002fe20000000f00 */
[----:B------:R-:W-:Y:S05]  /*14b70*/  BRA `(.L_x_4950) ;  /* 0xffff79a000007947 */ /* 0x000fea000383ffff */
.L_x_4851:
[----:B------:R-:W-:Y:S01]  /*14b80*/  HFMA2.MMA R66, -RZ, RZ, 0, 1.1920928955078125e-07 ;  /* 0x00000002ff427435 */ /* 0x000fe200000001ff */
[----:B------:R-:W-:-:S02]  /*14b90*/  MOV R241, R71 ;  /* 0x0000004700f17202 */ /* 0x000fc40000000f00 */
[----:B------:R-:W-:Y:S02]  /*14ba0*/  MOV R242, 0x1f ;  /* 0x0000001f00f27802 */ /* 0x000fe40000000f00 */
[----:B------:R-:W-:Y:S02]  /*14bb0*/  MOV R65, 0xffffffff ;  /* 0xffffffff00417802 */ /* 0x000fe40000000f00 */
[----:B----4-:R-:W-:Y:S02]  /*14bc0*/  MOV R64, 0x14be0 ;  /* 0x00014be000407802 */ /* 0x010fe40000000f00 */
[----:B0123--:R-:W-:Y:S05]  /*14bd0*/  CALL.REL.NOINC `($__internal_117_$__cuda_sm70_shflsync_down) ;  /* 0x00000c6000007944 */ /* 0x00ffea0003c00000 */
[----:B-1----:R-:W-:Y:S01]  /*14be0*/  MOV R67, R66 ;  /* 0x0000004200437202 */ /* 0x002fe20000000f00 */
[----:B------:R-:W-:Y:S01]  /*14bf0*/  HFMA2.MMA R66, -RZ, RZ, 0, 1.1920928955078125e-07 ;  /* 0x00000002ff427435 */ /* 0x000fe200000001ff */
[----:B------:R-:W-:Y:S02]  /*14c00*/  MOV R241, R240 ;  /* 0x000000f000f17202 */ /* 0x000fe40000000f00 */
[----:B------:R-:W-:Y:S02]  /*14c10*/  MOV R242, 0x1f ;  /* 0x0000001f00f27802 */ /* 0x000fe40000000f00 */
[----:B------:R-:W-:-:S02]  /*14c20*/  MOV R65, 0xffffffff ;  /* 0xffffffff00417802 */ /* 0x000fc40000000f00 */
[----:B------:R-:W-:Y:S02]  /*14c30*/  MOV R64, 0x14c50 ;  /* 0x00014c5000407802 */ /* 0x000fe40000000f00 */
[----:B------:R-:W-:Y:S05]  /*14c40*/  CALL.REL.NOINC `($__internal_117_$__cuda_sm70_shflsync_down) ;  /* 0x00000bf000007944 */ /* 0x000fea0003c00000 */
[----:B-1----:R-:W-:Y:S01]  /*14c50*/  MOV R69, R66 ;  /* 0x0000004200457202 */ /* 0x002fe20000000f00 */
[----:B------:R-:W-:Y:S01]  /*14c60*/  HFMA2.MMA R66, -RZ, RZ, 0, 1.1920928955078125e-07 ;  /* 0x00000002ff427435 */ /* 0x000fe200000001ff */
[----:B------:R-:W-:Y:S02]  /*14c70*/  MOV R241, R68 ;  /* 0x0000004400f17202 */ /* 0x000fe40000000f00 */
[----:B------:R-:W-:Y:S02]  /*14c80*/  MOV R242, 0x1f ;  /* 0x0000001f00f27802 */ /* 0x000fe40000000f00 */
[----:B------:R-:W-:Y:S02]  /*14c90*/  MOV R65, 0xffffffff ;  /* 0xffffffff00417802 */ /* 0x000fe40000000f00 */
[----:B------:R-:W-:Y:S02]  /*14ca0*/  MOV R64, 0x14cc0 ;  /* 0x00014cc000407802 */ /* 0x000fe40000000f00 */
[----:B------:R-:W-:Y:S05]  /*14cb0*/  CALL.REL.NOINC `($__internal_117_$__cuda_sm70_shflsync_down) ;  /* 0x00000b8000007944 */ /* 0x000fea0003c00000 */
[----:B-1----:R-:W-:Y:S01]  /*14cc0*/  MOV R70, R66 ;  /* 0x0000004200467202 */ /* 0x002fe20000000f00 */
[----:B------:R-:W-:Y:S01]  /*14cd0*/  HFMA2.MMA R66, -RZ, RZ, 0, 1.1920928955078125e-07 ;  /* 0x00000002ff427435 */ /* 0x000fe200000001ff */
[----:B------:R-:W-:-:S02]  /*14ce0*/  MOV R241, R238 ;  /* 0x000000ee00f17202 */ /* 0x000fc40000000f00 */
[----:B------:R-:W-:Y:S02]  /*14cf0*/  MOV R242, 0x1f ;  /* 0x0000001f00f27802 */ /* 0x000fe40000000f00 */
[----:B------:R-:W-:Y:S02]  /*14d00*/  MOV R65, 0xffffffff ;  /* 0xffffffff00417802 */ /* 0x000fe40000000f00 */
[----:B------:R-:W-:Y:S02]  /*14d10*/  MOV R64, 0x14d30 ;  /* 0x00014d3000407802 */ /* 0x000fe40000000f00 */
[----:B------:R-:W-:Y:S05]  /*14d20*/  CALL.REL.NOINC `($__internal_117_$__cuda_sm70_shflsync_down) ;  /* 0x00000b1000007944 */ /* 0x000fea0003c00000 */
[----:B-1----:R-:W-:Y:S01]  /*14d30*/  MOV R64, R66 ;  /* 0x0000004200407202 */ /* 0x002fe20000000f00 */
[----:B------:R-:W-:Y:S05]  /*14d40*/  BRA `(.L_x_4951) ;  /* 0xffff791000007947 */ /* 0x000fea000383ffff */
.L_x_4854:
[----:B------:R-:W-:Y:S01]  /*14d50*/  HFMA2.MMA R66, -RZ, RZ, 0, 2.384185791015625e-07 ;  /* 0x00000004ff427435 */ /* 0x000fe200000001ff */
[----:B------:R-:W-:Y:S02]  /*14d60*/  MOV R241, R71 ;  /* 0x0000004700f17202 */ /* 0x000fe40000000f00 */
[----:B------:R-:W-:Y:S02]  /*14d70*/  MOV R242, 0x1f ;  /* 0x0000001f00f27802 */ /* 0x000fe40000000f00 */
[----:B------:R-:W-:-:S02]  /*14d80*/  MOV R65, 0xffffffff ;  /* 0xffffffff00417802 */ /* 0x000fc40000000f00 */
[----:B----4-:R-:W-:Y:S02]  /*14d90*/  MOV R64, 0x14db0 ;  /* 0x00014db000407802 */ /* 0x010fe40000000f00 */
[----:B0123--:R-:W-:Y:S05]  /*14da0*/  CALL.REL.NOINC `($__internal_117_$__cuda_sm70_shflsync_down) ;  /* 0x00000a9000007944 */ /* 0x00ffea0003c00000 */
[----:B-1----:R-:W-:Y:S01]  /*14db0*/  MOV R67, R66 ;  /* 0x0000004200437202 */ /* 0x002fe20000000f00 */
[----:B------:R-:W-:Y:S05]  /*14dc0*/  BRA `(.L_x_4952) ;  /* 0xffff79a000007947 */ /* 0x000fea000383ffff */
.L_x_4855:
[----:B------:R-:W-:Y:S01]  /*14dd0*/  HFMA2.MMA R66, -RZ, RZ, 0, 2.384185791015625e-07 ;  /* 0x00000004ff427435 */ /* 0x000fe200000001ff */
[----:B------:R-:W-:Y:S02]  /*14de0*/  MOV R241, R240 ;  /* 0x000000f000f17202 */ /* 0x000fe40000000f00 */
[----:B------:R-:W-:Y:S02]  /*14df0*/  MOV R242, 0x1f ;  /* 0x0000001f00f27802 */ /* 0x000fe40000000f00 */
[----:B------:R-:W-:Y:S02]  /*14e00*/  MOV R65, 0xffffffff ;  /* 0xffffffff00417802 */ /* 0x000fe40000000f00 */
[----:B----4-:R-:W-:Y:S02]  /*14e10*/  MOV R64, 0x14e30 ;  /* 0x00014e3000407802 */ /* 0x010fe40000000f00 */
[----:B0123--:R-:W-:Y:S05]  /*14e20*/  CALL.REL.NOINC `($__internal_117_$__cuda_sm70_shflsync_down) ;  /* 0x00000a1000007944 */ /* 0x00ffea0003c00000 */
[----:B-1----:R-:W-:Y:S01]  /*14e30*/  MOV R69, R66 ;  /* 0x0000004200457202 */ /* 0x002fe20000000f00 */
[----:B------:R-:W-:Y:S01]  /*14e40*/  HFMA2.MMA R66, -RZ, RZ, 0, 2.384185791015625e-07 ;  /* 0x00000004ff427435 */ /* 0x000fe200000001ff */
[----:B------:R-:W-:-:S02]  /*14e50*/  MOV R241, R68 ;  /* 0x0000004400f17202 */ /* 0x000fc40000000f00 */
[----:B------:R-:W-:Y:S02]  /*14e60*/  MOV R242, 0x1f ;  /* 0x0000001f00f27802 */ /* 0x000fe40000000f00 */
[----:B------:R-:W-:Y:S02]  /*14e70*/  MOV R65, 0xffffffff ;  /* 0xffffffff00417802 */ /* 0x000fe40000000f00 */
[----:B------:R-:W-:Y:S02]  /*14e80*/  MOV R64, 0x14ea0 ;  /* 0x00014ea000407802 */ /* 0x000fe40000000f00 */
[----:B------:R-:W-:Y:S05]  /*14e90*/  CALL.REL.NOINC `($__internal_117_$__cuda_sm70_shflsync_down) ;  /* 0x000009a000007944 */ /* 0x000fea0003c00000 */
[----:B-1----:R-:W-:Y:S01]  /*14ea0*/  MOV R70, R66 ;  /* 0x0000004200467202 */ /* 0x002fe20000000f00 */
[----:B------:R-:W-:Y:S01]  /*14eb0*/  HFMA2.MMA R66, -RZ, RZ, 0, 2.384185791015625e-07 ;  /* 0x00000004ff427435 */ /* 0x000fe200000001ff */
[----:B------:R-:W-:Y:S02]  /*14ec0*/  MOV R241, R238 ;  /* 0x000000ee00f17202 */ /* 0x000fe40000000f00 */
[----:B------:R-:W-:Y:S02]  /*14ed0*/  MOV R242, 0x1f ;  /* 0x0000001f00f27802 */ /* 0x000fe40000000f00 */
[----:B------:R-:W-:-:S02]  /*14ee0*/  MOV R65, 0xffffffff ;  /* 0xffffffff00417802 */ /* 0x000fc40000000f00 */
[----:B------:R-:W-:Y:S02]  /*14ef0*/  MOV R64, 0x14f10 ;  /* 0x00014f1000407802 */ /* 0x000fe40000000f00 */
[----:B------:R-:W-:Y:S05]  /*14f00*/  CALL.REL.NOINC `($__internal_117_$__cuda_sm70_shflsync_down) ;  /* 0x0000093000007944 */ /* 0x000fea0003c00000 */
[----:B-1----:R-:W-:Y:S01]  /*14f10*/  MOV R64, R66 ;  /* 0x0000004200407202 */ /* 0x002fe20000000f00 */
[----:B------:R-:W-:Y:S05]  /*14f20*/  BRA `(.L_x_4953) ;  /* 0xffff788000007947 */ /* 0x000fea000383ffff */
.L_x_4858:
[----:B------:R-:W-:Y:S01]  /*14f30*/  HFMA2.MMA R66, -RZ, RZ, 0, 4.76837158203125e-07 ;  /* 0x00000008ff427435 */ /* 0x000fe200000001ff */
[----:B------:R-:W-:Y:S02]  /*14f40*/  MOV R241, R71 ;  /* 0x0000004700f17202 */ /* 0x000fe40000000f00 */
[----:B------:R-:W-:Y:S02]  /*14f50*/  MOV R242, 0x1f ;  /* 0x0000001f00f27802 */ /* 0x000fe40000000f00 */
[----:B------:R-:W-:Y:S02]  /*14f60*/  MOV R65, 0xffffffff ;  /* 0xffffffff00417802 */ /* 0x000fe40000000f00 */
[----:B----4-:R-:W-:Y:S02]  /*14f70*/  MOV R64, 0x14f90 ;  /* 0x00014f9000407802 */ /* 0x010fe40000000f00 */
[----:B0123--:R-:W-:Y:S05]  /*14f80*/  CALL.REL.NOINC `($__internal_117_$__cuda_sm70_shflsync_down) ;  /* 0x000008b000007944 */ /* 0x00ffea0003c00000 */
[----:B-1----:R-:W-:Y:S01]  /*14f90*/  MOV R67, R66 ;  /* 0x0000004200437202 */ /* 0x002fe20000000f00 */
[----:B------:R-:W-:Y:S01]  /*14fa0*/  HFMA2.MMA R66, -RZ, RZ, 0, 4.76837158203125e-07 ;  /* 0x00000008ff427435 */ /* 0x000fe200000001ff */
[----:B------:R-:W-:-:S02]  /*14fb0*/  MOV R241, R240 ;  /* 0x000000f000f17202 */ /* 0x000fc40000000f00 */
[----:B------:R-:W-:Y:S02]  /*14fc0*/  MOV R242, 0x1f ;  /* 0x0000001f00f27802 */ /* 0x000fe40000000f00 */
[----:B------:R-:W-:Y:S02]  /*14fd0*/  MOV R65, 0xffffffff ;  /* 0xffffffff00417802 */ /* 0x000fe40000000f00 */
[----:B------:R-:W-:Y:S02]  /*14fe0*/  MOV R64, 0x15000 ;  /* 0x0001500000407802 */ /* 0x000fe40000000f00 */
[----:B------:R-:W-:Y:S05]  /*14ff0*/  CALL.REL.NOINC `($__internal_117_$__cuda_sm70_shflsync_down) ;  /* 0x0000084000007944 */ /* 0x000fea0003c00000 */
[----:B-1----:R-:W-:Y:S01]  /*15000*/  MOV R69, R66 ;  /* 0x0000004200457202 */ /* 0x002fe20000000f00 */
[----:B------:R-:W-:Y:S01]  /*15010*/  HFMA2.MMA R66, -RZ, RZ, 0, 4.76837158203125e-07 ;  /* 0x00000008ff427435 */ /* 0x000fe200000001ff */
[----:B------:R-:W-:Y:S02]  /*15020*/  MOV R241, R68 ;  /* 0x0000004400f17202 */ /* 0x000fe40000000f00 */
[----:B------:R-:W-:Y:S02]  /*15030*/  MOV R242, 0x1f ;  /* 0x0000001f00f27802 */ /* 0x000fe40000000f00 */
[----:B------:R-:W-:-:S02]  /*15040*/  MOV R65, 0xffffffff ;  /* 0xffffffff00417802 */ /* 0x000fc40000000f00 */
[----:B------:R-:W-:Y:S02]  /*15050*/  MOV R64, 0x15070 ;  /* 0x0001507000407802 */ /* 0x000fe40000000f00 */
[----:B------:R-:W-:Y:S05]  /*15060*/  CALL.REL.NOINC `($__internal_117_$__cuda_sm70_shflsync_down) ;  /* 0x000007d000007944 */ /* 0x000fea0003c00000 */
[----:B-1----:R-:W-:Y:S01]  /*15070*/  MOV R70, R66 ;  /* 0x0000004200467202 */ /* 0x002fe20000000f00 */
[----:B------:R-:W-:Y:S01]  /*15080*/  HFMA2.MMA R66, -RZ, RZ, 0, 4.76837158203125e-07 ;  /* 0x00000008ff427435 */ /* 0x000fe200000001ff */
[----:B------:R-:W-:Y:S02]  /*15090*/  MOV R241, R238 ;  /* 0x000000ee00f17202 */ /* 0x000fe40000000f00 */
[----:B------:R-:W-:Y:S02]  /*150a0*/  MOV R242, 0x1f ;  /* 0x0000001f00f27802 */ /* 0x000fe40000000f00 */
[----:B------:R-:W-:Y:S02]  /*150b0*/  MOV R65, 0xffffffff ;  /* 0xffffffff00417802 */ /* 0x000fe40000000f00 */
[----:B------:R-:W-:Y:S02]  /*150c0*/  MOV R64, 0x150e0 ;  /* 0x000150e000407802 */ /* 0x000fe40000000f00 */
[----:B------:R-:W-:Y:S05]  /*150d0*/  CALL.REL.NOINC `($__internal_117_$__cuda_sm70_shflsync_down) ;  /* 0x0000076000007944 */ /* 0x000fea0003c00000 */
[----:B-1----:R-:W-:Y:S01]  /*150e0*/  MOV R64, R66 ;  /* 0x0000004200407202 */ /* 0x002fe20000000f00 */
[----:B------:R-:W-:Y:S05]  /*150f0*/  BRA `(.L_x_4954) ;  /* 0xffff77f000007947 */ /* 0x000fea000383ffff */
.L_x_4861:
[----:B------:R-:W-:Y:S01]  /*15100*/  HFMA2.MMA R66, -RZ, RZ, 0, 9.5367431640625e-07 ;  /* 0x00000010ff427435 */ /* 0x000fe200000001ff */
[----:B------:R-:W-:-:S02]  /*15110*/  MOV R241, R71 ;  /* 0x0000004700f17202 */ /* 0x000fc40000000f00 */
[----:B------:R-:W-:Y:S02]  /*15120*/  MOV R242, 0x1f ;  /* 0x0000001f00f27802 */ /* 0x000fe40000000f00 */
[----:B------:R-:W-:Y:S02]  /*15130*/  MOV R65, 0xffffffff ;  /* 0xffffffff00417802 */ /* 0x000fe40000000f00 */
[----:B----4-:R-:W-:Y:S02]  /*15140*/  MOV R64, 0x15160 ;  /* 0x0001516000407802 */ /* 0x010fe40000000f00 */
[----:B0123--:R-:W-:Y:S05]  /*15150*/  CALL.REL.NOINC `($__internal_117_$__cuda_sm70_shflsync_down) ;  /* 0x000006e000007944 */ /* 0x00ffea0003c00000 */
[----:B-1----:R-:W-:Y:S01]  /*15160*/  MOV R67, R66 ;  /* 0x0000004200437202 */ /* 0x002fe20000000f00 */
[----:B------:R-:W-:Y:S05]  /*15170*/  BRA `(.L_x_4955) ;  /* 0xffff788000007947 */ /* 0x000fea000383ffff */
.L_x_4862:
[----:B------:R-:W-:Y:S01]  /*15180*/  HFMA2.MMA R66, -RZ, RZ, 0, 9.5367431640625e-07 ;  /* 0x00000010ff427435 */ /* 0x000fe200000001ff */
[----:B------:R-:W-:Y:S02]  /*15190*/  MOV R241, R240 ;  /* 0x000000f000f17202 */ /* 0x000fe40000000f00 */
[----:B------:R-:W-:Y:S02]  /*151a0*/  MOV R242, 0x1f ;  /* 0x0000001f00f27802 */ /* 0x000fe40000000f00 */
[----:B------:R-:W-:-:S02]  /*151b0*/  MOV R65, 0xffffffff ;  /* 0xffffffff00417802 */ /* 0x000fc40000000f00 */
[----:B----4-:R-:W-:Y:S02]  /*151c0*/  MOV R64, 0x151e0 ;  /* 0x000151e000407802 */ /* 0x010fe40000000f00 */
[----:B0123--:R-:W-:Y:S05]  /*151d0*/  CALL.REL.NOINC `($__internal_117_$__cuda_sm70_shflsync_down) ;  /* 0x0000066000007944 */ /* 0x00ffea0003c00000 */
[----:B-1----:R-:W-:Y:S01]  /*151e0*/  MOV R69, R66 ;  /* 0x0000004200457202 */ /* 0x002fe20000000f00 */
[----:B------:R-:W-:Y:S01]  /*151f0*/  HFMA2.MMA R66, -RZ, RZ, 0, 9.5367431640625e-07 ;  /* 0x00000010ff427435 */ /* 0x000fe200000001ff */
[----:B------:R-:W-:Y:S02]  /*15200*/  MOV R241, R68 ;  /* 0x0000004400f17202 */ /* 0x000fe40000000f00 */
[----:B------:R-:W-:Y:S02]  /*15210*/  MOV R242, 0x1f ;  /* 0x0000001f00f27802 */ /* 0x000fe40000000f00 */
[----:B------:R-:W-:Y:S02]  /*15220*/  MOV R65, 0xffffffff ;  /* 0xffffffff00417802 */ /* 0x000fe40000000f00 */
[----:B------:R-:W-:Y:S02]  /*15230*/  MOV R64, 0x15250 ;  /* 0x0001525000407802 */ /* 0x000fe40000000f00 */
[----:B------:R-:W-:Y:S05]  /*15240*/  CALL.REL.NOINC `($__internal_117_$__cuda_sm70_shflsync_down) ;  /* 0x000005f000007944 */ /* 0x000fea0003c00000 */
[----:B-1----:R-:W-:Y:S01]  /*15250*/  MOV R70, R66 ;  /* 0x0000004200467202 */ /* 0x002fe20000000f00 */
[----:B------:R-:W-:Y:S01]  /*15260*/  HFMA2.MMA R66, -RZ, RZ, 0, 9.5367431640625e-07 ;  /* 0x00000010ff427435 */ /* 0x000fe200000001ff */
[----:B------:R-:W-:-:S02]  /*15270*/  MOV R241, R238 ;  /* 0x000000ee00f17202 */ /* 0x000fc40000000f00 */
[----:B------:R-:W-:Y:S02]  /*15280*/  MOV R242, 0x1f ;  /* 0x0000001f00f27802 */ /* 0x000fe40000000f00 */
[----:B------:R-:W-:Y:S02]  /*15290*/  MOV R65, 0xffffffff ;  /* 0xffffffff00417802 */ /* 0x000fe40000000f00 */
[----:B------:R-:W-:Y:S02]  /*152a0*/  MOV R64, 0x152c0 ;  /* 0x000152c000407802 */ /* 0x000fe40000000f00 */
[----:B------:R-:W-:Y:S05]  /*152b0*/  CALL.REL.NOINC `($__internal_117_$__cuda_sm70_shflsync_down) ;  /* 0x0000058000007944 */ /* 0x000fea0003c00000 */
[----:B-1----:R-:W-:Y:S01]  /*152c0*/  MOV R64, R66 ;  /* 0x0000004200407202 */ /* 0x002fe20000000f00 */
[----:B------:R-:W-:Y:S05]  /*152d0*/  BRA `(.L_x_4956) ;  /* 0xffff776000007947 */ /* 0x000fea000383ffff */
.L_x_4865:
[----:B------:R-:W-:Y:S01]  /*152e0*/  HFMA2.MMA R66, -RZ, RZ, 0, 0 ;  /* 0x00000000ff427435 */ /* 0x000fe200000001ff */
[----:B----4-:R-:W-:Y:S02]  /*152f0*/  MOV R64, R71 ;  /* 0x0000004700407202 */ /* 0x010fe40000000f00 */
[----:B------:R-:W-:Y:S02]  /*15300*/  MOV R247, 0xffffffff ;  /* 0xffffffff00f77802 */ /* 0x000fe40000000f00 */
[----:B------:R-:W-:-:S02]  /*15310*/  MOV R65, 0x15330 ;  /* 0x0001533000417802 */ /* 0x000fc40000000f00 */
[----:B0123--:R-:W-:Y:S05]  /*15320*/  CALL.REL.NOINC `($__internal_118_$__cuda_sm70_shflsync_idx_p) ;  /* 0x0000055000007944 */ /* 0x00ffea0003c00000 */
        /* <DEDUP_REMOVED lines=26> */
[----:B0-----:R-:W-:Y:S05]  /*154d0*/  CALL.REL.NOINC `($__internal_117_$__cuda_sm70_shflsync_down) ;  /* 0x0000036000007944 */ /* 0x001fea0003c00000 */
[----:B-1----:R-:W-:Y:S01]  /*154e0*/  MOV R71, R66 ;  /* 0x0000004200477202 */ /* 0x002fe20000000f00 */
[----:B------:R-:W-:Y:S01]  /*154f0*/  HFMA2.MMA R66, -RZ, RZ, 0, 5.9604644775390625e-08 ;  /* 0x00000001ff427435 */ /* 0x000fe200000001ff */
[----:B------:R-:W-:Y:S02]  /*15500*/  MOV R241, R240 ;  /* 0x000000f000f17202 */ /* 0x000fe40000000f00 */
[----:B------:R-:W-:Y:S02]  /*15510*/  MOV R242, 0x1f ;  /* 0x0000001f00f27802 */ /* 0x000fe40000000f00 */
[----:B------:R-:W-:Y:S02]  /*15520*/  MOV R65, 0xffffffff ;  /* 0xffffffff00417802 */ /* 0x000fe40000000f00 */
[----:B------:R-:W-:-:S02]  /*15530*/  MOV R64, 0x15550 ;  /* 0x0001555000407802 */ /* 0x000fc40000000f00 */
[----:B------:R-:W-:Y:S05]  /*15540*/  CALL.REL.NOINC `($__internal_117_$__cuda_sm70_shflsync_down) ;  /* 0x000002f000007944 */ /* 0x000fea0003c00000 */
[----:B-1----:R-:W-:Y:S01]  /*15550*/  MOV R240, R66 ;  /* 0x0000004200f07202 */ /* 0x002fe20000000f00 */
[----:B------:R-:W-:Y:S01]  /*15560*/  HFMA2.MMA R66, -RZ, RZ, 0, 5.9604644775390625e-08 ;  /* 0x00000001ff427435 */ /* 0x000fe200000001ff */
[----:B------:R-:W-:-:S02]  /*15570*/  MOV R241, R68 ;  /* 0x0000004400f17202 */ /* 0x000fc40000000f00 */
[----:B------:R-:W-:Y:S02]  /*15580*/  MOV R242, 0x1f ;  /* 0x0000001f00f27802 */ /* 0x000fe40000000f00 */
[----:B------:R-:W-:Y:S02]  /*15590*/  MOV R65, 0xffffffff ;  /* 0xffffffff00417802 */ /* 0x000fe40000000f00 */
[----:B------:R-:W-:Y:S02]  /*155a0*/  MOV R64, 0x155c0 ;  /* 0x000155c000407802 */ /* 0x000fe40000000f00 */
[----:B------:R-:W-:Y:S05]  /*155b0*/  CALL.REL.NOINC `($__internal_117_$__cuda_sm70_shflsync_down) ;  /* 0x0000028000007944 */ /* 0x000fea0003c00000 */
[----:B-1----:R-:W-:Y:S01]  /*155c0*/  MOV R68, R66 ;  /* 0x0000004200447202 */ /* 0x002fe20000000f00 */
[----:B------:R-:W-:Y:S01]  /*155d0*/  HFMA2.MMA R66, -RZ, RZ, 0, 5.9604644775390625e-08 ;  /* 0x00000001ff427435 */ /* 0x000fe200000001ff */
[----:B------:R-:W-:Y:S02]  /*155e0*/  MOV R241, R238 ;  /* 0x000000ee00f17202 */ /* 0x000fe40000000f00 */
[----:B------:R-:W-:Y:S02]  /*155f0*/  MOV R242, 0x1f ;  /* 0x0000001f00f27802 */ /* 0x000fe40000000f00 */
[----:B------:R-:W-:-:S02]  /*15600*/  MOV R65, 0xffffffff ;  /* 0xffffffff00417802 */ /* 0x000fc40000000f00 */
[----:B------:R-:W-:Y:S02]  /*15610*/  MOV R64, 0x15630 ;  /* 0x0001563000407802 */ /* 0x000fe40000000f00 */
[----:B------:R-:W-:Y:S05]  /*15620*/  CALL.REL.NOINC `($__internal_117_$__cuda_sm70_shflsync_down) ;  /* 0x0000021000007944 */ /* 0x000fea0003c00000 */
        /* <DEDUP_REMOVED lines=12> */
[----:B------:R-:W-:Y:S05]  /*156f0*/  CALL.REL.NOINC `($__internal_118_$__cuda_sm70_shflsync_idx_p) ;  /* 0x0000018000007944 */ /* 0x000fea0003c00000 */
        /* <DEDUP_REMOVED lines=8> */
[----:B------:R-:W-:Y:S02]  /*15780*/  MOV R64, R62 ;  /* 0x0000003e00407202 */ /* 0x000fe40000000f00 */
[----:B------:R-:W-:-:S02]  /*15790*/  MOV R247, 0xffffffff ;  /* 0xffffffff00f77802 */ /* 0x000fc40000000f00 */
        /* <DEDUP_REMOVED lines=9> */
[----:B0-----:R-:W-:Y:S05]  /*15830*/  BRA `(.L_x_4957) ;  /* 0xffff742000007947 */ /* 0x001fea000383ffff */
        .weak           $__internal_117_$__cuda_sm70_shflsync_down
        .type           $__internal_117_$__cuda_sm70_shflsync_down,@function
        .size           $__internal_117_$__cuda_sm70_shflsync_down,($__internal_118_$__cuda_sm70_shflsync_idx_p - $__internal_117_$__cuda_sm70_shflsync_down)
$__internal_117_$__cuda_sm70_shflsync_down:
[----:B------:R-:W-:Y:S04]  /*15840*/  WARPSYNC R65 ;  /* 0x0000004100007348 */ /* 0x000fe80003800000 */
[----:B------:R0:W1:Y:S02]  /*15850*/  SHFL.DOWN PT, R66, R241, R66, R242 ;  /* 0x08000042f1427389 */ /* 0x00006400000e00f2 */
[----:B0-----:R-:W-:-:S06]  /*15860*/  HFMA2.MMA R65, -RZ, RZ, 0, 0 ;  /* 0x00000000ff417435 */ /* 0x001fcc00000001ff */
[----:B------:R-:W-:Y:S05]  /*15870*/  RET.REL.NODEC R64 `(_Z25selective_scan_bwd_kernelI32Selective_Scan_bwd_kernel_traitsILi64ELi16ELb0ELb0ELb1ELb1ELb1EN3c108BFloat16ENS1_7complexIfEEEEv12SSMParamsBwd) ;  /* 0xfffea78040007950 */ /* 0x000fea0003c3ffff */
        .weak           $__internal_118_$__cuda_sm70_shflsync_idx_p
        .type           $__internal_118_$__cuda_sm70_shflsync_idx_p,@function
        .size           $__internal_118_$__cuda_sm70_shflsync_idx_p,($__internal_119_$__cuda_sm70_shflsync_up - $__internal_118_$__cuda_sm70_shflsync_idx_p)
$__internal_118_$__cuda_sm70_shflsync_idx_p:
[----:B------:R-:W-:Y:S01]  /*15880*/  MOV R95, 0x1f ;  /* 0x0000001f005f7802 */ /* 0x000fe20000000f00 */
[----:B------:R-:W-:Y:S04]  /*15890*/  WARPSYNC R247 ;  /* 0x000000f700007348 */ /* 0x000fe80003800000 */
[----:B------:R0:W1:Y:S04]  /*158a0*/  SHFL.IDX PT, R66, R64, R66, R95 ;  /* 0x0000004240427389 */ /* 0x00006800000e005f */
[----:B0-----:R-:W0:Y:S01]  /*158b0*/  S2R R95, SR_LANEID ;  /* 0x00000000005f7919 */ /* 0x001e220000000000 */
[----:B------:R-:W-:Y:S01]  /*158c0*/  MOV R64, R65 ;  /* 0x0000004100407202 */ /* 0x000fe20000000f00 */
[----:B------:R-:W-:-:S06]  /*158d0*/  HFMA2.MMA R65, -RZ, RZ, 0, 0 ;  /* 0x00000000ff417435 */ /* 0x000fcc00000001ff */
[----:B------:R-:W-:Y:S05]  /*158e0*/  RET.REL.NODEC R64 `(_Z25selective_scan_bwd_kernelI32Selective_Scan_bwd_kernel_traitsILi64ELi16ELb0ELb0ELb1ELb1ELb1EN3c108BFloat16ENS1_7complexIfEEEEv12SSMParamsBwd) ;  /* 0xfffea71040007950 */ /* 0x000fea0003c3ffff */
        .weak           $__internal_119_$__cuda_sm70_shflsync_up
        .type           $__internal_119_$__cuda_sm70_shflsync_up,@function
        .size           $__internal_119_$__cuda_sm70_shflsync_up,(.L_x_14551 - $__internal_119_$__cuda_sm70_shflsync_up)
$__internal_119_$__cuda_sm70_shflsync_up:
[----:B------:R-:W-:Y:S01]  /*158f0*/  MOV R65, 0x0 ;  /* 0x0000000000417802 */ /* 0x000fe20000000f00 */
[----:B------:R-:W-:Y:S04]  /*15900*/  WARPSYNC R66 ;  /* 0x0000004200007348 */ /* 0x000fe80003800000 */
[----:B------:R0:W1:Y:S01]  /*15910*/  SHFL.UP PT, R66, R220, R71, R69 ;  /* 0x04000047dc427389 */ /* 0x00006200000e0045 */
[----:B------:R-:W-:Y:S05]  /*15920*/  RET.REL.NODEC R64 `(_Z25selective_scan_bwd_kernelI32Selective_Scan_bwd_kernel_traitsILi64ELi16ELb0ELb0ELb1ELb1ELb1EN3c108BFloat16ENS1_7complexIfEEEEv12SSMParamsBwd) ;  /* 0xfffea6d040007950 */ /* 0x000fea0003c3ffff */
.L_x_4958:
        /* <DEDUP_REMOVED lines=13> */
.L_x_14551:


//--------------------- .text._Z25selective_scan_bwd_kernelI32Selective_Scan_bwd_kernel_traitsILi64ELi16ELb0ELb1ELb0ELb0ELb0EN3c108BFloat16ENS1_7complexIfEEEEv12SSMParamsBwd --------------------------
	.section	.text._Z25selective_scan_bwd_kernelI32Selective_Scan_bwd_kernel_traitsILi64ELi16ELb0ELb1ELb0ELb0ELb0EN3c108BFloat16ENS1_7complexIfEEEEv12SSMParamsBwd,"ax",@progbits
	.sectioninfo	@"SHI_REGISTERS=255"
	.align	128
        .global         _Z25selective_scan_bwd_kernelI32Selective_Scan_bwd_kernel_traitsILi64ELi16ELb0ELb1ELb0ELb0ELb0EN3c108BFloat16ENS1_7complexIfEEEEv12SSMParamsBwd
        .type           _Z25selective_scan_bwd_kernelI32Selective_Scan_bwd_kernel_traitsILi64ELi16ELb0ELb1ELb0ELb0ELb0EN3c108BFloat16ENS1_7complexIfEEEEv12SSMParamsBwd,@function
        .size           _Z25selective_scan_bwd_kernelI32Selective_Scan_bwd_kernel_traitsILi64ELi16ELb0ELb1ELb0ELb0ELb0EN3c108BFloat16ENS1_7complexIfEEEEv12SSMParamsBwd,(.L_x_14554 - _Z25selective_scan_bwd_kernelI32Selective_Scan_bwd_kernel_traitsILi64ELi16ELb0ELb1ELb0ELb0ELb0EN3c108BFloat16ENS1_7complexIfEEEEv12SSMParamsBwd)
        .other          _Z25selective_scan_bwd_kernelI32Selective_Scan_bwd_kernel_traitsILi64ELi16ELb0ELb1ELb0ELb0ELb0EN3c108BFloat16ENS1_7complexIfEEEEv12SSMParamsBwd,@"STO_CUDA_ENTRY STV_DEFAULT"
_Z25selective_scan_bwd_kernelI32Selective_Scan_bwd_kernel_traitsILi64ELi16ELb0ELb1ELb0ELb0ELb0EN3c108BFloat16ENS1_7complexIfEEEEv12SSMParamsBwd:
.text._Z25selective_scan_bwd_kernelI32Selective_Scan_bwd_kernel_traitsILi64ELi16ELb0ELb1ELb0ELb0ELb0EN3c108BFloat16ENS1_7complexIfEEEEv12SSMParamsBwd:
        /* <DEDUP_REMOVED lines=165> */
.L_x_5066:
        /* <DEDUP_REMOVED lines=377> */
[----:B0-----:R-:W-:Y:S01]  /*21e0*/  PRMT R67, RZ, 0x5410, R24 ;  /* 0x00005410ff437816 */ /* 0x001fe20000000018 */
[----:B------:R-:W-:Y:S01]  /*21f0*/  FFMA.FTZ R22, R66, R22, R29 ;  /* 0x0000001642167223 */ /* 0x000fe2000001001d */
        /* <DEDUP_REMOVED lines=18> */
[----:B------:R-:W-:Y:S02]  /*2320*/  PRMT R19, RZ, 0x5410, R56 ;  /* 0x00005410ff137816 */ /* 0x000fe40000000038 */
[----:B-----5:R-:W-:Y:S01]  /*2330*/  PRMT R88, RZ, 0x5410, R20 ;  /* 0x00005410ff587816 */ /* 0x020fe20000000014 */
[----:B------:R-:W-:Y:S01]  /*2340*/  FFMA.FTZ R23, R87, R23, R22 ;  /* 0x0000001757177223 */ /* 0x000fe20000010016 */
        /* <DEDUP_REMOVED lines=66> */
.L_x_5061:
        /* <DEDUP_REMOVED lines=12> */
[----:B------:R-:W-:Y:S01]  /*2830*/  LOP3.LUT R62, R86, 0x7ffffe0, RZ, 0xc0, !PT ;  /* 0x07ffffe0563e7812 */ /* 0x000fe200078ec0ff */
[----:B------:R-:W-:-:S03]  /*2840*/  UIADD3 UR21, UR21, UR40, URZ ;  /* 0x0000002815157290 */ /* 0x000fc6000fffe03f */
[----:B------:R-:W-:Y:S01]  /*2850*/  SHF.L.U32 R63, R62, 0x5, RZ ;  /* 0x000000053e3f7819 */ /* 0x000fe200000006ff */
[----:B------:R-:W-:Y:S01]  /*2860*/  ULEA.HI.X UR35, UR20, UR35, UR21, 0x3, UP0 ;  /* 0x0000002314237291 */ /* 0x000fe200080f1c15 */
[----:B------:R-:W-:Y:S01]  /*2870*/  MOV R60, UR34 ;  /* 0x00000022003c7c02 */ /* 0x000fe20008000f00 */
[----:B------:R-:W-:Y:S02]  /*2880*/  ULDC UR34, c[0x0][0x168] ;  /* 0x00005a0000227ab9 */ /* 0x000fe40000000800 */
[----:B------:R-:W-:Y:S01]  /*2890*/  UIADD3 UR34, -UR38, UR34, URZ ;  /* 0x0000002226227290 */ /* 0x000fe2000fffe13f */
[----:B------:R-:W-:Y:S01]  /*28a0*/  LOP3.LUT R62, R63, 0xffffffe0, R228, 0xe2, !PT ;  /* 0xffffffe03f3e7812 */ /* 0x000fe200078ee2e4 */
[----:B------:R-:W-:Y:S01]  /*28b0*/  ULDC.64 UR20, c[0x0][0x1a0] ;  /* 0x0000680000147ab9 */ /* 0x000fe20000000a00 */
[----:B------:R-:W-:Y:S01]  /*28c0*/  MOV R67, UR7 ;  /* 0x0000000700437c02 */ /* 0x000fe20008000f00 */
[----:B------:R-:W-:Y:S01]  /*28d0*/  USHF.L.U32 UR34, UR34, 0x1, URZ ;  /* 0x0000000122227899 */ /* 0x000fe2000800063f */
[----:B------:R-:W-:Y:S01]  /*28e0*/  LOP3.LUT R64, R62, 0x20, RZ, 0xfc, !PT ;  /* 0x000000203e407812 */ /* 0x000fe200078efcff */
[----:B------:R-:W-:Y:S01]  /*28f0*/  UIMAD UR20, UR39, UR20, URZ ;  /* 0x00000014271472a4 */ /* 0x000fe2000f8e023f */
[----:B------:R-:W-:-:S02]  /*2900*/  SHF.R.S32.HI R63, RZ, 0x1f, R62 ;  /* 0x0000001fff3f7819 */ /* 0x000fc4000001143e */
[----:B------:R-:W-:Y:S01]  /*2910*/  PRMT R104, RZ, 0x7610, R104 ;  /* 0x00007610ff687816 */ /* 0x000fe20000000068 */
[----:B------:R-:W-:Y:S01]  /*2920*/  UIMAD UR20, UR7, UR21, UR20 ;  /* 0x00000015071472a4 */ /* 0x000fe2000f8e0214 */
[----:B------:R-:W-:Y:S01]  /*2930*/  ISETP.GE.AND P0, PT, R64, UR34, PT ;  /* 0x0000002240007c0c */ /* 0x000fe2000bf06270 */
[----:B------:R-:W-:Y:S01]  /*2940*/  IMAD.WIDE.U32 R66, R67, c[0x0][0x1a0], R62 ;  /* 0x0000680043427a25 */ /* 0x000fe200078e003e */
[C---:B------:R-:W-:Y:S02]  /*2950*/  LOP3.LUT R64, R62.reuse, 0x40, RZ, 0xfc, !PT ;  /* 0x000000403e407812 */ /* 0x040fe400078efcff */
[----:B------:R-:W-:Y:S02]  /*2960*/  ISETP.GE.AND P2, PT, R62, UR34, PT ;  /* 0x000000223e007c0c */ /* 0x000fe4000bf46270 */
[----:B------:R-:W-:Y:S02]  /*2970*/  ISETP.GE.AND P3, PT, R64, UR34, PT ;  /* 0x0000002240007c0c */ /* 0x000fe4000bf66270 */
[----:B------:R-:W-:-:S02]  /*2980*/  LOP3.LUT R65, R62, 0x60, RZ, 0xfc, !PT ;  /* 0x000000603e417812 */ /* 0x000fc400078efcff */
[----:B------:R-:W-:Y:S02]  /*2990*/  IADD3 R63, R67, UR20, RZ ;  /* 0x00000014433f7c10 */ /* 0x000fe4000fffe0ff */
[C---:B------:R-:W-:Y:S02]  /*29a0*/  LEA R64, P1, R66.reuse, UR27, 0x1 ;  /* 0x0000001b42407c11 */ /* 0x040fe4000f8208ff */
[----:B------:R-:W-:Y:S02]  /*29b0*/  ISETP.GE.AND P4, PT, R65, UR34, PT ;  /* 0x0000002241007c0c */ /* 0x000fe4000bf86270 */
[----:B------:R-:W-:Y:S02]  /*29c0*/  LEA.HI.X R65, R66, UR28, R63, 0x1, P1 ;  /* 0x0000001c42417c11 */ /* 0x000fe400088f0c3f */
[C---:B------:R-:W-:Y:S02]  /*29d0*/  LOP3.LUT R66, R62.reuse, 0xe0, RZ, 0xfc, !PT ;  /* 0x000000e03e427812 */ /* 0x040fe400078efcff */
[----:B------:R-:W-:Y:S01]  /*29e0*/  MOV R61, UR35 ;  /* 0x00000023003d7c02 */ /* 0x000fe20008000f00 */
[----:B------:R0:W2:Y:S01]  /*29f0*/  @!P2 LDG.E.U16 R104, [R64.64] ;  /* 0x0000001e4068a981 */ /* 0x0000a2000c1e1500 */
[----:B------:R-:W-:-:S02]  /*2a00*/  LOP3.LUT R68, R62, 0x80, RZ, 0xfc, !PT ;  /* 0x000000803e447812 */ /* 0x000fc400078efcff */
[C---:B------:R-:W-:Y:S02]  /*2a10*/  LOP3.LUT R63, R62.reuse, 0xc0, RZ, 0xfc, !PT ;  /* 0x000000c03e3f7812 */ /* 0x040fe400078efcff */
[----:B------:R-:W-:Y:S01]  /*2a20*/  PRMT R103, RZ, 0x7610, R103 ;  /* 0x00007610ff677816 */ /* 0x000fe20000000067 */
[----:B------:R-:W3:Y:S01]  /*2a30*/  LDG.E.64 R60, [R60.64] ;  /* 0x0000001e3c3c7981 */ /* 0x000ee2000c1e1b00 */
[----:B------:R-:W-:Y:S02]  /*2a40*/  LOP3.LUT R67, R62, 0xa0, RZ, 0xfc, !PT ;  /* 0x000000a03e437812 */ /* 0x000fe400078efcff */
[----:B------:R-:W-:Y:S02]  /*2a50*/  ISETP.GE.AND P2, PT, R66, UR34, PT ;  /* 0x0000002242007c0c */ /* 0x000fe4000bf46270 */
[----:B------:R-:W-:Y:S01]  /*2a60*/  ISETP.GE.AND P6, PT, R68, UR34, PT ;  /* 0x0000002244007c0c */ /* 0x000fe2000bfc6270 */
[----:B------:R0:W4:Y:S01]  /*2a70*/  @!P0 LDG.E.U16 R103, [R64.64+0x40] ;  /* 0x0000401e40678981 */ /* 0x000122000c1e1500 */
[----:B------:R-:W-:-:S02]  /*2a80*/  LOP3.LUT R66, R62, 0x100, RZ, 0xfc, !PT ;  /* 0x000001003e427812 */ /* 0x000fc400078efcff */
[----:B------:R-:W-:Y:S02]  /*2a90*/  ISETP.GE.AND P1, PT, R63, UR34, PT ;  /* 0x000000223f007c0c */ /* 0x000fe4000bf26270 */
[----:B------:R-:W-:Y:S02]  /*2aa0*/  PRMT R63, RZ, 0x7610, R63 ;  /* 0x00007610ff3f7816 */ /* 0x000fe4000000003f */
[----:B------:R-:W-:Y:S02]  /*2ab0*/  ISETP.GE.AND P5, PT, R67, UR34, PT ;  /* 0x0000002243007c0c */ /* 0x000fe4000bfa6270 */
[----:B------:R-:W-:Y:S02]  /*2ac0*/  PRMT R106, RZ, 0x7610, R106 ;  /* 0x00007610ff6a7816 */ /* 0x000fe4000000006a */
[----:B------:R-:W-:Y:S01]  /*2ad0*/  ISETP.GE.AND P0, PT, R66, UR34, PT ;  /* 0x0000002242007c0c */ /* 0x000fe2000bf06270 */
[----:B------:R0:W2:Y:S01]  /*2ae0*/  @!P4 LDG.E.U16 R63, [R64.64+0xc0] ;  /* 0x0000c01e403fc981 */ /* 0x0000a2000c1e1500 */
[----:B------:R-:W-:-:S02]  /*2af0*/  LOP3.LUT R66, R62, 0x140, RZ, 0xfc, !PT ;  /* 0x000001403e427812 */ /* 0x000fc400078efcff */
[----:B------:R-:W-:Y:S01]  /*2b00*/  LOP3.LUT R67, R62, 0x120, RZ, 0xfc, !PT ;  /* 0x000001203e437812 */ /* 0x000fe200078efcff */
[----:B------:R0:W2:Y:S01]  /*2b10*/  @!P3 LDG.E.U16 R106, [R64.64+0x80] ;  /* 0x0000801e406ab981 */ /* 0x0000a2000c1e1500 */
[----:B------:R-:W-:Y:S02]  /*2b20*/  PRMT R69, RZ, 0x7610, R69 ;  /* 0x00007610ff457816 */ /* 0x000fe40000000045 */
[----:B------:R-:W-:Y:S02]  /*2b30*/  ISETP.GE.AND P4, PT, R66, UR34, PT ;  /* 0x0000002242007c0c */ /* 0x000fe4000bf86270 */
[----:B------:R-:W-:Y:S02]  /*2b40*/  PRMT R68, RZ, 0x7610, R68 ;  /* 0x00007610ff447816 */ /* 0x000fe40000000044 */
[----:B------:R-:W-:Y:S01]  /*2b50*/  LOP3.LUT R66, R62, 0x160, RZ, 0xfc, !PT ;  /* 0x000001603e427812 */ /* 0x000fe200078efcff */
[----:B------:R0:W2:Y:S01]  /*2b60*/  @!P6 LDG.E.U16 R69, [R64.64+0x100] ;  /* 0x0001001e4045e981 */ /* 0x0000a2000c1e1500 */
[----:B------:R-:W-:-:S02]  /*2b70*/  ISETP.GE.AND P3, PT, R67, UR34, PT ;  /* 0x0000002243007c0c */ /* 0x000fc4000bf66270 */
[----:B------:R-:W-:Y:S01]  /*2b80*/  PRMT R67, RZ, 0x7610, R67 ;  /* 0x00007610ff437816 */ /* 0x000fe20000000043 */
[----:B------:R0:W2:Y:S01]  /*2b90*/  @!P5 LDG.E.U16 R68, [R64.64+0x140] ;  /* 0x0001401e4044d981 */ /* 0x0000a2000c1e1500 */
[----:B------:R-:W-:Y:S02]  /*2ba0*/  LOP3.LUT R70, R62, 0x180, RZ, 0xfc, !PT ;  /* 0x000001803e467812 */ /* 0x000fe400078efcff */
[----:B------:R-:W-:Y:S02]  /*2bb0*/  ISETP.GE.AND P6, PT, R66, UR34, PT ;  /* 0x0000002242007c0c */ /* 0x000fe4000bfc6270 */
[----:B------:R-:W-:Y:S01]  /*2bc0*/  LOP3.LUT R66, R62, 0x1a0, RZ, 0xfc, !PT ;  /* 0x000001a03e427812 */ /* 0x000fe200078efcff */
[----:B------:R0:W2:Y:S01]  /*2bd0*/  @!P1 LDG.E.U16 R67, [R64.64+0x180] ;  /* 0x0001801e40439981 */ /* 0x0000a2000c1e1500 */
[----:B------:R-:W-:Y:S02]  /*2be0*/  PRMT R87, RZ, 0x7610, R87 ;  /* 0x00007610ff577816 */ /* 0x000fe40000000057 */
[----:B------:R-:W-:-:S02]  /*2bf0*/  ISETP.GE.AND P5, PT, R70, UR34, PT ;  /* 0x0000002246007c0c */ /* 0x000fc4000bfa6270 */
[----:B------:R-:W-:Y:S02]  /*2c00*/  PRMT R71, RZ, 0x7610, R71 ;  /* 0x00007610ff477816 */ /* 0x000fe40000000047 */
[----:B------:R-:W-:Y:S01]  /*2c10*/  LOP3.LUT R70, R62, 0x1c0, RZ, 0xfc, !PT ;  /* 0x000001c03e467812 */ /* 0x000fe200078efcff */
[----:B------:R0:W2:Y:S01]  /*2c20*/  @!P2 LDG.E.U16 R87, [R64.64+0x1c0] ;  /* 0x0001c01e4057a981 */ /* 0x0000a2000c1e1500 */
[----:B------:R-:W-:Y:S02]  /*2c30*/  ISETP.GE.AND P1, PT, R66, UR34, PT ;  /* 0x0000002242007c0c */ /* 0x000fe4000bf26270 */
[----:B------:R-:W-:Y:S01]  /*2c40*/  PRMT R66, RZ, 0x7610, R66 ;  /* 0x00007610ff427816 */ /* 0x000fe20000000042 */
[----:B------:R0:W2:Y:S01]  /*2c50*/  @!P0 LDG.E.U16 R71, [R64.64+0x200] ;  /* 0x0002001e40478981 */ /* 0x0000a2000c1e1500 */
[----:B------:R-:W-:Y:S02]  /*2c60*/  LOP3.LUT R88, R62, 0x1e0, RZ, 0xfc, !PT ;  /* 0x000001e03e587812 */ /* 0x000fe400078efcff */
[----:B------:R-:W-:-:S02]  /*2c70*/  ISETP.GE.AND P2, PT, R70, UR34, PT ;  /* 0x0000002246007c0c */ /* 0x000fc4000bf46270 */
[----:B------:R-:W-:Y:S01]  /*2c80*/  LOP3.LUT R70, R62, 0x200, RZ, 0xfc, !PT ;  /* 0x000002003e467812 */ /* 0x000fe200078efcff */
[----:B------:R0:W2:Y:S01]  /*2c90*/  @!P3 LDG.E.U16 R66, [R64.64+0x240] ;  /* 0x0002401e4042b981 */ /* 0x0000a2000c1e1500 */
[----:B------:R-:W-:Y:S02]  /*2ca0*/  PRMT R90, RZ, 0x7610, R90 ;  /* 0x00007610ff5a7816 */ /* 0x000fe4000000005a */
[----:B------:R-:W-:Y:S02]  /*2cb0*/  ISETP.GE.AND P0, PT, R88, UR34, PT ;  /* 0x0000002258007c0c */ /* 0x000fe4000bf06270 */
[----:B------:R-:W-:Y:S02]  /*2cc0*/  LOP3.LUT R88, R62, 0x220, RZ, 0xfc, !PT ;  /* 0x000002203e587812 */ /* 0x000fe400078efcff */
[----:B------:R-:W-:Y:S01]  /*2cd0*/  ISETP.GE.AND P3, PT, R70, UR34, PT ;  /* 0x0000002246007c0c */ /* 0x000fe2000bf66270 */
[----:B------:R0:W2:Y:S01]  /*2ce0*/  @!P4 LDG.E.U16 R90, [R64.64+0x280] ;  /* 0x0002801e405ac981 */ /* 0x0000a2000c1e1500 */
[----:B------:R-:W-:-:S02]  /*2cf0*/  PRMT R89, RZ, 0x7610, R89 ;  /* 0x00007610ff597816 */ /* 0x000fc40000000059 */
[----:B------:R-:W-:Y:S02]  /*2d00*/  PRMT R70, RZ, 0x7610, R70 ;  /* 0x00007610ff467816 */ /* 0x000fe40000000046 */
[----:B------:R-:W-:Y:S02]  /*2d10*/  LOP3.LUT R91, R62, 0x240, RZ, 0xfc, !PT ;  /* 0x000002403e5b7812 */ /* 0x000fe400078efcff */
[----:B------:R-:W-:Y:S01]  /*2d20*/  ISETP.GE.AND P4, PT, R88, UR34, PT ;  /* 0x0000002258007c0c */ /* 0x000fe2000bf86270 */
[----:B------:R0:W4:Y:S01]  /*2d30*/  @!P6 LDG.E.U16 R89, [R64.64+0x2c0] ;  /* 0x0002c01e4059e981 */ /* 0x000122000c1e1500 */
[----:B------:R-:W-:Y:S02]  /*2d40*/  LOP3.LUT R88, R62, 0x260, RZ, 0xfc, !PT ;  /* 0x000002603e587812 */ /* 0x000fe400078efcff */
[----:B------:R-:W-:Y:S01]  /*2d50*/  PRMT R92, RZ, 0x7610, R92 ;  /* 0x00007610ff5c7816 */ /* 0x000fe2000000005c */
[----:B------:R0:W4:Y:S01]  /*2d60*/  @!P5 LDG.E.U16 R70, [R64.64+0x300] ;  /* 0x0003001e4046d981 */ /* 0x000122000c1e1500 */
        /* <DEDUP_REMOVED lines=8> */
[----:B------:R0:W4:Y:S01]  /*2df0*/  @!P2 LDG.E.U16 R91, [R64.64+0x380] ;  /* 0x0003801e405ba981 */ /* 0x000122000c1e1500 */
[----:B------:R-:W-:-:S02]  /*2e00*/  LOP3.LUT R93, R62, 0x2c0, RZ, 0xfc, !PT ;  /* 0x000002c03e5d7812 */ /* 0x000fc400078efcff */
[----:B------:R-:W-:Y:S01]  /*2e10*/  PRMT R97, RZ, 0x7610, R97 ;  /* 0x00007610ff617816 */ /* 0x000fe20000000061 */
[----:B------:R0:W4:Y:S01]  /*2e20*/  @!P0 LDG.E.U16 R88, [R64.64+0x3c0] ;  /* 0x0003c01e40588981 */ /* 0x000122000c1e1500 */
[----:B------:R-:W-:Y:S02]  /*2e30*/  PRMT R96, RZ, 0x7610, R96 ;  /* 0x00007610ff607816 */ /* 0x000fe40000000060 */
[----:B------:R-:W-:Y:S02]  /*2e40*/  ISETP.GE.AND P2, PT, R94, UR34, PT ;  /* 0x000000225e007c0c */ /* 0x000fe4000bf46270 */
[----:B------:R-:W-:Y:S01]  /*2e50*/  ISETP.GE.AND P0, PT, R93, UR34, PT ;  /* 0x000000225d007c0c */ /* 0x000fe2000bf06270 */
[----:B------:R0:W4:Y:S01]  /*2e60*/  @!P3 LDG.E.U16 R97, [R64.64+0x400] ;  /* 0x0004001e4061b981 */ /* 0x000122000c1e1500 */
[C---:B------:R-:W-:Y:S02]  /*2e70*/  LOP3.LUT R93, R62.reuse, 0x2e0, RZ, 0xfc, !PT ;  /* 0x000002e03e5d7812 */ /* 0x040fe400078efcff */
[----:B------:R-:W-:Y:S01]  /*2e80*/  LOP3.LUT R94, R62, 0x300, RZ, 0xfc, !PT ;  /* 0x000003003e5e7812 */ /* 0x000fe200078efcff */
[----:B------:R0:W4:Y:S01]  /*2e90*/  @!P4 LDG.E.U16 R96, [R64.64+0x440] ;  /* 0x0004401e4060c981 */ /* 0x000122000c1e1500 */
[----:B------:R-:W-:-:S02]  /*2ea0*/  PRMT R98, RZ, 0x7610, R98 ;  /* 0x00007610ff627816 */ /* 0x000fc40000000062 */
[----:B------:R-:W-:Y:S02]  /*2eb0*/  LOP3.LUT R99, R62, 0x340, RZ, 0xfc, !PT ;  /* 0x000003403e637812 */ /* 0x000fe400078efcff */
[----:B------:R-:W-:Y:S02]  /*2ec0*/  ISETP.GE.AND P3, PT, R93, UR34, PT ;  /* 0x000000225d007c0c */ /* 0x000fe4000bf66270 */
[----:B------:R-:W-:Y:S01]  /*2ed0*/  ISETP.GE.AND P4, PT, R94, UR34, PT ;  /* 0x000000225e007c0c */ /* 0x000fe2000bf86270 */
[----:B------:R0:W4:Y:S01]  /*2ee0*/  @!P5 LDG.E.U16 R98, [R64.64+0x4c0] ;  /* 0x0004c01e4062d981 */ /* 0x000122000c1e1500 */
[----:B------:R-:W-:Y:S02]  /*2ef0*/  PRMT R94, RZ, 0x7610, R94 ;  /* 0x00007610ff5e7816 */ /* 0x000fe4000000005e */
[----:B------:R-:W-:Y:S02]  /*2f00*/  ISETP.GE.AND P5, PT, R99, UR34, PT ;  /* 0x0000002263007c0c */ /* 0x000fe4000bfa6270 */
[----:B------:R-:W-:-:S02]  /*2f10*/  PRMT R95, RZ, 0x7610, R95 ;  /* 0x00007610ff5f7816 */ /* 0x000fc4000000005f */
[C---:B------:R-:W-:Y:S01]  /*2f20*/  LOP3.LUT R99, R62.reuse, 0x380, RZ, 0xfc, !PT ;  /* 0x000003803e637812 */ /* 0x040fe200078efcff */
[----:B------:R0:W4:Y:S01]  /*2f30*/  @!P2 LDG.E.U16 R94, [R64.64+0x540] ;  /* 0x0005401e405ea981 */ /* 0x000122000c1e1500 */
[C---:B------:R-:W-:Y:S02]  /*2f40*/  LOP3.LUT R93, R62.reuse, 0x320, RZ, 0xfc, !PT ;  /* 0x000003203e5d7812 */ /* 0x040fe400078efcff */
[----:B------:R-:W-:Y:S01]  /*2f50*/  PRMT R102, RZ, 0x7610, R102 ;  /* 0x00007610ff667816 */ /* 0x000fe20000000066 */
[----:B------:R0:W4:Y:S01]  /*2f60*/  @!P6 LDG.E.U16 R95, [R64.64+0x480] ;  /* 0x0004801e405fe981 */ /* 0x000122000c1e1500 */
[----:B------:R-:W-:Y:S02]  /*2f70*/  ISETP.GE.AND P2, PT, R99, UR34, PT ;  /* 0x0000002263007c0c */ /* 0x000fe4000bf46270 */
[C---:B------:R-:W-:Y:S02]  /*2f80*/  LOP3.LUT R100, R62.reuse, 0x360, RZ, 0xfc, !PT ;  /* 0x000003603e647812 */ /* 0x040fe400078efcff */
[C---:B------:R-:W-:Y:S01]  /*2f90*/  LOP3.LUT R99, R62.reuse, 0x3a0, RZ, 0xfc, !PT ;  /* 0x000003a03e637812 */ /* 0x040fe200078efcff */
[----:B------:R0:W4:Y:S01]  /*2fa0*/  @!P3 LDG.E.U16 R102, [R64.64+0x5c0] ;  /* 0x0005c01e4066b981 */ /* 0x000122000c1e1500 */
[----:B------:R-:W-:-:S02]  /*2fb0*/  LOP3.LUT R62, R62, 0x3c0, RZ, 0xfc, !PT ;  /* 0x000003c03e3e7812 */ /* 0x000fc400078efcff */
[----:B------:R-:W-:Y:S02]  /*2fc0*/  ISETP.GE.AND P6, PT, R93, UR34, PT ;  /* 0x000000225d007c0c */ /* 0x000fe4000bfc6270 */
[----:B------:R-:W-:Y:S02]  /*2fd0*/  SHF.L.U32 R105, R86, 0x5, RZ ;  /* 0x0000000556697819 */ /* 0x000fe400000006ff */
[----:B------:R-:W-:Y:S02]  /*2fe0*/  PRMT R93, RZ, 0x7610, R93 ;  /* 0x00007610ff5d7816 */ /* 0x000fe4000000005d */
[----:B------:R-:W-:Y:S02]  /*2ff0*/  PRMT R110, RZ, 0x7610, R110 ;  /* 0x00007610ff6e7816 */ /* 0x000fe4000000006e */
[----:B------:R-:W-:Y:S02]  /*3000*/  ISETP.GE.AND P3, PT, R62, UR34, PT ;  /* 0x000000223e007c0c */ /* 0x000fe4000bf66270 */
[----:B------:R-:W-:Y:S01]  /*3010*/  LOP3.LUT R62, R105, 0xffffffe0, R228, 0xe2, !PT ;  /* 0xffffffe0693e7812 */ /* 0x000fe200078ee2e4 */
[----:B------:R0:W4:Y:S01]  /*3020*/  @!P1 LDG.E.U16 R93, [R64.64+0x500] ;  /* 0x0005001e405d9981 */ /* 0x000122000c1e1500 */
[----:B------:R-:W-:-:S02]  /*3030*/  PRMT R101, RZ, 0x7610, R101 ;  /* 0x00007610ff657816 */ /* 0x000fc40000000065 */
[----:B------:R-:W-:Y:S01]  /*3040*/  ISETP.GE.AND P1, PT, R100, UR34, PT ;  /* 0x0000002264007c0c */ /* 0x000fe2000bf26270 */
[----:B------:R0:W4:Y:S01]  /*3050*/  @!P0 LDG.E.U16 R110, [R64.64+0x580] ;  /* 0x0005801e406e8981 */ /* 0x000122000c1e1500 */
[----:B------:R-:W-:Y:S02]  /*3060*/  LOP3.LUT R62, R62, 0x3e0, RZ, 0xfc, !PT ;  /* 0x000003e03e3e7812 */ /* 0x000fe400078efcff */
[----:B------:R-:W-:Y:S01]  /*3070*/  ISETP.GE.AND P0, PT, R99, UR34, PT ;  /* 0x0000002263007c0c */ /* 0x000fe2000bf06270 */
[----:B------:R0:W4:Y:S01]  /*3080*/  @!P4 LDG.E.U16 R101, [R64.64+0x600] ;  /* 0x0006001e4065c981 */ /* 0x000122000c1e1500 */
[----:B------:R-:W-:Y:S01]  /*3090*/  ISETP.GE.AND P4, PT, R62, UR34, PT ;  /* 0x000000223e007c0c */ /* 0x000fe2000bf86270 */
[----:B------:R-:W-:Y:S01]  /*30a0*/  ULDC.64 UR34, c[0x0][0x1b8] ;  /* 0x00006e0000227ab9 */ /* 0x000fe20000000a00 */
[----:B------:R-:W-:Y:S02]  /*30b0*/  PRMT R127, RZ, 0x7610, R127 ;  /* 0x00007610ff7f7816 */ /* 0x000fe4000000007f */
[----:B------:R-:W-:-:S02]  /*30c0*/  PRMT R126, RZ, 0x7610, R126 ;  /* 0x00007610ff7e7816 */ /* 0x000fc4000000007e */
[----:B------:R-:W-:Y:S02]  /*30d0*/  PRMT R111, RZ, 0x7610, R111 ;  /* 0x00007610ff6f7816 */ /* 0x000fe4000000006f */
[----:B------:R-:W-:Y:S01]  /*30e0*/  PRMT R125, RZ, 0x7610, R125 ;  /* 0x00007610ff7d7816 */ /* 0x000fe2000000007d */
[----:B------:R0:W4:Y:S01]  /*30f0*/  @!P6 LDG.E.U16 R127, [R64.64+0x640] ;  /* 0x0006401e407fe981 */ /* 0x000122000c1e1500 */
[----:B------:R-:W-:Y:S02]  /*3100*/  PRMT R100, RZ, 0x7610, R100 ;  /* 0x00007610ff647816 */ /* 0x000fe40000000064 */
        /* <DEDUP_REMOVED lines=17> */
[C---:B------:R-:W-:Y:S02]  /*3220*/  IADD3 R130, R105.reuse, 0xc0, RZ ;  /* 0x000000c069827810 */ /* 0x040fe40007ffe0ff */
[-C--:B0-----:R-:W-:Y:S02]  /*3230*/  LEA.HI.SX32 R65, R114, R105.reuse, 0x1b ;  /* 0x0000006972417211 */ /* 0x081fe400078fdaff */
[C---:B------:R-:W-:Y:S02]  /*3240*/  IADD3 R132, R105.reuse, 0xe0, RZ ;  /* 0x000000e069847810 */ /* 0x040fe40007ffe0ff */
[-C--:B------:R-:W-:Y:S02]  /*3250*/  LEA.HI.SX32 R118, R118, R105.reuse, 0x1b ;  /* 0x0000006976767211 */ /* 0x080fe400078fdaff */
[----:B------:R-:W-:Y:S02]  /*3260*/  IADD3 R134, R105, 0x100, RZ ;  /* 0x0000010069867810 */ /* 0x000fe40007ffe0ff */
[----:B------:R-:W-:-:S02]  /*3270*/  LEA.HI.SX32 R122, R122, R105, 0x1b ;  /* 0x000000697a7a7211 */ /* 0x000fc400078fdaff */
[C---:B------:R-:W-:Y:S02]  /*3280*/  IADD3 R136, R105.reuse, 0x120, RZ ;  /* 0x0000012069887810 */ /* 0x040fe40007ffe0ff */
[-C--:B------:R-:W-:Y:S02]  /*3290*/  LEA.HI.SX32 R124, R124, R105.reuse, 0x1b ;  /* 0x000000697c7c7211 */ /* 0x080fe400078fdaff */
[----:B------:R-:W-:Y:S02]  /*32a0*/  IADD3 R138, R105, 0x140, RZ ;  /* 0x00000140698a7810 */ /* 0x000fe40007ffe0ff */
[-C--:B------:R-:W-:Y:S02]  /*32b0*/  LEA.HI.SX32 R130, R130, R105.reuse, 0x1b ;  /* 0x0000006982827211 */ /* 0x080fe400078fdaff */
[----:B------:R-:W-:Y:S02]  /*32c0*/  SHF.L.U32 R65, R65, 0x1, RZ ;  /* 0x0000000141417819 */ /* 0x000fe400000006ff */
[----:B------:R-:W-:-:S02]  /*32d0*/  LEA.HI.SX32 R132, R132, R105, 0x1b ;  /* 0x0000006984847211 */ /* 0x000fc400078fdaff */
[----:B------:R-:W-:Y:S02]  /*32e0*/  SHF.L.U32 R118, R118, 0x1, RZ ;  /* 0x0000000176767819 */ /* 0x000fe400000006ff */
[C---:B------:R-:W-:Y:S02]  /*32f0*/  IADD3 R140, R105.reuse, 0x160, RZ ;  /* 0x00000160698c7810 */ /* 0x040fe40007ffe0ff */
[-C--:B------:R-:W-:Y:S02]  /*3300*/  LEA.HI.SX32 R134, R134, R105.reuse, 0x1b ;  /* 0x0000006986867211 */ /* 0x080fe400078fdaff */
[----:B------:R-:W-:Y:S02]  /*3310*/  SHF.L.U32 R122, R122, 0x1, RZ ;  /* 0x000000017a7a7819 */ /* 0x000fe400000006ff */
[----:B------:R-:W-:Y:S02]  /*3320*/  IADD3 R142, R105, 0x180, RZ ;  /* 0x00000180698e7810 */ /* 0x000fe40007ffe0ff */
[----:B------:R-:W-:-:S02]  /*3330*/  LEA.HI.SX32 R136, R136, R105, 0x1b ;  /* 0x0000006988887211 */ /* 0x000fc400078fdaff */
[----:B------:R-:W-:Y:S01]  /*3340*/  IADD3 R144, R105, 0x1a0, RZ ;  /* 0x000001a069907810 */ /* 0x000fe20007ffe0ff */
[----:B---3--:R-:W0:Y:S02]  /*3350*/  R2UR UR42, R61 ;  /* 0x000000003d2a73c2 */ /* 0x008e2400000e0000 */
[----:B0-----:R-:W-:Y:S02]  /*3360*/  FMUL.FTZ R64, R32, UR42 ;  /* 0x0000002a20407c20 */ /* 0x001fe40008410000 */
[----:B------:R-:W-:Y:S02]  /*3370*/  FMUL.FTZ R61, R31, UR42 ;  /* 0x0000002a1f3d7c20 */ /* 0x000fe40008410000 */
[----:B------:R-:W-:Y:S02]  /*3380*/  FMUL.RZ R64, R64, 0.15915493667125701904 ;  /* 0x3e22f98340407820 */ /* 0x000fe4000040c000 */
[----:B------:R-:W-:Y:S02]  /*3390*/  FMUL.RZ R107, R61, 0.15915493667125701904 ;  /* 0x3e22f9833d6b7820 */ /* 0x000fe4000040c000 */
[----:B------:R-:W-:Y:S01]  /*33a0*/  FMUL.FTZ R61, R30, UR42 ;  /* 0x0000002a1e3d7c20 */ /* 0x000fe20008410000 */
[----:B------:R-:W-:Y:S08]  /*33b0*/  MUFU.SIN R121, R64 ;  /* 0x0000004000797308 */ /* 0x000ff00000000400 */
[----:B------:R0:W-:Y:S02]  /*33c0*/  MUFU.COS R120, R64 ;  /* 0x0000004000787308 */ /* 0x0001e40000000000 */
[----:B0-----:R-:W-:Y:S01]  /*33d0*/  LEA.HI.SX32 R64, R112, R105, 0x1b ;  /* 0x0000006970407211 */ /* 0x001fe200078fdaff */
[----:B------:R-:W-:-:S02]  /*33e0*/  FMUL.RZ R112, R61, 0.15915493667125701904 ;  /* 0x3e22f9833d707820 */ /* 0x000fc4000040c000 */
[----:B------:R-:W-:-:S04]  /*33f0*/  FMUL.FTZ R61, R29, UR42 ;  /* 0x0000002a1d3d7c20 */ /* 0x000fc80008410000 */
[----:B------:R-:W-:Y:S02]  /*3400*/  FMUL.RZ R117, R61, 0.15915493667125701904 ;  /* 0x3e22f9833d757820 */ /* 0x000fe4000040c000 */
[----:B------:R-:W-:Y:S01]  /*3410*/  FMUL.FTZ R61, R28, UR42 ;  /* 0x0000002a1c3d7c20 */ /* 0x000fe20008410000 */
[----:B------:R-:W-:-:S03]  /*3420*/  SHF.L.U32 R182, R64, 0x1, RZ ;  /* 0x0000000140b67819 */ /* 0x000fc600000006ff */
[----:B------:R-:W-:Y:S01]  /*3430*/  FMUL.RZ R119, R61, 0.15915493667125701904 ;  /* 0x3e22f9833d777820 */ /* 0x000fe2000040c000 */
[----:B------:R-:W-:Y:S01]  /*3440*/  SHF.L.U32 R61, R108, 0x1, RZ ;  /* 0x000000016c3d7819 */ /* 0x000fe200000006ff */
[----:B------:R-:W-:Y:S01]  /*3450*/  MUFU.SIN R113, R112 ;  /* 0x0000007000717308 */ /* 0x000fe20000000400 */
[----:B------:R-:W-:Y:S02]  /*3460*/  LEA.HI.SX32 R138, R138, R105, 0x1b ;  /* 0x000000698a8a7211 */ /* 0x000fe400078fdaff */
[----:B------:R-:W-:Y:S01]  /*3470*/  SHF.L.U32 R130, R130, 0x1, RZ ;  /* 0x0000000182827819 */ /* 0x000fe200000006ff */
[----:B--2---:R0:W-:Y:S04]  /*3480*/  STS.U16 [R61], R104 ;  /* 0x000000683d007388 */ /* 0x0041e80000000400 */
[----:B------:R-:W-:Y:S01]  /*3490*/  MUFU.COS R114, R112 ;  /* 0x0000007000727308 */ /* 0x000fe20000000000 */
[----:B----4-:R-:W-:Y:S01]  /*34a0*/  STS.U16 [R182+0x40], R103 ;  /* 0x00004067b6007388 */ /* 0x010fe20000000400 */
[----:B------:R-:W-:-:S02]  /*34b0*/  IADD3 R146, R105, 0x1c0, RZ ;  /* 0x000001c069927810 */ /* 0x000fc40007ffe0ff */
[----:B------:R-:W-:Y:S01]  /*34c0*/  SHF.L.U32 R132, R132, 0x1, RZ ;  /* 0x0000000184847819 */ /* 0x000fe200000006ff */
[----:B------:R1:W-:Y:S03]  /*34d0*/  STS.U16 [R65+0x80], R106 ;  /* 0x0000806a41007388 */ /* 0x0003e60000000400 */
[----:B------:R-:W-:Y:S01]  /*34e0*/  MUFU.SIN R109, R117 ;  /* 0x00000075006d7308 */ /* 0x000fe20000000400 */
[----:B------:R-:W-:Y:S01]  /*34f0*/  IADD3 R148, R105, 0x1e0, RZ ;  /* 0x000001e069947810 */ /* 0x000fe20007ffe0ff */
[----:B------:R2:W-:Y:S01]  /*3500*/  STS.U16 [R118+0xc0], R63 ;  /* 0x0000c03f76007388 */ /* 0x0005e20000000400 */
[----:B------:R-:W-:-:S05]  /*3510*/  LEA.HI.SX32 R140, R140, R105, 0x1b ;  /* 0x000000698c8c7211 */ /* 0x000fca00078fdaff */
[----:B------:R3:W-:Y:S01]  /*3520*/  MUFU.COS R112, R117 ;  /* 0x0000007500707308 */ /* 0x0007e20000000000 */
[----:B------:R-:W-:Y:S01]  /*3530*/  SHF.L.U32 R134, R134, 0x1, RZ ;  /* 0x0000000186867819 */ /* 0x000fe200000006ff */
[----:B------:R-:W-:Y:S01]  /*3540*/  STS.U16 [R122+0x100], R69 ;  /* 0x000100457a007388 */ /* 0x000fe20000000400 */
[----:B------:R-:W-:Y:S01]  /*3550*/  IADD3 R150, R105, 0x200, RZ ;  /* 0x0000020069967810 */ /* 0x000fe20007ffe0ff */
[----:B------:R-:W-:Y:S01]  /*3560*/  FMUL.FTZ R64, R27, UR42 ;  /* 0x0000002a1b407c20 */ /* 0x000fe20008410000 */
[-C--:B------:R-:W-:Y:S02]  /*3570*/  LEA.HI.SX32 R142, R142, R105.reuse, 0x1b ;  /* 0x000000698e8e7211 */ /* 0x080fe400078fdaff */
[----:B---3--:R-:W-:Y:S01]  /*3580*/  SHF.L.U32 R117, R124, 0x1, RZ ;  /* 0x000000017c757819 */ /* 0x008fe200000006ff */
[----:B0-----:R-:W-:Y:S01]  /*3590*/  FMUL.FTZ R61, R26, UR42 ;  /* 0x0000002a1a3d7c20 */ /* 0x001fe20008410000 */
[----:B-1----:R-:W-:Y:S02]  /*35a0*/  SHF.L.U32 R65, R136, 0x1, RZ ;  /* 0x0000000188417819 */ /* 0x002fe400000006ff */
[----:B------:R-:W-:Y:S01]  /*35b0*/  IADD3 R152, R105, 0x220, RZ ;  /* 0x0000022069987810 */ /* 0x000fe20007ffe0ff */
[----:B------:R-:W-:Y:S01]  /*35c0*/  STS.U16 [R117+0x140], R68 ;  /* 0x0001404475007388 */ /* 0x000fe20000000400 */
[----:B------:R-:W-:-:S02]  /*35d0*/  LEA.HI.SX32 R144, R144, R105, 0x1b ;  /* 0x0000006990907211 */ /* 0x000fc400078fdaff */
[----:B--2---:R-:W-:Y:S01]  /*35e0*/  SHF.L.U32 R63, R138, 0x1, RZ ;  /* 0x000000018a3f7819 */ /* 0x004fe200000006ff */
[----:B------:R0:W-:Y:S01]  /*35f0*/  STS.U16 [R130+0x180], R67 ;  /* 0x0001804382007388 */ /* 0x0001e20000000400 */
[C---:B------:R-:W-:Y:S01]  /*3600*/  IADD3 R154, R105.reuse, 0x240, RZ ;  /* 0x00000240699a7810 */ /* 0x040fe20007ffe0ff */
[----:B------:R-:W-:Y:S01]  /*3610*/  MUFU.SIN R115, R107 ;  /* 0x0000006b00737308 */ /* 0x000fe20000000400 */
[-C--:B------:R-:W-:Y:S01]  /*3620*/  LEA.HI.SX32 R146, R146, R105.reuse, 0x1b ;  /* 0x0000006992927211 */ /* 0x080fe200078fdaff */
[----:B------:R-:W-:Y:S01]  /*3630*/  STS.U16 [R132+0x1c0], R87 ;  /* 0x0001c05784007388 */ /* 0x000fe20000000400 */
[C---:B------:R-:W-:Y:S02]  /*3640*/  IADD3 R156, R105.reuse, 0x260, RZ ;  /* 0x00000260699c7810 */ /* 0x040fe40007ffe0ff */
[----:B------:R-:W-:Y:S01]  /*3650*/  LEA.HI.SX32 R148, R148, R105, 0x1b ;  /* 0x0000006994947211 */ /* 0x000fe200078fdaff */
[----:B------:R-:W-:Y:S01]  /*3660*/  STS.U16 [R134+0x200], R71 ;  /* 0x0002004786007388 */ /* 0x000fe20000000400 */
[----:B------:R-:W-:Y:S01]  /*3670*/  SHF.L.U32 R140, R140, 0x1, RZ ;  /* 0x000000018c8c7819 */ /* 0x000fe200000006ff */
[----:B------:R-:W-:Y:S01]  /*3680*/  MUFU.COS R116, R107 ;  /* 0x0000006b00747308 */ /* 0x000fe20000000000 */
[C---:B------:R-:W-:Y:S01]  /*3690*/  IADD3 R158, R105.reuse, 0x280, RZ ;  /* 0x00000280699e7810 */ /* 0x040fe20007ffe0ff */
[----:B------:R-:W-:Y:S01]  /*36a0*/  FMUL.RZ R64, R64, 0.15915493667125701904 ;  /* 0x3e22f98340407820 */ /* 0x000fe2000040c000 */
[C---:B------:R-:W-:Y:S01]  /*36b0*/  IADD3 R160, R105.reuse, 0x2a0, RZ ;  /* 0x000002a069a07810 */ /* 0x040fe20007ffe0ff */
[----:B------:R-:W-:Y:S01]  /*36c0*/  STS.U16 [R65+0x240], R66 ;  /* 0x0002404241007388 */ /* 0x000fe20000000400 */
[----:B------:R-:W-:-:S02]  /*36d0*/  IADD3 R162, R105, 0x2c0, RZ ;  /* 0x000002c069a27810 */ /* 0x000fc40007ffe0ff */
[C---:B------:R-:W-:Y:S01]  /*36e0*/  IADD3 R164, R105.reuse, 0x2e0, RZ ;  /* 0x000002e069a47810 */ /* 0x040fe20007ffe0ff */
[----:B------:R-:W-:Y:S01]  /*36f0*/  MUFU.SIN R107, R119 ;  /* 0x00000077006b7308 */ /* 0x000fe20000000400 */
[C---:B------:R-:W-:Y:S02]  /*3700*/  IADD3 R166, R105.reuse, 0x300, RZ ;  /* 0x0000030069a67810 */ /* 0x040fe40007ffe0ff */
[C---:B------:R-:W-:Y:S02]  /*3710*/  IADD3 R168, R105.reuse, 0x320, RZ ;  /* 0x0000032069a87810 */ /* 0x040fe40007ffe0ff */
[C---:B------:R-:W-:Y:S02]  /*3720*/  IADD3 R170, R105.reuse, 0x340, RZ ;  /* 0x0000034069aa7810 */ /* 0x040fe40007ffe0ff */
[C---:B------:R-:W-:Y:S01]  /*3730*/  IADD3 R172, R105.reuse, 0x360, RZ ;  /* 0x0000036069ac7810 */ /* 0x040fe20007ffe0ff */
[----:B------:R1:W-:Y:S01]  /*3740*/  MUFU.COS R108, R119 ;  /* 0x00000077006c7308 */ /* 0x0003e20000000000 */
[----:B------:R-:W-:-:S02]  /*3750*/  IADD3 R174, R105, 0x380, RZ ;  /* 0x0000038069ae7810 */ /* 0x000fc40007ffe0ff */
[C---:B------:R-:W-:Y:S02]  /*3760*/  IADD3 R176, R105.reuse, 0x3a0, RZ ;  /* 0x000003a069b07810 */ /* 0x040fe40007ffe0ff */
[C---:B------:R-:W-:Y:S02]  /*3770*/  IADD3 R178, R105.reuse, 0x3c0, RZ ;  /* 0x000003c069b27810 */ /* 0x040fe40007ffe0ff */
[----:B------:R-:W-:Y:S02]  /*3780*/  IADD3 R180, R105, 0x3e0, RZ ;  /* 0x000003e069b47810 */ /* 0x000fe40007ffe0ff */
[-C--:B------:R-:W-:Y:S01]  /*3790*/  LEA.HI.SX32 R150, R150, R105.reuse, 0x1b ;  /* 0x0000006996967211 */ /* 0x080fe200078fdaff */
[----:B-1----:R-:W-:Y:S01]  /*37a0*/  FMUL.RZ R119, R61, 0.15915493667125701904 ;  /* 0x3e22f9833d777820 */ /* 0x002fe2000040c000 */
[----:B0-----:R-:W-:Y:S01]  /*37b0*/  SHF.L.U32 R67, R142, 0x1, RZ ;  /* 0x000000018e437819 */ /* 0x001fe200000006ff */
[----:B------:R0:W-:Y:S01]  /*37c0*/  STS.U16 [R63+0x280], R90 ;  /* 0x0002805a3f007388 */ /* 0x0001e20000000400 */
[----:B------:R-:W-:Y:S01]  /*37d0*/  LEA.HI.SX32 R152, R152, R105, 0x1b ;  /* 0x0000006998987211 */ /* 0x000fe200078fdaff */
[----:B------:R-:W-:Y:S01]  /*37e0*/  FMUL.FTZ R61, R25, UR42 ;  /* 0x0000002a193d7c20 */ /* 0x000fe20008410000 */
[----:B------:R-:W-:-:S02]  /*37f0*/  SHF.L.U32 R69, R144, 0x1, RZ ;  /* 0x0000000190457819 */ /* 0x000fc400000006ff */
[-C--:B------:R-:W-:Y:S02]  /*3800*/  LEA.HI.SX32 R154, R154, R105.reuse, 0x1b ;  /* 0x000000699a9a7211 */ /* 0x080fe400078fdaff */
[----:B------:R-:W-:Y:S01]  /*3810*/  SHF.L.U32 R146, R146, 0x1, RZ ;  /* 0x0000000192927819 */ /* 0x000fe200000006ff */
[----:B------:R-:W-:Y:S01]  /*3820*/  STS.U16 [R140+0x2c0], R89 ;  /* 0x0002c0598c007388 */ /* 0x000fe20000000400 */
[-C--:B------:R-:W-:Y:S02]  /*3830*/  LEA.HI.SX32 R156, R156, R105.reuse, 0x1b ;  /* 0x000000699c9c7211 */ /* 0x080fe400078fdaff */
[----:B0-----:R-:W-:Y:S01]  /*3840*/  SHF.L.U32 R63, R148, 0x1, RZ ;  /* 0x00000001943f7819 */ /* 0x001fe200000006ff */
[----:B------:R-:W-:Y:S01]  /*3850*/  MUFU.COS R106, R64 ;  /* 0x00000040006a7308 */ /* 0x000fe20000000000 */
        /* <DEDUP_REMOVED lines=13> */
[----:B------:R-:W-:Y:S01]  /*3930*/  SHF.L.U32 R150, R150, 0x1, RZ ;  /* 0x0000000196967819 */ /* 0x000fe200000006ff */
[----:B------:R1:W-:Y:S01]  /*3940*/  MUFU.SIN R105, R64 ;  /* 0x0000004000697308 */ /* 0x0003e20000000400 */
[----:B------:R-:W-:Y:S01]  /*3950*/  SHF.L.U32 R65, R152, 0x1, RZ ;  /* 0x0000000198417819 */ /* 0x000fe200000006ff */
[----:B------:R2:W-:Y:S01]  /*3960*/  STS.U16 [R69+0x340], R92 ;  /* 0x0003405c45007388 */ /* 0x0005e20000000400 */
[----:B------:R-:W-:-:S02]  /*3970*/  SHF.L.U32 R154, R154, 0x1, RZ ;  /* 0x000000019a9a7819 */ /* 0x000fc400000006ff */
[----:B0-----:R-:W-:Y:S01]  /*3980*/  SHF.L.U32 R67, R156, 0x1, RZ ;  /* 0x000000019c437819 */ /* 0x001fe200000006ff */
[----:B------:R-:W-:Y:S01]  /*3990*/  STS.U16 [R146+0x380], R91 ;  /* 0x0003805b92007388 */ /* 0x000fe20000000400 */
[----:B------:R-:W-:Y:S01]  /*39a0*/  SHF.L.U32 R158, R158, 0x1, RZ ;  /* 0x000000019e9e7819 */ /* 0x000fe200000006ff */
[----:B-1----:R-:W-:Y:S02]  /*39b0*/  FMUL.RZ R64, R61, 0.15915493667125701904 ;  /* 0x3e22f9833d407820 */ /* 0x002fe4000040c000 */
[----:B------:R0:W-:Y:S01]  /*39c0*/  STS.U16 [R63+0x3c0], R88 ;  /* 0x0003c0583f007388 */ /* 0x0001e20000000400 */
[----:B------:R-:W-:Y:S01]  /*39d0*/  FMUL.FTZ R61, R24, UR42 ;  /* 0x0000002a183d7c20 */ /* 0x000fe20008410000 */
[----:B--2---:R-:W-:Y:S02]  /*39e0*/  SHF.L.U32 R69, R160, 0x1, RZ ;  /* 0x00000001a0457819 */ /* 0x004fe400000006ff */
[----:B------:R-:W-:Y:S01]  /*39f0*/  STS.U16 [R150+0x400], R97 ;  /* 0x0004006196007388 */ /* 0x000fe20000000400 */
[----:B------:R-:W-:Y:S01]  /*3a00*/  FMUL.RZ R66, R61, 0.15915493667125701904 ;  /* 0x3e22f9833d427820 */ /* 0x000fe2000040c000 */
[----:B------:R-:W-:-:S02]  /*3a10*/  SHF.L.U32 R71, R164, 0x1, RZ ;  /* 0x00000001a4477819 */ /* 0x000fc400000006ff */
[----:B------:R1:W-:Y:S01]  /*3a20*/  STS.U16 [R65+0x440], R96 ;  /* 0x0004406041007388 */ /* 0x0003e20000000400 */
[----:B0-----:R-:W-:Y:S01]  /*3a30*/  SHF.L.U32 R63, R162, 0x1, RZ ;  /* 0x00000001a23f7819 */ /* 0x001fe200000006ff */
[----:B------:R-:W-:Y:S02]  /*3a40*/  FMUL.FTZ R61, R23, UR42 ;  /* 0x0000002a173d7c20 */ /* 0x000fe40008410000 */
[----:B------:R-:W-:Y:S01]  /*3a50*/  STS.U16 [R154+0x480], R95 ;  /* 0x0004805f9a007388 */ /* 0x000fe20000000400 */
[----:B------:R-:W-:Y:S01]  /*3a60*/  SHF.L.U32 R166, R166, 0x1, RZ ;  /* 0x00000001a6a67819 */ /* 0x000fe200000006ff */
[----:B------:R0:W2:Y:S01]  /*3a70*/  R2UR UR41, R60 ;  /* 0x000000003c2973c2 */ /* 0x0000a200000e0000 */
[----:B------:R-:W-:Y:S01]  /*3a80*/  SHF.L.U32 R168, R168, 0x1, RZ ;  /* 0x00000001a8a87819 */ /* 0x000fe200000006ff */
[----:B------:R3:W-:Y:S01]  /*3a90*/  STS.U16 [R67+0x4c0], R98 ;  /* 0x0004c06243007388 */ /* 0x0007e20000000400 */
[----:B------:R-:W-:Y:S01]  /*3aa0*/  LEA R128, R85, R128, 0x5 ;  /* 0x0000008055807211 */ /* 0x000fe200078e28ff */
[----:B------:R-:W-:Y:S01]  /*3ab0*/  MUFU.SIN R118, R64 ;  /* 0x0000004000767308 */ /* 0x000fe20000000400 */
[----:B-1----:R-:W-:Y:S01]  /*3ac0*/  SHF.L.U32 R65, R170, 0x1, RZ ;  /* 0x00000001aa417819 */ /* 0x002fe200000006ff */
[----:B------:R-:W-:Y:S01]  /*3ad0*/  STS.U16 [R158+0x500], R93 ;  /* 0x0005005d9e007388 */ /* 0x000fe20000000400 */
[----:B------:R-:W-:-:S03]  /*3ae0*/  SHF.L.U32 R172, R172, 0x1, RZ ;  /* 0x00000001acac7819 */ /* 0x000fc600000006ff */
[----:B------:R-:W-:Y:S01]  /*3af0*/  STS.U16 [R69+0x540], R94 ;  /* 0x0005405e45007388 */ /* 0x000fe20000000400 */
[----:B------:R-:W-:Y:S01]  /*3b00*/  SHF.L.U32 R174, R174, 0x1, RZ ;  /* 0x00000001aeae7819 */ /* 0x000fe200000006ff */
[----:B------:R1:W-:Y:S02]  /*3b10*/  MUFU.COS R117, R64 ;  /* 0x0000004000757308 */ /* 0x0003e40000000000 */
[----:B------:R4:W-:Y:S01]  /*3b20*/  STS.U16 [R63+0x580], R110 ;  /* 0x0005806e3f007388 */ /* 0x0009e20000000400 */
[----:B------:R-:W-:-:S03]  /*3b30*/  LEA.HI.SX32 R128, R128, R128, 0x1b ;  /* 0x0000008080807211 */ /* 0x000fc600078fdaff */
[----:B------:R-:W-:Y:S01]  /*3b40*/  STS.U16 [R71+0x5c0], R102 ;  /* 0x0005c06647007388 */ /* 0x000fe20000000400 */
[----:B------:R-:W-:Y:S01]  /*3b50*/  SHF.L.U32 R178, R178, 0x1, RZ ;  /* 0x00000001b2b27819 */ /* 0x000fe200000006ff */
[----:B-1----:R-:W-:Y:S02]  /*3b60*/  FMUL.RZ R64, R61, 0.15915493667125701904 ;  /* 0x3e22f9833d407820 */ /* 0x002fe4000040c000 */
[----:B------:R-:W-:Y:S01]  /*3b70*/  STS.U16 [R166+0x600], R101 ;  /* 0x00060065a6007388 */ /* 0x000fe20000000400 */
[----:B------:R-:W-:Y:S02]  /*3b80*/  SHF.L.U32 R61, R176, 0x1, RZ ;  /* 0x00000001b03d7819 */ /* 0x000fe400000006ff */
[----:B---3--:R-:W-:Y:S01]  /*3b90*/  SHF.L.U32 R67, R180, 0x1, RZ ;  /* 0x00000001b4437819 */ /* 0x008fe200000006ff */
[----:B------:R-:W-:Y:S01]  /*3ba0*/  STS.U16 [R168+0x640], R127 ;  /* 0x0006407fa8007388 */ /* 0x000fe20000000400 */
[----:B----4-:R-:W-:-:S03]  /*3bb0*/  SHF.L.U32 R63, R128, 0x1, RZ ;  /* 0x00000001803f7819 */ /* 0x010fc600000006ff */
        /* <DEDUP_REMOVED lines=8> */
[----:B------:R-:W3:Y:S01]  /*3c40*/  LDS.U16 R89, [R63+0x2] ;  /* 0x000002003f597984 */ /* 0x000ee20000000400 */
[----:B------:R-:W-:Y:S01]  /*3c50*/  MUFU.SIN R103, R119 ;  /* 0x0000007700677308 */ /* 0x000fe20000000400 */
[----:B0-----:R-:W-:-:S07]  /*3c60*/  FMUL.FTZ R60, R22, UR42 ;  /* 0x0000002a163c7c20 */ /* 0x001fce0008410000 */
[----:B------:R-:W-:Y:S08]  /*3c70*/  MUFU.COS R104, R119 ;  /* 0x0000007700687308 */ /* 0x000ff00000000000 */
[----:B------:R-:W-:Y:S01]  /*3c80*/  MUFU.SIN R122, R66 ;  /* 0x00000042007a7308 */ /* 0x000fe20000000400 */
[----:B------:R-:W-:Y:S01]  /*3c90*/  LOP3.LUT P0, RZ, R86, 0x1f, RZ, 0xc0, !PT ;  /* 0x0000001f56ff7812 */ /* 0x000fe2000780c0ff */
[----:B------:R-:W0:Y:S01]  /*3ca0*/  LDS.U16 R88, [R63+0x4] ;  /* 0x000004003f587984 */ /* 0x000e220000000400 */
[----:B-1----:R-:W-:Y:S01]  /*3cb0*/  MOV R61, UR29 ;  /* 0x0000001d003d7c02 */ /* 0x002fe20008000f00 */
[----:B------:R-:W-:-:S02]  /*3cc0*/  UIMAD.WIDE.U32 UR20, UR16, UR34, URZ ;  /* 0x00000022101472a5 */ /* 0x000fc4000f8e003f */
[----:B------:R-:W1:Y:S02]  /*3cd0*/  LDS.U16 R87, [R63+0x6] ;  /* 0x000006003f577984 */ /* 0x000e640000000400 */
[----:B------:R2:W-:Y:S01]  /*3ce0*/  MUFU.COS R119, R66 ;  /* 0x0000004200777308 */ /* 0x0005e20000000000 */
[----:B------:R-:W-:Y:S01]  /*3cf0*/  FMUL.RZ R65, R60, 0.15915493667125701904 ;  /* 0x3e22f9833c417820 */ /* 0x000fe2000040c000 */
[----:B------:R-:W-:-:S06]  /*3d00*/  ISETP.NE.AND P1, PT, R86, RZ, PT ;  /* 0x000000ff5600720c */ /* 0x000fcc0003f25270 */
[----:B------:R-:W-:Y:S01]  /*3d10*/  MUFU.SIN R124, R64 ;  /* 0x00000040007c7308 */ /* 0x000fe20000000400 */
[----:B--2---:R-:W-:-:S07]  /*3d20*/  MOV R66, UR41 ;  /* 0x0000002900427c02 */ /* 0x004fce0008000f00 */
[----:B------:R-:W-:Y:S01]  /*3d30*/  MUFU.COS R123, R64 ;  /* 0x00000040007b7308 */ /* 0x000fe20000000000 */
[----:B------:R-:W-:Y:S01]  /*3d40*/  FMUL.FTZ R66, R66, 1.4426950216293334961 ;  /* 0x3fb8aa3b42427820 */ /* 0x000fe20000410000 */
[----:B---3--:R-:W-:Y:S01]  /*3d50*/  MOV R67, c[0x0][0x16c] ;  /* 0x00005b0000437a02 */ /* 0x008fe20000000f00 */
[----:B------:R-:W-:Y:S01]  /*3d60*/  FMUL.FTZ R62, R21, UR42 ;  /* 0x0000002a153e7c20 */ /* 0x000fe20008410000 */
[----:B------:R-:W2:Y:S01]  /*3d70*/  LDS.U16 R91, [R63+0x8] ;  /* 0x000008003f5b7984 */ /* 0x000ea20000000400 */
[----:B------:R-:W-:-:S03]  /*3d80*/  FMUL.FTZ R60, R31, R66 ;  /* 0x000000421f3c7220 */ /* 0x000fc60000410000 */
[----:B------:R-:W3:Y:S03]  /*3d90*/  LDS.U16 R92, [R63+0xa] ;  /* 0x00000a003f5c7984 */ /* 0x000ee60000000400 */
[----:B------:R-:W0:Y:S01]  /*3da0*/  MUFU.EX2 R60, R60 ;  /* 0x0000003c003c7308 */ /* 0x000e220000000800 */
[----:B------:R-:W-:Y:S01]  /*3db0*/  ISETP.LT.OR P0, PT, R61, 0x2, P0 ;  /* 0x000000023d00780c */ /* 0x000fe20000701670 */
[----:B------:R-:W-:Y:S01]  /*3dc0*/  FMUL.FTZ R61, R30, R66 ;  /* 0x000000421e3d7220 */ /* 0x000fe20000410000 */
[----:B----4-:R-:W-:Y:S01]  /*3dd0*/  PRMT R90, RZ, 0x5410, R90 ;  /* 0x00005410ff5a7816 */ /* 0x010fe2000000005a */
[----:B------:R-:W4:Y:S01]  /*3de0*/  LDS.U16 R93, [R63+0xc] ;  /* 0x00000c003f5d7984 */ /* 0x000f220000000400 */
[----:B------:R-:W-:Y:S01]  /*3df0*/  PRMT R89, RZ, 0x5410, R89 ;  /* 0x00005410ff597816 */ /* 0x000fe20000000059 */
[----:B------:R-:W-:Y:S02]  /*3e00*/  UIMAD UR34, UR17, UR34, URZ ;  /* 0x00000022112272a4 */ /* 0x000fe4000f8e023f */
[----:B------:R-:W1:Y:S01]  /*3e10*/  MUFU.EX2 R61, R61 ;  /* 0x0000003d003d7308 */ /* 0x000e620000000800 */
[C---:B------:R-:W-:Y:S01]  /*3e20*/  FMUL.FTZ R185, R32.reuse, R90 ;  /* 0x0000005a20b97220 */ /* 0x040fe20000410000 */
[----:B------:R-:W2:Y:S01]  /*3e30*/  LDS.U16 R94, [R63+0xe] ;  /* 0x00000e003f5e7984 */ /* 0x000ea20000000400 */
[----:B------:R-:W-:-:S03]  /*3e40*/  FMUL.FTZ R186, R32, R89 ;  /* 0x0000005920ba7220 */ /* 0x000fc60000410000 */
[----:B------:R-:W-:Y:S01]  /*3e50*/  LDS.U16 R95, [R63+0x10] ;  /* 0x000010003f5f7984 */ /* 0x000fe20000000400 */
[C---:B0-----:R-:W-:Y:S02]  /*3e60*/  FMUL.FTZ R116, R60.reuse, R116 ;  /* 0x000000743c747220 */ /* 0x041fe40000410000 */
[----:B------:R-:W-:Y:S01]  /*3e70*/  FMUL.FTZ R115, R60, R115 ;  /* 0x000000733c737220 */ /* 0x000fe20000410000 */
[----:B------:R-:W-:Y:S01]  /*3e80*/  PRMT R60, RZ, 0x5410, R82 ;  /* 0x00005410ff3c7816 */ /* 0x000fe20000000052 */
[----:B------:R-:W-:Y:S01]  /*3e90*/  UIMAD UR40, UR16, UR35, UR34 ;  /* 0x00000023102872a4 */ /* 0x000fe2000f8e0222 */
[----:B------:R-:W-:Y:S01]  /*3ea0*/  MOV R64, UR29 ;  /* 0x0000001d00407c02 */ /* 0x000fe20008000f00 */
[----:B------:R-:W0:Y:S01]  /*3eb0*/  LDS.U16 R96, [R63+0x12] ;  /* 0x000012003f607984 */ /* 0x000e220000000400 */
[----:B------:R-:W-:Y:S01]  /*3ec0*/  ULDC.64 UR34, c[0x0][0x1c0] ;  /* 0x0000700000227ab9 */ /* 0x000fe20000000a00 */
[C---:B------:R-:W-:Y:S02]  /*3ed0*/  FMUL.FTZ R185, R60.reuse, R185 ;  /* 0x000000b93cb97220 */ /* 0x040fe40000410000 */
[----:B------:R-:W-:Y:S01]  /*3ee0*/  FMUL.FTZ R186, R60, R186 ;  /* 0x000000ba3cba7220 */ /* 0x000fe20000410000 */
[----:B------:R-:W0:Y:S01]  /*3ef0*/  LDS.U16 R97, [R63+0x14] ;  /* 0x000014003f617984 */ /* 0x000e220000000400 */
[----:B------:R-:W-:Y:S01]  /*3f00*/  FMUL.FTZ R60, R32, R66 ;  /* 0x00000042203c7220 */ /* 0x000fe20000410000 */
[----:B------:R-:W-:-:S02]  /*3f10*/  UIMAD UR39, UR39, UR34, URZ ;  /* 0x00000022272772a4 */ /* 0x000fc4000f8e023f */
[----:B------:R-:W-:Y:S01]  /*3f20*/  UIADD3 UR21, UR21, UR40, URZ ;  /* 0x0000002815157290 */ /* 0x000fe2000fffe03f */
[----:B------:R-:W-:Y:S01]  /*3f30*/  @!P0 IADD3 R64, R64, -0x2, RZ ;  /* 0xfffffffe40408810 */ /* 0x000fe20007ffe0ff */
[----:B------:R-:W-:Y:S01]  /*3f40*/  UIMAD UR39, UR7, UR35, UR39 ;  /* 0x00000023072772a4 */ /* 0x000fe2000f8e0227 */
[----:B------:R-:W2:Y:S01]  /*3f50*/  MUFU.EX2 R60, R60 ;  /* 0x0000003c003c7308 */ /* 0x000ea20000000800 */
[C---:B-1----:R-:W-:Y:S01]  /*3f60*/  FMUL.FTZ R114, R61.reuse, R114 ;  /* 0x000000723d727220 */ /* 0x042fe20000410000 */
[----:B------:R-:W-:Y:S01]  /*3f70*/  UIMAD.WIDE.U32 UR34, UR7, UR34, UR20 ;  /* 0x00000022072272a5 */ /* 0x000fe2000f8e0014 */
[----:B------:R-:W-:Y:S01]  /*3f80*/  FMUL.FTZ R113, R61, R113 ;  /* 0x000000713d717220 */ /* 0x000fe20000410000 */
[----:B------:R-:W1:Y:S01]  /*3f90*/  LDS.U16 R98, [R63+0x16] ;  /* 0x000016003f627984 */ /* 0x000e620000000400 */
[----:B------:R-:W-:Y:S01]  /*3fa0*/  FMUL.FTZ R61, R19, UR42 ;  /* 0x0000002a133d7c20 */ /* 0x000fe20008410000 */
[----:B------:R-:W-:Y:S01]  /*3fb0*/  ULDC.64 UR20, c[0x0][0x230] ;  /* 0x00008c0000147ab9 */ /* 0x000fe20000000a00 */
[----:B------:R-:W-:Y:S01]  /*3fc0*/  @!P0 IMAD R64, R64, R67, UR7 ;  /* 0x0000000740408e24 */ /* 0x000fe2000f8e0243 */
[----:B------:R-:W-:Y:S01]  /*3fd0*/  UIADD3 UR35, UR35, UR39, URZ ;  /* 0x0000002723237290 */ /* 0x000fe2000fffe03f */
[----:B------:R-:W-:Y:S01]  /*3fe0*/  FMUL.RZ R67, R61, 0.15915493667125701904 ;  /* 0x3e22f9833d437820 */ /* 0x000fe2000040c000 */
[----:B------:R-:W-:Y:S01]  /*3ff0*/  ULEA UR20, UP0, UR34, UR20, 0x3 ;  /* 0x0000001422147291 */ /* 0x000fe2000f80183f */
[----:B------:R-:W-:Y:S01]  /*4000*/  MOV R61, UR32 ;  /* 0x00000020003d7c02 */ /* 0x000fe20008000f00 */
[----:B------:R-:W-:Y:S01]  /*4010*/  MUFU.SIN R126, R65 ;  /* 0x00000041007e7308 */ /* 0x000fe20000000400 */
[----:B------:R-:W-:Y:S01]  /*4020*/  LDS.U16 R100, [R63+0x18] ;  /* 0x000018003f647984 */ /* 0x000fe20000000400 */
[----:B------:R-:W-:Y:S01]  /*4030*/  ULEA.HI.X UR21, UR34, UR21, UR35, 0x3, UP0 ;  /* 0x0000001522157291 */ /* 0x000fe200080f1c23 */
[----:B------:R-:W-:-:S02]  /*4040*/  LEA R61, R61, UR7, 0x8 ;  /* 0x000000073d3d7c11 */ /* 0x000fc4000f8e40ff */
[----:B------:R-:W-:Y:S01]  /*4050*/  @P1 IADD3 R61, R86, 0x200, RZ ;  /* 0x00000200563d1810 */ /* 0x000fe20007ffe0ff */
[----:B------:R-:W0:Y:S02]  /*4060*/  LDS.U16 R99, [R63+0x1a] ;  /* 0x00001a003f637984 */ /* 0x000e240000000400 */
[----:B------:R3:W-:Y:S01]  /*4070*/  MUFU.COS R125, R65 ;  /* 0x00000041007d7308 */ /* 0x0007e20000000000 */
[----:B------:R-:W-:Y:S01]  /*4080*/  MOV R68, UR20 ;  /* 0x0000001400447c02 */ /* 0x000fe20008000f00 */
[C---:B--2---:R-:W-:Y:S01]  /*4090*/  FMUL.FTZ R120, R60.reuse, R120 ;  /* 0x000000783c787220 */ /* 0x044fe20000410000 */
[----:B------:R-:W-:Y:S01]  /*40a0*/  MOV R69, UR21 ;  /* 0x0000001500457c02 */ /* 0x000fe20008000f00 */
[----:B------:R-:W-:Y:S01]  /*40b0*/  FMUL.FTZ R121, R60, R121 ;  /* 0x000000793c797220 */ /* 0x000fe20000410000 */
[----:B------:R-:W2:Y:S01]  /*40c0*/  LDS.U16 R101, [R63+0x1c] ;  /* 0x00001c003f657984 */ /* 0x000ea20000000400 */
[----:B---3--:R-:W-:-:S03]  /*40d0*/  FMUL.RZ R65, R62, 0.15915493667125701904 ;  /* 0x3e22f9833e417820 */ /* 0x008fc6000040c000 */
[----:B------:R-:W3:Y:S01]  /*40e0*/  LDS.U16 R102, [R63+0x1e] ;  /* 0x00001e003f667984 */ /* 0x000ee20000000400 */
[----:B------:R-:W-:Y:S01]  /*40f0*/  MUFU.SIN R128, R65 ;  /* 0x0000004100807308 */ /* 0x000fe20000000400 */
[----:B------:R-:W-:Y:S02]  /*4100*/  FMUL.FTZ R62, R20, UR42 ;  /* 0x0000002a143e7c20 */ /* 0x000fe40008410000 */
[----:B------:R-:W-:Y:S04]  /*4110*/  LDS.U16 R137, [R63+0x20] ;  /* 0x000020003f897984 */ /* 0x000fe80000000400 */
[----:B------:R-:W0:Y:S01]  /*4120*/  LDS.U16 R138, [R63+0x22] ;  /* 0x000022003f8a7984 */ /* 0x000e220000000400 */
[----:B------:R1:W-:Y:S03]  /*4130*/  MUFU.COS R127, R65 ;  /* 0x00000041007f7308 */ /* 0x0003e60000000000 */
[----:B------:R-:W-:Y:S04]  /*4140*/  LDS.U16 R139, [R63+0x24] ;  /* 0x000024003f8b7984 */ /* 0x000fe80000000400 */
[----:B------:R-:W0:Y:S01]  /*4150*/  LDS.U16 R140, [R63+0x26] ;  /* 0x000026003f8c7984 */ /* 0x000e220000000400 */
[----:B-1----:R-:W-:-:S03]  /*4160*/  SHF.L.U32 R65, R61, 0x3, RZ ;  /* 0x000000033d417819 */ /* 0x002fc600000006ff */
[----:B------:R-:W-:Y:S04]  /*4170*/  LDS.U16 R141, [R63+0x28] ;  /* 0x000028003f8d7984 */ /* 0x000fe80000000400 */
[----:B------:R-:W1:Y:S04]  /*4180*/  LDS.U16 R142, [R63+0x2a] ;  /* 0x00002a003f8e7984 */ /* 0x000e680000000400 */
        /* <DEDUP_REMOVED lines=8> */
[----:B------:R-:W0:Y:S04]  /*4210*/  LDS.U16 R151, [R63+0x3c] ;  /* 0x00003c003f977984 */ /* 0x000e280000000400 */
[----:B------:R0:W0:Y:S01]  /*4220*/  LDS.U16 R152, [R63+0x3e] ;  /* 0x00003e003f987984 */ /* 0x0000220000000400 */
[----:B------:R-:W-:-:S03]  /*4230*/  FMUL.RZ R62, R62, 0.15915493667125701904 ;  /* 0x3e22f9833e3e7820 */ /* 0x000fc6000040c000 */
[----:B------:R0:W-:Y:S04]  /*4240*/  STS.64 [R65+0x39e0], R120 ;  /* 0x0039e07841007388 */ /* 0x0001e80000000a00 */
[----:B------:R-:W5:Y:S01]  /*4250*/  LDG.E.64 R68, [R68.64] ;  /* 0x0000001e44447981 */ /* 0x000f62000c1e1b00 */
[----:B------:R-:W-:Y:S01]  /*4260*/  PRMT R88, RZ, 0x5410, R88 ;  /* 0x00005410ff587816 */ /* 0x000fe20000000058 */
[----:B------:R-:W-:Y:S01]  /*4270*/  MUFU.SIN R132, R67 ;  /* 0x0000004300847308 */ /* 0x000fe20000000400 */
[----:B------:R-:W-:Y:S01]  /*4280*/  PRMT R87, RZ, 0x5410, R87 ;  /* 0x00005410ff577816 */ /* 0x000fe20000000057 */
[----:B------:R-:W-:Y:S02]  /*4290*/  HFMA2.MMA R71, -RZ, RZ, 0, 9.5367431640625e-07 ;  /* 0x00000010ff477435 */ /* 0x000fe400000001ff */
[----:B------:R-:W-:-:S04]  /*42a0*/  FMUL.FTZ R187, R31, R88 ;  /* 0x000000581fbb7220 */ /* 0x000fc80000410000 */
[----:B------:R1:W-:Y:S01]  /*42b0*/  MUFU.COS R131, R67 ;  /* 0x0000004300837308 */ /* 0x0003e20000000000 */
[----:B------:R-:W-:-:S07]  /*42c0*/  FMUL.FTZ R188, R31, R87 ;  /* 0x000000571fbc7220 */ /* 0x000fce0000410000 */
[----:B------:R-:W-:Y:S01]  /*42d0*/  MUFU.SIN R130, R62 ;  /* 0x0000003e00827308 */ /* 0x000fe20000000400 */
[----:B-1----:R-:W-:-:S07]  /*42e0*/  FMUL.FTZ R67, R29, R66 ;  /* 0x000000421d437220 */ /* 0x002fce0000410000 */
[----:B------:R1:W-:Y:S01]  /*42f0*/  MUFU.COS R129, R62 ;  /* 0x0000003e00817308 */ /* 0x0003e20000000000 */
[----:B------:R-:W-:Y:S01]  /*4300*/  FMUL.FTZ R110, R186, R115 ;  /* 0x00000073ba6e7220 */ /* 0x000fe20000410000 */
[----:B------:R-:W-:Y:S01]  /*4310*/  HFMA2.MMA R60, -RZ, RZ, 1.875, 0 ;  /* 0x3f800000ff3c7435 */ /* 0x000fe200000001ff */
[----:B-1----:R-:W-:-:S05]  /*4320*/  PRMT R62, RZ, 0x5410, R81 ;  /* 0x00005410ff3e7816 */ /* 0x002fca0000000051 */
[----:B------:R-:W1:Y:S01]  /*4330*/  MUFU.EX2 R67, R67 ;  /* 0x0000004300437308 */ /* 0x000e620000000800 */
[C---:B------:R-:W-:Y:S02]  /*4340*/  FMUL.FTZ R187, R62.reuse, R187 ;  /* 0x000000bb3ebb7220 */ /* 0x040fe40000410000 */
[----:B------:R-:W-:Y:S02]  /*4350*/  FMUL.FTZ R188, R62, R188 ;  /* 0x000000bc3ebc7220 */ /* 0x000fe40000410000 */
[----:B------:R-:W-:Y:S02]  /*4360*/  FMUL.FTZ R62, R18, UR42 ;  /* 0x0000002a123e7c20 */ /* 0x000fe40008410000 */
[C---:B------:R-:W-:Y:S01]  /*4370*/  FMUL.FTZ R111, R185.reuse, R115 ;  /* 0x00000073b96f7220 */ /* 0x040fe20000410000 */
[----:B------:R-:W-:Y:S01]  /*4380*/  MOV R61, RZ ;  /* 0x000000ff003d7202 */ /* 0x000fe20000000f00 */
[----:B------:R-:W-:Y:S02]  /*4390*/  FMUL.RZ R133, R62, 0.15915493667125701904 ;  /* 0x3e22f9833e857820 */ /* 0x000fe4000040c000 */
[----:B------:R-:W-:Y:S01]  /*43a0*/  FFMA.FTZ R136, R185, R116, -R110 ;  /* 0x00000074b9887223 */ /* 0x000fe2000001086e */
[----:B0-----:R-:W-:Y:S01]  /*43b0*/  CS2R R62, SRZ ;  /* 0x00000000003e7805 */ /* 0x001fe2000001ff00 */
[----:B------:R-:W-:Y:S01]  /*43c0*/  @!P0 IMAD.WIDE R64, R64, R71, UR10 ;  /* 0x0000000a40408e25 */ /* 0x000fe2000f8e0247 */
[----:B------:R-:W-:Y:S03]  /*43d0*/  BAR.SYNC.DEFER_BLOCKING 0x0 ;  /* 0x0000000000007b1d */ /* 0x000fe60000010000 */
[----:B------:R-:W-:-:S02]  /*43e0*/  FMUL.FTZ R70, R28, R66 ;  /* 0x000000421c467220 */ /* 0x000fc40000410000 */
[----:B------:R-:W-:Y:S02]  /*43f0*/  FFMA.FTZ R111, R186, R116, R111 ;  /* 0x00000074ba6f7223 */ /* 0x000fe4000001006f */
[----:B------:R-:W-:Y:S02]  /*4400*/  FADD.FTZ R136, R187, R136 ;  /* 0x00000088bb887221 */ /* 0x000fe40000010000 */
[----:B------:R-:W-:Y:S01]  /*4410*/  FADD.FTZ R111, R188, R111 ;  /* 0x0000006fbc6f7221 */ /* 0x000fe20000010000 */
[----:B------:R-:W0:Y:S01]  /*4420*/  MUFU.EX2 R70, R70 ;  /* 0x0000004600467308 */ /* 0x000e220000000800 */
[----:B------:R-:W-:Y:S01]  /*4430*/  PRMT R91, RZ, 0x5410, R91 ;  /* 0x00005410ff5b7816 */ /* 0x000fe2000000005b */
[C---:B-1----:R-:W-:Y:S02]  /*4440*/  FMUL.FTZ R112, R67.reuse, R112 ;  /* 0x0000007043707220 */ /* 0x042fe40000410000 */
[----:B------:R-:W-:Y:S01]  /*4450*/  FMUL.FTZ R109, R67, R109 ;  /* 0x0000006d436d7220 */ /* 0x000fe20000410000 */
[----:B------:R-:W-:Y:S01]  /*4460*/  PRMT R92, RZ, 0x5410, R92 ;  /* 0x00005410ff5c7816 */ /* 0x000fe2000000005c */
[----:B------:R-:W-:Y:S01]  /*4470*/  FMUL.FTZ R67, R113, R111 ;  /* 0x0000006f71437220 */ /* 0x000fe20000410000 */
[----:B------:R1:W5:Y:S01]  /*4480*/  @!P0 LDG.E.128 R60, [R64.64] ;  /* 0x0000001e403c8981 */ /* 0x000362000c1e1d00 */
[----:B------:R-:W-:-:S02]  /*4490*/  FMUL.FTZ R189, R30, R91 ;  /* 0x0000005b1ebd7220 */ /* 0x000fc40000410000 */
[----:B-1----:R-:W-:-:S04]  /*44a0*/  FMUL.FTZ R64, R113, R136 ;  /* 0x0000008871407220 */ /* 0x002fc80000410000 */
[----:B------:R-:W-:Y:S01]  /*44b0*/  FFMA.FTZ R111, R114, R111, R64 ;  /* 0x0000006f726f7223 */ /* 0x000fe20000010040 */
[----:B------:R-:W-:Y:S01]  /*44c0*/  PRMT R64, RZ, 0x5410, R80 ;  /* 0x00005410ff407816 */ /* 0x000fe20000000050 */
[----:B------:R-:W-:Y:S02]  /*44d0*/  FMUL.FTZ R190, R30, R92 ;  /* 0x0000005c1ebe7220 */ /* 0x000fe40000410000 */
[----:B------:R-:W-:Y:S02]  /*44e0*/  FFMA.FTZ R136, R114, R136, -R67 ;  /* 0x0000008872887223 */ /* 0x000fe40000010843 */
[C---:B------:R-:W-:Y:S02]  /*44f0*/  FMUL.FTZ R189, R64.reuse, R189 ;  /* 0x000000bd40bd7220 */ /* 0x040fe40000410000 */
[----:B------:R-:W-:Y:S02]  /*4500*/  FMUL.FTZ R190, R64, R190 ;  /* 0x000000be40be7220 */ /* 0x000fe40000410000 */
[----:B------:R-:W-:-:S02]  /*4510*/  FADD.FTZ R136, R189, R136 ;  /* 0x00000088bd887221 */ /* 0x000fc40000010000 */
[----:B------:R-:W-:Y:S02]  /*4520*/  FMUL.FTZ R71, R27, R66 ;  /* 0x000000421b477220 */ /* 0x000fe40000410000 */
[C---:B0-----:R-:W-:Y:S02]  /*4530*/  FMUL.FTZ R108, R70.reuse, R108 ;  /* 0x0000006c466c7220 */ /* 0x041fe40000410000 */
[----:B------:R-:W-:Y:S02]  /*4540*/  FMUL.FTZ R107, R70, R107 ;  /* 0x0000006b466b7220 */ /* 0x000fe40000410000 */
[----:B------:R-:W-:Y:S02]  /*4550*/  FMUL.FTZ R64, R25, R66 ;  /* 0x0000004219407220 */ /* 0x000fe40000410000 */
[----:B------:R-:W-:Y:S01]  /*4560*/  FADD.FTZ R111, R190, R111 ;  /* 0x0000006fbe6f7221 */ /* 0x000fe20000010000 */
[----:B----4-:R-:W-:Y:S01]  /*4570*/  PRMT R93, RZ, 0x5410, R93 ;  /* 0x00005410ff5d7816 */ /* 0x010fe2000000005d */
[----:B------:R-:W-:-:S02]  /*4580*/  FMUL.FTZ R70, R109, R136 ;  /* 0x000000886d467220 */ /* 0x000fc40000410000 */
[-C--:B------:R-:W-:Y:S01]  /*4590*/  FMUL.FTZ R67, R109, R111.reuse ;  /* 0x0000006f6d437220 */ /* 0x080fe20000410000 */
[----:B------:R-:W0:Y:S01]  /*45a0*/  MUFU.EX2 R71, R71 ;  /* 0x0000004700477308 */ /* 0x000e220000000800 */
[----:B------:R-:W-:Y:S01]  /*45b0*/  FFMA.FTZ R111, R112, R111, R70 ;  /* 0x0000006f706f7223 */ /* 0x000fe20000010046 */
[----:B------:R-:W-:Y:S01]  /*45c0*/  PRMT R94, RZ, 0x5410, R94 ;  /* 0x00005410ff5e7816 */ /* 0x000fe2000000005e */
[----:B------:R-:W-:Y:S01]  /*45d0*/  FMUL.FTZ R191, R29, R93 ;  /* 0x0000005d1dbf7220 */ /* 0x000fe20000410000 */
[----:B------:R-:W-:Y:S01]  /*45e0*/  PRMT R70, RZ, 0x5410, R79 ;  /* 0x00005410ff467816 */ /* 0x000fe2000000004f */
[----:B------:R-:W-:-:S03]  /*45f0*/  FMUL.FTZ R110, R26, R66 ;  /* 0x000000421a6e7220 */ /* 0x000fc60000410000 */
[----:B------:R-:W1:Y:S01]  /*4600*/  MUFU.EX2 R64, R64 ;  /* 0x0000004000407308 */ /* 0x000e620000000800 */
[----:B------:R-:W-:Y:S02]  /*4610*/  FMUL.FTZ R65, R24, R66 ;  /* 0x0000004218417220 */ /* 0x000fe40000410000 */
[----:B------:R-:W-:Y:S02]  /*4620*/  FFMA.FTZ R136, R112, R136, -R67 ;  /* 0x0000008870887223 */ /* 0x000fe40000010843 */
[----:B------:R-:W-:Y:S02]  /*4630*/  FMUL.FTZ R192, R29, R94 ;  /* 0x0000005e1dc07220 */ /* 0x000fe40000410000 */
[C---:B------:R-:W-:Y:S01]  /*4640*/  FMUL.FTZ R191, R70.reuse, R191 ;  /* 0x000000bf46bf7220 */ /* 0x040fe20000410000 */
[----:B------:R-:W4:Y:S01]  /*4650*/  MUFU.EX2 R110, R110 ;  /* 0x0000006e006e7308 */ /* 0x000f220000000800 */
[----:B------:R-:W-:Y:S02]  /*4660*/  FMUL.FTZ R192, R70, R192 ;  /* 0x000000c046c07220 */ /* 0x000fe40000410000 */
[----:B------:R-:W-:-:S02]  /*4670*/  FADD.FTZ R136, R191, R136 ;  /* 0x00000088bf887221 */ /* 0x000fc40000010000 */
[----:B------:R-:W-:-:S03]  /*4680*/  FMUL.FTZ R67, R23, R66 ;  /* 0x0000004217437220 */ /* 0x000fc60000410000 */
[----:B------:R-:W2:Y:S01]  /*4690*/  MUFU.EX2 R65, R65 ;  /* 0x0000004100417308 */ /* 0x000ea20000000800 */
[----:B------:R-:W-:Y:S01]  /*46a0*/  FADD.FTZ R111, R192, R111 ;  /* 0x0000006fc06f7221 */ /* 0x000fe20000010000 */
[----:B------:R-:W-:Y:S01]  /*46b0*/  PRMT R96, RZ, 0x5410, R96 ;  /* 0x00005410ff607816 */ /* 0x000fe20000000060 */
[----:B------:R-:W-:Y:S01]  /*46c0*/  FMUL.FTZ R135, R107, R136 ;  /* 0x000000886b877220 */ /* 0x000fe20000410000 */
[----:B------:R-:W-:Y:S01]  /*46d0*/  PRMT R95, RZ, 0x5410, R95 ;  /* 0x00005410ff5f7816 */ /* 0x000fe2000000005f */
[C---:B0-----:R-:W-:Y:S02]  /*46e0*/  FMUL.FTZ R106, R71.reuse, R106 ;  /* 0x0000006a476a7220 */ /* 0x041fe40000410000 */
[----:B------:R-:W-:Y:S01]  /*46f0*/  FMUL.FTZ R105, R71, R105 ;  /* 0x0000006947697220 */ /* 0x000fe20000410000 */
[----:B------:R-:W0:Y:S01]  /*4700*/  MUFU.EX2 R67, R67 ;  /* 0x0000004300437308 */ /* 0x000e220000000800 */
[C---:B-1----:R-:W-:Y:S02]  /*4710*/  FMUL.FTZ R117, R64.reuse, R117 ;  /* 0x0000007540757220 */ /* 0x042fe40000410000 */
[----:B------:R-:W-:-:S02]  /*4720*/  FMUL.FTZ R118, R64, R118 ;  /* 0x0000007640767220 */ /* 0x000fc40000410000 */
[-C--:B------:R-:W-:Y:S02]  /*4730*/  FMUL.FTZ R71, R107, R111.reuse ;  /* 0x0000006f6b477220 */ /* 0x080fe40000410000 */
[----:B------:R-:W-:Y:S02]  /*4740*/  FMUL.FTZ R64, R21, R66 ;  /* 0x0000004215407220 */ /* 0x000fe40000410000 */
[----:B------:R-:W-:Y:S01]  /*4750*/  FFMA.FTZ R135, R108, R111, R135 ;  /* 0x0000006f6c877223 */ /* 0x000fe20000010087 */
[----:B------:R-:W-:Y:S01]  /*4760*/  PRMT R111, RZ, 0x5410, R78 ;  /* 0x00005410ff6f7816 */ /* 0x000fe2000000004e */
[C---:B------:R-:W-:Y:S02]  /*4770*/  FMUL.FTZ R194, R28.reuse, R96 ;  /* 0x000000601cc27220 */ /* 0x040fe40000410000 */
[----:B------:R-:W-:Y:S01]  /*4780*/  FMUL.FTZ R193, R28, R95 ;  /* 0x0000005f1cc17220 */ /* 0x000fe20000410000 */
[----:B------:R-:W1:Y:S01]  /*4790*/  MUFU.EX2 R64, R64 ;  /* 0x0000004000407308 */ /* 0x000e620000000800 */
[----:B------:R-:W-:-:S02]  /*47a0*/  FMUL.FTZ R194, R111, R194 ;  /* 0x000000c26fc27220 */ /* 0x000fc40000410000 */
[C---:B----4-:R-:W-:Y:S02]  /*47b0*/  FMUL.FTZ R104, R110.reuse, R104 ;  /* 0x000000686e687220 */ /* 0x050fe40000410000 */
[----:B------:R-:W-:Y:S02]  /*47c0*/  FMUL.FTZ R103, R110, R103 ;  /* 0x000000676e677220 */ /* 0x000fe40000410000 */
[----:B------:R-:W-:Y:S02]  /*47d0*/  FMUL.FTZ R70, R22, R66 ;  /* 0x0000004216467220 */ /* 0x000fe40000410000 */
[C---:B--2---:R-:W-:Y:S02]  /*47e0*/  FMUL.FTZ R119, R65.reuse, R119 ;  /* 0x0000007741777220 */ /* 0x044fe40000410000 */
[----:B------:R-:W-:Y:S02]  /*47f0*/  FMUL.FTZ R122, R65, R122 ;  /* 0x0000007a417a7220 */ /* 0x000fe40000410000 */
[----:B------:R-:W-:-:S02]  /*4800*/  FFMA.FTZ R110, R108, R136, -R71 ;  /* 0x000000886c6e7223 */ /* 0x000fc40000010847 */
[----:B------:R-:W-:Y:S02]  /*4810*/  FMUL.FTZ R65, R17, UR42 ;  /* 0x0000002a11417c20 */ /* 0x000fe40008410000 */
[----:B------:R-:W-:Y:S02]  /*4820*/  FMUL.FTZ R193, R111, R193 ;  /* 0x000000c16fc17220 */ /* 0x000fe40000410000 */
[----:B------:R-:W-:Y:S01]  /*4830*/  FADD.FTZ R135, R194, R135 ;  /* 0x00000087c2877221 */ /* 0x000fe20000010000 */
[----:B------:R-:W2:Y:S01]  /*4840*/  MUFU.EX2 R70, R70 ;  /* 0x0000004600467308 */ /* 0x000ea20000000800 */
        /* <DEDUP_REMOVED lines=11> */
[----:B-1----:R-:W-:-:S02]  /*4900*/  FMUL.FTZ R127, R64, R127 ;  /* 0x0000007f407f7220 */ /* 0x002fc40000410000 */
[----:B------:R-:W-:Y:S02]  /*4910*/  FMUL.FTZ R128, R64, R128 ;  /* 0x0000008040807220 */ /* 0x000fe40000410000 */
[----:B------:R-:W-:Y:S02]  /*4920*/  FMUL.FTZ R64, R20, R66 ;  /* 0x0000004214407220 */ /* 0x000fe40000410000 */
[----:B------:R-:W-:Y:S02]  /*4930*/  FMUL.FTZ R196, R27, R98 ;  /* 0x000000621bc47220 */ /* 0x000fe40000410000 */
[C---:B------:R-:W-:Y:S01]  /*4940*/  FMUL.FTZ R195, R65.reuse, R195 ;  /* 0x000000c341c37220 */ /* 0x040fe20000410000 */
[----:B------:R-:W-:Y:S01]  /*4950*/  PRMT R99, RZ, 0x5410, R99 ;  /* 0x00005410ff637816 */ /* 0x000fe20000000063 */
[----:B------:R-:W-:Y:S01]  /*4960*/  FFMA.FTZ R135, R106, R135, R67 ;  /* 0x000000876a877223 */ /* 0x000fe20000010043 */
[----:B------:R-:W0:Y:S01]  /*4970*/  MUFU.EX2 R64, R64 ;  /* 0x0000004000407308 */ /* 0x000e220000000800 */
[----:B------:R-:W-:-:S02]  /*4980*/  FMUL.FTZ R196, R65, R196 ;  /* 0x000000c441c47220 */ /* 0x000fc40000410000 */
[----:B------:R-:W-:Y:S02]  /*4990*/  FADD.FTZ R110, R195, R110 ;  /* 0x0000006ec36e7221 */ /* 0x000fe40000010000 */
[C---:B--2---:R-:W-:Y:S02]  /*49a0*/  FMUL.FTZ R125, R70.reuse, R125 ;  /* 0x0000007d467d7220 */ /* 0x044fe40000410000 */
[----:B------:R-:W-:Y:S01]  /*49b0*/  FMUL.FTZ R126, R70, R126 ;  /* 0x0000007e467e7220 */ /* 0x000fe20000410000 */
[----:B------:R-:W-:Y:S01]  /*49c0*/  MUFU.SIN R136, R71 ;  /* 0x0000004700887308 */ /* 0x000fe20000000400 */
[----:B------:R-:W-:Y:S01]  /*49d0*/  PRMT R111, RZ, 0x5410, R76 ;  /* 0x00005410ff6f7816 */ /* 0x000fe2000000004c */
[----:B------:R-:W-:Y:S01]  /*49e0*/  FADD.FTZ R135, R196, R135 ;  /* 0x00000087c4877221 */ /* 0x000fe20000010000 */
[----:B------:R-:W-:Y:S01]  /*49f0*/  PRMT R100, RZ, 0x5410, R100 ;  /* 0x00005410ff647816 */ /* 0x000fe20000000064 */
[----:B------:R-:W-:-:S04]  /*4a00*/  FMUL.FTZ R197, R26, R99 ;  /* 0x000000631ac57220 */ /* 0x000fc80000410000 */
[----:B------:R1:W-:Y:S01]  /*4a10*/  MUFU.COS R70, R71 ;  /* 0x0000004700467308 */ /* 0x0003e20000000000 */
[----:B------:R-:W-:Y:S02]  /*4a20*/  FMUL.FTZ R65, R19, R66 ;  /* 0x0000004213417220 */ /* 0x000fe40000410000 */
[----:B------:R-:W-:Y:S02]  /*4a30*/  FMUL.FTZ R198, R26, R100 ;  /* 0x000000641ac67220 */ /* 0x000fe40000410000 */
[----:B-1----:R-:W-:Y:S02]  /*4a40*/  FMUL.FTZ R71, R103, R110 ;  /* 0x0000006e67477220 */ /* 0x002fe40000410000 */
[----:B------:R-:W-:Y:S02]  /*4a50*/  FMUL.FTZ R197, R111, R197 ;  /* 0x000000c56fc57220 */ /* 0x000fe40000410000 */
[CC--:B------:R-:W-:Y:S02]  /*4a60*/  FFMA.FTZ R154, R104.reuse, R135.reuse, R71 ;  /* 0x00000087689a7223 */ /* 0x0c0fe40000010047 */
[----:B------:R-:W-:Y:S01]  /*4a70*/  FMUL.FTZ R135, R103, R135 ;  /* 0x0000008767877220 */ /* 0x000fe20000410000 */
[----:B------:R-:W1:Y:S01]  /*4a80*/  MUFU.EX2 R65, R65 ;  /* 0x0000004100417308 */ /* 0x000e620000000800 */
[----:B------:R-:W-:Y:S01]  /*4a90*/  FMUL.FTZ R198, R111, R198 ;  /* 0x000000c66fc67220 */ /* 0x000fe20000410000 */
[----:B------:R-:W-:Y:S01]  /*4aa0*/  PRMT R101, RZ, 0x5410, R101 ;  /* 0x00005410ff657816 */ /* 0x000fe20000000065 */
[----:B------:R-:W-:-:S02]  /*4ab0*/  FFMA.FTZ R135, R104, R110, -R135 ;  /* 0x0000006e68877223 */ /* 0x000fc40000010887 */
[----:B------:R-:W-:Y:S01]  /*4ac0*/  FADD.FTZ R154, R197, R154 ;  /* 0x0000009ac59a7221 */ /* 0x000fe20000010000 */
[----:B---3--:R-:W-:Y:S01]  /*4ad0*/  PRMT R102, RZ, 0x5410, R102 ;  /* 0x00005410ff667816 */ /* 0x008fe20000000066 */
[----:B0-----:R-:W-:Y:S02]  /*4ae0*/  FMUL.FTZ R129, R64, R129 ;  /* 0x0000008140817220 */ /* 0x001fe40000410000 */
[----:B------:R-:W-:Y:S02]  /*4af0*/  FADD.FTZ R135, R198, R135 ;  /* 0x00000087c6877221 */ /* 0x000fe40000010000 */
[----:B------:R-:W-:Y:S02]  /*4b00*/  FMUL.FTZ R110, R118, R154 ;  /* 0x0000009a766e7220 */ /* 0x000fe40000410000 */
[----:B------:R-:W-:Y:S01]  /*4b10*/  FMUL.FTZ R130, R64, R130 ;  /* 0x0000008240827220 */ /* 0x000fe20000410000 */
[----:B------:R-:W-:Y:S01]  /*4b20*/  PRMT R64, RZ, 0x5410, R75 ;  /* 0x00005410ff407816 */ /* 0x000fe2000000004b */
[----:B------:R-:W-:-:S02]  /*4b30*/  FMUL.FTZ R200, R25, R101 ;  /* 0x0000006519c87220 */ /* 0x000fc40000410000 */
[----:B------:R-:W-:Y:S02]  /*4b40*/  FMUL.FTZ R67, R18, R66 ;  /* 0x0000004212437220 */ /* 0x000fe40000410000 */
[-C--:B------:R-:W-:Y:S02]  /*4b50*/  FFMA.FTZ R111, R117, R135.reuse, -R110 ;  /* 0x00000087756f7223 */ /* 0x080fe4000001086e */
[----:B------:R-:W-:Y:S02]  /*4b60*/  FMUL.FTZ R135, R118, R135 ;  /* 0x0000008776877220 */ /* 0x000fe40000410000 */
[----:B------:R-:W-:Y:S02]  /*4b70*/  FMUL.FTZ R199, R25, R102 ;  /* 0x0000006619c77220 */ /* 0x000fe40000410000 */
[----:B------:R-:W-:Y:S01]  /*4b80*/  FMUL.FTZ R200, R64, R200 ;  /* 0x000000c840c87220 */ /* 0x000fe20000410000 */
[----:B------:R-:W-:Y:S01]  /*4b90*/  MUFU.SIN R134, R133 ;  /* 0x0000008500867308 */ /* 0x000fe20000000400 */
[----:B------:R-:W-:-:S02]  /*4ba0*/  FMUL.FTZ R66, R17, R66 ;  /* 0x0000004211427220 */ /* 0x000fc40000410000 */
[----:B------:R-:W-:Y:S02]  /*4bb0*/  FFMA.FTZ R154, R117, R154, R135 ;  /* 0x0000009a759a7223 */ /* 0x000fe40000010087 */
[----:B------:R-:W-:Y:S02]  /*4bc0*/  FMUL.FTZ R199, R64, R199 ;  /* 0x000000c740c77220 */ /* 0x000fe40000410000 */
[----:B------:R-:W-:Y:S01]  /*4bd0*/  FADD.FTZ R111, R200, R111 ;  /* 0x0000006fc86f7221 */ /* 0x000fe20000010000 */
[----:B------:R-:W-:Y:S01]  /*4be0*/  MUFU.COS R133, R133 ;  /* 0x0000008500857308 */ /* 0x000fe20000000000 */
[C---:B-1----:R-:W-:Y:S01]  /*4bf0*/  FMUL.FTZ R131, R65.reuse, R131 ;  /* 0x0000008341837220 */ /* 0x042fe20000410000 */
[----:B------:R-:W-:Y:S01]  /*4c00*/  PRMT R138, RZ, 0x5410, R138 ;  /* 0x00005410ff8a7816 */ /* 0x000fe2000000008a */
[----:B------:R-:W-:Y:S02]  /*4c10*/  FMUL.FTZ R132, R65, R132 ;  /* 0x0000008441847220 */ /* 0x000fe40000410000 */
[----:B------:R-:W-:-:S03]  /*4c20*/  FADD.FTZ R154, R199, R154 ;  /* 0x0000009ac79a7221 */ /* 0x000fc60000010000 */
[----:B------:R-:W0:Y:S01]  /*4c30*/  MUFU.EX2 R67, R67 ;  /* 0x0000004300437308 */ /* 0x000e220000000800 */
[C---:B------:R-:W-:Y:S01]  /*4c40*/  FMUL.FTZ R65, R122.reuse, R111 ;  /* 0x0000006f7a417220 */ /* 0x040fe20000410000 */
[----:B------:R-:W-:Y:S01]  /*4c50*/  PRMT R137, RZ, 0x5410, R137 ;  /* 0x00005410ff897816 */ /* 0x000fe20000000089 */
[----:B------:R-:W-:-:S05]  /*4c60*/  FMUL.FTZ R64, R122, R154 ;  /* 0x0000009a7a407220 */ /* 0x000fca0000410000 */
[----:B------:R1:W2:Y:S01]  /*4c70*/  MUFU.EX2 R71, R66 ;  /* 0x0000004200477308 */ /* 0x0002a20000000800 */
[----:B------:R-:W-:Y:S02]  /*4c80*/  FFMA.FTZ R154, R119, R154, R65 ;  /* 0x0000009a779a7223 */ /* 0x000fe40000010041 */
[C---:B------:R-:W-:Y:S02]  /*4c90*/  FMUL.FTZ R201, R24.reuse, R138 ;  /* 0x0000008a18c97220 */ /* 0x040fe40000410000 */
[----:B------:R-:W-:Y:S01]  /*4ca0*/  FMUL.FTZ R65, R121, R115 ;  /* 0x0000007379417220 */ /* 0x000fe20000410000 */
[----:B-1----:R-:W-:Y:S01]  /*4cb0*/  PRMT R66, RZ, 0x5410, R74 ;  /* 0x00005410ff427816 */ /* 0x002fe2000000004a */
[----:B------:R-:W-:Y:S02]  /*4cc0*/  FFMA.FTZ R111, R119, R111, -R64 ;  /* 0x0000006f776f7223 */ /* 0x000fe40000010840 */
[----:B------:R-:W-:Y:S02]  /*4cd0*/  FMUL.FTZ R202, R24, R137 ;  /* 0x0000008918ca7220 */ /* 0x000fe40000410000 */
[----:B------:R-:W-:-:S02]  /*4ce0*/  FMUL.FTZ R64, R120, R115 ;  /* 0x0000007378407220 */ /* 0x000fc40000410000 */
[----:B------:R-:W-:Y:S02]  /*4cf0*/  FMUL.FTZ R201, R66, R201 ;  /* 0x000000c942c97220 */ /* 0x000fe40000410000 */
[----:B------:R-:W-:Y:S02]  /*4d00*/  FFMA.FTZ R65, R120, R116, -R65 ;  /* 0x0000007478417223 */ /* 0x000fe40000010841 */
[----:B------:R-:W-:Y:S02]  /*4d10*/  FMUL.FTZ R202, R66, R202 ;  /* 0x000000ca42ca7220 */ /* 0x000fe40000410000 */
[C---:B0-----:R-:W-:Y:S02]  /*4d20*/  FMUL.FTZ R133, R67.reuse, R133 ;  /* 0x0000008543857220 */ /* 0x041fe40000410000 */
[----:B------:R-:W-:Y:S02]  /*4d30*/  FMUL.FTZ R134, R67, R134 ;  /* 0x0000008643867220 */ /* 0x000fe40000410000 */
[----:B------:R-:W-:-:S02]  /*4d40*/  FFMA.FTZ R64, R121, R116, R64 ;  /* 0x0000007479407223 */ /* 0x000fc40000010040 */
[----:B------:R-:W-:Y:S02]  /*4d50*/  FADD.FTZ R154, R201, R154 ;  /* 0x0000009ac99a7221 */ /* 0x000fe40000010000 */
[----:B------:R-:W-:Y:S02]  /*4d60*/  FMUL.FTZ R67, R113, R65 ;  /* 0x0000004171437220 */ /* 0x000fe40000410000 */
[----:B--2---:R-:W-:Y:S02]  /*4d70*/  FMUL.FTZ R135, R71, R70 ;  /* 0x0000004647877220 */ /* 0x004fe40000410000 */
[----:B------:R-:W-:Y:S01]  /*4d80*/  FADD.FTZ R111, R202, R111 ;  /* 0x0000006fca6f7221 */ /* 0x000fe20000010000 */
[----:B------:R-:W-:Y:S01]  /*4d90*/  PRMT R140, RZ, 0x5410, R140 ;  /* 0x00005410ff8c7816 */ /* 0x000fe2000000008c */
[----:B------:R-:W-:Y:S02]  /*4da0*/  FMUL.FTZ R66, R113, R64 ;  /* 0x0000004071427220 */ /* 0x000fe40000410000 */
[----:B------:R-:W-:-:S02]  /*4db0*/  FMUL.FTZ R70, R124, R154 ;  /* 0x0000009a7c467220 */ /* 0x000fc40000410000 */
[----:B------:R-:W-:Y:S02]  /*4dc0*/  FFMA.FTZ R67, R114, R64, R67 ;  /* 0x0000004072437223 */ /* 0x000fe40000010043 */
[----:B------:R-:W-:Y:S01]  /*4dd0*/  FMUL.FTZ R136, R71, R136 ;  /* 0x0000008847887220 */ /* 0x000fe20000410000 */
[----:B------:R-:W-:Y:S01]  /*4de0*/  PRMT R139, RZ, 0x5410, R139 ;  /* 0x00005410ff8b7816 */ /* 0x000fe2000000008b */
[----:B------:R-:W-:Y:S02]  /*4df0*/  FMUL.FTZ R71, R124, R111 ;  /* 0x0000006f7c477220 */ /* 0x000fe40000410000 */
[----:B------:R-:W-:Y:S02]  /*4e00*/  FFMA.FTZ R66, R114, R65, -R66 ;  /* 0x0000004172427223 */ /* 0x000fe40000010842 */
[----:B------:R-:W-:Y:S01]  /*4e10*/  FFMA.FTZ R111, R123, R111, -R70 ;  /* 0x0000006f7b6f7223 */ /* 0x000fe20000010846 */
[----:B------:R-:W-:Y:S01]  /*4e20*/  PRMT R70, RZ, 0x5410, R73 ;  /* 0x00005410ff467816 */ /* 0x000fe20000000049 */
[----:B------:R-:W-:-:S02]  /*4e30*/  FMUL.FTZ R65, R109, R67 ;  /* 0x000000436d417220 */ /* 0x000fc40000410000 */
[----:B------:R-:W-:Y:S02]  /*4e40*/  FMUL.FTZ R203, R23, R140 ;  /* 0x0000008c17cb7220 */ /* 0x000fe40000410000 */
[-C--:B------:R-:W-:Y:S02]  /*4e50*/  FMUL.FTZ R64, R109, R66.reuse ;  /* 0x000000426d407220 */ /* 0x080fe40000410000 */
[----:B------:R-:W-:Y:S02]  /*4e60*/  FMUL.FTZ R204, R23, R139 ;  /* 0x0000008b17cc7220 */ /* 0x000fe40000410000 */
[----:B------:R-:W-:Y:S02]  /*4e70*/  FFMA.FTZ R65, R112, R66, -R65 ;  /* 0x0000004270417223 */ /* 0x000fe40000010841 */
[----:B------:R-:W-:Y:S02]  /*4e80*/  FFMA.FTZ R154, R123, R154, R71 ;  /* 0x0000009a7b9a7223 */ /* 0x000fe40000010047 */
[----:B------:R-:W-:-:S02]  /*4e90*/  FMUL.FTZ R203, R70, R203 ;  /* 0x000000cb46cb7220 */ /* 0x000fc40000410000 */
[----:B------:R-:W-:Y:S02]  /*4ea0*/  FFMA.FTZ R64, R112, R67, R64 ;  /* 0x0000004370407223 */ /* 0x000fe40000010040 */
[----:B------:R-:W-:Y:S02]  /*4eb0*/  FMUL.FTZ R204, R70, R204 ;  /* 0x000000cc46cc7220 */ /* 0x000fe40000410000 */
[----:B------:R-:W-:Y:S02]  /*4ec0*/  FMUL.FTZ R67, R107, R65 ;  /* 0x000000416b437220 */ /* 0x000fe40000410000 */
[----:B------:R-:W-:Y:S02]  /*4ed0*/  FADD.FTZ R154, R203, R154 ;  /* 0x0000009acb9a7221 */ /* 0x000fe40000010000 */
[----:B------:R-:W-:Y:S02]  /*4ee0*/  FMUL.FTZ R66, R107, R64 ;  /* 0x000000406b427220 */ /* 0x000fe40000410000 */
[----:B------:R-:W-:-:S02]  /*4ef0*/  FADD.FTZ R111, R204, R111 ;  /* 0x0000006fcc6f7221 */ /* 0x000fc40000010000 */
[----:B------:R-:W-:Y:S01]  /*4f00*/  FFMA.FTZ R67, R108, R64, R67 ;  /* 0x000000406c437223 */ /* 0x000fe20000010043 */
[----:B------:R-:W-:Y:S01]  /*4f10*/  PRMT R142, RZ, 0x5410, R142 ;  /* 0x00005410ff8e7816 */ /* 0x000fe2000000008e */
[----:B------:R-:W-:Y:S02]  /*4f20*/  FMUL.FTZ R70, R126, R154 ;  /* 0x0000009a7e467220 */ /* 0x000fe40000410000 */
[----:B------:R-:W-:Y:S01]  /*4f30*/  FFMA.FTZ R66, R108, R65, -R66 ;  /* 0x000000416c427223 */ /* 0x000fe20000010842 */
[----:B------:R-:W-:Y:S01]  /*4f40*/  PRMT R141, RZ, 0x5410, R141 ;  /* 0x00005410ff8d7816 */ /* 0x000fe2000000008d */
[----:B------:R-:W-:Y:S02]  /*4f50*/  FMUL.FTZ R71, R126, R111 ;  /* 0x0000006f7e477220 */ /* 0x000fe40000410000 */
[----:B------:R-:W-:Y:S02]  /*4f60*/  FMUL.FTZ R65, R105, R67 ;  /* 0x0000004369417220 */ /* 0x000fe40000410000 */
[----:B------:R-:W-:Y:S01]  /*4f70*/  FFMA.FTZ R111, R125, R111, -R70 ;  /* 0x0000006f7d6f7223 */ /* 0x000fe20000010846 */
[----:B------:R-:W-:Y:S01]  /*4f80*/  PRMT R70, RZ, 0x5410, R72 ;  /* 0x00005410ff467816 */ /* 0x000fe20000000048 */
[----:B------:R-:W-:-:S02]  /*4f90*/  FMUL.FTZ R205, R22, R142 ;  /* 0x0000008e16cd7220 */ /* 0x000fc40000410000 */
[-C--:B------:R-:W-:Y:S02]  /*4fa0*/  FMUL.FTZ R64, R105, R66.reuse ;  /* 0x0000004269407220 */ /* 0x080fe40000410000 */
[----:B------:R-:W-:Y:S02]  /*4fb0*/  FFMA.FTZ R65, R106, R66, -R65 ;  /* 0x000000426a417223 */ /* 0x000fe40000010841 */
[----:B------:R-:W-:Y:S02]  /*4fc0*/  FMUL.FTZ R206, R22, R141 ;  /* 0x0000008d16ce7220 */ /* 0x000fe40000410000 */
[----:B------:R-:W-:Y:S02]  /*4fd0*/  FFMA.FTZ R154, R125, R154, R71 ;  /* 0x0000009a7d9a7223 */ /* 0x000fe40000010047 */
[----:B------:R-:W-:Y:S02]  /*4fe0*/  FMUL.FTZ R205, R70, R205 ;  /* 0x000000cd46cd7220 */ /* 0x000fe40000410000 */
[----:B------:R-:W-:-:S02]  /*4ff0*/  FFMA.FTZ R64, R106, R67, R64 ;  /* 0x000000436a407223 */ /* 0x000fc40000010040 */
[----:B------:R-:W-:Y:S02]  /*5000*/  FMUL.FTZ R67, R103, R65 ;  /* 0x0000004167437220 */ /* 0x000fe40000410000 */
[----:B------:R-:W-:Y:S02]  /*5010*/  FMUL.FTZ R206, R70, R206 ;  /* 0x000000ce46ce7220 */ /* 0x000fe40000410000 */
[----:B------:R-:W-:Y:S01]  /*5020*/  FADD.FTZ R154, R205, R154 ;  /* 0x0000009acd9a7221 */ /* 0x000fe20000010000 */
[----:B------:R-:W-:Y:S01]  /*5030*/  PRMT R143, RZ, 0x5410, R143 ;  /* 0x00005410ff8f7816 */ /* 0x000fe2000000008f */
[-C--:B------:R-:W-:Y:S02]  /*5040*/  FMUL.FTZ R66, R103, R64.reuse ;  /* 0x0000004067427220 */ /* 0x080fe40000410000 */
[----:B------:R-:W-:Y:S02]  /*5050*/  FFMA.FTZ R67, R104, R64, R67 ;  /* 0x0000004068437223 */ /* 0x000fe40000010043 */
[----:B------:R-:W-:Y:S01]  /*5060*/  FADD.FTZ R111, R206, R111 ;  /* 0x0000006fce6f7221 */ /* 0x000fe20000010000 */
[----:B------:R-:W-:Y:S01]  /*5070*/  PRMT R144, RZ, 0x5410, R144 ;  /* 0x00005410ff907816 */ /* 0x000fe20000000090 */
[----:B------:R-:W-:-:S02]  /*5080*/  FMUL.FTZ R70, R128, R154 ;  /* 0x0000009a80467220 */ /* 0x000fc40000410000 */
[----:B------:R-:W-:Y:S01]  /*5090*/  FFMA.FTZ R66, R104, R65, -R66 ;  /* 0x0000004168427223 */ /* 0x000fe20000010842 */
[----:B------:R-:W-:Y:S01]  /*50a0*/  PRMT R65, RZ, 0x5410, R59 ;  /* 0x00005410ff417816 */ /* 0x000fe2000000003b */
[----:B------:R-:W-:Y:S02]  /*50b0*/  FMUL.FTZ R64, R118, R67 ;  /* 0x0000004376407220 */ /* 0x000fe40000410000 */
[----:B------:R-:W-:Y:S02]  /*50c0*/  FMUL.FTZ R71, R128, R111 ;  /* 0x0000006f80477220 */ /* 0x000fe40000410000 */
[----:B------:R-:W-:Y:S02]  /*50d0*/  FMUL.FTZ R208, R21, R143 ;  /* 0x0000008f15d07220 */ /* 0x000fe40000410000 */
[----:B------:R-:W-:Y:S02]  /*50e0*/  FFMA.FTZ R111, R127, R111, -R70 ;  /* 0x0000006f7f6f7223 */ /* 0x000fe40000010846 */
[----:B------:R-:W-:-:S02]  /*50f0*/  FMUL.FTZ R70, R118, R66 ;  /* 0x0000004276467220 */ /* 0x000fc40000410000 */
[----:B------:R-:W-:Y:S02]  /*5100*/  FFMA.FTZ R64, R117, R66, -R64 ;  /* 0x0000004275407223 */ /* 0x000fe40000010840 */
[----:B------:R-:W-:Y:S02]  /*5110*/  FMUL.FTZ R207, R21, R144 ;  /* 0x0000009015cf7220 */ /* 0x000fe40000410000 */
[----:B------:R-:W-:Y:S01]  /*5120*/  FMUL.FTZ R208, R65, R208 ;  /* 0x000000d041d07220 */ /* 0x000fe20000410000 */
[----:B------:R-:W-:Y:S01]  /*5130*/  PRMT R146, RZ, 0x5410, R146 ;  /* 0x00005410ff927816 */ /* 0x000fe20000000092 */
[----:B------:R-:W-:Y:S02]  /*5140*/  FFMA.FTZ R70, R117, R67, R70 ;  /* 0x0000004375467223 */ /* 0x000fe40000010046 */
[----:B------:R-:W-:Y:S02]  /*5150*/  FMUL.FTZ R66, R122, R64 ;  /* 0x000000407a427220 */ /* 0x000fe40000410000 */
[----:B------:R-:W-:-:S02]  /*5160*/  FFMA.FTZ R154, R127, R154, R71 ;  /* 0x0000009a7f9a7223 */ /* 0x000fc40000010047 */
[----:B------:R-:W-:Y:S02]  /*5170*/  FMUL.FTZ R207, R65, R207 ;  /* 0x000000cf41cf7220 */ /* 0x000fe40000410000 */
[----:B------:R-:W-:Y:S01]  /*5180*/  FADD.FTZ R111, R208, R111 ;  /* 0x0000006fd06f7221 */ /* 0x000fe20000010000 */
[----:B------:R-:W-:Y:S01]  /*5190*/  PRMT R145, RZ, 0x5410, R145 ;  /* 0x00005410ff917816 */ /* 0x000fe20000000091 */
[-C--:B------:R-:W-:Y:S02]  /*51a0*/  FMUL.FTZ R65, R122, R70.reuse ;  /* 0x000000467a417220 */ /* 0x080fe40000410000 */
[----:B------:R-:W-:Y:S01]  /*51b0*/  FFMA.FTZ R66, R119, R70, R66 ;  /* 0x0000004677427223 */ /* 0x000fe20000010042 */
[----:B------:R-:W-:Y:S01]  /*51c0*/  PRMT R70, RZ, 0x5410, R58 ;  /* 0x00005410ff467816 */ /* 0x000fe2000000003a */
[----:B------:R-:W-:Y:S02]  /*51d0*/  FADD.FTZ R154, R207, R154 ;  /* 0x0000009acf9a7221 */ /* 0x000fe40000010000 */
[----:B------:R-:W-:-:S02]  /*51e0*/  FMUL.FTZ R67, R130, R111 ;  /* 0x0000006f82437220 */ /* 0x000fc40000410000 */
[----:B------:R-:W-:Y:S02]  /*51f0*/  FMUL.FTZ R209, R20, R146 ;  /* 0x0000009214d17220 */ /* 0x000fe40000410000 */
[-C--:B------:R-:W-:Y:S02]  /*5200*/  FMUL.FTZ R110, R130, R154.reuse ;  /* 0x0000009a826e7220 */ /* 0x080fe40000410000 */
[----:B------:R-:W-:Y:S02]  /*5210*/  FMUL.FTZ R210, R20, R145 ;  /* 0x0000009114d27220 */ /* 0x000fe40000410000 */
[C---:B------:R-:W-:Y:S02]  /*5220*/  FFMA.FTZ R154, R129.reuse, R154, R67 ;  /* 0x0000009a819a7223 */ /* 0x040fe40000010043 */
[----:B------:R-:W-:Y:S02]  /*5230*/  FMUL.FTZ R209, R70, R209 ;  /* 0x000000d146d17220 */ /* 0x000fe40000410000 */
[----:B------:R-:W-:-:S02]  /*5240*/  FFMA.FTZ R111, R129, R111, -R110 ;  /* 0x0000006f816f7223 */ /* 0x000fc4000001086e */
[----:B------:R-:W-:Y:S02]  /*5250*/  FMUL.FTZ R210, R70, R210 ;  /* 0x000000d246d27220 */ /* 0x000fe40000410000 */
[----:B------:R-:W-:Y:S02]  /*5260*/  FADD.FTZ R154, R209, R154 ;  /* 0x0000009ad19a7221 */ /* 0x000fe40000010000 */
[----:B------:R-:W-:Y:S01]  /*5270*/  FADD.FTZ R111, R210, R111 ;  /* 0x0000006fd26f7221 */ /* 0x000fe20000010000 */
[----:B------:R-:W-:Y:S01]  /*5280*/  PRMT R148, RZ, 0x5410, R148 ;  /* 0x00005410ff947816 */ /* 0x000fe20000000094 */
[C---:B------:R-:W-:Y:S01]  /*5290*/  FMUL.FTZ R70, R132.reuse, R154 ;  /* 0x0000009a84467220 */ /* 0x040fe20000410000 */
[----:B------:R-:W-:Y:S01]  /*52a0*/  PRMT R147, RZ, 0x5410, R147 ;  /* 0x00005410ff937816 */ /* 0x000fe20000000093 */
[-C--:B------:R-:W-:Y:S02]  /*52b0*/  FMUL.FTZ R71, R132, R111.reuse ;  /* 0x0000006f84477220 */ /* 0x080fe40000410000 */
[----:B------:R-:W-:Y:S01]  /*52c0*/  FFMA.FTZ R111, R131, R111, -R70 ;  /* 0x0000006f836f7223 */ /* 0x000fe20000010846 */
[----:B------:R-:W-:Y:S01]  /*52d0*/  PRMT R70, RZ, 0x5410, R57 ;  /* 0x00005410ff467816 */ /* 0x000fe20000000039 */
[----:B------:R-:W-:-:S02]  /*52e0*/  FMUL.FTZ R211, R19, R148 ;  /* 0x0000009413d37220 */ /* 0x000fc40000410000 */
[----:B------:R-:W-:Y:S02]  /*52f0*/  FMUL.FTZ R212, R19, R147 ;  /* 0x0000009313d47220 */ /* 0x000fe40000410000 */
[----:B------:R-:W-:Y:S02]  /*5300*/  FFMA.FTZ R154, R131, R154, R71 ;  /* 0x0000009a839a7223 */ /* 0x000fe40000010047 */
[C---:B------:R-:W-:Y:S02]  /*5310*/  FMUL.FTZ R211, R70.reuse, R211 ;  /* 0x000000d346d37220 */ /* 0x040fe40000410000 */
[----:B------:R-:W-:Y:S02]  /*5320*/  FMUL.FTZ R212, R70, R212 ;  /* 0x000000d446d47220 */ /* 0x000fe40000410000 */
[----:B------:R-:W-:Y:S02]  /*5330*/  FADD.FTZ R154, R211, R154 ;  /* 0x0000009ad39a7221 */ /* 0x000fe40000010000 */
[----:B------:R-:W-:Y:S01]  /*5340*/  FADD.FTZ R111, R212, R111 ;  /* 0x0000006fd46f7221 */ /* 0x000fe20000010000 */
[----:B------:R-:W-:Y:S01]  /*5350*/  PRMT R150, RZ, 0x5410, R150 ;  /* 0x00005410ff967816 */ /* 0x000fe20000000096 */
[----:B------:R-:W-:-:S02]  /*5360*/  FMUL.FTZ R70, R134, R154 ;  /* 0x0000009a86467220 */ /* 0x000fc40000410000 */
[----:B------:R-:W-:Y:S01]  /*5370*/  FFMA.FTZ R65, R119, R64, -R65 ;  /* 0x0000004077417223 */ /* 0x000fe20000010841 */
[----:B------:R-:W-:Y:S01]  /*5380*/  PRMT R149, RZ, 0x5410, R149 ;  /* 0x00005410ff957816 */ /* 0x000fe20000000095 */
[-C--:B------:R-:W-:Y:S02]  /*5390*/  FMUL.FTZ R71, R134, R111.reuse ;  /* 0x0000006f86477220 */ /* 0x080fe40000410000 */
[----:B------:R-:W-:Y:S01]  /*53a0*/  FFMA.FTZ R111, R133, R111, -R70 ;  /* 0x0000006f856f7223 */ /* 0x000fe20000010846 */
[----:B------:R-:W-:Y:S01]  /*53b0*/  PRMT R70, RZ, 0x5410, R56 ;  /* 0x00005410ff467816 */ /* 0x000fe20000000038 */
[C---:B------:R-:W-:Y:S02]  /*53c0*/  FMUL.FTZ R67, R124.reuse, R65 ;  /* 0x000000417c437220 */ /* 0x040fe40000410000 */
[----:B------:R-:W-:Y:S02]  /*53d0*/  FMUL.FTZ R64, R124, R66 ;  /* 0x000000427c407220 */ /* 0x000fe40000410000 */
[----:B------:R-:W-:Y:S01]  /*53e0*/  FMUL.FTZ R213, R18, R150 ;  /* 0x0000009612d57220 */ /* 0x000fe20000410000 */
[----:B------:R-:W-:Y:S01]  /*53f0*/  ISETP.NE.AND P0, PT, R86, 0x3f, PT ;  /* 0x0000003f5600780c */ /* 0x000fe20003f05270 */
[----:B------:R-:W-:-:S02]  /*5400*/  FMUL.FTZ R214, R18, R149 ;  /* 0x0000009512d67220 */ /* 0x000fc40000410000 */
[C---:B------:R-:W-:Y:S02]  /*5410*/  FFMA.FTZ R67, R123.reuse, R66, R67 ;  /* 0x000000427b437223 */ /* 0x040fe40000010043 */
[----:B------:R-:W-:Y:S02]  /*5420*/  FFMA.FTZ R64, R123, R65, -R64 ;  /* 0x000000417b407223 */ /* 0x000fe40000010840 */
[----:B------:R-:W-:Y:S02]  /*5430*/  FFMA.FTZ R154, R133, R154, R71 ;  /* 0x0000009a859a7223 */ /* 0x000fe40000010047 */
[C---:B------:R-:W-:Y:S01]  /*5440*/  FMUL.FTZ R213, R70.reuse, R213 ;  /* 0x000000d546d57220 */ /* 0x040fe20000410000 */
[----:B------:R-:W-:Y:S01]  /*5450*/  PRMT R151, RZ, 0x5410, R151 ;  /* 0x00005410ff977816 */ /* 0x000fe20000000097 */
[----:B------:R-:W-:Y:S01]  /*5460*/  FMUL.FTZ R214, R70, R214 ;  /* 0x000000d646d67220 */ /* 0x000fe20000410000 */
[----:B------:R-:W-:Y:S01]  /*5470*/  PRMT R152, RZ, 0x5410, R152 ;  /* 0x00005410ff987816 */ /* 0x000fe20000000098 */
[----:B------:R-:W-:-:S02]  /*5480*/  FMUL.FTZ R65, R126, R67 ;  /* 0x000000437e417220 */ /* 0x000fc40000410000 */
[-C--:B------:R-:W-:Y:S02]  /*5490*/  FMUL.FTZ R66, R126, R64.reuse ;  /* 0x000000407e427220 */ /* 0x080fe40000410000 */
[----:B------:R-:W-:Y:S01]  /*54a0*/  FADD.FTZ R154, R213, R154 ;  /* 0x0000009ad59a7221 */ /* 0x000fe20000010000 */
[----:B------:R-:W-:Y:S01]  /*54b0*/  PRMT R110, RZ, 0x5410, R55 ;  /* 0x00005410ff6e7816 */ /* 0x000fe20000000037 */
[----:B------:R-:W-:Y:S02]  /*54c0*/  FADD.FTZ R111, R214, R111 ;  /* 0x0000006fd66f7221 */ /* 0x000fe40000010000 */
[C---:B------:R-:W-:Y:S02]  /*54d0*/  FFMA.FTZ R65, R125.reuse, R64, -R65 ;  /* 0x000000407d417223 */ /* 0x040fe40000010841 */
[----:B------:R-:W-:Y:S02]  /*54e0*/  FFMA.FTZ R66, R125, R67, R66 ;  /* 0x000000437d427223 */ /* 0x000fe40000010042 */
[----:B------:R-:W-:-:S02]  /*54f0*/  FMUL.FTZ R70, R136, R154 ;  /* 0x0000009a88467220 */ /* 0x000fc40000410000 */
[C---:B------:R-:W-:Y:S02]  /*5500*/  FMUL.FTZ R215, R17.reuse, R151 ;  /* 0x0000009711d77220 */ /* 0x040fe40000410000 */
[----:B------:R-:W-:Y:S02]  /*5510*/  FMUL.FTZ R216, R17, R152 ;  /* 0x0000009811d87220 */ /* 0x000fe40000410000 */
[C---:B------:R-:W-:Y:S02]  /*5520*/  FMUL.FTZ R67, R128.reuse, R65 ;  /* 0x0000004180437220 */ /* 0x040fe40000410000 */
[----:B------:R-:W-:Y:S02]  /*5530*/  FMUL.FTZ R64, R128, R66 ;  /* 0x0000004280407220 */ /* 0x000fe40000410000 */
[-C--:B------:R-:W-:Y:S02]  /*5540*/  FMUL.FTZ R71, R136, R111.reuse ;  /* 0x0000006f88477220 */ /* 0x080fe40000410000 */
[----:B------:R-:W-:-:S02]  /*5550*/  FFMA.FTZ R70, R135, R111, -R70 ;  /* 0x0000006f87467223 */ /* 0x000fc40000010846 */
[C---:B------:R-:W-:Y:S02]  /*5560*/  FMUL.FTZ R215, R110.reuse, R215 ;  /* 0x000000d76ed77220 */ /* 0x040fe40000410000 */
[----:B------:R-:W-:Y:S02]  /*5570*/  FMUL.FTZ R216, R110, R216 ;  /* 0x000000d86ed87220 */ /* 0x000fe40000410000 */
[----:B------:R0:W1:Y:S01]  /*5580*/  @P0 LDS.64 R110, [R86.X8+0x49e8] ;  /* 0x0049e800566e0984 */ /* 0x0000620000008a00 */
        /* <DEDUP_REMOVED lines=10> */
[CC--:B------:R-:W-:Y:S02]  /*5630*/  FMUL.FTZ R65, R134.reuse, R67.reuse ;  /* 0x0000004386417220 */ /* 0x0c0fe40000410000 */
[-C--:B------:R-:W-:Y:S02]  /*5640*/  FMUL.FTZ R66, R134, R64.reuse ;  /* 0x0000004086427220 */ /* 0x080fe40000410000 */
[C---:B------:R-:W-:Y:S02]  /*5650*/  FFMA.FTZ R64, R133.reuse, R64, -R65 ;  /* 0x0000004085407223 */ /* 0x040fe40000010841 */
[----:B------:R-:W-:Y:S02]  /*5660*/  FFMA.FTZ R66, R133, R67, R66 ;  /* 0x0000004385427223 */ /* 0x000fe40000010042 */
[C---:B------:R-:W-:Y:S02]  /*5670*/  FMUL.FTZ R65, R136.reuse, R64 ;  /* 0x0000004088417220 */ /* 0x040fe40000410000 */
[----:B------:R-:W-:Y:S01]  /*5680*/  FMUL.FTZ R67, R136, R66 ;  /* 0x0000004288437220 */ /* 0x000fe20000410000 */
[----:B------:R-:W-:Y:S01]  /*5690*/  BSSY B0, `(.L_x_4961) ;  /* 0x0000014000007945 */ /* 0x000fe20003800000 */
[C---:B------:R-:W-:Y:S01]  /*56a0*/  FFMA.FTZ R71, R135.reuse, R154, R71 ;  /* 0x0000009a87477223 */ /* 0x040fe20000010047 */
[----:B------:R-:W-:Y:S01]  /*56b0*/  ISETP.GT.U32.AND P2, PT, R86, 0x1f, PT ;  /* 0x0000001f5600780c */ /* 0x000fe20003f44070 */
[----:B------:R-:W-:-:S02]  /*56c0*/  FFMA.FTZ R65, R135, R66, R65 ;  /* 0x0000004287417223 */ /* 0x000fc40000010041 */
        /* <DEDUP_REMOVED lines=16> */
.L_x_4962:
[----:B01----:R-:W-:Y:S05]  /*57d0*/  BSYNC B0 ;  /* 0x0000000000007941 */ /* 0x003fea0003800000 */
.L_x_4961:
        /* <DEDUP_REMOVED lines=36> */
[----:B0-----:R-:W-:Y:S04]  /*5a20*/  LDS.128 R64, [R229+0x31d0] ;  /* 0x0031d000e5407984 */ /* 0x001fe80000000c00 */
[----:B------:R-:W0:Y:S02]  /*5a30*/  LDS.128 R68, [R229+0x31e0] ;  /* 0x0031e000e5447984 */ /* 0x000e240000000c00 */
[----:B0-----:R-:W-:-:S02]  /*5a40*/  FMUL.FTZ R241, R65, R69 ;  /* 0x0000004541f17220 */ /* 0x001fc40000410000 */
[CC--:B------:R-:W-:Y:S02]  /*5a50*/  FMUL.FTZ R243, R67.reuse, R69.reuse ;  /* 0x0000004543f37220 */ /* 0x0c0fe40000410000 */
[CC--:B------:R-:W-:Y:S02]  /*5a60*/  FFMA.FTZ R241, R64.reuse, R68.reuse, -R241 ;  /* 0x0000004440f17223 */ /* 0x0c0fe400000108f1 */
[-C--:B------:R-:W-:Y:S02]  /*5a70*/  FMUL.FTZ R64, R64, R69.reuse ;  /* 0x0000004540407220 */ /* 0x080fe40000410000 */
[C---:B------:R-:W-:Y:S02]  /*5a80*/  FMUL.FTZ R69, R66.reuse, R69 ;  /* 0x0000004542457220 */ /* 0x040fe40000410000 */
[-C--:B------:R-:W-:Y:S02]  /*5a90*/  FFMA.FTZ R243, R66, R68.reuse, -R243 ;  /* 0x0000004442f37223 */ /* 0x080fe400000108f3 */
[----:B------:R-:W-:-:S02]  /*5aa0*/  FFMA.FTZ R242, R67, R68, R69 ;  /* 0x0000004443f27223 */ /* 0x000fc40000010045 */
[----:B------:R-:W-:Y:S02]  /*5ab0*/  FFMA.FTZ R68, R65, R68, R64 ;  /* 0x0000004441447223 */ /* 0x000fe40000010040 */
[----:B------:R-:W-:Y:S02]  /*5ac0*/  FADD.FTZ R69, R70, R243 ;  /* 0x000000f346457221 */ /* 0x000fe40000010000 */
[----:B------:R-:W-:Y:S01]  /*5ad0*/  FADD.FTZ R242, R71, R242 ;  /* 0x000000f247f27221 */ /* 0x000fe20000010000 */
[----:B------:R-:W-:Y:S05]  /*5ae0*/  BRA.DIV ~URZ, `(.L_x_4965) ;  /* 0x00007cb27f007947 */ /* 0x000fea000b800000 */
[----:B------:R0:W1:Y:S02]  /*5af0*/  SHFL.UP PT, R67, R241, 0x1, RZ ;  /* 0x04200000f1437989 */ /* 0x00006400000e00ff */
.L_x_5073:
[----:B------:R-:W-:Y:S05]  /*5b00*/  BRA.DIV ~URZ, `(.L_x_4966) ;  /* 0x00007d127f007947 */ /* 0x000fea000b800000 */
[----:B------:R-:W2:Y:S01]  /*5b10*/  SHFL.UP PT, R65, R69, 0x1, RZ ;  /* 0x0420000045417989 */ /* 0x000ea200000e00ff */
[----:B------:R-:W-:-:S03]  /*5b20*/  ISETP.GE.AND P0, PT, R85, 0x1, PT ;  /* 0x000000015500780c */ /* 0x000fc60003f06270 */
[----:B------:R-:W3:Y:S04]  /*5b30*/  SHFL.UP PT, R66, R242, 0x1, RZ ;  /* 0x04200000f2427989 */ /* 0x000ee800000e00ff */
[----:B------:R-:W4:Y:S01]  /*5b40*/  SHFL.UP PT, R64, R68, 0x1, RZ ;  /* 0x0420000044407989 */ /* 0x000f2200000e00ff */
[CC--:B--2---:R-:W-:Y:S02]  /*5b50*/  FMUL.FTZ R71, R68.reuse, R65.reuse ;  /* 0x0000004144477220 */ /* 0x0c4fe40000410000 */
[-C--:B---3--:R-:W-:Y:S02]  /*5b60*/  FMUL.FTZ R70, R68, R66.reuse ;  /* 0x0000004244467220 */ /* 0x088fe40000410000 */
[C---:B------:R-:W-:Y:S02]  /*5b70*/  FFMA.FTZ R71, R241.reuse, R66, R71 ;  /* 0x00000042f1477223 */ /* 0x040fe40000010047 */
[----:B------:R-:W-:-:S02]  /*5b80*/  FFMA.FTZ R70, R241, R65, -R70 ;  /* 0x00000041f1467223 */ /* 0x000fc40000010846 */
[----:B------:R-:W-:Y:S02]  /*5b90*/  @P0 FADD.FTZ R242, R242, R71 ;  /* 0x00000047f2f20221 */ /* 0x000fe40000010000 */
[C---:B-1----:R-:W-:Y:S02]  /*5ba0*/  FMUL.FTZ R65, R68.reuse, R67 ;  /* 0x0000004344417220 */ /* 0x042fe40000410000 */
[----:B------:R-:W-:Y:S01]  /*5bb0*/  @P0 FADD.FTZ R69, R69, R70 ;  /* 0x0000004645450221 */ /* 0x000fe20000010000 */
[----:B------:R-:W1:Y:S01]  /*5bc0*/  SHFL.UP PT, R244, R242, 0x2, RZ ;  /* 0x04400000f2f47989 */ /* 0x000e6200000e00ff */
[CC--:B----4-:R-:W-:Y:S02]  /*5bd0*/  FFMA.FTZ R65, R241.reuse, R64.reuse, R65 ;  /* 0x00000040f1417223 */ /* 0x0d0fe40000010041 */
        /* <DEDUP_REMOVED lines=9> */
[C---:B------:R-:W-:Y:S02]  /*5c70*/  FFMA.FTZ R70, R241.reuse, R70, -R67 ;  /* 0x00000046f1467223 */ /* 0x040fe40000010843 */
[----:B------:R-:W-:-:S02]  /*5c80*/  FFMA.FTZ R67, R241, R244, R68 ;  /* 0x000000f4f1437223 */ /* 0x000fc40000010044 */
        /* <DEDUP_REMOVED lines=12> */
[C---:B0-----:R-:W-:Y:S02]  /*5d50*/  FMUL.FTZ R68, R65.reuse, R70 ;  /* 0x0000004641447220 */ /* 0x041fe40000410000 */
[-C--:B-1----:R-:W-:Y:S02]  /*5d60*/  FMUL.FTZ R67, R65, R244.reuse ;  /* 0x000000f441437220 */ /* 0x082fe40000410000 */
[C---:B------:R-:W-:Y:S02]  /*5d70*/  FFMA.FTZ R71, R241.reuse, R244, R68 ;  /* 0x000000f4f1477223 */ /* 0x040fe40000010044 */
[----:B------:R-:W-:-:S03]  /*5d80*/  FFMA.FTZ R70, R241, R70, -R67 ;  /* 0x00000046f1467223 */ /* 0x000fc60000010843 */
[----:B------:R-:W-:Y:S02]  /*5d90*/  @P0 FADD.FTZ R242, R242, R71 ;  /* 0x00000047f2f20221 */ /* 0x000fe40000010000 */
[----:B--2---:R-:W-:Y:S02]  /*5da0*/  FMUL.FTZ R67, R65, R64 ;  /* 0x0000004041437220 */ /* 0x004fe40000410000 */
[----:B------:R-:W-:Y:S02]  /*5db0*/  @P0 FADD.FTZ R69, R69, R70 ;  /* 0x0000004645450221 */ /* 0x000fe40000010000 */
[-C--:B---3--:R-:W-:Y:S01]  /*5dc0*/  FFMA.FTZ R68, R241, R66.reuse, R67 ;  /* 0x00000042f1447223 */ /* 0x088fe20000010043 */
[----:B------:R-:W0:Y:S01]  /*5dd0*/  SHFL.UP PT, R70, R242, 0x8, RZ ;  /* 0x05000000f2467989 */ /* 0x000e2200000e00ff */
[----:B------:R-:W-:-:S03]  /*5de0*/  FMUL.FTZ R66, R65, R66 ;  /* 0x0000004241427220 */ /* 0x000fc60000410000 */
        /* <DEDUP_REMOVED lines=17> */
[----:B------:R-:W-:Y:S01]  /*5f00*/  MOV R243, R69 ;  /* 0x0000004500f37202 */ /* 0x000fe20000000f00 */
[----:B------:R0:W1:Y:S04]  /*5f10*/  SHFL.UP PT, R71, R69, 0x10, RZ ;  /* 0x0600000045477989 */ /* 0x00006800000e00ff */
[----:B------:R0:W2:Y:S04]  /*5f20*/  SHFL.UP PT, R67, R241, 0x10, RZ ;  /* 0x06000000f1437989 */ /* 0x0000a800000e00ff */
[----:B------:R0:W3:Y:S04]  /*5f30*/  SHFL.UP PT, R66, R242, 0x10, RZ ;  /* 0x06000000f2427989 */ /* 0x0000e800000e00ff */
[----:B------:R0:W4:Y:S02]  /*5f40*/  SHFL.UP PT, R70, R68, 0x10, RZ ;  /* 0x0600000044467989 */ /* 0x00012400000e00ff */
.L_x_5074:
[----:B0-----:R-:W-:Y:S01]  /*5f50*/  MOV R69, R241 ;  /* 0x000000f100457202 */ /* 0x001fe20000000f00 */
[-C--:B---3--:R-:W-:Y:S01]  /*5f60*/  FMUL.FTZ R64, R66, R68.reuse ;  /* 0x0000004442407220 */ /* 0x088fe20000410000 */
[----:B------:R-:W-:Y:S01]  /*5f70*/  ISETP.GE.AND P0, PT, R85, 0x10, PT ;  /* 0x000000105500780c */ /* 0x000fe20003f06270 */
[----:B--2---:R-:W-:Y:S01]  /*5f80*/  FMUL.FTZ R65, R67, R68 ;  /* 0x0000004443417220 */ /* 0x004fe20000410000 */
[----:B------:R-:W-:Y:S01]  /*5f90*/  MOV R241, R242 ;  /* 0x000000f200f17202 */ /* 0x000fe20000000f00 */
[----:B-1----:R-:W-:-:S02]  /*5fa0*/  FFMA.FTZ R64, R71, R69, -R64 ;  /* 0x0000004547407223 */ /* 0x002fc40000010840 */
[-C--:B------:R-:W-:Y:S02]  /*5fb0*/  FMUL.FTZ R71, R71, R68.reuse ;  /* 0x0000004447477220 */ /* 0x080fe40000410000 */
[-C--:B----4-:R-:W-:Y:S02]  /*5fc0*/  FFMA.FTZ R65, R70, R69.reuse, R65 ;  /* 0x0000004546417223 */ /* 0x090fe40000010041 */
[----:B------:R-:W-:Y:S01]  /*5fd0*/  FFMA.FTZ R66, R66, R69, R71 ;  /* 0x0000004542427223 */ /* 0x000fe20000010047 */
[----:B------:R-:W-:Y:S01]  /*5fe0*/  MOV R71, R243 ;  /* 0x000000f300477202 */ /* 0x000fe20000000f00 */
[----:B------:R-:W-:Y:S01]  /*5ff0*/  FMUL.FTZ R70, R70, R68 ;  /* 0x0000004446467220 */ /* 0x000fe20000410000 */
[----:B------:R-:W-:Y:S01]  /*6000*/  FSEL R68, R68, R65, !P0 ;  /* 0x0000004144447208 */ /* 0x000fe20004000000 */
[----:B------:R-:W-:Y:S02]  /*6010*/  @P0 FADD.FTZ R241, R66, R241 ;  /* 0x000000f142f10221 */ /* 0x000fe40000010000 */
[----:B------:R-:W-:-:S02]  /*6020*/  @P0 FFMA.FTZ R69, R67, R69, -R70 ;  /* 0x0000004543450223 */ /* 0x000fc40000010846 */
[----:B------:R-:W-:Y:S01]  /*6030*/  @P0 FADD.FTZ R71, R64, R71 ;  /* 0x0000004740470221 */ /* 0x000fe20000010000 */
[----:B------:R-:W-:Y:S05]  /*6040*/  BRA.CONV ~URZ, `(.L_x_4967) ;  /* 0x000000437f007947 */ /* 0x000fea000b800000 */
[----:B------:R-:W-:Y:S01]  /*6050*/  HFMA2.MMA R66, -RZ, RZ, 0, 1.847743988037109375e-06 ;  /* 0x0000001fff427435 */ /* 0x000fe200000001ff */
[----:B------:R-:W-:Y:S02]  /*6060*/  MOV R64, R69 ;  /* 0x0000004500407202 */ /* 0x000fe40000000f00 */
[----:B------:R-:W-:-:S03]  /*6070*/  MOV R65, 0x6090 ;  /* 0x0000609000417802 */ /* 0x000fc60000000f00 */
[----:B------:R-:W-:Y:S05]  /*6080*/  CALL.REL.NOINC `($__internal_121_$__cuda_sm70_shflsync_idx_p) ;  /* 0x0000943000007944 */ /* 0x000fea0003c00000 */
.L_x_4967:
[----:B------:R-:W-:Y:S05]  /*6090*/  BRA.CONV ~URZ, `(.L_x_4968) ;  /* 0x000000437f007947 */ /* 0x000fea000b800000 */
[----:B-1----:R-:W-:Y:S01]  /*60a0*/  HFMA2.MMA R66, -RZ, RZ, 0, 1.847743988037109375e-06 ;  /* 0x0000001fff427435 */ /* 0x002fe200000001ff */
[----:B------:R-:W-:Y:S02]  /*60b0*/  MOV R64, R68 ;  /* 0x0000004400407202 */ /* 0x000fe40000000f00 */
[----:B------:R-:W-:-:S03]  /*60c0*/  MOV R65, 0x60e0 ;  /* 0x000060e000417802 */ /* 0x000fc60000000f00 */
[----:B0-2---:R-:W-:Y:S05]  /*60d0*/  CALL.REL.NOINC `($__internal_121_$__cuda_sm70_shflsync_idx_p) ;  /* 0x000093e000007944 */ /* 0x005fea0003c00000 */
.L_x_4968:
[----:B------:R-:W-:Y:S05]  /*60e0*/  BRA.CONV ~URZ, `(.L_x_4969) ;  /* 0x000000437f007947 */ /* 0x000fea000b800000 */
[----:B-1----:R-:W-:Y:S01]  /*60f0*/  HFMA2.MMA R66, -RZ, RZ, 0, 1.847743988037109375e-06 ;  /* 0x0000001fff427435 */ /* 0x002fe200000001ff */
[----:B------:R-:W-:Y:S02]  /*6100*/  MOV R64, R71 ;  /* 0x0000004700407202 */ /* 0x000fe40000000f00 */
[----:B------:R-:W-:-:S03]  /*6110*/  MOV R65, 0x6130 ;  /* 0x0000613000417802 */ /* 0x000fc60000000f00 */
[----:B0-2---:R-:W-:Y:S05]  /*6120*/  CALL.REL.NOINC `($__internal_121_$__cuda_sm70_shflsync_idx_p) ;  /* 0x0000939000007944 */ /* 0x005fea0003c00000 */
.L_x_4969:
[----:B------:R-:W-:Y:S05]  /*6130*/  BRA.CONV ~URZ, `(.L_x_4970) ;  /* 0x000000437f007947 */ /* 0x000fea000b800000 */
[----:B-1----:R-:W-:Y:S01]  /*6140*/  HFMA2.MMA R66, -RZ, RZ, 0, 1.847743988037109375e-06 ;  /* 0x0000001fff427435 */ /* 0x002fe200000001ff */
[----:B------:R-:W-:-:S02]  /*6150*/  MOV R64, R241 ;  /* 0x000000f100407202 */ /* 0x000fc40000000f00 */
[----:B------:R-:W-:-:S03]  /*6160*/  MOV R65, 0x6180 ;  /* 0x0000618000417802 */ /* 0x000fc60000000f00 */
[----:B0-2---:R-:W-:Y:S05]  /*6170*/  CALL.REL.NOINC `($__internal_121_$__cuda_sm70_shflsync_idx_p) ;  /* 0x0000934000007944 */ /* 0x005fea0003c00000 */
.L_x_4970:
        /* <DEDUP_REMOVED lines=9> */
.L_x_5075:
[----:B--234-:R-:W2:Y:S01]  /*6210*/  LDS.128 R60, [R229+0x31d0] ;  /* 0x0031d000e53c7984 */ /* 0x01cea20000000c00 */
[----:B-1----:R-:W-:Y:S01]  /*6220*/  MOV R66, R243 ;  /* 0x000000f300427202 */ /* 0x002fe20000000f00 */
[----:B0-----:R-:W-:Y:S01]  /*6230*/  FMUL.FTZ R64, R67, R68 ;  /* 0x0000004443407220 */ /* 0x001fe20000410000 */
[----:B------:R-:W-:-:S03]  /*6240*/  MOV R65, R242 ;  /* 0x000000f200417202 */ /* 0x000fc60000000f00 */
[CC--:B------:R-:W-:Y:S02]  /*6250*/  FFMA.FTZ R64, R66.reuse, R69.reuse, -R64 ;  /* 0x0000004542407223 */ /* 0x0c0fe40000010840 */
[----:B------:R-:W-:Y:S02]  /*6260*/  FMUL.FTZ R244, R66, R68 ;  /* 0x0000004442f47220 */ /* 0x000fe40000410000 */
[----:B------:R-:W-:Y:S01]  /*6270*/  @P1 FADD.FTZ R66, R64, R71 ;  /* 0x0000004740421221 */ /* 0x000fe20000010000 */
[----:B------:R-:W-:Y:S01]  /*6280*/  MOV R64, R70 ;  /* 0x0000004600407202 */ /* 0x000fe20000000f00 */
[----:B------:R-:W-:Y:S02]  /*6290*/  FFMA.FTZ R244, R67, R69, R244 ;  /* 0x0000004543f47223 */ /* 0x000fe400000100f4 */
[-C--:B------:R-:W-:Y:S02]  /*62a0*/  FMUL.FTZ R70, R65, R68.reuse ;  /* 0x0000004441467220 */ /* 0x080fe40000410000 */
[----:B------:R-:W-:-:S02]  /*62b0*/  FMUL.FTZ R68, R64, R68 ;  /* 0x0000004440447220 */ /* 0x000fc40000410000 */
[----:B------:R-:W-:Y:S02]  /*62c0*/  @P1 FADD.FTZ R67, R244, R241 ;  /* 0x000000f1f4431221 */ /* 0x000fe40000010000 */
[-C--:B------:R-:W-:Y:S02]  /*62d0*/  @P1 FFMA.FTZ R65, R65, R69.reuse, R68 ;  /* 0x0000004541411223 */ /* 0x080fe40000010044 */
[----:B------:R-:W-:-:S05]  /*62e0*/  @P1 FFMA.FTZ R64, R64, R69, -R70 ;  /* 0x0000004540401223 */ /* 0x000fca0000010846 */
[----:B------:R0:W-:Y:S01]  /*62f0*/  STS.128 [R229+0x31d0], R64 ;  /* 0x0031d040e5007388 */ /* 0x0001e20000000c00 */
[CC--:B--2---:R-:W-:Y:S02]  /*6300*/  FMUL.FTZ R68, R61.reuse, R66.reuse ;  /* 0x000000423d447220 */ /* 0x0c4fe40000410000 */
        /* <DEDUP_REMOVED lines=10> */
.L_x_4964:
[----:B0-----:R-:W-:Y:S05]  /*63b0*/  BSYNC B0 ;  /* 0x0000000000007941 */ /* 0x001fea0003800000 */
.L_x_4963:
[----:B------:R-:W-:Y:S01]  /*63c0*/  WARPSYNC 0xffffffff ;  /* 0xffffffff00007948 */ /* 0x000fe20003800000 */
[----:B------:R-:W-:Y:S02]  /*63d0*/  LOP3.LUT P0, RZ, R86, 0x1f, RZ, 0xc0, !PT ;  /* 0x0000001f56ff7812 */ /* 0x000fe4000780c0ff */
[CC--:B------:R-:W-:Y:S01]  /*63e0*/  FMUL.FTZ R62, R136.reuse, -R110.reuse ;  /* 0x8000006e883e7220 */ /* 0x0c0fe20000410000 */
[----:B------:R-:W-:Y:S01]  /*63f0*/  BAR.SYNC.DEFER_BLOCKING 0x0 ;  /* 0x0000000000007b1d */ /* 0x000fe20000010000 */
[-C--:B------:R-:W-:Y:S01]  /*6400*/  FMUL.FTZ R60, R136, R111.reuse ;  /* 0x0000006f883c7220 */ /* 0x080fe20000410000 */
[----:B------:R-:W-:Y:S01]  /*6410*/  USHF.L.U32 UR20, UR7, 0x4, URZ ;  /* 0x0000000407147899 */ /* 0x000fe2000800063f */
[C---:B------:R-:W-:Y:S02]  /*6420*/  FFMA.FTZ R62, R135.reuse, -R111, R62 ;  /* 0x8000006f873e7223 */ /* 0x040fe4000001003e */
[----:B------:R-:W-:Y:S01]  /*6430*/  FFMA.FTZ R60, R135, R110, -R60 ;  /* 0x0000006e873c7223 */ /* 0x000fe2000001083c */
[----:B------:R-:W-:Y:S01]  /*6440*/  BSSY B0, `(.L_x_4972) ;  /* 0x00001aa000007945 */ /* 0x000fe20003800000 */
[C---:B------:R-:W-:Y:S02]  /*6450*/  FMUL.FTZ R61, R134.reuse, -R62 ;  /* 0x8000003e863d7220 */ /* 0x040fe40000410000 */
[----:B------:R-:W-:-:S02]  /*6460*/  FMUL.FTZ R64, R134, -R60 ;  /* 0x8000003c86407220 */ /* 0x000fc40000410000 */
[----:B------:R-:W-:Y:S02]  /*6470*/  FFMA.FTZ R63, R133, R60, -R61 ;  /* 0x0000003c853f7223 */ /* 0x000fe4000001083d */
[CC--:B------:R-:W-:Y:S02]  /*6480*/  FMUL.FTZ R60, R136.reuse, R184.reuse ;  /* 0x000000b8883c7220 */ /* 0x0c0fe40000410000 */
[C---:B------:R-:W-:Y:S02]  /*6490*/  FMUL.FTZ R61, R135.reuse, R184 ;  /* 0x000000b8873d7220 */ /* 0x040fe40000410000 */
[----:B------:R-:W-:Y:S02]  /*64a0*/  FFMA.FTZ R60, R135, R168, -R60 ;  /* 0x000000a8873c7223 */ /* 0x000fe4000001083c */
[----:B------:R-:W-:Y:S02]  /*64b0*/  FFMA.FTZ R64, R133, R62, R64 ;  /* 0x0000003e85407223 */ /* 0x000fe40000010040 */
[----:B------:R-:W-:-:S02]  /*64c0*/  FFMA.FTZ R62, -R136, R168, -R61 ;  /* 0x000000a8883e7223 */ /* 0x000fc4000001093d */
[----:B------:R-:W-:Y:S02]  /*64d0*/  FADD.FTZ R60, R167, R60 ;  /* 0x0000003ca73c7221 */ /* 0x000fe40000010000 */
[----:B------:R-:W-:Y:S02]  /*64e0*/  FADD.FTZ R62, -R183, R62 ;  /* 0x0000003eb73e7221 */ /* 0x000fe40000010100 */
[C---:B------:R-:W-:Y:S02]  /*64f0*/  FMUL.FTZ R65, R134.reuse, -R60 ;  /* 0x8000003c86417220 */ /* 0x040fe40000410000 */
[-C--:B------:R-:W-:Y:S02]  /*6500*/  FMUL.FTZ R61, R134, -R62.reuse ;  /* 0x8000003e863d7220 */ /* 0x080fe40000410000 */
[C---:B------:R-:W-:Y:S02]  /*6510*/  FFMA.FTZ R65, R133.reuse, R62, R65 ;  /* 0x0000003e85417223 */ /* 0x040fe40000010041 */
[----:B------:R-:W-:-:S02]  /*6520*/  FFMA.FTZ R61, R133, R60, -R61 ;  /* 0x0000003c853d7223 */ /* 0x000fc4000001083d */
[----:B------:R-:W-:Y:S02]  /*6530*/  FMUL.FTZ R62, R132, -R63 ;  /* 0x8000003f843e7220 */ /* 0x000fe40000410000 */
[----:B------:R-:W-:Y:S02]  /*6540*/  FADD.FTZ R65, -R182, R65 ;  /* 0x00000041b6417221 */ /* 0x000fe40000010100 */
[-C--:B------:R-:W-:Y:S02]  /*6550*/  FMUL.FTZ R60, R132, -R64.reuse ;  /* 0x80000040843c7220 */ /* 0x080fe40000410000 */
[----:B------:R-:W-:Y:S02]  /*6560*/  FFMA.FTZ R62, R131, R64, R62 ;  /* 0x00000040833e7223 */ /* 0x000fe4000001003e */
[----:B------:R-:W-:Y:S02]  /*6570*/  FADD.FTZ R61, R166, R61 ;  /* 0x0000003da63d7221 */ /* 0x000fe40000010000 */
        /* <DEDUP_REMOVED lines=8> */
[----:B------:R-:W-:Y:S02]  /*6600*/  FFMA.FTZ R63, R129, R62, R63 ;  /* 0x0000003e813f7223 */ /* 0x000fe4000001003f */
[----:B------:R-:W-:Y:S02]  /*6610*/  FADD.FTZ R66, -R181, R66 ;  /* 0x00000042b5427221 */ /* 0x000fe40000010100 */
[C---:B------:R-:W-:Y:S02]  /*6620*/  FMUL.FTZ R62, R130.reuse, -R64 ;  /* 0x80000040823e7220 */ /* 0x040fe40000410000 */
[----:B------:R-:W-:Y:S02]  /*6630*/  FFMA.FTZ R61, R129, R60, -R61 ;  /* 0x0000003c813d7223 */ /* 0x000fe4000001083d */
[----:B------:R-:W-:-:S02]  /*6640*/  FMUL.FTZ R60, R130, -R66 ;  /* 0x80000042823c7220 */ /* 0x000fc40000410000 */
[C---:B------:R-:W-:Y:S02]  /*6650*/  FFMA.FTZ R67, R129.reuse, R66, R62 ;  /* 0x0000004281437223 */ /* 0x040fe4000001003e */
[----:B------:R-:W-:Y:S02]  /*6660*/  FFMA.FTZ R65, R129, R64, -R60 ;  /* 0x0000004081417223 */ /* 0x000fe4000001083c */
[----:B------:R-:W-:Y:S02]  /*6670*/  FADD.FTZ R67, -R180, R67 ;  /* 0x00000043b4437221 */ /* 0x000fe40000010100 */
[----:B------:R-:W-:Y:S02]  /*6680*/  FMUL.FTZ R60, R128, -R63 ;  /* 0x8000003f803c7220 */ /* 0x000fe40000410000 */
[----:B------:R-:W-:Y:S02]  /*6690*/  FADD.FTZ R65, R164, R65 ;  /* 0x00000041a4417221 */ /* 0x000fe40000010000 */
[----:B------:R-:W-:-:S02]  /*66a0*/  FMUL.FTZ R64, R128, -R67 ;  /* 0x8000004380407220 */ /* 0x000fc40000410000 */
[CC--:B------:R-:W-:Y:S02]  /*66b0*/  FMUL.FTZ R62, R128.reuse, -R61.reuse ;  /* 0x8000003d803e7220 */ /* 0x0c0fe40000410000 */
[C---:B------:R-:W-:Y:S02]  /*66c0*/  FFMA.FTZ R60, R127.reuse, R61, -R60 ;  /* 0x0000003d7f3c7223 */ /* 0x040fe4000001083c */
[-C--:B------:R-:W-:Y:S02]  /*66d0*/  FMUL.FTZ R66, R128, -R65.reuse ;  /* 0x8000004180427220 */ /* 0x080fe40000410000 */
[C---:B------:R-:W-:Y:S02]  /*66e0*/  FFMA.FTZ R64, R127.reuse, R65, -R64 ;  /* 0x000000417f407223 */ /* 0x040fe40000010840 */
[C---:B------:R-:W-:Y:S02]  /*66f0*/  FFMA.FTZ R62, R127.reuse, R63, R62 ;  /* 0x0000003f7f3e7223 */ /* 0x040fe4000001003e */
[----:B------:R-:W-:-:S02]  /*6700*/  FFMA.FTZ R66, R127, R67, R66 ;  /* 0x000000437f427223 */ /* 0x000fc40000010042 */
[C---:B------:R-:W-:Y:S02]  /*6710*/  FMUL.FTZ R63, R126.reuse, -R60 ;  /* 0x8000003c7e3f7220 */ /* 0x040fe40000410000 */
[----:B------:R-:W-:Y:S02]  /*6720*/  FADD.FTZ R64, R163, R64 ;  /* 0x00000040a3407221 */ /* 0x000fe40000010000 */
[CC--:B------:R-:W-:Y:S02]  /*6730*/  FMUL.FTZ R61, R126.reuse, -R62.reuse ;  /* 0x8000003e7e3d7220 */ /* 0x0c0fe40000410000 */
[----:B------:R-:W-:Y:S02]  /*6740*/  FFMA.FTZ R63, R125, R62, R63 ;  /* 0x0000003e7d3f7223 */ /* 0x000fe4000001003f */
[----:B------:R-:W-:Y:S02]  /*6750*/  FADD.FTZ R66, -R179, R66 ;  /* 0x00000042b3427221 */ /* 0x000fe40000010100 */
[----:B------:R-:W-:-:S02]  /*6760*/  FMUL.FTZ R62, R126, -R64 ;  /* 0x800000407e3e7220 */ /* 0x000fc40000410000 */
[C---:B------:R-:W-:Y:S02]  /*6770*/  FFMA.FTZ R61, R125.reuse, R60, -R61 ;  /* 0x0000003c7d3d7223 */ /* 0x040fe4000001083d */
[-C--:B------:R-:W-:Y:S02]  /*6780*/  FMUL.FTZ R60, R126, -R66.reuse ;  /* 0x800000427e3c7220 */ /* 0x080fe40000410000 */
[C---:B------:R-:W-:Y:S02]  /*6790*/  FFMA.FTZ R67, R125.reuse, R66, R62 ;  /* 0x000000427d437223 */ /* 0x040fe4000001003e */
[----:B------:R-:W-:Y:S02]  /*67a0*/  FFMA.FTZ R65, R125, R64, -R60 ;  /* 0x000000407d417223 */ /* 0x000fe4000001083c */
[----:B------:R-:W-:Y:S02]  /*67b0*/  FADD.FTZ R67, -R178, R67 ;  /* 0x00000043b2437221 */ /* 0x000fe40000010100 */
[----:B------:R-:W-:-:S02]  /*67c0*/  FMUL.FTZ R60, R124, -R63 ;  /* 0x8000003f7c3c7220 */ /* 0x000fc40000410000 */
[----:B------:R-:W-:Y:S02]  /*67d0*/  FADD.FTZ R65, R162, R65 ;  /* 0x00000041a2417221 */ /* 0x000fe40000010000 */
[C---:B------:R-:W-:Y:S02]  /*67e0*/  FMUL.FTZ R64, R124.reuse, -R67 ;  /* 0x800000437c407220 */ /* 0x040fe40000410000 */
[CC--:B------:R-:W-:Y:S02]  /*67f0*/  FMUL.FTZ R62, R124.reuse, -R61.reuse ;  /* 0x8000003d7c3e7220 */ /* 0x0c0fe40000410000 */
[C---:B------:R-:W-:Y:S02]  /*6800*/  FFMA.FTZ R60, R123.reuse, R61, -R60 ;  /* 0x0000003d7b3c7223 */ /* 0x040fe4000001083c */
[-C--:B------:R-:W-:Y:S02]  /*6810*/  FMUL.FTZ R66, R124, -R65.reuse ;  /* 0x800000417c427220 */ /* 0x080fe40000410000 */
[----:B------:R-:W-:-:S02]  /*6820*/  FFMA.FTZ R64, R123, R65, -R64 ;  /* 0x000000417b407223 */ /* 0x000fc40000010840 */
[C---:B------:R-:W-:Y:S02]  /*6830*/  FFMA.FTZ R62, R123.reuse, R63, R62 ;  /* 0x0000003f7b3e7223 */ /* 0x040fe4000001003e */
[----:B------:R-:W-:Y:S02]  /*6840*/  FFMA.FTZ R66, R123, R67, R66 ;  /* 0x000000437b427223 */ /* 0x000fe40000010042 */
[C---:B------:R-:W-:Y:S02]  /*6850*/  FMUL.FTZ R63, R122.reuse, -R60 ;  /* 0x8000003c7a3f7220 */ /* 0x040fe40000410000 */
[----:B------:R-:W-:Y:S02]  /*6860*/  FADD.FTZ R64, R161, R64 ;  /* 0x00000040a1407221 */ /* 0x000fe40000010000 */
[-C--:B------:R-:W-:Y:S02]  /*6870*/  FMUL.FTZ R61, R122, -R62.reuse ;  /* 0x8000003e7a3d7220 */ /* 0x080fe40000410000 */
[----:B------:R-:W-:-:S02]  /*6880*/  FFMA.FTZ R63, R119, R62, R63 ;  /* 0x0000003e773f7223 */ /* 0x000fc4000001003f */
[----:B------:R-:W-:Y:S02]  /*6890*/  FADD.FTZ R66, -R177, R66 ;  /* 0x00000042b1427221 */ /* 0x000fe40000010100 */
[C---:B------:R-:W-:Y:S02]  /*68a0*/  FMUL.FTZ R62, R122.reuse, -R64 ;  /* 0x800000407a3e7220 */ /* 0x040fe40000410000 */
[C---:B------:R-:W-:Y:S02]  /*68b0*/  FFMA.FTZ R61, R119.reuse, R60, -R61 ;  /* 0x0000003c773d7223 */ /* 0x040fe4000001083d */
[-C--:B------:R-:W-:Y:S02]  /*68c0*/  FMUL.FTZ R60, R122, -R66.reuse ;  /* 0x800000427a3c7220 */ /* 0x080fe40000410000 */
[C---:B------:R-:W-:Y:S02]  /*68d0*/  FFMA.FTZ R67, R119.reuse, R66, R62 ;  /* 0x0000004277437223 */ /* 0x040fe4000001003e */
[----:B------:R-:W-:-:S02]  /*68e0*/  FFMA.FTZ R65, R119, R64, -R60 ;  /* 0x0000004077417223 */ /* 0x000fc4000001083c */
[----:B------:R-:W-:Y:S02]  /*68f0*/  FADD.FTZ R67, -R176, R67 ;  /* 0x00000043b0437221 */ /* 0x000fe40000010100 */
[----:B------:R-:W-:Y:S02]  /*6900*/  FADD.FTZ R65, R160, R65 ;  /* 0x00000041a0417221 */ /* 0x000fe40000010000 */
[C---:B------:R-:W-:Y:S02]  /*6910*/  FMUL.FTZ R64, R118.reuse, -R67 ;  /* 0x8000004376407220 */ /* 0x040fe40000410000 */
        /* <DEDUP_REMOVED lines=17> */
[C---:B------:R-:W-:Y:S02]  /*6a30*/  FMUL.FTZ R60, R105.reuse, -R63 ;  /* 0x8000003f693c7220 */ /* 0x040fe40000410000 */
[----:B------:R-:W-:Y:S02]  /*6a40*/  FADD.FTZ R67, -R174, R67 ;  /* 0x00000043ae437221 */ /* 0x000fe40000010100 */
[-C--:B------:R-:W-:Y:S02]  /*6a50*/  FMUL.FTZ R62, R105, -R61.reuse ;  /* 0x8000003d693e7220 */ /* 0x080fe40000410000 */
[----:B------:R-:W-:-:S02]  /*6a60*/  FFMA.FTZ R60, R106, R61, -R60 ;  /* 0x0000003d6a3c7223 */ /* 0x000fc4000001083c */
[----:B------:R-:W-:Y:S02]  /*6a70*/  FADD.FTZ R65, R158, R65 ;  /* 0x000000419e417221 */ /* 0x000fe40000010000 */
[C---:B------:R-:W-:Y:S02]  /*6a80*/  FMUL.FTZ R61, R105.reuse, -R67 ;  /* 0x80000043693d7220 */ /* 0x040fe40000410000 */
[C---:B------:R-:W-:Y:S02]  /*6a90*/  FFMA.FTZ R62, R106.reuse, R63, R62 ;  /* 0x0000003f6a3e7223 */ /* 0x040fe4000001003e */
[-C--:B------:R-:W-:Y:S02]  /*6aa0*/  FMUL.FTZ R63, R105, -R65.reuse ;  /* 0x80000041693f7220 */ /* 0x080fe40000410000 */
[C---:B------:R-:W-:Y:S02]  /*6ab0*/  FFMA.FTZ R64, R106.reuse, R65, -R61 ;  /* 0x000000416a407223 */ /* 0x040fe4000001083d */
[----:B------:R-:W-:-:S02]  /*6ac0*/  FFMA.FTZ R66, R106, R67, R63 ;  /* 0x000000436a427223 */ /* 0x000fc4000001003f */
[----:B------:R-:W-:Y:S02]  /*6ad0*/  FADD.FTZ R64, R157, R64 ;  /* 0x000000409d407221 */ /* 0x000fe40000010000 */
[----:B------:R-:W-:Y:S02]  /*6ae0*/  FMUL.FTZ R63, R107, -R60 ;  /* 0x8000003c6b3f7220 */ /* 0x000fe40000410000 */
[----:B------:R-:W-:Y:S02]  /*6af0*/  FADD.FTZ R66, -R173, R66 ;  /* 0x00000042ad427221 */ /* 0x000fe40000010100 */
[C---:B------:R-:W-:Y:S02]  /*6b00*/  FMUL.FTZ R67, R107.reuse, -R64 ;  /* 0x800000406b437220 */ /* 0x040fe40000410000 */
[-C--:B------:R-:W-:Y:S02]  /*6b10*/  FMUL.FTZ R61, R107, -R62.reuse ;  /* 0x8000003e6b3d7220 */ /* 0x080fe40000410000 */
[----:B------:R-:W-:-:S02]  /*6b20*/  FFMA.FTZ R63, R108, R62, R63 ;  /* 0x0000003e6c3f7223 */ /* 0x000fc4000001003f */
[-C--:B------:R-:W-:Y:S02]  /*6b30*/  FMUL.FTZ R65, R107, -R66.reuse ;  /* 0x800000426b417220 */ /* 0x080fe40000410000 */
[C---:B------:R-:W-:Y:S02]  /*6b40*/  FFMA.FTZ R67, R108.reuse, R66, R67 ;  /* 0x000000426c437223 */ /* 0x040fe40000010043 */
[C---:B------:R-:W-:Y:S02]  /*6b50*/  FFMA.FTZ R61, R108.reuse, R60, -R61 ;  /* 0x0000003c6c3d7223 */ /* 0x040fe4000001083d */
[----:B------:R-:W-:Y:S02]  /*6b60*/  FFMA.FTZ R65, R108, R64, -R65 ;  /* 0x000000406c417223 */ /* 0x000fe40000010841 */
[----:B------:R-:W-:Y:S02]  /*6b70*/  FMUL.FTZ R60, R109, -R63 ;  /* 0x8000003f6d3c7220 */ /* 0x000fe40000410000 */
[----:B------:R-:W-:-:S02]  /*6b80*/  FADD.FTZ R67, -R172, R67 ;  /* 0x00000043ac437221 */ /* 0x000fc40000010100 */
[CC--:B------:R-:W-:Y:S02]  /*6b90*/  FMUL.FTZ R62, R109.reuse, -R61.reuse ;  /* 0x8000003d6d3e7220 */ /* 0x0c0fe40000410000 */
[----:B------:R-:W-:Y:S02]  /*6ba0*/  FFMA.FTZ R60, R112, R61, -R60 ;  /* 0x0000003d703c7223 */ /* 0x000fe4000001083c */
[----:B------:R-:W-:Y:S02]  /*6bb0*/  FADD.FTZ R65, R156, R65 ;  /* 0x000000419c417221 */ /* 0x000fe40000010000 */
[C---:B------:R-:W-:Y:S02]  /*6bc0*/  FMUL.FTZ R61, R109.reuse, -R67 ;  /* 0x800000436d3d7220 */ /* 0x040fe40000410000 */
[----:B------:R-:W-:Y:S02]  /*6bd0*/  FFMA.FTZ R62, R112, R63, R62 ;  /* 0x0000003f703e7223 */ /* 0x000fe4000001003e */
[----:B------:R-:W-:-:S02]  /*6be0*/  FMUL.FTZ R63, R109, -R65 ;  /* 0x800000416d3f7220 */ /* 0x000fc40000410000 */
[C---:B------:R-:W-:Y:S02]  /*6bf0*/  FFMA.FTZ R66, R112.reuse, R65, -R61 ;  /* 0x0000004170427223 */ /* 0x040fe4000001083d */
[----:B------:R-:W-:Y:S02]  /*6c00*/  FFMA.FTZ R68, R112, R67, R63 ;  /* 0x0000004370447223 */ /* 0x000fe4000001003f */
[----:B------:R-:W-:Y:S02]  /*6c10*/  FADD.FTZ R66, R155, R66 ;  /* 0x000000429b427221 */ /* 0x000fe40000010000 */
[----:B------:R-:W-:Y:S02]  /*6c20*/  FMUL.FTZ R61, R113, -R62 ;  /* 0x8000003e713d7220 */ /* 0x000fe40000410000 */
[----:B------:R-:W-:Y:S02]  /*6c30*/  FADD.FTZ R68, -R171, R68 ;  /* 0x00000044ab447221 */ /* 0x000fe40000010100 */
[----:B------:R-:W-:-:S02]  /*6c40*/  FMUL.FTZ R63, R113, -R66 ;  /* 0x80000042713f7220 */ /* 0x000fc40000410000 */
[C---:B------:R-:W-:Y:S02]  /*6c50*/  FFMA.FTZ R64, R114.reuse, R60, -R61 ;  /* 0x0000003c72407223 */ /* 0x040fe4000001083d */
[CC--:B------:R-:W-:Y:S02]  /*6c60*/  FMUL.FTZ R61, R113.reuse, -R68.reuse ;  /* 0x80000044713d7220 */ /* 0x0c0fe40000410000 */
[C---:B------:R-:W-:Y:S02]  /*6c70*/  FFMA.FTZ R63, R114.reuse, R68, R63 ;  /* 0x00000044723f7223 */ /* 0x040fe4000001003f */
[----:B------:R-:W0:Y:S01]  /*6c80*/  LDS.64 R68, [R86.X16+0x31d8] ;  /* 0x0031d80056447984 */ /* 0x000e22000000ca00 */
[----:B------:R-:W-:Y:S02]  /*6c90*/  FFMA.FTZ R61, R114, R66, -R61 ;  /* 0x00000042723d7223 */ /* 0x000fe4000001083d */
[----:B------:R-:W-:Y:S02]  /*6ca0*/  FADD.FTZ R63, -R170, R63 ;  /* 0x0000003faa3f7221 */ /* 0x000fe40000010100 */
[----:B------:R-:W-:-:S02]  /*6cb0*/  FMUL.FTZ R65, R113, -R60 ;  /* 0x8000003c71417220 */ /* 0x000fc40000410000 */
[----:B------:R-:W-:Y:S02]  /*6cc0*/  FADD.FTZ R61, R154, R61 ;  /* 0x0000003d9a3d7221 */ /* 0x000fe40000010000 */
[C---:B------:R-:W-:Y:S02]  /*6cd0*/  FMUL.FTZ R60, R115.reuse, -R63 ;  /* 0x8000003f733c7220 */ /* 0x040fe40000410000 */
[----:B------:R-:W-:Y:S02]  /*6ce0*/  FFMA.FTZ R65, R114, R62, R65 ;  /* 0x0000003e72417223 */ /* 0x000fe40000010041 */
[-C--:B------:R-:W-:Y:S01]  /*6cf0*/  FFMA.FTZ R66, R116, R61.reuse, -R60 ;  /* 0x0000003d74427223 */ /* 0x080fe2000001083c */
[----:B------:R-:W-:Y:S01]  /*6d00*/  MOV R60, UR29 ;  /* 0x0000001d003c7c02 */ /* 0x000fe20008000f00 */
[C---:B------:R-:W-:Y:S02]  /*6d10*/  FMUL.FTZ R62, R115.reuse, -R61 ;  /* 0x8000003d733e7220 */ /* 0x040fe40000410000 */
[C---:B------:R-:W-:Y:S01]  /*6d20*/  FMUL.FTZ R61, R115.reuse, -R65 ;  /* 0x80000041733d7220 */ /* 0x040fe20000410000 */
[----:B------:R-:W-:Y:S01]  /*6d30*/  ISETP.GE.OR P0, PT, R60, c[0x0][0x174], P0 ;  /* 0x00005d003c007a0c */ /* 0x000fe20000706670 */
[----:B------:R-:W-:-:S02]  /*6d40*/  FMUL.FTZ R60, R115, -R64 ;  /* 0x80000040733c7220 */ /* 0x000fc40000410000 */
[C---:B------:R-:W-:Y:S02]  /*6d50*/  FFMA.FTZ R62, R116.reuse, R63, R62 ;  /* 0x0000003f743e7223 */ /* 0x040fe4000001003e */
[C---:B------:R-:W-:Y:S01]  /*6d60*/  FFMA.FTZ R64, R116.reuse, R64, -R61 ;  /* 0x0000004074407223 */ /* 0x040fe2000001083d */
[----:B------:R-:W-:Y:S01]  /*6d70*/  HFMA2.MMA R61, -RZ, RZ, 0, 0 ;  /* 0x00000000ff3d7435 */ /* 0x000fe200000001ff */
[----:B------:R-:W-:Y:S01]  /*6d80*/  FFMA.FTZ R65, R116, R65, R60 ;  /* 0x0000004174417223 */ /* 0x000fe2000001003c */
[----:B------:R-:W-:Y:S01]  /*6d90*/  MOV R60, 0x3f800000 ;  /* 0x3f800000003c7802 */ /* 0x000fe20000000f00 */
[----:B------:R-:W-:Y:S02]  /*6da0*/  FADD.FTZ R67, -R169, R62 ;  /* 0x0000003ea9437221 */ /* 0x000fe40000010100 */
[----:B------:R-:W-:Y:S01]  /*6db0*/  CS2R R62, SRZ ;  /* 0x00000000003e7805 */ /* 0x000fe2000001ff00 */
[----:B------:R-:W-:-:S05]  /*6dc0*/  FADD.FTZ R66, R153, R66 ;  /* 0x0000004299427221 */ /* 0x000fca0000010000 */
[----:B------:R-:W1:Y:S01]  /*6dd0*/  @!P0 LDS.128 R60, [UR20+0x4be0] ;  /* 0x004be014ff3c8984 */ /* 0x000e620008000c00 */
[----:B------:R-:W-:-:S03]  /*6de0*/  ISETP.GT.U32.AND P0, PT, R86, 0x1f, PT ;  /* 0x0000001f5600780c */ /* 0x000fc60003f04070 */
[----:B------:R2:W-:Y:S01]  /*6df0*/  STS.128 [R86.X16+0x35e0], R64 ;  /* 0x0035e04056007388 */ /* 0x0005e2000000cc00 */
[CC--:B0-----:R-:W-:Y:S02]  /*6e00*/  FMUL.FTZ R70, R121.reuse, R68.reuse ;  /* 0x0000004479467220 */ /* 0x0c1fe40000410000 */
[-C--:B------:R-:W-:Y:S02]  /*6e10*/  FMUL.FTZ R121, R121, R69.reuse ;  /* 0x0000004579797220 */ /* 0x080fe40000410000 */
[C---:B------:R-:W-:Y:S02]  /*6e20*/  FFMA.FTZ R69, R120.reuse, R69, R70 ;  /* 0x0000004578457223 */ /* 0x040fe40000010046 */
[----:B------:R-:W-:Y:S02]  /*6e30*/  FFMA.FTZ R68, R120, R68, -R121 ;  /* 0x0000004478447223 */ /* 0x000fe40000010879 */
[----:B------:R-:W-:Y:S02]  /*6e40*/  FADD.FTZ R186, R186, R69 ;  /* 0x00000045baba7221 */ /* 0x000fe40000010000 */
[----:B------:R-:W-:-:S02]  /*6e50*/  FADD.FTZ R185, R185, R68 ;  /* 0x00000044b9b97221 */ /* 0x000fc40000010000 */
[CC--:B------:R-:W-:Y:S02]  /*6e60*/  FMUL.FTZ R68, R115.reuse, R186.reuse ;  /* 0x000000ba73447220 */ /* 0x0c0fe40000410000 */
[-C--:B------:R-:W-:Y:S02]  /*6e70*/  FMUL.FTZ R69, R115, R185.reuse ;  /* 0x000000b973457220 */ /* 0x080fe40000410000 */
[C---:B------:R-:W-:Y:S02]  /*6e80*/  FFMA.FTZ R68, R116.reuse, R185, -R68 ;  /* 0x000000b974447223 */ /* 0x040fe40000010844 */
[----:B------:R-:W-:Y:S02]  /*6e90*/  FFMA.FTZ R69, R116, R186, R69 ;  /* 0x000000ba74457223 */ /* 0x000fe40000010045 */
[----:B------:R-:W-:Y:S02]  /*6ea0*/  FADD.FTZ R187, R187, R68 ;  /* 0x00000044bbbb7221 */ /* 0x000fe40000010000 */
[----:B------:R-:W-:-:S02]  /*6eb0*/  FADD.FTZ R188, R188, R69 ;  /* 0x00000045bcbc7221 */ /* 0x000fc40000010000 */
[CC--:B--2---:R-:W-:Y:S02]  /*6ec0*/  FMUL.FTZ R65, R113.reuse, R187.reuse ;  /* 0x000000bb71417220 */ /* 0x0c4fe40000410000 */
        /* <DEDUP_REMOVED lines=11> */
[CC--:B------:R-:W-:Y:S02]  /*6f80*/  FMUL.FTZ R65, R107.reuse, R191.reuse ;  /* 0x000000bf6b417220 */ /* 0x0c0fe40000410000 */
        /* <DEDUP_REMOVED lines=11> */
[----:B------:R-:W-:-:S04]  /*7040*/  FMUL.FTZ R65, R103, R195 ;  /* 0x000000c367417220 */ /* 0x000fc80000410000 */
[----:B------:R-:W-:-:S04]  /*7050*/  FFMA.FTZ R64, R104, R196, R65 ;  /* 0x000000c468407223 */ /* 0x000fc80000010041 */
[----:B------:R-:W-:Y:S02]  /*7060*/  FADD.FTZ R197, R197, R64 ;  /* 0x00000040c5c57221 */ /* 0x000fe40000010000 */
[----:B------:R-:W-:-:S04]  /*7070*/  FMUL.FTZ R64, R103, R196 ;  /* 0x000000c467407220 */ /* 0x000fc80000410000 */
[----:B------:R-:W-:Y:S02]  /*7080*/  FFMA.FTZ R65, R104, R195, -R64 ;  /* 0x000000c368417223 */ /* 0x000fe40000010840 */
[----:B------:R-:W-:Y:S02]  /*7090*/  FMUL.FTZ R64, R118, R197 ;  /* 0x000000c576407220 */ /* 0x000fe40000410000 */
[----:B------:R-:W-:-:S04]  /*70a0*/  FADD.FTZ R198, R198, R65 ;  /* 0x00000041c6c67221 */ /* 0x000fc80000010000 */
[CC--:B------:R-:W-:Y:S02]  /*70b0*/  FFMA.FTZ R65, R117.reuse, R198.reuse, -R64 ;  /* 0x000000c675417223 */ /* 0x0c0fe40000010840 */
[----:B------:R-:W-:Y:S02]  /*70c0*/  FMUL.FTZ R64, R118, R198 ;  /* 0x000000c676407220 */ /* 0x000fe40000410000 */
[----:B------:R-:W-:Y:S02]  /*70d0*/  FADD.FTZ R200, R200, R65 ;  /* 0x00000041c8c87221 */ /* 0x000fe40000010000 */
[----:B------:R-:W-:-:S04]  /*70e0*/  FFMA.FTZ R64, R117, R197, R64 ;  /* 0x000000c575407223 */ /* 0x000fc80000010040 */
[----:B------:R-:W-:Y:S02]  /*70f0*/  FADD.FTZ R199, R199, R64 ;  /* 0x00000040c7c77221 */ /* 0x000fe40000010000 */
        /* <DEDUP_REMOVED lines=34> */
[----:B------:R-:W-:Y:S02]  /*7320*/  FFMA.FTZ R64, R131, R209, R64 ;  /* 0x000000d183407223 */ /* 0x000fe40000010040 */
[----:B------:R-:W-:Y:S02]  /*7330*/  FMUL.FTZ R66, R134, R212 ;  /* 0x000000d486427220 */ /* 0x000fe40000410000 */
[----:B------:R-:W-:-:S04]  /*7340*/  FADD.FTZ R211, R211, R64 ;  /* 0x00000040d3d37221 */ /* 0x000fc80000010000 */
[-C--:B------:R-:W-:Y:S02]  /*7350*/  FMUL.FTZ R64, R134, R211.reuse ;  /* 0x000000d386407220 */ /* 0x080fe40000410000 */
[C---:B------:R-:W-:Y:S02]  /*7360*/  FFMA.FTZ R66, R133.reuse, R211, R66 ;  /* 0x000000d385427223 */ /* 0x040fe40000010042 */
[----:B------:R-:W-:Y:S02]  /*7370*/  FFMA.FTZ R65, R133, R212, -R64 ;  /* 0x000000d485417223 */ /* 0x000fe40000010840 */
[----:B------:R-:W-:Y:S02]  /*7380*/  FADD.FTZ R213, R213, R66 ;  /* 0x00000042d5d57221 */ /* 0x000fe40000010000 */
[----:B------:R-:W-:Y:S02]  /*7390*/  FADD.FTZ R214, R214, R65 ;  /* 0x00000041d6d67221 */ /* 0x000fe40000010000 */
[----:B------:R-:W-:-:S02]  /*73a0*/  FMUL.FTZ R64, R136, R213 ;  /* 0x000000d588407220 */ /* 0x000fc40000410000 */
[-C--:B------:R-:W-:Y:S02]  /*73b0*/  FMUL.FTZ R66, R136, R214.reuse ;  /* 0x000000d688427220 */ /* 0x080fe40000410000 */
[C---:B------:R-:W-:Y:S02]  /*73c0*/  FFMA.FTZ R64, R135.reuse, R214, -R64 ;  /* 0x000000d687407223 */ /* 0x040fe40000010840 */
[----:B------:R-:W-:Y:S02]  /*73d0*/  FFMA.FTZ R65, R135, R213, R66 ;  /* 0x000000d587417223 */ /* 0x000fe40000010042 */
[----:B------:R-:W-:Y:S02]  /*73e0*/  FADD.FTZ R215, R215, R64 ;  /* 0x00000040d7d77221 */ /* 0x000fe40000010000 */
[----:B------:R-:W-:Y:S01]  /*73f0*/  FADD.FTZ R216, R216, R65 ;  /* 0x00000041d8d87221 */ /* 0x000fe20000010000 */
[----:B------:R-:W-:Y:S06]  /*7400*/  BAR.SYNC.DEFER_BLOCKING 0x0 ;  /* 0x0000000000007b1d */ /* 0x000fec0000010000 */
[----:B------:R-:W-:Y:S05]  /*7410*/  @P0 BRA `(.L_x_4973) ;  /* 0x00000ac000000947 */ /* 0x000fea0003800000 */
[----:B-1----:R-:W-:Y:S02]  /*7420*/  SHF.L.U32 R120, R86, 0x5, RZ ;  /* 0x0000000556787819 */ /* 0x002fe400000006ff */
[----:B------:R-:W-:-:S03]  /*7430*/  ISETP.NE.AND P0, PT, R228, 0x1f, PT ;  /* 0x0000001fe400780c */ /* 0x000fc60003f05270 */
        /* <DEDUP_REMOVED lines=10> */
[----:B------:R-:W-:-:S02]  /*74e0*/  FADD.FTZ R68, R66, R121 ;  /* 0x0000007942447221 */ /* 0x000fc40000010000 */
[----:B------:R-:W-:Y:S01]  /*74f0*/  FADD.FTZ R67, R67, R70 ;  /* 0x0000004643437221 */ /* 0x000fe20000010000 */
[----:B------:R-:W-:Y:S01]  /*7500*/  MOV R241, R69 ;  /* 0x0000004500f17202 */ /* 0x000fe20000000f00 */
[----:B------:R-:W-:Y:S05]  /*7510*/  BRA.DIV ~URZ, `(.L_x_4974) ;  /* 0x000071b27f007947 */ /* 0x000fea000b800000 */
[----:B------:R0:W1:Y:S02]  /*7520*/  SHFL.DOWN PT, R70, R71, 0x1, 0x1f ;  /* 0x08201f0047467f89 */ /* 0x00006400000e0000 */
.L_x_5076:
[----:B------:R-:W-:Y:S05]  /*7530*/  BRA.DIV ~URZ, `(.L_x_4975) ;  /* 0x000072127f007947 */ /* 0x000fea000b800000 */
[----:B------:R-:W2:Y:S04]  /*7540*/  SHFL.DOWN PT, R69, R69, 0x1, 0x1f ;  /* 0x08201f0045457f89 */ /* 0x000ea800000e0000 */
[----:B------:R3:W4:Y:S04]  /*7550*/  SHFL.DOWN PT, R121, R68, 0x1, 0x1f ;  /* 0x08201f0044797f89 */ /* 0x00072800000e0000 */
[----:B------:R3:W0:Y:S02]  /*7560*/  SHFL.DOWN PT, R66, R67, 0x1, 0x1f ;  /* 0x08201f0043427f89 */ /* 0x00062400000e0000 */
.L_x_5077:
        /* <DEDUP_REMOVED lines=13> */
.L_x_4977:
[----:B------:R-:W-:Y:S05]  /*7640*/  BSYNC B1 ;  /* 0x0000000000017941 */ /* 0x000fea0003800000 */
.L_x_4976:
[----:B------:R-:W-:Y:S01]  /*7650*/  ISETP.GT.U32.AND P0, PT, R228, 0x1d, PT ;  /* 0x0000001de400780c */ /* 0x000fe20003f04070 */
[----:B------:R-:W-:Y:S05]  /*7660*/  BRA.DIV ~URZ, `(.L_x_4978) ;  /* 0x000072327f007947 */ /* 0x000fea000b800000 */
[----:B--2---:R2:W3:Y:S04]  /*7670*/  SHFL.DOWN PT, R69, R71, 0x2, 0x1f ;  /* 0x08401f0047457f89 */ /* 0x0044e800000e0000 */
[----:B-1----:R2:W1:Y:S04]  /*7680*/  SHFL.DOWN PT, R70, R241, 0x2, 0x1f ;  /* 0x08401f00f1467f89 */ /* 0x00246800000e0000 */
[----:B----4-:R2:W4:Y:S04]  /*7690*/  SHFL.DOWN PT, R121, R68, 0x2, 0x1f ;  /* 0x08401f0044797f89 */ /* 0x01052800000e0000 */
[----:B0-----:R2:W0:Y:S02]  /*76a0*/  SHFL.DOWN PT, R66, R67, 0x2, 0x1f ;  /* 0x08401f0043427f89 */ /* 0x00142400000e0000 */
.L_x_5078:
        /* <DEDUP_REMOVED lines=13> */
.L_x_4980:
[----:B------:R-:W-:Y:S05]  /*7780*/  BSYNC B1 ;  /* 0x0000000000017941 */ /* 0x000fea0003800000 */
.L_x_4979:
[----:B------:R-:W-:Y:S01]  /*7790*/  ISETP.GT.U32.AND P0, PT, R228, 0x1b, PT ;  /* 0x0000001be400780c */ /* 0x000fe20003f04070 */
[----:B------:R-:W-:Y:S10]  /*77a0*/  BRA.DIV ~URZ, `(.L_x_4981) ;  /* 0x000072b27f007947 */ /* 0x000ff4000b800000 */
[----:B---3--:R3:W2:Y:S02]  /*77b0*/  SHFL.DOWN PT, R69, R71, 0x4, 0x1f ;  /* 0x08801f0047457f89 */ /* 0x0086a400000e0000 */
.L_x_5079:
[----:B------:R-:W-:Y:S05]  /*77c0*/  BRA.DIV ~URZ, `(.L_x_4982) ;  /* 0x000073127f007947 */ /* 0x000fea000b800000 */
[----:B-1----:R1:W3:Y:S04]  /*77d0*/  SHFL.DOWN PT, R70, R241, 0x4, 0x1f ;  /* 0x08801f00f1467f89 */ /* 0x0022e800000e0000 */
[----:B----4-:R1:W4:Y:S04]  /*77e0*/  SHFL.DOWN PT, R121, R68, 0x4, 0x1f ;  /* 0x08801f0044797f89 */ /* 0x01032800000e0000 */
[----:B0-----:R1:W0:Y:S02]  /*77f0*/  SHFL.DOWN PT, R66, R67, 0x4, 0x1f ;  /* 0x08801f0043427f89 */ /* 0x00122400000e0000 */
.L_x_5080:
        /* <DEDUP_REMOVED lines=13> */
.L_x_4984:
[----:B------:R-:W-:Y:S05]  /*78d0*/  BSYNC B1 ;  /* 0x0000000000017941 */ /* 0x000fea0003800000 */
.L_x_4983:
[----:B------:R-:W-:Y:S01]  /*78e0*/  ISETP.GT.U32.AND P0, PT, R228, 0x17, PT ;  /* 0x00000017e400780c */ /* 0x000fe20003f04070 */
[----:B------:R-:W-:Y:S05]  /*78f0*/  BRA.DIV ~URZ, `(.L_x_4985) ;  /* 0x000073327f007947 */ /* 0x000fea000b800000 */
[----:B--2---:R2:W1:Y:S04]  /*7900*/  SHFL.DOWN PT, R69, R71, 0x8, 0x1f ;  /* 0x09001f0047457f89 */ /* 0x00446800000e0000 */
[----:B---3--:R2:W3:Y:S04]  /*7910*/  SHFL.DOWN PT, R70, R241, 0x8, 0x1f ;  /* 0x09001f00f1467f89 */ /* 0x0084e800000e0000 */
[----:B----4-:R2:W4:Y:S04]  /*7920*/  SHFL.DOWN PT, R121, R68, 0x8, 0x1f ;  /* 0x09001f0044797f89 */ /* 0x01052800000e0000 */
[----:B0-----:R2:W0:Y:S02]  /*7930*/  SHFL.DOWN PT, R66, R67, 0x8, 0x1f ;  /* 0x09001f0043427f89 */ /* 0x00142400000e0000 */
.L_x_5081:
        /* <DEDUP_REMOVED lines=13> */
.L_x_4987:
[----:B------:R-:W-:Y:S05]  /*7a10*/  BSYNC B1 ;  /* 0x0000000000017941 */ /* 0x000fea0003800000 */
.L_x_4986:
[----:B------:R-:W-:Y:S01]  /*7a20*/  ISETP.GT.U32.AND P0, PT, R228, 0xf, PT ;  /* 0x0000000fe400780c */ /* 0x000fe20003f04070 */
[----:B------:R-:W-:Y:S10]  /*7a30*/  BRA.DIV ~URZ, `(.L_x_4988) ;  /* 0x000073b27f007947 */ /* 0x000ff4000b800000 */
[----:B-1----:R1:W2:Y:S02]  /*7a40*/  SHFL.DOWN PT, R69, R71, 0x10, 0x1f ;  /* 0x0a001f0047457f89 */ /* 0x0022a400000e0000 */
.L_x_5082:
[----:B------:R-:W-:Y:S05]  /*7a50*/  BRA.DIV ~URZ, `(.L_x_4989) ;  /* 0x000074127f007947 */ /* 0x000fea000b800000 */
[----:B---3--:R3:W1:Y:S04]  /*7a60*/  SHFL.DOWN PT, R70, R241, 0x10, 0x1f ;  /* 0x0a001f00f1467f89 */ /* 0x00866800000e0000 */
[----:B----4-:R3:W4:Y:S04]  /*7a70*/  SHFL.DOWN PT, R121, R68, 0x10, 0x1f ;  /* 0x0a001f0044797f89 */ /* 0x01072800000e0000 */
[----:B0-----:R3:W0:Y:S02]  /*7a80*/  SHFL.DOWN PT, R66, R67, 0x10, 0x1f ;  /* 0x0a001f0043427f89 */ /* 0x00162400000e0000 */
.L_x_5083:
        /* <DEDUP_REMOVED lines=13> */
.L_x_4991:
[----:B------:R-:W-:Y:S05]  /*7b60*/  BSYNC B1 ;  /* 0x0000000000017941 */ /* 0x000fea0003800000 */
.L_x_4990:
[----:B------:R-:W-:Y:S05]  /*7b70*/  BRA.DIV ~URZ, `(.L_x_4992) ;  /* 0x000074427f007947 */ /* 0x000fea000b800000 */
[----:B------:R-:W5:Y:S04]  /*7b80*/  SHFL.IDX PT, R64, R241, RZ, 0x1f ;  /* 0x00001ffff1407589 */ /* 0x000f6800000e0000 */
[----:B--2---:R-:W2:Y:S04]  /*7b90*/  SHFL.IDX PT, R69, R71, RZ, 0x1f ;  /* 0x00001fff47457589 */ /* 0x004ea800000e0000 */
[----:B-1----:R-:W1:Y:S04]  /*7ba0*/  SHFL.IDX PT, R70, R68, RZ, 0x1f ;  /* 0x00001fff44467589 */ /* 0x002e6800000e0000 */
[----:B------:R-:W3:Y:S04]  /*7bb0*/  SHFL.IDX PT, R242, R62, RZ, 0x1f ;  /* 0x00001fff3ef27589 */ /* 0x000ee800000e0000 */
[----:B------:R-:W4:Y:S04]  /*7bc0*/  SHFL.DOWN PT, R71, R71, 0x1, 0x1f ;  /* 0x08201f0047477f89 */ /* 0x000f2800000e0000 */
[----:B---3--:R-:W3:Y:S01]  /*7bd0*/  SHFL.DOWN PT, R241, R241, 0x1, 0x1f ;  /* 0x08201f00f1f17f89 */ /* 0x008ee200000e0000 */
[----:B0----5:R-:W-:-:S03]  /*7be0*/  FMUL.FTZ R66, R62, R64 ;  /* 0x000000403e427220 */ /* 0x021fc60000410000 */
        /* <DEDUP_REMOVED lines=12> */
.L_x_5084:
        /* <DEDUP_REMOVED lines=20> */
.L_x_4994:
[----:B------:R-:W-:Y:S05]  /*7df0*/  BSYNC B1 ;  /* 0x0000000000017941 */ /* 0x000fea0003800000 */
.L_x_4993:
        /* <DEDUP_REMOVED lines=14> */
.L_x_4973:
[----:B-1----:R-:W-:Y:S05]  /*7ee0*/  BSYNC B0 ;  /* 0x0000000000007941 */ /* 0x002fea0003800000 */
.L_x_4972:
[----:B------:R-:W-:Y:S01]  /*7ef0*/  WARPSYNC 0xffffffff ;  /* 0xffffffff00007948 */ /* 0x000fe20003800000 */
[----:B------:R-:W-:Y:S02]  /*7f00*/  ISETP.NE.AND P0, PT, R86, RZ, PT ;  /* 0x000000ff5600720c */ /* 0x000fe40003f05270 */
[----:B------:R-:W-:Y:S01]  /*7f10*/  BAR.SYNC.DEFER_BLOCKING 0x0 ;  /* 0x0000000000007b1d */ /* 0x000fe20000010000 */
[----:B------:R-:W-:Y:S01]  /*7f20*/  SHF.L.U32 R68, R86, 0x4, RZ ;  /* 0x0000000456447819 */ /* 0x000fe200000006ff */
[----:B------:R-:W-:Y:S01]  /*7f30*/  FFMA.FTZ R70, R16, R185, RZ ;  /* 0x000000b910467223 */ /* 0x000fe200000100ff */
[----:B------:R-:W-:Y:S02]  /*7f40*/  PRMT R66, RZ, 0x5410, R81 ;  /* 0x00005410ff427816 */ /* 0x000fe40000000051 */
[----:B------:R-:W-:Y:S01]  /*7f50*/  PRMT R69, RZ, 0x5410, R79 ;  /* 0x00005410ff457816 */ /* 0x000fe2000000004f */
[----:B------:R-:W-:Y:S01]  /*7f60*/  FFMA.FTZ R70, R15, R187, R70 ;  /* 0x000000bb0f467223 */ /* 0x000fe20000010046 */
[----:B------:R-:W-:Y:S01]  /*7f70*/  PRMT R121, RZ, 0x5410, R76 ;  /* 0x00005410ff797816 */ /* 0x000fe2000000004c */
[----:B------:R-:W-:Y:S02]  /*7f80*/  BSSY B0, `(.L_x_4995) ;  /* 0x00001fb000007945 */ /* 0x000fe40003800000 */
[----:B------:R-:W-:-:S02]  /*7f90*/  FFMA.FTZ R70, R14, R189, R70 ;  /* 0x000000bd0e467223 */ /* 0x000fc40000010046 */
[----:B------:R-:W-:Y:S01]  /*7fa0*/  FMUL.FTZ R71, R29, R69 ;  /* 0x000000451d477220 */ /* 0x000fe20000410000 */
[----:B------:R-:W0:Y:S04]  /*7fb0*/  LDS.64 R64, [R68+0x35e8] ;  /* 0x0035e80044407984 */ /* 0x000e280000000a00 */
[----:B------:R1:W-:Y:S01]  /*7fc0*/  @!P0 STS.128 [UR20+0x4be0], R60 ;  /* 0x004be03cff008988 */ /* 0x0003e20008000c14 */
[----:B------:R-:W-:Y:S02]  /*7fd0*/  ULDC UR20, c[0x0][0x168] ;  /* 0x00005a0000147ab9 */ /* 0x000fe40000000800 */
[----:B------:R-:W-:Y:S01]  /*7fe0*/  UIADD3 UR20, -UR38, UR20, URZ ;  /* 0x0000001426147290 */ /* 0x000fe2000fffe13f */
[----:B-1----:R-:W-:-:S04]  /*7ff0*/  FMUL.FTZ R62, R31, R66 ;  /* 0x000000421f3e7220 */ /* 0x002fc80000410000 */
[----:B------:R-:W-:Y:S02]  /*8000*/  FFMA.FTZ R187, R88, -R62, R187 ;  /* 0x8000003e58bb7223 */ /* 0x000fe400000100bb */
[CC--:B0-----:R-:W-:Y:S02]  /*8010*/  FMUL.FTZ R67, R65.reuse, -R111.reuse ;  /* 0x8000006f41437220 */ /* 0x0c1fe40000410000 */
[C---:B------:R-:W-:Y:S02]  /*8020*/  FMUL.FTZ R111, R64.reuse, -R111 ;  /* 0x8000006f406f7220 */ /* 0x040fe40000410000 */
[-C--:B------:R-:W-:Y:S01]  /*8030*/  FFMA.FTZ R60, R64, R110.reuse, -R67 ;  /* 0x0000006e403c7223 */ /* 0x080fe20000010843 */
[----:B------:R-:W-:Y:S01]  /*8040*/  PRMT R64, RZ, 0x5410, R82 ;  /* 0x00005410ff407816 */ /* 0x000fe20000000052 */
[----:B------:R-:W-:Y:S01]  /*8050*/  FFMA.FTZ R61, R65, R110, R111 ;  /* 0x0000006e413d7223 */ /* 0x000fe2000001006f */
[----:B------:R-:W-:Y:S01]  /*8060*/  PRMT R67, RZ, 0x5410, R80 ;  /* 0x00005410ff437816 */ /* 0x000fe20000000050 */
[----:B------:R-:W-:Y:S01]  /*8070*/  FADD.FTZ R60, R168, R60 ;  /* 0x0000003ca83c7221 */ /* 0x000fe20000010000 */
[----:B------:R-:W-:Y:S01]  /*8080*/  PRMT R111, RZ, 0x5410, R77 ;  /* 0x00005410ff6f7816 */ /* 0x000fe2000000004d */
[----:B------:R-:W-:Y:S01]  /*8090*/  FMUL.FTZ R65, R32, R64 ;  /* 0x0000004020417220 */ /* 0x000fe20000410000 */
[----:B------:R-:W-:Y:S01]  /*80a0*/  PRMT R168, RZ, 0x5410, R72 ;  /* 0x00005410ffa87816 */ /* 0x000fe20000000048 */
[----:B------:R-:W-:-:S02]  /*80b0*/  FADD.FTZ R61, -R184, R61 ;  /* 0x0000003db83d7221 */ /* 0x000fc40000010100 */
[-C--:B------:R-:W-:Y:S02]  /*80c0*/  FFMA.FTZ R185, R90, -R65.reuse, R185 ;  /* 0x800000415ab97223 */ /* 0x080fe400000100b9 */
[----:B------:R-:W-:Y:S02]  /*80d0*/  FFMA.FTZ R65, R89, -R65, R186 ;  /* 0x8000004159417223 */ /* 0x000fe400000100ba */
[----:B------:R-:W-:Y:S02]  /*80e0*/  FFMA.FTZ R186, R16, -R186, RZ ;  /* 0x800000ba10ba7223 */ /* 0x000fe400000100ff */
[----:B------:R-:W-:Y:S02]  /*80f0*/  FMUL.FTZ R120, R27, R111 ;  /* 0x0000006f1b787220 */ /* 0x000fe40000410000 */
[----:B------:R-:W-:Y:S02]  /*8100*/  FFMA.FTZ R63, R15, -R188, R186 ;  /* 0x800000bc0f3f7223 */ /* 0x000fe400000100ba */
[----:B------:R-:W-:-:S02]  /*8110*/  FFMA.FTZ R188, R87, -R62, R188 ;  /* 0x8000003e57bc7223 */ /* 0x000fc400000100bc */
[----:B------:R-:W-:Y:S02]  /*8120*/  FMUL.FTZ R62, R30, R67 ;  /* 0x000000431e3e7220 */ /* 0x000fe40000410000 */
[----:B------:R-:W-:Y:S02]  /*8130*/  FFMA.FTZ R63, R14, -R190, R63 ;  /* 0x800000be0e3f7223 */ /* 0x000fe4000001003f */
[-C--:B------:R-:W-:Y:S02]  /*8140*/  FFMA.FTZ R189, R91, -R62.reuse, R189 ;  /* 0x8000003e5bbd7223 */ /* 0x080fe400000100bd */
[----:B------:R-:W-:Y:S02]  /*8150*/  FFMA.FTZ R190, R92, -R62, R190 ;  /* 0x8000003e5cbe7223 */ /* 0x000fe400000100be */
[----:B------:R-:W-:Y:S02]  /*8160*/  FFMA.FTZ R62, R13, R191, R70 ;  /* 0x000000bf0d3e7223 */ /* 0x000fe40000010046 */
[----:B------:R-:W-:-:S02]  /*8170*/  FFMA.FTZ R191, R93, -R71, R191 ;  /* 0x800000475dbf7223 */ /* 0x000fc400000100bf */
[----:B------:R-:W-:Y:S01]  /*8180*/  FFMA.FTZ R70, R94, -R71, R192 ;  /* 0x800000475e467223 */ /* 0x000fe200000100c0 */
[----:B------:R-:W-:Y:S01]  /*8190*/  PRMT R71, RZ, 0x5410, R78 ;  /* 0x00005410ff477816 */ /* 0x000fe2000000004e */
[----:B------:R-:W-:Y:S01]  /*81a0*/  FFMA.FTZ R63, R13, -R192, R63 ;  /* 0x800000c00d3f7223 */ /* 0x000fe2000001003f */
[----:B------:R-:W-:Y:S01]  /*81b0*/  PRMT R192, RZ, 0x5410, R75 ;  /* 0x00005410ffc07816 */ /* 0x000fe2000000004b */
[----:B------:R-:W-:Y:S02]  /*81c0*/  FFMA.FTZ R62, R12, R193, R62 ;  /* 0x000000c10c3e7223 */ /* 0x000fe4000001003e */
[----:B------:R-:W-:Y:S02]  /*81d0*/  FMUL.FTZ R110, R28, R71 ;  /* 0x000000471c6e7220 */ /* 0x000fe40000410000 */
[----:B------:R-:W-:Y:S02]  /*81e0*/  FFMA.FTZ R63, R12, -R194, R63 ;  /* 0x800000c20c3f7223 */ /* 0x000fe4000001003f */
[----:B------:R-:W-:-:S02]  /*81f0*/  FFMA.FTZ R229, R11, R195, R62 ;  /* 0x000000c30be57223 */ /* 0x000fc4000001003e */
[----:B------:R-:W-:Y:S02]  /*8200*/  FFMA.FTZ R193, R95, -R110, R193 ;  /* 0x8000006e5fc17223 */ /* 0x000fe400000100c1 */
[----:B------:R-:W-:Y:S02]  /*8210*/  FFMA.FTZ R63, R11, -R196, R63 ;  /* 0x800000c40b3f7223 */ /* 0x000fe4000001003f */
[----:B------:R-:W-:Y:S02]  /*8220*/  FFMA.FTZ R110, R96, -R110, R194 ;  /* 0x8000006e606e7223 */ /* 0x000fe400000100c2 */
[----:B------:R-:W-:Y:S02]  /*8230*/  FFMA.FTZ R229, R10, R198, R229 ;  /* 0x000000c60ae57223 */ /* 0x000fe400000100e5 */
[----:B------:R-:W-:Y:S02]  /*8240*/  FFMA.FTZ R195, R97, -R120, R195 ;  /* 0x8000007861c37223 */ /* 0x000fe400000100c3 */
[----:B------:R-:W-:-:S02]  /*8250*/  FMUL.FTZ R194, R25, R192 ;  /* 0x000000c019c27220 */ /* 0x000fc40000410000 */
[----:B------:R-:W-:Y:S01]  /*8260*/  FFMA.FTZ R120, R98, -R120, R196 ;  /* 0x8000007862787223 */ /* 0x000fe200000100c4 */
[----:B------:R-:W-:Y:S01]  /*8270*/  PRMT R196, RZ, 0x5410, R74 ;  /* 0x00005410ffc47816 */ /* 0x000fe2000000004a */
[----:B------:R-:W-:Y:S02]  /*8280*/  FFMA.FTZ R62, R10, -R197, R63 ;  /* 0x800000c50a3e7223 */ /* 0x000fe4000001003f */
[----:B------:R-:W-:Y:S02]  /*8290*/  FFMA.FTZ R229, R9, R200, R229 ;  /* 0x000000c809e57223 */ /* 0x000fe400000100e5 */
[-C--:B------:R-:W-:Y:S02]  /*82a0*/  FFMA.FTZ R200, R101, -R194.reuse, R200 ;  /* 0x800000c265c87223 */ /* 0x080fe400000100c8 */
[----:B------:R-:W-:Y:S02]  /*82b0*/  FFMA.FTZ R194, R102, -R194, R199 ;  /* 0x800000c266c27223 */ /* 0x000fe400000100c7 */
[----:B------:R-:W-:-:S02]  /*82c0*/  FFMA.FTZ R199, R9, -R199, R62 ;  /* 0x800000c709c77223 */ /* 0x000fc4000001003e */
[----:B------:R-:W-:Y:S02]  /*82d0*/  FMUL.FTZ R62, R24, R196 ;  /* 0x000000c4183e7220 */ /* 0x000fe40000410000 */
[C---:B------:R-:W-:Y:S02]  /*82e0*/  FFMA.FTZ R229, R8.reuse, R202, R229 ;  /* 0x000000ca08e57223 */ /* 0x040fe400000100e5 */
[-C--:B------:R-:W-:Y:S02]  /*82f0*/  FFMA.FTZ R202, R137, -R62.reuse, R202 ;  /* 0x8000003e89ca7223 */ /* 0x080fe400000100ca */
[----:B------:R-:W-:Y:S02]  /*8300*/  FFMA.FTZ R242, R8, -R201, R199 ;  /* 0x800000c908f27223 */ /* 0x000fe400000100c7 */
[----:B------:R-:W-:Y:S02]  /*8310*/  FFMA.FTZ R62, R138, -R62, R201 ;  /* 0x8000003e8a3e7223 */ /* 0x000fe400000100c9 */
[----:B------:R-:W-:-:S02]  /*8320*/  FFMA.FTZ R199, R7, R204, R229 ;  /* 0x000000cc07c77223 */ /* 0x000fc400000100e5 */
[----:B------:R-:W-:Y:S02]  /*8330*/  FMUL.FTZ R186, R26, R121 ;  /* 0x000000791aba7220 */ /* 0x000fe40000410000 */
[C---:B------:R-:W-:Y:S02]  /*8340*/  FMUL.FTZ R201, R136.reuse, -R61 ;  /* 0x8000003d88c97220 */ /* 0x040fe40000410000 */
[----:B------:R-:W-:Y:S02]  /*8350*/  FMUL.FTZ R136, R136, -R60 ;  /* 0x8000003c88887220 */ /* 0x000fe40000410000 */
[----:B------:R-:W-:Y:S02]  /*8360*/  FFMA.FTZ R199, R6, R206, R199 ;  /* 0x000000ce06c77223 */ /* 0x000fe400000100c7 */
[----:B------:R-:W-:Y:S02]  /*8370*/  FFMA.FTZ R198, R100, -R186, R198 ;  /* 0x800000ba64c67223 */ /* 0x000fe400000100c6 */
[----:B------:R-:W-:-:S02]  /*8380*/  FFMA.FTZ R244, R135, R60, -R201 ;  /* 0x0000003c87f47223 */ /* 0x000fc400000108c9 */
[----:B------:R-:W-:Y:S01]  /*8390*/  FFMA.FTZ R186, R99, -R186, R197 ;  /* 0x800000ba63ba7223 */ /* 0x000fe200000100c5 */
[----:B------:R-:W-:Y:S01]  /*83a0*/  PRMT R197, RZ, 0x5410, R73 ;  /* 0x00005410ffc57816 */ /* 0x000fe20000000049 */
[----:B------:R-:W-:Y:S02]  /*83b0*/  FFMA.FTZ R242, R7, -R203, R242 ;  /* 0x800000cb07f27223 */ /* 0x000fe400000100f2 */
[----:B------:R-:W-:Y:S01]  /*83c0*/  FFMA.FTZ R246, R135, R61, R136 ;  /* 0x0000003d87f67223 */ /* 0x000fe20000010088 */
[----:B------:R-:W-:Y:S01]  /*83d0*/  PRMT R135, RZ, 0x5410, R59 ;  /* 0x00005410ff877816 */ /* 0x000fe2000000003b */
[----:B------:R-:W-:Y:S02]  /*83e0*/  FFMA.FTZ R201, R5, R208, R199 ;  /* 0x000000d005c97223 */ /* 0x000fe400000100c7 */
[----:B------:R-:W-:Y:S02]  /*83f0*/  FMUL.FTZ R184, R22, R168 ;  /* 0x000000a816b87220 */ /* 0x000fe40000410000 */
[----:B------:R-:W-:Y:S01]  /*8400*/  FADD.FTZ R199, R167, R244 ;  /* 0x000000f4a7c77221 */ /* 0x000fe20000010000 */
[----:B------:R-:W-:Y:S01]  /*8410*/  PRMT R167, RZ, 0x5410, R58 ;  /* 0x00005410ffa77816 */ /* 0x000fe2000000003a */
[----:B------:R-:W-:-:S02]  /*8420*/  FFMA.FTZ R242, R6, -R205, R242 ;  /* 0x800000cd06f27223 */ /* 0x000fc400000100f2 */
[----:B------:R-:W-:Y:S02]  /*8430*/  FADD.FTZ R183, -R183, R246 ;  /* 0x000000f6b7b77221 */ /* 0x000fe40000010100 */
[----:B------:R-:W-:Y:S02]  /*8440*/  FMUL.FTZ R63, R23, R197 ;  /* 0x000000c5173f7220 */ /* 0x000fe40000410000 */
[-C--:B------:R-:W-:Y:S02]  /*8450*/  FFMA.FTZ R206, R141, -R184.reuse, R206 ;  /* 0x800000b88dce7223 */ /* 0x080fe400000100ce */
[----:B------:R-:W-:Y:S02]  /*8460*/  FFMA.FTZ R184, R142, -R184, R205 ;  /* 0x800000b88eb87223 */ /* 0x000fe400000100cd */
[----:B------:R-:W-:Y:S02]  /*8470*/  FFMA.FTZ R242, R5, -R207, R242 ;  /* 0x800000cf05f27223 */ /* 0x000fe400000100f2 */
[----:B------:R-:W-:-:S02]  /*8480*/  FMUL.FTZ R205, R20, R167 ;  /* 0x000000a714cd7220 */ /* 0x000fc40000410000 */
[C---:B------:R-:W-:Y:S02]  /*8490*/  FMUL.FTZ R244, R134.reuse, -R183 ;  /* 0x800000b786f47220 */ /* 0x040fe40000410000 */
[----:B------:R-:W-:Y:S02]  /*84a0*/  FFMA.FTZ R204, R139, -R63, R204 ;  /* 0x8000003f8bcc7223 */ /* 0x000fe400000100cc */
[----:B------:R-:W-:Y:S02]  /*84b0*/  FMUL.FTZ R134, R134, -R199 ;  /* 0x800000c786867220 */ /* 0x000fe40000410000 */
[----:B------:R-:W-:Y:S02]  /*84c0*/  FFMA.FTZ R63, R140, -R63, R203 ;  /* 0x8000003f8c3f7223 */ /* 0x000fe400000100cb */
[----:B------:R-:W-:Y:S02]  /*84d0*/  FFMA.FTZ R203, R4, R210, R201 ;  /* 0x000000d204cb7223 */ /* 0x000fe400000100c9 */
[----:B------:R-:W-:-:S02]  /*84e0*/  FFMA.FTZ R201, R146, -R205, R209 ;  /* 0x800000cd92c97223 */ /* 0x000fc400000100d1 */
[----:B------:R-:W-:Y:S02]  /*84f0*/  FFMA.FTZ R242, R4, -R209, R242 ;  /* 0x800000d104f27223 */ /* 0x000fe400000100f2 */
[----:B------:R-:W-:Y:S01]  /*8500*/  FFMA.FTZ R209, R133, R183, R134 ;  /* 0x000000b785d17223 */ /* 0x000fe20000010086 */
[----:B------:R-:W-:Y:S01]  /*8510*/  PRMT R134, RZ, 0x5410, R57 ;  /* 0x00005410ff867816 */ /* 0x000fe20000000039 */
[----:B------:R-:W-:Y:S02]  /*8520*/  FFMA.FTZ R210, R145, -R205, R210 ;  /* 0x800000cd91d27223 */ /* 0x000fe400000100d2 */
[----:B------:R-:W-:Y:S02]  /*8530*/  FMUL.FTZ R136, R21, R135 ;  /* 0x0000008715887220 */ /* 0x000fe40000410000 */
[----:B------:R-:W-:Y:S01]  /*8540*/  FFMA.FTZ R205, R133, R199, -R244 ;  /* 0x000000c785cd7223 */ /* 0x000fe200000108f4 */
[----:B------:R-:W-:Y:S01]  /*8550*/  PRMT R133, RZ, 0x5410, R56 ;  /* 0x00005410ff857816 */ /* 0x000fe20000000038 */
[----:B------:R-:W-:-:S02]  /*8560*/  FADD.FTZ R209, -R182, R209 ;  /* 0x000000d1b6d17221 */ /* 0x000fc40000010100 */
[----:B------:R-:W-:Y:S02]  /*8570*/  FFMA.FTZ R229, R3, -R211, R242 ;  /* 0x800000d303e57223 */ /* 0x000fe400000100f2 */
[-C--:B------:R-:W-:Y:S02]  /*8580*/  FFMA.FTZ R208, R143, -R136.reuse, R208 ;  /* 0x800000888fd07223 */ /* 0x080fe400000100d0 */
[----:B------:R-:W-:Y:S02]  /*8590*/  FADD.FTZ R242, R166, R205 ;  /* 0x000000cda6f27221 */ /* 0x000fe40000010000 */
[----:B------:R-:W-:Y:S02]  /*85a0*/  FFMA.FTZ R136, R144, -R136, R207 ;  /* 0x8000008890887223 */ /* 0x000fe400000100cf */
[----:B------:R-:W-:Y:S02]  /*85b0*/  FMUL.FTZ R182, R132, -R209 ;  /* 0x800000d184b67220 */ /* 0x000fe40000410000 */
[----:B------:R-:W-:-:S02]  /*85c0*/  FMUL.FTZ R207, R19, R134 ;  /* 0x0000008613cf7220 */ /* 0x000fc40000410000 */
[----:B------:R-:W-:Y:S02]  /*85d0*/  FMUL.FTZ R244, R132, -R242 ;  /* 0x800000f284f47220 */ /* 0x000fe40000410000 */
[----:B------:R-:W-:Y:S02]  /*85e0*/  FFMA.FTZ R203, R3, R212, R203 ;  /* 0x000000d403cb7223 */ /* 0x000fe400000100cb */
[----:B------:R-:W-:Y:S01]  /*85f0*/  FFMA.FTZ R132, R131, R242, -R182 ;  /* 0x000000f283847223 */ /* 0x000fe200000108b6 */
[----:B------:R-:W-:Y:S01]  /*8600*/  PRMT R182, RZ, 0x5410, R55 ;  /* 0x00005410ffb67816 */ /* 0x000fe20000000037 */
[-C--:B------:R-:W-:Y:S02]  /*8610*/  FFMA.FTZ R212, R147, -R207.reuse, R212 ;  /* 0x800000cf93d47223 */ /* 0x080fe400000100d4 */
[----:B------:R-:W-:Y:S02]  /*8620*/  FFMA.FTZ R207, R148, -R207, R211 ;  /* 0x800000cf94cf7223 */ /* 0x000fe400000100d3 */
[----:B------:R-:W-:-:S02]  /*8630*/  FMUL.FTZ R211, R18, R133 ;  /* 0x0000008512d37220 */ /* 0x000fc40000410000 */
[----:B------:R-:W-:Y:S02]  /*8640*/  FFMA.FTZ R166, R2, R214, R203 ;  /* 0x000000d602a67223 */ /* 0x000fe400000100cb */
[----:B------:R-:W-:Y:S02]  /*8650*/  FFMA.FTZ R244, R131, R209, R244 ;  /* 0x000000d183f47223 */ /* 0x000fe400000100f4 */
[----:B------:R-:W-:Y:S02]  /*8660*/  FMUL.FTZ R203, R17, R182 ;  /* 0x000000b611cb7220 */ /* 0x000fe40000410000 */
[----:B------:R-:W-:Y:S02]  /*8670*/  FADD.FTZ R165, R165, R132 ;  /* 0x00000084a5a57221 */ /* 0x000fe40000010000 */
[----:B------:R-:W-:Y:S02]  /*8680*/  FFMA.FTZ R214, R149, -R211, R214 ;  /* 0x800000d395d67223 */ /* 0x000fe400000100d6 */
[----:B------:R-:W-:-:S02]  /*8690*/  FMUL.FTZ R132, R199, UR42 ;  /* 0x0000002ac7847c20 */ /* 0x000fc40008410000 */
[C---:B------:R-:W-:Y:S02]  /*86a0*/  FFMA.FTZ R211, R150.reuse, -R211, R213 ;  /* 0x800000d396d37223 */ /* 0x040fe400000100d5 */
[----:B------:R-:W-:Y:S02]  /*86b0*/  FMUL.FTZ R150, R150, R183 ;  /* 0x000000b796967220 */ /* 0x000fe40000410000 */
[----:B------:R-:W-:Y:S02]  /*86c0*/  FMUL.FTZ R246, R60, UR42 ;  /* 0x0000002a3cf67c20 */ /* 0x000fe40008410000 */
[C---:B------:R-:W-:Y:S02]  /*86d0*/  FFMA.FTZ R205, R152.reuse, -R203, R216 ;  /* 0x800000cb98cd7223 */ /* 0x040fe400000100d8 */
[----:B------:R-:W-:Y:S02]  /*86e0*/  FADD.FTZ R181, -R181, R244 ;  /* 0x000000f4b5b57221 */ /* 0x000fe40000010100 */
[----:B------:R-:W-:-:S02]  /*86f0*/  FMUL.FTZ R152, R152, R61 ;  /* 0x0000003d98987220 */ /* 0x000fc40000410000 */
[C---:B------:R-:W-:Y:S02]  /*8700*/  FFMA.FTZ R244, R183.reuse, UR41, -R132 ;  /* 0x00000029b7f47c23 */ /* 0x040fe40008010884 */
[----:B------:R-:W-:Y:S02]  /*8710*/  FMUL.FTZ R132, R183, UR42 ;  /* 0x0000002ab7847c20 */ /* 0x000fe40008410000 */
[----:B------:R-:W-:Y:S02]  /*8720*/  FFMA.FTZ R213, R2, -R213, R229 ;  /* 0x800000d502d57223 */ /* 0x000fe400000100e5 */
[----:B------:R-:W-:Y:S02]  /*8730*/  FMUL.FTZ R131, R61, UR42 ;  /* 0x0000002a3d837c20 */ /* 0x000fe40008410000 */
[----:B------:R-:W-:Y:S02]  /*8740*/  FFMA.FTZ R149, R149, R199, R150 ;  /* 0x000000c795957223 */ /* 0x000fe40000010096 */
[----:B------:R-:W-:-:S02]  /*8750*/  FFMA.FTZ R229, R61, UR41, -R246 ;  /* 0x000000293de57c23 */ /* 0x000fc400080108f6 */
[C---:B------:R-:W-:Y:S02]  /*8760*/  FMUL.FTZ R150, R130.reuse, -R181 ;  /* 0x800000b582967220 */ /* 0x040fe40000410000 */
[C---:B------:R-:W-:Y:S02]  /*8770*/  FFMA.FTZ R203, R151.reuse, -R203, R215 ;  /* 0x800000cb97cb7223 */ /* 0x040fe400000100d7 */
[----:B------:R-:W-:Y:S02]  /*8780*/  FFMA.FTZ R152, R151, R60, R152 ;  /* 0x0000003c97987223 */ /* 0x000fe40000010098 */
[----:B------:R-:W-:Y:S02]  /*8790*/  FMUL.FTZ R130, R130, -R165 ;  /* 0x800000a582827220 */ /* 0x000fe40000410000 */
[----:B------:R-:W-:Y:S02]  /*87a0*/  FFMA.FTZ R151, R199, UR41, R132 ;  /* 0x00000029c7977c23 */ /* 0x000fe40008010084 */
[----:B------:R-:W-:-:S02]  /*87b0*/  FFMA.FTZ R246, R60, UR41, R131 ;  /* 0x000000293cf67c23 */ /* 0x000fc40008010083 */
[----:B------:R-:W-:Y:S02]  /*87c0*/  FMUL.FTZ R132, R211, R244 ;  /* 0x000000f4d3847220 */ /* 0x000fe40000410000 */
[----:B------:R-:W-:Y:S02]  /*87d0*/  FMUL.FTZ R131, R205, R229 ;  /* 0x000000e5cd837220 */ /* 0x000fe40000410000 */
[C---:B------:R-:W-:Y:S01]  /*87e0*/  FFMA.FTZ R229, R129.reuse, R181, R130 ;  /* 0x000000b581e57223 */ /* 0x040fe20000010082 */
[----:B------:R-:W-:Y:S01]  /*87f0*/  SHF.L.U32 R130, R86, 0x5, RZ ;  /* 0x0000000556827819 */ /* 0x000fe200000006ff */
[----:B------:R-:W-:Y:S02]  /*8800*/  FFMA.FTZ R132, R214, R151, R132 ;  /* 0x00000097d6847223 */ /* 0x000fe40000010084 */
[----:B------:R-:W-:Y:S01]  /*8810*/  FFMA.FTZ R151, R129, R165, -R150 ;  /* 0x000000a581977223 */ /* 0x000fe20000010896 */
[----:B------:R-:W-:Y:S01]  /*8820*/  LEA.HI.SX32 R130, R130, R130, 0x1b ;  /* 0x0000008282827211 */ /* 0x000fe200078fdaff */
[----:B------:R-:W-:-:S02]  /*8830*/  FMUL.FTZ R150, R18, R183 ;  /* 0x000000b712967220 */ /* 0x000fc40000410000 */
[----:B------:R-:W-:Y:S02]  /*8840*/  FADD.FTZ R180, -R180, R229 ;  /* 0x000000e5b4b47221 */ /* 0x000fe40000010100 */
[----:B------:R-:W-:Y:S02]  /*8850*/  FMUL.FTZ R244, R18, R199 ;  /* 0x000000c712f47220 */ /* 0x000fe40000410000 */
[----:B------:R-:W-:Y:S02]  /*8860*/  FADD.FTZ R164, R164, R151 ;  /* 0x00000097a4a47221 */ /* 0x000fe40000010000 */
[C---:B------:R-:W-:Y:S02]  /*8870*/  FMUL.FTZ R129, R211.reuse, R150 ;  /* 0x00000096d3817220 */ /* 0x040fe40000410000 */
[----:B------:R-:W-:Y:S02]  /*8880*/  FMUL.FTZ R151, R128, -R180 ;  /* 0x800000b480977220 */ /* 0x000fe40000410000 */
[----:B------:R-:W-:-:S02]  /*8890*/  FMUL.FTZ R211, R211, R244 ;  /* 0x000000f4d3d37220 */ /* 0x000fc40000410000 */
[----:B------:R-:W-:Y:S02]  /*88a0*/  FMUL.FTZ R183, R128, -R164 ;  /* 0x800000a480b77220 */ /* 0x000fe40000410000 */
[C---:B------:R-:W-:Y:S02]  /*88b0*/  FFMA.FTZ R129, R214.reuse, R244, R129 ;  /* 0x000000f4d6817223 */ /* 0x040fe40000010081 */
[----:B------:R-:W-:Y:S02]  /*88c0*/  FFMA.FTZ R128, R127, R164, -R151 ;  /* 0x000000a47f807223 */ /* 0x000fe40000010897 */
[-C--:B------:R-:W-:Y:S02]  /*88d0*/  FFMA.FTZ R214, R214, R150.reuse, -R211 ;  /* 0x00000096d6d67223 */ /* 0x080fe400000108d3 */
[----:B------:R-:W-:Y:S02]  /*88e0*/  FMUL.FTZ R211, R133, R150 ;  /* 0x0000009685d37220 */ /* 0x000fe40000410000 */
[----:B------:R-:W-:-:S02]  /*88f0*/  FFMA.FTZ R150, R127, R180, R183 ;  /* 0x000000b47f967223 */ /* 0x000fc400000100b7 */
[----:B------:R-:W-:Y:S01]  /*8900*/  FADD.FTZ R163, R163, R128 ;  /* 0x00000080a3a37221 */ /* 0x000fe20000010000 */
[----:B------:R-:W-:Y:S01]  /*8910*/  STS [R130.X4+0x10f4], R211 ;  /* 0x0010f4d382007388 */ /* 0x000fe20000004800 */
[----:B------:R-:W-:Y:S02]  /*8920*/  FMUL.FTZ R128, R242, UR42 ;  /* 0x0000002af2807c20 */ /* 0x000fe40008410000 */
[----:B------:R-:W-:Y:S02]  /*8930*/  FADD.FTZ R179, -R179, R150 ;  /* 0x00000096b3b37221 */ /* 0x000fe40000010100 */
[----:B------:R-:W-:Y:S02]  /*8940*/  FFMA.FTZ R150, R209, UR41, -R128 ;  /* 0x00000029d1967c23 */ /* 0x000fe40008010880 */
[----:B------:R-:W-:Y:S02]  /*8950*/  FMUL.FTZ R128, R148, R209 ;  /* 0x000000d194807220 */ /* 0x000fe40000410000 */
[----:B------:R-:W-:-:S02]  /*8960*/  FMUL.FTZ R148, R126, -R179 ;  /* 0x800000b37e947220 */ /* 0x000fc40000410000 */
[-C--:B------:R-:W-:Y:S02]  /*8970*/  FMUL.FTZ R126, R126, -R163.reuse ;  /* 0x800000a37e7e7220 */ /* 0x080fe40000410000 */
[----:B------:R-:W-:Y:S02]  /*8980*/  FFMA.FTZ R128, R147, R242, R128 ;  /* 0x000000f293807223 */ /* 0x000fe40000010080 */
        /* <DEDUP_REMOVED lines=12> */
[----:B------:R-:W-:Y:S02]  /*8a50*/  FFMA.FTZ R123, R119, R161, -R124 ;  /* 0x000000a1777b7223 */ /* 0x000fe4000001087c */
[----:B------:R-:W-:Y:S02]  /*8a60*/  FMUL.FTZ R124, R165, UR42 ;  /* 0x0000002aa57c7c20 */ /* 0x000fe40008410000 */
[----:B------:R-:W-:Y:S02]  /*8a70*/  FFMA.FTZ R147, R119, R177, R122 ;  /* 0x000000b177937223 */ /* 0x000fe4000001007a */
[----:B------:R-:W-:-:S02]  /*8a80*/  FMUL.FTZ R122, R181, UR42 ;  /* 0x0000002ab57a7c20 */ /* 0x000fc40008410000 */
[----:B------:R-:W-:Y:S02]  /*8a90*/  FFMA.FTZ R124, R181, UR41, -R124 ;  /* 0x00000029b57c7c23 */ /* 0x000fe4000801087c */
[----:B------:R-:W-:Y:S02]  /*8aa0*/  FADD.FTZ R176, -R176, R147 ;  /* 0x00000093b0b07221 */ /* 0x000fe40000010100 */
[----:B------:R-:W-:Y:S02]  /*8ab0*/  FADD.FTZ R160, R160, R123 ;  /* 0x0000007ba0a07221 */ /* 0x000fe40000010000 */
[----:B------:R-:W-:Y:S02]  /*8ac0*/  FFMA.FTZ R119, R165, UR41, R122 ;  /* 0x00000029a5777c23 */ /* 0x000fe4000801007a */
[----:B------:R-:W-:Y:S02]  /*8ad0*/  FMUL.FTZ R122, R201, R124 ;  /* 0x0000007cc97a7220 */ /* 0x000fe40000410000 */
[----:B------:R-:W-:-:S02]  /*8ae0*/  FMUL.FTZ R124, R118, -R176 ;  /* 0x800000b0767c7220 */ /* 0x000fc40000410000 */
[----:B------:R-:W-:Y:S02]  /*8af0*/  FMUL.FTZ R146, R146, R181 ;  /* 0x000000b592927220 */ /* 0x000fe40000410000 */
[----:B------:R-:W-:Y:S02]  /*8b00*/  FMUL.FTZ R118, R118, -R160 ;  /* 0x800000a076767220 */ /* 0x000fe40000410000 */
[----:B------:R-:W-:Y:S02]  /*8b10*/  FFMA.FTZ R145, R145, R165, R146 ;  /* 0x000000a591917223 */ /* 0x000fe40000010092 */
[C---:B------:R-:W-:Y:S02]  /*8b20*/  FFMA.FTZ R118, R117.reuse, R176, R118 ;  /* 0x000000b075767223 */ /* 0x040fe40000010076 */
[----:B------:R-:W-:Y:S02]  /*8b30*/  FMUL.FTZ R146, R20, R181 ;  /* 0x000000b514927220 */ /* 0x000fe40000410000 */
[----:B------:R-:W-:-:S02]  /*8b40*/  FFMA.FTZ R124, R117, R160, -R124 ;  /* 0x000000a0757c7223 */ /* 0x000fc4000001087c */
[----:B------:R-:W-:Y:S02]  /*8b50*/  FADD.FTZ R175, -R175, R118 ;  /* 0x00000076afaf7221 */ /* 0x000fe40000010100 */
[----:B------:R-:W-:Y:S02]  /*8b60*/  FMUL.FTZ R126, R20, R165 ;  /* 0x000000a5147e7220 */ /* 0x000fe40000410000 */
[----:B------:R-:W-:Y:S02]  /*8b70*/  FMUL.FTZ R123, R201, R146 ;  /* 0x00000092c97b7220 */ /* 0x000fe40000410000 */
[----:B------:R-:W-:Y:S02]  /*8b80*/  FADD.FTZ R159, R159, R124 ;  /* 0x0000007c9f9f7221 */ /* 0x000fe40000010000 */
[----:B------:R-:W-:Y:S02]  /*8b90*/  FMUL.FTZ R124, R103, -R175 ;  /* 0x800000af677c7220 */ /* 0x000fe40000410000 */
[----:B------:R-:W-:-:S02]  /*8ba0*/  FMUL.FTZ R147, R167, R126 ;  /* 0x0000007ea7937220 */ /* 0x000fc40000410000 */
[-C--:B------:R-:W-:Y:S02]  /*8bb0*/  FMUL.FTZ R201, R201, R126.reuse ;  /* 0x0000007ec9c97220 */ /* 0x080fe40000410000 */
[----:B------:R-:W-:Y:S01]  /*8bc0*/  FFMA.FTZ R123, R210, R126, R123 ;  /* 0x0000007ed27b7223 */ /* 0x000fe2000001007b */
[----:B------:R-:W-:Y:S01]  /*8bd0*/  STS [R130.X4+0x10e0], R147 ;  /* 0x0010e09382007388 */ /* 0x000fe20000004800 */
[----:B------:R-:W-:Y:S02]  /*8be0*/  FMUL.FTZ R118, R144, R180 ;  /* 0x000000b490767220 */ /* 0x000fe40000410000 */
[-C--:B------:R-:W-:Y:S02]  /*8bf0*/  FMUL.FTZ R126, R103, -R159.reuse ;  /* 0x8000009f677e7220 */ /* 0x080fe40000410000 */
[----:B------:R-:W-:Y:S02]  /*8c00*/  FMUL.FTZ R151, R164, UR42 ;  /* 0x0000002aa4977c20 */ /* 0x000fe40008410000 */
[----:B------:R-:W-:-:S02]  /*8c10*/  FFMA.FTZ R103, R104, R159, -R124 ;  /* 0x0000009f68677223 */ /* 0x000fc4000001087c */
[----:B------:R-:W-:Y:S02]  /*8c20*/  FFMA.FTZ R118, R143, R164, R118 ;  /* 0x000000a48f767223 */ /* 0x000fe40000010076 */
[----:B------:R-:W-:Y:S02]  /*8c30*/  FMUL.FTZ R165, R21, R180 ;  /* 0x000000b415a57220 */ /* 0x000fe40000410000 */
[----:B------:R-:W-:Y:S02]  /*8c40*/  FFMA.FTZ R143, R104, R175, R126 ;  /* 0x000000af688f7223 */ /* 0x000fe4000001007e */
[----:B------:R-:W-:Y:S02]  /*8c50*/  FMUL.FTZ R181, R167, R146 ;  /* 0x00000092a7b57220 */ /* 0x000fe40000410000 */
[----:B------:R-:W-:Y:S02]  /*8c60*/  FFMA.FTZ R151, R180, UR41, -R151 ;  /* 0x00000029b4977c23 */ /* 0x000fe40008010897 */
[----:B------:R-:W-:Y:S01]  /*8c70*/  FADD.FTZ R158, R158, R103 ;  /* 0x000000679e9e7221 */ /* 0x000fe20000010000 */
[----:B------:R0:W-:Y:S01]  /*8c80*/  STS [R130.X4+0x10e4], R181 ;  /* 0x0010e4b582007388 */ /* 0x0001e20000004800 */
[----:B------:R-:W-:-:S02]  /*8c90*/  FMUL.FTZ R103, R21, R164 ;  /* 0x000000a415677220 */ /* 0x000fc40000410000 */
[----:B------:R-:W-:Y:S02]  /*8ca0*/  FMUL.FTZ R124, R136, R165 ;  /* 0x000000a5887c7220 */ /* 0x000fe40000410000 */
[----:B------:R-:W-:Y:S02]  /*8cb0*/  FADD.FTZ R174, -R174, R143 ;  /* 0x0000008faeae7221 */ /* 0x000fe40000010100 */
[C---:B------:R-:W-:Y:S02]  /*8cc0*/  FMUL.FTZ R151, R136.reuse, R151 ;  /* 0x0000009788977220 */ /* 0x040fe40000410000 */
[-C--:B------:R-:W-:Y:S02]  /*8cd0*/  FMUL.FTZ R136, R136, R103.reuse ;  /* 0x0000006788887220 */ /* 0x080fe40000410000 */
[----:B------:R-:W-:Y:S02]  /*8ce0*/  FFMA.FTZ R124, R208, R103, R124 ;  /* 0x00000067d07c7223 */ /* 0x000fe4000001007c */
[----:B------:R-:W-:-:S02]  /*8cf0*/  FMUL.FTZ R143, R105, -R158 ;  /* 0x8000009e698f7220 */ /* 0x000fc40000410000 */
[----:B0-----:R-:W-:Y:S02]  /*8d00*/  FMUL.FTZ R181, R135, R103 ;  /* 0x0000006787b57220 */ /* 0x001fe40000410000 */
[-C--:B------:R-:W-:Y:S02]  /*8d10*/  FMUL.FTZ R103, R105, -R174.reuse ;  /* 0x800000ae69677220 */ /* 0x080fe40000410000 */
[C---:B------:R-:W-:Y:S01]  /*8d20*/  FFMA.FTZ R104, R106.reuse, R174, R143 ;  /* 0x000000ae6a687223 */ /* 0x040fe2000001008f */
[----:B------:R-:W-:Y:S01]  /*8d30*/  STS [R130.X4+0x10d8], R181 ;  /* 0x0010d8b582007388 */ /* 0x000fe20000004800 */
[----:B------:R-:W-:Y:S02]  /*8d40*/  FFMA.FTZ R106, R106, R158, -R103 ;  /* 0x0000009e6a6a7223 */ /* 0x000fe40000010867 */
[----:B------:R-:W-:Y:S02]  /*8d50*/  FADD.FTZ R173, -R173, R104 ;  /* 0x00000068adad7221 */ /* 0x000fe40000010100 */
[----:B------:R-:W-:-:S02]  /*8d60*/  FADD.FTZ R157, R157, R106 ;  /* 0x0000006a9d9d7221 */ /* 0x000fc40000010000 */
[C---:B------:R-:W-:Y:S02]  /*8d70*/  FMUL.FTZ R103, R107.reuse, -R173 ;  /* 0x800000ad6b677220 */ /* 0x040fe40000410000 */
[----:B------:R-:W-:Y:S02]  /*8d80*/  FMUL.FTZ R107, R107, -R157 ;  /* 0x8000009d6b6b7220 */ /* 0x000fe40000410000 */
[----:B------:R-:W-:Y:S02]  /*8d90*/  FMUL.FTZ R106, R163, UR42 ;  /* 0x0000002aa36a7c20 */ /* 0x000fe40008410000 */
[C---:B------:R-:W-:Y:S02]  /*8da0*/  FFMA.FTZ R107, R108.reuse, R173, R107 ;  /* 0x000000ad6c6b7223 */ /* 0x040fe4000001006b */
[----:B------:R-:W-:Y:S02]  /*8db0*/  FFMA.FTZ R103, R108, R157, -R103 ;  /* 0x0000009d6c677223 */ /* 0x000fe40000010867 */
[----:B------:R-:W-:-:S02]  /*8dc0*/  FMUL.FTZ R142, R142, R179 ;  /* 0x000000b38e8e7220 */ /* 0x000fc40000410000 */
[C---:B------:R-:W-:Y:S02]  /*8dd0*/  FMUL.FTZ R104, R179.reuse, UR42 ;  /* 0x0000002ab3687c20 */ /* 0x040fe40008410000 */
[----:B------:R-:W-:Y:S02]  /*8de0*/  FFMA.FTZ R143, R179, UR41, -R106 ;  /* 0x00000029b38f7c23 */ /* 0x000fe4000801086a */
[----:B------:R-:W-:Y:S02]  /*8df0*/  FMUL.FTZ R179, R22, R179 ;  /* 0x000000b316b37220 */ /* 0x000fe40000410000 */
[----:B------:R-:W-:Y:S02]  /*8e00*/  FADD.FTZ R172, -R172, R107 ;  /* 0x0000006bacac7221 */ /* 0x000fe40000010100 */
[----:B------:R-:W-:Y:S02]  /*8e10*/  FADD.FTZ R156, R156, R103 ;  /* 0x000000679c9c7221 */ /* 0x000fe40000010000 */
[----:B------:R-:W-:-:S02]  /*8e20*/  FFMA.FTZ R141, R141, R163, R142 ;  /* 0x000000a38d8d7223 */ /* 0x000fc4000001008e */
[----:B------:R-:W-:Y:S02]  /*8e30*/  FFMA.FTZ R103, R163, UR41, R104 ;  /* 0x00000029a3677c23 */ /* 0x000fe40008010068 */
[----:B------:R-:W-:Y:S02]  /*8e40*/  FMUL.FTZ R163, R22, R163 ;  /* 0x000000a316a37220 */ /* 0x000fe40000410000 */
[C---:B------:R-:W-:Y:S02]  /*8e50*/  FMUL.FTZ R106, R184.reuse, R179 ;  /* 0x000000b3b86a7220 */ /* 0x040fe40000410000 */
[----:B------:R-:W-:Y:S02]  /*8e60*/  FMUL.FTZ R104, R184, R143 ;  /* 0x0000008fb8687220 */ /* 0x000fe40000410000 */
[C---:B------:R-:W-:Y:S02]  /*8e70*/  FMUL.FTZ R107, R109.reuse, -R172 ;  /* 0x800000ac6d6b7220 */ /* 0x040fe40000410000 */
[----:B------:R-:W-:-:S02]  /*8e80*/  FMUL.FTZ R143, R109, -R156 ;  /* 0x8000009c6d8f7220 */ /* 0x000fc40000410000 */
[----:B------:R-:W-:Y:S02]  /*8e90*/  FFMA.FTZ R109, R206, R163, R106 ;  /* 0x000000a3ce6d7223 */ /* 0x000fe4000001006a */
[C---:B------:R-:W-:Y:S02]  /*8ea0*/  FFMA.FTZ R106, R112.reuse, R156, -R107 ;  /* 0x0000009c706a7223 */ /* 0x040fe4000001086b */
[----:B------:R-:W-:Y:S02]  /*8eb0*/  FFMA.FTZ R112, R112, R172, R143 ;  /* 0x000000ac70707223 */ /* 0x000fe4000001008f */
[----:B------:R-:W-:Y:S02]  /*8ec0*/  FADD.FTZ R155, R155, R106 ;  /* 0x0000006a9b9b7221 */ /* 0x000fe40000010000 */
[----:B------:R-:W-:Y:S02]  /*8ed0*/  FADD.FTZ R171, -R171, R112 ;  /* 0x00000070abab7221 */ /* 0x000fe40000010100 */
[----:B------:R-:W-:-:S02]  /*8ee0*/  FMUL.FTZ R106, R140, R178 ;  /* 0x000000b28c6a7220 */ /* 0x000fc40000410000 */
[C---:B------:R-:W-:Y:S02]  /*8ef0*/  FMUL.FTZ R107, R113.reuse, -R171 ;  /* 0x800000ab716b7220 */ /* 0x040fe40000410000 */
[----:B------:R-:W-:Y:S02]  /*8f00*/  FMUL.FTZ R143, R162, UR42 ;  /* 0x0000002aa28f7c20 */ /* 0x000fe40008410000 */
[-C--:B------:R-:W-:Y:S02]  /*8f10*/  FMUL.FTZ R113, R113, -R155.reuse ;  /* 0x8000009b71717220 */ /* 0x080fe40000410000 */
[----:B------:R-:W-:Y:S02]  /*8f20*/  FFMA.FTZ R106, R139, R162, R106 ;  /* 0x000000a28b6a7223 */ /* 0x000fe4000001006a */
[----:B------:R-:W-:Y:S02]  /*8f30*/  FMUL.FTZ R139, R178, UR42 ;  /* 0x0000002ab28b7c20 */ /* 0x000fe40008410000 */
[----:B------:R-:W-:-:S02]  /*8f40*/  FFMA.FTZ R107, R114, R155, -R107 ;  /* 0x0000009b726b7223 */ /* 0x000fc4000001086b */
[----:B------:R-:W-:Y:S02]  /*8f50*/  FFMA.FTZ R108, R178, UR41, -R143 ;  /* 0x00000029b26c7c23 */ /* 0x000fe4000801088f */
[C---:B------:R-:W-:Y:S02]  /*8f60*/  FMUL.FTZ R178, R23.reuse, R178 ;  /* 0x000000b217b27220 */ /* 0x040fe40000410000 */
[----:B------:R-:W-:Y:S02]  /*8f70*/  FFMA.FTZ R113, R114, R171, R113 ;  /* 0x000000ab72717223 */ /* 0x000fe40000010071 */
[----:B------:R-:W-:Y:S02]  /*8f80*/  FFMA.FTZ R139, R162, UR41, R139 ;  /* 0x00000029a28b7c23 */ /* 0x000fe4000801008b */
[----:B------:R-:W-:Y:S02]  /*8f90*/  FADD.FTZ R154, R154, R107 ;  /* 0x0000006b9a9a7221 */ /* 0x000fe40000010000 */
[----:B------:R-:W-:-:S02]  /*8fa0*/  FMUL.FTZ R162, R23, R162 ;  /* 0x000000a217a27220 */ /* 0x000fc40000410000 */
[C---:B------:R-:W-:Y:S02]  /*8fb0*/  FMUL.FTZ R107, R63.reuse, R178 ;  /* 0x000000b23f6b7220 */ /* 0x040fe40000410000 */
[----:B------:R-:W-:Y:S02]  /*8fc0*/  FADD.FTZ R170, -R170, R113 ;  /* 0x00000071aaaa7221 */ /* 0x000fe40000010100 */
[C---:B------:R-:W-:Y:S02]  /*8fd0*/  FMUL.FTZ R112, R63.reuse, R108 ;  /* 0x0000006c3f707220 */ /* 0x040fe40000410000 */
[-C--:B------:R-:W-:Y:S02]  /*8fe0*/  FMUL.FTZ R113, R63, R162.reuse ;  /* 0x000000a23f717220 */ /* 0x080fe40000410000 */
[----:B------:R-:W-:Y:S02]  /*8ff0*/  FFMA.FTZ R63, R204, R162, R107 ;  /* 0x000000a2cc3f7223 */ /* 0x000fe4000001006b */
[----:B------:R-:W-:-:S02]  /*9000*/  FMUL.FTZ R107, R115, -R170 ;  /* 0x800000aa736b7220 */ /* 0x000fc40000410000 */
[-C--:B------:R-:W-:Y:S02]  /*9010*/  FMUL.FTZ R115, R115, -R154.reuse ;  /* 0x8000009a73737220 */ /* 0x080fe40000410000 */
[C---:B------:R-:W-:Y:S02]  /*9020*/  FFMA.FTZ R108, R116.reuse, R154, -R107 ;  /* 0x0000009a746c7223 */ /* 0x040fe4000001086b */
[----:B------:R-:W-:Y:S02]  /*9030*/  FFMA.FTZ R116, R116, R170, R115 ;  /* 0x000000aa74747223 */ /* 0x000fe40000010073 */
[----:B------:R-:W-:Y:S02]  /*9040*/  FADD.FTZ R153, R153, R108 ;  /* 0x0000006c99997221 */ /* 0x000fe40000010000 */
[----:B------:R-:W-:Y:S02]  /*9050*/  FADD.FTZ R169, -R169, R116 ;  /* 0x00000074a9a97221 */ /* 0x000fe40000010100 */
[----:B------:R-:W-:-:S02]  /*9060*/  FMUL.FTZ R147, R180, UR42 ;  /* 0x0000002ab4937c20 */ /* 0x000fc40008410000 */
[----:B------:R-:W-:Y:S02]  /*9070*/  FMUL.FTZ R116, R32, R169 ;  /* 0x000000a920747220 */ /* 0x000fe40000410000 */
[----:B------:R-:W-:Y:S02]  /*9080*/  FFMA.FTZ R105, R208, R165, -R136 ;  /* 0x000000a5d0697223 */ /* 0x000fe40000010888 */
[----:B------:R-:W-:Y:S02]  /*9090*/  FMUL.FTZ R136, R32, R153 ;  /* 0x0000009920887220 */ /* 0x000fe40000410000 */
[----:B------:R-:W-:Y:S02]  /*90a0*/  FMUL.FTZ R115, R31, R170 ;  /* 0x000000aa1f737220 */ /* 0x000fe40000410000 */
[----:B------:R-:W-:Y:S02]  /*90b0*/  FMUL.FTZ R107, R65, R116 ;  /* 0x00000074416b7220 */ /* 0x000fe40000410000 */
[----:B------:R-:W-:-:S02]  /*90c0*/  FFMA.FTZ R113, R204, R178, -R113 ;  /* 0x000000b2cc717223 */ /* 0x000fc40000010871 */
[----:B------:R-:W-:Y:S02]  /*90d0*/  FFMA.FTZ R147, R164, UR41, R147 ;  /* 0x00000029a4937c23 */ /* 0x000fe40008010093 */
[----:B------:R-:W-:Y:S02]  /*90e0*/  FFMA.FTZ R204, R204, R139, R112 ;  /* 0x0000008bcccc7223 */ /* 0x000fe40000010070 */
[----:B------:R-:W-:Y:S02]  /*90f0*/  FMUL.FTZ R139, R31, R154 ;  /* 0x0000009a1f8b7220 */ /* 0x000fe40000410000 */
[-C--:B------:R-:W-:Y:S02]  /*9100*/  FMUL.FTZ R108, R65, R136.reuse ;  /* 0x00000088416c7220 */ /* 0x080fe40000410000 */
[----:B------:R-:W-:Y:S02]  /*9110*/  FMUL.FTZ R112, R188, R115 ;  /* 0x00000073bc707220 */ /* 0x000fe40000410000 */
[----:B------:R-:W-:-:S02]  /*9120*/  FFMA.FTZ R107, R185, R136, R107 ;  /* 0x00000088b96b7223 */ /* 0x000fc4000001006b */
[----:B------:R-:W-:Y:S02]  /*9130*/  FMUL.FTZ R144, R138, R177 ;  /* 0x000000b18a907220 */ /* 0x000fe40000410000 */
[C---:B------:R-:W-:Y:S02]  /*9140*/  FMUL.FTZ R143, R197.reuse, R162 ;  /* 0x000000a2c58f7220 */ /* 0x040fe40000410000 */
[----:B------:R-:W-:Y:S02]  /*9150*/  FFMA.FTZ R208, R208, R147, R151 ;  /* 0x00000093d0d07223 */ /* 0x000fe40000010097 */
[----:B------:R-:W-:Y:S01]  /*9160*/  FMUL.FTZ R147, R197, R178 ;  /* 0x000000b2c5937220 */ /* 0x000fe20000410000 */
[----:B------:R0:W-:Y:S01]  /*9170*/  STS [R130.X4+0x10c8], R143 ;  /* 0x0010c88f82007388 */ /* 0x0001e20000004800 */
[-C--:B------:R-:W-:Y:S02]  /*9180*/  FMUL.FTZ R114, R188, R139.reuse ;  /* 0x0000008bbc727220 */ /* 0x080fe40000410000 */
[----:B------:R-:W-:Y:S01]  /*9190*/  FFMA.FTZ R108, R185, R116, -R108 ;  /* 0x00000074b96c7223 */ /* 0x000fe2000001086c */
[----:B------:R1:W-:Y:S01]  /*91a0*/  STS [R130.X4+0x10cc], R147 ;  /* 0x0010cc9382007388 */ /* 0x0003e20000004800 */
[----:B------:R-:W-:-:S02]  /*91b0*/  FFMA.FTZ R112, R187, R139, R112 ;  /* 0x0000008bbb707223 */ /* 0x000fc40000010070 */
[----:B------:R-:W-:Y:S02]  /*91c0*/  FADD.FTZ R107, RZ, R107 ;  /* 0x0000006bff6b7221 */ /* 0x000fe40000010000 */
[C---:B------:R-:W-:Y:S02]  /*91d0*/  FMUL.FTZ R138, R30.reuse, R155 ;  /* 0x0000009b1e8a7220 */ /* 0x040fe40000410000 */
[----:B------:R-:W-:Y:S02]  /*91e0*/  FFMA.FTZ R137, R137, R161, R144 ;  /* 0x000000a189897223 */ /* 0x000fe40000010090 */
[----:B------:R-:W-:Y:S02]  /*91f0*/  FMUL.FTZ R144, R161, UR42 ;  /* 0x0000002aa1907c20 */ /* 0x000fe40008410000 */
[----:B------:R-:W-:Y:S02]  /*9200*/  FMUL.FTZ R140, R30, R171 ;  /* 0x000000ab1e8c7220 */ /* 0x000fe40000410000 */
[----:B0-----:R-:W-:-:S02]  /*9210*/  FFMA.FTZ R143, R187, R115, -R114 ;  /* 0x00000073bb8f7223 */ /* 0x001fc40000010872 */
[----:B------:R-:W-:Y:S02]  /*9220*/  FADD.FTZ R108, RZ, R108 ;  /* 0x0000006cff6c7221 */ /* 0x000fe40000010000 */
[----:B------:R-:W-:Y:S02]  /*9230*/  FADD.FTZ R107, R107, R112 ;  /* 0x000000706b6b7221 */ /* 0x000fe40000010000 */
[C---:B------:R-:W-:Y:S02]  /*9240*/  FMUL.FTZ R112, R190.reuse, R138 ;  /* 0x0000008abe707220 */ /* 0x040fe40000410000 */
[----:B------:R-:W-:Y:S02]  /*9250*/  FMUL.FTZ R127, R209, UR42 ;  /* 0x0000002ad17f7c20 */ /* 0x000fe40008410000 */
[----:B-1----:R-:W-:Y:S02]  /*9260*/  FFMA.FTZ R147, R177, UR41, -R144 ;  /* 0x00000029b1937c23 */ /* 0x002fe40008010890 */
[----:B------:R-:W-:-:S02]  /*9270*/  FMUL.FTZ R142, R190, R140 ;  /* 0x0000008cbe8e7220 */ /* 0x000fc40000410000 */
[----:B------:R-:W-:Y:S02]  /*9280*/  FMUL.FTZ R144, R29, R172 ;  /* 0x000000ac1d907220 */ /* 0x000fe40000410000 */
[----:B------:R-:W-:Y:S02]  /*9290*/  FADD.FTZ R108, R108, R143 ;  /* 0x0000008f6c6c7221 */ /* 0x000fe40000010000 */
[----:B------:R-:W-:Y:S02]  /*92a0*/  FFMA.FTZ R143, R189, R140, -R112 ;  /* 0x0000008cbd8f7223 */ /* 0x000fe40000010870 */
[----:B------:R-:W-:Y:S02]  /*92b0*/  FFMA.FTZ R127, R242, UR41, R127 ;  /* 0x00000029f27f7c23 */ /* 0x000fe4000801007f */
[----:B------:R-:W-:Y:S02]  /*92c0*/  FMUL.FTZ R150, R207, R150 ;  /* 0x00000096cf967220 */ /* 0x000fe40000410000 */
[----:B------:R-:W-:-:S02]  /*92d0*/  FFMA.FTZ R117, R210, R146, -R201 ;  /* 0x00000092d2757223 */ /* 0x000fc400000108c9 */
[----:B------:R-:W-:Y:S02]  /*92e0*/  FFMA.FTZ R142, R189, R138, R142 ;  /* 0x0000008abd8e7223 */ /* 0x000fe4000001008e */
[----:B------:R-:W-:Y:S02]  /*92f0*/  FMUL.FTZ R146, R29, R156 ;  /* 0x0000009c1d927220 */ /* 0x000fe40000410000 */
[----:B------:R-:W-:Y:S02]  /*9300*/  FMUL.FTZ R112, R70, R144 ;  /* 0x0000009046707220 */ /* 0x000fe40000410000 */
[----:B------:R-:W-:Y:S02]  /*9310*/  FMUL.FTZ R148, R28, R173 ;  /* 0x000000ad1c947220 */ /* 0x000fe40000410000 */
[----:B------:R-:W-:Y:S02]  /*9320*/  FADD.FTZ R143, R108, R143 ;  /* 0x0000008f6c8f7221 */ /* 0x000fe40000010000 */
[----:B------:R-:W-:-:S02]  /*9330*/  FFMA.FTZ R127, R212, R127, R150 ;  /* 0x0000007fd47f7223 */ /* 0x000fc40000010096 */
[----:B------:R-:W-:Y:S02]  /*9340*/  FMUL.FTZ R209, R19, R209 ;  /* 0x000000d113d17220 */ /* 0x000fe40000410000 */
[----:B------:R-:W-:Y:S02]  /*9350*/  FMUL.FTZ R108, R62, R147 ;  /* 0x000000933e6c7220 */ /* 0x000fe40000410000 */
[----:B------:R-:W-:Y:S02]  /*9360*/  FADD.FTZ R114, R107, R142 ;  /* 0x0000008e6b727221 */ /* 0x000fe40000010000 */
[----:B------:R-:W-:Y:S02]  /*9370*/  FMUL.FTZ R150, R28, R157 ;  /* 0x0000009d1c967220 */ /* 0x000fe40000410000 */
[----:B------:R-:W-:Y:S02]  /*9380*/  FFMA.FTZ R147, R191, R146, R112 ;  /* 0x00000092bf937223 */ /* 0x000fe40000010070 */
[----:B------:R-:W-:-:S02]  /*9390*/  FMUL.FTZ R151, R110, R148 ;  /* 0x000000946e977220 */ /* 0x000fc40000410000 */
[----:B------:R-:W-:Y:S02]  /*93a0*/  FMUL.FTZ R183, R19, R242 ;  /* 0x000000f213b77220 */ /* 0x000fe40000410000 */
[----:B------:R-:W-:Y:S02]  /*93b0*/  FMUL.FTZ R125, R207, R209 ;  /* 0x000000d1cf7d7220 */ /* 0x000fe40000410000 */
[----:B------:R-:W-:Y:S02]  /*93c0*/  FMUL.FTZ R142, R177, UR42 ;  /* 0x0000002ab18e7c20 */ /* 0x000fe40008410000 */
[----:B------:R-:W-:Y:S02]  /*93d0*/  FMUL.FTZ R177, R24, R177 ;  /* 0x000000b118b17220 */ /* 0x000fe40000410000 */
[----:B------:R-:W-:Y:S02]  /*93e0*/  FMUL.FTZ R112, R70, R146 ;  /* 0x0000009246707220 */ /* 0x000fe40000410000 */
[----:B------:R-:W-:-:S02]  /*93f0*/  FADD.FTZ R114, R114, R147 ;  /* 0x0000009372727221 */ /* 0x000fc40000010000 */
[----:B------:R-:W-:Y:S02]  /*9400*/  FFMA.FTZ R151, R193, R150, R151 ;  /* 0x00000096c1977223 */ /* 0x000fe40000010097 */
[-C--:B------:R-:W-:Y:S02]  /*9410*/  FMUL.FTZ R207, R207, R183.reuse ;  /* 0x000000b7cfcf7220 */ /* 0x080fe40000410000 */
[-C--:B------:R-:W-:Y:S02]  /*9420*/  FFMA.FTZ R125, R212, R183.reuse, R125 ;  /* 0x000000b7d47d7223 */ /* 0x080fe4000001007d */
[----:B------:R-:W-:Y:S02]  /*9430*/  FFMA.FTZ R107, R161, UR41, R142 ;  /* 0x00000029a16b7c23 */ /* 0x000fe4000801008e */
[----:B------:R-:W-:Y:S02]  /*9440*/  FMUL.FTZ R183, R134, R183 ;  /* 0x000000b786b77220 */ /* 0x000fe40000410000 */
[----:B------:R-:W-:-:S02]  /*9450*/  FMUL.FTZ R161, R24, R161 ;  /* 0x000000a118a17220 */ /* 0x000fc40000410000 */
[----:B------:R-:W-:Y:S01]  /*9460*/  FMUL.FTZ R142, R62, R177 ;  /* 0x000000b13e8e7220 */ /* 0x000fe20000410000 */
[----:B------:R0:W-:Y:S01]  /*9470*/  STS [R130.X4+0x10e8], R183 ;  /* 0x0010e8b782007388 */ /* 0x0001e20000004800 */
[----:B------:R-:W-:Y:S02]  /*9480*/  FFMA.FTZ R112, R191, R144, -R112 ;  /* 0x00000090bf707223 */ /* 0x000fe40000010870 */
[----:B------:R-:W-:Y:S02]  /*9490*/  FADD.FTZ R151, R114, R151 ;  /* 0x0000009772977221 */ /* 0x000fe40000010000 */
[----:B------:R-:W-:Y:S02]  /*94a0*/  FMUL.FTZ R114, R110, R150 ;  /* 0x000000966e727220 */ /* 0x000fe40000410000 */
[----:B------:R-:W-:Y:S02]  /*94b0*/  FMUL.FTZ R126, R184, R163 ;  /* 0x000000a3b87e7220 */ /* 0x000fe40000410000 */
[----:B------:R-:W-:-:S02]  /*94c0*/  FMUL.FTZ R62, R62, R161 ;  /* 0x000000a13e3e7220 */ /* 0x000fc40000410000 */
[----:B------:R-:W-:Y:S02]  /*94d0*/  FFMA.FTZ R142, R202, R161, R142 ;  /* 0x000000a1ca8e7223 */ /* 0x000fe4000001008e */
[----:B------:R-:W-:Y:S02]  /*94e0*/  FADD.FTZ R112, R143, R112 ;  /* 0x000000708f707221 */ /* 0x000fe40000010000 */
[----:B------:R-:W-:Y:S02]  /*94f0*/  FMUL.FTZ R163, R168, R163 ;  /* 0x000000a3a8a37220 */ /* 0x000fe40000410000 */
[----:B------:R-:W-:Y:S02]  /*9500*/  FMUL.FTZ R161, R196, R161 ;  /* 0x000000a1c4a17220 */ /* 0x000fe40000410000 */
[----:B------:R-:W-:Y:S01]  /*9510*/  FFMA.FTZ R143, R193, R148, -R114 ;  /* 0x00000094c18f7223 */ /* 0x000fe20000010872 */
[----:B------:R1:W-:Y:S01]  /*9520*/  STS [R130.X4+0x10d0], R163 ;  /* 0x0010d0a382007388 */ /* 0x0003e20000004800 */
[----:B0-----:R-:W-:-:S02]  /*9530*/  FMUL.FTZ R183, R135, R165 ;  /* 0x000000a587b77220 */ /* 0x001fc40000410000 */
[C---:B------:R-:W-:Y:S01]  /*9540*/  FMUL.FTZ R164, R27.reuse, R158 ;  /* 0x0000009e1ba47220 */ /* 0x040fe20000410000 */
[----:B------:R0:W-:Y:S01]  /*9550*/  STS [R130.X4+0x10c0], R161 ;  /* 0x0010c0a182007388 */ /* 0x0001e20000004800 */
[----:B------:R-:W-:Y:S02]  /*9560*/  FMUL.FTZ R162, R27, R174 ;  /* 0x000000ae1ba27220 */ /* 0x000fe40000410000 */
[----:B------:R-:W-:Y:S01]  /*9570*/  FMUL.FTZ R165, R25, R176 ;  /* 0x000000b019a57220 */ /* 0x000fe20000410000 */
[----:B------:R-:W-:Y:S01]  /*9580*/  STS [R130.X4+0x10dc], R183 ;  /* 0x0010dcb782007388 */ /* 0x000fe20000004800 */
[----:B------:R-:W-:Y:S02]  /*9590*/  FADD.FTZ R112, R112, R143 ;  /* 0x0000008f70707221 */ /* 0x000fe40000010000 */
[----:B------:R-:W-:Y:S02]  /*95a0*/  FMUL.FTZ R143, R120, R164 ;  /* 0x000000a4788f7220 */ /* 0x000fe40000410000 */
[----:B------:R-:W-:-:S02]  /*95b0*/  FFMA.FTZ R126, R206, R179, -R126 ;  /* 0x000000b3ce7e7223 */ /* 0x000fc4000001087e */
[----:B-1----:R-:W-:Y:S02]  /*95c0*/  FMUL.FTZ R163, R25, R160 ;  /* 0x000000a019a37220 */ /* 0x002fe40000410000 */
[-C--:B------:R-:W-:Y:S02]  /*95d0*/  FMUL.FTZ R114, R120, R162.reuse ;  /* 0x000000a278727220 */ /* 0x080fe40000410000 */
[----:B0-----:R-:W-:Y:S02]  /*95e0*/  FMUL.FTZ R161, R194, R165 ;  /* 0x000000a5c2a17220 */ /* 0x001fe40000410000 */
[----:B------:R-:W-:Y:S02]  /*95f0*/  FMUL.FTZ R179, R168, R179 ;  /* 0x000000b3a8b37220 */ /* 0x000fe40000410000 */
[-C--:B------:R-:W-:Y:S02]  /*9600*/  FFMA.FTZ R62, R202, R177.reuse, -R62 ;  /* 0x000000b1ca3e7223 */ /* 0x080fe4000001083e */
[----:B------:R-:W-:Y:S01]  /*9610*/  FMUL.FTZ R177, R196, R177 ;  /* 0x000000b1c4b17220 */ /* 0x000fe20000410000 */
[----:B------:R0:W-:Y:S01]  /*9620*/  STS [R130.X4+0x10d4], R179 ;  /* 0x0010d4b382007388 */ /* 0x0001e20000004800 */
[----:B------:R-:W-:-:S02]  /*9630*/  FFMA.FTZ R147, R195, R162, -R143 ;  /* 0x000000a2c3937223 */ /* 0x000fc4000001088f */
[----:B------:R-:W-:Y:S01]  /*9640*/  FFMA.FTZ R114, R195, R164, R114 ;  /* 0x000000a4c3727223 */ /* 0x000fe20000010072 */
[----:B------:R1:W-:Y:S01]  /*9650*/  STS [R130.X4+0x10c4], R177 ;  /* 0x0010c4b182007388 */ /* 0x0003e20000004800 */
[----:B------:R-:W-:Y:S02]  /*9660*/  FFMA.FTZ R143, R200, R163, R161 ;  /* 0x000000a3c88f7223 */ /* 0x000fe400000100a1 */
[----:B------:R-:W-:Y:S02]  /*9670*/  FMUL.FTZ R161, R26, R175 ;  /* 0x000000af1aa17220 */ /* 0x000fe40000410000 */
[----:B------:R-:W-:Y:S02]  /*9680*/  FADD.FTZ R114, R151, R114 ;  /* 0x0000007297727221 */ /* 0x000fe40000010000 */
[-C--:B0-----:R-:W-:Y:S02]  /*9690*/  FMUL.FTZ R179, R192, R163.reuse ;  /* 0x000000a3c0b37220 */ /* 0x081fe40000410000 */
[----:B------:R-:W-:-:S02]  /*96a0*/  FMUL.FTZ R163, R194, R163 ;  /* 0x000000a3c2a37220 */ /* 0x000fc40000410000 */
[----:B-1----:R-:W-:Y:S01]  /*96b0*/  FADD.FTZ R177, R112, R147 ;  /* 0x0000009370b17221 */ /* 0x002fe20000010000 */
[----:B------:R-:W-:Y:S01]  /*96c0*/  STS [R130.X4+0x10b8], R179 ;  /* 0x0010b8b382007388 */ /* 0x000fe20000004800 */
[----:B------:R-:W-:Y:S02]  /*96d0*/  FMUL.FTZ R151, R26, R159 ;  /* 0x0000009f1a977220 */ /* 0x000fe40000410000 */
[----:B------:R-:W-:Y:S02]  /*96e0*/  FMUL.FTZ R112, R186, R161 ;  /* 0x000000a1ba707220 */ /* 0x000fe40000410000 */
[----:B------:R-:W-:Y:S02]  /*96f0*/  FFMA.FTZ R147, R200, R165, -R163 ;  /* 0x000000a5c8937223 */ /* 0x000fe400000108a3 */
[----:B------:R-:W-:Y:S02]  /*9700*/  FFMA.FTZ R163, R198, R151, R112 ;  /* 0x00000097c6a37223 */ /* 0x000fe40000010070 */
[----:B------:R-:W-:-:S02]  /*9710*/  FMUL.FTZ R112, R17, R60 ;  /* 0x0000003c11707220 */ /* 0x000fc40000410000 */
[----:B------:R-:W-:Y:S02]  /*9720*/  FMUL.FTZ R60, R186, R151 ;  /* 0x00000097ba3c7220 */ /* 0x000fe40000410000 */
[----:B------:R-:W-:Y:S02]  /*9730*/  FADD.FTZ R178, R114, R163 ;  /* 0x000000a372b27221 */ /* 0x000fe40000010000 */
[----:B------:R-:W-:Y:S02]  /*9740*/  FFMA.FTZ R60, R198, R161, -R60 ;  /* 0x000000a1c63c7223 */ /* 0x000fe4000001083c */
[----:B------:R-:W-:Y:S02]  /*9750*/  FADD.FTZ R143, R178, R143 ;  /* 0x0000008fb28f7221 */ /* 0x000fe40000010000 */
[----:B------:R-:W-:Y:S02]  /*9760*/  FADD.FTZ R60, R177, R60 ;  /* 0x0000003cb13c7221 */ /* 0x000fe40000010000 */
[----:B------:R-:W-:-:S02]  /*9770*/  FADD.FTZ R142, R143, R142 ;  /* 0x0000008e8f8e7221 */ /* 0x000fc40000010000 */
[----:B------:R-:W-:Y:S02]  /*9780*/  FADD.FTZ R147, R60, R147 ;  /* 0x000000933c937221 */ /* 0x000fe40000010000 */
[----:B------:R-:W-:Y:S02]  /*9790*/  FADD.FTZ R142, R142, R63 ;  /* 0x0000003f8e8e7221 */ /* 0x000fe40000010000 */
[----:B------:R-:W-:Y:S02]  /*97a0*/  FADD.FTZ R62, R147, R62 ;  /* 0x0000003e933e7221 */ /* 0x000fe40000010000 */
[----:B------:R-:W-:Y:S02]  /*97b0*/  FMUL.FTZ R114, R17, R61 ;  /* 0x0000003d11727220 */ /* 0x000fe40000410000 */
[----:B------:R-:W-:Y:S02]  /*97c0*/  FMUL.FTZ R61, R111, R164 ;  /* 0x000000a46f3d7220 */ /* 0x000fe40000410000 */
[----:B------:R-:W-:-:S02]  /*97d0*/  FADD.FTZ R113, R62, R113 ;  /* 0x000000713e717221 */ /* 0x000fc40000010000 */
[----:B------:R-:W-:Y:S01]  /*97e0*/  FADD.FTZ R109, R142, R109 ;  /* 0x0000006d8e6d7221 */ /* 0x000fe20000010000 */
[----:B------:R0:W-:Y:S01]  /*97f0*/  STS [R130.X4+0x10a8], R61 ;  /* 0x0010a83d82007388 */ /* 0x0001e20000004800 */
[----:B------:R-:W-:Y:S02]  /*9800*/  FADD.FTZ R126, R113, R126 ;  /* 0x0000007e717e7221 */ /* 0x000fe40000010000 */
[----:B------:R-:W-:Y:S02]  /*9810*/  FADD.FTZ R124, R109, R124 ;  /* 0x0000007c6d7c7221 */ /* 0x000fe40000010000 */
[----:B------:R-:W-:Y:S01]  /*9820*/  FADD.FTZ R126, R126, R105 ;  /* 0x000000697e7e7221 */ /* 0x000fe20000010000 */
[----:B------:R-:W-:Y:S01]  /*9830*/  MOV R105, UR20 ;  /* 0x0000001400697c02 */ /* 0x000fe20008000f00 */
[----:B------:R-:W-:Y:S02]  /*9840*/  FADD.FTZ R124, R124, R123 ;  /* 0x0000007b7c7c7221 */ /* 0x000fe40000010000 */
[----:B------:R-:W-:-:S02]  /*9850*/  FMUL.FTZ R199, R133, R244 ;  /* 0x000000f485c77220 */ /* 0x000fc40000410000 */
[----:B0-----:R-:W-:Y:S02]  /*9860*/  FMUL.FTZ R61, R67, R138 ;  /* 0x0000008a433d7220 */ /* 0x001fe40000410000 */
[----:B------:R-:W-:Y:S01]  /*9870*/  FADD.FTZ R124, R124, R125 ;  /* 0x0000007d7c7c7221 */ /* 0x000fe20000010000 */
[----:B------:R-:W-:Y:S01]  /*9880*/  LEA R125, R105, -R86, 0x1 ;  /* 0x80000056697d7211 */ /* 0x000fe200078e08ff */
[----:B------:R-:W-:Y:S01]  /*9890*/  FMUL.FTZ R165, R192, R165 ;  /* 0x000000a5c0a57220 */ /* 0x000fe20000410000 */
[----:B------:R0:W-:Y:S01]  /*98a0*/  STS [R130.X4+0x1090], R61 ;  /* 0x0010903d82007388 */ /* 0x0001e20000004800 */
[----:B------:R-:W-:Y:S01]  /*98b0*/  FMUL.FTZ R60, R175, UR42 ;  /* 0x0000002aaf3c7c20 */ /* 0x000fe20008410000 */
[----:B------:R-:W-:Y:S01]  /*98c0*/  ISETP.GE.AND P0, PT, R125, 0x1, PT ;  /* 0x000000017d00780c */ /* 0x000fe20003f06270 */
[----:B------:R-:W-:Y:S01]  /*98d0*/  FMUL.FTZ R181, R121, R151 ;  /* 0x0000009779b57220 */ /* 0x000fe20000410000 */
[----:B------:R1:W-:Y:S01]  /*98e0*/  STS [R130.X4+0x10f0], R199 ;  /* 0x0010f0c782007388 */ /* 0x0003e20000004800 */
[----:B------:R-:W-:-:S02]  /*98f0*/  FMUL.FTZ R151, R69, R146 ;  /* 0x0000009245977220 */ /* 0x000fc40000410000 */
[----:B------:R-:W-:Y:S01]  /*9900*/  FFMA.FTZ R212, R212, R209, -R207 ;  /* 0x000000d1d4d47223 */ /* 0x000fe200000108cf */
[----:B------:R2:W-:Y:S01]  /*9910*/  STS [R130.X4+0x10bc], R165 ;  /* 0x0010bca582007388 */ /* 0x0005e20000004800 */
[----:B------:R-:W-:Y:S02]  /*9920*/  FMUL.FTZ R183, R121, R161 ;  /* 0x000000a179b77220 */ /* 0x000fe40000410000 */
[----:B0-----:R-:W-:Y:S01]  /*9930*/  FMUL.FTZ R61, R64, R136 ;  /* 0x00000088403d7220 */ /* 0x001fe20000410000 */
[----:B------:R-:W-:Y:S01]  /*9940*/  STS [R130.X4+0x1098], R151 ;  /* 0x0010989782007388 */ /* 0x000fe20000004800 */
[----:B------:R-:W-:Y:S02]  /*9950*/  FMUL.FTZ R143, R67, R140 ;  /* 0x0000008c438f7220 */ /* 0x000fe40000410000 */
[----:B------:R-:W-:Y:S01]  /*9960*/  FMUL.FTZ R209, R134, R209 ;  /* 0x000000d186d17220 */ /* 0x000fe20000410000 */
[----:B------:R0:W-:Y:S01]  /*9970*/  STS [R130.X4+0x1080], R61 ;  /* 0x0010803d82007388 */ /* 0x0001e20000004800 */
[----:B-1----:R-:W-:-:S02]  /*9980*/  FMUL.FTZ R199, R182, R112 ;  /* 0x00000070b6c77220 */ /* 0x002fc40000410000 */
[----:B------:R-:W-:Y:S01]  /*9990*/  FMUL.FTZ R201, R182, R114 ;  /* 0x00000072b6c97220 */ /* 0x000fe20000410000 */
[----:B------:R-:W-:Y:S01]  /*99a0*/  STS [R130.X4+0x10ec], R209 ;  /* 0x0010ecd182007388 */ /* 0x000fe20000004800 */
[----:B------:R-:W-:Y:S02]  /*99b0*/  FMUL.FTZ R179, R111, R162 ;  /* 0x000000a26fb37220 */ /* 0x000fe40000410000 */
[C---:B------:R-:W-:Y:S01]  /*99c0*/  FMUL.FTZ R163, R71.reuse, R150 ;  /* 0x0000009647a37220 */ /* 0x040fe20000410000 */
[----:B------:R-:W-:Y:S01]  /*99d0*/  STS [R130.X4+0x10f8], R199 ;  /* 0x0010f8c782007388 */ /* 0x000fe20000004800 */
[----:B--2---:R-:W-:Y:S02]  /*99e0*/  FMUL.FTZ R165, R71, R148 ;  /* 0x0000009447a57220 */ /* 0x004fe40000410000 */
[----:B0-----:R-:W-:Y:S01]  /*99f0*/  FMUL.FTZ R61, R174, UR42 ;  /* 0x0000002aae3d7c20 */ /* 0x001fe20008410000 */
[----:B------:R-:W-:Y:S01]  /*9a00*/  STS [R130.X4+0x10fc], R201 ;  /* 0x0010fcc982007388 */ /* 0x000fe20000004800 */
[----:B------:R-:W-:-:S02]  /*9a10*/  FMUL.FTZ R161, R69, R144 ;  /* 0x0000009045a17220 */ /* 0x000fc40000410000 */
[C---:B------:R-:W-:Y:S01]  /*9a20*/  FMUL.FTZ R139, R66.reuse, R139 ;  /* 0x0000008b428b7220 */ /* 0x040fe20000410000 */
[----:B------:R-:W-:Y:S01]  /*9a30*/  STS [R130.X4+0x10b0], R181 ;  /* 0x0010b0b582007388 */ /* 0x000fe20000004800 */
[----:B------:R-:W-:Y:S02]  /*9a40*/  FMUL.FTZ R115, R66, R115 ;  /* 0x0000007342737220 */ /* 0x000fe40000410000 */
[----:B------:R-:W-:Y:S01]  /*9a50*/  FMUL.FTZ R63, R64, R116 ;  /* 0x00000074403f7220 */ /* 0x000fe20000410000 */
[----:B------:R-:W-:Y:S01]  /*9a60*/  STS [R130.X4+0x10b4], R183 ;  /* 0x0010b4b782007388 */ /* 0x000fe20000004800 */
[----:B------:R-:W-:Y:S02]  /*9a70*/  FADD.FTZ R117, R126, R117 ;  /* 0x000000757e757221 */ /* 0x000fe40000010000 */
[----:B------:R-:W-:Y:S01]  /*9a80*/  FFMA.FTZ R147, R159, UR41, R60 ;  /* 0x000000299f937c23 */ /* 0x000fe2000801003c */
[----:B------:R-:W-:Y:S01]  /*9a90*/  STS [R130.X4+0x10ac], R179 ;  /* 0x0010acb382007388 */ /* 0x000fe20000004800 */
[----:B------:R-:W-:-:S02]  /*9aa0*/  FFMA.FTZ R140, R158, UR41, R61 ;  /* 0x000000299e8c7c23 */ /* 0x000fc4000801003d */
[----:B------:R-:W-:Y:S01]  /*9ab0*/  FMUL.FTZ R60, R157, UR42 ;  /* 0x0000002a9d3c7c20 */ /* 0x000fe20008410000 */
[----:B------:R-:W-:Y:S01]  /*9ac0*/  STS [R130.X4+0x10a0], R163 ;  /* 0x0010a0a382007388 */ /* 0x000fe20000004800 */
[----:B------:R-:W-:Y:S02]  /*9ad0*/  FMUL.FTZ R61, R172, UR42 ;  /* 0x0000002aac3d7c20 */ /* 0x000fe40008410000 */
[----:B------:R-:W-:Y:S01]  /*9ae0*/  FADD.FTZ R151, R117, R212 ;  /* 0x000000d475977221 */ /* 0x000fe20000010000 */
[----:B------:R-:W-:Y:S01]  /*9af0*/  STS [R130.X4+0x10a4], R165 ;  /* 0x0010a4a582007388 */ /* 0x000fe20000004800 */
[----:B------:R-:W-:Y:S02]  /*9b00*/  FADD.FTZ R142, R124, R129 ;  /* 0x000000817c8e7221 */ /* 0x000fe40000010000 */
[----:B------:R-:W-:Y:S01]  /*9b10*/  FFMA.FTZ R117, R173, UR41, -R60 ;  /* 0x00000029ad757c23 */ /* 0x000fe2000801083c */
[----:B------:R-:W-:Y:S01]  /*9b20*/  STS [R130.X4+0x109c], R161 ;  /* 0x00109ca182007388 */ /* 0x000fe20000004800 */
[----:B------:R-:W-:-:S02]  /*9b30*/  FFMA.FTZ R136, R156, UR41, R61 ;  /* 0x000000299c887c23 */ /* 0x000fc4000801003d */
[----:B------:R-:W-:Y:S01]  /*9b40*/  FMUL.FTZ R129, R160, UR42 ;  /* 0x0000002aa0817c20 */ /* 0x000fe20008410000 */
[----:B------:R-:W-:Y:S01]  /*9b50*/  STS [R130.X4+0x1094], R143 ;  /* 0x0010948f82007388 */ /* 0x000fe20000004800 */
[----:B------:R-:W-:Y:S02]  /*9b60*/  FMUL.FTZ R62, R159, UR42 ;  /* 0x0000002a9f3e7c20 */ /* 0x000fe40008410000 */
[----:B------:R-:W-:Y:S01]  /*9b70*/  FMUL.FTZ R123, R158, UR42 ;  /* 0x0000002a9e7b7c20 */ /* 0x000fe20008410000 */
[----:B------:R0:W-:Y:S01]  /*9b80*/  STS [R130.X4+0x1088], R139 ;  /* 0x0010888b82007388 */ /* 0x0001e20000004800 */
[----:B------:R-:W-:Y:S02]  /*9b90*/  FMUL.FTZ R138, R173, UR42 ;  /* 0x0000002aad8a7c20 */ /* 0x000fe40008410000 */
[----:B------:R-:W-:Y:S01]  /*9ba0*/  FMUL.FTZ R60, R155, UR42 ;  /* 0x0000002a9b3c7c20 */ /* 0x000fe20008410000 */
[----:B------:R1:W-:Y:S01]  /*9bb0*/  STS [R130.X4+0x108c], R115 ;  /* 0x00108c7382007388 */ /* 0x0003e20000004800 */
[----:B------:R-:W-:-:S02]  /*9bc0*/  FMUL.FTZ R109, R154, UR42 ;  /* 0x0000002a9a6d7c20 */ /* 0x000fc40008410000 */
[----:B------:R-:W-:Y:S01]  /*9bd0*/  FMUL.FTZ R61, R170, UR42 ;  /* 0x0000002aaa3d7c20 */ /* 0x000fe20008410000 */
[----:B------:R2:W-:Y:S01]  /*9be0*/  STS [R130.X4+0x1084], R63 ;  /* 0x0010843f82007388 */ /* 0x0005e20000004800 */
[----:B------:R-:W-:Y:S02]  /*9bf0*/  FMUL.FTZ R126, R153, UR42 ;  /* 0x0000002a997e7c20 */ /* 0x000fe40008410000 */
[----:B0-----:R-:W-:Y:S02]  /*9c00*/  FMUL.FTZ R139, R176, UR42 ;  /* 0x0000002ab08b7c20 */ /* 0x001fe40008410000 */
[----:B------:R-:W-:Y:S02]  /*9c10*/  FMUL.FTZ R116, R169, UR42 ;  /* 0x0000002aa9747c20 */ /* 0x000fe40008410000 */
[----:B-1----:R-:W-:Y:S02]  /*9c20*/  FMUL.FTZ R115, R156, UR42 ;  /* 0x0000002a9c737c20 */ /* 0x002fe40008410000 */
[----:B------:R-:W-:-:S02]  /*9c30*/  FFMA.FTZ R131, R203, R246, R131 ;  /* 0x000000f6cb837223 */ /* 0x000fc40000010083 */
[----:B--2---:R-:W-:Y:S02]  /*9c40*/  FMUL.FTZ R130, R171, UR42 ;  /* 0x0000002aab827c20 */ /* 0x004fe40008410000 */
[----:B------:R-:W-:Y:S02]  /*9c50*/  FFMA.FTZ R129, R176, UR41, -R129 ;  /* 0x00000029b0817c23 */ /* 0x000fe40008010881 */
[----:B------:R-:W-:Y:S02]  /*9c60*/  FFMA.FTZ R139, R160, UR41, R139 ;  /* 0x00000029a08b7c23 */ /* 0x000fe4000801008b */
[----:B------:R-:W-:Y:S02]  /*9c70*/  FFMA.FTZ R143, R175, UR41, -R62 ;  /* 0x00000029af8f7c23 */ /* 0x000fe4000801083e */
[----:B------:R-:W-:Y:S02]  /*9c80*/  FFMA.FTZ R123, R174, UR41, -R123 ;  /* 0x00000029ae7b7c23 */ /* 0x000fe4000801087b */
[----:B------:R-:W-:-:S02]  /*9c90*/  FFMA.FTZ R138, R157, UR41, R138 ;  /* 0x000000299d8a7c23 */ /* 0x000fc4000801008a */
[----:B------:R-:W-:Y:S02]  /*9ca0*/  FFMA.FTZ R115, R172, UR41, -R115 ;  /* 0x00000029ac737c23 */ /* 0x000fe40008010873 */
[----:B------:R-:W-:Y:S02]  /*9cb0*/  FFMA.FTZ R113, R171, UR41, -R60 ;  /* 0x00000029ab717c23 */ /* 0x000fe4000801083c */
[----:B------:R-:W-:Y:S02]  /*9cc0*/  FFMA.FTZ R130, R155, UR41, R130 ;  /* 0x000000299b827c23 */ /* 0x000fe40008010082 */
[----:B------:R-:W-:Y:S02]  /*9cd0*/  FFMA.FTZ R109, R170, UR41, -R109 ;  /* 0x00000029aa6d7c23 */ /* 0x000fe4000801086d */
[----:B------:R-:W-:Y:S02]  /*9ce0*/  FFMA.FTZ R124, R154, UR41, R61 ;  /* 0x000000299a7c7c23 */ /* 0x000fe4000801003d */
[----:B------:R-:W-:-:S02]  /*9cf0*/  FFMA.FTZ R126, R169, UR41, -R126 ;  /* 0x00000029a97e7c23 */ /* 0x000fc4000801087e */
        /* <DEDUP_REMOVED lines=35> */
.L_x_4996:
[----:B------:R-:W-:Y:S05]  /*9f30*/  BSYNC B0 ;  /* 0x0000000000007941 */ /* 0x000fea0003800000 */
.L_x_4995:
[C---:B------:R-:W-:Y:S01]  /*9f40*/  FMUL.FTZ R61, R205.reuse, R114 ;  /* 0x00000072cd3d7220 */ /* 0x040fe20000410000 */
[----:B------:R-:W-:Y:S01]  /*9f50*/  ULDC.64 UR20, c[0x0][0x298] ;  /* 0x0000a60000147ab9 */ /* 0x000fe20000000a00 */
[-C--:B------:R-:W-:Y:S01]  /*9f60*/  FMUL.FTZ R205, R205, R112.reuse ;  /* 0x00000070cdcd7220 */ /* 0x080fe20000410000 */
[----:B------:R-:W-:Y:S01]  /*9f70*/  USHF.R.U32.HI UR34, URZ, 0x1, UR21 ;  /* 0x000000013f227899 */ /* 0x000fe20008011615 */
[----:B0-----:R-:W-:Y:S01]  /*9f80*/  FFMA.FTZ R63, R203, R112, R61 ;  /* 0x00000070cb3f7223 */ /* 0x001fe2000001003d */
[----:B------:R-:W-:Y:S01]  /*9f90*/  USHF.R.U64 UR20, UR20, 0x1, UR21 ;  /* 0x0000000114147899 */ /* 0x000fe20008001215 */
[----:B------:R-:W-:Y:S01]  /*9fa0*/  FADD.FTZ R112, R151, R214 ;  /* 0x000000d697707221 */ /* 0x000fe20000010000 */
[----:B------:R-:W-:Y:S01]  /*9fb0*/  UIMAD UR39, UR34, UR33, URZ ;  /* 0x00000021222772a4 */ /* 0x000fe2000f8e023f */
[----:B------:R-:W-:Y:S01]  /*9fc0*/  FADD.FTZ R142, R142, R63 ;  /* 0x0000003f8e8e7221 */ /* 0x000fe20000010000 */
[----:B------:R-:W-:Y:S01]  /*9fd0*/  IADD3 R63, R86, 0x40, RZ ;  /* 0x00000040563f7810 */ /* 0x000fe20007ffe0ff */
[----:B------:R-:W-:Y:S01]  /*9fe0*/  UIMAD.WIDE.U32 UR34, UR20, UR33, URZ ;  /* 0x00000021142272a5 */ /* 0x000fe2000f8e003f */
[C---:B------:R-:W-:Y:S01]  /*9ff0*/  FMUL.FTZ R215, R0.reuse, R215 ;  /* 0x000000d700d77220 */ /* 0x040fe20000410000 */
[----:B------:R-:W-:Y:S01]  /*a000*/  UIMAD UR39, UR36, UR20, UR39 ;  /* 0x00000014242772a4 */ /* 0x000fe2000f8e0227 */
[----:B------:R-:W-:Y:S01]  /*a010*/  LEA.HI.SX32 R63, R63, R86, 0x1b ;  /* 0x000000563f3f7211 */ /* 0x000fe200078fdaff */
[----:B------:R-:W-:Y:S01]  /*a020*/  ULDC UR40, c[0x0][0x174] ;  /* 0x00005d0000287ab9 */ /* 0x000fe20000000800 */
[----:B------:R-:W-:Y:S01]  /*a030*/  FMUL.FTZ R216, R0, R216 ;  /* 0x000000d800d87220 */ /* 0x000fe20000410000 */
[----:B------:R-:W-:Y:S01]  /*a040*/  ULDC.64 UR20, c[0x0][0x2a0] ;  /* 0x0000a80000147ab9 */ /* 0x000fe20000000a00 */
[----:B------:R-:W-:Y:S01]  /*a050*/  FFMA.FTZ R205, R203, R114, -R205 ;  /* 0x00000072cbcd7223 */ /* 0x000fe200000108cd */
[----:B------:R-:W-:Y:S01]  /*a060*/  UIADD3 UR35, UR35, UR39, URZ ;  /* 0x0000002723237290 */ /* 0x000fe2000fffe03f */
[----:B------:R-:W0:Y:S01]  /*a070*/  LDS R63, [R63.X4+0x1180] ;  /* 0x001180003f3f7984 */ /* 0x000e220000004800 */
[----:B------:R-:W-:Y:S01]  /*a080*/  UIMAD UR39, UR37, UR20, URZ ;  /* 0x00000014252772a4 */ /* 0x000fe2000f8e023f */
[----:B------:R-:W-:Y:S01]  /*a090*/  IADD3 R151, R86, 0x80, RZ ;  /* 0x0000008056977810 */ /* 0x000fe20007ffe0ff */
[----:B------:R-:W-:Y:S01]  /*a0a0*/  BSSY B0, `(.L_x_4997) ;  /* 0x0000021000007945 */ /* 0x000fe20003800000 */
[----:B------:R-:W-:Y:S01]  /*a0b0*/  FADD.FTZ R166, R166, R215 ;  /* 0x000000d7a6a67221 */ /* 0x000fe20000010000 */
[----:B------:R-:W-:Y:S01]  /*a0c0*/  UIMAD UR39, UR18, UR21, UR39 ;  /* 0x00000015122772a4 */ /* 0x000fe2000f8e0227 */
[----:B------:R-:W-:Y:S01]  /*a0d0*/  FADD.FTZ R213, R213, -R216 ;  /* 0x800000d8d5d57221 */ /* 0x000fe20000010000 */
[----:B------:R-:W-:Y:S01]  /*a0e0*/  UIMAD.WIDE.U32 UR20, UR18, UR20, UR34 ;  /* 0x00000014121472a5 */ /* 0x000fe2000f8e0022 */
[-C--:B------:R-:W-:Y:S01]  /*a0f0*/  FFMA.FTZ R33, R17, R152.reuse, R33 ;  /* 0x0000009811217223 */ /* 0x080fe20000010021 */
[C---:B------:R-:W-:Y:S01]  /*a100*/  ISETP.GE.AND P1, PT, R125.reuse, 0x81, PT ;  /* 0x000000817d00780c */ /* 0x040fe20003f26270 */
[----:B------:R-:W-:Y:S01]  /*a110*/  ULDC.64 UR34, c[0x0][0x318] ;  /* 0x0000c60000227ab9 */ /* 0x000fe20000000a00 */
[----:B------:R-:W-:Y:S01]  /*a120*/  FFMA.FTZ R131, R182, R152, R131 ;  /* 0x00000098b6837223 */ /* 0x000fe20000010083 */
[----:B------:R-:W-:Y:S01]  /*a130*/  UIADD3 UR39, UR39, UR21, URZ ;  /* 0x0000001527277290 */ /* 0x000fe2000fffe03f */
[----:B------:R-:W-:Y:S01]  /*a140*/  ISETP.GE.AND P2, PT, R125, 0xc1, PT ;  /* 0x000000c17d00780c */ /* 0x000fe20003f46270 */
[----:B------:R-:W-:Y:S01]  /*a150*/  ULEA UR34, UP0, UR20, UR34, 0x3 ;  /* 0x0000002214227291 */ /* 0x000fe2000f80183f */
[----:B------:R-:W-:Y:S01]  /*a160*/  FADD.FTZ R112, R112, R205 ;  /* 0x000000cd70707221 */ /* 0x000fe20000010000 */
        /* <DEDUP_REMOVED lines=17> */
[----:B------:R-:W-:Y:S01]  /*a280*/  IADD3 R61, R61, UR20, RZ ;  /* 0x000000143d3d7c10 */ /* 0x000fe2000fffe0ff */
[----:B------:R-:W-:Y:S05]  /*a290*/  @!P0 BRA `(.L_x_4998) ;  /* 0x0000001000008947 */ /* 0x000fea0003800000 */
[----:B0-----:R0:W-:Y:S02]  /*a2a0*/  RED.E.ADD.F32.FTZ.RN.STRONG.GPU [R60.64+-0x1f00], R63 ;  /* 0xffe1003f3c00798e */ /* 0x0011e4000c10e79e */
.L_x_4998:
[----:B0-----:R-:W-:Y:S05]  /*a2b0*/  BSYNC B0 ;  /* 0x0000000000007941 */ /* 0x001fea0003800000 */
.L_x_4997:
[----:B------:R-:W0:Y:S01]  /*a2c0*/  LDS R151, [R151.X4+0x1280] ;  /* 0x0012800097977984 */ /* 0x000e220000004800 */
[----:B------:R-:W-:Y:S01]  /*a2d0*/  BSSY B0, `(.L_x_4999) ;  /* 0x0000004000007945 */ /* 0x000fe20003800000 */
[----:B------:R-:W-:Y:S01]  /*a2e0*/  LEA.HI.SX32 R161, R161, R86, 0x1b ;  /* 0x00000056a1a17211 */ /* 0x000fe200078fdaff */
[----:B------:R-:W-:Y:S05]  /*a2f0*/  @!P1 BRA `(.L_x_5000) ;  /* 0x0000001000009947 */ /* 0x000fea0003800000 */
[----:B0-----:R0:W-:Y:S02]  /*a300*/  RED.E.ADD.F32.FTZ.RN.STRONG.GPU [R60.64+-0x1e00], R151 ;  /* 0xffe200973c00798e */ /* 0x0011e4000c10e79e */
.L_x_5000:
[----:B------:R-:W-:Y:S05]  /*a310*/  BSYNC B0 ;  /* 0x0000000000007941 */ /* 0x000fea0003800000 */
.L_x_4999:
[----:B------:R-:W1:Y:S01]  /*a320*/  LDS R161, [R161.X4+0x1380] ;  /* 0x00138000a1a17984 */ /* 0x000e620000004800 */
[----:B------:R-:W-:Y:S01]  /*a330*/  BSSY B0, `(.L_x_5001) ;  /* 0x0000005000007945 */ /* 0x000fe20003800000 */
[C---:B------:R-:W-:Y:S02]  /*a340*/  IADD3 R63, R86.reuse, 0x100, RZ ;  /* 0x00000100563f7810 */ /* 0x040fe40007ffe0ff */
[----:B0-----:R-:W-:Y:S01]  /*a350*/  IADD3 R151, R86, 0x140, RZ ;  /* 0x0000014056977810 */ /* 0x001fe20007ffe0ff */
[----:B------:R-:W-:Y:S05]  /*a360*/  @!P2 BRA `(.L_x_5002) ;  /* 0x000000100000a947 */ /* 0x000fea0003800000 */
[----:B-1----:R0:W-:Y:S02]  /*a370*/  RED.E.ADD.F32.FTZ.RN.STRONG.GPU [R60.64+-0x1d00], R161 ;  /* 0xffe300a13c00798e */ /* 0x0021e4000c10e79e */
.L_x_5002:
[----:B------:R-:W-:Y:S05]  /*a380*/  BSYNC B0 ;  /* 0x0000000000007941 */ /* 0x000fea0003800000 */
.L_x_5001:
[----:B------:R-:W-:Y:S01]  /*a390*/  LEA.HI.SX32 R63, R63, R86, 0x1b ;  /* 0x000000563f3f7211 */ /* 0x000fe200078fdaff */
[----:B------:R-:W-:Y:S01]  /*a3a0*/  BSSY B0, `(.L_x_5003) ;  /* 0x000000d000007945 */ /* 0x000fe20003800000 */
[----:B------:R-:W-:-:S02]  /*a3b0*/  ISETP.GE.AND P6, PT, R125, 0x101, PT ;  /* 0x000001017d00780c */ /* 0x000fc40003fc6270 */
[----:B01----:R-:W-:Y:S02]  /*a3c0*/  IADD3 R161, R86, 0x180, RZ ;  /* 0x0000018056a17810 */ /* 0x003fe40007ffe0ff */
        /* <DEDUP_REMOVED lines=10> */
.L_x_5004:
[----:B------:R-:W-:Y:S05]  /*a470*/  BSYNC B0 ;  /* 0x0000000000007941 */ /* 0x000fea0003800000 */
.L_x_5003:
[----:B------:R-:W1:Y:S01]  /*a480*/  LDS R151, [R151.X4+0x1580] ;  /* 0x0015800097977984 */ /* 0x000e620000004800 */
[----:B------:R-:W-:Y:S01]  /*a490*/  BSSY B0, `(.L_x_5005) ;  /* 0x0000005000007945 */ /* 0x000fe20003800000 */
[----:B0-----:R-:W-:Y:S02]  /*a4a0*/  IADD3 R63, R86, 0x1c0, RZ ;  /* 0x000001c0563f7810 */ /* 0x001fe40007ffe0ff */
[----:B------:R-:W-:Y:S01]  /*a4b0*/  LEA.HI.SX32 R161, R161, R86, 0x1b ;  /* 0x00000056a1a17211 */ /* 0x000fe200078fdaff */
[----:B------:R-:W-:Y:S05]  /*a4c0*/  @!P0 BRA `(.L_x_5006) ;  /* 0x0000001000008947 */ /* 0x000fea0003800000 */
[----:B-1----:R0:W-:Y:S02]  /*a4d0*/  RED.E.ADD.F32.FTZ.RN.STRONG.GPU [R60.64+-0x1b00], R151 ;  /* 0xffe500973c00798e */ /* 0x0021e4000c10e79e */
.L_x_5006:
[----:B------:R-:W-:Y:S05]  /*a4e0*/  BSYNC B0 ;  /* 0x0000000000007941 */ /* 0x000fea0003800000 */
.L_x_5005:
[----:B------:R-:W2:Y:S01]  /*a4f0*/  LDS R161, [R161.X4+0x1680] ;  /* 0x00168000a1a17984 */ /* 0x000ea20000004800 */
[----:B------:R-:W-:Y:S01]  /*a500*/  BSSY B0, `(.L_x_5007) ;  /* 0x0000005000007945 */ /* 0x000fe20003800000 */
[----:B------:R-:W-:-:S02]  /*a510*/  IADD3 R163, R86, 0x200, RZ ;  /* 0x0000020056a37810 */ /* 0x000fc40007ffe0ff */
[----:B------:R-:W-:Y:S01]  /*a520*/  LEA.HI.SX32 R63, R63, R86, 0x1b ;  /* 0x000000563f3f7211 */ /* 0x000fe200078fdaff */
[----:B------:R-:W-:Y:S05]  /*a530*/  @!P1 BRA `(.L_x_5008) ;  /* 0x0000001000009947 */ /* 0x000fea0003800000 */
[----:B--2---:R2:W-:Y:S02]  /*a540*/  RED.E.ADD.F32.FTZ.RN.STRONG.GPU [R60.64+-0x1a00], R161 ;  /* 0xffe600a13c00798e */ /* 0x0045e4000c10e79e */
.L_x_5008:
[----:B------:R-:W-:Y:S05]  /*a550*/  BSYNC B0 ;  /* 0x0000000000007941 */ /* 0x000fea0003800000 */
.L_x_5007:
[----:B------:R-:W3:Y:S01]  /*a560*/  LDS R63, [R63.X4+0x1780] ;  /* 0x001780003f3f7984 */ /* 0x000ee20000004800 */
[----:B------:R-:W-:Y:S01]  /*a570*/  BSSY B0, `(.L_x_5009) ;  /* 0x0000005000007945 */ /* 0x000fe20003800000 */
[----:B01----:R-:W-:Y:S02]  /*a580*/  IADD3 R151, R86, 0x240, RZ ;  /* 0x0000024056977810 */ /* 0x003fe40007ffe0ff */
[----:B------:R-:W-:Y:S01]  /*a590*/  LEA.HI.SX32 R62, R163, R86, 0x1b ;  /* 0x00000056a33e7211 */ /* 0x000fe200078fdaff */
[----:B------:R-:W-:Y:S05]  /*a5a0*/  @!P2 BRA `(.L_x_5010) ;  /* 0x000000100000a947 */ /* 0x000fea0003800000 */
[----:B---3--:R0:W-:Y:S02]  /*a5b0*/  RED.E.ADD.F32.FTZ.RN.STRONG.GPU [R60.64+-0x1900], R63 ;  /* 0xffe7003f3c00798e */ /* 0x0081e4000c10e79e */
.L_x_5010:
[----:B------:R-:W-:Y:S05]  /*a5c0*/  BSYNC B0 ;  /* 0x0000000000007941 */ /* 0x000fea0003800000 */
.L_x_5009:
[----:B0--3--:R0:W1:Y:S01]  /*a5d0*/  LDS R63, [R62.X4+0x1880] ;  /* 0x001880003e3f7984 */ /* 0x0090620000004800 */
[----:B------:R-:W-:Y:S01]  /*a5e0*/  BSSY B0, `(.L_x_5011) ;  /* 0x0000005000007945 */ /* 0x000fe20003800000 */
[----:B--2---:R-:W-:Y:S02]  /*a5f0*/  IADD3 R161, R86, 0x280, RZ ;  /* 0x0000028056a17810 */ /* 0x004fe40007ffe0ff */
[----:B------:R-:W-:Y:S01]  /*a600*/  LEA.HI.SX32 R151, R151, R86, 0x1b ;  /* 0x0000005697977211 */ /* 0x000fe200078fdaff */
[----:B------:R-:W-:Y:S05]  /*a610*/  @!P3 BRA `(.L_x_5012) ;  /* 0x000000100000b947 */ /* 0x000fea0003800000 */
[----:B-1----:R1:W-:Y:S02]  /*a620*/  RED.E.ADD.F32.FTZ.RN.STRONG.GPU [R60.64+-0x1800], R63 ;  /* 0xffe8003f3c00798e */ /* 0x0023e4000c10e79e */
.L_x_5012:
[----:B------:R-:W-:Y:S05]  /*a630*/  BSYNC B0 ;  /* 0x0000000000007941 */ /* 0x000fea0003800000 */
.L_x_5011:
[----:B------:R-:W2:Y:S01]  /*a640*/  LDS R151, [R151.X4+0x1980] ;  /* 0x0019800097977984 */ /* 0x000ea20000004800 */
[----:B------:R-:W-:Y:S01]  /*a650*/  BSSY B0, `(.L_x_5013) ;  /* 0x0000004000007945 */ /* 0x000fe20003800000 */
[----:B------:R-:W-:Y:S01]  /*a660*/  LEA.HI.SX32 R161, R161, R86, 0x1b ;  /* 0x00000056a1a17211 */ /* 0x000fe200078fdaff */
[----:B------:R-:W-:Y:S05]  /*a670*/  @!P4 BRA `(.L_x_5014) ;  /* 0x000000100000c947 */ /* 0x000fea0003800000 */
[----:B--2---:R2:W-:Y:S02]  /*a680*/  RED.E.ADD.F32.FTZ.RN.STRONG.GPU [R60.64+-0x1700], R151 ;  /* 0xffe900973c00798e */ /* 0x0045e4000c10e79e */
.L_x_5014:
[----:B------:R-:W-:Y:S05]  /*a690*/  BSYNC B0 ;  /* 0x0000000000007941 */ /* 0x000fea0003800000 */
.L_x_5013:
[----:B------:R-:W3:Y:S01]  /*a6a0*/  LDS R161, [R161.X4+0x1a80] ;  /* 0x001a8000a1a17984 */ /* 0x000ee20000004800 */
[----:B------:R-:W-:Y:S01]  /*a6b0*/  BSSY B0, `(.L_x_5015) ;  /* 0x0000005000007945 */ /* 0x000fe20003800000 */
[----:B-1----:R-:W-:-:S02]  /*a6c0*/  IADD3 R63, R86, 0x2c0, RZ ;  /* 0x000002c0563f7810 */ /* 0x002fc40007ffe0ff */
[----:B--2---:R-:W-:Y:S01]  /*a6d0*/  IADD3 R151, R86, 0x300, RZ ;  /* 0x0000030056977810 */ /* 0x004fe20007ffe0ff */
[----:B------:R-:W-:Y:S05]  /*a6e0*/  @!P5 BRA `(.L_x_5016) ;  /* 0x000000100000d947 */ /* 0x000fea0003800000 */
[----:B---3--:R1:W-:Y:S02]  /*a6f0*/  RED.E.ADD.F32.FTZ.RN.STRONG.GPU [R60.64+-0x1600], R161 ;  /* 0xffea00a13c00798e */ /* 0x0083e4000c10e79e */
.L_x_5016:
[----:B------:R-:W-:Y:S05]  /*a700*/  BSYNC B0 ;  /* 0x0000000000007941 */ /* 0x000fea0003800000 */
.L_x_5015:
        /* <DEDUP_REMOVED lines=14> */
.L_x_5018:
[----:B------:R-:W-:Y:S05]  /*a7f0*/  BSYNC B0 ;  /* 0x0000000000007941 */ /* 0x000fea0003800000 */
.L_x_5017:
[----:B------:R-:W2:Y:S01]  /*a800*/  LDS R151, [R151.X4+0x1c80] ;  /* 0x001c800097977984 */ /* 0x000ea20000004800 */
[----:B------:R-:W-:Y:S01]  /*a810*/  BSSY B0, `(.L_x_5019) ;  /* 0x0000005000007945 */ /* 0x000fe20003800000 */
[----:B-1----:R-:W-:-:S02]  /*a820*/  IADD3 R63, R86, 0x380, RZ ;  /* 0x00000380563f7810 */ /* 0x002fc40007ffe0ff */
[----:B------:R-:W-:Y:S01]  /*a830*/  LEA.HI.SX32 R161, R161, R86, 0x1b ;  /* 0x00000056a1a17211 */ /* 0x000fe200078fdaff */
[----:B------:R-:W-:Y:S05]  /*a840*/  @!P0 BRA `(.L_x_5020) ;  /* 0x0000001000008947 */ /* 0x000fea0003800000 */
[----:B--2---:R1:W-:Y:S02]  /*a850*/  RED.E.ADD.F32.FTZ.RN.STRONG.GPU [R60.64+-0x1400], R151 ;  /* 0xffec00973c00798e */ /* 0x0043e4000c10e79e */
.L_x_5020:
[----:B------:R-:W-:Y:S05]  /*a860*/  BSYNC B0 ;  /* 0x0000000000007941 */ /* 0x000fea0003800000 */
.L_x_5019:
[----:B------:R-:W3:Y:S01]  /*a870*/  LDS R161, [R161.X4+0x1d80] ;  /* 0x001d8000a1a17984 */ /* 0x000ee20000004800 */
[----:B------:R-:W-:Y:S01]  /*a880*/  BSSY B0, `(.L_x_5021) ;  /* 0x0000005000007945 */ /* 0x000fe20003800000 */
[----:B-12---:R-:W-:Y:S02]  /*a890*/  IADD3 R151, R86, 0x3c0, RZ ;  /* 0x000003c056977810 */ /* 0x006fe40007ffe0ff */
[----:B------:R-:W-:Y:S01]  /*a8a0*/  LEA.HI.SX32 R63, R63, R86, 0x1b ;  /* 0x000000563f3f7211 */ /* 0x000fe200078fdaff */
[----:B------:R-:W-:Y:S05]  /*a8b0*/  @!P1 BRA `(.L_x_5022) ;  /* 0x0000001000009947 */ /* 0x000fea0003800000 */
[----:B---3--:R1:W-:Y:S02]  /*a8c0*/  RED.E.ADD.F32.FTZ.RN.STRONG.GPU [R60.64+-0x1300], R161 ;  /* 0xffed00a13c00798e */ /* 0x0083e4000c10e79e */
.L_x_5022:
[----:B------:R-:W-:Y:S05]  /*a8d0*/  BSYNC B0 ;  /* 0x0000000000007941 */ /* 0x000fea0003800000 */
.L_x_5021:
[----:B------:R-:W2:Y:S01]  /*a8e0*/  LDS R63, [R63.X4+0x1e80] ;  /* 0x001e80003f3f7984 */ /* 0x000ea20000004800 */
[----:B------:R-:W-:Y:S01]  /*a8f0*/  BSSY B0, `(.L_x_5023) ;  /* 0x0000005000007945 */ /* 0x000fe20003800000 */
[----:B-1-3--:R-:W-:Y:S02]  /*a900*/  IADD3 R161, R86, 0x400, RZ ;  /* 0x0000040056a17810 */ /* 0x00afe40007ffe0ff */
[----:B------:R-:W-:Y:S01]  /*a910*/  LEA.HI.SX32 R151, R151, R86, 0x1b ;  /* 0x0000005697977211 */ /* 0x000fe200078fdaff */
[----:B------:R-:W-:Y:S05]  /*a920*/  @!P2 BRA `(.L_x_5024) ;  /* 0x000000100000a947 */ /* 0x000fea0003800000 */
[----:B--2---:R1:W-:Y:S02]  /*a930*/  RED.E.ADD.F32.FTZ.RN.STRONG.GPU [R60.64+-0x1200], R63 ;  /* 0xffee003f3c00798e */ /* 0x0043e4000c10e79e */
.L_x_5024:
[----:B------:R-:W-:Y:S05]  /*a940*/  BSYNC B0 ;  /* 0x0000000000007941 */ /* 0x000fea0003800000 */
.L_x_5023:
[----:B------:R-:W3:Y:S01]  /*a950*/  LDS R151, [R151.X4+0x1f80] ;  /* 0x001f800097977984 */ /* 0x000ee20000004800 */
[----:B------:R-:W-:Y:S01]  /*a960*/  BSSY B0, `(.L_x_5025) ;  /* 0x0000005000007945 */ /* 0x000fe20003800000 */
[----:B-12---:R-:W-:-:S02]  /*a970*/  IADD3 R63, R86, 0x440, RZ ;  /* 0x00000440563f7810 */ /* 0x006fc40007ffe0ff */
[----:B------:R-:W-:Y:S01]  /*a980*/  LEA.HI.SX32 R161, R161, R86, 0x1b ;  /* 0x00000056a1a17211 */ /* 0x000fe200078fdaff */
[----:B------:R-:W-:Y:S05]  /*a990*/  @!P3 BRA `(.L_x_5026) ;  /* 0x000000100000b947 */ /* 0x000fea0003800000 */
[----:B---3--:R1:W-:Y:S02]  /*a9a0*/  RED.E.ADD.F32.FTZ.RN.STRONG.GPU [R60.64+-0x1100], R151 ;  /* 0xffef00973c00798e */ /* 0x0083e4000c10e79e */
.L_x_5026:
[----:B------:R-:W-:Y:S05]  /*a9b0*/  BSYNC B0 ;  /* 0x0000000000007941 */ /* 0x000fea0003800000 */
.L_x_5025:
[----:B------:R-:W2:Y:S01]  /*a9c0*/  LDS R161, [R161.X4+0x2080] ;  /* 0x00208000a1a17984 */ /* 0x000ea20000004800 */
[----:B------:R-:W-:Y:S01]  /*a9d0*/  BSSY B0, `(.L_x_5027) ;  /* 0x0000004000007945 */ /* 0x000fe20003800000 */
[----:B------:R-:W-:Y:S01]  /*a9e0*/  LEA.HI.SX32 R63, R63, R86, 0x1b ;  /* 0x000000563f3f7211 */ /* 0x000fe200078fdaff */
[----:B------:R-:W-:Y:S05]  /*a9f0*/  @!P4 BRA `(.L_x_5028) ;  /* 0x000000100000c947 */ /* 0x000fea0003800000 */
[----:B--2---:R2:W-:Y:S02]  /*aa00*/  RED.E.ADD.F32.FTZ.RN.STRONG.GPU [R60.64+-0x1000], R161 ;  /* 0xfff000a13c00798e */ /* 0x0045e4000c10e79e */
.L_x_5028:
[----:B------:R-:W-:Y:S05]  /*aa10*/  BSYNC B0 ;  /* 0x0000000000007941 */ /* 0x000fea0003800000 */
.L_x_5027:
[----:B------:R-:W4:Y:S01]  /*aa20*/  LDS R63, [R63.X4+0x2180] ;  /* 0x002180003f3f7984 */ /* 0x000f220000004800 */
[----:B------:R-:W-:Y:S01]  /*aa30*/  BSSY B0, `(.L_x_5029) ;  /* 0x0000005000007945 */ /* 0x000fe20003800000 */
[C---:B-1-3--:R-:W-:Y:S02]  /*aa40*/  IADD3 R151, R86.reuse, 0x480, RZ ;  /* 0x0000048056977810 */ /* 0x04afe40007ffe0ff */
[----:B--2---:R-:W-:Y:S01]  /*aa50*/  IADD3 R161, R86, 0x4c0, RZ ;  /* 0x000004c056a17810 */ /* 0x004fe20007ffe0ff */
[----:B------:R-:W-:Y:S05]  /*aa60*/  @!P5 BRA `(.L_x_5030) ;  /* 0x000000100000d947 */ /* 0x000fea0003800000 */
[----:B----4-:R1:W-:Y:S02]  /*aa70*/  RED.E.ADD.F32.FTZ.RN.STRONG.GPU [R60.64+-0xf00], R63 ;  /* 0xfff1003f3c00798e */ /* 0x0103e4000c10e79e */
.L_x_5030:
[----:B------:R-:W-:Y:S05]  /*aa80*/  BSYNC B0 ;  /* 0x0000000000007941 */ /* 0x000fea0003800000 */
.L_x_5029:
        /* <DEDUP_REMOVED lines=14> */
.L_x_5032:
[----:B------:R-:W-:Y:S05]  /*ab70*/  BSYNC B0 ;  /* 0x0000000000007941 */ /* 0x000fea0003800000 */
.L_x_5031:
[----:B------:R-:W2:Y:S01]  /*ab80*/  LDS R161, [R161.X4+0x2380] ;  /* 0x00238000a1a17984 */ /* 0x000ea20000004800 */
[----:B------:R-:W-:Y:S01]  /*ab90*/  BSSY B0, `(.L_x_5033) ;  /* 0x0000005000007945 */ /* 0x000fe20003800000 */
[----:B-1----:R-:W-:Y:S02]  /*aba0*/  IADD3 R151, R86, 0x540, RZ ;  /* 0x0000054056977810 */ /* 0x002fe40007ffe0ff */
[----:B------:R-:W-:Y:S01]  /*abb0*/  LEA.HI.SX32 R63, R63, R86, 0x1b ;  /* 0x000000563f3f7211 */ /* 0x000fe200078fdaff */
[----:B------:R-:W-:Y:S05]  /*abc0*/  @!P0 BRA `(.L_x_5034) ;  /* 0x0000001000008947 */ /* 0x000fea0003800000 */
[----:B--2---:R1:W-:Y:S02]  /*abd0*/  RED.E.ADD.F32.FTZ.RN.STRONG.GPU [R60.64+-0xd00], R161 ;  /* 0xfff300a13c00798e */ /* 0x0043e4000c10e79e */
.L_x_5034:
[----:B------:R-:W-:Y:S05]  /*abe0*/  BSYNC B0 ;  /* 0x0000000000007941 */ /* 0x000fea0003800000 */
.L_x_5033:
[----:B------:R-:W3:Y:S01]  /*abf0*/  LDS R63, [R63.X4+0x2480] ;  /* 0x002480003f3f7984 */ /* 0x000ee20000004800 */
[----:B------:R-:W-:Y:S01]  /*ac00*/  BSSY B0, `(.L_x_5035) ;  /* 0x0000005000007945 */ /* 0x000fe20003800000 */
[----:B-12---:R-:W-:-:S02]  /*ac10*/  IADD3 R161, R86, 0x580, RZ ;  /* 0x0000058056a17810 */ /* 0x006fc40007ffe0ff */
[----:B------:R-:W-:Y:S01]  /*ac20*/  LEA.HI.SX32 R151, R151, R86, 0x1b ;  /* 0x0000005697977211 */ /* 0x000fe200078fdaff */
[----:B------:R-:W-:Y:S05]  /*ac30*/  @!P1 BRA `(.L_x_5036) ;  /* 0x0000001000009947 */ /* 0x000fea0003800000 */
[----:B---3--:R1:W-:Y:S02]  /*ac40*/  RED.E.ADD.F32.FTZ.RN.STRONG.GPU [R60.64+-0xc00], R63 ;  /* 0xfff4003f3c00798e */ /* 0x0083e4000c10e79e */
.L_x_5036:
[----:B------:R-:W-:Y:S05]  /*ac50*/  BSYNC B0 ;  /* 0x0000000000007941 */ /* 0x000fea0003800000 */
.L_x_5035:
[----:B------:R-:W2:Y:S01]  /*ac60*/  LDS R151, [R151.X4+0x2580] ;  /* 0x0025800097977984 */ /* 0x000ea20000004800 */
[----:B------:R-:W-:Y:S01]  /*ac70*/  BSSY B0, `(.L_x_5037) ;  /* 0x0000005000007945 */ /* 0x000fe20003800000 */
[----:B-1-3--:R-:W-:Y:S02]  /*ac80*/  IADD3 R63, R86, 0x5c0, RZ ;  /* 0x000005c0563f7810 */ /* 0x00afe40007ffe0ff */
[----:B------:R-:W-:Y:S01]  /*ac90*/  LEA.HI.SX32 R161, R161, R86, 0x1b ;  /* 0x00000056a1a17211 */ /* 0x000fe200078fdaff */
[----:B------:R-:W-:Y:S05]  /*aca0*/  @!P2 BRA `(.L_x_5038) ;  /* 0x000000100000a947 */ /* 0x000fea0003800000 */
[----:B--2---:R1:W-:Y:S02]  /*acb0*/  RED.E.ADD.F32.FTZ.RN.STRONG.GPU [R60.64+-0xb00], R151 ;  /* 0xfff500973c00798e */ /* 0x0043e4000c10e79e */
.L_x_5038:
[----:B------:R-:W-:Y:S05]  /*acc0*/  BSYNC B0 ;  /* 0x0000000000007941 */ /* 0x000fea0003800000 */
.L_x_5037:
[----:B------:R-:W3:Y:S01]  /*acd0*/  LDS R161, [R161.X4+0x2680] ;  /* 0x00268000a1a17984 */ /* 0x000ee20000004800 */
[----:B------:R-:W-:Y:S01]  /*ace0*/  BSSY B0, `(.L_x_5039) ;  /* 0x0000005000007945 */ /* 0x000fe20003800000 */
[----:B-12---:R-:W-:Y:S02]  /*acf0*/  IADD3 R151, R86, 0x600, RZ ;  /* 0x0000060056977810 */ /* 0x006fe40007ffe0ff */
[----:B------:R-:W-:Y:S01]  /*ad00*/  LEA.HI.SX32 R63, R63, R86, 0x1b ;  /* 0x000000563f3f7211 */ /* 0x000fe200078fdaff */
[----:B------:R-:W-:Y:S05]  /*ad10*/  @!P3 BRA `(.L_x_5040) ;  /* 0x000000100000b947 */ /* 0x000fea0003800000 */
[----:B---3--:R1:W-:Y:S02]  /*ad20*/  RED.E.ADD.F32.FTZ.RN.STRONG.GPU [R60.64+-0xa00], R161 ;  /* 0xfff600a13c00798e */ /* 0x0083e4000c10e79e */
.L_x_5040:
[----:B------:R-:W-:Y:S05]  /*ad30*/  BSYNC B0 ;  /* 0x0000000000007941 */ /* 0x000fea0003800000 */
.L_x_5039:
[----:B------:R-:W2:Y:S01]  /*ad40*/  LDS R63, [R63.X4+0x2780] ;  /* 0x002780003f3f7984 */ /* 0x000ea20000004800 */
[----:B------:R-:W-:Y:S01]  /*ad50*/  BSSY B0, `(.L_x_5041) ;  /* 0x0000004000007945 */ /* 0x000fe20003800000 */
[----:B------:R-:W-:Y:S01]  /*ad60*/  LEA.HI.SX32 R151, R151, R86, 0x1b ;  /* 0x0000005697977211 */ /* 0x000fe200078fdaff */
[----:B------:R-:W-:Y:S05]  /*ad70*/  @!P4 BRA `(.L_x_5042) ;  /* 0x000000100000c947 */ /* 0x000fea0003800000 */
[----:B--2---:R2:W-:Y:S02]  /*ad80*/  RED.E.ADD.F32.FTZ.RN.STRONG.GPU [R60.64+-0x900], R63 ;  /* 0xfff7003f3c00798e */ /* 0x0045e4000c10e79e */
.L_x_5042:
[----:B------:R-:W-:Y:S05]  /*ad90*/  BSYNC B0 ;  /* 0x0000000000007941 */ /* 0x000fea0003800000 */
.L_x_5041:
[----:B------:R-:W4:Y:S01]  /*ada0*/  LDS R151, [R151.X4+0x2880] ;  /* 0x0028800097977984 */ /* 0x000f220000004800 */
[----:B------:R-:W-:Y:S01]  /*adb0*/  BSSY B0, `(.L_x_5043) ;  /* 0x0000005000007945 */ /* 0x000fe20003800000 */
[----:B--2---:R-:W-:-:S02]  /*adc0*/  IADD3 R63, R86, 0x640, RZ ;  /* 0x00000640563f7810 */ /* 0x004fc40007ffe0ff */
[----:B-1-3--:R-:W-:Y:S01]  /*add0*/  IADD3 R161, R86, 0x680, RZ ;  /* 0x0000068056a17810 */ /* 0x00afe20007ffe0ff */
[----:B------:R-:W-:Y:S05]  /*ade0*/  @!P5 BRA `(.L_x_5044) ;  /* 0x000000100000d947 */ /* 0x000fea0003800000 */
[----:B----4-:R1:W-:Y:S02]  /*adf0*/  RED.E.ADD.F32.FTZ.RN.STRONG.GPU [R60.64+-0x800], R151 ;  /* 0xfff800973c00798e */ /* 0x0103e4000c10e79e */
.L_x_5044:
[----:B------:R-:W-:Y:S05]  /*ae00*/  BSYNC B0 ;  /* 0x0000000000007941 */ /* 0x000fea0003800000 */
.L_x_5043:
        /* <DEDUP_REMOVED lines=14> */
.L_x_5046:
[----:B------:R-:W-:Y:S05]  /*aef0*/  BSYNC B0 ;  /* 0x0000000000007941 */ /* 0x000fea0003800000 */
.L_x_5045:
[----:B------:R-:W2:Y:S01]  /*af00*/  LDS R161, [R161.X4+0x2a80] ;  /* 0x002a8000a1a17984 */ /* 0x000ea20000004800 */
[----:B------:R-:W-:Y:S01]  /*af10*/  BSSY B0, `(.L_x_5047) ;  /* 0x0000005000007945 */ /* 0x000fe20003800000 */
[----:B-1----:R-:W-:-:S02]  /*af20*/  IADD3 R63, R86, 0x700, RZ ;  /* 0x00000700563f7810 */ /* 0x002fc40007ffe0ff */
[----:B------:R-:W-:Y:S01]  /*af30*/  LEA.HI.SX32 R151, R151, R86, 0x1b ;  /* 0x0000005697977211 */ /* 0x000fe200078fdaff */
[----:B------:R-:W-:Y:S05]  /*af40*/  @!P0 BRA `(.L_x_5048) ;  /* 0x0000001000008947 */ /* 0x000fea0003800000 */
[----:B--2---:R1:W-:Y:S02]  /*af50*/  RED.E.ADD.F32.FTZ.RN.STRONG.GPU [R60.64+-0x600], R161 ;  /* 0xfffa00a13c00798e */ /* 0x0043e4000c10e79e */
.L_x_5048:
[----:B------:R-:W-:Y:S05]  /*af60*/  BSYNC B0 ;  /* 0x0000000000007941 */ /* 0x000fea0003800000 */
.L_x_5047:
[----:B------:R-:W3:Y:S01]  /*af70*/  LDS R151, [R151.X4+0x2b80] ;  /* 0x002b800097977984 */ /* 0x000ee20000004800 */
[----:B------:R-:W-:Y:S01]  /*af80*/  BSSY B0, `(.L_x_5049) ;  /* 0x0000005000007945 */ /* 0x000fe20003800000 */
[----:B------:R-:W-:Y:S02]  /*af90*/  IADD3 R125, R86, 0x740, RZ ;  /* 0x00000740567d7810 */ /* 0x000fe40007ffe0ff */
[----:B------:R-:W-:Y:S01]  /*afa0*/  LEA.HI.SX32 R63, R63, R86, 0x1b ;  /* 0x000000563f3f7211 */ /* 0x000fe200078fdaff */
[----:B------:R-:W-:Y:S05]  /*afb0*/  @!P1 BRA `(.L_x_5050) ;  /* 0x0000001000009947 */ /* 0x000fea0003800000 */
[----:B---3--:R3:W-:Y:S02]  /*afc0*/  RED.E.ADD.F32.FTZ.RN.STRONG.GPU [R60.64+-0x500], R151 ;  /* 0xfffb00973c00798e */ /* 0x0087e4000c10e79e */
.L_x_5050:
[----:B------:R-:W-:Y:S05]  /*afd0*/  BSYNC B0 ;  /* 0x0000000000007941 */ /* 0x000fea0003800000 */
.L_x_5049:
[----:B------:R-:W4:Y:S01]  /*afe0*/  LDS R63, [R63.X4+0x2c80] ;  /* 0x002c80003f3f7984 */ /* 0x000f220000004800 */
[----:B------:R-:W-:Y:S01]  /*aff0*/  BSSY B0, `(.L_x_5051) ;  /* 0x0000005000007945 */ /* 0x000fe20003800000 */
[----:B---3--:R-:W-:Y:S02]  /*b000*/  IADD3 R151, R86, 0x780, RZ ;  /* 0x0000078056977810 */ /* 0x008fe40007ffe0ff */
[----:B------:R-:W-:Y:S01]  /*b010*/  LEA.HI.SX32 R125, R125, R86, 0x1b ;  /* 0x000000567d7d7211 */ /* 0x000fe200078fdaff */
[----:B------:R-:W-:Y:S05]  /*b020*/  @!P2 BRA `(.L_x_5052) ;  /* 0x000000100000a947 */ /* 0x000fea0003800000 */
[----:B----4-:R3:W-:Y:S02]  /*b030*/  RED.E.ADD.F32.FTZ.RN.STRONG.GPU [R60.64+-0x400], R63 ;  /* 0xfffc003f3c00798e */ /* 0x0107e4000c10e79e */
.L_x_5052:
[----:B------:R-:W-:Y:S05]  /*b040*/  BSYNC B0 ;  /* 0x0000000000007941 */ /* 0x000fea0003800000 */
.L_x_5051:
[----:B------:R-:W0:Y:S01]  /*b050*/  LDS R125, [R125.X4+0x2d80] ;  /* 0x002d80007d7d7984 */ /* 0x000e220000004800 */
[----:B------:R-:W-:Y:S01]  /*b060*/  BSSY B0, `(.L_x_5053) ;  /* 0x0000005000007945 */ /* 0x000fe20003800000 */
[----:B---34-:R-:W-:-:S02]  /*b070*/  IADD3 R63, R86, 0x7c0, RZ ;  /* 0x000007c0563f7810 */ /* 0x018fc40007ffe0ff */
[----:B------:R-:W-:Y:S01]  /*b080*/  LEA.HI.SX32 R151, R151, R86, 0x1b ;  /* 0x0000005697977211 */ /* 0x000fe200078fdaff */
[----:B------:R-:W-:Y:S05]  /*b090*/  @!P3 BRA `(.L_x_5054) ;  /* 0x000000100000b947 */ /* 0x000fea0003800000 */
[----:B0-----:R0:W-:Y:S02]  /*b0a0*/  RED.E.ADD.F32.FTZ.RN.STRONG.GPU [R60.64+-0x300], R125 ;  /* 0xfffd007d3c00798e */ /* 0x0011e4000c10e79e */
.L_x_5054:
[----:B------:R-:W-:Y:S05]  /*b0b0*/  BSYNC B0 ;  /* 0x0000000000007941 */ /* 0x000fea0003800000 */
.L_x_5053:
[----:B------:R-:W3:Y:S01]  /*b0c0*/  LDS R151, [R151.X4+0x2e80] ;  /* 0x002e800097977984 */ /* 0x000ee20000004800 */
[----:B------:R-:W-:Y:S01]  /*b0d0*/  BSSY B0, `(.L_x_5055) ;  /* 0x0000004000007945 */ /* 0x000fe20003800000 */
[----:B------:R-:W-:Y:S01]  /*b0e0*/  LEA.HI.SX32 R63, R63, R86, 0x1b ;  /* 0x000000563f3f7211 */ /* 0x000fe200078fdaff */
[----:B------:R-:W-:Y:S05]  /*b0f0*/  @!P4 BRA `(.L_x_5056) ;  /* 0x000000100000c947 */ /* 0x000fea0003800000 */
[----:B---3--:R3:W-:Y:S02]  /*b100*/  RED.E.ADD.F32.FTZ.RN.STRONG.GPU [R60.64+-0x200], R151 ;  /* 0xfffe00973c00798e */ /* 0x0087e4000c10e79e */
.L_x_5056:
[----:B------:R-:W-:Y:S05]  /*b110*/  BSYNC B0 ;  /* 0x0000000000007941 */ /* 0x000fea0003800000 */
.L_x_5055:
[----:B------:R-:W4:Y:S01]  /*b120*/  LDS R63, [R63.X4+0x2f80] ;  /* 0x002f80003f3f7984 */ /* 0x000f220000004800 */
[----:B------:R-:W-:Y:S01]  /*b130*/  BSSY B0, `(.L_x_5057) ;  /* 0x0000003000007945 */ /* 0x000fe20003800000 */
[----:B------:R-:W-:Y:S05]  /*b140*/  @!P5 BRA `(.L_x_5058) ;  /* 0x000000100000d947 */ /* 0x000fea0003800000 */
[----:B----4-:R4:W-:Y:S02]  /*b150*/  RED.E.ADD.F32.FTZ.RN.STRONG.GPU [R60.64+-0x100], R63 ;  /* 0xffff003f3c00798e */ /* 0x0109e4000c10e79e */
.L_x_5058:
[----:B------:R-:W-:Y:S05]  /*b160*/  BSYNC B0 ;  /* 0x0000000000007941 */ /* 0x000fea0003800000 */
.L_x_5057:
[----:B------:R-:W5:Y:S01]  /*b170*/  SHFL.DOWN PT, R114, R112, 0x1, 0x1f ;  /* 0x08201f0070727f89 */ /* 0x000f6200000e0000 */
[----:B------:R-:W-:Y:S01]  /*b180*/  ISETP.GT.AND P0, PT, R85, 0x1e, PT ;  /* 0x0000001e5500780c */ /* 0x000fe20003f04270 */
[----:B------:R-:W-:Y:S01]  /*b190*/  FFMA.FTZ R132, R133, R149, R132 ;  /* 0x0000009585847223 */ /* 0x000fe20000010084 */
[----:B01-34-:R-:W-:Y:S01]  /*b1a0*/  MOV R61, R112 ;  /* 0x00000070003d7202 */ /* 0x01bfe20000000f00 */
[----:B------:R-:W0:Y:S01]  /*b1b0*/  SHFL.DOWN PT, R151, R166, 0x1, 0x1f ;  /* 0x08201f00a6977f89 */ /* 0x000e2200000e0000 */
[----:B------:R-:W-:Y:S01]  /*b1c0*/  MOV R62, R166 ;  /* 0x000000a6003e7202 */ /* 0x000fe20000000f00 */
[----:B------:R-:W-:Y:S01]  /*b1d0*/  FFMA.FTZ R103, R206, R103, R104 ;  /* 0x00000067ce677223 */ /* 0x000fe20000010068 */
[----:B------:R-:W-:Y:S01]  /*b1e0*/  MOV R63, R213 ;  /* 0x000000d5003f7202 */ /* 0x000fe20000000f00 */
[----:B------:R-:W1:Y:S01]  /*b1f0*/  SHFL.DOWN PT, R144, R213, 0x1, 0x1f ;  /* 0x08201f00d5907f89 */ /* 0x000e6200000e0000 */
[----:B------:R-:W-:Y:S01]  /*b200*/  MOV R60, R142 ;  /* 0x0000008e003c7202 */ /* 0x000fe20000000f00 */
[----:B------:R-:W-:Y:S01]  /*b210*/  FFMA.FTZ R122, R210, R119, R122 ;  /* 0x00000077d27a7223 */ /* 0x000fe2000001007a */
[----:B------:R-:W-:Y:S01]  /*b220*/  ISETP.NE.AND P1, PT, R85, RZ, PT ;  /* 0x000000ff5500720c */ /* 0x000fe20003f25270 */
[----:B------:R-:W3:Y:S01]  /*b230*/  SHFL.DOWN PT, R125, R142, 0x1, 0x1f ;  /* 0x08201f008e7d7f89 */ /* 0x000ee200000e0000 */
[----:B------:R-:W-:Y:S01]  /*b240*/  FFMA.FTZ R168, R168, R141, R103 ;  /* 0x0000008da8a87223 */ /* 0x000fe20000010067 */
[----:B------:R-:W-:Y:S01]  /*b250*/  ISETP.NE.AND P2, PT, R86, RZ, PT ;  /* 0x000000ff5600720c */ /* 0x000fe20003f45270 */
[-C--:B------:R-:W-:Y:S01]  /*b260*/  FFMA.FTZ R217, R23, R106.reuse, R217 ;  /* 0x0000006a17d97223 */ /* 0x080fe200000100d9 */
[----:B------:R-:W-:Y:S01]  /*b270*/  BSSY B0, `(.L_x_5059) ;  /* 0x0000089000007945 */ /* 0x000fe20003800000 */
[----:B------:R-:W-:-:S02]  /*b280*/  FFMA.FTZ R197, R197, R106, R204 ;  /* 0x0000006ac5c57223 */ /* 0x000fc400000100cc */
[----:B------:R-:W-:Y:S02]  /*b290*/  FMUL.FTZ R102, R102, R176 ;  /* 0x000000b066667220 */ /* 0x000fe40000410000 */
[----:B------:R-:W-:Y:S02]  /*b2a0*/  FMUL.FTZ R99, R99, R175 ;  /* 0x000000af63637220 */ /* 0x000fe40000410000 */
[----:B------:R-:W-:Y:S02]  /*b2b0*/  FMUL.FTZ R129, R194, R129 ;  /* 0x00000081c2817220 */ /* 0x000fe40000410000 */
[----:B-----5:R-:W-:Y:S02]  /*b2c0*/  @!P0 FADD.FTZ R61, R61, R114 ;  /* 0x000000723d3d8221 */ /* 0x020fe40000010000 */
[----:B------:R-:W-:Y:S02]  /*b2d0*/  FMUL.FTZ R143, R186, R143 ;  /* 0x0000008fba8f7220 */ /* 0x000fe40000410000 */
[----:B0-----:R-:W-:Y:S01]  /*b2e0*/  @!P0 FADD.FTZ R62, R62, R151 ;  /* 0x000000973e3e8221 */ /* 0x001fe20000010000 */
[----:B------:R-:W0:Y:S01]  /*b2f0*/  SHFL.DOWN PT, R112, R61, 0x2, 0x1f ;  /* 0x08401f003d707f89 */ /* 0x000e2200000e0000 */
[----:B------:R-:W-:-:S02]  /*b300*/  FFMA.FTZ R102, R101, R160, R102 ;  /* 0x000000a065667223 */ /* 0x000fc40000010066 */
[----:B-1----:R-:W-:Y:S01]  /*b310*/  @!P0 FADD.FTZ R63, R63, R144 ;  /* 0x000000903f3f8221 */ /* 0x002fe20000010000 */
[----:B------:R-:W1:Y:S01]  /*b320*/  SHFL.DOWN PT, R151, R62, 0x2, 0x1f ;  /* 0x08401f003e977f89 */ /* 0x000e6200000e0000 */
[----:B------:R-:W-:Y:S02]  /*b330*/  FFMA.FTZ R99, R100, R159, R99 ;  /* 0x0000009f64637223 */ /* 0x000fe40000010063 */
[----:B---3--:R-:W-:Y:S01]  /*b340*/  @!P0 FADD.FTZ R60, R60, R125 ;  /* 0x0000007d3c3c8221 */ /* 0x008fe20000010000 */
[----:B------:R-:W3:Y:S01]  /*b350*/  SHFL.DOWN PT, R114, R63, 0x2, 0x1f ;  /* 0x08401f003f727f89 */ /* 0x000ee200000e0000 */
[----:B------:R-:W-:Y:S01]  /*b360*/  ISETP.GT.AND P0, PT, R85, 0x1d, PT ;  /* 0x0000001d5500780c */ /* 0x000fe20003f04270 */
[----:B------:R-:W-:Y:S02]  /*b370*/  FFMA.FTZ R129, R200, R139, R129 ;  /* 0x0000008bc8817223 */ /* 0x000fe40000010081 */
[----:B------:R-:W4:Y:S01]  /*b380*/  SHFL.DOWN PT, R125, R60, 0x2, 0x1f ;  /* 0x08401f003c7d7f89 */ /* 0x000f2200000e0000 */
[----:B------:R-:W-:-:S02]  /*b390*/  FMUL.FTZ R98, R98, R174 ;  /* 0x000000ae62627220 */ /* 0x000fc40000410000 */
[----:B------:R-:W-:Y:S02]  /*b3a0*/  FFMA.FTZ R198, R198, R147, R143 ;  /* 0x00000093c6c67223 */ /* 0x000fe4000001008f */
[-C--:B------:R-:W-:Y:S02]  /*b3b0*/  FFMA.FTZ R219, R25, R102.reuse, R219 ;  /* 0x0000006619db7223 */ /* 0x080fe400000100db */
[----:B------:R-:W-:Y:S02]  /*b3c0*/  FFMA.FTZ R129, R192, R102, R129 ;  /* 0x00000066c0817223 */ /* 0x000fe40000010081 */
[----:B------:R-:W-:Y:S02]  /*b3d0*/  FFMA.FTZ R98, R97, R158, R98 ;  /* 0x0000009e61627223 */ /* 0x000fe40000010062 */
[----:B------:R-:W-:Y:S02]  /*b3e0*/  FFMA.FTZ R220, R26, R99, R220 ;  /* 0x000000631adc7223 */ /* 0x000fe400000100dc */
[----:B0-----:R-:W-:-:S02]  /*b3f0*/  @!P0 FADD.FTZ R61, R61, R112 ;  /* 0x000000703d3d8221 */ /* 0x001fc40000010000 */
[----:B------:R-:W-:Y:S02]  /*b400*/  FFMA.FTZ R198, R121, R99, R198 ;  /* 0x0000006379c67223 */ /* 0x000fe400000100c6 */
[----:B-1----:R-:W-:Y:S01]  /*b410*/  @!P0 FADD.FTZ R62, R62, R151 ;  /* 0x000000973e3e8221 */ /* 0x002fe20000010000 */
[----:B------:R-:W0:Y:S01]  /*b420*/  SHFL.DOWN PT, R112, R61, 0x4, 0x1f ;  /* 0x08801f003d707f89 */ /* 0x000e2200000e0000 */
[----:B------:R-:W-:Y:S02]  /*b430*/  FMUL.FTZ R123, R120, R123 ;  /* 0x0000007b787b7220 */ /* 0x000fe40000410000 */
[----:B---3--:R-:W-:Y:S01]  /*b440*/  @!P0 FADD.FTZ R63, R63, R114 ;  /* 0x000000723f3f8221 */ /* 0x008fe20000010000 */
[----:B------:R-:W1:Y:S01]  /*b450*/  SHFL.DOWN PT, R133, R62, 0x4, 0x1f ;  /* 0x08801f003e857f89 */ /* 0x000e6200000e0000 */
[----:B------:R-:W-:Y:S02]  /*b460*/  FMUL.FTZ R96, R96, R173 ;  /* 0x000000ad60607220 */ /* 0x000fe40000410000 */
[----:B----4-:R-:W-:Y:S01]  /*b470*/  @!P0 FADD.FTZ R60, R60, R125 ;  /* 0x0000007d3c3c8221 */ /* 0x010fe20000010000 */
[----:B------:R-:W3:Y:S01]  /*b480*/  SHFL.DOWN PT, R114, R63, 0x4, 0x1f ;  /* 0x08801f003f727f89 */ /* 0x000ee200000e0000 */
[----:B------:R-:W-:Y:S01]  /*b490*/  ISETP.GT.AND P0, PT, R85, 0x1b, PT ;  /* 0x0000001b5500780c */ /* 0x000fe20003f04270 */
[----:B------:R-:W-:-:S02]  /*b4a0*/  FMUL.FTZ R117, R110, R117 ;  /* 0x000000756e757220 */ /* 0x000fc40000410000 */
[----:B------:R-:W4:Y:S01]  /*b4b0*/  SHFL.DOWN PT, R125, R60, 0x4, 0x1f ;  /* 0x08801f003c7d7f89 */ /* 0x000f2200000e0000 */
[----:B------:R-:W-:Y:S02]  /*b4c0*/  FMUL.FTZ R94, R94, R172 ;  /* 0x000000ac5e5e7220 */ /* 0x000fe40000410000 */
        /* <DEDUP_REMOVED lines=47> */
[----:B---3--:R-:W-:Y:S02]  /*b7c0*/  @!P0 FADD.FTZ R63, R63, R102 ;  /* 0x000000663f3f8221 */ /* 0x008fe40000010000 */
[----:B------:R-:W-:Y:S02]  /*b7d0*/  FFMA.FTZ R109, R66, R88, R109 ;  /* 0x00000058426d7223 */ /* 0x000fe4000001006d */
[----:B----4-:R-:W-:-:S02]  /*b7e0*/  @!P0 FADD.FTZ R60, R60, R97 ;  /* 0x000000613c3c8221 */ /* 0x010fc40000010000 */
        /* <DEDUP_REMOVED lines=17> */
[----:B------:R-:W-:Y:S02]  /*b900*/  FADD.FTZ R45, R198, R45 ;  /* 0x0000002dc62d7221 */ /* 0x000fe40000010000 */
[----:B------:R-:W-:-:S02]  /*b910*/  FFMA.FTZ R221, R27, R98, R221 ;  /* 0x000000621bdd7223 */ /* 0x000fc400000100dd */
[----:B------:R-:W-:Y:S02]  /*b920*/  FADD.FTZ R44, R123, R44 ;  /* 0x0000002c7b2c7221 */ /* 0x000fe40000010000 */
[----:B------:R-:W-:Y:S02]  /*b930*/  FFMA.FTZ R222, R28, R95, R222 ;  /* 0x0000005f1cde7223 */ /* 0x000fe400000100de */
[----:B------:R-:W-:Y:S02]  /*b940*/  FFMA.FTZ R223, R29, R94, R223 ;  /* 0x0000005e1ddf7223 */ /* 0x000fe400000100df */
[----:B------:R-:W-:Y:S02]  /*b950*/  FADD.FTZ R43, R138, R43 ;  /* 0x0000002b8a2b7221 */ /* 0x000fe40000010000 */
[----:B------:R-:W-:Y:S02]  /*b960*/  FADD.FTZ R42, R115, R42 ;  /* 0x0000002a732a7221 */ /* 0x000fe40000010000 */
[----:B------:R-:W-:-:S02]  /*b970*/  FFMA.FTZ R224, R30, R91, R224 ;  /* 0x0000005b1ee07223 */ /* 0x000fc400000100e0 */
[----:B------:R-:W-:Y:S02]  /*b980*/  FFMA.FTZ R225, R31, R88, R225 ;  /* 0x000000581fe17223 */ /* 0x000fe400000100e1 */
        /* <DEDUP_REMOVED lines=23> */
.L_x_5060:
[----:B0-----:R-:W-:Y:S05]  /*bb00*/  BSYNC B0 ;  /* 0x0000000000007941 */ /* 0x001fea0003800000 */
.L_x_5059:
        /* <DEDUP_REMOVED lines=8> */
.L_x_4960:
        /* <DEDUP_REMOVED lines=82> */
.L_x_5063:
[----:B------:R-:W-:Y:S05]  /*c0b0*/  BSYNC B0 ;  /* 0x0000000000007941 */ /* 0x000fea0003800000 */
.L_x_5062:
        /* <DEDUP_REMOVED lines=69> */
[C---:B------:R-:W-:Y:S01]  /*c510*/  IADD3 R10, R61.reuse, 0x4, RZ ;  /* 0x000000043d0a7810 */ /* 0x040fe20007ffe0ff */
[----:B------:R-:W-:Y:S01]  /*c520*/  @!P5 STG.E.U16 [R4.64+-0x480], R37 ;  /* 0xfffb80250400d986 */ /* 0x000fe2000c10151e */
[C---:B0-----:R-:W-:Y:S02]  /*c530*/  IADD3 R11, R61.reuse, 0x5, RZ ;  /* 0x000000053d0b7810 */ /* 0x041fe40007ffe0ff */
[----:B------:R-:W-:Y:S01]  /*c540*/  IADD3 R12, R61, 0x6, RZ ;  /* 0x000000063d0c7810 */ /* 0x000fe20007ffe0ff */
[----:B------:R0:W-:Y:S01]  /*c550*/  @!P6 STG.E.U16 [R4.64+-0x440], R55 ;  /* 0xfffbc0370400e986 */ /* 0x0001e2000c10151e */
[----:B------:R-:W-:-:S02]  /*c560*/  LEA.HI.SX32 R8, R8, R61, 0x1b ;  /* 0x0000003d08087211 */ /* 0x000fc400078fdaff */
[-C--:B------:R-:W-:Y:S02]  /*c570*/  LEA.HI.SX32 R9, R9, R61.reuse, 0x1b ;  /* 0x0000003d09097211 */ /* 0x080fe400078fdaff */
[-C--:B------:R-:W-:Y:S02]  /*c580*/  LEA.HI.SX32 R10, R10, R61.reuse, 0x1b ;  /* 0x0000003d0a0a7211 */ /* 0x080fe400078fdaff */
[-C--:B------:R-:W-:Y:S02]  /*c590*/  LEA.HI.SX32 R11, R11, R61.reuse, 0x1b ;  /* 0x0000003d0b0b7211 */ /* 0x080fe400078fdaff */
[----:B------:R-:W-:Y:S02]  /*c5a0*/  SHF.L.U32 R6, R6, 0x1, RZ ;  /* 0x0000000106067819 */ /* 0x000fe400000006ff */
[----:B-1----:R-:W-:Y:S02]  /*c5b0*/  IADD3 R13, R61, 0x7, RZ ;  /* 0x000000073d0d7810 */ /* 0x002fe40007ffe0ff */
[----:B------:R-:W-:-:S02]  /*c5c0*/  LEA.HI.SX32 R12, R12, R61, 0x1b ;  /* 0x0000003d0c0c7211 */ /* 0x000fc400078fdaff */
[----:B------:R-:W-:Y:S02]  /*c5d0*/  SHF.L.U32 R8, R8, 0x1, RZ ;  /* 0x0000000108087819 */ /* 0x000fe400000006ff */
[----:B------:R-:W-:Y:S02]  /*c5e0*/  IADD3 R14, R61, 0x8, RZ ;  /* 0x000000083d0e7810 */ /* 0x000fe40007ffe0ff */
[----:B------:R-:W-:Y:S02]  /*c5f0*/  SHF.L.U32 R9, R9, 0x1, RZ ;  /* 0x0000000109097819 */ /* 0x000fe400000006ff */
[C---:B---3--:R-:W-:Y:S02]  /*c600*/  IADD3 R15, R61.reuse, 0x9, RZ ;  /* 0x000000093d0f7810 */ /* 0x048fe40007ffe0ff */
[----:B------:R-:W-:Y:S02]  /*c610*/  SHF.L.U32 R10, R10, 0x1, RZ ;  /* 0x000000010a0a7819 */ /* 0x000fe400000006ff */
[----:B------:R-:W-:-:S02]  /*c620*/  IADD3 R16, R61, 0xa, RZ ;  /* 0x0000000a3d107810 */ /* 0x000fc40007ffe0ff */
[----:B------:R-:W-:Y:S02]  /*c630*/  SHF.L.U32 R11, R11, 0x1, RZ ;  /* 0x000000010b0b7819 */ /* 0x000fe400000006ff */
[----:B----4-:R-:W-:Y:S02]  /*c640*/  IADD3 R17, R61, 0xb, RZ ;  /* 0x0000000b3d117810 */ /* 0x010fe40007ffe0ff */
[-C--:B------:R-:W-:Y:S02]  /*c650*/  LEA.HI.SX32 R13, R13, R61.reuse, 0x1b ;  /* 0x0000003d0d0d7211 */ /* 0x080fe400078fdaff */
[----:B------:R-:W-:Y:S02]  /*c660*/  SHF.L.U32 R12, R12, 0x1, RZ ;  /* 0x000000010c0c7819 */ /* 0x000fe400000006ff */
[----:B------:R-:W-:Y:S02]  /*c670*/  IADD3 R18, R61, 0xc, RZ ;  /* 0x0000000c3d127810 */ /* 0x000fe40007ffe0ff */
[----:B------:R-:W-:-:S02]  /*c680*/  LEA.HI.SX32 R14, R14, R61, 0x1b ;  /* 0x0000003d0e0e7211 */ /* 0x000fc400078fdaff */
[----:B0-----:R-:W-:Y:S02]  /*c690*/  F2FP.BF16.PACK_AB R4, R48, R47 ;  /* 0x0000002f3004723e */ /* 0x001fe400000010ff */
[----:B------:R-:W-:Y:S02]  /*c6a0*/  IADD3 R19, R61, 0xd, RZ ;  /* 0x0000000d3d137810 */ /* 0x000fe40007ffe0ff */
[-C--:B------:R-:W-:Y:S02]  /*c6b0*/  LEA.HI.SX32 R15, R15, R61.reuse, 0x1b ;  /* 0x0000003d0f0f7211 */ /* 0x080fe400078fdaff */
[C---:B------:R-:W-:Y:S02]  /*c6c0*/  IADD3 R20, R61.reuse, 0xe, RZ ;  /* 0x0000000e3d147810 */ /* 0x040fe40007ffe0ff */
[----:B------:R-:W-:Y:S02]  /*c6d0*/  LEA.HI.SX32 R16, R16, R61, 0x1b ;  /* 0x0000003d10107211 */ /* 0x000fe400078fdaff */
[----:B------:R-:W-:-:S02]  /*c6e0*/  IADD3 R21, R61, 0xf, RZ ;  /* 0x0000000f3d157810 */ /* 0x000fc40007ffe0ff */
[-C--:B------:R-:W-:Y:S02]  /*c6f0*/  LEA.HI.SX32 R17, R17, R61.reuse, 0x1b ;  /* 0x0000003d11117211 */ /* 0x080fe400078fdaff */
[----:B------:R-:W-:Y:S02]  /*c700*/  SHF.L.U32 R13, R13, 0x1, RZ ;  /* 0x000000010d0d7819 */ /* 0x000fe400000006ff */
[-C--:B------:R-:W-:Y:S02]  /*c710*/  LEA.HI.SX32 R18, R18, R61.reuse, 0x1b ;  /* 0x0000003d12127211 */ /* 0x080fe400078fdaff */
[----:B------:R-:W-:Y:S02]  /*c720*/  SHF.L.U32 R14, R14, 0x1, RZ ;  /* 0x000000010e0e7819 */ /* 0x000fe400000006ff */
[----:B------:R-:W-:Y:S02]  /*c730*/  LEA.HI.SX32 R19, R19, R61, 0x1b ;  /* 0x0000003d13137211 */ /* 0x000fe400078fdaff */
[----:B------:R-:W-:-:S02]  /*c740*/  PRMT R27, R4, 0x7632, R27 ;  /* 0x00007632041b7816 */ /* 0x000fc4000000001b */
        /* <DEDUP_REMOVED lines=18> */
[----:B------:R-:W-:Y:S01]  /*c870*/  FADD.FTZ R5, R0, R43 ;  /* 0x0000002b00057221 */ /* 0x000fe20000010000 */
[----:B------:R-:W-:Y:S02]  /*c880*/  F2FP.BF16.PACK_AB R43, R44, R43 ;  /* 0x0000002b2c2b723e */ /* 0x000fe400000010ff */
[----:B------:R-:W-:Y:S01]  /*c890*/  F2FP.BF16.PACK_AB R0, R46, R45 ;  /* 0x0000002d2e00723e */ /* 0x000fe200000010ff */
[----:B------:R-:W-:Y:S01]  /*c8a0*/  FADD.FTZ R44, R5, R44 ;  /* 0x0000002c052c7221 */ /* 0x000fe20000010000 */
[----:B------:R-:W-:-:S03]  /*c8b0*/  PRMT R25, R43, 0x7632, R25 ;  /* 0x000076322b197816 */ /* 0x000fc60000000019 */
        /* <DEDUP_REMOVED lines=8> */
[----:B0-----:R-:W-:-:S02]  /*c940*/  F2FP.BF16.PACK_AB R6, R50, R49 ;  /* 0x000000313206723e */ /* 0x001fc400000010ff */
[----:B------:R-:W-:Y:S01]  /*c950*/  FADD.FTZ R49, R48, R49 ;  /* 0x0000003130317221 */ /* 0x000fe20000010000 */
[----:B------:R0:W-:Y:S01]  /*c960*/  STS.U16 [R10+0x8], R43 ;  /* 0x0000082b0a007388 */ /* 0x0001e20000000400 */
[----:B------:R-:W-:Y:S02]  /*c970*/  PRMT R7, R0, 0x7632, R7 ;  /* 0x0000763200077816 */ /* 0x000fe40000000007 */
[----:B-1----:R-:W-:Y:S01]  /*c980*/  PRMT R8, R4, 0x7610, R8 ;  /* 0x0000761004087816 */ /* 0x002fe20000000008 */
[----:B------:R-:W-:Y:S01]  /*c990*/  STS.U16 [R11+0xa], R25 ;  /* 0x00000a190b007388 */ /* 0x000fe20000000400 */
[----:B------:R-:W-:Y:S01]  /*c9a0*/  F2FP.BF16.PACK_AB R4, R54, R53 ;  /* 0x000000353604723e */ /* 0x000fe200000010ff */
[----:B------:R-:W-:Y:S02]  /*c9b0*/  FADD.FTZ R50, R49, R50 ;  /* 0x0000003231327221 */ /* 0x000fe40000010000 */
[----:B------:R1:W-:Y:S01]  /*c9c0*/  STS.U16 [R12+0xc], R0 ;  /* 0x00000c000c007388 */ /* 0x0003e20000000400 */
[----:B--2---:R-:W-:-:S02]  /*c9d0*/  PRMT R23, R4, 0x7632, R23 ;  /* 0x0000763204177816 */ /* 0x004fc40000000017 */
[----:B0-----:R-:W-:Y:S01]  /*c9e0*/  PRMT R10, R6, 0x7632, R10 ;  /* 0x00007632060a7816 */ /* 0x001fe2000000000a */
[----:B------:R-:W-:Y:S04]  /*c9f0*/  STS.U16 [R13+0xe], R7 ;  /* 0x00000e070d007388 */ /* 0x000fe80000000400 */
[----:B------:R-:W-:Y:S01]  /*ca00*/  STS.U16 [R14+0x10], R8 ;  /* 0x000010080e007388 */ /* 0x000fe20000000400 */
[----:B-1----:R-:W-:Y:S01]  /*ca10*/  F2FP.BF16.PACK_AB R0, R52, R51 ;  /* 0x000000333400723e */ /* 0x002fe200000010ff */
[----:B------:R-:W-:Y:S02]  /*ca20*/  FADD.FTZ R51, R50, R51 ;  /* 0x0000003332337221 */ /* 0x000fe40000010000 */
[----:B------:R-:W-:Y:S01]  /*ca30*/  STS.U16 [R15+0x12], R27 ;  /* 0x0000121b0f007388 */ /* 0x000fe20000000400 */
[----:B------:R-:W-:Y:S01]  /*ca40*/  PRMT R12, R0, 0x7632, R12 ;  /* 0x00007632000c7816 */ /* 0x000fe2000000000c */
[----:B------:R-:W-:-:S02]  /*ca50*/  FADD.FTZ R52, R51, R52 ;  /* 0x0000003433347221 */ /* 0x000fc40000010000 */
[----:B------:R-:W-:Y:S02]  /*ca60*/  STS.U16 [R16+0x14], R6 ;  /* 0x0000140610007388 */ /* 0x000fe40000000400 */
[----:B------:R-:W-:Y:S02]  /*ca70*/  FADD.FTZ R53, R52, R53 ;  /* 0x0000003534357221 */ /* 0x000fe40000010000 */
        /* <DEDUP_REMOVED lines=43> */
.L_x_5065:
[----:B------:R-:W-:Y:S05]  /*cd30*/  BSYNC B0 ;  /* 0x0000000000007941 */ /* 0x000fea0003800000 */
.L_x_5064:
        /* <DEDUP_REMOVED lines=56> */
.L_x_4959:
        /* <DEDUP_REMOVED lines=32> */
.L_x_5068:
[----:B------:R-:W-:Y:S05]  /*d2c0*/  BSYNC B0 ;  /* 0x0000000000007941 */ /* 0x000fea0003800000 */
.L_x_5067:
        /* <DEDUP_REMOVED lines=31> */
.L_x_5070:
[----:B------:R-:W3:Y:S02]  /*d4c0*/  S2R R11, SR_TID.X ;  /* 0x00000000000b7919 */ /* 0x000ee40000002100 */
.L_x_5071:
[----:B------:R-:W-:Y:S05]  /*d4d0*/  BSYNC B0 ;  /* 0x0000000000007941 */ /* 0x000fea0003800000 */
.L_x_5069:
        /* <DEDUP_REMOVED lines=12> */
.L_x_5072:
        /* <DEDUP_REMOVED lines=32> */
.L_x_4965:
[----:B------:R-:W-:Y:S01]  /*d7a0*/  HFMA2.MMA R66, -RZ, RZ, 0, 5.9604644775390625e-08 ;  /* 0x00000001ff427435 */ /* 0x000fe200000001ff */
[----:B------:R-:W-:-:S02]  /*d7b0*/  MOV R65, R241 ;  /* 0x000000f100417202 */ /* 0x000fc40000000f00 */
[----:B------:R-:W-:Y:S02]  /*d7c0*/  MOV R245, RZ ;  /* 0x000000ff00f57202 */ /* 0x000fe40000000f00 */
[----:B------:R-:W-:Y:S02]  /*d7d0*/  MOV R244, 0xffffffff ;  /* 0xffffffff00f47802 */ /* 0x000fe40000000f00 */
[----:B------:R-:W-:Y:S02]  /*d7e0*/  MOV R64, 0xd800 ;  /* 0x0000d80000407802 */ /* 0x000fe40000000f00 */
[----:B------:R-:W-:Y:S05]  /*d7f0*/  CALL.REL.NOINC `($__internal_122_$__cuda_sm70_shflsync_up) ;  /* 0x00001d5000007944 */ /* 0x000fea0003c00000 */
[----:B-1----:R-:W-:Y:S01]  /*d800*/  MOV R67, R66 ;  /* 0x0000004200437202 */ /* 0x002fe20000000f00 */
[----:B------:R-:W-:Y:S05]  /*d810*/  BRA `(.L_x_5073) ;  /* 0xffff82e000007947 */ /* 0x000fea000383ffff */
.L_x_4966:
[----:B------:R-:W-:Y:S01]  /*d820*/  HFMA2.MMA R66, -RZ, RZ, 0, 5.9604644775390625e-08 ;  /* 0x00000001ff427435 */ /* 0x000fe200000001ff */
[----:B------:R-:W-:Y:S02]  /*d830*/  MOV R65, R68 ;  /* 0x0000004400417202 */ /* 0x000fe40000000f00 */
[----:B------:R-:W-:Y:S02]  /*d840*/  MOV R245, RZ ;  /* 0x000000ff00f57202 */ /* 0x000fe40000000f00 */
[----:B------:R-:W-:-:S02]  /*d850*/  MOV R244, 0xffffffff ;  /* 0xffffffff00f47802 */ /* 0x000fc40000000f00 */
[----:B------:R-:W-:Y:S02]  /*d860*/  MOV R64, 0xd880 ;  /* 0x0000d88000407802 */ /* 0x000fe40000000f00 */
[----:B01----:R-:W-:Y:S05]  /*d870*/  CALL.REL.NOINC `($__internal_122_$__cuda_sm70_shflsync_up) ;  /* 0x00001cd000007944 */ /* 0x003fea0003c00000 */
[----:B-1----:R-:W-:Y:S01]  /*d880*/  MOV R70, R66 ;  /* 0x0000004200467202 */ /* 0x002fe20000000f00 */
[----:B------:R-:W-:Y:S01]  /*d890*/  HFMA2.MMA R66, -RZ, RZ, 0, 5.9604644775390625e-08 ;  /* 0x00000001ff427435 */ /* 0x000fe200000001ff */
[----:B------:R-:W-:Y:S02]  /*d8a0*/  MOV R65, R69 ;  /* 0x0000004500417202 */ /* 0x000fe40000000f00 */
[----:B------:R-:W-:Y:S02]  /*d8b0*/  MOV R245, RZ ;  /* 0x000000ff00f57202 */ /* 0x000fe40000000f00 */
[----:B------:R-:W-:Y:S02]  /*d8c0*/  MOV R244, 0xffffffff ;  /* 0xffffffff00f47802 */ /* 0x000fe40000000f00 */
[----:B------:R-:W-:Y:S02]  /*d8d0*/  MOV R64, 0xd8f0 ;  /* 0x0000d8f000407802 */ /* 0x000fe40000000f00 */
[----:B------:R-:W-:Y:S05]  /*d8e0*/  CALL.REL.NOINC `($__internal_122_$__cuda_sm70_shflsync_up) ;  /* 0x00001c6000007944 */ /* 0x000fea0003c00000 */
[----:B-1----:R-:W-:Y:S01]  /*d8f0*/  MOV R71, R66 ;  /* 0x0000004200477202 */ /* 0x002fe20000000f00 */
[----:B------:R-:W-:Y:S01]  /*d900*/  HFMA2.MMA R66, -RZ, RZ, 0, 5.9604644775390625e-08 ;  /* 0x00000001ff427435 */ /* 0x000fe200000001ff */
[----:B------:R-:W-:-:S02]  /*d910*/  MOV R65, R242 ;  /* 0x000000f200417202 */ /* 0x000fc40000000f00 */
[----:B------:R-:W-:Y:S02]  /*d920*/  MOV R245, RZ ;  /* 0x000000ff00f57202 */ /* 0x000fe40000000f00 */
[----:B------:R-:W-:Y:S02]  /*d930*/  MOV R244, 0xffffffff ;  /* 0xffffffff00f47802 */ /* 0x000fe40000000f00 */
[----:B------:R-:W-:Y:S02]  /*d940*/  MOV R64, 0xd960 ;  /* 0x0000d96000407802 */ /* 0x000fe40000000f00 */
[----:B------:R-:W-:Y:S05]  /*d950*/  CALL.REL.NOINC `($__internal_122_$__cuda_sm70_shflsync_up) ;  /* 0x00001bf000007944 */ /* 0x000fea0003c00000 */
[C---:B------:R-:W-:Y:S01]  /*d960*/  FMUL.FTZ R65, R68.reuse, R71 ;  /* 0x0000004744417220 */ /* 0x040fe20000410000 */
[----:B------:R-:W-:Y:S01]  /*d970*/  ISETP.GE.AND P0, PT, R85, 0x1, PT ;  /* 0x000000015500780c */ /* 0x000fe20003f06270 */
[CC--:B-1----:R-:W-:Y:S01]  /*d980*/  FMUL.FTZ R64, R68.reuse, R66.reuse ;  /* 0x0000004244407220 */ /* 0x0c2fe20000410000 */
[----:B------:R-:W-:Y:S01]  /*d990*/  MOV R245, RZ ;  /* 0x000000ff00f57202 */ /* 0x000fe20000000f00 */
[----:B------:R-:W-:Y:S01]  /*d9a0*/  FFMA.FTZ R65, R241, R66, R65 ;  /* 0x00000042f1417223 */ /* 0x000fe20000010041 */
[----:B------:R-:W-:Y:S01]  /*d9b0*/  MOV R244, 0xffffffff ;  /* 0xffffffff00f47802 */ /* 0x000fe20000000f00 */
[----:B------:R-:W-:-:S02]  /*d9c0*/  FMUL.FTZ R66, R68, R70 ;  /* 0x0000004644427220 */ /* 0x000fc40000410000 */
[C---:B------:R-:W-:Y:S02]  /*d9d0*/  FFMA.FTZ R64, R241.reuse, R71, -R64 ;  /* 0x00000047f1407223 */ /* 0x040fe40000010840 */
[-C--:B------:R-:W-:Y:S02]  /*d9e0*/  FFMA.FTZ R66, R241, R67.reuse, -R66 ;  /* 0x00000043f1427223 */ /* 0x080fe40000010842 */
[----:B------:R-:W-:Y:S02]  /*d9f0*/  FMUL.FTZ R67, R68, R67 ;  /* 0x0000004344437220 */ /* 0x000fe40000410000 */
[C---:B------:R-:W-:Y:S02]  /*da00*/  FADD.FTZ R65, R242.reuse, R65 ;  /* 0x00000041f2417221 */ /* 0x040fe40000010000 */
[----:B------:R-:W-:Y:S02]  /*da10*/  FADD.FTZ R64, R69, R64 ;  /* 0x0000004045407221 */ /* 0x000fe40000010000 */
[C---:B------:R-:W-:Y:S01]  /*da20*/  FFMA.FTZ R67, R241.reuse, R70, R67 ;  /* 0x00000046f1437223 */ /* 0x040fe20000010043 */
[----:B------:R-:W-:Y:S01]  /*da30*/  FSEL R241, R241, R66, !P0 ;  /* 0x00000042f1f17208 */ /* 0x000fe20004000000 */
[----:B------:R-:W-:Y:S01]  /*da40*/  HFMA2.MMA R66, -RZ, RZ, 0, 1.1920928955078125e-07 ;  /* 0x00000002ff427435 */ /* 0x000fe200000001ff */
[----:B------:R-:W-:-:S02]  /*da50*/  FSEL R242, R242, R65, !P0 ;  /* 0x00000041f2f27208 */ /* 0x000fc40004000000 */
[----:B------:R-:W-:Y:S02]  /*da60*/  FSEL R69, R69, R64, !P0 ;  /* 0x0000004045457208 */ /* 0x000fe40004000000 */
[----:B------:R-:W-:Y:S02]  /*da70*/  FSEL R68, R68, R67, !P0 ;  /* 0x0000004344447208 */ /* 0x000fe40004000000 */
[----:B------:R-:W-:Y:S02]  /*da80*/  MOV R65, R241 ;  /* 0x000000f100417202 */ /* 0x000fe40000000f00 */
[----:B------:R-:W-:Y:S02]  /*da90*/  MOV R64, 0xdab0 ;  /* 0x0000dab000407802 */ /* 0x000fe40000000f00 */
[----:B------:R-:W-:Y:S05]  /*daa0*/  CALL.REL.NOINC `($__internal_122_$__cuda_sm70_shflsync_up) ;  /* 0x00001aa000007944 */ /* 0x000fea0003c00000 */
[----:B-1----:R-:W-:Y:S01]  /*dab0*/  MOV R67, R66 ;  /* 0x0000004200437202 */ /* 0x002fe20000000f00 */
[----:B------:R-:W-:Y:S01]  /*dac0*/  HFMA2.MMA R66, -RZ, RZ, 0, 1.1920928955078125e-07 ;  /* 0x00000002ff427435 */ /* 0x000fe200000001ff */
[----:B------:R-:W-:Y:S02]  /*dad0*/  MOV R65, R68 ;  /* 0x0000004400417202 */ /* 0x000fe40000000f00 */
[----:B------:R-:W-:-:S02]  /*dae0*/  MOV R245, RZ ;  /* 0x000000ff00f57202 */ /* 0x000fc40000000f00 */
[----:B------:R-:W-:Y:S02]  /*daf0*/  MOV R244, 0xffffffff ;  /* 0xffffffff00f47802 */ /* 0x000fe40000000f00 */
[----:B------:R-:W-:Y:S02]  /*db00*/  MOV R64, 0xdb20 ;  /* 0x0000db2000407802 */ /* 0x000fe40000000f00 */
[----:B------:R-:W-:Y:S05]  /*db10*/  CALL.REL.NOINC `($__internal_122_$__cuda_sm70_shflsync_up) ;  /* 0x00001a3000007944 */ /* 0x000fea0003c00000 */
[----:B-1----:R-:W-:Y:S01]  /*db20*/  MOV R70, R66 ;  /* 0x0000004200467202 */ /* 0x002fe20000000f00 */
[----:B------:R-:W-:Y:S01]  /*db30*/  HFMA2.MMA R66, -RZ, RZ, 0, 1.1920928955078125e-07 ;  /* 0x00000002ff427435 */ /* 0x000fe200000001ff */
[----:B------:R-:W-:Y:S02]  /*db40*/  MOV R65, R69 ;  /* 0x0000004500417202 */ /* 0x000fe40000000f00 */
[----:B------:R-:W-:Y:S02]  /*db50*/  MOV R245, RZ ;  /* 0x000000ff00f57202 */ /* 0x000fe40000000f00 */
[----:B------:R-:W-:Y:S02]  /*db60*/  MOV R244, 0xffffffff ;  /* 0xffffffff00f47802 */ /* 0x000fe40000000f00 */
[----:B------:R-:W-:-:S02]  /*db70*/  MOV R64, 0xdb90 ;  /* 0x0000db9000407802 */ /* 0x000fc40000000f00 */
[----:B------:R-:W-:Y:S05]  /*db80*/  CALL.REL.NOINC `($__internal_122_$__cuda_sm70_shflsync_up) ;  /* 0x000019c000007944 */ /* 0x000fea0003c00000 */
[----:B-1----:R-:W-:Y:S01]  /*db90*/  MOV R71, R66 ;  /* 0x0000004200477202 */ /* 0x002fe20000000f00 */
[----:B------:R-:W-:Y:S01]  /*dba0*/  HFMA2.MMA R66, -RZ, RZ, 0, 1.1920928955078125e-07 ;  /* 0x00000002ff427435 */ /* 0x000fe200000001ff */
[----:B------:R-:W-:-:S02]  /*dbb0*/  MOV R65, R242 ;  /* 0x000000f200417202 */ /* 0x000fc40000000f00 */
[----:B------:R-:W-:Y:S02]  /*dbc0*/  MOV R245, RZ ;  /* 0x000000ff00f57202 */ /* 0x000fe40000000f00 */
[----:B------:R-:W-:Y:S02]  /*dbd0*/  MOV R244, 0xffffffff ;  /* 0xffffffff00f47802 */ /* 0x000fe40000000f00 */
[----:B------:R-:W-:Y:S02]  /*dbe0*/  MOV R64, 0xdc00 ;  /* 0x0000dc0000407802 */ /* 0x000fe40000000f00 */
[----:B------:R-:W-:Y:S05]  /*dbf0*/  CALL.REL.NOINC `($__internal_122_$__cuda_sm70_shflsync_up) ;  /* 0x0000195000007944 */ /* 0x000fea0003c00000 */
[----:B------:R-:W-:Y:S01]  /*dc00*/  ISETP.GE.AND P0, PT, R85, 0x2, PT ;  /* 0x000000025500780c */ /* 0x000fe20003f06270 */
[----:B-1----:R-:W-:Y:S01]  /*dc10*/  FMUL.FTZ R64, R68, R66 ;  /* 0x0000004244407220 */ /* 0x002fe20000410000 */
[----:B------:R-:W-:Y:S01]  /*dc20*/  MOV R245, RZ ;  /* 0x000000ff00f57202 */ /* 0x000fe20000000f00 */
[CC--:B------:R-:W-:Y:S02]  /*dc30*/  FMUL.FTZ R65, R71.reuse, R68.reuse ;  /* 0x0000004447417220 */ /* 0x0c0fe40000410000 */
[----:B------:R-:W-:Y:S02]  /*dc40*/  FFMA.FTZ R244, R71, R241, -R64 ;  /* 0x000000f147f47223 */ /* 0x000fe40000010840 */
[----:B------:R-:W-:-:S02]  /*dc50*/  FMUL.FTZ R64, R67, R68 ;  /* 0x0000004443407220 */ /* 0x000fc40000410000 */
[----:B------:R-:W-:Y:S01]  /*dc60*/  FFMA.FTZ R65, R241, R66, R65 ;  /* 0x00000042f1417223 */ /* 0x000fe20000010041 */
[----:B------:R-:W-:Y:S01]  /*dc70*/  HFMA2.MMA R66, -RZ, RZ, 0, 2.384185791015625e-07 ;  /* 0x00000004ff427435 */ /* 0x000fe200000001ff */
[C---:B------:R-:W-:Y:S01]  /*dc80*/  FFMA.FTZ R71, R70.reuse, R241, R64 ;  /* 0x000000f146477223 */ /* 0x040fe20000010040 */
[----:B------:R-:W-:Y:S01]  /*dc90*/  MOV R64, 0xdd40 ;  /* 0x0000dd4000407802 */ /* 0x000fe20000000f00 */
[----:B------:R-:W-:Y:S02]  /*dca0*/  FMUL.FTZ R70, R70, R68 ;  /* 0x0000004446467220 */ /* 0x000fe40000410000 */
[----:B------:R-:W-:Y:S01]  /*dcb0*/  @P0 FADD.FTZ R69, R69, R244 ;  /* 0x000000f445450221 */ /* 0x000fe20000010000 */
[----:B------:R-:W-:Y:S01]  /*dcc0*/  FSEL R68, R68, R71, !P0 ;  /* 0x0000004744447208 */ /* 0x000fe20004000000 */
[----:B------:R-:W-:Y:S01]  /*dcd0*/  @P0 FFMA.FTZ R241, R67, R241, -R70 ;  /* 0x000000f143f10223 */ /* 0x000fe20000010846 */
[----:B------:R-:W-:Y:S01]  /*dce0*/  MOV R244, 0xffffffff ;  /* 0xffffffff00f47802 */ /* 0x000fe20000000f00 */
[----:B------:R-:W-:Y:S01]  /*dcf0*/  @P0 FADD.FTZ R242, R242, R65 ;  /* 0x00000041f2f20221 */ /* 0x000fe20000010000 */
[----:B------:R-:W-:-:S02]  /*dd00*/  MOV R71, R69 ;  /* 0x0000004500477202 */ /* 0x000fc40000000f00 */
[----:B------:R-:W-:Y:S02]  /*dd10*/  MOV R65, R241 ;  /* 0x000000f100417202 */ /* 0x000fe40000000f00 */
[----:B------:R-:W-:Y:S02]  /*dd20*/  MOV R69, R242 ;  /* 0x000000f200457202 */ /* 0x000fe40000000f00 */
[----:B------:R-:W-:Y:S05]  /*dd30*/  CALL.REL.NOINC `($__internal_122_$__cuda_sm70_shflsync_up) ;  /* 0x0000181000007944 */ /* 0x000fea0003c00000 */
[----:B-1----:R-:W-:Y:S01]  /*dd40*/  MOV R67, R66 ;  /* 0x0000004200437202 */ /* 0x002fe20000000f00 */
[----:B------:R-:W-:Y:S01]  /*dd50*/  HFMA2.MMA R66, -RZ, RZ, 0, 2.384185791015625e-07 ;  /* 0x00000004ff427435 */ /* 0x000fe200000001ff */
[----:B------:R-:W-:Y:S02]  /*dd60*/  MOV R65, R68 ;  /* 0x0000004400417202 */ /* 0x000fe40000000f00 */
[----:B------:R-:W-:Y:S02]  /*dd70*/  MOV R245, RZ ;  /* 0x000000ff00f57202 */ /* 0x000fe40000000f00 */
[----:B------:R-:W-:Y:S02]  /*dd80*/  MOV R244, 0xffffffff ;  /* 0xffffffff00f47802 */ /* 0x000fe40000000f00 */
[----:B------:R-:W-:-:S02]  /*dd90*/  MOV R64, 0xddb0 ;  /* 0x0000ddb000407802 */ /* 0x000fc40000000f00 */
[----:B------:R-:W-:Y:S05]  /*dda0*/  CALL.REL.NOINC `($__internal_122_$__cuda_sm70_shflsync_up) ;  /* 0x000017a000007944 */ /* 0x000fea0003c00000 */
[----:B-1----:R-:W-:Y:S01]  /*ddb0*/  MOV R70, R66 ;  /* 0x0000004200467202 */ /* 0x002fe20000000f00 */
[----:B------:R-:W-:Y:S01]  /*ddc0*/  HFMA2.MMA R66, -RZ, RZ, 0, 2.384185791015625e-07 ;  /* 0x00000004ff427435 */ /* 0x000fe200000001ff */
[----:B------:R-:W-:-:S02]  /*ddd0*/  MOV R65, R71 ;  /* 0x0000004700417202 */ /* 0x000fc40000000f00 */
[----:B------:R-:W-:Y:S02]  /*dde0*/  MOV R245, RZ ;  /* 0x000000ff00f57202 */ /* 0x000fe40000000f00 */
[----:B------:R-:W-:Y:S02]  /*ddf0*/  MOV R244, 0xffffffff ;  /* 0xffffffff00f47802 */ /* 0x000fe40000000f00 */
[----:B------:R-:W-:Y:S02]  /*de00*/  MOV R64, 0xde20 ;  /* 0x0000de2000407802 */ /* 0x000fe40000000f00 */
[----:B------:R-:W-:Y:S05]  /*de10*/  CALL.REL.NOINC `($__internal_122_$__cuda_sm70_shflsync_up) ;  /* 0x0000173000007944 */ /* 0x000fea0003c00000 */
[----:B-1----:R-:W-:Y:S01]  /*de20*/  MOV R242, R66 ;  /* 0x0000004200f27202 */ /* 0x002fe20000000f00 */
[----:B------:R-:W-:Y:S01]  /*de30*/  HFMA2.MMA R66, -RZ, RZ, 0, 2.384185791015625e-07 ;  /* 0x00000004ff427435 */ /* 0x000fe200000001ff */
[----:B------:R-:W-:Y:S02]  /*de40*/  MOV R65, R69 ;  /* 0x0000004500417202 */ /* 0x000fe40000000f00 */
[----:B------:R-:W-:Y:S02]  /*de50*/  MOV R245, RZ ;  /* 0x000000ff00f57202 */ /* 0x000fe40000000f00 */
[----:B------:R-:W-:-:S02]  /*de60*/  MOV R244, 0xffffffff ;  /* 0xffffffff00f47802 */ /* 0x000fc40000000f00 */
[----:B------:R-:W-:Y:S02]  /*de70*/  MOV R64, 0xde90 ;  /* 0x0000de9000407802 */ /* 0x000fe40000000f00 */
[----:B------:R-:W-:Y:S05]  /*de80*/  CALL.REL.NOINC `($__internal_122_$__cuda_sm70_shflsync_up) ;  /* 0x000016c000007944 */ /* 0x000fea0003c00000 */
[----:B-1----:R-:W-:Y:S01]  /*de90*/  FMUL.FTZ R64, R68, R66 ;  /* 0x0000004244407220 */ /* 0x002fe20000410000 */
[----:B------:R-:W-:Y:S01]  /*dea0*/  ISETP.GE.AND P0, PT, R85, 0x4, PT ;  /* 0x000000045500780c */ /* 0x000fe20003f06270 */
[CC--:B------:R-:W-:Y:S01]  /*deb0*/  FMUL.FTZ R65, R242.reuse, R68.reuse ;  /* 0x00000044f2417220 */ /* 0x0c0fe20000410000 */
[----:B------:R-:W-:Y:S01]  /*dec0*/  MOV R245, RZ ;  /* 0x000000ff00f57202 */ /* 0x000fe20000000f00 */
[-C--:B------:R-:W-:Y:S01]  /*ded0*/  FFMA.FTZ R242, R242, R241.reuse, -R64 ;  /* 0x000000f1f2f27223 */ /* 0x080fe20000010840 */
[----:B------:R-:W-:Y:S01]  /*dee0*/  MOV R244, 0xffffffff ;  /* 0xffffffff00f47802 */ /* 0x000fe20000000f00 */
[----:B------:R-:W-:Y:S02]  /*def0*/  FMUL.FTZ R64, R67, R68 ;  /* 0x0000004443407220 */ /* 0x000fe40000410000 */
[----:B------:R-:W-:Y:S02]  /*df00*/  FFMA.FTZ R66, R241, R66, R65 ;  /* 0x00000042f1427223 */ /* 0x000fe40000010041 */
[C---:B------:R-:W-:Y:S01]  /*df10*/  FFMA.FTZ R65, R70.reuse, R241, R64 ;  /* 0x000000f146417223 */ /* 0x040fe20000010040 */
[----:B------:R-:W-:Y:S01]  /*df20*/  MOV R64, 0xdfb0 ;  /* 0x0000dfb000407802 */ /* 0x000fe20000000f00 */
[----:B------:R-:W-:-:S02]  /*df30*/  FMUL.FTZ R70, R70, R68 ;  /* 0x0000004446467220 */ /* 0x000fc40000410000 */
[----:B------:R-:W-:Y:S01]  /*df40*/  @P0 FADD.FTZ R69, R69, R66 ;  /* 0x0000004245450221 */ /* 0x000fe20000010000 */
[----:B------:R-:W-:Y:S01]  /*df50*/  HFMA2.MMA R66, -RZ, RZ, 0, 4.76837158203125e-07 ;  /* 0x00000008ff427435 */ /* 0x000fe200000001ff */
[----:B------:R-:W-:Y:S01]  /*df60*/  @P0 FFMA.FTZ R241, R67, R241, -R70 ;  /* 0x000000f143f10223 */ /* 0x000fe20000010846 */
[----:B------:R-:W-:Y:S01]  /*df70*/  FSEL R68, R68, R65, !P0 ;  /* 0x0000004144447208 */ /* 0x000fe20004000000 */
[----:B------:R-:W-:-:S03]  /*df80*/  @P0 FADD.FTZ R71, R71, R242 ;  /* 0x000000f247470221 */ /* 0x000fc60000010000 */
[----:B------:R-:W-:Y:S02]  /*df90*/  MOV R65, R241 ;  /* 0x000000f100417202 */ /* 0x000fe40000000f00 */
[----:B------:R-:W-:Y:S05]  /*dfa0*/  CALL.REL.NOINC `($__internal_122_$__cuda_sm70_shflsync_up) ;  /* 0x000015a000007944 */ /* 0x000fea0003c00000 */
[----:B-1----:R-:W-:Y:S01]  /*dfb0*/  MOV R67, R66 ;  /* 0x0000004200437202 */ /* 0x002fe20000000f00 */
[----:B------:R-:W-:Y:S01]  /*dfc0*/  HFMA2.MMA R66, -RZ, RZ, 0, 4.76837158203125e-07 ;  /* 0x00000008ff427435 */ /* 0x000fe200000001ff */
[----:B------:R-:W-:Y:S02]  /*dfd0*/  MOV R65, R68 ;  /* 0x0000004400417202 */ /* 0x000fe40000000f00 */
[----:B------:R-:W-:Y:S02]  /*dfe0*/  MOV R245, RZ ;  /* 0x000000ff00f57202 */ /* 0x000fe40000000f00 */
[----:B------:R-:W-:Y:S02]  /*dff0*/  MOV R244, 0xffffffff ;  /* 0xffffffff00f47802 */ /* 0x000fe40000000f00 */
[----:B------:R-:W-:Y:S02]  /*e000*/  MOV R64, 0xe020 ;  /* 0x0000e02000407802 */ /* 0x000fe40000000f00 */
[----:B------:R-:W-:Y:S05]  /*e010*/  CALL.REL.NOINC `($__internal_122_$__cuda_sm70_shflsync_up) ;  /* 0x0000153000007944 */ /* 0x000fea0003c00000 */
[----:B-1----:R-:W-:Y:S01]  /*e020*/  MOV R70, R66 ;  /* 0x0000004200467202 */ /* 0x002fe20000000f00 */
[----:B------:R-:W-:Y:S01]  /*e030*/  HFMA2.MMA R66, -RZ, RZ, 0, 4.76837158203125e-07 ;  /* 0x00000008ff427435 */ /* 0x000fe200000001ff */
[----:B------:R-:W-:-:S02]  /*e040*/  MOV R65, R71 ;  /* 0x0000004700417202 */ /* 0x000fc40000000f00 */
[----:B------:R-:W-:Y:S02]  /*e050*/  MOV R245, RZ ;  /* 0x000000ff00f57202 */ /* 0x000fe40000000f00 */
[----:B------:R-:W-:Y:S02]  /*e060*/  MOV R244, 0xffffffff ;  /* 0xffffffff00f47802 */ /* 0x000fe40000000f00 */
[----:B------:R-:W-:Y:S02]  /*e070*/  MOV R64, 0xe090 ;  /* 0x0000e09000407802 */ /* 0x000fe40000000f00 */
[----:B------:R-:W-:Y:S05]  /*e080*/  CALL.REL.NOINC `($__internal_122_$__cuda_sm70_shflsync_up) ;  /* 0x000014c000007944 */ /* 0x000fea0003c00000 */
[----:B-1----:R-:W-:Y:S01]  /*e090*/  MOV R242, R66 ;  /* 0x0000004200f27202 */ /* 0x002fe20000000f00 */
[----:B------:R-:W-:Y:S01]  /*e0a0*/  HFMA2.MMA R66, -RZ, RZ, 0, 4.76837158203125e-07 ;  /* 0x00000008ff427435 */ /* 0x000fe200000001ff */
[----:B------:R-:W-:Y:S02]  /*e0b0*/  MOV R65, R69 ;  /* 0x0000004500417202 */ /* 0x000fe40000000f00 */
[----:B------:R-:W-:Y:S02]  /*e0c0*/  MOV R245, RZ ;  /* 0x000000ff00f57202 */ /* 0x000fe40000000f00 */
[----:B------:R-:W-:-:S02]  /*e0d0*/  MOV R244, 0xffffffff ;  /* 0xffffffff00f47802 */ /* 0x000fc40000000f00 */
[----:B------:R-:W-:Y:S02]  /*e0e0*/  MOV R64, 0xe100 ;  /* 0x0000e10000407802 */ /* 0x000fe40000000f00 */
[----:B------:R-:W-:Y:S05]  /*e0f0*/  CALL.REL.NOINC `($__internal_122_$__cuda_sm70_shflsync_up) ;  /* 0x0000145000007944 */ /* 0x000fea0003c00000 */
[----:B------:R-:W-:Y:S01]  /*e100*/  ISETP.GE.AND P0, PT, R85, 0x8, PT ;  /* 0x000000085500780c */ /* 0x000fe20003f06270 */
[----:B-1----:R-:W-:Y:S01]  /*e110*/  FMUL.FTZ R64, R68, R66 ;  /* 0x0000004244407220 */ /* 0x002fe20000410000 */
[----:B------:R-:W-:Y:S01]  /*e120*/  MOV R245, RZ ;  /* 0x000000ff00f57202 */ /* 0x000fe20000000f00 */
[-C--:B------:R-:W-:Y:S01]  /*e130*/  FMUL.FTZ R65, R67, R68.reuse ;  /* 0x0000004443417220 */ /* 0x080fe20000410000 */
[----:B------:R-:W-:Y:S01]  /*e140*/  MOV R244, 0xffffffff ;  /* 0xffffffff00f47802 */ /* 0x000fe20000000f00 */
[CC--:B------:R-:W-:Y:S02]  /*e150*/  FFMA.FTZ R64, R242.reuse, R241.reuse, -R64 ;  /* 0x000000f1f2407223 */ /* 0x0c0fe40000010840 */
[-C--:B------:R-:W-:Y:S02]  /*e160*/  FMUL.FTZ R242, R242, R68.reuse ;  /* 0x00000044f2f27220 */ /* 0x080fe40000410000 */
[C---:B------:R-:W-:Y:S02]  /*e170*/  FFMA.FTZ R65, R70.reuse, R241, R65 ;  /* 0x000000f146417223 */ /* 0x040fe40000010041 */
[----:B------:R-:W-:-:S02]  /*e180*/  FMUL.FTZ R70, R70, R68 ;  /* 0x0000004446467220 */ /* 0x000fc40000410000 */
[----:B------:R-:W-:Y:S01]  /*e190*/  FFMA.FTZ R242, R241, R66, R242 ;  /* 0x00000042f1f27223 */ /* 0x000fe200000100f2 */
[----:B------:R-:W-:Y:S01]  /*e1a0*/  HFMA2.MMA R66, -RZ, RZ, 0, 9.5367431640625e-07 ;  /* 0x00000010ff427435 */ /* 0x000fe200000001ff */
[----:B------:R-:W-:Y:S01]  /*e1b0*/  @P0 FFMA.FTZ R241, R67, R241, -R70 ;  /* 0x000000f143f10223 */ /* 0x000fe20000010846 */
[----:B------:R-:W-:Y:S01]  /*e1c0*/  FSEL R68, R68, R65, !P0 ;  /* 0x0000004144447208 */ /* 0x000fe20004000000 */
[----:B------:R-:W-:Y:S01]  /*e1d0*/  @P0 FADD.FTZ R71, R71, R64 ;  /* 0x0000004047470221 */ /* 0x000fe20000010000 */
[----:B------:R-:W-:Y:S01]  /*e1e0*/  MOV R64, 0xe240 ;  /* 0x0000e24000407802 */ /* 0x000fe20000000f00 */
[----:B------:R-:W-:Y:S01]  /*e1f0*/  @P0 FADD.FTZ R69, R69, R242 ;  /* 0x000000f245450221 */ /* 0x000fe20000010000 */
[----:B------:R-:W-:Y:S02]  /*e200*/  MOV R65, R241 ;  /* 0x000000f100417202 */ /* 0x000fe40000000f00 */
[----:B------:R-:W-:Y:S02]  /*e210*/  MOV R243, R71 ;  /* 0x0000004700f37202 */ /* 0x000fe40000000f00 */
[----:B------:R-:W-:-:S02]  /*e220*/  MOV R242, R69 ;  /* 0x0000004500f27202 */ /* 0x000fc40000000f00 */
[----:B------:R-:W-:Y:S05]  /*e230*/  CALL.REL.NOINC `($__internal_122_$__cuda_sm70_shflsync_up) ;  /* 0x0000131000007944 */ /* 0x000fea0003c00000 */
[----:B-1----:R-:W-:Y:S01]  /*e240*/  MOV R67, R66 ;  /* 0x0000004200437202 */ /* 0x002fe20000000f00 */
[----:B------:R-:W-:Y:S01]  /*e250*/  HFMA2.MMA R66, -RZ, RZ, 0, 9.5367431640625e-07 ;  /* 0x00000010ff427435 */ /* 0x000fe200000001ff */
[----:B------:R-:W-:-:S02]  /*e260*/  MOV R65, R68 ;  /* 0x0000004400417202 */ /* 0x000fc40000000f00 */
[----:B------:R-:W-:Y:S02]  /*e270*/  MOV R245, RZ ;  /* 0x000000ff00f57202 */ /* 0x000fe40000000f00 */
[----:B------:R-:W-:Y:S02]  /*e280*/  MOV R244, 0xffffffff ;  /* 0xffffffff00f47802 */ /* 0x000fe40000000f00 */
[----:B------:R-:W-:Y:S02]  /*e290*/  MOV R64, 0xe2b0 ;  /* 0x0000e2b000407802 */ /* 0x000fe40000000f00 */
[----:B------:R-:W-:Y:S05]  /*e2a0*/  CALL.REL.NOINC `($__internal_122_$__cuda_sm70_shflsync_up) ;  /* 0x000012a000007944 */ /* 0x000fea0003c00000 */
[----:B-1----:R-:W-:Y:S01]  /*e2b0*/  MOV R70, R66 ;  /* 0x0000004200467202 */ /* 0x002fe20000000f00 */
[----:B------:R-:W-:Y:S01]  /*e2c0*/  HFMA2.MMA R66, -RZ, RZ, 0, 9.5367431640625e-07 ;  /* 0x00000010ff427435 */ /* 0x000fe200000001ff */
[----:B------:R-:W-:Y:S02]  /*e2d0*/  MOV R65, R71 ;  /* 0x0000004700417202 */ /* 0x000fe40000000f00 */
[----:B------:R-:W-:Y:S02]  /*e2e0*/  MOV R245, RZ ;  /* 0x000000ff00f57202 */ /* 0x000fe40000000f00 */
[----:B------:R-:W-:-:S02]  /*e2f0*/  MOV R244, 0xffffffff ;  /* 0xffffffff00f47802 */ /* 0x000fc40000000f00 */
[----:B------:R-:W-:Y:S02]  /*e300*/  MOV R64, 0xe320 ;  /* 0x0000e32000407802 */ /* 0x000fe40000000f00 */
[----:B------:R-:W-:Y:S05]  /*e310*/  CALL.REL.NOINC `($__internal_122_$__cuda_sm70_shflsync_up) ;  /* 0x0000123000007944 */ /* 0x000fea0003c00000 */
[----:B-1----:R-:W-:Y:S01]  /*e320*/  MOV R71, R66 ;  /* 0x0000004200477202 */ /* 0x002fe20000000f00 */
[----:B------:R-:W-:Y:S01]  /*e330*/  HFMA2.MMA R66, -RZ, RZ, 0, 9.5367431640625e-07 ;  /* 0x00000010ff427435 */ /* 0x000fe200000001ff */
[----:B------:R-:W-:Y:S02]  /*e340*/  MOV R65, R69 ;  /* 0x0000004500417202 */ /* 0x000fe40000000f00 */
[----:B------:R-:W-:Y:S02]  /*e350*/  MOV R245, RZ ;  /* 0x000000ff00f57202 */ /* 0x000fe40000000f00 */
[----:B------:R-:W-:Y:S02]  /*e360*/  MOV R244, 0xffffffff ;  /* 0xffffffff00f47802 */ /* 0x000fe40000000f00 */
[----:B------:R-:W-:Y:S02]  /*e370*/  MOV R64, 0xe390 ;  /* 0x0000e39000407802 */ /* 0x000fe40000000f00 */
[----:B------:R-:W-:Y:S05]  /*e380*/  CALL.REL.NOINC `($__internal_122_$__cuda_sm70_shflsync_up) ;  /* 0x000011c000007944 */ /* 0x000fea0003c00000 */
[----:B-1----:R-:W-:Y:S05]  /*e390*/  BRA `(.L_x_5074) ;  /* 0xffff7bb000007947 */ /* 0x002fea000383ffff */
.L_x_4971:
[----:B-1----:R-:W-:Y:S01]  /*e3a0*/  HFMA2.MMA R66, -RZ, RZ, 0, 5.9604644775390625e-08 ;  /* 0x00000001ff427435 */ /* 0x002fe200000001ff */
[----:B------:R-:W-:Y:S02]  /*e3b0*/  MOV R65, R69 ;  /* 0x0000004500417202 */ /* 0x000fe40000000f00 */
[----:B------:R-:W-:-:S02]  /*e3c0*/  MOV R245, RZ ;  /* 0x000000ff00f57202 */ /* 0x000fc40000000f00 */
[----:B------:R-:W-:Y:S02]  /*e3d0*/  MOV R244, 0xffffffff ;  /* 0xffffffff00f47802 */ /* 0x000fe40000000f00 */
[----:B------:R-:W-:Y:S02]  /*e3e0*/  MOV R64, 0xe400 ;  /* 0x0000e40000407802 */ /* 0x000fe40000000f00 */
[----:B0-2---:R-:W-:Y:S05]  /*e3f0*/  CALL.REL.NOINC `($__internal_122_$__cuda_sm70_shflsync_up) ;  /* 0x0000115000007944 */ /* 0x005fea0003c00000 */
[----:B-1----:R-:W-:Y:S01]  /*e400*/  MOV R67, R66 ;  /* 0x0000004200437202 */ /* 0x002fe20000000f00 */
[----:B------:R-:W-:Y:S01]  /*e410*/  HFMA2.MMA R66, -RZ, RZ, 0, 5.9604644775390625e-08 ;  /* 0x00000001ff427435 */ /* 0x000fe200000001ff */
[----:B------:R-:W-:Y:S02]  /*e420*/  MOV R65, R68 ;  /* 0x0000004400417202 */ /* 0x000fe40000000f00 */
[----:B------:R-:W-:Y:S02]  /*e430*/  MOV R245, RZ ;  /* 0x000000ff00f57202 */ /* 0x000fe40000000f00 */
[----:B------:R-:W-:Y:S02]  /*e440*/  MOV R244, 0xffffffff ;  /* 0xffffffff00f47802 */ /* 0x000fe40000000f00 */
[----:B------:R-:W-:-:S02]  /*e450*/  MOV R64, 0xe470 ;  /* 0x0000e47000407802 */ /* 0x000fc40000000f00 */
        /* <DEDUP_REMOVED lines=8> */
[----:B-1----:R-:W-:Y:S01]  /*e4e0*/  MOV R70, R66 ;  /* 0x0000004200467202 */ /* 0x002fe20000000f00 */
[----:B------:R-:W-:Y:S01]  /*e4f0*/  HFMA2.MMA R66, -RZ, RZ, 0, 5.9604644775390625e-08 ;  /* 0x00000001ff427435 */ /* 0x000fe200000001ff */
[----:B------:R-:W-:Y:S02]  /*e500*/  MOV R65, R241 ;  /* 0x000000f100417202 */ /* 0x000fe40000000f00 */
[----:B------:R-:W-:Y:S02]  /*e510*/  MOV R245, RZ ;  /* 0x000000ff00f57202 */ /* 0x000fe40000000f00 */
[----:B------:R-:W-:-:S02]  /*e520*/  MOV R244, 0xffffffff ;  /* 0xffffffff00f47802 */ /* 0x000fc40000000f00 */
[----:B------:R-:W-:Y:S02]  /*e530*/  MOV R64, 0xe550 ;  /* 0x0000e55000407802 */ /* 0x000fe40000000f00 */
[----:B------:R-:W-:Y:S05]  /*e540*/  CALL.REL.NOINC `($__internal_122_$__cuda_sm70_shflsync_up) ;  /* 0x0000100000007944 */ /* 0x000fea0003c00000 */
[----:B-1----:R-:W-:Y:S01]  /*e550*/  MOV R241, R66 ;  /* 0x0000004200f17202 */ /* 0x002fe20000000f00 */
[----:B------:R-:W-:Y:S01]  /*e560*/  HFMA2.MMA R66, -RZ, RZ, 0, 0 ;  /* 0x00000000ff427435 */ /* 0x000fe200000001ff */
[----:B------:R-:W-:Y:S02]  /*e570*/  MOV R64, R60 ;  /* 0x0000003c00407202 */ /* 0x000fe40000000f00 */
[----:B------:R-:W-:Y:S02]  /*e580*/  MOV R69, R67 ;  /* 0x0000004300457202 */ /* 0x000fe40000000f00 */
[----:B------:R-:W-:Y:S02]  /*e590*/  MOV R71, R70 ;  /* 0x0000004600477202 */ /* 0x000fe40000000f00 */
[----:B------:R-:W-:Y:S02]  /*e5a0*/  MOV R65, 0xe5c0 ;  /* 0x0000e5c000417802 */ /* 0x000fe40000000f00 */
[----:B------:R-:W-:Y:S05]  /*e5b0*/  CALL.REL.NOINC `($__internal_121_$__cuda_sm70_shflsync_idx_p) ;  /* 0x00000f0000007944 */ /* 0x000fea0003c00000 */
[----:B-1----:R-:W-:Y:S01]  /*e5c0*/  MOV R70, R66 ;  /* 0x0000004200467202 */ /* 0x002fe20000000f00 */
[----:B------:R-:W-:Y:S01]  /*e5d0*/  HFMA2.MMA R66, -RZ, RZ, 0, 0 ;  /* 0x00000000ff427435 */ /* 0x000fe200000001ff */
[----:B------:R-:W-:-:S02]  /*e5e0*/  MOV R64, R61 ;  /* 0x0000003d00407202 */ /* 0x000fc40000000f00 */
[----:B------:R-:W-:-:S03]  /*e5f0*/  MOV R65, 0xe610 ;  /* 0x0000e61000417802 */ /* 0x000fc60000000f00 */
[----:B0-2---:R-:W-:Y:S05]  /*e600*/  CALL.REL.NOINC `($__internal_121_$__cuda_sm70_shflsync_idx_p) ;  /* 0x00000eb000007944 */ /* 0x005fea0003c00000 */
[----:B-1----:R-:W-:Y:S01]  /*e610*/  MOV R242, R66 ;  /* 0x0000004200f27202 */ /* 0x002fe20000000f00 */
[----:B------:R-:W-:Y:S01]  /*e620*/  HFMA2.MMA R66, -RZ, RZ, 0, 0 ;  /* 0x00000000ff427435 */ /* 0x000fe200000001ff */
[----:B------:R-:W-:Y:S02]  /*e630*/  MOV R64, R62 ;  /* 0x0000003e00407202 */ /* 0x000fe40000000f00 */
        /* <DEDUP_REMOVED lines=8> */
[----:B0-2---:R-:W-:Y:S05]  /*e6c0*/  BRA `(.L_x_5075) ;  /* 0xffff7b4000007947 */ /* 0x005fea000383ffff */
.L_x_4974:
[----:B------:R-:W-:Y:S01]  /*e6d0*/  HFMA2.MMA R66, -RZ, RZ, 0, 5.9604644775390625e-08 ;  /* 0x00000001ff427435 */ /* 0x000fe200000001ff */
[----:B------:R-:W-:-:S02]  /*e6e0*/  MOV R243, R71 ;  /* 0x0000004700f37202 */ /* 0x000fc40000000f00 */
[----:B------:R-:W-:Y:S02]  /*e6f0*/  MOV R242, 0x1f ;  /* 0x0000001f00f27802 */ /* 0x000fe40000000f00 */
[----:B------:R-:W-:Y:S02]  /*e700*/  MOV R65, 0xffffffff ;  /* 0xffffffff00417802 */ /* 0x000fe40000000f00 */
[----:B------:R-:W-:Y:S02]  /*e710*/  MOV R64, 0xe730 ;  /* 0x0000e73000407802 */ /* 0x000fe40000000f00 */
[----:B------:R-:W-:Y:S05]  /*e720*/  CALL.REL.NOINC `($__internal_120_$__cuda_sm70_shflsync_down) ;  /* 0x00000d5000007944 */ /* 0x000fea0003c00000 */
[----:B-1----:R-:W-:Y:S01]  /*e730*/  MOV R70, R66 ;  /* 0x0000004200467202 */ /* 0x002fe20000000f00 */
[----:B------:R-:W-:Y:S05]  /*e740*/  BRA `(.L_x_5076) ;  /* 0xffff8de000007947 */ /* 0x000fea000383ffff */
.L_x_4975:
[----:B------:R-:W-:Y:S01]  /*e750*/  HFMA2.MMA R66, -RZ, RZ, 0, 5.9604644775390625e-08 ;  /* 0x00000001ff427435 */ /* 0x000fe200000001ff */
[----:B------:R-:W-:Y:S02]  /*e760*/  MOV R243, R69 ;  /* 0x0000004500f37202 */ /* 0x000fe40000000f00 */
[----:B------:R-:W-:Y:S02]  /*e770*/  MOV R242, 0x1f ;  /* 0x0000001f00f27802 */ /* 0x000fe40000000f00 */
[----:B------:R-:W-:-:S02]  /*e780*/  MOV R65, 0xffffffff ;  /* 0xffffffff00417802 */ /* 0x000fc40000000f00 */
[----:B------:R-:W-:Y:S02]  /*e790*/  MOV R64, 0xe7b0 ;  /* 0x0000e7b000407802 */ /* 0x000fe40000000f00 */
[----:B01----:R-:W-:Y:S05]  /*e7a0*/  CALL.REL.NOINC `($__internal_120_$__cuda_sm70_shflsync_down) ;  /* 0x00000cd000007944 */ /* 0x003fea0003c00000 */
[----:B-1----:R-:W-:Y:S01]  /*e7b0*/  MOV R69, R66 ;  /* 0x0000004200457202 */ /* 0x002fe20000000f00 */
[----:B------:R-:W-:Y:S01]  /*e7c0*/  HFMA2.MMA R66, -RZ, RZ, 0, 5.9604644775390625e-08 ;  /* 0x00000001ff427435 */ /* 0x000fe200000001ff */
[----:B------:R-:W-:Y:S02]  /*e7d0*/  MOV R243, R68 ;  /* 0x0000004400f37202 */ /* 0x000fe40000000f00 */
[----:B------:R-:W-:Y:S02]  /*e7e0*/  MOV R242, 0x1f ;  /* 0x0000001f00f27802 */ /* 0x000fe40000000f00 */
[----:B------:R-:W-:Y:S02]  /*e7f0*/  MOV R65, 0xffffffff ;  /* 0xffffffff00417802 */ /* 0x000fe40000000f00 */
[----:B------:R-:W-:Y:S02]  /*e800*/  MOV R64, 0xe820 ;  /* 0x0000e82000407802 */ /* 0x000fe40000000f00 */
[----:B------:R-:W-:Y:S05]  /*e810*/  CALL.REL.NOINC `($__internal_120_$__cuda_sm70_shflsync_down) ;  /* 0x00000c6000007944 */ /* 0x000fea0003c00000 */
[----:B-1----:R-:W-:Y:S01]  /*e820*/  MOV R121, R66 ;  /* 0x0000004200797202 */ /* 0x002fe20000000f00 */
[----:B------:R-:W-:Y:S01]  /*e830*/  HFMA2.MMA R66, -RZ, RZ, 0, 5.9604644775390625e-08 ;  /* 0x00000001ff427435 */ /* 0x000fe200000001ff */
[----:B------:R-:W-:-:S02]  /*e840*/  MOV R243, R67 ;  /* 0x0000004300f37202 */ /* 0x000fc40000000f00 */
[----:B------:R-:W-:Y:S02]  /*e850*/  MOV R242, 0x1f ;  /* 0x0000001f00f27802 */ /* 0x000fe40000000f00 */
[----:B------:R-:W-:Y:S02]  /*e860*/  MOV R65, 0xffffffff ;  /* 0xffffffff00417802 */ /* 0x000fe40000000f00 */
[----:B------:R-:W-:Y:S02]  /*e870*/  MOV R64, 0xe890 ;  /* 0x0000e89000407802 */ /* 0x000fe40000000f00 */
[----:B------:R-:W-:Y:S05]  /*e880*/  CALL.REL.NOINC `($__internal_120_$__cuda_sm70_shflsync_down) ;  /* 0x00000bf000007944 */ /* 0x000fea0003c00000 */
[----:B-1----:R-:W-:Y:S05]  /*e890*/  BRA `(.L_x_5077) ;  /* 0xffff8cd000007947 */ /* 0x002fea000383ffff */
.L_x_4978:
[----:B0-----:R-:W-:Y:S01]  /*e8a0*/  HFMA2.MMA R66, -RZ, RZ, 0, 1.1920928955078125e-07 ;  /* 0x00000002ff427435 */ /* 0x001fe200000001ff */
[----:B------:R-:W-:Y:S02]  /*e8b0*/  MOV R243, R71 ;  /* 0x0000004700f37202 */ /* 0x000fe40000000f00 */
[----:B------:R-:W-:Y:S02]  /*e8c0*/  MOV R242, 0x1f ;  /* 0x0000001f00f27802 */ /* 0x000fe40000000f00 */
[----:B------:R-:W-:Y:S02]  /*e8d0*/  MOV R65, 0xffffffff ;  /* 0xffffffff00417802 */ /* 0x000fe40000000f00 */
[----:B------:R-:W-:-:S02]  /*e8e0*/  MOV R64, 0xe900 ;  /* 0x0000e90000407802 */ /* 0x000fc40000000f00 */
[----:B-1234-:R-:W-:Y:S05]  /*e8f0*/  CALL.REL.NOINC `($__internal_120_$__cuda_sm70_shflsync_down) ;  /* 0x00000b8000007944 */ /* 0x01efea0003c00000 */
[----:B-1----:R-:W-:Y:S01]  /*e900*/  MOV R69, R66 ;  /* 0x0000004200457202 */ /* 0x002fe20000000f00 */
[----:B------:R-:W-:Y:S01]  /*e910*/  HFMA2.MMA R66, -RZ, RZ, 0, 1.1920928955078125e-07 ;  /* 0x00000002ff427435 */ /* 0x000fe200000001ff */
[----:B------:R-:W-:-:S02]  /*e920*/  MOV R243, R241 ;  /* 0x000000f100f37202 */ /* 0x000fc40000000f00 */
[----:B------:R-:W-:Y:S02]  /*e930*/  MOV R242, 0x1f ;  /* 0x0000001f00f27802 */ /* 0x000fe40000000f00 */
[----:B------:R-:W-:Y:S02]  /*e940*/  MOV R65, 0xffffffff ;  /* 0xffffffff00417802 */ /* 0x000fe40000000f00 */
[----:B------:R-:W-:Y:S02]  /*e950*/  MOV R64, 0xe970 ;  /* 0x0000e97000407802 */ /* 0x000fe40000000f00 */
[----:B------:R-:W-:Y:S05]  /*e960*/  CALL.REL.NOINC `($__internal_120_$__cuda_sm70_shflsync_down) ;  /* 0x00000b1000007944 */ /* 0x000fea0003c00000 */
[----:B-1----:R-:W-:Y:S01]  /*e970*/  MOV R70, R66 ;  /* 0x0000004200467202 */ /* 0x002fe20000000f00 */
[----:B------:R-:W-:Y:S01]  /*e980*/  HFMA2.MMA R66, -RZ, RZ, 0, 1.1920928955078125e-07 ;  /* 0x00000002ff427435 */ /* 0x000fe200000001ff */
[----:B------:R-:W-:Y:S02]  /*e990*/  MOV R243, R68 ;  /* 0x0000004400f37202 */ /* 0x000fe40000000f00 */
[----:B------:R-:W-:Y:S02]  /*e9a0*/  MOV R242, 0x1f ;  /* 0x0000001f00f27802 */ /* 0x000fe40000000f00 */
[----:B------:R-:W-:-:S02]  /*e9b0*/  MOV R65, 0xffffffff ;  /* 0xffffffff00417802 */ /* 0x000fc40000000f00 */
[----:B------:R-:W-:Y:S02]  /*e9c0*/  MOV R64, 0xe9e0 ;  /* 0x0000e9e000407802 */ /* 0x000fe40000000f00 */
[----:B------:R-:W-:Y:S05]  /*e9d0*/  CALL.REL.NOINC `($__internal_120_$__cuda_sm70_shflsync_down) ;  /* 0x00000aa000007944 */ /* 0x000fea0003c00000 */
[----:B-1----:R-:W-:Y:S01]  /*e9e0*/  MOV R121, R66 ;  /* 0x0000004200797202 */ /* 0x002fe20000000f00 */
[----:B------:R-:W-:Y:S01]  /*e9f0*/  HFMA2.MMA R66, -RZ, RZ, 0, 1.1920928955078125e-07 ;  /* 0x00000002ff427435 */ /* 0x000fe200000001ff */
[----:B------:R-:W-:Y:S02]  /*ea00*/  MOV R243, R67 ;  /* 0x0000004300f37202 */ /* 0x000fe40000000f00 */
[----:B------:R-:W-:Y:S02]  /*ea10*/  MOV R242, 0x1f ;  /* 0x0000001f00f27802 */ /* 0x000fe40000000f00 */
[----:B------:R-:W-:Y:S02]  /*ea20*/  MOV R65, 0xffffffff ;  /* 0xffffffff00417802 */ /* 0x000fe40000000f00 */
[----:B------:R-:W-:Y:S02]  /*ea30*/  MOV R64, 0xea50 ;  /* 0x0000ea5000407802 */ /* 0x000fe40000000f00 */
[----:B------:R-:W-:Y:S05]  /*ea40*/  CALL.REL.NOINC `($__internal_120_$__cuda_sm70_shflsync_down) ;  /* 0x00000a3000007944 */ /* 0x000fea0003c00000 */
[----:B-1----:R-:W-:Y:S05]  /*ea50*/  BRA `(.L_x_5078) ;  /* 0xffff8c5000007947 */ /* 0x002fea000383ffff */
.L_x_4981:
[----:B0-----:R-:W-:Y:S01]  /*ea60*/  HFMA2.MMA R66, -RZ, RZ, 0, 2.384185791015625e-07 ;  /* 0x00000004ff427435 */ /* 0x001fe200000001ff */
[----:B------:R-:W-:Y:S02]  /*ea70*/  MOV R243, R71 ;  /* 0x0000004700f37202 */ /* 0x000fe40000000f00 */
[----:B------:R-:W-:-:S02]  /*ea80*/  MOV R242, 0x1f ;  /* 0x0000001f00f27802 */ /* 0x000fc40000000f00 */
[----:B------:R-:W-:Y:S02]  /*ea90*/  MOV R65, 0xffffffff ;  /* 0xffffffff00417802 */ /* 0x000fe40000000f00 */
[----:B------:R-:W-:Y:S02]  /*eaa0*/  MOV R64, 0xeac0 ;  /* 0x0000eac000407802 */ /* 0x000fe40000000f00 */
[----:B-1234-:R-:W-:Y:S05]  /*eab0*/  CALL.REL.NOINC `($__internal_120_$__cuda_sm70_shflsync_down) ;  /* 0x000009c000007944 */ /* 0x01efea0003c00000 */
[----:B-1----:R-:W-:Y:S01]  /*eac0*/  MOV R69, R66 ;  /* 0x0000004200457202 */ /* 0x002fe20000000f00 */
[----:B------:R-:W-:Y:S05]  /*ead0*/  BRA `(.L_x_5079) ;  /* 0xffff8ce000007947 */ /* 0x000fea000383ffff */
.L_x_4982:
[----:B0-----:R-:W-:Y:S01]  /*eae0*/  HFMA2.MMA R66, -RZ, RZ, 0, 2.384185791015625e-07 ;  /* 0x00000004ff427435 */ /* 0x001fe200000001ff */
[----:B------:R-:W-:Y:S02]  /*eaf0*/  MOV R243, R241 ;  /* 0x000000f100f37202 */ /* 0x000fe40000000f00 */
[----:B------:R-:W-:Y:S02]  /*eb00*/  MOV R242, 0x1f ;  /* 0x0000001f00f27802 */ /* 0x000fe40000000f00 */
[----:B------:R-:W-:Y:S02]  /*eb10*/  MOV R65, 0xffffffff ;  /* 0xffffffff00417802 */ /* 0x000fe40000000f00 */
[----:B------:R-:W-:-:S02]  /*eb20*/  MOV R64, 0xeb40 ;  /* 0x0000eb4000407802 */ /* 0x000fc40000000f00 */
[----:B-1234-:R-:W-:Y:S05]  /*eb30*/  CALL.REL.NOINC `($__internal_120_$__cuda_sm70_shflsync_down) ;  /* 0x0000094000007944 */ /* 0x01efea0003c00000 */
[----:B-1----:R-:W-:Y:S01]  /*eb40*/  MOV R70, R66 ;  /* 0x0000004200467202 */ /* 0x002fe20000000f00 */
[----:B------:R-:W-:Y:S01]  /*eb50*/  HFMA2.MMA R66, -RZ, RZ, 0, 2.384185791015625e-07 ;  /* 0x00000004ff427435 */ /* 0x000fe200000001ff */
[----:B------:R-:W-:-:S02]  /*eb60*/  MOV R243, R68 ;  /* 0x0000004400f37202 */ /* 0x000fc40000000f00 */
[----:B------:R-:W-:Y:S02]  /*eb70*/  MOV R242, 0x1f ;  /* 0x0000001f00f27802 */ /* 0x000fe40000000f00 */
[----:B------:R-:W-:Y:S02]  /*eb80*/  MOV R65, 0xffffffff ;  /* 0xffffffff00417802 */ /* 0x000fe40000000f00 */
[----:B------:R-:W-:Y:S02]  /*eb90*/  MOV R64, 0xebb0 ;  /* 0x0000ebb000407802 */ /* 0x000fe40000000f00 */
[----:B------:R-:W-:Y:S05]  /*eba0*/  CALL.REL.NOINC `($__internal_120_$__cuda_sm70_shflsync_down) ;  /* 0x000008d000007944 */ /* 0x000fea0003c00000 */
[----:B-1----:R-:W-:Y:S01]  /*ebb0*/  MOV R121, R66 ;  /* 0x0000004200797202 */ /* 0x002fe20000000f00 */
[----:B------:R-:W-:Y:S01]  /*ebc0*/  HFMA2.MMA R66, -RZ, RZ, 0, 2.384185791015625e-07 ;  /* 0x00000004ff427435 */ /* 0x000fe200000001ff */
[----:B------:R-:W-:Y:S02]  /*ebd0*/  MOV R243, R67 ;  /* 0x0000004300f37202 */ /* 0x000fe40000000f00 */
[----:B------:R-:W-:Y:S02]  /*ebe0*/  MOV R242, 0x1f ;  /* 0x0000001f00f27802 */ /* 0x000fe40000000f00 */
[----:B------:R-:W-:-:S02]  /*ebf0*/  MOV R65, 0xffffffff ;  /* 0xffffffff00417802 */ /* 0x000fc40000000f00 */
[----:B------:R-:W-:Y:S02]  /*ec00*/  MOV R64, 0xec20 ;  /* 0x0000ec2000407802 */ /* 0x000fe40000000f00 */
[----:B------:R-:W-:Y:S05]  /*ec10*/  CALL.REL.NOINC `($__internal_120_$__cuda_sm70_shflsync_down) ;  /* 0x0000086000007944 */ /* 0x000fea0003c00000 */
[----:B-1----:R-:W-:Y:S05]  /*ec20*/  BRA `(.L_x_5080) ;  /* 0xffff8bd000007947 */ /* 0x002fea000383ffff */
.L_x_4985:
[----:B0-----:R-:W-:Y:S01]  /*ec30*/  HFMA2.MMA R66, -RZ, RZ, 0, 4.76837158203125e-07 ;  /* 0x00000008ff427435 */ /* 0x001fe200000001ff */
[----:B------:R-:W-:Y:S02]  /*ec40*/  MOV R243, R71 ;  /* 0x0000004700f37202 */ /* 0x000fe40000000f00 */
[----:B------:R-:W-:Y:S02]  /*ec50*/  MOV R242, 0x1f ;  /* 0x0000001f00f27802 */ /* 0x000fe40000000f00 */
[----:B------:R-:W-:Y:S02]  /*ec60*/  MOV R65, 0xffffffff ;  /* 0xffffffff00417802 */ /* 0x000fe40000000f00 */
[----:B------:R-:W-:Y:S02]  /*ec70*/  MOV R64, 0xec90 ;  /* 0x0000ec9000407802 */ /* 0x000fe40000000f00 */
[----:B-1234-:R-:W-:Y:S05]  /*ec80*/  CALL.REL.NOINC `($__internal_120_$__cuda_sm70_shflsync_down) ;  /* 0x000007f000007944 */ /* 0x01efea0003c00000 */
[----:B-1----:R-:W-:Y:S01]  /*ec90*/  MOV R69, R66 ;  /* 0x0000004200457202 */ /* 0x002fe20000000f00 */
[----:B------:R-:W-:Y:S01]  /*eca0*/  HFMA2.MMA R66, -RZ, RZ, 0, 4.76837158203125e-07 ;  /* 0x00000008ff427435 */ /* 0x000fe200000001ff */
[----:B------:R-:W-:Y:S02]  /*ecb0*/  MOV R243, R241 ;  /* 0x000000f100f37202 */ /* 0x000fe40000000f00 */
[----:B------:R-:W-:-:S02]  /*ecc0*/  MOV R242, 0x1f ;  /* 0x0000001f00f27802 */ /* 0x000fc40000000f00 */
[----:B------:R-:W-:Y:S02]  /*ecd0*/  MOV R65, 0xffffffff ;  /* 0xffffffff00417802 */ /* 0x000fe40000000f00 */
[----:B------:R-:W-:Y:S02]  /*ece0*/  MOV R64, 0xed00 ;  /* 0x0000ed0000407802 */ /* 0x000fe40000000f00 */
[----:B------:R-:W-:Y:S05]  /*ecf0*/  CALL.REL.NOINC `($__internal_120_$__cuda_sm70_shflsync_down) ;  /* 0x0000078000007944 */ /* 0x000fea0003c00000 */
[----:B-1----:R-:W-:Y:S01]  /*ed00*/  MOV R70, R66 ;  /* 0x0000004200467202 */ /* 0x002fe20000000f00 */
[----:B------:R-:W-:Y:S01]  /*ed10*/  HFMA2.MMA R66, -RZ, RZ, 0, 4.76837158203125e-07 ;  /* 0x00000008ff427435 */ /* 0x000fe200000001ff */
[----:B------:R-:W-:Y:S02]  /*ed20*/  MOV R243, R68 ;  /* 0x0000004400f37202 */ /* 0x000fe40000000f00 */
[----:B------:R-:W-:Y:S02]  /*ed30*/  MOV R242, 0x1f ;  /* 0x0000001f00f27802 */ /* 0x000fe40000000f00 */
[----:B------:R-:W-:Y:S02]  /*ed40*/  MOV R65, 0xffffffff ;  /* 0xffffffff00417802 */ /* 0x000fe40000000f00 */
[----:B------:R-:W-:-:S02]  /*ed50*/  MOV R64, 0xed70 ;  /* 0x0000ed7000407802 */ /* 0x000fc40000000f00 */
[----:B------:R-:W-:Y:S05]  /*ed60*/  CALL.REL.NOINC `($__internal_120_$__cuda_sm70_shflsync_down) ;  /* 0x0000071000007944 */ /* 0x000fea0003c00000 */
[----:B-1----:R-:W-:Y:S01]  /*ed70*/  MOV R121, R66 ;  /* 0x0000004200797202 */ /* 0x002fe20000000f00 */
[----:B------:R-:W-:Y:S01]  /*ed80*/  HFMA2.MMA R66, -RZ, RZ, 0, 4.76837158203125e-07 ;  /* 0x00000008ff427435 */ /* 0x000fe200000001ff */
[----:B------:R-:W-:-:S02]  /*ed90*/  MOV R243, R67 ;  /* 0x0000004300f37202 */ /* 0x000fc40000000f00 */
[----:B------:R-:W-:Y:S02]  /*eda0*/  MOV R242, 0x1f ;  /* 0x0000001f00f27802 */ /* 0x000fe40000000f00 */
[----:B------:R-:W-:Y:S02]  /*edb0*/  MOV R65, 0xffffffff ;  /* 0xffffffff00417802 */ /* 0x000fe40000000f00 */
[----:B------:R-:W-:Y:S02]  /*edc0*/  MOV R64, 0xede0 ;  /* 0x0000ede000407802 */ /* 0x000fe40000000f00 */
[----:B------:R-:W-:Y:S05]  /*edd0*/  CALL.REL.NOINC `($__internal_120_$__cuda_sm70_shflsync_down) ;  /* 0x000006a000007944 */ /* 0x000fea0003c00000 */
[----:B-1----:R-:W-:Y:S05]  /*ede0*/  BRA `(.L_x_5081) ;  /* 0xffff8b5000007947 */ /* 0x002fea000383ffff */
.L_x_4988:
[----:B0-----:R-:W-:Y:S01]  /*edf0*/  HFMA2.MMA R66, -RZ, RZ, 0, 9.5367431640625e-07 ;  /* 0x00000010ff427435 */ /* 0x001fe200000001ff */
[----:B------:R-:W-:Y:S02]  /*ee00*/  MOV R243, R71 ;  /* 0x0000004700f37202 */ /* 0x000fe40000000f00 */
[----:B------:R-:W-:Y:S02]  /*ee10*/  MOV R242, 0x1f ;  /* 0x0000001f00f27802 */ /* 0x000fe40000000f00 */
[----:B------:R-:W-:Y:S02]  /*ee20*/  MOV R65, 0xffffffff ;  /* 0xffffffff00417802 */ /* 0x000fe40000000f00 */
[----:B------:R-:W-:-:S02]  /*ee30*/  MOV R64, 0xee50 ;  /* 0x0000ee5000407802 */ /* 0x000fc40000000f00 */
[----:B-1234-:R-:W-:Y:S05]  /*ee40*/  CALL.REL.NOINC `($__internal_120_$__cuda_sm70_shflsync_down) ;  /* 0x0000063000007944 */ /* 0x01efea0003c00000 */
[----:B-1----:R-:W-:Y:S01]  /*ee50*/  MOV R69, R66 ;  /* 0x0000004200457202 */ /* 0x002fe20000000f00 */
[----:B------:R-:W-:Y:S05]  /*ee60*/  BRA `(.L_x_5082) ;  /* 0xffff8be000007947 */ /* 0x000fea000383ffff */
.L_x_4989:
[----:B0-----:R-:W-:Y:S01]  /*ee70*/  HFMA2.MMA R66, -RZ, RZ, 0, 9.5367431640625e-07 ;  /* 0x00000010ff427435 */ /* 0x001fe200000001ff */
[----:B------:R-:W-:-:S02]  /*ee80*/  MOV R243, R241 ;  /* 0x000000f100f37202 */ /* 0x000fc40000000f00 */
[----:B------:R-:W-:Y:S02]  /*ee90*/  MOV R242, 0x1f ;  /* 0x0000001f00f27802 */ /* 0x000fe40000000f00 */
[----:B------:R-:W-:Y:S02]  /*eea0*/  MOV R65, 0xffffffff ;  /* 0xffffffff00417802 */ /* 0x000fe40000000f00 */
[----:B------:R-:W-:Y:S02]  /*eeb0*/  MOV R64, 0xeed0 ;  /* 0x0000eed000407802 */ /* 0x000fe40000000f00 */
[----:B-1234-:R-:W-:Y:S05]  /*eec0*/  CALL.REL.NOINC `($__internal_120_$__cuda_sm70_shflsync_down) ;  /* 0x000005b000007944 */ /* 0x01efea0003c00000 */
[----:B-1----:R-:W-:Y:S01]  /*eed0*/  MOV R70, R66 ;  /* 0x0000004200467202 */ /* 0x002fe20000000f00 */
[----:B------:R-:W-:Y:S01]  /*eee0*/  HFMA2.MMA R66, -RZ, RZ, 0, 9.5367431640625e-07 ;  /* 0x00000010ff427435 */ /* 0x000fe200000001ff */
[----:B------:R-:W-:Y:S02]  /*eef0*/  MOV R243, R68 ;  /* 0x0000004400f37202 */ /* 0x000fe40000000f00 */
[----:B------:R-:W-:Y:S02]  /*ef00*/  MOV R242, 0x1f ;  /* 0x0000001f00f27802 */ /* 0x000fe40000000f00 */
[----:B------:R-:W-:-:S02]  /*ef10*/  MOV R65, 0xffffffff ;  /* 0xffffffff00417802 */ /* 0x000fc40000000f00 */
[----:B------:R-:W-:Y:S02]  /*ef20*/  MOV R64, 0xef40 ;  /* 0x0000ef4000407802 */ /* 0x000fe40000000f00 */
[----:B------:R-:W-:Y:S05]  /*ef30*/  CALL.REL.NOINC `($__internal_120_$__cuda_sm70_shflsync_down) ;  /* 0x0000054000007944 */ /* 0x000fea0003c00000 */
[----:B-1----:R-:W-:Y:S01]  /*ef40*/  MOV R121, R66 ;  /* 0x0000004200797202 */ /* 0x002fe20000000f00 */
[----:B------:R-:W-:Y:S01]  /*ef50*/  HFMA2.MMA R66, -RZ, RZ, 0, 9.5367431640625e-07 ;  /* 0x00000010ff427435 */ /* 0x000fe200000001ff */
[----:B------:R-:W-:Y:S02]  /*ef60*/  MOV R243, R67 ;  /* 0x0000004300f37202 */ /* 0x000fe40000000f00 */
[----:B------:R-:W-:Y:S02]  /*ef70*/  MOV R242, 0x1f ;  /* 0x0000001f00f27802 */ /* 0x000fe40000000f00 */
[----:B------:R-:W-:Y:S02]  /*ef80*/  MOV R65, 0xffffffff ;  /* 0xffffffff00417802 */ /* 0x000fe40000000f00 */
[----:B------:R-:W-:Y:S02]  /*ef90*/  MOV R64, 0xefb0 ;  /* 0x0000efb000407802 */ /* 0x000fe40000000f00 */
[----:B------:R-:W-:Y:S05]  /*efa0*/  CALL.REL.NOINC `($__internal_120_$__cuda_sm70_shflsync_down) ;  /* 0x000004d000007944 */ /* 0x000fea0003c00000 */
[----:B-1----:R-:W-:Y:S05]  /*efb0*/  BRA `(.L_x_5083) ;  /* 0xffff8ad000007947 */ /* 0x002fea000383ffff */
.L_x_4992:
[----:B0-----:R-:W-:Y:S01]  /*efc0*/  HFMA2.MMA R66, -RZ, RZ, 0, 0 ;  /* 0x00000000ff427435 */ /* 0x001fe200000001ff */
[----:B------:R-:W-:Y:S02]  /*efd0*/  MOV R64, R71 ;  /* 0x0000004700407202 */ /* 0x000fe40000000f00 */
[----:B------:R-:W-:-:S03]  /*efe0*/  MOV R65, 0xf000 ;  /* 0x0000f00000417802 */ /* 0x000fc60000000f00 */
[----:B-1234-:R-:W-:Y:S05]  /*eff0*/  CALL.REL.NOINC `($__internal_121_$__cuda_sm70_shflsync_idx_p) ;  /* 0x000004c000007944 */ /* 0x01efea0003c00000 */
        /* <DEDUP_REMOVED lines=16> */
[----:B------:R-:W-:Y:S01]  /*f100*/  HFMA2.MMA R66, -RZ, RZ, 0, 5.9604644775390625e-08 ;  /* 0x00000001ff427435 */ /* 0x000fe200000001ff */
[----:B------:R-:W-:-:S02]  /*f110*/  MOV R243, R71 ;  /* 0x0000004700f37202 */ /* 0x000fc40000000f00 */
[----:B------:R-:W-:Y:S02]  /*f120*/  MOV R242, 0x1f ;  /* 0x0000001f00f27802 */ /* 0x000fe40000000f00 */
[----:B------:R-:W-:Y:S02]  /*f130*/  MOV R65, 0xffffffff ;  /* 0xffffffff00417802 */ /* 0x000fe40000000f00 */
[----:B------:R-:W-:Y:S02]  /*f140*/  MOV R64, 0xf160 ;  /* 0x0000f16000407802 */ /* 0x000fe40000000f00 */
[----:B0-2---:R-:W-:Y:S05]  /*f150*/  CALL.REL.NOINC `($__internal_120_$__cuda_sm70_shflsync_down) ;  /* 0x0000032000007944 */ /* 0x005fea0003c00000 */
[----:B-1----:R-:W-:Y:S01]  /*f160*/  MOV R71, R66 ;  /* 0x0000004200477202 */ /* 0x002fe20000000f00 */
[----:B------:R-:W-:Y:S01]  /*f170*/  HFMA2.MMA R66, -RZ, RZ, 0, 5.9604644775390625e-08 ;  /* 0x00000001ff427435 */ /* 0x000fe200000001ff */
[----:B------:R-:W-:Y:S02]  /*f180*/  MOV R243, R241 ;  /* 0x000000f100f37202 */ /* 0x000fe40000000f00 */
[----:B------:R-:W-:Y:S02]  /*f190*/  MOV R242, 0x1f ;  /* 0x0000001f00f27802 */ /* 0x000fe40000000f00 */
[----:B------:R-:W-:-:S02]  /*f1a0*/  MOV R65, 0xffffffff ;  /* 0xffffffff00417802 */ /* 0x000fc40000000f00 */
[----:B------:R-:W-:Y:S02]  /*f1b0*/  MOV R64, 0xf1d0 ;  /* 0x0000f1d000407802 */ /* 0x000fe40000000f00 */
[----:B------:R-:W-:Y:S05]  /*f1c0*/  CALL.REL.NOINC `($__internal_120_$__cuda_sm70_shflsync_down) ;  /* 0x000002b000007944 */ /* 0x000fea0003c00000 */
        /* <DEDUP_REMOVED lines=14> */
[----:B-1----:R-:W-:Y:S01]  /*f2b0*/  MOV R243, R66 ;  /* 0x0000004200f37202 */ /* 0x002fe20000000f00 */
[----:B------:R-:W-:Y:S01]  /*f2c0*/  FMUL.FTZ R66, R62, R229 ;  /* 0x000000e53e427220 */ /* 0x000fe20000410000 */
[----:B------:R-:W-:Y:S01]  /*f2d0*/  MOV R64, R60 ;  /* 0x0000003c00407202 */ /* 0x000fe20000000f00 */
[C---:B------:R-:W-:Y:S01]  /*f2e0*/  FMUL.FTZ R245, R60.reuse, R69 ;  /* 0x000000453cf57220 */ /* 0x040fe20000410000 */
[----:B------:R-:W-:Y:S01]  /*f2f0*/  MOV R65, 0xf370 ;  /* 0x0000f37000417802 */ /* 0x000fe20000000f00 */
[-C--:B------:R-:W-:Y:S02]  /*f300*/  FMUL.FTZ R67, R60, R229.reuse ;  /* 0x000000e53c437220 */ /* 0x080fe40000410000 */
[----:B------:R-:W-:-:S02]  /*f310*/  FMUL.FTZ R244, R63, R229 ;  /* 0x000000e53ff47220 */ /* 0x000fc40000410000 */
[----:B------:R-:W-:Y:S02]  /*f320*/  FMUL.FTZ R60, R61, R229 ;  /* 0x000000e53d3c7220 */ /* 0x000fe40000410000 */
[-C--:B------:R-:W-:Y:S01]  /*f330*/  FFMA.FTZ R229, R63, R69.reuse, R66 ;  /* 0x000000453fe57223 */ /* 0x080fe20000010042 */
[----:B------:R-:W-:Y:S01]  /*f340*/  HFMA2.MMA R66, -RZ, RZ, 0, 0 ;  /* 0x00000000ff427435 */ /* 0x000fe200000001ff */
[----:B------:R-:W-:-:S05]  /*f350*/  FFMA.FTZ R244, R62, R69, -R244 ;  /* 0x000000453ef47223 */ /* 0x000fca00000108f4 */
[----:B------:R-:W-:Y:S05]  /*f360*/  CALL.REL.NOINC `($__internal_121_$__cuda_sm70_shflsync_idx_p) ;  /* 0x0000015000007944 */ /* 0x000fea0003c00000 */
[----:B-1----:R-:W-:Y:S01]  /*f370*/  MOV R247, R66 ;  /* 0x0000004200f77202 */ /* 0x002fe20000000f00 */
[----:B------:R-:W-:Y:S01]  /*f380*/  HFMA2.MMA R66, -RZ, RZ, 0, 0 ;  /* 0x00000000ff427435 */ /* 0x000fe200000001ff */
[----:B------:R-:W-:Y:S02]  /*f390*/  MOV R64, R61 ;  /* 0x0000003d00407202 */ /* 0x000fe40000000f00 */
[----:B------:R-:W-:-:S03]  /*f3a0*/  MOV R65, 0xf3c0 ;  /* 0x0000f3c000417802 */ /* 0x000fc60000000f00 */
[----:B0-2---:R-:W-:Y:S05]  /*f3b0*/  CALL.REL.NOINC `($__internal_121_$__cuda_sm70_shflsync_idx_p) ;  /* 0x0000010000007944 */ /* 0x005fea0003c00000 */
        /* <DEDUP_REMOVED lines=12> */
        .weak           $__internal_120_$__cuda_sm70_shflsync_down
        .type           $__internal_120_$__cuda_sm70_shflsync_down,@function
        .size           $__internal_120_$__cuda_sm70_shflsync_down,($__internal_121_$__cuda_sm70_shflsync_idx_p - $__internal_120_$__cuda_sm70_shflsync_down)
$__internal_120_$__cuda_sm70_shflsync_down:
[----:B------:R-:W-:Y:S04]  /*f480*/  WARPSYNC R65 ;  /* 0x0000004100007348 */ /* 0x000fe80003800000 */
[----:B------:R0:W1:Y:S02]  /*f490*/  SHFL.DOWN PT, R66, R243, R66, R242 ;  /* 0x08000042f3427389 */ /* 0x00006400000e00f2 */
[----:B0-----:R-:W-:-:S06]  /*f4a0*/  HFMA2.MMA R65, -RZ, RZ, 0, 0 ;  /* 0x00000000ff417435 */ /* 0x001fcc00000001ff */
[----:B------:R-:W-:Y:S05]  /*f4b0*/  RET.REL.NODEC R64 `(_Z25selective_scan_bwd_kernelI32Selective_Scan_bwd_kernel_traitsILi64ELi16ELb0ELb1ELb0ELb0ELb0EN3c108BFloat16ENS1_7complexIfEEEEv12SSMParamsBwd) ;  /* 0xffff0b4040007950 */ /* 0x000fea0003c3ffff */
        .weak           $__internal_121_$__cuda_sm70_shflsync_idx_p
        .type           $__internal_121_$__cuda_sm70_shflsync_idx_p,@function
        .size           $__internal_121_$__cuda_sm70_shflsync_idx_p,($__internal_122_$__cuda_sm70_shflsync_up - $__internal_121_$__cuda_sm70_shflsync_idx_p)
$__internal_121_$__cuda_sm70_shflsync_idx_p:
        /* <DEDUP_REMOVED lines=8> */
[----:B------:R-:W-:Y:S05]  /*f540*/  RET.REL.NODEC R64 `(_Z25selective_scan_bwd_kernelI32Selective_Scan_bwd_kernel_traitsILi64ELi16ELb0ELb1ELb0ELb0ELb0EN3c108BFloat16ENS1_7complexIfEEEEv12SSMParamsBwd) ;  /* 0xffff0ab040007950 */ /* 0x000fea0003c3ffff */
        .weak           $__internal_122_$__cuda_sm70_shflsync_up
        .type           $__internal_122_$__cuda_sm70_shflsync_up,@function
        .size           $__internal_122_$__cuda_sm70_shflsync_up,(.L_x_14554 - $__internal_122_$__cuda_sm70_shflsync_up)
$__internal_122_$__cuda_sm70_shflsync_up:
[----:B------:R-:W-:Y:S04]  /*f550*/  WARPSYNC R244 ;  /* 0x000000f400007348 */ /* 0x000fe80003800000 */
[----:B------:R0:W1:Y:S02]  /*f560*/  SHFL.UP PT, R66, R65, R66, R245 ;  /* 0x0400004241427389 */ /* 0x00006400000e00f5 */
[----:B0-----:R-:W-:-:S04]  /*f570*/  MOV R65, 0x0 ;  /* 0x0000000000417802 */ /* 0x001fc80000000f00 */
[----:B------:R-:W-:Y:S05]  /*f580*/  RET.REL.NODEC R64 `(_Z25selective_scan_bwd_kernelI32Selective_Scan_bwd_kernel_traitsILi64ELi16ELb0ELb1ELb0ELb0ELb0EN3c108BFloat16ENS1_7complexIfEEEEv12SSMParamsBwd) ;  /* 0xffff0a7040007950 */ /* 0x000fea0003c3ffff */
.L_x_5085:
        /* <DEDUP_REMOVED lines=15> */
.L_x_14554:


//--------------------- .text._Z25selective_scan_bwd_kernelI32Selective_Scan_bwd_kernel_traitsILi64ELi16ELb0ELb1ELb0ELb0ELb1EN3c108BFloat16ENS1_7complexIfEEEEv12SSMParamsBwd --------------------------
	.section	.text._Z25selective_scan_bwd_kernelI32Selective_Scan_bwd_kernel_traitsILi64ELi16ELb0ELb1ELb0ELb0ELb1EN3c108BFloat16ENS1_7complexIfEEEEv12SSMParamsBwd,"ax",@progbits
	.sectioninfo	@"SHI_REGISTERS=255"
	.align	128
        .global         _Z25selective_scan_bwd_kernelI32Selective_Scan_bwd_kernel_traitsILi64ELi16ELb0ELb1ELb0ELb0ELb1EN3c108BFloat16ENS1_7complexIfEEEEv12SSMParamsBwd
        .type           _Z25selective_scan_bwd_kernelI32Selective_Scan_bwd_kernel_traitsILi64ELi16ELb0ELb1ELb0ELb0ELb1EN3c108BFloat16ENS1_7complexIfEEEEv12SSMParamsBwd,@function
        .size           _Z25selective_scan_bwd_kernelI32Selective_Scan_bwd_kernel_traitsILi64ELi16ELb0ELb1ELb0ELb0ELb1EN3c108BFloat16ENS1_7complexIfEEEEv12SSMParamsBwd,(.L_x_14557 - _Z25selective_scan_bwd_kernelI32Selective_Scan_bwd_kernel_traitsILi64ELi16ELb0ELb1ELb0ELb0ELb1EN3c108BFloat16ENS1_7complexIfEEEEv12SSMParamsBwd)
        .other          _Z25selective_scan_bwd_kernelI32Selective_Scan_bwd_kernel_traitsILi64ELi16ELb0ELb1ELb0ELb0ELb1EN3c108BFloat16ENS1_7complexIfEEEEv12SSMParamsBwd,@"STO_CUDA_ENTRY STV_DEFAULT"
_Z25selective_scan_bwd_kernelI32Selective_Scan_bwd_kernel_traitsILi64ELi16ELb0ELb1ELb0ELb0ELb1EN3c108BFloat16ENS1_7complexIfEEEEv12SSMParamsBwd:
.text._Z25selective_scan_bwd_kernelI32Selective_Scan_bwd_kernel_traitsILi64ELi16ELb0ELb1ELb0ELb0ELb1EN3c108BFloat16ENS1_7complexIfEEEEv12SSMParamsBwd:
        /* <DEDUP_REMOVED lines=167> */
.L_x_5198:
        /* <DEDUP_REMOVED lines=203> */
[----:B------:R-:W-:Y:S02]  /*1720*/  PRMT R4, RZ, 0x7610, R4 ;  /* 0x00007610ff047816 */ /* 0x000fe40000000004 */
[----:B0-----:R-:W-:Y:S01]  /*1730*/  PRMT R17, RZ, 0x7610, R17 ;  /* 0x00007610ff117816 */ /* 0x001fe20000000011 */
        /* <DEDUP_REMOVED lines=67> */
[----:B--2---:R-:W-:Y:S01]  /*1b70*/  PRMT R42, RZ, 0x7610, R42 ;  /* 0x00007610ff2a7816 */ /* 0x004fe2000000002a */
[----:B------:R0:W2:Y:S01]  /*1b80*/  @!P2 LDG.E.U16 R39, [R2.64] ;  /* 0x000000200227a981 */ /* 0x0000a2000c1e1500 */
        /* <DEDUP_REMOVED lines=17> */
[----:B---3--:R-:W-:Y:S01]  /*1ca0*/  PRMT R46, RZ, 0x7610, R46 ;  /* 0x00007610ff2e7816 */ /* 0x008fe2000000002e */
[----:B------:R0:W3:Y:S04]  /*1cb0*/  @!P0 LDG.E.U16 R50, [R2.64+0x240] ;  /* 0x0002402002328981 */ /* 0x0000e8000c1e1500 */
[----:B------:R0:W3:Y:S04]  /*1cc0*/  @!P4 LDG.E.U16 R51, [R2.64+0x280] ;  /* 0x000280200233c981 */ /* 0x0000e8000c1e1500 */
[----:B------:R0:W3:Y:S04]  /*1cd0*/  @!P6 LDG.E.U16 R46, [R2.64+0x2c0] ;  /* 0x0002c020022ee981 */ /* 0x0000e8000c1e1500 */
[----:B------:R0:W3:Y:S04]  /*1ce0*/  @!P5 LDG.E.U16 R53, [R2.64+0x300] ;  /* 0x000300200235d981 */ /* 0x0000e8000c1e1500 */
[----:B------:R0:W3:Y:S04]  /*1cf0*/  @!P3 LDG.E.U16 R52, [R2.64+0x340] ;  /* 0x000340200234b981 */ /* 0x0000e8000c1e1500 */
[----:B------:R0:W3:Y:S04]  /*1d00*/  @!P2 LDG.E.U16 R61, [R2.64+0x380] ;  /* 0x00038020023da981 */ /* 0x0000e8000c1e1500 */
[----:B------:R0:W3:Y:S01]  /*1d10*/  @!P1 LDG.E.U16 R54, [R2.64+0x3c0] ;  /* 0x0003c02002369981 */ /* 0x0000e2000c1e1500 */
        /* <DEDUP_REMOVED lines=10> */
[----:B------:R-:W-:-:S02]  /*1dc0*/  MOV R35, UR12 ;  /* 0x0000000c00237c02 */ /* 0x000fc40008000f00 */
[----:B0-----:R-:W-:Y:S02]  /*1dd0*/  MOV R2, UR25 ;  /* 0x0000001900027c02 */ /* 0x001fe40008000f00 */
[----:B------:R-:W-:Y:S01]  /*1de0*/  MOV R3, UR39 ;  /* 0x0000002700037c02 */ /* 0x000fe20008000f00 */
[----:B------:R-:W-:Y:S01]  /*1df0*/  UIMAD UR27, UR12, UR27, UR26 ;  /* 0x0000001b0c1b72a4 */ /* 0x000fe2000f8e021a */
[----:B------:R-:W-:Y:S01]  /*1e00*/  @!P0 IMAD.WIDE.U32 R4, R45, c[0x0][0x200], R4 ;  /* 0x000080002d048a25 */ /* 0x000fe200078e0004 */
[----:B------:R-:W-:Y:S02]  /*1e10*/  UIMAD UR38, UR11, UR36, URZ ;  /* 0x000000240b2672a4 */ /* 0x000fe4000f8e023f */
[----:B------:R-:W-:Y:S01]  /*1e20*/  UIADD3 UR35, UR35, UR7, URZ ;  /* 0x0000000723237290 */ /* 0x000fe2000fffe03f */
[----:B------:R-:W-:Y:S01]  /*1e30*/  @!P0 IMAD.WIDE.U32 R2, R35, c[0x0][0x1f0], R2 ;  /* 0x00007c0023028a25 */ /* 0x000fe200078e0002 */
[----:B------:R-:W-:Y:S01]  /*1e40*/  ULDC UR26, c[0x0][0x174] ;  /* 0x00005d00001a7ab9 */ /* 0x000fe20000000800 */
[----:B------:R-:W-:Y:S01]  /*1e50*/  @!P0 IADD3 R5, R5, UR27, RZ ;  /* 0x0000001b05058c10 */ /* 0x000fe2000fffe0ff */
[----:B------:R-:W-:Y:S01]  /*1e60*/  UIMAD UR38, UR10, UR37, UR38 ;  /* 0x000000250a2672a4 */ /* 0x000fe2000f8e0226 */
[----:B------:R-:W-:Y:S01]  /*1e70*/  MOV R45, UR10 ;  /* 0x0000000a002d7c02 */ /* 0x000fe20008000f00 */
[----:B------:R-:W-:Y:S01]  /*1e80*/  UIMAD.WIDE.U32 UR34, UR10, UR36, UR34 ;  /* 0x000000240a2272a5 */ /* 0x000fe2000f8e0022 */
[----:B------:R-:W-:Y:S01]  /*1e90*/  @!P0 IADD3 R3, R3, UR7, RZ ;  /* 0x0000000703038c10 */ /* 0x000fe2000fffe0ff */
[----:B------:R-:W-:Y:S01]  /*1ea0*/  UIADD3 UR26, UR6, -UR26, URZ ;  /* 0x8000001a061a7290 */ /* 0x000fe2000fffe03f */
[----:B------:R-:W-:Y:S01]  /*1eb0*/  MOV R35, UR10 ;  /* 0x0000000a00237c02 */ /* 0x000fe20008000f00 */
[----:B------:R-:W-:-:S02]  /*1ec0*/  ULDC.64 UR36, c[0x0][0x208] ;  /* 0x0000820000247ab9 */ /* 0x000fc40000000a00 */
[----:B------:R-:W-:Y:S01]  /*1ed0*/  UIADD3 UR9, UR9, UR27, URZ ;  /* 0x0000001b09097290 */ /* 0x000fe2000fffe03f */
[----:B------:R-:W-:Y:S01]  /*1ee0*/  @!P0 IMAD.WIDE.U32 R4, R45, c[0x0][0x208], R4 ;  /* 0x000082002d048a25 */ /* 0x000fe200078e0004 */
[----:B------:R-:W-:Y:S02]  /*1ef0*/  UIMAD UR7, UR11, UR36, URZ ;  /* 0x000000240b0772a4 */ /* 0x000fe4000f8e023f */
[----:B------:R-:W-:Y:S01]  /*1f00*/  UIMAD UR26, UR26, -0x400, URZ ;  /* 0xfffffc001a1a78a4 */ /* 0x000fe2000f8e023f */
[----:B------:R-:W-:Y:S01]  /*1f10*/  @!P0 IMAD.WIDE.U32 R2, R35, c[0x0][0x1f8], R2 ;  /* 0x00007e0023028a25 */ /* 0x000fe200078e0002 */
[----:B------:R-:W-:Y:S02]  /*1f20*/  UIMAD.WIDE.U32 UR8, UR10, UR36, UR8 ;  /* 0x000000240a0872a5 */ /* 0x000fe4000f8e0008 */
[----:B------:R-:W-:Y:S01]  /*1f30*/  UIMAD UR7, UR10, UR37, UR7 ;  /* 0x000000250a0772a4 */ /* 0x000fe2000f8e0207 */
[----:B------:R-:W-:Y:S01]  /*1f40*/  @!P0 IADD3 R60, P2, R84, R4, RZ ;  /* 0x00000004543c8210 */ /* 0x000fe20007f5e0ff */
[----:B------:R-:W-:-:S02]  /*1f50*/  USHF.R.S32.HI UR27, URZ, 0x1f, UR26 ;  /* 0x0000001f3f1b7899 */ /* 0x000fc4000801141a */
[----:B------:R-:W-:Y:S01]  /*1f60*/  UIADD3 UR37, UP0, UR26, UR34, URZ ;  /* 0x000000221a257290 */ /* 0x000fe2000ff1e03f */
[----:B------:R-:W-:Y:S01]  /*1f70*/  @!P0 IADD3 R45, P1, R84, R2, RZ ;  /* 0x00000002542d8210 */ /* 0x000fe20007f3e0ff */
[----:B------:R-:W-:Y:S01]  /*1f80*/  UIADD3 UR36, UP1, UR26, UR8, URZ ;  /* 0x000000081a247290 */ /* 0x000fe2000ff3e03f */
[C---:B------:R-:W-:Y:S01]  /*1f90*/  @!P0 IADD3.X R5, R136.reuse, UR7, R5, P2, !PT ;  /* 0x0000000788058c10 */ /* 0x040fe200097fe405 */
[----:B------:R-:W-:Y:S01]  /*1fa0*/  UIADD3.X UR34, UR27, UR38, UR35, UP0, !UPT ;  /* 0x000000261b227290 */ /* 0x000fe200087fe423 */
[----:B------:R-:W-:Y:S01]  /*1fb0*/  @!P0 IADD3.X R62, R136, UR38, R3, P1, !PT ;  /* 0x00000026883e8c10 */ /* 0x000fe20008ffe403 */
[----:B------:R-:W-:Y:S01]  /*1fc0*/  UIADD3.X UR8, UR27, UR7, UR9, UP1, !UPT ;  /* 0x000000071b087290 */ /* 0x000fe20008ffe409 */
[C---:B------:R-:W-:Y:S02]  /*1fd0*/  LEA R2, P2, R84.reuse, c[0x0][0x258], 0x1 ;  /* 0x0000960054027a11 */ /* 0x040fe400078408ff */
[----:B------:R-:W-:Y:S02]  /*1fe0*/  LEA R34, P1, R84, c[0x0][0x268], 0x1 ;  /* 0x00009a0054227a11 */ /* 0x000fe400078208ff */
[----:B------:R-:W-:-:S02]  /*1ff0*/  MOV R63, UR37 ;  /* 0x00000025003f7c02 */ /* 0x000fc40008000f00 */
[----:B------:R-:W-:Y:S02]  /*2000*/  MOV R65, UR36 ;  /* 0x0000002400417c02 */ /* 0x000fe40008000f00 */
[C-C-:B------:R-:W-:Y:S02]  /*2010*/  LEA.HI.X R3, R84.reuse, c[0x0][0x25c], R136.reuse, 0x1, P2 ;  /* 0x0000970054037a11 */ /* 0x140fe400010f0c88 */
[----:B------:R-:W-:Y:S02]  /*2020*/  MOV R64, UR34 ;  /* 0x0000002200407c02 */ /* 0x000fe40008000f00 */
[----:B------:R-:W-:Y:S02]  /*2030*/  LEA.HI.X R35, R84, c[0x0][0x26c], R136, 0x1, P1 ;  /* 0x00009b0054237a11 */ /* 0x000fe400008f0c88 */
[----:B------:R-:W-:Y:S02]  /*2040*/  LEA R34, P2, R63, R34, 0x1 ;  /* 0x000000223f227211 */ /* 0x000fe400078408ff */
[----:B------:R-:W-:-:S02]  /*2050*/  LEA R2, P4, R65, R2, 0x1 ;  /* 0x0000000241027211 */ /* 0x000fc400078808ff */
[----:B------:R-:W-:Y:S01]  /*2060*/  MOV R66, UR8 ;  /* 0x0000000800427c02 */ /* 0x000fe20008000f00 */
[----:B------:R-:W-:Y:S01]  /*2070*/  ULDC.64 UR8, c[0x0][0x2e8] ;  /* 0x0000ba0000087ab9 */ /* 0x000fe20000000a00 */
[----:B------:R-:W-:Y:S02]  /*2080*/  LEA.HI.X R35, R63, R35, R64, 0x1, P2 ;  /* 0x000000233f237211 */ /* 0x000fe400010f0c40 */
[----:B------:R-:W-:Y:S02]  /*2090*/  LEA.HI.X R3, R65, R3, R66, 0x1, P4 ;  /* 0x0000000341037211 */ /* 0x000fe400020f0c42 */
[----:B------:R-:W-:-:S04]  /*20a0*/  @!P0 LEA R44, P1, R45, c[0x0][0x268], 0x1 ;  /* 0x00009a002d2c8a11 */ /* 0x000fc800078208ff */
[----:B------:R-:W-:Y:S02]  /*20b0*/  @!P0 LEA.HI.X R45, R45, c[0x0][0x26c], R62, 0x1, P1 ;  /* 0x00009b002d2d8a11 */ /* 0x000fe400008f0c3e */
[-C--:B------:R-:W-:Y:S02]  /*20c0*/  ISETP.GE.AND P1, PT, R32, R105.reuse, PT ;  /* 0x000000692000720c */ /* 0x080fe40003f26270 */
[----:B------:R-:W-:Y:S02]  /*20d0*/  @!P0 LEA R4, P3, R60, c[0x0][0x258], 0x1 ;  /* 0x000096003c048a11 */ /* 0x000fe400078608ff */
[-C--:B------:R-:W-:Y:S02]  /*20e0*/  ISETP.GE.AND P2, PT, R6, R105.reuse, PT ;  /* 0x000000690600720c */ /* 0x080fe40003f46270 */
[----:B------:R-:W-:Y:S02]  /*20f0*/  @!P0 LEA.HI.X R5, R60, c[0x0][0x25c], R5, 0x1, P3 ;  /* 0x000097003c058a11 */ /* 0x000fe400018f0c05 */
        /* <DEDUP_REMOVED lines=9> */
[----:B--2---:R-:W-:Y:S04]  /*2190*/  STS.U16 [R252], R39 ;  /* 0x00000027fc007388 */ /* 0x004fe80000000400 */
        /* <DEDUP_REMOVED lines=8> */
[----:B---3--:R-:W-:Y:S04]  /*2220*/  STS.U16 [R235+0x240], R50 ;  /* 0x00024032eb007388 */ /* 0x008fe80000000400 */
[----:B------:R-:W-:Y:S04]  /*2230*/  STS.U16 [R234+0x280], R51 ;  /* 0x00028033ea007388 */ /* 0x000fe80000000400 */
[----:B------:R-:W-:Y:S04]  /*2240*/  STS.U16 [R233+0x2c0], R46 ;  /* 0x0002c02ee9007388 */ /* 0x000fe80000000400 */
[----:B------:R-:W-:Y:S04]  /*2250*/  STS.U16 [R232+0x300], R53 ;  /* 0x00030035e8007388 */ /* 0x000fe80000000400 */
        /* <DEDUP_REMOVED lines=23> */
[----:B------:R-:W4:Y:S01]  /*23d0*/  @!P1 LDG.E.U16 R49, [R34.64+-0x780] ;  /* 0xfff8802022319981 */ /* 0x000f22000c1e1500 */
[-C--:B------:R-:W-:Y:S02]  /*23e0*/  ISETP.GE.AND P1, PT, R12, R105.reuse, PT ;  /* 0x000000690c00720c */ /* 0x080fe40003f26270 */
[----:B--2---:R-:W-:Y:S01]  /*23f0*/  PRMT R61, RZ, 0x7610, R61 ;  /* 0x00007610ff3d7816 */ /* 0x004fe2000000003d */
[----:B------:R0:W2:Y:S10]  /*2400*/  @!P0 LDG.E.U16 R63, [R44.64] ;  /* 0x000000202c3f8981 */ /* 0x0000b4000c1e1500 */
[----:B------:R-:W5:Y:S01]  /*2410*/  @!P1 LDG.E.U16 R52, [R34.64+-0x640] ;  /* 0xfff9c02022349981 */ /* 0x000f62000c1e1500 */
[----:B------:R-:W-:-:S02]  /*2420*/  ISETP.GE.AND P1, PT, R14, R105, PT ;  /* 0x000000690e00720c */ /* 0x000fc40003f26270 */
[----:B---3--:R-:W-:Y:S02]  /*2430*/  PRMT R54, RZ, 0x7610, R54 ;  /* 0x00007610ff367816 */ /* 0x008fe40000000036 */
[----:B------:R-:W-:Y:S02]  /*2440*/  PRMT R51, RZ, 0x7610, R51 ;  /* 0x00007610ff337816 */ /* 0x000fe40000000033 */
[----:B------:R-:W-:Y:S02]  /*2450*/  PRMT R42, RZ, 0x7610, R42 ;  /* 0x00007610ff2a7816 */ /* 0x000fe4000000002a */
[----:B------:R-:W-:Y:S02]  /*2460*/  PRMT R46, RZ, 0x7610, R46 ;  /* 0x00007610ff2e7816 */ /* 0x000fe4000000002e */
[----:B------:R-:W-:Y:S01]  /*2470*/  PRMT R48, RZ, 0x7610, R48 ;  /* 0x00007610ff307816 */ /* 0x000fe20000000030 */
[----:B------:R-:W3:Y:S04]  /*2480*/  @!P2 LDG.E.U16 R51, [R34.64+-0x700] ;  /* 0xfff900202233a981 */ /* 0x000ee8000c1e1500 */
        /* <DEDUP_REMOVED lines=8> */
[----:B------:R-:W5:Y:S04]  /*2510*/  @!P5 LDG.E.U16 R48, [R34.64+-0x6c0] ;  /* 0xfff940202230d981 */ /* 0x000f68000c1e1500 */
        /* <DEDUP_REMOVED lines=38> */
[----:B------:R-:W-:Y:S04]  /*2780*/  STS.U16 [R232+0x300], R69 ;  /* 0x00030045e8007388 */ /* 0x000fe80000000400 */
[----:B------:R1:W-:Y:S04]  /*2790*/  STS.U16 [R231+0x340], R60 ;  /* 0x0003403ce7007388 */ /* 0x0003e80000000400 */
[----:B------:R2:W-:Y:S04]  /*27a0*/  STS.U16 [R230+0x380], R87 ;  /* 0x00038057e6007388 */ /* 0x0005e80000000400 */
[----:B------:R-:W-:Y:S01]  /*27b0*/  STS.U16 [R229+0x3c0], R62 ;  /* 0x0003c03ee5007388 */ /* 0x000fe20000000400 */
[----:B------:R-:W-:-:S06]  /*27c0*/  NOP ;  /* 0x0000000000007918 */ /* 0x000fcc0000000000 */
[----:B------:R-:W3:Y:S04]  /*27d0*/  LDS.U16 R35, [R83] ;  /* 0x0000000053237984 */ /* 0x000ee80000000400 */
[----:B------:R-:W-:Y:S04]  /*27e0*/  LDS.U16 R42, [R83+0x2] ;  /* 0x00000200532a7984 */ /* 0x000fe80000000400 */
[----:B------:R-:W-:Y:S04]  /*27f0*/  LDS.U16 R34, [R83+0x4] ;  /* 0x0000040053227984 */ /* 0x000fe80000000400 */
        /* <DEDUP_REMOVED lines=12> */
[----:B------:R-:W-:Y:S04]  /*28c0*/  LDS.U16 R70, [R83+0x1e] ;  /* 0x00001e0053467984 */ /* 0x000fe80000000400 */
[----:B------:R-:W-:Y:S01]  /*28d0*/  BAR.SYNC.DEFER_BLOCKING 0x0 ;  /* 0x0000000000007b1d */ /* 0x000fe20000010000 */
[----:B0-----:R-:W-:-:S02]  /*28e0*/  PRMT R61, RZ, 0x7610, R61 ;  /* 0x00007610ff3d7816 */ /* 0x001fc4000000003d */
[----:B-1----:R-:W-:-:S03]  /*28f0*/  PRMT R60, RZ, 0x7610, R60 ;  /* 0x00007610ff3c7816 */ /* 0x002fc6000000003c */
[----:B------:R0:W5:Y:S01]  /*2900*/  @!P0 LDG.E.U16 R89, [R4.64] ;  /* 0x0000002004598981 */ /* 0x000162000c1e1500 */
[----:B------:R-:W-:-:S03]  /*2910*/  ISETP.GE.AND P0, PT, R32, R105, PT ;  /* 0x000000692000720c */ /* 0x000fc60003f06270 */
[----:B------:R1:W5:Y:S01]  /*2920*/  @!P1 LDG.E.U16 R60, [R2.64+-0x7c0] ;  /* 0xfff84020023c9981 */ /* 0x000362000c1e1500 */
[-C--:B------:R-:W-:Y:S02]  /*2930*/  ISETP.GE.AND P1, PT, R0, R105.reuse, PT ;  /* 0x000000690000720c */ /* 0x080fe40003f26270 */
[----:B--2---:R-:W-:Y:S01]  /*2940*/  PRMT R87, RZ, 0x7610, R87 ;  /* 0x00007610ff577816 */ /* 0x004fe20000000057 */
[----:B------:R1:W2:Y:S04]  /*2950*/  @!P2 LDG.E.U16 R102, [R2.64+-0x540] ;  /* 0xfffac0200266a981 */ /* 0x0002a8000c1e1500 */
[----:B------:R1:W2:Y:S04]  /*2960*/  @!P3 LDG.E.U16 R101, [R2.64+-0x500] ;  /* 0xfffb00200265b981 */ /* 0x0002a8000c1e1500 */
[----:B------:R1:W2:Y:S01]  /*2970*/  @!P0 LDG.E.U16 R61, [R2.64+-0x780] ;  /* 0xfff88020023d8981 */ /* 0x0002a2000c1e1500 */
        /* <DEDUP_REMOVED lines=9> */
[----:B------:R-:W-:-:S03]  /*2a10*/  ISETP.GE.AND P1, PT, R12, R105, PT ;  /* 0x000000690c00720c */ /* 0x000fc60003f26270 */
[----:B------:R1:W2:Y:S06]  /*2a20*/  @!P6 LDG.E.U16 R106, [R2.64+-0x440] ;  /* 0xfffbc020026ae981 */ /* 0x0002ac000c1e1500 */
[----:B------:R1:W2:Y:S01]  /*2a30*/  @!P0 LDG.E.U16 R5, [R2.64+-0x680] ;  /* 0xfff9802002058981 */ /* 0x0002a2000c1e1500 */
[----:B------:R-:W-:Y:S02]  /*2a40*/  ISETP.GE.AND P0, PT, R14, R105, PT ;  /* 0x000000690e00720c */ /* 0x000fe40003f06270 */
[----:B------:R-:W-:-:S06]  /*2a50*/  PRMT R4, RZ, 0x7610, R4 ;  /* 0x00007610ff047816 */ /* 0x000fcc0000000004 */
[----:B------:R1:W2:Y:S01]  /*2a60*/  @!P1 LDG.E.U16 R4, [R2.64+-0x640] ;  /* 0xfff9c02002049981 */ /* 0x0002a2000c1e1500 */
[----:B------:R-:W-:-:S04]  /*2a70*/  ISETP.NE.AND P1, PT, R95, RZ, PT ;  /* 0x000000ff5f00720c */ /* 0x000fc80003f25270 */
[----:B------:R1:W2:Y:S01]  /*2a80*/  @!P0 LDG.E.U16 R97, [R2.64+-0x600] ;  /* 0xfffa002002618981 */ /* 0x0002a2000c1e1500 */
[----:B------:R-:W-:-:S08]  /*2a90*/  ISETP.GE.AND P0, PT, R16, R105, PT ;  /* 0x000000691000720c */ /* 0x000fd00003f06270 */
[----:B------:R1:W2:Y:S05]  /*2aa0*/  @!P1 LDG.E.U16 R99, [R2.64+-0x580] ;  /* 0xfffa802002639981 */ /* 0x0002aa000c1e1500 */
[----:B------:R1:W2:Y:S01]  /*2ab0*/  @!P0 LDG.E.U16 R100, [R2.64+-0x5c0] ;  /* 0xfffa402002648981 */ /* 0x0002a2000c1e1500 */
[----:B---3--:R-:W-:-:S05]  /*2ac0*/  PRMT R35, RZ, 0x5410, R35 ;  /* 0x00005410ff237816 */ /* 0x008fca0000000023 */
[----:B------:R-:W-:-:S04]  /*2ad0*/  FMUL.FTZ R44, R35, -1.4426950216293334961 ;  /* 0xbfb8aa3b232c7820 */ /* 0x000fc80000410000 */
[----:B------:R0:W3:Y:S01]  /*2ae0*/  MUFU.EX2 R95, R44 ;  /* 0x0000002c005f7308 */ /* 0x0000e20000000800 */
[----:B----4-:R-:W-:Y:S02]  /*2af0*/  PRMT R49, RZ, 0x5410, R49 ;  /* 0x00005410ff317816 */ /* 0x010fe40000000031 */
[----:B0-----:R-:W-:-:S05]  /*2b00*/  PRMT R44, RZ, 0x5410, R34 ;  /* 0x00005410ff2c7816 */ /* 0x001fca0000000022 */
[----:B------:R-:W-:Y:S01]  /*2b10*/  FMUL.FTZ R34, R44, -1.4426950216293334961 ;  /* 0xbfb8aa3b2c227820 */ /* 0x000fe20000410000 */
[----:B------:R-:W-:-:S03]  /*2b20*/  PRMT R54, RZ, 0x5410, R54 ;  /* 0x00005410ff367816 */ /* 0x000fc60000000036 */
[----:B------:R0:W-:Y:S01]  /*2b30*/  MUFU.EX2 R108, R34 ;  /* 0x00000022006c7308 */ /* 0x0001e20000000800 */
[----:B------:R-:W-:Y:S01]  /*2b40*/  PRMT R69, RZ, 0x5410, R69 ;  /* 0x00005410ff457816 */ /* 0x000fe20000000045 */
[----:B0-----:R-:W-:-:S06]  /*2b50*/  FMUL.FTZ R34, R49, -1.4426950216293334961 ;  /* 0xbfb8aa3b31227820 */ /* 0x001fcc0000410000 */
[----:B------:R0:W-:Y:S01]  /*2b60*/  MUFU.EX2 R110, R34 ;  /* 0x00000022006e7308 */ /* 0x0001e20000000800 */
[----:B------:R-:W-:Y:S01]  /*2b70*/  PRMT R42, RZ, 0x5410, R42 ;  /* 0x00005410ff2a7816 */ /* 0x000fe2000000002a */
[----:B0-----:R-:W-:-:S06]  /*2b80*/  FMUL.FTZ R34, R54, -1.4426950216293334961 ;  /* 0xbfb8aa3b36227820 */ /* 0x001fcc0000410000 */
[----:B------:R0:W-:Y:S01]  /*2b90*/  MUFU.EX2 R115, R34 ;  /* 0x0000002200737308 */ /* 0x0001e20000000800 */
[----:B------:R-:W-:Y:S01]  /*2ba0*/  FMUL.FTZ R96, R42, -1.4426950216293334961 ;  /* 0xbfb8aa3b2a607820 */ /* 0x000fe20000410000 */
[----:B------:R-:W-:Y:S01]  /*2bb0*/  PRMT R48, RZ, 0x5410, R48 ;  /* 0x00005410ff307816 */ /* 0x000fe20000000030 */
[----:B0-----:R-:W-:-:S05]  /*2bc0*/  FMUL.FTZ R34, R69, -1.4426950216293334961 ;  /* 0xbfb8aa3b45227820 */ /* 0x001fca0000410000 */
[----:B------:R0:W4:Y:S01]  /*2bd0*/  MUFU.EX2 R107, R96 ;  /* 0x00000060006b7308 */ /* 0x0001220000000800 */
[----:B------:R-:W-:-:S07]  /*2be0*/  PRMT R53, RZ, 0x5410, R53 ;  /* 0x00005410ff357816 */ /* 0x000fce0000000035 */
[----:B------:R-:W-:Y:S01]  /*2bf0*/  MUFU.EX2 R125, R34 ;  /* 0x00000022007d7308 */ /* 0x000fe20000000800 */
[----:B0-----:R-:W-:Y:S01]  /*2c00*/  FMUL.FTZ R96, R48, -1.4426950216293334961 ;  /* 0xbfb8aa3b30607820 */ /* 0x001fe20000410000 */
[----:B------:R-:W-:Y:S02]  /*2c10*/  PRMT R66, RZ, 0x5410, R66 ;  /* 0x00005410ff427816 */ /* 0x000fe40000000042 */
[----:B------:R-:W-:-:S04]  /*2c20*/  PRMT R46, RZ, 0x5410, R46 ;  /* 0x00005410ff2e7816 */ /* 0x000fc8000000002e */
[----:B------:R0:W-:Y:S01]  /*2c30*/  MUFU.EX2 R109, R96 ;  /* 0x00000060006d7308 */ /* 0x0001e20000000800 */
[----:B------:R-:W-:Y:S01]  /*2c40*/  PRMT R45, RZ, 0x5410, R45 ;  /* 0x00005410ff2d7816 */ /* 0x000fe2000000002d */
[----:B-1----:R-:W-:Y:S02]  /*2c50*/  FMUL.FTZ R3, R46, -1.4426950216293334961 ;  /* 0xbfb8aa3b2e037820 */ /* 0x002fe40000410000 */
[----:B0-----:R-:W-:-:S04]  /*2c60*/  FMUL.FTZ R96, R53, -1.4426950216293334961 ;  /* 0xbfb8aa3b35607820 */ /* 0x001fc80000410000 */
[----:B------:R0:W-:Y:S01]  /*2c70*/  MUFU.EX2 R113, R96 ;  /* 0x0000006000717308 */ /* 0x0001e20000000800 */
[----:B------:R-:W-:Y:S02]  /*2c80*/  FMUL.FTZ R2, R45, -1.4426950216293334961 ;  /* 0xbfb8aa3b2d027820 */ /* 0x000fe40000410000 */
[----:B0-----:R-:W-:-:S05]  /*2c90*/  FMUL.FTZ R96, R66, -1.4426950216293334961 ;  /* 0xbfb8aa3b42607820 */ /* 0x001fca0000410000 */
[----:B------:R-:W0:Y:S08]  /*2ca0*/  MUFU.EX2 R3, R3 ;  /* 0x0000000300037308 */ /* 0x000e300000000800 */
[----:B------:R3:W-:Y:S02]  /*2cb0*/  MUFU.EX2 R121, R96 ;  /* 0x0000006000797308 */ /* 0x0007e40000000800 */
[----:B---3--:R-:W-:-:S02]  /*2cc0*/  FADD.FTZ R96, R95, 1 ;  /* 0x3f8000005f607421 */ /* 0x008fc40000010000 */
[----:B----4-:R-:W-:-:S04]  /*2cd0*/  FADD.FTZ R95, R107, 1 ;  /* 0x3f8000006b5f7421 */ /* 0x010fc80000010000 */
[----:B------:R-:W1:Y:S08]  /*2ce0*/  MUFU.EX2 R2, R2 ;  /* 0x0000000200027308 */ /* 0x000e700000000800 */
[----:B------:R-:W3:Y:S01]  /*2cf0*/  MUFU.RCP R95, R95 ;  /* 0x0000005f005f7308 */ /* 0x000ee20000001000 */
[----:B0-----:R-:W-:-:S07]  /*2d00*/  FADD.FTZ R3, R3, 1 ;  /* 0x3f80000003037421 */ /* 0x001fce0000010000 */
[----:B------:R-:W0:Y:S01]  /*2d10*/  MUFU.RCP R96, R96 ;  /* 0x0000006000607308 */ /* 0x000e220000001000 */
[----:B------:R-:W-:Y:S01]  /*2d20*/  PRMT R62, RZ, 0x5410, R62 ;  /* 0x00005410ff3e7816 */ /* 0x000fe2000000003e */
[----:B-1----:R-:W-:Y:S01]  /*2d30*/  FADD.FTZ R2, R2, 1 ;  /* 0x3f80000002027421 */ /* 0x002fe20000010000 */
[----:B------:R-:W-:Y:S02]  /*2d40*/  PRMT R67, RZ, 0x5410, R67 ;  /* 0x00005410ff437816 */ /* 0x000fe40000000043 */
[----:B------:R-:W-:Y:S01]  /*2d50*/  PRMT R65, RZ, 0x5410, R65 ;  /* 0x00005410ff417816 */ /* 0x000fe20000000041 */
[----:B------:R-:W-:Y:S01]  /*2d60*/  FMUL.FTZ R114, R62, -1.4426950216293334961 ;  /* 0xbfb8aa3b3e727820 */ /* 0x000fe20000410000 */
[----:B------:R-:W-:-:S03]  /*2d70*/  PRMT R52, RZ, 0x5410, R52 ;  /* 0x00005410ff347816 */ /* 0x000fc60000000034 */
[----:B------:R-:W-:Y:S01]  /*2d80*/  MUFU.EX2 R116, R114 ;  /* 0x0000007200747308 */ /* 0x000fe20000000800 */
[----:B------:R-:W-:Y:S01]  /*2d90*/  PRMT R51, RZ, 0x5410, R51 ;  /* 0x00005410ff337816 */ /* 0x000fe20000000033 */
[----:B------:R-:W-:Y:S01]  /*2da0*/  FMUL.FTZ R112, R52, -1.4426950216293334961 ;  /* 0xbfb8aa3b34707820 */ /* 0x000fe20000410000 */
[----:B-----5:R-:W-:Y:S04]  /*2db0*/  STS.U16 [R252], R89 ;  /* 0x00000059fc007388 */ /* 0x020fe80000000400 */
[----:B------:R-:W-:Y:S04]  /*2dc0*/  STS.U16 [R251+0x40], R60 ;  /* 0x0000403cfb007388 */ /* 0x000fe80000000400 */
        /* <DEDUP_REMOVED lines=10> */
[----:B------:R-:W-:Y:S04]  /*2e70*/  STS.U16 [R232+0x300], R101 ;  /* 0x00030065e8007388 */ /* 0x000fe80000000400 */
[----:B------:R-:W-:Y:S04]  /*2e80*/  STS.U16 [R231+0x340], R104 ;  /* 0x00034068e7007388 */ /* 0x000fe80000000400 */
[----:B------:R4:W-:Y:S04]  /*2e90*/  STS.U16 [R230+0x380], R103 ;  /* 0x00038067e6007388 */ /* 0x0009e80000000400 */
[----:B------:R-:W-:Y:S01]  /*2ea0*/  STS.U16 [R229+0x3c0], R106 ;  /* 0x0003c06ae5007388 */ /* 0x000fe20000000400 */
[----:B------:R-:W-:-:S06]  /*2eb0*/  NOP ;  /* 0x0000000000007918 */ /* 0x000fcc0000000000 */
[----:B------:R-:W5:Y:S04]  /*2ec0*/  LDS.U16 R34, [R83] ;  /* 0x0000000053227984 */ /* 0x000f680000000400 */
[----:B------:R-:W0:Y:S01]  /*2ed0*/  LDS.U16 R60, [R83+0x2] ;  /* 0x00000200533c7984 */ /* 0x000e220000000400 */
[----:B-1----:R-:W-:-:S03]  /*2ee0*/  FADD.FTZ R97, R108, 1 ;  /* 0x3f8000006c617421 */ /* 0x002fc60000010000 */
[----:B------:R-:W1:Y:S03]  /*2ef0*/  LDS.U16 R61, [R83+0x4] ;  /* 0x00000400533d7984 */ /* 0x000e660000000400 */
[----:B------:R-:W0:Y:S01]  /*2f00*/  MUFU.RCP R97, R97 ;  /* 0x0000006100617308 */ /* 0x000e220000001000 */
[----:B------:R-:W1:Y:S04]  /*2f10*/  LDS.U16 R87, [R83+0x6] ;  /* 0x0000060053577984 */ /* 0x000e680000000400 */
[----:B------:R-:W1:Y:S03]  /*2f20*/  LDS.U16 R88, [R83+0x8] ;  /* 0x0000080053587984 */ /* 0x000e660000000400 */
[----:B--2---:R3:W-:Y:S01]  /*2f30*/  MUFU.RCP R99, R3 ;  /* 0x0000000300637308 */ /* 0x0047e20000001000 */
[----:B------:R-:W2:Y:S01]  /*2f40*/  LDS.U16 R89, [R83+0xa] ;  /* 0x00000a0053597984 */ /* 0x000ea20000000400 */
[----:B---3--:R-:W-:-:S06]  /*2f50*/  FADD.FTZ R3, -R95, 1 ;  /* 0x3f8000005f037421 */ /* 0x008fcc0000010100 */
[----:B------:R0:W-:Y:S01]  /*2f60*/  MUFU.RCP R98, R2 ;  /* 0x0000000200627308 */ /* 0x0001e20000001000 */
[----:B----4-:R-:W-:Y:S01]  /*2f70*/  FFMA.FTZ R103, R42, R3, 1 ;  /* 0x3f8000002a677423 */ /* 0x010fe20000010003 */
[----:B-----5:R-:W-:Y:S01]  /*2f80*/  PRMT R34, RZ, 0x5410, R34 ;  /* 0x00005410ff227816 */ /* 0x020fe20000000022 */
[----:B0-----:R-:W-:Y:S01]  /*2f90*/  FADD.FTZ R2, -R96, 1 ;  /* 0x3f80000060027421 */ /* 0x001fe20000010100 */
[----:B------:R-:W-:-:S03]  /*2fa0*/  PRMT R60, RZ, 0x5410, R60 ;  /* 0x00005410ff3c7816 */ /* 0x000fc6000000003c */
[----:B------:R-:W-:Y:S02]  /*2fb0*/  FMUL.FTZ R3, R67, R34 ;  /* 0x0000002243037220 */ /* 0x000fe40000410000 */
[----:B------:R-:W-:Y:S02]  /*2fc0*/  FADD.FTZ R5, -R97, 1 ;  /* 0x3f80000061057421 */ /* 0x000fe40000010100 */
[----:B------:R-:W-:Y:S02]  /*2fd0*/  FMUL.FTZ R4, R65, R60 ;  /* 0x0000003c41047220 */ /* 0x000fe40000410000 */
[----:B------:R-:W-:Y:S02]  /*2fe0*/  FFMA.FTZ R2, R35, R2, 1 ;  /* 0x3f80000023027423 */ /* 0x000fe40000010002 */
[----:B------:R-:W-:Y:S02]  /*2ff0*/  FMUL.FTZ R3, R96, R3 ;  /* 0x0000000360037220 */ /* 0x000fe40000410000 */
[----:B------:R-:W-:-:S02]  /*3000*/  FMUL.FTZ R4, R95, R4 ;  /* 0x000000045f047220 */ /* 0x000fc40000410000 */
[----:B------:R-:W-:Y:S02]  /*3010*/  FADD.FTZ R101, R109, 1 ;  /* 0x3f8000006d657421 */ /* 0x000fe40000010000 */
[----:B------:R-:W-:Y:S02]  /*3020*/  FFMA.FTZ R109, R44, R5, 1 ;  /* 0x3f8000002c6d7423 */ /* 0x000fe40000010005 */
[----:B------:R-:W-:Y:S02]  /*3030*/  FMUL.FTZ R5, R3, R2 ;  /* 0x0000000203057220 */ /* 0x000fe40000410000 */
[----:B------:R-:W0:Y:S01]  /*3040*/  LDS.U16 R2, [R83+0xc] ;  /* 0x00000c0053027984 */ /* 0x000e220000000400 */
[----:B------:R-:W-:Y:S02]  /*3050*/  FMUL.FTZ R118, R4, R103 ;  /* 0x0000006704767220 */ /* 0x000fe40000410000 */
[----:B------:R-:W-:Y:S01]  /*3060*/  FMUL.FTZ R111, R51, -1.4426950216293334961 ;  /* 0xbfb8aa3b336f7820 */ /* 0x000fe20000410000 */
[----:B------:R-:W3:Y:S01]  /*3070*/  LDS.U16 R3, [R83+0xe] ;  /* 0x00000e0053037984 */ /* 0x000ee20000000400 */
[----:B------:R-:W4:Y:S01]  /*3080*/  MUFU.EX2 R112, R112 ;  /* 0x0000007000707308 */ /* 0x000f220000000800 */
[----:B------:R-:W-:-:S02]  /*3090*/  PRMT R70, RZ, 0x5410, R70 ;  /* 0x00005410ff467816 */ /* 0x000fc40000000046 */
[----:B------:R-:W5:Y:S01]  /*30a0*/  LDS.U16 R4, [R83+0x10] ;  /* 0x0000100053047984 */ /* 0x000f620000000400 */
[----:B------:R-:W-:Y:S01]  /*30b0*/  PRMT R63, RZ, 0x5410, R63 ;  /* 0x00005410ff3f7816 */ /* 0x000fe2000000003f */
[----:B------:R-:W-:Y:S02]  /*30c0*/  FADD.FTZ R113, R113, 1 ;  /* 0x3f80000071717421 */ /* 0x000fe40000010000 */
[----:B------:R-:W-:Y:S01]  /*30d0*/  FMUL.FTZ R114, R70, -1.4426950216293334961 ;  /* 0xbfb8aa3b46727820 */ /* 0x000fe20000410000 */
[----:B------:R-:W0:Y:S01]  /*30e0*/  MUFU.EX2 R111, R111 ;  /* 0x0000006f006f7308 */ /* 0x000e220000000800 */
[----:B------:R-:W-:Y:S01]  /*30f0*/  FADD.FTZ R116, R116, 1 ;  /* 0x3f80000074747421 */ /* 0x000fe20000010000 */
[----:B------:R-:W-:Y:S02]  /*3100*/  PRMT R64, RZ, 0x5410, R64 ;  /* 0x00005410ff407816 */ /* 0x000fe40000000040 */
[----:B-1----:R-:W-:Y:S01]  /*3110*/  PRMT R61, RZ, 0x5410, R61 ;  /* 0x00005410ff3d7816 */ /* 0x002fe2000000003d */
[----:B------:R-:W-:-:S02]  /*3120*/  FADD.FTZ R100, R110, 1 ;  /* 0x3f8000006e647421 */ /* 0x000fc40000010000 */
[----:B------:R-:W-:Y:S01]  /*3130*/  FMUL.FTZ R117, R63, -1.4426950216293334961 ;  /* 0xbfb8aa3b3f757820 */ /* 0x000fe20000410000 */
[----:B------:R-:W1:Y:S01]  /*3140*/  MUFU.EX2 R127, R114 ;  /* 0x00000072007f7308 */ /* 0x000e620000000800 */
[----:B------:R-:W-:Y:S02]  /*3150*/  FMUL.FTZ R102, R64, R61 ;  /* 0x0000003d40667220 */ /* 0x000fe40000410000 */
[----:B------:R-:W-:-:S05]  /*3160*/  FADD.FTZ R115, R115, 1 ;  /* 0x3f80000073737421 */ /* 0x000fca0000010000 */
[----:B------:R-:W0:Y:S01]  /*3170*/  MUFU.RCP R101, R101 ;  /* 0x0000006500657308 */ /* 0x000e220000001000 */
[----:B----4-:R-:W-:Y:S01]  /*3180*/  FADD.FTZ R107, R112, 1 ;  /* 0x3f800000706b7421 */ /* 0x010fe20000010000 */
[----:B------:R-:W-:Y:S01]  /*3190*/  PRMT R92, RZ, 0x5410, R92 ;  /* 0x00005410ff5c7816 */ /* 0x000fe2000000005c */
[----:B------:R-:W-:Y:S01]  /*31a0*/  FMUL.FTZ R102, R97, R102 ;  /* 0x0000006661667220 */ /* 0x000fe20000410000 */
[----:B------:R-:W-:Y:S01]  /*31b0*/  PRMT R87, RZ, 0x5410, R87 ;  /* 0x00005410ff577816 */ /* 0x000fe20000000057 */
[----:B------:R-:W-:Y:S01]  /*31c0*/  FADD.FTZ R103, -R99, 1 ;  /* 0x3f80000063677421 */ /* 0x000fe20000010100 */
[----:B------:R-:W-:Y:S02]  /*31d0*/  LDS.U16 R112, [R83+0x14] ;  /* 0x0000140053707984 */ /* 0x000fe40000000400 */
[----:B------:R4:W-:Y:S08]  /*31e0*/  MUFU.RCP R114, R113 ;  /* 0x0000007100727308 */ /* 0x0009f00000001000 */
[----:B------:R0:W-:Y:S01]  /*31f0*/  MUFU.RCP R119, R116 ;  /* 0x0000007400777308 */ /* 0x0001e20000001000 */
[----:B----4-:R-:W4:Y:S04]  /*3200*/  LDS.U16 R113, [R83+0x12] ;  /* 0x0000120053717984 */ /* 0x010f280000000400 */
[----:B0-----:R-:W0:Y:S03]  /*3210*/  LDS.U16 R116, [R83+0x18] ;  /* 0x0000180053747984 */ /* 0x001e260000000400 */
[----:B------:R-:W-:Y:S01]  /*3220*/  MUFU.EX2 R120, R117 ;  /* 0x0000007500787308 */ /* 0x000fe20000000800 */
[----:B------:R-:W-:Y:S01]  /*3230*/  FADD.FTZ R106, R111, 1 ;  /* 0x3f8000006f6a7421 */ /* 0x000fe20000010000 */
[----:B------:R-:W-:Y:S01]  /*3240*/  PRMT R93, RZ, 0x5410, R93 ;  /* 0x00005410ff5d7816 */ /* 0x000fe2000000005d */
[----:B------:R-:W-:-:S05]  /*3250*/  FMUL.FTZ R124, R102, R109 ;  /* 0x0000006d667c7220 */ /* 0x000fca0000410000 */
[----:B------:R-:W0:Y:S01]  /*3260*/  MUFU.RCP R100, R100 ;  /* 0x0000006400647308 */ /* 0x000e220000001000 */
[----:B------:R-:W-:Y:S01]  /*3270*/  FFMA.FTZ R109, R46, R103, 1 ;  /* 0x3f8000002e6d7423 */ /* 0x000fe20000010067 */
[----:B------:R-:W-:Y:S01]  /*3280*/  PRMT R88, RZ, 0x5410, R88 ;  /* 0x00005410ff587816 */ /* 0x000fe20000000058 */
[----:B------:R-:W-:-:S05]  /*3290*/  FADD.FTZ R121, R121, 1 ;  /* 0x3f80000079797421 */ /* 0x000fca0000010000 */
[----:B------:R1:W-:Y:S01]  /*32a0*/  MUFU.RCP R117, R115 ;  /* 0x0000007300757308 */ /* 0x0003e20000001000 */
[----:B------:R-:W-:Y:S01]  /*32b0*/  PRMT R94, RZ, 0x5410, R94 ;  /* 0x00005410ff5e7816 */ /* 0x000fe2000000005e */
[----:B------:R-:W-:Y:S01]  /*32c0*/  FADD.FTZ R102, -R98, 1 ;  /* 0x3f80000062667421 */ /* 0x000fe20000010100 */
[----:B--2---:R-:W-:Y:S01]  /*32d0*/  PRMT R89, RZ, 0x5410, R89 ;  /* 0x00005410ff597816 */ /* 0x004fe20000000059 */
[----:B------:R-:W-:Y:S01]  /*32e0*/  FMUL.FTZ R103, R92, R87 ;  /* 0x000000575c677220 */ /* 0x000fe20000410000 */
[----:B-1----:R-:W1:Y:S03]  /*32f0*/  LDS.U16 R115, [R83+0x16] ;  /* 0x0000160053737984 */ /* 0x002e660000000400 */
[----:B------:R-:W2:Y:S01]  /*3300*/  MUFU.RCP R106, R106 ;  /* 0x0000006a006a7308 */ /* 0x000ea20000001000 */
[----:B------:R-:W-:Y:S02]  /*3310*/  FFMA.FTZ R102, R45, R102, 1 ;  /* 0x3f8000002d667423 */ /* 0x000fe40000010066 */
[----:B------:R-:W-:-:S02]  /*3320*/  FMUL.FTZ R104, R93, R88 ;  /* 0x000000585d687220 */ /* 0x000fc40000410000 */
[----:B------:R-:W-:Y:S02]  /*3330*/  FMUL.FTZ R103, R98, R103 ;  /* 0x0000006762677220 */ /* 0x000fe40000410000 */
[----:B------:R-:W-:Y:S01]  /*3340*/  FADD.FTZ R128, R125, 1 ;  /* 0x3f8000007d807421 */ /* 0x000fe20000010000 */
[----:B------:R0:W-:Y:S01]  /*3350*/  MUFU.RCP R123, R121 ;  /* 0x00000079007b7308 */ /* 0x0001e20000001000 */
[----:B------:R-:W-:Y:S01]  /*3360*/  FADD.FTZ R130, R127, 1 ;  /* 0x3f8000007f827421 */ /* 0x000fe20000010000 */
[----:B------:R-:W-:Y:S01]  /*3370*/  LDS.U16 R125, [R83+0x1c] ;  /* 0x00001c00537d7984 */ /* 0x000fe20000000400 */
[----:B------:R-:W-:Y:S02]  /*3380*/  FADD.FTZ R111, -R101, 1 ;  /* 0x3f800000656f7421 */ /* 0x000fe40000010100 */
[----:B------:R-:W-:Y:S01]  /*3390*/  FMUL.FTZ R108, R94, R89 ;  /* 0x000000595e6c7220 */ /* 0x000fe20000410000 */
[----:B------:R-:W-:Y:S02]  /*33a0*/  LDS.U16 R127, [R83+0x1e] ;  /* 0x00001e00537f7984 */ /* 0x000fe40000000400 */
[----:B------:R-:W1:Y:S02]  /*33b0*/  MUFU.RCP R107, R107 ;  /* 0x0000006b006b7308 */ /* 0x000e640000001000 */
[----:B0-----:R-:W0:Y:S01]  /*33c0*/  LDS.U16 R121, [R83+0x1a] ;  /* 0x00001a0053797984 */ /* 0x001e220000000400 */
[----:B------:R-:W-:-:S02]  /*33d0*/  FMUL.FTZ R104, R99, R104 ;  /* 0x0000006863687220 */ /* 0x000fc40000410000 */
[----:B------:R-:W-:Y:S01]  /*33e0*/  FMUL.FTZ R129, R103, R102 ;  /* 0x0000006667817220 */ /* 0x000fe20000410000 */
[----:B------:R-:W-:Y:S01]  /*33f0*/  PRMT R103, RZ, 0x5410, R90 ;  /* 0x00005410ff677816 */ /* 0x000fe2000000005a */
[----:B------:R-:W-:Y:S02]  /*3400*/  FFMA.FTZ R111, R48, R111, 1 ;  /* 0x3f800000306f7423 */ /* 0x000fe4000001006f */
[----:B------:R-:W-:Y:S02]  /*3410*/  FMUL.FTZ R108, R101, R108 ;  /* 0x0000006c656c7220 */ /* 0x000fe40000410000 */
[----:B------:R-:W-:Y:S02]  /*3420*/  FADD.FTZ R90, -R100, 1 ;  /* 0x3f800000645a7421 */ /* 0x000fe40000010100 */
[----:B------:R-:W-:Y:S01]  /*3430*/  FMUL.FTZ R126, R104, R109 ;  /* 0x0000006d687e7220 */ /* 0x000fe20000410000 */
[----:B------:R-:W-:Y:S01]  /*3440*/  PRMT R104, RZ, 0x5410, R71 ;  /* 0x00005410ff687816 */ /* 0x000fe20000000047 */
[----:B------:R-:W-:Y:S01]  /*3450*/  FMUL.FTZ R131, R108, R111 ;  /* 0x0000006f6c837220 */ /* 0x000fe20000410000 */
[----:B------:R-:W-:Y:S01]  /*3460*/  PRMT R102, RZ, 0x5410, R91 ;  /* 0x00005410ff667816 */ /* 0x000fe2000000005b */
[----:B------:R-:W-:Y:S01]  /*3470*/  FFMA.FTZ R108, R49, R90, 1 ;  /* 0x3f800000316c7423 */ /* 0x000fe2000001005a */
[----:B------:R-:W-:Y:S01]  /*3480*/  PRMT R71, RZ, 0x5410, R2 ;  /* 0x00005410ff477816 */ /* 0x000fe20000000002 */
[----:B------:R-:W-:Y:S01]  /*3490*/  FADD.FTZ R120, R120, 1 ;  /* 0x3f80000078787421 */ /* 0x000fe20000010000 */
[----:B---3--:R-:W-:-:S02]  /*34a0*/  PRMT R90, RZ, 0x5410, R3 ;  /* 0x00005410ff5a7816 */ /* 0x008fc40000000003 */
[----:B-----5:R-:W-:Y:S01]  /*34b0*/  PRMT R91, RZ, 0x5410, R4 ;  /* 0x00005410ff5b7816 */ /* 0x020fe20000000004 */
[----:B------:R3:W5:Y:S01]  /*34c0*/  MUFU.RCP R122, R120 ;  /* 0x00000078007a7308 */ /* 0x0007620000001000 */
[----:B------:R-:W-:Y:S02]  /*34d0*/  FMUL.FTZ R3, R102, R71 ;  /* 0x0000004766037220 */ /* 0x000fe40000410000 */
[----:B--2---:R-:W-:Y:S02]  /*34e0*/  FADD.FTZ R110, -R106, 1 ;  /* 0x3f8000006a6e7421 */ /* 0x004fe40000010100 */
[----:B------:R-:W-:Y:S02]  /*34f0*/  FMUL.FTZ R109, R103, R90 ;  /* 0x0000005a676d7220 */ /* 0x000fe40000410000 */
[----:B-1----:R-:W-:Y:S02]  /*3500*/  FADD.FTZ R111, -R107, 1 ;  /* 0x3f8000006b6f7421 */ /* 0x002fe40000010100 */
[----:B------:R-:W-:-:S02]  /*3510*/  FMUL.FTZ R2, R104, R91 ;  /* 0x0000005b68027220 */ /* 0x000fc40000410000 */
[----:B------:R-:W-:Y:S02]  /*3520*/  FMUL.FTZ R3, R100, R3 ;  /* 0x0000000364037220 */ /* 0x000fe40000410000 */
[----:B------:R-:W-:Y:S02]  /*3530*/  FFMA.FTZ R110, R51, R110, 1 ;  /* 0x3f800000336e7423 */ /* 0x000fe4000001006e */
[----:B------:R-:W-:Y:S02]  /*3540*/  FMUL.FTZ R109, R106, R109 ;  /* 0x0000006d6a6d7220 */ /* 0x000fe40000410000 */
[----:B------:R-:W-:Y:S02]  /*3550*/  FFMA.FTZ R111, R52, R111, 1 ;  /* 0x3f800000346f7423 */ /* 0x000fe4000001006f */
[----:B------:R-:W-:Y:S02]  /*3560*/  FMUL.FTZ R4, R107, R2 ;  /* 0x000000026b047220 */ /* 0x000fe40000410000 */
[----:B------:R-:W-:Y:S01]  /*3570*/  FMUL.FTZ R3, R3, R108 ;  /* 0x0000006c03037220 */ /* 0x000fe20000410000 */
[----:B------:R-:W-:Y:S01]  /*3580*/  PRMT R108, RZ, 0x5410, R50 ;  /* 0x00005410ff6c7816 */ /* 0x000fe20000000032 */
[----:B------:R-:W-:Y:S01]  /*3590*/  FMUL.FTZ R2, R109, R110 ;  /* 0x0000006e6d027220 */ /* 0x000fe20000410000 */
[----:B------:R5:W1:Y:S01]  /*35a0*/  MUFU.RCP R50, R128 ;  /* 0x0000008000327308 */ /* 0x000a620000001000 */
[----:B------:R-:W-:Y:S01]  /*35b0*/  FMUL.FTZ R4, R4, R111 ;  /* 0x0000006f04047220 */ /* 0x000fe20000410000 */
[----:B------:R-:W-:Y:S01]  /*35c0*/  PRMT R110, RZ, 0x5410, R43 ;  /* 0x00005410ff6e7816 */ /* 0x000fe2000000002b */
[----:B------:R-:W-:Y:S01]  /*35d0*/  FADD.FTZ R43, -R117, 1 ;  /* 0x3f800000752b7421 */ /* 0x000fe20000010100 */
[----:B------:R-:W-:-:S02]  /*35e0*/  PRMT R111, RZ, 0x5410, R41 ;  /* 0x00005410ff6f7816 */ /* 0x000fc40000000029 */
[----:B----4-:R-:W-:Y:S02]  /*35f0*/  PRMT R113, RZ, 0x5410, R113 ;  /* 0x00005410ff717816 */ /* 0x010fe40000000071 */
[----:B------:R-:W-:Y:S01]  /*3600*/  PRMT R116, RZ, 0x5410, R116 ;  /* 0x00005410ff747816 */ /* 0x000fe20000000074 */
[----:B------:R2:W4:Y:S01]  /*3610*/  MUFU.RCP R41, R130 ;  /* 0x0000008200297308 */ /* 0x0005220000001000 */
[----:B------:R-:W-:Y:S01]  /*3620*/  PRMT R109, RZ, 0x5410, R47 ;  /* 0x00005410ff6d7816 */ /* 0x000fe2000000002f */
[----:B------:R-:W-:Y:S01]  /*3630*/  FFMA.FTZ R47, R54, R43, 1 ;  /* 0x3f800000362f7423 */ /* 0x000fe2000001002b */
[----:B------:R-:W-:Y:S01]  /*3640*/  PRMT R112, RZ, 0x5410, R112 ;  /* 0x00005410ff707816 */ /* 0x000fe20000000070 */
[----:B---3--:R-:W-:Y:S01]  /*3650*/  FADD.FTZ R120, -R114, 1 ;  /* 0x3f80000072787421 */ /* 0x008fe20000010100 */
[----:B------:R-:W-:Y:S01]  /*3660*/  PRMT R115, RZ, 0x5410, R115 ;  /* 0x00005410ff737816 */ /* 0x000fe20000000073 */
[----:B-----5:R-:W-:Y:S02]  /*3670*/  FADD.FTZ R128, -R122, 1 ;  /* 0x3f8000007a807421 */ /* 0x020fe40000010100 */
[----:B------:R-:W-:-:S02]  /*3680*/  FMUL.FTZ R43, R108, R113 ;  /* 0x000000716c2b7220 */ /* 0x000fc40000410000 */
[----:B------:R-:W-:Y:S02]  /*3690*/  FMUL.FTZ R135, R111, R116 ;  /* 0x000000746f877220 */ /* 0x000fe40000410000 */
[----:B------:R-:W-:Y:S02]  /*36a0*/  FFMA.FTZ R120, R53, R120, 1 ;  /* 0x3f80000035787423 */ /* 0x000fe40000010078 */
[----:B------:R-:W-:Y:S02]  /*36b0*/  FFMA.FTZ R132, R63, R128, 1 ;  /* 0x3f8000003f847423 */ /* 0x000fe40000010080 */
[----:B------:R-:W-:Y:S02]  /*36c0*/  FMUL.FTZ R43, R114, R43 ;  /* 0x0000002b722b7220 */ /* 0x000fe40000410000 */
[----:B------:R-:W-:Y:S02]  /*36d0*/  FMUL.FTZ R135, R122, R135 ;  /* 0x000000877a877220 */ /* 0x000fe40000410000 */
[----:B------:R-:W-:-:S02]  /*36e0*/  FMUL.FTZ R128, R109, R112 ;  /* 0x000000706d807220 */ /* 0x000fc40000410000 */
[----:B------:R-:W-:Y:S02]  /*36f0*/  FADD.FTZ R133, -R119, 1 ;  /* 0x3f80000077857421 */ /* 0x000fe40000010100 */
[----:B--2---:R-:W-:Y:S02]  /*3700*/  FMUL.FTZ R130, R110, R115 ;  /* 0x000000736e827220 */ /* 0x004fe40000410000 */
[----:B------:R-:W-:Y:S01]  /*3710*/  FMUL.FTZ R43, R43, R120 ;  /* 0x000000782b2b7220 */ /* 0x000fe20000410000 */
[----:B------:R-:W-:Y:S01]  /*3720*/  PRMT R120, RZ, 0x5410, R40 ;  /* 0x00005410ff787816 */ /* 0x000fe20000000028 */
        /* <DEDUP_REMOVED lines=8> */
[----:B0-----:R-:W-:Y:S01]  /*37b0*/  PRMT R121, RZ, 0x5410, R121 ;  /* 0x00005410ff797816 */ /* 0x001fe20000000079 */
[----:B-1----:R-:W-:Y:S01]  /*37c0*/  FADD.FTZ R40, -R50, 1 ;  /* 0x3f80000032287421 */ /* 0x002fe20000010100 */
[----:B------:R-:W-:-:S02]  /*37d0*/  PRMT R125, RZ, 0x5410, R125 ;  /* 0x00005410ff7d7816 */ /* 0x000fc4000000007d */
[----:B------:R-:W-:Y:S01]  /*37e0*/  PRMT R127, RZ, 0x5410, R127 ;  /* 0x00005410ff7f7816 */ /* 0x000fe2000000007f */
[----:B------:R-:W-:Y:S02]  /*37f0*/  FMUL.FTZ R47, R128, R47 ;  /* 0x0000002f802f7220 */ /* 0x000fe40000410000 */
[----:B------:R-:W-:Y:S02]  /*3800*/  FMUL.FTZ R130, R130, R133 ;  /* 0x0000008582827220 */ /* 0x000fe40000410000 */
[----:B------:R-:W-:Y:S02]  /*3810*/  FFMA.FTZ R128, R69, R40, 1 ;  /* 0x3f80000045807423 */ /* 0x000fe40000010028 */
[----:B------:R-:W-:Y:S02]  /*3820*/  FADD.FTZ R5, -R123, 1 ;  /* 0x3f8000007b057421 */ /* 0x000fe40000010100 */
[----:B----4-:R-:W-:Y:S02]  /*3830*/  FADD.FTZ R133, -R41, 1 ;  /* 0x3f80000029857421 */ /* 0x010fe40000010100 */
        /* <DEDUP_REMOVED lines=13> */
[----:B------:R-:W-:Y:S02]  /*3910*/  F2FP.BF16.PACK_AB R126, R131, R126 ;  /* 0x0000007e837e723e */ /* 0x000fe400000010ff */
[----:B------:R-:W-:-:S02]  /*3920*/  PRMT R128, R124, 0x7632, R128 ;  /* 0x000076327c807816 */ /* 0x000fc40000000080 */
[----:B------:R-:W-:Y:S02]  /*3930*/  F2FP.BF16.PACK_AB R2, R2, R3 ;  /* 0x000000030202723e */ /* 0x000fe400000010ff */
[----:B------:R-:W-:Y:S02]  /*3940*/  ISETP.NE.AND P6, PT, R86, RZ, PT ;  /* 0x000000ff5600720c */ /* 0x000fe40003fc5270 */
[----:B------:R-:W-:Y:S02]  /*3950*/  F2FP.BF16.PACK_AB R4, R43, R4 ;  /* 0x000000042b04723e */ /* 0x000fe400000010ff */
[----:B------:R-:W-:Y:S02]  /*3960*/  F2FP.BF16.PACK_AB R47, R130, R47 ;  /* 0x0000002f822f723e */ /* 0x000fe400000010ff */
[----:B------:R-:W-:Y:S02]  /*3970*/  F2FP.BF16.PACK_AB R5, R5, R132 ;  /* 0x000000840505723e */ /* 0x000fe400000010ff */
[----:B------:R-:W-:Y:S01]  /*3980*/  F2FP.BF16.PACK_AB R39, R134, R39 ;  /* 0x000000278627723e */ /* 0x000fe200000010ff */
[----:B------:R0:W-:Y:S01]  /*3990*/  STS.U16 [R83+0x2], R40 ;  /* 0x0000022853007388 */ /* 0x0001e20000000400 */
[----:B------:R-:W-:-:S02]  /*39a0*/  PRMT R129, R126, 0x7632, R129 ;  /* 0x000076327e817816 */ /* 0x000fc40000000081 */
[----:B------:R-:W-:Y:S01]  /*39b0*/  PRMT R3, R2, 0x7632, R3 ;  /* 0x0000763202037816 */ /* 0x000fe20000000003 */
[----:B------:R1:W-:Y:S04]  /*39c0*/  STS.U16 [R83+0x4], R124 ;  /* 0x0000047c53007388 */ /* 0x0003e80000000400 */
[----:B------:R2:W-:Y:S01]  /*39d0*/  STS.U16 [R83+0x6], R128 ;  /* 0x0000068053007388 */ /* 0x0005e20000000400 */
[----:B0-----:R-:W-:-:S03]  /*39e0*/  PRMT R40, R4, 0x7632, R40 ;  /* 0x0000763204287816 */ /* 0x001fc60000000028 */
[----:B------:R0:W-:Y:S01]  /*39f0*/  STS.U16 [R83+0x8], R126 ;  /* 0x0000087e53007388 */ /* 0x0001e20000000400 */
[----:B-1----:R-:W-:-:S03]  /*3a00*/  PRMT R124, R47, 0x7632, R124 ;  /* 0x000076322f7c7816 */ /* 0x002fc6000000007c */
[----:B------:R1:W-:Y:S01]  /*3a10*/  STS.U16 [R83+0xc], R2 ;  /* 0x00000c0253007388 */ /* 0x0003e20000000400 */
[----:B--2---:R-:W-:Y:S02]  /*3a20*/  PRMT R128, R39, 0x7632, R128 ;  /* 0x0000763227807816 */ /* 0x004fe40000000080 */
        /* <DEDUP_REMOVED lines=55> */
.L_x_5088:
[----:B-1----:R-:W-:Y:S05]  /*3da0*/  BSYNC B0 ;  /* 0x0000000000007941 */ /* 0x002fea0003800000 */
.L_x_5087:
        /* <DEDUP_REMOVED lines=69> */
[----:B------:R-:W-:Y:S01]  /*4200*/  ISETP.GE.AND P1, PT, R26, R155, PT ;  /* 0x0000009b1a00720c */ /* 0x000fe20003f26270 */
[----:B------:R0:W-:Y:S01]  /*4210*/  @!P2 STG.E.U16 [R2.64+-0x7c0], R43 ;  /* 0xfff8402b0200a986 */ /* 0x0001e2000c101520 */
        /* <DEDUP_REMOVED lines=10> */
[----:B------:R-:W-:Y:S01]  /*42c0*/  @!P1 STG.E.U16 [R2.64+-0x480], R151 ;  /* 0xfffb809702009986 */ /* 0x000fe2000c101520 */
[----:B0-----:R-:W-:Y:S02]  /*42d0*/  FADD.FTZ R43, R15, UR5 ;  /* 0x000000050f2b7e21 */ /* 0x001fe40008010000 */
[----:B------:R-:W-:Y:S01]  /*42e0*/  FADD.FTZ R52, R33, UR5 ;  /* 0x0000000521347e21 */ /* 0x000fe20008010000 */
[----:B------:R0:W-:Y:S01]  /*42f0*/  @!P3 STG.E.U16 [R2.64+-0x440], R153 ;  /* 0xfffbc0990200b986 */ /* 0x0001e2000c101520 */
        /* <DEDUP_REMOVED lines=21> */
[----:B0-----:R-:W-:Y:S02]  /*4450*/  FMUL.FTZ R3, R120, R66 ;  /* 0x0000004278037220 */ /* 0x001fe40000410000 */
        /* <DEDUP_REMOVED lines=27> */
[----:B------:R-:W-:Y:S01]  /*4610*/  STS.U16 [R83], R34 ;  /* 0x0000002253007388 */ /* 0x000fe20000000400 */
[----:B------:R-:W-:Y:S01]  /*4620*/  FMUL.FTZ R66, R66, R121 ;  /* 0x0000007942427220 */ /* 0x000fe20000410000 */
[----:B------:R-:W-:Y:S01]  /*4630*/  F2FP.BF16.PACK_AB R112, R115, R112 ;  /* 0x000000707370723e */ /* 0x000fe200000010ff */
[----:B------:R-:W-:Y:S01]  /*4640*/  FMUL.FTZ R69, R69, R125 ;  /* 0x0000007d45457220 */ /* 0x000fe20000410000 */
[----:B------:R0:W-:Y:S01]  /*4650*/  STS.U16 [R83+0x2], R17 ;  /* 0x0000021153007388 */ /* 0x0001e20000000400 */
[----:B------:R-:W-:Y:S01]  /*4660*/  FMUL.FTZ R70, R70, R127 ;  /* 0x0000007f46467220 */ /* 0x000fe20000410000 */
[----:B------:R-:W-:Y:S01]  /*4670*/  F2FP.BF16.PACK_AB R63, R66, R63 ;  /* 0x0000003f423f723e */ /* 0x000fe200000010ff */
[----:B------:R-:W-:Y:S01]  /*4680*/  UIMAD.WIDE.U32 UR34, UR12, UR8, URZ ;  /* 0x000000080c2272a5 */ /* 0x000fe2000f8e003f */
[----:B------:R-:W-:Y:S01]  /*4690*/  PRMT R23, R91, 0x7632, R23 ;  /* 0x000076325b177816 */ /* 0x000fe20000000017 */
[----:B------:R-:W-:Y:S01]  /*46a0*/  STS.U16 [R83+0x4], R61 ;  /* 0x0000043d53007388 */ /* 0x000fe20000000400 */
[----:B------:R-:W-:Y:S01]  /*46b0*/  F2FP.BF16.PACK_AB R69, R70, R69 ;  /* 0x000000454645723e */ /* 0x000fe200000010ff */
[----:B------:R-:W-:Y:S01]  /*46c0*/  UIMAD UR36, UR12, UR9, UR7 ;  /* 0x000000090c2472a4 */ /* 0x000fe2000f8e0207 */
[----:B------:R-:W-:Y:S01]  /*46d0*/  PRMT R27, R112, 0x7632, R27 ;  /* 0x00007632701b7816 */ /* 0x000fe2000000001b */
[----:B------:R-:W-:Y:S01]  /*46e0*/  STS.U16 [R83+0x6], R19 ;  /* 0x0000061353007388 */ /* 0x000fe20000000400 */
[----:B0-----:R-:W-:Y:S01]  /*46f0*/  PRMT R17, R71, 0x7632, R17 ;  /* 0x0000763247117816 */ /* 0x001fe20000000011 */
[----:B------:R-:W-:Y:S01]  /*4700*/  UIADD3 UR7, UR35, UR36, URZ ;  /* 0x0000002423077290 */ /* 0x000fe2000fffe03f */
[----:B------:R-:W-:Y:S01]  /*4710*/  PRMT R31, R63, 0x7632, R31 ;  /* 0x000076323f1f7816 */ /* 0x000fe2000000001f */
[----:B------:R-:W-:Y:S01]  /*4720*/  STS.U16 [R83+0x8], R88 ;  /* 0x0000085853007388 */ /* 0x000fe20000000400 */
[----:B------:R-:W-:Y:S01]  /*4730*/  PRMT R34, R69, 0x7632, R34 ;  /* 0x0000763245227816 */ /* 0x000fe20000000022 */
[----:B------:R-:W-:Y:S02]  /*4740*/  BSSY B0, `(.L_x_5090) ;  /* 0x0000030000007945 */ /* 0x000fe40003800000 */
        /* <DEDUP_REMOVED lines=47> */
.L_x_5091:
[----:B------:R-:W-:Y:S05]  /*4a40*/  BSYNC B0 ;  /* 0x0000000000007941 */ /* 0x000fea0003800000 */
.L_x_5090:
        /* <DEDUP_REMOVED lines=43> */
.L_x_5089:
[----:B------:R-:W2:Y:S01]  /*4d00*/  LDL.LU R6, [R1+0x10] ;  /* 0x0000100001067983 */ /* 0x000ea20000300800 */
[----:B------:R-:W-:Y:S01]  /*4d10*/  PRMT R0, RZ, 0x5410, R82 ;  /* 0x00005410ff007816 */ /* 0x000fe20000000052 */
[----:B------:R-:W-:Y:S01]  /*4d20*/  HFMA2.MMA R32, -RZ, RZ, 0, 0 ;  /* 0x00000000ff207435 */ /* 0x000fe200000001ff */
[----:B------:R-:W-:Y:S01]  /*4d30*/  FMUL.FTZ R226, R67, UR4 ;  /* 0x0000000443e27c20 */ /* 0x000fe20008410000 */
[----:B0-----:R-:W-:Y:S01]  /*4d40*/  CS2R R30, SRZ ;  /* 0x00000000001e7805 */ /* 0x001fe2000001ff00 */
        /* <DEDUP_REMOVED lines=50> */
[----:B------:R-:W-:-:S03]  /*5070*/  MOV R6, c[0x0][0x16c] ;  /* 0x00005b0000067a02 */ /* 0x000fc60000000f00 */
[----:B------:R-:W-:Y:S01]  /*5080*/  FFMA.FTZ R17, R2, R0, R17 ;  /* 0x0000000002117223 */ /* 0x000fe20000010011 */
[----:B------:R-:W-:Y:S02]  /*5090*/  PRMT R0, RZ, 0x5410, R55 ;  /* 0x00005410ff007816 */ /* 0x000fe40000000037 */
[----:B------:R-:W-:-:S03]  /*50a0*/  ISETP.GE.AND P0, PT, R6, 0x1, PT ;  /* 0x000000010600780c */ /* 0x000fc60003f06270 */
[----:B------:R-:W-:Y:S01]  /*50b0*/  FFMA.FTZ R0, R62, R0, R17 ;  /* 0x000000003e007223 */ /* 0x000fe20000010011 */
[----:B------:R-:W-:-:S04]  /*50c0*/  MOV R17, RZ ;  /* 0x000000ff00117202 */ /* 0x000fc80000000f00 */
[----:B------:R0:W-:Y:S05]  /*50d0*/  STL [R1+0x10], R0 ;  /* 0x0000100001007387 */ /* 0x0001ea0000100800 */
        /* <DEDUP_REMOVED lines=24> */
[----:B0-----:R-:W-:Y:S02]  /*5260*/  FADD.FTZ R0, R62, R62 ;  /* 0x0000003e3e007221 */ /* 0x001fe40000010000 */
.L_x_5193:
        /* <DEDUP_REMOVED lines=11> */
[----:B------:R-:W-:Y:S01]  /*5320*/  LOP3.LUT R62, R86, 0x7ffffe0, RZ, 0xc0, !PT ;  /* 0x07ffffe0563e7812 */ /* 0x000fe200078ec0ff */
        /* <DEDUP_REMOVED lines=31> */
[----:B------:R-:W-:-:S02]  /*5520*/  LOP3.LUT R68, R64, 0x80, RZ, 0xfc, !PT ;  /* 0x0000008040447812 */ /* 0x000fc400078efcff */
[C---:B------:R-:W-:Y:S01]  /*5530*/  LOP3.LUT R65, R64.reuse, 0xc0, RZ, 0xfc, !PT ;  /* 0x000000c040417812 */ /* 0x040fe200078efcff */
[----:B------:R0:W3:Y:S01]  /*5540*/  @!P5 LDG.E.U16 R70, [R62.64] ;  /* 0x000000203e46d981 */ /* 0x0000e2000c1e1500 */
[----:B------:R-:W-:Y:S02]  /*5550*/  LOP3.LUT R66, R64, 0xe0, RZ, 0xfc, !PT ;  /* 0x000000e040427812 */ /* 0x000fe400078efcff */
[----:B------:R-:W-:Y:S01]  /*5560*/  ISETP.GE.AND P4, PT, R67, UR36, PT ;  /* 0x0000002443007c0c */ /* 0x000fe2000bf86270 */
[----:B------:R0:W4:Y:S01]  /*5570*/  @!P0 LDG.E.U16 R69, [R62.64+0x40] ;  /* 0x000040203e458981 */ /* 0x000122000c1e1500 */
[----:B------:R-:W-:Y:S02]  /*5580*/  PRMT R67, RZ, 0x7610, R67 ;  /* 0x00007610ff437816 */ /* 0x000fe40000000043 */
[----:B------:R-:W-:Y:S02]  /*5590*/  ISETP.GE.AND P3, PT, R68, UR36, PT ;  /* 0x0000002444007c0c */ /* 0x000fe4000bf66270 */
[----:B------:R-:W-:-:S02]  /*55a0*/  ISETP.GE.AND P5, PT, R65, UR36, PT ;  /* 0x0000002441007c0c */ /* 0x000fc4000bfa6270 */
[----:B------:R-:W-:Y:S01]  /*55b0*/  ISETP.GE.AND P0, PT, R66, UR36, PT ;  /* 0x0000002442007c0c */ /* 0x000fe2000bf06270 */
[----:B------:R0:W3:Y:S01]  /*55c0*/  @!P1 LDG.E.U16 R67, [R62.64+0x80] ;  /* 0x000080203e439981 */ /* 0x0000e2000c1e1500 */
[C---:B------:R-:W-:Y:S02]  /*55d0*/  LOP3.LUT R65, R64.reuse, 0x100, RZ, 0xfc, !PT ;  /* 0x0000010040417812 */ /* 0x040fe400078efcff */
        /* <DEDUP_REMOVED lines=36> */
[----:B------:R0:W4:Y:S01]  /*5820*/  @!P4 LDG.E.U16 R91, [R62.64+0x2c0] ;  /* 0x0002c0203e5bc981 */ /* 0x000122000c1e1500 */
[----:B------:R-:W-:-:S02]  /*5830*/  PRMT R92, RZ, 0x7610, R92 ;  /* 0x00007610ff5c7816 */ /* 0x000fc4000000005c */
[----:B------:R-:W-:Y:S02]  /*5840*/  ISETP.GE.AND P4, PT, R94, UR36, PT ;  /* 0x000000245e007c0c */ /* 0x000fe4000bf86270 */
[C---:B------:R-:W-:Y:S01]  /*5850*/  LOP3.LUT R94, R64.reuse, 0x240, RZ, 0xfc, !PT ;  /* 0x00000240405e7812 */ /* 0x040fe200078efcff */
[----:B------:R0:W4:Y:S01]  /*5860*/  @!P5 LDG.E.U16 R93, [R62.64+0x300] ;  /* 0x000300203e5dd981 */ /* 0x000122000c1e1500 */
[----:B------:R-:W-:Y:S02]  /*5870*/  LOP3.LUT R96, R64, 0x260, RZ, 0xfc, !PT ;  /* 0x0000026040607812 */ /* 0x000fe400078efcff */
[----:B------:R-:W-:Y:S01]  /*5880*/  PRMT R95, RZ, 0x7610, R95 ;  /* 0x00007610ff5f7816 */ /* 0x000fe2000000005f */
[----:B------:R0:W4:Y:S01]  /*5890*/  @!P0 LDG.E.U16 R92, [R62.64+0x340] ;  /* 0x000340203e5c8981 */ /* 0x000122000c1e1500 */
[----:B------:R-:W-:Y:S02]  /*58a0*/  ISETP.GE.AND P5, PT, R94, UR36, PT ;  /* 0x000000245e007c0c */ /* 0x000fe4000bfa6270 */
[----:B------:R-:W-:-:S02]  /*58b0*/  ISETP.GE.AND P0, PT, R96, UR36, PT ;  /* 0x0000002460007c0c */ /* 0x000fc4000bf06270 */
[C---:B------:R-:W-:Y:S01]  /*58c0*/  LOP3.LUT R96, R64.reuse, 0x280, RZ, 0xfc, !PT ;  /* 0x0000028040607812 */ /* 0x040fe200078efcff */
[----:B------:R0:W4:Y:S01]  /*58d0*/  @!P1 LDG.E.U16 R95, [R62.64+0x380] ;  /* 0x000380203e5f9981 */ /* 0x000122000c1e1500 */
[----:B------:R-:W-:Y:S02]  /*58e0*/  PRMT R94, RZ, 0x7610, R94 ;  /* 0x00007610ff5e7816 */ /* 0x000fe4000000005e */
[----:B------:R-:W-:Y:S02]  /*58f0*/  LOP3.LUT R97, R64, 0x2a0, RZ, 0xfc, !PT ;  /* 0x000002a040617812 */ /* 0x000fe400078efcff */
[----:B------:R-:W-:Y:S02]  /*5900*/  ISETP.GE.AND P1, PT, R96, UR36, PT ;  /* 0x0000002460007c0c */ /* 0x000fe4000bf26270 */
[----:B------:R-:W-:Y:S01]  /*5910*/  PRMT R96, RZ, 0x7610, R96 ;  /* 0x00007610ff607816 */ /* 0x000fe20000000060 */
[----:B------:R0:W4:Y:S01]  /*5920*/  @!P2 LDG.E.U16 R94, [R62.64+0x3c0] ;  /* 0x0003c0203e5ea981 */ /* 0x000122000c1e1500 */
[----:B------:R-:W-:-:S02]  /*5930*/  ISETP.GE.AND P2, PT, R97, UR36, PT ;  /* 0x0000002461007c0c */ /* 0x000fc4000bf46270 */
[C---:B------:R-:W-:Y:S02]  /*5940*/  LOP3.LUT R97, R64.reuse, 0x2c0, RZ, 0xfc, !PT ;  /* 0x000002c040617812 */ /* 0x040fe400078efcff */
[----:B------:R-:W-:Y:S01]  /*5950*/  PRMT R99, RZ, 0x7610, R99 ;  /* 0x00007610ff637816 */ /* 0x000fe20000000063 */
[----:B------:R0:W4:Y:S01]  /*5960*/  @!P3 LDG.E.U16 R96, [R62.64+0x400] ;  /* 0x000400203e60b981 */ /* 0x000122000c1e1500 */
        /* <DEDUP_REMOVED lines=18> */
[----:B------:R-:W-:Y:S01]  /*5a90*/  SHF.L.U32 R103, R86, 0x5, RZ ;  /* 0x0000000556677819 */ /* 0x000fe200000006ff */
[----:B------:R0:W4:Y:S01]  /*5aa0*/  @!P2 LDG.E.U16 R98, [R62.64+0x540] ;  /* 0x000540203e62a981 */ /* 0x000122000c1e1500 */
[----:B------:R-:W-:-:S02]  /*5ab0*/  ISETP.GE.AND P2, PT, R101, UR36, PT ;  /* 0x0000002465007c0c */ /* 0x000fc4000bf46270 */
[----:B------:R-:W-:Y:S02]  /*5ac0*/  PRMT R110, RZ, 0x7610, R110 ;  /* 0x00007610ff6e7816 */ /* 0x000fe4000000006e */
[----:B------:R-:W-:Y:S02]  /*5ad0*/  LOP3.LUT R101, R103, 0xffffffe0, R228, 0xe2, !PT ;  /* 0xffffffe067657812 */ /* 0x000fe400078ee2e4 */
        /* <DEDUP_REMOVED lines=8> */
[----:B------:R0:W4:Y:S01]  /*5b60*/  @!P1 LDG.E.U16 R125, [R62.64+0x680] ;  /* 0x000680203e7d9981 */ /* 0x000122000c1e1500 */
[----:B------:R-:W-:-:S04]  /*5b70*/  LOP3.LUT R100, R64, 0x380, RZ, 0xfc, !PT ;  /* 0x0000038040647812 */ /* 0x000fc800078efcff */
[----:B------:R-:W-:Y:S02]  /*5b80*/  ISETP.GE.AND P3, PT, R100, UR36, PT ;  /* 0x0000002464007c0c */ /* 0x000fe4000bf66270 */
[C---:B------:R-:W-:Y:S02]  /*5b90*/  LOP3.LUT R100, R64.reuse, 0x3a0, RZ, 0xfc, !PT ;  /* 0x000003a040647812 */ /* 0x040fe400078efcff */
[----:B------:R-:W-:Y:S02]  /*5ba0*/  LOP3.LUT R64, R64, 0x3c0, RZ, 0xfc, !PT ;  /* 0x000003c040407812 */ /* 0x000fe400078efcff */
[----:B------:R-:W-:Y:S02]  /*5bb0*/  LOP3.LUT R101, R101, 0x3e0, RZ, 0xfc, !PT ;  /* 0x000003e065657812 */ /* 0x000fe400078efcff */
[----:B------:R-:W-:Y:S02]  /*5bc0*/  ISETP.GE.AND P5, PT, R100, UR36, PT ;  /* 0x0000002464007c0c */ /* 0x000fe4000bfa6270 */
[----:B------:R-:W-:-:S02]  /*5bd0*/  ISETP.GE.AND P0, PT, R64, UR36, PT ;  /* 0x0000002440007c0c */ /* 0x000fc4000bf06270 */
[----:B------:R-:W-:Y:S02]  /*5be0*/  ISETP.GE.AND P4, PT, R101, UR36, PT ;  /* 0x0000002465007c0c */ /* 0x000fe4000bf86270 */
[----:B------:R-:W-:Y:S02]  /*5bf0*/  PRMT R128, RZ, 0x7610, R128 ;  /* 0x00007610ff807816 */ /* 0x000fe40000000080 */
[----:B------:R-:W-:Y:S02]  /*5c00*/  PRMT R127, RZ, 0x7610, R127 ;  /* 0x00007610ff7f7816 */ /* 0x000fe4000000007f */
[----:B------:R-:W-:Y:S02]  /*5c10*/  PRMT R123, RZ, 0x7610, R123 ;  /* 0x00007610ff7b7816 */ /* 0x000fe4000000007b */
        /* <DEDUP_REMOVED lines=10> */
[C---:B0-----:R-:W-:Y:S02]  /*5cc0*/  LEA.HI.SX32 R62, R102.reuse, R102, 0x1b ;  /* 0x00000066663e7211 */ /* 0x041fe400078fdaff */
[C---:B------:R-:W-:Y:S02]  /*5cd0*/  IADD3 R63, R102.reuse, 0x40, RZ ;  /* 0x00000040663f7810 */ /* 0x040fe40007ffe0ff */
[C---:B------:R-:W-:Y:S02]  /*5ce0*/  IADD3 R105, R102.reuse, 0x80, RZ ;  /* 0x0000008066697810 */ /* 0x040fe40007ffe0ff */
[C---:B------:R-:W-:Y:S02]  /*5cf0*/  IADD3 R129, R102.reuse, 0xa0, RZ ;  /* 0x000000a066817810 */ /* 0x040fe40007ffe0ff */
[C---:B------:R-:W-:Y:S02]  /*5d00*/  IADD3 R131, R102.reuse, 0xc0, RZ ;  /* 0x000000c066837810 */ /* 0x040fe40007ffe0ff */
[----:B------:R-:W-:-:S02]  /*5d10*/  IADD3 R133, R102, 0xe0, RZ ;  /* 0x000000e066857810 */ /* 0x000fc40007ffe0ff */
[C---:B------:R-:W-:Y:S01]  /*5d20*/  IADD3 R135, R102.reuse, 0x100, RZ ;  /* 0x0000010066877810 */ /* 0x040fe20007ffe0ff */
[----:B--2---:R0:W1:Y:S01]  /*5d30*/  R2UR UR43, R61 ;  /* 0x000000003d2b73c2 */ /* 0x00406200000e0000 */
[----:B------:R-:W-:Y:S02]  /*5d40*/  LEA.HI.SX32 R119, R105, R102, 0x1b ;  /* 0x0000006669777211 */ /* 0x000fe400078fdaff */
[----:B0-----:R-:W-:Y:S01]  /*5d50*/  IADD3 R61, R102, 0x20, RZ ;  /* 0x00000020663d7810 */ /* 0x001fe20007ffe0ff */
[----:B-1----:R-:W-:-:S04]  /*5d60*/  FMUL.FTZ R101, R54, UR43 ;  /* 0x0000002b36657c20 */ /* 0x002fc80008410000 */
[----:B------:R-:W-:-:S04]  /*5d70*/  FMUL.RZ R107, R101, 0.15915493667125701904 ;  /* 0x3e22f983656b7820 */ /* 0x000fc8000040c000 */
[----:B------:R-:W-:Y:S01]  /*5d80*/  MUFU.SIN R121, R107 ;  /* 0x0000006b00797308 */ /* 0x000fe20000000400 */
[----:B------:R-:W-:-:S07]  /*5d90*/  FMUL.FTZ R101, R53, UR43 ;  /* 0x0000002b35657c20 */ /* 0x000fce0008410000 */
[----:B------:R0:W-:Y:S01]  /*5da0*/  MUFU.COS R120, R107 ;  /* 0x0000006b00787308 */ /* 0x0001e20000000000 */
[----:B------:R-:W-:Y:S02]  /*5db0*/  FMUL.FTZ R117, R50, UR43 ;  /* 0x0000002b32757c20 */ /* 0x000fe40008410000 */
[----:B0-----:R-:W-:-:S04]  /*5dc0*/  FMUL.FTZ R107, R52, UR43 ;  /* 0x0000002b346b7c20 */ /* 0x001fc80008410000 */
[----:B------:R-:W-:Y:S02]  /*5dd0*/  FMUL.RZ R115, R107, 0.15915493667125701904 ;  /* 0x3e22f9836b737820 */ /* 0x000fe4000040c000 */
[----:B------:R-:W-:Y:S01]  /*5de0*/  FMUL.FTZ R107, R51, UR43 ;  /* 0x0000002b336b7c20 */ /* 0x000fe20008410000 */
[----:B------:R-:W0:Y:S01]  /*5df0*/  R2UR UR44, R60 ;  /* 0x000000003c2c73c2 */ /* 0x000e2200000e0000 */
[----:B------:R-:W-:Y:S01]  /*5e00*/  FMUL.RZ R108, R101, 0.15915493667125701904 ;  /* 0x3e22f983656c7820 */ /* 0x000fe2000040c000 */
[----:B------:R-:W-:Y:S01]  /*5e10*/  MUFU.SIN R109, R115 ;  /* 0x00000073006d7308 */ /* 0x000fe20000000400 */
[----:B------:R-:W-:Y:S01]  /*5e20*/  IADD3 R101, R102, 0x60, RZ ;  /* 0x0000006066657810 */ /* 0x000fe20007ffe0ff */
[----:B------:R-:W-:Y:S01]  /*5e30*/  FMUL.RZ R122, R107, 0.15915493667125701904 ;  /* 0x3e22f9836b7a7820 */ /* 0x000fe2000040c000 */
[----:B------:R-:W-:Y:S01]  /*5e40*/  LEA.HI.SX32 R116, R61, R102, 0x1b ;  /* 0x000000663d747211 */ /* 0x000fe200078fdaff */
[----:B------:R-:W-:-:S04]  /*5e50*/  FMUL.RZ R124, R117, 0.15915493667125701904 ;  /* 0x3e22f983757c7820 */ /* 0x000fc8000040c000 */
[----:B------:R1:W-:Y:S01]  /*5e60*/  MUFU.COS R112, R115 ;  /* 0x0000007300707308 */ /* 0x0003e20000000000 */
[-C--:B------:R-:W-:Y:S02]  /*5e70*/  LEA.HI.SX32 R117, R63, R102.reuse, 0x1b ;  /* 0x000000663f757211 */ /* 0x080fe400078fdaff */
[-C--:B------:R-:W-:Y:S02]  /*5e80*/  LEA.HI.SX32 R118, R101, R102.reuse, 0x1b ;  /* 0x0000006665767211 */ /* 0x080fe400078fdaff */
[----:B-1----:R-:W-:Y:S01]  /*5e90*/  SHF.L.U32 R115, R62, 0x1, RZ ;  /* 0x000000013e737819 */ /* 0x002fe200000006ff */
[----:B------:R-:W-:Y:S02]  /*5ea0*/  FMUL.FTZ R62, R49, UR43 ;  /* 0x0000002b313e7c20 */ /* 0x000fe40008410000 */
[----:B------:R-:W-:Y:S01]  /*5eb0*/  MUFU.SIN R113, R108 ;  /* 0x0000006c00717308 */ /* 0x000fe20000000400 */
[----:B------:R-:W-:Y:S01]  /*5ec0*/  IADD3 R137, R102, 0x120, RZ ;  /* 0x0000012066897810 */ /* 0x000fe20007ffe0ff */
[----:B------:R-:W-:Y:S01]  /*5ed0*/  FMUL.RZ R132, R62, 0.15915493667125701904 ;  /* 0x3e22f9833e847820 */ /* 0x000fe2000040c000 */
[----:B------:R-:W-:-:S05]  /*5ee0*/  LEA.HI.SX32 R129, R129, R102, 0x1b ;  /* 0x0000006681817211 */ /* 0x000fca00078fdaff */
[----:B------:R-:W-:Y:S01]  /*5ef0*/  MUFU.COS R114, R108 ;  /* 0x0000006c00727308 */ /* 0x000fe20000000000 */
[C---:B------:R-:W-:Y:S02]  /*5f00*/  IADD3 R139, R102.reuse, 0x140, RZ ;  /* 0x00000140668b7810 */ /* 0x040fe40007ffe0ff */
[----:B------:R-:W-:Y:S02]  /*5f10*/  LEA.HI.SX32 R131, R131, R102, 0x1b ;  /* 0x0000006683837211 */ /* 0x000fe400078fdaff */
[----:B------:R-:W-:-:S03]  /*5f20*/  IADD3 R141, R102, 0x160, RZ ;  /* 0x00000160668d7810 */ /* 0x000fc60007ffe0ff */
[----:B------:R-:W-:Y:S01]  /*5f30*/  MUFU.SIN R107, R122 ;  /* 0x0000007a006b7308 */ /* 0x000fe20000000400 */
[----:B------:R-:W-:Y:S01]  /*5f40*/  LEA.HI.SX32 R133, R133, R102, 0x1b ;  /* 0x0000006685857211 */ /* 0x000fe200078fdaff */
[----:B---3--:R1:W-:Y:S01]  /*5f50*/  STS.U16 [R115], R70 ;  /* 0x0000004673007388 */ /* 0x0083e20000000400 */
[----:B------:R-:W-:-:S05]  /*5f60*/  IADD3 R143, R102, 0x180, RZ ;  /* 0x00000180668f7810 */ /* 0x000fca0007ffe0ff */
[----:B------:R2:W-:Y:S01]  /*5f70*/  MUFU.COS R108, R122 ;  /* 0x0000007a006c7308 */ /* 0x0005e20000000000 */
[----:B------:R-:W-:Y:S02]  /*5f80*/  LEA.HI.SX32 R135, R135, R102, 0x1b ;  /* 0x0000006687877211 */ /* 0x000fe400078fdaff */
[----:B------:R-:W-:-:S05]  /*5f90*/  IADD3 R145, R102, 0x1a0, RZ ;  /* 0x000001a066917810 */ /* 0x000fca0007ffe0ff */
[----:B------:R-:W-:Y:S01]  /*5fa0*/  MUFU.SIN R105, R124 ;  /* 0x0000007c00697308 */ /* 0x000fe20000000400 */
[----:B--2---:R-:W-:Y:S02]  /*5fb0*/  SHF.L.U32 R122, R116, 0x1, RZ ;  /* 0x00000001747a7819 */ /* 0x004fe400000006ff */
[----:B------:R-:W-:-:S05]  /*5fc0*/  LEA.HI.SX32 R137, R137, R102, 0x1b ;  /* 0x0000006689897211 */ /* 0x000fca00078fdaff */
[----:B------:R2:W-:Y:S01]  /*5fd0*/  MUFU.COS R61, R124 ;  /* 0x0000007c003d7308 */ /* 0x0005e20000000000 */
[----:B------:R-:W-:Y:S01]  /*5fe0*/  IADD3 R147, R102, 0x1c0, RZ ;  /* 0x000001c066937810 */ /* 0x000fe20007ffe0ff */
[----:B----4-:R3:W-:Y:S01]  /*5ff0*/  STS.U16 [R122+0x40], R69 ;  /* 0x000040457a007388 */ /* 0x0107e20000000400 */
[----:B------:R-:W-:Y:S02]  /*6000*/  LEA.HI.SX32 R139, R139, R102, 0x1b ;  /* 0x000000668b8b7211 */ /* 0x000fe400078fdaff */
[----:B------:R-:W-:Y:S02]  /*6010*/  SHF.L.U32 R131, R131, 0x1, RZ ;  /* 0x0000000183837819 */ /* 0x000fe400000006ff */
[----:B--2---:R-:W-:Y:S01]  /*6020*/  SHF.L.U32 R124, R117, 0x1, RZ ;  /* 0x00000001757c7819 */ /* 0x004fe200000006ff */
[----:B------:R-:W-:Y:S01]  /*6030*/  MUFU.SIN R62, R132 ;  /* 0x00000084003e7308 */ /* 0x000fe20000000400 */
[----:B------:R-:W-:Y:S02]  /*6040*/  SHF.L.U32 R117, R118, 0x1, RZ ;  /* 0x0000000176757819 */ /* 0x000fe400000006ff */
[----:B------:R-:W-:Y:S01]  /*6050*/  SHF.L.U32 R118, R119, 0x1, RZ ;  /* 0x0000000177767819 */ /* 0x000fe200000006ff */
[----:B------:R-:W-:Y:S01]  /*6060*/  STS.U16 [R124+0x80], R67 ;  /* 0x000080437c007388 */ /* 0x000fe20000000400 */
[----:B------:R-:W-:-:S03]  /*6070*/  IADD3 R149, R102, 0x1e0, RZ ;  /* 0x000001e066957810 */ /* 0x000fc60007ffe0ff */
[----:B------:R2:W-:Y:S01]  /*6080*/  MUFU.COS R63, R132 ;  /* 0x00000084003f7308 */ /* 0x0005e20000000000 */
[-C--:B------:R-:W-:Y:S01]  /*6090*/  LEA.HI.SX32 R141, R141, R102.reuse, 0x1b ;  /* 0x000000668d8d7211 */ /* 0x080fe200078fdaff */
[----:B------:R4:W-:Y:S01]  /*60a0*/  STS.U16 [R117+0xc0], R66 ;  /* 0x0000c04275007388 */ /* 0x0009e20000000400 */
[----:B-1----:R-:W-:Y:S02]  /*60b0*/  SHF.L.U32 R70, R133, 0x1, RZ ;  /* 0x0000000185467819 */ /* 0x002fe400000006ff */
[C---:B------:R-:W-:Y:S02]  /*60c0*/  IADD3 R151, R102.reuse, 0x200, RZ ;  /* 0x0000020066977810 */ /* 0x040fe40007ffe0ff */
[----:B--2---:R-:W-:Y:S01]  /*60d0*/  SHF.L.U32 R132, R129, 0x1, RZ ;  /* 0x0000000181847819 */ /* 0x004fe200000006ff */
[----:B------:R-:W-:Y:S01]  /*60e0*/  STS.U16 [R118+0x100], R65 ;  /* 0x0001004176007388 */ /* 0x000fe20000000400 */
[----:B------:R-:W-:Y:S02]  /*60f0*/  LEA.HI.SX32 R143, R143, R102, 0x1b ;  /* 0x000000668f8f7211 */ /* 0x000fe400078fdaff */
[----:B------:R-:W-:Y:S01]  /*6100*/  SHF.L.U32 R135, R135, 0x1, RZ ;  /* 0x0000000187877819 */ /* 0x000fe200000006ff */
[----:B------:R-:W-:Y:S01]  /*6110*/  STS.U16 [R132+0x140], R71 ;  /* 0x0001404784007388 */ /* 0x000fe20000000400 */
[----:B------:R-:W-:-:S02]  /*6120*/  IADD3 R153, R102, 0x220, RZ ;  /* 0x0000022066997810 */ /* 0x000fc40007ffe0ff */
[-C--:B------:R-:W-:Y:S02]  /*6130*/  LEA.HI.SX32 R145, R145, R102.reuse, 0x1b ;  /* 0x0000006691917211 */ /* 0x080fe400078fdaff */
[----:B---3--:R-:W-:Y:S01]  /*6140*/  SHF.L.U32 R122, R137, 0x1, RZ ;  /* 0x00000001897a7819 */ /* 0x008fe200000006ff */
[----:B------:R1:W-:Y:S01]  /*6150*/  STS.U16 [R131+0x180], R68 ;  /* 0x0001804483007388 */ /* 0x0003e20000000400 */
[C---:B------:R-:W-:Y:S02]  /*6160*/  IADD3 R155, R102.reuse, 0x240, RZ ;  /* 0x00000240669b7810 */ /* 0x040fe40007ffe0ff */
[----:B------:R-:W-:Y:S02]  /*6170*/  LEA.HI.SX32 R147, R147, R102, 0x1b ;  /* 0x0000006693937211 */ /* 0x000fe400078fdaff */
[----:B------:R-:W-:Y:S01]  /*6180*/  SHF.L.U32 R139, R139, 0x1, RZ ;  /* 0x000000018b8b7819 */ /* 0x000fe200000006ff */
[----:B------:R2:W-:Y:S01]  /*6190*/  STS.U16 [R70+0x1c0], R87 ;  /* 0x0001c05746007388 */ /* 0x0005e20000000400 */
[----:B------:R-:W-:-:S02]  /*61a0*/  IADD3 R157, R102, 0x260, RZ ;  /* 0x00000260669d7810 */ /* 0x000fc40007ffe0ff */
[-C--:B------:R-:W-:Y:S02]  /*61b0*/  LEA.HI.SX32 R149, R149, R102.reuse, 0x1b ;  /* 0x0000006695957211 */ /* 0x080fe400078fdaff */
[----:B----4-:R-:W-:Y:S01]  /*61c0*/  SHF.L.U32 R66, R141, 0x1, RZ ;  /* 0x000000018d427819 */ /* 0x010fe200000006ff */
[----:B------:R3:W-:Y:S01]  /*61d0*/  STS.U16 [R135+0x200], R88 ;  /* 0x0002005887007388 */ /* 0x0007e20000000400 */
        /* <DEDUP_REMOVED lines=10> */
[----:B-1----:R-:W-:Y:S01]  /*6280*/  SHF.L.U32 R68, R147, 0x1, RZ ;  /* 0x0000000193447819 */ /* 0x002fe200000006ff */
[----:B------:R0:W-:Y:S01]  /*6290*/  STS.U16 [R66+0x2c0], R91 ;  /* 0x0002c05b42007388 */ /* 0x0001e20000000400 */
        /* <DEDUP_REMOVED lines=10> */
[----:B--2---:R-:W-:Y:S01]  /*6340*/  SHF.L.U32 R70, R153, 0x1, RZ ;  /* 0x0000000199467819 */ /* 0x004fe200000006ff */
[----:B------:R-:W-:Y:S01]  /*6350*/  FMUL.FTZ R69, R46, UR43 ;  /* 0x0000002b2e457c20 */ /* 0x000fe20008410000 */
[----:B------:R-:W-:Y:S01]  /*6360*/  IADD3 R171, R102, 0x340, RZ ;  /* 0x0000034066ab7810 */ /* 0x000fe20007ffe0ff */
[----:B------:R1:W-:Y:S01]  /*6370*/  STS.U16 [R68+0x380], R95 ;  /* 0x0003805f44007388 */ /* 0x0003e20000000400 */
[-C--:B------:R-:W-:Y:S02]  /*6380*/  LEA.HI.SX32 R163, R163, R102.reuse, 0x1b ;  /* 0x00000066a3a37211 */ /* 0x080fe400078fdaff */
[----:B---3--:R-:W-:Y:S01]  /*6390*/  SHF.L.U32 R88, R155, 0x1, RZ ;  /* 0x000000019b587819 */ /* 0x008fe200000006ff */
[----:B------:R-:W-:Y:S01]  /*63a0*/  STS.U16 [R149+0x3c0], R94 ;  /* 0x0003c05e95007388 */ /* 0x000fe20000000400 */
[----:B------:R-:W-:-:S02]  /*63b0*/  LEA.HI.SX32 R165, R165, R102, 0x1b ;  /* 0x00000066a5a57211 */ /* 0x000fc400078fdaff */
[----:B------:R-:W-:Y:S02]  /*63c0*/  SHF.L.U32 R157, R157, 0x1, RZ ;  /* 0x000000019d9d7819 */ /* 0x000fe400000006ff */
[----:B0-----:R-:W-:Y:S01]  /*63d0*/  MOV R66, UR44 ;  /* 0x0000002c00427c02 */ /* 0x001fe20008000f00 */
[----:B------:R-:W-:Y:S01]  /*63e0*/  STS.U16 [R151+0x400], R96 ;  /* 0x0004006097007388 */ /* 0x000fe20000000400 */
[-C--:B------:R-:W-:Y:S02]  /*63f0*/  LEA.HI.SX32 R167, R167, R102.reuse, 0x1b ;  /* 0x00000066a7a77211 */ /* 0x080fe400078fdaff */
[----:B------:R-:W-:Y:S01]  /*6400*/  SHF.L.U32 R90, R159, 0x1, RZ ;  /* 0x000000019f5a7819 */ /* 0x000fe200000006ff */
[----:B------:R0:W-:Y:S01]  /*6410*/  STS.U16 [R70+0x440], R99 ;  /* 0x0004406346007388 */ /* 0x0001e20000000400 */
[-C--:B------:R-:W-:Y:S02]  /*6420*/  LEA.HI.SX32 R169, R169, R102.reuse, 0x1b ;  /* 0x00000066a9a97211 */ /* 0x080fe400078fdaff */
[----:B------:R-:W-:Y:S01]  /*6430*/  SHF.L.U32 R161, R161, 0x1, RZ ;  /* 0x00000001a1a17819 */ /* 0x000fe200000006ff */
[----:B------:R-:W-:Y:S01]  /*6440*/  FMUL.RZ R69, R69, 0.15915493667125701904 ;  /* 0x3e22f98345457820 */ /* 0x000fe2000040c000 */
[----:B------:R-:W-:Y:S01]  /*6450*/  LEA.HI.SX32 R171, R171, R102, 0x1b ;  /* 0x00000066abab7211 */ /* 0x000fe200078fdaff */
[----:B------:R-:W-:Y:S01]  /*6460*/  STS.U16 [R88+0x480], R97 ;  /* 0x0004806158007388 */ /* 0x000fe20000000400 */
[----:B------:R-:W-:Y:S01]  /*6470*/  SHF.L.U32 R163, R163, 0x1, RZ ;  /* 0x00000001a3a37819 */ /* 0x000fe200000006ff */
[----:B------:R-:W-:Y:S01]  /*6480*/  FMUL.FTZ R66, R66, 1.4426950216293334961 ;  /* 0x3fb8aa3b42427820 */ /* 0x000fe20000410000 */
[----:B------:R-:W-:Y:S01]  /*6490*/  SHF.L.U32 R165, R165, 0x1, RZ ;  /* 0x00000001a5a57819 */ /* 0x000fe200000006ff */
[----:B------:R-:W-:Y:S01]  /*64a0*/  STS.U16 [R157+0x4c0], R104 ;  /* 0x0004c0689d007388 */ /* 0x000fe20000000400 */
[----:B-1----:R-:W-:-:S02]  /*64b0*/  SHF.L.U32 R68, R167, 0x1, RZ ;  /* 0x00000001a7447819 */ /* 0x002fc400000006ff */
[----:B------:R-:W-:Y:S01]  /*64c0*/  SHF.L.U32 R169, R169, 0x1, RZ ;  /* 0x00000001a9a97819 */ /* 0x000fe200000006ff */
[----:B------:R-:W-:Y:S01]  /*64d0*/  STS.U16 [R90+0x500], R111 ;  /* 0x0005006f5a007388 */ /* 0x000fe20000000400 */
[----:B0-----:R-:W-:Y:S01]  /*64e0*/  SHF.L.U32 R70, R171, 0x1, RZ ;  /* 0x00000001ab467819 */ /* 0x001fe200000006ff */
[----:B------:R-:W-:Y:S02]  /*64f0*/  MUFU.SIN R118, R69 ;  /* 0x0000004500767308 */ /* 0x000fe40000000400 */
[----:B------:R-:W-:Y:S04]  /*6500*/  STS.U16 [R161+0x540], R98 ;  /* 0x00054062a1007388 */ /* 0x000fe80000000400 */
[----:B------:R-:W-:Y:S02]  /*6510*/  STS.U16 [R163+0x580], R110 ;  /* 0x0005806ea3007388 */ /* 0x000fe40000000400 */
[----:B------:R0:W-:Y:S02]  /*6520*/  MUFU.COS R117, R69 ;  /* 0x0000004500757308 */ /* 0x0001e40000000000 */
[----:B------:R-:W-:Y:S04]  /*6530*/  STS.U16 [R165+0x5c0], R106 ;  /* 0x0005c06aa5007388 */ /* 0x000fe80000000400 */
[----:B------:R-:W-:Y:S01]  /*6540*/  STS.U16 [R68+0x600], R103 ;  /* 0x0006006744007388 */ /* 0x000fe20000000400 */
[----:B0-----:R-:W-:-:S03]  /*6550*/  FMUL.FTZ R69, R50, R66 ;  /* 0x0000004232457220 */ /* 0x001fc60000410000 */
[----:B------:R-:W-:Y:S04]  /*6560*/  STS.U16 [R169+0x640], R126 ;  /* 0x0006407ea9007388 */ /* 0x000fe80000000400 */
[----:B------:R0:W-:Y:S01]  /*6570*/  STS.U16 [R70+0x680], R125 ;  /* 0x0006807d46007388 */ /* 0x0001e20000000400 */
[-C--:B------:R-:W-:Y:S02]  /*6580*/  FMUL.FTZ R71, R49, R66.reuse ;  /* 0x0000004231477220 */ /* 0x080fe40000410000 */
[-C--:B------:R-:W-:Y:S01]  /*6590*/  FMUL.FTZ R67, R52, R66.reuse ;  /* 0x0000004234437220 */ /* 0x080fe20000410000 */
[----:B0-----:R-:W0:Y:S01]  /*65a0*/  MUFU.EX2 R70, R69 ;  /* 0x0000004500467308 */ /* 0x001e220000000800 */
[----:B------:R-:W-:Y:S01]  /*65b0*/  UIMAD UR42, UR11, UR34, URZ ;  /* 0x000000220b2a72a4 */ /* 0x000fe2000f8e023f */
[----:B------:R-:W-:Y:S01]  /*65c0*/  FMUL.FTZ R68, R51, R66 ;  /* 0x0000004233447220 */ /* 0x000fe20000410000 */
[----:B------:R-:W-:-:S05]  /*65d0*/  UIMAD.WIDE.U32 UR36, UR10, UR34, URZ ;  /* 0x000000220a2472a5 */ /* 0x000fca000f8e003f */
[----:B------:R-:W1:Y:S01]  /*65e0*/  MUFU.EX2 R71, R71 ;  /* 0x0000004700477308 */ /* 0x000e620000000800 */
[----:B------:R-:W-:-:S03]  /*65f0*/  UIMAD UR42, UR10, UR35, UR42 ;  /* 0x000000230a2a72a4 */ /* 0x000fc6000f8e022a */
[----:B------:R-:W-:-:S04]  /*6600*/  ULDC.64 UR34, c[0x0][0x1c0] ;  /* 0x0000700000227ab9 */ /* 0x000fc80000000a00 */
[----:B------:R-:W2:Y:S01]  /*6610*/  MUFU.EX2 R67, R67 ;  /* 0x0000004300437308 */ /* 0x000ea20000000800 */
[----:B0-----:R-:W-:Y:S02]  /*6620*/  FMUL.FTZ R106, R70, R61 ;  /* 0x0000003d466a7220 */ /* 0x001fe40000410000 */
[----:B------:R-:W-:Y:S01]  /*6630*/  FMUL.FTZ R61, R54, R66 ;  /* 0x00000042363d7220 */ /* 0x000fe20000410000 */
[----:B------:R-:W-:Y:S02]  /*6640*/  UIMAD UR39, UR39, UR34, URZ ;  /* 0x00000022272772a4 */ /* 0x000fe4000f8e023f */
[----:B------:R-:W-:Y:S01]  /*6650*/  UIADD3 UR37, UR37, UR42, URZ ;  /* 0x0000002a25257290 */ /* 0x000fe2000fffe03f */
[----:B------:R-:W-:Y:S01]  /*6660*/  ISETP.NE.AND P1, PT, R86, RZ, PT ;  /* 0x000000ff5600720c */ /* 0x000fe20003f25270 */
[----:B------:R-:W0:Y:S01]  /*6670*/  MUFU.EX2 R68, R68 ;  /* 0x0000004400447308 */ /* 0x000e220000000800 */
[C---:B------:R-:W-:Y:S01]  /*6680*/  IADD3 R173, R102.reuse, 0x360, RZ ;  /* 0x0000036066ad7810 */ /* 0x040fe20007ffe0ff */
[----:B------:R-:W-:Y:S01]  /*6690*/  UIMAD UR39, UR7, UR35, UR39 ;  /* 0x00000023072772a4 */ /* 0x000fe2000f8e0227 */
[C---:B------:R-:W-:Y:S01]  /*66a0*/  IADD3 R175, R102.reuse, 0x380, RZ ;  /* 0x0000038066af7810 */ /* 0x040fe20007ffe0ff */
[----:B------:R-:W-:Y:S01]  /*66b0*/  UIMAD.WIDE.U32 UR36, UR7, UR34, UR36 ;  /* 0x00000022072472a5 */ /* 0x000fe2000f8e0024 */
[C---:B------:R-:W-:Y:S01]  /*66c0*/  IADD3 R177, R102.reuse, 0x3a0, RZ ;  /* 0x000003a066b17810 */ /* 0x040fe20007ffe0ff */
[----:B------:R-:W-:Y:S01]  /*66d0*/  FMUL.FTZ R116, R47, UR43 ;  /* 0x0000002b2f747c20 */ /* 0x000fe20008410000 */
[----:B------:R-:W-:Y:S01]  /*66e0*/  ULDC.64 UR34, c[0x0][0x230] ;  /* 0x00008c0000227ab9 */ /* 0x000fe20000000a00 */
[----:B------:R-:W3:Y:S01]  /*66f0*/  MUFU.EX2 R61, R61 ;  /* 0x0000003d003d7308 */ /* 0x000ee20000000800 */
[C---:B------:R-:W-:Y:S01]  /*6700*/  IADD3 R179, R102.reuse, 0x3c0, RZ ;  /* 0x000003c066b37810 */ /* 0x040fe20007ffe0ff */
[----:B------:R-:W-:Y:S01]  /*6710*/  FMUL.FTZ R65, R45, UR43 ;  /* 0x0000002b2d417c20 */ /* 0x000fe20008410000 */
[----:B------:R-:W-:Y:S01]  /*6720*/  IADD3 R181, R102, 0x3e0, RZ ;  /* 0x000003e066b57810 */ /* 0x000fe20007ffe0ff */
[----:B------:R-:W-:Y:S01]  /*6730*/  FMUL.FTZ R60, R44, UR43 ;  /* 0x0000002b2c3c7c20 */ /* 0x000fe20008410000 */
[----:B------:R-:W-:Y:S01]  /*6740*/  LEA.HI.SX32 R173, R173, R102, 0x1b ;  /* 0x00000066adad7211 */ /* 0x000fe200078fdaff */
[----:B-1----:R-:W-:Y:S01]  /*6750*/  FMUL.FTZ R103, R71, R62 ;  /* 0x0000003e47677220 */ /* 0x002fe20000410000 */
[----:B------:R-:W-:Y:S01]  /*6760*/  UIADD3 UR37, UR37, UR39, URZ ;  /* 0x0000002725257290 */ /* 0x000fe2000fffe03f */
[----:B------:R-:W-:Y:S01]  /*6770*/  LEA.HI.SX32 R175, R175, R102, 0x1b ;  /* 0x00000066afaf7211 */ /* 0x000fe200078fdaff */
[----:B------:R-:W-:Y:S01]  /*6780*/  ULEA UR34, UP0, UR36, UR34, 0x3 ;  /* 0x0000002224227291 */ /* 0x000fe2000f80183f */
[----:B--2---:R-:W-:Y:S01]  /*6790*/  FMUL.FTZ R112, R67, R112 ;  /* 0x0000007043707220 */ /* 0x004fe20000410000 */
[----:B------:R-:W-:Y:S01]  /*67a0*/  LEA.HI.SX32 R177, R177, R102, 0x1b ;  /* 0x00000066b1b17211 */ /* 0x000fe200078fdaff */
[----:B------:R-:W-:Y:S01]  /*67b0*/  FMUL.FTZ R109, R67, R109 ;  /* 0x0000006d436d7220 */ /* 0x000fe20000410000 */
[----:B------:R-:W-:Y:S01]  /*67c0*/  LEA R130, R85, R130, 0x5 ;  /* 0x0000008255827211 */ /* 0x000fe200078e28ff */
[----:B------:R-:W-:Y:S01]  /*67d0*/  FMUL.FTZ R62, R42, UR43 ;  /* 0x0000002b2a3e7c20 */ /* 0x000fe20008410000 */
[----:B------:R-:W-:Y:S01]  /*67e0*/  MOV R67, UR38 ;  /* 0x0000002600437c02 */ /* 0x000fe20008000f00 */
[----:B------:R-:W-:Y:S01]  /*67f0*/  FMUL.RZ R119, R116, 0.15915493667125701904 ;  /* 0x3e22f98374777820 */ /* 0x000fe2000040c000 */
[-C--:B------:R-:W-:Y:S01]  /*6800*/  LEA.HI.SX32 R179, R179, R102.reuse, 0x1b ;  /* 0x00000066b3b37211 */ /* 0x080fe200078fdaff */
[----:B------:R-:W-:Y:S01]  /*6810*/  FMUL.RZ R65, R65, 0.15915493667125701904 ;  /* 0x3e22f98341417820 */ /* 0x000fe2000040c000 */
[----:B------:R-:W-:Y:S01]  /*6820*/  LEA.HI.SX32 R181, R181, R102, 0x1b ;  /* 0x00000066b5b57211 */ /* 0x000fe200078fdaff */
[----:B------:R-:W-:Y:S01]  /*6830*/  FMUL.RZ R87, R60, 0.15915493667125701904 ;  /* 0x3e22f9833c577820 */ /* 0x000fe2000040c000 */
[----:B------:R-:W-:Y:S01]  /*6840*/  SHF.L.U32 R173, R173, 0x1, RZ ;  /* 0x00000001adad7819 */ /* 0x000fe200000006ff */
[----:B------:R-:W-:Y:S01]  /*6850*/  FMUL.FTZ R104, R71, R63 ;  /* 0x0000003f47687220 */ /* 0x000fe20000410000 */
[----:B------:R-:W-:Y:S01]  /*6860*/  ULEA.HI.X UR35, UR36, UR35, UR37, 0x3, UP0 ;  /* 0x0000002324237291 */ /* 0x000fe200080f1c25 */
[----:B------:R-:W-:Y:S01]  /*6870*/  FMUL.FTZ R60, R53, R66 ;  /* 0x00000042353c7220 */ /* 0x000fe20000410000 */
[----:B------:R-:W-:Y:S01]  /*6880*/  SHF.L.U32 R88, R175, 0x1, RZ ;  /* 0x00000001af587819 */ /* 0x000fe200000006ff */
[----:B------:R-:W-:Y:S01]  /*6890*/  FMUL.RZ R63, R62, 0.15915493667125701904 ;  /* 0x3e22f9833e3f7820 */ /* 0x000fe2000040c000 */
[----:B------:R-:W-:Y:S01]  /*68a0*/  SHF.L.U32 R92, R177, 0x1, RZ ;  /* 0x00000001b15c7819 */ /* 0x000fe200000006ff */
[----:B------:R-:W-:Y:S01]  /*68b0*/  MUFU.SIN R116, R119 ;  /* 0x0000007700747308 */ /* 0x000fe20000000400 */
[----:B------:R-:W-:-:S02]  /*68c0*/  LEA.HI.SX32 R130, R130, R130, 0x1b ;  /* 0x0000008282827211 */ /* 0x000fc400078fdaff */
[----:B------:R-:W-:Y:S02]  /*68d0*/  LEA R62, R67, UR7, 0x8 ;  /* 0x00000007433e7c11 */ /* 0x000fe4000f8e40ff */
[----:B------:R-:W-:Y:S02]  /*68e0*/  SHF.L.U32 R179, R179, 0x1, RZ ;  /* 0x00000001b3b37819 */ /* 0x000fe400000006ff */
[----:B------:R-:W-:Y:S01]  /*68f0*/  @P1 IADD3 R62, R86, 0x200, RZ ;  /* 0x00000200563e1810 */ /* 0x000fe20007ffe0ff */
[----:B------:R-:W-:Y:S01]  /*6900*/  MUFU.COS R115, R119 ;  /* 0x0000007700737308 */ /* 0x000fe20000000000 */
[----:B------:R-:W-:Y:S01]  /*6910*/  SHF.L.U32 R181, R181, 0x1, RZ ;  /* 0x00000001b5b57819 */ /* 0x000fe200000006ff */
[----:B------:R-:W-:Y:S01]  /*6920*/  STS.U16 [R173+0x6c0], R128 ;  /* 0x0006c080ad007388 */ /* 0x000fe20000000400 */
[C---:B0-----:R-:W-:Y:S01]  /*6930*/  FMUL.FTZ R108, R68.reuse, R108 ;  /* 0x0000006c446c7220 */ /* 0x041fe20000410000 */
[----:B------:R-:W-:Y:S01]  /*6940*/  MOV R69, UR35 ;  /* 0x0000002300457c02 */ /* 0x000fe20008000f00 */
[----:B------:R-:W-:Y:S01]  /*6950*/  FMUL.FTZ R107, R68, R107 ;  /* 0x0000006b446b7220 */ /* 0x000fe20000410000 */
[----:B------:R-:W-:Y:S02]  /*6960*/  STS.U16 [R88+0x700], R127 ;  /* 0x0007007f58007388 */ /* 0x000fe40000000400 */
[----:B------:R-:W-:Y:S01]  /*6970*/  MUFU.SIN R122, R65 ;  /* 0x00000041007a7308 */ /* 0x000fe20000000400 */
[----:B------:R-:W-:Y:S01]  /*6980*/  MOV R68, UR34 ;  /* 0x0000002200447c02 */ /* 0x000fe20008000f00 */
[----:B------:R0:W-:Y:S01]  /*6990*/  STS.U16 [R92+0x740], R123 ;  /* 0x0007407b5c007388 */ /* 0x0001e20000000400 */
[C---:B---3--:R-:W-:Y:S01]  /*69a0*/  FMUL.FTZ R120, R61.reuse, R120 ;  /* 0x000000783d787220 */ /* 0x048fe20000410000 */
[----:B------:R-:W-:Y:S01]  /*69b0*/  SHF.L.U32 R62, R62, 0x3, RZ ;  /* 0x000000033e3e7819 */ /* 0x000fe200000006ff */
[----:B------:R-:W-:-:S03]  /*69c0*/  FMUL.FTZ R121, R61, R121 ;  /* 0x000000793d797220 */ /* 0x000fc60000410000 */
[----:B------:R-:W-:Y:S01]  /*69d0*/  MUFU.COS R119, R65 ;  /* 0x0000004100777308 */ /* 0x000fe20000000000 */
[----:B------:R1:W-:Y:S07]  /*69e0*/  STS.U16 [R179+0x780], R64 ;  /* 0x00078040b3007388 */ /* 0x0003ee0000000400 */
[----:B------:R2:W3:Y:S01]  /*69f0*/  MUFU.EX2 R65, R60 ;  /* 0x0000003c00417308 */ /* 0x0004e20000000800 */
[----:B------:R-:W-:Y:S01]  /*6a00*/  STS.U16 [R181+0x7c0], R100 ;  /* 0x0007c064b5007388 */ /* 0x000fe20000000400 */
[----:B------:R-:W-:-:S06]  /*6a10*/  NOP ;  /* 0x0000000000007918 */ /* 0x000fcc0000000000 */
[----:B------:R-:W4:Y:S01]  /*6a20*/  MUFU.SIN R124, R87 ;  /* 0x00000057007c7308 */ /* 0x000f220000000400 */
[----:B--2---:R-:W-:Y:S01]  /*6a30*/  SHF.L.U32 R60, R130, 0x1, RZ ;  /* 0x00000001823c7819 */ /* 0x004fe200000006ff */
[----:B------:R-:W5:Y:S04]  /*6a40*/  LDG.E.64 R68, [R68.64] ;  /* 0x0000002044447981 */ /* 0x000f68000c1e1b00 */
[----:B------:R-:W2:Y:S02]  /*6a50*/  LDS.U16 R90, [R60] ;  /* 0x000000003c5a7984 */ /* 0x000ea40000000400 */
[----:B0-----:R0:W1:Y:S02]  /*6a60*/  MUFU.COS R123, R87 ;  /* 0x00000057007b7308 */ /* 0x0010640000000000 */
        /* <DEDUP_REMOVED lines=34> */
[----:B------:R-:W-:Y:S02]  /*6c90*/  FMUL.FTZ R61, R41, UR43 ;  /* 0x0000002b293d7c20 */ /* 0x000fe40008410000 */
[----:B------:R-:W-:Y:S02]  /*6ca0*/  FMUL.FTZ R101, R48, UR43 ;  /* 0x0000002b30657c20 */ /* 0x000fe40008410000 */
[----:B-1----:R-:W-:-:S05]  /*6cb0*/  FMUL.FTZ R64, R43, UR43 ;  /* 0x0000002b2b407c20 */ /* 0x002fca0008410000 */
[----:B------:R1:W1:Y:S01]  /*6cc0*/  @P0 LDS.64 R110, [R86.X8+0x49e8] ;  /* 0x0049e800566e0984 */ /* 0x0002620000008a00 */
[----:B------:R-:W-:Y:S02]  /*6cd0*/  FMUL.RZ R131, R61, 0.15915493667125701904 ;  /* 0x3e22f9833d837820 */ /* 0x000fe4000040c000 */
[----:B------:R-:W-:Y:S02]  /*6ce0*/  FMUL.RZ R134, R101, 0.15915493667125701904 ;  /* 0x3e22f98365867820 */ /* 0x000fe4000040c000 */
[----:B------:R-:W-:Y:S01]  /*6cf0*/  FMUL.RZ R64, R64, 0.15915493667125701904 ;  /* 0x3e22f98340407820 */ /* 0x000fe2000040c000 */
[----:B------:R0:W0:Y:S01]  /*6d00*/  MUFU.SIN R132, R131 ;  /* 0x0000008300847308 */ /* 0x0000220000000400 */
[----:B--2---:R-:W-:Y:S02]  /*6d10*/  PRMT R90, RZ, 0x5410, R90 ;  /* 0x00005410ff5a7816 */ /* 0x004fe4000000005a */
[----:B------:R-:W-:Y:S02]  /*6d20*/  PRMT R89, RZ, 0x5410, R89 ;  /* 0x00005410ff597816 */ /* 0x000fe40000000059 */
[----:B------:R-:W-:-:S03]  /*6d30*/  PRMT R88, RZ, 0x5410, R88 ;  /* 0x00005410ff587816 */ /* 0x000fc60000000058 */
[----:B------:R2:W0:Y:S01]  /*6d40*/  MUFU.SIN R101, R134 ;  /* 0x0000008600657308 */ /* 0x0004220000000400 */
[----:B---3--:R-:W-:-:S07]  /*6d50*/  FMUL.FTZ R114, R65, R114 ;  /* 0x0000007241727220 */ /* 0x008fce0000410000 */
[----:B------:R2:W3:Y:S01]  /*6d60*/  MUFU.COS R102, R134 ;  /* 0x0000008600667308 */ /* 0x0004e20000000000 */
[----:B------:R-:W-:-:S07]  /*6d70*/  FMUL.FTZ R113, R65, R113 ;  /* 0x0000007141717220 */ /* 0x000fce0000410000 */
[----:B------:R2:W1:Y:S01]  /*6d80*/  MUFU.SIN R126, R64 ;  /* 0x00000040007e7308 */ /* 0x0004620000000400 */
[----:B------:R-:W-:-:S07]  /*6d90*/  PRMT R65, RZ, 0x5410, R82 ;  /* 0x00005410ff417816 */ /* 0x000fce0000000052 */
[----:B------:R2:W1:Y:S01]  /*6da0*/  MUFU.COS R125, R64 ;  /* 0x00000040007d7308 */ /* 0x0004620000000000 */
[----:B0-----:R-:W-:-:S07]  /*6db0*/  PRMT R60, RZ, 0x5410, R81 ;  /* 0x00005410ff3c7816 */ /* 0x001fce0000000051 */
[----:B------:R2:W0:Y:S01]  /*6dc0*/  MUFU.SIN R128, R63 ;  /* 0x0000003f00807308 */ /* 0x0004220000000400 */
[----:B------:R-:W-:-:S07]  /*6dd0*/  PRMT R87, RZ, 0x5410, R87 ;  /* 0x00005410ff577816 */ /* 0x000fce0000000057 */
[----:B------:R2:W0:Y:S08]  /*6de0*/  MUFU.COS R127, R63 ;  /* 0x0000003f007f7308 */ /* 0x0004300000000000 */
[----:B------:R-:W0:Y:S01]  /*6df0*/  MUFU.COS R131, R131 ;  /* 0x0000008300837308 */ /* 0x000e220000000000 */
[C---:B------:R-:W-:Y:S01]  /*6e00*/  FMUL.FTZ R185, R54.reuse, R90 ;  /* 0x0000005a36b97220 */ /* 0x040fe20000410000 */
[----:B------:R-:W-:Y:S01]  /*6e10*/  BSSY B0, `(.L_x_5093) ;  /* 0x0000016000007945 */ /* 0x000fe20003800000 */
[----:B------:R-:W-:-:S02]  /*6e20*/  FMUL.FTZ R186, R54, R89 ;  /* 0x0000005936ba7220 */ /* 0x000fc40000410000 */
[----:B------:R-:W-:Y:S02]  /*6e30*/  FMUL.FTZ R187, R53, R88 ;  /* 0x0000005835bb7220 */ /* 0x000fe40000410000 */
[----:B------:R-:W-:Y:S02]  /*6e40*/  FMUL.FTZ R105, R70, R105 ;  /* 0x0000006946697220 */ /* 0x000fe40000410000 */
[C---:B------:R-:W-:Y:S02]  /*6e50*/  FMUL.FTZ R185, R65.reuse, R185 ;  /* 0x000000b941b97220 */ /* 0x040fe40000410000 */
[----:B------:R-:W-:Y:S02]  /*6e60*/  FMUL.FTZ R186, R65, R186 ;  /* 0x000000ba41ba7220 */ /* 0x000fe40000410000 */
[----:B------:R-:W-:Y:S02]  /*6e70*/  FMUL.FTZ R61, R40, UR43 ;  /* 0x0000002b283d7c20 */ /* 0x000fe40008410000 */
[----:B------:R-:W-:-:S02]  /*6e80*/  FMUL.FTZ R188, R53, R87 ;  /* 0x0000005735bc7220 */ /* 0x000fc40000410000 */
[----:B------:R-:W-:Y:S01]  /*6e90*/  FMUL.FTZ R187, R60, R187 ;  /* 0x000000bb3cbb7220 */ /* 0x000fe20000410000 */
[----:B------:R-:W-:Y:S05]  /*6ea0*/  @P0 BRA `(.L_x_5094) ;  /* 0x000000c000000947 */ /* 0x000fea0003800000 */
[----:B01234-:R-:W-:Y:S01]  /*6eb0*/  ULDC UR35, c[0x0][0x174] ;  /* 0x00005d0000237ab9 */ /* 0x01ffe20000000800 */
        /* <DEDUP_REMOVED lines=11> */
.L_x_5094:
[----:B01234-:R-:W-:Y:S05]  /*6f70*/  BSYNC B0 ;  /* 0x0000000000007941 */ /* 0x01ffea0003800000 */
.L_x_5093:
[----:B------:R-:W-:Y:S01]  /*6f80*/  UISETP.GE.AND UP0, UPT, UR24, 0x2, UPT ;  /* 0x000000021800788c */ /* 0x000fe2000bf06270 */
[CC--:B------:R-:W-:Y:S01]  /*6f90*/  FMUL.FTZ R63, R185.reuse, R113.reuse ;  /* 0x00000071b93f7220 */ /* 0x0c0fe20000410000 */
        /* <DEDUP_REMOVED lines=9> */
[----:B------:R-:W-:Y:S01]  /*7030*/  FADD.FTZ R63, R188, R63 ;  /* 0x0000003fbc3f7221 */ /* 0x000fe20000010000 */
[----:B------:R-:W-:Y:S01]  /*7040*/  HFMA2.MMA R155, -RZ, RZ, 0, 9.5367431640625e-07 ;  /* 0x00000010ff9b7435 */ /* 0x000fe200000001ff */
[----:B------:R-:W-:Y:S01]  /*7050*/  FMUL.FTZ R60, R48, R66 ;  /* 0x00000042303c7220 */ /* 0x000fe20000410000 */
[----:B------:R-:W-:Y:S01]  /*7060*/  MOV R70, c[0x0][0x16c] ;  /* 0x00005b0000467a02 */ /* 0x000fe20000000f00 */
[----:B------:R-:W-:-:S02]  /*7070*/  FMUL.RZ R133, R61, 0.15915493667125701904 ;  /* 0x3e22f9833d857820 */ /* 0x000fc4000040c000 */
[----:B------:R-:W-:Y:S01]  /*7080*/  FADD.FTZ R62, R187, R62 ;  /* 0x0000003ebb3e7221 */ /* 0x000fe20000010000 */
[----:B------:R0:W1:Y:S01]  /*7090*/  MUFU.EX2 R67, R60 ;  /* 0x0000003c00437308 */ /* 0x0000620000000800 */
[C---:B------:R-:W-:Y:S02]  /*70a0*/  FMUL.FTZ R61, R109.reuse, R63 ;  /* 0x0000003f6d3d7220 */ /* 0x040fe40000410000 */
[----:B------:R-:W-:Y:S02]  /*70b0*/  FMUL.FTZ R189, R52, R91 ;  /* 0x0000005b34bd7220 */ /* 0x000fe40000410000 */
[----:B------:R-:W-:Y:S01]  /*70c0*/  FFMA.FTZ R136, R112, R62, -R61 ;  /* 0x0000003e70887223 */ /* 0x000fe2000001083d */
[----:B------:R-:W-:Y:S01]  /*70d0*/  @!P0 IADD3 R61, R64, -0x2, RZ ;  /* 0xfffffffe403d8810 */ /* 0x000fe20007ffe0ff */
[----:B------:R-:W-:Y:S01]  /*70e0*/  FMUL.FTZ R190, R52, R92 ;  /* 0x0000005c34be7220 */ /* 0x000fe20000410000 */
[----:B------:R-:W-:Y:S01]  /*70f0*/  PRMT R94, RZ, 0x5410, R94 ;  /* 0x00005410ff5e7816 */ /* 0x000fe2000000005e */
[----:B------:R-:W-:Y:S01]  /*7100*/  FMUL.FTZ R62, R109, R62 ;  /* 0x0000003e6d3e7220 */ /* 0x000fe20000410000 */
[----:B0-----:R-:W-:Y:S01]  /*7110*/  PRMT R60, RZ, 0x5410, R80 ;  /* 0x00005410ff3c7816 */ /* 0x001fe20000000050 */
[----:B------:R-:W-:Y:S01]  /*7120*/  @!P0 IMAD R64, R61, R70, UR7 ;  /* 0x000000073d408e24 */ /* 0x000fe2000f8e0246 */
[----:B------:R-:W-:Y:S01]  /*7130*/  MOV R61, RZ ;  /* 0x000000ff003d7202 */ /* 0x000fe20000000f00 */
[----:B------:R-:W-:Y:S01]  /*7140*/  FFMA.FTZ R65, R112, R63, R62 ;  /* 0x0000003f70417223 */ /* 0x000fe2000001003e */
[----:B------:R-:W-:Y:S01]  /*7150*/  PRMT R93, RZ, 0x5410, R93 ;  /* 0x00005410ff5d7816 */ /* 0x000fe2000000005d */
[C---:B------:R-:W-:Y:S01]  /*7160*/  FMUL.FTZ R189, R60.reuse, R189 ;  /* 0x000000bd3cbd7220 */ /* 0x040fe20000410000 */
[----:B------:R-:W-:Y:S01]  /*7170*/  CS2R R62, SRZ ;  /* 0x00000000003e7805 */ /* 0x000fe2000001ff00 */
[----:B------:R-:W-:Y:S01]  /*7180*/  FMUL.FTZ R190, R60, R190 ;  /* 0x000000be3cbe7220 */ /* 0x000fe20000410000 */
[----:B------:R-:W-:Y:S01]  /*7190*/  HFMA2.MMA R60, -RZ, RZ, 1.875, 0 ;  /* 0x3f800000ff3c7435 */ /* 0x000fe200000001ff */
[----:B------:R-:W-:-:S02]  /*71a0*/  FMUL.FTZ R70, R47, R66 ;  /* 0x000000422f467220 */ /* 0x000fc40000410000 */
[----:B------:R-:W-:Y:S01]  /*71b0*/  FMUL.FTZ R71, R46, R66 ;  /* 0x000000422e477220 */ /* 0x000fe20000410000 */
[----:B------:R-:W-:Y:S01]  /*71c0*/  PRMT R96, RZ, 0x5410, R96 ;  /* 0x00005410ff607816 */ /* 0x000fe20000000060 */
[----:B------:R-:W-:Y:S01]  /*71d0*/  FADD.FTZ R135, R190, R65 ;  /* 0x00000041be877221 */ /* 0x000fe20000010000 */
[----:B------:R-:W-:Y:S01]  /*71e0*/  PRMT R95, RZ, 0x5410, R95 ;  /* 0x00005410ff5f7816 */ /* 0x000fe2000000005f */
[----:B------:R-:W-:Y:S01]  /*71f0*/  @!P0 IMAD.WIDE R64, R64, R155, UR40 ;  /* 0x0000002840408e25 */ /* 0x000fe2000f8e029b */
[----:B------:R-:W0:Y:S03]  /*7200*/  MUFU.EX2 R70, R70 ;  /* 0x0000004600467308 */ /* 0x000e260000000800 */
[----:B------:R-:W-:Y:S01]  /*7210*/  FADD.FTZ R136, R189, R136 ;  /* 0x00000088bd887221 */ /* 0x000fe20000010000 */
[----:B------:R2:W5:Y:S01]  /*7220*/  @!P0 LDG.E.128 R60, [R64.64] ;  /* 0x00000020403c8981 */ /* 0x000562000c1e1d00 */
[----:B------:R-:W-:-:S02]  /*7230*/  FMUL.FTZ R153, R107, R135 ;  /* 0x000000876b997220 */ /* 0x000fc40000410000 */
[----:B------:R-:W-:Y:S01]  /*7240*/  FMUL.FTZ R154, R107, R136 ;  /* 0x000000886b9a7220 */ /* 0x000fe20000410000 */
[----:B------:R-:W3:Y:S01]  /*7250*/  MUFU.EX2 R71, R71 ;  /* 0x0000004700477308 */ /* 0x000ee20000000800 */
[C---:B------:R-:W-:Y:S02]  /*7260*/  FMUL.FTZ R192, R51.reuse, R94 ;  /* 0x0000005e33c07220 */ /* 0x040fe40000410000 */
[C---:B------:R-:W-:Y:S02]  /*7270*/  FFMA.FTZ R136, R108.reuse, R136, -R153 ;  /* 0x000000886c887223 */ /* 0x040fe40000010899 */
[----:B------:R-:W-:Y:S01]  /*7280*/  FFMA.FTZ R153, R108, R135, R154 ;  /* 0x000000876c997223 */ /* 0x000fe2000001009a */
[----:B--2---:R-:W-:Y:S01]  /*7290*/  PRMT R64, RZ, 0x5410, R79 ;  /* 0x00005410ff407816 */ /* 0x004fe2000000004f */
[----:B------:R-:W-:Y:S01]  /*72a0*/  FMUL.FTZ R191, R51, R93 ;  /* 0x0000005d33bf7220 */ /* 0x000fe20000410000 */
[----:B------:R-:W-:Y:S01]  /*72b0*/  PRMT R97, RZ, 0x5410, R97 ;  /* 0x00005410ff617816 */ /* 0x000fe20000000061 */
[----:B-1----:R-:W-:Y:S01]  /*72c0*/  FMUL.FTZ R102, R67, R102 ;  /* 0x0000006643667220 */ /* 0x002fe20000410000 */
[----:B------:R-:W-:Y:S01]  /*72d0*/  PRMT R98, RZ, 0x5410, R98 ;  /* 0x00005410ff627816 */ /* 0x000fe20000000062 */
[C---:B------:R-:W-:Y:S01]  /*72e0*/  FMUL.FTZ R192, R64.reuse, R192 ;  /* 0x000000c040c07220 */ /* 0x040fe20000410000 */
[----:B------:R-:W-:Y:S01]  /*72f0*/  PRMT R99, RZ, 0x5410, R99 ;  /* 0x00005410ff637816 */ /* 0x000fe20000000063 */
[----:B------:R-:W-:Y:S01]  /*7300*/  FMUL.FTZ R191, R64, R191 ;  /* 0x000000bf40bf7220 */ /* 0x000fe20000410000 */
[----:B------:R-:W-:Y:S01]  /*7310*/  PRMT R100, RZ, 0x5410, R100 ;  /* 0x00005410ff647816 */ /* 0x000fe20000000064 */
[----:B------:R-:W-:Y:S01]  /*7320*/  FADD.FTZ R153, R192, R153 ;  /* 0x00000099c0997221 */ /* 0x000fe20000010000 */
[----:B------:R-:W-:Y:S01]  /*7330*/  PRMT R130, RZ, 0x5410, R130 ;  /* 0x00005410ff827816 */ /* 0x000fe20000000082 */
[----:B------:R-:W-:Y:S01]  /*7340*/  FADD.FTZ R136, R191, R136 ;  /* 0x00000088bf887221 */ /* 0x000fe20000010000 */
[----:B------:R-:W-:Y:S01]  /*7350*/  MUFU.SIN R134, R133 ;  /* 0x0000008500867308 */ /* 0x000fe20000000400 */
[----:B------:R-:W-:-:S02]  /*7360*/  FMUL.FTZ R65, R105, R153 ;  /* 0x0000009969417220 */ /* 0x000fc40000410000 */
[C---:B0-----:R-:W-:Y:S02]  /*7370*/  FMUL.FTZ R115, R70.reuse, R115 ;  /* 0x0000007346737220 */ /* 0x041fe40000410000 */
[----:B------:R-:W-:Y:S02]  /*7380*/  FMUL.FTZ R116, R70, R116 ;  /* 0x0000007446747220 */ /* 0x000fe40000410000 */
[----:B------:R-:W-:Y:S01]  /*7390*/  FMUL.FTZ R101, R67, R101 ;  /* 0x0000006543657220 */ /* 0x000fe20000410000 */
[----:B------:R-:W-:Y:S01]  /*73a0*/  MUFU.COS R133, R133 ;  /* 0x0000008500857308 */ /* 0x000fe20000000000 */
[-C--:B------:R-:W-:Y:S02]  /*73b0*/  FMUL.FTZ R154, R105, R136.reuse ;  /* 0x00000088699a7220 */ /* 0x080fe40000410000 */
[----:B------:R-:W-:Y:S01]  /*73c0*/  FFMA.FTZ R70, R106, R136, -R65 ;  /* 0x000000886a467223 */ /* 0x000fe20000010841 */
[----:B------:R-:W-:Y:S01]  /*73d0*/  PRMT R136, RZ, 0x5410, R78 ;  /* 0x00005410ff887816 */ /* 0x000fe2000000004e */
[----:B------:R-:W-:-:S02]  /*73e0*/  FMUL.FTZ R67, R45, R66 ;  /* 0x000000422d437220 */ /* 0x000fc40000410000 */
[----:B------:R-:W-:Y:S02]  /*73f0*/  FMUL.FTZ R194, R50, R96 ;  /* 0x0000006032c27220 */ /* 0x000fe40000410000 */
[----:B------:R-:W-:Y:S02]  /*7400*/  FMUL.FTZ R64, R43, R66 ;  /* 0x000000422b407220 */ /* 0x000fe40000410000 */
[----:B------:R-:W-:Y:S01]  /*7410*/  FFMA.FTZ R153, R106, R153, R154 ;  /* 0x000000996a997223 */ /* 0x000fe2000001009a */
[----:B------:R-:W0:Y:S01]  /*7420*/  MUFU.EX2 R67, R67 ;  /* 0x0000004300437308 */ /* 0x000e220000000800 */
[----:B------:R-:W-:Y:S02]  /*7430*/  FMUL.FTZ R193, R50, R95 ;  /* 0x0000005f32c17220 */ /* 0x000fe40000410000 */
[----:B------:R-:W-:Y:S02]  /*7440*/  FMUL.FTZ R194, R136, R194 ;  /* 0x000000c288c27220 */ /* 0x000fe40000410000 */
[----:B------:R-:W-:-:S02]  /*7450*/  FMUL.FTZ R135, R44, R66 ;  /* 0x000000422c877220 */ /* 0x000fc40000410000 */
[----:B------:R-:W-:Y:S01]  /*7460*/  FMUL.FTZ R65, R39, UR43 ;  /* 0x0000002b27417c20 */ /* 0x000fe20008410000 */
[----:B------:R-:W1:Y:S01]  /*7470*/  MUFU.EX2 R64, R64 ;  /* 0x0000004000407308 */ /* 0x000e620000000800 */
[----:B------:R-:W-:Y:S02]  /*7480*/  FMUL.FTZ R193, R136, R193 ;  /* 0x000000c188c17220 */ /* 0x000fe40000410000 */
[----:B------:R-:W-:Y:S02]  /*7490*/  FADD.FTZ R153, R194, R153 ;  /* 0x00000099c2997221 */ /* 0x000fe40000010000 */
[C---:B---3--:R-:W-:Y:S02]  /*74a0*/  FMUL.FTZ R117, R71.reuse, R117 ;  /* 0x0000007547757220 */ /* 0x048fe40000410000 */
[----:B------:R-:W-:Y:S02]  /*74b0*/  FMUL.FTZ R118, R71, R118 ;  /* 0x0000007647767220 */ /* 0x000fe40000410000 */
[----:B------:R-:W-:Y:S01]  /*74c0*/  FMUL.RZ R71, R65, 0.15915493667125701904 ;  /* 0x3e22f98341477820 */ /* 0x000fe2000040c000 */
[----:B------:R-:W2:Y:S01]  /*74d0*/  MUFU.EX2 R135, R135 ;  /* 0x0000008700877308 */ /* 0x000ea20000000800 */
[----:B------:R-:W-:-:S02]  /*74e0*/  FADD.FTZ R70, R193, R70 ;  /* 0x00000046c1467221 */ /* 0x000fc40000010000 */
[----:B------:R-:W-:Y:S02]  /*74f0*/  FMUL.FTZ R65, R103, R153 ;  /* 0x0000009967417220 */ /* 0x000fe40000410000 */
[----:B------:R-:W-:Y:S02]  /*7500*/  FMUL.FTZ R195, R49, R97 ;  /* 0x0000006131c37220 */ /* 0x000fe40000410000 */
[----:B------:R-:W-:Y:S01]  /*7510*/  FFMA.FTZ R154, R104, R70, -R65 ;  /* 0x00000046689a7223 */ /* 0x000fe20000010841 */
        /* <DEDUP_REMOVED lines=8> */
[----:B------:R-:W-:Y:S02]  /*75a0*/  FMUL.FTZ R64, R42, R66 ;  /* 0x000000422a407220 */ /* 0x000fe40000410000 */
[----:B------:R-:W-:-:S02]  /*75b0*/  FFMA.FTZ R153, R104, R153, R67 ;  /* 0x0000009968997223 */ /* 0x000fc40000010043 */
[----:B------:R-:W-:Y:S02]  /*75c0*/  FMUL.FTZ R196, R65, R196 ;  /* 0x000000c441c47220 */ /* 0x000fe40000410000 */
[----:B------:R-:W-:Y:S01]  /*75d0*/  FADD.FTZ R154, R195, R154 ;  /* 0x0000009ac39a7221 */ /* 0x000fe20000010000 */
[----:B------:R-:W-:Y:S01]  /*75e0*/  MUFU.SIN R136, R71 ;  /* 0x0000004700887308 */ /* 0x000fe20000000400 */
[C---:B--2---:R-:W-:Y:S02]  /*75f0*/  FMUL.FTZ R123, R135.reuse, R123 ;  /* 0x0000007b877b7220 */ /* 0x044fe40000410000 */
[----:B------:R-:W-:Y:S01]  /*7600*/  FMUL.FTZ R124, R135, R124 ;  /* 0x0000007c877c7220 */ /* 0x000fe20000410000 */
[----:B------:R-:W-:Y:S01]  /*7610*/  PRMT R135, RZ, 0x5410, R76 ;  /* 0x00005410ff877816 */ /* 0x000fe2000000004c */
[----:B------:R-:W-:-:S03]  /*7620*/  FADD.FTZ R153, R196, R153 ;  /* 0x00000099c4997221 */ /* 0x000fc60000010000 */
[----:B------:R0:W-:Y:S01]  /*7630*/  MUFU.COS R70, R71 ;  /* 0x0000004700467308 */ /* 0x0001e20000000000 */
[C---:B------:R-:W-:Y:S02]  /*7640*/  FMUL.FTZ R197, R48.reuse, R99 ;  /* 0x0000006330c57220 */ /* 0x040fe40000410000 */
[----:B------:R-:W-:-:S05]  /*7650*/  FMUL.FTZ R198, R48, R100 ;  /* 0x0000006430c67220 */ /* 0x000fca0000410000 */
[----:B------:R-:W1:Y:S01]  /*7660*/  MUFU.EX2 R64, R64 ;  /* 0x0000004000407308 */ /* 0x000e620000000800 */
[----:B0-----:R-:W-:Y:S02]  /*7670*/  FMUL.FTZ R71, R101, R154 ;  /* 0x0000009a65477220 */ /* 0x001fe40000410000 */
[----:B------:R-:W-:Y:S02]  /*7680*/  FMUL.FTZ R197, R135, R197 ;  /* 0x000000c587c57220 */ /* 0x000fe40000410000 */
[CC--:B------:R-:W-:Y:S02]  /*7690*/  FFMA.FTZ R156, R102.reuse, R153.reuse, R71 ;  /* 0x00000099669c7223 */ /* 0x0c0fe40000010047 */
[----:B------:R-:W-:Y:S02]  /*76a0*/  FMUL.FTZ R153, R101, R153 ;  /* 0x0000009965997220 */ /* 0x000fe40000410000 */
[----:B------:R-:W-:Y:S02]  /*76b0*/  FMUL.FTZ R65, R41, R66 ;  /* 0x0000004229417220 */ /* 0x000fe40000410000 */
[----:B------:R-:W-:-:S02]  /*76c0*/  FFMA.FTZ R153, R102, R154, -R153 ;  /* 0x0000009a66997223 */ /* 0x000fc40000010899 */
[----:B------:R-:W-:Y:S02]  /*76d0*/  FMUL.FTZ R198, R135, R198 ;  /* 0x000000c687c67220 */ /* 0x000fe40000410000 */
[----:B------:R-:W-:Y:S02]  /*76e0*/  FADD.FTZ R156, R197, R156 ;  /* 0x0000009cc59c7221 */ /* 0x000fe40000010000 */
[-C--:B------:R-:W-:Y:S01]  /*76f0*/  FMUL.FTZ R67, R40, R66.reuse ;  /* 0x0000004228437220 */ /* 0x080fe20000410000 */
[----:B------:R-:W0:Y:S01]  /*7700*/  MUFU.EX2 R65, R65 ;  /* 0x0000004100417308 */ /* 0x000e220000000800 */
[----:B------:R-:W-:Y:S02]  /*7710*/  FMUL.FTZ R66, R39, R66 ;  /* 0x0000004227427220 */ /* 0x000fe40000410000 */
[----:B------:R-:W-:Y:S02]  /*7720*/  FADD.FTZ R153, R198, R153 ;  /* 0x00000099c6997221 */ /* 0x000fe40000010000 */
[----:B------:R-:W-:Y:S01]  /*7730*/  FMUL.FTZ R154, R116, R156 ;  /* 0x0000009c749a7220 */ /* 0x000fe20000410000 */
[----:B------:R-:W-:Y:S01]  /*7740*/  PRMT R129, RZ, 0x5410, R129 ;  /* 0x00005410ff817816 */ /* 0x000fe20000000081 */
[C---:B-1----:R-:W-:Y:S01]  /*7750*/  FMUL.FTZ R127, R64.reuse, R127 ;  /* 0x0000007f407f7220 */ /* 0x042fe20000410000 */
[----:B------:R-:W1:Y:S01]  /*7760*/  MUFU.EX2 R71, R66 ;  /* 0x0000004200477308 */ /* 0x000e620000000800 */
[----:B------:R-:W-:Y:S01]  /*7770*/  FMUL.FTZ R128, R64, R128 ;  /* 0x0000008040807220 */ /* 0x000fe20000410000 */
[----:B------:R-:W-:Y:S01]  /*7780*/  PRMT R64, RZ, 0x5410, R75 ;  /* 0x00005410ff407816 */ /* 0x000fe2000000004b */
[----:B------:R-:W-:-:S02]  /*7790*/  FFMA.FTZ R135, R115, R153, -R154 ;  /* 0x0000009973877223 */ /* 0x000fc4000001089a */
[----:B------:R-:W-:Y:S02]  /*77a0*/  FMUL.FTZ R153, R116, R153 ;  /* 0x0000009974997220 */ /* 0x000fe40000410000 */
[C---:B------:R-:W-:Y:S01]  /*77b0*/  FMUL.FTZ R199, R47.reuse, R130 ;  /* 0x000000822fc77220 */ /* 0x040fe20000410000 */
[----:B------:R-:W2:Y:S01]  /*77c0*/  MUFU.EX2 R67, R67 ;  /* 0x0000004300437308 */ /* 0x000ea20000000800 */
[----:B------:R-:W-:Y:S02]  /*77d0*/  FMUL.FTZ R200, R47, R129 ;  /* 0x000000812fc87220 */ /* 0x000fe40000410000 */
[----:B------:R-:W-:Y:S02]  /*77e0*/  FFMA.FTZ R156, R115, R156, R153 ;  /* 0x0000009c739c7223 */ /* 0x000fe40000010099 */
[C---:B------:R-:W-:Y:S02]  /*77f0*/  FMUL.FTZ R199, R64.reuse, R199 ;  /* 0x000000c740c77220 */ /* 0x040fe40000410000 */
[----:B------:R-:W-:-:S02]  /*7800*/  FMUL.FTZ R200, R64, R200 ;  /* 0x000000c840c87220 */ /* 0x000fc40000410000 */
[----:B------:R-:W-:Y:S01]  /*7810*/  FADD.FTZ R156, R199, R156 ;  /* 0x0000009cc79c7221 */ /* 0x000fe20000010000 */
[----:B------:R-:W-:Y:S01]  /*7820*/  PRMT R137, RZ, 0x5410, R137 ;  /* 0x00005410ff897816 */ /* 0x000fe20000000089 */
[C---:B0-----:R-:W-:Y:S01]  /*7830*/  FMUL.FTZ R131, R65.reuse, R131 ;  /* 0x0000008341837220 */ /* 0x041fe20000410000 */
[----:B------:R-:W-:Y:S01]  /*7840*/  PRMT R138, RZ, 0x5410, R138 ;  /* 0x00005410ff8a7816 */ /* 0x000fe2000000008a */
[----:B------:R-:W-:Y:S02]  /*7850*/  FMUL.FTZ R132, R65, R132 ;  /* 0x0000008441847220 */ /* 0x000fe40000410000 */
[----:B------:R-:W-:Y:S02]  /*7860*/  FADD.FTZ R64, R200, R135 ;  /* 0x00000087c8407221 */ /* 0x000fe40000010000 */
[----:B------:R-:W-:Y:S02]  /*7870*/  FMUL.FTZ R65, R118, R156 ;  /* 0x0000009c76417220 */ /* 0x000fe40000410000 */
[----:B-1----:R-:W-:Y:S01]  /*7880*/  FMUL.FTZ R135, R71, R70 ;  /* 0x0000004647877220 */ /* 0x002fe20000410000 */
[----:B------:R-:W-:Y:S01]  /*7890*/  PRMT R70, RZ, 0x5410, R74 ;  /* 0x00005410ff467816 */ /* 0x000fe2000000004a */
[----:B--2---:R-:W-:-:S02]  /*78a0*/  FMUL.FTZ R133, R67, R133 ;  /* 0x0000008543857220 */ /* 0x004fc40000410000 */
[----:B------:R-:W-:Y:S02]  /*78b0*/  FMUL.FTZ R134, R67, R134 ;  /* 0x0000008643867220 */ /* 0x000fe40000410000 */
[-C--:B------:R-:W-:Y:S02]  /*78c0*/  FMUL.FTZ R66, R118, R64.reuse ;  /* 0x0000004076427220 */ /* 0x080fe40000410000 */
[----:B------:R-:W-:Y:S02]  /*78d0*/  FFMA.FTZ R67, R117, R64, -R65 ;  /* 0x0000004075437223 */ /* 0x000fe40000010841 */
[C---:B------:R-:W-:Y:S02]  /*78e0*/  FMUL.FTZ R201, R46.reuse, R138 ;  /* 0x0000008a2ec97220 */ /* 0x040fe40000410000 */
[----:B------:R-:W-:Y:S02]  /*78f0*/  FMUL.FTZ R202, R46, R137 ;  /* 0x000000892eca7220 */ /* 0x000fe40000410000 */
[----:B------:R-:W-:-:S02]  /*7900*/  FMUL.FTZ R65, R121, R113 ;  /* 0x0000007179417220 */ /* 0x000fc40000410000 */
[----:B------:R-:W-:Y:S02]  /*7910*/  FFMA.FTZ R66, R117, R156, R66 ;  /* 0x0000009c75427223 */ /* 0x000fe40000010042 */
[----:B------:R-:W-:Y:S02]  /*7920*/  FMUL.FTZ R64, R120, R113 ;  /* 0x0000007178407220 */ /* 0x000fe40000410000 */
[C---:B------:R-:W-:Y:S02]  /*7930*/  FMUL.FTZ R201, R70.reuse, R201 ;  /* 0x000000c946c97220 */ /* 0x040fe40000410000 */
[----:B------:R-:W-:Y:S02]  /*7940*/  FMUL.FTZ R202, R70, R202 ;  /* 0x000000ca46ca7220 */ /* 0x000fe40000410000 */
[----:B------:R-:W-:Y:S02]  /*7950*/  FFMA.FTZ R65, R120, R114, -R65 ;  /* 0x0000007278417223 */ /* 0x000fe40000010841 */
[----:B------:R-:W-:-:S02]  /*7960*/  FMUL.FTZ R136, R71, R136 ;  /* 0x0000008847887220 */ /* 0x000fc40000410000 */
[----:B------:R-:W-:Y:S02]  /*7970*/  FFMA.FTZ R64, R121, R114, R64 ;  /* 0x0000007279407223 */ /* 0x000fe40000010040 */
[----:B------:R-:W-:Y:S02]  /*7980*/  FADD.FTZ R71, R201, R66 ;  /* 0x00000042c9477221 */ /* 0x000fe40000010000 */
[----:B------:R-:W-:Y:S02]  /*7990*/  FADD.FTZ R70, R202, R67 ;  /* 0x00000043ca467221 */ /* 0x000fe40000010000 */
[C---:B------:R-:W-:Y:S01]  /*79a0*/  FMUL.FTZ R67, R109.reuse, R65 ;  /* 0x000000416d437220 */ /* 0x040fe20000410000 */
[----:B------:R-:W-:Y:S01]  /*79b0*/  PRMT R140, RZ, 0x5410, R140 ;  /* 0x00005410ff8c7816 */ /* 0x000fe2000000008c */
[----:B------:R-:W-:Y:S02]  /*79c0*/  FMUL.FTZ R66, R109, R64 ;  /* 0x000000406d427220 */ /* 0x000fe40000410000 */
[----:B------:R-:W-:-:S02]  /*79d0*/  FMUL.FTZ R153, R122, R71 ;  /* 0x000000477a997220 */ /* 0x000fc40000410000 */
[----:B------:R-:W-:Y:S01]  /*79e0*/  FFMA.FTZ R67, R112, R64, R67 ;  /* 0x0000004070437223 */ /* 0x000fe20000010043 */
[----:B------:R-:W-:Y:S01]  /*79f0*/  PRMT R139, RZ, 0x5410, R139 ;  /* 0x00005410ff8b7816 */ /* 0x000fe2000000008b */
[-C--:B------:R-:W-:Y:S02]  /*7a00*/  FMUL.FTZ R154, R122, R70.reuse ;  /* 0x000000467a9a7220 */ /* 0x080fe40000410000 */
[----:B------:R-:W-:Y:S02]  /*7a10*/  FFMA.FTZ R66, R112, R65, -R66 ;  /* 0x0000004170427223 */ /* 0x000fe40000010842 */
[----:B------:R-:W-:Y:S01]  /*7a20*/  FFMA.FTZ R153, R119, R70, -R153 ;  /* 0x0000004677997223 */ /* 0x000fe20000010899 */
[----:B------:R-:W-:Y:S01]  /*7a30*/  PRMT R70, RZ, 0x5410, R73 ;  /* 0x00005410ff467816 */ /* 0x000fe20000000049 */
[----:B------:R-:W-:Y:S02]  /*7a40*/  FMUL.FTZ R65, R107, R67 ;  /* 0x000000436b417220 */ /* 0x000fe40000410000 */
[----:B------:R-:W-:-:S02]  /*7a50*/  FMUL.FTZ R203, R45, R140 ;  /* 0x0000008c2dcb7220 */ /* 0x000fc40000410000 */
[-C--:B------:R-:W-:Y:S02]  /*7a60*/  FMUL.FTZ R64, R107, R66.reuse ;  /* 0x000000426b407220 */ /* 0x080fe40000410000 */
[----:B------:R-:W-:Y:S02]  /*7a70*/  FMUL.FTZ R204, R45, R139 ;  /* 0x0000008b2dcc7220 */ /* 0x000fe40000410000 */
[----:B------:R-:W-:Y:S02]  /*7a80*/  FFMA.FTZ R65, R108, R66, -R65 ;  /* 0x000000426c417223 */ /* 0x000fe40000010841 */
[----:B------:R-:W-:Y:S02]  /*7a90*/  FFMA.FTZ R154, R119, R71, R154 ;  /* 0x00000047779a7223 */ /* 0x000fe4000001009a */
[----:B------:R-:W-:Y:S02]  /*7aa0*/  FMUL.FTZ R203, R70, R203 ;  /* 0x000000cb46cb7220 */ /* 0x000fe40000410000 */
[----:B------:R-:W-:-:S02]  /*7ab0*/  FFMA.FTZ R64, R108, R67, R64 ;  /* 0x000000436c407223 */ /* 0x000fc40000010040 */
[----:B------:R-:W-:Y:S02]  /*7ac0*/  FMUL.FTZ R204, R70, R204 ;  /* 0x000000cc46cc7220 */ /* 0x000fe40000410000 */
[----:B------:R-:W-:Y:S02]  /*7ad0*/  FMUL.FTZ R67, R105, R65 ;  /* 0x0000004169437220 */ /* 0x000fe40000410000 */
[----:B------:R-:W-:Y:S02]  /*7ae0*/  FADD.FTZ R154, R203, R154 ;  /* 0x0000009acb9a7221 */ /* 0x000fe40000010000 */
[-C--:B------:R-:W-:Y:S02]  /*7af0*/  FMUL.FTZ R66, R105, R64.reuse ;  /* 0x0000004069427220 */ /* 0x080fe40000410000 */
[----:B------:R-:W-:Y:S02]  /*7b00*/  FADD.FTZ R153, R204, R153 ;  /* 0x00000099cc997221 */ /* 0x000fe40000010000 */
[----:B------:R-:W-:Y:S01]  /*7b10*/  FFMA.FTZ R67, R106, R64, R67 ;  /* 0x000000406a437223 */ /* 0x000fe20000010043 */
[----:B------:R-:W-:Y:S01]  /*7b20*/  PRMT R142, RZ, 0x5410, R142 ;  /* 0x00005410ff8e7816 */ /* 0x000fe2000000008e */
[----:B------:R-:W-:-:S02]  /*7b30*/  FMUL.FTZ R70, R124, R154 ;  /* 0x0000009a7c467220 */ /* 0x000fc40000410000 */
[----:B------:R-:W-:Y:S01]  /*7b40*/  FFMA.FTZ R66, R106, R65, -R66 ;  /* 0x000000416a427223 */ /* 0x000fe20000010842 */
[----:B------:R-:W-:Y:S01]  /*7b50*/  PRMT R141, RZ, 0x5410, R141 ;  /* 0x00005410ff8d7816 */ /* 0x000fe2000000008d */
[----:B------:R-:W-:Y:S02]  /*7b60*/  FMUL.FTZ R71, R124, R153 ;  /* 0x000000997c477220 */ /* 0x000fe40000410000 */
[----:B------:R-:W-:Y:S02]  /*7b70*/  FMUL.FTZ R65, R103, R67 ;  /* 0x0000004367417220 */ /* 0x000fe40000410000 */
[----:B------:R-:W-:Y:S01]  /*7b80*/  FFMA.FTZ R153, R123, R153, -R70 ;  /* 0x000000997b997223 */ /* 0x000fe20000010846 */
[----:B------:R-:W-:Y:S01]  /*7b90*/  PRMT R70, RZ, 0x5410, R72 ;  /* 0x00005410ff467816 */ /* 0x000fe20000000048 */
[----:B------:R-:W-:Y:S02]  /*7ba0*/  FMUL.FTZ R205, R44, R142 ;  /* 0x0000008e2ccd7220 */ /* 0x000fe40000410000 */
[----:B------:R-:W-:-:S02]  /*7bb0*/  FMUL.FTZ R64, R103, R66 ;  /* 0x0000004267407220 */ /* 0x000fc40000410000 */
[----:B------:R-:W-:Y:S02]  /*7bc0*/  FFMA.FTZ R65, R104, R66, -R65 ;  /* 0x0000004268417223 */ /* 0x000fe40000010841 */
[----:B------:R-:W-:Y:S02]  /*7bd0*/  FMUL.FTZ R206, R44, R141 ;  /* 0x0000008d2cce7220 */ /* 0x000fe40000410000 */
[----:B------:R-:W-:Y:S02]  /*7be0*/  FFMA.FTZ R154, R123, R154, R71 ;  /* 0x0000009a7b9a7223 */ /* 0x000fe40000010047 */
[----:B------:R-:W-:Y:S02]  /*7bf0*/  FMUL.FTZ R205, R70, R205 ;  /* 0x000000cd46cd7220 */ /* 0x000fe40000410000 */
[----:B------:R-:W-:Y:S02]  /*7c00*/  FFMA.FTZ R64, R104, R67, R64 ;  /* 0x0000004368407223 */ /* 0x000fe40000010040 */
[----:B------:R-:W-:-:S02]  /*7c10*/  FMUL.FTZ R67, R101, R65 ;  /* 0x0000004165437220 */ /* 0x000fc40000410000 */
        /* <DEDUP_REMOVED lines=33> */
[----:B------:R-:W-:Y:S02]  /*7e30*/  FFMA.FTZ R154, R127, R154, R67 ;  /* 0x0000009a7f9a7223 */ /* 0x000fe40000010043 */
[----:B------:R-:W-:Y:S02]  /*7e40*/  FMUL.FTZ R209, R70, R209 ;  /* 0x000000d146d17220 */ /* 0x000fe40000410000 */
[----:B------:R-:W-:-:S02]  /*7e50*/  FFMA.FTZ R65, R117, R64, -R65 ;  /* 0x0000004075417223 */ /* 0x000fc40000010841 */
[----:B------:R-:W-:Y:S02]  /*7e60*/  FFMA.FTZ R153, R127, R153, -R156 ;  /* 0x000000997f997223 */ /* 0x000fe4000001089c */
[----:B------:R-:W-:Y:S02]  /*7e70*/  FMUL.FTZ R210, R70, R210 ;  /* 0x000000d246d27220 */ /* 0x000fe40000410000 */
[----:B------:R-:W-:Y:S02]  /*7e80*/  FADD.FTZ R154, R209, R154 ;  /* 0x0000009ad19a7221 */ /* 0x000fe40000010000 */
[C---:B------:R-:W-:Y:S02]  /*7e90*/  FMUL.FTZ R67, R122.reuse, R65 ;  /* 0x000000417a437220 */ /* 0x040fe40000410000 */
[----:B------:R-:W-:Y:S02]  /*7ea0*/  FMUL.FTZ R64, R122, R66 ;  /* 0x000000427a407220 */ /* 0x000fe40000410000 */
[----:B------:R-:W-:Y:S01]  /*7eb0*/  FADD.FTZ R153, R210, R153 ;  /* 0x00000099d2997221 */ /* 0x000fe20000010000 */
[----:B------:R-:W-:Y:S01]  /*7ec0*/  PRMT R148, RZ, 0x5410, R148 ;  /* 0x00005410ff947816 */ /* 0x000fe20000000094 */
[----:B------:R-:W-:-:S02]  /*7ed0*/  FMUL.FTZ R70, R132, R154 ;  /* 0x0000009a84467220 */ /* 0x000fc40000410000 */
[C---:B------:R-:W-:Y:S02]  /*7ee0*/  FFMA.FTZ R67, R119.reuse, R66, R67 ;  /* 0x0000004277437223 */ /* 0x040fe40000010043 */
[----:B------:R-:W-:Y:S01]  /*7ef0*/  FFMA.FTZ R64, R119, R65, -R64 ;  /* 0x0000004177407223 */ /* 0x000fe20000010840 */
[----:B------:R-:W-:Y:S01]  /*7f00*/  PRMT R147, RZ, 0x5410, R147 ;  /* 0x00005410ff937816 */ /* 0x000fe20000000093 */
[-C--:B------:R-:W-:Y:S02]  /*7f10*/  FMUL.FTZ R71, R132, R153.reuse ;  /* 0x0000009984477220 */ /* 0x080fe40000410000 */
[----:B------:R-:W-:Y:S01]  /*7f20*/  FFMA.FTZ R153, R131, R153, -R70 ;  /* 0x0000009983997223 */ /* 0x000fe20000010846 */
[----:B------:R-:W-:Y:S01]  /*7f30*/  PRMT R70, RZ, 0x5410, R57 ;  /* 0x00005410ff467816 */ /* 0x000fe20000000039 */
[C---:B------:R-:W-:Y:S02]  /*7f40*/  FMUL.FTZ R65, R124.reuse, R67 ;  /* 0x000000437c417220 */ /* 0x040fe40000410000 */
[----:B------:R-:W-:-:S02]  /*7f50*/  FMUL.FTZ R66, R124, R64 ;  /* 0x000000407c427220 */ /* 0x000fc40000410000 */
[----:B------:R-:W-:Y:S02]  /*7f60*/  FMUL.FTZ R211, R41, R148 ;  /* 0x0000009429d37220 */ /* 0x000fe40000410000 */
[C---:B------:R-:W-:Y:S02]  /*7f70*/  FFMA.FTZ R65, R123.reuse, R64, -R65 ;  /* 0x000000407b417223 */ /* 0x040fe40000010841 */
[----:B------:R-:W-:Y:S02]  /*7f80*/  FFMA.FTZ R66, R123, R67, R66 ;  /* 0x000000437b427223 */ /* 0x000fe40000010042 */
[----:B------:R-:W-:Y:S02]  /*7f90*/  FMUL.FTZ R212, R41, R147 ;  /* 0x0000009329d47220 */ /* 0x000fe40000410000 */
[----:B------:R-:W-:Y:S02]  /*7fa0*/  FFMA.FTZ R154, R131, R154, R71 ;  /* 0x0000009a839a7223 */ /* 0x000fe40000010047 */
[----:B------:R-:W-:-:S02]  /*7fb0*/  FMUL.FTZ R211, R70, R211 ;  /* 0x000000d346d37220 */ /* 0x000fc40000410000 */
[CC--:B------:R-:W-:Y:S02]  /*7fc0*/  FMUL.FTZ R67, R126.reuse, R65.reuse ;  /* 0x000000417e437220 */ /* 0x0c0fe40000410000 */
[----:B------:R-:W-:Y:S02]  /*7fd0*/  FMUL.FTZ R64, R126, R66 ;  /* 0x000000427e407220 */ /* 0x000fe40000410000 */
[----:B------:R-:W-:Y:S02]  /*7fe0*/  FMUL.FTZ R212, R70, R212 ;  /* 0x000000d446d47220 */ /* 0x000fe40000410000 */
[----:B------:R-:W-:Y:S02]  /*7ff0*/  FADD.FTZ R154, R211, R154 ;  /* 0x0000009ad39a7221 */ /* 0x000fe40000010000 */
[C---:B------:R-:W-:Y:S02]  /*8000*/  FFMA.FTZ R67, R125.reuse, R66, R67 ;  /* 0x000000427d437223 */ /* 0x040fe40000010043 */
[----:B------:R-:W-:-:S02]  /*8010*/  FFMA.FTZ R64, R125, R65, -R64 ;  /* 0x000000417d407223 */ /* 0x000fc40000010840 */
[----:B------:R-:W-:Y:S01]  /*8020*/  FADD.FTZ R153, R212, R153 ;  /* 0x00000099d4997221 */ /* 0x000fe20000010000 */
[----:B------:R-:W-:Y:S01]  /*8030*/  PRMT R150, RZ, 0x5410, R150 ;  /* 0x00005410ff967816 */ /* 0x000fe20000000096 */
[----:B------:R-:W-:Y:S02]  /*8040*/  FMUL.FTZ R70, R134, R154 ;  /* 0x0000009a86467220 */ /* 0x000fe40000410000 */
[C---:B------:R-:W-:Y:S02]  /*8050*/  FMUL.FTZ R65, R128.reuse, R67 ;  /* 0x0000004380417220 */ /* 0x040fe40000410000 */
[----:B------:R-:W-:Y:S02]  /*8060*/  FMUL.FTZ R66, R128, R64 ;  /* 0x0000004080427220 */ /* 0x000fe40000410000 */
[-C--:B------:R-:W-:Y:S01]  /*8070*/  FMUL.FTZ R71, R134, R153.reuse ;  /* 0x0000009986477220 */ /* 0x080fe20000410000 */
[----:B------:R-:W-:Y:S01]  /*8080*/  PRMT R149, RZ, 0x5410, R149 ;  /* 0x00005410ff957816 */ /* 0x000fe20000000095 */
[----:B------:R-:W-:Y:S01]  /*8090*/  FFMA.FTZ R153, R133, R153, -R70 ;  /* 0x0000009985997223 */ /* 0x000fe20000010846 */
[----:B------:R-:W-:Y:S01]  /*80a0*/  PRMT R70, RZ, 0x5410, R56 ;  /* 0x00005410ff467816 */ /* 0x000fe20000000038 */
[----:B------:R-:W-:-:S02]  /*80b0*/  FMUL.FTZ R213, R40, R150 ;  /* 0x0000009628d57220 */ /* 0x000fc40000410000 */
[C---:B------:R-:W-:Y:S02]  /*80c0*/  FFMA.FTZ R65, R127.reuse, R64, -R65 ;  /* 0x000000407f417223 */ /* 0x040fe40000010841 */
[----:B------:R-:W-:Y:S02]  /*80d0*/  FFMA.FTZ R66, R127, R67, R66 ;  /* 0x000000437f427223 */ /* 0x000fe40000010042 */
[----:B------:R-:W-:Y:S02]  /*80e0*/  FFMA.FTZ R154, R133, R154, R71 ;  /* 0x0000009a859a7223 */ /* 0x000fe40000010047 */
[----:B------:R-:W-:Y:S02]  /*80f0*/  FMUL.FTZ R214, R40, R149 ;  /* 0x0000009528d67220 */ /* 0x000fe40000410000 */
[----:B------:R-:W-:Y:S02]  /*8100*/  FMUL.FTZ R213, R70, R213 ;  /* 0x000000d546d57220 */ /* 0x000fe40000410000 */
[----:B------:R-:W-:-:S02]  /*8110*/  FMUL.FTZ R67, R132, R65 ;  /* 0x0000004184437220 */ /* 0x000fc40000410000 */
[----:B------:R-:W-:Y:S02]  /*8120*/  FMUL.FTZ R64, R132, R66 ;  /* 0x0000004284407220 */ /* 0x000fe40000410000 */
[----:B------:R-:W-:Y:S02]  /*8130*/  FMUL.FTZ R214, R70, R214 ;  /* 0x000000d646d67220 */ /* 0x000fe40000410000 */
[----:B------:R-:W-:Y:S02]  /*8140*/  FADD.FTZ R154, R213, R154 ;  /* 0x0000009ad59a7221 */ /* 0x000fe40000010000 */
[C---:B------:R-:W-:Y:S02]  /*8150*/  FFMA.FTZ R67, R131.reuse, R66, R67 ;  /* 0x0000004283437223 */ /* 0x040fe40000010043 */
[----:B------:R-:W-:Y:S01]  /*8160*/  FFMA.FTZ R64, R131, R65, -R64 ;  /* 0x0000004183407223 */ /* 0x000fe20000010840 */
[----:B------:R-:W-:Y:S01]  /*8170*/  PRMT R151, RZ, 0x5410, R151 ;  /* 0x00005410ff977816 */ /* 0x000fe20000000097 */
[----:B------:R-:W-:Y:S01]  /*8180*/  FADD.FTZ R153, R214, R153 ;  /* 0x00000099d6997221 */ /* 0x000fe20000010000 */
[----:B------:R-:W-:Y:S01]  /*8190*/  PRMT R152, RZ, 0x5410, R152 ;  /* 0x00005410ff987816 */ /* 0x000fe20000000098 */
[----:B------:R-:W-:-:S02]  /*81a0*/  FMUL.FTZ R70, R136, R154 ;  /* 0x0000009a88467220 */ /* 0x000fc40000410000 */
[C---:B------:R-:W-:Y:S02]  /*81b0*/  FMUL.FTZ R65, R134.reuse, R67 ;  /* 0x0000004386417220 */ /* 0x040fe40000410000 */
[-C--:B------:R-:W-:Y:S02]  /*81c0*/  FMUL.FTZ R66, R134, R64.reuse ;  /* 0x0000004086427220 */ /* 0x080fe40000410000 */
[-C--:B------:R-:W-:Y:S02]  /*81d0*/  FMUL.FTZ R71, R136, R153.reuse ;  /* 0x0000009988477220 */ /* 0x080fe40000410000 */
[----:B------:R-:W-:Y:S01]  /*81e0*/  FFMA.FTZ R70, R135, R153, -R70 ;  /* 0x0000009987467223 */ /* 0x000fe20000010846 */
[----:B------:R-:W-:Y:S01]  /*81f0*/  PRMT R153, RZ, 0x5410, R55 ;  /* 0x00005410ff997816 */ /* 0x000fe20000000037 */
[C---:B------:R-:W-:Y:S02]  /*8200*/  FFMA.FTZ R64, R133.reuse, R64, -R65 ;  /* 0x0000004085407223 */ /* 0x040fe40000010841 */
[----:B------:R-:W-:-:S02]  /*8210*/  FFMA.FTZ R66, R133, R67, R66 ;  /* 0x0000004385427223 */ /* 0x000fc40000010042 */
[C---:B------:R-:W-:Y:S02]  /*8220*/  FMUL.FTZ R215, R39.reuse, R151 ;  /* 0x0000009727d77220 */ /* 0x040fe40000410000 */
[----:B------:R-:W-:Y:S01]  /*8230*/  FMUL.FTZ R216, R39, R152 ;  /* 0x0000009827d87220 */ /* 0x000fe20000410000 */
[----:B------:R-:W-:Y:S01]  /*8240*/  ISETP.GT.U32.AND P0, PT, R86, 0x1f, PT ;  /* 0x0000001f5600780c */ /* 0x000fe20003f04070 */
[C---:B------:R-:W-:Y:S02]  /*8250*/  FMUL.FTZ R65, R136.reuse, R64 ;  /* 0x0000004088417220 */ /* 0x040fe40000410000 */
[----:B------:R-:W-:Y:S02]  /*8260*/  FMUL.FTZ R67, R136, R66 ;  /* 0x0000004288437220 */ /* 0x000fe40000410000 */
[----:B------:R-:W-:Y:S02]  /*8270*/  FFMA.FTZ R71, R135, R154, R71 ;  /* 0x0000009a87477223 */ /* 0x000fe40000010047 */
[----:B------:R-:W-:-:S02]  /*8280*/  FMUL.FTZ R215, R153, R215 ;  /* 0x000000d799d77220 */ /* 0x000fc40000410000 */
[----:B------:R-:W-:Y:S02]  /*8290*/  FMUL.FTZ R216, R153, R216 ;  /* 0x000000d899d87220 */ /* 0x000fe40000410000 */
[C---:B------:R-:W-:Y:S02]  /*82a0*/  FFMA.FTZ R65, R135.reuse, R66, R65 ;  /* 0x0000004287417223 */ /* 0x040fe40000010041 */
[----:B------:R-:W-:Y:S02]  /*82b0*/  FFMA.FTZ R64, R135, R64, -R67 ;  /* 0x0000004087407223 */ /* 0x000fe40000010843 */
        /* <DEDUP_REMOVED lines=38> */
[----:B0-----:R-:W-:Y:S04]  /*8520*/  LDS.128 R64, [R243+0x31d0] ;  /* 0x0031d000f3407984 */ /* 0x001fe80000000c00 */
[----:B------:R-:W0:Y:S02]  /*8530*/  LDS.128 R68, [R243+0x31e0] ;  /* 0x0031e000f3447984 */ /* 0x000e240000000c00 */
[----:B0-----:R-:W-:-:S02]  /*8540*/  FMUL.FTZ R241, R67, R69 ;  /* 0x0000004543f17220 */ /* 0x001fc40000410000 */
[-C--:B------:R-:W-:Y:S02]  /*8550*/  FMUL.FTZ R240, R65, R69.reuse ;  /* 0x0000004541f07220 */ /* 0x080fe40000410000 */
[CC--:B------:R-:W-:Y:S02]  /*8560*/  FFMA.FTZ R241, R66.reuse, R68.reuse, -R241 ;  /* 0x0000004442f17223 */ /* 0x0c0fe400000108f1 */
[-C--:B------:R-:W-:Y:S02]  /*8570*/  FMUL.FTZ R66, R66, R69.reuse ;  /* 0x0000004542427220 */ /* 0x080fe40000410000 */
[CC--:B------:R-:W-:Y:S02]  /*8580*/  FFMA.FTZ R240, R64.reuse, R68.reuse, -R240 ;  /* 0x0000004440f07223 */ /* 0x0c0fe400000108f0 */
[----:B------:R-:W-:Y:S02]  /*8590*/  FMUL.FTZ R64, R64, R69 ;  /* 0x0000004540407220 */ /* 0x000fe40000410000 */
[----:B------:R-:W-:-:S02]  /*85a0*/  FFMA.FTZ R67, R67, R68, R66 ;  /* 0x0000004443437223 */ /* 0x000fc40000010042 */
[----:B------:R-:W-:Y:S02]  /*85b0*/  FADD.FTZ R70, R70, R241 ;  /* 0x000000f146467221 */ /* 0x000fe40000010000 */
[----:B------:R-:W-:Y:S02]  /*85c0*/  FFMA.FTZ R68, R65, R68, R64 ;  /* 0x0000004441447223 */ /* 0x000fe40000010040 */
[----:B------:R-:W-:Y:S01]  /*85d0*/  FADD.FTZ R241, R71, R67 ;  /* 0x0000004347f17221 */ /* 0x000fe20000010000 */
[----:B------:R-:W-:Y:S05]  /*85e0*/  BRA.DIV ~URZ, `(.L_x_5097) ;  /* 0x00007d427f007947 */ /* 0x000fea000b800000 */
[----:B------:R0:W1:Y:S02]  /*85f0*/  SHFL.UP PT, R67, R240, 0x1, RZ ;  /* 0x04200000f0437989 */ /* 0x00006400000e00ff */
.L_x_5205:
        /* <DEDUP_REMOVED lines=10> */
[----:B-1----:R-:W-:Y:S02]  /*86a0*/  FMUL.FTZ R66, R68, R67 ;  /* 0x0000004344427220 */ /* 0x002fe40000410000 */
[----:B------:R-:W-:-:S02]  /*86b0*/  @P0 FADD.FTZ R241, R241, R69 ;  /* 0x00000045f1f10221 */ /* 0x000fc40000010000 */
[-C--:B----4-:R-:W-:Y:S02]  /*86c0*/  FFMA.FTZ R66, R240, R64.reuse, R66 ;  /* 0x00000040f0427223 */ /* 0x090fe40000010042 */
[C---:B------:R-:W-:Y:S01]  /*86d0*/  FMUL.FTZ R64, R68.reuse, R64 ;  /* 0x0000004044407220 */ /* 0x040fe20000410000 */
[----:B------:R-:W1:Y:S02]  /*86e0*/  SHFL.UP PT, R65, R241, 0x2, RZ ;  /* 0x04400000f1417989 */ /* 0x000e6400000e00ff */
[----:B------:R-:W-:Y:S01]  /*86f0*/  FSEL R66, R68, R66, !P0 ;  /* 0x0000004244427208 */ /* 0x000fe20004000000 */
[----:B0-----:R-:W-:Y:S01]  /*8700*/  @P0 FFMA.FTZ R240, R240, R67, -R64 ;  /* 0x00000043f0f00223 */ /* 0x001fe20000010840 */
[----:B------:R-:W-:Y:S01]  /*8710*/  ISETP.GE.AND P0, PT, R85, 0x2, PT ;  /* 0x000000025500780c */ /* 0x000fe20003f06270 */
[----:B------:R-:W0:Y:S02]  /*8720*/  SHFL.UP PT, R67, R70, 0x2, RZ ;  /* 0x0440000046437989 */ /* 0x000e2400000e00ff */
[----:B-1----:R-:W-:-:S04]  /*8730*/  FMUL.FTZ R69, R66, R65 ;  /* 0x0000004142457220 */ /* 0x002fc80000410000 */
[-C--:B0-----:R-:W-:Y:S02]  /*8740*/  FFMA.FTZ R69, R240, R67.reuse, -R69 ;  /* 0x00000043f0457223 */ /* 0x081fe40000010845 */
[----:B------:R-:W-:-:S04]  /*8750*/  FMUL.FTZ R67, R66, R67 ;  /* 0x0000004342437220 */ /* 0x000fc80000410000 */
        /* <DEDUP_REMOVED lines=21> */
[----:B------:R-:W-:Y:S01]  /*88b0*/  SHFL.UP PT, R69, R70, 0x8, RZ ;  /* 0x0500000046457989 */ /* 0x000fe200000e00ff */
[----:B0-----:R-:W-:-:S02]  /*88c0*/  FMUL.FTZ R68, R64, R65 ;  /* 0x0000004140447220 */ /* 0x001fc40000410000 */
[-C--:B-1----:R-:W-:Y:S02]  /*88d0*/  FMUL.FTZ R66, R64, R67.reuse ;  /* 0x0000004340427220 */ /* 0x082fe40000410000 */
[C---:B------:R-:W-:Y:S02]  /*88e0*/  FFMA.FTZ R67, R240.reuse, R67, R68 ;  /* 0x00000043f0437223 */ /* 0x040fe40000010044 */
[----:B------:R-:W-:Y:S02]  /*88f0*/  @P0 FFMA.FTZ R240, R240, R65, -R66 ;  /* 0x00000041f0f00223 */ /* 0x000fe40000010842 */
[----:B------:R-:W0:Y:S01]  /*8900*/  SHFL.UP PT, R65, R241, 0x8, RZ ;  /* 0x05000000f1417989 */ /* 0x000e2200000e00ff */
[----:B------:R-:W-:Y:S02]  /*8910*/  FSEL R66, R64, R67, !P0 ;  /* 0x0000004340427208 */ /* 0x000fe40004000000 */
[----:B------:R-:W-:-:S03]  /*8920*/  ISETP.GE.AND P0, PT, R85, 0x8, PT ;  /* 0x000000085500780c */ /* 0x000fc60003f06270 */
[----:B0-----:R-:W-:-:S04]  /*8930*/  FMUL.FTZ R67, R66, R65 ;  /* 0x0000004142437220 */ /* 0x001fc80000410000 */
[-C--:B------:R-:W-:Y:S02]  /*8940*/  FFMA.FTZ R67, R240, R69.reuse, -R67 ;  /* 0x00000045f0437223 */ /* 0x080fe40000010843 */
[----:B------:R-:W-:-:S04]  /*8950*/  FMUL.FTZ R69, R66, R69 ;  /* 0x0000004542457220 */ /* 0x000fc80000410000 */
[----:B------:R-:W-:Y:S02]  /*8960*/  @P0 FADD.FTZ R70, R70, R67 ;  /* 0x0000004346460221 */ /* 0x000fe40000010000 */
[----:B------:R-:W-:Y:S01]  /*8970*/  FFMA.FTZ R64, R240, R65, R69 ;  /* 0x00000041f0407223 */ /* 0x000fe20000010045 */
[----:B------:R-:W0:Y:S03]  /*8980*/  SHFL.UP PT, R67, R66, 0x8, RZ ;  /* 0x0500000042437989 */ /* 0x000e2600000e00ff */
[----:B------:R-:W-:Y:S01]  /*8990*/  @P0 FADD.FTZ R241, R241, R64 ;  /* 0x00000040f1f10221 */ /* 0x000fe20000010000 */
[----:B------:R-:W1:Y:S04]  /*89a0*/  SHFL.UP PT, R65, R240, 0x8, RZ ;  /* 0x05000000f0417989 */ /* 0x000e6800000e00ff */
[----:B------:R-:W2:Y:S01]  /*89b0*/  SHFL.UP PT, R71, R70, 0x10, RZ ;  /* 0x0600000046477989 */ /* 0x000ea200000e00ff */
[----:B0-----:R-:W-:-:S02]  /*89c0*/  FMUL.FTZ R64, R66, R67 ;  /* 0x0000004342407220 */ /* 0x001fc40000410000 */
[----:B-1----:R-:W-:-:S04]  /*89d0*/  FMUL.FTZ R68, R66, R65 ;  /* 0x0000004142447220 */ /* 0x002fc80000410000 */
[C---:B------:R-:W-:Y:S02]  /*89e0*/  FFMA.FTZ R67, R240.reuse, R67, R68 ;  /* 0x00000043f0437223 */ /* 0x040fe40000010044 */
[----:B------:R-:W-:Y:S02]  /*89f0*/  @P0 FFMA.FTZ R240, R240, R65, -R64 ;  /* 0x00000041f0f00223 */ /* 0x000fe40000010840 */
[----:B------:R-:W0:Y:S01]  /*8a00*/  SHFL.UP PT, R64, R241, 0x10, RZ ;  /* 0x06000000f1407989 */ /* 0x000e2200000e00ff */
[----:B------:R-:W-:Y:S02]  /*8a10*/  FSEL R69, R66, R67, !P0 ;  /* 0x0000004342457208 */ /* 0x000fe40004000000 */
[----:B------:R-:W-:Y:S01]  /*8a20*/  MOV R242, R240 ;  /* 0x000000f000f27202 */ /* 0x000fe20000000f00 */
[----:B------:R1:W3:Y:S04]  /*8a30*/  SHFL.UP PT, R67, R240, 0x10, RZ ;  /* 0x06000000f0437989 */ /* 0x0002e800000e00ff */
[----:B------:R4:W0:Y:S01]  /*8a40*/  SHFL.UP PT, R68, R69, 0x10, RZ ;  /* 0x0600000045447989 */ /* 0x00082200000e00ff */
[----:B-1----:R-:W-:-:S03]  /*8a50*/  MOV R240, R70 ;  /* 0x0000004600f07202 */ /* 0x002fc60000000f00 */
.L_x_5206:
[----:B--2---:R-:W-:Y:S01]  /*8a60*/  ISETP.GE.AND P0, PT, R85, 0x10, PT ;  /* 0x000000105500780c */ /* 0x004fe20003f06270 */
[-C--:B0-----:R-:W-:Y:S01]  /*8a70*/  FMUL.FTZ R65, R64, R69.reuse ;  /* 0x0000004540417220 */ /* 0x081fe20000410000 */
[----:B------:R-:W-:Y:S01]  /*8a80*/  MOV R70, R242 ;  /* 0x000000f200467202 */ /* 0x000fe20000000f00 */
[----:B---3--:R-:W-:-:S04]  /*8a90*/  FMUL.FTZ R66, R67, R69 ;  /* 0x0000004543427220 */ /* 0x008fc80000410000 */
[CC--:B------:R-:W-:Y:S02]  /*8aa0*/  FFMA.FTZ R65, R71.reuse, R70.reuse, -R65 ;  /* 0x0000004647417223 */ /* 0x0c0fe40000010841 */
[-C--:B------:R-:W-:Y:S02]  /*8ab0*/  FMUL.FTZ R71, R71, R69.reuse ;  /* 0x0000004547477220 */ /* 0x080fe40000410000 */
[CC--:B------:R-:W-:Y:S02]  /*8ac0*/  FFMA.FTZ R66, R68.reuse, R70.reuse, R66 ;  /* 0x0000004644427223 */ /* 0x0c0fe40000010042 */
[----:B------:R-:W-:Y:S02]  /*8ad0*/  FMUL.FTZ R68, R68, R69 ;  /* 0x0000004544447220 */ /* 0x000fe40000410000 */
[----:B------:R-:W-:Y:S01]  /*8ae0*/  FFMA.FTZ R71, R64, R70, R71 ;  /* 0x0000004640477223 */ /* 0x000fe20000010047 */
[----:B----4-:R-:W-:Y:S01]  /*8af0*/  FSEL R69, R69, R66, !P0 ;  /* 0x0000004245457208 */ /* 0x010fe20004000000 */
[----:B------:R-:W-:Y:S01]  /*8b00*/  @P0 FFMA.FTZ R70, R67, R70, -R68 ;  /* 0x0000004643460223 */ /* 0x000fe20000010844 */
[----:B------:R-:W-:-:S02]  /*8b10*/  MOV R68, R241 ;  /* 0x000000f100447202 */ /* 0x000fc40000000f00 */
[----:B------:R-:W-:-:S03]  /*8b20*/  MOV R67, R240 ;  /* 0x000000f000437202 */ /* 0x000fc60000000f00 */
[----:B------:R-:W-:Y:S02]  /*8b30*/  @P0 FADD.FTZ R68, R71, R68 ;  /* 0x0000004447440221 */ /* 0x000fe40000010000 */
[----:B------:R-:W-:Y:S01]  /*8b40*/  @P0 FADD.FTZ R67, R65, R67 ;  /* 0x0000004341430221 */ /* 0x000fe20000010000 */
[----:B------:R-:W-:Y:S05]  /*8b50*/  BRA.CONV ~URZ, `(.L_x_5099) ;  /* 0x000000537f007947 */ /* 0x000fea000b800000 */
[----:B------:R-:W-:Y:S01]  /*8b60*/  HFMA2.MMA R66, -RZ, RZ, 0, 1.847743988037109375e-06 ;  /* 0x0000001fff427435 */ /* 0x000fe200000001ff */
[----:B------:R-:W-:Y:S02]  /*8b70*/  MOV R64, R70 ;  /* 0x0000004600407202 */ /* 0x000fe40000000f00 */
[----:B------:R-:W-:Y:S02]  /*8b80*/  MOV R247, 0xffffffff ;  /* 0xffffffff00f77802 */ /* 0x000fe40000000f00 */
[----:B------:R-:W-:Y:S02]  /*8b90*/  MOV R65, 0x8bb0 ;  /* 0x00008bb000417802 */ /* 0x000fe40000000f00 */
[----:B------:R-:W-:Y:S05]  /*8ba0*/  CALL.REL.NOINC `($__internal_124_$__cuda_sm70_shflsync_idx_p) ;  /* 0x0000959000007944 */ /* 0x000fea0003c00000 */
.L_x_5099:
[----:B------:R-:W-:Y:S05]  /*8bb0*/  BRA.CONV ~URZ, `(.L_x_5100) ;  /* 0x000000537f007947 */ /* 0x000fea000b800000 */
[----:B-1----:R-:W-:Y:S01]  /*8bc0*/  HFMA2.MMA R66, -RZ, RZ, 0, 1.847743988037109375e-06 ;  /* 0x0000001fff427435 */ /* 0x002fe200000001ff */
[----:B------:R-:W-:Y:S02]  /*8bd0*/  MOV R64, R69 ;  /* 0x0000004500407202 */ /* 0x000fe40000000f00 */
[----:B------:R-:W-:-:S02]  /*8be0*/  MOV R247, 0xffffffff ;  /* 0xffffffff00f77802 */ /* 0x000fc40000000f00 */
[----:B------:R-:W-:Y:S02]  /*8bf0*/  MOV R65, 0x8c10 ;  /* 0x00008c1000417802 */ /* 0x000fe40000000f00 */
[----:B0-----:R-:W-:Y:S05]  /*8c00*/  CALL.REL.NOINC `($__internal_124_$__cuda_sm70_shflsync_idx_p) ;  /* 0x0000953000007944 */ /* 0x001fea0003c00000 */
.L_x_5100:
[----:B------:R-:W-:Y:S05]  /*8c10*/  BRA.CONV ~URZ, `(.L_x_5101) ;  /* 0x000000537f007947 */ /* 0x000fea000b800000 */
[----:B-1----:R-:W-:Y:S01]  /*8c20*/  HFMA2.MMA R66, -RZ, RZ, 0, 1.847743988037109375e-06 ;  /* 0x0000001fff427435 */ /* 0x002fe200000001ff */
[----:B------:R-:W-:Y:S02]  /*8c30*/  MOV R64, R67 ;  /* 0x0000004300407202 */ /* 0x000fe40000000f00 */
[----:B------:R-:W-:Y:S02]  /*8c40*/  MOV R247, 0xffffffff ;  /* 0xffffffff00f77802 */ /* 0x000fe40000000f00 */
[----:B------:R-:W-:Y:S02]  /*8c50*/  MOV R65, 0x8c70 ;  /* 0x00008c7000417802 */ /* 0x000fe40000000f00 */
[----:B0-----:R-:W-:Y:S05]  /*8c60*/  CALL.REL.NOINC `($__internal_124_$__cuda_sm70_shflsync_idx_p) ;  /* 0x000094d000007944 */ /* 0x001fea0003c00000 */
.L_x_5101:
[----:B------:R-:W-:Y:S05]  /*8c70*/  BRA.CONV ~URZ, `(.L_x_5102) ;  /* 0x000000537f007947 */ /* 0x000fea000b800000 */
[----:B-1----:R-:W-:Y:S01]  /*8c80*/  HFMA2.MMA R66, -RZ, RZ, 0, 1.847743988037109375e-06 ;  /* 0x0000001fff427435 */ /* 0x002fe200000001ff */
[----:B------:R-:W-:Y:S02]  /*8c90*/  MOV R64, R68 ;  /* 0x0000004400407202 */ /* 0x000fe40000000f00 */
[----:B------:R-:W-:Y:S02]  /*8ca0*/  MOV R247, 0xffffffff ;  /* 0xffffffff00f77802 */ /* 0x000fe40000000f00 */
[----:B------:R-:W-:-:S02]  /*8cb0*/  MOV R65, 0x8cd0 ;  /* 0x00008cd000417802 */ /* 0x000fc40000000f00 */
[----:B0-----:R-:W-:Y:S05]  /*8cc0*/  CALL.REL.NOINC `($__internal_124_$__cuda_sm70_shflsync_idx_p) ;  /* 0x0000947000007944 */ /* 0x001fea0003c00000 */
.L_x_5102:
        /* <DEDUP_REMOVED lines=8> */
[----:B------:R-:W0:Y:S02]  /*8d50*/  SHFL.UP PT, R68, R68, 0x1, RZ ;  /* 0x0420000044447989 */ /* 0x000e2400000e00ff */
.L_x_5207:
[-C--:B0-23--:R-:W-:Y:S02]  /*8d60*/  FMUL.FTZ R65, R61, R69.reuse ;  /* 0x000000453d417220 */ /* 0x08dfe40000410000 */
[----:B------:R-:W-:-:S02]  /*8d70*/  FMUL.FTZ R64, R60, R69 ;  /* 0x000000453c407220 */ /* 0x000fc40000410000 */
[-C--:B------:R-:W-:Y:S02]  /*8d80*/  @P1 FFMA.FTZ R60, R60, R70.reuse, -R65 ;  /* 0x000000463c3c1223 */ /* 0x080fe40000010841 */
[-C--:B-1----:R-:W-:Y:S02]  /*8d90*/  FMUL.FTZ R65, R63, R69.reuse ;  /* 0x000000453f417220 */ /* 0x082fe40000410000 */
[C---:B----4-:R-:W-:Y:S02]  /*8da0*/  FMUL.FTZ R69, R62.reuse, R69 ;  /* 0x000000453e457220 */ /* 0x050fe40000410000 */
[-C--:B------:R-:W-:Y:S02]  /*8db0*/  FFMA.FTZ R66, R62, R70.reuse, -R65 ;  /* 0x000000463e427223 */ /* 0x080fe40000010841 */
[----:B------:R-:W-:Y:S02]  /*8dc0*/  @P1 FFMA.FTZ R61, R61, R70, R64 ;  /* 0x000000463d3d1223 */ /* 0x000fe40000010040 */
[----:B------:R-:W-:-:S02]  /*8dd0*/  @P1 FADD.FTZ R62, R66, R67 ;  /* 0x00000043423e1221 */ /* 0x000fc40000010000 */
[----:B------:R-:W0:Y:S01]  /*8de0*/  LDS.128 R64, [R243+0x31d0] ;  /* 0x0031d000f3407984 */ /* 0x000e220000000c00 */
[----:B------:R-:W-:-:S04]  /*8df0*/  FFMA.FTZ R69, R63, R70, R69 ;  /* 0x000000463f457223 */ /* 0x000fc80000010045 */
[----:B------:R-:W-:-:S05]  /*8e00*/  @P1 FADD.FTZ R63, R69, R68 ;  /* 0x00000044453f1221 */ /* 0x000fca0000010000 */
        /* <DEDUP_REMOVED lines=12> */
.L_x_5096:
[----:B0-----:R-:W-:Y:S05]  /*8ed0*/  BSYNC B0 ;  /* 0x0000000000007941 */ /* 0x001fea0003800000 */
.L_x_5095:
[----:B------:R-:W-:Y:S02]  /*8ee0*/  WARPSYNC 0xffffffff ;  /* 0xffffffff00007948 */ /* 0x000fe40003800000 */
[CC--:B-1----:R-:W-:Y:S01]  /*8ef0*/  FMUL.FTZ R61, R135.reuse, R184.reuse ;  /* 0x000000b8873d7220 */ /* 0x0c2fe20000410000 */
[----:B------:R-:W-:Y:S01]  /*8f00*/  BAR.SYNC.DEFER_BLOCKING 0x0 ;  /* 0x0000000000007b1d */ /* 0x000fe20000010000 */
[C---:B------:R-:W-:Y:S02]  /*8f10*/  FMUL.FTZ R60, R136.reuse, R184 ;  /* 0x000000b8883c7220 */ /* 0x040fe40000410000 */
[-C--:B------:R-:W-:Y:S02]  /*8f20*/  FFMA.FTZ R62, -R136, R168.reuse, -R61 ;  /* 0x000000a8883e7223 */ /* 0x080fe4000001093d */
[----:B------:R-:W-:Y:S01]  /*8f30*/  FFMA.FTZ R60, R135, R168, -R60 ;  /* 0x000000a8873c7223 */ /* 0x000fe2000001083c */
[----:B------:R-:W-:Y:S01]  /*8f40*/  ULDC UR34, c[0x0][0x174] ;  /* 0x00005d0000227ab9 */ /* 0x000fe20000000800 */
[----:B------:R-:W-:Y:S01]  /*8f50*/  FADD.FTZ R62, -R183, R62 ;  /* 0x0000003eb73e7221 */ /* 0x000fe20000010100 */
[----:B------:R-:W-:Y:S01]  /*8f60*/  UISETP.GE.AND UP0, UPT, UR24, UR34, UPT ;  /* 0x000000221800728c */ /* 0x000fe2000bf06270 */
[----:B------:R-:W-:Y:S01]  /*8f70*/  FADD.FTZ R60, R167, R60 ;  /* 0x0000003ca73c7221 */ /* 0x000fe20000010000 */
[----:B------:R-:W-:Y:S01]  /*8f80*/  USHF.L.U32 UR34, UR7, 0x4, URZ ;  /* 0x0000000407227899 */ /* 0x000fe2000800063f */
[C---:B------:R-:W-:Y:S01]  /*8f90*/  FMUL.FTZ R61, R134.reuse, -R62 ;  /* 0x8000003e863d7220 */ /* 0x040fe20000410000 */
[----:B------:R-:W-:Y:S01]  /*8fa0*/  BSSY B0, `(.L_x_5104) ;  /* 0x00001aa000007945 */ /* 0x000fe20003800000 */
[-C--:B------:R-:W-:Y:S01]  /*8fb0*/  FMUL.FTZ R63, R134, -R60.reuse ;  /* 0x8000003c863f7220 */ /* 0x080fe20000410000 */
[----:B------:R-:W-:Y:S01]  /*8fc0*/  PLOP3.LUT P0, PT, PT, PT, UP0, 0x80, 0x0 ;  /* 0x000000000000781c */ /* 0x000fe20003f0f008 */
[----:B------:R-:W-:-:S02]  /*8fd0*/  FFMA.FTZ R65, R133, R60, -R61 ;  /* 0x0000003c85417223 */ /* 0x000fc4000001083d */
[-C--:B------:R-:W-:Y:S01]  /*8fe0*/  FMUL.FTZ R60, R136, R111.reuse ;  /* 0x0000006f883c7220 */ /* 0x080fe20000410000 */
[----:B------:R-:W-:Y:S01]  /*8ff0*/  ISETP.NE.OR P0, PT, R228, RZ, P0 ;  /* 0x000000ffe400720c */ /* 0x000fe20000705670 */
[----:B------:R-:W-:Y:S02]  /*9000*/  FFMA.FTZ R67, R133, R62, R63 ;  /* 0x0000003e85437223 */ /* 0x000fe4000001003f */
[-C--:B------:R-:W-:Y:S02]  /*9010*/  FMUL.FTZ R62, R136, -R110.reuse ;  /* 0x8000006e883e7220 */ /* 0x080fe40000410000 */
[C---:B------:R-:W-:Y:S01]  /*9020*/  FFMA.FTZ R60, R135.reuse, R110, -R60 ;  /* 0x0000006e873c7223 */ /* 0x040fe2000001083c */
[----:B------:R-:W0:Y:S01]  /*9030*/  LDS.64 R68, [R86.X16+0x31d8] ;  /* 0x0031d80056447984 */ /* 0x000e22000000ca00 */
[----:B------:R-:W-:Y:S02]  /*9040*/  FADD.FTZ R65, R166, R65 ;  /* 0x00000041a6417221 */ /* 0x000fe40000010000 */
[----:B------:R-:W-:-:S02]  /*9050*/  FFMA.FTZ R62, R135, -R111, R62 ;  /* 0x8000006f873e7223 */ /* 0x000fc4000001003e */
[----:B------:R-:W-:Y:S02]  /*9060*/  FMUL.FTZ R63, R134, -R60 ;  /* 0x8000003c863f7220 */ /* 0x000fe40000410000 */
[----:B------:R-:W-:Y:S02]  /*9070*/  FADD.FTZ R67, -R182, R67 ;  /* 0x00000043b6437221 */ /* 0x000fe40000010100 */
[----:B------:R-:W-:Y:S02]  /*9080*/  FMUL.FTZ R66, R132, -R65 ;  /* 0x8000004184427220 */ /* 0x000fe40000410000 */
[-C--:B------:R-:W-:Y:S02]  /*9090*/  FMUL.FTZ R61, R134, -R62.reuse ;  /* 0x8000003e863d7220 */ /* 0x080fe40000410000 */
[----:B------:R-:W-:Y:S02]  /*90a0*/  FFMA.FTZ R63, R133, R62, R63 ;  /* 0x0000003e853f7223 */ /* 0x000fe4000001003f */
[----:B------:R-:W-:-:S02]  /*90b0*/  FMUL.FTZ R62, R132, -R67 ;  /* 0x80000043843e7220 */ /* 0x000fc40000410000 */
[----:B------:R-:W-:Y:S02]  /*90c0*/  FFMA.FTZ R66, R131, R67, R66 ;  /* 0x0000004383427223 */ /* 0x000fe40000010042 */
[----:B------:R-:W-:Y:S02]  /*90d0*/  FFMA.FTZ R60, R133, R60, -R61 ;  /* 0x0000003c853c7223 */ /* 0x000fe4000001083d */
[----:B------:R-:W-:Y:S02]  /*90e0*/  FFMA.FTZ R64, R131, R65, -R62 ;  /* 0x0000004183407223 */ /* 0x000fe4000001083e */
[C---:B------:R-:W-:Y:S02]  /*90f0*/  FMUL.FTZ R61, R132.reuse, -R63 ;  /* 0x8000003f843d7220 */ /* 0x040fe40000410000 */
[----:B------:R-:W-:Y:S02]  /*9100*/  FADD.FTZ R66, -R181, R66 ;  /* 0x00000042b5427221 */ /* 0x000fe40000010100 */
[----:B------:R-:W-:-:S02]  /*9110*/  FMUL.FTZ R62, R132, -R60 ;  /* 0x8000003c843e7220 */ /* 0x000fc40000410000 */
[----:B------:R-:W-:Y:S02]  /*9120*/  FADD.FTZ R64, R165, R64 ;  /* 0x00000040a5407221 */ /* 0x000fe40000010000 */
[C---:B------:R-:W-:Y:S02]  /*9130*/  FFMA.FTZ R60, R131.reuse, R60, -R61 ;  /* 0x0000003c833c7223 */ /* 0x040fe4000001083d */
[C---:B------:R-:W-:Y:S02]  /*9140*/  FMUL.FTZ R61, R128.reuse, -R66 ;  /* 0x80000042803d7220 */ /* 0x040fe40000410000 */
[----:B------:R-:W-:Y:S02]  /*9150*/  FFMA.FTZ R62, R131, R63, R62 ;  /* 0x0000003f833e7223 */ /* 0x000fe4000001003e */
[-C--:B------:R-:W-:Y:S02]  /*9160*/  FMUL.FTZ R63, R128, -R64.reuse ;  /* 0x80000040803f7220 */ /* 0x080fe40000410000 */
[----:B------:R-:W-:-:S02]  /*9170*/  FFMA.FTZ R65, R127, R64, -R61 ;  /* 0x000000407f417223 */ /* 0x000fc4000001083d */
[----:B------:R-:W-:Y:S02]  /*9180*/  FFMA.FTZ R67, R127, R66, R63 ;  /* 0x000000427f437223 */ /* 0x000fe4000001003f */
[----:B------:R-:W-:Y:S02]  /*9190*/  FADD.FTZ R65, R164, R65 ;  /* 0x00000041a4417221 */ /* 0x000fe40000010000 */
[----:B------:R-:W-:Y:S02]  /*91a0*/  FMUL.FTZ R63, R128, -R60 ;  /* 0x8000003c803f7220 */ /* 0x000fe40000410000 */
[----:B------:R-:W-:Y:S02]  /*91b0*/  FADD.FTZ R67, -R180, R67 ;  /* 0x00000043b4437221 */ /* 0x000fe40000010100 */
[----:B------:R-:W-:Y:S02]  /*91c0*/  FMUL.FTZ R66, R126, -R65 ;  /* 0x800000417e427220 */ /* 0x000fe40000410000 */
[----:B------:R-:W-:-:S02]  /*91d0*/  FMUL.FTZ R61, R128, -R62 ;  /* 0x8000003e803d7220 */ /* 0x000fc40000410000 */
[----:B------:R-:W-:Y:S02]  /*91e0*/  FFMA.FTZ R63, R127, R62, R63 ;  /* 0x0000003e7f3f7223 */ /* 0x000fe4000001003f */
[CC--:B------:R-:W-:Y:S02]  /*91f0*/  FMUL.FTZ R62, R126.reuse, -R67.reuse ;  /* 0x800000437e3e7220 */ /* 0x0c0fe40000410000 */
[----:B------:R-:W-:Y:S02]  /*9200*/  FFMA.FTZ R66, R125, R67, R66 ;  /* 0x000000437d427223 */ /* 0x000fe40000010042 */
[----:B------:R-:W-:Y:S02]  /*9210*/  FFMA.FTZ R60, R127, R60, -R61 ;  /* 0x0000003c7f3c7223 */ /* 0x000fe4000001083d */
[----:B------:R-:W-:Y:S02]  /*9220*/  FFMA.FTZ R64, R125, R65, -R62 ;  /* 0x000000417d407223 */ /* 0x000fe4000001083e */
[----:B------:R-:W-:-:S02]  /*9230*/  FMUL.FTZ R61, R126, -R63 ;  /* 0x8000003f7e3d7220 */ /* 0x000fc40000410000 */
[----:B------:R-:W-:Y:S02]  /*9240*/  FADD.FTZ R66, -R179, R66 ;  /* 0x00000042b3427221 */ /* 0x000fe40000010100 */
[-C--:B------:R-:W-:Y:S02]  /*9250*/  FMUL.FTZ R62, R126, -R60.reuse ;  /* 0x8000003c7e3e7220 */ /* 0x080fe40000410000 */
[----:B------:R-:W-:Y:S02]  /*9260*/  FADD.FTZ R64, R163, R64 ;  /* 0x00000040a3407221 */ /* 0x000fe40000010000 */
[C---:B------:R-:W-:Y:S02]  /*9270*/  FFMA.FTZ R60, R125.reuse, R60, -R61 ;  /* 0x0000003c7d3c7223 */ /* 0x040fe4000001083d */
[----:B------:R-:W-:Y:S02]  /*9280*/  FMUL.FTZ R61, R124, -R66 ;  /* 0x800000427c3d7220 */ /* 0x000fe40000410000 */
[----:B------:R-:W-:-:S02]  /*9290*/  FFMA.FTZ R62, R125, R63, R62 ;  /* 0x0000003f7d3e7223 */ /* 0x000fc4000001003e */
[-C--:B------:R-:W-:Y:S02]  /*92a0*/  FMUL.FTZ R63, R124, -R64.reuse ;  /* 0x800000407c3f7220 */ /* 0x080fe40000410000 */
[C---:B------:R-:W-:Y:S02]  /*92b0*/  FFMA.FTZ R65, R123.reuse, R64, -R61 ;  /* 0x000000407b417223 */ /* 0x040fe4000001083d */
[----:B------:R-:W-:Y:S02]  /*92c0*/  FFMA.FTZ R67, R123, R66, R63 ;  /* 0x000000427b437223 */ /* 0x000fe4000001003f */
[----:B------:R-:W-:Y:S02]  /*92d0*/  FADD.FTZ R65, R162, R65 ;  /* 0x00000041a2417221 */ /* 0x000fe40000010000 */
[----:B------:R-:W-:Y:S02]  /*92e0*/  FMUL.FTZ R63, R124, -R60 ;  /* 0x8000003c7c3f7220 */ /* 0x000fe40000410000 */
[----:B------:R-:W-:-:S02]  /*92f0*/  FADD.FTZ R67, -R178, R67 ;  /* 0x00000043b2437221 */ /* 0x000fc40000010100 */
[----:B------:R-:W-:Y:S02]  /*9300*/  FMUL.FTZ R66, R122, -R65 ;  /* 0x800000417a427220 */ /* 0x000fe40000410000 */
[-C--:B------:R-:W-:Y:S02]  /*9310*/  FMUL.FTZ R61, R124, -R62.reuse ;  /* 0x8000003e7c3d7220 */ /* 0x080fe40000410000 */
[----:B------:R-:W-:Y:S02]  /*9320*/  FFMA.FTZ R63, R123, R62, R63 ;  /* 0x0000003e7b3f7223 */ /* 0x000fe4000001003f */
[-C--:B------:R-:W-:Y:S02]  /*9330*/  FMUL.FTZ R62, R122, -R67.reuse ;  /* 0x800000437a3e7220 */ /* 0x080fe40000410000 */
[----:B------:R-:W-:Y:S02]  /*9340*/  FFMA.FTZ R66, R119, R67, R66 ;  /* 0x0000004377427223 */ /* 0x000fe40000010042 */
[----:B------:R-:W-:-:S02]  /*9350*/  FFMA.FTZ R60, R123, R60, -R61 ;  /* 0x0000003c7b3c7223 */ /* 0x000fc4000001083d */
[----:B------:R-:W-:Y:S02]  /*9360*/  FFMA.FTZ R64, R119, R65, -R62 ;  /* 0x0000004177407223 */ /* 0x000fe4000001083e */
[C---:B------:R-:W-:Y:S02]  /*9370*/  FMUL.FTZ R61, R122.reuse, -R63 ;  /* 0x8000003f7a3d7220 */ /* 0x040fe40000410000 */
[----:B------:R-:W-:Y:S02]  /*9380*/  FADD.FTZ R66, -R177, R66 ;  /* 0x00000042b1427221 */ /* 0x000fe40000010100 */
[-C--:B------:R-:W-:Y:S02]  /*9390*/  FMUL.FTZ R62, R122, -R60.reuse ;  /* 0x8000003c7a3e7220 */ /* 0x080fe40000410000 */
[----:B------:R-:W-:Y:S02]  /*93a0*/  FADD.FTZ R64, R161, R64 ;  /* 0x00000040a1407221 */ /* 0x000fe40000010000 */
[----:B------:R-:W-:-:S02]  /*93b0*/  FFMA.FTZ R60, R119, R60, -R61 ;  /* 0x0000003c773c7223 */ /* 0x000fc4000001083d */
[C---:B------:R-:W-:Y:S02]  /*93c0*/  FMUL.FTZ R61, R118.reuse, -R66 ;  /* 0x80000042763d7220 */ /* 0x040fe40000410000 */
[----:B------:R-:W-:Y:S02]  /*93d0*/  FFMA.FTZ R62, R119, R63, R62 ;  /* 0x0000003f773e7223 */ /* 0x000fe4000001003e */
[-C--:B------:R-:W-:Y:S02]  /*93e0*/  FMUL.FTZ R63, R118, -R64.reuse ;  /* 0x80000040763f7220 */ /* 0x080fe40000410000 */
[C---:B------:R-:W-:Y:S02]  /*93f0*/  FFMA.FTZ R65, R117.reuse, R64, -R61 ;  /* 0x0000004075417223 */ /* 0x040fe4000001083d */
[----:B------:R-:W-:Y:S02]  /*9400*/  FFMA.FTZ R67, R117, R66, R63 ;  /* 0x0000004275437223 */ /* 0x000fe4000001003f */
[----:B------:R-:W-:-:S02]  /*9410*/  FADD.FTZ R65, R160, R65 ;  /* 0x00000041a0417221 */ /* 0x000fc40000010000 */
        /* <DEDUP_REMOVED lines=13> */
[----:B------:R-:W-:Y:S02]  /*94f0*/  FFMA.FTZ R60, R115, R60, -R61 ;  /* 0x0000003c733c7223 */ /* 0x000fe4000001083d */
[----:B------:R-:W-:Y:S02]  /*9500*/  FMUL.FTZ R61, R101, -R66 ;  /* 0x80000042653d7220 */ /* 0x000fe40000410000 */
[----:B------:R-:W-:Y:S02]  /*9510*/  FFMA.FTZ R62, R115, R63, R62 ;  /* 0x0000003f733e7223 */ /* 0x000fe4000001003e */
[-C--:B------:R-:W-:Y:S02]  /*9520*/  FMUL.FTZ R63, R101, -R64.reuse ;  /* 0x80000040653f7220 */ /* 0x080fe40000410000 */
[----:B------:R-:W-:-:S02]  /*9530*/  FFMA.FTZ R65, R102, R64, -R61 ;  /* 0x0000004066417223 */ /* 0x000fc4000001083d */
[----:B------:R-:W-:Y:S02]  /*9540*/  FFMA.FTZ R67, R102, R66, R63 ;  /* 0x0000004266437223 */ /* 0x000fe4000001003f */
[C---:B------:R-:W-:Y:S02]  /*9550*/  FMUL.FTZ R63, R101.reuse, -R60 ;  /* 0x8000003c653f7220 */ /* 0x040fe40000410000 */
[----:B------:R-:W-:Y:S02]  /*9560*/  FADD.FTZ R65, R158, R65 ;  /* 0x000000419e417221 */ /* 0x000fe40000010000 */
[-C--:B------:R-:W-:Y:S02]  /*9570*/  FMUL.FTZ R61, R101, -R62.reuse ;  /* 0x8000003e653d7220 */ /* 0x080fe40000410000 */
[----:B------:R-:W-:Y:S02]  /*9580*/  FADD.FTZ R67, -R174, R67 ;  /* 0x00000043ae437221 */ /* 0x000fe40000010100 */
[----:B------:R-:W-:-:S02]  /*9590*/  FFMA.FTZ R63, R102, R62, R63 ;  /* 0x0000003e663f7223 */ /* 0x000fc4000001003f */
[C---:B------:R-:W-:Y:S02]  /*95a0*/  FMUL.FTZ R62, R103.reuse, -R65 ;  /* 0x80000041673e7220 */ /* 0x040fe40000410000 */
[----:B------:R-:W-:Y:S02]  /*95b0*/  FFMA.FTZ R60, R102, R60, -R61 ;  /* 0x0000003c663c7223 */ /* 0x000fe4000001083d */
[CC--:B------:R-:W-:Y:S02]  /*95c0*/  FMUL.FTZ R61, R103.reuse, -R67.reuse ;  /* 0x80000043673d7220 */ /* 0x0c0fe40000410000 */
[C---:B------:R-:W-:Y:S02]  /*95d0*/  FFMA.FTZ R66, R104.reuse, R67, R62 ;  /* 0x0000004368427223 */ /* 0x040fe4000001003e */
        /* <DEDUP_REMOVED lines=8> */
[CC--:B------:R-:W-:Y:S02]  /*9660*/  FMUL.FTZ R63, R105.reuse, -R64.reuse ;  /* 0x80000040693f7220 */ /* 0x0c0fe40000410000 */
[C---:B------:R-:W-:Y:S02]  /*9670*/  FFMA.FTZ R65, R106.reuse, R64, -R61 ;  /* 0x000000406a417223 */ /* 0x040fe4000001083d */
[----:B------:R-:W-:Y:S02]  /*9680*/  FFMA.FTZ R67, R106, R66, R63 ;  /* 0x000000426a437223 */ /* 0x000fe4000001003f */
[C---:B------:R-:W-:Y:S02]  /*9690*/  FMUL.FTZ R61, R105.reuse, -R62 ;  /* 0x8000003e693d7220 */ /* 0x040fe40000410000 */
[----:B------:R-:W-:Y:S02]  /*96a0*/  FMUL.FTZ R63, R105, -R60 ;  /* 0x8000003c693f7220 */ /* 0x000fe40000410000 */
[----:B------:R-:W-:-:S02]  /*96b0*/  FADD.FTZ R65, R156, R65 ;  /* 0x000000419c417221 */ /* 0x000fc40000010000 */
[C---:B------:R-:W-:Y:S02]  /*96c0*/  FFMA.FTZ R60, R106.reuse, R60, -R61 ;  /* 0x0000003c6a3c7223 */ /* 0x040fe4000001083d */
[----:B------:R-:W-:Y:S02]  /*96d0*/  FFMA.FTZ R61, R106, R62, R63 ;  /* 0x0000003e6a3d7223 */ /* 0x000fe4000001003f */
[----:B------:R-:W-:Y:S02]  /*96e0*/  FADD.FTZ R67, -R172, R67 ;  /* 0x00000043ac437221 */ /* 0x000fe40000010100 */
[C---:B------:R-:W-:Y:S02]  /*96f0*/  FMUL.FTZ R63, R107.reuse, -R65 ;  /* 0x800000416b3f7220 */ /* 0x040fe40000410000 */
[-C--:B------:R-:W-:Y:S02]  /*9700*/  FMUL.FTZ R62, R107, -R67.reuse ;  /* 0x800000436b3e7220 */ /* 0x080fe40000410000 */
[----:B------:R-:W-:-:S02]  /*9710*/  FFMA.FTZ R66, R108, R67, R63 ;  /* 0x000000436c427223 */ /* 0x000fc4000001003f */
[----:B------:R-:W-:Y:S02]  /*9720*/  FMUL.FTZ R63, R107, -R61 ;  /* 0x8000003d6b3f7220 */ /* 0x000fe40000410000 */
[C---:B------:R-:W-:Y:S02]  /*9730*/  FFMA.FTZ R64, R108.reuse, R65, -R62 ;  /* 0x000000416c407223 */ /* 0x040fe4000001083e */
[----:B------:R-:W-:Y:S02]  /*9740*/  FADD.FTZ R66, -R171, R66 ;  /* 0x00000042ab427221 */ /* 0x000fe40000010100 */
[-C--:B------:R-:W-:Y:S02]  /*9750*/  FMUL.FTZ R62, R107, -R60.reuse ;  /* 0x8000003c6b3e7220 */ /* 0x080fe40000410000 */
[----:B------:R-:W-:Y:S02]  /*9760*/  FFMA.FTZ R60, R108, R60, -R63 ;  /* 0x0000003c6c3c7223 */ /* 0x000fe4000001083f */
[----:B------:R-:W-:-:S02]  /*9770*/  FADD.FTZ R64, R155, R64 ;  /* 0x000000409b407221 */ /* 0x000fc40000010000 */
[C---:B------:R-:W-:Y:S02]  /*9780*/  FMUL.FTZ R63, R109.reuse, -R66 ;  /* 0x800000426d3f7220 */ /* 0x040fe40000410000 */
[CC--:B------:R-:W-:Y:S02]  /*9790*/  FMUL.FTZ R67, R109.reuse, -R64.reuse ;  /* 0x800000406d437220 */ /* 0x0c0fe40000410000 */
[----:B------:R-:W-:Y:S02]  /*97a0*/  FFMA.FTZ R65, R112, R64, -R63 ;  /* 0x0000004070417223 */ /* 0x000fe4000001083f */
[----:B------:R-:W-:Y:S02]  /*97b0*/  FFMA.FTZ R61, R108, R61, R62 ;  /* 0x0000003d6c3d7223 */ /* 0x000fe4000001003e */
[----:B------:R-:W-:Y:S02]  /*97c0*/  FMUL.FTZ R62, R109, -R60 ;  /* 0x8000003c6d3e7220 */ /* 0x000fe40000410000 */
[----:B------:R-:W-:-:S02]  /*97d0*/  FFMA.FTZ R67, R112, R66, R67 ;  /* 0x0000004270437223 */ /* 0x000fc40000010043 */
[----:B------:R-:W-:Y:S02]  /*97e0*/  FADD.FTZ R65, R154, R65 ;  /* 0x000000419a417221 */ /* 0x000fe40000010000 */
[-C--:B------:R-:W-:Y:S02]  /*97f0*/  FMUL.FTZ R63, R109, -R61.reuse ;  /* 0x8000003d6d3f7220 */ /* 0x080fe40000410000 */
[----:B------:R-:W-:Y:S02]  /*9800*/  FFMA.FTZ R61, R112, R61, R62 ;  /* 0x0000003d703d7223 */ /* 0x000fe4000001003e */
[----:B------:R-:W-:Y:S02]  /*9810*/  FADD.FTZ R67, -R170, R67 ;  /* 0x00000043aa437221 */ /* 0x000fe40000010100 */
[C---:B------:R-:W-:Y:S02]  /*9820*/  FMUL.FTZ R62, R113.reuse, -R65 ;  /* 0x80000041713e7220 */ /* 0x040fe40000410000 */
[----:B------:R-:W-:-:S02]  /*9830*/  FMUL.FTZ R66, R113, -R67 ;  /* 0x8000004371427220 */ /* 0x000fc40000410000 */
[----:B------:R-:W-:Y:S02]  /*9840*/  FFMA.FTZ R70, R114, R67, R62 ;  /* 0x0000004372467223 */ /* 0x000fe4000001003e */
[C---:B0-----:R-:W-:Y:S02]  /*9850*/  FMUL.FTZ R62, R121.reuse, R68 ;  /* 0x00000044793e7220 */ /* 0x041fe40000410000 */
[-C--:B------:R-:W-:Y:S02]  /*9860*/  FMUL.FTZ R121, R121, R69.reuse ;  /* 0x0000004579797220 */ /* 0x080fe40000410000 */
[----:B------:R-:W-:Y:S02]  /*9870*/  FFMA.FTZ R69, R120, R69, R62 ;  /* 0x0000004578457223 */ /* 0x000fe4000001003e */
[----:B------:R-:W-:Y:S02]  /*9880*/  FFMA.FTZ R60, R112, R60, -R63 ;  /* 0x0000003c703c7223 */ /* 0x000fe4000001083f */
[----:B------:R-:W-:-:S02]  /*9890*/  FFMA.FTZ R68, R120, R68, -R121 ;  /* 0x0000004478447223 */ /* 0x000fc40000010879 */
[----:B------:R-:W-:Y:S02]  /*98a0*/  FADD.FTZ R186, R186, R69 ;  /* 0x00000045baba7221 */ /* 0x000fe40000010000 */
[----:B------:R-:W-:Y:S02]  /*98b0*/  FFMA.FTZ R66, R114, R65, -R66 ;  /* 0x0000004172427223 */ /* 0x000fe40000010842 */
[----:B------:R-:W-:Y:S02]  /*98c0*/  FMUL.FTZ R65, R113, -R60 ;  /* 0x8000003c71417220 */ /* 0x000fe40000410000 */
[----:B------:R-:W-:Y:S02]  /*98d0*/  FADD.FTZ R185, R185, R68 ;  /* 0x00000044b9b97221 */ /* 0x000fe40000010000 */
[C---:B------:R-:W-:Y:S02]  /*98e0*/  FMUL.FTZ R68, R113.reuse, R186 ;  /* 0x000000ba71447220 */ /* 0x040fe40000410000 */
[----:B------:R-:W-:-:S02]  /*98f0*/  FMUL.FTZ R63, R113, -R61 ;  /* 0x8000003d713f7220 */ /* 0x000fc40000410000 */
[C---:B------:R-:W-:Y:S01]  /*9900*/  FFMA.FTZ R65, R114.reuse, R61, R65 ;  /* 0x0000003d72417223 */ /* 0x040fe20000010041 */
[----:B------:R-:W-:Y:S01]  /*9910*/  HFMA2.MMA R61, -RZ, RZ, 0, 0 ;  /* 0x00000000ff3d7435 */ /* 0x000fe200000001ff */
[-C--:B------:R-:W-:Y:S02]  /*9920*/  FMUL.FTZ R69, R113, R185.reuse ;  /* 0x000000b971457220 */ /* 0x080fe40000410000 */
[C---:B------:R-:W-:Y:S02]  /*9930*/  FFMA.FTZ R68, R114.reuse, R185, -R68 ;  /* 0x000000b972447223 */ /* 0x040fe40000010844 */
[C---:B------:R-:W-:Y:S01]  /*9940*/  FFMA.FTZ R64, R114.reuse, R60, -R63 ;  /* 0x0000003c72407223 */ /* 0x040fe2000001083f */
[----:B------:R-:W-:Y:S01]  /*9950*/  MOV R60, 0x3f800000 ;  /* 0x3f800000003c7802 */ /* 0x000fe20000000f00 */
        /* <DEDUP_REMOVED lines=114> */
.L_x_5208:
[----:B------:R-:W-:Y:S05]  /*a080*/  BRA.DIV ~URZ, `(.L_x_5107) ;  /* 0x000072a27f007947 */ /* 0x000fea000b800000 */
[----:B------:R-:W2:Y:S04]  /*a090*/  SHFL.DOWN PT, R69, R69, 0x1, 0x1f ;  /* 0x08201f0045457f89 */ /* 0x000ea800000e0000 */
[----:B0-----:R0:W3:Y:S04]  /*a0a0*/  SHFL.DOWN PT, R121, R68, 0x1, 0x1f ;  /* 0x08201f0044797f89 */ /* 0x0010e800000e0000 */
[----:B------:R0:W4:Y:S02]  /*a0b0*/  SHFL.DOWN PT, R66, R70, 0x1, 0x1f ;  /* 0x08201f0046427f89 */ /* 0x00012400000e0000 */
.L_x_5209:
        /* <DEDUP_REMOVED lines=13> */
.L_x_5109:
[----:B------:R-:W-:Y:S05]  /*a190*/  BSYNC B1 ;  /* 0x0000000000017941 */ /* 0x000fea0003800000 */
.L_x_5108:
[----:B------:R-:W-:Y:S01]  /*a1a0*/  ISETP.GT.U32.AND P0, PT, R228, 0x1d, PT ;  /* 0x0000001de400780c */ /* 0x000fe20003f04070 */
[----:B------:R-:W-:Y:S05]  /*a1b0*/  BRA.DIV ~URZ, `(.L_x_5110) ;  /* 0x000072c27f007947 */ /* 0x000fea000b800000 */
[----:B-1----:R1:W0:Y:S04]  /*a1c0*/  SHFL.DOWN PT, R67, R71, 0x2, 0x1f ;  /* 0x08401f0047437f89 */ /* 0x00222800000e0000 */
[----:B--2---:R1:W2:Y:S04]  /*a1d0*/  SHFL.DOWN PT, R69, R240, 0x2, 0x1f ;  /* 0x08401f00f0457f89 */ /* 0x0042a800000e0000 */
[----:B0-----:R1:W0:Y:S04]  /*a1e0*/  SHFL.DOWN PT, R70, R68, 0x2, 0x1f ;  /* 0x08401f0044467f89 */ /* 0x00122800000e0000 */
[----:B----4-:R1:W4:Y:S02]  /*a1f0*/  SHFL.DOWN PT, R66, R120, 0x2, 0x1f ;  /* 0x08401f0078427f89 */ /* 0x01032400000e0000 */
.L_x_5210:
        /* <DEDUP_REMOVED lines=13> */
.L_x_5112:
[----:B------:R-:W-:Y:S05]  /*a2d0*/  BSYNC B1 ;  /* 0x0000000000017941 */ /* 0x000fea0003800000 */
.L_x_5111:
[----:B------:R-:W-:Y:S01]  /*a2e0*/  ISETP.GT.U32.AND P0, PT, R228, 0x1b, PT ;  /* 0x0000001be400780c */ /* 0x000fe20003f04070 */
[----:B------:R-:W-:Y:S10]  /*a2f0*/  BRA.DIV ~URZ, `(.L_x_5113) ;  /* 0x000073427f007947 */ /* 0x000ff4000b800000 */
[----:B------:R1:W4:Y:S02]  /*a300*/  SHFL.DOWN PT, R67, R71, 0x4, 0x1f ;  /* 0x08801f0047437f89 */ /* 0x00032400000e0000 */
.L_x_5211:
[----:B------:R-:W-:Y:S05]  /*a310*/  BRA.DIV ~URZ, `(.L_x_5114) ;  /* 0x000073a27f007947 */ /* 0x000fea000b800000 */
[----:B--2---:R2:W1:Y:S04]  /*a320*/  SHFL.DOWN PT, R69, R240, 0x4, 0x1f ;  /* 0x08801f00f0457f89 */ /* 0x00446800000e0000 */
[----:B0-----:R2:W0:Y:S04]  /*a330*/  SHFL.DOWN PT, R70, R68, 0x4, 0x1f ;  /* 0x08801f0044467f89 */ /* 0x00142800000e0000 */
[----:B----4-:R2:W4:Y:S02]  /*a340*/  SHFL.DOWN PT, R66, R120, 0x4, 0x1f ;  /* 0x08801f0078427f89 */ /* 0x01052400000e0000 */
.L_x_5212:
        /* <DEDUP_REMOVED lines=13> */
.L_x_5116:
[----:B------:R-:W-:Y:S05]  /*a420*/  BSYNC B1 ;  /* 0x0000000000017941 */ /* 0x000fea0003800000 */
.L_x_5115:
[----:B------:R-:W-:Y:S01]  /*a430*/  ISETP.GT.U32.AND P0, PT, R228, 0x17, PT ;  /* 0x00000017e400780c */ /* 0x000fe20003f04070 */
[----:B------:R-:W-:Y:S05]  /*a440*/  BRA.DIV ~URZ, `(.L_x_5117) ;  /* 0x000073c27f007947 */ /* 0x000fea000b800000 */
[----:B------:R2:W4:Y:S04]  /*a450*/  SHFL.DOWN PT, R67, R71, 0x8, 0x1f ;  /* 0x09001f0047437f89 */ /* 0x00052800000e0000 */
[----:B-1----:R2:W1:Y:S04]  /*a460*/  SHFL.DOWN PT, R69, R240, 0x8, 0x1f ;  /* 0x09001f00f0457f89 */ /* 0x00246800000e0000 */
[----:B0-----:R2:W0:Y:S04]  /*a470*/  SHFL.DOWN PT, R70, R68, 0x8, 0x1f ;  /* 0x09001f0044467f89 */ /* 0x00142800000e0000 */
[----:B----4-:R2:W4:Y:S02]  /*a480*/  SHFL.DOWN PT, R66, R120, 0x8, 0x1f ;  /* 0x09001f0078427f89 */ /* 0x01052400000e0000 */
.L_x_5213:
        /* <DEDUP_REMOVED lines=13> */
.L_x_5119:
[----:B------:R-:W-:Y:S05]  /*a560*/  BSYNC B1 ;  /* 0x0000000000017941 */ /* 0x000fea0003800000 */
.L_x_5118:
[----:B------:R-:W-:Y:S01]  /*a570*/  ISETP.GT.U32.AND P0, PT, R228, 0xf, PT ;  /* 0x0000000fe400780c */ /* 0x000fe20003f04070 */
[----:B------:R-:W-:Y:S10]  /*a580*/  BRA.DIV ~URZ, `(.L_x_5120) ;  /* 0x000074427f007947 */ /* 0x000ff4000b800000 */
[----:B------:R2:W4:Y:S02]  /*a590*/  SHFL.DOWN PT, R67, R71, 0x10, 0x1f ;  /* 0x0a001f0047437f89 */ /* 0x00052400000e0000 */
.L_x_5214:
[----:B------:R-:W-:Y:S05]  /*a5a0*/  BRA.DIV ~URZ, `(.L_x_5121) ;  /* 0x000074a27f007947 */ /* 0x000fea000b800000 */
[----:B-1----:R1:W2:Y:S04]  /*a5b0*/  SHFL.DOWN PT, R69, R240, 0x10, 0x1f ;  /* 0x0a001f00f0457f89 */ /* 0x0022a800000e0000 */
[----:B0-----:R1:W0:Y:S04]  /*a5c0*/  SHFL.DOWN PT, R70, R68, 0x10, 0x1f ;  /* 0x0a001f0044467f89 */ /* 0x00122800000e0000 */
[----:B----4-:R1:W4:Y:S02]  /*a5d0*/  SHFL.DOWN PT, R66, R120, 0x10, 0x1f ;  /* 0x0a001f0078427f89 */ /* 0x01032400000e0000 */
.L_x_5215:
        /* <DEDUP_REMOVED lines=13> */
.L_x_5123:
[----:B------:R-:W-:Y:S05]  /*a6b0*/  BSYNC B1 ;  /* 0x0000000000017941 */ /* 0x000fea0003800000 */
.L_x_5122:
        /* <DEDUP_REMOVED lines=20> */
.L_x_5216:
        /* <DEDUP_REMOVED lines=21> */
.L_x_5126:
[----:B------:R-:W-:Y:S05]  /*a950*/  BSYNC B1 ;  /* 0x0000000000017941 */ /* 0x000fea0003800000 */
.L_x_5125:
        /* <DEDUP_REMOVED lines=14> */
.L_x_5105:
[----:B0-----:R-:W-:Y:S05]  /*aa40*/  BSYNC B0 ;  /* 0x0000000000007941 */ /* 0x001fea0003800000 */
.L_x_5104:
[----:B------:R-:W-:Y:S02]  /*aa50*/  WARPSYNC 0xffffffff ;  /* 0xffffffff00007948 */ /* 0x000fe40003800000 */
[----:B------:R-:W-:Y:S01]  /*aa60*/  BAR.SYNC.DEFER_BLOCKING 0x0 ;  /* 0x0000000000007b1d */ /* 0x000fe20000010000 */
[----:B-1----:R-:W-:Y:S01]  /*aa70*/  SHF.L.U32 R68, R86, 0x4, RZ ;  /* 0x0000000456447819 */ /* 0x002fe200000006ff */
[----:B------:R-:W-:Y:S01]  /*aa80*/  FFMA.FTZ R70, R16, R185, RZ ;  /* 0x000000b910467223 */ /* 0x000fe200000100ff */
[----:B------:R-:W-:Y:S02]  /*aa90*/  ISETP.NE.AND P0, PT, R86, RZ, PT ;  /* 0x000000ff5600720c */ /* 0x000fe40003f05270 */
[----:B------:R-:W-:Y:S01]  /*aaa0*/  PRMT R66, RZ, 0x5410, R81 ;  /* 0x00005410ff427816 */ /* 0x000fe20000000051 */
[----:B------:R-:W-:Y:S01]  /*aab0*/  FFMA.FTZ R70, R15, R187, R70 ;  /* 0x000000bb0f467223 */ /* 0x000fe20000010046 */
[----:B------:R-:W-:Y:S01]  /*aac0*/  PRMT R69, RZ, 0x5410, R79 ;  /* 0x00005410ff457816 */ /* 0x000fe2000000004f */
[----:B------:R-:W-:Y:S01]  /*aad0*/  BSSY B0, `(.L_x_5127) ;  /* 0x0000200000007945 */ /* 0x000fe20003800000 */
[----:B------:R-:W-:Y:S01]  /*aae0*/  PRMT R121, RZ, 0x5410, R76 ;  /* 0x00005410ff797816 */ /* 0x000fe2000000004c */
        /* <DEDUP_REMOVED lines=22> */
[----:B------:R-:W-:Y:S02]  /*ac50*/  FMUL.FTZ R184, R136, -R61 ;  /* 0x8000003d88b87220 */ /* 0x000fe40000410000 */
        /* <DEDUP_REMOVED lines=10> */
[----:B------:R-:W-:Y:S02]  /*ad00*/  FFMA.FTZ R63, R13, -R192, R63 ;  /* 0x800000c00d3f7223 */ /* 0x000fe4000001003f */
[----:B------:R-:W-:Y:S02]  /*ad10*/  FFMA.FTZ R62, R12, R193, R62 ;  /* 0x000000c10c3e7223 */ /* 0x000fe4000001003e */
[----:B------:R-:W-:Y:S02]  /*ad20*/  FMUL.FTZ R110, R50, R71 ;  /* 0x00000047326e7220 */ /* 0x000fe40000410000 */
[----:B------:R-:W-:Y:S02]  /*ad30*/  FFMA.FTZ R63, R12, -R194, R63 ;  /* 0x800000c20c3f7223 */ /* 0x000fe4000001003f */
[----:B------:R-:W-:-:S02]  /*ad40*/  FFMA.FTZ R193, R95, -R110, R193 ;  /* 0x8000006e5fc17223 */ /* 0x000fc400000100c1 */
[----:B------:R-:W-:Y:S02]  /*ad50*/  FFMA.FTZ R110, R96, -R110, R194 ;  /* 0x8000006e606e7223 */ /* 0x000fe400000100c2 */
[C---:B------:R-:W-:Y:S02]  /*ad60*/  FFMA.FTZ R192, R11.reuse, -R196, R63 ;  /* 0x800000c40bc07223 */ /* 0x040fe4000001003f */
[----:B------:R-:W-:Y:S02]  /*ad70*/  FMUL.FTZ R194, R136, -R60 ;  /* 0x8000003c88c27220 */ /* 0x000fe40000410000 */
[----:B------:R-:W-:Y:S02]  /*ad80*/  FFMA.FTZ R241, R11, R195, R62 ;  /* 0x000000c30bf17223 */ /* 0x000fe4000001003e */
[----:B------:R-:W-:Y:S02]  /*ad90*/  FFMA.FTZ R192, R10, -R197, R192 ;  /* 0x800000c50ac07223 */ /* 0x000fe400000100c0 */
[----:B------:R-:W-:-:S02]  /*ada0*/  FMUL.FTZ R120, R49, R111 ;  /* 0x0000006f31787220 */ /* 0x000fc40000410000 */
[C---:B------:R-:W-:Y:S02]  /*adb0*/  FFMA.FTZ R136, R135.reuse, R60, -R184 ;  /* 0x0000003c87887223 */ /* 0x040fe400000108b8 */
[----:B------:R-:W-:Y:S01]  /*adc0*/  FFMA.FTZ R194, R135, R61, R194 ;  /* 0x0000003d87c27223 */ /* 0x000fe200000100c2 */
[----:B------:R-:W-:Y:S01]  /*add0*/  PRMT R135, RZ, 0x5410, R74 ;  /* 0x00005410ff877816 */ /* 0x000fe2000000004a */
[----:B------:R-:W-:Y:S02]  /*ade0*/  FFMA.FTZ R63, R10, R198, R241 ;  /* 0x000000c60a3f7223 */ /* 0x000fe400000100f1 */
[----:B------:R-:W-:Y:S02]  /*adf0*/  FFMA.FTZ R192, R9, -R199, R192 ;  /* 0x800000c709c07223 */ /* 0x000fe400000100c0 */
[-C--:B------:R-:W-:Y:S02]  /*ae00*/  FFMA.FTZ R195, R97, -R120.reuse, R195 ;  /* 0x8000007861c37223 */ /* 0x080fe400000100c3 */
[----:B------:R-:W-:-:S02]  /*ae10*/  FFMA.FTZ R120, R98, -R120, R196 ;  /* 0x8000007862787223 */ /* 0x000fc400000100c4 */
[----:B------:R-:W-:Y:S02]  /*ae20*/  FFMA.FTZ R63, R9, R200, R63 ;  /* 0x000000c8093f7223 */ /* 0x000fe4000001003f */
[----:B------:R-:W-:Y:S02]  /*ae30*/  FMUL.FTZ R196, R46, R135 ;  /* 0x000000872ec47220 */ /* 0x000fe40000410000 */
[C---:B------:R-:W-:Y:S02]  /*ae40*/  FFMA.FTZ R192, R8.reuse, -R201, R192 ;  /* 0x800000c908c07223 */ /* 0x040fe400000100c0 */
[----:B------:R-:W-:Y:S02]  /*ae50*/  FADD.FTZ R183, -R183, R194 ;  /* 0x000000c2b7b77221 */ /* 0x000fe40000010100 */
[----:B------:R-:W-:Y:S02]  /*ae60*/  FFMA.FTZ R184, R8, R202, R63 ;  /* 0x000000ca08b87223 */ /* 0x000fe4000001003f */
[----:B------:R-:W-:Y:S01]  /*ae70*/  FADD.FTZ R167, R167, R136 ;  /* 0x00000088a7a77221 */ /* 0x000fe20000010000 */
[----:B------:R-:W-:Y:S01]  /*ae80*/  PRMT R136, RZ, 0x5410, R73 ;  /* 0x00005410ff887816 */ /* 0x000fe20000000049 */
[----:B------:R-:W-:-:S02]  /*ae90*/  FFMA.FTZ R202, R137, -R196, R202 ;  /* 0x800000c489ca7223 */ /* 0x000fc400000100ca */
[----:B------:R-:W-:Y:S02]  /*aea0*/  FFMA.FTZ R63, R138, -R196, R201 ;  /* 0x800000c48a3f7223 */ /* 0x000fe400000100c9 */
[----:B------:R-:W-:Y:S02]  /*aeb0*/  FFMA.FTZ R196, R7, -R203, R192 ;  /* 0x800000cb07c47223 */ /* 0x000fe400000100c0 */
[C---:B------:R-:W-:Y:S02]  /*aec0*/  FMUL.FTZ R192, R134.reuse, -R183 ;  /* 0x800000b786c07220 */ /* 0x040fe40000410000 */
[----:B------:R-:W-:Y:S02]  /*aed0*/  FMUL.FTZ R134, R134, -R167 ;  /* 0x800000a786867220 */ /* 0x000fe40000410000 */
[----:B------:R-:W-:Y:S02]  /*aee0*/  FMUL.FTZ R62, R47, R168 ;  /* 0x000000a82f3e7220 */ /* 0x000fe40000410000 */
[----:B------:R-:W-:Y:S01]  /*aef0*/  FFMA.FTZ R201, R133, R183, R134 ;  /* 0x000000b785c97223 */ /* 0x000fe20000010086 */
[----:B------:R-:W-:Y:S01]  /*af00*/  PRMT R134, RZ, 0x5410, R59 ;  /* 0x00005410ff867816 */ /* 0x000fe2000000003b */
[----:B------:R-:W-:-:S02]  /*af10*/  FFMA.FTZ R200, R129, -R62, R200 ;  /* 0x8000003e81c87223 */ /* 0x000fc400000100c8 */
[----:B------:R-:W-:Y:S02]  /*af20*/  FFMA.FTZ R62, R130, -R62, R199 ;  /* 0x8000003e823e7223 */ /* 0x000fe400000100c7 */
[----:B------:R-:W-:Y:S02]  /*af30*/  FMUL.FTZ R186, R48, R121 ;  /* 0x0000007930ba7220 */ /* 0x000fe40000410000 */
[----:B------:R-:W-:Y:S01]  /*af40*/  FFMA.FTZ R199, R133, R167, -R192 ;  /* 0x000000a785c77223 */ /* 0x000fe200000108c0 */
[----:B------:R-:W-:Y:S01]  /*af50*/  PRMT R133, RZ, 0x5410, R72 ;  /* 0x00005410ff857816 */ /* 0x000fe20000000048 */
[----:B------:R-:W-:Y:S02]  /*af60*/  FFMA.FTZ R196, R6, -R205, R196 ;  /* 0x800000cd06c47223 */ /* 0x000fe400000100c4 */
[----:B------:R-:W-:Y:S02]  /*af70*/  FADD.FTZ R182, -R182, R201 ;  /* 0x000000c9b6b67221 */ /* 0x000fe40000010100 */
[----:B------:R-:W-:-:S02]  /*af80*/  FFMA.FTZ R198, R100, -R186, R198 ;  /* 0x800000ba64c67223 */ /* 0x000fc400000100c6 */
[----:B------:R-:W-:Y:S02]  /*af90*/  FADD.FTZ R166, R166, R199 ;  /* 0x000000c7a6a67221 */ /* 0x000fe40000010000 */
[----:B------:R-:W-:Y:S02]  /*afa0*/  FFMA.FTZ R240, R5, -R207, R196 ;  /* 0x800000cf05f07223 */ /* 0x000fe400000100c4 */
[----:B------:R-:W-:Y:S02]  /*afb0*/  FFMA.FTZ R186, R99, -R186, R197 ;  /* 0x800000ba63ba7223 */ /* 0x000fe400000100c5 */
[----:B------:R-:W-:Y:S02]  /*afc0*/  FMUL.FTZ R194, R45, R136 ;  /* 0x000000882dc27220 */ /* 0x000fe40000410000 */
[----:B------:R-:W-:Y:S02]  /*afd0*/  FMUL.FTZ R196, R132, -R182 ;  /* 0x800000b684c47220 */ /* 0x000fe40000410000 */
[----:B------:R-:W-:-:S02]  /*afe0*/  FFMA.FTZ R197, R7, R204, R184 ;  /* 0x000000cc07c57223 */ /* 0x000fc400000100b8 */
[----:B------:R-:W-:Y:S02]  /*aff0*/  FMUL.FTZ R242, R132, -R166 ;  /* 0x800000a684f27220 */ /* 0x000fe40000410000 */
[-C--:B------:R-:W-:Y:S02]  /*b000*/  FFMA.FTZ R204, R139, -R194.reuse, R204 ;  /* 0x800000c28bcc7223 */ /* 0x080fe400000100cc */
[----:B------:R-:W-:Y:S02]  /*b010*/  FFMA.FTZ R184, R140, -R194, R203 ;  /* 0x800000c28cb87223 */ /* 0x000fe400000100cb */
[----:B------:R-:W-:Y:S02]  /*b020*/  FFMA.FTZ R132, R131, R166, -R196 ;  /* 0x000000a683847223 */ /* 0x000fe400000108c4 */
[----:B------:R-:W-:Y:S02]  /*b030*/  FFMA.FTZ R194, R6, R206, R197 ;  /* 0x000000ce06c27223 */ /* 0x000fe400000100c5 */
[----:B------:R-:W-:Y:S01]  /*b040*/  FADD.FTZ R165, R165, R132 ;  /* 0x00000084a5a57221 */ /* 0x000fe20000010000 */
[----:B------:R-:W-:Y:S01]  /*b050*/  PRMT R132, RZ, 0x5410, R57 ;  /* 0x00005410ff847816 */ /* 0x000fe20000000039 */
[----:B------:R-:W-:-:S02]  /*b060*/  FMUL.FTZ R199, R43, R134 ;  /* 0x000000862bc77220 */ /* 0x000fc40000410000 */
[----:B------:R-:W-:Y:S02]  /*b070*/  FFMA.FTZ R197, R5, R208, R194 ;  /* 0x000000d005c57223 */ /* 0x000fe400000100c2 */
[----:B------:R-:W-:Y:S01]  /*b080*/  FFMA.FTZ R242, R131, R182, R242 ;  /* 0x000000b683f27223 */ /* 0x000fe200000100f2 */
[----:B------:R-:W-:Y:S01]  /*b090*/  PRMT R131, RZ, 0x5410, R58 ;  /* 0x00005410ff837816 */ /* 0x000fe2000000003a */
[-C--:B------:R-:W-:Y:S02]  /*b0a0*/  FFMA.FTZ R208, R143, -R199.reuse, R208 ;  /* 0x800000c78fd07223 */ /* 0x080fe400000100d0 */
[----:B------:R-:W-:Y:S02]  /*b0b0*/  FFMA.FTZ R194, R144, -R199, R207 ;  /* 0x800000c790c27223 */ /* 0x000fe400000100cf */
[----:B------:R-:W-:Y:S02]  /*b0c0*/  FFMA.FTZ R197, R4, R210, R197 ;  /* 0x000000d204c57223 */ /* 0x000fe400000100c5 */
[----:B------:R-:W-:-:S02]  /*b0d0*/  FADD.FTZ R181, -R181, R242 ;  /* 0x000000f2b5b57221 */ /* 0x000fc40000010100 */
[----:B------:R-:W-:Y:S02]  /*b0e0*/  FMUL.FTZ R199, R41, R132 ;  /* 0x0000008429c77220 */ /* 0x000fe40000410000 */
[----:B------:R-:W-:Y:S02]  /*b0f0*/  FMUL.FTZ R192, R44, R133 ;  /* 0x000000852cc07220 */ /* 0x000fe40000410000 */
[----:B------:R-:W-:Y:S02]  /*b100*/  FFMA.FTZ R201, R3, R212, R197 ;  /* 0x000000d403c97223 */ /* 0x000fe400000100c5 */
[-C--:B------:R-:W-:Y:S02]  /*b110*/  FFMA.FTZ R212, R147, -R199.reuse, R212 ;  /* 0x800000c793d47223 */ /* 0x080fe400000100d4 */
[----:B------:R-:W-:Y:S01]  /*b120*/  FFMA.FTZ R197, R148, -R199, R211 ;  /* 0x800000c794c57223 */ /* 0x000fe200000100d3 */
[----:B------:R-:W-:Y:S01]  /*b130*/  PRMT R199, RZ, 0x5410, R56 ;  /* 0x00005410ffc77816 */ /* 0x000fe20000000038 */
[----:B------:R-:W-:-:S02]  /*b140*/  FMUL.FTZ R242, R128, -R181 ;  /* 0x800000b580f27220 */ /* 0x000fc40000410000 */
[----:B------:R-:W-:Y:S02]  /*b150*/  FMUL.FTZ R128, R128, -R165 ;  /* 0x800000a580807220 */ /* 0x000fe40000410000 */
[-C--:B------:R-:W-:Y:S02]  /*b160*/  FFMA.FTZ R206, R141, -R192.reuse, R206 ;  /* 0x800000c08dce7223 */ /* 0x080fe400000100ce */
[----:B------:R-:W-:Y:S02]  /*b170*/  FFMA.FTZ R192, R142, -R192, R205 ;  /* 0x800000c08ec07223 */ /* 0x000fe400000100cd */
[C---:B------:R-:W-:Y:S02]  /*b180*/  FFMA.FTZ R205, R127.reuse, R181, R128 ;  /* 0x000000b57fcd7223 */ /* 0x040fe40000010080 */
[----:B------:R-:W-:Y:S02]  /*b190*/  FMUL.FTZ R128, R40, R199 ;  /* 0x000000c728807220 */ /* 0x000fe40000410000 */
[----:B------:R-:W-:-:S02]  /*b1a0*/  FFMA.FTZ R203, R127, R165, -R242 ;  /* 0x000000a57fcb7223 */ /* 0x000fc400000108f2 */
[----:B------:R-:W-:Y:S02]  /*b1b0*/  FFMA.FTZ R127, R2, R214, R201 ;  /* 0x000000d6027f7223 */ /* 0x000fe400000100c9 */
[-C--:B------:R-:W-:Y:S02]  /*b1c0*/  FFMA.FTZ R201, R150, -R128.reuse, R213 ;  /* 0x8000008096c97223 */ /* 0x080fe400000100d5 */
[----:B------:R-:W-:Y:S02]  /*b1d0*/  FFMA.FTZ R240, R4, -R209, R240 ;  /* 0x800000d104f07223 */ /* 0x000fe400000100f0 */
[----:B------:R-:W-:Y:S02]  /*b1e0*/  FMUL.FTZ R150, R150, R183 ;  /* 0x000000b796967220 */ /* 0x000fe40000410000 */
[----:B------:R-:W-:Y:S02]  /*b1f0*/  FFMA.FTZ R214, R149, -R128, R214 ;  /* 0x8000008095d67223 */ /* 0x000fe400000100d6 */
[----:B------:R-:W-:-:S02]  /*b200*/  FFMA.FTZ R240, R3, -R211, R240 ;  /* 0x800000d303f07223 */ /* 0x000fc400000100f0 */
[----:B------:R-:W-:Y:S02]  /*b210*/  FFMA.FTZ R149, R149, R167, R150 ;  /* 0x000000a795957223 */ /* 0x000fe40000010096 */
[----:B------:R-:W-:Y:S02]  /*b220*/  FMUL.FTZ R150, R167, UR43 ;  /* 0x0000002ba7967c20 */ /* 0x000fe40008410000 */
[----:B------:R-:W-:Y:S02]  /*b230*/  FFMA.FTZ R213, R2, -R213, R240 ;  /* 0x800000d502d57223 */ /* 0x000fe400000100f0 */
[C---:B------:R-:W-:Y:S02]  /*b240*/  FMUL.FTZ R128, R183.reuse, UR43 ;  /* 0x0000002bb7807c20 */ /* 0x040fe40008410000 */
[----:B------:R-:W-:Y:S01]  /*b250*/  FFMA.FTZ R240, R183, UR44, -R150 ;  /* 0x0000002cb7f07c23 */ /* 0x000fe20008010896 */
[----:B------:R-:W-:Y:S01]  /*b260*/  PRMT R150, RZ, 0x5410, R55 ;  /* 0x00005410ff967816 */ /* 0x000fe20000000037 */
[----:B------:R-:W-:-:S02]  /*b270*/  FADD.FTZ R164, R164, R203 ;  /* 0x000000cba4a47221 */ /* 0x000fc40000010000 */
[----:B------:R-:W-:Y:S02]  /*b280*/  FFMA.FTZ R203, R167, UR44, R128 ;  /* 0x0000002ca7cb7c23 */ /* 0x000fe40008010080 */
[----:B------:R-:W-:Y:S02]  /*b290*/  FMUL.FTZ R240, R201, R240 ;  /* 0x000000f0c9f07220 */ /* 0x000fe40000410000 */
[----:B------:R-:W-:Y:S02]  /*b2a0*/  FADD.FTZ R180, -R180, R205 ;  /* 0x000000cdb4b47221 */ /* 0x000fe40000010100 */
[----:B------:R-:W-:Y:S02]  /*b2b0*/  FFMA.FTZ R240, R214, R203, R240 ;  /* 0x000000cbd6f07223 */ /* 0x000fe400000100f0 */
[C---:B------:R-:W-:Y:S02]  /*b2c0*/  FMUL.FTZ R203, R126.reuse, -R180 ;  /* 0x800000b47ecb7220 */ /* 0x040fe40000410000 */
[----:B------:R-:W-:-:S02]  /*b2d0*/  FMUL.FTZ R244, R126, -R164 ;  /* 0x800000a47ef47220 */ /* 0x000fc40000410000 */
[----:B------:R-:W-:Y:S02]  /*b2e0*/  FMUL.FTZ R205, R39, R150 ;  /* 0x0000009627cd7220 */ /* 0x000fe40000410000 */
[----:B------:R-:W-:Y:S02]  /*b2f0*/  FMUL.FTZ R242, R60, UR43 ;  /* 0x0000002b3cf27c20 */ /* 0x000fe40008410000 */
[C---:B------:R-:W-:Y:S02]  /*b300*/  FFMA.FTZ R126, R125.reuse, R164, -R203 ;  /* 0x000000a47d7e7223 */ /* 0x040fe400000108cb */
[----:B------:R-:W-:Y:S02]  /*b310*/  FFMA.FTZ R244, R125, R180, R244 ;  /* 0x000000b47df47223 */ /* 0x000fe400000100f4 */
[----:B------:R-:W-:Y:S02]  /*b320*/  FMUL.FTZ R128, R152, R61 ;  /* 0x0000003d98807220 */ /* 0x000fe40000410000 */
[----:B------:R-:W-:-:S02]  /*b330*/  FMUL.FTZ R125, R61, UR43 ;  /* 0x0000002b3d7d7c20 */ /* 0x000fc40008410000 */
[-C--:B------:R-:W-:Y:S02]  /*b340*/  FFMA.FTZ R152, R152, -R205.reuse, R216 ;  /* 0x800000cd98987223 */ /* 0x080fe400000100d8 */
[----:B------:R-:W-:Y:S02]  /*b350*/  FFMA.FTZ R203, R61, UR44, -R242 ;  /* 0x0000002c3dcb7c23 */ /* 0x000fe400080108f2 */
[C---:B------:R-:W-:Y:S02]  /*b360*/  FFMA.FTZ R128, R151.reuse, R60, R128 ;  /* 0x0000003c97807223 */ /* 0x040fe40000010080 */
[----:B------:R-:W-:Y:S02]  /*b370*/  FFMA.FTZ R242, R60, UR44, R125 ;  /* 0x0000002c3cf27c23 */ /* 0x000fe4000801007d */
[----:B------:R-:W-:Y:S02]  /*b380*/  FFMA.FTZ R151, R151, -R205, R215 ;  /* 0x800000cd97977223 */ /* 0x000fe400000100d7 */
[----:B------:R-:W-:-:S02]  /*b390*/  FMUL.FTZ R125, R152, R203 ;  /* 0x000000cb987d7220 */ /* 0x000fc40000410000 */
[----:B------:R-:W-:Y:S02]  /*b3a0*/  FADD.FTZ R163, R163, R126 ;  /* 0x0000007ea3a37221 */ /* 0x000fe40000010000 */
[----:B------:R-:W-:Y:S02]  /*b3b0*/  FFMA.FTZ R125, R151, R242, R125 ;  /* 0x000000f2977d7223 */ /* 0x000fe4000001007d */
[C---:B------:R-:W-:Y:S02]  /*b3c0*/  FMUL.FTZ R242, R40.reuse, R183 ;  /* 0x000000b728f27220 */ /* 0x040fe40000410000 */
[----:B------:R-:W-:Y:S02]  /*b3d0*/  FADD.FTZ R179, -R179, R244 ;  /* 0x000000f4b3b37221 */ /* 0x000fe40000010100 */
[----:B------:R-:W-:Y:S02]  /*b3e0*/  FMUL.FTZ R246, R40, R167 ;  /* 0x000000a728f67220 */ /* 0x000fe40000410000 */
[----:B------:R-:W-:-:S02]  /*b3f0*/  FMUL.FTZ R167, R201, R242 ;  /* 0x000000f2c9a77220 */ /* 0x000fc40000410000 */
[C---:B------:R-:W-:Y:S02]  /*b400*/  FMUL.FTZ R244, R124.reuse, -R163 ;  /* 0x800000a37cf47220 */ /* 0x040fe40000410000 */
[-C--:B------:R-:W-:Y:S02]  /*b410*/  FMUL.FTZ R124, R124, -R179.reuse ;  /* 0x800000b37c7c7220 */ /* 0x080fe40000410000 */
[----:B------:R-:W-:Y:S02]  /*b420*/  FFMA.FTZ R126, R214, R246, R167 ;  /* 0x000000f6d67e7223 */ /* 0x000fe400000100a7 */
[C---:B------:R-:W-:Y:S02]  /*b430*/  FFMA.FTZ R167, R123.reuse, R179, R244 ;  /* 0x000000b37ba77223 */ /* 0x040fe400000100f4 */
[----:B------:R-:W-:Y:S02]  /*b440*/  FFMA.FTZ R123, R123, R163, -R124 ;  /* 0x000000a37b7b7223 */ /* 0x000fe4000001087c */
[----:B------:R-:W-:Y:S01]  /*b450*/  FADD.FTZ R178, -R178, R167 ;  /* 0x000000a7b2b27221 */ /* 0x000fe20000010100 */
[----:B------:R-:W-:Y:S01]  /*b460*/  SHF.L.U32 R167, R86, 0x5, RZ ;  /* 0x0000000556a77819 */ /* 0x000fe200000006ff */
[----:B------:R-:W-:-:S02]  /*b470*/  FADD.FTZ R162, R162, R123 ;  /* 0x0000007ba2a27221 */ /* 0x000fc40000010000 */
[----:B------:R-:W-:Y:S01]  /*b480*/  FMUL.FTZ R201, R201, R246 ;  /* 0x000000f6c9c97220 */ /* 0x000fe20000410000 */
[----:B------:R-:W-:Y:S01]  /*b490*/  LEA.HI.SX32 R167, R167, R167, 0x1b ;  /* 0x000000a7a7a77211 */ /* 0x000fe200078fdaff */
[C---:B------:R-:W-:Y:S02]  /*b4a0*/  FMUL.FTZ R123, R122.reuse, -R178 ;  /* 0x800000b27a7b7220 */ /* 0x040fe40000410000 */
[----:B------:R-:W-:Y:S02]  /*b4b0*/  FMUL.FTZ R122, R122, -R162 ;  /* 0x800000a27a7a7220 */ /* 0x000fe40000410000 */
[----:B------:R-:W-:Y:S02]  /*b4c0*/  FMUL.FTZ R124, R148, R182 ;  /* 0x000000b6947c7220 */ /* 0x000fe40000410000 */
[-C--:B------:R-:W-:Y:S02]  /*b4d0*/  FFMA.FTZ R214, R214, R242.reuse, -R201 ;  /* 0x000000f2d6d67223 */ /* 0x080fe400000108c9 */
[----:B------:R-:W-:-:S02]  /*b4e0*/  FMUL.FTZ R244, R199, R242 ;  /* 0x000000f2c7f47220 */ /* 0x000fc40000410000 */
[C---:B------:R-:W-:Y:S02]  /*b4f0*/  FFMA.FTZ R242, R119.reuse, R178, R122 ;  /* 0x000000b277f27223 */ /* 0x040fe4000001007a */
[----:B------:R-:W-:Y:S01]  /*b500*/  FFMA.FTZ R148, R119, R162, -R123 ;  /* 0x000000a277947223 */ /* 0x000fe2000001087b */
[----:B------:R-:W-:Y:S01]  /*b510*/  STS [R167.X4+0x10f4], R244 ;  /* 0x0010f4f4a7007388 */ /* 0x000fe20000004800 */
[----:B------:R-:W-:Y:S02]  /*b520*/  FFMA.FTZ R122, R147, R166, R124 ;  /* 0x000000a6937a7223 */ /* 0x000fe4000001007c */
[C---:B------:R-:W-:Y:S02]  /*b530*/  FMUL.FTZ R246, R199.reuse, R246 ;  /* 0x000000f6c7f67220 */ /* 0x040fe40000410000 */
[----:B------:R-:W-:Y:S02]  /*b540*/  FFMA.FTZ R124, R199, R149, R240 ;  /* 0x00000095c77c7223 */ /* 0x000fe400000100f0 */
[----:B------:R-:W-:Y:S01]  /*b550*/  FMUL.FTZ R123, R166, UR43 ;  /* 0x0000002ba67b7c20 */ /* 0x000fe20008410000 */
[----:B------:R-:W-:Y:S01]  /*b560*/  STS [R167.X4+0x10f0], R246 ;  /* 0x0010f0f6a7007388 */ /* 0x000fe20000004800 */
[----:B------:R-:W-:-:S02]  /*b570*/  FMUL.FTZ R119, R182, UR43 ;  /* 0x0000002bb6777c20 */ /* 0x000fc40008410000 */
[----:B------:R-:W-:Y:S02]  /*b580*/  FMUL.FTZ R199, R41, R182 ;  /* 0x000000b629c77220 */ /* 0x000fe40000410000 */
[----:B------:R-:W-:Y:S02]  /*b590*/  FADD.FTZ R177, -R177, R242 ;  /* 0x000000f2b1b17221 */ /* 0x000fe40000010100 */
[----:B------:R-:W-:Y:S02]  /*b5a0*/  FADD.FTZ R161, R161, R148 ;  /* 0x00000094a1a17221 */ /* 0x000fe40000010000 */
[----:B------:R-:W-:Y:S02]  /*b5b0*/  FFMA.FTZ R148, R182, UR44, -R123 ;  /* 0x0000002cb6947c23 */ /* 0x000fe4000801087b */
[----:B------:R-:W-:Y:S02]  /*b5c0*/  FFMA.FTZ R119, R166, UR44, R119 ;  /* 0x0000002ca6777c23 */ /* 0x000fe40008010077 */
[----:B------:R-:W-:-:S02]  /*b5d0*/  FMUL.FTZ R183, R41, R166 ;  /* 0x000000a629b77220 */ /* 0x000fc40000410000 */
[C---:B------:R-:W-:Y:S02]  /*b5e0*/  FMUL.FTZ R147, R197.reuse, R199 ;  /* 0x000000c7c5937220 */ /* 0x040fe40000410000 */
[C---:B------:R-:W-:Y:S02]  /*b5f0*/  FMUL.FTZ R166, R118.reuse, -R177 ;  /* 0x800000b176a67220 */ /* 0x040fe40000410000 */
[----:B------:R-:W-:Y:S02]  /*b600*/  FMUL.FTZ R118, R118, -R161 ;  /* 0x800000a176767220 */ /* 0x000fe40000410000 */
[C---:B------:R-:W-:Y:S02]  /*b610*/  FMUL.FTZ R123, R197.reuse, R148 ;  /* 0x00000094c57b7220 */ /* 0x040fe40000410000 */
[-C--:B------:R-:W-:Y:S02]  /*b620*/  FMUL.FTZ R148, R197, R183.reuse ;  /* 0x000000b7c5947220 */ /* 0x080fe40000410000 */
[----:B------:R-:W-:-:S02]  /*b630*/  FFMA.FTZ R147, R212, R183, R147 ;  /* 0x000000b7d4937223 */ /* 0x000fc40000010093 */
[----:B------:R-:W-:Y:S02]  /*b640*/  FMUL.FTZ R182, R132, R183 ;  /* 0x000000b784b67220 */ /* 0x000fe40000410000 */
[C---:B------:R-:W-:Y:S02]  /*b650*/  FFMA.FTZ R183, R117.reuse, R161, -R166 ;  /* 0x000000a175b77223 */ /* 0x040fe400000108a6 */
[----:B------:R-:W-:Y:S01]  /*b660*/  FFMA.FTZ R117, R117, R177, R118 ;  /* 0x000000b175757223 */ /* 0x000fe20000010076 */
[----:B------:R-:W-:Y:S01]  /*b670*/  STS [R167.X4+0x10e8], R182 ;  /* 0x0010e8b6a7007388 */ /* 0x000fe20000004800 */
[----:B------:R-:W-:Y:S02]  /*b680*/  FMUL.FTZ R118, R165, UR43 ;  /* 0x0000002ba5767c20 */ /* 0x000fe40008410000 */
[----:B------:R-:W-:Y:S02]  /*b690*/  FMUL.FTZ R196, R42, R131 ;  /* 0x000000832ac47220 */ /* 0x000fe40000410000 */
[----:B------:R-:W-:-:S02]  /*b6a0*/  FADD.FTZ R160, R160, R183 ;  /* 0x000000b7a0a07221 */ /* 0x000fc40000010000 */
[----:B------:R-:W-:Y:S02]  /*b6b0*/  FFMA.FTZ R183, R181, UR44, -R118 ;  /* 0x0000002cb5b77c23 */ /* 0x000fe40008010876 */
[-C--:B------:R-:W-:Y:S02]  /*b6c0*/  FFMA.FTZ R210, R145, -R196.reuse, R210 ;  /* 0x800000c491d27223 */ /* 0x080fe400000100d2 */
[----:B------:R-:W-:Y:S02]  /*b6d0*/  FMUL.FTZ R118, R181, UR43 ;  /* 0x0000002bb5767c20 */ /* 0x000fe40008410000 */
[----:B------:R-:W-:Y:S02]  /*b6e0*/  FFMA.FTZ R196, R146, -R196, R209 ;  /* 0x800000c492c47223 */ /* 0x000fe400000100d1 */
[----:B------:R-:W-:Y:S02]  /*b6f0*/  FADD.FTZ R176, -R176, R117 ;  /* 0x00000075b0b07221 */ /* 0x000fe40000010100 */
[----:B------:R-:W-:-:S02]  /*b700*/  FFMA.FTZ R117, R165, UR44, R118 ;  /* 0x0000002ca5757c23 */ /* 0x000fc40008010076 */
[----:B------:R-:W-:Y:S02]  /*b710*/  FMUL.FTZ R118, R196, R183 ;  /* 0x000000b7c4767220 */ /* 0x000fe40000410000 */
[----:B------:R-:W-:Y:S02]  /*b720*/  FMUL.FTZ R146, R146, R181 ;  /* 0x000000b592927220 */ /* 0x000fe40000410000 */
[----:B------:R-:W-:Y:S02]  /*b730*/  FFMA.FTZ R118, R210, R117, R118 ;  /* 0x00000075d2767223 */ /* 0x000fe40000010076 */
[----:B------:R-:W-:Y:S02]  /*b740*/  FFMA.FTZ R145, R145, R165, R146 ;  /* 0x000000a591917223 */ /* 0x000fe40000010092 */
[C---:B------:R-:W-:Y:S02]  /*b750*/  FMUL.FTZ R117, R116.reuse, -R176 ;  /* 0x800000b074757220 */ /* 0x040fe40000410000 */
[----:B------:R-:W-:-:S02]  /*b760*/  FMUL.FTZ R146, R116, -R160 ;  /* 0x800000a074927220 */ /* 0x000fc40000410000 */
[C---:B------:R-:W-:Y:S02]  /*b770*/  FFMA.FTZ R116, R115.reuse, R160, -R117 ;  /* 0x000000a073747223 */ /* 0x040fe40000010875 */
[----:B------:R-:W-:Y:S02]  /*b780*/  FFMA.FTZ R146, R115, R176, R146 ;  /* 0x000000b073927223 */ /* 0x000fe40000010092 */
[----:B------:R-:W-:Y:S02]  /*b790*/  FADD.FTZ R159, R159, R116 ;  /* 0x000000749f9f7221 */ /* 0x000fe40000010000 */
[----:B------:R-:W-:Y:S02]  /*b7a0*/  FADD.FTZ R175, -R175, R146 ;  /* 0x00000092afaf7221 */ /* 0x000fe40000010100 */
[C---:B------:R-:W-:Y:S02]  /*b7b0*/  FMUL.FTZ R116, R101.reuse, -R159 ;  /* 0x8000009f65747220 */ /* 0x040fe40000410000 */
[----:B------:R-:W-:-:S02]  /*b7c0*/  FMUL.FTZ R101, R101, -R175 ;  /* 0x800000af65657220 */ /* 0x000fc40000410000 */
[C---:B------:R-:W-:Y:S02]  /*b7d0*/  FFMA.FTZ R117, R102.reuse, R175, R116 ;  /* 0x000000af66757223 */ /* 0x040fe40000010074 */
[----:B------:R-:W-:Y:S02]  /*b7e0*/  FFMA.FTZ R101, R102, R159, -R101 ;  /* 0x0000009f66657223 */ /* 0x000fe40000010865 */
[----:B------:R-:W-:Y:S02]  /*b7f0*/  FADD.FTZ R174, -R174, R117 ;  /* 0x00000075aeae7221 */ /* 0x000fe40000010100 */
[----:B------:R-:W-:Y:S02]  /*b800*/  FADD.FTZ R158, R158, R101 ;  /* 0x000000659e9e7221 */ /* 0x000fe40000010000 */
[----:B------:R-:W-:Y:S02]  /*b810*/  FMUL.FTZ R101, R103, -R174 ;  /* 0x800000ae67657220 */ /* 0x000fe40000410000 */
[----:B------:R-:W-:-:S02]  /*b820*/  FMUL.FTZ R102, R144, R180 ;  /* 0x000000b490667220 */ /* 0x000fc40000410000 */
[-C--:B------:R-:W-:Y:S02]  /*b830*/  FMUL.FTZ R103, R103, -R158.reuse ;  /* 0x8000009e67677220 */ /* 0x080fe40000410000 */
[----:B------:R-:W-:Y:S02]  /*b840*/  FMUL.FTZ R117, R164, UR43 ;  /* 0x0000002ba4757c20 */ /* 0x000fe40008410000 */
[----:B------:R-:W-:Y:S02]  /*b850*/  FMUL.FTZ R181, R42, R181 ;  /* 0x000000b52ab57220 */ /* 0x000fe40000410000 */
[C---:B------:R-:W-:Y:S02]  /*b860*/  FFMA.FTZ R116, R104.reuse, R158, -R101 ;  /* 0x0000009e68747223 */ /* 0x040fe40000010865 */
[----:B------:R-:W-:Y:S02]  /*b870*/  FFMA.FTZ R102, R143, R164, R102 ;  /* 0x000000a48f667223 */ /* 0x000fe40000010066 */
[----:B------:R-:W-:-:S02]  /*b880*/  FFMA.FTZ R104, R104, R174, R103 ;  /* 0x000000ae68687223 */ /* 0x000fc40000010067 */
[C---:B------:R-:W-:Y:S02]  /*b890*/  FFMA.FTZ R103, R180.reuse, UR44, -R117 ;  /* 0x0000002cb4677c23 */ /* 0x040fe40008010875 */
[C---:B------:R-:W-:Y:S02]  /*b8a0*/  FMUL.FTZ R143, R43.reuse, R180 ;  /* 0x000000b42b8f7220 */ /* 0x040fe40000410000 */
[----:B------:R-:W-:Y:S02]  /*b8b0*/  FMUL.FTZ R117, R43, R164 ;  /* 0x000000a42b757220 */ /* 0x000fe40000410000 */
[----:B------:R-:W-:Y:S02]  /*b8c0*/  FMUL.FTZ R146, R131, R181 ;  /* 0x000000b583927220 */ /* 0x000fe40000410000 */
[----:B------:R-:W-:Y:S02]  /*b8d0*/  FADD.FTZ R157, R157, R116 ;  /* 0x000000749d9d7221 */ /* 0x000fe40000010000 */
[----:B------:R-:W-:Y:S01]  /*b8e0*/  FADD.FTZ R173, -R173, R104 ;  /* 0x00000068adad7221 */ /* 0x000fe20000010100 */
[----:B------:R0:W-:Y:S01]  /*b8f0*/  STS [R167.X4+0x10e4], R146 ;  /* 0x0010e492a7007388 */ /* 0x0001e20000004800 */
[----:B------:R-:W-:-:S02]  /*b900*/  FMUL.FTZ R101, R180, UR43 ;  /* 0x0000002bb4657c20 */ /* 0x000fc40008410000 */
[C---:B------:R-:W-:Y:S02]  /*b910*/  FMUL.FTZ R116, R194.reuse, R143 ;  /* 0x0000008fc2747220 */ /* 0x040fe40000410000 */
[C---:B------:R-:W-:Y:S02]  /*b920*/  FMUL.FTZ R103, R194.reuse, R103 ;  /* 0x00000067c2677220 */ /* 0x040fe40000410000 */
[----:B------:R-:W-:Y:S02]  /*b930*/  FMUL.FTZ R194, R194, R117 ;  /* 0x00000075c2c27220 */ /* 0x000fe40000410000 */
[----:B------:R-:W-:Y:S02]  /*b940*/  FMUL.FTZ R144, R142, R179 ;  /* 0x000000b38e907220 */ /* 0x000fe40000410000 */
[C---:B------:R-:W-:Y:S02]  /*b950*/  FMUL.FTZ R142, R105.reuse, -R157 ;  /* 0x8000009d698e7220 */ /* 0x040fe40000410000 */
[----:B------:R-:W-:-:S02]  /*b960*/  FMUL.FTZ R104, R105, -R173 ;  /* 0x800000ad69687220 */ /* 0x000fc40000410000 */
[----:B------:R-:W-:Y:S02]  /*b970*/  FFMA.FTZ R101, R164, UR44, R101 ;  /* 0x0000002ca4657c23 */ /* 0x000fe40008010065 */
[-C--:B------:R-:W-:Y:S02]  /*b980*/  FFMA.FTZ R116, R208, R117.reuse, R116 ;  /* 0x00000075d0747223 */ /* 0x080fe40000010074 */
[----:B0-----:R-:W-:Y:S02]  /*b990*/  FMUL.FTZ R146, R134, R117 ;  /* 0x0000007586927220 */ /* 0x001fe40000410000 */
[-C--:B------:R-:W-:Y:S02]  /*b9a0*/  FFMA.FTZ R117, R208, R143.reuse, -R194 ;  /* 0x0000008fd0757223 */ /* 0x080fe400000108c2 */
[----:B------:R-:W-:Y:S01]  /*b9b0*/  FMUL.FTZ R164, R134, R143 ;  /* 0x0000008f86a47220 */ /* 0x000fe20000410000 */
[----:B------:R-:W-:Y:S01]  /*b9c0*/  STS [R167.X4+0x10d8], R146 ;  /* 0x0010d892a7007388 */ /* 0x000fe20000004800 */
[----:B------:R-:W-:-:S02]  /*b9d0*/  FFMA.FTZ R143, R106, R173, R142 ;  /* 0x000000ad6a8f7223 */ /* 0x000fc4000001008e */
[----:B------:R-:W-:Y:S01]  /*b9e0*/  FFMA.FTZ R105, R106, R157, -R104 ;  /* 0x0000009d6a697223 */ /* 0x000fe20000010868 */
[----:B------:R-:W-:Y:S01]  /*b9f0*/  STS [R167.X4+0x10dc], R164 ;  /* 0x0010dca4a7007388 */ /* 0x000fe20000004800 */
[----:B------:R-:W-:Y:S02]  /*ba00*/  FADD.FTZ R172, -R172, R143 ;  /* 0x0000008facac7221 */ /* 0x000fe40000010100 */
[----:B------:R-:W-:Y:S02]  /*ba10*/  FADD.FTZ R156, R156, R105 ;  /* 0x000000699c9c7221 */ /* 0x000fe40000010000 */
[----:B------:R-:W-:Y:S02]  /*ba20*/  FMUL.FTZ R165, R42, R165 ;  /* 0x000000a52aa57220 */ /* 0x000fe40000410000 */
[----:B------:R-:W-:Y:S02]  /*ba30*/  FMUL.FTZ R115, R196, R181 ;  /* 0x000000b5c4737220 */ /* 0x000fe40000410000 */
[----:B------:R-:W-:-:S02]  /*ba40*/  FMUL.FTZ R106, R163, UR43 ;  /* 0x0000002ba36a7c20 */ /* 0x000fc40008410000 */
[----:B------:R-:W-:Y:S02]  /*ba50*/  FMUL.FTZ R104, R179, UR43 ;  /* 0x0000002bb3687c20 */ /* 0x000fe40008410000 */
[C---:B------:R-:W-:Y:S02]  /*ba60*/  FMUL.FTZ R105, R107.reuse, -R172 ;  /* 0x800000ac6b697220 */ /* 0x040fe40000410000 */
[----:B------:R-:W-:Y:S02]  /*ba70*/  FMUL.FTZ R107, R107, -R156 ;  /* 0x8000009c6b6b7220 */ /* 0x000fe40000410000 */
[-C--:B------:R-:W-:Y:S02]  /*ba80*/  FMUL.FTZ R196, R196, R165.reuse ;  /* 0x000000a5c4c47220 */ /* 0x080fe40000410000 */
[-C--:B------:R-:W-:Y:S02]  /*ba90*/  FFMA.FTZ R115, R210, R165.reuse, R115 ;  /* 0x000000a5d2737223 */ /* 0x080fe40000010073 */
[----:B------:R-:W-:-:S02]  /*baa0*/  FMUL.FTZ R166, R131, R165 ;  /* 0x000000a583a67220 */ /* 0x000fc40000410000 */
[----:B------:R-:W-:Y:S02]  /*bab0*/  FFMA.FTZ R165, R179, UR44, -R106 ;  /* 0x0000002cb3a57c23 */ /* 0x000fe4000801086a */
[----:B------:R-:W-:Y:S01]  /*bac0*/  FFMA.FTZ R143, R163, UR44, R104 ;  /* 0x0000002ca38f7c23 */ /* 0x000fe20008010068 */
[----:B------:R-:W-:Y:S01]  /*bad0*/  STS [R167.X4+0x10e0], R166 ;  /* 0x0010e0a6a7007388 */ /* 0x000fe20000004800 */
[----:B------:R-:W-:Y:S02]  /*bae0*/  FMUL.FTZ R179, R44, R179 ;  /* 0x000000b32cb37220 */ /* 0x000fe40000410000 */
[C---:B------:R-:W-:Y:S02]  /*baf0*/  FFMA.FTZ R104, R108.reuse, R156, -R105 ;  /* 0x0000009c6c687223 */ /* 0x040fe40000010869 */
[----:B------:R-:W-:Y:S02]  /*bb00*/  FFMA.FTZ R108, R108, R172, R107 ;  /* 0x000000ac6c6c7223 */ /* 0x000fe4000001006b */
[----:B------:R-:W-:-:S02]  /*bb10*/  FFMA.FTZ R141, R141, R163, R144 ;  /* 0x000000a38d8d7223 */ /* 0x000fc40000010090 */
[----:B------:R-:W-:Y:S02]  /*bb20*/  FMUL.FTZ R163, R44, R163 ;  /* 0x000000a32ca37220 */ /* 0x000fe40000410000 */
[----:B------:R-:W-:Y:S02]  /*bb30*/  FMUL.FTZ R106, R192, R179 ;  /* 0x000000b3c06a7220 */ /* 0x000fe40000410000 */
        /* <DEDUP_REMOVED lines=10> */
[----:B------:R-:W-:Y:S02]  /*bbe0*/  FMUL.FTZ R107, R113, -R170 ;  /* 0x800000aa716b7220 */ /* 0x000fe40000410000 */
[----:B------:R-:W-:Y:S02]  /*bbf0*/  FMUL.FTZ R138, R138, R177 ;  /* 0x000000b18a8a7220 */ /* 0x000fe40000410000 */
[----:B------:R-:W-:Y:S02]  /*bc00*/  FMUL.FTZ R108, R161, UR43 ;  /* 0x0000002ba16c7c20 */ /* 0x000fe40008410000 */
[-C--:B------:R-:W-:Y:S02]  /*bc10*/  FMUL.FTZ R144, R133, R163.reuse ;  /* 0x000000a385907220 */ /* 0x080fe40000410000 */
[----:B------:R-:W-:Y:S02]  /*bc20*/  FMUL.FTZ R142, R192, R163 ;  /* 0x000000a3c08e7220 */ /* 0x000fe40000410000 */
[----:B------:R-:W-:Y:S01]  /*bc30*/  FFMA.FTZ R163, R161, UR44, R106 ;  /* 0x0000002ca1a37c23 */ /* 0x000fe2000801006a */
[----:B------:R0:W-:Y:S01]  /*bc40*/  STS [R167.X4+0x10d0], R144 ;  /* 0x0010d090a7007388 */ /* 0x0001e20000004800 */
[----:B------:R-:W-:-:S02]  /*bc50*/  FMUL.FTZ R104, R140, R178 ;  /* 0x000000b28c687220 */ /* 0x000fc40000410000 */
[-C--:B------:R-:W-:Y:S02]  /*bc60*/  FMUL.FTZ R113, R113, -R154.reuse ;  /* 0x8000009a71717220 */ /* 0x080fe40000410000 */
[----:B------:R-:W-:Y:S02]  /*bc70*/  FFMA.FTZ R106, R114, R154, -R107 ;  /* 0x0000009a726a7223 */ /* 0x000fe4000001086b */
[----:B------:R-:W-:Y:S02]  /*bc80*/  FFMA.FTZ R137, R137, R161, R138 ;  /* 0x000000a189897223 */ /* 0x000fe4000001008a */
[----:B------:R-:W-:Y:S02]  /*bc90*/  FFMA.FTZ R108, R177, UR44, -R108 ;  /* 0x0000002cb16c7c23 */ /* 0x000fe4000801086c */
[C---:B------:R-:W-:Y:S02]  /*bca0*/  FMUL.FTZ R112, R46.reuse, R177 ;  /* 0x000000b12e707220 */ /* 0x040fe40000410000 */
[----:B------:R-:W-:-:S02]  /*bcb0*/  FMUL.FTZ R138, R46, R161 ;  /* 0x000000a12e8a7220 */ /* 0x000fc40000410000 */
[----:B------:R-:W-:Y:S02]  /*bcc0*/  FFMA.FTZ R104, R139, R162, R104 ;  /* 0x000000a28b687223 */ /* 0x000fe40000010068 */
[----:B------:R-:W-:Y:S02]  /*bcd0*/  FFMA.FTZ R114, R114, R170, R113 ;  /* 0x000000aa72727223 */ /* 0x000fe40000010071 */
[----:B------:R-:W-:Y:S02]  /*bce0*/  FADD.FTZ R153, R153, R106 ;  /* 0x0000006a99997221 */ /* 0x000fe40000010000 */
[C---:B------:R-:W-:Y:S02]  /*bcf0*/  FMUL.FTZ R139, R63.reuse, R112 ;  /* 0x000000703f8b7220 */ /* 0x040fe40000410000 */
[C---:B------:R-:W-:Y:S02]  /*bd00*/  FMUL.FTZ R113, R63.reuse, R108 ;  /* 0x0000006c3f717220 */ /* 0x040fe40000410000 */
[----:B------:R-:W-:-:S02]  /*bd10*/  FMUL.FTZ R63, R63, R138 ;  /* 0x0000008a3f3f7220 */ /* 0x000fc40000410000 */
[----:B------:R-:W-:Y:S02]  /*bd20*/  FMUL.FTZ R165, R192, R165 ;  /* 0x000000a5c0a57220 */ /* 0x000fe40000410000 */
[----:B------:R-:W-:Y:S02]  /*bd30*/  FADD.FTZ R169, -R169, R114 ;  /* 0x00000072a9a97221 */ /* 0x000fe40000010100 */
[----:B------:R-:W-:Y:S02]  /*bd40*/  FMUL.FTZ R140, R54, R153 ;  /* 0x00000099368c7220 */ /* 0x000fe40000410000 */
[----:B------:R-:W-:Y:S02]  /*bd50*/  FFMA.FTZ R142, R206, R179, -R142 ;  /* 0x000000b3ce8e7223 */ /* 0x000fe4000001088e */
[----:B0-----:R-:W-:Y:S02]  /*bd60*/  FFMA.FTZ R144, R202, R112, -R63 ;  /* 0x00000070ca907223 */ /* 0x001fe4000001083f */
[----:B------:R-:W-:-:S02]  /*bd70*/  FFMA.FTZ R206, R206, R143, R165 ;  /* 0x0000008fcece7223 */ /* 0x000fc400000100a5 */
[C---:B------:R-:W-:Y:S02]  /*bd80*/  FMUL.FTZ R63, R53.reuse, R170 ;  /* 0x000000aa353f7220 */ /* 0x040fe40000410000 */
[----:B------:R-:W-:Y:S02]  /*bd90*/  FMUL.FTZ R114, R54, R169 ;  /* 0x000000a936727220 */ /* 0x000fe40000410000 */
[----:B------:R-:W-:Y:S02]  /*bda0*/  FMUL.FTZ R143, R53, R154 ;  /* 0x0000009a358f7220 */ /* 0x000fe40000410000 */
[C---:B------:R-:W-:Y:S02]  /*bdb0*/  FMUL.FTZ R107, R65.reuse, R140 ;  /* 0x0000008c416b7220 */ /* 0x040fe40000410000 */
[----:B------:R-:W-:Y:S02]  /*bdc0*/  FMUL.FTZ R108, R188, R63 ;  /* 0x0000003fbc6c7220 */ /* 0x000fe40000410000 */
[----:B------:R-:W-:-:S02]  /*bdd0*/  FMUL.FTZ R106, R65, R114 ;  /* 0x00000072416a7220 */ /* 0x000fc40000410000 */
[-C--:B------:R-:W-:Y:S02]  /*bde0*/  FMUL.FTZ R146, R188, R143.reuse ;  /* 0x0000008fbc927220 */ /* 0x080fe40000410000 */
[----:B------:R-:W-:Y:S02]  /*bdf0*/  FFMA.FTZ R107, R185, R114, -R107 ;  /* 0x00000072b96b7223 */ /* 0x000fe4000001086b */
[----:B------:R-:W-:Y:S02]  /*be00*/  FFMA.FTZ R109, R187, R143, R108 ;  /* 0x0000008fbb6d7223 */ /* 0x000fe4000001006c */
[----:B------:R-:W-:Y:S02]  /*be10*/  FFMA.FTZ R106, R185, R140, R106 ;  /* 0x0000008cb96a7223 */ /* 0x000fe4000001006a */
[----:B------:R-:W-:Y:S02]  /*be20*/  FFMA.FTZ R108, R187, R63, -R146 ;  /* 0x0000003fbb6c7223 */ /* 0x000fe40000010892 */
[----:B------:R-:W-:-:S02]  /*be30*/  FADD.FTZ R107, RZ, R107 ;  /* 0x0000006bff6b7221 */ /* 0x000fc40000010000 */
[C---:B------:R-:W-:Y:S02]  /*be40*/  FMUL.FTZ R146, R52.reuse, R171 ;  /* 0x000000ab34927220 */ /* 0x040fe40000410000 */
[----:B------:R-:W-:Y:S02]  /*be50*/  FMUL.FTZ R180, R52, R155 ;  /* 0x0000009b34b47220 */ /* 0x000fe40000410000 */
[C---:B------:R-:W-:Y:S02]  /*be60*/  FFMA.FTZ R139, R202.reuse, R138, R139 ;  /* 0x0000008aca8b7223 */ /* 0x040fe4000001008b */
[----:B------:R-:W-:Y:S02]  /*be70*/  FADD.FTZ R106, RZ, R106 ;  /* 0x0000006aff6a7221 */ /* 0x000fe40000010000 */
[----:B------:R-:W-:Y:S02]  /*be80*/  FADD.FTZ R107, R107, R108 ;  /* 0x0000006c6b6b7221 */ /* 0x000fe40000010000 */
[----:B------:R-:W-:-:S02]  /*be90*/  FFMA.FTZ R202, R202, R163, R113 ;  /* 0x000000a3caca7223 */ /* 0x000fc40000010071 */
[C---:B------:R-:W-:Y:S02]  /*bea0*/  FMUL.FTZ R108, R190.reuse, R146 ;  /* 0x00000092be6c7220 */ /* 0x040fe40000410000 */
[----:B------:R-:W-:Y:S02]  /*beb0*/  FMUL.FTZ R113, R190, R180 ;  /* 0x000000b4be717220 */ /* 0x000fe40000410000 */
[----:B------:R-:W-:Y:S02]  /*bec0*/  FMUL.FTZ R166, R51, R172 ;  /* 0x000000ac33a67220 */ /* 0x000fe40000410000 */
[----:B------:R-:W-:Y:S02]  /*bed0*/  FADD.FTZ R106, R106, R109 ;  /* 0x0000006d6a6a7221 */ /* 0x000fe40000010000 */
[C---:B------:R-:W-:Y:S02]  /*bee0*/  FFMA.FTZ R109, R189.reuse, R180, R108 ;  /* 0x000000b4bd6d7223 */ /* 0x040fe4000001006c */
[----:B------:R-:W-:-:S02]  /*bef0*/  FFMA.FTZ R108, R189, R146, -R113 ;  /* 0x00000092bd6c7223 */ /* 0x000fc40000010871 */
[----:B------:R-:W-:Y:S02]  /*bf00*/  FMUL.FTZ R164, R51, R156 ;  /* 0x0000009c33a47220 */ /* 0x000fe40000410000 */
[----:B------:R-:W-:Y:S02]  /*bf10*/  FMUL.FTZ R161, R70, R166 ;  /* 0x000000a646a17220 */ /* 0x000fe40000410000 */
[----:B------:R-:W-:Y:S02]  /*bf20*/  FMUL.FTZ R130, R130, R176 ;  /* 0x000000b082827220 */ /* 0x000fe40000410000 */
[----:B------:R-:W-:Y:S02]  /*bf30*/  FADD.FTZ R109, R106, R109 ;  /* 0x0000006d6a6d7221 */ /* 0x000fe40000010000 */
[----:B------:R-:W-:Y:S02]  /*bf40*/  FADD.FTZ R107, R107, R108 ;  /* 0x0000006c6b6b7221 */ /* 0x000fe40000010000 */
[----:B------:R-:W-:-:S02]  /*bf50*/  FFMA.FTZ R182, R191, R164, R161 ;  /* 0x000000a4bfb67223 */ /* 0x000fc400000100a1 */
[----:B------:R-:W-:Y:S02]  /*bf60*/  FFMA.FTZ R106, R129, R160, R130 ;  /* 0x000000a0816a7223 */ /* 0x000fe40000010082 */
[----:B------:R-:W-:Y:S02]  /*bf70*/  FMUL.FTZ R108, R70, R164 ;  /* 0x000000a4466c7220 */ /* 0x000fe40000410000 */
[C---:B------:R-:W-:Y:S02]  /*bf80*/  FMUL.FTZ R130, R50.reuse, R173 ;  /* 0x000000ad32827220 */ /* 0x040fe40000410000 */
[----:B------:R-:W-:Y:S02]  /*bf90*/  FADD.FTZ R109, R109, R182 ;  /* 0x000000b66d6d7221 */ /* 0x000fe40000010000 */
[----:B------:R-:W-:Y:S02]  /*bfa0*/  FFMA.FTZ R108, R191, R166, -R108 ;  /* 0x000000a6bf6c7223 */ /* 0x000fe4000001086c */
[----:B------:R-:W-:-:S02]  /*bfb0*/  FMUL.FTZ R182, R50, R157 ;  /* 0x0000009d32b67220 */ /* 0x000fc40000410000 */
[C---:B------:R-:W-:Y:S02]  /*bfc0*/  FMUL.FTZ R113, R110.reuse, R130 ;  /* 0x000000826e717220 */ /* 0x040fe40000410000 */
[----:B------:R-:W-:Y:S02]  /*bfd0*/  FADD.FTZ R107, R107, R108 ;  /* 0x0000006c6b6b7221 */ /* 0x000fe40000010000 */
[-C--:B------:R-:W-:Y:S02]  /*bfe0*/  FFMA.FTZ R194, R193, R182.reuse, R113 ;  /* 0x000000b6c1c27223 */ /* 0x080fe40000010071 */
[----:B------:R-:W-:Y:S02]  /*bff0*/  FMUL.FTZ R108, R110, R182 ;  /* 0x000000b66e6c7220 */ /* 0x000fe40000410000 */
[----:B------:R-:W-:Y:S02]  /*c000*/  FADD.FTZ R109, R109, R194 ;  /* 0x000000c26d6d7221 */ /* 0x000fe40000010000 */
[----:B------:R-:W-:-:S02]  /*c010*/  FFMA.FTZ R108, R193, R130, -R108 ;  /* 0x00000082c16c7223 */ /* 0x000fc4000001086c */
[C---:B------:R-:W-:Y:S02]  /*c020*/  FMUL.FTZ R192, R49.reuse, R174 ;  /* 0x000000ae31c07220 */ /* 0x040fe40000410000 */
[----:B------:R-:W-:Y:S02]  /*c030*/  FMUL.FTZ R194, R49, R158 ;  /* 0x0000009e31c27220 */ /* 0x000fe40000410000 */
[----:B------:R-:W-:Y:S02]  /*c040*/  FADD.FTZ R107, R107, R108 ;  /* 0x0000006c6b6b7221 */ /* 0x000fe40000010000 */
[C---:B------:R-:W-:Y:S02]  /*c050*/  FMUL.FTZ R113, R120.reuse, R192 ;  /* 0x000000c078717220 */ /* 0x040fe40000410000 */
[----:B------:R-:W-:Y:S02]  /*c060*/  FMUL.FTZ R108, R120, R194 ;  /* 0x000000c2786c7220 */ /* 0x000fe40000410000 */
[----:B------:R-:W-:-:S02]  /*c070*/  FMUL.FTZ R161, R48, R175 ;  /* 0x000000af30a17220 */ /* 0x000fc40000410000 */
[----:B------:R-:W-:Y:S02]  /*c080*/  FFMA.FTZ R210, R210, R181, -R196 ;  /* 0x000000b5d2d27223 */ /* 0x000fe400000108c4 */
[C---:B------:R-:W-:Y:S02]  /*c090*/  FFMA.FTZ R196, R195.reuse, R194, R113 ;  /* 0x000000c2c3c47223 */ /* 0x040fe40000010071 */
[----:B------:R-:W-:Y:S02]  /*c0a0*/  FFMA.FTZ R108, R195, R192, -R108 ;  /* 0x000000c0c36c7223 */ /* 0x000fe4000001086c */
[----:B------:R-:W-:Y:S02]  /*c0b0*/  FMUL.FTZ R163, R48, R159 ;  /* 0x0000009f30a37220 */ /* 0x000fe40000410000 */
[----:B------:R-:W-:Y:S02]  /*c0c0*/  FMUL.FTZ R113, R186, R161 ;  /* 0x000000a1ba717220 */ /* 0x000fe40000410000 */
[----:B------:R-:W-:-:S02]  /*c0d0*/  FADD.FTZ R109, R109, R196 ;  /* 0x000000c46d6d7221 */ /* 0x000fc40000010000 */
[----:B------:R-:W-:Y:S02]  /*c0e0*/  FADD.FTZ R108, R107, R108 ;  /* 0x0000006c6b6c7221 */ /* 0x000fe40000010000 */
[----:B------:R-:W-:Y:S02]  /*c0f0*/  FFMA.FTZ R196, R198, R163, R113 ;  /* 0x000000a3c6c47223 */ /* 0x000fe40000010071 */
[----:B------:R-:W-:Y:S02]  /*c100*/  FMUL.FTZ R107, R176, UR43 ;  /* 0x0000002bb06b7c20 */ /* 0x000fe40008410000 */
[----:B------:R-:W-:Y:S02]  /*c110*/  FMUL.FTZ R113, R47, R176 ;  /* 0x000000b02f717220 */ /* 0x000fe40000410000 */
[C---:B------:R-:W-:Y:S02]  /*c120*/  FMUL.FTZ R129, R160.reuse, UR43 ;  /* 0x0000002ba0817c20 */ /* 0x040fe40008410000 */
[----:B------:R-:W-:-:S02]  /*c130*/  FFMA.FTZ R107, R160, UR44, R107 ;  /* 0x0000002ca06b7c23 */ /* 0x000fc4000801006b */
[----:B------:R-:W-:Y:S02]  /*c140*/  FMUL.FTZ R177, R47, R160 ;  /* 0x000000a02fb17220 */ /* 0x000fe40000410000 */
[----:B------:R-:W-:Y:S02]  /*c150*/  FMUL.FTZ R160, R62, R113 ;  /* 0x000000713ea07220 */ /* 0x000fe40000410000 */
[----:B------:R-:W-:Y:S02]  /*c160*/  FADD.FTZ R196, R109, R196 ;  /* 0x000000c46dc47221 */ /* 0x000fe40000010000 */
[----:B------:R-:W-:Y:S02]  /*c170*/  FMUL.FTZ R109, R186, R163 ;  /* 0x000000a3ba6d7220 */ /* 0x000fe40000410000 */
[----:B------:R-:W-:Y:S02]  /*c180*/  FFMA.FTZ R181, R200, R177, R160 ;  /* 0x000000b1c8b57223 */ /* 0x000fe400000100a0 */
[----:B------:R-:W-:-:S02]  /*c190*/  FFMA.FTZ R109, R198, R161, -R109 ;  /* 0x000000a1c66d7223 */ /* 0x000fc4000001086d */
[----:B------:R-:W-:Y:S02]  /*c1a0*/  FADD.FTZ R160, R196, R181 ;  /* 0x000000b5c4a07221 */ /* 0x000fe40000010000 */
[----:B------:R-:W-:Y:S02]  /*c1b0*/  FMUL.FTZ R197, R45, R178 ;  /* 0x000000b22dc57220 */ /* 0x000fe40000410000 */
[----:B------:R-:W-:Y:S02]  /*c1c0*/  FMUL.FTZ R240, R132, R199 ;  /* 0x000000c784f07220 */ /* 0x000fe40000410000 */
[----:B------:R-:W-:Y:S02]  /*c1d0*/  FMUL.FTZ R181, R162, UR43 ;  /* 0x0000002ba2b57c20 */ /* 0x000fe40008410000 */
[----:B------:R-:W-:Y:S01]  /*c1e0*/  FFMA.FTZ R129, R176, UR44, -R129 ;  /* 0x0000002cb0817c23 */ /* 0x000fe20008010881 */
[----:B------:R0:W-:Y:S01]  /*c1f0*/  STS [R167.X4+0x10ec], R240 ;  /* 0x0010ecf0a7007388 */ /* 0x0001e20000004800 */
[----:B------:R-:W-:-:S02]  /*c200*/  FADD.FTZ R165, R108, R109 ;  /* 0x0000006d6ca57221 */ /* 0x000fc40000010000 */
[----:B------:R-:W-:Y:S02]  /*c210*/  FMUL.FTZ R109, R178, UR43 ;  /* 0x0000002bb26d7c20 */ /* 0x000fe40008410000 */
[----:B------:R-:W-:Y:S02]  /*c220*/  FMUL.FTZ R183, R45, R162 ;  /* 0x000000a22db77220 */ /* 0x000fe40000410000 */
[----:B------:R-:W-:Y:S02]  /*c230*/  FMUL.FTZ R176, R184, R197 ;  /* 0x000000c5b8b07220 */ /* 0x000fe40000410000 */
[----:B------:R-:W-:Y:S02]  /*c240*/  FFMA.FTZ R181, R178, UR44, -R181 ;  /* 0x0000002cb2b57c23 */ /* 0x000fe400080108b5 */
[----:B0-----:R-:W-:Y:S02]  /*c250*/  FMUL.FTZ R240, R135, R112 ;  /* 0x0000007087f07220 */ /* 0x001fe40000410000 */
[----:B------:R-:W-:-:S02]  /*c260*/  FFMA.FTZ R109, R162, UR44, R109 ;  /* 0x0000002ca26d7c23 */ /* 0x000fc4000801006d */
[----:B------:R-:W-:Y:S01]  /*c270*/  FFMA.FTZ R176, R204, R183, R176 ;  /* 0x000000b7ccb07223 */ /* 0x000fe200000100b0 */
[----:B------:R-:W-:Y:S01]  /*c280*/  STS [R167.X4+0x10c4], R240 ;  /* 0x0010c4f0a7007388 */ /* 0x000fe20000004800 */
[----:B------:R-:W-:Y:S02]  /*c290*/  FMUL.FTZ R112, R62, R129 ;  /* 0x000000813e707220 */ /* 0x000fe40000410000 */
[----:B------:R-:W-:Y:S02]  /*c2a0*/  FADD.FTZ R139, R160, R139 ;  /* 0x0000008ba08b7221 */ /* 0x000fe40000010000 */
[C---:B------:R-:W-:Y:S02]  /*c2b0*/  FMUL.FTZ R108, R184.reuse, R181 ;  /* 0x000000b5b86c7220 */ /* 0x040fe40000410000 */
[----:B------:R-:W-:Y:S02]  /*c2c0*/  FMUL.FTZ R162, R184, R183 ;  /* 0x000000b7b8a27220 */ /* 0x000fe40000410000 */
[----:B------:R-:W-:-:S02]  /*c2d0*/  FMUL.FTZ R62, R62, R177 ;  /* 0x000000b13e3e7220 */ /* 0x000fc40000410000 */
[----:B------:R-:W-:Y:S02]  /*c2e0*/  FMUL.FTZ R184, R136, R183 ;  /* 0x000000b788b87220 */ /* 0x000fe40000410000 */
[----:B------:R-:W-:Y:S02]  /*c2f0*/  FMUL.FTZ R196, R135, R138 ;  /* 0x0000008a87c47220 */ /* 0x000fe40000410000 */
[----:B------:R-:W-:Y:S01]  /*c300*/  FADD.FTZ R176, R139, R176 ;  /* 0x000000b08bb07221 */ /* 0x000fe20000010000 */
[----:B------:R0:W-:Y:S01]  /*c310*/  STS [R167.X4+0x10c8], R184 ;  /* 0x0010c8b8a7007388 */ /* 0x0001e20000004800 */
[----:B------:R-:W-:Y:S02]  /*c320*/  FFMA.FTZ R138, R200, R113, -R62 ;  /* 0x00000071c88a7223 */ /* 0x000fe4000001083e */
[----:B------:R-:W-:Y:S01]  /*c330*/  FADD.FTZ R105, R176, R105 ;  /* 0x00000069b0697221 */ /* 0x000fe20000010000 */
[----:B------:R-:W-:Y:S01]  /*c340*/  STS [R167.X4+0x10c0], R196 ;  /* 0x0010c0c4a7007388 */ /* 0x000fe20000004800 */
[----:B------:R-:W-:-:S02]  /*c350*/  FADD.FTZ R165, R165, R138 ;  /* 0x0000008aa5a57221 */ /* 0x000fc40000010000 */
[----:B------:R-:W-:Y:S01]  /*c360*/  FADD.FTZ R116, R105, R116 ;  /* 0x0000007469747221 */ /* 0x000fe20000010000 */
[----:B------:R-:W-:Y:S01]  /*c370*/  MOV R105, UR34 ;  /* 0x0000002200697c02 */ /* 0x000fe20008000f00 */
[----:B------:R-:W-:Y:S02]  /*c380*/  FFMA.FTZ R162, R204, R197, -R162 ;  /* 0x000000c5cca27223 */ /* 0x000fe400000108a2 */
[----:B0-----:R-:W-:Y:S02]  /*c390*/  FMUL.FTZ R184, R168, R113 ;  /* 0x00000071a8b87220 */ /* 0x001fe40000410000 */
[----:B------:R-:W-:Y:S02]  /*c3a0*/  FMUL.FTZ R113, R39, R60 ;  /* 0x0000003c27717220 */ /* 0x000fe40000410000 */
[----:B------:R-:W-:Y:S01]  /*c3b0*/  FMUL.FTZ R60, R121, R163 ;  /* 0x000000a3793c7220 */ /* 0x000fe20000410000 */
[----:B------:R-:W-:Y:S01]  /*c3c0*/  STS [R167.X4+0x10bc], R184 ;  /* 0x0010bcb8a7007388 */ /* 0x000fe20000004800 */
[----:B------:R-:W-:Y:S01]  /*c3d0*/  FADD.FTZ R165, R165, R144 ;  /* 0x00000090a5a57221 */ /* 0x000fe20000010000 */
[----:B------:R-:W-:Y:S01]  /*c3e0*/  LEA R144, R105, -R86, 0x1 ;  /* 0x8000005669907211 */ /* 0x000fe200078e08ff */
[----:B------:R-:W-:Y:S01]  /*c3f0*/  FMUL.FTZ R62, R121, R161 ;  /* 0x000000a1793e7220 */ /* 0x000fe20000410000 */
[----:B------:R0:W-:Y:S01]  /*c400*/  STS [R167.X4+0x10b0], R60 ;  /* 0x0010b03ca7007388 */ /* 0x0001e20000004800 */
[----:B------:R-:W-:Y:S01]  /*c410*/  FADD.FTZ R165, R165, R162 ;  /* 0x000000a2a5a57221 */ /* 0x000fe20000010000 */
[----:B------:R-:W-:Y:S01]  /*c420*/  ISETP.GE.AND P0, PT, R144, 0x1, PT ;  /* 0x000000019000780c */ /* 0x000fe20003f06270 */
[----:B------:R-:W-:Y:S01]  /*c430*/  FMUL.FTZ R244, R133, R179 ;  /* 0x000000b385f47220 */ /* 0x000fe20000410000 */
[----:B------:R1:W-:Y:S01]  /*c440*/  STS [R167.X4+0x10b4], R62 ;  /* 0x0010b43ea7007388 */ /* 0x0003e20000004800 */
[----:B------:R-:W-:-:S02]  /*c450*/  FMUL.FTZ R242, R136, R197 ;  /* 0x000000c588f27220 */ /* 0x000fc40000410000 */
[----:B------:R-:W-:Y:S01]  /*c460*/  FMUL.FTZ R129, R39, R61 ;  /* 0x0000003d27817220 */ /* 0x000fe20000410000 */
[----:B------:R-:W-:Y:S01]  /*c470*/  STS [R167.X4+0x10d4], R244 ;  /* 0x0010d4f4a7007388 */ /* 0x000fe20000004800 */
[----:B------:R-:W-:Y:S02]  /*c480*/  FADD.FTZ R142, R165, R142 ;  /* 0x0000008ea58e7221 */ /* 0x000fe40000010000 */
[----:B0-----:R-:W-:Y:S01]  /*c490*/  FMUL.FTZ R60, R66, R143 ;  /* 0x0000008f423c7220 */ /* 0x001fe20000410000 */
[----:B------:R-:W-:Y:S01]  /*c4a0*/  STS [R167.X4+0x10cc], R242 ;  /* 0x0010ccf2a7007388 */ /* 0x000fe20000004800 */
[----:B------:R-:W-:Y:S02]  /*c4b0*/  FMUL.FTZ R61, R174, UR43 ;  /* 0x0000002bae3d7c20 */ /* 0x000fe40008410000 */
[----:B------:R-:W-:Y:S01]  /*c4c0*/  FADD.FTZ R116, R116, R115 ;  /* 0x0000007374747221 */ /* 0x000fe20000010000 */
[----:B------:R0:W-:Y:S01]  /*c4d0*/  STS [R167.X4+0x1088], R60 ;  /* 0x0010883ca7007388 */ /* 0x0001e20000004800 */
[----:B------:R-:W-:-:S02]  /*c4e0*/  FMUL.FTZ R146, R67, R146 ;  /* 0x0000009243927220 */ /* 0x000fc40000410000 */
[----:B------:R-:W-:Y:S02]  /*c4f0*/  FADD.FTZ R117, R142, R117 ;  /* 0x000000758e757221 */ /* 0x000fe40000010000 */
[----:B------:R-:W-:Y:S01]  /*c500*/  FMUL.FTZ R130, R71, R130 ;  /* 0x0000008247827220 */ /* 0x000fe20000410000 */
[----:B------:R2:W-:Y:S01]  /*c510*/  STS [R167.X4+0x1094], R146 ;  /* 0x00109492a7007388 */ /* 0x0005e20000004800 */
[----:B-1----:R-:W-:Y:S02]  /*c520*/  FMUL.FTZ R62, R66, R63 ;  /* 0x0000003f423e7220 */ /* 0x002fe40000410000 */
[C---:B------:R-:W-:Y:S01]  /*c530*/  FMUL.FTZ R140, R64.reuse, R140 ;  /* 0x0000008c408c7220 */ /* 0x040fe20000410000 */
[----:B------:R-:W-:Y:S01]  /*c540*/  STS [R167.X4+0x10a4], R130 ;  /* 0x0010a482a7007388 */ /* 0x000fe20000004800 */
[----:B0-----:R-:W-:Y:S02]  /*c550*/  FMUL.FTZ R60, R175, UR43 ;  /* 0x0000002baf3c7c20 */ /* 0x001fe40008410000 */
[----:B------:R-:W-:Y:S01]  /*c560*/  FMUL.FTZ R114, R64, R114 ;  /* 0x0000007240727220 */ /* 0x000fe20000410000 */
[----:B------:R0:W-:Y:S01]  /*c570*/  STS [R167.X4+0x108c], R62 ;  /* 0x00108c3ea7007388 */ /* 0x0001e20000004800 */
[----:B------:R-:W-:-:S02]  /*c580*/  FFMA.FTZ R163, R159, UR44, R60 ;  /* 0x0000002c9fa37c23 */ /* 0x000fc4000801003c */
[----:B------:R-:W-:Y:S01]  /*c590*/  FFMA.FTZ R142, R158, UR44, R61 ;  /* 0x0000002c9e8e7c23 */ /* 0x000fe2000801003d */
[----:B------:R1:W-:Y:S01]  /*c5a0*/  STS [R167.X4+0x1080], R140 ;  /* 0x0010808ca7007388 */ /* 0x0003e20000004800 */
[----:B------:R-:W-:Y:S02]  /*c5b0*/  FMUL.FTZ R178, R168, R177 ;  /* 0x000000b1a8b27220 */ /* 0x000fe40000410000 */
[C---:B------:R-:W-:Y:S01]  /*c5c0*/  FMUL.FTZ R242, R150.reuse, R113 ;  /* 0x0000007196f27220 */ /* 0x040fe20000410000 */
[----:B------:R3:W-:Y:S01]  /*c5d0*/  STS [R167.X4+0x1084], R114 ;  /* 0x00108472a7007388 */ /* 0x0007e20000004800 */
[----:B------:R-:W-:Y:S02]  /*c5e0*/  FMUL.FTZ R244, R150, R129 ;  /* 0x0000008196f47220 */ /* 0x000fe40000410000 */
[C---:B------:R-:W-:Y:S01]  /*c5f0*/  FMUL.FTZ R194, R111.reuse, R194 ;  /* 0x000000c26fc27220 */ /* 0x040fe20000410000 */
[----:B------:R4:W-:Y:S01]  /*c600*/  STS [R167.X4+0x10b8], R178 ;  /* 0x0010b8b2a7007388 */ /* 0x0009e20000004800 */
[----:B------:R-:W-:-:S02]  /*c610*/  FMUL.FTZ R192, R111, R192 ;  /* 0x000000c06fc07220 */ /* 0x000fc40000410000 */
[----:B------:R-:W-:Y:S01]  /*c620*/  FMUL.FTZ R182, R71, R182 ;  /* 0x000000b647b67220 */ /* 0x000fe20000410000 */
[----:B------:R4:W-:Y:S01]  /*c630*/  STS [R167.X4+0x10f8], R242 ;  /* 0x0010f8f2a7007388 */ /* 0x0009e20000004800 */
[C---:B------:R-:W-:Y:S02]  /*c640*/  FMUL.FTZ R164, R69.reuse, R164 ;  /* 0x000000a445a47220 */ /* 0x040fe40000410000 */
[----:B------:R-:W-:Y:S01]  /*c650*/  FMUL.FTZ R166, R69, R166 ;  /* 0x000000a645a67220 */ /* 0x000fe20000410000 */
[----:B------:R4:W-:Y:S01]  /*c660*/  STS [R167.X4+0x10fc], R244 ;  /* 0x0010fcf4a7007388 */ /* 0x0009e20000004800 */
[----:B------:R-:W-:Y:S02]  /*c670*/  FMUL.FTZ R180, R67, R180 ;  /* 0x000000b443b47220 */ /* 0x000fe40000410000 */
[----:B------:R-:W-:Y:S01]  /*c680*/  FADD.FTZ R147, R116, R147 ;  /* 0x0000009374937221 */ /* 0x000fe20000010000 */
[----:B------:R4:W-:Y:S01]  /*c690*/  STS [R167.X4+0x10a8], R194 ;  /* 0x0010a8c2a7007388 */ /* 0x0009e20000004800 */
[----:B------:R-:W-:-:S02]  /*c6a0*/  FMUL.FTZ R60, R157, UR43 ;  /* 0x0000002b9d3c7c20 */ /* 0x000fc40008410000 */
[----:B------:R-:W-:Y:S01]  /*c6b0*/  FMUL.FTZ R61, R172, UR43 ;  /* 0x0000002bac3d7c20 */ /* 0x000fe20008410000 */
[----:B------:R4:W-:Y:S01]  /*c6c0*/  STS [R167.X4+0x10ac], R192 ;  /* 0x0010acc0a7007388 */ /* 0x0009e20000004800 */
[----:B------:R-:W-:Y:S02]  /*c6d0*/  FFMA.FTZ R148, R212, R199, -R148 ;  /* 0x000000c7d4947223 */ /* 0x000fe40000010894 */
[----:B------:R-:W-:Y:S01]  /*c6e0*/  FADD.FTZ R117, R117, R210 ;  /* 0x000000d275757221 */ /* 0x000fe20000010000 */
[----:B------:R4:W-:Y:S01]  /*c6f0*/  STS [R167.X4+0x10a0], R182 ;  /* 0x0010a0b6a7007388 */ /* 0x0009e20000004800 */
[----:B--2---:R-:W-:Y:S02]  /*c700*/  FADD.FTZ R146, R147, R126 ;  /* 0x0000007e93927221 */ /* 0x004fe40000010000 */
[----:B------:R-:W-:Y:S01]  /*c710*/  FFMA.FTZ R143, R173, UR44, -R60 ;  /* 0x0000002cad8f7c23 */ /* 0x000fe2000801083c */
[----:B------:R4:W-:Y:S01]  /*c720*/  STS [R167.X4+0x1098], R164 ;  /* 0x001098a4a7007388 */ /* 0x0009e20000004800 */
[----:B------:R-:W-:-:S02]  /*c730*/  FFMA.FTZ R138, R156, UR44, R61 ;  /* 0x0000002c9c8a7c23 */ /* 0x000fc4000801003d */
[----:B0-----:R-:W-:Y:S01]  /*c740*/  FMUL.FTZ R62, R159, UR43 ;  /* 0x0000002b9f3e7c20 */ /* 0x001fe20008410000 */
[----:B------:R4:W-:Y:S01]  /*c750*/  STS [R167.X4+0x109c], R166 ;  /* 0x00109ca6a7007388 */ /* 0x0009e20000004800 */
[----:B------:R-:W-:Y:S02]  /*c760*/  FMUL.FTZ R147, R158, UR43 ;  /* 0x0000002b9e937c20 */ /* 0x000fe40008410000 */
[----:B-1----:R-:W-:Y:S01]  /*c770*/  FMUL.FTZ R140, R173, UR43 ;  /* 0x0000002bad8c7c20 */ /* 0x002fe20008410000 */
[----:B------:R4:W-:Y:S01]  /*c780*/  STS [R167.X4+0x1090], R180 ;  /* 0x001090b4a7007388 */ /* 0x0009e20000004800 */
[----:B------:R-:W-:Y:S02]  /*c790*/  FMUL.FTZ R139, R156, UR43 ;  /* 0x0000002b9c8b7c20 */ /* 0x000fe40008410000 */
[----:B------:R-:W-:Y:S02]  /*c7a0*/  FMUL.FTZ R60, R155, UR43 ;  /* 0x0000002b9b3c7c20 */ /* 0x000fe40008410000 */
[----:B------:R-:W-:-:S02]  /*c7b0*/  FMUL.FTZ R130, R171, UR43 ;  /* 0x0000002bab827c20 */ /* 0x000fc40008410000 */
[----:B------:R-:W-:Y:S02]  /*c7c0*/  FMUL.FTZ R115, R154, UR43 ;  /* 0x0000002b9a737c20 */ /* 0x000fe40008410000 */
[----:B------:R-:W-:Y:S02]  /*c7d0*/  FMUL.FTZ R61, R170, UR43 ;  /* 0x0000002baa3d7c20 */ /* 0x000fe40008410000 */
[----:B------:R-:W-:Y:S02]  /*c7e0*/  FMUL.FTZ R126, R153, UR43 ;  /* 0x0000002b997e7c20 */ /* 0x000fe40008410000 */
[----:B---3--:R-:W-:Y:S02]  /*c7f0*/  FMUL.FTZ R114, R169, UR43 ;  /* 0x0000002ba9727c20 */ /* 0x008fe40008410000 */
[----:B------:R-:W-:Y:S02]  /*c800*/  FADD.FTZ R165, R117, R148 ;  /* 0x0000009475a57221 */ /* 0x000fe40000010000 */
[----:B------:R-:W-:-:S02]  /*c810*/  FFMA.FTZ R161, R175, UR44, -R62 ;  /* 0x0000002cafa17c23 */ /* 0x000fc4000801083e */
[----:B------:R-:W-:Y:S02]  /*c820*/  FFMA.FTZ R147, R174, UR44, -R147 ;  /* 0x0000002cae937c23 */ /* 0x000fe40008010893 */
[----:B------:R-:W-:Y:S02]  /*c830*/  FFMA.FTZ R140, R157, UR44, R140 ;  /* 0x0000002c9d8c7c23 */ /* 0x000fe4000801008c */
[----:B------:R-:W-:Y:S02]  /*c840*/  FFMA.FTZ R139, R172, UR44, -R139 ;  /* 0x0000002cac8b7c23 */ /* 0x000fe4000801088b */
[----:B------:R-:W-:Y:S02]  /*c850*/  FFMA.FTZ R117, R171, UR44, -R60 ;  /* 0x0000002cab757c23 */ /* 0x000fe4000801083c */
[----:B------:R-:W-:Y:S02]  /*c860*/  FFMA.FTZ R130, R155, UR44, R130 ;  /* 0x0000002c9b827c23 */ /* 0x000fe40008010082 */
[----:B------:R-:W-:-:S02]  /*c870*/  FFMA.FTZ R115, R170, UR44, -R115 ;  /* 0x0000002caa737c23 */ /* 0x000fc40008010873 */
[----:B------:R-:W-:Y:S02]  /*c880*/  FFMA.FTZ R116, R154, UR44, R61 ;  /* 0x0000002c9a747c23 */ /* 0x000fe4000801003d */
[----:B------:R-:W-:Y:S02]  /*c890*/  FFMA.FTZ R126, R169, UR44, -R126 ;  /* 0x0000002ca97e7c23 */ /* 0x000fe4000801087e */
[----:B------:R-:W-:Y:S01]  /*c8a0*/  FFMA.FTZ R114, R153, UR44, R114 ;  /* 0x0000002c99727c23 */ /* 0x000fe20008010072 */
[----:B------:R-:W-:Y:S06]  /*c8b0*/  BAR.SYNC.DEFER_BLOCKING 0x0 ;  /* 0x0000000000007b1d */ /* 0x000fec0000010000 */
[----:B------:R-:W-:Y:S05]  /*c8c0*/  @!P0 BRA `(.L_x_5128) ;  /* 0x0000020000008947 */ /* 0x000fea0003800000 */
[----:B----4-:R-:W-:Y:S01]  /*c8d0*/  LEA.HI.SX32 R62, R86, R86, 0x1b ;  /* 0x00000056563e7211 */ /* 0x010fe200078fdaff */
        /* <DEDUP_REMOVED lines=31> */
.L_x_5128:
[----:B----4-:R-:W-:Y:S05]  /*cad0*/  BSYNC B0 ;  /* 0x0000000000007941 */ /* 0x010fea0003800000 */
.L_x_5127:
        /* <DEDUP_REMOVED lines=9> */
[----:B------:R-:W-:Y:S01]  /*cb70*/  FFMA.FTZ R113, R151, R113, R62 ;  /* 0x0000007197717223 */ /* 0x000fe2000001003e */
[----:B------:R-:W-:Y:S01]  /*cb80*/  UIMAD UR39, UR13, UR34, UR39 ;  /* 0x000000220d2772a4 */ /* 0x000fe2000f8e0227 */
[-C--:B------:R-:W-:Y:S01]  /*cb90*/  FFMA.FTZ R33, R39, R128.reuse, R33 ;  /* 0x0000008027217223 */ /* 0x080fe20000010021 */
[----:B------:R-:W-:Y:S01]  /*cba0*/  ULDC UR42, c[0x0][0x174] ;  /* 0x00005d00002a7ab9 */ /* 0x000fe20000000800 */
[----:B------:R-:W-:Y:S01]  /*cbb0*/  FFMA.FTZ R125, R150, R128, R125 ;  /* 0x00000080967d7223 */ /* 0x000fe2000001007d */
[----:B------:R-:W-:Y:S01]  /*cbc0*/  ULDC.64 UR34, c[0x0][0x2a0] ;  /* 0x0000a80000227ab9 */ /* 0x000fe20000000a00 */
[----:B------:R-:W-:Y:S01]  /*cbd0*/  FFMA.FTZ R151, R151, R129, -R152 ;  /* 0x0000008197977223 */ /* 0x000fe20000010898 */
[----:B------:R-:W-:Y:S01]  /*cbe0*/  UIADD3 UR37, UR37, UR39, URZ ;  /* 0x0000002725257290 */ /* 0x000fe2000fffe03f */
[----:B------:R-:W-:Y:S01]  /*cbf0*/  FADD.FTZ R128, R165, R214 ;  /* 0x000000d6a5807221 */ /* 0x000fe20000010000 */
[----:B------:R-:W-:Y:S01]  /*cc00*/  UIMAD UR39, UR15, UR34, URZ ;  /* 0x000000220f2772a4 */ /* 0x000fe2000f8e023f */
[----:B------:R-:W-:Y:S01]  /*cc10*/  FMUL.FTZ R216, R0, R216 ;  /* 0x000000d800d87220 */ /* 0x000fe20000410000 */
[----:B------:R-:W-:Y:S01]  /*cc20*/  UIMAD.WIDE.U32 UR36, UR14, UR34, UR36 ;  /* 0x000000220e2472a5 */ /* 0x000fe2000f8e0024 */
[----:B------:R-:W-:Y:S01]  /*cc30*/  IADD3 R129, R86, 0x80, RZ ;  /* 0x0000008056817810 */ /* 0x000fe20007ffe0ff */
[----:B------:R-:W-:Y:S01]  /*cc40*/  UIMAD UR39, UR14, UR35, UR39 ;  /* 0x000000230e2772a4 */ /* 0x000fe2000f8e0227 */
[----:B------:R-:W-:Y:S01]  /*cc50*/  BSSY B0, `(.L_x_5129) ;  /* 0x0000020000007945 */ /* 0x000fe20003800000 */
[----:B------:R-:W-:Y:S01]  /*cc60*/  FADD.FTZ R128, R128, R151 ;  /* 0x0000009780807221 */ /* 0x000fe20000010000 */
[----:B------:R-:W-:Y:S01]  /*cc70*/  ULDC.64 UR34, c[0x0][0x318] ;  /* 0x0000c60000227ab9 */ /* 0x000fe20000000a00 */
[----:B------:R-:W-:Y:S01]  /*cc80*/  FADD.FTZ R213, R213, -R216 ;  /* 0x800000d8d5d57221 */ /* 0x000fe20000010000 */
[----:B------:R-:W-:Y:S01]  /*cc90*/  UIADD3 UR39, UR39, UR37, URZ ;  /* 0x0000002527277290 */ /* 0x000fe2000fffe03f */
[----:B------:R-:W-:Y:S01]  /*cca0*/  FADD.FTZ R113, R146, R113 ;  /* 0x0000007192717221 */ /* 0x000fe20000010000 */
[----:B------:R-:W-:Y:S01]  /*ccb0*/  ULEA UR37, UP0, UR36, UR34, 0x3 ;  /* 0x0000002224257291 */ /* 0x000fe2000f80183f */
[C---:B------:R-:W-:Y:S01]  /*ccc0*/  ISETP.GE.AND P1, PT, R144.reuse, 0x81, PT ;  /* 0x000000819000780c */ /* 0x040fe20003f26270 */
[----:B------:R-:W-:Y:S01]  /*ccd0*/  UIADD3 UR34, UR6, -UR42, URZ ;  /* 0x8000002a06227290 */ /* 0x000fe2000fffe03f */
[----:B------:R-:W-:Y:S01]  /*cce0*/  ISETP.GE.AND P2, PT, R144, 0xc1, PT ;  /* 0x000000c19000780c */ /* 0x000fe20003f46270 */
[----:B------:R-:W-:Y:S01]  /*ccf0*/  ULEA.HI.X UR35, UR36, UR35, UR39, 0x3, UP0 ;  /* 0x0000002324237291 */ /* 0x000fe200080f1c27 */
[C---:B------:R-:W-:Y:S01]  /*cd00*/  IADD3 R151, R86.reuse, 0xc0, RZ ;  /* 0x000000c056977810 */ /* 0x040fe20007ffe0ff */
[----:B------:R-:W-:Y:S01]  /*cd10*/  UIMAD UR34, UR34, -0x800, URZ ;  /* 0xfffff800222278a4 */ /* 0x000fe2000f8e023f */
[C---:B------:R-:W-:Y:S01]  /*cd20*/  LEA R60, P0, R86.reuse, UR37, 0x2 ;  /* 0x00000025563c7c11 */ /* 0x040fe2000f8010ff */
[----:B------:R-:W-:Y:S01]  /*cd30*/  USHF.L.U32 UR36, UR8, 0x2, URZ ;  /* 0x0000000208247899 */ /* 0x000fe2000800063f */
[----:B------:R-:W-:Y:S01]  /*cd40*/  LEA.HI.SX32 R129, R129, R86, 0x1b ;  /* 0x0000005681817211 */ /* 0x000fe200078fdaff */
[----:B------:R-:W-:Y:S01]  /*cd50*/  USHF.L.U64.HI UR37, UR8, 0x2, UR9 ;  /* 0x0000000208257899 */ /* 0x000fe20008010209 */
[----:B------:R-:W-:-:S02]  /*cd60*/  LEA.HI.X R61, R86, UR35, RZ, 0x2, P0 ;  /* 0x00000023563d7c11 */ /* 0x000fc400080f14ff */
        /* <DEDUP_REMOVED lines=14> */
.L_x_5130:
[----:B------:R-:W-:Y:S05]  /*ce50*/  BSYNC B0 ;  /* 0x0000000000007941 */ /* 0x000fea0003800000 */
.L_x_5129:
[----:B------:R-:W1:Y:S01]  /*ce60*/  LDS R129, [R129.X4+0x1280] ;  /* 0x0012800081817984 */ /* 0x000e620000004800 */
[----:B------:R-:W-:Y:S01]  /*ce70*/  BSSY B0, `(.L_x_5131) ;  /* 0x0000004000007945 */ /* 0x000fe20003800000 */
[----:B------:R-:W-:Y:S01]  /*ce80*/  LEA.HI.SX32 R151, R151, R86, 0x1b ;  /* 0x0000005697977211 */ /* 0x000fe200078fdaff */
[----:B------:R-:W-:Y:S05]  /*ce90*/  @!P1 BRA `(.L_x_5132) ;  /* 0x0000001000009947 */ /* 0x000fea0003800000 */
[----:B-1----:R1:W-:Y:S02]  /*cea0*/  RED.E.ADD.F32.FTZ.RN.STRONG.GPU [R60.64+-0x1e00], R129 ;  /* 0xffe200813c00798e */ /* 0x0023e4000c10e7a0 */
.L_x_5132:
[----:B------:R-:W-:Y:S05]  /*ceb0*/  BSYNC B0 ;  /* 0x0000000000007941 */ /* 0x000fea0003800000 */
.L_x_5131:
[----:B------:R-:W2:Y:S01]  /*cec0*/  LDS R151, [R151.X4+0x1380] ;  /* 0x0013800097977984 */ /* 0x000ea20000004800 */
[----:B------:R-:W-:Y:S01]  /*ced0*/  BSSY B0, `(.L_x_5133) ;  /* 0x0000005000007945 */ /* 0x000fe20003800000 */
[C---:B0-----:R-:W-:Y:S02]  /*cee0*/  IADD3 R63, R86.reuse, 0x100, RZ ;  /* 0x00000100563f7810 */ /* 0x041fe40007ffe0ff */
[----:B-1----:R-:W-:Y:S01]  /*cef0*/  IADD3 R129, R86, 0x140, RZ ;  /* 0x0000014056817810 */ /* 0x002fe20007ffe0ff */
[----:B------:R-:W-:Y:S05]  /*cf00*/  @!P2 BRA `(.L_x_5134) ;  /* 0x000000100000a947 */ /* 0x000fea0003800000 */
[----:B--2---:R0:W-:Y:S02]  /*cf10*/  RED.E.ADD.F32.FTZ.RN.STRONG.GPU [R60.64+-0x1d00], R151 ;  /* 0xffe300973c00798e */ /* 0x0041e4000c10e7a0 */
.L_x_5134:
[----:B------:R-:W-:Y:S05]  /*cf20*/  BSYNC B0 ;  /* 0x0000000000007941 */ /* 0x000fea0003800000 */
.L_x_5133:
        /* <DEDUP_REMOVED lines=14> */
.L_x_5136:
[----:B------:R-:W-:Y:S05]  /*d010*/  BSYNC B0 ;  /* 0x0000000000007941 */ /* 0x000fea0003800000 */
.L_x_5135:
[----:B------:R-:W1:Y:S01]  /*d020*/  LDS R129, [R129.X4+0x1580] ;  /* 0x0015800081817984 */ /* 0x000e620000004800 */
[----:B------:R-:W-:Y:S01]  /*d030*/  BSSY B0, `(.L_x_5137) ;  /* 0x0000005000007945 */ /* 0x000fe20003800000 */
[----:B0-----:R-:W-:Y:S02]  /*d040*/  IADD3 R63, R86, 0x1c0, RZ ;  /* 0x000001c0563f7810 */ /* 0x001fe40007ffe0ff */
[----:B------:R-:W-:Y:S01]  /*d050*/  LEA.HI.SX32 R151, R151, R86, 0x1b ;  /* 0x0000005697977211 */ /* 0x000fe200078fdaff */
[----:B------:R-:W-:Y:S05]  /*d060*/  @!P0 BRA `(.L_x_5138) ;  /* 0x0000001000008947 */ /* 0x000fea0003800000 */
[----:B-1----:R0:W-:Y:S02]  /*d070*/  RED.E.ADD.F32.FTZ.RN.STRONG.GPU [R60.64+-0x1b00], R129 ;  /* 0xffe500813c00798e */ /* 0x0021e4000c10e7a0 */
.L_x_5138:
[----:B------:R-:W-:Y:S05]  /*d080*/  BSYNC B0 ;  /* 0x0000000000007941 */ /* 0x000fea0003800000 */
.L_x_5137:
[----:B------:R-:W2:Y:S01]  /*d090*/  LDS R151, [R151.X4+0x1680] ;  /* 0x0016800097977984 */ /* 0x000ea20000004800 */
[----:B------:R-:W-:Y:S01]  /*d0a0*/  BSSY B0, `(.L_x_5139) ;  /* 0x0000005000007945 */ /* 0x000fe20003800000 */
[----:B------:R-:W-:-:S02]  /*d0b0*/  IADD3 R165, R86, 0x200, RZ ;  /* 0x0000020056a57810 */ /* 0x000fc40007ffe0ff */
[----:B------:R-:W-:Y:S01]  /*d0c0*/  LEA.HI.SX32 R63, R63, R86, 0x1b ;  /* 0x000000563f3f7211 */ /* 0x000fe200078fdaff */
[----:B------:R-:W-:Y:S05]  /*d0d0*/  @!P1 BRA `(.L_x_5140) ;  /* 0x0000001000009947 */ /* 0x000fea0003800000 */
[----:B--2---:R2:W-:Y:S02]  /*d0e0*/  RED.E.ADD.F32.FTZ.RN.STRONG.GPU [R60.64+-0x1a00], R151 ;  /* 0xffe600973c00798e */ /* 0x0045e4000c10e7a0 */
.L_x_5140:
[----:B------:R-:W-:Y:S05]  /*d0f0*/  BSYNC B0 ;  /* 0x0000000000007941 */ /* 0x000fea0003800000 */
.L_x_5139:
[----:B------:R-:W3:Y:S01]  /*d100*/  LDS R63, [R63.X4+0x1780] ;  /* 0x001780003f3f7984 */ /* 0x000ee20000004800 */
[----:B------:R-:W-:Y:S01]  /*d110*/  BSSY B0, `(.L_x_5141) ;  /* 0x0000005000007945 */ /* 0x000fe20003800000 */
[----:B01----:R-:W-:Y:S02]  /*d120*/  IADD3 R129, R86, 0x240, RZ ;  /* 0x0000024056817810 */ /* 0x003fe40007ffe0ff */
[----:B------:R-:W-:Y:S01]  /*d130*/  LEA.HI.SX32 R62, R165, R86, 0x1b ;  /* 0x00000056a53e7211 */ /* 0x000fe200078fdaff */
[----:B------:R-:W-:Y:S05]  /*d140*/  @!P2 BRA `(.L_x_5142) ;  /* 0x000000100000a947 */ /* 0x000fea0003800000 */
[----:B---3--:R0:W-:Y:S02]  /*d150*/  RED.E.ADD.F32.FTZ.RN.STRONG.GPU [R60.64+-0x1900], R63 ;  /* 0xffe7003f3c00798e */ /* 0x0081e4000c10e7a0 */
.L_x_5142:
[----:B------:R-:W-:Y:S05]  /*d160*/  BSYNC B0 ;  /* 0x0000000000007941 */ /* 0x000fea0003800000 */
.L_x_5141:
[----:B0--3--:R0:W1:Y:S01]  /*d170*/  LDS R63, [R62.X4+0x1880] ;  /* 0x001880003e3f7984 */ /* 0x0090620000004800 */
[----:B------:R-:W-:Y:S01]  /*d180*/  BSSY B0, `(.L_x_5143) ;  /* 0x0000005000007945 */ /* 0x000fe20003800000 */
[----:B--2---:R-:W-:Y:S02]  /*d190*/  IADD3 R151, R86, 0x280, RZ ;  /* 0x0000028056977810 */ /* 0x004fe40007ffe0ff */
[----:B------:R-:W-:Y:S01]  /*d1a0*/  LEA.HI.SX32 R129, R129, R86, 0x1b ;  /* 0x0000005681817211 */ /* 0x000fe200078fdaff */
[----:B------:R-:W-:Y:S05]  /*d1b0*/  @!P3 BRA `(.L_x_5144) ;  /* 0x000000100000b947 */ /* 0x000fea0003800000 */
[----:B-1----:R1:W-:Y:S02]  /*d1c0*/  RED.E.ADD.F32.FTZ.RN.STRONG.GPU [R60.64+-0x1800], R63 ;  /* 0xffe8003f3c00798e */ /* 0x0023e4000c10e7a0 */
.L_x_5144:
[----:B------:R-:W-:Y:S05]  /*d1d0*/  BSYNC B0 ;  /* 0x0000000000007941 */ /* 0x000fea0003800000 */
.L_x_5143:
[----:B------:R-:W2:Y:S01]  /*d1e0*/  LDS R129, [R129.X4+0x1980] ;  /* 0x0019800081817984 */ /* 0x000ea20000004800 */
[----:B------:R-:W-:Y:S01]  /*d1f0*/  BSSY B0, `(.L_x_5145) ;  /* 0x0000004000007945 */ /* 0x000fe20003800000 */
[----:B------:R-:W-:Y:S01]  /*d200*/  LEA.HI.SX32 R151, R151, R86, 0x1b ;  /* 0x0000005697977211 */ /* 0x000fe200078fdaff */
[----:B------:R-:W-:Y:S05]  /*d210*/  @!P4 BRA `(.L_x_5146) ;  /* 0x000000100000c947 */ /* 0x000fea0003800000 */
[----:B--2---:R2:W-:Y:S02]  /*d220*/  RED.E.ADD.F32.FTZ.RN.STRONG.GPU [R60.64+-0x1700], R129 ;  /* 0xffe900813c00798e */ /* 0x0045e4000c10e7a0 */
.L_x_5146:
[----:B------:R-:W-:Y:S05]  /*d230*/  BSYNC B0 ;  /* 0x0000000000007941 */ /* 0x000fea0003800000 */
.L_x_5145:
[----:B------:R-:W3:Y:S01]  /*d240*/  LDS R151, [R151.X4+0x1a80] ;  /* 0x001a800097977984 */ /* 0x000ee20000004800 */
[----:B------:R-:W-:Y:S01]  /*d250*/  BSSY B0, `(.L_x_5147) ;  /* 0x0000005000007945 */ /* 0x000fe20003800000 */
[----:B-1----:R-:W-:-:S02]  /*d260*/  IADD3 R63, R86, 0x2c0, RZ ;  /* 0x000002c0563f7810 */ /* 0x002fc40007ffe0ff */
[----:B--2---:R-:W-:Y:S01]  /*d270*/  IADD3 R129, R86, 0x300, RZ ;  /* 0x0000030056817810 */ /* 0x004fe20007ffe0ff */
[----:B------:R-:W-:Y:S05]  /*d280*/  @!P5 BRA `(.L_x_5148) ;  /* 0x000000100000d947 */ /* 0x000fea0003800000 */
[----:B---3--:R1:W-:Y:S02]  /*d290*/  RED.E.ADD.F32.FTZ.RN.STRONG.GPU [R60.64+-0x1600], R151 ;  /* 0xffea00973c00798e */ /* 0x0083e4000c10e7a0 */
.L_x_5148:
[----:B------:R-:W-:Y:S05]  /*d2a0*/  BSYNC B0 ;  /* 0x0000000000007941 */ /* 0x000fea0003800000 */
.L_x_5147:
        /* <DEDUP_REMOVED lines=14> */
.L_x_5150:
[----:B------:R-:W-:Y:S05]  /*d390*/  BSYNC B0 ;  /* 0x0000000000007941 */ /* 0x000fea0003800000 */
.L_x_5149:
[----:B------:R-:W2:Y:S01]  /*d3a0*/  LDS R129, [R129.X4+0x1c80] ;  /* 0x001c800081817984 */ /* 0x000ea20000004800 */
[----:B------:R-:W-:Y:S01]  /*d3b0*/  BSSY B0, `(.L_x_5151) ;  /* 0x0000005000007945 */ /* 0x000fe20003800000 */
[----:B-1----:R-:W-:-:S02]  /*d3c0*/  IADD3 R63, R86, 0x380, RZ ;  /* 0x00000380563f7810 */ /* 0x002fc40007ffe0ff */
[----:B------:R-:W-:Y:S01]  /*d3d0*/  LEA.HI.SX32 R151, R151, R86, 0x1b ;  /* 0x0000005697977211 */ /* 0x000fe200078fdaff */
[----:B------:R-:W-:Y:S05]  /*d3e0*/  @!P0 BRA `(.L_x_5152) ;  /* 0x0000001000008947 */ /* 0x000fea0003800000 */
[----:B--2---:R1:W-:Y:S02]  /*d3f0*/  RED.E.ADD.F32.FTZ.RN.STRONG.GPU [R60.64+-0x1400], R129 ;  /* 0xffec00813c00798e */ /* 0x0043e4000c10e7a0 */
.L_x_5152:
[----:B------:R-:W-:Y:S05]  /*d400*/  BSYNC B0 ;  /* 0x0000000000007941 */ /* 0x000fea0003800000 */
.L_x_5151:
[----:B------:R-:W3:Y:S01]  /*d410*/  LDS R151, [R151.X4+0x1d80] ;  /* 0x001d800097977984 */ /* 0x000ee20000004800 */
[----:B------:R-:W-:Y:S01]  /*d420*/  BSSY B0, `(.L_x_5153) ;  /* 0x0000005000007945 */ /* 0x000fe20003800000 */
[----:B-12---:R-:W-:Y:S02]  /*d430*/  IADD3 R129, R86, 0x3c0, RZ ;  /* 0x000003c056817810 */ /* 0x006fe40007ffe0ff */
[----:B------:R-:W-:Y:S01]  /*d440*/  LEA.HI.SX32 R63, R63, R86, 0x1b ;  /* 0x000000563f3f7211 */ /* 0x000fe200078fdaff */
[----:B------:R-:W-:Y:S05]  /*d450*/  @!P1 BRA `(.L_x_5154) ;  /* 0x0000001000009947 */ /* 0x000fea0003800000 */
[----:B---3--:R1:W-:Y:S02]  /*d460*/  RED.E.ADD.F32.FTZ.RN.STRONG.GPU [R60.64+-0x1300], R151 ;  /* 0xffed00973c00798e */ /* 0x0083e4000c10e7a0 */
.L_x_5154:
[----:B------:R-:W-:Y:S05]  /*d470*/  BSYNC B0 ;  /* 0x0000000000007941 */ /* 0x000fea0003800000 */
.L_x_5153:
[----:B------:R-:W2:Y:S01]  /*d480*/  LDS R63, [R63.X4+0x1e80] ;  /* 0x001e80003f3f7984 */ /* 0x000ea20000004800 */
[----:B------:R-:W-:Y:S01]  /*d490*/  BSSY B0, `(.L_x_5155) ;  /* 0x0000005000007945 */ /* 0x000fe20003800000 */
[----:B-1-3--:R-:W-:Y:S02]  /*d4a0*/  IADD3 R151, R86, 0x400, RZ ;  /* 0x0000040056977810 */ /* 0x00afe40007ffe0ff */
[----:B------:R-:W-:Y:S01]  /*d4b0*/  LEA.HI.SX32 R129, R129, R86, 0x1b ;  /* 0x0000005681817211 */ /* 0x000fe200078fdaff */
[----:B------:R-:W-:Y:S05]  /*d4c0*/  @!P2 BRA `(.L_x_5156) ;  /* 0x000000100000a947 */ /* 0x000fea0003800000 */
[----:B--2---:R1:W-:Y:S02]  /*d4d0*/  RED.E.ADD.F32.FTZ.RN.STRONG.GPU [R60.64+-0x1200], R63 ;  /* 0xffee003f3c00798e */ /* 0x0043e4000c10e7a0 */
.L_x_5156:
[----:B------:R-:W-:Y:S05]  /*d4e0*/  BSYNC B0 ;  /* 0x0000000000007941 */ /* 0x000fea0003800000 */
.L_x_5155:
[----:B------:R-:W3:Y:S01]  /*d4f0*/  LDS R129, [R129.X4+0x1f80] ;  /* 0x001f800081817984 */ /* 0x000ee20000004800 */
[----:B------:R-:W-:Y:S01]  /*d500*/  BSSY B0, `(.L_x_5157) ;  /* 0x0000005000007945 */ /* 0x000fe20003800000 */
[----:B-12---:R-:W-:-:S02]  /*d510*/  IADD3 R63, R86, 0x440, RZ ;  /* 0x00000440563f7810 */ /* 0x006fc40007ffe0ff */
[----:B------:R-:W-:Y:S01]  /*d520*/  LEA.HI.SX32 R151, R151, R86, 0x1b ;  /* 0x0000005697977211 */ /* 0x000fe200078fdaff */
[----:B------:R-:W-:Y:S05]  /*d530*/  @!P3 BRA `(.L_x_5158) ;  /* 0x000000100000b947 */ /* 0x000fea0003800000 */
[----:B---3--:R1:W-:Y:S02]  /*d540*/  RED.E.ADD.F32.FTZ.RN.STRONG.GPU [R60.64+-0x1100], R129 ;  /* 0xffef00813c00798e */ /* 0x0083e4000c10e7a0 */
.L_x_5158:
[----:B------:R-:W-:Y:S05]  /*d550*/  BSYNC B0 ;  /* 0x0000000000007941 */ /* 0x000fea0003800000 */
.L_x_5157:
[----:B------:R-:W2:Y:S01]  /*d560*/  LDS R151, [R151.X4+0x2080] ;  /* 0x0020800097977984 */ /* 0x000ea20000004800 */
[----:B------:R-:W-:Y:S01]  /*d570*/  BSSY B0, `(.L_x_5159) ;  /* 0x0000004000007945 */ /* 0x000fe20003800000 */
[----:B------:R-:W-:Y:S01]  /*d580*/  LEA.HI.SX32 R63, R63, R86, 0x1b ;  /* 0x000000563f3f7211 */ /* 0x000fe200078fdaff */
[----:B------:R-:W-:Y:S05]  /*d590*/  @!P4 BRA `(.L_x_5160) ;  /* 0x000000100000c947 */ /* 0x000fea0003800000 */
[----:B--2---:R2:W-:Y:S02]  /*d5a0*/  RED.E.ADD.F32.FTZ.RN.STRONG.GPU [R60.64+-0x1000], R151 ;  /* 0xfff000973c00798e */ /* 0x0045e4000c10e7a0 */
.L_x_5160:
[----:B------:R-:W-:Y:S05]  /*d5b0*/  BSYNC B0 ;  /* 0x0000000000007941 */ /* 0x000fea0003800000 */
.L_x_5159:
[----:B------:R-:W4:Y:S01]  /*d5c0*/  LDS R63, [R63.X4+0x2180] ;  /* 0x002180003f3f7984 */ /* 0x000f220000004800 */
[----:B------:R-:W-:Y:S01]  /*d5d0*/  BSSY B0, `(.L_x_5161) ;  /* 0x0000005000007945 */ /* 0x000fe20003800000 */
[C---:B-1-3--:R-:W-:Y:S02]  /*d5e0*/  IADD3 R129, R86.reuse, 0x480, RZ ;  /* 0x0000048056817810 */ /* 0x04afe40007ffe0ff */
[----:B--2---:R-:W-:Y:S01]  /*d5f0*/  IADD3 R151, R86, 0x4c0, RZ ;  /* 0x000004c056977810 */ /* 0x004fe20007ffe0ff */
[----:B------:R-:W-:Y:S05]  /*d600*/  @!P5 BRA `(.L_x_5162) ;  /* 0x000000100000d947 */ /* 0x000fea0003800000 */
[----:B----4-:R1:W-:Y:S02]  /*d610*/  RED.E.ADD.F32.FTZ.RN.STRONG.GPU [R60.64+-0xf00], R63 ;  /* 0xfff1003f3c00798e */ /* 0x0103e4000c10e7a0 */
.L_x_5162:
[----:B------:R-:W-:Y:S05]  /*d620*/  BSYNC B0 ;  /* 0x0000000000007941 */ /* 0x000fea0003800000 */
.L_x_5161:
        /* <DEDUP_REMOVED lines=14> */
.L_x_5164:
[----:B------:R-:W-:Y:S05]  /*d710*/  BSYNC B0 ;  /* 0x0000000000007941 */ /* 0x000fea0003800000 */
.L_x_5163:
[----:B------:R-:W2:Y:S01]  /*d720*/  LDS R151, [R151.X4+0x2380] ;  /* 0x0023800097977984 */ /* 0x000ea20000004800 */
[----:B------:R-:W-:Y:S01]  /*d730*/  BSSY B0, `(.L_x_5165) ;  /* 0x0000005000007945 */ /* 0x000fe20003800000 */
[----:B-1----:R-:W-:Y:S02]  /*d740*/  IADD3 R129, R86, 0x540, RZ ;  /* 0x0000054056817810 */ /* 0x002fe40007ffe0ff */
[----:B------:R-:W-:Y:S01]  /*d750*/  LEA.HI.SX32 R63, R63, R86, 0x1b ;  /* 0x000000563f3f7211 */ /* 0x000fe200078fdaff */
[----:B------:R-:W-:Y:S05]  /*d760*/  @!P0 BRA `(.L_x_5166) ;  /* 0x0000001000008947 */ /* 0x000fea0003800000 */
[----:B--2---:R1:W-:Y:S02]  /*d770*/  RED.E.ADD.F32.FTZ.RN.STRONG.GPU [R60.64+-0xd00], R151 ;  /* 0xfff300973c00798e */ /* 0x0043e4000c10e7a0 */
.L_x_5166:
[----:B------:R-:W-:Y:S05]  /*d780*/  BSYNC B0 ;  /* 0x0000000000007941 */ /* 0x000fea0003800000 */
.L_x_5165:
[----:B------:R-:W3:Y:S01]  /*d790*/  LDS R63, [R63.X4+0x2480] ;  /* 0x002480003f3f7984 */ /* 0x000ee20000004800 */
[----:B------:R-:W-:Y:S01]  /*d7a0*/  BSSY B0, `(.L_x_5167) ;  /* 0x0000005000007945 */ /* 0x000fe20003800000 */
[----:B-12---:R-:W-:-:S02]  /*d7b0*/  IADD3 R151, R86, 0x580, RZ ;  /* 0x0000058056977810 */ /* 0x006fc40007ffe0ff */
[----:B------:R-:W-:Y:S01]  /*d7c0*/  LEA.HI.SX32 R129, R129, R86, 0x1b ;  /* 0x0000005681817211 */ /* 0x000fe200078fdaff */
[----:B------:R-:W-:Y:S05]  /*d7d0*/  @!P1 BRA `(.L_x_5168) ;  /* 0x0000001000009947 */ /* 0x000fea0003800000 */
[----:B---3--:R1:W-:Y:S02]  /*d7e0*/  RED.E.ADD.F32.FTZ.RN.STRONG.GPU [R60.64+-0xc00], R63 ;  /* 0xfff4003f3c00798e */ /* 0x0083e4000c10e7a0 */
.L_x_5168:
[----:B------:R-:W-:Y:S05]  /*d7f0*/  BSYNC B0 ;  /* 0x0000000000007941 */ /* 0x000fea0003800000 */
.L_x_5167:
[----:B------:R-:W2:Y:S01]  /*d800*/  LDS R129, [R129.X4+0x2580] ;  /* 0x0025800081817984 */ /* 0x000ea20000004800 */
[----:B------:R-:W-:Y:S01]  /*d810*/  BSSY B0, `(.L_x_5169) ;  /* 0x0000005000007945 */ /* 0x000fe20003800000 */
[----:B-1-3--:R-:W-:Y:S02]  /*d820*/  IADD3 R63, R86, 0x5c0, RZ ;  /* 0x000005c0563f7810 */ /* 0x00afe40007ffe0ff */
[----:B------:R-:W-:Y:S01]  /*d830*/  LEA.HI.SX32 R151, R151, R86, 0x1b ;  /* 0x0000005697977211 */ /* 0x000fe200078fdaff */
[----:B------:R-:W-:Y:S05]  /*d840*/  @!P2 BRA `(.L_x_5170) ;  /* 0x000000100000a947 */ /* 0x000fea0003800000 */
[----:B--2---:R1:W-:Y:S02]  /*d850*/  RED.E.ADD.F32.FTZ.RN.STRONG.GPU [R60.64+-0xb00], R129 ;  /* 0xfff500813c00798e */ /* 0x0043e4000c10e7a0 */
.L_x_5170:
[----:B------:R-:W-:Y:S05]  /*d860*/  BSYNC B0 ;  /* 0x0000000000007941 */ /* 0x000fea0003800000 */
.L_x_5169:
[----:B------:R-:W3:Y:S01]  /*d870*/  LDS R151, [R151.X4+0x2680] ;  /* 0x0026800097977984 */ /* 0x000ee20000004800 */
[----:B------:R-:W-:Y:S01]  /*d880*/  BSSY B0, `(.L_x_5171) ;  /* 0x0000005000007945 */ /* 0x000fe20003800000 */
[----:B-12---:R-:W-:Y:S02]  /*d890*/  IADD3 R129, R86, 0x600, RZ ;  /* 0x0000060056817810 */ /* 0x006fe40007ffe0ff */
[----:B------:R-:W-:Y:S01]  /*d8a0*/  LEA.HI.SX32 R63, R63, R86, 0x1b ;  /* 0x000000563f3f7211 */ /* 0x000fe200078fdaff */
[----:B------:R-:W-:Y:S05]  /*d8b0*/  @!P3 BRA `(.L_x_5172) ;  /* 0x000000100000b947 */ /* 0x000fea0003800000 */
[----:B---3--:R1:W-:Y:S02]  /*d8c0*/  RED.E.ADD.F32.FTZ.RN.STRONG.GPU [R60.64+-0xa00], R151 ;  /* 0xfff600973c00798e */ /* 0x0083e4000c10e7a0 */
.L_x_5172:
[----:B------:R-:W-:Y:S05]  /*d8d0*/  BSYNC B0 ;  /* 0x0000000000007941 */ /* 0x000fea0003800000 */
.L_x_5171:
[----:B------:R-:W2:Y:S01]  /*d8e0*/  LDS R63, [R63.X4+0x2780] ;  /* 0x002780003f3f7984 */ /* 0x000ea20000004800 */
[----:B------:R-:W-:Y:S01]  /*d8f0*/  BSSY B0, `(.L_x_5173) ;  /* 0x0000004000007945 */ /* 0x000fe20003800000 */
[----:B------:R-:W-:Y:S01]  /*d900*/  LEA.HI.SX32 R129, R129, R86, 0x1b ;  /* 0x0000005681817211 */ /* 0x000fe200078fdaff */
[----:B------:R-:W-:Y:S05]  /*d910*/  @!P4 BRA `(.L_x_5174) ;  /* 0x000000100000c947 */ /* 0x000fea0003800000 */
[----:B--2---:R2:W-:Y:S02]  /*d920*/  RED.E.ADD.F32.FTZ.RN.STRONG.GPU [R60.64+-0x900], R63 ;  /* 0xfff7003f3c00798e */ /* 0x0045e4000c10e7a0 */
.L_x_5174:
[----:B------:R-:W-:Y:S05]  /*d930*/  BSYNC B0 ;  /* 0x0000000000007941 */ /* 0x000fea0003800000 */
.L_x_5173:
[----:B------:R-:W4:Y:S01]  /*d940*/  LDS R129, [R129.X4+0x2880] ;  /* 0x0028800081817984 */ /* 0x000f220000004800 */
[----:B------:R-:W-:Y:S01]  /*d950*/  BSSY B0, `(.L_x_5175) ;  /* 0x0000005000007945 */ /* 0x000fe20003800000 */
[----:B--2---:R-:W-:-:S02]  /*d960*/  IADD3 R63, R86, 0x640, RZ ;  /* 0x00000640563f7810 */ /* 0x004fc40007ffe0ff */
[----:B-1-3--:R-:W-:Y:S01]  /*d970*/  IADD3 R151, R86, 0x680, RZ ;  /* 0x0000068056977810 */ /* 0x00afe20007ffe0ff */
[----:B------:R-:W-:Y:S05]  /*d980*/  @!P5 BRA `(.L_x_5176) ;  /* 0x000000100000d947 */ /* 0x000fea0003800000 */
[----:B----4-:R1:W-:Y:S02]  /*d990*/  RED.E.ADD.F32.FTZ.RN.STRONG.GPU [R60.64+-0x800], R129 ;  /* 0xfff800813c00798e */ /* 0x0103e4000c10e7a0 */
.L_x_5176:
[----:B------:R-:W-:Y:S05]  /*d9a0*/  BSYNC B0 ;  /* 0x0000000000007941 */ /* 0x000fea0003800000 */
.L_x_5175:
        /* <DEDUP_REMOVED lines=14> */
.L_x_5178:
[----:B------:R-:W-:Y:S05]  /*da90*/  BSYNC B0 ;  /* 0x0000000000007941 */ /* 0x000fea0003800000 */
.L_x_5177:
[----:B------:R-:W2:Y:S01]  /*daa0*/  LDS R151, [R151.X4+0x2a80] ;  /* 0x002a800097977984 */ /* 0x000ea20000004800 */
[----:B------:R-:W-:Y:S01]  /*dab0*/  BSSY B0, `(.L_x_5179) ;  /* 0x0000005000007945 */ /* 0x000fe20003800000 */
[----:B-1----:R-:W-:-:S02]  /*dac0*/  IADD3 R63, R86, 0x700, RZ ;  /* 0x00000700563f7810 */ /* 0x002fc40007ffe0ff */
[----:B------:R-:W-:Y:S01]  /*dad0*/  LEA.HI.SX32 R129, R129, R86, 0x1b ;  /* 0x0000005681817211 */ /* 0x000fe200078fdaff */
[----:B------:R-:W-:Y:S05]  /*dae0*/  @!P0 BRA `(.L_x_5180) ;  /* 0x0000001000008947 */ /* 0x000fea0003800000 */
[----:B--2---:R1:W-:Y:S02]  /*daf0*/  RED.E.ADD.F32.FTZ.RN.STRONG.GPU [R60.64+-0x600], R151 ;  /* 0xfffa00973c00798e */ /* 0x0043e4000c10e7a0 */
.L_x_5180:
[----:B------:R-:W-:Y:S05]  /*db00*/  BSYNC B0 ;  /* 0x0000000000007941 */ /* 0x000fea0003800000 */
.L_x_5179:
[----:B------:R-:W3:Y:S01]  /*db10*/  LDS R129, [R129.X4+0x2b80] ;  /* 0x002b800081817984 */ /* 0x000ee20000004800 */
[----:B------:R-:W-:Y:S01]  /*db20*/  BSSY B0, `(.L_x_5181) ;  /* 0x0000005000007945 */ /* 0x000fe20003800000 */
[----:B-12---:R-:W-:Y:S02]  /*db30*/  IADD3 R151, R86, 0x740, RZ ;  /* 0x0000074056977810 */ /* 0x006fe40007ffe0ff */
[----:B------:R-:W-:Y:S01]  /*db40*/  LEA.HI.SX32 R63, R63, R86, 0x1b ;  /* 0x000000563f3f7211 */ /* 0x000fe200078fdaff */
[----:B------:R-:W-:Y:S05]  /*db50*/  @!P1 BRA `(.L_x_5182) ;  /* 0x0000001000009947 */ /* 0x000fea0003800000 */
[----:B---3--:R1:W-:Y:S02]  /*db60*/  RED.E.ADD.F32.FTZ.RN.STRONG.GPU [R60.64+-0x500], R129 ;  /* 0xfffb00813c00798e */ /* 0x0083e4000c10e7a0 */
.L_x_5182:
[----:B------:R-:W-:Y:S05]  /*db70*/  BSYNC B0 ;  /* 0x0000000000007941 */ /* 0x000fea0003800000 */
.L_x_5181:
[----:B------:R-:W2:Y:S01]  /*db80*/  LDS R63, [R63.X4+0x2c80] ;  /* 0x002c80003f3f7984 */ /* 0x000ea20000004800 */
[----:B------:R-:W-:Y:S01]  /*db90*/  BSSY B0, `(.L_x_5183) ;  /* 0x0000005000007945 */ /* 0x000fe20003800000 */
[----:B-1-3--:R-:W-:Y:S02]  /*dba0*/  IADD3 R129, R86, 0x780, RZ ;  /* 0x0000078056817810 */ /* 0x00afe40007ffe0ff */
[----:B------:R-:W-:Y:S01]  /*dbb0*/  LEA.HI.SX32 R151, R151, R86, 0x1b ;  /* 0x0000005697977211 */ /* 0x000fe200078fdaff */
[----:B------:R-:W-:Y:S05]  /*dbc0*/  @!P2 BRA `(.L_x_5184) ;  /* 0x000000100000a947 */ /* 0x000fea0003800000 */
[----:B--2---:R1:W-:Y:S02]  /*dbd0*/  RED.E.ADD.F32.FTZ.RN.STRONG.GPU [R60.64+-0x400], R63 ;  /* 0xfffc003f3c00798e */ /* 0x0043e4000c10e7a0 */
.L_x_5184:
[----:B------:R-:W-:Y:S05]  /*dbe0*/  BSYNC B0 ;  /* 0x0000000000007941 */ /* 0x000fea0003800000 */
.L_x_5183:
[----:B------:R-:W3:Y:S01]  /*dbf0*/  LDS R151, [R151.X4+0x2d80] ;  /* 0x002d800097977984 */ /* 0x000ee20000004800 */
[----:B------:R-:W-:Y:S01]  /*dc00*/  BSSY B0, `(.L_x_5185) ;  /* 0x0000005000007945 */ /* 0x000fe20003800000 */
[----:B-12---:R-:W-:-:S02]  /*dc10*/  IADD3 R63, R86, 0x7c0, RZ ;  /* 0x000007c0563f7810 */ /* 0x006fc40007ffe0ff */
[----:B------:R-:W-:Y:S01]  /*dc20*/  LEA.HI.SX32 R129, R129, R86, 0x1b ;  /* 0x0000005681817211 */ /* 0x000fe200078fdaff */
[----:B------:R-:W-:Y:S05]  /*dc30*/  @!P3 BRA `(.L_x_5186) ;  /* 0x000000100000b947 */ /* 0x000fea0003800000 */
[----:B---3--:R1:W-:Y:S02]  /*dc40*/  RED.E.ADD.F32.FTZ.RN.STRONG.GPU [R60.64+-0x300], R151 ;  /* 0xfffd00973c00798e */ /* 0x0083e4000c10e7a0 */
.L_x_5186:
[----:B------:R-:W-:Y:S05]  /*dc50*/  BSYNC B0 ;  /* 0x0000000000007941 */ /* 0x000fea0003800000 */
.L_x_5185:
[----:B------:R-:W2:Y:S01]  /*dc60*/  LDS R129, [R129.X4+0x2e80] ;  /* 0x002e800081817984 */ /* 0x000ea20000004800 */
[----:B------:R-:W-:Y:S01]  /*dc70*/  BSSY B0, `(.L_x_5187) ;  /* 0x0000004000007945 */ /* 0x000fe20003800000 */
[----:B------:R-:W-:Y:S01]  /*dc80*/  LEA.HI.SX32 R63, R63, R86, 0x1b ;  /* 0x000000563f3f7211 */ /* 0x000fe200078fdaff */
[----:B------:R-:W-:Y:S05]  /*dc90*/  @!P4 BRA `(.L_x_5188) ;  /* 0x000000100000c947 */ /* 0x000fea0003800000 */
[----:B--2---:R2:W-:Y:S02]  /*dca0*/  RED.E.ADD.F32.FTZ.RN.STRONG.GPU [R60.64+-0x200], R129 ;  /* 0xfffe00813c00798e */ /* 0x0045e4000c10e7a0 */
.L_x_5188:
[----:B------:R-:W-:Y:S05]  /*dcb0*/  BSYNC B0 ;  /* 0x0000000000007941 */ /* 0x000fea0003800000 */
.L_x_5187:
[----:B------:R-:W4:Y:S01]  /*dcc0*/  LDS R63, [R63.X4+0x2f80] ;  /* 0x002f80003f3f7984 */ /* 0x000f220000004800 */
[----:B------:R-:W-:Y:S01]  /*dcd0*/  BSSY B0, `(.L_x_5189) ;  /* 0x0000003000007945 */ /* 0x000fe20003800000 */
[----:B------:R-:W-:Y:S05]  /*dce0*/  @!P5 BRA `(.L_x_5190) ;  /* 0x000000100000d947 */ /* 0x000fea0003800000 */
[----:B----4-:R4:W-:Y:S02]  /*dcf0*/  RED.E.ADD.F32.FTZ.RN.STRONG.GPU [R60.64+-0x100], R63 ;  /* 0xffff003f3c00798e */ /* 0x0109e4000c10e7a0 */
.L_x_5190:
[----:B------:R-:W-:Y:S05]  /*dd00*/  BSYNC B0 ;  /* 0x0000000000007941 */ /* 0x000fea0003800000 */
.L_x_5189:
[----:B------:R-:W5:Y:S01]  /*dd10*/  SHFL.DOWN PT, R144, R128, 0x1, 0x1f ;  /* 0x08201f0080907f89 */ /* 0x000f6200000e0000 */
[----:B------:R-:W-:Y:S01]  /*dd20*/  ISETP.GT.AND P0, PT, R85, 0x1e, PT ;  /* 0x0000001e5500780c */ /* 0x000fe20003f04270 */
[----:B------:R-:W-:Y:S01]  /*dd30*/  FFMA.FTZ R101, R208, R101, R103 ;  /* 0x00000065d0657223 */ /* 0x000fe20000010067 */
[----:B-12-4-:R-:W-:Y:S01]  /*dd40*/  MOV R61, R128 ;  /* 0x00000080003d7202 */ /* 0x016fe20000000f00 */
[----:B---3--:R-:W1:Y:S01]  /*dd50*/  SHFL.DOWN PT, R151, R127, 0x1, 0x1f ;  /* 0x08201f007f977f89 */ /* 0x008e6200000e0000 */
[----:B0-----:R-:W-:Y:S01]  /*dd60*/  MOV R62, R127 ;  /* 0x0000007f003e7202 */ /* 0x001fe20000000f00 */
[-C--:B------:R-:W-:Y:S01]  /*dd70*/  FFMA.FTZ R101, R134, R102.reuse, R101 ;  /* 0x0000006686657223 */ /* 0x080fe20000010065 */
[----:B------:R-:W-:Y:S01]  /*dd80*/  MOV R63, R213 ;  /* 0x000000d5003f7202 */ /* 0x000fe20000000f00 */
[----:B------:R-:W0:Y:S01]  /*dd90*/  SHFL.DOWN PT, R146, R213, 0x1, 0x1f ;  /* 0x08201f00d5927f89 */ /* 0x000e2200000e0000 */
[----:B------:R-:W-:Y:S01]  /*dda0*/  MOV R60, R113 ;  /* 0x00000071003c7202 */ /* 0x000fe20000000f00 */
[----:B------:R-:W-:Y:S01]  /*ddb0*/  FFMA.FTZ R37, R43, R102, R37 ;  /* 0x000000662b257223 */ /* 0x000fe20000010025 */
[----:B------:R-:W-:Y:S01]  /*ddc0*/  ISETP.NE.AND P1, PT, R85, RZ, PT ;  /* 0x000000ff5500720c */ /* 0x000fe20003f25270 */
[----:B------:R-:W2:Y:S01]  /*ddd0*/  SHFL.DOWN PT, R129, R113, 0x1, 0x1f ;  /* 0x08201f0071817f89 */ /* 0x000ea200000e0000 */
        /* <DEDUP_REMOVED lines=12> */
[----:B------:R-:W-:-:S02]  /*dea0*/  FFMA.FTZ R98, R97, R158, R98 ;  /* 0x0000009e61627223 */ /* 0x000fc40000010062 */
[----:B0-----:R-:W-:Y:S01]  /*deb0*/  @!P0 FADD.FTZ R63, R63, R146 ;  /* 0x000000923f3f8221 */ /* 0x001fe20000010000 */
[----:B------:R-:W0:Y:S01]  /*dec0*/  SHFL.DOWN PT, R127, R62, 0x2, 0x1f ;  /* 0x08401f003e7f7f89 */ /* 0x000e2200000e0000 */
[-C--:B------:R-:W-:Y:S02]  /*ded0*/  FFMA.FTZ R220, R48, R99.reuse, R220 ;  /* 0x0000006330dc7223 */ /* 0x080fe400000100dc */
[----:B--2---:R-:W-:Y:S01]  /*dee0*/  @!P0 FADD.FTZ R60, R60, R129 ;  /* 0x000000813c3c8221 */ /* 0x004fe20000010000 */
[----:B------:R-:W2:Y:S01]  /*def0*/  SHFL.DOWN PT, R144, R63, 0x2, 0x1f ;  /* 0x08401f003f907f89 */ /* 0x000ea200000e0000 */
[----:B------:R-:W-:Y:S01]  /*df00*/  ISETP.GT.AND P0, PT, R85, 0x1d, PT ;  /* 0x0000001d5500780c */ /* 0x000fe20003f04270 */
[----:B------:R-:W-:Y:S02]  /*df10*/  FFMA.FTZ R198, R121, R99, R198 ;  /* 0x0000006379c67223 */ /* 0x000fe400000100c6 */
        /* <DEDUP_REMOVED lines=11> */
[----:B------:R-:W-:Y:S02]  /*dfd0*/  FMUL.FTZ R87, R87, R170 ;  /* 0x000000aa57577220 */ /* 0x000fe40000410000 */
[----:B--2---:R-:W-:Y:S01]  /*dfe0*/  @!P0 FADD.FTZ R63, R63, R144 ;  /* 0x000000903f3f8221 */ /* 0x004fe20000010000 */
[----:B------:R-:W1:Y:S01]  /*dff0*/  SHFL.DOWN PT, R127, R62, 0x4, 0x1f ;  /* 0x08801f003e7f7f89 */ /* 0x000e6200000e0000 */
[----:B------:R-:W-:Y:S02]  /*e000*/  FMUL.FTZ R115, R188, R115 ;  /* 0x00000073bc737220 */ /* 0x000fe40000410000 */
[----:B---3--:R-:W-:Y:S01]  /*e010*/  @!P0 FADD.FTZ R60, R60, R113 ;  /* 0x000000713c3c8221 */ /* 0x008fe20000010000 */
[----:B------:R-:W2:Y:S01]  /*e020*/  SHFL.DOWN PT, R144, R63, 0x4, 0x1f ;  /* 0x08801f003f907f89 */ /* 0x000ea200000e0000 */
[----:B------:R-:W-:Y:S01]  /*e030*/  ISETP.GT.AND P0, PT, R85, 0x1b, PT ;  /* 0x0000001b5500780c */ /* 0x000fe20003f04270 */
[----:B------:R-:W-:-:S02]  /*e040*/  FMUL.FTZ R89, R89, R169 ;  /* 0x000000a959597220 */ /* 0x000fc40000410000 */
[----:B------:R-:W3:Y:S01]  /*e050*/  SHFL.DOWN PT, R113, R60, 0x4, 0x1f ;  /* 0x08801f003c717f89 */ /* 0x000ee200000e0000 */
[----:B------:R-:W-:Y:S02]  /*e060*/  FMUL.FTZ R126, R65, R126 ;  /* 0x0000007e417e7220 */ /* 0x000fe40000410000 */
        /* <DEDUP_REMOVED lines=46> */
[----:B------:R-:W-:Y:S02]  /*e350*/  FADD.FTZ R32, R125, R32 ;  /* 0x000000207d207221 */ /* 0x000fe40000010000 */
[----:B--2---:R-:W-:Y:S02]  /*e360*/  @!P0 FADD.FTZ R63, R63, R102 ;  /* 0x000000663f3f8221 */ /* 0x004fe40000010000 */
[----:B------:R-:W-:Y:S02]  /*e370*/  FADD.FTZ R31, R124, R31 ;  /* 0x0000001f7c1f7221 */ /* 0x000fe40000010000 */
[----:B---3--:R-:W-:-:S02]  /*e380*/  @!P0 FADD.FTZ R60, R60, R97 ;  /* 0x000000613c3c8221 */ /* 0x008fc40000010000 */
[----:B------:R-:W-:Y:S02]  /*e390*/  FFMA.FTZ R35, R41, R122, R35 ;  /* 0x0000007a29237223 */ /* 0x000fe40000010023 */
[----:B------:R-:W-:Y:S01]  /*e3a0*/  FFMA.FTZ R36, R42, R145, R36 ;  /* 0x000000912a247223 */ /* 0x000fe20000010024 */
[----:B------:R0:W-:Y:S01]  /*e3b0*/  @!P1 STS.128 [R227.X16+0x3190], R60 ;  /* 0x0031903ce3009388 */ /* 0x0001e2000000cc00 */
[----:B------:R-:W-:Y:S02]  /*e3c0*/  FADD.FTZ R30, R119, R30 ;  /* 0x0000001e771e7221 */ /* 0x000fe40000010000 */
[----:B------:R-:W-:Y:S02]  /*e3d0*/  FADD.FTZ R29, R118, R29 ;  /* 0x0000001d761d7221 */ /* 0x000fe40000010000 */
[----:B------:R-:W-:Y:S02]  /*e3e0*/  FFMA.FTZ R38, R44, R141, R38 ;  /* 0x0000008d2c267223 */ /* 0x000fe40000010026 */
[----:B------:R-:W-:-:S02]  /*e3f0*/  FFMA.FTZ R217, R45, R104, R217 ;  /* 0x000000682dd97223 */ /* 0x000fc400000100d9 */
[----:B------:R-:W-:Y:S02]  /*e400*/  FADD.FTZ R27, R206, R27 ;  /* 0x0000001bce1b7221 */ /* 0x000fe40000010000 */
[----:B------:R-:W-:Y:S02]  /*e410*/  FFMA.FTZ R218, R46, R137, R218 ;  /* 0x000000892eda7223 */ /* 0x000fe400000100da */
[----:B------:R-:W-:Y:S02]  /*e420*/  FADD.FTZ R26, R109, R26 ;  /* 0x0000001a6d1a7221 */ /* 0x000fe40000010000 */
[----:B------:R-:W-:Y:S02]  /*e430*/  FADD.FTZ R25, R202, R25 ;  /* 0x00000019ca197221 */ /* 0x000fe40000010000 */
        /* <DEDUP_REMOVED lines=34> */
.L_x_5192:
[----:B0-----:R-:W-:Y:S05]  /*e660*/  BSYNC B0 ;  /* 0x0000000000007941 */ /* 0x001fea0003800000 */
.L_x_5191:
        /* <DEDUP_REMOVED lines=8> */
.L_x_5092:
        /* <DEDUP_REMOVED lines=25> */
[C---:B------:R-:W-:Y:S01]  /*e880*/  PRMT R5, R33.reuse, 0x7610, R5 ;  /* 0x0000761021057816 */ /* 0x040fe20000000005 */
[----:B------:R0:W-:Y:S01]  /*e890*/  STS.U16 [R83+0x2], R0 ;  /* 0x0000020053007388 */ /* 0x0001e20000000400 */
[----:B------:R-:W-:-:S03]  /*e8a0*/  PRMT R6, R33, 0x7632, R6 ;  /* 0x0000763221067816 */ /* 0x000fc60000000006 */
[----:B------:R2:W-:Y:S04]  /*e8b0*/  STS.U16 [R83+0x6], R2 ;  /* 0x0000060253007388 */ /* 0x0005e80000000400 */
[----:B------:R3:W-:Y:S01]  /*e8c0*/  STS.U16 [R83+0xa], R3 ;  /* 0x00000a0353007388 */ /* 0x0007e20000000400 */
[----:B0-----:R-:W-:-:S03]  /*e8d0*/  PRMT R0, R219, 0x7632, R0 ;  /* 0x00007632db007816 */ /* 0x001fc60000000000 */
[----:B------:R-:W-:Y:S01]  /*e8e0*/  STS.U16 [R83], R225 ;  /* 0x000000e153007388 */ /* 0x000fe20000000400 */
[----:B--2---:R-:W-:-:S03]  /*e8f0*/  PRMT R2, R37, 0x7632, R2 ;  /* 0x0000763225027816 */ /* 0x004fc60000000002 */
        /* <DEDUP_REMOVED lines=49> */
.L_x_5195:
[----:B-1----:R-:W-:Y:S05]  /*ec10*/  BSYNC B0 ;  /* 0x0000000000007941 */ /* 0x002fea0003800000 */
.L_x_5194:
        /* <DEDUP_REMOVED lines=54> */
[----:B------:R-:W-:Y:S01]  /*ef80*/  LOP3.LUT R68, R68, 0xfffffe00, RZ, 0xc0, !PT ;  /* 0xfffffe0044447812 */ /* 0x000fe200078ec0ff */
[----:B------:R-:W-:Y:S04]  /*ef90*/  @!P0 STG.E.U16 [R2.64+-0x580], R43 ;  /* 0xfffa802b02008986 */ /* 0x000fe8000c101520 */
[----:B------:R-:W-:Y:S01]  /*efa0*/  @!P1 STG.E.U16 [R2.64+-0x540], R45 ;  /* 0xfffac02d02009986 */ /* 0x000fe2000c101520 */
[----:B------:R-:W-:-:S03]  /*efb0*/  LEA R57, R85, R68, 0x4 ;  /* 0x0000004455397211 */ /* 0x000fc600078e20ff */
[----:B------:R-:W-:Y:S04]  /*efc0*/  @!P2 STG.E.U16 [R2.64+-0x500], R47 ;  /* 0xfffb002f0200a986 */ /* 0x000fe8000c101520 */
        /* <DEDUP_REMOVED lines=8> */
[C---:B0-----:R-:W-:Y:S02]  /*f050*/  IADD3 R9, R57.reuse, 0x5, RZ ;  /* 0x0000000539097810 */ /* 0x041fe40007ffe0ff */
[----:B------:R-:W-:-:S02]  /*f060*/  IADD3 R10, R57, 0x6, RZ ;  /* 0x00000006390a7810 */ /* 0x000fc40007ffe0ff */
[-C--:B------:R-:W-:Y:S02]  /*f070*/  LEA.HI.SX32 R6, R6, R57.reuse, 0x1b ;  /* 0x0000003906067211 */ /* 0x080fe400078fdaff */
[-C--:B------:R-:W-:Y:S02]  /*f080*/  LEA.HI.SX32 R7, R7, R57.reuse, 0x1b ;  /* 0x0000003907077211 */ /* 0x080fe400078fdaff */
[C---:B-1----:R-:W-:Y:S02]  /*f090*/  IADD3 R11, R57.reuse, 0x7, RZ ;  /* 0x00000007390b7810 */ /* 0x042fe40007ffe0ff */
[----:B------:R-:W-:Y:S02]  /*f0a0*/  LEA.HI.SX32 R8, R8, R57, 0x1b ;  /* 0x0000003908087211 */ /* 0x000fe400078fdaff */
[----:B---3--:R-:W-:Y:S02]  /*f0b0*/  F2FP.BF16.PACK_AB R2, R22, R21 ;  /* 0x000000151602723e */ /* 0x008fe400000010ff */
[----:B------:R-:W-:-:S02]  /*f0c0*/  IADD3 R12, R57, 0x8, RZ ;  /* 0x00000008390c7810 */ /* 0x000fc40007ffe0ff */
[-C--:B------:R-:W-:Y:S02]  /*f0d0*/  LEA.HI.SX32 R9, R9, R57.reuse, 0x1b ;  /* 0x0000003909097211 */ /* 0x080fe400078fdaff */
[----:B------:R-:W-:Y:S02]  /*f0e0*/  SHF.L.U32 R4, R4, 0x1, RZ ;  /* 0x0000000104047819 */ /* 0x000fe400000006ff */
[C---:B------:R-:W-:Y:S02]  /*f0f0*/  IADD3 R13, R57.reuse, 0x9, RZ ;  /* 0x00000009390d7810 */ /* 0x040fe40007ffe0ff */
[----:B------:R-:W-:Y:S02]  /*f100*/  LEA.HI.SX32 R10, R10, R57, 0x1b ;  /* 0x000000390a0a7211 */ /* 0x000fe400078fdaff */
[----:B------:R-:W-:Y:S02]  /*f110*/  SHF.L.U32 R6, R6, 0x1, RZ ;  /* 0x0000000106067819 */ /* 0x000fe400000006ff */
[----:B------:R-:W-:-:S02]  /*f120*/  IADD3 R14, R57, 0xa, RZ ;  /* 0x0000000a390e7810 */ /* 0x000fc40007ffe0ff */
[----:B------:R-:W-:Y:S02]  /*f130*/  SHF.L.U32 R7, R7, 0x1, RZ ;  /* 0x0000000107077819 */ /* 0x000fe400000006ff */
[----:B------:R-:W-:Y:S02]  /*f140*/  IADD3 R15, R57, 0xb, RZ ;  /* 0x0000000b390f7810 */ /* 0x000fe40007ffe0ff */
[----:B------:R-:W-:Y:S02]  /*f150*/  LEA.HI.SX32 R11, R11, R57, 0x1b ;  /* 0x000000390b0b7211 */ /* 0x000fe400078fdaff */
[----:B------:R-:W-:Y:S02]  /*f160*/  F2FP.BF16.PACK_AB R3, R24, R23 ;  /* 0x000000171803723e */ /* 0x000fe400000010ff */
[----:B------:R-:W-:Y:S02]  /*f170*/  PRMT R37, R2, 0x7632, R37 ;  /* 0x0000763202257816 */ /* 0x000fe40000000025 */
[----:B------:R-:W-:-:S02]  /*f180*/  SHF.L.U32 R8, R8, 0x1, RZ ;  /* 0x0000000108087819 */ /* 0x000fc400000006ff */
[----:B------:R-:W-:Y:S02]  /*f190*/  IADD3 R16, R57, 0xc, RZ ;  /* 0x0000000c39107810 */ /* 0x000fe40007ffe0ff */
[-C--:B------:R-:W-:Y:S02]  /*f1a0*/  LEA.HI.SX32 R12, R12, R57.reuse, 0x1b ;  /* 0x000000390c0c7211 */ /* 0x080fe400078fdaff */
[----:B------:R-:W-:Y:S02]  /*f1b0*/  SHF.L.U32 R9, R9, 0x1, RZ ;  /* 0x0000000109097819 */ /* 0x000fe400000006ff */
[----:B------:R-:W-:Y:S02]  /*f1c0*/  IADD3 R33, R57, 0xd, RZ ;  /* 0x0000000d39217810 */ /* 0x000fe40007ffe0ff */
[----:B------:R-:W-:Y:S02]  /*f1d0*/  LEA.HI.SX32 R13, R13, R57, 0x1b ;  /* 0x000000390d0d7211 */ /* 0x000fe400078fdaff */
[----:B------:R-:W-:-:S02]  /*f1e0*/  SHF.L.U32 R10, R10, 0x1, RZ ;  /* 0x000000010a0a7819 */ /* 0x000fc400000006ff */
[C---:B------:R-:W-:Y:S02]  /*f1f0*/  IADD3 R34, R57.reuse, 0xe, RZ ;  /* 0x0000000e39227810 */ /* 0x040fe40007ffe0ff */
        /* <DEDUP_REMOVED lines=24> */
[----:B------:R-:W-:Y:S02]  /*f380*/  PRMT R18, R19, 0x7632, R18 ;  /* 0x0000763213127816 */ /* 0x000fe40000000012 */
[----:B------:R-:W-:Y:S02]  /*f390*/  PRMT R20, R2, 0x7610, R20 ;  /* 0x0000761002147816 */ /* 0x000fe40000000014 */
[----:B------:R-:W-:Y:S01]  /*f3a0*/  F2FP.BF16.PACK_AB R2, R26, R25 ;  /* 0x000000191a02723e */ /* 0x000fe200000010ff */
[----:B------:R0:W-:Y:S04]  /*f3b0*/  STS.U16 [R83], R17 ;  /* 0x0000001153007388 */ /* 0x0001e80000000400 */
[----:B------:R1:W-:Y:S04]  /*f3c0*/  STS.U16 [R4+0x2], R5 ;  /* 0x0000020504007388 */ /* 0x0003e80000000400 */
[----:B------:R2:W-:Y:S01]  /*f3d0*/  STS.U16 [R6+0x4], R19 ;  /* 0x0000041306007388 */ /* 0x0005e20000000400 */
[----:B0-----:R-:W-:-:S03]  /*f3e0*/  PRMT R17, R2, 0x7632, R17 ;  /* 0x0000763202117816 */ /* 0x001fc60000000011 */
[----:B------:R-:W-:Y:S01]  /*f3f0*/  STS.U16 [R7+0x6], R18 ;  /* 0x0000061207007388 */ /* 0x000fe20000000400 */
[----:B-1----:R-:W-:Y:S02]  /*f400*/  F2FP.BF16.PACK_AB R4, R28, R27 ;  /* 0x0000001b1c04723e */ /* 0x002fe400000010ff */
[----:B------:R-:W-:Y:S01]  /*f410*/  PRMT R5, R3, 0x7632, R5 ;  /* 0x0000763203057816 */ /* 0x000fe20000000005 */
[----:B------:R0:W-:Y:S01]  /*f420*/  STS.U16 [R8+0x8], R20 ;  /* 0x0000081408007388 */ /* 0x0001e20000000400 */
[----:B--2---:R-:W-:Y:S02]  /*f430*/  PRMT R6, R2, 0x7610, R6 ;  /* 0x0000761002067816 */ /* 0x004fe40000000006 */
        /* <DEDUP_REMOVED lines=67> */
.L_x_5197:
[----:B-1----:R-:W-:Y:S05]  /*f870*/  BSYNC B0 ;  /* 0x0000000000007941 */ /* 0x002fea0003800000 */
.L_x_5196:
        /* <DEDUP_REMOVED lines=61> */
.L_x_5086:
        /* <DEDUP_REMOVED lines=32> */
.L_x_5200:
[----:B------:R-:W-:Y:S05]  /*fe50*/  BSYNC B0 ;  /* 0x0000000000007941 */ /* 0x000fea0003800000 */
.L_x_5199:
        /* <DEDUP_REMOVED lines=31> */
.L_x_5202:
[----:B------:R-:W3:Y:S02]  /*10050*/  S2R R11, SR_TID.X ;  /* 0x00000000000b7919 */ /* 0x000ee40000002100 */
.L_x_5203:
[----:B------:R-:W-:Y:S05]  /*10060*/  BSYNC B0 ;  /* 0x0000000000007941 */ /* 0x000fea0003800000 */
.L_x_5201:
        /* <DEDUP_REMOVED lines=12> */
.L_x_5204:
        /* <DEDUP_REMOVED lines=32> */
.L_x_5097:
[----:B------:R-:W-:Y:S01]  /*10330*/  HFMA2.MMA R66, -RZ, RZ, 0, 5.9604644775390625e-08 ;  /* 0x00000001ff427435 */ /* 0x000fe200000001ff */
[----:B------:R-:W-:-:S02]  /*10340*/  MOV R65, R240 ;  /* 0x000000f000417202 */ /* 0x000fc40000000f00 */
[----:B------:R-:W-:Y:S02]  /*10350*/  MOV R245, RZ ;  /* 0x000000ff00f57202 */ /* 0x000fe40000000f00 */
[----:B------:R-:W-:Y:S02]  /*10360*/  MOV R244, 0xffffffff ;  /* 0xffffffff00f47802 */ /* 0x000fe40000000f00 */
[----:B------:R-:W-:Y:S02]  /*10370*/  MOV R64, 0x10390 ;  /* 0x0001039000407802 */ /* 0x000fe40000000f00 */
[----:B------:R-:W-:Y:S05]  /*10380*/  CALL.REL.NOINC `($__internal_125_$__cuda_sm70_shflsync_up) ;  /* 0x00001e2000007944 */ /* 0x000fea0003c00000 */
[----:B-1----:R-:W-:Y:S01]  /*10390*/  MOV R67, R66 ;  /* 0x0000004200437202 */ /* 0x002fe20000000f00 */
[----:B------:R-:W-:Y:S05]  /*103a0*/  BRA `(.L_x_5205) ;  /* 0xffff825000007947 */ /* 0x000fea000383ffff */
.L_x_5098:
[----:B------:R-:W-:Y:S01]  /*103b0*/  HFMA2.MMA R66, -RZ, RZ, 0, 5.9604644775390625e-08 ;  /* 0x00000001ff427435 */ /* 0x000fe200000001ff */
[----:B------:R-:W-:Y:S02]  /*103c0*/  MOV R65, R68 ;  /* 0x0000004400417202 */ /* 0x000fe40000000f00 */
[----:B------:R-:W-:Y:S02]  /*103d0*/  MOV R245, RZ ;  /* 0x000000ff00f57202 */ /* 0x000fe40000000f00 */
[----:B------:R-:W-:-:S02]  /*103e0*/  MOV R244, 0xffffffff ;  /* 0xffffffff00f47802 */ /* 0x000fc40000000f00 */
[----:B------:R-:W-:Y:S02]  /*103f0*/  MOV R64, 0x10410 ;  /* 0x0001041000407802 */ /* 0x000fe40000000f00 */
[----:B01----:R-:W-:Y:S05]  /*10400*/  CALL.REL.NOINC `($__internal_125_$__cuda_sm70_shflsync_up) ;  /* 0x00001da000007944 */ /* 0x003fea0003c00000 */
[----:B-1----:R-:W-:Y:S01]  /*10410*/  MOV R69, R66 ;  /* 0x0000004200457202 */ /* 0x002fe20000000f00 */
[----:B------:R-:W-:Y:S01]  /*10420*/  HFMA2.MMA R66, -RZ, RZ, 0, 5.9604644775390625e-08 ;  /* 0x00000001ff427435 */ /* 0x000fe200000001ff */
[----:B------:R-:W-:Y:S02]  /*10430*/  MOV R65, R70 ;  /* 0x0000004600417202 */ /* 0x000fe40000000f00 */
[----:B------:R-:W-:Y:S02]  /*10440*/  MOV R245, RZ ;  /* 0x000000ff00f57202 */ /* 0x000fe40000000f00 */
[----:B------:R-:W-:Y:S02]  /*10450*/  MOV R244, 0xffffffff ;  /* 0xffffffff00f47802 */ /* 0x000fe40000000f00 */
[----:B------:R-:W-:Y:S02]  /*10460*/  MOV R64, 0x10480 ;  /* 0x0001048000407802 */ /* 0x000fe40000000f00 */
[----:B------:R-:W-:Y:S05]  /*10470*/  CALL.REL.NOINC `($__internal_125_$__cuda_sm70_shflsync_up) ;  /* 0x00001d3000007944 */ /* 0x000fea0003c00000 */
[----:B-1----:R-:W-:Y:S01]  /*10480*/  MOV R71, R66 ;  /* 0x0000004200477202 */ /* 0x002fe20000000f00 */
[----:B------:R-:W-:Y:S01]  /*10490*/  HFMA2.MMA R66, -RZ, RZ, 0, 5.9604644775390625e-08 ;  /* 0x00000001ff427435 */ /* 0x000fe200000001ff */
[----:B------:R-:W-:-:S02]  /*104a0*/  MOV R65, R241 ;  /* 0x000000f100417202 */ /* 0x000fc40000000f00 */
[----:B------:R-:W-:Y:S02]  /*104b0*/  MOV R245, RZ ;  /* 0x000000ff00f57202 */ /* 0x000fe40000000f00 */
[----:B------:R-:W-:Y:S02]  /*104c0*/  MOV R244, 0xffffffff ;  /* 0xffffffff00f47802 */ /* 0x000fe40000000f00 */
[----:B------:R-:W-:Y:S02]  /*104d0*/  MOV R64, 0x104f0 ;  /* 0x000104f000407802 */ /* 0x000fe40000000f00 */
[----:B------:R-:W-:Y:S05]  /*104e0*/  CALL.REL.NOINC `($__internal_125_$__cuda_sm70_shflsync_up) ;  /* 0x00001cc000007944 */ /* 0x000fea0003c00000 */
[C---:B------:R-:W-:Y:S01]  /*104f0*/  FMUL.FTZ R64, R68.reuse, R69 ;  /* 0x0000004544407220 */ /* 0x040fe20000410000 */
[----:B------:R-:W-:Y:S01]  /*10500*/  ISETP.GE.AND P0, PT, R85, 0x1, PT ;  /* 0x000000015500780c */ /* 0x000fe20003f06270 */
[-C--:B------:R-:W-:Y:S01]  /*10510*/  FMUL.FTZ R65, R68, R67.reuse ;  /* 0x0000004344417220 */ /* 0x080fe20000410000 */
[----:B------:R-:W-:Y:S01]  /*10520*/  MOV R245, RZ ;  /* 0x000000ff00f57202 */ /* 0x000fe20000000f00 */
[C---:B------:R-:W-:Y:S01]  /*10530*/  FFMA.FTZ R67, R240.reuse, R67, -R64 ;  /* 0x00000043f0437223 */ /* 0x040fe20000010840 */
[----:B------:R-:W-:Y:S01]  /*10540*/  MOV R244, 0xffffffff ;  /* 0xffffffff00f47802 */ /* 0x000fe20000000f00 */
[----:B------:R-:W-:-:S02]  /*10550*/  FFMA.FTZ R65, R240, R69, R65 ;  /* 0x00000045f0417223 */ /* 0x000fc40000010041 */
[CC--:B-1----:R-:W-:Y:S02]  /*10560*/  FMUL.FTZ R64, R68.reuse, R66.reuse ;  /* 0x0000004244407220 */ /* 0x0c2fe40000410000 */
[C---:B------:R-:W-:Y:S01]  /*10570*/  FMUL.FTZ R69, R68.reuse, R71 ;  /* 0x0000004744457220 */ /* 0x040fe20000410000 */
[----:B------:R-:W-:Y:S01]  /*10580*/  FSEL R68, R68, R65, !P0 ;  /* 0x0000004144447208 */ /* 0x000fe20004000000 */
[C---:B------:R-:W-:Y:S02]  /*10590*/  FFMA.FTZ R64, R240.reuse, R71, -R64 ;  /* 0x00000047f0407223 */ /* 0x040fe40000010840 */
        /* <DEDUP_REMOVED lines=8> */
[----:B------:R-:W-:Y:S02]  /*10620*/  MOV R64, 0x10640 ;  /* 0x0001064000407802 */ /* 0x000fe40000000f00 */
[----:B------:R-:W-:Y:S05]  /*10630*/  CALL.REL.NOINC `($__internal_125_$__cuda_sm70_shflsync_up) ;  /* 0x00001b7000007944 */ /* 0x000fea0003c00000 */
[----:B-1----:R-:W-:Y:S01]  /*10640*/  MOV R67, R66 ;  /* 0x0000004200437202 */ /* 0x002fe20000000f00 */
[----:B------:R-:W-:Y:S01]  /*10650*/  HFMA2.MMA R66, -RZ, RZ, 0, 1.1920928955078125e-07 ;  /* 0x00000002ff427435 */ /* 0x000fe200000001ff */
[----:B------:R-:W-:Y:S02]  /*10660*/  MOV R65, R68 ;  /* 0x0000004400417202 */ /* 0x000fe40000000f00 */
[----:B------:R-:W-:Y:S02]  /*10670*/  MOV R245, RZ ;  /* 0x000000ff00f57202 */ /* 0x000fe40000000f00 */
[----:B------:R-:W-:-:S02]  /*10680*/  MOV R244, 0xffffffff ;  /* 0xffffffff00f47802 */ /* 0x000fc40000000f00 */
[----:B------:R-:W-:Y:S02]  /*10690*/  MOV R64, 0x106b0 ;  /* 0x000106b000407802 */ /* 0x000fe40000000f00 */
[----:B------:R-:W-:Y:S05]  /*106a0*/  CALL.REL.NOINC `($__internal_125_$__cuda_sm70_shflsync_up) ;  /* 0x00001b0000007944 */ /* 0x000fea0003c00000 */
[----:B-1----:R-:W-:Y:S01]  /*106b0*/  MOV R69, R66 ;  /* 0x0000004200457202 */ /* 0x002fe20000000f00 */
[----:B------:R-:W-:Y:S01]  /*106c0*/  HFMA2.MMA R66, -RZ, RZ, 0, 1.1920928955078125e-07 ;  /* 0x00000002ff427435 */ /* 0x000fe200000001ff */
[----:B------:R-:W-:Y:S02]  /*106d0*/  MOV R65, R70 ;  /* 0x0000004600417202 */ /* 0x000fe40000000f00 */
[----:B------:R-:W-:Y:S02]  /*106e0*/  MOV R245, RZ ;  /* 0x000000ff00f57202 */ /* 0x000fe40000000f00 */
[----:B------:R-:W-:Y:S02]  /*106f0*/  MOV R244, 0xffffffff ;  /* 0xffffffff00f47802 */ /* 0x000fe40000000f00 */
[----:B------:R-:W-:Y:S02]  /*10700*/  MOV R64, 0x10720 ;  /* 0x0001072000407802 */ /* 0x000fe40000000f00 */
[----:B------:R-:W-:Y:S05]  /*10710*/  CALL.REL.NOINC `($__internal_125_$__cuda_sm70_shflsync_up) ;  /* 0x00001a9000007944 */ /* 0x000fea0003c00000 */
[----:B-1----:R-:W-:Y:S01]  /*10720*/  MOV R71, R66 ;  /* 0x0000004200477202 */ /* 0x002fe20000000f00 */
[----:B------:R-:W-:Y:S01]  /*10730*/  HFMA2.MMA R66, -RZ, RZ, 0, 1.1920928955078125e-07 ;  /* 0x00000002ff427435 */ /* 0x000fe200000001ff */
[----:B------:R-:W-:-:S02]  /*10740*/  MOV R65, R241 ;  /* 0x000000f100417202 */ /* 0x000fc40000000f00 */
[----:B------:R-:W-:Y:S02]  /*10750*/  MOV R245, RZ ;  /* 0x000000ff00f57202 */ /* 0x000fe40000000f00 */
[----:B------:R-:W-:Y:S02]  /*10760*/  MOV R244, 0xffffffff ;  /* 0xffffffff00f47802 */ /* 0x000fe40000000f00 */
[----:B------:R-:W-:Y:S02]  /*10770*/  MOV R64, 0x10790 ;  /* 0x0001079000407802 */ /* 0x000fe40000000f00 */
[----:B------:R-:W-:Y:S05]  /*10780*/  CALL.REL.NOINC `($__internal_125_$__cuda_sm70_shflsync_up) ;  /* 0x00001a2000007944 */ /* 0x000fea0003c00000 */
        /* <DEDUP_REMOVED lines=8> */
[C---:B------:R-:W-:Y:S02]  /*10810*/  FFMA.FTZ R66, R69.reuse, R240, R66 ;  /* 0x000000f045427223 */ /* 0x040fe40000010042 */
[----:B------:R-:W-:Y:S02]  /*10820*/  FMUL.FTZ R69, R69, R68 ;  /* 0x0000004445457220 */ /* 0x000fe40000410000 */
[----:B------:R-:W-:Y:S01]  /*10830*/  @P0 FADD.FTZ R70, R70, R64 ;  /* 0x0000004046460221 */ /* 0x000fe20000010000 */
[----:B------:R-:W-:Y:S01]  /*10840*/  FSEL R68, R68, R66, !P0 ;  /* 0x0000004244447208 */ /* 0x000fe20004000000 */
[----:B------:R-:W-:Y:S01]  /*10850*/  @P0 FFMA.FTZ R240, R67, R240, -R69 ;  /* 0x000000f043f00223 */ /* 0x000fe20000010845 */
[----:B------:R-:W-:Y:S01]  /*10860*/  HFMA2.MMA R66, -RZ, RZ, 0, 2.384185791015625e-07 ;  /* 0x00000004ff427435 */ /* 0x000fe200000001ff */
[----:B------:R-:W-:Y:S01]  /*10870*/  @P0 FADD.FTZ R241, R241, R65 ;  /* 0x00000041f1f10221 */ /* 0x000fe20000010000 */
[----:B------:R-:W-:-:S02]  /*10880*/  MOV R71, R70 ;  /* 0x0000004600477202 */ /* 0x000fc40000000f00 */
[----:B------:R-:W-:Y:S02]  /*10890*/  MOV R65, R240 ;  /* 0x000000f000417202 */ /* 0x000fe40000000f00 */
[----:B------:R-:W-:Y:S02]  /*108a0*/  MOV R70, R241 ;  /* 0x000000f100467202 */ /* 0x000fe40000000f00 */
[----:B------:R-:W-:Y:S02]  /*108b0*/  MOV R64, 0x108d0 ;  /* 0x000108d000407802 */ /* 0x000fe40000000f00 */
[----:B------:R-:W-:Y:S05]  /*108c0*/  CALL.REL.NOINC `($__internal_125_$__cuda_sm70_shflsync_up) ;  /* 0x000018e000007944 */ /* 0x000fea0003c00000 */
[----:B-1----:R-:W-:Y:S01]  /*108d0*/  MOV R67, R66 ;  /* 0x0000004200437202 */ /* 0x002fe20000000f00 */
[----:B------:R-:W-:Y:S01]  /*108e0*/  HFMA2.MMA R66, -RZ, RZ, 0, 2.384185791015625e-07 ;  /* 0x00000004ff427435 */ /* 0x000fe200000001ff */
[----:B------:R-:W-:Y:S02]  /*108f0*/  MOV R65, R68 ;  /* 0x0000004400417202 */ /* 0x000fe40000000f00 */
[----:B------:R-:W-:Y:S02]  /*10900*/  MOV R245, RZ ;  /* 0x000000ff00f57202 */ /* 0x000fe40000000f00 */
[----:B------:R-:W-:-:S02]  /*10910*/  MOV R244, 0xffffffff ;  /* 0xffffffff00f47802 */ /* 0x000fc40000000f00 */
[----:B------:R-:W-:Y:S02]  /*10920*/  MOV R64, 0x10940 ;  /* 0x0001094000407802 */ /* 0x000fe40000000f00 */
[----:B------:R-:W-:Y:S05]  /*10930*/  CALL.REL.NOINC `($__internal_125_$__cuda_sm70_shflsync_up) ;  /* 0x0000187000007944 */ /* 0x000fea0003c00000 */
[----:B-1----:R-:W-:Y:S01]  /*10940*/  MOV R69, R66 ;  /* 0x0000004200457202 */ /* 0x002fe20000000f00 */
[----:B------:R-:W-:Y:S01]  /*10950*/  HFMA2.MMA R66, -RZ, RZ, 0, 2.384185791015625e-07 ;  /* 0x00000004ff427435 */ /* 0x000fe200000001ff */
[----:B------:R-:W-:Y:S02]  /*10960*/  MOV R65, R71 ;  /* 0x0000004700417202 */ /* 0x000fe40000000f00 */
[----:B------:R-:W-:Y:S02]  /*10970*/  MOV R245, RZ ;  /* 0x000000ff00f57202 */ /* 0x000fe40000000f00 */
[----:B------:R-:W-:Y:S02]  /*10980*/  MOV R244, 0xffffffff ;  /* 0xffffffff00f47802 */ /* 0x000fe40000000f00 */
[----:B------:R-:W-:Y:S02]  /*10990*/  MOV R64, 0x109b0 ;  /* 0x000109b000407802 */ /* 0x000fe40000000f00 */
[----:B------:R-:W-:Y:S05]  /*109a0*/  CALL.REL.NOINC `($__internal_125_$__cuda_sm70_shflsync_up) ;  /* 0x0000180000007944 */ /* 0x000fea0003c00000 */
[----:B-1----:R-:W-:Y:S01]  /*109b0*/  MOV R241, R66 ;  /* 0x0000004200f17202 */ /* 0x002fe20000000f00 */
[----:B------:R-:W-:Y:S01]  /*109c0*/  HFMA2.MMA R66, -RZ, RZ, 0, 2.384185791015625e-07 ;  /* 0x00000004ff427435 */ /* 0x000fe200000001ff */
        /* <DEDUP_REMOVED lines=18> */
[----:B------:R-:W-:Y:S01]  /*10af0*/  HFMA2.MMA R66, -RZ, RZ, 0, 4.76837158203125e-07 ;  /* 0x00000008ff427435 */ /* 0x000fe200000001ff */
[----:B------:R-:W-:Y:S01]  /*10b00*/  @P0 FADD.FTZ R71, R71, R64 ;  /* 0x0000004047470221 */ /* 0x000fe20000010000 */
[----:B------:R-:W-:-:S02]  /*10b10*/  MOV R64, 0x10b40 ;  /* 0x00010b4000407802 */ /* 0x000fc40000000f00 */
[----:B------:R-:W-:Y:S02]  /*10b20*/  MOV R65, R240 ;  /* 0x000000f000417202 */ /* 0x000fe40000000f00 */
[----:B------:R-:W-:Y:S05]  /*10b30*/  CALL.REL.NOINC `($__internal_125_$__cuda_sm70_shflsync_up) ;  /* 0x0000167000007944 */ /* 0x000fea0003c00000 */
[----:B-1----:R-:W-:Y:S01]  /*10b40*/  MOV R67, R66 ;  /* 0x0000004200437202 */ /* 0x002fe20000000f00 */
[----:B------:R-:W-:Y:S01]  /*10b50*/  HFMA2.MMA R66, -RZ, RZ, 0, 4.76837158203125e-07 ;  /* 0x00000008ff427435 */ /* 0x000fe200000001ff */
[----:B------:R-:W-:Y:S02]  /*10b60*/  MOV R65, R68 ;  /* 0x0000004400417202 */ /* 0x000fe40000000f00 */
[----:B------:R-:W-:Y:S02]  /*10b70*/  MOV R245, RZ ;  /* 0x000000ff00f57202 */ /* 0x000fe40000000f00 */
[----:B------:R-:W-:Y:S02]  /*10b80*/  MOV R244, 0xffffffff ;  /* 0xffffffff00f47802 */ /* 0x000fe40000000f00 */
[----:B------:R-:W-:Y:S02]  /*10b90*/  MOV R64, 0x10bb0 ;  /* 0x00010bb000407802 */ /* 0x000fe40000000f00 */
[----:B------:R-:W-:Y:S05]  /*10ba0*/  CALL.REL.NOINC `($__internal_125_$__cuda_sm70_shflsync_up) ;  /* 0x0000160000007944 */ /* 0x000fea0003c00000 */
[----:B-1----:R-:W-:Y:S01]  /*10bb0*/  MOV R69, R66 ;  /* 0x0000004200457202 */ /* 0x002fe20000000f00 */
[----:B------:R-:W-:Y:S01]  /*10bc0*/  HFMA2.MMA R66, -RZ, RZ, 0, 4.76837158203125e-07 ;  /* 0x00000008ff427435 */ /* 0x000fe200000001ff */
[----:B------:R-:W-:-:S02]  /*10bd0*/  MOV R65, R71 ;  /* 0x0000004700417202 */ /* 0x000fc40000000f00 */
[----:B------:R-:W-:Y:S02]  /*10be0*/  MOV R245, RZ ;  /* 0x000000ff00f57202 */ /* 0x000fe40000000f00 */
[----:B------:R-:W-:Y:S02]  /*10bf0*/  MOV R244, 0xffffffff ;  /* 0xffffffff00f47802 */ /* 0x000fe40000000f00 */
[----:B------:R-:W-:Y:S02]  /*10c00*/  MOV R64, 0x10c20 ;  /* 0x00010c2000407802 */ /* 0x000fe40000000f00 */
[----:B------:R-:W-:Y:S05]  /*10c10*/  CALL.REL.NOINC `($__internal_125_$__cuda_sm70_shflsync_up) ;  /* 0x0000159000007944 */ /* 0x000fea0003c00000 */
[----:B-1----:R-:W-:Y:S01]  /*10c20*/  MOV R241, R66 ;  /* 0x0000004200f17202 */ /* 0x002fe20000000f00 */
[----:B------:R-:W-:Y:S01]  /*10c30*/  HFMA2.MMA R66, -RZ, RZ, 0, 4.76837158203125e-07 ;  /* 0x00000008ff427435 */ /* 0x000fe200000001ff */
[----:B------:R-:W-:Y:S02]  /*10c40*/  MOV R65, R70 ;  /* 0x0000004600417202 */ /* 0x000fe40000000f00 */
[----:B------:R-:W-:Y:S02]  /*10c50*/  MOV R245, RZ ;  /* 0x000000ff00f57202 */ /* 0x000fe40000000f00 */
[----:B------:R-:W-:-:S02]  /*10c60*/  MOV R244, 0xffffffff ;  /* 0xffffffff00f47802 */ /* 0x000fc40000000f00 */
[----:B------:R-:W-:Y:S02]  /*10c70*/  MOV R64, 0x10c90 ;  /* 0x00010c9000407802 */ /* 0x000fe40000000f00 */
[----:B------:R-:W-:Y:S05]  /*10c80*/  CALL.REL.NOINC `($__internal_125_$__cuda_sm70_shflsync_up) ;  /* 0x0000152000007944 */ /* 0x000fea0003c00000 */
[----:B------:R-:W-:Y:S01]  /*10c90*/  ISETP.GE.AND P0, PT, R85, 0x8, PT ;  /* 0x000000085500780c */ /* 0x000fe20003f06270 */
[----:B-1----:R-:W-:Y:S01]  /*10ca0*/  FMUL.FTZ R64, R68, R66 ;  /* 0x0000004244407220 */ /* 0x002fe20000410000 */
[----:B------:R-:W-:Y:S01]  /*10cb0*/  MOV R245, RZ ;  /* 0x000000ff00f57202 */ /* 0x000fe20000000f00 */
[----:B------:R-:W-:Y:S01]  /*10cc0*/  FMUL.FTZ R65, R67, R68 ;  /* 0x0000004443417220 */ /* 0x000fe20000410000 */
[----:B------:R-:W-:Y:S01]  /*10cd0*/  MOV R244, 0xffffffff ;  /* 0xffffffff00f47802 */ /* 0x000fe20000000f00 */
[C---:B------:R-:W-:Y:S02]  /*10ce0*/  FFMA.FTZ R64, R241.reuse, R240, -R64 ;  /* 0x000000f0f1407223 */ /* 0x040fe40000010840 */
[----:B------:R-:W-:Y:S02]  /*10cf0*/  FMUL.FTZ R241, R241, R68 ;  /* 0x00000044f1f17220 */ /* 0x000fe40000410000 */
[C---:B------:R-:W-:Y:S02]  /*10d00*/  FFMA.FTZ R65, R69.reuse, R240, R65 ;  /* 0x000000f045417223 */ /* 0x040fe40000010041 */
[----:B------:R-:W-:-:S02]  /*10d10*/  FMUL.FTZ R69, R69, R68 ;  /* 0x0000004445457220 */ /* 0x000fc40000410000 */
[----:B------:R-:W-:Y:S01]  /*10d20*/  FFMA.FTZ R241, R240, R66, R241 ;  /* 0x00000042f0f17223 */ /* 0x000fe200000100f1 */
[----:B------:R-:W-:Y:S01]  /*10d30*/  FSEL R68, R68, R65, !P0 ;  /* 0x0000004144447208 */ /* 0x000fe20004000000 */
[----:B------:R-:W-:Y:S01]  /*10d40*/  @P0 FFMA.FTZ R240, R67, R240, -R69 ;  /* 0x000000f043f00223 */ /* 0x000fe20000010845 */
[----:B------:R-:W-:Y:S01]  /*10d50*/  HFMA2.MMA R66, -RZ, RZ, 0, 9.5367431640625e-07 ;  /* 0x00000010ff427435 */ /* 0x000fe200000001ff */
[----:B------:R-:W-:Y:S01]  /*10d60*/  @P0 FADD.FTZ R71, R71, R64 ;  /* 0x0000004047470221 */ /* 0x000fe20000010000 */
[----:B------:R-:W-:Y:S01]  /*10d70*/  MOV R69, R68 ;  /* 0x0000004400457202 */ /* 0x000fe20000000f00 */
[----:B------:R-:W-:Y:S01]  /*10d80*/  @P0 FADD.FTZ R70, R70, R241 ;  /* 0x000000f146460221 */ /* 0x000fe20000010000 */
[-C--:B------:R-:W-:Y:S02]  /*10d90*/  MOV R242, R240.reuse ;  /* 0x000000f000f27202 */ /* 0x080fe40000000f00 */
[----:B------:R-:W-:Y:S02]  /*10da0*/  MOV R65, R240 ;  /* 0x000000f000417202 */ /* 0x000fe40000000f00 */
[----:B------:R-:W-:-:S02]  /*10db0*/  MOV R240, R71 ;  /* 0x0000004700f07202 */ /* 0x000fc40000000f00 */
[----:B------:R-:W-:Y:S02]  /*10dc0*/  MOV R241, R70 ;  /* 0x0000004600f17202 */ /* 0x000fe40000000f00 */
[----:B------:R-:W-:Y:S02]  /*10dd0*/  MOV R64, 0x10df0 ;  /* 0x00010df000407802 */ /* 0x000fe40000000f00 */
[----:B------:R-:W-:Y:S05]  /*10de0*/  CALL.REL.NOINC `($__internal_125_$__cuda_sm70_shflsync_up) ;  /* 0x000013c000007944 */ /* 0x000fea0003c00000 */
[----:B-1----:R-:W-:Y:S01]  /*10df0*/  MOV R67, R66 ;  /* 0x0000004200437202 */ /* 0x002fe20000000f00 */
[----:B------:R-:W-:Y:S01]  /*10e00*/  HFMA2.MMA R66, -RZ, RZ, 0, 9.5367431640625e-07 ;  /* 0x00000010ff427435 */ /* 0x000fe200000001ff */
[----:B------:R-:W-:Y:S02]  /*10e10*/  MOV R65, R68 ;  /* 0x0000004400417202 */ /* 0x000fe40000000f00 */
[----:B------:R-:W-:Y:S02]  /*10e20*/  MOV R245, RZ ;  /* 0x000000ff00f57202 */ /* 0x000fe40000000f00 */
[----:B------:R-:W-:Y:S02]  /*10e30*/  MOV R244, 0xffffffff ;  /* 0xffffffff00f47802 */ /* 0x000fe40000000f00 */
[----:B------:R-:W-:-:S02]  /*10e40*/  MOV R64, 0x10e60 ;  /* 0x00010e6000407802 */ /* 0x000fc40000000f00 */
[----:B------:R-:W-:Y:S05]  /*10e50*/  CALL.REL.NOINC `($__internal_125_$__cuda_sm70_shflsync_up) ;  /* 0x0000135000007944 */ /* 0x000fea0003c00000 */
[----:B-1----:R-:W-:Y:S01]  /*10e60*/  MOV R68, R66 ;  /* 0x0000004200447202 */ /* 0x002fe20000000f00 */
[----:B------:R-:W-:Y:S01]  /*10e70*/  HFMA2.MMA R66, -RZ, RZ, 0, 9.5367431640625e-07 ;  /* 0x00000010ff427435 */ /* 0x000fe200000001ff */
[----:B------:R-:W-:-:S02]  /*10e80*/  MOV R65, R71 ;  /* 0x0000004700417202 */ /* 0x000fc40000000f00 */
[----:B------:R-:W-:Y:S02]  /*10e90*/  MOV R245, RZ ;  /* 0x000000ff00f57202 */ /* 0x000fe40000000f00 */
[----:B------:R-:W-:Y:S02]  /*10ea0*/  MOV R244, 0xffffffff ;  /* 0xffffffff00f47802 */ /* 0x000fe40000000f00 */
[----:B------:R-:W-:Y:S02]  /*10eb0*/  MOV R64, 0x10ed0 ;  /* 0x00010ed000407802 */ /* 0x000fe40000000f00 */
[----:B------:R-:W-:Y:S05]  /*10ec0*/  CALL.REL.NOINC `($__internal_125_$__cuda_sm70_shflsync_up) ;  /* 0x000012e000007944 */ /* 0x000fea0003c00000 */
[----:B-1----:R-:W-:Y:S01]  /*10ed0*/  MOV R71, R66 ;  /* 0x0000004200477202 */ /* 0x002fe20000000f00 */
[----:B------:R-:W-:Y:S01]  /*10ee0*/  HFMA2.MMA R66, -RZ, RZ, 0, 9.5367431640625e-07 ;  /* 0x00000010ff427435 */ /* 0x000fe200000001ff */
[----:B------:R-:W-:Y:S02]  /*10ef0*/  MOV R65, R70 ;  /* 0x0000004600417202 */ /* 0x000fe40000000f00 */
[----:B------:R-:W-:Y:S02]  /*10f00*/  MOV R245, RZ ;  /* 0x000000ff00f57202 */ /* 0x000fe40000000f00 */
[----:B------:R-:W-:-:S02]  /*10f10*/  MOV R244, 0xffffffff ;  /* 0xffffffff00f47802 */ /* 0x000fc40000000f00 */
[----:B------:R-:W-:Y:S02]  /*10f20*/  MOV R64, 0x10f40 ;  /* 0x00010f4000407802 */ /* 0x000fe40000000f00 */
[----:B------:R-:W-:Y:S05]  /*10f30*/  CALL.REL.NOINC `($__internal_125_$__cuda_sm70_shflsync_up) ;  /* 0x0000127000007944 */ /* 0x000fea0003c00000 */
[----:B-1----:R-:W-:Y:S01]  /*10f40*/  MOV R64, R66 ;  /* 0x0000004200407202 */ /* 0x002fe20000000f00 */
[----:B------:R-:W-:Y:S05]  /*10f50*/  BRA `(.L_x_5206) ;  /* 0xffff7b0000007947 */ /* 0x000fea000383ffff */
.L_x_5103:
[----:B-1----:R-:W-:Y:S01]  /*10f60*/  HFMA2.MMA R66, -RZ, RZ, 0, 5.9604644775390625e-08 ;  /* 0x00000001ff427435 */ /* 0x002fe200000001ff */
[----:B------:R-:W-:Y:S02]  /*10f70*/  MOV R65, R70 ;  /* 0x0000004600417202 */ /* 0x000fe40000000f00 */
[----:B------:R-:W-:Y:S02]  /*10f80*/  MOV R245, RZ ;  /* 0x000000ff00f57202 */ /* 0x000fe40000000f00 */
[----:B------:R-:W-:Y:S02]  /*10f90*/  MOV R244, 0xffffffff ;  /* 0xffffffff00f47802 */ /* 0x000fe40000000f00 */
[----:B------:R-:W-:Y:S02]  /*10fa0*/  MOV R64, 0x10fc0 ;  /* 0x00010fc000407802 */ /* 0x000fe40000000f00 */
[----:B0-----:R-:W-:Y:S05]  /*10fb0*/  CALL.REL.NOINC `($__internal_125_$__cuda_sm70_shflsync_up) ;  /* 0x000011f000007944 */ /* 0x001fea0003c00000 */
[----:B-1----:R-:W-:Y:S01]  /*10fc0*/  MOV R70, R66 ;  /* 0x0000004200467202 */ /* 0x002fe20000000f00 */
[----:B------:R-:W-:Y:S01]  /*10fd0*/  HFMA2.MMA R66, -RZ, RZ, 0, 5.9604644775390625e-08 ;  /* 0x00000001ff427435 */ /* 0x000fe200000001ff */
[----:B------:R-:W-:-:S02]  /*10fe0*/  MOV R65, R69 ;  /* 0x0000004500417202 */ /* 0x000fc40000000f00 */
[----:B------:R-:W-:Y:S02]  /*10ff0*/  MOV R245, RZ ;  /* 0x000000ff00f57202 */ /* 0x000fe40000000f00 */
[----:B------:R-:W-:Y:S02]  /*11000*/  MOV R244, 0xffffffff ;  /* 0xffffffff00f47802 */ /* 0x000fe40000000f00 */
[----:B------:R-:W-:Y:S02]  /*11010*/  MOV R64, 0x11030 ;  /* 0x0001103000407802 */ /* 0x000fe40000000f00 */
[----:B------:R-:W-:Y:S05]  /*11020*/  CALL.REL.NOINC `($__internal_125_$__cuda_sm70_shflsync_up) ;  /* 0x0000118000007944 */ /* 0x000fea0003c00000 */
[----:B-1----:R-:W-:Y:S01]  /*11030*/  MOV R69, R66 ;  /* 0x0000004200457202 */ /* 0x002fe20000000f00 */
[----:B------:R-:W-:Y:S01]  /*11040*/  HFMA2.MMA R66, -RZ, RZ, 0, 5.9604644775390625e-08 ;  /* 0x00000001ff427435 */ /* 0x000fe200000001ff */
[----:B------:R-:W-:Y:S02]  /*11050*/  MOV R65, R67 ;  /* 0x0000004300417202 */ /* 0x000fe40000000f00 */
[----:B------:R-:W-:Y:S02]  /*11060*/  MOV R245, RZ ;  /* 0x000000ff00f57202 */ /* 0x000fe40000000f00 */
[----:B------:R-:W-:-:S02]  /*11070*/  MOV R244, 0xffffffff ;  /* 0xffffffff00f47802 */ /* 0x000fc40000000f00 */
[----:B------:R-:W-:Y:S02]  /*11080*/  MOV R64, 0x110a0 ;  /* 0x000110a000407802 */ /* 0x000fe40000000f00 */
[----:B------:R-:W-:Y:S05]  /*11090*/  CALL.REL.NOINC `($__internal_125_$__cuda_sm70_shflsync_up) ;  /* 0x0000111000007944 */ /* 0x000fea0003c00000 */
        /* <DEDUP_REMOVED lines=8> */
[----:B------:R-:W-:Y:S01]  /*11120*/  HFMA2.MMA R66, -RZ, RZ, 0, 0 ;  /* 0x00000000ff427435 */ /* 0x000fe200000001ff */
[----:B------:R-:W-:-:S02]  /*11130*/  MOV R64, R60 ;  /* 0x0000003c00407202 */ /* 0x000fc40000000f00 */
[----:B------:R-:W-:Y:S02]  /*11140*/  MOV R247, 0xffffffff ;  /* 0xffffffff00f77802 */ /* 0x000fe40000000f00 */
[----:B------:R-:W-:Y:S02]  /*11150*/  MOV R65, 0x11170 ;  /* 0x0001117000417802 */ /* 0x000fe40000000f00 */
[----:B------:R-:W-:Y:S05]  /*11160*/  CALL.REL.NOINC `($__internal_124_$__cuda_sm70_shflsync_idx_p) ;  /* 0x00000fd000007944 */ /* 0x000fea0003c00000 */
[----:B-1----:R-:W-:Y:S01]  /*11170*/  MOV R60, R66 ;  /* 0x00000042003c7202 */ /* 0x002fe20000000f00 */
[----:B------:R-:W-:Y:S01]  /*11180*/  HFMA2.MMA R66, -RZ, RZ, 0, 0 ;  /* 0x00000000ff427435 */ /* 0x000fe200000001ff */
[----:B------:R-:W-:Y:S02]  /*11190*/  MOV R64, R61 ;  /* 0x0000003d00407202 */ /* 0x000fe40000000f00 */
[----:B------:R-:W-:Y:S02]  /*111a0*/  MOV R247, 0xffffffff ;  /* 0xffffffff00f77802 */ /* 0x000fe40000000f00 */
[----:B------:R-:W-:Y:S02]  /*111b0*/  MOV R65, 0x111d0 ;  /* 0x000111d000417802 */ /* 0x000fe40000000f00 */
[----:B0-----:R-:W-:Y:S05]  /*111c0*/  CALL.REL.NOINC `($__internal_124_$__cuda_sm70_shflsync_idx_p) ;  /* 0x00000f7000007944 */ /* 0x001fea0003c00000 */
[----:B-1----:R-:W-:Y:S01]  /*111d0*/  MOV R61, R66 ;  /* 0x00000042003d7202 */ /* 0x002fe20000000f00 */
[----:B------:R-:W-:Y:S01]  /*111e0*/  HFMA2.MMA R66, -RZ, RZ, 0, 0 ;  /* 0x00000000ff427435 */ /* 0x000fe200000001ff */
[----:B------:R-:W-:-:S02]  /*111f0*/  MOV R64, R62 ;  /* 0x0000003e00407202 */ /* 0x000fc40000000f00 */
[----:B------:R-:W-:Y:S02]  /*11200*/  MOV R247, 0xffffffff ;  /* 0xffffffff00f77802 */ /* 0x000fe40000000f00 */
[----:B------:R-:W-:Y:S02]  /*11210*/  MOV R65, 0x11230 ;  /* 0x0001123000417802 */ /* 0x000fe40000000f00 */
[----:B0-----:R-:W-:Y:S05]  /*11220*/  CALL.REL.NOINC `($__internal_124_$__cuda_sm70_shflsync_idx_p) ;  /* 0x00000f1000007944 */ /* 0x001fea0003c00000 */
[----:B-1----:R-:W-:Y:S01]  /*11230*/  MOV R62, R66 ;  /* 0x00000042003e7202 */ /* 0x002fe20000000f00 */
[----:B------:R-:W-:Y:S01]  /*11240*/  HFMA2.MMA R66, -RZ, RZ, 0, 0 ;  /* 0x00000000ff427435 */ /* 0x000fe200000001ff */
[----:B------:R-:W-:Y:S02]  /*11250*/  MOV R64, R63 ;  /* 0x0000003f00407202 */ /* 0x000fe40000000f00 */
[----:B------:R-:W-:Y:S02]  /*11260*/  MOV R247, 0xffffffff ;  /* 0xffffffff00f77802 */ /* 0x000fe40000000f00 */
[----:B------:R-:W-:Y:S02]  /*11270*/  MOV R65, 0x11290 ;  /* 0x0001129000417802 */ /* 0x000fe40000000f00 */
[----:B0-----:R-:W-:Y:S05]  /*11280*/  CALL.REL.NOINC `($__internal_124_$__cuda_sm70_shflsync_idx_p) ;  /* 0x00000eb000007944 */ /* 0x001fea0003c00000 */
[----:B-1----:R-:W-:Y:S01]  /*11290*/  MOV R63, R66 ;  /* 0x00000042003f7202 */ /* 0x002fe20000000f00 */
[----:B0-----:R-:W-:Y:S05]  /*112a0*/  BRA `(.L_x_5207) ;  /* 0xffff7ab000007947 */ /* 0x001fea000383ffff */
.L_x_5106:
[----:B------:R-:W-:Y:S01]  /*112b0*/  HFMA2.MMA R65, -RZ, RZ, 0, 5.9604644775390625e-08 ;  /* 0x00000001ff417435 */ /* 0x000fe200000001ff */
[----:B------:R-:W-:-:S02]  /*112c0*/  MOV R66, R121 ;  /* 0x0000007900427202 */ /* 0x000fc40000000f00 */
[----:B------:R-:W-:Y:S02]  /*112d0*/  MOV R242, 0x1f ;  /* 0x0000001f00f27802 */ /* 0x000fe40000000f00 */
[----:B------:R-:W-:Y:S02]  /*112e0*/  MOV R241, 0xffffffff ;  /* 0xffffffff00f17802 */ /* 0x000fe40000000f00 */
[----:B------:R-:W-:Y:S02]  /*112f0*/  MOV R64, 0x11310 ;  /* 0x0001131000407802 */ /* 0x000fe40000000f00 */
[----:B------:R-:W-:Y:S05]  /*11300*/  CALL.REL.NOINC `($__internal_123_$__cuda_sm70_shflsync_down) ;  /* 0x00000df000007944 */ /* 0x000fea0003c00000 */
[----:B-1----:R-:W-:Y:S01]  /*11310*/  MOV R67, R66 ;  /* 0x0000004200437202 */ /* 0x002fe20000000f00 */
[----:B------:R-:W-:Y:S05]  /*11320*/  BRA `(.L_x_5208) ;  /* 0xffff8d5000007947 */ /* 0x000fea000383ffff */
.L_x_5107:
[----:B------:R-:W-:Y:S01]  /*11330*/  HFMA2.MMA R65, -RZ, RZ, 0, 5.9604644775390625e-08 ;  /* 0x00000001ff417435 */ /* 0x000fe200000001ff */
[----:B------:R-:W-:Y:S02]  /*11340*/  MOV R66, R69 ;  /* 0x0000004500427202 */ /* 0x000fe40000000f00 */
[----:B------:R-:W-:Y:S02]  /*11350*/  MOV R242, 0x1f ;  /* 0x0000001f00f27802 */ /* 0x000fe40000000f00 */
[----:B------:R-:W-:-:S02]  /*11360*/  MOV R241, 0xffffffff ;  /* 0xffffffff00f17802 */ /* 0x000fc40000000f00 */
[----:B------:R-:W-:Y:S02]  /*11370*/  MOV R64, 0x11390 ;  /* 0x0001139000407802 */ /* 0x000fe40000000f00 */
[----:B01----:R-:W-:Y:S05]  /*11380*/  CALL.REL.NOINC `($__internal_123_$__cuda_sm70_shflsync_down) ;  /* 0x00000d7000007944 */ /* 0x003fea0003c00000 */
[----:B------:R-:W-:Y:S01]  /*11390*/  HFMA2.MMA R65, -RZ, RZ, 0, 5.9604644775390625e-08 ;  /* 0x00000001ff417435 */ /* 0x000fe200000001ff */
[----:B-1----:R-:W-:Y:S02]  /*113a0*/  MOV R69, R66 ;  /* 0x0000004200457202 */ /* 0x002fe40000000f00 */
[----:B------:R-:W-:Y:S02]  /*113b0*/  MOV R66, R68 ;  /* 0x0000004400427202 */ /* 0x000fe40000000f00 */
[----:B------:R-:W-:Y:S02]  /*113c0*/  MOV R242, 0x1f ;  /* 0x0000001f00f27802 */ /* 0x000fe40000000f00 */
[----:B------:R-:W-:Y:S02]  /*113d0*/  MOV R241, 0xffffffff ;  /* 0xffffffff00f17802 */ /* 0x000fe40000000f00 */
[----:B------:R-:W-:Y:S02]  /*113e0*/  MOV R64, 0x11400 ;  /* 0x0001140000407802 */ /* 0x000fe40000000f00 */
[----:B------:R-:W-:Y:S05]  /*113f0*/  CALL.REL.NOINC `($__internal_123_$__cuda_sm70_shflsync_down) ;  /* 0x00000d0000007944 */ /* 0x000fea0003c00000 */
[----:B------:R-:W-:Y:S01]  /*11400*/  HFMA2.MMA R65, -RZ, RZ, 0, 5.9604644775390625e-08 ;  /* 0x00000001ff417435 */ /* 0x000fe200000001ff */
[----:B-1----:R-:W-:-:S02]  /*11410*/  MOV R121, R66 ;  /* 0x0000004200797202 */ /* 0x002fc40000000f00 */
[----:B------:R-:W-:Y:S02]  /*11420*/  MOV R66, R70 ;  /* 0x0000004600427202 */ /* 0x000fe40000000f00 */
[----:B------:R-:W-:Y:S02]  /*11430*/  MOV R242, 0x1f ;  /* 0x0000001f00f27802 */ /* 0x000fe40000000f00 */
[----:B------:R-:W-:Y:S02]  /*11440*/  MOV R241, 0xffffffff ;  /* 0xffffffff00f17802 */ /* 0x000fe40000000f00 */
[----:B------:R-:W-:Y:S02]  /*11450*/  MOV R64, 0x11470 ;  /* 0x0001147000407802 */ /* 0x000fe40000000f00 */
[----:B------:R-:W-:Y:S05]  /*11460*/  CALL.REL.NOINC `($__internal_123_$__cuda_sm70_shflsync_down) ;  /* 0x00000c9000007944 */ /* 0x000fea0003c00000 */
[----:B-1----:R-:W-:Y:S05]  /*11470*/  BRA `(.L_x_5209) ;  /* 0xffff8c4000007947 */ /* 0x002fea000383ffff */
.L_x_5110:
[----:B------:R-:W-:Y:S01]  /*11480*/  HFMA2.MMA R65, -RZ, RZ, 0, 1.1920928955078125e-07 ;  /* 0x00000002ff417435 */ /* 0x000fe200000001ff */
[----:B----4-:R-:W-:Y:S02]  /*11490*/  MOV R66, R71 ;  /* 0x0000004700427202 */ /* 0x010fe40000000f00 */
[----:B------:R-:W-:Y:S02]  /*114a0*/  MOV R242, 0x1f ;  /* 0x0000001f00f27802 */ /* 0x000fe40000000f00 */
[----:B------:R-:W-:-:S02]  /*114b0*/  MOV R241, 0xffffffff ;  /* 0xffffffff00f17802 */ /* 0x000fc40000000f00 */
[----:B------:R-:W-:Y:S02]  /*114c0*/  MOV R64, 0x114e0 ;  /* 0x000114e000407802 */ /* 0x000fe40000000f00 */
[----:B0123--:R-:W-:Y:S05]  /*114d0*/  CALL.REL.NOINC `($__internal_123_$__cuda_sm70_shflsync_down) ;  /* 0x00000c2000007944 */ /* 0x00ffea0003c00000 */
[----:B------:R-:W-:Y:S01]  /*114e0*/  HFMA2.MMA R65, -RZ, RZ, 0, 1.1920928955078125e-07 ;  /* 0x00000002ff417435 */ /* 0x000fe200000001ff */
[----:B-1----:R-:W-:Y:S02]  /*114f0*/  MOV R67, R66 ;  /* 0x0000004200437202 */ /* 0x002fe40000000f00 */
[----:B------:R-:W-:Y:S02]  /*11500*/  MOV R66, R240 ;  /* 0x000000f000427202 */ /* 0x000fe40000000f00 */
[----:B------:R-:W-:Y:S02]  /*11510*/  MOV R242, 0x1f ;  /* 0x0000001f00f27802 */ /* 0x000fe40000000f00 */
[----:B------:R-:W-:Y:S02]  /*11520*/  MOV R241, 0xffffffff ;  /* 0xffffffff00f17802 */ /* 0x000fe40000000f00 */
[----:B------:R-:W-:Y:S02]  /*11530*/  MOV R64, 0x11550 ;  /* 0x0001155000407802 */ /* 0x000fe40000000f00 */
[----:B------:R-:W-:Y:S05]  /*11540*/  CALL.REL.NOINC `($__internal_123_$__cuda_sm70_shflsync_down) ;  /* 0x00000bb000007944 */ /* 0x000fea0003c00000 */
[----:B------:R-:W-:Y:S01]  /*11550*/  HFMA2.MMA R65, -RZ, RZ, 0, 1.1920928955078125e-07 ;  /* 0x00000002ff417435 */ /* 0x000fe200000001ff */
[----:B-1----:R-:W-:-:S02]  /*11560*/  MOV R69, R66 ;  /* 0x0000004200457202 */ /* 0x002fc40000000f00 */
[----:B------:R-:W-:Y:S02]  /*11570*/  MOV R66, R68 ;  /* 0x0000004400427202 */ /* 0x000fe40000000f00 */
[----:B------:R-:W-:Y:S02]  /*11580*/  MOV R242, 0x1f ;  /* 0x0000001f00f27802 */ /* 0x000fe40000000f00 */
[----:B------:R-:W-:Y:S02]  /*11590*/  MOV R241, 0xffffffff ;  /* 0xffffffff00f17802 */ /* 0x000fe40000000f00 */
[----:B------:R-:W-:Y:S02]  /*115a0*/  MOV R64, 0x115c0 ;  /* 0x000115c000407802 */ /* 0x000fe40000000f00 */
[----:B------:R-:W-:Y:S05]  /*115b0*/  CALL.REL.NOINC `($__internal_123_$__cuda_sm70_shflsync_down) ;  /* 0x00000b4000007944 */ /* 0x000fea0003c00000 */
[----:B------:R-:W-:Y:S01]  /*115c0*/  HFMA2.MMA R65, -RZ, RZ, 0, 1.1920928955078125e-07 ;  /* 0x00000002ff417435 */ /* 0x000fe200000001ff */
[----:B-1----:R-:W-:Y:S02]  /*115d0*/  MOV R70, R66 ;  /* 0x0000004200467202 */ /* 0x002fe40000000f00 */
[----:B------:R-:W-:Y:S02]  /*115e0*/  MOV R66, R120 ;  /* 0x0000007800427202 */ /* 0x000fe40000000f00 */
[----:B------:R-:W-:-:S02]  /*115f0*/  MOV R242, 0x1f ;  /* 0x0000001f00f27802 */ /* 0x000fc40000000f00 */
[----:B------:R-:W-:Y:S02]  /*11600*/  MOV R241, 0xffffffff ;  /* 0xffffffff00f17802 */ /* 0x000fe40000000f00 */
[----:B------:R-:W-:Y:S02]  /*11610*/  MOV R64, 0x11630 ;  /* 0x0001163000407802 */ /* 0x000fe40000000f00 */
[----:B------:R-:W-:Y:S05]  /*11620*/  CALL.REL.NOINC `($__internal_123_$__cuda_sm70_shflsync_down) ;  /* 0x00000ad000007944 */ /* 0x000fea0003c00000 */
[----:B-1----:R-:W-:Y:S05]  /*11630*/  BRA `(.L_x_5210) ;  /* 0xffff8bc000007947 */ /* 0x002fea000383ffff */
.L_x_5113:
[----:B------:R-:W-:Y:S01]  /*11640*/  HFMA2.MMA R65, -RZ, RZ, 0, 2.384185791015625e-07 ;  /* 0x00000004ff417435 */ /* 0x000fe200000001ff */
[----:B----4-:R-:W-:Y:S02]  /*11650*/  MOV R66, R71 ;  /* 0x0000004700427202 */ /* 0x010fe40000000f00 */
[----:B------:R-:W-:Y:S02]  /*11660*/  MOV R242, 0x1f ;  /* 0x0000001f00f27802 */ /* 0x000fe40000000f00 */
[----:B------:R-:W-:Y:S02]  /*11670*/  MOV R241, 0xffffffff ;  /* 0xffffffff00f17802 */ /* 0x000fe40000000f00 */
[----:B------:R-:W-:Y:S02]  /*11680*/  MOV R64, 0x116a0 ;  /* 0x000116a000407802 */ /* 0x000fe40000000f00 */
[----:B0123--:R-:W-:Y:S05]  /*11690*/  CALL.REL.NOINC `($__internal_123_$__cuda_sm70_shflsync_down) ;  /* 0x00000a6000007944 */ /* 0x00ffea0003c00000 */
[----:B-1----:R-:W-:Y:S01]  /*116a0*/  MOV R67, R66 ;  /* 0x0000004200437202 */ /* 0x002fe20000000f00 */
[----:B------:R-:W-:Y:S05]  /*116b0*/  BRA `(.L_x_5211) ;  /* 0xffff8c5000007947 */ /* 0x000fea000383ffff */
.L_x_5114:
[----:B------:R-:W-:Y:S01]  /*116c0*/  HFMA2.MMA R65, -RZ, RZ, 0, 2.384185791015625e-07 ;  /* 0x00000004ff417435 */ /* 0x000fe200000001ff */
[----:B----4-:R-:W-:-:S02]  /*116d0*/  MOV R66, R240 ;  /* 0x000000f000427202 */ /* 0x010fc40000000f00 */
[----:B------:R-:W-:Y:S02]  /*116e0*/  MOV R242, 0x1f ;  /* 0x0000001f00f27802 */ /* 0x000fe40000000f00 */
[----:B------:R-:W-:Y:S02]  /*116f0*/  MOV R241, 0xffffffff ;  /* 0xffffffff00f17802 */ /* 0x000fe40000000f00 */
[----:B------:R-:W-:Y:S02]  /*11700*/  MOV R64, 0x11720 ;  /* 0x0001172000407802 */ /* 0x000fe40000000f00 */
[----:B0123--:R-:W-:Y:S05]  /*11710*/  CALL.REL.NOINC `($__internal_123_$__cuda_sm70_shflsync_down) ;  /* 0x000009e000007944 */ /* 0x00ffea0003c00000 */
[----:B------:R-:W-:Y:S01]  /*11720*/  HFMA2.MMA R65, -RZ, RZ, 0, 2.384185791015625e-07 ;  /* 0x00000004ff417435 */ /* 0x000fe200000001ff */
[----:B-1----:R-:W-:Y:S02]  /*11730*/  MOV R69, R66 ;  /* 0x0000004200457202 */ /* 0x002fe40000000f00 */
[----:B------:R-:W-:Y:S02]  /*11740*/  MOV R66, R68 ;  /* 0x0000004400427202 */ /* 0x000fe40000000f00 */
[----:B------:R-:W-:Y:S02]  /*11750*/  MOV R242, 0x1f ;  /* 0x0000001f00f27802 */ /* 0x000fe40000000f00 */
[----:B------:R-:W-:-:S02]  /*11760*/  MOV R241, 0xffffffff ;  /* 0xffffffff00f17802 */ /* 0x000fc40000000f00 */
[----:B------:R-:W-:Y:S02]  /*11770*/  MOV R64, 0x11790 ;  /* 0x0001179000407802 */ /* 0x000fe40000000f00 */
[----:B------:R-:W-:Y:S05]  /*11780*/  CALL.REL.NOINC `($__internal_123_$__cuda_sm70_shflsync_down) ;  /* 0x0000097000007944 */ /* 0x000fea0003c00000 */
[----:B------:R-:W-:Y:S01]  /*11790*/  HFMA2.MMA R65, -RZ, RZ, 0, 2.384185791015625e-07 ;  /* 0x00000004ff417435 */ /* 0x000fe200000001ff */
[----:B-1----:R-:W-:Y:S02]  /*117a0*/  MOV R70, R66 ;  /* 0x0000004200467202 */ /* 0x002fe40000000f00 */
[----:B------:R-:W-:Y:S02]  /*117b0*/  MOV R66, R120 ;  /* 0x0000007800427202 */ /* 0x000fe40000000f00 */
[----:B------:R-:W-:Y:S02]  /*117c0*/  MOV R242, 0x1f ;  /* 0x0000001f00f27802 */ /* 0x000fe40000000f00 */
[----:B------:R-:W-:Y:S02]  /*117d0*/  MOV R241, 0xffffffff ;  /* 0xffffffff00f17802 */ /* 0x000fe40000000f00 */
[----:B------:R-:W-:Y:S02]  /*117e0*/  MOV R64, 0x11800 ;  /* 0x0001180000407802 */ /* 0x000fe40000000f00 */
[----:B------:R-:W-:Y:S05]  /*117f0*/  CALL.REL.NOINC `($__internal_123_$__cuda_sm70_shflsync_down) ;  /* 0x0000090000007944 */ /* 0x000fea0003c00000 */
[----:B-1----:R-:W-:Y:S05]  /*11800*/  BRA `(.L_x_5212) ;  /* 0xffff8b4000007947 */ /* 0x002fea000383ffff */
.L_x_5117:
[----:B------:R-:W-:Y:S01]  /*11810*/  HFMA2.MMA R65, -RZ, RZ, 0, 4.76837158203125e-07 ;  /* 0x00000008ff417435 */ /* 0x000fe200000001ff */
[----:B----4-:R-:W-:-:S02]  /*11820*/  MOV R66, R71 ;  /* 0x0000004700427202 */ /* 0x010fc40000000f00 */
[----:B------:R-:W-:Y:S02]  /*11830*/  MOV R242, 0x1f ;  /* 0x0000001f00f27802 */ /* 0x000fe40000000f00 */
[----:B------:R-:W-:Y:S02]  /*11840*/  MOV R241, 0xffffffff ;  /* 0xffffffff00f17802 */ /* 0x000fe40000000f00 */
[----:B------:R-:W-:Y:S02]  /*11850*/  MOV R64, 0x11870 ;  /* 0x0001187000407802 */ /* 0x000fe40000000f00 */
[----:B0123--:R-:W-:Y:S05]  /*11860*/  CALL.REL.NOINC `($__internal_123_$__cuda_sm70_shflsync_down) ;  /* 0x0000089000007944 */ /* 0x00ffea0003c00000 */
[----:B------:R-:W-:Y:S01]  /*11870*/  HFMA2.MMA R65, -RZ, RZ, 0, 4.76837158203125e-07 ;  /* 0x00000008ff417435 */ /* 0x000fe200000001ff */
[----:B-1----:R-:W-:Y:S02]  /*11880*/  MOV R67, R66 ;  /* 0x0000004200437202 */ /* 0x002fe40000000f00 */
[----:B------:R-:W-:Y:S02]  /*11890*/  MOV R66, R240 ;  /* 0x000000f000427202 */ /* 0x000fe40000000f00 */
[----:B------:R-:W-:Y:S02]  /*118a0*/  MOV R242, 0x1f ;  /* 0x0000001f00f27802 */ /* 0x000fe40000000f00 */
[----:B------:R-:W-:-:S02]  /*118b0*/  MOV R241, 0xffffffff ;  /* 0xffffffff00f17802 */ /* 0x000fc40000000f00 */
[----:B------:R-:W-:Y:S02]  /*118c0*/  MOV R64, 0x118e0 ;  /* 0x000118e000407802 */ /* 0x000fe40000000f00 */
[----:B------:R-:W-:Y:S05]  /*118d0*/  CALL.REL.NOINC `($__internal_123_$__cuda_sm70_shflsync_down) ;  /* 0x0000082000007944 */ /* 0x000fea0003c00000 */
[----:B------:R-:W-:Y:S01]  /*118e0*/  HFMA2.MMA R65, -RZ, RZ, 0, 4.76837158203125e-07 ;  /* 0x00000008ff417435 */ /* 0x000fe200000001ff */
[----:B-1----:R-:W-:Y:S02]  /*118f0*/  MOV R69, R66 ;  /* 0x0000004200457202 */ /* 0x002fe40000000f00 */
[----:B------:R-:W-:Y:S02]  /*11900*/  MOV R66, R68 ;  /* 0x0000004400427202 */ /* 0x000fe40000000f00 */
[----:B------:R-:W-:Y:S02]  /*11910*/  MOV R242, 0x1f ;  /* 0x0000001f00f27802 */ /* 0x000fe40000000f00 */
[----:B------:R-:W-:Y:S02]  /*11920*/  MOV R241, 0xffffffff ;  /* 0xffffffff00f17802 */ /* 0x000fe40000000f00 */
[----:B------:R-:W-:Y:S02]  /*11930*/  MOV R64, 0x11950 ;  /* 0x0001195000407802 */ /* 0x000fe40000000f00 */
[----:B------:R-:W-:Y:S05]  /*11940*/  CALL.REL.NOINC `($__internal_123_$__cuda_sm70_shflsync_down) ;  /* 0x000007b000007944 */ /* 0x000fea0003c00000 */
[----:B------:R-:W-:Y:S01]  /*11950*/  HFMA2.MMA R65, -RZ, RZ, 0, 4.76837158203125e-07 ;  /* 0x00000008ff417435 */ /* 0x000fe200000001ff */
[----:B-1----:R-:W-:-:S02]  /*11960*/  MOV R70, R66 ;  /* 0x0000004200467202 */ /* 0x002fc40000000f00 */
[----:B------:R-:W-:Y:S02]  /*11970*/  MOV R66, R120 ;  /* 0x0000007800427202 */ /* 0x000fe40000000f00 */
[----:B------:R-:W-:Y:S02]  /*11980*/  MOV R242, 0x1f ;  /* 0x0000001f00f27802 */ /* 0x000fe40000000f00 */
[----:B------:R-:W-:Y:S02]  /*11990*/  MOV R241, 0xffffffff ;  /* 0xffffffff00f17802 */ /* 0x000fe40000000f00 */
[----:B------:R-:W-:Y:S02]  /*119a0*/  MOV R64, 0x119c0 ;  /* 0x000119c000407802 */ /* 0x000fe40000000f00 */
[----:B------:R-:W-:Y:S05]  /*119b0*/  CALL.REL.NOINC `($__internal_123_$__cuda_sm70_shflsync_down) ;  /* 0x0000074000007944 */ /* 0x000fea0003c00000 */
[----:B-1----:R-:W-:Y:S05]  /*119c0*/  BRA `(.L_x_5213) ;  /* 0xffff8ac000007947 */ /* 0x002fea000383ffff */
.L_x_5120:
[----:B------:R-:W-:Y:S01]  /*119d0*/  HFMA2.MMA R65, -RZ, RZ, 0, 9.5367431640625e-07 ;  /* 0x00000010ff417435 */ /* 0x000fe200000001ff */
[----:B----4-:R-:W-:Y:S02]  /*119e0*/  MOV R66, R71 ;  /* 0x0000004700427202 */ /* 0x010fe40000000f00 */
[----:B------:R-:W-:Y:S02]  /*119f0*/  MOV R242, 0x1f ;  /* 0x0000001f00f27802 */ /* 0x000fe40000000f00 */
[----:B------:R-:W-:-:S02]  /*11a00*/  MOV R241, 0xffffffff ;  /* 0xffffffff00f17802 */ /* 0x000fc40000000f00 */
[----:B------:R-:W-:Y:S02]  /*11a10*/  MOV R64, 0x11a30 ;  /* 0x00011a3000407802 */ /* 0x000fe40000000f00 */
[----:B0123--:R-:W-:Y:S05]  /*11a20*/  CALL.REL.NOINC `($__internal_123_$__cuda_sm70_shflsync_down) ;  /* 0x000006d000007944 */ /* 0x00ffea0003c00000 */
[----:B-1----:R-:W-:Y:S01]  /*11a30*/  MOV R67, R66 ;  /* 0x0000004200437202 */ /* 0x002fe20000000f00 */
[----:B------:R-:W-:Y:S05]  /*11a40*/  BRA `(.L_x_5214) ;  /* 0xffff8b5000007947 */ /* 0x000fea000383ffff */
.L_x_5121:
[----:B------:R-:W-:Y:S01]  /*11a50*/  HFMA2.MMA R65, -RZ, RZ, 0, 9.5367431640625e-07 ;  /* 0x00000010ff417435 */ /* 0x000fe200000001ff */
[----:B----4-:R-:W-:Y:S02]  /*11a60*/  MOV R66, R240 ;  /* 0x000000f000427202 */ /* 0x010fe40000000f00 */
[----:B------:R-:W-:Y:S02]  /*11a70*/  MOV R242, 0x1f ;  /* 0x0000001f00f27802 */ /* 0x000fe40000000f00 */
[----:B------:R-:W-:Y:S02]  /*11a80*/  MOV R241, 0xffffffff ;  /* 0xffffffff00f17802 */ /* 0x000fe40000000f00 */
[----:B------:R-:W-:Y:S02]  /*11a90*/  MOV R64, 0x11ab0 ;  /* 0x00011ab000407802 */ /* 0x000fe40000000f00 */
[----:B0123--:R-:W-:Y:S05]  /*11aa0*/  CALL.REL.NOINC `($__internal_123_$__cuda_sm70_shflsync_down) ;  /* 0x0000065000007944 */ /* 0x00ffea0003c00000 */
[----:B------:R-:W-:Y:S01]  /*11ab0*/  HFMA2.MMA R65, -RZ, RZ, 0, 9.5367431640625e-07 ;  /* 0x00000010ff417435 */ /* 0x000fe200000001ff */
[----:B-1----:R-:W-:Y:S02]  /*11ac0*/  MOV R69, R66 ;  /* 0x0000004200457202 */ /* 0x002fe40000000f00 */
[----:B------:R-:W-:-:S02]  /*11ad0*/  MOV R66, R68 ;  /* 0x0000004400427202 */ /* 0x000fc40000000f00 */
[----:B------:R-:W-:Y:S02]  /*11ae0*/  MOV R242, 0x1f ;  /* 0x0000001f00f27802 */ /* 0x000fe40000000f00 */
[----:B------:R-:W-:Y:S02]  /*11af0*/  MOV R241, 0xffffffff ;  /* 0xffffffff00f17802 */ /* 0x000fe40000000f00 */
[----:B------:R-:W-:Y:S02]  /*11b00*/  MOV R64, 0x11b20 ;  /* 0x00011b2000407802 */ /* 0x000fe40000000f00 */
[----:B------:R-:W-:Y:S05]  /*11b10*/  CALL.REL.NOINC `($__internal_123_$__cuda_sm70_shflsync_down) ;  /* 0x000005e000007944 */ /* 0x000fea0003c00000 */
[----:B------:R-:W-:Y:S01]  /*11b20*/  HFMA2.MMA R65, -RZ, RZ, 0, 9.5367431640625e-07 ;  /* 0x00000010ff417435 */ /* 0x000fe200000001ff */
[----:B-1----:R-:W-:Y:S02]  /*11b30*/  MOV R70, R66 ;  /* 0x0000004200467202 */ /* 0x002fe40000000f00 */
[----:B------:R-:W-:Y:S02]  /*11b40*/  MOV R66, R120 ;  /* 0x0000007800427202 */ /* 0x000fe40000000f00 */
[----:B------:R-:W-:Y:S02]  /*11b50*/  MOV R242, 0x1f ;  /* 0x0000001f00f27802 */ /* 0x000fe40000000f00 */
[----:B------:R-:W-:-:S02]  /*11b60*/  MOV R241, 0xffffffff ;  /* 0xffffffff00f17802 */ /* 0x000fc40000000f00 */
[----:B------:R-:W-:Y:S02]  /*11b70*/  MOV R64, 0x11b90 ;  /* 0x00011b9000407802 */ /* 0x000fe40000000f00 */
[----:B------:R-:W-:Y:S05]  /*11b80*/  CALL.REL.NOINC `($__internal_123_$__cuda_sm70_shflsync_down) ;  /* 0x0000057000007944 */ /* 0x000fea0003c00000 */
[----:B-1----:R-:W-:Y:S05]  /*11b90*/  BRA `(.L_x_5215) ;  /* 0xffff8a4000007947 */ /* 0x002fea000383ffff */
.L_x_5124:
[----:B----4-:R-:W-:Y:S01]  /*11ba0*/  HFMA2.MMA R66, -RZ, RZ, 0, 0 ;  /* 0x00000000ff427435 */ /* 0x010fe200000001ff */
[----:B------:R-:W-:Y:S02]  /*11bb0*/  MOV R64, R71 ;  /* 0x0000004700407202 */ /* 0x000fe40000000f00 */
[----:B------:R-:W-:Y:S02]  /*11bc0*/  MOV R247, 0xffffffff ;  /* 0xffffffff00f77802 */ /* 0x000fe40000000f00 */
[----:B------:R-:W-:Y:S02]  /*11bd0*/  MOV R65, 0x11bf0 ;  /* 0x00011bf000417802 */ /* 0x000fe40000000f00 */
[----:B0123--:R-:W-:Y:S05]  /*11be0*/  CALL.REL.NOINC `($__internal_124_$__cuda_sm70_shflsync_idx_p) ;  /* 0x0000055000007944 */ /* 0x00ffea0003c00000 */
[----:B-1----:R-:W-:Y:S01]  /*11bf0*/  MOV R69, R66 ;  /* 0x0000004200457202 */ /* 0x002fe20000000f00 */
[----:B------:R-:W-:Y:S01]  /*11c00*/  HFMA2.MMA R66, -RZ, RZ, 0, 0 ;  /* 0x00000000ff427435 */ /* 0x000fe200000001ff */
[----:B------:R-:W-:Y:S02]  /*11c10*/  MOV R64, R240 ;  /* 0x000000f000407202 */ /* 0x000fe40000000f00 */
[----:B------:R-:W-:Y:S02]  /*11c20*/  MOV R247, 0xffffffff ;  /* 0xffffffff00f77802 */ /* 0x000fe40000000f00 */
[----:B------:R-:W-:-:S02]  /*11c30*/  MOV R65, 0x11c50 ;  /* 0x00011c5000417802 */ /* 0x000fc40000000f00 */
        /* <DEDUP_REMOVED lines=13> */
[----:B------:R-:W-:Y:S01]  /*11d10*/  MOV R70, R69 ;  /* 0x0000004500467202 */ /* 0x000fe20000000f00 */
[----:B------:R-:W-:Y:S01]  /*11d20*/  HFMA2.MMA R65, -RZ, RZ, 0, 5.9604644775390625e-08 ;  /* 0x00000001ff417435 */ /* 0x000fe200000001ff */
[----:B------:R-:W-:-:S02]  /*11d30*/  MOV R69, R67 ;  /* 0x0000004300457202 */ /* 0x000fc40000000f00 */
[----:B-1----:R-:W-:Y:S02]  /*11d40*/  MOV R67, R66 ;  /* 0x0000004200437202 */ /* 0x002fe40000000f00 */
[----:B------:R-:W-:Y:S02]  /*11d50*/  MOV R66, R71 ;  /* 0x0000004700427202 */ /* 0x000fe40000000f00 */
[----:B------:R-:W-:Y:S02]  /*11d60*/  MOV R242, 0x1f ;  /* 0x0000001f00f27802 */ /* 0x000fe40000000f00 */
[----:B------:R-:W-:Y:S02]  /*11d70*/  MOV R241, 0xffffffff ;  /* 0xffffffff00f17802 */ /* 0x000fe40000000f00 */
[----:B------:R-:W-:Y:S02]  /*11d80*/  MOV R64, 0x11da0 ;  /* 0x00011da000407802 */ /* 0x000fe40000000f00 */
[----:B0-----:R-:W-:Y:S05]  /*11d90*/  CALL.REL.NOINC `($__internal_123_$__cuda_sm70_shflsync_down) ;  /* 0x0000036000007944 */ /* 0x001fea0003c00000 */
[----:B------:R-:W-:Y:S01]  /*11da0*/  HFMA2.MMA R65, -RZ, RZ, 0, 5.9604644775390625e-08 ;  /* 0x00000001ff417435 */ /* 0x000fe200000001ff */
[----:B-1----:R-:W-:Y:S02]  /*11db0*/  MOV R71, R66 ;  /* 0x0000004200477202 */ /* 0x002fe40000000f00 */
[----:B------:R-:W-:-:S02]  /*11dc0*/  MOV R66, R240 ;  /* 0x000000f000427202 */ /* 0x000fc40000000f00 */
[----:B------:R-:W-:Y:S02]  /*11dd0*/  MOV R242, 0x1f ;  /* 0x0000001f00f27802 */ /* 0x000fe40000000f00 */
[----:B------:R-:W-:Y:S02]  /*11de0*/  MOV R241, 0xffffffff ;  /* 0xffffffff00f17802 */ /* 0x000fe40000000f00 */
[----:B------:R-:W-:Y:S02]  /*11df0*/  MOV R64, 0x11e10 ;  /* 0x00011e1000407802 */ /* 0x000fe40000000f00 */
[----:B------:R-:W-:Y:S05]  /*11e00*/  CALL.REL.NOINC `($__internal_123_$__cuda_sm70_shflsync_down) ;  /* 0x000002f000007944 */ /* 0x000fea0003c00000 */
[----:B------:R-:W-:Y:S01]  /*11e10*/  HFMA2.MMA R65, -RZ, RZ, 0, 5.9604644775390625e-08 ;  /* 0x00000001ff417435 */ /* 0x000fe200000001ff */
[----:B-1----:R-:W-:Y:S02]  /*11e20*/  MOV R240, R66 ;  /* 0x0000004200f07202 */ /* 0x002fe40000000f00 */
[----:B------:R-:W-:Y:S02]  /*11e30*/  MOV R66, R68 ;  /* 0x0000004400427202 */ /* 0x000fe40000000f00 */
[----:B------:R-:W-:Y:S02]  /*11e40*/  MOV R242, 0x1f ;  /* 0x0000001f00f27802 */ /* 0x000fe40000000f00 */
[----:B------:R-:W-:-:S02]  /*11e50*/  MOV R241, 0xffffffff ;  /* 0xffffffff00f17802 */ /* 0x000fc40000000f00 */
[----:B------:R-:W-:Y:S02]  /*11e60*/  MOV R64, 0x11e80 ;  /* 0x00011e8000407802 */ /* 0x000fe40000000f00 */
[----:B------:R-:W-:Y:S05]  /*11e70*/  CALL.REL.NOINC `($__internal_123_$__cuda_sm70_shflsync_down) ;  /* 0x0000028000007944 */ /* 0x000fea0003c00000 */
[----:B------:R-:W-:Y:S01]  /*11e80*/  HFMA2.MMA R65, -RZ, RZ, 0, 5.9604644775390625e-08 ;  /* 0x00000001ff417435 */ /* 0x000fe200000001ff */
[----:B-1----:R-:W-:Y:S02]  /*11e90*/  MOV R68, R66 ;  /* 0x0000004200447202 */ /* 0x002fe40000000f00 */
[----:B------:R-:W-:Y:S02]  /*11ea0*/  MOV R66, R120 ;  /* 0x0000007800427202 */ /* 0x000fe40000000f00 */
[----:B------:R-:W-:Y:S02]  /*11eb0*/  MOV R242, 0x1f ;  /* 0x0000001f00f27802 */ /* 0x000fe40000000f00 */
[----:B------:R-:W-:Y:S02]  /*11ec0*/  MOV R241, 0xffffffff ;  /* 0xffffffff00f17802 */ /* 0x000fe40000000f00 */
[----:B------:R-:W-:Y:S02]  /*11ed0*/  MOV R64, 0x11ef0 ;  /* 0x00011ef000407802 */ /* 0x000fe40000000f00 */
[----:B------:R-:W-:Y:S05]  /*11ee0*/  CALL.REL.NOINC `($__internal_123_$__cuda_sm70_shflsync_down) ;  /* 0x0000021000007944 */ /* 0x000fea0003c00000 */
        /* <DEDUP_REMOVED lines=21> */
[----:B------:R-:W-:Y:S02]  /*12040*/  MOV R64, R62 ;  /* 0x0000003e00407202 */ /* 0x000fe40000000f00 */
[----:B------:R-:W-:-:S02]  /*12050*/  MOV R247, 0xffffffff ;  /* 0xffffffff00f77802 */ /* 0x000fc40000000f00 */
        /* <DEDUP_REMOVED lines=10> */
        .weak           $__internal_123_$__cuda_sm70_shflsync_down
        .type           $__internal_123_$__cuda_sm70_shflsync_down,@function
        .size           $__internal_123_$__cuda_sm70_shflsync_down,($__internal_124_$__cuda_sm70_shflsync_idx_p - $__internal_123_$__cuda_sm70_shflsync_down)
$__internal_123_$__cuda_sm70_shflsync_down:
[----:B------:R-:W-:Y:S04]  /*12100*/  WARPSYNC R241 ;  /* 0x000000f100007348 */ /* 0x000fe80003800000 */
[----:B------:R0:W1:Y:S02]  /*12110*/  SHFL.DOWN PT, R66, R66, R65, R242 ;  /* 0x0800004142427389 */ /* 0x00006400000e00f2 */
[----:B0-----:R-:W-:-:S06]  /*12120*/  HFMA2.MMA R65, -RZ, RZ, 0, 0 ;  /* 0x00000000ff417435 */ /* 0x001fcc00000001ff */
[----:B------:R-:W-:Y:S05]  /*12130*/  RET.REL.NODEC R64 `(_Z25selective_scan_bwd_kernelI32Selective_Scan_bwd_kernel_traitsILi64ELi16ELb0ELb1ELb0ELb0ELb1EN3c108BFloat16ENS1_7complexIfEEEEv12SSMParamsBwd) ;  /* 0xfffedec040007950 */ /* 0x000fea0003c3ffff */
        .weak           $__internal_124_$__cuda_sm70_shflsync_idx_p
        .type           $__internal_124_$__cuda_sm70_shflsync_idx_p,@function
        .size           $__internal_124_$__cuda_sm70_shflsync_idx_p,($__internal_125_$__cuda_sm70_shflsync_up - $__internal_124_$__cuda_sm70_shflsync_idx_p)
$__internal_124_$__cuda_sm70_shflsync_idx_p:
[----:B------:R-:W-:Y:S01]  /*12140*/  MOV R85, 0x1f ;  /* 0x0000001f00557802 */ /* 0x000fe20000000f00 */
[----:B------:R-:W-:Y:S04]  /*12150*/  WARPSYNC R247 ;  /* 0x000000f700007348 */ /* 0x000fe80003800000 */
[----:B------:R0:W1:Y:S04]  /*12160*/  SHFL.IDX PT, R66, R64, R66, R85 ;  /* 0x0000004240427389 */ /* 0x00006800000e0055 */
[----:B0-----:R-:W0:Y:S01]  /*12170*/  S2R R85, SR_LANEID ;  /* 0x0000000000557919 */ /* 0x001e220000000000 */
[----:B------:R-:W-:Y:S01]  /*12180*/  MOV R64, R65 ;  /* 0x0000004100407202 */ /* 0x000fe20000000f00 */
[----:B------:R-:W-:-:S06]  /*12190*/  HFMA2.MMA R65, -RZ, RZ, 0, 0 ;  /* 0x00000000ff417435 */ /* 0x000fcc00000001ff */
[----:B------:R-:W-:Y:S05]  /*121a0*/  RET.REL.NODEC R64 `(_Z25selective_scan_bwd_kernelI32Selective_Scan_bwd_kernel_traitsILi64ELi16ELb0ELb1ELb0ELb0ELb1EN3c108BFloat16ENS1_7complexIfEEEEv12SSMParamsBwd) ;  /* 0xfffede5040007950 */ /* 0x000fea0003c3ffff */
        .weak           $__internal_125_$__cuda_sm70_shflsync_up
        .type           $__internal_125_$__cuda_sm70_shflsync_up,@function
        .size           $__internal_125_$__cuda_sm70_shflsync_up,(.L_x_14557 - $__internal_125_$__cuda_sm70_shflsync_up)
$__internal_125_$__cuda_sm70_shflsync_up:
[----:B------:R-:W-:Y:S04]  /*121b0*/  WARPSYNC R244 ;  /* 0x000000f400007348 */ /* 0x000fe80003800000 */
[----:B------:R0:W1:Y:S02]  /*121c0*/  SHFL.UP PT, R66, R65, R66, R245 ;  /* 0x0400004241427389 */ /* 0x00006400000e00f5 */
[----:B0-----:R-:W-:-:S04]  /*121d0*/  MOV R65, 0x0 ;  /* 0x0000000000417802 */ /* 0x001fc80000000f00 */
[----:B------:R-:W-:Y:S05]  /*121e0*/  RET.REL.NODEC R64 `(_Z25selective_scan_bwd_kernelI32Selective_Scan_bwd_kernel_traitsILi64ELi16ELb0ELb1ELb0ELb0ELb1EN3c108BFloat16ENS1_7complexIfEEEEv12SSMParamsBwd) ;  /* 0xfffede1040007950 */ /* 0x000fea0003c3ffff */
.L_x_5217:
        /* <DEDUP_REMOVED lines=9> */
.L_x_14557:


//--------------------- .text._Z25selective_scan_bwd_kernelI32Selective_Scan_bwd_kernel_traitsILi64ELi16ELb0ELb1ELb0ELb1ELb0EN3c108BFloat16ENS1_7complexIfEEEEv12SSMParamsBwd --------------------------
	.section	.text._Z25selective_scan_bwd_kernelI32Selective_Scan_bwd_kernel_traitsILi64ELi16ELb0ELb1ELb0ELb1ELb0EN3c108BFloat16ENS1_7complexIfEEEEv12SSMParamsBwd,"ax",@progbits
	.sectioninfo	@"SHI_REGISTERS=255"
	.align	128
        .global         _Z25selective_scan_bwd_kernelI32Selective_Scan_bwd_kernel_traitsILi64ELi16ELb0ELb1ELb0ELb1ELb0EN3c108BFloat16ENS1_7complexIfEEEEv12SSMParamsBwd
        .type           _Z25selective_scan_bwd_kernelI32Selective_Scan_bwd_kernel_traitsILi64ELi16ELb0ELb1ELb0ELb1ELb0EN3c108BFloat16ENS1_7complexIfEEEEv12SSMParamsBwd,@function
        .size           _Z25selective_scan_bwd_kernelI32Selective_Scan_bwd_kernel_traitsILi64ELi16ELb0ELb1ELb0ELb1ELb0EN3c108BFloat16ENS1_7complexIfEEEEv12SSMParamsBwd,(.L_x_14560 - _Z25selective_scan_bwd_kernelI32Selective_Scan_bwd_kernel_traitsILi64ELi16ELb0ELb1ELb0ELb1ELb0EN3c108BFloat16ENS1_7complexIfEEEEv12SSMParamsBwd)
        .other          _Z25selective_scan_bwd_kernelI32Selective_Scan_bwd_kernel_traitsILi64ELi16ELb0ELb1ELb0ELb1ELb0EN3c108BFloat16ENS1_7complexIfEEEEv12SSMParamsBwd,@"STO_CUDA_ENTRY STV_DEFAULT"
_Z25selective_scan_bwd_kernelI32Selective_Scan_bwd_kernel_traitsILi64ELi16ELb0ELb1ELb0ELb1ELb0EN3c108BFloat16ENS1_7complexIfEEEEv12SSMParamsBwd:
.text._Z25selective_scan_bwd_kernelI32Selective_Scan_bwd_kernel_traitsILi64ELi16ELb0ELb1ELb0ELb1ELb0EN3c108BFloat16ENS1_7complexIfEEEEv12SSMParamsBwd:
        /* <DEDUP_REMOVED lines=165> */
.L_x_5357:
        /* <DEDUP_REMOVED lines=229> */
[----:B------:R0:W-:Y:S04]  /*18a0*/  STS.U16 [R250+0x140], R7 ;  /* 0x00014007fa007388 */ /* 0x0001e80000000400 */
[----:B------:R-:W-:Y:S04]  /*18b0*/  STS.U16 [R249+0x180], R8 ;  /* 0x00018008f9007388 */ /* 0x000fe80000000400 */
[----:B------:R-:W-:Y:S04]  /*18c0*/  STS.U16 [R240+0x1c0], R9 ;  /* 0x0001c009f0007388 */ /* 0x000fe80000000400 */
[----:B------:R1:W-:Y:S04]  /*18d0*/  STS.U16 [R239+0x200], R10 ;  /* 0x0002000aef007388 */ /* 0x0003e80000000400 */
[----:B----4-:R-:W-:Y:S04]  /*18e0*/  STS.U16 [R238+0x240], R11 ;  /* 0x0002400bee007388 */ /* 0x010fe80000000400 */
[----:B-----5:R2:W-:Y:S04]  /*18f0*/  STS.U16 [R237+0x280], R12 ;  /* 0x0002800ced007388 */ /* 0x0205e80000000400 */
[----:B------:R-:W-:Y:S04]  /*1900*/  STS.U16 [R236+0x2c0], R13 ;  /* 0x0002c00dec007388 */ /* 0x000fe80000000400 */
[----:B------:R3:W-:Y:S01]  /*1910*/  STS.U16 [R235+0x300], R14 ;  /* 0x0003000eeb007388 */ /* 0x0007e20000000400 */
[----:B0-----:R-:W-:-:S03]  /*1920*/  IMAD.WIDE R6, R82, 0x2, R2 ;  /* 0x0000000252067825 */ /* 0x001fc600078e0202 */
[----:B------:R-:W-:Y:S04]  /*1930*/  STS.U16 [R234+0x340], R15 ;  /* 0x0003400fea007388 */ /* 0x000fe80000000400 */
[----:B------:R0:W-:Y:S04]  /*1940*/  STS.U16 [R233+0x380], R16 ;  /* 0x00038010e9007388 */ /* 0x0001e80000000400 */
[----:B------:R-:W-:Y:S01]  /*1950*/  STS.U16 [R232+0x3c0], R17 ;  /* 0x0003c011e8007388 */ /* 0x000fe20000000400 */
[----:B------:R-:W-:-:S06]  /*1960*/  NOP ;  /* 0x0000000000007918 */ /* 0x000fcc0000000000 */
[----:B------:R-:W4:Y:S04]  /*1970*/  LDS.U16 R5, [R81] ;  /* 0x0000000051057984 */ /* 0x000f280000000400 */
[----:B------:R-:W2:Y:S04]  /*1980*/  LDS.U16 R8, [R81+0x2] ;  /* 0x0000020051087984 */ /* 0x000ea80000000400 */
[----:B------:R-:W0:Y:S04]  /*1990*/  LDS.U16 R19, [R81+0x4] ;  /* 0x0000040051137984 */ /* 0x000e280000000400 */
        /* <DEDUP_REMOVED lines=15> */
[----:B------:R-:W-:-:S03]  /*1a90*/  PRMT R9, RZ, 0x7610, R9 ;  /* 0x00007610ff097816 */ /* 0x000fc60000000009 */
[----:B------:R1:W5:Y:S01]  /*1aa0*/  @!P0 LDG.E.U16 R35, [R6.64] ;  /* 0x0000001e06238981 */ /* 0x000362000c1e1500 */
[----:B------:R-:W-:-:S03]  /*1ab0*/  ISETP.GE.AND P0, PT, R22, R103, PT ;  /* 0x000000671600720c */ /* 0x000fc60003f06270 */
[----:B------:R1:W5:Y:S01]  /*1ac0*/  @!P1 LDG.E.U16 R9, [R6.64+0x40] ;  /* 0x0000401e06099981 */ /* 0x000362000c1e1500 */
[-C--:B------:R-:W-:Y:S02]  /*1ad0*/  ISETP.GE.AND P1, PT, R24, R103.reuse, PT ;  /* 0x000000671800720c */ /* 0x080fe40003f26270 */
[----:B--2---:R-:W-:Y:S01]  /*1ae0*/  PRMT R12, RZ, 0x7610, R12 ;  /* 0x00007610ff0c7816 */ /* 0x004fe2000000000c */
[----:B------:R1:W2:Y:S01]  /*1af0*/  @!P2 LDG.E.U16 R39, [R6.64+0x2c0] ;  /* 0x0002c01e0627a981 */ /* 0x0002a2000c1e1500 */
[----:B------:R-:W-:Y:S02]  /*1b00*/  PRMT R11, RZ, 0x7610, R11 ;  /* 0x00007610ff0b7816 */ /* 0x000fe4000000000b */
[----:B---3--:R-:W-:Y:S01]  /*1b10*/  PRMT R14, RZ, 0x7610, R14 ;  /* 0x00007610ff0e7816 */ /* 0x008fe2000000000e */
[----:B------:R1:W3:Y:S04]  /*1b20*/  @!P4 LDG.E.U16 R41, [R6.64+0x340] ;  /* 0x0003401e0629c981 */ /* 0x0002e8000c1e1500 */
[----:B------:R1:W2:Y:S01]  /*1b30*/  @!P0 LDG.E.U16 R10, [R6.64+0x80] ;  /* 0x0000801e060a8981 */ /* 0x0002a2000c1e1500 */
[----:B------:R-:W-:-:S03]  /*1b40*/  ISETP.GE.AND P0, PT, R26, R103, PT ;  /* 0x000000671a00720c */ /* 0x000fc60003f06270 */
[----:B------:R1:W3:Y:S01]  /*1b50*/  @!P1 LDG.E.U16 R11, [R6.64+0xc0] ;  /* 0x0000c01e060b9981 */ /* 0x0002e2000c1e1500 */
[-C--:B------:R-:W-:Y:S02]  /*1b60*/  ISETP.GE.AND P1, PT, R28, R103.reuse, PT ;  /* 0x000000671c00720c */ /* 0x080fe40003f26270 */
[----:B------:R-:W-:Y:S01]  /*1b70*/  PRMT R13, RZ, 0x7610, R13 ;  /* 0x00007610ff0d7816 */ /* 0x000fe2000000000d */
[----:B------:R1:W3:Y:S06]  /*1b80*/  @!P6 LDG.E.U16 R43, [R6.64+0x3c0] ;  /* 0x0003c01e062be981 */ /* 0x0002ec000c1e1500 */
[----:B------:R1:W3:Y:S01]  /*1b90*/  @!P0 LDG.E.U16 R12, [R6.64+0x100] ;  /* 0x0001001e060c8981 */ /* 0x0002e2000c1e1500 */
[----:B------:R-:W-:-:S03]  /*1ba0*/  ISETP.GE.AND P0, PT, R30, R103, PT ;  /* 0x000000671e00720c */ /* 0x000fc60003f06270 */
[----:B------:R1:W3:Y:S01]  /*1bb0*/  @!P1 LDG.E.U16 R13, [R6.64+0x140] ;  /* 0x0001401e060d9981 */ /* 0x0002e2000c1e1500 */
[----:B------:R-:W-:-:S09]  /*1bc0*/  ISETP.GE.AND P1, PT, R32, R103, PT ;  /* 0x000000672000720c */ /* 0x000fd20003f26270 */
[----:B------:R1:W3:Y:S01]  /*1bd0*/  @!P0 LDG.E.U16 R14, [R6.64+0x180] ;  /* 0x0001801e060e8981 */ /* 0x0002e2000c1e1500 */
[----:B------:R-:W-:Y:S02]  /*1be0*/  ISETP.GE.AND P0, PT, R34, R103, PT ;  /* 0x000000672200720c */ /* 0x000fe40003f06270 */
[----:B0-----:R-:W-:Y:S02]  /*1bf0*/  PRMT R16, RZ, 0x7610, R16 ;  /* 0x00007610ff107816 */ /* 0x001fe40000000010 */
[----:B------:R-:W-:-:S06]  /*1c00*/  PRMT R15, RZ, 0x7610, R15 ;  /* 0x00007610ff0f7816 */ /* 0x000fcc000000000f */
[----:B------:R1:W3:Y:S01]  /*1c10*/  @!P1 LDG.E.U16 R15, [R6.64+0x1c0] ;  /* 0x0001c01e060f9981 */ /* 0x0002e2000c1e1500 */
[----:B------:R-:W-:-:S03]  /*1c20*/  ISETP.NE.AND P1, PT, R36, RZ, PT ;  /* 0x000000ff2400720c */ /* 0x000fc60003f25270 */
[----:B------:R1:W3:Y:S01]  /*1c30*/  @!P0 LDG.E.U16 R16, [R6.64+0x200] ;  /* 0x0002001e06108981 */ /* 0x0002e2000c1e1500 */
[----:B------:R-:W-:Y:S02]  /*1c40*/  ISETP.NE.AND P0, PT, R37, RZ, PT ;  /* 0x000000ff2500720c */ /* 0x000fe40003f05270 */
[----:B------:R-:W-:Y:S02]  /*1c50*/  PRMT R37, RZ, 0x7610, R37 ;  /* 0x00007610ff257816 */ /* 0x000fe40000000025 */
[----:B------:R-:W-:Y:S02]  /*1c60*/  PRMT R22, RZ, 0x7610, R22 ;  /* 0x00007610ff167816 */ /* 0x000fe40000000016 */
[----:B------:R-:W-:-:S03]  /*1c70*/  PRMT R24, RZ, 0x7610, R24 ;  /* 0x00007610ff187816 */ /* 0x000fc60000000018 */
[----:B------:R1:W3:Y:S04]  /*1c80*/  @!P1 LDG.E.U16 R20, [R6.64+0x280] ;  /* 0x0002801e06149981 */ /* 0x0002e8000c1e1500 */
[----:B------:R1:W3:Y:S04]  /*1c90*/  @!P0 LDG.E.U16 R37, [R6.64+0x240] ;  /* 0x0002401e06258981 */ /* 0x0002e8000c1e1500 */
[----:B------:R1:W3:Y:S04]  /*1ca0*/  @!P3 LDG.E.U16 R22, [R6.64+0x300] ;  /* 0x0003001e0616b981 */ /* 0x0002e8000c1e1500 */
[----:B------:R1:W3:Y:S02]  /*1cb0*/  @!P5 LDG.E.U16 R24, [R6.64+0x380] ;  /* 0x0003801e0618d981 */ /* 0x0002e4000c1e1500 */
[----:B-1----:R-:W-:-:S02]  /*1cc0*/  PRMT R7, RZ, 0x5410, R80 ;  /* 0x00005410ff077816 */ /* 0x002fc40000000050 */
[----:B----4-:R-:W-:Y:S02]  /*1cd0*/  PRMT R5, RZ, 0x5410, R5 ;  /* 0x00005410ff057816 */ /* 0x010fe40000000005 */
[----:B------:R-:W-:-:S03]  /*1ce0*/  PRMT R26, RZ, 0x5410, R75 ;  /* 0x00005410ff1a7816 */ /* 0x000fc6000000004b */
[----:B------:R-:W-:Y:S01]  /*1cf0*/  FADD.FTZ R52, R5, UR5 ;  /* 0x0000000505347e21 */ /* 0x000fe20008010000 */
[----:B------:R-:W-:-:S04]  /*1d00*/  PRMT R8, RZ, 0x5410, R8 ;  /* 0x00005410ff087816 */ /* 0x000fc80000000008 */
[----:B------:R-:W-:Y:S02]  /*1d10*/  FSETP.GTU.FTZ.AND P4, PT, R52, 20, PT ;  /* 0x41a000003400780b */ /* 0x000fe40003f9c000 */
[----:B------:R-:W-:Y:S02]  /*1d20*/  PRMT R19, RZ, 0x5410, R19 ;  /* 0x00005410ff137816 */ /* 0x000fe40000000013 */
[----:B------:R-:W-:Y:S02]  /*1d30*/  PRMT R21, RZ, 0x5410, R21 ;  /* 0x00005410ff157816 */ /* 0x000fe40000000015 */
[----:B------:R-:W-:Y:S02]  /*1d40*/  PRMT R23, RZ, 0x5410, R23 ;  /* 0x00005410ff177816 */ /* 0x000fe40000000017 */
[----:B------:R-:W-:Y:S01]  /*1d50*/  PRMT R25, RZ, 0x5410, R25 ;  /* 0x00005410ff197816 */ /* 0x000fe20000000019 */
[----:B------:R-:W-:Y:S01]  /*1d60*/  STL [R1+0x8], R51 ;  /* 0x0000083301007387 */ /* 0x000fe20000100800 */
[----:B------:R-:W-:Y:S01]  /*1d70*/  FADD.FTZ R50, R19, UR5 ;  /* 0x0000000513327e21 */ /* 0x000fe20008010000 */
[----:B------:R-:W-:-:S02]  /*1d80*/  PRMT R5, RZ, 0x5410, R72 ;  /* 0x00005410ff057816 */ /* 0x000fc40000000048 */
[----:B------:R-:W-:Y:S01]  /*1d90*/  STL [R1+0x4], R49 ;  /* 0x0000043101007387 */ /* 0x000fe20000100800 */
[----:B------:R-:W-:Y:S01]  /*1da0*/  FADD.FTZ R48, R23, UR5 ;  /* 0x0000000517307e21 */ /* 0x000fe20008010000 */
[----:B------:R-:W-:Y:S02]  /*1db0*/  PRMT R27, RZ, 0x5410, R27 ;  /* 0x00005410ff1b7816 */ /* 0x000fe4000000001b */
[----:B------:R-:W-:Y:S01]  /*1dc0*/  STL [R1], R47 ;  /* 0x0000002f01007387 */ /* 0x000fe20000100800 */
[----:B------:R-:W-:Y:S01]  /*1dd0*/  BSSY B0, `(.L_x_5219) ;  /* 0x0000065000007945 */ /* 0x000fe20003800000 */
[----:B------:R-:W-:Y:S01]  /*1de0*/  FSETP.GTU.FTZ.AND P2, PT, R50, 20, PT ;  /* 0x41a000003200780b */ /* 0x000fe20003f5c000 */
[----:B------:R-:W-:Y:S01]  /*1df0*/  FADD.FTZ R46, R27, UR5 ;  /* 0x000000051b2e7e21 */ /* 0x000fe20008010000 */
[----:B------:R-:W-:Y:S01]  /*1e00*/  FSETP.GTU.FTZ.AND P0, PT, R48, 20, PT ;  /* 0x41a000003000780b */ /* 0x000fe20003f1c000 */
[----:B-----5:R-:W-:Y:S04]  /*1e10*/  STS.U16 [R51], R35 ;  /* 0x0000002333007388 */ /* 0x020fe80000000400 */
[----:B------:R-:W-:Y:S04]  /*1e20*/  STS.U16 [R49+0x40], R9 ;  /* 0x0000400931007388 */ /* 0x000fe80000000400 */
[----:B--2---:R-:W-:Y:S04]  /*1e30*/  STS.U16 [R47+0x80], R10 ;  /* 0x0000800a2f007388 */ /* 0x004fe80000000400 */
[----:B---3--:R-:W-:Y:S04]  /*1e40*/  STS.U16 [R252+0xc0], R11 ;  /* 0x0000c00bfc007388 */ /* 0x008fe80000000400 */
        /* <DEDUP_REMOVED lines=20> */
[----:B------:R-:W5:Y:S01]  /*1f90*/  LDS.U16 R9, [R81+0xe] ;  /* 0x00000e0051097984 */ /* 0x000f620000000400 */
[----:B0-----:R-:W-:-:S03]  /*1fa0*/  PRMT R20, RZ, 0x5410, R76 ;  /* 0x00005410ff147816 */ /* 0x001fc6000000004c */
[----:B------:R-:W-:Y:S04]  /*1fb0*/  LDS.U16 R22, [R81+0x16] ;  /* 0x0000160051167984 */ /* 0x000fe80000000400 */
[----:B------:R-:W-:Y:S01]  /*1fc0*/  LDS.U16 R60, [R81+0x18] ;  /* 0x00001800513c7984 */ /* 0x000fe20000000400 */
[----:B-1----:R-:W-:-:S03]  /*1fd0*/  PRMT R16, RZ, 0x5410, R6 ;  /* 0x00005410ff107816 */ /* 0x002fc60000000006 */
[----:B------:R-:W-:Y:S01]  /*1fe0*/  LDS.U16 R61, [R81+0x1a] ;  /* 0x00001a00513d7984 */ /* 0x000fe20000000400 */
[----:B--2---:R-:W-:Y:S01]  /*1ff0*/  PRMT R15, RZ, 0x5410, R15 ;  /* 0x00005410ff0f7816 */ /* 0x004fe2000000000f */
[----:B------:R-:W-:Y:S01]  /*2000*/  FFMA.FTZ R6, R16, R7, R45 ;  /* 0x0000000710067223 */ /* 0x000fe2000001002d */
[----:B------:R-:W-:Y:S01]  /*2010*/  PRMT R7, RZ, 0x5410, R79 ;  /* 0x00005410ff077816 */ /* 0x000fe2000000004f */
[----:B------:R-:W-:Y:S01]  /*2020*/  LDS.U16 R62, [R81+0x1c] ;  /* 0x00001c00513e7984 */ /* 0x000fe20000000400 */
[----:B---3--:R-:W-:-:S03]  /*2030*/  PRMT R14, RZ, 0x5410, R14 ;  /* 0x00005410ff0e7816 */ /* 0x008fc6000000000e */
[----:B------:R-:W-:Y:S01]  /*2040*/  FFMA.FTZ R7, R15, R7, R6 ;  /* 0x000000070f077223 */ /* 0x000fe20000010006 */
[----:B------:R-:W-:Y:S01]  /*2050*/  PRMT R6, RZ, 0x5410, R78 ;  /* 0x00005410ff067816 */ /* 0x000fe2000000004e */
[----:B------:R-:W-:Y:S01]  /*2060*/  LDS.U16 R63, [R81+0x1e] ;  /* 0x00001e00513f7984 */ /* 0x000fe20000000400 */
[----:B----4-:R-:W-:-:S03]  /*2070*/  PRMT R13, RZ, 0x5410, R13 ;  /* 0x00005410ff0d7816 */ /* 0x010fc6000000000d */
[----:B------:R-:W-:Y:S01]  /*2080*/  FFMA.FTZ R6, R14, R6, R7 ;  /* 0x000000060e067223 */ /* 0x000fe20000010007 */
[----:B------:R-:W-:-:S05]  /*2090*/  PRMT R7, RZ, 0x5410, R77 ;  /* 0x00005410ff077816 */ /* 0x000fca000000004d */
[----:B------:R-:W-:Y:S02]  /*20a0*/  FFMA.FTZ R7, R13, R7, R6 ;  /* 0x000000070d077223 */ /* 0x000fe40000010006 */
[----:B------:R-:W0:Y:S01]  /*20b0*/  LDS.U16 R6, [R81+0x10] ;  /* 0x0000100051067984 */ /* 0x000e220000000400 */
[----:B-----5:R-:W-:-:S05]  /*20c0*/  PRMT R12, RZ, 0x5410, R12 ;  /* 0x00005410ff0c7816 */ /* 0x020fca000000000c */
[----:B------:R-:W-:Y:S02]  /*20d0*/  FFMA.FTZ R24, R12, R20, R7 ;  /* 0x000000140c187223 */ /* 0x000fe40000010007 */
[----:B------:R1:W2:Y:S04]  /*20e0*/  LDS.U16 R7, [R81+0x12] ;  /* 0x0000120051077984 */ /* 0x0002a80000000400 */
[----:B------:R1:W3:Y:S01]  /*20f0*/  LDS.U16 R20, [R81+0x14] ;  /* 0x0000140051147984 */ /* 0x0002e20000000400 */
[----:B------:R-:W-:Y:S02]  /*2100*/  PRMT R11, RZ, 0x5410, R11 ;  /* 0x00005410ff0b7816 */ /* 0x000fe4000000000b */
[----:B------:R-:W-:-:S03]  /*2110*/  PRMT R10, RZ, 0x5410, R10 ;  /* 0x00005410ff0a7816 */ /* 0x000fc6000000000a */
[----:B------:R-:W-:Y:S01]  /*2120*/  FFMA.FTZ R35, R11, R26, R24 ;  /* 0x0000001a0b237223 */ /* 0x000fe20000010018 */
[----:B------:R-:W-:Y:S02]  /*2130*/  MOV R26, c[0x0][0x16c] ;  /* 0x00005b00001a7a02 */ /* 0x000fe40000000f00 */
[----:B------:R-:W-:Y:S02]  /*2140*/  PRMT R24, RZ, 0x5410, R74 ;  /* 0x00005410ff187816 */ /* 0x000fe4000000004a */
[----:B------:R-:W-:Y:S02]  /*2150*/  ISETP.GE.AND P5, PT, R26, 0x1, PT ;  /* 0x000000011a00780c */ /* 0x000fe40003fa6270 */
[----:B------:R-:W-:Y:S01]  /*2160*/  PRMT R26, RZ, 0x5410, R73 ;  /* 0x00005410ff1a7816 */ /* 0x000fe20000000049 */
[----:B------:R-:W-:Y:S01]  /*2170*/  FFMA.FTZ R24, R10, R24, R35 ;  /* 0x000000180a187223 */ /* 0x000fe20000010023 */
[----:B------:R-:W-:Y:S01]  /*2180*/  PRMT R9, RZ, 0x5410, R9 ;  /* 0x00005410ff097816 */ /* 0x000fe20000000009 */
[----:B------:R-:W-:-:S02]  /*2190*/  FADD.FTZ R51, R8, UR5 ;  /* 0x0000000508337e21 */ /* 0x000fc40008010000 */
[----:B------:R-:W-:Y:S02]  /*21a0*/  FADD.FTZ R49, R21, UR5 ;  /* 0x0000000515317e21 */ /* 0x000fe40008010000 */
[----:B------:R-:W-:Y:S02]  /*21b0*/  FADD.FTZ R47, R25, UR5 ;  /* 0x00000005192f7e21 */ /* 0x000fe40008010000 */
[----:B------:R-:W-:Y:S01]  /*21c0*/  FFMA.FTZ R35, R9, R26, R24 ;  /* 0x0000001a09237223 */ /* 0x000fe20000010018 */
[----:B------:R-:W-:Y:S02]  /*21d0*/  FSETP.GTU.FTZ.AND P3, PT, R51, 20, PT ;  /* 0x41a000003300780b */ /* 0x000fe40003f7c000 */
[----:B0-----:R-:W-:Y:S02]  /*21e0*/  PRMT R8, RZ, 0x5410, R6 ;  /* 0x00005410ff087816 */ /* 0x001fe40000000006 */
[----:B------:R-:W-:Y:S02]  /*21f0*/  FSETP.GTU.FTZ.AND P1, PT, R49, 20, PT ;  /* 0x41a000003100780b */ /* 0x000fe40003f3c000 */
[----:B------:R-:W-:Y:S01]  /*2200*/  FSETP.GTU.FTZ.AND P6, PT, R47, 20, PT ;  /* 0x41a000002f00780b */ /* 0x000fe20003fdc000 */
[----:B------:R-:W-:Y:S01]  /*2210*/  FFMA.FTZ R24, R8, R5, R35 ;  /* 0x0000000508187223 */ /* 0x000fe20000010023 */
[----:B------:R-:W-:Y:S06]  /*2220*/  @P4 BRA `(.L_x_5220) ;  /* 0x000001f000004947 */ /* 0x000fec0003800000 */
[----:B-1----:R-:W-:Y:S01]  /*2230*/  FMUL.FTZ R52, R52, 1.4426950216293334961 ;  /* 0x3fb8aa3b34347820 */ /* 0x002fe20000410000 */
        /* <DEDUP_REMOVED lines=30> */
.L_x_5220:
[----:B-1----:R-:W-:Y:S05]  /*2420*/  BSYNC B0 ;  /* 0x0000000000007941 */ /* 0x002fea0003800000 */
.L_x_5219:
[----:B------:R-:W-:Y:S01]  /*2430*/  PRMT R5, RZ, 0x5410, R59 ;  /* 0x00005410ff057816 */ /* 0x000fe2000000003b */
[----:B------:R-:W-:Y:S01]  /*2440*/  BSSY B0, `(.L_x_5221) ;  /* 0x0000026000007945 */ /* 0x000fe20003800000 */
[----:B--2---:R-:W-:Y:S02]  /*2450*/  PRMT R7, RZ, 0x5410, R7 ;  /* 0x00005410ff077816 */ /* 0x004fe40000000007 */
        /* <DEDUP_REMOVED lines=36> */
.L_x_5222:
[----:B------:R-:W-:Y:S05]  /*26a0*/  BSYNC B0 ;  /* 0x0000000000007941 */ /* 0x000fea0003800000 */
.L_x_5221:
        /* <DEDUP_REMOVED lines=39> */
.L_x_5224:
[----:B------:R-:W-:Y:S05]  /*2920*/  BSYNC B0 ;  /* 0x0000000000007941 */ /* 0x000fea0003800000 */
.L_x_5223:
        /* <DEDUP_REMOVED lines=39> */
.L_x_5226:
[----:B------:R-:W-:Y:S05]  /*2ba0*/  BSYNC B0 ;  /* 0x0000000000007941 */ /* 0x000fea0003800000 */
.L_x_5225:
        /* <DEDUP_REMOVED lines=39> */
.L_x_5228:
[----:B------:R-:W-:Y:S05]  /*2e20*/  BSYNC B0 ;  /* 0x0000000000007941 */ /* 0x000fea0003800000 */
.L_x_5227:
        /* <DEDUP_REMOVED lines=39> */
.L_x_5230:
[----:B------:R-:W-:Y:S05]  /*30a0*/  BSYNC B0 ;  /* 0x0000000000007941 */ /* 0x000fea0003800000 */
.L_x_5229:
        /* <DEDUP_REMOVED lines=40> */
.L_x_5232:
[----:B------:R-:W-:Y:S05]  /*3330*/  BSYNC B0 ;  /* 0x0000000000007941 */ /* 0x000fea0003800000 */
.L_x_5231:
        /* <DEDUP_REMOVED lines=41> */
.L_x_5234:
[----:B------:R-:W-:Y:S05]  /*35d0*/  BSYNC B0 ;  /* 0x0000000000007941 */ /* 0x000fea0003800000 */
.L_x_5233:
        /* <DEDUP_REMOVED lines=38> */
.L_x_5236:
[----:B------:R-:W-:Y:S05]  /*3840*/  BSYNC B0 ;  /* 0x0000000000007941 */ /* 0x000fea0003800000 */
.L_x_5235:
        /* <DEDUP_REMOVED lines=39> */
.L_x_5238:
[----:B------:R-:W-:Y:S05]  /*3ac0*/  BSYNC B0 ;  /* 0x0000000000007941 */ /* 0x000fea0003800000 */
.L_x_5237:
        /* <DEDUP_REMOVED lines=37> */
.L_x_5240:
[----:B------:R-:W-:Y:S05]  /*3d20*/  BSYNC B0 ;  /* 0x0000000000007941 */ /* 0x000fea0003800000 */
.L_x_5239:
        /* <DEDUP_REMOVED lines=33> */
.L_x_5242:
[----:B------:R-:W-:Y:S05]  /*3f40*/  BSYNC B0 ;  /* 0x0000000000007941 */ /* 0x000fea0003800000 */
.L_x_5241:
        /* <DEDUP_REMOVED lines=33> */
.L_x_5244:
[----:B------:R-:W-:Y:S05]  /*4160*/  BSYNC B0 ;  /* 0x0000000000007941 */ /* 0x000fea0003800000 */
.L_x_5243:
        /* <DEDUP_REMOVED lines=33> */
.L_x_5246:
[----:B------:R-:W-:Y:S05]  /*4380*/  BSYNC B0 ;  /* 0x0000000000007941 */ /* 0x000fea0003800000 */
.L_x_5245:
        /* <DEDUP_REMOVED lines=33> */
.L_x_5248:
[----:B------:R-:W-:Y:S05]  /*45a0*/  BSYNC B0 ;  /* 0x0000000000007941 */ /* 0x000fea0003800000 */
.L_x_5247:
        /* <DEDUP_REMOVED lines=33> */
.L_x_5250:
[----:B------:R-:W-:Y:S05]  /*47c0*/  BSYNC B0 ;  /* 0x0000000000007941 */ /* 0x000fea0003800000 */
.L_x_5249:
        /* <DEDUP_REMOVED lines=44> */
[----:B0-----:R-:W-:Y:S01]  /*4a90*/  FADD.FTZ R4, R60, R60 ;  /* 0x0000003c3c047221 */ /* 0x001fe20000010000 */
[----:B------:R-:W-:Y:S01]  /*4aa0*/  UIADD3 UR32, UR32, -UR9, URZ ;  /* 0x8000000920207290 */ /* 0x000fe2000fffe03f */
[----:B------:R-:W-:Y:S01]  /*4ab0*/  FADD.FTZ R3, R61, R61 ;  /* 0x0000003d3d037221 */ /* 0x000fe20000010000 */
[----:B------:R-:W-:Y:S01]  /*4ac0*/  UMOV UR7, URZ ;  /* 0x0000003f00077c82 */ /* 0x000fe20008000000 */
[----:B------:R-:W-:Y:S01]  /*4ad0*/  FADD.FTZ R2, R62, R62 ;  /* 0x0000003e3e027221 */ /* 0x000fe20000010000 */
[----:B------:R-:W-:Y:S01]  /*4ae0*/  UMOV UR8, URZ ;  /* 0x0000003f00087c82 */ /* 0x000fe20008000000 */
[----:B------:R-:W-:Y:S01]  /*4af0*/  FADD.FTZ R0, R63, R63 ;  /* 0x0000003f3f007221 */ /* 0x000fe20000010000 */
[----:B------:R-:W-:-:S02]  /*4b00*/  UMOV UR9, URZ ;  /* 0x0000003f00097c82 */ /* 0x000fc40008000000 */
.L_x_5352:
        /* <DEDUP_REMOVED lines=26> */
[----:B------:R-:W-:Y:S01]  /*4cb0*/  LOP3.LUT R68, R62, 0x80, RZ, 0xfc, !PT ;  /* 0x000000803e447812 */ /* 0x000fe200078efcff */
[----:B------:R-:W-:Y:S01]  /*4cc0*/  UIMAD UR20, UR7, UR21, UR20 ;  /* 0x00000015071472a4 */ /* 0x000fe2000f8e0214 */
[----:B------:R-:W-:Y:S01]  /*4cd0*/  ISETP.GE.AND P0, PT, R64, UR34, PT ;  /* 0x0000002240007c0c */ /* 0x000fe2000bf06270 */
[----:B------:R-:W-:Y:S01]  /*4ce0*/  IMAD.WIDE.U32 R66, R67, c[0x0][0x1a0], R62 ;  /* 0x0000680043427a25 */ /* 0x000fe200078e003e */
[C---:B------:R-:W-:Y:S02]  /*4cf0*/  LOP3.LUT R64, R62.reuse, 0x40, RZ, 0xfc, !PT ;  /* 0x000000403e407812 */ /* 0x040fe400078efcff */
[----:B------:R-:W-:Y:S02]  /*4d00*/  ISETP.GE.AND P2, PT, R62, UR34, PT ;  /* 0x000000223e007c0c */ /* 0x000fe4000bf46270 */
[----:B------:R-:W-:Y:S02]  /*4d10*/  ISETP.GE.AND P3, PT, R64, UR34, PT ;  /* 0x0000002240007c0c */ /* 0x000fe4000bf66270 */
[----:B------:R-:W-:-:S02]  /*4d20*/  LOP3.LUT R65, R62, 0x60, RZ, 0xfc, !PT ;  /* 0x000000603e417812 */ /* 0x000fc400078efcff */
[----:B------:R-:W-:Y:S02]  /*4d30*/  ISETP.GE.AND P6, PT, R68, UR34, PT ;  /* 0x0000002244007c0c */ /* 0x000fe4000bfc6270 */
[----:B------:R-:W-:Y:S02]  /*4d40*/  IADD3 R63, R67, UR20, RZ ;  /* 0x00000014433f7c10 */ /* 0x000fe4000fffe0ff */
[----:B------:R-:W-:Y:S02]  /*4d50*/  LEA R64, P1, R66, UR27, 0x1 ;  /* 0x0000001b42407c11 */ /* 0x000fe4000f8208ff */
[----:B------:R-:W-:Y:S02]  /*4d60*/  LOP3.LUT R68, R62, 0xa0, RZ, 0xfc, !PT ;  /* 0x000000a03e447812 */ /* 0x000fe400078efcff */
[----:B------:R-:W-:Y:S02]  /*4d70*/  ISETP.GE.AND P4, PT, R65, UR34, PT ;  /* 0x0000002241007c0c */ /* 0x000fe4000bf86270 */
[----:B------:R-:W-:-:S02]  /*4d80*/  LEA.HI.X R65, R66, UR28, R63, 0x1, P1 ;  /* 0x0000001c42417c11 */ /* 0x000fc400088f0c3f */
[----:B------:R-:W-:Y:S02]  /*4d90*/  PRMT R67, RZ, 0x7610, R67 ;  /* 0x00007610ff437816 */ /* 0x000fe40000000043 */
[----:B------:R-:W-:Y:S02]  /*4da0*/  ISETP.GE.AND P5, PT, R68, UR34, PT ;  /* 0x0000002244007c0c */ /* 0x000fe4000bfa6270 */
[C---:B------:R-:W-:Y:S02]  /*4db0*/  LOP3.LUT R63, R62.reuse, 0xc0, RZ, 0xfc, !PT ;  /* 0x000000c03e3f7812 */ /* 0x040fe400078efcff */
[----:B------:R-:W-:Y:S01]  /*4dc0*/  PRMT R68, RZ, 0x7610, R68 ;  /* 0x00007610ff447816 */ /* 0x000fe20000000044 */
[----:B------:R0:W2:Y:S01]  /*4dd0*/  @!P2 LDG.E.U16 R67, [R64.64] ;  /* 0x0000001e4043a981 */ /* 0x0000a2000c1e1500 */
[C---:B------:R-:W-:Y:S02]  /*4de0*/  LOP3.LUT R66, R62.reuse, 0xe0, RZ, 0xfc, !PT ;  /* 0x000000e03e427812 */ /* 0x040fe400078efcff */
[----:B------:R-:W-:-:S02]  /*4df0*/  LOP3.LUT R69, R62, 0x100, RZ, 0xfc, !PT ;  /* 0x000001003e457812 */ /* 0x000fc400078efcff */
[----:B------:R-:W-:Y:S01]  /*4e00*/  ISETP.GE.AND P1, PT, R63, UR34, PT ;  /* 0x000000223f007c0c */ /* 0x000fe2000bf26270 */
[----:B------:R0:W3:Y:S01]  /*4e10*/  @!P0 LDG.E.U16 R68, [R64.64+0x40] ;  /* 0x0000401e40448981 */ /* 0x0000e2000c1e1500 */
[----:B------:R-:W-:Y:S02]  /*4e20*/  MOV R61, UR35 ;  /* 0x00000023003d7c02 */ /* 0x000fe40008000f00 */
[----:B------:R-:W-:Y:S02]  /*4e30*/  PRMT R63, RZ, 0x7610, R63 ;  /* 0x00007610ff3f7816 */ /* 0x000fe4000000003f */
[----:B------:R-:W-:Y:S02]  /*4e40*/  ISETP.GE.AND P2, PT, R66, UR34, PT ;  /* 0x0000002242007c0c */ /* 0x000fe4000bf46270 */
[----:B------:R-:W-:Y:S01]  /*4e50*/  PRMT R66, RZ, 0x7610, R66 ;  /* 0x00007610ff427816 */ /* 0x000fe20000000042 */
[----:B------:R-:W4:Y:S01]  /*4e60*/  LDG.E.64 R60, [R60.64] ;  /* 0x0000001e3c3c7981 */ /* 0x000f22000c1e1b00 */
[----:B------:R-:W-:-:S02]  /*4e70*/  ISETP.GE.AND P0, PT, R69, UR34, PT ;  /* 0x0000002245007c0c */ /* 0x000fc4000bf06270 */
[C---:B------:R-:W-:Y:S01]  /*4e80*/  LOP3.LUT R69, R62.reuse, 0x140, RZ, 0xfc, !PT ;  /* 0x000001403e457812 */ /* 0x040fe200078efcff */
[----:B------:R0:W2:Y:S01]  /*4e90*/  @!P4 LDG.E.U16 R63, [R64.64+0xc0] ;  /* 0x0000c01e403fc981 */ /* 0x0000a2000c1e1500 */
[C---:B------:R-:W-:Y:S02]  /*4ea0*/  LOP3.LUT R70, R62.reuse, 0x120, RZ, 0xfc, !PT ;  /* 0x000001203e467812 */ /* 0x040fe400078efcff */
[----:B------:R-:W-:Y:S01]  /*4eb0*/  PRMT R85, RZ, 0x7610, R85 ;  /* 0x00007610ff557816 */ /* 0x000fe20000000055 */
[----:B------:R0:W2:Y:S01]  /*4ec0*/  @!P3 LDG.E.U16 R66, [R64.64+0x80] ;  /* 0x0000801e4042b981 */ /* 0x0000a2000c1e1500 */
[----:B------:R-:W-:Y:S02]  /*4ed0*/  ISETP.GE.AND P4, PT, R69, UR34, PT ;  /* 0x0000002245007c0c */ /* 0x000fe4000bf86270 */
[----:B------:R-:W-:Y:S02]  /*4ee0*/  PRMT R71, RZ, 0x7610, R71 ;  /* 0x00007610ff477816 */ /* 0x000fe40000000047 */
[----:B------:R-:W-:Y:S01]  /*4ef0*/  LOP3.LUT R69, R62, 0x160, RZ, 0xfc, !PT ;  /* 0x000001603e457812 */ /* 0x000fe200078efcff */
[----:B------:R0:W2:Y:S01]  /*4f00*/  @!P6 LDG.E.U16 R85, [R64.64+0x100] ;  /* 0x0001001e4055e981 */ /* 0x0000a2000c1e1500 */
[----:B------:R-:W-:-:S02]  /*4f10*/  ISETP.GE.AND P3, PT, R70, UR34, PT ;  /* 0x0000002246007c0c */ /* 0x000fc4000bf66270 */
[----:B------:R-:W-:Y:S01]  /*4f20*/  PRMT R70, RZ, 0x7610, R70 ;  /* 0x00007610ff467816 */ /* 0x000fe20000000046 */
[----:B------:R0:W2:Y:S01]  /*4f30*/  @!P5 LDG.E.U16 R71, [R64.64+0x140] ;  /* 0x0001401e4047d981 */ /* 0x0000a2000c1e1500 */
[C---:B------:R-:W-:Y:S02]  /*4f40*/  LOP3.LUT R86, R62.reuse, 0x180, RZ, 0xfc, !PT ;  /* 0x000001803e567812 */ /* 0x040fe400078efcff */
[----:B------:R-:W-:Y:S02]  /*4f50*/  ISETP.GE.AND P6, PT, R69, UR34, PT ;  /* 0x0000002245007c0c */ /* 0x000fe4000bfc6270 */
[----:B------:R-:W-:Y:S01]  /*4f60*/  LOP3.LUT R69, R62, 0x1a0, RZ, 0xfc, !PT ;  /* 0x000001a03e457812 */ /* 0x000fe200078efcff */
[----:B------:R0:W2:Y:S01]  /*4f70*/  @!P1 LDG.E.U16 R70, [R64.64+0x180] ;  /* 0x0001801e40469981 */ /* 0x0000a2000c1e1500 */
[----:B------:R-:W-:Y:S02]  /*4f80*/  PRMT R88, RZ, 0x7610, R88 ;  /* 0x00007610ff587816 */ /* 0x000fe40000000058 */
[----:B------:R-:W-:-:S02]  /*4f90*/  ISETP.GE.AND P5, PT, R86, UR34, PT ;  /* 0x0000002256007c0c */ /* 0x000fc4000bfa6270 */
[----:B------:R-:W-:Y:S02]  /*4fa0*/  PRMT R87, RZ, 0x7610, R87 ;  /* 0x00007610ff577816 */ /* 0x000fe40000000057 */
[C---:B------:R-:W-:Y:S01]  /*4fb0*/  LOP3.LUT R86, R62.reuse, 0x1c0, RZ, 0xfc, !PT ;  /* 0x000001c03e567812 */ /* 0x040fe200078efcff */
[----:B------:R0:W2:Y:S01]  /*4fc0*/  @!P2 LDG.E.U16 R88, [R64.64+0x1c0] ;  /* 0x0001c01e4058a981 */ /* 0x0000a2000c1e1500 */
[----:B------:R-:W-:Y:S02]  /*4fd0*/  ISETP.GE.AND P1, PT, R69, UR34, PT ;  /* 0x0000002245007c0c */ /* 0x000fe4000bf26270 */
[----:B------:R-:W-:Y:S01]  /*4fe0*/  PRMT R69, RZ, 0x7610, R69 ;  /* 0x00007610ff457816 */ /* 0x000fe20000000045 */
[----:B------:R0:W2:Y:S01]  /*4ff0*/  @!P0 LDG.E.U16 R87, [R64.64+0x200] ;  /* 0x0002001e40578981 */ /* 0x0000a2000c1e1500 */
[----:B------:R-:W-:Y:S02]  /*5000*/  LOP3.LUT R89, R62, 0x1e0, RZ, 0xfc, !PT ;  /* 0x000001e03e597812 */ /* 0x000fe400078efcff */
[----:B------:R-:W-:-:S02]  /*5010*/  ISETP.GE.AND P2, PT, R86, UR34, PT ;  /* 0x0000002256007c0c */ /* 0x000fc4000bf46270 */
[C---:B------:R-:W-:Y:S01]  /*5020*/  LOP3.LUT R86, R62.reuse, 0x200, RZ, 0xfc, !PT ;  /* 0x000002003e567812 */ /* 0x040fe200078efcff */
        /* <DEDUP_REMOVED lines=8> */
[----:B------:R-:W-:Y:S02]  /*50b0*/  ISETP.GE.AND P4, PT, R89, UR34, PT ;  /* 0x0000002259007c0c */ /* 0x000fe4000bf86270 */
[C---:B------:R-:W-:Y:S01]  /*50c0*/  LOP3.LUT R89, R62.reuse, 0x260, RZ, 0xfc, !PT ;  /* 0x000002603e597812 */ /* 0x040fe200078efcff */
[----:B------:R0:W2:Y:S01]  /*50d0*/  @!P5 LDG.E.U16 R86, [R64.64+0x300] ;  /* 0x0003001e4056d981 */ /* 0x0000a2000c1e1500 */
[----:B------:R-:W-:Y:S02]  /*50e0*/  PRMT R93, RZ, 0x7610, R93 ;  /* 0x00007610ff5d7816 */ /* 0x000fe4000000005d */
[C---:B------:R-:W-:Y:S01]  /*50f0*/  LOP3.LUT R92, R62.reuse, 0x240, RZ, 0xfc, !PT ;  /* 0x000002403e5c7812 */ /* 0x040fe200078efcff */
[----:B------:R0:W2:Y:S01]  /*5100*/  @!P6 LDG.E.U16 R90, [R64.64+0x2c0] ;  /* 0x0002c01e405ae981 */ /* 0x0000a2000c1e1500 */
[----:B------:R-:W-:-:S02]  /*5110*/  LOP3.LUT R94, R62, 0x280, RZ, 0xfc, !PT ;  /* 0x000002803e5e7812 */ /* 0x000fc400078efcff */
[----:B------:R-:W-:Y:S01]  /*5120*/  ISETP.GE.AND P5, PT, R89, UR34, PT ;  /* 0x0000002259007c0c */ /* 0x000fe2000bfa6270 */
[----:B------:R0:W2:Y:S01]  /*5130*/  @!P1 LDG.E.U16 R93, [R64.64+0x340] ;  /* 0x0003401e405d9981 */ /* 0x0000a2000c1e1500 */
        /* <DEDUP_REMOVED lines=17> */
[----:B------:R-:W-:Y:S02]  /*5250*/  PRMT R99, RZ, 0x7610, R99 ;  /* 0x00007610ff637816 */ /* 0x000fe40000000063 */
[----:B------:R-:W-:Y:S01]  /*5260*/  ISETP.GE.AND P3, PT, R94, UR34, PT ;  /* 0x000000225e007c0c */ /* 0x000fe2000bf66270 */
[----:B------:R0:W2:Y:S01]  /*5270*/  @!P6 LDG.E.U16 R96, [R64.64+0x480] ;  /* 0x0004801e4060e981 */ /* 0x0000a2000c1e1500 */
[C---:B------:R-:W-:Y:S02]  /*5280*/  LOP3.LUT R94, R62.reuse, 0x320, RZ, 0xfc, !PT ;  /* 0x000003203e5e7812 */ /* 0x040fe400078efcff */
[----:B------:R-:W-:Y:S01]  /*5290*/  LOP3.LUT R100, R62, 0x340, RZ, 0xfc, !PT ;  /* 0x000003403e647812 */ /* 0x000fe200078efcff */
[----:B------:R0:W2:Y:S01]  /*52a0*/  @!P5 LDG.E.U16 R99, [R64.64+0x4c0] ;  /* 0x0004c01e4063d981 */ /* 0x0000a2000c1e1500 */
[----:B------:R-:W-:-:S02]  /*52b0*/  ISETP.GE.AND P4, PT, R95, UR34, PT ;  /* 0x000000225f007c0c */ /* 0x000fc4000bf86270 */
[----:B------:R-:W-:Y:S02]  /*52c0*/  PRMT R95, RZ, 0x7610, R95 ;  /* 0x00007610ff5f7816 */ /* 0x000fe4000000005f */
        /* <DEDUP_REMOVED lines=8> */
[----:B------:R-:W-:Y:S02]  /*5350*/  ISETP.GE.AND P2, PT, R100, UR34, PT ;  /* 0x0000002264007c0c */ /* 0x000fe4000bf46270 */
[C---:B------:R-:W-:Y:S02]  /*5360*/  LOP3.LUT R100, R62.reuse, 0x3a0, RZ, 0xfc, !PT ;  /* 0x000003a03e647812 */ /* 0x040fe400078efcff */
[----:B------:R-:W-:Y:S01]  /*5370*/  ISETP.GE.AND P1, PT, R101, UR34, PT ;  /* 0x0000002265007c0c */ /* 0x000fe2000bf26270 */
[----:B------:R0:W3:Y:S01]  /*5380*/  @!P3 LDG.E.U16 R121, [R64.64+0x5c0] ;  /* 0x0005c01e4079b981 */ /* 0x0000e2000c1e1500 */
[----:B------:R-:W-:Y:S02]  /*5390*/  LOP3.LUT R62, R62, 0x3c0, RZ, 0xfc, !PT ;  /* 0x000003c03e3e7812 */ /* 0x000fe400078efcff */
[----:B------:R-:W-:Y:S02]  /*53a0*/  SHF.L.U32 R101, R84, 0x5, RZ ;  /* 0x0000000554657819 */ /* 0x000fe400000006ff */
[----:B------:R-:W-:-:S02]  /*53b0*/  PRMT R124, RZ, 0x7610, R124 ;  /* 0x00007610ff7c7816 */ /* 0x000fc4000000007c */
[----:B------:R-:W-:Y:S02]  /*53c0*/  ISETP.GE.AND P3, PT, R62, UR34, PT ;  /* 0x000000223e007c0c */ /* 0x000fe4000bf66270 */
[----:B------:R-:W-:Y:S02]  /*53d0*/  LOP3.LUT R62, R101, 0xffffffe0, R230, 0xe2, !PT ;  /* 0xffffffe0653e7812 */ /* 0x000fe400078ee2e6 */
[----:B------:R-:W-:Y:S01]  /*53e0*/  PRMT R120, RZ, 0x7610, R120 ;  /* 0x00007610ff787816 */ /* 0x000fe20000000078 */
[----:B------:R0:W3:Y:S01]  /*53f0*/  @!P0 LDG.E.U16 R124, [R64.64+0x580] ;  /* 0x0005801e407c8981 */ /* 0x0000e2000c1e1500 */
[----:B------:R-:W-:Y:S02]  /*5400*/  LOP3.LUT R62, R62, 0x3e0, RZ, 0xfc, !PT ;  /* 0x000003e03e3e7812 */ /* 0x000fe400078efcff */
[----:B------:R-:W-:Y:S02]  /*5410*/  ISETP.GE.AND P0, PT, R100, UR34, PT ;  /* 0x0000002264007c0c */ /* 0x000fe4000bf06270 */
[----:B------:R0:W3:Y:S01]  /*5420*/  @!P4 LDG.E.U16 R120, [R64.64+0x600] ;  /* 0x0006001e4078c981 */ /* 0x0000e2000c1e1500 */
[----:B------:R-:W-:Y:S01]  /*5430*/  ISETP.GE.AND P4, PT, R62, UR34, PT ;  /* 0x000000223e007c0c */ /* 0x000fe2000bf86270 */
[----:B------:R-:W-:Y:S01]  /*5440*/  ULDC.64 UR34, c[0x0][0x1b8] ;  /* 0x00006e0000227ab9 */ /* 0x000fe20000000a00 */
[----:B------:R-:W-:-:S02]  /*5450*/  PRMT R128, RZ, 0x7610, R128 ;  /* 0x00007610ff807816 */ /* 0x000fc40000000080 */
[----:B------:R-:W-:Y:S02]  /*5460*/  PRMT R127, RZ, 0x7610, R127 ;  /* 0x00007610ff7f7816 */ /* 0x000fe4000000007f */
        /* <DEDUP_REMOVED lines=46> */
[-C--:B------:R-:W-:Y:S02]  /*5750*/  LEA.HI.SX32 R101, R100, R100.reuse, 0x1b ;  /* 0x0000006464657211 */ /* 0x080fe400078fdaff */
[-C--:B------:R-:W-:Y:S02]  /*5760*/  LEA.HI.SX32 R103, R103, R100.reuse, 0x1b ;  /* 0x0000006467677211 */ /* 0x080fe400078fdaff */
[-C--:B------:R-:W-:Y:S02]  /*5770*/  LEA.HI.SX32 R105, R105, R100.reuse, 0x1b ;  /* 0x0000006469697211 */ /* 0x080fe400078fdaff */
[-C--:B0-----:R-:W-:Y:S02]  /*5780*/  LEA.HI.SX32 R65, R113, R100.reuse, 0x1b ;  /* 0x0000006471417211 */ /* 0x081fe400078fdaff */
[----:B------:R-:W-:-:S02]  /*5790*/  LEA.HI.SX32 R117, R117, R100, 0x1b ;  /* 0x0000006475757211 */ /* 0x000fc400078fdaff */
[-C--:B------:R-:W-:Y:S02]  /*57a0*/  LEA.HI.SX32 R119, R119, R100.reuse, 0x1b ;  /* 0x0000006477777211 */ /* 0x080fe400078fdaff */
[-C--:B------:R-:W-:Y:S01]  /*57b0*/  LEA.HI.SX32 R129, R129, R100.reuse, 0x1b ;  /* 0x0000006481817211 */ /* 0x080fe200078fdaff */
[----:B----4-:R-:W0:Y:S01]  /*57c0*/  R2UR UR42, R61 ;  /* 0x000000003d2a73c2 */ /* 0x010e2200000e0000 */
[-C--:B------:R-:W-:Y:S02]  /*57d0*/  LEA.HI.SX32 R131, R131, R100.reuse, 0x1b ;  /* 0x0000006483837211 */ /* 0x080fe400078fdaff */
[-C--:B------:R-:W-:Y:S02]  /*57e0*/  LEA.HI.SX32 R133, R133, R100.reuse, 0x1b ;  /* 0x0000006485857211 */ /* 0x080fe400078fdaff */
[-C--:B------:R-:W-:Y:S02]  /*57f0*/  LEA.HI.SX32 R135, R135, R100.reuse, 0x1b ;  /* 0x0000006487877211 */ /* 0x080fe400078fdaff */
[----:B------:R-:W-:Y:S01]  /*5800*/  LEA.HI.SX32 R137, R137, R100, 0x1b ;  /* 0x0000006489897211 */ /* 0x000fe200078fdaff */
[----:B0-----:R-:W-:-:S02]  /*5810*/  FMUL.FTZ R64, R52, UR42 ;  /* 0x0000002a34407c20 */ /* 0x001fc40008410000 */
[----:B------:R-:W-:Y:S02]  /*5820*/  FMUL.FTZ R61, R51, UR42 ;  /* 0x0000002a333d7c20 */ /* 0x000fe40008410000 */
[----:B------:R-:W-:Y:S02]  /*5830*/  FMUL.RZ R64, R64, 0.15915493667125701904 ;  /* 0x3e22f98340407820 */ /* 0x000fe4000040c000 */
[----:B------:R-:W-:Y:S02]  /*5840*/  FMUL.RZ R102, R61, 0.15915493667125701904 ;  /* 0x3e22f9833d667820 */ /* 0x000fe4000040c000 */
[----:B------:R-:W-:Y:S01]  /*5850*/  MUFU.SIN R123, R64 ;  /* 0x00000040007b7308 */ /* 0x000fe20000000400 */
[----:B------:R-:W-:-:S07]  /*5860*/  FMUL.FTZ R61, R50, UR42 ;  /* 0x0000002a323d7c20 */ /* 0x000fce0008410000 */
[----:B------:R0:W-:Y:S01]  /*5870*/  MUFU.COS R122, R64 ;  /* 0x00000040007a7308 */ /* 0x0001e20000000000 */
[----:B------:R-:W-:Y:S01]  /*5880*/  FMUL.RZ R104, R61, 0.15915493667125701904 ;  /* 0x3e22f9833d687820 */ /* 0x000fe2000040c000 */
[----:B------:R-:W-:Y:S01]  /*5890*/  LEA.HI.SX32 R61, R109, R100, 0x1b ;  /* 0x000000646d3d7211 */ /* 0x000fe200078fdaff */
[----:B0-----:R-:W-:-:S05]  /*58a0*/  FMUL.FTZ R64, R49, UR42 ;  /* 0x0000002a31407c20 */ /* 0x001fca0008410000 */
[----:B------:R-:W-:Y:S01]  /*58b0*/  MUFU.SIN R114, R102 ;  /* 0x0000006600727308 */ /* 0x000fe20000000400 */
[-C--:B------:R-:W-:Y:S02]  /*58c0*/  LEA.HI.SX32 R139, R139, R100.reuse, 0x1b ;  /* 0x000000648b8b7211 */ /* 0x080fe400078fdaff */
[----:B------:R-:W-:-:S05]  /*58d0*/  LEA.HI.SX32 R141, R141, R100, 0x1b ;  /* 0x000000648d8d7211 */ /* 0x000fca00078fdaff */
[----:B------:R0:W-:Y:S01]  /*58e0*/  MUFU.COS R115, R102 ;  /* 0x0000006600737308 */ /* 0x0001e20000000000 */
[-C--:B------:R-:W-:Y:S02]  /*58f0*/  LEA.HI.SX32 R143, R143, R100.reuse, 0x1b ;  /* 0x000000648f8f7211 */ /* 0x080fe400078fdaff */
[-C--:B------:R-:W-:Y:S02]  /*5900*/  LEA.HI.SX32 R145, R145, R100.reuse, 0x1b ;  /* 0x0000006491917211 */ /* 0x080fe400078fdaff */
[-C--:B------:R-:W-:Y:S01]  /*5910*/  LEA.HI.SX32 R147, R147, R100.reuse, 0x1b ;  /* 0x0000006493937211 */ /* 0x080fe200078fdaff */
[----:B0-----:R-:W-:Y:S02]  /*5920*/  FMUL.RZ R102, R64, 0.15915493667125701904 ;  /* 0x3e22f98340667820 */ /* 0x001fe4000040c000 */
[----:B------:R-:W-:Y:S01]  /*5930*/  FMUL.FTZ R64, R48, UR42 ;  /* 0x0000002a30407c20 */ /* 0x000fe20008410000 */
        /* <DEDUP_REMOVED lines=14> */
[----:B------:R-:W-:Y:S01]  /*5a20*/  LEA.HI.SX32 R177, R177, R100, 0x1b ;  /* 0x00000064b1b17211 */ /* 0x000fe200078fdaff */
[----:B------:R-:W-:Y:S02]  /*5a30*/  FMUL.FTZ R100, R47, UR42 ;  /* 0x0000002a2f647c20 */ /* 0x000fe40008410000 */
[----:B------:R-:W-:Y:S01]  /*5a40*/  FMUL.RZ R132, R64, 0.15915493667125701904 ;  /* 0x3e22f98340847820 */ /* 0x000fe2000040c000 */
[----:B------:R-:W-:Y:S01]  /*5a50*/  SHF.L.U32 R64, R101, 0x1, RZ ;  /* 0x0000000165407819 */ /* 0x000fe200000006ff */
[----:B------:R-:W-:Y:S01]  /*5a60*/  FMUL.RZ R134, R100, 0.15915493667125701904 ;  /* 0x3e22f98364867820 */ /* 0x000fe2000040c000 */
[----:B------:R-:W-:Y:S02]  /*5a70*/  SHF.L.U32 R103, R103, 0x1, RZ ;  /* 0x0000000167677819 */ /* 0x000fe400000006ff */
[----:B------:R-:W-:Y:S02]  /*5a80*/  SHF.L.U32 R101, R105, 0x1, RZ ;  /* 0x0000000169657819 */ /* 0x000fe400000006ff */
[----:B------:R-:W-:Y:S01]  /*5a90*/  SHF.L.U32 R100, R61, 0x1, RZ ;  /* 0x000000013d647819 */ /* 0x000fe200000006ff */
[----:B--2---:R0:W-:Y:S01]  /*5aa0*/  STS.U16 [R64], R67 ;  /* 0x0000004340007388 */ /* 0x0041e20000000400 */
[----:B------:R-:W-:-:S02]  /*5ab0*/  SHF.L.U32 R116, R65, 0x1, RZ ;  /* 0x0000000141747819 */ /* 0x000fc400000006ff */
[----:B------:R-:W-:Y:S01]  /*5ac0*/  SHF.L.U32 R118, R117, 0x1, RZ ;  /* 0x0000000175767819 */ /* 0x000fe200000006ff */
[----:B---3--:R1:W-:Y:S01]  /*5ad0*/  STS.U16 [R103+0x40], R68 ;  /* 0x0000404467007388 */ /* 0x0083e20000000400 */
[----:B------:R-:W-:Y:S02]  /*5ae0*/  SHF.L.U32 R119, R119, 0x1, RZ ;  /* 0x0000000177777819 */ /* 0x000fe400000006ff */
[----:B------:R-:W-:Y:S01]  /*5af0*/  SHF.L.U32 R129, R129, 0x1, RZ ;  /* 0x0000000181817819 */ /* 0x000fe200000006ff */
[----:B------:R2:W-:Y:S01]  /*5b00*/  STS.U16 [R101+0x80], R66 ;  /* 0x0000804265007388 */ /* 0x0005e20000000400 */
[----:B0-----:R-:W-:-:S03]  /*5b10*/  SHF.L.U32 R64, R131, 0x1, RZ ;  /* 0x0000000183407819 */ /* 0x001fc600000006ff */
[----:B------:R-:W-:Y:S01]  /*5b20*/  STS.U16 [R100+0xc0], R63 ;  /* 0x0000c03f64007388 */ /* 0x000fe20000000400 */
[----:B------:R-:W-:Y:S02]  /*5b30*/  SHF.L.U32 R137, R137, 0x1, RZ ;  /* 0x0000000189897819 */ /* 0x000fe400000006ff */
[----:B-1----:R-:W-:Y:S01]  /*5b40*/  SHF.L.U32 R68, R135, 0x1, RZ ;  /* 0x0000000187447819 */ /* 0x002fe200000006ff */
[----:B------:R-:W-:Y:S01]  /*5b50*/  STS.U16 [R116+0x100], R85 ;  /* 0x0001005574007388 */ /* 0x000fe20000000400 */
[----:B--2---:R-:W-:-:S03]  /*5b60*/  SHF.L.U32 R66, R133, 0x1, RZ ;  /* 0x0000000185427819 */ /* 0x004fc600000006ff */
[----:B------:R-:W-:Y:S01]  /*5b70*/  STS.U16 [R118+0x140], R71 ;  /* 0x0001404776007388 */ /* 0x000fe20000000400 */
[----:B------:R-:W-:-:S03]  /*5b80*/  SHF.L.U32 R139, R139, 0x1, RZ ;  /* 0x000000018b8b7819 */ /* 0x000fc600000006ff */
[----:B------:R0:W-:Y:S01]  /*5b90*/  STS.U16 [R119+0x180], R70 ;  /* 0x0001804677007388 */ /* 0x0001e20000000400 */
[----:B------:R-:W-:-:S03]  /*5ba0*/  SHF.L.U32 R143, R143, 0x1, RZ ;  /* 0x000000018f8f7819 */ /* 0x000fc600000006ff */
[----:B------:R-:W-:Y:S01]  /*5bb0*/  STS.U16 [R129+0x1c0], R88 ;  /* 0x0001c05881007388 */ /* 0x000fe20000000400 */
[----:B------:R-:W-:-:S03]  /*5bc0*/  SHF.L.U32 R147, R147, 0x1, RZ ;  /* 0x0000000193937819 */ /* 0x000fc600000006ff */
[----:B------:R1:W-:Y:S01]  /*5bd0*/  STS.U16 [R64+0x200], R87 ;  /* 0x0002005740007388 */ /* 0x0003e20000000400 */
[----:B0-----:R-:W-:-:S03]  /*5be0*/  SHF.L.U32 R70, R141, 0x1, RZ ;  /* 0x000000018d467819 */ /* 0x001fc600000006ff */
[----:B------:R0:W-:Y:S01]  /*5bf0*/  STS.U16 [R66+0x240], R69 ;  /* 0x0002404542007388 */ /* 0x0001e20000000400 */
[----:B------:R-:W-:-:S03]  /*5c00*/  SHF.L.U32 R151, R151, 0x1, RZ ;  /* 0x0000000197977819 */ /* 0x000fc600000006ff */
[----:B------:R2:W-:Y:S01]  /*5c10*/  STS.U16 [R68+0x280], R91 ;  /* 0x0002805b44007388 */ /* 0x0005e20000000400 */
[----:B-1----:R-:W-:-:S03]  /*5c20*/  SHF.L.U32 R64, R145, 0x1, RZ ;  /* 0x0000000191407819 */ /* 0x002fc600000006ff */
[----:B------:R-:W-:Y:S01]  /*5c30*/  STS.U16 [R137+0x2c0], R90 ;  /* 0x0002c05a89007388 */ /* 0x000fe20000000400 */
[----:B0-----:R-:W-:-:S03]  /*5c40*/  SHF.L.U32 R66, R149, 0x1, RZ ;  /* 0x0000000195427819 */ /* 0x001fc600000006ff */
[----:B------:R-:W-:Y:S01]  /*5c50*/  STS.U16 [R139+0x300], R86 ;  /* 0x000300568b007388 */ /* 0x000fe20000000400 */
[----:B------:R-:W-:Y:S01]  /*5c60*/  FMUL.FTZ R61, R46, UR42 ;  /* 0x0000002a2e3d7c20 */ /* 0x000fe20008410000 */
[----:B--2---:R-:W-:Y:S02]  /*5c70*/  SHF.L.U32 R68, R153, 0x1, RZ ;  /* 0x0000000199447819 */ /* 0x004fe400000006ff */
[----:B------:R0:W-:Y:S01]  /*5c80*/  STS.U16 [R70+0x340], R93 ;  /* 0x0003405d46007388 */ /* 0x0001e20000000400 */
[----:B------:R-:W-:-:S03]  /*5c90*/  SHF.L.U32 R155, R155, 0x1, RZ ;  /* 0x000000019b9b7819 */ /* 0x000fc600000006ff */
[----:B------:R-:W-:Y:S01]  /*5ca0*/  STS.U16 [R143+0x380], R92 ;  /* 0x0003805c8f007388 */ /* 0x000fe20000000400 */
[----:B------:R-:W-:-:S03]  /*5cb0*/  SHF.L.U32 R159, R159, 0x1, RZ ;  /* 0x000000019f9f7819 */ /* 0x000fc600000006ff */
[----:B------:R1:W-:Y:S01]  /*5cc0*/  STS.U16 [R64+0x3c0], R89 ;  /* 0x0003c05940007388 */ /* 0x0003e20000000400 */
[----:B0-----:R-:W-:-:S03]  /*5cd0*/  SHF.L.U32 R70, R157, 0x1, RZ ;  /* 0x000000019d467819 */ /* 0x001fc600000006ff */
[----:B------:R-:W-:Y:S01]  /*5ce0*/  STS.U16 [R147+0x400], R98 ;  /* 0x0004006293007388 */ /* 0x000fe20000000400 */
[----:B------:R-:W-:Y:S01]  /*5cf0*/  FMUL.RZ R65, R61, 0.15915493667125701904 ;  /* 0x3e22f9833d417820 */ /* 0x000fe2000040c000 */
[----:B------:R-:W-:Y:S02]  /*5d00*/  SHF.L.U32 R163, R163, 0x1, RZ ;  /* 0x00000001a3a37819 */ /* 0x000fe400000006ff */
[----:B------:R0:W-:Y:S01]  /*5d10*/  STS.U16 [R66+0x440], R97 ;  /* 0x0004406142007388 */ /* 0x0001e20000000400 */
[----:B------:R-:W-:Y:S01]  /*5d20*/  FMUL.FTZ R61, R45, UR42 ;  /* 0x0000002a2d3d7c20 */ /* 0x000fe20008410000 */
[----:B-1----:R-:W-:Y:S02]  /*5d30*/  SHF.L.U32 R64, R161, 0x1, RZ ;  /* 0x00000001a1407819 */ /* 0x002fe400000006ff */
[----:B------:R-:W-:Y:S01]  /*5d40*/  STS.U16 [R151+0x480], R96 ;  /* 0x0004806097007388 */ /* 0x000fe20000000400 */
[----:B------:R-:W-:Y:S01]  /*5d50*/  SHF.L.U32 R165, R165, 0x1, RZ ;  /* 0x00000001a5a57819 */ /* 0x000fe200000006ff */
[----:B------:R-:W1:Y:S01]  /*5d60*/  R2UR UR41, R60 ;  /* 0x000000003c2973c2 */ /* 0x000e6200000e0000 */
[----:B------:R-:W-:Y:S01]  /*5d70*/  LEA R130, R83, R130, 0x5 ;  /* 0x0000008253827211 */ /* 0x000fe200078e28ff */
[----:B------:R2:W-:Y:S01]  /*5d80*/  STS.U16 [R68+0x4c0], R99 ;  /* 0x0004c06344007388 */ /* 0x0005e20000000400 */
[----:B0-----:R-:W-:-:S03]  /*5d90*/  SHF.L.U32 R66, R167, 0x1, RZ ;  /* 0x00000001a7427819 */ /* 0x001fc600000006ff */
[----:B------:R-:W-:Y:S01]  /*5da0*/  STS.U16 [R155+0x500], R94 ;  /* 0x0005005e9b007388 */ /* 0x000fe20000000400 */
[----:B------:R-:W-:Y:S01]  /*5db0*/  FMUL.RZ R63, R61, 0.15915493667125701904 ;  /* 0x3e22f9833d3f7820 */ /* 0x000fe2000040c000 */
[----:B------:R-:W-:Y:S02]  /*5dc0*/  SHF.L.U32 R171, R171, 0x1, RZ ;  /* 0x00000001abab7819 */ /* 0x000fe400000006ff */
[----:B------:R-:W-:Y:S01]  /*5dd0*/  STS.U16 [R70+0x540], R95 ;  /* 0x0005405f46007388 */ /* 0x000fe20000000400 */
[----:B--2---:R-:W-:-:S03]  /*5de0*/  SHF.L.U32 R68, R169, 0x1, RZ ;  /* 0x00000001a9447819 */ /* 0x004fc600000006ff */
[----:B------:R-:W-:Y:S01]  /*5df0*/  STS.U16 [R159+0x580], R124 ;  /* 0x0005807c9f007388 */ /* 0x000fe20000000400 */
[----:B------:R-:W-:-:S03]  /*5e00*/  LEA.HI.SX32 R130, R130, R130, 0x1b ;  /* 0x0000008282827211 */ /* 0x000fc600078fdaff */
[----:B------:R0:W-:Y:S01]  /*5e10*/  STS.U16 [R64+0x5c0], R121 ;  /* 0x0005c07940007388 */ /* 0x0001e20000000400 */
[----:B------:R-:W-:-:S03]  /*5e20*/  SHF.L.U32 R175, R175, 0x1, RZ ;  /* 0x00000001afaf7819 */ /* 0x000fc600000006ff */
[----:B------:R-:W-:Y:S01]  /*5e30*/  STS.U16 [R163+0x600], R120 ;  /* 0x00060078a3007388 */ /* 0x000fe20000000400 */
[----:B------:R-:W-:Y:S01]  /*5e40*/  SHF.L.U32 R177, R177, 0x1, RZ ;  /* 0x00000001b1b17819 */ /* 0x000fe200000006ff */
[----:B------:R-:W-:Y:S02]  /*5e50*/  MUFU.SIN R117, R63 ;  /* 0x0000003f00757308 */ /* 0x000fe40000000400 */
[----:B------:R-:W-:Y:S01]  /*5e60*/  STS.U16 [R165+0x640], R128 ;  /* 0x00064080a5007388 */ /* 0x000fe20000000400 */
[----:B0-----:R-:W-:-:S03]  /*5e70*/  SHF.L.U32 R64, R173, 0x1, RZ ;  /* 0x00000001ad407819 */ /* 0x001fc600000006ff */
[----:B------:R-:W-:Y:S02]  /*5e80*/  STS.U16 [R66+0x680], R127 ;  /* 0x0006807f42007388 */ /* 0x000fe40000000400 */
[----:B------:R0:W-:Y:S02]  /*5e90*/  MUFU.COS R116, R63 ;  /* 0x0000003f00747308 */ /* 0x0001e40000000000 */
[----:B------:R-:W-:Y:S04]  /*5ea0*/  STS.U16 [R68+0x6c0], R125 ;  /* 0x0006c07d44007388 */ /* 0x000fe80000000400 */
[----:B------:R-:W-:Y:S01]  /*5eb0*/  STS.U16 [R171+0x700], R126 ;  /* 0x0007007eab007388 */ /* 0x000fe20000000400 */
[----:B0-----:R-:W-:-:S03]  /*5ec0*/  SHF.L.U32 R63, R130, 0x1, RZ ;  /* 0x00000001823f7819 */ /* 0x001fc600000006ff */
[----:B------:R0:W-:Y:S04]  /*5ed0*/  STS.U16 [R64+0x740], R111 ;  /* 0x0007406f40007388 */ /* 0x0001e80000000400 */
[----:B------:R-:W-:Y:S04]  /*5ee0*/  STS.U16 [R175+0x780], R110 ;  /* 0x0007806eaf007388 */ /* 0x000fe80000000400 */
[----:B------:R2:W-:Y:S01]  /*5ef0*/  STS.U16 [R177+0x7c0], R62 ;  /* 0x0007c03eb1007388 */ /* 0x0005e20000000400 */
[----:B------:R-:W-:-:S06]  /*5f00*/  NOP ;  /* 0x0000000000007918 */ /* 0x000fcc0000000000 */
[----:B------:R-:W3:Y:S04]  /*5f10*/  LDS.U16 R88, [R63] ;  /* 0x000000003f587984 */ /* 0x000ee80000000400 */
[----:B------:R-:W4:Y:S01]  /*5f20*/  LDS.U16 R87, [R63+0x2] ;  /* 0x000002003f577984 */ /* 0x000f220000000400 */
[----:B------:R-:W-:Y:S01]  /*5f30*/  FMUL.FTZ R61, R44, UR42 ;  /* 0x0000002a2c3d7c20 */ /* 0x000fe20008410000 */
[----:B-1----:R-:W-:Y:S01]  /*5f40*/  MOV R67, UR41 ;  /* 0x0000002900437c02 */ /* 0x002fe20008000f00 */
[----:B------:R-:W-:Y:S01]  /*5f50*/  MUFU.SIN R100, R65 ;  /* 0x0000004100647308 */ /* 0x000fe20000000400 */
[----:B------:R-:W-:Y:S01]  /*5f60*/  FMUL.FTZ R60, R42, UR42 ;  /* 0x0000002a2a3c7c20 */ /* 0x000fe20008410000 */
[----:B------:R-:W-:Y:S01]  /*5f70*/  LOP3.LUT P0, RZ, R84, 0x1f, RZ, 0xc0, !PT ;  /* 0x0000001f54ff7812 */ /* 0x000fe2000780c0ff */
[----:B------:R-:W1:Y:S01]  /*5f80*/  LDS.U16 R86, [R63+0x4] ;  /* 0x000004003f567984 */ /* 0x000e620000000400 */
[----:B------:R-:W-:Y:S01]  /*5f90*/  FMUL.FTZ R67, R67, 1.4426950216293334961 ;  /* 0x3fb8aa3b43437820 */ /* 0x000fe20000410000 */
[----:B------:R-:W-:-:S02]  /*5fa0*/  UIMAD.WIDE.U32 UR20, UR16, UR34, URZ ;  /* 0x00000022101472a5 */ /* 0x000fc4000f8e003f */
[----:B------:R-:W1:Y:S01]  /*5fb0*/  LDS.U16 R85, [R63+0x6] ;  /* 0x000006003f557984 */ /* 0x000e620000000400 */
[----:B------:R0:W-:Y:S08]  /*5fc0*/  MUFU.COS R101, R65 ;  /* 0x0000004100657308 */ /* 0x0001f00000000000 */
[----:B------:R-:W-:Y:S01]  /*5fd0*/  MUFU.SIN R112, R104 ;  /* 0x0000006800707308 */ /* 0x000fe20000000400 */
[----:B0-----:R-:W-:-:S07]  /*5fe0*/  FMUL.RZ R65, R61, 0.15915493667125701904 ;  /* 0x3e22f9833d417820 */ /* 0x001fce000040c000 */
[----:B------:R-:W-:Y:S01]  /*5ff0*/  MUFU.COS R113, R104 ;  /* 0x0000006800717308 */ /* 0x000fe20000000000 */
[----:B------:R-:W-:Y:S01]  /*6000*/  FMUL.FTZ R61, R43, UR42 ;  /* 0x0000002a2b3d7c20 */ /* 0x000fe20008410000 */
[----:B------:R-:W-:Y:S02]  /*6010*/  ISETP.NE.AND P1, PT, R84, RZ, PT ;  /* 0x000000ff5400720c */ /* 0x000fe40003f25270 */
[----:B------:R-:W-:Y:S01]  /*6020*/  MOV R64, UR29 ;  /* 0x0000001d00407c02 */ /* 0x000fe20008000f00 */
[----:B--2---:R-:W-:Y:S01]  /*6030*/  FMUL.FTZ R62, R41, UR42 ;  /* 0x0000002a293e7c20 */ /* 0x004fe20008410000 */
[----:B------:R-:W0:Y:S02]  /*6040*/  LDS.U16 R89, [R63+0x8] ;  /* 0x000008003f597984 */ /* 0x000e240000000400 */
[----:B------:R-:W-:Y:S01]  /*6050*/  MUFU.SIN R119, R65 ;  /* 0x0000004100777308 */ /* 0x000fe20000000400 */
[----:B------:R-:W-:Y:S01]  /*6060*/  FMUL.RZ R61, R61, 0.15915493667125701904 ;  /* 0x3e22f9833d3d7820 */ /* 0x000fe2000040c000 */
[----:B------:R-:W2:Y:S01]  /*6070*/  LDS.U16 R90, [R63+0xa] ;  /* 0x00000a003f5a7984 */ /* 0x000ea20000000400 */
[----:B------:R-:W-:-:S03]  /*6080*/  MOV R69, c[0x0][0x16c] ;  /* 0x00005b0000457a02 */ /* 0x000fc60000000f00 */
[----:B------:R-:W0:Y:S02]  /*6090*/  LDS.U16 R91, [R63+0xc] ;  /* 0x00000c003f5b7984 */ /* 0x000e240000000400 */
[----:B------:R1:W-:Y:S02]  /*60a0*/  MUFU.COS R118, R65 ;  /* 0x0000004100767308 */ /* 0x0003e40000000000 */
[----:B------:R-:W0:Y:S04]  /*60b0*/  LDS.U16 R92, [R63+0xe] ;  /* 0x00000e003f5c7984 */ /* 0x000e280000000400 */
[----:B------:R-:W-:Y:S01]  /*60c0*/  LDS.U16 R93, [R63+0x10] ;  /* 0x000010003f5d7984 */ /* 0x000fe20000000400 */
[----:B-1----:R-:W-:-:S03]  /*60d0*/  FMUL.RZ R65, R60, 0.15915493667125701904 ;  /* 0x3e22f9833c417820 */ /* 0x002fc6000040c000 */
[----:B------:R-:W1:Y:S01]  /*60e0*/  LDS.U16 R94, [R63+0x12] ;  /* 0x000012003f5e7984 */ /* 0x000e620000000400 */
[----:B------:R-:W-:Y:S01]  /*60f0*/  FMUL.FTZ R60, R67, R51 ;  /* 0x00000033433c7220 */ /* 0x000fe20000410000 */
[----:B------:R-:W-:Y:S02]  /*6100*/  MUFU.SIN R121, R61 ;  /* 0x0000003d00797308 */ /* 0x000fe40000000400 */
[----:B------:R-:W0:Y:S04]  /*6110*/  LDS.U16 R95, [R63+0x14] ;  /* 0x000014003f5f7984 */ /* 0x000e280000000400 */
[----:B------:R-:W0:Y:S02]  /*6120*/  LDS.U16 R96, [R63+0x16] ;  /* 0x000016003f607984 */ /* 0x000e240000000400 */
[----:B------:R-:W2:Y:S02]  /*6130*/  MUFU.EX2 R60, R60 ;  /* 0x0000003c003c7308 */ /* 0x000ea40000000800 */
[----:B------:R-:W-:Y:S04]  /*6140*/  LDS.U16 R98, [R63+0x18] ;  /* 0x000018003f627984 */ /* 0x000fe80000000400 */
[----:B------:R-:W0:Y:S02]  /*6150*/  LDS.U16 R97, [R63+0x1a] ;  /* 0x00001a003f617984 */ /* 0x000e240000000400 */
[----:B------:R2:W-:Y:S02]  /*6160*/  MUFU.COS R120, R61 ;  /* 0x0000003d00787308 */ /* 0x0005e40000000000 */
[----:B------:R-:W0:Y:S04]  /*6170*/  LDS.U16 R99, [R63+0x1c] ;  /* 0x00001c003f637984 */ /* 0x000e280000000400 */
[----:B------:R-:W0:Y:S01]  /*6180*/  LDS.U16 R130, [R63+0x1e] ;  /* 0x00001e003f827984 */ /* 0x000e220000000400 */
[----:B--2---:R-:W-:-:S03]  /*6190*/  MOV R61, UR29 ;  /* 0x0000001d003d7c02 */ /* 0x004fc60008000f00 */
[----:B------:R-:W-:Y:S01]  /*61a0*/  LDS.U16 R137, [R63+0x20] ;  /* 0x000020003f897984 */ /* 0x000fe20000000400 */
[----:B------:R-:W-:Y:S01]  /*61b0*/  ISETP.LT.OR P0, PT, R61, 0x2, P0 ;  /* 0x000000023d00780c */ /* 0x000fe20000701670 */
[----:B------:R-:W-:Y:S01]  /*61c0*/  FMUL.FTZ R61, R67, R50 ;  /* 0x00000032433d7220 */ /* 0x000fe20000410000 */
[----:B---3--:R-:W-:Y:S01]  /*61d0*/  PRMT R88, RZ, 0x5410, R88 ;  /* 0x00005410ff587816 */ /* 0x008fe20000000058 */
[----:B------:R-:W2:Y:S01]  /*61e0*/  LDS.U16 R138, [R63+0x22] ;  /* 0x000022003f8a7984 */ /* 0x000ea20000000400 */
[----:B----4-:R-:W-:Y:S01]  /*61f0*/  PRMT R87, RZ, 0x5410, R87 ;  /* 0x00005410ff577816 */ /* 0x010fe20000000057 */
[C---:B------:R-:W-:Y:S02]  /*6200*/  FMUL.FTZ R115, R60.reuse, R115 ;  /* 0x000000733c737220 */ /* 0x040fe40000410000 */
[----:B------:R-:W3:Y:S01]  /*6210*/  MUFU.EX2 R61, R61 ;  /* 0x0000003d003d7308 */ /* 0x000ee20000000800 */
[----:B------:R-:W-:Y:S01]  /*6220*/  FMUL.FTZ R114, R60, R114 ;  /* 0x000000723c727220 */ /* 0x000fe20000410000 */
[----:B------:R-:W-:Y:S01]  /*6230*/  UIMAD UR34, UR17, UR34, URZ ;  /* 0x00000022112272a4 */ /* 0x000fe2000f8e023f */
[----:B------:R-:W-:Y:S01]  /*6240*/  PRMT R60, RZ, 0x5410, R80 ;  /* 0x00005410ff3c7816 */ /* 0x000fe20000000050 */
[-C--:B------:R-:W-:Y:S01]  /*6250*/  FMUL.FTZ R185, R88, R52.reuse ;  /* 0x0000003458b97220 */ /* 0x080fe20000410000 */
[----:B------:R-:W-:Y:S01]  /*6260*/  LDS.U16 R139, [R63+0x24] ;  /* 0x000024003f8b7984 */ /* 0x000fe20000000400 */
[----:B------:R-:W-:Y:S01]  /*6270*/  FMUL.FTZ R186, R87, R52 ;  /* 0x0000003457ba7220 */ /* 0x000fe20000410000 */
[----:B------:R-:W-:Y:S01]  /*6280*/  UIMAD UR40, UR16, UR35, UR34 ;  /* 0x00000023102872a4 */ /* 0x000fe2000f8e0222 */
[C---:B------:R-:W-:Y:S01]  /*6290*/  FMUL.FTZ R185, R60.reuse, R185 ;  /* 0x000000b93cb97220 */ /* 0x040fe20000410000 */
[----:B------:R-:W4:Y:S01]  /*62a0*/  LDS.U16 R140, [R63+0x26] ;  /* 0x000026003f8c7984 */ /* 0x000f220000000400 */
[----:B------:R-:W-:Y:S01]  /*62b0*/  FMUL.FTZ R186, R60, R186 ;  /* 0x000000ba3cba7220 */ /* 0x000fe20000410000 */
[----:B------:R-:W-:Y:S01]  /*62c0*/  ULDC.64 UR34, c[0x0][0x1c0] ;  /* 0x0000700000227ab9 */ /* 0x000fe20000000a00 */
[----:B------:R-:W-:Y:S01]  /*62d0*/  FMUL.FTZ R60, R67, R52 ;  /* 0x00000034433c7220 */ /* 0x000fe20000410000 */
[----:B------:R-:W-:Y:S01]  /*62e0*/  UIMAD UR39, UR39, UR34, URZ ;  /* 0x00000022272772a4 */ /* 0x000fe2000f8e023f */
[----:B------:R-:W-:Y:S01]  /*62f0*/  LDS.U16 R141, [R63+0x28] ;  /* 0x000028003f8d7984 */ /* 0x000fe20000000400 */
[----:B------:R-:W-:Y:S01]  /*6300*/  UIADD3 UR21, UR21, UR40, URZ ;  /* 0x0000002815157290 */ /* 0x000fe2000fffe03f */
[C---:B---3--:R-:W-:Y:S01]  /*6310*/  FMUL.FTZ R113, R61.reuse, R113 ;  /* 0x000000713d717220 */ /* 0x048fe20000410000 */
[----:B------:R-:W-:Y:S01]  /*6320*/  UIMAD UR39, UR7, UR35, UR39 ;  /* 0x00000023072772a4 */ /* 0x000fe2000f8e0227 */
[----:B------:R-:W3:Y:S01]  /*6330*/  MUFU.EX2 R60, R60 ;  /* 0x0000003c003c7308 */ /* 0x000ee20000000800 */
[----:B------:R-:W-:Y:S01]  /*6340*/  FMUL.FTZ R112, R61, R112 ;  /* 0x000000703d707220 */ /* 0x000fe20000410000 */
[----:B------:R-:W-:Y:S01]  /*6350*/  UIMAD.WIDE.U32 UR34, UR7, UR34, UR20 ;  /* 0x00000022072272a5 */ /* 0x000fe2000f8e0014 */
[----:B------:R-:W-:Y:S01]  /*6360*/  FMUL.FTZ R61, R38, UR42 ;  /* 0x0000002a263d7c20 */ /* 0x000fe20008410000 */
[----:B------:R-:W0:Y:S01]  /*6370*/  LDS.U16 R142, [R63+0x2a] ;  /* 0x00002a003f8e7984 */ /* 0x000e220000000400 */
[----:B------:R-:W-:-:S02]  /*6380*/  ULDC.64 UR20, c[0x0][0x230] ;  /* 0x00008c0000147ab9 */ /* 0x000fc40000000a00 */
[----:B------:R-:W-:Y:S01]  /*6390*/  UIADD3 UR35, UR35, UR39, URZ ;  /* 0x0000002723237290 */ /* 0x000fe2000fffe03f */
[----:B------:R-:W-:Y:S01]  /*63a0*/  FMUL.RZ R66, R61, 0.15915493667125701904 ;  /* 0x3e22f9833d427820 */ /* 0x000fe2000040c000 */
[----:B------:R-:W-:Y:S01]  /*63b0*/  ULEA UR20, UP0, UR34, UR20, 0x3 ;  /* 0x0000001422147291 */ /* 0x000fe2000f80183f */
[----:B------:R-:W-:Y:S01]  /*63c0*/  MOV R61, UR32 ;  /* 0x00000020003d7c02 */ /* 0x000fe20008000f00 */
[----:B------:R-:W-:Y:S01]  /*63d0*/  MUFU.SIN R125, R65 ;  /* 0x00000041007d7308 */ /* 0x000fe20000000400 */
[----:B------:R-:W-:Y:S01]  /*63e0*/  @!P0 IADD3 R64, R64, -0x2, RZ ;  /* 0xfffffffe40408810 */ /* 0x000fe20007ffe0ff */
[----:B------:R-:W-:Y:S01]  /*63f0*/  ULEA.HI.X UR21, UR34, UR21, UR35, 0x3, UP0 ;  /* 0x0000001522157291 */ /* 0x000fe200080f1c23 */
[----:B------:R-:W-:Y:S01]  /*6400*/  LEA R61, R61, UR7, 0x8 ;  /* 0x000000073d3d7c11 */ /* 0x000fe2000f8e40ff */
[----:B------:R-:W-:Y:S01]  /*6410*/  LDS.U16 R143, [R63+0x2c] ;  /* 0x00002c003f8f7984 */ /* 0x000fe20000000400 */
[----:B------:R-:W-:-:S03]  /*6420*/  @P1 IADD3 R61, R84, 0x200, RZ ;  /* 0x00000200543d1810 */ /* 0x000fc60007ffe0ff */
[----:B------:R1:W-:Y:S01]  /*6430*/  MUFU.COS R124, R65 ;  /* 0x00000041007c7308 */ /* 0x0003e20000000000 */
[----:B------:R-:W-:Y:S01]  /*6440*/  @!P0 IMAD R64, R64, R69, UR7 ;  /* 0x0000000740408e24 */ /* 0x000fe2000f8e0245 */
[----:B------:R-:W-:Y:S01]  /*6450*/  MOV R68, UR20 ;  /* 0x0000001400447c02 */ /* 0x000fe20008000f00 */
[----:B---3--:R-:W-:Y:S01]  /*6460*/  FMUL.FTZ R122, R60, R122 ;  /* 0x0000007a3c7a7220 */ /* 0x008fe20000410000 */
[----:B------:R-:W-:Y:S01]  /*6470*/  MOV R69, UR21 ;  /* 0x0000001500457c02 */ /* 0x000fe20008000f00 */
[----:B------:R-:W3:Y:S01]  /*6480*/  LDS.U16 R144, [R63+0x2e] ;  /* 0x00002e003f907984 */ /* 0x000ee20000000400 */
[----:B-1----:R-:W-:-:S03]  /*6490*/  FMUL.RZ R65, R62, 0.15915493667125701904 ;  /* 0x3e22f9833e417820 */ /* 0x002fc6000040c000 */
[----:B------:R-:W-:Y:S01]  /*64a0*/  LDS.U16 R145, [R63+0x30] ;  /* 0x000030003f917984 */ /* 0x000fe20000000400 */
[----:B------:R-:W-:Y:S01]  /*64b0*/  FMUL.FTZ R123, R60, R123 ;  /* 0x0000007b3c7b7220 */ /* 0x000fe20000410000 */
[----:B------:R-:W-:Y:S01]  /*64c0*/  MUFU.SIN R127, R65 ;  /* 0x00000041007f7308 */ /* 0x000fe20000000400 */
[----:B------:R-:W-:Y:S01]  /*64d0*/  FMUL.FTZ R62, R40, UR42 ;  /* 0x0000002a283e7c20 */ /* 0x000fe20008410000 */
[----:B------:R-:W1:Y:S04]  /*64e0*/  LDS.U16 R146, [R63+0x32] ;  /* 0x000032003f927984 */ /* 0x000e680000000400 */
[----:B------:R-:W-:Y:S02]  /*64f0*/  LDS.U16 R147, [R63+0x34] ;  /* 0x000034003f937984 */ /* 0x000fe40000000400 */
[----:B------:R0:W-:Y:S02]  /*6500*/  MUFU.COS R126, R65 ;  /* 0x00000041007e7308 */ /* 0x0001e40000000000 */
[----:B------:R-:W1:Y:S04]  /*6510*/  LDS.U16 R148, [R63+0x36] ;  /* 0x000036003f947984 */ /* 0x000e680000000400 */
[----:B------:R-:W-:Y:S01]  /*6520*/  LDS.U16 R149, [R63+0x38] ;  /* 0x000038003f957984 */ /* 0x000fe20000000400 */
[----:B0-----:R-:W-:-:S03]  /*6530*/  SHF.L.U32 R65, R61, 0x3, RZ ;  /* 0x000000033d417819 */ /* 0x001fc600000006ff */
[----:B------:R-:W0:Y:S04]  /*6540*/  LDS.U16 R150, [R63+0x3a] ;  /* 0x00003a003f967984 */ /* 0x000e280000000400 */
[----:B------:R-:W-:Y:S04]  /*6550*/  LDS.U16 R151, [R63+0x3c] ;  /* 0x00003c003f977984 */ /* 0x000fe80000000400 */
[----:B------:R0:W0:Y:S01]  /*6560*/  LDS.U16 R152, [R63+0x3e] ;  /* 0x00003e003f987984 */ /* 0x0000220000000400 */
[----:B------:R-:W-:-:S03]  /*6570*/  FMUL.RZ R62, R62, 0.15915493667125701904 ;  /* 0x3e22f9833e3e7820 */ /* 0x000fc6000040c000 */
[----:B------:R0:W-:Y:S04]  /*6580*/  STS.64 [R65+0x39e0], R122 ;  /* 0x0039e07a41007388 */ /* 0x0001e80000000a00 */
[----:B------:R-:W5:Y:S01]  /*6590*/  LDG.E.64 R68, [R68.64] ;  /* 0x0000001e44447981 */ /* 0x000f62000c1e1b00 */
[----:B------:R-:W-:Y:S01]  /*65a0*/  MUFU.SIN R104, R132 ;  /* 0x0000008400687308 */ /* 0x000fe20000000400 */
[----:B------:R-:W-:Y:S02]  /*65b0*/  PRMT R86, RZ, 0x5410, R86 ;  /* 0x00005410ff567816 */ /* 0x000fe40000000056 */
[----:B------:R-:W-:-:S05]  /*65c0*/  PRMT R85, RZ, 0x5410, R85 ;  /* 0x00005410ff557816 */ /* 0x000fca0000000055 */
[----:B------:R-:W-:Y:S01]  /*65d0*/  MUFU.COS R105, R132 ;  /* 0x0000008400697308 */ /* 0x000fe20000000000 */
[-C--:B------:R-:W-:Y:S01]  /*65e0*/  FMUL.FTZ R187, R86, R51.reuse ;  /* 0x0000003356bb7220 */ /* 0x080fe20000410000 */
[----:B------:R-:W-:Y:S01]  /*65f0*/  HFMA2.MMA R71, -RZ, RZ, 0, 9.5367431640625e-07 ;  /* 0x00000010ff477435 */ /* 0x000fe200000001ff */
[----:B------:R-:W-:-:S05]  /*6600*/  FMUL.FTZ R188, R85, R51 ;  /* 0x0000003355bc7220 */ /* 0x000fca0000410000 */
[----:B------:R-:W-:Y:S08]  /*6610*/  MUFU.SIN R132, R66 ;  /* 0x0000004200847308 */ /* 0x000ff00000000400 */
[----:B------:R0:W-:Y:S01]  /*6620*/  MUFU.COS R131, R66 ;  /* 0x0000004200837308 */ /* 0x0001e20000000000 */
[----:B------:R-:W-:-:S07]  /*6630*/  FMUL.FTZ R110, R186, R114 ;  /* 0x00000072ba6e7220 */ /* 0x000fce0000410000 */
[----:B------:R-:W-:Y:S01]  /*6640*/  MUFU.SIN R129, R62 ;  /* 0x0000003e00817308 */ /* 0x000fe20000000400 */
[----:B0-----:R-:W-:-:S07]  /*6650*/  FMUL.FTZ R66, R67, R49 ;  /* 0x0000003143427220 */ /* 0x001fce0000410000 */
[----:B------:R0:W-:Y:S01]  /*6660*/  MUFU.COS R128, R62 ;  /* 0x0000003e00807308 */ /* 0x0001e20000000000 */
[----:B------:R-:W-:Y:S01]  /*6670*/  HFMA2.MMA R60, -RZ, RZ, 1.875, 0 ;  /* 0x3f800000ff3c7435 */ /* 0x000fe200000001ff */
[----:B0-----:R-:W-:-:S06]  /*6680*/  PRMT R62, RZ, 0x5410, R79 ;  /* 0x00005410ff3e7816 */ /* 0x001fcc000000004f */
[----:B------:R-:W-:Y:S01]  /*6690*/  MUFU.SIN R108, R102 ;  /* 0x00000066006c7308 */ /* 0x000fe20000000400 */
[C---:B------:R-:W-:Y:S02]  /*66a0*/  FMUL.FTZ R187, R62.reuse, R187 ;  /* 0x000000bb3ebb7220 */ /* 0x040fe40000410000 */
[----:B------:R-:W-:-:S05]  /*66b0*/  FMUL.FTZ R188, R62, R188 ;  /* 0x000000bc3ebc7220 */ /* 0x000fca0000410000 */
[----:B------:R-:W-:Y:S01]  /*66c0*/  MUFU.COS R109, R102 ;  /* 0x00000066006d7308 */ /* 0x000fe20000000000 */
[----:B------:R-:W-:Y:S02]  /*66d0*/  FMUL.FTZ R62, R33, UR42 ;  /* 0x0000002a213e7c20 */ /* 0x000fe40008410000 */
[----:B------:R-:W-:-:S05]  /*66e0*/  FMUL.FTZ R111, R185, R114 ;  /* 0x00000072b96f7220 */ /* 0x000fca0000410000 */
[----:B------:R-:W0:Y:S01]  /*66f0*/  MUFU.EX2 R66, R66 ;  /* 0x0000004200427308 */ /* 0x000e220000000800 */
[----:B------:R-:W-:Y:S01]  /*6700*/  FMUL.RZ R133, R62, 0.15915493667125701904 ;  /* 0x3e22f9833e857820 */ /* 0x000fe2000040c000 */
[----:B------:R-:W-:Y:S01]  /*6710*/  MOV R61, RZ ;  /* 0x000000ff003d7202 */ /* 0x000fe20000000f00 */
[----:B------:R-:W-:Y:S01]  /*6720*/  FFMA.FTZ R136, R185, R115, -R110 ;  /* 0x00000073b9887223 */ /* 0x000fe2000001086e */
[----:B------:R-:W-:Y:S01]  /*6730*/  CS2R R62, SRZ ;  /* 0x00000000003e7805 */ /* 0x000fe2000001ff00 */
[----:B------:R-:W-:Y:S01]  /*6740*/  @!P0 IMAD.WIDE R64, R64, R71, UR10 ;  /* 0x0000000a40408e25 */ /* 0x000fe2000f8e0247 */
[----:B------:R-:W-:Y:S03]  /*6750*/  BAR.SYNC.DEFER_BLOCKING 0x0 ;  /* 0x0000000000007b1d */ /* 0x000fe60000010000 */
[----:B------:R-:W-:Y:S02]  /*6760*/  FMUL.FTZ R70, R67, R48 ;  /* 0x0000003043467220 */ /* 0x000fe40000410000 */
[----:B------:R-:W-:-:S02]  /*6770*/  FFMA.FTZ R111, R186, R115, R111 ;  /* 0x00000073ba6f7223 */ /* 0x000fc4000001006f */
[----:B------:R-:W-:Y:S02]  /*6780*/  FADD.FTZ R136, R187, R136 ;  /* 0x00000088bb887221 */ /* 0x000fe40000010000 */
[----:B------:R-:W-:Y:S02]  /*6790*/  FMUL.FTZ R110, R67, R46 ;  /* 0x0000002e436e7220 */ /* 0x000fe40000410000 */
[----:B------:R-:W-:Y:S01]  /*67a0*/  FADD.FTZ R111, R188, R111 ;  /* 0x0000006fbc6f7221 */ /* 0x000fe20000010000 */
[----:B------:R-:W1:Y:S01]  /*67b0*/  MUFU.EX2 R70, R70 ;  /* 0x0000004600467308 */ /* 0x000e620000000800 */
[----:B------:R-:W-:Y:S01]  /*67c0*/  PRMT R89, RZ, 0x5410, R89 ;  /* 0x00005410ff597816 */ /* 0x000fe20000000059 */
[C---:B0-----:R-:W-:Y:S01]  /*67d0*/  FMUL.FTZ R109, R66.reuse, R109 ;  /* 0x0000006d426d7220 */ /* 0x041fe20000410000 */
[----:B------:R-:W-:Y:S01]  /*67e0*/  PRMT R90, RZ, 0x5410, R90 ;  /* 0x00005410ff5a7816 */ /* 0x000fe2000000005a */
[----:B------:R-:W-:Y:S02]  /*67f0*/  FMUL.FTZ R108, R66, R108 ;  /* 0x0000006c426c7220 */ /* 0x000fe40000410000 */
[----:B------:R-:W-:Y:S01]  /*6800*/  FMUL.FTZ R66, R112, R111 ;  /* 0x0000006f70427220 */ /* 0x000fe20000410000 */
[----:B------:R0:W5:Y:S01]  /*6810*/  @!P0 LDG.E.128 R60, [R64.64] ;  /* 0x0000001e403c8981 */ /* 0x000162000c1e1d00 */
[----:B------:R-:W1:Y:S01]  /*6820*/  MUFU.EX2 R110, R110 ;  /* 0x0000006e006e7308 */ /* 0x000e620000000800 */
[----:B------:R-:W-:-:S02]  /*6830*/  FMUL.FTZ R189, R89, R50 ;  /* 0x0000003259bd7220 */ /* 0x000fc40000410000 */
[----:B------:R-:W-:Y:S02]  /*6840*/  FMUL.FTZ R190, R90, R50 ;  /* 0x000000325abe7220 */ /* 0x000fe40000410000 */
[----:B0-----:R-:W-:-:S04]  /*6850*/  FMUL.FTZ R64, R112, R136 ;  /* 0x0000008870407220 */ /* 0x001fc80000410000 */
[C---:B------:R-:W-:Y:S01]  /*6860*/  FFMA.FTZ R111, R113.reuse, R111, R64 ;  /* 0x0000006f716f7223 */ /* 0x040fe20000010040 */
[----:B------:R-:W-:Y:S01]  /*6870*/  PRMT R64, RZ, 0x5410, R78 ;  /* 0x00005410ff407816 */ /* 0x000fe2000000004e */
[----:B------:R-:W-:-:S04]  /*6880*/  FFMA.FTZ R66, R113, R136, -R66 ;  /* 0x0000008871427223 */ /* 0x000fc80000010842 */
[C---:B------:R-:W-:Y:S02]  /*6890*/  FMUL.FTZ R189, R64.reuse, R189 ;  /* 0x000000bd40bd7220 */ /* 0x040fe40000410000 */
[----:B------:R-:W-:Y:S02]  /*68a0*/  FMUL.FTZ R190, R64, R190 ;  /* 0x000000be40be7220 */ /* 0x000fe40000410000 */
[C---:B------:R-:W-:Y:S02]  /*68b0*/  FMUL.FTZ R64, R67.reuse, R45 ;  /* 0x0000002d43407220 */ /* 0x040fe40000410000 */
[----:B------:R-:W-:Y:S02]  /*68c0*/  FADD.FTZ R111, R190, R111 ;  /* 0x0000006fbe6f7221 */ /* 0x000fe40000010000 */
[----:B------:R-:W-:Y:S02]  /*68d0*/  FMUL.FTZ R71, R67, R47 ;  /* 0x0000002f43477220 */ /* 0x000fe40000410000 */
[C---:B-1----:R-:W-:Y:S01]  /*68e0*/  FMUL.FTZ R105, R70.reuse, R105 ;  /* 0x0000006946697220 */ /* 0x042fe20000410000 */
[----:B------:R-:W0:Y:S01]  /*68f0*/  MUFU.EX2 R64, R64 ;  /* 0x0000004000407308 */ /* 0x000e220000000800 */
[----:B------:R-:W-:Y:S01]  /*6900*/  FMUL.FTZ R104, R70, R104 ;  /* 0x0000006846687220 */ /* 0x000fe20000410000 */
[----:B------:R-:W-:Y:S01]  /*6910*/  PRMT R91, RZ, 0x5410, R91 ;  /* 0x00005410ff5b7816 */ /* 0x000fe2000000005b */
[----:B------:R-:W-:-:S02]  /*6920*/  FADD.FTZ R66, R189, R66 ;  /* 0x00000042bd427221 */ /* 0x000fc40000010000 */
[----:B------:R-:W-:Y:S02]  /*6930*/  FMUL.FTZ R70, R108, R111 ;  /* 0x0000006f6c467220 */ /* 0x000fe40000410000 */
[----:B------:R-:W-:Y:S01]  /*6940*/  FMUL.FTZ R65, R67, R44 ;  /* 0x0000002c43417220 */ /* 0x000fe20000410000 */
[----:B------:R-:W-:Y:S01]  /*6950*/  MUFU.SIN R102, R134 ;  /* 0x0000008600667308 */ /* 0x000fe20000000400 */
[C---:B------:R-:W-:Y:S01]  /*6960*/  FMUL.FTZ R101, R110.reuse, R101 ;  /* 0x000000656e657220 */ /* 0x040fe20000410000 */
[----:B------:R-:W-:Y:S01]  /*6970*/  PRMT R92, RZ, 0x5410, R92 ;  /* 0x00005410ff5c7816 */ /* 0x000fe2000000005c */
[----:B------:R-:W-:Y:S02]  /*6980*/  FMUL.FTZ R100, R110, R100 ;  /* 0x000000646e647220 */ /* 0x000fe40000410000 */
[----:B------:R-:W-:Y:S01]  /*6990*/  FFMA.FTZ R110, R109, R66, -R70 ;  /* 0x000000426d6e7223 */ /* 0x000fe20000010846 */
[----:B------:R-:W-:Y:S02]  /*69a0*/  PRMT R70, RZ, 0x5410, R77 ;  /* 0x00005410ff467816 */ /* 0x000fe4000000004d */
[----:B------:R-:W-:Y:S01]  /*69b0*/  MUFU.COS R103, R134 ;  /* 0x0000008600677308 */ /* 0x000fe20000000000 */
[----:B------:R-:W-:-:S02]  /*69c0*/  FMUL.FTZ R191, R91, R49 ;  /* 0x000000315bbf7220 */ /* 0x000fc40000410000 */
[----:B------:R-:W-:-:S05]  /*69d0*/  FMUL.FTZ R136, R108, R66 ;  /* 0x000000426c887220 */ /* 0x000fca0000410000 */
[----:B------:R-:W1:Y:S01]  /*69e0*/  MUFU.EX2 R71, R71 ;  /* 0x0000004700477308 */ /* 0x000e620000000800 */
[----:B------:R-:W-:Y:S02]  /*69f0*/  FMUL.FTZ R192, R92, R49 ;  /* 0x000000315cc07220 */ /* 0x000fe40000410000 */
[----:B------:R-:W-:Y:S02]  /*6a00*/  FMUL.FTZ R66, R67, R43 ;  /* 0x0000002b43427220 */ /* 0x000fe40000410000 */
[----:B------:R-:W-:-:S03]  /*6a10*/  FMUL.FTZ R191, R70, R191 ;  /* 0x000000bf46bf7220 */ /* 0x000fc60000410000 */
[----:B------:R-:W1:Y:S01]  /*6a20*/  MUFU.EX2 R65, R65 ;  /* 0x0000004100417308 */ /* 0x000e620000000800 */
[----:B------:R-:W-:Y:S01]  /*6a30*/  FFMA.FTZ R111, R109, R111, R136 ;  /* 0x0000006f6d6f7223 */ /* 0x000fe20000010088 */
[----:B------:R-:W-:Y:S01]  /*6a40*/  PRMT R94, RZ, 0x5410, R94 ;  /* 0x00005410ff5e7816 */ /* 0x000fe2000000005e */
[----:B------:R-:W-:Y:S02]  /*6a50*/  FMUL.FTZ R192, R70, R192 ;  /* 0x000000c046c07220 */ /* 0x000fe40000410000 */
[----:B------:R-:W-:Y:S01]  /*6a60*/  FADD.FTZ R110, R191, R110 ;  /* 0x0000006ebf6e7221 */ /* 0x000fe20000010000 */
[----:B------:R-:W-:Y:S01]  /*6a70*/  PRMT R93, RZ, 0x5410, R93 ;  /* 0x00005410ff5d7816 */ /* 0x000fe2000000005d */
[C---:B0-----:R-:W-:Y:S01]  /*6a80*/  FMUL.FTZ R116, R64.reuse, R116 ;  /* 0x0000007440747220 */ /* 0x041fe20000410000 */
[----:B------:R-:W0:Y:S01]  /*6a90*/  MUFU.EX2 R66, R66 ;  /* 0x0000004200427308 */ /* 0x000e220000000800 */
[----:B------:R-:W-:Y:S01]  /*6aa0*/  FMUL.FTZ R117, R64, R117 ;  /* 0x0000007540757220 */ /* 0x000fe20000410000 */
[----:B------:R-:W-:Y:S01]  /*6ab0*/  PRMT R135, RZ, 0x5410, R76 ;  /* 0x00005410ff877816 */ /* 0x000fe2000000004c */
[----:B------:R-:W-:-:S02]  /*6ac0*/  FMUL.FTZ R64, R67, R41 ;  /* 0x0000002943407220 */ /* 0x000fc40000410000 */
[----:B------:R-:W-:Y:S02]  /*6ad0*/  FADD.FTZ R111, R192, R111 ;  /* 0x0000006fc06f7221 */ /* 0x000fe40000010000 */
[----:B------:R-:W-:Y:S02]  /*6ae0*/  FMUL.FTZ R136, R104, R110 ;  /* 0x0000006e68887220 */ /* 0x000fe40000410000 */
[----:B------:R-:W-:Y:S02]  /*6af0*/  FMUL.FTZ R194, R94, R48 ;  /* 0x000000305ec27220 */ /* 0x000fe40000410000 */
[C---:B-1----:R-:W-:Y:S02]  /*6b00*/  FMUL.FTZ R103, R71.reuse, R103 ;  /* 0x0000006747677220 */ /* 0x042fe40000410000 */
[----:B------:R-:W-:Y:S01]  /*6b10*/  FMUL.FTZ R102, R71, R102 ;  /* 0x0000006647667220 */ /* 0x000fe20000410000 */
[----:B------:R-:W1:Y:S01]  /*6b20*/  MUFU.EX2 R64, R64 ;  /* 0x0000004000407308 */ /* 0x000e620000000800 */
        /* <DEDUP_REMOVED lines=8> */
[----:B------:R-:W-:Y:S02]  /*6bb0*/  FMUL.FTZ R65, R28, UR42 ;  /* 0x0000002a1c417c20 */ /* 0x000fe40008410000 */
[----:B------:R-:W-:Y:S02]  /*6bc0*/  FMUL.FTZ R193, R135, R193 ;  /* 0x000000c187c17220 */ /* 0x000fe40000410000 */
[----:B------:R-:W-:Y:S01]  /*6bd0*/  FADD.FTZ R111, R194, R111 ;  /* 0x0000006fc26f7221 */ /* 0x000fe20000010000 */
[----:B------:R-:W1:Y:S01]  /*6be0*/  MUFU.EX2 R70, R70 ;  /* 0x0000004600467308 */ /* 0x000e620000000800 */
        /* <DEDUP_REMOVED lines=15> */
[----:B------:R-:W-:Y:S01]  /*6ce0*/  FMUL.FTZ R195, R65, R195 ;  /* 0x000000c341c37220 */ /* 0x000fe20000410000 */
[----:B------:R-:W-:Y:S01]  /*6cf0*/  PRMT R97, RZ, 0x5410, R97 ;  /* 0x00005410ff617816 */ /* 0x000fe20000000061 */
[----:B------:R-:W-:Y:S01]  /*6d00*/  FFMA.FTZ R111, R103, R111, R66 ;  /* 0x0000006f676f7223 */ /* 0x000fe20000010042 */
[----:B------:R-:W0:Y:S01]  /*6d10*/  MUFU.EX2 R64, R64 ;  /* 0x0000004000407308 */ /* 0x000e220000000800 */
[----:B------:R-:W-:-:S02]  /*6d20*/  FMUL.FTZ R196, R65, R196 ;  /* 0x000000c441c47220 */ /* 0x000fc40000410000 */
[----:B------:R-:W-:Y:S02]  /*6d30*/  FADD.FTZ R110, R195, R110 ;  /* 0x0000006ec36e7221 */ /* 0x000fe40000010000 */
[C---:B------:R-:W-:Y:S02]  /*6d40*/  FMUL.FTZ R124, R70.reuse, R124 ;  /* 0x0000007c467c7220 */ /* 0x040fe40000410000 */
[----:B------:R-:W-:Y:S01]  /*6d50*/  FMUL.FTZ R125, R70, R125 ;  /* 0x0000007d467d7220 */ /* 0x000fe20000410000 */
[----:B------:R-:W-:Y:S01]  /*6d60*/  MUFU.SIN R136, R71 ;  /* 0x0000004700887308 */ /* 0x000fe20000000400 */
[----:B------:R-:W-:Y:S01]  /*6d70*/  FADD.FTZ R111, R196, R111 ;  /* 0x0000006fc46f7221 */ /* 0x000fe20000010000 */
[----:B------:R-:W-:Y:S01]  /*6d80*/  PRMT R98, RZ, 0x5410, R98 ;  /* 0x00005410ff627816 */ /* 0x000fe20000000062 */
[----:B------:R-:W-:Y:S02]  /*6d90*/  FMUL.FTZ R154, R100, R110 ;  /* 0x0000006e649a7220 */ /* 0x000fe40000410000 */
[----:B------:R-:W-:-:S03]  /*6da0*/  FMUL.FTZ R197, R97, R46 ;  /* 0x0000002e61c57220 */ /* 0x000fc60000410000 */
[----:B------:R1:W-:Y:S01]  /*6db0*/  MUFU.COS R70, R71 ;  /* 0x0000004700467308 */ /* 0x0003e20000000000 */
[----:B------:R-:W-:Y:S02]  /*6dc0*/  FMUL.FTZ R65, R67, R38 ;  /* 0x0000002643417220 */ /* 0x000fe40000410000 */
[-C--:B------:R-:W-:Y:S01]  /*6dd0*/  FFMA.FTZ R154, R101, R111.reuse, R154 ;  /* 0x0000006f659a7223 */ /* 0x080fe2000001009a */
[----:B-1----:R-:W-:Y:S01]  /*6de0*/  PRMT R71, RZ, 0x5410, R74 ;  /* 0x00005410ff477816 */ /* 0x002fe2000000004a */
[----:B------:R-:W-:Y:S02]  /*6df0*/  FMUL.FTZ R111, R100, R111 ;  /* 0x0000006f646f7220 */ /* 0x000fe40000410000 */
[----:B------:R-:W-:Y:S02]  /*6e00*/  FMUL.FTZ R198, R98, R46 ;  /* 0x0000002e62c67220 */ /* 0x000fe40000410000 */
[----:B------:R-:W-:Y:S01]  /*6e10*/  FMUL.FTZ R197, R71, R197 ;  /* 0x000000c547c57220 */ /* 0x000fe20000410000 */
[----:B------:R-:W1:Y:S01]  /*6e20*/  MUFU.EX2 R65, R65 ;  /* 0x0000004100417308 */ /* 0x000e620000000800 */
[----:B------:R-:W-:Y:S01]  /*6e30*/  FFMA.FTZ R111, R101, R110, -R111 ;  /* 0x0000006e656f7223 */ /* 0x000fe2000001086f */
[----:B------:R-:W-:Y:S01]  /*6e40*/  PRMT R99, RZ, 0x5410, R99 ;  /* 0x00005410ff637816 */ /* 0x000fe20000000063 */
[----:B------:R-:W-:-:S02]  /*6e50*/  FMUL.FTZ R198, R71, R198 ;  /* 0x000000c647c67220 */ /* 0x000fc40000410000 */
[----:B------:R-:W-:Y:S01]  /*6e60*/  FADD.FTZ R154, R197, R154 ;  /* 0x0000009ac59a7221 */ /* 0x000fe20000010000 */
[----:B------:R-:W-:Y:S01]  /*6e70*/  PRMT R130, RZ, 0x5410, R130 ;  /* 0x00005410ff827816 */ /* 0x000fe20000000082 */
[----:B0-----:R-:W-:Y:S02]  /*6e80*/  FMUL.FTZ R128, R64, R128 ;  /* 0x0000008040807220 */ /* 0x001fe40000410000 */
[----:B------:R-:W-:Y:S02]  /*6e90*/  FADD.FTZ R111, R198, R111 ;  /* 0x0000006fc66f7221 */ /* 0x000fe40000010000 */
[----:B------:R-:W-:Y:S02]  /*6ea0*/  FMUL.FTZ R71, R117, R154 ;  /* 0x0000009a75477220 */ /* 0x000fe40000410000 */
[----:B------:R-:W-:Y:S01]  /*6eb0*/  FMUL.FTZ R129, R64, R129 ;  /* 0x0000008140817220 */ /* 0x000fe20000410000 */
[----:B------:R-:W-:Y:S01]  /*6ec0*/  PRMT R64, RZ, 0x5410, R73 ;  /* 0x00005410ff407816 */ /* 0x000fe20000000049 */
[----:B------:R-:W-:-:S02]  /*6ed0*/  FMUL.FTZ R200, R99, R45 ;  /* 0x0000002d63c87220 */ /* 0x000fc40000410000 */
[-C--:B------:R-:W-:Y:S02]  /*6ee0*/  FFMA.FTZ R71, R116, R111.reuse, -R71 ;  /* 0x0000006f74477223 */ /* 0x080fe40000010847 */
[----:B------:R-:W-:Y:S02]  /*6ef0*/  FMUL.FTZ R111, R117, R111 ;  /* 0x0000006f756f7220 */ /* 0x000fe40000410000 */
[----:B------:R-:W-:Y:S02]  /*6f00*/  FMUL.FTZ R199, R130, R45 ;  /* 0x0000002d82c77220 */ /* 0x000fe40000410000 */
[----:B------:R-:W-:Y:S02]  /*6f10*/  FMUL.FTZ R200, R64, R200 ;  /* 0x000000c840c87220 */ /* 0x000fe40000410000 */
[C---:B------:R-:W-:Y:S02]  /*6f20*/  FMUL.FTZ R66, R67.reuse, R33 ;  /* 0x0000002143427220 */ /* 0x040fe40000410000 */
[----:B------:R-:W-:-:S02]  /*6f30*/  FMUL.FTZ R67, R67, R28 ;  /* 0x0000001c43437220 */ /* 0x000fc40000410000 */
[----:B------:R-:W-:Y:S02]  /*6f40*/  FFMA.FTZ R154, R116, R154, R111 ;  /* 0x0000009a749a7223 */ /* 0x000fe4000001006f */
[----:B------:R-:W-:Y:S02]  /*6f50*/  FMUL.FTZ R199, R64, R199 ;  /* 0x000000c740c77220 */ /* 0x000fe40000410000 */
[----:B------:R-:W-:Y:S01]  /*6f60*/  FADD.FTZ R71, R200, R71 ;  /* 0x00000047c8477221 */ /* 0x000fe20000010000 */
[----:B------:R-:W-:Y:S01]  /*6f70*/  MUFU.SIN R134, R133 ;  /* 0x0000008500867308 */ /* 0x000fe20000000400 */
[C---:B-1----:R-:W-:Y:S02]  /*6f80*/  FMUL.FTZ R131, R65.reuse, R131 ;  /* 0x0000008341837220 */ /* 0x042fe40000410000 */
[----:B------:R-:W-:Y:S02]  /*6f90*/  FMUL.FTZ R132, R65, R132 ;  /* 0x0000008441847220 */ /* 0x000fe40000410000 */
[----:B------:R-:W-:Y:S01]  /*6fa0*/  FADD.FTZ R154, R199, R154 ;  /* 0x0000009ac79a7221 */ /* 0x000fe20000010000 */
[----:B--2---:R-:W-:Y:S01]  /*6fb0*/  PRMT R138, RZ, 0x5410, R138 ;  /* 0x00005410ff8a7816 */ /* 0x004fe2000000008a */
[C---:B------:R-:W-:Y:S01]  /*6fc0*/  FMUL.FTZ R65, R119.reuse, R71 ;  /* 0x0000004777417220 */ /* 0x040fe20000410000 */
[----:B------:R-:W-:Y:S01]  /*6fd0*/  MUFU.COS R133, R133 ;  /* 0x0000008500857308 */ /* 0x000fe20000000000 */
[-C--:B------:R-:W-:Y:S01]  /*6fe0*/  FMUL.FTZ R64, R119, R154.reuse ;  /* 0x0000009a77407220 */ /* 0x080fe20000410000 */
[----:B------:R-:W-:Y:S01]  /*6ff0*/  PRMT R137, RZ, 0x5410, R137 ;  /* 0x00005410ff897816 */ /* 0x000fe20000000089 */
[----:B------:R-:W-:Y:S01]  /*7000*/  FFMA.FTZ R154, R118, R154, R65 ;  /* 0x0000009a769a7223 */ /* 0x000fe20000010041 */
[----:B------:R-:W-:-:S04]  /*7010*/  PRMT R65, RZ, 0x5410, R72 ;  /* 0x00005410ff417816 */ /* 0x000fc80000000048 */
[----:B------:R-:W0:Y:S01]  /*7020*/  MUFU.EX2 R66, R66 ;  /* 0x0000004200427308 */ /* 0x000e220000000800 */
[----:B------:R-:W-:-:S07]  /*7030*/  FMUL.FTZ R201, R138, R44 ;  /* 0x0000002c8ac97220 */ /* 0x000fce0000410000 */
[----:B------:R-:W1:Y:S01]  /*7040*/  MUFU.EX2 R67, R67 ;  /* 0x0000004300437308 */ /* 0x000e620000000800 */
[----:B------:R-:W-:Y:S02]  /*7050*/  FMUL.FTZ R202, R137, R44 ;  /* 0x0000002c89ca7220 */ /* 0x000fe40000410000 */
[C---:B------:R-:W-:Y:S02]  /*7060*/  FMUL.FTZ R201, R65.reuse, R201 ;  /* 0x000000c941c97220 */ /* 0x040fe40000410000 */
[----:B------:R-:W-:Y:S02]  /*7070*/  FFMA.FTZ R71, R118, R71, -R64 ;  /* 0x0000004776477223 */ /* 0x000fe40000010840 */
[----:B------:R-:W-:Y:S02]  /*7080*/  FMUL.FTZ R202, R65, R202 ;  /* 0x000000ca41ca7220 */ /* 0x000fe40000410000 */
[----:B------:R-:W-:Y:S02]  /*7090*/  FADD.FTZ R154, R201, R154 ;  /* 0x0000009ac99a7221 */ /* 0x000fe40000010000 */
[----:B0-----:R-:W-:-:S02]  /*70a0*/  FMUL.FTZ R133, R66, R133 ;  /* 0x0000008542857220 */ /* 0x001fc40000410000 */
[----:B------:R-:W-:Y:S02]  /*70b0*/  FMUL.FTZ R134, R66, R134 ;  /* 0x0000008642867220 */ /* 0x000fe40000410000 */
[----:B------:R-:W-:Y:S02]  /*70c0*/  FADD.FTZ R71, R202, R71 ;  /* 0x00000047ca477221 */ /* 0x000fe40000010000 */
[----:B-1----:R-:W-:Y:S01]  /*70d0*/  FMUL.FTZ R135, R67, R70 ;  /* 0x0000004643877220 */ /* 0x002fe20000410000 */
[----:B----4-:R-:W-:Y:S01]  /*70e0*/  PRMT R140, RZ, 0x5410, R140 ;  /* 0x00005410ff8c7816 */ /* 0x010fe2000000008c */
[----:B------:R-:W-:Y:S02]  /*70f0*/  FMUL.FTZ R66, R122, R114 ;  /* 0x000000727a427220 */ /* 0x000fe40000410000 */
[----:B------:R-:W-:Y:S01]  /*7100*/  FMUL.FTZ R70, R121, R154 ;  /* 0x0000009a79467220 */ /* 0x000fe20000410000 */
[----:B------:R-:W-:Y:S01]  /*7110*/  PRMT R139, RZ, 0x5410, R139 ;  /* 0x00005410ff8b7816 */ /* 0x000fe2000000008b */
[----:B------:R-:W-:-:S02]  /*7120*/  FMUL.FTZ R64, R123, R114 ;  /* 0x000000727b407220 */ /* 0x000fc40000410000 */
[----:B------:R-:W-:Y:S02]  /*7130*/  FMUL.FTZ R111, R121, R71 ;  /* 0x00000047796f7220 */ /* 0x000fe40000410000 */
[----:B------:R-:W-:Y:S02]  /*7140*/  FFMA.FTZ R66, R123, R115, R66 ;  /* 0x000000737b427223 */ /* 0x000fe40000010042 */
[----:B------:R-:W-:Y:S01]  /*7150*/  FFMA.FTZ R71, R120, R71, -R70 ;  /* 0x0000004778477223 */ /* 0x000fe20000010846 */
[----:B------:R-:W-:Y:S01]  /*7160*/  PRMT R70, RZ, 0x5410, R59 ;  /* 0x00005410ff467816 */ /* 0x000fe2000000003b */
[----:B------:R-:W-:Y:S02]  /*7170*/  FMUL.FTZ R203, R140, R43 ;  /* 0x0000002b8ccb7220 */ /* 0x000fe40000410000 */
[----:B------:R-:W-:Y:S02]  /*7180*/  FFMA.FTZ R64, R122, R115, -R64 ;  /* 0x000000737a407223 */ /* 0x000fe40000010840 */
[----:B------:R-:W-:-:S02]  /*7190*/  FMUL.FTZ R65, R112, R66 ;  /* 0x0000004270417220 */ /* 0x000fc40000410000 */
[----:B------:R-:W-:Y:S02]  /*71a0*/  FMUL.FTZ R204, R139, R43 ;  /* 0x0000002b8bcc7220 */ /* 0x000fe40000410000 */
[----:B------:R-:W-:Y:S02]  /*71b0*/  FMUL.FTZ R136, R67, R136 ;  /* 0x0000008843887220 */ /* 0x000fe40000410000 */
[----:B------:R-:W-:Y:S02]  /*71c0*/  FFMA.FTZ R154, R120, R154, R111 ;  /* 0x0000009a789a7223 */ /* 0x000fe4000001006f */
[----:B------:R-:W-:Y:S02]  /*71d0*/  FMUL.FTZ R203, R70, R203 ;  /* 0x000000cb46cb7220 */ /* 0x000fe40000410000 */
[-C--:B------:R-:W-:Y:S02]  /*71e0*/  FMUL.FTZ R67, R112, R64.reuse ;  /* 0x0000004070437220 */ /* 0x080fe40000410000 */
[----:B------:R-:W-:-:S02]  /*71f0*/  FFMA.FTZ R65, R113, R64, -R65 ;  /* 0x0000004071417223 */ /* 0x000fc40000010841 */
[----:B------:R-:W-:Y:S02]  /*7200*/  FMUL.FTZ R204, R70, R204 ;  /* 0x000000cc46cc7220 */ /* 0x000fe40000410000 */
[----:B------:R-:W-:Y:S02]  /*7210*/  FADD.FTZ R154, R203, R154 ;  /* 0x0000009acb9a7221 */ /* 0x000fe40000010000 */
[----:B------:R-:W-:Y:S02]  /*7220*/  FFMA.FTZ R67, R113, R66, R67 ;  /* 0x0000004271437223 */ /* 0x000fe40000010043 */
[----:B------:R-:W-:Y:S02]  /*7230*/  FMUL.FTZ R66, R108, R65 ;  /* 0x000000416c427220 */ /* 0x000fe40000410000 */
[----:B------:R-:W-:Y:S01]  /*7240*/  FADD.FTZ R71, R204, R71 ;  /* 0x00000047cc477221 */ /* 0x000fe20000010000 */
[----:B------:R-:W-:Y:S01]  /*7250*/  PRMT R142, RZ, 0x5410, R142 ;  /* 0x00005410ff8e7816 */ /* 0x000fe2000000008e */
[----:B------:R-:W-:-:S02]  /*7260*/  FMUL.FTZ R70, R125, R154 ;  /* 0x0000009a7d467220 */ /* 0x000fc40000410000 */
[-C--:B------:R-:W-:Y:S02]  /*7270*/  FMUL.FTZ R64, R108, R67.reuse ;  /* 0x000000436c407220 */ /* 0x080fe40000410000 */
[----:B------:R-:W-:Y:S01]  /*7280*/  FFMA.FTZ R66, R109, R67, R66 ;  /* 0x000000436d427223 */ /* 0x000fe20000010042 */
[----:B------:R-:W-:Y:S01]  /*7290*/  PRMT R141, RZ, 0x5410, R141 ;  /* 0x00005410ff8d7816 */ /* 0x000fe2000000008d */
[-C--:B------:R-:W-:Y:S02]  /*72a0*/  FMUL.FTZ R111, R125, R71.reuse ;  /* 0x000000477d6f7220 */ /* 0x080fe40000410000 */
[----:B------:R-:W-:Y:S01]  /*72b0*/  FFMA.FTZ R71, R124, R71, -R70 ;  /* 0x000000477c477223 */ /* 0x000fe20000010846 */
[----:B------:R-:W-:Y:S01]  /*72c0*/  PRMT R70, RZ, 0x5410, R58 ;  /* 0x00005410ff467816 */ /* 0x000fe2000000003a */
[----:B------:R-:W-:Y:S02]  /*72d0*/  FFMA.FTZ R64, R109, R65, -R64 ;  /* 0x000000416d407223 */ /* 0x000fe40000010840 */
[----:B------:R-:W-:-:S02]  /*72e0*/  FMUL.FTZ R65, R104, R66 ;  /* 0x0000004268417220 */ /* 0x000fc40000410000 */
[----:B------:R-:W-:Y:S02]  /*72f0*/  FMUL.FTZ R205, R142, R42 ;  /* 0x0000002a8ecd7220 */ /* 0x000fe40000410000 */
[----:B------:R-:W-:Y:S02]  /*7300*/  FMUL.FTZ R67, R104, R64 ;  /* 0x0000004068437220 */ /* 0x000fe40000410000 */
[----:B------:R-:W-:Y:S02]  /*7310*/  FMUL.FTZ R206, R141, R42 ;  /* 0x0000002a8dce7220 */ /* 0x000fe40000410000 */
[----:B------:R-:W-:Y:S02]  /*7320*/  FFMA.FTZ R65, R105, R64, -R65 ;  /* 0x0000004069417223 */ /* 0x000fe40000010841 */
[----:B------:R-:W-:Y:S02]  /*7330*/  FFMA.FTZ R154, R124, R154, R111 ;  /* 0x0000009a7c9a7223 */ /* 0x000fe4000001006f */
[----:B------:R-:W-:-:S02]  /*7340*/  FMUL.FTZ R205, R70, R205 ;  /* 0x000000cd46cd7220 */ /* 0x000fc40000410000 */
[----:B------:R-:W-:Y:S02]  /*7350*/  FFMA.FTZ R67, R105, R66, R67 ;  /* 0x0000004269437223 */ /* 0x000fe40000010043 */
[----:B------:R-:W-:Y:S02]  /*7360*/  FMUL.FTZ R206, R70, R206 ;  /* 0x000000ce46ce7220 */ /* 0x000fe40000410000 */
[C---:B------:R-:W-:Y:S02]  /*7370*/  FMUL.FTZ R66, R102.reuse, R65 ;  /* 0x0000004166427220 */ /* 0x040fe40000410000 */
[----:B------:R-:W-:Y:S02]  /*7380*/  FADD.FTZ R154, R205, R154 ;  /* 0x0000009acd9a7221 */ /* 0x000fe40000010000 */
[-C--:B------:R-:W-:Y:S02]  /*7390*/  FMUL.FTZ R64, R102, R67.reuse ;  /* 0x0000004366407220 */ /* 0x080fe40000410000 */
[----:B------:R-:W-:Y:S01]  /*73a0*/  FADD.FTZ R71, R206, R71 ;  /* 0x00000047ce477221 */ /* 0x000fe20000010000 */
[----:B---3--:R-:W-:Y:S01]  /*73b0*/  PRMT R144, RZ, 0x5410, R144 ;  /* 0x00005410ff907816 */ /* 0x008fe20000000090 */
[----:B------:R-:W-:-:S02]  /*73c0*/  FFMA.FTZ R66, R103, R67, R66 ;  /* 0x0000004367427223 */ /* 0x000fc40000010042 */
[----:B------:R-:W-:Y:S01]  /*73d0*/  FMUL.FTZ R70, R127, R154 ;  /* 0x0000009a7f467220 */ /* 0x000fe20000410000 */
[----:B------:R-:W-:Y:S01]  /*73e0*/  PRMT R143, RZ, 0x5410, R143 ;  /* 0x00005410ff8f7816 */ /* 0x000fe2000000008f */
[----:B------:R-:W-:Y:S02]  /*73f0*/  FFMA.FTZ R64, R103, R65, -R64 ;  /* 0x0000004167407223 */ /* 0x000fe40000010840 */
[-C--:B------:R-:W-:Y:S02]  /*7400*/  FMUL.FTZ R111, R127, R71.reuse ;  /* 0x000000477f6f7220 */ /* 0x080fe40000410000 */
        /* <DEDUP_REMOVED lines=12> */
[----:B------:R-:W-:Y:S02]  /*74d0*/  FADD.FTZ R154, R207, R154 ;  /* 0x0000009acf9a7221 */ /* 0x000fe40000010000 */
[-C--:B------:R-:W-:Y:S02]  /*74e0*/  FMUL.FTZ R64, R117, R67.reuse ;  /* 0x0000004375407220 */ /* 0x080fe40000410000 */
[----:B------:R-:W-:Y:S02]  /*74f0*/  FFMA.FTZ R66, R116, R67, R66 ;  /* 0x0000004374427223 */ /* 0x000fe40000010042 */
[----:B------:R-:W-:Y:S01]  /*7500*/  FADD.FTZ R71, R208, R71 ;  /* 0x00000047d0477221 */ /* 0x000fe20000010000 */
[----:B------:R-:W-:Y:S01]  /*7510*/  PRMT R146, RZ, 0x5410, R146 ;  /* 0x00005410ff927816 */ /* 0x000fe20000000092 */
[----:B------:R-:W-:-:S02]  /*7520*/  FMUL.FTZ R70, R129, R154 ;  /* 0x0000009a81467220 */ /* 0x000fc40000410000 */
[----:B------:R-:W-:Y:S02]  /*7530*/  FFMA.FTZ R64, R116, R65, -R64 ;  /* 0x0000004174407223 */ /* 0x000fe40000010840 */
[----:B------:R-:W-:Y:S01]  /*7540*/  FMUL.FTZ R65, R119, R66 ;  /* 0x0000004277417220 */ /* 0x000fe20000410000 */
[----:B------:R-:W-:Y:S01]  /*7550*/  PRMT R145, RZ, 0x5410, R145 ;  /* 0x00005410ff917816 */ /* 0x000fe20000000091 */
[-C--:B------:R-:W-:Y:S02]  /*7560*/  FMUL.FTZ R111, R129, R71.reuse ;  /* 0x00000047816f7220 */ /* 0x080fe40000410000 */
[----:B------:R-:W-:Y:S01]  /*7570*/  FFMA.FTZ R71, R128, R71, -R70 ;  /* 0x0000004780477223 */ /* 0x000fe20000010846 */
[----:B------:R-:W-:Y:S01]  /*7580*/  PRMT R70, RZ, 0x5410, R56 ;  /* 0x00005410ff467816 */ /* 0x000fe20000000038 */
[-C--:B------:R-:W-:Y:S02]  /*7590*/  FMUL.FTZ R67, R119, R64.reuse ;  /* 0x0000004077437220 */ /* 0x080fe40000410000 */
[----:B------:R-:W-:-:S02]  /*75a0*/  FFMA.FTZ R65, R118, R64, -R65 ;  /* 0x0000004076417223 */ /* 0x000fc40000010841 */
[----:B------:R-:W-:Y:S02]  /*75b0*/  FMUL.FTZ R209, R146, R40 ;  /* 0x0000002892d17220 */ /* 0x000fe40000410000 */
[----:B------:R-:W-:Y:S02]  /*75c0*/  FFMA.FTZ R67, R118, R66, R67 ;  /* 0x0000004276437223 */ /* 0x000fe40000010043 */
[----:B------:R-:W-:Y:S02]  /*75d0*/  FMUL.FTZ R210, R145, R40 ;  /* 0x0000002891d27220 */ /* 0x000fe40000410000 */
[----:B------:R-:W-:Y:S02]  /*75e0*/  FFMA.FTZ R154, R128, R154, R111 ;  /* 0x0000009a809a7223 */ /* 0x000fe4000001006f */
[----:B------:R-:W-:Y:S02]  /*75f0*/  FMUL.FTZ R66, R121, R65 ;  /* 0x0000004179427220 */ /* 0x000fe40000410000 */
[----:B------:R-:W-:-:S02]  /*7600*/  FMUL.FTZ R209, R70, R209 ;  /* 0x000000d146d17220 */ /* 0x000fc40000410000 */
[-C--:B------:R-:W-:Y:S02]  /*7610*/  FMUL.FTZ R64, R121, R67.reuse ;  /* 0x0000004379407220 */ /* 0x080fe40000410000 */
[----:B------:R-:W-:Y:S02]  /*7620*/  FMUL.FTZ R210, R70, R210 ;  /* 0x000000d246d27220 */ /* 0x000fe40000410000 */
[C---:B------:R-:W-:Y:S02]  /*7630*/  FFMA.FTZ R66, R120.reuse, R67, R66 ;  /* 0x0000004378427223 */ /* 0x040fe40000010042 */
[----:B------:R-:W-:Y:S02]  /*7640*/  FADD.FTZ R154, R209, R154 ;  /* 0x0000009ad19a7221 */ /* 0x000fe40000010000 */
[----:B------:R-:W-:Y:S02]  /*7650*/  FFMA.FTZ R64, R120, R65, -R64 ;  /* 0x0000004178407223 */ /* 0x000fe40000010840 */
[----:B------:R-:W-:Y:S01]  /*7660*/  FADD.FTZ R71, R210, R71 ;  /* 0x00000047d2477221 */ /* 0x000fe20000010000 */
[----:B------:R-:W-:Y:S01]  /*7670*/  PRMT R148, RZ, 0x5410, R148 ;  /* 0x00005410ff947816 */ /* 0x000fe20000000094 */
[----:B------:R-:W-:-:S02]  /*7680*/  FMUL.FTZ R65, R125, R66 ;  /* 0x000000427d417220 */ /* 0x000fc40000410000 */
[C---:B------:R-:W-:Y:S01]  /*7690*/  FMUL.FTZ R70, R132.reuse, R154 ;  /* 0x0000009a84467220 */ /* 0x040fe20000410000 */
[----:B------:R-:W-:Y:S01]  /*76a0*/  PRMT R147, RZ, 0x5410, R147 ;  /* 0x00005410ff937816 */ /* 0x000fe20000000093 */
[-C--:B------:R-:W-:Y:S02]  /*76b0*/  FMUL.FTZ R67, R125, R64.reuse ;  /* 0x000000407d437220 */ /* 0x080fe40000410000 */
[-C--:B------:R-:W-:Y:S02]  /*76c0*/  FMUL.FTZ R110, R132, R71.reuse ;  /* 0x00000047846e7220 */ /* 0x080fe40000410000 */
[----:B------:R-:W-:Y:S02]  /*76d0*/  FFMA.FTZ R65, R124, R64, -R65 ;  /* 0x000000407c417223 */ /* 0x000fe40000010841 */
[----:B------:R-:W-:Y:S01]  /*76e0*/  FFMA.FTZ R71, R131, R71, -R70 ;  /* 0x0000004783477223 */ /* 0x000fe20000010846 */
[----:B------:R-:W-:Y:S01]  /*76f0*/  PRMT R70, RZ, 0x5410, R55 ;  /* 0x00005410ff467816 */ /* 0x000fe20000000037 */
[----:B------:R-:W-:-:S02]  /*7700*/  FMUL.FTZ R211, R148, R38 ;  /* 0x0000002694d37220 */ /* 0x000fc40000410000 */
[----:B------:R-:W-:Y:S02]  /*7710*/  FFMA.FTZ R67, R124, R66, R67 ;  /* 0x000000427c437223 */ /* 0x000fe40000010043 */
[----:B------:R-:W-:Y:S02]  /*7720*/  FMUL.FTZ R66, R127, R65 ;  /* 0x000000417f427220 */ /* 0x000fe40000410000 */
[----:B------:R-:W-:Y:S02]  /*7730*/  FMUL.FTZ R212, R147, R38 ;  /* 0x0000002693d47220 */ /* 0x000fe40000410000 */
[----:B------:R-:W-:Y:S02]  /*7740*/  FFMA.FTZ R110, R131, R154, R110 ;  /* 0x0000009a836e7223 */ /* 0x000fe4000001006e */
[----:B------:R-:W-:Y:S02]  /*7750*/  FMUL.FTZ R211, R70, R211 ;  /* 0x000000d346d37220 */ /* 0x000fe40000410000 */
[----:B------:R-:W-:-:S02]  /*7760*/  FMUL.FTZ R64, R127, R67 ;  /* 0x000000437f407220 */ /* 0x000fc40000410000 */
[----:B------:R-:W-:Y:S02]  /*7770*/  FFMA.FTZ R66, R126, R67, R66 ;  /* 0x000000437e427223 */ /* 0x000fe40000010042 */
[----:B------:R-:W-:Y:S02]  /*7780*/  FMUL.FTZ R212, R70, R212 ;  /* 0x000000d446d47220 */ /* 0x000fe40000410000 */
[----:B------:R-:W-:Y:S02]  /*7790*/  FADD.FTZ R110, R211, R110 ;  /* 0x0000006ed36e7221 */ /* 0x000fe40000010000 */
[----:B------:R-:W-:Y:S02]  /*77a0*/  FFMA.FTZ R64, R126, R65, -R64 ;  /* 0x000000417e407223 */ /* 0x000fe40000010840 */
[C---:B------:R-:W-:Y:S02]  /*77b0*/  FMUL.FTZ R65, R129.reuse, R66 ;  /* 0x0000004281417220 */ /* 0x040fe40000410000 */
[----:B------:R-:W-:Y:S01]  /*77c0*/  FADD.FTZ R71, R212, R71 ;  /* 0x00000047d4477221 */ /* 0x000fe20000010000 */
[----:B------:R-:W-:Y:S01]  /*77d0*/  PRMT R150, RZ, 0x5410, R150 ;  /* 0x00005410ff967816 */ /* 0x000fe20000000096 */
[----:B------:R-:W-:Y:S01]  /*77e0*/  FMUL.FTZ R70, R134, R110 ;  /* 0x0000006e86467220 */ /* 0x000fe20000410000 */
[----:B------:R-:W-:Y:S01]  /*77f0*/  PRMT R149, RZ, 0x5410, R149 ;  /* 0x00005410ff957816 */ /* 0x000fe20000000095 */
[----:B------:R-:W-:-:S02]  /*7800*/  FMUL.FTZ R67, R129, R64 ;  /* 0x0000004081437220 */ /* 0x000fc40000410000 */
[----:B------:R-:W-:Y:S02]  /*7810*/  FFMA.FTZ R65, R128, R64, -R65 ;  /* 0x0000004080417223 */ /* 0x000fe40000010841 */
        /* <DEDUP_REMOVED lines=9> */
[C---:B------:R-:W-:Y:S02]  /*78b0*/  FMUL.FTZ R213, R70.reuse, R213 ;  /* 0x000000d546d57220 */ /* 0x040fe40000410000 */
[----:B------:R-:W-:Y:S02]  /*78c0*/  FFMA.FTZ R66, R131, R67, R66 ;  /* 0x0000004383427223 */ /* 0x000fe40000010042 */
[----:B------:R-:W-:-:S02]  /*78d0*/  FMUL.FTZ R214, R70, R214 ;  /* 0x000000d646d67220 */ /* 0x000fc40000410000 */
[----:B------:R-:W-:Y:S01]  /*78e0*/  FFMA.FTZ R64, R131, R65, -R64 ;  /* 0x0000004183407223 */ /* 0x000fe20000010840 */
[----:B------:R-:W-:Y:S01]  /*78f0*/  PRMT R152, RZ, 0x5410, R152 ;  /* 0x00005410ff987816 */ /* 0x000fe20000000098 */
[----:B------:R-:W-:Y:S02]  /*7900*/  FADD.FTZ R110, R213, R110 ;  /* 0x0000006ed56e7221 */ /* 0x000fe40000010000 */
[----:B------:R-:W-:Y:S01]  /*7910*/  FMUL.FTZ R65, R134, R66 ;  /* 0x0000004286417220 */ /* 0x000fe20000410000 */
[----:B------:R-:W-:Y:S01]  /*7920*/  ISETP.NE.AND P0, PT, R84, 0x3f, PT ;  /* 0x0000003f5400780c */ /* 0x000fe20003f05270 */
[----:B------:R-:W-:Y:S01]  /*7930*/  FADD.FTZ R71, R214, R71 ;  /* 0x00000047d6477221 */ /* 0x000fe20000010000 */
[----:B------:R-:W-:Y:S01]  /*7940*/  PRMT R151, RZ, 0x5410, R151 ;  /* 0x00005410ff977816 */ /* 0x000fe20000000097 */
[----:B------:R-:W-:Y:S02]  /*7950*/  FMUL.FTZ R67, R134, R64 ;  /* 0x0000004086437220 */ /* 0x000fe40000410000 */
[----:B------:R-:W-:-:S02]  /*7960*/  FMUL.FTZ R70, R136, R110 ;  /* 0x0000006e88467220 */ /* 0x000fc40000410000 */
[----:B------:R-:W-:Y:S01]  /*7970*/  FFMA.FTZ R64, R133, R64, -R65 ;  /* 0x0000004085407223 */ /* 0x000fe20000010841 */
[----:B------:R-:W-:Y:S01]  /*7980*/  PRMT R65, RZ, 0x5410, R53 ;  /* 0x00005410ff417816 */ /* 0x000fe20000000035 */
[-C--:B------:R-:W-:Y:S02]  /*7990*/  FMUL.FTZ R111, R136, R71.reuse ;  /* 0x00000047886f7220 */ /* 0x080fe40000410000 */
[-C--:B------:R-:W-:Y:S02]  /*79a0*/  FMUL.FTZ R216, R152, R28.reuse ;  /* 0x0000001c98d87220 */ /* 0x080fe40000410000 */
[----:B------:R-:W-:Y:S02]  /*79b0*/  FFMA.FTZ R154, R135, R71, -R70 ;  /* 0x00000047879a7223 */ /* 0x000fe40000010846 */
[----:B------:R-:W-:Y:S02]  /*79c0*/  FMUL.FTZ R215, R151, R28 ;  /* 0x0000001c97d77220 */ /* 0x000fe40000410000 */
[----:B------:R-:W-:-:S02]  /*79d0*/  FFMA.FTZ R67, R133, R66, R67 ;  /* 0x0000004285437223 */ /* 0x000fc40000010043 */
[----:B------:R-:W-:Y:S02]  /*79e0*/  FFMA.FTZ R111, R135, R110, R111 ;  /* 0x0000006e876f7223 */ /* 0x000fe4000001006f */
[C---:B------:R-:W-:Y:S02]  /*79f0*/  FMUL.FTZ R70, R136.reuse, R64 ;  /* 0x0000004088467220 */ /* 0x040fe40000410000 */
[C---:B------:R-:W-:Y:S02]  /*7a00*/  FMUL.FTZ R216, R65.reuse, R216 ;  /* 0x000000d841d87220 */ /* 0x040fe40000410000 */
[----:B------:R-:W-:Y:S02]  /*7a10*/  FMUL.FTZ R215, R65, R215 ;  /* 0x000000d741d77220 */ /* 0x000fe40000410000 */
[-C--:B------:R-:W-:Y:S02]  /*7a20*/  FMUL.FTZ R66, R136, R67.reuse ;  /* 0x0000004388427220 */ /* 0x080fe40000410000 */
[----:B------:R-:W-:-:S02]  /*7a30*/  FFMA.FTZ R65, R135, R67, R70 ;  /* 0x0000004387417223 */ /* 0x000fc40000010046 */
[----:B------:R-:W-:Y:S02]  /*7a40*/  FADD.FTZ R67, R216, R111 ;  /* 0x0000006fd8437221 */ /* 0x000fe40000010000 */
[----:B------:R0:W1:Y:S01]  /*7a50*/  @P0 LDS.64 R110, [R84.X8+0x49e8] ;  /* 0x0049e800546e0984 */ /* 0x0000620000008a00 */
[----:B------:R-:W-:Y:S01]  /*7a60*/  BSSY B0, `(.L_x_5252) ;  /* 0x0000011000007945 */ /* 0x000fe20003800000 */
[----:B------:R-:W-:Y:S01]  /*7a70*/  FFMA.FTZ R64, R135, R64, -R66 ;  /* 0x0000004087407223 */ /* 0x000fe20000010842 */
[----:B------:R-:W-:Y:S01]  /*7a80*/  ISETP.GT.U32.AND P2, PT, R84, 0x1f, PT ;  /* 0x0000001f5400780c */ /* 0x000fe20003f44070 */
[----:B------:R-:W-:Y:S01]  /*7a90*/  FADD.FTZ R66, R215, R154 ;  /* 0x0000009ad7427221 */ /* 0x000fe20000010000 */
[----:B------:R-:W-:Y:S06]  /*7aa0*/  @P0 BRA `(.L_x_5253) ;  /* 0x000000c000000947 */ /* 0x000fec0003800000 */
[----:B------:R-:W-:Y:S01]  /*7ab0*/  ULDC UR21, c[0x0][0x174] ;  /* 0x00005d0000157ab9 */ /* 0x000fe20000000800 */
        /* <DEDUP_REMOVED lines=11> */
.L_x_5253:
[----:B------:R-:W-:Y:S05]  /*7b70*/  BSYNC B0 ;  /* 0x0000000000007941 */ /* 0x000fea0003800000 */
.L_x_5252:
        /* <DEDUP_REMOVED lines=36> */
[----:B---3--:R-:W-:Y:S04]  /*7dc0*/  LDS.128 R64, [R231+0x31d0] ;  /* 0x0031d000e7407984 */ /* 0x008fe80000000c00 */
[----:B-1----:R-:W1:Y:S02]  /*7dd0*/  LDS.128 R68, [R231+0x31e0] ;  /* 0x0031e000e7447984 */ /* 0x002e640000000c00 */
[----:B-1----:R-:W-:-:S02]  /*7de0*/  FMUL.FTZ R243, R67, R69 ;  /* 0x0000004543f37220 */ /* 0x002fc40000410000 */
[-C--:B------:R-:W-:Y:S02]  /*7df0*/  FMUL.FTZ R241, R65, R69.reuse ;  /* 0x0000004541f17220 */ /* 0x080fe40000410000 */
[CC--:B------:R-:W-:Y:S02]  /*7e00*/  FFMA.FTZ R243, R66.reuse, R68.reuse, -R243 ;  /* 0x0000004442f37223 */ /* 0x0c0fe400000108f3 */
[-C--:B------:R-:W-:Y:S02]  /*7e10*/  FMUL.FTZ R66, R66, R69.reuse ;  /* 0x0000004542427220 */ /* 0x080fe40000410000 */
[CC--:B------:R-:W-:Y:S02]  /*7e20*/  FFMA.FTZ R241, R64.reuse, R68.reuse, -R241 ;  /* 0x0000004440f17223 */ /* 0x0c0fe400000108f1 */
[----:B------:R-:W-:Y:S02]  /*7e30*/  FMUL.FTZ R64, R64, R69 ;  /* 0x0000004540407220 */ /* 0x000fe40000410000 */
[----:B------:R-:W-:-:S02]  /*7e40*/  FFMA.FTZ R66, R67, R68, R66 ;  /* 0x0000004443427223 */ /* 0x000fc40000010042 */
[----:B------:R-:W-:Y:S02]  /*7e50*/  FFMA.FTZ R67, R65, R68, R64 ;  /* 0x0000004441437223 */ /* 0x000fe40000010040 */
[----:B------:R-:W-:Y:S02]  /*7e60*/  FADD.FTZ R68, R70, R243 ;  /* 0x000000f346447221 */ /* 0x000fe40000010000 */
[----:B------:R-:W-:Y:S01]  /*7e70*/  FADD.FTZ R242, R71, R66 ;  /* 0x0000004247f27221 */ /* 0x000fe20000010000 */
[----:B------:R-:W-:Y:S05]  /*7e80*/  BRA.DIV ~URZ, `(.L_x_5256) ;  /* 0x00008ac27f007947 */ /* 0x000fea000b800000 */
[----:B------:R1:W3:Y:S02]  /*7e90*/  SHFL.UP PT, R69, R241, 0x1, RZ ;  /* 0x04200000f1457989 */ /* 0x0002e400000e00ff */
.L_x_5364:
[----:B------:R-:W-:Y:S05]  /*7ea0*/  BRA.DIV ~URZ, `(.L_x_5257) ;  /* 0x00008b227f007947 */ /* 0x000fea000b800000 */
[----:B------:R-:W4:Y:S01]  /*7eb0*/  SHFL.UP PT, R70, R242, 0x1, RZ ;  /* 0x04200000f2467989 */ /* 0x000f2200000e00ff */
[----:B------:R-:W-:-:S03]  /*7ec0*/  ISETP.GE.AND P0, PT, R83, 0x1, PT ;  /* 0x000000015300780c */ /* 0x000fc60003f06270 */
[----:B------:R-:W5:Y:S04]  /*7ed0*/  SHFL.UP PT, R66, R68, 0x1, RZ ;  /* 0x0420000044427989 */ /* 0x000f6800000e00ff */
[----:B------:R-:W0:Y:S01]  /*7ee0*/  SHFL.UP PT, R64, R67, 0x1, RZ ;  /* 0x0420000043407989 */ /* 0x000e2200000e00ff */
[----:B----4-:R-:W-:-:S04]  /*7ef0*/  FMUL.FTZ R65, R67, R70 ;  /* 0x0000004643417220 */ /* 0x010fc80000410000 */
[-C--:B-----5:R-:W-:Y:S02]  /*7f00*/  FFMA.FTZ R65, R241, R66.reuse, -R65 ;  /* 0x00000042f1417223 */ /* 0x0a0fe40000010841 */
[----:B------:R-:W-:Y:S02]  /*7f10*/  FMUL.FTZ R66, R67, R66 ;  /* 0x0000004243427220 */ /* 0x000fe40000410000 */
[----:B------:R-:W-:Y:S02]  /*7f20*/  @P0 FADD.FTZ R68, R68, R65 ;  /* 0x0000004144440221 */ /* 0x000fe40000010000 */
[----:B------:R-:W-:Y:S02]  /*7f30*/  FFMA.FTZ R71, R241, R70, R66 ;  /* 0x00000046f1477223 */ /* 0x000fe40000010042 */
[----:B---3--:R-:W-:Y:S02]  /*7f40*/  FMUL.FTZ R66, R67, R69 ;  /* 0x0000004543427220 */ /* 0x008fe40000410000 */
[----:B------:R-:W-:-:S02]  /*7f50*/  @P0 FADD.FTZ R242, R242, R71 ;  /* 0x00000047f2f20221 */ /* 0x000fc40000010000 */
[-C--:B0-----:R-:W-:Y:S02]  /*7f60*/  FFMA.FTZ R66, R241, R64.reuse, R66 ;  /* 0x00000040f1427223 */ /* 0x081fe40000010042 */
[C---:B------:R-:W-:Y:S01]  /*7f70*/  FMUL.FTZ R64, R67.reuse, R64 ;  /* 0x0000004043407220 */ /* 0x040fe20000410000 */
[----:B------:R-:W0:Y:S02]  /*7f80*/  SHFL.UP PT, R70, R242, 0x2, RZ ;  /* 0x04400000f2467989 */ /* 0x000e2400000e00ff */
[----:B------:R-:W-:Y:S01]  /*7f90*/  FSEL R67, R67, R66, !P0 ;  /* 0x0000004243437208 */ /* 0x000fe20004000000 */
[----:B-1----:R-:W-:Y:S01]  /*7fa0*/  @P0 FFMA.FTZ R241, R241, R69, -R64 ;  /* 0x00000045f1f10223 */ /* 0x002fe20000010840 */
[----:B------:R-:W1:Y:S01]  /*7fb0*/  SHFL.UP PT, R66, R68, 0x2, RZ ;  /* 0x0440000044427989 */ /* 0x000e6200000e00ff */
[----:B------:R-:W-:Y:S02]  /*7fc0*/  ISETP.GE.AND P0, PT, R83, 0x2, PT ;  /* 0x000000025300780c */ /* 0x000fe40003f06270 */
[----:B0-----:R-:W-:-:S04]  /*7fd0*/  FMUL.FTZ R64, R67, R70 ;  /* 0x0000004643407220 */ /* 0x001fc80000410000 */
[-C--:B-1----:R-:W-:Y:S02]  /*7fe0*/  FFMA.FTZ R65, R241, R66.reuse, -R64 ;  /* 0x00000042f1417223 */ /* 0x082fe40000010840 */
[----:B------:R-:W0:Y:S01]  /*7ff0*/  SHFL.UP PT, R64, R241, 0x2, RZ ;  /* 0x04400000f1407989 */ /* 0x000e2200000e00ff */
[----:B------:R-:W-:-:S04]  /*8000*/  FMUL.FTZ R69, R67, R66 ;  /* 0x0000004243457220 */ /* 0x000fc80000410000 */
[----:B------:R-:W-:Y:S01]  /*8010*/  @P0 FADD.FTZ R68, R68, R65 ;  /* 0x0000004144440221 */ /* 0x000fe20000010000 */
[----:B------:R-:W1:Y:S01]  /*8020*/  SHFL.UP PT, R66, R67, 0x2, RZ ;  /* 0x0440000043427989 */ /* 0x000e6200000e00ff */
[----:B------:R-:W-:-:S04]  /*8030*/  FFMA.FTZ R69, R241, R70, R69 ;  /* 0x00000046f1457223 */ /* 0x000fc80000010045 */
[----:B------:R-:W-:-:S05]  /*8040*/  @P0 FADD.FTZ R242, R242, R69 ;  /* 0x00000045f2f20221 */ /* 0x000fca0000010000 */
[----:B------:R-:W3:Y:S01]  /*8050*/  SHFL.UP PT, R244, R242, 0x4, RZ ;  /* 0x04800000f2f47989 */ /* 0x000ee200000e00ff */
[----:B0-----:R-:W-:-:S04]  /*8060*/  FMUL.FTZ R65, R67, R64 ;  /* 0x0000004043417220 */ /* 0x001fc80000410000 */
[-C--:B-1----:R-:W-:Y:S02]  /*8070*/  FFMA.FTZ R70, R241, R66.reuse, R65 ;  /* 0x00000042f1467223 */ /* 0x082fe40000010041 */
[----:B------:R-:W-:-:S03]  /*8080*/  FMUL.FTZ R66, R67, R66 ;  /* 0x0000004243427220 */ /* 0x000fc60000410000 */
[----:B------:R-:W-:Y:S01]  /*8090*/  FSEL R65, R67, R70, !P0 ;  /* 0x0000004643417208 */ /* 0x000fe20004000000 */
[----:B------:R-:W-:Y:S01]  /*80a0*/  @P0 FFMA.FTZ R241, R241, R64, -R66 ;  /* 0x00000040f1f10223 */ /* 0x000fe20000010842 */
[----:B------:R-:W0:Y:S01]  /*80b0*/  SHFL.UP PT, R70, R68, 0x4, RZ ;  /* 0x0480000044467989 */ /* 0x000e2200000e00ff */
[----:B------:R-:W-:Y:S02]  /*80c0*/  ISETP.GE.AND P0, PT, R83, 0x4, PT ;  /* 0x000000045300780c */ /* 0x000fe40003f06270 */
[C---:B---3--:R-:W-:Y:S02]  /*80d0*/  FMUL.FTZ R64, R65.reuse, R244 ;  /* 0x000000f441407220 */ /* 0x048fe40000410000 */
[-C--:B0-----:R-:W-:Y:S02]  /*80e0*/  FMUL.FTZ R66, R65, R70.reuse ;  /* 0x0000004641427220 */ /* 0x081fe40000410000 */
[C---:B------:R-:W-:Y:S02]  /*80f0*/  FFMA.FTZ R67, R241.reuse, R70, -R64 ;  /* 0x00000046f1437223 */ /* 0x040fe40000010840 */
[----:B------:R-:W0:Y:S01]  /*8100*/  SHFL.UP PT, R64, R241, 0x4, RZ ;  /* 0x04800000f1407989 */ /* 0x000e2200000e00ff */
[----:B------:R-:W-:-:S04]  /*8110*/  FFMA.FTZ R69, R241, R244, R66 ;  /* 0x000000f4f1457223 */ /* 0x000fc80000010042 */
[----:B------:R-:W-:Y:S01]  /*8120*/  @P0 FADD.FTZ R68, R68, R67 ;  /* 0x0000004344440221 */ /* 0x000fe20000010000 */
[----:B------:R-:W1:Y:S01]  /*8130*/  SHFL.UP PT, R66, R65, 0x4, RZ ;  /* 0x0480000041427989 */ /* 0x000e6200000e00ff */
[----:B------:R-:W-:-:S03]  /*8140*/  @P0 FADD.FTZ R242, R242, R69 ;  /* 0x00000045f2f20221 */ /* 0x000fc60000010000 */
        /* <DEDUP_REMOVED lines=8> */
[CC--:B---3--:R-:W-:Y:S02]  /*81d0*/  FMUL.FTZ R65, R66.reuse, R69.reuse ;  /* 0x0000004542417220 */ /* 0x0c8fe40000410000 */
[-C--:B0-----:R-:W-:Y:S02]  /*81e0*/  FMUL.FTZ R64, R66, R70.reuse ;  /* 0x0000004642407220 */ /* 0x081fe40000410000 */
[C---:B------:R-:W-:Y:S02]  /*81f0*/  FFMA.FTZ R67, R241.reuse, R70, R65 ;  /* 0x00000046f1437223 */ /* 0x040fe40000010041 */
[----:B------:R-:W-:Y:S01]  /*8200*/  FFMA.FTZ R69, R241, R69, -R64 ;  /* 0x00000045f1457223 */ /* 0x000fe20000010840 */
[----:B------:R-:W0:Y:S04]  /*8210*/  SHFL.UP PT, R65, R66, 0x8, RZ ;  /* 0x0500000042417989 */ /* 0x000e2800000e00ff */
[----:B------:R-:W-:-:S02]  /*8220*/  @P0 FADD.FTZ R242, R242, R67 ;  /* 0x00000043f2f20221 */ /* 0x000fc40000010000 */
[----:B------:R-:W-:Y:S01]  /*8230*/  @P0 FADD.FTZ R68, R68, R69 ;  /* 0x0000004544440221 */ /* 0x000fe20000010000 */
[----:B------:R-:W1:Y:S04]  /*8240*/  SHFL.UP PT, R64, R241, 0x8, RZ ;  /* 0x05000000f1407989 */ /* 0x000e6800000e00ff */
[----:B------:R-:W3:Y:S01]  /*8250*/  SHFL.UP PT, R71, R68, 0x10, RZ ;  /* 0x0600000044477989 */ /* 0x000ee200000e00ff */
[C---:B0-----:R-:W-:Y:S02]  /*8260*/  FMUL.FTZ R67, R66.reuse, R65 ;  /* 0x0000004142437220 */ /* 0x041fe40000410000 */
[----:B-1----:R-:W-:-:S04]  /*8270*/  FMUL.FTZ R70, R66, R64 ;  /* 0x0000004042467220 */ /* 0x002fc80000410000 */
[C---:B------:R-:W-:Y:S02]  /*8280*/  FFMA.FTZ R65, R241.reuse, R65, R70 ;  /* 0x00000041f1417223 */ /* 0x040fe40000010046 */
[----:B------:R-:W-:Y:S02]  /*8290*/  @P0 FFMA.FTZ R241, R241, R64, -R67 ;  /* 0x00000040f1f10223 */ /* 0x000fe40000010843 */
[----:B------:R-:W0:Y:S01]  /*82a0*/  SHFL.UP PT, R64, R242, 0x10, RZ ;  /* 0x06000000f2407989 */ /* 0x000e2200000e00ff */
[----:B------:R-:W-:Y:S02]  /*82b0*/  FSEL R69, R66, R65, !P0 ;  /* 0x0000004142457208 */ /* 0x000fe40004000000 */
[----:B------:R-:W-:Y:S01]  /*82c0*/  MOV R243, R241 ;  /* 0x000000f100f37202 */ /* 0x000fe20000000f00 */
[----:B------:R1:W4:Y:S04]  /*82d0*/  SHFL.UP PT, R67, R241, 0x10, RZ ;  /* 0x06000000f1437989 */ /* 0x00032800000e00ff */
[----:B------:R2:W0:Y:S01]  /*82e0*/  SHFL.UP PT, R70, R69, 0x10, RZ ;  /* 0x0600000045467989 */ /* 0x00042200000e00ff */
[----:B-1----:R-:W-:-:S03]  /*82f0*/  MOV R241, R68 ;  /* 0x0000004400f17202 */ /* 0x002fc60000000f00 */
.L_x_5365:
[----:B---3--:R-:W-:Y:S01]  /*8300*/  ISETP.GE.AND P0, PT, R83, 0x10, PT ;  /* 0x000000105300780c */ /* 0x008fe20003f06270 */
[----:B0-----:R-:W-:Y:S01]  /*8310*/  FMUL.FTZ R66, R64, R69 ;  /* 0x0000004540427220 */ /* 0x001fe20000410000 */
[----:B------:R-:W-:Y:S01]  /*8320*/  MOV R68, R243 ;  /* 0x000000f300447202 */ /* 0x000fe20000000f00 */
[----:B----4-:R-:W-:-:S04]  /*8330*/  FMUL.FTZ R65, R67, R69 ;  /* 0x0000004543417220 */ /* 0x010fc80000410000 */
[CC--:B------:R-:W-:Y:S02]  /*8340*/  FFMA.FTZ R66, R71.reuse, R68.reuse, -R66 ;  /* 0x0000004447427223 */ /* 0x0c0fe40000010842 */
[-C--:B------:R-:W-:Y:S02]  /*8350*/  FMUL.FTZ R71, R71, R69.reuse ;  /* 0x0000004547477220 */ /* 0x080fe40000410000 */
[CC--:B------:R-:W-:Y:S02]  /*8360*/  FFMA.FTZ R244, R70.reuse, R68.reuse, R65 ;  /* 0x0000004446f47223 */ /* 0x0c0fe40000010041 */
[----:B------:R-:W-:Y:S02]  /*8370*/  FMUL.FTZ R70, R70, R69 ;  /* 0x0000004546467220 */ /* 0x000fe40000410000 */
[----:B------:R-:W-:Y:S01]  /*8380*/  FFMA.FTZ R64, R64, R68, R71 ;  /* 0x0000004440407223 */ /* 0x000fe20000010047 */
[----:B------:R-:W-:Y:S01]  /*8390*/  MOV R71, R242 ;  /* 0x000000f200477202 */ /* 0x000fe20000000f00 */
[----:B------:R-:W-:Y:S01]  /*83a0*/  @P0 FFMA.FTZ R68, R67, R68, -R70 ;  /* 0x0000004443440223 */ /* 0x000fe20000010846 */
[----:B------:R-:W-:-:S02]  /*83b0*/  MOV R67, R241 ;  /* 0x000000f100437202 */ /* 0x000fc40000000f00 */
[----:B--2---:R-:W-:Y:S01]  /*83c0*/  FSEL R69, R69, R244, !P0 ;  /* 0x000000f445457208 */ /* 0x004fe20004000000 */
[----:B------:R-:W-:Y:S02]  /*83d0*/  @P0 FADD.FTZ R71, R64, R71 ;  /* 0x0000004740470221 */ /* 0x000fe40000010000 */
[----:B------:R-:W-:Y:S01]  /*83e0*/  @P0 FADD.FTZ R67, R66, R67 ;  /* 0x0000004342430221 */ /* 0x000fe20000010000 */
[----:B------:R-:W-:Y:S05]  /*83f0*/  BRA.CONV ~URZ, `(.L_x_5258) ;  /* 0x000000537f007947 */ /* 0x000fea000b800000 */
[----:B------:R-:W-:Y:S01]  /*8400*/  HFMA2.MMA R66, -RZ, RZ, 0, 1.847743988037109375e-06 ;  /* 0x0000001fff427435 */ /* 0x000fe200000001ff */
[----:B------:R-:W-:Y:S02]  /*8410*/  MOV R64, R68 ;  /* 0x0000004400407202 */ /* 0x000fe40000000f00 */
[----:B------:R-:W-:Y:S02]  /*8420*/  MOV R247, 0xffffffff ;  /* 0xffffffff00f77802 */ /* 0x000fe40000000f00 */
[----:B------:R-:W-:Y:S02]  /*8430*/  MOV R65, 0x8450 ;  /* 0x0000845000417802 */ /* 0x000fe40000000f00 */
[----:B------:R-:W-:Y:S05]  /*8440*/  CALL.REL.NOINC `($__internal_127_$__cuda_sm70_shflsync_idx_p) ;  /* 0x0000a30000007944 */ /* 0x000fea0003c00000 */
.L_x_5258:
[----:B------:R-:W-:Y:S05]  /*8450*/  BRA.CONV ~URZ, `(.L_x_5259) ;  /* 0x000000537f007947 */ /* 0x000fea000b800000 */
[----:B-1----:R-:W-:Y:S01]  /*8460*/  HFMA2.MMA R66, -RZ, RZ, 0, 1.847743988037109375e-06 ;  /* 0x0000001fff427435 */ /* 0x002fe200000001ff */
[----:B------:R-:W-:-:S02]  /*8470*/  MOV R64, R69 ;  /* 0x0000004500407202 */ /* 0x000fc40000000f00 */
[----:B------:R-:W-:Y:S02]  /*8480*/  MOV R247, 0xffffffff ;  /* 0xffffffff00f77802 */ /* 0x000fe40000000f00 */
[----:B------:R-:W-:Y:S02]  /*8490*/  MOV R65, 0x84b0 ;  /* 0x000084b000417802 */ /* 0x000fe40000000f00 */
[----:B0-----:R-:W-:Y:S05]  /*84a0*/  CALL.REL.NOINC `($__internal_127_$__cuda_sm70_shflsync_idx_p) ;  /* 0x0000a2a000007944 */ /* 0x001fea0003c00000 */
.L_x_5259:
[----:B------:R-:W-:Y:S05]  /*84b0*/  BRA.CONV ~URZ, `(.L_x_5260) ;  /* 0x000000537f007947 */ /* 0x000fea000b800000 */
[----:B-1----:R-:W-:Y:S01]  /*84c0*/  HFMA2.MMA R66, -RZ, RZ, 0, 1.847743988037109375e-06 ;  /* 0x0000001fff427435 */ /* 0x002fe200000001ff */
[----:B------:R-:W-:Y:S02]  /*84d0*/  MOV R64, R67 ;  /* 0x0000004300407202 */ /* 0x000fe40000000f00 */
[----:B------:R-:W-:Y:S02]  /*84e0*/  MOV R247, 0xffffffff ;  /* 0xffffffff00f77802 */ /* 0x000fe40000000f00 */
[----:B------:R-:W-:Y:S02]  /*84f0*/  MOV R65, 0x8510 ;  /* 0x0000851000417802 */ /* 0x000fe40000000f00 */
[----:B0-----:R-:W-:Y:S05]  /*8500*/  CALL.REL.NOINC `($__internal_127_$__cuda_sm70_shflsync_idx_p) ;  /* 0x0000a24000007944 */ /* 0x001fea0003c00000 */
.L_x_5260:
[----:B------:R-:W-:Y:S05]  /*8510*/  BRA.CONV ~URZ, `(.L_x_5261) ;  /* 0x000000537f007947 */ /* 0x000fea000b800000 */
[----:B-1----:R-:W-:Y:S01]  /*8520*/  HFMA2.MMA R66, -RZ, RZ, 0, 1.847743988037109375e-06 ;  /* 0x0000001fff427435 */ /* 0x002fe200000001ff */
[----:B------:R-:W-:Y:S02]  /*8530*/  MOV R64, R71 ;  /* 0x0000004700407202 */ /* 0x000fe40000000f00 */
[----:B------:R-:W-:-:S02]  /*8540*/  MOV R247, 0xffffffff ;  /* 0xffffffff00f77802 */ /* 0x000fc40000000f00 */
[----:B------:R-:W-:Y:S02]  /*8550*/  MOV R65, 0x8570 ;  /* 0x0000857000417802 */ /* 0x000fe40000000f00 */
[----:B0-----:R-:W-:Y:S05]  /*8560*/  CALL.REL.NOINC `($__internal_127_$__cuda_sm70_shflsync_idx_p) ;  /* 0x0000a1e000007944 */ /* 0x001fea0003c00000 */
.L_x_5261:
[----:B------:R-:W-:Y:S05]  /*8570*/  BRA.DIV ~URZ, `(.L_x_5262) ;  /* 0x00008ff27f007947 */ /* 0x000fea000b800000 */
[----:B------:R2:W3:Y:S04]  /*8580*/  SHFL.IDX PT, R70, R60, RZ, 0x1f ;  /* 0x00001fff3c467589 */ /* 0x0004e800000e0000 */
[----:B------:R2:W4:Y:S04]  /*8590*/  SHFL.IDX PT, R241, R61, RZ, 0x1f ;  /* 0x00001fff3df17589 */ /* 0x00052800000e0000 */
[----:B------:R-:W1:Y:S04]  /*85a0*/  SHFL.IDX PT, R62, R62, RZ, 0x1f ;  /* 0x00001fff3e3e7589 */ /* 0x000e6800000e0000 */
[----:B-1----:R2:W1:Y:S04]  /*85b0*/  SHFL.IDX PT, R66, R63, RZ, 0x1f ;  /* 0x00001fff3f427589 */ /* 0x00246800000e0000 */
[----:B------:R-:W0:Y:S04]  /*85c0*/  SHFL.UP PT, R68, R68, 0x1, RZ ;  /* 0x0420000044447989 */ /* 0x000e2800000e00ff */
[----:B------:R-:W0:Y:S04]  /*85d0*/  SHFL.UP PT, R69, R69, 0x1, RZ ;  /* 0x0420000045457989 */ /* 0x000e2800000e00ff */
[----:B------:R2:W0:Y:S04]  /*85e0*/  SHFL.UP PT, R60, R67, 0x1, RZ ;  /* 0x04200000433c7989 */ /* 0x00042800000e00ff */
[----:B------:R-:W0:Y:S02]  /*85f0*/  SHFL.UP PT, R71, R71, 0x1, RZ ;  /* 0x0420000047477989 */ /* 0x000e2400000e00ff */
.L_x_5366:
[----:B-1234-:R-:W-:Y:S02]  /*8600*/  MOV R67, R66 ;  /* 0x0000004200437202 */ /* 0x01efe40000000f00 */
[----:B------:R-:W-:-:S02]  /*8610*/  MOV R66, R62 ;  /* 0x0000003e00427202 */ /* 0x000fc40000000f00 */
[----:B------:R-:W-:Y:S01]  /*8620*/  MOV R65, R241 ;  /* 0x000000f100417202 */ /* 0x000fe20000000f00 */
[CC--:B0-----:R-:W-:Y:S02]  /*8630*/  FMUL.FTZ R61, R67.reuse, R69.reuse ;  /* 0x00000045433d7220 */ /* 0x0c1fe40000410000 */
[CC--:B------:R-:W-:Y:S02]  /*8640*/  FMUL.FTZ R64, R66.reuse, R69.reuse ;  /* 0x0000004542407220 */ /* 0x0c0fe40000410000 */
[-C--:B------:R-:W-:Y:S02]  /*8650*/  FFMA.FTZ R61, R66, R68.reuse, -R61 ;  /* 0x00000044423d7223 */ /* 0x080fe4000001083d */
[----:B------:R-:W-:Y:S02]  /*8660*/  FFMA.FTZ R64, R67, R68, R64 ;  /* 0x0000004443407223 */ /* 0x000fe40000010040 */
[----:B------:R-:W-:Y:S02]  /*8670*/  @P1 FADD.FTZ R66, R61, R60 ;  /* 0x0000003c3d421221 */ /* 0x000fe40000010000 */
[----:B------:R-:W0:Y:S01]  /*8680*/  LDS.128 R60, [R231+0x31d0] ;  /* 0x0031d000e73c7984 */ /* 0x000e220000000c00 */
[----:B------:R-:W-:Y:S01]  /*8690*/  @P1 FADD.FTZ R67, R64, R71 ;  /* 0x0000004740431221 */ /* 0x000fe20000010000 */
[----:B------:R-:W-:Y:S01]  /*86a0*/  MOV R64, R70 ;  /* 0x0000004600407202 */ /* 0x000fe20000000f00 */
[----:B------:R-:W-:-:S04]  /*86b0*/  FMUL.FTZ R71, R65, R69 ;  /* 0x0000004541477220 */ /* 0x000fc80000410000 */
[C---:B------:R-:W-:Y:S02]  /*86c0*/  FMUL.FTZ R69, R64.reuse, R69 ;  /* 0x0000004540457220 */ /* 0x040fe40000410000 */
[-C--:B------:R-:W-:Y:S02]  /*86d0*/  @P1 FFMA.FTZ R64, R64, R68.reuse, -R71 ;  /* 0x0000004440401223 */ /* 0x080fe40000010847 */
[----:B------:R-:W-:-:S05]  /*86e0*/  @P1 FFMA.FTZ R65, R65, R68, R69 ;  /* 0x0000004441411223 */ /* 0x000fca0000010045 */
        /* <DEDUP_REMOVED lines=12> */
.L_x_5255:
[----:B---3--:R-:W-:Y:S05]  /*87b0*/  BSYNC B0 ;  /* 0x0000000000007941 */ /* 0x008fea0003800000 */
.L_x_5254:
[----:B------:R-:W-:Y:S01]  /*87c0*/  WARPSYNC 0xffffffff ;  /* 0xffffffff00007948 */ /* 0x000fe20003800000 */
[----:B------:R-:W-:Y:S02]  /*87d0*/  LOP3.LUT P0, RZ, R84, 0x1f, RZ, 0xc0, !PT ;  /* 0x0000001f54ff7812 */ /* 0x000fe4000780c0ff */
[CC--:B-12---:R-:W-:Y:S01]  /*87e0*/  FMUL.FTZ R62, R136.reuse, -R110.reuse ;  /* 0x8000006e883e7220 */ /* 0x0c6fe20000410000 */
        /* <DEDUP_REMOVED lines=22> */
[----:B------:R-:W-:Y:S02]  /*8950*/  FADD.FTZ R61, R166, R61 ;  /* 0x0000003da63d7221 */ /* 0x000fe40000010000 */
[CC--:B------:R-:W-:Y:S02]  /*8960*/  FMUL.FTZ R60, R132.reuse, -R64.reuse ;  /* 0x80000040843c7220 */ /* 0x0c0fe40000410000 */
[----:B------:R-:W-:Y:S02]  /*8970*/  FFMA.FTZ R62, R131, R64, R62 ;  /* 0x00000040833e7223 */ /* 0x000fe4000001003e */
[----:B------:R-:W-:-:S02]  /*8980*/  FMUL.FTZ R64, R132, -R65 ;  /* 0x8000004184407220 */ /* 0x000fc40000410000 */
[-C--:B------:R-:W-:Y:S02]  /*8990*/  FMUL.FTZ R66, R132, -R61.reuse ;  /* 0x8000003d84427220 */ /* 0x080fe40000410000 */
[C---:B------:R-:W-:Y:S02]  /*89a0*/  FFMA.FTZ R64, R131.reuse, R61, -R64 ;  /* 0x0000003d83407223 */ /* 0x040fe40000010840 */
[C---:B------:R-:W-:Y:S02]  /*89b0*/  FFMA.FTZ R66, R131.reuse, R65, R66 ;  /* 0x0000004183427223 */ /* 0x040fe40000010042 */
[----:B------:R-:W-:Y:S02]  /*89c0*/  FFMA.FTZ R60, R131, R63, -R60 ;  /* 0x0000003f833c7223 */ /* 0x000fe4000001083c */
[----:B------:R-:W-:Y:S02]  /*89d0*/  FADD.FTZ R64, R165, R64 ;  /* 0x00000040a5407221 */ /* 0x000fe40000010000 */
[----:B------:R-:W-:-:S02]  /*89e0*/  FADD.FTZ R66, -R181, R66 ;  /* 0x00000042b5427221 */ /* 0x000fc40000010100 */
[C---:B------:R-:W-:Y:S02]  /*89f0*/  FMUL.FTZ R63, R129.reuse, -R60 ;  /* 0x8000003c813f7220 */ /* 0x040fe40000410000 */
[C---:B------:R-:W-:Y:S02]  /*8a00*/  FMUL.FTZ R67, R129.reuse, -R64 ;  /* 0x8000004081437220 */ /* 0x040fe40000410000 */
[C---:B------:R-:W-:Y:S02]  /*8a10*/  FMUL.FTZ R61, R129.reuse, -R62 ;  /* 0x8000003e813d7220 */ /* 0x040fe40000410000 */
[----:B------:R-:W-:Y:S02]  /*8a20*/  FMUL.FTZ R65, R129, -R66 ;  /* 0x8000004281417220 */ /* 0x000fe40000410000 */
[C---:B------:R-:W-:Y:S02]  /*8a30*/  FFMA.FTZ R63, R128.reuse, R62, R63 ;  /* 0x0000003e803f7223 */ /* 0x040fe4000001003f */
[----:B------:R-:W-:-:S02]  /*8a40*/  FFMA.FTZ R67, R128, R66, R67 ;  /* 0x0000004280437223 */ /* 0x000fc40000010043 */
[C---:B------:R-:W-:Y:S02]  /*8a50*/  FFMA.FTZ R61, R128.reuse, R60, -R61 ;  /* 0x0000003c803d7223 */ /* 0x040fe4000001083d */
        /* <DEDUP_REMOVED lines=13> */
[C---:B------:R-:W-:Y:S02]  /*8b30*/  FMUL.FTZ R63, R125.reuse, -R60 ;  /* 0x8000003c7d3f7220 */ /* 0x040fe40000410000 */
[C---:B------:R-:W-:Y:S02]  /*8b40*/  FMUL.FTZ R67, R125.reuse, -R64 ;  /* 0x800000407d437220 */ /* 0x040fe40000410000 */
[C---:B------:R-:W-:Y:S02]  /*8b50*/  FMUL.FTZ R61, R125.reuse, -R62 ;  /* 0x8000003e7d3d7220 */ /* 0x040fe40000410000 */
[----:B------:R-:W-:-:S02]  /*8b60*/  FMUL.FTZ R65, R125, -R66 ;  /* 0x800000427d417220 */ /* 0x000fc40000410000 */
[C---:B------:R-:W-:Y:S02]  /*8b70*/  FFMA.FTZ R63, R124.reuse, R62, R63 ;  /* 0x0000003e7c3f7223 */ /* 0x040fe4000001003f */
[C---:B------:R-:W-:Y:S02]  /*8b80*/  FFMA.FTZ R67, R124.reuse, R66, R67 ;  /* 0x000000427c437223 */ /* 0x040fe40000010043 */
[C---:B------:R-:W-:Y:S02]  /*8b90*/  FFMA.FTZ R61, R124.reuse, R60, -R61 ;  /* 0x0000003c7c3d7223 */ /* 0x040fe4000001083d */
[----:B------:R-:W-:Y:S02]  /*8ba0*/  FFMA.FTZ R65, R124, R64, -R65 ;  /* 0x000000407c417223 */ /* 0x000fe40000010841 */
[----:B------:R-:W-:Y:S02]  /*8bb0*/  FMUL.FTZ R60, R121, -R63 ;  /* 0x8000003f793c7220 */ /* 0x000fe40000410000 */
[----:B------:R-:W-:-:S02]  /*8bc0*/  FADD.FTZ R67, -R178, R67 ;  /* 0x00000043b2437221 */ /* 0x000fc40000010100 */
[CC--:B------:R-:W-:Y:S02]  /*8bd0*/  FMUL.FTZ R62, R121.reuse, -R61.reuse ;  /* 0x8000003d793e7220 */ /* 0x0c0fe40000410000 */
[----:B------:R-:W-:Y:S02]  /*8be0*/  FADD.FTZ R65, R162, R65 ;  /* 0x00000041a2417221 */ /* 0x000fe40000010000 */
[C---:B------:R-:W-:Y:S02]  /*8bf0*/  FFMA.FTZ R60, R120.reuse, R61, -R60 ;  /* 0x0000003d783c7223 */ /* 0x040fe4000001083c */
[C---:B------:R-:W-:Y:S02]  /*8c00*/  FMUL.FTZ R61, R121.reuse, -R67 ;  /* 0x80000043793d7220 */ /* 0x040fe40000410000 */
[----:B------:R-:W-:Y:S02]  /*8c10*/  FFMA.FTZ R62, R120, R63, R62 ;  /* 0x0000003f783e7223 */ /* 0x000fe4000001003e */
[----:B------:R-:W-:-:S02]  /*8c20*/  FMUL.FTZ R63, R121, -R65 ;  /* 0x80000041793f7220 */ /* 0x000fc40000410000 */
        /* <DEDUP_REMOVED lines=9> */
[C---:B------:R-:W-:Y:S02]  /*8cc0*/  FFMA.FTZ R67, R118.reuse, R66, R67 ;  /* 0x0000004276437223 */ /* 0x040fe40000010043 */
[C---:B------:R-:W-:Y:S02]  /*8cd0*/  FFMA.FTZ R61, R118.reuse, R60, -R61 ;  /* 0x0000003c763d7223 */ /* 0x040fe4000001083d */
[----:B------:R-:W-:-:S02]  /*8ce0*/  FFMA.FTZ R65, R118, R64, -R65 ;  /* 0x0000004076417223 */ /* 0x000fc40000010841 */
[C---:B------:R-:W-:Y:S02]  /*8cf0*/  FMUL.FTZ R60, R117.reuse, -R63 ;  /* 0x8000003f753c7220 */ /* 0x040fe40000410000 */
        /* <DEDUP_REMOVED lines=58> */
[----:B------:R-:W1:Y:S01]  /*90a0*/  LDS.64 R68, [R84.X16+0x31d8] ;  /* 0x0031d80054447984 */ /* 0x000e62000000ca00 */
[----:B------:R-:W-:-:S02]  /*90b0*/  FFMA.FTZ R61, R113, R66, -R60 ;  /* 0x00000042713d7223 */ /* 0x000fc4000001083c */
[----:B------:R-:W-:Y:S02]  /*90c0*/  FADD.FTZ R63, -R170, R63 ;  /* 0x0000003faa3f7221 */ /* 0x000fe40000010100 */
[----:B------:R-:W-:Y:S02]  /*90d0*/  FADD.FTZ R61, R154, R61 ;  /* 0x0000003d9a3d7221 */ /* 0x000fe40000010000 */
[C---:B------:R-:W-:Y:S02]  /*90e0*/  FMUL.FTZ R60, R114.reuse, -R63 ;  /* 0x8000003f723c7220 */ /* 0x040fe40000410000 */
[CC--:B------:R-:W-:Y:S02]  /*90f0*/  FMUL.FTZ R62, R114.reuse, -R61.reuse ;  /* 0x8000003d723e7220 */ /* 0x0c0fe40000410000 */
[C---:B------:R-:W-:Y:S01]  /*9100*/  FFMA.FTZ R66, R115.reuse, R61, -R60 ;  /* 0x0000003d73427223 */ /* 0x040fe2000001083c */
[----:B------:R-:W-:Y:S01]  /*9110*/  MOV R60, UR29 ;  /* 0x0000001d003c7c02 */ /* 0x000fe20008000f00 */
[----:B------:R-:W-:Y:S01]  /*9120*/  FFMA.FTZ R70, R115, R63, R62 ;  /* 0x0000003f73467223 */ /* 0x000fe2000001003e */
[----:B------:R-:W-:Y:S01]  /*9130*/  HFMA2.MMA R61, -RZ, RZ, 0, 0 ;  /* 0x00000000ff3d7435 */ /* 0x000fe200000001ff */
[----:B------:R-:W-:Y:S01]  /*9140*/  FMUL.FTZ R62, R114, -R64 ;  /* 0x80000040723e7220 */ /* 0x000fe20000410000 */
[----:B------:R-:W-:Y:S01]  /*9150*/  ISETP.GE.OR P0, PT, R60, c[0x0][0x174], P0 ;  /* 0x00005d003c007a0c */ /* 0x000fe20000706670 */
[----:B------:R-:W-:-:S02]  /*9160*/  FADD.FTZ R67, -R169, R70 ;  /* 0x00000046a9437221 */ /* 0x000fc40000010100 */
[-C--:B------:R-:W-:Y:S02]  /*9170*/  FMUL.FTZ R60, R114, -R65.reuse ;  /* 0x80000041723c7220 */ /* 0x080fe40000410000 */
[C---:B------:R-:W-:Y:S02]  /*9180*/  FFMA.FTZ R65, R115.reuse, R65, R62 ;  /* 0x0000004173417223 */ /* 0x040fe4000001003e */
[----:B------:R-:W-:Y:S01]  /*9190*/  FFMA.FTZ R64, R115, R64, -R60 ;  /* 0x0000004073407223 */ /* 0x000fe2000001083c */
[----:B------:R-:W-:Y:S01]  /*91a0*/  MOV R60, 0x3f800000 ;  /* 0x3f800000003c7802 */ /* 0x000fe20000000f00 */
[----:B------:R-:W-:Y:S01]  /*91b0*/  CS2R R62, SRZ ;  /* 0x00000000003e7805 */ /* 0x000fe2000001ff00 */
[----:B------:R-:W-:-:S05]  /*91c0*/  FADD.FTZ R66, R153, R66 ;  /* 0x0000004299427221 */ /* 0x000fca0000010000 */
[----:B------:R-:W2:Y:S01]  /*91d0*/  @!P0 LDS.128 R60, [UR20+0x4be0] ;  /* 0x004be014ff3c8984 */ /* 0x000ea20008000c00 */
[----:B------:R-:W-:-:S03]  /*91e0*/  ISETP.GT.U32.AND P0, PT, R84, 0x1f, PT ;  /* 0x0000001f5400780c */ /* 0x000fc60003f04070 */
[----:B------:R3:W-:Y:S01]  /*91f0*/  STS.128 [R84.X16+0x35e0], R64 ;  /* 0x0035e04054007388 */ /* 0x0007e2000000cc00 */
[CC--:B-1----:R-:W-:Y:S02]  /*9200*/  FMUL.FTZ R70, R123.reuse, R68.reuse ;  /* 0x000000447b467220 */ /* 0x0c2fe40000410000 */
[-C--:B------:R-:W-:Y:S02]  /*9210*/  FMUL.FTZ R123, R123, R69.reuse ;  /* 0x000000457b7b7220 */ /* 0x080fe40000410000 */
[C---:B------:R-:W-:Y:S02]  /*9220*/  FFMA.FTZ R69, R122.reuse, R69, R70 ;  /* 0x000000457a457223 */ /* 0x040fe40000010046 */
[----:B------:R-:W-:Y:S02]  /*9230*/  FFMA.FTZ R68, R122, R68, -R123 ;  /* 0x000000447a447223 */ /* 0x000fe4000001087b */
[----:B------:R-:W-:Y:S02]  /*9240*/  FADD.FTZ R186, R186, R69 ;  /* 0x00000045baba7221 */ /* 0x000fe40000010000 */
[----:B------:R-:W-:-:S02]  /*9250*/  FADD.FTZ R185, R185, R68 ;  /* 0x00000044b9b97221 */ /* 0x000fc40000010000 */
[----:B------:R-:W-:-:S04]  /*9260*/  FMUL.FTZ R68, R114, R186 ;  /* 0x000000ba72447220 */ /* 0x000fc80000410000 */
[----:B------:R-:W-:-:S04]  /*9270*/  FFMA.FTZ R68, R115, R185, -R68 ;  /* 0x000000b973447223 */ /* 0x000fc80000010844 */
[----:B------:R-:W-:Y:S02]  /*9280*/  FADD.FTZ R187, R187, R68 ;  /* 0x00000044bbbb7221 */ /* 0x000fe40000010000 */
[----:B------:R-:W-:Y:S02]  /*9290*/  FMUL.FTZ R68, R114, R185 ;  /* 0x000000b972447220 */ /* 0x000fe40000410000 */
[----:B---3--:R-:W-:Y:S02]  /*92a0*/  FMUL.FTZ R64, R112, R187 ;  /* 0x000000bb70407220 */ /* 0x008fe40000410000 */
[----:B------:R-:W-:-:S04]  /*92b0*/  FFMA.FTZ R65, R115, R186, R68 ;  /* 0x000000ba73417223 */ /* 0x000fc80000010044 */
[----:B------:R-:W-:-:S04]  /*92c0*/  FADD.FTZ R188, R188, R65 ;  /* 0x00000041bcbc7221 */ /* 0x000fc80000010000 */
[CC--:B------:R-:W-:Y:S02]  /*92d0*/  FFMA.FTZ R65, R113.reuse, R188.reuse, R64 ;  /* 0x000000bc71417223 */ /* 0x0c0fe40000010040 */
[----:B------:R-:W-:Y:S02]  /*92e0*/  FMUL.FTZ R64, R112, R188 ;  /* 0x000000bc70407220 */ /* 0x000fe40000410000 */
[----:B------:R-:W-:Y:S02]  /*92f0*/  FADD.FTZ R190, R190, R65 ;  /* 0x00000041bebe7221 */ /* 0x000fe40000010000 */
[----:B------:R-:W-:-:S04]  /*9300*/  FFMA.FTZ R64, R113, R187, -R64 ;  /* 0x000000bb71407223 */ /* 0x000fc80000010840 */
[----:B------:R-:W-:Y:S02]  /*9310*/  FADD.FTZ R189, R189, R64 ;  /* 0x00000040bdbd7221 */ /* 0x000fe40000010000 */
[----:B------:R-:W-:-:S04]  /*9320*/  FMUL.FTZ R64, R108, R190 ;  /* 0x000000be6c407220 */ /* 0x000fc80000410000 */
[----:B------:R-:W-:-:S04]  /*9330*/  FFMA.FTZ R64, R109, R189, -R64 ;  /* 0x000000bd6d407223 */ /* 0x000fc80000010840 */
[----:B------:R-:W-:Y:S02]  /*9340*/  FADD.FTZ R191, R191, R64 ;  /* 0x00000040bfbf7221 */ /* 0x000fe40000010000 */
[----:B------:R-:W-:-:S04]  /*9350*/  FMUL.FTZ R64, R108, R189 ;  /* 0x000000bd6c407220 */ /* 0x000fc80000410000 */
[----:B------:R-:W-:Y:S02]  /*9360*/  FFMA.FTZ R65, R109, R190, R64 ;  /* 0x000000be6d417223 */ /* 0x000fe40000010040 */
[----:B------:R-:W-:Y:S02]  /*9370*/  FMUL.FTZ R64, R104, R191 ;  /* 0x000000bf68407220 */ /* 0x000fe40000410000 */
        /* <DEDUP_REMOVED lines=74> */
[----:B--2---:R-:W-:Y:S02]  /*9820*/  SHF.L.U32 R248, R84, 0x5, RZ ;  /* 0x0000000554f87819 */ /* 0x004fe400000006ff */
[----:B------:R-:W-:-:S03]  /*9830*/  ISETP.NE.AND P0, PT, R230, 0x1f, PT ;  /* 0x0000001fe600780c */ /* 0x000fc60003f05270 */
[----:B------:R-:W-:Y:S04]  /*9840*/  LDS.128 R64, [R248+0x35e0] ;  /* 0x0035e000f8407984 */ /* 0x000fe80000000c00 */
[----:B------:R-:W1:Y:S02]  /*9850*/  LDS.128 R68, [R248+0x35f0] ;  /* 0x0035f000f8447984 */ /* 0x000e640000000c00 */
[C---:B-1----:R-:W-:Y:S02]  /*9860*/  FMUL.FTZ R123, R65.reuse, R69 ;  /* 0x00000045417b7220 */ /* 0x042fe40000410000 */
        /* <DEDUP_REMOVED lines=13> */
[----:B------:R1:W2:Y:S02]  /*9940*/  SHFL.DOWN PT, R67, R123, 0x1, 0x1f ;  /* 0x08201f007b437f89 */ /* 0x0002a400000e0000 */
.L_x_5367:
[----:B------:R-:W-:Y:S05]  /*9950*/  BRA.DIV ~URZ, `(.L_x_5266) ;  /* 0x00007fe27f007947 */ /* 0x000fea000b800000 */
[----:B------:R-:W3:Y:S04]  /*9960*/  SHFL.DOWN PT, R69, R69, 0x1, 0x1f ;  /* 0x08201f0045457f89 */ /* 0x000ee800000e0000 */
[----:B-1----:R1:W4:Y:S04]  /*9970*/  SHFL.DOWN PT, R123, R68, 0x1, 0x1f ;  /* 0x08201f00447b7f89 */ /* 0x00232800000e0000 */
[----:B------:R1:W0:Y:S02]  /*9980*/  SHFL.DOWN PT, R66, R70, 0x1, 0x1f ;  /* 0x08201f0046427f89 */ /* 0x00022400000e0000 */
.L_x_5368:
[----:B------:R-:W-:Y:S01]  /*9990*/  BSSY B1, `(.L_x_5267) ;  /* 0x000000d000017945 */ /* 0x000fe20003800000 */
[----:B------:R-:W-:Y:S05]  /*99a0*/  @!P0 BRA `(.L_x_5268) ;  /* 0x000000b000008947 */ /* 0x000fea0003800000 */
[C---:B0-----:R-:W-:Y:S02]  /*99b0*/  FMUL.FTZ R64, R231.reuse, R66 ;  /* 0x00000042e7407220 */ /* 0x041fe40000410000 */
[----:B----4-:R-:W-:-:S02]  /*99c0*/  FMUL.FTZ R65, R231, R123 ;  /* 0x0000007be7417220 */ /* 0x010fc40000410000 */
[----:B------:R-:W-:Y:S02]  /*99d0*/  FFMA.FTZ R123, R71, R123, -R64 ;  /* 0x0000007b477b7223 */ /* 0x000fe40000010840 */
[----:B---3--:R-:W-:Y:S02]  /*99e0*/  FMUL.FTZ R64, R231, R69 ;  /* 0x00000045e7407220 */ /* 0x008fe40000410000 */
[----:B------:R-:W-:Y:S02]  /*99f0*/  FFMA.FTZ R65, R71, R66, R65 ;  /* 0x0000004247417223 */ /* 0x000fe40000010041 */
[-C--:B--2---:R-:W-:Y:S02]  /*9a00*/  FMUL.FTZ R66, R231, R67.reuse ;  /* 0x00000043e7427220 */ /* 0x084fe40000410000 */
[C---:B------:R-:W-:Y:S02]  /*9a10*/  FFMA.FTZ R64, R71.reuse, R67, -R64 ;  /* 0x0000004347407223 */ /* 0x040fe40000010840 */
[----:B------:R-:W-:-:S02]  /*9a20*/  FFMA.FTZ R231, R71, R69, R66 ;  /* 0x0000004547e77223 */ /* 0x000fc40000010042 */
[----:B-1----:R-:W-:Y:S01]  /*9a30*/  FADD.FTZ R68, R68, R123 ;  /* 0x0000007b44447221 */ /* 0x002fe20000010000 */
[----:B------:R-:W-:Y:S01]  /*9a40*/  MOV R71, R64 ;  /* 0x0000004000477202 */ /* 0x000fe20000000f00 */
[----:B------:R-:W-:Y:S02]  /*9a50*/  FADD.FTZ R122, R122, R65 ;  /* 0x000000417a7a7221 */ /* 0x000fe40000010000 */
.L_x_5268:
[----:B------:R-:W-:Y:S05]  /*9a60*/  BSYNC B1 ;  /* 0x0000000000017941 */ /* 0x000fea0003800000 */
.L_x_5267:
[----:B------:R-:W-:Y:S01]  /*9a70*/  ISETP.GT.U32.AND P0, PT, R230, 0x1d, PT ;  /* 0x0000001de600780c */ /* 0x000fe20003f04070 */
[----:B------:R-:W-:Y:S05]  /*9a80*/  BRA.DIV ~URZ, `(.L_x_5269) ;  /* 0x000080027f007947 */ /* 0x000fea000b800000 */
[----:B--2---:R2:W1:Y:S04]  /*9a90*/  SHFL.DOWN PT, R67, R71, 0x2, 0x1f ;  /* 0x08401f0047437f89 */ /* 0x00446800000e0000 */
[----:B---3--:R2:W3:Y:S04]  /*9aa0*/  SHFL.DOWN PT, R69, R231, 0x2, 0x1f ;  /* 0x08401f00e7457f89 */ /* 0x0084e800000e0000 */
[----:B-1----:R2:W1:Y:S04]  /*9ab0*/  SHFL.DOWN PT, R70, R68, 0x2, 0x1f ;  /* 0x08401f0044467f89 */ /* 0x00246800000e0000 */
[----:B0-----:R2:W0:Y:S02]  /*9ac0*/  SHFL.DOWN PT, R66, R122, 0x2, 0x1f ;  /* 0x08401f007a427f89 */ /* 0x00142400000e0000 */
.L_x_5369:
[----:B------:R-:W-:Y:S01]  /*9ad0*/  BSSY B1, `(.L_x_5270) ;  /* 0x000000d000017945 */ /* 0x000fe20003800000 */
[----:B------:R-:W-:Y:S05]  /*9ae0*/  @P0 BRA `(.L_x_5271) ;  /* 0x000000b000000947 */ /* 0x000fea0003800000 */
[C---:B0-----:R-:W-:Y:S02]  /*9af0*/  FMUL.FTZ R64, R231.reuse, R66 ;  /* 0x00000042e7407220 */ /* 0x041fe40000410000 */
[----:B-1--4-:R-:W-:-:S02]  /*9b00*/  FMUL.FTZ R123, R231, R70 ;  /* 0x00000046e77b7220 */ /* 0x012fc40000410000 */
[----:B------:R-:W-:Y:S02]  /*9b10*/  FFMA.FTZ R65, R71, R70, -R64 ;  /* 0x0000004647417223 */ /* 0x000fe40000010840 */
[----:B---3--:R-:W-:Y:S02]  /*9b20*/  FMUL.FTZ R64, R231, R69 ;  /* 0x00000045e7407220 */ /* 0x008fe40000410000 */
[----:B------:R-:W-:Y:S02]  /*9b30*/  FFMA.FTZ R123, R71, R66, R123 ;  /* 0x00000042477b7223 */ /* 0x000fe4000001007b */
[-C--:B------:R-:W-:Y:S02]  /*9b40*/  FMUL.FTZ R66, R231, R67.reuse ;  /* 0x00000043e7427220 */ /* 0x080fe40000410000 */
[C---:B------:R-:W-:Y:S02]  /*9b50*/  FFMA.FTZ R64, R71.reuse, R67, -R64 ;  /* 0x0000004347407223 */ /* 0x040fe40000010840 */
[----:B--2---:R-:W-:-:S02]  /*9b60*/  FFMA.FTZ R231, R71, R69, R66 ;  /* 0x0000004547e77223 */ /* 0x004fc40000010042 */
[----:B------:R-:W-:Y:S01]  /*9b70*/  FADD.FTZ R68, R68, R65 ;  /* 0x0000004144447221 */ /* 0x000fe20000010000 */
[----:B------:R-:W-:Y:S01]  /*9b80*/  MOV R71, R64 ;  /* 0x0000004000477202 */ /* 0x000fe20000000f00 */
[----:B------:R-:W-:Y:S02]  /*9b90*/  FADD.FTZ R122, R122, R123 ;  /* 0x0000007b7a7a7221 */ /* 0x000fe40000010000 */
.L_x_5271:
[----:B------:R-:W-:Y:S05]  /*9ba0*/  BSYNC B1 ;  /* 0x0000000000017941 */ /* 0x000fea0003800000 */
.L_x_5270:
[----:B------:R-:W-:Y:S01]  /*9bb0*/  ISETP.GT.U32.AND P0, PT, R230, 0x1b, PT ;  /* 0x0000001be600780c */ /* 0x000fe20003f04070 */
[----:B------:R-:W-:Y:S10]  /*9bc0*/  BRA.DIV ~URZ, `(.L_x_5272) ;  /* 0x000080827f007947 */ /* 0x000ff4000b800000 */
[----:B------:R2:W4:Y:S02]  /*9bd0*/  SHFL.DOWN PT, R67, R71, 0x4, 0x1f ;  /* 0x08801f0047437f89 */ /* 0x00052400000e0000 */
.L_x_5370:
[----:B------:R-:W-:Y:S05]  /*9be0*/  BRA.DIV ~URZ, `(.L_x_5273) ;  /* 0x000080e27f007947 */ /* 0x000fea000b800000 */
[----:B---3--:R3:W2:Y:S04]  /*9bf0*/  SHFL.DOWN PT, R69, R231, 0x4, 0x1f ;  /* 0x08801f00e7457f89 */ /* 0x0086a800000e0000 */
[----:B-1----:R3:W1:Y:S04]  /*9c00*/  SHFL.DOWN PT, R70, R68, 0x4, 0x1f ;  /* 0x08801f0044467f89 */ /* 0x00266800000e0000 */
[----:B0-----:R3:W0:Y:S02]  /*9c10*/  SHFL.DOWN PT, R66, R122, 0x4, 0x1f ;  /* 0x08801f007a427f89 */ /* 0x00162400000e0000 */
.L_x_5371:
[----:B------:R-:W-:Y:S01]  /*9c20*/  BSSY B1, `(.L_x_5274) ;  /* 0x000000d000017945 */ /* 0x000fe20003800000 */
[----:B------:R-:W-:Y:S05]  /*9c30*/  @P0 BRA `(.L_x_5275) ;  /* 0x000000b000000947 */ /* 0x000fea0003800000 */
[C---:B0-----:R-:W-:Y:S02]  /*9c40*/  FMUL.FTZ R64, R231.reuse, R66 ;  /* 0x00000042e7407220 */ /* 0x041fe40000410000 */
[----:B-1--4-:R-:W-:-:S02]  /*9c50*/  FMUL.FTZ R123, R231, R70 ;  /* 0x00000046e77b7220 */ /* 0x012fc40000410000 */
[----:B------:R-:W-:Y:S02]  /*9c60*/  FFMA.FTZ R65, R71, R70, -R64 ;  /* 0x0000004647417223 */ /* 0x000fe40000010840 */
[----:B--2---:R-:W-:Y:S02]  /*9c70*/  FMUL.FTZ R64, R231, R69 ;  /* 0x00000045e7407220 */ /* 0x004fe40000410000 */
[----:B------:R-:W-:Y:S02]  /*9c80*/  FFMA.FTZ R123, R71, R66, R123 ;  /* 0x00000042477b7223 */ /* 0x000fe4000001007b */
[-C--:B------:R-:W-:Y:S02]  /*9c90*/  FMUL.FTZ R66, R231, R67.reuse ;  /* 0x00000043e7427220 */ /* 0x080fe40000410000 */
[C---:B------:R-:W-:Y:S02]  /*9ca0*/  FFMA.FTZ R64, R71.reuse, R67, -R64 ;  /* 0x0000004347407223 */ /* 0x040fe40000010840 */
[----:B---3--:R-:W-:-:S02]  /*9cb0*/  FFMA.FTZ R231, R71, R69, R66 ;  /* 0x0000004547e77223 */ /* 0x008fc40000010042 */
[----:B------:R-:W-:Y:S01]  /*9cc0*/  FADD.FTZ R68, R68, R65 ;  /* 0x0000004144447221 */ /* 0x000fe20000010000 */
[----:B------:R-:W-:Y:S01]  /*9cd0*/  MOV R71, R64 ;  /* 0x0000004000477202 */ /* 0x000fe20000000f00 */
[----:B------:R-:W-:Y:S02]  /*9ce0*/  FADD.FTZ R122, R122, R123 ;  /* 0x0000007b7a7a7221 */ /* 0x000fe40000010000 */
.L_x_5275:
[----:B------:R-:W-:Y:S05]  /*9cf0*/  BSYNC B1 ;  /* 0x0000000000017941 */ /* 0x000fea0003800000 */
.L_x_5274:
[----:B------:R-:W-:Y:S01]  /*9d00*/  ISETP.GT.U32.AND P0, PT, R230, 0x17, PT ;  /* 0x00000017e600780c */ /* 0x000fe20003f04070 */
[----:B------:R-:W-:Y:S05]  /*9d10*/  BRA.DIV ~URZ, `(.L_x_5276) ;  /* 0x000081027f007947 */ /* 0x000fea000b800000 */
[----:B----4-:R4:W3:Y:S04]  /*9d20*/  SHFL.DOWN PT, R67, R71, 0x8, 0x1f ;  /* 0x09001f0047437f89 */ /* 0x0108e800000e0000 */
[----:B--2---:R4:W2:Y:S04]  /*9d30*/  SHFL.DOWN PT, R69, R231, 0x8, 0x1f ;  /* 0x09001f00e7457f89 */ /* 0x0048a800000e0000 */
[----:B-1----:R4:W1:Y:S04]  /*9d40*/  SHFL.DOWN PT, R70, R68, 0x8, 0x1f ;  /* 0x09001f0044467f89 */ /* 0x00286800000e0000 */
[----:B0-----:R4:W0:Y:S02]  /*9d50*/  SHFL.DOWN PT, R66, R122, 0x8, 0x1f ;  /* 0x09001f007a427f89 */ /* 0x00182400000e0000 */
.L_x_5372:
[----:B------:R-:W-:Y:S01]  /*9d60*/  BSSY B1, `(.L_x_5277) ;  /* 0x000000d000017945 */ /* 0x000fe20003800000 */
[----:B------:R-:W-:Y:S05]  /*9d70*/  @P0 BRA `(.L_x_5278) ;  /* 0x000000b000000947 */ /* 0x000fea0003800000 */
[C---:B0-----:R-:W-:Y:S02]  /*9d80*/  FMUL.FTZ R64, R231.reuse, R66 ;  /* 0x00000042e7407220 */ /* 0x041fe40000410000 */
[----:B-1----:R-:W-:-:S02]  /*9d90*/  FMUL.FTZ R123, R231, R70 ;  /* 0x00000046e77b7220 */ /* 0x002fc40000410000 */
[----:B------:R-:W-:Y:S02]  /*9da0*/  FFMA.FTZ R65, R71, R70, -R64 ;  /* 0x0000004647417223 */ /* 0x000fe40000010840 */
[----:B--2---:R-:W-:Y:S02]  /*9db0*/  FMUL.FTZ R64, R231, R69 ;  /* 0x00000045e7407220 */ /* 0x004fe40000410000 */
[----:B------:R-:W-:Y:S02]  /*9dc0*/  FFMA.FTZ R123, R71, R66, R123 ;  /* 0x00000042477b7223 */ /* 0x000fe4000001007b */
[-C--:B---3--:R-:W-:Y:S02]  /*9dd0*/  FMUL.FTZ R66, R231, R67.reuse ;  /* 0x00000043e7427220 */ /* 0x088fe40000410000 */
[C---:B------:R-:W-:Y:S02]  /*9de0*/  FFMA.FTZ R64, R71.reuse, R67, -R64 ;  /* 0x0000004347407223 */ /* 0x040fe40000010840 */
[----:B----4-:R-:W-:-:S02]  /*9df0*/  FFMA.FTZ R231, R71, R69, R66 ;  /* 0x0000004547e77223 */ /* 0x010fc40000010042 */
[----:B------:R-:W-:Y:S01]  /*9e00*/  FADD.FTZ R68, R68, R65 ;  /* 0x0000004144447221 */ /* 0x000fe20000010000 */
[----:B------:R-:W-:Y:S01]  /*9e10*/  MOV R71, R64 ;  /* 0x0000004000477202 */ /* 0x000fe20000000f00 */
[----:B------:R-:W-:Y:S02]  /*9e20*/  FADD.FTZ R122, R122, R123 ;  /* 0x0000007b7a7a7221 */ /* 0x000fe40000010000 */
.L_x_5278:
[----:B------:R-:W-:Y:S05]  /*9e30*/  BSYNC B1 ;  /* 0x0000000000017941 */ /* 0x000fea0003800000 */
.L_x_5277:
[----:B------:R-:W-:Y:S01]  /*9e40*/  ISETP.GT.U32.AND P0, PT, R230, 0xf, PT ;  /* 0x0000000fe600780c */ /* 0x000fe20003f04070 */
[----:B------:R-:W-:Y:S10]  /*9e50*/  BRA.DIV ~URZ, `(.L_x_5279) ;  /* 0x000081827f007947 */ /* 0x000ff4000b800000 */
[----:B---3--:R3:W4:Y:S02]  /*9e60*/  SHFL.DOWN PT, R67, R71, 0x10, 0x1f ;  /* 0x0a001f0047437f89 */ /* 0x00872400000e0000 */
.L_x_5373:
[----:B------:R-:W-:Y:S05]  /*9e70*/  BRA.DIV ~URZ, `(.L_x_5280) ;  /* 0x000081e27f007947 */ /* 0x000fea000b800000 */
[----:B--2---:R2:W3:Y:S04]  /*9e80*/  SHFL.DOWN PT, R69, R231, 0x10, 0x1f ;  /* 0x0a001f00e7457f89 */ /* 0x0044e800000e0000 */
[----:B-1----:R2:W1:Y:S04]  /*9e90*/  SHFL.DOWN PT, R70, R68, 0x10, 0x1f ;  /* 0x0a001f0044467f89 */ /* 0x00246800000e0000 */
[----:B0-----:R2:W0:Y:S02]  /*9ea0*/  SHFL.DOWN PT, R66, R122, 0x10, 0x1f ;  /* 0x0a001f007a427f89 */ /* 0x00142400000e0000 */
.L_x_5374:
[----:B------:R-:W-:Y:S01]  /*9eb0*/  BSSY B1, `(.L_x_5281) ;  /* 0x000000d000017945 */ /* 0x000fe20003800000 */
[----:B------:R-:W-:Y:S05]  /*9ec0*/  @P0 BRA `(.L_x_5282) ;  /* 0x000000b000000947 */ /* 0x000fea0003800000 */
[C---:B0-----:R-:W-:Y:S02]  /*9ed0*/  FMUL.FTZ R64, R231.reuse, R66 ;  /* 0x00000042e7407220 */ /* 0x041fe40000410000 */
[----:B-1----:R-:W-:-:S02]  /*9ee0*/  FMUL.FTZ R123, R231, R70 ;  /* 0x00000046e77b7220 */ /* 0x002fc40000410000 */
[----:B------:R-:W-:Y:S02]  /*9ef0*/  FFMA.FTZ R65, R71, R70, -R64 ;  /* 0x0000004647417223 */ /* 0x000fe40000010840 */
[----:B---3--:R-:W-:Y:S02]  /*9f00*/  FMUL.FTZ R64, R231, R69 ;  /* 0x00000045e7407220 */ /* 0x008fe40000410000 */
[----:B------:R-:W-:Y:S02]  /*9f10*/  FFMA.FTZ R123, R71, R66, R123 ;  /* 0x00000042477b7223 */ /* 0x000fe4000001007b */
[-C--:B----4-:R-:W-:Y:S02]  /*9f20*/  FMUL.FTZ R66, R231, R67.reuse ;  /* 0x00000043e7427220 */ /* 0x090fe40000410000 */
[C---:B------:R-:W-:Y:S02]  /*9f30*/  FFMA.FTZ R64, R71.reuse, R67, -R64 ;  /* 0x0000004347407223 */ /* 0x040fe40000010840 */
[----:B--2---:R-:W-:-:S02]  /*9f40*/  FFMA.FTZ R231, R71, R69, R66 ;  /* 0x0000004547e77223 */ /* 0x004fc40000010042 */
[----:B------:R-:W-:Y:S01]  /*9f50*/  FADD.FTZ R68, R68, R65 ;  /* 0x0000004144447221 */ /* 0x000fe20000010000 */
[----:B------:R-:W-:Y:S01]  /*9f60*/  MOV R71, R64 ;  /* 0x0000004000477202 */ /* 0x000fe20000000f00 */
[----:B------:R-:W-:Y:S02]  /*9f70*/  FADD.FTZ R122, R122, R123 ;  /* 0x0000007b7a7a7221 */ /* 0x000fe40000010000 */
.L_x_5282:
[----:B------:R-:W-:Y:S05]  /*9f80*/  BSYNC B1 ;  /* 0x0000000000017941 */ /* 0x000fea0003800000 */
.L_x_5281:
[----:B------:R-:W-:Y:S05]  /*9f90*/  BRA.DIV ~URZ, `(.L_x_5283) ;  /* 0x000082127f007947 */ /* 0x000fea000b800000 */
[----:B------:R-:W5:Y:S04]  /*9fa0*/  SHFL.IDX PT, R64, R231, RZ, 0x1f ;  /* 0x00001fffe7407589 */ /* 0x000f6800000e0000 */
[----:B-1----:R-:W1:Y:S04]  /*9fb0*/  SHFL.IDX PT, R70, R71, RZ, 0x1f ;  /* 0x00001fff47467589 */ /* 0x002e6800000e0000 */
[----:B---3--:R-:W3:Y:S04]  /*9fc0*/  SHFL.IDX PT, R69, R68, RZ, 0x1f ;  /* 0x00001fff44457589 */ /* 0x008ee800000e0000 */
[----:B----4-:R-:W4:Y:S04]  /*9fd0*/  SHFL.IDX PT, R67, R122, RZ, 0x1f ;  /* 0x00001fff7a437589 */ /* 0x010f2800000e0000 */
[----:B------:R-:W2:Y:S04]  /*9fe0*/  SHFL.IDX PT, R123, R62, RZ, 0x1f ;  /* 0x00001fff3e7b7589 */ /* 0x000ea800000e0000 */
[----:B------:R-:W0:Y:S04]  /*9ff0*/  SHFL.IDX PT, R247, R63, RZ, 0x1f ;  /* 0x00001fff3ff77589 */ /* 0x000e2800000e0000 */
[----:B------:R-:W0:Y:S01]  /*a000*/  SHFL.DOWN PT, R71, R71, 0x1, 0x1f ;  /* 0x08201f0047477f89 */ /* 0x000e2200000e0000 */
[----:B-----5:R-:W-:-:S02]  /*a010*/  FMUL.FTZ R241, R63, R64 ;  /* 0x000000403ff17220 */ /* 0x020fc40000410000 */
[----:B------:R-:W-:Y:S01]  /*a020*/  FMUL.FTZ R242, R62, R64 ;  /* 0x000000403ef27220 */ /* 0x000fe20000410000 */
[----:B--2---:R-:W2:Y:S01]  /*a030*/  SHFL.DOWN PT, R231, R231, 0x1, 0x1f ;  /* 0x08201f00e7e77f89 */ /* 0x004ea200000e0000 */
[C---:B-1----:R-:W-:Y:S02]  /*a040*/  FMUL.FTZ R244, R60.reuse, R70 ;  /* 0x000000463cf47220 */ /* 0x042fe40000410000 */
[----:B------:R-:W-:Y:S01]  /*a050*/  FMUL.FTZ R243, R60, R64 ;  /* 0x000000403cf37220 */ /* 0x000fe20000410000 */
[----:B------:R-:W1:Y:S01]  /*a060*/  SHFL.DOWN PT, R68, R68, 0x1, 0x1f ;  /* 0x08201f0044447f89 */ /* 0x000e6200000e0000 */
[-C--:B------:R-:W-:Y:S02]  /*a070*/  FFMA.FTZ R241, R62, R70.reuse, -R241 ;  /* 0x000000463ef17223 */ /* 0x080fe400000108f1 */
[----:B------:R-:W-:Y:S01]  /*a080*/  FFMA.FTZ R242, R63, R70, R242 ;  /* 0x000000463ff27223 */ /* 0x000fe200000100f2 */
[----:B------:R-:W0:Y:S04]  /*a090*/  SHFL.DOWN PT, R122, R122, 0x1, 0x1f ;  /* 0x08201f007a7a7f89 */ /* 0x000e2800000e0000 */
[----:B------:R-:W0:Y:S04]  /*a0a0*/  SHFL.IDX PT, R245, R61, RZ, 0x1f ;  /* 0x00001fff3df57589 */ /* 0x000e2800000e0000 */
[----:B------:R5:W0:Y:S02]  /*a0b0*/  SHFL.IDX PT, R246, R60, RZ, 0x1f ;  /* 0x00001fff3cf67589 */ /* 0x000a2400000e0000 */
[----:B-----5:R-:W-:-:S02]  /*a0c0*/  FMUL.FTZ R60, R61, R64 ;  /* 0x000000403d3c7220 */ /* 0x020fc40000410000 */
.L_x_5375:
[----:B--234-:R-:W-:Y:S01]  /*a0d0*/  ISETP.NE.AND P0, PT, R84, 0x1f, PT ;  /* 0x0000001f5400780c */ /* 0x01cfe20003f05270 */
        /* <DEDUP_REMOVED lines=10> */
[CC--:B------:R-:W-:Y:S02]  /*a180*/  FMUL.FTZ R69, R67.reuse, R231.reuse ;  /* 0x000000e743457220 */ /* 0x0c0fe40000410000 */
[C---:B------:R-:W-:Y:S02]  /*a190*/  FMUL.FTZ R70, R66.reuse, R231 ;  /* 0x000000e742467220 */ /* 0x040fe40000410000 */
[-C--:B------:R-:W-:Y:S02]  /*a1a0*/  FFMA.FTZ R69, R66, R71.reuse, -R69 ;  /* 0x0000004742457223 */ /* 0x080fe40000010845 */
[----:B------:R-:W-:Y:S02]  /*a1b0*/  FFMA.FTZ R67, R67, R71, R70 ;  /* 0x0000004743437223 */ /* 0x000fe40000010046 */
[-C--:B------:R-:W-:Y:S02]  /*a1c0*/  FMUL.FTZ R66, R65, R231.reuse ;  /* 0x000000e741427220 */ /* 0x080fe40000410000 */
[----:B------:R-:W-:-:S02]  /*a1d0*/  FMUL.FTZ R70, R64, R231 ;  /* 0x000000e740467220 */ /* 0x000fc40000410000 */
[-C--:B------:R-:W-:Y:S02]  /*a1e0*/  FFMA.FTZ R64, R64, R71.reuse, -R66 ;  /* 0x0000004740407223 */ /* 0x080fe40000010842 */
[----:B------:R-:W-:Y:S02]  /*a1f0*/  FFMA.FTZ R65, R65, R71, R70 ;  /* 0x0000004741417223 */ /* 0x000fe40000010046 */
[----:B-1----:R-:W-:Y:S02]  /*a200*/  FADD.FTZ R66, R69, R68 ;  /* 0x0000004445427221 */ /* 0x002fe40000010000 */
[----:B------:R-:W-:Y:S02]  /*a210*/  FADD.FTZ R67, R67, R122 ;  /* 0x0000007a43437221 */ /* 0x000fe40000010000 */
.L_x_5285:
[----:B------:R-:W-:Y:S05]  /*a220*/  BSYNC B1 ;  /* 0x0000000000017941 */ /* 0x000fea0003800000 */
.L_x_5284:
[----:B-1----:R-:W0:Y:S04]  /*a230*/  LDS.128 R68, [R248+0x35f0] ;  /* 0x0035f000f8447984 */ /* 0x002e280000000c00 */
[----:B------:R1:W-:Y:S01]  /*a240*/  STS.128 [R248+0x35f0], R64 ;  /* 0x0035f040f8007388 */ /* 0x0003e20000000c00 */
[----:B0-----:R-:W-:-:S02]  /*a250*/  FMUL.FTZ R123, R69, R67 ;  /* 0x00000043457b7220 */ /* 0x001fc40000410000 */
[CC--:B------:R-:W-:Y:S02]  /*a260*/  FMUL.FTZ R122, R69.reuse, R66.reuse ;  /* 0x00000042457a7220 */ /* 0x0c0fe40000410000 */
[C---:B------:R-:W-:Y:S02]  /*a270*/  FFMA.FTZ R123, R68.reuse, R66, -R123 ;  /* 0x00000042447b7223 */ /* 0x040fe4000001087b */
[----:B------:R-:W-:Y:S02]  /*a280*/  FFMA.FTZ R242, R68, R67, R122 ;  /* 0x0000004344f27223 */ /* 0x000fe4000001007a */
[----:B------:R-:W-:Y:S02]  /*a290*/  FADD.FTZ R70, R70, R123 ;  /* 0x0000007b46467221 */ /* 0x000fe40000010000 */
[C---:B------:R-:W-:Y:S02]  /*a2a0*/  FMUL.FTZ R122, R69.reuse, R64 ;  /* 0x00000040457a7220 */ /* 0x040fe40000410000 */
[----:B------:R-:W-:-:S02]  /*a2b0*/  FMUL.FTZ R123, R69, R65 ;  /* 0x00000041457b7220 */ /* 0x000fc40000410000 */
[C---:B------:R-:W-:Y:S02]  /*a2c0*/  FFMA.FTZ R69, R68.reuse, R65, R122 ;  /* 0x0000004144457223 */ /* 0x040fe4000001007a */
[----:B------:R-:W-:Y:S02]  /*a2d0*/  FFMA.FTZ R68, R68, R64, -R123 ;  /* 0x0000004044447223 */ /* 0x000fe4000001087b */
[----:B------:R-:W-:-:S05]  /*a2e0*/  FADD.FTZ R71, R71, R242 ;  /* 0x000000f247477221 */ /* 0x000fca0000010000 */
[----:B------:R1:W-:Y:S02]  /*a2f0*/  STS.128 [R248+0x35e0], R68 ;  /* 0x0035e044f8007388 */ /* 0x0003e40000000c00 */
.L_x_5264:
[----:B--2---:R-:W-:Y:S05]  /*a300*/  BSYNC B0 ;  /* 0x0000000000007941 */ /* 0x004fea0003800000 */
.L_x_5263:
[----:B------:R-:W-:Y:S01]  /*a310*/  WARPSYNC 0xffffffff ;  /* 0xffffffff00007948 */ /* 0x000fe20003800000 */
[----:B------:R-:W-:Y:S02]  /*a320*/  ISETP.NE.AND P0, PT, R84, RZ, PT ;  /* 0x000000ff5400720c */ /* 0x000fe40003f05270 */
[----:B------:R-:W-:Y:S01]  /*a330*/  BAR.SYNC.DEFER_BLOCKING 0x0 ;  /* 0x0000000000007b1d */ /* 0x000fe20000010000 */
[----:B-1----:R-:W-:Y:S01]  /*a340*/  SHF.L.U32 R68, R84, 0x4, RZ ;  /* 0x0000000454447819 */ /* 0x002fe200000006ff */
        /* <DEDUP_REMOVED lines=8> */
[----:B------:R-:W1:Y:S04]  /*a3d0*/  LDS.64 R64, [R68+0x35e8] ;  /* 0x0035e80044407984 */ /* 0x000e680000000a00 */
[----:B------:R2:W-:Y:S01]  /*a3e0*/  @!P0 STS.128 [UR20+0x4be0], R60 ;  /* 0x004be03cff008988 */ /* 0x0005e20008000c14 */
[----:B------:R-:W-:Y:S02]  /*a3f0*/  ULDC UR20, c[0x0][0x168] ;  /* 0x00005a0000147ab9 */ /* 0x000fe40000000800 */
[----:B------:R-:W-:Y:S01]  /*a400*/  UIADD3 UR20, -UR38, UR20, URZ ;  /* 0x0000001426147290 */ /* 0x000fe2000fffe13f */
[----:B--2---:R-:W-:-:S04]  /*a410*/  FMUL.FTZ R62, R66, R51 ;  /* 0x00000033423e7220 */ /* 0x004fc80000410000 */
[----:B------:R-:W-:Y:S02]  /*a420*/  FFMA.FTZ R187, R86, -R62, R187 ;  /* 0x8000003e56bb7223 */ /* 0x000fe400000100bb */
[CC--:B-1----:R-:W-:Y:S02]  /*a430*/  FMUL.FTZ R67, R65.reuse, -R111.reuse ;  /* 0x8000006f41437220 */ /* 0x0c2fe40000410000 */
        /* <DEDUP_REMOVED lines=26> */
[C---:B------:R-:W-:Y:S02]  /*a5e0*/  FFMA.FTZ R62, R12.reuse, R193, R62 ;  /* 0x000000c10c3e7223 */ /* 0x040fe4000001003e */
[----:B------:R-:W-:Y:S02]  /*a5f0*/  FMUL.FTZ R110, R71, R48 ;  /* 0x00000030476e7220 */ /* 0x000fe40000410000 */
[----:B------:R-:W-:Y:S02]  /*a600*/  FFMA.FTZ R63, R12, -R194, R63 ;  /* 0x800000c20c3f7223 */ /* 0x000fe4000001003f */
[----:B------:R-:W-:-:S02]  /*a610*/  FFMA.FTZ R231, R11, R195, R62 ;  /* 0x000000c30be77223 */ /* 0x000fc4000001003e */
[----:B------:R-:W-:Y:S02]  /*a620*/  FFMA.FTZ R193, R93, -R110, R193 ;  /* 0x8000006e5dc17223 */ /* 0x000fe400000100c1 */
[----:B------:R-:W-:Y:S02]  /*a630*/  FFMA.FTZ R63, R11, -R196, R63 ;  /* 0x800000c40b3f7223 */ /* 0x000fe4000001003f */
[----:B------:R-:W-:Y:S02]  /*a640*/  FFMA.FTZ R110, R94, -R110, R194 ;  /* 0x8000006e5e6e7223 */ /* 0x000fe400000100c2 */
[----:B------:R-:W-:Y:S02]  /*a650*/  FFMA.FTZ R231, R10, R198, R231 ;  /* 0x000000c60ae77223 */ /* 0x000fe400000100e7 */
[----:B------:R-:W-:Y:S02]  /*a660*/  FMUL.FTZ R194, R192, R45 ;  /* 0x0000002dc0c27220 */ /* 0x000fe40000410000 */
[----:B------:R-:W-:-:S02]  /*a670*/  FFMA.FTZ R195, R95, -R122, R195 ;  /* 0x8000007a5fc37223 */ /* 0x000fc400000100c3 */
[----:B------:R-:W-:Y:S02]  /*a680*/  FMUL.FTZ R186, R123, R46 ;  /* 0x0000002e7bba7220 */ /* 0x000fe40000410000 */
[----:B------:R-:W-:Y:S01]  /*a690*/  FFMA.FTZ R122, R96, -R122, R196 ;  /* 0x8000007a607a7223 */ /* 0x000fe200000100c4 */
[----:B------:R-:W-:Y:S01]  /*a6a0*/  PRMT R196, RZ, 0x5410, R72 ;  /* 0x00005410ffc47816 */ /* 0x000fe20000000048 */
[----:B------:R-:W-:Y:S02]  /*a6b0*/  FFMA.FTZ R62, R10, -R197, R63 ;  /* 0x800000c50a3e7223 */ /* 0x000fe4000001003f */
[----:B------:R-:W-:Y:S02]  /*a6c0*/  FFMA.FTZ R231, R9, R200, R231 ;  /* 0x000000c809e77223 */ /* 0x000fe400000100e7 */
[----:B------:R-:W-:Y:S02]  /*a6d0*/  FFMA.FTZ R200, R99, -R194, R200 ;  /* 0x800000c263c87223 */ /* 0x000fe400000100c8 */
[----:B------:R-:W-:-:S02]  /*a6e0*/  FFMA.FTZ R198, R98, -R186, R198 ;  /* 0x800000ba62c67223 */ /* 0x000fc400000100c6 */
[----:B------:R-:W-:Y:S02]  /*a6f0*/  FFMA.FTZ R194, R130, -R194, R199 ;  /* 0x800000c282c27223 */ /* 0x000fe400000100c7 */
[----:B------:R-:W-:Y:S01]  /*a700*/  FFMA.FTZ R186, R97, -R186, R197 ;  /* 0x800000ba61ba7223 */ /* 0x000fe200000100c5 */
[----:B------:R-:W-:Y:S01]  /*a710*/  PRMT R197, RZ, 0x5410, R59 ;  /* 0x00005410ffc57816 */ /* 0x000fe2000000003b */
[----:B------:R-:W-:Y:S02]  /*a720*/  FFMA.FTZ R199, R9, -R199, R62 ;  /* 0x800000c709c77223 */ /* 0x000fe4000001003e */
[----:B------:R-:W-:Y:S02]  /*a730*/  FMUL.FTZ R62, R196, R44 ;  /* 0x0000002cc43e7220 */ /* 0x000fe40000410000 */
[C---:B------:R-:W-:Y:S02]  /*a740*/  FFMA.FTZ R231, R8.reuse, R202, R231 ;  /* 0x000000ca08e77223 */ /* 0x040fe400000100e7 */
[----:B------:R-:W-:Y:S01]  /*a750*/  FFMA.FTZ R242, R8, -R201, R199 ;  /* 0x800000c908f27223 */ /* 0x000fe200000100c7 */
[----:B------:R-:W-:Y:S01]  /*a760*/  PRMT R199, RZ, 0x5410, R58 ;  /* 0x00005410ffc77816 */ /* 0x000fe2000000003a */
[----:B------:R-:W-:-:S02]  /*a770*/  FFMA.FTZ R202, R137, -R62, R202 ;  /* 0x8000003e89ca7223 */ /* 0x000fc400000100ca */
[----:B------:R-:W-:Y:S02]  /*a780*/  FMUL.FTZ R63, R197, R43 ;  /* 0x0000002bc53f7220 */ /* 0x000fe40000410000 */
[----:B------:R-:W-:Y:S02]  /*a790*/  FFMA.FTZ R62, R138, -R62, R201 ;  /* 0x8000003e8a3e7223 */ /* 0x000fe400000100c9 */
[----:B------:R-:W-:Y:S02]  /*a7a0*/  FFMA.FTZ R201, R7, R204, R231 ;  /* 0x000000cc07c97223 */ /* 0x000fe400000100e7 */
[-C--:B------:R-:W-:Y:S02]  /*a7b0*/  FFMA.FTZ R204, R139, -R63.reuse, R204 ;  /* 0x8000003f8bcc7223 */ /* 0x080fe400000100cc */
[----:B------:R-:W-:Y:S02]  /*a7c0*/  FMUL.FTZ R231, R199, R42 ;  /* 0x0000002ac7e77220 */ /* 0x000fe40000410000 */
[----:B------:R-:W-:-:S02]  /*a7d0*/  FFMA.FTZ R63, R140, -R63, R203 ;  /* 0x8000003f8c3f7223 */ /* 0x000fc400000100cb */
[----:B------:R-:W-:Y:S02]  /*a7e0*/  FFMA.FTZ R242, R7, -R203, R242 ;  /* 0x800000cb07f27223 */ /* 0x000fe400000100f2 */
[----:B------:R-:W-:Y:S02]  /*a7f0*/  FFMA.FTZ R203, R6, R206, R201 ;  /* 0x000000ce06cb7223 */ /* 0x000fe400000100c9 */
[----:B------:R-:W-:Y:S02]  /*a800*/  FMUL.FTZ R184, R168, R41 ;  /* 0x00000029a8b87220 */ /* 0x000fe40000410000 */
[----:B------:R-:W-:Y:S02]  /*a810*/  FFMA.FTZ R201, R142, -R231, R205 ;  /* 0x800000e78ec97223 */ /* 0x000fe400000100cd */
[----:B------:R-:W-:Y:S02]  /*a820*/  FFMA.FTZ R205, R6, -R205, R242 ;  /* 0x800000cd06cd7223 */ /* 0x000fe400000100f2 */
[----:B------:R-:W-:-:S02]  /*a830*/  FFMA.FTZ R203, R5, R208, R203 ;  /* 0x000000d005cb7223 */ /* 0x000fc400000100cb */
[-C--:B------:R-:W-:Y:S02]  /*a840*/  FFMA.FTZ R208, R143, -R184.reuse, R208 ;  /* 0x800000b88fd07223 */ /* 0x080fe400000100d0 */
[----:B------:R-:W-:Y:S02]  /*a850*/  FFMA.FTZ R184, R144, -R184, R207 ;  /* 0x800000b890b87223 */ /* 0x000fe400000100cf */
[----:B------:R-:W-:Y:S02]  /*a860*/  FFMA.FTZ R207, R5, -R207, R205 ;  /* 0x800000cf05cf7223 */ /* 0x000fe400000100cd */
[C---:B------:R-:W-:Y:S02]  /*a870*/  FMUL.FTZ R205, R136.reuse, -R61 ;  /* 0x8000003d88cd7220 */ /* 0x040fe40000410000 */
[-C--:B------:R-:W-:Y:S02]  /*a880*/  FMUL.FTZ R136, R136, -R60.reuse ;  /* 0x8000003c88887220 */ /* 0x080fe40000410000 */
[----:B------:R-:W-:-:S02]  /*a890*/  FFMA.FTZ R205, R135, R60, -R205 ;  /* 0x0000003c87cd7223 */ /* 0x000fc400000108cd */
[----:B------:R-:W-:Y:S01]  /*a8a0*/  FFMA.FTZ R136, R135, R61, R136 ;  /* 0x0000003d87887223 */ /* 0x000fe20000010088 */
[----:B------:R-:W-:Y:S01]  /*a8b0*/  PRMT R135, RZ, 0x5410, R56 ;  /* 0x00005410ff877816 */ /* 0x000fe20000000038 */
[C---:B------:R-:W-:Y:S02]  /*a8c0*/  FFMA.FTZ R242, R4.reuse, -R209, R207 ;  /* 0x800000d104f27223 */ /* 0x040fe400000100cf */
[----:B------:R-:W-:Y:S01]  /*a8d0*/  FADD.FTZ R207, -R183, R136 ;  /* 0x00000088b7cf7221 */ /* 0x000fe20000010100 */
[----:B------:R-:W-:Y:S01]  /*a8e0*/  PRMT R136, RZ, 0x5410, R55 ;  /* 0x00005410ff887816 */ /* 0x000fe20000000037 */
[----:B------:R-:W-:Y:S02]  /*a8f0*/  FFMA.FTZ R206, R141, -R231, R206 ;  /* 0x800000e78dce7223 */ /* 0x000fe400000100ce */
[----:B------:R-:W-:Y:S02]  /*a900*/  FMUL.FTZ R241, R135, R40 ;  /* 0x0000002887f17220 */ /* 0x000fe40000410000 */
[----:B------:R-:W-:-:S02]  /*a910*/  FFMA.FTZ R231, R4, R210, R203 ;  /* 0x000000d204e77223 */ /* 0x000fc400000100cb */
[----:B------:R-:W-:Y:S02]  /*a920*/  FMUL.FTZ R183, R136, R38 ;  /* 0x0000002688b77220 */ /* 0x000fe40000410000 */
[----:B------:R-:W-:Y:S02]  /*a930*/  FFMA.FTZ R203, R146, -R241, R209 ;  /* 0x800000f192cb7223 */ /* 0x000fe400000100d1 */
[----:B------:R-:W-:Y:S02]  /*a940*/  FFMA.FTZ R209, R3, R212, R231 ;  /* 0x000000d403d17223 */ /* 0x000fe400000100e7 */
[-C--:B------:R-:W-:Y:S02]  /*a950*/  FFMA.FTZ R212, R147, -R183.reuse, R212 ;  /* 0x800000b793d47223 */ /* 0x080fe400000100d4 */
[----:B------:R-:W-:Y:S02]  /*a960*/  FADD.FTZ R167, R167, R205 ;  /* 0x000000cda7a77221 */ /* 0x000fe40000010000 */
[----:B------:R-:W-:-:S02]  /*a970*/  FFMA.FTZ R183, R148, -R183, R211 ;  /* 0x800000b794b77223 */ /* 0x000fc400000100d3 */
[----:B------:R-:W-:Y:S02]  /*a980*/  FFMA.FTZ R211, R3, -R211, R242 ;  /* 0x800000d303d37223 */ /* 0x000fe400000100f2 */
[C---:B------:R-:W-:Y:S02]  /*a990*/  FMUL.FTZ R242, R134.reuse, -R207 ;  /* 0x800000cf86f27220 */ /* 0x040fe40000410000 */
[-C--:B------:R-:W-:Y:S02]  /*a9a0*/  FMUL.FTZ R134, R134, -R167.reuse ;  /* 0x800000a786867220 */ /* 0x080fe40000410000 */
[C---:B------:R-:W-:Y:S02]  /*a9b0*/  FFMA.FTZ R205, R133.reuse, R167, -R242 ;  /* 0x000000a785cd7223 */ /* 0x040fe400000108f2 */
[----:B------:R-:W-:Y:S01]  /*a9c0*/  FFMA.FTZ R134, R133, R207, R134 ;  /* 0x000000cf85867223 */ /* 0x000fe20000010086 */
[----:B------:R-:W-:Y:S01]  /*a9d0*/  PRMT R133, RZ, 0x5410, R54 ;  /* 0x00005410ff857816 */ /* 0x000fe20000000036 */
[----:B------:R-:W-:-:S02]  /*a9e0*/  FADD.FTZ R205, R166, R205 ;  /* 0x000000cda6cd7221 */ /* 0x000fc40000010000 */
[----:B------:R-:W-:Y:S02]  /*a9f0*/  FFMA.FTZ R166, R2, R214, R209 ;  /* 0x000000d602a67223 */ /* 0x000fe400000100d1 */
[----:B------:R-:W-:Y:S02]  /*aa00*/  FMUL.FTZ R231, R133, R33 ;  /* 0x0000002185e77220 */ /* 0x000fe40000410000 */
[----:B------:R-:W-:Y:S02]  /*aa10*/  FADD.FTZ R209, -R182, R134 ;  /* 0x00000086b6d17221 */ /* 0x000fe40000010100 */
[-C--:B------:R-:W-:Y:S02]  /*aa20*/  FFMA.FTZ R214, R149, -R231.reuse, R214 ;  /* 0x800000e795d67223 */ /* 0x080fe400000100d6 */
[C---:B------:R-:W-:Y:S02]  /*aa30*/  FFMA.FTZ R231, R150.reuse, -R231, R213 ;  /* 0x800000e796e77223 */ /* 0x040fe400000100d5 */
[----:B------:R-:W-:-:S02]  /*aa40*/  FMUL.FTZ R150, R150, R207 ;  /* 0x000000cf96967220 */ /* 0x000fc40000410000 */
[----:B------:R-:W-:Y:S02]  /*aa50*/  FFMA.FTZ R213, R2, -R213, R211 ;  /* 0x800000d502d57223 */ /* 0x000fe400000100d3 */
[----:B------:R-:W-:Y:S02]  /*aa60*/  FFMA.FTZ R149, R149, R167, R150 ;  /* 0x000000a795957223 */ /* 0x000fe40000010096 */
[----:B------:R-:W-:Y:S02]  /*aa70*/  FMUL.FTZ R150, R167, UR42 ;  /* 0x0000002aa7967c20 */ /* 0x000fe40008410000 */
[----:B------:R-:W-:Y:S02]  /*aa80*/  FFMA.FTZ R210, R145, -R241, R210 ;  /* 0x800000f191d27223 */ /* 0x000fe400000100d2 */
[C---:B------:R-:W-:Y:S02]  /*aa90*/  FFMA.FTZ R242, R207.reuse, UR41, -R150 ;  /* 0x00000029cff27c23 */ /* 0x040fe40008010896 */
[----:B------:R-:W-:-:S02]  /*aaa0*/  FMUL.FTZ R150, R207, UR42 ;  /* 0x0000002acf967c20 */ /* 0x000fc40008410000 */
[----:B------:R-:W-:Y:S02]  /*aab0*/  FMUL.FTZ R242, R231, R242 ;  /* 0x000000f2e7f27220 */ /* 0x000fe40000410000 */
[----:B------:R-:W-:Y:S02]  /*aac0*/  FFMA.FTZ R211, R167, UR41, R150 ;  /* 0x00000029a7d37c23 */ /* 0x000fe40008010096 */
[----:B------:R-:W-:Y:S02]  /*aad0*/  FMUL.FTZ R207, R207, R33 ;  /* 0x00000021cfcf7220 */ /* 0x000fe40000410000 */
[----:B------:R-:W-:Y:S02]  /*aae0*/  FFMA.FTZ R134, R214, R211, R242 ;  /* 0x000000d3d6867223 */ /* 0x000fe400000100f2 */
[----:B------:R-:W-:Y:S02]  /*aaf0*/  FMUL.FTZ R211, R167, R33 ;  /* 0x00000021a7d37220 */ /* 0x000fe40000410000 */
[----:B------:R-:W-:-:S02]  /*ab00*/  FMUL.FTZ R150, R231, R207 ;  /* 0x000000cfe7967220 */ /* 0x000fc40000410000 */
[-C--:B------:R-:W-:Y:S02]  /*ab10*/  FMUL.FTZ R167, R231, R211.reuse ;  /* 0x000000d3e7a77220 */ /* 0x080fe40000410000 */
[C---:B------:R-:W-:Y:S02]  /*ab20*/  FFMA.FTZ R150, R214.reuse, R211, R150 ;  /* 0x000000d3d6967223 */ /* 0x040fe40000010096 */
[----:B------:R-:W-:Y:S02]  /*ab30*/  FFMA.FTZ R167, R214, R207, -R167 ;  /* 0x000000cfd6a77223 */ /* 0x000fe400000108a7 */
[C---:B------:R-:W-:Y:S02]  /*ab40*/  FMUL.FTZ R214, R132.reuse, -R209 ;  /* 0x800000d184d67220 */ /* 0x040fe40000410000 */
[-C--:B------:R-:W-:Y:S01]  /*ab50*/  FMUL.FTZ R242, R132, -R205.reuse ;  /* 0x800000cd84f27220 */ /* 0x080fe20000410000 */
[----:B------:R-:W-:Y:S01]  /*ab60*/  PRMT R132, RZ, 0x5410, R53 ;  /* 0x00005410ff847816 */ /* 0x000fe20000000035 */
[----:B------:R-:W-:-:S02]  /*ab70*/  FFMA.FTZ R214, R131, R205, -R214 ;  /* 0x000000cd83d67223 */ /* 0x000fc400000108d6 */
[----:B------:R-:W-:Y:S02]  /*ab80*/  FFMA.FTZ R242, R131, R209, R242 ;  /* 0x000000d183f27223 */ /* 0x000fe400000100f2 */
[----:B------:R-:W-:Y:S02]  /*ab90*/  FMUL.FTZ R131, R152, R61 ;  /* 0x0000003d98837220 */ /* 0x000fe40000410000 */
[----:B------:R-:W-:Y:S02]  /*aba0*/  FMUL.FTZ R182, R132, R28 ;  /* 0x0000001c84b67220 */ /* 0x000fe40000410000 */
[C---:B------:R-:W-:Y:S02]  /*abb0*/  FFMA.FTZ R131, R151.reuse, R60, R131 ;  /* 0x0000003c97837223 */ /* 0x040fe40000010083 */
[-C--:B------:R-:W-:Y:S02]  /*abc0*/  FFMA.FTZ R151, R151, -R182.reuse, R215 ;  /* 0x800000b697977223 */ /* 0x080fe400000100d7 */
[----:B------:R-:W-:-:S02]  /*abd0*/  FFMA.FTZ R182, R152, -R182, R216 ;  /* 0x800000b698b67223 */ /* 0x000fc400000100d8 */
[C---:B------:R-:W-:Y:S02]  /*abe0*/  FMUL.FTZ R152, R60.reuse, UR42 ;  /* 0x0000002a3c987c20 */ /* 0x040fe40008410000 */
[C---:B------:R-:W-:Y:S02]  /*abf0*/  FMUL.FTZ R231, R61.reuse, UR42 ;  /* 0x0000002a3de77c20 */ /* 0x040fe40008410000 */
[----:B------:R-:W-:Y:S02]  /*ac00*/  FFMA.FTZ R241, R61, UR41, -R152 ;  /* 0x000000293df17c23 */ /* 0x000fe40008010898 */
[----:B------:R-:W-:Y:S02]  /*ac10*/  FFMA.FTZ R152, R60, UR41, R231 ;  /* 0x000000293c987c23 */ /* 0x000fe400080100e7 */
[----:B------:R-:W-:Y:S02]  /*ac20*/  FMUL.FTZ R148, R148, R209 ;  /* 0x000000d194947220 */ /* 0x000fe40000410000 */
[----:B------:R-:W-:-:S02]  /*ac30*/  FADD.FTZ R165, R165, R214 ;  /* 0x000000d6a5a57221 */ /* 0x000fc40000010000 */
[----:B------:R-:W-:Y:S01]  /*ac40*/  FADD.FTZ R231, -R181, R242 ;  /* 0x000000f2b5e77221 */ /* 0x000fe20000010100 */
[----:B------:R-:W-:Y:S01]  /*ac50*/  SHF.L.U32 R181, R84, 0x5, RZ ;  /* 0x0000000554b57819 */ /* 0x000fe200000006ff */
[----:B------:R-:W-:Y:S02]  /*ac60*/  FMUL.FTZ R214, R133, R211 ;  /* 0x000000d385d67220 */ /* 0x000fe40000410000 */
[----:B------:R-:W-:Y:S01]  /*ac70*/  FFMA.FTZ R147, R147, R205, R148 ;  /* 0x000000cd93937223 */ /* 0x000fe20000010094 */
[----:B------:R-:W-:Y:S01]  /*ac80*/  LEA.HI.SX32 R181, R181, R181, 0x1b ;  /* 0x000000b5b5b57211 */ /* 0x000fe200078fdaff */
[C---:B------:R-:W-:Y:S02]  /*ac90*/  FMUL.FTZ R148, R129.reuse, -R231 ;  /* 0x800000e781947220 */ /* 0x040fe40000410000 */
[-C--:B------:R-:W-:Y:S02]  /*aca0*/  FMUL.FTZ R211, R129, -R165.reuse ;  /* 0x800000a581d37220 */ /* 0x080fe40000410000 */
[C---:B------:R-:W-:Y:S01]  /*acb0*/  FFMA.FTZ R129, R128.reuse, R165, -R148 ;  /* 0x000000a580817223 */ /* 0x040fe20000010894 */
[----:B------:R1:W-:Y:S01]  /*acc0*/  STS [R181.X4+0x10f0], R214 ;  /* 0x0010f0d6b5007388 */ /* 0x0003e20000004800 */
[----:B------:R-:W-:-:S02]  /*acd0*/  FFMA.FTZ R211, R128, R231, R211 ;  /* 0x000000e780d37223 */ /* 0x000fc400000100d3 */
[----:B------:R-:W-:Y:S02]  /*ace0*/  FMUL.FTZ R128, R205, UR42 ;  /* 0x0000002acd807c20 */ /* 0x000fe40008410000 */
[----:B------:R-:W-:Y:S02]  /*acf0*/  FMUL.FTZ R242, R133, R207 ;  /* 0x000000cf85f27220 */ /* 0x000fe40000410000 */
[C---:B------:R-:W-:Y:S02]  /*ad00*/  FFMA.FTZ R148, R209.reuse, UR41, -R128 ;  /* 0x00000029d1947c23 */ /* 0x040fe40008010880 */
[C---:B------:R-:W-:Y:S01]  /*ad10*/  FMUL.FTZ R128, R209.reuse, UR42 ;  /* 0x0000002ad1807c20 */ /* 0x040fe20008410000 */
[----:B------:R2:W-:Y:S01]  /*ad20*/  STS [R181.X4+0x10f4], R242 ;  /* 0x0010f4f2b5007388 */ /* 0x0005e20000004800 */
[----:B------:R-:W-:Y:S02]  /*ad30*/  FMUL.FTZ R209, R209, R38 ;  /* 0x00000026d1d17220 */ /* 0x000fe40000410000 */
[----:B------:R-:W-:-:S02]  /*ad40*/  FFMA.FTZ R207, R205, UR41, R128 ;  /* 0x00000029cdcf7c23 */ /* 0x000fc40008010080 */
[----:B------:R-:W-:Y:S02]  /*ad50*/  FMUL.FTZ R205, R205, R38 ;  /* 0x00000026cdcd7220 */ /* 0x000fe40000410000 */
[----:B------:R-:W-:Y:S02]  /*ad60*/  FADD.FTZ R164, R164, R129 ;  /* 0x00000081a4a47221 */ /* 0x000fe40000010000 */
[C---:B------:R-:W-:Y:S02]  /*ad70*/  FMUL.FTZ R128, R183.reuse, R148 ;  /* 0x00000094b7807220 */ /* 0x040fe40000410000 */
[C---:B------:R-:W-:Y:S02]  /*ad80*/  FMUL.FTZ R129, R183.reuse, R209 ;  /* 0x000000d1b7817220 */ /* 0x040fe40000410000 */
[----:B------:R-:W-:Y:S02]  /*ad90*/  FMUL.FTZ R183, R183, R205 ;  /* 0x000000cdb7b77220 */ /* 0x000fe40000410000 */
[----:B------:R-:W-:-:S02]  /*ada0*/  FADD.FTZ R180, -R180, R211 ;  /* 0x000000d3b4b47221 */ /* 0x000fc40000010100 */
[C---:B------:R-:W-:Y:S02]  /*adb0*/  FFMA.FTZ R128, R212.reuse, R207, R128 ;  /* 0x000000cfd4807223 */ /* 0x040fe40000010080 */
[C---:B------:R-:W-:Y:S02]  /*adc0*/  FFMA.FTZ R129, R212.reuse, R205, R129 ;  /* 0x000000cdd4817223 */ /* 0x040fe40000010081 */
[----:B------:R-:W-:Y:S02]  /*add0*/  FFMA.FTZ R212, R212, R209, -R183 ;  /* 0x000000d1d4d47223 */ /* 0x000fe400000108b7 */
[C---:B------:R-:W-:Y:S02]  /*ade0*/  FMUL.FTZ R183, R127.reuse, -R180 ;  /* 0x800000b47fb77220 */ /* 0x040fe40000410000 */
[-C--:B------:R-:W-:Y:S02]  /*adf0*/  FMUL.FTZ R127, R127, -R164.reuse ;  /* 0x800000a47f7f7220 */ /* 0x080fe40000410000 */
[----:B------:R-:W-:-:S02]  /*ae00*/  FFMA.FTZ R148, R126, R164, -R183 ;  /* 0x000000a47e947223 */ /* 0x000fc400000108b7 */
[----:B------:R-:W-:Y:S02]  /*ae10*/  FFMA.FTZ R126, R126, R180, R127 ;  /* 0x000000b47e7e7223 */ /* 0x000fe4000001007f */
[----:B------:R-:W-:Y:S02]  /*ae20*/  FADD.FTZ R163, R163, R148 ;  /* 0x00000094a3a37221 */ /* 0x000fe40000010000 */
[----:B------:R-:W-:Y:S02]  /*ae30*/  FADD.FTZ R179, -R179, R126 ;  /* 0x0000007eb3b37221 */ /* 0x000fe40000010100 */
[----:B------:R-:W-:Y:S02]  /*ae40*/  FMUL.FTZ R126, R165, UR42 ;  /* 0x0000002aa57e7c20 */ /* 0x000fe40008410000 */
[----:B------:R-:W-:Y:S02]  /*ae50*/  FMUL.FTZ R146, R146, R231 ;  /* 0x000000e792927220 */ /* 0x000fe40000410000 */
[----:B------:R-:W-:-:S02]  /*ae60*/  FFMA.FTZ R148, R231, UR41, -R126 ;  /* 0x00000029e7947c23 */ /* 0x000fc4000801087e */
[----:B------:R-:W-:Y:S02]  /*ae70*/  FMUL.FTZ R126, R231, UR42 ;  /* 0x0000002ae77e7c20 */ /* 0x000fe40008410000 */
[----:B-1----:R-:W-:Y:S02]  /*ae80*/  FMUL.FTZ R214, R136, R205 ;  /* 0x000000cd88d67220 */ /* 0x002fe40000410000 */
[----:B------:R-:W-:Y:S02]  /*ae90*/  FFMA.FTZ R127, R165, UR41, R126 ;  /* 0x00000029a57f7c23 */ /* 0x000fe4000801007e */
[----:B------:R-:W-:Y:S01]  /*aea0*/  FMUL.FTZ R126, R203, R148 ;  /* 0x00000094cb7e7220 */ /* 0x000fe20000410000 */
[----:B------:R1:W-:Y:S01]  /*aeb0*/  STS [R181.X4+0x10e8], R214 ;  /* 0x0010e8d6b5007388 */ /* 0x0003e20000004800 */
[----:B------:R-:W-:Y:S02]  /*aec0*/  FFMA.FTZ R145, R145, R165, R146 ;  /* 0x000000a591917223 */ /* 0x000fe40000010092 */
[----:B------:R-:W-:-:S02]  /*aed0*/  FFMA.FTZ R126, R210, R127, R126 ;  /* 0x0000007fd27e7223 */ /* 0x000fc4000001007e */
[C---:B------:R-:W-:Y:S02]  /*aee0*/  FMUL.FTZ R127, R125.reuse, -R179 ;  /* 0x800000b37d7f7220 */ /* 0x040fe40000410000 */
[-C--:B------:R-:W-:Y:S02]  /*aef0*/  FMUL.FTZ R125, R125, -R163.reuse ;  /* 0x800000a37d7d7220 */ /* 0x080fe40000410000 */
[C---:B------:R-:W-:Y:S02]  /*af00*/  FFMA.FTZ R127, R124.reuse, R163, -R127 ;  /* 0x000000a37c7f7223 */ /* 0x040fe4000001087f */
[----:B------:R-:W-:Y:S02]  /*af10*/  FFMA.FTZ R125, R124, R179, R125 ;  /* 0x000000b37c7d7223 */ /* 0x000fe4000001007d */
[----:B------:R-:W-:Y:S02]  /*af20*/  FADD.FTZ R162, R162, R127 ;  /* 0x0000007fa2a27221 */ /* 0x000fe40000010000 */
[----:B------:R-:W-:-:S02]  /*af30*/  FMUL.FTZ R146, R231, R40 ;  /* 0x00000028e7927220 */ /* 0x000fc40000410000 */
[----:B------:R-:W-:Y:S02]  /*af40*/  FADD.FTZ R178, -R178, R125 ;  /* 0x0000007db2b27221 */ /* 0x000fe40000010100 */
[----:B------:R-:W-:Y:S02]  /*af50*/  FMUL.FTZ R125, R121, -R162 ;  /* 0x800000a2797d7220 */ /* 0x000fe40000410000 */
[----:B--2---:R-:W-:Y:S02]  /*af60*/  FMUL.FTZ R242, R136, R209 ;  /* 0x000000d188f27220 */ /* 0x004fe40000410000 */
[----:B------:R-:W-:Y:S02]  /*af70*/  FMUL.FTZ R148, R165, R40 ;  /* 0x00000028a5947220 */ /* 0x000fe40000410000 */
[----:B------:R-:W-:Y:S01]  /*af80*/  FMUL.FTZ R165, R203, R146 ;  /* 0x00000092cba57220 */ /* 0x000fe20000410000 */
[----:B------:R2:W-:Y:S01]  /*af90*/  STS [R181.X4+0x10ec], R242 ;  /* 0x0010ecf2b5007388 */ /* 0x0005e20000004800 */
[----:B------:R-:W-:-:S02]  /*afa0*/  FMUL.FTZ R121, R121, -R178 ;  /* 0x800000b279797220 */ /* 0x000fc40000410000 */
[----:B-1----:R-:W-:Y:S02]  /*afb0*/  FFMA.FTZ R214, R120, R178, R125 ;  /* 0x000000b278d67223 */ /* 0x002fe4000001007d */
[-C--:B------:R-:W-:Y:S02]  /*afc0*/  FMUL.FTZ R203, R203, R148.reuse ;  /* 0x00000094cbcb7220 */ /* 0x080fe40000410000 */
[-C--:B------:R-:W-:Y:S02]  /*afd0*/  FFMA.FTZ R124, R210, R148.reuse, R165 ;  /* 0x00000094d27c7223 */ /* 0x080fe400000100a5 */
[----:B------:R-:W-:Y:S02]  /*afe0*/  FADD.FTZ R177, -R177, R214 ;  /* 0x000000d6b1b17221 */ /* 0x000fe40000010100 */
[----:B--2---:R-:W-:Y:S02]  /*aff0*/  FMUL.FTZ R242, R135, R148 ;  /* 0x0000009487f27220 */ /* 0x004fe40000410000 */
[----:B------:R-:W-:-:S02]  /*b000*/  FFMA.FTZ R148, R120, R162, -R121 ;  /* 0x000000a278947223 */ /* 0x000fc40000010879 */
[----:B------:R-:W-:Y:S01]  /*b010*/  FMUL.FTZ R121, R119, -R177 ;  /* 0x800000b177797220 */ /* 0x000fe20000410000 */
[----:B------:R-:W-:Y:S01]  /*b020*/  STS [R181.X4+0x10e0], R242 ;  /* 0x0010e0f2b5007388 */ /* 0x000fe20000004800 */
[----:B------:R-:W-:Y:S02]  /*b030*/  FADD.FTZ R161, R161, R148 ;  /* 0x00000094a1a17221 */ /* 0x000fe40000010000 */
[----:B------:R-:W-:Y:S02]  /*b040*/  FMUL.FTZ R120, R144, R180 ;  /* 0x000000b490787220 */ /* 0x000fe40000410000 */
[-C--:B------:R-:W-:Y:S02]  /*b050*/  FFMA.FTZ R121, R118, R161.reuse, -R121 ;  /* 0x000000a176797223 */ /* 0x080fe40000010879 */
[----:B------:R-:W-:Y:S02]  /*b060*/  FMUL.FTZ R119, R119, -R161 ;  /* 0x800000a177777220 */ /* 0x000fe40000410000 */
[----:B------:R-:W-:-:S02]  /*b070*/  FADD.FTZ R160, R160, R121 ;  /* 0x00000079a0a07221 */ /* 0x000fc40000010000 */
[----:B------:R-:W-:Y:S02]  /*b080*/  FFMA.FTZ R120, R143, R164, R120 ;  /* 0x000000a48f787223 */ /* 0x000fe40000010078 */
[----:B------:R-:W-:Y:S02]  /*b090*/  FFMA.FTZ R125, R118, R177, R119 ;  /* 0x000000b1767d7223 */ /* 0x000fe40000010077 */
[----:B------:R-:W-:Y:S02]  /*b0a0*/  FMUL.FTZ R121, R164, UR42 ;  /* 0x0000002aa4797c20 */ /* 0x000fe40008410000 */
[C---:B------:R-:W-:Y:S02]  /*b0b0*/  FMUL.FTZ R143, R180.reuse, R41 ;  /* 0x00000029b48f7220 */ /* 0x040fe40000410000 */
[----:B------:R-:W-:Y:S02]  /*b0c0*/  FFMA.FTZ R121, R180, UR41, -R121 ;  /* 0x00000029b4797c23 */ /* 0x000fe40008010879 */
[----:B------:R-:W-:-:S02]  /*b0d0*/  FADD.FTZ R176, -R176, R125 ;  /* 0x0000007db0b07221 */ /* 0x000fc40000010100 */
[----:B------:R-:W-:Y:S02]  /*b0e0*/  FMUL.FTZ R127, R164, R41 ;  /* 0x00000029a47f7220 */ /* 0x000fe40000410000 */
[----:B------:R-:W-:Y:S02]  /*b0f0*/  FMUL.FTZ R125, R184, R143 ;  /* 0x0000008fb87d7220 */ /* 0x000fe40000410000 */
[-C--:B------:R-:W-:Y:S02]  /*b100*/  FFMA.FTZ R210, R210, R146.reuse, -R203 ;  /* 0x00000092d2d27223 */ /* 0x080fe400000108cb */
[----:B------:R-:W-:Y:S02]  /*b110*/  FMUL.FTZ R118, R184, R121 ;  /* 0x00000079b8767220 */ /* 0x000fe40000410000 */
[----:B------:R-:W-:Y:S02]  /*b120*/  FMUL.FTZ R146, R135, R146 ;  /* 0x0000009287927220 */ /* 0x000fe40000410000 */
[----:B------:R-:W-:-:S02]  /*b130*/  FFMA.FTZ R121, R208, R127, R125 ;  /* 0x0000007fd0797223 */ /* 0x000fc4000001007d */
[C---:B------:R-:W-:Y:S01]  /*b140*/  FMUL.FTZ R125, R117.reuse, -R176 ;  /* 0x800000b0757d7220 */ /* 0x040fe20000410000 */
[----:B------:R1:W-:Y:S01]  /*b150*/  STS [R181.X4+0x10e4], R146 ;  /* 0x0010e492b5007388 */ /* 0x0003e20000004800 */
[-C--:B------:R-:W-:Y:S02]  /*b160*/  FMUL.FTZ R117, R117, -R160.reuse ;  /* 0x800000a075757220 */ /* 0x080fe40000410000 */
[----:B------:R-:W-:Y:S02]  /*b170*/  FFMA.FTZ R144, R116, R160, -R125 ;  /* 0x000000a074907223 */ /* 0x000fe4000001087d */
[----:B------:R-:W-:Y:S02]  /*b180*/  FMUL.FTZ R148, R168, R127 ;  /* 0x0000007fa8947220 */ /* 0x000fe40000410000 */
[----:B------:R-:W-:Y:S02]  /*b190*/  FADD.FTZ R159, R159, R144 ;  /* 0x000000909f9f7221 */ /* 0x000fe40000010000 */
[----:B------:R-:W-:Y:S01]  /*b1a0*/  FMUL.FTZ R144, R142, R179 ;  /* 0x000000b38e907220 */ /* 0x000fe20000410000 */
[----:B------:R-:W-:Y:S01]  /*b1b0*/  STS [R181.X4+0x10d8], R148 ;  /* 0x0010d894b5007388 */ /* 0x000fe20000004800 */
[----:B-1----:R-:W-:-:S02]  /*b1c0*/  FFMA.FTZ R146, R116, R176, R117 ;  /* 0x000000b074927223 */ /* 0x002fc40000010075 */
[----:B------:R-:W-:Y:S02]  /*b1d0*/  FMUL.FTZ R184, R184, R127 ;  /* 0x0000007fb8b87220 */ /* 0x000fe40000410000 */
[----:B------:R-:W-:Y:S02]  /*b1e0*/  FADD.FTZ R175, -R175, R146 ;  /* 0x00000092afaf7221 */ /* 0x000fe40000010100 */
[----:B------:R-:W-:Y:S02]  /*b1f0*/  FFMA.FTZ R141, R141, R163, R144 ;  /* 0x000000a38d8d7223 */ /* 0x000fe40000010090 */
[C---:B------:R-:W-:Y:S02]  /*b200*/  FMUL.FTZ R142, R100.reuse, -R175 ;  /* 0x800000af648e7220 */ /* 0x040fe40000410000 */
[-C--:B------:R-:W-:Y:S02]  /*b210*/  FMUL.FTZ R100, R100, -R159.reuse ;  /* 0x8000009f64647220 */ /* 0x080fe40000410000 */
[----:B------:R-:W-:-:S02]  /*b220*/  FFMA.FTZ R117, R101, R159, -R142 ;  /* 0x0000009f65757223 */ /* 0x000fc4000001088e */
[----:B------:R-:W-:Y:S02]  /*b230*/  FFMA.FTZ R101, R101, R175, R100 ;  /* 0x000000af65657223 */ /* 0x000fe40000010064 */
[----:B------:R-:W-:Y:S02]  /*b240*/  FMUL.FTZ R100, R179, UR42 ;  /* 0x0000002ab3647c20 */ /* 0x000fe40008410000 */
[----:B------:R-:W-:Y:S02]  /*b250*/  FADD.FTZ R158, R158, R117 ;  /* 0x000000759e9e7221 */ /* 0x000fe40000010000 */
[----:B------:R-:W-:Y:S02]  /*b260*/  FADD.FTZ R174, -R174, R101 ;  /* 0x00000065aeae7221 */ /* 0x000fe40000010100 */
[----:B------:R-:W-:Y:S02]  /*b270*/  FFMA.FTZ R127, R163, UR41, R100 ;  /* 0x00000029a37f7c23 */ /* 0x000fe40008010064 */
        /* <DEDUP_REMOVED lines=8> */
[----:B------:R-:W-:Y:S02]  /*b300*/  FMUL.FTZ R144, R163, UR42 ;  /* 0x0000002aa3907c20 */ /* 0x000fe40008410000 */
[C---:B------:R-:W-:Y:S02]  /*b310*/  FFMA.FTZ R101, R105.reuse, R157, -R102 ;  /* 0x0000009d69657223 */ /* 0x040fe40000010866 */
[----:B------:R-:W-:Y:S02]  /*b320*/  FFMA.FTZ R105, R105, R173, R104 ;  /* 0x000000ad69697223 */ /* 0x000fe40000010068 */
[-C--:B------:R-:W-:Y:S02]  /*b330*/  FMUL.FTZ R146, R179, R42.reuse ;  /* 0x0000002ab3927220 */ /* 0x080fe40000410000 */
[----:B------:R-:W-:-:S02]  /*b340*/  FMUL.FTZ R142, R163, R42 ;  /* 0x0000002aa38e7220 */ /* 0x000fc40000410000 */
[----:B------:R-:W-:Y:S02]  /*b350*/  FFMA.FTZ R144, R179, UR41, -R144 ;  /* 0x00000029b3907c23 */ /* 0x000fe40008010890 */
[----:B------:R-:W-:Y:S02]  /*b360*/  FMUL.FTZ R103, R178, UR42 ;  /* 0x0000002ab2677c20 */ /* 0x000fe40008410000 */
[----:B------:R-:W-:Y:S02]  /*b370*/  FADD.FTZ R172, -R172, R105 ;  /* 0x00000069acac7221 */ /* 0x000fe40000010100 */
[C---:B------:R-:W-:Y:S02]  /*b380*/  FMUL.FTZ R117, R201.reuse, R146 ;  /* 0x00000092c9757220 */ /* 0x040fe40000410000 */
[----:B------:R-:W-:Y:S02]  /*b390*/  FMUL.FTZ R125, R201, R142 ;  /* 0x0000008ec97d7220 */ /* 0x000fe40000410000 */
[----:B------:R-:W-:-:S02]  /*b3a0*/  FADD.FTZ R156, R156, R101 ;  /* 0x000000659c9c7221 */ /* 0x000fc40000010000 */
[----:B------:R-:W-:Y:S02]  /*b3b0*/  FMUL.FTZ R144, R201, R144 ;  /* 0x00000090c9907220 */ /* 0x000fe40000410000 */
[----:B------:R-:W-:Y:S02]  /*b3c0*/  FFMA.FTZ R101, R162, UR41, R103 ;  /* 0x00000029a2657c23 */ /* 0x000fe40008010067 */
[----:B------:R-:W-:Y:S02]  /*b3d0*/  FMUL.FTZ R103, R108, -R172 ;  /* 0x800000ac6c677220 */ /* 0x000fe40000410000 */
[C---:B------:R-:W-:Y:S02]  /*b3e0*/  FFMA.FTZ R117, R206.reuse, R142, R117 ;  /* 0x0000008ece757223 */ /* 0x040fe40000010075 */
[----:B------:R-:W-:Y:S02]  /*b3f0*/  FFMA.FTZ R125, R206, R146, -R125 ;  /* 0x00000092ce7d7223 */ /* 0x000fe4000001087d */
[----:B------:R-:W-:-:S02]  /*b400*/  FMUL.FTZ R108, R108, -R156 ;  /* 0x8000009c6c6c7220 */ /* 0x000fc40000410000 */
[----:B------:R-:W-:Y:S02]  /*b410*/  FFMA.FTZ R206, R206, R127, R144 ;  /* 0x0000007fcece7223 */ /* 0x000fe40000010090 */
[----:B------:R-:W-:Y:S02]  /*b420*/  FMUL.FTZ R127, R162, UR42 ;  /* 0x0000002aa27f7c20 */ /* 0x000fe40008410000 */
[----:B------:R-:W-:Y:S02]  /*b430*/  FFMA.FTZ R108, R109, R172, R108 ;  /* 0x000000ac6d6c7223 */ /* 0x000fe4000001006c */
[----:B------:R-:W-:Y:S02]  /*b440*/  FMUL.FTZ R100, R140, R178 ;  /* 0x000000b28c647220 */ /* 0x000fe40000410000 */
[C---:B------:R-:W-:Y:S02]  /*b450*/  FFMA.FTZ R102, R178.reuse, UR41, -R127 ;  /* 0x00000029b2667c23 */ /* 0x040fe4000801087f */
[----:B------:R-:W-:-:S02]  /*b460*/  FMUL.FTZ R178, R178, R43 ;  /* 0x0000002bb2b27220 */ /* 0x000fc40000410000 */
[----:B------:R-:W-:Y:S02]  /*b470*/  FFMA.FTZ R104, R109, R156, -R103 ;  /* 0x0000009c6d687223 */ /* 0x000fe40000010867 */
[----:B------:R-:W-:Y:S02]  /*b480*/  FADD.FTZ R171, -R171, R108 ;  /* 0x0000006cabab7221 */ /* 0x000fe40000010100 */
[----:B------:R-:W-:Y:S02]  /*b490*/  FFMA.FTZ R100, R139, R162, R100 ;  /* 0x000000a28b647223 */ /* 0x000fe40000010064 */
[----:B------:R-:W-:Y:S02]  /*b4a0*/  FMUL.FTZ R162, R162, R43 ;  /* 0x0000002ba2a27220 */ /* 0x000fe40000410000 */
[----:B------:R-:W-:Y:S02]  /*b4b0*/  FMUL.FTZ R105, R63, R178 ;  /* 0x000000b23f697220 */ /* 0x000fe40000410000 */
[----:B------:R-:W-:-:S02]  /*b4c0*/  FADD.FTZ R155, R155, R104 ;  /* 0x000000689b9b7221 */ /* 0x000fc40000010000 */
[----:B------:R-:W-:Y:S02]  /*b4d0*/  FMUL.FTZ R104, R112, -R171 ;  /* 0x800000ab70687220 */ /* 0x000fe40000410000 */
[C---:B------:R-:W-:Y:S02]  /*b4e0*/  FMUL.FTZ R102, R63.reuse, R102 ;  /* 0x000000663f667220 */ /* 0x040fe40000410000 */
[-C--:B------:R-:W-:Y:S02]  /*b4f0*/  FMUL.FTZ R127, R63, R162.reuse ;  /* 0x000000a23f7f7220 */ /* 0x080fe40000410000 */
[----:B------:R-:W-:Y:S02]  /*b500*/  FFMA.FTZ R63, R204, R162, R105 ;  /* 0x000000a2cc3f7223 */ /* 0x000fe40000010069 */
[-C--:B------:R-:W-:Y:S02]  /*b510*/  FMUL.FTZ R112, R112, -R155.reuse ;  /* 0x8000009b70707220 */ /* 0x080fe40000410000 */
[----:B------:R-:W-:-:S02]  /*b520*/  FFMA.FTZ R105, R113, R155, -R104 ;  /* 0x0000009b71697223 */ /* 0x000fc40000010868 */
[----:B------:R-:W-:Y:S02]  /*b530*/  FMUL.FTZ R138, R138, R177 ;  /* 0x000000b18a8a7220 */ /* 0x000fe40000410000 */
[----:B------:R-:W-:Y:S02]  /*b540*/  FMUL.FTZ R108, R177, UR42 ;  /* 0x0000002ab16c7c20 */ /* 0x000fe40008410000 */
[----:B------:R-:W-:Y:S02]  /*b550*/  FFMA.FTZ R113, R113, R171, R112 ;  /* 0x000000ab71717223 */ /* 0x000fe40000010070 */
[----:B------:R-:W-:Y:S02]  /*b560*/  FADD.FTZ R154, R154, R105 ;  /* 0x000000699a9a7221 */ /* 0x000fe40000010000 */
[----:B------:R-:W-:Y:S02]  /*b570*/  FFMA.FTZ R137, R137, R161, R138 ;  /* 0x000000a189897223 */ /* 0x000fe4000001008a */
[----:B------:R-:W-:-:S02]  /*b580*/  FFMA.FTZ R109, R161, UR41, R108 ;  /* 0x00000029a16d7c23 */ /* 0x000fc4000801006c */
[----:B------:R-:W-:Y:S02]  /*b590*/  FMUL.FTZ R138, R161, UR42 ;  /* 0x0000002aa18a7c20 */ /* 0x000fe40008410000 */
[----:B------:R-:W-:Y:S02]  /*b5a0*/  FADD.FTZ R170, -R170, R113 ;  /* 0x00000071aaaa7221 */ /* 0x000fe40000010100 */
[----:B------:R-:W-:Y:S02]  /*b5b0*/  FMUL.FTZ R108, R114, -R154 ;  /* 0x8000009a726c7220 */ /* 0x000fe40000410000 */
[----:B------:R-:W-:Y:S02]  /*b5c0*/  FFMA.FTZ R103, R204, R178, -R127 ;  /* 0x000000b2cc677223 */ /* 0x000fe4000001087f */
[----:B------:R-:W-:Y:S02]  /*b5d0*/  FFMA.FTZ R127, R177, UR41, -R138 ;  /* 0x00000029b17f7c23 */ /* 0x000fe4000801088a */
[----:B------:R-:W-:-:S02]  /*b5e0*/  FMUL.FTZ R114, R114, -R170 ;  /* 0x800000aa72727220 */ /* 0x000fc40000410000 */
[----:B------:R-:W-:Y:S02]  /*b5f0*/  FFMA.FTZ R108, R115, R170, R108 ;  /* 0x000000aa736c7223 */ /* 0x000fe4000001006c */
[-C--:B------:R-:W-:Y:S02]  /*b600*/  FMUL.FTZ R177, R177, R44.reuse ;  /* 0x0000002cb1b17220 */ /* 0x080fe40000410000 */
[----:B------:R-:W-:Y:S02]  /*b610*/  FMUL.FTZ R161, R161, R44 ;  /* 0x0000002ca1a17220 */ /* 0x000fe40000410000 */
[----:B------:R-:W-:Y:S02]  /*b620*/  FFMA.FTZ R114, R115, R154, -R114 ;  /* 0x0000009a73727223 */ /* 0x000fe40000010872 */
[----:B------:R-:W-:Y:S02]  /*b630*/  FADD.FTZ R169, -R169, R108 ;  /* 0x0000006ca9a97221 */ /* 0x000fe40000010100 */
[----:B------:R-:W-:-:S02]  /*b640*/  FMUL.FTZ R104, R62, R177 ;  /* 0x000000b13e687220 */ /* 0x000fc40000410000 */
[C---:B------:R-:W-:Y:S02]  /*b650*/  FMUL.FTZ R127, R62.reuse, R127 ;  /* 0x0000007f3e7f7220 */ /* 0x040fe40000410000 */
[-C--:B------:R-:W-:Y:S02]  /*b660*/  FMUL.FTZ R62, R62, R161.reuse ;  /* 0x000000a13e3e7220 */ /* 0x080fe40000410000 */
[C---:B------:R-:W-:Y:S02]  /*b670*/  FMUL.FTZ R112, R196.reuse, R161 ;  /* 0x000000a1c4707220 */ /* 0x040fe40000410000 */
[----:B------:R-:W-:Y:S02]  /*b680*/  FMUL.FTZ R138, R196, R177 ;  /* 0x000000b1c48a7220 */ /* 0x000fe40000410000 */
[----:B------:R-:W-:Y:S01]  /*b690*/  FMUL.FTZ R105, R160, R45 ;  /* 0x0000002da0697220 */ /* 0x000fe20000410000 */
[----:B------:R1:W-:Y:S01]  /*b6a0*/  STS [R181.X4+0x10c0], R112 ;  /* 0x0010c070b5007388 */ /* 0x0003e20000004800 */
[----:B------:R-:W-:-:S02]  /*b6b0*/  FADD.FTZ R153, R153, R114 ;  /* 0x0000007299997221 */ /* 0x000fc40000010000 */
[----:B------:R-:W-:Y:S01]  /*b6c0*/  FMUL.FTZ R108, R169, R52 ;  /* 0x00000034a96c7220 */ /* 0x000fe20000410000 */
[----:B------:R2:W-:Y:S01]  /*b6d0*/  STS [R181.X4+0x10c4], R138 ;  /* 0x0010c48ab5007388 */ /* 0x0005e20000004800 */
[----:B------:R-:W-:Y:S02]  /*b6e0*/  FMUL.FTZ R113, R170, R51 ;  /* 0x00000033aa717220 */ /* 0x000fe40000410000 */
[C---:B------:R-:W-:Y:S02]  /*b6f0*/  FFMA.FTZ R104, R202.reuse, R161, R104 ;  /* 0x000000a1ca687223 */ /* 0x040fe40000010068 */
[----:B------:R-:W-:Y:S02]  /*b700*/  FFMA.FTZ R62, R202, R177, -R62 ;  /* 0x000000b1ca3e7223 */ /* 0x000fe4000001083e */
[----:B------:R-:W-:Y:S02]  /*b710*/  FMUL.FTZ R140, R192, R105 ;  /* 0x00000069c08c7220 */ /* 0x000fe40000410000 */
[----:B------:R-:W-:-:S02]  /*b720*/  FFMA.FTZ R202, R202, R109, R127 ;  /* 0x0000006dcaca7223 */ /* 0x000fc4000001007f */
[----:B-1----:R-:W-:Y:S01]  /*b730*/  FMUL.FTZ R112, R153, R52 ;  /* 0x0000003499707220 */ /* 0x002fe20000410000 */
[----:B------:R1:W-:Y:S01]  /*b740*/  STS [R181.X4+0x10b8], R140 ;  /* 0x0010b88cb5007388 */ /* 0x0003e20000004800 */
[----:B------:R-:W-:Y:S02]  /*b750*/  FMUL.FTZ R109, R65, R108 ;  /* 0x0000006c416d7220 */ /* 0x000fe40000410000 */
[----:B------:R-:W-:Y:S02]  /*b760*/  FMUL.FTZ R115, R154, R51 ;  /* 0x000000339a737220 */ /* 0x000fe40000410000 */
[----:B--2---:R-:W-:Y:S02]  /*b770*/  FMUL.FTZ R138, R188, R113 ;  /* 0x00000071bc8a7220 */ /* 0x004fe40000410000 */
[----:B------:R-:W-:Y:S02]  /*b780*/  FMUL.FTZ R142, R199, R142 ;  /* 0x0000008ec78e7220 */ /* 0x000fe40000410000 */
[----:B------:R-:W-:-:S02]  /*b790*/  FMUL.FTZ R127, R65, R112 ;  /* 0x00000070417f7220 */ /* 0x000fc40000410000 */
[----:B------:R-:W-:Y:S01]  /*b7a0*/  FFMA.FTZ R109, R185, R112, R109 ;  /* 0x00000070b96d7223 */ /* 0x000fe2000001006d */
[----:B------:R2:W-:Y:S01]  /*b7b0*/  STS [R181.X4+0x10d0], R142 ;  /* 0x0010d08eb5007388 */ /* 0x0005e20000004800 */
[----:B-1----:R-:W-:Y:S02]  /*b7c0*/  FFMA.FTZ R140, R187, R115, R138 ;  /* 0x00000073bb8c7223 */ /* 0x002fe4000001008a */
[----:B------:R-:W-:Y:S02]  /*b7d0*/  FMUL.FTZ R138, R171, R50 ;  /* 0x00000032ab8a7220 */ /* 0x000fe40000410000 */
[----:B------:R-:W-:Y:S02]  /*b7e0*/  FMUL.FTZ R119, R180, UR42 ;  /* 0x0000002ab4777c20 */ /* 0x000fe40008410000 */
[----:B------:R-:W-:Y:S02]  /*b7f0*/  FFMA.FTZ R127, R185, R108, -R127 ;  /* 0x0000006cb97f7223 */ /* 0x000fe4000001087f */
[----:B------:R-:W-:-:S02]  /*b800*/  FADD.FTZ R109, RZ, R109 ;  /* 0x0000006dff6d7221 */ /* 0x000fc40000010000 */
[----:B--2---:R-:W-:Y:S02]  /*b810*/  FMUL.FTZ R142, R188, R115 ;  /* 0x00000073bc8e7220 */ /* 0x004fe40000410000 */
[----:B------:R-:W-:Y:S02]  /*b820*/  FMUL.FTZ R114, R155, R50 ;  /* 0x000000329b727220 */ /* 0x000fe40000410000 */
[----:B------:R-:W-:Y:S02]  /*b830*/  FMUL.FTZ R139, R190, R138 ;  /* 0x0000008abe8b7220 */ /* 0x000fe40000410000 */
[----:B------:R-:W-:Y:S02]  /*b840*/  FFMA.FTZ R119, R164, UR41, R119 ;  /* 0x00000029a4777c23 */ /* 0x000fe40008010077 */
[-C--:B------:R-:W-:Y:S02]  /*b850*/  FFMA.FTZ R116, R208, R143.reuse, -R184 ;  /* 0x0000008fd0747223 */ /* 0x080fe400000108b8 */
[----:B------:R-:W-:-:S02]  /*b860*/  FMUL.FTZ R164, R168, R143 ;  /* 0x0000008fa8a47220 */ /* 0x000fc40000410000 */
[----:B------:R-:W-:Y:S02]  /*b870*/  FFMA.FTZ R142, R187, R113, -R142 ;  /* 0x00000071bb8e7223 */ /* 0x000fe4000001088e */
[----:B------:R-:W-:Y:S01]  /*b880*/  FADD.FTZ R127, RZ, R127 ;  /* 0x0000007fff7f7221 */ /* 0x000fe20000010000 */
[----:B------:R-:W-:Y:S01]  /*b890*/  STS [R181.X4+0x10dc], R164 ;  /* 0x0010dca4b5007388 */ /* 0x000fe20000004800 */
[----:B------:R-:W-:Y:S02]  /*b8a0*/  FADD.FTZ R109, R109, R140 ;  /* 0x0000008c6d6d7221 */ /* 0x000fe40000010000 */
[-C--:B------:R-:W-:Y:S02]  /*b8b0*/  FMUL.FTZ R143, R190, R114.reuse ;  /* 0x00000072be8f7220 */ /* 0x080fe40000410000 */
[----:B------:R-:W-:Y:S02]  /*b8c0*/  FMUL.FTZ R140, R172, R49 ;  /* 0x00000031ac8c7220 */ /* 0x000fe40000410000 */
[----:B------:R-:W-:-:S02]  /*b8d0*/  FFMA.FTZ R144, R189, R114, R139 ;  /* 0x00000072bd907223 */ /* 0x000fc4000001008b */
[----:B------:R-:W-:Y:S02]  /*b8e0*/  FMUL.FTZ R148, R199, R146 ;  /* 0x00000092c7947220 */ /* 0x000fe40000410000 */
[----:B------:R-:W-:Y:S02]  /*b8f0*/  FADD.FTZ R127, R127, R142 ;  /* 0x0000008e7f7f7221 */ /* 0x000fe40000010000 */
[----:B------:R-:W-:Y:S01]  /*b900*/  FFMA.FTZ R146, R189, R138, -R143 ;  /* 0x0000008abd927223 */ /* 0x000fe2000001088f */
[----:B------:R1:W-:Y:S01]  /*b910*/  STS [R181.X4+0x10d4], R148 ;  /* 0x0010d494b5007388 */ /* 0x0003e20000004800 */
[----:B------:R-:W-:Y:S02]  /*b920*/  FMUL.FTZ R142, R156, R49 ;  /* 0x000000319c8e7220 */ /* 0x000fe40000410000 */
[----:B------:R-:W-:Y:S02]  /*b930*/  FMUL.FTZ R139, R70, R140 ;  /* 0x0000008c468b7220 */ /* 0x000fe40000410000 */
[----:B------:R-:W-:-:S02]  /*b940*/  FADD.FTZ R109, R109, R144 ;  /* 0x000000906d6d7221 */ /* 0x000fc40000010000 */
[----:B------:R-:W-:Y:S02]  /*b950*/  FMUL.FTZ R144, R173, R48 ;  /* 0x00000030ad907220 */ /* 0x000fe40000410000 */
[----:B------:R-:W-:Y:S02]  /*b960*/  FMUL.FTZ R162, R197, R162 ;  /* 0x000000a2c5a27220 */ /* 0x000fe40000410000 */
[----:B------:R-:W-:Y:S02]  /*b970*/  FADD.FTZ R127, R127, R146 ;  /* 0x000000927f7f7221 */ /* 0x000fe40000010000 */
[----:B-1----:R-:W-:Y:S01]  /*b980*/  FFMA.FTZ R148, R191, R142, R139 ;  /* 0x0000008ebf947223 */ /* 0x002fe2000001008b */
[----:B------:R1:W-:Y:S01]  /*b990*/  STS [R181.X4+0x10c8], R162 ;  /* 0x0010c8a2b5007388 */ /* 0x0003e20000004800 */
[----:B------:R-:W-:Y:S02]  /*b9a0*/  FMUL.FTZ R146, R157, R48 ;  /* 0x000000309d927220 */ /* 0x000fe40000410000 */
[----:B------:R-:W-:-:S02]  /*b9b0*/  FMUL.FTZ R139, R70, R142 ;  /* 0x0000008e468b7220 */ /* 0x000fc40000410000 */
[----:B------:R-:W-:Y:S02]  /*b9c0*/  FMUL.FTZ R143, R110, R144 ;  /* 0x000000906e8f7220 */ /* 0x000fe40000410000 */
[----:B------:R-:W-:Y:S02]  /*b9d0*/  FMUL.FTZ R161, R176, R45 ;  /* 0x0000002db0a17220 */ /* 0x000fe40000410000 */
[----:B------:R-:W-:Y:S02]  /*b9e0*/  FADD.FTZ R109, R109, R148 ;  /* 0x000000946d6d7221 */ /* 0x000fe40000010000 */
[----:B------:R-:W-:Y:S02]  /*b9f0*/  FFMA.FTZ R148, R191, R140, -R139 ;  /* 0x0000008cbf947223 */ /* 0x000fe4000001088b */
[-C--:B-1----:R-:W-:Y:S02]  /*ba00*/  FFMA.FTZ R162, R193, R146.reuse, R143 ;  /* 0x00000092c1a27223 */ /* 0x082fe4000001008f */
[----:B------:R-:W-:-:S02]  /*ba10*/  FMUL.FTZ R143, R110, R146 ;  /* 0x000000926e8f7220 */ /* 0x000fc40000410000 */
[----:B------:R-:W-:Y:S02]  /*ba20*/  FMUL.FTZ R163, R194, R161 ;  /* 0x000000a1c2a37220 */ /* 0x000fe40000410000 */
[----:B------:R-:W-:Y:S02]  /*ba30*/  FADD.FTZ R139, R127, R148 ;  /* 0x000000947f8b7221 */ /* 0x000fe40000010000 */
[----:B------:R-:W-:Y:S02]  /*ba40*/  FADD.FTZ R109, R109, R162 ;  /* 0x000000a26d6d7221 */ /* 0x000fe40000010000 */
[----:B------:R-:W-:Y:S02]  /*ba50*/  FFMA.FTZ R162, R193, R144, -R143 ;  /* 0x00000090c1a27223 */ /* 0x000fe4000001088f */
[-C--:B------:R-:W-:Y:S02]  /*ba60*/  FFMA.FTZ R127, R200, R105.reuse, R163 ;  /* 0x00000069c87f7223 */ /* 0x080fe400000100a3 */
[----:B------:R-:W-:-:S02]  /*ba70*/  FMUL.FTZ R105, R194, R105 ;  /* 0x00000069c2697220 */ /* 0x000fc40000410000 */
[-C--:B------:R-:W-:Y:S02]  /*ba80*/  FMUL.FTZ R148, R174, R47.reuse ;  /* 0x0000002fae947220 */ /* 0x080fe40000410000 */
[----:B------:R-:W-:Y:S02]  /*ba90*/  FMUL.FTZ R164, R158, R47 ;  /* 0x0000002f9ea47220 */ /* 0x000fe40000410000 */
[----:B------:R-:W-:Y:S02]  /*baa0*/  FMUL.FTZ R178, R197, R178 ;  /* 0x000000b2c5b27220 */ /* 0x000fe40000410000 */
[----:B------:R-:W-:Y:S02]  /*bab0*/  FADD.FTZ R162, R139, R162 ;  /* 0x000000a28ba27221 */ /* 0x000fe40000010000 */
[----:B------:R-:W-:Y:S01]  /*bac0*/  FFMA.FTZ R139, R200, R161, -R105 ;  /* 0x000000a1c88b7223 */ /* 0x000fe20000010869 */
[----:B------:R1:W-:Y:S01]  /*bad0*/  STS [R181.X4+0x10cc], R178 ;  /* 0x0010ccb2b5007388 */ /* 0x0003e20000004800 */
[----:B------:R-:W-:-:S02]  /*bae0*/  FMUL.FTZ R105, R122, R148 ;  /* 0x000000947a697220 */ /* 0x000fc40000410000 */
[----:B------:R-:W-:Y:S02]  /*baf0*/  FMUL.FTZ R143, R122, R164 ;  /* 0x000000a47a8f7220 */ /* 0x000fe40000410000 */
[----:B------:R-:W-:Y:S02]  /*bb00*/  FMUL.FTZ R163, R175, R46 ;  /* 0x0000002eafa37220 */ /* 0x000fe40000410000 */
[----:B------:R-:W-:Y:S02]  /*bb10*/  FMUL.FTZ R180, R192, R161 ;  /* 0x000000a1c0b47220 */ /* 0x000fe40000410000 */
[C---:B------:R-:W-:Y:S02]  /*bb20*/  FFMA.FTZ R143, R195.reuse, R148, -R143 ;  /* 0x00000094c38f7223 */ /* 0x040fe4000001088f */
[----:B-1----:R-:W-:Y:S01]  /*bb30*/  FFMA.FTZ R178, R195, R164, R105 ;  /* 0x000000a4c3b27223 */ /* 0x002fe20000010069 */
[----:B------:R-:W-:Y:S01]  /*bb40*/  STS [R181.X4+0x10bc], R180 ;  /* 0x0010bcb4b5007388 */ /* 0x000fe20000004800 */
[----:B------:R-:W-:-:S02]  /*bb50*/  FMUL.FTZ R105, R60, R28 ;  /* 0x0000001c3c697220 */ /* 0x000fc40000410000 */
[----:B------:R-:W-:Y:S02]  /*bb60*/  FMUL.FTZ R161, R159, R46 ;  /* 0x0000002e9fa17220 */ /* 0x000fe40000410000 */
[----:B------:R-:W-:Y:S02]  /*bb70*/  FMUL.FTZ R60, R186, R163 ;  /* 0x000000a3ba3c7220 */ /* 0x000fe40000410000 */
[----:B------:R-:W-:Y:S02]  /*bb80*/  FADD.FTZ R143, R162, R143 ;  /* 0x0000008fa28f7221 */ /* 0x000fe40000010000 */
[-C--:B------:R-:W-:Y:S02]  /*bb90*/  FFMA.FTZ R165, R198, R161.reuse, R60 ;  /* 0x000000a1c6a57223 */ /* 0x080fe4000001003c */
[-C--:B------:R-:W-:Y:S02]  /*bba0*/  FMUL.FTZ R162, R123, R161.reuse ;  /* 0x000000a17ba27220 */ /* 0x080fe40000410000 */
[----:B------:R-:W-:-:S02]  /*bbb0*/  FMUL.FTZ R161, R186, R161 ;  /* 0x000000a1baa17220 */ /* 0x000fc40000410000 */
[----:B------:R-:W-:Y:S01]  /*bbc0*/  FMUL.FTZ R144, R71, R144 ;  /* 0x0000009047907220 */ /* 0x000fe20000410000 */
[----:B------:R-:W-:Y:S01]  /*bbd0*/  STS [R181.X4+0x10b0], R162 ;  /* 0x0010b0a2b5007388 */ /* 0x000fe20000004800 */
[----:B------:R-:W-:Y:S02]  /*bbe0*/  FFMA.FTZ R60, R198, R163, -R161 ;  /* 0x000000a3c63c7223 */ /* 0x000fe400000108a1 */
[----:B------:R-:W-:Y:S01]  /*bbf0*/  FADD.FTZ R178, R109, R178 ;  /* 0x000000b26db27221 */ /* 0x000fe20000010000 */
[----:B------:R1:W-:Y:S01]  /*bc00*/  STS [R181.X4+0x10a4], R144 ;  /* 0x0010a490b5007388 */ /* 0x0003e20000004800 */
[----:B------:R-:W-:Y:S02]  /*bc10*/  FADD.FTZ R60, R143, R60 ;  /* 0x0000003c8f3c7221 */ /* 0x000fe40000010000 */
[----:B------:R-:W-:Y:S02]  /*bc20*/  FADD.FTZ R178, R178, R165 ;  /* 0x000000a5b2b27221 */ /* 0x000fe40000010000 */
[----:B------:R-:W-:-:S02]  /*bc30*/  FADD.FTZ R139, R60, R139 ;  /* 0x0000008b3c8b7221 */ /* 0x000fc40000010000 */
[----:B------:R-:W-:Y:S02]  /*bc40*/  FADD.FTZ R127, R178, R127 ;  /* 0x0000007fb27f7221 */ /* 0x000fe40000010000 */
[----:B------:R-:W-:Y:S02]  /*bc50*/  FMUL.FTZ R138, R67, R138 ;  /* 0x0000008a438a7220 */ /* 0x000fe40000410000 */
[----:B-1----:R-:W-:Y:S02]  /*bc60*/  FADD.FTZ R144, R139, R62 ;  /* 0x0000003e8b907221 */ /* 0x002fe40000010000 */
[----:B------:R-:W-:Y:S01]  /*bc70*/  FADD.FTZ R104, R127, R104 ;  /* 0x000000687f687221 */ /* 0x000fe20000010000 */
[----:B------:R1:W-:Y:S01]  /*bc80*/  STS [R181.X4+0x1094], R138 ;  /* 0x0010948ab5007388 */ /* 0x0003e20000004800 */
[----:B------:R-:W-:Y:S01]  /*bc90*/  FADD.FTZ R144, R144, R103 ;  /* 0x0000006790907221 */ /* 0x000fe20000010000 */
[----:B------:R-:W-:Y:S01]  /*bca0*/  MOV R103, UR20 ;  /* 0x0000001400677c02 */ /* 0x000fe20008000f00 */
[----:B------:R-:W-:-:S02]  /*bcb0*/  FADD.FTZ R104, R104, R63 ;  /* 0x0000003f68687221 */ /* 0x000fc40000010000 */
[----:B------:R-:W-:Y:S02]  /*bcc0*/  FADD.FTZ R125, R144, R125 ;  /* 0x0000007d907d7221 */ /* 0x000fe40000010000 */
[----:B------:R-:W-:Y:S02]  /*bcd0*/  FMUL.FTZ R60, R66, R115 ;  /* 0x00000073423c7220 */ /* 0x000fe40000410000 */
[----:B------:R-:W-:Y:S01]  /*bce0*/  FADD.FTZ R125, R125, R116 ;  /* 0x000000747d7d7221 */ /* 0x000fe20000010000 */
[----:B-1----:R-:W-:Y:S01]  /*bcf0*/  LEA R138, R103, -R84, 0x1 ;  /* 0x80000054678a7211 */ /* 0x002fe200078e08ff */
[----:B------:R-:W-:Y:S01]  /*bd00*/  FADD.FTZ R104, R104, R117 ;  /* 0x0000007568687221 */ /* 0x000fe20000010000 */
[----:B------:R1:W-:Y:S01]  /*bd10*/  STS [R181.X4+0x1088], R60 ;  /* 0x0010883cb5007388 */ /* 0x0003e20000004800 */
[----:B------:R-:W-:Y:S01]  /*bd20*/  FADD.FTZ R125, R125, R210 ;  /* 0x000000d27d7d7221 */ /* 0x000fe20000010000 */
[----:B------:R-:W-:Y:S01]  /*bd30*/  ISETP.GE.AND P0, PT, R138, 0x1, PT ;  /* 0x000000018a00780c */ /* 0x000fe20003f06270 */
[----:B------:R-:W-:-:S02]  /*bd40*/  FMUL.FTZ R109, R61, R28 ;  /* 0x0000001c3d6d7220 */ /* 0x000fc40000410000 */
[----:B------:R-:W-:Y:S02]  /*bd50*/  FMUL.FTZ R61, R174, UR42 ;  /* 0x0000002aae3d7c20 */ /* 0x000fe40008410000 */
[----:B------:R-:W-:Y:S02]  /*bd60*/  FADD.FTZ R121, R104, R121 ;  /* 0x0000007968797221 */ /* 0x000fe40000010000 */
[----:B------:R-:W-:Y:S02]  /*bd70*/  FADD.FTZ R212, R125, R212 ;  /* 0x000000d47dd47221 */ /* 0x000fe40000010000 */
[----:B-1----:R-:W-:Y:S02]  /*bd80*/  FMUL.FTZ R60, R175, UR42 ;  /* 0x0000002aaf3c7c20 */ /* 0x002fe40008410000 */
[----:B------:R-:W-:Y:S02]  /*bd90*/  FMUL.FTZ R125, R130, R176 ;  /* 0x000000b0827d7220 */ /* 0x000fe40000410000 */
[----:B------:R-:W-:-:S02]  /*bda0*/  FMUL.FTZ R114, R67, R114 ;  /* 0x0000007243727220 */ /* 0x000fc40000410000 */
[----:B------:R-:W-:Y:S02]  /*bdb0*/  FMUL.FTZ R62, R66, R113 ;  /* 0x00000071423e7220 */ /* 0x000fe40000410000 */
[----:B------:R-:W-:Y:S01]  /*bdc0*/  FMUL.FTZ R112, R64, R112 ;  /* 0x0000007040707220 */ /* 0x000fe20000410000 */
[----:B------:R-:W-:Y:S01]  /*bdd0*/  STS [R181.X4+0x1090], R114 ;  /* 0x00109072b5007388 */ /* 0x000fe20000004800 */
[----:B------:R-:W-:Y:S02]  /*bde0*/  FFMA.FTZ R161, R159, UR41, R60 ;  /* 0x000000299fa17c23 */ /* 0x000fe4000801003c */
[----:B------:R-:W-:Y:S01]  /*bdf0*/  FFMA.FTZ R130, R158, UR41, R61 ;  /* 0x000000299e827c23 */ /* 0x000fe2000801003d */
[----:B------:R1:W-:Y:S01]  /*be00*/  STS [R181.X4+0x108c], R62 ;  /* 0x00108c3eb5007388 */ /* 0x0003e20000004800 */
[C---:B------:R-:W-:Y:S02]  /*be10*/  FMUL.FTZ R184, R132.reuse, R105 ;  /* 0x0000006984b87220 */ /* 0x040fe40000410000 */
[----:B------:R-:W-:Y:S01]  /*be20*/  FMUL.FTZ R214, R132, R109 ;  /* 0x0000006d84d67220 */ /* 0x000fe20000410000 */
[----:B------:R2:W-:Y:S01]  /*be30*/  STS [R181.X4+0x1080], R112 ;  /* 0x00108070b5007388 */ /* 0x0005e20000004800 */
[----:B------:R-:W-:-:S02]  /*be40*/  FMUL.FTZ R180, R123, R163 ;  /* 0x000000a37bb47220 */ /* 0x000fc40000410000 */
[C---:B------:R-:W-:Y:S01]  /*be50*/  FMUL.FTZ R164, R111.reuse, R164 ;  /* 0x000000a46fa47220 */ /* 0x040fe20000410000 */
[----:B------:R-:W-:Y:S01]  /*be60*/  STS [R181.X4+0x10f8], R184 ;  /* 0x0010f8b8b5007388 */ /* 0x000fe20000004800 */
[----:B------:R-:W-:Y:S02]  /*be70*/  FMUL.FTZ R148, R111, R148 ;  /* 0x000000946f947220 */ /* 0x000fe40000410000 */
[----:B------:R-:W-:Y:S01]  /*be80*/  FMUL.FTZ R146, R71, R146 ;  /* 0x0000009247927220 */ /* 0x000fe20000410000 */
[----:B------:R-:W-:Y:S01]  /*be90*/  STS [R181.X4+0x10fc], R214 ;  /* 0x0010fcd6b5007388 */ /* 0x000fe20000004800 */
[C---:B------:R-:W-:Y:S02]  /*bea0*/  FMUL.FTZ R142, R69.reuse, R142 ;  /* 0x0000008e458e7220 */ /* 0x040fe40000410000 */
[----:B------:R-:W-:Y:S01]  /*beb0*/  FMUL.FTZ R140, R69, R140 ;  /* 0x0000008c458c7220 */ /* 0x000fe20000410000 */
[----:B------:R-:W-:Y:S01]  /*bec0*/  STS [R181.X4+0x10b4], R180 ;  /* 0x0010b4b4b5007388 */ /* 0x000fe20000004800 */
[----:B------:R-:W-:-:S02]  /*bed0*/  FMUL.FTZ R108, R64, R108 ;  /* 0x0000006c406c7220 */ /* 0x000fc40000410000 */
[----:B------:R-:W-:Y:S01]  /*bee0*/  FADD.FTZ R124, R121, R124 ;  /* 0x0000007c797c7221 */ /* 0x000fe20000010000 */
[----:B------:R-:W-:Y:S01]  /*bef0*/  STS [R181.X4+0x10a8], R164 ;  /* 0x0010a8a4b5007388 */ /* 0x000fe20000004800 */
[----:B------:R-:W-:Y:S02]  /*bf00*/  FMUL.FTZ R60, R157, UR42 ;  /* 0x0000002a9d3c7c20 */ /* 0x000fe40008410000 */
[----:B------:R-:W-:Y:S01]  /*bf10*/  FMUL.FTZ R61, R172, UR42 ;  /* 0x0000002aac3d7c20 */ /* 0x000fe20008410000 */
[----:B------:R-:W-:Y:S01]  /*bf20*/  STS [R181.X4+0x10ac], R148 ;  /* 0x0010ac94b5007388 */ /* 0x000fe20000004800 */
[----:B------:R-:W-:Y:S02]  /*bf30*/  FADD.FTZ R163, R124, R129 ;  /* 0x000000817ca37221 */ /* 0x000fe40000010000 */
[----:B------:R-:W-:Y:S01]  /*bf40*/  FFMA.FTZ R121, R173, UR41, -R60 ;  /* 0x00000029ad797c23 */ /* 0x000fe2000801083c */
[----:B------:R-:W-:Y:S01]  /*bf50*/  STS [R181.X4+0x10a0], R146 ;  /* 0x0010a092b5007388 */ /* 0x000fe20000004800 */
[----:B------:R-:W-:-:S02]  /*bf60*/  FFMA.FTZ R116, R156, UR41, R61 ;  /* 0x000000299c747c23 */ /* 0x000fc4000801003d */
[----:B------:R-:W-:Y:S01]  /*bf70*/  FMUL.FTZ R241, R182, R241 ;  /* 0x000000f1b6f17220 */ /* 0x000fe20000410000 */
[----:B------:R-:W-:Y:S01]  /*bf80*/  STS [R181.X4+0x1098], R142 ;  /* 0x0010988eb5007388 */ /* 0x000fe20000004800 */
[----:B------:R-:W-:Y:S02]  /*bf90*/  FMUL.FTZ R127, R160, UR42 ;  /* 0x0000002aa07f7c20 */ /* 0x000fe40008410000 */
[----:B------:R-:W-:Y:S01]  /*bfa0*/  FMUL.FTZ R139, R176, UR42 ;  /* 0x0000002ab08b7c20 */ /* 0x000fe20008410000 */
[----:B------:R-:W-:Y:S01]  /*bfb0*/  STS [R181.X4+0x109c], R140 ;  /* 0x00109c8cb5007388 */ /* 0x000fe20000004800 */
[----:B-1----:R-:W-:Y:S02]  /*bfc0*/  FMUL.FTZ R62, R159, UR42 ;  /* 0x0000002a9f3e7c20 */ /* 0x002fe40008410000 */
[----:B------:R-:W-:Y:S01]  /*bfd0*/  FMUL.FTZ R129, R158, UR42 ;  /* 0x0000002a9e817c20 */ /* 0x000fe20008410000 */
[----:B------:R1:W-:Y:S01]  /*bfe0*/  STS [R181.X4+0x1084], R108 ;  /* 0x0010846cb5007388 */ /* 0x0003e20000004800 */
[----:B------:R-:W-:-:S02]  /*bff0*/  FMUL.FTZ R124, R173, UR42 ;  /* 0x0000002aad7c7c20 */ /* 0x000fc40008410000 */
[----:B------:R-:W-:Y:S02]  /*c000*/  FMUL.FTZ R117, R156, UR42 ;  /* 0x0000002a9c757c20 */ /* 0x000fe40008410000 */
[----:B------:R-:W-:Y:S02]  /*c010*/  FMUL.FTZ R60, R155, UR42 ;  /* 0x0000002a9b3c7c20 */ /* 0x000fe40008410000 */
[----:B------:R-:W-:Y:S02]  /*c020*/  FMUL.FTZ R114, R171, UR42 ;  /* 0x0000002aab727c20 */ /* 0x000fe40008410000 */
[----:B------:R-:W-:Y:S02]  /*c030*/  FMUL.FTZ R113, R154, UR42 ;  /* 0x0000002a9a717c20 */ /* 0x000fe40008410000 */
[----:B------:R-:W-:Y:S02]  /*c040*/  FMUL.FTZ R61, R170, UR42 ;  /* 0x0000002aaa3d7c20 */ /* 0x000fe40008410000 */
[----:B--2---:R-:W-:-:S02]  /*c050*/  FMUL.FTZ R112, R153, UR42 ;  /* 0x0000002a99707c20 */ /* 0x004fc40008410000 */
[----:B------:R-:W-:Y:S02]  /*c060*/  FMUL.FTZ R104, R169, UR42 ;  /* 0x0000002aa9687c20 */ /* 0x000fe40008410000 */
[----:B------:R-:W-:Y:S02]  /*c070*/  FFMA.FTZ R152, R151, R152, R241 ;  /* 0x0000009897987223 */ /* 0x000fe400000100f1 */
[----:B------:R-:W-:Y:S02]  /*c080*/  FFMA.FTZ R127, R176, UR41, -R127 ;  /* 0x00000029b07f7c23 */ /* 0x000fe4000801087f */
[----:B------:R-:W-:Y:S02]  /*c090*/  FFMA.FTZ R139, R160, UR41, R139 ;  /* 0x00000029a08b7c23 */ /* 0x000fe4000801008b */
[----:B------:R-:W-:Y:S02]  /*c0a0*/  FFMA.FTZ R143, R175, UR41, -R62 ;  /* 0x00000029af8f7c23 */ /* 0x000fe4000801083e */
[----:B------:R-:W-:-:S02]  /*c0b0*/  FFMA.FTZ R129, R174, UR41, -R129 ;  /* 0x00000029ae817c23 */ /* 0x000fc40008010881 */
[----:B------:R-:W-:Y:S02]  /*c0c0*/  FFMA.FTZ R124, R157, UR41, R124 ;  /* 0x000000299d7c7c23 */ /* 0x000fe4000801007c */
[----:B------:R-:W-:Y:S02]  /*c0d0*/  FFMA.FTZ R117, R172, UR41, -R117 ;  /* 0x00000029ac757c23 */ /* 0x000fe40008010875 */
[----:B------:R-:W-:Y:S02]  /*c0e0*/  FFMA.FTZ R115, R171, UR41, -R60 ;  /* 0x00000029ab737c23 */ /* 0x000fe4000801083c */
[----:B------:R-:W-:Y:S02]  /*c0f0*/  FFMA.FTZ R114, R155, UR41, R114 ;  /* 0x000000299b727c23 */ /* 0x000fe40008010072 */
        /* <DEDUP_REMOVED lines=10> */
[----:B------:R1:W2:Y:S01]  /*c1a0*/  LDS R165, [R62.X4+0x1080] ;  /* 0x001080003ea57984 */ /* 0x0002a20000004800 */
        /* <DEDUP_REMOVED lines=24> */
[----:B-1----:R-:W-:-:S04]  /*c330*/  LEA R62, P0, R60, UR34, 0x2 ;  /* 0x000000223c3e7c11 */ /* 0x002fc8000f8010ff */
[----:B------:R-:W-:-:S05]  /*c340*/  LEA.HI.X R63, R60, UR35, R61, 0x2, P0 ;  /* 0x000000233c3f7c11 */ /* 0x000fca00080f143d */
[----:B--2---:R1:W-:Y:S04]  /*c350*/  RED.E.ADD.F32.FTZ.RN.STRONG.GPU [R62.64], R165 ;  /* 0x000000a53e00798e */ /* 0x0043e8000c10e79e */
.L_x_5287:
[----:B------:R-:W-:Y:S05]  /*c360*/  BSYNC B0 ;  /* 0x0000000000007941 */ /* 0x000fea0003800000 */
.L_x_5286:
[----:B------:R-:W-:Y:S01]  /*c370*/  ULDC.64 UR20, c[0x0][0x298] ;  /* 0x0000a60000147ab9 */ /* 0x000fe20000000a00 */
[C---:B-1----:R-:W-:Y:S01]  /*c380*/  FMUL.FTZ R62, R182.reuse, R109 ;  /* 0x0000006db63e7220 */ /* 0x042fe20000410000 */
[----:B------:R-:W-:Y:S01]  /*c390*/  USHF.R.U32.HI UR34, URZ, 0x1, UR21 ;  /* 0x000000013f227899 */ /* 0x000fe20008011615 */
[-C--:B------:R-:W-:Y:S01]  /*c3a0*/  FMUL.FTZ R182, R182, R105.reuse ;  /* 0x00000069b6b67220 */ /* 0x080fe20000410000 */
[----:B------:R-:W-:Y:S01]  /*c3b0*/  USHF.R.U64 UR20, UR20, 0x1, UR21 ;  /* 0x0000000114147899 */ /* 0x000fe20008001215 */
[C---:B------:R-:W-:Y:S01]  /*c3c0*/  FFMA.FTZ R62, R151.reuse, R105, R62 ;  /* 0x00000069973e7223 */ /* 0x040fe2000001003e */
[----:B------:R-:W-:Y:S01]  /*c3d0*/  UIMAD UR39, UR34, UR33, URZ ;  /* 0x00000021222772a4 */ /* 0x000fe2000f8e023f */
[----:B------:R-:W-:Y:S01]  /*c3e0*/  FFMA.FTZ R182, R151, R109, -R182 ;  /* 0x0000006d97b67223 */ /* 0x000fe200000108b6 */
[----:B------:R-:W-:Y:S01]  /*c3f0*/  UIMAD.WIDE.U32 UR34, UR20, UR33, URZ ;  /* 0x00000021142272a5 */ /* 0x000fe2000f8e003f */
[C---:B------:R-:W-:Y:S01]  /*c400*/  FMUL.FTZ R215, R0.reuse, R215 ;  /* 0x000000d700d77220 */ /* 0x040fe20000410000 */
[----:B------:R-:W-:Y:S01]  /*c410*/  UIMAD UR39, UR36, UR20, UR39 ;  /* 0x00000014242772a4 */ /* 0x000fe2000f8e0227 */
[----:B------:R-:W-:Y:S01]  /*c420*/  FMUL.FTZ R216, R0, R216 ;  /* 0x000000d800d87220 */ /* 0x000fe20000410000 */
[----:B------:R-:W-:Y:S01]  /*c430*/  ULDC UR40, c[0x0][0x174] ;  /* 0x00005d0000287ab9 */ /* 0x000fe20000000800 */
[----:B------:R-:W-:Y:S01]  /*c440*/  FADD.FTZ R105, R163, R150 ;  /* 0x00000096a3697221 */ /* 0x000fe20000010000 */
[----:B------:R-:W-:Y:S01]  /*c450*/  ULDC.64 UR20, c[0x0][0x2a0] ;  /* 0x0000a80000147ab9 */ /* 0x000fe20000000a00 */
[----:B------:R-:W-:Y:S01]  /*c460*/  FADD.FTZ R109, R212, R167 ;  /* 0x000000a7d46d7221 */ /* 0x000fe20000010000 */
[----:B------:R-:W-:Y:S01]  /*c470*/  UIADD3 UR35, UR35, UR39, URZ ;  /* 0x0000002723237290 */ /* 0x000fe2000fffe03f */
[----:B------:R-:W-:Y:S01]  /*c480*/  IADD3 R151, R84, 0x80, RZ ;  /* 0x0000008054977810 */ /* 0x000fe20007ffe0ff */
[----:B------:R-:W-:Y:S01]  /*c490*/  UIMAD UR39, UR37, UR20, URZ ;  /* 0x00000014252772a4 */ /* 0x000fe2000f8e023f */
[----:B------:R-:W-:Y:S01]  /*c4a0*/  BSSY B0, `(.L_x_5288) ;  /* 0x0000024000007945 */ /* 0x000fe20003800000 */
[----:B------:R-:W-:Y:S01]  /*c4b0*/  FADD.FTZ R166, R166, R215 ;  /* 0x000000d7a6a67221 */ /* 0x000fe20000010000 */
[----:B------:R-:W-:Y:S01]  /*c4c0*/  ISETP.GE.AND P1, PT, R138, 0x81, PT ;  /* 0x000000818a00780c */ /* 0x000fe20003f26270 */
[----:B------:R-:W-:Y:S01]  /*c4d0*/  UIMAD UR39, UR18, UR21, UR39 ;  /* 0x00000015122772a4 */ /* 0x000fe2000f8e0227 */
[----:B------:R-:W-:Y:S01]  /*c4e0*/  FADD.FTZ R213, R213, -R216 ;  /* 0x800000d8d5d57221 */ /* 0x000fe20000010000 */
[----:B------:R-:W-:Y:S01]  /*c4f0*/  UIMAD.WIDE.U32 UR20, UR18, UR20, UR34 ;  /* 0x00000014121472a5 */ /* 0x000fe2000f8e0022 */
[----:B------:R-:W-:Y:S01]  /*c500*/  FFMA.FTZ R152, R132, R131, R152 ;  /* 0x0000008384987223 */ /* 0x000fe20000010098 */
[----:B------:R-:W-:Y:S01]  /*c510*/  ISETP.GE.AND P2, PT, R138, 0xc1, PT ;  /* 0x000000c18a00780c */ /* 0x000fe20003f46270 */
[----:B------:R-:W-:Y:S01]  /*c520*/  ULDC.64 UR34, c[0x0][0x318] ;  /* 0x0000c60000227ab9 */ /* 0x000fe20000000a00 */
[----:B------:R-:W-:Y:S01]  /*c530*/  FADD.FTZ R105, R105, R62 ;  /* 0x0000003e69697221 */ /* 0x000fe20000010000 */
        /* <DEDUP_REMOVED lines=23> */
[----:B------:R-:W1:Y:S01]  /*c6b0*/  LDS R63, [R63.X4+0x1180] ;  /* 0x001180003f3f7984 */ /* 0x000e620000004800 */
[----:B------:R-:W-:Y:S05]  /*c6c0*/  @!P0 BRA `(.L_x_5289) ;  /* 0x0000001000008947 */ /* 0x000fea0003800000 */
[----:B-1----:R1:W-:Y:S02]  /*c6d0*/  RED.E.ADD.F32.FTZ.RN.STRONG.GPU [R60.64+-0x1f00], R63 ;  /* 0xffe1003f3c00798e */ /* 0x0023e4000c10e79e */
.L_x_5289:
[----:B------:R-:W-:Y:S05]  /*c6e0*/  BSYNC B0 ;  /* 0x0000000000007941 */ /* 0x000fea0003800000 */
.L_x_5288:
[----:B------:R-:W2:Y:S01]  /*c6f0*/  LDS R151, [R151.X4+0x1280] ;  /* 0x0012800097977984 */ /* 0x000ea20000004800 */
[----:B------:R-:W-:Y:S01]  /*c700*/  BSSY B0, `(.L_x_5290) ;  /* 0x0000004000007945 */ /* 0x000fe20003800000 */
[----:B------:R-:W-:Y:S01]  /*c710*/  LEA.HI.SX32 R163, R163, R84, 0x1b ;  /* 0x00000054a3a37211 */ /* 0x000fe200078fdaff */
[----:B------:R-:W-:Y:S05]  /*c720*/  @!P1 BRA `(.L_x_5291) ;  /* 0x0000001000009947 */ /* 0x000fea0003800000 */
[----:B--2---:R2:W-:Y:S02]  /*c730*/  RED.E.ADD.F32.FTZ.RN.STRONG.GPU [R60.64+-0x1e00], R151 ;  /* 0xffe200973c00798e */ /* 0x0045e4000c10e79e */
.L_x_5291:
[----:B------:R-:W-:Y:S05]  /*c740*/  BSYNC B0 ;  /* 0x0000000000007941 */ /* 0x000fea0003800000 */
.L_x_5290:
[----:B------:R-:W3:Y:S01]  /*c750*/  LDS R163, [R163.X4+0x1380] ;  /* 0x00138000a3a37984 */ /* 0x000ee20000004800 */
[----:B------:R-:W-:Y:S01]  /*c760*/  BSSY B0, `(.L_x_5292) ;  /* 0x0000005000007945 */ /* 0x000fe20003800000 */
[C---:B-1----:R-:W-:Y:S02]  /*c770*/  IADD3 R63, R84.reuse, 0x100, RZ ;  /* 0x00000100543f7810 */ /* 0x042fe40007ffe0ff */
[----:B--2---:R-:W-:Y:S01]  /*c780*/  IADD3 R151, R84, 0x140, RZ ;  /* 0x0000014054977810 */ /* 0x004fe20007ffe0ff */
[----:B------:R-:W-:Y:S05]  /*c790*/  @!P2 BRA `(.L_x_5293) ;  /* 0x000000100000a947 */ /* 0x000fea0003800000 */
[----:B---3--:R1:W-:Y:S02]  /*c7a0*/  RED.E.ADD.F32.FTZ.RN.STRONG.GPU [R60.64+-0x1d00], R163 ;  /* 0xffe300a33c00798e */ /* 0x0083e4000c10e79e */
.L_x_5293:
[----:B------:R-:W-:Y:S05]  /*c7b0*/  BSYNC B0 ;  /* 0x0000000000007941 */ /* 0x000fea0003800000 */
.L_x_5292:
[----:B------:R-:W-:Y:S01]  /*c7c0*/  LEA.HI.SX32 R63, R63, R84, 0x1b ;  /* 0x000000543f3f7211 */ /* 0x000fe200078fdaff */
[----:B------:R-:W-:Y:S01]  /*c7d0*/  BSSY B0, `(.L_x_5294) ;  /* 0x000000d000007945 */ /* 0x000fe20003800000 */
[----:B------:R-:W-:-:S02]  /*c7e0*/  ISETP.GE.AND P6, PT, R138, 0x101, PT ;  /* 0x000001018a00780c */ /* 0x000fc40003fc6270 */
[----:B-1-3--:R-:W-:Y:S02]  /*c7f0*/  IADD3 R163, R84, 0x180, RZ ;  /* 0x0000018054a37810 */ /* 0x00afe40007ffe0ff */
        /* <DEDUP_REMOVED lines=10> */
.L_x_5295:
[----:B------:R-:W-:Y:S05]  /*c8a0*/  BSYNC B0 ;  /* 0x0000000000007941 */ /* 0x000fea0003800000 */
.L_x_5294:
[----:B------:R-:W2:Y:S01]  /*c8b0*/  LDS R151, [R151.X4+0x1580] ;  /* 0x0015800097977984 */ /* 0x000ea20000004800 */
[----:B------:R-:W-:Y:S01]  /*c8c0*/  BSSY B0, `(.L_x_5296) ;  /* 0x0000005000007945 */ /* 0x000fe20003800000 */
[----:B-1----:R-:W-:Y:S02]  /*c8d0*/  IADD3 R63, R84, 0x1c0, RZ ;  /* 0x000001c0543f7810 */ /* 0x002fe40007ffe0ff */
[----:B------:R-:W-:Y:S01]  /*c8e0*/  LEA.HI.SX32 R163, R163, R84, 0x1b ;  /* 0x00000054a3a37211 */ /* 0x000fe200078fdaff */
[----:B------:R-:W-:Y:S05]  /*c8f0*/  @!P0 BRA `(.L_x_5297) ;  /* 0x0000001000008947 */ /* 0x000fea0003800000 */
[----:B--2---:R1:W-:Y:S02]  /*c900*/  RED.E.ADD.F32.FTZ.RN.STRONG.GPU [R60.64+-0x1b00], R151 ;  /* 0xffe500973c00798e */ /* 0x0043e4000c10e79e */
.L_x_5297:
[----:B------:R-:W-:Y:S05]  /*c910*/  BSYNC B0 ;  /* 0x0000000000007941 */ /* 0x000fea0003800000 */
.L_x_5296:
[----:B------:R-:W3:Y:S01]  /*c920*/  LDS R163, [R163.X4+0x1680] ;  /* 0x00168000a3a37984 */ /* 0x000ee20000004800 */
[----:B------:R-:W-:Y:S01]  /*c930*/  BSSY B0, `(.L_x_5298) ;  /* 0x0000005000007945 */ /* 0x000fe20003800000 */
[----:B------:R-:W-:-:S02]  /*c940*/  IADD3 R165, R84, 0x200, RZ ;  /* 0x0000020054a57810 */ /* 0x000fc40007ffe0ff */
[----:B------:R-:W-:Y:S01]  /*c950*/  LEA.HI.SX32 R63, R63, R84, 0x1b ;  /* 0x000000543f3f7211 */ /* 0x000fe200078fdaff */
[----:B------:R-:W-:Y:S05]  /*c960*/  @!P1 BRA `(.L_x_5299) ;  /* 0x0000001000009947 */ /* 0x000fea0003800000 */
[----:B---3--:R3:W-:Y:S02]  /*c970*/  RED.E.ADD.F32.FTZ.RN.STRONG.GPU [R60.64+-0x1a00], R163 ;  /* 0xffe600a33c00798e */ /* 0x0087e4000c10e79e */
.L_x_5299:
[----:B------:R-:W-:Y:S05]  /*c980*/  BSYNC B0 ;  /* 0x0000000000007941 */ /* 0x000fea0003800000 */
.L_x_5298:
[----:B------:R-:W4:Y:S01]  /*c990*/  LDS R63, [R63.X4+0x1780] ;  /* 0x001780003f3f7984 */ /* 0x000f220000004800 */
[----:B------:R-:W-:Y:S01]  /*c9a0*/  BSSY B0, `(.L_x_5300) ;  /* 0x0000005000007945 */ /* 0x000fe20003800000 */
[----:B-12---:R-:W-:Y:S02]  /*c9b0*/  IADD3 R151, R84, 0x240, RZ ;  /* 0x0000024054977810 */ /* 0x006fe40007ffe0ff */
[----:B------:R-:W-:Y:S01]  /*c9c0*/  LEA.HI.SX32 R62, R165, R84, 0x1b ;  /* 0x00000054a53e7211 */ /* 0x000fe200078fdaff */
[----:B------:R-:W-:Y:S05]  /*c9d0*/  @!P2 BRA `(.L_x_5301) ;  /* 0x000000100000a947 */ /* 0x000fea0003800000 */
[----:B----4-:R1:W-:Y:S02]  /*c9e0*/  RED.E.ADD.F32.FTZ.RN.STRONG.GPU [R60.64+-0x1900], R63 ;  /* 0xffe7003f3c00798e */ /* 0x0103e4000c10e79e */
.L_x_5301:
[----:B------:R-:W-:Y:S05]  /*c9f0*/  BSYNC B0 ;  /* 0x0000000000007941 */ /* 0x000fea0003800000 */
.L_x_5300:
[----:B-1--4-:R1:W2:Y:S01]  /*ca00*/  LDS R63, [R62.X4+0x1880] ;  /* 0x001880003e3f7984 */ /* 0x0122a20000004800 */
[----:B------:R-:W-:Y:S01]  /*ca10*/  BSSY B0, `(.L_x_5302) ;  /* 0x0000005000007945 */ /* 0x000fe20003800000 */
[----:B---3--:R-:W-:Y:S02]  /*ca20*/  IADD3 R163, R84, 0x280, RZ ;  /* 0x0000028054a37810 */ /* 0x008fe40007ffe0ff */
[----:B------:R-:W-:Y:S01]  /*ca30*/  LEA.HI.SX32 R151, R151, R84, 0x1b ;  /* 0x0000005497977211 */ /* 0x000fe200078fdaff */
[----:B------:R-:W-:Y:S05]  /*ca40*/  @!P3 BRA `(.L_x_5303) ;  /* 0x000000100000b947 */ /* 0x000fea0003800000 */
[----:B--2---:R2:W-:Y:S02]  /*ca50*/  RED.E.ADD.F32.FTZ.RN.STRONG.GPU [R60.64+-0x1800], R63 ;  /* 0xffe8003f3c00798e */ /* 0x0045e4000c10e79e */
.L_x_5303:
[----:B------:R-:W-:Y:S05]  /*ca60*/  BSYNC B0 ;  /* 0x0000000000007941 */ /* 0x000fea0003800000 */
.L_x_5302:
[----:B------:R-:W3:Y:S01]  /*ca70*/  LDS R151, [R151.X4+0x1980] ;  /* 0x0019800097977984 */ /* 0x000ee20000004800 */
[----:B------:R-:W-:Y:S01]  /*ca80*/  BSSY B0, `(.L_x_5304) ;  /* 0x0000004000007945 */ /* 0x000fe20003800000 */
[----:B------:R-:W-:Y:S01]  /*ca90*/  LEA.HI.SX32 R163, R163, R84, 0x1b ;  /* 0x00000054a3a37211 */ /* 0x000fe200078fdaff */
[----:B------:R-:W-:Y:S05]  /*caa0*/  @!P4 BRA `(.L_x_5305) ;  /* 0x000000100000c947 */ /* 0x000fea0003800000 */
[----:B---3--:R3:W-:Y:S02]  /*cab0*/  RED.E.ADD.F32.FTZ.RN.STRONG.GPU [R60.64+-0x1700], R151 ;  /* 0xffe900973c00798e */ /* 0x0087e4000c10e79e */
.L_x_5305:
[----:B------:R-:W-:Y:S05]  /*cac0*/  BSYNC B0 ;  /* 0x0000000000007941 */ /* 0x000fea0003800000 */
.L_x_5304:
[----:B------:R-:W4:Y:S01]  /*cad0*/  LDS R163, [R163.X4+0x1a80] ;  /* 0x001a8000a3a37984 */ /* 0x000f220000004800 */
[----:B------:R-:W-:Y:S01]  /*cae0*/  BSSY B0, `(.L_x_5306) ;  /* 0x0000005000007945 */ /* 0x000fe20003800000 */
[----:B--2---:R-:W-:-:S02]  /*caf0*/  IADD3 R63, R84, 0x2c0, RZ ;  /* 0x000002c0543f7810 */ /* 0x004fc40007ffe0ff */
[----:B---3--:R-:W-:Y:S01]  /*cb00*/  IADD3 R151, R84, 0x300, RZ ;  /* 0x0000030054977810 */ /* 0x008fe20007ffe0ff */
[----:B------:R-:W-:Y:S05]  /*cb10*/  @!P5 BRA `(.L_x_5307) ;  /* 0x000000100000d947 */ /* 0x000fea0003800000 */
[----:B----4-:R2:W-:Y:S02]  /*cb20*/  RED.E.ADD.F32.FTZ.RN.STRONG.GPU [R60.64+-0x1600], R163 ;  /* 0xffea00a33c00798e */ /* 0x0105e4000c10e79e */
.L_x_5307:
[----:B------:R-:W-:Y:S05]  /*cb30*/  BSYNC B0 ;  /* 0x0000000000007941 */ /* 0x000fea0003800000 */
.L_x_5306:
[-C--:B------:R-:W-:Y:S01]  /*cb40*/  LEA.HI.SX32 R63, R63, R84.reuse, 0x1b ;  /* 0x000000543f3f7211 */ /* 0x080fe200078fdaff */
[----:B------:R-:W-:Y:S01]  /*cb50*/  BSSY B0, `(.L_x_5308) ;  /* 0x000000d000007945 */ /* 0x000fe20003800000 */
[----:B------:R-:W-:Y:S02]  /*cb60*/  ISETP.GE.AND P6, PT, R138, 0x2c1, PT ;  /* 0x000002c18a00780c */ /* 0x000fe40003fc6270 */
[----:B--2-4-:R-:W-:Y:S02]  /*cb70*/  IADD3 R163, R84, 0x340, RZ ;  /* 0x0000034054a37810 */ /* 0x014fe40007ffe0ff */
[----:B------:R-:W2:Y:S01]  /*cb80*/  LDS R63, [R63.X4+0x1b80] ;  /* 0x001b80003f3f7984 */ /* 0x000ea20000004800 */
        /* <DEDUP_REMOVED lines=8> */
[----:B--2---:R2:W-:Y:S02]  /*cc10*/  RED.E.ADD.F32.FTZ.RN.STRONG.GPU [R60.64+-0x1500], R63 ;  /* 0xffeb003f3c00798e */ /* 0x0045e4000c10e79e */
.L_x_5309:
[----:B------:R-:W-:Y:S05]  /*cc20*/  BSYNC B0 ;  /* 0x0000000000007941 */ /* 0x000fea0003800000 */
.L_x_5308:
[----:B------:R-:W3:Y:S01]  /*cc30*/  LDS R151, [R151.X4+0x1c80] ;  /* 0x001c800097977984 */ /* 0x000ee20000004800 */
[----:B------:R-:W-:Y:S01]  /*cc40*/  BSSY B0, `(.L_x_5310) ;  /* 0x0000005000007945 */ /* 0x000fe20003800000 */
[----:B--2---:R-:W-:-:S02]  /*cc50*/  IADD3 R63, R84, 0x380, RZ ;  /* 0x00000380543f7810 */ /* 0x004fc40007ffe0ff */
[----:B------:R-:W-:Y:S01]  /*cc60*/  LEA.HI.SX32 R163, R163, R84, 0x1b ;  /* 0x00000054a3a37211 */ /* 0x000fe200078fdaff */
[----:B------:R-:W-:Y:S05]  /*cc70*/  @!P0 BRA `(.L_x_5311) ;  /* 0x0000001000008947 */ /* 0x000fea0003800000 */
[----:B---3--:R2:W-:Y:S02]  /*cc80*/  RED.E.ADD.F32.FTZ.RN.STRONG.GPU [R60.64+-0x1400], R151 ;  /* 0xffec00973c00798e */ /* 0x0085e4000c10e79e */
.L_x_5311:
[----:B------:R-:W-:Y:S05]  /*cc90*/  BSYNC B0 ;  /* 0x0000000000007941 */ /* 0x000fea0003800000 */
.L_x_5310:
[----:B------:R-:W4:Y:S01]  /*cca0*/  LDS R163, [R163.X4+0x1d80] ;  /* 0x001d8000a3a37984 */ /* 0x000f220000004800 */
[----:B------:R-:W-:Y:S01]  /*ccb0*/  BSSY B0, `(.L_x_5312) ;  /* 0x0000005000007945 */ /* 0x000fe20003800000 */
[----:B--23--:R-:W-:Y:S02]  /*ccc0*/  IADD3 R151, R84, 0x3c0, RZ ;  /* 0x000003c054977810 */ /* 0x00cfe40007ffe0ff */
[----:B------:R-:W-:Y:S01]  /*ccd0*/  LEA.HI.SX32 R63, R63, R84, 0x1b ;  /* 0x000000543f3f7211 */ /* 0x000fe200078fdaff */
[----:B------:R-:W-:Y:S05]  /*cce0*/  @!P1 BRA `(.L_x_5313) ;  /* 0x0000001000009947 */ /* 0x000fea0003800000 */
[----:B----4-:R2:W-:Y:S02]  /*ccf0*/  RED.E.ADD.F32.FTZ.RN.STRONG.GPU [R60.64+-0x1300], R163 ;  /* 0xffed00a33c00798e */ /* 0x0105e4000c10e79e */
.L_x_5313:
[----:B------:R-:W-:Y:S05]  /*cd00*/  BSYNC B0 ;  /* 0x0000000000007941 */ /* 0x000fea0003800000 */
.L_x_5312:
[----:B------:R-:W3:Y:S01]  /*cd10*/  LDS R63, [R63.X4+0x1e80] ;  /* 0x001e80003f3f7984 */ /* 0x000ee20000004800 */
[----:B------:R-:W-:Y:S01]  /*cd20*/  BSSY B0, `(.L_x_5314) ;  /* 0x0000005000007945 */ /* 0x000fe20003800000 */
[----:B--2-4-:R-:W-:Y:S02]  /*cd30*/  IADD3 R163, R84, 0x400, RZ ;  /* 0x0000040054a37810 */ /* 0x014fe40007ffe0ff */
[----:B------:R-:W-:Y:S01]  /*cd40*/  LEA.HI.SX32 R151, R151, R84, 0x1b ;  /* 0x0000005497977211 */ /* 0x000fe200078fdaff */
[----:B------:R-:W-:Y:S05]  /*cd50*/  @!P2 BRA `(.L_x_5315) ;  /* 0x000000100000a947 */ /* 0x000fea0003800000 */
[----:B---3--:R2:W-:Y:S02]  /*cd60*/  RED.E.ADD.F32.FTZ.RN.STRONG.GPU [R60.64+-0x1200], R63 ;  /* 0xffee003f3c00798e */ /* 0x0085e4000c10e79e */
.L_x_5315:
[----:B------:R-:W-:Y:S05]  /*cd70*/  BSYNC B0 ;  /* 0x0000000000007941 */ /* 0x000fea0003800000 */
.L_x_5314:
[----:B------:R-:W4:Y:S01]  /*cd80*/  LDS R151, [R151.X4+0x1f80] ;  /* 0x001f800097977984 */ /* 0x000f220000004800 */
[----:B------:R-:W-:Y:S01]  /*cd90*/  BSSY B0, `(.L_x_5316) ;  /* 0x0000005000007945 */ /* 0x000fe20003800000 */
[----:B--23--:R-:W-:-:S02]  /*cda0*/  IADD3 R63, R84, 0x440, RZ ;  /* 0x00000440543f7810 */ /* 0x00cfc40007ffe0ff */
[----:B------:R-:W-:Y:S01]  /*cdb0*/  LEA.HI.SX32 R163, R163, R84, 0x1b ;  /* 0x00000054a3a37211 */ /* 0x000fe200078fdaff */
[----:B------:R-:W-:Y:S05]  /*cdc0*/  @!P3 BRA `(.L_x_5317) ;  /* 0x000000100000b947 */ /* 0x000fea0003800000 */
[----:B----4-:R2:W-:Y:S02]  /*cdd0*/  RED.E.ADD.F32.FTZ.RN.STRONG.GPU [R60.64+-0x1100], R151 ;  /* 0xffef00973c00798e */ /* 0x0105e4000c10e79e */
.L_x_5317:
[----:B------:R-:W-:Y:S05]  /*cde0*/  BSYNC B0 ;  /* 0x0000000000007941 */ /* 0x000fea0003800000 */
.L_x_5316:
[----:B------:R-:W3:Y:S01]  /*cdf0*/  LDS R163, [R163.X4+0x2080] ;  /* 0x00208000a3a37984 */ /* 0x000ee20000004800 */
[----:B------:R-:W-:Y:S01]  /*ce00*/  BSSY B0, `(.L_x_5318) ;  /* 0x0000004000007945 */ /* 0x000fe20003800000 */
[----:B------:R-:W-:Y:S01]  /*ce10*/  LEA.HI.SX32 R63, R63, R84, 0x1b ;  /* 0x000000543f3f7211 */ /* 0x000fe200078fdaff */
[----:B------:R-:W-:Y:S05]  /*ce20*/  @!P4 BRA `(.L_x_5319) ;  /* 0x000000100000c947 */ /* 0x000fea0003800000 */
[----:B---3--:R3:W-:Y:S02]  /*ce30*/  RED.E.ADD.F32.FTZ.RN.STRONG.GPU [R60.64+-0x1000], R163 ;  /* 0xfff000a33c00798e */ /* 0x0087e4000c10e79e */
.L_x_5319:
[----:B------:R-:W-:Y:S05]  /*ce40*/  BSYNC B0 ;  /* 0x0000000000007941 */ /* 0x000fea0003800000 */
.L_x_5318:
[----:B------:R-:W0:Y:S01]  /*ce50*/  LDS R63, [R63.X4+0x2180] ;  /* 0x002180003f3f7984 */ /* 0x000e220000004800 */
[----:B------:R-:W-:Y:S01]  /*ce60*/  BSSY B0, `(.L_x_5320) ;  /* 0x0000005000007945 */ /* 0x000fe20003800000 */
[C---:B--2-4-:R-:W-:Y:S02]  /*ce70*/  IADD3 R151, R84.reuse, 0x480, RZ ;  /* 0x0000048054977810 */ /* 0x054fe40007ffe0ff */
[----:B---3--:R-:W-:Y:S01]  /*ce80*/  IADD3 R163, R84, 0x4c0, RZ ;  /* 0x000004c054a37810 */ /* 0x008fe20007ffe0ff */
[----:B------:R-:W-:Y:S05]  /*ce90*/  @!P5 BRA `(.L_x_5321) ;  /* 0x000000100000d947 */ /* 0x000fea0003800000 */
[----:B0-----:R0:W-:Y:S02]  /*cea0*/  RED.E.ADD.F32.FTZ.RN.STRONG.GPU [R60.64+-0xf00], R63 ;  /* 0xfff1003f3c00798e */ /* 0x0011e4000c10e79e */
.L_x_5321:
[----:B------:R-:W-:Y:S05]  /*ceb0*/  BSYNC B0 ;  /* 0x0000000000007941 */ /* 0x000fea0003800000 */
.L_x_5320:
[----:B------:R-:W-:Y:S01]  /*cec0*/  LEA.HI.SX32 R151, R151, R84, 0x1b ;  /* 0x0000005497977211 */ /* 0x000fe200078fdaff */
[----:B------:R-:W-:Y:S01]  /*ced0*/  BSSY B0, `(.L_x_5322) ;  /* 0x000000d000007945 */ /* 0x000fe20003800000 */
[----:B------:R-:W-:-:S02]  /*cee0*/  ISETP.GE.AND P6, PT, R138, 0x481, PT ;  /* 0x000004818a00780c */ /* 0x000fc40003fc6270 */
[----:B0-----:R-:W-:Y:S02]  /*cef0*/  IADD3 R63, R84, 0x500, RZ ;  /* 0x00000500543f7810 */ /* 0x001fe40007ffe0ff */
        /* <DEDUP_REMOVED lines=10> */
.L_x_5323:
[----:B------:R-:W-:Y:S05]  /*cfa0*/  BSYNC B0 ;  /* 0x0000000000007941 */ /* 0x000fea0003800000 */
.L_x_5322:
[----:B------:R-:W2:Y:S01]  /*cfb0*/  LDS R163, [R163.X4+0x2380] ;  /* 0x00238000a3a37984 */ /* 0x000ea20000004800 */
[----:B------:R-:W-:Y:S01]  /*cfc0*/  BSSY B0, `(.L_x_5324) ;  /* 0x0000005000007945 */ /* 0x000fe20003800000 */
[----:B0-----:R-:W-:Y:S02]  /*cfd0*/  IADD3 R151, R84, 0x540, RZ ;  /* 0x0000054054977810 */ /* 0x001fe40007ffe0ff */
[----:B------:R-:W-:Y:S01]  /*cfe0*/  LEA.HI.SX32 R63, R63, R84, 0x1b ;  /* 0x000000543f3f7211 */ /* 0x000fe200078fdaff */
[----:B------:R-:W-:Y:S05]  /*cff0*/  @!P0 BRA `(.L_x_5325) ;  /* 0x0000001000008947 */ /* 0x000fea0003800000 */
[----:B--2---:R0:W-:Y:S02]  /*d000*/  RED.E.ADD.F32.FTZ.RN.STRONG.GPU [R60.64+-0xd00], R163 ;  /* 0xfff300a33c00798e */ /* 0x0041e4000c10e79e */
.L_x_5325:
[----:B------:R-:W-:Y:S05]  /*d010*/  BSYNC B0 ;  /* 0x0000000000007941 */ /* 0x000fea0003800000 */
.L_x_5324:
[----:B------:R-:W3:Y:S01]  /*d020*/  LDS R63, [R63.X4+0x2480] ;  /* 0x002480003f3f7984 */ /* 0x000ee20000004800 */
[----:B------:R-:W-:Y:S01]  /*d030*/  BSSY B0, `(.L_x_5326) ;  /* 0x0000005000007945 */ /* 0x000fe20003800000 */
[----:B0-2---:R-:W-:-:S02]  /*d040*/  IADD3 R163, R84, 0x580, RZ ;  /* 0x0000058054a37810 */ /* 0x005fc40007ffe0ff */
[----:B------:R-:W-:Y:S01]  /*d050*/  LEA.HI.SX32 R151, R151, R84, 0x1b ;  /* 0x0000005497977211 */ /* 0x000fe200078fdaff */
[----:B------:R-:W-:Y:S05]  /*d060*/  @!P1 BRA `(.L_x_5327) ;  /* 0x0000001000009947 */ /* 0x000fea0003800000 */
[----:B---3--:R0:W-:Y:S02]  /*d070*/  RED.E.ADD.F32.FTZ.RN.STRONG.GPU [R60.64+-0xc00], R63 ;  /* 0xfff4003f3c00798e */ /* 0x0081e4000c10e79e */
.L_x_5327:
[----:B------:R-:W-:Y:S05]  /*d080*/  BSYNC B0 ;  /* 0x0000000000007941 */ /* 0x000fea0003800000 */
.L_x_5326:
[----:B------:R-:W2:Y:S01]  /*d090*/  LDS R151, [R151.X4+0x2580] ;  /* 0x0025800097977984 */ /* 0x000ea20000004800 */
[----:B------:R-:W-:Y:S01]  /*d0a0*/  BSSY B0, `(.L_x_5328) ;  /* 0x0000005000007945 */ /* 0x000fe20003800000 */
[----:B0--3--:R-:W-:Y:S02]  /*d0b0*/  IADD3 R63, R84, 0x5c0, RZ ;  /* 0x000005c0543f7810 */ /* 0x009fe40007ffe0ff */
[----:B------:R-:W-:Y:S01]  /*d0c0*/  LEA.HI.SX32 R163, R163, R84, 0x1b ;  /* 0x00000054a3a37211 */ /* 0x000fe200078fdaff */
[----:B------:R-:W-:Y:S05]  /*d0d0*/  @!P2 BRA `(.L_x_5329) ;  /* 0x000000100000a947 */ /* 0x000fea0003800000 */
[----:B--2---:R0:W-:Y:S02]  /*d0e0*/  RED.E.ADD.F32.FTZ.RN.STRONG.GPU [R60.64+-0xb00], R151 ;  /* 0xfff500973c00798e */ /* 0x0041e4000c10e79e */
.L_x_5329:
[----:B------:R-:W-:Y:S05]  /*d0f0*/  BSYNC B0 ;  /* 0x0000000000007941 */ /* 0x000fea0003800000 */
.L_x_5328:
[----:B------:R-:W3:Y:S01]  /*d100*/  LDS R163, [R163.X4+0x2680] ;  /* 0x00268000a3a37984 */ /* 0x000ee20000004800 */
[----:B------:R-:W-:Y:S01]  /*d110*/  BSSY B0, `(.L_x_5330) ;  /* 0x0000005000007945 */ /* 0x000fe20003800000 */
[----:B0-2---:R-:W-:Y:S02]  /*d120*/  IADD3 R151, R84, 0x600, RZ ;  /* 0x0000060054977810 */ /* 0x005fe40007ffe0ff */
[----:B------:R-:W-:Y:S01]  /*d130*/  LEA.HI.SX32 R63, R63, R84, 0x1b ;  /* 0x000000543f3f7211 */ /* 0x000fe200078fdaff */
[----:B------:R-:W-:Y:S05]  /*d140*/  @!P3 BRA `(.L_x_5331) ;  /* 0x000000100000b947 */ /* 0x000fea0003800000 */
[----:B---3--:R0:W-:Y:S02]  /*d150*/  RED.E.ADD.F32.FTZ.RN.STRONG.GPU [R60.64+-0xa00], R163 ;  /* 0xfff600a33c00798e */ /* 0x0081e4000c10e79e */
.L_x_5331:
[----:B------:R-:W-:Y:S05]  /*d160*/  BSYNC B0 ;  /* 0x0000000000007941 */ /* 0x000fea0003800000 */
.L_x_5330:
[----:B------:R-:W2:Y:S01]  /*d170*/  LDS R63, [R63.X4+0x2780] ;  /* 0x002780003f3f7984 */ /* 0x000ea20000004800 */
[----:B------:R-:W-:Y:S01]  /*d180*/  BSSY B0, `(.L_x_5332) ;  /* 0x0000004000007945 */ /* 0x000fe20003800000 */
[----:B------:R-:W-:Y:S01]  /*d190*/  LEA.HI.SX32 R151, R151, R84, 0x1b ;  /* 0x0000005497977211 */ /* 0x000fe200078fdaff */
[----:B------:R-:W-:Y:S05]  /*d1a0*/  @!P4 BRA `(.L_x_5333) ;  /* 0x000000100000c947 */ /* 0x000fea0003800000 */
[----:B--2---:R2:W-:Y:S02]  /*d1b0*/  RED.E.ADD.F32.FTZ.RN.STRONG.GPU [R60.64+-0x900], R63 ;  /* 0xfff7003f3c00798e */ /* 0x0045e4000c10e79e */
.L_x_5333:
[----:B------:R-:W-:Y:S05]  /*d1c0*/  BSYNC B0 ;  /* 0x0000000000007941 */ /* 0x000fea0003800000 */
.L_x_5332:
[----:B------:R-:W4:Y:S01]  /*d1d0*/  LDS R151, [R151.X4+0x2880] ;  /* 0x0028800097977984 */ /* 0x000f220000004800 */
[----:B------:R-:W-:Y:S01]  /*d1e0*/  BSSY B0, `(.L_x_5334) ;  /* 0x0000005000007945 */ /* 0x000fe20003800000 */
[----:B--2---:R-:W-:-:S02]  /*d1f0*/  IADD3 R63, R84, 0x640, RZ ;  /* 0x00000640543f7810 */ /* 0x004fc40007ffe0ff */
[----:B0--3--:R-:W-:Y:S01]  /*d200*/  IADD3 R163, R84, 0x680, RZ ;  /* 0x0000068054a37810 */ /* 0x009fe20007ffe0ff */
[----:B------:R-:W-:Y:S05]  /*d210*/  @!P5 BRA `(.L_x_5335) ;  /* 0x000000100000d947 */ /* 0x000fea0003800000 */
[----:B----4-:R0:W-:Y:S02]  /*d220*/  RED.E.ADD.F32.FTZ.RN.STRONG.GPU [R60.64+-0x800], R151 ;  /* 0xfff800973c00798e */ /* 0x0101e4000c10e79e */
.L_x_5335:
[----:B------:R-:W-:Y:S05]  /*d230*/  BSYNC B0 ;  /* 0x0000000000007941 */ /* 0x000fea0003800000 */
.L_x_5334:
        /* <DEDUP_REMOVED lines=14> */
.L_x_5337:
[----:B------:R-:W-:Y:S05]  /*d320*/  BSYNC B0 ;  /* 0x0000000000007941 */ /* 0x000fea0003800000 */
.L_x_5336:
[----:B------:R-:W2:Y:S01]  /*d330*/  LDS R163, [R163.X4+0x2a80] ;  /* 0x002a8000a3a37984 */ /* 0x000ea20000004800 */
[----:B------:R-:W-:Y:S01]  /*d340*/  BSSY B0, `(.L_x_5338) ;  /* 0x0000005000007945 */ /* 0x000fe20003800000 */
[----:B0-----:R-:W-:-:S02]  /*d350*/  IADD3 R63, R84, 0x700, RZ ;  /* 0x00000700543f7810 */ /* 0x001fc40007ffe0ff */
[----:B------:R-:W-:Y:S01]  /*d360*/  LEA.HI.SX32 R151, R151, R84, 0x1b ;  /* 0x0000005497977211 */ /* 0x000fe200078fdaff */
[----:B------:R-:W-:Y:S05]  /*d370*/  @!P0 BRA `(.L_x_5339) ;  /* 0x0000001000008947 */ /* 0x000fea0003800000 */
[----:B--2---:R0:W-:Y:S02]  /*d380*/  RED.E.ADD.F32.FTZ.RN.STRONG.GPU [R60.64+-0x600], R163 ;  /* 0xfffa00a33c00798e */ /* 0x0041e4000c10e79e */
.L_x_5339:
[----:B------:R-:W-:Y:S05]  /*d390*/  BSYNC B0 ;  /* 0x0000000000007941 */ /* 0x000fea0003800000 */
.L_x_5338:
[----:B------:R-:W3:Y:S01]  /*d3a0*/  LDS R151, [R151.X4+0x2b80] ;  /* 0x002b800097977984 */ /* 0x000ee20000004800 */
[----:B------:R-:W-:Y:S01]  /*d3b0*/  BSSY B0, `(.L_x_5340) ;  /* 0x0000005000007945 */ /* 0x000fe20003800000 */
[----:B0-2---:R-:W-:Y:S02]  /*d3c0*/  IADD3 R163, R84, 0x740, RZ ;  /* 0x0000074054a37810 */ /* 0x005fe40007ffe0ff */
[----:B------:R-:W-:Y:S01]  /*d3d0*/  LEA.HI.SX32 R63, R63, R84, 0x1b ;  /* 0x000000543f3f7211 */ /* 0x000fe200078fdaff */
[----:B------:R-:W-:Y:S05]  /*d3e0*/  @!P1 BRA `(.L_x_5341) ;  /* 0x0000001000009947 */ /* 0x000fea0003800000 */
[----:B---3--:R0:W-:Y:S02]  /*d3f0*/  RED.E.ADD.F32.FTZ.RN.STRONG.GPU [R60.64+-0x500], R151 ;  /* 0xfffb00973c00798e */ /* 0x0081e4000c10e79e */
.L_x_5341:
[----:B------:R-:W-:Y:S05]  /*d400*/  BSYNC B0 ;  /* 0x0000000000007941 */ /* 0x000fea0003800000 */
.L_x_5340:
[----:B------:R-:W2:Y:S01]  /*d410*/  LDS R63, [R63.X4+0x2c80] ;  /* 0x002c80003f3f7984 */ /* 0x000ea20000004800 */
[----:B------:R-:W-:Y:S01]  /*d420*/  BSSY B0, `(.L_x_5342) ;  /* 0x0000005000007945 */ /* 0x000fe20003800000 */
[----:B0--3--:R-:W-:Y:S02]  /*d430*/  IADD3 R151, R84, 0x780, RZ ;  /* 0x0000078054977810 */ /* 0x009fe40007ffe0ff */
[----:B------:R-:W-:Y:S01]  /*d440*/  LEA.HI.SX32 R163, R163, R84, 0x1b ;  /* 0x00000054a3a37211 */ /* 0x000fe200078fdaff */
[----:B------:R-:W-:Y:S05]  /*d450*/  @!P2 BRA `(.L_x_5343) ;  /* 0x000000100000a947 */ /* 0x000fea0003800000 */
[----:B--2---:R0:W-:Y:S02]  /*d460*/  RED.E.ADD.F32.FTZ.RN.STRONG.GPU [R60.64+-0x400], R63 ;  /* 0xfffc003f3c00798e */ /* 0x0041e4000c10e79e */
.L_x_5343:
[----:B------:R-:W-:Y:S05]  /*d470*/  BSYNC B0 ;  /* 0x0000000000007941 */ /* 0x000fea0003800000 */
.L_x_5342:
[----:B------:R-:W3:Y:S01]  /*d480*/  LDS R163, [R163.X4+0x2d80] ;  /* 0x002d8000a3a37984 */ /* 0x000ee20000004800 */
[----:B------:R-:W-:Y:S01]  /*d490*/  BSSY B0, `(.L_x_5344) ;  /* 0x0000005000007945 */ /* 0x000fe20003800000 */
[----:B0-2---:R-:W-:-:S02]  /*d4a0*/  IADD3 R63, R84, 0x7c0, RZ ;  /* 0x000007c0543f7810 */ /* 0x005fc40007ffe0ff */
[----:B------:R-:W-:Y:S01]  /*d4b0*/  LEA.HI.SX32 R151, R151, R84, 0x1b ;  /* 0x0000005497977211 */ /* 0x000fe200078fdaff */
[----:B------:R-:W-:Y:S05]  /*d4c0*/  @!P3 BRA `(.L_x_5345) ;  /* 0x000000100000b947 */ /* 0x000fea0003800000 */
[----:B---3--:R0:W-:Y:S02]  /*d4d0*/  RED.E.ADD.F32.FTZ.RN.STRONG.GPU [R60.64+-0x300], R163 ;  /* 0xfffd00a33c00798e */ /* 0x0081e4000c10e79e */
.L_x_5345:
[----:B------:R-:W-:Y:S05]  /*d4e0*/  BSYNC B0 ;  /* 0x0000000000007941 */ /* 0x000fea0003800000 */
.L_x_5344:
[----:B------:R-:W2:Y:S01]  /*d4f0*/  LDS R151, [R151.X4+0x2e80] ;  /* 0x002e800097977984 */ /* 0x000ea20000004800 */
[----:B------:R-:W-:Y:S01]  /*d500*/  BSSY B0, `(.L_x_5346) ;  /* 0x0000004000007945 */ /* 0x000fe20003800000 */
[----:B------:R-:W-:Y:S01]  /*d510*/  LEA.HI.SX32 R63, R63, R84, 0x1b ;  /* 0x000000543f3f7211 */ /* 0x000fe200078fdaff */
[----:B------:R-:W-:Y:S05]  /*d520*/  @!P4 BRA `(.L_x_5347) ;  /* 0x000000100000c947 */ /* 0x000fea0003800000 */
[----:B--2---:R2:W-:Y:S02]  /*d530*/  RED.E.ADD.F32.FTZ.RN.STRONG.GPU [R60.64+-0x200], R151 ;  /* 0xfffe00973c00798e */ /* 0x0045e4000c10e79e */
.L_x_5347:
[----:B------:R-:W-:Y:S05]  /*d540*/  BSYNC B0 ;  /* 0x0000000000007941 */ /* 0x000fea0003800000 */
.L_x_5346:
[----:B------:R-:W4:Y:S01]  /*d550*/  LDS R63, [R63.X4+0x2f80] ;  /* 0x002f80003f3f7984 */ /* 0x000f220000004800 */
[----:B------:R-:W-:Y:S01]  /*d560*/  BSSY B0, `(.L_x_5348) ;  /* 0x0000003000007945 */ /* 0x000fe20003800000 */
[----:B------:R-:W-:Y:S05]  /*d570*/  @!P5 BRA `(.L_x_5349) ;  /* 0x000000100000d947 */ /* 0x000fea0003800000 */
[----:B----4-:R4:W-:Y:S02]  /*d580*/  RED.E.ADD.F32.FTZ.RN.STRONG.GPU [R60.64+-0x100], R63 ;  /* 0xffff003f3c00798e */ /* 0x0109e4000c10e79e */
.L_x_5349:
[----:B------:R-:W-:Y:S05]  /*d590*/  BSYNC B0 ;  /* 0x0000000000007941 */ /* 0x000fea0003800000 */
.L_x_5348:
[----:B------:R-:W5:Y:S01]  /*d5a0*/  SHFL.DOWN PT, R132, R109, 0x1, 0x1f ;  /* 0x08201f006d847f89 */ /* 0x000f6200000e0000 */
[C---:B------:R-:W-:Y:S01]  /*d5b0*/  ISETP.GT.AND P0, PT, R83.reuse, 0x1e, PT ;  /* 0x0000001e5300780c */ /* 0x040fe20003f04270 */
[----:B------:R-:W-:Y:S01]  /*d5c0*/  FFMA.FTZ R101, R204, R101, R102 ;  /* 0x00000065cc657223 */ /* 0x000fe20000010066 */
[----:B0-2-4-:R-:W-:Y:S01]  /*d5d0*/  MOV R61, R109 ;  /* 0x0000006d003d7202 */ /* 0x015fe20000000f00 */
[----:B---3--:R-:W0:Y:S01]  /*d5e0*/  SHFL.DOWN PT, R163, R166, 0x1, 0x1f ;  /* 0x08201f00a6a37f89 */ /* 0x008e2200000e0000 */
[----:B-1----:R-:W-:Y:S01]  /*d5f0*/  MOV R62, R166 ;  /* 0x000000a6003e7202 */ /* 0x002fe20000000f00 */
[----:B------:R-:W-:Y:S01]  /*d600*/  FFMA.FTZ R219, R100, R43, R219 ;  /* 0x0000002b64db7223 */ /* 0x000fe200000100db */
[----:B------:R-:W-:Y:S01]  /*d610*/  MOV R63, R213 ;  /* 0x000000d5003f7202 */ /* 0x000fe20000000f00 */
[----:B------:R-:W1:Y:S01]  /*d620*/  SHFL.DOWN PT, R138, R213, 0x1, 0x1f ;  /* 0x08201f00d58a7f89 */ /* 0x000e6200000e0000 */
[----:B------:R-:W-:Y:S01]  /*d630*/  MOV R60, R105 ;  /* 0x00000069003c7202 */ /* 0x000fe20000000f00 */
[----:B------:R-:W-:Y:S01]  /*d640*/  FFMA.FTZ R119, R208, R119, R118 ;  /* 0x00000077d0777223 */ /* 0x000fe20000010076 */
[----:B------:R-:W-:Y:S01]  /*d650*/  ISETP.NE.AND P1, PT, R83, RZ, PT ;  /* 0x000000ff5300720c */ /* 0x000fe20003f25270 */
[----:B------:R-:W2:Y:S01]  /*d660*/  SHFL.DOWN PT, R151, R105, 0x1, 0x1f ;  /* 0x08201f0069977f89 */ /* 0x000ea200000e0000 */
[----:B------:R-:W-:Y:S01]  /*d670*/  FFMA.FTZ R100, R197, R100, R101 ;  /* 0x00000064c5647223 */ /* 0x000fe20000010065 */
[----:B------:R-:W-:Y:S01]  /*d680*/  ISETP.NE.AND P2, PT, R84, RZ, PT ;  /* 0x000000ff5400720c */ /* 0x000fe20003f45270 */
[----:B------:R-:W-:Y:S01]  /*d690*/  FMUL.FTZ R97, R97, R175 ;  /* 0x000000af61617220 */ /* 0x000fe20000410000 */
[----:B------:R-:W-:Y:S01]  /*d6a0*/  BSSY B0, `(.L_x_5350) ;  /* 0x0000088000007945 */ /* 0x000fe20003800000 */
[----:B------:R-:W-:-:S02]  /*d6b0*/  FMUL.FTZ R143, R186, R143 ;  /* 0x0000008fba8f7220 */ /* 0x000fc40000410000 */
[----:B------:R-:W-:Y:S02]  /*d6c0*/  FFMA.FTZ R97, R98, R159, R97 ;  /* 0x0000009f62617223 */ /* 0x000fe40000010061 */
[----:B------:R-:W-:Y:S02]  /*d6d0*/  FMUL.FTZ R96, R96, R174 ;  /* 0x000000ae60607220 */ /* 0x000fe40000410000 */
[----:B------:R-:W-:Y:S02]  /*d6e0*/  FFMA.FTZ R198, R198, R161, R143 ;  /* 0x000000a1c6c67223 */ /* 0x000fe4000001008f */
[----:B-----5:R-:W-:Y:S02]  /*d6f0*/  @!P0 FADD.FTZ R61, R61, R132 ;  /* 0x000000843d3d8221 */ /* 0x020fe40000010000 */
[----:B------:R-:W-:Y:S02]  /*d700*/  FADD.FTZ R31, R100, R31 ;  /* 0x0000001f641f7221 */ /* 0x000fe40000010000 */
        /* <DEDUP_REMOVED lines=28> */
[----:B------:R-:W-:-:S02]  /*d8d0*/  FFMA.FTZ R105, R136, R147, R128 ;  /* 0x0000009388697223 */ /* 0x000fc40000010080 */
[----:B------:R-:W3:Y:S01]  /*d8e0*/  SHFL.DOWN PT, R109, R60, 0x4, 0x1f ;  /* 0x08801f003c6d7f89 */ /* 0x000ee200000e0000 */
[----:B------:R-:W-:Y:S02]  /*d8f0*/  FMUL.FTZ R113, R188, R113 ;  /* 0x00000071bc717220 */ /* 0x000fe40000410000 */
[----:B------:R-:W-:Y:S02]  /*d900*/  FADD.FTZ R36, R105, R36 ;  /* 0x0000002469247221 */ /* 0x000fe40000010000 */
[----:B------:R-:W-:Y:S02]  /*d910*/  FMUL.FTZ R87, R87, R169 ;  /* 0x000000a957577220 */ /* 0x000fe40000410000 */
[----:B------:R-:W-:Y:S02]  /*d920*/  FMUL.FTZ R112, R65, R112 ;  /* 0x0000007041707220 */ /* 0x000fe40000410000 */
        /* <DEDUP_REMOVED lines=52> */
[----:B------:R-:W-:Y:S02]  /*dc70*/  FADD.FTZ R39, R152, R39 ;  /* 0x0000002798277221 */ /* 0x000fe40000010000 */
[----:B------:R-:W-:-:S02]  /*dc80*/  FFMA.FTZ R19, R147, R38, R19 ;  /* 0x0000002693137223 */ /* 0x000fc40000010013 */
[----:B------:R-:W-:Y:S02]  /*dc90*/  FADD.FTZ R37, R134, R37 ;  /* 0x0000002586257221 */ /* 0x000fe40000010000 */
        /* <DEDUP_REMOVED lines=40> */
.L_x_5351:
[----:B0-----:R-:W-:Y:S05]  /*df20*/  BSYNC B0 ;  /* 0x0000000000007941 */ /* 0x001fea0003800000 */
.L_x_5350:
        /* <DEDUP_REMOVED lines=8> */
.L_x_5251:
        /* <DEDUP_REMOVED lines=14> */
[C---:B------:R-:W-:Y:S02]  /*e090*/  LOP3.LUT R38, R82.reuse, 0xa0, RZ, 0xfc, !PT ;  /* 0x000000a052267812 */ /* 0x040fe400078efcff */
        /* <DEDUP_REMOVED lines=27> */
[----:B0-----:R-:W-:Y:S01]  /*e250*/  LOP3.LUT R4, R82, 0x1a0, RZ, 0xfc, !PT ;  /* 0x000001a052047812 */ /* 0x001fe200078efcff */
        /* <DEDUP_REMOVED lines=26> */
[----:B------:R-:W-:-:S04]  /*e400*/  LOP3.LUT R68, R68, 0xfffffe00, RZ, 0xc0, !PT ;  /* 0xfffffe0044447812 */ /* 0x000fc800078ec0ff */
[----:B------:R-:W-:Y:S01]  /*e410*/  LEA R60, R83, R68, 0x4 ;  /* 0x00000044533c7211 */ /* 0x000fe200078e20ff */
        /* <DEDUP_REMOVED lines=44> */
[----:B------:R-:W1:Y:S08]  /*e6e0*/  @!P0 MUFU.EX2 R41, R41 ;  /* 0x0000002900298308 */ /* 0x000e700000000800 */
[----:B------:R-:W3:Y:S01]  /*e6f0*/  @!P5 MUFU.RCP R33, R33 ;  /* 0x000000210021d308 */ /* 0x000ee20000001000 */
[----:B------:R-:W-:Y:S01]  /*e700*/  @!P4 FADD.FTZ R15, R15, 1 ;  /* 0x3f8000000f0fc421 */ /* 0x000fe20000010000 */
[----:B0-----:R-:W-:-:S06]  /*e710*/  PRMT R11, RZ, 0x5410, R11 ;  /* 0x00005410ff0b7816 */ /* 0x001fcc000000000b */
[----:B------:R-:W0:Y:S01]  /*e720*/  @!P4 MUFU.RCP R48, R15 ;  /* 0x0000000f0030c308 */ /* 0x000e220000001000 */
[----:B-1----:R-:W-:Y:S02]  /*e730*/  @!P0 FADD.FTZ R41, R41, 1 ;  /* 0x3f80000029298421 */ /* 0x002fe40000010000 */
[----:B------:R-:W-:Y:S02]  /*e740*/  FADD.FTZ R11, R11, UR5 ;  /* 0x000000050b0b7e21 */ /* 0x000fe40008010000 */
[----:B---3--:R-:W-:-:S03]  /*e750*/  @!P5 FMUL.FTZ R22, R22, R33 ;  /* 0x000000211616d220 */ /* 0x008fc60000410000 */
        /* <DEDUP_REMOVED lines=31> */
[----:B------:R-:W-:-:S07]  /*e950*/  @!P1 FMUL.FTZ R43, R43, -1.4426950216293334961 ;  /* 0xbfb8aa3b2b2b9820 */ /* 0x000fce0000410000 */
[----:B------:R-:W3:Y:S08]  /*e960*/  @!P6 MUFU.EX2 R9, R9 ;  /* 0x000000090009e308 */ /* 0x000ef00000000800 */
[----:B------:R-:W4:Y:S01]  /*e970*/  @!P0 MUFU.EX2 R13, R13 ;  /* 0x0000000d000d8308 */ /* 0x000f220000000800 */
[----:B-1----:R-:W-:-:S07]  /*e980*/  @!P2 FADD.FTZ R3, R3, 1 ;  /* 0x3f8000000303a421 */ /* 0x002fce0000010000 */
[----:B------:R-:W1:Y:S01]  /*e990*/  @!P5 MUFU.RCP R11, R11 ;  /* 0x0000000b000bd308 */ /* 0x000e620000001000 */
[----:B--2---:R-:W-:Y:S02]  /*e9a0*/  @!P3 FADD.FTZ R5, R5, 1 ;  /* 0x3f8000000505b421 */ /* 0x004fe40000010000 */
[----:B0-----:R-:W-:-:S05]  /*e9b0*/  @!P4 FADD.FTZ R7, R7, 1 ;  /* 0x3f8000000707c421 */ /* 0x001fca0000010000 */
[----:B------:R-:W0:Y:S01]  /*e9c0*/  @!P1 MUFU.EX2 R43, R43 ;  /* 0x0000002b002b9308 */ /* 0x000e220000000800 */
[----:B---3--:R-:W-:Y:S02]  /*e9d0*/  @!P6 FADD.FTZ R9, R9, 1 ;  /* 0x3f8000000909e421 */ /* 0x008fe40000010000 */
[----:B----4-:R-:W-:-:S05]  /*e9e0*/  @!P0 FADD.FTZ R13, R13, 1 ;  /* 0x3f8000000d0d8421 */ /* 0x010fca0000010000 */
[----:B------:R2:W-:Y:S01]  /*e9f0*/  @!P2 MUFU.RCP R62, R3 ;  /* 0x00000003003ea308 */ /* 0x0005e20000001000 */
        /* <DEDUP_REMOVED lines=12> */
[----:B------:R-:W3:Y:S02]  /*eac0*/  LDS.U16 R5, [R81+0x16] ;  /* 0x0000160051057984 */ /* 0x000ee40000000400 */
[----:B------:R4:W-:Y:S02]  /*ead0*/  @!P0 MUFU.RCP R68, R13 ;  /* 0x0000000d00448308 */ /* 0x0009e40000001000 */
[----:B------:R-:W-:Y:S04]  /*eae0*/  LDS.U16 R7, [R81+0x18] ;  /* 0x0000180051077984 */ /* 0x000fe80000000400 */
[----:B-1----:R-:W1:Y:S04]  /*eaf0*/  LDS.U16 R9, [R81+0x1a] ;  /* 0x00001a0051097984 */ /* 0x002e680000000400 */
[----:B----4-:R-:W4:Y:S01]  /*eb00*/  LDS.U16 R13, [R81+0x1e] ;  /* 0x00001e00510d7984 */ /* 0x010f220000000400 */
[----:B0-----:R-:W-:Y:S01]  /*eb10*/  @!P1 FADD.FTZ R43, R43, 1 ;  /* 0x3f8000002b2b9421 */ /* 0x001fe20000010000 */
[----:B------:R-:W-:-:S03]  /*eb20*/  IADD3 R15, R60, 0x1, RZ ;  /* 0x000000013c0f7810 */ /* 0x000fc60007ffe0ff */
[----:B------:R0:W5:Y:S01]  /*eb30*/  @!P1 MUFU.RCP R61, R43 ;  /* 0x0000002b003d9308 */ /* 0x0001620000001000 */
[C---:B------:R-:W-:Y:S02]  /*eb40*/  IADD3 R33, R60.reuse, 0x2, RZ ;  /* 0x000000023c217810 */ /* 0x040fe40007ffe0ff */
[C---:B------:R-:W-:Y:S02]  /*eb50*/  IADD3 R41, R60.reuse, 0x3, RZ ;  /* 0x000000033c297810 */ /* 0x040fe40007ffe0ff */
[C---:B------:R-:W-:Y:S02]  /*eb60*/  IADD3 R52, R60.reuse, 0xb, RZ ;  /* 0x0000000b3c347810 */ /* 0x040fe40007ffe0ff */
[C---:B------:R-:W-:Y:S02]  /*eb70*/  IADD3 R45, R60.reuse, 0x5, RZ ;  /* 0x000000053c2d7810 */ /* 0x040fe40007ffe0ff */
[----:B0-----:R-:W-:Y:S02]  /*eb80*/  IADD3 R43, R60, 0x4, RZ ;  /* 0x000000043c2b7810 */ /* 0x001fe40007ffe0ff */
[----:B------:R-:W-:-:S02]  /*eb90*/  LEA.HI.SX32 R15, R15, R60, 0x1b ;  /* 0x0000003c0f0f7211 */ /* 0x000fc400078fdaff */
[----:B------:R-:W-:Y:S01]  /*eba0*/  F2FP.BF16.PACK_AB R227, R227, R228 ;  /* 0x000000e4e3e3723e */ /* 0x000fe200000010ff */
[----:B------:R-:W-:Y:S01]  /*ebb0*/  BAR.SYNC.DEFER_BLOCKING 0x0 ;  /* 0x0000000000007b1d */ /* 0x000fe20000010000 */
[C---:B------:R-:W-:Y:S02]  /*ebc0*/  IADD3 R54, R60.reuse, 0xd, RZ ;  /* 0x0000000d3c367810 */ /* 0x040fe40007ffe0ff */
[----:B------:R-:W-:Y:S02]  /*ebd0*/  LEA.HI.SX32 R33, R33, R60, 0x1b ;  /* 0x0000003c21217211 */ /* 0x000fe400078fdaff */
[C---:B------:R-:W-:Y:S02]  /*ebe0*/  IADD3 R48, R60.reuse, 0x7, RZ ;  /* 0x000000073c307810 */ /* 0x040fe40007ffe0ff */
[C---:B------:R-:W-:Y:S02]  /*ebf0*/  IADD3 R49, R60.reuse, 0x8, RZ ;  /* 0x000000083c317810 */ /* 0x040fe40007ffe0ff */
[----:B------:R-:W-:-:S02]  /*ec00*/  IADD3 R51, R60, 0xa, RZ ;  /* 0x0000000a3c337810 */ /* 0x000fc40007ffe0ff */
[C---:B------:R-:W-:Y:S02]  /*ec10*/  IADD3 R53, R60.reuse, 0xc, RZ ;  /* 0x0000000c3c357810 */ /* 0x040fe40007ffe0ff */
[----:B------:R-:W-:Y:S02]  /*ec20*/  LEA.HI.SX32 R41, R41, R60, 0x1b ;  /* 0x0000003c29297211 */ /* 0x000fe400078fdaff */
[----:B------:R-:W-:Y:S02]  /*ec30*/  F2FP.BF16.PACK_AB R225, R225, R226 ;  /* 0x000000e2e1e1723e */ /* 0x000fe400000010ff */
[----:B------:R-:W-:Y:S02]  /*ec40*/  IADD3 R55, R60, 0xf, RZ ;  /* 0x0000000f3c377810 */ /* 0x000fe40007ffe0ff */
[-C--:B------:R-:W-:Y:S02]  /*ec50*/  LEA.HI.SX32 R43, R43, R60.reuse, 0x1b ;  /* 0x0000003c2b2b7211 */ /* 0x080fe400078fdaff */
[----:B------:R-:W-:-:S02]  /*ec60*/  LEA.HI.SX32 R56, R52, R60, 0x1b ;  /* 0x0000003c34387211 */ /* 0x000fc400078fdaff */
[----:B------:R-:W-:Y:S02]  /*ec70*/  LEA.HI.SX32 R45, R45, R60, 0x1b ;  /* 0x0000003c2d2d7211 */ /* 0x000fe400078fdaff */
[----:B------:R-:W-:Y:S02]  /*ec80*/  PRMT R52, R227, 0x7632, R52 ;  /* 0x00007632e3347816 */ /* 0x000fe40000000034 */
[----:B------:R-:W-:Y:S02]  /*ec90*/  SHF.L.U32 R15, R15, 0x1, RZ ;  /* 0x000000010f0f7819 */ /* 0x000fe400000006ff */
[----:B------:R-:W-:Y:S02]  /*eca0*/  F2FP.BF16.PACK_AB R223, R223, R224 ;  /* 0x000000e0dfdf723e */ /* 0x000fe400000010ff */
[----:B------:R-:W-:Y:S02]  /*ecb0*/  LEA.HI.SX32 R58, R54, R60, 0x1b ;  /* 0x0000003c363a7211 */ /* 0x000fe400078fdaff */
[----:B------:R-:W-:-:S02]  /*ecc0*/  SHF.L.U32 R33, R33, 0x1, RZ ;  /* 0x0000000121217819 */ /* 0x000fc400000006ff */
[-C--:B------:R-:W-:Y:S02]  /*ecd0*/  LEA.HI.SX32 R48, R48, R60.reuse, 0x1b ;  /* 0x0000003c30307211 */ /* 0x080fe400078fdaff */
[-C--:B------:R-:W-:Y:S02]  /*ece0*/  LEA.HI.SX32 R49, R49, R60.reuse, 0x1b ;  /* 0x0000003c31317211 */ /* 0x080fe400078fdaff */
[-C--:B------:R-:W-:Y:S02]  /*ecf0*/  LEA.HI.SX32 R51, R51, R60.reuse, 0x1b ;  /* 0x0000003c33337211 */ /* 0x080fe400078fdaff */
[----:B------:R-:W-:Y:S02]  /*ed00*/  LEA.HI.SX32 R57, R53, R60, 0x1b ;  /* 0x0000003c35397211 */ /* 0x000fe400078fdaff */
[----:B------:R-:W-:Y:S02]  /*ed10*/  F2FP.BF16.PACK_AB R221, R221, R222 ;  /* 0x000000dedddd723e */ /* 0x000fe400000010ff */
[----:B------:R-:W-:-:S02]  /*ed20*/  PRMT R54, R225, 0x7632, R54 ;  /* 0x00007632e1367816 */ /* 0x000fc40000000036 */
[----:B------:R-:W-:Y:S01]  /*ed30*/  SHF.L.U32 R41, R41, 0x1, RZ ;  /* 0x0000000129297819 */ /* 0x000fe200000006ff */
[----:B------:R-:W-:Y:S01]  /*ed40*/  STS.U16 [R81], R227 ;  /* 0x000000e351007388 */ /* 0x000fe20000000400 */
[----:B------:R-:W-:Y:S02]  /*ed50*/  LEA.HI.SX32 R60, R55, R60, 0x1b ;  /* 0x0000003c373c7211 */ /* 0x000fe400078fdaff */
[----:B------:R-:W-:Y:S01]  /*ed60*/  SHF.L.U32 R43, R43, 0x1, RZ ;  /* 0x000000012b2b7819 */ /* 0x000fe200000006ff */
[----:B-----5:R-:W-:Y:S01]  /*ed70*/  @!P1 FMUL.FTZ R24, R24, R61 ;  /* 0x0000003d18189220 */ /* 0x020fe20000410000 */
[----:B------:R-:W-:Y:S01]  /*ed80*/  PRMT R55, R223, 0x7632, R55 ;  /* 0x00007632df377816 */ /* 0x000fe20000000037 */
[----:B------:R0:W-:Y:S01]  /*ed90*/  STS.U16 [R15+0x2], R52 ;  /* 0x000002340f007388 */ /* 0x0001e20000000400 */
[----:B------:R-:W-:Y:S02]  /*eda0*/  SHF.L.U32 R45, R45, 0x1, RZ ;  /* 0x000000012d2d7819 */ /* 0x000fe400000006ff */
[----:B------:R-:W-:Y:S01]  /*edb0*/  F2FP.BF16.PACK_AB R219, R219, R220 ;  /* 0x000000dcdbdb723e */ /* 0x000fe200000010ff */
[----:B------:R-:W-:Y:S01]  /*edc0*/  STS.U16 [R33+0x4], R225 ;  /* 0x000004e121007388 */ /* 0x000fe20000000400 */
[----:B------:R-:W-:-:S02]  /*edd0*/  SHF.L.U32 R47, R47, 0x1, RZ ;  /* 0x000000012f2f7819 */ /* 0x000fc400000006ff */
[----:B------:R-:W-:Y:S01]  /*ede0*/  PRMT R61, R221, 0x7632, R61 ;  /* 0x00007632dd3d7816 */ /* 0x000fe2000000003d */
[----:B------:R5:W-:Y:S01]  /*edf0*/  STS.U16 [R41+0x6], R54 ;  /* 0x0000063629007388 */ /* 0x000be20000000400 */
[----:B------:R-:W-:Y:S02]  /*ee00*/  SHF.L.U32 R53, R49, 0x1, RZ ;  /* 0x0000000131357819 */ /* 0x000fe400000006ff */
[----:B0-----:R-:W-:Y:S01]  /*ee10*/  SHF.L.U32 R52, R48, 0x1, RZ ;  /* 0x0000000130347819 */ /* 0x001fe200000006ff */
[----:B------:R-:W-:Y:S01]  /*ee20*/  STS.U16 [R43+0x8], R223 ;  /* 0x000008df2b007388 */ /* 0x000fe20000000400 */
[----:B------:R-:W-:Y:S02]  /*ee30*/  F2FP.BF16.PACK_AB R217, R217, R218 ;  /* 0x000000dad9d9723e */ /* 0x000fe400000010ff */
[----:B------:R-:W-:Y:S01]  /*ee40*/  PRMT R48, R219, 0x7632, R48 ;  /* 0x00007632db307816 */ /* 0x000fe20000000030 */
[----:B------:R0:W-:Y:S01]  /*ee50*/  STS.U16 [R45+0xa], R55 ;  /* 0x00000a372d007388 */ /* 0x0001e20000000400 */
[----:B-----5:R-:W-:Y:S01]  /*ee60*/  SHF.L.U32 R54, R50, 0x1, RZ ;  /* 0x0000000132367819 */ /* 0x020fe200000006ff */
[----:B------:R-:W-:-:S02]  /*ee70*/  @!P6 FMUL.FTZ R29, R29, R66 ;  /* 0x000000421d1de220 */ /* 0x000fc40000410000 */
[----:B------:R-:W-:Y:S01]  /*ee80*/  STS.U16 [R47+0xc], R221 ;  /* 0x00000cdd2f007388 */ /* 0x000fe20000000400 */
[----:B------:R-:W-:Y:S02]  /*ee90*/  F2FP.BF16.PACK_AB R19, R19, R20 ;  /* 0x000000141313723e */ /* 0x000fe400000010ff */
[----:B------:R-:W-:Y:S01]  /*eea0*/  ISETP.NE.AND P6, PT, R84, RZ, PT ;  /* 0x000000ff5400720c */ /* 0x000fe20003fc5270 */
[----:B------:R-:W-:Y:S01]  /*eeb0*/  STS.U16 [R52+0xe], R61 ;  /* 0x00000e3d34007388 */ /* 0x000fe20000000400 */
[----:B------:R-:W-:Y:S02]  /*eec0*/  PRMT R20, R217, 0x7632, R20 ;  /* 0x00007632d9147816 */ /* 0x000fe40000000014 */
[----:B0-----:R-:W-:Y:S01]  /*eed0*/  SHF.L.U32 R55, R51, 0x1, RZ ;  /* 0x0000000133377819 */ /* 0x001fe200000006ff */
[----:B------:R-:W-:Y:S01]  /*eee0*/  STS.U16 [R53+0x10], R219 ;  /* 0x000010db35007388 */ /* 0x000fe20000000400 */
[----:B------:R-:W-:Y:S02]  /*eef0*/  SHF.L.U32 R56, R56, 0x1, RZ ;  /* 0x0000000138387819 */ /* 0x000fe400000006ff */
[----:B------:R-:W-:Y:S01]  /*ef00*/  F2FP.BF16.PACK_AB R17, R17, R18 ;  /* 0x000000121111723e */ /* 0x000fe200000010ff */
[----:B------:R0:W-:Y:S01]  /*ef10*/  STS.U16 [R54+0x12], R48 ;  /* 0x0000123036007388 */ /* 0x0001e20000000400 */
[----:B------:R-:W-:-:S02]  /*ef20*/  SHF.L.U32 R57, R57, 0x1, RZ ;  /* 0x0000000139397819 */ /* 0x000fc400000006ff */
[----:B------:R-:W-:Y:S01]  /*ef30*/  SHF.L.U32 R58, R58, 0x1, RZ ;  /* 0x000000013a3a7819 */ /* 0x000fe200000006ff */
[----:B------:R-:W-:Y:S01]  /*ef40*/  STS.U16 [R55+0x14], R217 ;  /* 0x000014d937007388 */ /* 0x000fe20000000400 */
[----:B------:R-:W-:Y:S02]  /*ef50*/  SHF.L.U32 R59, R59, 0x1, RZ ;  /* 0x000000013b3b7819 */ /* 0x000fe400000006ff */
[----:B------:R-:W-:Y:S02]  /*ef60*/  PRMT R49, R17, 0x7632, R49 ;  /* 0x0000763211317816 */ /* 0x000fe40000000031 */
[----:B0-----:R-:W-:Y:S01]  /*ef70*/  PRMT R48, R19, 0x7632, R48 ;  /* 0x0000763213307816 */ /* 0x001fe20000000030 */
[----:B------:R0:W-:Y:S01]  /*ef80*/  STS.U16 [R56+0x16], R20 ;  /* 0x0000161438007388 */ /* 0x0001e20000000400 */
[----:B------:R-:W-:-:S03]  /*ef90*/  SHF.L.U32 R60, R60, 0x1, RZ ;  /* 0x000000013c3c7819 */ /* 0x000fc600000006ff */
[----:B------:R5:W-:Y:S01]  /*efa0*/  STS.U16 [R57+0x18], R19 ;  /* 0x0000181339007388 */ /* 0x000be20000000400 */
[----:B------:R-:W-:-:S03]  /*efb0*/  @!P3 FMUL.FTZ R26, R26, R63 ;  /* 0x0000003f1a1ab220 */ /* 0x000fc60000410000 */
        /* <DEDUP_REMOVED lines=23> */
[----:B---3--:R-:W-:Y:S02]  /*f130*/  PRMT R5, RZ, 0x5410, R5 ;  /* 0x00005410ff057816 */ /* 0x008fe40000000005 */
[----:B-1----:R-:W-:Y:S02]  /*f140*/  PRMT R9, RZ, 0x5410, R9 ;  /* 0x00005410ff097816 */ /* 0x002fe40000000009 */
[----:B------:R-:W-:Y:S01]  /*f150*/  PRMT R7, RZ, 0x5410, R7 ;  /* 0x00005410ff077816 */ /* 0x000fe20000000007 */
[----:B------:R-:W-:Y:S02]  /*f160*/  FADD.FTZ R3, R3, UR5 ;  /* 0x0000000503037e21 */ /* 0x000fe40008010000 */
[----:B------:R-:W-:Y:S02]  /*f170*/  FADD.FTZ R5, R5, UR5 ;  /* 0x0000000505057e21 */ /* 0x000fe40008010000 */
[----:B------:R-:W-:Y:S02]  /*f180*/  FADD.FTZ R9, R9, UR5 ;  /* 0x0000000509097e21 */ /* 0x000fe40008010000 */
[----:B------:R-:W-:Y:S01]  /*f190*/  FADD.FTZ R7, R7, UR5 ;  /* 0x0000000507077e21 */ /* 0x000fe20008010000 */
[----:B------:R-:W-:Y:S01]  /*f1a0*/  FSETP.GTU.FTZ.AND P1, PT, R5, 20, PT ;  /* 0x41a000000500780b */ /* 0x000fe20003f3c000 */
[----:B------:R-:W-:Y:S01]  /*f1b0*/  @!P0 FMUL.FTZ R31, R31, R68 ;  /* 0x000000441f1f8220 */ /* 0x000fe20000410000 */
[----:B------:R-:W-:Y:S01]  /*f1c0*/  FSETP.GTU.FTZ.AND P0, PT, R3, 20, PT ;  /* 0x41a000000300780b */ /* 0x000fe20003f1c000 */
[----:B------:R-:W-:Y:S01]  /*f1d0*/  @!P2 FMUL.FTZ R25, R25, R62 ;  /* 0x0000003e1919a220 */ /* 0x000fe20000410000 */
[----:B------:R-:W-:Y:S01]  /*f1e0*/  FSETP.GTU.FTZ.AND P3, PT, R9, 20, PT ;  /* 0x41a000000900780b */ /* 0x000fe20003f7c000 */
[----:B------:R-:W1:Y:S01]  /*f1f0*/  LDS R95, [0x840] ;  /* 0x00084000ff5f7984 */ /* 0x000e620000000800 */
[----:B------:R-:W-:-:S02]  /*f200*/  FSETP.GTU.FTZ.AND P2, PT, R7, 20, PT ;  /* 0x41a000000700780b */ /* 0x000fc40003f5c000 */
[----:B------:R-:W-:-:S05]  /*f210*/  PRMT R11, RZ, 0x5410, R11 ;  /* 0x00005410ff0b7816 */ /* 0x000fca000000000b */
[----:B------:R-:W-:Y:S01]  /*f220*/  @!P1 FMUL.FTZ R5, R5, -1.4426950216293334961 ;  /* 0xbfb8aa3b05059820 */ /* 0x000fe20000410000 */
[----:B----4-:R-:W-:Y:S01]  /*f230*/  PRMT R13, RZ, 0x5410, R13 ;  /* 0x00005410ff0d7816 */ /* 0x010fe2000000000d */
[----:B------:R-:W-:Y:S02]  /*f240*/  @!P0 FMUL.FTZ R3, R3, -1.4426950216293334961 ;  /* 0xbfb8aa3b03038820 */ /* 0x000fe40000410000 */
[----:B------:R-:W-:Y:S01]  /*f250*/  @!P3 FMUL.FTZ R9, R9, -1.4426950216293334961 ;  /* 0xbfb8aa3b0909b820 */ /* 0x000fe20000410000 */
[----:B------:R-:W-:Y:S01]  /*f260*/  SHF.R.S32.HI R97, RZ, 0x1f, R82 ;  /* 0x0000001fff617819 */ /* 0x000fe20000011452 */
[----:B------:R-:W-:Y:S01]  /*f270*/  @!P4 FMUL.FTZ R27, R27, R64 ;  /* 0x000000401b1bc220 */ /* 0x000fe20000410000 */
[----:B------:R-:W-:Y:S01]  /*f280*/  IADD3 R18, P4, R82, UR38, RZ ;  /* 0x0000002652127c10 */ /* 0x000fe2000ff9e0ff */
[----:B------:R-:W-:Y:S02]  /*f290*/  FADD.FTZ R11, R11, UR5 ;  /* 0x000000050b0b7e21 */ /* 0x000fe40008010000 */
[----:B------:R-:W-:Y:S01]  /*f2a0*/  @!P2 FMUL.FTZ R7, R7, -1.4426950216293334961 ;  /* 0xbfb8aa3b0707a820 */ /* 0x000fe20000410000 */
[----:B0-----:R-:W-:Y:S01]  /*f2b0*/  MOV R20, UR38 ;  /* 0x0000002600147c02 */ /* 0x001fe20008000f00 */
[----:B------:R-:W-:Y:S01]  /*f2c0*/  FADD.FTZ R13, R13, UR5 ;  /* 0x000000050d0d7e21 */ /* 0x000fe20008010000 */
[----:B------:R-:W0:Y:S02]  /*f2d0*/  @!P0 MUFU.EX2 R3, R3 ;  /* 0x0000000300038308 */ /* 0x000e240000000800 */
[----:B-----5:R-:W-:-:S02]  /*f2e0*/  LEA.HI.X.SX32 R19, R20, R97, 0x1, P4 ;  /* 0x0000006114137211 */ /* 0x020fc400020f0eff */
[----:B------:R-:W-:-:S04]  /*f2f0*/  FSETP.GTU.FTZ.AND P4, PT, R11, 20, PT ;  /* 0x41a000000b00780b */ /* 0x000fc80003f9c000 */
[----:B------:R-:W2:Y:S01]  /*f300*/  @!P1 MUFU.EX2 R5, R5 ;  /* 0x0000000500059308 */ /* 0x000ea20000000800 */
[----:B------:R-:W-:-:S07]  /*f310*/  FSETP.GTU.FTZ.AND P5, PT, R13, 20, PT ;  /* 0x41a000000d00780b */ /* 0x000fce0003fbc000 */
[----:B------:R-:W3:Y:S08]  /*f320*/  @!P3 MUFU.EX2 R9, R9 ;  /* 0x000000090009b308 */ /* 0x000ef00000000800 */
[----:B------:R-:W4:Y:S01]  /*f330*/  @!P2 MUFU.EX2 R7, R7 ;  /* 0x000000070007a308 */ /* 0x000f220000000800 */
[----:B------:R-:W-:Y:S02]  /*f340*/  @!P4 FMUL.FTZ R11, R11, -1.4426950216293334961 ;  /* 0xbfb8aa3b0b0bc820 */ /* 0x000fe40000410000 */
[----:B------:R-:W-:-:S02]  /*f350*/  @!P5 FMUL.FTZ R13, R13, -1.4426950216293334961 ;  /* 0xbfb8aa3b0d0dd820 */ /* 0x000fc40000410000 */
[----:B0-----:R-:W-:Y:S02]  /*f360*/  @!P0 FADD.FTZ R3, R3, 1 ;  /* 0x3f80000003038421 */ /* 0x001fe40000010000 */
[----:B--2---:R-:W-:Y:S02]  /*f370*/  @!P1 FADD.FTZ R5, R5, 1 ;  /* 0x3f80000005059421 */ /* 0x004fe40000010000 */
[----:B---3--:R-:W-:Y:S01]  /*f380*/  @!P3 FADD.FTZ R9, R9, 1 ;  /* 0x3f8000000909b421 */ /* 0x008fe20000010000 */
[----:B-1----:R-:W-:Y:S01]  /*f390*/  ISETP.GE.AND P6, PT, R82, R95, PT ;  /* 0x0000005f5200720c */ /* 0x002fe20003fc6270 */
[----:B------:R-:W-:Y:S01]  /*f3a0*/  UIMAD UR7, UR36, UR8, URZ ;  /* 0x00000008240772a4 */ /* 0x000fe2000f8e023f */
[----:B------:R-:W0:Y:S01]  /*f3b0*/  @!P4 MUFU.EX2 R11, R11 ;  /* 0x0000000b000bc308 */ /* 0x000e220000000800 */
[----:B----4-:R-:W-:Y:S02]  /*f3c0*/  @!P2 FADD.FTZ R7, R7, 1 ;  /* 0x3f8000000707a421 */ /* 0x010fe40000010000 */
[----:B------:R-:W-:-:S05]  /*f3d0*/  UIMAD UR32, UR33, UR9, UR7 ;  /* 0x00000009212072a4 */ /* 0x000fca000f8e0207 */
[----:B------:R-:W1:Y:S01]  /*f3e0*/  @!P5 MUFU.EX2 R13, R13 ;  /* 0x0000000d000dd308 */ /* 0x000e620000000800 */
[----:B------:R-:W-:Y:S02]  /*f3f0*/  UIMAD UR7, UR36, UR34, URZ ;  /* 0x00000022240772a4 */ /* 0x000fe4000f8e023f */
[----:B------:R-:W-:-:S05]  /*f400*/  UIMAD.WIDE.U32 UR20, UR33, UR8, URZ ;  /* 0x00000008211472a5 */ /* 0x000fca000f8e003f */
[----:B------:R-:W2:Y:S08]  /*f410*/  @!P0 MUFU.RCP R3, R3 ;  /* 0x0000000300038308 */ /* 0x000eb00000001000 */
[----:B------:R-:W3:Y:S08]  /*f420*/  @!P1 MUFU.RCP R5, R5 ;  /* 0x0000000500059308 */ /* 0x000ef00000001000 */
        /* <DEDUP_REMOVED lines=19> */
.L_x_5354:
[----:B-1234-:R-:W-:Y:S05]  /*f560*/  BSYNC B0 ;  /* 0x0000000000007941 */ /* 0x01efea0003800000 */
.L_x_5353:
[----:B------:R-:W2:Y:S01]  /*f570*/  LDL.LU R51, [R1+0xc] ;  /* 0x00000c0001337983 */ /* 0x000ea20000300800 */
[----:B------:R-:W-:Y:S01]  /*f580*/  ULDC UR32, c[0x0][0x174] ;  /* 0x00005d0000207ab9 */ /* 0x000fe20000000800 */
[----:B0-----:R-:W-:Y:S01]  /*f590*/  @!P4 FADD.FTZ R11, R11, 1 ;  /* 0x3f8000000b0bc421 */ /* 0x001fe20000010000 */
[----:B------:R-:W-:Y:S01]  /*f5a0*/  ULDC.64 UR34, c[0x0][0x2e0] ;  /* 0x0000b80000227ab9 */ /* 0x000fe20000000a00 */
[----:B------:R-:W-:Y:S01]  /*f5b0*/  @!P5 FADD.FTZ R13, R13, 1 ;  /* 0x3f8000000d0dd421 */ /* 0x000fe20000010000 */
        /* <DEDUP_REMOVED lines=38> */
[-C--:B------:R-:W-:Y:S02]  /*f820*/  ISETP.GE.AND P1, PT, R10, R95.reuse, PT ;  /* 0x0000005f0a00720c */ /* 0x080fe40003f26270 */
        /* <DEDUP_REMOVED lines=19> */
[----:B------:R-:W-:Y:S04]  /*f960*/  @!P1 STG.E.U16 [R48.64+-0x440], R93 ;  /* 0xfffbc05d30009986 */ /* 0x000fe8000c10151e */
[----:B------:R-:W-:Y:S01]  /*f970*/  BAR.SYNC.DEFER_BLOCKING 0x0 ;  /* 0x0000000000007b1d */ /* 0x000fe20000010000 */
[----:B--2---:R-:W-:Y:S01]  /*f980*/  FADD.FTZ R3, R21, R51 ;  /* 0x0000003315037221 */ /* 0x004fe20000010000 */
[----:B------:R-:W-:-:S03]  /*f990*/  F2FP.BF16.PACK_AB R21, R22, R21 ;  /* 0x000000151615723e */ /* 0x000fc600000010ff */
[----:B------:R-:W-:Y:S01]  /*f9a0*/  FADD.FTZ R20, R3, R22 ;  /* 0x0000001603147221 */ /* 0x000fe20000010000 */
[----:B------:R-:W-:Y:S01]  /*f9b0*/  PRMT R11, R21, 0x7632, R11 ;  /* 0x00007632150b7816 */ /* 0x000fe2000000000b */
[----:B------:R-:W-:Y:S02]  /*f9c0*/  STS.U16 [R81], R21 ;  /* 0x0000001551007388 */ /* 0x000fe40000000400 */
[----:B------:R-:W-:Y:S01]  /*f9d0*/  FADD.FTZ R3, R20, R23 ;  /* 0x0000001714037221 */ /* 0x000fe20000010000 */
[----:B------:R-:W-:Y:S01]  /*f9e0*/  F2FP.BF16.PACK_AB R23, R24, R23 ;  /* 0x000000171817723e */ /* 0x000fe200000010ff */
[----:B------:R0:W-:Y:S02]  /*f9f0*/  STS.U16 [R15+0x2], R11 ;  /* 0x0000020b0f007388 */ /* 0x0001e40000000400 */
[----:B------:R-:W-:Y:S01]  /*fa00*/  FADD.FTZ R20, R3, R24 ;  /* 0x0000001803147221 */ /* 0x000fe20000010000 */
[----:B------:R-:W-:Y:S01]  /*fa10*/  PRMT R13, R23, 0x7632, R13 ;  /* 0x00007632170d7816 */ /* 0x000fe2000000000d */
[----:B------:R-:W-:Y:S02]  /*fa20*/  STS.U16 [R33+0x4], R23 ;  /* 0x0000041721007388 */ /* 0x000fe40000000400 */
[----:B------:R-:W-:Y:S01]  /*fa30*/  FADD.FTZ R3, R20, R25 ;  /* 0x0000001914037221 */ /* 0x000fe20000010000 */
[----:B------:R-:W-:Y:S01]  /*fa40*/  F2FP.BF16.PACK_AB R25, R26, R25 ;  /* 0x000000191a19723e */ /* 0x000fe200000010ff */
[----:B------:R1:W-:Y:S01]  /*fa50*/  STS.U16 [R41+0x6], R13 ;  /* 0x0000060d29007388 */ /* 0x0003e20000000400 */
[----:B------:R-:W-:Y:S01]  /*fa60*/  PRMT R20, R5, 0x7610, R20 ;  /* 0x0000761005147816 */ /* 0x000fe20000000014 */
[----:B------:R-:W-:Y:S01]  /*fa70*/  FADD.FTZ R26, R3, R26 ;  /* 0x0000001a031a7221 */ /* 0x000fe20000010000 */
[----:B------:R-:W-:Y:S01]  /*fa80*/  PRMT R17, R25, 0x7632, R17 ;  /* 0x0000763219117816 */ /* 0x000fe20000000011 */
[----:B------:R-:W-:Y:S01]  /*fa90*/  STS.U16 [R43+0x8], R25 ;  /* 0x000008192b007388 */ /* 0x000fe20000000400 */
[----:B0-----:R-:W-:Y:S01]  /*faa0*/  PRMT R11, R5, 0x7632, R11 ;  /* 0x00007632050b7816 */ /* 0x001fe2000000000b */
        /* <DEDUP_REMOVED lines=9> */
[----:B-1----:R-:W-:Y:S01]  /*fb40*/  PRMT R13, R9, 0x7632, R13 ;  /* 0x00007632090d7816 */ /* 0x002fe2000000000d */
[----:B------:R-:W-:Y:S01]  /*fb50*/  STS.U16 [R52+0xe], R11 ;  /* 0x00000e0b34007388 */ /* 0x000fe20000000400 */
[C---:B------:R-:W-:Y:S01]  /*fb60*/  PRMT R22, R5.reuse, 0x7632, R22 ;  /* 0x0000763205167816 */ /* 0x040fe20000000016 */
[----:B------:R-:W-:Y:S01]  /*fb70*/  FADD.FTZ R31, R30, R31 ;  /* 0x0000001f1e1f7221 */ /* 0x000fe20000010000 */
[----:B0-----:R-:W-:Y:S01]  /*fb80*/  PRMT R17, R5, 0x7610, R17 ;  /* 0x0000761005117816 */ /* 0x001fe20000000011 */
[----:B------:R-:W-:Y:S01]  /*fb90*/  STS.U16 [R53+0x10], R15 ;  /* 0x0000100f35007388 */ /* 0x000fe20000000400 */
[----:B------:R-:W-:Y:S01]  /*fba0*/  PRMT R23, R7, 0x7632, R23 ;  /* 0x0000763207177816 */ /* 0x000fe20000000017 */
[----:B------:R-:W-:Y:S01]  /*fbb0*/  FADD.FTZ R31, R31, R32 ;  /* 0x000000201f1f7221 */ /* 0x000fe20000010000 */
[----:B--2---:R-:W-:Y:S01]  /*fbc0*/  PRMT R20, R7, 0x7610, R20 ;  /* 0x0000761007147816 */ /* 0x004fe20000000014 */
[----:B------:R-:W-:Y:S02]  /*fbd0*/  STS.U16 [R54+0x12], R21 ;  /* 0x0000121536007388 */ /* 0x000fe40000000400 */
[----:B------:R-:W-:-:S02]  /*fbe0*/  FADD.FTZ R34, R31, R34 ;  /* 0x000000221f227221 */ /* 0x000fc40000010000 */
[----:B------:R-:W-:Y:S02]  /*fbf0*/  STS.U16 [R55+0x14], R9 ;  /* 0x0000140937007388 */ /* 0x000fe40000000400 */
[----:B------:R-:W-:Y:S02]  /*fc00*/  FADD.FTZ R35, R34, R35 ;  /* 0x0000002322237221 */ /* 0x000fe40000010000 */
[----:B------:R-:W-:Y:S02]  /*fc10*/  STS.U16 [R56+0x16], R13 ;  /* 0x0000160d38007388 */ /* 0x000fe40000000400 */
[----:B------:R-:W-:Y:S02]  /*fc20*/  FADD.FTZ R36, R35, R36 ;  /* 0x0000002423247221 */ /* 0x000fe40000010000 */
[----:B------:R-:W-:Y:S02]  /*fc30*/  STS.U16 [R57+0x18], R17 ;  /* 0x0000181139007388 */ /* 0x000fe40000000400 */
[----:B------:R-:W-:-:S02]  /*fc40*/  FADD.FTZ R36, R36, R37 ;  /* 0x0000002524247221 */ /* 0x000fc40000010000 */
[----:B------:R0:W-:Y:S02]  /*fc50*/  STS.U16 [R58+0x1a], R22 ;  /* 0x00001a163a007388 */ /* 0x0001e40000000400 */
[----:B------:R-:W-:Y:S02]  /*fc60*/  FADD.FTZ R3, R36, R39 ;  /* 0x0000002724037221 */ /* 0x000fe40000010000 */
[----:B------:R-:W-:Y:S04]  /*fc70*/  STS.U16 [R59+0x1c], R20 ;  /* 0x00001c143b007388 */ /* 0x000fe80000000400 */
[----:B------:R-:W-:Y:S01]  /*fc80*/  STS.U16 [R60+0x1e], R23 ;  /* 0x00001e173c007388 */ /* 0x000fe20000000400 */
[----:B------:R-:W-:-:S06]  /*fc90*/  NOP ;  /* 0x0000000000007918 */ /* 0x000fcc0000000000 */
[----:B------:R-:W-:Y:S01]  /*fca0*/  LDS.U16 R5, [R88] ;  /* 0x0000000058057984 */ /* 0x000fe20000000400 */
[----:B0-----:R-:W-:-:S03]  /*fcb0*/  IADD3 R22, P1, R82, -0x3e0, RZ ;  /* 0xfffffc2052167810 */ /* 0x001fc60007f3e0ff */
        /* <DEDUP_REMOVED lines=34> */
.L_x_5356:
[----:B------:R-:W-:Y:S05]  /*fee0*/  BSYNC B0 ;  /* 0x0000000000007941 */ /* 0x000fea0003800000 */
.L_x_5355:
        /* <DEDUP_REMOVED lines=15> */
[----:B0-----:R-:W-:Y:S01]  /*ffe0*/  MOV R5, UR7 ;  /* 0x0000000700057c02 */ /* 0x001fe20008000f00 */
        /* <DEDUP_REMOVED lines=40> */
.L_x_5218:
        /* <DEDUP_REMOVED lines=32> */
.L_x_5359:
[----:B------:R-:W-:Y:S05]  /*10470*/  BSYNC B0 ;  /* 0x0000000000007941 */ /* 0x000fea0003800000 */
.L_x_5358:
        /* <DEDUP_REMOVED lines=31> */
.L_x_5361:
[----:B------:R-:W3:Y:S02]  /*10670*/  S2R R11, SR_TID.X ;  /* 0x00000000000b7919 */ /* 0x000ee40000002100 */
.L_x_5362:
[----:B------:R-:W-:Y:S05]  /*10680*/  BSYNC B0 ;  /* 0x0000000000007941 */ /* 0x000fea0003800000 */
.L_x_5360:
        /* <DEDUP_REMOVED lines=12> */
.L_x_5363:
        /* <DEDUP_REMOVED lines=32> */
.L_x_5256:
[----:B------:R-:W-:Y:S01]  /*10950*/  HFMA2.MMA R66, -RZ, RZ, 0, 5.9604644775390625e-08 ;  /* 0x00000001ff427435 */ /* 0x000fe200000001ff */
[----:B------:R-:W-:-:S02]  /*10960*/  MOV R65, R241 ;  /* 0x000000f100417202 */ /* 0x000fc40000000f00 */
[----:B------:R-:W-:Y:S02]  /*10970*/  MOV R245, RZ ;  /* 0x000000ff00f57202 */ /* 0x000fe40000000f00 */
[----:B------:R-:W-:Y:S02]  /*10980*/  MOV R244, 0xffffffff ;  /* 0xffffffff00f47802 */ /* 0x000fe40000000f00 */
[----:B------:R-:W-:Y:S02]  /*10990*/  MOV R64, 0x109b0 ;  /* 0x000109b000407802 */ /* 0x000fe40000000f00 */
[----:B0-2---:R-:W-:Y:S05]  /*109a0*/  CALL.REL.NOINC `($__internal_128_$__cuda_sm70_shflsync_up) ;  /* 0x00001e1000007944 */ /* 0x005fea0003c00000 */
[----:B-1----:R-:W-:Y:S01]  /*109b0*/  MOV R69, R66 ;  /* 0x0000004200457202 */ /* 0x002fe20000000f00 */
[----:B------:R-:W-:Y:S05]  /*109c0*/  BRA `(.L_x_5364) ;  /* 0xffff74d000007947 */ /* 0x000fea000383ffff */
.L_x_5257:
[----:B------:R-:W-:Y:S01]  /*109d0*/  HFMA2.MMA R66, -RZ, RZ, 0, 5.9604644775390625e-08 ;  /* 0x00000001ff427435 */ /* 0x000fe200000001ff */
[----:B------:R-:W-:Y:S02]  /*109e0*/  MOV R65, R67 ;  /* 0x0000004300417202 */ /* 0x000fe40000000f00 */
[----:B------:R-:W-:Y:S02]  /*109f0*/  MOV R245, RZ ;  /* 0x000000ff00f57202 */ /* 0x000fe40000000f00 */
[----:B------:R-:W-:-:S02]  /*10a00*/  MOV R244, 0xffffffff ;  /* 0xffffffff00f47802 */ /* 0x000fc40000000f00 */
[----:B------:R-:W-:Y:S02]  /*10a10*/  MOV R64, 0x10a30 ;  /* 0x00010a3000407802 */ /* 0x000fe40000000f00 */
[----:B0123--:R-:W-:Y:S05]  /*10a20*/  CALL.REL.NOINC `($__internal_128_$__cuda_sm70_shflsync_up) ;  /* 0x00001d9000007944 */ /* 0x00ffea0003c00000 */
[----:B-1----:R-:W-:Y:S01]  /*10a30*/  MOV R70, R66 ;  /* 0x0000004200467202 */ /* 0x002fe20000000f00 */
[----:B------:R-:W-:Y:S01]  /*10a40*/  HFMA2.MMA R66, -RZ, RZ, 0, 5.9604644775390625e-08 ;  /* 0x00000001ff427435 */ /* 0x000fe200000001ff */
[----:B------:R-:W-:Y:S02]  /*10a50*/  MOV R65, R68 ;  /* 0x0000004400417202 */ /* 0x000fe40000000f00 */
[----:B------:R-:W-:Y:S02]  /*10a60*/  MOV R245, RZ ;  /* 0x000000ff00f57202 */ /* 0x000fe40000000f00 */
[----:B------:R-:W-:Y:S02]  /*10a70*/  MOV R244, 0xffffffff ;  /* 0xffffffff00f47802 */ /* 0x000fe40000000f00 */
[----:B------:R-:W-:Y:S02]  /*10a80*/  MOV R64, 0x10aa0 ;  /* 0x00010aa000407802 */ /* 0x000fe40000000f00 */
[----:B------:R-:W-:Y:S05]  /*10a90*/  CALL.REL.NOINC `($__internal_128_$__cuda_sm70_shflsync_up) ;  /* 0x00001d2000007944 */ /* 0x000fea0003c00000 */
[----:B-1----:R-:W-:Y:S01]  /*10aa0*/  MOV R71, R66 ;  /* 0x0000004200477202 */ /* 0x002fe20000000f00 */
[----:B------:R-:W-:Y:S01]  /*10ab0*/  HFMA2.MMA R66, -RZ, RZ, 0, 5.9604644775390625e-08 ;  /* 0x00000001ff427435 */ /* 0x000fe200000001ff */
[----:B------:R-:W-:-:S02]  /*10ac0*/  MOV R65, R242 ;  /* 0x000000f200417202 */ /* 0x000fc40000000f00 */
[----:B------:R-:W-:Y:S02]  /*10ad0*/  MOV R245, RZ ;  /* 0x000000ff00f57202 */ /* 0x000fe40000000f00 */
[----:B------:R-:W-:Y:S02]  /*10ae0*/  MOV R244, 0xffffffff ;  /* 0xffffffff00f47802 */ /* 0x000fe40000000f00 */
[----:B------:R-:W-:Y:S02]  /*10af0*/  MOV R64, 0x10b10 ;  /* 0x00010b1000407802 */ /* 0x000fe40000000f00 */
[----:B------:R-:W-:Y:S05]  /*10b00*/  CALL.REL.NOINC `($__internal_128_$__cuda_sm70_shflsync_up) ;  /* 0x00001cb000007944 */ /* 0x000fea0003c00000 */
[-C--:B------:R-:W-:Y:S01]  /*10b10*/  FMUL.FTZ R64, R67, R69.reuse ;  /* 0x0000004543407220 */ /* 0x080fe20000410000 */
[----:B------:R-:W-:Y:S01]  /*10b20*/  ISETP.GE.AND P0, PT, R83, 0x1, PT ;  /* 0x000000015300780c */ /* 0x000fe20003f06270 */
[-C--:B------:R-:W-:Y:S01]  /*10b30*/  FMUL.FTZ R244, R67, R70.reuse ;  /* 0x0000004643f47220 */ /* 0x080fe20000410000 */
[----:B------:R-:W-:Y:S01]  /*10b40*/  MOV R245, RZ ;  /* 0x000000ff00f57202 */ /* 0x000fe20000000f00 */
[C---:B------:R-:W-:Y:S02]  /*10b50*/  FFMA.FTZ R64, R241.reuse, R70, R64 ;  /* 0x00000046f1407223 */ /* 0x040fe40000010040 */
[----:B------:R-:W-:-:S02]  /*10b60*/  FFMA.FTZ R70, R241, R69, -R244 ;  /* 0x00000045f1467223 */ /* 0x000fc400000108f4 */
[C---:B-1----:R-:W-:Y:S02]  /*10b70*/  FMUL.FTZ R244, R67.reuse, R66 ;  /* 0x0000004243f47220 */ /* 0x042fe40000410000 */
[CC--:B------:R-:W-:Y:S01]  /*10b80*/  FMUL.FTZ R69, R67.reuse, R71.reuse ;  /* 0x0000004743457220 */ /* 0x0c0fe20000410000 */
[----:B------:R-:W-:Y:S01]  /*10b90*/  FSEL R67, R67, R64, !P0 ;  /* 0x0000004043437208 */ /* 0x000fe20004000000 */
[C---:B------:R-:W-:Y:S01]  /*10ba0*/  FFMA.FTZ R65, R241.reuse, R71, -R244 ;  /* 0x00000047f1417223 */ /* 0x040fe200000108f4 */
[----:B------:R-:W-:Y:S01]  /*10bb0*/  MOV R244, 0xffffffff ;  /* 0xffffffff00f47802 */ /* 0x000fe20000000f00 */
[C---:B------:R-:W-:Y:S01]  /*10bc0*/  FFMA.FTZ R69, R241.reuse, R66, R69 ;  /* 0x00000042f1457223 */ /* 0x040fe20000010045 */
[----:B------:R-:W-:Y:S01]  /*10bd0*/  FSEL R241, R241, R70, !P0 ;  /* 0x00000046f1f17208 */ /* 0x000fe20004000000 */
[----:B------:R-:W-:Y:S01]  /*10be0*/  FADD.FTZ R65, R68, R65 ;  /* 0x0000004144417221 */ /* 0x000fe20000010000 */
[----:B------:R-:W-:Y:S01]  /*10bf0*/  HFMA2.MMA R66, -RZ, RZ, 0, 1.1920928955078125e-07 ;  /* 0x00000002ff427435 */ /* 0x000fe200000001ff */
[----:B------:R-:W-:Y:S01]  /*10c00*/  FADD.FTZ R69, R242, R69 ;  /* 0x00000045f2457221 */ /* 0x000fe20000010000 */
[----:B------:R-:W-:-:S02]  /*10c10*/  MOV R64, 0x10c60 ;  /* 0x00010c6000407802 */ /* 0x000fc40000000f00 */
[----:B------:R-:W-:Y:S02]  /*10c20*/  FSEL R68, R68, R65, !P0 ;  /* 0x0000004144447208 */ /* 0x000fe40004000000 */
[----:B------:R-:W-:Y:S02]  /*10c30*/  FSEL R242, R242, R69, !P0 ;  /* 0x00000045f2f27208 */ /* 0x000fe40004000000 */
[----:B------:R-:W-:Y:S02]  /*10c40*/  MOV R65, R241 ;  /* 0x000000f100417202 */ /* 0x000fe40000000f00 */
[----:B------:R-:W-:Y:S05]  /*10c50*/  CALL.REL.NOINC `($__internal_128_$__cuda_sm70_shflsync_up) ;  /* 0x00001b6000007944 */ /* 0x000fea0003c00000 */
[----:B-1----:R-:W-:Y:S01]  /*10c60*/  MOV R69, R66 ;  /* 0x0000004200457202 */ /* 0x002fe20000000f00 */
[----:B------:R-:W-:Y:S01]  /*10c70*/  HFMA2.MMA R66, -RZ, RZ, 0, 1.1920928955078125e-07 ;  /* 0x00000002ff427435 */ /* 0x000fe200000001ff */
[----:B------:R-:W-:Y:S02]  /*10c80*/  MOV R65, R67 ;  /* 0x0000004300417202 */ /* 0x000fe40000000f00 */
[----:B------:R-:W-:Y:S02]  /*10c90*/  MOV R245, RZ ;  /* 0x000000ff00f57202 */ /* 0x000fe40000000f00 */
[----:B------:R-:W-:-:S02]  /*10ca0*/  MOV R244, 0xffffffff ;  /* 0xffffffff00f47802 */ /* 0x000fc40000000f00 */
[----:B------:R-:W-:Y:S02]  /*10cb0*/  MOV R64, 0x10cd0 ;  /* 0x00010cd000407802 */ /* 0x000fe40000000f00 */
[----:B------:R-:W-:Y:S05]  /*10cc0*/  CALL.REL.NOINC `($__internal_128_$__cuda_sm70_shflsync_up) ;  /* 0x00001af000007944 */ /* 0x000fea0003c00000 */
[----:B-1----:R-:W-:Y:S01]  /*10cd0*/  MOV R70, R66 ;  /* 0x0000004200467202 */ /* 0x002fe20000000f00 */
[----:B------:R-:W-:Y:S01]  /*10ce0*/  HFMA2.MMA R66, -RZ, RZ, 0, 1.1920928955078125e-07 ;  /* 0x00000002ff427435 */ /* 0x000fe200000001ff */
[----:B------:R-:W-:Y:S02]  /*10cf0*/  MOV R65, R68 ;  /* 0x0000004400417202 */ /* 0x000fe40000000f00 */
[----:B------:R-:W-:Y:S02]  /*10d00*/  MOV R245, RZ ;  /* 0x000000ff00f57202 */ /* 0x000fe40000000f00 */
[----:B------:R-:W-:Y:S02]  /*10d10*/  MOV R244, 0xffffffff ;  /* 0xffffffff00f47802 */ /* 0x000fe40000000f00 */
[----:B------:R-:W-:Y:S02]  /*10d20*/  MOV R64, 0x10d40 ;  /* 0x00010d4000407802 */ /* 0x000fe40000000f00 */
[----:B------:R-:W-:Y:S05]  /*10d30*/  CALL.REL.NOINC `($__internal_128_$__cuda_sm70_shflsync_up) ;  /* 0x00001a8000007944 */ /* 0x000fea0003c00000 */
[----:B-1----:R-:W-:Y:S01]  /*10d40*/  MOV R71, R66 ;  /* 0x0000004200477202 */ /* 0x002fe20000000f00 */
[----:B------:R-:W-:Y:S01]  /*10d50*/  HFMA2.MMA R66, -RZ, RZ, 0, 1.1920928955078125e-07 ;  /* 0x00000002ff427435 */ /* 0x000fe200000001ff */
[----:B------:R-:W-:-:S02]  /*10d60*/  MOV R65, R242 ;  /* 0x000000f200417202 */ /* 0x000fc40000000f00 */
[----:B------:R-:W-:Y:S02]  /*10d70*/  MOV R245, RZ ;  /* 0x000000ff00f57202 */ /* 0x000fe40000000f00 */
[----:B------:R-:W-:Y:S02]  /*10d80*/  MOV R244, 0xffffffff ;  /* 0xffffffff00f47802 */ /* 0x000fe40000000f00 */
[----:B------:R-:W-:Y:S02]  /*10d90*/  MOV R64, 0x10db0 ;  /* 0x00010db000407802 */ /* 0x000fe40000000f00 */
[----:B------:R-:W-:Y:S05]  /*10da0*/  CALL.REL.NOINC `($__internal_128_$__cuda_sm70_shflsync_up) ;  /* 0x00001a1000007944 */ /* 0x000fea0003c00000 */
        /* <DEDUP_REMOVED lines=8> */
[----:B------:R-:W-:Y:S02]  /*10e30*/  FMUL.FTZ R64, R69, R67 ;  /* 0x0000004345407220 */ /* 0x000fe40000410000 */
[----:B------:R-:W-:Y:S02]  /*10e40*/  @P0 FADD.FTZ R68, R68, R65 ;  /* 0x0000004144440221 */ /* 0x000fe40000010000 */
[C---:B------:R-:W-:Y:S02]  /*10e50*/  FFMA.FTZ R64, R70.reuse, R241, R64 ;  /* 0x000000f146407223 */ /* 0x040fe40000010040 */
[----:B------:R-:W-:Y:S02]  /*10e60*/  FMUL.FTZ R70, R70, R67 ;  /* 0x0000004346467220 */ /* 0x000fe40000410000 */
[----:B------:R-:W-:Y:S01]  /*10e70*/  @P0 FADD.FTZ R242, R242, R71 ;  /* 0x00000047f2f20221 */ /* 0x000fe20000010000 */
[----:B------:R-:W-:Y:S01]  /*10e80*/  FSEL R67, R67, R64, !P0 ;  /* 0x0000004043437208 */ /* 0x000fe20004000000 */
[----:B------:R-:W-:Y:S01]  /*10e90*/  @P0 FFMA.FTZ R241, R69, R241, -R70 ;  /* 0x000000f145f10223 */ /* 0x000fe20000010846 */
[----:B------:R-:W-:-:S02]  /*10ea0*/  MOV R71, R68 ;  /* 0x0000004400477202 */ /* 0x000fc40000000f00 */
[----:B------:R-:W-:Y:S02]  /*10eb0*/  MOV R68, R242 ;  /* 0x000000f200447202 */ /* 0x000fe40000000f00 */
[----:B------:R-:W-:Y:S02]  /*10ec0*/  MOV R65, R241 ;  /* 0x000000f100417202 */ /* 0x000fe40000000f00 */
[----:B------:R-:W-:Y:S02]  /*10ed0*/  MOV R64, 0x10ef0 ;  /* 0x00010ef000407802 */ /* 0x000fe40000000f00 */
[----:B------:R-:W-:Y:S05]  /*10ee0*/  CALL.REL.NOINC `($__internal_128_$__cuda_sm70_shflsync_up) ;  /* 0x000018d000007944 */ /* 0x000fea0003c00000 */
[----:B-1----:R-:W-:Y:S01]  /*10ef0*/  MOV R69, R66 ;  /* 0x0000004200457202 */ /* 0x002fe20000000f00 */
[----:B------:R-:W-:Y:S01]  /*10f00*/  HFMA2.MMA R66, -RZ, RZ, 0, 2.384185791015625e-07 ;  /* 0x00000004ff427435 */ /* 0x000fe200000001ff */
[----:B------:R-:W-:Y:S02]  /*10f10*/  MOV R65, R67 ;  /* 0x0000004300417202 */ /* 0x000fe40000000f00 */
[----:B------:R-:W-:Y:S02]  /*10f20*/  MOV R245, RZ ;  /* 0x000000ff00f57202 */ /* 0x000fe40000000f00 */
[----:B------:R-:W-:-:S02]  /*10f30*/  MOV R244, 0xffffffff ;  /* 0xffffffff00f47802 */ /* 0x000fc40000000f00 */
[----:B------:R-:W-:Y:S02]  /*10f40*/  MOV R64, 0x10f60 ;  /* 0x00010f6000407802 */ /* 0x000fe40000000f00 */
[----:B------:R-:W-:Y:S05]  /*10f50*/  CALL.REL.NOINC `($__internal_128_$__cuda_sm70_shflsync_up) ;  /* 0x0000186000007944 */ /* 0x000fea0003c00000 */
[----:B-1----:R-:W-:Y:S01]  /*10f60*/  MOV R70, R66 ;  /* 0x0000004200467202 */ /* 0x002fe20000000f00 */
[----:B------:R-:W-:Y:S01]  /*10f70*/  HFMA2.MMA R66, -RZ, RZ, 0, 2.384185791015625e-07 ;  /* 0x00000004ff427435 */ /* 0x000fe200000001ff */
[----:B------:R-:W-:Y:S02]  /*10f80*/  MOV R65, R71 ;  /* 0x0000004700417202 */ /* 0x000fe40000000f00 */
[----:B------:R-:W-:Y:S02]  /*10f90*/  MOV R245, RZ ;  /* 0x000000ff00f57202 */ /* 0x000fe40000000f00 */
[----:B------:R-:W-:Y:S02]  /*10fa0*/  MOV R244, 0xffffffff ;  /* 0xffffffff00f47802 */ /* 0x000fe40000000f00 */
[----:B------:R-:W-:Y:S02]  /*10fb0*/  MOV R64, 0x10fd0 ;  /* 0x00010fd000407802 */ /* 0x000fe40000000f00 */
[----:B------:R-:W-:Y:S05]  /*10fc0*/  CALL.REL.NOINC `($__internal_128_$__cuda_sm70_shflsync_up) ;  /* 0x000017f000007944 */ /* 0x000fea0003c00000 */
[----:B-1----:R-:W-:Y:S01]  /*10fd0*/  MOV R242, R66 ;  /* 0x0000004200f27202 */ /* 0x002fe20000000f00 */
[----:B------:R-:W-:Y:S01]  /*10fe0*/  HFMA2.MMA R66, -RZ, RZ, 0, 2.384185791015625e-07 ;  /* 0x00000004ff427435 */ /* 0x000fe200000001ff */
[----:B------:R-:W-:-:S02]  /*10ff0*/  MOV R65, R68 ;  /* 0x0000004400417202 */ /* 0x000fc40000000f00 */
[----:B------:R-:W-:Y:S02]  /*11000*/  MOV R245, RZ ;  /* 0x000000ff00f57202 */ /* 0x000fe40000000f00 */
[----:B------:R-:W-:Y:S02]  /*11010*/  MOV R244, 0xffffffff ;  /* 0xffffffff00f47802 */ /* 0x000fe40000000f00 */
[----:B------:R-:W-:Y:S02]  /*11020*/  MOV R64, 0x11040 ;  /* 0x0001104000407802 */ /* 0x000fe40000000f00 */
[----:B------:R-:W-:Y:S05]  /*11030*/  CALL.REL.NOINC `($__internal_128_$__cuda_sm70_shflsync_up) ;  /* 0x0000178000007944 */ /* 0x000fea0003c00000 */
[-C--:B------:R-:W-:Y:S01]  /*11040*/  FMUL.FTZ R65, R242, R67.reuse ;  /* 0x00000043f2417220 */ /* 0x080fe20000410000 */
        /* <DEDUP_REMOVED lines=16> */
[----:B------:R-:W-:Y:S05]  /*11150*/  CALL.REL.NOINC `($__internal_128_$__cuda_sm70_shflsync_up) ;  /* 0x0000166000007944 */ /* 0x000fea0003c00000 */
[----:B-1----:R-:W-:Y:S01]  /*11160*/  MOV R69, R66 ;  /* 0x0000004200457202 */ /* 0x002fe20000000f00 */
[----:B------:R-:W-:Y:S01]  /*11170*/  HFMA2.MMA R66, -RZ, RZ, 0, 4.76837158203125e-07 ;  /* 0x00000008ff427435 */ /* 0x000fe200000001ff */
[----:B------:R-:W-:Y:S02]  /*11180*/  MOV R65, R67 ;  /* 0x0000004300417202 */ /* 0x000fe40000000f00 */
[----:B------:R-:W-:Y:S02]  /*11190*/  MOV R245, RZ ;  /* 0x000000ff00f57202 */ /* 0x000fe40000000f00 */
[----:B------:R-:W-:Y:S02]  /*111a0*/  MOV R244, 0xffffffff ;  /* 0xffffffff00f47802 */ /* 0x000fe40000000f00 */
[----:B------:R-:W-:Y:S02]  /*111b0*/  MOV R64, 0x111d0 ;  /* 0x000111d000407802 */ /* 0x000fe40000000f00 */
[----:B------:R-:W-:Y:S05]  /*111c0*/  CALL.REL.NOINC `($__internal_128_$__cuda_sm70_shflsync_up) ;  /* 0x000015f000007944 */ /* 0x000fea0003c00000 */
[----:B-1----:R-:W-:Y:S01]  /*111d0*/  MOV R70, R66 ;  /* 0x0000004200467202 */ /* 0x002fe20000000f00 */
[----:B------:R-:W-:Y:S01]  /*111e0*/  HFMA2.MMA R66, -RZ, RZ, 0, 4.76837158203125e-07 ;  /* 0x00000008ff427435 */ /* 0x000fe200000001ff */
[----:B------:R-:W-:-:S02]  /*111f0*/  MOV R65, R71 ;  /* 0x0000004700417202 */ /* 0x000fc40000000f00 */
[----:B------:R-:W-:Y:S02]  /*11200*/  MOV R245, RZ ;  /* 0x000000ff00f57202 */ /* 0x000fe40000000f00 */
[----:B------:R-:W-:Y:S02]  /*11210*/  MOV R244, 0xffffffff ;  /* 0xffffffff00f47802 */ /* 0x000fe40000000f00 */
[----:B------:R-:W-:Y:S02]  /*11220*/  MOV R64, 0x11240 ;  /* 0x0001124000407802 */ /* 0x000fe40000000f00 */
[----:B------:R-:W-:Y:S05]  /*11230*/  CALL.REL.NOINC `($__internal_128_$__cuda_sm70_shflsync_up) ;  /* 0x0000158000007944 */ /* 0x000fea0003c00000 */
[----:B-1----:R-:W-:Y:S01]  /*11240*/  MOV R242, R66 ;  /* 0x0000004200f27202 */ /* 0x002fe20000000f00 */
[----:B------:R-:W-:Y:S01]  /*11250*/  HFMA2.MMA R66, -RZ, RZ, 0, 4.76837158203125e-07 ;  /* 0x00000008ff427435 */ /* 0x000fe200000001ff */
[----:B------:R-:W-:Y:S02]  /*11260*/  MOV R65, R68 ;  /* 0x0000004400417202 */ /* 0x000fe40000000f00 */
[----:B------:R-:W-:Y:S02]  /*11270*/  MOV R245, RZ ;  /* 0x000000ff00f57202 */ /* 0x000fe40000000f00 */
[----:B------:R-:W-:-:S02]  /*11280*/  MOV R244, 0xffffffff ;  /* 0xffffffff00f47802 */ /* 0x000fc40000000f00 */
[----:B------:R-:W-:Y:S02]  /*11290*/  MOV R64, 0x112b0 ;  /* 0x000112b000407802 */ /* 0x000fe40000000f00 */
[----:B------:R-:W-:Y:S05]  /*112a0*/  CALL.REL.NOINC `($__internal_128_$__cuda_sm70_shflsync_up) ;  /* 0x0000151000007944 */ /* 0x000fea0003c00000 */
[----:B------:R-:W-:Y:S01]  /*112b0*/  ISETP.GE.AND P0, PT, R83, 0x8, PT ;  /* 0x000000085300780c */ /* 0x000fe20003f06270 */
[----:B-1----:R-:W-:Y:S01]  /*112c0*/  FMUL.FTZ R64, R67, R66 ;  /* 0x0000004243407220 */ /* 0x002fe20000410000 */
[----:B------:R-:W-:Y:S01]  /*112d0*/  MOV R245, RZ ;  /* 0x000000ff00f57202 */ /* 0x000fe20000000f00 */
[-C--:B------:R-:W-:Y:S01]  /*112e0*/  FMUL.FTZ R243, R69, R67.reuse ;  /* 0x0000004345f37220 */ /* 0x080fe20000410000 */
[----:B------:R-:W-:Y:S01]  /*112f0*/  MOV R244, 0xffffffff ;  /* 0xffffffff00f47802 */ /* 0x000fe20000000f00 */
[C---:B------:R-:W-:Y:S02]  /*11300*/  FMUL.FTZ R65, R242.reuse, R67 ;  /* 0x00000043f2417220 */ /* 0x040fe40000410000 */
[-C--:B------:R-:W-:Y:S02]  /*11310*/  FFMA.FTZ R64, R242, R241.reuse, -R64 ;  /* 0x000000f1f2407223 */ /* 0x080fe40000010840 */
        /* <DEDUP_REMOVED lines=9> */
[-C--:B------:R-:W-:Y:S02]  /*113b0*/  MOV R243, R241.reuse ;  /* 0x000000f100f37202 */ /* 0x080fe40000000f00 */
[----:B------:R-:W-:Y:S02]  /*113c0*/  MOV R65, R241 ;  /* 0x000000f100417202 */ /* 0x000fe40000000f00 */
[----:B------:R-:W-:-:S02]  /*113d0*/  MOV R241, R71 ;  /* 0x0000004700f17202 */ /* 0x000fc40000000f00 */
[----:B------:R-:W-:Y:S02]  /*113e0*/  MOV R242, R68 ;  /* 0x0000004400f27202 */ /* 0x000fe40000000f00 */
[----:B------:R-:W-:Y:S05]  /*113f0*/  CALL.REL.NOINC `($__internal_128_$__cuda_sm70_shflsync_up) ;  /* 0x000013c000007944 */ /* 0x000fea0003c00000 */
[----:B-1----:R-:W-:Y:S01]  /*11400*/  MOV R67, R66 ;  /* 0x0000004200437202 */ /* 0x002fe20000000f00 */
[----:B------:R-:W-:Y:S01]  /*11410*/  HFMA2.MMA R66, -RZ, RZ, 0, 9.5367431640625e-07 ;  /* 0x00000010ff427435 */ /* 0x000fe200000001ff */
[----:B------:R-:W-:Y:S02]  /*11420*/  MOV R65, R69 ;  /* 0x0000004500417202 */ /* 0x000fe40000000f00 */
[----:B------:R-:W-:Y:S02]  /*11430*/  MOV R245, RZ ;  /* 0x000000ff00f57202 */ /* 0x000fe40000000f00 */
[----:B------:R-:W-:Y:S02]  /*11440*/  MOV R244, 0xffffffff ;  /* 0xffffffff00f47802 */ /* 0x000fe40000000f00 */
[----:B------:R-:W-:Y:S02]  /*11450*/  MOV R64, 0x11470 ;  /* 0x0001147000407802 */ /* 0x000fe40000000f00 */
[----:B------:R-:W-:Y:S05]  /*11460*/  CALL.REL.NOINC `($__internal_128_$__cuda_sm70_shflsync_up) ;  /* 0x0000135000007944 */ /* 0x000fea0003c00000 */
[----:B-1----:R-:W-:Y:S01]  /*11470*/  MOV R70, R66 ;  /* 0x0000004200467202 */ /* 0x002fe20000000f00 */
[----:B------:R-:W-:Y:S01]  /*11480*/  HFMA2.MMA R66, -RZ, RZ, 0, 9.5367431640625e-07 ;  /* 0x00000010ff427435 */ /* 0x000fe200000001ff */
[----:B------:R-:W-:-:S02]  /*11490*/  MOV R65, R71 ;  /* 0x0000004700417202 */ /* 0x000fc40000000f00 */
[----:B------:R-:W-:Y:S02]  /*114a0*/  MOV R245, RZ ;  /* 0x000000ff00f57202 */ /* 0x000fe40000000f00 */
[----:B------:R-:W-:Y:S02]  /*114b0*/  MOV R244, 0xffffffff ;  /* 0xffffffff00f47802 */ /* 0x000fe40000000f00 */
[----:B------:R-:W-:Y:S02]  /*114c0*/  MOV R64, 0x114e0 ;  /* 0x000114e000407802 */ /* 0x000fe40000000f00 */
[----:B------:R-:W-:Y:S05]  /*114d0*/  CALL.REL.NOINC `($__internal_128_$__cuda_sm70_shflsync_up) ;  /* 0x000012e000007944 */ /* 0x000fea0003c00000 */
[----:B-1----:R-:W-:Y:S01]  /*114e0*/  MOV R71, R66 ;  /* 0x0000004200477202 */ /* 0x002fe20000000f00 */
[----:B------:R-:W-:Y:S01]  /*114f0*/  HFMA2.MMA R66, -RZ, RZ, 0, 9.5367431640625e-07 ;  /* 0x00000010ff427435 */ /* 0x000fe200000001ff */
[----:B------:R-:W-:Y:S02]  /*11500*/  MOV R65, R68 ;  /* 0x0000004400417202 */ /* 0x000fe40000000f00 */
[----:B------:R-:W-:Y:S02]  /*11510*/  MOV R245, RZ ;  /* 0x000000ff00f57202 */ /* 0x000fe40000000f00 */
[----:B------:R-:W-:-:S02]  /*11520*/  MOV R244, 0xffffffff ;  /* 0xffffffff00f47802 */ /* 0x000fc40000000f00 */
[----:B------:R-:W-:Y:S02]  /*11530*/  MOV R64, 0x11550 ;  /* 0x0001155000407802 */ /* 0x000fe40000000f00 */
[----:B------:R-:W-:Y:S05]  /*11540*/  CALL.REL.NOINC `($__internal_128_$__cuda_sm70_shflsync_up) ;  /* 0x0000127000007944 */ /* 0x000fea0003c00000 */
[----:B-1----:R-:W-:Y:S01]  /*11550*/  MOV R64, R66 ;  /* 0x0000004200407202 */ /* 0x002fe20000000f00 */
[----:B------:R-:W-:Y:S05]  /*11560*/  BRA `(.L_x_5365) ;  /* 0xffff6d9000007947 */ /* 0x000fea000383ffff */
.L_x_5262:
[----:B-1----:R-:W-:Y:S01]  /*11570*/  HFMA2.MMA R66, -RZ, RZ, 0, 5.9604644775390625e-08 ;  /* 0x00000001ff427435 */ /* 0x002fe200000001ff */
[----:B------:R-:W-:Y:S02]  /*11580*/  MOV R65, R68 ;  /* 0x0000004400417202 */ /* 0x000fe40000000f00 */
[----:B------:R-:W-:Y:S02]  /*11590*/  MOV R245, RZ ;  /* 0x000000ff00f57202 */ /* 0x000fe40000000f00 */
[----:B------:R-:W-:Y:S02]  /*115a0*/  MOV R244, 0xffffffff ;  /* 0xffffffff00f47802 */ /* 0x000fe40000000f00 */
[----:B------:R-:W-:Y:S02]  /*115b0*/  MOV R64, 0x115d0 ;  /* 0x000115d000407802 */ /* 0x000fe40000000f00 */
[----:B0-----:R-:W-:Y:S05]  /*115c0*/  CALL.REL.NOINC `($__internal_128_$__cuda_sm70_shflsync_up) ;  /* 0x000011f000007944 */ /* 0x001fea0003c00000 */
[----:B-1----:R-:W-:Y:S01]  /*115d0*/  MOV R68, R66 ;  /* 0x0000004200447202 */ /* 0x002fe20000000f00 */
[----:B------:R-:W-:Y:S01]  /*115e0*/  HFMA2.MMA R66, -RZ, RZ, 0, 5.9604644775390625e-08 ;  /* 0x00000001ff427435 */ /* 0x000fe200000001ff */
[----:B------:R-:W-:-:S02]  /*115f0*/  MOV R65, R69 ;  /* 0x0000004500417202 */ /* 0x000fc40000000f00 */
[----:B------:R-:W-:Y:S02]  /*11600*/  MOV R245, RZ ;  /* 0x000000ff00f57202 */ /* 0x000fe40000000f00 */
[----:B------:R-:W-:Y:S02]  /*11610*/  MOV R244, 0xffffffff ;  /* 0xffffffff00f47802 */ /* 0x000fe40000000f00 */
[----:B------:R-:W-:Y:S02]  /*11620*/  MOV R64, 0x11640 ;  /* 0x0001164000407802 */ /* 0x000fe40000000f00 */
[----:B------:R-:W-:Y:S05]  /*11630*/  CALL.REL.NOINC `($__internal_128_$__cuda_sm70_shflsync_up) ;  /* 0x0000118000007944 */ /* 0x000fea0003c00000 */
[----:B-1----:R-:W-:Y:S01]  /*11640*/  MOV R69, R66 ;  /* 0x0000004200457202 */ /* 0x002fe20000000f00 */
[----:B------:R-:W-:Y:S01]  /*11650*/  HFMA2.MMA R66, -RZ, RZ, 0, 5.9604644775390625e-08 ;  /* 0x00000001ff427435 */ /* 0x000fe200000001ff */
[----:B------:R-:W-:Y:S02]  /*11660*/  MOV R65, R67 ;  /* 0x0000004300417202 */ /* 0x000fe40000000f00 */
[----:B------:R-:W-:Y:S02]  /*11670*/  MOV R245, RZ ;  /* 0x000000ff00f57202 */ /* 0x000fe40000000f00 */
[----:B------:R-:W-:-:S02]  /*11680*/  MOV R244, 0xffffffff ;  /* 0xffffffff00f47802 */ /* 0x000fc40000000f00 */
[----:B------:R-:W-:Y:S02]  /*11690*/  MOV R64, 0x116b0 ;  /* 0x000116b000407802 */ /* 0x000fe40000000f00 */
[----:B------:R-:W-:Y:S05]  /*116a0*/  CALL.REL.NOINC `($__internal_128_$__cuda_sm70_shflsync_up) ;  /* 0x0000111000007944 */ /* 0x000fea0003c00000 */
        /* <DEDUP_REMOVED lines=8> */
[----:B------:R-:W-:Y:S01]  /*11730*/  HFMA2.MMA R66, -RZ, RZ, 0, 0 ;  /* 0x00000000ff427435 */ /* 0x000fe200000001ff */
[----:B------:R-:W-:-:S02]  /*11740*/  MOV R64, R60 ;  /* 0x0000003c00407202 */ /* 0x000fc40000000f00 */
[----:B------:R-:W-:Y:S02]  /*11750*/  MOV R60, R67 ;  /* 0x00000043003c7202 */ /* 0x000fe40000000f00 */
[----:B------:R-:W-:Y:S02]  /*11760*/  MOV R247, 0xffffffff ;  /* 0xffffffff00f77802 */ /* 0x000fe40000000f00 */
[----:B------:R-:W-:Y:S02]  /*11770*/  MOV R65, 0x11790 ;  /* 0x0001179000417802 */ /* 0x000fe40000000f00 */
[----:B------:R-:W-:Y:S05]  /*11780*/  CALL.REL.NOINC `($__internal_127_$__cuda_sm70_shflsync_idx_p) ;  /* 0x00000fc000007944 */ /* 0x000fea0003c00000 */
[----:B-1----:R-:W-:Y:S01]  /*11790*/  MOV R70, R66 ;  /* 0x0000004200467202 */ /* 0x002fe20000000f00 */
[----:B------:R-:W-:Y:S01]  /*117a0*/  HFMA2.MMA R66, -RZ, RZ, 0, 0 ;  /* 0x00000000ff427435 */ /* 0x000fe200000001ff */
[----:B------:R-:W-:Y:S02]  /*117b0*/  MOV R64, R61 ;  /* 0x0000003d00407202 */ /* 0x000fe40000000f00 */
[----:B------:R-:W-:Y:S02]  /*117c0*/  MOV R247, 0xffffffff ;  /* 0xffffffff00f77802 */ /* 0x000fe40000000f00 */
[----:B------:R-:W-:-:S02]  /*117d0*/  MOV R65, 0x117f0 ;  /* 0x000117f000417802 */ /* 0x000fc40000000f00 */
[----:B0-----:R-:W-:Y:S05]  /*117e0*/  CALL.REL.NOINC `($__internal_127_$__cuda_sm70_shflsync_idx_p) ;  /* 0x00000f6000007944 */ /* 0x001fea0003c00000 */
[----:B-1----:R-:W-:Y:S01]  /*117f0*/  MOV R241, R66 ;  /* 0x0000004200f17202 */ /* 0x002fe20000000f00 */
[----:B------:R-:W-:Y:S01]  /*11800*/  HFMA2.MMA R66, -RZ, RZ, 0, 0 ;  /* 0x00000000ff427435 */ /* 0x000fe200000001ff */
[----:B------:R-:W-:-:S02]  /*11810*/  MOV R64, R62 ;  /* 0x0000003e00407202 */ /* 0x000fc40000000f00 */
[----:B------:R-:W-:Y:S02]  /*11820*/  MOV R247, 0xffffffff ;  /* 0xffffffff00f77802 */ /* 0x000fe40000000f00 */
[----:B------:R-:W-:Y:S02]  /*11830*/  MOV R65, 0x11850 ;  /* 0x0001185000417802 */ /* 0x000fe40000000f00 */
[----:B0-----:R-:W-:Y:S05]  /*11840*/  CALL.REL.NOINC `($__internal_127_$__cuda_sm70_shflsync_idx_p) ;  /* 0x00000f0000007944 */ /* 0x001fea0003c00000 */
[----:B-1----:R-:W-:Y:S01]  /*11850*/  MOV R62, R66 ;  /* 0x00000042003e7202 */ /* 0x002fe20000000f00 */
[----:B------:R-:W-:Y:S01]  /*11860*/  HFMA2.MMA R66, -RZ, RZ, 0, 0 ;  /* 0x00000000ff427435 */ /* 0x000fe200000001ff */
[----:B------:R-:W-:Y:S02]  /*11870*/  MOV R64, R63 ;  /* 0x0000003f00407202 */ /* 0x000fe40000000f00 */
[----:B------:R-:W-:Y:S02]  /*11880*/  MOV R247, 0xffffffff ;  /* 0xffffffff00f77802 */ /* 0x000fe40000000f00 */
[----:B------:R-:W-:Y:S02]  /*11890*/  MOV R65, 0x118b0 ;  /* 0x000118b000417802 */ /* 0x000fe40000000f00 */
[----:B0-----:R-:W-:Y:S05]  /*118a0*/  CALL.REL.NOINC `($__internal_127_$__cuda_sm70_shflsync_idx_p) ;  /* 0x00000ea000007944 */ /* 0x001fea0003c00000 */
[----:B01----:R-:W-:Y:S05]  /*118b0*/  BRA `(.L_x_5366) ;  /* 0xffff6d4000007947 */ /* 0x003fea000383ffff */
.L_x_5265:
[----:B------:R-:W-:Y:S01]  /*118c0*/  HFMA2.MMA R66, -RZ, RZ, 0, 5.9604644775390625e-08 ;  /* 0x00000001ff427435 */ /* 0x000fe200000001ff */
[----:B------:R-:W-:Y:S02]  /*118d0*/  MOV R241, R123 ;  /* 0x0000007b00f17202 */ /* 0x000fe40000000f00 */
[----:B------:R-:W-:-:S02]  /*118e0*/  MOV R242, 0x1f ;  /* 0x0000001f00f27802 */ /* 0x000fc40000000f00 */
[----:B------:R-:W-:Y:S02]  /*118f0*/  MOV R65, 0xffffffff ;  /* 0xffffffff00417802 */ /* 0x000fe40000000f00 */
[----:B------:R-:W-:Y:S02]  /*11900*/  MOV R64, 0x11920 ;  /* 0x0001192000407802 */ /* 0x000fe40000000f00 */
[----:B0-----:R-:W-:Y:S05]  /*11910*/  CALL.REL.NOINC `($__internal_126_$__cuda_sm70_shflsync_down) ;  /* 0x00000df000007944 */ /* 0x001fea0003c00000 */
[----:B-1----:R-:W-:Y:S01]  /*11920*/  MOV R67, R66 ;  /* 0x0000004200437202 */ /* 0x002fe20000000f00 */
[----:B------:R-:W-:Y:S05]  /*11930*/  BRA `(.L_x_5367) ;  /* 0xffff801000007947 */ /* 0x000fea000383ffff */
.L_x_5266:
[----:B------:R-:W-:Y:S01]  /*11940*/  HFMA2.MMA R66, -RZ, RZ, 0, 5.9604644775390625e-08 ;  /* 0x00000001ff427435 */ /* 0x000fe200000001ff */
[----:B------:R-:W-:Y:S02]  /*11950*/  MOV R241, R69 ;  /* 0x0000004500f17202 */ /* 0x000fe40000000f00 */
[----:B------:R-:W-:Y:S02]  /*11960*/  MOV R242, 0x1f ;  /* 0x0000001f00f27802 */ /* 0x000fe40000000f00 */
[----:B------:R-:W-:Y:S02]  /*11970*/  MOV R65, 0xffffffff ;  /* 0xffffffff00417802 */ /* 0x000fe40000000f00 */
[----:B------:R-:W-:-:S02]  /*11980*/  MOV R64, 0x119a0 ;  /* 0x000119a000407802 */ /* 0x000fc40000000f00 */
[----:B012---:R-:W-:Y:S05]  /*11990*/  CALL.REL.NOINC `($__internal_126_$__cuda_sm70_shflsync_down) ;  /* 0x00000d7000007944 */ /* 0x007fea0003c00000 */
[----:B-1----:R-:W-:Y:S01]  /*119a0*/  MOV R69, R66 ;  /* 0x0000004200457202 */ /* 0x002fe20000000f00 */
[----:B------:R-:W-:Y:S01]  /*119b0*/  HFMA2.MMA R66, -RZ, RZ, 0, 5.9604644775390625e-08 ;  /* 0x00000001ff427435 */ /* 0x000fe200000001ff */
[----:B------:R-:W-:-:S02]  /*119c0*/  MOV R241, R68 ;  /* 0x0000004400f17202 */ /* 0x000fc40000000f00 */
[----:B------:R-:W-:Y:S02]  /*119d0*/  MOV R242, 0x1f ;  /* 0x0000001f00f27802 */ /* 0x000fe40000000f00 */
[----:B------:R-:W-:Y:S02]  /*119e0*/  MOV R65, 0xffffffff ;  /* 0xffffffff00417802 */ /* 0x000fe40000000f00 */
[----:B------:R-:W-:Y:S02]  /*119f0*/  MOV R64, 0x11a10 ;  /* 0x00011a1000407802 */ /* 0x000fe40000000f00 */
[----:B------:R-:W-:Y:S05]  /*11a00*/  CALL.REL.NOINC `($__internal_126_$__cuda_sm70_shflsync_down) ;  /* 0x00000d0000007944 */ /* 0x000fea0003c00000 */
[----:B-1----:R-:W-:Y:S01]  /*11a10*/  MOV R123, R66 ;  /* 0x00000042007b7202 */ /* 0x002fe20000000f00 */
[----:B------:R-:W-:Y:S01]  /*11a20*/  HFMA2.MMA R66, -RZ, RZ, 0, 5.9604644775390625e-08 ;  /* 0x00000001ff427435 */ /* 0x000fe200000001ff */
[----:B------:R-:W-:Y:S02]  /*11a30*/  MOV R241, R70 ;  /* 0x0000004600f17202 */ /* 0x000fe40000000f00 */
[----:B------:R-:W-:Y:S02]  /*11a40*/  MOV R242, 0x1f ;  /* 0x0000001f00f27802 */ /* 0x000fe40000000f00 */
[----:B------:R-:W-:-:S02]  /*11a50*/  MOV R65, 0xffffffff ;  /* 0xffffffff00417802 */ /* 0x000fc40000000f00 */
[----:B------:R-:W-:Y:S02]  /*11a60*/  MOV R64, 0x11a80 ;  /* 0x00011a8000407802 */ /* 0x000fe40000000f00 */
[----:B------:R-:W-:Y:S05]  /*11a70*/  CALL.REL.NOINC `($__internal_126_$__cuda_sm70_shflsync_down) ;  /* 0x00000c9000007944 */ /* 0x000fea0003c00000 */
[----:B-1----:R-:W-:Y:S05]  /*11a80*/  BRA `(.L_x_5368) ;  /* 0xffff7f0000007947 */ /* 0x002fea000383ffff */
.L_x_5269:
[----:B0-----:R-:W-:Y:S01]  /*11a90*/  HFMA2.MMA R66, -RZ, RZ, 0, 1.1920928955078125e-07 ;  /* 0x00000002ff427435 */ /* 0x001fe200000001ff */
[----:B------:R-:W-:Y:S02]  /*11aa0*/  MOV R241, R71 ;  /* 0x0000004700f17202 */ /* 0x000fe40000000f00 */
[----:B------:R-:W-:Y:S02]  /*11ab0*/  MOV R242, 0x1f ;  /* 0x0000001f00f27802 */ /* 0x000fe40000000f00 */
[----:B------:R-:W-:Y:S02]  /*11ac0*/  MOV R65, 0xffffffff ;  /* 0xffffffff00417802 */ /* 0x000fe40000000f00 */
[----:B------:R-:W-:Y:S02]  /*11ad0*/  MOV R64, 0x11af0 ;  /* 0x00011af000407802 */ /* 0x000fe40000000f00 */
[----:B-1234-:R-:W-:Y:S05]  /*11ae0*/  CALL.REL.NOINC `($__internal_126_$__cuda_sm70_shflsync_down) ;  /* 0x00000c2000007944 */ /* 0x01efea0003c00000 */
[----:B-1----:R-:W-:Y:S01]  /*11af0*/  MOV R67, R66 ;  /* 0x0000004200437202 */ /* 0x002fe20000000f00 */
[----:B------:R-:W-:Y:S01]  /*11b00*/  HFMA2.MMA R66, -RZ, RZ, 0, 1.1920928955078125e-07 ;  /* 0x00000002ff427435 */ /* 0x000fe200000001ff */
[----:B------:R-:W-:Y:S02]  /*11b10*/  MOV R241, R231 ;  /* 0x000000e700f17202 */ /* 0x000fe40000000f00 */
[----:B------:R-:W-:-:S02]  /*11b20*/  MOV R242, 0x1f ;  /* 0x0000001f00f27802 */ /* 0x000fc40000000f00 */
[----:B------:R-:W-:Y:S02]  /*11b30*/  MOV R65, 0xffffffff ;  /* 0xffffffff00417802 */ /* 0x000fe40000000f00 */
[----:B------:R-:W-:Y:S02]  /*11b40*/  MOV R64, 0x11b60 ;  /* 0x00011b6000407802 */ /* 0x000fe40000000f00 */
[----:B------:R-:W-:Y:S05]  /*11b50*/  CALL.REL.NOINC `($__internal_126_$__cuda_sm70_shflsync_down) ;  /* 0x00000bb000007944 */ /* 0x000fea0003c00000 */
[----:B-1----:R-:W-:Y:S01]  /*11b60*/  MOV R69, R66 ;  /* 0x0000004200457202 */ /* 0x002fe20000000f00 */
[----:B------:R-:W-:Y:S01]  /*11b70*/  HFMA2.MMA R66, -RZ, RZ, 0, 1.1920928955078125e-07 ;  /* 0x00000002ff427435 */ /* 0x000fe200000001ff */
[----:B------:R-:W-:Y:S02]  /*11b80*/  MOV R241, R68 ;  /* 0x0000004400f17202 */ /* 0x000fe40000000f00 */
[----:B------:R-:W-:Y:S02]  /*11b90*/  MOV R242, 0x1f ;  /* 0x0000001f00f27802 */ /* 0x000fe40000000f00 */
[----:B------:R-:W-:Y:S02]  /*11ba0*/  MOV R65, 0xffffffff ;  /* 0xffffffff00417802 */ /* 0x000fe40000000f00 */
[----:B------:R-:W-:-:S02]  /*11bb0*/  MOV R64, 0x11bd0 ;  /* 0x00011bd000407802 */ /* 0x000fc40000000f00 */
[----:B------:R-:W-:Y:S05]  /*11bc0*/  CALL.REL.NOINC `($__internal_126_$__cuda_sm70_shflsync_down) ;  /* 0x00000b4000007944 */ /* 0x000fea0003c00000 */
[----:B-1----:R-:W-:Y:S01]  /*11bd0*/  MOV R70, R66 ;  /* 0x0000004200467202 */ /* 0x002fe20000000f00 */
[----:B------:R-:W-:Y:S01]  /*11be0*/  HFMA2.MMA R66, -RZ, RZ, 0, 1.1920928955078125e-07 ;  /* 0x00000002ff427435 */ /* 0x000fe200000001ff */
[----:B------:R-:W-:-:S02]  /*11bf0*/  MOV R241, R122 ;  /* 0x0000007a00f17202 */ /* 0x000fc40000000f00 */
[----:B------:R-:W-:Y:S02]  /*11c00*/  MOV R242, 0x1f ;  /* 0x0000001f00f27802 */ /* 0x000fe40000000f00 */
[----:B------:R-:W-:Y:S02]  /*11c10*/  MOV R65, 0xffffffff ;  /* 0xffffffff00417802 */ /* 0x000fe40000000f00 */
[----:B------:R-:W-:Y:S02]  /*11c20*/  MOV R64, 0x11c40 ;  /* 0x00011c4000407802 */ /* 0x000fe40000000f00 */
[----:B------:R-:W-:Y:S05]  /*11c30*/  CALL.REL.NOINC `($__internal_126_$__cuda_sm70_shflsync_down) ;  /* 0x00000ad000007944 */ /* 0x000fea0003c00000 */
[----:B-1----:R-:W-:Y:S05]  /*11c40*/  BRA `(.L_x_5369) ;  /* 0xffff7e8000007947 */ /* 0x002fea000383ffff */
.L_x_5272:
[----:B0-----:R-:W-:Y:S01]  /*11c50*/  HFMA2.MMA R66, -RZ, RZ, 0, 2.384185791015625e-07 ;  /* 0x00000004ff427435 */ /* 0x001fe200000001ff */
[----:B------:R-:W-:Y:S02]  /*11c60*/  MOV R241, R71 ;  /* 0x0000004700f17202 */ /* 0x000fe40000000f00 */
[----:B------:R-:W-:Y:S02]  /*11c70*/  MOV R242, 0x1f ;  /* 0x0000001f00f27802 */ /* 0x000fe40000000f00 */
[----:B------:R-:W-:Y:S02]  /*11c80*/  MOV R65, 0xffffffff ;  /* 0xffffffff00417802 */ /* 0x000fe40000000f00 */
[----:B------:R-:W-:-:S02]  /*11c90*/  MOV R64, 0x11cb0 ;  /* 0x00011cb000407802 */ /* 0x000fc40000000f00 */
[----:B-1234-:R-:W-:Y:S05]  /*11ca0*/  CALL.REL.NOINC `($__internal_126_$__cuda_sm70_shflsync_down) ;  /* 0x00000a6000007944 */ /* 0x01efea0003c00000 */
[----:B-1----:R-:W-:Y:S01]  /*11cb0*/  MOV R67, R66 ;  /* 0x0000004200437202 */ /* 0x002fe20000000f00 */
[----:B------:R-:W-:Y:S05]  /*11cc0*/  BRA `(.L_x_5370) ;  /* 0xffff7f1000007947 */ /* 0x000fea000383ffff */
.L_x_5273:
[----:B0-----:R-:W-:Y:S01]  /*11cd0*/  HFMA2.MMA R66, -RZ, RZ, 0, 2.384185791015625e-07 ;  /* 0x00000004ff427435 */ /* 0x001fe200000001ff */
[----:B------:R-:W-:-:S02]  /*11ce0*/  MOV R241, R231 ;  /* 0x000000e700f17202 */ /* 0x000fc40000000f00 */
[----:B------:R-:W-:Y:S02]  /*11cf0*/  MOV R242, 0x1f ;  /* 0x0000001f00f27802 */ /* 0x000fe40000000f00 */
[----:B------:R-:W-:Y:S02]  /*11d00*/  MOV R65, 0xffffffff ;  /* 0xffffffff00417802 */ /* 0x000fe40000000f00 */
[----:B------:R-:W-:Y:S02]  /*11d10*/  MOV R64, 0x11d30 ;  /* 0x00011d3000407802 */ /* 0x000fe40000000f00 */
[----:B-1234-:R-:W-:Y:S05]  /*11d20*/  CALL.REL.NOINC `($__internal_126_$__cuda_sm70_shflsync_down) ;  /* 0x000009e000007944 */ /* 0x01efea0003c00000 */
[----:B-1----:R-:W-:Y:S01]  /*11d30*/  MOV R69, R66 ;  /* 0x0000004200457202 */ /* 0x002fe20000000f00 */
[----:B------:R-:W-:Y:S01]  /*11d40*/  HFMA2.MMA R66, -RZ, RZ, 0, 2.384185791015625e-07 ;  /* 0x00000004ff427435 */ /* 0x000fe200000001ff */
[----:B------:R-:W-:Y:S02]  /*11d50*/  MOV R241, R68 ;  /* 0x0000004400f17202 */ /* 0x000fe40000000f00 */
[----:B------:R-:W-:Y:S02]  /*11d60*/  MOV R242, 0x1f ;  /* 0x0000001f00f27802 */ /* 0x000fe40000000f00 */
[----:B------:R-:W-:-:S02]  /*11d70*/  MOV R65, 0xffffffff ;  /* 0xffffffff00417802 */ /* 0x000fc40000000f00 */
[----:B------:R-:W-:Y:S02]  /*11d80*/  MOV R64, 0x11da0 ;  /* 0x00011da000407802 */ /* 0x000fe40000000f00 */
[----:B------:R-:W-:Y:S05]  /*11d90*/  CALL.REL.NOINC `($__internal_126_$__cuda_sm70_shflsync_down) ;  /* 0x0000097000007944 */ /* 0x000fea0003c00000 */
[----:B-1----:R-:W-:Y:S01]  /*11da0*/  MOV R70, R66 ;  /* 0x0000004200467202 */ /* 0x002fe20000000f00 */
[----:B------:R-:W-:Y:S01]  /*11db0*/  HFMA2.MMA R66, -RZ, RZ, 0, 2.384185791015625e-07 ;  /* 0x00000004ff427435 */ /* 0x000fe200000001ff */
[----:B------:R-:W-:Y:S02]  /*11dc0*/  MOV R241, R122 ;  /* 0x0000007a00f17202 */ /* 0x000fe40000000f00 */
[----:B------:R-:W-:Y:S02]  /*11dd0*/  MOV R242, 0x1f ;  /* 0x0000001f00f27802 */ /* 0x000fe40000000f00 */
[----:B------:R-:W-:Y:S02]  /*11de0*/  MOV R65, 0xffffffff ;  /* 0xffffffff00417802 */ /* 0x000fe40000000f00 */
[----:B------:R-:W-:Y:S02]  /*11df0*/  MOV R64, 0x11e10 ;  /* 0x00011e1000407802 */ /* 0x000fe40000000f00 */
[----:B------:R-:W-:Y:S05]  /*11e00*/  CALL.REL.NOINC `($__internal_126_$__cuda_sm70_shflsync_down) ;  /* 0x0000090000007944 */ /* 0x000fea0003c00000 */
[----:B-1----:R-:W-:Y:S05]  /*11e10*/  BRA `(.L_x_5371) ;  /* 0xffff7e0000007947 */ /* 0x002fea000383ffff */
.L_x_5276:
[----:B0-----:R-:W-:Y:S01]  /*11e20*/  HFMA2.MMA R66, -RZ, RZ, 0, 4.76837158203125e-07 ;  /* 0x00000008ff427435 */ /* 0x001fe200000001ff */
[----:B------:R-:W-:Y:S02]  /*11e30*/  MOV R241, R71 ;  /* 0x0000004700f17202 */ /* 0x000fe40000000f00 */
[----:B------:R-:W-:-:S02]  /*11e40*/  MOV R242, 0x1f ;  /* 0x0000001f00f27802 */ /* 0x000fc40000000f00 */
[----:B------:R-:W-:Y:S02]  /*11e50*/  MOV R65, 0xffffffff ;  /* 0xffffffff00417802 */ /* 0x000fe40000000f00 */
[----:B------:R-:W-:Y:S02]  /*11e60*/  MOV R64, 0x11e80 ;  /* 0x00011e8000407802 */ /* 0x000fe40000000f00 */
[----:B-1234-:R-:W-:Y:S05]  /*11e70*/  CALL.REL.NOINC `($__internal_126_$__cuda_sm70_shflsync_down) ;  /* 0x0000089000007944 */ /* 0x01efea0003c00000 */
[----:B-1----:R-:W-:Y:S01]  /*11e80*/  MOV R67, R66 ;  /* 0x0000004200437202 */ /* 0x002fe20000000f00 */
[----:B------:R-:W-:Y:S01]  /*11e90*/  HFMA2.MMA R66, -RZ, RZ, 0, 4.76837158203125e-07 ;  /* 0x00000008ff427435 */ /* 0x000fe200000001ff */
[----:B------:R-:W-:Y:S02]  /*11ea0*/  MOV R241, R231 ;  /* 0x000000e700f17202 */ /* 0x000fe40000000f00 */
[----:B------:R-:W-:Y:S02]  /*11eb0*/  MOV R242, 0x1f ;  /* 0x0000001f00f27802 */ /* 0x000fe40000000f00 */
[----:B------:R-:W-:Y:S02]  /*11ec0*/  MOV R65, 0xffffffff ;  /* 0xffffffff00417802 */ /* 0x000fe40000000f00 */
[----:B------:R-:W-:-:S02]  /*11ed0*/  MOV R64, 0x11ef0 ;  /* 0x00011ef000407802 */ /* 0x000fc40000000f00 */
[----:B------:R-:W-:Y:S05]  /*11ee0*/  CALL.REL.NOINC `($__internal_126_$__cuda_sm70_shflsync_down) ;  /* 0x0000082000007944 */ /* 0x000fea0003c00000 */
[----:B-1----:R-:W-:Y:S01]  /*11ef0*/  MOV R69, R66 ;  /* 0x0000004200457202 */ /* 0x002fe20000000f00 */
[----:B------:R-:W-:Y:S01]  /*11f00*/  HFMA2.MMA R66, -RZ, RZ, 0, 4.76837158203125e-07 ;  /* 0x00000008ff427435 */ /* 0x000fe200000001ff */
[----:B------:R-:W-:-:S02]  /*11f10*/  MOV R241, R68 ;  /* 0x0000004400f17202 */ /* 0x000fc40000000f00 */
[----:B------:R-:W-:Y:S02]  /*11f20*/  MOV R242, 0x1f ;  /* 0x0000001f00f27802 */ /* 0x000fe40000000f00 */
[----:B------:R-:W-:Y:S02]  /*11f30*/  MOV R65, 0xffffffff ;  /* 0xffffffff00417802 */ /* 0x000fe40000000f00 */
[----:B------:R-:W-:Y:S02]  /*11f40*/  MOV R64, 0x11f60 ;  /* 0x00011f6000407802 */ /* 0x000fe40000000f00 */
[----:B------:R-:W-:Y:S05]  /*11f50*/  CALL.REL.NOINC `($__internal_126_$__cuda_sm70_shflsync_down) ;  /* 0x000007b000007944 */ /* 0x000fea0003c00000 */
[----:B-1----:R-:W-:Y:S01]  /*11f60*/  MOV R70, R66 ;  /* 0x0000004200467202 */ /* 0x002fe20000000f00 */
[----:B------:R-:W-:Y:S01]  /*11f70*/  HFMA2.MMA R66, -RZ, RZ, 0, 4.76837158203125e-07 ;  /* 0x00000008ff427435 */ /* 0x000fe200000001ff */
[----:B------:R-:W-:Y:S02]  /*11f80*/  MOV R241, R122 ;  /* 0x0000007a00f17202 */ /* 0x000fe40000000f00 */
[----:B------:R-:W-:Y:S02]  /*11f90*/  MOV R242, 0x1f ;  /* 0x0000001f00f27802 */ /* 0x000fe40000000f00 */
[----:B------:R-:W-:-:S02]  /*11fa0*/  MOV R65, 0xffffffff ;  /* 0xffffffff00417802 */ /* 0x000fc40000000f00 */
[----:B------:R-:W-:Y:S02]  /*11fb0*/  MOV R64, 0x11fd0 ;  /* 0x00011fd000407802 */ /* 0x000fe40000000f00 */
[----:B------:R-:W-:Y:S05]  /*11fc0*/  CALL.REL.NOINC `($__internal_126_$__cuda_sm70_shflsync_down) ;  /* 0x0000074000007944 */ /* 0x000fea0003c00000 */
[----:B-1----:R-:W-:Y:S05]  /*11fd0*/  BRA `(.L_x_5372) ;  /* 0xffff7d8000007947 */ /* 0x002fea000383ffff */
.L_x_5279:
[----:B0-----:R-:W-:Y:S01]  /*11fe0*/  HFMA2.MMA R66, -RZ, RZ, 0, 9.5367431640625e-07 ;  /* 0x00000010ff427435 */ /* 0x001fe200000001ff */
[----:B------:R-:W-:Y:S02]  /*11ff0*/  MOV R241, R71 ;  /* 0x0000004700f17202 */ /* 0x000fe40000000f00 */
[----:B------:R-:W-:Y:S02]  /*12000*/  MOV R242, 0x1f ;  /* 0x0000001f00f27802 */ /* 0x000fe40000000f00 */
[----:B------:R-:W-:Y:S02]  /*12010*/  MOV R65, 0xffffffff ;  /* 0xffffffff00417802 */ /* 0x000fe40000000f00 */
[----:B------:R-:W-:Y:S02]  /*12020*/  MOV R64, 0x12040 ;  /* 0x0001204000407802 */ /* 0x000fe40000000f00 */
[----:B-1234-:R-:W-:Y:S05]  /*12030*/  CALL.REL.NOINC `($__internal_126_$__cuda_sm70_shflsync_down) ;  /* 0x000006d000007944 */ /* 0x01efea0003c00000 */
[----:B-1----:R-:W-:Y:S01]  /*12040*/  MOV R67, R66 ;  /* 0x0000004200437202 */ /* 0x002fe20000000f00 */
[----:B------:R-:W-:Y:S05]  /*12050*/  BRA `(.L_x_5373) ;  /* 0xffff7e1000007947 */ /* 0x000fea000383ffff */
.L_x_5280:
[----:B0-----:R-:W-:Y:S01]  /*12060*/  HFMA2.MMA R66, -RZ, RZ, 0, 9.5367431640625e-07 ;  /* 0x00000010ff427435 */ /* 0x001fe200000001ff */
[----:B------:R-:W-:Y:S02]  /*12070*/  MOV R241, R231 ;  /* 0x000000e700f17202 */ /* 0x000fe40000000f00 */
[----:B------:R-:W-:-:S02]  /*12080*/  MOV R242, 0x1f ;  /* 0x0000001f00f27802 */ /* 0x000fc40000000f00 */
[----:B------:R-:W-:Y:S02]  /*12090*/  MOV R65, 0xffffffff ;  /* 0xffffffff00417802 */ /* 0x000fe40000000f00 */
[----:B------:R-:W-:Y:S02]  /*120a0*/  MOV R64, 0x120c0 ;  /* 0x000120c000407802 */ /* 0x000fe40000000f00 */
[----:B-1234-:R-:W-:Y:S05]  /*120b0*/  CALL.REL.NOINC `($__internal_126_$__cuda_sm70_shflsync_down) ;  /* 0x0000065000007944 */ /* 0x01efea0003c00000 */
[----:B-1----:R-:W-:Y:S01]  /*120c0*/  MOV R69, R66 ;  /* 0x0000004200457202 */ /* 0x002fe20000000f00 */
[----:B------:R-:W-:Y:S01]  /*120d0*/  HFMA2.MMA R66, -RZ, RZ, 0, 9.5367431640625e-07 ;  /* 0x00000010ff427435 */ /* 0x000fe200000001ff */
[----:B------:R-:W-:Y:S02]  /*120e0*/  MOV R241, R68 ;  /* 0x0000004400f17202 */ /* 0x000fe40000000f00 */
[----:B------:R-:W-:Y:S02]  /*120f0*/  MOV R242, 0x1f ;  /* 0x0000001f00f27802 */ /* 0x000fe40000000f00 */
[----:B------:R-:W-:Y:S02]  /*12100*/  MOV R65, 0xffffffff ;  /* 0xffffffff00417802 */ /* 0x000fe40000000f00 */
[----:B------:R-:W-:-:S02]  /*12110*/  MOV R64, 0x12130 ;  /* 0x0001213000407802 */ /* 0x000fc40000000f00 */
[----:B------:R-:W-:Y:S05]  /*12120*/  CALL.REL.NOINC `($__internal_126_$__cuda_sm70_shflsync_down) ;  /* 0x000005e000007944 */ /* 0x000fea0003c00000 */
[----:B-1----:R-:W-:Y:S01]  /*12130*/  MOV R70, R66 ;  /* 0x0000004200467202 */ /* 0x002fe20000000f00 */
[----:B------:R-:W-:Y:S01]  /*12140*/  HFMA2.MMA R66, -RZ, RZ, 0, 9.5367431640625e-07 ;  /* 0x00000010ff427435 */ /* 0x000fe200000001ff */
[----:B------:R-:W-:-:S02]  /*12150*/  MOV R241, R122 ;  /* 0x0000007a00f17202 */ /* 0x000fc40000000f00 */
[----:B------:R-:W-:Y:S02]  /*12160*/  MOV R242, 0x1f ;  /* 0x0000001f00f27802 */ /* 0x000fe40000000f00 */
[----:B------:R-:W-:Y:S02]  /*12170*/  MOV R65, 0xffffffff ;  /* 0xffffffff00417802 */ /* 0x000fe40000000f00 */
[----:B------:R-:W-:Y:S02]  /*12180*/  MOV R64, 0x121a0 ;  /* 0x000121a000407802 */ /* 0x000fe40000000f00 */
[----:B------:R-:W-:Y:S05]  /*12190*/  CALL.REL.NOINC `($__internal_126_$__cuda_sm70_shflsync_down) ;  /* 0x0000057000007944 */ /* 0x000fea0003c00000 */
[----:B-1----:R-:W-:Y:S05]  /*121a0*/  BRA `(.L_x_5374) ;  /* 0xffff7d0000007947 */ /* 0x002fea000383ffff */
.L_x_5283:
[----:B0-----:R-:W-:Y:S01]  /*121b0*/  HFMA2.MMA R66, -RZ, RZ, 0, 0 ;  /* 0x00000000ff427435 */ /* 0x001fe200000001ff */
[----:B------:R-:W-:Y:S02]  /*121c0*/  MOV R64, R71 ;  /* 0x0000004700407202 */ /* 0x000fe40000000f00 */
[----:B------:R-:W-:Y:S02]  /*121d0*/  MOV R247, 0xffffffff ;  /* 0xffffffff00f77802 */ /* 0x000fe40000000f00 */
[----:B------:R-:W-:Y:S02]  /*121e0*/  MOV R65, 0x12200 ;  /* 0x0001220000417802 */ /* 0x000fe40000000f00 */
[----:B-1234-:R-:W-:Y:S05]  /*121f0*/  CALL.REL.NOINC `($__internal_127_$__cuda_sm70_shflsync_idx_p) ;  /* 0x0000055000007944 */ /* 0x01efea0003c00000 */
        /* <DEDUP_REMOVED lines=12> */
[----:B-1----:R-:W-:Y:S01]  /*122c0*/  MOV R67, R66 ;  /* 0x0000004200437202 */ /* 0x002fe20000000f00 */
[----:B------:R-:W-:Y:S01]  /*122d0*/  HFMA2.MMA R66, -RZ, RZ, 0, 0 ;  /* 0x00000000ff427435 */ /* 0x000fe200000001ff */
[----:B------:R-:W-:-:S02]  /*122e0*/  MOV R64, R122 ;  /* 0x0000007a00407202 */ /* 0x000fc40000000f00 */
[----:B------:R-:W-:Y:S02]  /*122f0*/  MOV R247, 0xffffffff ;  /* 0xffffffff00f77802 */ /* 0x000fe40000000f00 */
[----:B------:R-:W-:Y:S02]  /*12300*/  MOV R65, 0x12320 ;  /* 0x0001232000417802 */ /* 0x000fe40000000f00 */
[----:B0-----:R-:W-:Y:S05]  /*12310*/  CALL.REL.NOINC `($__internal_127_$__cuda_sm70_shflsync_idx_p) ;  /* 0x0000043000007944 */ /* 0x001fea0003c00000 */
        /* <DEDUP_REMOVED lines=8> */
[----:B0-----:R-:W-:Y:S05]  /*123a0*/  CALL.REL.NOINC `($__internal_126_$__cuda_sm70_shflsync_down) ;  /* 0x0000036000007944 */ /* 0x001fea0003c00000 */
[----:B-1----:R-:W-:Y:S01]  /*123b0*/  MOV R71, R66 ;  /* 0x0000004200477202 */ /* 0x002fe20000000f00 */
[----:B------:R-:W-:Y:S01]  /*123c0*/  HFMA2.MMA R66, -RZ, RZ, 0, 5.9604644775390625e-08 ;  /* 0x00000001ff427435 */ /* 0x000fe200000001ff */
[----:B------:R-:W-:Y:S02]  /*123d0*/  MOV R241, R231 ;  /* 0x000000e700f17202 */ /* 0x000fe40000000f00 */
[----:B------:R-:W-:Y:S02]  /*123e0*/  MOV R242, 0x1f ;  /* 0x0000001f00f27802 */ /* 0x000fe40000000f00 */
[----:B------:R-:W-:Y:S02]  /*123f0*/  MOV R65, 0xffffffff ;  /* 0xffffffff00417802 */ /* 0x000fe40000000f00 */
[----:B------:R-:W-:-:S02]  /*12400*/  MOV R64, 0x12420 ;  /* 0x0001242000407802 */ /* 0x000fc40000000f00 */
[----:B------:R-:W-:Y:S05]  /*12410*/  CALL.REL.NOINC `($__internal_126_$__cuda_sm70_shflsync_down) ;  /* 0x000002f000007944 */ /* 0x000fea0003c00000 */
        /* <DEDUP_REMOVED lines=26> */
[----:B------:R-:W-:Y:S05]  /*125c0*/  CALL.REL.NOINC `($__internal_127_$__cuda_sm70_shflsync_idx_p) ;  /* 0x0000018000007944 */ /* 0x000fea0003c00000 */
        /* <DEDUP_REMOVED lines=8> */
[----:B------:R-:W-:Y:S02]  /*12650*/  MOV R64, R62 ;  /* 0x0000003e00407202 */ /* 0x000fe40000000f00 */
[----:B------:R-:W-:-:S02]  /*12660*/  MOV R247, 0xffffffff ;  /* 0xffffffff00f77802 */ /* 0x000fc40000000f00 */
        /* <DEDUP_REMOVED lines=9> */
[----:B0-----:R-:W-:Y:S05]  /*12700*/  BRA `(.L_x_5375) ;  /* 0xffff79c000007947 */ /* 0x001fea000383ffff */
        .weak           $__internal_126_$__cuda_sm70_shflsync_down
        .type           $__internal_126_$__cuda_sm70_shflsync_down,@function
        .size           $__internal_126_$__cuda_sm70_shflsync_down,($__internal_127_$__cuda_sm70_shflsync_idx_p - $__internal_126_$__cuda_sm70_shflsync_down)
$__internal_126_$__cuda_sm70_shflsync_down:
[----:B------:R-:W-:Y:S04]  /*12710*/  WARPSYNC R65 ;  /* 0x0000004100007348 */ /* 0x000fe80003800000 */
[----:B------:R0:W1:Y:S02]  /*12720*/  SHFL.DOWN PT, R66, R241, R66, R242 ;  /* 0x08000042f1427389 */ /* 0x00006400000e00f2 */
[----:B0-----:R-:W-:-:S06]  /*12730*/  HFMA2.MMA R65, -RZ, RZ, 0, 0 ;  /* 0x00000000ff417435 */ /* 0x001fcc00000001ff */
[----:B------:R-:W-:Y:S05]  /*12740*/  RET.REL.NODEC R64 `(_Z25selective_scan_bwd_kernelI32Selective_Scan_bwd_kernel_traitsILi64ELi16ELb0ELb1ELb0ELb1ELb0EN3c108BFloat16ENS1_7complexIfEEEEv12SSMParamsBwd) ;  /* 0xfffed8b040007950 */ /* 0x000fea0003c3ffff */
        .weak           $__internal_127_$__cuda_sm70_shflsync_idx_p
        .type           $__internal_127_$__cuda_sm70_shflsync_idx_p,@function
        .size           $__internal_127_$__cuda_sm70_shflsync_idx_p,($__internal_128_$__cuda_sm70_shflsync_up - $__internal_127_$__cuda_sm70_shflsync_idx_p)
$__internal_127_$__cuda_sm70_shflsync_idx_p:
[----:B------:R-:W-:Y:S01]  /*12750*/  MOV R83, 0x1f ;  /* 0x0000001f00537802 */ /* 0x000fe20000000f00 */
[----:B------:R-:W-:Y:S04]  /*12760*/  WARPSYNC R247 ;  /* 0x000000f700007348 */ /* 0x000fe80003800000 */
[----:B------:R0:W1:Y:S04]  /*12770*/  SHFL.IDX PT, R66, R64, R66, R83 ;  /* 0x0000004240427389 */ /* 0x00006800000e0053 */
[----:B0-----:R-:W0:Y:S01]  /*12780*/  S2R R83, SR_LANEID ;  /* 0x0000000000537919 */ /* 0x001e220000000000 */
[----:B------:R-:W-:Y:S01]  /*12790*/  MOV R64, R65 ;  /* 0x0000004100407202 */ /* 0x000fe20000000f00 */
[----:B------:R-:W-:-:S06]  /*127a0*/  HFMA2.MMA R65, -RZ, RZ, 0, 0 ;  /* 0x00000000ff417435 */ /* 0x000fcc00000001ff */
[----:B------:R-:W-:Y:S05]  /*127b0*/  RET.REL.NODEC R64 `(_Z25selective_scan_bwd_kernelI32Selective_Scan_bwd_kernel_traitsILi64ELi16ELb0ELb1ELb0ELb1ELb0EN3c108BFloat16ENS1_7complexIfEEEEv12SSMParamsBwd) ;  /* 0xfffed84040007950 */ /* 0x000fea0003c3ffff */
        .weak           $__internal_128_$__cuda_sm70_shflsync_up
        .type           $__internal_128_$__cuda_sm70_shflsync_up,@function
        .size           $__internal_128_$__cuda_sm70_shflsync_up,(.L_x_14560 - $__internal_128_$__cuda_sm70_shflsync_up)
$__internal_128_$__cuda_sm70_shflsync_up:
[----:B------:R-:W-:Y:S04]  /*127c0*/  WARPSYNC R244 ;  /* 0x000000f400007348 */ /* 0x000fe80003800000 */
[----:B------:R0:W1:Y:S02]  /*127d0*/  SHFL.UP PT, R66, R65, R66, R245 ;  /* 0x0400004241427389 */ /* 0x00006400000e00f5 */
[----:B0-----:R-:W-:-:S04]  /*127e0*/  MOV R65, 0x0 ;  /* 0x0000000000417802 */ /* 0x001fc80000000f00 */
[----:B------:R-:W-:Y:S05]  /*127f0*/  RET.REL.NODEC R64 `(_Z25selective_scan_bwd_kernelI32Selective_Scan_bwd_kernel_traitsILi64ELi16ELb0ELb1ELb0ELb1ELb0EN3c108BFloat16ENS1_7complexIfEEEEv12SSMParamsBwd) ;  /* 0xfffed80040007950 */ /* 0x000fea0003c3ffff */
.L_x_5376:
        /* <DEDUP_REMOVED lines=16> */
.L_x_14560:


//--------------------- .text._Z25selective_scan_bwd_kernelI32Selective_Scan_bwd_kernel_traitsILi64ELi16ELb0ELb1ELb0ELb1ELb1EN3c108BFloat16ENS1_7complexIfEEEEv12SSMParamsBwd --------------------------
	.section	.text._Z25selective_scan_bwd_kernelI32Selective_Scan_bwd_kernel_traitsILi64ELi16ELb0ELb1ELb0ELb1ELb1EN3c108BFloat16ENS1_7complexIfEEEEv12SSMParamsBwd,"ax",@progbits
	.sectioninfo	@"SHI_REGISTERS=255"
	.align	128
        .global         _Z25selective_scan_bwd_kernelI32Selective_Scan_bwd_kernel_traitsILi64ELi16ELb0ELb1ELb0ELb1ELb1EN3c108BFloat16ENS1_7complexIfEEEEv12SSMParamsBwd
        .type           _Z25selective_scan_bwd_kernelI32Selective_Scan_bwd_kernel_traitsILi64ELi16ELb0ELb1ELb0ELb1ELb1EN3c108BFloat16ENS1_7complexIfEEEEv12SSMParamsBwd,@function
        .size           _Z25selective_scan_bwd_kernelI32Selective_Scan_bwd_kernel_traitsILi64ELi16ELb0ELb1ELb0ELb1ELb1EN3c108BFloat16ENS1_7complexIfEEEEv12SSMParamsBwd,(.L_x_14563 - _Z25selective_scan_bwd_kernelI32Selective_Scan_bwd_kernel_traitsILi64ELi16ELb0ELb1ELb0ELb1ELb1EN3c108BFloat16ENS1_7complexIfEEEEv12SSMParamsBwd)
        .other          _Z25selective_scan_bwd_kernelI32Selective_Scan_bwd_kernel_traitsILi64ELi16ELb0ELb1ELb0ELb1ELb1EN3c108BFloat16ENS1_7complexIfEEEEv12SSMParamsBwd,@"STO_CUDA_ENTRY STV_DEFAULT"
_Z25selective_scan_bwd_kernelI32Selective_Scan_bwd_kernel_traitsILi64ELi16ELb0ELb1ELb0ELb1ELb1EN3c108BFloat16ENS1_7complexIfEEEEv12SSMParamsBwd:
.text._Z25selective_scan_bwd_kernelI32Selective_Scan_bwd_kernel_traitsILi64ELi16ELb0ELb1ELb0ELb1ELb1EN3c108BFloat16ENS1_7complexIfEEEEv12SSMParamsBwd:
        /* <DEDUP_REMOVED lines=167> */
.L_x_5521:
        /* <DEDUP_REMOVED lines=258> */
[----:B------:R-:W4:Y:S04]  /*1a90*/  LDS.U16 R2, [R81+0x1e] ;  /* 0x00001e0051027984 */ /* 0x000f280000000400 */
[----:B------:R-:W-:Y:S01]  /*1aa0*/  BAR.SYNC.DEFER_BLOCKING 0x0 ;  /* 0x0000000000007b1d */ /* 0x000fe20000010000 */
[----:B-1----:R-:W-:-:S05]  /*1ab0*/  PRMT R36, RZ, 0x7610, R36 ;  /* 0x00007610ff247816 */ /* 0x002fca0000000024 */
[----:B------:R-:W5:Y:S01]  /*1ac0*/  @!P0 LDG.E.U16 R31, [R34.64] ;  /* 0x00000020221f8981 */ /* 0x000f62000c1e1500 */
[----:B------:R-:W-:-:S03]  /*1ad0*/  ISETP.GE.AND P0, PT, R32, R101, PT ;  /* 0x000000652000720c */ /* 0x000fc60003f06270 */
[----:B------:R-:W5:Y:S01]  /*1ae0*/  @!P1 LDG.E.U16 R33, [R34.64+0x40] ;  /* 0x0000402022219981 */ /* 0x000f62000c1e1500 */
[-C--:B------:R-:W-:Y:S02]  /*1af0*/  ISETP.GE.AND P1, PT, R0, R101.reuse, PT ;  /* 0x000000650000720c */ /* 0x080fe40003f26270 */
[----:B--2---:R-:W-:Y:S01]  /*1b00*/  PRMT R38, RZ, 0x7610, R38 ;  /* 0x00007610ff267816 */ /* 0x004fe20000000026 */
[----:B------:R-:W2:Y:S01]  /*1b10*/  @!P3 LDG.E.U16 R47, [R34.64+0x300] ;  /* 0x00030020222fb981 */ /* 0x000ea2000c1e1500 */
[----:B0-----:R-:W-:Y:S02]  /*1b20*/  PRMT R40, RZ, 0x7610, R40 ;  /* 0x00007610ff287816 */ /* 0x001fe40000000028 */
[----:B---3--:R-:W-:Y:S01]  /*1b30*/  PRMT R42, RZ, 0x7610, R42 ;  /* 0x00007610ff2a7816 */ /* 0x008fe2000000002a */
[----:B------:R-:W3:Y:S04]  /*1b40*/  @!P5 LDG.E.U16 R49, [R34.64+0x380] ;  /* 0x000380202231d981 */ /* 0x000ee8000c1e1500 */
[----:B------:R-:W2:Y:S01]  /*1b50*/  @!P0 LDG.E.U16 R37, [R34.64+0x80] ;  /* 0x0000802022258981 */ /* 0x000ea2000c1e1500 */
[----:B------:R-:W-:-:S03]  /*1b60*/  ISETP.GE.AND P0, PT, R6, R101, PT ;  /* 0x000000650600720c */ /* 0x000fc60003f06270 */
[----:B------:R-:W3:Y:S01]  /*1b70*/  @!P1 LDG.E.U16 R36, [R34.64+0xc0] ;  /* 0x0000c02022249981 */ /* 0x000ee2000c1e1500 */
[----:B------:R-:W-:Y:S02]  /*1b80*/  ISETP.GE.AND P1, PT, R8, R101, PT ;  /* 0x000000650800720c */ /* 0x000fe40003f26270 */
[----:B----4-:R-:W-:Y:S01]  /*1b90*/  PRMT R44, RZ, 0x7610, R44 ;  /* 0x00007610ff2c7816 */ /* 0x010fe2000000002c */
[----:B------:R-:W4:Y:S01]  /*1ba0*/  @!P6 LDG.E.U16 R48, [R34.64+0x3c0] ;  /* 0x0003c0202230e981 */ /* 0x000f22000c1e1500 */
[----:B------:R-:W-:-:S04]  /*1bb0*/  PRMT R46, RZ, 0x7610, R46 ;  /* 0x00007610ff2e7816 */ /* 0x000fc8000000002e */
        /* <DEDUP_REMOVED lines=16> */
[----:B------:R-:W-:-:S03]  /*1cc0*/  PRMT R5, RZ, 0x5410, R5 ;  /* 0x00005410ff057816 */ /* 0x000fc60000000005 */
[----:B------:R-:W-:Y:S02]  /*1cd0*/  STL [R1+0x4], R149 ;  /* 0x0000049501007387 */ /* 0x000fe40000100800 */
[----:B------:R-:W-:Y:S02]  /*1ce0*/  FADD.FTZ R52, R5, UR5 ;  /* 0x0000000505347e21 */ /* 0x000fe40008010000 */
[----:B------:R-:W-:Y:S03]  /*1cf0*/  STL [R1], R147 ;  /* 0x0000009301007387 */ /* 0x000fe60000100800 */
        /* <DEDUP_REMOVED lines=9> */
[----:B------:R-:W-:Y:S01]  /*1d90*/  FADD.FTZ R50, R9, UR5 ;  /* 0x0000000509327e21 */ /* 0x000fe20008010000 */
[----:B------:R-:W-:Y:S02]  /*1da0*/  BSSY B0, `(.L_x_5378) ;  /* 0x000003d000007945 */ /* 0x000fe40003800000 */
[----:B------:R-:W-:-:S02]  /*1db0*/  FSETP.GTU.FTZ.AND P3, PT, R51, 20, PT ;  /* 0x41a000003300780b */ /* 0x000fc40003f7c000 */
[----:B------:R-:W-:Y:S01]  /*1dc0*/  FSETP.GTU.FTZ.AND P4, PT, R50, 20, PT ;  /* 0x41a000003200780b */ /* 0x000fe20003f9c000 */
[----:B-----5:R-:W-:Y:S04]  /*1dd0*/  STS.U16 [R149], R31 ;  /* 0x0000001f95007388 */ /* 0x020fe80000000400 */
[----:B------:R-:W-:Y:S04]  /*1de0*/  STS.U16 [R147+0x40], R33 ;  /* 0x0000402193007388 */ /* 0x000fe80000000400 */
[----:B--2---:R-:W-:Y:S04]  /*1df0*/  STS.U16 [R252+0x80], R37 ;  /* 0x00008025fc007388 */ /* 0x004fe80000000400 */
        /* <DEDUP_REMOVED lines=12> */
[----:B0-----:R-:W-:-:S03]  /*1ec0*/  FADD.FTZ R47, R15, UR5 ;  /* 0x000000050f2f7e21 */ /* 0x001fc60008010000 */
[----:B------:R0:W-:Y:S01]  /*1ed0*/  STS.U16 [R231+0x3c0], R48 ;  /* 0x0003c030e7007388 */ /* 0x0001e20000000400 */
[----:B-1----:R-:W-:Y:S02]  /*1ee0*/  FADD.FTZ R46, R19, UR5 ;  /* 0x00000005132e7e21 */ /* 0x002fe40008010000 */
[----:B--2---:R-:W-:Y:S02]  /*1ef0*/  FADD.FTZ R49, R11, UR5 ;  /* 0x000000050b317e21 */ /* 0x004fe40008010000 */
[----:B0-----:R-:W-:-:S03]  /*1f00*/  FADD.FTZ R48, R13, UR5 ;  /* 0x000000050d307e21 */ /* 0x001fc60008010000 */
[----:B------:R-:W-:Y:S01]  /*1f10*/  FSETP.GTU.FTZ.AND P5, PT, R49, 20, PT ;  /* 0x41a000003100780b */ /* 0x000fe20003fbc000 */
[----:B------:R-:W-:Y:S01]  /*1f20*/  FADD.FTZ R45, R17, UR5 ;  /* 0x00000005112d7e21 */ /* 0x000fe20008010000 */
[----:B------:R-:W-:Y:S02]  /*1f30*/  FSETP.GTU.FTZ.AND P0, PT, R47, 20, PT ;  /* 0x41a000002f00780b */ /* 0x000fe40003f1c000 */
[----:B------:R-:W-:Y:S02]  /*1f40*/  FSETP.GTU.FTZ.AND P6, PT, R48, 20, PT ;  /* 0x41a000003000780b */ /* 0x000fe40003fdc000 */
[----:B------:R-:W-:Y:S01]  /*1f50*/  FSETP.GTU.FTZ.AND P1, PT, R46, 20, PT ;  /* 0x41a000002e00780b */ /* 0x000fe20003f3c000 */
        /* <DEDUP_REMOVED lines=33> */
.L_x_5379:
[----:B------:R-:W-:Y:S05]  /*2170*/  BSYNC B0 ;  /* 0x0000000000007941 */ /* 0x000fea0003800000 */
.L_x_5378:
        /* <DEDUP_REMOVED lines=36> */
.L_x_5381:
[----:B------:R-:W-:Y:S05]  /*23c0*/  BSYNC B0 ;  /* 0x0000000000007941 */ /* 0x000fea0003800000 */
.L_x_5380:
        /* <DEDUP_REMOVED lines=36> */
.L_x_5383:
[----:B------:R-:W-:Y:S05]  /*2610*/  BSYNC B0 ;  /* 0x0000000000007941 */ /* 0x000fea0003800000 */
.L_x_5382:
        /* <DEDUP_REMOVED lines=36> */
.L_x_5385:
[----:B------:R-:W-:Y:S05]  /*2860*/  BSYNC B0 ;  /* 0x0000000000007941 */ /* 0x000fea0003800000 */
.L_x_5384:
        /* <DEDUP_REMOVED lines=36> */
.L_x_5387:
[----:B------:R-:W-:Y:S05]  /*2ab0*/  BSYNC B0 ;  /* 0x0000000000007941 */ /* 0x000fea0003800000 */
.L_x_5386:
        /* <DEDUP_REMOVED lines=36> */
.L_x_5389:
[----:B------:R-:W-:Y:S05]  /*2d00*/  BSYNC B0 ;  /* 0x0000000000007941 */ /* 0x000fea0003800000 */
.L_x_5388:
        /* <DEDUP_REMOVED lines=36> */
.L_x_5391:
[----:B------:R-:W-:Y:S05]  /*2f50*/  BSYNC B0 ;  /* 0x0000000000007941 */ /* 0x000fea0003800000 */
.L_x_5390:
        /* <DEDUP_REMOVED lines=36> */
.L_x_5393:
[----:B------:R-:W-:Y:S05]  /*31a0*/  BSYNC B0 ;  /* 0x0000000000007941 */ /* 0x000fea0003800000 */
.L_x_5392:
        /* <DEDUP_REMOVED lines=36> */
.L_x_5395:
[----:B------:R-:W-:Y:S05]  /*33f0*/  BSYNC B0 ;  /* 0x0000000000007941 */ /* 0x000fea0003800000 */
.L_x_5394:
        /* <DEDUP_REMOVED lines=34> */
.L_x_5397:
[----:B------:R-:W-:Y:S05]  /*3620*/  BSYNC B0 ;  /* 0x0000000000007941 */ /* 0x000fea0003800000 */
.L_x_5396:
        /* <DEDUP_REMOVED lines=33> */
.L_x_5399:
[----:B------:R-:W-:Y:S05]  /*3840*/  BSYNC B0 ;  /* 0x0000000000007941 */ /* 0x000fea0003800000 */
.L_x_5398:
        /* <DEDUP_REMOVED lines=33> */
.L_x_5401:
[----:B------:R-:W-:Y:S05]  /*3a60*/  BSYNC B0 ;  /* 0x0000000000007941 */ /* 0x000fea0003800000 */
.L_x_5400:
        /* <DEDUP_REMOVED lines=33> */
.L_x_5403:
[----:B------:R-:W-:Y:S05]  /*3c80*/  BSYNC B0 ;  /* 0x0000000000007941 */ /* 0x000fea0003800000 */
.L_x_5402:
        /* <DEDUP_REMOVED lines=33> */
.L_x_5405:
[----:B------:R-:W-:Y:S05]  /*3ea0*/  BSYNC B0 ;  /* 0x0000000000007941 */ /* 0x000fea0003800000 */
.L_x_5404:
        /* <DEDUP_REMOVED lines=33> */
.L_x_5407:
[----:B------:R-:W-:Y:S05]  /*40c0*/  BSYNC B0 ;  /* 0x0000000000007941 */ /* 0x000fea0003800000 */
.L_x_5406:
        /* <DEDUP_REMOVED lines=33> */
.L_x_5409:
[----:B------:R-:W-:Y:S05]  /*42e0*/  BSYNC B0 ;  /* 0x0000000000007941 */ /* 0x000fea0003800000 */
.L_x_5408:
        /* <DEDUP_REMOVED lines=157> */
[----:B------:R-:W3:Y:S04]  /*4cc0*/  LDS.U16 R17, [R81+0x2] ;  /* 0x0000020051117984 */ /* 0x000ee80000000400 */
[----:B------:R-:W4:Y:S04]  /*4cd0*/  LDS.U16 R21, [R81+0x4] ;  /* 0x0000040051157984 */ /* 0x000f280000000400 */
[----:B------:R-:W2:Y:S04]  /*4ce0*/  LDS.U16 R23, [R81+0x6] ;  /* 0x0000060051177984 */ /* 0x000ea80000000400 */
[----:B------:R-:W-:Y:S04]  /*4cf0*/  LDS.U16 R25, [R81+0x8] ;  /* 0x0000080051197984 */ /* 0x000fe80000000400 */
[----:B------:R-:W0:Y:S04]  /*4d00*/  LDS.U16 R29, [R81+0xa] ;  /* 0x00000a00511d7984 */ /* 0x000e280000000400 */
[----:B------:R-:W-:Y:S04]  /*4d10*/  LDS.U16 R33, [R81+0xc] ;  /* 0x00000c0051217984 */ /* 0x000fe80000000400 */
[----:B------:R-:W-:Y:S04]  /*4d20*/  LDS.U16 R34, [R81+0xe] ;  /* 0x00000e0051227984 */ /* 0x000fe80000000400 */
[----:B------:R-:W2:Y:S04]  /*4d30*/  LDS.U16 R35, [R81+0x10] ;  /* 0x0000100051237984 */ /* 0x000ea80000000400 */
[----:B------:R-:W-:Y:S04]  /*4d40*/  LDS.U16 R36, [R81+0x12] ;  /* 0x0000120051247984 */ /* 0x000fe80000000400 */
[----:B------:R-:W2:Y:S04]  /*4d50*/  LDS.U16 R60, [R81+0x14] ;  /* 0x00001400513c7984 */ /* 0x000ea80000000400 */
[----:B------:R-:W2:Y:S04]  /*4d60*/  LDS.U16 R61, [R81+0x16] ;  /* 0x00001600513d7984 */ /* 0x000ea80000000400 */
[----:B------:R-:W-:Y:S04]  /*4d70*/  LDS.U16 R62, [R81+0x18] ;  /* 0x00001800513e7984 */ /* 0x000fe80000000400 */
[----:B------:R-:W2:Y:S04]  /*4d80*/  LDS.U16 R63, [R81+0x1a] ;  /* 0x00001a00513f7984 */ /* 0x000ea80000000400 */
[----:B------:R-:W3:Y:S04]  /*4d90*/  LDS.U16 R64, [R81+0x1c] ;  /* 0x00001c0051407984 */ /* 0x000ee80000000400 */
[----:B------:R-:W3:Y:S04]  /*4da0*/  LDS.U16 R65, [R81+0x1e] ;  /* 0x00001e0051417984 */ /* 0x000ee80000000400 */
        /* <DEDUP_REMOVED lines=17> */
[----:B------:R-:W-:-:S03]  /*4ec0*/  ISETP.GE.AND P0, PT, R10, R101, PT ;  /* 0x000000650a00720c */ /* 0x000fc60003f06270 */
[----:B------:R1:W2:Y:S01]  /*4ed0*/  @!P1 LDG.E.U16 R88, [R2.64+-0x6c0] ;  /* 0xfff9402002589981 */ /* 0x0002a2000c1e1500 */
[----:B------:R-:W-:Y:S02]  /*4ee0*/  ISETP.GE.AND P1, PT, R12, R101, PT ;  /* 0x000000650c00720c */ /* 0x000fe40003f26270 */
[----:B0-----:R-:W-:Y:S01]  /*4ef0*/  PRMT R5, RZ, 0x7610, R5 ;  /* 0x00007610ff057816 */ /* 0x001fe20000000005 */
[----:B------:R1:W2:Y:S01]  /*4f00*/  @!P6 LDG.E.U16 R100, [R2.64+-0x440] ;  /* 0xfffbc0200264e981 */ /* 0x0002a2000c1e1500 */
[----:B------:R-:W-:-:S05]  /*4f10*/  PRMT R4, RZ, 0x7610, R4 ;  /* 0x00007610ff047816 */ /* 0x000fca0000000004 */
[----:B------:R1:W2:Y:S01]  /*4f20*/  @!P0 LDG.E.U16 R5, [R2.64+-0x680] ;  /* 0xfff9802002058981 */ /* 0x0002a2000c1e1500 */
[----:B------:R-:W-:-:S03]  /*4f30*/  ISETP.GE.AND P0, PT, R14, R101, PT ;  /* 0x000000650e00720c */ /* 0x000fc60003f06270 */
[----:B------:R1:W2:Y:S01]  /*4f40*/  @!P1 LDG.E.U16 R4, [R2.64+-0x640] ;  /* 0xfff9c02002049981 */ /* 0x0002a2000c1e1500 */
[----:B------:R-:W-:Y:S02]  /*4f50*/  ISETP.NE.AND P1, PT, R91, RZ, PT ;  /* 0x000000ff5b00720c */ /* 0x000fe40003f25270 */
[----:B------:R-:W-:-:S07]  /*4f60*/  PRMT R91, RZ, 0x7610, R91 ;  /* 0x00007610ff5b7816 */ /* 0x000fce000000005b */
[----:B------:R1:W2:Y:S01]  /*4f70*/  @!P0 LDG.E.U16 R91, [R2.64+-0x600] ;  /* 0xfffa0020025b8981 */ /* 0x0002a2000c1e1500 */
[----:B------:R-:W-:-:S03]  /*4f80*/  ISETP.GE.AND P0, PT, R16, R101, PT ;  /* 0x000000651000720c */ /* 0x000fc60003f06270 */
[----:B------:R1:W2:Y:S10]  /*4f90*/  @!P1 LDG.E.U16 R93, [R2.64+-0x580] ;  /* 0xfffa8020025d9981 */ /* 0x0002b4000c1e1500 */
[----:B------:R1:W2:Y:S01]  /*4fa0*/  @!P0 LDG.E.U16 R94, [R2.64+-0x5c0] ;  /* 0xfffa4020025e8981 */ /* 0x0002a2000c1e1500 */
[----:B---3--:R-:W-:-:S05]  /*4fb0*/  PRMT R17, RZ, 0x5410, R17 ;  /* 0x00005410ff117816 */ /* 0x008fca0000000011 */
[----:B------:R-:W-:-:S06]  /*4fc0*/  FMUL.FTZ R102, R17, -1.4426950216293334961 ;  /* 0xbfb8aa3b11667820 */ /* 0x000fcc0000410000 */
[----:B------:R-:W0:Y:S01]  /*4fd0*/  MUFU.EX2 R102, R102 ;  /* 0x0000006600667308 */ /* 0x000e220000000800 */
[----:B------:R-:W-:Y:S02]  /*4fe0*/  PRMT R15, RZ, 0x5410, R15 ;  /* 0x00005410ff0f7816 */ /* 0x000fe4000000000f */
[----:B----4-:R-:W-:-:S03]  /*4ff0*/  PRMT R21, RZ, 0x5410, R21 ;  /* 0x00005410ff157816 */ /* 0x010fc60000000015 */
[----:B------:R-:W-:Y:S02]  /*5000*/  FMUL.FTZ R99, R15, -1.4426950216293334961 ;  /* 0xbfb8aa3b0f637820 */ /* 0x000fe40000410000 */
[----:B------:R-:W-:Y:S02]  /*5010*/  FMUL.FTZ R103, R21, -1.4426950216293334961 ;  /* 0xbfb8aa3b15677820 */ /* 0x000fe40000410000 */
[----:B0-----:R-:W-:Y:S02]  /*5020*/  FADD.FTZ R102, R102, 1 ;  /* 0x3f80000066667421 */ /* 0x001fe40000010000 */
[----:B------:R-:W0:Y:S01]  /*5030*/  MUFU.EX2 R99, R99 ;  /* 0x0000006300637308 */ /* 0x000e220000000800 */
[----:B------:R-:W-:Y:S02]  /*5040*/  PRMT R23, RZ, 0x5410, R23 ;  /* 0x00005410ff177816 */ /* 0x000fe40000000017 */
[----:B------:R-:W-:Y:S02]  /*5050*/  PRMT R29, RZ, 0x5410, R29 ;  /* 0x00005410ff1d7816 */ /* 0x000fe4000000001d */
[----:B------:R-:W-:-:S03]  /*5060*/  PRMT R25, RZ, 0x5410, R25 ;  /* 0x00005410ff197816 */ /* 0x000fc60000000019 */
[----:B------:R-:W-:Y:S01]  /*5070*/  MUFU.EX2 R103, R103 ;  /* 0x0000006700677308 */ /* 0x000fe20000000800 */
[----:B------:R-:W-:Y:S01]  /*5080*/  PRMT R90, RZ, 0x5410, R90 ;  /* 0x00005410ff5a7816 */ /* 0x000fe2000000005a */
[----:B-1----:R-:W-:Y:S02]  /*5090*/  FMUL.FTZ R2, R23, -1.4426950216293334961 ;  /* 0xbfb8aa3b17027820 */ /* 0x002fe40000410000 */
[----:B------:R-:W-:Y:S02]  /*50a0*/  FMUL.FTZ R104, R29, -1.4426950216293334961 ;  /* 0xbfb8aa3b1d687820 */ /* 0x000fe40000410000 */
[----:B------:R-:W-:Y:S02]  /*50b0*/  FMUL.FTZ R3, R25, -1.4426950216293334961 ;  /* 0xbfb8aa3b19037820 */ /* 0x000fe40000410000 */
[----:B------:R-:W1:Y:S01]  /*50c0*/  MUFU.EX2 R2, R2 ;  /* 0x0000000200027308 */ /* 0x000e620000000800 */
[----:B0-----:R-:W-:Y:S01]  /*50d0*/  FADD.FTZ R99, R99, 1 ;  /* 0x3f80000063637421 */ /* 0x001fe20000010000 */
[----:B------:R-:W-:-:S06]  /*50e0*/  PRMT R35, RZ, 0x5410, R35 ;  /* 0x00005410ff237816 */ /* 0x000fcc0000000023 */
[----:B------:R-:W-:Y:S08]  /*50f0*/  MUFU.EX2 R104, R104 ;  /* 0x0000006800687308 */ /* 0x000ff00000000800 */
[----:B------:R-:W0:Y:S01]  /*5100*/  MUFU.EX2 R3, R3 ;  /* 0x0000000300037308 */ /* 0x000e220000000800 */
[----:B------:R-:W-:Y:S01]  /*5110*/  PRMT R34, RZ, 0x5410, R34 ;  /* 0x00005410ff227816 */ /* 0x000fe20000000022 */
[----:B------:R-:W-:Y:S01]  /*5120*/  FMUL.FTZ R111, R35, -1.4426950216293334961 ;  /* 0xbfb8aa3b236f7820 */ /* 0x000fe20000410000 */
[----:B------:R-:W-:Y:S01]  /*5130*/  PRMT R33, RZ, 0x5410, R33 ;  /* 0x00005410ff217816 */ /* 0x000fe20000000021 */
[----:B-1----:R-:W-:-:S02]  /*5140*/  FADD.FTZ R2, R2, 1 ;  /* 0x3f80000002027421 */ /* 0x002fc40000010000 */
[----:B------:R-:W-:Y:S01]  /*5150*/  FMUL.FTZ R109, R34, -1.4426950216293334961 ;  /* 0xbfb8aa3b226d7820 */ /* 0x000fe20000410000 */
[----:B------:R-:W-:Y:S01]  /*5160*/  PRMT R60, RZ, 0x5410, R60 ;  /* 0x00005410ff3c7816 */ /* 0x000fe2000000003c */
[----:B------:R-:W1:Y:S01]  /*5170*/  MUFU.EX2 R111, R111 ;  /* 0x0000006f006f7308 */ /* 0x000e620000000800 */
[----:B------:R-:W-:Y:S02]  /*5180*/  PRMT R92, RZ, 0x5410, R92 ;  /* 0x00005410ff5c7816 */ /* 0x000fe4000000005c */
[----:B------:R-:W-:Y:S01]  /*5190*/  PRMT R61, RZ, 0x5410, R61 ;  /* 0x00005410ff3d7816 */ /* 0x000fe2000000003d */
[----:B0-----:R-:W-:-:S04]  /*51a0*/  FADD.FTZ R3, R3, 1 ;  /* 0x3f80000003037421 */ /* 0x001fc80000010000 */
[----:B------:R-:W-:Y:S01]  /*51b0*/  MUFU.EX2 R109, R109 ;  /* 0x0000006d006d7308 */ /* 0x000fe20000000800 */
[----:B------:R-:W-:Y:S01]  /*51c0*/  FMUL.FTZ R105, R33, -1.4426950216293334961 ;  /* 0xbfb8aa3b21697820 */ /* 0x000fe20000410000 */
[----:B------:R-:W-:Y:S01]  /*51d0*/  PRMT R63, RZ, 0x5410, R63 ;  /* 0x00005410ff3f7816 */ /* 0x000fe2000000003f */
[----:B------:R-:W-:Y:S01]  /*51e0*/  FMUL.FTZ R114, R60, -1.4426950216293334961 ;  /* 0xbfb8aa3b3c727820 */ /* 0x000fe20000410000 */
[----:B------:R-:W-:Y:S02]  /*51f0*/  PRMT R64, RZ, 0x5410, R64 ;  /* 0x00005410ff407816 */ /* 0x000fe40000000040 */
[----:B------:R-:W-:Y:S01]  /*5200*/  PRMT R87, RZ, 0x5410, R87 ;  /* 0x00005410ff577816 */ /* 0x000fe20000000057 */
[----:B------:R-:W-:Y:S01]  /*5210*/  FMUL.FTZ R116, R61, -1.4426950216293334961 ;  /* 0xbfb8aa3b3d747820 */ /* 0x000fe20000410000 */
[----:B------:R0:W-:Y:S01]  /*5220*/  MUFU.EX2 R115, R114 ;  /* 0x0000007200737308 */ /* 0x0001e20000000800 */
[----:B------:R-:W-:Y:S01]  /*5230*/  PRMT R62, RZ, 0x5410, R62 ;  /* 0x00005410ff3e7816 */ /* 0x000fe2000000003e */
[----:B------:R-:W-:Y:S01]  /*5240*/  FMUL.FTZ R118, R63, -1.4426950216293334961 ;  /* 0xbfb8aa3b3f767820 */ /* 0x000fe20000410000 */
[----:B------:R-:W-:-:S05]  /*5250*/  PRMT R108, RZ, 0x5410, R108 ;  /* 0x00005410ff6c7816 */ /* 0x000fca000000006c */
[----:B------:R-:W-:Y:S01]  /*5260*/  MUFU.EX2 R105, R105 ;  /* 0x0000006900697308 */ /* 0x000fe20000000800 */
[----:B0-----:R-:W-:Y:S02]  /*5270*/  FMUL.FTZ R114, R64, -1.4426950216293334961 ;  /* 0xbfb8aa3b40727820 */ /* 0x001fe40000410000 */
[----:B------:R-:W-:Y:S01]  /*5280*/  FMUL.FTZ R117, R62, -1.4426950216293334961 ;  /* 0xbfb8aa3b3e757820 */ /* 0x000fe20000410000 */
[----:B------:R-:W-:Y:S01]  /*5290*/  PRMT R112, RZ, 0x5410, R112 ;  /* 0x00005410ff707816 */ /* 0x000fe20000000070 */
[----:B-1----:R-:W-:-:S03]  /*52a0*/  FADD.FTZ R111, R111, 1 ;  /* 0x3f8000006f6f7421 */ /* 0x002fc60000010000 */
[----:B------:R-:W-:Y:S01]  /*52b0*/  MUFU.EX2 R116, R116 ;  /* 0x0000007400747308 */ /* 0x000fe20000000800 */
[----:B------:R-:W-:-:S07]  /*52c0*/  PRMT R36, RZ, 0x5410, R36 ;  /* 0x00005410ff247816 */ /* 0x000fce0000000024 */
[----:B------:R-:W-:Y:S08]  /*52d0*/  MUFU.EX2 R122, R118 ;  /* 0x00000076007a7308 */ /* 0x000ff00000000800 */
[----:B------:R-:W-:Y:S01]  /*52e0*/  MUFU.EX2 R123, R114 ;  /* 0x00000072007b7308 */ /* 0x000fe20000000800 */
[----:B------:R-:W-:-:S07]  /*52f0*/  FMUL.FTZ R113, R36, -1.4426950216293334961 ;  /* 0xbfb8aa3b24717820 */ /* 0x000fce0000410000 */
[----:B------:R-:W-:Y:S01]  /*5300*/  MUFU.EX2 R121, R117 ;  /* 0x0000007500797308 */ /* 0x000fe20000000800 */
[----:B-----5:R-:W-:Y:S04]  /*5310*/  STS.U16 [R149], R71 ;  /* 0x0000004795007388 */ /* 0x020fe80000000400 */
[----:B------:R-:W-:Y:S04]  /*5320*/  STS.U16 [R147+0x40], R70 ;  /* 0x0000404693007388 */ /* 0x000fe80000000400 */
[----:B--2---:R-:W-:Y:S04]  /*5330*/  STS.U16 [R252+0x80], R85 ;  /* 0x00008055fc007388 */ /* 0x004fe80000000400 */
        /* <DEDUP_REMOVED lines=8> */
[----:B------:R-:W-:Y:S04]  /*53c0*/  STS.U16 [R235+0x2c0], R96 ;  /* 0x0002c060eb007388 */ /* 0x000fe80000000400 */
[----:B------:R-:W-:Y:S04]  /*53d0*/  STS.U16 [R234+0x300], R95 ;  /* 0x0003005fea007388 */ /* 0x000fe80000000400 */
[----:B------:R-:W-:Y:S04]  /*53e0*/  STS.U16 [R233+0x340], R98 ;  /* 0x00034062e9007388 */ /* 0x000fe80000000400 */
[----:B------:R3:W-:Y:S04]  /*53f0*/  STS.U16 [R232+0x380], R97 ;  /* 0x00038061e8007388 */ /* 0x0007e80000000400 */
[----:B------:R4:W-:Y:S01]  /*5400*/  STS.U16 [R231+0x3c0], R100 ;  /* 0x0003c064e7007388 */ /* 0x0009e20000000400 */
[----:B------:R-:W-:-:S06]  /*5410*/  NOP ;  /* 0x0000000000007918 */ /* 0x000fcc0000000000 */
[----:B------:R-:W5:Y:S01]  /*5420*/  LDS.U16 R85, [R81+0x2] ;  /* 0x0000020051557984 */ /* 0x000f620000000400 */
[----:B0-----:R-:W1:Y:S03]  /*5430*/  MUFU.RCP R88, R102 ;  /* 0x0000006600587308 */ /* 0x001e660000001000 */
[----:B------:R-:W0:Y:S04]  /*5440*/  LDS.U16 R71, [R81] ;  /* 0x0000000051477984 */ /* 0x000e280000000400 */
[----:B------:R-:W0:Y:S04]  /*5450*/  LDS.U16 R86, [R81+0x4] ;  /* 0x0000040051567984 */ /* 0x000e280000000400 */
[----:B------:R-:W0:Y:S04]  /*5460*/  LDS.U16 R91, [R81+0x6] ;  /* 0x00000600515b7984 */ /* 0x000e280000000400 */
[----:B------:R-:W0:Y:S01]  /*5470*/  LDS.U16 R95, [R81+0xa] ;  /* 0x00000a00515f7984 */ /* 0x000e220000000400 */
[----:B-1----:R-:W-:Y:S01]  /*5480*/  FADD.FTZ R4, -R88, 1 ;  /* 0x3f80000058047421 */ /* 0x002fe20000010100 */
[----:B------:R-:W1:Y:S01]  /*5490*/  MUFU.RCP R70, R99 ;  /* 0x0000006300467308 */ /* 0x000e620000001000 */
[----:B--2---:R-:W-:Y:S01]  /*54a0*/  FADD.FTZ R94, R103, 1 ;  /* 0x3f800000675e7421 */ /* 0x004fe20000010000 */
[----:B------:R-:W-:Y:S01]  /*54b0*/  LDS.U16 R93, [R81+0x8] ;  /* 0x00000800515d7984 */ /* 0x000fe20000000400 */
[----:B---3--:R-:W-:-:S02]  /*54c0*/  FFMA.FTZ R97, R17, R4, 1 ;  /* 0x3f80000011617423 */ /* 0x008fc40000010004 */
[----:B----4-:R-:W-:Y:S01]  /*54d0*/  FADD.FTZ R100, R104, 1 ;  /* 0x3f80000068647421 */ /* 0x010fe20000010000 */
[----:B------:R-:W-:Y:S02]  /*54e0*/  LDS.U16 R126, [R81+0x16] ;  /* 0x00001600517e7984 */ /* 0x000fe40000000400 */
[----:B------:R1:W-:Y:S01]  /*54f0*/  MUFU.RCP R96, R2 ;  /* 0x0000000200607308 */ /* 0x0003e20000001000 */
[----:B------:R-:W-:Y:S01]  /*5500*/  FADD.FTZ R89, R109, 1 ;  /* 0x3f8000006d597421 */ /* 0x000fe20000010000 */
[----:B------:R-:W-:Y:S01]  /*5510*/  LDS.U16 R124, [R81+0x14] ;  /* 0x00001400517c7984 */ /* 0x000fe20000000400 */
[----:B------:R-:W-:Y:S02]  /*5520*/  PRMT R110, RZ, 0x5410, R110 ;  /* 0x00005410ff6e7816 */ /* 0x000fe4000000006e */
[----:B------:R-:W-:Y:S01]  /*5530*/  PRMT R65, RZ, 0x5410, R65 ;  /* 0x00005410ff417816 */ /* 0x000fe20000000041 */
[----:B------:R-:W-:Y:S01]  /*5540*/  LDS.U16 R128, [R81+0x18] ;  /* 0x0000180051807984 */ /* 0x000fe20000000400 */
[----:B-----5:R-:W-:-:S05]  /*5550*/  PRMT R85, RZ, 0x5410, R85 ;  /* 0x00005410ff557816 */ /* 0x020fca0000000055 */
[----:B------:R-:W-:-:S04]  /*5560*/  FMUL.FTZ R5, R90, R85 ;  /* 0x000000555a057220 */ /* 0x000fc80000410000 */
[----:B------:R-:W-:-:S04]  /*5570*/  FMUL.FTZ R4, R88, R5 ;  /* 0x0000000558047220 */ /* 0x000fc80000410000 */
[----:B------:R-:W-:Y:S02]  /*5580*/  FMUL.FTZ R132, R4, R97 ;  /* 0x0000006104847220 */ /* 0x000fe40000410000 */
[----:B------:R-:W2:Y:S01]  /*5590*/  LDS.U16 R4, [R81+0x10] ;  /* 0x0000100051047984 */ /* 0x000ea20000000400 */
[----:B------:R-:W3:Y:S01]  /*55a0*/  MUFU.RCP R94, R94 ;  /* 0x0000005e005e7308 */ /* 0x000ee20000001000 */
[----:B0-----:R-:W-:Y:S01]  /*55b0*/  PRMT R71, RZ, 0x5410, R71 ;  /* 0x00005410ff477816 */ /* 0x001fe20000000047 */
[----:B-1----:R-:W-:Y:S01]  /*55c0*/  FADD.FTZ R2, -R70, 1 ;  /* 0x3f80000046027421 */ /* 0x002fe20000010100 */
[----:B------:R-:W-:-:S05]  /*55d0*/  PRMT R86, RZ, 0x5410, R86 ;  /* 0x00005410ff567816 */ /* 0x000fca0000000056 */
[----:B------:R0:W-:Y:S01]  /*55e0*/  MUFU.RCP R98, R3 ;  /* 0x0000000300627308 */ /* 0x0001e20000001000 */
[----:B------:R-:W-:-:S07]  /*55f0*/  FFMA.FTZ R2, R15, R2, 1 ;  /* 0x3f8000000f027423 */ /* 0x000fce0000010002 */
[----:B------:R-:W1:Y:S01]  /*5600*/  MUFU.RCP R100, R100 ;  /* 0x0000006400647308 */ /* 0x000e620000001000 */
[----:B0-----:R-:W-:Y:S02]  /*5610*/  FMUL.FTZ R3, R92, R71 ;  /* 0x000000475c037220 */ /* 0x001fe40000410000 */
[----:B---3--:R-:W-:Y:S02]  /*5620*/  FADD.FTZ R104, -R94, 1 ;  /* 0x3f8000005e687421 */ /* 0x008fe40000010100 */
[----:B------:R-:W-:Y:S02]  /*5630*/  FMUL.FTZ R3, R70, R3 ;  /* 0x0000000346037220 */ /* 0x000fe40000410000 */
[----:B------:R-:W-:Y:S02]  /*5640*/  FMUL.FTZ R99, R87, R86 ;  /* 0x0000005657637220 */ /* 0x000fe40000410000 */
[----:B------:R-:W-:Y:S01]  /*5650*/  FMUL.FTZ R5, R3, R2 ;  /* 0x0000000203057220 */ /* 0x000fe20000410000 */
[----:B------:R-:W-:Y:S01]  /*5660*/  PRMT R91, RZ, 0x5410, R91 ;  /* 0x00005410ff5b7816 */ /* 0x000fe2000000005b */
[----:B------:R-:W0:Y:S01]  /*5670*/  LDS.U16 R2, [R81+0xc] ;  /* 0x00000c0051027984 */ /* 0x000e220000000400 */
[----:B------:R-:W-:Y:S01]  /*5680*/  FFMA.FTZ R114, R21, R104, 1 ;  /* 0x3f80000015727423 */ /* 0x000fe20000010068 */
[----:B------:R-:W-:Y:S01]  /*5690*/  PRMT R95, RZ, 0x5410, R95 ;  /* 0x00005410ff5f7816 */ /* 0x000fe2000000005f */
[----:B------:R-:W-:Y:S01]  /*56a0*/  FMUL.FTZ R99, R94, R99 ;  /* 0x000000635e637220 */ /* 0x000fe20000410000 */
[----:B------:R-:W3:Y:S01]  /*56b0*/  LDS.U16 R3, [R81+0xe] ;  /* 0x00000e0051037984 */ /* 0x000ee20000000400 */
[----:B------:R4:W5:Y:S01]  /*56c0*/  MUFU.RCP R104, R111 ;  /* 0x0000006f00687308 */ /* 0x0009620000001000 */
[----:B------:R-:W-:-:S02]  /*56d0*/  FMUL.FTZ R103, R108, R91 ;  /* 0x0000005b6c677220 */ /* 0x000fc40000410000 */
[----:B------:R-:W-:Y:S02]  /*56e0*/  FMUL.FTZ R117, R99, R114 ;  /* 0x0000007263757220 */ /* 0x000fe40000410000 */
[----:B------:R-:W-:Y:S02]  /*56f0*/  FADD.FTZ R114, -R96, 1 ;  /* 0x3f80000060727421 */ /* 0x000fe40000010100 */
[----:B-1----:R-:W-:Y:S02]  /*5700*/  FADD.FTZ R118, -R100, 1 ;  /* 0x3f80000064767421 */ /* 0x002fe40000010100 */
[----:B------:R-:W-:Y:S02]  /*5710*/  FMUL.FTZ R109, R112, R95 ;  /* 0x0000005f706d7220 */ /* 0x000fe40000410000 */
[----:B------:R-:W-:Y:S02]  /*5720*/  FFMA.FTZ R114, R23, R114, 1 ;  /* 0x3f80000017727423 */ /* 0x000fe40000010072 */
[----:B------:R-:W-:-:S02]  /*5730*/  FMUL.FTZ R103, R96, R103 ;  /* 0x0000006760677220 */ /* 0x000fc40000410000 */
[----:B------:R-:W-:Y:S02]  /*5740*/  FFMA.FTZ R120, R29, R118, 1 ;  /* 0x3f8000001d787423 */ /* 0x000fe40000010076 */
[----:B------:R-:W-:Y:S01]  /*5750*/  FMUL.FTZ R109, R100, R109 ;  /* 0x0000006d646d7220 */ /* 0x000fe20000410000 */
[----:B------:R-:W1:Y:S01]  /*5760*/  MUFU.EX2 R113, R113 ;  /* 0x0000007100717308 */ /* 0x000e620000000800 */
[----:B------:R-:W-:Y:S02]  /*5770*/  FADD.FTZ R102, R105, 1 ;  /* 0x3f80000069667421 */ /* 0x000fe40000010000 */
[----:B------:R-:W-:Y:S01]  /*5780*/  FMUL.FTZ R138, R103, R114 ;  /* 0x00000072678a7220 */ /* 0x000fe20000410000 */
[----:B------:R-:W-:Y:S01]  /*5790*/  PRMT R103, RZ, 0x5410, R69 ;  /* 0x00005410ff677816 */ /* 0x000fe20000000045 */
[----:B------:R-:W-:Y:S01]  /*57a0*/  FMUL.FTZ R140, R109, R120 ;  /* 0x000000786d8c7220 */ /* 0x000fe20000410000 */
[----:B------:R-:W-:Y:S01]  /*57b0*/  PRMT R114, RZ, 0x5410, R66 ;  /* 0x00005410ff727816 */ /* 0x000fe20000000042 */
[----:B----4-:R-:W-:Y:S01]  /*57c0*/  FADD.FTZ R111, R116, 1 ;  /* 0x3f800000746f7421 */ /* 0x010fe20000010000 */
[----:B--2---:R-:W-:Y:S01]  /*57d0*/  PRMT R69, RZ, 0x5410, R4 ;  /* 0x00005410ff457816 */ /* 0x004fe20000000004 */
[----:B------:R-:W-:-:S02]  /*57e0*/  FADD.FTZ R120, R122, 1 ;  /* 0x3f8000007a787421 */ /* 0x000fc40000010000 */
[----:B------:R-:W2:Y:S01]  /*57f0*/  LDS.U16 R122, [R81+0x12] ;  /* 0x00001200517a7984 */ /* 0x000ea20000000400 */
[----:B------:R-:W4:Y:S01]  /*5800*/  MUFU.RCP R102, R102 ;  /* 0x0000006600667308 */ /* 0x000f220000001000 */
[----:B------:R-:W-:Y:S01]  /*5810*/  PRMT R93, RZ, 0x5410, R93 ;  /* 0x00005410ff5d7816 */ /* 0x000fe2000000005d */
[----:B-----5:R-:W-:-:S06]  /*5820*/  FADD.FTZ R134, -R104, 1 ;  /* 0x3f80000068867421 */ /* 0x020fcc0000010100 */
[----:B------:R-:W5:Y:S01]  /*5830*/  MUFU.RCP R89, R89 ;  /* 0x0000005900597308 */ /* 0x000f620000001000 */
[----:B------:R-:W-:Y:S02]  /*5840*/  FADD.FTZ R116, -R98, 1 ;  /* 0x3f80000062747421 */ /* 0x000fe40000010100 */
[----:B------:R-:W-:-:S05]  /*5850*/  FMUL.FTZ R105, R110, R93 ;  /* 0x0000005d6e697220 */ /* 0x000fca0000410000 */
[----:B------:R0:W-:Y:S01]  /*5860*/  MUFU.RCP R118, R111 ;  /* 0x0000006f00767308 */ /* 0x0001e20000001000 */
[----:B------:R-:W-:Y:S02]  /*5870*/  FFMA.FTZ R134, R35, R134, 1 ;  /* 0x3f80000023867423 */ /* 0x000fe40000010086 */
[----:B0-----:R-:W-:-:S04]  /*5880*/  FMUL.FTZ R111, R114, R69 ;  /* 0x00000045726f7220 */ /* 0x001fc80000410000 */
[----:B------:R-:W-:Y:S02]  /*5890*/  FMUL.FTZ R111, R104, R111 ;  /* 0x0000006f686f7220 */ /* 0x000fe40000410000 */
[----:B------:R-:W-:Y:S02]  /*58a0*/  FMUL.FTZ R119, R65, -1.4426950216293334961 ;  /* 0xbfb8aa3b41777820 */ /* 0x000fe40000410000 */
[----:B------:R-:W-:Y:S02]  /*58b0*/  FFMA.FTZ R116, R25, R116, 1 ;  /* 0x3f80000019747423 */ /* 0x000fe40000010074 */
[----:B------:R-:W-:Y:S02]  /*58c0*/  FMUL.FTZ R105, R98, R105 ;  /* 0x0000006962697220 */ /* 0x000fe40000410000 */
[----:B-1----:R-:W-:Y:S02]  /*58d0*/  FADD.FTZ R97, R113, 1 ;  /* 0x3f80000071617421 */ /* 0x002fe40000010000 */
[----:B------:R-:W-:Y:S01]  /*58e0*/  FADD.FTZ R99, R115, 1 ;  /* 0x3f80000073637421 */ /* 0x000fe20000010000 */
[----:B------:R-:W-:Y:S01]  /*58f0*/  LDS.U16 R113, [R81+0x1c] ;  /* 0x00001c0051717984 */ /* 0x000fe20000000400 */
[----:B------:R-:W-:Y:S01]  /*5900*/  FMUL.FTZ R4, R111, R134 ;  /* 0x000000866f047220 */ /* 0x000fe20000410000 */
[----:B------:R0:W1:Y:S02]  /*5910*/  MUFU.EX2 R127, R119 ;  /* 0x00000077007f7308 */ /* 0x0000640000000800 */
[----:B------:R-:W2:Y:S04]  /*5920*/  LDS.U16 R111, [R81+0x1a] ;  /* 0x00001a00516f7984 */ /* 0x000ea80000000400 */
[----:B------:R-:W2:Y:S01]  /*5930*/  LDS.U16 R115, [R81+0x1e] ;  /* 0x00001e0051737984 */ /* 0x000ea20000000400 */
[----:B----4-:R-:W-:-:S02]  /*5940*/  FADD.FTZ R66, -R102, 1 ;  /* 0x3f80000066427421 */ /* 0x010fc40000010100 */
[----:B0-----:R-:W-:Y:S01]  /*5950*/  FMUL.FTZ R119, R105, R116 ;  /* 0x0000007469777220 */ /* 0x001fe20000410000 */
[----:B------:R-:W-:Y:S01]  /*5960*/  PRMT R116, RZ, 0x5410, R67 ;  /* 0x00005410ff747816 */ /* 0x000fe20000000043 */
[----:B------:R-:W-:Y:S02]  /*5970*/  FADD.FTZ R105, R121, 1 ;  /* 0x3f80000079697421 */ /* 0x000fe40000010000 */
[----:B-----5:R-:W-:Y:S02]  /*5980*/  FADD.FTZ R67, -R89, 1 ;  /* 0x3f80000059437421 */ /* 0x020fe40000010100 */
[----:B------:R-:W-:Y:S01]  /*5990*/  FFMA.FTZ R130, R33, R66, 1 ;  /* 0x3f80000021827423 */ /* 0x000fe20000010042 */
[----:B------:R-:W-:Y:S01]  /*59a0*/  PRMT R66, RZ, 0x5410, R2 ;  /* 0x00005410ff427816 */ /* 0x000fe20000000002 */
[----:B------:R-:W0:Y:S01]  /*59b0*/  MUFU.RCP R105, R105 ;  /* 0x0000006900697308 */ /* 0x000e220000001000 */
[----:B------:R-:W-:Y:S01]  /*59c0*/  FFMA.FTZ R109, R34, R67, 1 ;  /* 0x3f800000226d7423 */ /* 0x000fe20000010043 */
[----:B---3--:R-:W-:-:S02]  /*59d0*/  PRMT R67, RZ, 0x5410, R3 ;  /* 0x00005410ff437816 */ /* 0x008fc40000000003 */
[----:B------:R-:W-:-:S03]  /*59e0*/  FMUL.FTZ R3, R103, R66 ;  /* 0x0000004267037220 */ /* 0x000fc60000410000 */
[----:B------:R-:W-:Y:S01]  /*59f0*/  FMUL.FTZ R2, R116, R67 ;  /* 0x0000004374027220 */ /* 0x000fe20000410000 */
[----:B------:R-:W3:Y:S01]  /*5a00*/  MUFU.RCP R97, R97 ;  /* 0x0000006100617308 */ /* 0x000ee20000001000 */
[----:B------:R-:W-:Y:S02]  /*5a10*/  FMUL.FTZ R3, R102, R3 ;  /* 0x0000000366037220 */ /* 0x000fe40000410000 */
[----:B------:R-:W-:-:S05]  /*5a20*/  FMUL.FTZ R2, R89, R2 ;  /* 0x0000000259027220 */ /* 0x000fca0000410000 */
[----:B------:R-:W4:Y:S01]  /*5a30*/  MUFU.RCP R99, R99 ;  /* 0x0000006300637308 */ /* 0x000f220000001000 */
[----:B------:R-:W-:Y:S02]  /*5a40*/  FADD.FTZ R125, R123, 1 ;  /* 0x3f8000007b7d7421 */ /* 0x000fe40000010000 */
[----:B------:R-:W-:Y:S02]  /*5a50*/  FMUL.FTZ R3, R3, R130 ;  /* 0x0000008203037220 */ /* 0x000fe40000410000 */
[----:B------:R-:W-:Y:S02]  /*5a60*/  FMUL.FTZ R2, R2, R109 ;  /* 0x0000006d02027220 */ /* 0x000fe40000410000 */
[----:B-1----:R-:W-:Y:S01]  /*5a70*/  FADD.FTZ R130, R127, 1 ;  /* 0x3f8000007f827421 */ /* 0x002fe20000010000 */
[----:B------:R0:W1:Y:S01]  /*5a80*/  MUFU.RCP R109, R125 ;  /* 0x0000007d006d7308 */ /* 0x0000620000001000 */
[----:B------:R-:W-:Y:S01]  /*5a90*/  PRMT R19, RZ, 0x5410, R19 ;  /* 0x00005410ff137816 */ /* 0x000fe20000000013 */
[----:B------:R-:W-:Y:S01]  /*5aa0*/  FADD.FTZ R134, -R118, 1 ;  /* 0x3f80000076867421 */ /* 0x000fe20000010100 */
[----:B------:R-:W-:-:S02]  /*5ab0*/  PRMT R126, RZ, 0x5410, R126 ;  /* 0x00005410ff7e7816 */ /* 0x000fc4000000007e */
[----:B------:R-:W-:Y:S02]  /*5ac0*/  PRMT R31, RZ, 0x5410, R31 ;  /* 0x00005410ff1f7816 */ /* 0x000fe4000000001f */
[----:B------:R-:W-:Y:S01]  /*5ad0*/  PRMT R27, RZ, 0x5410, R27 ;  /* 0x00005410ff1b7816 */ /* 0x000fe2000000001b */
[----:B0-----:R-:W-:Y:S01]  /*5ae0*/  FADD.FTZ R125, -R105, 1 ;  /* 0x3f800000697d7421 */ /* 0x001fe20000010100 */
[----:B--2---:R-:W-:Y:S02]  /*5af0*/  PRMT R122, RZ, 0x5410, R122 ;  /* 0x00005410ff7a7816 */ /* 0x004fe4000000007a */
[----:B------:R-:W-:Y:S01]  /*5b00*/  PRMT R124, RZ, 0x5410, R124 ;  /* 0x00005410ff7c7816 */ /* 0x000fe2000000007c */
[----:B------:R-:W0:Y:S01]  /*5b10*/  MUFU.RCP R120, R120 ;  /* 0x0000007800787308 */ /* 0x000e220000001000 */
[----:B------:R-:W-:Y:S01]  /*5b20*/  FFMA.FTZ R127, R62, R125, 1 ;  /* 0x3f8000003e7f7423 */ /* 0x000fe2000001007d */
[----:B------:R-:W-:Y:S01]  /*5b30*/  PRMT R13, RZ, 0x5410, R13 ;  /* 0x00005410ff0d7816 */ /* 0x000fe2000000000d */
[----:B------:R-:W-:Y:S01]  /*5b40*/  FFMA.FTZ R142, R61, R134, 1 ;  /* 0x3f8000003d8e7423 */ /* 0x000fe20000010086 */
[----:B------:R-:W-:Y:S01]  /*5b50*/  PRMT R128, RZ, 0x5410, R128 ;  /* 0x00005410ff807816 */ /* 0x000fe20000000080 */
[----:B------:R-:W-:-:S03]  /*5b60*/  FMUL.FTZ R125, R19, R126 ;  /* 0x0000007e137d7220 */ /* 0x000fc60000410000 */
[----:B------:R-:W2:Y:S01]  /*5b70*/  MUFU.RCP R130, R130 ;  /* 0x0000008200827308 */ /* 0x000ea20000001000 */
[----:B---3--:R-:W-:Y:S02]  /*5b80*/  FADD.FTZ R121, -R97, 1 ;  /* 0x3f80000061797421 */ /* 0x008fe40000010100 */
[----:B----4-:R-:W-:Y:S02]  /*5b90*/  FADD.FTZ R123, -R99, 1 ;  /* 0x3f800000637b7421 */ /* 0x010fe40000010100 */
[----:B------:R-:W-:Y:S02]  /*5ba0*/  FMUL.FTZ R134, R31, R122 ;  /* 0x0000007a1f867220 */ /* 0x000fe40000410000 */
[----:B------:R-:W-:Y:S02]  /*5bb0*/  FMUL.FTZ R136, R27, R124 ;  /* 0x0000007c1b887220 */ /* 0x000fe40000410000 */
[----:B------:R-:W-:Y:S02]  /*5bc0*/  FMUL.FTZ R125, R118, R125 ;  /* 0x0000007d767d7220 */ /* 0x000fe40000410000 */
[----:B------:R-:W-:-:S02]  /*5bd0*/  FFMA.FTZ R121, R36, R121, 1 ;  /* 0x3f80000024797423 */ /* 0x000fc40000010079 */
        /* <DEDUP_REMOVED lines=15> */
[----:B------:R-:W-:Y:S02]  /*5cd0*/  PRMT R113, RZ, 0x5410, R113 ;  /* 0x00005410ff717816 */ /* 0x000fe40000000071 */
[----:B------:R-:W-:Y:S01]  /*5ce0*/  PRMT R115, RZ, 0x5410, R115 ;  /* 0x00005410ff737816 */ /* 0x000fe20000000073 */
[----:B------:R-:W-:Y:S02]  /*5cf0*/  FMUL.FTZ R127, R144, R127 ;  /* 0x0000007f907f7220 */ /* 0x000fe40000410000 */
[----:B------:R-:W-:Y:S02]  /*5d00*/  FFMA.FTZ R7, R64, R5, 1 ;  /* 0x3f80000040077423 */ /* 0x000fe40000010005 */
[----:B0-----:R-:W-:Y:S02]  /*5d10*/  FADD.FTZ R144, -R120, 1 ;  /* 0x3f80000078907421 */ /* 0x001fe40000010100 */
[----:B--2---:R-:W-:Y:S02]  /*5d20*/  FADD.FTZ R148, -R130, 1 ;  /* 0x3f80000082947421 */ /* 0x004fe40000010100 */
[----:B------:R-:W-:-:S02]  /*5d30*/  FMUL.FTZ R5, R132, R111 ;  /* 0x0000006f84057220 */ /* 0x000fc40000410000 */
[----:B------:R-:W-:Y:S02]  /*5d40*/  FMUL.FTZ R146, R134, R113 ;  /* 0x0000007186927220 */ /* 0x000fe40000410000 */
[----:B------:R-:W-:Y:S02]  /*5d50*/  FMUL.FTZ R9, R136, R115 ;  /* 0x0000007388097220 */ /* 0x000fe40000410000 */
[----:B------:R-:W-:Y:S02]  /*5d60*/  FFMA.FTZ R144, R63, R144, 1 ;  /* 0x3f8000003f907423 */ /* 0x000fe40000010090 */
[----:B------:R-:W-:Y:S02]  /*5d70*/  FMUL.FTZ R5, R120, R5 ;  /* 0x0000000578057220 */ /* 0x000fe40000410000 */
[----:B------:R-:W-:Y:S02]  /*5d80*/  FMUL.FTZ R146, R109, R146 ;  /* 0x000000926d927220 */ /* 0x000fe40000410000 */
[----:B------:R-:W-:-:S02]  /*5d90*/  FFMA.FTZ R148, R65, R148, 1 ;  /* 0x3f80000041947423 */ /* 0x000fc40000010094 */
[----:B------:R-:W-:Y:S02]  /*5da0*/  FMUL.FTZ R9, R130, R9 ;  /* 0x0000000982097220 */ /* 0x000fe40000410000 */
[----:B------:R-:W-:Y:S02]  /*5db0*/  FMUL.FTZ R144, R5, R144 ;  /* 0x0000009005907220 */ /* 0x000fe40000410000 */
[----:B------:R-:W-:Y:S02]  /*5dc0*/  FMUL.FTZ R7, R146, R7 ;  /* 0x0000000792077220 */ /* 0x000fe40000410000 */
[----:B------:R-:W-:Y:S01]  /*5dd0*/  FMUL.FTZ R148, R9, R148 ;  /* 0x0000009409947220 */ /* 0x000fe20000410000 */
[----:B------:R-:W-:Y:S02]  /*5de0*/  PRMT R5, R125, 0x7632, R5 ;  /* 0x000076327d057816 */ /* 0x000fe40000000005 */
[----:B------:R-:W-:Y:S02]  /*5df0*/  F2FP.BF16.PACK_AB R119, R140, R119 ;  /* 0x000000778c77723e */ /* 0x000fe400000010ff */
[----:B------:R-:W-:-:S02]  /*5e00*/  F2FP.BF16.PACK_AB R2, R2, R3 ;  /* 0x000000030202723e */ /* 0x000fc400000010ff */
[----:B------:R-:W-:Y:S02]  /*5e10*/  ISETP.NE.AND P6, PT, R84, RZ, PT ;  /* 0x000000ff5400720c */ /* 0x000fe40003fc5270 */
[----:B------:R-:W-:Y:S02]  /*5e20*/  F2FP.BF16.PACK_AB R117, R138, R117 ;  /* 0x000000758a75723e */ /* 0x000fe400000010ff */
[----:B------:R-:W-:Y:S02]  /*5e30*/  F2FP.BF16.PACK_AB R4, R121, R4 ;  /* 0x000000047904723e */ /* 0x000fe400000010ff */
[----:B------:R-:W-:Y:S02]  /*5e40*/  F2FP.BF16.PACK_AB R123, R142, R123 ;  /* 0x0000007b8e7b723e */ /* 0x000fe400000010ff */
[----:B------:R-:W-:Y:S02]  /*5e50*/  F2FP.BF16.PACK_AB R127, R144, R127 ;  /* 0x0000007f907f723e */ /* 0x000fe400000010ff */
[----:B------:R-:W-:Y:S01]  /*5e60*/  F2FP.BF16.PACK_AB R7, R148, R7 ;  /* 0x000000079407723e */ /* 0x000fe200000010ff */
[----:B------:R0:W-:Y:S01]  /*5e70*/  STS.U16 [R81], R125 ;  /* 0x0000007d51007388 */ /* 0x0001e20000000400 */
[----:B------:R-:W-:-:S02]  /*5e80*/  PRMT R11, R119, 0x7632, R11 ;  /* 0x00007632770b7816 */ /* 0x000fc4000000000b */
[----:B------:R-:W-:Y:S01]  /*5e90*/  PRMT R3, R2, 0x7632, R3 ;  /* 0x0000763202037816 */ /* 0x000fe20000000003 */
[----:B------:R1:W-:Y:S01]  /*5ea0*/  STS.U16 [R81+0x2], R5 ;  /* 0x0000020551007388 */ /* 0x0003e20000000400 */
[----:B------:R-:W-:Y:S02]  /*5eb0*/  PRMT R9, R117, 0x7632, R9 ;  /* 0x0000763275097816 */ /* 0x000fe40000000009 */
[----:B------:R-:W-:Y:S01]  /*5ec0*/  PRMT R129, R7, 0x7632, R129 ;  /* 0x0000763207817816 */ /* 0x000fe20000000081 */
        /* <DEDUP_REMOVED lines=60> */
.L_x_5411:
[----:B-1----:R-:W-:Y:S05]  /*6290*/  BSYNC B0 ;  /* 0x0000000000007941 */ /* 0x002fea0003800000 */
.L_x_5410:
        /* <DEDUP_REMOVED lines=28> */
[-C--:B------:R-:W-:Y:S01]  /*6460*/  ISETP.GE.AND P0, PT, R8, R143.reuse, PT ;  /* 0x0000008f0800720c */ /* 0x080fe20003f06270 */
[----:B------:R-:W-:Y:S02]  /*6470*/  FMUL.FTZ R35, R35, R104 ;  /* 0x0000006823237220 */ /* 0x000fe40000410000 */
[----:B------:R0:W-:Y:S01]  /*6480*/  @!P2 STG.E.U16 [R2.64+-0x740], R11 ;  /* 0xfff8c00b0200a986 */ /* 0x0001e2000c101520 */
[----:B------:R-:W-:Y:S01]  /*6490*/  ISETP.GE.AND P2, PT, R10, R143, PT ;  /* 0x0000008f0a00720c */ /* 0x000fe20003f46270 */
        /* <DEDUP_REMOVED lines=10> */
[----:B------:R-:W-:Y:S01]  /*6540*/  @!P2 STG.E.U16 [R2.64+-0x680], R123 ;  /* 0xfff9807b0200a986 */ /* 0x000fe2000c101520 */
        /* <DEDUP_REMOVED lines=20> */
[----:B0-----:R-:W-:Y:S01]  /*6690*/  FMUL.FTZ R11, R112, R29 ;  /* 0x0000001d700b7220 */ /* 0x001fe20000410000 */
        /* <DEDUP_REMOVED lines=105> */
.L_x_5414:
[----:B------:R-:W-:Y:S05]  /*6d30*/  BSYNC B0 ;  /* 0x0000000000007941 */ /* 0x000fea0003800000 */
.L_x_5413:
        /* <DEDUP_REMOVED lines=43> */
.L_x_5412:
[----:B------:R-:W2:Y:S01]  /*6ff0*/  LDL.LU R0, [R1+0x18] ;  /* 0x0000180001007983 */ /* 0x000ea20000300800 */
[----:B------:R-:W-:Y:S01]  /*7000*/  PRMT R13, RZ, 0x5410, R80 ;  /* 0x00005410ff0d7816 */ /* 0x000fe20000000050 */
[----:B------:R-:W-:Y:S01]  /*7010*/  HFMA2.MMA R32, -RZ, RZ, 0, 0 ;  /* 0x00000000ff207435 */ /* 0x000fe200000001ff */
[----:B------:R-:W-:Y:S01]  /*7020*/  PRMT R6, RZ, 0x5410, R79 ;  /* 0x00005410ff067816 */ /* 0x000fe2000000004f */
[----:B------:R-:W-:Y:S01]  /*7030*/  FMUL.FTZ R228, R92, UR4 ;  /* 0x000000045ce47c20 */ /* 0x000fe20008410000 */
[----:B------:R-:W-:Y:S01]  /*7040*/  MOV R8, c[0x0][0x16c] ;  /* 0x00005b0000087a02 */ /* 0x000fe20000000f00 */
[----:B------:R-:W-:Y:S01]  /*7050*/  FMUL.FTZ R227, R15, UR4 ;  /* 0x000000040fe37c20 */ /* 0x000fe20008410000 */
[----:B0-----:R-:W-:Y:S01]  /*7060*/  CS2R R30, SRZ ;  /* 0x00000000001e7805 */ /* 0x001fe2000001ff00 */
        /* <DEDUP_REMOVED lines=21> */
[----:B------:R-:W-:Y:S01]  /*71c0*/  FMUL.FTZ R33, R60, UR4 ;  /* 0x000000043c217c20 */ /* 0x000fe20008410000 */
[----:B------:R-:W-:Y:S01]  /*71d0*/  BAR.SYNC.DEFER_BLOCKING 0x0 ;  /* 0x0000000000007b1d */ /* 0x000fe20000010000 */
[----:B--2---:R-:W-:-:S04]  /*71e0*/  FFMA.FTZ R0, R92, R13, R0 ;  /* 0x0000000d5c007223 */ /* 0x004fc80000010000 */
        /* <DEDUP_REMOVED lines=62> */
[----:B0-----:R-:W-:-:S02]  /*75d0*/  FADD.FTZ R0, R60, R60 ;  /* 0x0000003c3c007221 */ /* 0x001fc40000010000 */
.L_x_5516:
        /* <DEDUP_REMOVED lines=116> */
[----:B------:R-:W-:-:S02]  /*7d20*/  ISETP.GE.AND P4, PT, R96, UR36, PT ;  /* 0x0000002460007c0c */ /* 0x000fc4000bf86270 */
[----:B------:R-:W-:Y:S02]  /*7d30*/  LOP3.LUT R96, R64, 0x300, RZ, 0xfc, !PT ;  /* 0x0000030040607812 */ /* 0x000fe400078efcff */
[----:B------:R-:W-:Y:S01]  /*7d40*/  PRMT R103, RZ, 0x7610, R103 ;  /* 0x00007610ff677816 */ /* 0x000fe20000000067 */
[----:B------:R0:W4:Y:S01]  /*7d50*/  @!P5 LDG.E.U16 R95, [R62.64+0x480] ;  /* 0x000480203e5fd981 */ /* 0x000122000c1e1500 */
[----:B------:R-:W-:Y:S02]  /*7d60*/  ISETP.GE.AND P5, PT, R96, UR36, PT ;  /* 0x0000002460007c0c */ /* 0x000fe4000bfa6270 */
[----:B------:R-:W-:Y:S02]  /*7d70*/  PRMT R120, RZ, 0x7610, R120 ;  /* 0x00007610ff787816 */ /* 0x000fe40000000078 */
[----:B------:R-:W-:Y:S01]  /*7d80*/  PRMT R96, RZ, 0x7610, R96 ;  /* 0x00007610ff607816 */ /* 0x000fe20000000060 */
[----:B------:R0:W4:Y:S01]  /*7d90*/  @!P0 LDG.E.U16 R103, [R62.64+0x4c0] ;  /* 0x0004c0203e678981 */ /* 0x000122000c1e1500 */
[----:B------:R-:W-:-:S03]  /*7da0*/  LOP3.LUT R98, R64, 0x320, RZ, 0xfc, !PT ;  /* 0x0000032040627812 */ /* 0x000fc600078efcff */
[----:B------:R0:W4:Y:S04]  /*7db0*/  @!P1 LDG.E.U16 R120, [R62.64+0x500] ;  /* 0x000500203e789981 */ /* 0x000128000c1e1500 */
[----:B------:R0:W4:Y:S01]  /*7dc0*/  @!P2 LDG.E.U16 R96, [R62.64+0x540] ;  /* 0x000540203e60a981 */ /* 0x000122000c1e1500 */
[----:B------:R-:W-:Y:S02]  /*7dd0*/  ISETP.GE.AND P0, PT, R98, UR36, PT ;  /* 0x0000002462007c0c */ /* 0x000fe4000bf06270 */
[C---:B------:R-:W-:Y:S02]  /*7de0*/  LOP3.LUT R98, R64.reuse, 0x340, RZ, 0xfc, !PT ;  /* 0x0000034040627812 */ /* 0x040fe400078efcff */
[----:B------:R-:W-:Y:S02]  /*7df0*/  LOP3.LUT R99, R64, 0x360, RZ, 0xfc, !PT ;  /* 0x0000036040637812 */ /* 0x000fe400078efcff */
[----:B------:R-:W-:-:S02]  /*7e00*/  SHF.L.U32 R101, R84, 0x5, RZ ;  /* 0x0000000554657819 */ /* 0x000fc400000006ff */
[----:B------:R-:W-:Y:S02]  /*7e10*/  PRMT R111, RZ, 0x7610, R111 ;  /* 0x00007610ff6f7816 */ /* 0x000fe4000000006f */
[----:B------:R-:W-:Y:S02]  /*7e20*/  ISETP.GE.AND P1, PT, R98, UR36, PT ;  /* 0x0000002462007c0c */ /* 0x000fe4000bf26270 */
[----:B------:R-:W-:Y:S02]  /*7e30*/  ISETP.GE.AND P2, PT, R99, UR36, PT ;  /* 0x0000002463007c0c */ /* 0x000fe4000bf46270 */
[----:B------:R-:W-:Y:S01]  /*7e40*/  LOP3.LUT R98, R64, 0x380, RZ, 0xfc, !PT ;  /* 0x0000038040627812 */ /* 0x000fe200078efcff */
[----:B------:R0:W4:Y:S01]  /*7e50*/  @!P3 LDG.E.U16 R111, [R62.64+0x580] ;  /* 0x000580203e6fb981 */ /* 0x000122000c1e1500 */
[----:B------:R-:W-:Y:S02]  /*7e60*/  LOP3.LUT R99, R101, 0xffffffe0, R230, 0xe2, !PT ;  /* 0xffffffe065637812 */ /* 0x000fe400078ee2e6 */
[----:B------:R-:W-:-:S02]  /*7e70*/  PRMT R101, RZ, 0x7610, R101 ;  /* 0x00007610ff657816 */ /* 0x000fc40000000065 */
[----:B------:R-:W-:Y:S02]  /*7e80*/  PRMT R124, RZ, 0x7610, R124 ;  /* 0x00007610ff7c7816 */ /* 0x000fe4000000007c */
[----:B------:R-:W-:Y:S02]  /*7e90*/  PRMT R110, RZ, 0x7610, R110 ;  /* 0x00007610ff6e7816 */ /* 0x000fe4000000006e */
[----:B------:R-:W-:Y:S01]  /*7ea0*/  ISETP.GE.AND P3, PT, R98, UR36, PT ;  /* 0x0000002462007c0c */ /* 0x000fe2000bf66270 */
[----:B------:R0:W4:Y:S01]  /*7eb0*/  @!P5 LDG.E.U16 R101, [R62.64+0x600] ;  /* 0x000600203e65d981 */ /* 0x000122000c1e1500 */
[C---:B------:R-:W-:Y:S02]  /*7ec0*/  LOP3.LUT R98, R64.reuse, 0x3a0, RZ, 0xfc, !PT ;  /* 0x000003a040627812 */ /* 0x040fe400078efcff */
[----:B------:R-:W-:Y:S01]  /*7ed0*/  LOP3.LUT R64, R64, 0x3c0, RZ, 0xfc, !PT ;  /* 0x000003c040407812 */ /* 0x000fe200078efcff */
[----:B------:R0:W4:Y:S01]  /*7ee0*/  @!P0 LDG.E.U16 R124, [R62.64+0x640] ;  /* 0x000640203e7c8981 */ /* 0x000122000c1e1500 */
[----:B------:R-:W-:-:S02]  /*7ef0*/  LOP3.LUT R99, R99, 0x3e0, RZ, 0xfc, !PT ;  /* 0x000003e063637812 */ /* 0x000fc400078efcff */
[----:B------:R-:W-:Y:S01]  /*7f00*/  ISETP.GE.AND P5, PT, R98, UR36, PT ;  /* 0x0000002462007c0c */ /* 0x000fe2000bfa6270 */
[----:B------:R0:W4:Y:S01]  /*7f10*/  @!P4 LDG.E.U16 R110, [R62.64+0x5c0] ;  /* 0x0005c0203e6ec981 */ /* 0x000122000c1e1500 */
[----:B------:R-:W-:Y:S02]  /*7f20*/  ISETP.GE.AND P0, PT, R64, UR36, PT ;  /* 0x0000002440007c0c */ /* 0x000fe4000bf06270 */
[----:B------:R-:W-:Y:S02]  /*7f30*/  ISETP.GE.AND P4, PT, R99, UR36, PT ;  /* 0x0000002463007c0c */ /* 0x000fe4000bf86270 */
[----:B------:R-:W-:Y:S02]  /*7f40*/  PRMT R123, RZ, 0x7610, R123 ;  /* 0x00007610ff7b7816 */ /* 0x000fe4000000007b */
[----:B------:R-:W-:Y:S02]  /*7f50*/  PRMT R128, RZ, 0x7610, R128 ;  /* 0x00007610ff807816 */ /* 0x000fe40000000080 */
[----:B------:R-:W-:-:S02]  /*7f60*/  PRMT R125, RZ, 0x7610, R125 ;  /* 0x00007610ff7d7816 */ /* 0x000fc4000000007d */
        /* <DEDUP_REMOVED lines=14> */
[----:B------:R-:W-:Y:S02]  /*8050*/  SHF.L.U32 R114, R62, 0x1, RZ ;  /* 0x000000013e727819 */ /* 0x000fe400000006ff */
[C---:B------:R-:W-:Y:S02]  /*8060*/  IADD3 R118, R99.reuse, 0x60, RZ ;  /* 0x0000006063767810 */ /* 0x040fe40007ffe0ff */
[C---:B------:R-:W-:Y:S02]  /*8070*/  IADD3 R132, R99.reuse, 0x80, RZ ;  /* 0x0000008063847810 */ /* 0x040fe40007ffe0ff */
[----:B------:R-:W-:-:S02]  /*8080*/  IADD3 R134, R99, 0xa0, RZ ;  /* 0x000000a063867810 */ /* 0x000fc40007ffe0ff */
[C---:B------:R-:W-:Y:S02]  /*8090*/  IADD3 R136, R99.reuse, 0xc0, RZ ;  /* 0x000000c063887810 */ /* 0x040fe40007ffe0ff */
[-C--:B------:R-:W-:Y:S02]  /*80a0*/  LEA.HI.SX32 R116, R102, R99.reuse, 0x1b ;  /* 0x0000006366747211 */ /* 0x080fe400078fdaff */
[C---:B------:R-:W-:Y:S02]  /*80b0*/  IADD3 R138, R99.reuse, 0xe0, RZ ;  /* 0x000000e0638a7810 */ /* 0x040fe40007ffe0ff */
[----:B------:R-:W-:Y:S02]  /*80c0*/  LEA.HI.SX32 R118, R118, R99, 0x1b ;  /* 0x0000006376767211 */ /* 0x000fe400078fdaff */
[C---:B------:R-:W-:Y:S02]  /*80d0*/  IADD3 R140, R99.reuse, 0x100, RZ ;  /* 0x00000100638c7810 */ /* 0x040fe40007ffe0ff */
[C---:B------:R-:W-:Y:S01]  /*80e0*/  IADD3 R142, R99.reuse, 0x120, RZ ;  /* 0x00000120638e7810 */ /* 0x040fe20007ffe0ff */
[----:B--2---:R-:W0:Y:S01]  /*80f0*/  R2UR UR43, R61 ;  /* 0x000000003d2b73c2 */ /* 0x004e2200000e0000 */
[----:B------:R-:W-:-:S07]  /*8100*/  IADD3 R144, R99, 0x140, RZ ;  /* 0x0000014063907810 */ /* 0x000fce0007ffe0ff */
[----:B------:R-:W1:Y:S01]  /*8110*/  R2UR UR44, R60 ;  /* 0x000000003c2c73c2 */ /* 0x000e6200000e0000 */
[----:B0-----:R-:W-:Y:S02]  /*8120*/  FMUL.FTZ R98, R52, UR43 ;  /* 0x0000002b34627c20 */ /* 0x001fe40008410000 */
[----:B------:R-:W-:Y:S02]  /*8130*/  FMUL.FTZ R61, R50, UR43 ;  /* 0x0000002b323d7c20 */ /* 0x000fe40008410000 */
[----:B------:R-:W-:Y:S02]  /*8140*/  FMUL.RZ R104, R98, 0.15915493667125701904 ;  /* 0x3e22f98362687820 */ /* 0x000fe4000040c000 */
[----:B------:R-:W-:Y:S02]  /*8150*/  FMUL.RZ R63, R61, 0.15915493667125701904 ;  /* 0x3e22f9833d3f7820 */ /* 0x000fe4000040c000 */
[----:B------:R-:W-:Y:S02]  /*8160*/  FMUL.FTZ R98, R51, UR43 ;  /* 0x0000002b33627c20 */ /* 0x000fe40008410000 */
[----:B------:R-:W-:-:S02]  /*8170*/  FMUL.FTZ R61, R49, UR43 ;  /* 0x0000002b313d7c20 */ /* 0x000fc40008410000 */
[----:B------:R-:W-:Y:S01]  /*8180*/  FMUL.RZ R105, R98, 0.15915493667125701904 ;  /* 0x3e22f98362697820 */ /* 0x000fe2000040c000 */
[----:B------:R-:W-:Y:S01]  /*8190*/  IADD3 R98, R99, 0x20, RZ ;  /* 0x0000002063627810 */ /* 0x000fe20007ffe0ff */
[----:B------:R-:W-:Y:S02]  /*81a0*/  FMUL.RZ R117, R61, 0.15915493667125701904 ;  /* 0x3e22f9833d757820 */ /* 0x000fe4000040c000 */
[----:B------:R-:W-:Y:S01]  /*81b0*/  FMUL.FTZ R61, R48, UR43 ;  /* 0x0000002b303d7c20 */ /* 0x000fe20008410000 */
[----:B------:R-:W-:Y:S01]  /*81c0*/  MUFU.SIN R108, R63 ;  /* 0x0000003f006c7308 */ /* 0x000fe20000000400 */
[----:B------:R-:W-:Y:S01]  /*81d0*/  FMUL.FTZ R62, R47, UR43 ;  /* 0x0000002b2f3e7c20 */ /* 0x000fe20008410000 */
[----:B------:R-:W-:Y:S01]  /*81e0*/  LEA.HI.SX32 R115, R98, R99, 0x1b ;  /* 0x0000006362737211 */ /* 0x000fe200078fdaff */
[----:B------:R-:W-:Y:S02]  /*81f0*/  FMUL.FTZ R98, R46, UR43 ;  /* 0x0000002b2e627c20 */ /* 0x000fe40008410000 */
[----:B------:R-:W-:-:S03]  /*8200*/  FMUL.RZ R119, R62, 0.15915493667125701904 ;  /* 0x3e22f9833e777820 */ /* 0x000fc6000040c000 */
[----:B------:R0:W-:Y:S01]  /*8210*/  MUFU.COS R109, R63 ;  /* 0x0000003f006d7308 */ /* 0x0001e20000000000 */
[C---:B------:R-:W-:Y:S01]  /*8220*/  IADD3 R146, R99.reuse, 0x160, RZ ;  /* 0x0000016063927810 */ /* 0x040fe20007ffe0ff */
[----:B------:R-:W-:Y:S01]  /*8230*/  FMUL.RZ R121, R98, 0.15915493667125701904 ;  /* 0x3e22f98362797820 */ /* 0x000fe2000040c000 */
[C---:B------:R-:W-:Y:S02]  /*8240*/  IADD3 R148, R99.reuse, 0x180, RZ ;  /* 0x0000018063947810 */ /* 0x040fe40007ffe0ff */
[----:B------:R-:W-:Y:S01]  /*8250*/  IADD3 R150, R99, 0x1a0, RZ ;  /* 0x000001a063967810 */ /* 0x000fe20007ffe0ff */
[----:B0-----:R-:W-:Y:S02]  /*8260*/  FMUL.RZ R63, R61, 0.15915493667125701904 ;  /* 0x3e22f9833d3f7820 */ /* 0x001fe4000040c000 */
[----:B------:R-:W-:Y:S01]  /*8270*/  MUFU.SIN R127, R104 ;  /* 0x00000068007f7308 */ /* 0x000fe20000000400 */
[C---:B------:R-:W-:Y:S02]  /*8280*/  IADD3 R152, R99.reuse, 0x1c0, RZ ;  /* 0x000001c063987810 */ /* 0x040fe40007ffe0ff */
[----:B------:R-:W-:-:S02]  /*8290*/  IADD3 R154, R99, 0x1e0, RZ ;  /* 0x000001e0639a7810 */ /* 0x000fc40007ffe0ff */
[C---:B------:R-:W-:Y:S02]  /*82a0*/  IADD3 R156, R99.reuse, 0x200, RZ ;  /* 0x00000200639c7810 */ /* 0x040fe40007ffe0ff */
[C---:B------:R-:W-:Y:S01]  /*82b0*/  IADD3 R158, R99.reuse, 0x220, RZ ;  /* 0x00000220639e7810 */ /* 0x040fe20007ffe0ff */
[----:B------:R-:W-:Y:S01]  /*82c0*/  MUFU.COS R126, R104 ;  /* 0x00000068007e7308 */ /* 0x000fe20000000000 */
[C---:B------:R-:W-:Y:S02]  /*82d0*/  IADD3 R160, R99.reuse, 0x240, RZ ;  /* 0x0000024063a07810 */ /* 0x040fe40007ffe0ff */
[C---:B------:R-:W-:Y:S02]  /*82e0*/  IADD3 R162, R99.reuse, 0x260, RZ ;  /* 0x0000026063a27810 */ /* 0x040fe40007ffe0ff */
[C---:B------:R-:W-:Y:S02]  /*82f0*/  IADD3 R164, R99.reuse, 0x280, RZ ;  /* 0x0000028063a47810 */ /* 0x040fe40007ffe0ff */
[C---:B------:R-:W-:Y:S01]  /*8300*/  IADD3 R166, R99.reuse, 0x2a0, RZ ;  /* 0x000002a063a67810 */ /* 0x040fe20007ffe0ff */
[----:B------:R-:W-:Y:S01]  /*8310*/  MUFU.SIN R112, R105 ;  /* 0x0000006900707308 */ /* 0x000fe20000000400 */
[----:B------:R-:W-:-:S02]  /*8320*/  IADD3 R168, R99, 0x2c0, RZ ;  /* 0x000002c063a87810 */ /* 0x000fc40007ffe0ff */
[C---:B------:R-:W-:Y:S02]  /*8330*/  IADD3 R170, R99.reuse, 0x2e0, RZ ;  /* 0x000002e063aa7810 */ /* 0x040fe40007ffe0ff */
[C---:B------:R-:W-:Y:S02]  /*8340*/  IADD3 R172, R99.reuse, 0x300, RZ ;  /* 0x0000030063ac7810 */ /* 0x040fe40007ffe0ff */
[C---:B------:R-:W-:Y:S01]  /*8350*/  IADD3 R174, R99.reuse, 0x320, RZ ;  /* 0x0000032063ae7810 */ /* 0x040fe20007ffe0ff */
[----:B------:R-:W-:Y:S01]  /*8360*/  MUFU.COS R113, R105 ;  /* 0x0000006900717308 */ /* 0x000fe20000000000 */
[C---:B------:R-:W-:Y:S02]  /*8370*/  IADD3 R176, R99.reuse, 0x340, RZ ;  /* 0x0000034063b07810 */ /* 0x040fe40007ffe0ff */
[C---:B------:R-:W-:Y:S02]  /*8380*/  IADD3 R178, R99.reuse, 0x360, RZ ;  /* 0x0000036063b27810 */ /* 0x040fe40007ffe0ff */
[----:B------:R-:W-:-:S02]  /*8390*/  IADD3 R180, R99, 0x380, RZ ;  /* 0x0000038063b47810 */ /* 0x000fc40007ffe0ff */
[C---:B------:R-:W-:Y:S01]  /*83a0*/  IADD3 R182, R99.reuse, 0x3a0, RZ ;  /* 0x000003a063b67810 */ /* 0x040fe20007ffe0ff */
[----:B------:R-:W-:Y:S01]  /*83b0*/  MUFU.SIN R104, R117 ;  /* 0x0000007500687308 */ /* 0x000fe20000000400 */
[C---:B------:R-:W-:Y:S02]  /*83c0*/  IADD3 R184, R99.reuse, 0x3c0, RZ ;  /* 0x000003c063b87810 */ /* 0x040fe40007ffe0ff */
[----:B------:R-:W-:Y:S02]  /*83d0*/  IADD3 R186, R99, 0x3e0, RZ ;  /* 0x000003e063ba7810 */ /* 0x000fe40007ffe0ff */
[-C--:B------:R-:W-:Y:S02]  /*83e0*/  LEA.HI.SX32 R132, R132, R99.reuse, 0x1b ;  /* 0x0000006384847211 */ /* 0x080fe400078fdaff */
[-C--:B------:R-:W-:Y:S01]  /*83f0*/  LEA.HI.SX32 R134, R134, R99.reuse, 0x1b ;  /* 0x0000006386867211 */ /* 0x080fe200078fdaff */
[----:B------:R0:W-:Y:S01]  /*8400*/  MUFU.COS R105, R117 ;  /* 0x0000007500697308 */ /* 0x0001e20000000000 */
[----:B------:R-:W-:-:S02]  /*8410*/  LEA.HI.SX32 R136, R136, R99, 0x1b ;  /* 0x0000006388887211 */ /* 0x000fc400078fdaff */
[----:B------:R-:W-:Y:S02]  /*8420*/  SHF.L.U32 R116, R116, 0x1, RZ ;  /* 0x0000000174747819 */ /* 0x000fe400000006ff */
[----:B------:R-:W-:-:S03]  /*8430*/  LEA.HI.SX32 R138, R138, R99, 0x1b ;  /* 0x000000638a8a7211 */ /* 0x000fc600078fdaff */
[----:B------:R-:W-:Y:S01]  /*8440*/  MUFU.SIN R102, R63 ;  /* 0x0000003f00667308 */ /* 0x000fe20000000400 */
[----:B0-----:R-:W-:Y:S01]  /*8450*/  SHF.L.U32 R117, R115, 0x1, RZ ;  /* 0x0000000173757819 */ /* 0x001fe200000006ff */
[----:B---3--:R0:W-:Y:S01]  /*8460*/  STS.U16 [R114], R69 ;  /* 0x0000004572007388 */ /* 0x0081e20000000400 */
[-C--:B------:R-:W-:Y:S02]  /*8470*/  LEA.HI.SX32 R140, R140, R99.reuse, 0x1b ;  /* 0x000000638c8c7211 */ /* 0x080fe400078fdaff */
[----:B------:R-:W-:-:S03]  /*8480*/  LEA.HI.SX32 R142, R142, R99, 0x1b ;  /* 0x000000638e8e7211 */ /* 0x000fc600078fdaff */
[----:B------:R-:W-:Y:S01]  /*8490*/  MUFU.COS R61, R63 ;  /* 0x0000003f003d7308 */ /* 0x000fe20000000000 */
[-C--:B------:R-:W-:Y:S02]  /*84a0*/  LEA.HI.SX32 R144, R144, R99.reuse, 0x1b ;  /* 0x0000006390907211 */ /* 0x080fe400078fdaff */
[-C--:B------:R-:W-:Y:S02]  /*84b0*/  LEA.HI.SX32 R146, R146, R99.reuse, 0x1b ;  /* 0x0000006392927211 */ /* 0x080fe400078fdaff */
[----:B------:R-:W-:-:S03]  /*84c0*/  LEA.HI.SX32 R148, R148, R99, 0x1b ;  /* 0x0000006394947211 */ /* 0x000fc600078fdaff */
[----:B------:R-:W-:Y:S01]  /*84d0*/  MUFU.SIN R62, R119 ;  /* 0x00000077003e7308 */ /* 0x000fe20000000400 */
[-C--:B------:R-:W-:Y:S02]  /*84e0*/  LEA.HI.SX32 R150, R150, R99.reuse, 0x1b ;  /* 0x0000006396967211 */ /* 0x080fe400078fdaff */
[-C--:B------:R-:W-:Y:S02]  /*84f0*/  LEA.HI.SX32 R152, R152, R99.reuse, 0x1b ;  /* 0x0000006398987211 */ /* 0x080fe400078fdaff */
[----:B------:R-:W-:-:S03]  /*8500*/  LEA.HI.SX32 R154, R154, R99, 0x1b ;  /* 0x000000639a9a7211 */ /* 0x000fc600078fdaff */
[----:B------:R2:W-:Y:S01]  /*8510*/  MUFU.COS R63, R119 ;  /* 0x00000077003f7308 */ /* 0x0005e20000000000 */
[-C--:B------:R-:W-:Y:S02]  /*8520*/  LEA.HI.SX32 R156, R156, R99.reuse, 0x1b ;  /* 0x000000639c9c7211 */ /* 0x080fe400078fdaff */
[-C--:B------:R-:W-:Y:S02]  /*8530*/  LEA.HI.SX32 R158, R158, R99.reuse, 0x1b ;  /* 0x000000639e9e7211 */ /* 0x080fe400078fdaff */
[-C--:B------:R-:W-:Y:S02]  /*8540*/  LEA.HI.SX32 R160, R160, R99.reuse, 0x1b ;  /* 0x00000063a0a07211 */ /* 0x080fe400078fdaff */
[-C--:B------:R-:W-:Y:S02]  /*8550*/  LEA.HI.SX32 R162, R162, R99.reuse, 0x1b ;  /* 0x00000063a2a27211 */ /* 0x080fe400078fdaff */
[----:B--2---:R-:W-:Y:S01]  /*8560*/  SHF.L.U32 R119, R118, 0x1, RZ ;  /* 0x0000000176777819 */ /* 0x004fe200000006ff */
[----:B------:R-:W-:Y:S01]  /*8570*/  MUFU.SIN R98, R121 ;  /* 0x0000007900627308 */ /* 0x000fe20000000400 */
        /* <DEDUP_REMOVED lines=11> */
[----:B------:R-:W-:Y:S02]  /*8630*/  LEA.HI.SX32 R186, R186, R99, 0x1b ;  /* 0x00000063baba7211 */ /* 0x000fe400078fdaff */
[----:B------:R-:W-:Y:S01]  /*8640*/  SHF.L.U32 R132, R132, 0x1, RZ ;  /* 0x0000000184847819 */ /* 0x000fe200000006ff */
[----:B------:R2:W-:Y:S01]  /*8650*/  MUFU.COS R99, R121 ;  /* 0x0000007900637308 */ /* 0x0005e20000000000 */
[----:B------:R-:W-:Y:S01]  /*8660*/  SHF.L.U32 R134, R134, 0x1, RZ ;  /* 0x0000000186867819 */ /* 0x000fe200000006ff */
[----:B----4-:R-:W-:Y:S01]  /*8670*/  STS.U16 [R117+0x40], R70 ;  /* 0x0000404675007388 */ /* 0x010fe20000000400 */
[----:B------:R-:W-:Y:S01]  /*8680*/  SHF.L.U32 R138, R138, 0x1, RZ ;  /* 0x000000018a8a7819 */ /* 0x000fe200000006ff */
[----:B0-----:R-:W-:Y:S01]  /*8690*/  FMUL.FTZ R69, R44, UR43 ;  /* 0x0000002b2c457c20 */ /* 0x001fe20008410000 */
[----:B------:R-:W-:Y:S01]  /*86a0*/  SHF.L.U32 R129, R140, 0x1, RZ ;  /* 0x000000018c817819 */ /* 0x000fe200000006ff */
[----:B------:R0:W-:Y:S01]  /*86b0*/  STS.U16 [R116+0x80], R67 ;  /* 0x0000804374007388 */ /* 0x0001e20000000400 */
[----:B--2---:R-:W-:-:S03]  /*86c0*/  SHF.L.U32 R121, R136, 0x1, RZ ;  /* 0x0000000188797819 */ /* 0x004fc600000006ff */
[----:B------:R2:W-:Y:S01]  /*86d0*/  STS.U16 [R119+0xc0], R66 ;  /* 0x0000c04277007388 */ /* 0x0005e20000000400 */
[----:B------:R-:W-:-:S03]  /*86e0*/  SHF.L.U32 R142, R142, 0x1, RZ ;  /* 0x000000018e8e7819 */ /* 0x000fc600000006ff */
[----:B------:R3:W-:Y:S01]  /*86f0*/  STS.U16 [R132+0x100], R65 ;  /* 0x0001004184007388 */ /* 0x0007e20000000400 */
[----:B------:R-:W-:Y:S02]  /*8700*/  SHF.L.U32 R146, R146, 0x1, RZ ;  /* 0x0000000192927819 */ /* 0x000fe400000006ff */
[----:B0-----:R-:W-:Y:S01]  /*8710*/  SHF.L.U32 R67, R144, 0x1, RZ ;  /* 0x0000000190437819 */ /* 0x001fe200000006ff */
[----:B------:R0:W-:Y:S01]  /*8720*/  STS.U16 [R134+0x140], R71 ;  /* 0x0001404786007388 */ /* 0x0001e20000000400 */
[----:B------:R-:W-:Y:S01]  /*8730*/  SHF.L.U32 R148, R148, 0x1, RZ ;  /* 0x0000000194947819 */ /* 0x000fe200000006ff */
[----:B--2---:R-:W-:Y:S02]  /*8740*/  FMUL.RZ R66, R69, 0.15915493667125701904 ;  /* 0x3e22f98345427820 */ /* 0x004fe4000040c000 */
[----:B------:R2:W-:Y:S01]  /*8750*/  STS.U16 [R121+0x180], R68 ;  /* 0x0001804479007388 */ /* 0x0005e20000000400 */
[----:B---3--:R-:W-:Y:S01]  /*8760*/  FMUL.FTZ R65, R43, UR43 ;  /* 0x0000002b2b417c20 */ /* 0x008fe20008410000 */
[----:B------:R-:W-:-:S02]  /*8770*/  SHF.L.U32 R69, R150, 0x1, RZ ;  /* 0x0000000196457819 */ /* 0x000fc400000006ff */
[----:B------:R-:W-:Y:S01]  /*8780*/  STS.U16 [R138+0x1c0], R85 ;  /* 0x0001c0558a007388 */ /* 0x000fe20000000400 */
[----:B------:R-:W-:-:S03]  /*8790*/  SHF.L.U32 R152, R152, 0x1, RZ ;  /* 0x0000000198987819 */ /* 0x000fc600000006ff */
[----:B------:R-:W-:Y:S01]  /*87a0*/  STS.U16 [R129+0x200], R86 ;  /* 0x0002005681007388 */ /* 0x000fe20000000400 */
[----:B0-----:R-:W-:Y:S01]  /*87b0*/  SHF.L.U32 R71, R154, 0x1, RZ ;  /* 0x000000019a477819 */ /* 0x001fe200000006ff */
[----:B--2---:R-:W-:Y:S02]  /*87c0*/  FMUL.RZ R68, R65, 0.15915493667125701904 ;  /* 0x3e22f98341447820 */ /* 0x004fe4000040c000 */
[----:B------:R-:W-:Y:S01]  /*87d0*/  STS.U16 [R142+0x240], R87 ;  /* 0x000240578e007388 */ /* 0x000fe20000000400 */
[----:B------:R-:W-:Y:S01]  /*87e0*/  SHF.L.U32 R65, R156, 0x1, RZ ;  /* 0x000000019c417819 */ /* 0x000fe200000006ff */
[----:B------:R-:W-:Y:S02]  /*87f0*/  MUFU.SIN R117, R66 ;  /* 0x0000004200757308 */ /* 0x000fe40000000400 */
[----:B------:R0:W-:Y:S01]  /*8800*/  STS.U16 [R67+0x280], R88 ;  /* 0x0002805843007388 */ /* 0x0001e20000000400 */
[----:B------:R-:W-:-:S03]  /*8810*/  SHF.L.U32 R158, R158, 0x1, RZ ;  /* 0x000000019e9e7819 */ /* 0x000fc600000006ff */
[----:B------:R-:W-:Y:S01]  /*8820*/  STS.U16 [R146+0x2c0], R89 ;  /* 0x0002c05992007388 */ /* 0x000fe20000000400 */
[----:B------:R-:W-:Y:S01]  /*8830*/  SHF.L.U32 R160, R160, 0x1, RZ ;  /* 0x00000001a0a07819 */ /* 0x000fe200000006ff */
[----:B------:R1:W-:Y:S02]  /*8840*/  MUFU.COS R116, R66 ;  /* 0x0000004200747308 */ /* 0x0003e40000000000 */
[----:B------:R-:W-:Y:S01]  /*8850*/  STS.U16 [R148+0x300], R91 ;  /* 0x0003005b94007388 */ /* 0x000fe20000000400 */
[----:B------:R-:W-:-:S03]  /*8860*/  SHF.L.U32 R162, R162, 0x1, RZ ;  /* 0x00000001a2a27819 */ /* 0x000fc600000006ff */
[----:B------:R2:W-:Y:S01]  /*8870*/  STS.U16 [R69+0x340], R90 ;  /* 0x0003405a45007388 */ /* 0x0005e20000000400 */
[----:B0-----:R-:W-:Y:S02]  /*8880*/  SHF.L.U32 R67, R164, 0x1, RZ ;  /* 0x00000001a4437819 */ /* 0x001fe400000006ff */
[----:B-1----:R-:W-:Y:S01]  /*8890*/  MOV R66, UR44 ;  /* 0x0000002c00427c02 */ /* 0x002fe20008000f00 */
[----:B------:R-:W-:Y:S04]  /*88a0*/  STS.U16 [R152+0x380], R93 ;  /* 0x0003805d98007388 */ /* 0x000fe80000000400 */
[----:B------:R-:W-:Y:S01]  /*88b0*/  STS.U16 [R71+0x3c0], R92 ;  /* 0x0003c05c47007388 */ /* 0x000fe20000000400 */
[----:B--2---:R-:W-:-:S03]  /*88c0*/  SHF.L.U32 R69, R166, 0x1, RZ ;  /* 0x00000001a6457819 */ /* 0x004fc600000006ff */
[----:B------:R-:W-:Y:S01]  /*88d0*/  STS.U16 [R65+0x400], R94 ;  /* 0x0004005e41007388 */ /* 0x000fe20000000400 */
[----:B------:R-:W-:-:S03]  /*88e0*/  FMUL.FTZ R66, R66, 1.4426950216293334961 ;  /* 0x3fb8aa3b42427820 */ /* 0x000fc60000410000 */
[----:B------:R-:W-:Y:S04]  /*88f0*/  STS.U16 [R158+0x440], R97 ;  /* 0x000440619e007388 */ /* 0x000fe80000000400 */
[----:B------:R-:W-:Y:S04]  /*8900*/  STS.U16 [R160+0x480], R95 ;  /* 0x0004805fa0007388 */ /* 0x000fe80000000400 */
[----:B------:R-:W-:Y:S04]  /*8910*/  STS.U16 [R162+0x4c0], R103 ;  /* 0x0004c067a2007388 */ /* 0x000fe80000000400 */
[----:B------:R-:W-:Y:S04]  /*8920*/  STS.U16 [R67+0x500], R120 ;  /* 0x0005007843007388 */ /* 0x000fe80000000400 */
[----:B------:R0:W-:Y:S02]  /*8930*/  STS.U16 [R69+0x540], R96 ;  /* 0x0005406045007388 */ /* 0x0001e40000000400 */
[----:B0-----:R-:W-:-:S02]  /*8940*/  FMUL.FTZ R69, R66, R48 ;  /* 0x0000003042457220 */ /* 0x001fc40000410000 */
[----:B------:R-:W-:-:S04]  /*8950*/  FMUL.FTZ R115, R45, UR43 ;  /* 0x0000002b2d737c20 */ /* 0x000fc80008410000 */
[----:B------:R-:W0:Y:S01]  /*8960*/  MUFU.EX2 R69, R69 ;  /* 0x0000004500457308 */ /* 0x000e220000000800 */
[C---:B------:R-:W-:Y:S02]  /*8970*/  FMUL.FTZ R70, R66.reuse, R47 ;  /* 0x0000002f42467220 */ /* 0x040fe40000410000 */
[----:B------:R-:W-:Y:S02]  /*8980*/  FMUL.FTZ R67, R66, R50 ;  /* 0x0000003242437220 */ /* 0x000fe40000410000 */
[----:B------:R-:W-:Y:S01]  /*8990*/  FMUL.RZ R118, R115, 0.15915493667125701904 ;  /* 0x3e22f98373767820 */ /* 0x000fe2000040c000 */
[----:B------:R-:W-:Y:S01]  /*89a0*/  UIMAD UR42, UR11, UR34, URZ ;  /* 0x000000220b2a72a4 */ /* 0x000fe2000f8e023f */
[----:B------:R-:W-:Y:S01]  /*89b0*/  SHF.L.U32 R168, R168, 0x1, RZ ;  /* 0x00000001a8a87819 */ /* 0x000fe200000006ff */
[----:B------:R-:W-:Y:S01]  /*89c0*/  MUFU.EX2 R70, R70 ;  /* 0x0000004600467308 */ /* 0x000fe20000000800 */
[----:B------:R-:W-:Y:S01]  /*89d0*/  SHF.L.U32 R71, R170, 0x1, RZ ;  /* 0x00000001aa477819 */ /* 0x000fe200000006ff */
[----:B------:R-:W-:Y:S01]  /*89e0*/  UIMAD.WIDE.U32 UR36, UR10, UR34, URZ ;  /* 0x000000220a2472a5 */ /* 0x000fe2000f8e003f */
[----:B------:R-:W-:Y:S01]  /*89f0*/  SHF.L.U32 R172, R172, 0x1, RZ ;  /* 0x00000001acac7819 */ /* 0x000fe200000006ff */
[----:B------:R-:W-:Y:S01]  /*8a00*/  UIMAD UR42, UR10, UR35, UR42 ;  /* 0x000000230a2a72a4 */ /* 0x000fe2000f8e022a */
[----:B------:R-:W-:-:S03]  /*8a10*/  SHF.L.U32 R85, R174, 0x1, RZ ;  /* 0x00000001ae557819 */ /* 0x000fc600000006ff */
[----:B------:R-:W-:Y:S01]  /*8a20*/  MUFU.SIN R115, R118 ;  /* 0x0000007600737308 */ /* 0x000fe20000000400 */
[----:B0-----:R-:W-:Y:S01]  /*8a30*/  FMUL.FTZ R103, R69, R61 ;  /* 0x0000003d45677220 */ /* 0x001fe20000410000 */
[----:B------:R-:W-:Y:S01]  /*8a40*/  SHF.L.U32 R176, R176, 0x1, RZ ;  /* 0x00000001b0b07819 */ /* 0x000fe200000006ff */
[----:B------:R-:W-:-:S05]  /*8a50*/  FMUL.FTZ R61, R66, R52 ;  /* 0x00000034423d7220 */ /* 0x000fca0000410000 */
[----:B------:R-:W-:Y:S01]  /*8a60*/  MUFU.COS R114, R118 ;  /* 0x0000007600727308 */ /* 0x000fe20000000000 */
[----:B------:R-:W-:Y:S01]  /*8a70*/  STS.U16 [R168+0x580], R111 ;  /* 0x0005806fa8007388 */ /* 0x000fe20000000400 */
[----:B------:R-:W-:Y:S01]  /*8a80*/  SHF.L.U32 R87, R178, 0x1, RZ ;  /* 0x00000001b2577819 */ /* 0x000fe200000006ff */
[----:B------:R-:W-:-:S05]  /*8a90*/  ULDC.64 UR34, c[0x0][0x1c0] ;  /* 0x0000700000227ab9 */ /* 0x000fca0000000a00 */
[----:B------:R-:W0:Y:S01]  /*8aa0*/  MUFU.EX2 R67, R67 ;  /* 0x0000004300437308 */ /* 0x000e220000000800 */
[----:B------:R1:W-:Y:S01]  /*8ab0*/  STS.U16 [R71+0x5c0], R110 ;  /* 0x0005c06e47007388 */ /* 0x0003e20000000400 */
[----:B------:R-:W-:-:S06]  /*8ac0*/  SHF.L.U32 R180, R180, 0x1, RZ ;  /* 0x00000001b4b47819 */ /* 0x000fcc00000006ff */
[----:B------:R-:W-:Y:S01]  /*8ad0*/  MUFU.SIN R119, R68 ;  /* 0x0000004400777308 */ /* 0x000fe20000000400 */
[----:B------:R-:W-:Y:S01]  /*8ae0*/  STS.U16 [R172+0x600], R101 ;  /* 0x00060065ac007388 */ /* 0x000fe20000000400 */
[----:B------:R-:W-:-:S06]  /*8af0*/  UIMAD UR39, UR39, UR34, URZ ;  /* 0x00000022272772a4 */ /* 0x000fcc000f8e023f */
[----:B------:R2:W-:Y:S01]  /*8b00*/  MUFU.COS R118, R68 ;  /* 0x0000004400767308 */ /* 0x0005e20000000000 */
[----:B-1----:R-:W-:Y:S01]  /*8b10*/  SHF.L.U32 R71, R182, 0x1, RZ ;  /* 0x00000001b6477819 */ /* 0x002fe200000006ff */
[----:B------:R-:W-:Y:S01]  /*8b20*/  UIADD3 UR37, UR37, UR42, URZ ;  /* 0x0000002a25257290 */ /* 0x000fe2000fffe03f */
[----:B------:R-:W-:Y:S01]  /*8b30*/  STS.U16 [R85+0x640], R124 ;  /* 0x0006407c55007388 */ /* 0x000fe20000000400 */
[----:B--2---:R-:W-:Y:S01]  /*8b40*/  FMUL.FTZ R68, R66, R49 ;  /* 0x0000003142447220 */ /* 0x004fe20000410000 */
[----:B------:R-:W-:Y:S02]  /*8b50*/  SHF.L.U32 R89, R184, 0x1, RZ ;  /* 0x00000001b8597819 */ /* 0x000fe400000006ff */
[----:B------:R-:W-:Y:S01]  /*8b60*/  STS.U16 [R176+0x680], R123 ;  /* 0x0006807bb0007388 */ /* 0x000fe20000000400 */
[----:B------:R-:W-:Y:S01]  /*8b70*/  SHF.L.U32 R91, R186, 0x1, RZ ;  /* 0x00000001ba5b7819 */ /* 0x000fe200000006ff */
[----:B------:R-:W-:Y:S01]  /*8b80*/  MUFU.EX2 R61, R61 ;  /* 0x0000003d003d7308 */ /* 0x000fe20000000800 */
[----:B------:R-:W-:Y:S01]  /*8b90*/  ISETP.NE.AND P1, PT, R84, RZ, PT ;  /* 0x000000ff5400720c */ /* 0x000fe20003f25270 */
[----:B------:R-:W-:Y:S01]  /*8ba0*/  STS.U16 [R87+0x6c0], R128 ;  /* 0x0006c08057007388 */ /* 0x000fe20000000400 */
[----:B------:R-:W-:-:S02]  /*8bb0*/  UIMAD UR39, UR7, UR35, UR39 ;  /* 0x00000023072772a4 */ /* 0x000fc4000f8e0227 */
[----:B------:R-:W-:-:S03]  /*8bc0*/  UIMAD.WIDE.U32 UR36, UR7, UR34, UR36 ;  /* 0x00000022072472a5 */ /* 0x000fc6000f8e0024 */
[----:B------:R-:W1:Y:S01]  /*8bd0*/  MUFU.EX2 R68, R68 ;  /* 0x0000004400447308 */ /* 0x000e620000000800 */
[----:B------:R-:W-:Y:S01]  /*8be0*/  STS.U16 [R180+0x700], R125 ;  /* 0x0007007db4007388 */ /* 0x000fe20000000400 */
[----:B------:R-:W-:-:S03]  /*8bf0*/  ULDC.64 UR34, c[0x0][0x230] ;  /* 0x00008c0000227ab9 */ /* 0x000fc60000000a00 */
[----:B------:R-:W-:Y:S01]  /*8c00*/  STS.U16 [R71+0x740], R122 ;  /* 0x0007407a47007388 */ /* 0x000fe20000000400 */
[----:B------:R-:W-:Y:S01]  /*8c10*/  FMUL.FTZ R60, R42, UR43 ;  /* 0x0000002b2a3c7c20 */ /* 0x000fe20008410000 */
[----:B------:R-:W-:Y:S02]  /*8c20*/  UIADD3 UR37, UR37, UR39, URZ ;  /* 0x0000002725257290 */ /* 0x000fe4000fffe03f */
[----:B------:R-:W-:Y:S01]  /*8c30*/  STS.U16 [R89+0x780], R64 ;  /* 0x0007804059007388 */ /* 0x000fe20000000400 */
[----:B------:R-:W-:Y:S01]  /*8c40*/  ULEA UR34, UP0, UR36, UR34, 0x3 ;  /* 0x0000002224227291 */ /* 0x000fe2000f80183f */
[C---:B0-----:R-:W-:Y:S02]  /*8c50*/  FMUL.FTZ R109, R67.reuse, R109 ;  /* 0x0000006d436d7220 */ /* 0x041fe40000410000 */
[----:B------:R0:W-:Y:S01]  /*8c60*/  STS.U16 [R91+0x7c0], R100 ;  /* 0x0007c0645b007388 */ /* 0x0001e20000000400 */
[----:B------:R-:W-:Y:S01]  /*8c70*/  FMUL.FTZ R108, R67, R108 ;  /* 0x0000006c436c7220 */ /* 0x000fe20000410000 */
[----:B------:R-:W-:-:S02]  /*8c80*/  LEA R130, R83, R130, 0x5 ;  /* 0x0000008253827211 */ /* 0x000fc400078e28ff */
[----:B------:R-:W-:Y:S01]  /*8c90*/  MOV R67, UR38 ;  /* 0x0000002600437c02 */ /* 0x000fe20008000f00 */
[----:B------:R-:W-:Y:S01]  /*8ca0*/  FMUL.RZ R86, R60, 0.15915493667125701904 ;  /* 0x3e22f9833c567820 */ /* 0x000fe2000040c000 */
[----:B------:R-:W-:Y:S01]  /*8cb0*/  ULEA.HI.X UR35, UR36, UR35, UR37, 0x3, UP0 ;  /* 0x0000002324237291 */ /* 0x000fe200080f1c25 */
[----:B0-----:R-:W-:Y:S02]  /*8cc0*/  FMUL.FTZ R100, R70, R62 ;  /* 0x0000003e46647220 */ /* 0x001fe40000410000 */
[----:B------:R-:W-:Y:S02]  /*8cd0*/  FMUL.FTZ R62, R40, UR43 ;  /* 0x0000002b283e7c20 */ /* 0x000fe40008410000 */
[----:B------:R-:W-:Y:S01]  /*8ce0*/  FMUL.FTZ R101, R70, R63 ;  /* 0x0000003f46657220 */ /* 0x000fe20000410000 */
[----:B------:R-:W-:Y:S01]  /*8cf0*/  LEA.HI.SX32 R130, R130, R130, 0x1b ;  /* 0x0000008282827211 */ /* 0x000fe200078fdaff */
[----:B------:R-:W-:Y:S02]  /*8d00*/  FMUL.FTZ R60, R66, R51 ;  /* 0x00000033423c7220 */ /* 0x000fe40000410000 */
[----:B------:R-:W-:Y:S01]  /*8d10*/  FMUL.RZ R63, R62, 0.15915493667125701904 ;  /* 0x3e22f9833e3f7820 */ /* 0x000fe2000040c000 */
[----:B------:R-:W-:-:S02]  /*8d20*/  LEA R62, R67, UR7, 0x8 ;  /* 0x00000007433e7c11 */ /* 0x000fc4000f8e40ff */
[----:B------:R-:W-:Y:S01]  /*8d30*/  @P1 IADD3 R62, R84, 0x200, RZ ;  /* 0x00000200543e1810 */ /* 0x000fe20007ffe0ff */
[----:B------:R0:W2:Y:S01]  /*8d40*/  MUFU.EX2 R65, R60 ;  /* 0x0000003c00417308 */ /* 0x0000a20000000800 */
[C---:B-1----:R-:W-:Y:S02]  /*8d50*/  FMUL.FTZ R105, R68.reuse, R105 ;  /* 0x0000006944697220 */ /* 0x042fe40000410000 */
[----:B------:R-:W-:Y:S01]  /*8d60*/  FMUL.FTZ R104, R68, R104 ;  /* 0x0000006844687220 */ /* 0x000fe20000410000 */
[----:B------:R-:W-:Y:S01]  /*8d70*/  MOV R68, UR34 ;  /* 0x0000002200447c02 */ /* 0x000fe20008000f00 */
[----:B------:R-:W-:Y:S01]  /*8d80*/  FMUL.FTZ R102, R69, R102 ;  /* 0x0000006645667220 */ /* 0x000fe20000410000 */
[----:B------:R-:W-:Y:S01]  /*8d90*/  MOV R69, UR35 ;  /* 0x0000002300457c02 */ /* 0x000fe20008000f00 */
[C---:B------:R-:W-:Y:S01]  /*8da0*/  FMUL.FTZ R126, R61.reuse, R126 ;  /* 0x0000007e3d7e7220 */ /* 0x040fe20000410000 */
[----:B------:R-:W-:Y:S01]  /*8db0*/  SHF.L.U32 R62, R62, 0x3, RZ ;  /* 0x000000033e3e7819 */ /* 0x000fe200000006ff */
[----:B------:R-:W-:Y:S01]  /*8dc0*/  FMUL.FTZ R127, R61, R127 ;  /* 0x0000007f3d7f7220 */ /* 0x000fe20000410000 */
[----:B0-----:R-:W-:Y:S01]  /*8dd0*/  SHF.L.U32 R60, R130, 0x1, RZ ;  /* 0x00000001823c7819 */ /* 0x001fe200000006ff */
[----:B------:R-:W0:Y:S01]  /*8de0*/  MUFU.SIN R121, R86 ;  /* 0x0000005600797308 */ /* 0x000e220000000400 */
[----:B------:R-:W-:-:S06]  /*8df0*/  NOP ;  /* 0x0000000000007918 */ /* 0x000fcc0000000000 */
[----:B------:R-:W1:Y:S01]  /*8e00*/  LDS.U16 R88, [R60] ;  /* 0x000000003c587984 */ /* 0x000e620000000400 */
[----:B------:R3:W4:Y:S03]  /*8e10*/  MUFU.COS R120, R86 ;  /* 0x0000005600787308 */ /* 0x0007260000000000 */
[----:B------:R-:W0:Y:S04]  /*8e20*/  LDS.U16 R87, [R60+0x2] ;  /* 0x000002003c577984 */ /* 0x000e280000000400 */
[----:B------:R-:W-:Y:S04]  /*8e30*/  LDS.U16 R85, [R60+0x6] ;  /* 0x000006003c557984 */ /* 0x000fe80000000400 */
[----:B---3--:R-:W3:Y:S04]  /*8e40*/  LDS.U16 R86, [R60+0x4] ;  /* 0x000004003c567984 */ /* 0x008ee80000000400 */
        /* <DEDUP_REMOVED lines=29> */
[----:B------:R-:W5:Y:S01]  /*9020*/  LDG.E.64 R68, [R68.64] ;  /* 0x0000002044447981 */ /* 0x000f62000c1e1b00 */
[----:B------:R-:W-:-:S03]  /*9030*/  ISETP.NE.AND P0, PT, R84, 0x3f, PT ;  /* 0x0000003f5400780c */ /* 0x000fc60003f05270 */
[----:B------:R-:W-:Y:S01]  /*9040*/  BAR.SYNC.DEFER_BLOCKING 0x0 ;  /* 0x0000000000007b1d */ /* 0x000fe20000010000 */
[----:B------:R-:W-:Y:S02]  /*9050*/  FMUL.FTZ R61, R39, UR43 ;  /* 0x0000002b273d7c20 */ /* 0x000fe40008410000 */
[----:B------:R-:W-:Y:S02]  /*9060*/  FMUL.FTZ R64, R41, UR43 ;  /* 0x0000002b29407c20 */ /* 0x000fe40008410000 */
[----:B------:R-:W-:-:S05]  /*9070*/  FMUL.RZ R131, R61, 0.15915493667125701904 ;  /* 0x3e22f9833d837820 */ /* 0x000fca000040c000 */
[----:B------:R2:W4:Y:S01]  /*9080*/  @P0 LDS.64 R110, [R84.X8+0x49e8] ;  /* 0x0049e800546e0984 */ /* 0x0005220000008a00 */
[----:B------:R-:W-:Y:S01]  /*9090*/  FMUL.RZ R64, R64, 0.15915493667125701904 ;  /* 0x3e22f98340407820 */ /* 0x000fe2000040c000 */
[----:B------:R2:W4:Y:S01]  /*90a0*/  MUFU.SIN R132, R131 ;  /* 0x0000008300847308 */ /* 0x0005220000000400 */
[----:B-1----:R-:W-:Y:S02]  /*90b0*/  PRMT R88, RZ, 0x5410, R88 ;  /* 0x00005410ff587816 */ /* 0x002fe40000000058 */
[----:B0-----:R-:W-:Y:S02]  /*90c0*/  PRMT R87, RZ, 0x5410, R87 ;  /* 0x00005410ff577816 */ /* 0x001fe40000000057 */
[----:B---3--:R-:W-:-:S03]  /*90d0*/  PRMT R86, RZ, 0x5410, R86 ;  /* 0x00005410ff567816 */ /* 0x008fc60000000056 */
[----:B------:R0:W1:Y:S01]  /*90e0*/  MUFU.SIN R123, R64 ;  /* 0x00000040007b7308 */ /* 0x0000620000000400 */
[----:B--2---:R-:W-:-:S07]  /*90f0*/  FMUL.FTZ R113, R65, R113 ;  /* 0x0000007141717220 */ /* 0x004fce0000410000 */
[----:B------:R0:W2:Y:S01]  /*9100*/  MUFU.COS R122, R64 ;  /* 0x00000040007a7308 */ /* 0x0000a20000000000 */
[----:B------:R-:W-:-:S07]  /*9110*/  FMUL.FTZ R112, R65, R112 ;  /* 0x0000007041707220 */ /* 0x000fce0000410000 */
[----:B------:R0:W3:Y:S01]  /*9120*/  MUFU.SIN R128, R63 ;  /* 0x0000003f00807308 */ /* 0x0000e20000000400 */
[----:B------:R-:W-:-:S07]  /*9130*/  PRMT R65, RZ, 0x5410, R80 ;  /* 0x00005410ff417816 */ /* 0x000fce0000000050 */
[----:B------:R0:W0:Y:S01]  /*9140*/  MUFU.COS R125, R63 ;  /* 0x0000003f007d7308 */ /* 0x0000220000000000 */
[----:B------:R-:W-:-:S07]  /*9150*/  PRMT R60, RZ, 0x5410, R79 ;  /* 0x00005410ff3c7816 */ /* 0x000fce000000004f */
[----:B------:R-:W0:Y:S01]  /*9160*/  MUFU.COS R131, R131 ;  /* 0x0000008300837308 */ /* 0x000e220000000000 */
[----:B------:R-:W-:Y:S01]  /*9170*/  PRMT R85, RZ, 0x5410, R85 ;  /* 0x00005410ff557816 */ /* 0x000fe20000000055 */
[-C--:B------:R-:W-:Y:S01]  /*9180*/  FMUL.FTZ R185, R88, R52.reuse ;  /* 0x0000003458b97220 */ /* 0x080fe20000410000 */
[----:B------:R-:W-:Y:S01]  /*9190*/  BSSY B0, `(.L_x_5416) ;  /* 0x0000015000007945 */ /* 0x000fe20003800000 */
[----:B------:R-:W-:Y:S02]  /*91a0*/  FMUL.FTZ R186, R87, R52 ;  /* 0x0000003457ba7220 */ /* 0x000fe40000410000 */
[----:B------:R-:W-:Y:S02]  /*91b0*/  FMUL.FTZ R187, R86, R51 ;  /* 0x0000003356bb7220 */ /* 0x000fe40000410000 */
[C---:B------:R-:W-:Y:S02]  /*91c0*/  FMUL.FTZ R185, R65.reuse, R185 ;  /* 0x000000b941b97220 */ /* 0x040fe40000410000 */
[----:B------:R-:W-:-:S02]  /*91d0*/  FMUL.FTZ R186, R65, R186 ;  /* 0x000000ba41ba7220 */ /* 0x000fc40000410000 */
[----:B------:R-:W-:Y:S02]  /*91e0*/  FMUL.FTZ R61, R38, UR43 ;  /* 0x0000002b263d7c20 */ /* 0x000fe40008410000 */
[----:B------:R-:W-:Y:S02]  /*91f0*/  FMUL.FTZ R188, R85, R51 ;  /* 0x0000003355bc7220 */ /* 0x000fe40000410000 */
        /* <DEDUP_REMOVED lines=14> */
.L_x_5417:
[----:B01234-:R-:W-:Y:S05]  /*92e0*/  BSYNC B0 ;  /* 0x0000000000007941 */ /* 0x01ffea0003800000 */
.L_x_5416:
[----:B------:R-:W-:Y:S01]  /*92f0*/  UISETP.GE.AND UP0, UPT, UR24, 0x2, UPT ;  /* 0x000000021800788c */ /* 0x000fe2000bf06270 */
[----:B------:R-:W-:Y:S01]  /*9300*/  FMUL.FTZ R62, R185, R112 ;  /* 0x00000070b93e7220 */ /* 0x000fe20000410000 */
[----:B------:R-:W-:Y:S01]  /*9310*/  PRMT R89, RZ, 0x5410, R89 ;  /* 0x00005410ff597816 */ /* 0x000fe20000000059 */
[----:B------:R-:W-:Y:S01]  /*9320*/  FMUL.FTZ R188, R60, R188 ;  /* 0x000000bc3cbc7220 */ /* 0x000fe20000410000 */
[----:B------:R-:W-:Y:S01]  /*9330*/  PRMT R90, RZ, 0x5410, R90 ;  /* 0x00005410ff5a7816 */ /* 0x000fe2000000005a */
[----:B------:R-:W-:Y:S01]  /*9340*/  FMUL.RZ R133, R61, 0.15915493667125701904 ;  /* 0x3e22f9833d857820 */ /* 0x000fe2000040c000 */
[----:B------:R-:W-:Y:S01]  /*9350*/  PLOP3.LUT P0, PT, PT, PT, UP0, 0x80, 0x0 ;  /* 0x000000000000781c */ /* 0x000fe20003f0f008 */
[C---:B------:R-:W-:Y:S01]  /*9360*/  FMUL.FTZ R60, R186.reuse, R112 ;  /* 0x00000070ba3c7220 */ /* 0x040fe20000410000 */
[----:B------:R-:W-:Y:S01]  /*9370*/  MOV R64, UR24 ;  /* 0x0000001800407c02 */ /* 0x000fe20008000f00 */
[-C--:B------:R-:W-:Y:S01]  /*9380*/  FFMA.FTZ R61, R186, R113.reuse, R62 ;  /* 0x00000071ba3d7223 */ /* 0x080fe2000001003e */
[----:B------:R-:W-:Y:S01]  /*9390*/  ISETP.NE.OR P0, PT, R230, RZ, !P0 ;  /* 0x000000ffe600720c */ /* 0x000fe20004705670 */
[----:B------:R-:W-:Y:S01]  /*93a0*/  FFMA.FTZ R62, R185, R113, -R60 ;  /* 0x00000071b93e7223 */ /* 0x000fe2000001083c */
[----:B------:R-:W-:Y:S01]  /*93b0*/  HFMA2.MMA R155, -RZ, RZ, 0, 9.5367431640625e-07 ;  /* 0x00000010ff9b7435 */ /* 0x000fe200000001ff */
[----:B------:R-:W-:Y:S01]  /*93c0*/  FADD.FTZ R63, R188, R61 ;  /* 0x0000003dbc3f7221 */ /* 0x000fe20000010000 */
[----:B------:R-:W-:Y:S01]  /*93d0*/  MOV R70, c[0x0][0x16c] ;  /* 0x00005b0000467a02 */ /* 0x000fe20000000f00 */
[----:B------:R-:W-:Y:S01]  /*93e0*/  FMUL.FTZ R60, R66, R46 ;  /* 0x0000002e423c7220 */ /* 0x000fe20000410000 */
[----:B------:R-:W-:Y:S01]  /*93f0*/  PRMT R92, RZ, 0x5410, R92 ;  /* 0x00005410ff5c7816 */ /* 0x000fe2000000005c */
[----:B------:R-:W-:Y:S01]  /*9400*/  FADD.FTZ R62, R187, R62 ;  /* 0x0000003ebb3e7221 */ /* 0x000fe20000010000 */
[----:B------:R-:W-:Y:S01]  /*9410*/  PRMT R91, RZ, 0x5410, R91 ;  /* 0x00005410ff5b7816 */ /* 0x000fe2000000005b */
[----:B------:R-:W-:Y:S01]  /*9420*/  FMUL.FTZ R61, R108, R63 ;  /* 0x0000003f6c3d7220 */ /* 0x000fe20000410000 */
[----:B------:R0:W1:Y:S01]  /*9430*/  MUFU.EX2 R67, R60 ;  /* 0x0000003c00437308 */ /* 0x0000620000000800 */
[----:B------:R-:W-:-:S02]  /*9440*/  FMUL.FTZ R189, R89, R50 ;  /* 0x0000003259bd7220 */ /* 0x000fc40000410000 */
[C---:B------:R-:W-:Y:S01]  /*9450*/  FFMA.FTZ R136, R109.reuse, R62, -R61 ;  /* 0x0000003e6d887223 */ /* 0x040fe2000001083d */
[----:B------:R-:W-:Y:S01]  /*9460*/  @!P0 IADD3 R61, R64, -0x2, RZ ;  /* 0xfffffffe403d8810 */ /* 0x000fe20007ffe0ff */
[----:B------:R-:W-:Y:S02]  /*9470*/  FMUL.FTZ R190, R90, R50 ;  /* 0x000000325abe7220 */ /* 0x000fe40000410000 */
[----:B------:R-:W-:Y:S02]  /*9480*/  FMUL.FTZ R62, R108, R62 ;  /* 0x0000003e6c3e7220 */ /* 0x000fe40000410000 */
[----:B------:R-:W-:Y:S01]  /*9490*/  FMUL.FTZ R71, R66, R44 ;  /* 0x0000002c42477220 */ /* 0x000fe20000410000 */
[----:B0-----:R-:W-:Y:S01]  /*94a0*/  PRMT R60, RZ, 0x5410, R78 ;  /* 0x00005410ff3c7816 */ /* 0x001fe2000000004e */
[----:B------:R-:W-:Y:S01]  /*94b0*/  FFMA.FTZ R65, R109, R63, R62 ;  /* 0x0000003f6d417223 */ /* 0x000fe2000001003e */
[----:B------:R-:W-:Y:S01]  /*94c0*/  PRMT R94, RZ, 0x5410, R94 ;  /* 0x00005410ff5e7816 */ /* 0x000fe2000000005e */
[----:B------:R-:W-:Y:S01]  /*94d0*/  @!P0 IMAD R64, R61, R70, UR7 ;  /* 0x000000073d408e24 */ /* 0x000fe2000f8e0246 */
[----:B------:R-:W-:Y:S01]  /*94e0*/  MOV R61, RZ ;  /* 0x000000ff003d7202 */ /* 0x000fe20000000f00 */
[C---:B------:R-:W-:Y:S01]  /*94f0*/  FMUL.FTZ R189, R60.reuse, R189 ;  /* 0x000000bd3cbd7220 */ /* 0x040fe20000410000 */
[----:B------:R-:W-:Y:S01]  /*9500*/  CS2R R62, SRZ ;  /* 0x00000000003e7805 */ /* 0x000fe2000001ff00 */
[----:B------:R-:W-:Y:S01]  /*9510*/  FMUL.FTZ R190, R60, R190 ;  /* 0x000000be3cbe7220 */ /* 0x000fe20000410000 */
[----:B------:R-:W-:Y:S01]  /*9520*/  HFMA2.MMA R60, -RZ, RZ, 1.875, 0 ;  /* 0x3f800000ff3c7435 */ /* 0x000fe200000001ff */
[----:B------:R-:W-:Y:S01]  /*9530*/  FMUL.FTZ R70, R66, R45 ;  /* 0x0000002d42467220 */ /* 0x000fe20000410000 */
[----:B------:R-:W-:Y:S01]  /*9540*/  MUFU.EX2 R71, R71 ;  /* 0x0000004700477308 */ /* 0x000fe20000000800 */
[----:B------:R-:W-:-:S02]  /*9550*/  FADD.FTZ R135, R190, R65 ;  /* 0x00000041be877221 */ /* 0x000fc40000010000 */
[----:B------:R-:W-:-:S04]  /*9560*/  @!P0 IMAD.WIDE R64, R64, R155, UR40 ;  /* 0x0000002840408e25 */ /* 0x000fc8000f8e029b */
[----:B------:R-:W-:Y:S01]  /*9570*/  FADD.FTZ R136, R189, R136 ;  /* 0x00000088bd887221 */ /* 0x000fe20000010000 */
[----:B------:R0:W5:Y:S01]  /*9580*/  @!P0 LDG.E.128 R60, [R64.64] ;  /* 0x00000020403c8981 */ /* 0x000162000c1e1d00 */
[----:B------:R-:W2:Y:S01]  /*9590*/  MUFU.EX2 R70, R70 ;  /* 0x0000004600467308 */ /* 0x000ea20000000800 */
[C---:B------:R-:W-:Y:S02]  /*95a0*/  FMUL.FTZ R153, R104.reuse, R135 ;  /* 0x0000008768997220 */ /* 0x040fe40000410000 */
[-C--:B------:R-:W-:Y:S02]  /*95b0*/  FMUL.FTZ R154, R104, R136.reuse ;  /* 0x00000088689a7220 */ /* 0x080fe40000410000 */
[----:B------:R-:W-:Y:S02]  /*95c0*/  FMUL.FTZ R192, R92, R49 ;  /* 0x000000315cc07220 */ /* 0x000fe40000410000 */
[C---:B------:R-:W-:Y:S01]  /*95d0*/  FFMA.FTZ R136, R105.reuse, R136, -R153 ;  /* 0x0000008869887223 */ /* 0x040fe20000010899 */
[----:B------:R-:W-:Y:S01]  /*95e0*/  PRMT R93, RZ, 0x5410, R93 ;  /* 0x00005410ff5d7816 */ /* 0x000fe2000000005d */
[----:B------:R-:W-:Y:S01]  /*95f0*/  FFMA.FTZ R153, R105, R135, R154 ;  /* 0x0000008769997223 */ /* 0x000fe2000001009a */
[----:B0-----:R-:W-:Y:S01]  /*9600*/  PRMT R64, RZ, 0x5410, R77 ;  /* 0x00005410ff407816 */ /* 0x001fe2000000004d */
        /* <DEDUP_REMOVED lines=9> */
[----:B------:R-:W-:Y:S01]  /*96a0*/  MUFU.SIN R134, R133 ;  /* 0x0000008500867308 */ /* 0x000fe20000000400 */
[----:B------:R-:W-:-:S02]  /*96b0*/  FADD.FTZ R136, R191, R136 ;  /* 0x00000088bf887221 */ /* 0x000fc40000010000 */
[----:B------:R-:W-:Y:S02]  /*96c0*/  FMUL.FTZ R65, R102, R153 ;  /* 0x0000009966417220 */ /* 0x000fe40000410000 */
[C---:B--2---:R-:W-:Y:S02]  /*96d0*/  FMUL.FTZ R114, R70.reuse, R114 ;  /* 0x0000007246727220 */ /* 0x044fe40000410000 */
[----:B------:R-:W-:Y:S01]  /*96e0*/  FMUL.FTZ R115, R70, R115 ;  /* 0x0000007346737220 */ /* 0x000fe20000410000 */
[----:B------:R-:W-:Y:S01]  /*96f0*/  MUFU.COS R133, R133 ;  /* 0x0000008500857308 */ /* 0x000fe20000000000 */
[-C--:B------:R-:W-:Y:S02]  /*9700*/  FMUL.FTZ R154, R102, R136.reuse ;  /* 0x00000088669a7220 */ /* 0x080fe40000410000 */
[----:B------:R-:W-:Y:S02]  /*9710*/  FMUL.FTZ R64, R66, R41 ;  /* 0x0000002942407220 */ /* 0x000fe40000410000 */
[----:B------:R-:W-:Y:S01]  /*9720*/  FFMA.FTZ R70, R103, R136, -R65 ;  /* 0x0000008867467223 */ /* 0x000fe20000010841 */
[----:B------:R-:W-:Y:S01]  /*9730*/  PRMT R136, RZ, 0x5410, R76 ;  /* 0x00005410ff887816 */ /* 0x000fe2000000004c */
[----:B------:R-:W-:-:S02]  /*9740*/  FMUL.FTZ R194, R94, R48 ;  /* 0x000000305ec27220 */ /* 0x000fc40000410000 */
[----:B------:R-:W-:Y:S01]  /*9750*/  FFMA.FTZ R153, R103, R153, R154 ;  /* 0x0000009967997223 */ /* 0x000fe2000001009a */
[----:B------:R-:W0:Y:S01]  /*9760*/  MUFU.EX2 R64, R64 ;  /* 0x0000004000407308 */ /* 0x000e220000000800 */
[----:B------:R-:W-:Y:S02]  /*9770*/  FMUL.FTZ R193, R93, R48 ;  /* 0x000000305dc17220 */ /* 0x000fe40000410000 */
[C---:B------:R-:W-:Y:S02]  /*9780*/  FMUL.FTZ R194, R136.reuse, R194 ;  /* 0x000000c288c27220 */ /* 0x040fe40000410000 */
[----:B------:R-:W-:Y:S02]  /*9790*/  FMUL.FTZ R65, R37, UR43 ;  /* 0x0000002b25417c20 */ /* 0x000fe40008410000 */
[----:B------:R-:W-:Y:S02]  /*97a0*/  FMUL.FTZ R193, R136, R193 ;  /* 0x000000c188c17220 */ /* 0x000fe40000410000 */
[----:B------:R-:W-:-:S02]  /*97b0*/  FADD.FTZ R153, R194, R153 ;  /* 0x00000099c2997221 */ /* 0x000fc40000010000 */
[----:B------:R-:W-:Y:S02]  /*97c0*/  FMUL.FTZ R98, R67, R98 ;  /* 0x0000006243627220 */ /* 0x000fe40000410000 */
[C---:B------:R-:W-:Y:S02]  /*97d0*/  FMUL.FTZ R116, R71.reuse, R116 ;  /* 0x0000007447747220 */ /* 0x040fe40000410000 */
[----:B------:R-:W-:Y:S02]  /*97e0*/  FMUL.FTZ R117, R71, R117 ;  /* 0x0000007547757220 */ /* 0x000fe40000410000 */
[----:B------:R-:W-:Y:S02]  /*97f0*/  FMUL.FTZ R67, R66, R43 ;  /* 0x0000002b42437220 */ /* 0x000fe40000410000 */
[----:B------:R-:W-:Y:S02]  /*9800*/  FMUL.RZ R71, R65, 0.15915493667125701904 ;  /* 0x3e22f98341477820 */ /* 0x000fe4000040c000 */
[----:B------:R-:W-:-:S02]  /*9810*/  FADD.FTZ R70, R193, R70 ;  /* 0x00000046c1467221 */ /* 0x000fc40000010000 */
[----:B------:R-:W-:Y:S01]  /*9820*/  FMUL.FTZ R65, R100, R153 ;  /* 0x0000009964417220 */ /* 0x000fe20000410000 */
[----:B------:R-:W1:Y:S01]  /*9830*/  MUFU.EX2 R67, R67 ;  /* 0x0000004300437308 */ /* 0x000e620000000800 */
[----:B------:R-:W-:Y:S02]  /*9840*/  FMUL.FTZ R195, R95, R47 ;  /* 0x0000002f5fc37220 */ /* 0x000fe40000410000 */
[----:B------:R-:W-:Y:S01]  /*9850*/  FFMA.FTZ R154, R101, R70, -R65 ;  /* 0x00000046659a7223 */ /* 0x000fe20000010841 */
[----:B------:R-:W-:Y:S01]  /*9860*/  PRMT R65, RZ, 0x5410, R75 ;  /* 0x00005410ff417816 */ /* 0x000fe2000000004b */
[----:B------:R-:W-:Y:S02]  /*9870*/  FMUL.FTZ R135, R66, R42 ;  /* 0x0000002a42877220 */ /* 0x000fe40000410000 */
[C---:B0-----:R-:W-:Y:S02]  /*9880*/  FMUL.FTZ R122, R64.reuse, R122 ;  /* 0x0000007a407a7220 */ /* 0x041fe40000410000 */
[----:B------:R-:W-:-:S02]  /*9890*/  FMUL.FTZ R123, R64, R123 ;  /* 0x0000007b407b7220 */ /* 0x000fc40000410000 */
[----:B------:R-:W-:Y:S02]  /*98a0*/  FMUL.FTZ R64, R66, R40 ;  /* 0x0000002842407220 */ /* 0x000fe40000410000 */
[----:B------:R-:W-:Y:S02]  /*98b0*/  FMUL.FTZ R156, R100, R70 ;  /* 0x00000046649c7220 */ /* 0x000fe40000410000 */
[----:B------:R-:W-:Y:S02]  /*98c0*/  FMUL.FTZ R196, R96, R47 ;  /* 0x0000002f60c47220 */ /* 0x000fe40000410000 */
[----:B------:R-:W-:Y:S01]  /*98d0*/  FMUL.FTZ R195, R65, R195 ;  /* 0x000000c341c37220 */ /* 0x000fe20000410000 */
[----:B------:R-:W0:Y:S01]  /*98e0*/  MUFU.EX2 R135, R135 ;  /* 0x0000008700877308 */ /* 0x000e220000000800 */
[----:B------:R-:W-:Y:S02]  /*98f0*/  FFMA.FTZ R153, R101, R153, R156 ;  /* 0x0000009965997223 */ /* 0x000fe4000001009c */
[----:B------:R-:W-:-:S02]  /*9900*/  FMUL.FTZ R196, R65, R196 ;  /* 0x000000c441c47220 */ /* 0x000fc40000410000 */
[----:B------:R-:W-:-:S03]  /*9910*/  FADD.FTZ R154, R195, R154 ;  /* 0x0000009ac39a7221 */ /* 0x000fc60000010000 */
[----:B------:R-:W2:Y:S01]  /*9920*/  MUFU.EX2 R64, R64 ;  /* 0x0000004000407308 */ /* 0x000ea20000000800 */
[----:B------:R-:W-:Y:S02]  /*9930*/  FADD.FTZ R153, R196, R153 ;  /* 0x00000099c4997221 */ /* 0x000fe40000010000 */
[----:B------:R-:W-:Y:S02]  /*9940*/  FMUL.FTZ R156, R98, R154 ;  /* 0x0000009a629c7220 */ /* 0x000fe40000410000 */
[----:B------:R-:W-:-:S03]  /*9950*/  FMUL.FTZ R197, R124, R46 ;  /* 0x0000002e7cc57220 */ /* 0x000fc60000410000 */
[----:B------:R-:W-:Y:S01]  /*9960*/  MUFU.SIN R136, R71 ;  /* 0x0000004700887308 */ /* 0x000fe20000000400 */
[C---:B-1----:R-:W-:Y:S02]  /*9970*/  FMUL.FTZ R118, R67.reuse, R118 ;  /* 0x0000007643767220 */ /* 0x042fe40000410000 */
[----:B------:R-:W-:-:S05]  /*9980*/  FMUL.FTZ R119, R67, R119 ;  /* 0x0000007743777220 */ /* 0x000fca0000410000 */
[----:B------:R1:W-:Y:S01]  /*9990*/  MUFU.COS R70, R71 ;  /* 0x0000004700467308 */ /* 0x0003e20000000000 */
[----:B------:R-:W-:Y:S02]  /*99a0*/  FMUL.FTZ R67, R66, R38 ;  /* 0x0000002642437220 */ /* 0x000fe40000410000 */
[-C--:B------:R-:W-:Y:S01]  /*99b0*/  FFMA.FTZ R156, R99, R153.reuse, R156 ;  /* 0x00000099639c7223 */ /* 0x080fe2000001009c */
[----:B-1----:R-:W-:Y:S01]  /*99c0*/  PRMT R71, RZ, 0x5410, R74 ;  /* 0x00005410ff477816 */ /* 0x002fe2000000004a */
[----:B------:R-:W-:Y:S02]  /*99d0*/  FMUL.FTZ R153, R98, R153 ;  /* 0x0000009962997220 */ /* 0x000fe40000410000 */
        /* <DEDUP_REMOVED lines=9> */
[C---:B0-----:R-:W-:Y:S01]  /*9a70*/  FMUL.FTZ R120, R135.reuse, R120 ;  /* 0x0000007887787220 */ /* 0x041fe20000410000 */
[----:B------:R-:W0:Y:S01]  /*9a80*/  MUFU.EX2 R65, R65 ;  /* 0x0000004100417308 */ /* 0x000e220000000800 */
[----:B------:R-:W-:Y:S02]  /*9a90*/  FMUL.FTZ R121, R135, R121 ;  /* 0x0000007987797220 */ /* 0x000fe40000410000 */
[----:B--2---:R-:W-:Y:S02]  /*9aa0*/  FMUL.FTZ R125, R64, R125 ;  /* 0x0000007d407d7220 */ /* 0x004fe40000410000 */
[----:B------:R-:W-:Y:S02]  /*9ab0*/  FADD.FTZ R153, R198, R153 ;  /* 0x00000099c6997221 */ /* 0x000fe40000010000 */
[----:B------:R-:W-:-:S02]  /*9ac0*/  FMUL.FTZ R135, R115, R156 ;  /* 0x0000009c73877220 */ /* 0x000fc40000410000 */
[----:B------:R-:W-:Y:S01]  /*9ad0*/  FMUL.FTZ R128, R64, R128 ;  /* 0x0000008040807220 */ /* 0x000fe20000410000 */
[----:B------:R-:W-:Y:S01]  /*9ae0*/  PRMT R64, RZ, 0x5410, R73 ;  /* 0x00005410ff407816 */ /* 0x000fe20000000049 */
[----:B------:R-:W-:Y:S02]  /*9af0*/  FMUL.FTZ R200, R129, R45 ;  /* 0x0000002d81c87220 */ /* 0x000fe40000410000 */
[-C--:B------:R-:W-:Y:S02]  /*9b00*/  FFMA.FTZ R135, R114, R153.reuse, -R135 ;  /* 0x0000009972877223 */ /* 0x080fe40000010887 */
[----:B------:R-:W-:Y:S02]  /*9b10*/  FMUL.FTZ R153, R115, R153 ;  /* 0x0000009973997220 */ /* 0x000fe40000410000 */
[----:B------:R-:W-:Y:S02]  /*9b20*/  FMUL.FTZ R199, R130, R45 ;  /* 0x0000002d82c77220 */ /* 0x000fe40000410000 */
[----:B------:R-:W-:-:S02]  /*9b30*/  FMUL.FTZ R200, R64, R200 ;  /* 0x000000c840c87220 */ /* 0x000fc40000410000 */
[----:B------:R-:W-:Y:S02]  /*9b40*/  FFMA.FTZ R156, R114, R156, R153 ;  /* 0x0000009c729c7223 */ /* 0x000fe40000010099 */
[----:B------:R-:W-:Y:S02]  /*9b50*/  FMUL.FTZ R199, R64, R199 ;  /* 0x000000c740c77220 */ /* 0x000fe40000410000 */
[----:B------:R-:W-:Y:S02]  /*9b60*/  FADD.FTZ R64, R200, R135 ;  /* 0x00000087c8407221 */ /* 0x000fe40000010000 */
[----:B------:R-:W-:Y:S02]  /*9b70*/  FMUL.FTZ R66, R66, R37 ;  /* 0x0000002542427220 */ /* 0x000fe40000410000 */
[----:B------:R-:W-:Y:S02]  /*9b80*/  FADD.FTZ R156, R199, R156 ;  /* 0x0000009cc79c7221 */ /* 0x000fe40000010000 */
[----:B-1----:R-:W-:-:S02]  /*9b90*/  FMUL.FTZ R133, R67, R133 ;  /* 0x0000008543857220 */ /* 0x002fc40000410000 */
[----:B------:R-:W-:Y:S01]  /*9ba0*/  FMUL.FTZ R134, R67, R134 ;  /* 0x0000008643867220 */ /* 0x000fe20000410000 */
[----:B------:R-:W1:Y:S01]  /*9bb0*/  MUFU.EX2 R71, R66 ;  /* 0x0000004200477308 */ /* 0x000e620000000800 */
[----:B------:R-:W-:Y:S01]  /*9bc0*/  FMUL.FTZ R67, R117, R64 ;  /* 0x0000004075437220 */ /* 0x000fe20000410000 */
[----:B------:R-:W-:Y:S01]  /*9bd0*/  PRMT R138, RZ, 0x5410, R138 ;  /* 0x00005410ff8a7816 */ /* 0x000fe2000000008a */
[C---:B0-----:R-:W-:Y:S02]  /*9be0*/  FMUL.FTZ R131, R65.reuse, R131 ;  /* 0x0000008341837220 */ /* 0x041fe40000410000 */
[----:B------:R-:W-:Y:S02]  /*9bf0*/  FMUL.FTZ R132, R65, R132 ;  /* 0x0000008441847220 */ /* 0x000fe40000410000 */
[-C--:B------:R-:W-:Y:S01]  /*9c00*/  FMUL.FTZ R65, R117, R156.reuse ;  /* 0x0000009c75417220 */ /* 0x080fe20000410000 */
[----:B------:R-:W-:Y:S01]  /*9c10*/  PRMT R137, RZ, 0x5410, R137 ;  /* 0x00005410ff897816 */ /* 0x000fe20000000089 */
[----:B------:R-:W-:Y:S01]  /*9c20*/  FFMA.FTZ R156, R116, R156, R67 ;  /* 0x0000009c749c7223 */ /* 0x000fe20000010043 */
[----:B------:R-:W-:Y:S01]  /*9c30*/  PRMT R67, RZ, 0x5410, R72 ;  /* 0x00005410ff437816 */ /* 0x000fe20000000048 */
[----:B------:R-:W-:-:S02]  /*9c40*/  FMUL.FTZ R201, R138, R44 ;  /* 0x0000002c8ac97220 */ /* 0x000fc40000410000 */
[----:B------:R-:W-:Y:S02]  /*9c50*/  FMUL.FTZ R202, R137, R44 ;  /* 0x0000002c89ca7220 */ /* 0x000fe40000410000 */
[C---:B------:R-:W-:Y:S02]  /*9c60*/  FMUL.FTZ R201, R67.reuse, R201 ;  /* 0x000000c943c97220 */ /* 0x040fe40000410000 */
[----:B------:R-:W-:Y:S02]  /*9c70*/  FFMA.FTZ R65, R116, R64, -R65 ;  /* 0x0000004074417223 */ /* 0x000fe40000010841 */
[----:B------:R-:W-:Y:S02]  /*9c80*/  FMUL.FTZ R202, R67, R202 ;  /* 0x000000ca43ca7220 */ /* 0x000fe40000410000 */
[----:B------:R-:W-:Y:S02]  /*9c90*/  FADD.FTZ R156, R201, R156 ;  /* 0x0000009cc99c7221 */ /* 0x000fe40000010000 */
[----:B-1----:R-:W-:-:S02]  /*9ca0*/  FMUL.FTZ R135, R71, R70 ;  /* 0x0000004647877220 */ /* 0x002fc40000410000 */
[----:B------:R-:W-:Y:S01]  /*9cb0*/  FMUL.FTZ R136, R71, R136 ;  /* 0x0000008847887220 */ /* 0x000fe20000410000 */
[----:B------:R-:W-:Y:S01]  /*9cc0*/  PRMT R140, RZ, 0x5410, R140 ;  /* 0x00005410ff8c7816 */ /* 0x000fe2000000008c */
[----:B------:R-:W-:Y:S02]  /*9cd0*/  FMUL.FTZ R66, R126, R112 ;  /* 0x000000707e427220 */ /* 0x000fe40000410000 */
[----:B------:R-:W-:Y:S02]  /*9ce0*/  FADD.FTZ R70, R202, R65 ;  /* 0x00000041ca467221 */ /* 0x000fe40000010000 */
[----:B------:R-:W-:Y:S02]  /*9cf0*/  FMUL.FTZ R71, R119, R156 ;  /* 0x0000009c77477220 */ /* 0x000fe40000410000 */
[C---:B------:R-:W-:Y:S01]  /*9d00*/  FMUL.FTZ R64, R127.reuse, R112 ;  /* 0x000000707f407220 */ /* 0x040fe20000410000 */
[----:B------:R-:W-:Y:S01]  /*9d10*/  PRMT R139, RZ, 0x5410, R139 ;  /* 0x00005410ff8b7816 */ /* 0x000fe2000000008b */
[----:B------:R-:W-:-:S02]  /*9d20*/  FFMA.FTZ R66, R127, R113, R66 ;  /* 0x000000717f427223 */ /* 0x000fc40000010042 */
[-C--:B------:R-:W-:Y:S02]  /*9d30*/  FMUL.FTZ R153, R119, R70.reuse ;  /* 0x0000004677997220 */ /* 0x080fe40000410000 */
[----:B------:R-:W-:Y:S01]  /*9d40*/  FFMA.FTZ R71, R118, R70, -R71 ;  /* 0x0000004676477223 */ /* 0x000fe20000010847 */
[----:B------:R-:W-:Y:S01]  /*9d50*/  PRMT R70, RZ, 0x5410, R59 ;  /* 0x00005410ff467816 */ /* 0x000fe2000000003b */
[----:B------:R-:W-:Y:S02]  /*9d60*/  FFMA.FTZ R64, R126, R113, -R64 ;  /* 0x000000717e407223 */ /* 0x000fe40000010840 */
[----:B------:R-:W-:Y:S02]  /*9d70*/  FMUL.FTZ R203, R140, R43 ;  /* 0x0000002b8ccb7220 */ /* 0x000fe40000410000 */
[C---:B------:R-:W-:Y:S02]  /*9d80*/  FMUL.FTZ R65, R108.reuse, R66 ;  /* 0x000000426c417220 */ /* 0x040fe40000410000 */
[----:B------:R-:W-:-:S02]  /*9d90*/  FMUL.FTZ R67, R108, R64 ;  /* 0x000000406c437220 */ /* 0x000fc40000410000 */
[----:B------:R-:W-:Y:S02]  /*9da0*/  FMUL.FTZ R204, R139, R43 ;  /* 0x0000002b8bcc7220 */ /* 0x000fe40000410000 */
[----:B------:R-:W-:Y:S02]  /*9db0*/  FFMA.FTZ R156, R118, R156, R153 ;  /* 0x0000009c769c7223 */ /* 0x000fe40000010099 */
[C---:B------:R-:W-:Y:S02]  /*9dc0*/  FMUL.FTZ R203, R70.reuse, R203 ;  /* 0x000000cb46cb7220 */ /* 0x040fe40000410000 */
[C---:B------:R-:W-:Y:S02]  /*9dd0*/  FFMA.FTZ R65, R109.reuse, R64, -R65 ;  /* 0x000000406d417223 */ /* 0x040fe40000010841 */
[----:B------:R-:W-:Y:S02]  /*9de0*/  FFMA.FTZ R67, R109, R66, R67 ;  /* 0x000000426d437223 */ /* 0x000fe40000010043 */
[----:B------:R-:W-:-:S02]  /*9df0*/  FMUL.FTZ R204, R70, R204 ;  /* 0x000000cc46cc7220 */ /* 0x000fc40000410000 */
[----:B------:R-:W-:Y:S02]  /*9e00*/  FADD.FTZ R156, R203, R156 ;  /* 0x0000009ccb9c7221 */ /* 0x000fe40000010000 */
[C---:B------:R-:W-:Y:S02]  /*9e10*/  FMUL.FTZ R66, R104.reuse, R65 ;  /* 0x0000004168427220 */ /* 0x040fe40000410000 */
[-C--:B------:R-:W-:Y:S02]  /*9e20*/  FMUL.FTZ R64, R104, R67.reuse ;  /* 0x0000004368407220 */ /* 0x080fe40000410000 */
[----:B------:R-:W-:Y:S01]  /*9e30*/  FADD.FTZ R71, R204, R71 ;  /* 0x00000047cc477221 */ /* 0x000fe20000010000 */
[----:B------:R-:W-:Y:S01]  /*9e40*/  PRMT R142, RZ, 0x5410, R142 ;  /* 0x00005410ff8e7816 */ /* 0x000fe2000000008e */
[----:B------:R-:W-:Y:S02]  /*9e50*/  FMUL.FTZ R70, R121, R156 ;  /* 0x0000009c79467220 */ /* 0x000fe40000410000 */
[C---:B------:R-:W-:Y:S01]  /*9e60*/  FFMA.FTZ R66, R105.reuse, R67, R66 ;  /* 0x0000004369427223 */ /* 0x040fe20000010042 */
[----:B------:R-:W-:Y:S01]  /*9e70*/  PRMT R141, RZ, 0x5410, R141 ;  /* 0x00005410ff8d7816 */ /* 0x000fe2000000008d */
[----:B------:R-:W-:-:S02]  /*9e80*/  FFMA.FTZ R64, R105, R65, -R64 ;  /* 0x0000004169407223 */ /* 0x000fc40000010840 */
[-C--:B------:R-:W-:Y:S02]  /*9e90*/  FMUL.FTZ R153, R121, R71.reuse ;  /* 0x0000004779997220 */ /* 0x080fe40000410000 */
[----:B------:R-:W-:Y:S01]  /*9ea0*/  FFMA.FTZ R71, R120, R71, -R70 ;  /* 0x0000004778477223 */ /* 0x000fe20000010846 */
[----:B------:R-:W-:Y:S01]  /*9eb0*/  PRMT R70, RZ, 0x5410, R58 ;  /* 0x00005410ff467816 */ /* 0x000fe2000000003a */
[----:B------:R-:W-:Y:S02]  /*9ec0*/  FMUL.FTZ R65, R102, R66 ;  /* 0x0000004266417220 */ /* 0x000fe40000410000 */
[----:B------:R-:W-:Y:S02]  /*9ed0*/  FMUL.FTZ R205, R142, R42 ;  /* 0x0000002a8ecd7220 */ /* 0x000fe40000410000 */
[----:B------:R-:W-:Y:S02]  /*9ee0*/  FMUL.FTZ R67, R102, R64 ;  /* 0x0000004066437220 */ /* 0x000fe40000410000 */
[----:B------:R-:W-:-:S02]  /*9ef0*/  FMUL.FTZ R206, R141, R42 ;  /* 0x0000002a8dce7220 */ /* 0x000fc40000410000 */
[C---:B------:R-:W-:Y:S02]  /*9f00*/  FFMA.FTZ R65, R103.reuse, R64, -R65 ;  /* 0x0000004067417223 */ /* 0x040fe40000010841 */
[----:B------:R-:W-:Y:S02]  /*9f10*/  FFMA.FTZ R156, R120, R156, R153 ;  /* 0x0000009c789c7223 */ /* 0x000fe40000010099 */
[C---:B------:R-:W-:Y:S02]  /*9f20*/  FMUL.FTZ R205, R70.reuse, R205 ;  /* 0x000000cd46cd7220 */ /* 0x040fe40000410000 */
[----:B------:R-:W-:Y:S02]  /*9f30*/  FFMA.FTZ R67, R103, R66, R67 ;  /* 0x0000004267437223 */ /* 0x000fe40000010043 */
[----:B------:R-:W-:Y:S02]  /*9f40*/  FMUL.FTZ R206, R70, R206 ;  /* 0x000000ce46ce7220 */ /* 0x000fe40000410000 */
        /* <DEDUP_REMOVED lines=9> */
[----:B------:R-:W-:-:S02]  /*9fe0*/  FMUL.FTZ R153, R123, R71 ;  /* 0x000000477b997220 */ /* 0x000fc40000410000 */
[----:B------:R-:W-:Y:S02]  /*9ff0*/  FMUL.FTZ R65, R98, R66 ;  /* 0x0000004262417220 */ /* 0x000fe40000410000 */
[----:B------:R-:W-:Y:S01]  /*a000*/  FFMA.FTZ R71, R122, R71, -R70 ;  /* 0x000000477a477223 */ /* 0x000fe20000010846 */
[----:B------:R-:W-:Y:S01]  /*a010*/  PRMT R70, RZ, 0x5410, R57 ;  /* 0x00005410ff467816 */ /* 0x000fe20000000039 */
[-C--:B------:R-:W-:Y:S02]  /*a020*/  FMUL.FTZ R67, R98, R64.reuse ;  /* 0x0000004062437220 */ /* 0x080fe40000410000 */
[----:B------:R-:W-:Y:S02]  /*a030*/  FMUL.FTZ R207, R144, R41 ;  /* 0x0000002990cf7220 */ /* 0x000fe40000410000 */
[C---:B------:R-:W-:Y:S02]  /*a040*/  FFMA.FTZ R65, R99.reuse, R64, -R65 ;  /* 0x0000004063417223 */ /* 0x040fe40000010841 */
[----:B------:R-:W-:-:S02]  /*a050*/  FFMA.FTZ R67, R99, R66, R67 ;  /* 0x0000004263437223 */ /* 0x000fc40000010043 */
[----:B------:R-:W-:Y:S02]  /*a060*/  FMUL.FTZ R208, R143, R41 ;  /* 0x000000298fd07220 */ /* 0x000fe40000410000 */
[----:B------:R-:W-:Y:S02]  /*a070*/  FFMA.FTZ R156, R122, R156, R153 ;  /* 0x0000009c7a9c7223 */ /* 0x000fe40000010099 */
[C---:B------:R-:W-:Y:S02]  /*a080*/  FMUL.FTZ R207, R70.reuse, R207 ;  /* 0x000000cf46cf7220 */ /* 0x040fe40000410000 */
[C---:B------:R-:W-:Y:S02]  /*a090*/  FMUL.FTZ R66, R115.reuse, R65 ;  /* 0x0000004173427220 */ /* 0x040fe40000410000 */
[----:B------:R-:W-:Y:S02]  /*a0a0*/  FMUL.FTZ R64, R115, R67 ;  /* 0x0000004373407220 */ /* 0x000fe40000410000 */
[----:B------:R-:W-:-:S02]  /*a0b0*/  FMUL.FTZ R208, R70, R208 ;  /* 0x000000d046d07220 */ /* 0x000fc40000410000 */
[----:B------:R-:W-:Y:S02]  /*a0c0*/  FADD.FTZ R156, R207, R156 ;  /* 0x0000009ccf9c7221 */ /* 0x000fe40000010000 */
[C---:B------:R-:W-:Y:S02]  /*a0d0*/  FFMA.FTZ R66, R114.reuse, R67, R66 ;  /* 0x0000004372427223 */ /* 0x040fe40000010042 */
[----:B------:R-:W-:Y:S02]  /*a0e0*/  FFMA.FTZ R64, R114, R65, -R64 ;  /* 0x0000004172407223 */ /* 0x000fe40000010840 */
[----:B------:R-:W-:Y:S01]  /*a0f0*/  FADD.FTZ R71, R208, R71 ;  /* 0x00000047d0477221 */ /* 0x000fe20000010000 */
[----:B------:R-:W-:Y:S01]  /*a100*/  PRMT R146, RZ, 0x5410, R146 ;  /* 0x00005410ff927816 */ /* 0x000fe20000000092 */
[----:B------:R-:W-:Y:S02]  /*a110*/  FMUL.FTZ R70, R128, R156 ;  /* 0x0000009c80467220 */ /* 0x000fe40000410000 */
[C---:B------:R-:W-:Y:S01]  /*a120*/  FMUL.FTZ R65, R117.reuse, R66 ;  /* 0x0000004275417220 */ /* 0x040fe20000410000 */
[----:B------:R-:W-:Y:S01]  /*a130*/  PRMT R145, RZ, 0x5410, R145 ;  /* 0x00005410ff917816 */ /* 0x000fe20000000091 */
[----:B------:R-:W-:-:S02]  /*a140*/  FMUL.FTZ R67, R117, R64 ;  /* 0x0000004075437220 */ /* 0x000fc40000410000 */
[-C--:B------:R-:W-:Y:S02]  /*a150*/  FMUL.FTZ R153, R128, R71.reuse ;  /* 0x0000004780997220 */ /* 0x080fe40000410000 */
[----:B------:R-:W-:Y:S01]  /*a160*/  FFMA.FTZ R71, R125, R71, -R70 ;  /* 0x000000477d477223 */ /* 0x000fe20000010846 */
[----:B------:R-:W-:Y:S01]  /*a170*/  PRMT R70, RZ, 0x5410, R56 ;  /* 0x00005410ff467816 */ /* 0x000fe20000000038 */
[----:B------:R-:W-:Y:S02]  /*a180*/  FFMA.FTZ R65, R116, R64, -R65 ;  /* 0x0000004074417223 */ /* 0x000fe40000010841 */
[----:B------:R-:W-:Y:S02]  /*a190*/  FMUL.FTZ R209, R146, R40 ;  /* 0x0000002892d17220 */ /* 0x000fe40000410000 */
        /* <DEDUP_REMOVED lines=12> */
[C---:B------:R-:W-:Y:S02]  /*a260*/  FMUL.FTZ R65, R121.reuse, R66 ;  /* 0x0000004279417220 */ /* 0x040fe40000410000 */
[C---:B------:R-:W-:Y:S02]  /*a270*/  FMUL.FTZ R70, R132.reuse, R156 ;  /* 0x0000009c84467220 */ /* 0x040fe40000410000 */
[----:B------:R-:W-:Y:S01]  /*a280*/  FMUL.FTZ R67, R121, R64 ;  /* 0x0000004079437220 */ /* 0x000fe20000410000 */
[----:B------:R-:W-:Y:S01]  /*a290*/  PRMT R147, RZ, 0x5410, R147 ;  /* 0x00005410ff937816 */ /* 0x000fe20000000093 */
[----:B------:R-:W-:-:S02]  /*a2a0*/  FMUL.FTZ R153, R132, R71 ;  /* 0x0000004784997220 */ /* 0x000fc40000410000 */
[C---:B------:R-:W-:Y:S02]  /*a2b0*/  FFMA.FTZ R65, R120.reuse, R64, -R65 ;  /* 0x0000004078417223 */ /* 0x040fe40000010841 */
[----:B------:R-:W-:Y:S01]  /*a2c0*/  FFMA.FTZ R71, R131, R71, -R70 ;  /* 0x0000004783477223 */ /* 0x000fe20000010846 */
[----:B------:R-:W-:Y:S01]  /*a2d0*/  PRMT R70, RZ, 0x5410, R55 ;  /* 0x00005410ff467816 */ /* 0x000fe20000000037 */
[----:B------:R-:W-:Y:S02]  /*a2e0*/  FFMA.FTZ R67, R120, R66, R67 ;  /* 0x0000004278437223 */ /* 0x000fe40000010043 */
[----:B------:R-:W-:Y:S02]  /*a2f0*/  FMUL.FTZ R211, R148, R39 ;  /* 0x0000002794d37220 */ /* 0x000fe40000410000 */
[----:B------:R-:W-:Y:S02]  /*a300*/  FMUL.FTZ R66, R123, R65 ;  /* 0x000000417b427220 */ /* 0x000fe40000410000 */
        /* <DEDUP_REMOVED lines=8> */
[----:B------:R-:W-:Y:S02]  /*a390*/  FMUL.FTZ R65, R128, R66 ;  /* 0x0000004280417220 */ /* 0x000fe40000410000 */
[----:B------:R-:W-:Y:S02]  /*a3a0*/  FADD.FTZ R71, R212, R71 ;  /* 0x00000047d4477221 */ /* 0x000fe40000010000 */
[----:B------:R-:W-:Y:S01]  /*a3b0*/  FMUL.FTZ R67, R128, R64 ;  /* 0x0000004080437220 */ /* 0x000fe20000410000 */
[----:B------:R-:W-:Y:S01]  /*a3c0*/  PRMT R150, RZ, 0x5410, R150 ;  /* 0x00005410ff967816 */ /* 0x000fe20000000096 */
[----:B------:R-:W-:Y:S01]  /*a3d0*/  FMUL.FTZ R70, R134, R156 ;  /* 0x0000009c86467220 */ /* 0x000fe20000410000 */
[----:B------:R-:W-:Y:S01]  /*a3e0*/  PRMT R149, RZ, 0x5410, R149 ;  /* 0x00005410ff957816 */ /* 0x000fe20000000095 */
[----:B------:R-:W-:-:S02]  /*a3f0*/  FFMA.FTZ R65, R125, R64, -R65 ;  /* 0x000000407d417223 */ /* 0x000fc40000010841 */
[-C--:B------:R-:W-:Y:S02]  /*a400*/  FMUL.FTZ R153, R134, R71.reuse ;  /* 0x0000004786997220 */ /* 0x080fe40000410000 */
[----:B------:R-:W-:Y:S02]  /*a410*/  FFMA.FTZ R67, R125, R66, R67 ;  /* 0x000000427d437223 */ /* 0x000fe40000010043 */
[----:B------:R-:W-:Y:S01]  /*a420*/  FFMA.FTZ R71, R133, R71, -R70 ;  /* 0x0000004785477223 */ /* 0x000fe20000010846 */
[----:B------:R-:W-:Y:S01]  /*a430*/  PRMT R70, RZ, 0x5410, R54 ;  /* 0x00005410ff467816 */ /* 0x000fe20000000036 */
[----:B------:R-:W-:Y:S02]  /*a440*/  FMUL.FTZ R213, R150, R38 ;  /* 0x0000002696d57220 */ /* 0x000fe40000410000 */
[C---:B------:R-:W-:Y:S02]  /*a450*/  FMUL.FTZ R66, R132.reuse, R65 ;  /* 0x0000004184427220 */ /* 0x040fe40000410000 */
[----:B------:R-:W-:-:S02]  /*a460*/  FMUL.FTZ R64, R132, R67 ;  /* 0x0000004384407220 */ /* 0x000fc40000410000 */
[----:B------:R-:W-:Y:S02]  /*a470*/  FMUL.FTZ R214, R149, R38 ;  /* 0x0000002695d67220 */ /* 0x000fe40000410000 */
[----:B------:R-:W-:Y:S02]  /*a480*/  FFMA.FTZ R156, R133, R156, R153 ;  /* 0x0000009c859c7223 */ /* 0x000fe40000010099 */
[C---:B------:R-:W-:Y:S02]  /*a490*/  FMUL.FTZ R213, R70.reuse, R213 ;  /* 0x000000d546d57220 */ /* 0x040fe40000410000 */
[C---:B------:R-:W-:Y:S02]  /*a4a0*/  FFMA.FTZ R66, R131.reuse, R67, R66 ;  /* 0x0000004383427223 */ /* 0x040fe40000010042 */
[----:B------:R-:W-:Y:S02]  /*a4b0*/  FFMA.FTZ R64, R131, R65, -R64 ;  /* 0x0000004183407223 */ /* 0x000fe40000010840 */
[----:B------:R-:W-:Y:S01]  /*a4c0*/  FMUL.FTZ R214, R70, R214 ;  /* 0x000000d646d67220 */ /* 0x000fe20000410000 */
[----:B------:R-:W-:Y:S01]  /*a4d0*/  PRMT R151, RZ, 0x5410, R151 ;  /* 0x00005410ff977816 */ /* 0x000fe20000000097 */
[----:B------:R-:W-:Y:S01]  /*a4e0*/  FADD.FTZ R156, R213, R156 ;  /* 0x0000009cd59c7221 */ /* 0x000fe20000010000 */
[----:B------:R-:W-:Y:S01]  /*a4f0*/  PRMT R152, RZ, 0x5410, R152 ;  /* 0x00005410ff987816 */ /* 0x000fe20000000098 */
[----:B------:R-:W-:-:S02]  /*a500*/  FMUL.FTZ R65, R134, R66 ;  /* 0x0000004286417220 */ /* 0x000fc40000410000 */
[----:B------:R-:W-:Y:S02]  /*a510*/  FMUL.FTZ R67, R134, R64 ;  /* 0x0000004086437220 */ /* 0x000fe40000410000 */
[----:B------:R-:W-:Y:S02]  /*a520*/  FADD.FTZ R71, R214, R71 ;  /* 0x00000047d6477221 */ /* 0x000fe40000010000 */
[C---:B------:R-:W-:Y:S02]  /*a530*/  FMUL.FTZ R70, R136.reuse, R156 ;  /* 0x0000009c88467220 */ /* 0x040fe40000410000 */
[C---:B------:R-:W-:Y:S01]  /*a540*/  FFMA.FTZ R64, R133.reuse, R64, -R65 ;  /* 0x0000004085407223 */ /* 0x040fe20000010841 */
[----:B------:R-:W-:Y:S01]  /*a550*/  PRMT R65, RZ, 0x5410, R53 ;  /* 0x00005410ff417816 */ /* 0x000fe20000000035 */
[----:B------:R-:W-:Y:S02]  /*a560*/  FFMA.FTZ R67, R133, R66, R67 ;  /* 0x0000004285437223 */ /* 0x000fe40000010043 */
[----:B------:R-:W-:-:S02]  /*a570*/  FMUL.FTZ R153, R136, R71 ;  /* 0x0000004788997220 */ /* 0x000fc40000410000 */
[-C--:B------:R-:W-:Y:S02]  /*a580*/  FMUL.FTZ R215, R151, R37.reuse ;  /* 0x0000002597d77220 */ /* 0x080fe40000410000 */
[----:B------:R-:W-:Y:S01]  /*a590*/  FMUL.FTZ R216, R152, R37 ;  /* 0x0000002598d87220 */ /* 0x000fe20000410000 */
[----:B------:R-:W-:Y:S01]  /*a5a0*/  ISETP.GT.U32.AND P0, PT, R84, 0x1f, PT ;  /* 0x0000001f5400780c */ /* 0x000fe20003f04070 */
[C---:B------:R-:W-:Y:S02]  /*a5b0*/  FFMA.FTZ R154, R135.reuse, R71, -R70 ;  /* 0x00000047879a7223 */ /* 0x040fe40000010846 */
[C---:B------:R-:W-:Y:S02]  /*a5c0*/  FMUL.FTZ R70, R136.reuse, R64 ;  /* 0x0000004088467220 */ /* 0x040fe40000410000 */
[----:B------:R-:W-:Y:S02]  /*a5d0*/  FMUL.FTZ R66, R136, R67 ;  /* 0x0000004388427220 */ /* 0x000fe40000410000 */
[----:B------:R-:W-:-:S02]  /*a5e0*/  FFMA.FTZ R153, R135, R156, R153 ;  /* 0x0000009c87997223 */ /* 0x000fc40000010099 */
[C---:B------:R-:W-:Y:S02]  /*a5f0*/  FMUL.FTZ R215, R65.reuse, R215 ;  /* 0x000000d741d77220 */ /* 0x040fe40000410000 */
        /* <DEDUP_REMOVED lines=55> */
.L_x_5528:
        /* <DEDUP_REMOVED lines=68> */
[----:B------:R3:W4:Y:S02]  /*adb0*/  SHFL.UP PT, R67, R240, 0x10, RZ ;  /* 0x06000000f0437989 */ /* 0x00072400000e00ff */
[----:B---3--:R-:W-:Y:S02]  /*adc0*/  MOV R240, R70 ;  /* 0x0000004600f07202 */ /* 0x008fe40000000f00 */
.L_x_5529:
[----:B--2---:R-:W-:Y:S01]  /*add0*/  ISETP.GE.AND P0, PT, R83, 0x10, PT ;  /* 0x000000105300780c */ /* 0x004fe20003f06270 */
[-C--:B0-----:R-:W-:Y:S01]  /*ade0*/  FMUL.FTZ R65, R64, R69.reuse ;  /* 0x0000004540417220 */ /* 0x081fe20000410000 */
[----:B------:R-:W-:Y:S01]  /*adf0*/  MOV R70, R242 ;  /* 0x000000f200467202 */ /* 0x000fe20000000f00 */
[----:B----4-:R-:W-:-:S04]  /*ae00*/  FMUL.FTZ R66, R67, R69 ;  /* 0x0000004543427220 */ /* 0x010fc80000410000 */
[CC--:B------:R-:W-:Y:S02]  /*ae10*/  FFMA.FTZ R65, R71.reuse, R70.reuse, -R65 ;  /* 0x0000004647417223 */ /* 0x0c0fe40000010841 */
[-C--:B------:R-:W-:Y:S02]  /*ae20*/  FMUL.FTZ R71, R71, R69.reuse ;  /* 0x0000004547477220 */ /* 0x080fe40000410000 */
[CC--:B-1----:R-:W-:Y:S02]  /*ae30*/  FFMA.FTZ R66, R68.reuse, R70.reuse, R66 ;  /* 0x0000004644427223 */ /* 0x0c2fe40000010042 */
[----:B------:R-:W-:Y:S02]  /*ae40*/  FMUL.FTZ R68, R68, R69 ;  /* 0x0000004544447220 */ /* 0x000fe40000410000 */
[----:B------:R-:W-:Y:S01]  /*ae50*/  FFMA.FTZ R71, R64, R70, R71 ;  /* 0x0000004640477223 */ /* 0x000fe20000010047 */
[----:B------:R-:W-:Y:S01]  /*ae60*/  FSEL R69, R69, R66, !P0 ;  /* 0x0000004245457208 */ /* 0x000fe20004000000 */
        /* <DEDUP_REMOVED lines=10> */
[----:B------:R-:W-:Y:S05]  /*af10*/  CALL.REL.NOINC `($__internal_130_$__cuda_sm70_shflsync_idx_p) ;  /* 0x0000a35000007944 */ /* 0x000fea0003c00000 */
.L_x_5422:
[----:B------:R-:W-:Y:S05]  /*af20*/  BRA.CONV ~URZ, `(.L_x_5423) ;  /* 0x000000537f007947 */ /* 0x000fea000b800000 */
[----:B-1----:R-:W-:Y:S01]  /*af30*/  HFMA2.MMA R66, -RZ, RZ, 0, 1.847743988037109375e-06 ;  /* 0x0000001fff427435 */ /* 0x002fe200000001ff */
[----:B------:R-:W-:Y:S02]  /*af40*/  MOV R64, R69 ;  /* 0x0000004500407202 */ /* 0x000fe40000000f00 */
[----:B------:R-:W-:-:S02]  /*af50*/  MOV R247, 0xffffffff ;  /* 0xffffffff00f77802 */ /* 0x000fc40000000f00 */
[----:B------:R-:W-:Y:S02]  /*af60*/  MOV R65, 0xaf80 ;  /* 0x0000af8000417802 */ /* 0x000fe40000000f00 */
[----:B0-----:R-:W-:Y:S05]  /*af70*/  CALL.REL.NOINC `($__internal_130_$__cuda_sm70_shflsync_idx_p) ;  /* 0x0000a2f000007944 */ /* 0x001fea0003c00000 */
.L_x_5423:
[----:B------:R-:W-:Y:S05]  /*af80*/  BRA.CONV ~URZ, `(.L_x_5424) ;  /* 0x000000537f007947 */ /* 0x000fea000b800000 */
[----:B-1----:R-:W-:Y:S01]  /*af90*/  HFMA2.MMA R66, -RZ, RZ, 0, 1.847743988037109375e-06 ;  /* 0x0000001fff427435 */ /* 0x002fe200000001ff */
[----:B------:R-:W-:Y:S02]  /*afa0*/  MOV R64, R67 ;  /* 0x0000004300407202 */ /* 0x000fe40000000f00 */
[----:B------:R-:W-:Y:S02]  /*afb0*/  MOV R247, 0xffffffff ;  /* 0xffffffff00f77802 */ /* 0x000fe40000000f00 */
[----:B------:R-:W-:Y:S02]  /*afc0*/  MOV R65, 0xafe0 ;  /* 0x0000afe000417802 */ /* 0x000fe40000000f00 */
[----:B0-----:R-:W-:Y:S05]  /*afd0*/  CALL.REL.NOINC `($__internal_130_$__cuda_sm70_shflsync_idx_p) ;  /* 0x0000a29000007944 */ /* 0x001fea0003c00000 */
.L_x_5424:
[----:B------:R-:W-:Y:S05]  /*afe0*/  BRA.CONV ~URZ, `(.L_x_5425) ;  /* 0x000000537f007947 */ /* 0x000fea000b800000 */
[----:B-1----:R-:W-:Y:S01]  /*aff0*/  HFMA2.MMA R66, -RZ, RZ, 0, 1.847743988037109375e-06 ;  /* 0x0000001fff427435 */ /* 0x002fe200000001ff */
[----:B------:R-:W-:Y:S02]  /*b000*/  MOV R64, R68 ;  /* 0x0000004400407202 */ /* 0x000fe40000000f00 */
[----:B------:R-:W-:Y:S02]  /*b010*/  MOV R247, 0xffffffff ;  /* 0xffffffff00f77802 */ /* 0x000fe40000000f00 */
[----:B------:R-:W-:-:S02]  /*b020*/  MOV R65, 0xb040 ;  /* 0x0000b04000417802 */ /* 0x000fc40000000f00 */
[----:B0-----:R-:W-:Y:S05]  /*b030*/  CALL.REL.NOINC `($__internal_130_$__cuda_sm70_shflsync_idx_p) ;  /* 0x0000a23000007944 */ /* 0x001fea0003c00000 */
.L_x_5425:
        /* <DEDUP_REMOVED lines=9> */
.L_x_5530:
        /* <DEDUP_REMOVED lines=23> */
.L_x_5419:
[----:B0-----:R-:W-:Y:S05]  /*b240*/  BSYNC B0 ;  /* 0x0000000000007941 */ /* 0x001fea0003800000 */
.L_x_5418:
[----:B------:R-:W-:Y:S02]  /*b250*/  WARPSYNC 0xffffffff ;  /* 0xffffffff00007948 */ /* 0x000fe40003800000 */
[----:B------:R-:W-:Y:S06]  /*b260*/  BAR.SYNC.DEFER_BLOCKING 0x0 ;  /* 0x0000000000007b1d */ /* 0x000fec0000010000 */
[----:B------:R-:W-:Y:S01]  /*b270*/  ULDC UR34, c[0x0][0x174] ;  /* 0x00005d0000227ab9 */ /* 0x000fe20000000800 */
[----:B------:R-:W-:Y:S01]  /*b280*/  BSSY B0, `(.L_x_5427) ;  /* 0x00001b3000007945 */ /* 0x000fe20003800000 */
[----:B------:R-:W-:Y:S02]  /*b290*/  UISETP.GE.AND UP0, UPT, UR24, UR34, UPT ;  /* 0x000000221800728c */ /* 0x000fe4000bf06270 */
[----:B------:R-:W-:-:S04]  /*b2a0*/  USHF.L.U32 UR34, UR7, 0x4, URZ ;  /* 0x0000000407227899 */ /* 0x000fc8000800063f */
[----:B------:R-:W-:-:S04]  /*b2b0*/  PLOP3.LUT P0, PT, PT, PT, UP0, 0x80, 0x0 ;  /* 0x000000000000781c */ /* 0x000fc80003f0f008 */
[----:B------:R-:W-:Y:S01]  /*b2c0*/  ISETP.NE.OR P0, PT, R230, RZ, P0 ;  /* 0x000000ffe600720c */ /* 0x000fe20000705670 */
[----:B-1----:R-:W0:Y:S02]  /*b2d0*/  LDS.64 R60, [R84.X16+0x31d8] ;  /* 0x0031d800543c7984 */ /* 0x002e24000000ca00 */
[C---:B0-----:R-:W-:Y:S02]  /*b2e0*/  FMUL.FTZ R69, R127.reuse, R60 ;  /* 0x0000003c7f457220 */ /* 0x041fe40000410000 */
[-C--:B------:R-:W-:Y:S02]  /*b2f0*/  FMUL.FTZ R63, R127, R61.reuse ;  /* 0x0000003d7f3f7220 */ /* 0x080fe40000410000 */
[C---:B------:R-:W-:Y:S02]  /*b300*/  FFMA.FTZ R69, R126.reuse, R61, R69 ;  /* 0x0000003d7e457223 */ /* 0x040fe40000010045 */
[----:B------:R-:W-:Y:S02]  /*b310*/  FMUL.FTZ R61, R135, R184 ;  /* 0x000000b8873d7220 */ /* 0x000fe40000410000 */
[----:B------:R-:W-:-:S02]  /*b320*/  FFMA.FTZ R68, R126, R60, -R63 ;  /* 0x0000003c7e447223 */ /* 0x000fc4000001083f */
[C---:B------:R-:W-:Y:S02]  /*b330*/  FMUL.FTZ R60, R136.reuse, R184 ;  /* 0x000000b8883c7220 */ /* 0x040fe40000410000 */
[-C--:B------:R-:W-:Y:S02]  /*b340*/  FFMA.FTZ R62, -R136, R168.reuse, -R61 ;  /* 0x000000a8883e7223 */ /* 0x080fe4000001093d */
[----:B------:R-:W-:Y:S02]  /*b350*/  FFMA.FTZ R60, R135, R168, -R60 ;  /* 0x000000a8873c7223 */ /* 0x000fe4000001083c */
[----:B------:R-:W-:Y:S02]  /*b360*/  FADD.FTZ R62, -R183, R62 ;  /* 0x0000003eb73e7221 */ /* 0x000fe40000010100 */
[----:B------:R-:W-:Y:S02]  /*b370*/  FADD.FTZ R60, R167, R60 ;  /* 0x0000003ca73c7221 */ /* 0x000fe40000010000 */
[----:B------:R-:W-:-:S02]  /*b380*/  FMUL.FTZ R61, R134, -R62 ;  /* 0x8000003e863d7220 */ /* 0x000fc40000410000 */
[-C--:B------:R-:W-:Y:S02]  /*b390*/  FMUL.FTZ R63, R134, -R60.reuse ;  /* 0x8000003c863f7220 */ /* 0x080fe40000410000 */
[C---:B------:R-:W-:Y:S02]  /*b3a0*/  FFMA.FTZ R61, R133.reuse, R60, -R61 ;  /* 0x0000003c853d7223 */ /* 0x040fe4000001083d */
[C---:B------:R-:W-:Y:S02]  /*b3b0*/  FMUL.FTZ R60, R136.reuse, R111 ;  /* 0x0000006f883c7220 */ /* 0x040fe40000410000 */
[----:B------:R-:W-:Y:S02]  /*b3c0*/  FFMA.FTZ R65, R133, R62, R63 ;  /* 0x0000003e85417223 */ /* 0x000fe4000001003f */
[-C--:B------:R-:W-:Y:S02]  /*b3d0*/  FMUL.FTZ R62, R136, -R110.reuse ;  /* 0x8000006e883e7220 */ /* 0x080fe40000410000 */
[----:B------:R-:W-:-:S02]  /*b3e0*/  FFMA.FTZ R60, R135, R110, -R60 ;  /* 0x0000006e873c7223 */ /* 0x000fc4000001083c */
[----:B------:R-:W-:Y:S02]  /*b3f0*/  FFMA.FTZ R62, R135, -R111, R62 ;  /* 0x8000006f873e7223 */ /* 0x000fe4000001003e */
[----:B------:R-:W-:Y:S02]  /*b400*/  FMUL.FTZ R64, R134, -R60 ;  /* 0x8000003c86407220 */ /* 0x000fe40000410000 */
[----:B------:R-:W-:Y:S02]  /*b410*/  FADD.FTZ R65, -R182, R65 ;  /* 0x00000041b6417221 */ /* 0x000fe40000010100 */
[-C--:B------:R-:W-:Y:S02]  /*b420*/  FMUL.FTZ R63, R134, -R62.reuse ;  /* 0x8000003e863f7220 */ /* 0x080fe40000410000 */
[----:B------:R-:W-:Y:S02]  /*b430*/  FADD.FTZ R61, R166, R61 ;  /* 0x0000003da63d7221 */ /* 0x000fe40000010000 */
[----:B------:R-:W-:-:S02]  /*b440*/  FFMA.FTZ R62, R133, R62, R64 ;  /* 0x0000003e853e7223 */ /* 0x000fc40000010040 */
[C---:B------:R-:W-:Y:S02]  /*b450*/  FMUL.FTZ R64, R132.reuse, -R65 ;  /* 0x8000004184407220 */ /* 0x040fe40000410000 */
[CC--:B------:R-:W-:Y:S02]  /*b460*/  FMUL.FTZ R66, R132.reuse, -R61.reuse ;  /* 0x8000003d84427220 */ /* 0x0c0fe40000410000 */
[----:B------:R-:W-:Y:S02]  /*b470*/  FFMA.FTZ R60, R133, R60, -R63 ;  /* 0x0000003c853c7223 */ /* 0x000fe4000001083f */
[C---:B------:R-:W-:Y:S02]  /*b480*/  FFMA.FTZ R64, R131.reuse, R61, -R64 ;  /* 0x0000003d83407223 */ /* 0x040fe40000010840 */
[----:B------:R-:W-:Y:S02]  /*b490*/  FFMA.FTZ R66, R131, R65, R66 ;  /* 0x0000004183427223 */ /* 0x000fe40000010042 */
[----:B------:R-:W-:-:S02]  /*b4a0*/  FMUL.FTZ R63, R132, -R60 ;  /* 0x8000003c843f7220 */ /* 0x000fc40000410000 */
[----:B------:R-:W-:Y:S02]  /*b4b0*/  FADD.FTZ R64, R165, R64 ;  /* 0x00000040a5407221 */ /* 0x000fe40000010000 */
[-C--:B------:R-:W-:Y:S02]  /*b4c0*/  FMUL.FTZ R61, R132, -R62.reuse ;  /* 0x8000003e843d7220 */ /* 0x080fe40000410000 */
[----:B------:R-:W-:Y:S02]  /*b4d0*/  FADD.FTZ R66, -R181, R66 ;  /* 0x00000042b5427221 */ /* 0x000fe40000010100 */
[C---:B------:R-:W-:Y:S02]  /*b4e0*/  FFMA.FTZ R62, R131.reuse, R62, R63 ;  /* 0x0000003e833e7223 */ /* 0x040fe4000001003f */
[----:B------:R-:W-:Y:S02]  /*b4f0*/  FMUL.FTZ R63, R128, -R64 ;  /* 0x80000040803f7220 */ /* 0x000fe40000410000 */
[----:B------:R-:W-:-:S02]  /*b500*/  FFMA.FTZ R60, R131, R60, -R61 ;  /* 0x0000003c833c7223 */ /* 0x000fc4000001083d */
[CC--:B------:R-:W-:Y:S02]  /*b510*/  FMUL.FTZ R61, R128.reuse, -R66.reuse ;  /* 0x80000042803d7220 */ /* 0x0c0fe40000410000 */
[C---:B------:R-:W-:Y:S02]  /*b520*/  FFMA.FTZ R67, R125.reuse, R66, R63 ;  /* 0x000000427d437223 */ /* 0x040fe4000001003f */
[----:B------:R-:W-:Y:S02]  /*b530*/  FFMA.FTZ R65, R125, R64, -R61 ;  /* 0x000000407d417223 */ /* 0x000fe4000001083d */
[----:B------:R-:W-:Y:S02]  /*b540*/  FMUL.FTZ R61, R128, -R62 ;  /* 0x8000003e803d7220 */ /* 0x000fe40000410000 */
        /* <DEDUP_REMOVED lines=8> */
[C---:B------:R-:W-:Y:S02]  /*b5d0*/  FFMA.FTZ R66, R122.reuse, R67, R63 ;  /* 0x000000437a427223 */ /* 0x040fe4000001003f */
[----:B------:R-:W-:Y:S02]  /*b5e0*/  FMUL.FTZ R63, R123, -R60 ;  /* 0x8000003c7b3f7220 */ /* 0x000fe40000410000 */
        /* <DEDUP_REMOVED lines=19> */
[----:B------:R-:W-:Y:S02]  /*b720*/  FMUL.FTZ R63, R119, -R60 ;  /* 0x8000003c773f7220 */ /* 0x000fe40000410000 */
[----:B------:R-:W-:Y:S02]  /*b730*/  FADD.FTZ R64, R161, R64 ;  /* 0x00000040a1407221 */ /* 0x000fe40000010000 */
[----:B------:R-:W-:-:S02]  /*b740*/  FMUL.FTZ R61, R119, -R62 ;  /* 0x8000003e773d7220 */ /* 0x000fc40000410000 */
[----:B------:R-:W-:Y:S02]  /*b750*/  FADD.FTZ R66, -R177, R66 ;  /* 0x00000042b1427221 */ /* 0x000fe40000010100 */
[C---:B------:R-:W-:Y:S02]  /*b760*/  FFMA.FTZ R62, R118.reuse, R62, R63 ;  /* 0x0000003e763e7223 */ /* 0x040fe4000001003f */
[C---:B------:R-:W-:Y:S02]  /*b770*/  FMUL.FTZ R63, R117.reuse, -R64 ;  /* 0x80000040753f7220 */ /* 0x040fe40000410000 */
[----:B------:R-:W-:Y:S02]  /*b780*/  FFMA.FTZ R60, R118, R60, -R61 ;  /* 0x0000003c763c7223 */ /* 0x000fe4000001083d */
[-C--:B------:R-:W-:Y:S02]  /*b790*/  FMUL.FTZ R61, R117, -R66.reuse ;  /* 0x80000042753d7220 */ /* 0x080fe40000410000 */
[----:B------:R-:W-:-:S02]  /*b7a0*/  FFMA.FTZ R67, R116, R66, R63 ;  /* 0x0000004274437223 */ /* 0x000fc4000001003f */
        /* <DEDUP_REMOVED lines=8> */
[CC--:B------:R-:W-:Y:S02]  /*b830*/  FMUL.FTZ R63, R115.reuse, -R65.reuse ;  /* 0x80000041733f7220 */ /* 0x0c0fe40000410000 */
[C---:B------:R-:W-:Y:S02]  /*b840*/  FFMA.FTZ R64, R114.reuse, R65, -R61 ;  /* 0x0000004172407223 */ /* 0x040fe4000001083d */
[----:B------:R-:W-:Y:S02]  /*b850*/  FFMA.FTZ R66, R114, R67, R63 ;  /* 0x0000004372427223 */ /* 0x000fe4000001003f */
[----:B------:R-:W-:-:S02]  /*b860*/  FMUL.FTZ R63, R115, -R60 ;  /* 0x8000003c733f7220 */ /* 0x000fc40000410000 */
[----:B------:R-:W-:Y:S02]  /*b870*/  FADD.FTZ R64, R159, R64 ;  /* 0x000000409f407221 */ /* 0x000fe40000010000 */
[-C--:B------:R-:W-:Y:S02]  /*b880*/  FMUL.FTZ R61, R115, -R62.reuse ;  /* 0x8000003e733d7220 */ /* 0x080fe40000410000 */
[----:B------:R-:W-:Y:S02]  /*b890*/  FFMA.FTZ R62, R114, R62, R63 ;  /* 0x0000003e723e7223 */ /* 0x000fe4000001003f */
[----:B------:R-:W-:Y:S02]  /*b8a0*/  FADD.FTZ R66, -R175, R66 ;  /* 0x00000042af427221 */ /* 0x000fe40000010100 */
[----:B------:R-:W-:Y:S02]  /*b8b0*/  FMUL.FTZ R63, R98, -R64 ;  /* 0x80000040623f7220 */ /* 0x000fe40000410000 */
[----:B------:R-:W-:-:S02]  /*b8c0*/  FFMA.FTZ R60, R114, R60, -R61 ;  /* 0x0000003c723c7223 */ /* 0x000fc4000001083d */
[-C--:B------:R-:W-:Y:S02]  /*b8d0*/  FMUL.FTZ R61, R98, -R66.reuse ;  /* 0x80000042623d7220 */ /* 0x080fe40000410000 */
[C---:B------:R-:W-:Y:S02]  /*b8e0*/  FFMA.FTZ R67, R99.reuse, R66, R63 ;  /* 0x0000004263437223 */ /* 0x040fe4000001003f */
[----:B------:R-:W-:Y:S02]  /*b8f0*/  FFMA.FTZ R65, R99, R64, -R61 ;  /* 0x0000004063417223 */ /* 0x000fe4000001083d */
[----:B------:R-:W-:Y:S02]  /*b900*/  FADD.FTZ R67, -R174, R67 ;  /* 0x00000043ae437221 */ /* 0x000fe40000010100 */
        /* <DEDUP_REMOVED lines=14> */
[C---:B------:R-:W-:Y:S02]  /*b9f0*/  FMUL.FTZ R63, R102.reuse, -R64 ;  /* 0x80000040663f7220 */ /* 0x040fe40000410000 */
[----:B------:R-:W-:Y:S02]  /*ba00*/  FFMA.FTZ R60, R101, R60, -R61 ;  /* 0x0000003c653c7223 */ /* 0x000fe4000001083d */
[-C--:B------:R-:W-:Y:S02]  /*ba10*/  FMUL.FTZ R61, R102, -R66.reuse ;  /* 0x80000042663d7220 */ /* 0x080fe40000410000 */
[C---:B------:R-:W-:Y:S02]  /*ba20*/  FFMA.FTZ R67, R103.reuse, R66, R63 ;  /* 0x0000004267437223 */ /* 0x040fe4000001003f */
[----:B------:R-:W-:Y:S02]  /*ba30*/  FFMA.FTZ R65, R103, R64, -R61 ;  /* 0x0000004067417223 */ /* 0x000fe4000001083d */
[----:B------:R-:W-:-:S02]  /*ba40*/  FADD.FTZ R67, -R172, R67 ;  /* 0x00000043ac437221 */ /* 0x000fc40000010100 */
[----:B------:R-:W-:Y:S02]  /*ba50*/  FMUL.FTZ R61, R102, -R62 ;  /* 0x8000003e663d7220 */ /* 0x000fe40000410000 */
[----:B------:R-:W-:Y:S02]  /*ba60*/  FADD.FTZ R65, R156, R65 ;  /* 0x000000419c417221 */ /* 0x000fe40000010000 */
[----:B------:R-:W-:Y:S02]  /*ba70*/  FMUL.FTZ R64, R104, -R67 ;  /* 0x8000004368407220 */ /* 0x000fe40000410000 */
[-C--:B------:R-:W-:Y:S02]  /*ba80*/  FMUL.FTZ R63, R102, -R60.reuse ;  /* 0x8000003c663f7220 */ /* 0x080fe40000410000 */
[----:B------:R-:W-:Y:S02]  /*ba90*/  FFMA.FTZ R60, R103, R60, -R61 ;  /* 0x0000003c673c7223 */ /* 0x000fe4000001083d */
[----:B------:R-:W-:-:S02]  /*baa0*/  FMUL.FTZ R66, R104, -R65 ;  /* 0x8000004168427220 */ /* 0x000fc40000410000 */
[----:B------:R-:W-:Y:S02]  /*bab0*/  FFMA.FTZ R64, R105, R65, -R64 ;  /* 0x0000004169407223 */ /* 0x000fe40000010840 */
[----:B------:R-:W-:Y:S02]  /*bac0*/  FFMA.FTZ R62, R103, R62, R63 ;  /* 0x0000003e673e7223 */ /* 0x000fe4000001003f */
[C---:B------:R-:W-:Y:S02]  /*bad0*/  FMUL.FTZ R63, R104.reuse, -R60 ;  /* 0x8000003c683f7220 */ /* 0x040fe40000410000 */
[----:B------:R-:W-:Y:S02]  /*bae0*/  FFMA.FTZ R66, R105, R67, R66 ;  /* 0x0000004369427223 */ /* 0x000fe40000010042 */
[----:B------:R-:W-:Y:S02]  /*baf0*/  FADD.FTZ R64, R155, R64 ;  /* 0x000000409b407221 */ /* 0x000fe40000010000 */
[----:B------:R-:W-:-:S02]  /*bb00*/  FMUL.FTZ R61, R104, -R62 ;  /* 0x8000003e683d7220 */ /* 0x000fc40000410000 */
[----:B------:R-:W-:Y:S02]  /*bb10*/  FFMA.FTZ R62, R105, R62, R63 ;  /* 0x0000003e693e7223 */ /* 0x000fe4000001003f */
[----:B------:R-:W-:Y:S02]  /*bb20*/  FADD.FTZ R66, -R171, R66 ;  /* 0x00000042ab427221 */ /* 0x000fe40000010100 */
[C---:B------:R-:W-:Y:S02]  /*bb30*/  FMUL.FTZ R63, R108.reuse, -R64 ;  /* 0x800000406c3f7220 */ /* 0x040fe40000410000 */
[----:B------:R-:W-:Y:S02]  /*bb40*/  FFMA.FTZ R60, R105, R60, -R61 ;  /* 0x0000003c693c7223 */ /* 0x000fe4000001083d */
[-C--:B------:R-:W-:Y:S02]  /*bb50*/  FMUL.FTZ R61, R108, -R66.reuse ;  /* 0x800000426c3d7220 */ /* 0x080fe40000410000 */
[----:B------:R-:W-:-:S02]  /*bb60*/  FFMA.FTZ R67, R109, R66, R63 ;  /* 0x000000426d437223 */ /* 0x000fc4000001003f */
[----:B------:R-:W-:Y:S02]  /*bb70*/  FADD.FTZ R186, R186, R69 ;  /* 0x00000045baba7221 */ /* 0x000fe40000010000 */
[----:B------:R-:W-:Y:S02]  /*bb80*/  FFMA.FTZ R65, R109, R64, -R61 ;  /* 0x000000406d417223 */ /* 0x000fe4000001083d */
[----:B------:R-:W-:Y:S02]  /*bb90*/  FADD.FTZ R67, -R170, R67 ;  /* 0x00000043aa437221 */ /* 0x000fe40000010100 */
[----:B------:R-:W-:Y:S02]  /*bba0*/  FADD.FTZ R185, R185, R68 ;  /* 0x00000044b9b97221 */ /* 0x000fe40000010000 */
[C---:B------:R-:W-:Y:S02]  /*bbb0*/  FMUL.FTZ R61, R108.reuse, -R62 ;  /* 0x8000003e6c3d7220 */ /* 0x040fe40000410000 */
[----:B------:R-:W-:-:S02]  /*bbc0*/  FMUL.FTZ R63, R108, -R60 ;  /* 0x8000003c6c3f7220 */ /* 0x000fc40000410000 */
[----:B------:R-:W-:Y:S02]  /*bbd0*/  FMUL.FTZ R68, R112, R186 ;  /* 0x000000ba70447220 */ /* 0x000fe40000410000 */
[----:B------:R-:W-:Y:S02]  /*bbe0*/  FADD.FTZ R65, R154, R65 ;  /* 0x000000419a417221 */ /* 0x000fe40000010000 */
[----:B------:R-:W-:Y:S02]  /*bbf0*/  FMUL.FTZ R64, R112, -R67 ;  /* 0x8000004370407220 */ /* 0x000fe40000410000 */
[C---:B------:R-:W-:Y:S01]  /*bc00*/  FFMA.FTZ R60, R109.reuse, R60, -R61 ;  /* 0x0000003c6d3c7223 */ /* 0x040fe2000001083d */
[----:B------:R-:W-:Y:S01]  /*bc10*/  HFMA2.MMA R61, -RZ, RZ, 0, 0 ;  /* 0x00000000ff3d7435 */ /* 0x000fe200000001ff */
[----:B------:R-:W-:Y:S02]  /*bc20*/  FFMA.FTZ R62, R109, R62, R63 ;  /* 0x0000003e6d3e7223 */ /* 0x000fe4000001003f */
[----:B------:R-:W-:-:S02]  /*bc30*/  FFMA.FTZ R68, R113, R185, -R68 ;  /* 0x000000b971447223 */ /* 0x000fc40000010844 */
[CC--:B------:R-:W-:Y:S02]  /*bc40*/  FMUL.FTZ R70, R112.reuse, -R65.reuse ;  /* 0x8000004170467220 */ /* 0x0c0fe40000410000 */
[----:B------:R-:W-:Y:S02]  /*bc50*/  FFMA.FTZ R66, R113, R65, -R64 ;  /* 0x0000004171427223 */ /* 0x000fe40000010840 */
[C---:B------:R-:W-:Y:S02]  /*bc60*/  FMUL.FTZ R65, R112.reuse, -R60 ;  /* 0x8000003c70417220 */ /* 0x040fe40000410000 */
[C---:B------:R-:W-:Y:S02]  /*bc70*/  FMUL.FTZ R64, R112.reuse, -R62 ;  /* 0x8000003e70407220 */ /* 0x040fe40000410000 */
[----:B------:R-:W-:Y:S02]  /*bc80*/  FADD.FTZ R187, R187, R68 ;  /* 0x00000044bbbb7221 */ /* 0x000fe40000010000 */
[----:B------:R-:W-:-:S02]  /*bc90*/  FMUL.FTZ R68, R112, R185 ;  /* 0x000000b970447220 */ /* 0x000fc40000410000 */
[C---:B------:R-:W-:Y:S02]  /*bca0*/  FFMA.FTZ R70, R113.reuse, R67, R70 ;  /* 0x0000004371467223 */ /* 0x040fe40000010046 */
[C---:B------:R-:W-:Y:S02]  /*bcb0*/  FFMA.FTZ R65, R113.reuse, R62, R65 ;  /* 0x0000003e71417223 */ /* 0x040fe40000010041 */
[C---:B------:R-:W-:Y:S01]  /*bcc0*/  FFMA.FTZ R64, R113.reuse, R60, -R64 ;  /* 0x0000003c71407223 */ /* 0x040fe20000010840 */
[----:B------:R-:W-:Y:S01]  /*bcd0*/  MOV R60, 0x3f800000 ;  /* 0x3f800000003c7802 */ /* 0x000fe20000000f00 */
[----:B------:R-:W-:Y:S01]  /*bce0*/  CS2R R62, SRZ ;  /* 0x00000000003e7805 */ /* 0x000fe2000001ff00 */
[----:B------:R-:W-:Y:S02]  /*bcf0*/  FFMA.FTZ R69, R113, R186, R68 ;  /* 0x000000ba71457223 */ /* 0x000fe40000010044 */
[----:B------:R-:W-:Y:S02]  /*bd00*/  FADD.FTZ R67, -R169, R70 ;  /* 0x00000046a9437221 */ /* 0x000fe40000010100 */
[----:B------:R-:W-:Y:S01]  /*bd10*/  FADD.FTZ R66, R153, R66 ;  /* 0x0000004299427221 */ /* 0x000fe20000010000 */
[----:B------:R-:W0:Y:S01]  /*bd20*/  @!P0 LDS.128 R60, [UR34+0x4be0] ;  /* 0x004be022ff3c8984 */ /* 0x000e220008000c00 */
[----:B------:R-:W-:Y:S01]  /*bd30*/  FADD.FTZ R188, R188, R69 ;  /* 0x00000045bcbc7221 */ /* 0x000fe20000010000 */
[----:B------:R-:W-:Y:S01]  /*bd40*/  ISETP.GT.U32.AND P0, PT, R84, 0x1f, PT ;  /* 0x0000001f5400780c */ /* 0x000fe20003f04070 */
        /* <DEDUP_REMOVED lines=106> */
.L_x_5531:
[----:B------:R-:W-:Y:S05]  /*c3f0*/  BRA.DIV ~URZ, `(.L_x_5430) ;  /* 0x000080127f007947 */ /* 0x000fea000b800000 */
[----:B------:R-:W2:Y:S04]  /*c400*/  SHFL.DOWN PT, R69, R69, 0x1, 0x1f ;  /* 0x08201f0045457f89 */ /* 0x000ea800000e0000 */
[----:B0-----:R0:W3:Y:S04]  /*c410*/  SHFL.DOWN PT, R127, R68, 0x1, 0x1f ;  /* 0x08201f00447f7f89 */ /* 0x0010e800000e0000 */
[----:B------:R0:W4:Y:S02]  /*c420*/  SHFL.DOWN PT, R65, R70, 0x1, 0x1f ;  /* 0x08201f0046417f89 */ /* 0x00012400000e0000 */
.L_x_5532:
[----:B------:R-:W-:Y:S01]  /*c430*/  BSSY B1, `(.L_x_5431) ;  /* 0x000000d000017945 */ /* 0x000fe20003800000 */
[----:B------:R-:W-:Y:S05]  /*c440*/  @!P0 BRA `(.L_x_5432) ;  /* 0x000000b000008947 */ /* 0x000fea0003800000 */
[----:B----4-:R-:W-:-:S04]  /*c450*/  FMUL.FTZ R64, R240, R65 ;  /* 0x00000041f0407220 */ /* 0x010fc80000410000 */
[CC--:B---3--:R-:W-:Y:S02]  /*c460*/  FFMA.FTZ R64, R71.reuse, R127.reuse, -R64 ;  /* 0x0000007f47407223 */ /* 0x0c8fe40000010840 */
[----:B------:R-:W-:Y:S02]  /*c470*/  FMUL.FTZ R127, R240, R127 ;  /* 0x0000007ff07f7220 */ /* 0x000fe40000410000 */
[----:B0-----:R-:W-:Y:S02]  /*c480*/  FADD.FTZ R68, R68, R64 ;  /* 0x0000004044447221 */ /* 0x001fe40000010000 */
[C---:B--2---:R-:W-:Y:S02]  /*c490*/  FMUL.FTZ R64, R240.reuse, R69 ;  /* 0x00000045f0407220 */ /* 0x044fe40000410000 */
[-C--:B-1----:R-:W-:Y:S02]  /*c4a0*/  FMUL.FTZ R240, R240, R67.reuse ;  /* 0x00000043f0f07220 */ /* 0x082fe40000410000 */
[----:B------:R-:W-:-:S02]  /*c4b0*/  FFMA.FTZ R64, R71, R67, -R64 ;  /* 0x0000004347407223 */ /* 0x000fc40000010840 */
[C---:B------:R-:W-:Y:S02]  /*c4c0*/  FFMA.FTZ R127, R71.reuse, R65, R127 ;  /* 0x00000041477f7223 */ /* 0x040fe4000001007f */
[----:B------:R-:W-:Y:S01]  /*c4d0*/  FFMA.FTZ R240, R71, R69, R240 ;  /* 0x0000004547f07223 */ /* 0x000fe200000100f0 */
[----:B------:R-:W-:Y:S01]  /*c4e0*/  MOV R71, R64 ;  /* 0x0000004000477202 */ /* 0x000fe20000000f00 */
[----:B------:R-:W-:Y:S02]  /*c4f0*/  FADD.FTZ R126, R126, R127 ;  /* 0x0000007f7e7e7221 */ /* 0x000fe40000010000 */
.L_x_5432:
[----:B------:R-:W-:Y:S05]  /*c500*/  BSYNC B1 ;  /* 0x0000000000017941 */ /* 0x000fea0003800000 */
.L_x_5431:
[----:B------:R-:W-:Y:S01]  /*c510*/  ISETP.GT.U32.AND P0, PT, R230, 0x1d, PT ;  /* 0x0000001de600780c */ /* 0x000fe20003f04070 */
[----:B------:R-:W-:Y:S05]  /*c520*/  BRA.DIV ~URZ, `(.L_x_5433) ;  /* 0x000080427f007947 */ /* 0x000fea000b800000 */
[----:B-1----:R1:W0:Y:S04]  /*c530*/  SHFL.DOWN PT, R67, R71, 0x2, 0x1f ;  /* 0x08401f0047437f89 */ /* 0x00222800000e0000 */
[----:B--2---:R1:W2:Y:S04]  /*c540*/  SHFL.DOWN PT, R69, R240, 0x2, 0x1f ;  /* 0x08401f00f0457f89 */ /* 0x0042a800000e0000 */
[----:B0-----:R1:W0:Y:S04]  /*c550*/  SHFL.DOWN PT, R70, R68, 0x2, 0x1f ;  /* 0x08401f0044467f89 */ /* 0x00122800000e0000 */
[----:B----4-:R1:W4:Y:S02]  /*c560*/  SHFL.DOWN PT, R65, R126, 0x2, 0x1f ;  /* 0x08401f007e417f89 */ /* 0x01032400000e0000 */
.L_x_5533:
[----:B------:R-:W-:Y:S01]  /*c570*/  BSSY B1, `(.L_x_5434) ;  /* 0x000000d000017945 */ /* 0x000fe20003800000 */
[----:B------:R-:W-:Y:S05]  /*c580*/  @P0 BRA `(.L_x_5435) ;  /* 0x000000b000000947 */ /* 0x000fea0003800000 */
[----:B----4-:R-:W-:-:S04]  /*c590*/  FMUL.FTZ R64, R240, R65 ;  /* 0x00000041f0407220 */ /* 0x010fc80000410000 */
[CC--:B0-----:R-:W-:Y:S02]  /*c5a0*/  FFMA.FTZ R64, R71.reuse, R70.reuse, -R64 ;  /* 0x0000004647407223 */ /* 0x0c1fe40000010840 */
[----:B------:R-:W-:Y:S02]  /*c5b0*/  FMUL.FTZ R70, R240, R70 ;  /* 0x00000046f0467220 */ /* 0x000fe40000410000 */
[----:B-1----:R-:W-:Y:S02]  /*c5c0*/  FADD.FTZ R68, R68, R64 ;  /* 0x0000004044447221 */ /* 0x002fe40000010000 */
[C---:B--2---:R-:W-:Y:S02]  /*c5d0*/  FMUL.FTZ R64, R240.reuse, R69 ;  /* 0x00000045f0407220 */ /* 0x044fe40000410000 */
[-C--:B------:R-:W-:Y:S02]  /*c5e0*/  FMUL.FTZ R240, R240, R67.reuse ;  /* 0x00000043f0f07220 */ /* 0x080fe40000410000 */
[----:B------:R-:W-:-:S02]  /*c5f0*/  FFMA.FTZ R64, R71, R67, -R64 ;  /* 0x0000004347407223 */ /* 0x000fc40000010840 */
[C---:B------:R-:W-:Y:S02]  /*c600*/  FFMA.FTZ R65, R71.reuse, R65, R70 ;  /* 0x0000004147417223 */ /* 0x040fe40000010046 */
[----:B------:R-:W-:Y:S01]  /*c610*/  FFMA.FTZ R240, R71, R69, R240 ;  /* 0x0000004547f07223 */ /* 0x000fe200000100f0 */
[----:B------:R-:W-:Y:S01]  /*c620*/  MOV R71, R64 ;  /* 0x0000004000477202 */ /* 0x000fe20000000f00 */
[----:B------:R-:W-:Y:S02]  /*c630*/  FADD.FTZ R126, R126, R65 ;  /* 0x000000417e7e7221 */ /* 0x000fe40000010000 */
.L_x_5435:
[----:B------:R-:W-:Y:S05]  /*c640*/  BSYNC B1 ;  /* 0x0000000000017941 */ /* 0x000fea0003800000 */
.L_x_5434:
[----:B------:R-:W-:Y:S01]  /*c650*/  ISETP.GT.U32.AND P0, PT, R230, 0x1b, PT ;  /* 0x0000001be600780c */ /* 0x000fe20003f04070 */
[----:B------:R-:W-:Y:S10]  /*c660*/  BRA.DIV ~URZ, `(.L_x_5436) ;  /* 0x000080d27f007947 */ /* 0x000ff4000b800000 */
[----:B------:R1:W4:Y:S02]  /*c670*/  SHFL.DOWN PT, R67, R71, 0x4, 0x1f ;  /* 0x08801f0047437f89 */ /* 0x00032400000e0000 */
.L_x_5534:
[----:B------:R-:W-:Y:S05]  /*c680*/  BRA.DIV ~URZ, `(.L_x_5437) ;  /* 0x000081327f007947 */ /* 0x000fea000b800000 */
[----:B--2---:R2:W1:Y:S04]  /*c690*/  SHFL.DOWN PT, R69, R240, 0x4, 0x1f ;  /* 0x08801f00f0457f89 */ /* 0x00446800000e0000 */
[----:B0-----:R2:W0:Y:S04]  /*c6a0*/  SHFL.DOWN PT, R70, R68, 0x4, 0x1f ;  /* 0x08801f0044467f89 */ /* 0x00142800000e0000 */
[----:B----4-:R2:W4:Y:S02]  /*c6b0*/  SHFL.DOWN PT, R65, R126, 0x4, 0x1f ;  /* 0x08801f007e417f89 */ /* 0x01052400000e0000 */
.L_x_5535:
[----:B------:R-:W-:Y:S01]  /*c6c0*/  BSSY B1, `(.L_x_5438) ;  /* 0x000000d000017945 */ /* 0x000fe20003800000 */
[----:B------:R-:W-:Y:S05]  /*c6d0*/  @P0 BRA `(.L_x_5439) ;  /* 0x000000b000000947 */ /* 0x000fea0003800000 */
[----:B----4-:R-:W-:-:S04]  /*c6e0*/  FMUL.FTZ R64, R240, R65 ;  /* 0x00000041f0407220 */ /* 0x010fc80000410000 */
[CC--:B0-----:R-:W-:Y:S02]  /*c6f0*/  FFMA.FTZ R64, R71.reuse, R70.reuse, -R64 ;  /* 0x0000004647407223 */ /* 0x0c1fe40000010840 */
[----:B------:R-:W-:Y:S02]  /*c700*/  FMUL.FTZ R70, R240, R70 ;  /* 0x00000046f0467220 */ /* 0x000fe40000410000 */
[----:B-12---:R-:W-:Y:S02]  /*c710*/  FADD.FTZ R68, R68, R64 ;  /* 0x0000004044447221 */ /* 0x006fe40000010000 */
[C---:B------:R-:W-:Y:S02]  /*c720*/  FMUL.FTZ R64, R240.reuse, R69 ;  /* 0x00000045f0407220 */ /* 0x040fe40000410000 */
[-C--:B------:R-:W-:Y:S02]  /*c730*/  FMUL.FTZ R240, R240, R67.reuse ;  /* 0x00000043f0f07220 */ /* 0x080fe40000410000 */
[----:B------:R-:W-:-:S02]  /*c740*/  FFMA.FTZ R64, R71, R67, -R64 ;  /* 0x0000004347407223 */ /* 0x000fc40000010840 */
[C---:B------:R-:W-:Y:S02]  /*c750*/  FFMA.FTZ R65, R71.reuse, R65, R70 ;  /* 0x0000004147417223 */ /* 0x040fe40000010046 */
[----:B------:R-:W-:Y:S01]  /*c760*/  FFMA.FTZ R240, R71, R69, R240 ;  /* 0x0000004547f07223 */ /* 0x000fe200000100f0 */
[----:B------:R-:W-:Y:S01]  /*c770*/  MOV R71, R64 ;  /* 0x0000004000477202 */ /* 0x000fe20000000f00 */
[----:B------:R-:W-:Y:S02]  /*c780*/  FADD.FTZ R126, R126, R65 ;  /* 0x000000417e7e7221 */ /* 0x000fe40000010000 */
.L_x_5439:
[----:B------:R-:W-:Y:S05]  /*c790*/  BSYNC B1 ;  /* 0x0000000000017941 */ /* 0x000fea0003800000 */
.L_x_5438:
[----:B------:R-:W-:Y:S01]  /*c7a0*/  ISETP.GT.U32.AND P0, PT, R230, 0x17, PT ;  /* 0x00000017e600780c */ /* 0x000fe20003f04070 */
[----:B------:R-:W-:Y:S05]  /*c7b0*/  BRA.DIV ~URZ, `(.L_x_5440) ;  /* 0x000081627f007947 */ /* 0x000fea000b800000 */
[----:B------:R2:W4:Y:S04]  /*c7c0*/  SHFL.DOWN PT, R67, R71, 0x8, 0x1f ;  /* 0x09001f0047437f89 */ /* 0x00052800000e0000 */
[----:B-1----:R2:W1:Y:S04]  /*c7d0*/  SHFL.DOWN PT, R69, R240, 0x8, 0x1f ;  /* 0x09001f00f0457f89 */ /* 0x00246800000e0000 */
[----:B0-----:R2:W0:Y:S04]  /*c7e0*/  SHFL.DOWN PT, R70, R68, 0x8, 0x1f ;  /* 0x09001f0044467f89 */ /* 0x00142800000e0000 */
[----:B----4-:R2:W4:Y:S02]  /*c7f0*/  SHFL.DOWN PT, R65, R126, 0x8, 0x1f ;  /* 0x09001f007e417f89 */ /* 0x01052400000e0000 */
.L_x_5536:
[----:B------:R-:W-:Y:S01]  /*c800*/  BSSY B1, `(.L_x_5441) ;  /* 0x000000d000017945 */ /* 0x000fe20003800000 */
[----:B------:R-:W-:Y:S05]  /*c810*/  @P0 BRA `(.L_x_5442) ;  /* 0x000000b000000947 */ /* 0x000fea0003800000 */
[----:B----4-:R-:W-:-:S04]  /*c820*/  FMUL.FTZ R64, R240, R65 ;  /* 0x00000041f0407220 */ /* 0x010fc80000410000 */
[CC--:B0-----:R-:W-:Y:S02]  /*c830*/  FFMA.FTZ R64, R71.reuse, R70.reuse, -R64 ;  /* 0x0000004647407223 */ /* 0x0c1fe40000010840 */
[----:B------:R-:W-:Y:S02]  /*c840*/  FMUL.FTZ R70, R240, R70 ;  /* 0x00000046f0467220 */ /* 0x000fe40000410000 */
[----:B--2---:R-:W-:Y:S02]  /*c850*/  FADD.FTZ R68, R68, R64 ;  /* 0x0000004044447221 */ /* 0x004fe40000010000 */
[C---:B-1----:R-:W-:Y:S02]  /*c860*/  FMUL.FTZ R64, R240.reuse, R69 ;  /* 0x00000045f0407220 */ /* 0x042fe40000410000 */
[-C--:B------:R-:W-:Y:S02]  /*c870*/  FMUL.FTZ R240, R240, R67.reuse ;  /* 0x00000043f0f07220 */ /* 0x080fe40000410000 */
[----:B------:R-:W-:-:S02]  /*c880*/  FFMA.FTZ R64, R71, R67, -R64 ;  /* 0x0000004347407223 */ /* 0x000fc40000010840 */
[C---:B------:R-:W-:Y:S02]  /*c890*/  FFMA.FTZ R65, R71.reuse, R65, R70 ;  /* 0x0000004147417223 */ /* 0x040fe40000010046 */
[----:B------:R-:W-:Y:S01]  /*c8a0*/  FFMA.FTZ R240, R71, R69, R240 ;  /* 0x0000004547f07223 */ /* 0x000fe200000100f0 */
[----:B------:R-:W-:Y:S01]  /*c8b0*/  MOV R71, R64 ;  /* 0x0000004000477202 */ /* 0x000fe20000000f00 */
[----:B------:R-:W-:Y:S02]  /*c8c0*/  FADD.FTZ R126, R126, R65 ;  /* 0x000000417e7e7221 */ /* 0x000fe40000010000 */
.L_x_5442:
[----:B------:R-:W-:Y:S05]  /*c8d0*/  BSYNC B1 ;  /* 0x0000000000017941 */ /* 0x000fea0003800000 */
.L_x_5441:
[----:B------:R-:W-:Y:S01]  /*c8e0*/  ISETP.GT.U32.AND P0, PT, R230, 0xf, PT ;  /* 0x0000000fe600780c */ /* 0x000fe20003f04070 */
[----:B------:R-:W-:Y:S10]  /*c8f0*/  BRA.DIV ~URZ, `(.L_x_5443) ;  /* 0x000081f27f007947 */ /* 0x000ff4000b800000 */
[----:B------:R2:W4:Y:S02]  /*c900*/  SHFL.DOWN PT, R67, R71, 0x10, 0x1f ;  /* 0x0a001f0047437f89 */ /* 0x00052400000e0000 */
.L_x_5537:
[----:B------:R-:W-:Y:S05]  /*c910*/  BRA.DIV ~URZ, `(.L_x_5444) ;  /* 0x000082527f007947 */ /* 0x000fea000b800000 */
[----:B-1----:R1:W2:Y:S04]  /*c920*/  SHFL.DOWN PT, R69, R240, 0x10, 0x1f ;  /* 0x0a001f00f0457f89 */ /* 0x0022a800000e0000 */
[----:B0-----:R1:W0:Y:S04]  /*c930*/  SHFL.DOWN PT, R70, R68, 0x10, 0x1f ;  /* 0x0a001f0044467f89 */ /* 0x00122800000e0000 */
[----:B----4-:R1:W4:Y:S02]  /*c940*/  SHFL.DOWN PT, R65, R126, 0x10, 0x1f ;  /* 0x0a001f007e417f89 */ /* 0x01032400000e0000 */
.L_x_5538:
        /* <DEDUP_REMOVED lines=13> */
.L_x_5446:
[----:B------:R-:W-:Y:S05]  /*ca20*/  BSYNC B1 ;  /* 0x0000000000017941 */ /* 0x000fea0003800000 */
.L_x_5445:
        /* <DEDUP_REMOVED lines=20> */
.L_x_5539:
        /* <DEDUP_REMOVED lines=21> */
.L_x_5449:
[----:B------:R-:W-:Y:S05]  /*ccc0*/  BSYNC B1 ;  /* 0x0000000000017941 */ /* 0x000fea0003800000 */
.L_x_5448:
[----:B------:R-:W-:-:S05]  /*ccd0*/  SHF.L.U32 R127, R84, 0x5, RZ ;  /* 0x00000005547f7819 */ /* 0x000fca00000006ff */
[----:B------:R-:W0:Y:S04]  /*cce0*/  LDS.128 R68, [R127+0x35f0] ;  /* 0x0035f0007f447984 */ /* 0x000e280000000c00 */
[----:B------:R1:W-:Y:S01]  /*ccf0*/  STS.128 [R127+0x35f0], R64 ;  /* 0x0035f0407f007388 */ /* 0x0003e20000000c00 */
[----:B0-----:R-:W-:-:S04]  /*cd00*/  FMUL.FTZ R126, R69, R67 ;  /* 0x00000043457e7220 */ /* 0x001fc80000410000 */
        /* <DEDUP_REMOVED lines=10> */
.L_x_5428:
[----:B0-----:R-:W-:Y:S05]  /*cdb0*/  BSYNC B0 ;  /* 0x0000000000007941 */ /* 0x001fea0003800000 */
.L_x_5427:
[----:B------:R-:W-:Y:S02]  /*cdc0*/  WARPSYNC 0xffffffff ;  /* 0xffffffff00007948 */ /* 0x000fe40003800000 */
[----:B------:R-:W-:Y:S01]  /*cdd0*/  BAR.SYNC.DEFER_BLOCKING 0x0 ;  /* 0x0000000000007b1d */ /* 0x000fe20000010000 */
[----:B------:R-:W-:Y:S01]  /*cde0*/  SHF.L.U32 R68, R84, 0x4, RZ ;  /* 0x0000000454447819 */ /* 0x000fe200000006ff */
[----:B------:R-:W-:Y:S01]  /*cdf0*/  FFMA.FTZ R70, R16, R185, RZ ;  /* 0x000000b910467223 */ /* 0x000fe200000100ff */
[----:B------:R-:W-:Y:S02]  /*ce00*/  ISETP.NE.AND P0, PT, R84, RZ, PT ;  /* 0x000000ff5400720c */ /* 0x000fe40003f05270 */
[----:B------:R-:W-:Y:S01]  /*ce10*/  PRMT R66, RZ, 0x5410, R79 ;  /* 0x00005410ff427816 */ /* 0x000fe2000000004f */
[----:B------:R-:W-:Y:S01]  /*ce20*/  FFMA.FTZ R70, R15, R187, R70 ;  /* 0x000000bb0f467223 */ /* 0x000fe20000010046 */
[----:B------:R-:W-:Y:S01]  /*ce30*/  PRMT R127, RZ, 0x5410, R74 ;  /* 0x00005410ff7f7816 */ /* 0x000fe2000000004a */
[----:B------:R-:W-:Y:S02]  /*ce40*/  BSSY B0, `(.L_x_5450) ;  /* 0x0000201000007945 */ /* 0x000fe40003800000 */
[----:B------:R-:W-:Y:S01]  /*ce50*/  FFMA.FTZ R70, R14, R189, R70 ;  /* 0x000000bd0e467223 */ /* 0x000fe20000010046 */
[----:B------:R-:W0:Y:S05]  /*ce60*/  LDS.64 R64, [R68+0x35e8] ;  /* 0x0035e80044407984 */ /* 0x000e2a0000000a00 */
[----:B------:R1:W-:Y:S01]  /*ce70*/  @!P0 STS.128 [UR34+0x4be0], R60 ;  /* 0x004be03cff008988 */ /* 0x0003e20008000c22 */
[----:B------:R-:W-:-:S02]  /*ce80*/  ULDC UR34, c[0x0][0x168] ;  /* 0x00005a0000227ab9 */ /* 0x000fc40000000800 */
        /* <DEDUP_REMOVED lines=9> */
[----:B------:R-:W-:-:S02]  /*cf20*/  FADD.FTZ R60, R168, R60 ;  /* 0x0000003ca83c7221 */ /* 0x000fc40000010000 */
[----:B------:R-:W-:Y:S02]  /*cf30*/  FMUL.FTZ R65, R64, R52 ;  /* 0x0000003440417220 */ /* 0x000fe40000410000 */
[----:B------:R-:W-:Y:S02]  /*cf40*/  FMUL.FTZ R69, R67, R50 ;  /* 0x0000003243457220 */ /* 0x000fe40000410000 */
[-C--:B------:R-:W-:Y:S02]  /*cf50*/  FFMA.FTZ R185, R88, -R65.reuse, R185 ;  /* 0x8000004158b97223 */ /* 0x080fe400000100b9 */
[----:B------:R-:W-:Y:S02]  /*cf60*/  FFMA.FTZ R65, R87, -R65, R186 ;  /* 0x8000004157417223 */ /* 0x000fe400000100ba */
[----:B------:R-:W-:Y:S02]  /*cf70*/  FFMA.FTZ R186, R16, -R186, RZ ;  /* 0x800000ba10ba7223 */ /* 0x000fe400000100ff */
[----:B------:R-:W-:-:S02]  /*cf80*/  FFMA.FTZ R189, R89, -R69, R189 ;  /* 0x8000004559bd7223 */ /* 0x000fc400000100bd */
[----:B------:R-:W-:Y:S02]  /*cf90*/  FFMA.FTZ R63, R15, -R188, R186 ;  /* 0x800000bc0f3f7223 */ /* 0x000fe400000100ba */
[----:B------:R-:W-:Y:S02]  /*cfa0*/  FFMA.FTZ R188, R85, -R62, R188 ;  /* 0x8000003e55bc7223 */ /* 0x000fe400000100bc */
[----:B------:R-:W-:Y:S02]  /*cfb0*/  FFMA.FTZ R62, R14, -R190, R63 ;  /* 0x800000be0e3e7223 */ /* 0x000fe4000001003f */
[----:B------:R-:W-:Y:S01]  /*cfc0*/  FFMA.FTZ R190, R90, -R69, R190 ;  /* 0x800000455abe7223 */ /* 0x000fe200000100be */
[----:B------:R-:W-:Y:S01]  /*cfd0*/  PRMT R69, RZ, 0x5410, R77 ;  /* 0x00005410ff457816 */ /* 0x000fe2000000004d */
[----:B------:R-:W-:Y:S02]  /*cfe0*/  FFMA.FTZ R63, R13, R191, R70 ;  /* 0x000000bf0d3f7223 */ /* 0x000fe40000010046 */
[----:B------:R-:W-:-:S02]  /*cff0*/  FADD.FTZ R61, -R184, R61 ;  /* 0x0000003db83d7221 */ /* 0x000fc40000010100 */
[----:B------:R-:W-:Y:S02]  /*d000*/  FMUL.FTZ R71, R69, R49 ;  /* 0x0000003145477220 */ /* 0x000fe40000410000 */
[----:B------:R-:W-:Y:S02]  /*d010*/  FFMA.FTZ R111, R13, -R192, R62 ;  /* 0x800000c00d6f7223 */ /* 0x000fe4000001003e */
[----:B------:R-:W-:Y:S02]  /*d020*/  FFMA.FTZ R62, R12, R193, R63 ;  /* 0x000000c10c3e7223 */ /* 0x000fe4000001003f */
[-C--:B------:R-:W-:Y:S02]  /*d030*/  FFMA.FTZ R191, R91, -R71.reuse, R191 ;  /* 0x800000475bbf7223 */ /* 0x080fe400000100bf */
[----:B------:R-:W-:Y:S01]  /*d040*/  FFMA.FTZ R70, R92, -R71, R192 ;  /* 0x800000475c467223 */ /* 0x000fe200000100c0 */
[----:B------:R-:W-:Y:S01]  /*d050*/  PRMT R71, RZ, 0x5410, R76 ;  /* 0x00005410ff477816 */ /* 0x000fe2000000004c */
[----:B------:R-:W-:-:S02]  /*d060*/  FMUL.FTZ R63, R136, -R61 ;  /* 0x8000003d883f7220 */ /* 0x000fc40000410000 */
[-C--:B------:R-:W-:Y:S02]  /*d070*/  FMUL.FTZ R136, R136, -R60.reuse ;  /* 0x8000003c88887220 */ /* 0x080fe40000410000 */
[C---:B------:R-:W-:Y:S02]  /*d080*/  FFMA.FTZ R63, R135.reuse, R60, -R63 ;  /* 0x0000003c873f7223 */ /* 0x040fe4000001083f */
[----:B------:R-:W-:Y:S01]  /*d090*/  FFMA.FTZ R136, R135, R61, R136 ;  /* 0x0000003d87887223 */ /* 0x000fe20000010088 */
[----:B------:R-:W-:Y:S01]  /*d0a0*/  PRMT R135, RZ, 0x5410, R73 ;  /* 0x00005410ff877816 */ /* 0x000fe20000000049 */
[----:B------:R-:W-:Y:S02]  /*d0b0*/  FMUL.FTZ R110, R71, R48 ;  /* 0x00000030476e7220 */ /* 0x000fe40000410000 */
[----:B------:R-:W-:Y:S02]  /*d0c0*/  FFMA.FTZ R62, R11, R195, R62 ;  /* 0x000000c30b3e7223 */ /* 0x000fe4000001003e */
[----:B------:R-:W-:-:S02]  /*d0d0*/  FFMA.FTZ R193, R93, -R110, R193 ;  /* 0x8000006e5dc17223 */ /* 0x000fc400000100c1 */
[----:B------:R-:W-:Y:S02]  /*d0e0*/  FFMA.FTZ R62, R10, R198, R62 ;  /* 0x000000c60a3e7223 */ /* 0x000fe4000001003e */
[----:B------:R-:W-:Y:S02]  /*d0f0*/  FFMA.FTZ R110, R94, -R110, R194 ;  /* 0x8000006e5e6e7223 */ /* 0x000fe400000100c2 */
[----:B------:R-:W-:Y:S02]  /*d100*/  FMUL.FTZ R186, R135, R45 ;  /* 0x0000002d87ba7220 */ /* 0x000fe40000410000 */
[----:B------:R-:W-:Y:S01]  /*d110*/  FFMA.FTZ R194, R12, -R194, R111 ;  /* 0x800000c20cc27223 */ /* 0x000fe2000001006f */
[----:B------:R-:W-:Y:S01]  /*d120*/  PRMT R111, RZ, 0x5410, R75 ;  /* 0x00005410ff6f7816 */ /* 0x000fe2000000004b */
[----:B------:R-:W-:Y:S01]  /*d130*/  FADD.FTZ R183, -R183, R136 ;  /* 0x00000088b7b77221 */ /* 0x000fe20000010100 */
[----:B------:R-:W-:Y:S01]  /*d140*/  PRMT R136, RZ, 0x5410, R72 ;  /* 0x00005410ff887816 */ /* 0x000fe20000000048 */
[----:B------:R-:W-:-:S02]  /*d150*/  FADD.FTZ R167, R167, R63 ;  /* 0x0000003fa7a77221 */ /* 0x000fc40000010000 */
[----:B------:R-:W-:Y:S02]  /*d160*/  FFMA.FTZ R184, R9, R200, R62 ;  /* 0x000000c809b87223 */ /* 0x000fe4000001003e */
[-C--:B------:R-:W-:Y:S02]  /*d170*/  FFMA.FTZ R200, R129, -R186.reuse, R200 ;  /* 0x800000ba81c87223 */ /* 0x080fe400000100c8 */
[----:B------:R-:W-:Y:S02]  /*d180*/  FFMA.FTZ R62, R130, -R186, R199 ;  /* 0x800000ba823e7223 */ /* 0x000fe400000100c7 */
[C---:B------:R-:W-:Y:S02]  /*d190*/  FMUL.FTZ R186, R134.reuse, -R183 ;  /* 0x800000b786ba7220 */ /* 0x040fe40000410000 */
[----:B------:R-:W-:Y:S02]  /*d1a0*/  FMUL.FTZ R192, R134, -R167 ;  /* 0x800000a786c07220 */ /* 0x000fe40000410000 */
[----:B------:R-:W-:-:S02]  /*d1b0*/  FMUL.FTZ R126, R111, R47 ;  /* 0x0000002f6f7e7220 */ /* 0x000fc40000410000 */
[C---:B------:R-:W-:Y:S02]  /*d1c0*/  FFMA.FTZ R134, R133.reuse, R167, -R186 ;  /* 0x000000a785867223 */ /* 0x040fe400000108ba */
[----:B------:R-:W-:Y:S01]  /*d1d0*/  FFMA.FTZ R186, R133, R183, R192 ;  /* 0x000000b785ba7223 */ /* 0x000fe200000100c0 */
[----:B------:R-:W-:Y:S01]  /*d1e0*/  PRMT R133, RZ, 0x5410, R59 ;  /* 0x00005410ff857816 */ /* 0x000fe2000000003b */
[-C--:B------:R-:W-:Y:S02]  /*d1f0*/  FFMA.FTZ R195, R95, -R126.reuse, R195 ;  /* 0x8000007e5fc37223 */ /* 0x080fe400000100c3 */
[----:B------:R-:W-:Y:S02]  /*d200*/  FFMA.FTZ R126, R96, -R126, R196 ;  /* 0x8000007e607e7223 */ /* 0x000fe400000100c4 */
[----:B------:R-:W-:Y:S02]  /*d210*/  FFMA.FTZ R196, R11, -R196, R194 ;  /* 0x800000c40bc47223 */ /* 0x000fe400000100c2 */
[----:B------:R-:W-:-:S02]  /*d220*/  FFMA.FTZ R184, R8, R202, R184 ;  /* 0x000000ca08b87223 */ /* 0x000fc400000100b8 */
[----:B------:R-:W-:Y:S02]  /*d230*/  FMUL.FTZ R194, R133, R43 ;  /* 0x0000002b85c27220 */ /* 0x000fe40000410000 */
[----:B------:R-:W-:Y:S02]  /*d240*/  FFMA.FTZ R196, R10, -R197, R196 ;  /* 0x800000c50ac47223 */ /* 0x000fe400000100c4 */
[----:B------:R-:W-:Y:S02]  /*d250*/  FADD.FTZ R182, -R182, R186 ;  /* 0x000000bab6b67221 */ /* 0x000fe40000010100 */
[----:B------:R-:W-:Y:S02]  /*d260*/  FMUL.FTZ R168, R127, R46 ;  /* 0x0000002e7fa87220 */ /* 0x000fe40000410000 */
[----:B------:R-:W-:Y:S02]  /*d270*/  FFMA.FTZ R192, R7, R204, R184 ;  /* 0x000000cc07c07223 */ /* 0x000fe400000100b8 */
[----:B------:R-:W-:-:S02]  /*d280*/  FFMA.FTZ R204, R139, -R194, R204 ;  /* 0x800000c28bcc7223 */ /* 0x000fc400000100cc */
[----:B------:R-:W-:Y:S02]  /*d290*/  FFMA.FTZ R184, R140, -R194, R203 ;  /* 0x800000c28cb87223 */ /* 0x000fe400000100cb */
[----:B------:R-:W-:Y:S01]  /*d2a0*/  FADD.FTZ R166, R166, R134 ;  /* 0x00000086a6a67221 */ /* 0x000fe20000010000 */
[----:B------:R-:W-:Y:S01]  /*d2b0*/  PRMT R134, RZ, 0x5410, R58 ;  /* 0x00005410ff867816 */ /* 0x000fe2000000003a */
[----:B------:R-:W-:Y:S02]  /*d2c0*/  FFMA.FTZ R196, R9, -R199, R196 ;  /* 0x800000c709c47223 */ /* 0x000fe400000100c4 */
[----:B------:R-:W-:Y:S02]  /*d2d0*/  FMUL.FTZ R194, R132, -R182 ;  /* 0x800000b684c27220 */ /* 0x000fe40000410000 */
[-C--:B------:R-:W-:Y:S02]  /*d2e0*/  FFMA.FTZ R198, R97, -R168.reuse, R198 ;  /* 0x800000a861c67223 */ /* 0x080fe400000100c6 */
[----:B------:R-:W-:-:S02]  /*d2f0*/  FFMA.FTZ R168, R124, -R168, R197 ;  /* 0x800000a87ca87223 */ /* 0x000fc400000100c5 */
[-C--:B------:R-:W-:Y:S02]  /*d300*/  FMUL.FTZ R197, R132, -R166.reuse ;  /* 0x800000a684c57220 */ /* 0x080fe40000410000 */
[----:B------:R-:W-:Y:S02]  /*d310*/  FFMA.FTZ R196, R8, -R201, R196 ;  /* 0x800000c908c47223 */ /* 0x000fe400000100c4 */
[----:B------:R-:W-:Y:S02]  /*d320*/  FFMA.FTZ R132, R131, R166, -R194 ;  /* 0x000000a683847223 */ /* 0x000fe400000108c2 */
[----:B------:R-:W-:Y:S02]  /*d330*/  FFMA.FTZ R196, R7, -R203, R196 ;  /* 0x800000cb07c47223 */ /* 0x000fe400000100c4 */
[----:B------:R-:W-:Y:S01]  /*d340*/  FADD.FTZ R165, R165, R132 ;  /* 0x00000084a5a57221 */ /* 0x000fe20000010000 */
[----:B------:R-:W-:Y:S01]  /*d350*/  PRMT R132, RZ, 0x5410, R56 ;  /* 0x00005410ff847816 */ /* 0x000fe20000000038 */
[----:B------:R-:W-:-:S02]  /*d360*/  FFMA.FTZ R192, R6, R206, R192 ;  /* 0x000000ce06c07223 */ /* 0x000fc400000100c0 */
[----:B------:R-:W-:Y:S01]  /*d370*/  FFMA.FTZ R194, R131, R182, R197 ;  /* 0x000000b683c27223 */ /* 0x000fe200000100c5 */
[----:B------:R-:W-:Y:S01]  /*d380*/  PRMT R131, RZ, 0x5410, R57 ;  /* 0x00005410ff837816 */ /* 0x000fe20000000039 */
[----:B------:R-:W-:Y:S02]  /*d390*/  FFMA.FTZ R196, R6, -R205, R196 ;  /* 0x800000cd06c47223 */ /* 0x000fe400000100c4 */
[----:B------:R-:W-:Y:S02]  /*d3a0*/  FFMA.FTZ R197, R5, R208, R192 ;  /* 0x000000d005c57223 */ /* 0x000fe400000100c0 */
[----:B------:R-:W-:Y:S02]  /*d3b0*/  FADD.FTZ R181, -R181, R194 ;  /* 0x000000c2b5b57221 */ /* 0x000fe40000010100 */
[----:B------:R-:W-:Y:S02]  /*d3c0*/  FMUL.FTZ R194, R132, R40 ;  /* 0x0000002884c27220 */ /* 0x000fe40000410000 */
[----:B------:R-:W-:-:S02]  /*d3d0*/  FFMA.FTZ R196, R5, -R207, R196 ;  /* 0x800000cf05c47223 */ /* 0x000fc400000100c4 */
[----:B------:R-:W-:Y:S02]  /*d3e0*/  FFMA.FTZ R197, R4, R210, R197 ;  /* 0x000000d204c57223 */ /* 0x000fe400000100c5 */
[-C--:B------:R-:W-:Y:S02]  /*d3f0*/  FFMA.FTZ R210, R145, -R194.reuse, R210 ;  /* 0x800000c291d27223 */ /* 0x080fe400000100d2 */
[----:B------:R-:W-:Y:S02]  /*d400*/  FFMA.FTZ R194, R146, -R194, R209 ;  /* 0x800000c292c27223 */ /* 0x000fe400000100d1 */
[----:B------:R-:W-:Y:S02]  /*d410*/  FFMA.FTZ R209, R4, -R209, R196 ;  /* 0x800000d104d17223 */ /* 0x000fe400000100c4 */
[----:B------:R-:W-:Y:S02]  /*d420*/  FMUL.FTZ R196, R128, -R181 ;  /* 0x800000b580c47220 */ /* 0x000fe40000410000 */
[----:B------:R-:W-:-:S02]  /*d430*/  FMUL.FTZ R199, R131, R41 ;  /* 0x0000002983c77220 */ /* 0x000fc40000410000 */
[----:B------:R-:W-:Y:S02]  /*d440*/  FMUL.FTZ R63, R136, R44 ;  /* 0x0000002c883f7220 */ /* 0x000fe40000410000 */
[-C--:B------:R-:W-:Y:S02]  /*d450*/  FMUL.FTZ R240, R128, -R165.reuse ;  /* 0x800000a580f07220 */ /* 0x080fe40000410000 */
[----:B------:R-:W-:Y:S02]  /*d460*/  FFMA.FTZ R128, R125, R165, -R196 ;  /* 0x000000a57d807223 */ /* 0x000fe400000108c4 */
[-C--:B------:R-:W-:Y:S02]  /*d470*/  FFMA.FTZ R208, R143, -R199.reuse, R208 ;  /* 0x800000c78fd07223 */ /* 0x080fe400000100d0 */
[----:B------:R-:W-:Y:S02]  /*d480*/  FFMA.FTZ R192, R144, -R199, R207 ;  /* 0x800000c790c07223 */ /* 0x000fe400000100cf */
[----:B------:R-:W-:-:S02]  /*d490*/  FFMA.FTZ R202, R137, -R63, R202 ;  /* 0x8000003f89ca7223 */ /* 0x000fc400000100ca */
[----:B------:R-:W-:Y:S02]  /*d4a0*/  FFMA.FTZ R199, R3, R212, R197 ;  /* 0x000000d403c77223 */ /* 0x000fe400000100c5 */
[----:B------:R-:W-:Y:S02]  /*d4b0*/  FFMA.FTZ R63, R138, -R63, R201 ;  /* 0x8000003f8a3f7223 */ /* 0x000fe400000100c9 */
[----:B------:R-:W-:Y:S01]  /*d4c0*/  FADD.FTZ R197, R164, R128 ;  /* 0x00000080a4c57221 */ /* 0x000fe20000010000 */
[----:B------:R-:W-:Y:S01]  /*d4d0*/  PRMT R128, RZ, 0x5410, R54 ;  /* 0x00005410ff807816 */ /* 0x000fe20000000036 */
[----:B------:R-:W-:Y:S01]  /*d4e0*/  FFMA.FTZ R201, R125, R181, R240 ;  /* 0x000000b57dc97223 */ /* 0x000fe200000100f0 */
[----:B------:R-:W-:Y:S01]  /*d4f0*/  PRMT R125, RZ, 0x5410, R55 ;  /* 0x00005410ff7d7816 */ /* 0x000fe20000000037 */
[----:B------:R-:W-:Y:S02]  /*d500*/  FFMA.FTZ R164, R2, R214, R199 ;  /* 0x000000d602a47223 */ /* 0x000fe400000100c7 */
[----:B------:R-:W-:-:S02]  /*d510*/  FADD.FTZ R180, -R180, R201 ;  /* 0x000000c9b4b47221 */ /* 0x000fc40000010100 */
[----:B------:R-:W-:Y:S02]  /*d520*/  FMUL.FTZ R201, R128, R38 ;  /* 0x0000002680c97220 */ /* 0x000fe40000410000 */
[----:B------:R-:W-:Y:S02]  /*d530*/  FMUL.FTZ R240, R123, -R180 ;  /* 0x800000b47bf07220 */ /* 0x000fe40000410000 */
[-C--:B------:R-:W-:Y:S02]  /*d540*/  FFMA.FTZ R214, R149, -R201.reuse, R214 ;  /* 0x800000c995d67223 */ /* 0x080fe400000100d6 */
[----:B------:R-:W-:Y:S02]  /*d550*/  FFMA.FTZ R199, R150, -R201, R213 ;  /* 0x800000c996c77223 */ /* 0x000fe400000100d5 */
[-C--:B------:R-:W-:Y:S02]  /*d560*/  FMUL.FTZ R201, R123, -R197.reuse ;  /* 0x800000c57bc97220 */ /* 0x080fe40000410000 */
[----:B------:R-:W-:-:S02]  /*d570*/  FFMA.FTZ R240, R122, R197, -R240 ;  /* 0x000000c57af07223 */ /* 0x000fc400000108f0 */
[----:B------:R-:W-:Y:S02]  /*d580*/  FFMA.FTZ R201, R122, R180, R201 ;  /* 0x000000b47ac97223 */ /* 0x000fe400000100c9 */
[----:B------:R-:W-:Y:S02]  /*d590*/  FMUL.FTZ R122, R167, UR43 ;  /* 0x0000002ba77a7c20 */ /* 0x000fe40008410000 */
[----:B------:R-:W-:Y:S02]  /*d5a0*/  FMUL.FTZ R150, R150, R183 ;  /* 0x000000b796967220 */ /* 0x000fe40000410000 */
[C---:B------:R-:W-:Y:S02]  /*d5b0*/  FFMA.FTZ R242, R183.reuse, UR44, -R122 ;  /* 0x0000002cb7f27c23 */ /* 0x040fe4000801087a */
[----:B------:R-:W-:Y:S02]  /*d5c0*/  FMUL.FTZ R122, R183, UR43 ;  /* 0x0000002bb77a7c20 */ /* 0x000fe40008410000 */
[----:B------:R-:W-:Y:S01]  /*d5d0*/  FFMA.FTZ R149, R149, R167, R150 ;  /* 0x000000a795957223 */ /* 0x000fe20000010096 */
[----:B------:R-:W-:Y:S01]  /*d5e0*/  PRMT R150, RZ, 0x5410, R53 ;  /* 0x00005410ff967816 */ /* 0x000fe20000000035 */
[----:B------:R-:W-:-:S02]  /*d5f0*/  FFMA.FTZ R123, R167, UR44, R122 ;  /* 0x0000002ca77b7c23 */ /* 0x000fc4000801007a */
[----:B------:R-:W-:Y:S02]  /*d600*/  FMUL.FTZ R122, R199, R242 ;  /* 0x000000f2c77a7220 */ /* 0x000fe40000410000 */
[----:B------:R-:W-:Y:S02]  /*d610*/  FADD.FTZ R201, -R179, R201 ;  /* 0x000000c9b3c97221 */ /* 0x000fe40000010100 */
[-C--:B------:R-:W-:Y:S02]  /*d620*/  FMUL.FTZ R183, R183, R38.reuse ;  /* 0x00000026b7b77220 */ /* 0x080fe40000410000 */
[----:B------:R-:W-:Y:S02]  /*d630*/  FMUL.FTZ R179, R167, R38 ;  /* 0x00000026a7b37220 */ /* 0x000fe40000410000 */
[----:B------:R-:W-:Y:S02]  /*d640*/  FFMA.FTZ R122, R214, R123, R122 ;  /* 0x0000007bd67a7223 */ /* 0x000fe4000001007a */
[----:B------:R-:W-:-:S02]  /*d650*/  FMUL.FTZ R123, R152, R61 ;  /* 0x0000003d987b7220 */ /* 0x000fc40000410000 */
[----:B------:R-:W-:Y:S02]  /*d660*/  FMUL.FTZ R203, R150, R37 ;  /* 0x0000002596cb7220 */ /* 0x000fe40000410000 */
[----:B------:R-:W-:Y:S02]  /*d670*/  FMUL.FTZ R167, R199, R183 ;  /* 0x000000b7c7a77220 */ /* 0x000fe40000410000 */
[----:B------:R-:W-:Y:S02]  /*d680*/  FADD.FTZ R163, R163, R240 ;  /* 0x000000f0a3a37221 */ /* 0x000fe40000010000 */
[----:B------:R-:W-:Y:S02]  /*d690*/  FMUL.FTZ R199, R199, R179 ;  /* 0x000000b3c7c77220 */ /* 0x000fe40000410000 */
[C---:B------:R-:W-:Y:S02]  /*d6a0*/  FFMA.FTZ R123, R151.reuse, R60, R123 ;  /* 0x0000003c977b7223 */ /* 0x040fe4000001007b */
[----:B------:R-:W-:-:S02]  /*d6b0*/  FFMA.FTZ R151, R151, -R203, R215 ;  /* 0x800000cb97977223 */ /* 0x000fc400000100d7 */
[----:B------:R-:W-:Y:S02]  /*d6c0*/  FFMA.FTZ R152, R152, -R203, R216 ;  /* 0x800000cb98987223 */ /* 0x000fe400000100d8 */
[C---:B------:R-:W-:Y:S02]  /*d6d0*/  FFMA.FTZ R167, R214.reuse, R179, R167 ;  /* 0x000000b3d6a77223 */ /* 0x040fe400000100a7 */
[----:B------:R-:W-:Y:S02]  /*d6e0*/  FFMA.FTZ R214, R214, R183, -R199 ;  /* 0x000000b7d6d67223 */ /* 0x000fe400000108c7 */
[C---:B------:R-:W-:Y:S02]  /*d6f0*/  FMUL.FTZ R203, R121.reuse, -R163 ;  /* 0x800000a379cb7220 */ /* 0x040fe40000410000 */
[-C--:B------:R-:W-:Y:S02]  /*d700*/  FMUL.FTZ R199, R121, -R201.reuse ;  /* 0x800000c979c77220 */ /* 0x080fe40000410000 */
[----:B------:R-:W-:-:S02]  /*d710*/  FFMA.FTZ R203, R120, R201, R203 ;  /* 0x000000c978cb7223 */ /* 0x000fc400000100cb */
[----:B------:R-:W-:Y:S02]  /*d720*/  FFMA.FTZ R199, R120, R163, -R199 ;  /* 0x000000a378c77223 */ /* 0x000fe400000108c7 */
[----:B------:R-:W-:Y:S02]  /*d730*/  FADD.FTZ R178, -R178, R203 ;  /* 0x000000cbb2b27221 */ /* 0x000fe40000010100 */
[----:B------:R-:W-:Y:S02]  /*d740*/  FADD.FTZ R162, R162, R199 ;  /* 0x000000c7a2a27221 */ /* 0x000fe40000010000 */
[----:B------:R-:W-:Y:S02]  /*d750*/  FMUL.FTZ R244, R128, R179 ;  /* 0x000000b380f47220 */ /* 0x000fe40000410000 */
[C---:B------:R-:W-:Y:S02]  /*d760*/  FMUL.FTZ R179, R119.reuse, -R178 ;  /* 0x800000b277b37220 */ /* 0x040fe40000410000 */
[----:B------:R-:W-:-:S02]  /*d770*/  FMUL.FTZ R119, R119, -R162 ;  /* 0x800000a277777220 */ /* 0x000fc40000410000 */
[----:B------:R-:W-:Y:S02]  /*d780*/  FMUL.FTZ R196, R125, R39 ;  /* 0x000000277dc47220 */ /* 0x000fe40000410000 */
[----:B------:R-:W-:Y:S02]  /*d790*/  FFMA.FTZ R240, R118, R178, R119 ;  /* 0x000000b276f07223 */ /* 0x000fe40000010077 */
[----:B------:R-:W-:Y:S02]  /*d7a0*/  FMUL.FTZ R119, R166, UR43 ;  /* 0x0000002ba6777c20 */ /* 0x000fe40008410000 */
[----:B------:R-:W-:Y:S02]  /*d7b0*/  FFMA.FTZ R242, R118, R162, -R179 ;  /* 0x000000a276f27223 */ /* 0x000fe400000108b3 */
[----:B------:R-:W-:Y:S02]  /*d7c0*/  FFMA.FTZ R212, R147, -R196, R212 ;  /* 0x800000c493d47223 */ /* 0x000fe400000100d4 */
[----:B------:R-:W-:-:S02]  /*d7d0*/  FFMA.FTZ R179, R182, UR44, -R119 ;  /* 0x0000002cb6b37c23 */ /* 0x000fc40008010877 */
[----:B------:R-:W-:Y:S02]  /*d7e0*/  FFMA.FTZ R196, R148, -R196, R211 ;  /* 0x800000c494c47223 */ /* 0x000fe400000100d3 */
[----:B------:R-:W-:Y:S02]  /*d7f0*/  FMUL.FTZ R119, R182, UR43 ;  /* 0x0000002bb6777c20 */ /* 0x000fe40008410000 */
[----:B------:R-:W-:Y:S02]  /*d800*/  FMUL.FTZ R118, R196, R179 ;  /* 0x000000b3c4767220 */ /* 0x000fe40000410000 */
[----:B------:R-:W-:Y:S02]  /*d810*/  FFMA.FTZ R119, R166, UR44, R119 ;  /* 0x0000002ca6777c23 */ /* 0x000fe40008010077 */
[----:B------:R-:W-:Y:S02]  /*d820*/  FADD.FTZ R161, R161, R242 ;  /* 0x000000f2a1a17221 */ /* 0x000fe40000010000 */
[----:B------:R-:W-:-:S02]  /*d830*/  FADD.FTZ R177, -R177, R240 ;  /* 0x000000f0b1b17221 */ /* 0x000fc40000010100 */
[----:B------:R-:W-:Y:S02]  /*d840*/  FFMA.FTZ R118, R212, R119, R118 ;  /* 0x00000077d4767223 */ /* 0x000fe40000010076 */
[C---:B------:R-:W-:Y:S02]  /*d850*/  FMUL.FTZ R119, R117.reuse, -R161 ;  /* 0x800000a175777220 */ /* 0x040fe40000410000 */
[-C--:B------:R-:W-:Y:S02]  /*d860*/  FMUL.FTZ R117, R117, -R177.reuse ;  /* 0x800000b175757220 */ /* 0x080fe40000410000 */
[C---:B------:R-:W-:Y:S02]  /*d870*/  FFMA.FTZ R179, R116.reuse, R177, R119 ;  /* 0x000000b174b37223 */ /* 0x040fe40000010077 */
[----:B------:R-:W-:Y:S02]  /*d880*/  FFMA.FTZ R119, R116, R161, -R117 ;  /* 0x000000a174777223 */ /* 0x000fe40000010875 */
[----:B------:R-:W-:-:S02]  /*d890*/  FADD.FTZ R176, -R176, R179 ;  /* 0x000000b3b0b07221 */ /* 0x000fc40000010100 */
[----:B------:R-:W-:Y:S02]  /*d8a0*/  FADD.FTZ R160, R160, R119 ;  /* 0x00000077a0a07221 */ /* 0x000fe40000010000 */
[----:B------:R-:W-:Y:S02]  /*d8b0*/  FMUL.FTZ R148, R148, R182 ;  /* 0x000000b694947220 */ /* 0x000fe40000410000 */
[-C--:B------:R-:W-:Y:S02]  /*d8c0*/  FMUL.FTZ R117, R182, R39.reuse ;  /* 0x00000027b6757220 */ /* 0x080fe40000410000 */
[C---:B------:R-:W-:Y:S02]  /*d8d0*/  FMUL.FTZ R119, R115.reuse, -R176 ;  /* 0x800000b073777220 */ /* 0x040fe40000410000 */
[----:B------:R-:W-:Y:S02]  /*d8e0*/  FMUL.FTZ R179, R166, R39 ;  /* 0x00000027a6b37220 */ /* 0x000fe40000410000 */
[----:B------:R-:W-:-:S02]  /*d8f0*/  FMUL.FTZ R115, R115, -R160 ;  /* 0x800000a073737220 */ /* 0x000fc40000410000 */
[----:B------:R-:W-:Y:S02]  /*d900*/  FMUL.FTZ R146, R146, R181 ;  /* 0x000000b592927220 */ /* 0x000fe40000410000 */
[----:B------:R-:W-:Y:S02]  /*d910*/  FFMA.FTZ R147, R147, R166, R148 ;  /* 0x000000a693937223 */ /* 0x000fe40000010094 */
[----:B------:R-:W-:Y:S02]  /*d920*/  FMUL.FTZ R116, R196, R117 ;  /* 0x00000075c4747220 */ /* 0x000fe40000410000 */
[----:B------:R-:W-:Y:S02]  /*d930*/  FFMA.FTZ R148, R114, R160, -R119 ;  /* 0x000000a072947223 */ /* 0x000fe40000010877 */
[----:B------:R-:W-:Y:S02]  /*d940*/  FMUL.FTZ R196, R196, R179 ;  /* 0x000000b3c4c47220 */ /* 0x000fe40000410000 */
[----:B------:R-:W-:-:S02]  /*d950*/  FFMA.FTZ R114, R114, R176, R115 ;  /* 0x000000b072727223 */ /* 0x000fc40000010073 */
[----:B------:R-:W-:Y:S02]  /*d960*/  FFMA.FTZ R145, R145, R165, R146 ;  /* 0x000000a591917223 */ /* 0x000fe40000010092 */
[----:B------:R-:W-:Y:S02]  /*d970*/  FMUL.FTZ R146, R165, UR43 ;  /* 0x0000002ba5927c20 */ /* 0x000fe40008410000 */
[C---:B------:R-:W-:Y:S02]  /*d980*/  FFMA.FTZ R116, R212.reuse, R179, R116 ;  /* 0x000000b3d4747223 */ /* 0x040fe40000010074 */
[-C--:B------:R-:W-:Y:S02]  /*d990*/  FFMA.FTZ R212, R212, R117.reuse, -R196 ;  /* 0x00000075d4d47223 */ /* 0x080fe400000108c4 */
[----:B------:R-:W-:Y:S02]  /*d9a0*/  FMUL.FTZ R182, R125, R117 ;  /* 0x000000757db67220 */ /* 0x000fe40000410000 */
[----:B------:R-:W-:-:S02]  /*d9b0*/  FADD.FTZ R175, -R175, R114 ;  /* 0x00000072afaf7221 */ /* 0x000fc40000010100 */
[C---:B------:R-:W-:Y:S02]  /*d9c0*/  FMUL.FTZ R114, R181.reuse, UR43 ;  /* 0x0000002bb5727c20 */ /* 0x040fe40008410000 */
[C---:B------:R-:W-:Y:S02]  /*d9d0*/  FFMA.FTZ R117, R181.reuse, UR44, -R146 ;  /* 0x0000002cb5757c23 */ /* 0x040fe40008010892 */
[-C--:B------:R-:W-:Y:S02]  /*d9e0*/  FMUL.FTZ R181, R181, R40.reuse ;  /* 0x00000028b5b57220 */ /* 0x080fe40000410000 */
[----:B------:R-:W-:Y:S02]  /*d9f0*/  FADD.FTZ R159, R159, R148 ;  /* 0x000000949f9f7221 */ /* 0x000fe40000010000 */
[C---:B------:R-:W-:Y:S02]  /*da00*/  FFMA.FTZ R115, R165.reuse, UR44, R114 ;  /* 0x0000002ca5737c23 */ /* 0x040fe40008010072 */
[----:B------:R-:W-:-:S02]  /*da10*/  FMUL.FTZ R165, R165, R40 ;  /* 0x00000028a5a57220 */ /* 0x000fc40000410000 */
[----:B------:R-:W-:Y:S02]  /*da20*/  FMUL.FTZ R119, R194, R181 ;  /* 0x000000b5c2777220 */ /* 0x000fe40000410000 */
[C---:B------:R-:W-:Y:S02]  /*da30*/  FMUL.FTZ R146, R98.reuse, -R175 ;  /* 0x800000af62927220 */ /* 0x040fe40000410000 */
[----:B------:R-:W-:Y:S02]  /*da40*/  FMUL.FTZ R98, R98, -R159 ;  /* 0x8000009f62627220 */ /* 0x000fe40000410000 */
[----:B------:R-:W-:Y:S02]  /*da50*/  FMUL.FTZ R114, R194, R117 ;  /* 0x00000075c2727220 */ /* 0x000fe40000410000 */
[-C--:B------:R-:W-:Y:S02]  /*da60*/  FFMA.FTZ R117, R210, R165.reuse, R119 ;  /* 0x000000a5d2757223 */ /* 0x080fe40000010077 */
[----:B------:R-:W-:-:S02]  /*da70*/  FMUL.FTZ R148, R132, R165 ;  /* 0x000000a584947220 */ /* 0x000fc40000410000 */
[----:B------:R-:W-:Y:S02]  /*da80*/  FMUL.FTZ R194, R194, R165 ;  /* 0x000000a5c2c27220 */ /* 0x000fe40000410000 */
[C---:B------:R-:W-:Y:S02]  /*da90*/  FFMA.FTZ R119, R99.reuse, R159, -R146 ;  /* 0x0000009f63777223 */ /* 0x040fe40000010892 */
[----:B------:R-:W-:Y:S02]  /*daa0*/  FFMA.FTZ R165, R99, R175, R98 ;  /* 0x000000af63a57223 */ /* 0x000fe40000010062 */
[----:B------:R-:W-:Y:S02]  /*dab0*/  FMUL.FTZ R98, R144, R180 ;  /* 0x000000b490627220 */ /* 0x000fe40000410000 */
[----:B------:R-:W-:Y:S02]  /*dac0*/  FMUL.FTZ R144, R180, UR43 ;  /* 0x0000002bb4907c20 */ /* 0x000fe40008410000 */
[----:B------:R-:W-:-:S02]  /*dad0*/  FADD.FTZ R158, R158, R119 ;  /* 0x000000779e9e7221 */ /* 0x000fc40000010000 */
[----:B------:R-:W-:Y:S02]  /*dae0*/  FADD.FTZ R174, -R174, R165 ;  /* 0x000000a5aeae7221 */ /* 0x000fe40000010100 */
[----:B------:R-:W-:Y:S02]  /*daf0*/  FFMA.FTZ R165, R197, UR44, R144 ;  /* 0x0000002cc5a57c23 */ /* 0x000fe40008010090 */
        /* <DEDUP_REMOVED lines=8> */
[----:B------:R-:W-:Y:S02]  /*db80*/  FFMA.FTZ R101, R103, R157, -R100 ;  /* 0x0000009d67657223 */ /* 0x000fe40000010864 */
[----:B------:R-:W-:-:S02]  /*db90*/  FMUL.FTZ R119, R197, UR43 ;  /* 0x0000002bc5777c20 */ /* 0x000fc40008410000 */
[----:B------:R-:W-:Y:S02]  /*dba0*/  FFMA.FTZ R103, R103, R173, R102 ;  /* 0x000000ad67677223 */ /* 0x000fe40000010066 */
[----:B------:R-:W-:Y:S02]  /*dbb0*/  FMUL.FTZ R166, R125, R179 ;  /* 0x000000b37da67220 */ /* 0x000fe40000410000 */
[----:B------:R-:W-:Y:S02]  /*dbc0*/  FFMA.FTZ R98, R143, R197, R98 ;  /* 0x000000c58f627223 */ /* 0x000fe40000010062 */
[----:B------:R-:W-:Y:S02]  /*dbd0*/  FFMA.FTZ R119, R180, UR44, -R119 ;  /* 0x0000002cb4777c23 */ /* 0x000fe40008010877 */
[----:B------:R-:W-:Y:S02]  /*dbe0*/  FADD.FTZ R172, -R172, R103 ;  /* 0x00000067acac7221 */ /* 0x000fe40000010100 */
[----:B------:R-:W-:-:S02]  /*dbf0*/  FMUL.FTZ R179, R180, R41 ;  /* 0x00000029b4b37220 */ /* 0x000fc40000410000 */
[----:B------:R-:W-:Y:S02]  /*dc00*/  FMUL.FTZ R197, R197, R41 ;  /* 0x00000029c5c57220 */ /* 0x000fe40000410000 */
[----:B------:R-:W-:Y:S02]  /*dc10*/  FMUL.FTZ R140, R140, R178 ;  /* 0x000000b28c8c7220 */ /* 0x000fe40000410000 */
[----:B------:R-:W-:Y:S02]  /*dc20*/  FADD.FTZ R156, R156, R101 ;  /* 0x000000659c9c7221 */ /* 0x000fe40000010000 */
[----:B------:R-:W-:Y:S02]  /*dc30*/  FMUL.FTZ R146, R192, R119 ;  /* 0x00000077c0927220 */ /* 0x000fe40000410000 */
[----:B------:R-:W-:Y:S02]  /*dc40*/  FMUL.FTZ R102, R104, -R172 ;  /* 0x800000ac68667220 */ /* 0x000fe40000410000 */
[----:B------:R-:W-:-:S02]  /*dc50*/  FMUL.FTZ R119, R192, R179 ;  /* 0x000000b3c0777220 */ /* 0x000fc40000410000 */
[-C--:B------:R-:W-:Y:S02]  /*dc60*/  FMUL.FTZ R143, R192, R197.reuse ;  /* 0x000000c5c08f7220 */ /* 0x080fe40000410000 */
[----:B------:R-:W-:Y:S02]  /*dc70*/  FFMA.FTZ R100, R139, R162, R140 ;  /* 0x000000a28b647223 */ /* 0x000fe4000001008c */
[----:B------:R-:W-:Y:S02]  /*dc80*/  FMUL.FTZ R104, R104, -R156 ;  /* 0x8000009c68687220 */ /* 0x000fe40000410000 */
[----:B------:R-:W-:Y:S02]  /*dc90*/  FMUL.FTZ R139, R162, UR43 ;  /* 0x0000002ba28b7c20 */ /* 0x000fe40008410000 */
[C---:B------:R-:W-:Y:S02]  /*dca0*/  FFMA.FTZ R119, R208.reuse, R197, R119 ;  /* 0x000000c5d0777223 */ /* 0x040fe40000010077 */
[----:B------:R-:W-:-:S02]  /*dcb0*/  FFMA.FTZ R143, R208, R179, -R143 ;  /* 0x000000b3d08f7223 */ /* 0x000fc4000001088f */
[C---:B------:R-:W-:Y:S02]  /*dcc0*/  FFMA.FTZ R104, R105.reuse, R172, R104 ;  /* 0x000000ac69687223 */ /* 0x040fe40000010068 */
[----:B------:R-:W-:Y:S02]  /*dcd0*/  FFMA.FTZ R208, R208, R165, R146 ;  /* 0x000000a5d0d07223 */ /* 0x000fe40000010092 */
[C---:B------:R-:W-:Y:S02]  /*dce0*/  FFMA.FTZ R139, R178.reuse, UR44, -R139 ;  /* 0x0000002cb28b7c23 */ /* 0x040fe4000801088b */
[----:B------:R-:W-:Y:S02]  /*dcf0*/  FFMA.FTZ R102, R105, R156, -R102 ;  /* 0x0000009c69667223 */ /* 0x000fe40000010866 */
[-C--:B------:R-:W-:Y:S02]  /*dd00*/  FMUL.FTZ R101, R178, R43.reuse ;  /* 0x0000002bb2657220 */ /* 0x080fe40000410000 */
[----:B------:R-:W-:-:S02]  /*dd10*/  FMUL.FTZ R165, R162, R43 ;  /* 0x0000002ba2a57220 */ /* 0x000fc40000410000 */
[----:B------:R-:W-:Y:S02]  /*dd20*/  FMUL.FTZ R103, R178, UR43 ;  /* 0x0000002bb2677c20 */ /* 0x000fe40008410000 */
[----:B------:R-:W-:Y:S02]  /*dd30*/  FADD.FTZ R171, -R171, R104 ;  /* 0x00000068abab7221 */ /* 0x000fe40000010100 */
[----:B------:R-:W-:Y:S02]  /*dd40*/  FMUL.FTZ R105, R184, R139 ;  /* 0x0000008bb8697220 */ /* 0x000fe40000410000 */
[----:B------:R-:W-:Y:S02]  /*dd50*/  FADD.FTZ R155, R155, R102 ;  /* 0x000000669b9b7221 */ /* 0x000fe40000010000 */
[----:B------:R-:W-:Y:S02]  /*dd60*/  FMUL.FTZ R186, R134, R42 ;  /* 0x0000002a86ba7220 */ /* 0x000fe40000410000 */
[----:B------:R-:W-:-:S02]  /*dd70*/  FMUL.FTZ R140, R184, R101 ;  /* 0x00000065b88c7220 */ /* 0x000fc40000410000 */
[----:B------:R-:W-:Y:S02]  /*dd80*/  FMUL.FTZ R139, R184, R165 ;  /* 0x000000a5b88b7220 */ /* 0x000fe40000410000 */
[----:B------:R-:W-:Y:S02]  /*dd90*/  FFMA.FTZ R103, R162, UR44, R103 ;  /* 0x0000002ca2677c23 */ /* 0x000fe40008010067 */
[----:B------:R-:W-:Y:S02]  /*dda0*/  FMUL.FTZ R120, R60, UR43 ;  /* 0x0000002b3c787c20 */ /* 0x000fe40008410000 */
[C---:B------:R-:W-:Y:S02]  /*ddb0*/  FMUL.FTZ R102, R108.reuse, -R171 ;  /* 0x800000ab6c667220 */ /* 0x040fe40000410000 */
[----:B------:R-:W-:Y:S02]  /*ddc0*/  FMUL.FTZ R121, R61, UR43 ;  /* 0x0000002b3d797c20 */ /* 0x000fe40008410000 */
[----:B------:R-:W-:-:S02]  /*ddd0*/  FMUL.FTZ R108, R108, -R155 ;  /* 0x8000009b6c6c7220 */ /* 0x000fc40000410000 */
[-C--:B------:R-:W-:Y:S02]  /*dde0*/  FFMA.FTZ R206, R141, -R186.reuse, R206 ;  /* 0x800000ba8dce7223 */ /* 0x080fe400000100ce */
[C---:B------:R-:W-:Y:S02]  /*ddf0*/  FFMA.FTZ R140, R204.reuse, R165, R140 ;  /* 0x000000a5cc8c7223 */ /* 0x040fe4000001008c */
[----:B------:R-:W-:Y:S02]  /*de00*/  FFMA.FTZ R139, R204, R101, -R139 ;  /* 0x00000065cc8b7223 */ /* 0x000fe4000001088b */
[----:B------:R-:W-:Y:S02]  /*de10*/  FFMA.FTZ R186, R142, -R186, R205 ;  /* 0x800000ba8eba7223 */ /* 0x000fe400000100cd */
[----:B------:R-:W-:Y:S02]  /*de20*/  FFMA.FTZ R204, R204, R103, R105 ;  /* 0x00000067cccc7223 */ /* 0x000fe40000010069 */
[----:B------:R-:W-:-:S02]  /*de30*/  FFMA.FTZ R205, R61, UR44, -R120 ;  /* 0x0000002c3dcd7c23 */ /* 0x000fc40008010878 */
[C---:B------:R-:W-:Y:S02]  /*de40*/  FFMA.FTZ R103, R109.reuse, R155, -R102 ;  /* 0x0000009b6d677223 */ /* 0x040fe40000010866 */
[----:B------:R-:W-:Y:S01]  /*de50*/  FFMA.FTZ R120, R60, UR44, R121 ;  /* 0x0000002c3c787c23 */ /* 0x000fe20008010079 */
[----:B------:R-:W-:Y:S01]  /*de60*/  SHF.L.U32 R121, R84, 0x5, RZ ;  /* 0x0000000554797819 */ /* 0x000fe200000006ff */
[----:B------:R-:W-:Y:S02]  /*de70*/  FFMA.FTZ R109, R109, R171, R108 ;  /* 0x000000ab6d6d7223 */ /* 0x000fe4000001006c */
[----:B------:R-:W-:Y:S01]  /*de80*/  FMUL.FTZ R130, R130, R176 ;  /* 0x000000b082827220 */ /* 0x000fe20000410000 */
[----:B------:R-:W-:Y:S01]  /*de90*/  LEA.HI.SX32 R121, R121, R121, 0x1b ;  /* 0x0000007979797211 */ /* 0x000fe200078fdaff */
[----:B------:R-:W-:Y:S02]  /*dea0*/  FADD.FTZ R170, -R170, R109 ;  /* 0x0000006daaaa7221 */ /* 0x000fe40000010100 */
[----:B------:R-:W-:-:S02]  /*deb0*/  FADD.FTZ R154, R154, R103 ;  /* 0x000000679a9a7221 */ /* 0x000fc40000010000 */
[C---:B------:R-:W-:Y:S01]  /*dec0*/  FMUL.FTZ R103, R112.reuse, -R170 ;  /* 0x800000aa70677220 */ /* 0x040fe20000410000 */
[----:B------:R0:W-:Y:S01]  /*ded0*/  STS [R121.X4+0x10e8], R166 ;  /* 0x0010e8a679007388 */ /* 0x0001e20000004800 */
[----:B------:R-:W-:Y:S02]  /*dee0*/  FFMA.FTZ R102, R129, R160, R130 ;  /* 0x000000a081667223 */ /* 0x000fe40000010082 */
[----:B------:R-:W-:Y:S01]  /*def0*/  FMUL.FTZ R112, R112, -R154 ;  /* 0x8000009a70707220 */ /* 0x000fe20000410000 */
[----:B------:R-:W-:Y:S01]  /*df00*/  STS [R121.X4+0x10e0], R148 ;  /* 0x0010e09479007388 */ /* 0x000fe20000004800 */
[----:B------:R-:W-:Y:S02]  /*df10*/  FMUL.FTZ R129, R160, UR43 ;  /* 0x0000002ba0817c20 */ /* 0x000fe40008410000 */
[----:B------:R-:W-:Y:S01]  /*df20*/  FFMA.FTZ R99, R210, R181, -R194 ;  /* 0x000000b5d2637223 */ /* 0x000fe200000108c2 */
[----:B------:R-:W-:Y:S01]  /*df30*/  STS [R121.X4+0x10ec], R182 ;  /* 0x0010ecb679007388 */ /* 0x000fe20000004800 */
[----:B------:R-:W-:-:S02]  /*df40*/  FFMA.FTZ R112, R113, R170, R112 ;  /* 0x000000aa71707223 */ /* 0x000fc40000010070 */
[----:B0-----:R-:W-:Y:S01]  /*df50*/  FMUL.FTZ R166, R132, R181 ;  /* 0x000000b584a67220 */ /* 0x001fe20000410000 */
[----:B------:R-:W-:Y:S01]  /*df60*/  STS [R121.X4+0x10f0], R244 ;  /* 0x0010f0f479007388 */ /* 0x000fe20000004800 */
[C---:B------:R-:W-:Y:S02]  /*df70*/  FMUL.FTZ R105, R176.reuse, UR43 ;  /* 0x0000002bb0697c20 */ /* 0x040fe40008410000 */
[C---:B------:R-:W-:Y:S01]  /*df80*/  FFMA.FTZ R181, R176.reuse, UR44, -R129 ;  /* 0x0000002cb0b57c23 */ /* 0x040fe20008010881 */
[----:B------:R0:W-:Y:S01]  /*df90*/  STS [R121.X4+0x10e4], R166 ;  /* 0x0010e4a679007388 */ /* 0x0001e20000004800 */
[-C--:B------:R-:W-:Y:S02]  /*dfa0*/  FMUL.FTZ R109, R176, R45.reuse ;  /* 0x0000002db06d7220 */ /* 0x080fe40000410000 */
[----:B------:R-:W-:Y:S02]  /*dfb0*/  FMUL.FTZ R129, R160, R45 ;  /* 0x0000002da0817220 */ /* 0x000fe40000410000 */
[----:B------:R-:W-:-:S02]  /*dfc0*/  FFMA.FTZ R104, R113, R154, -R103 ;  /* 0x0000009a71687223 */ /* 0x000fc40000010867 */
[----:B------:R-:W-:Y:S02]  /*dfd0*/  FADD.FTZ R169, -R169, R112 ;  /* 0x00000070a9a97221 */ /* 0x000fe40000010100 */
[----:B------:R-:W-:Y:S02]  /*dfe0*/  FMUL.FTZ R108, R62, R109 ;  /* 0x0000006d3e6c7220 */ /* 0x000fe40000410000 */
[----:B0-----:R-:W-:Y:S02]  /*dff0*/  FMUL.FTZ R166, R131, R179 ;  /* 0x000000b383a67220 */ /* 0x001fe40000410000 */
[----:B------:R-:W-:Y:S02]  /*e000*/  FFMA.FTZ R179, R160, UR44, R105 ;  /* 0x0000002ca0b37c23 */ /* 0x000fe40008010069 */
[C---:B------:R-:W-:Y:S01]  /*e010*/  FMUL.FTZ R105, R62.reuse, R129 ;  /* 0x000000813e697220 */ /* 0x040fe20000410000 */
[----:B------:R-:W-:Y:S01]  /*e020*/  STS [R121.X4+0x10dc], R166 ;  /* 0x0010dca679007388 */ /* 0x000fe20000004800 */
[----:B------:R-:W-:-:S02]  /*e030*/  FMUL.FTZ R181, R62, R181 ;  /* 0x000000b53eb57220 */ /* 0x000fc40000410000 */
[----:B------:R-:W-:Y:S02]  /*e040*/  FADD.FTZ R153, R153, R104 ;  /* 0x0000006899997221 */ /* 0x000fe40000010000 */
[----:B------:R-:W-:Y:S02]  /*e050*/  FMUL.FTZ R62, R169, R52 ;  /* 0x00000034a93e7220 */ /* 0x000fe40000410000 */
[C---:B------:R-:W-:Y:S02]  /*e060*/  FFMA.FTZ R108, R200.reuse, R129, R108 ;  /* 0x00000081c86c7223 */ /* 0x040fe4000001006c */
[C---:B------:R-:W-:Y:S02]  /*e070*/  FFMA.FTZ R105, R200.reuse, R109, -R105 ;  /* 0x0000006dc8697223 */ /* 0x040fe40000010869 */
[----:B------:R-:W-:Y:S02]  /*e080*/  FFMA.FTZ R200, R200, R179, R181 ;  /* 0x000000b3c8c87223 */ /* 0x000fe400000100b5 */
[----:B------:R-:W-:-:S02]  /*e090*/  FMUL.FTZ R179, R170, R51 ;  /* 0x00000033aab37220 */ /* 0x000fc40000410000 */
[----:B------:R-:W-:Y:S02]  /*e0a0*/  FMUL.FTZ R112, R153, R52 ;  /* 0x0000003499707220 */ /* 0x000fe40000410000 */
[----:B------:R-:W-:Y:S02]  /*e0b0*/  FMUL.FTZ R103, R65, R62 ;  /* 0x0000003e41677220 */ /* 0x000fe40000410000 */
[----:B------:R-:W-:Y:S02]  /*e0c0*/  FMUL.FTZ R181, R154, R51 ;  /* 0x000000339ab57220 */ /* 0x000fe40000410000 */
[----:B------:R-:W-:Y:S02]  /*e0d0*/  FMUL.FTZ R144, R188, R179 ;  /* 0x000000b3bc907220 */ /* 0x000fe40000410000 */
[----:B------:R-:W-:Y:S02]  /*e0e0*/  FFMA.FTZ R103, R185, R112, R103 ;  /* 0x00000070b9677223 */ /* 0x000fe40000010067 */
[----:B------:R-:W-:-:S02]  /*e0f0*/  FMUL.FTZ R142, R142, R201 ;  /* 0x000000c98e8e7220 */ /* 0x000fc40000410000 */
[----:B------:R-:W-:Y:S02]  /*e100*/  FMUL.FTZ R104, R65, R112 ;  /* 0x0000007041687220 */ /* 0x000fe40000410000 */
[----:B------:R-:W-:Y:S02]  /*e110*/  FFMA.FTZ R144, R187, R181, R144 ;  /* 0x000000b5bb907223 */ /* 0x000fe40000010090 */
[----:B------:R-:W-:Y:S02]  /*e120*/  FADD.FTZ R103, RZ, R103 ;  /* 0x00000067ff677221 */ /* 0x000fe40000010000 */
[----:B------:R-:W-:Y:S02]  /*e130*/  FFMA.FTZ R141, R141, R163, R142 ;  /* 0x000000a38d8d7223 */ /* 0x000fe4000001008e */
[----:B------:R-:W-:Y:S02]  /*e140*/  FMUL.FTZ R146, R188, R181 ;  /* 0x000000b5bc927220 */ /* 0x000fe40000410000 */
[----:B------:R-:W-:-:S02]  /*e150*/  FFMA.FTZ R104, R185, R62, -R104 ;  /* 0x0000003eb9687223 */ /* 0x000fc40000010868 */
[-C--:B------:R-:W-:Y:S02]  /*e160*/  FMUL.FTZ R130, R155, R50.reuse ;  /* 0x000000329b827220 */ /* 0x080fe40000410000 */
[----:B------:R-:W-:Y:S02]  /*e170*/  FMUL.FTZ R142, R171, R50 ;  /* 0x00000032ab8e7220 */ /* 0x000fe40000410000 */
[----:B------:R-:W-:Y:S02]  /*e180*/  FADD.FTZ R144, R103, R144 ;  /* 0x0000009067907221 */ /* 0x000fe40000010000 */
[----:B------:R-:W-:Y:S02]  /*e190*/  FFMA.FTZ R103, R187, R179, -R146 ;  /* 0x000000b3bb677223 */ /* 0x000fe40000010892 */
[----:B------:R-:W-:Y:S02]  /*e1a0*/  FADD.FTZ R104, RZ, R104 ;  /* 0x00000068ff687221 */ /* 0x000fe40000010000 */
[----:B------:R-:W-:-:S02]  /*e1b0*/  FMUL.FTZ R113, R190, R142 ;  /* 0x0000008ebe717220 */ /* 0x000fc40000410000 */
[-C--:B------:R-:W-:Y:S02]  /*e1c0*/  FMUL.FTZ R146, R190, R130.reuse ;  /* 0x00000082be927220 */ /* 0x080fe40000410000 */
[----:B------:R-:W-:Y:S02]  /*e1d0*/  FMUL.FTZ R148, R131, R197 ;  /* 0x000000c583947220 */ /* 0x000fe40000410000 */
[----:B------:R-:W-:Y:S02]  /*e1e0*/  FADD.FTZ R103, R104, R103 ;  /* 0x0000006768677221 */ /* 0x000fe40000010000 */
[C---:B------:R-:W-:Y:S01]  /*e1f0*/  FFMA.FTZ R113, R189.reuse, R130, R113 ;  /* 0x00000082bd717223 */ /* 0x040fe20000010071 */
[----:B------:R0:W-:Y:S01]  /*e200*/  STS [R121.X4+0x10d8], R148 ;  /* 0x0010d89479007388 */ /* 0x0001e20000004800 */
[----:B------:R-:W-:Y:S02]  /*e210*/  FFMA.FTZ R104, R189, R142, -R146 ;  /* 0x0000008ebd687223 */ /* 0x000fe40000010892 */
[----:B------:R-:W-:-:S02]  /*e220*/  FMUL.FTZ R146, R156, R49 ;  /* 0x000000319c927220 */ /* 0x000fc40000410000 */
[----:B------:R-:W-:Y:S02]  /*e230*/  FADD.FTZ R113, R144, R113 ;  /* 0x0000007190717221 */ /* 0x000fe40000010000 */
[----:B------:R-:W-:Y:S02]  /*e240*/  FMUL.FTZ R144, R172, R49 ;  /* 0x00000031ac907220 */ /* 0x000fe40000410000 */
[----:B------:R-:W-:Y:S02]  /*e250*/  FADD.FTZ R103, R103, R104 ;  /* 0x0000006867677221 */ /* 0x000fe40000010000 */
[C---:B0-----:R-:W-:Y:S02]  /*e260*/  FMUL.FTZ R148, R70.reuse, R146 ;  /* 0x0000009246947220 */ /* 0x041fe40000410000 */
[-C--:B------:R-:W-:Y:S02]  /*e270*/  FMUL.FTZ R104, R70, R144.reuse ;  /* 0x0000009046687220 */ /* 0x080fe40000410000 */
[----:B------:R-:W-:-:S02]  /*e280*/  FFMA.FTZ R148, R191, R144, -R148 ;  /* 0x00000090bf947223 */ /* 0x000fc40000010894 */
[----:B------:R-:W-:Y:S02]  /*e290*/  FMUL.FTZ R160, R157, R48 ;  /* 0x000000309da07220 */ /* 0x000fe40000410000 */
[----:B------:R-:W-:Y:S02]  /*e2a0*/  FFMA.FTZ R104, R191, R146, R104 ;  /* 0x00000092bf687223 */ /* 0x000fe40000010068 */
[----:B------:R-:W-:Y:S02]  /*e2b0*/  FADD.FTZ R103, R103, R148 ;  /* 0x0000009467677221 */ /* 0x000fe40000010000 */
[----:B------:R-:W-:Y:S02]  /*e2c0*/  FMUL.FTZ R148, R173, R48 ;  /* 0x00000030ad947220 */ /* 0x000fe40000410000 */
[----:B------:R-:W-:Y:S02]  /*e2d0*/  FMUL.FTZ R162, R110, R160 ;  /* 0x000000a06ea27220 */ /* 0x000fe40000410000 */
[----:B------:R-:W-:-:S02]  /*e2e0*/  FADD.FTZ R104, R113, R104 ;  /* 0x0000006871687221 */ /* 0x000fc40000010000 */
[-C--:B------:R-:W-:Y:S02]  /*e2f0*/  FMUL.FTZ R113, R110, R148.reuse ;  /* 0x000000946e717220 */ /* 0x080fe40000410000 */
[C---:B------:R-:W-:Y:S02]  /*e300*/  FFMA.FTZ R162, R193.reuse, R148, -R162 ;  /* 0x00000094c1a27223 */ /* 0x040fe400000108a2 */
[-C--:B------:R-:W-:Y:S02]  /*e310*/  FMUL.FTZ R176, R158, R47.reuse ;  /* 0x0000002f9eb07220 */ /* 0x080fe40000410000 */
[----:B------:R-:W-:Y:S02]  /*e320*/  FFMA.FTZ R113, R193, R160, R113 ;  /* 0x000000a0c1717223 */ /* 0x000fe40000010071 */
[----:B------:R-:W-:Y:S02]  /*e330*/  FADD.FTZ R103, R103, R162 ;  /* 0x000000a267677221 */ /* 0x000fe40000010000 */
[----:B------:R-:W-:-:S02]  /*e340*/  FMUL.FTZ R166, R174, R47 ;  /* 0x0000002faea67220 */ /* 0x000fc40000410000 */
[----:B------:R-:W-:Y:S02]  /*e350*/  FMUL.FTZ R162, R126, R176 ;  /* 0x000000b07ea27220 */ /* 0x000fe40000410000 */
[----:B------:R-:W-:Y:S02]  /*e360*/  FADD.FTZ R104, R104, R113 ;  /* 0x0000007168687221 */ /* 0x000fe40000010000 */
[-C--:B------:R-:W-:Y:S02]  /*e370*/  FMUL.FTZ R113, R126, R166.reuse ;  /* 0x000000a67e717220 */ /* 0x080fe40000410000 */
[----:B------:R-:W-:Y:S02]  /*e380*/  FFMA.FTZ R162, R195, R166, -R162 ;  /* 0x000000a6c3a27223 */ /* 0x000fe400000108a2 */
[----:B------:R-:W-:Y:S02]  /*e390*/  FMUL.FTZ R197, R159, R46 ;  /* 0x0000002e9fc57220 */ /* 0x000fe40000410000 */
[----:B------:R-:W-:-:S02]  /*e3a0*/  FMUL.FTZ R246, R128, R183 ;  /* 0x000000b780f67220 */ /* 0x000fc40000410000 */
[----:B------:R-:W-:Y:S02]  /*e3b0*/  FFMA.FTZ R113, R195, R176, R113 ;  /* 0x000000b0c3717223 */ /* 0x000fe40000010071 */
[----:B------:R-:W-:Y:S01]  /*e3c0*/  FADD.FTZ R103, R103, R162 ;  /* 0x000000a267677221 */ /* 0x000fe20000010000 */
[----:B------:R-:W-:Y:S01]  /*e3d0*/  STS [R121.X4+0x10f4], R246 ;  /* 0x0010f4f679007388 */ /* 0x000fe20000004800 */
[----:B------:R-:W-:Y:S02]  /*e3e0*/  FMUL.FTZ R183, R175, R46 ;  /* 0x0000002eafb77220 */ /* 0x000fe40000410000 */
[----:B------:R-:W-:Y:S02]  /*e3f0*/  FMUL.FTZ R162, R168, R197 ;  /* 0x000000c5a8a27220 */ /* 0x000fe40000410000 */
[----:B------:R-:W-:Y:S02]  /*e400*/  FADD.FTZ R113, R104, R113 ;  /* 0x0000007168717221 */ /* 0x000fe40000010000 */
[----:B------:R-:W-:-:S02]  /*e410*/  FMUL.FTZ R104, R168, R183 ;  /* 0x000000b7a8687220 */ /* 0x000fc40000410000 */
[C---:B------:R-:W-:Y:S02]  /*e420*/  FFMA.FTZ R162, R198.reuse, R183, -R162 ;  /* 0x000000b7c6a27223 */ /* 0x040fe400000108a2 */
[----:B------:R-:W-:Y:S02]  /*e430*/  FFMA.FTZ R104, R198, R197, R104 ;  /* 0x000000c5c6687223 */ /* 0x000fe40000010068 */
[----:B------:R-:W-:Y:S02]  /*e440*/  FMUL.FTZ R138, R138, R177 ;  /* 0x000000b18a8a7220 */ /* 0x000fe40000410000 */
[----:B------:R-:W-:Y:S02]  /*e450*/  FADD.FTZ R178, R103, R162 ;  /* 0x000000a267b27221 */ /* 0x000fe40000010000 */
[----:B------:R-:W-:Y:S02]  /*e460*/  FADD.FTZ R113, R113, R104 ;  /* 0x0000006871717221 */ /* 0x000fe40000010000 */
[----:B------:R-:W-:-:S02]  /*e470*/  FFMA.FTZ R137, R137, R161, R138 ;  /* 0x000000a189897223 */ /* 0x000fc4000001008a */
[----:B------:R-:W-:Y:S02]  /*e480*/  FADD.FTZ R138, R178, R105 ;  /* 0x00000069b28a7221 */ /* 0x000fe40000010000 */
[----:B------:R-:W-:Y:S02]  /*e490*/  FMUL.FTZ R178, R161, UR43 ;  /* 0x0000002ba1b27c20 */ /* 0x000fe40008410000 */
[----:B------:R-:W-:Y:S02]  /*e4a0*/  FMUL.FTZ R182, R133, R101 ;  /* 0x0000006585b67220 */ /* 0x000fe40000410000 */
[----:B------:R-:W-:Y:S02]  /*e4b0*/  FADD.FTZ R101, R113, R108 ;  /* 0x0000006c71657221 */ /* 0x000fe40000010000 */
[----:B------:R-:W-:Y:S01]  /*e4c0*/  FMUL.FTZ R108, R177, UR43 ;  /* 0x0000002bb16c7c20 */ /* 0x000fe20008410000 */
[----:B------:R-:W-:Y:S01]  /*e4d0*/  STS [R121.X4+0x10cc], R182 ;  /* 0x0010ccb679007388 */ /* 0x000fe20000004800 */
[----:B------:R-:W-:-:S02]  /*e4e0*/  FMUL.FTZ R162, R163, UR43 ;  /* 0x0000002ba3a27c20 */ /* 0x000fc40008410000 */
[C---:B------:R-:W-:Y:S02]  /*e4f0*/  FFMA.FTZ R178, R177.reuse, UR44, -R178 ;  /* 0x0000002cb1b27c23 */ /* 0x040fe400080108b2 */
[----:B------:R-:W-:Y:S02]  /*e500*/  FMUL.FTZ R177, R177, R44 ;  /* 0x0000002cb1b17220 */ /* 0x000fe40000410000 */
[----:B------:R-:W-:Y:S02]  /*e510*/  FFMA.FTZ R105, R161, UR44, R108 ;  /* 0x0000002ca1697c23 */ /* 0x000fe4000801006c */
[C---:B------:R-:W-:Y:S02]  /*e520*/  FMUL.FTZ R104, R201.reuse, UR43 ;  /* 0x0000002bc9687c20 */ /* 0x040fe40008410000 */
[C---:B------:R-:W-:Y:S02]  /*e530*/  FFMA.FTZ R199, R201.reuse, UR44, -R162 ;  /* 0x0000002cc9c77c23 */ /* 0x040fe400080108a2 */
[----:B------:R-:W-:-:S02]  /*e540*/  FMUL.FTZ R203, R201, R42 ;  /* 0x0000002ac9cb7220 */ /* 0x000fc40000410000 */
[----:B------:R-:W-:Y:S02]  /*e550*/  FMUL.FTZ R108, R63, R178 ;  /* 0x000000b23f6c7220 */ /* 0x000fe40000410000 */
[----:B------:R-:W-:Y:S02]  /*e560*/  FMUL.FTZ R201, R163, R42 ;  /* 0x0000002aa3c97220 */ /* 0x000fe40000410000 */
[----:B------:R-:W-:Y:S02]  /*e570*/  FMUL.FTZ R161, R161, R44 ;  /* 0x0000002ca1a17220 */ /* 0x000fe40000410000 */
[----:B------:R-:W-:Y:S02]  /*e580*/  FMUL.FTZ R178, R63, R177 ;  /* 0x000000b13fb27220 */ /* 0x000fe40000410000 */
[----:B------:R-:W-:Y:S02]  /*e590*/  FFMA.FTZ R103, R163, UR44, R104 ;  /* 0x0000002ca3677c23 */ /* 0x000fe40008010068 */
[----:B------:R-:W-:-:S02]  /*e5a0*/  FMUL.FTZ R104, R186, R199 ;  /* 0x000000c7ba687220 */ /* 0x000fc40000410000 */
[C---:B------:R-:W-:Y:S02]  /*e5b0*/  FMUL.FTZ R163, R186.reuse, R203 ;  /* 0x000000cbbaa37220 */ /* 0x040fe40000410000 */
[----:B------:R-:W-:Y:S02]  /*e5c0*/  FMUL.FTZ R162, R186, R201 ;  /* 0x000000c9baa27220 */ /* 0x000fe40000410000 */
[-C--:B------:R-:W-:Y:S02]  /*e5d0*/  FMUL.FTZ R63, R63, R161.reuse ;  /* 0x000000a13f3f7220 */ /* 0x080fe40000410000 */
[----:B------:R-:W-:Y:S02]  /*e5e0*/  FFMA.FTZ R178, R202, R161, R178 ;  /* 0x000000a1cab27223 */ /* 0x000fe400000100b2 */
[----:B------:R-:W-:Y:S02]  /*e5f0*/  FMUL.FTZ R186, R134, R203 ;  /* 0x000000cb86ba7220 */ /* 0x000fe40000410000 */
[----:B------:R-:W-:-:S02]  /*e600*/  FFMA.FTZ R63, R202, R177, -R63 ;  /* 0x000000b1ca3f7223 */ /* 0x000fc4000001083f */
[----:B------:R-:W-:Y:S01]  /*e610*/  FADD.FTZ R101, R101, R178 ;  /* 0x000000b265657221 */ /* 0x000fe20000010000 */
[----:B------:R0:W-:Y:S01]  /*e620*/  STS [R121.X4+0x10d4], R186 ;  /* 0x0010d4ba79007388 */ /* 0x0001e20000004800 */
[----:B------:R-:W-:Y:S02]  /*e630*/  FFMA.FTZ R163, R206, R201, R163 ;  /* 0x000000c9cea37223 */ /* 0x000fe400000100a3 */
[----:B------:R-:W-:Y:S02]  /*e640*/  FADD.FTZ R138, R138, R63 ;  /* 0x0000003f8a8a7221 */ /* 0x000fe40000010000 */
[----:B------:R-:W-:Y:S01]  /*e650*/  FADD.FTZ R140, R101, R140 ;  /* 0x0000008c658c7221 */ /* 0x000fe20000010000 */
[----:B------:R-:W-:Y:S01]  /*e660*/  MOV R101, UR34 ;  /* 0x0000002200657c02 */ /* 0x000fe20008000f00 */
[----:B------:R-:W-:Y:S02]  /*e670*/  FFMA.FTZ R162, R206, R203, -R162 ;  /* 0x000000cbcea27223 */ /* 0x000fe400000108a2 */
[----:B------:R-:W-:-:S02]  /*e680*/  FADD.FTZ R139, R138, R139 ;  /* 0x0000008b8a8b7221 */ /* 0x000fc40000010000 */
[----:B0-----:R-:W-:Y:S02]  /*e690*/  FMUL.FTZ R186, R135, R109 ;  /* 0x0000006d87ba7220 */ /* 0x001fe40000410000 */
[----:B------:R-:W-:Y:S02]  /*e6a0*/  FMUL.FTZ R109, R60, R37 ;  /* 0x000000253c6d7220 */ /* 0x000fe40000410000 */
[----:B------:R-:W-:Y:S01]  /*e6b0*/  FMUL.FTZ R60, R111, R166 ;  /* 0x000000a66f3c7220 */ /* 0x000fe20000410000 */
[----:B------:R-:W-:Y:S01]  /*e6c0*/  STS [R121.X4+0x10bc], R186 ;  /* 0x0010bcba79007388 */ /* 0x000fe20000004800 */
[----:B------:R-:W-:Y:S02]  /*e6d0*/  FADD.FTZ R140, R140, R163 ;  /* 0x000000a38c8c7221 */ /* 0x000fe40000010000 */
[----:B------:R-:W-:Y:S01]  /*e6e0*/  FADD.FTZ R162, R139, R162 ;  /* 0x000000a28ba27221 */ /* 0x000fe20000010000 */
[----:B------:R0:W-:Y:S01]  /*e6f0*/  STS [R121.X4+0x10ac], R60 ;  /* 0x0010ac3c79007388 */ /* 0x0001e20000004800 */
[----:B------:R-:W-:-:S02]  /*e700*/  FADD.FTZ R140, R140, R119 ;  /* 0x000000778c8c7221 */ /* 0x000fc40000010000 */
[----:B------:R-:W-:Y:S01]  /*e710*/  FADD.FTZ R162, R162, R143 ;  /* 0x0000008fa2a27221 */ /* 0x000fe20000010000 */
[----:B------:R-:W-:Y:S01]  /*e720*/  LEA R143, R101, -R84, 0x1 ;  /* 0x80000054658f7211 */ /* 0x000fe200078e08ff */
[----:B------:R-:W-:Y:S02]  /*e730*/  FADD.FTZ R117, R140, R117 ;  /* 0x000000758c757221 */ /* 0x000fe40000010000 */
[----:B------:R-:W-:Y:S01]  /*e740*/  FMUL.FTZ R166, R71, R148 ;  /* 0x0000009447a67220 */ /* 0x000fe20000410000 */
[----:B------:R-:W-:Y:S01]  /*e750*/  ISETP.GE.AND P0, PT, R143, 0x1, PT ;  /* 0x000000018f00780c */ /* 0x000fe20003f06270 */
[----:B------:R-:W-:Y:S02]  /*e760*/  FMUL.FTZ R148, R69, R144 ;  /* 0x0000009045947220 */ /* 0x000fe40000410000 */
[----:B0-----:R-:W-:Y:S01]  /*e770*/  FMUL.FTZ R60, R66, R181 ;  /* 0x000000b5423c7220 */ /* 0x001fe20000410000 */
[----:B------:R-:W-:Y:S01]  /*e780*/  STS [R121.X4+0x10a4], R166 ;  /* 0x0010a4a679007388 */ /* 0x000fe20000004800 */
[----:B------:R-:W-:-:S02]  /*e790*/  FMUL.FTZ R184, R134, R201 ;  /* 0x000000c986b87220 */ /* 0x000fc40000410000 */
[----:B------:R-:W-:Y:S01]  /*e7a0*/  FMUL.FTZ R180, R133, R165 ;  /* 0x000000a585b47220 */ /* 0x000fe20000410000 */
[----:B------:R0:W-:Y:S01]  /*e7b0*/  STS [R121.X4+0x1088], R60 ;  /* 0x0010883c79007388 */ /* 0x0001e20000004800 */
[----:B------:R-:W-:Y:S02]  /*e7c0*/  FMUL.FTZ R182, R136, R161 ;  /* 0x000000a188b67220 */ /* 0x000fe40000410000 */
[----:B------:R-:W-:Y:S01]  /*e7d0*/  FMUL.FTZ R144, R67, R130 ;  /* 0x0000008243907220 */ /* 0x000fe20000410000 */
[----:B------:R1:W-:Y:S01]  /*e7e0*/  STS [R121.X4+0x10d0], R184 ;  /* 0x0010d0b879007388 */ /* 0x0003e20000004800 */
[----:B------:R-:W-:Y:S02]  /*e7f0*/  FADD.FTZ R116, R117, R116 ;  /* 0x0000007475747221 */ /* 0x000fe40000010000 */
[----:B------:R-:W-:Y:S01]  /*e800*/  FMUL.FTZ R113, R61, R37 ;  /* 0x000000253d717220 */ /* 0x000fe20000410000 */
[----:B------:R2:W-:Y:S01]  /*e810*/  STS [R121.X4+0x10c8], R180 ;  /* 0x0010c8b479007388 */ /* 0x0005e20000004800 */
[----:B------:R-:W-:-:S02]  /*e820*/  FMUL.FTZ R61, R174, UR43 ;  /* 0x0000002bae3d7c20 */ /* 0x000fc40008410000 */
[----:B0-----:R-:W-:Y:S01]  /*e830*/  FMUL.FTZ R60, R159, UR43 ;  /* 0x0000002b9f3c7c20 */ /* 0x001fe20008410000 */
[----:B------:R0:W-:Y:S01]  /*e840*/  STS [R121.X4+0x10c0], R182 ;  /* 0x0010c0b679007388 */ /* 0x0001e20000004800 */
[----:B------:R-:W-:Y:S02]  /*e850*/  FMUL.FTZ R130, R66, R179 ;  /* 0x000000b342827220 */ /* 0x000fe40000410000 */
[C---:B------:R-:W-:Y:S01]  /*e860*/  FFMA.FTZ R117, R175.reuse, UR44, -R60 ;  /* 0x0000002caf757c23 */ /* 0x040fe2000801083c */
[----:B------:R3:W-:Y:S01]  /*e870*/  STS [R121.X4+0x1090], R144 ;  /* 0x0010909079007388 */ /* 0x0007e20000004800 */
[----:B------:R-:W-:Y:S02]  /*e880*/  FMUL.FTZ R60, R175, UR43 ;  /* 0x0000002baf3c7c20 */ /* 0x000fe40008410000 */
[----:B------:R-:W-:Y:S01]  /*e890*/  FMUL.FTZ R192, R136, R177 ;  /* 0x000000b188c07220 */ /* 0x000fe20000410000 */
[----:B------:R4:W-:Y:S01]  /*e8a0*/  STS [R121.X4+0x108c], R130 ;  /* 0x00108c8279007388 */ /* 0x0009e20000004800 */
[----:B-1----:R-:W-:-:S02]  /*e8b0*/  FMUL.FTZ R184, R135, R129 ;  /* 0x0000008187b87220 */ /* 0x002fc40000410000 */
[C---:B------:R-:W-:Y:S01]  /*e8c0*/  FMUL.FTZ R194, R150.reuse, R109 ;  /* 0x0000006d96c27220 */ /* 0x040fe20000410000 */
[----:B------:R-:W-:Y:S01]  /*e8d0*/  STS [R121.X4+0x10c4], R192 ;  /* 0x0010c4c079007388 */ /* 0x000fe20000004800 */
[----:B------:R-:W-:Y:S02]  /*e8e0*/  FMUL.FTZ R196, R150, R113 ;  /* 0x0000007196c47220 */ /* 0x000fe40000410000 */
[C---:B--2---:R-:W-:Y:S01]  /*e8f0*/  FMUL.FTZ R180, R127.reuse, R197 ;  /* 0x000000c57fb47220 */ /* 0x044fe20000410000 */
[----:B------:R-:W-:Y:S01]  /*e900*/  STS [R121.X4+0x10b8], R184 ;  /* 0x0010b8b879007388 */ /* 0x000fe20000004800 */
[----:B0-----:R-:W-:Y:S02]  /*e910*/  FMUL.FTZ R182, R127, R183 ;  /* 0x000000b77fb67220 */ /* 0x001fe40000410000 */
[----:B------:R-:W-:Y:S01]  /*e920*/  FMUL.FTZ R176, R111, R176 ;  /* 0x000000b06fb07220 */ /* 0x000fe20000410000 */
[----:B------:R-:W-:Y:S01]  /*e930*/  STS [R121.X4+0x10f8], R194 ;  /* 0x0010f8c279007388 */ /* 0x000fe20000004800 */
[----:B------:R-:W-:-:S02]  /*e940*/  FMUL.FTZ R160, R71, R160 ;  /* 0x000000a047a07220 */ /* 0x000fc40000410000 */
[----:B------:R-:W-:Y:S01]  /*e950*/  FMUL.FTZ R146, R69, R146 ;  /* 0x0000009245927220 */ /* 0x000fe20000410000 */
[----:B------:R-:W-:Y:S01]  /*e960*/  STS [R121.X4+0x10fc], R196 ;  /* 0x0010fcc479007388 */ /* 0x000fe20000004800 */
[----:B------:R-:W-:Y:S02]  /*e970*/  FMUL.FTZ R142, R67, R142 ;  /* 0x0000008e438e7220 */ /* 0x000fe40000410000 */
[C---:B------:R-:W-:Y:S01]  /*e980*/  FMUL.FTZ R112, R64.reuse, R112 ;  /* 0x0000007040707220 */ /* 0x040fe20000410000 */
[----:B------:R-:W-:Y:S01]  /*e990*/  STS [R121.X4+0x10b0], R180 ;  /* 0x0010b0b479007388 */ /* 0x000fe20000004800 */
[----:B------:R-:W-:Y:S02]  /*e9a0*/  FMUL.FTZ R62, R64, R62 ;  /* 0x0000003e403e7220 */ /* 0x000fe40000410000 */
[----:B------:R-:W-:Y:S01]  /*e9b0*/  FFMA.FTZ R161, R159, UR44, R60 ;  /* 0x0000002c9fa17c23 */ /* 0x000fe2000801003c */
[----:B------:R-:W-:Y:S01]  /*e9c0*/  STS [R121.X4+0x10b4], R182 ;  /* 0x0010b4b679007388 */ /* 0x000fe20000004800 */
[----:B---3--:R-:W-:-:S02]  /*e9d0*/  FFMA.FTZ R144, R158, UR44, R61 ;  /* 0x0000002c9e907c23 */ /* 0x008fc4000801003d */
[----:B------:R-:W-:Y:S01]  /*e9e0*/  FADD.FTZ R99, R162, R99 ;  /* 0x00000063a2637221 */ /* 0x000fe20000010000 */
[----:B------:R-:W-:Y:S01]  /*e9f0*/  STS [R121.X4+0x10a8], R176 ;  /* 0x0010a8b079007388 */ /* 0x000fe20000004800 */
[----:B------:R-:W-:Y:S02]  /*ea00*/  FMUL.FTZ R60, R157, UR43 ;  /* 0x0000002b9d3c7c20 */ /* 0x000fe40008410000 */
[----:B------:R-:W-:Y:S01]  /*ea10*/  FMUL.FTZ R61, R172, UR43 ;  /* 0x0000002bac3d7c20 */ /* 0x000fe20008410000 */
[----:B------:R-:W-:Y:S01]  /*ea20*/  STS [R121.X4+0x10a0], R160 ;  /* 0x0010a0a079007388 */ /* 0x000fe20000004800 */
[----:B----4-:R-:W-:Y:S02]  /*ea30*/  FMUL.FTZ R130, R124, R175 ;  /* 0x000000af7c827220 */ /* 0x010fe40000410000 */
[----:B------:R-:W-:Y:S01]  /*ea40*/  FADD.FTZ R163, R99, R212 ;  /* 0x000000d463a37221 */ /* 0x000fe20000010000 */
[----:B------:R-:W-:Y:S01]  /*ea50*/  STS [R121.X4+0x1098], R146 ;  /* 0x0010989279007388 */ /* 0x000fe20000004800 */
[----:B------:R-:W-:-:S02]  /*ea60*/  FFMA.FTZ R129, R173, UR44, -R60 ;  /* 0x0000002cad817c23 */ /* 0x000fc4000801083c */
[----:B------:R-:W-:Y:S01]  /*ea70*/  FFMA.FTZ R140, R156, UR44, R61 ;  /* 0x0000002c9c8c7c23 */ /* 0x000fe2000801003d */
[----:B------:R-:W-:Y:S01]  /*ea80*/  STS [R121.X4+0x109c], R148 ;  /* 0x00109c9479007388 */ /* 0x000fe20000004800 */
[----:B------:R-:W-:Y:S02]  /*ea90*/  FFMA.FTZ R209, R3, -R211, R209 ;  /* 0x800000d303d17223 */ /* 0x000fe400000100d1 */
[----:B------:R-:W-:Y:S01]  /*eaa0*/  FMUL.FTZ R205, R152, R205 ;  /* 0x000000cd98cd7220 */ /* 0x000fe20000410000 */
        /* <DEDUP_REMOVED lines=11> */
[----:B------:R-:W-:-:S02]  /*eb60*/  FADD.FTZ R167, R116, R167 ;  /* 0x000000a774a77221 */ /* 0x000fc40000010000 */
[----:B--2---:R-:W-:Y:S02]  /*eb70*/  FMUL.FTZ R121, R156, UR43 ;  /* 0x0000002b9c797c20 */ /* 0x004fe40008410000 */
[----:B------:R-:W-:Y:S02]  /*eb80*/  FFMA.FTZ R213, R2, -R213, R209 ;  /* 0x800000d502d57223 */ /* 0x000fe400000100d1 */
[----:B------:R-:W-:Y:S02]  /*eb90*/  FFMA.FTZ R120, R151, R120, R205 ;  /* 0x0000007897787223 */ /* 0x000fe400000100cd */
[----:B------:R-:W-:Y:S02]  /*eba0*/  FFMA.FTZ R139, R174, UR44, -R139 ;  /* 0x0000002cae8b7c23 */ /* 0x000fe4000801088b */
[----:B------:R-:W-:Y:S02]  /*ebb0*/  FFMA.FTZ R142, R157, UR44, R142 ;  /* 0x0000002c9d8e7c23 */ /* 0x000fe4000801008e */
[----:B------:R-:W-:-:S02]  /*ebc0*/  FFMA.FTZ R121, R172, UR44, -R121 ;  /* 0x0000002cac797c23 */ /* 0x000fc40008010879 */
        /* <DEDUP_REMOVED lines=40> */
.L_x_5451:
[----:B------:R-:W-:Y:S05]  /*ee50*/  BSYNC B0 ;  /* 0x0000000000007941 */ /* 0x000fea0003800000 */
.L_x_5450:
[----:B------:R-:W-:Y:S01]  /*ee60*/  ULDC.64 UR34, c[0x0][0x298] ;  /* 0x0000a60000227ab9 */ /* 0x000fe20000000a00 */
[C---:B0-----:R-:W-:Y:S01]  /*ee70*/  FMUL.FTZ R62, R152.reuse, R113 ;  /* 0x00000071983e7220 */ /* 0x041fe20000410000 */
        /* <DEDUP_REMOVED lines=13> */
[----:B------:R-:W-:Y:S01]  /*ef50*/  IADD3 R151, R84, 0x80, RZ ;  /* 0x0000008054977810 */ /* 0x000fe20007ffe0ff */
[----:B------:R-:W-:Y:S01]  /*ef60*/  UIADD3 UR37, UR37, UR39, URZ ;  /* 0x0000002725257290 */ /* 0x000fe2000fffe03f */
[----:B------:R-:W-:Y:S01]  /*ef70*/  BSSY B0, `(.L_x_5452) ;  /* 0x0000026000007945 */ /* 0x000fe20003800000 */
[----:B------:R-:W-:Y:S01]  /*ef80*/  UIMAD UR39, UR15, UR34, URZ ;  /* 0x000000220f2772a4 */ /* 0x000fe2000f8e023f */
[----:B------:R-:W-:Y:S01]  /*ef90*/  FFMA.FTZ R33, R123, R37, R33 ;  /* 0x000000257b217223 */ /* 0x000fe20000010021 */
[----:B------:R-:W-:Y:S01]  /*efa0*/  UIMAD.WIDE.U32 UR36, UR14, UR34, UR36 ;  /* 0x000000220e2472a5 */ /* 0x000fe2000f8e0024 */
[----:B------:R-:W-:Y:S01]  /*efb0*/  FADD.FTZ R164, R164, R215 ;  /* 0x000000d7a4a47221 */ /* 0x000fe20000010000 */
[----:B------:R-:W-:Y:S01]  /*efc0*/  UIMAD UR39, UR14, UR35, UR39 ;  /* 0x000000230e2772a4 */ /* 0x000fe2000f8e0227 */
[----:B------:R-:W-:Y:S01]  /*efd0*/  FADD.FTZ R213, R213, -R216 ;  /* 0x800000d8d5d57221 */ /* 0x000fe20000010000 */
[----:B------:R-:W-:Y:S01]  /*efe0*/  ISETP.GE.AND P1, PT, R143, 0x81, PT ;  /* 0x000000818f00780c */ /* 0x000fe20003f26270 */
[----:B------:R-:W-:Y:S01]  /*eff0*/  ULDC.64 UR34, c[0x0][0x318] ;  /* 0x0000c60000227ab9 */ /* 0x000fe20000000a00 */
[----:B------:R-:W-:Y:S01]  /*f000*/  FFMA.FTZ R123, R150, R123, R120 ;  /* 0x0000007b967b7223 */ /* 0x000fe20000010078 */
[----:B------:R-:W-:Y:S01]  /*f010*/  UIADD3 UR39, UR39, UR37, URZ ;  /* 0x0000002527277290 */ /* 0x000fe2000fffe03f */
[----:B------:R-:W-:Y:S01]  /*f020*/  FADD.FTZ R109, R167, R62 ;  /* 0x0000003ea76d7221 */ /* 0x000fe20000010000 */
[----:B------:R-:W-:Y:S01]  /*f030*/  ULEA UR37, UP0, UR36, UR34, 0x3 ;  /* 0x0000002224257291 */ /* 0x000fe2000f80183f */
[----:B------:R-:W-:Y:S01]  /*f040*/  ISETP.GE.AND P2, PT, R143, 0xc1, PT ;  /* 0x000000c18f00780c */ /* 0x000fe20003f46270 */
[----:B------:R-:W-:Y:S01]  /*f050*/  UIADD3 UR34, UR6, -UR42, URZ ;  /* 0x8000002a06227290 */ /* 0x000fe2000fffe03f */
[----:B------:R-:W-:Y:S01]  /*f060*/  FADD.FTZ R113, R113, R152 ;  /* 0x0000009871717221 */ /* 0x000fe20000010000 */
        /* <DEDUP_REMOVED lines=22> */
.L_x_5453:
[----:B------:R-:W-:Y:S05]  /*f1d0*/  BSYNC B0 ;  /* 0x0000000000007941 */ /* 0x000fea0003800000 */
.L_x_5452:
[----:B------:R-:W1:Y:S01]  /*f1e0*/  LDS R151, [R151.X4+0x1280] ;  /* 0x0012800097977984 */ /* 0x000e620000004800 */
[----:B------:R-:W-:Y:S01]  /*f1f0*/  BSSY B0, `(.L_x_5454) ;  /* 0x0000004000007945 */ /* 0x000fe20003800000 */
[----:B------:R-:W-:Y:S01]  /*f200*/  LEA.HI.SX32 R163, R163, R84, 0x1b ;  /* 0x00000054a3a37211 */ /* 0x000fe200078fdaff */
[----:B------:R-:W-:Y:S05]  /*f210*/  @!P1 BRA `(.L_x_5455) ;  /* 0x0000001000009947 */ /* 0x000fea0003800000 */
[----:B-1----:R1:W-:Y:S02]  /*f220*/  RED.E.ADD.F32.FTZ.RN.STRONG.GPU [R60.64+-0x1e00], R151 ;  /* 0xffe200973c00798e */ /* 0x0023e4000c10e7a0 */
.L_x_5455:
[----:B------:R-:W-:Y:S05]  /*f230*/  BSYNC B0 ;  /* 0x0000000000007941 */ /* 0x000fea0003800000 */
.L_x_5454:
[----:B------:R-:W2:Y:S01]  /*f240*/  LDS R163, [R163.X4+0x1380] ;  /* 0x00138000a3a37984 */ /* 0x000ea20000004800 */
[----:B------:R-:W-:Y:S01]  /*f250*/  BSSY B0, `(.L_x_5456) ;  /* 0x0000005000007945 */ /* 0x000fe20003800000 */
[C---:B0-----:R-:W-:Y:S02]  /*f260*/  IADD3 R63, R84.reuse, 0x100, RZ ;  /* 0x00000100543f7810 */ /* 0x041fe40007ffe0ff */
[----:B-1----:R-:W-:Y:S01]  /*f270*/  IADD3 R151, R84, 0x140, RZ ;  /* 0x0000014054977810 */ /* 0x002fe20007ffe0ff */
[----:B------:R-:W-:Y:S05]  /*f280*/  @!P2 BRA `(.L_x_5457) ;  /* 0x000000100000a947 */ /* 0x000fea0003800000 */
[----:B--2---:R0:W-:Y:S02]  /*f290*/  RED.E.ADD.F32.FTZ.RN.STRONG.GPU [R60.64+-0x1d00], R163 ;  /* 0xffe300a33c00798e */ /* 0x0041e4000c10e7a0 */
.L_x_5457:
[----:B------:R-:W-:Y:S05]  /*f2a0*/  BSYNC B0 ;  /* 0x0000000000007941 */ /* 0x000fea0003800000 */
.L_x_5456:
        /* <DEDUP_REMOVED lines=14> */
.L_x_5459:
[----:B------:R-:W-:Y:S05]  /*f390*/  BSYNC B0 ;  /* 0x0000000000007941 */ /* 0x000fea0003800000 */
.L_x_5458:
[----:B------:R-:W1:Y:S01]  /*f3a0*/  LDS R151, [R151.X4+0x1580] ;  /* 0x0015800097977984 */ /* 0x000e620000004800 */
[----:B------:R-:W-:Y:S01]  /*f3b0*/  BSSY B0, `(.L_x_5460) ;  /* 0x0000005000007945 */ /* 0x000fe20003800000 */
[----:B0-----:R-:W-:Y:S02]  /*f3c0*/  IADD3 R63, R84, 0x1c0, RZ ;  /* 0x000001c0543f7810 */ /* 0x001fe40007ffe0ff */
[----:B------:R-:W-:Y:S01]  /*f3d0*/  LEA.HI.SX32 R163, R163, R84, 0x1b ;  /* 0x00000054a3a37211 */ /* 0x000fe200078fdaff */
[----:B------:R-:W-:Y:S05]  /*f3e0*/  @!P0 BRA `(.L_x_5461) ;  /* 0x0000001000008947 */ /* 0x000fea0003800000 */
[----:B-1----:R0:W-:Y:S02]  /*f3f0*/  RED.E.ADD.F32.FTZ.RN.STRONG.GPU [R60.64+-0x1b00], R151 ;  /* 0xffe500973c00798e */ /* 0x0021e4000c10e7a0 */
.L_x_5461:
[----:B------:R-:W-:Y:S05]  /*f400*/  BSYNC B0 ;  /* 0x0000000000007941 */ /* 0x000fea0003800000 */
.L_x_5460:
[----:B------:R-:W2:Y:S01]  /*f410*/  LDS R163, [R163.X4+0x1680] ;  /* 0x00168000a3a37984 */ /* 0x000ea20000004800 */
[----:B------:R-:W-:Y:S01]  /*f420*/  BSSY B0, `(.L_x_5462) ;  /* 0x0000005000007945 */ /* 0x000fe20003800000 */
[----:B------:R-:W-:-:S02]  /*f430*/  IADD3 R165, R84, 0x200, RZ ;  /* 0x0000020054a57810 */ /* 0x000fc40007ffe0ff */
[----:B------:R-:W-:Y:S01]  /*f440*/  LEA.HI.SX32 R63, R63, R84, 0x1b ;  /* 0x000000543f3f7211 */ /* 0x000fe200078fdaff */
[----:B------:R-:W-:Y:S05]  /*f450*/  @!P1 BRA `(.L_x_5463) ;  /* 0x0000001000009947 */ /* 0x000fea0003800000 */
[----:B--2---:R2:W-:Y:S02]  /*f460*/  RED.E.ADD.F32.FTZ.RN.STRONG.GPU [R60.64+-0x1a00], R163 ;  /* 0xffe600a33c00798e */ /* 0x0045e4000c10e7a0 */
.L_x_5463:
[----:B------:R-:W-:Y:S05]  /*f470*/  BSYNC B0 ;  /* 0x0000000000007941 */ /* 0x000fea0003800000 */
.L_x_5462:
[----:B------:R-:W3:Y:S01]  /*f480*/  LDS R63, [R63.X4+0x1780] ;  /* 0x001780003f3f7984 */ /* 0x000ee20000004800 */
[----:B------:R-:W-:Y:S01]  /*f490*/  BSSY B0, `(.L_x_5464) ;  /* 0x0000005000007945 */ /* 0x000fe20003800000 */
[----:B01----:R-:W-:Y:S02]  /*f4a0*/  IADD3 R151, R84, 0x240, RZ ;  /* 0x0000024054977810 */ /* 0x003fe40007ffe0ff */
[----:B------:R-:W-:Y:S01]  /*f4b0*/  LEA.HI.SX32 R62, R165, R84, 0x1b ;  /* 0x00000054a53e7211 */ /* 0x000fe200078fdaff */
[----:B------:R-:W-:Y:S05]  /*f4c0*/  @!P2 BRA `(.L_x_5465) ;  /* 0x000000100000a947 */ /* 0x000fea0003800000 */
[----:B---3--:R0:W-:Y:S02]  /*f4d0*/  RED.E.ADD.F32.FTZ.RN.STRONG.GPU [R60.64+-0x1900], R63 ;  /* 0xffe7003f3c00798e */ /* 0x0081e4000c10e7a0 */
.L_x_5465:
[----:B------:R-:W-:Y:S05]  /*f4e0*/  BSYNC B0 ;  /* 0x0000000000007941 */ /* 0x000fea0003800000 */
.L_x_5464:
[----:B0--3--:R0:W1:Y:S01]  /*f4f0*/  LDS R63, [R62.X4+0x1880] ;  /* 0x001880003e3f7984 */ /* 0x0090620000004800 */
[----:B------:R-:W-:Y:S01]  /*f500*/  BSSY B0, `(.L_x_5466) ;  /* 0x0000005000007945 */ /* 0x000fe20003800000 */
[----:B--2---:R-:W-:Y:S02]  /*f510*/  IADD3 R163, R84, 0x280, RZ ;  /* 0x0000028054a37810 */ /* 0x004fe40007ffe0ff */
[----:B------:R-:W-:Y:S01]  /*f520*/  LEA.HI.SX32 R151, R151, R84, 0x1b ;  /* 0x0000005497977211 */ /* 0x000fe200078fdaff */
[----:B------:R-:W-:Y:S05]  /*f530*/  @!P3 BRA `(.L_x_5467) ;  /* 0x000000100000b947 */ /* 0x000fea0003800000 */
[----:B-1----:R1:W-:Y:S02]  /*f540*/  RED.E.ADD.F32.FTZ.RN.STRONG.GPU [R60.64+-0x1800], R63 ;  /* 0xffe8003f3c00798e */ /* 0x0023e4000c10e7a0 */
.L_x_5467:
[----:B------:R-:W-:Y:S05]  /*f550*/  BSYNC B0 ;  /* 0x0000000000007941 */ /* 0x000fea0003800000 */
.L_x_5466:
[----:B------:R-:W2:Y:S01]  /*f560*/  LDS R151, [R151.X4+0x1980] ;  /* 0x0019800097977984 */ /* 0x000ea20000004800 */
[----:B------:R-:W-:Y:S01]  /*f570*/  BSSY B0, `(.L_x_5468) ;  /* 0x0000004000007945 */ /* 0x000fe20003800000 */
[----:B------:R-:W-:Y:S01]  /*f580*/  LEA.HI.SX32 R163, R163, R84, 0x1b ;  /* 0x00000054a3a37211 */ /* 0x000fe200078fdaff */
[----:B------:R-:W-:Y:S05]  /*f590*/  @!P4 BRA `(.L_x_5469) ;  /* 0x000000100000c947 */ /* 0x000fea0003800000 */
[----:B--2---:R2:W-:Y:S02]  /*f5a0*/  RED.E.ADD.F32.FTZ.RN.STRONG.GPU [R60.64+-0x1700], R151 ;  /* 0xffe900973c00798e */ /* 0x0045e4000c10e7a0 */
.L_x_5469:
[----:B------:R-:W-:Y:S05]  /*f5b0*/  BSYNC B0 ;  /* 0x0000000000007941 */ /* 0x000fea0003800000 */
.L_x_5468:
[----:B------:R-:W3:Y:S01]  /*f5c0*/  LDS R163, [R163.X4+0x1a80] ;  /* 0x001a8000a3a37984 */ /* 0x000ee20000004800 */
[----:B------:R-:W-:Y:S01]  /*f5d0*/  BSSY B0, `(.L_x_5470) ;  /* 0x0000005000007945 */ /* 0x000fe20003800000 */
[----:B-1----:R-:W-:-:S02]  /*f5e0*/  IADD3 R63, R84, 0x2c0, RZ ;  /* 0x000002c0543f7810 */ /* 0x002fc40007ffe0ff */
[----:B--2---:R-:W-:Y:S01]  /*f5f0*/  IADD3 R151, R84, 0x300, RZ ;  /* 0x0000030054977810 */ /* 0x004fe20007ffe0ff */
[----:B------:R-:W-:Y:S05]  /*f600*/  @!P5 BRA `(.L_x_5471) ;  /* 0x000000100000d947 */ /* 0x000fea0003800000 */
[----:B---3--:R1:W-:Y:S02]  /*f610*/  RED.E.ADD.F32.FTZ.RN.STRONG.GPU [R60.64+-0x1600], R163 ;  /* 0xffea00a33c00798e */ /* 0x0083e4000c10e7a0 */
.L_x_5471:
[----:B------:R-:W-:Y:S05]  /*f620*/  BSYNC B0 ;  /* 0x0000000000007941 */ /* 0x000fea0003800000 */
.L_x_5470:
        /* <DEDUP_REMOVED lines=14> */
.L_x_5473:
[----:B------:R-:W-:Y:S05]  /*f710*/  BSYNC B0 ;  /* 0x0000000000007941 */ /* 0x000fea0003800000 */
.L_x_5472:
[----:B------:R-:W2:Y:S01]  /*f720*/  LDS R151, [R151.X4+0x1c80] ;  /* 0x001c800097977984 */ /* 0x000ea20000004800 */
[----:B------:R-:W-:Y:S01]  /*f730*/  BSSY B0, `(.L_x_5474) ;  /* 0x0000005000007945 */ /* 0x000fe20003800000 */
[----:B-1----:R-:W-:-:S02]  /*f740*/  IADD3 R63, R84, 0x380, RZ ;  /* 0x00000380543f7810 */ /* 0x002fc40007ffe0ff */
[----:B------:R-:W-:Y:S01]  /*f750*/  LEA.HI.SX32 R163, R163, R84, 0x1b ;  /* 0x00000054a3a37211 */ /* 0x000fe200078fdaff */
[----:B------:R-:W-:Y:S05]  /*f760*/  @!P0 BRA `(.L_x_5475) ;  /* 0x0000001000008947 */ /* 0x000fea0003800000 */
[----:B--2---:R1:W-:Y:S02]  /*f770*/  RED.E.ADD.F32.FTZ.RN.STRONG.GPU [R60.64+-0x1400], R151 ;  /* 0xffec00973c00798e */ /* 0x0043e4000c10e7a0 */
.L_x_5475:
[----:B------:R-:W-:Y:S05]  /*f780*/  BSYNC B0 ;  /* 0x0000000000007941 */ /* 0x000fea0003800000 */
.L_x_5474:
[----:B------:R-:W3:Y:S01]  /*f790*/  LDS R163, [R163.X4+0x1d80] ;  /* 0x001d8000a3a37984 */ /* 0x000ee20000004800 */
[----:B------:R-:W-:Y:S01]  /*f7a0*/  BSSY B0, `(.L_x_5476) ;  /* 0x0000005000007945 */ /* 0x000fe20003800000 */
[----:B-12---:R-:W-:Y:S02]  /*f7b0*/  IADD3 R151, R84, 0x3c0, RZ ;  /* 0x000003c054977810 */ /* 0x006fe40007ffe0ff */
[----:B------:R-:W-:Y:S01]  /*f7c0*/  LEA.HI.SX32 R63, R63, R84, 0x1b ;  /* 0x000000543f3f7211 */ /* 0x000fe200078fdaff */
[----:B------:R-:W-:Y:S05]  /*f7d0*/  @!P1 BRA `(.L_x_5477) ;  /* 0x0000001000009947 */ /* 0x000fea0003800000 */
[----:B---3--:R1:W-:Y:S02]  /*f7e0*/  RED.E.ADD.F32.FTZ.RN.STRONG.GPU [R60.64+-0x1300], R163 ;  /* 0xffed00a33c00798e */ /* 0x0083e4000c10e7a0 */
.L_x_5477:
[----:B------:R-:W-:Y:S05]  /*f7f0*/  BSYNC B0 ;  /* 0x0000000000007941 */ /* 0x000fea0003800000 */
.L_x_5476:
[----:B------:R-:W2:Y:S01]  /*f800*/  LDS R63, [R63.X4+0x1e80] ;  /* 0x001e80003f3f7984 */ /* 0x000ea20000004800 */
[----:B------:R-:W-:Y:S01]  /*f810*/  BSSY B0, `(.L_x_5478) ;  /* 0x0000005000007945 */ /* 0x000fe20003800000 */
[----:B-1-3--:R-:W-:Y:S02]  /*f820*/  IADD3 R163, R84, 0x400, RZ ;  /* 0x0000040054a37810 */ /* 0x00afe40007ffe0ff */
[----:B------:R-:W-:Y:S01]  /*f830*/  LEA.HI.SX32 R151, R151, R84, 0x1b ;  /* 0x0000005497977211 */ /* 0x000fe200078fdaff */
[----:B------:R-:W-:Y:S05]  /*f840*/  @!P2 BRA `(.L_x_5479) ;  /* 0x000000100000a947 */ /* 0x000fea0003800000 */
[----:B--2---:R1:W-:Y:S02]  /*f850*/  RED.E.ADD.F32.FTZ.RN.STRONG.GPU [R60.64+-0x1200], R63 ;  /* 0xffee003f3c00798e */ /* 0x0043e4000c10e7a0 */
.L_x_5479:
[----:B------:R-:W-:Y:S05]  /*f860*/  BSYNC B0 ;  /* 0x0000000000007941 */ /* 0x000fea0003800000 */
.L_x_5478:
[----:B------:R-:W3:Y:S01]  /*f870*/  LDS R151, [R151.X4+0x1f80] ;  /* 0x001f800097977984 */ /* 0x000ee20000004800 */
[----:B------:R-:W-:Y:S01]  /*f880*/  BSSY B0, `(.L_x_5480) ;  /* 0x0000005000007945 */ /* 0x000fe20003800000 */
[----:B-12---:R-:W-:-:S02]  /*f890*/  IADD3 R63, R84, 0x440, RZ ;  /* 0x00000440543f7810 */ /* 0x006fc40007ffe0ff */
[----:B------:R-:W-:Y:S01]  /*f8a0*/  LEA.HI.SX32 R163, R163, R84, 0x1b ;  /* 0x00000054a3a37211 */ /* 0x000fe200078fdaff */
[----:B------:R-:W-:Y:S05]  /*f8b0*/  @!P3 BRA `(.L_x_5481) ;  /* 0x000000100000b947 */ /* 0x000fea0003800000 */
[----:B---3--:R1:W-:Y:S02]  /*f8c0*/  RED.E.ADD.F32.FTZ.RN.STRONG.GPU [R60.64+-0x1100], R151 ;  /* 0xffef00973c00798e */ /* 0x0083e4000c10e7a0 */
.L_x_5481:
[----:B------:R-:W-:Y:S05]  /*f8d0*/  BSYNC B0 ;  /* 0x0000000000007941 */ /* 0x000fea0003800000 */
.L_x_5480:
[----:B------:R-:W2:Y:S01]  /*f8e0*/  LDS R163, [R163.X4+0x2080] ;  /* 0x00208000a3a37984 */ /* 0x000ea20000004800 */
[----:B------:R-:W-:Y:S01]  /*f8f0*/  BSSY B0, `(.L_x_5482) ;  /* 0x0000004000007945 */ /* 0x000fe20003800000 */
[----:B------:R-:W-:Y:S01]  /*f900*/  LEA.HI.SX32 R63, R63, R84, 0x1b ;  /* 0x000000543f3f7211 */ /* 0x000fe200078fdaff */
[----:B------:R-:W-:Y:S05]  /*f910*/  @!P4 BRA `(.L_x_5483) ;  /* 0x000000100000c947 */ /* 0x000fea0003800000 */
[----:B--2---:R2:W-:Y:S02]  /*f920*/  RED.E.ADD.F32.FTZ.RN.STRONG.GPU [R60.64+-0x1000], R163 ;  /* 0xfff000a33c00798e */ /* 0x0045e4000c10e7a0 */
.L_x_5483:
[----:B------:R-:W-:Y:S05]  /*f930*/  BSYNC B0 ;  /* 0x0000000000007941 */ /* 0x000fea0003800000 */
.L_x_5482:
[----:B------:R-:W4:Y:S01]  /*f940*/  LDS R63, [R63.X4+0x2180] ;  /* 0x002180003f3f7984 */ /* 0x000f220000004800 */
[----:B------:R-:W-:Y:S01]  /*f950*/  BSSY B0, `(.L_x_5484) ;  /* 0x0000005000007945 */ /* 0x000fe20003800000 */
[C---:B-1-3--:R-:W-:Y:S02]  /*f960*/  IADD3 R151, R84.reuse, 0x480, RZ ;  /* 0x0000048054977810 */ /* 0x04afe40007ffe0ff */
[----:B--2---:R-:W-:Y:S01]  /*f970*/  IADD3 R163, R84, 0x4c0, RZ ;  /* 0x000004c054a37810 */ /* 0x004fe20007ffe0ff */
[----:B------:R-:W-:Y:S05]  /*f980*/  @!P5 BRA `(.L_x_5485) ;  /* 0x000000100000d947 */ /* 0x000fea0003800000 */
[----:B----4-:R1:W-:Y:S02]  /*f990*/  RED.E.ADD.F32.FTZ.RN.STRONG.GPU [R60.64+-0xf00], R63 ;  /* 0xfff1003f3c00798e */ /* 0x0103e4000c10e7a0 */
.L_x_5485:
[----:B------:R-:W-:Y:S05]  /*f9a0*/  BSYNC B0 ;  /* 0x0000000000007941 */ /* 0x000fea0003800000 */
.L_x_5484:
        /* <DEDUP_REMOVED lines=14> */
.L_x_5487:
[----:B------:R-:W-:Y:S05]  /*fa90*/  BSYNC B0 ;  /* 0x0000000000007941 */ /* 0x000fea0003800000 */
.L_x_5486:
[----:B------:R-:W2:Y:S01]  /*faa0*/  LDS R163, [R163.X4+0x2380] ;  /* 0x00238000a3a37984 */ /* 0x000ea20000004800 */
[----:B------:R-:W-:Y:S01]  /*fab0*/  BSSY B0, `(.L_x_5488) ;  /* 0x0000005000007945 */ /* 0x000fe20003800000 */
[----:B-1----:R-:W-:Y:S02]  /*fac0*/  IADD3 R151, R84, 0x540, RZ ;  /* 0x0000054054977810 */ /* 0x002fe40007ffe0ff */
[----:B------:R-:W-:Y:S01]  /*fad0*/  LEA.HI.SX32 R63, R63, R84, 0x1b ;  /* 0x000000543f3f7211 */ /* 0x000fe200078fdaff */
[----:B------:R-:W-:Y:S05]  /*fae0*/  @!P0 BRA `(.L_x_5489) ;  /* 0x0000001000008947 */ /* 0x000fea0003800000 */
[----:B--2---:R1:W-:Y:S02]  /*faf0*/  RED.E.ADD.F32.FTZ.RN.STRONG.GPU [R60.64+-0xd00], R163 ;  /* 0xfff300a33c00798e */ /* 0x0043e4000c10e7a0 */
.L_x_5489:
[----:B------:R-:W-:Y:S05]  /*fb00*/  BSYNC B0 ;  /* 0x0000000000007941 */ /* 0x000fea0003800000 */
.L_x_5488:
[----:B------:R-:W3:Y:S01]  /*fb10*/  LDS R63, [R63.X4+0x2480] ;  /* 0x002480003f3f7984 */ /* 0x000ee20000004800 */
[----:B------:R-:W-:Y:S01]  /*fb20*/  BSSY B0, `(.L_x_5490) ;  /* 0x0000005000007945 */ /* 0x000fe20003800000 */
[----:B-12---:R-:W-:-:S02]  /*fb30*/  IADD3 R163, R84, 0x580, RZ ;  /* 0x0000058054a37810 */ /* 0x006fc40007ffe0ff */
[----:B------:R-:W-:Y:S01]  /*fb40*/  LEA.HI.SX32 R151, R151, R84, 0x1b ;  /* 0x0000005497977211 */ /* 0x000fe200078fdaff */
[----:B------:R-:W-:Y:S05]  /*fb50*/  @!P1 BRA `(.L_x_5491) ;  /* 0x0000001000009947 */ /* 0x000fea0003800000 */
[----:B---3--:R1:W-:Y:S02]  /*fb60*/  RED.E.ADD.F32.FTZ.RN.STRONG.GPU [R60.64+-0xc00], R63 ;  /* 0xfff4003f3c00798e */ /* 0x0083e4000c10e7a0 */
.L_x_5491:
[----:B------:R-:W-:Y:S05]  /*fb70*/  BSYNC B0 ;  /* 0x0000000000007941 */ /* 0x000fea0003800000 */
.L_x_5490:
[----:B------:R-:W2:Y:S01]  /*fb80*/  LDS R151, [R151.X4+0x2580] ;  /* 0x0025800097977984 */ /* 0x000ea20000004800 */
[----:B------:R-:W-:Y:S01]  /*fb90*/  BSSY B0, `(.L_x_5492) ;  /* 0x0000005000007945 */ /* 0x000fe20003800000 */
[----:B-1-3--:R-:W-:Y:S02]  /*fba0*/  IADD3 R63, R84, 0x5c0, RZ ;  /* 0x000005c0543f7810 */ /* 0x00afe40007ffe0ff */
[----:B------:R-:W-:Y:S01]  /*fbb0*/  LEA.HI.SX32 R163, R163, R84, 0x1b ;  /* 0x00000054a3a37211 */ /* 0x000fe200078fdaff */
[----:B------:R-:W-:Y:S05]  /*fbc0*/  @!P2 BRA `(.L_x_5493) ;  /* 0x000000100000a947 */ /* 0x000fea0003800000 */
[----:B--2---:R1:W-:Y:S02]  /*fbd0*/  RED.E.ADD.F32.FTZ.RN.STRONG.GPU [R60.64+-0xb00], R151 ;  /* 0xfff500973c00798e */ /* 0x0043e4000c10e7a0 */
.L_x_5493:
[----:B------:R-:W-:Y:S05]  /*fbe0*/  BSYNC B0 ;  /* 0x0000000000007941 */ /* 0x000fea0003800000 */
.L_x_5492:
[----:B------:R-:W3:Y:S01]  /*fbf0*/  LDS R163, [R163.X4+0x2680] ;  /* 0x00268000a3a37984 */ /* 0x000ee20000004800 */
[----:B------:R-:W-:Y:S01]  /*fc00*/  BSSY B0, `(.L_x_5494) ;  /* 0x0000005000007945 */ /* 0x000fe20003800000 */
[----:B-12---:R-:W-:Y:S02]  /*fc10*/  IADD3 R151, R84, 0x600, RZ ;  /* 0x0000060054977810 */ /* 0x006fe40007ffe0ff */
[----:B------:R-:W-:Y:S01]  /*fc20*/  LEA.HI.SX32 R63, R63, R84, 0x1b ;  /* 0x000000543f3f7211 */ /* 0x000fe200078fdaff */
[----:B------:R-:W-:Y:S05]  /*fc30*/  @!P3 BRA `(.L_x_5495) ;  /* 0x000000100000b947 */ /* 0x000fea0003800000 */
[----:B---3--:R1:W-:Y:S02]  /*fc40*/  RED.E.ADD.F32.FTZ.RN.STRONG.GPU [R60.64+-0xa00], R163 ;  /* 0xfff600a33c00798e */ /* 0x0083e4000c10e7a0 */
.L_x_5495:
[----:B------:R-:W-:Y:S05]  /*fc50*/  BSYNC B0 ;  /* 0x0000000000007941 */ /* 0x000fea0003800000 */
.L_x_5494:
[----:B------:R-:W2:Y:S01]  /*fc60*/  LDS R63, [R63.X4+0x2780] ;  /* 0x002780003f3f7984 */ /* 0x000ea20000004800 */
[----:B------:R-:W-:Y:S01]  /*fc70*/  BSSY B0, `(.L_x_5496) ;  /* 0x0000004000007945 */ /* 0x000fe20003800000 */
[----:B------:R-:W-:Y:S01]  /*fc80*/  LEA.HI.SX32 R151, R151, R84, 0x1b ;  /* 0x0000005497977211 */ /* 0x000fe200078fdaff */
[----:B------:R-:W-:Y:S05]  /*fc90*/  @!P4 BRA `(.L_x_5497) ;  /* 0x000000100000c947 */ /* 0x000fea0003800000 */
[----:B--2---:R2:W-:Y:S02]  /*fca0*/  RED.E.ADD.F32.FTZ.RN.STRONG.GPU [R60.64+-0x900], R63 ;  /* 0xfff7003f3c00798e */ /* 0x0045e4000c10e7a0 */
.L_x_5497:
[----:B------:R-:W-:Y:S05]  /*fcb0*/  BSYNC B0 ;  /* 0x0000000000007941 */ /* 0x000fea0003800000 */
.L_x_5496:
[----:B------:R-:W4:Y:S01]  /*fcc0*/  LDS R151, [R151.X4+0x2880] ;  /* 0x0028800097977984 */ /* 0x000f220000004800 */
[----:B------:R-:W-:Y:S01]  /*fcd0*/  BSSY B0, `(.L_x_5498) ;  /* 0x0000005000007945 */ /* 0x000fe20003800000 */
[----:B--2---:R-:W-:-:S02]  /*fce0*/  IADD3 R63, R84, 0x640, RZ ;  /* 0x00000640543f7810 */ /* 0x004fc40007ffe0ff */
[----:B-1-3--:R-:W-:Y:S01]  /*fcf0*/  IADD3 R163, R84, 0x680, RZ ;  /* 0x0000068054a37810 */ /* 0x00afe20007ffe0ff */
[----:B------:R-:W-:Y:S05]  /*fd00*/  @!P5 BRA `(.L_x_5499) ;  /* 0x000000100000d947 */ /* 0x000fea0003800000 */
[----:B----4-:R1:W-:Y:S02]  /*fd10*/  RED.E.ADD.F32.FTZ.RN.STRONG.GPU [R60.64+-0x800], R151 ;  /* 0xfff800973c00798e */ /* 0x0103e4000c10e7a0 */
.L_x_5499:
[----:B------:R-:W-:Y:S05]  /*fd20*/  BSYNC B0 ;  /* 0x0000000000007941 */ /* 0x000fea0003800000 */
.L_x_5498:
        /* <DEDUP_REMOVED lines=14> */
.L_x_5501:
[----:B------:R-:W-:Y:S05]  /*fe10*/  BSYNC B0 ;  /* 0x0000000000007941 */ /* 0x000fea0003800000 */
.L_x_5500:
[----:B------:R-:W2:Y:S01]  /*fe20*/  LDS R163, [R163.X4+0x2a80] ;  /* 0x002a8000a3a37984 */ /* 0x000ea20000004800 */
[----:B------:R-:W-:Y:S01]  /*fe30*/  BSSY B0, `(.L_x_5502) ;  /* 0x0000005000007945 */ /* 0x000fe20003800000 */
[----:B-1----:R-:W-:-:S02]  /*fe40*/  IADD3 R63, R84, 0x700, RZ ;  /* 0x00000700543f7810 */ /* 0x002fc40007ffe0ff */
[----:B------:R-:W-:Y:S01]  /*fe50*/  LEA.HI.SX32 R151, R151, R84, 0x1b ;  /* 0x0000005497977211 */ /* 0x000fe200078fdaff */
[----:B------:R-:W-:Y:S05]  /*fe60*/  @!P0 BRA `(.L_x_5503) ;  /* 0x0000001000008947 */ /* 0x000fea0003800000 */
[----:B--2---:R1:W-:Y:S02]  /*fe70*/  RED.E.ADD.F32.FTZ.RN.STRONG.GPU [R60.64+-0x600], R163 ;  /* 0xfffa00a33c00798e */ /* 0x0043e4000c10e7a0 */
.L_x_5503:
[----:B------:R-:W-:Y:S05]  /*fe80*/  BSYNC B0 ;  /* 0x0000000000007941 */ /* 0x000fea0003800000 */
.L_x_5502:
[----:B------:R-:W3:Y:S01]  /*fe90*/  LDS R151, [R151.X4+0x2b80] ;  /* 0x002b800097977984 */ /* 0x000ee20000004800 */
[----:B------:R-:W-:Y:S01]  /*fea0*/  BSSY B0, `(.L_x_5504) ;  /* 0x0000005000007945 */ /* 0x000fe20003800000 */
[----:B------:R-:W-:Y:S02]  /*feb0*/  IADD3 R143, R84, 0x740, RZ ;  /* 0x00000740548f7810 */ /* 0x000fe40007ffe0ff */
[----:B------:R-:W-:Y:S01]  /*fec0*/  LEA.HI.SX32 R63, R63, R84, 0x1b ;  /* 0x000000543f3f7211 */ /* 0x000fe200078fdaff */
[----:B------:R-:W-:Y:S05]  /*fed0*/  @!P1 BRA `(.L_x_5505) ;  /* 0x0000001000009947 */ /* 0x000fea0003800000 */
[----:B---3--:R3:W-:Y:S02]  /*fee0*/  RED.E.ADD.F32.FTZ.RN.STRONG.GPU [R60.64+-0x500], R151 ;  /* 0xfffb00973c00798e */ /* 0x0087e4000c10e7a0 */
.L_x_5505:
[----:B------:R-:W-:Y:S05]  /*fef0*/  BSYNC B0 ;  /* 0x0000000000007941 */ /* 0x000fea0003800000 */
.L_x_5504:
[----:B------:R-:W4:Y:S01]  /*ff00*/  LDS R63, [R63.X4+0x2c80] ;  /* 0x002c80003f3f7984 */ /* 0x000f220000004800 */
[----:B------:R-:W-:Y:S01]  /*ff10*/  BSSY B0, `(.L_x_5506) ;  /* 0x0000005000007945 */ /* 0x000fe20003800000 */
[----:B---3--:R-:W-:Y:S02]  /*ff20*/  IADD3 R151, R84, 0x780, RZ ;  /* 0x0000078054977810 */ /* 0x008fe40007ffe0ff */
[----:B------:R-:W-:Y:S01]  /*ff30*/  LEA.HI.SX32 R143, R143, R84, 0x1b ;  /* 0x000000548f8f7211 */ /* 0x000fe200078fdaff */
[----:B------:R-:W-:Y:S05]  /*ff40*/  @!P2 BRA `(.L_x_5507) ;  /* 0x000000100000a947 */ /* 0x000fea0003800000 */
[----:B----4-:R3:W-:Y:S02]  /*ff50*/  RED.E.ADD.F32.FTZ.RN.STRONG.GPU [R60.64+-0x400], R63 ;  /* 0xfffc003f3c00798e */ /* 0x0107e4000c10e7a0 */
.L_x_5507:
[----:B------:R-:W-:Y:S05]  /*ff60*/  BSYNC B0 ;  /* 0x0000000000007941 */ /* 0x000fea0003800000 */
.L_x_5506:
[----:B------:R-:W0:Y:S01]  /*ff70*/  LDS R143, [R143.X4+0x2d80] ;  /* 0x002d80008f8f7984 */ /* 0x000e220000004800 */
[----:B------:R-:W-:Y:S01]  /*ff80*/  BSSY B0, `(.L_x_5508) ;  /* 0x0000005000007945 */ /* 0x000fe20003800000 */
[----:B---34-:R-:W-:-:S02]  /*ff90*/  IADD3 R63, R84, 0x7c0, RZ ;  /* 0x000007c0543f7810 */ /* 0x018fc40007ffe0ff */
[----:B------:R-:W-:Y:S01]  /*ffa0*/  LEA.HI.SX32 R151, R151, R84, 0x1b ;  /* 0x0000005497977211 */ /* 0x000fe200078fdaff */
[----:B------:R-:W-:Y:S05]  /*ffb0*/  @!P3 BRA `(.L_x_5509) ;  /* 0x000000100000b947 */ /* 0x000fea0003800000 */
[----:B0-----:R0:W-:Y:S02]  /*ffc0*/  RED.E.ADD.F32.FTZ.RN.STRONG.GPU [R60.64+-0x300], R143 ;  /* 0xfffd008f3c00798e */ /* 0x0011e4000c10e7a0 */
.L_x_5509:
[----:B------:R-:W-:Y:S05]  /*ffd0*/  BSYNC B0 ;  /* 0x0000000000007941 */ /* 0x000fea0003800000 */
.L_x_5508:
[----:B------:R-:W3:Y:S01]  /*ffe0*/  LDS R151, [R151.X4+0x2e80] ;  /* 0x002e800097977984 */ /* 0x000ee20000004800 */
[----:B------:R-:W-:Y:S01]  /*fff0*/  BSSY B0, `(.L_x_5510) ;  /* 0x0000004000007945 */ /* 0x000fe20003800000 */
[----:B------:R-:W-:Y:S01]  /*10000*/  LEA.HI.SX32 R63, R63, R84, 0x1b ;  /* 0x000000543f3f7211 */ /* 0x000fe200078fdaff */
[----:B------:R-:W-:Y:S05]  /*10010*/  @!P4 BRA `(.L_x_5511) ;  /* 0x000000100000c947 */ /* 0x000fea0003800000 */
[----:B---3--:R3:W-:Y:S02]  /*10020*/  RED.E.ADD.F32.FTZ.RN.STRONG.GPU [R60.64+-0x200], R151 ;  /* 0xfffe00973c00798e */ /* 0x0087e4000c10e7a0 */
.L_x_5511:
[----:B------:R-:W-:Y:S05]  /*10030*/  BSYNC B0 ;  /* 0x0000000000007941 */ /* 0x000fea0003800000 */
.L_x_5510:
[----:B------:R-:W4:Y:S01]  /*10040*/  LDS R63, [R63.X4+0x2f80] ;  /* 0x002f80003f3f7984 */ /* 0x000f220000004800 */
[----:B------:R-:W-:Y:S01]  /*10050*/  BSSY B0, `(.L_x_5512) ;  /* 0x0000003000007945 */ /* 0x000fe20003800000 */
[----:B------:R-:W-:Y:S05]  /*10060*/  @!P5 BRA `(.L_x_5513) ;  /* 0x000000100000d947 */ /* 0x000fea0003800000 */
[----:B----4-:R4:W-:Y:S02]  /*10070*/  RED.E.ADD.F32.FTZ.RN.STRONG.GPU [R60.64+-0x100], R63 ;  /* 0xffff003f3c00798e */ /* 0x0109e4000c10e7a0 */
.L_x_5513:
[----:B------:R-:W-:Y:S05]  /*10080*/  BSYNC B0 ;  /* 0x0000000000007941 */ /* 0x000fea0003800000 */
.L_x_5512:
        /* <DEDUP_REMOVED lines=15> */
[----:B------:R-:W-:Y:S01]  /*10180*/  FMUL.FTZ R117, R168, R117 ;  /* 0x00000075a8757220 */ /* 0x000fe20000410000 */
[----:B------:R-:W-:Y:S01]  /*10190*/  BSSY B0, `(.L_x_5514) ;  /* 0x0000084000007945 */ /* 0x000fe20003800000 */
[----:B------:R-:W-:-:S02]  /*101a0*/  FFMA.FTZ R97, R97, R159, R130 ;  /* 0x0000009f61617223 */ /* 0x000fc40000010082 */
[----:B------:R-:W-:Y:S02]  /*101b0*/  FMUL.FTZ R96, R96, R174 ;  /* 0x000000ae60607220 */ /* 0x000fe40000410000 */
[----:B------:R-:W-:Y:S02]  /*101c0*/  FFMA.FTZ R198, R198, R161, R117 ;  /* 0x000000a1c6c67223 */ /* 0x000fe40000010075 */
[----:B------:R-:W-:Y:S02]  /*101d0*/  FFMA.FTZ R219, R100, R43, R219 ;  /* 0x0000002b64db7223 */ /* 0x000fe400000100db */
[----:B-----5:R-:W-:Y:S02]  /*101e0*/  @!P0 FADD.FTZ R61, R61, R120 ;  /* 0x000000783d3d8221 */ /* 0x020fe40000010000 */
[----:B------:R-:W-:Y:S02]  /*101f0*/  FFMA.FTZ R133, R133, R100, R204 ;  /* 0x0000006485857223 */ /* 0x000fe400000100cc */
        /* <DEDUP_REMOVED lines=41> */
[----:B---3--:R-:W-:Y:S02]  /*10490*/  @!P0 FADD.FTZ R63, R63, R146 ;  /* 0x000000923f3f8221 */ /* 0x008fe40000010000 */
[----:B------:R-:W-:-:S02]  /*104a0*/  FFMA.FTZ R89, R89, R155, R90 ;  /* 0x0000009b59597223 */ /* 0x000fc4000001005a */
[----:B----4-:R-:W-:Y:S01]  /*104b0*/  @!P0 FADD.FTZ R60, R60, R109 ;  /* 0x0000006d3c3c8221 */ /* 0x010fe20000010000 */
[----:B------:R-:W1:Y:S01]  /*104c0*/  SHFL.DOWN PT, R104, R63, 0x8, 0x1f ;  /* 0x09001f003f687f89 */ /* 0x000e6200000e0000 */
[----:B------:R-:W-:Y:S01]  /*104d0*/  ISETP.GT.AND P0, PT, R83, 0x17, PT ;  /* 0x000000175300780c */ /* 0x000fe20003f04270 */
[----:B------:R-:W-:Y:S02]  /*104e0*/  FFMA.FTZ R138, R189, R138, R119 ;  /* 0x0000008abd8a7223 */ /* 0x000fe40000010077 */
        /* <DEDUP_REMOVED lines=8> */
[----:B0-----:R-:W-:Y:S02]  /*10570*/  @!P0 FADD.FTZ R61, R61, R98 ;  /* 0x000000623d3d8221 */ /* 0x001fe40000010000 */
[----:B------:R-:W-:Y:S02]  /*10580*/  FFMA.FTZ R114, R132, R145, R114 ;  /* 0x0000009184727223 */ /* 0x000fe40000010072 */
[----:B------:R-:W-:Y:S01]  /*10590*/  FFMA.FTZ R136, R136, R137, R105 ;  /* 0x0000008988887223 */ /* 0x000fe20000010069 */
[----:B------:R-:W0:Y:S01]  /*105a0*/  SHFL.DOWN PT, R98, R61, 0x10, 0x1f ;  /* 0x0a001f003d627f89 */ /* 0x000e2200000e0000 */
[----:B------:R-:W-:-:S02]  /*105b0*/  FFMA.FTZ R135, R135, R102, R200 ;  /* 0x0000006687877223 */ /* 0x000fc400000100c8 */
[----:B-1----:R-:W-:Y:S02]  /*105c0*/  @!P0 FADD.FTZ R63, R63, R104 ;  /* 0x000000683f3f8221 */ /* 0x002fe40000010000 */
        /* <DEDUP_REMOVED lines=13> */
[----:B------:R-:W-:Y:S02]  /*106a0*/  FADD.FTZ R32, R123, R32 ;  /* 0x000000207b207221 */ /* 0x000fe40000010000 */
[----:B0-----:R-:W-:-:S02]  /*106b0*/  @!P0 FADD.FTZ R61, R61, R98 ;  /* 0x000000623d3d8221 */ /* 0x001fc40000010000 */
[----:B------:R-:W-:Y:S02]  /*106c0*/  FADD.FTZ R31, R122, R31 ;  /* 0x0000001f7a1f7221 */ /* 0x000fe40000010000 */
[----:B------:R-:W-:Y:S02]  /*106d0*/  FFMA.FTZ R35, R147, R39, R35 ;  /* 0x0000002793237223 */ /* 0x000fe40000010023 */
[----:B-1----:R-:W-:Y:S02]  /*106e0*/  @!P0 FADD.FTZ R63, R63, R100 ;  /* 0x000000643f3f8221 */ /* 0x002fe40000010000 */
[----:B------:R-:W-:Y:S02]  /*106f0*/  FFMA.FTZ R36, R145, R40, R36 ;  /* 0x0000002891247223 */ /* 0x000fe40000010024 */
[----:B---3--:R-:W-:Y:S02]  /*10700*/  @!P0 FADD.FTZ R62, R62, R97 ;  /* 0x000000613e3e8221 */ /* 0x008fe40000010000 */
[----:B------:R-:W-:-:S02]  /*10710*/  FADD.FTZ R30, R125, R30 ;  /* 0x0000001e7d1e7221 */ /* 0x000fc40000010000 */
[----:B----4-:R-:W-:Y:S02]  /*10720*/  @!P0 FADD.FTZ R60, R60, R95 ;  /* 0x0000005f3c3c8221 */ /* 0x010fe40000010000 */
[----:B------:R-:W-:Y:S02]  /*10730*/  FADD.FTZ R29, R114, R29 ;  /* 0x0000001d721d7221 */ /* 0x000fe40000010000 */
[----:B------:R-:W-:Y:S01]  /*10740*/  FADD.FTZ R28, R131, R28 ;  /* 0x0000001c831c7221 */ /* 0x000fe20000010000 */
[----:B------:R0:W-:Y:S01]  /*10750*/  @!P1 STS.128 [R229.X16+0x3190], R60 ;  /* 0x0031903ce5009388 */ /* 0x0001e2000000cc00 */
        /* <DEDUP_REMOVED lines=39> */
.L_x_5515:
[----:B0-----:R-:W-:Y:S05]  /*109d0*/  BSYNC B0 ;  /* 0x0000000000007941 */ /* 0x001fea0003800000 */
.L_x_5514:
        /* <DEDUP_REMOVED lines=8> */
.L_x_5415:
        /* <DEDUP_REMOVED lines=50> */
[----:B0-----:R-:W-:Y:S02]  /*10d80*/  LOP3.LUT R0, R82, 0x1e0, RZ, 0xfc, !PT ;  /* 0x000001e052007812 */ /* 0x001fe400078efcff */
        /* <DEDUP_REMOVED lines=18> */
[----:B------:R-:W-:-:S04]  /*10eb0*/  LOP3.LUT R68, R68, 0xfffffe00, RZ, 0xc0, !PT ;  /* 0xfffffe0044447812 */ /* 0x000fc800078ec0ff */
[----:B------:R-:W-:Y:S01]  /*10ec0*/  LEA R68, R83, R68, 0x4 ;  /* 0x0000004453447211 */ /* 0x000fe200078e20ff */
        /* <DEDUP_REMOVED lines=18> */
[----:B------:R-:W2:Y:S04]  /*10ff0*/  LDS.U16 R5, [R81+0x2] ;  /* 0x0000020051057984 */ /* 0x000ea80000000400 */
[----:B------:R-:W3:Y:S04]  /*11000*/  LDS.U16 R9, [R81+0x6] ;  /* 0x0000060051097984 */ /* 0x000ee80000000400 */
[----:B------:R-:W4:Y:S01]  /*11010*/  LDS.U16 R7, [R81+0x4] ;  /* 0x0000040051077984 */ /* 0x000f220000000400 */
[----:B0-----:R-:W-:-:S02]  /*11020*/  PRMT R3, RZ, 0x5410, R3 ;  /* 0x00005410ff037816 */ /* 0x001fc40000000003 */
        /* <DEDUP_REMOVED lines=14> */
[----:B------:R-:W0:Y:S01]  /*11110*/  @!P2 MUFU.EX2 R11, R11 ;  /* 0x0000000b000ba308 */ /* 0x000e220000000800 */
[----:B------:R-:W-:Y:S01]  /*11120*/  LDS.U16 R5, [R81+0xa] ;  /* 0x00000a0051057984 */ /* 0x000fe20000000400 */
[----:B------:R-:W-:-:S03]  /*11130*/  @!P1 FMUL.FTZ R41, R9, -1.4426950216293334961 ;  /* 0xbfb8aa3b09299820 */ /* 0x000fc60000410000 */
[----:B------:R-:W2:Y:S03]  /*11140*/  LDS.U16 R9, [R81+0xe] ;  /* 0x00000e0051097984 */ /* 0x000ea60000000400 */
[----:B------:R3:W4:Y:S02]  /*11150*/  @!P5 MUFU.EX2 R37, R13 ;  /* 0x0000000d0025d308 */ /* 0x0007240000000800 */
[----:B---3--:R-:W3:Y:S01]  /*11160*/  LDS.U16 R13, [R81+0x12] ;  /* 0x00001200510d7984 */ /* 0x008ee20000000400 */
[----:B------:R-:W-:-:S05]  /*11170*/  @!P4 FMUL.FTZ R39, R7, -1.4426950216293334961 ;  /* 0xbfb8aa3b0727c820 */ /* 0x000fca0000410000 */
[----:B------:R-:W1:Y:S01]  /*11180*/  @!P1 MUFU.EX2 R41, R41 ;  /* 0x0000002900299308 */ /* 0x000e620000000800 */
[----:B------:R-:W3:Y:S01]  /*11190*/  LDS.U16 R7, [R81+0xc] ;  /* 0x00000c0051077984 */ /* 0x000ee20000000400 */
[----:B0-----:R-:W-:-:S03]  /*111a0*/  @!P2 FADD.FTZ R15, R11, 1 ;  /* 0x3f8000000b0fa421 */ /* 0x001fc60000010000 */
[----:B------:R-:W0:Y:S01]  /*111b0*/  LDS.U16 R11, [R81+0x10] ;  /* 0x00001000510b7984 */ /* 0x000e220000000400 */
[----:B----4-:R-:W-:Y:S02]  /*111c0*/  @!P5 FADD.FTZ R37, R37, 1 ;  /* 0x3f8000002525d421 */ /* 0x010fe40000010000 */
[----:B------:R-:W4:Y:S01]  /*111d0*/  @!P4 MUFU.EX2 R39, R39 ;  /* 0x000000270027c308 */ /* 0x000f220000000800 */
[----:B-1----:R-:W-:-:S07]  /*111e0*/  @!P1 FADD.FTZ R41, R41, 1 ;  /* 0x3f80000029299421 */ /* 0x002fce0000010000 */
[----:B------:R-:W1:Y:S08]  /*111f0*/  @!P5 MUFU.RCP R37, R37 ;  /* 0x000000250025d308 */ /* 0x000e700000001000 */
[----:B------:R-:W3:Y:S01]  /*11200*/  @!P1 MUFU.RCP R41, R41 ;  /* 0x0000002900299308 */ /* 0x000ee20000001000 */
[----:B--2---:R-:W-:Y:S01]  /*11210*/  PRMT R9, RZ, 0x5410, R9 ;  /* 0x00005410ff097816 */ /* 0x004fe20000000009 */
[----:B----4-:R-:W-:-:S04]  /*11220*/  @!P4 FADD.FTZ R39, R39, 1 ;  /* 0x3f8000002727c421 */ /* 0x010fc80000010000 */
[----:B------:R-:W-:Y:S02]  /*11230*/  FADD.FTZ R9, R9, UR5 ;  /* 0x0000000509097e21 */ /* 0x000fe40008010000 */
[----:B------:R-:W2:Y:S01]  /*11240*/  @!P2 MUFU.RCP R50, R15 ;  /* 0x0000000f0032a308 */ /* 0x000ea20000001000 */
[----:B---3--:R-:W-:Y:S01]  /*11250*/  PRMT R13, RZ, 0x5410, R13 ;  /* 0x00005410ff0d7816 */ /* 0x008fe2000000000d */
[----:B-1----:R-:W-:-:S04]  /*11260*/  @!P5 FMUL.FTZ R18, R18, R37 ;  /* 0x000000251212d220 */ /* 0x002fc80000410000 */
[----:B------:R-:W-:Y:S02]  /*11270*/  FADD.FTZ R13, R13, UR5 ;  /* 0x000000050d0d7e21 */ /* 0x000fe40008010000 */
[----:B------:R-:W1:Y:S01]  /*11280*/  @!P4 MUFU.RCP R52, R39 ;  /* 0x000000270034c308 */ /* 0x000e620000001000 */
[----:B------:R-:W-:Y:S01]  /*11290*/  @!P1 FMUL.FTZ R20, R20, R41 ;  /* 0x0000002914149220 */ /* 0x000fe20000410000 */
[----:B------:R-:W-:Y:S02]  /*112a0*/  FSETP.GTU.FTZ.AND P5, PT, R9, 20, PT ;  /* 0x41a000000900780b */ /* 0x000fe40003fbc000 */
[----:B------:R-:W-:Y:S02]  /*112b0*/  FSETP.GTU.FTZ.AND P1, PT, R13, 20, PT ;  /* 0x41a000000d00780b */ /* 0x000fe40003f3c000 */
[----:B------:R-:W-:Y:S02]  /*112c0*/  PRMT R3, RZ, 0x5410, R3 ;  /* 0x00005410ff037816 */ /* 0x000fe40000000003 */
[----:B------:R-:W-:-:S02]  /*112d0*/  PRMT R5, RZ, 0x5410, R5 ;  /* 0x00005410ff057816 */ /* 0x000fc40000000005 */
[----:B------:R-:W-:Y:S01]  /*112e0*/  PRMT R7, RZ, 0x5410, R7 ;  /* 0x00005410ff077816 */ /* 0x000fe20000000007 */
        /* <DEDUP_REMOVED lines=23> */
[----:B------:R-:W1:Y:S08]  /*11460*/  @!P2 MUFU.EX2 R7, R7 ;  /* 0x000000070007a308 */ /* 0x000e700000000800 */
[----:B------:R-:W3:Y:S01]  /*11470*/  @!P4 MUFU.EX2 R11, R11 ;  /* 0x0000000b000bc308 */ /* 0x000ee20000000800 */
[----:B--2---:R-:W-:-:S07]  /*11480*/  @!P0 FADD.FTZ R3, R3, 1 ;  /* 0x3f80000003038421 */ /* 0x004fce0000010000 */
[----:B------:R-:W2:Y:S01]  /*11490*/  @!P5 MUFU.RCP R9, R9 ;  /* 0x000000090009d308 */ /* 0x000ea20000001000 */
[----:B0-----:R-:W-:-:S07]  /*114a0*/  @!P3 FADD.FTZ R5, R5, 1 ;  /* 0x3f8000000505b421 */ /* 0x001fce0000010000 */
[----:B------:R-:W0:Y:S01]  /*114b0*/  @!P1 MUFU.RCP R13, R13 ;  /* 0x0000000d000d9308 */ /* 0x000e220000001000 */
[----:B-1----:R-:W-:Y:S01]  /*114c0*/  @!P2 FADD.FTZ R7, R7, 1 ;  /* 0x3f8000000707a421 */ /* 0x002fe20000010000 */
[C---:B------:R-:W-:Y:S01]  /*114d0*/  IADD3 R39, R68.reuse, 0x3, RZ ;  /* 0x0000000344277810 */ /* 0x040fe20007ffe0ff */
[----:B---3--:R-:W-:Y:S01]  /*114e0*/  @!P4 FADD.FTZ R11, R11, 1 ;  /* 0x3f8000000b0bc421 */ /* 0x008fe20000010000 */
[----:B------:R-:W-:-:S04]  /*114f0*/  IADD3 R41, R68, 0x4, RZ ;  /* 0x0000000444297810 */ /* 0x000fc80007ffe0ff */
[----:B------:R1:W3:Y:S01]  /*11500*/  @!P0 MUFU.RCP R58, R3 ;  /* 0x00000003003a8308 */ /* 0x0002e20000001000 */
[----:B------:R-:W-:Y:S01]  /*11510*/  LEA.HI.SX32 R43, R41, R68, 0x1b ;  /* 0x00000044292b7211 */ /* 0x000fe200078fdaff */
[----:B--2---:R-:W-:Y:S02]  /*11520*/  @!P5 FMUL.FTZ R24, R24, R9 ;  /* 0x000000091818d220 */ /* 0x004fe40000410000 */
[----:B------:R-:W-:Y:S04]  /*11530*/  LDS.U16 R9, [R81+0x1a] ;  /* 0x00001a0051097984 */ /* 0x000fe80000000400 */
[----:B------:R2:W4:Y:S01]  /*11540*/  @!P3 MUFU.RCP R59, R5 ;  /* 0x00000005003bb308 */ /* 0x0005220000001000 */
[----:B-1----:R-:W-:Y:S01]  /*11550*/  IADD3 R3, R68, 0x6, RZ ;  /* 0x0000000644037810 */ /* 0x002fe20007ffe0ff */
[----:B0-----:R-:W-:-:S02]  /*11560*/  @!P1 FMUL.FTZ R26, R26, R13 ;  /* 0x0000000d1a1a9220 */ /* 0x001fc40000410000 */
[----:B------:R-:W-:Y:S04]  /*11570*/  LDS.U16 R13, [R81+0x1e] ;  /* 0x00001e00510d7984 */ /* 0x000fe80000000400 */
[----:B------:R0:W1:Y:S01]  /*11580*/  @!P2 MUFU.RCP R60, R7 ;  /* 0x00000007003ca308 */ /* 0x0000620000001000 */
[----:B--2---:R-:W-:Y:S02]  /*11590*/  IADD3 R5, R68, 0x9, RZ ;  /* 0x0000000944057810 */ /* 0x004fe40007ffe0ff */
[-C--:B------:R-:W-:Y:S02]  /*115a0*/  LEA.HI.SX32 R47, R3, R68.reuse, 0x1b ;  /* 0x00000044032f7211 */ /* 0x080fe400078fdaff */
[----:B0-----:R-:W-:-:S03]  /*115b0*/  LEA.HI.SX32 R7, R39, R68, 0x1b ;  /* 0x0000004427077211 */ /* 0x001fc600078fdaff */
[----:B------:R0:W2:Y:S01]  /*115c0*/  @!P4 MUFU.RCP R62, R11 ;  /* 0x0000000b003ec308 */ /* 0x0000a20000001000 */
[----:B------:R-:W-:Y:S01]  /*115d0*/  LEA.HI.SX32 R51, R5, R68, 0x1b ;  /* 0x0000004405337211 */ /* 0x000fe200078fdaff */
[----:B------:R-:W1:Y:S01]  /*115e0*/  LDS.U16 R3, [R81+0x14] ;  /* 0x0000140051037984 */ /* 0x000e620000000400 */
[----:B------:R-:W-:-:S03]  /*115f0*/  SHF.L.U32 R41, R7, 0x1, RZ ;  /* 0x0000000107297819 */ /* 0x000fc600000006ff */
[----:B------:R-:W1:Y:S04]  /*11600*/  LDS.U16 R5, [R81+0x16] ;  /* 0x0000160051057984 */ /* 0x000e680000000400 */
[----:B------:R-:W1:Y:S04]  /*11610*/  LDS.U16 R7, [R81+0x18] ;  /* 0x0000180051077984 */ /* 0x000e680000000400 */
[----:B0-----:R-:W0:Y:S01]  /*11620*/  LDS.U16 R11, [R81+0x1c] ;  /* 0x00001c00510b7984 */ /* 0x001e220000000400 */
[C---:B------:R-:W-:Y:S02]  /*11630*/  IADD3 R15, R68.reuse, 0x1, RZ ;  /* 0x00000001440f7810 */ /* 0x040fe40007ffe0ff */
[----:B------:R-:W-:-:S02]  /*11640*/  IADD3 R37, R68, 0x2, RZ ;  /* 0x0000000244257810 */ /* 0x000fc40007ffe0ff */
[C---:B------:R-:W-:Y:S02]  /*11650*/  IADD3 R45, R68.reuse, 0x5, RZ ;  /* 0x00000005442d7810 */ /* 0x040fe40007ffe0ff */
[----:B------:R-:W-:Y:S02]  /*11660*/  LEA.HI.SX32 R15, R15, R68, 0x1b ;  /* 0x000000440f0f7211 */ /* 0x000fe400078fdaff */
[----:B------:R-:W-:Y:S01]  /*11670*/  F2FP.BF16.PACK_AB R227, R227, R228 ;  /* 0x000000e4e3e3723e */ /* 0x000fe200000010ff */
[----:B------:R-:W-:Y:S01]  /*11680*/  BAR.SYNC.DEFER_BLOCKING 0x0 ;  /* 0x0000000000007b1d */ /* 0x000fe20000010000 */
[----:B------:R-:W-:Y:S01]  /*11690*/  LEA.HI.SX32 R37, R37, R68, 0x1b ;  /* 0x0000004425257211 */ /* 0x000fe200078fdaff */
[----:B---3--:R-:W-:Y:S01]  /*116a0*/  @!P0 FMUL.FTZ R21, R21, R58 ;  /* 0x0000003a15158220 */ /* 0x008fe20000410000 */
[----:B------:R-:W-:Y:S02]  /*116b0*/  IADD3 R49, R68, 0x7, RZ ;  /* 0x0000000744317810 */ /* 0x000fe40007ffe0ff */
[----:B------:R-:W-:-:S02]  /*116c0*/  F2FP.BF16.PACK_AB R225, R225, R226 ;  /* 0x000000e2e1e1723e */ /* 0x000fc400000010ff */
[----:B------:R-:W-:Y:S01]  /*116d0*/  IADD3 R50, R68, 0x8, RZ ;  /* 0x0000000844327810 */ /* 0x000fe20007ffe0ff */
[----:B----4-:R-:W-:Y:S01]  /*116e0*/  @!P3 FMUL.FTZ R22, R22, R59 ;  /* 0x0000003b1616b220 */ /* 0x010fe20000410000 */
[----:B------:R-:W-:Y:S02]  /*116f0*/  LEA.HI.SX32 R45, R45, R68, 0x1b ;  /* 0x000000442d2d7211 */ /* 0x000fe400078fdaff */
[----:B------:R-:W-:Y:S02]  /*11700*/  PRMT R58, R227, 0x7632, R58 ;  /* 0x00007632e33a7816 */ /* 0x000fe4000000003a */
[----:B------:R-:W-:Y:S02]  /*11710*/  SHF.L.U32 R15, R15, 0x1, RZ ;  /* 0x000000010f0f7819 */ /* 0x000fe400000006ff */
[----:B------:R-:W-:Y:S02]  /*11720*/  F2FP.BF16.PACK_AB R223, R223, R224 ;  /* 0x000000e0dfdf723e */ /* 0x000fe400000010ff */
[----:B------:R-:W-:-:S02]  /*11730*/  IADD3 R52, R68, 0xa, RZ ;  /* 0x0000000a44347810 */ /* 0x000fc40007ffe0ff */
[----:B------:R-:W-:Y:S02]  /*11740*/  SHF.L.U32 R39, R37, 0x1, RZ ;  /* 0x0000000125277819 */ /* 0x000fe400000006ff */
[C---:B------:R-:W-:Y:S02]  /*11750*/  IADD3 R53, R68.reuse, 0xb, RZ ;  /* 0x0000000b44357810 */ /* 0x040fe40007ffe0ff */
[----:B------:R-:W-:Y:S02]  /*11760*/  LEA.HI.SX32 R49, R49, R68, 0x1b ;  /* 0x0000004431317211 */ /* 0x000fe400078fdaff */
[----:B------:R-:W-:Y:S02]  /*11770*/  PRMT R59, R225, 0x7632, R59 ;  /* 0x00007632e13b7816 */ /* 0x000fe4000000003b */
[----:B------:R-:W-:Y:S01]  /*11780*/  F2FP.BF16.PACK_AB R221, R221, R222 ;  /* 0x000000dedddd723e */ /* 0x000fe200000010ff */
[----:B------:R-:W-:Y:S01]  /*11790*/  STS.U16 [R81], R227 ;  /* 0x000000e351007388 */ /* 0x000fe20000000400 */
[----:B------:R-:W-:-:S02]  /*117a0*/  IADD3 R54, R68, 0xc, RZ ;  /* 0x0000000c44367810 */ /* 0x000fc40007ffe0ff */
[----:B------:R-:W-:Y:S02]  /*117b0*/  LEA.HI.SX32 R50, R50, R68, 0x1b ;  /* 0x0000004432327211 */ /* 0x000fe400078fdaff */
[----:B------:R-:W-:Y:S01]  /*117c0*/  SHF.L.U32 R43, R43, 0x1, RZ ;  /* 0x000000012b2b7819 */ /* 0x000fe200000006ff */
[----:B-1----:R-:W-:Y:S01]  /*117d0*/  @!P2 FMUL.FTZ R23, R23, R60 ;  /* 0x0000003c1717a220 */ /* 0x002fe20000410000 */
[C---:B------:R-:W-:Y:S01]  /*117e0*/  IADD3 R55, R68.reuse, 0xd, RZ ;  /* 0x0000000d44377810 */ /* 0x040fe20007ffe0ff */
[----:B------:R1:W-:Y:S01]  /*117f0*/  STS.U16 [R15+0x2], R58 ;  /* 0x0000023a0f007388 */ /* 0x0003e20000000400 */
[----:B------:R-:W-:Y:S02]  /*11800*/  F2FP.BF16.PACK_AB R219, R219, R220 ;  /* 0x000000dcdbdb723e */ /* 0x000fe400000010ff */
[----:B------:R-:W-:Y:S02]  /*11810*/  PRMT R37, R223, 0x7632, R37 ;  /* 0x00007632df257816 */ /* 0x000fe40000000025 */
[----:B------:R-:W-:Y:S01]  /*11820*/  SHF.L.U32 R45, R45, 0x1, RZ ;  /* 0x000000012d2d7819 */ /* 0x000fe200000006ff */
[----:B------:R-:W-:Y:S01]  /*11830*/  STS.U16 [R39+0x4], R225 ;  /* 0x000004e127007388 */ /* 0x000fe20000000400 */
[----:B------:R-:W-:-:S02]  /*11840*/  IADD3 R56, R68, 0xe, RZ ;  /* 0x0000000e44387810 */ /* 0x000fc40007ffe0ff */
[-C--:B------:R-:W-:Y:S02]  /*11850*/  LEA.HI.SX32 R52, R52, R68.reuse, 0x1b ;  /* 0x0000004434347211 */ /* 0x080fe400078fdaff */
[----:B------:R-:W-:Y:S01]  /*11860*/  SHF.L.U32 R47, R47, 0x1, RZ ;  /* 0x000000012f2f7819 */ /* 0x000fe200000006ff */
[----:B------:R3:W-:Y:S01]  /*11870*/  STS.U16 [R41+0x6], R59 ;  /* 0x0000063b29007388 */ /* 0x0007e20000000400 */
[----:B------:R-:W-:Y:S02]  /*11880*/  IADD3 R57, R68, 0xf, RZ ;  /* 0x0000000f44397810 */ /* 0x000fe40007ffe0ff */
[----:B------:R-:W-:Y:S02]  /*11890*/  LEA.HI.SX32 R53, R53, R68, 0x1b ;  /* 0x0000004435357211 */ /* 0x000fe400078fdaff */
[----:B------:R-:W-:Y:S02]  /*118a0*/  PRMT R60, R221, 0x7632, R60 ;  /* 0x00007632dd3c7816 */ /* 0x000fe4000000003c */
[----:B------:R-:W-:-:S02]  /*118b0*/  SHF.L.U32 R49, R49, 0x1, RZ ;  /* 0x0000000131317819 */ /* 0x000fc400000006ff */
[----:B------:R-:W-:Y:S01]  /*118c0*/  F2FP.BF16.PACK_AB R217, R217, R218 ;  /* 0x000000dad9d9723e */ /* 0x000fe200000010ff */
[----:B------:R-:W-:Y:S01]  /*118d0*/  STS.U16 [R43+0x8], R223 ;  /* 0x000008df2b007388 */ /* 0x000fe20000000400 */
[-C--:B------:R-:W-:Y:S02]  /*118e0*/  LEA.HI.SX32 R54, R54, R68.reuse, 0x1b ;  /* 0x0000004436367211 */ /* 0x080fe400078fdaff */
[----:B------:R-:W-:Y:S01]  /*118f0*/  SHF.L.U32 R50, R50, 0x1, RZ ;  /* 0x0000000132327819 */ /* 0x000fe200000006ff */
[----:B------:R4:W-:Y:S01]  /*11900*/  STS.U16 [R45+0xa], R37 ;  /* 0x00000a252d007388 */ /* 0x0009e20000000400 */
[----:B------:R-:W-:Y:S02]  /*11910*/  LEA.HI.SX32 R55, R55, R68, 0x1b ;  /* 0x0000004437377211 */ /* 0x000fe400078fdaff */
[----:B-1----:R-:W-:Y:S02]  /*11920*/  PRMT R58, R219, 0x7632, R58 ;  /* 0x00007632db3a7816 */ /* 0x002fe4000000003a */
[----:B------:R-:W-:-:S02]  /*11930*/  SHF.L.U32 R51, R51, 0x1, RZ ;  /* 0x0000000133337819 */ /* 0x000fc400000006ff */
[----:B------:R-:W-:Y:S01]  /*11940*/  F2FP.BF16.PACK_AB R35, R35, R36 ;  /* 0x000000242323723e */ /* 0x000fe200000010ff */
[----:B------:R-:W-:Y:S01]  /*11950*/  STS.U16 [R47+0xc], R221 ;  /* 0x00000cdd2f007388 */ /* 0x000fe20000000400 */
[----:B------:R-:W-:Y:S02]  /*11960*/  LEA.HI.SX32 R56, R56, R68, 0x1b ;  /* 0x0000004438387211 */ /* 0x000fe400078fdaff */
[----:B------:R-:W-:Y:S02]  /*11970*/  SHF.L.U32 R52, R52, 0x1, RZ ;  /* 0x0000000134347819 */ /* 0x000fe400000006ff */
[----:B------:R-:W-:Y:S02]  /*11980*/  F2FP.BF16.PACK_AB R33, R33, R34 ;  /* 0x000000222121723e */ /* 0x000fe400000010ff */
[----:B------:R-:W-:Y:S01]  /*11990*/  ISETP.NE.AND P6, PT, R84, RZ, PT ;  /* 0x000000ff5400720c */ /* 0x000fe20003fc5270 */
[----:B------:R-:W-:Y:S01]  /*119a0*/  STS.U16 [R49+0xe], R60 ;  /* 0x00000e3c31007388 */ /* 0x000fe20000000400 */
[----:B------:R-:W-:-:S02]  /*119b0*/  LEA.HI.SX32 R57, R57, R68, 0x1b ;  /* 0x0000004439397211 */ /* 0x000fc400078fdaff */
[----:B---3--:R-:W-:Y:S02]  /*119c0*/  PRMT R59, R217, 0x7632, R59 ;  /* 0x00007632d93b7816 */ /* 0x008fe4000000003b */
[----:B------:R-:W-:Y:S01]  /*119d0*/  SHF.L.U32 R53, R53, 0x1, RZ ;  /* 0x0000000135357819 */ /* 0x000fe200000006ff */
[----:B------:R-:W-:Y:S01]  /*119e0*/  STS.U16 [R50+0x10], R219 ;  /* 0x000010db32007388 */ /* 0x000fe20000000400 */
[----:B------:R-:W-:Y:S02]  /*119f0*/  SHF.L.U32 R54, R54, 0x1, RZ ;  /* 0x0000000136367819 */ /* 0x000fe400000006ff */
[----:B------:R-:W-:Y:S01]  /*11a00*/  PRMT R36, R35, 0x7632, R36 ;  /* 0x0000763223247816 */ /* 0x000fe20000000024 */
[----:B------:R-:W-:Y:S01]  /*11a10*/  STS.U16 [R51+0x12], R58 ;  /* 0x0000123a33007388 */ /* 0x000fe20000000400 */
[----:B------:R-:W-:Y:S02]  /*11a20*/  SHF.L.U32 R55, R55, 0x1, RZ ;  /* 0x0000000137377819 */ /* 0x000fe400000006ff */
[----:B------:R-:W-:Y:S01]  /*11a30*/  PRMT R34, R33, 0x7610, R34 ;  /* 0x0000761021227816 */ /* 0x000fe20000000022 */
[----:B------:R-:W-:Y:S01]  /*11a40*/  STS.U16 [R52+0x14], R217 ;  /* 0x000014d934007388 */ /* 0x000fe20000000400 */
[----:B------:R-:W-:-:S02]  /*11a50*/  SHF.L.U32 R56, R56, 0x1, RZ ;  /* 0x0000000138387819 */ /* 0x000fc400000006ff */
[----:B----4-:R-:W-:Y:S01]  /*11a60*/  PRMT R37, R33, 0x7632, R37 ;  /* 0x0000763221257816 */ /* 0x010fe20000000025 */
[----:B------:R-:W-:Y:S01]  /*11a70*/  STS.U16 [R53+0x16], R59 ;  /* 0x0000163b35007388 */ /* 0x000fe20000000400 */
[----:B------:R-:W-:-:S03]  /*11a80*/  SHF.L.U32 R57, R57, 0x1, RZ ;  /* 0x0000000139397819 */ /* 0x000fc600000006ff */
[----:B------:R-:W-:Y:S04]  /*11a90*/  STS.U16 [R54+0x18], R35 ;  /* 0x0000182336007388 */ /* 0x000fe80000000400 */
[----:B------:R-:W-:Y:S01]  /*11aa0*/  STS.U16 [R55+0x1a], R36 ;  /* 0x00001a2437007388 */ /* 0x000fe20000000400 */
[----:B------:R-:W-:-:S03]  /*11ab0*/  PRMT R3, RZ, 0x5410, R3 ;  /* 0x00005410ff037816 */ /* 0x000fc60000000003 */
        /* <DEDUP_REMOVED lines=23> */
[----:B------:R-:W-:Y:S02]  /*11c30*/  PRMT R5, RZ, 0x5410, R5 ;  /* 0x00005410ff057816 */ /* 0x000fe40000000005 */
[----:B------:R-:W-:Y:S02]  /*11c40*/  PRMT R7, RZ, 0x5410, R7 ;  /* 0x00005410ff077816 */ /* 0x000fe40000000007 */
[----:B------:R-:W-:Y:S01]  /*11c50*/  PRMT R9, RZ, 0x5410, R9 ;  /* 0x00005410ff097816 */ /* 0x000fe20000000009 */
[----:B------:R-:W-:Y:S01]  /*11c60*/  FADD.FTZ R5, R5, UR5 ;  /* 0x0000000505057e21 */ /* 0x000fe20008010000 */
[----:B0-----:R-:W-:Y:S01]  /*11c70*/  PRMT R11, RZ, 0x5410, R11 ;  /* 0x00005410ff0b7816 */ /* 0x001fe2000000000b */
[----:B------:R-:W-:-:S02]  /*11c80*/  FADD.FTZ R7, R7, UR5 ;  /* 0x0000000507077e21 */ /* 0x000fc40008010000 */
[----:B--2---:R-:W-:Y:S01]  /*11c90*/  @!P4 FMUL.FTZ R25, R25, R62 ;  /* 0x0000003e1919c220 */ /* 0x004fe20000410000 */
[----:B------:R-:W-:Y:S01]  /*11ca0*/  FSETP.GTU.FTZ.AND P4, PT, R5, 20, PT ;  /* 0x41a000000500780b */ /* 0x000fe20003f9c000 */
[----:B------:R-:W-:Y:S02]  /*11cb0*/  @!P5 FMUL.FTZ R3, R3, -1.4426950216293334961 ;  /* 0xbfb8aa3b0303d820 */ /* 0x000fe40000410000 */
[----:B------:R-:W-:Y:S01]  /*11cc0*/  FADD.FTZ R9, R9, UR5 ;  /* 0x0000000509097e21 */ /* 0x000fe20008010000 */
[----:B------:R-:W-:Y:S01]  /*11cd0*/  FSETP.GTU.FTZ.AND P3, PT, R7, 20, PT ;  /* 0x41a000000700780b */ /* 0x000fe20003f7c000 */
[----:B------:R-:W-:Y:S02]  /*11ce0*/  FADD.FTZ R11, R11, UR5 ;  /* 0x000000050b0b7e21 */ /* 0x000fe40008010000 */
[----:B------:R-:W0:Y:S01]  /*11cf0*/  @!P5 MUFU.EX2 R3, R3 ;  /* 0x000000030003d308 */ /* 0x000e220000000800 */
        /* <DEDUP_REMOVED lines=11> */
[----:B0-----:R-:W-:-:S02]  /*11db0*/  @!P5 FADD.FTZ R3, R3, 1 ;  /* 0x3f8000000303d421 */ /* 0x001fc40000010000 */
[----:B------:R-:W-:-:S05]  /*11dc0*/  FSETP.GTU.FTZ.AND P2, PT, R13, 20, PT ;  /* 0x41a000000d00780b */ /* 0x000fca0003f5c000 */
[----:B------:R-:W0:Y:S08]  /*11dd0*/  @!P0 MUFU.EX2 R9, R9 ;  /* 0x0000000900098308 */ /* 0x000e300000000800 */
[----:B------:R-:W2:Y:S08]  /*11de0*/  @!P1 MUFU.EX2 R11, R11 ;  /* 0x0000000b000b9308 */ /* 0x000eb00000000800 */
[----:B-1----:R-:W1:Y:S01]  /*11df0*/  @!P5 MUFU.RCP R34, R3 ;  /* 0x000000030022d308 */ /* 0x002e620000001000 */
[----:B---3--:R-:W-:-:S02]  /*11e00*/  @!P4 FADD.FTZ R5, R5, 1 ;  /* 0x3f8000000505c421 */ /* 0x008fc40000010000 */
[----:B----4-:R-:W-:Y:S02]  /*11e10*/  @!P3 FADD.FTZ R7, R7, 1 ;  /* 0x3f8000000707b421 */ /* 0x010fe40000010000 */
[----:B------:R-:W-:Y:S02]  /*11e20*/  @!P2 FMUL.FTZ R13, R13, -1.4426950216293334961 ;  /* 0xbfb8aa3b0d0da820 */ /* 0x000fe40000410000 */
[----:B0-----:R-:W-:Y:S01]  /*11e30*/  @!P0 FADD.FTZ R9, R9, 1 ;  /* 0x3f80000009098421 */ /* 0x001fe20000010000 */
[----:B------:R-:W0:Y:S01]  /*11e40*/  @!P4 MUFU.RCP R5, R5 ;  /* 0x000000050005c308 */ /* 0x000e220000001000 */
[----:B--2---:R-:W-:Y:S01]  /*11e50*/  @!P1 FADD.FTZ R11, R11, 1 ;  /* 0x3f8000000b0b9421 */ /* 0x004fe20000010000 */
[----:B------:R-:W-:-:S06]  /*11e60*/  UIMAD UR7, UR13, UR8, URZ ;  /* 0x000000080d0772a4 */ /* 0x000fcc000f8e023f */
[----:B------:R-:W2:Y:S01]  /*11e70*/  @!P3 MUFU.RCP R36, R7 ;  /* 0x000000070024b308 */ /* 0x000ea20000001000 */
[----:B-1----:R-:W-:Y:S01]  /*11e80*/  @!P5 FMUL.FTZ R27, R27, R34 ;  /* 0x000000221b1bd220 */ /* 0x002fe20000410000 */
[----:B------:R-:W-:Y:S01]  /*11e90*/  ISETP.GE.AND P5, PT, R82, R93, PT ;  /* 0x0000005d5200720c */ /* 0x000fe20003fa6270 */
[----:B------:R-:W-:-:S05]  /*11ea0*/  UIMAD UR25, UR12, UR9, UR7 ;  /* 0x000000090c1972a4 */ /* 0x000fca000f8e0207 */
[----:B------:R-:W1:Y:S01]  /*11eb0*/  @!P2 MUFU.EX2 R13, R13 ;  /* 0x0000000d000da308 */ /* 0x000e620000000800 */
[----:B------:R-:W-:Y:S02]  /*11ec0*/  UIMAD UR7, UR13, UR34, URZ ;  /* 0x000000220d0772a4 */ /* 0x000fe4000f8e023f */
[----:B------:R-:W-:-:S05]  /*11ed0*/  UIMAD.WIDE.U32 UR36, UR12, UR8, URZ ;  /* 0x000000080c2472a5 */ /* 0x000fca000f8e003f */
[----:B------:R-:W3:Y:S08]  /*11ee0*/  @!P0 MUFU.RCP R9, R9 ;  /* 0x0000000900098308 */ /* 0x000ef00000001000 */
[----:B------:R4:W1:Y:S01]  /*11ef0*/  @!P1 MUFU.RCP R58, R11 ;  /* 0x0000000b003a9308 */ /* 0x0008620000001000 */
[----:B------:R-:W-:Y:S01]  /*11f00*/  UIMAD UR38, UR12, UR35, UR7 ;  /* 0x000000230c2672a4 */ /* 0x000fe2000f8e0207 */
[----:B------:R-:W-:Y:S01]  /*11f10*/  BSSY B0, `(.L_x_5517) ;  /* 0x0000014000007945 */ /* 0x000fe20003800000 */
[----:B------:R-:W-:-:S02]  /*11f20*/  UIMAD.WIDE.U32 UR8, UR12, UR34, URZ ;  /* 0x000000220c0872a5 */ /* 0x000fc4000f8e003f */
[----:B------:R-:W-:Y:S01]  /*11f30*/  UIADD3 UR7, UR37, UR25, URZ ;  /* 0x0000001925077290 */ /* 0x000fe2000fffe03f */
[----:B0-----:R-:W-:Y:S02]  /*11f40*/  @!P4 FMUL.FTZ R28, R28, R5 ;  /* 0x000000051c1cc220 */ /* 0x001fe40000410000 */
        /* <DEDUP_REMOVED lines=16> */
.L_x_5518:
[----:B---34-:R-:W-:Y:S05]  /*12050*/  BSYNC B0 ;  /* 0x0000000000007941 */ /* 0x018fea0003800000 */
.L_x_5517:
[----:B0-----:R-:W2:Y:S01]  /*12060*/  LDL.LU R37, [R1+0xc] ;  /* 0x00000c0001257983 */ /* 0x001ea20000300800 */
[----:B------:R-:W-:Y:S01]  /*12070*/  ULDC.64 UR34, c[0x0][0x2e0] ;  /* 0x0000b80000227ab9 */ /* 0x000fe20000000a00 */
[----:B-1----:R-:W-:Y:S01]  /*12080*/  @!P2 FADD.FTZ R13, R13, 1 ;  /* 0x3f8000000d0da421 */ /* 0x002fe20000010000 */
[----:B------:R-:W-:Y:S01]  /*12090*/  UMOV UR37, UR7 ;  /* 0x0000000700257c82 */ /* 0x000fe20008000000 */
[----:B------:R-:W-:Y:S01]  /*120a0*/  LEA R34, P3, R82, c[0x0][0x330], 0x1 ;  /* 0x0000cc0052227a11 */ /* 0x000fe200078608ff */
[----:B------:R-:W-:Y:S01]  /*120b0*/  UIMAD.WIDE.U32 UR36, UR10, UR34, UR36 ;  /* 0x000000220a2472a5 */ /* 0x000fe2000f8e0024 */
[----:B------:R-:W-:Y:S01]  /*120c0*/  SHF.R.S32.HI R3, RZ, 0x1f, R82 ;  /* 0x0000001fff037819 */ /* 0x000fe20000011452 */
[----:B------:R-:W-:Y:S01]  /*120d0*/  UIMAD UR34, UR11, UR34, URZ ;  /* 0x000000220b2272a4 */ /* 0x000fe2000f8e023f */
[----:B------:R-:W0:Y:S01]  /*120e0*/  @!P2 MUFU.RCP R13, R13 ;  /* 0x0000000d000da308 */ /* 0x000e220000001000 */
[----:B------:R-:W-:Y:S01]  /*120f0*/  UIADD3 UR7, UP0, UR26, UR36, URZ ;  /* 0x000000241a077290 */ /* 0x000fe2000ff1e03f */
[----:B------:R-:W-:Y:S01]  /*12100*/  @!P0 FMUL.FTZ R30, R30, R9 ;  /* 0x000000091e1e8220 */ /* 0x000fe20000410000 */
        /* <DEDUP_REMOVED lines=38> */
[----:B------:R-:W-:Y:S01]  /*12370*/  @!P1 STG.E.U16 [R34.64+-0x440], R91 ;  /* 0xfffbc05b22009986 */ /* 0x000fe2000c101520 */
[----:B------:R-:W-:-:S02]  /*12380*/  F2FP.BF16.PACK_AB R5, R26, R25 ;  /* 0x000000191a05723e */ /* 0x000fc400000010ff */
[----:B------:R-:W-:Y:S02]  /*12390*/  F2FP.BF16.PACK_AB R7, R28, R27 ;  /* 0x0000001b1c07723e */ /* 0x000fe400000010ff */
[----:B------:R-:W-:Y:S01]  /*123a0*/  PRMT R33, R5, 0x7632, R33 ;  /* 0x0000763205217816 */ /* 0x000fe20000000021 */
[----:B------:R-:W-:Y:S01]  /*123b0*/  UIADD3 UR7, UR9, UR38, URZ ;  /* 0x0000002609077290 */ /* 0x000fe2000fffe03f */
[----:B------:R-:W-:Y:S01]  /*123c0*/  BSSY B0, `(.L_x_5519) ;  /* 0x0000059000007945 */ /* 0x000fe20003800000 */
[----:B------:R-:W-:Y:S01]  /*123d0*/  BAR.SYNC.DEFER_BLOCKING 0x0 ;  /* 0x0000000000007b1d */ /* 0x000fe20000010000 */
[----:B--2---:R-:W-:-:S04]  /*123e0*/  FADD.FTZ R3, R17, R37 ;  /* 0x0000002511037221 */ /* 0x004fc80000010000 */
[----:B------:R-:W-:Y:S01]  /*123f0*/  FADD.FTZ R36, R3, R18 ;  /* 0x0000001203247221 */ /* 0x000fe20000010000 */
[----:B------:R-:W-:-:S03]  /*12400*/  F2FP.BF16.PACK_AB R17, R18, R17 ;  /* 0x000000111211723e */ /* 0x000fc600000010ff */
[----:B------:R-:W-:Y:S01]  /*12410*/  FADD.FTZ R3, R36, R19 ;  /* 0x0000001324037221 */ /* 0x000fe20000010000 */
[----:B------:R-:W-:-:S03]  /*12420*/  F2FP.BF16.PACK_AB R19, R20, R19 ;  /* 0x000000131413723e */ /* 0x000fc600000010ff */
[--C-:B------:R-:W-:Y:S01]  /*12430*/  FADD.FTZ R18, R3, R20.reuse ;  /* 0x0000001403127221 */ /* 0x100fe20000010000 */
[----:B------:R-:W-:Y:S02]  /*12440*/  F2FP.BF16.PACK_AB R3, R22, R21 ;  /* 0x000000151603723e */ /* 0x000fe400000010ff */
[----:B------:R-:W-:Y:S02]  /*12450*/  PRMT R9, R17, 0x7632, R9 ;  /* 0x0000763211097816 */ /* 0x000fe40000000009 */
[C---:B------:R-:W-:Y:S02]  /*12460*/  PRMT R13, R3.reuse, 0x7610, R13 ;  /* 0x00007610030d7816 */ /* 0x040fe4000000000d */
[----:B------:R-:W-:Y:S02]  /*12470*/  PRMT R20, R3, 0x7632, R20 ;  /* 0x0000763203147816 */ /* 0x000fe40000000014 */
[----:B------:R-:W-:Y:S02]  /*12480*/  F2FP.BF16.PACK_AB R3, R24, R23 ;  /* 0x000000171803723e */ /* 0x000fe400000010ff */
[----:B------:R-:W-:Y:S01]  /*12490*/  PRMT R11, R19, 0x7632, R11 ;  /* 0x00007632130b7816 */ /* 0x000fe2000000000b */
[----:B------:R0:W-:Y:S04]  /*124a0*/  STS.U16 [R81], R17 ;  /* 0x0000001151007388 */ /* 0x0001e80000000400 */
[----:B------:R1:W-:Y:S04]  /*124b0*/  STS.U16 [R15+0x2], R9 ;  /* 0x000002090f007388 */ /* 0x0003e80000000400 */
[----:B------:R-:W-:Y:S01]  /*124c0*/  STS.U16 [R39+0x4], R19 ;  /* 0x0000041327007388 */ /* 0x000fe20000000400 */
[----:B0-----:R-:W-:-:S03]  /*124d0*/  PRMT R17, R3, 0x7610, R17 ;  /* 0x0000761003117816 */ /* 0x001fc60000000011 */
[----:B------:R0:W-:Y:S01]  /*124e0*/  STS.U16 [R41+0x6], R11 ;  /* 0x0000060b29007388 */ /* 0x0001e20000000400 */
[----:B-1----:R-:W-:Y:S02]  /*124f0*/  PRMT R9, R3, 0x7632, R9 ;  /* 0x0000763203097816 */ /* 0x002fe40000000009 */
[----:B------:R-:W-:Y:S01]  /*12500*/  PRMT R15, R5, 0x7610, R15 ;  /* 0x00007610050f7816 */ /* 0x000fe2000000000f */
[----:B------:R1:W-:Y:S01]  /*12510*/  STS.U16 [R43+0x8], R13 ;  /* 0x0000080d2b007388 */ /* 0x0003e20000000400 */
[----:B------:R-:W-:Y:S02]  /*12520*/  F2FP.BF16.PACK_AB R3, R30, R29 ;  /* 0x0000001d1e03723e */ /* 0x000fe400000010ff */
[----:B------:R-:W-:Y:S01]  /*12530*/  F2FP.BF16.PACK_AB R5, R32, R31 ;  /* 0x0000001f2005723e */ /* 0x000fe200000010ff */
[----:B------:R2:W-:Y:S01]  /*12540*/  STS.U16 [R45+0xa], R20 ;  /* 0x00000a142d007388 */ /* 0x0005e20000000400 */
[----:B0-----:R-:W-:-:S03]  /*12550*/  PRMT R11, R7, 0x7632, R11 ;  /* 0x00007632070b7816 */ /* 0x001fc6000000000b */
[----:B------:R0:W-:Y:S01]  /*12560*/  STS.U16 [R47+0xc], R17 ;  /* 0x00000c112f007388 */ /* 0x0001e20000000400 */
[C---:B------:R-:W-:Y:S02]  /*12570*/  PRMT R19, R3.reuse, 0x7632, R19 ;  /* 0x0000763203137816 */ /* 0x040fe40000000013 */
        /* <DEDUP_REMOVED lines=61> */
.L_x_5520:
[----:B-1----:R-:W-:Y:S05]  /*12950*/  BSYNC B0 ;  /* 0x0000000000007941 */ /* 0x002fea0003800000 */
.L_x_5519:
[----:B------:R-:W-:Y:S01]  /*12960*/  ULDC.64 UR34, c[0x0][0x300] ;  /* 0x0000c00000227ab9 */ /* 0x000fe20000000a00 */
[----:B------:R-:W-:Y:S01]  /*12970*/  SHF.L.U32 R18, R82, 0x1, RZ ;  /* 0x0000000152127819 */ /* 0x000fe200000006ff */
        /* <DEDUP_REMOVED lines=59> */
.L_x_5377:
        /* <DEDUP_REMOVED lines=32> */
.L_x_5523:
[----:B------:R-:W-:Y:S05]  /*12f30*/  BSYNC B0 ;  /* 0x0000000000007941 */ /* 0x000fea0003800000 */
.L_x_5522:
        /* <DEDUP_REMOVED lines=31> */
.L_x_5525:
[----:B------:R-:W3:Y:S02]  /*13130*/  S2R R11, SR_TID.X ;  /* 0x00000000000b7919 */ /* 0x000ee40000002100 */
.L_x_5526:
[----:B------:R-:W-:Y:S05]  /*13140*/  BSYNC B0 ;  /* 0x0000000000007941 */ /* 0x000fea0003800000 */
.L_x_5524:
        /* <DEDUP_REMOVED lines=12> */
.L_x_5527:
        /* <DEDUP_REMOVED lines=32> */
.L_x_5420:
[----:B------:R-:W-:Y:S01]  /*13410*/  HFMA2.MMA R66, -RZ, RZ, 0, 5.9604644775390625e-08 ;  /* 0x00000001ff427435 */ /* 0x000fe200000001ff */
[----:B------:R-:W-:-:S02]  /*13420*/  MOV R65, R240 ;  /* 0x000000f000417202 */ /* 0x000fc40000000f00 */
[----:B------:R-:W-:Y:S02]  /*13430*/  MOV R245, RZ ;  /* 0x000000ff00f57202 */ /* 0x000fe40000000f00 */
[----:B------:R-:W-:Y:S02]  /*13440*/  MOV R244, 0xffffffff ;  /* 0xffffffff00f47802 */ /* 0x000fe40000000f00 */
[----:B------:R-:W-:Y:S02]  /*13450*/  MOV R64, 0x13470 ;  /* 0x0001347000407802 */ /* 0x000fe40000000f00 */
[----:B------:R-:W-:Y:S05]  /*13460*/  CALL.REL.NOINC `($__internal_131_$__cuda_sm70_shflsync_up) ;  /* 0x00001e7000007944 */ /* 0x000fea0003c00000 */
[----:B-1----:R-:W-:Y:S01]  /*13470*/  MOV R67, R66 ;  /* 0x0000004200437202 */ /* 0x002fe20000000f00 */
[----:B------:R-:W-:Y:S05]  /*13480*/  BRA `(.L_x_5528) ;  /* 0xffff74e000007947 */ /* 0x000fea000383ffff */
.L_x_5421:
[----:B------:R-:W-:Y:S01]  /*13490*/  HFMA2.MMA R66, -RZ, RZ, 0, 5.9604644775390625e-08 ;  /* 0x00000001ff427435 */ /* 0x000fe200000001ff */
[----:B------:R-:W-:Y:S02]  /*134a0*/  MOV R65, R68 ;  /* 0x0000004400417202 */ /* 0x000fe40000000f00 */
[----:B------:R-:W-:Y:S02]  /*134b0*/  MOV R245, RZ ;  /* 0x000000ff00f57202 */ /* 0x000fe40000000f00 */
[----:B------:R-:W-:-:S02]  /*134c0*/  MOV R244, 0xffffffff ;  /* 0xffffffff00f47802 */ /* 0x000fc40000000f00 */
[----:B------:R-:W-:Y:S02]  /*134d0*/  MOV R64, 0x134f0 ;  /* 0x000134f000407802 */ /* 0x000fe40000000f00 */
[----:B01----:R-:W-:Y:S05]  /*134e0*/  CALL.REL.NOINC `($__internal_131_$__cuda_sm70_shflsync_up) ;  /* 0x00001df000007944 */ /* 0x003fea0003c00000 */
[----:B-1----:R-:W-:Y:S01]  /*134f0*/  MOV R69, R66 ;  /* 0x0000004200457202 */ /* 0x002fe20000000f00 */
[----:B------:R-:W-:Y:S01]  /*13500*/  HFMA2.MMA R66, -RZ, RZ, 0, 5.9604644775390625e-08 ;  /* 0x00000001ff427435 */ /* 0x000fe200000001ff */
[----:B------:R-:W-:Y:S02]  /*13510*/  MOV R65, R70 ;  /* 0x0000004600417202 */ /* 0x000fe40000000f00 */
[----:B------:R-:W-:Y:S02]  /*13520*/  MOV R245, RZ ;  /* 0x000000ff00f57202 */ /* 0x000fe40000000f00 */
[----:B------:R-:W-:Y:S02]  /*13530*/  MOV R244, 0xffffffff ;  /* 0xffffffff00f47802 */ /* 0x000fe40000000f00 */
[----:B------:R-:W-:Y:S02]  /*13540*/  MOV R64, 0x13560 ;  /* 0x0001356000407802 */ /* 0x000fe40000000f00 */
[----:B------:R-:W-:Y:S05]  /*13550*/  CALL.REL.NOINC `($__internal_131_$__cuda_sm70_shflsync_up) ;  /* 0x00001d8000007944 */ /* 0x000fea0003c00000 */
[----:B-1----:R-:W-:Y:S01]  /*13560*/  MOV R71, R66 ;  /* 0x0000004200477202 */ /* 0x002fe20000000f00 */
[----:B------:R-:W-:Y:S01]  /*13570*/  HFMA2.MMA R66, -RZ, RZ, 0, 5.9604644775390625e-08 ;  /* 0x00000001ff427435 */ /* 0x000fe200000001ff */
[----:B------:R-:W-:-:S02]  /*13580*/  MOV R65, R241 ;  /* 0x000000f100417202 */ /* 0x000fc40000000f00 */
[----:B------:R-:W-:Y:S02]  /*13590*/  MOV R245, RZ ;  /* 0x000000ff00f57202 */ /* 0x000fe40000000f00 */
[----:B------:R-:W-:Y:S02]  /*135a0*/  MOV R244, 0xffffffff ;  /* 0xffffffff00f47802 */ /* 0x000fe40000000f00 */
[----:B------:R-:W-:Y:S02]  /*135b0*/  MOV R64, 0x135d0 ;  /* 0x000135d000407802 */ /* 0x000fe40000000f00 */
[----:B------:R-:W-:Y:S05]  /*135c0*/  CALL.REL.NOINC `($__internal_131_$__cuda_sm70_shflsync_up) ;  /* 0x00001d1000007944 */ /* 0x000fea0003c00000 */
        /* <DEDUP_REMOVED lines=20> */
[----:B------:R-:W-:Y:S05]  /*13710*/  CALL.REL.NOINC `($__internal_131_$__cuda_sm70_shflsync_up) ;  /* 0x00001bc000007944 */ /* 0x000fea0003c00000 */
[----:B-1----:R-:W-:Y:S01]  /*13720*/  MOV R67, R66 ;  /* 0x0000004200437202 */ /* 0x002fe20000000f00 */
[----:B------:R-:W-:Y:S01]  /*13730*/  HFMA2.MMA R66, -RZ, RZ, 0, 1.1920928955078125e-07 ;  /* 0x00000002ff427435 */ /* 0x000fe200000001ff */
[----:B------:R-:W-:Y:S02]  /*13740*/  MOV R65, R68 ;  /* 0x0000004400417202 */ /* 0x000fe40000000f00 */
[----:B------:R-:W-:Y:S02]  /*13750*/  MOV R245, RZ ;  /* 0x000000ff00f57202 */ /* 0x000fe40000000f00 */
[----:B------:R-:W-:-:S02]  /*13760*/  MOV R244, 0xffffffff ;  /* 0xffffffff00f47802 */ /* 0x000fc40000000f00 */
[----:B------:R-:W-:Y:S02]  /*13770*/  MOV R64, 0x13790 ;  /* 0x0001379000407802 */ /* 0x000fe40000000f00 */
[----:B------:R-:W-:Y:S05]  /*13780*/  CALL.REL.NOINC `($__internal_131_$__cuda_sm70_shflsync_up) ;  /* 0x00001b5000007944 */ /* 0x000fea0003c00000 */
[----:B-1----:R-:W-:Y:S01]  /*13790*/  MOV R69, R66 ;  /* 0x0000004200457202 */ /* 0x002fe20000000f00 */
[----:B------:R-:W-:Y:S01]  /*137a0*/  HFMA2.MMA R66, -RZ, RZ, 0, 1.1920928955078125e-07 ;  /* 0x00000002ff427435 */ /* 0x000fe200000001ff */
[----:B------:R-:W-:Y:S02]  /*137b0*/  MOV R65, R70 ;  /* 0x0000004600417202 */ /* 0x000fe40000000f00 */
[----:B------:R-:W-:Y:S02]  /*137c0*/  MOV R245, RZ ;  /* 0x000000ff00f57202 */ /* 0x000fe40000000f00 */
[----:B------:R-:W-:Y:S02]  /*137d0*/  MOV R244, 0xffffffff ;  /* 0xffffffff00f47802 */ /* 0x000fe40000000f00 */
[----:B------:R-:W-:Y:S02]  /*137e0*/  MOV R64, 0x13800 ;  /* 0x0001380000407802 */ /* 0x000fe40000000f00 */
[----:B------:R-:W-:Y:S05]  /*137f0*/  CALL.REL.NOINC `($__internal_131_$__cuda_sm70_shflsync_up) ;  /* 0x00001ae000007944 */ /* 0x000fea0003c00000 */
[----:B-1----:R-:W-:Y:S01]  /*13800*/  MOV R71, R66 ;  /* 0x0000004200477202 */ /* 0x002fe20000000f00 */
[----:B------:R-:W-:Y:S01]  /*13810*/  HFMA2.MMA R66, -RZ, RZ, 0, 1.1920928955078125e-07 ;  /* 0x00000002ff427435 */ /* 0x000fe200000001ff */
[----:B------:R-:W-:-:S02]  /*13820*/  MOV R65, R241 ;  /* 0x000000f100417202 */ /* 0x000fc40000000f00 */
[----:B------:R-:W-:Y:S02]  /*13830*/  MOV R245, RZ ;  /* 0x000000ff00f57202 */ /* 0x000fe40000000f00 */
[----:B------:R-:W-:Y:S02]  /*13840*/  MOV R244, 0xffffffff ;  /* 0xffffffff00f47802 */ /* 0x000fe40000000f00 */
[----:B------:R-:W-:Y:S02]  /*13850*/  MOV R64, 0x13870 ;  /* 0x0001387000407802 */ /* 0x000fe40000000f00 */
[----:B------:R-:W-:Y:S05]  /*13860*/  CALL.REL.NOINC `($__internal_131_$__cuda_sm70_shflsync_up) ;  /* 0x00001a7000007944 */ /* 0x000fea0003c00000 */
        /* <DEDUP_REMOVED lines=19> */
[----:B------:R-:W-:Y:S05]  /*139a0*/  CALL.REL.NOINC `($__internal_131_$__cuda_sm70_shflsync_up) ;  /* 0x0000193000007944 */ /* 0x000fea0003c00000 */
[----:B-1----:R-:W-:Y:S01]  /*139b0*/  MOV R67, R66 ;  /* 0x0000004200437202 */ /* 0x002fe20000000f00 */
[----:B------:R-:W-:Y:S01]  /*139c0*/  HFMA2.MMA R66, -RZ, RZ, 0, 2.384185791015625e-07 ;  /* 0x00000004ff427435 */ /* 0x000fe200000001ff */
[----:B------:R-:W-:Y:S02]  /*139d0*/  MOV R65, R68 ;  /* 0x0000004400417202 */ /* 0x000fe40000000f00 */
[----:B------:R-:W-:Y:S02]  /*139e0*/  MOV R245, RZ ;  /* 0x000000ff00f57202 */ /* 0x000fe40000000f00 */
[----:B------:R-:W-:-:S02]  /*139f0*/  MOV R244, 0xffffffff ;  /* 0xffffffff00f47802 */ /* 0x000fc40000000f00 */
[----:B------:R-:W-:Y:S02]  /*13a00*/  MOV R64, 0x13a20 ;  /* 0x00013a2000407802 */ /* 0x000fe40000000f00 */
[----:B------:R-:W-:Y:S05]  /*13a10*/  CALL.REL.NOINC `($__internal_131_$__cuda_sm70_shflsync_up) ;  /* 0x000018c000007944 */ /* 0x000fea0003c00000 */
[----:B-1----:R-:W-:Y:S01]  /*13a20*/  MOV R69, R66 ;  /* 0x0000004200457202 */ /* 0x002fe20000000f00 */
[----:B------:R-:W-:Y:S01]  /*13a30*/  HFMA2.MMA R66, -RZ, RZ, 0, 2.384185791015625e-07 ;  /* 0x00000004ff427435 */ /* 0x000fe200000001ff */
[----:B------:R-:W-:Y:S02]  /*13a40*/  MOV R65, R71 ;  /* 0x0000004700417202 */ /* 0x000fe40000000f00 */
[----:B------:R-:W-:Y:S02]  /*13a50*/  MOV R245, RZ ;  /* 0x000000ff00f57202 */ /* 0x000fe40000000f00 */
[----:B------:R-:W-:Y:S02]  /*13a60*/  MOV R244, 0xffffffff ;  /* 0xffffffff00f47802 */ /* 0x000fe40000000f00 */
[----:B------:R-:W-:Y:S02]  /*13a70*/  MOV R64, 0x13a90 ;  /* 0x00013a9000407802 */ /* 0x000fe40000000f00 */
[----:B------:R-:W-:Y:S05]  /*13a80*/  CALL.REL.NOINC `($__internal_131_$__cuda_sm70_shflsync_up) ;  /* 0x0000185000007944 */ /* 0x000fea0003c00000 */
[----:B-1----:R-:W-:Y:S01]  /*13a90*/  MOV R241, R66 ;  /* 0x0000004200f17202 */ /* 0x002fe20000000f00 */
[----:B------:R-:W-:Y:S01]  /*13aa0*/  HFMA2.MMA R66, -RZ, RZ, 0, 2.384185791015625e-07 ;  /* 0x00000004ff427435 */ /* 0x000fe200000001ff */
        /* <DEDUP_REMOVED lines=22> */
[----:B------:R-:W-:Y:S05]  /*13c10*/  CALL.REL.NOINC `($__internal_131_$__cuda_sm70_shflsync_up) ;  /* 0x000016c000007944 */ /* 0x000fea0003c00000 */
[----:B-1----:R-:W-:Y:S01]  /*13c20*/  MOV R67, R66 ;  /* 0x0000004200437202 */ /* 0x002fe20000000f00 */
[----:B------:R-:W-:Y:S01]  /*13c30*/  HFMA2.MMA R66, -RZ, RZ, 0, 4.76837158203125e-07 ;  /* 0x00000008ff427435 */ /* 0x000fe200000001ff */
[----:B------:R-:W-:Y:S02]  /*13c40*/  MOV R65, R68 ;  /* 0x0000004400417202 */ /* 0x000fe40000000f00 */
[----:B------:R-:W-:Y:S02]  /*13c50*/  MOV R245, RZ ;  /* 0x000000ff00f57202 */ /* 0x000fe40000000f00 */
[----:B------:R-:W-:Y:S02]  /*13c60*/  MOV R244, 0xffffffff ;  /* 0xffffffff00f47802 */ /* 0x000fe40000000f00 */
[----:B------:R-:W-:Y:S02]  /*13c70*/  MOV R64, 0x13c90 ;  /* 0x00013c9000407802 */ /* 0x000fe40000000f00 */
[----:B------:R-:W-:Y:S05]  /*13c80*/  CALL.REL.NOINC `($__internal_131_$__cuda_sm70_shflsync_up) ;  /* 0x0000165000007944 */ /* 0x000fea0003c00000 */
[----:B-1----:R-:W-:Y:S01]  /*13c90*/  MOV R69, R66 ;  /* 0x0000004200457202 */ /* 0x002fe20000000f00 */
[----:B------:R-:W-:Y:S01]  /*13ca0*/  HFMA2.MMA R66, -RZ, RZ, 0, 4.76837158203125e-07 ;  /* 0x00000008ff427435 */ /* 0x000fe200000001ff */
[----:B------:R-:W-:-:S02]  /*13cb0*/  MOV R65, R71 ;  /* 0x0000004700417202 */ /* 0x000fc40000000f00 */
[----:B------:R-:W-:Y:S02]  /*13cc0*/  MOV R245, RZ ;  /* 0x000000ff00f57202 */ /* 0x000fe40000000f00 */
[----:B------:R-:W-:Y:S02]  /*13cd0*/  MOV R244, 0xffffffff ;  /* 0xffffffff00f47802 */ /* 0x000fe40000000f00 */
[----:B------:R-:W-:Y:S02]  /*13ce0*/  MOV R64, 0x13d00 ;  /* 0x00013d0000407802 */ /* 0x000fe40000000f00 */
[----:B------:R-:W-:Y:S05]  /*13cf0*/  CALL.REL.NOINC `($__internal_131_$__cuda_sm70_shflsync_up) ;  /* 0x000015e000007944 */ /* 0x000fea0003c00000 */
[----:B-1----:R-:W-:Y:S01]  /*13d00*/  MOV R241, R66 ;  /* 0x0000004200f17202 */ /* 0x002fe20000000f00 */
[----:B------:R-:W-:Y:S01]  /*13d10*/  HFMA2.MMA R66, -RZ, RZ, 0, 4.76837158203125e-07 ;  /* 0x00000008ff427435 */ /* 0x000fe200000001ff */
[----:B------:R-:W-:Y:S02]  /*13d20*/  MOV R65, R70 ;  /* 0x0000004600417202 */ /* 0x000fe40000000f00 */
[----:B------:R-:W-:Y:S02]  /*13d30*/  MOV R245, RZ ;  /* 0x000000ff00f57202 */ /* 0x000fe40000000f00 */
[----:B------:R-:W-:-:S02]  /*13d40*/  MOV R244, 0xffffffff ;  /* 0xffffffff00f47802 */ /* 0x000fc40000000f00 */
[----:B------:R-:W-:Y:S02]  /*13d50*/  MOV R64, 0x13d70 ;  /* 0x00013d7000407802 */ /* 0x000fe40000000f00 */
[----:B------:R-:W-:Y:S05]  /*13d60*/  CALL.REL.NOINC `($__internal_131_$__cuda_sm70_shflsync_up) ;  /* 0x0000157000007944 */ /* 0x000fea0003c00000 */
        /* <DEDUP_REMOVED lines=21> */
[----:B------:R-:W-:Y:S05]  /*13ec0*/  CALL.REL.NOINC `($__internal_131_$__cuda_sm70_shflsync_up) ;  /* 0x0000141000007944 */ /* 0x000fea0003c00000 */
[----:B-1----:R-:W-:Y:S01]  /*13ed0*/  MOV R67, R66 ;  /* 0x0000004200437202 */ /* 0x002fe20000000f00 */
[----:B------:R-:W-:Y:S01]  /*13ee0*/  HFMA2.MMA R66, -RZ, RZ, 0, 9.5367431640625e-07 ;  /* 0x00000010ff427435 */ /* 0x000fe200000001ff */
[----:B------:R-:W-:Y:S02]  /*13ef0*/  MOV R65, R68 ;  /* 0x0000004400417202 */ /* 0x000fe40000000f00 */
[----:B------:R-:W-:Y:S02]  /*13f00*/  MOV R245, RZ ;  /* 0x000000ff00f57202 */ /* 0x000fe40000000f00 */
[----:B------:R-:W-:Y:S02]  /*13f10*/  MOV R244, 0xffffffff ;  /* 0xffffffff00f47802 */ /* 0x000fe40000000f00 */
[----:B------:R-:W-:-:S02]  /*13f20*/  MOV R64, 0x13f40 ;  /* 0x00013f4000407802 */ /* 0x000fc40000000f00 */
[----:B------:R-:W-:Y:S05]  /*13f30*/  CALL.REL.NOINC `($__internal_131_$__cuda_sm70_shflsync_up) ;  /* 0x000013a000007944 */ /* 0x000fea0003c00000 */
[----:B-1----:R-:W-:Y:S01]  /*13f40*/  MOV R68, R66 ;  /* 0x0000004200447202 */ /* 0x002fe20000000f00 */
[----:B------:R-:W-:Y:S01]  /*13f50*/  HFMA2.MMA R66, -RZ, RZ, 0, 9.5367431640625e-07 ;  /* 0x00000010ff427435 */ /* 0x000fe200000001ff */
[----:B------:R-:W-:-:S02]  /*13f60*/  MOV R65, R71 ;  /* 0x0000004700417202 */ /* 0x000fc40000000f00 */
[----:B------:R-:W-:Y:S02]  /*13f70*/  MOV R245, RZ ;  /* 0x000000ff00f57202 */ /* 0x000fe40000000f00 */
[----:B------:R-:W-:Y:S02]  /*13f80*/  MOV R244, 0xffffffff ;  /* 0xffffffff00f47802 */ /* 0x000fe40000000f00 */
[----:B------:R-:W-:Y:S02]  /*13f90*/  MOV R64, 0x13fb0 ;  /* 0x00013fb000407802 */ /* 0x000fe40000000f00 */
[----:B------:R-:W-:Y:S05]  /*13fa0*/  CALL.REL.NOINC `($__internal_131_$__cuda_sm70_shflsync_up) ;  /* 0x0000133000007944 */ /* 0x000fea0003c00000 */
[----:B-1----:R-:W-:Y:S01]  /*13fb0*/  MOV R71, R66 ;  /* 0x0000004200477202 */ /* 0x002fe20000000f00 */
[----:B------:R-:W-:Y:S01]  /*13fc0*/  HFMA2.MMA R66, -RZ, RZ, 0, 9.5367431640625e-07 ;  /* 0x00000010ff427435 */ /* 0x000fe200000001ff */
[----:B------:R-:W-:Y:S02]  /*13fd0*/  MOV R65, R70 ;  /* 0x0000004600417202 */ /* 0x000fe40000000f00 */
[----:B------:R-:W-:Y:S02]  /*13fe0*/  MOV R245, RZ ;  /* 0x000000ff00f57202 */ /* 0x000fe40000000f00 */
[----:B------:R-:W-:-:S02]  /*13ff0*/  MOV R244, 0xffffffff ;  /* 0xffffffff00f47802 */ /* 0x000fc40000000f00 */
[----:B------:R-:W-:Y:S02]  /*14000*/  MOV R64, 0x14020 ;  /* 0x0001402000407802 */ /* 0x000fe40000000f00 */
[----:B------:R-:W-:Y:S05]  /*14010*/  CALL.REL.NOINC `($__internal_131_$__cuda_sm70_shflsync_up) ;  /* 0x000012c000007944 */ /* 0x000fea0003c00000 */
[----:B-1----:R-:W-:Y:S01]  /*14020*/  MOV R64, R66 ;  /* 0x0000004200407202 */ /* 0x002fe20000000f00 */
[----:B------:R-:W-:Y:S05]  /*14030*/  BRA `(.L_x_5529) ;  /* 0xffff6d9000007947 */ /* 0x000fea000383ffff */
.L_x_5426:
[----:B-1----:R-:W-:Y:S01]  /*14040*/  HFMA2.MMA R66, -RZ, RZ, 0, 5.9604644775390625e-08 ;  /* 0x00000001ff427435 */ /* 0x002fe200000001ff */
[----:B------:R-:W-:Y:S02]  /*14050*/  MOV R65, R70 ;  /* 0x0000004600417202 */ /* 0x000fe40000000f00 */
[----:B------:R-:W-:Y:S02]  /*14060*/  MOV R245, RZ ;  /* 0x000000ff00f57202 */ /* 0x000fe40000000f00 */
[----:B------:R-:W-:Y:S02]  /*14070*/  MOV R244, 0xffffffff ;  /* 0xffffffff00f47802 */ /* 0x000fe40000000f00 */
[----:B------:R-:W-:Y:S02]  /*14080*/  MOV R64, 0x140a0 ;  /* 0x000140a000407802 */ /* 0x000fe40000000f00 */
[----:B0-----:R-:W-:Y:S05]  /*14090*/  CALL.REL.NOINC `($__internal_131_$__cuda_sm70_shflsync_up) ;  /* 0x0000124000007944 */ /* 0x001fea0003c00000 */
[----:B-1----:R-:W-:Y:S01]  /*140a0*/  MOV R70, R66 ;  /* 0x0000004200467202 */ /* 0x002fe20000000f00 */
[----:B------:R-:W-:Y:S01]  /*140b0*/  HFMA2.MMA R66, -RZ, RZ, 0, 5.9604644775390625e-08 ;  /* 0x00000001ff427435 */ /* 0x000fe200000001ff */
[----:B------:R-:W-:-:S02]  /*140c0*/  MOV R65, R69 ;  /* 0x0000004500417202 */ /* 0x000fc40000000f00 */
[----:B------:R-:W-:Y:S02]  /*140d0*/  MOV R245, RZ ;  /* 0x000000ff00f57202 */ /* 0x000fe40000000f00 */
[----:B------:R-:W-:Y:S02]  /*140e0*/  MOV R244, 0xffffffff ;  /* 0xffffffff00f47802 */ /* 0x000fe40000000f00 */
[----:B------:R-:W-:Y:S02]  /*140f0*/  MOV R64, 0x14110 ;  /* 0x0001411000407802 */ /* 0x000fe40000000f00 */
[----:B------:R-:W-:Y:S05]  /*14100*/  CALL.REL.NOINC `($__internal_131_$__cuda_sm70_shflsync_up) ;  /* 0x000011d000007944 */ /* 0x000fea0003c00000 */
[----:B-1----:R-:W-:Y:S01]  /*14110*/  MOV R69, R66 ;  /* 0x0000004200457202 */ /* 0x002fe20000000f00 */
[----:B------:R-:W-:Y:S01]  /*14120*/  HFMA2.MMA R66, -RZ, RZ, 0, 5.9604644775390625e-08 ;  /* 0x00000001ff427435 */ /* 0x000fe200000001ff */
[----:B------:R-:W-:Y:S02]  /*14130*/  MOV R65, R67 ;  /* 0x0000004300417202 */ /* 0x000fe40000000f00 */
[----:B------:R-:W-:Y:S02]  /*14140*/  MOV R245, RZ ;  /* 0x000000ff00f57202 */ /* 0x000fe40000000f00 */
[----:B------:R-:W-:-:S02]  /*14150*/  MOV R244, 0xffffffff ;  /* 0xffffffff00f47802 */ /* 0x000fc40000000f00 */
[----:B------:R-:W-:Y:S02]  /*14160*/  MOV R64, 0x14180 ;  /* 0x0001418000407802 */ /* 0x000fe40000000f00 */
[----:B------:R-:W-:Y:S05]  /*14170*/  CALL.REL.NOINC `($__internal_131_$__cuda_sm70_shflsync_up) ;  /* 0x0000116000007944 */ /* 0x000fea0003c00000 */
        /* <DEDUP_REMOVED lines=8> */
[----:B------:R-:W-:Y:S01]  /*14200*/  HFMA2.MMA R66, -RZ, RZ, 0, 0 ;  /* 0x00000000ff427435 */ /* 0x000fe200000001ff */
[----:B------:R-:W-:-:S02]  /*14210*/  MOV R64, R60 ;  /* 0x0000003c00407202 */ /* 0x000fc40000000f00 */
[----:B------:R-:W-:Y:S02]  /*14220*/  MOV R247, 0xffffffff ;  /* 0xffffffff00f77802 */ /* 0x000fe40000000f00 */
[----:B------:R-:W-:Y:S02]  /*14230*/  MOV R65, 0x14250 ;  /* 0x0001425000417802 */ /* 0x000fe40000000f00 */
[----:B------:R-:W-:Y:S05]  /*14240*/  CALL.REL.NOINC `($__internal_130_$__cuda_sm70_shflsync_idx_p) ;  /* 0x0000102000007944 */ /* 0x000fea0003c00000 */
[----:B-1----:R-:W-:Y:S01]  /*14250*/  MOV R60, R66 ;  /* 0x00000042003c7202 */ /* 0x002fe20000000f00 */
[----:B------:R-:W-:Y:S01]  /*14260*/  HFMA2.MMA R66, -RZ, RZ, 0, 0 ;  /* 0x00000000ff427435 */ /* 0x000fe200000001ff */
[----:B------:R-:W-:Y:S02]  /*14270*/  MOV R64, R61 ;  /* 0x0000003d00407202 */ /* 0x000fe40000000f00 */
[----:B------:R-:W-:Y:S02]  /*14280*/  MOV R247, 0xffffffff ;  /* 0xffffffff00f77802 */ /* 0x000fe40000000f00 */
[----:B------:R-:W-:Y:S02]  /*14290*/  MOV R65, 0x142b0 ;  /* 0x000142b000417802 */ /* 0x000fe40000000f00 */
[----:B0-----:R-:W-:Y:S05]  /*142a0*/  CALL.REL.NOINC `($__internal_130_$__cuda_sm70_shflsync_idx_p) ;  /* 0x00000fc000007944 */ /* 0x001fea0003c00000 */
[----:B-1----:R-:W-:Y:S01]  /*142b0*/  MOV R61, R66 ;  /* 0x00000042003d7202 */ /* 0x002fe20000000f00 */
[----:B------:R-:W-:Y:S01]  /*142c0*/  HFMA2.MMA R66, -RZ, RZ, 0, 0 ;  /* 0x00000000ff427435 */ /* 0x000fe200000001ff */
[----:B------:R-:W-:-:S02]  /*142d0*/  MOV R64, R62 ;  /* 0x0000003e00407202 */ /* 0x000fc40000000f00 */
[----:B------:R-:W-:Y:S02]  /*142e0*/  MOV R247, 0xffffffff ;  /* 0xffffffff00f77802 */ /* 0x000fe40000000f00 */
[----:B------:R-:W-:Y:S02]  /*142f0*/  MOV R65, 0x14310 ;  /* 0x0001431000417802 */ /* 0x000fe40000000f00 */
[----:B0-----:R-:W-:Y:S05]  /*14300*/  CALL.REL.NOINC `($__internal_130_$__cuda_sm70_shflsync_idx_p) ;  /* 0x00000f6000007944 */ /* 0x001fea0003c00000 */
[----:B-1----:R-:W-:Y:S01]  /*14310*/  MOV R62, R66 ;  /* 0x00000042003e7202 */ /* 0x002fe20000000f00 */
[----:B------:R-:W-:Y:S01]  /*14320*/  HFMA2.MMA R66, -RZ, RZ, 0, 0 ;  /* 0x00000000ff427435 */ /* 0x000fe200000001ff */
[----:B------:R-:W-:Y:S02]  /*14330*/  MOV R64, R63 ;  /* 0x0000003f00407202 */ /* 0x000fe40000000f00 */
[----:B------:R-:W-:Y:S02]  /*14340*/  MOV R247, 0xffffffff ;  /* 0xffffffff00f77802 */ /* 0x000fe40000000f00 */
[----:B------:R-:W-:Y:S02]  /*14350*/  MOV R65, 0x14370 ;  /* 0x0001437000417802 */ /* 0x000fe40000000f00 */
[----:B0-----:R-:W-:Y:S05]  /*14360*/  CALL.REL.NOINC `($__internal_130_$__cuda_sm70_shflsync_idx_p) ;  /* 0x00000f0000007944 */ /* 0x001fea0003c00000 */
[----:B-1----:R-:W-:Y:S01]  /*14370*/  MOV R63, R66 ;  /* 0x00000042003f7202 */ /* 0x002fe20000000f00 */
[----:B0-----:R-:W-:Y:S05]  /*14380*/  BRA `(.L_x_5530) ;  /* 0xffff6d4000007947 */ /* 0x001fea000383ffff */
.L_x_5429:
[----:B------:R-:W-:Y:S01]  /*14390*/  HFMA2.MMA R66, -RZ, RZ, 0, 5.9604644775390625e-08 ;  /* 0x00000001ff427435 */ /* 0x000fe200000001ff */
[----:B------:R-:W-:-:S02]  /*143a0*/  MOV R241, R127 ;  /* 0x0000007f00f17202 */ /* 0x000fc40000000f00 */
[----:B------:R-:W-:Y:S02]  /*143b0*/  MOV R242, 0x1f ;  /* 0x0000001f00f27802 */ /* 0x000fe40000000f00 */
[----:B------:R-:W-:Y:S02]  /*143c0*/  MOV R65, 0xffffffff ;  /* 0xffffffff00417802 */ /* 0x000fe40000000f00 */
[----:B------:R-:W-:Y:S02]  /*143d0*/  MOV R64, 0x143f0 ;  /* 0x000143f000407802 */ /* 0x000fe40000000f00 */
[----:B------:R-:W-:Y:S05]  /*143e0*/  CALL.REL.NOINC `($__internal_129_$__cuda_sm70_shflsync_down) ;  /* 0x00000e4000007944 */ /* 0x000fea0003c00000 */
[----:B-1----:R-:W-:Y:S01]  /*143f0*/  MOV R67, R66 ;  /* 0x0000004200437202 */ /* 0x002fe20000000f00 */
[----:B------:R-:W-:Y:S05]  /*14400*/  BRA `(.L_x_5531) ;  /* 0xffff7fe000007947 */ /* 0x000fea000383ffff */
.L_x_5430:
[----:B------:R-:W-:Y:S01]  /*14410*/  HFMA2.MMA R66, -RZ, RZ, 0, 5.9604644775390625e-08 ;  /* 0x00000001ff427435 */ /* 0x000fe200000001ff */
[----:B------:R-:W-:Y:S02]  /*14420*/  MOV R241, R69 ;  /* 0x0000004500f17202 */ /* 0x000fe40000000f00 */
[----:B------:R-:W-:Y:S02]  /*14430*/  MOV R242, 0x1f ;  /* 0x0000001f00f27802 */ /* 0x000fe40000000f00 */
[----:B------:R-:W-:-:S02]  /*14440*/  MOV R65, 0xffffffff ;  /* 0xffffffff00417802 */ /* 0x000fc40000000f00 */
[----:B------:R-:W-:Y:S02]  /*14450*/  MOV R64, 0x14470 ;  /* 0x0001447000407802 */ /* 0x000fe40000000f00 */
[----:B01----:R-:W-:Y:S05]  /*14460*/  CALL.REL.NOINC `($__internal_129_$__cuda_sm70_shflsync_down) ;  /* 0x00000dc000007944 */ /* 0x003fea0003c00000 */
[----:B-1----:R-:W-:Y:S01]  /*14470*/  MOV R69, R66 ;  /* 0x0000004200457202 */ /* 0x002fe20000000f00 */
[----:B------:R-:W-:Y:S01]  /*14480*/  HFMA2.MMA R66, -RZ, RZ, 0, 5.9604644775390625e-08 ;  /* 0x00000001ff427435 */ /* 0x000fe200000001ff */
[----:B------:R-:W-:Y:S02]  /*14490*/  MOV R241, R68 ;  /* 0x0000004400f17202 */ /* 0x000fe40000000f00 */
[----:B------:R-:W-:Y:S02]  /*144a0*/  MOV R242, 0x1f ;  /* 0x0000001f00f27802 */ /* 0x000fe40000000f00 */
[----:B------:R-:W-:Y:S02]  /*144b0*/  MOV R65, 0xffffffff ;  /* 0xffffffff00417802 */ /* 0x000fe40000000f00 */
[----:B------:R-:W-:Y:S02]  /*144c0*/  MOV R64, 0x144e0 ;  /* 0x000144e000407802 */ /* 0x000fe40000000f00 */
[----:B------:R-:W-:Y:S05]  /*144d0*/  CALL.REL.NOINC `($__internal_129_$__cuda_sm70_shflsync_down) ;  /* 0x00000d5000007944 */ /* 0x000fea0003c00000 */
[----:B-1----:R-:W-:Y:S01]  /*144e0*/  MOV R127, R66 ;  /* 0x00000042007f7202 */ /* 0x002fe20000000f00 */
        /* <DEDUP_REMOVED lines=8> */
.L_x_5433:
[----:B------:R-:W-:Y:S01]  /*14570*/  HFMA2.MMA R66, -RZ, RZ, 0, 1.1920928955078125e-07 ;  /* 0x00000002ff427435 */ /* 0x000fe200000001ff */
[----:B------:R-:W-:Y:S02]  /*14580*/  MOV R241, R71 ;  /* 0x0000004700f17202 */ /* 0x000fe40000000f00 */
[----:B------:R-:W-:Y:S02]  /*14590*/  MOV R242, 0x1f ;  /* 0x0000001f00f27802 */ /* 0x000fe40000000f00 */
[----:B----4-:R-:W-:-:S02]  /*145a0*/  MOV R65, 0xffffffff ;  /* 0xffffffff00417802 */ /* 0x010fc40000000f00 */
[----:B------:R-:W-:Y:S02]  /*145b0*/  MOV R64, 0x145d0 ;  /* 0x000145d000407802 */ /* 0x000fe40000000f00 */
[----:B0123--:R-:W-:Y:S05]  /*145c0*/  CALL.REL.NOINC `($__internal_129_$__cuda_sm70_shflsync_down) ;  /* 0x00000c6000007944 */ /* 0x00ffea0003c00000 */
[----:B-1----:R-:W-:Y:S01]  /*145d0*/  MOV R67, R66 ;  /* 0x0000004200437202 */ /* 0x002fe20000000f00 */
[----:B------:R-:W-:Y:S01]  /*145e0*/  HFMA2.MMA R66, -RZ, RZ, 0, 1.1920928955078125e-07 ;  /* 0x00000002ff427435 */ /* 0x000fe200000001ff */
[----:B------:R-:W-:Y:S02]  /*145f0*/  MOV R241, R240 ;  /* 0x000000f000f17202 */ /* 0x000fe40000000f00 */
[----:B------:R-:W-:Y:S02]  /*14600*/  MOV R242, 0x1f ;  /* 0x0000001f00f27802 */ /* 0x000fe40000000f00 */
[----:B------:R-:W-:Y:S02]  /*14610*/  MOV R65, 0xffffffff ;  /* 0xffffffff00417802 */ /* 0x000fe40000000f00 */
[----:B------:R-:W-:Y:S02]  /*14620*/  MOV R64, 0x14640 ;  /* 0x0001464000407802 */ /* 0x000fe40000000f00 */
[----:B------:R-:W-:Y:S05]  /*14630*/  CALL.REL.NOINC `($__internal_129_$__cuda_sm70_shflsync_down) ;  /* 0x00000bf000007944 */ /* 0x000fea0003c00000 */
[----:B-1----:R-:W-:Y:S01]  /*14640*/  MOV R69, R66 ;  /* 0x0000004200457202 */ /* 0x002fe20000000f00 */
[----:B------:R-:W-:Y:S01]  /*14650*/  HFMA2.MMA R66, -RZ, RZ, 0, 1.1920928955078125e-07 ;  /* 0x00000002ff427435 */ /* 0x000fe200000001ff */
[----:B------:R-:W-:-:S02]  /*14660*/  MOV R241, R68 ;  /* 0x0000004400f17202 */ /* 0x000fc40000000f00 */
[----:B------:R-:W-:Y:S02]  /*14670*/  MOV R242, 0x1f ;  /* 0x0000001f00f27802 */ /* 0x000fe40000000f00 */
[----:B------:R-:W-:Y:S02]  /*14680*/  MOV R65, 0xffffffff ;  /* 0xffffffff00417802 */ /* 0x000fe40000000f00 */
[----:B------:R-:W-:Y:S02]  /*14690*/  MOV R64, 0x146b0 ;  /* 0x000146b000407802 */ /* 0x000fe40000000f00 */
[----:B------:R-:W-:Y:S05]  /*146a0*/  CALL.REL.NOINC `($__internal_129_$__cuda_sm70_shflsync_down) ;  /* 0x00000b8000007944 */ /* 0x000fea0003c00000 */
[----:B-1----:R-:W-:Y:S01]  /*146b0*/  MOV R70, R66 ;  /* 0x0000004200467202 */ /* 0x002fe20000000f00 */
[----:B------:R-:W-:Y:S01]  /*146c0*/  HFMA2.MMA R66, -RZ, RZ, 0, 1.1920928955078125e-07 ;  /* 0x00000002ff427435 */ /* 0x000fe200000001ff */
[----:B------:R-:W-:Y:S02]  /*146d0*/  MOV R241, R126 ;  /* 0x0000007e00f17202 */ /* 0x000fe40000000f00 */
[----:B------:R-:W-:Y:S02]  /*146e0*/  MOV R242, 0x1f ;  /* 0x0000001f00f27802 */ /* 0x000fe40000000f00 */
[----:B------:R-:W-:-:S02]  /*146f0*/  MOV R65, 0xffffffff ;  /* 0xffffffff00417802 */ /* 0x000fc40000000f00 */
[----:B------:R-:W-:Y:S02]  /*14700*/  MOV R64, 0x14720 ;  /* 0x0001472000407802 */ /* 0x000fe40000000f00 */
[----:B------:R-:W-:Y:S05]  /*14710*/  CALL.REL.NOINC `($__internal_129_$__cuda_sm70_shflsync_down) ;  /* 0x00000b1000007944 */ /* 0x000fea0003c00000 */
[----:B-1----:R-:W-:Y:S01]  /*14720*/  MOV R65, R66 ;  /* 0x0000004200417202 */ /* 0x002fe20000000f00 */
[----:B------:R-:W-:Y:S05]  /*14730*/  BRA `(.L_x_5533) ;  /* 0xffff7e3000007947 */ /* 0x000fea000383ffff */
.L_x_5436:
[----:B------:R-:W-:Y:S01]  /*14740*/  HFMA2.MMA R66, -RZ, RZ, 0, 2.384185791015625e-07 ;  /* 0x00000004ff427435 */ /* 0x000fe200000001ff */
[----:B------:R-:W-:Y:S02]  /*14750*/  MOV R241, R71 ;  /* 0x0000004700f17202 */ /* 0x000fe40000000f00 */
[----:B------:R-:W-:Y:S02]  /*14760*/  MOV R242, 0x1f ;  /* 0x0000001f00f27802 */ /* 0x000fe40000000f00 */
[----:B----4-:R-:W-:Y:S02]  /*14770*/  MOV R65, 0xffffffff ;  /* 0xffffffff00417802 */ /* 0x010fe40000000f00 */
[----:B------:R-:W-:Y:S02]  /*14780*/  MOV R64, 0x147a0 ;  /* 0x000147a000407802 */ /* 0x000fe40000000f00 */
[----:B0123--:R-:W-:Y:S05]  /*14790*/  CALL.REL.NOINC `($__internal_129_$__cuda_sm70_shflsync_down) ;  /* 0x00000a9000007944 */ /* 0x00ffea0003c00000 */
[----:B-1----:R-:W-:Y:S01]  /*147a0*/  MOV R67, R66 ;  /* 0x0000004200437202 */ /* 0x002fe20000000f00 */
[----:B------:R-:W-:Y:S05]  /*147b0*/  BRA `(.L_x_5534) ;  /* 0xffff7ec000007947 */ /* 0x000fea000383ffff */
.L_x_5437:
[----:B------:R-:W-:Y:S01]  /*147c0*/  HFMA2.MMA R66, -RZ, RZ, 0, 2.384185791015625e-07 ;  /* 0x00000004ff427435 */ /* 0x000fe200000001ff */
[----:B------:R-:W-:-:S02]  /*147d0*/  MOV R241, R240 ;  /* 0x000000f000f17202 */ /* 0x000fc40000000f00 */
[----:B------:R-:W-:Y:S02]  /*147e0*/  MOV R242, 0x1f ;  /* 0x0000001f00f27802 */ /* 0x000fe40000000f00 */
[----:B----4-:R-:W-:Y:S02]  /*147f0*/  MOV R65, 0xffffffff ;  /* 0xffffffff00417802 */ /* 0x010fe40000000f00 */
[----:B------:R-:W-:Y:S02]  /*14800*/  MOV R64, 0x14820 ;  /* 0x0001482000407802 */ /* 0x000fe40000000f00 */
[----:B0123--:R-:W-:Y:S05]  /*14810*/  CALL.REL.NOINC `($__internal_129_$__cuda_sm70_shflsync_down) ;  /* 0x00000a1000007944 */ /* 0x00ffea0003c00000 */
[----:B-1----:R-:W-:Y:S01]  /*14820*/  MOV R69, R66 ;  /* 0x0000004200457202 */ /* 0x002fe20000000f00 */
[----:B------:R-:W-:Y:S01]  /*14830*/  HFMA2.MMA R66, -RZ, RZ, 0, 2.384185791015625e-07 ;  /* 0x00000004ff427435 */ /* 0x000fe200000001ff */
[----:B------:R-:W-:Y:S02]  /*14840*/  MOV R241, R68 ;  /* 0x0000004400f17202 */ /* 0x000fe40000000f00 */
[----:B------:R-:W-:Y:S02]  /*14850*/  MOV R242, 0x1f ;  /* 0x0000001f00f27802 */ /* 0x000fe40000000f00 */
[----:B------:R-:W-:-:S02]  /*14860*/  MOV R65, 0xffffffff ;  /* 0xffffffff00417802 */ /* 0x000fc40000000f00 */
[----:B------:R-:W-:Y:S02]  /*14870*/  MOV R64, 0x14890 ;  /* 0x0001489000407802 */ /* 0x000fe40000000f00 */
[----:B------:R-:W-:Y:S05]  /*14880*/  CALL.REL.NOINC `($__internal_129_$__cuda_sm70_shflsync_down) ;  /* 0x000009a000007944 */ /* 0x000fea0003c00000 */
[----:B-1----:R-:W-:Y:S01]  /*14890*/  MOV R70, R66 ;  /* 0x0000004200467202 */ /* 0x002fe20000000f00 */
[----:B------:R-:W-:Y:S01]  /*148a0*/  HFMA2.MMA R66, -RZ, RZ, 0, 2.384185791015625e-07 ;  /* 0x00000004ff427435 */ /* 0x000fe200000001ff */
[----:B------:R-:W-:Y:S02]  /*148b0*/  MOV R241, R126 ;  /* 0x0000007e00f17202 */ /* 0x000fe40000000f00 */
[----:B------:R-:W-:Y:S02]  /*148c0*/  MOV R242, 0x1f ;  /* 0x0000001f00f27802 */ /* 0x000fe40000000f00 */
[----:B------:R-:W-:Y:S02]  /*148d0*/  MOV R65, 0xffffffff ;  /* 0xffffffff00417802 */ /* 0x000fe40000000f00 */
[----:B------:R-:W-:Y:S02]  /*148e0*/  MOV R64, 0x14900 ;  /* 0x0001490000407802 */ /* 0x000fe40000000f00 */
[----:B------:R-:W-:Y:S05]  /*148f0*/  CALL.REL.NOINC `($__internal_129_$__cuda_sm70_shflsync_down) ;  /* 0x0000093000007944 */ /* 0x000fea0003c00000 */
[----:B-1----:R-:W-:Y:S01]  /*14900*/  MOV R65, R66 ;  /* 0x0000004200417202 */ /* 0x002fe20000000f00 */
[----:B------:R-:W-:Y:S05]  /*14910*/  BRA `(.L_x_5535) ;  /* 0xffff7da000007947 */ /* 0x000fea000383ffff */
.L_x_5440:
[----:B------:R-:W-:Y:S01]  /*14920*/  HFMA2.MMA R66, -RZ, RZ, 0, 4.76837158203125e-07 ;  /* 0x00000008ff427435 */ /* 0x000fe200000001ff */
[----:B------:R-:W-:-:S02]  /*14930*/  MOV R241, R71 ;  /* 0x0000004700f17202 */ /* 0x000fc40000000f00 */
[----:B------:R-:W-:Y:S02]  /*14940*/  MOV R242, 0x1f ;  /* 0x0000001f00f27802 */ /* 0x000fe40000000f00 */
[----:B----4-:R-:W-:Y:S02]  /*14950*/  MOV R65, 0xffffffff ;  /* 0xffffffff00417802 */ /* 0x010fe40000000f00 */
[----:B------:R-:W-:Y:S02]  /*14960*/  MOV R64, 0x14980 ;  /* 0x0001498000407802 */ /* 0x000fe40000000f00 */
[----:B0123--:R-:W-:Y:S05]  /*14970*/  CALL.REL.NOINC `($__internal_129_$__cuda_sm70_shflsync_down) ;  /* 0x000008b000007944 */ /* 0x00ffea0003c00000 */
[----:B-1----:R-:W-:Y:S01]  /*14980*/  MOV R67, R66 ;  /* 0x0000004200437202 */ /* 0x002fe20000000f00 */
[----:B------:R-:W-:Y:S01]  /*14990*/  HFMA2.MMA R66, -RZ, RZ, 0, 4.76837158203125e-07 ;  /* 0x00000008ff427435 */ /* 0x000fe200000001ff */
[----:B------:R-:W-:Y:S02]  /*149a0*/  MOV R241, R240 ;  /* 0x000000f000f17202 */ /* 0x000fe40000000f00 */
[----:B------:R-:W-:Y:S02]  /*149b0*/  MOV R242, 0x1f ;  /* 0x0000001f00f27802 */ /* 0x000fe40000000f00 */
[----:B------:R-:W-:-:S02]  /*149c0*/  MOV R65, 0xffffffff ;  /* 0xffffffff00417802 */ /* 0x000fc40000000f00 */
[----:B------:R-:W-:Y:S02]  /*149d0*/  MOV R64, 0x149f0 ;  /* 0x000149f000407802 */ /* 0x000fe40000000f00 */
[----:B------:R-:W-:Y:S05]  /*149e0*/  CALL.REL.NOINC `($__internal_129_$__cuda_sm70_shflsync_down) ;  /* 0x0000084000007944 */ /* 0x000fea0003c00000 */
[----:B-1----:R-:W-:Y:S01]  /*149f0*/  MOV R69, R66 ;  /* 0x0000004200457202 */ /* 0x002fe20000000f00 */
[----:B------:R-:W-:Y:S01]  /*14a00*/  HFMA2.MMA R66, -RZ, RZ, 0, 4.76837158203125e-07 ;  /* 0x00000008ff427435 */ /* 0x000fe200000001ff */
[----:B------:R-:W-:Y:S02]  /*14a10*/  MOV R241, R68 ;  /* 0x0000004400f17202 */ /* 0x000fe40000000f00 */
[----:B------:R-:W-:Y:S02]  /*14a20*/  MOV R242, 0x1f ;  /* 0x0000001f00f27802 */ /* 0x000fe40000000f00 */
[----:B------:R-:W-:Y:S02]  /*14a30*/  MOV R65, 0xffffffff ;  /* 0xffffffff00417802 */ /* 0x000fe40000000f00 */
[----:B------:R-:W-:Y:S02]  /*14a40*/  MOV R64, 0x14a60 ;  /* 0x00014a6000407802 */ /* 0x000fe40000000f00 */
[----:B------:R-:W-:Y:S05]  /*14a50*/  CALL.REL.NOINC `($__internal_129_$__cuda_sm70_shflsync_down) ;  /* 0x000007d000007944 */ /* 0x000fea0003c00000 */
[----:B-1----:R-:W-:Y:S01]  /*14a60*/  MOV R70, R66 ;  /* 0x0000004200467202 */ /* 0x002fe20000000f00 */
[----:B------:R-:W-:Y:S01]  /*14a70*/  HFMA2.MMA R66, -RZ, RZ, 0, 4.76837158203125e-07 ;  /* 0x00000008ff427435 */ /* 0x000fe200000001ff */
[----:B------:R-:W-:-:S02]  /*14a80*/  MOV R241, R126 ;  /* 0x0000007e00f17202 */ /* 0x000fc40000000f00 */
[----:B------:R-:W-:Y:S02]  /*14a90*/  MOV R242, 0x1f ;  /* 0x0000001f00f27802 */ /* 0x000fe40000000f00 */
[----:B------:R-:W-:Y:S02]  /*14aa0*/  MOV R65, 0xffffffff ;  /* 0xffffffff00417802 */ /* 0x000fe40000000f00 */
[----:B------:R-:W-:Y:S02]  /*14ab0*/  MOV R64, 0x14ad0 ;  /* 0x00014ad000407802 */ /* 0x000fe40000000f00 */
[----:B------:R-:W-:Y:S05]  /*14ac0*/  CALL.REL.NOINC `($__internal_129_$__cuda_sm70_shflsync_down) ;  /* 0x0000076000007944 */ /* 0x000fea0003c00000 */
[----:B-1----:R-:W-:Y:S01]  /*14ad0*/  MOV R65, R66 ;  /* 0x0000004200417202 */ /* 0x002fe20000000f00 */
[----:B------:R-:W-:Y:S05]  /*14ae0*/  BRA `(.L_x_5536) ;  /* 0xffff7d1000007947 */ /* 0x000fea000383ffff */
.L_x_5443:
[----:B------:R-:W-:Y:S01]  /*14af0*/  HFMA2.MMA R66, -RZ, RZ, 0, 9.5367431640625e-07 ;  /* 0x00000010ff427435 */ /* 0x000fe200000001ff */
[----:B------:R-:W-:Y:S02]  /*14b00*/  MOV R241, R71 ;  /* 0x0000004700f17202 */ /* 0x000fe40000000f00 */
[----:B------:R-:W-:Y:S02]  /*14b10*/  MOV R242, 0x1f ;  /* 0x0000001f00f27802 */ /* 0x000fe40000000f00 */
[----:B----4-:R-:W-:-:S02]  /*14b20*/  MOV R65, 0xffffffff ;  /* 0xffffffff00417802 */ /* 0x010fc40000000f00 */
[----:B------:R-:W-:Y:S02]  /*14b30*/  MOV R64, 0x14b50 ;  /* 0x00014b5000407802 */ /* 0x000fe40000000f00 */
[----:B0123--:R-:W-:Y:S05]  /*14b40*/  CALL.REL.NOINC `($__internal_129_$__cuda_sm70_shflsync_down) ;  /* 0x000006e000007944 */ /* 0x00ffea0003c00000 */
[----:B-1----:R-:W-:Y:S01]  /*14b50*/  MOV R67, R66 ;  /* 0x0000004200437202 */ /* 0x002fe20000000f00 */
[----:B------:R-:W-:Y:S05]  /*14b60*/  BRA `(.L_x_5537) ;  /* 0xffff7da000007947 */ /* 0x000fea000383ffff */
.L_x_5444:
[----:B------:R-:W-:Y:S01]  /*14b70*/  HFMA2.MMA R66, -RZ, RZ, 0, 9.5367431640625e-07 ;  /* 0x00000010ff427435 */ /* 0x000fe200000001ff */
[----:B------:R-:W-:Y:S02]  /*14b80*/  MOV R241, R240 ;  /* 0x000000f000f17202 */ /* 0x000fe40000000f00 */
[----:B------:R-:W-:Y:S02]  /*14b90*/  MOV R242, 0x1f ;  /* 0x0000001f00f27802 */ /* 0x000fe40000000f00 */
[----:B----4-:R-:W-:Y:S02]  /*14ba0*/  MOV R65, 0xffffffff ;  /* 0xffffffff00417802 */ /* 0x010fe40000000f00 */
[----:B------:R-:W-:Y:S02]  /*14bb0*/  MOV R64, 0x14bd0 ;  /* 0x00014bd000407802 */ /* 0x000fe40000000f00 */
[----:B0123--:R-:W-:Y:S05]  /*14bc0*/  CALL.REL.NOINC `($__internal_129_$__cuda_sm70_shflsync_down) ;  /* 0x0000066000007944 */ /* 0x00ffea0003c00000 */
[----:B-1----:R-:W-:Y:S01]  /*14bd0*/  MOV R69, R66 ;  /* 0x0000004200457202 */ /* 0x002fe20000000f00 */
[----:B------:R-:W-:Y:S01]  /*14be0*/  HFMA2.MMA R66, -RZ, RZ, 0, 9.5367431640625e-07 ;  /* 0x00000010ff427435 */ /* 0x000fe200000001ff */
[----:B------:R-:W-:-:S02]  /*14bf0*/  MOV R241, R68 ;  /* 0x0000004400f17202 */ /* 0x000fc40000000f00 */
[----:B------:R-:W-:Y:S02]  /*14c00*/  MOV R242, 0x1f ;  /* 0x0000001f00f27802 */ /* 0x000fe40000000f00 */
[----:B------:R-:W-:Y:S02]  /*14c10*/  MOV R65, 0xffffffff ;  /* 0xffffffff00417802 */ /* 0x000fe40000000f00 */
[----:B------:R-:W-:Y:S02]  /*14c20*/  MOV R64, 0x14c40 ;  /* 0x00014c4000407802 */ /* 0x000fe40000000f00 */
[----:B------:R-:W-:Y:S05]  /*14c30*/  CALL.REL.NOINC `($__internal_129_$__cuda_sm70_shflsync_down) ;  /* 0x000005f000007944 */ /* 0x000fea0003c00000 */
[----:B-1----:R-:W-:Y:S01]  /*14c40*/  MOV R70, R66 ;  /* 0x0000004200467202 */ /* 0x002fe20000000f00 */
[----:B------:R-:W-:Y:S01]  /*14c50*/  HFMA2.MMA R66, -RZ, RZ, 0, 9.5367431640625e-07 ;  /* 0x00000010ff427435 */ /* 0x000fe200000001ff */
[----:B------:R-:W-:Y:S02]  /*14c60*/  MOV R241, R126 ;  /* 0x0000007e00f17202 */ /* 0x000fe40000000f00 */
[----:B------:R-:W-:Y:S02]  /*14c70*/  MOV R242, 0x1f ;  /* 0x0000001f00f27802 */ /* 0x000fe40000000f00 */
[----:B------:R-:W-:-:S02]  /*14c80*/  MOV R65, 0xffffffff ;  /* 0xffffffff00417802 */ /* 0x000fc40000000f00 */
[----:B------:R-:W-:Y:S02]  /*14c90*/  MOV R64, 0x14cb0 ;  /* 0x00014cb000407802 */ /* 0x000fe40000000f00 */
[----:B------:R-:W-:Y:S05]  /*14ca0*/  CALL.REL.NOINC `($__internal_129_$__cuda_sm70_shflsync_down) ;  /* 0x0000058000007944 */ /* 0x000fea0003c00000 */
[----:B-1----:R-:W-:Y:S01]  /*14cb0*/  MOV R65, R66 ;  /* 0x0000004200417202 */ /* 0x002fe20000000f00 */
[----:B------:R-:W-:Y:S05]  /*14cc0*/  BRA `(.L_x_5538) ;  /* 0xffff7c8000007947 */ /* 0x000fea000383ffff */
.L_x_5447:
[----:B------:R-:W-:Y:S01]  /*14cd0*/  HFMA2.MMA R66, -RZ, RZ, 0, 0 ;  /* 0x00000000ff427435 */ /* 0x000fe200000001ff */
[----:B------:R-:W-:Y:S02]  /*14ce0*/  MOV R64, R71 ;  /* 0x0000004700407202 */ /* 0x000fe40000000f00 */
[----:B------:R-:W-:Y:S02]  /*14cf0*/  MOV R247, 0xffffffff ;  /* 0xffffffff00f77802 */ /* 0x000fe40000000f00 */
[----:B----4-:R-:W-:Y:S02]  /*14d00*/  MOV R65, 0x14d20 ;  /* 0x00014d2000417802 */ /* 0x010fe40000000f00 */
[----:B0123--:R-:W-:Y:S05]  /*14d10*/  CALL.REL.NOINC `($__internal_130_$__cuda_sm70_shflsync_idx_p) ;  /* 0x0000055000007944 */ /* 0x00ffea0003c00000 */
[----:B-1----:R-:W-:Y:S01]  /*14d20*/  MOV R69, R66 ;  /* 0x0000004200457202 */ /* 0x002fe20000000f00 */
[----:B------:R-:W-:Y:S01]  /*14d30*/  HFMA2.MMA R66, -RZ, RZ, 0, 0 ;  /* 0x00000000ff427435 */ /* 0x000fe200000001ff */
[----:B------:R-:W-:Y:S02]  /*14d40*/  MOV R64, R240 ;  /* 0x000000f000407202 */ /* 0x000fe40000000f00 */
[----:B------:R-:W-:-:S02]  /*14d50*/  MOV R247, 0xffffffff ;  /* 0xffffffff00f77802 */ /* 0x000fc40000000f00 */
        /* <DEDUP_REMOVED lines=10> */
[----:B------:R-:W-:Y:S02]  /*14e00*/  MOV R64, R126 ;  /* 0x0000007e00407202 */ /* 0x000fe40000000f00 */
[----:B------:R-:W-:-:S02]  /*14e10*/  MOV R247, 0xffffffff ;  /* 0xffffffff00f77802 */ /* 0x000fc40000000f00 */
[----:B------:R-:W-:Y:S02]  /*14e20*/  MOV R65, 0x14e40 ;  /* 0x00014e4000417802 */ /* 0x000fe40000000f00 */
[----:B0-----:R-:W-:Y:S05]  /*14e30*/  CALL.REL.NOINC `($__internal_130_$__cuda_sm70_shflsync_idx_p) ;  /* 0x0000043000007944 */ /* 0x001fea0003c00000 */
[----:B------:R-:W-:Y:S02]  /*14e40*/  MOV R70, R69 ;  /* 0x0000004500467202 */ /* 0x000fe40000000f00 */
[----:B------:R-:W-:Y:S02]  /*14e50*/  MOV R69, R67 ;  /* 0x0000004300457202 */ /* 0x000fe40000000f00 */
[----:B-1----:R-:W-:Y:S01]  /*14e60*/  MOV R67, R66 ;  /* 0x0000004200437202 */ /* 0x002fe20000000f00 */
[----:B------:R-:W-:Y:S01]  /*14e70*/  HFMA2.MMA R66, -RZ, RZ, 0, 5.9604644775390625e-08 ;  /* 0x00000001ff427435 */ /* 0x000fe200000001ff */
[----:B------:R-:W-:Y:S02]  /*14e80*/  MOV R241, R71 ;  /* 0x0000004700f17202 */ /* 0x000fe40000000f00 */
[----:B------:R-:W-:Y:S02]  /*14e90*/  MOV R242, 0x1f ;  /* 0x0000001f00f27802 */ /* 0x000fe40000000f00 */
[----:B------:R-:W-:-:S02]  /*14ea0*/  MOV R65, 0xffffffff ;  /* 0xffffffff00417802 */ /* 0x000fc40000000f00 */
[----:B------:R-:W-:Y:S02]  /*14eb0*/  MOV R64, 0x14ed0 ;  /* 0x00014ed000407802 */ /* 0x000fe40000000f00 */
[----:B0-----:R-:W-:Y:S05]  /*14ec0*/  CALL.REL.NOINC `($__internal_129_$__cuda_sm70_shflsync_down) ;  /* 0x0000036000007944 */ /* 0x001fea0003c00000 */
        /* <DEDUP_REMOVED lines=15> */
[----:B------:R-:W-:Y:S01]  /*14fc0*/  HFMA2.MMA R66, -RZ, RZ, 0, 5.9604644775390625e-08 ;  /* 0x00000001ff427435 */ /* 0x000fe200000001ff */
[----:B------:R-:W-:Y:S02]  /*14fd0*/  MOV R241, R126 ;  /* 0x0000007e00f17202 */ /* 0x000fe40000000f00 */
[----:B------:R-:W-:Y:S02]  /*14fe0*/  MOV R242, 0x1f ;  /* 0x0000001f00f27802 */ /* 0x000fe40000000f00 */
[----:B------:R-:W-:-:S02]  /*14ff0*/  MOV R65, 0xffffffff ;  /* 0xffffffff00417802 */ /* 0x000fc40000000f00 */
[----:B------:R-:W-:Y:S02]  /*15000*/  MOV R64, 0x15020 ;  /* 0x0001502000407802 */ /* 0x000fe40000000f00 */
[----:B------:R-:W-:Y:S05]  /*15010*/  CALL.REL.NOINC `($__internal_129_$__cuda_sm70_shflsync_down) ;  /* 0x0000021000007944 */ /* 0x000fea0003c00000 */
        /* <DEDUP_REMOVED lines=33> */
        .weak           $__internal_129_$__cuda_sm70_shflsync_down
        .type           $__internal_129_$__cuda_sm70_shflsync_down,@function
        .size           $__internal_129_$__cuda_sm70_shflsync_down,($__internal_130_$__cuda_sm70_shflsync_idx_p - $__internal_129_$__cuda_sm70_shflsync_down)
$__internal_129_$__cuda_sm70_shflsync_down:
[----:B------:R-:W-:Y:S04]  /*15230*/  WARPSYNC R65 ;  /* 0x0000004100007348 */ /* 0x000fe80003800000 */
[----:B------:R0:W1:Y:S02]  /*15240*/  SHFL.DOWN PT, R66, R241, R66, R242 ;  /* 0x08000042f1427389 */ /* 0x00006400000e00f2 */
[----:B0-----:R-:W-:-:S06]  /*15250*/  HFMA2.MMA R65, -RZ, RZ, 0, 0 ;  /* 0x00000000ff417435 */ /* 0x001fcc00000001ff */
[----:B------:R-:W-:Y:S05]  /*15260*/  RET.REL.NODEC R64 `(_Z25selective_scan_bwd_kernelI32Selective_Scan_bwd_kernel_traitsILi64ELi16ELb0ELb1ELb0ELb1ELb1EN3c108BFloat16ENS1_7complexIfEEEEv12SSMParamsBwd) ;  /* 0xfffead9040007950 */ /* 0x000fea0003c3ffff */
        .weak           $__internal_130_$__cuda_sm70_shflsync_idx_p
        .type           $__internal_130_$__cuda_sm70_shflsync_idx_p,@function
        .size           $__internal_130_$__cuda_sm70_shflsync_idx_p,($__internal_131_$__cuda_sm70_shflsync_up - $__internal_130_$__cuda_sm70_shflsync_idx_p)
$__internal_130_$__cuda_sm70_shflsync_idx_p:
[----:B------:R-:W-:Y:S01]  /*15270*/  MOV R83, 0x1f ;  /* 0x0000001f00537802 */ /* 0x000fe20000000f00 */
[----:B------:R-:W-:Y:S04]  /*15280*/  WARPSYNC R247 ;  /* 0x000000f700007348 */ /* 0x000fe80003800000 */
[----:B------:R0:W1:Y:S04]  /*15290*/  SHFL.IDX PT, R66, R64, R66, R83 ;  /* 0x0000004240427389 */ /* 0x00006800000e0053 */
[----:B0-----:R-:W0:Y:S01]  /*152a0*/  S2R R83, SR_LANEID ;  /* 0x0000000000537919 */ /* 0x001e220000000000 */
[----:B------:R-:W-:Y:S01]  /*152b0*/  MOV R64, R65 ;  /* 0x0000004100407202 */ /* 0x000fe20000000f00 */
[----:B------:R-:W-:-:S06]  /*152c0*/  HFMA2.MMA R65, -RZ, RZ, 0, 0 ;  /* 0x00000000ff417435 */ /* 0x000fcc00000001ff */
[----:B------:R-:W-:Y:S05]  /*152d0*/  RET.REL.NODEC R64 `(_Z25selective_scan_bwd_kernelI32Selective_Scan_bwd_kernel_traitsILi64ELi16ELb0ELb1ELb0ELb1ELb1EN3c108BFloat16ENS1_7complexIfEEEEv12SSMParamsBwd) ;  /* 0xfffead2040007950 */ /* 0x000fea0003c3ffff */
        .weak           $__internal_131_$__cuda_sm70_shflsync_up
        .type           $__internal_131_$__cuda_sm70_shflsync_up,@function
        .size           $__internal_131_$__cuda_sm70_shflsync_up,(.L_x_14563 - $__internal_131_$__cuda_sm70_shflsync_up)
$__internal_131_$__cuda_sm70_shflsync_up:
[----:B------:R-:W-:Y:S04]  /*152e0*/  WARPSYNC R244 ;  /* 0x000000f400007348 */ /* 0x000fe80003800000 */
[----:B------:R0:W1:Y:S02]  /*152f0*/  SHFL.UP PT, R66, R65, R66, R245 ;  /* 0x0400004241427389 */ /* 0x00006400000e00f5 */
[----:B0-----:R-:W-:-:S04]  /*15300*/  MOV R65, 0x0 ;  /* 0x0000000000417802 */ /* 0x001fc80000000f00 */
[----:B------:R-:W-:Y:S05]  /*15310*/  RET.REL.NODEC R64 `(_Z25selective_scan_bwd_kernelI32Selective_Scan_bwd_kernel_traitsILi64ELi16ELb0ELb1ELb0ELb1ELb1EN3c108BFloat16ENS1_7complexIfEEEEv12SSMParamsBwd) ;  /* 0xfffeace040007950 */ /* 0x000fea0003c3ffff */
.L_x_5540:
        /* <DEDUP_REMOVED lines=14> */
.L_x_14563:


//--------------------- .text._Z25selective_scan_bwd_kernelI32Selective_Scan_bwd_kernel_traitsILi64ELi16ELb0ELb1ELb1ELb0ELb0EN3c108BFloat16ENS1_7complexIfEEEEv12SSMParamsBwd --------------------------
	.section	.text._Z25selective_scan_bwd_kernelI32Selective_Scan_bwd_kernel_traitsILi64ELi16ELb0ELb1ELb1ELb0ELb0EN3c108BFloat16ENS1_7complexIfEEEEv12SSMParamsBwd,"ax",@progbits
	.sectioninfo	@"SHI_REGISTERS=255"
	.align	128
        .global         _Z25selective_scan_bwd_kernelI32Selective_Scan_bwd_kernel_traitsILi64ELi16ELb0ELb1ELb1ELb0ELb0EN3c108BFloat16ENS1_7complexIfEEEEv12SSMParamsBwd
        .type           _Z25selective_scan_bwd_kernelI32Selective_Scan_bwd_kernel_traitsILi64ELi16ELb0ELb1ELb1ELb0ELb0EN3c108BFloat16ENS1_7complexIfEEEEv12SSMParamsBwd,@function
        .size           _Z25selective_scan_bwd_kernelI32Selective_Scan_bwd_kernel_traitsILi64ELi16ELb0ELb1ELb1ELb0ELb0EN3c108BFloat16ENS1_7complexIfEEEEv12SSMParamsBwd,(.L_x_14566 - _Z25selective_scan_bwd_kernelI32Selective_Scan_bwd_kernel_traitsILi64ELi16ELb0ELb1ELb1ELb0ELb0EN3c108BFloat16ENS1_7complexIfEEEEv12SSMParamsBwd)
        .other          _Z25selective_scan_bwd_kernelI32Selective_Scan_bwd_kernel_traitsILi64ELi16ELb0ELb1ELb1ELb0ELb0EN3c108BFloat16ENS1_7complexIfEEEEv12SSMParamsBwd,@"STO_CUDA_ENTRY STV_DEFAULT"
_Z25selective_scan_bwd_kernelI32Selective_Scan_bwd_kernel_traitsILi64ELi16ELb0ELb1ELb1ELb0ELb0EN3c108BFloat16ENS1_7complexIfEEEEv12SSMParamsBwd:
.text._Z25selective_scan_bwd_kernelI32Selective_Scan_bwd_kernel_traitsILi64ELi16ELb0ELb1ELb1ELb0ELb0EN3c108BFloat16ENS1_7complexIfEEEEv12SSMParamsBwd:
        /* <DEDUP_REMOVED lines=37> */
[----:B------:R1:W-:Y:S01]  /*0250*/  STL [R1], RZ ;  /* 0x000000ff01007387 */ /* 0x0003e20000100800 */
        /* <DEDUP_REMOVED lines=130> */
[----:B------:R4:W-:Y:S04]  /*0a80*/  STL [R1], RZ ;  /* 0x000000ff01007387 */ /* 0x0009e80000100800 */
[----:B------:R-:W1:Y:S04]  /*0a90*/  S2R R122, SR_LANEID ;  /* 0x00000000007a7919 */ /* 0x000e680000000000 */
[----:B------:R4:W-:Y:S01]  /*0aa0*/  STL [R1+0x4], RZ ;  /* 0x000004ff01007387 */ /* 0x0009e20000100800 */
[----:B---3--:R-:W-:-:S04]  /*0ab0*/  SHF.R.S32.HI R0, RZ, 0x1f, R123 ;  /* 0x0000001fff007819 */ /* 0x008fc8000001147b */
[----:B------:R-:W-:-:S04]  /*0ac0*/  LEA.HI R0, R0, R123, RZ, 0x5 ;  /* 0x0000007b00007211 */ /* 0x000fc800078f28ff */
[----:B-1--4-:R-:W-:Y:S02]  /*0ad0*/  SHF.R.S32.HI R227, RZ, 0x5, R0 ;  /* 0x00000005ffe37819 */ /* 0x012fe40000011400 */
.L_x_5648:
        /* <DEDUP_REMOVED lines=23> */
[C---:B------:R-:W-:Y:S02]  /*0c50*/  LOP3.LUT R28, R119.reuse, 0xc0, RZ, 0xfc, !PT ;  /* 0x000000c0771c7812 */ /* 0x040fe400078efcff */
[----:B------:R-:W-:Y:S01]  /*0c60*/  ISETP.GE.AND P0, PT, R20, UR11, PT ;  /* 0x0000000b14007c0c */ /* 0x000fe2000bf06270 */
[----:B------:R1:W5:Y:S01]  /*0c70*/  @!P1 LDG.E.U16 R0, [R2.64+0x40] ;  /* 0x0000402802009981 */ /* 0x000362000c1e1500 */
[C---:B------:R-:W-:Y:S02]  /*0c80*/  LOP3.LUT R30, R119.reuse, 0xe0, RZ, 0xfc, !PT ;  /* 0x000000e0771e7812 */ /* 0x040fe400078efcff */
        /* <DEDUP_REMOVED lines=25> */
[C---:B------:R-:W-:Y:S01]  /*0e20*/  LOP3.LUT R44, R119.reuse, 0x1c0, RZ, 0xfc, !PT ;  /* 0x000001c0772c7812 */ /* 0x040fe200078efcff */
        /* <DEDUP_REMOVED lines=161> */
[----:B------:R-:W-:Y:S02]  /*1840*/  ISETP.GE.AND P4, PT, R20, UR11, PT ;  /* 0x0000000b14007c0c */ /* 0x000fe4000bf86270 */
[----:B0-----:R-:W-:Y:S02]  /*1850*/  MOV R2, UR19 ;  /* 0x0000001300027c02 */ /* 0x001fe40008000f00 */
[----:B------:R-:W-:Y:S02]  /*1860*/  MOV R3, UR18 ;  /* 0x0000001200037c02 */ /* 0x000fe40008000f00 */
[----:B------:R-:W-:-:S03]  /*1870*/  PRMT R20, RZ, 0x7610, R20 ;  /* 0x00007610ff147816 */ /* 0x000fc60000000014 */
[----:B------:R-:W-:Y:S01]  /*1880*/  IMAD.WIDE R2, R119, 0x2, R2 ;  /* 0x0000000277027825 */ /* 0x000fe200078e0202 */
        /* <DEDUP_REMOVED lines=69> */
[----:B------:R-:W-:Y:S02]  /*1ce0*/  ISETP.GE.AND P1, PT, R46, UR11, PT ;  /* 0x0000000b2e007c0c */ /* 0x000fe4000bf26270 */
        /* <DEDUP_REMOVED lines=8> */
[----:B------:R-:W-:Y:S01]  /*1d70*/  CS2R R98, SRZ ;  /* 0x0000000000627805 */ /* 0x000fe2000001ff00 */
        /* <DEDUP_REMOVED lines=126> */
[----:B------:R-:W-:Y:S01]  /*2560*/  HFMA2.MMA R99, -RZ, RZ, 0, 0 ;  /* 0x00000000ff637435 */ /* 0x000fe200000001ff */
[----:B------:R-:W-:Y:S01]  /*2570*/  FADD.FTZ R75, R0, UR8 ;  /* 0x00000008004b7e21 */ /* 0x000fe20008010000 */
[----:B------:R-:W-:Y:S01]  /*2580*/  LOP3.LUT R228, R123, 0x1f, RZ, 0xc0, !PT ;  /* 0x0000001f7be47812 */ /* 0x000fe200078ec0ff */
        /* <DEDUP_REMOVED lines=37> */
.L_x_5643:
        /* <DEDUP_REMOVED lines=164> */
[----:B------:R-:W-:Y:S02]  /*3220*/  SHF.L.U32 R229, R123, 0x5, RZ ;  /* 0x000000057be57819 */ /* 0x000fe400000006ff */
[----:B------:R-:W-:Y:S01]  /*3230*/  ISETP.GE.AND P6, PT, R6, UR39, PT ;  /* 0x0000002706007c0c */ /* 0x000fe2000bfc6270 */
[----:B------:R-:W-:Y:S01]  /*3240*/  UIMAD UR34, UR6, UR35, UR34 ;  /* 0x00000023062272a4 */ /* 0x000fe2000f8e0222 */
[----:B------:R-:W-:Y:S01]  /*3250*/  IMAD.WIDE.U32 R6, R5, c[0x0][0x1c0], R6 ;  /* 0x0000700005067a25 */ /* 0x000fe200078e0006 */
[----:B------:R-:W-:Y:S02]  /*3260*/  ISETP.GE.AND P5, PT, R9, UR39, PT ;  /* 0x0000002709007c0c */ /* 0x000fe4000bfa6270 */
[----:B------:R-:W-:-:S02]  /*3270*/  LOP3.LUT R9, R229, 0xfffffc00, RZ, 0xc0, !PT ;  /* 0xfffffc00e5097812 */ /* 0x000fc400078ec0ff */
[----:B------:R-:W-:Y:S02]  /*3280*/  ISETP.GE.AND P0, PT, R4, UR39, PT ;  /* 0x0000002704007c0c */ /* 0x000fe4000bf06270 */
[----:B------:R-:W-:Y:S02]  /*3290*/  IADD3 R5, R7, UR34, RZ ;  /* 0x0000002207057c10 */ /* 0x000fe4000fffe0ff */
[C---:B------:R-:W-:Y:S02]  /*32a0*/  LEA R4, P3, R6.reuse, UR15, 0x1 ;  /* 0x0000000f06047c11 */ /* 0x040fe4000f8608ff */
[----:B------:R-:W-:Y:S02]  /*32b0*/  IADD3 R7, R9, R122, RZ ;  /* 0x0000007a09077210 */ /* 0x000fe40007ffe0ff */
[----:B------:R-:W-:Y:S02]  /*32c0*/  LEA.HI.X R5, R6, UR14, R5, 0x1, P3 ;  /* 0x0000000e06057c11 */ /* 0x000fe400098f0c05 */
[----:B------:R-:W-:-:S02]  /*32d0*/  ISETP.GE.AND P2, PT, R62, UR39, PT ;  /* 0x000000273e007c0c */ /* 0x000fc4000bf46270 */
[C---:B------:R-:W-:Y:S02]  /*32e0*/  IADD3 R6, R7.reuse, 0x20, RZ ;  /* 0x0000002007067810 */ /* 0x040fe40007ffe0ff */
[----:B------:R-:W-:Y:S02]  /*32f0*/  ISETP.GE.AND P3, PT, R68, UR39, PT ;  /* 0x0000002744007c0c */ /* 0x000fe4000bf66270 */
[C---:B------:R-:W-:Y:S02]  /*3300*/  IADD3 R62, R7.reuse, 0x40, RZ ;  /* 0x00000040073e7810 */ /* 0x040fe40007ffe0ff */
[C---:B------:R-:W-:Y:S02]  /*3310*/  IADD3 R68, R7.reuse, 0x60, RZ ;  /* 0x0000006007447810 */ /* 0x040fe40007ffe0ff */
[C---:B------:R-:W-:Y:S02]  /*3320*/  LEA.HI.SX32 R120, R7.reuse, R7, 0x1b ;  /* 0x0000000707787211 */ /* 0x040fe400078fdaff */
[----:B------:R-:W-:-:S02]  /*3330*/  IADD3 R70, R7, 0x80, RZ ;  /* 0x0000008007467810 */ /* 0x000fc40007ffe0ff */
[C---:B------:R-:W-:Y:S02]  /*3340*/  IADD3 R110, R7.reuse, 0xa0, RZ ;  /* 0x000000a0076e7810 */ /* 0x040fe40007ffe0ff */
[-C--:B------:R-:W-:Y:S02]  /*3350*/  LEA.HI.SX32 R6, R6, R7.reuse, 0x1b ;  /* 0x0000000706067211 */ /* 0x080fe400078fdaff */
[C---:B------:R-:W-:Y:S02]  /*3360*/  IADD3 R126, R7.reuse, 0xc0, RZ ;  /* 0x000000c0077e7810 */ /* 0x040fe40007ffe0ff */
[-C--:B------:R-:W-:Y:S02]  /*3370*/  LEA.HI.SX32 R62, R62, R7.reuse, 0x1b ;  /* 0x000000073e3e7211 */ /* 0x080fe400078fdaff */
[----:B------:R-:W-:Y:S02]  /*3380*/  IADD3 R128, R7, 0xe0, RZ ;  /* 0x000000e007807810 */ /* 0x000fe40007ffe0ff */
[----:B------:R-:W-:-:S02]  /*3390*/  LEA.HI.SX32 R68, R68, R7, 0x1b ;  /* 0x0000000744447211 */ /* 0x000fc400078fdaff */
[----:B------:R-:W-:Y:S02]  /*33a0*/  ISETP.GE.AND P1, PT, R63, UR39, PT ;  /* 0x000000273f007c0c */ /* 0x000fe4000bf26270 */
[----:B------:R-:W-:Y:S02]  /*33b0*/  IADD3 R130, R7, 0x100, RZ ;  /* 0x0000010007827810 */ /* 0x000fe40007ffe0ff */
[----:B------:R-:W-:Y:S02]  /*33c0*/  SHF.L.U32 R120, R120, 0x1, RZ ;  /* 0x0000000178787819 */ /* 0x000fe400000006ff */
[----:B------:R-:W-:Y:S02]  /*33d0*/  LEA.HI.SX32 R70, R70, R7, 0x1b ;  /* 0x0000000746467211 */ /* 0x000fe400078fdaff */
[----:B------:R-:W-:Y:S02]  /*33e0*/  ISETP.GE.AND P4, PT, R67, UR39, PT ;  /* 0x0000002743007c0c */ /* 0x000fe4000bf86270 */
        /* <DEDUP_REMOVED lines=8> */
[----:B------:R-:W-:Y:S01]  /*3470*/  SHF.L.U32 R110, R68, 0x1, RZ ;  /* 0x00000001446e7819 */ /* 0x000fe200000006ff */
[----:B--2---:R-:W-:Y:S01]  /*3480*/  STS.U16 [R120], R61 ;  /* 0x0000003d78007388 */ /* 0x004fe20000000400 */
[C---:B------:R-:W-:Y:S02]  /*3490*/  IADD3 R138, R7.reuse, 0x180, RZ ;  /* 0x00000180078a7810 */ /* 0x040fe40007ffe0ff */
[----:B------:R-:W-:Y:S02]  /*34a0*/  LEA.HI.SX32 R130, R130, R7, 0x1b ;  /* 0x0000000782827211 */ /* 0x000fe400078fdaff */
[----:B------:R-:W-:Y:S01]  /*34b0*/  SHF.L.U32 R68, R70, 0x1, RZ ;  /* 0x0000000146447819 */ /* 0x000fe200000006ff */
[----:B---3--:R0:W-:Y:S01]  /*34c0*/  STS.U16 [R71+0x40], R60 ;  /* 0x0000403c47007388 */ /* 0x0081e20000000400 */
[----:B------:R-:W-:-:S02]  /*34d0*/  IADD3 R140, R7, 0x1a0, RZ ;  /* 0x000001a0078c7810 */ /* 0x000fc40007ffe0ff */
[-C--:B------:R-:W-:Y:S02]  /*34e0*/  LEA.HI.SX32 R69, R132, R7.reuse, 0x1b ;  /* 0x0000000784457211 */ /* 0x080fe400078fdaff */
[----:B------:R-:W-:Y:S01]  /*34f0*/  SHF.L.U32 R62, R63, 0x1, RZ ;  /* 0x000000013f3e7819 */ /* 0x000fe200000006ff */
[----:B----4-:R-:W-:Y:S01]  /*3500*/  STS.U16 [R111+0x80], R124 ;  /* 0x0000807c6f007388 */ /* 0x010fe20000000400 */
[----:B------:R-:W-:Y:S02]  /*3510*/  IADD3 R142, R7, 0x1c0, RZ ;  /* 0x000001c0078e7810 */ /* 0x000fe40007ffe0ff */
        /* <DEDUP_REMOVED lines=10> */
[----:B------:R1:W-:Y:S01]  /*35c0*/  STS.U16 [R68+0x100], R121 ;  /* 0x0001007944007388 */ /* 0x0003e20000000400 */
[----:B------:R-:W-:-:S02]  /*35d0*/  LEA.HI.SX32 R126, R140, R7, 0x1b ;  /* 0x000000078c7e7211 */ /* 0x000fc400078fdaff */
[----:B------:R-:W-:Y:S01]  /*35e0*/  SHF.L.U32 R69, R69, 0x1, RZ ;  /* 0x0000000145457819 */ /* 0x000fe200000006ff */
[----:B------:R-:W-:Y:S01]  /*35f0*/  STS.U16 [R62+0x140], R65 ;  /* 0x000140413e007388 */ /* 0x000fe20000000400 */
[C---:B------:R-:W-:Y:S02]  /*3600*/  IADD3 R150, R7.reuse, 0x240, RZ ;  /* 0x0000024007967810 */ /* 0x040fe40007ffe0ff */
[-C--:B------:R-:W-:Y:S01]  /*3610*/  LEA.HI.SX32 R127, R142, R7.reuse, 0x1b ;  /* 0x000000078e7f7211 */ /* 0x080fe200078fdaff */
[----:B------:R-:W-:Y:S01]  /*3620*/  STS.U16 [R67+0x180], R66 ;  /* 0x0001804243007388 */ /* 0x000fe20000000400 */
[----:B0-----:R-:W-:Y:S02]  /*3630*/  SHF.L.U32 R60, R134, 0x1, RZ ;  /* 0x00000001863c7819 */ /* 0x001fe400000006ff */
[----:B------:R-:W-:Y:S01]  /*3640*/  IADD3 R152, R7, 0x260, RZ ;  /* 0x0000026007987810 */ /* 0x000fe20007ffe0ff */
[----:B------:R-:W-:Y:S01]  /*3650*/  STS.U16 [R63+0x1c0], R28 ;  /* 0x0001c01c3f007388 */ /* 0x000fe20000000400 */
[----:B------:R-:W-:-:S02]  /*3660*/  LEA.HI.SX32 R144, R144, R7, 0x1b ;  /* 0x0000000790907211 */ /* 0x000fc400078fdaff */
        /* <DEDUP_REMOVED lines=9> */
[----:B------:R-:W-:Y:S01]  /*3700*/  STS.U16 [R60+0x280], R29 ;  /* 0x0002801d3c007388 */ /* 0x000fe20000000400 */
[----:B------:R-:W-:Y:S02]  /*3710*/  IADD3 R158, R7, 0x2c0, RZ ;  /* 0x000002c0079e7810 */ /* 0x000fe40007ffe0ff */
[-C--:B------:R-:W-:Y:S02]  /*3720*/  LEA.HI.SX32 R150, R150, R7.reuse, 0x1b ;  /* 0x0000000796967211 */ /* 0x080fe400078fdaff */
[----:B------:R-:W-:Y:S02]  /*3730*/  SHF.L.U32 R127, R127, 0x1, RZ ;  /* 0x000000017f7f7819 */ /* 0x000fe400000006ff */
[----:B------:R-:W-:Y:S02]  /*3740*/  IADD3 R160, R7, 0x2e0, RZ ;  /* 0x000002e007a07810 */ /* 0x000fe40007ffe0ff */
[----:B------:R-:W-:-:S02]  /*3750*/  LEA.HI.SX32 R152, R152, R7, 0x1b ;  /* 0x0000000798987211 */ /* 0x000fc400078fdaff */
[----:B-1----:R-:W-:Y:S02]  /*3760*/  SHF.L.U32 R121, R144, 0x1, RZ ;  /* 0x0000000190797819 */ /* 0x002fe400000006ff */
[C---:B------:R-:W-:Y:S01]  /*3770*/  IADD3 R162, R7.reuse, 0x300, RZ ;  /* 0x0000030007a27810 */ /* 0x040fe20007ffe0ff */
[----:B------:R-:W-:Y:S01]  /*3780*/  STS.U16 [R61+0x2c0], R30 ;  /* 0x0002c01e3d007388 */ /* 0x000fe20000000400 */
[-C--:B------:R-:W-:Y:S02]  /*3790*/  LEA.HI.SX32 R154, R154, R7.reuse, 0x1b ;  /* 0x000000079a9a7211 */ /* 0x080fe400078fdaff */
[----:B------:R-:W-:Y:S01]  /*37a0*/  SHF.L.U32 R125, R146, 0x1, RZ ;  /* 0x00000001927d7819 */ /* 0x000fe200000006ff */
[----:B------:R-:W-:Y:S01]  /*37b0*/  STS.U16 [R128+0x300], R25 ;  /* 0x0003001980007388 */ /* 0x000fe20000000400 */
[----:B------:R-:W-:Y:S02]  /*37c0*/  IADD3 R164, R7, 0x320, RZ ;  /* 0x0000032007a47810 */ /* 0x000fe40007ffe0ff */
[----:B------:R-:W-:Y:S01]  /*37d0*/  LEA.HI.SX32 R155, R156, R7, 0x1b ;  /* 0x000000079c9b7211 */ /* 0x000fe200078fdaff */
[----:B------:R-:W-:Y:S01]  /*37e0*/  STS.U16 [R126+0x340], R27 ;  /* 0x0003401b7e007388 */ /* 0x000fe20000000400 */
[----:B------:R-:W-:-:S02]  /*37f0*/  SHF.L.U32 R143, R143, 0x1, RZ ;  /* 0x000000018f8f7819 */ /* 0x000fc400000006ff */
[C---:B------:R-:W-:Y:S01]  /*3800*/  IADD3 R166, R7.reuse, 0x340, RZ ;  /* 0x0000034007a67810 */ /* 0x040fe20007ffe0ff */
        /* <DEDUP_REMOVED lines=17> */
[----:B------:R-:W-:Y:S02]  /*3920*/  SHF.L.U32 R158, R158, 0x1, RZ ;  /* 0x000000019e9e7819 */ /* 0x000fe400000006ff */
[----:B------:R-:W-:Y:S01]  /*3930*/  IADD3 R192, R7, 0x3e0, RZ ;  /* 0x000003e007c07810 */ /* 0x000fe20007ffe0ff */
[----:B------:R-:W-:Y:S01]  /*3940*/  STS.U16 [R157+0x480], R20 ;  /* 0x000480149d007388 */ /* 0x000fe20000000400 */
[-C--:B------:R-:W-:Y:S02]  /*3950*/  LEA.HI.SX32 R164, R184, R7.reuse, 0x1b ;  /* 0x00000007b8a47211 */ /* 0x080fe400078fdaff */
[----:B------:R-:W-:Y:S01]  /*3960*/  SHF.L.U32 R159, R159, 0x1, RZ ;  /* 0x000000019f9f7819 */ /* 0x000fe200000006ff */
        /* <DEDUP_REMOVED lines=13> */
[----:B------:R-:W-:Y:S02]  /*3a40*/  SHF.L.U32 R165, R165, 0x1, RZ ;  /* 0x00000001a5a57819 */ /* 0x000fe400000006ff */
[----:B------:R-:W-:Y:S01]  /*3a50*/  SHF.L.U32 R166, R166, 0x1, RZ ;  /* 0x00000001a6a67819 */ /* 0x000fe200000006ff */
[----:B------:R-:W-:Y:S01]  /*3a60*/  STS.U16 [R160+0x600], R19 ;  /* 0x00060013a0007388 */ /* 0x000fe20000000400 */
[----:B------:R-:W-:Y:S02]  /*3a70*/  SHF.L.U32 R167, R167, 0x1, RZ ;  /* 0x00000001a7a77819 */ /* 0x000fe400000006ff */
[----:B------:R-:W-:Y:S02]  /*3a80*/  SHF.L.U32 R163, R163, 0x1, RZ ;  /* 0x00000001a3a37819 */ /* 0x000fe400000006ff */
[----:B------:R-:W-:-:S02]  /*3a90*/  PRMT R179, RZ, 0x7610, R179 ;  /* 0x00007610ffb37816 */ /* 0x000fc400000000b3 */
[----:B------:R-:W-:Y:S02]  /*3aa0*/  PRMT R124, RZ, 0x7610, R124 ;  /* 0x00007610ff7c7816 */ /* 0x000fe4000000007c */
[----:B------:R-:W-:Y:S01]  /*3ab0*/  PRMT R181, RZ, 0x7610, R181 ;  /* 0x00007610ffb57816 */ /* 0x000fe200000000b5 */
        /* <DEDUP_REMOVED lines=8> */
[----:B------:R1:W2:Y:S01]  /*3b40*/  @!P6 LDG.E.U16 R179, [R4.64] ;  /* 0x0000002804b3e981 */ /* 0x0002a2000c1e1500 */
[----:B------:R-:W-:Y:S02]  /*3b50*/  ISETP.GE.AND P6, PT, R176, UR39, PT ;  /* 0x00000027b0007c0c */ /* 0x000fe4000bfc6270 */
[----:B------:R-:W-:Y:S01]  /*3b60*/  PRMT R176, RZ, 0x7610, R176 ;  /* 0x00007610ffb07816 */ /* 0x000fe200000000b0 */
[----:B------:R1:W3:Y:S01]  /*3b70*/  @!P5 LDG.E.U16 R124, [R4.64+0x40] ;  /* 0x00004028047cd981 */ /* 0x0002e2000c1e1500 */
[----:B------:R-:W-:Y:S02]  /*3b80*/  ISETP.GE.AND P5, PT, R173, UR39, PT ;  /* 0x00000027ad007c0c */ /* 0x000fe4000bfa6270 */
[----:B------:R-:W-:Y:S01]  /*3b90*/  PRMT R173, RZ, 0x7610, R173 ;  /* 0x00007610ffad7816 */ /* 0x000fe200000000ad */
[----:B------:R1:W4:Y:S01]  /*3ba0*/  @!P1 LDG.E.U16 R181, [R4.64+0xc0] ;  /* 0x0000c02804b59981 */ /* 0x000322000c1e1500 */
[----:B------:R-:W-:Y:S02]  /*3bb0*/  ISETP.GE.AND P1, PT, R175, UR39, PT ;  /* 0x00000027af007c0c */ /* 0x000fe4000bf26270 */
[----:B------:R-:W-:Y:S01]  /*3bc0*/  PRMT R175, RZ, 0x7610, R175 ;  /* 0x00007610ffaf7816 */ /* 0x000fe200000000af */
[----:B------:R1:W2:Y:S01]  /*3bd0*/  @!P2 LDG.E.U16 R176, [R4.64+0x80] ;  /* 0x0000802804b0a981 */ /* 0x0002a2000c1e1500 */
[----:B------:R-:W-:-:S02]  /*3be0*/  ISETP.GE.AND P2, PT, R172, UR39, PT ;  /* 0x00000027ac007c0c */ /* 0x000fc4000bf46270 */
[----:B------:R-:W-:Y:S01]  /*3bf0*/  PRMT R172, RZ, 0x7610, R172 ;  /* 0x00007610ffac7816 */ /* 0x000fe200000000ac */
[----:B------:R1:W2:Y:S01]  /*3c00*/  @!P4 LDG.E.U16 R173, [R4.64+0x100] ;  /* 0x0001002804adc981 */ /* 0x0002a2000c1e1500 */
[----:B------:R-:W-:Y:S02]  /*3c10*/  ISETP.GE.AND P4, PT, R170, UR39, PT ;  /* 0x00000027aa007c0c */ /* 0x000fe4000bf86270 */
[----:B------:R-:W-:Y:S01]  /*3c20*/  PRMT R170, RZ, 0x7610, R170 ;  /* 0x00007610ffaa7816 */ /* 0x000fe200000000aa */
[----:B------:R1:W2:Y:S01]  /*3c30*/  @!P3 LDG.E.U16 R175, [R4.64+0x140] ;  /* 0x0001402804afb981 */ /* 0x0002a2000c1e1500 */
        /* <DEDUP_REMOVED lines=15> */
[----:B------:R-:W-:-:S03]  /*3d30*/  ISETP.GE.AND P4, PT, R180, UR39, PT ;  /* 0x00000027b4007c0c */ /* 0x000fc6000bf86270 */
[----:B------:R1:W2:Y:S01]  /*3d40*/  @!P3 LDG.E.U16 R168, [R4.64+0x2c0] ;  /* 0x0002c02804a8b981 */ /* 0x0002a2000c1e1500 */
[----:B------:R-:W-:-:S03]  /*3d50*/  ISETP.GE.AND P3, PT, R182, UR39, PT ;  /* 0x00000027b6007c0c */ /* 0x000fc6000bf66270 */
[----:B------:R1:W2:Y:S01]  /*3d60*/  @!P6 LDG.E.U16 R171, [R4.64+0x300] ;  /* 0x0003002804abe981 */ /* 0x0002a2000c1e1500 */
        /* <DEDUP_REMOVED lines=9> */
[----:B------:R-:W-:Y:S02]  /*3e00*/  ISETP.GE.AND P5, PT, R153, UR39, PT ;  /* 0x0000002799007c0c */ /* 0x000fe4000bfa6270 */
[----:B------:R-:W-:Y:S01]  /*3e10*/  ISETP.GE.AND P2, PT, R149, UR39, PT ;  /* 0x0000002795007c0c */ /* 0x000fe2000bf46270 */
[----:B------:R1:W2:Y:S01]  /*3e20*/  @!P1 LDG.E.U16 R178, [R4.64+0x3c0] ;  /* 0x0003c02804b29981 */ /* 0x0002a2000c1e1500 */
[----:B------:R-:W-:-:S03]  /*3e30*/  ISETP.GE.AND P1, PT, R151, UR39, PT ;  /* 0x0000002797007c0c */ /* 0x000fc6000bf26270 */
        /* <DEDUP_REMOVED lines=38> */
[----:B------:R-:W0:Y:S08]  /*40a0*/  R2UR UR36, R3 ;  /* 0x00000000032473c2 */ /* 0x000e3000000e0000 */
[----:B------:R-:W1:Y:S01]  /*40b0*/  R2UR UR35, R2 ;  /* 0x00000000022373c2 */ /* 0x000e6200000e0000 */
[----:B0-----:R-:W-:-:S04]  /*40c0*/  FMUL.FTZ R0, R74, UR36 ;  /* 0x000000244a007c20 */ /* 0x001fc80008410000 */
[----:B------:R-:W-:Y:S02]  /*40d0*/  FMUL.RZ R6, R0, 0.15915493667125701904 ;  /* 0x3e22f98300067820 */ /* 0x000fe4000040c000 */
[----:B------:R-:W-:-:S04]  /*40e0*/  FMUL.FTZ R0, R73, UR36 ;  /* 0x0000002449007c20 */ /* 0x000fc80008410000 */
[----:B------:R-:W-:Y:S02]  /*40f0*/  FMUL.RZ R7, R0, 0.15915493667125701904 ;  /* 0x3e22f98300077820 */ /* 0x000fe4000040c000 */
[----:B------:R-:W-:-:S04]  /*4100*/  FMUL.FTZ R0, R72, UR36 ;  /* 0x0000002448007c20 */ /* 0x000fc80008410000 */
[----:B-1----:R-:W-:Y:S02]  /*4110*/  FMUL.RZ R5, R0, 0.15915493667125701904 ;  /* 0x3e22f98300057820 */ /* 0x002fe4000040c000 */
[----:B------:R-:W-:-:S04]  /*4120*/  FMUL.FTZ R0, R59, UR36 ;  /* 0x000000243b007c20 */ /* 0x000fc80008410000 */
[----:B------:R-:W-:Y:S02]  /*4130*/  FMUL.RZ R3, R0, 0.15915493667125701904 ;  /* 0x3e22f98300037820 */ /* 0x000fe4000040c000 */
[----:B------:R-:W-:-:S04]  /*4140*/  FMUL.FTZ R0, R58, UR36 ;  /* 0x000000243a007c20 */ /* 0x000fc80008410000 */
[----:B------:R-:W-:Y:S02]  /*4150*/  FMUL.RZ R8, R0, 0.15915493667125701904 ;  /* 0x3e22f98300087820 */ /* 0x000fe4000040c000 */
[----:B------:R-:W-:Y:S01]  /*4160*/  FMUL.FTZ R0, R57, UR36 ;  /* 0x0000002439007c20 */ /* 0x000fe20008410000 */
[----:B------:R-:W-:Y:S01]  /*4170*/  MUFU.SIN R15, R7 ;  /* 0x00000007000f7308 */ /* 0x000fe20000000400 */
[----:B------:R-:W-:-:S07]  /*4180*/  LEA R9, R122, R9, 0x5 ;  /* 0x000000097a097211 */ /* 0x000fce00078e28ff */
[----:B------:R0:W-:Y:S02]  /*4190*/  MUFU.COS R29, R7 ;  /* 0x00000007001d7308 */ /* 0x0001e40000000000 */
[----:B0-----:R-:W-:Y:S02]  /*41a0*/  FMUL.RZ R7, R0, 0.15915493667125701904 ;  /* 0x3e22f98300077820 */ /* 0x001fe4000040c000 */
[----:B------:R-:W-:-:S04]  /*41b0*/  FMUL.FTZ R0, R56, UR36 ;  /* 0x0000002438007c20 */ /* 0x000fc80008410000 */
[----:B------:R-:W-:Y:S01]  /*41c0*/  MUFU.SIN R26, R5 ;  /* 0x00000005001a7308 */ /* 0x000fe20000000400 */
[----:B------:R-:W-:-:S07]  /*41d0*/  MOV R11, UR13 ;  /* 0x0000000d000b7c02 */ /* 0x000fce0008000f00 */
[----:B------:R0:W-:Y:S01]  /*41e0*/  MUFU.COS R4, R5 ;  /* 0x0000000500047308 */ /* 0x0001e20000000000 */
[----:B------:R-:W-:-:S07]  /*41f0*/  LOP3.LUT P0, RZ, R123, 0x1f, RZ, 0xc0, !PT ;  /* 0x0000001f7bff7812 */ /* 0x000fce000780c0ff */
[----:B------:R-:W-:Y:S01]  /*4200*/  MUFU.SIN R19, R7 ;  /* 0x0000000700137308 */ /* 0x000fe20000000400 */
[----:B0-----:R-:W-:Y:S02]  /*4210*/  FMUL.RZ R5, R0, 0.15915493667125701904 ;  /* 0x3e22f98300057820 */ /* 0x001fe4000040c000 */
[----:B------:R-:W-:-:S05]  /*4220*/  FMUL.FTZ R0, R55, UR36 ;  /* 0x0000002437007c20 */ /* 0x000fca0008410000 */
[----:B------:R0:W-:Y:S01]  /*4230*/  MUFU.COS R21, R7 ;  /* 0x0000000700157308 */ /* 0x0001e20000000000 */
[----:B------:R-:W-:Y:S02]  /*4240*/  MOV R64, UR35 ;  /* 0x0000002300407c02 */ /* 0x000fe40008000f00 */
[----:B0-----:R-:W-:-:S05]  /*4250*/  LEA.HI.SX32 R7, R9, R9, 0x1b ;  /* 0x0000000909077211 */ /* 0x001fca00078fdaff */
[----:B------:R-:W-:Y:S01]  /*4260*/  MUFU.SIN R13, R6 ;  /* 0x00000006000d7308 */ /* 0x000fe20000000400 */
[----:B------:R-:W-:-:S07]  /*4270*/  SHF.L.U32 R7, R7, 0x1, RZ ;  /* 0x0000000107077819 */ /* 0x000fce00000006ff */
[----:B------:R-:W-:Y:S01]  /*4280*/  MUFU.COS R31, R6 ;  /* 0x00000006001f7308 */ /* 0x000fe20000000000 */
[----:B------:R-:W-:Y:S01]  /*4290*/  ISETP.LT.OR P0, PT, R11, 0x2, P0 ;  /* 0x000000020b00780c */ /* 0x000fe20000701670 */
[----:B------:R-:W0:Y:S06]  /*42a0*/  LDS.U16 R12, [R7] ;  /* 0x00000000070c7984 */ /* 0x000e2c0000000400 */
[----:B------:R-:W-:Y:S01]  /*42b0*/  MUFU.SIN R24, R3 ;  /* 0x0000000300187308 */ /* 0x000fe20000000400 */
[----:B------:R-:W1:Y:S01]  /*42c0*/  LDS.U16 R11, [R7+0x2] ;  /* 0x00000200070b7984 */ /* 0x000e620000000400 */
[----:B------:R-:W-:-:S03]  /*42d0*/  FMUL.FTZ R64, R64, 1.4426950216293334961 ;  /* 0x3fb8aa3b40407820 */ /* 0x000fc60000410000 */
[----:B------:R-:W0:Y:S03]  /*42e0*/  LDS.U16 R9, [R7+0x4] ;  /* 0x0000040007097984 */ /* 0x000e260000000400 */
[----:B------:R3:W-:Y:S01]  /*42f0*/  MUFU.COS R6, R3 ;  /* 0x0000000300067308 */ /* 0x0007e20000000000 */
[----:B------:R-:W-:Y:S01]  /*4300*/  MOV R20, UR13 ;  /* 0x0000000d00147c02 */ /* 0x000fe20008000f00 */
[----:B------:R-:W-:Y:S01]  /*4310*/  LDS.U16 R134, [R7+0x1a] ;  /* 0x00001a0007867984 */ /* 0x000fe20000000400 */
[----:B------:R-:W-:-:S03]  /*4320*/  MOV R25, c[0x0][0x16c] ;  /* 0x00005b0000197a02 */ /* 0x000fc60000000f00 */
[----:B------:R-:W-:Y:S01]  /*4330*/  LDS.U16 R136, [R7+0x1e] ;  /* 0x00001e0007887984 */ /* 0x000fe20000000400 */
[----:B---3--:R-:W-:Y:S01]  /*4340*/  FMUL.RZ R3, R0, 0.15915493667125701904 ;  /* 0x3e22f98300037820 */ /* 0x008fe2000040c000 */
[----:B------:R-:W-:Y:S01]  /*4350*/  MUFU.SIN R17, R8 ;  /* 0x0000000800117308 */ /* 0x000fe20000000400 */
[----:B------:R-:W-:Y:S01]  /*4360*/  FMUL.FTZ R0, R54, UR36 ;  /* 0x0000002436007c20 */ /* 0x000fe20008410000 */
[----:B------:R-:W-:Y:S06]  /*4370*/  LDS.U16 R138, [R7+0x22] ;  /* 0x00002200078a7984 */ /* 0x000fec0000000400 */
[----:B------:R3:W-:Y:S01]  /*4380*/  MUFU.COS R23, R8 ;  /* 0x0000000800177308 */ /* 0x0007e20000000000 */
[----:B------:R-:W-:Y:S04]  /*4390*/  LDS.U16 R140, [R7+0x26] ;  /* 0x00002600078c7984 */ /* 0x000fe80000000400 */
[----:B------:R-:W-:Y:S01]  /*43a0*/  LDS.U16 R141, [R7+0x28] ;  /* 0x00002800078d7984 */ /* 0x000fe20000000400 */
[----:B---3--:R-:W-:-:S02]  /*43b0*/  FMUL.RZ R8, R0, 0.15915493667125701904 ;  /* 0x3e22f98300087820 */ /* 0x008fc4000040c000 */
[----:B------:R-:W-:Y:S01]  /*43c0*/  MUFU.SIN R65, R5 ;  /* 0x0000000500417308 */ /* 0x000fe20000000400 */
[----:B------:R-:W-:Y:S01]  /*43d0*/  FMUL.FTZ R0, R53, UR36 ;  /* 0x0000002435007c20 */ /* 0x000fe20008410000 */
[----:B------:R-:W-:Y:S04]  /*43e0*/  LDS.U16 R142, [R7+0x2a] ;  /* 0x00002a00078e7984 */ /* 0x000fe80000000400 */
[----:B------:R-:W-:Y:S02]  /*43f0*/  LDS.U16 R145, [R7+0x2c] ;  /* 0x00002c0007917984 */ /* 0x000fe40000000400 */
[----:B------:R-:W-:Y:S02]  /*4400*/  MUFU.SIN R135, R8 ;  /* 0x0000000800877308 */ /* 0x000fe40000000400 */
[----:B------:R-:W-:Y:S04]  /*4410*/  LDS.U16 R146, [R7+0x2e] ;  /* 0x00002e0007927984 */ /* 0x000fe80000000400 */
[----:B------:R-:W-:Y:S02]  /*4420*/  LDS.U16 R147, [R7+0x30] ;  /* 0x0000300007937984 */ /* 0x000fe40000000400 */
[----:B------:R3:W-:Y:S02]  /*4430*/  MUFU.COS R137, R8 ;  /* 0x0000000800897308 */ /* 0x0007e40000000000 */
[----:B------:R-:W-:Y:S04]  /*4440*/  LDS.U16 R148, [R7+0x32] ;  /* 0x0000320007947984 */ /* 0x000fe80000000400 */
[----:B------:R-:W-:Y:S01]  /*4450*/  LDS.U16 R149, [R7+0x34] ;  /* 0x0000340007957984 */ /* 0x000fe20000000400 */
[-C--:B---3--:R-:W-:Y:S01]  /*4460*/  FMUL.FTZ R8, R58, R64.reuse ;  /* 0x000000403a087220 */ /* 0x088fe20000410000 */
[----:B------:R-:W-:Y:S01]  /*4470*/  MUFU.COS R129, R5 ;  /* 0x0000000500817308 */ /* 0x000fe20000000000 */
[----:B------:R-:W-:Y:S01]  /*4480*/  FMUL.RZ R132, R0, 0.15915493667125701904 ;  /* 0x3e22f98300847820 */ /* 0x000fe2000040c000 */
[----:B------:R-:W-:Y:S04]  /*4490*/  LDS.U16 R150, [R7+0x36] ;  /* 0x0000360007967984 */ /* 0x000fe80000000400 */
[----:B------:R-:W-:Y:S02]  /*44a0*/  LDS.U16 R151, [R7+0x38] ;  /* 0x0000380007977984 */ /* 0x000fe40000000400 */
[----:B------:R3:W-:Y:S01]  /*44b0*/  MUFU.EX2 R22, R8 ;  /* 0x0000000800167308 */ /* 0x0007e20000000800 */
[-C--:B------:R-:W-:Y:S01]  /*44c0*/  FMUL.FTZ R0, R74, R64.reuse ;  /* 0x000000404a007220 */ /* 0x080fe20000410000 */
[----:B------:R-:W-:Y:S04]  /*44d0*/  LDS.U16 R152, [R7+0x3a] ;  /* 0x00003a0007987984 */ /* 0x000fe80000000400 */
[----:B------:R-:W-:Y:S04]  /*44e0*/  LDS.U16 R153, [R7+0x3c] ;  /* 0x00003c0007997984 */ /* 0x000fe80000000400 */
[----:B---3--:R-:W3:Y:S01]  /*44f0*/  LDS.U16 R8, [R7+0x6] ;  /* 0x0000060007087984 */ /* 0x008ee20000000400 */
[-C--:B------:R-:W-:Y:S01]  /*4500*/  FMUL.FTZ R5, R59, R64.reuse ;  /* 0x000000403b057220 */ /* 0x080fe20000410000 */
[----:B------:R-:W0:Y:S01]  /*4510*/  MUFU.EX2 R0, R0 ;  /* 0x0000000000007308 */ /* 0x000e220000000800 */
[-C--:B------:R-:W-:Y:S01]  /*4520*/  FMUL.FTZ R14, R55, R64.reuse ;  /* 0x00000040370e7220 */ /* 0x080fe20000410000 */
[----:B------:R-:W-:Y:S01]  /*4530*/  LDS.U16 R154, [R7+0x3e] ;  /* 0x00003e00079a7984 */ /* 0x000fe20000000400 */
[----:B------:R-:W-:-:S05]  /*4540*/  FMUL.FTZ R2, R73, R64 ;  /* 0x0000004049027220 */ /* 0x000fca0000410000 */
[----:B------:R-:W1:Y:S01]  /*4550*/  MUFU.EX2 R5, R5 ;  /* 0x0000000500057308 */ /* 0x000e620000000800 */
[-C--:B------:R-:W-:Y:S01]  /*4560*/  FMUL.FTZ R16, R54, R64.reuse ;  /* 0x0000004036107220 */ /* 0x080fe20000410000 */
[----:B------:R-:W-:Y:S01]  /*4570*/  @!P0 IADD3 R20, R20, -0x2, RZ ;  /* 0xfffffffe14148810 */ /* 0x000fe20007ffe0ff */
[-C--:B------:R-:W-:Y:S02]  /*4580*/  FMUL.FTZ R10, R57, R64.reuse ;  /* 0x00000040390a7220 */ /* 0x080fe40000410000 */
[----:B------:R-:W-:-:S03]  /*4590*/  FMUL.FTZ R130, R53, R64 ;  /* 0x0000004035827220 */ /* 0x000fc60000410000 */
[----:B------:R1:W2:Y:S01]  /*45a0*/  MUFU.EX2 R28, R2 ;  /* 0x00000002001c7308 */ /* 0x0002a20000000800 */
[C---:B0-----:R-:W-:Y:S02]  /*45b0*/  FMUL.FTZ R31, R0.reuse, R31 ;  /* 0x0000001f001f7220 */ /* 0x041fe40000410000 */
[----:B------:R-:W-:Y:S01]  /*45c0*/  FMUL.FTZ R30, R0, R13 ;  /* 0x0000000d001e7220 */ /* 0x000fe20000410000 */
[----:B------:R-:W-:Y:S01]  /*45d0*/  PRMT R12, RZ, 0x5410, R12 ;  /* 0x00005410ff0c7816 */ /* 0x000fe2000000000c */
[----:B------:R-:W-:-:S03]  /*45e0*/  FMUL.FTZ R0, R75, UR36 ;  /* 0x000000244b007c20 */ /* 0x000fc60008410000 */
[----:B------:R-:W-:Y:S01]  /*45f0*/  MUFU.SIN R131, R3 ;  /* 0x0000000300837308 */ /* 0x000fe20000000400 */
[----:B-1----:R-:W-:Y:S01]  /*4600*/  FMUL.FTZ R2, R56, R64 ;  /* 0x0000004038027220 */ /* 0x002fe20000410000 */
[----:B------:R-:W-:-:S06]  /*4610*/  PRMT R11, RZ, 0x5410, R11 ;  /* 0x00005410ff0b7816 */ /* 0x000fcc000000000b */
[----:B------:R0:W-:Y:S01]  /*4620*/  MUFU.COS R133, R3 ;  /* 0x0000000300857308 */ /* 0x0001e20000000000 */
[----:B------:R-:W-:-:S07]  /*4630*/  FMUL.FTZ R24, R5, R24 ;  /* 0x0000001805187220 */ /* 0x000fce0000410000 */
[----:B------:R-:W1:Y:S01]  /*4640*/  MUFU.EX2 R14, R14 ;  /* 0x0000000e000e7308 */ /* 0x000e620000000800 */
[----:B0-----:R-:W-:-:S07]  /*4650*/  FMUL.FTZ R3, R72, R64 ;  /* 0x0000004048037220 */ /* 0x001fce0000410000 */
[----:B------:R-:W0:Y:S01]  /*4660*/  MUFU.EX2 R66, R16 ;  /* 0x0000001000427308 */ /* 0x000e220000000800 */
[----:B------:R-:W-:Y:S01]  /*4670*/  FMUL.RZ R203, R0, 0.15915493667125701904 ;  /* 0x3e22f98300cb7820 */ /* 0x000fe2000040c000 */
[----:B------:R-:W-:Y:S01]  /*4680*/  PRMT R0, RZ, 0x5410, R117 ;  /* 0x00005410ff007816 */ /* 0x000fe20000000075 */
[----:B------:R-:W-:-:S05]  /*4690*/  FMUL.FTZ R187, R75, R12 ;  /* 0x0000000c4bbb7220 */ /* 0x000fca0000410000 */
[----:B------:R0:W-:Y:S01]  /*46a0*/  MUFU.EX2 R18, R2 ;  /* 0x0000000200127308 */ /* 0x0001e20000000800 */
[----:B------:R-:W-:-:S07]  /*46b0*/  FMUL.FTZ R188, R75, R11 ;  /* 0x0000000b4bbc7220 */ /* 0x000fce0000410000 */
[----:B------:R-:W1:Y:S01]  /*46c0*/  MUFU.EX2 R10, R10 ;  /* 0x0000000a000a7308 */ /* 0x000e620000000800 */
[----:B0-----:R-:W-:Y:S02]  /*46d0*/  @!P0 IMAD R2, R20, R25, UR6 ;  /* 0x0000000614028e24 */ /* 0x001fe4000f8e0219 */
[----:B------:R-:W-:-:S05]  /*46e0*/  FMUL.FTZ R25, R5, R6 ;  /* 0x0000000605197220 */ /* 0x000fca0000410000 */
[----:B------:R-:W-:Y:S01]  /*46f0*/  MUFU.COS R139, R132 ;  /* 0x00000084008b7308 */ /* 0x000fe20000000000 */
[C---:B------:R-:W-:Y:S02]  /*4700*/  FMUL.FTZ R187, R0.reuse, R187 ;  /* 0x000000bb00bb7220 */ /* 0x040fe40000410000 */
[----:B------:R-:W-:-:S05]  /*4710*/  FMUL.FTZ R188, R0, R188 ;  /* 0x000000bc00bc7220 */ /* 0x000fca0000410000 */
[----:B------:R-:W0:Y:S01]  /*4720*/  MUFU.EX2 R3, R3 ;  /* 0x0000000300037308 */ /* 0x000e220000000800 */
[----:B------:R-:W-:-:S07]  /*4730*/  FMUL.FTZ R23, R22, R23 ;  /* 0x0000001716177220 */ /* 0x000fce0000410000 */
[----:B------:R-:W0:Y:S01]  /*4740*/  MUFU.EX2 R130, R130 ;  /* 0x0000008200827308 */ /* 0x000e220000000800 */
[----:B------:R-:W-:-:S07]  /*4750*/  FMUL.FTZ R0, R52, UR36 ;  /* 0x0000002434007c20 */ /* 0x000fce0008410000 */
[----:B------:R0:W4:Y:S01]  /*4760*/  MUFU.SIN R5, R132 ;  /* 0x0000008400057308 */ /* 0x0001220000000400 */
[----:B--2---:R-:W-:Y:S01]  /*4770*/  FMUL.FTZ R29, R28, R29 ;  /* 0x0000001d1c1d7220 */ /* 0x004fe20000410000 */
[----:B------:R-:W-:Y:S01]  /*4780*/  PRMT R9, RZ, 0x5410, R9 ;  /* 0x00005410ff097816 */ /* 0x000fe20000000009 */
[----:B------:R-:W-:Y:S01]  /*4790*/  FMUL.FTZ R22, R22, R17 ;  /* 0x0000001116167220 */ /* 0x000fe20000410000 */
[----:B---3--:R-:W-:Y:S01]  /*47a0*/  PRMT R8, RZ, 0x5410, R8 ;  /* 0x00005410ff087816 */ /* 0x008fe20000000008 */
[----:B------:R-:W-:Y:S02]  /*47b0*/  FMUL.FTZ R28, R28, R15 ;  /* 0x0000000f1c1c7220 */ /* 0x000fe40000410000 */
[C---:B-1----:R-:W-:Y:S02]  /*47c0*/  FMUL.FTZ R17, R14.reuse, R133 ;  /* 0x000000850e117220 */ /* 0x042fe40000410000 */
[----:B------:R-:W-:Y:S01]  /*47d0*/  FMUL.FTZ R16, R14, R131 ;  /* 0x000000830e107220 */ /* 0x000fe20000410000 */
[----:B0-----:R-:W-:Y:S01]  /*47e0*/  LDS.U16 R132, [R7+0x16] ;  /* 0x0000160007847984 */ /* 0x001fe20000000400 */
[----:B------:R-:W-:-:S02]  /*47f0*/  FMUL.FTZ R15, R66, R137 ;  /* 0x00000089420f7220 */ /* 0x000fc40000410000 */
[----:B------:R-:W-:Y:S01]  /*4800*/  FMUL.FTZ R14, R66, R135 ;  /* 0x00000087420e7220 */ /* 0x000fe20000410000 */
[----:B------:R-:W-:Y:S01]  /*4810*/  LDS.U16 R131, [R7+0x14] ;  /* 0x0000140007837984 */ /* 0x000fe20000000400 */
[----:B------:R-:W-:Y:S01]  /*4820*/  FMUL.RZ R66, R0, 0.15915493667125701904 ;  /* 0x3e22f98300427820 */ /* 0x000fe2000040c000 */
[----:B------:R-:W-:Y:S01]  /*4830*/  PRMT R0, RZ, 0x5410, R116 ;  /* 0x00005410ff007816 */ /* 0x000fe20000000074 */
        /* <DEDUP_REMOVED lines=9> */
[----:B------:R-:W-:Y:S01]  /*48d0*/  FMUL.FTZ R18, R18, R65 ;  /* 0x0000004112127220 */ /* 0x000fe20000410000 */
[----:B------:R-:W-:Y:S01]  /*48e0*/  LDS.U16 R4, [R7+0xa] ;  /* 0x00000a0007047984 */ /* 0x000fe20000000400 */
[C---:B------:R-:W-:Y:S02]  /*48f0*/  FMUL.FTZ R13, R130.reuse, R139 ;  /* 0x0000008b820d7220 */ /* 0x040fe40000410000 */
[----:B----4-:R-:W-:Y:S01]  /*4900*/  FMUL.FTZ R10, R130, R5 ;  /* 0x00000005820a7220 */ /* 0x010fe20000410000 */
[----:B------:R-:W-:Y:S01]  /*4910*/  LDS.U16 R65, [R7+0xc] ;  /* 0x00000c0007417984 */ /* 0x000fe20000000400 */
[----:B------:R-:W-:-:S02]  /*4920*/  FMUL.FTZ R189, R0, R189 ;  /* 0x000000bd00bd7220 */ /* 0x000fc40000410000 */
[----:B------:R-:W-:Y:S01]  /*4930*/  FMUL.FTZ R190, R0, R190 ;  /* 0x000000be00be7220 */ /* 0x000fe20000410000 */
[----:B------:R-:W0:Y:S04]  /*4940*/  LDS.U16 R5, [R7+0x8] ;  /* 0x0000080007057984 */ /* 0x000e280000000400 */
[----:B------:R-:W1:Y:S04]  /*4950*/  LDS.U16 R0, [R7+0xe] ;  /* 0x00000e0007007984 */ /* 0x000e680000000400 */
[----:B------:R-:W2:Y:S04]  /*4960*/  LDS.U16 R129, [R7+0x10] ;  /* 0x0000100007817984 */ /* 0x000ea80000000400 */
[----:B------:R-:W3:Y:S04]  /*4970*/  LDS.U16 R130, [R7+0x12] ;  /* 0x0000120007827984 */ /* 0x000ee80000000400 */
[----:B------:R-:W4:Y:S04]  /*4980*/  LDS.U16 R139, [R7+0x24] ;  /* 0x00002400078b7984 */ /* 0x000f280000000400 */
        /* <DEDUP_REMOVED lines=11> */
[----:B------:R-:W-:Y:S01]  /*4a40*/  FMUL.FTZ R26, R3, R26 ;  /* 0x0000001a031a7220 */ /* 0x000fe20000410000 */
[----:B------:R-:W-:Y:S01]  /*4a50*/  ISETP.NE.AND P1, PT, R123, RZ, PT ;  /* 0x000000ff7b00720c */ /* 0x000fe20003f25270 */
[----:B------:R-:W-:Y:S01]  /*4a60*/  MUFU.SIN R3, R203 ;  /* 0x000000cb00037308 */ /* 0x000fe20000000400 */
[----:B------:R1:W-:Y:S01]  /*4a70*/  STS.U16 [R61+0x1340], R168 ;  /* 0x001340a83d007388 */ /* 0x0003e20000000400 */
[----:B0-----:R-:W-:-:S03]  /*4a80*/  FMUL.FTZ R60, R75, R64 ;  /* 0x000000404b3c7220 */ /* 0x001fc60000410000 */
[----:B------:R-:W-:Y:S03]  /*4a90*/  STS.U16 [R128+0x1380], R171 ;  /* 0x001380ab80007388 */ /* 0x000fe60000000400 */
[----:B------:R-:W-:Y:S01]  /*4aa0*/  MUFU.COS R203, R203 ;  /* 0x000000cb00cb7308 */ /* 0x000fe20000000000 */
[----:B------:R-:W-:Y:S01]  /*4ab0*/  STS.U16 [R126+0x13c0], R183 ;  /* 0x0013c0b77e007388 */ /* 0x000fe20000000400 */
[----:B-1----:R-:W-:-:S03]  /*4ac0*/  FMUL.FTZ R61, R50, UR36 ;  /* 0x00000024323d7c20 */ /* 0x002fc60008410000 */
[----:B------:R-:W-:Y:S03]  /*4ad0*/  STS.U16 [R127+0x1400], R180 ;  /* 0x001400b47f007388 */ /* 0x000fe60000000400 */
[----:B------:R-:W0:Y:S01]  /*4ae0*/  MUFU.EX2 R60, R60 ;  /* 0x0000003c003c7308 */ /* 0x000e220000000800 */
[----:B------:R1:W-:Y:S01]  /*4af0*/  STS.U16 [R121+0x1440], R178 ;  /* 0x001440b279007388 */ /* 0x0003e20000000400 */
[----:B------:R-:W-:-:S03]  /*4b00*/  FMUL.RZ R63, R61, 0.15915493667125701904 ;  /* 0x3e22f9833d3f7820 */ /* 0x000fc6000040c000 */
[----:B------:R-:W-:Y:S01]  /*4b10*/  STS.U16 [R125+0x1480], R182 ;  /* 0x001480b67d007388 */ /* 0x000fe20000000400 */
[----:B------:R-:W-:-:S03]  /*4b20*/  MOV R61, UR10 ;  /* 0x0000000a003d7c02 */ /* 0x000fc60008000f00 */
[----:B------:R0:W-:Y:S04]  /*4b30*/  STS.U16 [R143+0x14c0], R184 ;  /* 0x0014c0b88f007388 */ /* 0x0001e80000000400 */
[----:B------:R-:W-:Y:S04]  /*4b40*/  STS.U16 [R157+0x1500], R186 ;  /* 0x001500ba9d007388 */ /* 0x000fe80000000400 */
[----:B------:R-:W-:Y:S04]  /*4b50*/  STS.U16 [R156+0x1540], R185 ;  /* 0x001540b99c007388 */ /* 0x000fe80000000400 */
[----:B------:R0:W-:Y:S01]  /*4b60*/  STS.U16 [R144+0x1580], R191 ;  /* 0x001580bf90007388 */ /* 0x0001e20000000400 */
[----:B------:R-:W-:-:S03]  /*4b70*/  LEA R61, R61, UR6, 0x8 ;  /* 0x000000063d3d7c11 */ /* 0x000fc6000f8e40ff */
[----:B------:R-:W-:Y:S01]  /*4b80*/  STS.U16 [R155+0x15c0], R194 ;  /* 0x0015c0c29b007388 */ /* 0x000fe20000000400 */
[----:B------:R-:W-:-:S03]  /*4b90*/  @P1 IADD3 R61, R123, 0x200, RZ ;  /* 0x000002007b3d1810 */ /* 0x000fc60007ffe0ff */
[----:B------:R-:W-:Y:S04]  /*4ba0*/  STS.U16 [R158+0x1600], R193 ;  /* 0x001600c19e007388 */ /* 0x000fe80000000400 */
[----:B------:R1:W-:Y:S04]  /*4bb0*/  STS.U16 [R159+0x1640], R192 ;  /* 0x001640c09f007388 */ /* 0x0003e80000000400 */
[----:B------:R-:W-:Y:S04]  /*4bc0*/  STS.U16 [R160+0x1680], R195 ;  /* 0x001680c3a0007388 */ /* 0x000fe80000000400 */
[----:B------:R-:W-:Y:S01]  /*4bd0*/  STS.U16 [R161+0x16c0], R202 ;  /* 0x0016c0caa1007388 */ /* 0x000fe20000000400 */
[----:B0-----:R-:W-:-:S03]  /*4be0*/  FMUL.FTZ R120, R60, R203 ;  /* 0x000000cb3c787220 */ /* 0x001fc60000410000 */
[----:B------:R-:W-:Y:S01]  /*4bf0*/  STS.U16 [R162+0x1700], R201 ;  /* 0x001700c9a2007388 */ /* 0x000fe20000000400 */
[----:B-1----:R-:W-:Y:S01]  /*4c00*/  FMUL.FTZ R121, R60, R3 ;  /* 0x000000033c797220 */ /* 0x002fe20000410000 */
[----:B------:R-:W-:Y:S02]  /*4c10*/  SHF.L.U32 R143, R61, 0x3, RZ ;  /* 0x000000033d8f7819 */ /* 0x000fe400000006ff */
[----:B------:R-:W-:Y:S04]  /*4c20*/  STS.U16 [R164+0x1740], R199 ;  /* 0x001740c7a4007388 */ /* 0x000fe80000000400 */
[----:B------:R-:W-:Y:S04]  /*4c30*/  STS.U16 [R165+0x1780], R200 ;  /* 0x001780c8a5007388 */ /* 0x000fe80000000400 */
[----:B------:R-:W-:Y:S04]  /*4c40*/  STS.U16 [R166+0x17c0], R197 ;  /* 0x0017c0c5a6007388 */ /* 0x000fe80000000400 */
[----:B------:R-:W-:Y:S04]  /*4c50*/  STS.U16 [R167+0x1800], R198 ;  /* 0x001800c6a7007388 */ /* 0x000fe80000000400 */
[----:B------:R-:W-:Y:S01]  /*4c60*/  STS.U16 [R163+0x1840], R196 ;  /* 0x001840c4a3007388 */ /* 0x000fe20000000400 */
[----:B------:R-:W-:-:S06]  /*4c70*/  NOP ;  /* 0x0000000000007918 */ /* 0x000fcc0000000000 */
[----:B------:R-:W0:Y:S04]  /*4c80*/  LDS.U16 R178, [R7+0x1080] ;  /* 0x0010800007b27984 */ /* 0x000e280000000400 */
[----:B------:R-:W1:Y:S04]  /*4c90*/  LDS.U16 R174, [R7+0x1082] ;  /* 0x0010820007ae7984 */ /* 0x000e680000000400 */
        /* <DEDUP_REMOVED lines=31> */
[----:B------:R-:W-:Y:S01]  /*4e90*/  FMUL.FTZ R110, R52, R64 ;  /* 0x00000040346e7220 */ /* 0x000fe20000410000 */
[----:B------:R-:W-:Y:S01]  /*4ea0*/  MUFU.SIN R6, R66 ;  /* 0x0000004200067308 */ /* 0x000fe20000000400 */
[----:B------:R-:W-:Y:S01]  /*4eb0*/  FMUL.FTZ R62, R49, UR36 ;  /* 0x00000024313e7c20 */ /* 0x000fe20008410000 */
[----:B------:R-:W-:Y:S01]  /*4ec0*/  MOV R3, 0x10 ;  /* 0x0000001000037802 */ /* 0x000fe20000000f00 */
[----:B------:R-:W-:Y:S01]  /*4ed0*/  FMUL.FTZ R179, R187, R30 ;  /* 0x0000001ebbb37220 */ /* 0x000fe20000410000 */
[----:B------:R-:W-:Y:S01]  /*4ee0*/  MOV R61, RZ ;  /* 0x000000ff003d7202 */ /* 0x000fe20000000f00 */
[----:B------:R-:W-:-:S03]  /*4ef0*/  FMUL.RZ R127, R62, 0.15915493667125701904 ;  /* 0x3e22f9833e7f7820 */ /* 0x000fc6000040c000 */
[----:B------:R-:W-:Y:S01]  /*4f00*/  MUFU.COS R66, R66 ;  /* 0x0000004200427308 */ /* 0x000fe20000000000 */
[----:B------:R-:W-:Y:S01]  /*4f10*/  MOV R60, 0x3f800000 ;  /* 0x3f800000003c7802 */ /* 0x000fe20000000f00 */
[C---:B------:R-:W-:Y:S02]  /*4f20*/  FMUL.FTZ R144, R188.reuse, R30 ;  /* 0x0000001ebc907220 */ /* 0x040fe40000410000 */
[----:B------:R-:W-:-:S04]  /*4f30*/  FFMA.FTZ R179, R188, R31, R179 ;  /* 0x0000001fbcb37223 */ /* 0x000fc800000100b3 */
[----:B------:R-:W0:Y:S01]  /*4f40*/  MUFU.EX2 R111, R110 ;  /* 0x0000006e006f7308 */ /* 0x000e220000000800 */
[----:B------:R-:W-:Y:S01]  /*4f50*/  @!P0 IMAD.WIDE R2, R2, R3, UR42 ;  /* 0x0000002a02028e25 */ /* 0x000fe2000f8e0203 */
[----:B------:R-:W-:-:S06]  /*4f60*/  PRMT R5, RZ, 0x5410, R5 ;  /* 0x00005410ff057816 */ /* 0x000fcc0000000005 */
[----:B------:R-:W-:Y:S01]  /*4f70*/  MUFU.SIN R126, R63 ;  /* 0x0000003f007e7308 */ /* 0x000fe20000000400 */
[----:B------:R-:W-:Y:S02]  /*4f80*/  FFMA.FTZ R144, R187, R31, -R144 ;  /* 0x0000001fbb907223 */ /* 0x000fe40000010890 */
[----:B------:R-:W-:-:S05]  /*4f90*/  FADD.FTZ R179, R190, R179 ;  /* 0x000000b3beb37221 */ /* 0x000fca0000010000 */
[----:B------:R0:W-:Y:S01]  /*4fa0*/  MUFU.COS R125, R63 ;  /* 0x0000003f007d7308 */ /* 0x0001e20000000000 */
[----:B------:R-:W-:Y:S01]  /*4fb0*/  PRMT R4, RZ, 0x5410, R4 ;  /* 0x00005410ff047816 */ /* 0x000fe20000000004 */
[----:B0-----:R-:W-:Y:S01]  /*4fc0*/  CS2R R62, SRZ ;  /* 0x00000000003e7805 */ /* 0x001fe2000001ff00 */
[----:B------:R-:W-:Y:S01]  /*4fd0*/  BAR.SYNC.DEFER_BLOCKING 0x0 ;  /* 0x0000000000007b1d */ /* 0x000fe20000010000 */
[----:B------:R-:W-:Y:S02]  /*4fe0*/  FADD.FTZ R144, R189, R144 ;  /* 0x00000090bd907221 */ /* 0x000fe40000010000 */
[----:B------:R-:W-:Y:S02]  /*4ff0*/  FMUL.FTZ R182, R28, R179 ;  /* 0x000000b31cb67220 */ /* 0x000fe40000410000 */
[----:B------:R-:W-:Y:S02]  /*5000*/  FMUL.FTZ R191, R73, R5 ;  /* 0x0000000549bf7220 */ /* 0x000fe40000410000 */
[----:B------:R-:W-:Y:S01]  /*5010*/  FMUL.FTZ R110, R50, R64 ;  /* 0x00000040326e7220 */ /* 0x000fe20000410000 */
[----:B------:R-:W-:Y:S01]  /*5020*/  MUFU.SIN R128, R127 ;  /* 0x0000007f00807308 */ /* 0x000fe20000000400 */
[----:B------:R-:W-:-:S02]  /*5030*/  FMUL.FTZ R204, R51, UR36 ;  /* 0x0000002433cc7c20 */ /* 0x000fc40008410000 */
[-C--:B------:R-:W-:Y:S02]  /*5040*/  FMUL.FTZ R186, R28, R144.reuse ;  /* 0x000000901cba7220 */ /* 0x080fe40000410000 */
[----:B------:R-:W-:Y:S02]  /*5050*/  FFMA.FTZ R182, R29, R144, -R182 ;  /* 0x000000901db67223 */ /* 0x000fe400000108b6 */
[----:B------:R-:W-:Y:S01]  /*5060*/  FMUL.FTZ R192, R73, R4 ;  /* 0x0000000449c07220 */ /* 0x000fe20000410000 */
[----:B------:R-:W-:Y:S01]  /*5070*/  MUFU.COS R127, R127 ;  /* 0x0000007f007f7308 */ /* 0x000fe20000000000 */
[----:B------:R-:W-:Y:S01]  /*5080*/  FMUL.FTZ R7, R111, R66 ;  /* 0x000000426f077220 */ /* 0x000fe20000410000 */
[----:B------:R0:W5:Y:S01]  /*5090*/  @!P0 LDG.E.128 R60, [R2.64] ;  /* 0x00000028023c8981 */ /* 0x000162000c1e1d00 */
[-C--:B------:R-:W-:Y:S01]  /*50a0*/  FMUL.FTZ R143, R51, R64.reuse ;  /* 0x00000040338f7220 */ /* 0x080fe20000410000 */
[----:B0-----:R-:W-:Y:S01]  /*50b0*/  PRMT R3, RZ, 0x5410, R115 ;  /* 0x00005410ff037816 */ /* 0x001fe20000000073 */
[----:B------:R-:W-:-:S04]  /*50c0*/  FMUL.FTZ R2, R49, R64 ;  /* 0x0000004031027220 */ /* 0x000fc80000410000 */
[----:B------:R-:W-:Y:S01]  /*50d0*/  FMUL.FTZ R191, R3, R191 ;  /* 0x000000bf03bf7220 */ /* 0x000fe20000410000 */
[----:B------:R0:W1:Y:S01]  /*50e0*/  MUFU.EX2 R66, R2 ;  /* 0x0000000200427308 */ /* 0x0000620000000800 */
[----:B------:R-:W-:Y:S01]  /*50f0*/  FMUL.RZ R204, R204, 0.15915493667125701904 ;  /* 0x3e22f983cccc7820 */ /* 0x000fe2000040c000 */
[----:B------:R-:W-:Y:S01]  /*5100*/  PRMT R0, RZ, 0x5410, R0 ;  /* 0x00005410ff007816 */ /* 0x000fe20000000000 */
[----:B------:R-:W-:Y:S02]  /*5110*/  FFMA.FTZ R179, R29, R179, R186 ;  /* 0x000000b31db37223 */ /* 0x000fe400000100ba */
[----:B------:R-:W-:Y:S02]  /*5120*/  FMUL.FTZ R192, R3, R192 ;  /* 0x000000c003c07220 */ /* 0x000fe40000410000 */
[----:B------:R-:W-:Y:S01]  /*5130*/  FADD.FTZ R182, R191, R182 ;  /* 0x000000b6bfb67221 */ /* 0x000fe20000010000 */
[----:B------:R-:W1:Y:S01]  /*5140*/  MUFU.EX2 R110, R110 ;  /* 0x0000006e006e7308 */ /* 0x000e620000000800 */
[----:B------:R-:W-:Y:S01]  /*5150*/  FMUL.FTZ R6, R111, R6 ;  /* 0x000000066f067220 */ /* 0x000fe20000410000 */
[----:B0-----:R-:W-:Y:S01]  /*5160*/  PRMT R2, RZ, 0x5410, R65 ;  /* 0x00005410ff027816 */ /* 0x001fe20000000041 */
[----:B------:R-:W-:Y:S01]  /*5170*/  FADD.FTZ R179, R192, R179 ;  /* 0x000000b3c0b37221 */ /* 0x000fe20000010000 */
[----:B------:R-:W-:Y:S01]  /*5180*/  PRMT R111, RZ, 0x5410, R114 ;  /* 0x00005410ff6f7816 */ /* 0x000fe20000000072 */
[----:B------:R-:W-:-:S03]  /*5190*/  FMUL.FTZ R144, R26, R182 ;  /* 0x000000b61a907220 */ /* 0x000fc60000410000 */
[----:B------:R-:W-:Y:S01]  /*51a0*/  MUFU.COS R67, R204 ;  /* 0x000000cc00437308 */ /* 0x000fe20000000000 */
[----:B------:R-:W-:Y:S02]  /*51b0*/  FMUL.FTZ R193, R72, R0 ;  /* 0x0000000048c17220 */ /* 0x000fe40000410000 */
[----:B------:R-:W-:-:S05]  /*51c0*/  FFMA.FTZ R144, R27, R179, R144 ;  /* 0x000000b31b907223 */ /* 0x000fca0000010090 */
[----:B------:R-:W0:Y:S01]  /*51d0*/  MUFU.EX2 R143, R143 ;  /* 0x0000008f008f7308 */ /* 0x000e220000000800 */
[----:B------:R-:W-:Y:S02]  /*51e0*/  FMUL.FTZ R179, R26, R179 ;  /* 0x000000b31ab37220 */ /* 0x000fe40000410000 */
[----:B------:R-:W-:Y:S02]  /*51f0*/  FMUL.FTZ R194, R72, R2 ;  /* 0x0000000248c27220 */ /* 0x000fe40000410000 */
[----:B------:R-:W-:Y:S02]  /*5200*/  FMUL.FTZ R193, R111, R193 ;  /* 0x000000c16fc17220 */ /* 0x000fe40000410000 */
[----:B------:R-:W-:Y:S02]  /*5210*/  FFMA.FTZ R179, R27, R182, -R179 ;  /* 0x000000b61bb37223 */ /* 0x000fe400000108b3 */
[----:B------:R-:W-:Y:S02]  /*5220*/  FMUL.FTZ R194, R111, R194 ;  /* 0x000000c26fc27220 */ /* 0x000fe40000410000 */
[----:B------:R-:W-:-:S02]  /*5230*/  FADD.FTZ R144, R193, R144 ;  /* 0x00000090c1907221 */ /* 0x000fc40000010000 */
[C---:B-1----:R-:W-:Y:S02]  /*5240*/  FMUL.FTZ R127, R66.reuse, R127 ;  /* 0x0000007f427f7220 */ /* 0x042fe40000410000 */
[----:B------:R-:W-:Y:S01]  /*5250*/  FMUL.FTZ R128, R66, R128 ;  /* 0x0000008042807220 */ /* 0x000fe20000410000 */
[----:B--2---:R-:W-:Y:S01]  /*5260*/  PRMT R129, RZ, 0x5410, R129 ;  /* 0x00005410ff817816 */ /* 0x004fe20000000081 */
[----:B------:R-:W-:Y:S02]  /*5270*/  FMUL.FTZ R66, R120, R30 ;  /* 0x0000001e78427220 */ /* 0x000fe40000410000 */
[C---:B------:R-:W-:Y:S02]  /*5280*/  FMUL.FTZ R125, R110.reuse, R125 ;  /* 0x0000007d6e7d7220 */ /* 0x040fe40000410000 */
[----:B------:R-:W-:Y:S02]  /*5290*/  FMUL.FTZ R126, R110, R126 ;  /* 0x0000007e6e7e7220 */ /* 0x000fe40000410000 */
[----:B------:R-:W-:Y:S01]  /*52a0*/  FADD.FTZ R179, R194, R179 ;  /* 0x000000b3c2b37221 */ /* 0x000fe20000010000 */
[----:B---3--:R-:W-:Y:S01]  /*52b0*/  PRMT R130, RZ, 0x5410, R130 ;  /* 0x00005410ff827816 */ /* 0x008fe20000000082 */
[----:B------:R-:W-:-:S02]  /*52c0*/  FMUL.FTZ R110, R24, R144 ;  /* 0x00000090186e7220 */ /* 0x000fc40000410000 */
[C---:B------:R-:W-:Y:S01]  /*52d0*/  FMUL.FTZ R65, R121.reuse, R30 ;  /* 0x0000001e79417220 */ /* 0x040fe20000410000 */
[----:B------:R-:W-:Y:S01]  /*52e0*/  PRMT R111, RZ, 0x5410, R113 ;  /* 0x00005410ff6f7816 */ /* 0x000fe20000000071 */
[----:B------:R-:W-:Y:S02]  /*52f0*/  FFMA.FTZ R66, R121, R31, R66 ;  /* 0x0000001f79427223 */ /* 0x000fe40000010042 */
[----:B0-----:R-:W-:Y:S02]  /*5300*/  FMUL.FTZ R3, R143, R67 ;  /* 0x000000438f037220 */ /* 0x001fe40000410000 */
[----:B------:R-:W-:Y:S02]  /*5310*/  FMUL.FTZ R67, R24, R179 ;  /* 0x000000b318437220 */ /* 0x000fe40000410000 */
[----:B------:R-:W-:Y:S02]  /*5320*/  FMUL.FTZ R196, R59, R129 ;  /* 0x000000813bc47220 */ /* 0x000fe40000410000 */
[----:B------:R-:W-:-:S02]  /*5330*/  FFMA.FTZ R179, R25, R179, -R110 ;  /* 0x000000b319b37223 */ /* 0x000fc4000001086e */
[----:B------:R-:W-:Y:S02]  /*5340*/  FFMA.FTZ R65, R120, R31, -R65 ;  /* 0x0000001f78417223 */ /* 0x000fe40000010841 */
[C---:B------:R-:W-:Y:S02]  /*5350*/  FMUL.FTZ R110, R28.reuse, R66 ;  /* 0x000000421c6e7220 */ /* 0x040fe40000410000 */
[----:B------:R-:W-:Y:S02]  /*5360*/  FMUL.FTZ R195, R59, R130 ;  /* 0x000000823bc37220 */ /* 0x000fe40000410000 */
[----:B------:R-:W-:Y:S02]  /*5370*/  FFMA.FTZ R144, R25, R144, R67 ;  /* 0x0000009019907223 */ /* 0x000fe40000010043 */
[----:B------:R-:W-:Y:S02]  /*5380*/  FMUL.FTZ R196, R111, R196 ;  /* 0x000000c46fc47220 */ /* 0x000fe40000410000 */
[----:B------:R-:W-:-:S02]  /*5390*/  FMUL.FTZ R67, R28, R65 ;  /* 0x000000411c437220 */ /* 0x000fc40000410000 */
[----:B------:R-:W-:Y:S02]  /*53a0*/  FFMA.FTZ R110, R29, R65, -R110 ;  /* 0x000000411d6e7223 */ /* 0x000fe4000001086e */
        /* <DEDUP_REMOVED lines=11> */
[----:B------:R-:W-:Y:S01]  /*5460*/  FFMA.FTZ R144, R23, R144, R111 ;  /* 0x0000009017907223 */ /* 0x000fe2000001006f */
[----:B------:R-:W-:Y:S01]  /*5470*/  PRMT R111, RZ, 0x5410, R112 ;  /* 0x00005410ff6f7816 */ /* 0x000fe20000000070 */
[----:B------:R-:W-:Y:S02]  /*5480*/  FFMA.FTZ R65, R27, R110, -R65 ;  /* 0x0000006e1b417223 */ /* 0x000fe40000010841 */
[----:B------:R-:W-:-:S02]  /*5490*/  FMUL.FTZ R198, R58, R131 ;  /* 0x000000833ac67220 */ /* 0x000fc40000410000 */
[----:B------:R-:W-:Y:S02]  /*54a0*/  FMUL.FTZ R110, R24, R66 ;  /* 0x00000042186e7220 */ /* 0x000fe40000410000 */
[----:B------:R-:W-:Y:S02]  /*54b0*/  FMUL.FTZ R197, R58, R132 ;  /* 0x000000843ac57220 */ /* 0x000fe40000410000 */
[----:B------:R-:W-:Y:S02]  /*54c0*/  FMUL.FTZ R67, R24, R65 ;  /* 0x0000004118437220 */ /* 0x000fe40000410000 */
[----:B------:R-:W-:Y:S02]  /*54d0*/  FFMA.FTZ R179, R23, R179, -R182 ;  /* 0x000000b317b37223 */ /* 0x000fe400000108b6 */
[----:B------:R-:W-:Y:S02]  /*54e0*/  FMUL.FTZ R198, R111, R198 ;  /* 0x000000c66fc67220 */ /* 0x000fe40000410000 */
[----:B------:R-:W-:-:S02]  /*54f0*/  FFMA.FTZ R110, R25, R65, -R110 ;  /* 0x00000041196e7223 */ /* 0x000fc4000001086e */
[----:B------:R-:W-:Y:S02]  /*5500*/  FMUL.FTZ R197, R111, R197 ;  /* 0x000000c56fc57220 */ /* 0x000fe40000410000 */
[----:B------:R-:W-:Y:S02]  /*5510*/  FFMA.FTZ R67, R25, R66, R67 ;  /* 0x0000004219437223 */ /* 0x000fe40000010043 */
[----:B------:R-:W-:Y:S02]  /*5520*/  FADD.FTZ R179, R198, R179 ;  /* 0x000000b3c6b37221 */ /* 0x000fe40000010000 */
[C---:B------:R-:W-:Y:S02]  /*5530*/  FMUL.FTZ R66, R22.reuse, R110 ;  /* 0x0000006e16427220 */ /* 0x040fe40000410000 */
[----:B------:R-:W-:Y:S02]  /*5540*/  FADD.FTZ R144, R197, R144 ;  /* 0x00000090c5907221 */ /* 0x000fe40000010000 */
[----:B------:R-:W-:Y:S01]  /*5550*/  FMUL.FTZ R65, R22, R67 ;  /* 0x0000004316417220 */ /* 0x000fe20000410000 */
[----:B------:R-:W-:Y:S01]  /*5560*/  PRMT R133, RZ, 0x5410, R133 ;  /* 0x00005410ff857816 */ /* 0x000fe20000000085 */
[----:B------:R-:W-:-:S02]  /*5570*/  FMUL.FTZ R111, R20, R179 ;  /* 0x000000b3146f7220 */ /* 0x000fc40000410000 */
[C---:B------:R-:W-:Y:S02]  /*5580*/  FFMA.FTZ R66, R23.reuse, R67, R66 ;  /* 0x0000004317427223 */ /* 0x040fe40000010042 */
[C---:B------:R-:W-:Y:S02]  /*5590*/  FMUL.FTZ R182, R20.reuse, R144 ;  /* 0x0000009014b67220 */ /* 0x040fe40000410000 */
[----:B------:R-:W-:Y:S01]  /*55a0*/  FFMA.FTZ R65, R23, R110, -R65 ;  /* 0x0000006e17417223 */ /* 0x000fe20000010841 */
[----:B------:R-:W-:Y:S01]  /*55b0*/  PRMT R134, RZ, 0x5410, R134 ;  /* 0x00005410ff867816 */ /* 0x000fe20000000086 */
[----:B------:R-:W-:Y:S01]  /*55c0*/  FFMA.FTZ R144, R21, R144, R111 ;  /* 0x0000009015907223 */ /* 0x000fe2000001006f */
[----:B------:R-:W-:Y:S01]  /*55d0*/  PRMT R111, RZ, 0x5410, R109 ;  /* 0x00005410ff6f7816 */ /* 0x000fe2000000006d */
[----:B------:R-:W-:Y:S02]  /*55e0*/  FMUL.FTZ R110, R20, R66 ;  /* 0x00000042146e7220 */ /* 0x000fe40000410000 */
[----:B------:R-:W-:-:S02]  /*55f0*/  FMUL.FTZ R200, R57, R133 ;  /* 0x0000008539c87220 */ /* 0x000fc40000410000 */
[-C--:B------:R-:W-:Y:S02]  /*5600*/  FMUL.FTZ R67, R20, R65.reuse ;  /* 0x0000004114437220 */ /* 0x080fe40000410000 */
[C---:B------:R-:W-:Y:S02]  /*5610*/  FFMA.FTZ R110, R21.reuse, R65, -R110 ;  /* 0x00000041156e7223 */ /* 0x040fe4000001086e */
[----:B------:R-:W-:Y:S02]  /*5620*/  FFMA.FTZ R179, R21, R179, -R182 ;  /* 0x000000b315b37223 */ /* 0x000fe400000108b6 */
[----:B------:R-:W-:Y:S02]  /*5630*/  FMUL.FTZ R199, R57, R134 ;  /* 0x0000008639c77220 */ /* 0x000fe40000410000 */
[----:B------:R-:W-:Y:S02]  /*5640*/  FMUL.FTZ R200, R111, R200 ;  /* 0x000000c86fc87220 */ /* 0x000fe40000410000 */
[----:B------:R-:W-:Y:S01]  /*5650*/  FFMA.FTZ R67, R21, R66, R67 ;  /* 0x0000004215437223 */ /* 0x000fe20000010043 */
[----:B------:R-:W-:Y:S01]  /*5660*/  PRMT R136, RZ, 0x5410, R136 ;  /* 0x00005410ff887816 */ /* 0x000fe20000000088 */
[----:B------:R-:W-:Y:S01]  /*5670*/  FMUL.FTZ R66, R18, R110 ;  /* 0x0000006e12427220 */ /* 0x000fe20000410000 */
[----:B------:R-:W0:Y:S01]  /*5680*/  MUFU.SIN R124, R204 ;  /* 0x000000cc007c7308 */ /* 0x000e220000000400 */
[----:B------:R-:W-:-:S02]  /*5690*/  FMUL.FTZ R199, R111, R199 ;  /* 0x000000c76fc77220 */ /* 0x000fc40000410000 */
[----:B------:R-:W-:Y:S01]  /*56a0*/  FADD.FTZ R179, R200, R179 ;  /* 0x000000b3c8b37221 */ /* 0x000fe20000010000 */
[----:B------:R-:W-:Y:S01]  /*56b0*/  PRMT R135, RZ, 0x5410, R135 ;  /* 0x00005410ff877816 */ /* 0x000fe20000000087 */
[CC--:B------:R-:W-:Y:S02]  /*56c0*/  FMUL.FTZ R65, R18.reuse, R67.reuse ;  /* 0x0000004312417220 */ /* 0x0c0fe40000410000 */
[----:B------:R-:W-:Y:S01]  /*56d0*/  FFMA.FTZ R66, R19, R67, R66 ;  /* 0x0000004313427223 */ /* 0x000fe20000010042 */
[----:B------:R-:W-:Y:S01]  /*56e0*/  PRMT R67, RZ, 0x5410, R108 ;  /* 0x00005410ff437816 */ /* 0x000fe2000000006c */
[----:B------:R-:W-:Y:S02]  /*56f0*/  FADD.FTZ R144, R199, R144 ;  /* 0x00000090c7907221 */ /* 0x000fe40000010000 */
[----:B------:R-:W-:Y:S02]  /*5700*/  FMUL.FTZ R111, R18, R179 ;  /* 0x000000b3126f7220 */ /* 0x000fe40000410000 */
[----:B------:R-:W-:-:S02]  /*5710*/  FMUL.FTZ R202, R56, R136 ;  /* 0x0000008838ca7220 */ /* 0x000fc40000410000 */
[-C--:B------:R-:W-:Y:S02]  /*5720*/  FMUL.FTZ R182, R18, R144.reuse ;  /* 0x0000009012b67220 */ /* 0x080fe40000410000 */
[----:B------:R-:W-:Y:S02]  /*5730*/  FFMA.FTZ R111, R19, R144, R111 ;  /* 0x00000090136f7223 */ /* 0x000fe4000001006f */
[----:B------:R-:W-:Y:S02]  /*5740*/  FMUL.FTZ R201, R56, R135 ;  /* 0x0000008738c97220 */ /* 0x000fe40000410000 */
[----:B------:R-:W-:Y:S01]  /*5750*/  FMUL.FTZ R202, R67, R202 ;  /* 0x000000ca43ca7220 */ /* 0x000fe20000410000 */
[----:B------:R-:W-:Y:S01]  /*5760*/  PRMT R137, RZ, 0x5410, R137 ;  /* 0x00005410ff897816 */ /* 0x000fe20000000089 */
[----:B------:R-:W-:Y:S02]  /*5770*/  FFMA.FTZ R182, R19, R179, -R182 ;  /* 0x000000b313b67223 */ /* 0x000fe400000108b6 */
[----:B------:R-:W-:-:S02]  /*5780*/  FMUL.FTZ R201, R67, R201 ;  /* 0x000000c943c97220 */ /* 0x000fc40000410000 */
[----:B------:R-:W-:Y:S02]  /*5790*/  FADD.FTZ R111, R202, R111 ;  /* 0x0000006fca6f7221 */ /* 0x000fe40000010000 */
[----:B------:R-:W-:Y:S02]  /*57a0*/  FFMA.FTZ R110, R19, R110, -R65 ;  /* 0x0000006e136e7223 */ /* 0x000fe40000010841 */
[----:B------:R-:W-:Y:S01]  /*57b0*/  FMUL.FTZ R65, R48, UR36 ;  /* 0x0000002430417c20 */ /* 0x000fe20008410000 */
[----:B------:R-:W-:Y:S01]  /*57c0*/  PRMT R179, RZ, 0x5410, R107 ;  /* 0x00005410ffb37816 */ /* 0x000fe2000000006b */
[----:B------:R-:W-:Y:S01]  /*57d0*/  FADD.FTZ R182, R201, R182 ;  /* 0x000000b6c9b67221 */ /* 0x000fe20000010000 */
[----:B------:R-:W-:Y:S01]  /*57e0*/  PRMT R138, RZ, 0x5410, R138 ;  /* 0x00005410ff8a7816 */ /* 0x000fe2000000008a */
[----:B------:R-:W-:Y:S02]  /*57f0*/  FMUL.FTZ R67, R16, R111 ;  /* 0x0000006f10437220 */ /* 0x000fe40000410000 */
[----:B0-----:R-:W-:-:S02]  /*5800*/  FMUL.FTZ R124, R143, R124 ;  /* 0x0000007c8f7c7220 */ /* 0x001fc40000410000 */
[----:B------:R-:W-:Y:S02]  /*5810*/  FMUL.FTZ R203, R55, R137 ;  /* 0x0000008937cb7220 */ /* 0x000fe40000410000 */
[----:B------:R-:W-:Y:S02]  /*5820*/  FMUL.RZ R143, R65, 0.15915493667125701904 ;  /* 0x3e22f983418f7820 */ /* 0x000fe4000040c000 */
[C---:B------:R-:W-:Y:S02]  /*5830*/  FMUL.FTZ R65, R16.reuse, R66 ;  /* 0x0000004210417220 */ /* 0x040fe40000410000 */
[-C--:B------:R-:W-:Y:S02]  /*5840*/  FFMA.FTZ R186, R17, R182.reuse, -R67 ;  /* 0x000000b611ba7223 */ /* 0x080fe40000010843 */
[----:B------:R-:W-:Y:S02]  /*5850*/  FMUL.FTZ R182, R16, R182 ;  /* 0x000000b610b67220 */ /* 0x000fe40000410000 */
[----:B------:R-:W-:-:S02]  /*5860*/  FMUL.FTZ R204, R55, R138 ;  /* 0x0000008a37cc7220 */ /* 0x000fc40000410000 */
[----:B------:R-:W-:Y:S02]  /*5870*/  FMUL.FTZ R203, R179, R203 ;  /* 0x000000cbb3cb7220 */ /* 0x000fe40000410000 */
[CC--:B------:R-:W-:Y:S02]  /*5880*/  FFMA.FTZ R65, R17.reuse, R110.reuse, -R65 ;  /* 0x0000006e11417223 */ /* 0x0c0fe40000010841 */
[----:B------:R-:W-:Y:S01]  /*5890*/  FMUL.FTZ R110, R16, R110 ;  /* 0x0000006e106e7220 */ /* 0x000fe20000410000 */
[----:B------:R-:W-:Y:S01]  /*58a0*/  PRMT R140, RZ, 0x5410, R140 ;  /* 0x00005410ff8c7816 */ /* 0x000fe2000000008c */
[----:B------:R-:W-:Y:S02]  /*58b0*/  FFMA.FTZ R111, R17, R111, R182 ;  /* 0x0000006f116f7223 */ /* 0x000fe400000100b6 */
[----:B------:R-:W-:Y:S02]  /*58c0*/  FMUL.FTZ R204, R179, R204 ;  /* 0x000000ccb3cc7220 */ /* 0x000fe40000410000 */
[----:B------:R-:W-:Y:S01]  /*58d0*/  FADD.FTZ R186, R203, R186 ;  /* 0x000000bacbba7221 */ /* 0x000fe20000010000 */
[----:B----4-:R-:W-:Y:S01]  /*58e0*/  PRMT R139, RZ, 0x5410, R139 ;  /* 0x00005410ff8b7816 */ /* 0x010fe2000000008b */
[----:B------:R-:W-:Y:S01]  /*58f0*/  FFMA.FTZ R66, R17, R66, R110 ;  /* 0x0000004211427223 */ /* 0x000fe2000001006e */
[----:B------:R-:W-:Y:S01]  /*5900*/  PRMT R67, RZ, 0x5410, R106 ;  /* 0x00005410ff437816 */ /* 0x000fe2000000006a */
[----:B------:R-:W-:-:S02]  /*5910*/  FADD.FTZ R111, R204, R111 ;  /* 0x0000006fcc6f7221 */ /* 0x000fc40000010000 */
[----:B------:R-:W-:Y:S02]  /*5920*/  FMUL.FTZ R110, R14, R186 ;  /* 0x000000ba0e6e7220 */ /* 0x000fe40000410000 */
[----:B------:R-:W-:Y:S02]  /*5930*/  FMUL.FTZ R205, R54, R140 ;  /* 0x0000008c36cd7220 */ /* 0x000fe40000410000 */
[-C--:B------:R-:W-:Y:S02]  /*5940*/  FFMA.FTZ R110, R15, R111.reuse, R110 ;  /* 0x0000006f0f6e7223 */ /* 0x080fe4000001006e */
[----:B------:R-:W-:Y:S02]  /*5950*/  FMUL.FTZ R111, R14, R111 ;  /* 0x0000006f0e6f7220 */ /* 0x000fe40000410000 */
[----:B------:R-:W-:Y:S02]  /*5960*/  FMUL.FTZ R206, R54, R139 ;  /* 0x0000008b36ce7220 */ /* 0x000fe40000410000 */
[----:B------:R-:W-:-:S02]  /*5970*/  FMUL.FTZ R64, R48, R64 ;  /* 0x0000004030407220 */ /* 0x000fc40000410000 */
[----:B------:R-:W-:Y:S02]  /*5980*/  FMUL.FTZ R205, R67, R205 ;  /* 0x000000cd43cd7220 */ /* 0x000fe40000410000 */
[----:B------:R-:W-:Y:S02]  /*5990*/  FFMA.FTZ R111, R15, R186, -R111 ;  /* 0x000000ba0f6f7223 */ /* 0x000fe4000001086f */
[----:B------:R-:W-:Y:S01]  /*59a0*/  FMUL.FTZ R206, R67, R206 ;  /* 0x000000ce43ce7220 */ /* 0x000fe20000410000 */
[----:B------:R-:W-:Y:S01]  /*59b0*/  MUFU.SIN R144, R143 ;  /* 0x0000008f00907308 */ /* 0x000fe20000000400 */
[----:B------:R-:W-:Y:S01]  /*59c0*/  FADD.FTZ R179, R205, R110 ;  /* 0x0000006ecdb37221 */ /* 0x000fe20000010000 */
[----:B------:R-:W-:Y:S01]  /*59d0*/  PRMT R141, RZ, 0x5410, R141 ;  /* 0x00005410ff8d7816 */ /* 0x000fe2000000008d */
[C---:B------:R-:W-:Y:S01]  /*59e0*/  FMUL.FTZ R110, R14.reuse, R66 ;  /* 0x000000420e6e7220 */ /* 0x040fe20000410000 */
[----:B------:R-:W-:Y:S01]  /*59f0*/  PRMT R142, RZ, 0x5410, R142 ;  /* 0x00005410ff8e7816 */ /* 0x000fe2000000008e */
[----:B------:R-:W-:-:S02]  /*5a00*/  FMUL.FTZ R67, R14, R65 ;  /* 0x000000410e437220 */ /* 0x000fc40000410000 */
[----:B------:R-:W-:Y:S01]  /*5a10*/  FADD.FTZ R111, R206, R111 ;  /* 0x0000006fce6f7221 */ /* 0x000fe20000010000 */
[----:B------:R-:W-:Y:S01]  /*5a20*/  MUFU.COS R143, R143 ;  /* 0x0000008f008f7308 */ /* 0x000fe20000000000 */
[C---:B------:R-:W-:Y:S01]  /*5a30*/  FFMA.FTZ R110, R15.reuse, R65, -R110 ;  /* 0x000000410f6e7223 */ /* 0x040fe2000001086e */
[----:B------:R-:W-:Y:S01]  /*5a40*/  PRMT R65, RZ, 0x5410, R105 ;  /* 0x00005410ff417816 */ /* 0x000fe20000000069 */
[----:B------:R-:W-:-:S05]  /*5a50*/  FFMA.FTZ R67, R15, R66, R67 ;  /* 0x000000420f437223 */ /* 0x000fca0000010043 */
[----:B------:R-:W0:Y:S01]  /*5a60*/  MUFU.EX2 R64, R64 ;  /* 0x0000004000407308 */ /* 0x000e220000000800 */
[C---:B------:R-:W-:Y:S02]  /*5a70*/  FMUL.FTZ R66, R10.reuse, R111 ;  /* 0x0000006f0a427220 */ /* 0x040fe40000410000 */
[C---:B------:R-:W-:Y:S02]  /*5a80*/  FMUL.FTZ R207, R53.reuse, R141 ;  /* 0x0000008d35cf7220 */ /* 0x040fe40000410000 */
[----:B------:R-:W-:Y:S02]  /*5a90*/  FMUL.FTZ R208, R53, R142 ;  /* 0x0000008e35d07220 */ /* 0x000fe40000410000 */
[-C--:B------:R-:W-:Y:S02]  /*5aa0*/  FMUL.FTZ R182, R10, R179.reuse ;  /* 0x000000b30ab67220 */ /* 0x080fe40000410000 */
[----:B------:R-:W-:Y:S02]  /*5ab0*/  FFMA.FTZ R179, R13, R179, R66 ;  /* 0x000000b30db37223 */ /* 0x000fe40000010042 */
[----:B------:R-:W-:-:S02]  /*5ac0*/  FMUL.FTZ R207, R65, R207 ;  /* 0x000000cf41cf7220 */ /* 0x000fc40000410000 */
[----:B------:R-:W-:Y:S02]  /*5ad0*/  FMUL.FTZ R208, R65, R208 ;  /* 0x000000d041d07220 */ /* 0x000fe40000410000 */
[----:B------:R-:W-:Y:S01]  /*5ae0*/  FMUL.FTZ R65, R10, R67 ;  /* 0x000000430a417220 */ /* 0x000fe20000410000 */
[----:B------:R-:W-:Y:S01]  /*5af0*/  PRMT R145, RZ, 0x5410, R145 ;  /* 0x00005410ff917816 */ /* 0x000fe20000000091 */
[C---:B------:R-:W-:Y:S02]  /*5b00*/  FFMA.FTZ R182, R13.reuse, R111, -R182 ;  /* 0x0000006f0db67223 */ /* 0x040fe400000108b6 */
[----:B------:R-:W-:Y:S02]  /*5b10*/  FADD.FTZ R179, R208, R179 ;  /* 0x000000b3d0b37221 */ /* 0x000fe40000010000 */
[-C--:B------:R-:W-:Y:S01]  /*5b20*/  FFMA.FTZ R65, R13, R110.reuse, -R65 ;  /* 0x0000006e0d417223 */ /* 0x080fe20000010841 */
[----:B------:R-:W-:Y:S01]  /*5b30*/  PRMT R146, RZ, 0x5410, R146 ;  /* 0x00005410ff927816 */ /* 0x000fe20000000092 */
[----:B------:R-:W-:Y:S01]  /*5b40*/  FMUL.FTZ R110, R10, R110 ;  /* 0x0000006e0a6e7220 */ /* 0x000fe20000410000 */
[----:B------:R-:W-:Y:S01]  /*5b50*/  PRMT R111, RZ, 0x5410, R104 ;  /* 0x00005410ff6f7816 */ /* 0x000fe20000000068 */
[----:B0-----:R-:W-:-:S02]  /*5b60*/  FMUL.FTZ R143, R64, R143 ;  /* 0x0000008f408f7220 */ /* 0x001fc40000410000 */
[----:B------:R-:W-:Y:S02]  /*5b70*/  FMUL.FTZ R144, R64, R144 ;  /* 0x0000009040907220 */ /* 0x000fe40000410000 */
[----:B------:R-:W-:Y:S02]  /*5b80*/  FADD.FTZ R182, R207, R182 ;  /* 0x000000b6cfb67221 */ /* 0x000fe40000010000 */
[----:B------:R-:W-:Y:S02]  /*5b90*/  FMUL.FTZ R64, R6, R179 ;  /* 0x000000b306407220 */ /* 0x000fe40000410000 */
[----:B------:R-:W-:Y:S02]  /*5ba0*/  FMUL.FTZ R210, R52, R145 ;  /* 0x0000009134d27220 */ /* 0x000fe40000410000 */
[----:B------:R-:W-:Y:S02]  /*5bb0*/  FFMA.FTZ R110, R13, R67, R110 ;  /* 0x000000430d6e7223 */ /* 0x000fe4000001006e */
[----:B------:R-:W-:-:S02]  /*5bc0*/  FMUL.FTZ R66, R6, R182 ;  /* 0x000000b606427220 */ /* 0x000fc40000410000 */
[----:B------:R-:W-:Y:S02]  /*5bd0*/  FFMA.FTZ R67, R7, R182, -R64 ;  /* 0x000000b607437223 */ /* 0x000fe40000010840 */
[----:B------:R-:W-:Y:S02]  /*5be0*/  FMUL.FTZ R209, R52, R146 ;  /* 0x0000009234d17220 */ /* 0x000fe40000410000 */
[----:B------:R-:W-:Y:S02]  /*5bf0*/  FMUL.FTZ R210, R111, R210 ;  /* 0x000000d26fd27220 */ /* 0x000fe40000410000 */
[----:B------:R-:W-:Y:S02]  /*5c00*/  FMUL.FTZ R64, R6, R110 ;  /* 0x0000006e06407220 */ /* 0x000fe40000410000 */
[----:B------:R-:W-:Y:S02]  /*5c10*/  FFMA.FTZ R66, R7, R179, R66 ;  /* 0x000000b307427223 */ /* 0x000fe40000010042 */
[----:B------:R-:W-:-:S02]  /*5c20*/  FMUL.FTZ R209, R111, R209 ;  /* 0x000000d16fd17220 */ /* 0x000fc40000410000 */
[----:B------:R-:W-:Y:S02]  /*5c30*/  FADD.FTZ R67, R210, R67 ;  /* 0x00000043d2437221 */ /* 0x000fe40000010000 */
[-C--:B------:R-:W-:Y:S02]  /*5c40*/  FFMA.FTZ R64, R7, R65.reuse, -R64 ;  /* 0x0000004107407223 */ /* 0x080fe40000010840 */
[----:B------:R-:W-:Y:S01]  /*5c50*/  FMUL.FTZ R65, R6, R65 ;  /* 0x0000004106417220 */ /* 0x000fe20000410000 */
[----:B------:R-:W-:Y:S01]  /*5c60*/  PRMT R148, RZ, 0x5410, R148 ;  /* 0x00005410ff947816 */ /* 0x000fe20000000094 */
[----:B------:R-:W-:Y:S02]  /*5c70*/  FADD.FTZ R66, R209, R66 ;  /* 0x00000042d1427221 */ /* 0x000fe40000010000 */
[----:B------:R-:W-:Y:S01]  /*5c80*/  FMUL.FTZ R111, R124, R67 ;  /* 0x000000437c6f7220 */ /* 0x000fe20000410000 */
[----:B------:R-:W-:Y:S01]  /*5c90*/  PRMT R147, RZ, 0x5410, R147 ;  /* 0x00005410ff937816 */ /* 0x000fe20000000093 */
[----:B------:R-:W-:-:S02]  /*5ca0*/  FFMA.FTZ R65, R7, R110, R65 ;  /* 0x0000006e07417223 */ /* 0x000fc40000010041 */
[-C--:B------:R-:W-:Y:S02]  /*5cb0*/  FMUL.FTZ R110, R124, R66.reuse ;  /* 0x000000427c6e7220 */ /* 0x080fe40000410000 */
[----:B------:R-:W-:Y:S01]  /*5cc0*/  FFMA.FTZ R111, R3, R66, R111 ;  /* 0x00000042036f7223 */ /* 0x000fe2000001006f */
[----:B------:R-:W-:Y:S01]  /*5cd0*/  PRMT R66, RZ, 0x5410, R103 ;  /* 0x00005410ff427816 */ /* 0x000fe20000000067 */
[C---:B------:R-:W-:Y:S02]  /*5ce0*/  FMUL.FTZ R212, R51.reuse, R148 ;  /* 0x0000009433d47220 */ /* 0x040fe40000410000 */
[----:B------:R-:W-:Y:S02]  /*5cf0*/  FMUL.FTZ R211, R51, R147 ;  /* 0x0000009333d37220 */ /* 0x000fe40000410000 */
[C---:B------:R-:W-:Y:S02]  /*5d00*/  FMUL.FTZ R212, R66.reuse, R212 ;  /* 0x000000d442d47220 */ /* 0x040fe40000410000 */
[----:B------:R-:W-:-:S02]  /*5d10*/  FMUL.FTZ R211, R66, R211 ;  /* 0x000000d342d37220 */ /* 0x000fc40000410000 */
[C---:B------:R-:W-:Y:S02]  /*5d20*/  FFMA.FTZ R182, R3.reuse, R67, -R110 ;  /* 0x0000004303b67223 */ /* 0x040fe4000001086e */
[----:B------:R-:W-:Y:S02]  /*5d30*/  FMUL.FTZ R66, R124, R65 ;  /* 0x000000417c427220 */ /* 0x000fe40000410000 */
[----:B------:R-:W-:Y:S02]  /*5d40*/  FADD.FTZ R111, R212, R111 ;  /* 0x0000006fd46f7221 */ /* 0x000fe40000010000 */
[-C--:B------:R-:W-:Y:S02]  /*5d50*/  FMUL.FTZ R110, R124, R64.reuse ;  /* 0x000000407c6e7220 */ /* 0x080fe40000410000 */
[----:B------:R-:W-:Y:S02]  /*5d60*/  FFMA.FTZ R64, R3, R64, -R66 ;  /* 0x0000004003407223 */ /* 0x000fe40000010842 */
        /* <DEDUP_REMOVED lines=33> */
[----:B------:R-:W-:Y:S01]  /*5f80*/  FADD.FTZ R182, R215, R182 ;  /* 0x000000b6d7b67221 */ /* 0x000fe20000010000 */
[----:B------:R-:W-:Y:S01]  /*5f90*/  ISETP.NE.AND P0, PT, R123, 0x3f, PT ;  /* 0x0000003f7b00780c */ /* 0x000fe20003f05270 */
[C---:B------:R-:W-:Y:S01]  /*5fa0*/  FFMA.FTZ R64, R127.reuse, R64, -R66 ;  /* 0x000000407f407223 */ /* 0x040fe20000010842 */
[----:B------:R-:W-:Y:S01]  /*5fb0*/  PRMT R153, RZ, 0x5410, R153 ;  /* 0x00005410ff997816 */ /* 0x000fe20000000099 */
[----:B------:R-:W-:Y:S01]  /*5fc0*/  FMUL.FTZ R66, R144, R111 ;  /* 0x0000006f90427220 */ /* 0x000fe20000410000 */
[----:B------:R-:W-:Y:S01]  /*5fd0*/  PRMT R154, RZ, 0x5410, R154 ;  /* 0x00005410ff9a7816 */ /* 0x000fe2000000009a */
[----:B------:R-:W-:-:S02]  /*5fe0*/  FFMA.FTZ R65, R127, R65, R110 ;  /* 0x000000417f417223 */ /* 0x000fc4000001006e */
[-C--:B------:R-:W-:Y:S02]  /*5ff0*/  FMUL.FTZ R110, R144, R182.reuse ;  /* 0x000000b6906e7220 */ /* 0x080fe40000410000 */
[C---:B------:R-:W-:Y:S01]  /*6000*/  FFMA.FTZ R182, R143.reuse, R182, -R66 ;  /* 0x000000b68fb67223 */ /* 0x040fe20000010842 */
[----:B------:R-:W-:Y:S01]  /*6010*/  PRMT R66, RZ, 0x5410, R100 ;  /* 0x00005410ff427816 */ /* 0x000fe20000000064 */
[----:B------:R-:W-:Y:S02]  /*6020*/  FFMA.FTZ R67, R143, R111, R110 ;  /* 0x0000006f8f437223 */ /* 0x000fe4000001006e */
[C---:B------:R-:W-:Y:S02]  /*6030*/  FMUL.FTZ R217, R48.reuse, R153 ;  /* 0x0000009930d97220 */ /* 0x040fe40000410000 */
[----:B------:R-:W-:Y:S02]  /*6040*/  FMUL.FTZ R218, R48, R154 ;  /* 0x0000009a30da7220 */ /* 0x000fe40000410000 */
[----:B------:R-:W-:-:S02]  /*6050*/  FMUL.FTZ R110, R144, R64 ;  /* 0x00000040906e7220 */ /* 0x000fc40000410000 */
[C---:B------:R-:W-:Y:S02]  /*6060*/  FMUL.FTZ R217, R66.reuse, R217 ;  /* 0x000000d942d97220 */ /* 0x040fe40000410000 */
[----:B------:R-:W-:Y:S02]  /*6070*/  FMUL.FTZ R218, R66, R218 ;  /* 0x000000da42da7220 */ /* 0x000fe40000410000 */
[-C--:B------:R-:W-:Y:S02]  /*6080*/  FMUL.FTZ R66, R144, R65.reuse ;  /* 0x0000004190427220 */ /* 0x080fe40000410000 */
[C---:B------:R-:W-:Y:S02]  /*6090*/  FFMA.FTZ R65, R143.reuse, R65, R110 ;  /* 0x000000418f417223 */ /* 0x040fe4000001006e */
[----:B------:R0:W1:Y:S01]  /*60a0*/  @P0 LDS.64 R110, [R123.X8+0x7b68] ;  /* 0x007b68007b6e0984 */ /* 0x0000620000008a00 */
[----:B------:R-:W-:Y:S01]  /*60b0*/  BSSY B0, `(.L_x_5543) ;  /* 0x0000011000007945 */ /* 0x000fe20003800000 */
[----:B------:R-:W-:-:S02]  /*60c0*/  FFMA.FTZ R64, R143, R64, -R66 ;  /* 0x000000408f407223 */ /* 0x000fc40000010842 */
[----:B------:R-:W-:Y:S02]  /*60d0*/  FADD.FTZ R66, R217, R182 ;  /* 0x000000b6d9427221 */ /* 0x000fe40000010000 */
[----:B------:R-:W-:Y:S01]  /*60e0*/  FADD.FTZ R67, R218, R67 ;  /* 0x00000043da437221 */ /* 0x000fe20000010000 */
[----:B------:R-:W-:Y:S05]  /*60f0*/  @P0 BRA `(.L_x_5544) ;  /* 0x000000c000000947 */ /* 0x000fea0003800000 */
[----:B------:R-:W-:Y:S01]  /*6100*/  ULDC UR34, c[0x0][0x174] ;  /* 0x00005d0000227ab9 */ /* 0x000fe20000000800 */
[----:B-1----:R-:W-:Y:S01]  /*6110*/  HFMA2.MMA R111, -RZ, RZ, 0, 0 ;  /* 0x00000000ff6f7435 */ /* 0x002fe200000001ff */
        /* <DEDUP_REMOVED lines=10> */
.L_x_5544:
[----:B------:R-:W-:Y:S05]  /*61c0*/  BSYNC B0 ;  /* 0x0000000000007941 */ /* 0x000fea0003800000 */
.L_x_5543:
        /* <DEDUP_REMOVED lines=56> */
[----:B-1----:R-:W-:Y:S01]  /*6550*/  FMUL.FTZ R179, R35, R66 ;  /* 0x0000004223b37220 */ /* 0x002fe20000410000 */
[----:B------:R-:W-:Y:S01]  /*6560*/  PRMT R65, RZ, 0x5410, R155 ;  /* 0x00005410ff417816 */ /* 0x000fe2000000009b */
[----:B------:R-:W-:-:S02]  /*6570*/  FMUL.FTZ R155, R47, R178 ;  /* 0x000000b22f9b7220 */ /* 0x000fc40000410000 */
[----:B------:R-:W-:Y:S02]  /*6580*/  FMUL.FTZ R178, R36, R69 ;  /* 0x0000004524b27220 */ /* 0x000fe40000410000 */
[----:B------:R-:W-:Y:S02]  /*6590*/  FMUL.FTZ R180, R35, R180 ;  /* 0x000000b423b47220 */ /* 0x000fe40000410000 */
        /* <DEDUP_REMOVED lines=8> */
[----:B------:R-:W-:Y:S04]  /*6620*/  LDS.128 R64, [R229+0x6350] ;  /* 0x00635000e5407984 */ /* 0x000fe80000000c00 */
[----:B------:R-:W1:Y:S02]  /*6630*/  LDS.128 R68, [R229+0x6360] ;  /* 0x00636000e5447984 */ /* 0x000e640000000c00 */
[----:B-1----:R-:W-:-:S02]  /*6640*/  FMUL.FTZ R241, R65, R69 ;  /* 0x0000004541f17220 */ /* 0x002fc40000410000 */
        /* <DEDUP_REMOVED lines=10> */
[----:B------:R1:W3:Y:S02]  /*66f0*/  SHFL.UP PT, R67, R241, 0x1, RZ ;  /* 0x04200000f1437989 */ /* 0x0002e400000e00ff */
.L_x_5655:
[----:B------:R-:W-:Y:S05]  /*6700*/  BRA.DIV ~URZ, `(.L_x_5548) ;  /* 0x000083a27f007947 */ /* 0x000fea000b800000 */
[----:B------:R-:W4:Y:S01]  /*6710*/  SHFL.UP PT, R65, R69, 0x1, RZ ;  /* 0x0420000045417989 */ /* 0x000f2200000e00ff */
[----:B------:R-:W-:-:S03]  /*6720*/  ISETP.GE.AND P0, PT, R122, 0x1, PT ;  /* 0x000000017a00780c */ /* 0x000fc60003f06270 */
[----:B------:R-:W0:Y:S04]  /*6730*/  SHFL.UP PT, R66, R242, 0x1, RZ ;  /* 0x04200000f2427989 */ /* 0x000e2800000e00ff */
[----:B------:R-:W1:Y:S01]  /*6740*/  SHFL.UP PT, R64, R68, 0x1, RZ ;  /* 0x0420000044407989 */ /* 0x000e6200000e00ff */
[CC--:B----4-:R-:W-:Y:S02]  /*6750*/  FMUL.FTZ R71, R68.reuse, R65.reuse ;  /* 0x0000004144477220 */ /* 0x0d0fe40000410000 */
[-C--:B0-----:R-:W-:Y:S02]  /*6760*/  FMUL.FTZ R70, R68, R66.reuse ;  /* 0x0000004244467220 */ /* 0x081fe40000410000 */
[C---:B------:R-:W-:Y:S02]  /*6770*/  FFMA.FTZ R71, R241.reuse, R66, R71 ;  /* 0x00000042f1477223 */ /* 0x040fe40000010047 */
[----:B------:R-:W-:-:S02]  /*6780*/  FFMA.FTZ R70, R241, R65, -R70 ;  /* 0x00000041f1467223 */ /* 0x000fc40000010846 */
[----:B------:R-:W-:Y:S02]  /*6790*/  @P0 FADD.FTZ R242, R242, R71 ;  /* 0x00000047f2f20221 */ /* 0x000fe40000010000 */
[C---:B---3--:R-:W-:Y:S02]  /*67a0*/  FMUL.FTZ R65, R68.reuse, R67 ;  /* 0x0000004344417220 */ /* 0x048fe40000410000 */
[----:B------:R-:W-:Y:S01]  /*67b0*/  @P0 FADD.FTZ R69, R69, R70 ;  /* 0x0000004645450221 */ /* 0x000fe20000010000 */
[----:B------:R-:W0:Y:S01]  /*67c0*/  SHFL.UP PT, R244, R242, 0x2, RZ ;  /* 0x04400000f2f47989 */ /* 0x000e2200000e00ff */
[CC--:B-1----:R-:W-:Y:S02]  /*67d0*/  FFMA.FTZ R65, R241.reuse, R64.reuse, R65 ;  /* 0x00000040f1417223 */ /* 0x0c2fe40000010041 */
[C---:B------:R-:W-:Y:S01]  /*67e0*/  FMUL.FTZ R64, R68.reuse, R64 ;  /* 0x0000004044407220 */ /* 0x040fe20000410000 */
[----:B------:R-:W1:Y:S02]  /*67f0*/  SHFL.UP PT, R70, R69, 0x2, RZ ;  /* 0x0440000045467989 */ /* 0x000e6400000e00ff */
[----:B------:R-:W-:Y:S01]  /*6800*/  FSEL R65, R68, R65, !P0 ;  /* 0x0000004144417208 */ /* 0x000fe20004000000 */
[----:B------:R-:W-:Y:S01]  /*6810*/  @P0 FFMA.FTZ R241, R241, R67, -R64 ;  /* 0x00000043f1f10223 */ /* 0x000fe20000010840 */
[----:B------:R-:W-:-:S03]  /*6820*/  ISETP.GE.AND P0, PT, R122, 0x2, PT ;  /* 0x000000027a00780c */ /* 0x000fc60003f06270 */
[----:B------:R-:W3:Y:S04]  /*6830*/  SHFL.UP PT, R64, R65, 0x2, RZ ;  /* 0x0440000041407989 */ /* 0x000ee800000e00ff */
[----:B------:R-:W4:Y:S01]  /*6840*/  SHFL.UP PT, R66, R241, 0x2, RZ ;  /* 0x04400000f1427989 */ /* 0x000f2200000e00ff */
[C---:B0-----:R-:W-:Y:S02]  /*6850*/  FMUL.FTZ R67, R65.reuse, R244 ;  /* 0x000000f441437220 */ /* 0x041fe40000410000 */
[-C--:B-1----:R-:W-:Y:S02]  /*6860*/  FMUL.FTZ R68, R65, R70.reuse ;  /* 0x0000004641447220 */ /* 0x082fe40000410000 */
[C---:B------:R-:W-:Y:S02]  /*6870*/  FFMA.FTZ R70, R241.reuse, R70, -R67 ;  /* 0x00000046f1467223 */ /* 0x040fe40000010843 */
[----:B------:R-:W-:-:S02]  /*6880*/  FFMA.FTZ R67, R241, R244, R68 ;  /* 0x000000f4f1437223 */ /* 0x000fc40000010044 */
[----:B------:R-:W-:Y:S02]  /*6890*/  @P0 FADD.FTZ R69, R69, R70 ;  /* 0x0000004645450221 */ /* 0x000fe40000010000 */
[----:B------:R-:W-:Y:S02]  /*68a0*/  @P0 FADD.FTZ R242, R242, R67 ;  /* 0x00000043f2f20221 */ /* 0x000fe40000010000 */
[C---:B---3--:R-:W-:Y:S01]  /*68b0*/  FMUL.FTZ R67, R65.reuse, R64 ;  /* 0x0000004041437220 */ /* 0x048fe20000410000 */
[----:B------:R-:W0:Y:S01]  /*68c0*/  SHFL.UP PT, R70, R69, 0x4, RZ ;  /* 0x0480000045467989 */ /* 0x000e2200000e00ff */
[----:B----4-:R-:W-:-:S03]  /*68d0*/  FMUL.FTZ R68, R65, R66 ;  /* 0x0000004241447220 */ /* 0x010fc60000410000 */
[----:B------:R-:W1:Y:S01]  /*68e0*/  SHFL.UP PT, R244, R242, 0x4, RZ ;  /* 0x04800000f2f47989 */ /* 0x000e6200000e00ff */
[C---:B------:R-:W-:Y:S02]  /*68f0*/  FFMA.FTZ R68, R241.reuse, R64, R68 ;  /* 0x00000040f1447223 */ /* 0x040fe40000010044 */
[----:B------:R-:W-:-:S03]  /*6900*/  @P0 FFMA.FTZ R241, R241, R66, -R67 ;  /* 0x00000042f1f10223 */ /* 0x000fc60000010843 */
[----:B------:R-:W-:Y:S02]  /*6910*/  FSEL R65, R65, R68, !P0 ;  /* 0x0000004441417208 */ /* 0x000fe40004000000 */
[----:B------:R-:W3:Y:S01]  /*6920*/  SHFL.UP PT, R64, R241, 0x4, RZ ;  /* 0x04800000f1407989 */ /* 0x000ee200000e00ff */
[----:B------:R-:W-:-:S03]  /*6930*/  ISETP.GE.AND P0, PT, R122, 0x4, PT ;  /* 0x000000047a00780c */ /* 0x000fc60003f06270 */
[----:B------:R-:W4:Y:S01]  /*6940*/  SHFL.UP PT, R66, R65, 0x4, RZ ;  /* 0x0480000041427989 */ /* 0x000f2200000e00ff */
[C---:B0-----:R-:W-:Y:S02]  /*6950*/  FMUL.FTZ R68, R65.reuse, R70 ;  /* 0x0000004641447220 */ /* 0x041fe40000410000 */
[-C--:B-1----:R-:W-:Y:S02]  /*6960*/  FMUL.FTZ R67, R65, R244.reuse ;  /* 0x000000f441437220 */ /* 0x082fe40000410000 */
[C---:B------:R-:W-:Y:S02]  /*6970*/  FFMA.FTZ R71, R241.reuse, R244, R68 ;  /* 0x000000f4f1477223 */ /* 0x040fe40000010044 */
[----:B------:R-:W-:-:S03]  /*6980*/  FFMA.FTZ R70, R241, R70, -R67 ;  /* 0x00000046f1467223 */ /* 0x000fc60000010843 */
[----:B------:R-:W-:Y:S02]  /*6990*/  @P0 FADD.FTZ R242, R242, R71 ;  /* 0x00000047f2f20221 */ /* 0x000fe40000010000 */
[----:B---3--:R-:W-:Y:S02]  /*69a0*/  FMUL.FTZ R67, R65, R64 ;  /* 0x0000004041437220 */ /* 0x008fe40000410000 */
[----:B------:R-:W-:Y:S02]  /*69b0*/  @P0 FADD.FTZ R69, R69, R70 ;  /* 0x0000004645450221 */ /* 0x000fe40000010000 */
[-C--:B----4-:R-:W-:Y:S01]  /*69c0*/  FFMA.FTZ R68, R241, R66.reuse, R67 ;  /* 0x00000042f1447223 */ /* 0x090fe20000010043 */
[----:B------:R-:W0:Y:S01]  /*69d0*/  SHFL.UP PT, R70, R242, 0x8, RZ ;  /* 0x05000000f2467989 */ /* 0x000e2200000e00ff */
[----:B------:R-:W-:-:S03]  /*69e0*/  FMUL.FTZ R66, R65, R66 ;  /* 0x0000004241427220 */ /* 0x000fc60000410000 */
[----:B------:R-:W-:Y:S01]  /*69f0*/  FSEL R65, R65, R68, !P0 ;  /* 0x0000004441417208 */ /* 0x000fe20004000000 */
[----:B------:R-:W-:Y:S01]  /*6a00*/  @P0 FFMA.FTZ R241, R241, R64, -R66 ;  /* 0x00000040f1f10223 */ /* 0x000fe20000010842 */
[----:B------:R-:W1:Y:S01]  /*6a10*/  SHFL.UP PT, R68, R69, 0x8, RZ ;  /* 0x0500000045447989 */ /* 0x000e6200000e00ff */
[----:B------:R-:W-:-:S03]  /*6a20*/  ISETP.GE.AND P0, PT, R122, 0x8, PT ;  /* 0x000000087a00780c */ /* 0x000fc60003f06270 */
[----:B------:R-:W3:Y:S04]  /*6a30*/  SHFL.UP PT, R66, R241, 0x8, RZ ;  /* 0x05000000f1427989 */ /* 0x000ee800000e00ff */
[----:B------:R-:W4:Y:S01]  /*6a40*/  SHFL.UP PT, R64, R65, 0x8, RZ ;  /* 0x0500000041407989 */ /* 0x000f2200000e00ff */
[C---:B0-----:R-:W-:Y:S02]  /*6a50*/  FMUL.FTZ R67, R65.reuse, R70 ;  /* 0x0000004641437220 */ /* 0x041fe40000410000 */
[-C--:B-1----:R-:W-:Y:S02]  /*6a60*/  FMUL.FTZ R71, R65, R68.reuse ;  /* 0x0000004441477220 */ /* 0x082fe40000410000 */
[----:B------:R-:W-:Y:S02]  /*6a70*/  FFMA.FTZ R244, R241, R68, -R67 ;  /* 0x00000044f1f47223 */ /* 0x000fe40000010843 */
[----:B---3--:R-:W-:-:S02]  /*6a80*/  FMUL.FTZ R68, R65, R66 ;  /* 0x0000004241447220 */ /* 0x008fc40000410000 */
[C---:B------:R-:W-:Y:S02]  /*6a90*/  FFMA.FTZ R71, R241.reuse, R70, R71 ;  /* 0x00000046f1477223 */ /* 0x040fe40000010047 */
[-C--:B----4-:R-:W-:Y:S02]  /*6aa0*/  FFMA.FTZ R68, R241, R64.reuse, R68 ;  /* 0x00000040f1447223 */ /* 0x090fe40000010044 */
[----:B------:R-:W-:Y:S02]  /*6ab0*/  FMUL.FTZ R67, R65, R64 ;  /* 0x0000004041437220 */ /* 0x000fe40000410000 */
[----:B------:R-:W-:Y:S01]  /*6ac0*/  @P0 FADD.FTZ R69, R69, R244 ;  /* 0x000000f445450221 */ /* 0x000fe20000010000 */
[----:B------:R-:W-:Y:S01]  /*6ad0*/  FSEL R68, R65, R68, !P0 ;  /* 0x0000004441447208 */ /* 0x000fe20004000000 */
[----:B------:R-:W-:Y:S02]  /*6ae0*/  @P0 FFMA.FTZ R241, R241, R66, -R67 ;  /* 0x00000042f1f10223 */ /* 0x000fe40000010843 */
[----:B------:R-:W-:Y:S01]  /*6af0*/  @P0 FADD.FTZ R242, R242, R71 ;  /* 0x00000047f2f20221 */ /* 0x000fe20000010000 */
[----:B------:R-:W-:Y:S01]  /*6b00*/  MOV R243, R69 ;  /* 0x0000004500f37202 */ /* 0x000fe20000000f00 */
[----:B------:R0:W1:Y:S04]  /*6b10*/  SHFL.UP PT, R71, R69, 0x10, RZ ;  /* 0x0600000045477989 */ /* 0x00006800000e00ff */
[----:B------:R0:W3:Y:S04]  /*6b20*/  SHFL.UP PT, R67, R241, 0x10, RZ ;  /* 0x06000000f1437989 */ /* 0x0000e800000e00ff */
[----:B------:R0:W4:Y:S04]  /*6b30*/  SHFL.UP PT, R66, R242, 0x10, RZ ;  /* 0x06000000f2427989 */ /* 0x00012800000e00ff */
[----:B------:R0:W2:Y:S02]  /*6b40*/  SHFL.UP PT, R70, R68, 0x10, RZ ;  /* 0x0600000044467989 */ /* 0x0000a400000e00ff */
.L_x_5656:
[----:B0-----:R-:W-:Y:S01]  /*6b50*/  MOV R69, R241 ;  /* 0x000000f100457202 */ /* 0x001fe20000000f00 */
[-C--:B----4-:R-:W-:Y:S01]  /*6b60*/  FMUL.FTZ R64, R66, R68.reuse ;  /* 0x0000004442407220 */ /* 0x090fe20000410000 */
[----:B------:R-:W-:Y:S01]  /*6b70*/  ISETP.GE.AND P0, PT, R122, 0x10, PT ;  /* 0x000000107a00780c */ /* 0x000fe20003f06270 */
[----:B---3--:R-:W-:Y:S01]  /*6b80*/  FMUL.FTZ R65, R67, R68 ;  /* 0x0000004443417220 */ /* 0x008fe20000410000 */
[----:B------:R-:W-:Y:S01]  /*6b90*/  MOV R241, R242 ;  /* 0x000000f200f17202 */ /* 0x000fe20000000f00 */
[----:B-1----:R-:W-:-:S02]  /*6ba0*/  FFMA.FTZ R64, R71, R69, -R64 ;  /* 0x0000004547407223 */ /* 0x002fc40000010840 */
[-C--:B------:R-:W-:Y:S02]  /*6bb0*/  FMUL.FTZ R71, R71, R68.reuse ;  /* 0x0000004447477220 */ /* 0x080fe40000410000 */
[-C--:B--2---:R-:W-:Y:S02]  /*6bc0*/  FFMA.FTZ R65, R70, R69.reuse, R65 ;  /* 0x0000004546417223 */ /* 0x084fe40000010041 */
        /* <DEDUP_REMOVED lines=11> */
[----:B-----5:R-:W-:Y:S05]  /*6c80*/  CALL.REL.NOINC `($__internal_133_$__cuda_sm70_shflsync_idx_p) ;  /* 0x00009ac000007944 */ /* 0x020fea0003c00000 */
.L_x_5549:
[----:B------:R-:W-:Y:S05]  /*6c90*/  BRA.CONV ~URZ, `(.L_x_5550) ;  /* 0x000000437f007947 */ /* 0x000fea000b800000 */
[----:B-1----:R-:W-:Y:S01]  /*6ca0*/  HFMA2.MMA R66, -RZ, RZ, 0, 1.847743988037109375e-06 ;  /* 0x0000001fff427435 */ /* 0x002fe200000001ff */
[----:B------:R-:W-:Y:S02]  /*6cb0*/  MOV R64, R68 ;  /* 0x0000004400407202 */ /* 0x000fe40000000f00 */
[----:B------:R-:W-:-:S03]  /*6cc0*/  MOV R65, 0x6ce0 ;  /* 0x00006ce000417802 */ /* 0x000fc60000000f00 */
[----:B0-2--5:R-:W-:Y:S05]  /*6cd0*/  CALL.REL.NOINC `($__internal_133_$__cuda_sm70_shflsync_idx_p) ;  /* 0x00009a7000007944 */ /* 0x025fea0003c00000 */
.L_x_5550:
[----:B------:R-:W-:Y:S05]  /*6ce0*/  BRA.CONV ~URZ, `(.L_x_5551) ;  /* 0x000000437f007947 */ /* 0x000fea000b800000 */
[----:B-1----:R-:W-:Y:S01]  /*6cf0*/  HFMA2.MMA R66, -RZ, RZ, 0, 1.847743988037109375e-06 ;  /* 0x0000001fff427435 */ /* 0x002fe200000001ff */
[----:B------:R-:W-:Y:S02]  /*6d00*/  MOV R64, R71 ;  /* 0x0000004700407202 */ /* 0x000fe40000000f00 */
[----:B------:R-:W-:-:S03]  /*6d10*/  MOV R65, 0x6d30 ;  /* 0x00006d3000417802 */ /* 0x000fc60000000f00 */
[----:B0-2--5:R-:W-:Y:S05]  /*6d20*/  CALL.REL.NOINC `($__internal_133_$__cuda_sm70_shflsync_idx_p) ;  /* 0x00009a2000007944 */ /* 0x025fea0003c00000 */
.L_x_5551:
[----:B------:R-:W-:Y:S05]  /*6d30*/  BRA.CONV ~URZ, `(.L_x_5552) ;  /* 0x000000437f007947 */ /* 0x000fea000b800000 */
[----:B-1----:R-:W-:Y:S01]  /*6d40*/  HFMA2.MMA R66, -RZ, RZ, 0, 1.847743988037109375e-06 ;  /* 0x0000001fff427435 */ /* 0x002fe200000001ff */
[----:B------:R-:W-:-:S02]  /*6d50*/  MOV R64, R241 ;  /* 0x000000f100407202 */ /* 0x000fc40000000f00 */
[----:B------:R-:W-:-:S03]  /*6d60*/  MOV R65, 0x6d80 ;  /* 0x00006d8000417802 */ /* 0x000fc60000000f00 */
[----:B0-2--5:R-:W-:Y:S05]  /*6d70*/  CALL.REL.NOINC `($__internal_133_$__cuda_sm70_shflsync_idx_p) ;  /* 0x000099d000007944 */ /* 0x025fea0003c00000 */
.L_x_5552:
[----:B------:R-:W-:Y:S05]  /*6d80*/  BRA.DIV ~URZ, `(.L_x_5553) ;  /* 0x000088a27f007947 */ /* 0x000fea000b800000 */
[----:B-----5:R3:W4:Y:S04]  /*6d90*/  SHFL.IDX PT, R70, R60, RZ, 0x1f ;  /* 0x00001fff3c467589 */ /* 0x02072800000e0000 */
[----:B------:R3:W2:Y:S04]  /*6da0*/  SHFL.IDX PT, R242, R61, RZ, 0x1f ;  /* 0x00001fff3df27589 */ /* 0x0006a800000e0000 */
[----:B------:R3:W1:Y:S04]  /*6db0*/  SHFL.IDX PT, R243, R62, RZ, 0x1f ;  /* 0x00001fff3ef37589 */ /* 0x00066800000e0000 */
[----:B------:R3:W0:Y:S04]  /*6dc0*/  SHFL.IDX PT, R67, R63, RZ, 0x1f ;  /* 0x00001fff3f437589 */ /* 0x00062800000e0000 */
[----:B------:R-:W0:Y:S04]  /*6dd0*/  SHFL.UP PT, R69, R69, 0x1, RZ ;  /* 0x0420000045457989 */ /* 0x000e2800000e00ff */
[----:B------:R-:W0:Y:S04]  /*6de0*/  SHFL.UP PT, R68, R68, 0x1, RZ ;  /* 0x0420000044447989 */ /* 0x000e2800000e00ff */
[----:B------:R-:W0:Y:S04]  /*6df0*/  SHFL.UP PT, R71, R71, 0x1, RZ ;  /* 0x0420000047477989 */ /* 0x000e2800000e00ff */
[----:B------:R-:W0:Y:S02]  /*6e00*/  SHFL.UP PT, R241, R241, 0x1, RZ ;  /* 0x04200000f1f17989 */ /* 0x000e2400000e00ff */
.L_x_5657:
        /* <DEDUP_REMOVED lines=26> */
.L_x_5546:
[----:B------:R-:W-:Y:S05]  /*6fb0*/  BSYNC B0 ;  /* 0x0000000000007941 */ /* 0x000fea0003800000 */
.L_x_5545:
[----:B------:R-:W-:Y:S01]  /*6fc0*/  WARPSYNC 0xffffffff ;  /* 0xffffffff00007948 */ /* 0x000fe20003800000 */
[----:B------:R-:W-:Y:S02]  /*6fd0*/  LOP3.LUT P0, RZ, R123, 0x1f, RZ, 0xc0, !PT ;  /* 0x0000001f7bff7812 */ /* 0x000fe4000780c0ff */
[CC--:B0-2--5:R-:W-:Y:S01]  /*6fe0*/  FMUL.FTZ R62, R144.reuse, -R110.reuse ;  /* 0x8000006e903e7220 */ /* 0x0e5fe20000410000 */
        /* <DEDUP_REMOVED lines=11> */
[-C--:B------:R-:W-:Y:S02]  /*70a0*/  FFMA.FTZ R61, -R144, R185.reuse, -R61 ;  /* 0x000000b9903d7223 */ /* 0x080fe4000001093d */
[----:B------:R-:W-:Y:S02]  /*70b0*/  FFMA.FTZ R60, R143, R185, -R60 ;  /* 0x000000b98f3c7223 */ /* 0x000fe4000001083c */
[----:B------:R-:W-:-:S02]  /*70c0*/  FADD.FTZ R61, -R184, R61 ;  /* 0x0000003db83d7221 */ /* 0x000fc40000010100 */
[----:B------:R-:W-:Y:S01]  /*70d0*/  FADD.FTZ R60, R183, R60 ;  /* 0x0000003cb73c7221 */ /* 0x000fe20000010000 */
[----:B------:R-:W0:Y:S01]  /*70e0*/  LDS.64 R68, [R123.X16+0x6358] ;  /* 0x006358007b447984 */ /* 0x000e22000000ca00 */
[C---:B------:R-:W-:Y:S02]  /*70f0*/  FFMA.FTZ R64, R127.reuse, R62, R64 ;  /* 0x0000003e7f407223 */ /* 0x040fe40000010040 */
[CC--:B------:R-:W-:Y:S02]  /*7100*/  FMUL.FTZ R62, R128.reuse, -R61.reuse ;  /* 0x8000003d803e7220 */ /* 0x0c0fe40000410000 */
[-C--:B------:R-:W-:Y:S02]  /*7110*/  FMUL.FTZ R66, R128, -R60.reuse ;  /* 0x8000003c80427220 */ /* 0x080fe40000410000 */
[C---:B------:R-:W-:Y:S02]  /*7120*/  FFMA.FTZ R62, R127.reuse, R60, -R62 ;  /* 0x0000003c7f3e7223 */ /* 0x040fe4000001083e */
[----:B------:R-:W-:-:S02]  /*7130*/  FFMA.FTZ R61, R127, R61, R66 ;  /* 0x0000003d7f3d7223 */ /* 0x000fc40000010042 */
[C---:B------:R-:W-:Y:S02]  /*7140*/  FMUL.FTZ R65, R126.reuse, -R63 ;  /* 0x8000003f7e417220 */ /* 0x040fe40000410000 */
[----:B------:R-:W-:Y:S02]  /*7150*/  FADD.FTZ R62, R181, R62 ;  /* 0x0000003eb53e7221 */ /* 0x000fe40000010000 */
[-C--:B------:R-:W-:Y:S02]  /*7160*/  FMUL.FTZ R60, R126, -R64.reuse ;  /* 0x800000407e3c7220 */ /* 0x080fe40000410000 */
[----:B------:R-:W-:Y:S02]  /*7170*/  FADD.FTZ R61, -R182, R61 ;  /* 0x0000003db63d7221 */ /* 0x000fe40000010100 */
[----:B------:R-:W-:Y:S02]  /*7180*/  FFMA.FTZ R65, R125, R64, R65 ;  /* 0x000000407d417223 */ /* 0x000fe40000010041 */
[----:B------:R-:W-:-:S02]  /*7190*/  FMUL.FTZ R64, R126, -R62 ;  /* 0x8000003e7e407220 */ /* 0x000fc40000410000 */
[C---:B------:R-:W-:Y:S02]  /*71a0*/  FFMA.FTZ R60, R125.reuse, R63, -R60 ;  /* 0x0000003f7d3c7223 */ /* 0x040fe4000001083c */
[-C--:B------:R-:W-:Y:S02]  /*71b0*/  FMUL.FTZ R63, R126, -R61.reuse ;  /* 0x8000003d7e3f7220 */ /* 0x080fe40000410000 */
[C---:B------:R-:W-:Y:S02]  /*71c0*/  FFMA.FTZ R61, R125.reuse, R61, R64 ;  /* 0x0000003d7d3d7223 */ /* 0x040fe40000010040 */
[----:B------:R-:W-:Y:S02]  /*71d0*/  FFMA.FTZ R62, R125, R62, -R63 ;  /* 0x0000003e7d3e7223 */ /* 0x000fe4000001083f */
[----:B------:R-:W-:Y:S02]  /*71e0*/  FMUL.FTZ R63, R124, -R65 ;  /* 0x800000417c3f7220 */ /* 0x000fe40000410000 */
[----:B------:R-:W-:-:S02]  /*71f0*/  FADD.FTZ R61, -R180, R61 ;  /* 0x0000003db43d7221 */ /* 0x000fc40000010100 */
[----:B------:R-:W-:Y:S02]  /*7200*/  FADD.FTZ R62, R179, R62 ;  /* 0x0000003eb33e7221 */ /* 0x000fe40000010000 */
[CC--:B------:R-:W-:Y:S02]  /*7210*/  FMUL.FTZ R64, R124.reuse, -R60.reuse ;  /* 0x8000003c7c407220 */ /* 0x0c0fe40000410000 */
[C---:B------:R-:W-:Y:S02]  /*7220*/  FFMA.FTZ R63, R3.reuse, R60, -R63 ;  /* 0x0000003c033f7223 */ /* 0x040fe4000001083f */
[C---:B------:R-:W-:Y:S02]  /*7230*/  FMUL.FTZ R60, R124.reuse, -R61 ;  /* 0x8000003d7c3c7220 */ /* 0x040fe40000410000 */
[-C--:B------:R-:W-:Y:S02]  /*7240*/  FMUL.FTZ R66, R124, -R62.reuse ;  /* 0x8000003e7c427220 */ /* 0x080fe40000410000 */
[----:B------:R-:W-:-:S02]  /*7250*/  FFMA.FTZ R60, R3, R62, -R60 ;  /* 0x0000003e033c7223 */ /* 0x000fc4000001083c */
[C---:B------:R-:W-:Y:S02]  /*7260*/  FFMA.FTZ R64, R3.reuse, R65, R64 ;  /* 0x0000004103407223 */ /* 0x040fe40000010040 */
[----:B------:R-:W-:Y:S02]  /*7270*/  FFMA.FTZ R61, R3, R61, R66 ;  /* 0x0000003d033d7223 */ /* 0x000fe40000010042 */
[C---:B------:R-:W-:Y:S02]  /*7280*/  FMUL.FTZ R65, R6.reuse, -R63 ;  /* 0x8000003f06417220 */ /* 0x040fe40000410000 */
[----:B------:R-:W-:Y:S02]  /*7290*/  FADD.FTZ R60, R177, R60 ;  /* 0x0000003cb13c7221 */ /* 0x000fe40000010000 */
[----:B------:R-:W-:Y:S02]  /*72a0*/  FMUL.FTZ R62, R6, -R64 ;  /* 0x80000040063e7220 */ /* 0x000fe40000410000 */
[----:B------:R-:W-:-:S02]  /*72b0*/  FADD.FTZ R61, -R178, R61 ;  /* 0x0000003db23d7221 */ /* 0x000fc40000010100 */
[C---:B------:R-:W-:Y:S02]  /*72c0*/  FFMA.FTZ R65, R7.reuse, R64, R65 ;  /* 0x0000004007417223 */ /* 0x040fe40000010041 */
[CC--:B------:R-:W-:Y:S02]  /*72d0*/  FMUL.FTZ R64, R6.reuse, -R60.reuse ;  /* 0x8000003c06407220 */ /* 0x0c0fe40000410000 */
[C---:B------:R-:W-:Y:S02]  /*72e0*/  FFMA.FTZ R62, R7.reuse, R63, -R62 ;  /* 0x0000003f073e7223 */ /* 0x040fe4000001083e */
[-C--:B------:R-:W-:Y:S02]  /*72f0*/  FMUL.FTZ R63, R6, -R61.reuse ;  /* 0x8000003d063f7220 */ /* 0x080fe40000410000 */
[C---:B------:R-:W-:Y:S02]  /*7300*/  FFMA.FTZ R61, R7.reuse, R61, R64 ;  /* 0x0000003d073d7223 */ /* 0x040fe40000010040 */
[----:B------:R-:W-:-:S02]  /*7310*/  FFMA.FTZ R60, R7, R60, -R63 ;  /* 0x0000003c073c7223 */ /* 0x000fc4000001083f */
[----:B------:R-:W-:Y:S02]  /*7320*/  FMUL.FTZ R63, R10, -R65 ;  /* 0x800000410a3f7220 */ /* 0x000fe40000410000 */
[----:B------:R-:W-:Y:S02]  /*7330*/  FADD.FTZ R61, -R176, R61 ;  /* 0x0000003db03d7221 */ /* 0x000fe40000010100 */
[----:B------:R-:W-:Y:S02]  /*7340*/  FADD.FTZ R60, R175, R60 ;  /* 0x0000003caf3c7221 */ /* 0x000fe40000010000 */
[CC--:B------:R-:W-:Y:S02]  /*7350*/  FMUL.FTZ R64, R10.reuse, -R62.reuse ;  /* 0x8000003e0a407220 */ /* 0x0c0fe40000410000 */
[----:B------:R-:W-:Y:S02]  /*7360*/  FFMA.FTZ R63, R13, R62, -R63 ;  /* 0x0000003e0d3f7223 */ /* 0x000fe4000001083f */
[----:B------:R-:W-:-:S02]  /*7370*/  FMUL.FTZ R62, R10, -R61 ;  /* 0x8000003d0a3e7220 */ /* 0x000fc40000410000 */
[-C--:B------:R-:W-:Y:S02]  /*7380*/  FMUL.FTZ R66, R10, -R60.reuse ;  /* 0x8000003c0a427220 */ /* 0x080fe40000410000 */
[C---:B------:R-:W-:Y:S02]  /*7390*/  FFMA.FTZ R62, R13.reuse, R60, -R62 ;  /* 0x0000003c0d3e7223 */ /* 0x040fe4000001083e */
[C---:B------:R-:W-:Y:S02]  /*73a0*/  FFMA.FTZ R64, R13.reuse, R65, R64 ;  /* 0x000000410d407223 */ /* 0x040fe40000010040 */
        /* <DEDUP_REMOVED lines=13> */
[----:B------:R-:W-:Y:S02]  /*7480*/  FADD.FTZ R62, R171, R62 ;  /* 0x0000003eab3e7221 */ /* 0x000fe40000010000 */
[----:B------:R-:W-:-:S02]  /*7490*/  FMUL.FTZ R64, R16, -R60 ;  /* 0x8000003c10407220 */ /* 0x000fc40000410000 */
[C---:B------:R-:W-:Y:S02]  /*74a0*/  FFMA.FTZ R63, R17.reuse, R60, -R63 ;  /* 0x0000003c113f7223 */ /* 0x040fe4000001083f */
[C---:B------:R-:W-:Y:S02]  /*74b0*/  FMUL.FTZ R60, R16.reuse, -R61 ;  /* 0x8000003d103c7220 */ /* 0x040fe40000410000 */
[-C--:B------:R-:W-:Y:S02]  /*74c0*/  FMUL.FTZ R66, R16, -R62.reuse ;  /* 0x8000003e10427220 */ /* 0x080fe40000410000 */
[C---:B------:R-:W-:Y:S02]  /*74d0*/  FFMA.FTZ R60, R17.reuse, R62, -R60 ;  /* 0x0000003e113c7223 */ /* 0x040fe4000001083c */
[C---:B------:R-:W-:Y:S02]  /*74e0*/  FFMA.FTZ R64, R17.reuse, R65, R64 ;  /* 0x0000004111407223 */ /* 0x040fe40000010040 */
        /* <DEDUP_REMOVED lines=44> */
[C---:B------:R-:W-:Y:S02]  /*77b0*/  FFMA.FTZ R65, R27.reuse, R64, R65 ;  /* 0x000000401b417223 */ /* 0x040fe40000010041 */
[----:B------:R-:W-:Y:S02]  /*77c0*/  FADD.FTZ R61, -R162, R61 ;  /* 0x0000003da23d7221 */ /* 0x000fe40000010100 */
[C---:B------:R-:W-:Y:S02]  /*77d0*/  FMUL.FTZ R64, R26.reuse, -R60 ;  /* 0x8000003c1a407220 */ /* 0x040fe40000410000 */
[----:B------:R-:W-:Y:S02]  /*77e0*/  FFMA.FTZ R62, R27, R63, -R62 ;  /* 0x0000003f1b3e7223 */ /* 0x000fe4000001083e */
[----:B------:R-:W-:-:S02]  /*77f0*/  FMUL.FTZ R63, R26, -R61 ;  /* 0x8000003d1a3f7220 */ /* 0x000fc40000410000 */
[C---:B------:R-:W-:Y:S02]  /*7800*/  FFMA.FTZ R61, R27.reuse, R61, R64 ;  /* 0x0000003d1b3d7223 */ /* 0x040fe40000010040 */
[----:B------:R-:W-:Y:S02]  /*7810*/  FMUL.FTZ R64, R28, -R65 ;  /* 0x800000411c407220 */ /* 0x000fe40000410000 */
[----:B------:R-:W-:Y:S02]  /*7820*/  FFMA.FTZ R60, R27, R60, -R63 ;  /* 0x0000003c1b3c7223 */ /* 0x000fe4000001083f */
        /* <DEDUP_REMOVED lines=12> */
[-C--:B------:R-:W-:Y:S02]  /*78f0*/  FMUL.FTZ R60, R30, -R61.reuse ;  /* 0x8000003d1e3c7220 */ /* 0x080fe40000410000 */
[----:B------:R-:W-:Y:S01]  /*7900*/  FFMA.FTZ R67, R31, R61, R70 ;  /* 0x0000003d1f437223 */ /* 0x000fe20000010046 */
[----:B------:R-:W-:Y:S01]  /*7910*/  HFMA2.MMA R61, -RZ, RZ, 0, 0 ;  /* 0x00000000ff3d7435 */ /* 0x000fe200000001ff */
[----:B0-----:R-:W-:-:S02]  /*7920*/  FMUL.FTZ R70, R121, R68 ;  /* 0x0000004479467220 */ /* 0x001fc40000410000 */
[-C--:B------:R-:W-:Y:S02]  /*7930*/  FMUL.FTZ R121, R121, R69.reuse ;  /* 0x0000004579797220 */ /* 0x080fe40000410000 */
[C---:B------:R-:W-:Y:S02]  /*7940*/  FFMA.FTZ R69, R120.reuse, R69, R70 ;  /* 0x0000004578457223 */ /* 0x040fe40000010046 */
[----:B------:R-:W-:Y:S01]  /*7950*/  FFMA.FTZ R66, R31, R62, -R60 ;  /* 0x0000003e1f427223 */ /* 0x000fe2000001083c */
[----:B------:R-:W-:Y:S01]  /*7960*/  MOV R60, UR13 ;  /* 0x0000000d003c7c02 */ /* 0x000fe20008000f00 */
[----:B------:R-:W-:Y:S02]  /*7970*/  FFMA.FTZ R68, R120, R68, -R121 ;  /* 0x0000004478447223 */ /* 0x000fe40000010879 */
[----:B------:R-:W-:Y:S01]  /*7980*/  FADD.FTZ R188, R188, R69 ;  /* 0x00000045bcbc7221 */ /* 0x000fe20000010000 */
[----:B------:R-:W-:Y:S01]  /*7990*/  ISETP.GE.OR P0, PT, R60, c[0x0][0x174], P0 ;  /* 0x00005d003c007a0c */ /* 0x000fe20000706670 */
[----:B------:R-:W-:-:S02]  /*79a0*/  FADD.FTZ R187, R187, R68 ;  /* 0x00000044bbbb7221 */ /* 0x000fc40000010000 */
[C---:B------:R-:W-:Y:S02]  /*79b0*/  FMUL.FTZ R62, R30.reuse, -R64 ;  /* 0x800000401e3e7220 */ /* 0x040fe40000410000 */
[CC--:B------:R-:W-:Y:S02]  /*79c0*/  FMUL.FTZ R60, R30.reuse, -R65.reuse ;  /* 0x800000411e3c7220 */ /* 0x0c0fe40000410000 */
[----:B------:R-:W-:Y:S02]  /*79d0*/  FMUL.FTZ R68, R30, R188 ;  /* 0x000000bc1e447220 */ /* 0x000fe40000410000 */
[C---:B------:R-:W-:Y:S02]  /*79e0*/  FFMA.FTZ R65, R31.reuse, R65, R62 ;  /* 0x000000411f417223 */ /* 0x040fe4000001003e */
[C---:B------:R-:W-:Y:S01]  /*79f0*/  FFMA.FTZ R64, R31.reuse, R64, -R60 ;  /* 0x000000401f407223 */ /* 0x040fe2000001083c */
[----:B------:R-:W-:Y:S01]  /*7a00*/  MOV R60, 0x3f800000 ;  /* 0x3f800000003c7802 */ /* 0x000fe20000000f00 */
[----:B------:R-:W-:Y:S01]  /*7a10*/  FFMA.FTZ R68, R31, R187, -R68 ;  /* 0x000000bb1f447223 */ /* 0x000fe20000010844 */
[----:B------:R-:W-:Y:S01]  /*7a20*/  CS2R R62, SRZ ;  /* 0x00000000003e7805 */ /* 0x000fe2000001ff00 */
[----:B------:R-:W-:-:S02]  /*7a30*/  FADD.FTZ R67, -R156, R67 ;  /* 0x000000439c437221 */ /* 0x000fc40000010100 */
[----:B------:R-:W-:Y:S02]  /*7a40*/  FADD.FTZ R66, R155, R66 ;  /* 0x000000429b427221 */ /* 0x000fe40000010000 */
[----:B------:R-:W-:Y:S01]  /*7a50*/  FADD.FTZ R189, R189, R68 ;  /* 0x00000044bdbd7221 */ /* 0x000fe20000010000 */
[----:B------:R-:W0:Y:S01]  /*7a60*/  @!P0 LDS.128 R60, [UR11+0x7d60] ;  /* 0x007d600bff3c8984 */ /* 0x000e220008000c00 */
[----:B------:R-:W-:Y:S01]  /*7a70*/  FMUL.FTZ R68, R30, R187 ;  /* 0x000000bb1e447220 */ /* 0x000fe20000410000 */
[----:B------:R-:W-:Y:S02]  /*7a80*/  ISETP.GT.U32.AND P0, PT, R123, 0x1f, PT ;  /* 0x0000001f7b00780c */ /* 0x000fe40003f04070 */
[----:B------:R1:W-:Y:S02]  /*7a90*/  STS.128 [R123.X16+0x6760], R64 ;  /* 0x006760407b007388 */ /* 0x0003e4000000cc00 */
[----:B-1----:R-:W-:Y:S02]  /*7aa0*/  FFMA.FTZ R65, R31, R188, R68 ;  /* 0x000000bc1f417223 */ /* 0x002fe40000010044 */
[----:B------:R-:W-:-:S02]  /*7ab0*/  FMUL.FTZ R64, R28, R189 ;  /* 0x000000bd1c407220 */ /* 0x000fc40000410000 */
[----:B------:R-:W-:-:S04]  /*7ac0*/  FADD.FTZ R190, R190, R65 ;  /* 0x00000041bebe7221 */ /* 0x000fc80000010000 */
[CC--:B------:R-:W-:Y:S02]  /*7ad0*/  FFMA.FTZ R65, R29.reuse, R190.reuse, R64 ;  /* 0x000000be1d417223 */ /* 0x0c0fe40000010040 */
[----:B------:R-:W-:Y:S02]  /*7ae0*/  FMUL.FTZ R64, R28, R190 ;  /* 0x000000be1c407220 */ /* 0x000fe40000410000 */
[----:B------:R-:W-:Y:S02]  /*7af0*/  FADD.FTZ R192, R192, R65 ;  /* 0x00000041c0c07221 */ /* 0x000fe40000010000 */
[----:B------:R-:W-:-:S04]  /*7b00*/  FFMA.FTZ R64, R29, R189, -R64 ;  /* 0x000000bd1d407223 */ /* 0x000fc80000010840 */
[----:B------:R-:W-:Y:S02]  /*7b10*/  FADD.FTZ R191, R191, R64 ;  /* 0x00000040bfbf7221 */ /* 0x000fe40000010000 */
[----:B------:R-:W-:-:S04]  /*7b20*/  FMUL.FTZ R64, R26, R192 ;  /* 0x000000c01a407220 */ /* 0x000fc80000410000 */
        /* <DEDUP_REMOVED lines=96> */
.L_x_5658:
[----:B------:R-:W-:Y:S05]  /*8130*/  BRA.DIV ~URZ, `(.L_x_5557) ;  /* 0x000078a27f007947 */ /* 0x000fea000b800000 */
[----:B------:R-:W2:Y:S04]  /*8140*/  SHFL.DOWN PT, R69, R69, 0x1, 0x1f ;  /* 0x08201f0045457f89 */ /* 0x000ea800000e0000 */
[----:B------:R3:W4:Y:S04]  /*8150*/  SHFL.DOWN PT, R121, R68, 0x1, 0x1f ;  /* 0x08201f0044797f89 */ /* 0x00072800000e0000 */
[----:B------:R3:W0:Y:S02]  /*8160*/  SHFL.DOWN PT, R66, R67, 0x1, 0x1f ;  /* 0x08201f0043427f89 */ /* 0x00062400000e0000 */
.L_x_5659:
        /* <DEDUP_REMOVED lines=13> */
.L_x_5559:
[----:B------:R-:W-:Y:S05]  /*8240*/  BSYNC B1 ;  /* 0x0000000000017941 */ /* 0x000fea0003800000 */
.L_x_5558:
[----:B------:R-:W-:Y:S01]  /*8250*/  ISETP.GT.U32.AND P0, PT, R228, 0x1d, PT ;  /* 0x0000001de400780c */ /* 0x000fe20003f04070 */
[----:B------:R-:W-:Y:S05]  /*8260*/  BRA.DIV ~URZ, `(.L_x_5560) ;  /* 0x000078c27f007947 */ /* 0x000fea000b800000 */
[----:B--2---:R2:W3:Y:S04]  /*8270*/  SHFL.DOWN PT, R69, R71, 0x2, 0x1f ;  /* 0x08401f0047457f89 */ /* 0x0044e800000e0000 */
[----:B-1----:R2:W1:Y:S04]  /*8280*/  SHFL.DOWN PT, R70, R241, 0x2, 0x1f ;  /* 0x08401f00f1467f89 */ /* 0x00246800000e0000 */
[----:B----4-:R2:W4:Y:S04]  /*8290*/  SHFL.DOWN PT, R121, R68, 0x2, 0x1f ;  /* 0x08401f0044797f89 */ /* 0x01052800000e0000 */
[----:B0-----:R2:W0:Y:S02]  /*82a0*/  SHFL.DOWN PT, R66, R67, 0x2, 0x1f ;  /* 0x08401f0043427f89 */ /* 0x00142400000e0000 */
.L_x_5660:
        /* <DEDUP_REMOVED lines=13> */
.L_x_5562:
[----:B------:R-:W-:Y:S05]  /*8380*/  BSYNC B1 ;  /* 0x0000000000017941 */ /* 0x000fea0003800000 */
.L_x_5561:
[----:B------:R-:W-:Y:S01]  /*8390*/  ISETP.GT.U32.AND P0, PT, R228, 0x1b, PT ;  /* 0x0000001be400780c */ /* 0x000fe20003f04070 */
[----:B------:R-:W-:Y:S10]  /*83a0*/  BRA.DIV ~URZ, `(.L_x_5563) ;  /* 0x000079427f007947 */ /* 0x000ff4000b800000 */
[----:B---3--:R3:W2:Y:S02]  /*83b0*/  SHFL.DOWN PT, R69, R71, 0x4, 0x1f ;  /* 0x08801f0047457f89 */ /* 0x0086a400000e0000 */
.L_x_5661:
[----:B------:R-:W-:Y:S05]  /*83c0*/  BRA.DIV ~URZ, `(.L_x_5564) ;  /* 0x000079a27f007947 */ /* 0x000fea000b800000 */
[----:B-1----:R1:W3:Y:S04]  /*83d0*/  SHFL.DOWN PT, R70, R241, 0x4, 0x1f ;  /* 0x08801f00f1467f89 */ /* 0x0022e800000e0000 */
[----:B----4-:R1:W4:Y:S04]  /*83e0*/  SHFL.DOWN PT, R121, R68, 0x4, 0x1f ;  /* 0x08801f0044797f89 */ /* 0x01032800000e0000 */
[----:B0-----:R1:W0:Y:S02]  /*83f0*/  SHFL.DOWN PT, R66, R67, 0x4, 0x1f ;  /* 0x08801f0043427f89 */ /* 0x00122400000e0000 */
.L_x_5662:
        /* <DEDUP_REMOVED lines=13> */
.L_x_5566:
[----:B------:R-:W-:Y:S05]  /*84d0*/  BSYNC B1 ;  /* 0x0000000000017941 */ /* 0x000fea0003800000 */
.L_x_5565:
[----:B------:R-:W-:Y:S01]  /*84e0*/  ISETP.GT.U32.AND P0, PT, R228, 0x17, PT ;  /* 0x00000017e400780c */ /* 0x000fe20003f04070 */
[----:B------:R-:W-:Y:S05]  /*84f0*/  BRA.DIV ~URZ, `(.L_x_5567) ;  /* 0x000079c27f007947 */ /* 0x000fea000b800000 */
[----:B--2---:R2:W1:Y:S04]  /*8500*/  SHFL.DOWN PT, R69, R71, 0x8, 0x1f ;  /* 0x09001f0047457f89 */ /* 0x00446800000e0000 */
[----:B---3--:R2:W3:Y:S04]  /*8510*/  SHFL.DOWN PT, R70, R241, 0x8, 0x1f ;  /* 0x09001f00f1467f89 */ /* 0x0084e800000e0000 */
[----:B----4-:R2:W4:Y:S04]  /*8520*/  SHFL.DOWN PT, R121, R68, 0x8, 0x1f ;  /* 0x09001f0044797f89 */ /* 0x01052800000e0000 */
[----:B0-----:R2:W0:Y:S02]  /*8530*/  SHFL.DOWN PT, R66, R67, 0x8, 0x1f ;  /* 0x09001f0043427f89 */ /* 0x00142400000e0000 */
.L_x_5663:
        /* <DEDUP_REMOVED lines=13> */
.L_x_5569:
[----:B------:R-:W-:Y:S05]  /*8610*/  BSYNC B1 ;  /* 0x0000000000017941 */ /* 0x000fea0003800000 */
.L_x_5568:
[----:B------:R-:W-:Y:S01]  /*8620*/  ISETP.GT.U32.AND P0, PT, R228, 0xf, PT ;  /* 0x0000000fe400780c */ /* 0x000fe20003f04070 */
[----:B------:R-:W-:Y:S10]  /*8630*/  BRA.DIV ~URZ, `(.L_x_5570) ;  /* 0x00007a427f007947 */ /* 0x000ff4000b800000 */
[----:B-1----:R1:W2:Y:S02]  /*8640*/  SHFL.DOWN PT, R69, R71, 0x10, 0x1f ;  /* 0x0a001f0047457f89 */ /* 0x0022a400000e0000 */
.L_x_5664:
[----:B------:R-:W-:Y:S05]  /*8650*/  BRA.DIV ~URZ, `(.L_x_5571) ;  /* 0x00007aa27f007947 */ /* 0x000fea000b800000 */
[----:B---3--:R3:W1:Y:S04]  /*8660*/  SHFL.DOWN PT, R70, R241, 0x10, 0x1f ;  /* 0x0a001f00f1467f89 */ /* 0x00866800000e0000 */
[----:B----4-:R3:W4:Y:S04]  /*8670*/  SHFL.DOWN PT, R121, R68, 0x10, 0x1f ;  /* 0x0a001f0044797f89 */ /* 0x01072800000e0000 */
[----:B0-----:R3:W0:Y:S02]  /*8680*/  SHFL.DOWN PT, R66, R67, 0x10, 0x1f ;  /* 0x0a001f0043427f89 */ /* 0x00162400000e0000 */
.L_x_5665:
        /* <DEDUP_REMOVED lines=13> */
.L_x_5573:
[----:B------:R-:W-:Y:S05]  /*8760*/  BSYNC B1 ;  /* 0x0000000000017941 */ /* 0x000fea0003800000 */
.L_x_5572:
        /* <DEDUP_REMOVED lines=20> */
.L_x_5666:
        /* <DEDUP_REMOVED lines=20> */
.L_x_5576:
[----:B------:R-:W-:Y:S05]  /*89f0*/  BSYNC B1 ;  /* 0x0000000000017941 */ /* 0x000fea0003800000 */
.L_x_5575:
        /* <DEDUP_REMOVED lines=14> */
.L_x_5555:
[----:B0-----:R-:W-:Y:S05]  /*8ae0*/  BSYNC B0 ;  /* 0x0000000000007941 */ /* 0x001fea0003800000 */
.L_x_5554:
[----:B------:R-:W-:Y:S01]  /*8af0*/  WARPSYNC 0xffffffff ;  /* 0xffffffff00007948 */ /* 0x000fe20003800000 */
[----:B------:R-:W-:Y:S02]  /*8b00*/  ISETP.NE.AND P0, PT, R123, RZ, PT ;  /* 0x000000ff7b00720c */ /* 0x000fe40003f05270 */
[----:B------:R-:W-:Y:S01]  /*8b10*/  BAR.SYNC.DEFER_BLOCKING 0x0 ;  /* 0x0000000000007b1d */ /* 0x000fe20000010000 */
[----:B-1----:R-:W-:Y:S01]  /*8b20*/  SHF.L.U32 R66, R123, 0x4, RZ ;  /* 0x000000047b427819 */ /* 0x002fe200000006ff */
[----:B------:R-:W-:Y:S01]  /*8b30*/  FMUL.FTZ R229, R45, R191 ;  /* 0x000000bf2de57220 */ /* 0x000fe20000410000 */
[----:B------:R-:W-:Y:S01]  /*8b40*/  PRMT R68, RZ, 0x5410, R101 ;  /* 0x00005410ff447816 */ /* 0x000fe20000000065 */
[----:B------:R-:W-:Y:S02]  /*8b50*/  FMUL.FTZ R241, R44, R194 ;  /* 0x000000c22cf17220 */ /* 0x000fe40000410000 */
[----:B------:R-:W-:Y:S01]  /*8b60*/  BSSY B0, `(.L_x_5577) ;  /* 0x00002cb000007945 */ /* 0x000fe20003800000 */
[----:B------:R-:W0:Y:S04]  /*8b70*/  LDS.64 R64, [R66+0x6768] ;  /* 0x0067680042407984 */ /* 0x000e280000000a00 */
[----:B------:R1:W-:Y:S01]  /*8b80*/  @!P0 STS.128 [UR11+0x7d60], R60 ;  /* 0x007d603cff008988 */ /* 0x0003e20008000c0b */
[----:B------:R-:W-:-:S02]  /*8b90*/  ULDC UR11, c[0x0][0x168] ;  /* 0x00005a00000b7ab9 */ /* 0x000fc40000000800 */
[----:B------:R-:W-:Y:S01]  /*8ba0*/  UIADD3 UR11, -UR12, UR11, URZ ;  /* 0x0000000b0c0b7290 */ /* 0x000fe2000fffe13f */
[----:B-1----:R-:W-:-:S05]  /*8bb0*/  PRMT R63, RZ, 0x5410, R100 ;  /* 0x00005410ff3f7816 */ /* 0x002fca0000000064 */
[----:B------:R-:W-:-:S04]  /*8bc0*/  FMUL.FTZ R61, R48, R63 ;  /* 0x0000003f303d7220 */ /* 0x000fc80000410000 */
[----:B------:R-:W-:Y:S02]  /*8bd0*/  FFMA.FTZ R62, R153, -R61, R217 ;  /* 0x8000003d993e7223 */ /* 0x000fe400000100d9 */
[----:B------:R-:W-:Y:S02]  /*8be0*/  FMUL.FTZ R217, R32, R217 ;  /* 0x000000d920d97220 */ /* 0x000fe40000410000 */
[CC--:B0-----:R-:W-:Y:S02]  /*8bf0*/  FMUL.FTZ R67, R64.reuse, -R111.reuse ;  /* 0x8000006f40437220 */ /* 0x0c1fe40000410000 */
[C---:B------:R-:W-:Y:S02]  /*8c00*/  FMUL.FTZ R111, R65.reuse, -R111 ;  /* 0x8000006f416f7220 */ /* 0x040fe40000410000 */
[-C--:B------:R-:W-:Y:S02]  /*8c10*/  FFMA.FTZ R67, R65, R110.reuse, R67 ;  /* 0x0000006e41437223 */ /* 0x080fe40000010043 */
[----:B------:R-:W-:-:S02]  /*8c20*/  FFMA.FTZ R64, R64, R110, -R111 ;  /* 0x0000006e40407223 */ /* 0x000fc4000001086f */
[----:B------:R-:W-:Y:S02]  /*8c30*/  FADD.FTZ R69, -R186, R67 ;  /* 0x00000043ba457221 */ /* 0x000fe40000010100 */
[----:B------:R-:W-:Y:S02]  /*8c40*/  FADD.FTZ R67, R185, R64 ;  /* 0x00000040b9437221 */ /* 0x000fe40000010000 */
[C---:B------:R-:W-:Y:S02]  /*8c50*/  FMUL.FTZ R60, R154.reuse, R69 ;  /* 0x000000459a3c7220 */ /* 0x040fe40000410000 */
[----:B------:R-:W-:Y:S02]  /*8c60*/  FFMA.FTZ R154, R154, -R61, R218 ;  /* 0x8000003d9a9a7223 */ /* 0x000fe400000100da */
[----:B------:R-:W-:Y:S02]  /*8c70*/  FMUL.FTZ R61, R67, UR36 ;  /* 0x00000024433d7c20 */ /* 0x000fe40008410000 */
[----:B------:R-:W-:-:S02]  /*8c80*/  FMUL.FTZ R64, R144, -R69 ;  /* 0x8000004590407220 */ /* 0x000fc40000410000 */
[-C--:B------:R-:W-:Y:S02]  /*8c90*/  FFMA.FTZ R153, R153, R67.reuse, R60 ;  /* 0x0000004399997223 */ /* 0x080fe4000001003c */
[-C--:B------:R-:W-:Y:S02]  /*8ca0*/  FMUL.FTZ R144, R144, -R67.reuse ;  /* 0x8000004390907220 */ /* 0x080fe40000410000 */
[C---:B------:R-:W-:Y:S02]  /*8cb0*/  FMUL.FTZ R60, R69.reuse, UR36 ;  /* 0x00000024453c7c20 */ /* 0x040fe40008410000 */
[----:B------:R-:W-:Y:S02]  /*8cc0*/  FFMA.FTZ R65, R69, UR35, -R61 ;  /* 0x0000002345417c23 */ /* 0x000fe4000801083d */
[C---:B------:R-:W-:Y:S02]  /*8cd0*/  FFMA.FTZ R64, R143.reuse, R67, -R64 ;  /* 0x000000438f407223 */ /* 0x040fe40000010840 */
[----:B------:R-:W-:Y:S01]  /*8ce0*/  FFMA.FTZ R143, R143, R69, R144 ;  /* 0x000000458f8f7223 */ /* 0x000fe20000010090 */
[----:B------:R-:W-:Y:S01]  /*8cf0*/  IADD3 R144, R123, 0x480, RZ ;  /* 0x000004807b907810 */ /* 0x000fe20007ffe0ff */
[----:B------:R-:W-:-:S02]  /*8d00*/  FFMA.FTZ R61, R67, UR35, R60 ;  /* 0x00000023433d7c23 */ /* 0x000fc4000801003c */
[----:B------:R-:W-:Y:S02]  /*8d10*/  FMUL.FTZ R65, R154, R65 ;  /* 0x000000419a417220 */ /* 0x000fe40000410000 */
[C---:B------:R-:W-:Y:S02]  /*8d20*/  FMUL.FTZ R69, R48.reuse, R69 ;  /* 0x0000004530457220 */ /* 0x040fe40000410000 */
[----:B------:R-:W-:Y:S02]  /*8d30*/  FMUL.FTZ R67, R48, R67 ;  /* 0x0000004330437220 */ /* 0x000fe40000410000 */
[----:B------:R-:W-:Y:S02]  /*8d40*/  FFMA.FTZ R70, R62, R61, R65 ;  /* 0x0000003d3e467223 */ /* 0x000fe40000010041 */
[C---:B------:R-:W-:Y:S02]  /*8d50*/  FMUL.FTZ R61, R154.reuse, R69 ;  /* 0x000000459a3d7220 */ /* 0x040fe40000410000 */
[-C--:B------:R-:W-:Y:S01]  /*8d60*/  FMUL.FTZ R60, R154, R67.reuse ;  /* 0x000000439a3c7220 */ /* 0x080fe20000410000 */
[----:B------:R-:W-:Y:S01]  /*8d70*/  IADD3 R154, R123, 0x5c0, RZ ;  /* 0x000005c07b9a7810 */ /* 0x000fe20007ffe0ff */
[----:B------:R-:W-:-:S02]  /*8d80*/  FFMA.FTZ R61, R62, R67, R61 ;  /* 0x000000433e3d7223 */ /* 0x000fc4000001003d */
[-C--:B------:R-:W-:Y:S01]  /*8d90*/  FFMA.FTZ R60, R62, R69.reuse, -R60 ;  /* 0x000000453e3c7223 */ /* 0x080fe2000001083c */
[----:B------:R-:W-:Y:S01]  /*8da0*/  SHF.L.U32 R62, R123, 0x5, RZ ;  /* 0x000000057b3e7819 */ /* 0x000fe200000006ff */
[----:B------:R-:W-:Y:S02]  /*8db0*/  FMUL.FTZ R69, R63, R69 ;  /* 0x000000453f457220 */ /* 0x000fe40000410000 */
[----:B------:R-:W-:Y:S01]  /*8dc0*/  FADD.FTZ R143, -R184, R143 ;  /* 0x0000008fb88f7221 */ /* 0x000fe20000010100 */
[----:B------:R-:W-:Y:S01]  /*8dd0*/  LEA.HI.SX32 R62, R62, R62, 0x1b ;  /* 0x0000003e3e3e7211 */ /* 0x000fe200078fdaff */
[----:B------:R-:W-:Y:S02]  /*8de0*/  FADD.FTZ R64, R183, R64 ;  /* 0x00000040b7407221 */ /* 0x000fe40000010000 */
[C---:B------:R-:W-:Y:S02]  /*8df0*/  FMUL.FTZ R71, R63.reuse, R67 ;  /* 0x000000433f477220 */ /* 0x040fe40000410000 */
[----:B------:R-:W-:Y:S01]  /*8e00*/  FFMA.FTZ R70, R63, R153, R70 ;  /* 0x000000993f467223 */ /* 0x000fe20000010046 */
[----:B------:R0:W-:Y:S01]  /*8e10*/  STS [R62.X4+0x217c], R69 ;  /* 0x00217c453e007388 */ /* 0x0001e20000004800 */
[----:B------:R-:W-:-:S02]  /*8e20*/  FMUL.FTZ R63, R128, -R143 ;  /* 0x8000008f803f7220 */ /* 0x000fc40000410000 */
[----:B------:R-:W-:Y:S01]  /*8e30*/  FMUL.FTZ R65, R152, R143 ;  /* 0x0000008f98417220 */ /* 0x000fe20000410000 */
[----:B------:R1:W-:Y:S01]  /*8e40*/  STS [R62.X4+0x2178], R71 ;  /* 0x002178473e007388 */ /* 0x0003e20000004800 */
[----:B------:R-:W-:Y:S02]  /*8e50*/  FMUL.FTZ R67, R49, R68 ;  /* 0x0000004431437220 */ /* 0x000fe40000410000 */
[-C--:B------:R-:W-:Y:S02]  /*8e60*/  FFMA.FTZ R110, R127, R64.reuse, -R63 ;  /* 0x000000407f6e7223 */ /* 0x080fe4000001083f */
[----:B------:R-:W-:Y:S02]  /*8e70*/  FFMA.FTZ R120, R151, R64, R65 ;  /* 0x0000004097787223 */ /* 0x000fe40000010041 */
[----:B0-----:R-:W-:Y:S02]  /*8e80*/  FMUL.FTZ R69, R64, UR36 ;  /* 0x0000002440457c20 */ /* 0x001fe40008410000 */
[----:B------:R-:W-:-:S02]  /*8e90*/  FFMA.FTZ R152, R152, -R67, R216 ;  /* 0x8000004398987223 */ /* 0x000fc400000100d8 */
[C---:B------:R-:W-:Y:S02]  /*8ea0*/  FMUL.FTZ R65, R143.reuse, UR36 ;  /* 0x000000248f417c20 */ /* 0x040fe40008410000 */
[----:B------:R-:W-:Y:S02]  /*8eb0*/  FFMA.FTZ R69, R143, UR35, -R69 ;  /* 0x000000238f457c23 */ /* 0x000fe40008010845 */
[----:B------:R-:W-:Y:S02]  /*8ec0*/  FADD.FTZ R181, R181, R110 ;  /* 0x0000006eb5b57221 */ /* 0x000fe40000010000 */
[----:B------:R-:W-:Y:S02]  /*8ed0*/  FFMA.FTZ R67, R151, -R67, R215 ;  /* 0x8000004397437223 */ /* 0x000fe400000100d7 */
[----:B------:R-:W-:Y:S02]  /*8ee0*/  FFMA.FTZ R110, R64, UR35, R65 ;  /* 0x00000023406e7c23 */ /* 0x000fe40008010041 */
[----:B------:R-:W-:-:S02]  /*8ef0*/  FMUL.FTZ R69, R152, R69 ;  /* 0x0000004598457220 */ /* 0x000fc40000410000 */
[----:B------:R-:W-:Y:S02]  /*8f00*/  FMUL.FTZ R128, R128, -R64 ;  /* 0x8000004080807220 */ /* 0x000fe40000410000 */
[-C--:B------:R-:W-:Y:S02]  /*8f10*/  FMUL.FTZ R111, R49, R143.reuse ;  /* 0x0000008f316f7220 */ /* 0x080fe40000410000 */
[----:B------:R-:W-:Y:S02]  /*8f20*/  FFMA.FTZ R69, R67, R110, R69 ;  /* 0x0000006e43457223 */ /* 0x000fe40000010045 */
[----:B-1----:R-:W-:Y:S02]  /*8f30*/  FMUL.FTZ R71, R49, R64 ;  /* 0x0000004031477220 */ /* 0x002fe40000410000 */
[----:B------:R-:W-:Y:S01]  /*8f40*/  FFMA.FTZ R63, R127, R143, R128 ;  /* 0x0000008f7f3f7223 */ /* 0x000fe20000010080 */
[----:B------:R-:W-:Y:S01]  /*8f50*/  PRMT R128, RZ, 0x5410, R103 ;  /* 0x00005410ff807816 */ /* 0x000fe20000000067 */
[----:B------:R-:W-:-:S02]  /*8f60*/  FMUL.FTZ R64, R152, R111 ;  /* 0x0000006f98407220 */ /* 0x000fc40000410000 */
[-C--:B------:R-:W-:Y:S02]  /*8f70*/  FFMA.FTZ R77, R49, R120.reuse, R77 ;  /* 0x00000078314d7223 */ /* 0x080fe4000001004d */
[----:B------:R-:W-:Y:S01]  /*8f80*/  FFMA.FTZ R121, R68, R120, R69 ;  /* 0x0000007844797223 */ /* 0x000fe20000010045 */
[----:B------:R-:W-:Y:S01]  /*8f90*/  PRMT R120, RZ, 0x5410, R102 ;  /* 0x00005410ff787816 */ /* 0x000fe20000000066 */
[-C--:B------:R-:W-:Y:S02]  /*8fa0*/  FMUL.FTZ R152, R152, R71.reuse ;  /* 0x0000004798987220 */ /* 0x080fe40000410000 */
[----:B------:R-:W-:Y:S02]  /*8fb0*/  FADD.FTZ R63, -R182, R63 ;  /* 0x0000003fb63f7221 */ /* 0x000fe40000010100 */
[C---:B------:R-:W-:Y:S02]  /*8fc0*/  FFMA.FTZ R65, R67.reuse, R71, R64 ;  /* 0x0000004743417223 */ /* 0x040fe40000010040 */
[----:B------:R-:W-:Y:S01]  /*8fd0*/  FFMA.FTZ R64, R67, R111, -R152 ;  /* 0x0000006f43407223 */ /* 0x000fe20000010898 */
[----:B------:R-:W-:Y:S01]  /*8fe0*/  IADD3 R152, R123, 0x580, RZ ;  /* 0x000005807b987810 */ /* 0x000fe20007ffe0ff */
[----:B------:R-:W-:-:S02]  /*8ff0*/  FMUL.FTZ R67, R50, R120 ;  /* 0x0000007832437220 */ /* 0x000fc40000410000 */
[----:B------:R-:W-:Y:S02]  /*9000*/  FADD.FTZ R99, R70, R99 ;  /* 0x0000006346637221 */ /* 0x000fe40000010000 */
[C---:B------:R-:W-:Y:S02]  /*9010*/  FMUL.FTZ R71, R68.reuse, R71 ;  /* 0x0000004744477220 */ /* 0x040fe40000410000 */
[----:B------:R-:W-:Y:S02]  /*9020*/  FMUL.FTZ R127, R68, R111 ;  /* 0x0000006f447f7220 */ /* 0x000fe40000410000 */
[-C--:B------:R-:W-:Y:S01]  /*9030*/  FMUL.FTZ R70, R150, R63.reuse ;  /* 0x0000003f96467220 */ /* 0x080fe20000410000 */
[----:B------:R0:W-:Y:S01]  /*9040*/  STS [R62.X4+0x2170], R71 ;  /* 0x002170473e007388 */ /* 0x0001e20000004800 */
[C---:B------:R-:W-:Y:S02]  /*9050*/  FMUL.FTZ R68, R126.reuse, -R63 ;  /* 0x8000003f7e447220 */ /* 0x040fe40000410000 */
[----:B------:R-:W-:Y:S01]  /*9060*/  FMUL.FTZ R110, R181, UR36 ;  /* 0x00000024b56e7c20 */ /* 0x000fe20008410000 */
[----:B------:R-:W-:Y:S01]  /*9070*/  STS [R62.X4+0x2174], R127 ;  /* 0x0021747f3e007388 */ /* 0x000fe20000004800 */
[----:B------:R-:W-:-:S02]  /*9080*/  FMUL.FTZ R126, R126, -R181 ;  /* 0x800000b57e7e7220 */ /* 0x000fc40000410000 */
[-C--:B------:R-:W-:Y:S02]  /*9090*/  FFMA.FTZ R150, R150, -R67.reuse, R214 ;  /* 0x8000004396967223 */ /* 0x080fe400000100d6 */
[C---:B------:R-:W-:Y:S02]  /*90a0*/  FFMA.FTZ R67, R149.reuse, -R67, R213 ;  /* 0x8000004395437223 */ /* 0x040fe400000100d5 */
[-C--:B------:R-:W-:Y:S02]  /*90b0*/  FFMA.FTZ R149, R149, R181.reuse, R70 ;  /* 0x000000b595957223 */ /* 0x080fe40000010046 */
[----:B------:R-:W-:Y:S02]  /*90c0*/  FFMA.FTZ R68, R125, R181, -R68 ;  /* 0x000000b57d447223 */ /* 0x000fe40000010844 */
[C---:B------:R-:W-:Y:S02]  /*90d0*/  FMUL.FTZ R70, R63.reuse, UR36 ;  /* 0x000000243f467c20 */ /* 0x040fe40008410000 */
[----:B------:R-:W-:-:S02]  /*90e0*/  FFMA.FTZ R69, R63, UR35, -R110 ;  /* 0x000000233f457c23 */ /* 0x000fc4000801086e */
[-C--:B------:R-:W-:Y:S02]  /*90f0*/  FFMA.FTZ R125, R125, R63.reuse, R126 ;  /* 0x0000003f7d7d7223 */ /* 0x080fe4000001007e */
[----:B0-----:R-:W-:Y:S02]  /*9100*/  FMUL.FTZ R71, R50, R63 ;  /* 0x0000003f32477220 */ /* 0x001fe40000410000 */
[----:B------:R-:W-:Y:S02]  /*9110*/  FFMA.FTZ R110, R181, UR35, R70 ;  /* 0x00000023b56e7c23 */ /* 0x000fe40008010046 */
[----:B------:R-:W-:Y:S02]  /*9120*/  FMUL.FTZ R63, R150, R69 ;  /* 0x00000045963f7220 */ /* 0x000fe40000410000 */
[----:B------:R-:W-:Y:S01]  /*9130*/  FADD.FTZ R125, -R180, R125 ;  /* 0x0000007db47d7221 */ /* 0x000fe20000010100 */
[----:B------:R-:W-:Y:S01]  /*9140*/  IADD3 R180, R123, 0x200, RZ ;  /* 0x000002007bb47810 */ /* 0x000fe20007ffe0ff */
[----:B------:R-:W-:-:S02]  /*9150*/  FMUL.FTZ R181, R50, R181 ;  /* 0x000000b532b57220 */ /* 0x000fc40000410000 */
[----:B------:R-:W-:Y:S02]  /*9160*/  FFMA.FTZ R110, R67, R110, R63 ;  /* 0x0000006e436e7223 */ /* 0x000fe4000001003f */
[----:B------:R-:W-:Y:S02]  /*9170*/  FADD.FTZ R68, R179, R68 ;  /* 0x00000044b3447221 */ /* 0x000fe40000010000 */
[----:B------:R-:W-:Y:S02]  /*9180*/  FMUL.FTZ R63, R124, -R125 ;  /* 0x8000007d7c3f7220 */ /* 0x000fe40000410000 */
[C---:B------:R-:W-:Y:S02]  /*9190*/  FMUL.FTZ R70, R150.reuse, R71 ;  /* 0x0000004796467220 */ /* 0x040fe40000410000 */
[----:B------:R-:W-:Y:S02]  /*91a0*/  FMUL.FTZ R150, R150, R181 ;  /* 0x000000b596967220 */ /* 0x000fe40000410000 */
[----:B------:R-:W-:-:S02]  /*91b0*/  FFMA.FTZ R126, R120, R149, R110 ;  /* 0x00000095787e7223 */ /* 0x000fc4000001006e */
[-C--:B------:R-:W-:Y:S02]  /*91c0*/  FFMA.FTZ R110, R3, R68.reuse, -R63 ;  /* 0x00000044036e7223 */ /* 0x080fe4000001083f */
[----:B------:R-:W-:Y:S02]  /*91d0*/  FMUL.FTZ R111, R120, R71 ;  /* 0x00000047786f7220 */ /* 0x000fe40000410000 */
[----:B------:R-:W-:Y:S02]  /*91e0*/  FMUL.FTZ R63, R148, R125 ;  /* 0x0000007d943f7220 */ /* 0x000fe40000410000 */
[C---:B------:R-:W-:Y:S01]  /*91f0*/  FFMA.FTZ R70, R67.reuse, R181, R70 ;  /* 0x000000b543467223 */ /* 0x040fe20000010046 */
[----:B------:R0:W-:Y:S01]  /*9200*/  STS [R62.X4+0x216c], R111 ;  /* 0x00216c6f3e007388 */ /* 0x0001e20000004800 */
[----:B------:R-:W-:Y:S01]  /*9210*/  FFMA.FTZ R69, R67, R71, -R150 ;  /* 0x0000004743457223 */ /* 0x000fe20000010896 */
[----:B------:R-:W-:Y:S01]  /*9220*/  IADD3 R150, R123, 0x540, RZ ;  /* 0x000005407b967810 */ /* 0x000fe20007ffe0ff */
[----:B------:R-:W-:-:S02]  /*9230*/  FMUL.FTZ R124, R124, -R68 ;  /* 0x800000447c7c7220 */ /* 0x000fc40000410000 */
[----:B------:R-:W-:Y:S02]  /*9240*/  FMUL.FTZ R67, R51, R128 ;  /* 0x0000008033437220 */ /* 0x000fe40000410000 */
[----:B------:R-:W-:Y:S02]  /*9250*/  FMUL.FTZ R181, R120, R181 ;  /* 0x000000b578b57220 */ /* 0x000fe40000410000 */
[----:B------:R-:W-:Y:S02]  /*9260*/  FMUL.FTZ R71, R68, UR36 ;  /* 0x0000002444477c20 */ /* 0x000fe40008410000 */
[----:B------:R-:W-:Y:S01]  /*9270*/  FFMA.FTZ R120, R147, R68, R63 ;  /* 0x0000004493787223 */ /* 0x000fe2000001003f */
[----:B------:R-:W-:Y:S01]  /*9280*/  STS [R62.X4+0x2168], R181 ;  /* 0x002168b53e007388 */ /* 0x000fe20000004800 */
[----:B------:R-:W-:Y:S02]  /*9290*/  FMUL.FTZ R63, R125, UR36 ;  /* 0x000000247d3f7c20 */ /* 0x000fe40008410000 */
[----:B------:R-:W-:-:S02]  /*92a0*/  FFMA.FTZ R3, R3, R125, R124 ;  /* 0x0000007d03037223 */ /* 0x000fc4000001007c */
[----:B------:R-:W-:Y:S02]  /*92b0*/  FFMA.FTZ R148, R148, -R67, R212 ;  /* 0x8000004394947223 */ /* 0x000fe400000100d4 */
[----:B0-----:R-:W-:Y:S02]  /*92c0*/  FMUL.FTZ R111, R51, R125 ;  /* 0x0000007d336f7220 */ /* 0x001fe40000410000 */
[----:B------:R-:W-:Y:S02]  /*92d0*/  FFMA.FTZ R71, R125, UR35, -R71 ;  /* 0x000000237d477c23 */ /* 0x000fe40008010847 */
[----:B------:R-:W-:Y:S02]  /*92e0*/  FFMA.FTZ R124, R68, UR35, R63 ;  /* 0x00000023447c7c23 */ /* 0x000fe4000801003f */
[----:B------:R-:W-:Y:S02]  /*92f0*/  FFMA.FTZ R67, R147, -R67, R211 ;  /* 0x8000004393437223 */ /* 0x000fe400000100d3 */
[----:B------:R-:W-:-:S02]  /*9300*/  FMUL.FTZ R68, R51, R68 ;  /* 0x0000004433447220 */ /* 0x000fc40000410000 */
[----:B------:R-:W-:Y:S02]  /*9310*/  FMUL.FTZ R63, R148, R111 ;  /* 0x0000006f943f7220 */ /* 0x000fe40000410000 */
[----:B------:R-:W-:Y:S01]  /*9320*/  FADD.FTZ R127, -R178, R3 ;  /* 0x00000003b27f7221 */ /* 0x000fe20000010100 */
[----:B------:R-:W-:Y:S01]  /*9330*/  IADD3 R178, R123, 0x7c0, RZ ;  /* 0x000007c07bb27810 */ /* 0x000fe20007ffe0ff */
[----:B------:R-:W-:Y:S02]  /*9340*/  FMUL.FTZ R3, R148, R71 ;  /* 0x0000004794037220 */ /* 0x000fe40000410000 */
[----:B------:R-:W-:Y:S02]  /*9350*/  FADD.FTZ R177, R177, R110 ;  /* 0x0000006eb1b17221 */ /* 0x000fe40000010000 */
[-C--:B------:R-:W-:Y:S02]  /*9360*/  FFMA.FTZ R71, R67, R68.reuse, R63 ;  /* 0x0000004443477223 */ /* 0x080fe4000001003f */
[----:B------:R-:W-:Y:S01]  /*9370*/  FADD.FTZ R97, R126, R97 ;  /* 0x000000617e617221 */ /* 0x000fe20000010000 */
[----:B------:R-:W-:Y:S01]  /*9380*/  PRMT R126, RZ, 0x5410, R104 ;  /* 0x00005410ff7e7816 */ /* 0x000fe20000000068 */
[-C--:B------:R-:W-:Y:S01]  /*9390*/  FMUL.FTZ R110, R148, R68.reuse ;  /* 0x00000044946e7220 */ /* 0x080fe20000410000 */
[----:B------:R-:W-:Y:S01]  /*93a0*/  IADD3 R148, R123, 0x500, RZ ;  /* 0x000005007b947810 */ /* 0x000fe20007ffe0ff */
[----:B------:R-:W-:-:S02]  /*93b0*/  FMUL.FTZ R63, R128, R68 ;  /* 0x00000044803f7220 */ /* 0x000fc40000410000 */
[----:B------:R-:W-:Y:S02]  /*93c0*/  FFMA.FTZ R3, R67, R124, R3 ;  /* 0x0000007c43037223 */ /* 0x000fe40000010003 */
[C---:B------:R-:W-:Y:S01]  /*93d0*/  FMUL.FTZ R68, R6.reuse, -R127 ;  /* 0x8000007f06447220 */ /* 0x040fe20000410000 */
[----:B------:R0:W-:Y:S01]  /*93e0*/  STS [R62.X4+0x2160], R63 ;  /* 0x0021603f3e007388 */ /* 0x0001e20000004800 */
[----:B------:R-:W-:Y:S02]  /*93f0*/  FMUL.FTZ R6, R6, -R177 ;  /* 0x800000b106067220 */ /* 0x000fe40000410000 */
[----:B------:R-:W-:Y:S02]  /*9400*/  FADD.FTZ R98, R121, R98 ;  /* 0x0000006279627221 */ /* 0x000fe40000010000 */
[----:B------:R-:W-:Y:S02]  /*9410*/  FFMA.FTZ R121, R128, R120, R3 ;  /* 0x0000007880797223 */ /* 0x000fe40000010003 */
[----:B------:R-:W-:-:S02]  /*9420*/  FMUL.FTZ R3, R52, R126 ;  /* 0x0000007e34037220 */ /* 0x000fc40000410000 */
[C---:B------:R-:W-:Y:S02]  /*9430*/  FFMA.FTZ R68, R7.reuse, R177, -R68 ;  /* 0x000000b107447223 */ /* 0x040fe40000010844 */
[-C--:B------:R-:W-:Y:S02]  /*9440*/  FFMA.FTZ R7, R7, R127.reuse, R6 ;  /* 0x0000007f07077223 */ /* 0x080fe40000010006 */
[C---:B------:R-:W-:Y:S02]  /*9450*/  FMUL.FTZ R6, R146.reuse, R127 ;  /* 0x0000007f92067220 */ /* 0x040fe40000410000 */
[----:B0-----:R-:W-:Y:S02]  /*9460*/  FMUL.FTZ R63, R177, UR36 ;  /* 0x00000024b13f7c20 */ /* 0x001fe40008410000 */
[-C--:B------:R-:W-:Y:S02]  /*9470*/  FFMA.FTZ R146, R146, -R3.reuse, R209 ;  /* 0x8000000392927223 */ /* 0x080fe400000100d1 */
[----:B------:R-:W-:-:S02]  /*9480*/  FFMA.FTZ R3, R145, -R3, R210 ;  /* 0x8000000391037223 */ /* 0x000fc400000100d2 */
[----:B------:R-:W-:Y:S02]  /*9490*/  FFMA.FTZ R145, R145, R177, R6 ;  /* 0x000000b191917223 */ /* 0x000fe40000010006 */
[C---:B------:R-:W-:Y:S02]  /*94a0*/  FMUL.FTZ R6, R127.reuse, UR36 ;  /* 0x000000247f067c20 */ /* 0x040fe40008410000 */
[----:B------:R-:W-:Y:S02]  /*94b0*/  FFMA.FTZ R63, R127, UR35, -R63 ;  /* 0x000000237f3f7c23 */ /* 0x000fe4000801083f */
[-C--:B------:R-:W-:Y:S01]  /*94c0*/  FMUL.FTZ R125, R128, R111.reuse ;  /* 0x0000006f807d7220 */ /* 0x080fe20000410000 */
[----:B------:R-:W-:Y:S01]  /*94d0*/  PRMT R128, RZ, 0x5410, R106 ;  /* 0x00005410ff807816 */ /* 0x000fe2000000006a */
[----:B------:R-:W-:Y:S02]  /*94e0*/  FFMA.FTZ R110, R67, R111, -R110 ;  /* 0x0000006f436e7223 */ /* 0x000fe4000001086e */
[----:B------:R-:W-:Y:S01]  /*94f0*/  FMUL.FTZ R111, R52, R127 ;  /* 0x0000007f346f7220 */ /* 0x000fe20000410000 */
[----:B------:R-:W-:Y:S01]  /*9500*/  STS [R62.X4+0x2164], R125 ;  /* 0x0021647d3e007388 */ /* 0x000fe20000004800 */
[----:B------:R-:W-:-:S02]  /*9510*/  FFMA.FTZ R6, R177, UR35, R6 ;  /* 0x00000023b1067c23 */ /* 0x000fc40008010006 */
[----:B------:R-:W-:Y:S02]  /*9520*/  FMUL.FTZ R63, R146, R63 ;  /* 0x0000003f923f7220 */ /* 0x000fe40000410000 */
[----:B------:R-:W-:Y:S02]  /*9530*/  FFMA.FTZ R79, R51, R120, R79 ;  /* 0x00000078334f7223 */ /* 0x000fe4000001004f */
[----:B------:R-:W-:Y:S02]  /*9540*/  FMUL.FTZ R67, R52, R177 ;  /* 0x000000b134437220 */ /* 0x000fe40000410000 */
[----:B------:R-:W-:Y:S02]  /*9550*/  FMUL.FTZ R120, R146, R111 ;  /* 0x0000006f92787220 */ /* 0x000fe40000410000 */
[----:B------:R-:W-:Y:S02]  /*9560*/  FFMA.FTZ R6, R3, R6, R63 ;  /* 0x0000000603067223 */ /* 0x000fe4000001003f */
[----:B------:R-:W-:-:S02]  /*9570*/  FADD.FTZ R124, R175, R68 ;  /* 0x00000044af7c7221 */ /* 0x000fc40000010000 */
[----:B------:R-:W-:Y:S02]  /*9580*/  FADD.FTZ R176, -R176, R7 ;  /* 0x00000007b0b07221 */ /* 0x000fe40000010100 */
[-C--:B------:R-:W-:Y:S02]  /*9590*/  FMUL.FTZ R146, R146, R67.reuse ;  /* 0x0000004392927220 */ /* 0x080fe40000410000 */
[-C--:B------:R-:W-:Y:S02]  /*95a0*/  FFMA.FTZ R120, R3, R67.reuse, R120 ;  /* 0x0000004303787223 */ /* 0x080fe40000010078 */
[C---:B------:R-:W-:Y:S02]  /*95b0*/  FMUL.FTZ R67, R126.reuse, R67 ;  /* 0x000000437e437220 */ /* 0x040fe40000410000 */
[C---:B------:R-:W-:Y:S02]  /*95c0*/  FMUL.FTZ R7, R126.reuse, R111 ;  /* 0x0000006f7e077220 */ /* 0x040fe40000410000 */
[----:B------:R-:W-:Y:S01]  /*95d0*/  FFMA.FTZ R68, R126, R145, R6 ;  /* 0x000000917e447223 */ /* 0x000fe20000010006 */
[----:B------:R-:W-:Y:S01]  /*95e0*/  PRMT R126, RZ, 0x5410, R105 ;  /* 0x00005410ff7e7816 */ /* 0x000fe20000000069 */
[C---:B------:R-:W-:Y:S01]  /*95f0*/  FMUL.FTZ R6, R10.reuse, -R176 ;  /* 0x800000b00a067220 */ /* 0x040fe20000410000 */
[----:B------:R0:W-:Y:S01]  /*9600*/  STS [R62.X4+0x215c], R7 ;  /* 0x00215c073e007388 */ /* 0x0001e20000004800 */
[----:B------:R-:W-:-:S02]  /*9610*/  FMUL.FTZ R10, R10, -R124 ;  /* 0x8000007c0a0a7220 */ /* 0x000fc40000410000 */
[----:B------:R-:W-:Y:S01]  /*9620*/  FFMA.FTZ R111, R3, R111, -R146 ;  /* 0x0000006f036f7223 */ /* 0x000fe20000010892 */
[----:B------:R-:W-:Y:S01]  /*9630*/  STS [R62.X4+0x2158], R67 ;  /* 0x002158433e007388 */ /* 0x000fe20000004800 */
[----:B------:R-:W-:Y:S01]  /*9640*/  FMUL.FTZ R3, R53, R126 ;  /* 0x0000007e35037220 */ /* 0x000fe20000410000 */
[----:B------:R-:W-:Y:S01]  /*9650*/  IADD3 R146, R123, 0x4c0, RZ ;  /* 0x000004c07b927810 */ /* 0x000fe20007ffe0ff */
[C---:B------:R-:W-:Y:S02]  /*9660*/  FFMA.FTZ R6, R13.reuse, R124, -R6 ;  /* 0x0000007c0d067223 */ /* 0x040fe40000010806 */
[----:B------:R-:W-:Y:S02]  /*9670*/  FMUL.FTZ R63, R124, UR36 ;  /* 0x000000247c3f7c20 */ /* 0x000fe40008410000 */
[----:B------:R-:W-:Y:S02]  /*9680*/  FFMA.FTZ R13, R13, R176, R10 ;  /* 0x000000b00d0d7223 */ /* 0x000fe4000001000a */
[----:B0-----:R-:W-:-:S02]  /*9690*/  FMUL.FTZ R7, R176, UR36 ;  /* 0x00000024b0077c20 */ /* 0x001fc40008410000 */
[----:B------:R-:W-:Y:S02]  /*96a0*/  FADD.FTZ R96, R121, R96 ;  /* 0x0000006079607221 */ /* 0x000fe40000010000 */
[CC--:B------:R-:W-:Y:S02]  /*96b0*/  FMUL.FTZ R10, R142.reuse, R176.reuse ;  /* 0x000000b08e0a7220 */ /* 0x0c0fe40000410000 */
[----:B------:R-:W-:Y:S02]  /*96c0*/  FFMA.FTZ R142, R142, -R3, R208 ;  /* 0x800000038e8e7223 */ /* 0x000fe400000100d0 */
[----:B------:R-:W-:Y:S02]  /*96d0*/  FMUL.FTZ R121, R53, R176 ;  /* 0x000000b035797220 */ /* 0x000fe40000410000 */
[----:B------:R-:W-:Y:S01]  /*96e0*/  FFMA.FTZ R63, R176, UR35, -R63 ;  /* 0x00000023b03f7c23 */ /* 0x000fe2000801083f */
[----:B------:R-:W-:Y:S01]  /*96f0*/  IADD3 R176, R123, 0x780, RZ ;  /* 0x000007807bb07810 */ /* 0x000fe20007ffe0ff */
[----:B------:R-:W-:-:S02]  /*9700*/  FADD.FTZ R173, R173, R6 ;  /* 0x00000006adad7221 */ /* 0x000fc40000010000 */
[----:B------:R-:W-:Y:S01]  /*9710*/  FFMA.FTZ R6, R124, UR35, R7 ;  /* 0x000000237c067c23 */ /* 0x000fe20008010007 */
[----:B------:R-:W-:Y:S01]  /*9720*/  LEA.HI.SX32 R147, R176, R123, 0x1b ;  /* 0x0000007bb0937211 */ /* 0x000fe200078fdaff */
[-C--:B------:R-:W-:Y:S02]  /*9730*/  FFMA.FTZ R10, R141, R124.reuse, R10 ;  /* 0x0000007c8d0a7223 */ /* 0x080fe4000001000a */
[----:B------:R-:W-:Y:S02]  /*9740*/  FMUL.FTZ R7, R53, R124 ;  /* 0x0000007c35077220 */ /* 0x000fe40000410000 */
[----:B------:R-:W-:Y:S02]  /*9750*/  FFMA.FTZ R3, R141, -R3, R207 ;  /* 0x800000038d037223 */ /* 0x000fe400000100cf */
[C---:B------:R-:W-:Y:S02]  /*9760*/  FMUL.FTZ R124, R142.reuse, R121 ;  /* 0x000000798e7c7220 */ /* 0x040fe40000410000 */
[----:B------:R-:W-:-:S02]  /*9770*/  FMUL.FTZ R63, R142, R63 ;  /* 0x0000003f8e3f7220 */ /* 0x000fc40000410000 */
[----:B------:R-:W-:Y:S01]  /*9780*/  FADD.FTZ R125, -R174, R13 ;  /* 0x0000000dae7d7221 */ /* 0x000fe20000010100 */
[----:B------:R-:W-:Y:S01]  /*9790*/  IADD3 R174, R123, 0x740, RZ ;  /* 0x000007407bae7810 */ /* 0x000fe20007ffe0ff */
[-C--:B------:R-:W-:Y:S02]  /*97a0*/  FMUL.FTZ R142, R142, R7.reuse ;  /* 0x000000078e8e7220 */ /* 0x080fe40000410000 */
[C---:B------:R-:W-:Y:S02]  /*97b0*/  FFMA.FTZ R124, R3.reuse, R7, R124 ;  /* 0x00000007037c7223 */ /* 0x040fe4000001007c */
[C---:B------:R-:W-:Y:S02]  /*97c0*/  FMUL.FTZ R13, R126.reuse, R121 ;  /* 0x000000797e0d7220 */ /* 0x040fe40000410000 */
[----:B------:R-:W-:Y:S02]  /*97d0*/  FMUL.FTZ R7, R126, R7 ;  /* 0x000000077e077220 */ /* 0x000fe40000410000 */
[----:B------:R-:W-:Y:S01]  /*97e0*/  FFMA.FTZ R63, R3, R6, R63 ;  /* 0x00000006033f7223 */ /* 0x000fe2000001003f */
[----:B------:R0:W-:Y:S01]  /*97f0*/  STS [R62.X4+0x2154], R13 ;  /* 0x0021540d3e007388 */ /* 0x0001e20000004800 */
[----:B------:R-:W-:-:S02]  /*9800*/  FMUL.FTZ R6, R14, -R125 ;  /* 0x8000007d0e067220 */ /* 0x000fc40000410000 */
[----:B------:R-:W-:Y:S01]  /*9810*/  FFMA.FTZ R121, R3, R121, -R142 ;  /* 0x0000007903797223 */ /* 0x000fe2000001088e */
[----:B------:R1:W-:Y:S01]  /*9820*/  STS [R62.X4+0x2150], R7 ;  /* 0x002150073e007388 */ /* 0x0003e20000004800 */
[-C--:B------:R-:W-:Y:S02]  /*9830*/  FMUL.FTZ R14, R14, -R173.reuse ;  /* 0x800000ad0e0e7220 */ /* 0x080fe40000410000 */
[----:B------:R-:W-:Y:S02]  /*9840*/  FFMA.FTZ R6, R15, R173, -R6 ;  /* 0x000000ad0f067223 */ /* 0x000fe40000010806 */
[----:B------:R-:W-:Y:S02]  /*9850*/  FMUL.FTZ R3, R54, R128 ;  /* 0x0000008036037220 */ /* 0x000fe40000410000 */
[----:B0-----:R-:W-:Y:S02]  /*9860*/  FMUL.FTZ R13, R173, UR36 ;  /* 0x00000024ad0d7c20 */ /* 0x001fe40008410000 */
[----:B------:R-:W-:-:S02]  /*9870*/  FADD.FTZ R95, R68, R95 ;  /* 0x0000005f445f7221 */ /* 0x000fc40000010000 */
[----:B-1----:R-:W-:Y:S02]  /*9880*/  FMUL.FTZ R7, R125, UR36 ;  /* 0x000000247d077c20 */ /* 0x002fe40008410000 */
[-C--:B------:R-:W-:Y:S02]  /*9890*/  FFMA.FTZ R81, R53, R10.reuse, R81 ;  /* 0x0000000a35517223 */ /* 0x080fe40000010051 */
[----:B------:R-:W-:Y:S02]  /*98a0*/  FFMA.FTZ R63, R126, R10, R63 ;  /* 0x0000000a7e3f7223 */ /* 0x000fe4000001003f */
[-C--:B------:R-:W-:Y:S02]  /*98b0*/  FFMA.FTZ R15, R15, R125.reuse, R14 ;  /* 0x0000007d0f0f7223 */ /* 0x080fe4000001000e */
[----:B------:R-:W-:Y:S02]  /*98c0*/  FMUL.FTZ R10, R140, R125 ;  /* 0x0000007d8c0a7220 */ /* 0x000fe40000410000 */
[----:B------:R-:W-:-:S02]  /*98d0*/  FFMA.FTZ R13, R125, UR35, -R13 ;  /* 0x000000237d0d7c23 */ /* 0x000fc4000801080d */
[----:B------:R-:W-:Y:S02]  /*98e0*/  FADD.FTZ R68, R171, R6 ;  /* 0x00000006ab447221 */ /* 0x000fe40000010000 */
[----:B------:R-:W-:Y:S02]  /*98f0*/  FFMA.FTZ R140, R140, -R3, R205 ;  /* 0x800000038c8c7223 */ /* 0x000fe400000100cd */
[C---:B------:R-:W-:Y:S02]  /*9900*/  FMUL.FTZ R125, R54.reuse, R125 ;  /* 0x0000007d367d7220 */ /* 0x040fe40000410000 */
[----:B------:R-:W-:Y:S02]  /*9910*/  FFMA.FTZ R6, R173, UR35, R7 ;  /* 0x00000023ad067c23 */ /* 0x000fe40008010007 */
[----:B------:R-:W-:Y:S02]  /*9920*/  FMUL.FTZ R7, R54, R173 ;  /* 0x000000ad36077220 */ /* 0x000fe40000410000 */
[----:B------:R-:W-:-:S02]  /*9930*/  FFMA.FTZ R3, R139, -R3, R206 ;  /* 0x800000038b037223 */ /* 0x000fc400000100ce */
[C---:B------:R-:W-:Y:S02]  /*9940*/  FMUL.FTZ R126, R140.reuse, R125 ;  /* 0x0000007d8c7e7220 */ /* 0x040fe40000410000 */
[C---:B------:R-:W-:Y:S02]  /*9950*/  FMUL.FTZ R13, R140.reuse, R13 ;  /* 0x0000000d8c0d7220 */ /* 0x040fe40000410000 */
[----:B------:R-:W-:Y:S02]  /*9960*/  FMUL.FTZ R140, R140, R7 ;  /* 0x000000078c8c7220 */ /* 0x000fe40000410000 */
[----:B------:R-:W-:Y:S01]  /*9970*/  FADD.FTZ R127, -R172, R15 ;  /* 0x0000000fac7f7221 */ /* 0x000fe20000010100 */
[----:B------:R-:W-:Y:S01]  /*9980*/  IADD3 R172, R123, 0x700, RZ ;  /* 0x000007007bac7810 */ /* 0x000fe20007ffe0ff */
[----:B------:R-:W-:Y:S02]  /*9990*/  FFMA.FTZ R139, R139, R173, R10 ;  /* 0x000000ad8b8b7223 */ /* 0x000fe4000001000a */
[----:B------:R-:W-:-:S02]  /*99a0*/  FMUL.FTZ R15, R128, R125 ;  /* 0x0000007d800f7220 */ /* 0x000fc40000410000 */
[C---:B------:R-:W-:Y:S02]  /*99b0*/  FFMA.FTZ R6, R3.reuse, R6, R13 ;  /* 0x0000000603067223 */ /* 0x040fe4000001000d */
[C---:B------:R-:W-:Y:S01]  /*99c0*/  FFMA.FTZ R125, R3.reuse, R125, -R140 ;  /* 0x0000007d037d7223 */ /* 0x040fe2000001088c */
[----:B------:R-:W-:Y:S01]  /*99d0*/  PRMT R140, RZ, 0x5410, R107 ;  /* 0x00005410ff8c7816 */ /* 0x000fe2000000006b */
[-C--:B------:R-:W-:Y:S01]  /*99e0*/  FFMA.FTZ R126, R3, R7.reuse, R126 ;  /* 0x00000007037e7223 */ /* 0x080fe2000001007e */
[----:B------:R-:W-:Y:S01]  /*99f0*/  STS [R62.X4+0x214c], R15 ;  /* 0x00214c0f3e007388 */ /* 0x000fe20000004800 */
[C---:B------:R-:W-:Y:S02]  /*9a00*/  FMUL.FTZ R7, R128.reuse, R7 ;  /* 0x0000000780077220 */ /* 0x040fe40000410000 */
[----:B------:R-:W-:Y:S02]  /*9a10*/  FFMA.FTZ R14, R128, R139, R6 ;  /* 0x0000008b800e7223 */ /* 0x000fe40000010006 */
[----:B------:R-:W-:Y:S01]  /*9a20*/  FMUL.FTZ R6, R16, -R127 ;  /* 0x8000007f10067220 */ /* 0x000fe20000410000 */
[----:B------:R0:W-:Y:S01]  /*9a30*/  STS [R62.X4+0x2148], R7 ;  /* 0x002148073e007388 */ /* 0x0001e20000004800 */
[----:B------:R-:W-:-:S02]  /*9a40*/  FMUL.FTZ R3, R55, R140 ;  /* 0x0000008c37037220 */ /* 0x000fc40000410000 */
[----:B------:R-:W-:Y:S02]  /*9a50*/  FMUL.FTZ R13, R68, UR36 ;  /* 0x00000024440d7c20 */ /* 0x000fe40008410000 */
[-C--:B------:R-:W-:Y:S02]  /*9a60*/  FMUL.FTZ R16, R16, -R68.reuse ;  /* 0x8000004410107220 */ /* 0x080fe40000410000 */
[----:B------:R-:W-:Y:S02]  /*9a70*/  FFMA.FTZ R6, R17, R68, -R6 ;  /* 0x0000004411067223 */ /* 0x000fe40000010806 */
[C---:B------:R-:W-:Y:S02]  /*9a80*/  FMUL.FTZ R10, R138.reuse, R127 ;  /* 0x0000007f8a0a7220 */ /* 0x040fe40000410000 */
[----:B0-----:R-:W-:Y:S02]  /*9a90*/  FMUL.FTZ R7, R127, UR36 ;  /* 0x000000247f077c20 */ /* 0x001fe40008410000 */
[----:B------:R-:W-:-:S02]  /*9aa0*/  FFMA.FTZ R138, R138, -R3, R204 ;  /* 0x800000038a8a7223 */ /* 0x000fc400000100cc */
[----:B------:R-:W-:Y:S02]  /*9ab0*/  FFMA.FTZ R13, R127, UR35, -R13 ;  /* 0x000000237f0d7c23 */ /* 0x000fe4000801080d */
[-C--:B------:R-:W-:Y:S02]  /*9ac0*/  FFMA.FTZ R17, R17, R127.reuse, R16 ;  /* 0x0000007f11117223 */ /* 0x080fe40000010010 */
[----:B------:R-:W-:Y:S02]  /*9ad0*/  FMUL.FTZ R127, R55, R127 ;  /* 0x0000007f377f7220 */ /* 0x000fe40000410000 */
[----:B------:R-:W-:Y:S02]  /*9ae0*/  FADD.FTZ R169, R169, R6 ;  /* 0x00000006a9a97221 */ /* 0x000fe40000010000 */
[----:B------:R-:W-:Y:S02]  /*9af0*/  FFMA.FTZ R6, R68, UR35, R7 ;  /* 0x0000002344067c23 */ /* 0x000fe40008010007 */
[----:B------:R-:W-:-:S02]  /*9b00*/  FFMA.FTZ R3, R137, -R3, R203 ;  /* 0x8000000389037223 */ /* 0x000fc400000100cb */
[-C--:B------:R-:W-:Y:S02]  /*9b10*/  FMUL.FTZ R7, R55, R68.reuse ;  /* 0x0000004437077220 */ /* 0x080fe40000410000 */
[C---:B------:R-:W-:Y:S02]  /*9b20*/  FMUL.FTZ R13, R138.reuse, R13 ;  /* 0x0000000d8a0d7220 */ /* 0x040fe40000410000 */
[----:B------:R-:W-:Y:S02]  /*9b30*/  FMUL.FTZ R128, R138, R127 ;  /* 0x0000007f8a807220 */ /* 0x000fe40000410000 */
[----:B------:R-:W-:Y:S01]  /*9b40*/  FFMA.FTZ R10, R137, R68, R10 ;  /* 0x00000044890a7223 */ /* 0x000fe2000001000a */
[----:B------:R-:W-:Y:S01]  /*9b50*/  PRMT R137, RZ, 0x5410, R108 ;  /* 0x00005410ff897816 */ /* 0x000fe2000000006c */
[----:B------:R-:W-:Y:S01]  /*9b60*/  FADD.FTZ R17, -R170, R17 ;  /* 0x00000011aa117221 */ /* 0x000fe20000010100 */
[----:B------:R-:W-:Y:S01]  /*9b70*/  IADD3 R170, R123, 0x6c0, RZ ;  /* 0x000006c07baa7810 */ /* 0x000fe20007ffe0ff */
[----:B------:R-:W-:-:S02]  /*9b80*/  FMUL.FTZ R138, R138, R7 ;  /* 0x000000078a8a7220 */ /* 0x000fc40000410000 */
[C---:B------:R-:W-:Y:S02]  /*9b90*/  FFMA.FTZ R13, R3.reuse, R6, R13 ;  /* 0x00000006030d7223 */ /* 0x040fe4000001000d */
[-C--:B------:R-:W-:Y:S02]  /*9ba0*/  FFMA.FTZ R128, R3, R7.reuse, R128 ;  /* 0x0000000703807223 */ /* 0x080fe40000010080 */
[----:B------:R-:W-:Y:S02]  /*9bb0*/  FADD.FTZ R94, R63, R94 ;  /* 0x0000005e3f5e7221 */ /* 0x000fe40000010000 */
[C---:B------:R-:W-:Y:S02]  /*9bc0*/  FMUL.FTZ R7, R140.reuse, R7 ;  /* 0x000000078c077220 */ /* 0x040fe40000410000 */
[CC--:B------:R-:W-:Y:S02]  /*9bd0*/  FMUL.FTZ R15, R140.reuse, R127.reuse ;  /* 0x0000007f8c0f7220 */ /* 0x0c0fe40000410000 */
[----:B------:R-:W-:Y:S01]  /*9be0*/  FFMA.FTZ R127, R3, R127, -R138 ;  /* 0x0000007f037f7223 */ /* 0x000fe2000001088a */
[----:B------:R0:W-:Y:S01]  /*9bf0*/  STS [R62.X4+0x2140], R7 ;  /* 0x002140073e007388 */ /* 0x0001e20000004800 */
[----:B------:R-:W-:-:S02]  /*9c00*/  FFMA.FTZ R63, R140, R10, R13 ;  /* 0x0000000a8c3f7223 */ /* 0x000fc4000001000d */
[----:B------:R-:W-:Y:S01]  /*9c10*/  FMUL.FTZ R6, R18, -R17 ;  /* 0x8000001112067220 */ /* 0x000fe20000410000 */
[----:B------:R1:W-:Y:S01]  /*9c20*/  STS [R62.X4+0x2144], R15 ;  /* 0x0021440f3e007388 */ /* 0x0003e20000004800 */
[----:B------:R-:W-:Y:S02]  /*9c30*/  FMUL.FTZ R3, R56, R137 ;  /* 0x0000008938037220 */ /* 0x000fe40000410000 */
[----:B------:R-:W-:Y:S02]  /*9c40*/  FMUL.FTZ R13, R169, UR36 ;  /* 0x00000024a90d7c20 */ /* 0x000fe40008410000 */
[-C--:B------:R-:W-:Y:S02]  /*9c50*/  FMUL.FTZ R18, R18, -R169.reuse ;  /* 0x800000a912127220 */ /* 0x080fe40000410000 */
[----:B------:R-:W-:Y:S02]  /*9c60*/  FFMA.FTZ R83, R55, R10, R83 ;  /* 0x0000000a37537223 */ /* 0x000fe40000010053 */
[----:B------:R-:W-:-:S02]  /*9c70*/  FFMA.FTZ R6, R19, R169, -R6 ;  /* 0x000000a913067223 */ /* 0x000fc40000010806 */
[C---:B------:R-:W-:Y:S02]  /*9c80*/  FMUL.FTZ R10, R136.reuse, R17 ;  /* 0x00000011880a7220 */ /* 0x040fe40000410000 */
[----:B------:R-:W-:Y:S02]  /*9c90*/  FFMA.FTZ R136, R136, -R3, R202 ;  /* 0x8000000388887223 */ /* 0x000fe400000100ca */
[C---:B0-----:R-:W-:Y:S02]  /*9ca0*/  FMUL.FTZ R7, R17.reuse, UR36 ;  /* 0x0000002411077c20 */ /* 0x041fe40008410000 */
[----:B------:R-:W-:Y:S02]  /*9cb0*/  FFMA.FTZ R13, R17, UR35, -R13 ;  /* 0x00000023110d7c23 */ /* 0x000fe4000801080d */
[----:B------:R-:W-:Y:S02]  /*9cc0*/  FFMA.FTZ R19, R19, R17, R18 ;  /* 0x0000001113137223 */ /* 0x000fe40000010012 */
[----:B------:R-:W-:-:S02]  /*9cd0*/  FADD.FTZ R68, R167, R6 ;  /* 0x00000006a7447221 */ /* 0x000fc40000010000 */
[----:B------:R-:W-:Y:S02]  /*9ce0*/  FFMA.FTZ R3, R135, -R3, R201 ;  /* 0x8000000387037223 */ /* 0x000fe400000100c9 */
[----:B------:R-:W-:Y:S02]  /*9cf0*/  FFMA.FTZ R6, R169, UR35, R7 ;  /* 0x00000023a9067c23 */ /* 0x000fe40008010007 */
[----:B------:R-:W-:Y:S02]  /*9d00*/  FMUL.FTZ R13, R136, R13 ;  /* 0x0000000d880d7220 */ /* 0x000fe40000410000 */
[----:B------:R-:W-:Y:S01]  /*9d10*/  FADD.FTZ R67, -R168, R19 ;  /* 0x00000013a8437221 */ /* 0x000fe20000010100 */
[----:B------:R-:W-:Y:S01]  /*9d20*/  IADD3 R168, R123, 0x680, RZ ;  /* 0x000006807ba87810 */ /* 0x000fe20007ffe0ff */
[----:B------:R-:W-:Y:S02]  /*9d30*/  FADD.FTZ R93, R14, R93 ;  /* 0x0000005d0e5d7221 */ /* 0x000fe40000010000 */
[----:B------:R-:W-:-:S02]  /*9d40*/  FMUL.FTZ R14, R56, R17 ;  /* 0x00000011380e7220 */ /* 0x000fc40000410000 */
[----:B------:R-:W-:Y:S02]  /*9d50*/  FMUL.FTZ R18, R56, R169 ;  /* 0x000000a938127220 */ /* 0x000fe40000410000 */
[----:B------:R-:W-:Y:S02]  /*9d60*/  FFMA.FTZ R13, R3, R6, R13 ;  /* 0x00000006030d7223 */ /* 0x000fe4000001000d */
[----:B------:R-:W-:Y:S02]  /*9d70*/  FMUL.FTZ R6, R20, -R67 ;  /* 0x8000004314067220 */ /* 0x000fe40000410000 */
[C---:B------:R-:W-:Y:S02]  /*9d80*/  FMUL.FTZ R7, R136.reuse, R14 ;  /* 0x0000000e88077220 */ /* 0x040fe40000410000 */
[----:B------:R-:W-:Y:S01]  /*9d90*/  FMUL.FTZ R19, R136, R18 ;  /* 0x0000001288137220 */ /* 0x000fe20000410000 */
[----:B------:R-:W-:Y:S01]  /*9da0*/  PRMT R136, RZ, 0x5410, R109 ;  /* 0x00005410ff887816 */ /* 0x000fe2000000006d */
[----:B------:R-:W-:-:S02]  /*9db0*/  FMUL.FTZ R20, R20, -R68 ;  /* 0x8000004414147220 */ /* 0x000fc40000410000 */
[----:B------:R-:W-:Y:S02]  /*9dc0*/  FFMA.FTZ R6, R21, R68, -R6 ;  /* 0x0000004415067223 */ /* 0x000fe40000010806 */
[-C--:B-1----:R-:W-:Y:S02]  /*9dd0*/  FMUL.FTZ R15, R137, R18.reuse ;  /* 0x00000012890f7220 */ /* 0x082fe40000410000 */
[----:B------:R-:W-:Y:S02]  /*9de0*/  FFMA.FTZ R21, R21, R67, R20 ;  /* 0x0000004315157223 */ /* 0x000fe40000010014 */
[C---:B------:R-:W-:Y:S01]  /*9df0*/  FFMA.FTZ R18, R3.reuse, R18, R7 ;  /* 0x0000001203127223 */ /* 0x040fe20000010007 */
[----:B------:R0:W-:Y:S01]  /*9e00*/  STS [R62.X4+0x2138], R15 ;  /* 0x0021380f3e007388 */ /* 0x0001e20000004800 */
[----:B------:R-:W-:Y:S02]  /*9e10*/  FFMA.FTZ R19, R3, R14, -R19 ;  /* 0x0000000e03137223 */ /* 0x000fe40000010813 */
[----:B------:R-:W-:-:S02]  /*9e20*/  FMUL.FTZ R3, R57, R136 ;  /* 0x0000008839037220 */ /* 0x000fc40000410000 */
[----:B------:R-:W-:Y:S02]  /*9e30*/  FADD.FTZ R165, R165, R6 ;  /* 0x00000006a5a57221 */ /* 0x000fe40000010000 */
[----:B------:R-:W-:Y:S02]  /*9e40*/  FADD.FTZ R92, R63, R92 ;  /* 0x0000005c3f5c7221 */ /* 0x000fe40000010000 */
[----:B------:R-:W-:Y:S02]  /*9e50*/  FMUL.FTZ R6, R134, R67 ;  /* 0x0000004386067220 */ /* 0x000fe40000410000 */
[----:B------:R-:W-:Y:S01]  /*9e60*/  FADD.FTZ R63, -R166, R21 ;  /* 0x00000015a63f7221 */ /* 0x000fe20000010100 */
[----:B------:R-:W-:Y:S01]  /*9e70*/  IADD3 R166, R123, 0x640, RZ ;  /* 0x000006407ba67810 */ /* 0x000fe20007ffe0ff */
[----:B------:R-:W-:Y:S02]  /*9e80*/  FFMA.FTZ R10, R135, R169, R10 ;  /* 0x000000a9870a7223 */ /* 0x000fe4000001000a */
[----:B------:R-:W-:-:S02]  /*9e90*/  FFMA.FTZ R7, R133, -R3, R200 ;  /* 0x8000000385077223 */ /* 0x000fc400000100c8 */
[----:B------:R-:W-:Y:S02]  /*9ea0*/  FFMA.FTZ R133, R133, R68, R6 ;  /* 0x0000004485857223 */ /* 0x000fe40000010006 */
[----:B------:R-:W-:Y:S02]  /*9eb0*/  FMUL.FTZ R6, R22, -R63 ;  /* 0x8000003f16067220 */ /* 0x000fe40000410000 */
[-C--:B------:R-:W-:Y:S02]  /*9ec0*/  FFMA.FTZ R219, R56, R10.reuse, R219 ;  /* 0x0000000a38db7223 */ /* 0x080fe400000100db */
[----:B------:R-:W-:Y:S02]  /*9ed0*/  FFMA.FTZ R16, R137, R10, R13 ;  /* 0x0000000a89107223 */ /* 0x000fe4000001000d */
[----:B------:R-:W-:Y:S02]  /*9ee0*/  FMUL.FTZ R22, R22, -R165 ;  /* 0x800000a516167220 */ /* 0x000fe40000410000 */
[----:B------:R-:W-:-:S02]  /*9ef0*/  FFMA.FTZ R134, R134, -R3, R199 ;  /* 0x8000000386867223 */ /* 0x000fc400000100c7 */
[----:B------:R-:W-:Y:S02]  /*9f00*/  FMUL.FTZ R10, R68, UR36 ;  /* 0x00000024440a7c20 */ /* 0x000fe40008410000 */
[----:B------:R-:W-:Y:S02]  /*9f10*/  FMUL.FTZ R17, R137, R14 ;  /* 0x0000000e89117220 */ /* 0x000fe40000410000 */
[----:B------:R-:W-:Y:S02]  /*9f20*/  FMUL.FTZ R3, R67, UR36 ;  /* 0x0000002443037c20 */ /* 0x000fe40008410000 */
[----:B------:R-:W-:Y:S01]  /*9f30*/  FFMA.FTZ R6, R23, R165, -R6 ;  /* 0x000000a517067223 */ /* 0x000fe20000010806 */
[----:B------:R1:W-:Y:S01]  /*9f40*/  STS [R62.X4+0x213c], R17 ;  /* 0x00213c113e007388 */ /* 0x0003e20000004800 */
[----:B------:R-:W-:Y:S02]  /*9f50*/  FMUL.FTZ R14, R57, R67 ;  /* 0x00000043390e7220 */ /* 0x000fe40000410000 */
[----:B------:R-:W-:-:S02]  /*9f60*/  FFMA.FTZ R23, R23, R63, R22 ;  /* 0x0000003f17177223 */ /* 0x000fc40000010016 */
[----:B------:R-:W-:Y:S02]  /*9f70*/  FFMA.FTZ R13, R67, UR35, -R10 ;  /* 0x00000023430d7c23 */ /* 0x000fe4000801080a */
[----:B------:R-:W-:Y:S02]  /*9f80*/  FFMA.FTZ R10, R68, UR35, R3 ;  /* 0x00000023440a7c23 */ /* 0x000fe40008010003 */
[----:B------:R-:W-:Y:S02]  /*9f90*/  FMUL.FTZ R3, R57, R68 ;  /* 0x0000004439037220 */ /* 0x000fe40000410000 */
[----:B------:R-:W-:Y:S02]  /*9fa0*/  FMUL.FTZ R20, R134, R14 ;  /* 0x0000000e86147220 */ /* 0x000fe40000410000 */
[----:B------:R-:W-:Y:S02]  /*9fb0*/  FADD.FTZ R164, -R164, R23 ;  /* 0x00000017a4a47221 */ /* 0x000fe40000010100 */
[----:B------:R-:W-:-:S02]  /*9fc0*/  FADD.FTZ R68, R163, R6 ;  /* 0x00000006a3447221 */ /* 0x000fc40000010000 */
[-C--:B------:R-:W-:Y:S02]  /*9fd0*/  FMUL.FTZ R21, R134, R3.reuse ;  /* 0x0000000386157220 */ /* 0x080fe40000410000 */
[-C--:B------:R-:W-:Y:S02]  /*9fe0*/  FFMA.FTZ R20, R7, R3.reuse, R20 ;  /* 0x0000000307147223 */ /* 0x080fe40000010014 */
[----:B0-----:R-:W-:Y:S02]  /*9ff0*/  FMUL.FTZ R15, R136, R3 ;  /* 0x00000003880f7220 */ /* 0x001fe40000410000 */
[C---:B------:R-:W-:Y:S02]  /*a000*/  FMUL.FTZ R3, R24.reuse, -R164 ;  /* 0x800000a418037220 */ /* 0x040fe40000410000 */
[-C--:B------:R-:W-:Y:S01]  /*a010*/  FMUL.FTZ R24, R24, -R68.reuse ;  /* 0x8000004418187220 */ /* 0x080fe20000410000 */
[----:B------:R0:W-:Y:S01]  /*a020*/  STS [R62.X4+0x2130], R15 ;  /* 0x0021300f3e007388 */ /* 0x0001e20000004800 */
[----:B------:R-:W-:-:S02]  /*a030*/  FFMA.FTZ R6, R25, R68, -R3 ;  /* 0x0000004419067223 */ /* 0x000fc40000010803 */
[----:B------:R-:W-:Y:S02]  /*a040*/  FFMA.FTZ R25, R25, R164, R24 ;  /* 0x000000a419197223 */ /* 0x000fe40000010018 */
[----:B------:R-:W-:Y:S02]  /*a050*/  FADD.FTZ R161, R161, R6 ;  /* 0x00000006a1a17221 */ /* 0x000fe40000010000 */
[----:B------:R-:W-:Y:S02]  /*a060*/  FADD.FTZ R162, -R162, R25 ;  /* 0x00000019a2a27221 */ /* 0x000fe40000010100 */
[----:B------:R-:W-:Y:S02]  /*a070*/  FMUL.FTZ R13, R134, R13 ;  /* 0x0000000d860d7220 */ /* 0x000fe40000410000 */
[C---:B------:R-:W-:Y:S02]  /*a080*/  FMUL.FTZ R6, R26.reuse, -R162 ;  /* 0x800000a21a067220 */ /* 0x040fe40000410000 */
[----:B------:R-:W-:-:S02]  /*a090*/  FMUL.FTZ R26, R26, -R161 ;  /* 0x800000a11a1a7220 */ /* 0x000fc40000410000 */
[C---:B------:R-:W-:Y:S02]  /*a0a0*/  FFMA.FTZ R6, R27.reuse, R161, -R6 ;  /* 0x000000a11b067223 */ /* 0x040fe40000010806 */
[----:B------:R-:W-:Y:S01]  /*a0b0*/  FFMA.FTZ R27, R27, R162, R26 ;  /* 0x000000a21b1b7223 */ /* 0x000fe2000001001a */
[----:B------:R-:W-:Y:S01]  /*a0c0*/  PRMT R26, RZ, 0x5410, R114 ;  /* 0x00005410ff1a7816 */ /* 0x000fe20000000072 */
[----:B------:R-:W-:Y:S02]  /*a0d0*/  FADD.FTZ R159, R159, R6 ;  /* 0x000000069f9f7221 */ /* 0x000fe40000010000 */
[----:B------:R-:W-:Y:S01]  /*a0e0*/  FADD.FTZ R160, -R160, R27 ;  /* 0x0000001ba0a07221 */ /* 0x000fe20000010100 */
[----:B------:R-:W-:Y:S01]  /*a0f0*/  PRMT R27, RZ, 0x5410, R115 ;  /* 0x00005410ff1b7816 */ /* 0x000fe20000000073 */
[----:B------:R-:W-:Y:S01]  /*a100*/  FADD.FTZ R91, R16, R91 ;  /* 0x0000005b105b7221 */ /* 0x000fe20000010000 */
[----:B------:R-:W-:Y:S01]  /*a110*/  PRMT R16, RZ, 0x5410, R112 ;  /* 0x00005410ff107816 */ /* 0x000fe20000000070 */
[----:B------:R-:W-:-:S02]  /*a120*/  FFMA.FTZ R10, R7, R10, R13 ;  /* 0x0000000a070a7223 */ /* 0x000fc4000001000d */
[C---:B------:R-:W-:Y:S02]  /*a130*/  FMUL.FTZ R6, R28.reuse, -R160 ;  /* 0x800000a01c067220 */ /* 0x040fe40000410000 */
[----:B------:R-:W-:Y:S02]  /*a140*/  FMUL.FTZ R28, R28, -R159 ;  /* 0x8000009f1c1c7220 */ /* 0x000fe40000410000 */
[----:B------:R-:W-:Y:S02]  /*a150*/  FFMA.FTZ R21, R7, R14, -R21 ;  /* 0x0000000e07157223 */ /* 0x000fe40000010815 */
[----:B------:R-:W-:Y:S02]  /*a160*/  FFMA.FTZ R3, R136, R133, R10 ;  /* 0x0000008588037223 */ /* 0x000fe4000001000a */
[----:B------:R-:W-:Y:S02]  /*a170*/  FFMA.FTZ R6, R29, R159, -R6 ;  /* 0x0000009f1d067223 */ /* 0x000fe40000010806 */
[----:B------:R-:W-:-:S02]  /*a180*/  FMUL.FTZ R7, R58, R16 ;  /* 0x000000103a077220 */ /* 0x000fc40000410000 */
[----:B------:R-:W-:Y:S02]  /*a190*/  FMUL.FTZ R10, R132, R63 ;  /* 0x0000003f840a7220 */ /* 0x000fe40000410000 */
[----:B------:R-:W-:Y:S02]  /*a1a0*/  FMUL.FTZ R13, R165, UR36 ;  /* 0x00000024a50d7c20 */ /* 0x000fe40008410000 */
[----:B------:R-:W-:Y:S02]  /*a1b0*/  FFMA.FTZ R29, R29, R160, R28 ;  /* 0x000000a01d1d7223 */ /* 0x000fe4000001001c */
[----:B-1----:R-:W-:Y:S02]  /*a1c0*/  FMUL.FTZ R17, R136, R14 ;  /* 0x0000000e88117220 */ /* 0x002fe40000410000 */
[----:B------:R-:W-:Y:S02]  /*a1d0*/  FFMA.FTZ R132, R132, -R7, R197 ;  /* 0x8000000784847223 */ /* 0x000fe400000100c5 */
[----:B------:R-:W-:Y:S01]  /*a1e0*/  FFMA.FTZ R14, R131, R165, R10 ;  /* 0x000000a5830e7223 */ /* 0x000fe2000001000a */
[----:B------:R1:W-:Y:S01]  /*a1f0*/  STS [R62.X4+0x2134], R17 ;  /* 0x002134113e007388 */ /* 0x0003e20000004800 */
[----:B------:R-:W-:-:S02]  /*a200*/  FFMA.FTZ R13, R63, UR35, -R13 ;  /* 0x000000233f0d7c23 */ /* 0x000fc4000801080d */
[----:B------:R-:W-:Y:S02]  /*a210*/  FMUL.FTZ R23, R58, R63 ;  /* 0x0000003f3a177220 */ /* 0x000fe40000410000 */
[----:B------:R-:W-:Y:S02]  /*a220*/  FADD.FTZ R158, -R158, R29 ;  /* 0x0000001d9e9e7221 */ /* 0x000fe40000010100 */
[----:B------:R-:W-:Y:S02]  /*a230*/  FMUL.FTZ R10, R63, UR36 ;  /* 0x000000243f0a7c20 */ /* 0x000fe40008410000 */
[----:B0-----:R-:W-:Y:S02]  /*a240*/  FMUL.FTZ R15, R58, R165 ;  /* 0x000000a53a0f7220 */ /* 0x001fe40000410000 */
[----:B------:R-:W-:Y:S02]  /*a250*/  FADD.FTZ R157, R157, R6 ;  /* 0x000000069d9d7221 */ /* 0x000fe40000010000 */
[----:B------:R-:W-:-:S02]  /*a260*/  FFMA.FTZ R7, R131, -R7, R198 ;  /* 0x8000000783077223 */ /* 0x000fc400000100c6 */
[C---:B------:R-:W-:Y:S02]  /*a270*/  FMUL.FTZ R22, R132.reuse, R23 ;  /* 0x0000001784167220 */ /* 0x040fe40000410000 */
[----:B------:R-:W-:Y:S02]  /*a280*/  FMUL.FTZ R13, R132, R13 ;  /* 0x0000000d840d7220 */ /* 0x000fe40000410000 */
[----:B------:R-:W-:Y:S02]  /*a290*/  FMUL.FTZ R6, R30, -R158 ;  /* 0x8000009e1e067220 */ /* 0x000fe40000410000 */
[----:B------:R-:W-:Y:S02]  /*a2a0*/  FFMA.FTZ R10, R165, UR35, R10 ;  /* 0x00000023a50a7c23 */ /* 0x000fe4000801000a */
[----:B------:R-:W-:Y:S02]  /*a2b0*/  FMUL.FTZ R132, R132, R15 ;  /* 0x0000000f84847220 */ /* 0x000fe40000410000 */
[----:B------:R-:W-:-:S02]  /*a2c0*/  FMUL.FTZ R30, R30, -R157 ;  /* 0x8000009d1e1e7220 */ /* 0x000fc40000410000 */
[-C--:B------:R-:W-:Y:S02]  /*a2d0*/  FFMA.FTZ R22, R7, R15.reuse, R22 ;  /* 0x0000000f07167223 */ /* 0x080fe40000010016 */
[C---:B-1----:R-:W-:Y:S02]  /*a2e0*/  FMUL.FTZ R17, R16.reuse, R15 ;  /* 0x0000000f10117220 */ /* 0x042fe40000410000 */
[----:B------:R-:W-:Y:S02]  /*a2f0*/  FMUL.FTZ R25, R16, R23 ;  /* 0x0000001710197220 */ /* 0x000fe40000410000 */
[----:B------:R-:W-:Y:S01]  /*a300*/  FFMA.FTZ R6, R31, R157, -R6 ;  /* 0x0000009d1f067223 */ /* 0x000fe20000010806 */
[----:B------:R-:W-:Y:S01]  /*a310*/  STS [R62.X4+0x2128], R17 ;  /* 0x002128113e007388 */ /* 0x000fe20000004800 */
[C---:B------:R-:W-:Y:S02]  /*a320*/  FFMA.FTZ R23, R7.reuse, R23, -R132 ;  /* 0x0000001707177223 */ /* 0x040fe40000010884 */
[----:B------:R-:W-:Y:S01]  /*a330*/  FFMA.FTZ R15, R7, R10, R13 ;  /* 0x0000000a070f7223 */ /* 0x000fe2000001000d */
[----:B------:R-:W-:Y:S01]  /*a340*/  PRMT R7, RZ, 0x5410, R117 ;  /* 0x00005410ff077816 */ /* 0x000fe20000000075 */
[----:B------:R-:W-:Y:S01]  /*a350*/  FFMA.FTZ R31, R31, R158, R30 ;  /* 0x0000009e1f1f7223 */ /* 0x000fe2000001001e */
[----:B------:R0:W-:Y:S01]  /*a360*/  STS [R62.X4+0x212c], R25 ;  /* 0x00212c193e007388 */ /* 0x0001e20000004800 */
[----:B------:R-:W-:Y:S01]  /*a370*/  FADD.FTZ R155, R155, R6 ;  /* 0x000000069b9b7221 */ /* 0x000fe20000010000 */
[----:B------:R-:W-:Y:S01]  /*a380*/  PRMT R6, RZ, 0x5410, R116 ;  /* 0x00005410ff067816 */ /* 0x000fe20000000074 */
[----:B------:R-:W-:-:S02]  /*a390*/  FMUL.FTZ R10, R75, R7 ;  /* 0x000000074b0a7220 */ /* 0x000fc40000410000 */
[----:B------:R-:W-:Y:S02]  /*a3a0*/  FADD.FTZ R156, -R156, R31 ;  /* 0x0000001f9c9c7221 */ /* 0x000fe40000010100 */
[----:B------:R-:W-:Y:S02]  /*a3b0*/  FMUL.FTZ R29, R74, R6 ;  /* 0x000000064a1d7220 */ /* 0x000fe40000410000 */
[----:B------:R-:W-:Y:S02]  /*a3c0*/  FFMA.FTZ R31, R11, -R10, R188 ;  /* 0x8000000a0b1f7223 */ /* 0x000fe400000100bc */
[----:B------:R-:W-:Y:S02]  /*a3d0*/  FMUL.FTZ R24, R75, R156 ;  /* 0x0000009c4b187220 */ /* 0x000fe40000410000 */
[----:B------:R-:W-:Y:S02]  /*a3e0*/  FFMA.FTZ R63, R12, -R10, R187 ;  /* 0x8000000a0c3f7223 */ /* 0x000fe400000100bb */
[----:B------:R-:W-:-:S02]  /*a3f0*/  FFMA.FTZ R30, R9, -R29, R189 ;  /* 0x8000001d091e7223 */ /* 0x000fc400000100bd */
[----:B------:R-:W-:Y:S02]  /*a400*/  FFMA.FTZ R29, R8, -R29, R190 ;  /* 0x8000001d081d7223 */ /* 0x000fe400000100be */
[C---:B0-----:R-:W-:Y:S02]  /*a410*/  FMUL.FTZ R25, R74.reuse, R158 ;  /* 0x0000009e4a197220 */ /* 0x041fe40000410000 */
[----:B------:R-:W-:Y:S02]  /*a420*/  FMUL.FTZ R132, R75, R155 ;  /* 0x0000009b4b847220 */ /* 0x000fe40000410000 */
[----:B------:R-:W-:Y:S02]  /*a430*/  FMUL.FTZ R10, R31, R24 ;  /* 0x000000181f0a7220 */ /* 0x000fe40000410000 */
[----:B------:R-:W-:Y:S02]  /*a440*/  FMUL.FTZ R131, R74, R157 ;  /* 0x0000009d4a837220 */ /* 0x000fe40000410000 */
[----:B------:R-:W-:-:S02]  /*a450*/  FMUL.FTZ R13, R29, R25 ;  /* 0x000000191d0d7220 */ /* 0x000fc40000410000 */
[----:B------:R-:W-:Y:S02]  /*a460*/  FFMA.FTZ R10, R63, R132, R10 ;  /* 0x000000843f0a7223 */ /* 0x000fe4000001000a */
[----:B------:R-:W-:Y:S02]  /*a470*/  FFMA.FTZ R13, R30, R131, R13 ;  /* 0x000000831e0d7223 */ /* 0x000fe4000001000d */
[----:B------:R-:W-:Y:S02]  /*a480*/  FADD.FTZ R10, RZ, R10 ;  /* 0x0000000aff0a7221 */ /* 0x000fe40000010000 */
[----:B------:R-:W-:Y:S02]  /*a490*/  FFMA.FTZ R28, R16, R14, R15 ;  /* 0x0000000e101c7223 */ /* 0x000fe4000001000f */
[----:B------:R-:W-:Y:S02]  /*a4a0*/  FMUL.FTZ R16, R73, R27 ;  /* 0x0000001b49107220 */ /* 0x000fe40000410000 */
[----:B------:R-:W-:-:S02]  /*a4b0*/  FADD.FTZ R67, R10, R13 ;  /* 0x0000000d0a437221 */ /* 0x000fc40000010000 */
[----:B------:R-:W-:Y:S02]  /*a4c0*/  FFMA.FTZ R220, R57, R133, R220 ;  /* 0x0000008539dc7223 */ /* 0x000fe400000100dc */
[----:B------:R-:W-:Y:S02]  /*a4d0*/  FMUL.FTZ R10, R31, R132 ;  /* 0x000000841f0a7220 */ /* 0x000fe40000410000 */
[----:B------:R-:W-:Y:S02]  /*a4e0*/  FMUL.FTZ R133, R72, R26 ;  /* 0x0000001a48857220 */ /* 0x000fe40000410000 */
[-C--:B------:R-:W-:Y:S02]  /*a4f0*/  FFMA.FTZ R17, R5, -R16.reuse, R191 ;  /* 0x8000001005117223 */ /* 0x080fe400000100bf */
[----:B------:R-:W-:Y:S02]  /*a500*/  FFMA.FTZ R16, R4, -R16, R192 ;  /* 0x8000001004107223 */ /* 0x000fe400000100c0 */
[----:B------:R-:W-:-:S02]  /*a510*/  FMUL.FTZ R134, R73, R160 ;  /* 0x000000a049867220 */ /* 0x000fc40000410000 */
[----:B------:R-:W-:Y:S02]  /*a520*/  FFMA.FTZ R221, R58, R14, R221 ;  /* 0x0000000e3add7223 */ /* 0x000fe400000100dd */
[----:B------:R-:W-:Y:S02]  /*a530*/  FMUL.FTZ R13, R29, R131 ;  /* 0x000000831d0d7220 */ /* 0x000fe40000410000 */
[----:B------:R-:W-:Y:S02]  /*a540*/  FFMA.FTZ R10, R63, R24, -R10 ;  /* 0x000000183f0a7223 */ /* 0x000fe4000001080a */
[-C--:B------:R-:W-:Y:S02]  /*a550*/  FFMA.FTZ R15, R2, -R133.reuse, R194 ;  /* 0x80000085020f7223 */ /* 0x080fe400000100c2 */
[----:B------:R-:W-:Y:S02]  /*a560*/  FFMA.FTZ R14, R0, -R133, R193 ;  /* 0x80000085000e7223 */ /* 0x000fe400000100c1 */
[----:B------:R-:W-:-:S02]  /*a570*/  FMUL.FTZ R136, R73, R159 ;  /* 0x0000009f49887220 */ /* 0x000fc40000410000 */
[----:B------:R-:W-:Y:S02]  /*a580*/  FMUL.FTZ R133, R16, R134 ;  /* 0x0000008610857220 */ /* 0x000fe40000410000 */
[----:B------:R-:W-:Y:S02]  /*a590*/  FFMA.FTZ R13, R30, R25, -R13 ;  /* 0x000000191e0d7223 */ /* 0x000fe4000001080d */
[----:B------:R-:W-:Y:S02]  /*a5a0*/  FADD.FTZ R10, RZ, R10 ;  /* 0x0000000aff0a7221 */ /* 0x000fe40000010000 */
[----:B------:R-:W-:Y:S02]  /*a5b0*/  FMUL.FTZ R137, R72, R162 ;  /* 0x000000a248897220 */ /* 0x000fe40000410000 */
[-C--:B------:R-:W-:Y:S02]  /*a5c0*/  FFMA.FTZ R138, R17, R136.reuse, R133 ;  /* 0x00000088118a7223 */ /* 0x080fe40000010085 */
[----:B------:R-:W-:-:S02]  /*a5d0*/  FMUL.FTZ R133, R16, R136 ;  /* 0x0000008810857220 */ /* 0x000fc40000410000 */
[----:B------:R-:W-:Y:S01]  /*a5e0*/  FADD.FTZ R10, R10, R13 ;  /* 0x0000000d0a0a7221 */ /* 0x000fe20000010000 */
[----:B------:R-:W-:Y:S01]  /*a5f0*/  PRMT R13, RZ, 0x5410, R113 ;  /* 0x00005410ff0d7816 */ /* 0x000fe20000000071 */
[----:B------:R-:W-:Y:S02]  /*a600*/  FMUL.FTZ R135, R72, R161 ;  /* 0x000000a148877220 */ /* 0x000fe40000410000 */
[----:B------:R-:W-:Y:S02]  /*a610*/  FMUL.FTZ R140, R14, R137 ;  /* 0x000000890e8c7220 */ /* 0x000fe40000410000 */
[----:B------:R-:W-:Y:S02]  /*a620*/  FFMA.FTZ R133, R17, R134, -R133 ;  /* 0x0000008611857223 */ /* 0x000fe40000010885 */
[----:B------:R-:W-:Y:S02]  /*a630*/  FFMA.FTZ R82, R54, R139, R82 ;  /* 0x0000008b36527223 */ /* 0x000fe40000010052 */
[----:B------:R-:W-:-:S02]  /*a640*/  FADD.FTZ R67, R67, R138 ;  /* 0x0000008a43437221 */ /* 0x000fc40000010000 */
[----:B------:R-:W-:Y:S02]  /*a650*/  FFMA.FTZ R140, R15, R135, R140 ;  /* 0x000000870f8c7223 */ /* 0x000fe4000001008c */
[----:B------:R-:W-:Y:S02]  /*a660*/  FMUL.FTZ R139, R59, R13 ;  /* 0x0000000d3b8b7220 */ /* 0x000fe40000410000 */
[----:B------:R-:W-:Y:S02]  /*a670*/  FADD.FTZ R133, R10, R133 ;  /* 0x000000850a857221 */ /* 0x000fe40000010000 */
[----:B------:R-:W-:Y:S02]  /*a680*/  FMUL.FTZ R10, R14, R135 ;  /* 0x000000870e0a7220 */ /* 0x000fe40000410000 */
[----:B------:R-:W-:Y:S02]  /*a690*/  FADD.FTZ R67, R67, R140 ;  /* 0x0000008c43437221 */ /* 0x000fe40000010000 */
[----:B------:R-:W-:-:S02]  /*a6a0*/  FFMA.FTZ R140, R130, -R139, R195 ;  /* 0x8000008b828c7223 */ /* 0x000fc400000100c3 */
[----:B------:R-:W-:Y:S02]  /*a6b0*/  FMUL.FTZ R143, R59, R164 ;  /* 0x000000a43b8f7220 */ /* 0x000fe40000410000 */
[----:B------:R-:W-:Y:S02]  /*a6c0*/  FFMA.FTZ R138, R15, R137, -R10 ;  /* 0x000000890f8a7223 */ /* 0x000fe4000001080a */
[----:B------:R-:W-:Y:S02]  /*a6d0*/  FMUL.FTZ R141, R59, R68 ;  /* 0x000000443b8d7220 */ /* 0x000fe40000410000 */
[----:B------:R-:W-:Y:S02]  /*a6e0*/  FFMA.FTZ R10, R129, -R139, R196 ;  /* 0x8000008b810a7223 */ /* 0x000fe400000100c4 */
[C---:B------:R-:W-:Y:S02]  /*a6f0*/  FMUL.FTZ R139, R140.reuse, R143 ;  /* 0x0000008f8c8b7220 */ /* 0x040fe40000410000 */
[----:B------:R-:W-:-:S02]  /*a700*/  FMUL.FTZ R142, R140, R141 ;  /* 0x0000008d8c8e7220 */ /* 0x000fc40000410000 */
[----:B------:R-:W-:Y:S02]  /*a710*/  FADD.FTZ R133, R133, R138 ;  /* 0x0000008a85857221 */ /* 0x000fe40000010000 */
[----:B------:R-:W-:Y:S02]  /*a720*/  FFMA.FTZ R138, R10, R141, R139 ;  /* 0x0000008d0a8a7223 */ /* 0x000fe4000001008b */
[----:B------:R-:W-:Y:S02]  /*a730*/  FFMA.FTZ R80, R52, R145, R80 ;  /* 0x0000009134507223 */ /* 0x000fe40000010050 */
[----:B------:R-:W-:Y:S02]  /*a740*/  FFMA.FTZ R142, R10, R143, -R142 ;  /* 0x0000008f0a8e7223 */ /* 0x000fe4000001088e */
[----:B------:R-:W-:Y:S01]  /*a750*/  FADD.FTZ R145, R67, R138 ;  /* 0x0000008a43917221 */ /* 0x000fe20000010000 */
[----:B------:R-:W-:Y:S01]  /*a760*/  IADD3 R138, R123, 0x3c0, RZ ;  /* 0x000003c07b8a7810 */ /* 0x000fe20007ffe0ff */
[----:B------:R-:W-:-:S02]  /*a770*/  FADD.FTZ R142, R133, R142 ;  /* 0x0000008e858e7221 */ /* 0x000fc40000010000 */
[----:B------:R-:W-:Y:S01]  /*a780*/  FADD.FTZ R145, R145, R22 ;  /* 0x0000001691917221 */ /* 0x000fe20000010000 */
[----:B------:R-:W-:Y:S01]  /*a790*/  IADD3 R22, R123, 0xc0, RZ ;  /* 0x000000c07b167810 */ /* 0x000fe20007ffe0ff */
[----:B------:R-:W-:Y:S02]  /*a7a0*/  FADD.FTZ R142, R142, R23 ;  /* 0x000000178e8e7221 */ /* 0x000fe40000010000 */
[----:B------:R-:W-:Y:S01]  /*a7b0*/  FADD.FTZ R145, R145, R20 ;  /* 0x0000001491917221 */ /* 0x000fe20000010000 */
[----:B------:R-:W-:Y:S01]  /*a7c0*/  IADD3 R20, R123, 0x40, RZ ;  /* 0x000000407b147810 */ /* 0x000fe20007ffe0ff */
[----:B------:R-:W-:Y:S02]  /*a7d0*/  FADD.FTZ R142, R142, R21 ;  /* 0x000000158e8e7221 */ /* 0x000fe40000010000 */
[----:B------:R-:W-:Y:S01]  /*a7e0*/  FADD.FTZ R145, R145, R18 ;  /* 0x0000001291917221 */ /* 0x000fe20000010000 */
[----:B------:R-:W-:Y:S01]  /*a7f0*/  LEA.HI.SX32 R18, R123, R123, 0x1b ;  /* 0x0000007b7b127211 */ /* 0x000fe200078fdaff */
        /* <DEDUP_REMOVED lines=8> */
[----:B------:R-:W-:Y:S01]  /*a880*/  IADD3 R124, R123, 0x1c0, RZ ;  /* 0x000001c07b7c7810 */ /* 0x000fe20007ffe0ff */
[----:B------:R-:W-:Y:S01]  /*a890*/  FADD.FTZ R142, R142, R121 ;  /* 0x000000798e8e7221 */ /* 0x000fe20000010000 */
[-C--:B------:R-:W-:Y:S01]  /*a8a0*/  LEA.HI.SX32 R125, R126, R123.reuse, 0x1b ;  /* 0x0000007b7e7d7211 */ /* 0x080fe200078fdaff */
[----:B------:R-:W-:Y:S01]  /*a8b0*/  FADD.FTZ R120, R145, R120 ;  /* 0x0000007891787221 */ /* 0x000fe20000010000 */
[----:B------:R-:W-:Y:S01]  /*a8c0*/  LEA.HI.SX32 R126, R128, R123, 0x1b ;  /* 0x0000007b807e7211 */ /* 0x000fe200078fdaff */
[----:B------:R-:W-:Y:S01]  /*a8d0*/  FADD.FTZ R23, R142, R111 ;  /* 0x0000006f8e177221 */ /* 0x000fe20000010000 */
[C---:B------:R-:W-:Y:S01]  /*a8e0*/  IADD3 R142, R123.reuse, 0x440, RZ ;  /* 0x000004407b8e7810 */ /* 0x040fe20007ffe0ff */
[----:B------:R-:W-:Y:S01]  /*a8f0*/  FMUL.FTZ R111, R6, R25 ;  /* 0x00000019066f7220 */ /* 0x000fe20000410000 */
[----:B------:R-:W-:Y:S01]  /*a900*/  LEA.HI.SX32 R145, R172, R123, 0x1b ;  /* 0x0000007bac917211 */ /* 0x000fe200078fdaff */
[----:B------:R-:W-:Y:S01]  /*a910*/  FADD.FTZ R121, R120, R71 ;  /* 0x0000004778797221 */ /* 0x000fe20000010000 */
[----:B------:R-:W-:Y:S01]  /*a920*/  IADD3 R120, R123, 0x180, RZ ;  /* 0x000001807b787810 */ /* 0x000fe20007ffe0ff */
[C---:B------:R-:W-:Y:S01]  /*a930*/  FMUL.FTZ R141, R13.reuse, R141 ;  /* 0x0000008d0d8d7220 */ /* 0x040fe20000410000 */
[----:B------:R-:W-:Y:S01]  /*a940*/  STS [R62.X4+0x210c], R111 ;  /* 0x00210c6f3e007388 */ /* 0x000fe20000004800 */
[----:B------:R-:W-:Y:S01]  /*a950*/  FMUL.FTZ R143, R13, R143 ;  /* 0x0000008f0d8f7220 */ /* 0x000fe20000410000 */
[----:B------:R-:W-:Y:S01]  /*a960*/  LEA.HI.SX32 R120, R120, R123, 0x1b ;  /* 0x0000007b78787211 */ /* 0x000fe200078fdaff */
[C---:B------:R-:W-:Y:S01]  /*a970*/  FMUL.FTZ R135, R26.reuse, R135 ;  /* 0x000000871a877220 */ /* 0x040fe20000410000 */
[----:B------:R-:W-:Y:S01]  /*a980*/  STS [R62.X4+0x2120], R141 ;  /* 0x0021208d3e007388 */ /* 0x000fe20000004800 */
[----:B------:R-:W-:-:S02]  /*a990*/  FMUL.FTZ R137, R26, R137 ;  /* 0x000000891a897220 */ /* 0x000fc40000410000 */
[C---:B------:R-:W-:Y:S01]  /*a9a0*/  FMUL.FTZ R19, R27.reuse, R136 ;  /* 0x000000881b137220 */ /* 0x040fe20000410000 */
[----:B------:R-:W-:Y:S01]  /*a9b0*/  STS [R62.X4+0x2124], R143 ;  /* 0x0021248f3e007388 */ /* 0x000fe20000004800 */
[----:B------:R-:W-:Y:S01]  /*a9c0*/  FMUL.FTZ R21, R27, R134 ;  /* 0x000000861b157220 */ /* 0x000fe20000410000 */
[----:B------:R-:W-:Y:S01]  /*a9d0*/  IADD3 R134, R123, 0x340, RZ ;  /* 0x000003407b867810 */ /* 0x000fe20007ffe0ff */
[----:B------:R-:W-:Y:S01]  /*a9e0*/  FMUL.FTZ R131, R6, R131 ;  /* 0x0000008306837220 */ /* 0x000fe20000410000 */
[----:B------:R-:W-:Y:S01]  /*a9f0*/  STS [R62.X4+0x2118], R135 ;  /* 0x002118873e007388 */ /* 0x000fe20000004800 */
[----:B------:R-:W-:Y:S01]  /*aa00*/  FMUL.FTZ R25, R7, R132 ;  /* 0x0000008407197220 */ /* 0x000fe20000410000 */
[----:B------:R-:W-:Y:S01]  /*aa10*/  IADD3 R132, R123, 0x300, RZ ;  /* 0x000003007b847810 */ /* 0x000fe20007ffe0ff */
[----:B------:R-:W-:Y:S01]  /*aa20*/  FMUL.FTZ R71, R7, R24 ;  /* 0x0000001807477220 */ /* 0x000fe20000410000 */
[----:B------:R-:W-:Y:S01]  /*aa30*/  STS [R62.X4+0x211c], R137 ;  /* 0x00211c893e007388 */ /* 0x000fe20000004800 */
[----:B------:R-:W-:Y:S01]  /*aa40*/  FMUL.FTZ R139, R68, UR36 ;  /* 0x00000024448b7c20 */ /* 0x000fe20008410000 */
[C---:B------:R-:W-:Y:S01]  /*aa50*/  IADD3 R136, R123.reuse, 0x380, RZ ;  /* 0x000003807b887810 */ /* 0x040fe20007ffe0ff */
[----:B------:R-:W-:Y:S01]  /*aa60*/  FMUL.FTZ R130, R130, R164 ;  /* 0x000000a482827220 */ /* 0x000fe20000410000 */
[----:B------:R-:W-:Y:S01]  /*aa70*/  STS [R62.X4+0x2110], R19 ;  /* 0x002110133e007388 */ /* 0x000fe20000004800 */
[C---:B------:R-:W-:Y:S01]  /*aa80*/  FMUL.FTZ R67, R164.reuse, UR36 ;  /* 0x00000024a4437c20 */ /* 0x040fe20008410000 */
[----:B------:R-:W-:Y:S01]  /*aa90*/  IADD3 R24, R123, 0x140, RZ ;  /* 0x000001407b187810 */ /* 0x000fe20007ffe0ff */
[----:B------:R-:W-:Y:S01]  /*aaa0*/  FFMA.FTZ R139, R164, UR35, -R139 ;  /* 0x00000023a48b7c23 */ /* 0x000fe2000801088b */
[----:B------:R0:W-:Y:S01]  /*aab0*/  STS [R62.X4+0x2114], R21 ;  /* 0x002114153e007388 */ /* 0x0001e20000004800 */
[----:B------:R-:W-:Y:S01]  /*aac0*/  FADD.FTZ R110, R23, R110 ;  /* 0x0000006e176e7221 */ /* 0x000fe20000010000 */
[----:B------:R-:W-:Y:S01]  /*aad0*/  IADD3 R164, R123, 0x600, RZ ;  /* 0x000006007ba47810 */ /* 0x000fe20007ffe0ff */
[----:B------:R-:W-:Y:S01]  /*aae0*/  FADD.FTZ R70, R121, R70 ;  /* 0x0000004679467221 */ /* 0x000fe20000010000 */
[----:B------:R-:W-:Y:S01]  /*aaf0*/  STS [R62.X4+0x2108], R131 ;  /* 0x002108833e007388 */ /* 0x000fe20000004800 */
[----:B------:R-:W-:Y:S01]  /*ab00*/  FFMA.FTZ R129, R129, R68, R130 ;  /* 0x0000004481817223 */ /* 0x000fe20000010082 */
[C---:B------:R-:W-:Y:S01]  /*ab10*/  IADD3 R130, R123.reuse, 0x2c0, RZ ;  /* 0x000002c07b827810 */ /* 0x040fe20007ffe0ff */
[----:B------:R-:W-:Y:S01]  /*ab20*/  FFMA.FTZ R68, R68, UR35, R67 ;  /* 0x0000002344447c23 */ /* 0x000fe20008010043 */
[----:B------:R1:W-:Y:S01]  /*ab30*/  STS [R62.X4+0x2100], R25 ;  /* 0x002100193e007388 */ /* 0x0003e20000004800 */
[----:B------:R-:W-:Y:S01]  /*ab40*/  FMUL.FTZ R67, R140, R139 ;  /* 0x0000008b8c437220 */ /* 0x000fe20000410000 */
[C---:B------:R-:W-:Y:S01]  /*ab50*/  IADD3 R140, R123.reuse, 0x400, RZ ;  /* 0x000004007b8c7810 */ /* 0x040fe20007ffe0ff */
[----:B------:R-:W-:Y:S01]  /*ab60*/  FADD.FTZ R69, R110, R69 ;  /* 0x000000456e457221 */ /* 0x000fe20000010000 */
[----:B------:R2:W-:Y:S01]  /*ab70*/  STS [R62.X4+0x2104], R71 ;  /* 0x002104473e007388 */ /* 0x0005e20000004800 */
[----:B------:R-:W-:Y:S01]  /*ab80*/  FADD.FTZ R65, R70, R65 ;  /* 0x0000004146417221 */ /* 0x000fe20000010000 */
[----:B------:R-:W-:Y:S01]  /*ab90*/  IADD3 R70, R123, 0x80, RZ ;  /* 0x000000807b467810 */ /* 0x000fe20007ffe0ff */
[----:B------:R-:W-:Y:S01]  /*aba0*/  FADD.FTZ R64, R69, R64 ;  /* 0x0000004045407221 */ /* 0x000fe20000010000 */
[----:B------:R-:W-:Y:S01]  /*abb0*/  BAR.SYNC.DEFER_BLOCKING 0x0 ;  /* 0x0000000000007b1d */ /* 0x000fe20000010000 */
[----:B------:R-:W-:Y:S01]  /*abc0*/  IADD3 R110, R123, 0x100, RZ ;  /* 0x000001007b6e7810 */ /* 0x000fe20007ffe0ff */
[C---:B0-----:R-:W-:Y:S01]  /*abd0*/  FMUL.FTZ R21, R47.reuse, R187 ;  /* 0x000000bb2f157220 */ /* 0x041fe20000410000 */
[----:B------:R-:W-:Y:S01]  /*abe0*/  LEA.HI.SX32 R127, R130, R123, 0x1b ;  /* 0x0000007b827f7211 */ /* 0x000fe200078fdaff */
[----:B------:R-:W-:Y:S01]  /*abf0*/  FMUL.FTZ R23, R46, R189 ;  /* 0x000000bd2e177220 */ /* 0x000fe20000410000 */
[-C--:B------:R-:W-:Y:S01]  /*ac00*/  LEA.HI.SX32 R128, R132, R123.reuse, 0x1b ;  /* 0x0000007b84807211 */ /* 0x080fe200078fdaff */
[----:B-1----:R-:W-:Y:S01]  /*ac10*/  FFMA.FTZ R25, -R46, R190, -RZ ;  /* 0x000000be2e197223 */ /* 0x002fe200000109ff */
[----:B------:R-:W-:Y:S01]  /*ac20*/  LEA.HI.SX32 R130, R134, R123, 0x1b ;  /* 0x0000007b86827211 */ /* 0x000fe200078fdaff */
[----:B------:R-:W-:Y:S01]  /*ac30*/  FFMA.FTZ R76, R48, R153, R76 ;  /* 0x00000099304c7223 */ /* 0x000fe2000001004c */
[----:B------:R-:W-:Y:S01]  /*ac40*/  LEA.HI.SX32 R131, R136, R123, 0x1b ;  /* 0x0000007b88837211 */ /* 0x000fe200078fdaff */
[----:B------:R-:W-:Y:S01]  /*ac50*/  FFMA.FTZ R78, R50, R149, R78 ;  /* 0x00000095324e7223 */ /* 0x000fe2000001004e */
[-C--:B------:R-:W-:Y:S01]  /*ac60*/  LEA.HI.SX32 R121, R124, R123.reuse, 0x1b ;  /* 0x0000007b7c797211 */ /* 0x080fe200078fdaff */
[----:B------:R-:W-:Y:S01]  /*ac70*/  FFMA.FTZ R19, -R47, R188, -RZ ;  /* 0x000000bc2f137223 */ /* 0x000fe200000109ff */
[-C--:B------:R-:W-:Y:S01]  /*ac80*/  LEA.HI.SX32 R132, R138, R123.reuse, 0x1b ;  /* 0x0000007b8a847211 */ /* 0x080fe200078fdaff */
        /* <DEDUP_REMOVED lines=15> */
[----:B--2---:R-:W-:Y:S01]  /*ad80*/  LEA.HI.SX32 R71, R22, R123, 0x1b ;  /* 0x0000007b16477211 */ /* 0x004fe200078fdaff */
[----:B------:R-:W-:Y:S01]  /*ad90*/  FMUL.FTZ R203, R39, R203 ;  /* 0x000000cb27cb7220 */ /* 0x000fe20000410000 */
[-C--:B------:R-:W-:Y:S01]  /*ada0*/  LEA.HI.SX32 R110, R110, R123.reuse, 0x1b ;  /* 0x0000007b6e6e7211 */ /* 0x080fe200078fdaff */
[----:B------:R-:W2:Y:S01]  /*adb0*/  LDS R149, [R69.X4+0x2200] ;  /* 0x0022000045957984 */ /* 0x000ea20000004800 */
[----:B------:R-:W-:Y:S01]  /*adc0*/  LEA.HI.SX32 R111, R24, R123, 0x1b ;  /* 0x0000007b186f7211 */ /* 0x000fe200078fdaff */
[----:B------:R-:W-:Y:S01]  /*add0*/  FFMA.FTZ R205, -R38, R205, -RZ ;  /* 0x000000cd26cd7223 */ /* 0x000fe200000109ff */
[-C--:B------:R-:W-:Y:S01]  /*ade0*/  LEA.HI.SX32 R124, R180, R123.reuse, 0x1b ;  /* 0x0000007bb47c7211 */ /* 0x080fe200078fdaff */
[----:B------:R-:W3:Y:S01]  /*adf0*/  LDS R151, [R71.X4+0x2400] ;  /* 0x0024000047977984 */ /* 0x000ee20000004800 */
[----:B------:R-:W-:Y:S01]  /*ae00*/  LEA.HI.SX32 R138, R150, R123, 0x1b ;  /* 0x0000007b968a7211 */ /* 0x000fe200078fdaff */
[----:B------:R-:W-:Y:S01]  /*ae10*/  FMUL.FTZ R207, R37, R207 ;  /* 0x000000cf25cf7220 */ /* 0x000fe20000410000 */
[-C--:B------:R-:W-:Y:S01]  /*ae20*/  LEA.HI.SX32 R139, R152, R123.reuse, 0x1b ;  /* 0x0000007b988b7211 */ /* 0x080fe200078fdaff */
[----:B------:R-:W4:Y:S01]  /*ae30*/  LDS R150, [R70.X4+0x2300] ;  /* 0x0023000046967984 */ /* 0x000f220000004800 */
[----:B------:R-:W-:Y:S01]  /*ae40*/  LEA.HI.SX32 R140, R154, R123, 0x1b ;  /* 0x0000007b9a8c7211 */ /* 0x000fe200078fdaff */
[----:B------:R-:W-:Y:S01]  /*ae50*/  FFMA.FTZ R209, -R36, R209, -RZ ;  /* 0x000000d124d17223 */ /* 0x000fe200000109ff */
        /* <DEDUP_REMOVED lines=11> */
[----:B------:R-:W-:-:S02]  /*af10*/  FMUL.FTZ R215, R33, R215 ;  /* 0x000000d721d77220 */ /* 0x000fc40000410000 */
[----:B------:R-:W0:Y:S01]  /*af20*/  LDS R164, [R124.X4+0x2900] ;  /* 0x002900007ca47984 */ /* 0x000e220000004800 */
[----:B------:R-:W-:Y:S02]  /*af30*/  FMUL.FTZ R194, R162, UR36 ;  /* 0x00000024a2c27c20 */ /* 0x000fe40008410000 */
        /* <DEDUP_REMOVED lines=30> */
[----:B-----5:R-:W-:Y:S01]  /*b120*/  FMUL.FTZ R21, R43, R196 ;  /* 0x000000c42b157220 */ /* 0x020fe20000410000 */
[----:B------:R-:W-:-:S02]  /*b130*/  MOV R196, UR11 ;  /* 0x0000000b00c47c02 */ /* 0x000fc40008000f00 */
[----:B------:R5:W-:Y:S01]  /*b140*/  STS [R62.X4+0x4204], R19 ;  /* 0x004204133e007388 */ /* 0x000be20000004800 */
[----:B-1----:R-:W-:Y:S01]  /*b150*/  FMUL.FTZ R23, R42, R198 ;  /* 0x000000c62a177220 */ /* 0x002fe20000410000 */
[----:B------:R-:W-:Y:S02]  /*b160*/  LEA R196, R196, -R123, 0x1 ;  /* 0x8000007bc4c47211 */ /* 0x000fe400078e08ff */
[----:B------:R1:W-:Y:S01]  /*b170*/  STS [R62.X4+0x4220], R21 ;  /* 0x004220153e007388 */ /* 0x0003e20000004800 */
[----:B--2---:R-:W-:Y:S01]  /*b180*/  FMUL.FTZ R25, R41, R200 ;  /* 0x000000c829197220 */ /* 0x004fe20000410000 */
[----:B------:R-:W-:Y:S02]  /*b190*/  ISETP.GE.AND P0, PT, R196, 0x1, PT ;  /* 0x00000001c400780c */ /* 0x000fe40003f06270 */
[----:B------:R2:W-:Y:S01]  /*b1a0*/  STS [R62.X4+0x4228], R23 ;  /* 0x004228173e007388 */ /* 0x0005e20000004800 */
[----:B-----5:R-:W-:-:S03]  /*b1b0*/  FFMA.FTZ R19, -R40, R202, -RZ ;  /* 0x000000ca28137223 */ /* 0x020fc600000109ff */
[----:B------:R5:W-:Y:S01]  /*b1c0*/  STS [R62.X4+0x4230], R25 ;  /* 0x004230193e007388 */ /* 0x000be20000004800 */
[----:B-1----:R-:W-:-:S03]  /*b1d0*/  FFMA.FTZ R21, -R39, R204, -RZ ;  /* 0x000000cc27157223 */ /* 0x002fc600000109ff */
[----:B------:R1:W-:Y:S01]  /*b1e0*/  STS [R62.X4+0x4214], R191 ;  /* 0x004214bf3e007388 */ /* 0x0003e20000004800 */
[----:B--2---:R-:W-:-:S03]  /*b1f0*/  FFMA.FTZ R23, -R37, R208, -RZ ;  /* 0x000000d025177223 */ /* 0x004fc600000109ff */
[----:B------:R2:W-:Y:S01]  /*b200*/  STS [R62.X4+0x423c], R19 ;  /* 0x00423c133e007388 */ /* 0x0005e20000004800 */
[----:B-----5:R-:W-:-:S03]  /*b210*/  FMUL.FTZ R25, R36, R210 ;  /* 0x000000d224197220 */ /* 0x020fc60000410000 */
[----:B------:R5:W-:Y:S01]  /*b220*/  STS [R62.X4+0x4244], R21 ;  /* 0x004244153e007388 */ /* 0x000be20000004800 */
[----:B-1----:R-:W-:-:S03]  /*b230*/  FMUL.FTZ R191, R38, R206 ;  /* 0x000000ce26bf7220 */ /* 0x002fc60000410000 */
[----:B------:R1:W-:Y:S01]  /*b240*/  STS [R62.X4+0x4254], R23 ;  /* 0x004254173e007388 */ /* 0x0003e20000004800 */
[----:B--2---:R-:W-:-:S03]  /*b250*/  FFMA.FTZ R19, -R35, R212, -RZ ;  /* 0x000000d423137223 */ /* 0x004fc600000109ff */
[----:B------:R2:W-:Y:S01]  /*b260*/  STS [R62.X4+0x4258], R25 ;  /* 0x004258193e007388 */ /* 0x0005e20000004800 */
[----:B-----5:R-:W-:-:S03]  /*b270*/  FFMA.FTZ R21, -R34, R214, -RZ ;  /* 0x000000d622157223 */ /* 0x020fc600000109ff */
[----:B------:R-:W-:Y:S01]  /*b280*/  STS [R62.X4+0x4210], R229 ;  /* 0x004210e53e007388 */ /* 0x000fe20000004800 */
[----:B-1----:R-:W-:-:S03]  /*b290*/  FFMA.FTZ R23, -R33, R216, -RZ ;  /* 0x000000d821177223 */ /* 0x002fc600000109ff */
[----:B------:R-:W-:Y:S01]  /*b2a0*/  STS [R62.X4+0x4218], R241 ;  /* 0x004218f13e007388 */ /* 0x000fe20000004800 */
[----:B--2---:R-:W-:-:S03]  /*b2b0*/  FFMA.FTZ R25, -R32, R218, -RZ ;  /* 0x000000da20197223 */ /* 0x004fc600000109ff */
[----:B------:R1:W-:Y:S04]  /*b2c0*/  STS [R62.X4+0x421c], R193 ;  /* 0x00421cc13e007388 */ /* 0x0003e80000004800 */
[----:B------:R2:W-:Y:S04]  /*b2d0*/  STS [R62.X4+0x4224], R195 ;  /* 0x004224c33e007388 */ /* 0x0005e80000004800 */
[----:B------:R-:W-:Y:S01]  /*b2e0*/  STS [R62.X4+0x422c], R197 ;  /* 0x00422cc53e007388 */ /* 0x000fe20000004800 */
[----:B-1----:R-:W-:-:S03]  /*b2f0*/  FMUL.FTZ R193, R159, UR36 ;  /* 0x000000249fc17c20 */ /* 0x002fc60008410000 */
[----:B------:R-:W-:Y:S01]  /*b300*/  STS [R62.X4+0x4234], R199 ;  /* 0x004234c73e007388 */ /* 0x000fe20000004800 */
[----:B--2---:R-:W-:-:S03]  /*b310*/  FMUL.FTZ R195, R161, UR36 ;  /* 0x00000024a1c37c20 */ /* 0x004fc60008410000 */
[----:B------:R-:W-:Y:S01]  /*b320*/  STS [R62.X4+0x4238], R201 ;  /* 0x004238c93e007388 */ /* 0x000fe20000004800 */
[----:B------:R-:W-:Y:S02]  /*b330*/  FFMA.FTZ R193, R160, UR35, -R193 ;  /* 0x00000023a0c17c23 */ /* 0x000fe400080108c1 */
[----:B------:R-:W-:Y:S01]  /*b340*/  FFMA.FTZ R195, R162, UR35, -R195 ;  /* 0x00000023a2c37c23 */ /* 0x000fe200080108c3 */
[----:B------:R-:W-:Y:S04]  /*b350*/  STS [R62.X4+0x4240], R203 ;  /* 0x004240cb3e007388 */ /* 0x000fe80000004800 */
[----:B------:R1:W-:Y:S04]  /*b360*/  STS [R62.X4+0x4248], R191 ;  /* 0x004248bf3e007388 */ /* 0x0003e80000004800 */
[----:B------:R-:W-:Y:S04]  /*b370*/  STS [R62.X4+0x424c], R205 ;  /* 0x00424ccd3e007388 */ /* 0x000fe80000004800 */
[----:B------:R-:W-:Y:S01]  /*b380*/  STS [R62.X4+0x4250], R207 ;  /* 0x004250cf3e007388 */ /* 0x000fe20000004800 */
[----:B-1----:R-:W-:-:S03]  /*b390*/  FFMA.FTZ R191, R157, UR35, R20 ;  /* 0x000000239dbf7c23 */ /* 0x002fc60008010014 */
[----:B------:R-:W-:Y:S04]  /*b3a0*/  STS [R62.X4+0x425c], R209 ;  /* 0x00425cd13e007388 */ /* 0x000fe80000004800 */
[----:B------:R-:W-:Y:S04]  /*b3b0*/  STS [R62.X4+0x4260], R211 ;  /* 0x004260d33e007388 */ /* 0x000fe80000004800 */
[----:B------:R1:W-:Y:S04]  /*b3c0*/  STS [R62.X4+0x4264], R19 ;  /* 0x004264133e007388 */ /* 0x0003e80000004800 */
[----:B------:R-:W-:Y:S04]  /*b3d0*/  STS [R62.X4+0x4268], R213 ;  /* 0x004268d53e007388 */ /* 0x000fe80000004800 */
[----:B------:R2:W-:Y:S01]  /*b3e0*/  STS [R62.X4+0x426c], R21 ;  /* 0x00426c153e007388 */ /* 0x0005e20000004800 */
[----:B-1----:R-:W-:-:S03]  /*b3f0*/  FMUL.FTZ R19, R155, UR36 ;  /* 0x000000249b137c20 */ /* 0x002fc60008410000 */
[----:B------:R-:W-:Y:S01]  /*b400*/  STS [R62.X4+0x4270], R215 ;  /* 0x004270d73e007388 */ /* 0x000fe20000004800 */
[----:B------:R-:W-:-:S03]  /*b410*/  FFMA.FTZ R188, R156, UR35, -R19 ;  /* 0x000000239cbc7c23 */ /* 0x000fc60008010813 */
[----:B------:R-:W-:Y:S01]  /*b420*/  STS [R62.X4+0x4274], R23 ;  /* 0x004274173e007388 */ /* 0x000fe20000004800 */
[----:B--2---:R-:W-:-:S03]  /*b430*/  FMUL.FTZ R21, R157, UR36 ;  /* 0x000000249d157c20 */ /* 0x004fc60008410000 */
[----:B------:R-:W-:Y:S01]  /*b440*/  STS [R62.X4+0x4278], R217 ;  /* 0x004278d93e007388 */ /* 0x000fe20000004800 */
[----:B------:R-:W-:-:S03]  /*b450*/  FFMA.FTZ R190, R158, UR35, -R21 ;  /* 0x000000239ebe7c23 */ /* 0x000fc60008010815 */
[----:B------:R1:W-:Y:S02]  /*b460*/  STS [R62.X4+0x427c], R25 ;  /* 0x00427c193e007388 */ /* 0x0003e40000004800 */
[----:B-1----:R-:W-:-:S04]  /*b470*/  FMUL.FTZ R62, R156, UR36 ;  /* 0x000000249c3e7c20 */ /* 0x002fc80008410000 */
[----:B------:R-:W-:Y:S01]  /*b480*/  FFMA.FTZ R62, R155, UR35, R62 ;  /* 0x000000239b3e7c23 */ /* 0x000fe2000801003e */
[----:B------:R-:W-:Y:S06]  /*b490*/  BAR.SYNC.DEFER_BLOCKING 0x0 ;  /* 0x0000000000007b1d */ /* 0x000fec0000010000 */
[----:B------:R-:W-:Y:S05]  /*b4a0*/  @!P0 BRA `(.L_x_5578) ;  /* 0x0000036000008947 */ /* 0x000fea0003800000 */
[----:B0--34-:R-:W-:Y:S01]  /*b4b0*/  UMOV UR48, 0x1 ;  /* 0x0000000100307882 */ /* 0x019fe20000000000 */
        /* <DEDUP_REMOVED lines=53> */
.L_x_5578:
[----:B0--34-:R-:W-:Y:S05]  /*b810*/  BSYNC B0 ;  /* 0x0000000000007941 */ /* 0x019fea0003800000 */
.L_x_5577:
        /* <DEDUP_REMOVED lines=67> */
.L_x_5580:
[----:B0-----:R-:W-:Y:S05]  /*bc50*/  BSYNC B0 ;  /* 0x0000000000007941 */ /* 0x001fea0003800000 */
.L_x_5579:
[----:B------:R0:W1:Y:S01]  /*bc60*/  LDS R23, [R70.X4+0x4400] ;  /* 0x0044000046177984 */ /* 0x0000620000004800 */
[----:B------:R-:W-:Y:S01]  /*bc70*/  BSSY B0, `(.L_x_5581) ;  /* 0x0000004000007945 */ /* 0x000fe20003800000 */
[----:B------:R-:W-:Y:S05]  /*bc80*/  @!P1 BRA `(.L_x_5582) ;  /* 0x0000002000009947 */ /* 0x000fea0003800000 */
[----:B------:R2:W-:Y:S04]  /*bc90*/  RED.E.ADD.F32.FTZ.RN.STRONG.GPU [R18.64+-0x1e00], R150 ;  /* 0xffe200961200798e */ /* 0x0005e8000c10e7a8 */
[----:B-1----:R2:W-:Y:S02]  /*bca0*/  RED.E.ADD.F32.FTZ.RN.STRONG.GPU [R20.64+-0x1e00], R23 ;  /* 0xffe200171400798e */ /* 0x0025e4000c10e7a8 */
.L_x_5582:
[----:B------:R-:W-:Y:S05]  /*bcb0*/  BSYNC B0 ;  /* 0x0000000000007941 */ /* 0x000fea0003800000 */
.L_x_5581:
[----:B------:R-:W3:Y:S01]  /*bcc0*/  LDS R71, [R71.X4+0x4500] ;  /* 0x0045000047477984 */ /* 0x000ee20000004800 */
[----:B------:R-:W-:Y:S01]  /*bcd0*/  BSSY B0, `(.L_x_5583) ;  /* 0x0000004000007945 */ /* 0x000fe20003800000 */
[----:B------:R-:W-:Y:S05]  /*bce0*/  @!P2 BRA `(.L_x_5584) ;  /* 0x000000200000a947 */ /* 0x000fea0003800000 */
[----:B------:R4:W-:Y:S04]  /*bcf0*/  RED.E.ADD.F32.FTZ.RN.STRONG.GPU [R18.64+-0x1d00], R151 ;  /* 0xffe300971200798e */ /* 0x0009e8000c10e7a8 */
[----:B---3--:R4:W-:Y:S02]  /*bd00*/  RED.E.ADD.F32.FTZ.RN.STRONG.GPU [R20.64+-0x1d00], R71 ;  /* 0xffe300471400798e */ /* 0x0089e4000c10e7a8 */
.L_x_5584:
[----:B------:R-:W-:Y:S05]  /*bd10*/  BSYNC B0 ;  /* 0x0000000000007941 */ /* 0x000fea0003800000 */
.L_x_5583:
        /* <DEDUP_REMOVED lines=12> */
.L_x_5586:
[----:B-1----:R-:W-:Y:S05]  /*bde0*/  BSYNC B0 ;  /* 0x0000000000007941 */ /* 0x002fea0003800000 */
.L_x_5585:
[----:B------:R-:W1:Y:S01]  /*bdf0*/  LDS R111, [R111.X4+0x4700] ;  /* 0x004700006f6f7984 */ /* 0x000e620000004800 */
[----:B------:R-:W-:Y:S01]  /*be00*/  BSSY B0, `(.L_x_5587) ;  /* 0x0000004000007945 */ /* 0x000fe20003800000 */
[----:B------:R-:W-:Y:S05]  /*be10*/  @!P0 BRA `(.L_x_5588) ;  /* 0x0000002000008947 */ /* 0x000fea0003800000 */
[----:B------:R0:W-:Y:S04]  /*be20*/  RED.E.ADD.F32.FTZ.RN.STRONG.GPU [R18.64+-0x1b00], R153 ;  /* 0xffe500991200798e */ /* 0x0001e8000c10e7a8 */
[----:B-1----:R0:W-:Y:S02]  /*be30*/  RED.E.ADD.F32.FTZ.RN.STRONG.GPU [R20.64+-0x1b00], R111 ;  /* 0xffe5006f1400798e */ /* 0x0021e4000c10e7a8 */
.L_x_5588:
[----:B------:R-:W-:Y:S05]  /*be40*/  BSYNC B0 ;  /* 0x0000000000007941 */ /* 0x000fea0003800000 */
.L_x_5587:
[----:B--2---:R2:W0:Y:S01]  /*be50*/  LDS R23, [R120.X4+0x4800] ;  /* 0x0048000078177984 */ /* 0x0044220000004800 */
[----:B------:R-:W-:Y:S01]  /*be60*/  BSSY B0, `(.L_x_5589) ;  /* 0x0000004000007945 */ /* 0x000fe20003800000 */
[----:B------:R-:W-:Y:S05]  /*be70*/  @!P1 BRA `(.L_x_5590) ;  /* 0x0000002000009947 */ /* 0x000fea0003800000 */
[----:B------:R2:W-:Y:S04]  /*be80*/  RED.E.ADD.F32.FTZ.RN.STRONG.GPU [R18.64+-0x1a00], R154 ;  /* 0xffe6009a1200798e */ /* 0x0005e8000c10e7a8 */
[----:B0-----:R2:W-:Y:S02]  /*be90*/  RED.E.ADD.F32.FTZ.RN.STRONG.GPU [R20.64+-0x1a00], R23 ;  /* 0xffe600171400798e */ /* 0x0015e4000c10e7a8 */
.L_x_5590:
[----:B------:R-:W-:Y:S05]  /*bea0*/  BSYNC B0 ;  /* 0x0000000000007941 */ /* 0x000fea0003800000 */
.L_x_5589:
[----:B------:R-:W2:Y:S01]  /*beb0*/  LDS R121, [R121.X4+0x4900] ;  /* 0x0049000079797984 */ /* 0x000ea20000004800 */
[----:B------:R-:W-:Y:S01]  /*bec0*/  BSSY B0, `(.L_x_5591) ;  /* 0x0000004000007945 */ /* 0x000fe20003800000 */
[----:B------:R-:W-:Y:S05]  /*bed0*/  @!P2 BRA `(.L_x_5592) ;  /* 0x000000200000a947 */ /* 0x000fea0003800000 */
[----:B------:R4:W-:Y:S04]  /*bee0*/  RED.E.ADD.F32.FTZ.RN.STRONG.GPU [R18.64+-0x1900], R163 ;  /* 0xffe700a31200798e */ /* 0x0009e8000c10e7a8 */
[----:B--2---:R4:W-:Y:S02]  /*bef0*/  RED.E.ADD.F32.FTZ.RN.STRONG.GPU [R20.64+-0x1900], R121 ;  /* 0xffe700791400798e */ /* 0x0049e4000c10e7a8 */
.L_x_5592:
[----:B------:R-:W-:Y:S05]  /*bf00*/  BSYNC B0 ;  /* 0x0000000000007941 */ /* 0x000fea0003800000 */
.L_x_5591:
[----:B0-2---:R0:W2:Y:S01]  /*bf10*/  LDS R23, [R124.X4+0x4a00] ;  /* 0x004a00007c177984 */ /* 0x0050a20000004800 */
[----:B------:R-:W-:Y:S01]  /*bf20*/  BSSY B0, `(.L_x_5593) ;  /* 0x0000004000007945 */ /* 0x000fe20003800000 */
[----:B------:R-:W-:Y:S05]  /*bf30*/  @!P3 BRA `(.L_x_5594) ;  /* 0x000000200000b947 */ /* 0x000fea0003800000 */
[----:B------:R0:W-:Y:S04]  /*bf40*/  RED.E.ADD.F32.FTZ.RN.STRONG.GPU [R18.64+-0x1800], R164 ;  /* 0xffe800a41200798e */ /* 0x0001e8000c10e7a8 */
[----:B--2---:R0:W-:Y:S02]  /*bf50*/  RED.E.ADD.F32.FTZ.RN.STRONG.GPU [R20.64+-0x1800], R23 ;  /* 0xffe800171400798e */ /* 0x0041e4000c10e7a8 */
.L_x_5594:
[----:B------:R-:W-:Y:S05]  /*bf60*/  BSYNC B0 ;  /* 0x0000000000007941 */ /* 0x000fea0003800000 */
.L_x_5593:
[----:B------:R-:W0:Y:S01]  /*bf70*/  LDS R125, [R125.X4+0x4b00] ;  /* 0x004b00007d7d7984 */ /* 0x000e220000004800 */
[----:B------:R-:W-:Y:S01]  /*bf80*/  BSSY B0, `(.L_x_5595) ;  /* 0x0000004000007945 */ /* 0x000fe20003800000 */
[----:B------:R-:W-:Y:S05]  /*bf90*/  @!P4 BRA `(.L_x_5596) ;  /* 0x000000200000c947 */ /* 0x000fea0003800000 */
[----:B------:R4:W-:Y:S04]  /*bfa0*/  RED.E.ADD.F32.FTZ.RN.STRONG.GPU [R18.64+-0x1700], R165 ;  /* 0xffe900a51200798e */ /* 0x0009e8000c10e7a8 */
[----:B0-----:R4:W-:Y:S02]  /*bfb0*/  RED.E.ADD.F32.FTZ.RN.STRONG.GPU [R20.64+-0x1700], R125 ;  /* 0xffe9007d1400798e */ /* 0x0019e4000c10e7a8 */
.L_x_5596:
[----:B------:R-:W-:Y:S05]  /*bfc0*/  BSYNC B0 ;  /* 0x0000000000007941 */ /* 0x000fea0003800000 */
.L_x_5595:
[----:B0-2---:R0:W2:Y:S01]  /*bfd0*/  LDS R23, [R126.X4+0x4c00] ;  /* 0x004c00007e177984 */ /* 0x0050a20000004800 */
[----:B------:R-:W-:Y:S01]  /*bfe0*/  BSSY B0, `(.L_x_5597) ;  /* 0x0000004000007945 */ /* 0x000fe20003800000 */
[----:B------:R-:W-:Y:S05]  /*bff0*/  @!P5 BRA `(.L_x_5598) ;  /* 0x000000200000d947 */ /* 0x000fea0003800000 */
[----:B------:R0:W-:Y:S04]  /*c000*/  RED.E.ADD.F32.FTZ.RN.STRONG.GPU [R18.64+-0x1600], R166 ;  /* 0xffea00a61200798e */ /* 0x0001e8000c10e7a8 */
[----:B--2---:R0:W-:Y:S02]  /*c010*/  RED.E.ADD.F32.FTZ.RN.STRONG.GPU [R20.64+-0x1600], R23 ;  /* 0xffea00171400798e */ /* 0x0041e4000c10e7a8 */
.L_x_5598:
[----:B------:R-:W-:Y:S05]  /*c020*/  BSYNC B0 ;  /* 0x0000000000007941 */ /* 0x000fea0003800000 */
.L_x_5597:
        /* <DEDUP_REMOVED lines=12> */
.L_x_5600:
[----:B------:R-:W-:Y:S05]  /*c0f0*/  BSYNC B0 ;  /* 0x0000000000007941 */ /* 0x000fea0003800000 */
.L_x_5599:
[----:B0-2---:R0:W2:Y:S01]  /*c100*/  LDS R23, [R128.X4+0x4e00] ;  /* 0x004e000080177984 */ /* 0x0050a20000004800 */
[----:B------:R-:W-:Y:S01]  /*c110*/  BSSY B0, `(.L_x_5601) ;  /* 0x0000004000007945 */ /* 0x000fe20003800000 */
[----:B------:R-:W-:Y:S05]  /*c120*/  @!P0 BRA `(.L_x_5602) ;  /* 0x0000002000008947 */ /* 0x000fea0003800000 */
[----:B------:R0:W-:Y:S04]  /*c130*/  RED.E.ADD.F32.FTZ.RN.STRONG.GPU [R18.64+-0x1400], R168 ;  /* 0xffec00a81200798e */ /* 0x0001e8000c10e7a8 */
[----:B--2---:R0:W-:Y:S02]  /*c140*/  RED.E.ADD.F32.FTZ.RN.STRONG.GPU [R20.64+-0x1400], R23 ;  /* 0xffec00171400798e */ /* 0x0041e4000c10e7a8 */
.L_x_5602:
[----:B------:R-:W-:Y:S05]  /*c150*/  BSYNC B0 ;  /* 0x0000000000007941 */ /* 0x000fea0003800000 */
.L_x_5601:
[----:B0-2---:R0:W2:Y:S01]  /*c160*/  LDS R23, [R130.X4+0x4f00] ;  /* 0x004f000082177984 */ /* 0x0050a20000004800 */
[----:B------:R-:W-:Y:S01]  /*c170*/  BSSY B0, `(.L_x_5603) ;  /* 0x0000004000007945 */ /* 0x000fe20003800000 */
[----:B------:R-:W-:Y:S05]  /*c180*/  @!P1 BRA `(.L_x_5604) ;  /* 0x0000002000009947 */ /* 0x000fea0003800000 */
[----:B------:R0:W-:Y:S04]  /*c190*/  RED.E.ADD.F32.FTZ.RN.STRONG.GPU [R18.64+-0x1300], R169 ;  /* 0xffed00a91200798e */ /* 0x0001e8000c10e7a8 */
[----:B--2---:R0:W-:Y:S02]  /*c1a0*/  RED.E.ADD.F32.FTZ.RN.STRONG.GPU [R20.64+-0x1300], R23 ;  /* 0xffed00171400798e */ /* 0x0041e4000c10e7a8 */
.L_x_5604:
[----:B------:R-:W-:Y:S05]  /*c1b0*/  BSYNC B0 ;  /* 0x0000000000007941 */ /* 0x000fea0003800000 */
.L_x_5603:
[----:B------:R-:W0:Y:S01]  /*c1c0*/  LDS R131, [R131.X4+0x5000] ;  /* 0x0050000083837984 */ /* 0x000e220000004800 */
[----:B------:R-:W-:Y:S01]  /*c1d0*/  BSSY B0, `(.L_x_5605) ;  /* 0x0000004000007945 */ /* 0x000fe20003800000 */
[----:B------:R-:W-:Y:S05]  /*c1e0*/  @!P2 BRA `(.L_x_5606) ;  /* 0x000000200000a947 */ /* 0x000fea0003800000 */
[----:B------:R4:W-:Y:S04]  /*c1f0*/  RED.E.ADD.F32.FTZ.RN.STRONG.GPU [R18.64+-0x1200], R170 ;  /* 0xffee00aa1200798e */ /* 0x0009e8000c10e7a8 */
[----:B0-----:R4:W-:Y:S02]  /*c200*/  RED.E.ADD.F32.FTZ.RN.STRONG.GPU [R20.64+-0x1200], R131 ;  /* 0xffee00831400798e */ /* 0x0019e4000c10e7a8 */
.L_x_5606:
[----:B------:R-:W-:Y:S05]  /*c210*/  BSYNC B0 ;  /* 0x0000000000007941 */ /* 0x000fea0003800000 */
.L_x_5605:
[----:B0-2---:R0:W2:Y:S01]  /*c220*/  LDS R23, [R132.X4+0x5100] ;  /* 0x0051000084177984 */ /* 0x0050a20000004800 */
[----:B------:R-:W-:Y:S01]  /*c230*/  BSSY B0, `(.L_x_5607) ;  /* 0x0000004000007945 */ /* 0x000fe20003800000 */
[----:B------:R-:W-:Y:S05]  /*c240*/  @!P3 BRA `(.L_x_5608) ;  /* 0x000000200000b947 */ /* 0x000fea0003800000 */
[----:B------:R0:W-:Y:S04]  /*c250*/  RED.E.ADD.F32.FTZ.RN.STRONG.GPU [R18.64+-0x1100], R171 ;  /* 0xffef00ab1200798e */ /* 0x0001e8000c10e7a8 */
[----:B--2---:R0:W-:Y:S02]  /*c260*/  RED.E.ADD.F32.FTZ.RN.STRONG.GPU [R20.64+-0x1100], R23 ;  /* 0xffef00171400798e */ /* 0x0041e4000c10e7a8 */
.L_x_5608:
[----:B------:R-:W-:Y:S05]  /*c270*/  BSYNC B0 ;  /* 0x0000000000007941 */ /* 0x000fea0003800000 */
.L_x_5607:
[----:B------:R-:W0:Y:S01]  /*c280*/  LDS R133, [R133.X4+0x5200] ;  /* 0x0052000085857984 */ /* 0x000e220000004800 */
[----:B------:R-:W-:Y:S01]  /*c290*/  BSSY B0, `(.L_x_5609) ;  /* 0x0000004000007945 */ /* 0x000fe20003800000 */
[----:B------:R-:W-:Y:S05]  /*c2a0*/  @!P4 BRA `(.L_x_5610) ;  /* 0x000000200000c947 */ /* 0x000fea0003800000 */
[----:B------:R4:W-:Y:S04]  /*c2b0*/  RED.E.ADD.F32.FTZ.RN.STRONG.GPU [R18.64+-0x1000], R172 ;  /* 0xfff000ac1200798e */ /* 0x0009e8000c10e7a8 */
[----:B0-----:R4:W-:Y:S02]  /*c2c0*/  RED.E.ADD.F32.FTZ.RN.STRONG.GPU [R20.64+-0x1000], R133 ;  /* 0xfff000851400798e */ /* 0x0019e4000c10e7a8 */
.L_x_5610:
[----:B------:R-:W-:Y:S05]  /*c2d0*/  BSYNC B0 ;  /* 0x0000000000007941 */ /* 0x000fea0003800000 */
.L_x_5609:
[----:B0-2---:R0:W2:Y:S01]  /*c2e0*/  LDS R23, [R134.X4+0x5300] ;  /* 0x0053000086177984 */ /* 0x0050a20000004800 */
[----:B------:R-:W-:Y:S01]  /*c2f0*/  BSSY B0, `(.L_x_5611) ;  /* 0x0000004000007945 */ /* 0x000fe20003800000 */
[----:B------:R-:W-:Y:S05]  /*c300*/  @!P5 BRA `(.L_x_5612) ;  /* 0x000000200000d947 */ /* 0x000fea0003800000 */
[----:B------:R0:W-:Y:S04]  /*c310*/  RED.E.ADD.F32.FTZ.RN.STRONG.GPU [R18.64+-0xf00], R173 ;  /* 0xfff100ad1200798e */ /* 0x0001e8000c10e7a8 */
[----:B--2---:R0:W-:Y:S02]  /*c320*/  RED.E.ADD.F32.FTZ.RN.STRONG.GPU [R20.64+-0xf00], R23 ;  /* 0xfff100171400798e */ /* 0x0041e4000c10e7a8 */
.L_x_5612:
[----:B------:R-:W-:Y:S05]  /*c330*/  BSYNC B0 ;  /* 0x0000000000007941 */ /* 0x000fea0003800000 */
.L_x_5611:
        /* <DEDUP_REMOVED lines=12> */
.L_x_5614:
[----:B------:R-:W-:Y:S05]  /*c400*/  BSYNC B0 ;  /* 0x0000000000007941 */ /* 0x000fea0003800000 */
.L_x_5613:
[----:B0-2---:R0:W2:Y:S01]  /*c410*/  LDS R23, [R136.X4+0x5500] ;  /* 0x0055000088177984 */ /* 0x0050a20000004800 */
[----:B------:R-:W-:Y:S01]  /*c420*/  BSSY B0, `(.L_x_5615) ;  /* 0x0000004000007945 */ /* 0x000fe20003800000 */
[----:B------:R-:W-:Y:S05]  /*c430*/  @!P0 BRA `(.L_x_5616) ;  /* 0x0000002000008947 */ /* 0x000fea0003800000 */
[----:B------:R0:W-:Y:S04]  /*c440*/  RED.E.ADD.F32.FTZ.RN.STRONG.GPU [R18.64+-0xd00], R175 ;  /* 0xfff300af1200798e */ /* 0x0001e8000c10e7a8 */
[----:B--2---:R0:W-:Y:S02]  /*c450*/  RED.E.ADD.F32.FTZ.RN.STRONG.GPU [R20.64+-0xd00], R23 ;  /* 0xfff300171400798e */ /* 0x0041e4000c10e7a8 */
.L_x_5616:
[----:B------:R-:W-:Y:S05]  /*c460*/  BSYNC B0 ;  /* 0x0000000000007941 */ /* 0x000fea0003800000 */
.L_x_5615:
[----:B------:R-:W0:Y:S01]  /*c470*/  LDS R137, [R137.X4+0x5600] ;  /* 0x0056000089897984 */ /* 0x000e220000004800 */
[----:B------:R-:W-:Y:S01]  /*c480*/  BSSY B0, `(.L_x_5617) ;  /* 0x0000004000007945 */ /* 0x000fe20003800000 */
[----:B------:R-:W-:Y:S05]  /*c490*/  @!P1 BRA `(.L_x_5618) ;  /* 0x0000002000009947 */ /* 0x000fea0003800000 */
[----:B------:R4:W-:Y:S04]  /*c4a0*/  RED.E.ADD.F32.FTZ.RN.STRONG.GPU [R18.64+-0xc00], R176 ;  /* 0xfff400b01200798e */ /* 0x0009e8000c10e7a8 */
[----:B0-----:R4:W-:Y:S02]  /*c4b0*/  RED.E.ADD.F32.FTZ.RN.STRONG.GPU [R20.64+-0xc00], R137 ;  /* 0xfff400891400798e */ /* 0x0019e4000c10e7a8 */
.L_x_5618:
[----:B------:R-:W-:Y:S05]  /*c4c0*/  BSYNC B0 ;  /* 0x0000000000007941 */ /* 0x000fea0003800000 */
.L_x_5617:
[----:B0-2---:R0:W2:Y:S01]  /*c4d0*/  LDS R23, [R138.X4+0x5700] ;  /* 0x005700008a177984 */ /* 0x0050a20000004800 */
[----:B------:R-:W-:Y:S01]  /*c4e0*/  BSSY B0, `(.L_x_5619) ;  /* 0x0000004000007945 */ /* 0x000fe20003800000 */
[----:B------:R-:W-:Y:S05]  /*c4f0*/  @!P2 BRA `(.L_x_5620) ;  /* 0x000000200000a947 */ /* 0x000fea0003800000 */
[----:B------:R0:W-:Y:S04]  /*c500*/  RED.E.ADD.F32.FTZ.RN.STRONG.GPU [R18.64+-0xb00], R177 ;  /* 0xfff500b11200798e */ /* 0x0001e8000c10e7a8 */
[----:B--2---:R0:W-:Y:S02]  /*c510*/  RED.E.ADD.F32.FTZ.RN.STRONG.GPU [R20.64+-0xb00], R23 ;  /* 0xfff500171400798e */ /* 0x0041e4000c10e7a8 */
.L_x_5620:
[----:B------:R-:W-:Y:S05]  /*c520*/  BSYNC B0 ;  /* 0x0000000000007941 */ /* 0x000fea0003800000 */
.L_x_5619:
[----:B------:R-:W0:Y:S01]  /*c530*/  LDS R139, [R139.X4+0x5800] ;  /* 0x005800008b8b7984 */ /* 0x000e220000004800 */
[----:B------:R-:W-:Y:S01]  /*c540*/  BSSY B0, `(.L_x_5621) ;  /* 0x0000004000007945 */ /* 0x000fe20003800000 */
[----:B------:R-:W-:Y:S05]  /*c550*/  @!P3 BRA `(.L_x_5622) ;  /* 0x000000200000b947 */ /* 0x000fea0003800000 */
[----:B------:R4:W-:Y:S04]  /*c560*/  RED.E.ADD.F32.FTZ.RN.STRONG.GPU [R18.64+-0xa00], R178 ;  /* 0xfff600b21200798e */ /* 0x0009e8000c10e7a8 */
[----:B0-----:R4:W-:Y:S02]  /*c570*/  RED.E.ADD.F32.FTZ.RN.STRONG.GPU [R20.64+-0xa00], R139 ;  /* 0xfff6008b1400798e */ /* 0x0019e4000c10e7a8 */
.L_x_5622:
[----:B------:R-:W-:Y:S05]  /*c580*/  BSYNC B0 ;  /* 0x0000000000007941 */ /* 0x000fea0003800000 */
.L_x_5621:
[----:B0-2---:R0:W2:Y:S01]  /*c590*/  LDS R23, [R140.X4+0x5900] ;  /* 0x005900008c177984 */ /* 0x0050a20000004800 */
[----:B------:R-:W-:Y:S01]  /*c5a0*/  BSSY B0, `(.L_x_5623) ;  /* 0x0000004000007945 */ /* 0x000fe20003800000 */
[----:B------:R-:W-:Y:S05]  /*c5b0*/  @!P4 BRA `(.L_x_5624) ;  /* 0x000000200000c947 */ /* 0x000fea0003800000 */
[----:B------:R0:W-:Y:S04]  /*c5c0*/  RED.E.ADD.F32.FTZ.RN.STRONG.GPU [R18.64+-0x900], R179 ;  /* 0xfff700b31200798e */ /* 0x0001e8000c10e7a8 */
[----:B--2---:R0:W-:Y:S02]  /*c5d0*/  RED.E.ADD.F32.FTZ.RN.STRONG.GPU [R20.64+-0x900], R23 ;  /* 0xfff700171400798e */ /* 0x0041e4000c10e7a8 */
.L_x_5624:
[----:B------:R-:W-:Y:S05]  /*c5e0*/  BSYNC B0 ;  /* 0x0000000000007941 */ /* 0x000fea0003800000 */
.L_x_5623:
[----:B------:R-:W0:Y:S01]  /*c5f0*/  LDS R141, [R141.X4+0x5a00] ;  /* 0x005a00008d8d7984 */ /* 0x000e220000004800 */
[----:B------:R-:W-:Y:S01]  /*c600*/  BSSY B0, `(.L_x_5625) ;  /* 0x0000004000007945 */ /* 0x000fe20003800000 */
[----:B------:R-:W-:Y:S05]  /*c610*/  @!P5 BRA `(.L_x_5626) ;  /* 0x000000200000d947 */ /* 0x000fea0003800000 */
[----:B------:R4:W-:Y:S04]  /*c620*/  RED.E.ADD.F32.FTZ.RN.STRONG.GPU [R18.64+-0x800], R180 ;  /* 0xfff800b41200798e */ /* 0x0009e8000c10e7a8 */
[----:B0-----:R4:W-:Y:S02]  /*c630*/  RED.E.ADD.F32.FTZ.RN.STRONG.GPU [R20.64+-0x800], R141 ;  /* 0xfff8008d1400798e */ /* 0x0019e4000c10e7a8 */
.L_x_5626:
[----:B------:R-:W-:Y:S05]  /*c640*/  BSYNC B0 ;  /* 0x0000000000007941 */ /* 0x000fea0003800000 */
.L_x_5625:
        /* <DEDUP_REMOVED lines=12> */
.L_x_5628:
[----:B0-----:R-:W-:Y:S05]  /*c710*/  BSYNC B0 ;  /* 0x0000000000007941 */ /* 0x001fea0003800000 */
.L_x_5627:
[----:B------:R-:W0:Y:S01]  /*c720*/  LDS R143, [R143.X4+0x5c00] ;  /* 0x005c00008f8f7984 */ /* 0x000e220000004800 */
[----:B------:R-:W-:Y:S01]  /*c730*/  BSSY B0, `(.L_x_5629) ;  /* 0x0000004000007945 */ /* 0x000fe20003800000 */
[----:B------:R-:W-:Y:S05]  /*c740*/  @!P0 BRA `(.L_x_5630) ;  /* 0x0000002000008947 */ /* 0x000fea0003800000 */
[----:B------:R4:W-:Y:S04]  /*c750*/  RED.E.ADD.F32.FTZ.RN.STRONG.GPU [R18.64+-0x600], R182 ;  /* 0xfffa00b61200798e */ /* 0x0009e8000c10e7a8 */
[----:B0-----:R4:W-:Y:S02]  /*c760*/  RED.E.ADD.F32.FTZ.RN.STRONG.GPU [R20.64+-0x600], R143 ;  /* 0xfffa008f1400798e */ /* 0x0019e4000c10e7a8 */
.L_x_5630:
[----:B------:R-:W-:Y:S05]  /*c770*/  BSYNC B0 ;  /* 0x0000000000007941 */ /* 0x000fea0003800000 */
.L_x_5629:
[----:B--2---:R2:W4:Y:S01]  /*c780*/  LDS R23, [R144.X4+0x5d00] ;  /* 0x005d000090177984 */ /* 0x0045220000004800 */
[----:B------:R-:W-:Y:S01]  /*c790*/  BSSY B0, `(.L_x_5631) ;  /* 0x0000004000007945 */ /* 0x000fe20003800000 */
[----:B------:R-:W-:Y:S05]  /*c7a0*/  @!P1 BRA `(.L_x_5632) ;  /* 0x0000002000009947 */ /* 0x000fea0003800000 */
[----:B------:R2:W-:Y:S04]  /*c7b0*/  RED.E.ADD.F32.FTZ.RN.STRONG.GPU [R18.64+-0x500], R183 ;  /* 0xfffb00b71200798e */ /* 0x0005e8000c10e7a8 */
[----:B----4-:R2:W-:Y:S02]  /*c7c0*/  RED.E.ADD.F32.FTZ.RN.STRONG.GPU [R20.64+-0x500], R23 ;  /* 0xfffb00171400798e */ /* 0x0105e4000c10e7a8 */
.L_x_5632:
[----:B------:R-:W-:Y:S05]  /*c7d0*/  BSYNC B0 ;  /* 0x0000000000007941 */ /* 0x000fea0003800000 */
.L_x_5631:
[----:B------:R-:W2:Y:S01]  /*c7e0*/  LDS R145, [R145.X4+0x5e00] ;  /* 0x005e000091917984 */ /* 0x000ea20000004800 */
[----:B------:R-:W-:Y:S01]  /*c7f0*/  BSSY B0, `(.L_x_5633) ;  /* 0x0000004000007945 */ /* 0x000fe20003800000 */
[----:B------:R-:W-:Y:S05]  /*c800*/  @!P2 BRA `(.L_x_5634) ;  /* 0x000000200000a947 */ /* 0x000fea0003800000 */
[----:B------:R4:W-:Y:S04]  /*c810*/  RED.E.ADD.F32.FTZ.RN.STRONG.GPU [R18.64+-0x400], R184 ;  /* 0xfffc00b81200798e */ /* 0x0009e8000c10e7a8 */
[----:B--2---:R4:W-:Y:S02]  /*c820*/  RED.E.ADD.F32.FTZ.RN.STRONG.GPU [R20.64+-0x400], R145 ;  /* 0xfffc00911400798e */ /* 0x0049e4000c10e7a8 */
.L_x_5634:
[----:B------:R-:W-:Y:S05]  /*c830*/  BSYNC B0 ;  /* 0x0000000000007941 */ /* 0x000fea0003800000 */
.L_x_5633:
[----:B--2-4-:R2:W4:Y:S01]  /*c840*/  LDS R23, [R146.X4+0x5f00] ;  /* 0x005f000092177984 */ /* 0x0145220000004800 */
[----:B------:R-:W-:Y:S01]  /*c850*/  BSSY B0, `(.L_x_5635) ;  /* 0x0000004000007945 */ /* 0x000fe20003800000 */
[----:B------:R-:W-:Y:S05]  /*c860*/  @!P3 BRA `(.L_x_5636) ;  /* 0x000000200000b947 */ /* 0x000fea0003800000 */
[----:B------:R2:W-:Y:S04]  /*c870*/  RED.E.ADD.F32.FTZ.RN.STRONG.GPU [R18.64+-0x300], R185 ;  /* 0xfffd00b91200798e */ /* 0x0005e8000c10e7a8 */
[----:B----4-:R2:W-:Y:S02]  /*c880*/  RED.E.ADD.F32.FTZ.RN.STRONG.GPU [R20.64+-0x300], R23 ;  /* 0xfffd00171400798e */ /* 0x0105e4000c10e7a8 */
.L_x_5636:
[----:B------:R-:W-:Y:S05]  /*c890*/  BSYNC B0 ;  /* 0x0000000000007941 */ /* 0x000fea0003800000 */
.L_x_5635:
[----:B------:R-:W2:Y:S01]  /*c8a0*/  LDS R147, [R147.X4+0x6000] ;  /* 0x0060000093937984 */ /* 0x000ea20000004800 */
[----:B------:R-:W-:Y:S01]  /*c8b0*/  BSSY B0, `(.L_x_5637) ;  /* 0x0000004000007945 */ /* 0x000fe20003800000 */
[----:B------:R-:W-:Y:S05]  /*c8c0*/  @!P4 BRA `(.L_x_5638) ;  /* 0x000000200000c947 */ /* 0x000fea0003800000 */
[----:B------:R4:W-:Y:S04]  /*c8d0*/  RED.E.ADD.F32.FTZ.RN.STRONG.GPU [R18.64+-0x200], R186 ;  /* 0xfffe00ba1200798e */ /* 0x0009e8000c10e7a8 */
[----:B--2---:R4:W-:Y:S02]  /*c8e0*/  RED.E.ADD.F32.FTZ.RN.STRONG.GPU [R20.64+-0x200], R147 ;  /* 0xfffe00931400798e */ /* 0x0049e4000c10e7a8 */
.L_x_5638:
[----:B------:R-:W-:Y:S05]  /*c8f0*/  BSYNC B0 ;  /* 0x0000000000007941 */ /* 0x000fea0003800000 */
.L_x_5637:
[----:B--2-4-:R2:W4:Y:S01]  /*c900*/  LDS R23, [R148.X4+0x6100] ;  /* 0x0061000094177984 */ /* 0x0145220000004800 */
[----:B------:R-:W-:Y:S01]  /*c910*/  BSSY B0, `(.L_x_5639) ;  /* 0x0000004000007945 */ /* 0x000fe20003800000 */
[----:B------:R-:W-:Y:S05]  /*c920*/  @!P5 BRA `(.L_x_5640) ;  /* 0x000000200000d947 */ /* 0x000fea0003800000 */
[----:B------:R2:W-:Y:S04]  /*c930*/  RED.E.ADD.F32.FTZ.RN.STRONG.GPU [R18.64+-0x100], R187 ;  /* 0xffff00bb1200798e */ /* 0x0005e8000c10e7a8 */
[----:B----4-:R2:W-:Y:S02]  /*c940*/  RED.E.ADD.F32.FTZ.RN.STRONG.GPU [R20.64+-0x100], R23 ;  /* 0xffff00171400798e */ /* 0x0105e4000c10e7a8 */
.L_x_5640:
[----:B------:R-:W-:Y:S05]  /*c950*/  BSYNC B0 ;  /* 0x0000000000007941 */ /* 0x000fea0003800000 */
.L_x_5639:
[----:B--2---:R-:W2:Y:S01]  /*c960*/  SHFL.DOWN PT, R18, R61, 0x1, 0x1f ;  /* 0x08201f003d127f89 */ /* 0x004ea200000e0000 */
        /* <DEDUP_REMOVED lines=13> */
[----:B------:R-:W-:-:S02]  /*ca40*/  FADD.FTZ R90, R3, R90 ;  /* 0x0000005a035a7221 */ /* 0x000fc40000010000 */
[----:B------:R-:W-:Y:S02]  /*ca50*/  FFMA.FTZ R161, R2, R161, R0 ;  /* 0x000000a102a17223 */ /* 0x000fe40000010000 */
[----:B--2---:R-:W-:Y:S02]  /*ca60*/  @!P0 FADD.FTZ R61, R61, R18 ;  /* 0x000000123d3d8221 */ /* 0x004fe40000010000 */
[----:B------:R-:W-:Y:S02]  /*ca70*/  FFMA.FTZ R68, R10, R68, R67 ;  /* 0x000000440a447223 */ /* 0x000fe40000010043 */
[----:B-----5:R-:W-:Y:S01]  /*ca80*/  @!P0 FADD.FTZ R60, R60, R19 ;  /* 0x000000133c3c8221 */ /* 0x020fe20000010000 */
[----:B------:R-:W2:Y:S01]  /*ca90*/  SHFL.DOWN PT, R18, R61, 0x2, 0x1f ;  /* 0x08401f003d127f89 */ /* 0x000ea200000e0000 */
[----:B------:R-:W-:Y:S01]  /*caa0*/  ISETP.GT.AND P0, PT, R122, 0x1d, PT ;  /* 0x0000001d7a00780c */ /* 0x000fe20003f04270 */
[----:B------:R-:W-:Y:S02]  /*cab0*/  FFMA.FTZ R194, R15, R194, R195 ;  /* 0x000000c20fc27223 */ /* 0x000fe400000100c3 */
[----:B------:R-:W5:Y:S01]  /*cac0*/  SHFL.DOWN PT, R19, R60, 0x2, 0x1f ;  /* 0x08401f003c137f89 */ /* 0x000f6200000e0000 */
        /* <DEDUP_REMOVED lines=11> */
[----:B------:R-:W-:Y:S02]  /*cb80*/  FFMA.FTZ R7, R7, R12, R62 ;  /* 0x0000000c07077223 */ /* 0x000fe4000001003e */
[----:B-----5:R-:W-:Y:S01]  /*cb90*/  @!P0 FADD.FTZ R60, R60, R19 ;  /* 0x000000133c3c8221 */ /* 0x020fe20000010000 */
[----:B------:R-:W2:Y:S01]  /*cba0*/  SHFL.DOWN PT, R18, R61, 0x4, 0x1f ;  /* 0x08801f003d127f89 */ /* 0x000ea200000e0000 */
[----:B------:R-:W-:Y:S01]  /*cbb0*/  ISETP.GT.AND P0, PT, R122, 0x1b, PT ;  /* 0x0000001b7a00780c */ /* 0x000fe20003f04270 */
[----:B------:R-:W-:-:S02]  /*cbc0*/  FADD.FTZ R89, R28, R89 ;  /* 0x000000591c597221 */ /* 0x000fc40000010000 */
[----:B------:R-:W5:Y:S01]  /*cbd0*/  SHFL.DOWN PT, R19, R60, 0x4, 0x1f ;  /* 0x08801f003c137f89 */ /* 0x000f6200000e0000 */
        /* <DEDUP_REMOVED lines=10> */
[----:B--2---:R-:W-:Y:S02]  /*cc80*/  @!P0 FADD.FTZ R61, R61, R18 ;  /* 0x000000123d3d8221 */ /* 0x004fe40000010000 */
[----:B-----5:R-:W-:Y:S01]  /*cc90*/  @!P0 FADD.FTZ R60, R60, R19 ;  /* 0x000000133c3c8221 */ /* 0x020fe20000010000 */
[----:B------:R-:W-:-:S02]  /*cca0*/  ISETP.GT.AND P0, PT, R122, 0x17, PT ;  /* 0x000000177a00780c */ /* 0x000fc40003f04270 */
[----:B------:R-:W2:Y:S04]  /*ccb0*/  SHFL.DOWN PT, R18, R61, 0x8, 0x1f ;  /* 0x09001f003d127f89 */ /* 0x000ea800000e0000 */
[----:B------:R-:W5:Y:S07]  /*ccc0*/  SHFL.DOWN PT, R19, R60, 0x8, 0x1f ;  /* 0x09001f003c137f89 */ /* 0x000f6e00000e0000 */
[----:B--2---:R-:W-:-:S02]  /*ccd0*/  @!P0 FADD.FTZ R61, R61, R18 ;  /* 0x000000123d3d8221 */ /* 0x004fc40000010000 */
[----:B-----5:R-:W-:-:S03]  /*cce0*/  @!P0 FADD.FTZ R60, R60, R19 ;  /* 0x000000133c3c8221 */ /* 0x020fc60000010000 */
[----:B------:R-:W2:Y:S01]  /*ccf0*/  SHFL.DOWN PT, R18, R61, 0x10, 0x1f ;  /* 0x0a001f003d127f89 */ /* 0x000ea200000e0000 */
[----:B------:R-:W-:-:S03]  /*cd00*/  ISETP.GT.AND P0, PT, R122, 0xf, PT ;  /* 0x0000000f7a00780c */ /* 0x000fc60003f04270 */
[----:B------:R-:W5:Y:S10]  /*cd10*/  SHFL.DOWN PT, R19, R60, 0x10, 0x1f ;  /* 0x0a001f003c137f89 */ /* 0x000f7400000e0000 */
[----:B--2---:R-:W-:-:S02]  /*cd20*/  @!P0 FADD.FTZ R61, R61, R18 ;  /* 0x000000123d3d8221 */ /* 0x004fc40000010000 */
[----:B-----5:R-:W-:-:S03]  /*cd30*/  @!P0 FADD.FTZ R60, R60, R19 ;  /* 0x000000133c3c8221 */ /* 0x020fc60000010000 */
[----:B------:R-:W-:Y:S02]  /*cd40*/  MOV R2, R61 ;  /* 0x0000003d00027202 */ /* 0x000fe40000000f00 */
[----:B------:R-:W-:-:S05]  /*cd50*/  MOV R3, R60 ;  /* 0x0000003c00037202 */ /* 0x000fca0000000f00 */
[----:B------:R2:W-:Y:S04]  /*cd60*/  @!P1 STS.64 [R227.X8+0x6308], R2 ;  /* 0x00630802e3009388 */ /* 0x0005e80000008a00 */
[----:B------:R-:W-:Y:S06]  /*cd70*/  BAR.SYNC.DEFER_BLOCKING 0x0 ;  /* 0x0000000000007b1d */ /* 0x000fec0000010000 */
[----:B------:R-:W-:Y:S05]  /*cd80*/  @P2 BRA `(.L_x_5642) ;  /* 0x000000b000002947 */ /* 0x000fea0003800000 */
[----:B------:R-:W-:Y:S01]  /*cd90*/  ULDC UR34, c[0x0][0x174] ;  /* 0x00005d0000227ab9 */ /* 0x000fe20000000800 */
[----:B------:R-:W5:Y:S01]  /*cda0*/  LDS.64 R4, [0x6310] ;  /* 0x00631000ff047984 */ /* 0x000f620000000a00 */
[----:B------:R-:W-:-:S02]  /*cdb0*/  UISETP.NE.AND UP0, UPT, UR13, UR34, UPT ;  /* 0x000000220d00728c */ /* 0x000fc4000bf05270 */
[----:B------:R-:W-:-:S04]  /*cdc0*/  USHF.L.U32 UR34, UR6, 0x3, URZ ;  /* 0x0000000306227899 */ /* 0x000fc8000800063f */
[----:B------:R-:W-:-:S13]  /*cdd0*/  PLOP3.LUT P0, PT, PT, PT, UP0, 0x80, 0x0 ;  /* 0x000000000000781c */ /* 0x000fda0003f0f008 */
[----:B------:R-:W2:Y:S02]  /*cde0*/  @P0 LDS.64 R6, [UR34+0x8d60] ;  /* 0x008d6022ff060984 */ /* 0x000ea40008000a00 */
[----:B--2--5:R-:W-:Y:S02]  /*cdf0*/  FADD.FTZ R3, R3, R5 ;  /* 0x0000000503037221 */ /* 0x024fe40000010000 */
[----:B------:R-:W-:Y:S02]  /*ce00*/  FADD.FTZ R2, R2, R4 ;  /* 0x0000000402027221 */ /* 0x000fe40000010000 */
[----:B------:R-:W-:Y:S02]  /*ce10*/  @P0 FADD.FTZ R3, R3, R7 ;  /* 0x0000000703030221 */ /* 0x000fe40000010000 */
[----:B------:R-:W-:-:S05]  /*ce20*/  @P0 FADD.FTZ R2, R2, R6 ;  /* 0x0000000602020221 */ /* 0x000fca0000010000 */
[----:B------:R2:W-:Y:S02]  /*ce30*/  STS.64 [UR34+0x8d60], R2 ;  /* 0x008d6002ff007988 */ /* 0x0005e40008000a22 */
.L_x_5642:
[----:B------:R-:W-:Y:S05]  /*ce40*/  BSYNC B0 ;  /* 0x0000000000007941 */ /* 0x000fea0003800000 */
.L_x_5641:
        /* <DEDUP_REMOVED lines=8> */
.L_x_5542:
        /* <DEDUP_REMOVED lines=12> */
[----:B------:R-:W-:Y:S01]  /*cf90*/  UIMAD.WIDE.U32 UR4, UR27, UR34, URZ ;  /* 0x000000221b0472a5 */ /* 0x000fe2000f8e003f */
[----:B------:R-:W-:Y:S01]  /*cfa0*/  F2FP.BF16.PACK_AB R219, R219, R220 ;  /* 0x000000dcdbdb723e */ /* 0x000fe200000010ff */
[----:B------:R-:W-:Y:S01]  /*cfb0*/  UIMAD UR6, UR26, UR36, URZ ;  /* 0x000000241a0672a4 */ /* 0x000fe2000f8e023f */
[----:B------:R-:W-:Y:S01]  /*cfc0*/  F2FP.BF16.PACK_AB R82, R82, R83 ;  /* 0x000000535252723e */ /* 0x000fe200000010ff */
[----:B------:R-:W-:Y:S01]  /*cfd0*/  UIMAD.WIDE.U32 UR34, UR27, UR36, URZ ;  /* 0x000000241b2272a5 */ /* 0x000fe2000f8e003f */
[----:B------:R-:W-:Y:S01]  /*cfe0*/  F2FP.BF16.PACK_AB R80, R80, R81 ;  /* 0x000000515050723e */ /* 0x000fe200000010ff */
[----:B------:R-:W-:Y:S01]  /*cff0*/  UIMAD UR6, UR27, UR37, UR6 ;  /* 0x000000251b0672a4 */ /* 0x000fe2000f8e0206 */
        /* <DEDUP_REMOVED lines=8> */
[----:B------:R-:W-:-:S02]  /*d080*/  MOV R4, UR11 ;  /* 0x0000000b00047c02 */ /* 0x000fc40008000f00 */
[----:B------:R-:W-:Y:S01]  /*d090*/  SHF.R.S32.HI R22, RZ, 0x1f, R119 ;  /* 0x0000001fff167819 */ /* 0x000fe20000011477 */
        /* <DEDUP_REMOVED lines=17> */
[----:B------:R-:W-:Y:S01]  /*d1b0*/  STS.U16 [R118+0x1e], R5 ;  /* 0x00001e0576007388 */ /* 0x000fe20000000400 */
[----:B------:R-:W-:-:S06]  /*d1c0*/  NOP ;  /* 0x0000000000007918 */ /* 0x000fcc0000000000 */
[----:B------:R-:W-:Y:S01]  /*d1d0*/  LDS.U16 R9, [R252] ;  /* 0x00000000fc097984 */ /* 0x000fe20000000400 */
[----:B0-----:R-:W-:-:S03]  /*d1e0*/  IADD3 R2, P2, R119, UR12, RZ ;  /* 0x0000000c77027c10 */ /* 0x001fc6000ff5e0ff */
        /* <DEDUP_REMOVED lines=33> */
.L_x_5645:
[----:B------:R-:W-:Y:S05]  /*d400*/  BSYNC B0 ;  /* 0x0000000000007941 */ /* 0x000fea0003800000 */
.L_x_5644:
        /* <DEDUP_REMOVED lines=24> */
[----:B0-----:R-:W-:-:S02]  /*d590*/  MOV R6, UR10 ;  /* 0x0000000a00067c02 */ /* 0x001fc40008000f00 */
        /* <DEDUP_REMOVED lines=35> */
[----:B------:R-:W-:Y:S01]  /*d7d0*/  LEA R24, R122, R7, 0x4 ;  /* 0x000000077a187211 */ /* 0x000fe200078e20ff */
[----:B------:R-:W-:Y:S03]  /*d7e0*/  @!P2 STG.E.U16 [R4.64+-0x540], R31 ;  /* 0xfffac01f0400a986 */ /* 0x000fe6000c101528 */
[C---:B------:R-:W-:Y:S01]  /*d7f0*/  IADD3 R7, R24.reuse, 0x2, RZ ;  /* 0x0000000218077810 */ /* 0x040fe20007ffe0ff */
[----:B------:R-:W-:Y:S01]  /*d800*/  @!P3 STG.E.U16 [R4.64+-0x500], R33 ;  /* 0xfffb00210400b986 */ /* 0x000fe2000c101528 */
[----:B------:R-:W-:-:S02]  /*d810*/  IADD3 R6, R24, 0x1, RZ ;  /* 0x0000000118067810 */ /* 0x000fc40007ffe0ff */
[----:B------:R-:W-:Y:S01]  /*d820*/  IADD3 R9, R24, 0x3, RZ ;  /* 0x0000000318097810 */ /* 0x000fe20007ffe0ff */
[----:B------:R-:W-:Y:S01]  /*d830*/  @!P4 STG.E.U16 [R4.64+-0x4c0], R35 ;  /* 0xfffb40230400c986 */ /* 0x000fe2000c101528 */
[-C--:B------:R-:W-:Y:S02]  /*d840*/  LEA.HI.SX32 R6, R6, R24.reuse, 0x1b ;  /* 0x0000001806067211 */ /* 0x080fe400078fdaff */
[C---:B------:R-:W-:Y:S01]  /*d850*/  IADD3 R10, R24.reuse, 0x4, RZ ;  /* 0x00000004180a7810 */ /* 0x040fe20007ffe0ff */
[----:B------:R-:W-:Y:S01]  /*d860*/  @!P5 STG.E.U16 [R4.64+-0x480], R37 ;  /* 0xfffb80250400d986 */ /* 0x000fe2000c101528 */
[C---:B0-----:R-:W-:Y:S02]  /*d870*/  IADD3 R11, R24.reuse, 0x5, RZ ;  /* 0x00000005180b7810 */ /* 0x041fe40007ffe0ff */
[----:B------:R-:W-:Y:S01]  /*d880*/  LEA.HI.SX32 R9, R9, R24, 0x1b ;  /* 0x0000001809097211 */ /* 0x000fe200078fdaff */
[----:B------:R0:W-:Y:S01]  /*d890*/  @!P6 STG.E.U16 [R4.64+-0x440], R39 ;  /* 0xfffbc0270400e986 */ /* 0x0001e2000c101528 */
[----:B------:R-:W-:-:S02]  /*d8a0*/  IADD3 R12, R24, 0x6, RZ ;  /* 0x00000006180c7810 */ /* 0x000fc40007ffe0ff */
[----:B-1----:R-:W-:Y:S02]  /*d8b0*/  IADD3 R13, R24, 0x7, RZ ;  /* 0x00000007180d7810 */ /* 0x002fe40007ffe0ff */
[----:B------:R-:W-:Y:S02]  /*d8c0*/  SHF.L.U32 R6, R6, 0x1, RZ ;  /* 0x0000000106067819 */ /* 0x000fe400000006ff */
[C---:B------:R-:W-:Y:S02]  /*d8d0*/  IADD3 R14, R24.reuse, 0x8, RZ ;  /* 0x00000008180e7810 */ /* 0x040fe40007ffe0ff */
[C---:B---3--:R-:W-:Y:S02]  /*d8e0*/  IADD3 R15, R24.reuse, 0x9, RZ ;  /* 0x00000009180f7810 */ /* 0x048fe40007ffe0ff */
[----:B------:R-:W-:Y:S02]  /*d8f0*/  IADD3 R16, R24, 0xa, RZ ;  /* 0x0000000a18107810 */ /* 0x000fe40007ffe0ff */
[----:B0-----:R-:W-:-:S02]  /*d900*/  F2FP.BF16.PACK_AB R4, R91, R90 ;  /* 0x0000005a5b04723e */ /* 0x001fc400000010ff */
        /* <DEDUP_REMOVED lines=9> */
[C---:B------:R-:W-:Y:S02]  /*d9a0*/  PRMT R25, R4.reuse, 0x7610, R25 ;  /* 0x0000761004197816 */ /* 0x040fe40000000019 */
[----:B------:R-:W-:Y:S02]  /*d9b0*/  PRMT R26, R4, 0x7632, R26 ;  /* 0x00007632041a7816 */ /* 0x000fe4000000001a */
        /* <DEDUP_REMOVED lines=11> */
[----:B------:R-:W-:Y:S02]  /*da70*/  F2FP.BF16.PACK_AB R5, R93, R92 ;  /* 0x0000005c5d05723e */ /* 0x000fe400000010ff */
[----:B------:R-:W-:-:S02]  /*da80*/  SHF.L.U32 R11, R11, 0x1, RZ ;  /* 0x000000010b0b7819 */ /* 0x000fc400000006ff */
[----:B------:R-:W-:Y:S02]  /*da90*/  SHF.L.U32 R12, R12, 0x1, RZ ;  /* 0x000000010c0c7819 */ /* 0x000fe400000006ff */
[----:B------:R-:W-:Y:S02]  /*daa0*/  SHF.L.U32 R13, R13, 0x1, RZ ;  /* 0x000000010d0d7819 */ /* 0x000fe400000006ff */
[----:B------:R-:W-:Y:S02]  /*dab0*/  SHF.L.U32 R14, R14, 0x1, RZ ;  /* 0x000000010e0e7819 */ /* 0x000fe400000006ff */
[----:B------:R-:W-:Y:S02]  /*dac0*/  SHF.L.U32 R15, R15, 0x1, RZ ;  /* 0x000000010f0f7819 */ /* 0x000fe400000006ff */
[----:B------:R-:W-:Y:S02]  /*dad0*/  SHF.L.U32 R16, R16, 0x1, RZ ;  /* 0x0000000110107819 */ /* 0x000fe400000006ff */
[----:B------:R-:W-:-:S02]  /*dae0*/  SHF.L.U32 R17, R17, 0x1, RZ ;  /* 0x0000000111117819 */ /* 0x000fc400000006ff */
[----:B------:R-:W-:Y:S02]  /*daf0*/  SHF.L.U32 R18, R18, 0x1, RZ ;  /* 0x0000000112127819 */ /* 0x000fe400000006ff */
[----:B------:R-:W-:Y:S02]  /*db00*/  SHF.L.U32 R19, R19, 0x1, RZ ;  /* 0x0000000113137819 */ /* 0x000fe400000006ff */
[----:B------:R-:W-:Y:S02]  /*db10*/  SHF.L.U32 R20, R20, 0x1, RZ ;  /* 0x0000000114147819 */ /* 0x000fe400000006ff */
[----:B------:R-:W-:Y:S01]  /*db20*/  SHF.L.U32 R21, R21, 0x1, RZ ;  /* 0x0000000115157819 */ /* 0x000fe200000006ff */
[----:B--2---:R-:W-:Y:S01]  /*db30*/  FADD.FTZ R0, R84, R8 ;  /* 0x0000000854007221 */ /* 0x004fe20000010000 */
[----:B------:R-:W-:Y:S02]  /*db40*/  LEA.HI.SX32 R8, R7, R24, 0x1b ;  /* 0x0000001807087211 */ /* 0x000fe400078fdaff */
[----:B------:R-:W-:Y:S01]  /*db50*/  F2FP.BF16.PACK_AB R84, R85, R84 ;  /* 0x000000545554723e */ /* 0x000fe200000010ff */
[----:B------:R-:W-:Y:S01]  /*db60*/  BAR.SYNC.DEFER_BLOCKING 0x0 ;  /* 0x0000000000007b1d */ /* 0x000fe20000010000 */
[----:B------:R-:W-:Y:S01]  /*db70*/  FADD.FTZ R7, R0, R85 ;  /* 0x0000005500077221 */ /* 0x000fe20000010000 */
[----:B------:R-:W-:-:S03]  /*db80*/  SHF.L.U32 R8, R8, 0x1, RZ ;  /* 0x0000000108087819 */ /* 0x000fc600000006ff */
        /* <DEDUP_REMOVED lines=11> */
[----:B------:R-:W-:Y:S03]  /*dc40*/  STS.U16 [R118], R84 ;  /* 0x0000005476007388 */ /* 0x000fe60000000400 */
[----:B------:R-:W-:Y:S01]  /*dc50*/  FADD.FTZ R91, R90, R91 ;  /* 0x0000005b5a5b7221 */ /* 0x000fe20000010000 */
[----:B------:R0:W-:Y:S03]  /*dc60*/  STS.U16 [R6+0x2], R7 ;  /* 0x0000020706007388 */ /* 0x0001e60000000400 */
[----:B------:R-:W-:Y:S01]  /*dc70*/  FADD.FTZ R92, R91, R92 ;  /* 0x0000005c5b5c7221 */ /* 0x000fe20000010000 */
[----:B------:R1:W-:Y:S03]  /*dc80*/  STS.U16 [R8+0x4], R86 ;  /* 0x0000045608007388 */ /* 0x0003e60000000400 */
[----:B------:R-:W-:Y:S01]  /*dc90*/  FADD.FTZ R93, R92, R93 ;  /* 0x0000005d5c5d7221 */ /* 0x000fe20000010000 */
[----:B------:R2:W-:Y:S03]  /*dca0*/  STS.U16 [R9+0x6], R23 ;  /* 0x0000061709007388 */ /* 0x0005e60000000400 */
[----:B------:R-:W-:Y:S01]  /*dcb0*/  FADD.FTZ R94, R93, R94 ;  /* 0x0000005e5d5e7221 */ /* 0x000fe20000010000 */
[C---:B0-----:R-:W-:Y:S01]  /*dcc0*/  PRMT R7, R5.reuse, 0x7610, R7 ;  /* 0x0000761005077816 */ /* 0x041fe20000000007 */
[----:B------:R0:W-:Y:S01]  /*dcd0*/  STS.U16 [R10+0x8], R88 ;  /* 0x000008580a007388 */ /* 0x0001e20000000400 */
[----:B------:R-:W-:Y:S01]  /*dce0*/  PRMT R6, R5, 0x7632, R6 ;  /* 0x0000763205067816 */ /* 0x000fe20000000006 */
[----:B------:R-:W-:Y:S01]  /*dcf0*/  FADD.FTZ R95, R94, R95 ;  /* 0x0000005f5e5f7221 */ /* 0x000fe20000010000 */
[----:B-1----:R-:W-:Y:S01]  /*dd00*/  PRMT R8, R4, 0x7610, R8 ;  /* 0x0000761004087816 */ /* 0x002fe20000000008 */
[----:B------:R-:W-:Y:S01]  /*dd10*/  STS.U16 [R11+0xa], R24 ;  /* 0x00000a180b007388 */ /* 0x000fe20000000400 */
[----:B------:R-:W-:-:S02]  /*dd20*/  F2FP.BF16.PACK_AB R5, R99, R98 ;  /* 0x000000626305723e */ /* 0x000fc400000010ff */
[----:B--2---:R-:W-:Y:S01]  /*dd30*/  PRMT R9, R4, 0x7632, R9 ;  /* 0x0000763204097816 */ /* 0x004fe20000000009 */
[----:B------:R1:W-:Y:S01]  /*dd40*/  STS.U16 [R12+0xc], R25 ;  /* 0x00000c190c007388 */ /* 0x0003e20000000400 */
[----:B------:R-:W-:Y:S01]  /*dd50*/  F2FP.BF16.PACK_AB R4, R97, R96 ;  /* 0x000000606104723e */ /* 0x000fe200000010ff */
[----:B------:R-:W-:Y:S02]  /*dd60*/  FADD.FTZ R96, R95, R96 ;  /* 0x000000605f607221 */ /* 0x000fe40000010000 */
[----:B------:R-:W-:Y:S01]  /*dd70*/  STS.U16 [R13+0xe], R26 ;  /* 0x00000e1a0d007388 */ /* 0x000fe20000000400 */
[----:B0-----:R-:W-:Y:S01]  /*dd80*/  PRMT R10, R4, 0x7610, R10 ;  /* 0x00007610040a7816 */ /* 0x001fe2000000000a */
[----:B------:R-:W-:Y:S02]  /*dd90*/  FADD.FTZ R97, R96, R97 ;  /* 0x0000006160617221 */ /* 0x000fe40000010000 */
[----:B------:R-:W-:Y:S01]  /*dda0*/  STS.U16 [R14+0x10], R7 ;  /* 0x000010070e007388 */ /* 0x000fe20000000400 */
[----:B-1----:R-:W-:Y:S01]  /*ddb0*/  PRMT R12, R4, 0x7632, R12 ;  /* 0x00007632040c7816 */ /* 0x002fe2000000000c */
[----:B------:R-:W-:-:S02]  /*ddc0*/  FADD.FTZ R98, R97, R98 ;  /* 0x0000006261627221 */ /* 0x000fc40000010000 */
[----:B------:R0:W-:Y:S01]  /*ddd0*/  STS.U16 [R15+0x12], R6 ;  /* 0x000012060f007388 */ /* 0x0001e20000000400 */
[----:B------:R-:W-:Y:S01]  /*dde0*/  MOV R4, UR11 ;  /* 0x0000000b00047c02 */ /* 0x000fe20008000f00 */
[----:B------:R-:W-:Y:S01]  /*ddf0*/  UIADD3 UR11, UR35, UR6, URZ ;  /* 0x00000006230b7290 */ /* 0x000fe2000fffe03f */
[----:B------:R-:W-:Y:S01]  /*de00*/  IADD3.X R25, R22, -0x1, RZ, P1, !PT ;  /* 0xffffffff16197810 */ /* 0x000fe20000ffe4ff */
        /* <DEDUP_REMOVED lines=43> */
.L_x_5647:
[----:B------:R-:W-:Y:S05]  /*e0c0*/  BSYNC B0 ;  /* 0x0000000000007941 */ /* 0x000fea0003800000 */
.L_x_5646:
        /* <DEDUP_REMOVED lines=58> */
.L_x_5541:
        /* <DEDUP_REMOVED lines=9> */
[----:B-1----:R-:W-:Y:S02]  /*e500*/  ISETP.NE.AND P2, PT, R6, RZ, PT ;  /* 0x000000ff0600720c */ /* 0x002fe40003f45270 */
[----:B----4-:R-:W-:-:S11]  /*e510*/  ISETP.NE.AND P3, PT, R7, RZ, PT ;  /* 0x000000ff0700720c */ /* 0x010fd60003f65270 */
[----:B------:R-:W-:-:S04]  /*e520*/  @!P2 SHF.R.S32.HI R6, RZ, 0x1f, R7 ;  /* 0x0000001fff06a819 */ /* 0x000fc80000011407 */
        /* <DEDUP_REMOVED lines=20> */
.L_x_5650:
[----:B------:R-:W-:Y:S05]  /*e670*/  BSYNC B0 ;  /* 0x0000000000007941 */ /* 0x000fea0003800000 */
.L_x_5649:
        /* <DEDUP_REMOVED lines=31> */
.L_x_5652:
[----:B------:R-:W3:Y:S02]  /*e870*/  S2R R7, SR_TID.X ;  /* 0x0000000000077919 */ /* 0x000ee40000002100 */
.L_x_5653:
[----:B------:R-:W-:Y:S05]  /*e880*/  BSYNC B0 ;  /* 0x0000000000007941 */ /* 0x000fea0003800000 */
.L_x_5651:
[----:B---3--:R-:W-:-:S13]  /*e890*/  ISETP.GE.AND P0, PT, R7, c[0x0][0x16c], PT ;  /* 0x00005b0007007a0c */ /* 0x008fda0003f06270 */
[----:B------:R-:W-:Y:S05]  /*e8a0*/  @P0 EXIT ;  /* 0x000000000000094d */ /* 0x000fea0003800000 */
[----:B------:R-:W-:Y:S02]  /*e8b0*/  ULDC.64 UR6, c[0x0][0x288] ;  /* 0x0000a20000067ab9 */ /* 0x000fe40000000a00 */
[----:B------:R-:W-:Y:S02]  /*e8c0*/  UIMAD UR28, UR28, UR6, URZ ;  /* 0x000000061c1c72a4 */ /* 0x000fe4000f8e023f */
[----:B------:R-:W-:Y:S02]  /*e8d0*/  UIMAD.WIDE.U32 UR4, UR29, UR6, URZ ;  /* 0x000000061d0472a5 */ /* 0x000fe4000f8e003f */
[----:B------:R-:W-:-:S04]  /*e8e0*/  UIMAD UR6, UR29, UR7, UR28 ;  /* 0x000000071d0672a4 */ /* 0x000fc8000f8e021c */
[----:B------:R-:W-:Y:S02]  /*e8f0*/  UIADD3 UR6, UR5, UR6, URZ ;  /* 0x0000000605067290 */ /* 0x000fe4000fffe03f */
.L_x_5654:
[----:B-1----:R3:W4:Y:S01]  /*e900*/  LDS.64 R8, [R7.X8+0x8d60] ;  /* 0x008d600007087984 */ /* 0x0027220000008a00 */
[----:B------:R-:W-:Y:S02]  /*e910*/  SHF.R.S32.HI R0, RZ, 0x1f, R7 ;  /* 0x0000001fff007819 */ /* 0x000fe40000011407 */
[----:B-1----:R-:W-:Y:S02]  /*e920*/  MOV R2, UR4 ;  /* 0x0000000400027c02 */ /* 0x002fe40008000f00 */
[----:B------:R-:W-:Y:S01]  /*e930*/  MOV R5, UR6 ;  /* 0x0000000600057c02 */ /* 0x000fe20008000f00 */
[----:B------:R-:W-:Y:S01]  /*e940*/  IMAD R0, R0, c[0x0][0x290], RZ ;  /* 0x0000a40000007a24 */ /* 0x000fe200078e02ff */
[----:B------:R-:W-:Y:S02]  /*e950*/  MOV R4, R2 ;  /* 0x0000000200047202 */ /* 0x000fe40000000f00 */
[----:B------:R-:W-:Y:S01]  /*e960*/  MOV R3, UR5 ;  /* 0x0000000500037c02 */ /* 0x000fe20008000f00 */
[C---:B------:R-:W-:Y:S01]  /*e970*/  IMAD R3, R7.reuse, c[0x0][0x294], R0 ;  /* 0x0000a50007037a24 */ /* 0x040fe200078e0200 */
[----:B------:R-:W-:Y:S01]  /*e980*/  YIELD ;  /* 0x0000000000007946 */ /* 0x000fe20003800000 */
[C---:B------:R-:W-:Y:S01]  /*e990*/  IMAD.WIDE.U32 R4, R7.reuse, c[0x0][0x290], R4 ;  /* 0x0000a40007047a25 */ /* 0x040fe200078e0004 */
[----:B---3--:R-:W-:-:S04]  /*e9a0*/  IADD3 R7, R7, c[0x0][0x0], RZ ;  /* 0x0000000007077a10 */ /* 0x008fc80007ffe0ff */
[----:B------:R-:W-:Y:S02]  /*e9b0*/  IADD3 R3, R5, R3, RZ ;  /* 0x0000000305037210 */ /* 0x000fe40007ffe0ff */
[----:B------:R-:W-:-:S04]  /*e9c0*/  LEA R2, P0, R4, c[0x0][0x310], 0x3 ;  /* 0x0000c40004027a11 */ /* 0x000fc800078018ff */
[----:B------:R-:W-:Y:S02]  /*e9d0*/  LEA.HI.X R3, R4, c[0x0][0x314], R3, 0x3, P0 ;  /* 0x0000c50004037a11 */ /* 0x000fe400000f1c03 */
[----:B------:R-:W-:-:S03]  /*e9e0*/  ISETP.GE.AND P0, PT, R7, c[0x0][0x16c], PT ;  /* 0x00005b0007007a0c */ /* 0x000fc60003f06270 */
[----:B----4-:R1:W-:Y:S04]  /*e9f0*/  RED.E.ADD.F32.FTZ.RN.STRONG.GPU [R2.64], R8 ;  /* 0x000000080200798e */ /* 0x0103e8000c10e7a8 */
[----:B------:R1:W-:Y:S06]  /*ea00*/  RED.E.ADD.F32.FTZ.RN.STRONG.GPU [R2.64+0x4], R9 ;  /* 0x000004090200798e */ /* 0x0003ec000c10e7a8 */
[----:B------:R-:W-:Y:S05]  /*ea10*/  @!P0 BRA `(.L_x_5654) ;  /* 0xfffffee000008947 */ /* 0x000fea000383ffff */
[----:B------:R-:W-:Y:S05]  /*ea20*/  EXIT ;  /* 0x000000000000794d */ /* 0x000fea0003800000 */
.L_x_5547:
[----:B------:R-:W-:Y:S01]  /*ea30*/  HFMA2.MMA R66, -RZ, RZ, 0, 5.9604644775390625e-08 ;  /* 0x00000001ff427435 */ /* 0x000fe200000001ff */
[----:B------:R-:W-:-:S02]  /*ea40*/  MOV R65, R241 ;  /* 0x000000f100417202 */ /* 0x000fc40000000f00 */
[----:B------:R-:W-:Y:S02]  /*ea50*/  MOV R245, RZ ;  /* 0x000000ff00f57202 */ /* 0x000fe40000000f00 */
[----:B------:R-:W-:Y:S02]  /*ea60*/  MOV R244, 0xffffffff ;  /* 0xffffffff00f47802 */ /* 0x000fe40000000f00 */
[----:B------:R-:W-:Y:S02]  /*ea70*/  MOV R64, 0xea90 ;  /* 0x0000ea9000407802 */ /* 0x000fe40000000f00 */
[----:B0-2--5:R-:W-:Y:S05]  /*ea80*/  CALL.REL.NOINC `($__internal_134_$__cuda_sm70_shflsync_up) ;  /* 0x00001d5000007944 */ /* 0x025fea0003c00000 */
[----:B-1----:R-:W-:Y:S01]  /*ea90*/  MOV R67, R66 ;  /* 0x0000004200437202 */ /* 0x002fe20000000f00 */
[----:B------:R-:W-:Y:S05]  /*eaa0*/  BRA `(.L_x_5655) ;  /* 0xffff7c5000007947 */ /* 0x000fea000383ffff */
.L_x_5548:
[----:B------:R-:W-:Y:S01]  /*eab0*/  HFMA2.MMA R66, -RZ, RZ, 0, 5.9604644775390625e-08 ;  /* 0x00000001ff427435 */ /* 0x000fe200000001ff */
[----:B------:R-:W-:Y:S02]  /*eac0*/  MOV R65, R68 ;  /* 0x0000004400417202 */ /* 0x000fe40000000f00 */
[----:B------:R-:W-:Y:S02]  /*ead0*/  MOV R245, RZ ;  /* 0x000000ff00f57202 */ /* 0x000fe40000000f00 */
[----:B------:R-:W-:-:S02]  /*eae0*/  MOV R244, 0xffffffff ;  /* 0xffffffff00f47802 */ /* 0x000fc40000000f00 */
[----:B------:R-:W-:Y:S02]  /*eaf0*/  MOV R64, 0xeb10 ;  /* 0x0000eb1000407802 */ /* 0x000fe40000000f00 */
[----:B0123-5:R-:W-:Y:S05]  /*eb00*/  CALL.REL.NOINC `($__internal_134_$__cuda_sm70_shflsync_up) ;  /* 0x00001cd000007944 */ /* 0x02ffea0003c00000 */
[----:B-1----:R-:W-:Y:S01]  /*eb10*/  MOV R70, R66 ;  /* 0x0000004200467202 */ /* 0x002fe20000000f00 */
[----:B------:R-:W-:Y:S01]  /*eb20*/  HFMA2.MMA R66, -RZ, RZ, 0, 5.9604644775390625e-08 ;  /* 0x00000001ff427435 */ /* 0x000fe200000001ff */
[----:B------:R-:W-:Y:S02]  /*eb30*/  MOV R65, R69 ;  /* 0x0000004500417202 */ /* 0x000fe40000000f00 */
[----:B------:R-:W-:Y:S02]  /*eb40*/  MOV R245, RZ ;  /* 0x000000ff00f57202 */ /* 0x000fe40000000f00 */
[----:B------:R-:W-:Y:S02]  /*eb50*/  MOV R244, 0xffffffff ;  /* 0xffffffff00f47802 */ /* 0x000fe40000000f00 */
[----:B------:R-:W-:Y:S02]  /*eb60*/  MOV R64, 0xeb80 ;  /* 0x0000eb8000407802 */ /* 0x000fe40000000f00 */
[----:B------:R-:W-:Y:S05]  /*eb70*/  CALL.REL.NOINC `($__internal_134_$__cuda_sm70_shflsync_up) ;  /* 0x00001c6000007944 */ /* 0x000fea0003c00000 */
[----:B-1----:R-:W-:Y:S01]  /*eb80*/  MOV R71, R66 ;  /* 0x0000004200477202 */ /* 0x002fe20000000f00 */
[----:B------:R-:W-:Y:S01]  /*eb90*/  HFMA2.MMA R66, -RZ, RZ, 0, 5.9604644775390625e-08 ;  /* 0x00000001ff427435 */ /* 0x000fe200000001ff */
[----:B------:R-:W-:-:S02]  /*eba0*/  MOV R65, R242 ;  /* 0x000000f200417202 */ /* 0x000fc40000000f00 */
[----:B------:R-:W-:Y:S02]  /*ebb0*/  MOV R245, RZ ;  /* 0x000000ff00f57202 */ /* 0x000fe40000000f00 */
[----:B------:R-:W-:Y:S02]  /*ebc0*/  MOV R244, 0xffffffff ;  /* 0xffffffff00f47802 */ /* 0x000fe40000000f00 */
[----:B------:R-:W-:Y:S02]  /*ebd0*/  MOV R64, 0xebf0 ;  /* 0x0000ebf000407802 */ /* 0x000fe40000000f00 */
[----:B------:R-:W-:Y:S05]  /*ebe0*/  CALL.REL.NOINC `($__internal_134_$__cuda_sm70_shflsync_up) ;  /* 0x00001bf000007944 */ /* 0x000fea0003c00000 */
[----:B------:R-:W-:Y:S01]  /*ebf0*/  FMUL.FTZ R65, R68, R71 ;  /* 0x0000004744417220 */ /* 0x000fe20000410000 */
        /* <DEDUP_REMOVED lines=19> */
[----:B------:R-:W-:Y:S05]  /*ed30*/  CALL.REL.NOINC `($__internal_134_$__cuda_sm70_shflsync_up) ;  /* 0x00001aa000007944 */ /* 0x000fea0003c00000 */
[----:B-1----:R-:W-:Y:S01]  /*ed40*/  MOV R67, R66 ;  /* 0x0000004200437202 */ /* 0x002fe20000000f00 */
[----:B------:R-:W-:Y:S01]  /*ed50*/  HFMA2.MMA R66, -RZ, RZ, 0, 1.1920928955078125e-07 ;  /* 0x00000002ff427435 */ /* 0x000fe200000001ff */
[----:B------:R-:W-:Y:S02]  /*ed60*/  MOV R65, R68 ;  /* 0x0000004400417202 */ /* 0x000fe40000000f00 */
[----:B------:R-:W-:-:S02]  /*ed70*/  MOV R245, RZ ;  /* 0x000000ff00f57202 */ /* 0x000fc40000000f00 */
[----:B------:R-:W-:Y:S02]  /*ed80*/  MOV R244, 0xffffffff ;  /* 0xffffffff00f47802 */ /* 0x000fe40000000f00 */
[----:B------:R-:W-:Y:S02]  /*ed90*/  MOV R64, 0xedb0 ;  /* 0x0000edb000407802 */ /* 0x000fe40000000f00 */
[----:B------:R-:W-:Y:S05]  /*eda0*/  CALL.REL.NOINC `($__internal_134_$__cuda_sm70_shflsync_up) ;  /* 0x00001a3000007944 */ /* 0x000fea0003c00000 */
[----:B-1----:R-:W-:Y:S01]  /*edb0*/  MOV R70, R66 ;  /* 0x0000004200467202 */ /* 0x002fe20000000f00 */
[----:B------:R-:W-:Y:S01]  /*edc0*/  HFMA2.MMA R66, -RZ, RZ, 0, 1.1920928955078125e-07 ;  /* 0x00000002ff427435 */ /* 0x000fe200000001ff */
[----:B------:R-:W-:Y:S02]  /*edd0*/  MOV R65, R69 ;  /* 0x0000004500417202 */ /* 0x000fe40000000f00 */
[----:B------:R-:W-:Y:S02]  /*ede0*/  MOV R245, RZ ;  /* 0x000000ff00f57202 */ /* 0x000fe40000000f00 */
[----:B------:R-:W-:Y:S02]  /*edf0*/  MOV R244, 0xffffffff ;  /* 0xffffffff00f47802 */ /* 0x000fe40000000f00 */
[----:B------:R-:W-:-:S02]  /*ee00*/  MOV R64, 0xee20 ;  /* 0x0000ee2000407802 */ /* 0x000fc40000000f00 */
[----:B------:R-:W-:Y:S05]  /*ee10*/  CALL.REL.NOINC `($__internal_134_$__cuda_sm70_shflsync_up) ;  /* 0x000019c000007944 */ /* 0x000fea0003c00000 */
[----:B-1----:R-:W-:Y:S01]  /*ee20*/  MOV R71, R66 ;  /* 0x0000004200477202 */ /* 0x002fe20000000f00 */
[----:B------:R-:W-:Y:S01]  /*ee30*/  HFMA2.MMA R66, -RZ, RZ, 0, 1.1920928955078125e-07 ;  /* 0x00000002ff427435 */ /* 0x000fe200000001ff */
[----:B------:R-:W-:-:S02]  /*ee40*/  MOV R65, R242 ;  /* 0x000000f200417202 */ /* 0x000fc40000000f00 */
[----:B------:R-:W-:Y:S02]  /*ee50*/  MOV R245, RZ ;  /* 0x000000ff00f57202 */ /* 0x000fe40000000f00 */
[----:B------:R-:W-:Y:S02]  /*ee60*/  MOV R244, 0xffffffff ;  /* 0xffffffff00f47802 */ /* 0x000fe40000000f00 */
[----:B------:R-:W-:Y:S02]  /*ee70*/  MOV R64, 0xee90 ;  /* 0x0000ee9000407802 */ /* 0x000fe40000000f00 */
[----:B------:R-:W-:Y:S05]  /*ee80*/  CALL.REL.NOINC `($__internal_134_$__cuda_sm70_shflsync_up) ;  /* 0x0000195000007944 */ /* 0x000fea0003c00000 */
        /* <DEDUP_REMOVED lines=19> */
[----:B------:R-:W-:Y:S05]  /*efc0*/  CALL.REL.NOINC `($__internal_134_$__cuda_sm70_shflsync_up) ;  /* 0x0000181000007944 */ /* 0x000fea0003c00000 */
[----:B-1----:R-:W-:Y:S01]  /*efd0*/  MOV R67, R66 ;  /* 0x0000004200437202 */ /* 0x002fe20000000f00 */
[----:B------:R-:W-:Y:S01]  /*efe0*/  HFMA2.MMA R66, -RZ, RZ, 0, 2.384185791015625e-07 ;  /* 0x00000004ff427435 */ /* 0x000fe200000001ff */
[----:B------:R-:W-:Y:S02]  /*eff0*/  MOV R65, R68 ;  /* 0x0000004400417202 */ /* 0x000fe40000000f00 */
[----:B------:R-:W-:Y:S02]  /*f000*/  MOV R245, RZ ;  /* 0x000000ff00f57202 */ /* 0x000fe40000000f00 */
[----:B------:R-:W-:Y:S02]  /*f010*/  MOV R244, 0xffffffff ;  /* 0xffffffff00f47802 */ /* 0x000fe40000000f00 */
[----:B------:R-:W-:-:S02]  /*f020*/  MOV R64, 0xf040 ;  /* 0x0000f04000407802 */ /* 0x000fc40000000f00 */
[----:B------:R-:W-:Y:S05]  /*f030*/  CALL.REL.NOINC `($__internal_134_$__cuda_sm70_shflsync_up) ;  /* 0x000017a000007944 */ /* 0x000fea0003c00000 */
[----:B-1----:R-:W-:Y:S01]  /*f040*/  MOV R70, R66 ;  /* 0x0000004200467202 */ /* 0x002fe20000000f00 */
[----:B------:R-:W-:Y:S01]  /*f050*/  HFMA2.MMA R66, -RZ, RZ, 0, 2.384185791015625e-07 ;  /* 0x00000004ff427435 */ /* 0x000fe200000001ff */
[----:B------:R-:W-:-:S02]  /*f060*/  MOV R65, R71 ;  /* 0x0000004700417202 */ /* 0x000fc40000000f00 */
[----:B------:R-:W-:Y:S02]  /*f070*/  MOV R245, RZ ;  /* 0x000000ff00f57202 */ /* 0x000fe40000000f00 */
[----:B------:R-:W-:Y:S02]  /*f080*/  MOV R244, 0xffffffff ;  /* 0xffffffff00f47802 */ /* 0x000fe40000000f00 */
[----:B------:R-:W-:Y:S02]  /*f090*/  MOV R64, 0xf0b0 ;  /* 0x0000f0b000407802 */ /* 0x000fe40000000f00 */
[----:B------:R-:W-:Y:S05]  /*f0a0*/  CALL.REL.NOINC `($__internal_134_$__cuda_sm70_shflsync_up) ;  /* 0x0000173000007944 */ /* 0x000fea0003c00000 */
[----:B-1----:R-:W-:Y:S01]  /*f0b0*/  MOV R242, R66 ;  /* 0x0000004200f27202 */ /* 0x002fe20000000f00 */
[----:B------:R-:W-:Y:S01]  /*f0c0*/  HFMA2.MMA R66, -RZ, RZ, 0, 2.384185791015625e-07 ;  /* 0x00000004ff427435 */ /* 0x000fe200000001ff */
[----:B------:R-:W-:Y:S02]  /*f0d0*/  MOV R65, R69 ;  /* 0x0000004500417202 */ /* 0x000fe40000000f00 */
[----:B------:R-:W-:Y:S02]  /*f0e0*/  MOV R245, RZ ;  /* 0x000000ff00f57202 */ /* 0x000fe40000000f00 */
[----:B------:R-:W-:-:S02]  /*f0f0*/  MOV R244, 0xffffffff ;  /* 0xffffffff00f47802 */ /* 0x000fc40000000f00 */
[----:B------:R-:W-:Y:S02]  /*f100*/  MOV R64, 0xf120 ;  /* 0x0000f12000407802 */ /* 0x000fe40000000f00 */
[----:B------:R-:W-:Y:S05]  /*f110*/  CALL.REL.NOINC `($__internal_134_$__cuda_sm70_shflsync_up) ;  /* 0x000016c000007944 */ /* 0x000fea0003c00000 */
        /* <DEDUP_REMOVED lines=17> */
[----:B------:R-:W-:Y:S05]  /*f230*/  CALL.REL.NOINC `($__internal_134_$__cuda_sm70_shflsync_up) ;  /* 0x000015a000007944 */ /* 0x000fea0003c00000 */
[----:B-1----:R-:W-:Y:S01]  /*f240*/  MOV R67, R66 ;  /* 0x0000004200437202 */ /* 0x002fe20000000f00 */
[----:B------:R-:W-:Y:S01]  /*f250*/  HFMA2.MMA R66, -RZ, RZ, 0, 4.76837158203125e-07 ;  /* 0x00000008ff427435 */ /* 0x000fe200000001ff */
[----:B------:R-:W-:Y:S02]  /*f260*/  MOV R65, R68 ;  /* 0x0000004400417202 */ /* 0x000fe40000000f00 */
[----:B------:R-:W-:Y:S02]  /*f270*/  MOV R245, RZ ;  /* 0x000000ff00f57202 */ /* 0x000fe40000000f00 */
[----:B------:R-:W-:Y:S02]  /*f280*/  MOV R244, 0xffffffff ;  /* 0xffffffff00f47802 */ /* 0x000fe40000000f00 */
[----:B------:R-:W-:Y:S02]  /*f290*/  MOV R64, 0xf2b0 ;  /* 0x0000f2b000407802 */ /* 0x000fe40000000f00 */
[----:B------:R-:W-:Y:S05]  /*f2a0*/  CALL.REL.NOINC `($__internal_134_$__cuda_sm70_shflsync_up) ;  /* 0x0000153000007944 */ /* 0x000fea0003c00000 */
[----:B-1----:R-:W-:Y:S01]  /*f2b0*/  MOV R70, R66 ;  /* 0x0000004200467202 */ /* 0x002fe20000000f00 */
[----:B------:R-:W-:Y:S01]  /*f2c0*/  HFMA2.MMA R66, -RZ, RZ, 0, 4.76837158203125e-07 ;  /* 0x00000008ff427435 */ /* 0x000fe200000001ff */
[----:B------:R-:W-:-:S02]  /*f2d0*/  MOV R65, R71 ;  /* 0x0000004700417202 */ /* 0x000fc40000000f00 */
[----:B------:R-:W-:Y:S02]  /*f2e0*/  MOV R245, RZ ;  /* 0x000000ff00f57202 */ /* 0x000fe40000000f00 */
[----:B------:R-:W-:Y:S02]  /*f2f0*/  MOV R244, 0xffffffff ;  /* 0xffffffff00f47802 */ /* 0x000fe40000000f00 */
[----:B------:R-:W-:Y:S02]  /*f300*/  MOV R64, 0xf320 ;  /* 0x0000f32000407802 */ /* 0x000fe40000000f00 */
[----:B------:R-:W-:Y:S05]  /*f310*/  CALL.REL.NOINC `($__internal_134_$__cuda_sm70_shflsync_up) ;  /* 0x000014c000007944 */ /* 0x000fea0003c00000 */
[----:B-1----:R-:W-:Y:S01]  /*f320*/  MOV R242, R66 ;  /* 0x0000004200f27202 */ /* 0x002fe20000000f00 */
[----:B------:R-:W-:Y:S01]  /*f330*/  HFMA2.MMA R66, -RZ, RZ, 0, 4.76837158203125e-07 ;  /* 0x00000008ff427435 */ /* 0x000fe200000001ff */
[----:B------:R-:W-:Y:S02]  /*f340*/  MOV R65, R69 ;  /* 0x0000004500417202 */ /* 0x000fe40000000f00 */
[----:B------:R-:W-:Y:S02]  /*f350*/  MOV R245, RZ ;  /* 0x000000ff00f57202 */ /* 0x000fe40000000f00 */
[----:B------:R-:W-:-:S02]  /*f360*/  MOV R244, 0xffffffff ;  /* 0xffffffff00f47802 */ /* 0x000fc40000000f00 */
[----:B------:R-:W-:Y:S02]  /*f370*/  MOV R64, 0xf390 ;  /* 0x0000f39000407802 */ /* 0x000fe40000000f00 */
[----:B------:R-:W-:Y:S05]  /*f380*/  CALL.REL.NOINC `($__internal_134_$__cuda_sm70_shflsync_up) ;  /* 0x0000145000007944 */ /* 0x000fea0003c00000 */
        /* <DEDUP_REMOVED lines=19> */
[----:B------:R-:W-:Y:S05]  /*f4c0*/  CALL.REL.NOINC `($__internal_134_$__cuda_sm70_shflsync_up) ;  /* 0x0000131000007944 */ /* 0x000fea0003c00000 */
[----:B-1----:R-:W-:Y:S01]  /*f4d0*/  MOV R67, R66 ;  /* 0x0000004200437202 */ /* 0x002fe20000000f00 */
[----:B------:R-:W-:Y:S01]  /*f4e0*/  HFMA2.MMA R66, -RZ, RZ, 0, 9.5367431640625e-07 ;  /* 0x00000010ff427435 */ /* 0x000fe200000001ff */
[----:B------:R-:W-:-:S02]  /*f4f0*/  MOV R65, R68 ;  /* 0x0000004400417202 */ /* 0x000fc40000000f00 */
[----:B------:R-:W-:Y:S02]  /*f500*/  MOV R245, RZ ;  /* 0x000000ff00f57202 */ /* 0x000fe40000000f00 */
[----:B------:R-:W-:Y:S02]  /*f510*/  MOV R244, 0xffffffff ;  /* 0xffffffff00f47802 */ /* 0x000fe40000000f00 */
[----:B------:R-:W-:Y:S02]  /*f520*/  MOV R64, 0xf540 ;  /* 0x0000f54000407802 */ /* 0x000fe40000000f00 */
[----:B------:R-:W-:Y:S05]  /*f530*/  CALL.REL.NOINC `($__internal_134_$__cuda_sm70_shflsync_up) ;  /* 0x000012a000007944 */ /* 0x000fea0003c00000 */
[----:B-1----:R-:W-:Y:S01]  /*f540*/  MOV R70, R66 ;  /* 0x0000004200467202 */ /* 0x002fe20000000f00 */
[----:B------:R-:W-:Y:S01]  /*f550*/  HFMA2.MMA R66, -RZ, RZ, 0, 9.5367431640625e-07 ;  /* 0x00000010ff427435 */ /* 0x000fe200000001ff */
[----:B------:R-:W-:Y:S02]  /*f560*/  MOV R65, R71 ;  /* 0x0000004700417202 */ /* 0x000fe40000000f00 */
[----:B------:R-:W-:Y:S02]  /*f570*/  MOV R245, RZ ;  /* 0x000000ff00f57202 */ /* 0x000fe40000000f00 */
[----:B------:R-:W-:-:S02]  /*f580*/  MOV R244, 0xffffffff ;  /* 0xffffffff00f47802 */ /* 0x000fc40000000f00 */
[----:B------:R-:W-:Y:S02]  /*f590*/  MOV R64, 0xf5b0 ;  /* 0x0000f5b000407802 */ /* 0x000fe40000000f00 */
[----:B------:R-:W-:Y:S05]  /*f5a0*/  CALL.REL.NOINC `($__internal_134_$__cuda_sm70_shflsync_up) ;  /* 0x0000123000007944 */ /* 0x000fea0003c00000 */
[----:B-1----:R-:W-:Y:S01]  /*f5b0*/  MOV R71, R66 ;  /* 0x0000004200477202 */ /* 0x002fe20000000f00 */
[----:B------:R-:W-:Y:S01]  /*f5c0*/  HFMA2.MMA R66, -RZ, RZ, 0, 9.5367431640625e-07 ;  /* 0x00000010ff427435 */ /* 0x000fe200000001ff */
[----:B------:R-:W-:Y:S02]  /*f5d0*/  MOV R65, R69 ;  /* 0x0000004500417202 */ /* 0x000fe40000000f00 */
[----:B------:R-:W-:Y:S02]  /*f5e0*/  MOV R245, RZ ;  /* 0x000000ff00f57202 */ /* 0x000fe40000000f00 */
[----:B------:R-:W-:Y:S02]  /*f5f0*/  MOV R244, 0xffffffff ;  /* 0xffffffff00f47802 */ /* 0x000fe40000000f00 */
[----:B------:R-:W-:Y:S02]  /*f600*/  MOV R64, 0xf620 ;  /* 0x0000f62000407802 */ /* 0x000fe40000000f00 */
[----:B------:R-:W-:Y:S05]  /*f610*/  CALL.REL.NOINC `($__internal_134_$__cuda_sm70_shflsync_up) ;  /* 0x000011c000007944 */ /* 0x000fea0003c00000 */
[----:B-1----:R-:W-:Y:S05]  /*f620*/  BRA `(.L_x_5656) ;  /* 0xffff752000007947 */ /* 0x002fea000383ffff */
.L_x_5553:
[----:B-1----:R-:W-:Y:S01]  /*f630*/  HFMA2.MMA R66, -RZ, RZ, 0, 5.9604644775390625e-08 ;  /* 0x00000001ff427435 */ /* 0x002fe200000001ff */
[----:B------:R-:W-:Y:S02]  /*f640*/  MOV R65, R69 ;  /* 0x0000004500417202 */ /* 0x000fe40000000f00 */
[----:B------:R-:W-:-:S02]  /*f650*/  MOV R245, RZ ;  /* 0x000000ff00f57202 */ /* 0x000fc40000000f00 */
[----:B------:R-:W-:Y:S02]  /*f660*/  MOV R244, 0xffffffff ;  /* 0xffffffff00f47802 */ /* 0x000fe40000000f00 */
[----:B------:R-:W-:Y:S02]  /*f670*/  MOV R64, 0xf690 ;  /* 0x0000f69000407802 */ /* 0x000fe40000000f00 */
[----:B0-2--5:R-:W-:Y:S05]  /*f680*/  CALL.REL.NOINC `($__internal_134_$__cuda_sm70_shflsync_up) ;  /* 0x0000115000007944 */ /* 0x025fea0003c00000 */
[----:B-1----:R-:W-:Y:S01]  /*f690*/  MOV R67, R66 ;  /* 0x0000004200437202 */ /* 0x002fe20000000f00 */
[----:B------:R-:W-:Y:S01]  /*f6a0*/  HFMA2.MMA R66, -RZ, RZ, 0, 5.9604644775390625e-08 ;  /* 0x00000001ff427435 */ /* 0x000fe200000001ff */
[----:B------:R-:W-:Y:S02]  /*f6b0*/  MOV R65, R68 ;  /* 0x0000004400417202 */ /* 0x000fe40000000f00 */
[----:B------:R-:W-:Y:S02]  /*f6c0*/  MOV R245, RZ ;  /* 0x000000ff00f57202 */ /* 0x000fe40000000f00 */
[----:B------:R-:W-:Y:S02]  /*f6d0*/  MOV R244, 0xffffffff ;  /* 0xffffffff00f47802 */ /* 0x000fe40000000f00 */
[----:B------:R-:W-:-:S02]  /*f6e0*/  MOV R64, 0xf700 ;  /* 0x0000f70000407802 */ /* 0x000fc40000000f00 */
        /* <DEDUP_REMOVED lines=8> */
[----:B-1----:R-:W-:Y:S01]  /*f770*/  MOV R70, R66 ;  /* 0x0000004200467202 */ /* 0x002fe20000000f00 */
[----:B------:R-:W-:Y:S01]  /*f780*/  HFMA2.MMA R66, -RZ, RZ, 0, 5.9604644775390625e-08 ;  /* 0x00000001ff427435 */ /* 0x000fe200000001ff */
[----:B------:R-:W-:Y:S02]  /*f790*/  MOV R65, R241 ;  /* 0x000000f100417202 */ /* 0x000fe40000000f00 */
[----:B------:R-:W-:Y:S02]  /*f7a0*/  MOV R245, RZ ;  /* 0x000000ff00f57202 */ /* 0x000fe40000000f00 */
[----:B------:R-:W-:-:S02]  /*f7b0*/  MOV R244, 0xffffffff ;  /* 0xffffffff00f47802 */ /* 0x000fc40000000f00 */
[----:B------:R-:W-:Y:S02]  /*f7c0*/  MOV R64, 0xf7e0 ;  /* 0x0000f7e000407802 */ /* 0x000fe40000000f00 */
[----:B------:R-:W-:Y:S05]  /*f7d0*/  CALL.REL.NOINC `($__internal_134_$__cuda_sm70_shflsync_up) ;  /* 0x0000100000007944 */ /* 0x000fea0003c00000 */
[----:B-1----:R-:W-:Y:S01]  /*f7e0*/  MOV R241, R66 ;  /* 0x0000004200f17202 */ /* 0x002fe20000000f00 */
[----:B------:R-:W-:Y:S01]  /*f7f0*/  HFMA2.MMA R66, -RZ, RZ, 0, 0 ;  /* 0x00000000ff427435 */ /* 0x000fe200000001ff */
[----:B------:R-:W-:Y:S02]  /*f800*/  MOV R64, R60 ;  /* 0x0000003c00407202 */ /* 0x000fe40000000f00 */
[----:B------:R-:W-:Y:S02]  /*f810*/  MOV R69, R67 ;  /* 0x0000004300457202 */ /* 0x000fe40000000f00 */
[----:B------:R-:W-:Y:S02]  /*f820*/  MOV R71, R70 ;  /* 0x0000004600477202 */ /* 0x000fe40000000f00 */
[----:B------:R-:W-:Y:S02]  /*f830*/  MOV R65, 0xf850 ;  /* 0x0000f85000417802 */ /* 0x000fe40000000f00 */
[----:B------:R-:W-:Y:S05]  /*f840*/  CALL.REL.NOINC `($__internal_133_$__cuda_sm70_shflsync_idx_p) ;  /* 0x00000f0000007944 */ /* 0x000fea0003c00000 */
[----:B-1----:R-:W-:Y:S01]  /*f850*/  MOV R70, R66 ;  /* 0x0000004200467202 */ /* 0x002fe20000000f00 */
[----:B------:R-:W-:Y:S01]  /*f860*/  HFMA2.MMA R66, -RZ, RZ, 0, 0 ;  /* 0x00000000ff427435 */ /* 0x000fe200000001ff */
[----:B------:R-:W-:-:S02]  /*f870*/  MOV R64, R61 ;  /* 0x0000003d00407202 */ /* 0x000fc40000000f00 */
[----:B------:R-:W-:-:S03]  /*f880*/  MOV R65, 0xf8a0 ;  /* 0x0000f8a000417802 */ /* 0x000fc60000000f00 */
[----:B0-2---:R-:W-:Y:S05]  /*f890*/  CALL.REL.NOINC `($__internal_133_$__cuda_sm70_shflsync_idx_p) ;  /* 0x00000eb000007944 */ /* 0x005fea0003c00000 */
[----:B-1----:R-:W-:Y:S01]  /*f8a0*/  MOV R242, R66 ;  /* 0x0000004200f27202 */ /* 0x002fe20000000f00 */
[----:B------:R-:W-:Y:S01]  /*f8b0*/  HFMA2.MMA R66, -RZ, RZ, 0, 0 ;  /* 0x00000000ff427435 */ /* 0x000fe200000001ff */
[----:B------:R-:W-:Y:S02]  /*f8c0*/  MOV R64, R62 ;  /* 0x0000003e00407202 */ /* 0x000fe40000000f00 */
        /* <DEDUP_REMOVED lines=8> */
[----:B0-2---:R-:W-:Y:S05]  /*f950*/  BRA `(.L_x_5657) ;  /* 0xffff74b000007947 */ /* 0x005fea000383ffff */
.L_x_5556:
[----:B------:R-:W-:Y:S01]  /*f960*/  HFMA2.MMA R66, -RZ, RZ, 0, 5.9604644775390625e-08 ;  /* 0x00000001ff427435 */ /* 0x000fe200000001ff */
[----:B------:R-:W-:-:S02]  /*f970*/  MOV R243, R71 ;  /* 0x0000004700f37202 */ /* 0x000fc40000000f00 */
[----:B------:R-:W-:Y:S02]  /*f980*/  MOV R242, 0x1f ;  /* 0x0000001f00f27802 */ /* 0x000fe40000000f00 */
[----:B------:R-:W-:Y:S02]  /*f990*/  MOV R65, 0xffffffff ;  /* 0xffffffff00417802 */ /* 0x000fe40000000f00 */
[----:B------:R-:W-:Y:S02]  /*f9a0*/  MOV R64, 0xf9c0 ;  /* 0x0000f9c000407802 */ /* 0x000fe40000000f00 */
[----:B------:R-:W-:Y:S05]  /*f9b0*/  CALL.REL.NOINC `($__internal_132_$__cuda_sm70_shflsync_down) ;  /* 0x00000d5000007944 */ /* 0x000fea0003c00000 */
[----:B-1----:R-:W-:Y:S01]  /*f9c0*/  MOV R70, R66 ;  /* 0x0000004200467202 */ /* 0x002fe20000000f00 */
[----:B------:R-:W-:Y:S05]  /*f9d0*/  BRA `(.L_x_5658) ;  /* 0xffff875000007947 */ /* 0x000fea000383ffff */
.L_x_5557:
[----:B------:R-:W-:Y:S01]  /*f9e0*/  HFMA2.MMA R66, -RZ, RZ, 0, 5.9604644775390625e-08 ;  /* 0x00000001ff427435 */ /* 0x000fe200000001ff */
[----:B------:R-:W-:Y:S02]  /*f9f0*/  MOV R243, R69 ;  /* 0x0000004500f37202 */ /* 0x000fe40000000f00 */
[----:B------:R-:W-:Y:S02]  /*fa00*/  MOV R242, 0x1f ;  /* 0x0000001f00f27802 */ /* 0x000fe40000000f00 */
[----:B------:R-:W-:-:S02]  /*fa10*/  MOV R65, 0xffffffff ;  /* 0xffffffff00417802 */ /* 0x000fc40000000f00 */
[----:B------:R-:W-:Y:S02]  /*fa20*/  MOV R64, 0xfa40 ;  /* 0x0000fa4000407802 */ /* 0x000fe40000000f00 */
[----:B01----:R-:W-:Y:S05]  /*fa30*/  CALL.REL.NOINC `($__internal_132_$__cuda_sm70_shflsync_down) ;  /* 0x00000cd000007944 */ /* 0x003fea0003c00000 */
[----:B-1----:R-:W-:Y:S01]  /*fa40*/  MOV R69, R66 ;  /* 0x0000004200457202 */ /* 0x002fe20000000f00 */
[----:B------:R-:W-:Y:S01]  /*fa50*/  HFMA2.MMA R66, -RZ, RZ, 0, 5.9604644775390625e-08 ;  /* 0x00000001ff427435 */ /* 0x000fe200000001ff */
[----:B------:R-:W-:Y:S02]  /*fa60*/  MOV R243, R68 ;  /* 0x0000004400f37202 */ /* 0x000fe40000000f00 */
[----:B------:R-:W-:Y:S02]  /*fa70*/  MOV R242, 0x1f ;  /* 0x0000001f00f27802 */ /* 0x000fe40000000f00 */
[----:B------:R-:W-:Y:S02]  /*fa80*/  MOV R65, 0xffffffff ;  /* 0xffffffff00417802 */ /* 0x000fe40000000f00 */
[----:B------:R-:W-:Y:S02]  /*fa90*/  MOV R64, 0xfab0 ;  /* 0x0000fab000407802 */ /* 0x000fe40000000f00 */
[----:B------:R-:W-:Y:S05]  /*faa0*/  CALL.REL.NOINC `($__internal_132_$__cuda_sm70_shflsync_down) ;  /* 0x00000c6000007944 */ /* 0x000fea0003c00000 */
[----:B-1----:R-:W-:Y:S01]  /*fab0*/  MOV R121, R66 ;  /* 0x0000004200797202 */ /* 0x002fe20000000f00 */
[----:B------:R-:W-:Y:S01]  /*fac0*/  HFMA2.MMA R66, -RZ, RZ, 0, 5.9604644775390625e-08 ;  /* 0x00000001ff427435 */ /* 0x000fe200000001ff */
[----:B------:R-:W-:-:S02]  /*fad0*/  MOV R243, R67 ;  /* 0x0000004300f37202 */ /* 0x000fc40000000f00 */
[----:B------:R-:W-:Y:S02]  /*fae0*/  MOV R242, 0x1f ;  /* 0x0000001f00f27802 */ /* 0x000fe40000000f00 */
[----:B------:R-:W-:Y:S02]  /*faf0*/  MOV R65, 0xffffffff ;  /* 0xffffffff00417802 */ /* 0x000fe40000000f00 */
[----:B------:R-:W-:Y:S02]  /*fb00*/  MOV R64, 0xfb20 ;  /* 0x0000fb2000407802 */ /* 0x000fe40000000f00 */
[----:B------:R-:W-:Y:S05]  /*fb10*/  CALL.REL.NOINC `($__internal_132_$__cuda_sm70_shflsync_down) ;  /* 0x00000bf000007944 */ /* 0x000fea0003c00000 */
[----:B-1----:R-:W-:Y:S05]  /*fb20*/  BRA `(.L_x_5659) ;  /* 0xffff864000007947 */ /* 0x002fea000383ffff */
.L_x_5560:
[----:B0-----:R-:W-:Y:S01]  /*fb30*/  HFMA2.MMA R66, -RZ, RZ, 0, 1.1920928955078125e-07 ;  /* 0x00000002ff427435 */ /* 0x001fe200000001ff */
[----:B------:R-:W-:Y:S02]  /*fb40*/  MOV R243, R71 ;  /* 0x0000004700f37202 */ /* 0x000fe40000000f00 */
[----:B------:R-:W-:Y:S02]  /*fb50*/  MOV R242, 0x1f ;  /* 0x0000001f00f27802 */ /* 0x000fe40000000f00 */
[----:B------:R-:W-:Y:S02]  /*fb60*/  MOV R65, 0xffffffff ;  /* 0xffffffff00417802 */ /* 0x000fe40000000f00 */
[----:B------:R-:W-:-:S02]  /*fb70*/  MOV R64, 0xfb90 ;  /* 0x0000fb9000407802 */ /* 0x000fc40000000f00 */
[----:B-1234-:R-:W-:Y:S05]  /*fb80*/  CALL.REL.NOINC `($__internal_132_$__cuda_sm70_shflsync_down) ;  /* 0x00000b8000007944 */ /* 0x01efea0003c00000 */
[----:B-1----:R-:W-:Y:S01]  /*fb90*/  MOV R69, R66 ;  /* 0x0000004200457202 */ /* 0x002fe20000000f00 */
[----:B------:R-:W-:Y:S01]  /*fba0*/  HFMA2.MMA R66, -RZ, RZ, 0, 1.1920928955078125e-07 ;  /* 0x00000002ff427435 */ /* 0x000fe200000001ff */
[----:B------:R-:W-:-:S02]  /*fbb0*/  MOV R243, R241 ;  /* 0x000000f100f37202 */ /* 0x000fc40000000f00 */
[----:B------:R-:W-:Y:S02]  /*fbc0*/  MOV R242, 0x1f ;  /* 0x0000001f00f27802 */ /* 0x000fe40000000f00 */
[----:B------:R-:W-:Y:S02]  /*fbd0*/  MOV R65, 0xffffffff ;  /* 0xffffffff00417802 */ /* 0x000fe40000000f00 */
[----:B------:R-:W-:Y:S02]  /*fbe0*/  MOV R64, 0xfc00 ;  /* 0x0000fc0000407802 */ /* 0x000fe40000000f00 */
[----:B------:R-:W-:Y:S05]  /*fbf0*/  CALL.REL.NOINC `($__internal_132_$__cuda_sm70_shflsync_down) ;  /* 0x00000b1000007944 */ /* 0x000fea0003c00000 */
[----:B-1----:R-:W-:Y:S01]  /*fc00*/  MOV R70, R66 ;  /* 0x0000004200467202 */ /* 0x002fe20000000f00 */
[----:B------:R-:W-:Y:S01]  /*fc10*/  HFMA2.MMA R66, -RZ, RZ, 0, 1.1920928955078125e-07 ;  /* 0x00000002ff427435 */ /* 0x000fe200000001ff */
[----:B------:R-:W-:Y:S02]  /*fc20*/  MOV R243, R68 ;  /* 0x0000004400f37202 */ /* 0x000fe40000000f00 */
[----:B------:R-:W-:Y:S02]  /*fc30*/  MOV R242, 0x1f ;  /* 0x0000001f00f27802 */ /* 0x000fe40000000f00 */
[----:B------:R-:W-:-:S02]  /*fc40*/  MOV R65, 0xffffffff ;  /* 0xffffffff00417802 */ /* 0x000fc40000000f00 */
[----:B------:R-:W-:Y:S02]  /*fc50*/  MOV R64, 0xfc70 ;  /* 0x0000fc7000407802 */ /* 0x000fe40000000f00 */
[----:B------:R-:W-:Y:S05]  /*fc60*/  CALL.REL.NOINC `($__internal_132_$__cuda_sm70_shflsync_down) ;  /* 0x00000aa000007944 */ /* 0x000fea0003c00000 */
[----:B-1----:R-:W-:Y:S01]  /*fc70*/  MOV R121, R66 ;  /* 0x0000004200797202 */ /* 0x002fe20000000f00 */
[----:B------:R-:W-:Y:S01]  /*fc80*/  HFMA2.MMA R66, -RZ, RZ, 0, 1.1920928955078125e-07 ;  /* 0x00000002ff427435 */ /* 0x000fe200000001ff */
[----:B------:R-:W-:Y:S02]  /*fc90*/  MOV R243, R67 ;  /* 0x0000004300f37202 */ /* 0x000fe40000000f00 */
[----:B------:R-:W-:Y:S02]  /*fca0*/  MOV R242, 0x1f ;  /* 0x0000001f00f27802 */ /* 0x000fe40000000f00 */
[----:B------:R-:W-:Y:S02]  /*fcb0*/  MOV R65, 0xffffffff ;  /* 0xffffffff00417802 */ /* 0x000fe40000000f00 */
[----:B------:R-:W-:Y:S02]  /*fcc0*/  MOV R64, 0xfce0 ;  /* 0x0000fce000407802 */ /* 0x000fe40000000f00 */
[----:B------:R-:W-:Y:S05]  /*fcd0*/  CALL.REL.NOINC `($__internal_132_$__cuda_sm70_shflsync_down) ;  /* 0x00000a3000007944 */ /* 0x000fea0003c00000 */
[----:B-1----:R-:W-:Y:S05]  /*fce0*/  BRA `(.L_x_5660) ;  /* 0xffff85c000007947 */ /* 0x002fea000383ffff */
.L_x_5563:
[----:B0-----:R-:W-:Y:S01]  /*fcf0*/  HFMA2.MMA R66, -RZ, RZ, 0, 2.384185791015625e-07 ;  /* 0x00000004ff427435 */ /* 0x001fe200000001ff */
[----:B------:R-:W-:Y:S02]  /*fd00*/  MOV R243, R71 ;  /* 0x0000004700f37202 */ /* 0x000fe40000000f00 */
[----:B------:R-:W-:-:S02]  /*fd10*/  MOV R242, 0x1f ;  /* 0x0000001f00f27802 */ /* 0x000fc40000000f00 */
[----:B------:R-:W-:Y:S02]  /*fd20*/  MOV R65, 0xffffffff ;  /* 0xffffffff00417802 */ /* 0x000fe40000000f00 */
[----:B------:R-:W-:Y:S02]  /*fd30*/  MOV R64, 0xfd50 ;  /* 0x0000fd5000407802 */ /* 0x000fe40000000f00 */
[----:B-1234-:R-:W-:Y:S05]  /*fd40*/  CALL.REL.NOINC `($__internal_132_$__cuda_sm70_shflsync_down) ;  /* 0x000009c000007944 */ /* 0x01efea0003c00000 */
[----:B-1----:R-:W-:Y:S01]  /*fd50*/  MOV R69, R66 ;  /* 0x0000004200457202 */ /* 0x002fe20000000f00 */
[----:B------:R-:W-:Y:S05]  /*fd60*/  BRA `(.L_x_5661) ;  /* 0xffff865000007947 */ /* 0x000fea000383ffff */
.L_x_5564:
[----:B0-----:R-:W-:Y:S01]  /*fd70*/  HFMA2.MMA R66, -RZ, RZ, 0, 2.384185791015625e-07 ;  /* 0x00000004ff427435 */ /* 0x001fe200000001ff */
[----:B------:R-:W-:Y:S02]  /*fd80*/  MOV R243, R241 ;  /* 0x000000f100f37202 */ /* 0x000fe40000000f00 */
[----:B------:R-:W-:Y:S02]  /*fd90*/  MOV R242, 0x1f ;  /* 0x0000001f00f27802 */ /* 0x000fe40000000f00 */
[----:B------:R-:W-:Y:S02]  /*fda0*/  MOV R65, 0xffffffff ;  /* 0xffffffff00417802 */ /* 0x000fe40000000f00 */
[----:B------:R-:W-:-:S02]  /*fdb0*/  MOV R64, 0xfdd0 ;  /* 0x0000fdd000407802 */ /* 0x000fc40000000f00 */
[----:B-1234-:R-:W-:Y:S05]  /*fdc0*/  CALL.REL.NOINC `($__internal_132_$__cuda_sm70_shflsync_down) ;  /* 0x0000094000007944 */ /* 0x01efea0003c00000 */
[----:B-1----:R-:W-:Y:S01]  /*fdd0*/  MOV R70, R66 ;  /* 0x0000004200467202 */ /* 0x002fe20000000f00 */
[----:B------:R-:W-:Y:S01]  /*fde0*/  HFMA2.MMA R66, -RZ, RZ, 0, 2.384185791015625e-07 ;  /* 0x00000004ff427435 */ /* 0x000fe200000001ff */
[----:B------:R-:W-:-:S02]  /*fdf0*/  MOV R243, R68 ;  /* 0x0000004400f37202 */ /* 0x000fc40000000f00 */
[----:B------:R-:W-:Y:S02]  /*fe00*/  MOV R242, 0x1f ;  /* 0x0000001f00f27802 */ /* 0x000fe40000000f00 */
[----:B------:R-:W-:Y:S02]  /*fe10*/  MOV R65, 0xffffffff ;  /* 0xffffffff00417802 */ /* 0x000fe40000000f00 */
[----:B------:R-:W-:Y:S02]  /*fe20*/  MOV R64, 0xfe40 ;  /* 0x0000fe4000407802 */ /* 0x000fe40000000f00 */
[----:B------:R-:W-:Y:S05]  /*fe30*/  CALL.REL.NOINC `($__internal_132_$__cuda_sm70_shflsync_down) ;  /* 0x000008d000007944 */ /* 0x000fea0003c00000 */
[----:B-1----:R-:W-:Y:S01]  /*fe40*/  MOV R121, R66 ;  /* 0x0000004200797202 */ /* 0x002fe20000000f00 */
[----:B------:R-:W-:Y:S01]  /*fe50*/  HFMA2.MMA R66, -RZ, RZ, 0, 2.384185791015625e-07 ;  /* 0x00000004ff427435 */ /* 0x000fe200000001ff */
[----:B------:R-:W-:Y:S02]  /*fe60*/  MOV R243, R67 ;  /* 0x0000004300f37202 */ /* 0x000fe40000000f00 */
[----:B------:R-:W-:Y:S02]  /*fe70*/  MOV R242, 0x1f ;  /* 0x0000001f00f27802 */ /* 0x000fe40000000f00 */
[----:B------:R-:W-:-:S02]  /*fe80*/  MOV R65, 0xffffffff ;  /* 0xffffffff00417802 */ /* 0x000fc40000000f00 */
[----:B------:R-:W-:Y:S02]  /*fe90*/  MOV R64, 0xfeb0 ;  /* 0x0000feb000407802 */ /* 0x000fe40000000f00 */
[----:B------:R-:W-:Y:S05]  /*fea0*/  CALL.REL.NOINC `($__internal_132_$__cuda_sm70_shflsync_down) ;  /* 0x0000086000007944 */ /* 0x000fea0003c00000 */
[----:B-1----:R-:W-:Y:S05]  /*feb0*/  BRA `(.L_x_5662) ;  /* 0xffff854000007947 */ /* 0x002fea000383ffff */
.L_x_5567:
[----:B0-----:R-:W-:Y:S01]  /*fec0*/  HFMA2.MMA R66, -RZ, RZ, 0, 4.76837158203125e-07 ;  /* 0x00000008ff427435 */ /* 0x001fe200000001ff */
[----:B------:R-:W-:Y:S02]  /*fed0*/  MOV R243, R71 ;  /* 0x0000004700f37202 */ /* 0x000fe40000000f00 */
[----:B------:R-:W-:Y:S02]  /*fee0*/  MOV R242, 0x1f ;  /* 0x0000001f00f27802 */ /* 0x000fe40000000f00 */
[----:B------:R-:W-:Y:S02]  /*fef0*/  MOV R65, 0xffffffff ;  /* 0xffffffff00417802 */ /* 0x000fe40000000f00 */
[----:B------:R-:W-:Y:S02]  /*ff00*/  MOV R64, 0xff20 ;  /* 0x0000ff2000407802 */ /* 0x000fe40000000f00 */
[----:B-1234-:R-:W-:Y:S05]  /*ff10*/  CALL.REL.NOINC `($__internal_132_$__cuda_sm70_shflsync_down) ;  /* 0x000007f000007944 */ /* 0x01efea0003c00000 */
[----:B-1----:R-:W-:Y:S01]  /*ff20*/  MOV R69, R66 ;  /* 0x0000004200457202 */ /* 0x002fe20000000f00 */
[----:B------:R-:W-:Y:S01]  /*ff30*/  HFMA2.MMA R66, -RZ, RZ, 0, 4.76837158203125e-07 ;  /* 0x00000008ff427435 */ /* 0x000fe200000001ff */
[----:B------:R-:W-:Y:S02]  /*ff40*/  MOV R243, R241 ;  /* 0x000000f100f37202 */ /* 0x000fe40000000f00 */
[----:B------:R-:W-:-:S02]  /*ff50*/  MOV R242, 0x1f ;  /* 0x0000001f00f27802 */ /* 0x000fc40000000f00 */
[----:B------:R-:W-:Y:S02]  /*ff60*/  MOV R65, 0xffffffff ;  /* 0xffffffff00417802 */ /* 0x000fe40000000f00 */
[----:B------:R-:W-:Y:S02]  /*ff70*/  MOV R64, 0xff90 ;  /* 0x0000ff9000407802 */ /* 0x000fe40000000f00 */
[----:B------:R-:W-:Y:S05]  /*ff80*/  CALL.REL.NOINC `($__internal_132_$__cuda_sm70_shflsync_down) ;  /* 0x0000078000007944 */ /* 0x000fea0003c00000 */
[----:B-1----:R-:W-:Y:S01]  /*ff90*/  MOV R70, R66 ;  /* 0x0000004200467202 */ /* 0x002fe20000000f00 */
[----:B------:R-:W-:Y:S01]  /*ffa0*/  HFMA2.MMA R66, -RZ, RZ, 0, 4.76837158203125e-07 ;  /* 0x00000008ff427435 */ /* 0x000fe200000001ff */
[----:B------:R-:W-:Y:S02]  /*ffb0*/  MOV R243, R68 ;  /* 0x0000004400f37202 */ /* 0x000fe40000000f00 */
[----:B------:R-:W-:Y:S02]  /*ffc0*/  MOV R242, 0x1f ;  /* 0x0000001f00f27802 */ /* 0x000fe40000000f00 */
[----:B------:R-:W-:Y:S02]  /*ffd0*/  MOV R65, 0xffffffff ;  /* 0xffffffff00417802 */ /* 0x000fe40000000f00 */
[----:B------:R-:W-:-:S02]  /*ffe0*/  MOV R64, 0x10000 ;  /* 0x0001000000407802 */ /* 0x000fc40000000f00 */
[----:B------:R-:W-:Y:S05]  /*fff0*/  CALL.REL.NOINC `($__internal_132_$__cuda_sm70_shflsync_down) ;  /* 0x0000071000007944 */ /* 0x000fea0003c00000 */
[----:B-1----:R-:W-:Y:S01]  /*10000*/  MOV R121, R66 ;  /* 0x0000004200797202 */ /* 0x002fe20000000f00 */
[----:B------:R-:W-:Y:S01]  /*10010*/  HFMA2.MMA R66, -RZ, RZ, 0, 4.76837158203125e-07 ;  /* 0x00000008ff427435 */ /* 0x000fe200000001ff */
[----:B------:R-:W-:-:S02]  /*10020*/  MOV R243, R67 ;  /* 0x0000004300f37202 */ /* 0x000fc40000000f00 */
[----:B------:R-:W-:Y:S02]  /*10030*/  MOV R242, 0x1f ;  /* 0x0000001f00f27802 */ /* 0x000fe40000000f00 */
[----:B------:R-:W-:Y:S02]  /*10040*/  MOV R65, 0xffffffff ;  /* 0xffffffff00417802 */ /* 0x000fe40000000f00 */
[----:B------:R-:W-:Y:S02]  /*10050*/  MOV R64, 0x10070 ;  /* 0x0001007000407802 */ /* 0x000fe40000000f00 */
[----:B------:R-:W-:Y:S05]  /*10060*/  CALL.REL.NOINC `($__internal_132_$__cuda_sm70_shflsync_down) ;  /* 0x000006a000007944 */ /* 0x000fea0003c00000 */
[----:B-1----:R-:W-:Y:S05]  /*10070*/  BRA `(.L_x_5663) ;  /* 0xffff84c000007947 */ /* 0x002fea000383ffff */
.L_x_5570:
[----:B0-----:R-:W-:Y:S01]  /*10080*/  HFMA2.MMA R66, -RZ, RZ, 0, 9.5367431640625e-07 ;  /* 0x00000010ff427435 */ /* 0x001fe200000001ff */
[----:B------:R-:W-:Y:S02]  /*10090*/  MOV R243, R71 ;  /* 0x0000004700f37202 */ /* 0x000fe40000000f00 */
[----:B------:R-:W-:Y:S02]  /*100a0*/  MOV R242, 0x1f ;  /* 0x0000001f00f27802 */ /* 0x000fe40000000f00 */
[----:B------:R-:W-:Y:S02]  /*100b0*/  MOV R65, 0xffffffff ;  /* 0xffffffff00417802 */ /* 0x000fe40000000f00 */
[----:B------:R-:W-:-:S02]  /*100c0*/  MOV R64, 0x100e0 ;  /* 0x000100e000407802 */ /* 0x000fc40000000f00 */
[----:B-1234-:R-:W-:Y:S05]  /*100d0*/  CALL.REL.NOINC `($__internal_132_$__cuda_sm70_shflsync_down) ;  /* 0x0000063000007944 */ /* 0x01efea0003c00000 */
[----:B-1----:R-:W-:Y:S01]  /*100e0*/  MOV R69, R66 ;  /* 0x0000004200457202 */ /* 0x002fe20000000f00 */
[----:B------:R-:W-:Y:S05]  /*100f0*/  BRA `(.L_x_5664) ;  /* 0xffff855000007947 */ /* 0x000fea000383ffff */
.L_x_5571:
[----:B0-----:R-:W-:Y:S01]  /*10100*/  HFMA2.MMA R66, -RZ, RZ, 0, 9.5367431640625e-07 ;  /* 0x00000010ff427435 */ /* 0x001fe200000001ff */
[----:B------:R-:W-:-:S02]  /*10110*/  MOV R243, R241 ;  /* 0x000000f100f37202 */ /* 0x000fc40000000f00 */
[----:B------:R-:W-:Y:S02]  /*10120*/  MOV R242, 0x1f ;  /* 0x0000001f00f27802 */ /* 0x000fe40000000f00 */
[----:B------:R-:W-:Y:S02]  /*10130*/  MOV R65, 0xffffffff ;  /* 0xffffffff00417802 */ /* 0x000fe40000000f00 */
[----:B------:R-:W-:Y:S02]  /*10140*/  MOV R64, 0x10160 ;  /* 0x0001016000407802 */ /* 0x000fe40000000f00 */
[----:B-1234-:R-:W-:Y:S05]  /*10150*/  CALL.REL.NOINC `($__internal_132_$__cuda_sm70_shflsync_down) ;  /* 0x000005b000007944 */ /* 0x01efea0003c00000 */
[----:B-1----:R-:W-:Y:S01]  /*10160*/  MOV R70, R66 ;  /* 0x0000004200467202 */ /* 0x002fe20000000f00 */
[----:B------:R-:W-:Y:S01]  /*10170*/  HFMA2.MMA R66, -RZ, RZ, 0, 9.5367431640625e-07 ;  /* 0x00000010ff427435 */ /* 0x000fe200000001ff */
[----:B------:R-:W-:Y:S02]  /*10180*/  MOV R243, R68 ;  /* 0x0000004400f37202 */ /* 0x000fe40000000f00 */
[----:B------:R-:W-:Y:S02]  /*10190*/  MOV R242, 0x1f ;  /* 0x0000001f00f27802 */ /* 0x000fe40000000f00 */
[----:B------:R-:W-:-:S02]  /*101a0*/  MOV R65, 0xffffffff ;  /* 0xffffffff00417802 */ /* 0x000fc40000000f00 */
[----:B------:R-:W-:Y:S02]  /*101b0*/  MOV R64, 0x101d0 ;  /* 0x000101d000407802 */ /* 0x000fe40000000f00 */
[----:B------:R-:W-:Y:S05]  /*101c0*/  CALL.REL.NOINC `($__internal_132_$__cuda_sm70_shflsync_down) ;  /* 0x0000054000007944 */ /* 0x000fea0003c00000 */
[----:B-1----:R-:W-:Y:S01]  /*101d0*/  MOV R121, R66 ;  /* 0x0000004200797202 */ /* 0x002fe20000000f00 */
[----:B------:R-:W-:Y:S01]  /*101e0*/  HFMA2.MMA R66, -RZ, RZ, 0, 9.5367431640625e-07 ;  /* 0x00000010ff427435 */ /* 0x000fe200000001ff */
[----:B------:R-:W-:Y:S02]  /*101f0*/  MOV R243, R67 ;  /* 0x0000004300f37202 */ /* 0x000fe40000000f00 */
[----:B------:R-:W-:Y:S02]  /*10200*/  MOV R242, 0x1f ;  /* 0x0000001f00f27802 */ /* 0x000fe40000000f00 */
[----:B------:R-:W-:Y:S02]  /*10210*/  MOV R65, 0xffffffff ;  /* 0xffffffff00417802 */ /* 0x000fe40000000f00 */
[----:B------:R-:W-:Y:S02]  /*10220*/  MOV R64, 0x10240 ;  /* 0x0001024000407802 */ /* 0x000fe40000000f00 */
[----:B------:R-:W-:Y:S05]  /*10230*/  CALL.REL.NOINC `($__internal_132_$__cuda_sm70_shflsync_down) ;  /* 0x000004d000007944 */ /* 0x000fea0003c00000 */
[----:B-1----:R-:W-:Y:S05]  /*10240*/  BRA `(.L_x_5665) ;  /* 0xffff844000007947 */ /* 0x002fea000383ffff */
.L_x_5574:
[----:B0-----:R-:W-:Y:S01]  /*10250*/  HFMA2.MMA R66, -RZ, RZ, 0, 0 ;  /* 0x00000000ff427435 */ /* 0x001fe200000001ff */
[----:B------:R-:W-:Y:S02]  /*10260*/  MOV R64, R71 ;  /* 0x0000004700407202 */ /* 0x000fe40000000f00 */
[----:B------:R-:W-:-:S03]  /*10270*/  MOV R65, 0x10290 ;  /* 0x0001029000417802 */ /* 0x000fc60000000f00 */
[----:B-1234-:R-:W-:Y:S05]  /*10280*/  CALL.REL.NOINC `($__internal_133_$__cuda_sm70_shflsync_idx_p) ;  /* 0x000004c000007944 */ /* 0x01efea0003c00000 */
        /* <DEDUP_REMOVED lines=16> */
[----:B------:R-:W-:Y:S01]  /*10390*/  HFMA2.MMA R66, -RZ, RZ, 0, 5.9604644775390625e-08 ;  /* 0x00000001ff427435 */ /* 0x000fe200000001ff */
[----:B------:R-:W-:-:S02]  /*103a0*/  MOV R243, R71 ;  /* 0x0000004700f37202 */ /* 0x000fc40000000f00 */
[----:B------:R-:W-:Y:S02]  /*103b0*/  MOV R242, 0x1f ;  /* 0x0000001f00f27802 */ /* 0x000fe40000000f00 */
[----:B------:R-:W-:Y:S02]  /*103c0*/  MOV R65, 0xffffffff ;  /* 0xffffffff00417802 */ /* 0x000fe40000000f00 */
[----:B------:R-:W-:Y:S02]  /*103d0*/  MOV R64, 0x103f0 ;  /* 0x000103f000407802 */ /* 0x000fe40000000f00 */
[----:B0-2---:R-:W-:Y:S05]  /*103e0*/  CALL.REL.NOINC `($__internal_132_$__cuda_sm70_shflsync_down) ;  /* 0x0000032000007944 */ /* 0x005fea0003c00000 */
[----:B-1----:R-:W-:Y:S01]  /*103f0*/  MOV R71, R66 ;  /* 0x0000004200477202 */ /* 0x002fe20000000f00 */
[----:B------:R-:W-:Y:S01]  /*10400*/  HFMA2.MMA R66, -RZ, RZ, 0, 5.9604644775390625e-08 ;  /* 0x00000001ff427435 */ /* 0x000fe200000001ff */
[----:B------:R-:W-:Y:S02]  /*10410*/  MOV R243, R241 ;  /* 0x000000f100f37202 */ /* 0x000fe40000000f00 */
[----:B------:R-:W-:Y:S02]  /*10420*/  MOV R242, 0x1f ;  /* 0x0000001f00f27802 */ /* 0x000fe40000000f00 */
[----:B------:R-:W-:-:S02]  /*10430*/  MOV R65, 0xffffffff ;  /* 0xffffffff00417802 */ /* 0x000fc40000000f00 */
[----:B------:R-:W-:Y:S02]  /*10440*/  MOV R64, 0x10460 ;  /* 0x0001046000407802 */ /* 0x000fe40000000f00 */
[----:B------:R-:W-:Y:S05]  /*10450*/  CALL.REL.NOINC `($__internal_132_$__cuda_sm70_shflsync_down) ;  /* 0x000002b000007944 */ /* 0x000fea0003c00000 */
        /* <DEDUP_REMOVED lines=25> */
[----:B------:R-:W-:Y:S05]  /*105f0*/  CALL.REL.NOINC `($__internal_133_$__cuda_sm70_shflsync_idx_p) ;  /* 0x0000015000007944 */ /* 0x000fea0003c00000 */
[----:B-1----:R-:W-:Y:S01]  /*10600*/  MOV R247, R66 ;  /* 0x0000004200f77202 */ /* 0x002fe20000000f00 */
[----:B------:R-:W-:Y:S01]  /*10610*/  HFMA2.MMA R66, -RZ, RZ, 0, 0 ;  /* 0x00000000ff427435 */ /* 0x000fe200000001ff */
[----:B------:R-:W-:Y:S02]  /*10620*/  MOV R64, R61 ;  /* 0x0000003d00407202 */ /* 0x000fe40000000f00 */
[----:B------:R-:W-:-:S03]  /*10630*/  MOV R65, 0x10650 ;  /* 0x0001065000417802 */ /* 0x000fc60000000f00 */
[----:B0-2---:R-:W-:Y:S05]  /*10640*/  CALL.REL.NOINC `($__internal_133_$__cuda_sm70_shflsync_idx_p) ;  /* 0x0000010000007944 */ /* 0x005fea0003c00000 */
        /* <DEDUP_REMOVED lines=12> */
        .weak           $__internal_132_$__cuda_sm70_shflsync_down
        .type           $__internal_132_$__cuda_sm70_shflsync_down,@function
        .size           $__internal_132_$__cuda_sm70_shflsync_down,($__internal_133_$__cuda_sm70_shflsync_idx_p - $__internal_132_$__cuda_sm70_shflsync_down)
$__internal_132_$__cuda_sm70_shflsync_down:
[----:B------:R-:W-:Y:S04]  /*10710*/  WARPSYNC R65 ;  /* 0x0000004100007348 */ /* 0x000fe80003800000 */
[----:B------:R0:W1:Y:S02]  /*10720*/  SHFL.DOWN PT, R66, R243, R66, R242 ;  /* 0x08000042f3427389 */ /* 0x00006400000e00f2 */
[----:B0-----:R-:W-:-:S06]  /*10730*/  HFMA2.MMA R65, -RZ, RZ, 0, 0 ;  /* 0x00000000ff417435 */ /* 0x001fcc00000001ff */
[----:B------:R-:W-:Y:S05]  /*10740*/  RET.REL.NODEC R64 `(_Z25selective_scan_bwd_kernelI32Selective_Scan_bwd_kernel_traitsILi64ELi16ELb0ELb1ELb1ELb0ELb0EN3c108BFloat16ENS1_7complexIfEEEEv12SSMParamsBwd) ;  /* 0xfffef8b040007950 */ /* 0x000fea0003c3ffff */
        .weak           $__internal_133_$__cuda_sm70_shflsync_idx_p
        .type           $__internal_133_$__cuda_sm70_shflsync_idx_p,@function
        .size           $__internal_133_$__cuda_sm70_shflsync_idx_p,($__internal_134_$__cuda_sm70_shflsync_up - $__internal_133_$__cuda_sm70_shflsync_idx_p)
$__internal_133_$__cuda_sm70_shflsync_idx_p:
        /* <DEDUP_REMOVED lines=8> */
[----:B------:R-:W-:Y:S05]  /*107d0*/  RET.REL.NODEC R64 `(_Z25selective_scan_bwd_kernelI32Selective_Scan_bwd_kernel_traitsILi64ELi16ELb0ELb1ELb1ELb0ELb0EN3c108BFloat16ENS1_7complexIfEEEEv12SSMParamsBwd) ;  /* 0xfffef82040007950 */ /* 0x000fea0003c3ffff */
        .weak           $__internal_134_$__cuda_sm70_shflsync_up
        .type           $__internal_134_$__cuda_sm70_shflsync_up,@function
        .size           $__internal_134_$__cuda_sm70_shflsync_up,(.L_x_14566 - $__internal_134_$__cuda_sm70_shflsync_up)
$__internal_134_$__cuda_sm70_shflsync_up:
[----:B------:R-:W-:Y:S04]  /*107e0*/  WARPSYNC R244 ;  /* 0x000000f400007348 */ /* 0x000fe80003800000 */
[----:B------:R0:W1:Y:S02]  /*107f0*/  SHFL.UP PT, R66, R65, R66, R245 ;  /* 0x0400004241427389 */ /* 0x00006400000e00f5 */
[----:B0-----:R-:W-:-:S04]  /*10800*/  MOV R65, 0x0 ;  /* 0x0000000000417802 */ /* 0x001fc80000000f00 */
[----:B------:R-:W-:Y:S05]  /*10810*/  RET.REL.NODEC R64 `(_Z25selective_scan_bwd_kernelI32Selective_Scan_bwd_kernel_traitsILi64ELi16ELb0ELb1ELb1ELb0ELb0EN3c108BFloat16ENS1_7complexIfEEEEv12SSMParamsBwd) ;  /* 0xfffef7e040007950 */ /* 0x000fea0003c3ffff */
.L_x_5667:
        /* <DEDUP_REMOVED lines=14> */
.L_x_14566:


//--------------------- .text._Z25selective_scan_bwd_kernelI32Selective_Scan_bwd_kernel_traitsILi64ELi16ELb0ELb1ELb1ELb0ELb1EN3c108BFloat16ENS1_7complexIfEEEEv12SSMParamsBwd --------------------------
	.section	.text._Z25selective_scan_bwd_kernelI32Selective_Scan_bwd_kernel_traitsILi64ELi16ELb0ELb1ELb1ELb0ELb1EN3c108BFloat16ENS1_7complexIfEEEEv12SSMParamsBwd,"ax",@progbits
	.sectioninfo	@"SHI_REGISTERS=255"
	.align	128
        .global         _Z25selective_scan_bwd_kernelI32Selective_Scan_bwd_kernel_traitsILi64ELi16ELb0ELb1ELb1ELb0ELb1EN3c108BFloat16ENS1_7complexIfEEEEv12SSMParamsBwd
        .type           _Z25selective_scan_bwd_kernelI32Selective_Scan_bwd_kernel_traitsILi64ELi16ELb0ELb1ELb1ELb0ELb1EN3c108BFloat16ENS1_7complexIfEEEEv12SSMParamsBwd,@function
        .size           _Z25selective_scan_bwd_kernelI32Selective_Scan_bwd_kernel_traitsILi64ELi16ELb0ELb1ELb1ELb0ELb1EN3c108BFloat16ENS1_7complexIfEEEEv12SSMParamsBwd,(.L_x_14569 - _Z25selective_scan_bwd_kernelI32Selective_Scan_bwd_kernel_traitsILi64ELi16ELb0ELb1ELb1ELb0ELb1EN3c108BFloat16ENS1_7complexIfEEEEv12SSMParamsBwd)
        .other          _Z25selective_scan_bwd_kernelI32Selective_Scan_bwd_kernel_traitsILi64ELi16ELb0ELb1ELb1ELb0ELb1EN3c108BFloat16ENS1_7complexIfEEEEv12SSMParamsBwd,@"STO_CUDA_ENTRY STV_DEFAULT"
_Z25selective_scan_bwd_kernelI32Selective_Scan_bwd_kernel_traitsILi64ELi16ELb0ELb1ELb1ELb0ELb1EN3c108BFloat16ENS1_7complexIfEEEEv12SSMParamsBwd:
.text._Z25selective_scan_bwd_kernelI32Selective_Scan_bwd_kernel_traitsILi64ELi16ELb0ELb1ELb1ELb0ELb1EN3c108BFloat16ENS1_7complexIfEEEEv12SSMParamsBwd:
        /* <DEDUP_REMOVED lines=189> */
.L_x_5780:
        /* <DEDUP_REMOVED lines=135> */
[----:B---3--:R-:W-:Y:S04]  /*1440*/  STS.U16 [R252], R5 ;  /* 0x00000005fc007388 */ /* 0x008fe80000000400 */
[----:B----4-:R1:W-:Y:S02]  /*1450*/  STS.U16 [R251+0x40], R4 ;  /* 0x00004004fb007388 */ /* 0x0103e40000000400 */
        /* <DEDUP_REMOVED lines=45> */
[----:B------:R-:W-:-:S03]  /*1730*/  ISETP.GE.AND P2, PT, R9, UR28, PT ;  /* 0x0000001c09007c0c */ /* 0x000fc6000bf46270 */
[----:B------:R1:W3:Y:S01]  /*1740*/  @!P1 LDG.E.U16 R20, [R2.64+0x40] ;  /* 0x0000402a02149981 */ /* 0x0002e2000c1e1500 */
[----:B------:R-:W-:-:S03]  /*1750*/  ISETP.GE.AND P1, PT, R10, UR28, PT ;  /* 0x0000001c0a007c0c */ /* 0x000fc6000bf26270 */
[----:B------:R1:W4:Y:S01]  /*1760*/  @!P0 LDG.E.U16 R21, [R2.64+0x80] ;  /* 0x0000802a02158981 */ /* 0x000322000c1e1500 */
        /* <DEDUP_REMOVED lines=112> */
[----:B------:R-:W-:Y:S01]  /*1e70*/  USHF.R.S32.HI UR38, URZ, 0x1f, UR27 ;  /* 0x0000001f3f267899 */ /* 0x000fe2000801141b */
[----:B0-----:R-:W-:Y:S01]  /*1e80*/  MOV R21, UR12 ;  /* 0x0000000c00157c02 */ /* 0x001fe20008000f00 */
[----:B------:R-:W-:Y:S01]  /*1e90*/  UIMAD UR7, UR13, UR8, URZ ;  /* 0x000000080d0772a4 */ /* 0x000fe2000f8e023f */
[----:B------:R-:W-:Y:S01]  /*1ea0*/  MOV R43, UR12 ;  /* 0x0000000c002b7c02 */ /* 0x000fe20008000f00 */
[----:B------:R-:W-:Y:S01]  /*1eb0*/  UIMAD.WIDE.U32 UR32, UR12, UR30, URZ ;  /* 0x0000001e0c2072a5 */ /* 0x000fe2000f8e003f */
[----:B--2---:R-:W-:-:S02]  /*1ec0*/  MOV R2, UR27 ;  /* 0x0000001b00027c02 */ /* 0x004fc40008000f00 */
[----:B------:R-:W-:Y:S01]  /*1ed0*/  MOV R3, UR38 ;  /* 0x0000002600037c02 */ /* 0x000fe20008000f00 */
[----:B------:R-:W-:Y:S01]  /*1ee0*/  UIMAD UR7, UR12, UR9, UR7 ;  /* 0x000000090c0772a4 */ /* 0x000fe2000f8e0207 */
[----:B-1----:R-:W-:Y:S01]  /*1ef0*/  MOV R4, UR27 ;  /* 0x0000001b00047c02 */ /* 0x002fe20008000f00 */
[----:B------:R-:W-:Y:S01]  /*1f00*/  UIMAD UR30, UR13, UR30, URZ ;  /* 0x0000001e0d1e72a4 */ /* 0x000fe2000f8e023f */
[----:B------:R-:W-:Y:S01]  /*1f10*/  MOV R5, UR38 ;  /* 0x0000002600057c02 */ /* 0x000fe20008000f00 */
[----:B------:R-:W-:Y:S01]  /*1f20*/  @!P0 IMAD.WIDE.U32 R2, R21, c[0x0][0x1f0], R2 ;  /* 0x00007c0015028a25 */ /* 0x000fe200078e0002 */
[----:B------:R-:W-:Y:S02]  /*1f30*/  UIMAD.WIDE.U32 UR34, UR12, UR8, URZ ;  /* 0x000000080c2272a5 */ /* 0x000fe4000f8e003f */
[----:B------:R-:W-:Y:S01]  /*1f40*/  UIMAD UR39, UR12, UR31, UR30 ;  /* 0x0000001f0c2772a4 */ /* 0x000fe2000f8e021e */
[----:B------:R-:W-:Y:S01]  /*1f50*/  @!P0 IMAD.WIDE.U32 R4, R43, c[0x0][0x200], R4 ;  /* 0x000080002b048a25 */ /* 0x000fe200078e0004 */
[----:B------:R-:W-:Y:S01]  /*1f60*/  ULDC.64 UR8, c[0x0][0x1f8] ;  /* 0x00007e0000087ab9 */ /* 0x000fe20000000a00 */
[----:B------:R-:W-:-:S02]  /*1f70*/  @!P0 IADD3 R3, R3, UR7, RZ ;  /* 0x0000000703038c10 */ /* 0x000fc4000fffe0ff */
[----:B------:R-:W-:Y:S01]  /*1f80*/  MOV R21, UR10 ;  /* 0x0000000a00157c02 */ /* 0x000fe20008000f00 */
[----:B------:R-:W-:Y:S01]  /*1f90*/  UIMAD UR29, UR11, UR8, URZ ;  /* 0x000000080b1d72a4 */ /* 0x000fe2000f8e023f */
[----:B------:R-:W-:Y:S01]  /*1fa0*/  @!P0 IADD3 R5, R5, UR39, RZ ;  /* 0x0000002705058c10 */ /* 0x000fe2000fffe0ff */
[----:B------:R-:W-:Y:S01]  /*1fb0*/  UIADD3 UR35, UR35, UR7, URZ ;  /* 0x0000000723237290 */ /* 0x000fe2000fffe03f */
[----:B------:R-:W-:Y:S01]  /*1fc0*/  MOV R43, UR10 ;  /* 0x0000000a002b7c02 */ /* 0x000fe20008000f00 */
[----:B------:R-:W-:Y:S01]  /*1fd0*/  @!P0 IMAD.WIDE.U32 R2, R21, c[0x0][0x1f8], R2 ;  /* 0x00007e0015028a25 */ /* 0x000fe200078e0002 */
[----:B------:R-:W-:Y:S02]  /*1fe0*/  UIMAD UR7, UR10, UR9, UR29 ;  /* 0x000000090a0772a4 */ /* 0x000fe4000f8e021d */
[----:B------:R-:W-:Y:S01]  /*1ff0*/  ULDC.64 UR30, c[0x0][0x208] ;  /* 0x00008200001e7ab9 */ /* 0x000fe20000000a00 */
[----:B------:R-:W-:Y:S01]  /*2000*/  @!P0 IMAD.WIDE.U32 R4, R43, c[0x0][0x208], R4 ;  /* 0x000082002b048a25 */ /* 0x000fe200078e0004 */
[----:B------:R-:W-:Y:S01]  /*2010*/  ULDC UR29, c[0x0][0x174] ;  /* 0x00005d00001d7ab9 */ /* 0x000fe20000000800 */
[----:B------:R-:W-:Y:S01]  /*2020*/  @!P0 IADD3 R43, P1, R126, R2, RZ ;  /* 0x000000027e2b8210 */ /* 0x000fe20007f3e0ff */
[----:B------:R-:W-:-:S02]  /*2030*/  UIADD3 UR29, UR6, -UR29, URZ ;  /* 0x8000001d061d7290 */ /* 0x000fc4000fffe03f */
[----:B------:R-:W-:Y:S01]  /*2040*/  UIMAD.WIDE.U32 UR8, UR10, UR8, UR34 ;  /* 0x000000080a0872a5 */ /* 0x000fe2000f8e0022 */
[----:B------:R-:W-:Y:S01]  /*2050*/  @!P0 IADD3.X R58, R136, UR7, R3, P1, !PT ;  /* 0x00000007883a8c10 */ /* 0x000fe20008ffe403 */
[----:B------:R-:W-:Y:S01]  /*2060*/  UIMAD UR34, UR11, UR30, URZ ;  /* 0x0000001e0b2272a4 */ /* 0x000fe2000f8e023f */
[C---:B------:R-:W-:Y:S01]  /*2070*/  LEA R20, P1, R126.reuse, c[0x0][0x268], 0x1 ;  /* 0x00009a007e147a11 */ /* 0x040fe200078208ff */
[----:B------:R-:W-:Y:S02]  /*2080*/  UIADD3 UR33, UR33, UR39, URZ ;  /* 0x0000002721217290 */ /* 0x000fe4000fffe03f */
[----:B------:R-:W-:Y:S02]  /*2090*/  UIMAD UR29, UR29, -0x400, URZ ;  /* 0xfffffc001d1d78a4 */ /* 0x000fe4000f8e023f */
[----:B------:R-:W-:Y:S01]  /*20a0*/  UIMAD UR31, UR10, UR31, UR34 ;  /* 0x0000001f0a1f72a4 */ /* 0x000fe2000f8e0222 */
[C---:B------:R-:W-:Y:S01]  /*20b0*/  @!P0 IADD3 R56, P2, R126.reuse, R4, RZ ;  /* 0x000000047e388210 */ /* 0x040fe20007f5e0ff */
[----:B------:R-:W-:Y:S01]  /*20c0*/  UIMAD.WIDE.U32 UR32, UR10, UR30, UR32 ;  /* 0x0000001e0a2072a5 */ /* 0x000fe2000f8e0020 */
[----:B------:R-:W-:Y:S01]  /*20d0*/  LEA.HI.X R21, R126, c[0x0][0x26c], R136, 0x1, P1 ;  /* 0x00009b007e157a11 */ /* 0x000fe200008f0c88 */
[----:B------:R-:W-:Y:S01]  /*20e0*/  USHF.R.S32.HI UR30, URZ, 0x1f, UR29 ;  /* 0x0000001f3f1e7899 */ /* 0x000fe2000801141d */
[----:B------:R-:W-:Y:S01]  /*20f0*/  @!P0 LEA R42, P1, R43, c[0x0][0x268], 0x1 ;  /* 0x00009a002b2a8a11 */ /* 0x000fe200078208ff */
[----:B------:R-:W-:Y:S01]  /*2100*/  UIADD3 UR35, UP0, UR29, UR8, URZ ;  /* 0x000000081d237290 */ /* 0x000fe2000ff1e03f */
[----:B------:R-:W-:-:S02]  /*2110*/  @!P0 IADD3.X R5, R136, UR31, R5, P2, !PT ;  /* 0x0000001f88058c10 */ /* 0x000fc400097fe405 */
[C---:B------:R-:W-:Y:S01]  /*2120*/  LEA R2, P2, R126.reuse, c[0x0][0x258], 0x1 ;  /* 0x000096007e027a11 */ /* 0x040fe200078408ff */
[----:B------:R-:W-:Y:S01]  /*2130*/  UIADD3.X UR8, UR30, UR7, UR9, UP0, !UPT ;  /* 0x000000071e087290 */ /* 0x000fe200087fe409 */
[----:B------:R-:W-:Y:S02]  /*2140*/  @!P0 LEA.HI.X R43, R43, c[0x0][0x26c], R58, 0x1, P1 ;  /* 0x00009b002b2b8a11 */ /* 0x000fe400008f0c3a */
[----:B------:R-:W-:Y:S02]  /*2150*/  MOV R57, UR35 ;  /* 0x0000002300397c02 */ /* 0x000fe40008000f00 */
[----:B------:R-:W-:Y:S02]  /*2160*/  ISETP.GE.AND P1, PT, R19, UR28, PT ;  /* 0x0000001c13007c0c */ /* 0x000fe4000bf26270 */
[----:B------:R-:W-:Y:S02]  /*2170*/  LEA.HI.X R3, R126, c[0x0][0x25c], R136, 0x1, P2 ;  /* 0x000097007e037a11 */ /* 0x000fe400010f0c88 */
[----:B------:R-:W-:-:S02]  /*2180*/  LEA R20, P2, R57, R20, 0x1 ;  /* 0x0000001439147211 */ /* 0x000fc400078408ff */
[----:B------:R-:W-:Y:S01]  /*2190*/  MOV R60, UR8 ;  /* 0x00000008003c7c02 */ /* 0x000fe20008000f00 */
[----:B------:R-:W-:Y:S01]  /*21a0*/  UIADD3 UR34, UP1, UR29, UR32, URZ ;  /* 0x000000201d227290 */ /* 0x000fe2000ff3e03f */
[----:B------:R-:W-:Y:S01]  /*21b0*/  @!P0 LEA R4, P3, R56, c[0x0][0x258], 0x1 ;  /* 0x0000960038048a11 */ /* 0x000fe200078608ff */
[----:B------:R-:W-:Y:S01]  /*21c0*/  ULDC.64 UR8, c[0x0][0x2e8] ;  /* 0x0000ba0000087ab9 */ /* 0x000fe20000000a00 */
[----:B------:R-:W-:Y:S01]  /*21d0*/  LEA.HI.X R21, R57, R21, R60, 0x1, P2 ;  /* 0x0000001539157211 */ /* 0x000fe200010f0c3c */
[----:B------:R-:W-:Y:S02]  /*21e0*/  UIADD3.X UR32, UR30, UR31, UR33, UP1, !UPT ;  /* 0x0000001f1e207290 */ /* 0x000fe40008ffe421 */
[----:B------:R-:W-:-:S04]  /*21f0*/  MOV R59, UR34 ;  /* 0x00000022003b7c02 */ /* 0x000fc80008000f00 */
[C---:B------:R-:W-:Y:S02]  /*2200*/  LEA R2, P4, R59.reuse, R2, 0x1 ;  /* 0x000000023b027211 */ /* 0x040fe400078808ff */
[----:B------:R-:W-:Y:S02]  /*2210*/  MOV R62, UR32 ;  /* 0x00000020003e7c02 */ /* 0x000fe40008000f00 */
[----:B------:R-:W-:Y:S02]  /*2220*/  @!P0 LEA.HI.X R5, R56, c[0x0][0x25c], R5, 0x1, P3 ;  /* 0x0000970038058a11 */ /* 0x000fe400018f0c05 */
[----:B------:R-:W-:Y:S02]  /*2230*/  ISETP.GE.AND P2, PT, R6, UR28, PT ;  /* 0x0000001c06007c0c */ /* 0x000fe4000bf46270 */
[----:B------:R-:W-:Y:S02]  /*2240*/  LEA.HI.X R3, R59, R3, R62, 0x1, P4 ;  /* 0x000000033b037211 */ /* 0x000fe400020f0c3e */
        /* <DEDUP_REMOVED lines=46> */
[----:B------:R-:W-:Y:S02]  /*2530*/  ISETP.GE.AND P1, PT, R9, UR28, PT ;  /* 0x0000001c09007c0c */ /* 0x000fe4000bf26270 */
[----:B--2---:R-:W-:Y:S01]  /*2540*/  PRMT R55, RZ, 0x7610, R55 ;  /* 0x00007610ff377816 */ /* 0x004fe20000000037 */
[----:B------:R0:W2:Y:S10]  /*2550*/  @!P0 LDG.E.U16 R57, [R42.64] ;  /* 0x0000002a2a398981 */ /* 0x0000b4000c1e1500 */
[----:B------:R-:W5:Y:S01]  /*2560*/  @!P1 LDG.E.U16 R50, [R20.64+-0x640] ;  /* 0xfff9c02a14329981 */ /* 0x000f62000c1e1500 */
[----:B------:R-:W-:-:S02]  /*2570*/  ISETP.GE.AND P1, PT, R10, UR28, PT ;  /* 0x0000001c0a007c0c */ /* 0x000fc4000bf26270 */
[----:B---3--:R-:W-:Y:S02]  /*2580*/  PRMT R54, RZ, 0x7610, R54 ;  /* 0x00007610ff367816 */ /* 0x008fe40000000036 */
[----:B------:R-:W-:Y:S02]  /*2590*/  PRMT R51, RZ, 0x7610, R51 ;  /* 0x00007610ff337816 */ /* 0x000fe40000000033 */
[----:B------:R-:W-:Y:S02]  /*25a0*/  PRMT R44, RZ, 0x7610, R44 ;  /* 0x00007610ff2c7816 */ /* 0x000fe4000000002c */
[----:B------:R-:W-:Y:S02]  /*25b0*/  PRMT R46, RZ, 0x7610, R46 ;  /* 0x00007610ff2e7816 */ /* 0x000fe4000000002e */
[----:B------:R-:W-:Y:S01]  /*25c0*/  PRMT R48, RZ, 0x7610, R48 ;  /* 0x00007610ff307816 */ /* 0x000fe20000000030 */
[----:B------:R-:W3:Y:S04]  /*25d0*/  @!P2 LDG.E.U16 R51, [R20.64+-0x700] ;  /* 0xfff9002a1433a981 */ /* 0x000ee8000c1e1500 */
[----:B------:R-:W3:Y:S01]  /*25e0*/  @!P1 LDG.E.U16 R55, [R20.64+-0x600] ;  /* 0xfffa002a14379981 */ /* 0x000ee2000c1e1500 */
[----:B------:R-:W-:-:S02]  /*25f0*/  ISETP.GE.AND P1, PT, R11, UR28, PT ;  /* 0x0000001c0b007c0c */ /* 0x000fc4000bf26270 */
[----:B------:R-:W-:Y:S01]  /*2600*/  PRMT R53, RZ, 0x7610, R53 ;  /* 0x00007610ff357816 */ /* 0x000fe20000000035 */
[----:B------:R-:W3:Y:S01]  /*2610*/  @!P3 LDG.E.U16 R44, [R20.64+-0x7c0] ;  /* 0xfff8402a142cb981 */ /* 0x000ee2000c1e1500 */
[----:B------:R-:W-:Y:S02]  /*2620*/  ISETP.GE.AND P2, PT, R13, UR28, PT ;  /* 0x0000001c0d007c0c */ /* 0x000fe4000bf46270 */
[----:B------:R-:W-:Y:S01]  /*2630*/  ISETP.GE.AND P3, PT, R14, UR28, PT ;  /* 0x0000001c0e007c0c */ /* 0x000fe2000bf66270 */
[----:B------:R-:W4:Y:S01]  /*2640*/  @!P4 LDG.E.U16 R46, [R20.64+-0x740] ;  /* 0xfff8c02a142ec981 */ /* 0x000f22000c1e1500 */
[----:B------:R-:W-:-:S03]  /*2650*/  ISETP.GE.AND P4, PT, R15, UR28, PT ;  /* 0x0000001c0f007c0c */ /* 0x000fc6000bf86270 */
[----:B------:R-:W5:Y:S04]  /*2660*/  @!P5 LDG.E.U16 R48, [R20.64+-0x6c0] ;  /* 0xfff9402a1430d981 */ /* 0x000f68000c1e1500 */
[----:B------:R-:W5:Y:S01]  /*2670*/  @!P1 LDG.E.U16 R54, [R20.64+-0x5c0] ;  /* 0xfffa402a14369981 */ /* 0x000f62000c1e1500 */
[----:B------:R-:W-:Y:S02]  /*2680*/  ISETP.GE.AND P1, PT, R12, UR28, PT ;  /* 0x0000001c0c007c0c */ /* 0x000fe4000bf26270 */
[----:B------:R-:W-:Y:S01]  /*2690*/  ISETP.GE.AND P5, PT, R16, UR28, PT ;  /* 0x0000001c10007c0c */ /* 0x000fe2000bfa6270 */
[----:B------:R-:W5:Y:S01]  /*26a0*/  @!P6 LDG.E.U16 R53, [R20.64+-0x680] ;  /* 0xfff9802a1435e981 */ /* 0x000f62000c1e1500 */
[----:B------:R-:W-:Y:S02]  /*26b0*/  ISETP.GE.AND P6, PT, R17, UR28, PT ;  /* 0x0000001c11007c0c */ /* 0x000fe4000bfc6270 */
        /* <DEDUP_REMOVED lines=10> */
[----:B------:R-:W-:Y:S02]  /*2760*/  ISETP.GE.AND P1, PT, R18, UR28, PT ;  /* 0x0000001c12007c0c */ /* 0x000fe4000bf26270 */
        /* <DEDUP_REMOVED lines=27> */
[----:B------:R-:W-:Y:S04]  /*2920*/  LDS.U16 R20, [R125+0x2] ;  /* 0x000002007d147984 */ /* 0x000fe80000000400 */
[----:B------:R-:W2:Y:S04]  /*2930*/  LDS.U16 R46, [R125+0x4] ;  /* 0x000004007d2e7984 */ /* 0x000ea80000000400 */
        /* <DEDUP_REMOVED lines=12> */
[----:B------:R-:W1:Y:S04]  /*2a00*/  LDS.U16 R62, [R125+0x1e] ;  /* 0x00001e007d3e7984 */ /* 0x000e680000000400 */
[----:B------:R-:W-:Y:S01]  /*2a10*/  BAR.SYNC.DEFER_BLOCKING 0x0 ;  /* 0x0000000000007b1d */ /* 0x000fe20000010000 */
[----:B0-----:R-:W-:-:S02]  /*2a20*/  PRMT R67, RZ, 0x7610, R67 ;  /* 0x00007610ff437816 */ /* 0x001fc40000000043 */
[----:B------:R-:W-:-:S03]  /*2a30*/  PRMT R42, RZ, 0x7610, R42 ;  /* 0x00007610ff2a7816 */ /* 0x000fc6000000002a */
[----:B------:R0:W5:Y:S01]  /*2a40*/  @!P0 LDG.E.U16 R77, [R4.64] ;  /* 0x0000002a044d8981 */ /* 0x000162000c1e1500 */
[----:B------:R-:W-:-:S03]  /*2a50*/  ISETP.GE.AND P0, PT, R19, UR28, PT ;  /* 0x0000001c13007c0c */ /* 0x000fc6000bf06270 */
[----:B------:R0:W5:Y:S01]  /*2a60*/  @!P1 LDG.E.U16 R42, [R2.64+-0x7c0] ;  /* 0xfff8402a022a9981 */ /* 0x000162000c1e1500 */
[----:B------:R-:W-:Y:S02]  /*2a70*/  ISETP.GE.AND P1, PT, R0, UR28, PT ;  /* 0x0000001c00007c0c */ /* 0x000fe4000bf26270 */
[----:B------:R-:W-:Y:S01]  /*2a80*/  PRMT R44, RZ, 0x7610, R44 ;  /* 0x00007610ff2c7816 */ /* 0x000fe2000000002c */
        /* <DEDUP_REMOVED lines=9> */
[----:B------:R-:W-:Y:S02]  /*2b20*/  ISETP.GE.AND P0, PT, R8, UR28, PT ;  /* 0x0000001c08007c0c */ /* 0x000fe4000bf06270 */
[----:B0-----:R-:W-:Y:S01]  /*2b30*/  PRMT R5, RZ, 0x7610, R5 ;  /* 0x00007610ff057816 */ /* 0x001fe20000000005 */
[----:B------:R0:W5:Y:S01]  /*2b40*/  @!P1 LDG.E.U16 R64, [R2.64+-0x6c0] ;  /* 0xfff9402a02409981 */ /* 0x000162000c1e1500 */
[----:B------:R-:W-:-:S03]  /*2b50*/  ISETP.GE.AND P1, PT, R9, UR28, PT ;  /* 0x0000001c09007c0c */ /* 0x000fc6000bf26270 */
[----:B------:R0:W5:Y:S06]  /*2b60*/  @!P6 LDG.E.U16 R82, [R2.64+-0x440] ;  /* 0xfffbc02a0252e981 */ /* 0x00016c000c1e1500 */
[----:B------:R0:W5:Y:S01]  /*2b70*/  @!P0 LDG.E.U16 R5, [R2.64+-0x680] ;  /* 0xfff9802a02058981 */ /* 0x000162000c1e1500 */
[----:B------:R-:W-:Y:S02]  /*2b80*/  ISETP.GE.AND P0, PT, R10, UR28, PT ;  /* 0x0000001c0a007c0c */ /* 0x000fe4000bf06270 */
[----:B------:R-:W-:-:S06]  /*2b90*/  PRMT R4, RZ, 0x7610, R4 ;  /* 0x00007610ff047816 */ /* 0x000fcc0000000004 */
[----:B------:R0:W5:Y:S01]  /*2ba0*/  @!P1 LDG.E.U16 R4, [R2.64+-0x640] ;  /* 0xfff9c02a02049981 */ /* 0x000162000c1e1500 */
[----:B------:R-:W-:-:S04]  /*2bb0*/  ISETP.NE.AND P1, PT, R68, RZ, PT ;  /* 0x000000ff4400720c */ /* 0x000fc80003f25270 */
[----:B------:R0:W5:Y:S01]  /*2bc0*/  @!P0 LDG.E.U16 R81, [R2.64+-0x600] ;  /* 0xfffa002a02518981 */ /* 0x000162000c1e1500 */
[----:B------:R-:W-:Y:S02]  /*2bd0*/  ISETP.GE.AND P0, PT, R11, UR28, PT ;  /* 0x0000001c0b007c0c */ /* 0x000fe4000bf06270 */
[----:B------:R-:W-:-:S06]  /*2be0*/  PRMT R68, RZ, 0x7610, R68 ;  /* 0x00007610ff447816 */ /* 0x000fcc0000000044 */
[----:B------:R0:W5:Y:S05]  /*2bf0*/  @!P1 LDG.E.U16 R83, [R2.64+-0x580] ;  /* 0xfffa802a02539981 */ /* 0x00016a000c1e1500 */
[----:B------:R0:W5:Y:S01]  /*2c00*/  @!P0 LDG.E.U16 R68, [R2.64+-0x5c0] ;  /* 0xfffa402a02448981 */ /* 0x000162000c1e1500 */
[----:B-1----:R-:W-:-:S05]  /*2c10*/  PRMT R21, RZ, 0x5410, R21 ;  /* 0x00005410ff157816 */ /* 0x002fca0000000015 */
[----:B------:R-:W-:Y:S01]  /*2c20*/  FMUL.FTZ R43, R21, -1.4426950216293334961 ;  /* 0xbfb8aa3b152b7820 */ /* 0x000fe20000410000 */
[----:B--2---:R-:W-:-:S03]  /*2c30*/  PRMT R46, RZ, 0x5410, R46 ;  /* 0x00005410ff2e7816 */ /* 0x004fc6000000002e */
[----:B------:R1:W-:Y:S01]  /*2c40*/  MUFU.EX2 R74, R43 ;  /* 0x0000002b004a7308 */ /* 0x0003e20000000800 */
[----:B---3--:R-:W-:Y:S01]  /*2c50*/  PRMT R51, RZ, 0x5410, R51 ;  /* 0x00005410ff337816 */ /* 0x008fe20000000033 */
[----:B------:R-:W-:Y:S01]  /*2c60*/  FMUL.FTZ R76, R46, -1.4426950216293334961 ;  /* 0xbfb8aa3b2e4c7820 */ /* 0x000fe20000410000 */
[----:B-1----:R-:W-:-:S05]  /*2c70*/  PRMT R43, RZ, 0x5410, R20 ;  /* 0x00005410ff2b7816 */ /* 0x002fca0000000014 */
[----:B------:R-:W-:Y:S01]  /*2c80*/  FMUL.FTZ R20, R43, -1.4426950216293334961 ;  /* 0xbfb8aa3b2b147820 */ /* 0x000fe20000410000 */
[----:B------:R1:W-:Y:S01]  /*2c90*/  MUFU.EX2 R84, R76 ;  /* 0x0000004c00547308 */ /* 0x0003e20000000800 */
[----:B----4-:R-:W-:-:S07]  /*2ca0*/  PRMT R56, RZ, 0x5410, R56 ;  /* 0x00005410ff387816 */ /* 0x010fce0000000038 */
[----:B------:R-:W2:Y:S01]  /*2cb0*/  MUFU.EX2 R20, R20 ;  /* 0x0000001400147308 */ /* 0x000ea20000000800 */
[----:B-1----:R-:W-:Y:S01]  /*2cc0*/  FMUL.FTZ R76, R51, -1.4426950216293334961 ;  /* 0xbfb8aa3b334c7820 */ /* 0x002fe20000410000 */
[----:B------:R-:W-:-:S06]  /*2cd0*/  PRMT R60, RZ, 0x5410, R60 ;  /* 0x00005410ff3c7816 */ /* 0x000fcc000000003c */
[----:B------:R1:W-:Y:S02]  /*2ce0*/  MUFU.EX2 R88, R76 ;  /* 0x0000004c00587308 */ /* 0x0003e40000000800 */
[----:B-1----:R-:W-:-:S06]  /*2cf0*/  FMUL.FTZ R76, R56, -1.4426950216293334961 ;  /* 0xbfb8aa3b384c7820 */ /* 0x002fcc0000410000 */
[----:B------:R1:W-:Y:S02]  /*2d00*/  MUFU.EX2 R92, R76 ;  /* 0x0000004c005c7308 */ /* 0x0003e40000000800 */
[----:B-1----:R-:W-:-:S06]  /*2d10*/  FMUL.FTZ R76, R60, -1.4426950216293334961 ;  /* 0xbfb8aa3b3c4c7820 */ /* 0x002fcc0000410000 */
[----:B------:R2:W-:Y:S02]  /*2d20*/  MUFU.EX2 R101, R76 ;  /* 0x0000004c00657308 */ /* 0x0005e40000000800 */
[----:B--2---:R-:W-:Y:S01]  /*2d30*/  FADD.FTZ R76, R20, 1 ;  /* 0x3f800000144c7421 */ /* 0x004fe20000010000 */
[----:B------:R-:W-:Y:S02]  /*2d40*/  PRMT R47, RZ, 0x5410, R47 ;  /* 0x00005410ff2f7816 */ /* 0x000fe4000000002f */
[----:B------:R-:W-:-:S03]  /*2d50*/  PRMT R48, RZ, 0x5410, R48 ;  /* 0x00005410ff307816 */ /* 0x000fc60000000030 */
[----:B0-----:R-:W-:Y:S02]  /*2d60*/  FMUL.FTZ R2, R47, -1.4426950216293334961 ;  /* 0xbfb8aa3b2f027820 */ /* 0x001fe40000410000 */
[----:B------:R-:W-:Y:S01]  /*2d70*/  FMUL.FTZ R3, R48, -1.4426950216293334961 ;  /* 0xbfb8aa3b30037820 */ /* 0x000fe20000410000 */
[----:B------:R-:W-:Y:S01]  /*2d80*/  PRMT R50, RZ, 0x5410, R50 ;  /* 0x00005410ff327816 */ /* 0x000fe20000000032 */
[----:B------:R-:W-:Y:S02]  /*2d90*/  FADD.FTZ R74, R74, 1 ;  /* 0x3f8000004a4a7421 */ /* 0x000fe40000010000 */
[----:B------:R-:W0:Y:S02]  /*2da0*/  MUFU.EX2 R2, R2 ;  /* 0x0000000200027308 */ /* 0x000e240000000800 */
[----:B------:R-:W-:-:S06]  /*2db0*/  FMUL.FTZ R86, R50, -1.4426950216293334961 ;  /* 0xbfb8aa3b32567820 */ /* 0x000fcc0000410000 */
[----:B------:R-:W1:Y:S08]  /*2dc0*/  MUFU.EX2 R3, R3 ;  /* 0x0000000300037308 */ /* 0x000e700000000800 */
[----:B------:R-:W-:Y:S08]  /*2dd0*/  MUFU.RCP R74, R74 ;  /* 0x0000004a004a7308 */ /* 0x000ff00000001000 */
[----:B------:R-:W2:Y:S01]  /*2de0*/  MUFU.RCP R76, R76 ;  /* 0x0000004c004c7308 */ /* 0x000ea20000001000 */
[----:B------:R-:W-:-:S07]  /*2df0*/  PRMT R54, RZ, 0x5410, R54 ;  /* 0x00005410ff367816 */ /* 0x000fce0000000036 */
[----:B------:R-:W3:Y:S01]  /*2e00*/  MUFU.EX2 R86, R86 ;  /* 0x0000005600567308 */ /* 0x000ee20000000800 */
[----:B0-----:R-:W-:Y:S01]  /*2e10*/  FADD.FTZ R2, R2, 1 ;  /* 0x3f80000002027421 */ /* 0x001fe20000010000 */
[----:B------:R-:W-:Y:S01]  /*2e20*/  PRMT R61, RZ, 0x5410, R61 ;  /* 0x00005410ff3d7816 */ /* 0x000fe2000000003d */
[----:B-1----:R-:W-:Y:S01]  /*2e30*/  FADD.FTZ R3, R3, 1 ;  /* 0x3f80000003037421 */ /* 0x002fe20000010000 */
[----:B------:R-:W-:Y:S01]  /*2e40*/  PRMT R55, RZ, 0x5410, R55 ;  /* 0x00005410ff377816 */ /* 0x000fe20000000037 */
[----:B------:R-:W-:Y:S01]  /*2e50*/  FMUL.FTZ R90, R54, -1.4426950216293334961 ;  /* 0xbfb8aa3b365a7820 */ /* 0x000fe20000410000 */
[----:B------:R-:W-:Y:S02]  /*2e60*/  PRMT R63, RZ, 0x5410, R63 ;  /* 0x00005410ff3f7816 */ /* 0x000fe4000000003f */
[----:B------:R-:W-:Y:S01]  /*2e70*/  PRMT R62, RZ, 0x5410, R62 ;  /* 0x00005410ff3e7816 */ /* 0x000fe2000000003e */
[----:B------:R-:W-:Y:S02]  /*2e80*/  FMUL.FTZ R91, R55, -1.4426950216293334961 ;  /* 0xbfb8aa3b375b7820 */ /* 0x000fe40000410000 */
[----:B------:R-:W-:Y:S02]  /*2e90*/  MUFU.EX2 R90, R90 ;  /* 0x0000005a005a7308 */ /* 0x000fe40000000800 */
[----:B------:R-:W-:Y:S01]  /*2ea0*/  FMUL.FTZ R96, R62, -1.4426950216293334961 ;  /* 0xbfb8aa3b3e607820 */ /* 0x000fe20000410000 */
[----:B------:R-:W-:-:S05]  /*2eb0*/  PRMT R53, RZ, 0x5410, R53 ;  /* 0x00005410ff357816 */ /* 0x000fca0000000035 */
[----:B------:R-:W-:Y:S01]  /*2ec0*/  MUFU.EX2 R91, R91 ;  /* 0x0000005b005b7308 */ /* 0x000fe20000000800 */
[----:B------:R-:W-:Y:S01]  /*2ed0*/  FMUL.FTZ R89, R53, -1.4426950216293334961 ;  /* 0xbfb8aa3b35597820 */ /* 0x000fe20000410000 */
[----:B------:R-:W-:-:S06]  /*2ee0*/  PRMT R65, RZ, 0x5410, R65 ;  /* 0x00005410ff417816 */ /* 0x000fcc0000000041 */
[----:B------:R-:W-:Y:S01]  /*2ef0*/  MUFU.EX2 R103, R96 ;  /* 0x0000006000677308 */ /* 0x000fe20000000800 */
[----:B-----5:R0:W-:Y:S04]  /*2f00*/  STS.U16 [R252], R77 ;  /* 0x0000004dfc007388 */ /* 0x0201e80000000400 */
        /* <DEDUP_REMOVED lines=14> */
[----:B------:R-:W-:Y:S01]  /*2ff0*/  STS.U16 [R229+0x3c0], R82 ;  /* 0x0003c052e5007388 */ /* 0x000fe20000000400 */
[----:B------:R-:W-:-:S06]  /*3000*/  NOP ;  /* 0x0000000000007918 */ /* 0x000fcc0000000000 */
[----:B------:R-:W5:Y:S04]  /*3010*/  LDS.U16 R20, [R125] ;  /* 0x000000007d147984 */ /* 0x000f680000000400 */
[----:B------:R-:W5:Y:S04]  /*3020*/  LDS.U16 R42, [R125+0x2] ;  /* 0x000002007d2a7984 */ /* 0x000f680000000400 */
[----:B------:R-:W5:Y:S04]  /*3030*/  LDS.U16 R44, [R125+0x4] ;  /* 0x000004007d2c7984 */ /* 0x000f680000000400 */
[----:B------:R-:W5:Y:S04]  /*3040*/  LDS.U16 R68, [R125+0xa] ;  /* 0x00000a007d447984 */ /* 0x000f680000000400 */
[----:B------:R-:W5:Y:S04]  /*3050*/  LDS.U16 R67, [R125+0x8] ;  /* 0x000008007d437984 */ /* 0x000f680000000400 */
[----:B------:R-:W5:Y:S01]  /*3060*/  LDS.U16 R64, [R125+0x6] ;  /* 0x000006007d407984 */ /* 0x000f620000000400 */
[----:B0-----:R-:W-:Y:S01]  /*3070*/  FADD.FTZ R77, R84, 1 ;  /* 0x3f800000544d7421 */ /* 0x001fe20000010000 */
[----:B-1----:R0:W-:Y:S01]  /*3080*/  MUFU.RCP R78, R2 ;  /* 0x00000002004e7308 */ /* 0x0021e20000001000 */
[----:B--2---:R-:W-:Y:S01]  /*3090*/  FADD.FTZ R4, -R76, 1 ;  /* 0x3f8000004c047421 */ /* 0x004fe20000010100 */
[----:B------:R-:W-:Y:S01]  /*30a0*/  PRMT R75, RZ, 0x5410, R75 ;  /* 0x00005410ff4b7816 */ /* 0x000fe2000000004b */
[----:B---3--:R-:W-:Y:S01]  /*30b0*/  FADD.FTZ R81, R86, 1 ;  /* 0x3f80000056517421 */ /* 0x008fe20000010000 */
[----:B------:R-:W-:-:S04]  /*30c0*/  PRMT R72, RZ, 0x5410, R72 ;  /* 0x00005410ff487816 */ /* 0x000fc80000000048 */
[----:B------:R1:W-:Y:S01]  /*30d0*/  MUFU.RCP R79, R3 ;  /* 0x00000003004f7308 */ /* 0x0003e20000001000 */
[----:B0-----:R-:W-:Y:S01]  /*30e0*/  FADD.FTZ R2, -R74, 1 ;  /* 0x3f8000004a027421 */ /* 0x001fe20000010100 */
[----:B------:R-:W-:Y:S01]  /*30f0*/  PRMT R57, RZ, 0x5410, R57 ;  /* 0x00005410ff397816 */ /* 0x000fe20000000039 */
[----:B----4-:R-:W-:Y:S01]  /*3100*/  FADD.FTZ R80, R88, 1 ;  /* 0x3f80000058507421 */ /* 0x010fe20000010000 */
[----:B------:R-:W-:Y:S01]  /*3110*/  PRMT R58, RZ, 0x5410, R58 ;  /* 0x00005410ff3a7816 */ /* 0x000fe2000000003a */
[----:B------:R-:W-:Y:S03]  /*3120*/  LDS.U16 R120, [R125+0x18] ;  /* 0x000018007d787984 */ /* 0x000fe60000000400 */
[----:B------:R-:W-:Y:S01]  /*3130*/  MUFU.EX2 R89, R89 ;  /* 0x0000005900597308 */ /* 0x000fe20000000800 */
[----:B------:R-:W-:Y:S01]  /*3140*/  PRMT R59, RZ, 0x5410, R59 ;  /* 0x00005410ff3b7816 */ /* 0x000fe2000000003b */
[----:B------:R-:W-:Y:S01]  /*3150*/  LDS.U16 R110, [R125+0x16] ;  /* 0x000016007d6e7984 */ /* 0x000fe20000000400 */
[----:B-----5:R-:W-:-:S02]  /*3160*/  PRMT R20, RZ, 0x5410, R20 ;  /* 0x00005410ff147816 */ /* 0x020fc40000000014 */
[----:B------:R-:W-:Y:S01]  /*3170*/  PRMT R42, RZ, 0x5410, R42 ;  /* 0x00005410ff2a7816 */ /* 0x000fe2000000002a */
[----:B------:R-:W-:Y:S02]  /*3180*/  LDS.U16 R111, [R125+0x1a] ;  /* 0x00001a007d6f7984 */ /* 0x000fe40000000400 */
[----:B-1----:R-:W-:Y:S01]  /*3190*/  FMUL.FTZ R3, R61, R20 ;  /* 0x000000143d037220 */ /* 0x002fe20000410000 */
[----:B------:R-:W0:Y:S01]  /*31a0*/  MUFU.RCP R77, R77 ;  /* 0x0000004d004d7308 */ /* 0x000e220000001000 */
[----:B------:R-:W-:Y:S01]  /*31b0*/  FFMA.FTZ R2, R21, R2, 1 ;  /* 0x3f80000015027423 */ /* 0x000fe20000010002 */
[----:B------:R-:W-:Y:S01]  /*31c0*/  PRMT R73, RZ, 0x5410, R73 ;  /* 0x00005410ff497816 */ /* 0x000fe20000000049 */
[----:B------:R-:W-:Y:S01]  /*31d0*/  FMUL.FTZ R5, R63, R42 ;  /* 0x0000002a3f057220 */ /* 0x000fe20000410000 */
[----:B------:R-:W-:Y:S01]  /*31e0*/  LDS.U16 R130, [R125+0x1c] ;  /* 0x00001c007d827984 */ /* 0x000fe20000000400 */
[----:B------:R-:W-:Y:S02]  /*31f0*/  FMUL.FTZ R3, R74, R3 ;  /* 0x000000034a037220 */ /* 0x000fe40000410000 */
[----:B------:R-:W-:Y:S01]  /*3200*/  FFMA.FTZ R83, R43, R4, 1 ;  /* 0x3f8000002b537423 */ /* 0x000fe20000010004 */
[----:B------:R-:W-:Y:S01]  /*3210*/  LDS.U16 R121, [R125+0x1e] ;  /* 0x00001e007d797984 */ /* 0x000fe20000000400 */
[----:B------:R-:W-:Y:S01]  /*3220*/  FMUL.FTZ R4, R76, R5 ;  /* 0x000000054c047220 */ /* 0x000fe20000410000 */
[----:B------:R-:W1:Y:S01]  /*3230*/  MUFU.RCP R81, R81 ;  /* 0x0000005100517308 */ /* 0x000e620000001000 */
[----:B------:R-:W-:-:S02]  /*3240*/  FMUL.FTZ R5, R3, R2 ;  /* 0x0000000203057220 */ /* 0x000fc40000410000 */
[----:B------:R-:W2:Y:S01]  /*3250*/  LDS.U16 R2, [R125+0xc] ;  /* 0x00000c007d027984 */ /* 0x000ea20000000400 */
[----:B------:R-:W-:Y:S01]  /*3260*/  FMUL.FTZ R96, R4, R83 ;  /* 0x0000005304607220 */ /* 0x000fe20000410000 */
[----:B------:R-:W-:Y:S02]  /*3270*/  PRMT R44, RZ, 0x5410, R44 ;  /* 0x00005410ff2c7816 */ /* 0x000fe4000000002c */
[----:B------:R-:W-:Y:S04]  /*3280*/  LDS.U16 R3, [R125+0xe] ;  /* 0x00000e007d037984 */ /* 0x000fe80000000400 */
[----:B------:R-:W3:Y:S01]  /*3290*/  LDS.U16 R4, [R125+0x10] ;  /* 0x000010007d047984 */ /* 0x000ee20000000400 */
[----:B0-----:R-:W-:Y:S01]  /*32a0*/  FADD.FTZ R85, -R77, 1 ;  /* 0x3f8000004d557421 */ /* 0x001fe20000010100 */
[----:B------:R-:W-:Y:S01]  /*32b0*/  PRMT R68, RZ, 0x5410, R68 ;  /* 0x00005410ff447816 */ /* 0x000fe20000000044 */
[----:B------:R-:W-:Y:S01]  /*32c0*/  FMUL.FTZ R82, R65, R44 ;  /* 0x0000002c41527220 */ /* 0x000fe20000410000 */
[----:B------:R-:W-:Y:S01]  /*32d0*/  PRMT R67, RZ, 0x5410, R67 ;  /* 0x00005410ff437816 */ /* 0x000fe20000000043 */
[----:B------:R-:W-:-:S02]  /*32e0*/  FADD.FTZ R84, R90, 1 ;  /* 0x3f8000005a547421 */ /* 0x000fc40000010000 */
[----:B------:R-:W-:Y:S02]  /*32f0*/  FFMA.FTZ R87, R46, R85, 1 ;  /* 0x3f8000002e577423 */ /* 0x000fe40000010055 */
[----:B------:R-:W-:Y:S01]  /*3300*/  FMUL.FTZ R82, R77, R82 ;  /* 0x000000524d527220 */ /* 0x000fe20000410000 */
[----:B------:R0:W-:Y:S01]  /*3310*/  MUFU.RCP R85, R84 ;  /* 0x0000005400557308 */ /* 0x0001e20000001000 */
[----:B------:R-:W-:Y:S02]  /*3320*/  FADD.FTZ R90, R91, 1 ;  /* 0x3f8000005b5a7421 */ /* 0x000fe40000010000 */
[----:B------:R-:W-:Y:S02]  /*3330*/  FMUL.FTZ R88, R75, R68 ;  /* 0x000000444b587220 */ /* 0x000fe40000410000 */
[----:B------:R-:W-:Y:S02]  /*3340*/  FADD.FTZ R83, -R79, 1 ;  /* 0x3f8000004f537421 */ /* 0x000fe40000010100 */
[----:B-1----:R-:W-:-:S02]  /*3350*/  FADD.FTZ R91, -R81, 1 ;  /* 0x3f800000515b7421 */ /* 0x002fc40000010100 */
[----:B0-----:R-:W-:Y:S02]  /*3360*/  FMUL.FTZ R84, R72, R67 ;  /* 0x0000004348547220 */ /* 0x001fe40000410000 */
[----:B------:R-:W-:Y:S02]  /*3370*/  FMUL.FTZ R97, R82, R87 ;  /* 0x0000005752617220 */ /* 0x000fe40000410000 */
[----:B------:R-:W-:Y:S02]  /*3380*/  FMUL.FTZ R88, R81, R88 ;  /* 0x0000005851587220 */ /* 0x000fe40000410000 */
[----:B------:R-:W-:Y:S02]  /*3390*/  FFMA.FTZ R87, R48, R83, 1 ;  /* 0x3f80000030577423 */ /* 0x000fe40000010053 */
[----:B------:R-:W-:Y:S02]  /*33a0*/  FFMA.FTZ R91, R50, R91, 1 ;  /* 0x3f800000325b7423 */ /* 0x000fe4000001005b */
[----:B------:R-:W-:-:S02]  /*33b0*/  FMUL.FTZ R93, R57, -1.4426950216293334961 ;  /* 0xbfb8aa3b395d7820 */ /* 0x000fc40000410000 */
[----:B------:R-:W-:Y:S02]  /*33c0*/  FMUL.FTZ R94, R58, -1.4426950216293334961 ;  /* 0xbfb8aa3b3a5e7820 */ /* 0x000fe40000410000 */
[----:B------:R-:W-:Y:S01]  /*33d0*/  FMUL.FTZ R84, R79, R84 ;  /* 0x000000544f547220 */ /* 0x000fe20000410000 */
[----:B------:R-:W0:Y:S01]  /*33e0*/  MUFU.RCP R80, R80 ;  /* 0x0000005000507308 */ /* 0x000e220000001000 */
[----:B------:R-:W-:Y:S01]  /*33f0*/  PRMT R64, RZ, 0x5410, R64 ;  /* 0x00005410ff407816 */ /* 0x000fe20000000040 */
[----:B------:R-:W-:Y:S02]  /*3400*/  FMUL.FTZ R100, R88, R91 ;  /* 0x0000005b58647220 */ /* 0x000fe40000410000 */
[----:B------:R-:W-:Y:S01]  /*3410*/  FMUL.FTZ R99, R84, R87 ;  /* 0x0000005754637220 */ /* 0x000fe20000410000 */
[----:B------:R-:W1:Y:S01]  /*3420*/  LDS.U16 R88, [R125+0x14] ;  /* 0x000014007d587984 */ /* 0x000e620000000400 */
[----:B------:R-:W-:Y:S02]  /*3430*/  FMUL.FTZ R95, R59, -1.4426950216293334961 ;  /* 0xbfb8aa3b3b5f7820 */ /* 0x000fe40000410000 */
[----:B------:R-:W4:Y:S01]  /*3440*/  MUFU.EX2 R93, R93 ;  /* 0x0000005d005d7308 */ /* 0x000f220000000800 */
[----:B------:R-:W5:Y:S01]  /*3450*/  LDS.U16 R87, [R125+0x12] ;  /* 0x000012007d577984 */ /* 0x000f620000000400 */
[----:B------:R-:W-:-:S02]  /*3460*/  FADD.FTZ R86, R89, 1 ;  /* 0x3f80000059567421 */ /* 0x000fc40000010000 */
[C---:B------:R-:W-:Y:S02]  /*3470*/  FADD.FTZ R82, -R78.reuse, 1 ;  /* 0x3f8000004e527421 */ /* 0x040fe40000010100 */
[----:B------:R-:W-:Y:S02]  /*3480*/  FMUL.FTZ R83, R73, R64 ;  /* 0x0000004049537220 */ /* 0x000fe40000410000 */
[----:B------:R-:W2:Y:S01]  /*3490*/  MUFU.EX2 R94, R94 ;  /* 0x0000005e005e7308 */ /* 0x000ea20000000800 */
[----:B------:R-:W-:Y:S02]  /*34a0*/  FFMA.FTZ R82, R47, R82, 1 ;  /* 0x3f8000002f527423 */ /* 0x000fe40000010052 */
[----:B------:R-:W-:-:S05]  /*34b0*/  FMUL.FTZ R83, R78, R83 ;  /* 0x000000534e537220 */ /* 0x000fca0000410000 */
[----:B------:R-:W1:Y:S01]  /*34c0*/  MUFU.EX2 R95, R95 ;  /* 0x0000005f005f7308 */ /* 0x000e620000000800 */
[----:B------:R-:W-:Y:S01]  /*34d0*/  FMUL.FTZ R98, R83, R82 ;  /* 0x0000005253627220 */ /* 0x000fe20000410000 */
[----:B------:R-:W-:Y:S01]  /*34e0*/  PRMT R83, RZ, 0x5410, R70 ;  /* 0x00005410ff537816 */ /* 0x000fe20000000046 */
[----:B0-----:R-:W-:-:S05]  /*34f0*/  FADD.FTZ R70, -R80, 1 ;  /* 0x3f80000050467421 */ /* 0x001fca0000010100 */
[----:B------:R-:W0:Y:S01]  /*3500*/  MUFU.RCP R86, R86 ;  /* 0x0000005600567308 */ /* 0x000e220000001000 */
[----:B------:R-:W-:Y:S01]  /*3510*/  PRMT R84, RZ, 0x5410, R69 ;  /* 0x00005410ff547816 */ /* 0x000fe20000000045 */
[----:B------:R-:W-:Y:S01]  /*3520*/  FADD.FTZ R89, R92, 1 ;  /* 0x3f8000005c597421 */ /* 0x000fe20000010000 */
[----:B------:R-:W-:Y:S02]  /*3530*/  PRMT R82, RZ, 0x5410, R71 ;  /* 0x00005410ff527816 */ /* 0x000fe40000000047 */
[----:B--2---:R-:W-:Y:S01]  /*3540*/  PRMT R69, RZ, 0x5410, R2 ;  /* 0x00005410ff457816 */ /* 0x004fe20000000002 */
[----:B----4-:R-:W-:Y:S01]  /*3550*/  FADD.FTZ R92, R93, 1 ;  /* 0x3f8000005d5c7421 */ /* 0x010fe20000010000 */
[----:B---3--:R-:W-:Y:S01]  /*3560*/  PRMT R71, RZ, 0x5410, R4 ;  /* 0x00005410ff477816 */ /* 0x008fe20000000004 */
[----:B------:R-:W-:Y:S02]  /*3570*/  FADD.FTZ R91, R94, 1 ;  /* 0x3f8000005e5b7421 */ /* 0x000fe40000010000 */
[----:B------:R-:W-:Y:S01]  /*3580*/  FFMA.FTZ R102, R51, R70, 1 ;  /* 0x3f80000033667423 */ /* 0x000fe20000010046 */
[----:B------:R-:W-:Y:S01]  /*3590*/  PRMT R70, RZ, 0x5410, R3 ;  /* 0x00005410ff467816 */ /* 0x000fe20000000003 */
[----:B------:R-:W-:Y:S01]  /*35a0*/  FMUL.FTZ R3, R82, R69 ;  /* 0x0000004552037220 */ /* 0x000fe20000410000 */
[----:B------:R-:W-:Y:S01]  /*35b0*/  MUFU.RCP R92, R92 ;  /* 0x0000005c005c7308 */ /* 0x000fe20000001000 */
[----:B-1----:R-:W-:-:S02]  /*35c0*/  FADD.FTZ R94, R95, 1 ;  /* 0x3f8000005f5e7421 */ /* 0x002fc40000010000 */
[----:B------:R-:W-:Y:S02]  /*35d0*/  FADD.FTZ R95, -R85, 1 ;  /* 0x3f800000555f7421 */ /* 0x000fe40000010100 */
[----:B------:R-:W-:Y:S02]  /*35e0*/  FMUL.FTZ R93, R83, R70 ;  /* 0x00000046535d7220 */ /* 0x000fe40000410000 */
[----:B------:R-:W-:Y:S01]  /*35f0*/  FMUL.FTZ R2, R84, R71 ;  /* 0x0000004754027220 */ /* 0x000fe20000410000 */
[----:B------:R-:W1:Y:S01]  /*3600*/  MUFU.RCP R91, R91 ;  /* 0x0000005b005b7308 */ /* 0x000e620000001000 */
[----:B0-----:R-:W-:Y:S02]  /*3610*/  FADD.FTZ R104, -R86, 1 ;  /* 0x3f80000056687421 */ /* 0x001fe40000010100 */
[----:B------:R-:W-:Y:S02]  /*3620*/  FMUL.FTZ R3, R80, R3 ;  /* 0x0000000350037220 */ /* 0x000fe40000410000 */
[----:B------:R-:W-:-:S03]  /*3630*/  FFMA.FTZ R95, R54, R95, 1 ;  /* 0x3f800000365f7423 */ /* 0x000fc6000001005f */
[----:B------:R-:W0:Y:S01]  /*3640*/  MUFU.RCP R89, R89 ;  /* 0x0000005900597308 */ /* 0x000e220000001000 */
[----:B------:R-:W-:Y:S02]  /*3650*/  FMUL.FTZ R93, R86, R93 ;  /* 0x0000005d565d7220 */ /* 0x000fe40000410000 */
[----:B------:R-:W-:Y:S02]  /*3660*/  FMUL.FTZ R2, R85, R2 ;  /* 0x0000000255027220 */ /* 0x000fe40000410000 */
[----:B------:R-:W-:Y:S02]  /*3670*/  FFMA.FTZ R104, R53, R104, 1 ;  /* 0x3f80000035687423 */ /* 0x000fe40000010068 */
[----:B------:R-:W-:Y:S01]  /*3680*/  FMUL.FTZ R3, R3, R102 ;  /* 0x0000006603037220 */ /* 0x000fe20000410000 */
[----:B------:R-:W2:Y:S01]  /*3690*/  MUFU.RCP R90, R90 ;  /* 0x0000005a005a7308 */ /* 0x000ea20000001000 */
[----:B------:R-:W-:Y:S02]  /*36a0*/  FADD.FTZ R102, R101, 1 ;  /* 0x3f80000065667421 */ /* 0x000fe40000010000 */
[----:B------:R-:W-:-:S02]  /*36b0*/  FMUL.FTZ R2, R2, R95 ;  /* 0x0000005f02027220 */ /* 0x000fc40000410000 */
[----:B------:R-:W-:Y:S02]  /*36c0*/  FMUL.FTZ R104, R93, R104 ;  /* 0x000000685d687220 */ /* 0x000fe40000410000 */
[----:B------:R-:W-:Y:S01]  /*36d0*/  FADD.FTZ R95, R103, 1 ;  /* 0x3f800000675f7421 */ /* 0x000fe20000010000 */
[----:B------:R3:W4:Y:S01]  /*36e0*/  MUFU.RCP R93, R102 ;  /* 0x00000066005d7308 */ /* 0x0007220000001000 */
[----:B------:R-:W-:Y:S02]  /*36f0*/  PRMT R41, RZ, 0x5410, R41 ;  /* 0x00005410ff297816 */ /* 0x000fe40000000029 */
[----:B------:R-:W-:Y:S01]  /*3700*/  PRMT R120, RZ, 0x5410, R120 ;  /* 0x00005410ff787816 */ /* 0x000fe20000000078 */
[----:B-1----:R-:W-:Y:S01]  /*3710*/  FADD.FTZ R129, -R91, 1 ;  /* 0x3f8000005b817421 */ /* 0x002fe20000010100 */
[----:B------:R-:W-:Y:S01]  /*3720*/  PRMT R49, RZ, 0x5410, R49 ;  /* 0x00005410ff317816 */ /* 0x000fe20000000031 */
[----:B0-----:R-:W-:Y:S01]  /*3730*/  FADD.FTZ R101, -R89, 1 ;  /* 0x3f80000059657421 */ /* 0x001fe20000010100 */
[----:B------:R-:W-:Y:S01]  /*3740*/  PRMT R88, RZ, 0x5410, R88 ;  /* 0x00005410ff587816 */ /* 0x000fe20000000058 */
[----:B------:R-:W0:Y:S01]  /*3750*/  MUFU.RCP R94, R94 ;  /* 0x0000005e005e7308 */ /* 0x000e220000001000 */
[----:B---3--:R-:W-:Y:S01]  /*3760*/  FADD.FTZ R102, -R92, 1 ;  /* 0x3f8000005c667421 */ /* 0x008fe20000010100 */
[----:B------:R-:W-:Y:S01]  /*3770*/  PRMT R52, RZ, 0x5410, R52 ;  /* 0x00005410ff347816 */ /* 0x000fe20000000034 */
[----:B------:R-:W-:Y:S01]  /*3780*/  FMUL.FTZ R134, R41, R120 ;  /* 0x0000007829867220 */ /* 0x000fe20000410000 */
[----:B------:R-:W-:-:S02]  /*3790*/  PRMT R45, RZ, 0x5410, R45 ;  /* 0x00005410ff2d7816 */ /* 0x000fc4000000002d */
[----:B-----5:R-:W-:Y:S02]  /*37a0*/  PRMT R87, RZ, 0x5410, R87 ;  /* 0x00005410ff577816 */ /* 0x020fe40000000057 */
[----:B------:R-:W1:Y:S01]  /*37b0*/  MUFU.RCP R95, R95 ;  /* 0x0000005f005f7308 */ /* 0x000e620000001000 */
[----:B------:R-:W-:Y:S01]  /*37c0*/  PRMT R110, RZ, 0x5410, R110 ;  /* 0x00005410ff6e7816 */ /* 0x000fe2000000006e */
[----:B------:R-:W-:Y:S02]  /*37d0*/  FFMA.FTZ R132, R57, R102, 1 ;  /* 0x3f80000039847423 */ /* 0x000fe40000010066 */
[----:B------:R-:W-:Y:S02]  /*37e0*/  FFMA.FTZ R131, R58, R129, 1 ;  /* 0x3f8000003a837423 */ /* 0x000fe40000010081 */
[----:B------:R-:W-:Y:S02]  /*37f0*/  FMUL.FTZ R134, R91, R134 ;  /* 0x000000865b867220 */ /* 0x000fe40000410000 */
[----:B------:R-:W-:-:S02]  /*3800*/  FFMA.FTZ R103, R56, R101, 1 ;  /* 0x3f80000038677423 */ /* 0x000fc40000010065 */
[----:B------:R-:W-:Y:S02]  /*3810*/  FMUL.FTZ R102, R49, R88 ;  /* 0x0000005831667220 */ /* 0x000fe40000410000 */
[----:B--2---:R-:W-:Y:S02]  /*3820*/  FADD.FTZ R4, -R90, 1 ;  /* 0x3f8000005a047421 */ /* 0x004fe40000010100 */
        /* <DEDUP_REMOVED lines=13> */
[----:B----4-:R-:W-:Y:S01]  /*3900*/  FADD.FTZ R5, -R93, 1 ;  /* 0x3f8000005d057421 */ /* 0x010fe20000010100 */
[----:B------:R-:W-:-:S02]  /*3910*/  PRMT R130, RZ, 0x5410, R130 ;  /* 0x00005410ff827816 */ /* 0x000fc40000000082 */
[----:B------:R-:W-:Y:S01]  /*3920*/  PRMT R121, RZ, 0x5410, R121 ;  /* 0x00005410ff797816 */ /* 0x000fe20000000079 */
[----:B------:R-:W-:Y:S02]  /*3930*/  FMUL.FTZ R102, R102, R103 ;  /* 0x0000006766667220 */ /* 0x000fe40000410000 */
[----:B------:R-:W-:Y:S02]  /*3940*/  FMUL.FTZ R101, R101, R4 ;  /* 0x0000000465657220 */ /* 0x000fe40000410000 */
[----:B------:R-:W-:Y:S02]  /*3950*/  FMUL.FTZ R129, R129, R132 ;  /* 0x0000008481817220 */ /* 0x000fe40000410000 */
[----:B------:R-:W-:Y:S02]  /*3960*/  FFMA.FTZ R103, R60, R5, 1 ;  /* 0x3f8000003c677423 */ /* 0x000fe40000010005 */
[----:B0-----:R-:W-:Y:S02]  /*3970*/  FADD.FTZ R4, -R94, 1 ;  /* 0x3f8000005e047421 */ /* 0x001fe40000010100 */
        /* <DEDUP_REMOVED lines=87> */
.L_x_5670:
[----:B-1----:R-:W-:Y:S05]  /*3ef0*/  BSYNC B0 ;  /* 0x0000000000007941 */ /* 0x002fea0003800000 */
.L_x_5669:
        /* <DEDUP_REMOVED lines=69> */
[----:B------:R-:W-:Y:S01]  /*4350*/  ISETP.GE.AND P1, PT, R16, R153, PT ;  /* 0x000000991000720c */ /* 0x000fe20003f26270 */
        /* <DEDUP_REMOVED lines=8> */
[----:B------:R0:W-:Y:S01]  /*43e0*/  @!P2 STG.E.U16 [R2.64+-0x7c0], R99 ;  /* 0xfff840630200a986 */ /* 0x0001e2000c10152a */
[----:B------:R-:W-:-:S02]  /*43f0*/  FADD.FTZ R100, R33, UR5 ;  /* 0x0000000521647e21 */ /* 0x000fc40008010000 */
[----:B------:R-:W-:Y:S01]  /*4400*/  FADD.FTZ R98, R31, UR5 ;  /* 0x000000051f627e21 */ /* 0x000fe20008010000 */
[----:B------:R-:W-:Y:S01]  /*4410*/  @!P1 STG.E.U16 [R2.64+-0x480], R149 ;  /* 0xfffb809502009986 */ /* 0x000fe2000c10152a */
[----:B------:R-:W-:Y:S02]  /*4420*/  FADD.FTZ R97, R30, UR5 ;  /* 0x000000051e617e21 */ /* 0x000fe40008010000 */
[----:B------:R-:W-:Y:S01]  /*4430*/  FADD.FTZ R96, R29, UR5 ;  /* 0x000000051d607e21 */ /* 0x000fe20008010000 */
[----:B------:R1:W-:Y:S01]  /*4440*/  @!P3 STG.E.U16 [R2.64+-0x440], R151 ;  /* 0xfffbc0970200b986 */ /* 0x0003e2000c10152a */
[----:B------:R-:W-:Y:S02]  /*4450*/  FADD.FTZ R95, R28, UR5 ;  /* 0x000000051c5f7e21 */ /* 0x000fe40008010000 */
[----:B------:R-:W-:Y:S02]  /*4460*/  FADD.FTZ R94, R27, UR5 ;  /* 0x000000051b5e7e21 */ /* 0x000fe40008010000 */
[----:B0-----:R-:W-:-:S02]  /*4470*/  FADD.FTZ R99, R32, UR5 ;  /* 0x0000000520637e21 */ /* 0x001fc40008010000 */
        /* <DEDUP_REMOVED lines=10> */
[----:B-1----:R-:W-:Y:S02]  /*4520*/  FMUL.FTZ R2, R75, R81 ;  /* 0x000000514b027220 */ /* 0x002fe40000410000 */
        /* <DEDUP_REMOVED lines=50> */
[----:B------:R-:W-:-:S02]  /*4850*/  UIADD3 UR7, UR33, UR31, URZ ;  /* 0x0000001f21077290 */ /* 0x000fc4000fffe03f */
        /* <DEDUP_REMOVED lines=52> */
.L_x_5673:
[----:B------:R-:W-:Y:S05]  /*4ba0*/  BSYNC B0 ;  /* 0x0000000000007941 */ /* 0x000fea0003800000 */
.L_x_5672:
[----:B------:R-:W-:Y:S01]  /*4bb0*/  ULDC.64 UR8, c[0x0][0x218] ;  /* 0x0000860000087ab9 */ /* 0x000fe20000000a00 */
[----:B0-----:R-:W-:Y:S01]  /*4bc0*/  LEA R5, P0, R126, c[0x0][0x270], 0x1 ;  /* 0x00009c007e057a11 */ /* 0x001fe200078008ff */
        /* <DEDUP_REMOVED lines=41> */
.L_x_5671:
[----:B------:R-:W2:Y:S01]  /*4e60*/  LDL.LU R0, [R1+0x10] ;  /* 0x0000100001007983 */ /* 0x000ea20000300800 */
[----:B------:R-:W-:Y:S01]  /*4e70*/  PRMT R5, RZ, 0x5410, R124 ;  /* 0x00005410ff057816 */ /* 0x000fe2000000007c */
[----:B------:R-:W-:Y:S01]  /*4e80*/  HFMA2.MMA R82, -RZ, RZ, 0, 0 ;  /* 0x00000000ff527435 */ /* 0x000fe200000001ff */
[----:B------:R-:W-:Y:S01]  /*4e90*/  MOV R6, c[0x0][0x16c] ;  /* 0x00005b0000067a02 */ /* 0x000fe20000000f00 */
[----:B------:R-:W-:Y:S01]  /*4ea0*/  FMUL.FTZ R226, R54, UR4 ;  /* 0x0000000436e27c20 */ /* 0x000fe20008410000 */
[----:B------:R-:W-:Y:S01]  /*4eb0*/  CS2R R80, SRZ ;  /* 0x0000000000507805 */ /* 0x000fe2000001ff00 */
        /* <DEDUP_REMOVED lines=11> */
[----:B0-----:R-:W-:Y:S01]  /*4f70*/  CS2R R58, SRZ ;  /* 0x00000000003a7805 */ /* 0x001fe2000001ff00 */
        /* <DEDUP_REMOVED lines=69> */
.L_x_5775:
        /* <DEDUP_REMOVED lines=46> */
[----:B------:R0:W2:Y:S01]  /*56b0*/  @!P3 LDG.E.U16 R63, [R2.64+0x100] ;  /* 0x0001002a023fb981 */ /* 0x0000a2000c1e1500 */
[C---:B------:R-:W-:Y:S02]  /*56c0*/  LOP3.LUT R162, R6.reuse, 0x140, RZ, 0xfc, !PT ;  /* 0x0000014006a27812 */ /* 0x040fe400078efcff */
[C---:B------:R-:W-:Y:S01]  /*56d0*/  LOP3.LUT R160, R6.reuse, 0x160, RZ, 0xfc, !PT ;  /* 0x0000016006a07812 */ /* 0x040fe200078efcff */
[----:B------:R0:W2:Y:S01]  /*56e0*/  @!P4 LDG.E.U16 R132, [R2.64+0x140] ;  /* 0x0001402a0284c981 */ /* 0x0000a2000c1e1500 */
[C---:B------:R-:W-:Y:S02]  /*56f0*/  LOP3.LUT R159, R6.reuse, 0x180, RZ, 0xfc, !PT ;  /* 0x00000180069f7812 */ /* 0x040fe400078efcff */
[----:B------:R-:W-:Y:S01]  /*5700*/  ISETP.GE.AND P1, PT, R163, UR28, PT ;  /* 0x0000001ca3007c0c */ /* 0x000fe2000bf26270 */
[----:B------:R0:W2:Y:S01]  /*5710*/  @!P5 LDG.E.U16 R130, [R2.64+0x180] ;  /* 0x0001802a0282d981 */ /* 0x0000a2000c1e1500 */
[----:B------:R-:W-:-:S02]  /*5720*/  LOP3.LUT R158, R6, 0x1a0, RZ, 0xfc, !PT ;  /* 0x000001a0069e7812 */ /* 0x000fc400078efcff */
[----:B------:R-:W-:Y:S01]  /*5730*/  ISETP.GE.AND P2, PT, R164, UR28, PT ;  /* 0x0000001ca4007c0c */ /* 0x000fe2000bf46270 */
[----:B------:R0:W2:Y:S01]  /*5740*/  @!P0 LDG.E.U16 R33, [R2.64+0x1c0] ;  /* 0x0001c02a02218981 */ /* 0x0000a2000c1e1500 */
        /* <DEDUP_REMOVED lines=8> */
[----:B------:R0:W3:Y:S01]  /*57d0*/  @!P1 LDG.E.U16 R37, [R2.64+0x200] ;  /* 0x0002002a02259981 */ /* 0x0000e2000c1e1500 */
[C---:B------:R-:W-:Y:S02]  /*57e0*/  LOP3.LUT R157, R6.reuse, 0x1c0, RZ, 0xfc, !PT ;  /* 0x000001c0069d7812 */ /* 0x040fe400078efcff */
[----:B------:R-:W-:Y:S01]  /*57f0*/  PRMT R38, RZ, 0x7610, R38 ;  /* 0x00007610ff267816 */ /* 0x000fe20000000026 */
[----:B------:R0:W4:Y:S01]  /*5800*/  @!P2 LDG.E.U16 R120, [R2.64+0x240] ;  /* 0x0002402a0278a981 */ /* 0x000122000c1e1500 */
        /* <DEDUP_REMOVED lines=43> */
[----:B------:R-:W-:Y:S02]  /*5ac0*/  PRMT R24, RZ, 0x7610, R24 ;  /* 0x00007610ff187816 */ /* 0x000fe40000000018 */
[----:B------:R-:W-:Y:S02]  /*5ad0*/  PRMT R27, RZ, 0x7610, R27 ;  /* 0x00007610ff1b7816 */ /* 0x000fe4000000001b */
[----:B------:R-:W-:Y:S01]  /*5ae0*/  LOP3.LUT R15, R6, 0x340, RZ, 0xfc, !PT ;  /* 0x00000340060f7812 */ /* 0x000fe200078efcff */
[----:B------:R-:W-:Y:S01]  /*5af0*/  UIMAD UR39, UR11, UR32, URZ ;  /* 0x000000200b2772a4 */ /* 0x000fe2000f8e023f */
[----:B------:R-:W-:Y:S01]  /*5b00*/  LOP3.LUT R19, R19, 0xffffffe0, R228, 0xe2, !PT ;  /* 0xffffffe013137812 */ /* 0x000fe200078ee2e4 */
[----:B------:R0:W5:Y:S01]  /*5b10*/  @!P1 LDG.E.U16 R32, [R2.64+0x500] ;  /* 0x0005002a02209981 */ /* 0x000162000c1e1500 */
[----:B------:R-:W-:-:S02]  /*5b20*/  PRMT R28, RZ, 0x7610, R28 ;  /* 0x00007610ff1c7816 */ /* 0x000fc4000000001c */
[C---:B------:R-:W-:Y:S01]  /*5b30*/  LOP3.LUT R18, R6.reuse, 0x360, RZ, 0xfc, !PT ;  /* 0x0000036006127812 */ /* 0x040fe200078efcff */
[----:B------:R0:W5:Y:S01]  /*5b40*/  @!P2 LDG.E.U16 R29, [R2.64+0x540] ;  /* 0x0005402a021da981 */ /* 0x000162000c1e1500 */
[----:B------:R-:W-:Y:S02]  /*5b50*/  PRMT R25, RZ, 0x7610, R25 ;  /* 0x00007610ff197816 */ /* 0x000fe40000000019 */
[C---:B------:R-:W-:Y:S01]  /*5b60*/  LOP3.LUT R12, R6.reuse, 0x380, RZ, 0xfc, !PT ;  /* 0x00000380060c7812 */ /* 0x040fe200078efcff */
[----:B------:R0:W5:Y:S01]  /*5b70*/  @!P3 LDG.E.U16 R24, [R2.64+0x580] ;  /* 0x0005802a0218b981 */ /* 0x000162000c1e1500 */
[C---:B------:R-:W-:Y:S02]  /*5b80*/  LOP3.LUT R13, R6.reuse, 0x3a0, RZ, 0xfc, !PT ;  /* 0x000003a0060d7812 */ /* 0x040fe400078efcff */
[----:B------:R-:W-:Y:S01]  /*5b90*/  LOP3.LUT R11, R6, 0x3c0, RZ, 0xfc, !PT ;  /* 0x000003c0060b7812 */ /* 0x000fe200078efcff */
[----:B------:R0:W5:Y:S01]  /*5ba0*/  @!P4 LDG.E.U16 R27, [R2.64+0x5c0] ;  /* 0x0005c02a021bc981 */ /* 0x000162000c1e1500 */
[----:B------:R-:W-:Y:S01]  /*5bb0*/  ISETP.GE.AND P1, PT, R15, UR28, PT ;  /* 0x0000001c0f007c0c */ /* 0x000fe2000bf26270 */
[----:B------:R-:W-:Y:S01]  /*5bc0*/  UIMAD.WIDE.U32 UR34, UR10, UR32, URZ ;  /* 0x000000200a2272a5 */ /* 0x000fe2000f8e003f */
[----:B------:R-:W-:Y:S01]  /*5bd0*/  LOP3.LUT R19, R19, 0x3e0, RZ, 0xfc, !PT ;  /* 0x000003e013137812 */ /* 0x000fe200078efcff */
[----:B------:R-:W-:Y:S01]  /*5be0*/  UIMAD UR39, UR10, UR33, UR39 ;  /* 0x000000210a2772a4 */ /* 0x000fe2000f8e0227 */
[----:B------:R-:W-:Y:S01]  /*5bf0*/  ISETP.GE.AND P2, PT, R18, UR28, PT ;  /* 0x0000001c12007c0c */ /* 0x000fe2000bf46270 */
[----:B------:R0:W5:Y:S01]  /*5c00*/  @!P5 LDG.E.U16 R28, [R2.64+0x600] ;  /* 0x0006002a021cd981 */ /* 0x000162000c1e1500 */
[----:B------:R-:W-:Y:S01]  /*5c10*/  ISETP.GE.AND P3, PT, R12, UR28, PT ;  /* 0x0000001c0c007c0c */ /* 0x000fe2000bf66270 */
[----:B------:R-:W-:Y:S01]  /*5c20*/  ULDC.64 UR32, c[0x0][0x188] ;  /* 0x0000620000207ab9 */ /* 0x000fe20000000a00 */
[----:B------:R-:W-:Y:S01]  /*5c30*/  ISETP.GE.AND P4, PT, R13, UR28, PT ;  /* 0x0000001c0d007c0c */ /* 0x000fe2000bf86270 */
[----:B------:R0:W5:Y:S01]  /*5c40*/  @!P0 LDG.E.U16 R25, [R2.64+0x640] ;  /* 0x0006402a02198981 */ /* 0x000162000c1e1500 */
[----:B------:R-:W-:Y:S01]  /*5c50*/  ISETP.GE.AND P5, PT, R11, UR28, PT ;  /* 0x0000001c0b007c0c */ /* 0x000fe2000bfa6270 */
[----:B------:R-:W-:Y:S01]  /*5c60*/  UIADD3 UR35, UR35, UR39, URZ ;  /* 0x0000002723237290 */ /* 0x000fe2000fffe03f */
[----:B------:R-:W-:Y:S01]  /*5c70*/  ISETP.GE.AND P0, PT, R19, UR28, PT ;  /* 0x0000001c13007c0c */ /* 0x000fe2000bf06270 */
[----:B------:R-:W-:Y:S01]  /*5c80*/  UIMAD UR39, UR38, UR32, URZ ;  /* 0x00000020262772a4 */ /* 0x000fe2000f8e023f */
[----:B------:R-:W-:-:S02]  /*5c90*/  PRMT R26, RZ, 0x7610, R26 ;  /* 0x00007610ff1a7816 */ /* 0x000fc4000000001a */
[----:B------:R-:W-:Y:S02]  /*5ca0*/  PRMT R21, RZ, 0x7610, R21 ;  /* 0x00007610ff157816 */ /* 0x000fe40000000015 */
[----:B------:R-:W-:Y:S01]  /*5cb0*/  PRMT R22, RZ, 0x7610, R22 ;  /* 0x00007610ff167816 */ /* 0x000fe20000000016 */
[----:B------:R-:W-:Y:S01]  /*5cc0*/  UIMAD UR39, UR7, UR33, UR39 ;  /* 0x00000021072772a4 */ /* 0x000fe2000f8e0227 */
[----:B------:R-:W-:Y:S01]  /*5cd0*/  PRMT R20, RZ, 0x7610, R20 ;  /* 0x00007610ff147816 */ /* 0x000fe20000000014 */
[----:B------:R-:W-:Y:S01]  /*5ce0*/  UIMAD.WIDE.U32 UR34, UR7, UR32, UR34 ;  /* 0x00000020072272a5 */ /* 0x000fe2000f8e0022 */
[----:B------:R-:W-:Y:S01]  /*5cf0*/  PRMT R23, RZ, 0x7610, R23 ;  /* 0x00007610ff177816 */ /* 0x000fe20000000017 */
[----:B------:R0:W5:Y:S01]  /*5d00*/  @!P1 LDG.E.U16 R26, [R2.64+0x680] ;  /* 0x0006802a021a9981 */ /* 0x000162000c1e1500 */
[----:B------:R-:W-:Y:S01]  /*5d10*/  PRMT R8, RZ, 0x7610, R8 ;  /* 0x00007610ff087816 */ /* 0x000fe20000000008 */
[----:B------:R-:W-:Y:S02]  /*5d20*/  ULDC.64 UR32, c[0x0][0x220] ;  /* 0x0000880000207ab9 */ /* 0x000fe40000000a00 */
[----:B------:R0:W5:Y:S01]  /*5d30*/  @!P2 LDG.E.U16 R21, [R2.64+0x6c0] ;  /* 0x0006c02a0215a981 */ /* 0x000162000c1e1500 */
[----:B------:R-:W-:-:S02]  /*5d40*/  UIADD3 UR35, UR35, UR39, URZ ;  /* 0x0000002723237290 */ /* 0x000fc4000fffe03f */
[----:B------:R-:W-:Y:S01]  /*5d50*/  ULEA UR32, UP0, UR34, UR32, 0x3 ;  /* 0x0000002022207291 */ /* 0x000fe2000f80183f */
[----:B------:R0:W5:Y:S04]  /*5d60*/  @!P3 LDG.E.U16 R22, [R2.64+0x700] ;  /* 0x0007002a0216b981 */ /* 0x000168000c1e1500 */
[----:B------:R0:W5:Y:S01]  /*5d70*/  @!P4 LDG.E.U16 R20, [R2.64+0x740] ;  /* 0x0007402a0214c981 */ /* 0x000162000c1e1500 */
[----:B------:R-:W-:-:S03]  /*5d80*/  ULEA.HI.X UR33, UR34, UR33, UR35, 0x3, UP0 ;  /* 0x0000002122217291 */ /* 0x000fc600080f1c23 */
[----:B------:R0:W5:Y:S04]  /*5d90*/  @!P5 LDG.E.U16 R23, [R2.64+0x780] ;  /* 0x0007802a0217d981 */ /* 0x000168000c1e1500 */
[----:B------:R0:W5:Y:S01]  /*5da0*/  @!P0 LDG.E.U16 R8, [R2.64+0x7c0] ;  /* 0x0007c02a02088981 */ /* 0x000162000c1e1500 */
[----:B------:R-:W-:Y:S02]  /*5db0*/  MOV R4, UR32 ;  /* 0x0000002000047c02 */ /* 0x000fe40008000f00 */
[----:B------:R-:W-:Y:S01]  /*5dc0*/  MOV R5, UR33 ;  /* 0x0000002100057c02 */ /* 0x000fe20008000f00 */
[----:B------:R-:W-:-:S05]  /*5dd0*/  ULDC.64 UR32, c[0x0][0x1c0] ;  /* 0x0000700000207ab9 */ /* 0x000fca0000000a00 */
[----:B------:R-:W5:Y:S01]  /*5de0*/  LDG.E.64 R4, [R4.64] ;  /* 0x0000002a04047981 */ /* 0x000f62000c1e1b00 */
[----:B------:R-:W-:-:S04]  /*5df0*/  SHF.L.U32 R240, R128, 0x5, RZ ;  /* 0x0000000580f07819 */ /* 0x000fc800000006ff */
[----:B------:R-:W-:Y:S01]  /*5e00*/  LOP3.LUT R14, R240, 0xfffffc00, RZ, 0xc0, !PT ;  /* 0xfffffc00f00e7812 */ /* 0x000fe200078ec0ff */
[----:B------:R-:W-:Y:S01]  /*5e10*/  UIMAD UR32, UR38, UR32, URZ ;  /* 0x00000020262072a4 */ /* 0x000fe2000f8e023f */
[----:B------:R-:W-:Y:S02]  /*5e20*/  MOV R9, UR7 ;  /* 0x0000000700097c02 */ /* 0x000fe40008000f00 */
[----:B0-----:R-:W-:Y:S01]  /*5e30*/  IADD3 R3, R14, R127, RZ ;  /* 0x0000007f0e037210 */ /* 0x001fe20007ffe0ff */
[----:B------:R-:W-:Y:S01]  /*5e40*/  UIMAD UR32, UR7, UR33, UR32 ;  /* 0x00000021072072a4 */ /* 0x000fe2000f8e0220 */
[----:B------:R-:W-:Y:S01]  /*5e50*/  ISETP.GE.AND P0, PT, R6, UR28, PT ;  /* 0x0000001c06007c0c */ /* 0x000fe2000bf06270 */
[----:B------:R-:W-:Y:S01]  /*5e60*/  IMAD.WIDE.U32 R6, R9, c[0x0][0x1c0], R6 ;  /* 0x0000700009067a25 */ /* 0x000fe200078e0006 */
[----:B------:R-:W-:Y:S02]  /*5e70*/  ISETP.GE.AND P1, PT, R10, UR28, PT ;  /* 0x0000001c0a007c0c */ /* 0x000fe4000bf26270 */
[----:B------:R-:W-:-:S02]  /*5e80*/  IADD3 R2, R3, 0x20, RZ ;  /* 0x0000002003027810 */ /* 0x000fc40007ffe0ff */
[C---:B------:R-:W-:Y:S02]  /*5e90*/  IADD3 R10, R3.reuse, 0x40, RZ ;  /* 0x00000040030a7810 */ /* 0x040fe40007ffe0ff */
[C---:B------:R-:W-:Y:S02]  /*5ea0*/  IADD3 R136, R3.reuse, 0x60, RZ ;  /* 0x0000006003887810 */ /* 0x040fe40007ffe0ff */
[C---:B------:R-:W-:Y:S02]  /*5eb0*/  LEA.HI.SX32 R36, R3.reuse, R3, 0x1b ;  /* 0x0000000303247211 */ /* 0x040fe400078fdaff */
[C---:B------:R-:W-:Y:S02]  /*5ec0*/  IADD3 R138, R3.reuse, 0x80, RZ ;  /* 0x00000080038a7810 */ /* 0x040fe40007ffe0ff */
[C---:B------:R-:W-:Y:S02]  /*5ed0*/  IADD3 R140, R3.reuse, 0xa0, RZ ;  /* 0x000000a0038c7810 */ /* 0x040fe40007ffe0ff */
[----:B------:R-:W-:-:S02]  /*5ee0*/  IADD3 R154, R3, 0x140, RZ ;  /* 0x00000140039a7810 */ /* 0x000fc40007ffe0ff */
        /* <DEDUP_REMOVED lines=26> */
[-C--:B------:R-:W-:Y:S02]  /*6090*/  LEA.HI.SX32 R10, R10, R3.reuse, 0x1b ;  /* 0x000000030a0a7211 */ /* 0x080fe400078fdaff */
[----:B------:R-:W-:Y:S02]  /*60a0*/  LEA.HI.SX32 R35, R136, R3, 0x1b ;  /* 0x0000000388237211 */ /* 0x000fe400078fdaff */
[----:B------:R-:W-:Y:S02]  /*60b0*/  IADD3 R7, R7, UR32, RZ ;  /* 0x0000002007077c10 */ /* 0x000fe4000fffe0ff */
[----:B------:R-:W-:-:S02]  /*60c0*/  LEA R2, P2, R6, UR24, 0x1 ;  /* 0x0000001806027c11 */ /* 0x000fc4000f8408ff */
[----:B------:R-:W-:Y:S02]  /*60d0*/  SHF.L.U32 R36, R36, 0x1, RZ ;  /* 0x0000000124247819 */ /* 0x000fe400000006ff */
[-C--:B------:R-:W-:Y:S02]  /*60e0*/  LEA.HI.SX32 R138, R138, R3.reuse, 0x1b ;  /* 0x000000038a8a7211 */ /* 0x080fe400078fdaff */
        /* <DEDUP_REMOVED lines=28> */
[----:B------:R-:W-:Y:S02]  /*62b0*/  SHF.L.U32 R10, R10, 0x1, RZ ;  /* 0x000000010a0a7819 */ /* 0x000fe400000006ff */
[----:B------:R-:W-:Y:S02]  /*62c0*/  LEA.HI.X R3, R6, UR25, R7, 0x1, P2 ;  /* 0x0000001906037c11 */ /* 0x000fe400090f0c07 */
[----:B------:R-:W-:Y:S01]  /*62d0*/  SHF.L.U32 R35, R35, 0x1, RZ ;  /* 0x0000000123237819 */ /* 0x000fe200000006ff */
[----:B--2---:R-:W-:Y:S01]  /*62e0*/  STS.U16 [R36], R65 ;  /* 0x0000004124007388 */ /* 0x004fe20000000400 */
[----:B------:R-:W-:Y:S02]  /*62f0*/  SHF.L.U32 R6, R138, 0x1, RZ ;  /* 0x000000018a067819 */ /* 0x000fe400000006ff */
[----:B------:R-:W-:Y:S01]  /*6300*/  SHF.L.U32 R7, R140, 0x1, RZ ;  /* 0x000000018c077819 */ /* 0x000fe200000006ff */
[----:B---3--:R0:W-:Y:S01]  /*6310*/  STS.U16 [R9+0x40], R0 ;  /* 0x0000400009007388 */ /* 0x0081e20000000400 */
[----:B------:R-:W-:-:S02]  /*6320*/  SHF.L.U32 R189, R142, 0x1, RZ ;  /* 0x000000018ebd7819 */ /* 0x000fc400000006ff */
[----:B------:R-:W-:Y:S01]  /*6330*/  SHF.L.U32 R192, R144, 0x1, RZ ;  /* 0x0000000190c07819 */ /* 0x000fe200000006ff */
[----:B----4-:R1:W-:Y:S01]  /*6340*/  STS.U16 [R10+0x80], R61 ;  /* 0x0000803d0a007388 */ /* 0x0103e20000000400 */
[----:B------:R-:W-:-:S03]  /*6350*/  SHF.L.U32 R129, R129, 0x1, RZ ;  /* 0x0000000181817819 */ /* 0x000fc600000006ff */
[----:B-----5:R-:W-:Y:S01]  /*6360*/  STS.U16 [R35+0xc0], R134 ;  /* 0x0000c08623007388 */ /* 0x020fe20000000400 */
[----:B0-----:R-:W-:-:S03]  /*6370*/  SHF.L.U32 R0, R146, 0x1, RZ ;  /* 0x0000000192007819 */ /* 0x001fc600000006ff */
[----:B------:R-:W-:Y:S01]  /*6380*/  STS.U16 [R6+0x100], R63 ;  /* 0x0001003f06007388 */ /* 0x000fe20000000400 */
[----:B------:R-:W-:Y:S02]  /*6390*/  SHF.L.U32 R131, R131, 0x1, RZ ;  /* 0x0000000183837819 */ /* 0x000fe400000006ff */
[----:B------:R-:W-:Y:S01]  /*63a0*/  SHF.L.U32 R133, R133, 0x1, RZ ;  /* 0x0000000185857819 */ /* 0x000fe200000006ff */
[----:B------:R-:W-:Y:S01]  /*63b0*/  STS.U16 [R7+0x140], R132 ;  /* 0x0001408407007388 */ /* 0x000fe20000000400 */
[----:B------:R-:W-:-:S03]  /*63c0*/  SHF.L.U32 R135, R135, 0x1, RZ ;  /* 0x0000000187877819 */ /* 0x000fc600000006ff */
[----:B------:R-:W-:Y:S01]  /*63d0*/  STS.U16 [R189+0x180], R130 ;  /* 0x00018082bd007388 */ /* 0x000fe20000000400 */
[----:B------:R-:W-:-:S03]  /*63e0*/  SHF.L.U32 R137, R137, 0x1, RZ ;  /* 0x0000000189897819 */ /* 0x000fc600000006ff */
[----:B------:R-:W-:Y:S01]  /*63f0*/  STS.U16 [R192+0x1c0], R33 ;  /* 0x0001c021c0007388 */ /* 0x000fe20000000400 */
[----:B------:R-:W-:-:S03]  /*6400*/  SHF.L.U32 R139, R139, 0x1, RZ ;  /* 0x000000018b8b7819 */ /* 0x000fc600000006ff */
[----:B------:R-:W-:Y:S01]  /*6410*/  STS.U16 [R0+0x200], R37 ;  /* 0x0002002500007388 */ /* 0x000fe20000000400 */
[----:B------:R-:W-:-:S03]  /*6420*/  SHF.L.U32 R141, R141, 0x1, RZ ;  /* 0x000000018d8d7819 */ /* 0x000fc600000006ff */
[----:B------:R-:W-:Y:S01]  /*6430*/  STS.U16 [R129+0x240], R120 ;  /* 0x0002407881007388 */ /* 0x000fe20000000400 */
[----:B------:R-:W-:Y:S01]  /*6440*/  SHF.L.U32 R143, R143, 0x1, RZ ;  /* 0x000000018f8f7819 */ /* 0x000fe200000006ff */
[----:B------:R-:W-:Y:S02]  /*6450*/  IMAD.SHL.U32 R145, R145, 0x2, RZ ;  /* 0x0000000291917824 */ /* 0x000fe400078e00ff */
[----:B------:R-:W-:Y:S01]  /*6460*/  STS.U16 [R131+0x280], R66 ;  /* 0x0002804283007388 */ /* 0x000fe20000000400 */
[----:B-1----:R-:W-:-:S03]  /*6470*/  SHF.L.U32 R61, R184, 0x1, RZ ;  /* 0x00000001b83d7819 */ /* 0x002fc600000006ff */
[----:B------:R0:W-:Y:S01]  /*6480*/  STS.U16 [R133+0x2c0], R60 ;  /* 0x0002c03c85007388 */ /* 0x0001e20000000400 */
[----:B------:R-:W-:-:S03]  /*6490*/  SHF.L.U32 R65, R186, 0x1, RZ ;  /* 0x00000001ba417819 */ /* 0x000fc600000006ff */
[----:B------:R-:W-:Y:S04]  /*64a0*/  STS.U16 [R135+0x300], R38 ;  /* 0x0003002687007388 */ /* 0x000fe80000000400 */
[----:B------:R-:W-:Y:S01]  /*64b0*/  STS.U16 [R137+0x340], R110 ;  /* 0x0003406e89007388 */ /* 0x000fe20000000400 */
[----:B0-----:R-:W-:-:S03]  /*64c0*/  SHF.L.U32 R60, R182, 0x1, RZ ;  /* 0x00000001b63c7819 */ /* 0x001fc600000006ff */
[----:B------:R-:W-:Y:S01]  /*64d0*/  STS.U16 [R139+0x380], R70 ;  /* 0x000380468b007388 */ /* 0x000fe20000000400 */
[----:B------:R-:W-:-:S03]  /*64e0*/  SHF.L.U32 R66, R188, 0x1, RZ ;  /* 0x00000001bc427819 */ /* 0x000fc600000006ff */
[----:B------:R0:W-:Y:S01]  /*64f0*/  STS.U16 [R141+0x3c0], R68 ;  /* 0x0003c0448d007388 */ /* 0x0001e20000000400 */
[----:B------:R-:W-:-:S03]  /*6500*/  SHF.L.U32 R67, R67, 0x1, RZ ;  /* 0x0000000143437819 */ /* 0x000fc600000006ff */
[----:B------:R-:W-:Y:S04]  /*6510*/  STS.U16 [R143+0x400], R62 ;  /* 0x0004003e8f007388 */ /* 0x000fe80000000400 */
[----:B------:R-:W-:Y:S01]  /*6520*/  STS.U16 [R145+0x440], R30 ;  /* 0x0004401e91007388 */ /* 0x000fe20000000400 */
[----:B0-----:R-:W-:-:S03]  /*6530*/  SHF.L.U32 R68, R69, 0x1, RZ ;  /* 0x0000000145447819 */ /* 0x001fc600000006ff */
[----:B------:R-:W-:Y:S01]  /*6540*/  STS.U16 [R60+0x480], R31 ;  /* 0x0004801f3c007388 */ /* 0x000fe20000000400 */
[----:B------:R-:W-:Y:S02]  /*6550*/  SHF.L.U32 R69, R194, 0x1, RZ ;  /* 0x00000001c2457819 */ /* 0x000fe400000006ff */
[----:B------:R-:W-:Y:S01]  /*6560*/  SHF.L.U32 R70, R196, 0x1, RZ ;  /* 0x00000001c4467819 */ /* 0x000fe200000006ff */
        /* <DEDUP_REMOVED lines=10> */
[----:B------:R-:W-:Y:S02]  /*6610*/  SHF.L.U32 R161, R161, 0x1, RZ ;  /* 0x00000001a1a17819 */ /* 0x000fe400000006ff */
[----:B------:R-:W-:Y:S01]  /*6620*/  PRMT R201, RZ, 0x7610, R201 ;  /* 0x00007610ffc97816 */ /* 0x000fe200000000c9 */
[----:B------:R-:W-:Y:S04]  /*6630*/  STS.U16 [R69+0x600], R28 ;  /* 0x0006001c45007388 */ /* 0x000fe80000000400 */
[----:B------:R-:W-:Y:S01]  /*6640*/  STS.U16 [R70+0x640], R25 ;  /* 0x0006401946007388 */ /* 0x000fe20000000400 */
[----:B------:R-:W-:-:S03]  /*6650*/  PRMT R200, RZ, 0x7610, R200 ;  /* 0x00007610ffc87816 */ /* 0x000fc600000000c8 */
        /* <DEDUP_REMOVED lines=10> */
[----:B------:R-:W0:Y:S01]  /*6700*/  R2UR UR34, R5 ;  /* 0x00000000052273c2 */ /* 0x000e2200000e0000 */
[----:B------:R1:W3:Y:S01]  /*6710*/  @!P1 LDG.E.U16 R200, [R2.64+0x40] ;  /* 0x0000402a02c89981 */ /* 0x0002e2000c1e1500 */
[----:B------:R-:W-:-:S08]  /*6720*/  ISETP.GE.AND P1, PT, R171, UR28, PT ;  /* 0x0000001cab007c0c */ /* 0x000fd0000bf26270 */
[----:B------:R1:W4:Y:S01]  /*6730*/  @!P0 LDG.E.U16 R199, [R2.64+0x80] ;  /* 0x0000802a02c78981 */ /* 0x000322000c1e1500 */
[----:B------:R-:W-:-:S06]  /*6740*/  PRMT R198, RZ, 0x7610, R198 ;  /* 0x00007610ffc67816 */ /* 0x000fcc00000000c6 */
[----:B------:R1:W5:Y:S01]  /*6750*/  @!P1 LDG.E.U16 R198, [R2.64+0xc0] ;  /* 0x0000c02a02c69981 */ /* 0x000362000c1e1500 */
[----:B0-----:R-:W-:Y:S01]  /*6760*/  FMUL.FTZ R8, R103, UR34 ;  /* 0x0000002267087c20 */ /* 0x001fe20008410000 */
[----:B------:R-:W-:-:S03]  /*6770*/  ISETP.GE.AND P0, PT, R169, UR28, PT ;  /* 0x0000001ca9007c0c */ /* 0x000fc6000bf06270 */
[----:B------:R-:W-:Y:S02]  /*6780*/  FMUL.RZ R20, R8, 0.15915493667125701904 ;  /* 0x3e22f98308147820 */ /* 0x000fe4000040c000 */
[----:B------:R-:W-:Y:S01]  /*6790*/  FMUL.FTZ R8, R102, UR34 ;  /* 0x0000002266087c20 */ /* 0x000fe20008410000 */
[----:B------:R-:W-:Y:S01]  /*67a0*/  ISETP.GE.AND P1, PT, R167, UR28, PT ;  /* 0x0000001ca7007c0c */ /* 0x000fe2000bf26270 */
[----:B------:R-:W-:Y:S02]  /*67b0*/  FMUL.FTZ R5, R100, UR34 ;  /* 0x0000002264057c20 */ /* 0x000fe40008410000 */
[----:B------:R-:W-:Y:S02]  /*67c0*/  FMUL.RZ R21, R8, 0.15915493667125701904 ;  /* 0x3e22f98308157820 */ /* 0x000fe4000040c000 */
[----:B------:R-:W-:Y:S02]  /*67d0*/  FMUL.FTZ R8, R101, UR34 ;  /* 0x0000002265087c20 */ /* 0x000fe40008410000 */
[----:B------:R-:W-:Y:S01]  /*67e0*/  FMUL.RZ R23, R5, 0.15915493667125701904 ;  /* 0x3e22f98305177820 */ /* 0x000fe2000040c000 */
[----:B------:R-:W-:Y:S01]  /*67f0*/  PRMT R5, RZ, 0x7610, R5 ;  /* 0x00007610ff057816 */ /* 0x000fe20000000005 */
[----:B------:R-:W-:Y:S01]  /*6800*/  FMUL.RZ R22, R8, 0.15915493667125701904 ;  /* 0x3e22f98308167820 */ /* 0x000fe2000040c000 */
[----:B------:R-:W-:-:S04]  /*6810*/  PRMT R8, RZ, 0x7610, R8 ;  /* 0x00007610ff087816 */ /* 0x000fc80000000008 */
[----:B------:R1:W2:Y:S04]  /*6820*/  @!P0 LDG.E.U16 R5, [R2.64+0x100] ;  /* 0x0001002a02058981 */ /* 0x0002a8000c1e1500 */
[----:B------:R1:W2:Y:S01]  /*6830*/  @!P1 LDG.E.U16 R8, [R2.64+0x140] ;  /* 0x0001402a02089981 */ /* 0x0002a2000c1e1500 */
[----:B------:R-:W-:Y:S02]  /*6840*/  ISETP.GE.AND P1, PT, R165, UR28, PT ;  /* 0x0000001ca5007c0c */ /* 0x000fe4000bf26270 */
[----:B------:R-:W-:Y:S02]  /*6850*/  ISETP.GE.AND P2, PT, R166, UR28, PT ;  /* 0x0000001ca6007c0c */ /* 0x000fe4000bf46270 */
[----:B------:R-:W-:Y:S02]  /*6860*/  PRMT R190, RZ, 0x7610, R190 ;  /* 0x00007610ffbe7816 */ /* 0x000fe400000000be */
[----:B------:R-:W-:-:S02]  /*6870*/  PRMT R197, RZ, 0x7610, R197 ;  /* 0x00007610ffc57816 */ /* 0x000fc400000000c5 */
[----:B------:R-:W-:-:S05]  /*6880*/  ISETP.GE.AND P3, PT, R163, UR28, PT ;  /* 0x0000001ca3007c0c */ /* 0x000fca000bf66270 */
[----:B------:R1:W2:Y:S04]  /*6890*/  @!P1 LDG.E.U16 R190, [R2.64+0x180] ;  /* 0x0001802a02be9981 */ /* 0x0002a8000c1e1500 */
[----:B------:R1:W2:Y:S01]  /*68a0*/  @!P2 LDG.E.U16 R197, [R2.64+0x1c0] ;  /* 0x0001c02a02c5a981 */ /* 0x0002a2000c1e1500 */
[----:B------:R-:W-:Y:S02]  /*68b0*/  PRMT R195, RZ, 0x7610, R195 ;  /* 0x00007610ffc37816 */ /* 0x000fe400000000c3 */
[----:B------:R-:W-:-:S04]  /*68c0*/  ISETP.GE.AND P4, PT, R164, UR28, PT ;  /* 0x0000001ca4007c0c */ /* 0x000fc8000bf86270 */
[----:B------:R1:W2:Y:S01]  /*68d0*/  @!P3 LDG.E.U16 R195, [R2.64+0x200] ;  /* 0x0002002a02c3b981 */ /* 0x0002a2000c1e1500 */
[----:B------:R-:W-:Y:S02]  /*68e0*/  PRMT R130, RZ, 0x7610, R130 ;  /* 0x00007610ff827816 */ /* 0x000fe40000000082 */
[----:B------:R-:W-:-:S06]  /*68f0*/  ISETP.GE.AND P5, PT, R162, UR28, PT ;  /* 0x0000001ca2007c0c */ /* 0x000fcc000bfa6270 */
        /* <DEDUP_REMOVED lines=18> */
[----:B------:R1:W3:Y:S01]  /*6a20*/  @!P5 LDG.E.U16 R142, [R2.64+0x3c0] ;  /* 0x0003c02a028ed981 */ /* 0x0002e2000c1e1500 */
[----:B------:R-:W-:Y:S02]  /*6a30*/  PRMT R144, RZ, 0x7610, R144 ;  /* 0x00007610ff907816 */ /* 0x000fe40000000090 */
[----:B------:R-:W-:-:S04]  /*6a40*/  ISETP.GE.AND P2, PT, R152, UR28, PT ;  /* 0x0000001c98007c0c */ /* 0x000fc8000bf46270 */
[----:B------:R1:W5:Y:S01]  /*6a50*/  @!P1 LDG.E.U16 R144, [R2.64+0x400] ;  /* 0x0004002a02909981 */ /* 0x000362000c1e1500 */
[----:B------:R-:W-:Y:S02]  /*6a60*/  PRMT R146, RZ, 0x7610, R146 ;  /* 0x00007610ff927816 */ /* 0x000fe40000000092 */
[----:B------:R-:W-:-:S06]  /*6a70*/  ISETP.GE.AND P3, PT, R151, UR28, PT ;  /* 0x0000001c97007c0c */ /* 0x000fcc000bf66270 */
[----:B------:R1:W5:Y:S01]  /*6a80*/  @!P2 LDG.E.U16 R146, [R2.64+0x440] ;  /* 0x0004402a0292a981 */ /* 0x000362000c1e1500 */
[----:B------:R-:W-:Y:S02]  /*6a90*/  PRMT R63, RZ, 0x7610, R63 ;  /* 0x00007610ff3f7816 */ /* 0x000fe4000000003f */
[----:B------:R-:W-:Y:S02]  /*6aa0*/  ISETP.GE.AND P4, PT, R149, UR28, PT ;  /* 0x0000001c95007c0c */ /* 0x000fe4000bf86270 */
[----:B------:R-:W-:Y:S02]  /*6ab0*/  ISETP.GE.AND P5, PT, R148, UR28, PT ;  /* 0x0000001c94007c0c */ /* 0x000fe4000bfa6270 */
[----:B------:R1:W5:Y:S01]  /*6ac0*/  @!P3 LDG.E.U16 R63, [R2.64+0x480] ;  /* 0x0004802a023fb981 */ /* 0x000362000c1e1500 */
[----:B------:R-:W-:Y:S02]  /*6ad0*/  PRMT R62, RZ, 0x7610, R62 ;  /* 0x00007610ff3e7816 */ /* 0x000fe4000000003e */
[----:B------:R-:W-:-:S02]  /*6ae0*/  PRMT R158, RZ, 0x7610, R158 ;  /* 0x00007610ff9e7816 */ /* 0x000fc4000000009e */
[----:B------:R-:W-:Y:S02]  /*6af0*/  ISETP.GE.AND P1, PT, R147, UR28, PT ;  /* 0x0000001c93007c0c */ /* 0x000fe4000bf26270 */
[----:B------:R-:W-:Y:S02]  /*6b00*/  ISETP.GE.AND P2, PT, R121, UR28, PT ;  /* 0x0000001c79007c0c */ /* 0x000fe4000bf46270 */
[----:B------:R-:W-:Y:S01]  /*6b10*/  ISETP.GE.AND P3, PT, R64, UR28, PT ;  /* 0x0000001c40007c0c */ /* 0x000fe2000bf66270 */
[----:B------:R1:W5:Y:S01]  /*6b20*/  @!P4 LDG.E.U16 R62, [R2.64+0x4c0] ;  /* 0x0004c02a023ec981 */ /* 0x000362000c1e1500 */
[----:B------:R-:W-:-:S03]  /*6b30*/  ISETP.GE.AND P4, PT, R17, UR28, PT ;  /* 0x0000001c11007c0c */ /* 0x000fc6000bf86270 */
[----:B------:R1:W5:Y:S01]  /*6b40*/  @!P5 LDG.E.U16 R158, [R2.64+0x500] ;  /* 0x0005002a029ed981 */ /* 0x000362000c1e1500 */
[----:B------:R-:W-:Y:S02]  /*6b50*/  ISETP.GE.AND P5, PT, R16, UR28, PT ;  /* 0x0000001c10007c0c */ /* 0x000fe4000bfa6270 */
[----:B------:R-:W-:Y:S02]  /*6b60*/  PRMT R155, RZ, 0x7610, R155 ;  /* 0x00007610ff9b7816 */ /* 0x000fe4000000009b */
[----:B------:R-:W-:Y:S02]  /*6b70*/  PRMT R156, RZ, 0x7610, R156 ;  /* 0x00007610ff9c7816 */ /* 0x000fe4000000009c */
[----:B------:R-:W-:Y:S02]  /*6b80*/  PRMT R157, RZ, 0x7610, R157 ;  /* 0x00007610ff9d7816 */ /* 0x000fe4000000009d */
[----:B------:R-:W-:Y:S01]  /*6b90*/  PRMT R160, RZ, 0x7610, R160 ;  /* 0x00007610ffa07816 */ /* 0x000fe200000000a0 */
[----:B------:R1:W5:Y:S01]  /*6ba0*/  @!P1 LDG.E.U16 R155, [R2.64+0x540] ;  /* 0x0005402a029b9981 */ /* 0x000362000c1e1500 */
[----:B------:R-:W-:-:S02]  /*6bb0*/  PRMT R159, RZ, 0x7610, R159 ;  /* 0x00007610ff9f7816 */ /* 0x000fc4000000009f */
[----:B------:R-:W-:Y:S01]  /*6bc0*/  ISETP.GE.AND P1, PT, R15, UR28, PT ;  /* 0x0000001c0f007c0c */ /* 0x000fe2000bf26270 */
        /* <DEDUP_REMOVED lines=8> */
[----:B------:R-:W-:Y:S01]  /*6c50*/  ISETP.GE.AND P0, PT, R19, UR28, PT ;  /* 0x0000001c13007c0c */ /* 0x000fe2000bf06270 */
[----:B------:R-:W1:Y:S01]  /*6c60*/  R2UR UR33, R4 ;  /* 0x00000000042173c2 */ /* 0x000e6200000e0000 */
[----:B------:R-:W-:Y:S01]  /*6c70*/  PRMT R162, RZ, 0x7610, R162 ;  /* 0x00007610ffa27816 */ /* 0x000fe200000000a2 */
[----:B------:R-:W-:Y:S01]  /*6c80*/  MUFU.SIN R37, R20 ;  /* 0x0000001400257308 */ /* 0x000fe20000000400 */
[----:B------:R-:W-:Y:S02]  /*6c90*/  PRMT R163, RZ, 0x7610, R163 ;  /* 0x00007610ffa37816 */ /* 0x000fe400000000a3 */
[----:B------:R-:W-:Y:S02]  /*6ca0*/  PRMT R164, RZ, 0x7610, R164 ;  /* 0x00007610ffa47816 */ /* 0x000fe400000000a4 */
[----:B------:R-:W-:Y:S01]  /*6cb0*/  PRMT R166, RZ, 0x7610, R166 ;  /* 0x00007610ffa67816 */ /* 0x000fe200000000a6 */
[----:B------:R1:W5:Y:S02]  /*6cc0*/  @!P1 LDG.E.U16 R162, [R2.64+0x680] ;  /* 0x0006802a02a29981 */ /* 0x000364000c1e1500 */
[----:B------:R0:W-:Y:S01]  /*6cd0*/  MUFU.COS R38, R20 ;  /* 0x0000001400267308 */ /* 0x0001e20000000000 */
[----:B------:R-:W-:Y:S01]  /*6ce0*/  PRMT R165, RZ, 0x7610, R165 ;  /* 0x00007610ffa57816 */ /* 0x000fe200000000a5 */
[----:B------:R1:W5:Y:S01]  /*6cf0*/  @!P2 LDG.E.U16 R163, [R2.64+0x6c0] ;  /* 0x0006c02a02a3a981 */ /* 0x000362000c1e1500 */
[----:B------:R-:W-:-:S03]  /*6d00*/  PRMT R168, RZ, 0x7610, R168 ;  /* 0x00007610ffa87816 */ /* 0x000fc600000000a8 */
[----:B------:R1:W5:Y:S01]  /*6d10*/  @!P3 LDG.E.U16 R164, [R2.64+0x700] ;  /* 0x0007002a02a4b981 */ /* 0x000362000c1e1500 */
[----:B0-----:R-:W-:Y:S01]  /*6d20*/  FMUL.FTZ R20, R99, UR34 ;  /* 0x0000002263147c20 */ /* 0x001fe20008410000 */
[----:B------:R-:W-:Y:S02]  /*6d30*/  MUFU.SIN R187, R21 ;  /* 0x0000001500bb7308 */ /* 0x000fe40000000400 */
[----:B------:R1:W5:Y:S06]  /*6d40*/  @!P4 LDG.E.U16 R166, [R2.64+0x740] ;  /* 0x0007402a02a6c981 */ /* 0x00036c000c1e1500 */
[----:B------:R0:W-:Y:S01]  /*6d50*/  MUFU.COS R188, R21 ;  /* 0x0000001500bc7308 */ /* 0x0001e20000000000 */
[----:B------:R1:W5:Y:S01]  /*6d60*/  @!P5 LDG.E.U16 R165, [R2.64+0x780] ;  /* 0x0007802a02a5d981 */ /* 0x000362000c1e1500 */
[----:B------:R-:W-:-:S03]  /*6d70*/  FMUL.FTZ R19, R96, UR34 ;  /* 0x0000002260137c20 */ /* 0x000fc60008410000 */
[----:B------:R1:W5:Y:S01]  /*6d80*/  @!P0 LDG.E.U16 R168, [R2.64+0x7c0] ;  /* 0x0007c02a02a88981 */ /* 0x000362000c1e1500 */
[----:B0-----:R-:W-:Y:S02]  /*6d90*/  FMUL.RZ R21, R20, 0.15915493667125701904 ;  /* 0x3e22f98314157820 */ /* 0x001fe4000040c000 */
[----:B------:R-:W-:Y:S01]  /*6da0*/  FMUL.FTZ R20, R98, UR34 ;  /* 0x0000002262147c20 */ /* 0x000fe20008410000 */
[----:B------:R-:W-:Y:S08]  /*6db0*/  MUFU.SIN R33, R22 ;  /* 0x0000001600217308 */ /* 0x000ff00000000400 */
[----:B------:R0:W-:Y:S01]  /*6dc0*/  MUFU.COS R34, R22 ;  /* 0x0000001600227308 */ /* 0x0001e20000000000 */
[----:B------:R-:W-:Y:S01]  /*6dd0*/  LEA R14, R127, R14, 0x5 ;  /* 0x0000000e7f0e7211 */ /* 0x000fe200078e28ff */
[----:B0-----:R-:W-:-:S02]  /*6de0*/  FMUL.RZ R22, R20, 0.15915493667125701904 ;  /* 0x3e22f98314167820 */ /* 0x001fc4000040c000 */
[----:B------:R-:W-:-:S04]  /*6df0*/  FMUL.FTZ R20, R97, UR34 ;  /* 0x0000002261147c20 */ /* 0x000fc80008410000 */
[----:B------:R-:W-:Y:S01]  /*6e00*/  MUFU.SIN R27, R22 ;  /* 0x00000016001b7308 */ /* 0x000fe20000000400 */
[----:B------:R-:W-:-:S07]  /*6e10*/  FMUL.RZ R20, R20, 0.15915493667125701904 ;  /* 0x3e22f98314147820 */ /* 0x000fce000040c000 */
[----:B------:R0:W-:Y:S01]  /*6e20*/  MUFU.COS R28, R22 ;  /* 0x00000016001c7308 */ /* 0x0001e20000000000 */
[----:B------:R-:W-:Y:S01]  /*6e30*/  FMUL.FTZ R120, R93, UR34 ;  /* 0x000000225d787c20 */ /* 0x000fe20008410000 */
[----:B------:R-:W-:Y:S01]  /*6e40*/  LEA.HI.SX32 R64, R14, R14, 0x1b ;  /* 0x0000000e0e407211 */ /* 0x000fe200078fdaff */
[----:B------:R-:W-:Y:S02]  /*6e50*/  FMUL.FTZ R15, R92, UR34 ;  /* 0x000000225c0f7c20 */ /* 0x000fe40008410000 */
[----:B0-----:R-:W-:Y:S02]  /*6e60*/  FMUL.RZ R22, R19, 0.15915493667125701904 ;  /* 0x3e22f98313167820 */ /* 0x001fe4000040c000 */
[----:B------:R-:W-:Y:S01]  /*6e70*/  FMUL.FTZ R19, R95, UR34 ;  /* 0x000000225f137c20 */ /* 0x000fe20008410000 */
[----:B------:R-:W-:Y:S01]  /*6e80*/  MUFU.SIN R25, R20 ;  /* 0x0000001400197308 */ /* 0x000fe20000000400 */
[----:B-1----:R-:W-:Y:S01]  /*6e90*/  MOV R2, UR33 ;  /* 0x0000002100027c02 */ /* 0x002fe20008000f00 */
[----:B------:R-:W-:-:S06]  /*6ea0*/  FMUL.RZ R120, R120, 0.15915493667125701904 ;  /* 0x3e22f98378787820 */ /* 0x000fcc000040c000 */
[----:B------:R0:W-:Y:S01]  /*6eb0*/  MUFU.COS R26, R20 ;  /* 0x00000014001a7308 */ /* 0x0001e20000000000 */
[----:B------:R-:W-:Y:S01]  /*6ec0*/  FMUL.RZ R121, R15, 0.15915493667125701904 ;  /* 0x3e22f9830f797820 */ /* 0x000fe2000040c000 */
[----:B------:R-:W-:Y:S01]  /*6ed0*/  SHF.L.U32 R64, R64, 0x1, RZ ;  /* 0x0000000140407819 */ /* 0x000fe200000006ff */
[----:B------:R-:W-:Y:S02]  /*6ee0*/  FMUL.FTZ R4, R90, UR34 ;  /* 0x000000225a047c20 */ /* 0x000fe40008410000 */
[----:B0-----:R-:W-:-:S03]  /*6ef0*/  FMUL.RZ R20, R19, 0.15915493667125701904 ;  /* 0x3e22f98313147820 */ /* 0x001fc6000040c000 */
[----:B------:R-:W-:Y:S01]  /*6f00*/  MUFU.SIN R31, R23 ;  /* 0x00000017001f7308 */ /* 0x000fe20000000400 */
[----:B------:R-:W-:Y:S01]  /*6f10*/  FMUL.FTZ R19, R94, UR34 ;  /* 0x000000225e137c20 */ /* 0x000fe20008410000 */
[----:B------:R-:W-:Y:S01]  /*6f20*/  LDS.U16 R186, [R64] ;  /* 0x0000000040ba7984 */ /* 0x000fe20000000400 */
[----:B------:R-:W-:Y:S02]  /*6f30*/  FMUL.FTZ R11, R91, UR34 ;  /* 0x000000225b0b7c20 */ /* 0x000fe40008410000 */
[----:B------:R-:W-:Y:S01]  /*6f40*/  FMUL.RZ R149, R19, 0.15915493667125701904 ;  /* 0x3e22f98313957820 */ /* 0x000fe2000040c000 */
[----:B------:R-:W-:Y:S01]  /*6f50*/  LDS.U16 R185, [R64+0x2] ;  /* 0x0000020040b97984 */ /* 0x000fe20000000400 */
[----:B------:R-:W-:Y:S01]  /*6f60*/  FMUL.FTZ R2, R2, 1.4426950216293334961 ;  /* 0x3fb8aa3b02027820 */ /* 0x000fe20000410000 */
[----:B------:R-:W-:Y:S01]  /*6f70*/  MUFU.COS R32, R23 ;  /* 0x0000001700207308 */ /* 0x000fe20000000000 */
[----:B------:R-:W-:Y:S01]  /*6f80*/  FMUL.RZ R11, R11, 0.15915493667125701904 ;  /* 0x3e22f9830b0b7820 */ /* 0x000fe2000040c000 */
[----:B------:R-:W-:Y:S01]  /*6f90*/  LDS.U16 R196, [R64+0xa] ;  /* 0x00000a0040c47984 */ /* 0x000fe20000000400 */
[----:B------:R-:W-:-:S02]  /*6fa0*/  FMUL.RZ R205, R4, 0.15915493667125701904 ;  /* 0x3e22f98304cd7820 */ /* 0x000fc4000040c000 */
[-C--:B------:R-:W-:Y:S01]  /*6fb0*/  FMUL.FTZ R3, R103, R2.reuse ;  /* 0x0000000267037220 */ /* 0x080fe20000410000 */
[----:B------:R-:W-:Y:S02]  /*6fc0*/  LDS.U16 R4, [R64+0x8] ;  /* 0x0000080040047984 */ /* 0x000fe40000000400 */
[----:B------:R-:W-:Y:S02]  /*6fd0*/  MUFU.SIN R29, R21 ;  /* 0x00000015001d7308 */ /* 0x000fe40000000400 */
[----:B------:R-:W-:Y:S04]  /*6fe0*/  LDS.U16 R194, [R64+0xc] ;  /* 0x00000c0040c27984 */ /* 0x000fe80000000400 */
[----:B------:R-:W-:Y:S02]  /*6ff0*/  LDS.U16 R191, [R64+0xe] ;  /* 0x00000e0040bf7984 */ /* 0x000fe40000000400 */
[----:B------:R-:W-:Y:S02]  /*7000*/  MUFU.COS R30, R21 ;  /* 0x00000015001e7308 */ /* 0x000fe40000000000 */
[----:B------:R-:W-:Y:S04]  /*7010*/  LDS.U16 R193, [R64+0x10] ;  /* 0x0000100040c17984 */ /* 0x000fe80000000400 */
        /* <DEDUP_REMOVED lines=22> */
[----:B------:R0:W-:Y:S02]  /*7180*/  MUFU.COS R18, R120 ;  /* 0x0000007800127308 */ /* 0x0001e40000000000 */
[----:B------:R-:W-:Y:S04]  /*7190*/  LDS.U16 R169, [R64+0x30] ;  /* 0x0000300040a97984 */ /* 0x000fe80000000400 */
[----:B------:R-:W-:Y:S02]  /*71a0*/  LDS.U16 R167, [R64+0x32] ;  /* 0x0000320040a77984 */ /* 0x000fe40000000400 */
[----:B------:R-:W-:Y:S02]  /*71b0*/  MUFU.SIN R15, R121 ;  /* 0x00000079000f7308 */ /* 0x000fe40000000400 */
[----:B0-----:R-:W-:Y:S04]  /*71c0*/  LDS.U16 R120, [R64+0x6] ;  /* 0x0000060040787984 */ /* 0x001fe80000000400 */
[----:B------:R-:W-:Y:S02]  /*71d0*/  LDS.U16 R147, [R64+0x34] ;  /* 0x0000340040937984 */ /* 0x000fe40000000400 */
[----:B------:R0:W-:Y:S02]  /*71e0*/  MUFU.COS R16, R121 ;  /* 0x0000007900107308 */ /* 0x0001e40000000000 */
[----:B------:R-:W-:Y:S04]  /*71f0*/  LDS.U16 R148, [R64+0x36] ;  /* 0x0000360040947984 */ /* 0x000fe80000000400 */
[----:B------:R-:W-:Y:S04]  /*7200*/  LDS.U16 R149, [R64+0x38] ;  /* 0x0000380040957984 */ /* 0x000fe80000000400 */
[----:B0-----:R-:W0:Y:S04]  /*7210*/  LDS.U16 R121, [R64+0x4] ;  /* 0x0000040040797984 */ /* 0x001e280000000400 */
[----:B------:R-:W1:Y:S04]  /*7220*/  LDS.U16 R150, [R64+0x3a] ;  /* 0x00003a0040967984 */ /* 0x000e680000000400 */
[----:B------:R-:W0:Y:S04]  /*7230*/  LDS.U16 R151, [R64+0x3c] ;  /* 0x00003c0040977984 */ /* 0x000e280000000400 */
[----:B------:R-:W0:Y:S01]  /*7240*/  LDS.U16 R152, [R64+0x3e] ;  /* 0x00003e0040987984 */ /* 0x000e220000000400 */
[----:B------:R-:W-:Y:S03]  /*7250*/  MUFU.SIN R13, R11 ;  /* 0x0000000b000d7308 */ /* 0x000fe60000000400 */
[----:B--2---:R2:W-:Y:S01]  /*7260*/  STS.U16 [R36+0x1080], R201 ;  /* 0x001080c924007388 */ /* 0x0045e20000000400 */
[----:B------:R-:W-:-:S03]  /*7270*/  FMUL.FTZ R203, R102, R2 ;  /* 0x0000000266cb7220 */ /* 0x000fc60000410000 */
[----:B---3--:R3:W-:Y:S01]  /*7280*/  STS.U16 [R9+0x10c0], R200 ;  /* 0x0010c0c809007388 */ /* 0x0087e20000000400 */
[----:B------:R-:W-:Y:S03]  /*7290*/  MUFU.COS R14, R11 ;  /* 0x0000000b000e7308 */ /* 0x000fe60000000000 */
[----:B----4-:R4:W-:Y:S01]  /*72a0*/  STS.U16 [R10+0x1100], R199 ;  /* 0x001100c70a007388 */ /* 0x0109e20000000400 */
[-C--:B--2---:R-:W-:Y:S02]  /*72b0*/  FMUL.FTZ R201, R99, R2.reuse ;  /* 0x0000000263c97220 */ /* 0x084fe40000410000 */
[-C--:B---3--:R-:W-:Y:S02]  /*72c0*/  FMUL.FTZ R200, R98, R2.reuse ;  /* 0x0000000262c87220 */ /* 0x088fe40000410000 */
[----:B------:R-:W-:Y:S01]  /*72d0*/  MUFU.SIN R11, R205 ;  /* 0x000000cd000b7308 */ /* 0x000fe20000000400 */
[----:B----4-:R-:W-:-:S07]  /*72e0*/  FMUL.FTZ R199, R96, R2 ;  /* 0x0000000260c77220 */ /* 0x010fce0000410000 */
[----:B------:R2:W-:Y:S01]  /*72f0*/  MUFU.COS R12, R205 ;  /* 0x000000cd000c7308 */ /* 0x0005e20000000000 */
[----:B------:R-:W-:-:S07]  /*7300*/  FMUL.FTZ R202, R100, R2 ;  /* 0x0000000264ca7220 */ /* 0x000fce0000410000 */
[----:B------:R-:W3:Y:S01]  /*7310*/  MUFU.EX2 R3, R3 ;  /* 0x0000000300037308 */ /* 0x000ee20000000800 */
[----:B--2---:R-:W-:-:S07]  /*7320*/  FMUL.FTZ R205, R97, R2 ;  /* 0x0000000261cd7220 */ /* 0x004fce0000410000 */
[----:B------:R-:W2:Y:S08]  /*7330*/  MUFU.EX2 R200, R200 ;  /* 0x000000c800c87308 */ /* 0x000eb00000000800 */
[----:B------:R-:W-:Y:S08]  /*7340*/  MUFU.EX2 R203, R203 ;  /* 0x000000cb00cb7308 */ /* 0x000ff00000000800 */
[----:B------:R-:W4:Y:S08]  /*7350*/  MUFU.EX2 R10, R205 ;  /* 0x000000cd000a7308 */ /* 0x000f300000000800 */
[----:B------:R-:W0:Y:S08]  /*7360*/  MUFU.EX2 R199, R199 ;  /* 0x000000c700c77308 */ /* 0x000e300000000800 */
[----:B------:R-:W0:Y:S01]  /*7370*/  MUFU.EX2 R201, R201 ;  /* 0x000000c900c97308 */ /* 0x000e220000000800 */
[----:B---3--:R-:W-:-:S02]  /*7380*/  FMUL.FTZ R38, R3, R38 ;  /* 0x0000002603267220 */ /* 0x008fc40000410000 */
[----:B------:R-:W-:-:S05]  /*7390*/  FMUL.FTZ R37, R3, R37 ;  /* 0x0000002503257220 */ /* 0x000fca0000410000 */
[----:B------:R-:W3:Y:S01]  /*73a0*/  MUFU.EX2 R202, R202 ;  /* 0x000000ca00ca7308 */ /* 0x000ee20000000800 */
[----:B------:R-:W-:Y:S01]  /*73b0*/  FMUL.FTZ R3, R94, R2 ;  /* 0x000000025e037220 */ /* 0x000fe20000410000 */
[----:B-----5:R5:W-:Y:S01]  /*73c0*/  STS.U16 [R35+0x1140], R198 ;  /* 0x001140c623007388 */ /* 0x020be20000000400 */
[C---:B--2---:R-:W-:Y:S02]  /*73d0*/  FMUL.FTZ R28, R200.reuse, R28 ;  /* 0x0000001cc81c7220 */ /* 0x044fe40000410000 */
[----:B------:R-:W-:Y:S02]  /*73e0*/  FMUL.FTZ R27, R200, R27 ;  /* 0x0000001bc81b7220 */ /* 0x000fe40000410000 */
[----:B------:R-:W-:Y:S02]  /*73f0*/  FMUL.FTZ R36, R101, R2 ;  /* 0x0000000265247220 */ /* 0x000fe40000410000 */
[C---:B----4-:R-:W-:Y:S02]  /*7400*/  FMUL.FTZ R26, R10.reuse, R26 ;  /* 0x0000001a0a1a7220 */ /* 0x050fe40000410000 */
[----:B------:R-:W-:-:S02]  /*7410*/  FMUL.FTZ R25, R10, R25 ;  /* 0x000000190a197220 */ /* 0x000fc40000410000 */
[----:B-----5:R-:W-:Y:S02]  /*7420*/  FMUL.FTZ R35, R203, R187 ;  /* 0x000000bbcb237220 */ /* 0x020fe40000410000 */
[----:B------:R-:W-:Y:S02]  /*7430*/  FMUL.FTZ R200, R89, UR34 ;  /* 0x0000002259c87c20 */ /* 0x000fe40008410000 */
[-C--:B------:R-:W-:Y:S02]  /*7440*/  FMUL.FTZ R9, R95, R2.reuse ;  /* 0x000000025f097220 */ /* 0x080fe40000410000 */
[-C--:B------:R-:W-:Y:S02]  /*7450*/  FMUL.FTZ R187, R93, R2.reuse ;  /* 0x000000025dbb7220 */ /* 0x080fe40000410000 */
[----:B------:R-:W-:Y:S02]  /*7460*/  FMUL.FTZ R10, R90, R2 ;  /* 0x000000025a0a7220 */ /* 0x000fe40000410000 */
[----:B0-----:R-:W-:-:S02]  /*7470*/  FMUL.FTZ R24, R199, R24 ;  /* 0x00000018c7187220 */ /* 0x001fc40000410000 */
[----:B------:R-:W-:Y:S01]  /*7480*/  FMUL.FTZ R23, R199, R23 ;  /* 0x00000017c7177220 */ /* 0x000fe20000410000 */
[----:B------:R-:W0:Y:S01]  /*7490*/  MUFU.EX2 R3, R3 ;  /* 0x0000000300037308 */ /* 0x000e220000000800 */
[----:B------:R-:W-:Y:S02]  /*74a0*/  FMUL.FTZ R199, R89, R2 ;  /* 0x0000000259c77220 */ /* 0x000fe40000410000 */
[C---:B------:R-:W-:Y:S02]  /*74b0*/  FMUL.FTZ R30, R201.reuse, R30 ;  /* 0x0000001ec91e7220 */ /* 0x040fe40000410000 */
[----:B------:R-:W-:Y:S02]  /*74c0*/  FMUL.FTZ R29, R201, R29 ;  /* 0x0000001dc91d7220 */ /* 0x000fe40000410000 */
[----:B------:R-:W-:Y:S01]  /*74d0*/  FMUL.RZ R201, R200, 0.15915493667125701904 ;  /* 0x3e22f983c8c97820 */ /* 0x000fe2000040c000 */
[----:B------:R2:W-:Y:S01]  /*74e0*/  MUFU.EX2 R204, R36 ;  /* 0x0000002400cc7308 */ /* 0x0005e20000000800 */
[----:B------:R-:W-:-:S02]  /*74f0*/  FMUL.FTZ R198, R91, R2 ;  /* 0x000000025bc67220 */ /* 0x000fc40000410000 */
[C---:B---3--:R-:W-:Y:S02]  /*7500*/  FMUL.FTZ R32, R202.reuse, R32 ;  /* 0x00000020ca207220 */ /* 0x048fe40000410000 */
[----:B------:R-:W-:Y:S02]  /*7510*/  FMUL.FTZ R31, R202, R31 ;  /* 0x0000001fca1f7220 */ /* 0x000fe40000410000 */
[----:B--2---:R-:W-:Y:S01]  /*7520*/  FMUL.FTZ R36, R203, R188 ;  /* 0x000000bccb247220 */ /* 0x004fe20000410000 */
[----:B------:R-:W2:Y:S01]  /*7530*/  MUFU.EX2 R9, R9 ;  /* 0x0000000900097308 */ /* 0x000ea20000000800 */
[----:B------:R-:W-:-:S07]  /*7540*/  FMUL.FTZ R188, R92, R2 ;  /* 0x000000025cbc7220 */ /* 0x000fce0000410000 */
[----:B------:R-:W3:Y:S08]  /*7550*/  MUFU.EX2 R187, R187 ;  /* 0x000000bb00bb7308 */ /* 0x000ef00000000800 */
[----:B------:R-:W4:Y:S08]  /*7560*/  MUFU.EX2 R10, R10 ;  /* 0x0000000a000a7308 */ /* 0x000f300000000800 */
[----:B------:R-:W-:Y:S08]  /*7570*/  MUFU.EX2 R199, R199 ;  /* 0x000000c700c77308 */ /* 0x000ff00000000800 */
[----:B------:R-:W5:Y:S08]  /*7580*/  MUFU.COS R202, R201 ;  /* 0x000000c900ca7308 */ /* 0x000f700000000000 */
[----:B------:R-:W1:Y:S08]  /*7590*/  MUFU.SIN R200, R201 ;  /* 0x000000c900c87308 */ /* 0x000e700000000400 */
[----:B------:R-:W1:Y:S01]  /*75a0*/  MUFU.EX2 R198, R198 ;  /* 0x000000c600c67308 */ /* 0x000e620000000800 */
[----:B0-----:R-:W-:-:S07]  /*75b0*/  FMUL.FTZ R20, R3, R20 ;  /* 0x0000001403147220 */ /* 0x001fce0000410000 */
[----:B------:R-:W0:Y:S01]  /*75c0*/  MUFU.EX2 R188, R188 ;  /* 0x000000bc00bc7308 */ /* 0x000e220000000800 */
[----:B------:R-:W-:Y:S01]  /*75d0*/  FMUL.FTZ R19, R3, R19 ;  /* 0x0000001303137220 */ /* 0x000fe20000410000 */
[----:B------:R1:W-:Y:S01]  /*75e0*/  STS.U16 [R6+0x1180], R5 ;  /* 0x0011800506007388 */ /* 0x0003e20000000400 */
[----:B------:R-:W-:-:S03]  /*75f0*/  FMUL.FTZ R3, R104, UR34 ;  /* 0x0000002268037c20 */ /* 0x000fc60008410000 */
[----:B------:R0:W-:Y:S01]  /*7600*/  STS.U16 [R7+0x11c0], R8 ;  /* 0x0011c00807007388 */ /* 0x0001e20000000400 */
[C---:B--2---:R-:W-:Y:S02]  /*7610*/  FMUL.FTZ R22, R9.reuse, R22 ;  /* 0x0000001609167220 */ /* 0x044fe40000410000 */
[----:B------:R-:W-:Y:S02]  /*7620*/  FMUL.FTZ R21, R9, R21 ;  /* 0x0000001509157220 */ /* 0x000fe40000410000 */
[C---:B---3--:R-:W-:Y:S01]  /*7630*/  FMUL.FTZ R18, R187.reuse, R18 ;  /* 0x00000012bb127220 */ /* 0x048fe20000410000 */
[----:B-1----:R-:W-:Y:S01]  /*7640*/  PRMT R6, RZ, 0x5410, R121 ;  /* 0x00005410ff067816 */ /* 0x002fe20000000079 */
[----:B------:R-:W-:Y:S01]  /*7650*/  FMUL.FTZ R17, R187, R17 ;  /* 0x00000011bb117220 */ /* 0x000fe20000410000 */
[----:B0-----:R-:W-:Y:S01]  /*7660*/  PRMT R7, RZ, 0x5410, R185 ;  /* 0x00005410ff077816 */ /* 0x001fe200000000b9 */
[C---:B----4-:R-:W-:Y:S01]  /*7670*/  FMUL.FTZ R12, R10.reuse, R12 ;  /* 0x0000000c0a0c7220 */ /* 0x050fe20000410000 */
[----:B------:R-:W-:Y:S01]  /*7680*/  PRMT R8, RZ, 0x5410, R186 ;  /* 0x00005410ff087816 */ /* 0x000fe200000000ba */
[----:B------:R-:W-:Y:S01]  /*7690*/  FMUL.FTZ R11, R10, R11 ;  /* 0x0000000b0a0b7220 */ /* 0x000fe20000410000 */
[----:B------:R-:W-:Y:S01]  /*76a0*/  PRMT R5, RZ, 0x5410, R120 ;  /* 0x00005410ff057816 */ /* 0x000fe20000000078 */
[----:B------:R-:W-:-:S02]  /*76b0*/  FMUL.FTZ R2, R104, R2 ;  /* 0x0000000268027220 */ /* 0x000fc40000410000 */
[----:B------:R-:W-:Y:S02]  /*76c0*/  FMUL.RZ R187, R3, 0.15915493667125701904 ;  /* 0x3e22f98303bb7820 */ /* 0x000fe4000040c000 */
[C---:B-----5:R-:W-:Y:S02]  /*76d0*/  FMUL.FTZ R10, R199.reuse, R202 ;  /* 0x000000cac70a7220 */ /* 0x060fe40000410000 */
[----:B------:R-:W-:Y:S01]  /*76e0*/  FMUL.FTZ R9, R199, R200 ;  /* 0x000000c8c7097220 */ /* 0x000fe20000410000 */
[----:B------:R-:W-:Y:S01]  /*76f0*/  PRMT R199, RZ, 0x5410, R124 ;  /* 0x00005410ffc77816 */ /* 0x000fe2000000007c */
[----:B------:R-:W-:Y:S01]  /*7700*/  FMUL.FTZ R186, R104, R7 ;  /* 0x0000000768ba7220 */ /* 0x000fe20000410000 */
[----:B------:R-:W-:Y:S01]  /*7710*/  MUFU.SIN R3, R187 ;  /* 0x000000bb00037308 */ /* 0x000fe20000000400 */
[C---:B------:R-:W-:Y:S01]  /*7720*/  FMUL.FTZ R14, R198.reuse, R14 ;  /* 0x0000000ec60e7220 */ /* 0x040fe20000410000 */
[----:B------:R-:W-:Y:S01]  /*7730*/  PRMT R120, RZ, 0x5410, R123 ;  /* 0x00005410ff787816 */ /* 0x000fe2000000007b */
[----:B------:R-:W-:-:S02]  /*7740*/  FMUL.FTZ R13, R198, R13 ;  /* 0x0000000dc60d7220 */ /* 0x000fc40000410000 */
[C---:B------:R-:W-:Y:S02]  /*7750*/  FMUL.FTZ R16, R188.reuse, R16 ;  /* 0x00000010bc107220 */ /* 0x040fe40000410000 */
[----:B------:R-:W-:Y:S01]  /*7760*/  FMUL.FTZ R15, R188, R15 ;  /* 0x0000000fbc0f7220 */ /* 0x000fe20000410000 */
[----:B------:R0:W-:Y:S01]  /*7770*/  MUFU.COS R198, R187 ;  /* 0x000000bb00c67308 */ /* 0x0001e20000000000 */
[----:B------:R-:W-:Y:S02]  /*7780*/  FMUL.FTZ R185, R104, R8 ;  /* 0x0000000868b97220 */ /* 0x000fe40000410000 */
[----:B------:R-:W-:Y:S02]  /*7790*/  FMUL.FTZ R188, R103, R5 ;  /* 0x0000000567bc7220 */ /* 0x000fe40000410000 */
[----:B------:R-:W-:-:S03]  /*77a0*/  FMUL.FTZ R186, R199, R186 ;  /* 0x000000bac7ba7220 */ /* 0x000fc60000410000 */
[----:B------:R-:W1:Y:S01]  /*77b0*/  MUFU.EX2 R2, R2 ;  /* 0x0000000200027308 */ /* 0x000e620000000800 */
[----:B0-----:R-:W-:Y:S02]  /*77c0*/  FMUL.FTZ R187, R103, R6 ;  /* 0x0000000667bb7220 */ /* 0x001fe40000410000 */
[----:B------:R-:W-:Y:S02]  /*77d0*/  FMUL.FTZ R185, R199, R185 ;  /* 0x000000b9c7b97220 */ /* 0x000fe40000410000 */
[C---:B------:R-:W-:Y:S02]  /*77e0*/  FMUL.FTZ R187, R120.reuse, R187 ;  /* 0x000000bb78bb7220 */ /* 0x040fe40000410000 */
[----:B------:R-:W-:Y:S02]  /*77f0*/  FMUL.FTZ R188, R120, R188 ;  /* 0x000000bc78bc7220 */ /* 0x000fe40000410000 */
[-C--:B------:R-:W-:Y:S02]  /*7800*/  FMUL.FTZ R120, R186, R37.reuse ;  /* 0x00000025ba787220 */ /* 0x080fe40000410000 */
[----:B------:R-:W-:-:S02]  /*7810*/  FMUL.FTZ R121, R185, R37 ;  /* 0x00000025b9797220 */ /* 0x000fc40000410000 */
[-C--:B------:R-:W-:Y:S02]  /*7820*/  FFMA.FTZ R120, R185, R38.reuse, -R120 ;  /* 0x00000026b9787223 */ /* 0x080fe40000010878 */
[----:B------:R-:W-:Y:S02]  /*7830*/  FFMA.FTZ R121, R186, R38, R121 ;  /* 0x00000026ba797223 */ /* 0x000fe40000010079 */
[----:B------:R-:W-:Y:S02]  /*7840*/  FADD.FTZ R199, R187, R120 ;  /* 0x00000078bbc77221 */ /* 0x000fe40000010000 */
[----:B------:R-:W-:Y:S02]  /*7850*/  FADD.FTZ R200, R188, R121 ;  /* 0x00000079bcc87221 */ /* 0x000fe40000010000 */
[----:B-1----:R-:W-:Y:S02]  /*7860*/  FMUL.FTZ R121, R2, R3 ;  /* 0x0000000302797220 */ /* 0x002fe40000410000 */
[----:B------:R-:W-:-:S02]  /*7870*/  FMUL.FTZ R3, R35, R199 ;  /* 0x000000c723037220 */ /* 0x000fc40000410000 */
[----:B------:R-:W-:Y:S02]  /*7880*/  FMUL.FTZ R120, R2, R198 ;  /* 0x000000c602787220 */ /* 0x000fe40000410000 */
[-C--:B------:R-:W-:Y:S02]  /*7890*/  FMUL.FTZ R2, R35, R200.reuse ;  /* 0x000000c823027220 */ /* 0x080fe40000410000 */
[----:B------:R-:W-:Y:S02]  /*78a0*/  FFMA.FTZ R200, R36, R200, R3 ;  /* 0x000000c824c87223 */ /* 0x000fe40000010003 */
[----:B------:R-:W-:Y:S01]  /*78b0*/  FMUL.FTZ R3, R121, R37 ;  /* 0x0000002579037220 */ /* 0x000fe20000410000 */
[----:B------:R-:W-:Y:S03]  /*78c0*/  STS.U16 [R189+0x1200], R190 ;  /* 0x001200bebd007388 */ /* 0x000fe60000000400 */
[----:B------:R-:W-:Y:S01]  /*78d0*/  FFMA.FTZ R198, R120, R38, -R3 ;  /* 0x0000002678c67223 */ /* 0x000fe20000010803 */
[----:B------:R-:W-:Y:S01]  /*78e0*/  PRMT R3, RZ, 0x5410, R196 ;  /* 0x00005410ff037816 */ /* 0x000fe200000000c4 */
[----:B------:R-:W-:Y:S01]  /*78f0*/  FFMA.FTZ R203, R36, R199, -R2 ;  /* 0x000000c724cb7223 */ /* 0x000fe20000010802 */
[----:B------:R0:W-:Y:S01]  /*7900*/  STS.U16 [R192+0x1240], R197 ;  /* 0x001240c5c0007388 */ /* 0x0001e20000000400 */
[----:B------:R-:W-:Y:S01]  /*7910*/  FMUL.FTZ R2, R120, R37 ;  /* 0x0000002578027220 */ /* 0x000fe20000410000 */
[----:B------:R-:W-:Y:S01]  /*7920*/  PRMT R4, RZ, 0x5410, R4 ;  /* 0x00005410ff047816 */ /* 0x000fe20000000004 */
[----:B------:R-:W-:-:S02]  /*7930*/  FMUL.FTZ R196, R102, R3 ;  /* 0x0000000366c47220 */ /* 0x000fc40000410000 */
[----:B------:R-:W-:Y:S01]  /*7940*/  FFMA.FTZ R199, R121, R38, R2 ;  /* 0x0000002679c77223 */ /* 0x000fe20000010002 */
[----:B0-----:R-:W-:Y:S01]  /*7950*/  PRMT R197, RZ, 0x5410, R122 ;  /* 0x00005410ffc57816 */ /* 0x001fe2000000007a */
[----:B------:R-:W-:-:S04]  /*7960*/  FMUL.FTZ R2, R102, R4 ;  /* 0x0000000466027220 */ /* 0x000fc80000410000 */
[C---:B------:R-:W-:Y:S02]  /*7970*/  FMUL.FTZ R189, R197.reuse, R196 ;  /* 0x000000c4c5bd7220 */ /* 0x040fe40000410000 */
[----:B------:R-:W-:Y:S02]  /*7980*/  FMUL.FTZ R190, R197, R2 ;  /* 0x00000002c5be7220 */ /* 0x000fe40000410000 */
[----:B------:R-:W-:Y:S02]  /*7990*/  FMUL.FTZ R33, R204, R33 ;  /* 0x00000021cc217220 */ /* 0x000fe40000410000 */
[----:B------:R-:W-:Y:S02]  /*79a0*/  FADD.FTZ R200, R189, R200 ;  /* 0x000000c8bdc87221 */ /* 0x000fe40000010000 */
[----:B------:R-:W-:Y:S02]  /*79b0*/  FADD.FTZ R203, R190, R203 ;  /* 0x000000cbbecb7221 */ /* 0x000fe40000010000 */
[----:B------:R-:W-:-:S02]  /*79c0*/  FMUL.FTZ R34, R204, R34 ;  /* 0x00000022cc227220 */ /* 0x000fc40000410000 */
[----:B------:R-:W-:Y:S01]  /*79d0*/  FMUL.FTZ R2, R33, R200 ;  /* 0x000000c821027220 */ /* 0x000fe20000410000 */
[----:B------:R0:W-:Y:S01]  /*79e0*/  STS.U16 [R0+0x1280], R195 ;  /* 0x001280c300007388 */ /* 0x0001e20000000400 */
[----:B------:R-:W-:Y:S02]  /*79f0*/  FMUL.FTZ R201, R35, R199 ;  /* 0x000000c723c97220 */ /* 0x000fe40000410000 */
[-C--:B------:R-:W-:Y:S02]  /*7a00*/  FMUL.FTZ R197, R33, R203.reuse ;  /* 0x000000cb21c57220 */ /* 0x080fe40000410000 */
[----:B------:R-:W-:Y:S01]  /*7a10*/  FFMA.FTZ R203, R34, R203, -R2 ;  /* 0x000000cb22cb7223 */ /* 0x000fe20000010802 */
[----:B------:R-:W-:Y:S01]  /*7a20*/  PRMT R2, RZ, 0x5410, R194 ;  /* 0x00005410ff027816 */ /* 0x000fe200000000c2 */
[-C--:B------:R-:W-:Y:S01]  /*7a30*/  FFMA.FTZ R201, R36, R198.reuse, -R201 ;  /* 0x000000c624c97223 */ /* 0x080fe200000108c9 */
[----:B0-----:R-:W-:Y:S01]  /*7a40*/  PRMT R0, RZ, 0x5410, R191 ;  /* 0x00005410ff007816 */ /* 0x001fe200000000bf */
[----:B------:R-:W-:Y:S01]  /*7a50*/  FMUL.FTZ R198, R35, R198 ;  /* 0x000000c623c67220 */ /* 0x000fe20000410000 */
[----:B------:R-:W-:Y:S01]  /*7a60*/  PRMT R195, RZ, 0x5410, R119 ;  /* 0x00005410ffc37816 */ /* 0x000fe20000000077 */
[----:B------:R-:W-:-:S02]  /*7a70*/  FMUL.FTZ R192, R101, R2 ;  /* 0x0000000265c07220 */ /* 0x000fc40000410000 */
[----:B------:R-:W-:Y:S02]  /*7a80*/  FMUL.FTZ R191, R101, R0 ;  /* 0x0000000065bf7220 */ /* 0x000fe40000410000 */
[----:B------:R-:W-:Y:S02]  /*7a90*/  FFMA.FTZ R198, R36, R199, R198 ;  /* 0x000000c724c67223 */ /* 0x000fe400000100c6 */
[----:B------:R-:W-:Y:S02]  /*7aa0*/  FFMA.FTZ R200, R34, R200, R197 ;  /* 0x000000c822c87223 */ /* 0x000fe400000100c5 */
[----:B------:R-:W-:Y:S02]  /*7ab0*/  FMUL.FTZ R191, R195, R191 ;  /* 0x000000bfc3bf7220 */ /* 0x000fe40000410000 */
[----:B------:R-:W-:Y:S02]  /*7ac0*/  FMUL.FTZ R194, R33, R198 ;  /* 0x000000c621c27220 */ /* 0x000fe40000410000 */
[----:B------:R-:W-:Y:S01]  /*7ad0*/  FMUL.FTZ R192, R195, R192 ;  /* 0x000000c0c3c07220 */ /* 0x000fe20000410000 */
[----:B------:R0:W-:Y:S01]  /*7ae0*/  STS.U16 [R129+0x12c0], R130 ;  /* 0x0012c08281007388 */ /* 0x0001e20000000400 */
[----:B------:R-:W-:-:S02]  /*7af0*/  FADD.FTZ R200, R191, R200 ;  /* 0x000000c8bfc87221 */ /* 0x000fc40000010000 */
[-C--:B------:R-:W-:Y:S02]  /*7b00*/  FFMA.FTZ R196, R34, R201.reuse, -R194 ;  /* 0x000000c922c47223 */ /* 0x080fe400000108c2 */
[----:B------:R-:W-:Y:S02]  /*7b10*/  FADD.FTZ R203, R192, R203 ;  /* 0x000000cbc0cb7221 */ /* 0x000fe40000010000 */
[----:B------:R-:W-:Y:S01]  /*7b20*/  FMUL.FTZ R201, R33, R201 ;  /* 0x000000c921c97220 */ /* 0x000fe20000410000 */
[----:B0-----:R-:W-:Y:S01]  /*7b30*/  PRMT R130, RZ, 0x5410, R184 ;  /* 0x00005410ff827816 */ /* 0x001fe200000000b8 */
[C---:B------:R-:W-:Y:S01]  /*7b40*/  FMUL.FTZ R194, R31.reuse, R200 ;  /* 0x000000c81fc27220 */ /* 0x040fe20000410000 */
[----:B------:R-:W-:Y:S01]  /*7b50*/  PRMT R129, RZ, 0x5410, R193 ;  /* 0x00005410ff817816 */ /* 0x000fe200000000c1 */
[----:B------:R-:W-:Y:S01]  /*7b60*/  FMUL.FTZ R195, R31, R203 ;  /* 0x000000cb1fc37220 */ /* 0x000fe20000410000 */
[----:B------:R-:W-:Y:S01]  /*7b70*/  PRMT R184, RZ, 0x5410, R118 ;  /* 0x00005410ffb87816 */ /* 0x000fe20000000076 */
[----:B------:R-:W-:-:S02]  /*7b80*/  FMUL.FTZ R193, R100, R130 ;  /* 0x0000008264c17220 */ /* 0x000fc40000410000 */
[----:B------:R-:W-:Y:S02]  /*7b90*/  FFMA.FTZ R201, R34, R198, R201 ;  /* 0x000000c622c97223 */ /* 0x000fe400000100c9 */
[----:B------:R-:W-:Y:S02]  /*7ba0*/  FFMA.FTZ R203, R32, R203, -R194 ;  /* 0x000000cb20cb7223 */ /* 0x000fe400000108c2 */
[----:B------:R-:W-:Y:S02]  /*7bb0*/  FMUL.FTZ R194, R100, R129 ;  /* 0x0000008164c27220 */ /* 0x000fe40000410000 */
[----:B------:R-:W-:Y:S02]  /*7bc0*/  FFMA.FTZ R200, R32, R200, R195 ;  /* 0x000000c820c87223 */ /* 0x000fe400000100c3 */
[----:B------:R-:W-:Y:S02]  /*7bd0*/  FMUL.FTZ R193, R184, R193 ;  /* 0x000000c1b8c17220 */ /* 0x000fe40000410000 */
[----:B------:R-:W-:-:S02]  /*7be0*/  FMUL.FTZ R195, R31, R201 ;  /* 0x000000c91fc37220 */ /* 0x000fc40000410000 */
[----:B------:R-:W-:Y:S02]  /*7bf0*/  FMUL.FTZ R194, R184, R194 ;  /* 0x000000c2b8c27220 */ /* 0x000fe40000410000 */
[----:B------:R-:W-:Y:S01]  /*7c00*/  FADD.FTZ R200, R193, R200 ;  /* 0x000000c8c1c87221 */ /* 0x000fe20000010000 */
[----:B------:R0:W-:Y:S01]  /*7c10*/  STS.U16 [R131+0x1300], R132 ;  /* 0x0013008483007388 */ /* 0x0001e20000000400 */
[-C--:B------:R-:W-:Y:S02]  /*7c20*/  FFMA.FTZ R184, R32, R196.reuse, -R195 ;  /* 0x000000c420b87223 */ /* 0x080fe400000108c3 */
[----:B------:R-:W-:Y:S02]  /*7c30*/  FMUL.FTZ R196, R31, R196 ;  /* 0x000000c41fc47220 */ /* 0x000fe40000410000 */
[----:B------:R-:W-:Y:S02]  /*7c40*/  FADD.FTZ R203, R194, R203 ;  /* 0x000000cbc2cb7221 */ /* 0x000fe40000010000 */
[----:B------:R-:W-:Y:S01]  /*7c50*/  FMUL.FTZ R195, R29, R200 ;  /* 0x000000c81dc37220 */ /* 0x000fe20000410000 */
[----:B0-----:R-:W-:-:S02]  /*7c60*/  PRMT R131, RZ, 0x5410, R183 ;  /* 0x00005410ff837816 */ /* 0x001fc400000000b7 */
[----:B------:R-:W-:Y:S01]  /*7c70*/  PRMT R132, RZ, 0x5410, R182 ;  /* 0x00005410ff847816 */ /* 0x000fe200000000b6 */
[----:B------:R-:W-:Y:S01]  /*7c80*/  FFMA.FTZ R201, R32, R201, R196 ;  /* 0x000000c920c97223 */ /* 0x000fe200000100c4 */
[----:B------:R-:W-:Y:S01]  /*7c90*/  PRMT R182, RZ, 0x5410, R117 ;  /* 0x00005410ffb67816 */ /* 0x000fe20000000075 */
[-C--:B------:R-:W-:Y:S02]  /*7ca0*/  FMUL.FTZ R197, R29, R203.reuse ;  /* 0x000000cb1dc57220 */ /* 0x080fe40000410000 */
[----:B------:R-:W-:Y:S02]  /*7cb0*/  FFMA.FTZ R203, R30, R203, -R195 ;  /* 0x000000cb1ecb7223 */ /* 0x000fe400000108c3 */
[C---:B------:R-:W-:Y:S02]  /*7cc0*/  FMUL.FTZ R196, R99.reuse, R131 ;  /* 0x0000008363c47220 */ /* 0x040fe40000410000 */
[----:B------:R-:W-:Y:S02]  /*7cd0*/  FMUL.FTZ R195, R99, R132 ;  /* 0x0000008463c37220 */ /* 0x000fe40000410000 */
[----:B------:R-:W-:-:S02]  /*7ce0*/  FMUL.FTZ R183, R29, R201 ;  /* 0x000000c91db77220 */ /* 0x000fc40000410000 */
[----:B------:R-:W-:Y:S02]  /*7cf0*/  FMUL.FTZ R196, R182, R196 ;  /* 0x000000c4b6c47220 */ /* 0x000fe40000410000 */
[----:B------:R-:W-:Y:S02]  /*7d00*/  FFMA.FTZ R200, R30, R200, R197 ;  /* 0x000000c81ec87223 */ /* 0x000fe400000100c5 */
[----:B------:R-:W-:Y:S01]  /*7d10*/  FMUL.FTZ R195, R182, R195 ;  /* 0x000000c3b6c37220 */ /* 0x000fe20000410000 */
[----:B------:R0:W-:Y:S01]  /*7d20*/  STS.U16 [R133+0x1340], R134 ;  /* 0x0013408685007388 */ /* 0x0001e20000000400 */
[-C--:B------:R-:W-:Y:S02]  /*7d30*/  FFMA.FTZ R183, R30, R184.reuse, -R183 ;  /* 0x000000b81eb77223 */ /* 0x080fe400000108b7 */
[----:B------:R-:W-:Y:S02]  /*7d40*/  FMUL.FTZ R184, R29, R184 ;  /* 0x000000b81db87220 */ /* 0x000fe40000410000 */
[----:B------:R-:W-:-:S02]  /*7d50*/  FADD.FTZ R203, R196, R203 ;  /* 0x000000cbc4cb7221 */ /* 0x000fc40000010000 */
[----:B------:R-:W-:Y:S01]  /*7d60*/  FADD.FTZ R200, R195, R200 ;  /* 0x000000c8c3c87221 */ /* 0x000fe20000010000 */
[----:B0-----:R-:W-:Y:S01]  /*7d70*/  PRMT R133, RZ, 0x5410, R181 ;  /* 0x00005410ff857816 */ /* 0x001fe200000000b5 */
[----:B------:R-:W-:Y:S01]  /*7d80*/  FFMA.FTZ R184, R30, R201, R184 ;  /* 0x000000c91eb87223 */ /* 0x000fe200000100b8 */
[----:B------:R-:W-:Y:S01]  /*7d90*/  PRMT R134, RZ, 0x5410, R180 ;  /* 0x00005410ff867816 */ /* 0x000fe200000000b4 */
[C---:B------:R-:W-:Y:S01]  /*7da0*/  FMUL.FTZ R197, R27.reuse, R203 ;  /* 0x000000cb1bc57220 */ /* 0x040fe20000410000 */
[----:B------:R-:W-:Y:S01]  /*7db0*/  PRMT R181, RZ, 0x5410, R116 ;  /* 0x00005410ffb57816 */ /* 0x000fe20000000074 */
[C---:B------:R-:W-:Y:S02]  /*7dc0*/  FMUL.FTZ R182, R27.reuse, R200 ;  /* 0x000000c81bb67220 */ /* 0x040fe40000410000 */
[----:B------:R-:W-:Y:S02]  /*7dd0*/  FMUL.FTZ R198, R98, R133 ;  /* 0x0000008562c67220 */ /* 0x000fe40000410000 */
[----:B------:R-:W-:-:S02]  /*7de0*/  FMUL.FTZ R180, R27, R184 ;  /* 0x000000b81bb47220 */ /* 0x000fc40000410000 */
[C---:B------:R-:W-:Y:S02]  /*7df0*/  FFMA.FTZ R200, R28.reuse, R200, R197 ;  /* 0x000000c81cc87223 */ /* 0x040fe400000100c5 */
[----:B------:R-:W-:Y:S02]  /*7e00*/  FFMA.FTZ R203, R28, R203, -R182 ;  /* 0x000000cb1ccb7223 */ /* 0x000fe400000108b6 */
[----:B------:R-:W-:Y:S02]  /*7e10*/  FMUL.FTZ R197, R98, R134 ;  /* 0x0000008662c57220 */ /* 0x000fe40000410000 */
[----:B------:R-:W-:Y:S02]  /*7e20*/  FMUL.FTZ R198, R181, R198 ;  /* 0x000000c6b5c67220 */ /* 0x000fe40000410000 */
[-C--:B------:R-:W-:Y:S02]  /*7e30*/  FFMA.FTZ R180, R28, R183.reuse, -R180 ;  /* 0x000000b71cb47223 */ /* 0x080fe400000108b4 */
[----:B------:R-:W-:-:S02]  /*7e40*/  FMUL.FTZ R183, R27, R183 ;  /* 0x000000b71bb77220 */ /* 0x000fc40000410000 */
[----:B------:R-:W-:Y:S02]  /*7e50*/  FMUL.FTZ R197, R181, R197 ;  /* 0x000000c5b5c57220 */ /* 0x000fe40000410000 */
[----:B------:R-:W-:Y:S01]  /*7e60*/  FADD.FTZ R203, R198, R203 ;  /* 0x000000cbc6cb7221 */ /* 0x000fe20000010000 */
[----:B------:R0:W-:Y:S01]  /*7e70*/  STS.U16 [R135+0x1380], R136 ;  /* 0x0013808887007388 */ /* 0x0001e20000000400 */
[----:B------:R-:W-:Y:S02]  /*7e80*/  FFMA.FTZ R183, R28, R184, R183 ;  /* 0x000000b81cb77223 */ /* 0x000fe400000100b7 */
[----:B------:R-:W-:Y:S02]  /*7e90*/  FADD.FTZ R200, R197, R200 ;  /* 0x000000c8c5c87221 */ /* 0x000fe40000010000 */
[C---:B------:R-:W-:Y:S01]  /*7ea0*/  FMUL.FTZ R199, R25.reuse, R203 ;  /* 0x000000cb19c77220 */ /* 0x040fe20000410000 */
[----:B0-----:R-:W-:Y:S02]  /*7eb0*/  PRMT R135, RZ, 0x5410, R179 ;  /* 0x00005410ff877816 */ /* 0x001fe400000000b3 */
[----:B------:R-:W-:Y:S01]  /*7ec0*/  PRMT R136, RZ, 0x5410, R178 ;  /* 0x00005410ff887816 */ /* 0x000fe200000000b2 */
[C---:B------:R-:W-:Y:S01]  /*7ed0*/  FMUL.FTZ R179, R25.reuse, R183 ;  /* 0x000000b719b37220 */ /* 0x040fe20000410000 */
[----:B------:R-:W-:Y:S01]  /*7ee0*/  PRMT R178, RZ, 0x5410, R115 ;  /* 0x00005410ffb27816 */ /* 0x000fe20000000073 */
[----:B------:R-:W-:-:S02]  /*7ef0*/  FMUL.FTZ R181, R25, R200 ;  /* 0x000000c819b57220 */ /* 0x000fc40000410000 */
[C---:B------:R-:W-:Y:S02]  /*7f00*/  FFMA.FTZ R182, R26.reuse, R200, R199 ;  /* 0x000000c81ab67223 */ /* 0x040fe400000100c7 */
[C---:B------:R-:W-:Y:S02]  /*7f10*/  FMUL.FTZ R200, R97.reuse, R135 ;  /* 0x0000008761c87220 */ /* 0x040fe40000410000 */
[----:B------:R-:W-:Y:S02]  /*7f20*/  FMUL.FTZ R199, R97, R136 ;  /* 0x0000008861c77220 */ /* 0x000fe40000410000 */
[CC--:B------:R-:W-:Y:S02]  /*7f30*/  FFMA.FTZ R179, R26.reuse, R180.reuse, -R179 ;  /* 0x000000b41ab37223 */ /* 0x0c0fe400000108b3 */
[----:B------:R-:W-:Y:S02]  /*7f40*/  FMUL.FTZ R180, R25, R180 ;  /* 0x000000b419b47220 */ /* 0x000fe40000410000 */
[----:B------:R-:W-:-:S02]  /*7f50*/  FFMA.FTZ R181, R26, R203, -R181 ;  /* 0x000000cb1ab57223 */ /* 0x000fc400000108b5 */
[C---:B------:R-:W-:Y:S01]  /*7f60*/  FMUL.FTZ R200, R178.reuse, R200 ;  /* 0x000000c8b2c87220 */ /* 0x040fe20000410000 */
[----:B------:R0:W-:Y:S01]  /*7f70*/  STS.U16 [R137+0x13c0], R138 ;  /* 0x0013c08a89007388 */ /* 0x0001e20000000400 */
[----:B------:R-:W-:Y:S02]  /*7f80*/  FMUL.FTZ R199, R178, R199 ;  /* 0x000000c7b2c77220 */ /* 0x000fe40000410000 */
[----:B------:R-:W-:Y:S02]  /*7f90*/  FFMA.FTZ R180, R26, R183, R180 ;  /* 0x000000b71ab47223 */ /* 0x000fe400000100b4 */
[----:B------:R-:W-:Y:S02]  /*7fa0*/  FADD.FTZ R181, R200, R181 ;  /* 0x000000b5c8b57221 */ /* 0x000fe40000010000 */
[----:B------:R-:W-:Y:S01]  /*7fb0*/  FADD.FTZ R182, R199, R182 ;  /* 0x000000b6c7b67221 */ /* 0x000fe20000010000 */
[----:B0-----:R-:W-:Y:S02]  /*7fc0*/  PRMT R138, RZ, 0x5410, R176 ;  /* 0x00005410ff8a7816 */ /* 0x001fe400000000b0 */
[----:B------:R-:W-:Y:S01]  /*7fd0*/  PRMT R137, RZ, 0x5410, R177 ;  /* 0x00005410ff897816 */ /* 0x000fe200000000b1 */
[C---:B------:R-:W-:Y:S01]  /*7fe0*/  FMUL.FTZ R176, R23.reuse, R180 ;  /* 0x000000b417b07220 */ /* 0x040fe20000410000 */
[----:B------:R-:W-:Y:S01]  /*7ff0*/  PRMT R177, RZ, 0x5410, R114 ;  /* 0x00005410ffb17816 */ /* 0x000fe20000000072 */
[----:B------:R-:W-:-:S02]  /*8000*/  FMUL.FTZ R183, R23, R181 ;  /* 0x000000b517b77220 */ /* 0x000fc40000410000 */
[C---:B------:R-:W-:Y:S02]  /*8010*/  FMUL.FTZ R201, R96.reuse, R138 ;  /* 0x0000008a60c97220 */ /* 0x040fe40000410000 */
[-C--:B------:R-:W-:Y:S02]  /*8020*/  FMUL.FTZ R178, R23, R182.reuse ;  /* 0x000000b617b27220 */ /* 0x080fe40000410000 */
[----:B------:R-:W-:Y:S02]  /*8030*/  FMUL.FTZ R202, R96, R137 ;  /* 0x0000008960ca7220 */ /* 0x000fe40000410000 */
[C---:B------:R-:W-:Y:S02]  /*8040*/  FFMA.FTZ R176, R24.reuse, R179, -R176 ;  /* 0x000000b318b07223 */ /* 0x040fe400000108b0 */
[----:B------:R-:W-:Y:S02]  /*8050*/  FFMA.FTZ R182, R24, R182, R183 ;  /* 0x000000b618b67223 */ /* 0x000fe400000100b7 */
[----:B------:R-:W-:-:S02]  /*8060*/  FMUL.FTZ R201, R177, R201 ;  /* 0x000000c9b1c97220 */ /* 0x000fc40000410000 */
[----:B------:R-:W-:Y:S01]  /*8070*/  FMUL.FTZ R179, R23, R179 ;  /* 0x000000b317b37220 */ /* 0x000fe20000410000 */
[----:B------:R0:W-:Y:S01]  /*8080*/  STS.U16 [R139+0x1400], R140 ;  /* 0x0014008c8b007388 */ /* 0x0001e20000000400 */
[C---:B------:R-:W-:Y:S02]  /*8090*/  FFMA.FTZ R181, R24.reuse, R181, -R178 ;  /* 0x000000b518b57223 */ /* 0x040fe400000108b2 */
[----:B------:R-:W-:Y:S02]  /*80a0*/  FMUL.FTZ R202, R177, R202 ;  /* 0x000000cab1ca7220 */ /* 0x000fe40000410000 */
[----:B------:R-:W-:Y:S02]  /*80b0*/  FADD.FTZ R182, R201, R182 ;  /* 0x000000b6c9b67221 */ /* 0x000fe40000010000 */
[----:B------:R-:W-:Y:S01]  /*80c0*/  FFMA.FTZ R179, R24, R180, R179 ;  /* 0x000000b418b37223 */ /* 0x000fe200000100b3 */
[----:B0-----:R-:W-:Y:S01]  /*80d0*/  PRMT R139, RZ, 0x5410, R175 ;  /* 0x00005410ff8b7816 */ /* 0x001fe200000000af */
[----:B------:R-:W-:Y:S01]  /*80e0*/  FADD.FTZ R181, R202, R181 ;  /* 0x000000b5cab57221 */ /* 0x000fe20000010000 */
[----:B------:R-:W-:Y:S01]  /*80f0*/  PRMT R140, RZ, 0x5410, R174 ;  /* 0x00005410ff8c7816 */ /* 0x000fe200000000ae */
[----:B------:R-:W-:Y:S01]  /*8100*/  FMUL.FTZ R177, R21, R182 ;  /* 0x000000b615b17220 */ /* 0x000fe20000410000 */
[----:B------:R-:W-:Y:S01]  /*8110*/  PRMT R174, RZ, 0x5410, R113 ;  /* 0x00005410ffae7816 */ /* 0x000fe20000000071 */
[----:B------:R-:W-:-:S02]  /*8120*/  FMUL.FTZ R204, R95, R139 ;  /* 0x0000008b5fcc7220 */ /* 0x000fc40000410000 */
[C---:B------:R-:W-:Y:S02]  /*8130*/  FMUL.FTZ R175, R21.reuse, R179 ;  /* 0x000000b315af7220 */ /* 0x040fe40000410000 */
[-C--:B------:R-:W-:Y:S02]  /*8140*/  FMUL.FTZ R183, R21, R181.reuse ;  /* 0x000000b515b77220 */ /* 0x080fe40000410000 */
[----:B------:R-:W-:Y:S02]  /*8150*/  FMUL.FTZ R203, R95, R140 ;  /* 0x0000008c5fcb7220 */ /* 0x000fe40000410000 */
[----:B------:R-:W-:Y:S02]  /*8160*/  FFMA.FTZ R177, R22, R181, -R177 ;  /* 0x000000b516b17223 */ /* 0x000fe400000108b1 */
[----:B------:R-:W-:Y:S02]  /*8170*/  FMUL.FTZ R204, R174, R204 ;  /* 0x000000ccaecc7220 */ /* 0x000fe40000410000 */
[C---:B------:R-:W-:Y:S01]  /*8180*/  FFMA.FTZ R175, R22.reuse, R176, -R175 ;  /* 0x000000b016af7223 */ /* 0x040fe200000108af */
[----:B------:R0:W-:Y:S01]  /*8190*/  STS.U16 [R141+0x1440], R142 ;  /* 0x0014408e8d007388 */ /* 0x0001e20000000400 */
[----:B------:R-:W-:-:S02]  /*81a0*/  FFMA.FTZ R182, R22, R182, R183 ;  /* 0x000000b616b67223 */ /* 0x000fc400000100b7 */
[----:B------:R-:W-:Y:S02]  /*81b0*/  FMUL.FTZ R203, R174, R203 ;  /* 0x000000cbaecb7220 */ /* 0x000fe40000410000 */
[----:B------:R-:W-:Y:S02]  /*81c0*/  FMUL.FTZ R176, R21, R176 ;  /* 0x000000b015b07220 */ /* 0x000fe40000410000 */
[----:B------:R-:W-:Y:S01]  /*81d0*/  FADD.FTZ R177, R204, R177 ;  /* 0x000000b1ccb17221 */ /* 0x000fe20000010000 */
[----:B0-----:R-:W-:Y:S01]  /*81e0*/  PRMT R142, RZ, 0x5410, R172 ;  /* 0x00005410ff8e7816 */ /* 0x001fe200000000ac */
[----:B------:R-:W-:Y:S01]  /*81f0*/  FADD.FTZ R182, R203, R182 ;  /* 0x000000b6cbb67221 */ /* 0x000fe20000010000 */
[----:B------:R-:W-:Y:S01]  /*8200*/  PRMT R141, RZ, 0x5410, R173 ;  /* 0x00005410ff8d7816 */ /* 0x000fe200000000ad */
[----:B------:R-:W-:Y:S01]  /*8210*/  FFMA.FTZ R176, R22, R179, R176 ;  /* 0x000000b316b07223 */ /* 0x000fe200000100b0 */
[----:B------:R-:W-:Y:S01]  /*8220*/  PRMT R173, RZ, 0x5410, R112 ;  /* 0x00005410ffad7816 */ /* 0x000fe20000000070 */
[----:B------:R-:W-:-:S02]  /*8230*/  FMUL.FTZ R179, R19, R177 ;  /* 0x000000b113b37220 */ /* 0x000fc40000410000 */
[C---:B------:R-:W-:Y:S02]  /*8240*/  FMUL.FTZ R205, R94.reuse, R142 ;  /* 0x0000008e5ecd7220 */ /* 0x040fe40000410000 */
[C---:B------:R-:W-:Y:S02]  /*8250*/  FMUL.FTZ R174, R19.reuse, R182 ;  /* 0x000000b613ae7220 */ /* 0x040fe40000410000 */
[----:B------:R-:W-:Y:S02]  /*8260*/  FMUL.FTZ R206, R94, R141 ;  /* 0x0000008d5ece7220 */ /* 0x000fe40000410000 */
[----:B------:R-:W-:Y:S02]  /*8270*/  FMUL.FTZ R172, R19, R176 ;  /* 0x000000b013ac7220 */ /* 0x000fe40000410000 */
[C---:B------:R-:W-:Y:S02]  /*8280*/  FFMA.FTZ R182, R20.reuse, R182, R179 ;  /* 0x000000b614b67223 */ /* 0x040fe400000100b3 */
[----:B------:R-:W-:Y:S01]  /*8290*/  FMUL.FTZ R205, R173, R205 ;  /* 0x000000cdadcd7220 */ /* 0x000fe20000410000 */
[----:B------:R0:W-:Y:S01]  /*82a0*/  STS.U16 [R143+0x1480], R144 ;  /* 0x001480908f007388 */ /* 0x0001e20000000400 */
[----:B------:R-:W-:-:S02]  /*82b0*/  FFMA.FTZ R177, R20, R177, -R174 ;  /* 0x000000b114b17223 */ /* 0x000fc400000108ae */
[----:B------:R-:W-:Y:S02]  /*82c0*/  FMUL.FTZ R206, R173, R206 ;  /* 0x000000ceadce7220 */ /* 0x000fe40000410000 */
[-C--:B------:R-:W-:Y:S02]  /*82d0*/  FFMA.FTZ R172, R20, R175.reuse, -R172 ;  /* 0x000000af14ac7223 */ /* 0x080fe400000108ac */
        /* <DEDUP_REMOVED lines=8> */
[----:B------:R-:W-:Y:S02]  /*8360*/  FMUL.FTZ R208, R93, R143 ;  /* 0x0000008f5dd07220 */ /* 0x000fe40000410000 */
[----:B------:R-:W-:Y:S02]  /*8370*/  FMUL.FTZ R179, R17, R177 ;  /* 0x000000b111b37220 */ /* 0x000fe40000410000 */
[----:B------:R-:W-:Y:S02]  /*8380*/  FMUL.FTZ R207, R93, R144 ;  /* 0x000000905dcf7220 */ /* 0x000fe40000410000 */
[----:B------:R-:W-:Y:S02]  /*8390*/  FMUL.FTZ R171, R17, R175 ;  /* 0x000000af11ab7220 */ /* 0x000fe40000410000 */
[----:B------:R-:W-:Y:S02]  /*83a0*/  FFMA.FTZ R173, R18, R177, -R173 ;  /* 0x000000b112ad7223 */ /* 0x000fe400000108ad */
[----:B------:R-:W-:Y:S01]  /*83b0*/  FMUL.FTZ R208, R170, R208 ;  /* 0x000000d0aad07220 */ /* 0x000fe20000410000 */
[----:B------:R0:W-:Y:S01]  /*83c0*/  STS.U16 [R145+0x14c0], R146 ;  /* 0x0014c09291007388 */ /* 0x0001e20000000400 */
[----:B------:R-:W-:-:S02]  /*83d0*/  FFMA.FTZ R182, R18, R182, R179 ;  /* 0x000000b612b67223 */ /* 0x000fc400000100b3 */
        /* <DEDUP_REMOVED lines=11> */
[CC--:B------:R-:W-:Y:S02]  /*8490*/  FMUL.FTZ R170, R15.reuse, R182.reuse ;  /* 0x000000b60faa7220 */ /* 0x0c0fe40000410000 */
[----:B------:R-:W-:Y:S02]  /*84a0*/  FMUL.FTZ R210, R92, R145 ;  /* 0x000000915cd27220 */ /* 0x000fe40000410000 */
[----:B------:R-:W-:Y:S02]  /*84b0*/  FFMA.FTZ R182, R16, R182, R175 ;  /* 0x000000b610b67223 */ /* 0x000fe400000100af */
[----:B------:R-:W-:Y:S02]  /*84c0*/  FMUL.FTZ R167, R15, R172 ;  /* 0x000000ac0fa77220 */ /* 0x000fe40000410000 */
[----:B------:R-:W-:-:S02]  /*84d0*/  FMUL.FTZ R209, R169, R209 ;  /* 0x000000d1a9d17220 */ /* 0x000fc40000410000 */
[C---:B------:R-:W-:Y:S02]  /*84e0*/  FFMA.FTZ R173, R16.reuse, R173, -R170 ;  /* 0x000000ad10ad7223 */ /* 0x040fe400000108aa */
[----:B------:R-:W-:Y:S01]  /*84f0*/  FMUL.FTZ R210, R169, R210 ;  /* 0x000000d2a9d27220 */ /* 0x000fe20000410000 */
[----:B------:R-:W-:Y:S01]  /*8500*/  PRMT R148, RZ, 0x5410, R148 ;  /* 0x00005410ff947816 */ /* 0x000fe20000000094 */
[-C--:B------:R-:W-:Y:S02]  /*8510*/  FFMA.FTZ R167, R16, R171.reuse, -R167 ;  /* 0x000000ab10a77223 */ /* 0x080fe400000108a7 */
[----:B------:R-:W-:Y:S02]  /*8520*/  FADD.FTZ R182, R209, R182 ;  /* 0x000000b6d1b67221 */ /* 0x000fe40000010000 */
[----:B------:R-:W-:Y:S02]  /*8530*/  FMUL.FTZ R171, R15, R171 ;  /* 0x000000ab0fab7220 */ /* 0x000fe40000410000 */
[----:B------:R-:W-:Y:S01]  /*8540*/  FADD.FTZ R173, R210, R173 ;  /* 0x000000add2ad7221 */ /* 0x000fe20000010000 */
[----:B------:R0:W-:Y:S01]  /*8550*/  STS.U16 [R60+0x1500], R63 ;  /* 0x0015003f3c007388 */ /* 0x0001e20000000400 */
[----:B------:R-:W-:Y:S01]  /*8560*/  PRMT R147, RZ, 0x5410, R147 ;  /* 0x00005410ff937816 */ /* 0x000fe20000000093 */
[----:B------:R-:W-:-:S02]  /*8570*/  FMUL.FTZ R169, R13, R182 ;  /* 0x000000b60da97220 */ /* 0x000fc40000410000 */
[----:B------:R-:W-:Y:S02]  /*8580*/  FFMA.FTZ R171, R16, R172, R171 ;  /* 0x000000ac10ab7223 */ /* 0x000fe400000100ab */
[-C--:B------:R-:W-:Y:S02]  /*8590*/  FMUL.FTZ R175, R13, R173.reuse ;  /* 0x000000ad0daf7220 */ /* 0x080fe40000410000 */
[C---:B------:R-:W-:Y:S01]  /*85a0*/  FMUL.FTZ R211, R91.reuse, R148 ;  /* 0x000000945bd37220 */ /* 0x040fe20000410000 */
[----:B0-----:R-:W-:Y:S01]  /*85b0*/  PRMT R60, RZ, 0x5410, R107 ;  /* 0x00005410ff3c7816 */ /* 0x001fe2000000006b */
[C---:B------:R-:W-:Y:S02]  /*85c0*/  FFMA.FTZ R173, R14.reuse, R173, -R169 ;  /* 0x000000ad0ead7223 */ /* 0x040fe400000108a9 */
[----:B------:R-:W-:Y:S02]  /*85d0*/  FMUL.FTZ R212, R91, R147 ;  /* 0x000000935bd47220 */ /* 0x000fe40000410000 */
[----:B------:R-:W-:-:S02]  /*85e0*/  FFMA.FTZ R182, R14, R182, R175 ;  /* 0x000000b60eb67223 */ /* 0x000fc400000100af */
[----:B------:R-:W-:Y:S02]  /*85f0*/  FMUL.FTZ R169, R13, R171 ;  /* 0x000000ab0da97220 */ /* 0x000fe40000410000 */
[C---:B------:R-:W-:Y:S02]  /*8600*/  FMUL.FTZ R211, R60.reuse, R211 ;  /* 0x000000d33cd37220 */ /* 0x040fe40000410000 */
[----:B------:R-:W-:Y:S02]  /*8610*/  FMUL.FTZ R212, R60, R212 ;  /* 0x000000d43cd47220 */ /* 0x000fe40000410000 */
[-C--:B------:R-:W-:Y:S02]  /*8620*/  FFMA.FTZ R169, R14, R167.reuse, -R169 ;  /* 0x000000a70ea97223 */ /* 0x080fe400000108a9 */
[----:B------:R-:W-:Y:S02]  /*8630*/  FADD.FTZ R182, R211, R182 ;  /* 0x000000b6d3b67221 */ /* 0x000fe40000010000 */
[----:B------:R-:W-:-:S02]  /*8640*/  FMUL.FTZ R167, R13, R167 ;  /* 0x000000a70da77220 */ /* 0x000fc40000410000 */
[----:B------:R-:W-:Y:S02]  /*8650*/  FADD.FTZ R173, R212, R173 ;  /* 0x000000add4ad7221 */ /* 0x000fe40000010000 */
[C---:B------:R-:W-:Y:S02]  /*8660*/  FMUL.FTZ R60, R11.reuse, R182 ;  /* 0x000000b60b3c7220 */ /* 0x040fe40000410000 */
[----:B------:R-:W-:Y:S01]  /*8670*/  FFMA.FTZ R167, R14, R171, R167 ;  /* 0x000000ab0ea77223 */ /* 0x000fe200000100a7 */
[----:B------:R-:W-:Y:S01]  /*8680*/  PRMT R149, RZ, 0x5410, R149 ;  /* 0x00005410ff957816 */ /* 0x000fe20000000095 */
[CC--:B------:R-:W-:Y:S01]  /*8690*/  FMUL.FTZ R63, R11.reuse, R173.reuse ;  /* 0x000000ad0b3f7220 */ /* 0x0c0fe20000410000 */
[----:B------:R-:W-:Y:S01]  /*86a0*/  PRMT R150, RZ, 0x5410, R150 ;  /* 0x00005410ff967816 */ /* 0x000fe20000000096 */
[----:B------:R-:W-:Y:S02]  /*86b0*/  FFMA.FTZ R173, R12, R173, -R60 ;  /* 0x000000ad0cad7223 */ /* 0x000fe4000001083c */
[----:B------:R-:W-:Y:S01]  /*86c0*/  FMUL.FTZ R60, R11, R167 ;  /* 0x000000a70b3c7220 */ /* 0x000fe20000410000 */
[----:B------:R0:W-:Y:S01]  /*86d0*/  STS.U16 [R61+0x1540], R62 ;  /* 0x0015403e3d007388 */ /* 0x0001e20000000400 */
[----:B------:R-:W-:Y:S01]  /*86e0*/  ISETP.NE.AND P1, PT, R128, RZ, PT ;  /* 0x000000ff8000720c */ /* 0x000fe20003f25270 */
[----:B------:R-:W-:-:S02]  /*86f0*/  FMUL.FTZ R213, R90, R150 ;  /* 0x000000965ad57220 */ /* 0x000fc40000410000 */
[----:B------:R-:W-:Y:S02]  /*8700*/  FMUL.FTZ R214, R90, R149 ;  /* 0x000000955ad67220 */ /* 0x000fe40000410000 */
[CC--:B------:R-:W-:Y:S02]  /*8710*/  FFMA.FTZ R60, R12.reuse, R169.reuse, -R60 ;  /* 0x000000a90c3c7223 */ /* 0x0c0fe4000001083c */
[----:B------:R-:W-:Y:S01]  /*8720*/  FMUL.FTZ R169, R11, R169 ;  /* 0x000000a90ba97220 */ /* 0x000fe20000410000 */
[----:B0-----:R-:W-:Y:S01]  /*8730*/  PRMT R61, RZ, 0x5410, R106 ;  /* 0x00005410ff3d7816 */ /* 0x001fe2000000006a */
[----:B------:R-:W-:Y:S01]  /*8740*/  FFMA.FTZ R182, R12, R182, R63 ;  /* 0x000000b60cb67223 */ /* 0x000fe2000001003f */
[----:B------:R-:W-:Y:S03]  /*8750*/  STS.U16 [R65+0x1580], R158 ;  /* 0x0015809e41007388 */ /* 0x000fe60000000400 */
[----:B------:R-:W-:-:S02]  /*8760*/  FMUL.FTZ R213, R61, R213 ;  /* 0x000000d53dd57220 */ /* 0x000fc40000410000 */
[----:B------:R-:W-:Y:S02]  /*8770*/  FMUL.FTZ R214, R61, R214 ;  /* 0x000000d63dd67220 */ /* 0x000fe40000410000 */
[----:B------:R-:W-:Y:S01]  /*8780*/  FFMA.FTZ R61, R12, R167, R169 ;  /* 0x000000a70c3d7223 */ /* 0x000fe200000100a9 */
[----:B------:R-:W-:Y:S01]  /*8790*/  MOV R167, UR31 ;  /* 0x0000001f00a77c02 */ /* 0x000fe20008000f00 */
[----:B------:R-:W-:Y:S01]  /*87a0*/  STS.U16 [R66+0x15c0], R155 ;  /* 0x0015c09b42007388 */ /* 0x000fe20000000400 */
[----:B------:R-:W-:-:S03]  /*87b0*/  FADD.FTZ R182, R213, R182 ;  /* 0x000000b6d5b67221 */ /* 0x000fc60000010000 */
[----:B------:R-:W-:Y:S01]  /*87c0*/  STS.U16 [R67+0x1600], R156 ;  /* 0x0016009c43007388 */ /* 0x000fe20000000400 */
[----:B------:R-:W-:-:S03]  /*87d0*/  LEA R167, R167, UR7, 0x8 ;  /* 0x00000007a7a77c11 */ /* 0x000fc6000f8e40ff */
[----:B------:R-:W-:Y:S01]  /*87e0*/  STS.U16 [R68+0x1640], R157 ;  /* 0x0016409d44007388 */ /* 0x000fe20000000400 */
[----:B------:R-:W-:-:S03]  /*87f0*/  @P1 IADD3 R167, R128, 0x200, RZ ;  /* 0x0000020080a71810 */ /* 0x000fc60007ffe0ff */
[----:B------:R-:W-:Y:S01]  /*8800*/  STS.U16 [R69+0x1680], R160 ;  /* 0x001680a045007388 */ /* 0x000fe20000000400 */
[----:B------:R-:W-:-:S03]  /*8810*/  FADD.FTZ R173, R214, R173 ;  /* 0x000000add6ad7221 */ /* 0x000fc60000010000 */
[----:B------:R-:W-:Y:S01]  /*8820*/  STS.U16 [R70+0x16c0], R159 ;  /* 0x0016c09f46007388 */ /* 0x000fe20000000400 */
[----:B------:R-:W-:-:S03]  /*8830*/  FMUL.FTZ R62, R9, R182 ;  /* 0x000000b6093e7220 */ /* 0x000fc60000410000 */
[----:B------:R-:W-:Y:S01]  /*8840*/  STS.U16 [R71+0x1700], R162 ;  /* 0x001700a247007388 */ /* 0x000fe20000000400 */
[----:B------:R-:W-:-:S03]  /*8850*/  SHF.L.U32 R174, R167, 0x3, RZ ;  /* 0x00000003a7ae7819 */ /* 0x000fc600000006ff */
[----:B------:R0:W-:Y:S04]  /*8860*/  STS.U16 [R110+0x1740], R163 ;  /* 0x001740a36e007388 */ /* 0x0001e80000000400 */
[----:B------:R-:W-:Y:S01]  /*8870*/  STS.U16 [R111+0x1780], R164 ;  /* 0x001780a46f007388 */ /* 0x000fe20000000400 */
[----:B------:R-:W-:-:S03]  /*8880*/  FMUL.FTZ R63, R9, R173 ;  /* 0x000000ad093f7220 */ /* 0x000fc60000410000 */
[----:B------:R-:W-:Y:S01]  /*8890*/  STS.U16 [R153+0x17c0], R166 ;  /* 0x0017c0a699007388 */ /* 0x000fe20000000400 */
[----:B------:R-:W-:-:S03]  /*88a0*/  FFMA.FTZ R62, R10, R173, -R62 ;  /* 0x000000ad0a3e7223 */ /* 0x000fc6000001083e */
[----:B------:R-:W-:Y:S04]  /*88b0*/  STS.U16 [R154+0x1800], R165 ;  /* 0x001800a59a007388 */ /* 0x000fe80000000400 */
[----:B------:R-:W-:Y:S01]  /*88c0*/  STS.U16 [R161+0x1840], R168 ;  /* 0x001840a8a1007388 */ /* 0x000fe20000000400 */
[----:B------:R-:W-:-:S06]  /*88d0*/  NOP ;  /* 0x0000000000007918 */ /* 0x000fcc0000000000 */
        /* <DEDUP_REMOVED lines=31> */
[----:B------:R5:W1:Y:S04]  /*8ad0*/  LDS.U16 R184, [R64+0x10be] ;  /* 0x0010be0040b87984 */ /* 0x000a680000000400 */
[----:B------:R1:W-:Y:S01]  /*8ae0*/  STS.64 [R174+0x6b60], R120 ;  /* 0x006b6078ae007388 */ /* 0x0003e20000000a00 */
[----:B------:R-:W-:Y:S01]  /*8af0*/  ISETP.NE.AND P0, PT, R128, 0x3f, PT ;  /* 0x0000003f8000780c */ /* 0x000fe20003f05270 */
[----:B0-----:R-:W-:-:S02]  /*8b00*/  FMUL.FTZ R110, R9, R60 ;  /* 0x0000003c096e7220 */ /* 0x001fc40000410000 */
[-C--:B------:R-:W-:Y:S02]  /*8b10*/  FMUL.FTZ R65, R9, R61.reuse ;  /* 0x0000003d09417220 */ /* 0x080fe40000410000 */
[----:B------:R-:W-:Y:S01]  /*8b20*/  FFMA.FTZ R61, R10, R61, R110 ;  /* 0x0000003d0a3d7223 */ /* 0x000fe2000001006e */
[----:B------:R-:W-:Y:S01]  /*8b30*/  BAR.SYNC.DEFER_BLOCKING 0x0 ;  /* 0x0000000000007b1d */ /* 0x000fe20000010000 */
[----:B------:R-:W-:-:S06]  /*8b40*/  PRMT R151, RZ, 0x5410, R151 ;  /* 0x00005410ff977816 */ /* 0x000fcc0000000097 */
[----:B------:R0:W0:Y:S01]  /*8b50*/  @P0 LDS.64 R110, [R128.X8+0x7b68] ;  /* 0x007b6800806e0984 */ /* 0x0000220000008a00 */
[----:B------:R-:W-:Y:S01]  /*8b60*/  PRMT R152, RZ, 0x5410, R152 ;  /* 0x00005410ff987816 */ /* 0x000fe20000000098 */
[----:B------:R-:W-:Y:S01]  /*8b70*/  FMUL.FTZ R215, R89, R151 ;  /* 0x0000009759d77220 */ /* 0x000fe20000410000 */
[----:B-----5:R-:W-:-:S03]  /*8b80*/  PRMT R64, RZ, 0x5410, R105 ;  /* 0x00005410ff407816 */ /* 0x020fc60000000069 */
[----:B------:R-:W-:Y:S01]  /*8b90*/  FMUL.FTZ R216, R89, R152 ;  /* 0x0000009859d87220 */ /* 0x000fe20000410000 */
[----:B------:R-:W-:Y:S01]  /*8ba0*/  BSSY B0, `(.L_x_5675) ;  /* 0x0000014000007945 */ /* 0x000fe20003800000 */
[----:B------:R-:W-:Y:S02]  /*8bb0*/  FFMA.FTZ R63, R10, R182, R63 ;  /* 0x000000b60a3f7223 */ /* 0x000fe4000001003f */
[C---:B------:R-:W-:Y:S02]  /*8bc0*/  FMUL.FTZ R215, R64.reuse, R215 ;  /* 0x000000d740d77220 */ /* 0x040fe40000410000 */
[----:B------:R-:W-:Y:S02]  /*8bd0*/  FMUL.FTZ R216, R64, R216 ;  /* 0x000000d840d87220 */ /* 0x000fe40000410000 */
        /* <DEDUP_REMOVED lines=16> */
.L_x_5676:
[----:B-1234-:R-:W-:Y:S05]  /*8ce0*/  BSYNC B0 ;  /* 0x0000000000007941 */ /* 0x01efea0003800000 */
.L_x_5675:
        /* <DEDUP_REMOVED lines=82> */
[----:B------:R-:W-:Y:S04]  /*9210*/  LDS.128 R64, [R240+0x6350] ;  /* 0x00635000f0407984 */ /* 0x000fe80000000c00 */
        /* <DEDUP_REMOVED lines=13> */
.L_x_5787:
        /* <DEDUP_REMOVED lines=34> */
[----:B------:R-:W-:-:S03]  /*9510*/  ISETP.GE.AND P0, PT, R127, 0x4, PT ;  /* 0x000000047f00780c */ /* 0x000fc60003f06270 */
[----:B------:R-:W1:Y:S01]  /*9520*/  SHFL.UP PT, R66, R65, 0x4, RZ ;  /* 0x0480000041427989 */ /* 0x000e6200000e00ff */
[----:B0-----:R-:W-:-:S04]  /*9530*/  FMUL.FTZ R67, R65, R64 ;  /* 0x0000004041437220 */ /* 0x001fc80000410000 */
[-C--:B------:R-:W-:Y:S02]  /*9540*/  FFMA.FTZ R67, R241, R68.reuse, -R67 ;  /* 0x00000044f1437223 */ /* 0x080fe40000010843 */
[----:B------:R-:W-:-:S03]  /*9550*/  FMUL.FTZ R68, R65, R68 ;  /* 0x0000004441447220 */ /* 0x000fc60000410000 */
[----:B------:R-:W-:Y:S02]  /*9560*/  @P0 FADD.FTZ R70, R70, R67 ;  /* 0x0000004346460221 */ /* 0x000fe40000010000 */
[----:B------:R-:W-:Y:S02]  /*9570*/  FFMA.FTZ R69, R241, R64, R68 ;  /* 0x00000040f1457223 */ /* 0x000fe40000010044 */
[----:B------:R-:W0:Y:S01]  /*9580*/  SHFL.UP PT, R64, R241, 0x4, RZ ;  /* 0x04800000f1407989 */ /* 0x000e2200000e00ff */
[C---:B-1----:R-:W-:Y:S02]  /*9590*/  FMUL.FTZ R67, R65.reuse, R66 ;  /* 0x0000004241437220 */ /* 0x042fe40000410000 */
[----:B------:R-:W-:Y:S02]  /*95a0*/  @P0 FADD.FTZ R242, R242, R69 ;  /* 0x00000045f2f20221 */ /* 0x000fe40000010000 */
[----:B0-----:R-:W-:-:S04]  /*95b0*/  FMUL.FTZ R68, R65, R64 ;  /* 0x0000004041447220 */ /* 0x001fc80000410000 */
        /* <DEDUP_REMOVED lines=8> */
[----:B------:R-:W-:Y:S01]  /*9640*/  FMUL.FTZ R68, R243, R68 ;  /* 0x00000044f3447220 */ /* 0x000fe20000410000 */
[----:B------:R-:W0:Y:S04]  /*9650*/  SHFL.UP PT, R66, R243, 0x8, RZ ;  /* 0x05000000f3427989 */ /* 0x000e2800000e00ff */
[----:B------:R-:W-:Y:S02]  /*9660*/  @P0 FADD.FTZ R70, R70, R65 ;  /* 0x0000004146460221 */ /* 0x000fe40000010000 */
[----:B------:R-:W-:Y:S02]  /*9670*/  FFMA.FTZ R67, R241, R64, R68 ;  /* 0x00000040f1437223 */ /* 0x000fe40000010044 */
[----:B------:R-:W1:Y:S02]  /*9680*/  SHFL.UP PT, R64, R241, 0x8, RZ ;  /* 0x05000000f1407989 */ /* 0x000e6400000e00ff */
[----:B------:R-:W-:-:S02]  /*9690*/  @P0 FADD.FTZ R242, R242, R67 ;  /* 0x00000043f2f20221 */ /* 0x000fc40000010000 */
[----:B------:R-:W2:Y:S01]  /*96a0*/  SHFL.UP PT, R71, R70, 0x10, RZ ;  /* 0x0600000046477989 */ /* 0x000ea200000e00ff */
[C---:B0-----:R-:W-:Y:S02]  /*96b0*/  FMUL.FTZ R65, R243.reuse, R66 ;  /* 0x00000042f3417220 */ /* 0x041fe40000410000 */
        /* <DEDUP_REMOVED lines=9> */
.L_x_5788:
[----:B--2---:R-:W-:Y:S01]  /*9750*/  ISETP.GE.AND P0, PT, R127, 0x10, PT ;  /* 0x000000107f00780c */ /* 0x004fe20003f06270 */
[----:B0-----:R-:W-:Y:S01]  /*9760*/  FMUL.FTZ R65, R64, R69 ;  /* 0x0000004540417220 */ /* 0x001fe20000410000 */
        /* <DEDUP_REMOVED lines=18> */
[----:B-----5:R-:W-:Y:S05]  /*9890*/  CALL.REL.NOINC `($__internal_136_$__cuda_sm70_shflsync_idx_p) ;  /* 0x00009bf000007944 */ /* 0x020fea0003c00000 */
.L_x_5681:
[----:B------:R-:W-:Y:S05]  /*98a0*/  BRA.CONV ~URZ, `(.L_x_5682) ;  /* 0x000000537f007947 */ /* 0x000fea000b800000 */
[----:B-1----:R-:W-:Y:S01]  /*98b0*/  HFMA2.MMA R66, -RZ, RZ, 0, 1.847743988037109375e-06 ;  /* 0x0000001fff427435 */ /* 0x002fe200000001ff */
[----:B------:R-:W-:Y:S02]  /*98c0*/  MOV R64, R69 ;  /* 0x0000004500407202 */ /* 0x000fe40000000f00 */
[----:B------:R-:W-:-:S02]  /*98d0*/  MOV R247, 0xffffffff ;  /* 0xffffffff00f77802 */ /* 0x000fc40000000f00 */
[----:B------:R-:W-:Y:S02]  /*98e0*/  MOV R65, 0x9900 ;  /* 0x0000990000417802 */ /* 0x000fe40000000f00 */
[----:B0----5:R-:W-:Y:S05]  /*98f0*/  CALL.REL.NOINC `($__internal_136_$__cuda_sm70_shflsync_idx_p) ;  /* 0x00009b9000007944 */ /* 0x021fea0003c00000 */
.L_x_5682:
[----:B------:R-:W-:Y:S05]  /*9900*/  BRA.CONV ~URZ, `(.L_x_5683) ;  /* 0x000000537f007947 */ /* 0x000fea000b800000 */
[----:B-1----:R-:W-:Y:S01]  /*9910*/  HFMA2.MMA R66, -RZ, RZ, 0, 1.847743988037109375e-06 ;  /* 0x0000001fff427435 */ /* 0x002fe200000001ff */
[----:B------:R-:W-:Y:S02]  /*9920*/  MOV R64, R67 ;  /* 0x0000004300407202 */ /* 0x000fe40000000f00 */
[----:B------:R-:W-:Y:S02]  /*9930*/  MOV R247, 0xffffffff ;  /* 0xffffffff00f77802 */ /* 0x000fe40000000f00 */
[----:B------:R-:W-:Y:S02]  /*9940*/  MOV R65, 0x9960 ;  /* 0x0000996000417802 */ /* 0x000fe40000000f00 */
[----:B0----5:R-:W-:Y:S05]  /*9950*/  CALL.REL.NOINC `($__internal_136_$__cuda_sm70_shflsync_idx_p) ;  /* 0x00009b3000007944 */ /* 0x021fea0003c00000 */
.L_x_5683:
[----:B------:R-:W-:Y:S05]  /*9960*/  BRA.CONV ~URZ, `(.L_x_5684) ;  /* 0x000000537f007947 */ /* 0x000fea000b800000 */
[----:B-1----:R-:W-:Y:S01]  /*9970*/  HFMA2.MMA R66, -RZ, RZ, 0, 1.847743988037109375e-06 ;  /* 0x0000001fff427435 */ /* 0x002fe200000001ff */
[----:B------:R-:W-:Y:S02]  /*9980*/  MOV R64, R68 ;  /* 0x0000004400407202 */ /* 0x000fe40000000f00 */
[----:B------:R-:W-:Y:S02]  /*9990*/  MOV R247, 0xffffffff ;  /* 0xffffffff00f77802 */ /* 0x000fe40000000f00 */
[----:B------:R-:W-:-:S02]  /*99a0*/  MOV R65, 0x99c0 ;  /* 0x000099c000417802 */ /* 0x000fc40000000f00 */
[----:B0----5:R-:W-:Y:S05]  /*99b0*/  CALL.REL.NOINC `($__internal_136_$__cuda_sm70_shflsync_idx_p) ;  /* 0x00009ad000007944 */ /* 0x021fea0003c00000 */
.L_x_5684:
        /* <DEDUP_REMOVED lines=8> */
[----:B------:R-:W0:Y:S02]  /*9a40*/  SHFL.UP PT, R68, R68, 0x1, RZ ;  /* 0x0420000044447989 */ /* 0x000e2400000e00ff */
.L_x_5789:
        /* <DEDUP_REMOVED lines=23> */
.L_x_5678:
[----:B------:R-:W-:Y:S05]  /*9bc0*/  BSYNC B0 ;  /* 0x0000000000007941 */ /* 0x000fea0003800000 */
.L_x_5677:
[----:B------:R-:W-:Y:S02]  /*9bd0*/  WARPSYNC 0xffffffff ;  /* 0xffffffff00007948 */ /* 0x000fe40003800000 */
[CC--:B-1---5:R-:W-:Y:S01]  /*9be0*/  FMUL.FTZ R60, R9.reuse, R184.reuse ;  /* 0x000000b8093c7220 */ /* 0x0e2fe20000410000 */
[----:B------:R-:W-:Y:S01]  /*9bf0*/  BAR.SYNC.DEFER_BLOCKING 0x0 ;  /* 0x0000000000007b1d */ /* 0x000fe20000010000 */
[C---:B------:R-:W-:Y:S02]  /*9c00*/  FMUL.FTZ R62, R10.reuse, R184 ;  /* 0x000000b80a3e7220 */ /* 0x040fe40000410000 */
[-C--:B------:R-:W-:Y:S02]  /*9c10*/  FFMA.FTZ R60, R10, R183.reuse, -R60 ;  /* 0x000000b70a3c7223 */ /* 0x080fe4000001083c */
[----:B------:R-:W-:Y:S01]  /*9c20*/  FFMA.FTZ R61, -R9, R183, -R62 ;  /* 0x000000b7093d7223 */ /* 0x000fe2000001093e */
[----:B------:R-:W-:Y:S01]  /*9c30*/  ULDC UR28, c[0x0][0x174] ;  /* 0x00005d00001c7ab9 */ /* 0x000fe20000000800 */
[----:B------:R-:W-:Y:S01]  /*9c40*/  FADD.FTZ R60, R181, R60 ;  /* 0x0000003cb53c7221 */ /* 0x000fe20000010000 */
[----:B------:R-:W-:Y:S01]  /*9c50*/  UISETP.GE.AND UP0, UPT, UR26, UR28, UPT ;  /* 0x0000001c1a00728c */ /* 0x000fe2000bf06270 */
[----:B------:R-:W-:Y:S01]  /*9c60*/  FADD.FTZ R61, -R182, R61 ;  /* 0x0000003db63d7221 */ /* 0x000fe20000010100 */
[----:B------:R-:W-:Y:S01]  /*9c70*/  USHF.L.U32 UR28, UR7, 0x4, URZ ;  /* 0x00000004071c7899 */ /* 0x000fe2000800063f */
[C---:B------:R-:W-:Y:S01]  /*9c80*/  FMUL.FTZ R62, R11.reuse, -R60 ;  /* 0x8000003c0b3e7220 */ /* 0x040fe20000410000 */
[----:B------:R-:W-:Y:S01]  /*9c90*/  BSSY B0, `(.L_x_5686) ;  /* 0x00001aa000007945 */ /* 0x000fe20003800000 */
[-C--:B------:R-:W-:Y:S01]  /*9ca0*/  FMUL.FTZ R63, R11, -R61.reuse ;  /* 0x8000003d0b3f7220 */ /* 0x080fe20000410000 */
[----:B------:R-:W-:Y:S01]  /*9cb0*/  PLOP3.LUT P0, PT, PT, PT, UP0, 0x80, 0x0 ;  /* 0x000000000000781c */ /* 0x000fe20003f0f008 */
[----:B------:R-:W-:-:S02]  /*9cc0*/  FFMA.FTZ R65, R12, R61, R62 ;  /* 0x0000003d0c417223 */ /* 0x000fc4000001003e */
[CC--:B------:R-:W-:Y:S01]  /*9cd0*/  FMUL.FTZ R61, R9.reuse, R111.reuse ;  /* 0x0000006f093d7220 */ /* 0x0c0fe20000410000 */
[----:B------:R-:W-:Y:S01]  /*9ce0*/  ISETP.NE.OR P0, PT, R228, RZ, P0 ;  /* 0x000000ffe400720c */ /* 0x000fe20000705670 */
[----:B------:R-:W-:Y:S02]  /*9cf0*/  FFMA.FTZ R64, R12, R60, -R63 ;  /* 0x0000003c0c407223 */ /* 0x000fe4000001083f */
[-C--:B------:R-:W-:Y:S02]  /*9d00*/  FMUL.FTZ R60, R9, -R110.reuse ;  /* 0x8000006e093c7220 */ /* 0x080fe40000410000 */
[C---:B------:R-:W-:Y:S01]  /*9d10*/  FFMA.FTZ R61, R10.reuse, R110, -R61 ;  /* 0x0000006e0a3d7223 */ /* 0x040fe2000001083d */
[----:B------:R-:W0:Y:S01]  /*9d20*/  LDS.64 R68, [R128.X16+0x6358] ;  /* 0x0063580080447984 */ /* 0x000e22000000ca00 */
[----:B------:R-:W-:Y:S02]  /*9d30*/  FFMA.FTZ R62, R10, -R111, R60 ;  /* 0x8000006f0a3e7223 */ /* 0x000fe4000001003c */
        /* <DEDUP_REMOVED lines=103> */
[----:B------:R-:W-:Y:S02]  /*a3b0*/  FFMA.FTZ R60, R32, R60, -R61 ;  /* 0x0000003c203c7223 */ /* 0x000fe4000001083d */
[----:B------:R-:W-:Y:S02]  /*a3c0*/  FADD.FTZ R65, -R160, R65 ;  /* 0x00000041a0417221 */ /* 0x000fe40000010100 */
[----:B------:R-:W-:Y:S02]  /*a3d0*/  FFMA.FTZ R61, R32, R62, R63 ;  /* 0x0000003e203d7223 */ /* 0x000fe4000001003f */
[C---:B------:R-:W-:Y:S02]  /*a3e0*/  FMUL.FTZ R62, R33.reuse, -R64 ;  /* 0x80000040213e7220 */ /* 0x040fe40000410000 */
        /* <DEDUP_REMOVED lines=20> */
[----:B------:R-:W-:Y:S02]  /*a530*/  FFMA.FTZ R67, R38, R65, R62 ;  /* 0x0000004126437223 */ /* 0x000fe4000001003e */
[CC--:B0-----:R-:W-:Y:S02]  /*a540*/  FMUL.FTZ R62, R121.reuse, R68.reuse ;  /* 0x00000044793e7220 */ /* 0x0c1fe40000410000 */
[-C--:B------:R-:W-:Y:S02]  /*a550*/  FMUL.FTZ R121, R121, R69.reuse ;  /* 0x0000004579797220 */ /* 0x080fe40000410000 */
[C---:B------:R-:W-:Y:S02]  /*a560*/  FFMA.FTZ R69, R120.reuse, R69, R62 ;  /* 0x0000004578457223 */ /* 0x040fe4000001003e */
[----:B------:R-:W-:Y:S02]  /*a570*/  FFMA.FTZ R68, R120, R68, -R121 ;  /* 0x0000004478447223 */ /* 0x000fe40000010879 */
[----:B------:R-:W-:-:S02]  /*a580*/  FADD.FTZ R186, R186, R69 ;  /* 0x00000045baba7221 */ /* 0x000fc40000010000 */
[C---:B------:R-:W-:Y:S02]  /*a590*/  FMUL.FTZ R63, R37.reuse, -R65 ;  /* 0x80000041253f7220 */ /* 0x040fe40000410000 */
[----:B------:R-:W-:Y:S02]  /*a5a0*/  FMUL.FTZ R65, R37, -R60 ;  /* 0x8000003c25417220 */ /* 0x000fe40000410000 */
[----:B------:R-:W-:Y:S02]  /*a5b0*/  FADD.FTZ R185, R185, R68 ;  /* 0x00000044b9b97221 */ /* 0x000fe40000010000 */
[C---:B------:R-:W-:Y:S02]  /*a5c0*/  FMUL.FTZ R68, R37.reuse, R186 ;  /* 0x000000ba25447220 */ /* 0x040fe40000410000 */
[----:B------:R-:W-:Y:S02]  /*a5d0*/  FFMA.FTZ R66, R38, R64, -R63 ;  /* 0x0000004026427223 */ /* 0x000fe4000001083f */
[----:B------:R-:W-:-:S02]  /*a5e0*/  FMUL.FTZ R63, R37, -R61 ;  /* 0x8000003d253f7220 */ /* 0x000fc40000410000 */
[C---:B------:R-:W-:Y:S01]  /*a5f0*/  FFMA.FTZ R65, R38.reuse, R61, R65 ;  /* 0x0000003d26417223 */ /* 0x040fe20000010041 */
[----:B------:R-:W-:Y:S01]  /*a600*/  HFMA2.MMA R61, -RZ, RZ, 0, 0 ;  /* 0x00000000ff3d7435 */ /* 0x000fe200000001ff */
[-C--:B------:R-:W-:Y:S02]  /*a610*/  FMUL.FTZ R69, R37, R185.reuse ;  /* 0x000000b925457220 */ /* 0x080fe40000410000 */
[C---:B------:R-:W-:Y:S02]  /*a620*/  FFMA.FTZ R68, R38.reuse, R185, -R68 ;  /* 0x000000b926447223 */ /* 0x040fe40000010844 */
[C---:B------:R-:W-:Y:S01]  /*a630*/  FFMA.FTZ R64, R38.reuse, R60, -R63 ;  /* 0x0000003c26407223 */ /* 0x040fe2000001083f */
[----:B------:R-:W-:Y:S01]  /*a640*/  MOV R60, 0x3f800000 ;  /* 0x3f800000003c7802 */ /* 0x000fe20000000f00 */
[----:B------:R-:W-:Y:S01]  /*a650*/  FFMA.FTZ R69, R38, R186, R69 ;  /* 0x000000ba26457223 */ /* 0x000fe20000010045 */
[----:B------:R-:W-:Y:S01]  /*a660*/  CS2R R62, SRZ ;  /* 0x00000000003e7805 */ /* 0x000fe2000001ff00 */
[----:B------:R-:W-:-:S02]  /*a670*/  FADD.FTZ R187, R187, R68 ;  /* 0x00000044bbbb7221 */ /* 0x000fc40000010000 */
        /* <DEDUP_REMOVED lines=111> */
.L_x_5790:
[----:B------:R-:W-:Y:S05]  /*ad70*/  BRA.DIV ~URZ, `(.L_x_5689) ;  /* 0x000079027f007947 */ /* 0x000fea000b800000 */
[----:B------:R-:W2:Y:S04]  /*ad80*/  SHFL.DOWN PT, R69, R69, 0x1, 0x1f ;  /* 0x08201f0045457f89 */ /* 0x000ea800000e0000 */
[----:B0-----:R0:W3:Y:S04]  /*ad90*/  SHFL.DOWN PT, R121, R68, 0x1, 0x1f ;  /* 0x08201f0044797f89 */ /* 0x0010e800000e0000 */
[----:B------:R0:W4:Y:S02]  /*ada0*/  SHFL.DOWN PT, R66, R70, 0x1, 0x1f ;  /* 0x08201f0046427f89 */ /* 0x00012400000e0000 */
.L_x_5791:
        /* <DEDUP_REMOVED lines=13> */
.L_x_5691:
[----:B------:R-:W-:Y:S05]  /*ae80*/  BSYNC B1 ;  /* 0x0000000000017941 */ /* 0x000fea0003800000 */
.L_x_5690:
[----:B------:R-:W-:Y:S01]  /*ae90*/  ISETP.GT.U32.AND P0, PT, R228, 0x1d, PT ;  /* 0x0000001de400780c */ /* 0x000fe20003f04070 */
[----:B------:R-:W-:Y:S05]  /*aea0*/  BRA.DIV ~URZ, `(.L_x_5692) ;  /* 0x000079227f007947 */ /* 0x000fea000b800000 */
[----:B-1----:R1:W0:Y:S04]  /*aeb0*/  SHFL.DOWN PT, R67, R71, 0x2, 0x1f ;  /* 0x08401f0047437f89 */ /* 0x00222800000e0000 */
[----:B--2---:R1:W2:Y:S04]  /*aec0*/  SHFL.DOWN PT, R69, R240, 0x2, 0x1f ;  /* 0x08401f00f0457f89 */ /* 0x0042a800000e0000 */
[----:B0-----:R1:W0:Y:S04]  /*aed0*/  SHFL.DOWN PT, R70, R68, 0x2, 0x1f ;  /* 0x08401f0044467f89 */ /* 0x00122800000e0000 */
[----:B----4-:R1:W4:Y:S02]  /*aee0*/  SHFL.DOWN PT, R66, R120, 0x2, 0x1f ;  /* 0x08401f0078427f89 */ /* 0x01032400000e0000 */
.L_x_5792:
        /* <DEDUP_REMOVED lines=13> */
.L_x_5694:
[----:B------:R-:W-:Y:S05]  /*afc0*/  BSYNC B1 ;  /* 0x0000000000017941 */ /* 0x000fea0003800000 */
.L_x_5693:
[----:B------:R-:W-:Y:S01]  /*afd0*/  ISETP.GT.U32.AND P0, PT, R228, 0x1b, PT ;  /* 0x0000001be400780c */ /* 0x000fe20003f04070 */
[----:B------:R-:W-:Y:S10]  /*afe0*/  BRA.DIV ~URZ, `(.L_x_5695) ;  /* 0x000079a27f007947 */ /* 0x000ff4000b800000 */
[----:B------:R1:W4:Y:S02]  /*aff0*/  SHFL.DOWN PT, R67, R71, 0x4, 0x1f ;  /* 0x08801f0047437f89 */ /* 0x00032400000e0000 */
.L_x_5793:
[----:B------:R-:W-:Y:S05]  /*b000*/  BRA.DIV ~URZ, `(.L_x_5696) ;  /* 0x00007a027f007947 */ /* 0x000fea000b800000 */
[----:B--2---:R2:W1:Y:S04]  /*b010*/  SHFL.DOWN PT, R69, R240, 0x4, 0x1f ;  /* 0x08801f00f0457f89 */ /* 0x00446800000e0000 */
[----:B0-----:R2:W0:Y:S04]  /*b020*/  SHFL.DOWN PT, R70, R68, 0x4, 0x1f ;  /* 0x08801f0044467f89 */ /* 0x00142800000e0000 */
[----:B----4-:R2:W4:Y:S02]  /*b030*/  SHFL.DOWN PT, R66, R120, 0x4, 0x1f ;  /* 0x08801f0078427f89 */ /* 0x01052400000e0000 */
.L_x_5794:
        /* <DEDUP_REMOVED lines=13> */
.L_x_5698:
[----:B------:R-:W-:Y:S05]  /*b110*/  BSYNC B1 ;  /* 0x0000000000017941 */ /* 0x000fea0003800000 */
.L_x_5697:
[----:B------:R-:W-:Y:S01]  /*b120*/  ISETP.GT.U32.AND P0, PT, R228, 0x17, PT ;  /* 0x00000017e400780c */ /* 0x000fe20003f04070 */
[----:B------:R-:W-:Y:S05]  /*b130*/  BRA.DIV ~URZ, `(.L_x_5699) ;  /* 0x00007a227f007947 */ /* 0x000fea000b800000 */
[----:B------:R2:W4:Y:S04]  /*b140*/  SHFL.DOWN PT, R67, R71, 0x8, 0x1f ;  /* 0x09001f0047437f89 */ /* 0x00052800000e0000 */
[----:B-1----:R2:W1:Y:S04]  /*b150*/  SHFL.DOWN PT, R69, R240, 0x8, 0x1f ;  /* 0x09001f00f0457f89 */ /* 0x00246800000e0000 */
[----:B0-----:R2:W0:Y:S04]  /*b160*/  SHFL.DOWN PT, R70, R68, 0x8, 0x1f ;  /* 0x09001f0044467f89 */ /* 0x00142800000e0000 */
[----:B----4-:R2:W4:Y:S02]  /*b170*/  SHFL.DOWN PT, R66, R120, 0x8, 0x1f ;  /* 0x09001f0078427f89 */ /* 0x01052400000e0000 */
.L_x_5795:
        /* <DEDUP_REMOVED lines=13> */
.L_x_5701:
[----:B------:R-:W-:Y:S05]  /*b250*/  BSYNC B1 ;  /* 0x0000000000017941 */ /* 0x000fea0003800000 */
.L_x_5700:
[----:B------:R-:W-:Y:S01]  /*b260*/  ISETP.GT.U32.AND P0, PT, R228, 0xf, PT ;  /* 0x0000000fe400780c */ /* 0x000fe20003f04070 */
[----:B------:R-:W-:Y:S10]  /*b270*/  BRA.DIV ~URZ, `(.L_x_5702) ;  /* 0x00007aa27f007947 */ /* 0x000ff4000b800000 */
[----:B------:R2:W4:Y:S02]  /*b280*/  SHFL.DOWN PT, R67, R71, 0x10, 0x1f ;  /* 0x0a001f0047437f89 */ /* 0x00052400000e0000 */
.L_x_5796:
[----:B------:R-:W-:Y:S05]  /*b290*/  BRA.DIV ~URZ, `(.L_x_5703) ;  /* 0x00007b027f007947 */ /* 0x000fea000b800000 */
[----:B-1----:R1:W2:Y:S04]  /*b2a0*/  SHFL.DOWN PT, R69, R240, 0x10, 0x1f ;  /* 0x0a001f00f0457f89 */ /* 0x0022a800000e0000 */
[----:B0-----:R1:W0:Y:S04]  /*b2b0*/  SHFL.DOWN PT, R70, R68, 0x10, 0x1f ;  /* 0x0a001f0044467f89 */ /* 0x00122800000e0000 */
[----:B----4-:R1:W4:Y:S02]  /*b2c0*/  SHFL.DOWN PT, R66, R120, 0x10, 0x1f ;  /* 0x0a001f0078427f89 */ /* 0x01032400000e0000 */
.L_x_5797:
        /* <DEDUP_REMOVED lines=13> */
.L_x_5705:
[----:B------:R-:W-:Y:S05]  /*b3a0*/  BSYNC B1 ;  /* 0x0000000000017941 */ /* 0x000fea0003800000 */
.L_x_5704:
        /* <DEDUP_REMOVED lines=20> */
.L_x_5798:
        /* <DEDUP_REMOVED lines=21> */
.L_x_5708:
[----:B------:R-:W-:Y:S05]  /*b640*/  BSYNC B1 ;  /* 0x0000000000017941 */ /* 0x000fea0003800000 */
.L_x_5707:
        /* <DEDUP_REMOVED lines=14> */
.L_x_5687:
[----:B0-----:R-:W-:Y:S05]  /*b730*/  BSYNC B0 ;  /* 0x0000000000007941 */ /* 0x001fea0003800000 */
.L_x_5686:
[----:B------:R-:W-:Y:S02]  /*b740*/  WARPSYNC 0xffffffff ;  /* 0xffffffff00007948 */ /* 0x000fe40003800000 */
[----:B------:R-:W-:Y:S01]  /*b750*/  BAR.SYNC.DEFER_BLOCKING 0x0 ;  /* 0x0000000000007b1d */ /* 0x000fe20000010000 */
[C---:B-1----:R-:W-:Y:S02]  /*b760*/  SHF.L.U32 R66, R128.reuse, 0x4, RZ ;  /* 0x0000000480427819 */ /* 0x042fe400000006ff */
[----:B------:R-:W-:Y:S02]  /*b770*/  ISETP.NE.AND P0, PT, R128, RZ, PT ;  /* 0x000000ff8000720c */ /* 0x000fe40003f05270 */
[----:B------:R-:W-:Y:S01]  /*b780*/  PRMT R120, RZ, 0x5410, R113 ;  /* 0x00005410ff787816 */ /* 0x000fe20000000071 */
[----:B------:R-:W-:Y:S01]  /*b790*/  BSSY B0, `(.L_x_5709) ;  /* 0x00002d1000007945 */ /* 0x000fe20003800000 */
[----:B------:R-:W-:Y:S01]  /*b7a0*/  PRMT R121, RZ, 0x5410, R114 ;  /* 0x00005410ff797816 */ /* 0x000fe20000000072 */
[----:B------:R-:W0:Y:S08]  /*b7b0*/  LDS.64 R64, [R66+0x6768] ;  /* 0x0067680042407984 */ /* 0x000e300000000a00 */
[----:B------:R1:W-:Y:S01]  /*b7c0*/  @!P0 STS.128 [UR28+0x7d60], R60 ;  /* 0x007d603cff008988 */ /* 0x0003e20008000c1c */
[----:B------:R-:W-:-:S02]  /*b7d0*/  ULDC UR28, c[0x0][0x168] ;  /* 0x00005a00001c7ab9 */ /* 0x000fc40000000800 */
[----:B------:R-:W-:Y:S01]  /*b7e0*/  UIADD3 UR28, -UR27, UR28, URZ ;  /* 0x0000001c1b1c7290 */ /* 0x000fe2000fffe13f */
[----:B-1----:R-:W-:Y:S02]  /*b7f0*/  PRMT R62, RZ, 0x5410, R105 ;  /* 0x00005410ff3e7816 */ /* 0x002fe40000000069 */
[----:B------:R-:W-:-:S04]  /*b800*/  SHF.L.U32 R60, R128, 0x5, RZ ;  /* 0x00000005803c7819 */ /* 0x000fc800000006ff */
[----:B------:R-:W-:Y:S01]  /*b810*/  LEA.HI.SX32 R60, R60, R60, 0x1b ;  /* 0x0000003c3c3c7211 */ /* 0x000fe200078fdaff */
[CC--:B0-----:R-:W-:Y:S02]  /*b820*/  FMUL.FTZ R67, R64.reuse, -R111.reuse ;  /* 0x8000006f40437220 */ /* 0x0c1fe40000410000 */
[C---:B------:R-:W-:Y:S02]  /*b830*/  FMUL.FTZ R111, R65.reuse, -R111 ;  /* 0x8000006f416f7220 */ /* 0x040fe40000410000 */
[-C--:B------:R-:W-:Y:S02]  /*b840*/  FFMA.FTZ R67, R65, R110.reuse, R67 ;  /* 0x0000006e41437223 */ /* 0x080fe40000010043 */
[----:B------:R-:W-:Y:S02]  /*b850*/  FFMA.FTZ R64, R64, R110, -R111 ;  /* 0x0000006e40407223 */ /* 0x000fe4000001086f */
[----:B------:R-:W-:Y:S02]  /*b860*/  FADD.FTZ R184, -R184, R67 ;  /* 0x00000043b8b87221 */ /* 0x000fe40000010100 */
[----:B------:R-:W-:-:S02]  /*b870*/  FADD.FTZ R64, R183, R64 ;  /* 0x00000040b7407221 */ /* 0x000fc40000010000 */
[C---:B------:R-:W-:Y:S02]  /*b880*/  FMUL.FTZ R65, R9.reuse, -R184 ;  /* 0x800000b809417220 */ /* 0x040fe40000410000 */
[-C--:B------:R-:W-:Y:S02]  /*b890*/  FMUL.FTZ R9, R9, -R64.reuse ;  /* 0x8000004009097220 */ /* 0x080fe40000410000 */
[C---:B------:R-:W-:Y:S02]  /*b8a0*/  FFMA.FTZ R70, R10.reuse, R64, -R65 ;  /* 0x000000400a467223 */ /* 0x040fe40000010841 */
[----:B------:R-:W-:Y:S02]  /*b8b0*/  FFMA.FTZ R65, R10, R184, R9 ;  /* 0x000000b80a417223 */ /* 0x000fe40000010009 */
[----:B------:R-:W-:Y:S02]  /*b8c0*/  FMUL.FTZ R61, R64, UR34 ;  /* 0x00000022403d7c20 */ /* 0x000fe40008410000 */
[----:B------:R-:W-:-:S02]  /*b8d0*/  FMUL.FTZ R9, R89, R62 ;  /* 0x0000003e59097220 */ /* 0x000fc40000410000 */
[----:B------:R-:W-:Y:S02]  /*b8e0*/  FMUL.FTZ R68, R152, R184 ;  /* 0x000000b898447220 */ /* 0x000fe40000410000 */
[----:B------:R-:W-:Y:S02]  /*b8f0*/  FFMA.FTZ R63, R184, UR33, -R61 ;  /* 0x00000021b83f7c23 */ /* 0x000fe4000801083d */
[-C--:B------:R-:W-:Y:S02]  /*b900*/  FFMA.FTZ R152, R152, -R9.reuse, R216 ;  /* 0x8000000998987223 */ /* 0x080fe400000100d8 */
[----:B------:R-:W-:Y:S02]  /*b910*/  FMUL.FTZ R61, R184, UR34 ;  /* 0x00000022b83d7c20 */ /* 0x000fe40008410000 */
[----:B------:R-:W-:Y:S02]  /*b920*/  FFMA.FTZ R9, R151, -R9, R215 ;  /* 0x8000000997097223 */ /* 0x000fe400000100d7 */
[----:B------:R-:W-:-:S02]  /*b930*/  FFMA.FTZ R10, R64, UR33, R61 ;  /* 0x00000021400a7c23 */ /* 0x000fc4000801003d */
[----:B------:R-:W-:Y:S02]  /*b940*/  FMUL.FTZ R63, R152, R63 ;  /* 0x0000003f983f7220 */ /* 0x000fe40000410000 */
[----:B------:R-:W-:Y:S02]  /*b950*/  FADD.FTZ R61, -R182, R65 ;  /* 0x00000041b63d7221 */ /* 0x000fe40000010100 */
[----:B------:R-:W-:Y:S01]  /*b960*/  FFMA.FTZ R68, R151, R64, R68 ;  /* 0x0000004097447223 */ /* 0x000fe20000010044 */
[----:B------:R-:W-:Y:S01]  /*b970*/  IADD3 R151, R128, 0x600, RZ ;  /* 0x0000060080977810 */ /* 0x000fe20007ffe0ff */
[----:B------:R-:W-:Y:S02]  /*b980*/  FFMA.FTZ R63, R9, R10, R63 ;  /* 0x0000000a093f7223 */ /* 0x000fe4000001003f */
[C---:B------:R-:W-:Y:S02]  /*b990*/  FMUL.FTZ R67, R89.reuse, R184 ;  /* 0x000000b859437220 */ /* 0x040fe40000410000 */
[----:B------:R-:W-:-:S02]  /*b9a0*/  FMUL.FTZ R65, R89, R64 ;  /* 0x0000004059417220 */ /* 0x000fc40000410000 */
[----:B------:R-:W-:Y:S02]  /*b9b0*/  FADD.FTZ R181, R181, R70 ;  /* 0x00000046b5b57221 */ /* 0x000fe40000010000 */
[C---:B------:R-:W-:Y:S02]  /*b9c0*/  FMUL.FTZ R69, R62.reuse, R65 ;  /* 0x000000413e457220 */ /* 0x040fe40000410000 */
[CC--:B------:R-:W-:Y:S02]  /*b9d0*/  FMUL.FTZ R71, R62.reuse, R67.reuse ;  /* 0x000000433e477220 */ /* 0x0c0fe40000410000 */
[----:B------:R-:W-:Y:S01]  /*b9e0*/  FFMA.FTZ R63, R62, R68, R63 ;  /* 0x000000443e3f7223 */ /* 0x000fe2000001003f */
[----:B------:R0:W-:Y:S01]  /*b9f0*/  STS [R60.X4+0x2178], R69 ;  /* 0x002178453c007388 */ /* 0x0001e20000004800 */
[----:B------:R-:W-:Y:S02]  /*ba00*/  FMUL.FTZ R10, R152, R67 ;  /* 0x00000043980a7220 */ /* 0x000fe40000410000 */
[C---:B------:R-:W-:Y:S01]  /*ba10*/  FMUL.FTZ R62, R11.reuse, -R61 ;  /* 0x8000003d0b3e7220 */ /* 0x040fe20000410000 */
[----:B------:R-:W-:Y:S01]  /*ba20*/  STS [R60.X4+0x217c], R71 ;  /* 0x00217c473c007388 */ /* 0x000fe20000004800 */
[----:B------:R-:W-:-:S02]  /*ba30*/  FMUL.FTZ R11, R11, -R181 ;  /* 0x800000b50b0b7220 */ /* 0x000fc40000410000 */
[-C--:B------:R-:W-:Y:S02]  /*ba40*/  FMUL.FTZ R152, R152, R65.reuse ;  /* 0x0000004198987220 */ /* 0x080fe40000410000 */
[----:B------:R-:W-:Y:S02]  /*ba50*/  FFMA.FTZ R10, R9, R65, R10 ;  /* 0x00000041090a7223 */ /* 0x000fe4000001000a */
[C---:B------:R-:W-:Y:S01]  /*ba60*/  FFMA.FTZ R65, R12.reuse, R61, R11 ;  /* 0x0000003d0c417223 */ /* 0x040fe2000001000b */
[----:B------:R-:W-:Y:S01]  /*ba70*/  PRMT R11, RZ, 0x5410, R106 ;  /* 0x00005410ff0b7816 */ /* 0x000fe2000000006a */
[----:B------:R-:W-:Y:S02]  /*ba80*/  FFMA.FTZ R62, R12, R181, -R62 ;  /* 0x000000b50c3e7223 */ /* 0x000fe4000001083e */
[----:B------:R-:W-:Y:S02]  /*ba90*/  FMUL.FTZ R12, R150, R61 ;  /* 0x0000003d960c7220 */ /* 0x000fe40000410000 */
[----:B------:R-:W-:-:S02]  /*baa0*/  FMUL.FTZ R64, R90, R11 ;  /* 0x0000000b5a407220 */ /* 0x000fc40000410000 */
[----:B------:R-:W-:Y:S02]  /*bab0*/  FFMA.FTZ R9, R9, R67, -R152 ;  /* 0x0000004309097223 */ /* 0x000fe40000010898 */
[CC--:B------:R-:W-:Y:S02]  /*bac0*/  FFMA.FTZ R67, R149.reuse, -R64.reuse, R214 ;  /* 0x8000004095437223 */ /* 0x0c0fe400000100d6 */
[----:B------:R-:W-:Y:S02]  /*bad0*/  FFMA.FTZ R149, R149, R181, R12 ;  /* 0x000000b595957223 */ /* 0x000fe4000001000c */
[----:B------:R-:W-:Y:S02]  /*bae0*/  FMUL.FTZ R12, R181, UR34 ;  /* 0x00000022b50c7c20 */ /* 0x000fe40008410000 */
[----:B------:R-:W-:Y:S02]  /*baf0*/  FFMA.FTZ R150, R150, -R64, R213 ;  /* 0x8000004096967223 */ /* 0x000fe400000100d5 */
[----:B0-----:R-:W-:-:S02]  /*bb00*/  FFMA.FTZ R69, R61, UR33, -R12 ;  /* 0x000000213d457c23 */ /* 0x001fc4000801080c */
[----:B------:R-:W-:Y:S02]  /*bb10*/  FMUL.FTZ R12, R61, UR34 ;  /* 0x000000223d0c7c20 */ /* 0x000fe40008410000 */
[----:B------:R-:W-:Y:S02]  /*bb20*/  FMUL.FTZ R70, R90, R61 ;  /* 0x0000003d5a467220 */ /* 0x000fe40000410000 */
[----:B------:R-:W-:Y:S02]  /*bb30*/  FFMA.FTZ R83, R89, R68, R83 ;  /* 0x0000004459537223 */ /* 0x000fe40000010053 */
[----:B------:R-:W-:Y:S02]  /*bb40*/  FFMA.FTZ R12, R181, UR33, R12 ;  /* 0x00000021b50c7c23 */ /* 0x000fe4000801000c */
[----:B------:R-:W-:Y:S02]  /*bb50*/  FMUL.FTZ R69, R150, R69 ;  /* 0x0000004596457220 */ /* 0x000fe40000410000 */
[----:B------:R-:W-:-:S02]  /*bb60*/  FMUL.FTZ R68, R90, R181 ;  /* 0x000000b55a447220 */ /* 0x000fc40000410000 */
[----:B------:R-:W-:Y:S02]  /*bb70*/  FADD.FTZ R64, R179, R62 ;  /* 0x0000003eb3407221 */ /* 0x000fe40000010000 */
[C---:B------:R-:W-:Y:S02]  /*bb80*/  FMUL.FTZ R62, R150.reuse, R70 ;  /* 0x00000046963e7220 */ /* 0x040fe40000410000 */
[C---:B------:R-:W-:Y:S02]  /*bb90*/  FFMA.FTZ R12, R67.reuse, R12, R69 ;  /* 0x0000000c430c7223 */ /* 0x040fe40000010045 */
[-C--:B------:R-:W-:Y:S02]  /*bba0*/  FMUL.FTZ R61, R150, R68.reuse ;  /* 0x00000044963d7220 */ /* 0x080fe40000410000 */
[----:B------:R-:W-:Y:S02]  /*bbb0*/  FADD.FTZ R180, -R180, R65 ;  /* 0x00000041b4b47221 */ /* 0x000fe40000010100 */
[----:B------:R-:W-:-:S02]  /*bbc0*/  FFMA.FTZ R62, R67, R68, R62 ;  /* 0x00000044433e7223 */ /* 0x000fc4000001003e */
[C---:B------:R-:W-:Y:S02]  /*bbd0*/  FMUL.FTZ R65, R11.reuse, R68 ;  /* 0x000000440b417220 */ /* 0x040fe40000410000 */
[----:B------:R-:W-:Y:S01]  /*bbe0*/  FFMA.FTZ R68, R11, R149, R12 ;  /* 0x000000950b447223 */ /* 0x000fe2000001000c */
[----:B------:R-:W-:Y:S01]  /*bbf0*/  PRMT R12, RZ, 0x5410, R107 ;  /* 0x00005410ff0c7816 */ /* 0x000fe2000000006b */
[-C--:B------:R-:W-:Y:S01]  /*bc00*/  FFMA.FTZ R61, R67, R70.reuse, -R61 ;  /* 0x00000046433d7223 */ /* 0x080fe2000001083d */
[----:B------:R0:W-:Y:S01]  /*bc10*/  STS [R60.X4+0x2170], R65 ;  /* 0x002170413c007388 */ /* 0x0001e20000004800 */
[----:B------:R-:W-:Y:S02]  /*bc20*/  FMUL.FTZ R67, R11, R70 ;  /* 0x000000460b437220 */ /* 0x000fe40000410000 */
[C---:B------:R-:W-:Y:S02]  /*bc30*/  FMUL.FTZ R11, R13.reuse, -R180 ;  /* 0x800000b40d0b7220 */ /* 0x040fe40000410000 */
[----:B------:R-:W-:Y:S01]  /*bc40*/  FMUL.FTZ R13, R13, -R64 ;  /* 0x800000400d0d7220 */ /* 0x000fe20000410000 */
[----:B------:R1:W-:Y:S01]  /*bc50*/  STS [R60.X4+0x2174], R67 ;  /* 0x002174433c007388 */ /* 0x0003e20000004800 */
[----:B------:R-:W-:-:S02]  /*bc60*/  FADD.FTZ R82, R63, R82 ;  /* 0x000000523f527221 */ /* 0x000fc40000010000 */
[----:B------:R-:W-:Y:S02]  /*bc70*/  FMUL.FTZ R63, R91, R12 ;  /* 0x0000000c5b3f7220 */ /* 0x000fe40000410000 */
[C---:B------:R-:W-:Y:S02]  /*bc80*/  FFMA.FTZ R70, R14.reuse, R64, -R11 ;  /* 0x000000400e467223 */ /* 0x040fe4000001080b */
[-C--:B------:R-:W-:Y:S02]  /*bc90*/  FFMA.FTZ R11, R14, R180.reuse, R13 ;  /* 0x000000b40e0b7223 */ /* 0x080fe4000001000d */
[C---:B------:R-:W-:Y:S02]  /*bca0*/  FMUL.FTZ R13, R148.reuse, R180 ;  /* 0x000000b4940d7220 */ /* 0x040fe40000410000 */
[-C--:B------:R-:W-:Y:S02]  /*bcb0*/  FFMA.FTZ R148, R148, -R63.reuse, R211 ;  /* 0x8000003f94947223 */ /* 0x080fe400000100d3 */
[----:B0-----:R-:W-:-:S02]  /*bcc0*/  FFMA.FTZ R65, R147, -R63, R212 ;  /* 0x8000003f93417223 */ /* 0x001fc400000100d4 */
[----:B------:R-:W-:Y:S02]  /*bcd0*/  FMUL.FTZ R63, R64, UR34 ;  /* 0x00000022403f7c20 */ /* 0x000fe40008410000 */
[----:B------:R-:W-:Y:S01]  /*bce0*/  FFMA.FTZ R14, R147, R64, R13 ;  /* 0x00000040930e7223 */ /* 0x000fe2000001000d */
[----:B------:R-:W-:Y:S01]  /*bcf0*/  IADD3 R147, R128, 0x580, RZ ;  /* 0x0000058080937810 */ /* 0x000fe20007ffe0ff */
[C---:B------:R-:W-:Y:S02]  /*bd00*/  FMUL.FTZ R13, R180.reuse, UR34 ;  /* 0x00000022b40d7c20 */ /* 0x040fe40008410000 */
[----:B------:R-:W-:Y:S02]  /*bd10*/  FFMA.FTZ R63, R180, UR33, -R63 ;  /* 0x00000021b43f7c23 */ /* 0x000fe4000801083f */
[----:B------:R-:W-:Y:S02]  /*bd20*/  FADD.FTZ R177, R177, R70 ;  /* 0x00000046b1b17221 */ /* 0x000fe40000010000 */
[----:B------:R-:W-:-:S02]  /*bd30*/  FMUL.FTZ R69, R91, R180 ;  /* 0x000000b45b457220 */ /* 0x000fc40000410000 */
[----:B------:R-:W-:Y:S02]  /*bd40*/  FFMA.FTZ R70, R64, UR33, R13 ;  /* 0x0000002140467c23 */ /* 0x000fe4000801000d */
[----:B-1----:R-:W-:Y:S02]  /*bd50*/  FMUL.FTZ R67, R91, R64 ;  /* 0x000000405b437220 */ /* 0x002fe40000410000 */
[C---:B------:R-:W-:Y:S02]  /*bd60*/  FMUL.FTZ R13, R148.reuse, R63 ;  /* 0x0000003f940d7220 */ /* 0x040fe40000410000 */
[C---:B------:R-:W-:Y:S02]  /*bd70*/  FMUL.FTZ R64, R148.reuse, R69 ;  /* 0x0000004594407220 */ /* 0x040fe40000410000 */
[----:B------:R-:W-:Y:S02]  /*bd80*/  FMUL.FTZ R148, R148, R67 ;  /* 0x0000004394947220 */ /* 0x000fe40000410000 */
[----:B------:R-:W-:Y:S01]  /*bd90*/  FFMA.FTZ R13, R65, R70, R13 ;  /* 0x00000046410d7223 */ /* 0x000fe2000001000d */
[----:B------:R-:W-:Y:S01]  /*bda0*/  PRMT R70, RZ, 0x5410, R108 ;  /* 0x00005410ff467816 */ /* 0x000fe2000000006c */
[----:B------:R-:W-:-:S02]  /*bdb0*/  FADD.FTZ R11, -R178, R11 ;  /* 0x0000000bb20b7221 */ /* 0x000fc40000010100 */
[C---:B------:R-:W-:Y:S02]  /*bdc0*/  FFMA.FTZ R64, R65.reuse, R67, R64 ;  /* 0x0000004341407223 */ /* 0x040fe40000010040 */
[-C--:B------:R-:W-:Y:S02]  /*bdd0*/  FFMA.FTZ R63, R65, R69.reuse, -R148 ;  /* 0x00000045413f7223 */ /* 0x080fe40000010894 */
[C---:B------:R-:W-:Y:S02]  /*bde0*/  FMUL.FTZ R71, R12.reuse, R69 ;  /* 0x000000450c477220 */ /* 0x040fe40000410000 */
[C---:B------:R-:W-:Y:S02]  /*bdf0*/  FMUL.FTZ R67, R12.reuse, R67 ;  /* 0x000000430c437220 */ /* 0x040fe40000410000 */
[----:B------:R-:W-:Y:S01]  /*be00*/  FFMA.FTZ R69, R12, R14, R13 ;  /* 0x0000000e0c457223 */ /* 0x000fe2000001000d */
[----:B------:R0:W-:Y:S01]  /*be10*/  STS [R60.X4+0x216c], R71 ;  /* 0x00216c473c007388 */ /* 0x0001e20000004800 */
[----:B------:R-:W-:-:S02]  /*be20*/  FMUL.FTZ R12, R15, -R11 ;  /* 0x8000000b0f0c7220 */ /* 0x000fc40000410000 */
[-C--:B------:R-:W-:Y:S01]  /*be30*/  FMUL.FTZ R15, R15, -R177.reuse ;  /* 0x800000b10f0f7220 */ /* 0x080fe20000410000 */
[----:B------:R1:W-:Y:S01]  /*be40*/  STS [R60.X4+0x2168], R67 ;  /* 0x002168433c007388 */ /* 0x0003e20000004800 */
[----:B------:R-:W-:Y:S02]  /*be50*/  FMUL.FTZ R13, R92, R70 ;  /* 0x000000465c0d7220 */ /* 0x000fe40000410000 */
[----:B------:R-:W-:Y:S02]  /*be60*/  FFMA.FTZ R85, R91, R14, R85 ;  /* 0x0000000e5b557223 */ /* 0x000fe40000010055 */
[C---:B------:R-:W-:Y:S01]  /*be70*/  FFMA.FTZ R12, R16.reuse, R177, -R12 ;  /* 0x000000b1100c7223 */ /* 0x040fe2000001080c */
[----:B0-----:R-:W-:Y:S01]  /*be80*/  PRMT R71, RZ, 0x5410, R109 ;  /* 0x00005410ff477816 */ /* 0x001fe2000000006d */
[-C--:B------:R-:W-:Y:S02]  /*be90*/  FFMA.FTZ R15, R16, R11.reuse, R15 ;  /* 0x0000000b100f7223 */ /* 0x080fe4000001000f */
[----:B------:R-:W-:-:S02]  /*bea0*/  FMUL.FTZ R14, R146, R11 ;  /* 0x0000000b920e7220 */ /* 0x000fc40000410000 */
[----:B------:R-:W-:Y:S02]  /*beb0*/  FMUL.FTZ R16, R177, UR34 ;  /* 0x00000022b1107c20 */ /* 0x000fe40008410000 */
[-C--:B------:R-:W-:Y:S02]  /*bec0*/  FFMA.FTZ R146, R146, -R13.reuse, R209 ;  /* 0x8000000d92927223 */ /* 0x080fe400000100d1 */
[C---:B------:R-:W-:Y:S02]  /*bed0*/  FFMA.FTZ R13, R145.reuse, -R13, R210 ;  /* 0x8000000d910d7223 */ /* 0x040fe400000100d2 */
[----:B------:R-:W-:Y:S02]  /*bee0*/  FFMA.FTZ R145, R145, R177, R14 ;  /* 0x000000b191917223 */ /* 0x000fe4000001000e */
[C---:B------:R-:W-:Y:S02]  /*bef0*/  FMUL.FTZ R14, R11.reuse, UR34 ;  /* 0x000000220b0e7c20 */ /* 0x040fe40008410000 */
[----:B------:R-:W-:-:S02]  /*bf00*/  FFMA.FTZ R65, R11, UR33, -R16 ;  /* 0x000000210b417c23 */ /* 0x000fc40008010810 */
[----:B-1----:R-:W-:Y:S02]  /*bf10*/  FMUL.FTZ R67, R92, R11 ;  /* 0x0000000b5c437220 */ /* 0x002fe40000410000 */
[----:B------:R-:W-:Y:S02]  /*bf20*/  FADD.FTZ R81, R68, R81 ;  /* 0x0000005144517221 */ /* 0x000fe40000010000 */
[----:B------:R-:W-:Y:S02]  /*bf30*/  FFMA.FTZ R14, R177, UR33, R14 ;  /* 0x00000021b10e7c23 */ /* 0x000fe4000801000e */
[----:B------:R-:W-:Y:S02]  /*bf40*/  FMUL.FTZ R11, R146, R65 ;  /* 0x00000041920b7220 */ /* 0x000fe40000410000 */
[----:B------:R-:W-:Y:S02]  /*bf50*/  FADD.FTZ R68, -R176, R15 ;  /* 0x0000000fb0447221 */ /* 0x000fe40000010100 */
[----:B------:R-:W-:-:S02]  /*bf60*/  FMUL.FTZ R177, R92, R177 ;  /* 0x000000b15cb17220 */ /* 0x000fc40000410000 */
[----:B------:R-:W-:Y:S02]  /*bf70*/  FMUL.FTZ R16, R146, R67 ;  /* 0x0000004392107220 */ /* 0x000fe40000410000 */
[----:B------:R-:W-:Y:S02]  /*bf80*/  FFMA.FTZ R14, R13, R14, R11 ;  /* 0x0000000e0d0e7223 */ /* 0x000fe4000001000b */
[----:B------:R-:W-:Y:S01]  /*bf90*/  FADD.FTZ R12, R175, R12 ;  /* 0x0000000caf0c7221 */ /* 0x000fe20000010000 */
[----:B------:R-:W-:Y:S01]  /*bfa0*/  IADD3 R175, R128, 0x200, RZ ;  /* 0x0000020080af7810 */ /* 0x000fe20007ffe0ff */
[----:B------:R-:W-:Y:S02]  /*bfb0*/  FMUL.FTZ R11, R17, -R68 ;  /* 0x80000044110b7220 */ /* 0x000fe40000410000 */
[-C--:B------:R-:W-:Y:S02]  /*bfc0*/  FMUL.FTZ R146, R146, R177.reuse ;  /* 0x000000b192927220 */ /* 0x080fe40000410000 */
[----:B------:R-:W-:-:S02]  /*bfd0*/  FFMA.FTZ R65, R13, R177, R16 ;  /* 0x000000b10d417223 */ /* 0x000fc40000010010 */
[C---:B------:R-:W-:Y:S02]  /*bfe0*/  FMUL.FTZ R177, R70.reuse, R177 ;  /* 0x000000b146b17220 */ /* 0x040fe40000410000 */
[C---:B------:R-:W-:Y:S02]  /*bff0*/  FMUL.FTZ R15, R70.reuse, R67 ;  /* 0x00000043460f7220 */ /* 0x040fe40000410000 */
[----:B------:R-:W-:Y:S01]  /*c000*/  FFMA.FTZ R70, R70, R145, R14 ;  /* 0x0000009146467223 */ /* 0x000fe2000001000e */
[----:B------:R-:W-:Y:S01]  /*c010*/  STS [R60.X4+0x2160], R177 ;  /* 0x002160b13c007388 */ /* 0x000fe20000004800 */
[----:B------:R-:W-:Y:S02]  /*c020*/  FFMA.FTZ R14, R18, R12, -R11 ;  /* 0x0000000c120e7223 */ /* 0x000fe4000001080b */
[----:B------:R-:W-:Y:S01]  /*c030*/  FMUL.FTZ R11, R144, R68 ;  /* 0x00000044900b7220 */ /* 0x000fe20000410000 */
[----:B------:R0:W-:Y:S01]  /*c040*/  STS [R60.X4+0x2164], R15 ;  /* 0x0021640f3c007388 */ /* 0x0001e20000004800 */
[----:B------:R-:W-:-:S02]  /*c050*/  FFMA.FTZ R67, R13, R67, -R146 ;  /* 0x000000430d437223 */ /* 0x000fc40000010892 */
[-C--:B------:R-:W-:Y:S02]  /*c060*/  FMUL.FTZ R17, R17, -R12.reuse ;  /* 0x8000000c11117220 */ /* 0x080fe40000410000 */
[----:B------:R-:W-:Y:S02]  /*c070*/  FFMA.FTZ R16, R143, R12, R11 ;  /* 0x0000000c8f107223 */ /* 0x000fe4000001000b */
[----:B------:R-:W-:Y:S02]  /*c080*/  FMUL.FTZ R13, R93, R71 ;  /* 0x000000475d0d7220 */ /* 0x000fe40000410000 */
[----:B------:R-:W-:Y:S02]  /*c090*/  FMUL.FTZ R11, R68, UR34 ;  /* 0x00000022440b7c20 */ /* 0x000fe40008410000 */
[----:B0-----:R-:W-:Y:S02]  /*c0a0*/  FMUL.FTZ R15, R12, UR34 ;  /* 0x000000220c0f7c20 */ /* 0x001fe40008410000 */
[----:B------:R-:W-:Y:S01]  /*c0b0*/  FFMA.FTZ R17, R18, R68, R17 ;  /* 0x0000004412117223 */ /* 0x000fe20000010011 */
[----:B------:R-:W-:Y:S01]  /*c0c0*/  PRMT R18, RZ, 0x5410, R112 ;  /* 0x00005410ff127816 */ /* 0x000fe20000000070 */
[----:B------:R-:W-:-:S02]  /*c0d0*/  FFMA.FTZ R15, R68, UR33, -R15 ;  /* 0x00000021440f7c23 */ /* 0x000fc4000801080f */
[----:B------:R-:W-:Y:S02]  /*c0e0*/  FADD.FTZ R173, R173, R14 ;  /* 0x0000000eadad7221 */ /* 0x000fe40000010000 */
[----:B------:R-:W-:Y:S02]  /*c0f0*/  FFMA.FTZ R144, R144, -R13, R207 ;  /* 0x8000000d90907223 */ /* 0x000fe400000100cf */
[C---:B------:R-:W-:Y:S02]  /*c100*/  FMUL.FTZ R68, R93.reuse, R68 ;  /* 0x000000445d447220 */ /* 0x040fe40000410000 */
[----:B------:R-:W-:Y:S02]  /*c110*/  FFMA.FTZ R14, R12, UR33, R11 ;  /* 0x000000210c0e7c23 */ /* 0x000fe4000801000b */
[----:B------:R-:W-:Y:S02]  /*c120*/  FMUL.FTZ R12, R93, R12 ;  /* 0x0000000c5d0c7220 */ /* 0x000fe40000410000 */
[----:B------:R-:W-:-:S02]  /*c130*/  FADD.FTZ R80, R69, R80 ;  /* 0x0000005045507221 */ /* 0x000fc40000010000 */
[C---:B------:R-:W-:Y:S02]  /*c140*/  FMUL.FTZ R69, R144.reuse, R68 ;  /* 0x0000004490457220 */ /* 0x040fe40000410000 */
[----:B------:R-:W-:Y:S02]  /*c150*/  FMUL.FTZ R15, R144, R15 ;  /* 0x0000000f900f7220 */ /* 0x000fe40000410000 */
[----:B------:R-:W-:Y:S01]  /*c160*/  FFMA.FTZ R13, R143, -R13, R208 ;  /* 0x8000000d8f0d7223 */ /* 0x000fe200000100d0 */
[----:B------:R-:W-:Y:S01]  /*c170*/  IADD3 R143, R128, 0x500, RZ ;  /* 0x00000500808f7810 */ /* 0x000fe20007ffe0ff */
[----:B------:R-:W-:Y:S02]  /*c180*/  FADD.FTZ R174, -R174, R17 ;  /* 0x00000011aeae7221 */ /* 0x000fe40000010100 */
[----:B------:R-:W-:Y:S02]  /*c190*/  FMUL.FTZ R144, R144, R12 ;  /* 0x0000000c90907220 */ /* 0x000fe40000410000 */
[----:B------:R-:W-:-:S02]  /*c1a0*/  FMUL.FTZ R111, R71, R68 ;  /* 0x00000044476f7220 */ /* 0x000fc40000410000 */
[C---:B------:R-:W-:Y:S02]  /*c1b0*/  FFMA.FTZ R69, R13.reuse, R12, R69 ;  /* 0x0000000c0d457223 */ /* 0x040fe40000010045 */
[C---:B------:R-:W-:Y:S01]  /*c1c0*/  FFMA.FTZ R68, R13.reuse, R68, -R144 ;  /* 0x000000440d447223 */ /* 0x040fe20000010890 */
[----:B------:R-:W-:Y:S01]  /*c1d0*/  STS [R60.X4+0x215c], R111 ;  /* 0x00215c6f3c007388 */ /* 0x000fe20000004800 */
[----:B------:R-:W-:Y:S02]  /*c1e0*/  FFMA.FTZ R15, R13, R14, R15 ;  /* 0x0000000e0d0f7223 */ /* 0x000fe4000001000f */
[----:B------:R-:W-:Y:S02]  /*c1f0*/  FMUL.FTZ R11, R19, -R174 ;  /* 0x800000ae130b7220 */ /* 0x000fe40000410000 */
[----:B------:R-:W-:Y:S02]  /*c200*/  FMUL.FTZ R13, R94, R18 ;  /* 0x000000125e0d7220 */ /* 0x000fe40000410000 */
[----:B------:R-:W-:-:S02]  /*c210*/  FMUL.FTZ R17, R71, R12 ;  /* 0x0000000c47117220 */ /* 0x000fc40000410000 */
[----:B------:R-:W-:Y:S02]  /*c220*/  FMUL.FTZ R14, R142, R174 ;  /* 0x000000ae8e0e7220 */ /* 0x000fe40000410000 */
[----:B------:R-:W-:Y:S01]  /*c230*/  FFMA.FTZ R12, R20, R173, -R11 ;  /* 0x000000ad140c7223 */ /* 0x000fe2000001080b */
[----:B------:R0:W-:Y:S01]  /*c240*/  STS [R60.X4+0x2158], R17 ;  /* 0x002158113c007388 */ /* 0x0001e20000004800 */
[----:B------:R-:W-:Y:S02]  /*c250*/  FFMA.FTZ R142, R142, -R13, R205 ;  /* 0x8000000d8e8e7223 */ /* 0x000fe400000100cd */
[----:B------:R-:W-:Y:S02]  /*c260*/  FMUL.FTZ R11, R173, UR34 ;  /* 0x00000022ad0b7c20 */ /* 0x000fe40008410000 */
[----:B------:R-:W-:Y:S02]  /*c270*/  FMUL.FTZ R19, R19, -R173 ;  /* 0x800000ad13137220 */ /* 0x000fe40000410000 */
[----:B------:R-:W-:-:S02]  /*c280*/  FFMA.FTZ R13, R141, -R13, R206 ;  /* 0x8000000d8d0d7223 */ /* 0x000fc400000100ce */
[----:B------:R-:W-:Y:S02]  /*c290*/  FFMA.FTZ R141, R141, R173, R14 ;  /* 0x000000ad8d8d7223 */ /* 0x000fe4000001000e */
[C---:B------:R-:W-:Y:S02]  /*c2a0*/  FMUL.FTZ R14, R174.reuse, UR34 ;  /* 0x00000022ae0e7c20 */ /* 0x040fe40008410000 */
[----:B------:R-:W-:Y:S02]  /*c2b0*/  FFMA.FTZ R11, R174, UR33, -R11 ;  /* 0x00000021ae0b7c23 */ /* 0x000fe4000801080b */
[----:B------:R-:W-:Y:S02]  /*c2c0*/  FFMA.FTZ R19, R20, R174, R19 ;  /* 0x000000ae14137223 */ /* 0x000fe40000010013 */
[----:B------:R-:W-:Y:S02]  /*c2d0*/  FFMA.FTZ R71, R71, R16, R15 ;  /* 0x0000001047477223 */ /* 0x000fe4000001000f */
[----:B------:R-:W-:-:S02]  /*c2e0*/  FMUL.FTZ R15, R94, R174 ;  /* 0x000000ae5e0f7220 */ /* 0x000fc40000410000 */
[----:B------:R-:W-:Y:S02]  /*c2f0*/  FFMA.FTZ R14, R173, UR33, R14 ;  /* 0x00000021ad0e7c23 */ /* 0x000fe4000801000e */
[----:B------:R-:W-:Y:S02]  /*c300*/  FFMA.FTZ R87, R93, R16, R87 ;  /* 0x000000105d577223 */ /* 0x000fe40000010057 */
[----:B------:R-:W-:Y:S02]  /*c310*/  FMUL.FTZ R173, R94, R173 ;  /* 0x000000ad5ead7220 */ /* 0x000fe40000410000 */
[----:B------:R-:W-:Y:S02]  /*c320*/  FMUL.FTZ R11, R142, R11 ;  /* 0x0000000b8e0b7220 */ /* 0x000fe40000410000 */
[----:B------:R-:W-:Y:S02]  /*c330*/  FADD.FTZ R16, -R172, R19 ;  /* 0x00000013ac107221 */ /* 0x000fe40000010100 */
[----:B------:R-:W-:-:S02]  /*c340*/  FMUL.FTZ R20, R142, R15 ;  /* 0x0000000f8e147220 */ /* 0x000fc40000410000 */
[----:B------:R-:W-:Y:S02]  /*c350*/  FADD.FTZ R79, R70, R79 ;  /* 0x0000004f464f7221 */ /* 0x000fe40000010000 */
[-C--:B------:R-:W-:Y:S02]  /*c360*/  FMUL.FTZ R142, R142, R173.reuse ;  /* 0x000000ad8e8e7220 */ /* 0x080fe40000410000 */
[----:B------:R-:W-:Y:S02]  /*c370*/  FFMA.FTZ R14, R13, R14, R11 ;  /* 0x0000000e0d0e7223 */ /* 0x000fe4000001000b */
[----:B------:R-:W-:Y:S01]  /*c380*/  FADD.FTZ R70, R171, R12 ;  /* 0x0000000cab467221 */ /* 0x000fe20000010000 */
[----:B------:R-:W-:Y:S01]  /*c390*/  IADD3 R171, R128, 0x780, RZ ;  /* 0x0000078080ab7810 */ /* 0x000fe20007ffe0ff */
[----:B------:R-:W-:Y:S02]  /*c3a0*/  FMUL.FTZ R11, R21, -R16 ;  /* 0x80000010150b7220 */ /* 0x000fe40000410000 */
[----:B------:R-:W-:-:S02]  /*c3b0*/  FFMA.FTZ R20, R13, R173, R20 ;  /* 0x000000ad0d147223 */ /* 0x000fc40000010014 */
[-C--:B0-----:R-:W-:Y:S02]  /*c3c0*/  FMUL.FTZ R17, R18, R15.reuse ;  /* 0x0000000f12117220 */ /* 0x081fe40000410000 */
[----:B------:R-:W-:Y:S02]  /*c3d0*/  FFMA.FTZ R19, R13, R15, -R142 ;  /* 0x0000000f0d137223 */ /* 0x000fe4000001088e */
[----:B------:R-:W-:Y:S01]  /*c3e0*/  FMUL.FTZ R21, R21, -R70 ;  /* 0x8000004615157220 */ /* 0x000fe20000410000 */
[----:B------:R-:W-:Y:S01]  /*c3f0*/  STS [R60.X4+0x2154], R17 ;  /* 0x002154113c007388 */ /* 0x000fe20000004800 */
[----:B------:R-:W-:Y:S02]  /*c400*/  FMUL.FTZ R13, R95, R120 ;  /* 0x000000785f0d7220 */ /* 0x000fe40000410000 */
[----:B------:R-:W-:Y:S02]  /*c410*/  FFMA.FTZ R12, R22, R70, -R11 ;  /* 0x00000046160c7223 */ /* 0x000fe4000001080b */
[----:B------:R-:W-:-:S02]  /*c420*/  FMUL.FTZ R15, R70, UR34 ;  /* 0x00000022460f7c20 */ /* 0x000fc40008410000 */
[----:B------:R-:W-:Y:S02]  /*c430*/  FMUL.FTZ R173, R18, R173 ;  /* 0x000000ad12ad7220 */ /* 0x000fe40000410000 */
[----:B------:R-:W-:Y:S02]  /*c440*/  FMUL.FTZ R11, R16, UR34 ;  /* 0x00000022100b7c20 */ /* 0x000fe40008410000 */
[----:B------:R-:W-:Y:S01]  /*c450*/  FFMA.FTZ R18, R18, R141, R14 ;  /* 0x0000008d12127223 */ /* 0x000fe2000001000e */
[----:B------:R0:W-:Y:S01]  /*c460*/  STS [R60.X4+0x2150], R173 ;  /* 0x002150ad3c007388 */ /* 0x0001e20000004800 */
[-C--:B------:R-:W-:Y:S02]  /*c470*/  FMUL.FTZ R14, R140, R16.reuse ;  /* 0x000000108c0e7220 */ /* 0x080fe40000410000 */
[----:B------:R-:W-:Y:S02]  /*c480*/  FFMA.FTZ R21, R22, R16, R21 ;  /* 0x0000001016157223 */ /* 0x000fe40000010015 */
[----:B------:R-:W-:-:S02]  /*c490*/  FFMA.FTZ R140, R140, -R13, R203 ;  /* 0x8000000d8c8c7223 */ /* 0x000fc400000100cb */
[----:B------:R-:W-:Y:S02]  /*c4a0*/  FFMA.FTZ R15, R16, UR33, -R15 ;  /* 0x00000021100f7c23 */ /* 0x000fe4000801080f */
[----:B------:R-:W-:Y:S01]  /*c4b0*/  FADD.FTZ R110, R169, R12 ;  /* 0x0000000ca96e7221 */ /* 0x000fe20000010000 */
[C---:B------:R-:W-:Y:S01]  /*c4c0*/  IADD3 R169, R128.reuse, 0x740, RZ ;  /* 0x0000074080a97810 */ /* 0x040fe20007ffe0ff */
[C---:B------:R-:W-:Y:S01]  /*c4d0*/  FMUL.FTZ R16, R95.reuse, R16 ;  /* 0x000000105f107220 */ /* 0x040fe20000410000 */
[----:B0-----:R-:W-:Y:S01]  /*c4e0*/  IADD3 R173, R128, 0x7c0, RZ ;  /* 0x000007c080ad7810 */ /* 0x001fe20007ffe0ff */
[----:B------:R-:W-:Y:S02]  /*c4f0*/  FFMA.FTZ R12, R70, UR33, R11 ;  /* 0x00000021460c7c23 */ /* 0x000fe4000801000b */
[----:B------:R-:W-:Y:S01]  /*c500*/  FMUL.FTZ R11, R95, R70 ;  /* 0x000000465f0b7220 */ /* 0x000fe20000410000 */
[----:B------:R-:W-:Y:S01]  /*c510*/  LEA.HI.SX32 R142, R173, R128, 0x1b ;  /* 0x00000080ad8e7211 */ /* 0x000fe200078fdaff */
[----:B------:R-:W-:-:S02]  /*c520*/  FFMA.FTZ R13, R139, -R13, R204 ;  /* 0x8000000d8b0d7223 */ /* 0x000fc400000100cc */
[C---:B------:R-:W-:Y:S02]  /*c530*/  FMUL.FTZ R15, R140.reuse, R15 ;  /* 0x0000000f8c0f7220 */ /* 0x040fe40000410000 */
[----:B------:R-:W-:Y:S02]  /*c540*/  FMUL.FTZ R22, R140, R16 ;  /* 0x000000108c167220 */ /* 0x000fe40000410000 */
[----:B------:R-:W-:Y:S02]  /*c550*/  FADD.FTZ R170, -R170, R21 ;  /* 0x00000015aaaa7221 */ /* 0x000fe40000010100 */
[----:B------:R-:W-:Y:S02]  /*c560*/  FMUL.FTZ R21, R140, R11 ;  /* 0x0000000b8c157220 */ /* 0x000fe40000410000 */
[----:B------:R-:W-:Y:S02]  /*c570*/  FFMA.FTZ R14, R139, R70, R14 ;  /* 0x000000468b0e7223 */ /* 0x000fe4000001000e */
[----:B------:R-:W-:-:S02]  /*c580*/  FFMA.FTZ R15, R13, R12, R15 ;  /* 0x0000000c0d0f7223 */ /* 0x000fc4000001000f */
[CC--:B------:R-:W-:Y:S02]  /*c590*/  FFMA.FTZ R22, R13.reuse, R11.reuse, R22 ;  /* 0x0000000b0d167223 */ /* 0x0c0fe40000010016 */
[----:B------:R-:W-:Y:S02]  /*c5a0*/  FMUL.FTZ R17, R120, R11 ;  /* 0x0000000b78117220 */ /* 0x000fe40000410000 */
[----:B------:R-:W-:Y:S02]  /*c5b0*/  FFMA.FTZ R21, R13, R16, -R21 ;  /* 0x000000100d157223 */ /* 0x000fe40000010815 */
[----:B------:R-:W-:Y:S01]  /*c5c0*/  FMUL.FTZ R11, R23, -R170 ;  /* 0x800000aa170b7220 */ /* 0x000fe20000410000 */
[----:B------:R0:W-:Y:S01]  /*c5d0*/  STS [R60.X4+0x2148], R17 ;  /* 0x002148113c007388 */ /* 0x0001e20000004800 */
[----:B------:R-:W-:Y:S02]  /*c5e0*/  FMUL.FTZ R13, R96, R121 ;  /* 0x00000079600d7220 */ /* 0x000fe40000410000 */
[----:B------:R-:W-:-:S02]  /*c5f0*/  FFMA.FTZ R217, R95, R14, R217 ;  /* 0x0000000e5fd97223 */ /* 0x000fc400000100d9 */
[----:B------:R-:W-:Y:S02]  /*c600*/  FFMA.FTZ R111, R120, R14, R15 ;  /* 0x0000000e786f7223 */ /* 0x000fe4000001000f */
[----:B------:R-:W-:Y:S02]  /*c610*/  FMUL.FTZ R14, R138, R170 ;  /* 0x000000aa8a0e7220 */ /* 0x000fe40000410000 */
[-C--:B------:R-:W-:Y:S02]  /*c620*/  FFMA.FTZ R12, R24, R110.reuse, -R11 ;  /* 0x0000006e180c7223 */ /* 0x080fe4000001080b */
[----:B------:R-:W-:Y:S02]  /*c630*/  FMUL.FTZ R15, R110, UR34 ;  /* 0x000000226e0f7c20 */ /* 0x000fe40008410000 */
[----:B------:R-:W-:Y:S02]  /*c640*/  FMUL.FTZ R23, R23, -R110 ;  /* 0x8000006e17177220 */ /* 0x000fe40000410000 */
[----:B------:R-:W-:-:S02]  /*c650*/  FFMA.FTZ R138, R138, -R13, R201 ;  /* 0x8000000d8a8a7223 */ /* 0x000fc400000100c9 */
[C---:B------:R-:W-:Y:S02]  /*c660*/  FMUL.FTZ R11, R170.reuse, UR34 ;  /* 0x00000022aa0b7c20 */ /* 0x040fe40008410000 */
[C---:B------:R-:W-:Y:S02]  /*c670*/  FFMA.FTZ R13, R137.reuse, -R13, R202 ;  /* 0x8000000d890d7223 */ /* 0x040fe400000100ca */
[----:B------:R-:W-:Y:S02]  /*c680*/  FFMA.FTZ R137, R137, R110, R14 ;  /* 0x0000006e89897223 */ /* 0x000fe4000001000e */
[----:B------:R-:W-:Y:S02]  /*c690*/  FFMA.FTZ R15, R170, UR33, -R15 ;  /* 0x00000021aa0f7c23 */ /* 0x000fe4000801080f */
[-C--:B------:R-:W-:Y:S02]  /*c6a0*/  FMUL.FTZ R14, R96, R170.reuse ;  /* 0x000000aa600e7220 */ /* 0x080fe40000410000 */
[----:B------:R-:W-:Y:S01]  /*c6b0*/  FADD.FTZ R70, R167, R12 ;  /* 0x0000000ca7467221 */ /* 0x000fe20000010000 */
[----:B------:R-:W-:Y:S01]  /*c6c0*/  IADD3 R167, R128, 0x700, RZ ;  /* 0x0000070080a77810 */ /* 0x000fe20007ffe0ff */
[----:B------:R-:W-:-:S02]  /*c6d0*/  FFMA.FTZ R23, R24, R170, R23 ;  /* 0x000000aa18177223 */ /* 0x000fc40000010017 */
[----:B------:R-:W-:Y:S02]  /*c6e0*/  FFMA.FTZ R12, R110, UR33, R11 ;  /* 0x000000216e0c7c23 */ /* 0x000fe4000801000b */
[----:B------:R-:W-:Y:S02]  /*c6f0*/  FMUL.FTZ R11, R96, R110 ;  /* 0x0000006e600b7220 */ /* 0x000fe40000410000 */
[----:B------:R-:W-:Y:S02]  /*c700*/  FADD.FTZ R78, R71, R78 ;  /* 0x0000004e474e7221 */ /* 0x000fe40000010000 */
[----:B------:R-:W-:Y:S02]  /*c710*/  FMUL.FTZ R71, R120, R16 ;  /* 0x0000001078477220 */ /* 0x000fe40000410000 */
[C---:B------:R-:W-:Y:S02]  /*c720*/  FMUL.FTZ R24, R138.reuse, R14 ;  /* 0x0000000e8a187220 */ /* 0x040fe40000410000 */
[----:B------:R-:W-:Y:S01]  /*c730*/  FMUL.FTZ R15, R138, R15 ;  /* 0x0000000f8a0f7220 */ /* 0x000fe20000410000 */
[----:B------:R1:W-:Y:S01]  /*c740*/  STS [R60.X4+0x214c], R71 ;  /* 0x00214c473c007388 */ /* 0x0003e20000004800 */
[----:B------:R-:W-:-:S02]  /*c750*/  FADD.FTZ R16, -R168, R23 ;  /* 0x00000017a8107221 */ /* 0x000fc40000010100 */
[----:B------:R-:W-:Y:S01]  /*c760*/  FADD.FTZ R76, R111, R76 ;  /* 0x0000004c6f4c7221 */ /* 0x000fe20000010000 */
[----:B------:R-:W-:Y:S01]  /*c770*/  PRMT R111, RZ, 0x5410, R115 ;  /* 0x00005410ff6f7816 */ /* 0x000fe20000000073 */
[-C--:B------:R-:W-:Y:S02]  /*c780*/  FMUL.FTZ R23, R138, R11.reuse ;  /* 0x0000000b8a177220 */ /* 0x080fe40000410000 */
[-C--:B------:R-:W-:Y:S02]  /*c790*/  FFMA.FTZ R24, R13, R11.reuse, R24 ;  /* 0x0000000b0d187223 */ /* 0x080fe40000010018 */
[----:B0-----:R-:W-:Y:S02]  /*c7a0*/  FMUL.FTZ R17, R121, R11 ;  /* 0x0000000b79117220 */ /* 0x001fe40000410000 */
[----:B------:R-:W-:Y:S02]  /*c7b0*/  FFMA.FTZ R12, R13, R12, R15 ;  /* 0x0000000c0d0c7223 */ /* 0x000fe4000001000f */
[----:B------:R-:W-:Y:S01]  /*c7c0*/  FMUL.FTZ R11, R25, -R16 ;  /* 0x80000010190b7220 */ /* 0x000fe20000410000 */
[----:B------:R0:W-:Y:S01]  /*c7d0*/  STS [R60.X4+0x2140], R17 ;  /* 0x002140113c007388 */ /* 0x0001e20000004800 */
[----:B------:R-:W-:-:S02]  /*c7e0*/  FFMA.FTZ R23, R13, R14, -R23 ;  /* 0x0000000e0d177223 */ /* 0x000fc40000010817 */
[----:B------:R-:W-:Y:S02]  /*c7f0*/  FMUL.FTZ R25, R25, -R70 ;  /* 0x8000004619197220 */ /* 0x000fe40000410000 */
[----:B------:R-:W-:Y:S02]  /*c800*/  FMUL.FTZ R15, R70, UR34 ;  /* 0x00000022460f7c20 */ /* 0x000fe40008410000 */
[----:B------:R-:W-:Y:S02]  /*c810*/  FADD.FTZ R77, R18, R77 ;  /* 0x0000004d124d7221 */ /* 0x000fe40000010000 */
[----:B------:R-:W-:Y:S02]  /*c820*/  FMUL.FTZ R13, R97, R111 ;  /* 0x0000006f610d7220 */ /* 0x000fe40000410000 */
[C---:B------:R-:W-:Y:S02]  /*c830*/  FFMA.FTZ R18, R121.reuse, R137, R12 ;  /* 0x0000008979127223 */ /* 0x040fe4000001000c */
[----:B-1----:R-:W-:-:S02]  /*c840*/  FMUL.FTZ R71, R121, R14 ;  /* 0x0000000e79477220 */ /* 0x002fc40000410000 */
[C---:B------:R-:W-:Y:S02]  /*c850*/  FFMA.FTZ R12, R26.reuse, R70, -R11 ;  /* 0x000000461a0c7223 */ /* 0x040fe4000001080b */
[-C--:B------:R-:W-:Y:S01]  /*c860*/  FFMA.FTZ R25, R26, R16.reuse, R25 ;  /* 0x000000101a197223 */ /* 0x080fe20000010019 */
[----:B------:R1:W-:Y:S01]  /*c870*/  STS [R60.X4+0x2144], R71 ;  /* 0x002144473c007388 */ /* 0x0003e20000004800 */
[----:B------:R-:W-:Y:S02]  /*c880*/  FMUL.FTZ R14, R136, R16 ;  /* 0x00000010880e7220 */ /* 0x000fe40000410000 */
[C---:B------:R-:W-:Y:S02]  /*c890*/  FMUL.FTZ R11, R16.reuse, UR34 ;  /* 0x00000022100b7c20 */ /* 0x040fe40008410000 */
[----:B------:R-:W-:Y:S02]  /*c8a0*/  FFMA.FTZ R15, R16, UR33, -R15 ;  /* 0x00000021100f7c23 */ /* 0x000fe4000801080f */
[----:B------:R-:W-:-:S02]  /*c8b0*/  FFMA.FTZ R136, R136, -R13, R199 ;  /* 0x8000000d88887223 */ /* 0x000fc400000100c7 */
[----:B------:R-:W-:Y:S02]  /*c8c0*/  FMUL.FTZ R16, R97, R16 ;  /* 0x0000001061107220 */ /* 0x000fe40000410000 */
[----:B------:R-:W-:Y:S01]  /*c8d0*/  FADD.FTZ R110, R165, R12 ;  /* 0x0000000ca56e7221 */ /* 0x000fe20000010000 */
[----:B------:R-:W-:Y:S01]  /*c8e0*/  IADD3 R165, R128, 0x6c0, RZ ;  /* 0x000006c080a57810 */ /* 0x000fe20007ffe0ff */
[----:B------:R-:W-:Y:S02]  /*c8f0*/  FFMA.FTZ R12, R70, UR33, R11 ;  /* 0x00000021460c7c23 */ /* 0x000fe4000801000b */
[----:B------:R-:W-:Y:S02]  /*c900*/  FMUL.FTZ R26, R97, R70 ;  /* 0x00000046611a7220 */ /* 0x000fe40000410000 */
[----:B------:R-:W-:Y:S02]  /*c910*/  FFMA.FTZ R13, R135, -R13, R200 ;  /* 0x8000000d870d7223 */ /* 0x000fe400000100c8 */
[----:B------:R-:W-:-:S02]  /*c920*/  FMUL.FTZ R11, R136, R16 ;  /* 0x00000010880b7220 */ /* 0x000fc40000410000 */
[----:B------:R-:W-:Y:S02]  /*c930*/  FADD.FTZ R121, -R166, R25 ;  /* 0x00000019a6797221 */ /* 0x000fe40000010100 */
[CC--:B------:R-:W-:Y:S02]  /*c940*/  FMUL.FTZ R25, R136.reuse, R26.reuse ;  /* 0x0000001a88197220 */ /* 0x0c0fe40000410000 */
[-C--:B0-----:R-:W-:Y:S02]  /*c950*/  FMUL.FTZ R17, R111, R26.reuse ;  /* 0x0000001a6f117220 */ /* 0x081fe40000410000 */
[----:B------:R-:W-:Y:S02]  /*c960*/  FFMA.FTZ R26, R13, R26, R11 ;  /* 0x0000001a0d1a7223 */ /* 0x000fe4000001000b */
[----:B------:R-:W-:Y:S01]  /*c970*/  FMUL.FTZ R11, R27, -R121 ;  /* 0x800000791b0b7220 */ /* 0x000fe20000410000 */
[----:B------:R-:W-:Y:S01]  /*c980*/  STS [R60.X4+0x2138], R17 ;  /* 0x002138113c007388 */ /* 0x000fe20000004800 */
[----:B------:R-:W-:-:S02]  /*c990*/  FMUL.FTZ R15, R136, R15 ;  /* 0x0000000f880f7220 */ /* 0x000fc40000410000 */
[----:B------:R-:W-:Y:S02]  /*c9a0*/  FMUL.FTZ R27, R27, -R110 ;  /* 0x8000006e1b1b7220 */ /* 0x000fe40000410000 */
[----:B------:R-:W-:Y:S01]  /*c9b0*/  FFMA.FTZ R14, R135, R70, R14 ;  /* 0x00000046870e7223 */ /* 0x000fe2000001000e */
[----:B------:R-:W-:Y:S01]  /*c9c0*/  PRMT R135, RZ, 0x5410, R116 ;  /* 0x00005410ff877816 */ /* 0x000fe20000000074 */
[----:B------:R-:W-:Y:S01]  /*c9d0*/  FFMA.FTZ R15, R13, R12, R15 ;  /* 0x0000000c0d0f7223 */ /* 0x000fe2000001000f */
[----:B------:R-:W-:Y:S01]  /*c9e0*/  PRMT R70, RZ, 0x5410, R117 ;  /* 0x00005410ff467816 */ /* 0x000fe20000000075 */
[C---:B------:R-:W-:Y:S02]  /*c9f0*/  FFMA.FTZ R27, R28.reuse, R121, R27 ;  /* 0x000000791c1b7223 */ /* 0x040fe4000001001b */
[----:B------:R-:W-:Y:S02]  /*ca00*/  FFMA.FTZ R12, R28, R110, -R11 ;  /* 0x0000006e1c0c7223 */ /* 0x000fe4000001080b */
[----:B------:R-:W-:-:S02]  /*ca10*/  FMUL.FTZ R11, R98, R135 ;  /* 0x00000087620b7220 */ /* 0x000fc40000410000 */
[----:B-1----:R-:W-:Y:S02]  /*ca20*/  FMUL.FTZ R71, R111, R16 ;  /* 0x000000106f477220 */ /* 0x002fe40000410000 */
[----:B------:R-:W-:Y:S02]  /*ca30*/  FADD.FTZ R164, -R164, R27 ;  /* 0x0000001ba4a47221 */ /* 0x000fe40000010100 */
[-C--:B------:R-:W-:Y:S01]  /*ca40*/  FFMA.FTZ R219, R97, R14.reuse, R219 ;  /* 0x0000000e61db7223 */ /* 0x080fe200000100db */
[----:B------:R0:W-:Y:S01]  /*ca50*/  STS [R60.X4+0x213c], R71 ;  /* 0x00213c473c007388 */ /* 0x0001e20000004800 */
[----:B------:R-:W-:Y:S02]  /*ca60*/  FFMA.FTZ R111, R111, R14, R15 ;  /* 0x0000000e6f6f7223 */ /* 0x000fe4000001000f */
[----:B------:R-:W-:Y:S01]  /*ca70*/  FADD.FTZ R12, R163, R12 ;  /* 0x0000000ca30c7221 */ /* 0x000fe20000010000 */
[----:B------:R-:W-:Y:S01]  /*ca80*/  IADD3 R163, R128, 0x680, RZ ;  /* 0x0000068080a37810 */ /* 0x000fe20007ffe0ff */
[----:B------:R-:W-:-:S02]  /*ca90*/  FFMA.FTZ R25, R13, R16, -R25 ;  /* 0x000000100d197223 */ /* 0x000fc40000010819 */
[C---:B------:R-:W-:Y:S02]  /*caa0*/  FMUL.FTZ R14, R134.reuse, R121 ;  /* 0x00000079860e7220 */ /* 0x040fe40000410000 */
[-C--:B------:R-:W-:Y:S02]  /*cab0*/  FFMA.FTZ R134, R134, -R11.reuse, R197 ;  /* 0x8000000b86867223 */ /* 0x080fe400000100c5 */
[----:B------:R-:W-:Y:S02]  /*cac0*/  FFMA.FTZ R13, R133, -R11, R198 ;  /* 0x8000000b850d7223 */ /* 0x000fe400000100c6 */
[C---:B------:R-:W-:Y:S02]  /*cad0*/  FMUL.FTZ R11, R29.reuse, -R164 ;  /* 0x800000a41d0b7220 */ /* 0x040fe40000410000 */
[----:B------:R-:W-:Y:S02]  /*cae0*/  FMUL.FTZ R29, R29, -R12 ;  /* 0x8000000c1d1d7220 */ /* 0x000fe40000410000 */
[----:B------:R-:W-:-:S02]  /*caf0*/  FMUL.FTZ R16, R110, UR34 ;  /* 0x000000226e107c20 */ /* 0x000fc40008410000 */
[----:B------:R-:W-:Y:S02]  /*cb00*/  FFMA.FTZ R133, R133, R110, R14 ;  /* 0x0000006e85857223 */ /* 0x000fe4000001000e */
[C---:B------:R-:W-:Y:S02]  /*cb10*/  FFMA.FTZ R29, R30.reuse, R164, R29 ;  /* 0x000000a41e1d7223 */ /* 0x040fe4000001001d */
[----:B------:R-:W-:Y:S02]  /*cb20*/  FFMA.FTZ R14, R30, R12, -R11 ;  /* 0x0000000c1e0e7223 */ /* 0x000fe4000001080b */
[C---:B------:R-:W-:Y:S02]  /*cb30*/  FMUL.FTZ R15, R121.reuse, UR34 ;  /* 0x00000022790f7c20 */ /* 0x040fe40008410000 */
[----:B------:R-:W-:Y:S02]  /*cb40*/  FFMA.FTZ R11, R121, UR33, -R16 ;  /* 0x00000021790b7c23 */ /* 0x000fe40008010810 */
[----:B------:R-:W-:-:S02]  /*cb50*/  FADD.FTZ R75, R18, R75 ;  /* 0x0000004b124b7221 */ /* 0x000fc40000010000 */
[----:B0-----:R-:W-:Y:S02]  /*cb60*/  FADD.FTZ R71, -R162, R29 ;  /* 0x0000001da2477221 */ /* 0x001fe40000010100 */
[----:B------:R-:W-:Y:S02]  /*cb70*/  FMUL.FTZ R18, R98, R121 ;  /* 0x0000007962127220 */ /* 0x000fe40000410000 */
[----:B------:R-:W-:Y:S02]  /*cb80*/  FADD.FTZ R161, R161, R14 ;  /* 0x0000000ea1a17221 */ /* 0x000fe40000010000 */
[----:B------:R-:W-:Y:S02]  /*cb90*/  FFMA.FTZ R16, R110, UR33, R15 ;  /* 0x000000216e107c23 */ /* 0x000fe4000801000f */
[----:B------:R-:W-:Y:S02]  /*cba0*/  FMUL.FTZ R15, R134, R11 ;  /* 0x0000000b860f7220 */ /* 0x000fe40000410000 */
[----:B------:R-:W-:-:S02]  /*cbb0*/  FMUL.FTZ R17, R98, R110 ;  /* 0x0000006e62117220 */ /* 0x000fc40000410000 */
[C---:B------:R-:W-:Y:S02]  /*cbc0*/  FMUL.FTZ R11, R31.reuse, -R71 ;  /* 0x800000471f0b7220 */ /* 0x040fe40000410000 */
[C---:B------:R-:W-:Y:S02]  /*cbd0*/  FMUL.FTZ R14, R134.reuse, R18 ;  /* 0x00000012860e7220 */ /* 0x040fe40000410000 */
[----:B------:R-:W-:Y:S02]  /*cbe0*/  FMUL.FTZ R31, R31, -R161 ;  /* 0x800000a11f1f7220 */ /* 0x000fe40000410000 */
[-C--:B------:R-:W-:Y:S02]  /*cbf0*/  FMUL.FTZ R28, R134, R17.reuse ;  /* 0x00000011861c7220 */ /* 0x080fe40000410000 */
[----:B------:R-:W-:Y:S02]  /*cc00*/  FFMA.FTZ R27, R13, R17, R14 ;  /* 0x000000110d1b7223 */ /* 0x000fe4000001000e */
[----:B------:R-:W-:-:S02]  /*cc10*/  FFMA.FTZ R31, R32, R71, R31 ;  /* 0x00000047201f7223 */ /* 0x000fc4000001001f */
[----:B------:R-:W-:Y:S02]  /*cc20*/  FFMA.FTZ R14, R32, R161, -R11 ;  /* 0x000000a1200e7223 */ /* 0x000fe4000001080b */
[-C--:B------:R-:W-:Y:S02]  /*cc30*/  FFMA.FTZ R28, R13, R18.reuse, -R28 ;  /* 0x000000120d1c7223 */ /* 0x080fe4000001081c */
[----:B------:R-:W-:Y:S02]  /*cc40*/  FMUL.FTZ R29, R135, R18 ;  /* 0x00000012871d7220 */ /* 0x000fe40000410000 */
[----:B------:R-:W-:Y:S02]  /*cc50*/  FADD.FTZ R18, -R160, R31 ;  /* 0x0000001fa0127221 */ /* 0x000fe40000010100 */
[----:B------:R-:W-:Y:S01]  /*cc60*/  FADD.FTZ R159, R159, R14 ;  /* 0x0000000e9f9f7221 */ /* 0x000fe20000010000 */
[----:B------:R-:W-:Y:S01]  /*cc70*/  STS [R60.X4+0x2134], R29 ;  /* 0x0021341d3c007388 */ /* 0x000fe20000004800 */
[----:B------:R-:W-:-:S02]  /*cc80*/  FMUL.FTZ R11, R33, -R18 ;  /* 0x80000012210b7220 */ /* 0x000fc40000410000 */
[-C--:B------:R-:W-:Y:S02]  /*cc90*/  FMUL.FTZ R33, R33, -R159.reuse ;  /* 0x8000009f21217220 */ /* 0x080fe40000410000 */
[C---:B------:R-:W-:Y:S02]  /*cca0*/  FFMA.FTZ R14, R34.reuse, R159, -R11 ;  /* 0x0000009f220e7223 */ /* 0x040fe4000001080b */
[----:B------:R-:W-:Y:S01]  /*ccb0*/  FFMA.FTZ R33, R34, R18, R33 ;  /* 0x0000001222217223 */ /* 0x000fe20000010021 */
[----:B------:R-:W-:Y:S01]  /*ccc0*/  PRMT R34, RZ, 0x5410, R122 ;  /* 0x00005410ff227816 */ /* 0x000fe2000000007a */
[----:B------:R-:W-:Y:S02]  /*ccd0*/  FMUL.FTZ R17, R135, R17 ;  /* 0x0000001187117220 */ /* 0x000fe40000410000 */
[----:B------:R-:W-:Y:S01]  /*cce0*/  FADD.FTZ R158, -R158, R33 ;  /* 0x000000219e9e7221 */ /* 0x000fe20000010100 */
[----:B------:R-:W-:Y:S01]  /*ccf0*/  PRMT R33, RZ, 0x5410, R119 ;  /* 0x00005410ff217816 */ /* 0x000fe20000000077 */
[----:B------:R-:W-:Y:S01]  /*cd00*/  FADD.FTZ R157, R157, R14 ;  /* 0x0000000e9d9d7221 */ /* 0x000fe20000010000 */
[----:B------:R0:W-:Y:S01]  /*cd10*/  STS [R60.X4+0x2130], R17 ;  /* 0x002130113c007388 */ /* 0x0001e20000004800 */
[----:B------:R-:W-:-:S02]  /*cd20*/  FMUL.FTZ R14, R12, UR34 ;  /* 0x000000220c0e7c20 */ /* 0x000fc40008410000 */
[----:B------:R-:W-:Y:S02]  /*cd30*/  FMUL.FTZ R11, R35, -R158 ;  /* 0x8000009e230b7220 */ /* 0x000fe40000410000 */
[----:B------:R-:W-:Y:S02]  /*cd40*/  FFMA.FTZ R16, R13, R16, R15 ;  /* 0x000000100d107223 */ /* 0x000fe4000001000f */
[----:B------:R-:W-:Y:S02]  /*cd50*/  FMUL.FTZ R35, R35, -R157 ;  /* 0x8000009d23237220 */ /* 0x000fe40000410000 */
[----:B------:R-:W-:Y:S02]  /*cd60*/  FMUL.FTZ R13, R132, R164 ;  /* 0x000000a4840d7220 */ /* 0x000fe40000410000 */
[----:B------:R-:W-:Y:S02]  /*cd70*/  FMUL.FTZ R15, R99, R70 ;  /* 0x00000046630f7220 */ /* 0x000fe40000410000 */
[----:B0-----:R-:W-:-:S02]  /*cd80*/  FFMA.FTZ R17, R164, UR33, -R14 ;  /* 0x00000021a4117c23 */ /* 0x001fc4000801080e */
[C---:B------:R-:W-:Y:S02]  /*cd90*/  FFMA.FTZ R14, R36.reuse, R157, -R11 ;  /* 0x0000009d240e7223 */ /* 0x040fe4000001080b */
[----:B------:R-:W-:Y:S02]  /*cda0*/  FFMA.FTZ R32, R135, R133, R16 ;  /* 0x0000008587207223 */ /* 0x000fe40000010010 */
[----:B------:R-:W-:Y:S02]  /*cdb0*/  FFMA.FTZ R11, R36, R158, R35 ;  /* 0x0000009e240b7223 */ /* 0x000fe40000010023 */
[----:B------:R-:W-:Y:S02]  /*cdc0*/  FFMA.FTZ R16, R131, R12, R13 ;  /* 0x0000000c83107223 */ /* 0x000fe4000001000d */
[----:B------:R-:W-:Y:S02]  /*cdd0*/  FFMA.FTZ R132, R132, -R15, R195 ;  /* 0x8000000f84847223 */ /* 0x000fe400000100c3 */
[----:B------:R-:W-:-:S02]  /*cde0*/  FMUL.FTZ R13, R164, UR34 ;  /* 0x00000022a40d7c20 */ /* 0x000fc40008410000 */
[----:B------:R-:W-:Y:S02]  /*cdf0*/  FMUL.FTZ R29, R99, R164 ;  /* 0x000000a4631d7220 */ /* 0x000fe40000410000 */
[----:B------:R-:W-:Y:S02]  /*ce00*/  FADD.FTZ R156, -R156, R11 ;  /* 0x0000000b9c9c7221 */ /* 0x000fe40000010100 */
[----:B------:R-:W-:Y:S02]  /*ce10*/  FADD.FTZ R155, R155, R14 ;  /* 0x0000000e9b9b7221 */ /* 0x000fe40000010000 */
[----:B------:R-:W-:Y:S02]  /*ce20*/  FFMA.FTZ R15, R131, -R15, R196 ;  /* 0x8000000f830f7223 */ /* 0x000fe400000100c4 */
[----:B------:R-:W-:Y:S02]  /*ce30*/  FFMA.FTZ R30, R12, UR33, R13 ;  /* 0x000000210c1e7c23 */ /* 0x000fe4000801000d */
[----:B------:R-:W-:-:S02]  /*ce40*/  FMUL.FTZ R17, R132, R17 ;  /* 0x0000001184117220 */ /* 0x000fc40000410000 */
[----:B------:R-:W-:Y:S02]  /*ce50*/  FMUL.FTZ R12, R99, R12 ;  /* 0x0000000c630c7220 */ /* 0x000fe40000410000 */
[C---:B------:R-:W-:Y:S02]  /*ce60*/  FMUL.FTZ R35, R132.reuse, R29 ;  /* 0x0000001d84237220 */ /* 0x040fe40000410000 */
[C---:B------:R-:W-:Y:S02]  /*ce70*/  FMUL.FTZ R11, R37.reuse, -R156 ;  /* 0x8000009c250b7220 */ /* 0x040fe40000410000 */
[----:B------:R-:W-:Y:S02]  /*ce80*/  FMUL.FTZ R37, R37, -R155 ;  /* 0x8000009b25257220 */ /* 0x000fe40000410000 */
[----:B------:R-:W-:Y:S02]  /*ce90*/  FFMA.FTZ R17, R15, R30, R17 ;  /* 0x0000001e0f117223 */ /* 0x000fe40000010011 */
[----:B------:R-:W-:-:S02]  /*cea0*/  FMUL.FTZ R36, R132, R12 ;  /* 0x0000000c84247220 */ /* 0x000fc40000410000 */
[CC--:B------:R-:W-:Y:S02]  /*ceb0*/  FFMA.FTZ R35, R15.reuse, R12.reuse, R35 ;  /* 0x0000000c0f237223 */ /* 0x0c0fe40000010023 */
[----:B------:R-:W-:Y:S02]  /*cec0*/  FMUL.FTZ R13, R70, R12 ;  /* 0x0000000c460d7220 */ /* 0x000fe40000410000 */
[C---:B------:R-:W-:Y:S02]  /*ced0*/  FFMA.FTZ R12, R38.reuse, R155, -R11 ;  /* 0x0000009b260c7223 */ /* 0x040fe4000001080b */
[----:B------:R-:W-:Y:S01]  /*cee0*/  FFMA.FTZ R11, R38, R156, R37 ;  /* 0x0000009c260b7223 */ /* 0x000fe20000010025 */
[----:B------:R0:W-:Y:S01]  /*cef0*/  STS [R60.X4+0x2128], R13 ;  /* 0x0021280d3c007388 */ /* 0x0001e20000004800 */
[C---:B------:R-:W-:Y:S01]  /*cf00*/  FFMA.FTZ R37, R70.reuse, R16, R17 ;  /* 0x0000001046257223 */ /* 0x040fe20000010011 */
[----:B------:R-:W-:Y:S01]  /*cf10*/  PRMT R17, RZ, 0x5410, R124 ;  /* 0x00005410ff117816 */ /* 0x000fe2000000007c */
[-C--:B------:R-:W-:Y:S01]  /*cf20*/  FFMA.FTZ R36, R15, R29.reuse, -R36 ;  /* 0x0000001d0f247223 */ /* 0x080fe20000010824 */
[----:B------:R-:W-:Y:S01]  /*cf30*/  PRMT R15, RZ, 0x5410, R118 ;  /* 0x00005410ff0f7816 */ /* 0x000fe20000000076 */
[----:B------:R-:W-:-:S02]  /*cf40*/  FMUL.FTZ R29, R70, R29 ;  /* 0x0000001d461d7220 */ /* 0x000fc40000410000 */
[----:B------:R-:W-:Y:S01]  /*cf50*/  FFMA.FTZ R221, R99, R16, R221 ;  /* 0x0000001063dd7223 */ /* 0x000fe200000100dd */
[----:B------:R-:W-:Y:S01]  /*cf60*/  PRMT R16, RZ, 0x5410, R123 ;  /* 0x00005410ff107816 */ /* 0x000fe2000000007b */
[----:B------:R-:W-:Y:S01]  /*cf70*/  FADD.FTZ R154, -R154, R11 ;  /* 0x0000000b9a9a7221 */ /* 0x000fe20000010100 */
[----:B------:R1:W-:Y:S01]  /*cf80*/  STS [R60.X4+0x212c], R29 ;  /* 0x00212c1d3c007388 */ /* 0x0003e20000004800 */
[----:B0-----:R-:W-:Y:S02]  /*cf90*/  FMUL.FTZ R13, R104, R17 ;  /* 0x00000011680d7220 */ /* 0x001fe40000410000 */
[----:B------:R-:W-:Y:S02]  /*cfa0*/  FMUL.FTZ R11, R103, R16 ;  /* 0x00000010670b7220 */ /* 0x000fe40000410000 */
[----:B------:R-:W-:Y:S02]  /*cfb0*/  FFMA.FTZ R14, R8, -R13, R185 ;  /* 0x8000000d080e7223 */ /* 0x000fe400000100b9 */
[----:B------:R-:W-:-:S02]  /*cfc0*/  FADD.FTZ R153, R153, R12 ;  /* 0x0000000c99997221 */ /* 0x000fc40000010000 */
[----:B------:R-:W-:Y:S02]  /*cfd0*/  FFMA.FTZ R13, R7, -R13, R186 ;  /* 0x8000000d070d7223 */ /* 0x000fe400000100ba */
[----:B-1----:R-:W-:Y:S02]  /*cfe0*/  FMUL.FTZ R29, R100, R15 ;  /* 0x0000000f641d7220 */ /* 0x002fe40000410000 */
[----:B------:R-:W-:Y:S02]  /*cff0*/  FMUL.FTZ R38, R104, R154 ;  /* 0x0000009a68267220 */ /* 0x000fe40000410000 */
[----:B------:R-:W-:Y:S02]  /*d000*/  FADD.FTZ R74, R111, R74 ;  /* 0x0000004a6f4a7221 */ /* 0x000fe40000010000 */
[----:B------:R-:W-:Y:S02]  /*d010*/  FFMA.FTZ R12, R6, -R11, R187 ;  /* 0x8000000b060c7223 */ /* 0x000fe400000100bb */
[----:B------:R-:W-:-:S02]  /*d020*/  FFMA.FTZ R110, R129, -R29, R194 ;  /* 0x8000001d816e7223 */ /* 0x000fc400000100c2 */
[----:B------:R-:W-:Y:S02]  /*d030*/  FFMA.FTZ R138, R130, -R29, R193 ;  /* 0x8000001d828a7223 */ /* 0x000fe400000100c1 */
[----:B------:R-:W-:Y:S02]  /*d040*/  FFMA.FTZ R11, R5, -R11, R188 ;  /* 0x8000000b050b7223 */ /* 0x000fe400000100bc */
[----:B------:R-:W-:Y:S02]  /*d050*/  FMUL.FTZ R111, R103, R156 ;  /* 0x0000009c676f7220 */ /* 0x000fe40000410000 */
[----:B------:R-:W-:Y:S02]  /*d060*/  FMUL.FTZ R70, R104, R153 ;  /* 0x0000009968467220 */ /* 0x000fe40000410000 */
[----:B------:R-:W-:Y:S02]  /*d070*/  FMUL.FTZ R29, R13, R38 ;  /* 0x000000260d1d7220 */ /* 0x000fe40000410000 */
[----:B------:R-:W-:-:S02]  /*d080*/  FMUL.FTZ R121, R103, R155 ;  /* 0x0000009b67797220 */ /* 0x000fc40000410000 */
[----:B------:R-:W-:Y:S02]  /*d090*/  FMUL.FTZ R30, R11, R111 ;  /* 0x0000006f0b1e7220 */ /* 0x000fe40000410000 */
[-C--:B------:R-:W-:Y:S02]  /*d0a0*/  FMUL.FTZ R31, R13, R70.reuse ;  /* 0x000000460d1f7220 */ /* 0x080fe40000410000 */
[----:B------:R-:W-:Y:S02]  /*d0b0*/  FFMA.FTZ R29, R14, R70, R29 ;  /* 0x000000460e1d7223 */ /* 0x000fe4000001001d */
[----:B------:R-:W-:Y:S02]  /*d0c0*/  FADD.FTZ R73, R32, R73 ;  /* 0x0000004920497221 */ /* 0x000fe40000010000 */
[-C--:B------:R-:W-:Y:S02]  /*d0d0*/  FMUL.FTZ R32, R11, R121.reuse ;  /* 0x000000790b207220 */ /* 0x080fe40000410000 */
[----:B------:R-:W-:-:S02]  /*d0e0*/  FFMA.FTZ R30, R12, R121, R30 ;  /* 0x000000790c1e7223 */ /* 0x000fc4000001001e */
[----:B------:R-:W-:Y:S02]  /*d0f0*/  FFMA.FTZ R31, R14, R38, -R31 ;  /* 0x000000260e1f7223 */ /* 0x000fe4000001081f */
[----:B------:R-:W-:Y:S02]  /*d100*/  FADD.FTZ R29, RZ, R29 ;  /* 0x0000001dff1d7221 */ /* 0x000fe40000010000 */
[----:B------:R-:W-:Y:S02]  /*d110*/  FMUL.FTZ R130, R130, R71 ;  /* 0x0000004782827220 */ /* 0x000fe40000410000 */
[----:B------:R-:W-:Y:S02]  /*d120*/  FFMA.FTZ R32, R12, R111, -R32 ;  /* 0x0000006f0c207223 */ /* 0x000fe40000010820 */
[----:B------:R-:W-:Y:S02]  /*d130*/  FADD.FTZ R31, RZ, R31 ;  /* 0x0000001fff1f7221 */ /* 0x000fe40000010000 */
[----:B------:R-:W-:-:S02]  /*d140*/  FADD.FTZ R120, R29, R30 ;  /* 0x0000001e1d787221 */ /* 0x000fc40000010000 */
[C---:B------:R-:W-:Y:S02]  /*d150*/  FMUL.FTZ R29, R102.reuse, R34 ;  /* 0x00000022661d7220 */ /* 0x040fe40000410000 */
[----:B------:R-:W-:Y:S02]  /*d160*/  FFMA.FTZ R129, R129, R161, R130 ;  /* 0x000000a181817223 */ /* 0x000fe40000010082 */
[----:B------:R-:W-:Y:S02]  /*d170*/  FADD.FTZ R130, R31, R32 ;  /* 0x000000201f827221 */ /* 0x000fe40000010000 */
[----:B------:R-:W-:Y:S02]  /*d180*/  FFMA.FTZ R32, R3, -R29, R189 ;  /* 0x8000001d03207223 */ /* 0x000fe400000100bd */
[----:B------:R-:W-:Y:S02]  /*d190*/  FMUL.FTZ R131, R102, R158 ;  /* 0x0000009e66837220 */ /* 0x000fe40000410000 */
[----:B------:R-:W-:-:S02]  /*d1a0*/  FFMA.FTZ R220, R98, R133, R220 ;  /* 0x0000008562dc7223 */ /* 0x000fc400000100dc */
[----:B------:R-:W-:Y:S02]  /*d1b0*/  FMUL.FTZ R135, R101, R33 ;  /* 0x0000002165877220 */ /* 0x000fe40000410000 */
[----:B------:R-:W-:Y:S02]  /*d1c0*/  FMUL.FTZ R133, R102, R157 ;  /* 0x0000009d66857220 */ /* 0x000fe40000410000 */
[----:B------:R-:W-:Y:S02]  /*d1d0*/  FFMA.FTZ R31, R4, -R29, R190 ;  /* 0x8000001d041f7223 */ /* 0x000fe400000100be */
[C---:B------:R-:W-:Y:S02]  /*d1e0*/  FMUL.FTZ R132, R32.reuse, R131 ;  /* 0x0000008320847220 */ /* 0x040fe40000410000 */
[----:B------:R-:W-:Y:S02]  /*d1f0*/  FMUL.FTZ R134, R32, R133 ;  /* 0x0000008520867220 */ /* 0x000fe40000410000 */
[----:B------:R-:W-:-:S02]  /*d200*/  FFMA.FTZ R29, R0, -R135, R191 ;  /* 0x80000087001d7223 */ /* 0x000fc400000100bf */
[----:B------:R-:W-:Y:S02]  /*d210*/  FMUL.FTZ R136, R101, R18 ;  /* 0x0000001265887220 */ /* 0x000fe40000410000 */
[----:B------:R-:W-:Y:S02]  /*d220*/  FFMA.FTZ R30, R2, -R135, R192 ;  /* 0x80000087021e7223 */ /* 0x000fe400000100c0 */
[----:B------:R-:W-:Y:S02]  /*d230*/  FFMA.FTZ R135, R31, R133, R132 ;  /* 0x000000851f877223 */ /* 0x000fe40000010084 */
[----:B------:R-:W-:Y:S02]  /*d240*/  FFMA.FTZ R218, R96, R137, R218 ;  /* 0x0000008960da7223 */ /* 0x000fe400000100da */
[----:B------:R-:W-:Y:S02]  /*d250*/  FMUL.FTZ R132, R101, R159 ;  /* 0x0000009f65847220 */ /* 0x000fe40000410000 */
[----:B------:R-:W-:-:S02]  /*d260*/  FFMA.FTZ R137, R31, R131, -R134 ;  /* 0x000000831f897223 */ /* 0x000fc40000010886 */
[C---:B------:R-:W-:Y:S02]  /*d270*/  FMUL.FTZ R139, R29.reuse, R136 ;  /* 0x000000881d8b7220 */ /* 0x040fe40000410000 */
[----:B------:R-:W-:Y:S02]  /*d280*/  FADD.FTZ R120, R120, R135 ;  /* 0x0000008778787221 */ /* 0x000fe40000010000 */
[----:B------:R-:W-:Y:S02]  /*d290*/  FFMA.FTZ R88, R94, R141, R88 ;  /* 0x0000008d5e587223 */ /* 0x000fe40000010058 */
[-C--:B------:R-:W-:Y:S02]  /*d2a0*/  FMUL.FTZ R135, R29, R132.reuse ;  /* 0x000000841d877220 */ /* 0x080fe40000410000 */
[----:B------:R-:W-:Y:S02]  /*d2b0*/  FADD.FTZ R130, R130, R137 ;  /* 0x0000008982827221 */ /* 0x000fe40000010000 */
[----:B------:R-:W-:-:S02]  /*d2c0*/  FFMA.FTZ R139, R30, R132, R139 ;  /* 0x000000841e8b7223 */ /* 0x000fc4000001008b */
[C---:B------:R-:W-:Y:S02]  /*d2d0*/  FMUL.FTZ R141, R100.reuse, R71 ;  /* 0x00000047648d7220 */ /* 0x040fe40000410000 */
[----:B------:R-:W-:Y:S02]  /*d2e0*/  FMUL.FTZ R137, R100, R161 ;  /* 0x000000a164897220 */ /* 0x000fe40000410000 */
[----:B------:R-:W-:Y:S02]  /*d2f0*/  FFMA.FTZ R135, R30, R136, -R135 ;  /* 0x000000881e877223 */ /* 0x000fe40000010887 */
[----:B------:R-:W-:Y:S02]  /*d300*/  FADD.FTZ R120, R120, R139 ;  /* 0x0000008b78787221 */ /* 0x000fe40000010000 */
[C---:B------:R-:W-:Y:S02]  /*d310*/  FMUL.FTZ R134, R138.reuse, R141 ;  /* 0x0000008d8a867220 */ /* 0x040fe40000410000 */
[----:B------:R-:W-:-:S02]  /*d320*/  FMUL.FTZ R139, R138, R137 ;  /* 0x000000898a8b7220 */ /* 0x000fc40000410000 */
[----:B------:R-:W-:Y:S02]  /*d330*/  FADD.FTZ R130, R130, R135 ;  /* 0x0000008782827221 */ /* 0x000fe40000010000 */
[C---:B------:R-:W-:Y:S02]  /*d340*/  FFMA.FTZ R135, R110.reuse, R137, R134 ;  /* 0x000000896e877223 */ /* 0x040fe40000010086 */
[----:B------:R-:W-:Y:S02]  /*d350*/  FFMA.FTZ R139, R110, R141, -R139 ;  /* 0x0000008d6e8b7223 */ /* 0x000fe4000001088b */
[----:B------:R-:W-:Y:S01]  /*d360*/  FADD.FTZ R120, R120, R135 ;  /* 0x0000008778787221 */ /* 0x000fe20000010000 */
[----:B------:R-:W-:Y:S01]  /*d370*/  IADD3 R135, R128, 0x400, RZ ;  /* 0x0000040080877810 */ /* 0x000fe20007ffe0ff */
[----:B------:R-:W-:Y:S02]  /*d380*/  FADD.FTZ R139, R130, R139 ;  /* 0x0000008b828b7221 */ /* 0x000fe40000010000 */
[----:B------:R-:W-:-:S02]  /*d390*/  FADD.FTZ R120, R120, R35 ;  /* 0x0000002378787221 */ /* 0x000fc40000010000 */
[----:B------:R-:W-:Y:S02]  /*d3a0*/  FADD.FTZ R139, R139, R36 ;  /* 0x000000248b8b7221 */ /* 0x000fe40000010000 */
[----:B------:R-:W-:Y:S02]  /*d3b0*/  FADD.FTZ R27, R120, R27 ;  /* 0x0000001b781b7221 */ /* 0x000fe40000010000 */
[----:B------:R-:W-:Y:S01]  /*d3c0*/  FADD.FTZ R28, R139, R28 ;  /* 0x0000001c8b1c7221 */ /* 0x000fe20000010000 */
[----:B------:R-:W-:Y:S01]  /*d3d0*/  IADD3 R139, R128, 0x480, RZ ;  /* 0x00000480808b7810 */ /* 0x000fe20007ffe0ff */
[----:B------:R-:W-:Y:S02]  /*d3e0*/  FADD.FTZ R35, R27, R26 ;  /* 0x0000001a1b237221 */ /* 0x000fe40000010000 */
[----:B------:R-:W-:Y:S02]  /*d3f0*/  FADD.FTZ R26, R28, R25 ;  /* 0x000000191c1a7221 */ /* 0x000fe40000010000 */
[----:B------:R-:W-:-:S02]  /*d400*/  FADD.FTZ R35, R35, R24 ;  /* 0x0000001823237221 */ /* 0x000fc40000010000 */
[----:B------:R-:W-:Y:S02]  /*d410*/  FADD.FTZ R26, R26, R23 ;  /* 0x000000171a1a7221 */ /* 0x000fe40000010000 */
[----:B------:R-:W-:Y:S02]  /*d420*/  FADD.FTZ R35, R35, R22 ;  /* 0x0000001623237221 */ /* 0x000fe40000010000 */
[----:B------:R-:W-:Y:S02]  /*d430*/  FADD.FTZ R26, R26, R21 ;  /* 0x000000151a1a7221 */ /* 0x000fe40000010000 */
[C---:B------:R-:W-:Y:S02]  /*d440*/  FMUL.FTZ R137, R15.reuse, R137 ;  /* 0x000000890f897220 */ /* 0x040fe40000410000 */
[----:B------:R-:W-:Y:S02]  /*d450*/  FADD.FTZ R19, R26, R19 ;  /* 0x000000131a137221 */ /* 0x000fe40000010000 */
[----:B------:R-:W-:Y:S01]  /*d460*/  FMUL.FTZ R141, R15, R141 ;  /* 0x0000008d0f8d7220 */ /* 0x000fe20000410000 */
[----:B------:R0:W-:Y:S01]  /*d470*/  STS [R60.X4+0x2120], R137 ;  /* 0x002120893c007388 */ /* 0x0001e20000004800 */
[----:B------:R-:W-:-:S02]  /*d480*/  FADD.FTZ R68, R19, R68 ;  /* 0x0000004413447221 */ /* 0x000fc40000010000 */
[C---:B------:R-:W-:Y:S01]  /*d490*/  FMUL.FTZ R25, R33.reuse, R132 ;  /* 0x0000008421197220 */ /* 0x040fe20000410000 */
[----:B------:R1:W-:Y:S01]  /*d4a0*/  STS [R60.X4+0x2124], R141 ;  /* 0x0021248d3c007388 */ /* 0x0003e20000004800 */
[----:B------:R-:W-:Y:S02]  /*d4b0*/  FMUL.FTZ R27, R33, R136 ;  /* 0x00000088211b7220 */ /* 0x000fe40000410000 */
[C---:B------:R-:W-:Y:S01]  /*d4c0*/  FMUL.FTZ R133, R34.reuse, R133 ;  /* 0x0000008522857220 */ /* 0x040fe20000410000 */
[----:B------:R2:W-:Y:S01]  /*d4d0*/  STS [R60.X4+0x2118], R25 ;  /* 0x002118193c007388 */ /* 0x0005e20000004800 */
[----:B------:R-:W-:Y:S01]  /*d4e0*/  FMUL.FTZ R131, R34, R131 ;  /* 0x0000008322837220 */ /* 0x000fe20000410000 */
[----:B0-----:R-:W-:Y:S01]  /*d4f0*/  IADD3 R137, R128, 0x440, RZ ;  /* 0x0000044080897810 */ /* 0x001fe20007ffe0ff */
[C---:B------:R-:W-:Y:S01]  /*d500*/  FMUL.FTZ R121, R16.reuse, R121 ;  /* 0x0000007910797220 */ /* 0x040fe20000410000 */
[----:B------:R-:W-:Y:S01]  /*d510*/  STS [R60.X4+0x211c], R27 ;  /* 0x00211c1b3c007388 */ /* 0x000fe20000004800 */
[----:B------:R-:W-:Y:S01]  /*d520*/  FMUL.FTZ R111, R16, R111 ;  /* 0x0000006f106f7220 */ /* 0x000fe20000410000 */
[C---:B-1----:R-:W-:Y:S01]  /*d530*/  IADD3 R141, R128.reuse, 0x4c0, RZ ;  /* 0x000004c0808d7810 */ /* 0x042fe20007ffe0ff */
[C---:B------:R-:W-:Y:S01]  /*d540*/  FMUL.FTZ R19, R17.reuse, R70 ;  /* 0x0000004611137220 */ /* 0x040fe20000410000 */
[----:B------:R-:W-:Y:S01]  /*d550*/  STS [R60.X4+0x2110], R133 ;  /* 0x002110853c007388 */ /* 0x000fe20000004800 */
[----:B------:R-:W-:Y:S01]  /*d560*/  FMUL.FTZ R23, R17, R38 ;  /* 0x0000002611177220 */ /* 0x000fe20000410000 */
[C---:B--2---:R-:W-:Y:S01]  /*d570*/  IADD3 R25, R128.reuse, 0x80, RZ ;  /* 0x0000008080197810 */ /* 0x044fe20007ffe0ff */
[----:B------:R-:W-:Y:S01]  /*d580*/  FADD.FTZ R20, R35, R20 ;  /* 0x0000001423147221 */ /* 0x000fe20000010000 */
[----:B------:R-:W-:Y:S01]  /*d590*/  STS [R60.X4+0x2114], R131 ;  /* 0x002114833c007388 */ /* 0x000fe20000004800 */
[----:B------:R-:W-:Y:S01]  /*d5a0*/  FMUL.FTZ R140, R161, UR34 ;  /* 0x00000022a18c7c20 */ /* 0x000fe20008410000 */
[----:B------:R-:W-:Y:S01]  /*d5b0*/  IADD3 R35, R128, 0x40, RZ ;  /* 0x0000004080237810 */ /* 0x000fe20007ffe0ff */
[----:B------:R-:W-:Y:S01]  /*d5c0*/  FADD.FTZ R20, R20, R69 ;  /* 0x0000004514147221 */ /* 0x000fe20000010000 */
[----:B------:R0:W-:Y:S01]  /*d5d0*/  STS [R60.X4+0x2108], R121 ;  /* 0x002108793c007388 */ /* 0x0001e20000004800 */
        /* <DEDUP_REMOVED lines=8> */
[----:B------:R-:W-:Y:S01]  /*d660*/  FFMA.FTZ R161, R161, UR33, R134 ;  /* 0x00000021a1a17c23 */ /* 0x000fe20008010086 */
[----:B0-----:R-:W-:Y:S01]  /*d670*/  IADD3 R121, R128, 0x340, RZ ;  /* 0x0000034080797810 */ /* 0x001fe20007ffe0ff */
[----:B------:R-:W-:Y:S01]  /*d680*/  FMUL.FTZ R71, R138, R71 ;  /* 0x000000478a477220 */ /* 0x000fe20000410000 */
[----:B------:R0:W-:Y:S01]  /*d690*/  STS [R60.X4+0x2104], R23 ;  /* 0x002104173c007388 */ /* 0x0001e20000004800 */
[----:B------:R-:W-:Y:S01]  /*d6a0*/  FADD.FTZ R26, R68, R63 ;  /* 0x0000003f441a7221 */ /* 0x000fe20000010000 */
[C---:B-1----:R-:W-:Y:S01]  /*d6b0*/  IADD3 R111, R128.reuse, 0x300, RZ ;  /* 0x00000300806f7810 */ /* 0x042fe20007ffe0ff */
[----:B------:R-:W-:Y:S01]  /*d6c0*/  FADD.FTZ R27, R65, R64 ;  /* 0x00000040411b7221 */ /* 0x000fe20000010000 */
[----:B------:R-:W-:Y:S01]  /*d6d0*/  BAR.SYNC.DEFER_BLOCKING 0x0 ;  /* 0x0000000000007b1d */ /* 0x000fe20000010000 */
[----:B------:R-:W-:Y:S01]  /*d6e0*/  IADD3 R65, R128, 0x180, RZ ;  /* 0x0000018080417810 */ /* 0x000fe20007ffe0ff */
[----:B------:R-:W-:Y:S01]  /*d6f0*/  FFMA.FTZ R28, R110, R161, R71 ;  /* 0x000000a16e1c7223 */ /* 0x000fe20000010047 */
[----:B------:R-:W-:Y:S01]  /*d700*/  IADD3 R71, R128, 0x2c0, RZ ;  /* 0x000002c080477810 */ /* 0x000fe20007ffe0ff */
[----:B------:R-:W-:Y:S01]  /*d710*/  FADD.FTZ R26, R26, R61 ;  /* 0x0000003d1a1a7221 */ /* 0x000fe20000010000 */
[C---:B------:R-:W-:Y:S01]  /*d720*/  IADD3 R61, R128.reuse, 0x100, RZ ;  /* 0x00000100803d7810 */ /* 0x040fe20007ffe0ff */
[----:B------:R-:W-:Y:S01]  /*d730*/  FADD.FTZ R27, R27, R62 ;  /* 0x0000003e1b1b7221 */ /* 0x000fe20000010000 */
[----:B------:R-:W-:Y:S01]  /*d740*/  IADD3 R63, R128, 0x140, RZ ;  /* 0x00000140803f7810 */ /* 0x000fe20007ffe0ff */
[----:B------:R-:W-:Y:S01]  /*d750*/  FFMA.FTZ R84, R90, R149, R84 ;  /* 0x000000955a547223 */ /* 0x000fe20000010054 */
[----:B------:R-:W-:Y:S01]  /*d760*/  IADD3 R131, R128, 0x380, RZ ;  /* 0x0000038080837810 */ /* 0x000fe20007ffe0ff */
[----:B------:R-:W-:Y:S01]  /*d770*/  FFMA.FTZ R86, R92, R145, R86 ;  /* 0x000000915c567223 */ /* 0x000fe20000010056 */
[----:B------:R-:W-:Y:S01]  /*d780*/  IADD3 R133, R128, 0x3c0, RZ ;  /* 0x000003c080857810 */ /* 0x000fe20007ffe0ff */
[----:B------:R-:W-:Y:S01]  /*d790*/  FADD.FTZ R72, R37, R72 ;  /* 0x0000004825487221 */ /* 0x000fe20000010000 */
[----:B------:R-:W-:Y:S01]  /*d7a0*/  LEA.HI.SX32 R62, R65, R128, 0x1b ;  /* 0x00000080413e7211 */ /* 0x000fe200078fdaff */
[----:B------:R-:W-:Y:S01]  /*d7b0*/  FFMA.FTZ R21, -R54, R186, -RZ ;  /* 0x000000ba36157223 */ /* 0x000fe200000109ff */
[----:B------:R-:W-:Y:S01]  /*d7c0*/  IADD3 R37, R128, 0xc0, RZ ;  /* 0x000000c080257810 */ /* 0x000fe20007ffe0ff */
[----:B------:R-:W-:Y:S01]  /*d7d0*/  FMUL.FTZ R185, R54, R185 ;  /* 0x000000b936b97220 */ /* 0x000fe20000410000 */
[C---:B0-----:R-:W-:Y:S01]  /*d7e0*/  IADD3 R23, R128.reuse, 0x1c0, RZ ;  /* 0x000001c080177810 */ /* 0x041fe20007ffe0ff */
[----:B------:R-:W-:Y:S01]  /*d7f0*/  FMUL.FTZ R183, R51, R192 ;  /* 0x000000c033b77220 */ /* 0x000fe20000410000 */
[----:B------:R-:W-:Y:S01]  /*d800*/  IADD3 R145, R128, 0x540, RZ ;  /* 0x0000054080917810 */ /* 0x000fe20007ffe0ff */
[----:B------:R-:W-:Y:S01]  /*d810*/  FFMA.FTZ R189, -R52, R189, -RZ ;  /* 0x000000bd34bd7223 */ /* 0x000fe200000109ff */
[C---:B------:R-:W-:Y:S01]  /*d820*/  IADD3 R149, R128.reuse, 0x5c0, RZ ;  /* 0x000005c080957810 */ /* 0x040fe20007ffe0ff */
[----:B------:R-:W-:Y:S01]  /*d830*/  FMUL.FTZ R187, R53, R187 ;  /* 0x000000bb35bb7220 */ /* 0x000fe20000410000 */
[----:B------:R-:W-:Y:S01]  /*d840*/  IADD3 R161, R128, 0x640, RZ ;  /* 0x0000064080a17810 */ /* 0x000fe20007ffe0ff */
[----:B------:R-:W0:Y:S01]  /*d850*/  LDS R148, [R62.X4+0x2700] ;  /* 0x002700003e947984 */ /* 0x000e220000004800 */
[----:B------:R-:W-:Y:S01]  /*d860*/  LEA.HI.SX32 R65, R67, R128, 0x1b ;  /* 0x0000008043417211 */ /* 0x000fe200078fdaff */
[----:B------:R-:W-:Y:S01]  /*d870*/  FMUL.FTZ R186, R0, R18 ;  /* 0x0000001200ba7220 */ /* 0x000fe20000410000 */
[-C--:B------:R-:W-:Y:S01]  /*d880*/  LEA.HI.SX32 R67, R69, R128.reuse, 0x1b ;  /* 0x0000008045437211 */ /* 0x080fe200078fdaff */
[----:B------:R-:W1:Y:S01]  /*d890*/  LDS R180, [R142.X4+0x4000] ;  /* 0x004000008eb47984 */ /* 0x000e620000004800 */
[-C--:B------:R-:W-:Y:S01]  /*d8a0*/  LEA.HI.SX32 R38, R61, R128.reuse, 0x1b ;  /* 0x000000803d267211 */ /* 0x080fe200078fdaff */
[----:B------:R-:W-:Y:S01]  /*d8b0*/  FFMA.FTZ R191, -R51, R191, -RZ ;  /* 0x000000bf33bf7223 */ /* 0x000fe200000109ff */
[-C--:B------:R-:W-:Y:S01]  /*d8c0*/  LEA.HI.SX32 R68, R71, R128.reuse, 0x1b ;  /* 0x0000008047447211 */ /* 0x080fe200078fdaff */
[----:B------:R-:W2:Y:S01]  /*d8d0*/  LDS R152, [R67.X4+0x2b00] ;  /* 0x002b000043987984 */ /* 0x000ea20000004800 */
[-C--:B------:R-:W-:Y:S01]  /*d8e0*/  LEA.HI.SX32 R69, R111, R128.reuse, 0x1b ;  /* 0x000000806f457211 */ /* 0x080fe200078fdaff */
[----:B------:R-:W-:Y:S01]  /*d8f0*/  FFMA.FTZ R193, -R50, R193, -RZ ;  /* 0x000000c132c17223 */ /* 0x000fe200000109ff */
[-C--:B------:R-:W-:Y:S01]  /*d900*/  LEA.HI.SX32 R70, R121, R128.reuse, 0x1b ;  /* 0x0000008079467211 */ /* 0x080fe200078fdaff */
[----:B------:R-:W3:Y:S01]  /*d910*/  LDS R146, [R38.X4+0x2500] ;  /* 0x0025000026927984 */ /* 0x000ee20000004800 */
[-C--:B------:R-:W-:Y:S01]  /*d920*/  LEA.HI.SX32 R61, R63, R128.reuse, 0x1b ;  /* 0x000000803f3d7211 */ /* 0x080fe200078fdaff */
[----:B------:R-:W-:Y:S01]  /*d930*/  FFMA.FTZ R195, -R49, R195, -RZ ;  /* 0x000000c331c37223 */ /* 0x000fe200000109ff */
[-C--:B------:R-:W-:Y:S01]  /*d940*/  LEA.HI.SX32 R71, R131, R128.reuse, 0x1b ;  /* 0x0000008083477211 */ /* 0x080fe200078fdaff */
[----:B------:R-:W4:Y:S01]  /*d950*/  LDS R160, [R68.X4+0x2c00] ;  /* 0x002c000044a07984 */ /* 0x000f220000004800 */
[-C--:B------:R-:W-:Y:S01]  /*d960*/  LEA.HI.SX32 R110, R133, R128.reuse, 0x1b ;  /* 0x00000080856e7211 */ /* 0x080fe200078fdaff */
[----:B------:R-:W-:Y:S01]  /*d970*/  FFMA.FTZ R197, -R48, R197, -RZ ;  /* 0x000000c530c57223 */ /* 0x000fe200000109ff */
[-C--:B------:R-:W-:Y:S01]  /*d980*/  LEA.HI.SX32 R111, R135, R128.reuse, 0x1b ;  /* 0x00000080876f7211 */ /* 0x080fe200078fdaff */
[----:B------:R-:W0:Y:S01]  /*d990*/  LDS R162, [R70.X4+0x2e00] ;  /* 0x002e000046a27984 */ /* 0x000e220000004800 */
        /* <DEDUP_REMOVED lines=38> */
[----:B------:R-:W-:Y:S01]  /*dc00*/  LEA.HI.SX32 R141, R171, R128, 0x1b ;  /* 0x00000080ab8d7211 */ /* 0x000fe200078fdaff */
[----:B------:R-:W-:-:S02]  /*dc10*/  FMUL.FTZ R215, R39, R215 ;  /* 0x000000d727d77220 */ /* 0x000fc40000410000 */
[----:B------:R-:W0:Y:S01]  /*dc20*/  LDS R151, [R65.X4+0x2a00] ;  /* 0x002a000041977984 */ /* 0x000e220000004800 */
[----:B------:R-:W-:Y:S02]  /*dc30*/  FMUL.FTZ R0, R156, UR34 ;  /* 0x000000229c007c20 */ /* 0x000fe40008410000 */
[----:B------:R-:W-:Y:S01]  /*dc40*/  FMUL.FTZ R182, R158, UR34 ;  /* 0x000000229eb67c20 */ /* 0x000fe20008410000 */
[----:B------:R-:W0:Y:S03]  /*dc50*/  LDS R161, [R69.X4+0x2d00] ;  /* 0x002d000045a17984 */ /* 0x000e260000004800 */
        /* <DEDUP_REMOVED lines=35> */
[----:B--2---:R-:W-:-:S03]  /*de90*/  MOV R25, UR28 ;  /* 0x0000001c00197c02 */ /* 0x004fc60008000f00 */
[----:B------:R2:W-:Y:S01]  /*dea0*/  STS [R60.X4+0x4258], R23 ;  /* 0x004258173c007388 */ /* 0x0005e20000004800 */
[----:B------:R-:W-:Y:S01]  /*deb0*/  LEA R184, R25, -R128, 0x1 ;  /* 0x8000008019b87211 */ /* 0x000fe200078e08ff */
[----:B-----5:R-:W-:Y:S02]  /*dec0*/  FMUL.FTZ R185, R44, R206 ;  /* 0x000000ce2cb97220 */ /* 0x020fe40000410000 */
[----:B------:R5:W-:Y:S01]  /*ded0*/  STS [R60.X4+0x4240], R183 ;  /* 0x004240b73c007388 */ /* 0x000be20000004800 */
[----:B------:R-:W-:Y:S01]  /*dee0*/  ISETP.GE.AND P0, PT, R184, 0x1, PT ;  /* 0x00000001b800780c */ /* 0x000fe20003f06270 */
[----:B-1----:R-:W-:Y:S02]  /*def0*/  FMUL.FTZ R21, R159, UR34 ;  /* 0x000000229f157c20 */ /* 0x002fe40008410000 */
[----:B------:R1:W-:Y:S01]  /*df00*/  STS [R60.X4+0x4250], R185 ;  /* 0x004250b93c007388 */ /* 0x0003e20000004800 */
[----:B--2---:R-:W-:Y:S02]  /*df10*/  FFMA.FTZ R23, -R39, R216, -RZ ;  /* 0x000000d827177223 */ /* 0x004fe400000109ff */
[----:B------:R-:W-:Y:S01]  /*df20*/  FFMA.FTZ R188, R18, UR33, -R21 ;  /* 0x0000002112bc7c23 */ /* 0x000fe20008010815 */
[----:B------:R2:W-:Y:S01]  /*df30*/  STS [R60.X4+0x4214], R189 ;  /* 0x004214bd3c007388 */ /* 0x0005e20000004800 */
[----:B-----5:R-:W-:-:S02]  /*df40*/  FMUL.FTZ R183, R41, R212 ;  /* 0x000000d429b77220 */ /* 0x020fc40000410000 */
[----:B------:R-:W-:Y:S01]  /*df50*/  FMUL.FTZ R18, R18, UR34 ;  /* 0x0000002212127c20 */ /* 0x000fe20008410000 */
[----:B------:R5:W-:Y:S01]  /*df60*/  STS [R60.X4+0x4208], R187 ;  /* 0x004208bb3c007388 */ /* 0x000be20000004800 */
[----:B-1----:R-:W-:Y:S02]  /*df70*/  FMUL.FTZ R185, R40, R214 ;  /* 0x000000d628b97220 */ /* 0x002fe40000410000 */
[----:B------:R-:W-:Y:S01]  /*df80*/  FMUL.FTZ R21, R153, UR34 ;  /* 0x0000002299157c20 */ /* 0x000fe20008410000 */
[----:B------:R1:W-:Y:S01]  /*df90*/  STS [R60.X4+0x427c], R23 ;  /* 0x00427c173c007388 */ /* 0x0003e20000004800 */
[----:B--2---:R-:W-:-:S03]  /*dfa0*/  FFMA.FTZ R189, R159, UR33, R18 ;  /* 0x000000219fbd7c23 */ /* 0x004fc60008010012 */
[----:B------:R-:W-:Y:S01]  /*dfb0*/  STS [R60.X4+0x421c], R191 ;  /* 0x00421cbf3c007388 */ /* 0x000fe20000004800 */
[----:B------:R-:W-:Y:S02]  /*dfc0*/  FMUL.FTZ R18, R154, UR34 ;  /* 0x000000229a127c20 */ /* 0x000fe40008410000 */
[----:B-----5:R-:W-:Y:S01]  /*dfd0*/  FMUL.FTZ R187, R157, UR34 ;  /* 0x000000229dbb7c20 */ /* 0x020fe20008410000 */
[----:B------:R-:W-:Y:S01]  /*dfe0*/  STS [R60.X4+0x4224], R193 ;  /* 0x004224c13c007388 */ /* 0x000fe20000004800 */
[----:B-1----:R-:W-:-:S03]  /*dff0*/  FMUL.FTZ R23, R155, UR34 ;  /* 0x000000229b177c20 */ /* 0x002fc60008410000 */
[----:B------:R-:W-:Y:S01]  /*e000*/  STS [R60.X4+0x422c], R195 ;  /* 0x00422cc33c007388 */ /* 0x000fe20000004800 */
[----:B------:R-:W-:-:S03]  /*e010*/  FFMA.FTZ R187, R158, UR33, -R187 ;  /* 0x000000219ebb7c23 */ /* 0x000fc600080108bb */
        /* <DEDUP_REMOVED lines=8> */
[----:B------:R-:W-:Y:S04]  /*e0a0*/  STS [R60.X4+0x426c], R211 ;  /* 0x00426cd33c007388 */ /* 0x000fe80000004800 */
[----:B------:R2:W-:Y:S01]  /*e0b0*/  STS [R60.X4+0x4270], R185 ;  /* 0x004270b93c007388 */ /* 0x0005e20000004800 */
[----:B-1----:R-:W-:-:S03]  /*e0c0*/  FFMA.FTZ R183, R155, UR33, R0 ;  /* 0x000000219bb77c23 */ /* 0x002fc60008010000 */
[----:B------:R-:W-:Y:S01]  /*e0d0*/  STS [R60.X4+0x4274], R213 ;  /* 0x004274d53c007388 */ /* 0x000fe20000004800 */
[----:B------:R-:W-:-:S03]  /*e0e0*/  FFMA.FTZ R0, R154, UR33, -R21 ;  /* 0x000000219a007c23 */ /* 0x000fc60008010815 */
[----:B------:R1:W-:Y:S01]  /*e0f0*/  STS [R60.X4+0x4278], R215 ;  /* 0x004278d73c007388 */ /* 0x0003e20000004800 */
[----:B--2---:R-:W-:Y:S02]  /*e100*/  FFMA.FTZ R185, R153, UR33, R18 ;  /* 0x0000002199b97c23 */ /* 0x004fe40008010012 */
[----:B-1----:R-:W-:Y:S01]  /*e110*/  FFMA.FTZ R60, R156, UR33, -R23 ;  /* 0x000000219c3c7c23 */ /* 0x002fe20008010817 */
        /* <DEDUP_REMOVED lines=8> */
[----:B------:R-:W-:Y:S01]  /*e1a0*/  USHF.R.U64 UR50, UR34, UR50, UR35 ;  /* 0x0000003222327299 */ /* 0x000fe20008001223 */
[----:B0-----:R-:W-:Y:S01]  /*e1b0*/  MOV R19, UR7 ;  /* 0x0000000700137c02 */ /* 0x001fe20008000f00 */
        /* <DEDUP_REMOVED lines=18> */
[----:B------:R-:W-:-:S02]  /*e2e0*/  UIMAD UR32, UR38, UR32, URZ ;  /* 0x00000020262072a4 */ /* 0x000fc4000f8e023f */
[----:B------:R-:W-:Y:S02]  /*e2f0*/  UIMAD UR51, UR51, UR12, URZ ;  /* 0x0000000c333372a4 */ /* 0x000fe4000f8e023f */
[----:B------:R-:W-:Y:S01]  /*e300*/  UIADD3 UR47, UR47, UR55, URZ ;  /* 0x000000372f2f7290 */ /* 0x000fe2000fffe03f */
[--C-:B------:R-:W-:Y:S01]  /*e310*/  IMAD.WIDE.U32 R18, R19, c[0x0][0x2b0], R20.reuse ;  /* 0x0000ac0013127a25 */ /* 0x100fe200078e0014 */
[----:B------:R-:W-:Y:S02]  /*e320*/  UIMAD UR56, UR53, UR12, URZ ;  /* 0x0000000c353872a4 */ /* 0x000fe4000f8e023f */
[----:B------:R-:W-:Y:S01]  /*e330*/  UIADD3 UR49, UR49, UR57, URZ ;  /* 0x0000003931317290 */ /* 0x000fe2000fffe03f */
[----:B------:R-:W-:Y:S01]  /*e340*/  IMAD.WIDE.U32 R20, R23, c[0x0][0x2d0], R20 ;  /* 0x0000b40017147a25 */ /* 0x000fe200078e0014 */
[----:B------:R-:W-:Y:S01]  /*e350*/  UIMAD UR53, UR13, UR39, UR51 ;  /* 0x000000270d3572a4 */ /* 0x000fe2000f8e0233 */
[----:B------:R-:W-:Y:S01]  /*e360*/  IADD3 R23, R19, UR52, RZ ;  /* 0x0000003413177c10 */ /* 0x000fe2000fffe0ff */
[----:B------:R-:W-:-:S02]  /*e370*/  UIMAD.WIDE.U32 UR46, UR12, UR39, UR46 ;  /* 0x000000270c2e72a5 */ /* 0x000fc4000f8e002e */
[----:B------:R-:W-:Y:S02]  /*e380*/  UIMAD UR54, UR7, UR33, UR32 ;  /* 0x00000021073672a4 */ /* 0x000fe4000f8e0220 */
[----:B------:R-:W-:Y:S02]  /*e390*/  UIMAD UR51, UR13, UR50, UR56 ;  /* 0x000000320d3372a4 */ /* 0x000fe4000f8e0238 */
[----:B------:R-:W-:Y:S02]  /*e3a0*/  UIMAD.WIDE.U32 UR48, UR12, UR50, UR48 ;  /* 0x000000320c3072a5 */ /* 0x000fe4000f8e0030 */
[----:B------:R-:W-:Y:S01]  /*e3b0*/  ULDC.64 UR32, c[0x0][0x318] ;  /* 0x0000c60000207ab9 */ /* 0x000fe20000000a00 */
[----:B------:R-:W-:Y:S01]  /*e3c0*/  IADD3 R19, R21, UR54, RZ ;  /* 0x0000003615137c10 */ /* 0x000fe2000fffe0ff */
[----:B------:R-:W-:Y:S02]  /*e3d0*/  ULDC.64 UR34, c[0x0][0x320] ;  /* 0x0000c80000227ab9 */ /* 0x000fe40000000a00 */
[----:B------:R-:W-:-:S02]  /*e3e0*/  UIADD3 UR53, UR47, UR53, URZ ;  /* 0x000000352f357290 */ /* 0x000fc4000fffe03f */
[----:B------:R-:W-:Y:S02]  /*e3f0*/  ULEA UR32, UP0, UR46, UR32, 0x3 ;  /* 0x000000202e207291 */ /* 0x000fe4000f80183f */
[----:B------:R-:W-:Y:S02]  /*e400*/  UIADD3 UR51, UR49, UR51, URZ ;  /* 0x0000003331337290 */ /* 0x000fe4000fffe03f */
[----:B------:R-:W-:Y:S02]  /*e410*/  ULEA UR34, UP1, UR48, UR34, 0x3 ;  /* 0x0000002230227291 */ /* 0x000fe4000f82183f */
[----:B------:R-:W-:Y:S01]  /*e420*/  ULEA.HI.X UR33, UR46, UR33, UR53, 0x3, UP0 ;  /* 0x000000212e217291 */ /* 0x000fe200080f1c35 */
[----:B------:R-:W-:Y:S01]  /*e430*/  LEA R22, P0, R18, UR32, 0x2 ;  /* 0x0000002012167c11 */ /* 0x000fe2000f8010ff */
[----:B------:R-:W-:Y:S02]  /*e440*/  ULEA.HI.X UR35, UR48, UR35, UR51, 0x3, UP1 ;  /* 0x0000002330237291 */ /* 0x000fe400088f1c33 */
[----:B------:R-:W-:-:S02]  /*e450*/  LEA R24, P1, R20, UR34, 0x2 ;  /* 0x0000002214187c11 */ /* 0x000fc4000f8210ff */
[----:B------:R-:W-:Y:S02]  /*e460*/  LEA.HI.X R23, R18, UR33, R23, 0x2, P0 ;  /* 0x0000002112177c11 */ /* 0x000fe400080f1417 */
[----:B------:R-:W-:-:S03]  /*e470*/  LEA.HI.X R25, R20, UR35, R19, 0x2, P1 ;  /* 0x0000002314197c11 */ /* 0x000fc600088f1413 */
[----:B------:R0:W-:Y:S04]  /*e480*/  RED.E.ADD.F32.FTZ.RN.STRONG.GPU [R22.64], R181 ;  /* 0x000000b51600798e */ /* 0x0001e8000c10e7aa */
[----:B-1----:R0:W-:Y:S02]  /*e490*/  RED.E.ADD.F32.FTZ.RN.STRONG.GPU [R24.64], R191 ;  /* 0x000000bf1800798e */ /* 0x0021e4000c10e7aa */
.L_x_5710:
[----:B0--34-:R-:W-:Y:S05]  /*e4a0*/  BSYNC B0 ;  /* 0x0000000000007941 */ /* 0x019fea0003800000 */
.L_x_5709:
[----:B------:R-:W-:Y:S01]  /*e4b0*/  ULDC.64 UR32, c[0x0][0x298] ;  /* 0x0000a60000207ab9 */ /* 0x000fe20000000a00 */
[----:B------:R-:W0:Y:S01]  /*e4c0*/  LDS R35, [R35.X4+0x4300] ;  /* 0x0043000023237984 */ /* 0x000e220000004800 */
[----:B------:R-:W-:Y:S01]  /*e4d0*/  USHF.R.U64 UR46, UR32, 0x1, UR33 ;  /* 0x00000001202e7899 */ /* 0x000fe20008001221 */
[----:B------:R-:W-:Y:S01]  /*e4e0*/  IMAD.SHL.U32 R20, R128, 0x4, RZ ;  /* 0x0000000480147824 */ /* 0x000fe200078e00ff */
        /* <DEDUP_REMOVED lines=63> */
.L_x_5712:
[----:B0-----:R-:W-:Y:S05]  /*e8e0*/  BSYNC B0 ;  /* 0x0000000000007941 */ /* 0x001fea0003800000 */
.L_x_5711:
[----:B------:R0:W1:Y:S01]  /*e8f0*/  LDS R23, [R36.X4+0x4400] ;  /* 0x0044000024177984 */ /* 0x0000620000004800 */
[----:B------:R-:W-:Y:S01]  /*e900*/  BSSY B0, `(.L_x_5713) ;  /* 0x0000004000007945 */ /* 0x000fe20003800000 */
[----:B------:R-:W-:Y:S05]  /*e910*/  @!P1 BRA `(.L_x_5714) ;  /* 0x0000002000009947 */ /* 0x000fea0003800000 */
[----:B------:R2:W-:Y:S04]  /*e920*/  RED.E.ADD.F32.FTZ.RN.STRONG.GPU [R18.64+-0x1e00], R144 ;  /* 0xffe200901200798e */ /* 0x0005e8000c10e7aa */
[----:B-1----:R2:W-:Y:S02]  /*e930*/  RED.E.ADD.F32.FTZ.RN.STRONG.GPU [R20.64+-0x1e00], R23 ;  /* 0xffe200171400798e */ /* 0x0025e4000c10e7aa */
.L_x_5714:
[----:B------:R-:W-:Y:S05]  /*e940*/  BSYNC B0 ;  /* 0x0000000000007941 */ /* 0x000fea0003800000 */
.L_x_5713:
[----:B------:R-:W3:Y:S01]  /*e950*/  LDS R37, [R37.X4+0x4500] ;  /* 0x0045000025257984 */ /* 0x000ee20000004800 */
[----:B------:R-:W-:Y:S01]  /*e960*/  BSSY B0, `(.L_x_5715) ;  /* 0x0000004000007945 */ /* 0x000fe20003800000 */
[----:B------:R-:W-:Y:S05]  /*e970*/  @!P2 BRA `(.L_x_5716) ;  /* 0x000000200000a947 */ /* 0x000fea0003800000 */
[----:B------:R4:W-:Y:S04]  /*e980*/  RED.E.ADD.F32.FTZ.RN.STRONG.GPU [R18.64+-0x1d00], R145 ;  /* 0xffe300911200798e */ /* 0x0009e8000c10e7aa */
[----:B---3--:R4:W-:Y:S02]  /*e990*/  RED.E.ADD.F32.FTZ.RN.STRONG.GPU [R20.64+-0x1d00], R37 ;  /* 0xffe300251400798e */ /* 0x0089e4000c10e7aa */
.L_x_5716:
[----:B------:R-:W-:Y:S05]  /*e9a0*/  BSYNC B0 ;  /* 0x0000000000007941 */ /* 0x000fea0003800000 */
.L_x_5715:
        /* <DEDUP_REMOVED lines=12> */
.L_x_5718:
[----:B-1----:R-:W-:Y:S05]  /*ea70*/  BSYNC B0 ;  /* 0x0000000000007941 */ /* 0x002fea0003800000 */
.L_x_5717:
[----:B------:R-:W1:Y:S01]  /*ea80*/  LDS R61, [R61.X4+0x4700] ;  /* 0x004700003d3d7984 */ /* 0x000e620000004800 */
[----:B------:R-:W-:Y:S01]  /*ea90*/  BSSY B0, `(.L_x_5719) ;  /* 0x0000004000007945 */ /* 0x000fe20003800000 */
[----:B------:R-:W-:Y:S05]  /*eaa0*/  @!P0 BRA `(.L_x_5720) ;  /* 0x0000002000008947 */ /* 0x000fea0003800000 */
[----:B------:R0:W-:Y:S04]  /*eab0*/  RED.E.ADD.F32.FTZ.RN.STRONG.GPU [R18.64+-0x1b00], R147 ;  /* 0xffe500931200798e */ /* 0x0001e8000c10e7aa */
[----:B-1----:R0:W-:Y:S02]  /*eac0*/  RED.E.ADD.F32.FTZ.RN.STRONG.GPU [R20.64+-0x1b00], R61 ;  /* 0xffe5003d1400798e */ /* 0x0021e4000c10e7aa */
.L_x_5720:
[----:B------:R-:W-:Y:S05]  /*ead0*/  BSYNC B0 ;  /* 0x0000000000007941 */ /* 0x000fea0003800000 */
.L_x_5719:
[----:B--2---:R2:W0:Y:S01]  /*eae0*/  LDS R23, [R62.X4+0x4800] ;  /* 0x004800003e177984 */ /* 0x0044220000004800 */
[----:B------:R-:W-:Y:S01]  /*eaf0*/  BSSY B0, `(.L_x_5721) ;  /* 0x0000004000007945 */ /* 0x000fe20003800000 */
[----:B------:R-:W-:Y:S05]  /*eb00*/  @!P1 BRA `(.L_x_5722) ;  /* 0x0000002000009947 */ /* 0x000fea0003800000 */
[----:B------:R2:W-:Y:S04]  /*eb10*/  RED.E.ADD.F32.FTZ.RN.STRONG.GPU [R18.64+-0x1a00], R148 ;  /* 0xffe600941200798e */ /* 0x0005e8000c10e7aa */
[----:B0-----:R2:W-:Y:S02]  /*eb20*/  RED.E.ADD.F32.FTZ.RN.STRONG.GPU [R20.64+-0x1a00], R23 ;  /* 0xffe600171400798e */ /* 0x0015e4000c10e7aa */
.L_x_5722:
[----:B------:R-:W-:Y:S05]  /*eb30*/  BSYNC B0 ;  /* 0x0000000000007941 */ /* 0x000fea0003800000 */
.L_x_5721:
[----:B------:R-:W2:Y:S01]  /*eb40*/  LDS R63, [R63.X4+0x4900] ;  /* 0x004900003f3f7984 */ /* 0x000ea20000004800 */
[----:B------:R-:W-:Y:S01]  /*eb50*/  BSSY B0, `(.L_x_5723) ;  /* 0x0000004000007945 */ /* 0x000fe20003800000 */
[----:B------:R-:W-:Y:S05]  /*eb60*/  @!P2 BRA `(.L_x_5724) ;  /* 0x000000200000a947 */ /* 0x000fea0003800000 */
[----:B------:R4:W-:Y:S04]  /*eb70*/  RED.E.ADD.F32.FTZ.RN.STRONG.GPU [R18.64+-0x1900], R149 ;  /* 0xffe700951200798e */ /* 0x0009e8000c10e7aa */
[----:B--2---:R4:W-:Y:S02]  /*eb80*/  RED.E.ADD.F32.FTZ.RN.STRONG.GPU [R20.64+-0x1900], R63 ;  /* 0xffe7003f1400798e */ /* 0x0049e4000c10e7aa */
.L_x_5724:
[----:B------:R-:W-:Y:S05]  /*eb90*/  BSYNC B0 ;  /* 0x0000000000007941 */ /* 0x000fea0003800000 */
.L_x_5723:
[----:B0-2---:R0:W2:Y:S01]  /*eba0*/  LDS R23, [R64.X4+0x4a00] ;  /* 0x004a000040177984 */ /* 0x0050a20000004800 */
[----:B------:R-:W-:Y:S01]  /*ebb0*/  BSSY B0, `(.L_x_5725) ;  /* 0x0000004000007945 */ /* 0x000fe20003800000 */
[----:B------:R-:W-:Y:S05]  /*ebc0*/  @!P3 BRA `(.L_x_5726) ;  /* 0x000000200000b947 */ /* 0x000fea0003800000 */
[----:B------:R0:W-:Y:S04]  /*ebd0*/  RED.E.ADD.F32.FTZ.RN.STRONG.GPU [R18.64+-0x1800], R150 ;  /* 0xffe800961200798e */ /* 0x0001e8000c10e7aa */
[----:B--2---:R0:W-:Y:S02]  /*ebe0*/  RED.E.ADD.F32.FTZ.RN.STRONG.GPU [R20.64+-0x1800], R23 ;  /* 0xffe800171400798e */ /* 0x0041e4000c10e7aa */
.L_x_5726:
[----:B------:R-:W-:Y:S05]  /*ebf0*/  BSYNC B0 ;  /* 0x0000000000007941 */ /* 0x000fea0003800000 */
.L_x_5725:
[----:B------:R-:W0:Y:S01]  /*ec00*/  LDS R65, [R65.X4+0x4b00] ;  /* 0x004b000041417984 */ /* 0x000e220000004800 */
[----:B------:R-:W-:Y:S01]  /*ec10*/  BSSY B0, `(.L_x_5727) ;  /* 0x0000004000007945 */ /* 0x000fe20003800000 */
[----:B------:R-:W-:Y:S05]  /*ec20*/  @!P4 BRA `(.L_x_5728) ;  /* 0x000000200000c947 */ /* 0x000fea0003800000 */
[----:B------:R4:W-:Y:S04]  /*ec30*/  RED.E.ADD.F32.FTZ.RN.STRONG.GPU [R18.64+-0x1700], R151 ;  /* 0xffe900971200798e */ /* 0x0009e8000c10e7aa */
[----:B0-----:R4:W-:Y:S02]  /*ec40*/  RED.E.ADD.F32.FTZ.RN.STRONG.GPU [R20.64+-0x1700], R65 ;  /* 0xffe900411400798e */ /* 0x0019e4000c10e7aa */
.L_x_5728:
[----:B------:R-:W-:Y:S05]  /*ec50*/  BSYNC B0 ;  /* 0x0000000000007941 */ /* 0x000fea0003800000 */
.L_x_5727:
[----:B------:R-:W4:Y:S01]  /*ec60*/  LDS R67, [R67.X4+0x4c00] ;  /* 0x004c000043437984 */ /* 0x000f220000004800 */
[----:B------:R-:W-:Y:S01]  /*ec70*/  BSSY B0, `(.L_x_5729) ;  /* 0x0000004000007945 */ /* 0x000fe20003800000 */
[----:B------:R-:W-:Y:S05]  /*ec80*/  @!P5 BRA `(.L_x_5730) ;  /* 0x000000200000d947 */ /* 0x000fea0003800000 */
[----:B------:R4:W-:Y:S04]  /*ec90*/  RED.E.ADD.F32.FTZ.RN.STRONG.GPU [R18.64+-0x1600], R152 ;  /* 0xffea00981200798e */ /* 0x0009e8000c10e7aa */
[----:B----4-:R4:W-:Y:S02]  /*eca0*/  RED.E.ADD.F32.FTZ.RN.STRONG.GPU [R20.64+-0x1600], R67 ;  /* 0xffea00431400798e */ /* 0x0109e4000c10e7aa */
.L_x_5730:
[----:B------:R-:W-:Y:S05]  /*ecb0*/  BSYNC B0 ;  /* 0x0000000000007941 */ /* 0x000fea0003800000 */
.L_x_5729:
        /* <DEDUP_REMOVED lines=12> */
.L_x_5732:
[----:B0-----:R-:W-:Y:S05]  /*ed80*/  BSYNC B0 ;  /* 0x0000000000007941 */ /* 0x001fea0003800000 */
.L_x_5731:
[----:B------:R-:W0:Y:S01]  /*ed90*/  LDS R69, [R69.X4+0x4e00] ;  /* 0x004e000045457984 */ /* 0x000e220000004800 */
[----:B------:R-:W-:Y:S01]  /*eda0*/  BSSY B0, `(.L_x_5733) ;  /* 0x0000004000007945 */ /* 0x000fe20003800000 */
[----:B------:R-:W-:Y:S05]  /*edb0*/  @!P0 BRA `(.L_x_5734) ;  /* 0x0000002000008947 */ /* 0x000fea0003800000 */
[----:B------:R4:W-:Y:S04]  /*edc0*/  RED.E.ADD.F32.FTZ.RN.STRONG.GPU [R18.64+-0x1400], R161 ;  /* 0xffec00a11200798e */ /* 0x0009e8000c10e7aa */
[----:B0-----:R4:W-:Y:S02]  /*edd0*/  RED.E.ADD.F32.FTZ.RN.STRONG.GPU [R20.64+-0x1400], R69 ;  /* 0xffec00451400798e */ /* 0x0019e4000c10e7aa */
.L_x_5734:
[----:B------:R-:W-:Y:S05]  /*ede0*/  BSYNC B0 ;  /* 0x0000000000007941 */ /* 0x000fea0003800000 */
.L_x_5733:
[----:B--2---:R2:W4:Y:S01]  /*edf0*/  LDS R23, [R70.X4+0x4f00] ;  /* 0x004f000046177984 */ /* 0x0045220000004800 */
[----:B------:R-:W-:Y:S01]  /*ee00*/  BSSY B0, `(.L_x_5735) ;  /* 0x0000004000007945 */ /* 0x000fe20003800000 */
[----:B------:R-:W-:Y:S05]  /*ee10*/  @!P1 BRA `(.L_x_5736) ;  /* 0x0000002000009947 */ /* 0x000fea0003800000 */
[----:B------:R2:W-:Y:S04]  /*ee20*/  RED.E.ADD.F32.FTZ.RN.STRONG.GPU [R18.64+-0x1300], R162 ;  /* 0xffed00a21200798e */ /* 0x0005e8000c10e7aa */
[----:B----4-:R2:W-:Y:S02]  /*ee30*/  RED.E.ADD.F32.FTZ.RN.STRONG.GPU [R20.64+-0x1300], R23 ;  /* 0xffed00171400798e */ /* 0x0105e4000c10e7aa */
.L_x_5736:
[----:B------:R-:W-:Y:S05]  /*ee40*/  BSYNC B0 ;  /* 0x0000000000007941 */ /* 0x000fea0003800000 */
.L_x_5735:
[----:B------:R-:W2:Y:S01]  /*ee50*/  LDS R71, [R71.X4+0x5000] ;  /* 0x0050000047477984 */ /* 0x000ea20000004800 */
[----:B------:R-:W-:Y:S01]  /*ee60*/  BSSY B0, `(.L_x_5737) ;  /* 0x0000004000007945 */ /* 0x000fe20003800000 */
[----:B------:R-:W-:Y:S05]  /*ee70*/  @!P2 BRA `(.L_x_5738) ;  /* 0x000000200000a947 */ /* 0x000fea0003800000 */
[----:B------:R4:W-:Y:S04]  /*ee80*/  RED.E.ADD.F32.FTZ.RN.STRONG.GPU [R18.64+-0x1200], R163 ;  /* 0xffee00a31200798e */ /* 0x0009e8000c10e7aa */
[----:B--2---:R4:W-:Y:S02]  /*ee90*/  RED.E.ADD.F32.FTZ.RN.STRONG.GPU [R20.64+-0x1200], R71 ;  /* 0xffee00471400798e */ /* 0x0049e4000c10e7aa */
.L_x_5738:
[----:B------:R-:W-:Y:S05]  /*eea0*/  BSYNC B0 ;  /* 0x0000000000007941 */ /* 0x000fea0003800000 */
.L_x_5737:
[----:B--2-4-:R2:W4:Y:S01]  /*eeb0*/  LDS R23, [R110.X4+0x5100] ;  /* 0x005100006e177984 */ /* 0x0145220000004800 */
[----:B------:R-:W-:Y:S01]  /*eec0*/  BSSY B0, `(.L_x_5739) ;  /* 0x0000004000007945 */ /* 0x000fe20003800000 */
[----:B------:R-:W-:Y:S05]  /*eed0*/  @!P3 BRA `(.L_x_5740) ;  /* 0x000000200000b947 */ /* 0x000fea0003800000 */
[----:B------:R2:W-:Y:S04]  /*eee0*/  RED.E.ADD.F32.FTZ.RN.STRONG.GPU [R18.64+-0x1100], R164 ;  /* 0xffef00a41200798e */ /* 0x0005e8000c10e7aa */
[----:B----4-:R2:W-:Y:S02]  /*eef0*/  RED.E.ADD.F32.FTZ.RN.STRONG.GPU [R20.64+-0x1100], R23 ;  /* 0xffef00171400798e */ /* 0x0105e4000c10e7aa */
.L_x_5740:
[----:B------:R-:W-:Y:S05]  /*ef00*/  BSYNC B0 ;  /* 0x0000000000007941 */ /* 0x000fea0003800000 */
.L_x_5739:
[----:B------:R-:W2:Y:S01]  /*ef10*/  LDS R111, [R111.X4+0x5200] ;  /* 0x005200006f6f7984 */ /* 0x000ea20000004800 */
[----:B------:R-:W-:Y:S01]  /*ef20*/  BSSY B0, `(.L_x_5741) ;  /* 0x0000004000007945 */ /* 0x000fe20003800000 */
[----:B------:R-:W-:Y:S05]  /*ef30*/  @!P4 BRA `(.L_x_5742) ;  /* 0x000000200000c947 */ /* 0x000fea0003800000 */
[----:B------:R4:W-:Y:S04]  /*ef40*/  RED.E.ADD.F32.FTZ.RN.STRONG.GPU [R18.64+-0x1000], R165 ;  /* 0xfff000a51200798e */ /* 0x0009e8000c10e7aa */
[----:B--2---:R4:W-:Y:S02]  /*ef50*/  RED.E.ADD.F32.FTZ.RN.STRONG.GPU [R20.64+-0x1000], R111 ;  /* 0xfff0006f1400798e */ /* 0x0049e4000c10e7aa */
.L_x_5742:
[----:B------:R-:W-:Y:S05]  /*ef60*/  BSYNC B0 ;  /* 0x0000000000007941 */ /* 0x000fea0003800000 */
.L_x_5741:
[----:B--2-4-:R2:W4:Y:S01]  /*ef70*/  LDS R23, [R120.X4+0x5300] ;  /* 0x0053000078177984 */ /* 0x0145220000004800 */
[----:B------:R-:W-:Y:S01]  /*ef80*/  BSSY B0, `(.L_x_5743) ;  /* 0x0000004000007945 */ /* 0x000fe20003800000 */
[----:B------:R-:W-:Y:S05]  /*ef90*/  @!P5 BRA `(.L_x_5744) ;  /* 0x000000200000d947 */ /* 0x000fea0003800000 */
[----:B------:R2:W-:Y:S04]  /*efa0*/  RED.E.ADD.F32.FTZ.RN.STRONG.GPU [R18.64+-0xf00], R166 ;  /* 0xfff100a61200798e */ /* 0x0005e8000c10e7aa */
[----:B----4-:R2:W-:Y:S02]  /*efb0*/  RED.E.ADD.F32.FTZ.RN.STRONG.GPU [R20.64+-0xf00], R23 ;  /* 0xfff100171400798e */ /* 0x0105e4000c10e7aa */
.L_x_5744:
[----:B------:R-:W-:Y:S05]  /*efc0*/  BSYNC B0 ;  /* 0x0000000000007941 */ /* 0x000fea0003800000 */
.L_x_5743:
        /* <DEDUP_REMOVED lines=12> */
.L_x_5746:
[----:B------:R-:W-:Y:S05]  /*f090*/  BSYNC B0 ;  /* 0x0000000000007941 */ /* 0x000fea0003800000 */
.L_x_5745:
[----:B--2-4-:R2:W4:Y:S01]  /*f0a0*/  LDS R23, [R130.X4+0x5500] ;  /* 0x0055000082177984 */ /* 0x0145220000004800 */
[----:B------:R-:W-:Y:S01]  /*f0b0*/  BSSY B0, `(.L_x_5747) ;  /* 0x0000004000007945 */ /* 0x000fe20003800000 */
[----:B------:R-:W-:Y:S05]  /*f0c0*/  @!P0 BRA `(.L_x_5748) ;  /* 0x0000002000008947 */ /* 0x000fea0003800000 */
[----:B------:R2:W-:Y:S04]  /*f0d0*/  RED.E.ADD.F32.FTZ.RN.STRONG.GPU [R18.64+-0xd00], R168 ;  /* 0xfff300a81200798e */ /* 0x0005e8000c10e7aa */
[----:B----4-:R2:W-:Y:S02]  /*f0e0*/  RED.E.ADD.F32.FTZ.RN.STRONG.GPU [R20.64+-0xd00], R23 ;  /* 0xfff300171400798e */ /* 0x0105e4000c10e7aa */
.L_x_5748:
[----:B------:R-:W-:Y:S05]  /*f0f0*/  BSYNC B0 ;  /* 0x0000000000007941 */ /* 0x000fea0003800000 */
.L_x_5747:
[----:B------:R-:W2:Y:S01]  /*f100*/  LDS R131, [R131.X4+0x5600] ;  /* 0x0056000083837984 */ /* 0x000ea20000004800 */
[----:B------:R-:W-:Y:S01]  /*f110*/  BSSY B0, `(.L_x_5749) ;  /* 0x0000004000007945 */ /* 0x000fe20003800000 */
[----:B------:R-:W-:Y:S05]  /*f120*/  @!P1 BRA `(.L_x_5750) ;  /* 0x0000002000009947 */ /* 0x000fea0003800000 */
[----:B------:R4:W-:Y:S04]  /*f130*/  RED.E.ADD.F32.FTZ.RN.STRONG.GPU [R18.64+-0xc00], R169 ;  /* 0xfff400a91200798e */ /* 0x0009e8000c10e7aa */
[----:B--2---:R4:W-:Y:S02]  /*f140*/  RED.E.ADD.F32.FTZ.RN.STRONG.GPU [R20.64+-0xc00], R131 ;  /* 0xfff400831400798e */ /* 0x0049e4000c10e7aa */
.L_x_5750:
[----:B------:R-:W-:Y:S05]  /*f150*/  BSYNC B0 ;  /* 0x0000000000007941 */ /* 0x000fea0003800000 */
.L_x_5749:
[----:B--2-4-:R2:W4:Y:S01]  /*f160*/  LDS R23, [R132.X4+0x5700] ;  /* 0x0057000084177984 */ /* 0x0145220000004800 */
[----:B------:R-:W-:Y:S01]  /*f170*/  BSSY B0, `(.L_x_5751) ;  /* 0x0000004000007945 */ /* 0x000fe20003800000 */
[----:B------:R-:W-:Y:S05]  /*f180*/  @!P2 BRA `(.L_x_5752) ;  /* 0x000000200000a947 */ /* 0x000fea0003800000 */
[----:B------:R2:W-:Y:S04]  /*f190*/  RED.E.ADD.F32.FTZ.RN.STRONG.GPU [R18.64+-0xb00], R170 ;  /* 0xfff500aa1200798e */ /* 0x0005e8000c10e7aa */
[----:B----4-:R2:W-:Y:S02]  /*f1a0*/  RED.E.ADD.F32.FTZ.RN.STRONG.GPU [R20.64+-0xb00], R23 ;  /* 0xfff500171400798e */ /* 0x0105e4000c10e7aa */
.L_x_5752:
[----:B------:R-:W-:Y:S05]  /*f1b0*/  BSYNC B0 ;  /* 0x0000000000007941 */ /* 0x000fea0003800000 */
.L_x_5751:
[----:B------:R-:W2:Y:S01]  /*f1c0*/  LDS R133, [R133.X4+0x5800] ;  /* 0x0058000085857984 */ /* 0x000ea20000004800 */
[----:B------:R-:W-:Y:S01]  /*f1d0*/  BSSY B0, `(.L_x_5753) ;  /* 0x0000004000007945 */ /* 0x000fe20003800000 */
[----:B------:R-:W-:Y:S05]  /*f1e0*/  @!P3 BRA `(.L_x_5754) ;  /* 0x000000200000b947 */ /* 0x000fea0003800000 */
[----:B------:R4:W-:Y:S04]  /*f1f0*/  RED.E.ADD.F32.FTZ.RN.STRONG.GPU [R18.64+-0xa00], R171 ;  /* 0xfff600ab1200798e */ /* 0x0009e8000c10e7aa */
[----:B--2---:R4:W-:Y:S02]  /*f200*/  RED.E.ADD.F32.FTZ.RN.STRONG.GPU [R20.64+-0xa00], R133 ;  /* 0xfff600851400798e */ /* 0x0049e4000c10e7aa */
.L_x_5754:
[----:B------:R-:W-:Y:S05]  /*f210*/  BSYNC B0 ;  /* 0x0000000000007941 */ /* 0x000fea0003800000 */
.L_x_5753:
[----:B--2-4-:R2:W4:Y:S01]  /*f220*/  LDS R23, [R134.X4+0x5900] ;  /* 0x0059000086177984 */ /* 0x0145220000004800 */
[----:B------:R-:W-:Y:S01]  /*f230*/  BSSY B0, `(.L_x_5755) ;  /* 0x0000004000007945 */ /* 0x000fe20003800000 */
[----:B------:R-:W-:Y:S05]  /*f240*/  @!P4 BRA `(.L_x_5756) ;  /* 0x000000200000c947 */ /* 0x000fea0003800000 */
[----:B------:R2:W-:Y:S04]  /*f250*/  RED.E.ADD.F32.FTZ.RN.STRONG.GPU [R18.64+-0x900], R172 ;  /* 0xfff700ac1200798e */ /* 0x0005e8000c10e7aa */
[----:B----4-:R2:W-:Y:S02]  /*f260*/  RED.E.ADD.F32.FTZ.RN.STRONG.GPU [R20.64+-0x900], R23 ;  /* 0xfff700171400798e */ /* 0x0105e4000c10e7aa */
.L_x_5756:
[----:B------:R-:W-:Y:S05]  /*f270*/  BSYNC B0 ;  /* 0x0000000000007941 */ /* 0x000fea0003800000 */
.L_x_5755:
[----:B------:R-:W2:Y:S01]  /*f280*/  LDS R135, [R135.X4+0x5a00] ;  /* 0x005a000087877984 */ /* 0x000ea20000004800 */
[----:B------:R-:W-:Y:S01]  /*f290*/  BSSY B0, `(.L_x_5757) ;  /* 0x0000004000007945 */ /* 0x000fe20003800000 */
[----:B------:R-:W-:Y:S05]  /*f2a0*/  @!P5 BRA `(.L_x_5758) ;  /* 0x000000200000d947 */ /* 0x000fea0003800000 */
[----:B------:R4:W-:Y:S04]  /*f2b0*/  RED.E.ADD.F32.FTZ.RN.STRONG.GPU [R18.64+-0x800], R173 ;  /* 0xfff800ad1200798e */ /* 0x0009e8000c10e7aa */
[----:B--2---:R4:W-:Y:S02]  /*f2c0*/  RED.E.ADD.F32.FTZ.RN.STRONG.GPU [R20.64+-0x800], R135 ;  /* 0xfff800871400798e */ /* 0x0049e4000c10e7aa */
.L_x_5758:
[----:B------:R-:W-:Y:S05]  /*f2d0*/  BSYNC B0 ;  /* 0x0000000000007941 */ /* 0x000fea0003800000 */
.L_x_5757:
        /* <DEDUP_REMOVED lines=12> */
.L_x_5760:
[----:B--2---:R-:W-:Y:S05]  /*f3a0*/  BSYNC B0 ;  /* 0x0000000000007941 */ /* 0x004fea0003800000 */
.L_x_5759:
[----:B------:R-:W2:Y:S01]  /*f3b0*/  LDS R137, [R137.X4+0x5c00] ;  /* 0x005c000089897984 */ /* 0x000ea20000004800 */
[----:B------:R-:W-:Y:S01]  /*f3c0*/  BSSY B0, `(.L_x_5761) ;  /* 0x0000004000007945 */ /* 0x000fe20003800000 */
[----:B------:R-:W-:Y:S05]  /*f3d0*/  @!P0 BRA `(.L_x_5762) ;  /* 0x0000002000008947 */ /* 0x000fea0003800000 */
[----:B------:R4:W-:Y:S04]  /*f3e0*/  RED.E.ADD.F32.FTZ.RN.STRONG.GPU [R18.64+-0x600], R175 ;  /* 0xfffa00af1200798e */ /* 0x0009e8000c10e7aa */
[----:B--2---:R4:W-:Y:S02]  /*f3f0*/  RED.E.ADD.F32.FTZ.RN.STRONG.GPU [R20.64+-0x600], R137 ;  /* 0xfffa00891400798e */ /* 0x0049e4000c10e7aa */
.L_x_5762:
[----:B------:R-:W-:Y:S05]  /*f400*/  BSYNC B0 ;  /* 0x0000000000007941 */ /* 0x000fea0003800000 */
.L_x_5761:
[----:B----4-:R4:W3:Y:S01]  /*f410*/  LDS R23, [R138.X4+0x5d00] ;  /* 0x005d00008a177984 */ /* 0x0108e20000004800 */
[----:B------:R-:W-:Y:S01]  /*f420*/  BSSY B0, `(.L_x_5763) ;  /* 0x0000004000007945 */ /* 0x000fe20003800000 */
[----:B------:R-:W-:Y:S05]  /*f430*/  @!P1 BRA `(.L_x_5764) ;  /* 0x0000002000009947 */ /* 0x000fea0003800000 */
[----:B------:R4:W-:Y:S04]  /*f440*/  RED.E.ADD.F32.FTZ.RN.STRONG.GPU [R18.64+-0x500], R176 ;  /* 0xfffb00b01200798e */ /* 0x0009e8000c10e7aa */
[----:B---3--:R4:W-:Y:S02]  /*f450*/  RED.E.ADD.F32.FTZ.RN.STRONG.GPU [R20.64+-0x500], R23 ;  /* 0xfffb00171400798e */ /* 0x0089e4000c10e7aa */
.L_x_5764:
[----:B------:R-:W-:Y:S05]  /*f460*/  BSYNC B0 ;  /* 0x0000000000007941 */ /* 0x000fea0003800000 */
.L_x_5763:
[----:B------:R-:W4:Y:S01]  /*f470*/  LDS R139, [R139.X4+0x5e00] ;  /* 0x005e00008b8b7984 */ /* 0x000f220000004800 */
[----:B------:R-:W-:Y:S01]  /*f480*/  BSSY B0, `(.L_x_5765) ;  /* 0x0000004000007945 */ /* 0x000fe20003800000 */
[----:B------:R-:W-:Y:S05]  /*f490*/  @!P2 BRA `(.L_x_5766) ;  /* 0x000000200000a947 */ /* 0x000fea0003800000 */
[----:B------:R4:W-:Y:S04]  /*f4a0*/  RED.E.ADD.F32.FTZ.RN.STRONG.GPU [R18.64+-0x400], R177 ;  /* 0xfffc00b11200798e */ /* 0x0009e8000c10e7aa */
[----:B----4-:R4:W-:Y:S02]  /*f4b0*/  RED.E.ADD.F32.FTZ.RN.STRONG.GPU [R20.64+-0x400], R139 ;  /* 0xfffc008b1400798e */ /* 0x0109e4000c10e7aa */
.L_x_5766:
[----:B------:R-:W-:Y:S05]  /*f4c0*/  BSYNC B0 ;  /* 0x0000000000007941 */ /* 0x000fea0003800000 */
.L_x_5765:
[----:B---34-:R3:W4:Y:S01]  /*f4d0*/  LDS R23, [R140.X4+0x5f00] ;  /* 0x005f00008c177984 */ /* 0x0187220000004800 */
[----:B------:R-:W-:Y:S01]  /*f4e0*/  BSSY B0, `(.L_x_5767) ;  /* 0x0000004000007945 */ /* 0x000fe20003800000 */
[----:B------:R-:W-:Y:S05]  /*f4f0*/  @!P3 BRA `(.L_x_5768) ;  /* 0x000000200000b947 */ /* 0x000fea0003800000 */
[----:B------:R3:W-:Y:S04]  /*f500*/  RED.E.ADD.F32.FTZ.RN.STRONG.GPU [R18.64+-0x300], R178 ;  /* 0xfffd00b21200798e */ /* 0x0007e8000c10e7aa */
[----:B----4-:R3:W-:Y:S02]  /*f510*/  RED.E.ADD.F32.FTZ.RN.STRONG.GPU [R20.64+-0x300], R23 ;  /* 0xfffd00171400798e */ /* 0x0107e4000c10e7aa */
.L_x_5768:
[----:B------:R-:W-:Y:S05]  /*f520*/  BSYNC B0 ;  /* 0x0000000000007941 */ /* 0x000fea0003800000 */
.L_x_5767:
[----:B------:R-:W3:Y:S01]  /*f530*/  LDS R141, [R141.X4+0x6000] ;  /* 0x006000008d8d7984 */ /* 0x000ee20000004800 */
[----:B------:R-:W-:Y:S01]  /*f540*/  BSSY B0, `(.L_x_5769) ;  /* 0x0000004000007945 */ /* 0x000fe20003800000 */
[----:B------:R-:W-:Y:S05]  /*f550*/  @!P4 BRA `(.L_x_5770) ;  /* 0x000000200000c947 */ /* 0x000fea0003800000 */
[----:B------:R4:W-:Y:S04]  /*f560*/  RED.E.ADD.F32.FTZ.RN.STRONG.GPU [R18.64+-0x200], R179 ;  /* 0xfffe00b31200798e */ /* 0x0009e8000c10e7aa */
[----:B---3--:R4:W-:Y:S02]  /*f570*/  RED.E.ADD.F32.FTZ.RN.STRONG.GPU [R20.64+-0x200], R141 ;  /* 0xfffe008d1400798e */ /* 0x0089e4000c10e7aa */
.L_x_5770:
[----:B------:R-:W-:Y:S05]  /*f580*/  BSYNC B0 ;  /* 0x0000000000007941 */ /* 0x000fea0003800000 */
.L_x_5769:
[----:B---34-:R3:W4:Y:S01]  /*f590*/  LDS R23, [R142.X4+0x6100] ;  /* 0x006100008e177984 */ /* 0x0187220000004800 */
[----:B------:R-:W-:Y:S01]  /*f5a0*/  BSSY B0, `(.L_x_5771) ;  /* 0x0000004000007945 */ /* 0x000fe20003800000 */
[----:B------:R-:W-:Y:S05]  /*f5b0*/  @!P5 BRA `(.L_x_5772) ;  /* 0x000000200000d947 */ /* 0x000fea0003800000 */
[----:B------:R3:W-:Y:S04]  /*f5c0*/  RED.E.ADD.F32.FTZ.RN.STRONG.GPU [R18.64+-0x100], R180 ;  /* 0xffff00b41200798e */ /* 0x0007e8000c10e7aa */
[----:B----4-:R3:W-:Y:S02]  /*f5d0*/  RED.E.ADD.F32.FTZ.RN.STRONG.GPU [R20.64+-0x100], R23 ;  /* 0xffff00171400798e */ /* 0x0107e4000c10e7aa */
.L_x_5772:
[----:B------:R-:W-:Y:S05]  /*f5e0*/  BSYNC B0 ;  /* 0x0000000000007941 */ /* 0x000fea0003800000 */
.L_x_5771:
        /* <DEDUP_REMOVED lines=16> */
[----:B---3--:R-:W-:Y:S02]  /*f6f0*/  @!P0 FADD.FTZ R10, R10, R19 ;  /* 0x000000130a0a8221 */ /* 0x008fe40000010000 */
[----:B------:R-:W-:Y:S02]  /*f700*/  FFMA.FTZ R182, R31, R182, R187 ;  /* 0x000000b61fb67223 */ /* 0x000fe400000100bb */
[----:B-----5:R-:W-:Y:S01]  /*f710*/  @!P0 FADD.FTZ R9, R9, R18 ;  /* 0x0000001209098221 */ /* 0x020fe20000010000 */
[----:B------:R-:W3:Y:S01]  /*f720*/  SHFL.DOWN PT, R19, R10, 0x2, 0x1f ;  /* 0x08401f000a137f89 */ /* 0x000ee200000e0000 */
        /* <DEDUP_REMOVED lines=14> */
[----:B------:R-:W-:Y:S02]  /*f810*/  FADD.FTZ R59, R28, R59 ;  /* 0x0000003b1c3b7221 */ /* 0x000fe40000010000 */
[----:B-----5:R-:W-:Y:S01]  /*f820*/  @!P0 FADD.FTZ R9, R9, R18 ;  /* 0x0000001209098221 */ /* 0x020fe20000010000 */
[----:B------:R-:W3:Y:S01]  /*f830*/  SHFL.DOWN PT, R19, R10, 0x4, 0x1f ;  /* 0x08801f000a137f89 */ /* 0x000ee200000e0000 */
[----:B------:R-:W-:Y:S01]  /*f840*/  ISETP.GT.AND P0, PT, R127, 0x1b, PT ;  /* 0x0000001b7f00780c */ /* 0x000fe20003f04270 */
[----:B------:R-:W-:-:S02]  /*f850*/  FADD.FTZ R58, R33, R58 ;  /* 0x0000003a213a7221 */ /* 0x000fc40000010000 */
[----:B------:R-:W5:Y:S01]  /*f860*/  SHFL.DOWN PT, R18, R9, 0x4, 0x1f ;  /* 0x08801f0009127f89 */ /* 0x000f6200000e0000 */
[----:B------:R-:W-:Y:S02]  /*f870*/  FFMA.FTZ R224, R102, R157, R224 ;  /* 0x0000009d66e07223 */ /* 0x000fe400000100e0 */
[----:B------:R-:W-:Y:S02]  /*f880*/  FFMA.FTZ R225, R103, R6, R225 ;  /* 0x0000000667e17223 */ /* 0x000fe400000100e1 */
[----:B------:R-:W-:Y:S02]  /*f890*/  FADD.FTZ R57, R182, R57 ;  /* 0x00000039b6397221 */ /* 0x000fe40000010000 */
[----:B------:R-:W-:Y:S02]  /*f8a0*/  FFMA.FTZ R226, R104, R7, R226 ;  /* 0x0000000768e27223 */ /* 0x000fe400000100e2 */
[----:B------:R-:W-:Y:S02]  /*f8b0*/  FADD.FTZ R56, R183, R56 ;  /* 0x00000038b7387221 */ /* 0x000fe40000010000 */
[----:B------:R-:W-:-:S02]  /*f8c0*/  FADD.FTZ R55, R0, R55 ;  /* 0x0000003700377221 */ /* 0x000fc40000010000 */
[----:B---3--:R-:W-:Y:S02]  /*f8d0*/  @!P0 FADD.FTZ R10, R10, R19 ;  /* 0x000000130a0a8221 */ /* 0x008fe40000010000 */
[----:B-----5:R-:W-:-:S03]  /*f8e0*/  @!P0 FADD.FTZ R9, R9, R18 ;  /* 0x0000001209098221 */ /* 0x020fc60000010000 */
[----:B------:R-:W3:Y:S01]  /*f8f0*/  SHFL.DOWN PT, R19, R10, 0x8, 0x1f ;  /* 0x09001f000a137f89 */ /* 0x000ee200000e0000 */
[----:B------:R-:W-:-:S03]  /*f900*/  ISETP.GT.AND P0, PT, R127, 0x17, PT ;  /* 0x000000177f00780c */ /* 0x000fc60003f04270 */
[----:B------:R-:W5:Y:S10]  /*f910*/  SHFL.DOWN PT, R18, R9, 0x8, 0x1f ;  /* 0x09001f0009127f89 */ /* 0x000f7400000e0000 */
[----:B---3--:R-:W-:-:S02]  /*f920*/  @!P0 FADD.FTZ R10, R10, R19 ;  /* 0x000000130a0a8221 */ /* 0x008fc40000010000 */
[----:B-----5:R-:W-:-:S03]  /*f930*/  @!P0 FADD.FTZ R9, R9, R18 ;  /* 0x0000001209098221 */ /* 0x020fc60000010000 */
[----:B------:R-:W3:Y:S01]  /*f940*/  SHFL.DOWN PT, R19, R10, 0x10, 0x1f ;  /* 0x0a001f000a137f89 */ /* 0x000ee200000e0000 */
[----:B------:R-:W-:-:S03]  /*f950*/  ISETP.GT.AND P0, PT, R127, 0xf, PT ;  /* 0x0000000f7f00780c */ /* 0x000fc60003f04270 */
[----:B------:R-:W5:Y:S10]  /*f960*/  SHFL.DOWN PT, R18, R9, 0x10, 0x1f ;  /* 0x0a001f0009127f89 */ /* 0x000f7400000e0000 */
[----:B---3--:R-:W-:-:S02]  /*f970*/  @!P0 FADD.FTZ R10, R10, R19 ;  /* 0x000000130a0a8221 */ /* 0x008fc40000010000 */
        /* <DEDUP_REMOVED lines=11> */
[----:B------:R-:W3:Y:S02]  /*fa30*/  @P0 LDS.64 R6, [UR32+0x8d60] ;  /* 0x008d6020ff060984 */ /* 0x000ee40008000a00 */
[----:B---3-5:R-:W-:Y:S02]  /*fa40*/  FADD.FTZ R3, R3, R5 ;  /* 0x0000000503037221 */ /* 0x028fe40000010000 */
[----:B------:R-:W-:Y:S02]  /*fa50*/  FADD.FTZ R2, R2, R4 ;  /* 0x0000000402027221 */ /* 0x000fe40000010000 */
[----:B------:R-:W-:Y:S02]  /*fa60*/  @P0 FADD.FTZ R3, R3, R7 ;  /* 0x0000000703030221 */ /* 0x000fe40000010000 */
[----:B------:R-:W-:-:S05]  /*fa70*/  @P0 FADD.FTZ R2, R2, R6 ;  /* 0x0000000602020221 */ /* 0x000fca0000010000 */
[----:B------:R3:W-:Y:S02]  /*fa80*/  STS.64 [UR32+0x8d60], R2 ;  /* 0x008d6002ff007988 */ /* 0x0007e40008000a20 */
.L_x_5774:
[----:B------:R-:W-:Y:S05]  /*fa90*/  BSYNC B0 ;  /* 0x0000000000007941 */ /* 0x000fea0003800000 */
.L_x_5773:
        /* <DEDUP_REMOVED lines=8> */
.L_x_5674:
        /* <DEDUP_REMOVED lines=31> */
[----:B--2---:R-:W-:-:S03]  /*fd10*/  PRMT R2, R87, 0x7632, R2 ;  /* 0x0000763257027816 */ /* 0x004fc60000000002 */
[----:B------:R0:W-:Y:S01]  /*fd20*/  STS.U16 [R125+0xe], R0 ;  /* 0x00000e007d007388 */ /* 0x0001e20000000400 */
[----:B---3--:R-:W-:-:S03]  /*fd30*/  PRMT R3, R85, 0x7632, R3 ;  /* 0x0000763255037816 */ /* 0x008fc60000000003 */
        /* <DEDUP_REMOVED lines=48> */
.L_x_5777:
[----:B-1----:R-:W-:Y:S05]  /*10040*/  BSYNC B0 ;  /* 0x0000000000007941 */ /* 0x002fea0003800000 */
.L_x_5776:
        /* <DEDUP_REMOVED lines=63> */
[-C--:B------:R-:W-:Y:S02]  /*10440*/  LEA.HI.SX32 R4, R0, R41.reuse, 0x1b ;  /* 0x0000002900047211 */ /* 0x080fe400078fdaff */
[C---:B------:R-:W-:Y:S02]  /*10450*/  IADD3 R6, R41.reuse, 0x2, RZ ;  /* 0x0000000229067810 */ /* 0x040fe40007ffe0ff */
[C---:B------:R-:W-:Y:S02]  /*10460*/  IADD3 R7, R41.reuse, 0x3, RZ ;  /* 0x0000000329077810 */ /* 0x040fe40007ffe0ff */
[C---:B------:R-:W-:Y:S02]  /*10470*/  IADD3 R8, R41.reuse, 0x4, RZ ;  /* 0x0000000429087810 */ /* 0x040fe40007ffe0ff */
[----:B0-----:R-:W-:Y:S02]  /*10480*/  IADD3 R9, R41, 0x5, RZ ;  /* 0x0000000529097810 */ /* 0x001fe40007ffe0ff */
[----:B------:R-:W-:-:S02]  /*10490*/  LEA.HI.SX32 R6, R6, R41, 0x1b ;  /* 0x0000002906067211 */ /* 0x000fc400078fdaff */
[----:B------:R-:W-:Y:S02]  /*104a0*/  IADD3 R10, R41, 0x6, RZ ;  /* 0x00000006290a7810 */ /* 0x000fe40007ffe0ff */
[----:B------:R-:W-:Y:S02]  /*104b0*/  LEA.HI.SX32 R7, R7, R41, 0x1b ;  /* 0x0000002907077211 */ /* 0x000fe400078fdaff */
[C---:B-1----:R-:W-:Y:S02]  /*104c0*/  IADD3 R11, R41.reuse, 0x7, RZ ;  /* 0x00000007290b7810 */ /* 0x042fe40007ffe0ff */
[----:B---3--:R-:W-:Y:S02]  /*104d0*/  F2FP.BF16.PACK_AB R2, R74, R73 ;  /* 0x000000494a02723e */ /* 0x008fe400000010ff */
[----:B------:R-:W-:Y:S02]  /*104e0*/  IADD3 R12, R41, 0x8, RZ ;  /* 0x00000008290c7810 */ /* 0x000fe40007ffe0ff */
[----:B------:R-:W-:-:S02]  /*104f0*/  LEA.HI.SX32 R8, R8, R41, 0x1b ;  /* 0x0000002908087211 */ /* 0x000fc400078fdaff */
[----:B------:R-:W-:Y:S02]  /*10500*/  LEA.HI.SX32 R9, R9, R41, 0x1b ;  /* 0x0000002909097211 */ /* 0x000fe400078fdaff */
[----:B------:R-:W-:Y:S02]  /*10510*/  F2FP.BF16.PACK_AB R3, R72, R59 ;  /* 0x0000003b4803723e */ /* 0x000fe400000010ff */
[----:B------:R-:W-:Y:S02]  /*10520*/  SHF.L.U32 R6, R6, 0x1, RZ ;  /* 0x0000000106067819 */ /* 0x000fe400000006ff */
[----:B------:R-:W-:Y:S02]  /*10530*/  IADD3 R13, R41, 0x9, RZ ;  /* 0x00000009290d7810 */ /* 0x000fe40007ffe0ff */
[----:B------:R-:W-:Y:S02]  /*10540*/  LEA.HI.SX32 R10, R10, R41, 0x1b ;  /* 0x000000290a0a7211 */ /* 0x000fe400078fdaff */
[----:B------:R-:W-:-:S02]  /*10550*/  SHF.L.U32 R7, R7, 0x1, RZ ;  /* 0x0000000107077819 */ /* 0x000fc400000006ff */
[----:B------:R-:W-:Y:S02]  /*10560*/  IADD3 R14, R41, 0xa, RZ ;  /* 0x0000000a290e7810 */ /* 0x000fe40007ffe0ff */
[-C--:B------:R-:W-:Y:S02]  /*10570*/  LEA.HI.SX32 R11, R11, R41.reuse, 0x1b ;  /* 0x000000290b0b7211 */ /* 0x080fe400078fdaff */
[C---:B------:R-:W-:Y:S02]  /*10580*/  PRMT R27, R2.reuse, 0x7610, R27 ;  /* 0x00007610021b7816 */ /* 0x040fe4000000001b */
[----:B------:R-:W-:Y:S02]  /*10590*/  PRMT R29, R2, 0x7632, R29 ;  /* 0x00007632021d7816 */ /* 0x000fe4000000001d */
[----:B------:R-:W-:Y:S02]  /*105a0*/  IADD3 R15, R41, 0xb, RZ ;  /* 0x0000000b290f7810 */ /* 0x000fe40007ffe0ff */
[----:B------:R-:W-:-:S02]  /*105b0*/  LEA.HI.SX32 R12, R12, R41, 0x1b ;  /* 0x000000290c0c7211 */ /* 0x000fc400078fdaff */
[----:B------:R-:W-:Y:S02]  /*105c0*/  SHF.L.U32 R8, R8, 0x1, RZ ;  /* 0x0000000108087819 */ /* 0x000fe400000006ff */
[----:B------:R-:W-:Y:S02]  /*105d0*/  F2FP.BF16.PACK_AB R2, R78, R77 ;  /* 0x0000004d4e02723e */ /* 0x000fe400000010ff */
[----:B------:R-:W-:Y:S02]  /*105e0*/  IADD3 R16, R41, 0xc, RZ ;  /* 0x0000000c29107810 */ /* 0x000fe40007ffe0ff */
[----:B------:R-:W-:Y:S02]  /*105f0*/  PRMT R25, R3, 0x7632, R25 ;  /* 0x0000763203197816 */ /* 0x000fe40000000019 */
[----:B------:R-:W-:Y:S02]  /*10600*/  SHF.L.U32 R9, R9, 0x1, RZ ;  /* 0x0000000109097819 */ /* 0x000fe400000006ff */
[----:B------:R-:W-:-:S02]  /*10610*/  IADD3 R17, R41, 0xd, RZ ;  /* 0x0000000d29117810 */ /* 0x000fc40007ffe0ff */
[-C--:B------:R-:W-:Y:S02]  /*10620*/  LEA.HI.SX32 R13, R13, R41.reuse, 0x1b ;  /* 0x000000290d0d7211 */ /* 0x080fe400078fdaff */
[----:B------:R-:W-:Y:S02]  /*10630*/  SHF.L.U32 R10, R10, 0x1, RZ ;  /* 0x000000010a0a7819 */ /* 0x000fe400000006ff */
[----:B------:R-:W-:Y:S02]  /*10640*/  IADD3 R18, R41, 0xe, RZ ;  /* 0x0000000e29127810 */ /* 0x000fe40007ffe0ff */
[----:B------:R-:W-:Y:S02]  /*10650*/  LEA.HI.SX32 R14, R14, R41, 0x1b ;  /* 0x000000290e0e7211 */ /* 0x000fe400078fdaff */
[----:B------:R-:W-:Y:S02]  /*10660*/  SHF.L.U32 R11, R11, 0x1, RZ ;  /* 0x000000010b0b7819 */ /* 0x000fe400000006ff */
[----:B------:R-:W-:-:S02]  /*10670*/  IADD3 R19, R41, 0xf, RZ ;  /* 0x0000000f29137810 */ /* 0x000fc40007ffe0ff */
[-C--:B------:R-:W-:Y:S02]  /*10680*/  LEA.HI.SX32 R15, R15, R41.reuse, 0x1b ;  /* 0x000000290f0f7211 */ /* 0x080fe400078fdaff */
[----:B------:R-:W-:Y:S02]  /*10690*/  SHF.L.U32 R12, R12, 0x1, RZ ;  /* 0x000000010c0c7819 */ /* 0x000fe400000006ff */
[-C--:B------:R-:W-:Y:S02]  /*106a0*/  LEA.HI.SX32 R16, R16, R41.reuse, 0x1b ;  /* 0x0000002910107211 */ /* 0x080fe400078fdaff */
[-C--:B------:R-:W-:Y:S02]  /*106b0*/  LEA.HI.SX32 R17, R17, R41.reuse, 0x1b ;  /* 0x0000002911117211 */ /* 0x080fe400078fdaff */
[----:B------:R-:W-:Y:S02]  /*106c0*/  SHF.L.U32 R13, R13, 0x1, RZ ;  /* 0x000000010d0d7819 */ /* 0x000fe400000006ff */
[----:B------:R-:W-:-:S02]  /*106d0*/  LEA.HI.SX32 R18, R18, R41, 0x1b ;  /* 0x0000002912127211 */ /* 0x000fc400078fdaff */
[----:B------:R-:W-:Y:S02]  /*106e0*/  SHF.L.U32 R14, R14, 0x1, RZ ;  /* 0x000000010e0e7819 */ /* 0x000fe400000006ff */
[----:B------:R-:W-:Y:S02]  /*106f0*/  LEA.HI.SX32 R19, R19, R41, 0x1b ;  /* 0x0000002913137211 */ /* 0x000fe400078fdaff */
[----:B------:R-:W-:Y:S02]  /*10700*/  SHF.L.U32 R15, R15, 0x1, RZ ;  /* 0x000000010f0f7819 */ /* 0x000fe400000006ff */
[----:B------:R-:W-:Y:S02]  /*10710*/  SHF.L.U32 R16, R16, 0x1, RZ ;  /* 0x0000000110107819 */ /* 0x000fe400000006ff */
[----:B------:R-:W-:Y:S02]  /*10720*/  SHF.L.U32 R17, R17, 0x1, RZ ;  /* 0x0000000111117819 */ /* 0x000fe400000006ff */
[----:B------:R-:W-:-:S02]  /*10730*/  SHF.L.U32 R18, R18, 0x1, RZ ;  /* 0x0000000112127819 */ /* 0x000fc400000006ff */
[----:B------:R-:W-:Y:S01]  /*10740*/  SHF.L.U32 R19, R19, 0x1, RZ ;  /* 0x0000000113137819 */ /* 0x000fe200000006ff */
[----:B--2---:R-:W-:-:S04]  /*10750*/  FADD.FTZ R5, R55, R5 ;  /* 0x0000000537057221 */ /* 0x004fc80000010000 */
[----:B------:R-:W-:Y:S01]  /*10760*/  FADD.FTZ R0, R5, R56 ;  /* 0x0000003805007221 */ /* 0x000fe20000010000 */
[----:B------:R-:W-:Y:S01]  /*10770*/  F2FP.BF16.PACK_AB R55, R56, R55 ;  /* 0x000000373837723e */ /* 0x000fe200000010ff */
[----:B------:R-:W-:Y:S02]  /*10780*/  BAR.SYNC.DEFER_BLOCKING 0x0 ;  /* 0x0000000000007b1d */ /* 0x000fe40000010000 */
[----:B------:R-:W-:Y:S01]  /*10790*/  FADD.FTZ R5, R0, R57 ;  /* 0x0000003900057221 */ /* 0x000fe20000010000 */
[----:B------:R-:W-:Y:S02]  /*107a0*/  F2FP.BF16.PACK_AB R57, R58, R57 ;  /* 0x000000393a39723e */ /* 0x000fe400000010ff */
[----:B------:R-:W-:Y:S01]  /*107b0*/  PRMT R21, R55, 0x7632, R21 ;  /* 0x0000763237157816 */ /* 0x000fe20000000015 */
[----:B------:R-:W-:Y:S01]  /*107c0*/  FADD.FTZ R0, R5, R58 ;  /* 0x0000003a05007221 */ /* 0x000fe20000010000 */
[----:B------:R-:W-:Y:S02]  /*107d0*/  SHF.L.U32 R5, R4, 0x1, RZ ;  /* 0x0000000104057819 */ /* 0x000fe400000006ff */
[----:B------:R-:W-:-:S02]  /*107e0*/  PRMT R23, R57, 0x7632, R23 ;  /* 0x0000763239177816 */ /* 0x000fc40000000017 */
[----:B------:R-:W-:Y:S01]  /*107f0*/  F2FP.BF16.PACK_AB R4, R76, R75 ;  /* 0x0000004b4c04723e */ /* 0x000fe200000010ff */
[----:B------:R-:W-:Y:S04]  /*10800*/  STS.U16 [R125], R55 ;  /* 0x000000377d007388 */ /* 0x000fe80000000400 */
[----:B------:R0:W-:Y:S04]  /*10810*/  STS.U16 [R5+0x2], R21 ;  /* 0x0000021505007388 */ /* 0x0001e80000000400 */
[----:B------:R1:W-:Y:S04]  /*10820*/  STS.U16 [R6+0x4], R57 ;  /* 0x0000043906007388 */ /* 0x0003e80000000400 */
[----:B------:R2:W-:Y:S01]  /*10830*/  STS.U16 [R7+0x6], R23 ;  /* 0x0000061707007388 */ /* 0x0005e20000000400 */
[----:B0-----:R-:W-:-:S03]  /*10840*/  PRMT R5, R4, 0x7632, R5 ;  /* 0x0000763204057816 */ /* 0x001fc60000000005 */
[----:B------:R0:W-:Y:S01]  /*10850*/  STS.U16 [R8+0x8], R3 ;  /* 0x0000080308007388 */ /* 0x0001e20000000400 */
[----:B-1----:R-:W-:-:S03]  /*10860*/  PRMT R6, R2, 0x7632, R6 ;  /* 0x0000763202067816 */ /* 0x002fc60000000006 */
[----:B------:R-:W-:Y:S01]  /*10870*/  STS.U16 [R9+0xa], R25 ;  /* 0x00000a1909007388 */ /* 0x000fe20000000400 */
[----:B--2---:R-:W-:Y:S02]  /*10880*/  PRMT R7, R2, 0x7610, R7 ;  /* 0x0000761002077816 */ /* 0x004fe40000000007 */
[----:B------:R-:W-:Y:S01]  /*10890*/  F2FP.BF16.PACK_AB R2, R80, R79 ;  /* 0x0000004f5002723e */ /* 0x000fe200000010ff */
[----:B------:R-:W-:Y:S01]  /*108a0*/  STS.U16 [R10+0xc], R27 ;  /* 0x00000c1b0a007388 */ /* 0x000fe20000000400 */
[----:B0-----:R-:W-:Y:S02]  /*108b0*/  F2FP.BF16.PACK_AB R3, R82, R81 ;  /* 0x000000515203723e */ /* 0x001fe400000010ff */
[C---:B------:R-:W-:Y:S01]  /*108c0*/  PRMT R8, R2.reuse, 0x7610, R8 ;  /* 0x0000761002087816 */ /* 0x040fe20000000008 */
[----:B------:R-:W-:Y:S04]  /*108d0*/  STS.U16 [R11+0xe], R29 ;  /* 0x00000e1d0b007388 */ /* 0x000fe80000000400 */
[----:B------:R0:W-:Y:S04]  /*108e0*/  STS.U16 [R12+0x10], R4 ;  /* 0x000010040c007388 */ /* 0x0001e80000000400 */
        /* <DEDUP_REMOVED lines=61> */
.L_x_5779:
[----:B-1----:R-:W-:Y:S05]  /*10cc0*/  BSYNC B0 ;  /* 0x0000000000007941 */ /* 0x002fea0003800000 */
.L_x_5778:
        /* <DEDUP_REMOVED lines=63> */
.L_x_5668:
        /* <DEDUP_REMOVED lines=32> */
.L_x_5782:
[----:B------:R-:W-:Y:S05]  /*112c0*/  BSYNC B0 ;  /* 0x0000000000007941 */ /* 0x000fea0003800000 */
.L_x_5781:
        /* <DEDUP_REMOVED lines=31> */
.L_x_5784:
[----:B------:R-:W3:Y:S02]  /*114c0*/  S2R R7, SR_TID.X ;  /* 0x0000000000077919 */ /* 0x000ee40000002100 */
.L_x_5785:
[----:B------:R-:W-:Y:S05]  /*114d0*/  BSYNC B0 ;  /* 0x0000000000007941 */ /* 0x000fea0003800000 */
.L_x_5783:
[----:B---3--:R-:W-:-:S13]  /*114e0*/  ISETP.GE.AND P0, PT, R7, c[0x0][0x16c], PT ;  /* 0x00005b0007007a0c */ /* 0x008fda0003f06270 */
[----:B------:R-:W-:Y:S05]  /*114f0*/  @P0 EXIT ;  /* 0x000000000000094d */ /* 0x000fea0003800000 */
[----:B------:R-:W-:Y:S02]  /*11500*/  ULDC.64 UR6, c[0x0][0x288] ;  /* 0x0000a20000067ab9 */ /* 0x000fe40000000a00 */
[----:B------:R-:W-:Y:S02]  /*11510*/  UIMAD UR11, UR11, UR6, URZ ;  /* 0x000000060b0b72a4 */ /* 0x000fe4000f8e023f */
[----:B0-2---:R-:W-:Y:S02]  /*11520*/  UIMAD.WIDE.U32 UR4, UR10, UR6, URZ ;  /* 0x000000060a0472a5 */ /* 0x005fe4000f8e003f */
[----:B------:R-:W-:-:S04]  /*11530*/  UIMAD UR6, UR10, UR7, UR11 ;  /* 0x000000070a0672a4 */ /* 0x000fc8000f8e020b */
[----:B------:R-:W-:Y:S02]  /*11540*/  UIADD3 UR6, UR5, UR6, URZ ;  /* 0x0000000605067290 */ /* 0x000fe4000fffe03f */
.L_x_5786:
[----:B0-----:R0:W2:Y:S01]  /*11550*/  LDS.64 R8, [R7.X8+0x8d60] ;  /* 0x008d600007087984 */ /* 0x0010a20000008a00 */
        /* <DEDUP_REMOVED lines=14> */
[----:B--2---:R0:W-:Y:S04]  /*11640*/  RED.E.ADD.F32.FTZ.RN.STRONG.GPU [R2.64], R8 ;  /* 0x000000080200798e */ /* 0x0041e8000c10e7aa */
[----:B------:R0:W-:Y:S06]  /*11650*/  RED.E.ADD.F32.FTZ.RN.STRONG.GPU [R2.64+0x4], R9 ;  /* 0x000004090200798e */ /* 0x0001ec000c10e7aa */
[----:B------:R-:W-:Y:S05]  /*11660*/  @!P0 BRA `(.L_x_5786) ;  /* 0xfffffee000008947 */ /* 0x000fea000383ffff */
[----:B------:R-:W-:Y:S05]  /*11670*/  EXIT ;  /* 0x000000000000794d */ /* 0x000fea0003800000 */
.L_x_5679:
[----:B------:R-:W-:Y:S01]  /*11680*/  HFMA2.MMA R66, -RZ, RZ, 0, 5.9604644775390625e-08 ;  /* 0x00000001ff427435 */ /* 0x000fe200000001ff */
[----:B------:R-:W-:-:S02]  /*11690*/  MOV R65, R241 ;  /* 0x000000f100417202 */ /* 0x000fc40000000f00 */
[----:B------:R-:W-:Y:S02]  /*116a0*/  MOV R245, RZ ;  /* 0x000000ff00f57202 */ /* 0x000fe40000000f00 */
[----:B------:R-:W-:Y:S02]  /*116b0*/  MOV R244, 0xffffffff ;  /* 0xffffffff00f47802 */ /* 0x000fe40000000f00 */
[----:B------:R-:W-:Y:S02]  /*116c0*/  MOV R64, 0x116e0 ;  /* 0x000116e000407802 */ /* 0x000fe40000000f00 */
[----:B-----5:R-:W-:Y:S05]  /*116d0*/  CALL.REL.NOINC `($__internal_137_$__cuda_sm70_shflsync_up) ;  /* 0x00001e2000007944 */ /* 0x020fea0003c00000 */
[----:B-1----:R-:W-:Y:S01]  /*116e0*/  MOV R67, R66 ;  /* 0x0000004200437202 */ /* 0x002fe20000000f00 */
[----:B------:R-:W-:Y:S05]  /*116f0*/  BRA `(.L_x_5787) ;  /* 0xffff7bf000007947 */ /* 0x000fea000383ffff */
.L_x_5680:
[----:B------:R-:W-:Y:S01]  /*11700*/  HFMA2.MMA R66, -RZ, RZ, 0, 5.9604644775390625e-08 ;  /* 0x00000001ff427435 */ /* 0x000fe200000001ff */
[----:B------:R-:W-:Y:S02]  /*11710*/  MOV R65, R68 ;  /* 0x0000004400417202 */ /* 0x000fe40000000f00 */
[----:B------:R-:W-:Y:S02]  /*11720*/  MOV R245, RZ ;  /* 0x000000ff00f57202 */ /* 0x000fe40000000f00 */
[----:B------:R-:W-:-:S02]  /*11730*/  MOV R244, 0xffffffff ;  /* 0xffffffff00f47802 */ /* 0x000fc40000000f00 */
[----:B------:R-:W-:Y:S02]  /*11740*/  MOV R64, 0x11760 ;  /* 0x0001176000407802 */ /* 0x000fe40000000f00 */
[----:B01---5:R-:W-:Y:S05]  /*11750*/  CALL.REL.NOINC `($__internal_137_$__cuda_sm70_shflsync_up) ;  /* 0x00001da000007944 */ /* 0x023fea0003c00000 */
[----:B-1----:R-:W-:Y:S01]  /*11760*/  MOV R69, R66 ;  /* 0x0000004200457202 */ /* 0x002fe20000000f00 */
[----:B------:R-:W-:Y:S01]  /*11770*/  HFMA2.MMA R66, -RZ, RZ, 0, 5.9604644775390625e-08 ;  /* 0x00000001ff427435 */ /* 0x000fe200000001ff */
[----:B------:R-:W-:Y:S02]  /*11780*/  MOV R65, R70 ;  /* 0x0000004600417202 */ /* 0x000fe40000000f00 */
[----:B------:R-:W-:Y:S02]  /*11790*/  MOV R245, RZ ;  /* 0x000000ff00f57202 */ /* 0x000fe40000000f00 */
[----:B------:R-:W-:Y:S02]  /*117a0*/  MOV R244, 0xffffffff ;  /* 0xffffffff00f47802 */ /* 0x000fe40000000f00 */
[----:B------:R-:W-:Y:S02]  /*117b0*/  MOV R64, 0x117d0 ;  /* 0x000117d000407802 */ /* 0x000fe40000000f00 */
[----:B------:R-:W-:Y:S05]  /*117c0*/  CALL.REL.NOINC `($__internal_137_$__cuda_sm70_shflsync_up) ;  /* 0x00001d3000007944 */ /* 0x000fea0003c00000 */
[----:B-1----:R-:W-:Y:S01]  /*117d0*/  MOV R71, R66 ;  /* 0x0000004200477202 */ /* 0x002fe20000000f00 */
[----:B------:R-:W-:Y:S01]  /*117e0*/  HFMA2.MMA R66, -RZ, RZ, 0, 5.9604644775390625e-08 ;  /* 0x00000001ff427435 */ /* 0x000fe200000001ff */
[----:B------:R-:W-:-:S02]  /*117f0*/  MOV R65, R242 ;  /* 0x000000f200417202 */ /* 0x000fc40000000f00 */
[----:B------:R-:W-:Y:S02]  /*11800*/  MOV R245, RZ ;  /* 0x000000ff00f57202 */ /* 0x000fe40000000f00 */
[----:B------:R-:W-:Y:S02]  /*11810*/  MOV R244, 0xffffffff ;  /* 0xffffffff00f47802 */ /* 0x000fe40000000f00 */
[----:B------:R-:W-:Y:S02]  /*11820*/  MOV R64, 0x11840 ;  /* 0x0001184000407802 */ /* 0x000fe40000000f00 */
[----:B------:R-:W-:Y:S05]  /*11830*/  CALL.REL.NOINC `($__internal_137_$__cuda_sm70_shflsync_up) ;  /* 0x00001cc000007944 */ /* 0x000fea0003c00000 */
[C---:B------:R-:W-:Y:S01]  /*11840*/  FMUL.FTZ R64, R68.reuse, R69 ;  /* 0x0000004544407220 */ /* 0x040fe20000410000 */
[----:B------:R-:W-:Y:S01]  /*11850*/  ISETP.GE.AND P0, PT, R127, 0x1, PT ;  /* 0x000000017f00780c */ /* 0x000fe20003f06270 */
[-C--:B------:R-:W-:Y:S01]  /*11860*/  FMUL.FTZ R65, R68, R67.reuse ;  /* 0x0000004344417220 */ /* 0x080fe20000410000 */
[----:B------:R-:W-:Y:S01]  /*11870*/  MOV R244, 0xffffffff ;  /* 0xffffffff00f47802 */ /* 0x000fe20000000f00 */
[C---:B------:R-:W-:Y:S02]  /*11880*/  FFMA.FTZ R67, R241.reuse, R67, -R64 ;  /* 0x00000043f1437223 */ /* 0x040fe40000010840 */
        /* <DEDUP_REMOVED lines=10> */
[----:B------:R-:W-:Y:S01]  /*11930*/  MOV R65, R241 ;  /* 0x000000f100417202 */ /* 0x000fe20000000f00 */
[----:B------:R-:W-:Y:S01]  /*11940*/  IMAD.MOV.U32 R245, RZ, RZ, RZ ;  /* 0x000000fffff57224 */ /* 0x000fe200078e00ff */
[----:B------:R-:W-:-:S02]  /*11950*/  FSEL R70, R70, R64, !P0 ;  /* 0x0000004046467208 */ /* 0x000fc40004000000 */
[----:B------:R-:W-:Y:S02]  /*11960*/  FSEL R242, R242, R69, !P0 ;  /* 0x00000045f2f27208 */ /* 0x000fe40004000000 */
[----:B------:R-:W-:Y:S02]  /*11970*/  MOV R64, 0x11990 ;  /* 0x0001199000407802 */ /* 0x000fe40000000f00 */
[----:B------:R-:W-:Y:S05]  /*11980*/  CALL.REL.NOINC `($__internal_137_$__cuda_sm70_shflsync_up) ;  /* 0x00001b7000007944 */ /* 0x000fea0003c00000 */
[----:B-1----:R-:W-:Y:S01]  /*11990*/  MOV R67, R66 ;  /* 0x0000004200437202 */ /* 0x002fe20000000f00 */
[----:B------:R-:W-:Y:S01]  /*119a0*/  HFMA2.MMA R66, -RZ, RZ, 0, 1.1920928955078125e-07 ;  /* 0x00000002ff427435 */ /* 0x000fe200000001ff */
[----:B------:R-:W-:Y:S02]  /*119b0*/  MOV R65, R68 ;  /* 0x0000004400417202 */ /* 0x000fe40000000f00 */
[----:B------:R-:W-:Y:S02]  /*119c0*/  MOV R245, RZ ;  /* 0x000000ff00f57202 */ /* 0x000fe40000000f00 */
[----:B------:R-:W-:Y:S02]  /*119d0*/  MOV R244, 0xffffffff ;  /* 0xffffffff00f47802 */ /* 0x000fe40000000f00 */
[----:B------:R-:W-:-:S02]  /*119e0*/  MOV R64, 0x11a00 ;  /* 0x00011a0000407802 */ /* 0x000fc40000000f00 */
[----:B------:R-:W-:Y:S05]  /*119f0*/  CALL.REL.NOINC `($__internal_137_$__cuda_sm70_shflsync_up) ;  /* 0x00001b0000007944 */ /* 0x000fea0003c00000 */
[----:B-1----:R-:W-:Y:S01]  /*11a00*/  MOV R69, R66 ;  /* 0x0000004200457202 */ /* 0x002fe20000000f00 */
[----:B------:R-:W-:Y:S01]  /*11a10*/  HFMA2.MMA R66, -RZ, RZ, 0, 1.1920928955078125e-07 ;  /* 0x00000002ff427435 */ /* 0x000fe200000001ff */
[----:B------:R-:W-:-:S02]  /*11a20*/  MOV R65, R70 ;  /* 0x0000004600417202 */ /* 0x000fc40000000f00 */
[----:B------:R-:W-:Y:S02]  /*11a30*/  MOV R245, RZ ;  /* 0x000000ff00f57202 */ /* 0x000fe40000000f00 */
[----:B------:R-:W-:Y:S02]  /*11a40*/  MOV R244, 0xffffffff ;  /* 0xffffffff00f47802 */ /* 0x000fe40000000f00 */
[----:B------:R-:W-:Y:S02]  /*11a50*/  MOV R64, 0x11a70 ;  /* 0x00011a7000407802 */ /* 0x000fe40000000f00 */
[----:B------:R-:W-:Y:S05]  /*11a60*/  CALL.REL.NOINC `($__internal_137_$__cuda_sm70_shflsync_up) ;  /* 0x00001a9000007944 */ /* 0x000fea0003c00000 */
[----:B-1----:R-:W-:Y:S01]  /*11a70*/  MOV R71, R66 ;  /* 0x0000004200477202 */ /* 0x002fe20000000f00 */
[----:B------:R-:W-:Y:S01]  /*11a80*/  HFMA2.MMA R66, -RZ, RZ, 0, 1.1920928955078125e-07 ;  /* 0x00000002ff427435 */ /* 0x000fe200000001ff */
[----:B------:R-:W-:Y:S02]  /*11a90*/  MOV R65, R242 ;  /* 0x000000f200417202 */ /* 0x000fe40000000f00 */
[----:B------:R-:W-:Y:S02]  /*11aa0*/  MOV R245, RZ ;  /* 0x000000ff00f57202 */ /* 0x000fe40000000f00 */
[----:B------:R-:W-:-:S02]  /*11ab0*/  MOV R244, 0xffffffff ;  /* 0xffffffff00f47802 */ /* 0x000fc40000000f00 */
[----:B------:R-:W-:Y:S02]  /*11ac0*/  MOV R64, 0x11ae0 ;  /* 0x00011ae000407802 */ /* 0x000fe40000000f00 */
[----:B------:R-:W-:Y:S05]  /*11ad0*/  CALL.REL.NOINC `($__internal_137_$__cuda_sm70_shflsync_up) ;  /* 0x00001a2000007944 */ /* 0x000fea0003c00000 */
[----:B------:R-:W-:Y:S01]  /*11ae0*/  FMUL.FTZ R65, R71, R68 ;  /* 0x0000004447417220 */ /* 0x000fe20000410000 */
[----:B------:R-:W-:Y:S01]  /*11af0*/  ISETP.GE.AND P0, PT, R127, 0x2, PT ;  /* 0x000000027f00780c */ /* 0x000fe20003f06270 */
[-C--:B-1----:R-:W-:Y:S01]  /*11b00*/  FMUL.FTZ R64, R68, R66.reuse ;  /* 0x0000004244407220 */ /* 0x082fe20000410000 */
[----:B------:R-:W-:Y:S01]  /*11b10*/  MOV R245, RZ ;  /* 0x000000ff00f57202 */ /* 0x000fe20000000f00 */
[----:B------:R-:W-:Y:S01]  /*11b20*/  FFMA.FTZ R65, R241, R66, R65 ;  /* 0x00000042f1417223 */ /* 0x000fe20000010041 */
[----:B------:R-:W-:Y:S01]  /*11b30*/  MOV R244, 0xffffffff ;  /* 0xffffffff00f47802 */ /* 0x000fe20000000f00 */
[----:B------:R-:W-:Y:S02]  /*11b40*/  FMUL.FTZ R66, R67, R68 ;  /* 0x0000004443427220 */ /* 0x000fe40000410000 */
[-C--:B------:R-:W-:Y:S02]  /*11b50*/  FFMA.FTZ R64, R71, R241.reuse, -R64 ;  /* 0x000000f147407223 */ /* 0x080fe40000010840 */
[----:B------:R-:W-:-:S02]  /*11b60*/  FFMA.FTZ R66, R69, R241, R66 ;  /* 0x000000f145427223 */ /* 0x000fc40000010042 */
[----:B------:R-:W-:Y:S02]  /*11b70*/  FMUL.FTZ R69, R69, R68 ;  /* 0x0000004445457220 */ /* 0x000fe40000410000 */
[----:B------:R-:W-:Y:S01]  /*11b80*/  @P0 FADD.FTZ R70, R70, R64 ;  /* 0x0000004046460221 */ /* 0x000fe20000010000 */
[----:B------:R-:W-:Y:S01]  /*11b90*/  FSEL R68, R68, R66, !P0 ;  /* 0x0000004244447208 */ /* 0x000fe20004000000 */
[----:B------:R-:W-:Y:S01]  /*11ba0*/  @P0 FFMA.FTZ R241, R67, R241, -R69 ;  /* 0x000000f143f10223 */ /* 0x000fe20000010845 */
[----:B------:R-:W-:Y:S01]  /*11bb0*/  HFMA2.MMA R66, -RZ, RZ, 0, 2.384185791015625e-07 ;  /* 0x00000004ff427435 */ /* 0x000fe200000001ff */
[----:B------:R-:W-:Y:S01]  /*11bc0*/  @P0 FADD.FTZ R242, R242, R65 ;  /* 0x00000041f2f20221 */ /* 0x000fe20000010000 */
[----:B------:R-:W-:Y:S02]  /*11bd0*/  MOV R71, R70 ;  /* 0x0000004600477202 */ /* 0x000fe40000000f00 */
[----:B------:R-:W-:Y:S02]  /*11be0*/  MOV R65, R241 ;  /* 0x000000f100417202 */ /* 0x000fe40000000f00 */
[----:B------:R-:W-:-:S02]  /*11bf0*/  MOV R70, R242 ;  /* 0x000000f200467202 */ /* 0x000fc40000000f00 */
[----:B------:R-:W-:Y:S02]  /*11c00*/  MOV R64, 0x11c20 ;  /* 0x00011c2000407802 */ /* 0x000fe40000000f00 */
[----:B------:R-:W-:Y:S05]  /*11c10*/  CALL.REL.NOINC `($__internal_137_$__cuda_sm70_shflsync_up) ;  /* 0x000018e000007944 */ /* 0x000fea0003c00000 */
[----:B-1----:R-:W-:Y:S01]  /*11c20*/  MOV R67, R66 ;  /* 0x0000004200437202 */ /* 0x002fe20000000f00 */
[----:B------:R-:W-:Y:S01]  /*11c30*/  HFMA2.MMA R66, -RZ, RZ, 0, 2.384185791015625e-07 ;  /* 0x00000004ff427435 */ /* 0x000fe200000001ff */
[----:B------:R-:W-:Y:S02]  /*11c40*/  MOV R65, R68 ;  /* 0x0000004400417202 */ /* 0x000fe40000000f00 */
[----:B------:R-:W-:Y:S02]  /*11c50*/  MOV R245, RZ ;  /* 0x000000ff00f57202 */ /* 0x000fe40000000f00 */
[----:B------:R-:W-:Y:S02]  /*11c60*/  MOV R244, 0xffffffff ;  /* 0xffffffff00f47802 */ /* 0x000fe40000000f00 */
[----:B------:R-:W-:Y:S02]  /*11c70*/  MOV R64, 0x11c90 ;  /* 0x00011c9000407802 */ /* 0x000fe40000000f00 */
[----:B------:R-:W-:Y:S05]  /*11c80*/  CALL.REL.NOINC `($__internal_137_$__cuda_sm70_shflsync_up) ;  /* 0x0000187000007944 */ /* 0x000fea0003c00000 */
[----:B-1----:R-:W-:Y:S01]  /*11c90*/  MOV R69, R66 ;  /* 0x0000004200457202 */ /* 0x002fe20000000f00 */
[----:B------:R-:W-:Y:S01]  /*11ca0*/  HFMA2.MMA R66, -RZ, RZ, 0, 2.384185791015625e-07 ;  /* 0x00000004ff427435 */ /* 0x000fe200000001ff */
[----:B------:R-:W-:-:S02]  /*11cb0*/  MOV R65, R71 ;  /* 0x0000004700417202 */ /* 0x000fc40000000f00 */
[----:B------:R-:W-:Y:S02]  /*11cc0*/  MOV R245, RZ ;  /* 0x000000ff00f57202 */ /* 0x000fe40000000f00 */
[----:B------:R-:W-:Y:S02]  /*11cd0*/  MOV R244, 0xffffffff ;  /* 0xffffffff00f47802 */ /* 0x000fe40000000f00 */
[----:B------:R-:W-:Y:S02]  /*11ce0*/  MOV R64, 0x11d00 ;  /* 0x00011d0000407802 */ /* 0x000fe40000000f00 */
[----:B------:R-:W-:Y:S05]  /*11cf0*/  CALL.REL.NOINC `($__internal_137_$__cuda_sm70_shflsync_up) ;  /* 0x0000180000007944 */ /* 0x000fea0003c00000 */
[----:B-1----:R-:W-:Y:S01]  /*11d00*/  MOV R242, R66 ;  /* 0x0000004200f27202 */ /* 0x002fe20000000f00 */
[----:B------:R-:W-:Y:S01]  /*11d10*/  HFMA2.MMA R66, -RZ, RZ, 0, 2.384185791015625e-07 ;  /* 0x00000004ff427435 */ /* 0x000fe200000001ff */
        /* <DEDUP_REMOVED lines=18> */
[----:B------:R-:W-:Y:S01]  /*11e40*/  HFMA2.MMA R66, -RZ, RZ, 0, 4.76837158203125e-07 ;  /* 0x00000008ff427435 */ /* 0x000fe200000001ff */
[----:B------:R-:W-:Y:S01]  /*11e50*/  @P0 FADD.FTZ R71, R71, R64 ;  /* 0x0000004047470221 */ /* 0x000fe20000010000 */
[----:B------:R-:W-:Y:S02]  /*11e60*/  MOV R64, 0x11e90 ;  /* 0x00011e9000407802 */ /* 0x000fe40000000f00 */
[----:B------:R-:W-:Y:S02]  /*11e70*/  MOV R65, R241 ;  /* 0x000000f100417202 */ /* 0x000fe40000000f00 */
[----:B------:R-:W-:Y:S05]  /*11e80*/  CALL.REL.NOINC `($__internal_137_$__cuda_sm70_shflsync_up) ;  /* 0x0000167000007944 */ /* 0x000fea0003c00000 */
[----:B-1----:R-:W-:Y:S01]  /*11e90*/  MOV R67, R66 ;  /* 0x0000004200437202 */ /* 0x002fe20000000f00 */
[----:B------:R-:W-:Y:S01]  /*11ea0*/  HFMA2.MMA R66, -RZ, RZ, 0, 4.76837158203125e-07 ;  /* 0x00000008ff427435 */ /* 0x000fe200000001ff */
[----:B------:R-:W-:-:S02]  /*11eb0*/  MOV R65, R68 ;  /* 0x0000004400417202 */ /* 0x000fc40000000f00 */
[----:B------:R-:W-:Y:S02]  /*11ec0*/  MOV R245, RZ ;  /* 0x000000ff00f57202 */ /* 0x000fe40000000f00 */
[----:B------:R-:W-:Y:S02]  /*11ed0*/  MOV R244, 0xffffffff ;  /* 0xffffffff00f47802 */ /* 0x000fe40000000f00 */
[----:B------:R-:W-:Y:S02]  /*11ee0*/  MOV R64, 0x11f00 ;  /* 0x00011f0000407802 */ /* 0x000fe40000000f00 */
[----:B------:R-:W-:Y:S05]  /*11ef0*/  CALL.REL.NOINC `($__internal_137_$__cuda_sm70_shflsync_up) ;  /* 0x0000160000007944 */ /* 0x000fea0003c00000 */
[----:B-1----:R-:W-:Y:S01]  /*11f00*/  MOV R69, R66 ;  /* 0x0000004200457202 */ /* 0x002fe20000000f00 */
[----:B------:R-:W-:Y:S01]  /*11f10*/  HFMA2.MMA R66, -RZ, RZ, 0, 4.76837158203125e-07 ;  /* 0x00000008ff427435 */ /* 0x000fe200000001ff */
[----:B------:R-:W-:Y:S02]  /*11f20*/  MOV R65, R71 ;  /* 0x0000004700417202 */ /* 0x000fe40000000f00 */
[----:B------:R-:W-:Y:S02]  /*11f30*/  MOV R245, RZ ;  /* 0x000000ff00f57202 */ /* 0x000fe40000000f00 */
[----:B------:R-:W-:-:S02]  /*11f40*/  MOV R244, 0xffffffff ;  /* 0xffffffff00f47802 */ /* 0x000fc40000000f00 */
[----:B------:R-:W-:Y:S02]  /*11f50*/  MOV R64, 0x11f70 ;  /* 0x00011f7000407802 */ /* 0x000fe40000000f00 */
[----:B------:R-:W-:Y:S05]  /*11f60*/  CALL.REL.NOINC `($__internal_137_$__cuda_sm70_shflsync_up) ;  /* 0x0000159000007944 */ /* 0x000fea0003c00000 */
[----:B-1----:R-:W-:Y:S01]  /*11f70*/  MOV R242, R66 ;  /* 0x0000004200f27202 */ /* 0x002fe20000000f00 */
[----:B------:R-:W-:Y:S01]  /*11f80*/  HFMA2.MMA R66, -RZ, RZ, 0, 4.76837158203125e-07 ;  /* 0x00000008ff427435 */ /* 0x000fe200000001ff */
[----:B------:R-:W-:Y:S02]  /*11f90*/  MOV R65, R70 ;  /* 0x0000004600417202 */ /* 0x000fe40000000f00 */
[----:B------:R-:W-:Y:S02]  /*11fa0*/  MOV R245, RZ ;  /* 0x000000ff00f57202 */ /* 0x000fe40000000f00 */
[----:B------:R-:W-:Y:S02]  /*11fb0*/  MOV R244, 0xffffffff ;  /* 0xffffffff00f47802 */ /* 0x000fe40000000f00 */
[----:B------:R-:W-:Y:S02]  /*11fc0*/  MOV R64, 0x11fe0 ;  /* 0x00011fe000407802 */ /* 0x000fe40000000f00 */
[----:B------:R-:W-:Y:S05]  /*11fd0*/  CALL.REL.NOINC `($__internal_137_$__cuda_sm70_shflsync_up) ;  /* 0x0000152000007944 */ /* 0x000fea0003c00000 */
[----:B------:R-:W-:Y:S01]  /*11fe0*/  ISETP.GE.AND P0, PT, R127, 0x8, PT ;  /* 0x000000087f00780c */ /* 0x000fe20003f06270 */
[----:B-1----:R-:W-:Y:S01]  /*11ff0*/  FMUL.FTZ R64, R68, R66 ;  /* 0x0000004244407220 */ /* 0x002fe20000410000 */
[----:B------:R-:W-:Y:S01]  /*12000*/  MOV R245, RZ ;  /* 0x000000ff00f57202 */ /* 0x000fe20000000f00 */
[----:B------:R-:W-:Y:S01]  /*12010*/  FMUL.FTZ R65, R67, R68 ;  /* 0x0000004443417220 */ /* 0x000fe20000410000 */
[----:B------:R-:W-:Y:S01]  /*12020*/  MOV R244, 0xffffffff ;  /* 0xffffffff00f47802 */ /* 0x000fe20000000f00 */
[----:B------:R-:W-:-:S02]  /*12030*/  FFMA.FTZ R64, R242, R241, -R64 ;  /* 0x000000f1f2407223 */ /* 0x000fc40000010840 */
[-C--:B------:R-:W-:Y:S02]  /*12040*/  FMUL.FTZ R242, R242, R68.reuse ;  /* 0x00000044f2f27220 */ /* 0x080fe40000410000 */
[C---:B------:R-:W-:Y:S02]  /*12050*/  FFMA.FTZ R65, R69.reuse, R241, R65 ;  /* 0x000000f145417223 */ /* 0x040fe40000010041 */
[----:B------:R-:W-:Y:S02]  /*12060*/  FMUL.FTZ R69, R69, R68 ;  /* 0x0000004445457220 */ /* 0x000fe40000410000 */
[----:B------:R-:W-:Y:S01]  /*12070*/  FFMA.FTZ R242, R241, R66, R242 ;  /* 0x00000042f1f27223 */ /* 0x000fe200000100f2 */
[----:B------:R-:W-:Y:S01]  /*12080*/  FSEL R68, R68, R65, !P0 ;  /* 0x0000004144447208 */ /* 0x000fe20004000000 */
[----:B------:R-:W-:Y:S01]  /*12090*/  @P0 FFMA.FTZ R241, R67, R241, -R69 ;  /* 0x000000f143f10223 */ /* 0x000fe20000010845 */
[----:B------:R-:W-:Y:S01]  /*120a0*/  HFMA2.MMA R66, -RZ, RZ, 0, 9.5367431640625e-07 ;  /* 0x00000010ff427435 */ /* 0x000fe200000001ff */
[----:B------:R-:W-:Y:S01]  /*120b0*/  @P0 FADD.FTZ R71, R71, R64 ;  /* 0x0000004047470221 */ /* 0x000fe20000010000 */
[----:B------:R-:W-:Y:S01]  /*120c0*/  MOV R69, R68 ;  /* 0x0000004400457202 */ /* 0x000fe20000000f00 */
[----:B------:R-:W-:Y:S01]  /*120d0*/  @P0 FADD.FTZ R70, R70, R242 ;  /* 0x000000f246460221 */ /* 0x000fe20000010000 */
[----:B------:R-:W-:-:S02]  /*120e0*/  MOV R243, R241 ;  /* 0x000000f100f37202 */ /* 0x000fc40000000f00 */
[----:B------:R-:W-:Y:S02]  /*120f0*/  MOV R65, R241 ;  /* 0x000000f100417202 */ /* 0x000fe40000000f00 */
[----:B------:R-:W-:Y:S02]  /*12100*/  MOV R241, R71 ;  /* 0x0000004700f17202 */ /* 0x000fe40000000f00 */
[----:B------:R-:W-:Y:S02]  /*12110*/  MOV R242, R70 ;  /* 0x0000004600f27202 */ /* 0x000fe40000000f00 */
[----:B------:R-:W-:Y:S02]  /*12120*/  MOV R64, 0x12140 ;  /* 0x0001214000407802 */ /* 0x000fe40000000f00 */
[----:B------:R-:W-:Y:S05]  /*12130*/  CALL.REL.NOINC `($__internal_137_$__cuda_sm70_shflsync_up) ;  /* 0x000013c000007944 */ /* 0x000fea0003c00000 */
[----:B------:R-:W-:Y:S01]  /*12140*/  HFMA2.MMA R245, -RZ, RZ, 0, 0 ;  /* 0x00000000fff57435 */ /* 0x000fe200000001ff */
[----:B-1----:R-:W-:Y:S01]  /*12150*/  MOV R67, R66 ;  /* 0x0000004200437202 */ /* 0x002fe20000000f00 */
[----:B------:R-:W-:Y:S01]  /*12160*/  IMAD.MOV.U32 R66, RZ, RZ, 0x10 ;  /* 0x00000010ff427424 */ /* 0x000fe200078e00ff */
[----:B------:R-:W-:Y:S02]  /*12170*/  MOV R65, R68 ;  /* 0x0000004400417202 */ /* 0x000fe40000000f00 */
[----:B------:R-:W-:-:S02]  /*12180*/  MOV R244, 0xffffffff ;  /* 0xffffffff00f47802 */ /* 0x000fc40000000f00 */
[----:B------:R-:W-:Y:S02]  /*12190*/  MOV R64, 0x121b0 ;  /* 0x000121b000407802 */ /* 0x000fe40000000f00 */
[----:B------:R-:W-:Y:S05]  /*121a0*/  CALL.REL.NOINC `($__internal_137_$__cuda_sm70_shflsync_up) ;  /* 0x0000135000007944 */ /* 0x000fea0003c00000 */
[----:B-1----:R-:W-:Y:S01]  /*121b0*/  MOV R68, R66 ;  /* 0x0000004200447202 */ /* 0x002fe20000000f00 */
[----:B------:R-:W-:Y:S01]  /*121c0*/  HFMA2.MMA R66, -RZ, RZ, 0, 9.5367431640625e-07 ;  /* 0x00000010ff427435 */ /* 0x000fe200000001ff */
[----:B------:R-:W-:Y:S02]  /*121d0*/  MOV R65, R71 ;  /* 0x0000004700417202 */ /* 0x000fe40000000f00 */
[----:B------:R-:W-:Y:S02]  /*121e0*/  MOV R245, RZ ;  /* 0x000000ff00f57202 */ /* 0x000fe40000000f00 */
[----:B------:R-:W-:Y:S02]  /*121f0*/  MOV R244, 0xffffffff ;  /* 0xffffffff00f47802 */ /* 0x000fe40000000f00 */
[----:B------:R-:W-:Y:S02]  /*12200*/  MOV R64, 0x12220 ;  /* 0x0001222000407802 */ /* 0x000fe40000000f00 */
[----:B------:R-:W-:Y:S05]  /*12210*/  CALL.REL.NOINC `($__internal_137_$__cuda_sm70_shflsync_up) ;  /* 0x000012e000007944 */ /* 0x000fea0003c00000 */
[----:B-1----:R-:W-:Y:S01]  /*12220*/  MOV R71, R66 ;  /* 0x0000004200477202 */ /* 0x002fe20000000f00 */
[----:B------:R-:W-:Y:S01]  /*12230*/  HFMA2.MMA R66, -RZ, RZ, 0, 9.5367431640625e-07 ;  /* 0x00000010ff427435 */ /* 0x000fe200000001ff */
[----:B------:R-:W-:-:S02]  /*12240*/  MOV R65, R70 ;  /* 0x0000004600417202 */ /* 0x000fc40000000f00 */
[----:B------:R-:W-:Y:S02]  /*12250*/  MOV R245, RZ ;  /* 0x000000ff00f57202 */ /* 0x000fe40000000f00 */
[----:B------:R-:W-:Y:S02]  /*12260*/  MOV R244, 0xffffffff ;  /* 0xffffffff00f47802 */ /* 0x000fe40000000f00 */
[----:B------:R-:W-:Y:S02]  /*12270*/  MOV R64, 0x12290 ;  /* 0x0001229000407802 */ /* 0x000fe40000000f00 */
[----:B------:R-:W-:Y:S05]  /*12280*/  CALL.REL.NOINC `($__internal_137_$__cuda_sm70_shflsync_up) ;  /* 0x0000127000007944 */ /* 0x000fea0003c00000 */
[----:B-1----:R-:W-:Y:S01]  /*12290*/  MOV R64, R66 ;  /* 0x0000004200407202 */ /* 0x002fe20000000f00 */
[----:B------:R-:W-:Y:S05]  /*122a0*/  BRA `(.L_x_5788) ;  /* 0xffff74a000007947 */ /* 0x000fea000383ffff */
.L_x_5685:
[----:B-1----:R-:W-:Y:S01]  /*122b0*/  HFMA2.MMA R66, -RZ, RZ, 0, 5.9604644775390625e-08 ;  /* 0x00000001ff427435 */ /* 0x002fe200000001ff */
[----:B------:R-:W-:Y:S02]  /*122c0*/  MOV R65, R70 ;  /* 0x0000004600417202 */ /* 0x000fe40000000f00 */
[----:B------:R-:W-:Y:S02]  /*122d0*/  MOV R245, RZ ;  /* 0x000000ff00f57202 */ /* 0x000fe40000000f00 */
[----:B------:R-:W-:-:S02]  /*122e0*/  MOV R244, 0xffffffff ;  /* 0xffffffff00f47802 */ /* 0x000fc40000000f00 */
[----:B------:R-:W-:Y:S02]  /*122f0*/  MOV R64, 0x12310 ;  /* 0x0001231000407802 */ /* 0x000fe40000000f00 */
[----:B0----5:R-:W-:Y:S05]  /*12300*/  CALL.REL.NOINC `($__internal_137_$__cuda_sm70_shflsync_up) ;  /* 0x000011f000007944 */ /* 0x021fea0003c00000 */
        /* <DEDUP_REMOVED lines=14> */
[----:B-1----:R-:W-:Y:S01]  /*123f0*/  MOV R67, R66 ;  /* 0x0000004200437202 */ /* 0x002fe20000000f00 */
[----:B------:R-:W-:Y:S01]  /*12400*/  HFMA2.MMA R66, -RZ, RZ, 0, 5.9604644775390625e-08 ;  /* 0x00000001ff427435 */ /* 0x000fe200000001ff */
[----:B------:R-:W-:Y:S02]  /*12410*/  MOV R65, R68 ;  /* 0x0000004400417202 */ /* 0x000fe40000000f00 */
[----:B------:R-:W-:Y:S02]  /*12420*/  MOV R245, RZ ;  /* 0x000000ff00f57202 */ /* 0x000fe40000000f00 */
[----:B------:R-:W-:-:S02]  /*12430*/  MOV R244, 0xffffffff ;  /* 0xffffffff00f47802 */ /* 0x000fc40000000f00 */
[----:B------:R-:W-:Y:S02]  /*12440*/  MOV R64, 0x12460 ;  /* 0x0001246000407802 */ /* 0x000fe40000000f00 */
[----:B------:R-:W-:Y:S05]  /*12450*/  CALL.REL.NOINC `($__internal_137_$__cuda_sm70_shflsync_up) ;  /* 0x000010a000007944 */ /* 0x000fea0003c00000 */
[----:B-1----:R-:W-:Y:S01]  /*12460*/  MOV R68, R66 ;  /* 0x0000004200447202 */ /* 0x002fe20000000f00 */
[----:B------:R-:W-:Y:S01]  /*12470*/  HFMA2.MMA R66, -RZ, RZ, 0, 0 ;  /* 0x00000000ff427435 */ /* 0x000fe200000001ff */
[----:B------:R-:W-:Y:S02]  /*12480*/  MOV R64, R60 ;  /* 0x0000003c00407202 */ /* 0x000fe40000000f00 */
[----:B------:R-:W-:Y:S02]  /*12490*/  MOV R247, 0xffffffff ;  /* 0xffffffff00f77802 */ /* 0x000fe40000000f00 */
[----:B------:R-:W-:Y:S02]  /*124a0*/  MOV R65, 0x124c0 ;  /* 0x000124c000417802 */ /* 0x000fe40000000f00 */
[----:B------:R-:W-:Y:S05]  /*124b0*/  CALL.REL.NOINC `($__internal_136_$__cuda_sm70_shflsync_idx_p) ;  /* 0x00000fd000007944 */ /* 0x000fea0003c00000 */
[----:B-1----:R-:W-:Y:S01]  /*124c0*/  MOV R60, R66 ;  /* 0x00000042003c7202 */ /* 0x002fe20000000f00 */
[----:B------:R-:W-:Y:S01]  /*124d0*/  HFMA2.MMA R66, -RZ, RZ, 0, 0 ;  /* 0x00000000ff427435 */ /* 0x000fe200000001ff */
[----:B------:R-:W-:Y:S02]  /*124e0*/  MOV R64, R61 ;  /* 0x0000003d00407202 */ /* 0x000fe40000000f00 */
[----:B------:R-:W-:-:S02]  /*124f0*/  MOV R247, 0xffffffff ;  /* 0xffffffff00f77802 */ /* 0x000fc40000000f00 */
[----:B------:R-:W-:Y:S02]  /*12500*/  MOV R65, 0x12520 ;  /* 0x0001252000417802 */ /* 0x000fe40000000f00 */
[----:B0-----:R-:W-:Y:S05]  /*12510*/  CALL.REL.NOINC `($__internal_136_$__cuda_sm70_shflsync_idx_p) ;  /* 0x00000f7000007944 */ /* 0x001fea0003c00000 */
[----:B-1----:R-:W-:Y:S01]  /*12520*/  MOV R61, R66 ;  /* 0x00000042003d7202 */ /* 0x002fe20000000f00 */
[----:B------:R-:W-:Y:S01]  /*12530*/  HFMA2.MMA R66, -RZ, RZ, 0, 0 ;  /* 0x00000000ff427435 */ /* 0x000fe200000001ff */
[----:B------:R-:W-:Y:S02]  /*12540*/  MOV R64, R62 ;  /* 0x0000003e00407202 */ /* 0x000fe40000000f00 */
[----:B------:R-:W-:Y:S02]  /*12550*/  MOV R247, 0xffffffff ;  /* 0xffffffff00f77802 */ /* 0x000fe40000000f00 */
[----:B------:R-:W-:Y:S02]  /*12560*/  MOV R65, 0x12580 ;  /* 0x0001258000417802 */ /* 0x000fe40000000f00 */
[----:B0-----:R-:W-:Y:S05]  /*12570*/  CALL.REL.NOINC `($__internal_136_$__cuda_sm70_shflsync_idx_p) ;  /* 0x00000f1000007944 */ /* 0x001fea0003c00000 */
[----:B-1----:R-:W-:Y:S01]  /*12580*/  MOV R62, R66 ;  /* 0x00000042003e7202 */ /* 0x002fe20000000f00 */
[----:B------:R-:W-:Y:S01]  /*12590*/  HFMA2.MMA R66, -RZ, RZ, 0, 0 ;  /* 0x00000000ff427435 */ /* 0x000fe200000001ff */
[----:B------:R-:W-:Y:S02]  /*125a0*/  MOV R64, R63 ;  /* 0x0000003f00407202 */ /* 0x000fe40000000f00 */
[----:B------:R-:W-:-:S02]  /*125b0*/  MOV R247, 0xffffffff ;  /* 0xffffffff00f77802 */ /* 0x000fc40000000f00 */
[----:B------:R-:W-:Y:S02]  /*125c0*/  MOV R65, 0x125e0 ;  /* 0x000125e000417802 */ /* 0x000fe40000000f00 */
[----:B0-----:R-:W-:Y:S05]  /*125d0*/  CALL.REL.NOINC `($__internal_136_$__cuda_sm70_shflsync_idx_p) ;  /* 0x00000eb000007944 */ /* 0x001fea0003c00000 */
[----:B-1----:R-:W-:Y:S01]  /*125e0*/  MOV R63, R66 ;  /* 0x00000042003f7202 */ /* 0x002fe20000000f00 */
[----:B0-----:R-:W-:Y:S05]  /*125f0*/  BRA `(.L_x_5789) ;  /* 0xffff745000007947 */ /* 0x001fea000383ffff */
.L_x_5688:
[----:B------:R-:W-:Y:S01]  /*12600*/  HFMA2.MMA R65, -RZ, RZ, 0, 5.9604644775390625e-08 ;  /* 0x00000001ff417435 */ /* 0x000fe200000001ff */
[----:B------:R-:W-:Y:S02]  /*12610*/  MOV R66, R121 ;  /* 0x0000007900427202 */ /* 0x000fe40000000f00 */
[----:B------:R-:W-:Y:S02]  /*12620*/  MOV R242, 0x1f ;  /* 0x0000001f00f27802 */ /* 0x000fe40000000f00 */
[----:B------:R-:W-:Y:S02]  /*12630*/  MOV R241, 0xffffffff ;  /* 0xffffffff00f17802 */ /* 0x000fe40000000f00 */
[----:B------:R-:W-:Y:S02]  /*12640*/  MOV R64, 0x12660 ;  /* 0x0001266000407802 */ /* 0x000fe40000000f00 */
[----:B------:R-:W-:Y:S05]  /*12650*/  CALL.REL.NOINC `($__internal_135_$__cuda_sm70_shflsync_down) ;  /* 0x00000df000007944 */ /* 0x000fea0003c00000 */
[----:B-1----:R-:W-:Y:S01]  /*12660*/  MOV R67, R66 ;  /* 0x0000004200437202 */ /* 0x002fe20000000f00 */
[----:B------:R-:W-:Y:S05]  /*12670*/  BRA `(.L_x_5790) ;  /* 0xffff86f000007947 */ /* 0x000fea000383ffff */
.L_x_5689:
[----:B------:R-:W-:Y:S01]  /*12680*/  HFMA2.MMA R65, -RZ, RZ, 0, 5.9604644775390625e-08 ;  /* 0x00000001ff417435 */ /* 0x000fe200000001ff */
[----:B------:R-:W-:-:S02]  /*12690*/  MOV R66, R69 ;  /* 0x0000004500427202 */ /* 0x000fc40000000f00 */
[----:B------:R-:W-:Y:S02]  /*126a0*/  MOV R242, 0x1f ;  /* 0x0000001f00f27802 */ /* 0x000fe40000000f00 */
[----:B------:R-:W-:Y:S02]  /*126b0*/  MOV R241, 0xffffffff ;  /* 0xffffffff00f17802 */ /* 0x000fe40000000f00 */
[----:B------:R-:W-:Y:S02]  /*126c0*/  MOV R64, 0x126e0 ;  /* 0x000126e000407802 */ /* 0x000fe40000000f00 */
[----:B01----:R-:W-:Y:S05]  /*126d0*/  CALL.REL.NOINC `($__internal_135_$__cuda_sm70_shflsync_down) ;  /* 0x00000d7000007944 */ /* 0x003fea0003c00000 */
[----:B------:R-:W-:Y:S01]  /*126e0*/  HFMA2.MMA R65, -RZ, RZ, 0, 5.9604644775390625e-08 ;  /* 0x00000001ff417435 */ /* 0x000fe200000001ff */
[----:B-1----:R-:W-:Y:S02]  /*126f0*/  MOV R69, R66 ;  /* 0x0000004200457202 */ /* 0x002fe40000000f00 */
[----:B------:R-:W-:Y:S02]  /*12700*/  MOV R66, R68 ;  /* 0x0000004400427202 */ /* 0x000fe40000000f00 */
[----:B------:R-:W-:Y:S02]  /*12710*/  MOV R242, 0x1f ;  /* 0x0000001f00f27802 */ /* 0x000fe40000000f00 */
[----:B------:R-:W-:-:S02]  /*12720*/  MOV R241, 0xffffffff ;  /* 0xffffffff00f17802 */ /* 0x000fc40000000f00 */
[----:B------:R-:W-:Y:S02]  /*12730*/  MOV R64, 0x12750 ;  /* 0x0001275000407802 */ /* 0x000fe40000000f00 */
[----:B------:R-:W-:Y:S05]  /*12740*/  CALL.REL.NOINC `($__internal_135_$__cuda_sm70_shflsync_down) ;  /* 0x00000d0000007944 */ /* 0x000fea0003c00000 */
[----:B------:R-:W-:Y:S01]  /*12750*/  HFMA2.MMA R65, -RZ, RZ, 0, 5.9604644775390625e-08 ;  /* 0x00000001ff417435 */ /* 0x000fe200000001ff */
[----:B-1----:R-:W-:Y:S01]  /*12760*/  MOV R121, R66 ;  /* 0x0000004200797202 */ /* 0x002fe20000000f00 */
[----:B------:R-:W-:Y:S01]  /*12770*/  IMAD.MOV.U32 R241, RZ, RZ, -0x1 ;  /* 0xfffffffffff17424 */ /* 0x000fe200078e00ff */
[----:B------:R-:W-:Y:S02]  /*12780*/  MOV R66, R70 ;  /* 0x0000004600427202 */ /* 0x000fe40000000f00 */
[----:B------:R-:W-:Y:S02]  /*12790*/  MOV R242, 0x1f ;  /* 0x0000001f00f27802 */ /* 0x000fe40000000f00 */
[----:B------:R-:W-:Y:S02]  /*127a0*/  MOV R64, 0x127c0 ;  /* 0x000127c000407802 */ /* 0x000fe40000000f00 */
[----:B------:R-:W-:Y:S05]  /*127b0*/  CALL.REL.NOINC `($__internal_135_$__cuda_sm70_shflsync_down) ;  /* 0x00000c9000007944 */ /* 0x000fea0003c00000 */
[----:B-1----:R-:W-:Y:S05]  /*127c0*/  BRA `(.L_x_5791) ;  /* 0xffff85e000007947 */ /* 0x002fea000383ffff */
.L_x_5692:
[----:B------:R-:W-:Y:S01]  /*127d0*/  HFMA2.MMA R65, -RZ, RZ, 0, 1.1920928955078125e-07 ;  /* 0x00000002ff417435 */ /* 0x000fe200000001ff */
[----:B----4-:R-:W-:Y:S02]  /*127e0*/  MOV R66, R71 ;  /* 0x0000004700427202 */ /* 0x010fe40000000f00 */
[----:B------:R-:W-:-:S02]  /*127f0*/  MOV R242, 0x1f ;  /* 0x0000001f00f27802 */ /* 0x000fc40000000f00 */
[----:B------:R-:W-:Y:S02]  /*12800*/  MOV R241, 0xffffffff ;  /* 0xffffffff00f17802 */ /* 0x000fe40000000f00 */
[----:B------:R-:W-:Y:S02]  /*12810*/  MOV R64, 0x12830 ;  /* 0x0001283000407802 */ /* 0x000fe40000000f00 */
[----:B0123--:R-:W-:Y:S05]  /*12820*/  CALL.REL.NOINC `($__internal_135_$__cuda_sm70_shflsync_down) ;  /* 0x00000c2000007944 */ /* 0x00ffea0003c00000 */
[----:B------:R-:W-:Y:S01]  /*12830*/  HFMA2.MMA R65, -RZ, RZ, 0, 1.1920928955078125e-07 ;  /* 0x00000002ff417435 */ /* 0x000fe200000001ff */
[----:B-1----:R-:W-:Y:S02]  /*12840*/  MOV R67, R66 ;  /* 0x0000004200437202 */ /* 0x002fe40000000f00 */
[----:B------:R-:W-:Y:S02]  /*12850*/  MOV R66, R240 ;  /* 0x000000f000427202 */ /* 0x000fe40000000f00 */
[----:B------:R-:W-:Y:S02]  /*12860*/  MOV R242, 0x1f ;  /* 0x0000001f00f27802 */ /* 0x000fe40000000f00 */
[----:B------:R-:W-:Y:S02]  /*12870*/  MOV R241, 0xffffffff ;  /* 0xffffffff00f17802 */ /* 0x000fe40000000f00 */
[----:B------:R-:W-:-:S02]  /*12880*/  MOV R64, 0x128a0 ;  /* 0x000128a000407802 */ /* 0x000fc40000000f00 */
[----:B------:R-:W-:Y:S05]  /*12890*/  CALL.REL.NOINC `($__internal_135_$__cuda_sm70_shflsync_down) ;  /* 0x00000bb000007944 */ /* 0x000fea0003c00000 */
[----:B------:R-:W-:Y:S01]  /*128a0*/  HFMA2.MMA R65, -RZ, RZ, 0, 1.1920928955078125e-07 ;  /* 0x00000002ff417435 */ /* 0x000fe200000001ff */
[----:B-1----:R-:W-:-:S02]  /*128b0*/  MOV R69, R66 ;  /* 0x0000004200457202 */ /* 0x002fc40000000f00 */
[----:B------:R-:W-:Y:S02]  /*128c0*/  MOV R66, R68 ;  /* 0x0000004400427202 */ /* 0x000fe40000000f00 */
[----:B------:R-:W-:Y:S02]  /*128d0*/  MOV R242, 0x1f ;  /* 0x0000001f00f27802 */ /* 0x000fe40000000f00 */
[----:B------:R-:W-:Y:S02]  /*128e0*/  MOV R241, 0xffffffff ;  /* 0xffffffff00f17802 */ /* 0x000fe40000000f00 */
[----:B------:R-:W-:Y:S02]  /*128f0*/  MOV R64, 0x12910 ;  /* 0x0001291000407802 */ /* 0x000fe40000000f00 */
[----:B------:R-:W-:Y:S05]  /*12900*/  CALL.REL.NOINC `($__internal_135_$__cuda_sm70_shflsync_down) ;  /* 0x00000b4000007944 */ /* 0x000fea0003c00000 */
[----:B------:R-:W-:Y:S01]  /*12910*/  HFMA2.MMA R65, -RZ, RZ, 0, 1.1920928955078125e-07 ;  /* 0x00000002ff417435 */ /* 0x000fe200000001ff */
[----:B-1----:R-:W-:Y:S02]  /*12920*/  MOV R70, R66 ;  /* 0x0000004200467202 */ /* 0x002fe40000000f00 */
[----:B------:R-:W-:Y:S02]  /*12930*/  MOV R66, R120 ;  /* 0x0000007800427202 */ /* 0x000fe40000000f00 */
[----:B------:R-:W-:-:S02]  /*12940*/  MOV R242, 0x1f ;  /* 0x0000001f00f27802 */ /* 0x000fc40000000f00 */
[----:B------:R-:W-:Y:S02]  /*12950*/  MOV R241, 0xffffffff ;  /* 0xffffffff00f17802 */ /* 0x000fe40000000f00 */
[----:B------:R-:W-:Y:S02]  /*12960*/  MOV R64, 0x12980 ;  /* 0x0001298000407802 */ /* 0x000fe40000000f00 */
[----:B------:R-:W-:Y:S05]  /*12970*/  CALL.REL.NOINC `($__internal_135_$__cuda_sm70_shflsync_down) ;  /* 0x00000ad000007944 */ /* 0x000fea0003c00000 */
[----:B-1----:R-:W-:Y:S05]  /*12980*/  BRA `(.L_x_5792) ;  /* 0xffff856000007947 */ /* 0x002fea000383ffff */
.L_x_5695:
[----:B------:R-:W-:Y:S01]  /*12990*/  HFMA2.MMA R65, -RZ, RZ, 0, 2.384185791015625e-07 ;  /* 0x00000004ff417435 */ /* 0x000fe200000001ff */
[----:B----4-:R-:W-:Y:S02]  /*129a0*/  MOV R66, R71 ;  /* 0x0000004700427202 */ /* 0x010fe40000000f00 */
[----:B------:R-:W-:Y:S02]  /*129b0*/  MOV R242, 0x1f ;  /* 0x0000001f00f27802 */ /* 0x000fe40000000f00 */
[----:B------:R-:W-:Y:S02]  /*129c0*/  MOV R241, 0xffffffff ;  /* 0xffffffff00f17802 */ /* 0x000fe40000000f00 */
[----:B------:R-:W-:Y:S02]  /*129d0*/  MOV R64, 0x129f0 ;  /* 0x000129f000407802 */ /* 0x000fe40000000f00 */
[----:B0123--:R-:W-:Y:S05]  /*129e0*/  CALL.REL.NOINC `($__internal_135_$__cuda_sm70_shflsync_down) ;  /* 0x00000a6000007944 */ /* 0x00ffea0003c00000 */
[----:B-1----:R-:W-:Y:S01]  /*129f0*/  MOV R67, R66 ;  /* 0x0000004200437202 */ /* 0x002fe20000000f00 */
[----:B------:R-:W-:Y:S05]  /*12a00*/  BRA `(.L_x_5793) ;  /* 0xffff85f000007947 */ /* 0x000fea000383ffff */
.L_x_5696:
[----:B------:R-:W-:Y:S01]  /*12a10*/  HFMA2.MMA R65, -RZ, RZ, 0, 2.384185791015625e-07 ;  /* 0x00000004ff417435 */ /* 0x000fe200000001ff */
[----:B----4-:R-:W-:-:S02]  /*12a20*/  MOV R66, R240 ;  /* 0x000000f000427202 */ /* 0x010fc40000000f00 */
[----:B------:R-:W-:Y:S02]  /*12a30*/  MOV R242, 0x1f ;  /* 0x0000001f00f27802 */ /* 0x000fe40000000f00 */
[----:B------:R-:W-:Y:S02]  /*12a40*/  MOV R241, 0xffffffff ;  /* 0xffffffff00f17802 */ /* 0x000fe40000000f00 */
[----:B------:R-:W-:Y:S02]  /*12a50*/  MOV R64, 0x12a70 ;  /* 0x00012a7000407802 */ /* 0x000fe40000000f00 */
[----:B0123--:R-:W-:Y:S05]  /*12a60*/  CALL.REL.NOINC `($__internal_135_$__cuda_sm70_shflsync_down) ;  /* 0x000009e000007944 */ /* 0x00ffea0003c00000 */
[----:B------:R-:W-:Y:S01]  /*12a70*/  HFMA2.MMA R65, -RZ, RZ, 0, 2.384185791015625e-07 ;  /* 0x00000004ff417435 */ /* 0x000fe200000001ff */
[----:B-1----:R-:W-:Y:S02]  /*12a80*/  MOV R69, R66 ;  /* 0x0000004200457202 */ /* 0x002fe40000000f00 */
[----:B------:R-:W-:Y:S02]  /*12a90*/  MOV R66, R68 ;  /* 0x0000004400427202 */ /* 0x000fe40000000f00 */
[----:B------:R-:W-:Y:S02]  /*12aa0*/  MOV R242, 0x1f ;  /* 0x0000001f00f27802 */ /* 0x000fe40000000f00 */
[----:B------:R-:W-:-:S02]  /*12ab0*/  MOV R241, 0xffffffff ;  /* 0xffffffff00f17802 */ /* 0x000fc40000000f00 */
[----:B------:R-:W-:Y:S02]  /*12ac0*/  MOV R64, 0x12ae0 ;  /* 0x00012ae000407802 */ /* 0x000fe40000000f00 */
[----:B------:R-:W-:Y:S05]  /*12ad0*/  CALL.REL.NOINC `($__internal_135_$__cuda_sm70_shflsync_down) ;  /* 0x0000097000007944 */ /* 0x000fea0003c00000 */
[----:B------:R-:W-:Y:S01]  /*12ae0*/  HFMA2.MMA R65, -RZ, RZ, 0, 2.384185791015625e-07 ;  /* 0x00000004ff417435 */ /* 0x000fe200000001ff */
[----:B-1----:R-:W-:Y:S02]  /*12af0*/  MOV R70, R66 ;  /* 0x0000004200467202 */ /* 0x002fe40000000f00 */
[----:B------:R-:W-:Y:S02]  /*12b00*/  MOV R66, R120 ;  /* 0x0000007800427202 */ /* 0x000fe40000000f00 */
[----:B------:R-:W-:Y:S02]  /*12b10*/  MOV R242, 0x1f ;  /* 0x0000001f00f27802 */ /* 0x000fe40000000f00 */
[----:B------:R-:W-:Y:S02]  /*12b20*/  MOV R241, 0xffffffff ;  /* 0xffffffff00f17802 */ /* 0x000fe40000000f00 */
[----:B------:R-:W-:Y:S02]  /*12b30*/  MOV R64, 0x12b50 ;  /* 0x00012b5000407802 */ /* 0x000fe40000000f00 */
[----:B------:R-:W-:Y:S05]  /*12b40*/  CALL.REL.NOINC `($__internal_135_$__cuda_sm70_shflsync_down) ;  /* 0x0000090000007944 */ /* 0x000fea0003c00000 */
[----:B-1----:R-:W-:Y:S05]  /*12b50*/  BRA `(.L_x_5794) ;  /* 0xffff84e000007947 */ /* 0x002fea000383ffff */
.L_x_5699:
[----:B------:R-:W-:Y:S01]  /*12b60*/  HFMA2.MMA R65, -RZ, RZ, 0, 4.76837158203125e-07 ;  /* 0x00000008ff417435 */ /* 0x000fe200000001ff */
[----:B----4-:R-:W-:-:S02]  /*12b70*/  MOV R66, R71 ;  /* 0x0000004700427202 */ /* 0x010fc40000000f00 */
[----:B------:R-:W-:Y:S02]  /*12b80*/  MOV R242, 0x1f ;  /* 0x0000001f00f27802 */ /* 0x000fe40000000f00 */
[----:B------:R-:W-:Y:S02]  /*12b90*/  MOV R241, 0xffffffff ;  /* 0xffffffff00f17802 */ /* 0x000fe40000000f00 */
[----:B------:R-:W-:Y:S02]  /*12ba0*/  MOV R64, 0x12bc0 ;  /* 0x00012bc000407802 */ /* 0x000fe40000000f00 */
[----:B0123--:R-:W-:Y:S05]  /*12bb0*/  CALL.REL.NOINC `($__internal_135_$__cuda_sm70_shflsync_down) ;  /* 0x0000089000007944 */ /* 0x00ffea0003c00000 */
[----:B------:R-:W-:Y:S01]  /*12bc0*/  HFMA2.MMA R65, -RZ, RZ, 0, 4.76837158203125e-07 ;  /* 0x00000008ff417435 */ /* 0x000fe200000001ff */
[----:B-1----:R-:W-:Y:S02]  /*12bd0*/  MOV R67, R66 ;  /* 0x0000004200437202 */ /* 0x002fe40000000f00 */
[----:B------:R-:W-:Y:S02]  /*12be0*/  MOV R66, R240 ;  /* 0x000000f000427202 */ /* 0x000fe40000000f00 */
[----:B------:R-:W-:Y:S02]  /*12bf0*/  MOV R242, 0x1f ;  /* 0x0000001f00f27802 */ /* 0x000fe40000000f00 */
[----:B------:R-:W-:-:S02]  /*12c00*/  MOV R241, 0xffffffff ;  /* 0xffffffff00f17802 */ /* 0x000fc40000000f00 */
[----:B------:R-:W-:Y:S02]  /*12c10*/  MOV R64, 0x12c30 ;  /* 0x00012c3000407802 */ /* 0x000fe40000000f00 */
[----:B------:R-:W-:Y:S05]  /*12c20*/  CALL.REL.NOINC `($__internal_135_$__cuda_sm70_shflsync_down) ;  /* 0x0000082000007944 */ /* 0x000fea0003c00000 */
[----:B------:R-:W-:Y:S01]  /*12c30*/  HFMA2.MMA R65, -RZ, RZ, 0, 4.76837158203125e-07 ;  /* 0x00000008ff417435 */ /* 0x000fe200000001ff */
[----:B-1----:R-:W-:Y:S02]  /*12c40*/  MOV R69, R66 ;  /* 0x0000004200457202 */ /* 0x002fe40000000f00 */
[----:B------:R-:W-:Y:S02]  /*12c50*/  MOV R66, R68 ;  /* 0x0000004400427202 */ /* 0x000fe40000000f00 */
[----:B------:R-:W-:Y:S02]  /*12c60*/  MOV R242, 0x1f ;  /* 0x0000001f00f27802 */ /* 0x000fe40000000f00 */
[----:B------:R-:W-:Y:S02]  /*12c70*/  MOV R241, 0xffffffff ;  /* 0xffffffff00f17802 */ /* 0x000fe40000000f00 */
[----:B------:R-:W-:Y:S02]  /*12c80*/  MOV R64, 0x12ca0 ;  /* 0x00012ca000407802 */ /* 0x000fe40000000f00 */
[----:B------:R-:W-:Y:S05]  /*12c90*/  CALL.REL.NOINC `($__internal_135_$__cuda_sm70_shflsync_down) ;  /* 0x000007b000007944 */ /* 0x000fea0003c00000 */
[----:B------:R-:W-:Y:S01]  /*12ca0*/  HFMA2.MMA R65, -RZ, RZ, 0, 4.76837158203125e-07 ;  /* 0x00000008ff417435 */ /* 0x000fe200000001ff */
[----:B-1----:R-:W-:-:S02]  /*12cb0*/  MOV R70, R66 ;  /* 0x0000004200467202 */ /* 0x002fc40000000f00 */
[----:B------:R-:W-:Y:S02]  /*12cc0*/  MOV R66, R120 ;  /* 0x0000007800427202 */ /* 0x000fe40000000f00 */
[----:B------:R-:W-:Y:S02]  /*12cd0*/  MOV R242, 0x1f ;  /* 0x0000001f00f27802 */ /* 0x000fe40000000f00 */
[----:B------:R-:W-:Y:S02]  /*12ce0*/  MOV R241, 0xffffffff ;  /* 0xffffffff00f17802 */ /* 0x000fe40000000f00 */
[----:B------:R-:W-:Y:S02]  /*12cf0*/  MOV R64, 0x12d10 ;  /* 0x00012d1000407802 */ /* 0x000fe40000000f00 */
[----:B------:R-:W-:Y:S05]  /*12d00*/  CALL.REL.NOINC `($__internal_135_$__cuda_sm70_shflsync_down) ;  /* 0x0000074000007944 */ /* 0x000fea0003c00000 */
[----:B-1----:R-:W-:Y:S05]  /*12d10*/  BRA `(.L_x_5795) ;  /* 0xffff846000007947 */ /* 0x002fea000383ffff */
.L_x_5702:
[----:B------:R-:W-:Y:S01]  /*12d20*/  HFMA2.MMA R65, -RZ, RZ, 0, 9.5367431640625e-07 ;  /* 0x00000010ff417435 */ /* 0x000fe200000001ff */
[----:B----4-:R-:W-:Y:S02]  /*12d30*/  MOV R66, R71 ;  /* 0x0000004700427202 */ /* 0x010fe40000000f00 */
[----:B------:R-:W-:Y:S02]  /*12d40*/  MOV R242, 0x1f ;  /* 0x0000001f00f27802 */ /* 0x000fe40000000f00 */
[----:B------:R-:W-:-:S02]  /*12d50*/  MOV R241, 0xffffffff ;  /* 0xffffffff00f17802 */ /* 0x000fc40000000f00 */
[----:B------:R-:W-:Y:S02]  /*12d60*/  MOV R64, 0x12d80 ;  /* 0x00012d8000407802 */ /* 0x000fe40000000f00 */
[----:B0123--:R-:W-:Y:S05]  /*12d70*/  CALL.REL.NOINC `($__internal_135_$__cuda_sm70_shflsync_down) ;  /* 0x000006d000007944 */ /* 0x00ffea0003c00000 */
[----:B-1----:R-:W-:Y:S01]  /*12d80*/  MOV R67, R66 ;  /* 0x0000004200437202 */ /* 0x002fe20000000f00 */
[----:B------:R-:W-:Y:S05]  /*12d90*/  BRA `(.L_x_5796) ;  /* 0xffff84f000007947 */ /* 0x000fea000383ffff */
.L_x_5703:
[----:B------:R-:W-:Y:S01]  /*12da0*/  HFMA2.MMA R65, -RZ, RZ, 0, 9.5367431640625e-07 ;  /* 0x00000010ff417435 */ /* 0x000fe200000001ff */
[----:B----4-:R-:W-:Y:S02]  /*12db0*/  MOV R66, R240 ;  /* 0x000000f000427202 */ /* 0x010fe40000000f00 */
[----:B------:R-:W-:Y:S02]  /*12dc0*/  MOV R242, 0x1f ;  /* 0x0000001f00f27802 */ /* 0x000fe40000000f00 */
[----:B------:R-:W-:Y:S02]  /*12dd0*/  MOV R241, 0xffffffff ;  /* 0xffffffff00f17802 */ /* 0x000fe40000000f00 */
[----:B------:R-:W-:Y:S02]  /*12de0*/  MOV R64, 0x12e00 ;  /* 0x00012e0000407802 */ /* 0x000fe40000000f00 */
[----:B0123--:R-:W-:Y:S05]  /*12df0*/  CALL.REL.NOINC `($__internal_135_$__cuda_sm70_shflsync_down) ;  /* 0x0000065000007944 */ /* 0x00ffea0003c00000 */
[----:B------:R-:W-:Y:S01]  /*12e00*/  HFMA2.MMA R65, -RZ, RZ, 0, 9.5367431640625e-07 ;  /* 0x00000010ff417435 */ /* 0x000fe200000001ff */
[----:B-1----:R-:W-:Y:S01]  /*12e10*/  MOV R69, R66 ;  /* 0x0000004200457202 */ /* 0x002fe20000000f00 */
[----:B------:R-:W-:Y:S01]  /*12e20*/  IMAD.MOV.U32 R66, RZ, RZ, R68 ;  /* 0x000000ffff427224 */ /* 0x000fe200078e0044 */
[----:B------:R-:W-:-:S02]  /*12e30*/  MOV R242, 0x1f ;  /* 0x0000001f00f27802 */ /* 0x000fc40000000f00 */
[----:B------:R-:W-:Y:S02]  /*12e40*/  MOV R241, 0xffffffff ;  /* 0xffffffff00f17802 */ /* 0x000fe40000000f00 */
[----:B------:R-:W-:Y:S02]  /*12e50*/  MOV R64, 0x12e70 ;  /* 0x00012e7000407802 */ /* 0x000fe40000000f00 */
[----:B------:R-:W-:Y:S05]  /*12e60*/  CALL.REL.NOINC `($__internal_135_$__cuda_sm70_shflsync_down) ;  /* 0x000005e000007944 */ /* 0x000fea0003c00000 */
[----:B------:R-:W-:Y:S01]  /*12e70*/  HFMA2.MMA R65, -RZ, RZ, 0, 9.5367431640625e-07 ;  /* 0x00000010ff417435 */ /* 0x000fe200000001ff */
[----:B-1----:R-:W-:Y:S02]  /*12e80*/  MOV R70, R66 ;  /* 0x0000004200467202 */ /* 0x002fe40000000f00 */
[----:B------:R-:W-:Y:S02]  /*12e90*/  MOV R66, R120 ;  /* 0x0000007800427202 */ /* 0x000fe40000000f00 */
[----:B------:R-:W-:Y:S02]  /*12ea0*/  MOV R242, 0x1f ;  /* 0x0000001f00f27802 */ /* 0x000fe40000000f00 */
[----:B------:R-:W-:Y:S02]  /*12eb0*/  MOV R241, 0xffffffff ;  /* 0xffffffff00f17802 */ /* 0x000fe40000000f00 */
[----:B------:R-:W-:-:S02]  /*12ec0*/  MOV R64, 0x12ee0 ;  /* 0x00012ee000407802 */ /* 0x000fc40000000f00 */
[----:B------:R-:W-:Y:S05]  /*12ed0*/  CALL.REL.NOINC `($__internal_135_$__cuda_sm70_shflsync_down) ;  /* 0x0000057000007944 */ /* 0x000fea0003c00000 */
[----:B-1----:R-:W-:Y:S05]  /*12ee0*/  BRA `(.L_x_5797) ;  /* 0xffff83e000007947 */ /* 0x002fea000383ffff */
.L_x_5706:
[----:B----4-:R-:W-:Y:S01]  /*12ef0*/  HFMA2.MMA R66, -RZ, RZ, 0, 0 ;  /* 0x00000000ff427435 */ /* 0x010fe200000001ff */
[----:B------:R-:W-:-:S02]  /*12f00*/  MOV R64, R71 ;  /* 0x0000004700407202 */ /* 0x000fc40000000f00 */
[----:B------:R-:W-:Y:S02]  /*12f10*/  MOV R247, 0xffffffff ;  /* 0xffffffff00f77802 */ /* 0x000fe40000000f00 */
[----:B------:R-:W-:Y:S02]  /*12f20*/  MOV R65, 0x12f40 ;  /* 0x00012f4000417802 */ /* 0x000fe40000000f00 */
[----:B0123--:R-:W-:Y:S05]  /*12f30*/  CALL.REL.NOINC `($__internal_136_$__cuda_sm70_shflsync_idx_p) ;  /* 0x0000055000007944 */ /* 0x00ffea0003c00000 */
        /* <DEDUP_REMOVED lines=8> */
[----:B------:R-:W-:-:S02]  /*12fc0*/  MOV R64, R68 ;  /* 0x0000004400407202 */ /* 0x000fc40000000f00 */
[----:B------:R-:W-:Y:S02]  /*12fd0*/  MOV R247, 0xffffffff ;  /* 0xffffffff00f77802 */ /* 0x000fe40000000f00 */
        /* <DEDUP_REMOVED lines=16> */
[----:B0-----:R-:W-:Y:S05]  /*130e0*/  CALL.REL.NOINC `($__internal_135_$__cuda_sm70_shflsync_down) ;  /* 0x0000036000007944 */ /* 0x001fea0003c00000 */
[----:B------:R-:W-:Y:S01]  /*130f0*/  HFMA2.MMA R65, -RZ, RZ, 0, 5.9604644775390625e-08 ;  /* 0x00000001ff417435 */ /* 0x000fe200000001ff */
[----:B-1----:R-:W-:Y:S02]  /*13100*/  MOV R71, R66 ;  /* 0x0000004200477202 */ /* 0x002fe40000000f00 */
[----:B------:R-:W-:-:S02]  /*13110*/  MOV R66, R240 ;  /* 0x000000f000427202 */ /* 0x000fc40000000f00 */
[----:B------:R-:W-:Y:S02]  /*13120*/  MOV R242, 0x1f ;  /* 0x0000001f00f27802 */ /* 0x000fe40000000f00 */
[----:B------:R-:W-:Y:S02]  /*13130*/  MOV R241, 0xffffffff ;  /* 0xffffffff00f17802 */ /* 0x000fe40000000f00 */
[----:B------:R-:W-:Y:S02]  /*13140*/  MOV R64, 0x13160 ;  /* 0x0001316000407802 */ /* 0x000fe40000000f00 */
[----:B------:R-:W-:Y:S05]  /*13150*/  CALL.REL.NOINC `($__internal_135_$__cuda_sm70_shflsync_down) ;  /* 0x000002f000007944 */ /* 0x000fea0003c00000 */
        /* <DEDUP_REMOVED lines=8> */
[----:B-1----:R-:W-:Y:S02]  /*131e0*/  MOV R68, R66 ;  /* 0x0000004200447202 */ /* 0x002fe40000000f00 */
[----:B------:R-:W-:Y:S02]  /*131f0*/  MOV R66, R120 ;  /* 0x0000007800427202 */ /* 0x000fe40000000f00 */
[----:B------:R-:W-:Y:S02]  /*13200*/  MOV R242, 0x1f ;  /* 0x0000001f00f27802 */ /* 0x000fe40000000f00 */
[----:B------:R-:W-:Y:S02]  /*13210*/  MOV R241, 0xffffffff ;  /* 0xffffffff00f17802 */ /* 0x000fe40000000f00 */
[----:B------:R-:W-:Y:S02]  /*13220*/  MOV R64, 0x13240 ;  /* 0x0001324000407802 */ /* 0x000fe40000000f00 */
[----:B------:R-:W-:Y:S05]  /*13230*/  CALL.REL.NOINC `($__internal_135_$__cuda_sm70_shflsync_down) ;  /* 0x0000021000007944 */ /* 0x000fea0003c00000 */
        /* <DEDUP_REMOVED lines=12> */
[----:B------:R-:W-:Y:S05]  /*13300*/  CALL.REL.NOINC `($__internal_136_$__cuda_sm70_shflsync_idx_p) ;  /* 0x0000018000007944 */ /* 0x000fea0003c00000 */
        /* <DEDUP_REMOVED lines=19> */
[----:B0-----:R-:W-:Y:S05]  /*13440*/  BRA `(.L_x_5798) ;  /* 0xffff80a000007947 */ /* 0x001fea000383ffff */
        .weak           $__internal_135_$__cuda_sm70_shflsync_down
        .type           $__internal_135_$__cuda_sm70_shflsync_down,@function
        .size           $__internal_135_$__cuda_sm70_shflsync_down,($__internal_136_$__cuda_sm70_shflsync_idx_p - $__internal_135_$__cuda_sm70_shflsync_down)
$__internal_135_$__cuda_sm70_shflsync_down:
[----:B------:R-:W-:Y:S04]  /*13450*/  WARPSYNC R241 ;  /* 0x000000f100007348 */ /* 0x000fe80003800000 */
[----:B------:R0:W1:Y:S02]  /*13460*/  SHFL.DOWN PT, R66, R66, R65, R242 ;  /* 0x0800004142427389 */ /* 0x00006400000e00f2 */
[----:B0-----:R-:W-:-:S06]  /*13470*/  HFMA2.MMA R65, -RZ, RZ, 0, 0 ;  /* 0x00000000ff417435 */ /* 0x001fcc00000001ff */
[----:B------:R-:W-:Y:S05]  /*13480*/  RET.REL.NODEC R64 `(_Z25selective_scan_bwd_kernelI32Selective_Scan_bwd_kernel_traitsILi64ELi16ELb0ELb1ELb1ELb0ELb1EN3c108BFloat16ENS1_7complexIfEEEEv12SSMParamsBwd) ;  /* 0xfffecb7040007950 */ /* 0x000fea0003c3ffff */
        .weak           $__internal_136_$__cuda_sm70_shflsync_idx_p
        .type           $__internal_136_$__cuda_sm70_shflsync_idx_p,@function
        .size           $__internal_136_$__cuda_sm70_shflsync_idx_p,($__internal_137_$__cuda_sm70_shflsync_up - $__internal_136_$__cuda_sm70_shflsync_idx_p)
$__internal_136_$__cuda_sm70_shflsync_idx_p:
[----:B------:R-:W-:Y:S01]  /*13490*/  MOV R127, 0x1f ;  /* 0x0000001f007f7802 */ /* 0x000fe20000000f00 */
[----:B------:R-:W-:Y:S04]  /*134a0*/  WARPSYNC R247 ;  /* 0x000000f700007348 */ /* 0x000fe80003800000 */
[----:B------:R0:W1:Y:S04]  /*134b0*/  SHFL.IDX PT, R66, R64, R66, R127 ;  /* 0x0000004240427389 */ /* 0x00006800000e007f */
[----:B0-----:R-:W0:Y:S01]  /*134c0*/  S2R R127, SR_LANEID ;  /* 0x00000000007f7919 */ /* 0x001e220000000000 */
[----:B------:R-:W-:Y:S01]  /*134d0*/  MOV R64, R65 ;  /* 0x0000004100407202 */ /* 0x000fe20000000f00 */
[----:B------:R-:W-:-:S06]  /*134e0*/  HFMA2.MMA R65, -RZ, RZ, 0, 0 ;  /* 0x00000000ff417435 */ /* 0x000fcc00000001ff */
[----:B------:R-:W-:Y:S05]  /*134f0*/  RET.REL.NODEC R64 `(_Z25selective_scan_bwd_kernelI32Selective_Scan_bwd_kernel_traitsILi64ELi16ELb0ELb1ELb1ELb0ELb1EN3c108BFloat16ENS1_7complexIfEEEEv12SSMParamsBwd) ;  /* 0xfffecb0040007950 */ /* 0x000fea0003c3ffff */
        .weak           $__internal_137_$__cuda_sm70_shflsync_up
        .type           $__internal_137_$__cuda_sm70_shflsync_up,@function
        .size           $__internal_137_$__cuda_sm70_shflsync_up,(.L_x_14569 - $__internal_137_$__cuda_sm70_shflsync_up)
$__internal_137_$__cuda_sm70_shflsync_up:
[----:B------:R-:W-:Y:S04]  /*13500*/  WARPSYNC R244 ;  /* 0x000000f400007348 */ /* 0x000fe80003800000 */
[----:B------:R0:W1:Y:S02]  /*13510*/  SHFL.UP PT, R66, R65, R66, R245 ;  /* 0x0400004241427389 */ /* 0x00006400000e00f5 */
[----:B0-----:R-:W-:-:S04]  /*13520*/  MOV R65, 0x0 ;  /* 0x0000000000417802 */ /* 0x001fc80000000f00 */
[----:B------:R-:W-:Y:S05]  /*13530*/  RET.REL.NODEC R64 `(_Z25selective_scan_bwd_kernelI32Selective_Scan_bwd_kernel_traitsILi64ELi16ELb0ELb1ELb1ELb0ELb1EN3c108BFloat16ENS1_7complexIfEEEEv12SSMParamsBwd) ;  /* 0xfffecac040007950 */ /* 0x000fea0003c3ffff */
.L_x_5799:
        /* <DEDUP_REMOVED lines=12> */
.L_x_14569:


//--------------------- .text._Z25selective_scan_bwd_kernelI32Selective_Scan_bwd_kernel_traitsILi64ELi16ELb0ELb1ELb1ELb1ELb0EN3c108BFloat16ENS1_7complexIfEEEEv12SSMParamsBwd --------------------------
	.section	.text._Z25selective_scan_bwd_kernelI32Selective_Scan_bwd_kernel_traitsILi64ELi16ELb0ELb1ELb1ELb1ELb0EN3c108BFloat16ENS1_7complexIfEEEEv12SSMParamsBwd,"ax",@progbits
	.sectioninfo	@"SHI_REGISTERS=255"
	.align	128
        .global         _Z25selective_scan_bwd_kernelI32Selective_Scan_bwd_kernel_traitsILi64ELi16ELb0ELb1ELb1ELb1ELb0EN3c108BFloat16ENS1_7complexIfEEEEv12SSMParamsBwd
        .type           _Z25selective_scan_bwd_kernelI32Selective_Scan_bwd_kernel_traitsILi64ELi16ELb0ELb1ELb1ELb1ELb0EN3c108BFloat16ENS1_7complexIfEEEEv12SSMParamsBwd,@function
        .size           _Z25selective_scan_bwd_kernelI32Selective_Scan_bwd_kernel_traitsILi64ELi16ELb0ELb1ELb1ELb1ELb0EN3c108BFloat16ENS1_7complexIfEEEEv12SSMParamsBwd,(.L_x_14572 - _Z25selective_scan_bwd_kernelI32Selective_Scan_bwd_kernel_traitsILi64ELi16ELb0ELb1ELb1ELb1ELb0EN3c108BFloat16ENS1_7complexIfEEEEv12SSMParamsBwd)
        .other          _Z25selective_scan_bwd_kernelI32Selective_Scan_bwd_kernel_traitsILi64ELi16ELb0ELb1ELb1ELb1ELb0EN3c108BFloat16ENS1_7complexIfEEEEv12SSMParamsBwd,@"STO_CUDA_ENTRY STV_DEFAULT"
_Z25selective_scan_bwd_kernelI32Selective_Scan_bwd_kernel_traitsILi64ELi16ELb0ELb1ELb1ELb1ELb0EN3c108BFloat16ENS1_7complexIfEEEEv12SSMParamsBwd:
.text._Z25selective_scan_bwd_kernelI32Selective_Scan_bwd_kernel_traitsILi64ELi16ELb0ELb1ELb1ELb1ELb0EN3c108BFloat16ENS1_7complexIfEEEEv12SSMParamsBwd:
        /* <DEDUP_REMOVED lines=174> */
.L_x_5939:
        /* <DEDUP_REMOVED lines=273> */
[----:B------:R-:W-:-:S03]  /*1bf0*/  ISETP.GE.AND P1, PT, R34, UR11, PT ;  /* 0x0000000b22007c0c */ /* 0x000fc6000bf26270 */
[----:B------:R0:W5:Y:S06]  /*1c00*/  @!P6 LDG.E.U16 R35, [R8.64+0x3c0] ;  /* 0x0003c0280823e981 */ /* 0x00016c000c1e1500 */
        /* <DEDUP_REMOVED lines=15> */
[----:B------:R0:W5:Y:S04]  /*1d00*/  @!P1 LDG.E.U16 R28, [R8.64+0x280] ;  /* 0x00028028081c9981 */ /* 0x000168000c1e1500 */
[----:B------:R0:W5:Y:S04]  /*1d10*/  @!P3 LDG.E.U16 R30, [R8.64+0x300] ;  /* 0x00030028081eb981 */ /* 0x000168000c1e1500 */
[----:B------:R0:W5:Y:S04]  /*1d20*/  @!P0 LDG.E.U16 R29, [R8.64+0x240] ;  /* 0x00024028081d8981 */ /* 0x000168000c1e1500 */
[----:B------:R0:W5:Y:S04]  /*1d30*/  @!P5 LDG.E.U16 R32, [R8.64+0x380] ;  /* 0x000380280820d981 */ /* 0x000168000c1e1500 */
[----:B------:R-:W-:Y:S04]  /*1d40*/  STL [R1+0x8], R55 ;  /* 0x0000083701007387 */ /* 0x000fe80000100800 */
[----:B------:R-:W-:Y:S04]  /*1d50*/  STL [R1+0x4], R54 ;  /* 0x0000043601007387 */ /* 0x000fe80000100800 */
[----:B------:R-:W-:Y:S01]  /*1d60*/  STL [R1], R52 ;  /* 0x0000003401007387 */ /* 0x000fe20000100800 */
[----:B0-----:R-:W-:-:S02]  /*1d70*/  PRMT R9, RZ, 0x5410, R124 ;  /* 0x00005410ff097816 */ /* 0x001fc4000000007c */
[----:B------:R-:W-:-:S05]  /*1d80*/  PRMT R7, RZ, 0x5410, R7 ;  /* 0x00005410ff077816 */ /* 0x000fca0000000007 */
        /* <DEDUP_REMOVED lines=113> */
.L_x_5802:
[----:B-12---:R-:W-:Y:S05]  /*24a0*/  BSYNC B0 ;  /* 0x0000000000007941 */ /* 0x006fea0003800000 */
.L_x_5801:
        /* <DEDUP_REMOVED lines=39> */
.L_x_5804:
[----:B------:R-:W-:Y:S05]  /*2720*/  BSYNC B0 ;  /* 0x0000000000007941 */ /* 0x000fea0003800000 */
.L_x_5803:
        /* <DEDUP_REMOVED lines=39> */
.L_x_5806:
[----:B------:R-:W-:Y:S05]  /*29a0*/  BSYNC B0 ;  /* 0x0000000000007941 */ /* 0x000fea0003800000 */
.L_x_5805:
        /* <DEDUP_REMOVED lines=39> */
.L_x_5808:
[----:B------:R-:W-:Y:S05]  /*2c20*/  BSYNC B0 ;  /* 0x0000000000007941 */ /* 0x000fea0003800000 */
.L_x_5807:
        /* <DEDUP_REMOVED lines=39> */
.L_x_5810:
[----:B------:R-:W-:Y:S05]  /*2ea0*/  BSYNC B0 ;  /* 0x0000000000007941 */ /* 0x000fea0003800000 */
.L_x_5809:
        /* <DEDUP_REMOVED lines=39> */
.L_x_5812:
[----:B------:R-:W-:Y:S05]  /*3120*/  BSYNC B0 ;  /* 0x0000000000007941 */ /* 0x000fea0003800000 */
.L_x_5811:
        /* <DEDUP_REMOVED lines=40> */
.L_x_5814:
[----:B------:R-:W-:Y:S05]  /*33b0*/  BSYNC B0 ;  /* 0x0000000000007941 */ /* 0x000fea0003800000 */
.L_x_5813:
        /* <DEDUP_REMOVED lines=41> */
.L_x_5816:
[----:B------:R-:W-:Y:S05]  /*3650*/  BSYNC B0 ;  /* 0x0000000000007941 */ /* 0x000fea0003800000 */
.L_x_5815:
        /* <DEDUP_REMOVED lines=38> */
.L_x_5818:
[----:B------:R-:W-:Y:S05]  /*38c0*/  BSYNC B0 ;  /* 0x0000000000007941 */ /* 0x000fea0003800000 */
.L_x_5817:
        /* <DEDUP_REMOVED lines=39> */
.L_x_5820:
[----:B------:R-:W-:Y:S05]  /*3b40*/  BSYNC B0 ;  /* 0x0000000000007941 */ /* 0x000fea0003800000 */
.L_x_5819:
        /* <DEDUP_REMOVED lines=37> */
.L_x_5822:
[----:B------:R-:W-:Y:S05]  /*3da0*/  BSYNC B0 ;  /* 0x0000000000007941 */ /* 0x000fea0003800000 */
.L_x_5821:
        /* <DEDUP_REMOVED lines=33> */
.L_x_5824:
[----:B------:R-:W-:Y:S05]  /*3fc0*/  BSYNC B0 ;  /* 0x0000000000007941 */ /* 0x000fea0003800000 */
.L_x_5823:
        /* <DEDUP_REMOVED lines=33> */
.L_x_5826:
[----:B------:R-:W-:Y:S05]  /*41e0*/  BSYNC B0 ;  /* 0x0000000000007941 */ /* 0x000fea0003800000 */
.L_x_5825:
        /* <DEDUP_REMOVED lines=33> */
.L_x_5828:
[----:B------:R-:W-:Y:S05]  /*4400*/  BSYNC B0 ;  /* 0x0000000000007941 */ /* 0x000fea0003800000 */
.L_x_5827:
        /* <DEDUP_REMOVED lines=33> */
.L_x_5830:
[----:B------:R-:W-:Y:S05]  /*4620*/  BSYNC B0 ;  /* 0x0000000000007941 */ /* 0x000fea0003800000 */
.L_x_5829:
        /* <DEDUP_REMOVED lines=33> */
.L_x_5832:
[----:B------:R-:W-:Y:S05]  /*4840*/  BSYNC B0 ;  /* 0x0000000000007941 */ /* 0x000fea0003800000 */
.L_x_5831:
        /* <DEDUP_REMOVED lines=52> */
.L_x_5934:
[----:B------:R-:W-:Y:S01]  /*4b90*/  LOP3.LUT R0, R128, 0x7ffffe0, RZ, 0xc0, !PT ;  /* 0x07ffffe080007812 */ /* 0x000fe200078ec0ff */
        /* <DEDUP_REMOVED lines=15> */
[----:B0-----:R-:W-:Y:S01]  /*4c90*/  IMAD.WIDE.U32 R4, R5, c[0x0][0x1a0], R6 ;  /* 0x0000680005047a25 */ /* 0x001fe200078e0006 */
[C---:B------:R-:W-:Y:S02]  /*4ca0*/  LOP3.LUT R62, R6.reuse, 0x80, RZ, 0xfc, !PT ;  /* 0x00000080063e7812 */ /* 0x040fe400078efcff */
[----:B------:R-:W-:Y:S02]  /*4cb0*/  LOP3.LUT R63, R6, 0xa0, RZ, 0xfc, !PT ;  /* 0x000000a0063f7812 */ /* 0x000fe400078efcff */
[----:B------:R-:W-:Y:S01]  /*4cc0*/  IADD3 R3, R5, UR34, RZ ;  /* 0x0000002205037c10 */ /* 0x000fe2000fffe0ff */
[----:B------:R-:W-:Y:S01]  /*4cd0*/  ULDC.64 UR34, c[0x0][0x180] ;  /* 0x0000600000227ab9 */ /* 0x000fe20000000a00 */
[----:B------:R-:W-:-:S02]  /*4ce0*/  LEA R2, P0, R4, UR17, 0x1 ;  /* 0x0000001104027c11 */ /* 0x000fc4000f8008ff */
[----:B------:R-:W-:Y:S02]  /*4cf0*/  ISETP.GE.AND P4, PT, R6, UR39, PT ;  /* 0x0000002706007c0c */ /* 0x000fe4000bf86270 */
[----:B------:R-:W-:Y:S02]  /*4d00*/  LEA.HI.X R3, R4, UR16, R3, 0x1, P0 ;  /* 0x0000001004037c11 */ /* 0x000fe400080f0c03 */
[----:B------:R-:W-:Y:S02]  /*4d10*/  LOP3.LUT R4, R6, 0x20, RZ, 0xfc, !PT ;  /* 0x0000002006047812 */ /* 0x000fe400078efcff */
[----:B------:R-:W-:Y:S02]  /*4d20*/  ISETP.GE.AND P2, PT, R8, UR39, PT ;  /* 0x0000002708007c0c */ /* 0x000fe4000bf46270 */
[----:B------:R-:W-:Y:S02]  /*4d30*/  ISETP.GE.AND P3, PT, R4, UR39, PT ;  /* 0x0000002704007c0c */ /* 0x000fe4000bf66270 */
[----:B------:R-:W-:-:S02]  /*4d40*/  ISETP.GE.AND P1, PT, R13, UR39, PT ;  /* 0x000000270d007c0c */ /* 0x000fc4000bf26270 */
[----:B------:R-:W-:Y:S01]  /*4d50*/  PRMT R71, RZ, 0x7610, R71 ;  /* 0x00007610ff477816 */ /* 0x000fe20000000047 */
[----:B------:R0:W2:Y:S01]  /*4d60*/  @!P4 LDG.E.U16 R60, [R2.64] ;  /* 0x00000028023cc981 */ /* 0x0000a2000c1e1500 */
[C---:B------:R-:W-:Y:S02]  /*4d70*/  LOP3.LUT R176, R6.reuse, 0xc0, RZ, 0xfc, !PT ;  /* 0x000000c006b07812 */ /* 0x040fe400078efcff */
[----:B------:R-:W-:Y:S02]  /*4d80*/  PRMT R64, RZ, 0x7610, R64 ;  /* 0x00007610ff407816 */ /* 0x000fe40000000040 */
[C---:B------:R-:W-:Y:S01]  /*4d90*/  LOP3.LUT R179, R6.reuse, 0xe0, RZ, 0xfc, !PT ;  /* 0x000000e006b37812 */ /* 0x040fe200078efcff */
[----:B------:R0:W3:Y:S01]  /*4da0*/  @!P2 LDG.E.U16 R71, [R2.64+0x80] ;  /* 0x000080280247a981 */ /* 0x0000e2000c1e1500 */
[----:B------:R-:W-:Y:S02]  /*4db0*/  LOP3.LUT R177, R6, 0x100, RZ, 0xfc, !PT ;  /* 0x0000010006b17812 */ /* 0x000fe400078efcff */
[----:B------:R-:W-:Y:S01]  /*4dc0*/  ISETP.GE.AND P0, PT, R62, UR39, PT ;  /* 0x000000273e007c0c */ /* 0x000fe2000bf06270 */
[----:B------:R0:W4:Y:S01]  /*4dd0*/  @!P3 LDG.E.U16 R61, [R2.64+0x40] ;  /* 0x00004028023db981 */ /* 0x000122000c1e1500 */
[----:B------:R-:W-:-:S02]  /*4de0*/  LOP3.LUT R178, R6, 0x120, RZ, 0xfc, !PT ;  /* 0x0000012006b27812 */ /* 0x000fc400078efcff */
[----:B------:R-:W-:Y:S01]  /*4df0*/  ISETP.GE.AND P6, PT, R63, UR39, PT ;  /* 0x000000273f007c0c */ /* 0x000fe2000bfc6270 */
[----:B------:R0:W3:Y:S01]  /*4e00*/  @!P1 LDG.E.U16 R64, [R2.64+0xc0] ;  /* 0x0000c02802409981 */ /* 0x0000e2000c1e1500 */
        /* <DEDUP_REMOVED lines=21> */
[C---:B------:R-:W-:Y:S01]  /*4f60*/  LOP3.LUT R171, R6.reuse, 0x1e0, RZ, 0xfc, !PT ;  /* 0x000001e006ab7812 */ /* 0x040fe200078efcff */
[----:B------:R0:W3:Y:S01]  /*4f70*/  @!P3 LDG.E.U16 R33, [R2.64+0x200] ;  /* 0x000200280221b981 */ /* 0x0000e2000c1e1500 */
[----:B------:R-:W-:Y:S02]  /*4f80*/  ISETP.GE.AND P0, PT, R173, UR39, PT ;  /* 0x00000027ad007c0c */ /* 0x000fe4000bf06270 */
[----:B------:R-:W-:Y:S01]  /*4f90*/  LOP3.LUT R168, R6, 0x200, RZ, 0xfc, !PT ;  /* 0x0000020006a87812 */ /* 0x000fe200078efcff */
[----:B------:R0:W3:Y:S01]  /*4fa0*/  @!P2 LDG.E.U16 R34, [R2.64+0x240] ;  /* 0x000240280222a981 */ /* 0x0000e2000c1e1500 */
[----:B------:R-:W-:Y:S02]  /*4fb0*/  ISETP.GE.AND P6, PT, R170, UR39, PT ;  /* 0x00000027aa007c0c */ /* 0x000fe4000bfc6270 */
[----:B------:R-:W-:Y:S01]  /*4fc0*/  LOP3.LUT R169, R6, 0x220, RZ, 0xfc, !PT ;  /* 0x0000022006a97812 */ /* 0x000fe200078efcff */
[----:B------:R0:W3:Y:S01]  /*4fd0*/  @!P1 LDG.E.U16 R31, [R2.64+0x280] ;  /* 0x00028028021f9981 */ /* 0x0000e2000c1e1500 */
        /* <DEDUP_REMOVED lines=17> */
[----:B------:R-:W-:Y:S01]  /*50f0*/  PRMT R21, RZ, 0x7610, R21 ;  /* 0x00007610ff157816 */ /* 0x000fe20000000015 */
[----:B------:R0:W3:Y:S01]  /*5100*/  @!P4 LDG.E.U16 R27, [R2.64+0x380] ;  /* 0x00038028021bc981 */ /* 0x0000e2000c1e1500 */
[C---:B------:R-:W-:Y:S02]  /*5110*/  LOP3.LUT R151, R6.reuse, 0x2a0, RZ, 0xfc, !PT ;  /* 0x000002a006977812 */ /* 0x040fe400078efcff */
[----:B------:R-:W-:Y:S01]  /*5120*/  LOP3.LUT R147, R6, 0x2c0, RZ, 0xfc, !PT ;  /* 0x000002c006937812 */ /* 0x000fe200078efcff */
[----:B------:R0:W3:Y:S01]  /*5130*/  @!P3 LDG.E.U16 R28, [R2.64+0x3c0] ;  /* 0x0003c028021cb981 */ /* 0x0000e2000c1e1500 */
[----:B------:R-:W-:Y:S02]  /*5140*/  ISETP.GE.AND P0, PT, R154, UR39, PT ;  /* 0x000000279a007c0c */ /* 0x000fe4000bf06270 */
[----:B------:R-:W-:Y:S01]  /*5150*/  LOP3.LUT R145, R6, 0x2e0, RZ, 0xfc, !PT ;  /* 0x000002e006917812 */ /* 0x000fe200078efcff */
[----:B------:R0:W3:Y:S01]  /*5160*/  @!P2 LDG.E.U16 R25, [R2.64+0x400] ;  /* 0x000400280219a981 */ /* 0x0000e2000c1e1500 */
[----:B------:R-:W-:-:S02]  /*5170*/  ISETP.GE.AND P6, PT, R153, UR39, PT ;  /* 0x0000002799007c0c */ /* 0x000fc4000bfc6270 */
[----:B------:R-:W-:Y:S01]  /*5180*/  LOP3.LUT R139, R6, 0x300, RZ, 0xfc, !PT ;  /* 0x00000300068b7812 */ /* 0x000fe200078efcff */
[----:B------:R0:W3:Y:S01]  /*5190*/  @!P1 LDG.E.U16 R21, [R2.64+0x440] ;  /* 0x0004402802159981 */ /* 0x0000e2000c1e1500 */
[----:B------:R-:W-:Y:S02]  /*51a0*/  ISETP.GE.AND P5, PT, R149, UR39, PT ;  /* 0x0000002795007c0c */ /* 0x000fe4000bfa6270 */
[----:B------:R-:W-:Y:S02]  /*51b0*/  ISETP.GE.AND P4, PT, R151, UR39, PT ;  /* 0x0000002797007c0c */ /* 0x000fe4000bf86270 */
[----:B------:R-:W-:Y:S02]  /*51c0*/  ISETP.GE.AND P3, PT, R147, UR39, PT ;  /* 0x0000002793007c0c */ /* 0x000fe4000bf66270 */
[----:B------:R-:W-:Y:S02]  /*51d0*/  ISETP.GE.AND P2, PT, R145, UR39, PT ;  /* 0x0000002791007c0c */ /* 0x000fe4000bf46270 */
[----:B------:R-:W-:-:S02]  /*51e0*/  ISETP.GE.AND P1, PT, R139, UR39, PT ;  /* 0x000000278b007c0c */ /* 0x000fc4000bf26270 */
[----:B------:R-:W-:Y:S02]  /*51f0*/  PRMT R24, RZ, 0x7610, R24 ;  /* 0x00007610ff187816 */ /* 0x000fe40000000018 */
[----:B------:R-:W-:Y:S02]  /*5200*/  PRMT R22, RZ, 0x7610, R22 ;  /* 0x00007610ff167816 */ /* 0x000fe40000000016 */
[----:B------:R-:W-:Y:S02]  /*5210*/  SHF.L.U32 R5, R128, 0x5, RZ ;  /* 0x0000000580057819 */ /* 0x000fe400000006ff */
[----:B------:R-:W-:Y:S01]  /*5220*/  PRMT R20, RZ, 0x7610, R20 ;  /* 0x00007610ff147816 */ /* 0x000fe20000000014 */
[----:B------:R0:W3:Y:S01]  /*5230*/  @!P0 LDG.E.U16 R24, [R2.64+0x480] ;  /* 0x0004802802188981 */ /* 0x0000e2000c1e1500 */
[----:B------:R-:W-:Y:S02]  /*5240*/  PRMT R23, RZ, 0x7610, R23 ;  /* 0x00007610ff177816 */ /* 0x000fe40000000017 */
[----:B------:R-:W-:Y:S01]  /*5250*/  LOP3.LUT R143, R6, 0x320, RZ, 0xfc, !PT ;  /* 0x00000320068f7812 */ /* 0x000fe200078efcff */
[----:B------:R0:W3:Y:S01]  /*5260*/  @!P6 LDG.E.U16 R22, [R2.64+0x4c0] ;  /* 0x0004c0280216e981 */ /* 0x0000e2000c1e1500 */
[----:B------:R-:W-:-:S02]  /*5270*/  PRMT R15, RZ, 0x7610, R15 ;  /* 0x00007610ff0f7816 */ /* 0x000fc4000000000f */
[C---:B------:R-:W-:Y:S01]  /*5280*/  LOP3.LUT R137, R6.reuse, 0x340, RZ, 0xfc, !PT ;  /* 0x0000034006897812 */ /* 0x040fe200078efcff */
[----:B------:R0:W3:Y:S01]  /*5290*/  @!P5 LDG.E.U16 R20, [R2.64+0x500] ;  /* 0x000500280214d981 */ /* 0x0000e2000c1e1500 */
[----:B------:R-:W-:Y:S02]  /*52a0*/  PRMT R19, RZ, 0x7610, R19 ;  /* 0x00007610ff137816 */ /* 0x000fe40000000013 */
[----:B------:R-:W-:Y:S01]  /*52b0*/  LOP3.LUT R0, R5, 0xffffffe0, R230, 0xe2, !PT ;  /* 0xffffffe005007812 */ /* 0x000fe200078ee2e6 */
        /* <DEDUP_REMOVED lines=11> */
[----:B------:R-:W-:Y:S02]  /*5370*/  LOP3.LUT R0, R0, 0x3e0, RZ, 0xfc, !PT ;  /* 0x000003e000007812 */ /* 0x000fe400078efcff */
        /* <DEDUP_REMOVED lines=33> */
[----:B------:R-:W-:Y:S01]  /*5590*/  ULDC.64 UR34, c[0x0][0x1c0] ;  /* 0x0000700000227ab9 */ /* 0x000fe20000000a00 */
[----:B------:R-:W-:Y:S01]  /*55a0*/  MOV R5, UR6 ;  /* 0x0000000600057c02 */ /* 0x000fe20008000f00 */
[----:B------:R-:W-:-:S03]  /*55b0*/  UIMAD UR34, UR38, UR34, URZ ;  /* 0x00000022262272a4 */ /* 0x000fc6000f8e023f */
[----:B------:R-:W3:Y:S01]  /*55c0*/  LDG.E.64 R2, [R2.64] ;  /* 0x0000002802027981 */ /* 0x000ee2000c1e1b00 */
[----:B------:R-:W-:Y:S01]  /*55d0*/  SHF.L.U32 R231, R128, 0x5, RZ ;  /* 0x0000000580e77819 */ /* 0x000fe200000006ff */
[----:B------:R-:W-:Y:S01]  /*55e0*/  UIMAD UR34, UR6, UR35, UR34 ;  /* 0x00000023062272a4 */ /* 0x000fe2000f8e0222 */
[----:B------:R-:W-:Y:S01]  /*55f0*/  ISETP.GE.AND P6, PT, R6, UR39, PT ;  /* 0x0000002706007c0c */ /* 0x000fe2000bfc6270 */
[----:B------:R-:W-:Y:S01]  /*5600*/  IMAD.WIDE.U32 R6, R5, c[0x0][0x1c0], R6 ;  /* 0x0000700005067a25 */ /* 0x000fe200078e0006 */
[----:B------:R-:W-:Y:S02]  /*5610*/  ISETP.GE.AND P0, PT, R0, UR39, PT ;  /* 0x0000002700007c0c */ /* 0x000fe4000bf06270 */
[----:B------:R-:W-:Y:S02]  /*5620*/  LOP3.LUT R0, R231, 0xfffffc00, RZ, 0xc0, !PT ;  /* 0xfffffc00e7007812 */ /* 0x000fe400078ec0ff */
[----:B------:R-:W-:Y:S02]  /*5630*/  ISETP.GE.AND P5, PT, R4, UR39, PT ;  /* 0x0000002704007c0c */ /* 0x000fe4000bfa6270 */
[----:B------:R-:W-:-:S02]  /*5640*/  IADD3 R5, R7, UR34, RZ ;  /* 0x0000002207057c10 */ /* 0x000fc4000fffe0ff */
[----:B------:R-:W-:Y:S02]  /*5650*/  LEA R4, P3, R6, UR15, 0x1 ;  /* 0x0000000f06047c11 */ /* 0x000fe4000f8608ff */
[----:B------:R-:W-:Y:S02]  /*5660*/  IADD3 R7, R0, R127, RZ ;  /* 0x0000007f00077210 */ /* 0x000fe40007ffe0ff */
[----:B------:R-:W-:Y:S02]  /*5670*/  LEA.HI.X R5, R6, UR14, R5, 0x1, P3 ;  /* 0x0000000e06057c11 */ /* 0x000fe400098f0c05 */
[----:B------:R-:W-:Y:S02]  /*5680*/  ISETP.GE.AND P2, PT, R8, UR39, PT ;  /* 0x0000002708007c0c */ /* 0x000fe4000bf46270 */
[----:B------:R-:W-:Y:S02]  /*5690*/  IADD3 R6, R7, 0x20, RZ ;  /* 0x0000002007067810 */ /* 0x000fe40007ffe0ff */
[----:B------:R-:W-:-:S02]  /*56a0*/  ISETP.GE.AND P4, PT, R62, UR39, PT ;  /* 0x000000273e007c0c */ /* 0x000fc4000bf86270 */
[----:B------:R-:W-:Y:S02]  /*56b0*/  IADD3 R8, R7, 0x40, RZ ;  /* 0x0000004007087810 */ /* 0x000fe40007ffe0ff */
[----:B------:R-:W-:Y:S02]  /*56c0*/  ISETP.GE.AND P1, PT, R13, UR39, PT ;  /* 0x000000270d007c0c */ /* 0x000fe4000bf26270 */
        /* <DEDUP_REMOVED lines=12> */
[----:B------:R-:W-:Y:S02]  /*5790*/  IADD3 R132, R7, 0x120, RZ ;  /* 0x0000012007847810 */ /* 0x000fe40007ffe0ff */
[----:B------:R-:W-:Y:S02]  /*57a0*/  LEA.HI.SX32 R69, R70, R7, 0x1b ;  /* 0x0000000746457211 */ /* 0x000fe400078fdaff */
[----:B------:R-:W-:Y:S02]  /*57b0*/  SHF.L.U32 R8, R6, 0x1, RZ ;  /* 0x0000000106087819 */ /* 0x000fe400000006ff */
[----:B------:R-:W-:-:S02]  /*57c0*/  ISETP.GE.AND P3, PT, R63, UR39, PT ;  /* 0x000000273f007c0c */ /* 0x000fc4000bf66270 */
[C---:B------:R-:W-:Y:S02]  /*57d0*/  IADD3 R134, R7.reuse, 0x140, RZ ;  /* 0x0000014007867810 */ /* 0x040fe40007ffe0ff */
[-C--:B------:R-:W-:Y:S02]  /*57e0*/  LEA.HI.SX32 R70, R110, R7.reuse, 0x1b ;  /* 0x000000076e467211 */ /* 0x080fe400078fdaff */
[----:B------:R-:W-:Y:S02]  /*57f0*/  SHF.L.U32 R68, R68, 0x1, RZ ;  /* 0x0000000144447819 */ /* 0x000fe400000006ff */
[----:B------:R-:W-:Y:S02]  /*5800*/  IADD3 R136, R7, 0x160, RZ ;  /* 0x0000016007887810 */ /* 0x000fe40007ffe0ff */
[----:B------:R-:W-:Y:S02]  /*5810*/  LEA.HI.SX32 R63, R122, R7, 0x1b ;  /* 0x000000077a3f7211 */ /* 0x000fe400078fdaff */
[----:B------:R-:W-:-:S02]  /*5820*/  SHF.L.U32 R67, R62, 0x1, RZ ;  /* 0x000000013e437819 */ /* 0x000fc400000006ff */
[C---:B------:R-:W-:Y:S01]  /*5830*/  IADD3 R138, R7.reuse, 0x180, RZ ;  /* 0x00000180078a7810 */ /* 0x040fe20007ffe0ff */
[----:B--2---:R0:W-:Y:S01]  /*5840*/  STS.U16 [R13], R60 ;  /* 0x0000003c0d007388 */ /* 0x0041e20000000400 */
[-C--:B------:R-:W-:Y:S02]  /*5850*/  LEA.HI.SX32 R130, R130, R7.reuse, 0x1b ;  /* 0x0000000782827211 */ /* 0x080fe400078fdaff */
[----:B------:R-:W-:Y:S02]  /*5860*/  SHF.L.U32 R66, R66, 0x1, RZ ;  /* 0x0000000142427819 */ /* 0x000fe400000006ff */
[----:B------:R-:W-:Y:S02]  /*5870*/  IADD3 R140, R7, 0x1a0, RZ ;  /* 0x000001a0078c7810 */ /* 0x000fe40007ffe0ff */
[----:B------:R-:W-:Y:S02]  /*5880*/  LEA.HI.SX32 R132, R132, R7, 0x1b ;  /* 0x0000000784847211 */ /* 0x000fe400078fdaff */
[----:B------:R-:W-:Y:S01]  /*5890*/  SHF.L.U32 R69, R69, 0x1, RZ ;  /* 0x0000000145457819 */ /* 0x000fe200000006ff */
[----:B----4-:R1:W-:Y:S01]  /*58a0*/  STS.U16 [R8+0x40], R61 ;  /* 0x0000403d08007388 */ /* 0x0103e20000000400 */
[----:B------:R-:W-:-:S02]  /*58b0*/  IADD3 R142, R7, 0x1c0, RZ ;  /* 0x000001c0078e7810 */ /* 0x000fc40007ffe0ff */
[-C--:B------:R-:W-:Y:S01]  /*58c0*/  LEA.HI.SX32 R134, R134, R7.reuse, 0x1b ;  /* 0x0000000786867211 */ /* 0x080fe200078fdaff */
[----:B---3--:R2:W-:Y:S01]  /*58d0*/  STS.U16 [R68+0x80], R71 ;  /* 0x0000804744007388 */ /* 0x0085e20000000400 */
[----:B------:R-:W-:Y:S02]  /*58e0*/  SHF.L.U32 R70, R70, 0x1, RZ ;  /* 0x0000000146467819 */ /* 0x000fe400000006ff */
[----:B------:R-:W-:Y:S01]  /*58f0*/  IADD3 R144, R7, 0x1e0, RZ ;  /* 0x000001e007907810 */ /* 0x000fe20007ffe0ff */
[----:B------:R-:W-:Y:S01]  /*5900*/  STS.U16 [R67+0xc0], R64 ;  /* 0x0000c04043007388 */ /* 0x000fe20000000400 */
[----:B------:R-:W-:Y:S02]  /*5910*/  LEA.HI.SX32 R136, R136, R7, 0x1b ;  /* 0x0000000788887211 */ /* 0x000fe400078fdaff */
[----:B------:R-:W-:Y:S02]  /*5920*/  SHF.L.U32 R63, R63, 0x1, RZ ;  /* 0x000000013f3f7819 */ /* 0x000fe400000006ff */
[----:B------:R-:W-:-:S02]  /*5930*/  IADD3 R146, R7, 0x200, RZ ;  /* 0x0000020007927810 */ /* 0x000fc40007ffe0ff */
[-C--:B------:R-:W-:Y:S02]  /*5940*/  LEA.HI.SX32 R111, R138, R7.reuse, 0x1b ;  /* 0x000000078a6f7211 */ /* 0x080fe400078fdaff */
[----:B0-----:R-:W-:Y:S02]  /*5950*/  SHF.L.U32 R60, R130, 0x1, RZ ;  /* 0x00000001823c7819 */ /* 0x001fe400000006ff */
[C---:B------:R-:W-:Y:S02]  /*5960*/  IADD3 R148, R7.reuse, 0x220, RZ ;  /* 0x0000022007947810 */ /* 0x040fe40007ffe0ff */
[-C--:B------:R-:W-:Y:S01]  /*5970*/  LEA.HI.SX32 R123, R140, R7.reuse, 0x1b ;  /* 0x000000078c7b7211 */ /* 0x080fe200078fdaff */
[----:B------:R-:W-:Y:S01]  /*5980*/  STS.U16 [R66+0x100], R65 ;  /* 0x0001004142007388 */ /* 0x000fe20000000400 */
[----:B-1----:R-:W-:Y:S02]  /*5990*/  SHF.L.U32 R61, R132, 0x1, RZ ;  /* 0x00000001843d7819 */ /* 0x002fe400000006ff */
[----:B------:R-:W-:Y:S01]  /*59a0*/  IADD3 R150, R7, 0x240, RZ ;  /* 0x0000024007967810 */ /* 0x000fe20007ffe0ff */
[----:B------:R-:W-:Y:S01]  /*59b0*/  STS.U16 [R69+0x140], R36 ;  /* 0x0001402445007388 */ /* 0x000fe20000000400 */
[----:B------:R-:W-:-:S02]  /*59c0*/  LEA.HI.SX32 R122, R142, R7, 0x1b ;  /* 0x000000078e7a7211 */ /* 0x000fc400078fdaff */
[----:B------:R-:W-:Y:S01]  /*59d0*/  SHF.L.U32 R62, R134, 0x1, RZ ;  /* 0x00000001863e7819 */ /* 0x000fe200000006ff */
[----:B------:R-:W-:Y:S01]  /*59e0*/  STS.U16 [R70+0x180], R35 ;  /* 0x0001802346007388 */ /* 0x000fe20000000400 */
[C---:B------:R-:W-:Y:S02]  /*59f0*/  IADD3 R152, R7.reuse, 0x260, RZ ;  /* 0x0000026007987810 */ /* 0x040fe40007ffe0ff */
[-C--:B------:R-:W-:Y:S01]  /*5a00*/  LEA.HI.SX32 R144, R144, R7.reuse, 0x1b ;  /* 0x0000000790907211 */ /* 0x080fe200078fdaff */
[----:B------:R-:W-:Y:S01]  /*5a10*/  STS.U16 [R63+0x1c0], R32 ;  /* 0x0001c0203f007388 */ /* 0x000fe20000000400 */
[----:B------:R-:W-:Y:S02]  /*5a20*/  SHF.L.U32 R6, R136, 0x1, RZ ;  /* 0x0000000188067819 */ /* 0x000fe400000006ff */
[----:B------:R-:W-:Y:S01]  /*5a30*/  IADD3 R156, R7, 0x280, RZ ;  /* 0x00000280079c7810 */ /* 0x000fe20007ffe0ff */
[----:B------:R-:W-:Y:S01]  /*5a40*/  STS.U16 [R60+0x200], R33 ;  /* 0x000200213c007388 */ /* 0x000fe20000000400 */
[----:B------:R-:W-:-:S02]  /*5a50*/  LEA.HI.SX32 R110, R146, R7, 0x1b ;  /* 0x00000007926e7211 */ /* 0x000fc400078fdaff */
[----:B------:R-:W-:Y:S01]  /*5a60*/  SHF.L.U32 R111, R111, 0x1, RZ ;  /* 0x000000016f6f7819 */ /* 0x000fe200000006ff */
[----:B------:R-:W-:Y:S01]  /*5a70*/  STS.U16 [R61+0x240], R34 ;  /* 0x000240223d007388 */ /* 0x000fe20000000400 */
[----:B------:R-:W-:Y:S02]  /*5a80*/  IADD3 R158, R7, 0x2a0, RZ ;  /* 0x000002a0079e7810 */ /* 0x000fe40007ffe0ff */
[-C--:B------:R-:W-:Y:S02]  /*5a90*/  LEA.HI.SX32 R148, R148, R7.reuse, 0x1b ;  /* 0x0000000794947211 */ /* 0x080fe400078fdaff */
[----:B------:R-:W-:Y:S01]  /*5aa0*/  SHF.L.U32 R123, R123, 0x1, RZ ;  /* 0x000000017b7b7819 */ /* 0x000fe200000006ff */
[----:B------:R-:W-:Y:S01]  /*5ab0*/  STS.U16 [R62+0x280], R31 ;  /* 0x0002801f3e007388 */ /* 0x000fe20000000400 */
[----:B------:R-:W-:Y:S02]  /*5ac0*/  IADD3 R160, R7, 0x2c0, RZ ;  /* 0x000002c007a07810 */ /* 0x000fe40007ffe0ff */
[----:B------:R-:W-:-:S02]  /*5ad0*/  LEA.HI.SX32 R150, R150, R7, 0x1b ;  /* 0x0000000796967211 */ /* 0x000fc400078fdaff */
[----:B------:R-:W-:Y:S02]  /*5ae0*/  SHF.L.U32 R122, R122, 0x1, RZ ;  /* 0x000000017a7a7819 */ /* 0x000fe400000006ff */
[C---:B------:R-:W-:Y:S02]  /*5af0*/  IADD3 R162, R7.reuse, 0x2e0, RZ ;  /* 0x000002e007a27810 */ /* 0x040fe40007ffe0ff */
[-C--:B------:R-:W-:Y:S02]  /*5b00*/  LEA.HI.SX32 R152, R152, R7.reuse, 0x1b ;  /* 0x0000000798987211 */ /* 0x080fe400078fdaff */
[----:B--2---:R-:W-:Y:S02]  /*5b10*/  SHF.L.U32 R71, R144, 0x1, RZ ;  /* 0x0000000190477819 */ /* 0x004fe400000006ff */
        /* <DEDUP_REMOVED lines=26> */
[----:B------:R-:W-:Y:S02]  /*5cc0*/  LEA.HI.SX32 R180, R180, R7, 0x1b ;  /* 0x00000007b4b47211 */ /* 0x000fe400078fdaff */
[----:B------:R-:W-:Y:S02]  /*5cd0*/  SHF.L.U32 R162, R160, 0x1, RZ ;  /* 0x00000001a0a27819 */ /* 0x000fe400000006ff */
[----:B------:R-:W-:-:S02]  /*5ce0*/  IADD3 R190, R7, 0x3e0, RZ ;  /* 0x000003e007be7810 */ /* 0x000fc40007ffe0ff */
        /* <DEDUP_REMOVED lines=12> */
[----:B------:R-:W-:Y:S01]  /*5db0*/  LEA.HI.SX32 R164, R190, R7, 0x1b ;  /* 0x00000007bea47211 */ /* 0x000fe200078fdaff */
[----:B------:R0:W-:Y:S01]  /*5dc0*/  STS.U16 [R162+0x580], R15 ;  /* 0x0005800fa2007388 */ /* 0x0001e20000000400 */
[----:B------:R-:W-:Y:S02]  /*5dd0*/  SHF.L.U32 R165, R165, 0x1, RZ ;  /* 0x00000001a5a57819 */ /* 0x000fe400000006ff */
[----:B------:R-:W-:Y:S01]  /*5de0*/  SHF.L.U32 R166, R166, 0x1, RZ ;  /* 0x00000001a6a67819 */ /* 0x000fe200000006ff */
[----:B------:R-:W-:Y:S01]  /*5df0*/  STS.U16 [R158+0x5c0], R19 ;  /* 0x0005c0139e007388 */ /* 0x000fe20000000400 */
[----:B------:R-:W-:-:S02]  /*5e00*/  SHF.L.U32 R167, R167, 0x1, RZ ;  /* 0x00000001a7a77819 */ /* 0x000fc400000006ff */
[----:B------:R-:W-:Y:S01]  /*5e10*/  SHF.L.U32 R163, R163, 0x1, RZ ;  /* 0x00000001a3a37819 */ /* 0x000fe200000006ff */
[----:B------:R-:W-:Y:S01]  /*5e20*/  STS.U16 [R161+0x600], R18 ;  /* 0x00060012a1007388 */ /* 0x000fe20000000400 */
[----:B------:R-:W-:Y:S02]  /*5e30*/  SHF.L.U32 R164, R164, 0x1, RZ ;  /* 0x00000001a4a47819 */ /* 0x000fe400000006ff */
[----:B------:R-:W-:Y:S02]  /*5e40*/  PRMT R181, RZ, 0x7610, R181 ;  /* 0x00007610ffb57816 */ /* 0x000fe400000000b5 */
[----:B0-----:R-:W-:Y:S01]  /*5e50*/  PRMT R15, RZ, 0x7610, R15 ;  /* 0x00007610ff0f7816 */ /* 0x001fe2000000000f */
[----:B------:R0:W-:Y:S04]  /*5e60*/  STS.U16 [R159+0x640], R14 ;  /* 0x0006400e9f007388 */ /* 0x0001e80000000400 */
[----:B------:R-:W-:Y:S04]  /*5e70*/  STS.U16 [R160+0x680], R17 ;  /* 0x00068011a0007388 */ /* 0x000fe80000000400 */
[----:B------:R-:W-:Y:S01]  /*5e80*/  STS.U16 [R165+0x6c0], R10 ;  /* 0x0006c00aa5007388 */ /* 0x000fe20000000400 */
[----:B0-----:R-:W-:-:S03]  /*5e90*/  PRMT R14, RZ, 0x7610, R14 ;  /* 0x00007610ff0e7816 */ /* 0x001fc6000000000e */
[----:B------:R0:W-:Y:S04]  /*5ea0*/  STS.U16 [R166+0x700], R11 ;  /* 0x0007000ba6007388 */ /* 0x0001e80000000400 */
[----:B------:R-:W-:Y:S04]  /*5eb0*/  STS.U16 [R167+0x740], R16 ;  /* 0x00074010a7007388 */ /* 0x000fe80000000400 */
[----:B------:R-:W-:Y:S04]  /*5ec0*/  STS.U16 [R163+0x780], R12 ;  /* 0x0007800ca3007388 */ /* 0x000fe80000000400 */
[----:B------:R1:W-:Y:S01]  /*5ed0*/  STS.U16 [R164+0x7c0], R9 ;  /* 0x0007c009a4007388 */ /* 0x0003e20000000400 */
[----:B------:R-:W-:-:S06]  /*5ee0*/  NOP ;  /* 0x0000000000007918 */ /* 0x000fcc0000000000 */
[----:B------:R2:W3:Y:S01]  /*5ef0*/  @!P6 LDG.E.U16 R14, [R4.64] ;  /* 0x00000028040ee981 */ /* 0x0004e2000c1e1500 */
[----:B------:R-:W-:Y:S02]  /*5f00*/  ISETP.GE.AND P6, PT, R176, UR39, PT ;  /* 0x00000027b0007c0c */ /* 0x000fe4000bfc6270 */
[----:B------:R-:W-:Y:S01]  /*5f10*/  PRMT R176, RZ, 0x7610, R176 ;  /* 0x00007610ffb07816 */ /* 0x000fe200000000b0 */
[----:B------:R2:W4:Y:S01]  /*5f20*/  @!P2 LDG.E.U16 R181, [R4.64+0x80] ;  /* 0x0000802804b5a981 */ /* 0x000522000c1e1500 */
[----:B------:R-:W-:Y:S02]  /*5f30*/  PRMT R183, RZ, 0x7610, R183 ;  /* 0x00007610ffb77816 */ /* 0x000fe400000000b7 */
[----:B------:R-:W-:Y:S01]  /*5f40*/  PRMT R185, RZ, 0x7610, R185 ;  /* 0x00007610ffb97816 */ /* 0x000fe200000000b9 */
[----:B------:R2:W3:Y:S01]  /*5f50*/  @!P5 LDG.E.U16 R15, [R4.64+0x40] ;  /* 0x00004028040fd981 */ /* 0x0004e2000c1e1500 */
[----:B------:R-:W-:-:S03]  /*5f60*/  ISETP.GE.AND P2, PT, R177, UR39, PT ;  /* 0x00000027b1007c0c */ /* 0x000fc6000bf46270 */
[----:B------:R2:W3:Y:S01]  /*5f70*/  @!P1 LDG.E.U16 R176, [R4.64+0xc0] ;  /* 0x0000c02804b09981 */ /* 0x0004e2000c1e1500 */
[----:B------:R-:W-:Y:S02]  /*5f80*/  ISETP.GE.AND P1, PT, R178, UR39, PT ;  /* 0x00000027b2007c0c */ /* 0x000fe4000bf26270 */
[----:B------:R-:W-:Y:S01]  /*5f90*/  PRMT R178, RZ, 0x7610, R178 ;  /* 0x00007610ffb27816 */ /* 0x000fe200000000b2 */
[----:B------:R2:W3:Y:S01]  /*5fa0*/  @!P4 LDG.E.U16 R183, [R4.64+0x100] ;  /* 0x0001002804b7c981 */ /* 0x0004e2000c1e1500 */
[----:B------:R-:W-:Y:S02]  /*5fb0*/  ISETP.GE.AND P5, PT, R179, UR39, PT ;  /* 0x00000027b3007c0c */ /* 0x000fe4000bfa6270 */
[----:B------:R-:W-:Y:S01]  /*5fc0*/  ISETP.GE.AND P4, PT, R175, UR39, PT ;  /* 0x00000027af007c0c */ /* 0x000fe2000bf86270 */
[----:B------:R2:W3:Y:S01]  /*5fd0*/  @!P6 LDG.E.U16 R185, [R4.64+0x180] ;  /* 0x0001802804b9e981 */ /* 0x0004e2000c1e1500 */
[----:B------:R-:W-:-:S03]  /*5fe0*/  ISETP.GE.AND P6, PT, R170, UR39, PT ;  /* 0x00000027aa007c0c */ /* 0x000fc6000bfc6270 */
[----:B------:R2:W3:Y:S01]  /*5ff0*/  @!P3 LDG.E.U16 R178, [R4.64+0x140] ;  /* 0x0001402804b2b981 */ /* 0x0004e2000c1e1500 */
[----:B------:R-:W-:Y:S02]  /*6000*/  ISETP.GE.AND P3, PT, R173, UR39, PT ;  /* 0x00000027ad007c0c */ /* 0x000fe4000bf66270 */
[----:B------:R-:W-:Y:S02]  /*6010*/  PRMT R173, RZ, 0x7610, R173 ;  /* 0x00007610ffad7816 */ /* 0x000fe400000000ad */
[----:B------:R-:W-:Y:S02]  /*6020*/  PRMT R180, RZ, 0x7610, R180 ;  /* 0x00007610ffb47816 */ /* 0x000fe400000000b4 */
[----:B------:R-:W-:Y:S02]  /*6030*/  PRMT R170, RZ, 0x7610, R170 ;  /* 0x00007610ffaa7816 */ /* 0x000fe400000000aa */
[----:B------:R2:W3:Y:S01]  /*6040*/  @!P2 LDG.E.U16 R173, [R4.64+0x200] ;  /* 0x0002002804ada981 */ /* 0x0004e2000c1e1500 */
[----:B------:R-:W-:-:S02]  /*6050*/  PRMT R175, RZ, 0x7610, R175 ;  /* 0x00007610ffaf7816 */ /* 0x000fc400000000af */
[----:B------:R-:W-:Y:S01]  /*6060*/  ISETP.GE.AND P2, PT, R172, UR39, PT ;  /* 0x00000027ac007c0c */ /* 0x000fe2000bf46270 */
[----:B------:R2:W3:Y:S01]  /*6070*/  @!P5 LDG.E.U16 R180, [R4.64+0x1c0] ;  /* 0x0001c02804b4d981 */ /* 0x0004e2000c1e1500 */
[----:B------:R-:W-:Y:S02]  /*6080*/  PRMT R177, RZ, 0x7610, R177 ;  /* 0x00007610ffb17816 */ /* 0x000fe400000000b1 */
[----:B------:R-:W-:Y:S01]  /*6090*/  PRMT R172, RZ, 0x7610, R172 ;  /* 0x00007610ffac7816 */ /* 0x000fe200000000ac */
[----:B------:R2:W3:Y:S01]  /*60a0*/  @!P1 LDG.E.U16 R170, [R4.64+0x240] ;  /* 0x0002402804aa9981 */ /* 0x0004e2000c1e1500 */
[----:B------:R-:W-:Y:S02]  /*60b0*/  ISETP.GE.AND P5, PT, R174, UR39, PT ;  /* 0x00000027ae007c0c */ /* 0x000fe4000bfa6270 */
[----:B------:R-:W-:Y:S01]  /*60c0*/  ISETP.GE.AND P1, PT, R171, UR39, PT ;  /* 0x00000027ab007c0c */ /* 0x000fe2000bf26270 */
[----:B------:R2:W3:Y:S01]  /*60d0*/  @!P4 LDG.E.U16 R175, [R4.64+0x280] ;  /* 0x0002802804afc981 */ /* 0x0004e2000c1e1500 */
[----:B------:R-:W-:-:S03]  /*60e0*/  ISETP.GE.AND P4, PT, R168, UR39, PT ;  /* 0x00000027a8007c0c */ /* 0x000fc6000bf86270 */
[----:B------:R2:W3:Y:S01]  /*60f0*/  @!P3 LDG.E.U16 R177, [R4.64+0x2c0] ;  /* 0x0002c02804b1b981 */ /* 0x0004e2000c1e1500 */
[----:B------:R-:W-:-:S03]  /*6100*/  ISETP.GE.AND P3, PT, R169, UR39, PT ;  /* 0x00000027a9007c0c */ /* 0x000fc6000bf66270 */
[----:B------:R2:W3:Y:S01]  /*6110*/  @!P6 LDG.E.U16 R172, [R4.64+0x300] ;  /* 0x0003002804ace981 */ /* 0x0004e2000c1e1500 */
        /* <DEDUP_REMOVED lines=51> */
[----:B------:R-:W0:Y:S08]  /*6450*/  R2UR UR36, R3 ;  /* 0x00000000032473c2 */ /* 0x000e3000000e0000 */
[----:B------:R-:W1:Y:S01]  /*6460*/  R2UR UR35, R2 ;  /* 0x00000000022373c2 */ /* 0x000e6200000e0000 */
[----:B0-----:R-:W-:-:S02]  /*6470*/  FMUL.FTZ R3, R98, UR36 ;  /* 0x0000002462037c20 */ /* 0x001fc40008410000 */
[----:B------:R-:W-:Y:S02]  /*6480*/  FMUL.FTZ R7, R101, UR36 ;  /* 0x0000002465077c20 */ /* 0x000fe40008410000 */
[----:B--2---:R-:W-:Y:S02]  /*6490*/  FMUL.RZ R4, R3, 0.15915493667125701904 ;  /* 0x3e22f98303047820 */ /* 0x004fe4000040c000 */
[----:B------:R-:W-:Y:S02]  /*64a0*/  FMUL.FTZ R3, R97, UR36 ;  /* 0x0000002461037c20 */ /* 0x000fe40008410000 */
[----:B------:R-:W-:Y:S02]  /*64b0*/  FMUL.RZ R11, R7, 0.15915493667125701904 ;  /* 0x3e22f983070b7820 */ /* 0x000fe4000040c000 */
[----:B------:R-:W-:Y:S02]  /*64c0*/  FMUL.RZ R5, R3, 0.15915493667125701904 ;  /* 0x3e22f98303057820 */ /* 0x000fe4000040c000 */
[----:B-1----:R-:W-:-:S02]  /*64d0*/  FMUL.FTZ R9, R99, UR36 ;  /* 0x0000002463097c20 */ /* 0x002fc40008410000 */
[----:B------:R-:W-:Y:S01]  /*64e0*/  FMUL.FTZ R3, R96, UR36 ;  /* 0x0000002460037c20 */ /* 0x000fe20008410000 */
[----:B------:R-:W-:Y:S01]  /*64f0*/  MUFU.SIN R10, R11 ;  /* 0x0000000b000a7308 */ /* 0x000fe20000000400 */
[----:B------:R-:W-:-:S07]  /*6500*/  FMUL.RZ R9, R9, 0.15915493667125701904 ;  /* 0x3e22f98309097820 */ /* 0x000fce000040c000 */
[----:B------:R0:W-:Y:S02]  /*6510*/  MUFU.COS R36, R11 ;  /* 0x0000000b00247308 */ /* 0x0001e40000000000 */
[----:B0-----:R-:W-:Y:S02]  /*6520*/  FMUL.RZ R11, R3, 0.15915493667125701904 ;  /* 0x3e22f983030b7820 */ /* 0x001fe4000040c000 */
[----:B------:R-:W-:-:S04]  /*6530*/  FMUL.FTZ R3, R95, UR36 ;  /* 0x000000245f037c20 */ /* 0x000fc80008410000 */
[----:B------:R-:W-:Y:S01]  /*6540*/  MUFU.SIN R12, R9 ;  /* 0x00000009000c7308 */ /* 0x000fe20000000400 */
[----:B------:R-:W-:-:S07]  /*6550*/  MOV R65, UR35 ;  /* 0x0000002300417c02 */ /* 0x000fce0008000f00 */
[----:B------:R0:W-:Y:S02]  /*6560*/  MUFU.COS R32, R9 ;  /* 0x0000000900207308 */ /* 0x0001e40000000000 */
[----:B0-----:R-:W-:Y:S02]  /*6570*/  FMUL.RZ R9, R3, 0.15915493667125701904 ;  /* 0x3e22f98303097820 */ /* 0x001fe4000040c000 */
[----:B------:R-:W-:-:S04]  /*6580*/  FMUL.FTZ R3, R94, UR36 ;  /* 0x000000245e037c20 */ /* 0x000fc80008410000 */
[----:B------:R-:W-:Y:S01]  /*6590*/  MUFU.SIN R16, R4 ;  /* 0x0000000400107308 */ /* 0x000fe20000000400 */
[----:B------:R-:W-:-:S07]  /*65a0*/  FMUL.FTZ R65, R65, 1.4426950216293334961 ;  /* 0x3fb8aa3b41417820 */ /* 0x000fce0000410000 */
[----:B------:R0:W-:Y:S02]  /*65b0*/  MUFU.COS R30, R4 ;  /* 0x00000004001e7308 */ /* 0x0001e40000000000 */
[----:B0-----:R-:W-:Y:S02]  /*65c0*/  FMUL.RZ R4, R3, 0.15915493667125701904 ;  /* 0x3e22f98303047820 */ /* 0x001fe4000040c000 */
[----:B------:R-:W-:-:S04]  /*65d0*/  FMUL.FTZ R3, R93, UR36 ;  /* 0x000000245d037c20 */ /* 0x000fc80008410000 */
[----:B------:R-:W-:Y:S01]  /*65e0*/  MUFU.SIN R18, R5 ;  /* 0x0000000500127308 */ /* 0x000fe20000000400 */
[----:B------:R-:W-:Y:S01]  /*65f0*/  FMUL.FTZ R2, R102, UR36 ;  /* 0x0000002466027c20 */ /* 0x000fe20008410000 */
[----:B------:R-:W-:-:S06]  /*6600*/  LOP3.LUT P0, RZ, R128, 0x1f, RZ, 0xc0, !PT ;  /* 0x0000001f80ff7812 */ /* 0x000fcc000780c0ff */
[----:B------:R0:W-:Y:S01]  /*6610*/  MUFU.COS R28, R5 ;  /* 0x00000005001c7308 */ /* 0x0001e20000000000 */
[----:B------:R-:W-:Y:S01]  /*6620*/  MOV R19, UR13 ;  /* 0x0000000d00137c02 */ /* 0x000fe20008000f00 */
[----:B------:R-:W-:Y:S02]  /*6630*/  FMUL.FTZ R7, R100, UR36 ;  /* 0x0000002464077c20 */ /* 0x000fe40008410000 */
[----:B0-----:R-:W-:-:S04]  /*6640*/  FMUL.RZ R5, R3, 0.15915493667125701904 ;  /* 0x3e22f98303057820 */ /* 0x001fc8000040c000 */
[----:B------:R-:W-:Y:S01]  /*6650*/  MUFU.SIN R130, R5 ;  /* 0x0000000500827308 */ /* 0x000fe20000000400 */
[----:B------:R-:W-:Y:S01]  /*6660*/  FMUL.RZ R202, R2, 0.15915493667125701904 ;  /* 0x3e22f98302ca7820 */ /* 0x000fe2000040c000 */
[----:B------:R-:W-:-:S06]  /*6670*/  ISETP.LT.OR P0, PT, R19, 0x2, P0 ;  /* 0x000000021300780c */ /* 0x000fcc0000701670 */
[----:B------:R0:W-:Y:S01]  /*6680*/  MUFU.COS R132, R5 ;  /* 0x0000000500847308 */ /* 0x0001e20000000000 */
[----:B------:R-:W-:Y:S02]  /*6690*/  FMUL.FTZ R2, R65, R101 ;  /* 0x0000006541027220 */ /* 0x000fe40000410000 */
[----:B------:R-:W-:Y:S02]  /*66a0*/  FMUL.RZ R17, R7, 0.15915493667125701904 ;  /* 0x3e22f98307117820 */ /* 0x000fe4000040c000 */
[----:B0-----:R-:W-:-:S03]  /*66b0*/  FMUL.FTZ R5, R65, R99 ;  /* 0x0000006341057220 */ /* 0x001fc60000410000 */
[----:B------:R-:W-:Y:S08]  /*66c0*/  MUFU.SIN R129, R4 ;  /* 0x0000000400817308 */ /* 0x000ff00000000400 */
[----:B------:R0:W-:Y:S01]  /*66d0*/  MUFU.COS R131, R4 ;  /* 0x0000000400837308 */ /* 0x0001e20000000000 */
[----:B------:R-:W-:Y:S02]  /*66e0*/  FMUL.FTZ R3, R92, UR36 ;  /* 0x000000245c037c20 */ /* 0x000fe40008410000 */
[----:B0-----:R-:W-:-:S05]  /*66f0*/  FMUL.FTZ R4, R65, R100 ;  /* 0x0000006441047220 */ /* 0x001fca0000410000 */
[----:B------:R-:W0:Y:S08]  /*6700*/  MUFU.EX2 R5, R5 ;  /* 0x0000000500057308 */ /* 0x000e300000000800 */
[----:B------:R1:W2:Y:S01]  /*6710*/  MUFU.EX2 R35, R2 ;  /* 0x0000000200237308 */ /* 0x0002a20000000800 */
[----:B------:R-:W-:-:S07]  /*6720*/  MOV R25, c[0x0][0x16c] ;  /* 0x00005b0000197a02 */ /* 0x000fce0000000f00 */
[----:B------:R-:W-:Y:S01]  /*6730*/  MUFU.COS R7, R17 ;  /* 0x0000001100077308 */ /* 0x000fe20000000000 */
[----:B-1----:R-:W-:-:S07]  /*6740*/  MOV R2, UR13 ;  /* 0x0000000d00027c02 */ /* 0x002fce0008000f00 */
[----:B------:R-:W1:Y:S01]  /*6750*/  MUFU.EX2 R4, R4 ;  /* 0x0000000400047308 */ /* 0x000e620000000800 */
[----:B------:R-:W-:-:S07]  /*6760*/  @!P0 IADD3 R2, R2, -0x2, RZ ;  /* 0xfffffffe02028810 */ /* 0x000fce0007ffe0ff */
[----:B------:R-:W0:Y:S01]  /*6770*/  MUFU.SIN R33, R17 ;  /* 0x0000001100217308 */ /* 0x000e220000000400 */
[----:B------:R-:W-:-:S07]  /*6780*/  FMUL.FTZ R19, R65, R96 ;  /* 0x0000006041137220 */ /* 0x000fce0000410000 */
[----:B------:R-:W-:Y:S01]  /*6790*/  MUFU.SIN R20, R11 ;  /* 0x0000000b00147308 */ /* 0x000fe20000000400 */
[----:B------:R-:W-:-:S07]  /*67a0*/  FMUL.FTZ R21, R65, R95 ;  /* 0x0000005f41157220 */ /* 0x000fce0000410000 */
[----:B------:R0:W-:Y:S08]  /*67b0*/  MUFU.COS R26, R11 ;  /* 0x0000000b001a7308 */ /* 0x0001f00000000000 */
[----:B------:R-:W-:Y:S01]  /*67c0*/  MUFU.SIN R22, R9 ;  /* 0x0000000900167308 */ /* 0x000fe20000000400 */
[----:B0-----:R-:W-:-:S07]  /*67d0*/  FMUL.RZ R11, R3, 0.15915493667125701904 ;  /* 0x3e22f983030b7820 */ /* 0x001fce000040c000 */
[----:B------:R0:W-:Y:S01]  /*67e0*/  MUFU.COS R24, R9 ;  /* 0x0000000900187308 */ /* 0x0001e20000000000 */
[----:B------:R-:W-:Y:S02]  /*67f0*/  @!P0 IMAD R2, R2, R25, UR6 ;  /* 0x0000000602028e24 */ /* 0x000fe4000f8e0219 */
[----:B0-----:R-:W-:-:S05]  /*6800*/  FMUL.FTZ R9, R65, R98 ;  /* 0x0000006241097220 */ /* 0x001fca0000410000 */
[----:B------:R-:W-:Y:S01]  /*6810*/  MUFU.SIN R17, R11 ;  /* 0x0000000b00117308 */ /* 0x000fe20000000400 */
[C---:B------:R-:W-:Y:S02]  /*6820*/  FMUL.FTZ R32, R5.reuse, R32 ;  /* 0x0000002005207220 */ /* 0x040fe40000410000 */
[----:B------:R-:W-:-:S05]  /*6830*/  FMUL.FTZ R31, R5, R12 ;  /* 0x0000000c051f7220 */ /* 0x000fca0000410000 */
[----:B------:R0:W-:Y:S01]  /*6840*/  MUFU.COS R133, R11 ;  /* 0x0000000b00857308 */ /* 0x0001e20000000000 */
[C---:B------:R-:W-:Y:S02]  /*6850*/  FMUL.FTZ R23, R65.reuse, R94 ;  /* 0x0000005e41177220 */ /* 0x040fe40000410000 */
[C---:B------:R-:W-:Y:S02]  /*6860*/  FMUL.FTZ R25, R65.reuse, R93 ;  /* 0x0000005d41197220 */ /* 0x040fe40000410000 */
[----:B------:R-:W-:-:S03]  /*6870*/  FMUL.FTZ R5, R65, R92 ;  /* 0x0000005c41057220 */ /* 0x000fc60000410000 */
[----:B------:R-:W4:Y:S01]  /*6880*/  MUFU.EX2 R9, R9 ;  /* 0x0000000900097308 */ /* 0x000f220000000800 */
[----:B0-----:R-:W-:Y:S01]  /*6890*/  FMUL.FTZ R11, R65, R97 ;  /* 0x00000061410b7220 */ /* 0x001fe20000410000 */
[----:B------:R-:W-:Y:S01]  /*68a0*/  LEA R0, R127, R0, 0x5 ;  /* 0x000000007f007211 */ /* 0x000fe200078e28ff */
[C---:B--2---:R-:W-:Y:S02]  /*68b0*/  FMUL.FTZ R36, R35.reuse, R36 ;  /* 0x0000002423247220 */ /* 0x044fe40000410000 */
[----:B------:R-:W-:Y:S02]  /*68c0*/  FMUL.FTZ R35, R35, R10 ;  /* 0x0000000a23237220 */ /* 0x000fe40000410000 */
[C---:B-1----:R-:W-:Y:S01]  /*68d0*/  FMUL.FTZ R34, R4.reuse, R7 ;  /* 0x0000000704227220 */ /* 0x042fe20000410000 */
[----:B------:R-:W0:Y:S01]  /*68e0*/  MUFU.EX2 R11, R11 ;  /* 0x0000000b000b7308 */ /* 0x000e220000000800 */
[----:B------:R-:W-:Y:S01]  /*68f0*/  FMUL.FTZ R33, R4, R33 ;  /* 0x0000002104217220 */ /* 0x000fe20000410000 */
[----:B------:R-:W-:-:S06]  /*6900*/  LEA.HI.SX32 R4, R0, R0, 0x1b ;  /* 0x0000000000047211 */ /* 0x000fcc00078fdaff */
[----:B------:R-:W1:Y:S01]  /*6910*/  MUFU.EX2 R19, R19 ;  /* 0x0000001300137308 */ /* 0x000e620000000800 */
[----:B------:R-:W-:-:S07]  /*6920*/  FMUL.FTZ R0, R91, UR36 ;  /* 0x000000245b007c20 */ /* 0x000fce0008410000 */
[----:B------:R-:W2:Y:S01]  /*6930*/  MUFU.EX2 R21, R21 ;  /* 0x0000001500157308 */ /* 0x000ea20000000800 */
[----:B------:R-:W-:-:S07]  /*6940*/  SHF.L.U32 R4, R4, 0x1, RZ ;  /* 0x0000000104047819 */ /* 0x000fce00000006ff */
[----:B------:R-:W0:Y:S08]  /*6950*/  MUFU.EX2 R64, R23 ;  /* 0x0000001700407308 */ /* 0x000e300000000800 */
[----:B------:R-:W1:Y:S08]  /*6960*/  MUFU.EX2 R7, R25 ;  /* 0x0000001900077308 */ /* 0x000e700000000800 */
[----:B------:R1:W3:Y:S01]  /*6970*/  MUFU.EX2 R10, R5 ;  /* 0x00000005000a7308 */ /* 0x0002e20000000800 */
[----:B----4-:R-:W-:Y:S01]  /*6980*/  FMUL.FTZ R29, R9, R16 ;  /* 0x00000010091d7220 */ /* 0x010fe20000410000 */
[----:B------:R-:W-:Y:S01]  /*6990*/  LDS.U16 R187, [R4+0x4] ;  /* 0x0000040004bb7984 */ /* 0x000fe20000000400 */
[----:B------:R-:W-:-:S02]  /*69a0*/  FMUL.RZ R135, R0, 0.15915493667125701904 ;  /* 0x3e22f98300877820 */ /* 0x000fc4000040c000 */
[----:B------:R-:W-:Y:S01]  /*69b0*/  FMUL.FTZ R0, R90, UR36 ;  /* 0x000000245a007c20 */ /* 0x000fe20008410000 */
[----:B------:R-:W4:Y:S01]  /*69c0*/  LDS.U16 R16, [R4] ;  /* 0x0000000004107984 */ /* 0x000f220000000400 */
[C---:B0-----:R-:W-:Y:S01]  /*69d0*/  FMUL.FTZ R28, R11.reuse, R28 ;  /* 0x0000001c0b1c7220 */ /* 0x041fe20000410000 */
[----:B------:R-:W-:Y:S01]  /*69e0*/  MUFU.COS R12, R135 ;  /* 0x00000087000c7308 */ /* 0x000fe20000000000 */
[----:B------:R-:W-:Y:S01]  /*69f0*/  FMUL.FTZ R27, R11, R18 ;  /* 0x000000120b1b7220 */ /* 0x000fe20000410000 */
[----:B-1----:R-:W0:Y:S01]  /*6a00*/  LDS.U16 R5, [R4+0x2] ;  /* 0x0000020004057984 */ /* 0x002e220000000400 */
[C---:B------:R-:W-:Y:S02]  /*6a10*/  FMUL.FTZ R26, R19.reuse, R26 ;  /* 0x0000001a131a7220 */ /* 0x040fe40000410000 */
[----:B------:R-:W-:Y:S01]  /*6a20*/  FMUL.FTZ R25, R19, R20 ;  /* 0x0000001413197220 */ /* 0x000fe20000410000 */
[----:B------:R-:W1:Y:S01]  /*6a30*/  LDS.U16 R188, [R4+0x6] ;  /* 0x0000060004bc7984 */ /* 0x000e620000000400 */
[C---:B--2---:R-:W-:Y:S01]  /*6a40*/  FMUL.FTZ R24, R21.reuse, R24 ;  /* 0x0000001815187220 */ /* 0x044fe20000410000 */
[----:B------:R2:W-:Y:S01]  /*6a50*/  MUFU.SIN R11, R135 ;  /* 0x00000087000b7308 */ /* 0x0005e20000000400 */
[----:B------:R-:W-:Y:S01]  /*6a60*/  FMUL.FTZ R23, R21, R22 ;  /* 0x0000001615177220 */ /* 0x000fe20000410000 */
[----:B------:R-:W-:Y:S01]  /*6a70*/  LDS.U16 R134, [R4+0x1a] ;  /* 0x00001a0004867984 */ /* 0x000fe20000000400 */
[----:B------:R-:W-:-:S02]  /*6a80*/  FMUL.FTZ R30, R9, R30 ;  /* 0x0000001e091e7220 */ /* 0x000fc40000410000 */
[C---:B------:R-:W-:Y:S01]  /*6a90*/  FMUL.FTZ R22, R64.reuse, R131 ;  /* 0x0000008340167220 */ /* 0x040fe20000410000 */
[----:B------:R-:W0:Y:S01]  /*6aa0*/  LDS.U16 R9, [R4+0xa] ;  /* 0x00000a0004097984 */ /* 0x000e220000000400 */
[----:B------:R-:W-:Y:S02]  /*6ab0*/  FMUL.FTZ R21, R64, R129 ;  /* 0x0000008140157220 */ /* 0x000fe40000410000 */
[C---:B------:R-:W-:Y:S01]  /*6ac0*/  FMUL.FTZ R20, R7.reuse, R132 ;  /* 0x0000008407147220 */ /* 0x040fe20000410000 */
[----:B------:R-:W-:Y:S01]  /*6ad0*/  LDS.U16 R64, [R4+0xc] ;  /* 0x00000c0004407984 */ /* 0x000fe20000000400 */
[----:B------:R-:W-:Y:S02]  /*6ae0*/  FMUL.FTZ R19, R7, R130 ;  /* 0x0000008207137220 */ /* 0x000fe40000410000 */
[C---:B---3--:R-:W-:Y:S01]  /*6af0*/  FMUL.FTZ R18, R10.reuse, R133 ;  /* 0x000000850a127220 */ /* 0x048fe20000410000 */
[----:B------:R-:W-:Y:S01]  /*6b00*/  LDS.U16 R129, [R4+0x10] ;  /* 0x0000100004817984 */ /* 0x000fe20000000400 */
[----:B------:R-:W-:-:S02]  /*6b10*/  FMUL.FTZ R17, R10, R17 ;  /* 0x000000110a117220 */ /* 0x000fc40000410000 */
[----:B------:R-:W-:Y:S01]  /*6b20*/  FMUL.RZ R203, R0, 0.15915493667125701904 ;  /* 0x3e22f98300cb7820 */ /* 0x000fe2000040c000 */
[----:B------:R-:W3:Y:S04]  /*6b30*/  LDS.U16 R10, [R4+0x8] ;  /* 0x00000800040a7984 */ /* 0x000ee80000000400 */
[----:B------:R-:W0:Y:S04]  /*6b40*/  LDS.U16 R0, [R4+0xe] ;  /* 0x00000e0004007984 */ /* 0x000e280000000400 */
[----:B------:R-:W0:Y:S04]  /*6b50*/  LDS.U16 R130, [R4+0x12] ;  /* 0x0000120004827984 */ /* 0x000e280000000400 */
[----:B------:R-:W0:Y:S04]  /*6b60*/  LDS.U16 R131, [R4+0x14] ;  /* 0x0000140004837984 */ /* 0x000e280000000400 */
[----:B------:R-:W0:Y:S04]  /*6b70*/  LDS.U16 R132, [R4+0x16] ;  /* 0x0000160004847984 */ /* 0x000e280000000400 */
[----:B------:R-:W0:Y:S04]  /*6b80*/  LDS.U16 R133, [R4+0x18] ;  /* 0x0000180004857984 */ /* 0x000e280000000400 */
[----:B--2---:R-:W2:Y:S04]  /*6b90*/  LDS.U16 R135, [R4+0x1c] ;  /* 0x00001c0004877984 */ /* 0x004ea80000000400 */
[----:B------:R-:W0:Y:S04]  /*6ba0*/  LDS.U16 R136, [R4+0x1e] ;  /* 0x00001e0004887984 */ /* 0x000e280000000400 */
[----:B------:R-:W-:Y:S04]  /*6bb0*/  LDS.U16 R137, [R4+0x20] ;  /* 0x0000200004897984 */ /* 0x000fe80000000400 */
        /* <DEDUP_REMOVED lines=9> */
[----:B------:R-:W-:Y:S04]  /*6c50*/  LDS.U16 R149, [R4+0x34] ;  /* 0x0000340004957984 */ /* 0x000fe80000000400 */
[----:B------:R-:W0:Y:S04]  /*6c60*/  LDS.U16 R150, [R4+0x36] ;  /* 0x0000360004967984 */ /* 0x000e280000000400 */
[----:B------:R-:W-:Y:S04]  /*6c70*/  LDS.U16 R151, [R4+0x38] ;  /* 0x0000380004977984 */ /* 0x000fe80000000400 */
[----:B------:R-:W0:Y:S04]  /*6c80*/  LDS.U16 R152, [R4+0x3a] ;  /* 0x00003a0004987984 */ /* 0x000e280000000400 */
[----:B------:R-:W0:Y:S04]  /*6c90*/  LDS.U16 R153, [R4+0x3c] ;  /* 0x00003c0004997984 */ /* 0x000e280000000400 */
[----:B------:R-:W0:Y:S04]  /*6ca0*/  LDS.U16 R154, [R4+0x3e] ;  /* 0x00003e00049a7984 */ /* 0x000e280000000400 */
        /* <DEDUP_REMOVED lines=12> */
[----:B0-----:R-:W-:-:S02]  /*6d70*/  FMUL.FTZ R60, R65, R102 ;  /* 0x00000066413c7220 */ /* 0x001fc40000410000 */
[----:B------:R-:W-:Y:S01]  /*6d80*/  STS.U16 [R62+0x1300], R175 ;  /* 0x001300af3e007388 */ /* 0x000fe20000000400 */
[----:B------:R-:W-:Y:S03]  /*6d90*/  MUFU.COS R202, R202 ;  /* 0x000000ca00ca7308 */ /* 0x000fe60000000000 */
[----:B------:R0:W-:Y:S04]  /*6da0*/  STS.U16 [R6+0x1340], R177 ;  /* 0x001340b106007388 */ /* 0x0001e80000000400 */
[----:B------:R-:W-:Y:S01]  /*6db0*/  STS.U16 [R111+0x1380], R172 ;  /* 0x001380ac6f007388 */ /* 0x000fe20000000400 */
[----:B------:R-:W1:Y:S03]  /*6dc0*/  MUFU.EX2 R60, R60 ;  /* 0x0000003c003c7308 */ /* 0x000e660000000800 */
[----:B------:R-:W-:Y:S01]  /*6dd0*/  STS.U16 [R123+0x13c0], R174 ;  /* 0x0013c0ae7b007388 */ /* 0x000fe20000000400 */
[----:B0-----:R-:W-:-:S03]  /*6de0*/  FMUL.FTZ R6, R83, UR36 ;  /* 0x0000002453067c20 */ /* 0x001fc60008410000 */
[----:B------:R1:W-:Y:S04]  /*6df0*/  STS.U16 [R122+0x1400], R179 ;  /* 0x001400b37a007388 */ /* 0x0003e80000000400 */
[----:B------:R-:W-:Y:S01]  /*6e00*/  STS.U16 [R71+0x1440], R168 ;  /* 0x001440a847007388 */ /* 0x000fe20000000400 */
[----:B------:R-:W-:-:S03]  /*6e10*/  FMUL.RZ R62, R6, 0.15915493667125701904 ;  /* 0x3e22f983063e7820 */ /* 0x000fc6000040c000 */
[----:B------:R-:W-:Y:S01]  /*6e20*/  STS.U16 [R110+0x1480], R169 ;  /* 0x001480a96e007388 */ /* 0x000fe20000000400 */
[----:B------:R-:W-:-:S03]  /*6e30*/  MOV R6, UR10 ;  /* 0x0000000a00067c02 */ /* 0x000fc60008000f00 */
[----:B------:R-:W-:Y:S04]  /*6e40*/  STS.U16 [R156+0x14c0], R171 ;  /* 0x0014c0ab9c007388 */ /* 0x000fe80000000400 */
[----:B------:R-:W-:Y:S04]  /*6e50*/  STS.U16 [R157+0x1500], R182 ;  /* 0x001500b69d007388 */ /* 0x000fe80000000400 */
[----:B------:R-:W-:Y:S04]  /*6e60*/  STS.U16 [R155+0x1540], R184 ;  /* 0x001540b89b007388 */ /* 0x000fe80000000400 */
[----:B------:R0:W-:Y:S01]  /*6e70*/  STS.U16 [R141+0x1580], R186 ;  /* 0x001580ba8d007388 */ /* 0x0001e20000000400 */
[----:B------:R-:W-:-:S03]  /*6e80*/  LEA R6, R6, UR6, 0x8 ;  /* 0x0000000606067c11 */ /* 0x000fc6000f8e40ff */
[----:B------:R-:W-:Y:S01]  /*6e90*/  STS.U16 [R142+0x15c0], R191 ;  /* 0x0015c0bf8e007388 */ /* 0x000fe20000000400 */
[----:B------:R-:W-:-:S03]  /*6ea0*/  @P1 IADD3 R6, R128, 0x200, RZ ;  /* 0x0000020080061810 */ /* 0x000fc60007ffe0ff */
[----:B------:R-:W-:Y:S04]  /*6eb0*/  STS.U16 [R162+0x1600], R195 ;  /* 0x001600c3a2007388 */ /* 0x000fe80000000400 */
[----:B------:R-:W-:Y:S04]  /*6ec0*/  STS.U16 [R158+0x1640], R193 ;  /* 0x001640c19e007388 */ /* 0x000fe80000000400 */
[----:B------:R-:W-:Y:S04]  /*6ed0*/  STS.U16 [R161+0x1680], R192 ;  /* 0x001680c0a1007388 */ /* 0x000fe80000000400 */
[----:B------:R-:W-:Y:S01]  /*6ee0*/  STS.U16 [R159+0x16c0], R200 ;  /* 0x0016c0c89f007388 */ /* 0x000fe20000000400 */
[----:B-1----:R-:W-:-:S03]  /*6ef0*/  FMUL.FTZ R122, R60, R202 ;  /* 0x000000ca3c7a7220 */ /* 0x002fc60000410000 */
[----:B------:R-:W-:Y:S01]  /*6f00*/  STS.U16 [R160+0x1700], R201 ;  /* 0x001700c9a0007388 */ /* 0x000fe20000000400 */
[----:B------:R-:W-:Y:S01]  /*6f10*/  FMUL.FTZ R123, R60, R3 ;  /* 0x000000033c7b7220 */ /* 0x000fe20000410000 */
[----:B0-----:R-:W-:Y:S02]  /*6f20*/  SHF.L.U32 R141, R6, 0x3, RZ ;  /* 0x00000003068d7819 */ /* 0x001fe400000006ff */
[----:B------:R-:W-:Y:S01]  /*6f30*/  STS.U16 [R165+0x1740], R198 ;  /* 0x001740c6a5007388 */ /* 0x000fe20000000400 */
[----:B----4-:R-:W-:-:S03]  /*6f40*/  PRMT R16, RZ, 0x5410, R16 ;  /* 0x00005410ff107816 */ /* 0x010fc60000000010 */
[----:B------:R-:W-:Y:S04]  /*6f50*/  STS.U16 [R166+0x1780], R199 ;  /* 0x001780c7a6007388 */ /* 0x000fe80000000400 */
[----:B------:R-:W-:Y:S04]  /*6f60*/  STS.U16 [R167+0x17c0], R196 ;  /* 0x0017c0c4a7007388 */ /* 0x000fe80000000400 */
[----:B------:R-:W-:Y:S04]  /*6f70*/  STS.U16 [R163+0x1800], R194 ;  /* 0x001800c2a3007388 */ /* 0x000fe80000000400 */
[----:B------:R-:W-:Y:S01]  /*6f80*/  STS.U16 [R164+0x1840], R197 ;  /* 0x001840c5a4007388 */ /* 0x000fe20000000400 */
[----:B------:R-:W-:-:S06]  /*6f90*/  NOP ;  /* 0x0000000000007918 */ /* 0x000fcc0000000000 */
[----:B------:R-:W0:Y:S01]  /*6fa0*/  LDS.U16 R177, [R4+0x1080] ;  /* 0x0010800004b17984 */ /* 0x000e220000000400 */
[----:B------:R-:W-:-:S03]  /*6fb0*/  PRMT R8, RZ, 0x5410, R124 ;  /* 0x00005410ff087816 */ /* 0x000fc6000000007c */
[----:B------:R-:W1:Y:S01]  /*6fc0*/  LDS.U16 R157, [R4+0x1082] ;  /* 0x00108200049d7984 */ /* 0x000e620000000400 */
[----:B------:R-:W-:-:S03]  /*6fd0*/  PRMT R15, RZ, 0x5410, R5 ;  /* 0x00005410ff0f7816 */ /* 0x000fc60000000005 */
[----:B------:R-:W4:Y:S01]  /*6fe0*/  LDS.U16 R160, [R4+0x1084] ;  /* 0x0010840004a07984 */ /* 0x000f220000000400 */
[----:B------:R-:W-:-:S03]  /*6ff0*/  PRMT R14, RZ, 0x5410, R187 ;  /* 0x00005410ff0e7816 */ /* 0x000fc600000000bb */
[----:B------:R-:W0:Y:S01]  /*7000*/  LDS.U16 R158, [R4+0x1086] ;  /* 0x00108600049e7984 */ /* 0x000e220000000400 */
[----:B------:R-:W-:-:S03]  /*7010*/  FMUL.FTZ R187, R16, R102 ;  /* 0x0000006610bb7220 */ /* 0x000fc60000410000 */
        /* <DEDUP_REMOVED lines=30> */
[----:B------:R-:W-:-:S02]  /*7200*/  FMUL.FTZ R188, R15, R102 ;  /* 0x000000660fbc7220 */ /* 0x000fc40000410000 */
[C---:B------:R-:W-:Y:S01]  /*7210*/  FMUL.FTZ R187, R8.reuse, R187 ;  /* 0x000000bb08bb7220 */ /* 0x040fe20000410000 */
[----:B------:R-:W-:Y:S01]  /*7220*/  PRMT R5, RZ, 0x5410, R121 ;  /* 0x00005410ff057816 */ /* 0x000fe20000000079 */
[----:B------:R-:W-:Y:S01]  /*7230*/  FMUL.FTZ R190, R13, R101 ;  /* 0x000000650dbe7220 */ /* 0x000fe20000410000 */
[----:B------:R-:W-:Y:S01]  /*7240*/  HFMA2.MMA R3, -RZ, RZ, 0, 9.5367431640625e-07 ;  /* 0x00000010ff037435 */ /* 0x000fe200000001ff */
[----:B------:R-:W-:Y:S02]  /*7250*/  FMUL.FTZ R188, R8, R188 ;  /* 0x000000bc08bc7220 */ /* 0x000fe40000410000 */
[----:B------:R-:W-:Y:S01]  /*7260*/  FMUL.FTZ R181, R187, R35 ;  /* 0x00000023bbb57220 */ /* 0x000fe20000410000 */
[----:B------:R-:W-:Y:S01]  /*7270*/  HFMA2.MMA R60, -RZ, RZ, 1.875, 0 ;  /* 0x3f800000ff3c7435 */ /* 0x000fe200000001ff */
[----:B------:R-:W-:Y:S02]  /*7280*/  FMUL.FTZ R189, R14, R101 ;  /* 0x000000650ebd7220 */ /* 0x000fe40000410000 */
[----:B------:R-:W-:-:S02]  /*7290*/  FMUL.FTZ R190, R5, R190 ;  /* 0x000000be05be7220 */ /* 0x000fc40000410000 */
[----:B------:R-:W-:Y:S02]  /*72a0*/  FMUL.FTZ R61, R65, R91 ;  /* 0x0000005b413d7220 */ /* 0x000fe40000410000 */
[C---:B-1----:R-:W-:Y:S02]  /*72b0*/  FMUL.FTZ R141, R188.reuse, R35 ;  /* 0x00000023bc8d7220 */ /* 0x042fe40000410000 */
[-C--:B------:R-:W-:Y:S01]  /*72c0*/  FFMA.FTZ R181, R188, R36.reuse, R181 ;  /* 0x00000024bcb57223 */ /* 0x080fe200000100b5 */
[----:B------:R-:W-:Y:S01]  /*72d0*/  MUFU.SIN R67, R62 ;  /* 0x0000003e00437308 */ /* 0x000fe20000000400 */
[----:B------:R-:W-:Y:S02]  /*72e0*/  FMUL.FTZ R189, R5, R189 ;  /* 0x000000bd05bd7220 */ /* 0x000fe40000410000 */
[----:B------:R-:W-:Y:S02]  /*72f0*/  FFMA.FTZ R142, R187, R36, -R141 ;  /* 0x00000024bb8e7223 */ /* 0x000fe4000001088d */
[----:B------:R-:W-:-:S02]  /*7300*/  FADD.FTZ R181, R190, R181 ;  /* 0x000000b5beb57221 */ /* 0x000fc40000010000 */
[----:B------:R-:W-:Y:S01]  /*7310*/  FMUL.FTZ R111, R65, R90 ;  /* 0x0000005a416f7220 */ /* 0x000fe20000410000 */
[----:B------:R1:W-:Y:S01]  /*7320*/  MUFU.COS R110, R62 ;  /* 0x0000003e006e7308 */ /* 0x0003e20000000000 */
[----:B------:R-:W-:Y:S02]  /*7330*/  FMUL.FTZ R5, R88, UR36 ;  /* 0x0000002458057c20 */ /* 0x000fe40008410000 */
[----:B------:R-:W-:Y:S01]  /*7340*/  @!P0 IMAD.WIDE R2, R2, R3, UR42 ;  /* 0x0000002a02028e25 */ /* 0x000fe2000f8e0203 */
[----:B------:R-:W-:-:S04]  /*7350*/  PRMT R9, RZ, 0x5410, R9 ;  /* 0x00005410ff097816 */ /* 0x000fc80000000009 */
[----:B------:R0:W-:Y:S01]  /*7360*/  MUFU.EX2 R6, R61 ;  /* 0x0000003d00067308 */ /* 0x0001e20000000800 */
[----:B-1----:R-:W-:Y:S01]  /*7370*/  CS2R R62, SRZ ;  /* 0x00000000003e7805 */ /* 0x002fe2000001ff00 */
[----:B------:R-:W-:Y:S02]  /*7380*/  FMUL.FTZ R4, R65, R88 ;  /* 0x0000005841047220 */ /* 0x000fe40000410000 */
[----:B------:R-:W-:Y:S02]  /*7390*/  FADD.FTZ R142, R189, R142 ;  /* 0x0000008ebd8e7221 */ /* 0x000fe40000010000 */
[----:B------:R-:W-:Y:S01]  /*73a0*/  FMUL.FTZ R185, R33, R181 ;  /* 0x000000b521b97220 */ /* 0x000fe20000410000 */
[----:B0-----:R-:W-:Y:S01]  /*73b0*/  MOV R61, RZ ;  /* 0x000000ff003d7202 */ /* 0x001fe20000000f00 */
[----:B------:R-:W-:Y:S01]  /*73c0*/  BAR.SYNC.DEFER_BLOCKING 0x0 ;  /* 0x0000000000007b1d */ /* 0x000fe20000010000 */
[----:B------:R-:W-:Y:S01]  /*73d0*/  FMUL.RZ R204, R5, 0.15915493667125701904 ;  /* 0x3e22f98305cc7820 */ /* 0x000fe2000040c000 */
[----:B---3--:R-:W-:Y:S01]  /*73e0*/  PRMT R10, RZ, 0x5410, R10 ;  /* 0x00005410ff0a7816 */ /* 0x008fe2000000000a */
[----:B------:R-:W-:-:S03]  /*73f0*/  FFMA.FTZ R185, R34, R142, -R185 ;  /* 0x0000008e22b97223 */ /* 0x000fc600000108b9 */
[----:B------:R-:W-:Y:S01]  /*7400*/  MUFU.SIN R7, R203 ;  /* 0x000000cb00077308 */ /* 0x000fe20000000400 */
[----:B------:R-:W-:Y:S02]  /*7410*/  FMUL.FTZ R142, R33, R142 ;  /* 0x0000008e218e7220 */ /* 0x000fe40000410000 */
[----:B------:R-:W-:Y:S02]  /*7420*/  FMUL.FTZ R191, R9, R100 ;  /* 0x0000006409bf7220 */ /* 0x000fe40000410000 */
[----:B------:R-:W-:-:S03]  /*7430*/  FMUL.FTZ R141, R65, R83 ;  /* 0x00000053418d7220 */ /* 0x000fc60000410000 */
[----:B------:R-:W-:Y:S01]  /*7440*/  MUFU.COS R8, R203 ;  /* 0x000000cb00087308 */ /* 0x000fe20000000000 */
[----:B------:R-:W-:-:S07]  /*7450*/  FMUL.FTZ R192, R10, R100 ;  /* 0x000000640ac07220 */ /* 0x000fce0000410000 */
[----:B------:R-:W0:Y:S01]  /*7460*/  MUFU.EX2 R111, R111 ;  /* 0x0000006f006f7308 */ /* 0x000e220000000800 */
[----:B------:R1:W5:Y:S01]  /*7470*/  @!P0 LDG.E.128 R60, [R2.64] ;  /* 0x00000028023c8981 */ /* 0x000362000c1e1d00 */
[----:B------:R-:W-:-:S06]  /*7480*/  FFMA.FTZ R142, R34, R181, R142 ;  /* 0x000000b5228e7223 */ /* 0x000fcc000001008e */
[----:B------:R-:W-:Y:S01]  /*7490*/  MUFU.COS R66, R204 ;  /* 0x000000cc00427308 */ /* 0x000fe20000000000 */
[----:B-1----:R-:W-:-:S07]  /*74a0*/  PRMT R2, RZ, 0x5410, R120 ;  /* 0x00005410ff027816 */ /* 0x002fce0000000078 */
[----:B------:R-:W1:Y:S01]  /*74b0*/  MUFU.EX2 R4, R4 ;  /* 0x0000000400047308 */ /* 0x000e620000000800 */
[C---:B------:R-:W-:Y:S02]  /*74c0*/  FMUL.FTZ R191, R2.reuse, R191 ;  /* 0x000000bf02bf7220 */ /* 0x040fe40000410000 */
[----:B------:R-:W-:Y:S02]  /*74d0*/  FMUL.FTZ R192, R2, R192 ;  /* 0x000000c002c07220 */ /* 0x000fe40000410000 */
[----:B------:R-:W-:-:S03]  /*74e0*/  FADD.FTZ R142, R191, R142 ;  /* 0x0000008ebf8e7221 */ /* 0x000fc60000010000 */
[----:B------:R-:W3:Y:S01]  /*74f0*/  MUFU.EX2 R141, R141 ;  /* 0x0000008d008d7308 */ /* 0x000ee20000000800 */
[----:B------:R-:W-:Y:S02]  /*7500*/  FADD.FTZ R185, R192, R185 ;  /* 0x000000b9c0b97221 */ /* 0x000fe40000010000 */
[----:B------:R-:W-:Y:S01]  /*7510*/  FMUL.FTZ R2, R31, R142 ;  /* 0x0000008e1f027220 */ /* 0x000fe20000410000 */
[----:B------:R-:W-:Y:S01]  /*7520*/  PRMT R0, RZ, 0x5410, R0 ;  /* 0x00005410ff007816 */ /* 0x000fe20000000000 */
[C---:B0-----:R-:W-:Y:S02]  /*7530*/  FMUL.FTZ R8, R111.reuse, R8 ;  /* 0x000000086f087220 */ /* 0x041fe40000410000 */
[----:B------:R-:W-:Y:S01]  /*7540*/  FMUL.FTZ R7, R111, R7 ;  /* 0x000000076f077220 */ /* 0x000fe20000410000 */
[----:B------:R-:W0:Y:S01]  /*7550*/  MUFU.SIN R5, R204 ;  /* 0x000000cc00057308 */ /* 0x000e220000000400 */
[----:B------:R-:W-:Y:S02]  /*7560*/  FMUL.FTZ R111, R31, R185 ;  /* 0x000000b91f6f7220 */ /* 0x000fe40000410000 */
[----:B------:R-:W-:-:S02]  /*7570*/  FMUL.FTZ R12, R6, R12 ;  /* 0x0000000c060c7220 */ /* 0x000fc40000410000 */
[----:B------:R-:W-:Y:S02]  /*7580*/  FMUL.FTZ R11, R6, R11 ;  /* 0x0000000b060b7220 */ /* 0x000fe40000410000 */
[----:B------:R-:W-:Y:S01]  /*7590*/  FFMA.FTZ R185, R32, R185, -R2 ;  /* 0x000000b920b97223 */ /* 0x000fe20000010802 */
[----:B------:R-:W-:Y:S01]  /*75a0*/  PRMT R2, RZ, 0x5410, R64 ;  /* 0x00005410ff027816 */ /* 0x000fe20000000040 */
[----:B-1----:R-:W-:Y:S01]  /*75b0*/  FMUL.FTZ R6, R4, R66 ;  /* 0x0000004204067220 */ /* 0x002fe20000410000 */
[----:B------:R-:W-:Y:S01]  /*75c0*/  PRMT R66, RZ, 0x5410, R119 ;  /* 0x00005410ff427816 */ /* 0x000fe20000000077 */
[----:B------:R-:W-:Y:S02]  /*75d0*/  FMUL.FTZ R193, R0, R99 ;  /* 0x0000006300c17220 */ /* 0x000fe40000410000 */
[----:B------:R-:W-:Y:S02]  /*75e0*/  FMUL.FTZ R64, R122, R35 ;  /* 0x000000237a407220 */ /* 0x000fe40000410000 */
[----:B------:R-:W-:-:S02]  /*75f0*/  FMUL.FTZ R194, R2, R99 ;  /* 0x0000006302c27220 */ /* 0x000fc40000410000 */
[----:B---3--:R-:W-:Y:S02]  /*7600*/  FMUL.FTZ R3, R141, R67 ;  /* 0x000000438d037220 */ /* 0x008fe40000410000 */
[----:B------:R-:W-:Y:S02]  /*7610*/  FFMA.FTZ R142, R32, R142, R111 ;  /* 0x0000008e208e7223 */ /* 0x000fe4000001006f */
[C---:B------:R-:W-:Y:S02]  /*7620*/  FMUL.FTZ R193, R66.reuse, R193 ;  /* 0x000000c142c17220 */ /* 0x040fe40000410000 */
[C---:B------:R-:W-:Y:S02]  /*7630*/  FMUL.FTZ R67, R123.reuse, R35 ;  /* 0x000000237b437220 */ /* 0x040fe40000410000 */
[----:B------:R-:W-:Y:S02]  /*7640*/  FFMA.FTZ R64, R123, R36, R64 ;  /* 0x000000247b407223 */ /* 0x000fe40000010040 */
[----:B------:R-:W-:-:S02]  /*7650*/  FMUL.FTZ R194, R66, R194 ;  /* 0x000000c242c27220 */ /* 0x000fc40000410000 */
[----:B------:R-:W-:Y:S02]  /*7660*/  FADD.FTZ R142, R193, R142 ;  /* 0x0000008ec18e7221 */ /* 0x000fe40000010000 */
[----:B------:R-:W-:Y:S02]  /*7670*/  FFMA.FTZ R67, R122, R36, -R67 ;  /* 0x000000247a437223 */ /* 0x000fe40000010843 */
[----:B0-----:R-:W-:Y:S02]  /*7680*/  FMUL.FTZ R5, R4, R5 ;  /* 0x0000000504057220 */ /* 0x001fe40000410000 */
[----:B------:R-:W-:Y:S02]  /*7690*/  FMUL.FTZ R66, R33, R64 ;  /* 0x0000004021427220 */ /* 0x000fe40000410000 */
[----:B------:R-:W-:Y:S02]  /*76a0*/  FMUL.FTZ R4, R141, R110 ;  /* 0x0000006e8d047220 */ /* 0x000fe40000410000 */
[----:B------:R-:W-:Y:S01]  /*76b0*/  FADD.FTZ R185, R194, R185 ;  /* 0x000000b9c2b97221 */ /* 0x000fe20000010000 */
[----:B------:R-:W-:Y:S01]  /*76c0*/  PRMT R130, RZ, 0x5410, R130 ;  /* 0x00005410ff827816 */ /* 0x000fe20000000082 */
[----:B------:R-:W-:-:S02]  /*76d0*/  FMUL.FTZ R110, R29, R142 ;  /* 0x0000008e1d6e7220 */ /* 0x000fc40000410000 */
[-C--:B------:R-:W-:Y:S02]  /*76e0*/  FMUL.FTZ R111, R33, R67.reuse ;  /* 0x00000043216f7220 */ /* 0x080fe40000410000 */
[----:B------:R-:W-:Y:S01]  /*76f0*/  FFMA.FTZ R66, R34, R67, -R66 ;  /* 0x0000004322427223 */ /* 0x000fe20000010842 */
[----:B------:R-:W-:Y:S01]  /*7700*/  PRMT R129, RZ, 0x5410, R129 ;  /* 0x00005410ff817816 */ /* 0x000fe20000000081 */
[-C--:B------:R-:W-:Y:S02]  /*7710*/  FMUL.FTZ R141, R29, R185.reuse ;  /* 0x000000b91d8d7220 */ /* 0x080fe40000410000 */
[----:B------:R-:W-:Y:S01]  /*7720*/  FFMA.FTZ R185, R30, R185, -R110 ;  /* 0x000000b91eb97223 */ /* 0x000fe2000001086e */
[----:B------:R-:W-:Y:S01]  /*7730*/  PRMT R110, RZ, 0x5410, R118 ;  /* 0x00005410ff6e7816 */ /* 0x000fe20000000076 */
[----:B------:R-:W-:Y:S02]  /*7740*/  FFMA.FTZ R111, R34, R64, R111 ;  /* 0x00000040226f7223 */ /* 0x000fe4000001006f */
[----:B------:R-:W-:-:S02]  /*7750*/  FMUL.FTZ R195, R130, R98 ;  /* 0x0000006282c37220 */ /* 0x000fc40000410000 */
[----:B------:R-:W-:Y:S02]  /*7760*/  FMUL.FTZ R64, R31, R66 ;  /* 0x000000421f407220 */ /* 0x000fe40000410000 */
[----:B------:R-:W-:Y:S02]  /*7770*/  FMUL.FTZ R196, R129, R98 ;  /* 0x0000006281c47220 */ /* 0x000fe40000410000 */
[----:B------:R-:W-:Y:S02]  /*7780*/  FMUL.FTZ R67, R31, R111 ;  /* 0x0000006f1f437220 */ /* 0x000fe40000410000 */
[----:B------:R-:W-:Y:S02]  /*7790*/  FFMA.FTZ R142, R30, R142, R141 ;  /* 0x0000008e1e8e7223 */ /* 0x000fe4000001008d */
[----:B------:R-:W-:Y:S02]  /*77a0*/  FMUL.FTZ R195, R110, R195 ;  /* 0x000000c36ec37220 */ /* 0x000fe40000410000 */
[----:B------:R-:W-:-:S02]  /*77b0*/  FFMA.FTZ R64, R32, R111, R64 ;  /* 0x0000006f20407223 */ /* 0x000fc40000010040 */
[----:B------:R-:W-:Y:S02]  /*77c0*/  FMUL.FTZ R196, R110, R196 ;  /* 0x000000c46ec47220 */ /* 0x000fe40000410000 */
[----:B------:R-:W-:Y:S02]  /*77d0*/  FFMA.FTZ R67, R32, R66, -R67 ;  /* 0x0000004220437223 */ /* 0x000fe40000010843 */
[----:B------:R-:W-:Y:S02]  /*77e0*/  FADD.FTZ R142, R195, R142 ;  /* 0x0000008ec38e7221 */ /* 0x000fe40000010000 */
[C---:B------:R-:W-:Y:S02]  /*77f0*/  FMUL.FTZ R66, R29.reuse, R64 ;  /* 0x000000401d427220 */ /* 0x040fe40000410000 */
[----:B------:R-:W-:Y:S02]  /*7800*/  FADD.FTZ R185, R196, R185 ;  /* 0x000000b9c4b97221 */ /* 0x000fe40000010000 */
[----:B------:R-:W-:Y:S01]  /*7810*/  FMUL.FTZ R111, R29, R67 ;  /* 0x000000431d6f7220 */ /* 0x000fe20000410000 */
[----:B------:R-:W-:Y:S01]  /*7820*/  PRMT R131, RZ, 0x5410, R131 ;  /* 0x00005410ff837816 */ /* 0x000fe20000000083 */
[----:B------:R-:W-:-:S02]  /*7830*/  FMUL.FTZ R110, R27, R142 ;  /* 0x0000008e1b6e7220 */ /* 0x000fc40000410000 */
[C---:B------:R-:W-:Y:S02]  /*7840*/  FFMA.FTZ R66, R30.reuse, R67, -R66 ;  /* 0x000000431e427223 */ /* 0x040fe40000010842 */
[CC--:B------:R-:W-:Y:S02]  /*7850*/  FMUL.FTZ R141, R27.reuse, R185.reuse ;  /* 0x000000b91b8d7220 */ /* 0x0c0fe40000410000 */
[----:B------:R-:W-:Y:S01]  /*7860*/  FFMA.FTZ R111, R30, R64, R111 ;  /* 0x000000401e6f7223 */ /* 0x000fe2000001006f */
[----:B------:R-:W-:Y:S01]  /*7870*/  PRMT R132, RZ, 0x5410, R132 ;  /* 0x00005410ff847816 */ /* 0x000fe20000000084 */
[----:B------:R-:W-:Y:S01]  /*7880*/  FFMA.FTZ R185, R28, R185, -R110 ;  /* 0x000000b91cb97223 */ /* 0x000fe2000001086e */
[----:B------:R-:W-:Y:S01]  /*7890*/  PRMT R110, RZ, 0x5410, R117 ;  /* 0x00005410ff6e7816 */ /* 0x000fe20000000075 */
[----:B------:R-:W-:Y:S02]  /*78a0*/  FMUL.FTZ R64, R27, R66 ;  /* 0x000000421b407220 */ /* 0x000fe40000410000 */
[----:B------:R-:W-:-:S02]  /*78b0*/  FMUL.FTZ R198, R131, R97 ;  /* 0x0000006183c67220 */ /* 0x000fc40000410000 */
[-C--:B------:R-:W-:Y:S02]  /*78c0*/  FMUL.FTZ R67, R27, R111.reuse ;  /* 0x0000006f1b437220 */ /* 0x080fe40000410000 */
[----:B------:R-:W-:Y:S02]  /*78d0*/  FFMA.FTZ R64, R28, R111, R64 ;  /* 0x0000006f1c407223 */ /* 0x000fe40000010040 */
[----:B------:R-:W-:Y:S02]  /*78e0*/  FMUL.FTZ R197, R132, R97 ;  /* 0x0000006184c57220 */ /* 0x000fe40000410000 */
[----:B------:R-:W-:Y:S02]  /*78f0*/  FMUL.FTZ R198, R110, R198 ;  /* 0x000000c66ec67220 */ /* 0x000fe40000410000 */
[C---:B------:R-:W-:Y:S01]  /*7900*/  FFMA.FTZ R67, R28.reuse, R66, -R67 ;  /* 0x000000421c437223 */ /* 0x040fe20000010843 */
[----:B------:R-:W-:Y:S01]  /*7910*/  PRMT R134, RZ, 0x5410, R134 ;  /* 0x00005410ff867816 */ /* 0x000fe20000000086 */
[----:B------:R-:W-:Y:S01]  /*7920*/  FMUL.FTZ R66, R25, R64 ;  /* 0x0000004019427220 */ /* 0x000fe20000410000 */
[----:B------:R-:W-:Y:S01]  /*7930*/  PRMT R133, RZ, 0x5410, R133 ;  /* 0x00005410ff857816 */ /* 0x000fe20000000085 */
[----:B------:R-:W-:-:S02]  /*7940*/  FFMA.FTZ R142, R28, R142, R141 ;  /* 0x0000008e1c8e7223 */ /* 0x000fc4000001008d */
[----:B------:R-:W-:Y:S02]  /*7950*/  FMUL.FTZ R197, R110, R197 ;  /* 0x000000c56ec57220 */ /* 0x000fe40000410000 */
[----:B------:R-:W-:Y:S02]  /*7960*/  FADD.FTZ R185, R198, R185 ;  /* 0x000000b9c6b97221 */ /* 0x000fe40000010000 */
[-C--:B------:R-:W-:Y:S02]  /*7970*/  FMUL.FTZ R111, R25, R67.reuse ;  /* 0x00000043196f7220 */ /* 0x080fe40000410000 */
[----:B------:R-:W-:Y:S01]  /*7980*/  FFMA.FTZ R66, R26, R67, -R66 ;  /* 0x000000431a427223 */ /* 0x000fe20000010842 */
[----:B------:R-:W-:Y:S01]  /*7990*/  PRMT R67, RZ, 0x5410, R116 ;  /* 0x00005410ff437816 */ /* 0x000fe20000000074 */
[----:B------:R-:W-:Y:S02]  /*79a0*/  FADD.FTZ R142, R197, R142 ;  /* 0x0000008ec58e7221 */ /* 0x000fe40000010000 */
[----:B------:R-:W-:-:S02]  /*79b0*/  FMUL.FTZ R141, R25, R185 ;  /* 0x000000b9198d7220 */ /* 0x000fc40000410000 */
[-C--:B------:R-:W-:Y:S02]  /*79c0*/  FMUL.FTZ R200, R134, R96.reuse ;  /* 0x0000006086c87220 */ /* 0x080fe40000410000 */
[----:B------:R-:W-:Y:S02]  /*79d0*/  FMUL.FTZ R199, R133, R96 ;  /* 0x0000006085c77220 */ /* 0x000fe40000410000 */
[C---:B------:R-:W-:Y:S02]  /*79e0*/  FFMA.FTZ R111, R26.reuse, R64, R111 ;  /* 0x000000401a6f7223 */ /* 0x040fe4000001006f */
[-C--:B------:R-:W-:Y:S02]  /*79f0*/  FMUL.FTZ R110, R25, R142.reuse ;  /* 0x0000008e196e7220 */ /* 0x080fe40000410000 */
[----:B------:R-:W-:Y:S02]  /*7a00*/  FFMA.FTZ R141, R26, R142, R141 ;  /* 0x0000008e1a8d7223 */ /* 0x000fe4000001008d */
[----:B------:R-:W-:-:S02]  /*7a10*/  FMUL.FTZ R200, R67, R200 ;  /* 0x000000c843c87220 */ /* 0x000fc40000410000 */
[----:B------:R-:W-:Y:S02]  /*7a20*/  FMUL.FTZ R64, R78, UR36 ;  /* 0x000000244e407c20 */ /* 0x000fe40008410000 */
[----:B------:R-:W-:Y:S01]  /*7a30*/  FMUL.FTZ R199, R67, R199 ;  /* 0x000000c743c77220 */ /* 0x000fe20000410000 */
[----:B--2---:R-:W-:Y:S01]  /*7a40*/  PRMT R135, RZ, 0x5410, R135 ;  /* 0x00005410ff877816 */ /* 0x004fe20000000087 */
[----:B------:R-:W-:Y:S02]  /*7a50*/  FMUL.FTZ R67, R23, R111 ;  /* 0x0000006f17437220 */ /* 0x000fe40000410000 */
[----:B------:R-:W-:Y:S02]  /*7a60*/  FFMA.FTZ R110, R26, R185, -R110 ;  /* 0x000000b91a6e7223 */ /* 0x000fe4000001086e */
[----:B------:R-:W-:Y:S02]  /*7a70*/  FADD.FTZ R141, R200, R141 ;  /* 0x0000008dc88d7221 */ /* 0x000fe40000010000 */
[----:B------:R-:W-:Y:S01]  /*7a80*/  FMUL.RZ R181, R64, 0.15915493667125701904 ;  /* 0x3e22f98340b57820 */ /* 0x000fe2000040c000 */
[----:B------:R-:W-:Y:S01]  /*7a90*/  PRMT R184, RZ, 0x5410, R115 ;  /* 0x00005410ffb87816 */ /* 0x000fe20000000073 */
[----:B------:R-:W-:Y:S01]  /*7aa0*/  FFMA.FTZ R64, R24, R66, -R67 ;  /* 0x0000004218407223 */ /* 0x000fe20000010843 */
[----:B------:R-:W-:Y:S01]  /*7ab0*/  PRMT R136, RZ, 0x5410, R136 ;  /* 0x00005410ff887816 */ /* 0x000fe20000000088 */
[----:B------:R-:W-:-:S02]  /*7ac0*/  FADD.FTZ R110, R199, R110 ;  /* 0x0000006ec76e7221 */ /* 0x000fc40000010000 */
[----:B------:R-:W-:Y:S02]  /*7ad0*/  FMUL.FTZ R67, R23, R141 ;  /* 0x0000008d17437220 */ /* 0x000fe40000410000 */
[-C--:B------:R-:W-:Y:S02]  /*7ae0*/  FMUL.FTZ R201, R135, R95.reuse ;  /* 0x0000005f87c97220 */ /* 0x080fe40000410000 */
[-C--:B------:R-:W-:Y:S02]  /*7af0*/  FFMA.FTZ R180, R24, R110.reuse, -R67 ;  /* 0x0000006e18b47223 */ /* 0x080fe40000010843 */
[C---:B------:R-:W-:Y:S02]  /*7b00*/  FMUL.FTZ R110, R23.reuse, R110 ;  /* 0x0000006e176e7220 */ /* 0x040fe40000410000 */
[----:B------:R-:W-:Y:S02]  /*7b10*/  FMUL.FTZ R202, R136, R95 ;  /* 0x0000005f88ca7220 */ /* 0x000fe40000410000 */
[----:B------:R-:W-:Y:S01]  /*7b20*/  FMUL.FTZ R201, R184, R201 ;  /* 0x000000c9b8c97220 */ /* 0x000fe20000410000 */
        /* <DEDUP_REMOVED lines=14> */
[----:B------:R-:W-:Y:S01]  /*7c10*/  FMUL.FTZ R203, R111, R203 ;  /* 0x000000cb6fcb7220 */ /* 0x000fe20000410000 */
[----:B------:R-:W-:Y:S01]  /*7c20*/  MUFU.SIN R142, R181 ;  /* 0x000000b5008e7308 */ /* 0x000fe20000000400 */
[----:B------:R-:W-:-:S02]  /*7c30*/  FMUL.FTZ R65, R65, R78 ;  /* 0x0000004e41417220 */ /* 0x000fc40000410000 */
[----:B------:R-:W-:Y:S02]  /*7c40*/  FMUL.FTZ R204, R111, R204 ;  /* 0x000000cc6fcc7220 */ /* 0x000fe40000410000 */
[----:B------:R-:W-:-:S03]  /*7c50*/  FADD.FTZ R110, R203, R110 ;  /* 0x0000006ecb6e7221 */ /* 0x000fc60000010000 */
[----:B------:R0:W-:Y:S01]  /*7c60*/  MUFU.COS R141, R181 ;  /* 0x000000b5008d7308 */ /* 0x0001e20000000000 */
[----:B------:R-:W-:Y:S02]  /*7c70*/  PRMT R139, RZ, 0x5410, R139 ;  /* 0x00005410ff8b7816 */ /* 0x000fe4000000008b */
[----:B------:R-:W-:Y:S01]  /*7c80*/  PRMT R140, RZ, 0x5410, R140 ;  /* 0x00005410ff8c7816 */ /* 0x000fe2000000008c */
[----:B0-----:R-:W-:-:S04]  /*7c90*/  FFMA.FTZ R181, R22, R180, -R67 ;  /* 0x000000b416b57223 */ /* 0x001fc80000010843 */
[----:B------:R-:W0:Y:S01]  /*7ca0*/  MUFU.EX2 R65, R65 ;  /* 0x0000004100417308 */ /* 0x000e220000000800 */
[----:B------:R-:W-:Y:S02]  /*7cb0*/  FMUL.FTZ R67, R21, R66 ;  /* 0x0000004215437220 */ /* 0x000fe40000410000 */
[----:B------:R-:W-:Y:S02]  /*7cc0*/  FADD.FTZ R181, R204, R181 ;  /* 0x000000b5ccb57221 */ /* 0x000fe40000010000 */
[----:B------:R-:W-:Y:S02]  /*7cd0*/  FMUL.FTZ R180, R19, R110 ;  /* 0x0000006e13b47220 */ /* 0x000fe40000410000 */
[-C--:B------:R-:W-:Y:S02]  /*7ce0*/  FMUL.FTZ R111, R21, R64.reuse ;  /* 0x00000040156f7220 */ /* 0x080fe40000410000 */
[----:B------:R-:W-:Y:S01]  /*7cf0*/  FFMA.FTZ R67, R22, R64, -R67 ;  /* 0x0000004016437223 */ /* 0x000fe20000010843 */
[----:B------:R-:W-:Y:S01]  /*7d00*/  PRMT R64, RZ, 0x5410, R113 ;  /* 0x00005410ff407816 */ /* 0x000fe20000000071 */
[----:B------:R-:W-:-:S02]  /*7d10*/  FFMA.FTZ R180, R20, R181, -R180 ;  /* 0x000000b514b47223 */ /* 0x000fc400000108b4 */
[----:B------:R-:W-:Y:S02]  /*7d20*/  FMUL.FTZ R181, R19, R181 ;  /* 0x000000b513b57220 */ /* 0x000fe40000410000 */
[-C--:B------:R-:W-:Y:S02]  /*7d30*/  FMUL.FTZ R205, R139, R93.reuse ;  /* 0x0000005d8bcd7220 */ /* 0x080fe40000410000 */
[----:B------:R-:W-:Y:S02]  /*7d40*/  FMUL.FTZ R206, R140, R93 ;  /* 0x0000005d8cce7220 */ /* 0x000fe40000410000 */
[----:B------:R-:W-:Y:S02]  /*7d50*/  FFMA.FTZ R111, R22, R66, R111 ;  /* 0x00000042166f7223 */ /* 0x000fe4000001006f */
[----:B------:R-:W-:Y:S02]  /*7d60*/  FFMA.FTZ R181, R20, R110, R181 ;  /* 0x0000006e14b57223 */ /* 0x000fe400000100b5 */
[----:B------:R-:W-:-:S02]  /*7d70*/  FMUL.FTZ R205, R64, R205 ;  /* 0x000000cd40cd7220 */ /* 0x000fc40000410000 */
[----:B------:R-:W-:Y:S02]  /*7d80*/  FMUL.FTZ R206, R64, R206 ;  /* 0x000000ce40ce7220 */ /* 0x000fe40000410000 */
[C---:B------:R-:W-:Y:S01]  /*7d90*/  FMUL.FTZ R64, R19.reuse, R111 ;  /* 0x0000006f13407220 */ /* 0x040fe20000410000 */
[----:B------:R-:W-:Y:S01]  /*7da0*/  PRMT R143, RZ, 0x5410, R143 ;  /* 0x00005410ff8f7816 */ /* 0x000fe2000000008f */
        /* <DEDUP_REMOVED lines=19> */
[CC--:B------:R-:W-:Y:S02]  /*7ee0*/  FFMA.FTZ R65, R18.reuse, R64.reuse, -R65 ;  /* 0x0000004012417223 */ /* 0x0c0fe40000010841 */
        /* <DEDUP_REMOVED lines=9> */
[-C--:B------:R-:W-:Y:S02]  /*7f80*/  FMUL.FTZ R209, R145, R91.reuse ;  /* 0x0000005b91d17220 */ /* 0x080fe40000410000 */
[----:B------:R-:W-:Y:S02]  /*7f90*/  FMUL.FTZ R210, R146, R91 ;  /* 0x0000005b92d27220 */ /* 0x000fe40000410000 */
[----:B------:R-:W-:Y:S02]  /*7fa0*/  FFMA.FTZ R110, R12, R111, -R67 ;  /* 0x0000006f0c6e7223 */ /* 0x000fe40000010843 */
[----:B------:R-:W-:-:S02]  /*7fb0*/  FMUL.FTZ R209, R66, R209 ;  /* 0x000000d142d17220 */ /* 0x000fc40000410000 */
        /* <DEDUP_REMOVED lines=8> */
[----:B------:R-:W-:Y:S01]  /*8040*/  FFMA.FTZ R66, R12, R65, -R66 ;  /* 0x000000410c427223 */ /* 0x000fe20000010842 */
[----:B------:R-:W-:Y:S01]  /*8050*/  PRMT R148, RZ, 0x5410, R148 ;  /* 0x00005410ff947816 */ /* 0x000fe20000000094 */
[-C--:B------:R-:W-:Y:S02]  /*8060*/  FMUL.FTZ R65, R7, R181.reuse ;  /* 0x000000b507417220 */ /* 0x080fe40000410000 */
[----:B------:R-:W-:Y:S01]  /*8070*/  FFMA.FTZ R181, R8, R181, R64 ;  /* 0x000000b508b57223 */ /* 0x000fe20000010040 */
[----:B------:R-:W-:Y:S01]  /*8080*/  PRMT R64, RZ, 0x5410, R106 ;  /* 0x00005410ff407816 */ /* 0x000fe2000000006a */
[-C--:B------:R-:W-:Y:S02]  /*8090*/  FMUL.FTZ R211, R147, R90.reuse ;  /* 0x0000005a93d37220 */ /* 0x080fe40000410000 */
[----:B------:R-:W-:Y:S02]  /*80a0*/  FMUL.FTZ R212, R148, R90 ;  /* 0x0000005a94d47220 */ /* 0x000fe40000410000 */
[----:B------:R-:W-:-:S02]  /*80b0*/  FFMA.FTZ R180, R8, R110, -R65 ;  /* 0x0000006e08b47223 */ /* 0x000fc40000010841 */
[C---:B------:R-:W-:Y:S02]  /*80c0*/  FMUL.FTZ R211, R64.reuse, R211 ;  /* 0x000000d340d37220 */ /* 0x040fe40000410000 */
[----:B------:R-:W-:Y:S02]  /*80d0*/  FMUL.FTZ R212, R64, R212 ;  /* 0x000000d440d47220 */ /* 0x000fe40000410000 */
[----:B------:R-:W-:Y:S02]  /*80e0*/  FMUL.FTZ R65, R7, R67 ;  /* 0x0000004307417220 */ /* 0x000fe40000410000 */
[----:B------:R-:W-:Y:S02]  /*80f0*/  FADD.FTZ R180, R211, R180 ;  /* 0x000000b4d3b47221 */ /* 0x000fe40000010000 */
[-C--:B------:R-:W-:Y:S02]  /*8100*/  FMUL.FTZ R110, R7, R66.reuse ;  /* 0x00000042076e7220 */ /* 0x080fe40000410000 */
[----:B------:R-:W-:-:S02]  /*8110*/  FFMA.FTZ R64, R8, R66, -R65 ;  /* 0x0000004208407223 */ /* 0x000fc40000010841 */
[----:B------:R-:W-:Y:S01]  /*8120*/  FADD.FTZ R181, R212, R181 ;  /* 0x000000b5d4b57221 */ /* 0x000fe20000010000 */
[----:B------:R-:W-:Y:S01]  /*8130*/  PRMT R150, RZ, 0x5410, R150 ;  /* 0x00005410ff967816 */ /* 0x000fe20000000096 */
[C---:B------:R-:W-:Y:S02]  /*8140*/  FMUL.FTZ R66, R5.reuse, R180 ;  /* 0x000000b405427220 */ /* 0x040fe40000410000 */
[----:B------:R-:W-:Y:S02]  /*8150*/  FFMA.FTZ R65, R8, R67, R110 ;  /* 0x0000004308417223 */ /* 0x000fe4000001006e */
[-C--:B------:R-:W-:Y:S01]  /*8160*/  FMUL.FTZ R67, R5, R181.reuse ;  /* 0x000000b505437220 */ /* 0x080fe20000410000 */
[----:B------:R-:W-:Y:S01]  /*8170*/  PRMT R149, RZ, 0x5410, R149 ;  /* 0x00005410ff957816 */ /* 0x000fe20000000095 */
[----:B------:R-:W-:Y:S01]  /*8180*/  FFMA.FTZ R181, R6, R181, R66 ;  /* 0x000000b506b57223 */ /* 0x000fe20000010042 */
[----:B------:R-:W-:Y:S01]  /*8190*/  PRMT R66, RZ, 0x5410, R105 ;  /* 0x00005410ff427816 */ /* 0x000fe20000000069 */
[----:B------:R-:W-:-:S02]  /*81a0*/  FMUL.FTZ R214, R150, R88 ;  /* 0x0000005896d67220 */ /* 0x000fc40000410000 */
[----:B------:R-:W-:Y:S02]  /*81b0*/  FMUL.FTZ R213, R149, R88 ;  /* 0x0000005895d57220 */ /* 0x000fe40000410000 */
[----:B------:R-:W-:Y:S02]  /*81c0*/  FMUL.FTZ R214, R66, R214 ;  /* 0x000000d642d67220 */ /* 0x000fe40000410000 */
[----:B------:R-:W-:Y:S02]  /*81d0*/  FFMA.FTZ R180, R6, R180, -R67 ;  /* 0x000000b406b47223 */ /* 0x000fe40000010843 */
[----:B------:R-:W-:Y:S02]  /*81e0*/  FMUL.FTZ R67, R5, R65 ;  /* 0x0000004105437220 */ /* 0x000fe40000410000 */
[----:B------:R-:W-:Y:S02]  /*81f0*/  FMUL.FTZ R213, R66, R213 ;  /* 0x000000d542d57220 */ /* 0x000fe40000410000 */
[----:B------:R-:W-:-:S02]  /*8200*/  FADD.FTZ R181, R214, R181 ;  /* 0x000000b5d6b57221 */ /* 0x000fc40000010000 */
[-C--:B------:R-:W-:Y:S02]  /*8210*/  FMUL.FTZ R66, R5, R64.reuse ;  /* 0x0000004005427220 */ /* 0x080fe40000410000 */
[C---:B------:R-:W-:Y:S01]  /*8220*/  FFMA.FTZ R64, R6.reuse, R64, -R67 ;  /* 0x0000004006407223 */ /* 0x040fe20000010843 */
[----:B------:R-:W-:Y:S01]  /*8230*/  PRMT R152, RZ, 0x5410, R152 ;  /* 0x00005410ff987816 */ /* 0x000fe20000000098 */
[----:B------:R-:W-:Y:S02]  /*8240*/  FADD.FTZ R180, R213, R180 ;  /* 0x000000b4d5b47221 */ /* 0x000fe40000010000 */
[C---:B------:R-:W-:Y:S01]  /*8250*/  FMUL.FTZ R67, R3.reuse, R181 ;  /* 0x000000b503437220 */ /* 0x040fe20000410000 */
[----:B------:R-:W-:Y:S01]  /*8260*/  PRMT R151, RZ, 0x5410, R151 ;  /* 0x00005410ff977816 */ /* 0x000fe20000000097 */
[----:B------:R-:W-:Y:S02]  /*8270*/  FFMA.FTZ R65, R6, R65, R66 ;  /* 0x0000004106417223 */ /* 0x000fe40000010042 */
        /* <DEDUP_REMOVED lines=10> */
[----:B------:R-:W-:Y:S02]  /*8320*/  FADD.FTZ R181, R216, R181 ;  /* 0x000000b5d8b57221 */ /* 0x000fe40000010000 */
[----:B------:R-:W-:Y:S02]  /*8330*/  FADD.FTZ R66, R215, R66 ;  /* 0x00000042d7427221 */ /* 0x000fe40000010000 */
[C---:B------:R-:W-:Y:S02]  /*8340*/  FFMA.FTZ R64, R4.reuse, R64, -R67 ;  /* 0x0000004004407223 */ /* 0x040fe40000010843 */
[----:B------:R-:W-:Y:S02]  /*8350*/  FFMA.FTZ R65, R4, R65, R110 ;  /* 0x0000004104417223 */ /* 0x000fe4000001006e */
[CC--:B------:R-:W-:Y:S01]  /*8360*/  FMUL.FTZ R67, R142.reuse, R181.reuse ;  /* 0x000000b58e437220 */ /* 0x0c0fe20000410000 */
[----:B------:R-:W-:Y:S01]  /*8370*/  PRMT R153, RZ, 0x5410, R153 ;  /* 0x00005410ff997816 */ /* 0x000fe20000000099 */
[-C--:B------:R-:W-:Y:S01]  /*8380*/  FMUL.FTZ R110, R142, R66.reuse ;  /* 0x000000428e6e7220 */ /* 0x080fe20000410000 */
[----:B------:R-:W-:Y:S01]  /*8390*/  PRMT R154, RZ, 0x5410, R154 ;  /* 0x00005410ff9a7816 */ /* 0x000fe2000000009a */
[C---:B------:R-:W-:Y:S01]  /*83a0*/  FFMA.FTZ R66, R141.reuse, R66, -R67 ;  /* 0x000000428d427223 */ /* 0x040fe20000010843 */
[----:B------:R-:W-:Y:S01]  /*83b0*/  ISETP.NE.AND P0, PT, R128, 0x3f, PT ;  /* 0x0000003f8000780c */ /* 0x000fe20003f05270 */
[----:B------:R-:W-:Y:S01]  /*83c0*/  FFMA.FTZ R67, R141, R181, R110 ;  /* 0x000000b58d437223 */ /* 0x000fe2000001006e */
[----:B------:R-:W-:Y:S01]  /*83d0*/  PRMT R110, RZ, 0x5410, R103 ;  /* 0x00005410ff6e7816 */ /* 0x000fe20000000067 */
[----:B------:R-:W-:-:S02]  /*83e0*/  FMUL.FTZ R217, R153, R78 ;  /* 0x0000004e99d97220 */ /* 0x000fc40000410000 */
[----:B------:R-:W-:Y:S02]  /*83f0*/  FMUL.FTZ R218, R154, R78 ;  /* 0x0000004e9ada7220 */ /* 0x000fe40000410000 */
[C---:B------:R-:W-:Y:S02]  /*8400*/  FMUL.FTZ R217, R110.reuse, R217 ;  /* 0x000000d96ed97220 */ /* 0x040fe40000410000 */
[----:B------:R-:W-:Y:S02]  /*8410*/  FMUL.FTZ R218, R110, R218 ;  /* 0x000000da6eda7220 */ /* 0x000fe40000410000 */
[C---:B------:R-:W-:Y:S02]  /*8420*/  FMUL.FTZ R110, R142.reuse, R65 ;  /* 0x000000418e6e7220 */ /* 0x040fe40000410000 */
[-C--:B------:R-:W-:Y:S02]  /*8430*/  FMUL.FTZ R180, R142, R64.reuse ;  /* 0x000000408eb47220 */ /* 0x080fe40000410000 */
[----:B------:R-:W-:-:S02]  /*8440*/  FFMA.FTZ R64, R141, R64, -R110 ;  /* 0x000000408d407223 */ /* 0x000fc4000001086e */
[----:B------:R0:W1:Y:S01]  /*8450*/  @P0 LDS.64 R110, [R128.X8+0x7b68] ;  /* 0x007b6800806e0984 */ /* 0x0000620000008a00 */
[----:B------:R-:W-:Y:S01]  /*8460*/  BSSY B0, `(.L_x_5834) ;  /* 0x0000011000007945 */ /* 0x000fe20003800000 */
[----:B------:R-:W-:Y:S02]  /*8470*/  FFMA.FTZ R65, R141, R65, R180 ;  /* 0x000000418d417223 */ /* 0x000fe400000100b4 */
[----:B------:R-:W-:Y:S02]  /*8480*/  FADD.FTZ R66, R217, R66 ;  /* 0x00000042d9427221 */ /* 0x000fe40000010000 */
        /* <DEDUP_REMOVED lines=14> */
.L_x_5835:
[----:B----4-:R-:W-:Y:S05]  /*8570*/  BSYNC B0 ;  /* 0x0000000000007941 */ /* 0x010fea0003800000 */
.L_x_5834:
        /* <DEDUP_REMOVED lines=83> */
.L_x_5946:
[----:B------:R-:W-:Y:S05]  /*8ab0*/  BRA.DIV ~URZ, `(.L_x_5839) ;  /* 0x000091727f007947 */ /* 0x000fea000b800000 */
[----:B------:R-:W4:Y:S01]  /*8ac0*/  SHFL.UP PT, R66, R241, 0x1, RZ ;  /* 0x04200000f1427989 */ /* 0x000f2200000e00ff */
[----:B------:R-:W-:-:S03]  /*8ad0*/  ISETP.GE.AND P0, PT, R127, 0x1, PT ;  /* 0x000000017f00780c */ /* 0x000fc60003f06270 */
[----:B------:R-:W0:Y:S04]  /*8ae0*/  SHFL.UP PT, R65, R68, 0x1, RZ ;  /* 0x0420000044417989 */ /* 0x000e2800000e00ff */
[----:B------:R-:W1:Y:S01]  /*8af0*/  SHFL.UP PT, R64, R67, 0x1, RZ ;  /* 0x0420000043407989 */ /* 0x000e6200000e00ff */
[----:B----4-:R-:W-:-:S04]  /*8b00*/  FMUL.FTZ R70, R67, R66 ;  /* 0x0000004243467220 */ /* 0x010fc80000410000 */
[-C--:B0-----:R-:W-:Y:S02]  /*8b10*/  FFMA.FTZ R71, R240, R65.reuse, -R70 ;  /* 0x00000041f0477223 */ /* 0x081fe40000010846 */
[C---:B------:R-:W-:Y:S02]  /*8b20*/  FMUL.FTZ R65, R67.reuse, R65 ;  /* 0x0000004143417220 */ /* 0x040fe40000410000 */
[----:B------:R-:W-:Y:S02]  /*8b30*/  @P0 FADD.FTZ R68, R68, R71 ;  /* 0x0000004744440221 */ /* 0x000fe40000010000 */
[----:B------:R-:W-:Y:S02]  /*8b40*/  FFMA.FTZ R66, R240, R66, R65 ;  /* 0x00000042f0427223 */ /* 0x000fe40000010041 */
[----:B---3--:R-:W-:Y:S02]  /*8b50*/  FMUL.FTZ R65, R67, R69 ;  /* 0x0000004543417220 */ /* 0x008fe40000410000 */
[----:B------:R-:W-:-:S02]  /*8b60*/  @P0 FADD.FTZ R241, R241, R66 ;  /* 0x00000042f1f10221 */ /* 0x000fc40000010000 */
[CC--:B-1----:R-:W-:Y:S02]  /*8b70*/  FFMA.FTZ R66, R240.reuse, R64.reuse, R65 ;  /* 0x00000040f0427223 */ /* 0x0c2fe40000010041 */
[C---:B------:R-:W-:Y:S01]  /*8b80*/  FMUL.FTZ R64, R67.reuse, R64 ;  /* 0x0000004043407220 */ /* 0x040fe20000410000 */
[----:B------:R-:W0:Y:S02]  /*8b90*/  SHFL.UP PT, R65, R68, 0x2, RZ ;  /* 0x0440000044417989 */ /* 0x000e2400000e00ff */
[----:B------:R-:W-:Y:S01]  /*8ba0*/  FSEL R67, R67, R66, !P0 ;  /* 0x0000004243437208 */ /* 0x000fe20004000000 */
[----:B------:R-:W-:Y:S01]  /*8bb0*/  @P0 FFMA.FTZ R240, R240, R69, -R64 ;  /* 0x00000045f0f00223 */ /* 0x000fe20000010840 */
[----:B------:R-:W1:Y:S01]  /*8bc0*/  SHFL.UP PT, R66, R241, 0x2, RZ ;  /* 0x04400000f1427989 */ /* 0x000e6200000e00ff */
[----:B------:R-:W-:Y:S02]  /*8bd0*/  ISETP.GE.AND P0, PT, R127, 0x2, PT ;  /* 0x000000027f00780c */ /* 0x000fe40003f06270 */
[----:B0-----:R-:W-:-:S02]  /*8be0*/  FMUL.FTZ R71, R67, R65 ;  /* 0x0000004143477220 */ /* 0x001fc40000410000 */
[-C--:B-1----:R-:W-:Y:S02]  /*8bf0*/  FMUL.FTZ R64, R67, R66.reuse ;  /* 0x0000004243407220 */ /* 0x082fe40000410000 */
[C---:B------:R-:W-:Y:S02]  /*8c00*/  FFMA.FTZ R66, R240.reuse, R66, R71 ;  /* 0x00000042f0427223 */ /* 0x040fe40000010047 */
[----:B------:R-:W-:Y:S02]  /*8c10*/  FFMA.FTZ R69, R240, R65, -R64 ;  /* 0x00000041f0457223 */ /* 0x000fe40000010840 */
[----:B------:R-:W0:Y:S03]  /*8c20*/  SHFL.UP PT, R64, R240, 0x2, RZ ;  /* 0x04400000f0407989 */ /* 0x000e2600000e00ff */
[----:B------:R-:W-:Y:S02]  /*8c30*/  @P0 FADD.FTZ R241, R241, R66 ;  /* 0x00000042f1f10221 */ /* 0x000fe40000010000 */
[----:B------:R-:W-:Y:S01]  /*8c40*/  @P0 FADD.FTZ R68, R68, R69 ;  /* 0x0000004544440221 */ /* 0x000fe20000010000 */
[----:B------:R-:W1:Y:S04]  /*8c50*/  SHFL.UP PT, R65, R67, 0x2, RZ ;  /* 0x0440000043417989 */ /* 0x000e6800000e00ff */
        /* <DEDUP_REMOVED lines=8> */
[C---:B---3--:R-:W-:Y:S01]  /*8ce0*/  FMUL.FTZ R67, R65.reuse, R70 ;  /* 0x0000004641437220 */ /* 0x048fe20000410000 */
[----:B------:R-:W1:Y:S01]  /*8cf0*/  SHFL.UP PT, R64, R240, 0x4, RZ ;  /* 0x04800000f0407989 */ /* 0x000e6200000e00ff */
[-C--:B0-----:R-:W-:Y:S02]  /*8d00*/  FMUL.FTZ R69, R65, R66.reuse ;  /* 0x0000004241457220 */ /* 0x081fe40000410000 */
[C---:B------:R-:W-:Y:S02]  /*8d10*/  FFMA.FTZ R67, R240.reuse, R66, -R67 ;  /* 0x00000042f0437223 */ /* 0x040fe40000010843 */
[----:B------:R-:W0:Y:S01]  /*8d20*/  SHFL.UP PT, R66, R65, 0x4, RZ ;  /* 0x0480000041427989 */ /* 0x000e2200000e00ff */
[----:B------:R-:W-:-:S04]  /*8d30*/  FFMA.FTZ R70, R240, R70, R69 ;  /* 0x00000046f0467223 */ /* 0x000fc80000010045 */
[----:B------:R-:W-:Y:S02]  /*8d40*/  @P0 FADD.FTZ R68, R68, R67 ;  /* 0x0000004344440221 */ /* 0x000fe40000010000 */
[----:B------:R-:W-:Y:S02]  /*8d50*/  @P0 FADD.FTZ R241, R241, R70 ;  /* 0x00000046f1f10221 */ /* 0x000fe40000010000 */
[----:B-1----:R-:W-:Y:S01]  /*8d60*/  FMUL.FTZ R67, R65, R64 ;  /* 0x0000004041437220 */ /* 0x002fe20000410000 */
[----:B------:R-:W1:Y:S04]  /*8d70*/  SHFL.UP PT, R69, R68, 0x8, RZ ;  /* 0x0500000044457989 */ /* 0x000e6800000e00ff */
[----:B------:R-:W3:Y:S01]  /*8d80*/  SHFL.UP PT, R71, R241, 0x8, RZ ;  /* 0x05000000f1477989 */ /* 0x000ee200000e00ff */
[----:B0-----:R-:W-:-:S02]  /*8d90*/  FFMA.FTZ R70, R240, R66, R67 ;  /* 0x00000042f0467223 */ /* 0x001fc40000010043 */
[----:B------:R-:W-:-:S03]  /*8da0*/  FMUL.FTZ R67, R65, R66 ;  /* 0x0000004241437220 */ /* 0x000fc60000410000 */
[----:B------:R-:W-:Y:S01]  /*8db0*/  FSEL R66, R65, R70, !P0 ;  /* 0x0000004641427208 */ /* 0x000fe20004000000 */
[----:B------:R-:W-:Y:S01]  /*8dc0*/  @P0 FFMA.FTZ R240, R240, R64, -R67 ;  /* 0x00000040f0f00223 */ /* 0x000fe20000010843 */
[----:B------:R-:W-:-:S03]  /*8dd0*/  ISETP.GE.AND P0, PT, R127, 0x8, PT ;  /* 0x000000087f00780c */ /* 0x000fc60003f06270 */
[C---:B-1----:R-:W-:Y:S01]  /*8de0*/  FMUL.FTZ R65, R66.reuse, R69 ;  /* 0x0000004542417220 */ /* 0x042fe20000410000 */
[----:B------:R-:W0:Y:S01]  /*8df0*/  SHFL.UP PT, R67, R66, 0x8, RZ ;  /* 0x0500000042437989 */ /* 0x000e2200000e00ff */
[----:B---3--:R-:W-:-:S04]  /*8e00*/  FMUL.FTZ R64, R66, R71 ;  /* 0x0000004742407220 */ /* 0x008fc80000410000 */
[C---:B------:R-:W-:Y:S02]  /*8e10*/  FFMA.FTZ R69, R240.reuse, R69, -R64 ;  /* 0x00000045f0457223 */ /* 0x040fe40000010840 */
[----:B------:R-:W-:Y:S02]  /*8e20*/  FFMA.FTZ R64, R240, R71, R65 ;  /* 0x00000047f0407223 */ /* 0x000fe40000010041 */
[----:B------:R-:W1:Y:S01]  /*8e30*/  SHFL.UP PT, R65, R240, 0x8, RZ ;  /* 0x05000000f0417989 */ /* 0x000e6200000e00ff */
[----:B------:R-:W-:Y:S02]  /*8e40*/  @P0 FADD.FTZ R68, R68, R69 ;  /* 0x0000004544440221 */ /* 0x000fe40000010000 */
[----:B------:R-:W-:-:S03]  /*8e50*/  @P0 FADD.FTZ R241, R241, R64 ;  /* 0x00000040f1f10221 */ /* 0x000fc60000010000 */
        /* <DEDUP_REMOVED lines=11> */
.L_x_5947:
[----:B---3--:R-:W-:Y:S01]  /*8f10*/  ISETP.GE.AND P0, PT, R127, 0x10, PT ;  /* 0x000000107f00780c */ /* 0x008fe20003f06270 */
[-C--:B0-----:R-:W-:Y:S01]  /*8f20*/  FMUL.FTZ R66, R64, R69.reuse ;  /* 0x0000004540427220 */ /* 0x081fe20000410000 */
[----:B------:R-:W-:Y:S01]  /*8f30*/  MOV R68, R242 ;  /* 0x000000f200447202 */ /* 0x000fe20000000f00 */
[----:B----4-:R-:W-:-:S04]  /*8f40*/  FMUL.FTZ R65, R67, R69 ;  /* 0x0000004543417220 */ /* 0x010fc80000410000 */
[CC--:B------:R-:W-:Y:S02]  /*8f50*/  FFMA.FTZ R66, R71.reuse, R68.reuse, -R66 ;  /* 0x0000004447427223 */ /* 0x0c0fe40000010842 */
[-C--:B------:R-:W-:Y:S02]  /*8f60*/  FMUL.FTZ R71, R71, R69.reuse ;  /* 0x0000004547477220 */ /* 0x080fe40000410000 */
[CC--:B------:R-:W-:Y:S02]  /*8f70*/  FFMA.FTZ R242, R70.reuse, R68.reuse, R65 ;  /* 0x0000004446f27223 */ /* 0x0c0fe40000010041 */
[----:B------:R-:W-:Y:S02]  /*8f80*/  FMUL.FTZ R70, R70, R69 ;  /* 0x0000004546467220 */ /* 0x000fe40000410000 */
[-C--:B------:R-:W-:Y:S01]  /*8f90*/  FFMA.FTZ R64, R64, R68.reuse, R71 ;  /* 0x0000004440407223 */ /* 0x080fe20000010047 */
        /* <DEDUP_REMOVED lines=11> */
[----:B-----5:R-:W-:Y:S05]  /*9050*/  CALL.REL.NOINC `($__internal_139_$__cuda_sm70_shflsync_idx_p) ;  /* 0x0000a95000007944 */ /* 0x020fea0003c00000 */
.L_x_5840:
[----:B------:R-:W-:Y:S05]  /*9060*/  BRA.CONV ~URZ, `(.L_x_5841) ;  /* 0x000000537f007947 */ /* 0x000fea000b800000 */
[----:B-1----:R-:W-:Y:S01]  /*9070*/  HFMA2.MMA R66, -RZ, RZ, 0, 1.847743988037109375e-06 ;  /* 0x0000001fff427435 */ /* 0x002fe200000001ff */
[----:B------:R-:W-:-:S02]  /*9080*/  MOV R64, R69 ;  /* 0x0000004500407202 */ /* 0x000fc40000000f00 */
[----:B------:R-:W-:Y:S02]  /*9090*/  MOV R247, 0xffffffff ;  /* 0xffffffff00f77802 */ /* 0x000fe40000000f00 */
[----:B------:R-:W-:Y:S02]  /*90a0*/  MOV R65, 0x90c0 ;  /* 0x000090c000417802 */ /* 0x000fe40000000f00 */
[----:B0----5:R-:W-:Y:S05]  /*90b0*/  CALL.REL.NOINC `($__internal_139_$__cuda_sm70_shflsync_idx_p) ;  /* 0x0000a8f000007944 */ /* 0x021fea0003c00000 */
.L_x_5841:
[----:B------:R-:W-:Y:S05]  /*90c0*/  BRA.CONV ~URZ, `(.L_x_5842) ;  /* 0x000000537f007947 */ /* 0x000fea000b800000 */
[----:B-1----:R-:W-:Y:S01]  /*90d0*/  HFMA2.MMA R66, -RZ, RZ, 0, 1.847743988037109375e-06 ;  /* 0x0000001fff427435 */ /* 0x002fe200000001ff */
[----:B------:R-:W-:Y:S02]  /*90e0*/  MOV R64, R67 ;  /* 0x0000004300407202 */ /* 0x000fe40000000f00 */
[----:B------:R-:W-:Y:S02]  /*90f0*/  MOV R247, 0xffffffff ;  /* 0xffffffff00f77802 */ /* 0x000fe40000000f00 */
[----:B------:R-:W-:Y:S02]  /*9100*/  MOV R65, 0x9120 ;  /* 0x0000912000417802 */ /* 0x000fe40000000f00 */
[----:B0----5:R-:W-:Y:S05]  /*9110*/  CALL.REL.NOINC `($__internal_139_$__cuda_sm70_shflsync_idx_p) ;  /* 0x0000a89000007944 */ /* 0x021fea0003c00000 */
.L_x_5842:
[----:B------:R-:W-:Y:S05]  /*9120*/  BRA.CONV ~URZ, `(.L_x_5843) ;  /* 0x000000537f007947 */ /* 0x000fea000b800000 */
[----:B-1----:R-:W-:Y:S01]  /*9130*/  HFMA2.MMA R66, -RZ, RZ, 0, 1.847743988037109375e-06 ;  /* 0x0000001fff427435 */ /* 0x002fe200000001ff */
[----:B------:R-:W-:Y:S02]  /*9140*/  MOV R64, R71 ;  /* 0x0000004700407202 */ /* 0x000fe40000000f00 */
[----:B------:R-:W-:-:S02]  /*9150*/  MOV R247, 0xffffffff ;  /* 0xffffffff00f77802 */ /* 0x000fc40000000f00 */
[----:B------:R-:W-:Y:S02]  /*9160*/  MOV R65, 0x9180 ;  /* 0x0000918000417802 */ /* 0x000fe40000000f00 */
[----:B0----5:R-:W-:Y:S05]  /*9170*/  CALL.REL.NOINC `($__internal_139_$__cuda_sm70_shflsync_idx_p) ;  /* 0x0000a83000007944 */ /* 0x021fea0003c00000 */
.L_x_5843:
[----:B------:R-:W-:Y:S05]  /*9180*/  BRA.DIV ~URZ, `(.L_x_5844) ;  /* 0x000096427f007947 */ /* 0x000fea000b800000 */
[----:B-----5:R2:W3:Y:S04]  /*9190*/  SHFL.IDX PT, R70, R60, RZ, 0x1f ;  /* 0x00001fff3c467589 */ /* 0x0204e800000e0000 */
[----:B------:R2:W4:Y:S04]  /*91a0*/  SHFL.IDX PT, R240, R61, RZ, 0x1f ;  /* 0x00001fff3df07589 */ /* 0x00052800000e0000 */
[----:B------:R-:W1:Y:S04]  /*91b0*/  SHFL.IDX PT, R62, R62, RZ, 0x1f ;  /* 0x00001fff3e3e7589 */ /* 0x000e6800000e0000 */
[----:B-1----:R2:W1:Y:S04]  /*91c0*/  SHFL.IDX PT, R66, R63, RZ, 0x1f ;  /* 0x00001fff3f427589 */ /* 0x00246800000e0000 */
[----:B------:R-:W0:Y:S04]  /*91d0*/  SHFL.UP PT, R68, R68, 0x1, RZ ;  /* 0x0420000044447989 */ /* 0x000e2800000e00ff */
[----:B------:R-:W0:Y:S04]  /*91e0*/  SHFL.UP PT, R69, R69, 0x1, RZ ;  /* 0x0420000045457989 */ /* 0x000e2800000e00ff */
[----:B------:R2:W0:Y:S04]  /*91f0*/  SHFL.UP PT, R60, R67, 0x1, RZ ;  /* 0x04200000433c7989 */ /* 0x00042800000e00ff */
[----:B------:R-:W0:Y:S02]  /*9200*/  SHFL.UP PT, R71, R71, 0x1, RZ ;  /* 0x0420000047477989 */ /* 0x000e2400000e00ff */
.L_x_5948:
        /* <DEDUP_REMOVED lines=27> */
.L_x_5837:
[----:B------:R-:W-:Y:S05]  /*93c0*/  BSYNC B0 ;  /* 0x0000000000007941 */ /* 0x000fea0003800000 */
.L_x_5836:
[----:B------:R-:W-:Y:S01]  /*93d0*/  WARPSYNC 0xffffffff ;  /* 0xffffffff00007948 */ /* 0x000fe20003800000 */
[----:B------:R-:W-:Y:S02]  /*93e0*/  LOP3.LUT P0, RZ, R128, 0x1f, RZ, 0xc0, !PT ;  /* 0x0000001f80ff7812 */ /* 0x000fe4000780c0ff */
[CC--:B-12--5:R-:W-:Y:S01]  /*93f0*/  FMUL.FTZ R62, R142.reuse, -R110.reuse ;  /* 0x8000006e8e3e7220 */ /* 0x0e6fe20000410000 */
        /* <DEDUP_REMOVED lines=11> */
[-C--:B------:R-:W-:Y:S02]  /*94b0*/  FFMA.FTZ R60, R141, R185.reuse, -R60 ;  /* 0x000000b98d3c7223 */ /* 0x080fe4000001083c */
[----:B------:R-:W-:Y:S02]  /*94c0*/  FFMA.FTZ R61, -R142, R185, -R61 ;  /* 0x000000b98e3d7223 */ /* 0x000fe4000001093d */
[----:B------:R-:W-:-:S02]  /*94d0*/  FADD.FTZ R60, R183, R60 ;  /* 0x0000003cb73c7221 */ /* 0x000fc40000010000 */
[----:B------:R-:W-:Y:S01]  /*94e0*/  FADD.FTZ R61, -R184, R61 ;  /* 0x0000003db83d7221 */ /* 0x000fe20000010100 */
[----:B------:R-:W1:Y:S01]  /*94f0*/  LDS.64 R68, [R128.X16+0x6358] ;  /* 0x0063580080447984 */ /* 0x000e62000000ca00 */
[C---:B------:R-:W-:Y:S02]  /*9500*/  FFMA.FTZ R65, R4.reuse, R62, R65 ;  /* 0x0000003e04417223 */ /* 0x040fe40000010041 */
        /* <DEDUP_REMOVED lines=127> */
[----:B-1----:R-:W-:Y:S02]  /*9d00*/  FMUL.FTZ R70, R123, R68 ;  /* 0x000000447b467220 */ /* 0x002fe40000410000 */
[----:B------:R-:W-:Y:S02]  /*9d10*/  FMUL.FTZ R62, R35, -R60 ;  /* 0x8000003c233e7220 */ /* 0x000fe40000410000 */
[----:B------:R-:W-:-:S02]  /*9d20*/  FMUL.FTZ R123, R123, R69 ;  /* 0x000000457b7b7220 */ /* 0x000fc40000410000 */
[----:B------:R-:W-:Y:S01]  /*9d30*/  FFMA.FTZ R66, R36, R60, -R63 ;  /* 0x0000003c24427223 */ /* 0x000fe2000001083f */
[----:B------:R-:W-:Y:S01]  /*9d40*/  MOV R60, UR13 ;  /* 0x0000000d003c7c02 */ /* 0x000fe20008000f00 */
[----:B------:R-:W-:Y:S02]  /*9d50*/  FFMA.FTZ R69, R122, R69, R70 ;  /* 0x000000457a457223 */ /* 0x000fe40000010046 */
[----:B------:R-:W-:Y:S01]  /*9d60*/  FFMA.FTZ R67, R36, R61, R62 ;  /* 0x0000003d24437223 */ /* 0x000fe2000001003e */
[----:B------:R-:W-:Y:S01]  /*9d70*/  ISETP.GE.OR P0, PT, R60, c[0x0][0x174], P0 ;  /* 0x00005d003c007a0c */ /* 0x000fe20000706670 */
[----:B------:R-:W-:Y:S01]  /*9d80*/  FMUL.FTZ R61, R35, -R65 ;  /* 0x80000041233d7220 */ /* 0x000fe20000410000 */
[----:B------:R-:W-:Y:S01]  /*9d90*/  CS2R R62, SRZ ;  /* 0x00000000003e7805 */ /* 0x000fe2000001ff00 */
[----:B------:R-:W-:Y:S02]  /*9da0*/  FFMA.FTZ R68, R122, R68, -R123 ;  /* 0x000000447a447223 */ /* 0x000fe4000001087b */
[----:B------:R-:W-:-:S02]  /*9db0*/  FADD.FTZ R188, R188, R69 ;  /* 0x00000045bcbc7221 */ /* 0x000fc40000010000 */
[-C--:B------:R-:W-:Y:S02]  /*9dc0*/  FMUL.FTZ R60, R35, -R64.reuse ;  /* 0x80000040233c7220 */ /* 0x080fe40000410000 */
[C---:B------:R-:W-:Y:S01]  /*9dd0*/  FFMA.FTZ R64, R36.reuse, R64, -R61 ;  /* 0x0000004024407223 */ /* 0x040fe2000001083d */
[----:B------:R-:W-:Y:S01]  /*9de0*/  HFMA2.MMA R61, -RZ, RZ, 0, 0 ;  /* 0x00000000ff3d7435 */ /* 0x000fe200000001ff */
[----:B------:R-:W-:Y:S02]  /*9df0*/  FADD.FTZ R187, R187, R68 ;  /* 0x00000044bbbb7221 */ /* 0x000fe40000010000 */
[----:B------:R-:W-:Y:S02]  /*9e00*/  FMUL.FTZ R68, R35, R188 ;  /* 0x000000bc23447220 */ /* 0x000fe40000410000 */
[C---:B------:R-:W-:Y:S01]  /*9e10*/  FFMA.FTZ R65, R36.reuse, R65, R60 ;  /* 0x0000004124417223 */ /* 0x040fe2000001003c */
[----:B------:R-:W-:Y:S01]  /*9e20*/  MOV R60, 0x3f800000 ;  /* 0x3f800000003c7802 */ /* 0x000fe20000000f00 */
[----:B------:R-:W-:-:S02]  /*9e30*/  FFMA.FTZ R68, R36, R187, -R68 ;  /* 0x000000bb24447223 */ /* 0x000fc40000010844 */
[----:B------:R-:W-:Y:S02]  /*9e40*/  FMUL.FTZ R69, R35, R187 ;  /* 0x000000bb23457220 */ /* 0x000fe40000410000 */
        /* <DEDUP_REMOVED lines=94> */
[----:B-1----:R-:W-:Y:S02]  /*a430*/  SHF.L.U32 R122, R128, 0x5, RZ ;  /* 0x00000005807a7819 */ /* 0x002fe400000006ff */
        /* <DEDUP_REMOVED lines=18> */
.L_x_5949:
[----:B------:R-:W-:Y:S05]  /*a560*/  BRA.DIV ~URZ, `(.L_x_5848) ;  /* 0x000086327f007947 */ /* 0x000fea000b800000 */
[----:B------:R-:W3:Y:S04]  /*a570*/  SHFL.DOWN PT, R69, R69, 0x1, 0x1f ;  /* 0x08201f0045457f89 */ /* 0x000ee800000e0000 */
[----:B-1----:R1:W4:Y:S04]  /*a580*/  SHFL.DOWN PT, R231, R68, 0x1, 0x1f ;  /* 0x08201f0044e77f89 */ /* 0x00232800000e0000 */
[----:B------:R1:W0:Y:S02]  /*a590*/  SHFL.DOWN PT, R66, R70, 0x1, 0x1f ;  /* 0x08201f0046427f89 */ /* 0x00022400000e0000 */
.L_x_5950:
[----:B------:R-:W-:Y:S01]  /*a5a0*/  BSSY B1, `(.L_x_5849) ;  /* 0x000000d000017945 */ /* 0x000fe20003800000 */
[----:B------:R-:W-:Y:S05]  /*a5b0*/  @!P0 BRA `(.L_x_5850) ;  /* 0x000000b000008947 */ /* 0x000fea0003800000 */
[C---:B0-----:R-:W-:Y:S02]  /*a5c0*/  FMUL.FTZ R64, R240.reuse, R66 ;  /* 0x00000042f0407220 */ /* 0x041fe40000410000 */
[----:B----4-:R-:W-:-:S02]  /*a5d0*/  FMUL.FTZ R65, R240, R231 ;  /* 0x000000e7f0417220 */ /* 0x010fc40000410000 */
[C---:B------:R-:W-:Y:S02]  /*a5e0*/  FFMA.FTZ R231, R71.reuse, R231, -R64 ;  /* 0x000000e747e77223 */ /* 0x040fe40000010840 */
[C---:B---3--:R-:W-:Y:S02]  /*a5f0*/  FMUL.FTZ R64, R240.reuse, R69 ;  /* 0x00000045f0407220 */ /* 0x048fe40000410000 */
[-C--:B--2---:R-:W-:Y:S02]  /*a600*/  FMUL.FTZ R240, R240, R67.reuse ;  /* 0x00000043f0f07220 */ /* 0x084fe40000410000 */
[C---:B------:R-:W-:Y:S02]  /*a610*/  FFMA.FTZ R64, R71.reuse, R67, -R64 ;  /* 0x0000004347407223 */ /* 0x040fe40000010840 */
[C---:B------:R-:W-:Y:S02]  /*a620*/  FFMA.FTZ R66, R71.reuse, R66, R65 ;  /* 0x0000004247427223 */ /* 0x040fe40000010041 */
[----:B------:R-:W-:Y:S01]  /*a630*/  FFMA.FTZ R240, R71, R69, R240 ;  /* 0x0000004547f07223 */ /* 0x000fe200000100f0 */
[----:B------:R-:W-:Y:S01]  /*a640*/  MOV R71, R64 ;  /* 0x0000004000477202 */ /* 0x000fe20000000f00 */
[----:B-1----:R-:W-:-:S02]  /*a650*/  FADD.FTZ R68, R68, R231 ;  /* 0x000000e744447221 */ /* 0x002fc40000010000 */
[----:B------:R-:W-:Y:S02]  /*a660*/  FADD.FTZ R123, R123, R66 ;  /* 0x000000427b7b7221 */ /* 0x000fe40000010000 */
.L_x_5850:
[----:B------:R-:W-:Y:S05]  /*a670*/  BSYNC B1 ;  /* 0x0000000000017941 */ /* 0x000fea0003800000 */
.L_x_5849:
[----:B------:R-:W-:Y:S01]  /*a680*/  ISETP.GT.U32.AND P0, PT, R230, 0x1d, PT ;  /* 0x0000001de600780c */ /* 0x000fe20003f04070 */
[----:B------:R-:W-:Y:S05]  /*a690*/  BRA.DIV ~URZ, `(.L_x_5851) ;  /* 0x000086527f007947 */ /* 0x000fea000b800000 */
[----:B--2---:R2:W1:Y:S04]  /*a6a0*/  SHFL.DOWN PT, R67, R71, 0x2, 0x1f ;  /* 0x08401f0047437f89 */ /* 0x00446800000e0000 */
[----:B---3--:R2:W3:Y:S04]  /*a6b0*/  SHFL.DOWN PT, R69, R240, 0x2, 0x1f ;  /* 0x08401f00f0457f89 */ /* 0x0084e800000e0000 */
[----:B-1----:R2:W1:Y:S04]  /*a6c0*/  SHFL.DOWN PT, R70, R68, 0x2, 0x1f ;  /* 0x08401f0044467f89 */ /* 0x00246800000e0000 */
[----:B0-----:R2:W0:Y:S02]  /*a6d0*/  SHFL.DOWN PT, R66, R123, 0x2, 0x1f ;  /* 0x08401f007b427f89 */ /* 0x00142400000e0000 */
.L_x_5951:
[----:B------:R-:W-:Y:S01]  /*a6e0*/  BSSY B1, `(.L_x_5852) ;  /* 0x000000d000017945 */ /* 0x000fe20003800000 */
[----:B------:R-:W-:Y:S05]  /*a6f0*/  @P0 BRA `(.L_x_5853) ;  /* 0x000000b000000947 */ /* 0x000fea0003800000 */
[C---:B0-----:R-:W-:Y:S02]  /*a700*/  FMUL.FTZ R64, R240.reuse, R66 ;  /* 0x00000042f0407220 */ /* 0x041fe40000410000 */
[----:B-1--4-:R-:W-:-:S02]  /*a710*/  FMUL.FTZ R231, R240, R70 ;  /* 0x00000046f0e77220 */ /* 0x012fc40000410000 */
[C---:B------:R-:W-:Y:S02]  /*a720*/  FFMA.FTZ R65, R71.reuse, R70, -R64 ;  /* 0x0000004647417223 */ /* 0x040fe40000010840 */
[C---:B---3--:R-:W-:Y:S02]  /*a730*/  FMUL.FTZ R64, R240.reuse, R69 ;  /* 0x00000045f0407220 */ /* 0x048fe40000410000 */
[-C--:B--2---:R-:W-:Y:S02]  /*a740*/  FMUL.FTZ R240, R240, R67.reuse ;  /* 0x00000043f0f07220 */ /* 0x084fe40000410000 */
[C---:B------:R-:W-:Y:S02]  /*a750*/  FFMA.FTZ R64, R71.reuse, R67, -R64 ;  /* 0x0000004347407223 */ /* 0x040fe40000010840 */
[C---:B------:R-:W-:Y:S02]  /*a760*/  FFMA.FTZ R66, R71.reuse, R66, R231 ;  /* 0x0000004247427223 */ /* 0x040fe400000100e7 */
[----:B------:R-:W-:Y:S01]  /*a770*/  FFMA.FTZ R240, R71, R69, R240 ;  /* 0x0000004547f07223 */ /* 0x000fe200000100f0 */
[----:B------:R-:W-:Y:S01]  /*a780*/  MOV R71, R64 ;  /* 0x0000004000477202 */ /* 0x000fe20000000f00 */
[----:B------:R-:W-:-:S02]  /*a790*/  FADD.FTZ R68, R68, R65 ;  /* 0x0000004144447221 */ /* 0x000fc40000010000 */
[----:B------:R-:W-:Y:S02]  /*a7a0*/  FADD.FTZ R123, R123, R66 ;  /* 0x000000427b7b7221 */ /* 0x000fe40000010000 */
.L_x_5853:
[----:B------:R-:W-:Y:S05]  /*a7b0*/  BSYNC B1 ;  /* 0x0000000000017941 */ /* 0x000fea0003800000 */
.L_x_5852:
[----:B------:R-:W-:Y:S01]  /*a7c0*/  ISETP.GT.U32.AND P0, PT, R230, 0x1b, PT ;  /* 0x0000001be600780c */ /* 0x000fe20003f04070 */
[----:B------:R-:W-:Y:S10]  /*a7d0*/  BRA.DIV ~URZ, `(.L_x_5854) ;  /* 0x000086d27f007947 */ /* 0x000ff4000b800000 */
[----:B------:R2:W4:Y:S02]  /*a7e0*/  SHFL.DOWN PT, R67, R71, 0x4, 0x1f ;  /* 0x08801f0047437f89 */ /* 0x00052400000e0000 */
.L_x_5952:
[----:B------:R-:W-:Y:S05]  /*a7f0*/  BRA.DIV ~URZ, `(.L_x_5855) ;  /* 0x000087327f007947 */ /* 0x000fea000b800000 */
[----:B---3--:R3:W2:Y:S04]  /*a800*/  SHFL.DOWN PT, R69, R240, 0x4, 0x1f ;  /* 0x08801f00f0457f89 */ /* 0x0086a800000e0000 */
[----:B-1----:R3:W1:Y:S04]  /*a810*/  SHFL.DOWN PT, R70, R68, 0x4, 0x1f ;  /* 0x08801f0044467f89 */ /* 0x00266800000e0000 */
[----:B0-----:R3:W0:Y:S02]  /*a820*/  SHFL.DOWN PT, R66, R123, 0x4, 0x1f ;  /* 0x08801f007b427f89 */ /* 0x00162400000e0000 */
.L_x_5953:
[----:B------:R-:W-:Y:S01]  /*a830*/  BSSY B1, `(.L_x_5856) ;  /* 0x000000d000017945 */ /* 0x000fe20003800000 */
[----:B------:R-:W-:Y:S05]  /*a840*/  @P0 BRA `(.L_x_5857) ;  /* 0x000000b000000947 */ /* 0x000fea0003800000 */
[C---:B0-----:R-:W-:Y:S02]  /*a850*/  FMUL.FTZ R64, R240.reuse, R66 ;  /* 0x00000042f0407220 */ /* 0x041fe40000410000 */
[----:B-1--4-:R-:W-:-:S02]  /*a860*/  FMUL.FTZ R231, R240, R70 ;  /* 0x00000046f0e77220 */ /* 0x012fc40000410000 */
[C---:B------:R-:W-:Y:S02]  /*a870*/  FFMA.FTZ R65, R71.reuse, R70, -R64 ;  /* 0x0000004647417223 */ /* 0x040fe40000010840 */
[C---:B--2---:R-:W-:Y:S02]  /*a880*/  FMUL.FTZ R64, R240.reuse, R69 ;  /* 0x00000045f0407220 */ /* 0x044fe40000410000 */
[-C--:B---3--:R-:W-:Y:S02]  /*a890*/  FMUL.FTZ R240, R240, R67.reuse ;  /* 0x00000043f0f07220 */ /* 0x088fe40000410000 */
[C---:B------:R-:W-:Y:S02]  /*a8a0*/  FFMA.FTZ R64, R71.reuse, R67, -R64 ;  /* 0x0000004347407223 */ /* 0x040fe40000010840 */
[C---:B------:R-:W-:Y:S02]  /*a8b0*/  FFMA.FTZ R66, R71.reuse, R66, R231 ;  /* 0x0000004247427223 */ /* 0x040fe400000100e7 */
[----:B------:R-:W-:Y:S01]  /*a8c0*/  FFMA.FTZ R240, R71, R69, R240 ;  /* 0x0000004547f07223 */ /* 0x000fe200000100f0 */
[----:B------:R-:W-:Y:S01]  /*a8d0*/  MOV R71, R64 ;  /* 0x0000004000477202 */ /* 0x000fe20000000f00 */
[----:B------:R-:W-:-:S02]  /*a8e0*/  FADD.FTZ R68, R68, R65 ;  /* 0x0000004144447221 */ /* 0x000fc40000010000 */
[----:B------:R-:W-:Y:S02]  /*a8f0*/  FADD.FTZ R123, R123, R66 ;  /* 0x000000427b7b7221 */ /* 0x000fe40000010000 */
.L_x_5857:
[----:B------:R-:W-:Y:S05]  /*a900*/  BSYNC B1 ;  /* 0x0000000000017941 */ /* 0x000fea0003800000 */
.L_x_5856:
[----:B------:R-:W-:Y:S01]  /*a910*/  ISETP.GT.U32.AND P0, PT, R230, 0x17, PT ;  /* 0x00000017e600780c */ /* 0x000fe20003f04070 */
[----:B------:R-:W-:Y:S05]  /*a920*/  BRA.DIV ~URZ, `(.L_x_5858) ;  /* 0x000087527f007947 */ /* 0x000fea000b800000 */
[----:B----4-:R4:W3:Y:S04]  /*a930*/  SHFL.DOWN PT, R67, R71, 0x8, 0x1f ;  /* 0x09001f0047437f89 */ /* 0x0108e800000e0000 */
[----:B--2---:R4:W2:Y:S04]  /*a940*/  SHFL.DOWN PT, R69, R240, 0x8, 0x1f ;  /* 0x09001f00f0457f89 */ /* 0x0048a800000e0000 */
[----:B-1----:R4:W1:Y:S04]  /*a950*/  SHFL.DOWN PT, R70, R68, 0x8, 0x1f ;  /* 0x09001f0044467f89 */ /* 0x00286800000e0000 */
[----:B0-----:R4:W0:Y:S02]  /*a960*/  SHFL.DOWN PT, R66, R123, 0x8, 0x1f ;  /* 0x09001f007b427f89 */ /* 0x00182400000e0000 */
.L_x_5954:
[----:B------:R-:W-:Y:S01]  /*a970*/  BSSY B1, `(.L_x_5859) ;  /* 0x000000d000017945 */ /* 0x000fe20003800000 */
[----:B------:R-:W-:Y:S05]  /*a980*/  @P0 BRA `(.L_x_5860) ;  /* 0x000000b000000947 */ /* 0x000fea0003800000 */
[C---:B0-----:R-:W-:Y:S02]  /*a990*/  FMUL.FTZ R64, R240.reuse, R66 ;  /* 0x00000042f0407220 */ /* 0x041fe40000410000 */
[----:B-1----:R-:W-:-:S02]  /*a9a0*/  FMUL.FTZ R231, R240, R70 ;  /* 0x00000046f0e77220 */ /* 0x002fc40000410000 */
[C---:B------:R-:W-:Y:S02]  /*a9b0*/  FFMA.FTZ R65, R71.reuse, R70, -R64 ;  /* 0x0000004647417223 */ /* 0x040fe40000010840 */
[C---:B--2---:R-:W-:Y:S02]  /*a9c0*/  FMUL.FTZ R64, R240.reuse, R69 ;  /* 0x00000045f0407220 */ /* 0x044fe40000410000 */
[-C--:B---34-:R-:W-:Y:S02]  /*a9d0*/  FMUL.FTZ R240, R240, R67.reuse ;  /* 0x00000043f0f07220 */ /* 0x098fe40000410000 */
[C---:B------:R-:W-:Y:S02]  /*a9e0*/  FFMA.FTZ R64, R71.reuse, R67, -R64 ;  /* 0x0000004347407223 */ /* 0x040fe40000010840 */
[C---:B------:R-:W-:Y:S02]  /*a9f0*/  FFMA.FTZ R66, R71.reuse, R66, R231 ;  /* 0x0000004247427223 */ /* 0x040fe400000100e7 */
[----:B------:R-:W-:Y:S01]  /*aa00*/  FFMA.FTZ R240, R71, R69, R240 ;  /* 0x0000004547f07223 */ /* 0x000fe200000100f0 */
[----:B------:R-:W-:Y:S01]  /*aa10*/  MOV R71, R64 ;  /* 0x0000004000477202 */ /* 0x000fe20000000f00 */
[----:B------:R-:W-:-:S02]  /*aa20*/  FADD.FTZ R68, R68, R65 ;  /* 0x0000004144447221 */ /* 0x000fc40000010000 */
[----:B------:R-:W-:Y:S02]  /*aa30*/  FADD.FTZ R123, R123, R66 ;  /* 0x000000427b7b7221 */ /* 0x000fe40000010000 */
.L_x_5860:
[----:B------:R-:W-:Y:S05]  /*aa40*/  BSYNC B1 ;  /* 0x0000000000017941 */ /* 0x000fea0003800000 */
.L_x_5859:
[----:B------:R-:W-:Y:S01]  /*aa50*/  ISETP.GT.U32.AND P0, PT, R230, 0xf, PT ;  /* 0x0000000fe600780c */ /* 0x000fe20003f04070 */
[----:B------:R-:W-:Y:S10]  /*aa60*/  BRA.DIV ~URZ, `(.L_x_5861) ;  /* 0x000087d27f007947 */ /* 0x000ff4000b800000 */
[----:B---3--:R3:W4:Y:S02]  /*aa70*/  SHFL.DOWN PT, R67, R71, 0x10, 0x1f ;  /* 0x0a001f0047437f89 */ /* 0x00872400000e0000 */
.L_x_5955:
[----:B------:R-:W-:Y:S05]  /*aa80*/  BRA.DIV ~URZ, `(.L_x_5862) ;  /* 0x000088327f007947 */ /* 0x000fea000b800000 */
[----:B--2---:R2:W3:Y:S04]  /*aa90*/  SHFL.DOWN PT, R69, R240, 0x10, 0x1f ;  /* 0x0a001f00f0457f89 */ /* 0x0044e800000e0000 */
[----:B-1----:R2:W1:Y:S04]  /*aaa0*/  SHFL.DOWN PT, R70, R68, 0x10, 0x1f ;  /* 0x0a001f0044467f89 */ /* 0x00246800000e0000 */
[----:B0-----:R2:W0:Y:S02]  /*aab0*/  SHFL.DOWN PT, R66, R123, 0x10, 0x1f ;  /* 0x0a001f007b427f89 */ /* 0x00142400000e0000 */
.L_x_5956:
[----:B------:R-:W-:Y:S01]  /*aac0*/  BSSY B1, `(.L_x_5863) ;  /* 0x000000d000017945 */ /* 0x000fe20003800000 */
[----:B------:R-:W-:Y:S05]  /*aad0*/  @P0 BRA `(.L_x_5864) ;  /* 0x000000b000000947 */ /* 0x000fea0003800000 */
[C---:B0-----:R-:W-:Y:S02]  /*aae0*/  FMUL.FTZ R64, R240.reuse, R66 ;  /* 0x00000042f0407220 */ /* 0x041fe40000410000 */
[----:B-1----:R-:W-:-:S02]  /*aaf0*/  FMUL.FTZ R231, R240, R70 ;  /* 0x00000046f0e77220 */ /* 0x002fc40000410000 */
[C---:B------:R-:W-:Y:S02]  /*ab00*/  FFMA.FTZ R65, R71.reuse, R70, -R64 ;  /* 0x0000004647417223 */ /* 0x040fe40000010840 */
[C---:B---3--:R-:W-:Y:S02]  /*ab10*/  FMUL.FTZ R64, R240.reuse, R69 ;  /* 0x00000045f0407220 */ /* 0x048fe40000410000 */
[-C--:B--2-4-:R-:W-:Y:S02]  /*ab20*/  FMUL.FTZ R240, R240, R67.reuse ;  /* 0x00000043f0f07220 */ /* 0x094fe40000410000 */
[C---:B------:R-:W-:Y:S02]  /*ab30*/  FFMA.FTZ R64, R71.reuse, R67, -R64 ;  /* 0x0000004347407223 */ /* 0x040fe40000010840 */
[C---:B------:R-:W-:Y:S02]  /*ab40*/  FFMA.FTZ R66, R71.reuse, R66, R231 ;  /* 0x0000004247427223 */ /* 0x040fe400000100e7 */
[----:B------:R-:W-:Y:S01]  /*ab50*/  FFMA.FTZ R240, R71, R69, R240 ;  /* 0x0000004547f07223 */ /* 0x000fe200000100f0 */
[----:B------:R-:W-:Y:S01]  /*ab60*/  MOV R71, R64 ;  /* 0x0000004000477202 */ /* 0x000fe20000000f00 */
[----:B------:R-:W-:-:S02]  /*ab70*/  FADD.FTZ R68, R68, R65 ;  /* 0x0000004144447221 */ /* 0x000fc40000010000 */
[----:B------:R-:W-:Y:S02]  /*ab80*/  FADD.FTZ R123, R123, R66 ;  /* 0x000000427b7b7221 */ /* 0x000fe40000010000 */
.L_x_5864:
[----:B------:R-:W-:Y:S05]  /*ab90*/  BSYNC B1 ;  /* 0x0000000000017941 */ /* 0x000fea0003800000 */
.L_x_5863:
        /* <DEDUP_REMOVED lines=20> */
.L_x_5957:
        /* <DEDUP_REMOVED lines=19> */
[----:B-1----:R-:W-:Y:S02]  /*ae10*/  FADD.FTZ R66, R69, R68 ;  /* 0x0000004445427221 */ /* 0x002fe40000010000 */
[----:B------:R-:W-:Y:S02]  /*ae20*/  FADD.FTZ R67, R70, R123 ;  /* 0x0000007b46437221 */ /* 0x000fe40000010000 */
.L_x_5867:
[----:B------:R-:W-:Y:S05]  /*ae30*/  BSYNC B1 ;  /* 0x0000000000017941 */ /* 0x000fea0003800000 */
.L_x_5866:
        /* <DEDUP_REMOVED lines=13> */
.L_x_5846:
[----:B-1----:R-:W-:Y:S05]  /*af10*/  BSYNC B0 ;  /* 0x0000000000007941 */ /* 0x002fea0003800000 */
.L_x_5845:
[----:B------:R-:W-:Y:S01]  /*af20*/  WARPSYNC 0xffffffff ;  /* 0xffffffff00007948 */ /* 0x000fe20003800000 */
[----:B------:R-:W-:Y:S02]  /*af30*/  ISETP.NE.AND P0, PT, R128, RZ, PT ;  /* 0x000000ff8000720c */ /* 0x000fe40003f05270 */
[----:B------:R-:W-:Y:S01]  /*af40*/  BAR.SYNC.DEFER_BLOCKING 0x0 ;  /* 0x0000000000007b1d */ /* 0x000fe20000010000 */
[----:B------:R-:W-:Y:S01]  /*af50*/  SHF.L.U32 R66, R128, 0x4, RZ ;  /* 0x0000000480427819 */ /* 0x000fe200000006ff */
[----:B------:R-:W-:Y:S01]  /*af60*/  FMUL.FTZ R231, R50, R192 ;  /* 0x000000c032e77220 */ /* 0x000fe20000410000 */
[----:B------:R-:W-:Y:S01]  /*af70*/  PRMT R123, RZ, 0x5410, R107 ;  /* 0x00005410ff7b7816 */ /* 0x000fe2000000006b */
[----:B------:R-:W-:Y:S02]  /*af80*/  FMUL.FTZ R241, R49, R194 ;  /* 0x000000c231f17220 */ /* 0x000fe40000410000 */
[----:B------:R-:W-:Y:S01]  /*af90*/  FMUL.FTZ R243, R48, R196 ;  /* 0x000000c430f37220 */ /* 0x000fe20000410000 */
[----:B------:R-:W-:Y:S01]  /*afa0*/  BSSY B0, `(.L_x_5868) ;  /* 0x00002cc000007945 */ /* 0x000fe20003800000 */
[----:B------:R-:W1:Y:S04]  /*afb0*/  LDS.64 R64, [R66+0x6768] ;  /* 0x0067680042407984 */ /* 0x000e680000000a00 */
[----:B------:R2:W-:Y:S01]  /*afc0*/  @!P0 STS.128 [UR11+0x7d60], R60 ;  /* 0x007d603cff008988 */ /* 0x0005e20008000c0b */
[----:B------:R-:W-:-:S02]  /*afd0*/  ULDC UR11, c[0x0][0x168] ;  /* 0x00005a00000b7ab9 */ /* 0x000fc40000000800 */
[----:B------:R-:W-:Y:S01]  /*afe0*/  UIADD3 UR11, -UR12, UR11, URZ ;  /* 0x0000000b0c0b7290 */ /* 0x000fe2000fffe13f */
[----:B--2---:R-:W-:-:S05]  /*aff0*/  PRMT R63, RZ, 0x5410, R103 ;  /* 0x00005410ff3f7816 */ /* 0x004fca0000000067 */
[----:B------:R-:W-:Y:S02]  /*b000*/  FMUL.FTZ R60, R63, R78 ;  /* 0x0000004e3f3c7220 */ /* 0x000fe40000410000 */
[CC--:B-1----:R-:W-:Y:S02]  /*b010*/  FMUL.FTZ R67, R64.reuse, -R111.reuse ;  /* 0x8000006f40437220 */ /* 0x0c2fe40000410000 */
[C---:B------:R-:W-:Y:S02]  /*b020*/  FMUL.FTZ R111, R65.reuse, -R111 ;  /* 0x8000006f416f7220 */ /* 0x040fe40000410000 */
[-C--:B------:R-:W-:Y:S02]  /*b030*/  FFMA.FTZ R65, R65, R110.reuse, R67 ;  /* 0x0000006e41417223 */ /* 0x080fe40000010043 */
[----:B------:R-:W-:Y:S02]  /*b040*/  FFMA.FTZ R64, R64, R110, -R111 ;  /* 0x0000006e40407223 */ /* 0x000fe4000001086f */
[----:B------:R-:W-:-:S02]  /*b050*/  FADD.FTZ R65, -R186, R65 ;  /* 0x00000041ba417221 */ /* 0x000fc40000010100 */
[----:B------:R-:W-:Y:S02]  /*b060*/  FADD.FTZ R185, R185, R64 ;  /* 0x00000040b9b97221 */ /* 0x000fe40000010000 */
[-C--:B------:R-:W-:Y:S02]  /*b070*/  FMUL.FTZ R70, R154, R65.reuse ;  /* 0x000000419a467220 */ /* 0x080fe40000410000 */
[----:B------:R-:W-:Y:S02]  /*b080*/  FMUL.FTZ R62, R185, UR36 ;  /* 0x00000024b93e7c20 */ /* 0x000fe40008410000 */
[----:B------:R-:W-:Y:S02]  /*b090*/  FMUL.FTZ R64, R142, -R65 ;  /* 0x800000418e407220 */ /* 0x000fe40000410000 */
[----:B------:R-:W-:Y:S02]  /*b0a0*/  FFMA.FTZ R154, R154, -R60, R218 ;  /* 0x8000003c9a9a7223 */ /* 0x000fe400000100da */
[C---:B------:R-:W-:Y:S01]  /*b0b0*/  FFMA.FTZ R67, R65.reuse, UR35, -R62 ;  /* 0x0000002341437c23 */ /* 0x040fe2000801083e */
[----:B------:R-:W-:Y:S01]  /*b0c0*/  SHF.L.U32 R62, R128, 0x5, RZ ;  /* 0x00000005803e7819 */ /* 0x000fe200000006ff */
[----:B------:R-:W-:-:S02]  /*b0d0*/  FMUL.FTZ R61, R65, UR36 ;  /* 0x00000024413d7c20 */ /* 0x000fc40008410000 */
[-C--:B------:R-:W-:Y:S01]  /*b0e0*/  FMUL.FTZ R142, R142, -R185.reuse ;  /* 0x800000b98e8e7220 */ /* 0x080fe20000410000 */
[----:B------:R-:W-:Y:S01]  /*b0f0*/  LEA.HI.SX32 R62, R62, R62, 0x1b ;  /* 0x0000003e3e3e7211 */ /* 0x000fe200078fdaff */
[----:B------:R-:W-:Y:S02]  /*b100*/  FFMA.FTZ R64, R141, R185, -R64 ;  /* 0x000000b98d407223 */ /* 0x000fe40000010840 */
[----:B------:R-:W-:Y:S02]  /*b110*/  FFMA.FTZ R60, R153, -R60, R217 ;  /* 0x8000003c993c7223 */ /* 0x000fe400000100d9 */
[----:B------:R-:W-:Y:S02]  /*b120*/  FFMA.FTZ R61, R185, UR35, R61 ;  /* 0x00000023b93d7c23 */ /* 0x000fe4000801003d */
[----:B------:R-:W-:Y:S02]  /*b130*/  FMUL.FTZ R67, R154, R67 ;  /* 0x000000439a437220 */ /* 0x000fe40000410000 */
[----:B------:R-:W-:Y:S01]  /*b140*/  FFMA.FTZ R141, R141, R65, R142 ;  /* 0x000000418d8d7223 */ /* 0x000fe2000001008e */
[----:B------:R-:W-:Y:S01]  /*b150*/  PRMT R142, RZ, 0x5410, R105 ;  /* 0x00005410ff8e7816 */ /* 0x000fe20000000069 */
[----:B------:R-:W-:-:S02]  /*b160*/  FMUL.FTZ R69, R65, R78 ;  /* 0x0000004e41457220 */ /* 0x000fc40000410000 */
[----:B------:R-:W-:Y:S02]  /*b170*/  FMUL.FTZ R65, R185, R78 ;  /* 0x0000004eb9417220 */ /* 0x000fe40000410000 */
[----:B------:R-:W-:Y:S02]  /*b180*/  FFMA.FTZ R67, R60, R61, R67 ;  /* 0x0000003d3c437223 */ /* 0x000fe40000010043 */
[C---:B------:R-:W-:Y:S02]  /*b190*/  FMUL.FTZ R61, R154.reuse, R69 ;  /* 0x000000459a3d7220 */ /* 0x040fe40000410000 */
[----:B------:R-:W-:Y:S02]  /*b1a0*/  FMUL.FTZ R154, R154, R65 ;  /* 0x000000419a9a7220 */ /* 0x000fe40000410000 */
[----:B------:R-:W-:Y:S01]  /*b1b0*/  FFMA.FTZ R70, R153, R185, R70 ;  /* 0x000000b999467223 */ /* 0x000fe20000010046 */
[----:B------:R-:W-:Y:S01]  /*b1c0*/  IADD3 R153, R128, 0x540, RZ ;  /* 0x0000054080997810 */ /* 0x000fe20007ffe0ff */
[----:B------:R-:W-:Y:S01]  /*b1d0*/  FADD.FTZ R184, -R184, R141 ;  /* 0x0000008db8b87221 */ /* 0x000fe20000010100 */
[----:B------:R-:W-:Y:S01]  /*b1e0*/  PRMT R141, RZ, 0x5410, R112 ;  /* 0x00005410ff8d7816 */ /* 0x000fe20000000070 */
[----:B------:R-:W-:Y:S01]  /*b1f0*/  FADD.FTZ R64, R183, R64 ;  /* 0x00000040b7407221 */ /* 0x000fe20000010000 */
[----:B------:R-:W-:Y:S01]  /*b200*/  IADD3 R183, R128, 0x200, RZ ;  /* 0x0000020080b77810 */ /* 0x000fe20007ffe0ff */
[----:B------:R-:W-:-:S02]  /*b210*/  FFMA.FTZ R61, R60, R65, R61 ;  /* 0x000000413c3d7223 */ /* 0x000fc4000001003d */
[----:B------:R-:W-:Y:S02]  /*b220*/  FFMA.FTZ R60, R60, R69, -R154 ;  /* 0x000000453c3c7223 */ /* 0x000fe4000001089a */
[C---:B------:R-:W-:Y:S02]  /*b230*/  FMUL.FTZ R71, R63.reuse, R65 ;  /* 0x000000413f477220 */ /* 0x040fe40000410000 */
[C---:B------:R-:W-:Y:S02]  /*b240*/  FMUL.FTZ R69, R63.reuse, R69 ;  /* 0x000000453f457220 */ /* 0x040fe40000410000 */
[----:B------:R-:W-:Y:S01]  /*b250*/  FFMA.FTZ R68, R63, R70, R67 ;  /* 0x000000463f447223 */ /* 0x000fe20000010043 */
[----:B------:R-:W-:Y:S01]  /*b260*/  STS [R62.X4+0x2178], R71 ;  /* 0x002178473e007388 */ /* 0x000fe20000004800 */
[C---:B------:R-:W-:Y:S02]  /*b270*/  FMUL.FTZ R63, R3.reuse, -R184 ;  /* 0x800000b8033f7220 */ /* 0x040fe40000410000 */
[----:B------:R-:W-:Y:S01]  /*b280*/  FMUL.FTZ R3, R3, -R64 ;  /* 0x8000004003037220 */ /* 0x000fe20000410000 */
[----:B------:R1:W-:Y:S01]  /*b290*/  STS [R62.X4+0x217c], R69 ;  /* 0x00217c453e007388 */ /* 0x0003e20000004800 */
[----:B------:R-:W-:-:S02]  /*b2a0*/  FFMA.FTZ R53, R70, R78, R53 ;  /* 0x0000004e46357223 */ /* 0x000fc40000010035 */
[C---:B------:R-:W-:Y:S02]  /*b2b0*/  FFMA.FTZ R70, R4.reuse, R64, -R63 ;  /* 0x0000004004467223 */ /* 0x040fe4000001083f */
[-C--:B------:R-:W-:Y:S01]  /*b2c0*/  FFMA.FTZ R3, R4, R184.reuse, R3 ;  /* 0x000000b804037223 */ /* 0x080fe20000010003 */
[----:B------:R-:W-:Y:S01]  /*b2d0*/  PRMT R4, RZ, 0x5410, R104 ;  /* 0x00005410ff047816 */ /* 0x000fe20000000068 */
[----:B------:R-:W-:Y:S02]  /*b2e0*/  FMUL.FTZ R63, R152, R184 ;  /* 0x000000b8983f7220 */ /* 0x000fe40000410000 */
[----:B------:R-:W-:Y:S02]  /*b2f0*/  FMUL.FTZ R67, R64, UR36 ;  /* 0x0000002440437c20 */ /* 0x000fe40008410000 */
[----:B------:R-:W-:Y:S02]  /*b300*/  FMUL.FTZ R65, R4, R83 ;  /* 0x0000005304417220 */ /* 0x000fe40000410000 */
[----:B------:R-:W-:-:S02]  /*b310*/  FFMA.FTZ R67, R184, UR35, -R67 ;  /* 0x00000023b8437c23 */ /* 0x000fc40008010843 */
[-C--:B------:R-:W-:Y:S02]  /*b320*/  FFMA.FTZ R152, R152, -R65.reuse, R216 ;  /* 0x8000004198987223 */ /* 0x080fe400000100d8 */
[C---:B------:R-:W-:Y:S02]  /*b330*/  FFMA.FTZ R65, R151.reuse, -R65, R215 ;  /* 0x8000004197417223 */ /* 0x040fe400000100d7 */
[----:B------:R-:W-:Y:S02]  /*b340*/  FFMA.FTZ R151, R151, R64, R63 ;  /* 0x0000004097977223 */ /* 0x000fe4000001003f */
[C---:B------:R-:W-:Y:S02]  /*b350*/  FMUL.FTZ R63, R184.reuse, UR36 ;  /* 0x00000024b83f7c20 */ /* 0x040fe40008410000 */
[----:B------:R-:W-:Y:S02]  /*b360*/  FADD.FTZ R181, R181, R70 ;  /* 0x00000046b5b57221 */ /* 0x000fe40000010000 */
[----:B-1----:R-:W-:-:S02]  /*b370*/  FMUL.FTZ R69, R184, R83 ;  /* 0x00000053b8457220 */ /* 0x002fc40000410000 */
[C---:B------:R-:W-:Y:S02]  /*b380*/  FFMA.FTZ R70, R64.reuse, UR35, R63 ;  /* 0x0000002340467c23 */ /* 0x040fe4000801003f */
[----:B------:R-:W-:Y:S02]  /*b390*/  FMUL.FTZ R63, R64, R83 ;  /* 0x00000053403f7220 */ /* 0x000fe40000410000 */
[C---:B------:R-:W-:Y:S02]  /*b3a0*/  FMUL.FTZ R67, R152.reuse, R67 ;  /* 0x0000004398437220 */ /* 0x040fe40000410000 */
[C---:B------:R-:W-:Y:S02]  /*b3b0*/  FMUL.FTZ R64, R152.reuse, R69 ;  /* 0x0000004598407220 */ /* 0x040fe40000410000 */
[----:B------:R-:W-:Y:S02]  /*b3c0*/  FMUL.FTZ R152, R152, R63 ;  /* 0x0000003f98987220 */ /* 0x000fe40000410000 */
[----:B------:R-:W-:-:S02]  /*b3d0*/  FFMA.FTZ R67, R65, R70, R67 ;  /* 0x0000004641437223 */ /* 0x000fc40000010043 */
[----:B------:R-:W-:Y:S02]  /*b3e0*/  FADD.FTZ R3, -R182, R3 ;  /* 0x00000003b6037221 */ /* 0x000fe40000010100 */
[CC--:B------:R-:W-:Y:S02]  /*b3f0*/  FFMA.FTZ R64, R65.reuse, R63.reuse, R64 ;  /* 0x0000003f41407223 */ /* 0x0c0fe40000010040 */
[C---:B------:R-:W-:Y:S02]  /*b400*/  FMUL.FTZ R71, R4.reuse, R63 ;  /* 0x0000003f04477220 */ /* 0x040fe40000410000 */
[-C--:B------:R-:W-:Y:S02]  /*b410*/  FFMA.FTZ R63, R65, R69.reuse, -R152 ;  /* 0x00000045413f7223 */ /* 0x080fe40000010898 */
[C---:B------:R-:W-:Y:S01]  /*b420*/  FMUL.FTZ R69, R4.reuse, R69 ;  /* 0x0000004504457220 */ /* 0x040fe20000410000 */
[----:B------:R-:W-:Y:S01]  /*b430*/  STS [R62.X4+0x2170], R71 ;  /* 0x002170473e007388 */ /* 0x000fe20000004800 */
[----:B------:R-:W-:-:S02]  /*b440*/  FFMA.FTZ R122, R4, R151, R67 ;  /* 0x00000097047a7223 */ /* 0x000fc40000010043 */
[C---:B------:R-:W-:Y:S01]  /*b450*/  FMUL.FTZ R4, R5.reuse, -R3 ;  /* 0x8000000305047220 */ /* 0x040fe20000410000 */
[----:B------:R1:W-:Y:S01]  /*b460*/  STS [R62.X4+0x2174], R69 ;  /* 0x002174453e007388 */ /* 0x0003e20000004800 */
[-C--:B------:R-:W-:Y:S02]  /*b470*/  FMUL.FTZ R5, R5, -R181.reuse ;  /* 0x800000b505057220 */ /* 0x080fe40000410000 */
[----:B------:R-:W-:Y:S02]  /*b480*/  FMUL.FTZ R65, R142, R88 ;  /* 0x000000588e417220 */ /* 0x000fe40000410000 */
[----:B------:R-:W-:Y:S02]  /*b490*/  FMUL.FTZ R110, R181, UR36 ;  /* 0x00000024b56e7c20 */ /* 0x000fe40008410000 */
[C---:B------:R-:W-:Y:S02]  /*b4a0*/  FFMA.FTZ R4, R6.reuse, R181, -R4 ;  /* 0x000000b506047223 */ /* 0x040fe40000010804 */
[----:B------:R-:W-:-:S02]  /*b4b0*/  FFMA.FTZ R5, R6, R3, R5 ;  /* 0x0000000306057223 */ /* 0x000fc40000010005 */
[----:B------:R-:W-:Y:S02]  /*b4c0*/  FADD.FTZ R89, R68, R89 ;  /* 0x0000005944597221 */ /* 0x000fe40000010000 */
[C---:B------:R-:W-:Y:S02]  /*b4d0*/  FMUL.FTZ R6, R150.reuse, R3 ;  /* 0x0000000396067220 */ /* 0x040fe40000410000 */
[-C--:B------:R-:W-:Y:S02]  /*b4e0*/  FFMA.FTZ R150, R150, -R65.reuse, R214 ;  /* 0x8000004196967223 */ /* 0x080fe400000100d6 */
[----:B------:R-:W-:Y:S02]  /*b4f0*/  FFMA.FTZ R68, R149, -R65, R213 ;  /* 0x8000004195447223 */ /* 0x000fe400000100d5 */
[C---:B------:R-:W-:Y:S02]  /*b500*/  FMUL.FTZ R70, R3.reuse, UR36 ;  /* 0x0000002403467c20 */ /* 0x040fe40008410000 */
[C---:B------:R-:W-:Y:S01]  /*b510*/  FFMA.FTZ R65, R3.reuse, UR35, -R110 ;  /* 0x0000002303417c23 */ /* 0x040fe2000801086e */
[----:B------:R-:W-:Y:S01]  /*b520*/  PRMT R110, RZ, 0x5410, R106 ;  /* 0x00005410ff6e7816 */ /* 0x000fe2000000006a */
[----:B-1----:R-:W-:-:S02]  /*b530*/  FMUL.FTZ R69, R3, R88 ;  /* 0x0000005803457220 */ /* 0x002fc40000410000 */
[----:B------:R-:W-:Y:S02]  /*b540*/  FADD.FTZ R179, R179, R4 ;  /* 0x00000004b3b37221 */ /* 0x000fe40000010000 */
[----:B------:R-:W-:Y:S02]  /*b550*/  FFMA.FTZ R3, R181, UR35, R70 ;  /* 0x00000023b5037c23 */ /* 0x000fe40008010046 */
[----:B------:R-:W-:Y:S02]  /*b560*/  FMUL.FTZ R4, R150, R65 ;  /* 0x0000004196047220 */ /* 0x000fe40000410000 */
[----:B------:R-:W-:Y:S01]  /*b570*/  FFMA.FTZ R6, R149, R181, R6 ;  /* 0x000000b595067223 */ /* 0x000fe20000010006 */
[----:B------:R-:W-:Y:S01]  /*b580*/  IADD3 R149, R128, 0x4c0, RZ ;  /* 0x000004c080957810 */ /* 0x000fe20007ffe0ff */
[----:B------:R-:W-:Y:S02]  /*b590*/  FFMA.FTZ R3, R68, R3, R4 ;  /* 0x0000000344037223 */ /* 0x000fe40000010004 */
[----:B------:R-:W-:-:S02]  /*b5a0*/  FADD.FTZ R180, -R180, R5 ;  /* 0x00000005b4b47221 */ /* 0x000fc40000010100 */
[----:B------:R-:W-:Y:S02]  /*b5b0*/  FFMA.FTZ R71, R142, R6, R3 ;  /* 0x000000068e477223 */ /* 0x000fe40000010003 */
[----:B------:R-:W-:Y:S02]  /*b5c0*/  FMUL.FTZ R3, R7, -R180 ;  /* 0x800000b407037220 */ /* 0x000fe40000410000 */
[----:B------:R-:W-:Y:S02]  /*b5d0*/  FMUL.FTZ R181, R181, R88 ;  /* 0x00000058b5b57220 */ /* 0x000fe40000410000 */
[----:B------:R-:W-:Y:S02]  /*b5e0*/  FMUL.FTZ R5, R110, R90 ;  /* 0x0000005a6e057220 */ /* 0x000fe40000410000 */
[----:B------:R-:W-:Y:S02]  /*b5f0*/  FFMA.FTZ R55, R6, R88, R55 ;  /* 0x0000005806377223 */ /* 0x000fe40000010037 */
[----:B------:R-:W-:-:S02]  /*b600*/  FFMA.FTZ R4, R8, R179, -R3 ;  /* 0x000000b308047223 */ /* 0x000fc40000010803 */
[----:B------:R-:W-:Y:S02]  /*b610*/  FMUL.FTZ R6, R148, R180 ;  /* 0x000000b494067220 */ /* 0x000fe40000410000 */
[----:B------:R-:W-:Y:S02]  /*b620*/  FMUL.FTZ R3, R179, UR36 ;  /* 0x00000024b3037c20 */ /* 0x000fe40008410000 */
[----:B------:R-:W-:Y:S02]  /*b630*/  FMUL.FTZ R65, R150, R181 ;  /* 0x000000b596417220 */ /* 0x000fe40000410000 */
[----:B------:R-:W-:Y:S02]  /*b640*/  FMUL.FTZ R7, R7, -R179 ;  /* 0x800000b307077220 */ /* 0x000fe40000410000 */
[-C--:B------:R-:W-:Y:S02]  /*b650*/  FFMA.FTZ R148, R148, -R5.reuse, R212 ;  /* 0x8000000594947223 */ /* 0x080fe400000100d4 */
[----:B------:R-:W-:-:S02]  /*b660*/  FFMA.FTZ R5, R147, -R5, R211 ;  /* 0x8000000593057223 */ /* 0x000fc400000100d3 */
[----:B------:R-:W-:Y:S02]  /*b670*/  FFMA.FTZ R147, R147, R179, R6 ;  /* 0x000000b393937223 */ /* 0x000fe40000010006 */
[C---:B------:R-:W-:Y:S02]  /*b680*/  FMUL.FTZ R6, R180.reuse, UR36 ;  /* 0x00000024b4067c20 */ /* 0x040fe40008410000 */
[----:B------:R-:W-:Y:S02]  /*b690*/  FFMA.FTZ R3, R180, UR35, -R3 ;  /* 0x00000023b4037c23 */ /* 0x000fe40008010803 */
[-C--:B------:R-:W-:Y:S02]  /*b6a0*/  FMUL.FTZ R67, R150, R69.reuse ;  /* 0x0000004596437220 */ /* 0x080fe40000410000 */
[-C--:B------:R-:W-:Y:S02]  /*b6b0*/  FMUL.FTZ R111, R142, R69.reuse ;  /* 0x000000458e6f7220 */ /* 0x080fe40000410000 */
[----:B------:R-:W-:-:S02]  /*b6c0*/  FFMA.FTZ R65, R68, R69, -R65 ;  /* 0x0000004544417223 */ /* 0x000fc40000010841 */
[----:B------:R-:W-:Y:S01]  /*b6d0*/  FFMA.FTZ R7, R8, R180, R7 ;  /* 0x000000b408077223 */ /* 0x000fe20000010007 */
[----:B------:R-:W-:Y:S01]  /*b6e0*/  STS [R62.X4+0x216c], R111 ;  /* 0x00216c6f3e007388 */ /* 0x000fe20000004800 */
[----:B------:R-:W-:Y:S02]  /*b6f0*/  FMUL.FTZ R69, R180, R90 ;  /* 0x0000005ab4457220 */ /* 0x000fe40000410000 */
[----:B------:R-:W-:Y:S02]  /*b700*/  FFMA.FTZ R6, R179, UR35, R6 ;  /* 0x00000023b3067c23 */ /* 0x000fe40008010006 */
[----:B------:R-:W-:Y:S02]  /*b710*/  FMUL.FTZ R3, R148, R3 ;  /* 0x0000000394037220 */ /* 0x000fe40000410000 */
[----:B------:R-:W-:Y:S02]  /*b720*/  FFMA.FTZ R67, R68, R181, R67 ;  /* 0x000000b544437223 */ /* 0x000fe40000010043 */
[----:B------:R-:W-:-:S02]  /*b730*/  FADD.FTZ R70, -R178, R7 ;  /* 0x00000007b2467221 */ /* 0x000fc40000010100 */
[----:B------:R-:W-:Y:S02]  /*b740*/  FMUL.FTZ R179, R179, R90 ;  /* 0x0000005ab3b37220 */ /* 0x000fe40000410000 */
[----:B------:R-:W-:Y:S02]  /*b750*/  FMUL.FTZ R68, R148, R69 ;  /* 0x0000004594447220 */ /* 0x000fe40000410000 */
[----:B------:R-:W-:Y:S02]  /*b760*/  FFMA.FTZ R6, R5, R6, R3 ;  /* 0x0000000605067223 */ /* 0x000fe40000010003 */
[----:B------:R-:W-:Y:S01]  /*b770*/  FADD.FTZ R4, R177, R4 ;  /* 0x00000004b1047221 */ /* 0x000fe20000010000 */
[----:B------:R-:W-:Y:S01]  /*b780*/  IADD3 R177, R128, 0x740, RZ ;  /* 0x0000074080b17810 */ /* 0x000fe20007ffe0ff */
[----:B------:R-:W-:Y:S02]  /*b790*/  FMUL.FTZ R3, R11, -R70 ;  /* 0x800000460b037220 */ /* 0x000fe40000410000 */
[----:B------:R-:W-:-:S02]  /*b7a0*/  FMUL.FTZ R148, R148, R179 ;  /* 0x000000b394947220 */ /* 0x000fc40000410000 */
[C---:B------:R-:W-:Y:S02]  /*b7b0*/  FFMA.FTZ R68, R5.reuse, R179, R68 ;  /* 0x000000b305447223 */ /* 0x040fe40000010044 */
[C---:B------:R-:W-:Y:S02]  /*b7c0*/  FMUL.FTZ R7, R110.reuse, R69 ;  /* 0x000000456e077220 */ /* 0x040fe40000410000 */
[C---:B------:R-:W-:Y:S02]  /*b7d0*/  FMUL.FTZ R179, R110.reuse, R179 ;  /* 0x000000b36eb37220 */ /* 0x040fe40000410000 */
[----:B------:R-:W-:Y:S01]  /*b7e0*/  FFMA.FTZ R110, R110, R147, R6 ;  /* 0x000000936e6e7223 */ /* 0x000fe20000010006 */
[----:B------:R1:W-:Y:S01]  /*b7f0*/  STS [R62.X4+0x2164], R7 ;  /* 0x002164073e007388 */ /* 0x0003e20000004800 */
[----:B------:R-:W-:Y:S02]  /*b800*/  FFMA.FTZ R6, R12, R4, -R3 ;  /* 0x000000040c067223 */ /* 0x000fe40000010803 */
[----:B------:R-:W-:Y:S01]  /*b810*/  FMUL.FTZ R3, R146, R70 ;  /* 0x0000004692037220 */ /* 0x000fe20000410000 */
[----:B------:R2:W-:Y:S01]  /*b820*/  STS [R62.X4+0x2160], R179 ;  /* 0x002160b33e007388 */ /* 0x0005e20000004800 */
[----:B------:R-:W-:-:S02]  /*b830*/  FFMA.FTZ R69, R5, R69, -R148 ;  /* 0x0000004505457223 */ /* 0x000fc40000010894 */
[----:B------:R-:W-:Y:S02]  /*b840*/  FMUL.FTZ R5, R123, R91 ;  /* 0x0000005b7b057220 */ /* 0x000fe40000410000 */
[-C--:B------:R-:W-:Y:S02]  /*b850*/  FMUL.FTZ R11, R11, -R4.reuse ;  /* 0x800000040b0b7220 */ /* 0x080fe40000410000 */
[----:B-1----:R-:W-:Y:S02]  /*b860*/  FMUL.FTZ R7, R4, UR36 ;  /* 0x0000002404077c20 */ /* 0x002fe40008410000 */
[----:B------:R-:W-:Y:S01]  /*b870*/  FFMA.FTZ R8, R145, R4, R3 ;  /* 0x0000000491087223 */ /* 0x000fe20000010003 */
[----:B--2---:R-:W-:Y:S01]  /*b880*/  IADD3 R179, R128, 0x780, RZ ;  /* 0x0000078080b37810 */ /* 0x004fe20007ffe0ff */
[----:B------:R-:W-:Y:S02]  /*b890*/  FMUL.FTZ R3, R70, UR36 ;  /* 0x0000002446037c20 */ /* 0x000fe40008410000 */
[----:B------:R-:W-:-:S02]  /*b8a0*/  FFMA.FTZ R146, R146, -R5, R210 ;  /* 0x8000000592927223 */ /* 0x000fc400000100d2 */
[----:B------:R-:W-:Y:S02]  /*b8b0*/  FFMA.FTZ R7, R70, UR35, -R7 ;  /* 0x0000002346077c23 */ /* 0x000fe40008010807 */
[----:B------:R-:W-:Y:S02]  /*b8c0*/  FFMA.FTZ R11, R12, R70, R11 ;  /* 0x000000460c0b7223 */ /* 0x000fe4000001000b */
[----:B------:R-:W-:Y:S01]  /*b8d0*/  FADD.FTZ R12, R175, R6 ;  /* 0x00000006af0c7221 */ /* 0x000fe20000010000 */
[----:B------:R-:W-:Y:S01]  /*b8e0*/  IADD3 R175, R128, 0x700, RZ ;  /* 0x0000070080af7810 */ /* 0x000fe20007ffe0ff */
[----:B------:R-:W-:Y:S02]  /*b8f0*/  FMUL.FTZ R70, R70, R91 ;  /* 0x0000005b46467220 */ /* 0x000fe40000410000 */
[----:B------:R-:W-:Y:S02]  /*b900*/  FFMA.FTZ R6, R4, UR35, R3 ;  /* 0x0000002304067c23 */ /* 0x000fe40008010003 */
[----:B------:R-:W-:Y:S01]  /*b910*/  FFMA.FTZ R5, R145, -R5, R209 ;  /* 0x8000000591057223 */ /* 0x000fe200000100d1 */
[----:B------:R-:W-:Y:S01]  /*b920*/  IADD3 R145, R128, 0x440, RZ ;  /* 0x0000044080917810 */ /* 0x000fe20007ffe0ff */
[----:B------:R-:W-:-:S02]  /*b930*/  FMUL.FTZ R4, R4, R91 ;  /* 0x0000005b04047220 */ /* 0x000fc40000410000 */
[C---:B------:R-:W-:Y:S02]  /*b940*/  FMUL.FTZ R7, R146.reuse, R7 ;  /* 0x0000000792077220 */ /* 0x040fe40000410000 */
[----:B------:R-:W-:Y:S02]  /*b950*/  FADD.FTZ R86, R71, R86 ;  /* 0x0000005647567221 */ /* 0x000fe40000010000 */
[----:B------:R-:W-:Y:S02]  /*b960*/  FMUL.FTZ R71, R146, R70 ;  /* 0x0000004692477220 */ /* 0x000fe40000410000 */
[----:B------:R-:W-:Y:S02]  /*b970*/  FADD.FTZ R176, -R176, R11 ;  /* 0x0000000bb0b07221 */ /* 0x000fe40000010100 */
[----:B------:R-:W-:Y:S02]  /*b980*/  FMUL.FTZ R146, R146, R4 ;  /* 0x0000000492927220 */ /* 0x000fe40000410000 */
[----:B------:R-:W-:-:S02]  /*b990*/  FFMA.FTZ R7, R5, R6, R7 ;  /* 0x0000000605077223 */ /* 0x000fc40000010007 */
[C---:B------:R-:W-:Y:S02]  /*b9a0*/  FMUL.FTZ R11, R123.reuse, R4 ;  /* 0x000000047b0b7220 */ /* 0x040fe40000410000 */
[----:B------:R-:W-:Y:S02]  /*b9b0*/  FMUL.FTZ R111, R123, R70 ;  /* 0x000000467b6f7220 */ /* 0x000fe40000410000 */
[----:B------:R-:W-:Y:S01]  /*b9c0*/  FMUL.FTZ R3, R17, -R176 ;  /* 0x800000b011037220 */ /* 0x000fe20000410000 */
[----:B------:R-:W-:Y:S01]  /*b9d0*/  STS [R62.X4+0x2158], R11 ;  /* 0x0021580b3e007388 */ /* 0x000fe20000004800 */
[C---:B------:R-:W-:Y:S02]  /*b9e0*/  FFMA.FTZ R71, R5.reuse, R4, R71 ;  /* 0x0000000405477223 */ /* 0x040fe40000010047 */
[----:B------:R-:W-:Y:S01]  /*b9f0*/  FFMA.FTZ R70, R5, R70, -R146 ;  /* 0x0000004605467223 */ /* 0x000fe20000010892 */
[----:B------:R1:W-:Y:S01]  /*ba00*/  STS [R62.X4+0x215c], R111 ;  /* 0x00215c6f3e007388 */ /* 0x0003e20000004800 */
[----:B------:R-:W-:-:S02]  /*ba10*/  FFMA.FTZ R123, R123, R8, R7 ;  /* 0x000000087b7b7223 */ /* 0x000fc40000010007 */
[----:B------:R-:W-:Y:S02]  /*ba20*/  FMUL.FTZ R5, R141, R92 ;  /* 0x0000005c8d057220 */ /* 0x000fe40000410000 */
[----:B------:R-:W-:Y:S02]  /*ba30*/  FMUL.FTZ R7, R12, UR36 ;  /* 0x000000240c077c20 */ /* 0x000fe40008410000 */
[-C--:B------:R-:W-:Y:S02]  /*ba40*/  FMUL.FTZ R17, R17, -R12.reuse ;  /* 0x8000000c11117220 */ /* 0x080fe40000410000 */
[----:B------:R-:W-:Y:S02]  /*ba50*/  FFMA.FTZ R4, R18, R12, -R3 ;  /* 0x0000000c12047223 */ /* 0x000fe40000010803 */
[----:B------:R-:W-:Y:S02]  /*ba60*/  FADD.FTZ R85, R110, R85 ;  /* 0x000000556e557221 */ /* 0x000fe40000010000 */
[----:B------:R-:W-:-:S02]  /*ba70*/  FMUL.FTZ R6, R144, R176 ;  /* 0x000000b090067220 */ /* 0x000fc40000410000 */
[----:B------:R-:W-:Y:S02]  /*ba80*/  FMUL.FTZ R3, R176, UR36 ;  /* 0x00000024b0037c20 */ /* 0x000fe40008410000 */
[----:B------:R-:W-:Y:S02]  /*ba90*/  FFMA.FTZ R144, R144, -R5, R207 ;  /* 0x8000000590907223 */ /* 0x000fe400000100cf */
[C---:B------:R-:W-:Y:S02]  /*baa0*/  FFMA.FTZ R7, R176.reuse, UR35, -R7 ;  /* 0x00000023b0077c23 */ /* 0x040fe40008010807 */
[----:B------:R-:W-:Y:S02]  /*bab0*/  FMUL.FTZ R110, R176, R92 ;  /* 0x0000005cb06e7220 */ /* 0x000fe40000410000 */
[----:B------:R-:W-:Y:S02]  /*bac0*/  FFMA.FTZ R57, R8, R91, R57 ;  /* 0x0000005b08397223 */ /* 0x000fe40000010039 */
[----:B------:R-:W-:Y:S01]  /*bad0*/  FFMA.FTZ R17, R18, R176, R17 ;  /* 0x000000b012117223 */ /* 0x000fe20000010011 */
[----:B------:R-:W-:Y:S01]  /*bae0*/  PRMT R18, RZ, 0x5410, R113 ;  /* 0x00005410ff127816 */ /* 0x000fe20000000071 */
[----:B------:R-:W-:-:S02]  /*baf0*/  FFMA.FTZ R5, R143, -R5, R208 ;  /* 0x800000058f057223 */ /* 0x000fc400000100d0 */
[----:B------:R-:W-:Y:S01]  /*bb00*/  FADD.FTZ R8, R173, R4 ;  /* 0x00000004ad087221 */ /* 0x000fe20000010000 */
[----:B------:R-:W-:Y:S01]  /*bb10*/  IADD3 R173, R128, 0x6c0, RZ ;  /* 0x000006c080ad7810 */ /* 0x000fe20007ffe0ff */
[----:B------:R-:W-:Y:S02]  /*bb20*/  FFMA.FTZ R143, R143, R12, R6 ;  /* 0x0000000c8f8f7223 */ /* 0x000fe40000010006 */
[----:B------:R-:W-:Y:S02]  /*bb30*/  FFMA.FTZ R4, R12, UR35, R3 ;  /* 0x000000230c047c23 */ /* 0x000fe40008010003 */
[----:B------:R-:W-:Y:S02]  /*bb40*/  FADD.FTZ R87, R122, R87 ;  /* 0x000000577a577221 */ /* 0x000fe40000010000 */
[----:B------:R-:W-:Y:S02]  /*bb50*/  FMUL.FTZ R3, R12, R92 ;  /* 0x0000005c0c037220 */ /* 0x000fe40000410000 */
[----:B------:R-:W-:-:S02]  /*bb60*/  FMUL.FTZ R6, R144, R110 ;  /* 0x0000006e90067220 */ /* 0x000fc40000410000 */
[----:B------:R-:W-:Y:S02]  /*bb70*/  FMUL.FTZ R7, R144, R7 ;  /* 0x0000000790077220 */ /* 0x000fe40000410000 */
[----:B------:R-:W-:Y:S02]  /*bb80*/  FADD.FTZ R122, -R174, R17 ;  /* 0x00000011ae7a7221 */ /* 0x000fe40000010100 */
[-C--:B------:R-:W-:Y:S02]  /*bb90*/  FMUL.FTZ R144, R144, R3.reuse ;  /* 0x0000000390907220 */ /* 0x080fe40000410000 */
[-C--:B-1----:R-:W-:Y:S02]  /*bba0*/  FFMA.FTZ R111, R5, R3.reuse, R6 ;  /* 0x00000003056f7223 */ /* 0x082fe40000010006 */
[----:B------:R-:W-:Y:S02]  /*bbb0*/  FMUL.FTZ R11, R141, R3 ;  /* 0x000000038d0b7220 */ /* 0x000fe40000410000 */
[----:B------:R-:W-:-:S02]  /*bbc0*/  FFMA.FTZ R4, R5, R4, R7 ;  /* 0x0000000405047223 */ /* 0x000fc40000010007 */
[----:B------:R-:W-:Y:S01]  /*bbd0*/  FMUL.FTZ R3, R19, -R122 ;  /* 0x8000007a13037220 */ /* 0x000fe20000410000 */
[----:B------:R-:W-:Y:S01]  /*bbe0*/  STS [R62.X4+0x2150], R11 ;  /* 0x0021500b3e007388 */ /* 0x000fe20000004800 */
[----:B------:R-:W-:Y:S02]  /*bbf0*/  FMUL.FTZ R17, R141, R110 ;  /* 0x0000006e8d117220 */ /* 0x000fe40000410000 */
[----:B------:R-:W-:Y:S02]  /*bc00*/  FFMA.FTZ R58, R143, R92, R58 ;  /* 0x0000005c8f3a7223 */ /* 0x000fe4000001003a */
[----:B------:R-:W-:Y:S01]  /*bc10*/  FFMA.FTZ R110, R5, R110, -R144 ;  /* 0x0000006e056e7223 */ /* 0x000fe20000010890 */
[----:B------:R1:W-:Y:S01]  /*bc20*/  STS [R62.X4+0x2154], R17 ;  /* 0x002154113e007388 */ /* 0x0003e20000004800 */
[----:B------:R-:W-:Y:S01]  /*bc30*/  FFMA.FTZ R143, R141, R143, R4 ;  /* 0x0000008f8d8f7223 */ /* 0x000fe20000010004 */
[----:B------:R-:W-:Y:S01]  /*bc40*/  PRMT R141, RZ, 0x5410, R114 ;  /* 0x00005410ff8d7816 */ /* 0x000fe20000000072 */
[----:B------:R-:W-:-:S02]  /*bc50*/  FMUL.FTZ R19, R19, -R8 ;  /* 0x8000000813137220 */ /* 0x000fc40000410000 */
[----:B------:R-:W-:Y:S02]  /*bc60*/  FMUL.FTZ R5, R18, R93 ;  /* 0x0000005d12057220 */ /* 0x000fe40000410000 */
[----:B------:R-:W-:Y:S02]  /*bc70*/  FFMA.FTZ R4, R20, R8, -R3 ;  /* 0x0000000814047223 */ /* 0x000fe40000010803 */
[----:B------:R-:W-:Y:S02]  /*bc80*/  FMUL.FTZ R7, R8, UR36 ;  /* 0x0000002408077c20 */ /* 0x000fe40008410000 */
[----:B------:R-:W-:Y:S02]  /*bc90*/  FMUL.FTZ R3, R122, UR36 ;  /* 0x000000247a037c20 */ /* 0x000fe40008410000 */
[-C--:B------:R-:W-:Y:S02]  /*bca0*/  FMUL.FTZ R6, R140, R122.reuse ;  /* 0x0000007a8c067220 */ /* 0x080fe40000410000 */
[----:B------:R-:W-:-:S02]  /*bcb0*/  FFMA.FTZ R19, R20, R122, R19 ;  /* 0x0000007a14137223 */ /* 0x000fc40000010013 */
[----:B------:R-:W-:Y:S02]  /*bcc0*/  FFMA.FTZ R140, R140, -R5, R206 ;  /* 0x800000058c8c7223 */ /* 0x000fe400000100ce */
[----:B------:R-:W-:Y:S02]  /*bcd0*/  FFMA.FTZ R7, R122, UR35, -R7 ;  /* 0x000000237a077c23 */ /* 0x000fe40008010807 */
[----:B------:R-:W-:Y:S01]  /*bce0*/  FADD.FTZ R12, R171, R4 ;  /* 0x00000004ab0c7221 */ /* 0x000fe20000010000 */
[----:B------:R-:W-:Y:S01]  /*bcf0*/  IADD3 R171, R128, 0x680, RZ ;  /* 0x0000068080ab7810 */ /* 0x000fe20007ffe0ff */
[-C--:B------:R-:W-:Y:S02]  /*bd00*/  FMUL.FTZ R122, R122, R93.reuse ;  /* 0x0000005d7a7a7220 */ /* 0x080fe40000410000 */
[C---:B------:R-:W-:Y:S02]  /*bd10*/  FFMA.FTZ R4, R8.reuse, UR35, R3 ;  /* 0x0000002308047c23 */ /* 0x040fe40008010003 */
[----:B------:R-:W-:-:S02]  /*bd20*/  FMUL.FTZ R3, R8, R93 ;  /* 0x0000005d08037220 */ /* 0x000fc40000410000 */
[C---:B------:R-:W-:Y:S02]  /*bd30*/  FFMA.FTZ R5, R139.reuse, -R5, R205 ;  /* 0x800000058b057223 */ /* 0x040fe400000100cd */
[----:B------:R-:W-:Y:S01]  /*bd40*/  FFMA.FTZ R6, R139, R8, R6 ;  /* 0x000000088b067223 */ /* 0x000fe20000010006 */
[----:B------:R-:W-:Y:S01]  /*bd50*/  PRMT R139, RZ, 0x5410, R115 ;  /* 0x00005410ff8b7816 */ /* 0x000fe20000000073 */
[C---:B------:R-:W-:Y:S02]  /*bd60*/  FMUL.FTZ R7, R140.reuse, R7 ;  /* 0x000000078c077220 */ /* 0x040fe40000410000 */
[C---:B------:R-:W-:Y:S02]  /*bd70*/  FMUL.FTZ R8, R140.reuse, R122 ;  /* 0x0000007a8c087220 */ /* 0x040fe40000410000 */
[----:B------:R-:W-:Y:S02]  /*bd80*/  FMUL.FTZ R140, R140, R3 ;  /* 0x000000038c8c7220 */ /* 0x000fe40000410000 */
[----:B------:R-:W-:-:S02]  /*bd90*/  FADD.FTZ R19, -R172, R19 ;  /* 0x00000013ac137221 */ /* 0x000fc40000010100 */
[----:B------:R-:W-:Y:S02]  /*bda0*/  FFMA.FTZ R7, R5, R4, R7 ;  /* 0x0000000405077223 */ /* 0x000fe40000010007 */
[----:B------:R-:W-:Y:S02]  /*bdb0*/  FADD.FTZ R84, R123, R84 ;  /* 0x000000547b547221 */ /* 0x000fe40000010000 */
[CC--:B-1----:R-:W-:Y:S02]  /*bdc0*/  FMUL.FTZ R17, R18.reuse, R122.reuse ;  /* 0x0000007a12117220 */ /* 0x0c2fe40000410000 */
[CC--:B------:R-:W-:Y:S02]  /*bdd0*/  FFMA.FTZ R123, R5.reuse, R3.reuse, R8 ;  /* 0x00000003057b7223 */ /* 0x0c0fe40000010008 */
[----:B------:R-:W-:Y:S01]  /*bde0*/  FFMA.FTZ R122, R5, R122, -R140 ;  /* 0x0000007a057a7223 */ /* 0x000fe2000001088c */
[----:B------:R-:W-:Y:S01]  /*bdf0*/  STS [R62.X4+0x214c], R17 ;  /* 0x00214c113e007388 */ /* 0x000fe20000004800 */
[----:B------:R-:W-:-:S02]  /*be00*/  FMUL.FTZ R11, R18, R3 ;  /* 0x00000003120b7220 */ /* 0x000fc40000410000 */
[----:B------:R-:W-:Y:S02]  /*be10*/  FMUL.FTZ R5, R141, R94 ;  /* 0x0000005e8d057220 */ /* 0x000fe40000410000 */
[----:B------:R-:W-:Y:S01]  /*be20*/  FFMA.FTZ R219, R6, R93, R219 ;  /* 0x0000005d06db7223 */ /* 0x000fe200000100db */
[----:B------:R1:W-:Y:S01]  /*be30*/  STS [R62.X4+0x2148], R11 ;  /* 0x0021480b3e007388 */ /* 0x0003e20000004800 */
[----:B------:R-:W-:Y:S02]  /*be40*/  FFMA.FTZ R8, R18, R6, R7 ;  /* 0x0000000612087223 */ /* 0x000fe40000010007 */
[CC--:B------:R-:W-:Y:S02]  /*be50*/  FMUL.FTZ R3, R21.reuse, -R19.reuse ;  /* 0x8000001315037220 */ /* 0x0c0fe40000410000 */
[----:B------:R-:W-:Y:S02]  /*be60*/  FMUL.FTZ R6, R138, R19 ;  /* 0x000000138a067220 */ /* 0x000fe40000410000 */
[----:B------:R-:W-:-:S02]  /*be70*/  FMUL.FTZ R21, R21, -R12 ;  /* 0x8000000c15157220 */ /* 0x000fc40000410000 */
[----:B------:R-:W-:Y:S02]  /*be80*/  FMUL.FTZ R7, R12, UR36 ;  /* 0x000000240c077c20 */ /* 0x000fe40008410000 */
[-C--:B------:R-:W-:Y:S02]  /*be90*/  FFMA.FTZ R138, R138, -R5.reuse, R203 ;  /* 0x800000058a8a7223 */ /* 0x080fe400000100cb */
[-C--:B------:R-:W-:Y:S02]  /*bea0*/  FFMA.FTZ R4, R22, R12.reuse, -R3 ;  /* 0x0000000c16047223 */ /* 0x080fe40000010803 */
[C---:B------:R-:W-:Y:S02]  /*beb0*/  FFMA.FTZ R5, R137.reuse, -R5, R204 ;  /* 0x8000000589057223 */ /* 0x040fe400000100cc */
[----:B------:R-:W-:Y:S02]  /*bec0*/  FFMA.FTZ R137, R137, R12, R6 ;  /* 0x0000000c89897223 */ /* 0x000fe40000010006 */
[----:B------:R-:W-:-:S02]  /*bed0*/  FMUL.FTZ R3, R19, UR36 ;  /* 0x0000002413037c20 */ /* 0x000fc40008410000 */
[----:B------:R-:W-:Y:S02]  /*bee0*/  FFMA.FTZ R21, R22, R19, R21 ;  /* 0x0000001316157223 */ /* 0x000fe40000010015 */
[C---:B------:R-:W-:Y:S02]  /*bef0*/  FFMA.FTZ R7, R19.reuse, UR35, -R7 ;  /* 0x0000002313077c23 */ /* 0x040fe40008010807 */
[-C--:B------:R-:W-:Y:S01]  /*bf00*/  FMUL.FTZ R6, R19, R94.reuse ;  /* 0x0000005e13067220 */ /* 0x080fe20000410000 */
[----:B------:R-:W-:Y:S01]  /*bf10*/  PRMT R19, RZ, 0x5410, R116 ;  /* 0x00005410ff137816 */ /* 0x000fe20000000074 */
[----:B------:R-:W-:Y:S02]  /*bf20*/  FMUL.FTZ R22, R12, R94 ;  /* 0x0000005e0c167220 */ /* 0x000fe40000410000 */
[----:B------:R-:W-:Y:S01]  /*bf30*/  FADD.FTZ R20, R169, R4 ;  /* 0x00000004a9147221 */ /* 0x000fe20000010000 */
[----:B------:R-:W-:Y:S01]  /*bf40*/  IADD3 R169, R128, 0x640, RZ ;  /* 0x0000064080a97810 */ /* 0x000fe20007ffe0ff */
[----:B------:R-:W-:-:S02]  /*bf50*/  FFMA.FTZ R4, R12, UR35, R3 ;  /* 0x000000230c047c23 */ /* 0x000fc40008010003 */
[----:B------:R-:W-:Y:S02]  /*bf60*/  FADD.FTZ R18, -R170, R21 ;  /* 0x00000015aa127221 */ /* 0x000fe40000010100 */
[C---:B------:R-:W-:Y:S02]  /*bf70*/  FMUL.FTZ R3, R138.reuse, R6 ;  /* 0x000000068a037220 */ /* 0x040fe40000410000 */
[C---:B------:R-:W-:Y:S02]  /*bf80*/  FMUL.FTZ R7, R138.reuse, R7 ;  /* 0x000000078a077220 */ /* 0x040fe40000410000 */
[-C--:B------:R-:W-:Y:S02]  /*bf90*/  FMUL.FTZ R21, R138, R22.reuse ;  /* 0x000000168a157220 */ /* 0x080fe40000410000 */
[-C--:B-1----:R-:W-:Y:S02]  /*bfa0*/  FMUL.FTZ R11, R141, R22.reuse ;  /* 0x000000168d0b7220 */ /* 0x082fe40000410000 */
[----:B------:R-:W-:-:S02]  /*bfb0*/  FFMA.FTZ R22, R5, R22, R3 ;  /* 0x0000001605167223 */ /* 0x000fc40000010003 */
[C---:B------:R-:W-:Y:S01]  /*bfc0*/  FFMA.FTZ R4, R5.reuse, R4, R7 ;  /* 0x0000000405047223 */ /* 0x040fe20000010007 */
[----:B------:R-:W-:Y:S01]  /*bfd0*/  STS [R62.X4+0x2140], R11 ;  /* 0x0021400b3e007388 */ /* 0x000fe20000004800 */
[----:B------:R-:W-:Y:S02]  /*bfe0*/  FFMA.FTZ R21, R5, R6, -R21 ;  /* 0x0000000605157223 */ /* 0x000fe40000010815 */
[----:B------:R-:W-:Y:S02]  /*bff0*/  FMUL.FTZ R3, R23, -R18 ;  /* 0x8000001217037220 */ /* 0x000fe40000410000 */
[----:B------:R-:W-:Y:S02]  /*c000*/  FMUL.FTZ R5, R139, R95 ;  /* 0x0000005f8b057220 */ /* 0x000fe40000410000 */
[----:B------:R-:W-:Y:S02]  /*c010*/  FMUL.FTZ R23, R23, -R20 ;  /* 0x8000001417177220 */ /* 0x000fe40000410000 */
[----:B------:R-:W-:-:S02]  /*c020*/  FFMA.FTZ R220, R137, R94, R220 ;  /* 0x0000005e89dc7223 */ /* 0x000fc400000100dc */
[C---:B------:R-:W-:Y:S02]  /*c030*/  FFMA.FTZ R137, R141.reuse, R137, R4 ;  /* 0x000000898d897223 */ /* 0x040fe40000010004 */
[----:B------:R-:W-:Y:S02]  /*c040*/  FFMA.FTZ R4, R24, R20, -R3 ;  /* 0x0000001418047223 */ /* 0x000fe40000010803 */
[----:B------:R-:W-:Y:S02]  /*c050*/  FMUL.FTZ R7, R20, UR36 ;  /* 0x0000002414077c20 */ /* 0x000fe40008410000 */
[----:B------:R-:W-:Y:S02]  /*c060*/  FMUL.FTZ R17, R141, R6 ;  /* 0x000000068d117220 */ /* 0x000fe40000410000 */
[----:B------:R-:W-:Y:S02]  /*c070*/  FFMA.FTZ R3, R136, -R5, R202 ;  /* 0x8000000588037223 */ /* 0x000fe400000100ca */
[-C--:B------:R-:W-:Y:S01]  /*c080*/  FFMA.FTZ R23, R24, R18.reuse, R23 ;  /* 0x0000001218177223 */ /* 0x080fe20000010017 */
[----:B------:R1:W-:Y:S01]  /*c090*/  STS [R62.X4+0x2144], R17 ;  /* 0x002144113e007388 */ /* 0x0003e20000004800 */
[----:B------:R-:W-:-:S02]  /*c0a0*/  FMUL.FTZ R136, R136, R18 ;  /* 0x0000001288887220 */ /* 0x000fc40000410000 */
[----:B------:R-:W-:Y:S02]  /*c0b0*/  FMUL.FTZ R6, R18, UR36 ;  /* 0x0000002412067c20 */ /* 0x000fe40008410000 */
[----:B------:R-:W-:Y:S02]  /*c0c0*/  FADD.FTZ R81, R8, R81 ;  /* 0x0000005108517221 */ /* 0x000fe40000010000 */
[C---:B------:R-:W-:Y:S02]  /*c0d0*/  FFMA.FTZ R8, R18.reuse, UR35, -R7 ;  /* 0x0000002312087c23 */ /* 0x040fe40008010807 */
[-C--:B------:R-:W-:Y:S02]  /*c0e0*/  FMUL.FTZ R18, R18, R95.reuse ;  /* 0x0000005f12127220 */ /* 0x080fe40000410000 */
[----:B------:R-:W-:Y:S02]  /*c0f0*/  FMUL.FTZ R12, R20, R95 ;  /* 0x0000005f140c7220 */ /* 0x000fe40000410000 */
[----:B------:R-:W-:-:S02]  /*c100*/  FFMA.FTZ R136, R135, R20, R136 ;  /* 0x0000001487887223 */ /* 0x000fc40000010088 */
[----:B------:R-:W-:Y:S02]  /*c110*/  FFMA.FTZ R6, R20, UR35, R6 ;  /* 0x0000002314067c23 */ /* 0x000fe40008010006 */
[----:B------:R-:W-:Y:S02]  /*c120*/  FADD.FTZ R168, -R168, R23 ;  /* 0x00000017a8a87221 */ /* 0x000fe40000010100 */
[----:B------:R-:W-:Y:S01]  /*c130*/  FADD.FTZ R20, R167, R4 ;  /* 0x00000004a7147221 */ /* 0x000fe20000010000 */
[----:B------:R-:W-:Y:S01]  /*c140*/  IADD3 R167, R128, 0x600, RZ ;  /* 0x0000060080a77810 */ /* 0x000fe20007ffe0ff */
[C---:B------:R-:W-:Y:S02]  /*c150*/  FMUL.FTZ R23, R3.reuse, R18 ;  /* 0x0000001203177220 */ /* 0x040fe40000410000 */
[C---:B------:R-:W-:Y:S02]  /*c160*/  FMUL.FTZ R24, R3.reuse, R12 ;  /* 0x0000000c03187220 */ /* 0x040fe40000410000 */
[----:B------:R-:W-:-:S02]  /*c170*/  FMUL.FTZ R8, R3, R8 ;  /* 0x0000000803087220 */ /* 0x000fc40000410000 */
[C---:B------:R-:W-:Y:S02]  /*c180*/  FMUL.FTZ R3, R25.reuse, -R168 ;  /* 0x800000a819037220 */ /* 0x040fe40000410000 */
[----:B------:R-:W-:Y:S02]  /*c190*/  FMUL.FTZ R25, R25, -R20 ;  /* 0x8000001419197220 */ /* 0x000fe40000410000 */
[----:B------:R-:W-:Y:S02]  /*c1a0*/  FFMA.FTZ R5, R135, -R5, R201 ;  /* 0x8000000587057223 */ /* 0x000fe400000100c9 */
[C---:B------:R-:W-:Y:S02]  /*c1b0*/  FFMA.FTZ R25, R26.reuse, R168, R25 ;  /* 0x000000a81a197223 */ /* 0x040fe40000010019 */
[----:B------:R-:W-:Y:S02]  /*c1c0*/  FFMA.FTZ R4, R26, R20, -R3 ;  /* 0x000000141a047223 */ /* 0x000fe40000010803 */
[----:B------:R-:W-:-:S02]  /*c1d0*/  FFMA.FTZ R24, R5, R18, -R24 ;  /* 0x0000001205187223 */ /* 0x000fc40000010818 */
[----:B-1----:R-:W-:Y:S02]  /*c1e0*/  FMUL.FTZ R17, R139, R18 ;  /* 0x000000128b117220 */ /* 0x002fe40000410000 */
[----:B------:R-:W-:Y:S02]  /*c1f0*/  FADD.FTZ R166, -R166, R25 ;  /* 0x00000019a6a67221 */ /* 0x000fe40000010100 */
[----:B------:R-:W-:Y:S01]  /*c200*/  FADD.FTZ R18, R165, R4 ;  /* 0x00000004a5127221 */ /* 0x000fe20000010000 */
[----:B------:R-:W-:Y:S01]  /*c210*/  STS [R62.X4+0x213c], R17 ;  /* 0x00213c113e007388 */ /* 0x000fe20000004800 */
[C---:B------:R-:W-:Y:S01]  /*c220*/  FMUL.FTZ R3, R27.reuse, -R166 ;  /* 0x800000a61b037220 */ /* 0x040fe20000410000 */
[----:B------:R-:W-:Y:S01]  /*c230*/  IADD3 R165, R128, 0x5c0, RZ ;  /* 0x000005c080a57810 */ /* 0x000fe20007ffe0ff */
[----:B------:R-:W-:Y:S02]  /*c240*/  FMUL.FTZ R27, R27, -R18 ;  /* 0x800000121b1b7220 */ /* 0x000fe40000410000 */
[----:B------:R-:W-:-:S02]  /*c250*/  FMUL.FTZ R11, R139, R12 ;  /* 0x0000000c8b0b7220 */ /* 0x000fc40000410000 */
[C---:B------:R-:W-:Y:S02]  /*c260*/  FFMA.FTZ R23, R5.reuse, R12, R23 ;  /* 0x0000000c05177223 */ /* 0x040fe40000010017 */
[----:B------:R-:W-:Y:S01]  /*c270*/  FFMA.FTZ R7, R5, R6, R8 ;  /* 0x0000000605077223 */ /* 0x000fe20000010008 */
[----:B------:R1:W-:Y:S01]  /*c280*/  STS [R62.X4+0x2138], R11 ;  /* 0x0021380b3e007388 */ /* 0x0003e20000004800 */
[C---:B------:R-:W-:Y:S02]  /*c290*/  FFMA.FTZ R27, R28.reuse, R166, R27 ;  /* 0x000000a61c1b7223 */ /* 0x040fe4000001001b */
[----:B------:R-:W-:Y:S02]  /*c2a0*/  FMUL.FTZ R5, R19, R96 ;  /* 0x0000006013057220 */ /* 0x000fe40000410000 */
[----:B------:R-:W-:Y:S02]  /*c2b0*/  FFMA.FTZ R4, R28, R18, -R3 ;  /* 0x000000121c047223 */ /* 0x000fe40000010803 */
[----:B------:R-:W-:-:S02]  /*c2c0*/  FMUL.FTZ R3, R168, UR36 ;  /* 0x00000024a8037c20 */ /* 0x000fc40008410000 */
[----:B------:R-:W-:Y:S02]  /*c2d0*/  FADD.FTZ R27, -R164, R27 ;  /* 0x0000001ba41b7221 */ /* 0x000fe40000010100 */
[----:B------:R-:W-:Y:S02]  /*c2e0*/  FFMA.FTZ R6, R134, -R5, R200 ;  /* 0x8000000586067223 */ /* 0x000fe400000100c8 */
[----:B------:R-:W-:Y:S02]  /*c2f0*/  FADD.FTZ R163, R163, R4 ;  /* 0x00000004a3a37221 */ /* 0x000fe40000010000 */
[----:B-1----:R-:W-:Y:S02]  /*c300*/  FMUL.FTZ R11, R168, R96 ;  /* 0x00000060a80b7220 */ /* 0x002fe40000410000 */
[----:B------:R-:W-:Y:S02]  /*c310*/  FFMA.FTZ R8, R20, UR35, R3 ;  /* 0x0000002314087c23 */ /* 0x000fe40008010003 */
[----:B------:R-:W-:-:S02]  /*c320*/  FMUL.FTZ R3, R29, -R27 ;  /* 0x8000001b1d037220 */ /* 0x000fc40000410000 */
[----:B------:R-:W-:Y:S02]  /*c330*/  FFMA.FTZ R5, R133, -R5, R199 ;  /* 0x8000000585057223 */ /* 0x000fe400000100c7 */
[----:B------:R-:W-:Y:S02]  /*c340*/  FMUL.FTZ R4, R20, R96 ;  /* 0x0000006014047220 */ /* 0x000fe40000410000 */
[----:B------:R-:W-:Y:S02]  /*c350*/  FMUL.FTZ R25, R6, R11 ;  /* 0x0000000b06197220 */ /* 0x000fe40000410000 */
[----:B------:R-:W-:Y:S02]  /*c360*/  FMUL.FTZ R29, R29, -R163 ;  /* 0x800000a31d1d7220 */ /* 0x000fe40000410000 */
[----:B------:R-:W-:Y:S02]  /*c370*/  FMUL.FTZ R134, R134, R168 ;  /* 0x000000a886867220 */ /* 0x000fe40000410000 */
[----:B------:R-:W-:-:S02]  /*c380*/  FMUL.FTZ R26, R6, R4 ;  /* 0x00000004061a7220 */ /* 0x000fc40000410000 */
[-C--:B------:R-:W-:Y:S02]  /*c390*/  FFMA.FTZ R25, R5, R4.reuse, R25 ;  /* 0x0000000405197223 */ /* 0x080fe40000010019 */
[----:B------:R-:W-:Y:S02]  /*c3a0*/  FMUL.FTZ R17, R19, R4 ;  /* 0x0000000413117220 */ /* 0x000fe40000410000 */
[----:B------:R-:W-:Y:S02]  /*c3b0*/  FFMA.FTZ R29, R30, R27, R29 ;  /* 0x0000001b1e1d7223 */ /* 0x000fe4000001001d */
[----:B------:R-:W-:Y:S01]  /*c3c0*/  FFMA.FTZ R221, R136, R95, R221 ;  /* 0x0000005f88dd7223 */ /* 0x000fe200000100dd */
[----:B------:R-:W-:Y:S01]  /*c3d0*/  STS [R62.X4+0x2130], R17 ;  /* 0x002130113e007388 */ /* 0x000fe20000004800 */
[----:B------:R-:W-:Y:S02]  /*c3e0*/  FFMA.FTZ R4, R30, R163, -R3 ;  /* 0x000000a31e047223 */ /* 0x000fe40000010803 */
[----:B------:R-:W-:-:S02]  /*c3f0*/  FFMA.FTZ R136, R139, R136, R7 ;  /* 0x000000888b887223 */ /* 0x000fc40000010007 */
[----:B------:R-:W-:Y:S01]  /*c400*/  FFMA.FTZ R133, R133, R20, R134 ;  /* 0x0000001485857223 */ /* 0x000fe20000010086 */
[----:B------:R-:W-:Y:S01]  /*c410*/  PRMT R134, RZ, 0x5410, R117 ;  /* 0x00005410ff867816 */ /* 0x000fe20000000075 */
[----:B------:R-:W-:Y:S02]  /*c420*/  FMUL.FTZ R7, R20, UR36 ;  /* 0x0000002414077c20 */ /* 0x000fe40008410000 */
[----:B------:R-:W-:Y:S02]  /*c430*/  FADD.FTZ R20, -R162, R29 ;  /* 0x0000001da2147221 */ /* 0x000fe40000010100 */
[----:B------:R-:W-:Y:S02]  /*c440*/  FADD.FTZ R161, R161, R4 ;  /* 0x00000004a1a17221 */ /* 0x000fe40000010000 */
[C---:B------:R-:W-:Y:S02]  /*c450*/  FMUL.FTZ R3, R31.reuse, -R20 ;  /* 0x800000141f037220 */ /* 0x040fe40000410000 */
[----:B------:R-:W-:-:S02]  /*c460*/  FMUL.FTZ R31, R31, -R161 ;  /* 0x800000a11f1f7220 */ /* 0x000fc40000410000 */
[----:B------:R-:W-:Y:S02]  /*c470*/  FFMA.FTZ R7, R168, UR35, -R7 ;  /* 0x00000023a8077c23 */ /* 0x000fe40008010807 */
[C---:B------:R-:W-:Y:S02]  /*c480*/  FFMA.FTZ R31, R32.reuse, R20, R31 ;  /* 0x00000014201f7223 */ /* 0x040fe4000001001f */
[----:B------:R-:W-:Y:S02]  /*c490*/  FFMA.FTZ R4, R32, R161, -R3 ;  /* 0x000000a120047223 */ /* 0x000fe40000010803 */
[----:B------:R-:W-:Y:S02]  /*c4a0*/  FMUL.FTZ R7, R6, R7 ;  /* 0x0000000706077220 */ /* 0x000fe40000410000 */
[----:B------:R-:W-:Y:S02]  /*c4b0*/  FMUL.FTZ R3, R134, R97 ;  /* 0x0000006186037220 */ /* 0x000fe40000410000 */
[----:B------:R-:W-:-:S02]  /*c4c0*/  FADD.FTZ R160, -R160, R31 ;  /* 0x0000001fa0a07221 */ /* 0x000fc40000010100 */
[-C--:B------:R-:W-:Y:S02]  /*c4d0*/  FFMA.FTZ R26, R5, R11.reuse, -R26 ;  /* 0x0000000b051a7223 */ /* 0x080fe4000001081a */
[----:B------:R-:W-:Y:S02]  /*c4e0*/  FADD.FTZ R159, R159, R4 ;  /* 0x000000049f9f7221 */ /* 0x000fe40000010000 */
[----:B------:R-:W-:Y:S02]  /*c4f0*/  FMUL.FTZ R11, R19, R11 ;  /* 0x0000000b130b7220 */ /* 0x000fe40000410000 */
[----:B------:R-:W-:Y:S02]  /*c500*/  FFMA.FTZ R8, R5, R8, R7 ;  /* 0x0000000805087223 */ /* 0x000fe40000010007 */
[C---:B------:R-:W-:Y:S01]  /*c510*/  FMUL.FTZ R4, R132.reuse, R166 ;  /* 0x000000a684047220 */ /* 0x040fe20000410000 */
[----:B------:R1:W-:Y:S01]  /*c520*/  STS [R62.X4+0x2134], R11 ;  /* 0x0021340b3e007388 */ /* 0x0003e20000004800 */
[----:B------:R-:W-:-:S02]  /*c530*/  FFMA.FTZ R132, R132, -R3, R197 ;  /* 0x8000000384847223 */ /* 0x000fc400000100c5 */
[----:B------:R-:W-:Y:S02]  /*c540*/  FFMA.FTZ R5, R131, -R3, R198 ;  /* 0x8000000383057223 */ /* 0x000fe400000100c6 */
[CC--:B------:R-:W-:Y:S02]  /*c550*/  FMUL.FTZ R3, R33.reuse, -R160.reuse ;  /* 0x800000a021037220 */ /* 0x0c0fe40000410000 */
[----:B------:R-:W-:Y:S02]  /*c560*/  FMUL.FTZ R33, R33, -R159 ;  /* 0x8000009f21217220 */ /* 0x000fe40000410000 */
[----:B------:R-:W-:Y:S02]  /*c570*/  FFMA.FTZ R12, R19, R133, R8 ;  /* 0x00000085130c7223 */ /* 0x000fe40000010008 */
[----:B-1----:R-:W-:Y:S02]  /*c580*/  FMUL.FTZ R11, R166, R97 ;  /* 0x00000061a60b7220 */ /* 0x002fe40000410000 */
[----:B------:R-:W-:-:S02]  /*c590*/  FFMA.FTZ R33, R34, R160, R33 ;  /* 0x000000a022217223 */ /* 0x000fc40000010021 */
[----:B------:R-:W-:Y:S02]  /*c5a0*/  FFMA.FTZ R8, R131, R18, R4 ;  /* 0x0000001283087223 */ /* 0x000fe40000010004 */
[----:B------:R-:W-:Y:S02]  /*c5b0*/  FFMA.FTZ R4, R34, R159, -R3 ;  /* 0x0000009f22047223 */ /* 0x000fe40000010803 */
[----:B------:R-:W-:Y:S02]  /*c5c0*/  FMUL.FTZ R3, R18, R97 ;  /* 0x0000006112037220 */ /* 0x000fe40000410000 */
[----:B------:R-:W-:Y:S02]  /*c5d0*/  FMUL.FTZ R32, R132, R11 ;  /* 0x0000000b84207220 */ /* 0x000fe40000410000 */
[----:B------:R-:W-:Y:S02]  /*c5e0*/  FADD.FTZ R158, -R158, R33 ;  /* 0x000000219e9e7221 */ /* 0x000fe40000010100 */
[----:B------:R-:W-:-:S02]  /*c5f0*/  FMUL.FTZ R34, R132, R3 ;  /* 0x0000000384227220 */ /* 0x000fc40000410000 */
[-C--:B------:R-:W-:Y:S02]  /*c600*/  FFMA.FTZ R32, R5, R3.reuse, R32 ;  /* 0x0000000305207223 */ /* 0x080fe40000010020 */
[----:B------:R-:W-:Y:S02]  /*c610*/  FMUL.FTZ R17, R134, R3 ;  /* 0x0000000386117220 */ /* 0x000fe40000410000 */
[----:B------:R-:W-:Y:S02]  /*c620*/  FADD.FTZ R157, R157, R4 ;  /* 0x000000049d9d7221 */ /* 0x000fe40000010000 */
[C---:B------:R-:W-:Y:S01]  /*c630*/  FMUL.FTZ R3, R35.reuse, -R158 ;  /* 0x8000009e23037220 */ /* 0x040fe20000410000 */
[----:B------:R1:W-:Y:S01]  /*c640*/  STS [R62.X4+0x2128], R17 ;  /* 0x002128113e007388 */ /* 0x0003e20000004800 */
[-C--:B------:R-:W-:Y:S02]  /*c650*/  FMUL.FTZ R35, R35, -R157.reuse ;  /* 0x8000009d23237220 */ /* 0x080fe40000410000 */
[----:B------:R-:W-:Y:S01]  /*c660*/  FFMA.FTZ R4, R36, R157, -R3 ;  /* 0x0000009d24047223 */ /* 0x000fe20000010803 */
[----:B------:R-:W-:Y:S01]  /*c670*/  PRMT R3, RZ, 0x5410, R121 ;  /* 0x00005410ff037816 */ /* 0x000fe20000000079 */
[----:B------:R-:W-:-:S02]  /*c680*/  FMUL.FTZ R7, R18, UR36 ;  /* 0x0000002412077c20 */ /* 0x000fc40008410000 */
[----:B------:R-:W-:Y:S01]  /*c690*/  FADD.FTZ R155, R155, R4 ;  /* 0x000000049b9b7221 */ /* 0x000fe20000010000 */
[----:B------:R-:W-:Y:S01]  /*c6a0*/  PRMT R4, RZ, 0x5410, R124 ;  /* 0x00005410ff047816 */ /* 0x000fe2000000007c */
[----:B------:R-:W-:Y:S01]  /*c6b0*/  FFMA.FTZ R35, R36, R158, R35 ;  /* 0x0000009e24237223 */ /* 0x000fe20000010023 */
[----:B-1----:R-:W-:Y:S01]  /*c6c0*/  PRMT R17, RZ, 0x5410, R119 ;  /* 0x00005410ff117816 */ /* 0x002fe20000000077 */
[C---:B------:R-:W-:Y:S02]  /*c6d0*/  FMUL.FTZ R6, R166.reuse, UR36 ;  /* 0x00000024a6067c20 */ /* 0x040fe40008410000 */
[----:B------:R-:W-:Y:S02]  /*c6e0*/  FFMA.FTZ R7, R166, UR35, -R7 ;  /* 0x00000023a6077c23 */ /* 0x000fe40008010807 */
[----:B------:R-:W-:Y:S02]  /*c6f0*/  FMUL.FTZ R30, R4, R102 ;  /* 0x00000066041e7220 */ /* 0x000fe40000410000 */
[----:B------:R-:W-:-:S02]  /*c700*/  FADD.FTZ R156, -R156, R35 ;  /* 0x000000239c9c7221 */ /* 0x000fc40000010100 */
[----:B------:R-:W-:Y:S01]  /*c710*/  FFMA.FTZ R6, R18, UR35, R6 ;  /* 0x0000002312067c23 */ /* 0x000fe20008010006 */
[----:B------:R-:W-:Y:S01]  /*c720*/  PRMT R18, RZ, 0x5410, R120 ;  /* 0x00005410ff127816 */ /* 0x000fe20000000078 */
[----:B------:R-:W-:Y:S02]  /*c730*/  FMUL.FTZ R7, R132, R7 ;  /* 0x0000000784077220 */ /* 0x000fe40000410000 */
[----:B------:R-:W-:Y:S02]  /*c740*/  FMUL.FTZ R28, R3, R101 ;  /* 0x00000065031c7220 */ /* 0x000fe40000410000 */
[-C--:B------:R-:W-:Y:S02]  /*c750*/  FFMA.FTZ R31, R16, -R30.reuse, R187 ;  /* 0x8000001e101f7223 */ /* 0x080fe400000100bb */
[----:B------:R-:W-:Y:S02]  /*c760*/  FFMA.FTZ R30, R15, -R30, R188 ;  /* 0x8000001e0f1e7223 */ /* 0x000fe400000100bc */
[----:B------:R-:W-:-:S02]  /*c770*/  FMUL.FTZ R33, R156, R102 ;  /* 0x000000669c217220 */ /* 0x000fc40000410000 */
[----:B------:R-:W-:Y:S02]  /*c780*/  FFMA.FTZ R7, R5, R6, R7 ;  /* 0x0000000605077223 */ /* 0x000fe40000010007 */
[-C--:B------:R-:W-:Y:S02]  /*c790*/  FFMA.FTZ R29, R14, -R28.reuse, R189 ;  /* 0x8000001c0e1d7223 */ /* 0x080fe400000100bd */
[----:B------:R-:W-:Y:S02]  /*c7a0*/  FFMA.FTZ R28, R13, -R28, R190 ;  /* 0x8000001c0d1c7223 */ /* 0x000fe400000100be */
[----:B------:R-:W-:Y:S02]  /*c7b0*/  FMUL.FTZ R36, R158, R101 ;  /* 0x000000659e247220 */ /* 0x000fe40000410000 */
[----:B------:R-:W-:Y:S02]  /*c7c0*/  FMUL.FTZ R131, R155, R102 ;  /* 0x000000669b837220 */ /* 0x000fe40000410000 */
[----:B------:R-:W-:-:S02]  /*c7d0*/  FMUL.FTZ R6, R30, R33 ;  /* 0x000000211e067220 */ /* 0x000fc40000410000 */
[----:B------:R-:W-:Y:S02]  /*c7e0*/  FFMA.FTZ R34, R5, R11, -R34 ;  /* 0x0000000b05227223 */ /* 0x000fe40000010822 */
[----:B------:R-:W-:Y:S02]  /*c7f0*/  FMUL.FTZ R132, R157, R101 ;  /* 0x000000659d847220 */ /* 0x000fe40000410000 */
[----:B------:R-:W-:Y:S02]  /*c800*/  FMUL.FTZ R5, R28, R36 ;  /* 0x000000241c057220 */ /* 0x000fe40000410000 */
[----:B------:R-:W-:Y:S02]  /*c810*/  FFMA.FTZ R6, R31, R131, R6 ;  /* 0x000000831f067223 */ /* 0x000fe40000010006 */
[----:B------:R-:W-:Y:S02]  /*c820*/  FMUL.FTZ R11, R134, R11 ;  /* 0x0000000b860b7220 */ /* 0x000fe40000410000 */
[----:B------:R-:W-:-:S02]  /*c830*/  FFMA.FTZ R5, R29, R132, R5 ;  /* 0x000000841d057223 */ /* 0x000fc40000010005 */
[----:B------:R-:W-:Y:S01]  /*c840*/  FADD.FTZ R6, RZ, R6 ;  /* 0x00000006ff067221 */ /* 0x000fe20000010000 */
[----:B------:R1:W-:Y:S01]  /*c850*/  STS [R62.X4+0x212c], R11 ;  /* 0x00212c0b3e007388 */ /* 0x0003e20000004800 */
[----:B------:R-:W-:Y:S02]  /*c860*/  FADD.FTZ R77, R12, R77 ;  /* 0x0000004d0c4d7221 */ /* 0x000fe40000010000 */
[----:B------:R-:W-:Y:S02]  /*c870*/  FADD.FTZ R35, R6, R5 ;  /* 0x0000000506237221 */ /* 0x000fe40000010000 */
[----:B------:R-:W-:Y:S02]  /*c880*/  FMUL.FTZ R6, R30, R131 ;  /* 0x000000831e067220 */ /* 0x000fe40000410000 */
[----:B------:R-:W-:Y:S02]  /*c890*/  FFMA.FTZ R222, R133, R96, R222 ;  /* 0x0000006085de7223 */ /* 0x000fe400000100de */
[----:B------:R-:W-:-:S02]  /*c8a0*/  FFMA.FTZ R19, R134, R8, R7 ;  /* 0x0000000886137223 */ /* 0x000fc40000010007 */
[-C--:B-1----:R-:W-:Y:S02]  /*c8b0*/  FMUL.FTZ R11, R18, R100.reuse ;  /* 0x00000064120b7220 */ /* 0x082fe40000410000 */
[----:B------:R-:W-:Y:S02]  /*c8c0*/  FMUL.FTZ R7, R17, R99 ;  /* 0x0000006311077220 */ /* 0x000fe40000410000 */
[-C--:B------:R-:W-:Y:S02]  /*c8d0*/  FFMA.FTZ R12, R10, -R11.reuse, R192 ;  /* 0x8000000b0a0c7223 */ /* 0x080fe400000100c0 */
[----:B------:R-:W-:Y:S02]  /*c8e0*/  FFMA.FTZ R11, R9, -R11, R191 ;  /* 0x8000000b090b7223 */ /* 0x000fe400000100bf */
[----:B------:R-:W-:Y:S02]  /*c8f0*/  FMUL.FTZ R133, R160, R100 ;  /* 0x00000064a0857220 */ /* 0x000fe40000410000 */
[----:B------:R-:W-:-:S02]  /*c900*/  FMUL.FTZ R5, R28, R132 ;  /* 0x000000841c057220 */ /* 0x000fc40000410000 */
[----:B------:R-:W-:Y:S02]  /*c910*/  FFMA.FTZ R6, R31, R33, -R6 ;  /* 0x000000211f067223 */ /* 0x000fe40000010806 */
[----:B------:R-:W-:Y:S02]  /*c920*/  FFMA.FTZ R223, R8, R97, R223 ;  /* 0x0000006108df7223 */ /* 0x000fe400000100df */
[----:B------:R-:W-:Y:S02]  /*c930*/  FFMA.FTZ R8, R2, -R7, R194 ;  /* 0x8000000702087223 */ /* 0x000fe400000100c2 */
[----:B------:R-:W-:Y:S02]  /*c940*/  FMUL.FTZ R135, R159, R100 ;  /* 0x000000649f877220 */ /* 0x000fe40000410000 */
[----:B------:R-:W-:Y:S02]  /*c950*/  FMUL.FTZ R134, R11, R133 ;  /* 0x000000850b867220 */ /* 0x000fe40000410000 */
[----:B------:R-:W-:-:S02]  /*c960*/  FFMA.FTZ R5, R29, R36, -R5 ;  /* 0x000000241d057223 */ /* 0x000fc40000010805 */
[----:B------:R-:W-:Y:S02]  /*c970*/  FADD.FTZ R6, RZ, R6 ;  /* 0x00000006ff067221 */ /* 0x000fe40000010000 */
[----:B------:R-:W-:Y:S02]  /*c980*/  FFMA.FTZ R7, R0, -R7, R193 ;  /* 0x8000000700077223 */ /* 0x000fe400000100c1 */
[----:B------:R-:W-:Y:S02]  /*c990*/  FMUL.FTZ R140, R20, R99 ;  /* 0x00000063148c7220 */ /* 0x000fe40000410000 */
[----:B------:R-:W-:Y:S02]  /*c9a0*/  FADD.FTZ R79, R136, R79 ;  /* 0x0000004f884f7221 */ /* 0x000fe40000010000 */
[----:B------:R-:W-:Y:S02]  /*c9b0*/  FADD.FTZ R80, R137, R80 ;  /* 0x0000005089507221 */ /* 0x000fe40000010000 */
[----:B------:R-:W-:-:S02]  /*c9c0*/  FFMA.FTZ R134, R12, R135, R134 ;  /* 0x000000870c867223 */ /* 0x000fc40000010086 */
[----:B------:R-:W-:Y:S02]  /*c9d0*/  FMUL.FTZ R136, R11, R135 ;  /* 0x000000870b887220 */ /* 0x000fe40000410000 */
[----:B------:R-:W-:Y:S01]  /*c9e0*/  FADD.FTZ R5, R6, R5 ;  /* 0x0000000506057221 */ /* 0x000fe20000010000 */
[----:B------:R-:W-:Y:S01]  /*c9f0*/  PRMT R6, RZ, 0x5410, R118 ;  /* 0x00005410ff067816 */ /* 0x000fe20000000076 */
[----:B------:R-:W-:Y:S02]  /*ca00*/  FMUL.FTZ R138, R161, R99 ;  /* 0x00000063a18a7220 */ /* 0x000fe40000410000 */
[----:B------:R-:W-:Y:S02]  /*ca10*/  FMUL.FTZ R137, R7, R140 ;  /* 0x0000008c07897220 */ /* 0x000fe40000410000 */
[----:B------:R-:W-:Y:S02]  /*ca20*/  FADD.FTZ R35, R35, R134 ;  /* 0x0000008623237221 */ /* 0x000fe40000010000 */
[----:B------:R-:W-:-:S02]  /*ca30*/  FFMA.FTZ R136, R12, R133, -R136 ;  /* 0x000000850c887223 */ /* 0x000fc40000010888 */
        /* <DEDUP_REMOVED lines=8> */
[----:B------:R-:W-:Y:S02]  /*cac0*/  FADD.FTZ R134, R35, R134 ;  /* 0x0000008623867221 */ /* 0x000fe40000010000 */
[----:B------:R-:W-:Y:S02]  /*cad0*/  FFMA.FTZ R35, R8, R140, -R5 ;  /* 0x0000008c08237223 */ /* 0x000fe40000010805 */
[----:B------:R-:W-:Y:S02]  /*cae0*/  FMUL.FTZ R144, R27, R98 ;  /* 0x000000621b907220 */ /* 0x000fe40000410000 */
[----:B------:R-:W-:Y:S01]  /*caf0*/  FFMA.FTZ R5, R129, -R137, R196 ;  /* 0x8000008981057223 */ /* 0x000fe200000100c4 */
[----:B-1----:R-:W-:Y:S01]  /*cb00*/  IADD3 R181, R128, 0x7c0, RZ ;  /* 0x000007c080b57810 */ /* 0x002fe20007ffe0ff */
[----:B------:R-:W-:Y:S02]  /*cb10*/  FMUL.FTZ R141, R139, R142 ;  /* 0x0000008e8b8d7220 */ /* 0x000fe40000410000 */
[----:B------:R-:W-:-:S02]  /*cb20*/  FADD.FTZ R35, R136, R35 ;  /* 0x0000002388237221 */ /* 0x000fc40000010000 */
[-C--:B------:R-:W-:Y:S01]  /*cb30*/  FFMA.FTZ R146, R5, R144.reuse, -R141 ;  /* 0x0000009005927223 */ /* 0x080fe2000001088d */
[----:B------:R-:W-:Y:S01]  /*cb40*/  IADD3 R141, R128, 0x3c0, RZ ;  /* 0x000003c0808d7810 */ /* 0x000fe20007ffe0ff */
[----:B------:R-:W-:Y:S02]  /*cb50*/  FMUL.FTZ R130, R130, R27 ;  /* 0x0000001b82827220 */ /* 0x000fe40000410000 */
[----:B------:R-:W-:Y:S02]  /*cb60*/  FMUL.FTZ R136, R163, UR36 ;  /* 0x00000024a3887c20 */ /* 0x000fe40008410000 */
[----:B------:R-:W-:Y:S02]  /*cb70*/  FMUL.FTZ R137, R139, R144 ;  /* 0x000000908b897220 */ /* 0x000fe40000410000 */
[----:B------:R-:W-:Y:S01]  /*cb80*/  FADD.FTZ R35, R35, R146 ;  /* 0x0000009223237221 */ /* 0x000fe20000010000 */
[----:B------:R-:W-:Y:S01]  /*cb90*/  LEA.HI.SX32 R146, R179, R128, 0x1b ;  /* 0x00000080b3927211 */ /* 0x000fe200078fdaff */
[----:B------:R-:W-:-:S02]  /*cba0*/  FFMA.FTZ R129, R129, R163, R130 ;  /* 0x000000a381817223 */ /* 0x000fc40000010082 */
[C---:B------:R-:W-:Y:S02]  /*cbb0*/  FFMA.FTZ R136, R27.reuse, UR35, -R136 ;  /* 0x000000231b887c23 */ /* 0x040fe40008010888 */
[----:B------:R-:W-:Y:S02]  /*cbc0*/  FMUL.FTZ R130, R27, UR36 ;  /* 0x000000241b827c20 */ /* 0x000fe40008410000 */
        /* <DEDUP_REMOVED lines=10> */
[----:B------:R-:W-:Y:S01]  /*cc70*/  FMUL.FTZ R27, R17, R140 ;  /* 0x0000008c111b7220 */ /* 0x000fe20000410000 */
[----:B------:R-:W-:Y:S01]  /*cc80*/  LEA.HI.SX32 R140, R167, R128, 0x1b ;  /* 0x00000080a78c7211 */ /* 0x000fe200078fdaff */
[----:B------:R-:W-:Y:S02]  /*cc90*/  FADD.FTZ R22, R23, R22 ;  /* 0x0000001617167221 */ /* 0x000fe40000010000 */
[----:B------:R-:W-:Y:S01]  /*cca0*/  FADD.FTZ R21, R21, R110 ;  /* 0x0000006e15157221 */ /* 0x000fe20000010000 */
[----:B------:R1:W-:Y:S01]  /*ccb0*/  STS [R62.X4+0x211c], R27 ;  /* 0x00211c1b3e007388 */ /* 0x0003e20000004800 */
[----:B------:R-:W-:Y:S02]  /*ccc0*/  FMUL.FTZ R34, R139, R136 ;  /* 0x000000888b227220 */ /* 0x000fe40000410000 */
[----:B------:R-:W-:Y:S01]  /*ccd0*/  FADD.FTZ R22, R22, R123 ;  /* 0x0000007b16167221 */ /* 0x000fe20000010000 */
[----:B------:R-:W-:Y:S01]  /*cce0*/  IADD3 R123, R128, 0x240, RZ ;  /* 0x00000240807b7810 */ /* 0x000fe20007ffe0ff */
[----:B------:R-:W-:-:S02]  /*ccf0*/  FADD.FTZ R70, R21, R70 ;  /* 0x0000004615467221 */ /* 0x000fc40000010000 */
[C---:B------:R-:W-:Y:S01]  /*cd00*/  FMUL.FTZ R137, R6.reuse, R142 ;  /* 0x0000008e06897220 */ /* 0x040fe20000410000 */
[----:B------:R-:W-:Y:S01]  /*cd10*/  LEA.HI.SX32 R142, R171, R128, 0x1b ;  /* 0x00000080ab8e7211 */ /* 0x000fe200078fdaff */
[----:B------:R-:W-:Y:S01]  /*cd20*/  FMUL.FTZ R139, R6, R144 ;  /* 0x00000090068b7220 */ /* 0x000fe20000410000 */
[----:B------:R-:W-:Y:S01]  /*cd30*/  LEA.HI.SX32 R144, R175, R128, 0x1b ;  /* 0x00000080af907211 */ /* 0x000fe200078fdaff */
[----:B------:R-:W-:Y:S01]  /*cd40*/  FMUL.FTZ R25, R17, R138 ;  /* 0x0000008a11197220 */ /* 0x000fe20000410000 */
[----:B------:R2:W-:Y:S01]  /*cd50*/  STS [R62.X4+0x2120], R137 ;  /* 0x002120893e007388 */ /* 0x0005e20000004800 */
[C---:B------:R-:W-:Y:S02]  /*cd60*/  FMUL.FTZ R135, R18.reuse, R135 ;  /* 0x0000008712877220 */ /* 0x040fe40000410000 */
[----:B------:R-:W-:Y:S01]  /*cd70*/  FMUL.FTZ R133, R18, R133 ;  /* 0x0000008512857220 */ /* 0x000fe20000410000 */
[----:B------:R-:W-:Y:S01]  /*cd80*/  STS [R62.X4+0x2124], R139 ;  /* 0x0021248b3e007388 */ /* 0x000fe20000004800 */
[----:B------:R-:W-:-:S02]  /*cd90*/  FMUL.FTZ R23, R3, R132 ;  /* 0x0000008403177220 */ /* 0x000fc40000410000 */
[----:B-1----:R-:W-:Y:S01]  /*cda0*/  FMUL.FTZ R27, R3, R36 ;  /* 0x00000024031b7220 */ /* 0x002fe20000410000 */
[----:B------:R-:W-:Y:S01]  /*cdb0*/  STS [R62.X4+0x2118], R25 ;  /* 0x002118193e007388 */ /* 0x000fe20000004800 */
[----:B------:R-:W-:Y:S01]  /*cdc0*/  FMUL.FTZ R131, R4, R131 ;  /* 0x0000008304837220 */ /* 0x000fe20000410000 */
[----:B--2---:R-:W-:Y:S01]  /*cdd0*/  IADD3 R137, R128, 0x340, RZ ;  /* 0x0000034080897810 */ /* 0x004fe20007ffe0ff */
[----:B------:R-:W-:Y:S01]  /*cde0*/  FMUL.FTZ R21, R4, R33 ;  /* 0x0000002104157220 */ /* 0x000fe20000410000 */
[----:B------:R-:W-:Y:S01]  /*cdf0*/  STS [R62.X4+0x2110], R135 ;  /* 0x002110873e007388 */ /* 0x000fe20000004800 */
[----:B------:R-:W-:Y:S01]  /*ce00*/  FADD.FTZ R22, R22, R111 ;  /* 0x0000006f16167221 */ /* 0x000fe20000010000 */
[----:B------:R-:W-:Y:S01]  /*ce10*/  IADD3 R111, R128, 0x1c0, RZ ;  /* 0x000001c0806f7810 */ /* 0x000fe20007ffe0ff */
        /* <DEDUP_REMOVED lines=13> */
[----:B------:R2:W-:Y:S01]  /*cef0*/  STS [R62.X4+0x2100], R131 ;  /* 0x002100833e007388 */ /* 0x0005e20000004800 */
[C---:B------:R-:W-:Y:S01]  /*cf00*/  IADD3 R71, R128.reuse, 0x180, RZ ;  /* 0x0000018080477810 */ /* 0x040fe20007ffe0ff */
[----:B------:R-:W-:Y:S01]  /*cf10*/  FFMA.FTZ R56, R147, R90, R56 ;  /* 0x0000005a93387223 */ /* 0x000fe20000010038 */
[-C--:B------:R-:W-:Y:S01]  /*cf20*/  LEA.HI.SX32 R36, R63, R128.reuse, 0x1b ;  /* 0x000000803f247211 */ /* 0x080fe200078fdaff */
[----:B------:R3:W-:Y:S01]  /*cf30*/  STS [R62.X4+0x2104], R21 ;  /* 0x002104153e007388 */ /* 0x0007e20000004800 */
[----:B------:R-:W-:Y:S01]  /*cf40*/  FADD.FTZ R82, R143, R82 ;  /* 0x000000528f527221 */ /* 0x000fe20000010000 */
[C---:B-1----:R-:W-:Y:S01]  /*cf50*/  IADD3 R133, R128.reuse, 0x2c0, RZ ;  /* 0x000002c080857810 */ /* 0x042fe20007ffe0ff */
[----:B------:R-:W-:Y:S01]  /*cf60*/  FFMA.FTZ R54, R151, R83, R54 ;  /* 0x0000005397367223 */ /* 0x000fe20000010036 */
[----:B------:R-:W-:Y:S01]  /*cf70*/  BAR.SYNC.DEFER_BLOCKING 0x0 ;  /* 0x0000000000007b1d */ /* 0x000fe20000010000 */
[----:B------:R-:W-:Y:S01]  /*cf80*/  LEA.HI.SX32 R63, R65, R128, 0x1b ;  /* 0x00000080413f7211 */ /* 0x000fe200078fdaff */
[----:B------:R-:W-:Y:S01]  /*cf90*/  FFMA.FTZ R35, R163, UR35, R130 ;  /* 0x00000023a3237c23 */ /* 0x000fe20008010082 */
[C---:B--2---:R-:W-:Y:S01]  /*cfa0*/  IADD3 R131, R128.reuse, 0x280, RZ ;  /* 0x0000028080837810 */ /* 0x044fe20007ffe0ff */
[----:B------:R-:W-:Y:S01]  /*cfb0*/  FADD.FTZ R33, R33, R64 ;  /* 0x0000004021217221 */ /* 0x000fe20000010000 */
[----:B------:R-:W-:Y:S01]  /*cfc0*/  IADD3 R135, R128, 0x300, RZ ;  /* 0x0000030080877810 */ /* 0x000fe20007ffe0ff */
[----:B------:R-:W-:Y:S01]  /*cfd0*/  FMUL.FTZ R25, R52, R187 ;  /* 0x000000bb34197220 */ /* 0x000fe20000410000 */
[C---:B------:R-:W-:Y:S01]  /*cfe0*/  IADD3 R139, R128.reuse, 0x380, RZ ;  /* 0x00000380808b7810 */ /* 0x040fe20007ffe0ff */
[----:B------:R-:W-:Y:S01]  /*cff0*/  FMUL.FTZ R189, R51, R189 ;  /* 0x000000bd33bd7220 */ /* 0x000fe20000410000 */
[----:B------:R-:W-:Y:S01]  /*d000*/  IADD3 R143, R128, 0x400, RZ ;  /* 0x00000400808f7810 */ /* 0x000fe20007ffe0ff */
[----:B------:R-:W-:Y:S01]  /*d010*/  FFMA.FTZ R23, -R52, R188, -RZ ;  /* 0x000000bc34177223 */ /* 0x000fe200000109ff */
[----:B------:R-:W-:Y:S01]  /*d020*/  IADD3 R147, R128, 0x480, RZ ;  /* 0x0000048080937810 */ /* 0x000fe20007ffe0ff */
[----:B------:R-:W-:Y:S01]  /*d030*/  FFMA.FTZ R191, -R50, R191, -RZ ;  /* 0x000000bf32bf7223 */ /* 0x000fe200000109ff */
[-C--:B------:R-:W-:Y:S01]  /*d040*/  LEA.HI.SX32 R65, R67, R128.reuse, 0x1b ;  /* 0x0000008043417211 */ /* 0x080fe200078fdaff */
[----:B------:R-:W-:Y:S01]  /*d050*/  FFMA.FTZ R193, -R49, R193, -RZ ;  /* 0x000000c131c17223 */ /* 0x000fe200000109ff */
[----:B------:R-:W-:Y:S01]  /*d060*/  IADD3 R27, R128, 0xc0, RZ ;  /* 0x000000c0801b7810 */ /* 0x000fe20007ffe0ff */
[----:B------:R-:W-:Y:S01]  /*d070*/  FFMA.FTZ R195, -R48, R195, -RZ ;  /* 0x000000c330c37223 */ /* 0x000fe200000109ff */
[C---:B------:R-:W-:Y:S01]  /*d080*/  IADD3 R151, R128.reuse, 0x500, RZ ;  /* 0x0000050080977810 */ /* 0x040fe20007ffe0ff */
[----:B------:R-:W-:Y:S01]  /*d090*/  FFMA.FTZ R197, -R47, R197, -RZ ;  /* 0x000000c52fc57223 */ /* 0x000fe200000109ff */
[----:B------:R-:W-:Y:S01]  /*d0a0*/  IADD3 R163, R128, 0x580, RZ ;  /* 0x0000058080a37810 */ /* 0x000fe20007ffe0ff */
[----:B------:R-:W-:Y:S01]  /*d0b0*/  FMUL.FTZ R199, R46, R199 ;  /* 0x000000c72ec77220 */ /* 0x000fe20000410000 */
[-C--:B------:R-:W-:Y:S01]  /*d0c0*/  LEA.HI.SX32 R67, R69, R128.reuse, 0x1b ;  /* 0x0000008045437211 */ /* 0x080fe200078fdaff */
        /* <DEDUP_REMOVED lines=8> */
[----:B------:R-:W-:Y:S01]  /*d150*/  FMUL.FTZ R205, R43, R205 ;  /* 0x000000cd2bcd7220 */ /* 0x000fe20000410000 */
[-C--:B------:R-:W-:Y:S01]  /*d160*/  LEA.HI.SX32 R111, R133, R128.reuse, 0x1b ;  /* 0x00000080856f7211 */ /* 0x080fe200078fdaff */
[----:B------:R-:W4:Y:S01]  /*d170*/  LDS R154, [R69.X4+0x2800] ;  /* 0x00280000459a7984 */ /* 0x000f220000004800 */
[-C--:B------:R-:W-:Y:S01]  /*d180*/  LEA.HI.SX32 R122, R135, R128.reuse, 0x1b ;  /* 0x00000080877a7211 */ /* 0x080fe200078fdaff */
[----:B------:R-:W-:Y:S01]  /*d190*/  FFMA.FTZ R207, -R42, R207, -RZ ;  /* 0x000000cf2acf7223 */ /* 0x000fe200000109ff */
[-C--:B------:R-:W-:Y:S01]  /*d1a0*/  LEA.HI.SX32 R123, R137, R128.reuse, 0x1b ;  /* 0x00000080897b7211 */ /* 0x080fe200078fdaff */
[----:B------:R-:W0:Y:S01]  /*d1b0*/  LDS R164, [R110.X4+0x2b00] ;  /* 0x002b00006ea47984 */ /* 0x000e220000004800 */
[-C--:B------:R-:W-:Y:S01]  /*d1c0*/  LEA.HI.SX32 R130, R139, R128.reuse, 0x1b ;  /* 0x000000808b827211 */ /* 0x080fe200078fdaff */
[----:B------:R-:W-:Y:S01]  /*d1d0*/  FMUL.FTZ R209, R41, R209 ;  /* 0x000000d129d17220 */ /* 0x000fe20000410000 */
        /* <DEDUP_REMOVED lines=8> */
[-C--:B---3--:R-:W-:Y:S01]  /*d260*/  LEA.HI.SX32 R21, R128, R128.reuse, 0x1b ;  /* 0x0000008080157211 */ /* 0x088fe200078fdaff */
[----:B------:R-:W3:Y:S01]  /*d270*/  LDS R168, [R130.X4+0x2f00] ;  /* 0x002f000082a87984 */ /* 0x000ee20000004800 */
        /* <DEDUP_REMOVED lines=12> */
[----:B------:R-:W-:Y:S01]  /*d340*/  LEA.HI.SX32 R139, R165, R128, 0x1b ;  /* 0x00000080a58b7211 */ /* 0x000fe200078fdaff */
[----:B------:R-:W-:Y:S01]  /*d350*/  FMUL.FTZ R188, R0, R20 ;  /* 0x0000001400bc7220 */ /* 0x000fe20000410000 */
[-C--:B------:R-:W-:Y:S01]  /*d360*/  LEA.HI.SX32 R141, R169, R128.reuse, 0x1b ;  /* 0x00000080a98d7211 */ /* 0x080fe200078fdaff */
[----:B------:R-:W0:Y:S01]  /*d370*/  LDS R151, [R65.X4+0x2500] ;  /* 0x0025000041977984 */ /* 0x000e220000004800 */
[-C--:B------:R-:W-:Y:S01]  /*d380*/  LEA.HI.SX32 R143, R173, R128.reuse, 0x1b ;  /* 0x00000080ad8f7211 */ /* 0x080fe200078fdaff */
[----:B------:R-:W-:Y:S01]  /*d390*/  FMUL.FTZ R0, R160, UR36 ;  /* 0x00000024a0007c20 */ /* 0x000fe20008410000 */
[-C--:B------:R-:W-:Y:S01]  /*d3a0*/  LEA.HI.SX32 R145, R177, R128.reuse, 0x1b ;  /* 0x00000080b1917211 */ /* 0x080fe200078fdaff */
[----:B------:R-:W0:Y:S01]  /*d3b0*/  LDS R153, [R68.X4+0x2700] ;  /* 0x0027000044997984 */ /* 0x000e220000004800 */
[----:B------:R-:W-:-:S03]  /*d3c0*/  LEA.HI.SX32 R147, R181, R128, 0x1b ;  /* 0x00000080b5937211 */ /* 0x000fc600078fdaff */
        /* <DEDUP_REMOVED lines=23> */
[----:B-----5:R-:W-:-:S03]  /*d540*/  FFMA.FTZ R25, -R45, R202, -RZ ;  /* 0x000000ca2d197223 */ /* 0x020fc600000109ff */
[----:B------:R5:W-:Y:S01]  /*d550*/  STS [R62.X4+0x420c], R27 ;  /* 0x00420c1b3e007388 */ /* 0x000be20000004800 */
[----:B-1----:R-:W-:-:S03]  /*d560*/  FMUL.FTZ R189, R47, R198 ;  /* 0x000000c62fbd7220 */ /* 0x002fc60000410000 */
        /* <DEDUP_REMOVED lines=11> */
[----:B-1----:R-:W-:-:S03]  /*d620*/  FFMA.FTZ R23, -R41, R210, -RZ ;  /* 0x000000d229177223 */ /* 0x002fc600000109ff */
[----:B------:R1:W-:Y:S01]  /*d630*/  STS [R62.X4+0x424c], R27 ;  /* 0x00424c1b3e007388 */ /* 0x0003e20000004800 */
[----:B--2---:R-:W-:-:S03]  /*d640*/  MOV R25, UR11 ;  /* 0x0000000b00197c02 */ /* 0x004fc60008000f00 */
[----:B------:R2:W-:Y:S01]  /*d650*/  STS [R62.X4+0x4250], R189 ;  /* 0x004250bd3e007388 */ /* 0x0005e20000004800 */
[----:B------:R-:W-:Y:S01]  /*d660*/  LEA R186, R25, -R128, 0x1 ;  /* 0x8000008019ba7211 */ /* 0x000fe200078e08ff */
[----:B-----5:R-:W-:Y:S02]  /*d670*/  FFMA.FTZ R191, -R37, R218, -RZ ;  /* 0x000000da25bf7223 */ /* 0x020fe400000109ff */
[----:B------:R5:W-:Y:S01]  /*d680*/  STS [R62.X4+0x425c], R23 ;  /* 0x00425c173e007388 */ /* 0x000be20000004800 */
[----:B------:R-:W-:Y:S01]  /*d690*/  ISETP.GE.AND P0, PT, R186, 0x1, PT ;  /* 0x00000001ba00780c */ /* 0x000fe20003f06270 */
[----:B-1----:R-:W-:Y:S02]  /*d6a0*/  FFMA.FTZ R27, -R39, R214, -RZ ;  /* 0x000000d6271b7223 */ /* 0x002fe400000109ff */
[----:B------:R1:W-:Y:S01]  /*d6b0*/  STS [R62.X4+0x421c], R193 ;  /* 0x00421cc13e007388 */ /* 0x0003e20000004800 */
[----:B--2---:R-:W-:-:S03]  /*d6c0*/  FFMA.FTZ R189, -R38, R216, -RZ ;  /* 0x000000d826bd7223 */ /* 0x004fc600000109ff */
[----:B------:R-:W-:Y:S01]  /*d6d0*/  STS [R62.X4+0x4210], R231 ;  /* 0x004210e73e007388 */ /* 0x000fe20000004800 */
[----:B-----5:R-:W-:-:S03]  /*d6e0*/  FMUL.FTZ R23, R161, UR36 ;  /* 0x00000024a1177c20 */ /* 0x020fc60008410000 */
[----:B------:R-:W-:Y:S01]  /*d6f0*/  STS [R62.X4+0x4218], R241 ;  /* 0x004218f13e007388 */ /* 0x000fe20000004800 */
[----:B------:R-:W-:-:S03]  /*d700*/  FFMA.FTZ R190, R20, UR35, -R23 ;  /* 0x0000002314be7c23 */ /* 0x000fc60008010817 */
[----:B------:R-:W-:Y:S01]  /*d710*/  STS [R62.X4+0x4220], R243 ;  /* 0x004220f33e007388 */ /* 0x000fe20000004800 */
[C---:B-1----:R-:W-:Y:S02]  /*d720*/  FFMA.FTZ R193, R159.reuse, UR35, R0 ;  /* 0x000000239fc17c23 */ /* 0x042fe40008010000 */
[----:B------:R-:W-:Y:S01]  /*d730*/  FMUL.FTZ R20, R20, UR36 ;  /* 0x0000002414147c20 */ /* 0x000fe20008410000 */
[----:B------:R1:W-:Y:S01]  /*d740*/  STS [R62.X4+0x4224], R195 ;  /* 0x004224c33e007388 */ /* 0x0003e20000004800 */
[----:B------:R-:W-:Y:S02]  /*d750*/  FMUL.FTZ R23, R159, UR36 ;  /* 0x000000249f177c20 */ /* 0x000fe40008410000 */
[----:B------:R-:W-:Y:S01]  /*d760*/  FMUL.FTZ R0, R158, UR36 ;  /* 0x000000249e007c20 */ /* 0x000fe20008410000 */
[----:B------:R-:W-:Y:S01]  /*d770*/  STS [R62.X4+0x422c], R197 ;  /* 0x00422cc53e007388 */ /* 0x000fe20000004800 */
[----:B------:R-:W-:Y:S02]  /*d780*/  FFMA.FTZ R192, R160, UR35, -R23 ;  /* 0x00000023a0c07c23 */ /* 0x000fe40008010817 */
[----:B------:R-:W-:Y:S01]  /*d790*/  FFMA.FTZ R0, R157, UR35, R0 ;  /* 0x000000239d007c23 */ /* 0x000fe20008010000 */
[----:B------:R-:W-:Y:S01]  /*d7a0*/  STS [R62.X4+0x4230], R199 ;  /* 0x004230c73e007388 */ /* 0x000fe20000004800 */
[----:B-1----:R-:W-:-:S03]  /*d7b0*/  FFMA.FTZ R195, R161, UR35, R20 ;  /* 0x00000023a1c37c23 */ /* 0x002fc60008010014 */
[----:B------:R-:W-:Y:S04]  /*d7c0*/  STS [R62.X4+0x4238], R201 ;  /* 0x004238c93e007388 */ /* 0x000fe80000004800 */
        /* <DEDUP_REMOVED lines=11> */
[----:B-1----:R-:W-:-:S04]  /*d880*/  FMUL.FTZ R189, R155, UR36 ;  /* 0x000000249bbd7c20 */ /* 0x002fc80008410000 */
[C---:B------:R-:W-:Y:S02]  /*d890*/  FFMA.FTZ R189, R156.reuse, UR35, -R189 ;  /* 0x000000239cbd7c23 */ /* 0x040fe400080108bd */
[----:B--2---:R-:W-:Y:S02]  /*d8a0*/  FMUL.FTZ R191, R157, UR36 ;  /* 0x000000249dbf7c20 */ /* 0x004fe40008410000 */
[----:B------:R-:W-:Y:S02]  /*d8b0*/  FMUL.FTZ R62, R156, UR36 ;  /* 0x000000249c3e7c20 */ /* 0x000fe40008410000 */
[----:B------:R-:W-:Y:S02]  /*d8c0*/  FFMA.FTZ R191, R158, UR35, -R191 ;  /* 0x000000239ebf7c23 */ /* 0x000fe400080108bf */
        /* <DEDUP_REMOVED lines=57> */
.L_x_5869:
[----:B0--34-:R-:W-:Y:S05]  /*dc60*/  BSYNC B0 ;  /* 0x0000000000007941 */ /* 0x019fea0003800000 */
.L_x_5868:
        /* <DEDUP_REMOVED lines=19> */
[----:B------:R-:W-:Y:S02]  /*dda0*/  ULDC.64 UR34, c[0x0][0x2a0] ;  /* 0x0000a80000227ab9 */ /* 0x000fe40000000a00 */
[----:B------:R-:W-:Y:S02]  /*ddb0*/  UIADD3 UR39, UR39, UR47, URZ ;  /* 0x0000002f27277290 */ /* 0x000fe4000fffe03f */
[----:B------:R-:W-:Y:S02]  /*ddc0*/  UIMAD UR48, UR24, UR34, URZ ;  /* 0x00000022183072a4 */ /* 0x000fe4000f8e023f */
[----:B------:R-:W-:Y:S02]  /*ddd0*/  UIADD3 UR45, UR45, UR46, URZ ;  /* 0x0000002e2d2d7290 */ /* 0x000fe4000fffe03f */
[----:B------:R-:W-:Y:S02]  /*dde0*/  UIMAD UR49, UR24, UR36, URZ ;  /* 0x00000024183172a4 */ /* 0x000fe4000f8e023f */
[----:B------:R-:W-:-:S02]  /*ddf0*/  UIMAD.WIDE.U32 UR38, UR25, UR34, UR38 ;  /* 0x00000022192672a5 */ /* 0x000fc4000f8e0026 */
[----:B------:R-:W-:Y:S02]  /*de00*/  UIMAD UR47, UR25, UR35, UR48 ;  /* 0x00000023192f72a4 */ /* 0x000fe4000f8e0230 */
[----:B------:R-:W-:Y:S02]  /*de10*/  UIMAD.WIDE.U32 UR44, UR25, UR36, UR44 ;  /* 0x00000024192c72a5 */ /* 0x000fe4000f8e002c */
[----:B------:R-:W-:Y:S02]  /*de20*/  UIMAD UR49, UR25, UR37, UR49 ;  /* 0x00000025193172a4 */ /* 0x000fe4000f8e0231 */
[----:B------:R-:W-:Y:S02]  /*de30*/  ULDC.64 UR34, c[0x0][0x318] ;  /* 0x0000c60000227ab9 */ /* 0x000fe40000000a00 */
[----:B------:R-:W-:Y:S02]  /*de40*/  ULDC.64 UR36, c[0x0][0x320] ;  /* 0x0000c80000247ab9 */ /* 0x000fe40000000a00 */
[----:B------:R-:W-:-:S02]  /*de50*/  ULEA UR46, UP0, UR38, UR34, 0x3 ;  /* 0x00000022262e7291 */ /* 0x000fc4000f80183f */
[----:B------:R-:W-:Y:S02]  /*de60*/  ULEA UR34, UP1, UR44, UR36, 0x3 ;  /* 0x000000242c227291 */ /* 0x000fe4000f82183f */
[----:B------:R-:W-:Y:S02]  /*de70*/  UIADD3 UR47, UR47, UR39, URZ ;  /* 0x000000272f2f7290 */ /* 0x000fe4000fffe03f */
[----:B------:R-:W-:Y:S01]  /*de80*/  ULDC UR36, c[0x0][0x174] ;  /* 0x00005d0000247ab9 */ /* 0x000fe20000000800 */
[C---:B------:R-:W-:Y:S01]  /*de90*/  IADD3 R20, P0, R22.reuse, UR46, RZ ;  /* 0x0000002e16147c10 */ /* 0x040fe2000ff1e0ff */
[----:B------:R-:W-:Y:S01]  /*dea0*/  UIADD3 UR36, UR7, -UR36, URZ ;  /* 0x8000002407247290 */ /* 0x000fe2000fffe03f */
[----:B------:R-:W-:Y:S01]  /*deb0*/  IADD3 R22, P1, R22, UR34, RZ ;  /* 0x0000002216167c10 */ /* 0x000fe2000ff3e0ff */
[----:B------:R-:W-:Y:S02]  /*dec0*/  ULEA.HI.X UR35, UR38, UR35, UR47, 0x3, UP0 ;  /* 0x0000002326237291 */ /* 0x000fe400080f1c2f */
[----:B------:R-:W-:-:S02]  /*ded0*/  UIMAD UR36, UR36, -0x800, URZ ;  /* 0xfffff800242478a4 */ /* 0x000fc4000f8e023f */
[----:B------:R-:W-:Y:S02]  /*dee0*/  USHF.L.U32 UR38, UR5, 0x2, URZ ;  /* 0x0000000205267899 */ /* 0x000fe4000800063f */
[----:B------:R-:W-:Y:S01]  /*def0*/  IADD3.X R21, R23, UR35, RZ, P0, !PT ;  /* 0x0000002317157c10 */ /* 0x000fe200087fe4ff */
[----:B------:R-:W-:Y:S01]  /*df00*/  UIADD3 UR39, UR49, UR45, URZ ;  /* 0x0000002d31277290 */ /* 0x000fe2000fffe03f */
[----:B------:R-:W-:Y:S01]  /*df10*/  MOV R25, UR36 ;  /* 0x0000002400197c02 */ /* 0x000fe20008000f00 */
[----:B------:R-:W-:Y:S01]  /*df20*/  ULDC.64 UR34, c[0x0][0x2b0] ;  /* 0x0000ac0000227ab9 */ /* 0x000fe20000000a00 */
[----:B------:R-:W-:Y:S01]  /*df30*/  MOV R27, UR36 ;  /* 0x00000024001b7c02 */ /* 0x000fe20008000f00 */
[----:B------:R-:W-:Y:S01]  /*df40*/  ULEA.HI.X UR37, UR44, UR37, UR39, 0x3, UP1 ;  /* 0x000000252c257291 */ /* 0x000fe200088f1c27 */
[----:B------:R-:W-:Y:S01]  /*df50*/  ISETP.GE.AND P0, PT, R186, 0x41, PT ;  /* 0x00000041ba00780c */ /* 0x000fe20003f06270 */
[----:B------:R-:W-:Y:S01]  /*df60*/  IMAD.WIDE R20, R25, 0x4, R20 ;  /* 0x0000000419147825 */ /* 0x000fe200078e0214 */
[----:B------:R-:W-:Y:S01]  /*df70*/  MOV R25, UR38 ;  /* 0x0000002600197c02 */ /* 0x000fe20008000f00 */
[----:B------:R-:W-:-:S02]  /*df80*/  USHF.L.U64.HI UR39, UR5, 0x2, UR4 ;  /* 0x0000000205277899 */ /* 0x000fc40008010204 */
[----:B------:R-:W-:Y:S01]  /*df90*/  IADD3.X R23, R23, UR37, RZ, P1, !PT ;  /* 0x0000002517177c10 */ /* 0x000fe20008ffe4ff */
[----:B------:R-:W-:Y:S01]  /*dfa0*/  ULDC.64 UR36, c[0x0][0x2d0] ;  /* 0x0000b40000247ab9 */ /* 0x000fe20000000a00 */
[----:B------:R-:W-:Y:S01]  /*dfb0*/  IMAD.WIDE.U32 R20, R25, c[0x0][0x2b0], R20 ;  /* 0x0000ac0019147a25 */ /* 0x000fe200078e0014 */
[----:B------:R-:W-:Y:S01]  /*dfc0*/  UIMAD UR34, UR39, UR34, URZ ;  /* 0x00000022272272a4 */ /* 0x000fe2000f8e023f */
[----:B------:R0:W1:Y:S01]  /*dfd0*/  LDS R25, [R36.X4+0x4300] ;  /* 0x0043000024197984 */ /* 0x0000620000004800 */
[----:B------:R-:W-:Y:S01]  /*dfe0*/  UIMAD UR36, UR39, UR36, URZ ;  /* 0x00000024272472a4 */ /* 0x000fe2000f8e023f */
[----:B------:R-:W-:Y:S01]  /*dff0*/  IMAD.WIDE R22, R27, 0x4, R22 ;  /* 0x000000041b167825 */ /* 0x000fe200078e0216 */
[----:B------:R-:W-:Y:S01]  /*e000*/  MOV R27, UR38 ;  /* 0x00000026001b7c02 */ /* 0x000fe20008000f00 */
[----:B------:R-:W-:Y:S01]  /*e010*/  UIMAD UR34, UR38, UR35, UR34 ;  /* 0x00000023262272a4 */ /* 0x000fe2000f8e0222 */
[----:B------:R-:W-:Y:S01]  /*e020*/  ISETP.GE.AND P1, PT, R186, 0x81, PT ;  /* 0x00000081ba00780c */ /* 0x000fe20003f26270 */
[----:B------:R-:W-:-:S02]  /*e030*/  UIMAD UR36, UR38, UR37, UR36 ;  /* 0x00000025262472a4 */ /* 0x000fc4000f8e0224 */
[----:B------:R-:W-:Y:S02]  /*e040*/  IMAD.WIDE.U32 R22, R27, c[0x0][0x2d0], R22 ;  /* 0x0000b4001b167a25 */ /* 0x000fe400078e0016 */
[----:B------:R-:W-:-:S03]  /*e050*/  IADD3 R21, R21, UR34, RZ ;  /* 0x0000002215157c10 */ /* 0x000fc6000fffe0ff */
[----:B------:R-:W-:Y:S01]  /*e060*/  IADD3 R23, R23, UR36, RZ ;  /* 0x0000002417177c10 */ /* 0x000fe2000fffe0ff */
[----:B------:R-:W-:Y:S05]  /*e070*/  @!P0 BRA `(.L_x_5871) ;  /* 0x0000002000008947 */ /* 0x000fea0003800000 */
[----:B0-----:R0:W-:Y:S04]  /*e080*/  RED.E.ADD.F32.FTZ.RN.STRONG.GPU [R20.64+-0x1f00], R148 ;  /* 0xffe100941400798e */ /* 0x0011e8000c10e7a8 */
[----:B-1----:R0:W-:Y:S02]  /*e090*/  RED.E.ADD.F32.FTZ.RN.STRONG.GPU [R22.64+-0x1f00], R25 ;  /* 0xffe100191600798e */ /* 0x0021e4000c10e7a8 */
.L_x_5871:
[----:B0-----:R-:W-:Y:S05]  /*e0a0*/  BSYNC B0 ;  /* 0x0000000000007941 */ /* 0x001fea0003800000 */
.L_x_5870:
[----:B------:R-:W0:Y:S01]  /*e0b0*/  LDS R63, [R63.X4+0x4400] ;  /* 0x004400003f3f7984 */ /* 0x000e220000004800 */
[----:B------:R-:W-:Y:S01]  /*e0c0*/  BSSY B0, `(.L_x_5872) ;  /* 0x0000004000007945 */ /* 0x000fe20003800000 */
[----:B------:R-:W-:Y:S05]  /*e0d0*/  @!P1 BRA `(.L_x_5873) ;  /* 0x0000002000009947 */ /* 0x000fea0003800000 */
[----:B------:R2:W-:Y:S04]  /*e0e0*/  RED.E.ADD.F32.FTZ.RN.STRONG.GPU [R20.64+-0x1e00], R149 ;  /* 0xffe200951400798e */ /* 0x0005e8000c10e7a8 */
[----:B0-----:R2:W-:Y:S02]  /*e0f0*/  RED.E.ADD.F32.FTZ.RN.STRONG.GPU [R22.64+-0x1e00], R63 ;  /* 0xffe2003f1600798e */ /* 0x0015e4000c10e7a8 */
.L_x_5873:
[----:B------:R-:W-:Y:S05]  /*e100*/  BSYNC B0 ;  /* 0x0000000000007941 */ /* 0x000fea0003800000 */
.L_x_5872:
[----:B-1----:R1:W3:Y:S01]  /*e110*/  LDS R25, [R64.X4+0x4500] ;  /* 0x0045000040197984 */ /* 0x0022e20000004800 */
[----:B------:R-:W-:Y:S01]  /*e120*/  BSSY B0, `(.L_x_5874) ;  /* 0x0000004000007945 */ /* 0x000fe20003800000 */
[----:B------:R-:W-:Y:S05]  /*e130*/  @!P2 BRA `(.L_x_5875) ;  /* 0x000000200000a947 */ /* 0x000fea0003800000 */
[----:B------:R4:W-:Y:S04]  /*e140*/  RED.E.ADD.F32.FTZ.RN.STRONG.GPU [R20.64+-0x1d00], R150 ;  /* 0xffe300961400798e */ /* 0x0009e8000c10e7a8 */
[----:B---3--:R4:W-:Y:S02]  /*e150*/  RED.E.ADD.F32.FTZ.RN.STRONG.GPU [R22.64+-0x1d00], R25 ;  /* 0xffe300191600798e */ /* 0x0089e4000c10e7a8 */
.L_x_5875:
[----:B------:R-:W-:Y:S05]  /*e160*/  BSYNC B0 ;  /* 0x0000000000007941 */ /* 0x000fea0003800000 */
.L_x_5874:
        /* <DEDUP_REMOVED lines=12> */
.L_x_5877:
[----:B------:R-:W-:Y:S05]  /*e230*/  BSYNC B0 ;  /* 0x0000000000007941 */ /* 0x000fea0003800000 */
.L_x_5876:
[----:B------:R-:W2:Y:S01]  /*e240*/  LDS R67, [R67.X4+0x4700] ;  /* 0x0047000043437984 */ /* 0x000ea20000004800 */
[----:B------:R-:W-:Y:S01]  /*e250*/  BSSY B0, `(.L_x_5878) ;  /* 0x0000004000007945 */ /* 0x000fe20003800000 */
[----:B------:R-:W-:Y:S05]  /*e260*/  @!P0 BRA `(.L_x_5879) ;  /* 0x0000002000008947 */ /* 0x000fea0003800000 */
[----:B------:R4:W-:Y:S04]  /*e270*/  RED.E.ADD.F32.FTZ.RN.STRONG.GPU [R20.64+-0x1b00], R152 ;  /* 0xffe500981400798e */ /* 0x0009e8000c10e7a8 */
[----:B--2---:R4:W-:Y:S02]  /*e280*/  RED.E.ADD.F32.FTZ.RN.STRONG.GPU [R22.64+-0x1b00], R67 ;  /* 0xffe500431600798e */ /* 0x0049e4000c10e7a8 */
.L_x_5879:
[----:B------:R-:W-:Y:S05]  /*e290*/  BSYNC B0 ;  /* 0x0000000000007941 */ /* 0x000fea0003800000 */
.L_x_5878:
[----:B---34-:R3:W4:Y:S01]  /*e2a0*/  LDS R25, [R68.X4+0x4800] ;  /* 0x0048000044197984 */ /* 0x0187220000004800 */
[----:B------:R-:W-:Y:S01]  /*e2b0*/  BSSY B0, `(.L_x_5880) ;  /* 0x0000004000007945 */ /* 0x000fe20003800000 */
[----:B------:R-:W-:Y:S05]  /*e2c0*/  @!P1 BRA `(.L_x_5881) ;  /* 0x0000002000009947 */ /* 0x000fea0003800000 */
[----:B------:R3:W-:Y:S04]  /*e2d0*/  RED.E.ADD.F32.FTZ.RN.STRONG.GPU [R20.64+-0x1a00], R153 ;  /* 0xffe600991400798e */ /* 0x0007e8000c10e7a8 */
[----:B----4-:R3:W-:Y:S02]  /*e2e0*/  RED.E.ADD.F32.FTZ.RN.STRONG.GPU [R22.64+-0x1a00], R25 ;  /* 0xffe600191600798e */ /* 0x0107e4000c10e7a8 */
.L_x_5881:
[----:B------:R-:W-:Y:S05]  /*e2f0*/  BSYNC B0 ;  /* 0x0000000000007941 */ /* 0x000fea0003800000 */
.L_x_5880:
[----:B------:R-:W3:Y:S01]  /*e300*/  LDS R69, [R69.X4+0x4900] ;  /* 0x0049000045457984 */ /* 0x000ee20000004800 */
[----:B------:R-:W-:Y:S01]  /*e310*/  BSSY B0, `(.L_x_5882) ;  /* 0x0000004000007945 */ /* 0x000fe20003800000 */
[----:B------:R-:W-:Y:S05]  /*e320*/  @!P2 BRA `(.L_x_5883) ;  /* 0x000000200000a947 */ /* 0x000fea0003800000 */
[----:B------:R4:W-:Y:S04]  /*e330*/  RED.E.ADD.F32.FTZ.RN.STRONG.GPU [R20.64+-0x1900], R154 ;  /* 0xffe7009a1400798e */ /* 0x0009e8000c10e7a8 */
[----:B---3--:R4:W-:Y:S02]  /*e340*/  RED.E.ADD.F32.FTZ.RN.STRONG.GPU [R22.64+-0x1900], R69 ;  /* 0xffe700451600798e */ /* 0x0089e4000c10e7a8 */
.L_x_5883:
[----:B------:R-:W-:Y:S05]  /*e350*/  BSYNC B0 ;  /* 0x0000000000007941 */ /* 0x000fea0003800000 */
.L_x_5882:
[----:B---34-:R3:W4:Y:S01]  /*e360*/  LDS R25, [R70.X4+0x4a00] ;  /* 0x004a000046197984 */ /* 0x0187220000004800 */
[----:B------:R-:W-:Y:S01]  /*e370*/  BSSY B0, `(.L_x_5884) ;  /* 0x0000004000007945 */ /* 0x000fe20003800000 */
[----:B------:R-:W-:Y:S05]  /*e380*/  @!P3 BRA `(.L_x_5885) ;  /* 0x000000200000b947 */ /* 0x000fea0003800000 */
[----:B------:R3:W-:Y:S04]  /*e390*/  RED.E.ADD.F32.FTZ.RN.STRONG.GPU [R20.64+-0x1800], R162 ;  /* 0xffe800a21400798e */ /* 0x0007e8000c10e7a8 */
[----:B----4-:R3:W-:Y:S02]  /*e3a0*/  RED.E.ADD.F32.FTZ.RN.STRONG.GPU [R22.64+-0x1800], R25 ;  /* 0xffe800191600798e */ /* 0x0107e4000c10e7a8 */
.L_x_5885:
[----:B------:R-:W-:Y:S05]  /*e3b0*/  BSYNC B0 ;  /* 0x0000000000007941 */ /* 0x000fea0003800000 */
.L_x_5884:
[----:B------:R-:W3:Y:S01]  /*e3c0*/  LDS R71, [R71.X4+0x4b00] ;  /* 0x004b000047477984 */ /* 0x000ee20000004800 */
[----:B------:R-:W-:Y:S01]  /*e3d0*/  BSSY B0, `(.L_x_5886) ;  /* 0x0000004000007945 */ /* 0x000fe20003800000 */
[----:B------:R-:W-:Y:S05]  /*e3e0*/  @!P4 BRA `(.L_x_5887) ;  /* 0x000000200000c947 */ /* 0x000fea0003800000 */
[----:B------:R4:W-:Y:S04]  /*e3f0*/  RED.E.ADD.F32.FTZ.RN.STRONG.GPU [R20.64+-0x1700], R163 ;  /* 0xffe900a31400798e */ /* 0x0009e8000c10e7a8 */
[----:B---3--:R4:W-:Y:S02]  /*e400*/  RED.E.ADD.F32.FTZ.RN.STRONG.GPU [R22.64+-0x1700], R71 ;  /* 0xffe900471600798e */ /* 0x0089e4000c10e7a8 */
.L_x_5887:
[----:B------:R-:W-:Y:S05]  /*e410*/  BSYNC B0 ;  /* 0x0000000000007941 */ /* 0x000fea0003800000 */
.L_x_5886:
[----:B---34-:R3:W4:Y:S01]  /*e420*/  LDS R25, [R110.X4+0x4c00] ;  /* 0x004c00006e197984 */ /* 0x0187220000004800 */
[----:B------:R-:W-:Y:S01]  /*e430*/  BSSY B0, `(.L_x_5888) ;  /* 0x0000004000007945 */ /* 0x000fe20003800000 */
[----:B------:R-:W-:Y:S05]  /*e440*/  @!P5 BRA `(.L_x_5889) ;  /* 0x000000200000d947 */ /* 0x000fea0003800000 */
[----:B------:R3:W-:Y:S04]  /*e450*/  RED.E.ADD.F32.FTZ.RN.STRONG.GPU [R20.64+-0x1600], R164 ;  /* 0xffea00a41400798e */ /* 0x0007e8000c10e7a8 */
[----:B----4-:R3:W-:Y:S02]  /*e460*/  RED.E.ADD.F32.FTZ.RN.STRONG.GPU [R22.64+-0x1600], R25 ;  /* 0xffea00191600798e */ /* 0x0107e4000c10e7a8 */
.L_x_5889:
[----:B------:R-:W-:Y:S05]  /*e470*/  BSYNC B0 ;  /* 0x0000000000007941 */ /* 0x000fea0003800000 */
.L_x_5888:
        /* <DEDUP_REMOVED lines=12> */
.L_x_5891:
[----:B------:R-:W-:Y:S05]  /*e540*/  BSYNC B0 ;  /* 0x0000000000007941 */ /* 0x000fea0003800000 */
.L_x_5890:
[----:B---34-:R3:W4:Y:S01]  /*e550*/  LDS R25, [R122.X4+0x4e00] ;  /* 0x004e00007a197984 */ /* 0x0187220000004800 */
[----:B------:R-:W-:Y:S01]  /*e560*/  BSSY B0, `(.L_x_5892) ;  /* 0x0000004000007945 */ /* 0x000fe20003800000 */
[----:B------:R-:W-:Y:S05]  /*e570*/  @!P0 BRA `(.L_x_5893) ;  /* 0x0000002000008947 */ /* 0x000fea0003800000 */
[----:B------:R3:W-:Y:S04]  /*e580*/  RED.E.ADD.F32.FTZ.RN.STRONG.GPU [R20.64+-0x1400], R166 ;  /* 0xffec00a61400798e */ /* 0x0007e8000c10e7a8 */
[----:B----4-:R3:W-:Y:S02]  /*e590*/  RED.E.ADD.F32.FTZ.RN.STRONG.GPU [R22.64+-0x1400], R25 ;  /* 0xffec00191600798e */ /* 0x0107e4000c10e7a8 */
.L_x_5893:
[----:B------:R-:W-:Y:S05]  /*e5a0*/  BSYNC B0 ;  /* 0x0000000000007941 */ /* 0x000fea0003800000 */
.L_x_5892:
[----:B------:R-:W3:Y:S01]  /*e5b0*/  LDS R123, [R123.X4+0x4f00] ;  /* 0x004f00007b7b7984 */ /* 0x000ee20000004800 */
[----:B------:R-:W-:Y:S01]  /*e5c0*/  BSSY B0, `(.L_x_5894) ;  /* 0x0000004000007945 */ /* 0x000fe20003800000 */
[----:B------:R-:W-:Y:S05]  /*e5d0*/  @!P1 BRA `(.L_x_5895) ;  /* 0x0000002000009947 */ /* 0x000fea0003800000 */
[----:B------:R4:W-:Y:S04]  /*e5e0*/  RED.E.ADD.F32.FTZ.RN.STRONG.GPU [R20.64+-0x1300], R167 ;  /* 0xffed00a71400798e */ /* 0x0009e8000c10e7a8 */
[----:B---3--:R4:W-:Y:S02]  /*e5f0*/  RED.E.ADD.F32.FTZ.RN.STRONG.GPU [R22.64+-0x1300], R123 ;  /* 0xffed007b1600798e */ /* 0x0089e4000c10e7a8 */
.L_x_5895:
[----:B------:R-:W-:Y:S05]  /*e600*/  BSYNC B0 ;  /* 0x0000000000007941 */ /* 0x000fea0003800000 */
.L_x_5894:
[----:B---34-:R3:W4:Y:S01]  /*e610*/  LDS R25, [R130.X4+0x5000] ;  /* 0x0050000082197984 */ /* 0x0187220000004800 */
[----:B------:R-:W-:Y:S01]  /*e620*/  BSSY B0, `(.L_x_5896) ;  /* 0x0000004000007945 */ /* 0x000fe20003800000 */
[----:B------:R-:W-:Y:S05]  /*e630*/  @!P2 BRA `(.L_x_5897) ;  /* 0x000000200000a947 */ /* 0x000fea0003800000 */
[----:B------:R3:W-:Y:S04]  /*e640*/  RED.E.ADD.F32.FTZ.RN.STRONG.GPU [R20.64+-0x1200], R168 ;  /* 0xffee00a81400798e */ /* 0x0007e8000c10e7a8 */
[----:B----4-:R3:W-:Y:S02]  /*e650*/  RED.E.ADD.F32.FTZ.RN.STRONG.GPU [R22.64+-0x1200], R25 ;  /* 0xffee00191600798e */ /* 0x0107e4000c10e7a8 */
.L_x_5897:
[----:B------:R-:W-:Y:S05]  /*e660*/  BSYNC B0 ;  /* 0x0000000000007941 */ /* 0x000fea0003800000 */
.L_x_5896:
[----:B------:R-:W3:Y:S01]  /*e670*/  LDS R131, [R131.X4+0x5100] ;  /* 0x0051000083837984 */ /* 0x000ee20000004800 */
[----:B------:R-:W-:Y:S01]  /*e680*/  BSSY B0, `(.L_x_5898) ;  /* 0x0000004000007945 */ /* 0x000fe20003800000 */
[----:B------:R-:W-:Y:S05]  /*e690*/  @!P3 BRA `(.L_x_5899) ;  /* 0x000000200000b947 */ /* 0x000fea0003800000 */
[----:B------:R4:W-:Y:S04]  /*e6a0*/  RED.E.ADD.F32.FTZ.RN.STRONG.GPU [R20.64+-0x1100], R169 ;  /* 0xffef00a91400798e */ /* 0x0009e8000c10e7a8 */
[----:B---3--:R4:W-:Y:S02]  /*e6b0*/  RED.E.ADD.F32.FTZ.RN.STRONG.GPU [R22.64+-0x1100], R131 ;  /* 0xffef00831600798e */ /* 0x0089e4000c10e7a8 */
.L_x_5899:
[----:B------:R-:W-:Y:S05]  /*e6c0*/  BSYNC B0 ;  /* 0x0000000000007941 */ /* 0x000fea0003800000 */
.L_x_5898:
[----:B---34-:R3:W4:Y:S01]  /*e6d0*/  LDS R25, [R132.X4+0x5200] ;  /* 0x0052000084197984 */ /* 0x0187220000004800 */
[----:B------:R-:W-:Y:S01]  /*e6e0*/  BSSY B0, `(.L_x_5900) ;  /* 0x0000004000007945 */ /* 0x000fe20003800000 */
[----:B------:R-:W-:Y:S05]  /*e6f0*/  @!P4 BRA `(.L_x_5901) ;  /* 0x000000200000c947 */ /* 0x000fea0003800000 */
[----:B------:R3:W-:Y:S04]  /*e700*/  RED.E.ADD.F32.FTZ.RN.STRONG.GPU [R20.64+-0x1000], R170 ;  /* 0xfff000aa1400798e */ /* 0x0007e8000c10e7a8 */
[----:B----4-:R3:W-:Y:S02]  /*e710*/  RED.E.ADD.F32.FTZ.RN.STRONG.GPU [R22.64+-0x1000], R25 ;  /* 0xfff000191600798e */ /* 0x0107e4000c10e7a8 */
.L_x_5901:
[----:B------:R-:W-:Y:S05]  /*e720*/  BSYNC B0 ;  /* 0x0000000000007941 */ /* 0x000fea0003800000 */
.L_x_5900:
[----:B------:R-:W3:Y:S01]  /*e730*/  LDS R133, [R133.X4+0x5300] ;  /* 0x0053000085857984 */ /* 0x000ee20000004800 */
[----:B------:R-:W-:Y:S01]  /*e740*/  BSSY B0, `(.L_x_5902) ;  /* 0x0000004000007945 */ /* 0x000fe20003800000 */
[----:B------:R-:W-:Y:S05]  /*e750*/  @!P5 BRA `(.L_x_5903) ;  /* 0x000000200000d947 */ /* 0x000fea0003800000 */
[----:B------:R4:W-:Y:S04]  /*e760*/  RED.E.ADD.F32.FTZ.RN.STRONG.GPU [R20.64+-0xf00], R171 ;  /* 0xfff100ab1400798e */ /* 0x0009e8000c10e7a8 */
[----:B---3--:R4:W-:Y:S02]  /*e770*/  RED.E.ADD.F32.FTZ.RN.STRONG.GPU [R22.64+-0xf00], R133 ;  /* 0xfff100851600798e */ /* 0x0089e4000c10e7a8 */
.L_x_5903:
[----:B------:R-:W-:Y:S05]  /*e780*/  BSYNC B0 ;  /* 0x0000000000007941 */ /* 0x000fea0003800000 */
.L_x_5902:
        /* <DEDUP_REMOVED lines=12> */
.L_x_5905:
[----:B---3--:R-:W-:Y:S05]  /*e850*/  BSYNC B0 ;  /* 0x0000000000007941 */ /* 0x008fea0003800000 */
.L_x_5904:
[----:B------:R-:W3:Y:S01]  /*e860*/  LDS R135, [R135.X4+0x5500] ;  /* 0x0055000087877984 */ /* 0x000ee20000004800 */
[----:B------:R-:W-:Y:S01]  /*e870*/  BSSY B0, `(.L_x_5906) ;  /* 0x0000004000007945 */ /* 0x000fe20003800000 */
[----:B------:R-:W-:Y:S05]  /*e880*/  @!P0 BRA `(.L_x_5907) ;  /* 0x0000002000008947 */ /* 0x000fea0003800000 */
[----:B------:R4:W-:Y:S04]  /*e890*/  RED.E.ADD.F32.FTZ.RN.STRONG.GPU [R20.64+-0xd00], R173 ;  /* 0xfff300ad1400798e */ /* 0x0009e8000c10e7a8 */
[----:B---3--:R4:W-:Y:S02]  /*e8a0*/  RED.E.ADD.F32.FTZ.RN.STRONG.GPU [R22.64+-0xd00], R135 ;  /* 0xfff300871600798e */ /* 0x0089e4000c10e7a8 */
.L_x_5907:
[----:B------:R-:W-:Y:S05]  /*e8b0*/  BSYNC B0 ;  /* 0x0000000000007941 */ /* 0x000fea0003800000 */
.L_x_5906:
[----:B----4-:R4:W3:Y:S01]  /*e8c0*/  LDS R25, [R136.X4+0x5600] ;  /* 0x0056000088197984 */ /* 0x0108e20000004800 */
[----:B------:R-:W-:Y:S01]  /*e8d0*/  BSSY B0, `(.L_x_5908) ;  /* 0x0000004000007945 */ /* 0x000fe20003800000 */
[----:B------:R-:W-:Y:S05]  /*e8e0*/  @!P1 BRA `(.L_x_5909) ;  /* 0x0000002000009947 */ /* 0x000fea0003800000 */
[----:B------:R4:W-:Y:S04]  /*e8f0*/  RED.E.ADD.F32.FTZ.RN.STRONG.GPU [R20.64+-0xc00], R174 ;  /* 0xfff400ae1400798e */ /* 0x0009e8000c10e7a8 */
[----:B---3--:R4:W-:Y:S02]  /*e900*/  RED.E.ADD.F32.FTZ.RN.STRONG.GPU [R22.64+-0xc00], R25 ;  /* 0xfff400191600798e */ /* 0x0089e4000c10e7a8 */
.L_x_5909:
[----:B------:R-:W-:Y:S05]  /*e910*/  BSYNC B0 ;  /* 0x0000000000007941 */ /* 0x000fea0003800000 */
.L_x_5908:
[----:B------:R-:W4:Y:S01]  /*e920*/  LDS R137, [R137.X4+0x5700] ;  /* 0x0057000089897984 */ /* 0x000f220000004800 */
[----:B------:R-:W-:Y:S01]  /*e930*/  BSSY B0, `(.L_x_5910) ;  /* 0x0000004000007945 */ /* 0x000fe20003800000 */
[----:B------:R-:W-:Y:S05]  /*e940*/  @!P2 BRA `(.L_x_5911) ;  /* 0x000000200000a947 */ /* 0x000fea0003800000 */
[----:B------:R4:W-:Y:S04]  /*e950*/  RED.E.ADD.F32.FTZ.RN.STRONG.GPU [R20.64+-0xb00], R175 ;  /* 0xfff500af1400798e */ /* 0x0009e8000c10e7a8 */
[----:B----4-:R4:W-:Y:S02]  /*e960*/  RED.E.ADD.F32.FTZ.RN.STRONG.GPU [R22.64+-0xb00], R137 ;  /* 0xfff500891600798e */ /* 0x0109e4000c10e7a8 */
.L_x_5911:
[----:B------:R-:W-:Y:S05]  /*e970*/  BSYNC B0 ;  /* 0x0000000000007941 */ /* 0x000fea0003800000 */
.L_x_5910:
[----:B---34-:R3:W4:Y:S01]  /*e980*/  LDS R25, [R138.X4+0x5800] ;  /* 0x005800008a197984 */ /* 0x0187220000004800 */
[----:B------:R-:W-:Y:S01]  /*e990*/  BSSY B0, `(.L_x_5912) ;  /* 0x0000004000007945 */ /* 0x000fe20003800000 */
[----:B------:R-:W-:Y:S05]  /*e9a0*/  @!P3 BRA `(.L_x_5913) ;  /* 0x000000200000b947 */ /* 0x000fea0003800000 */
[----:B------:R3:W-:Y:S04]  /*e9b0*/  RED.E.ADD.F32.FTZ.RN.STRONG.GPU [R20.64+-0xa00], R176 ;  /* 0xfff600b01400798e */ /* 0x0007e8000c10e7a8 */
[----:B----4-:R3:W-:Y:S02]  /*e9c0*/  RED.E.ADD.F32.FTZ.RN.STRONG.GPU [R22.64+-0xa00], R25 ;  /* 0xfff600191600798e */ /* 0x0107e4000c10e7a8 */
.L_x_5913:
[----:B------:R-:W-:Y:S05]  /*e9d0*/  BSYNC B0 ;  /* 0x0000000000007941 */ /* 0x000fea0003800000 */
.L_x_5912:
[----:B------:R-:W3:Y:S01]  /*e9e0*/  LDS R139, [R139.X4+0x5900] ;  /* 0x005900008b8b7984 */ /* 0x000ee20000004800 */
[----:B------:R-:W-:Y:S01]  /*e9f0*/  BSSY B0, `(.L_x_5914) ;  /* 0x0000004000007945 */ /* 0x000fe20003800000 */
[----:B------:R-:W-:Y:S05]  /*ea00*/  @!P4 BRA `(.L_x_5915) ;  /* 0x000000200000c947 */ /* 0x000fea0003800000 */
[----:B------:R4:W-:Y:S04]  /*ea10*/  RED.E.ADD.F32.FTZ.RN.STRONG.GPU [R20.64+-0x900], R177 ;  /* 0xfff700b11400798e */ /* 0x0009e8000c10e7a8 */
[----:B---3--:R4:W-:Y:S02]  /*ea20*/  RED.E.ADD.F32.FTZ.RN.STRONG.GPU [R22.64+-0x900], R139 ;  /* 0xfff7008b1600798e */ /* 0x0089e4000c10e7a8 */
.L_x_5915:
[----:B------:R-:W-:Y:S05]  /*ea30*/  BSYNC B0 ;  /* 0x0000000000007941 */ /* 0x000fea0003800000 */
.L_x_5914:
[----:B---34-:R3:W4:Y:S01]  /*ea40*/  LDS R25, [R140.X4+0x5a00] ;  /* 0x005a00008c197984 */ /* 0x0187220000004800 */
[----:B------:R-:W-:Y:S01]  /*ea50*/  BSSY B0, `(.L_x_5916) ;  /* 0x0000004000007945 */ /* 0x000fe20003800000 */
[----:B------:R-:W-:Y:S05]  /*ea60*/  @!P5 BRA `(.L_x_5917) ;  /* 0x000000200000d947 */ /* 0x000fea0003800000 */
[----:B------:R3:W-:Y:S04]  /*ea70*/  RED.E.ADD.F32.FTZ.RN.STRONG.GPU [R20.64+-0x800], R178 ;  /* 0xfff800b21400798e */ /* 0x0007e8000c10e7a8 */
[----:B----4-:R3:W-:Y:S02]  /*ea80*/  RED.E.ADD.F32.FTZ.RN.STRONG.GPU [R22.64+-0x800], R25 ;  /* 0xfff800191600798e */ /* 0x0107e4000c10e7a8 */
.L_x_5917:
[----:B------:R-:W-:Y:S05]  /*ea90*/  BSYNC B0 ;  /* 0x0000000000007941 */ /* 0x000fea0003800000 */
.L_x_5916:
        /* <DEDUP_REMOVED lines=12> */
.L_x_5919:
[----:B------:R-:W-:Y:S05]  /*eb60*/  BSYNC B0 ;  /* 0x0000000000007941 */ /* 0x000fea0003800000 */
.L_x_5918:
[----:B---34-:R3:W4:Y:S01]  /*eb70*/  LDS R25, [R142.X4+0x5c00] ;  /* 0x005c00008e197984 */ /* 0x0187220000004800 */
[----:B------:R-:W-:Y:S01]  /*eb80*/  BSSY B0, `(.L_x_5920) ;  /* 0x0000004000007945 */ /* 0x000fe20003800000 */
[----:B------:R-:W-:Y:S05]  /*eb90*/  @!P0 BRA `(.L_x_5921) ;  /* 0x0000002000008947 */ /* 0x000fea0003800000 */
[----:B------:R3:W-:Y:S04]  /*eba0*/  RED.E.ADD.F32.FTZ.RN.STRONG.GPU [R20.64+-0x600], R180 ;  /* 0xfffa00b41400798e */ /* 0x0007e8000c10e7a8 */
[----:B----4-:R3:W-:Y:S02]  /*ebb0*/  RED.E.ADD.F32.FTZ.RN.STRONG.GPU [R22.64+-0x600], R25 ;  /* 0xfffa00191600798e */ /* 0x0107e4000c10e7a8 */
.L_x_5921:
[----:B------:R-:W-:Y:S05]  /*ebc0*/  BSYNC B0 ;  /* 0x0000000000007941 */ /* 0x000fea0003800000 */
.L_x_5920:
[----:B------:R-:W3:Y:S01]  /*ebd0*/  LDS R143, [R143.X4+0x5d00] ;  /* 0x005d00008f8f7984 */ /* 0x000ee20000004800 */
[----:B------:R-:W-:Y:S01]  /*ebe0*/  BSSY B0, `(.L_x_5922) ;  /* 0x0000004000007945 */ /* 0x000fe20003800000 */
[----:B------:R-:W-:Y:S05]  /*ebf0*/  @!P1 BRA `(.L_x_5923) ;  /* 0x0000002000009947 */ /* 0x000fea0003800000 */
[----:B------:R4:W-:Y:S04]  /*ec00*/  RED.E.ADD.F32.FTZ.RN.STRONG.GPU [R20.64+-0x500], R181 ;  /* 0xfffb00b51400798e */ /* 0x0009e8000c10e7a8 */
[----:B---3--:R4:W-:Y:S02]  /*ec10*/  RED.E.ADD.F32.FTZ.RN.STRONG.GPU [R22.64+-0x500], R143 ;  /* 0xfffb008f1600798e */ /* 0x0089e4000c10e7a8 */
.L_x_5923:
[----:B------:R-:W-:Y:S05]  /*ec20*/  BSYNC B0 ;  /* 0x0000000000007941 */ /* 0x000fea0003800000 */
.L_x_5922:
[----:B---34-:R3:W4:Y:S01]  /*ec30*/  LDS R25, [R144.X4+0x5e00] ;  /* 0x005e000090197984 */ /* 0x0187220000004800 */
[----:B------:R-:W-:Y:S01]  /*ec40*/  BSSY B0, `(.L_x_5924) ;  /* 0x0000004000007945 */ /* 0x000fe20003800000 */
[----:B------:R-:W-:Y:S05]  /*ec50*/  @!P2 BRA `(.L_x_5925) ;  /* 0x000000200000a947 */ /* 0x000fea0003800000 */
[----:B------:R3:W-:Y:S04]  /*ec60*/  RED.E.ADD.F32.FTZ.RN.STRONG.GPU [R20.64+-0x400], R182 ;  /* 0xfffc00b61400798e */ /* 0x0007e8000c10e7a8 */
[----:B----4-:R3:W-:Y:S02]  /*ec70*/  RED.E.ADD.F32.FTZ.RN.STRONG.GPU [R22.64+-0x400], R25 ;  /* 0xfffc00191600798e */ /* 0x0107e4000c10e7a8 */
.L_x_5925:
[----:B------:R-:W-:Y:S05]  /*ec80*/  BSYNC B0 ;  /* 0x0000000000007941 */ /* 0x000fea0003800000 */
.L_x_5924:
[----:B------:R-:W3:Y:S01]  /*ec90*/  LDS R145, [R145.X4+0x5f00] ;  /* 0x005f000091917984 */ /* 0x000ee20000004800 */
[----:B------:R-:W-:Y:S01]  /*eca0*/  BSSY B0, `(.L_x_5926) ;  /* 0x0000004000007945 */ /* 0x000fe20003800000 */
[----:B------:R-:W-:Y:S05]  /*ecb0*/  @!P3 BRA `(.L_x_5927) ;  /* 0x000000200000b947 */ /* 0x000fea0003800000 */
[----:B------:R4:W-:Y:S04]  /*ecc0*/  RED.E.ADD.F32.FTZ.RN.STRONG.GPU [R20.64+-0x300], R183 ;  /* 0xfffd00b71400798e */ /* 0x0009e8000c10e7a8 */
[----:B---3--:R4:W-:Y:S02]  /*ecd0*/  RED.E.ADD.F32.FTZ.RN.STRONG.GPU [R22.64+-0x300], R145 ;  /* 0xfffd00911600798e */ /* 0x0089e4000c10e7a8 */
.L_x_5927:
[----:B------:R-:W-:Y:S05]  /*ece0*/  BSYNC B0 ;  /* 0x0000000000007941 */ /* 0x000fea0003800000 */
.L_x_5926:
[----:B---34-:R3:W4:Y:S01]  /*ecf0*/  LDS R25, [R146.X4+0x6000] ;  /* 0x0060000092197984 */ /* 0x0187220000004800 */
[----:B------:R-:W-:Y:S01]  /*ed00*/  BSSY B0, `(.L_x_5928) ;  /* 0x0000004000007945 */ /* 0x000fe20003800000 */
[----:B------:R-:W-:Y:S05]  /*ed10*/  @!P4 BRA `(.L_x_5929) ;  /* 0x000000200000c947 */ /* 0x000fea0003800000 */
[----:B------:R3:W-:Y:S04]  /*ed20*/  RED.E.ADD.F32.FTZ.RN.STRONG.GPU [R20.64+-0x200], R184 ;  /* 0xfffe00b81400798e */ /* 0x0007e8000c10e7a8 */
[----:B----4-:R3:W-:Y:S02]  /*ed30*/  RED.E.ADD.F32.FTZ.RN.STRONG.GPU [R22.64+-0x200], R25 ;  /* 0xfffe00191600798e */ /* 0x0107e4000c10e7a8 */
.L_x_5929:
[----:B------:R-:W-:Y:S05]  /*ed40*/  BSYNC B0 ;  /* 0x0000000000007941 */ /* 0x000fea0003800000 */
.L_x_5928:
[----:B------:R-:W3:Y:S01]  /*ed50*/  LDS R147, [R147.X4+0x6100] ;  /* 0x0061000093937984 */ /* 0x000ee20000004800 */
[----:B------:R-:W-:Y:S01]  /*ed60*/  BSSY B0, `(.L_x_5930) ;  /* 0x0000004000007945 */ /* 0x000fe20003800000 */
[----:B------:R-:W-:Y:S05]  /*ed70*/  @!P5 BRA `(.L_x_5931) ;  /* 0x000000200000d947 */ /* 0x000fea0003800000 */
[----:B------:R4:W-:Y:S04]  /*ed80*/  RED.E.ADD.F32.FTZ.RN.STRONG.GPU [R20.64+-0x100], R185 ;  /* 0xffff00b91400798e */ /* 0x0009e8000c10e7a8 */
[----:B---3--:R4:W-:Y:S02]  /*ed90*/  RED.E.ADD.F32.FTZ.RN.STRONG.GPU [R22.64+-0x100], R147 ;  /* 0xffff00931600798e */ /* 0x0089e4000c10e7a8 */
.L_x_5931:
[----:B------:R-:W-:Y:S05]  /*eda0*/  BSYNC B0 ;  /* 0x0000000000007941 */ /* 0x000fea0003800000 */
.L_x_5930:
[----:B--234-:R-:W2:Y:S01]  /*edb0*/  SHFL.DOWN PT, R20, R33, 0x1, 0x1f ;  /* 0x08201f0021147f89 */ /* 0x01cea200000e0000 */
[----:B------:R-:W-:Y:S01]  /*edc0*/  ISETP.GT.AND P0, PT, R127, 0x1e, PT ;  /* 0x0000001e7f00780c */ /* 0x000fe20003f04270 */
        /* <DEDUP_REMOVED lines=30> */
[----:B------:R-:W-:Y:S02]  /*efb0*/  FADD.FTZ R76, R19, R76 ;  /* 0x0000004c134c7221 */ /* 0x000fe40000010000 */
[----:B--2---:R-:W-:Y:S02]  /*efc0*/  @!P0 FADD.FTZ R33, R33, R20 ;  /* 0x0000001421218221 */ /* 0x004fe40000010000 */
[----:B------:R-:W-:Y:S02]  /*efd0*/  FFMA.FTZ R224, R129, R98, R224 ;  /* 0x0000006281e07223 */ /* 0x000fe400000100e0 */
        /* <DEDUP_REMOVED lines=8> */
[----:B------:R-:W-:Y:S02]  /*f060*/  FFMA.FTZ R227, R14, R101, R227 ;  /* 0x000000650ee37223 */ /* 0x000fe400000100e3 */
[----:B------:R-:W-:Y:S02]  /*f070*/  FADD.FTZ R73, R192, R73 ;  /* 0x00000049c0497221 */ /* 0x000fe40000010000 */
[----:B------:R-:W-:-:S02]  /*f080*/  FFMA.FTZ R228, R15, R102, R228 ;  /* 0x000000660fe47223 */ /* 0x000fc400000100e4 */
[----:B------:R-:W-:Y:S02]  /*f090*/  FADD.FTZ R72, R3, R72 ;  /* 0x0000004803487221 */ /* 0x000fe40000010000 */
        /* <DEDUP_REMOVED lines=13> */
[----:B------:R-:W-:Y:S02]  /*f170*/  MOV R6, R33 ;  /* 0x0000002100067202 */ /* 0x000fe40000000f00 */
[----:B------:R-:W-:-:S05]  /*f180*/  MOV R7, R32 ;  /* 0x0000002000077202 */ /* 0x000fca0000000f00 */
[----:B------:R2:W-:Y:S04]  /*f190*/  @!P1 STS.64 [R229.X8+0x6308], R6 ;  /* 0x00630806e5009388 */ /* 0x0005e80000008a00 */
[----:B------:R-:W-:Y:S06]  /*f1a0*/  BAR.SYNC.DEFER_BLOCKING 0x0 ;  /* 0x0000000000007b1d */ /* 0x000fec0000010000 */
[----:B------:R-:W-:Y:S05]  /*f1b0*/  @P2 BRA `(.L_x_5933) ;  /* 0x000000b000002947 */ /* 0x000fea0003800000 */
[----:B------:R-:W-:Y:S01]  /*f1c0*/  ULDC UR34, c[0x0][0x174] ;  /* 0x00005d0000227ab9 */ /* 0x000fe20000000800 */
[----:B------:R-:W3:Y:S01]  /*f1d0*/  LDS.64 R2, [0x6310] ;  /* 0x00631000ff027984 */ /* 0x000ee20000000a00 */
[----:B------:R-:W-:-:S02]  /*f1e0*/  UISETP.NE.AND UP0, UPT, UR13, UR34, UPT ;  /* 0x000000220d00728c */ /* 0x000fc4000bf05270 */
[----:B------:R-:W-:-:S04]  /*f1f0*/  USHF.L.U32 UR34, UR6, 0x3, URZ ;  /* 0x0000000306227899 */ /* 0x000fc8000800063f */
[----:B------:R-:W-:-:S13]  /*f200*/  PLOP3.LUT P0, PT, PT, PT, UP0, 0x80, 0x0 ;  /* 0x000000000000781c */ /* 0x000fda0003f0f008 */
[----:B------:R-:W4:Y:S01]  /*f210*/  @P0 LDS.64 R4, [UR34+0x8d60] ;  /* 0x008d6022ff040984 */ /* 0x000f220008000a00 */
[----:B--23--:R-:W-:Y:S02]  /*f220*/  FADD.FTZ R7, R7, R3 ;  /* 0x0000000307077221 */ /* 0x00cfe40000010000 */
[----:B------:R-:W-:Y:S02]  /*f230*/  FADD.FTZ R6, R6, R2 ;  /* 0x0000000206067221 */ /* 0x000fe40000010000 */
[----:B----4-:R-:W-:Y:S02]  /*f240*/  @P0 FADD.FTZ R7, R7, R5 ;  /* 0x0000000507070221 */ /* 0x010fe40000010000 */
[----:B------:R-:W-:-:S05]  /*f250*/  @P0 FADD.FTZ R6, R6, R4 ;  /* 0x0000000406060221 */ /* 0x000fca0000010000 */
[----:B------:R2:W-:Y:S02]  /*f260*/  STS.64 [UR34+0x8d60], R6 ;  /* 0x008d6006ff007988 */ /* 0x0005e40008000a22 */
.L_x_5933:
[----:B------:R-:W-:Y:S05]  /*f270*/  BSYNC B0 ;  /* 0x0000000000007941 */ /* 0x000fea0003800000 */
.L_x_5932:
        /* <DEDUP_REMOVED lines=8> */
.L_x_5833:
[----:B------:R-:W-:Y:S01]  /*f300*/  BAR.SYNC.DEFER_BLOCKING 0x0 ;  /* 0x0000000000007b1d */ /* 0x000fe20000010000 */
[C---:B------:R-:W-:Y:S02]  /*f310*/  LOP3.LUT R15, R126.reuse, 0x20, RZ, 0xfc, !PT ;  /* 0x000000207e0f7812 */ /* 0x040fe400078efcff */
[C---:B------:R-:W-:Y:S02]  /*f320*/  ISETP.GE.AND P2, PT, R126.reuse, UR11, PT ;  /* 0x0000000b7e007c0c */ /* 0x040fe4000bf46270 */
        /* <DEDUP_REMOVED lines=10> */
[C---:B------:R-:W-:Y:S02]  /*f3d0*/  LOP3.LUT R3, R126.reuse, 0xa0, RZ, 0xfc, !PT ;  /* 0x000000a07e037812 */ /* 0x040fe400078efcff */
[----:B0-----:R-:W-:Y:S02]  /*f3e0*/  LOP3.LUT R4, R126, 0xc0, RZ, 0xfc, !PT ;  /* 0x000000c07e047812 */ /* 0x001fe400078efcff */
        /* <DEDUP_REMOVED lines=54> */
[----:B------:R-:W-:Y:S02]  /*f750*/  LEA R47, R127, R66, 0x4 ;  /* 0x000000427f2f7211 */ /* 0x000fe400078e20ff */
[----:B------:R-:W-:Y:S02]  /*f760*/  F2FP.BF16.PACK_AB R227, R227, R228 ;  /* 0x000000e4e3e3723e */ /* 0x000fe400000010ff */
[----:B------:R-:W-:Y:S02]  /*f770*/  F2FP.BF16.PACK_AB R225, R225, R226 ;  /* 0x000000e2e1e1723e */ /* 0x000fe400000010ff */
[----:B------:R-:W-:Y:S01]  /*f780*/  IADD3 R32, R47, 0x8, RZ ;  /* 0x000000082f207810 */ /* 0x000fe20007ffe0ff */
        /* <DEDUP_REMOVED lines=40> */
[----:B------:R4:W5:Y:S01]  /*fa10*/  @!P4 MUFU.EX2 R22, R20 ;  /* 0x000000140016c308 */ /* 0x0009620000000800 */
[----:B------:R-:W-:Y:S01]  /*fa20*/  @!P5 FMUL.FTZ R23, R23, -1.4426950216293334961 ;  /* 0xbfb8aa3b1717d820 */ /* 0x000fe20000410000 */
[----:B----4-:R-:W4:Y:S06]  /*fa30*/  LDS.U16 R20, [R125+0x10] ;  /* 0x000010007d147984 */ /* 0x010f2c0000000400 */
[----:B------:R-:W1:Y:S01]  /*fa40*/  @!P5 MUFU.EX2 R23, R23 ;  /* 0x000000170017d308 */ /* 0x000e620000000800 */
[----:B--2---:R-:W-:Y:S01]  /*fa50*/  @!P0 FADD.FTZ R24, R24, 1 ;  /* 0x3f80000018188421 */ /* 0x004fe20000010000 */
[----:B0-----:R-:W-:-:S06]  /*fa60*/  PRMT R16, RZ, 0x5410, R16 ;  /* 0x00005410ff107816 */ /* 0x001fcc0000000010 */
[----:B------:R-:W0:Y:S01]  /*fa70*/  @!P0 MUFU.RCP R24, R24 ;  /* 0x0000001800188308 */ /* 0x000e220000001000 */
[----:B-----5:R-:W-:Y:S02]  /*fa80*/  @!P4 FADD.FTZ R22, R22, 1 ;  /* 0x3f8000001616c421 */ /* 0x020fe40000010000 */
[----:B------:R-:W-:Y:S01]  /*fa90*/  FADD.FTZ R16, R16, UR8 ;  /* 0x0000000810107e21 */ /* 0x000fe20008010000 */
[----:B------:R-:W-:Y:S01]  /*faa0*/  PRMT R21, RZ, 0x5410, R21 ;  /* 0x00005410ff157816 */ /* 0x000fe20000000015 */
[----:B-1----:R-:W-:-:S03]  /*fab0*/  @!P5 FADD.FTZ R23, R23, 1 ;  /* 0x3f8000001717d421 */ /* 0x002fc60000010000 */
[----:B------:R-:W1:Y:S01]  /*fac0*/  @!P4 MUFU.RCP R22, R22 ;  /* 0x000000160016c308 */ /* 0x000e620000001000 */
[----:B------:R-:W-:Y:S01]  /*fad0*/  FSETP.GTU.FTZ.AND P2, PT, R16, 20, PT ;  /* 0x41a000001000780b */ /* 0x000fe20003f5c000 */
[----:B------:R-:W-:Y:S01]  /*fae0*/  FADD.FTZ R21, R21, UR8 ;  /* 0x0000000815157e21 */ /* 0x000fe20008010000 */
[----:B------:R-:W-:Y:S02]  /*faf0*/  PRMT R17, RZ, 0x5410, R17 ;  /* 0x00005410ff117816 */ /* 0x000fe40000000011 */
[----:B------:R-:W-:Y:S01]  /*fb00*/  PRMT R18, RZ, 0x5410, R18 ;  /* 0x00005410ff127816 */ /* 0x000fe20000000012 */
[----:B0-----:R-:W-:Y:S02]  /*fb10*/  @!P0 FMUL.FTZ R73, R73, R24 ;  /* 0x0000001849498220 */ /* 0x001fe40000410000 */
[----:B------:R-:W0:Y:S01]  /*fb20*/  @!P5 MUFU.RCP R23, R23 ;  /* 0x000000170017d308 */ /* 0x000e220000001000 */
[----:B------:R-:W-:Y:S01]  /*fb30*/  FSETP.GTU.FTZ.AND P0, PT, R21, 20, PT ;  /* 0x41a000001500780b */ /* 0x000fe20003f1c000 */
[----:B------:R-:W-:Y:S01]  /*fb40*/  FADD.FTZ R17, R17, UR8 ;  /* 0x0000000811117e21 */ /* 0x000fe20008010000 */
[----:B---3--:R-:W-:Y:S01]  /*fb50*/  PRMT R19, RZ, 0x5410, R19 ;  /* 0x00005410ff137816 */ /* 0x008fe20000000013 */
[----:B------:R-:W-:-:S02]  /*fb60*/  FADD.FTZ R18, R18, UR8 ;  /* 0x0000000812127e21 */ /* 0x000fc40008010000 */
[----:B------:R-:W-:Y:S01]  /*fb70*/  @!P2 FMUL.FTZ R16, R16, -1.4426950216293334961 ;  /* 0xbfb8aa3b1010a820 */ /* 0x000fe20000410000 */
[----:B------:R-:W-:Y:S01]  /*fb80*/  FSETP.GTU.FTZ.AND P3, PT, R17, 20, PT ;  /* 0x41a000001100780b */ /* 0x000fe20003f7c000 */
[----:B-1----:R-:W-:Y:S01]  /*fb90*/  @!P4 FMUL.FTZ R59, R59, R22 ;  /* 0x000000163b3bc220 */ /* 0x002fe20000410000 */
[----:B------:R-:W-:Y:S02]  /*fba0*/  FSETP.GTU.FTZ.AND P4, PT, R18, 20, PT ;  /* 0x41a000001200780b */ /* 0x000fe40003f9c000 */
[----:B----4-:R-:W-:Y:S01]  /*fbb0*/  PRMT R20, RZ, 0x5410, R20 ;  /* 0x00005410ff147816 */ /* 0x010fe20000000014 */
[----:B------:R-:W-:Y:S01]  /*fbc0*/  FADD.FTZ R19, R19, UR8 ;  /* 0x0000000813137e21 */ /* 0x000fe20008010000 */
[----:B------:R-:W1:Y:S03]  /*fbd0*/  @!P2 MUFU.EX2 R16, R16 ;  /* 0x000000100010a308 */ /* 0x000e660000000800 */
[----:B------:R-:W-:-:S02]  /*fbe0*/  FADD.FTZ R20, R20, UR8 ;  /* 0x0000000814147e21 */ /* 0x000fc40008010000 */
[----:B------:R-:W-:Y:S01]  /*fbf0*/  @!P0 FMUL.FTZ R21, R21, -1.4426950216293334961 ;  /* 0xbfb8aa3b15158820 */ /* 0x000fe20000410000 */
[----:B------:R-:W-:Y:S01]  /*fc00*/  FSETP.GTU.FTZ.AND P6, PT, R19, 20, PT ;  /* 0x41a000001300780b */ /* 0x000fe20003fdc000 */
[----:B0-----:R-:W-:Y:S01]  /*fc10*/  @!P5 FMUL.FTZ R72, R72, R23 ;  /* 0x000000174848d220 */ /* 0x001fe20000410000 */
[----:B------:R-:W-:-:S03]  /*fc20*/  FSETP.GTU.FTZ.AND P5, PT, R20, 20, PT ;  /* 0x41a000001400780b */ /* 0x000fc60003fbc000 */
[----:B------:R-:W0:Y:S01]  /*fc30*/  @!P0 MUFU.EX2 R21, R21 ;  /* 0x0000001500158308 */ /* 0x000e220000000800 */
[----:B------:R-:W-:Y:S02]  /*fc40*/  @!P3 FMUL.FTZ R17, R17, -1.4426950216293334961 ;  /* 0xbfb8aa3b1111b820 */ /* 0x000fe40000410000 */
[----:B------:R-:W-:Y:S02]  /*fc50*/  @!P4 FMUL.FTZ R18, R18, -1.4426950216293334961 ;  /* 0xbfb8aa3b1212c820 */ /* 0x000fe40000410000 */
[----:B-1----:R-:W-:-:S03]  /*fc60*/  @!P2 FADD.FTZ R16, R16, 1 ;  /* 0x3f8000001010a421 */ /* 0x002fc60000010000 */
[----:B------:R-:W-:Y:S01]  /*fc70*/  @!P6 FMUL.FTZ R19, R19, -1.4426950216293334961 ;  /* 0xbfb8aa3b1313e820 */ /* 0x000fe20000410000 */
[----:B------:R-:W1:Y:S01]  /*fc80*/  @!P3 MUFU.EX2 R17, R17 ;  /* 0x000000110011b308 */ /* 0x000e620000000800 */
[----:B------:R-:W-:Y:S01]  /*fc90*/  @!P5 FMUL.FTZ R20, R20, -1.4426950216293334961 ;  /* 0xbfb8aa3b1414d820 */ /* 0x000fe20000410000 */
[----:B------:R-:W-:-:S06]  /*fca0*/  FSETP.GTU.FTZ.AND P1, PT, R25, 20, PT ;  /* 0x41a000001900780b */ /* 0x000fcc0003f3c000 */
[----:B------:R-:W2:Y:S01]  /*fcb0*/  @!P4 MUFU.EX2 R18, R18 ;  /* 0x000000120012c308 */ /* 0x000ea20000000800 */
[----:B0-----:R-:W-:-:S07]  /*fcc0*/  @!P0 FADD.FTZ R21, R21, 1 ;  /* 0x3f80000015158421 */ /* 0x001fce0000010000 */
[----:B------:R0:W-:Y:S08]  /*fcd0*/  @!P2 MUFU.RCP R40, R16 ;  /* 0x000000100028a308 */ /* 0x0001f00000001000 */
[----:B------:R-:W3:Y:S01]  /*fce0*/  @!P6 MUFU.EX2 R19, R19 ;  /* 0x000000130013e308 */ /* 0x000ee20000000800 */
[----:B0-----:R-:W-:-:S07]  /*fcf0*/  IADD3 R16, R47, 0x6, RZ ;  /* 0x000000062f107810 */ /* 0x001fce0007ffe0ff */
[----:B------:R-:W0:Y:S01]  /*fd00*/  @!P5 MUFU.EX2 R20, R20 ;  /* 0x000000140014d308 */ /* 0x000e220000000800 */
[----:B------:R-:W-:Y:S01]  /*fd10*/  LEA.HI.SX32 R30, R16, R47, 0x1b ;  /* 0x0000002f101e7211 */ /* 0x000fe200078fdaff */
[----:B------:R-:W-:-:S06]  /*fd20*/  @!P1 FMUL.FTZ R25, R25, -1.4426950216293334961 ;  /* 0xbfb8aa3b19199820 */ /* 0x000fcc0000410000 */
[----:B------:R4:W5:Y:S01]  /*fd30*/  @!P0 MUFU.RCP R16, R21 ;  /* 0x0000001500108308 */ /* 0x0009620000001000 */
[----:B-1----:R-:W-:Y:S02]  /*fd40*/  @!P3 FADD.FTZ R17, R17, 1 ;  /* 0x3f8000001111b421 */ /* 0x002fe40000010000 */
[----:B--2---:R-:W-:Y:S02]  /*fd50*/  @!P4 FADD.FTZ R18, R18, 1 ;  /* 0x3f8000001212c421 */ /* 0x004fe40000010000 */
[----:B---3--:R-:W-:-:S03]  /*fd60*/  @!P6 FADD.FTZ R19, R19, 1 ;  /* 0x3f8000001313e421 */ /* 0x008fc60000010000 */
[----:B------:R1:W-:Y:S01]  /*fd70*/  @!P3 MUFU.RCP R43, R17 ;  /* 0x00000011002bb308 */ /* 0x0003e20000001000 */
[----:B0-----:R-:W-:Y:S01]  /*fd80*/  @!P5 FADD.FTZ R20, R20, 1 ;  /* 0x3f8000001414d421 */ /* 0x001fe20000010000 */
[----:B----4-:R-:W-:Y:S06]  /*fd90*/  LDS.U16 R21, [R125+0x1e] ;  /* 0x00001e007d157984 */ /* 0x010fec0000000400 */
[----:B------:R0:W-:Y:S01]  /*fda0*/  @!P4 MUFU.RCP R42, R18 ;  /* 0x00000012002ac308 */ /* 0x0001e20000001000 */
[----:B-1----:R-:W-:Y:S01]  /*fdb0*/  IADD3 R17, R47, 0x9, RZ ;  /* 0x000000092f117810 */ /* 0x002fe20007ffe0ff */
[----:B-----5:R-:W-:-:S02]  /*fdc0*/  @!P0 FMUL.FTZ R81, R81, R16 ;  /* 0x0000001051518220 */ /* 0x020fc40000410000 */
[----:B------:R-:W-:Y:S04]  /*fdd0*/  LDS.U16 R16, [R125+0x14] ;  /* 0x000014007d107984 */ /* 0x000fe80000000400 */
[----:B------:R-:W1:Y:S01]  /*fde0*/  @!P1 MUFU.EX2 R25, R25 ;  /* 0x0000001900199308 */ /* 0x000e620000000800 */
[----:B0-----:R-:W-:Y:S02]  /*fdf0*/  IADD3 R18, R47, 0xe, RZ ;  /* 0x0000000e2f127810 */ /* 0x001fe40007ffe0ff */
[-C--:B------:R-:W-:Y:S02]  /*fe00*/  LEA.HI.SX32 R33, R17, R47.reuse, 0x1b ;  /* 0x0000002f11217211 */ /* 0x080fe400078fdaff */
[----:B------:R-:W-:Y:S01]  /*fe10*/  LEA.HI.SX32 R38, R18, R47, 0x1b ;  /* 0x0000002f12267211 */ /* 0x000fe200078fdaff */
[----:B------:R-:W0:Y:S02]  /*fe20*/  LDS.U16 R17, [R125+0x16] ;  /* 0x000016007d117984 */ /* 0x000e240000000400 */
[----:B------:R2:W-:Y:S02]  /*fe30*/  @!P6 MUFU.RCP R44, R19 ;  /* 0x00000013002ce308 */ /* 0x0005e40000001000 */
[----:B------:R-:W3:Y:S06]  /*fe40*/  LDS.U16 R18, [R125+0x18] ;  /* 0x000018007d127984 */ /* 0x000eec0000000400 */
[----:B------:R4:W-:Y:S01]  /*fe50*/  @!P5 MUFU.RCP R45, R20 ;  /* 0x00000014002dd308 */ /* 0x0009e20000001000 */
[----:B--2---:R-:W2:Y:S04]  /*fe60*/  LDS.U16 R19, [R125+0x1a] ;  /* 0x00001a007d137984 */ /* 0x004ea80000000400 */
[----:B----4-:R-:W4:Y:S04]  /*fe70*/  LDS.U16 R20, [R125+0x1c] ;  /* 0x00001c007d147984 */ /* 0x010f280000000400 */
[----:B------:R-:W-:Y:S01]  /*fe80*/  BAR.SYNC.DEFER_BLOCKING 0x0 ;  /* 0x0000000000007b1d */ /* 0x000fe20000010000 */
[----:B-1----:R-:W-:Y:S01]  /*fe90*/  @!P1 FADD.FTZ R25, R25, 1 ;  /* 0x3f80000019199421 */ /* 0x002fe20000010000 */
[----:B------:R-:W-:-:S02]  /*fea0*/  IADD3 R22, R47, 0x1, RZ ;  /* 0x000000012f167810 */ /* 0x000fc40007ffe0ff */
[C---:B------:R-:W-:Y:S02]  /*feb0*/  IADD3 R23, R47.reuse, 0x2, RZ ;  /* 0x000000022f177810 */ /* 0x040fe40007ffe0ff */
[----:B------:R1:W5:Y:S01]  /*fec0*/  @!P1 MUFU.RCP R41, R25 ;  /* 0x0000001900299308 */ /* 0x0003620000001000 */
[C---:B------:R-:W-:Y:S02]  /*fed0*/  IADD3 R24, R47.reuse, 0x3, RZ ;  /* 0x000000032f187810 */ /* 0x040fe40007ffe0ff */
[C---:B------:R-:W-:Y:S02]  /*fee0*/  IADD3 R26, R47.reuse, 0x5, RZ ;  /* 0x000000052f1a7810 */ /* 0x040fe40007ffe0ff */
[----:B------:R-:W-:Y:S02]  /*fef0*/  LEA.HI.SX32 R22, R22, R47, 0x1b ;  /* 0x0000002f16167211 */ /* 0x000fe400078fdaff */
[C---:B------:R-:W-:Y:S02]  /*ff00*/  IADD3 R27, R47.reuse, 0x7, RZ ;  /* 0x000000072f1b7810 */ /* 0x040fe40007ffe0ff */
[----:B-1----:R-:W-:-:S02]  /*ff10*/  IADD3 R25, R47, 0x4, RZ ;  /* 0x000000042f197810 */ /* 0x002fc40007ffe0ff */
[-C--:B------:R-:W-:Y:S01]  /*ff20*/  LEA.HI.SX32 R23, R23, R47.reuse, 0x1b ;  /* 0x0000002f17177211 */ /* 0x080fe200078fdaff */
[----:B------:R-:W-:Y:S01]  /*ff30*/  @!P2 FMUL.FTZ R75, R75, R40 ;  /* 0x000000284b4ba220 */ /* 0x000fe20000410000 */
[-C--:B------:R-:W-:Y:S02]  /*ff40*/  LEA.HI.SX32 R24, R24, R47.reuse, 0x1b ;  /* 0x0000002f18187211 */ /* 0x080fe400078fdaff */
[-C--:B------:R-:W-:Y:S02]  /*ff50*/  LEA.HI.SX32 R28, R25, R47.reuse, 0x1b ;  /* 0x0000002f191c7211 */ /* 0x080fe400078fdaff */
[----:B------:R-:W-:Y:S02]  /*ff60*/  LEA.HI.SX32 R29, R26, R47, 0x1b ;  /* 0x0000002f1a1d7211 */ /* 0x000fe400078fdaff */
[----:B------:R-:W-:Y:S02]  /*ff70*/  PRMT R40, R227, 0x7632, R40 ;  /* 0x00007632e3287816 */ /* 0x000fe40000000028 */
[----:B------:R-:W-:-:S02]  /*ff80*/  SHF.L.U32 R25, R22, 0x1, RZ ;  /* 0x0000000116197819 */ /* 0x000fc400000006ff */
[----:B------:R-:W-:Y:S02]  /*ff90*/  F2FP.BF16.PACK_AB R223, R223, R224 ;  /* 0x000000e0dfdf723e */ /* 0x000fe400000010ff */
[----:B------:R-:W-:Y:S02]  /*ffa0*/  IADD3 R34, R47, 0xa, RZ ;  /* 0x0000000a2f227810 */ /* 0x000fe40007ffe0ff */
[----:B------:R-:W-:Y:S02]  /*ffb0*/  LEA.HI.SX32 R31, R27, R47, 0x1b ;  /* 0x0000002f1b1f7211 */ /* 0x000fe400078fdaff */
[----:B------:R-:W-:Y:S02]  /*ffc0*/  SHF.L.U32 R26, R23, 0x1, RZ ;  /* 0x00000001171a7819 */ /* 0x000fe400000006ff */
[----:B------:R-:W-:Y:S02]  /*ffd0*/  IADD3 R35, R47, 0xb, RZ ;  /* 0x0000000b2f237810 */ /* 0x000fe40007ffe0ff */
[----:B------:R-:W-:-:S02]  /*ffe0*/  F2FP.BF16.PACK_AB R221, R221, R222 ;  /* 0x000000dedddd723e */ /* 0x000fc400000010ff */
[----:B------:R-:W-:Y:S02]  /*fff0*/  PRMT R22, R225, 0x7632, R22 ;  /* 0x00007632e1167816 */ /* 0x000fe40000000016 */
[----:B------:R-:W-:Y:S01]  /*10000*/  SHF.L.U32 R27, R24, 0x1, RZ ;  /* 0x00000001181b7819 */ /* 0x000fe200000006ff */
[----:B------:R-:W-:Y:S01]  /*10010*/  STS.U16 [R125], R227 ;  /* 0x000000e37d007388 */ /* 0x000fe20000000400 */
[C---:B------:R-:W-:Y:S02]  /*10020*/  IADD3 R36, R47.reuse, 0xc, RZ ;  /* 0x0000000c2f247810 */ /* 0x040fe40007ffe0ff */
[----:B------:R-:W-:Y:S02]  /*10030*/  LEA.HI.SX32 R32, R32, R47, 0x1b ;  /* 0x0000002f20207211 */ /* 0x000fe400078fdaff */
[----:B------:R-:W-:Y:S01]  /*10040*/  SHF.L.U32 R28, R28, 0x1, RZ ;  /* 0x000000011c1c7819 */ /* 0x000fe200000006ff */
[----:B------:R1:W-:Y:S01]  /*10050*/  STS.U16 [R25+0x2], R40 ;  /* 0x0000022819007388 */ /* 0x0003e20000000400 */
[----:B------:R-:W-:-:S02]  /*10060*/  IADD3 R37, R47, 0xd, RZ ;  /* 0x0000000d2f257810 */ /* 0x000fc40007ffe0ff */
[----:B------:R-:W-:Y:S02]  /*10070*/  PRMT R23, R223, 0x7632, R23 ;  /* 0x00007632df177816 */ /* 0x000fe40000000017 */
[----:B------:R-:W-:Y:S02]  /*10080*/  SHF.L.U32 R29, R29, 0x1, RZ ;  /* 0x000000011d1d7819 */ /* 0x000fe400000006ff */
[----:B------:R-:W-:Y:S01]  /*10090*/  F2FP.BF16.PACK_AB R219, R219, R220 ;  /* 0x000000dcdbdb723e */ /* 0x000fe200000010ff */
[----:B------:R-:W-:Y:S01]  /*100a0*/  STS.U16 [R26+0x4], R225 ;  /* 0x000004e11a007388 */ /* 0x000fe20000000400 */
[----:B------:R-:W-:Y:S02]  /*100b0*/  LEA.HI.SX32 R34, R34, R47, 0x1b ;  /* 0x0000002f22227211 */ /* 0x000fe400078fdaff */
[----:B------:R-:W-:Y:S01]  /*100c0*/  SHF.L.U32 R30, R30, 0x1, RZ ;  /* 0x000000011e1e7819 */ /* 0x000fe200000006ff */
[----:B------:R-:W-:Y:S01]  /*100d0*/  STS.U16 [R27+0x6], R22 ;  /* 0x000006161b007388 */ /* 0x000fe20000000400 */
[----:B------:R-:W-:-:S02]  /*100e0*/  IADD3 R39, R47, 0xf, RZ ;  /* 0x0000000f2f277810 */ /* 0x000fc40007ffe0ff */
[-C--:B------:R-:W-:Y:S02]  /*100f0*/  LEA.HI.SX32 R35, R35, R47.reuse, 0x1b ;  /* 0x0000002f23237211 */ /* 0x080fe400078fdaff */
[----:B------:R-:W-:Y:S02]  /*10100*/  F2FP.BF16.PACK_AB R57, R57, R58 ;  /* 0x0000003a3939723e */ /* 0x000fe400000010ff */
[----:B------:R-:W-:Y:S02]  /*10110*/  PRMT R24, R221, 0x7632, R24 ;  /* 0x00007632dd187816 */ /* 0x000fe40000000018 */
[----:B------:R-:W-:Y:S01]  /*10120*/  SHF.L.U32 R31, R31, 0x1, RZ ;  /* 0x000000011f1f7819 */ /* 0x000fe200000006ff */
[----:B------:R-:W-:Y:S01]  /*10130*/  STS.U16 [R28+0x8], R223 ;  /* 0x000008df1c007388 */ /* 0x000fe20000000400 */
[-C--:B------:R-:W-:Y:S02]  /*10140*/  LEA.HI.SX32 R36, R36, R47.reuse, 0x1b ;  /* 0x0000002f24247211 */ /* 0x080fe400078fdaff */
[----:B------:R-:W-:Y:S01]  /*10150*/  SHF.L.U32 R32, R32, 0x1, RZ ;  /* 0x0000000120207819 */ /* 0x000fe200000006ff */
[----:B------:R0:W-:Y:S01]  /*10160*/  STS.U16 [R29+0xa], R23 ;  /* 0x00000a171d007388 */ /* 0x0001e20000000400 */
[----:B------:R-:W-:-:S02]  /*10170*/  LEA.HI.SX32 R37, R37, R47, 0x1b ;  /* 0x0000002f25257211 */ /* 0x000fc400078fdaff */
[----:B-1----:R-:W-:Y:S02]  /*10180*/  PRMT R40, R219, 0x7632, R40 ;  /* 0x00007632db287816 */ /* 0x002fe40000000028 */
[----:B------:R-:W-:Y:S02]  /*10190*/  SHF.L.U32 R33, R33, 0x1, RZ ;  /* 0x0000000121217819 */ /* 0x000fe400000006ff */
[----:B------:R-:W-:Y:S01]  /*101a0*/  F2FP.BF16.PACK_AB R55, R55, R56 ;  /* 0x000000383737723e */ /* 0x000fe200000010ff */
[----:B------:R-:W-:Y:S01]  /*101b0*/  STS.U16 [R30+0xc], R221 ;  /* 0x00000cdd1e007388 */ /* 0x000fe20000000400 */
[----:B------:R-:W-:Y:S02]  /*101c0*/  SHF.L.U32 R34, R34, 0x1, RZ ;  /* 0x0000000122227819 */ /* 0x000fe400000006ff */
[----:B------:R-:W-:Y:S01]  /*101d0*/  ISETP.NE.AND P2, PT, R128, RZ, PT ;  /* 0x000000ff8000720c */ /* 0x000fe20003f45270 */
[----:B-----5:R-:W-:Y:S01]  /*101e0*/  @!P1 FMUL.FTZ R74, R74, R41 ;  /* 0x000000294a4a9220 */ /* 0x020fe20000410000 */
[----:B------:R-:W-:Y:S01]  /*101f0*/  LEA.HI.SX32 R39, R39, R47, 0x1b ;  /* 0x0000002f27277211 */ /* 0x000fe200078fdaff */
[----:B------:R-:W-:Y:S01]  /*10200*/  STS.U16 [R31+0xe], R24 ;  /* 0x00000e181f007388 */ /* 0x000fe20000000400 */
[----:B------:R-:W-:-:S02]  /*10210*/  F2FP.BF16.PACK_AB R53, R53, R54 ;  /* 0x000000363535723e */ /* 0x000fc400000010ff */
[----:B0-----:R-:W-:Y:S02]  /*10220*/  PRMT R23, R57, 0x7632, R23 ;  /* 0x0000763239177816 */ /* 0x001fe40000000017 */
        /* <DEDUP_REMOVED lines=12> */
[----:B0-----:R-:W-:-:S03]  /*102f0*/  MOV R40, UR11 ;  /* 0x0000000b00287c02 */ /* 0x001fc60008000f00 */
        /* <DEDUP_REMOVED lines=25> */
[----:B------:R-:W-:-:S02]  /*10490*/  PRMT R17, RZ, 0x5410, R17 ;  /* 0x00005410ff117816 */ /* 0x000fc40000000011 */
[----:B---3--:R-:W-:Y:S02]  /*104a0*/  PRMT R18, RZ, 0x5410, R18 ;  /* 0x00005410ff127816 */ /* 0x008fe40000000012 */
[----:B------:R-:W-:Y:S01]  /*104b0*/  PRMT R16, RZ, 0x5410, R16 ;  /* 0x00005410ff107816 */ /* 0x000fe20000000010 */
[----:B------:R-:W-:Y:S02]  /*104c0*/  FADD.FTZ R22, R17, UR8 ;  /* 0x0000000811167e21 */ /* 0x000fe40008010000 */
[----:B-1----:R-:W-:Y:S02]  /*104d0*/  FADD.FTZ R23, R18, UR8 ;  /* 0x0000000812177e21 */ /* 0x002fe40008010000 */
[----:B------:R-:W-:Y:S01]  /*104e0*/  FADD.FTZ R16, R16, UR8 ;  /* 0x0000000810107e21 */ /* 0x000fe20008010000 */
[----:B------:R-:W-:Y:S02]  /*104f0*/  FSETP.GTU.FTZ.AND P1, PT, R22, 20, PT ;  /* 0x41a000001600780b */ /* 0x000fe40003f3c000 */
[----:B------:R-:W-:-:S02]  /*10500*/  FSETP.GTU.FTZ.AND P2, PT, R23, 20, PT ;  /* 0x41a000001700780b */ /* 0x000fc40003f5c000 */
[----:B------:R-:W-:Y:S01]  /*10510*/  FSETP.GTU.FTZ.AND P0, PT, R16, 20, PT ;  /* 0x41a000001000780b */ /* 0x000fe20003f1c000 */
[----:B------:R-:W1:Y:S01]  /*10520*/  LDS R91, [0x840] ;  /* 0x00084000ff5b7984 */ /* 0x000e620000000800 */
[----:B--2---:R-:W-:Y:S02]  /*10530*/  PRMT R19, RZ, 0x5410, R19 ;  /* 0x00005410ff137816 */ /* 0x004fe40000000013 */
[----:B----4-:R-:W-:Y:S02]  /*10540*/  PRMT R20, RZ, 0x5410, R20 ;  /* 0x00005410ff147816 */ /* 0x010fe40000000014 */
        /* <DEDUP_REMOVED lines=8> */
[----:B0-----:R-:W-:Y:S01]  /*105d0*/  FADD.FTZ R40, R21, UR8 ;  /* 0x0000000815287e21 */ /* 0x001fe20008010000 */
        /* <DEDUP_REMOVED lines=45> */
.L_x_5936:
[----:B--234-:R-:W-:Y:S05]  /*108b0*/  BSYNC B0 ;  /* 0x0000000000007941 */ /* 0x01cfea0003800000 */
.L_x_5935:
[----:B------:R-:W2:Y:S01]  /*108c0*/  LDL.LU R42, [R1+0xc] ;  /* 0x00000c00012a7983 */ /* 0x000ea20000300800 */
[----:B------:R-:W-:Y:S01]  /*108d0*/  ULDC UR12, c[0x0][0x174] ;  /* 0x00005d00000c7ab9 */ /* 0x000fe20000000800 */
[----:B------:R-:W-:Y:S01]  /*108e0*/  @!P0 FMUL.FTZ R82, R82, R93 ;  /* 0x0000005d52528220 */ /* 0x000fe20000410000 */
[----:B------:R-:W-:Y:S01]  /*108f0*/  UIADD3 UR12, UR7, -UR12, URZ ;  /* 0x8000000c070c7290 */ /* 0x000fe2000fffe03f */
[----:B-1----:R-:W1:Y:S01]  /*10900*/  @!P3 MUFU.RCP R21, R22 ;  /* 0x000000160015b308 */ /* 0x002e620000001000 */
[----:B------:R-:W-:Y:S01]  /*10910*/  ULDC.64 UR36, c[0x0][0x2e0] ;  /* 0x0000b80000247ab9 */ /* 0x000fe20000000a00 */
[----:B0-----:R-:W-:Y:S01]  /*10920*/  @!P4 FADD.FTZ R23, R23, 1 ;  /* 0x3f8000001717c421 */ /* 0x001fe20000010000 */
[----:B------:R-:W-:Y:S01]  /*10930*/  UMOV UR35, UR10 ;  /* 0x0000000a00237c82 */ /* 0x000fe20008000000 */
[----:B------:R-:W-:Y:S01]  /*10940*/  LEA R18, P0, R126, c[0x0][0x330], 0x1 ;  /* 0x0000cc007e127a11 */ /* 0x000fe200078008ff */
[----:B------:R-:W-:Y:S01]  /*10950*/  UIMAD.WIDE.U32 UR34, UR29, UR36, UR34 ;  /* 0x000000241d2272a5 */ /* 0x000fe2000f8e0022 */
[----:B------:R-:W-:Y:S01]  /*10960*/  @!P5 FADD.FTZ R24, R24, 1 ;  /* 0x3f8000001818d421 */ /* 0x000fe20000010000 */
[----:B------:R-:W-:Y:S01]  /*10970*/  UIMAD UR10, UR28, UR36, URZ ;  /* 0x000000241c0a72a4 */ /* 0x000fe2000f8e023f */
[----:B------:R-:W0:Y:S01]  /*10980*/  @!P4 MUFU.RCP R20, R23 ;  /* 0x000000170014c308 */ /* 0x000e220000001000 */
[----:B------:R-:W-:Y:S01]  /*10990*/  UIMAD UR36, UR12, -0x400, URZ ;  /* 0xfffffc000c2478a4 */ /* 0x000fe2000f8e023f */
[----:B------:R-:W-:Y:S01]  /*109a0*/  LEA.HI.X R19, R126, c[0x0][0x334], R97, 0x1, P0 ;  /* 0x0000cd007e137a11 */ /* 0x000fe200000f0c61 */
[----:B------:R-:W-:Y:S01]  /*109b0*/  UIMAD UR10, UR29, UR37, UR10 ;  /* 0x000000251d0a72a4 */ /* 0x000fe2000f8e020a */
[----:B------:R-:W-:Y:S01]  /*109c0*/  @!P1 FMUL.FTZ R84, R84, R95 ;  /* 0x0000005f54549220 */ /* 0x000fe20000410000 */
[----:B------:R-:W-:Y:S01]  /*109d0*/  UIADD3 UR12, UP0, UR36, UR34, URZ ;  /* 0x00000022240c7290 */ /* 0x000fe2000ff1e03f */
[----:B------:R-:W-:Y:S01]  /*109e0*/  @!P2 FMUL.FTZ R85, R85, R40 ;  /* 0x000000285555a220 */ /* 0x000fe20000410000 */
[----:B------:R-:W-:Y:S01]  /*109f0*/  USHF.R.S32.HI UR37, URZ, 0x1f, UR36 ;  /* 0x0000001f3f257899 */ /* 0x000fe20008011424 */
[----:B------:R-:W3:Y:S01]  /*10a00*/  @!P5 MUFU.RCP R24, R24 ;  /* 0x000000180018d308 */ /* 0x000ee20000001000 */
[----:B------:R-:W-:Y:S01]  /*10a10*/  ISETP.GE.AND P2, PT, R14, R91, PT ;  /* 0x0000005b0e00720c */ /* 0x000fe20003f46270 */
[----:B-1----:R-:W-:Y:S01]  /*10a20*/  @!P3 FMUL.FTZ R86, R86, R21 ;  /* 0x000000155656b220 */ /* 0x002fe20000410000 */
[----:B------:R-:W-:Y:S01]  /*10a30*/  UIADD3.X UR34, UR37, UR10, UR35, UP0, !UPT ;  /* 0x0000000a25227290 */ /* 0x000fe200087fe423 */
[----:B------:R-:W-:Y:S01]  /*10a40*/  MOV R22, UR12 ;  /* 0x0000000c00167c02 */ /* 0x000fe20008000f00 */
[----:B------:R-:W-:Y:S01]  /*10a50*/  UIADD3 UR12, UR5, UR6, URZ ;  /* 0x00000006050c7290 */ /* 0x000fe2000fffe03f */
[----:B------:R-:W-:Y:S01]  /*10a60*/  ISETP.GE.AND P1, PT, R2, R91, PT ;  /* 0x0000005b0200720c */ /* 0x000fe20003f26270 */
[----:B------:R-:W-:Y:S01]  /*10a70*/  BSSY B0, `(.L_x_5937) ;  /* 0x000007d000007945 */ /* 0x000fe20003800000 */
[----:B------:R-:W-:Y:S01]  /*10a80*/  LEA R18, P0, R22, R18, 0x1 ;  /* 0x0000001216127211 */ /* 0x000fe200078008ff */
[----:B0-----:R-:W-:Y:S01]  /*10a90*/  @!P4 FMUL.FTZ R87, R87, R20 ;  /* 0x000000145757c220 */ /* 0x001fe20000410000 */
[----:B------:R-:W-:-:S02]  /*10aa0*/  MOV R23, UR34 ;  /* 0x0000002200177c02 */ /* 0x000fc40008000f00 */
[----:B------:R-:W-:Y:S02]  /*10ab0*/  ISETP.GE.AND P4, PT, R5, R91, PT ;  /* 0x0000005b0500720c */ /* 0x000fe40003f86270 */
[----:B------:R-:W-:Y:S02]  /*10ac0*/  LEA.HI.X R19, R22, R19, R23, 0x1, P0 ;  /* 0x0000001316137211 */ /* 0x000fe400000f0c17 */
[-C--:B------:R-:W-:Y:S01]  /*10ad0*/  ISETP.GE.AND P0, PT, R0, R91.reuse, PT ;  /* 0x0000005b0000720c */ /* 0x080fe20003f06270 */
[----:B---3--:R-:W-:Y:S01]  /*10ae0*/  @!P5 FMUL.FTZ R89, R89, R24 ;  /* 0x000000185959d220 */ /* 0x008fe20000410000 */
[-C--:B------:R-:W-:Y:S01]  /*10af0*/  ISETP.GE.AND P5, PT, R4, R91.reuse, PT ;  /* 0x0000005b0400720c */ /* 0x080fe20003fa6270 */
[----:B------:R-:W-:Y:S01]  /*10b00*/  @!P2 STG.E.U16 [R18.64+-0x780], R45 ;  /* 0xfff8802d1200a986 */ /* 0x000fe2000c101528 */
[-C--:B------:R-:W-:Y:S02]  /*10b10*/  ISETP.GE.AND P2, PT, R3, R91.reuse, PT ;  /* 0x0000005b0300720c */ /* 0x080fe40003f46270 */
        /* <DEDUP_REMOVED lines=58> */
[----:B--2---:R-:W-:Y:S01]  /*10ec0*/  PRMT R22, R18, 0x7610, R22 ;  /* 0x0000761012167816 */ /* 0x004fe20000000016 */
        /* <DEDUP_REMOVED lines=55> */
.L_x_5938:
[----:B------:R-:W-:Y:S05]  /*11240*/  BSYNC B0 ;  /* 0x0000000000007941 */ /* 0x000fea0003800000 */
.L_x_5937:
        /* <DEDUP_REMOVED lines=58> */
.L_x_5800:
        /* <DEDUP_REMOVED lines=32> */
.L_x_5941:
[----:B------:R-:W-:Y:S05]  /*117f0*/  BSYNC B0 ;  /* 0x0000000000007941 */ /* 0x000fea0003800000 */
.L_x_5940:
        /* <DEDUP_REMOVED lines=31> */
.L_x_5943:
[----:B------:R-:W3:Y:S02]  /*119f0*/  S2R R7, SR_TID.X ;  /* 0x0000000000077919 */ /* 0x000ee40000002100 */
.L_x_5944:
[----:B------:R-:W-:Y:S05]  /*11a00*/  BSYNC B0 ;  /* 0x0000000000007941 */ /* 0x000fea0003800000 */
.L_x_5942:
[----:B---3--:R-:W-:-:S13]  /*11a10*/  ISETP.GE.AND P0, PT, R7, c[0x0][0x16c], PT ;  /* 0x00005b0007007a0c */ /* 0x008fda0003f06270 */
[----:B------:R-:W-:Y:S05]  /*11a20*/  @P0 EXIT ;  /* 0x000000000000094d */ /* 0x000fea0003800000 */
[----:B------:R-:W-:Y:S02]  /*11a30*/  ULDC.64 UR6, c[0x0][0x288] ;  /* 0x0000a20000067ab9 */ /* 0x000fe40000000a00 */
[----:B------:R-:W-:Y:S02]  /*11a40*/  UIMAD UR28, UR28, UR6, URZ ;  /* 0x000000061c1c72a4 */ /* 0x000fe4000f8e023f */
[----:B------:R-:W-:Y:S02]  /*11a50*/  UIMAD.WIDE.U32 UR4, UR29, UR6, URZ ;  /* 0x000000061d0472a5 */ /* 0x000fe4000f8e003f */
[----:B------:R-:W-:-:S04]  /*11a60*/  UIMAD UR6, UR29, UR7, UR28 ;  /* 0x000000071d0672a4 */ /* 0x000fc8000f8e021c */
[----:B------:R-:W-:Y:S02]  /*11a70*/  UIADD3 UR6, UR5, UR6, URZ ;  /* 0x0000000605067290 */ /* 0x000fe4000fffe03f */
.L_x_5945:
        /* <DEDUP_REMOVED lines=19> */
.L_x_5838:
[----:B------:R-:W-:Y:S01]  /*11bb0*/  HFMA2.MMA R66, -RZ, RZ, 0, 5.9604644775390625e-08 ;  /* 0x00000001ff427435 */ /* 0x000fe200000001ff */
[----:B------:R-:W-:-:S02]  /*11bc0*/  MOV R65, R240 ;  /* 0x000000f000417202 */ /* 0x000fc40000000f00 */
[----:B------:R-:W-:Y:S02]  /*11bd0*/  MOV R244, RZ ;  /* 0x000000ff00f47202 */ /* 0x000fe40000000f00 */
[----:B------:R-:W-:Y:S02]  /*11be0*/  MOV R243, 0xffffffff ;  /* 0xffffffff00f37802 */ /* 0x000fe40000000f00 */
[----:B------:R-:W-:Y:S02]  /*11bf0*/  MOV R64, 0x11c10 ;  /* 0x00011c1000407802 */ /* 0x000fe40000000f00 */
[----:B0-2--5:R-:W-:Y:S05]  /*11c00*/  CALL.REL.NOINC `($__internal_140_$__cuda_sm70_shflsync_up) ;  /* 0x00001e1000007944 */ /* 0x025fea0003c00000 */
[----:B-1----:R-:W-:Y:S01]  /*11c10*/  MOV R69, R66 ;  /* 0x0000004200457202 */ /* 0x002fe20000000f00 */
[----:B------:R-:W-:Y:S05]  /*11c20*/  BRA `(.L_x_5946) ;  /* 0xffff6e8000007947 */ /* 0x000fea000383ffff */
.L_x_5839:
[----:B------:R-:W-:Y:S01]  /*11c30*/  HFMA2.MMA R66, -RZ, RZ, 0, 5.9604644775390625e-08 ;  /* 0x00000001ff427435 */ /* 0x000fe200000001ff */
[----:B------:R-:W-:Y:S02]  /*11c40*/  MOV R65, R67 ;  /* 0x0000004300417202 */ /* 0x000fe40000000f00 */
[----:B------:R-:W-:Y:S02]  /*11c50*/  MOV R244, RZ ;  /* 0x000000ff00f47202 */ /* 0x000fe40000000f00 */
[----:B------:R-:W-:-:S02]  /*11c60*/  MOV R243, 0xffffffff ;  /* 0xffffffff00f37802 */ /* 0x000fc40000000f00 */
[----:B------:R-:W-:Y:S02]  /*11c70*/  MOV R64, 0x11c90 ;  /* 0x00011c9000407802 */ /* 0x000fe40000000f00 */
[----:B0123-5:R-:W-:Y:S05]  /*11c80*/  CALL.REL.NOINC `($__internal_140_$__cuda_sm70_shflsync_up) ;  /* 0x00001d9000007944 */ /* 0x02ffea0003c00000 */
[----:B-1----:R-:W-:Y:S01]  /*11c90*/  MOV R70, R66 ;  /* 0x0000004200467202 */ /* 0x002fe20000000f00 */
[----:B------:R-:W-:Y:S01]  /*11ca0*/  HFMA2.MMA R66, -RZ, RZ, 0, 5.9604644775390625e-08 ;  /* 0x00000001ff427435 */ /* 0x000fe200000001ff */
[----:B------:R-:W-:Y:S02]  /*11cb0*/  MOV R65, R68 ;  /* 0x0000004400417202 */ /* 0x000fe40000000f00 */
[----:B------:R-:W-:Y:S02]  /*11cc0*/  MOV R244, RZ ;  /* 0x000000ff00f47202 */ /* 0x000fe40000000f00 */
[----:B------:R-:W-:Y:S02]  /*11cd0*/  MOV R243, 0xffffffff ;  /* 0xffffffff00f37802 */ /* 0x000fe40000000f00 */
[----:B------:R-:W-:Y:S02]  /*11ce0*/  MOV R64, 0x11d00 ;  /* 0x00011d0000407802 */ /* 0x000fe40000000f00 */
[----:B------:R-:W-:Y:S05]  /*11cf0*/  CALL.REL.NOINC `($__internal_140_$__cuda_sm70_shflsync_up) ;  /* 0x00001d2000007944 */ /* 0x000fea0003c00000 */
[----:B-1----:R-:W-:Y:S01]  /*11d00*/  MOV R71, R66 ;  /* 0x0000004200477202 */ /* 0x002fe20000000f00 */
[----:B------:R-:W-:Y:S01]  /*11d10*/  HFMA2.MMA R66, -RZ, RZ, 0, 5.9604644775390625e-08 ;  /* 0x00000001ff427435 */ /* 0x000fe200000001ff */
[----:B------:R-:W-:-:S02]  /*11d20*/  MOV R65, R241 ;  /* 0x000000f100417202 */ /* 0x000fc40000000f00 */
[----:B------:R-:W-:Y:S02]  /*11d30*/  MOV R244, RZ ;  /* 0x000000ff00f47202 */ /* 0x000fe40000000f00 */
[----:B------:R-:W-:Y:S02]  /*11d40*/  MOV R243, 0xffffffff ;  /* 0xffffffff00f37802 */ /* 0x000fe40000000f00 */
[----:B------:R-:W-:Y:S02]  /*11d50*/  MOV R64, 0x11d70 ;  /* 0x00011d7000407802 */ /* 0x000fe40000000f00 */
[----:B------:R-:W-:Y:S05]  /*11d60*/  CALL.REL.NOINC `($__internal_140_$__cuda_sm70_shflsync_up) ;  /* 0x00001cb000007944 */ /* 0x000fea0003c00000 */
[----:B------:R-:W-:Y:S01]  /*11d70*/  FMUL.FTZ R65, R67, R70 ;  /* 0x0000004643417220 */ /* 0x000fe20000410000 */
[----:B------:R-:W-:Y:S01]  /*11d80*/  ISETP.GE.AND P0, PT, R127, 0x1, PT ;  /* 0x000000017f00780c */ /* 0x000fe20003f06270 */
[CC--:B------:R-:W-:Y:S01]  /*11d90*/  FMUL.FTZ R243, R67.reuse, R69.reuse ;  /* 0x0000004543f37220 */ /* 0x0c0fe20000410000 */
[----:B------:R-:W-:Y:S01]  /*11da0*/  MOV R244, RZ ;  /* 0x000000ff00f47202 */ /* 0x000fe20000000f00 */
[----:B------:R-:W-:Y:S02]  /*11db0*/  FFMA.FTZ R69, R240, R69, -R65 ;  /* 0x00000045f0457223 */ /* 0x000fe40000010841 */
[----:B-1----:R-:W-:-:S02]  /*11dc0*/  FMUL.FTZ R65, R67, R66 ;  /* 0x0000004243417220 */ /* 0x002fc40000410000 */
[C---:B------:R-:W-:Y:S01]  /*11dd0*/  FFMA.FTZ R64, R240.reuse, R70, R243 ;  /* 0x00000046f0407223 */ /* 0x040fe200000100f3 */
[----:B------:R-:W-:Y:S01]  /*11de0*/  MOV R243, 0xffffffff ;  /* 0xffffffff00f37802 */ /* 0x000fe20000000f00 */
[-C--:B------:R-:W-:Y:S02]  /*11df0*/  FFMA.FTZ R65, R240, R71.reuse, -R65 ;  /* 0x00000047f0417223 */ /* 0x080fe40000010841 */
[C---:B------:R-:W-:Y:S01]  /*11e00*/  FMUL.FTZ R71, R67.reuse, R71 ;  /* 0x0000004743477220 */ /* 0x040fe20000410000 */
[----:B------:R-:W-:Y:S01]  /*11e10*/  FSEL R67, R67, R64, !P0 ;  /* 0x0000004043437208 */ /* 0x000fe20004000000 */
[----:B------:R-:W-:Y:S01]  /*11e20*/  FADD.FTZ R65, R68, R65 ;  /* 0x0000004144417221 */ /* 0x000fe20000010000 */
[----:B------:R-:W-:Y:S01]  /*11e30*/  MOV R64, 0x11ec0 ;  /* 0x00011ec000407802 */ /* 0x000fe20000000f00 */
[C---:B------:R-:W-:Y:S01]  /*11e40*/  FFMA.FTZ R66, R240.reuse, R66, R71 ;  /* 0x00000042f0427223 */ /* 0x040fe20000010047 */
[----:B------:R-:W-:Y:S02]  /*11e50*/  FSEL R240, R240, R69, !P0 ;  /* 0x00000045f0f07208 */ /* 0x000fe40004000000 */
[----:B------:R-:W-:Y:S01]  /*11e60*/  FSEL R68, R68, R65, !P0 ;  /* 0x0000004144447208 */ /* 0x000fe20004000000 */
[----:B------:R-:W-:Y:S01]  /*11e70*/  FADD.FTZ R66, R241, R66 ;  /* 0x00000042f1427221 */ /* 0x000fe20000010000 */
[----:B------:R-:W-:-:S04]  /*11e80*/  MOV R65, R240 ;  /* 0x000000f000417202 */ /* 0x000fc80000000f00 */
[----:B------:R-:W-:Y:S01]  /*11e90*/  FSEL R241, R241, R66, !P0 ;  /* 0x00000042f1f17208 */ /* 0x000fe20004000000 */
[----:B------:R-:W-:-:S06]  /*11ea0*/  HFMA2.MMA R66, -RZ, RZ, 0, 1.1920928955078125e-07 ;  /* 0x00000002ff427435 */ /* 0x000fcc00000001ff */
[----:B------:R-:W-:Y:S05]  /*11eb0*/  CALL.REL.NOINC `($__internal_140_$__cuda_sm70_shflsync_up) ;  /* 0x00001b6000007944 */ /* 0x000fea0003c00000 */
[----:B-1----:R-:W-:Y:S01]  /*11ec0*/  MOV R69, R66 ;  /* 0x0000004200457202 */ /* 0x002fe20000000f00 */
[----:B------:R-:W-:Y:S01]  /*11ed0*/  HFMA2.MMA R66, -RZ, RZ, 0, 1.1920928955078125e-07 ;  /* 0x00000002ff427435 */ /* 0x000fe200000001ff */
[----:B------:R-:W-:Y:S02]  /*11ee0*/  MOV R65, R67 ;  /* 0x0000004300417202 */ /* 0x000fe40000000f00 */
[----:B------:R-:W-:Y:S02]  /*11ef0*/  MOV R244, RZ ;  /* 0x000000ff00f47202 */ /* 0x000fe40000000f00 */
[----:B------:R-:W-:Y:S02]  /*11f00*/  MOV R243, 0xffffffff ;  /* 0xffffffff00f37802 */ /* 0x000fe40000000f00 */
[----:B------:R-:W-:Y:S02]  /*11f10*/  MOV R64, 0x11f30 ;  /* 0x00011f3000407802 */ /* 0x000fe40000000f00 */
[----:B------:R-:W-:Y:S05]  /*11f20*/  CALL.REL.NOINC `($__internal_140_$__cuda_sm70_shflsync_up) ;  /* 0x00001af000007944 */ /* 0x000fea0003c00000 */
[----:B-1----:R-:W-:Y:S01]  /*11f30*/  MOV R70, R66 ;  /* 0x0000004200467202 */ /* 0x002fe20000000f00 */
[----:B------:R-:W-:Y:S01]  /*11f40*/  HFMA2.MMA R66, -RZ, RZ, 0, 1.1920928955078125e-07 ;  /* 0x00000002ff427435 */ /* 0x000fe200000001ff */
[----:B------:R-:W-:-:S02]  /*11f50*/  MOV R65, R68 ;  /* 0x0000004400417202 */ /* 0x000fc40000000f00 */
[----:B------:R-:W-:Y:S02]  /*11f60*/  MOV R244, RZ ;  /* 0x000000ff00f47202 */ /* 0x000fe40000000f00 */
[----:B------:R-:W-:Y:S02]  /*11f70*/  MOV R243, 0xffffffff ;  /* 0xffffffff00f37802 */ /* 0x000fe40000000f00 */
[----:B------:R-:W-:Y:S02]  /*11f80*/  MOV R64, 0x11fa0 ;  /* 0x00011fa000407802 */ /* 0x000fe40000000f00 */
[----:B------:R-:W-:Y:S05]  /*11f90*/  CALL.REL.NOINC `($__internal_140_$__cuda_sm70_shflsync_up) ;  /* 0x00001a8000007944 */ /* 0x000fea0003c00000 */
[----:B-1----:R-:W-:Y:S01]  /*11fa0*/  MOV R71, R66 ;  /* 0x0000004200477202 */ /* 0x002fe20000000f00 */
[----:B------:R-:W-:Y:S01]  /*11fb0*/  HFMA2.MMA R66, -RZ, RZ, 0, 1.1920928955078125e-07 ;  /* 0x00000002ff427435 */ /* 0x000fe200000001ff */
[----:B------:R-:W-:Y:S02]  /*11fc0*/  MOV R65, R241 ;  /* 0x000000f100417202 */ /* 0x000fe40000000f00 */
[----:B------:R-:W-:Y:S02]  /*11fd0*/  MOV R244, RZ ;  /* 0x000000ff00f47202 */ /* 0x000fe40000000f00 */
[----:B------:R-:W-:-:S02]  /*11fe0*/  MOV R243, 0xffffffff ;  /* 0xffffffff00f37802 */ /* 0x000fc40000000f00 */
[----:B------:R-:W-:Y:S02]  /*11ff0*/  MOV R64, 0x12010 ;  /* 0x0001201000407802 */ /* 0x000fe40000000f00 */
[----:B------:R-:W-:Y:S05]  /*12000*/  CALL.REL.NOINC `($__internal_140_$__cuda_sm70_shflsync_up) ;  /* 0x00001a1000007944 */ /* 0x000fea0003c00000 */
[----:B-1----:R-:W-:Y:S01]  /*12010*/  FMUL.FTZ R65, R67, R66 ;  /* 0x0000004243417220 */ /* 0x002fe20000410000 */
[----:B------:R-:W-:Y:S02]  /*12020*/  ISETP.GE.AND P0, PT, R127, 0x2, PT ;  /* 0x000000027f00780c */ /* 0x000fe40003f06270 */
[----:B------:R-:W-:Y:S01]  /*12030*/  MOV R244, RZ ;  /* 0x000000ff00f47202 */ /* 0x000fe20000000f00 */
[C---:B------:R-:W-:Y:S01]  /*12040*/  FFMA.FTZ R65, R71.reuse, R240, -R65 ;  /* 0x000000f047417223 */ /* 0x040fe20000010841 */
[----:B------:R-:W-:Y:S01]  /*12050*/  MOV R243, 0xffffffff ;  /* 0xffffffff00f37802 */ /* 0x000fe20000000f00 */
[----:B------:R-:W-:-:S04]  /*12060*/  FMUL.FTZ R71, R71, R67 ;  /* 0x0000004347477220 */ /* 0x000fc80000410000 */
[----:B------:R-:W-:Y:S02]  /*12070*/  FFMA.FTZ R64, R240, R66, R71 ;  /* 0x00000042f0407223 */ /* 0x000fe40000010047 */
[-C--:B------:R-:W-:Y:S02]  /*12080*/  FMUL.FTZ R71, R69, R67.reuse ;  /* 0x0000004345477220 */ /* 0x080fe40000410000 */
[----:B------:R-:W-:Y:S02]  /*12090*/  @P0 FADD.FTZ R68, R68, R65 ;  /* 0x0000004144440221 */ /* 0x000fe40000010000 */
[C---:B------:R-:W-:Y:S02]  /*120a0*/  FFMA.FTZ R66, R70.reuse, R240, R71 ;  /* 0x000000f046427223 */ /* 0x040fe40000010047 */
[----:B------:R-:W-:Y:S01]  /*120b0*/  FMUL.FTZ R70, R70, R67 ;  /* 0x0000004346467220 */ /* 0x000fe20000410000 */
[----:B------:R-:W-:Y:S01]  /*120c0*/  MOV R71, R68 ;  /* 0x0000004400477202 */ /* 0x000fe20000000f00 */
[----:B------:R-:W-:Y:S01]  /*120d0*/  @P0 FADD.FTZ R241, R241, R64 ;  /* 0x00000040f1f10221 */ /* 0x000fe20000010000 */
[----:B------:R-:W-:Y:S01]  /*120e0*/  FSEL R67, R67, R66, !P0 ;  /* 0x0000004243437208 */ /* 0x000fe20004000000 */
[----:B------:R-:W-:Y:S01]  /*120f0*/  @P0 FFMA.FTZ R240, R69, R240, -R70 ;  /* 0x000000f045f00223 */ /* 0x000fe20000010846 */
[----:B------:R-:W-:Y:S01]  /*12100*/  HFMA2.MMA R66, -RZ, RZ, 0, 2.384185791015625e-07 ;  /* 0x00000004ff427435 */ /* 0x000fe200000001ff */
[----:B------:R-:W-:-:S02]  /*12110*/  MOV R64, 0x12150 ;  /* 0x0001215000407802 */ /* 0x000fc40000000f00 */
[----:B------:R-:W-:Y:S02]  /*12120*/  MOV R68, R241 ;  /* 0x000000f100447202 */ /* 0x000fe40000000f00 */
[----:B------:R-:W-:Y:S02]  /*12130*/  MOV R65, R240 ;  /* 0x000000f000417202 */ /* 0x000fe40000000f00 */
[----:B------:R-:W-:Y:S05]  /*12140*/  CALL.REL.NOINC `($__internal_140_$__cuda_sm70_shflsync_up) ;  /* 0x000018d000007944 */ /* 0x000fea0003c00000 */
[----:B-1----:R-:W-:Y:S01]  /*12150*/  MOV R69, R66 ;  /* 0x0000004200457202 */ /* 0x002fe20000000f00 */
[----:B------:R-:W-:Y:S01]  /*12160*/  HFMA2.MMA R66, -RZ, RZ, 0, 2.384185791015625e-07 ;  /* 0x00000004ff427435 */ /* 0x000fe200000001ff */
[----:B------:R-:W-:Y:S02]  /*12170*/  MOV R65, R67 ;  /* 0x0000004300417202 */ /* 0x000fe40000000f00 */
[----:B------:R-:W-:Y:S02]  /*12180*/  MOV R244, RZ ;  /* 0x000000ff00f47202 */ /* 0x000fe40000000f00 */
[----:B------:R-:W-:Y:S02]  /*12190*/  MOV R243, 0xffffffff ;  /* 0xffffffff00f37802 */ /* 0x000fe40000000f00 */
[----:B------:R-:W-:-:S02]  /*121a0*/  MOV R64, 0x121c0 ;  /* 0x000121c000407802 */ /* 0x000fc40000000f00 */
[----:B------:R-:W-:Y:S05]  /*121b0*/  CALL.REL.NOINC `($__internal_140_$__cuda_sm70_shflsync_up) ;  /* 0x0000186000007944 */ /* 0x000fea0003c00000 */
[----:B-1----:R-:W-:Y:S01]  /*121c0*/  MOV R70, R66 ;  /* 0x0000004200467202 */ /* 0x002fe20000000f00 */
[----:B------:R-:W-:Y:S01]  /*121d0*/  HFMA2.MMA R66, -RZ, RZ, 0, 2.384185791015625e-07 ;  /* 0x00000004ff427435 */ /* 0x000fe200000001ff */
[----:B------:R-:W-:-:S02]  /*121e0*/  MOV R65, R71 ;  /* 0x0000004700417202 */ /* 0x000fc40000000f00 */
[----:B------:R-:W-:Y:S02]  /*121f0*/  MOV R244, RZ ;  /* 0x000000ff00f47202 */ /* 0x000fe40000000f00 */
[----:B------:R-:W-:Y:S02]  /*12200*/  MOV R243, 0xffffffff ;  /* 0xffffffff00f37802 */ /* 0x000fe40000000f00 */
[----:B------:R-:W-:Y:S02]  /*12210*/  MOV R64, 0x12230 ;  /* 0x0001223000407802 */ /* 0x000fe40000000f00 */
[----:B------:R-:W-:Y:S05]  /*12220*/  CALL.REL.NOINC `($__internal_140_$__cuda_sm70_shflsync_up) ;  /* 0x000017f000007944 */ /* 0x000fea0003c00000 */
[----:B-1----:R-:W-:Y:S01]  /*12230*/  MOV R241, R66 ;  /* 0x0000004200f17202 */ /* 0x002fe20000000f00 */
[----:B------:R-:W-:Y:S01]  /*12240*/  HFMA2.MMA R66, -RZ, RZ, 0, 2.384185791015625e-07 ;  /* 0x00000004ff427435 */ /* 0x000fe200000001ff */
[----:B------:R-:W-:Y:S02]  /*12250*/  MOV R65, R68 ;  /* 0x0000004400417202 */ /* 0x000fe40000000f00 */
[----:B------:R-:W-:Y:S02]  /*12260*/  MOV R244, RZ ;  /* 0x000000ff00f47202 */ /* 0x000fe40000000f00 */
[----:B------:R-:W-:-:S02]  /*12270*/  MOV R243, 0xffffffff ;  /* 0xffffffff00f37802 */ /* 0x000fc40000000f00 */
[----:B------:R-:W-:Y:S02]  /*12280*/  MOV R64, 0x122a0 ;  /* 0x000122a000407802 */ /* 0x000fe40000000f00 */
[----:B------:R-:W-:Y:S05]  /*12290*/  CALL.REL.NOINC `($__internal_140_$__cuda_sm70_shflsync_up) ;  /* 0x0000178000007944 */ /* 0x000fea0003c00000 */
[----:B-1----:R-:W-:Y:S01]  /*122a0*/  FMUL.FTZ R64, R67, R66 ;  /* 0x0000004243407220 */ /* 0x002fe20000410000 */
[----:B------:R-:W-:Y:S01]  /*122b0*/  ISETP.GE.AND P0, PT, R127, 0x4, PT ;  /* 0x000000047f00780c */ /* 0x000fe20003f06270 */
[CC--:B------:R-:W-:Y:S01]  /*122c0*/  FMUL.FTZ R65, R241.reuse, R67.reuse ;  /* 0x00000043f1417220 */ /* 0x0c0fe20000410000 */
[----:B------:R-:W-:Y:S01]  /*122d0*/  MOV R244, RZ ;  /* 0x000000ff00f47202 */ /* 0x000fe20000000f00 */
[----:B------:R-:W-:Y:S01]  /*122e0*/  FFMA.FTZ R64, R241, R240, -R64 ;  /* 0x000000f0f1407223 */ /* 0x000fe20000010840 */
[----:B------:R-:W-:Y:S01]  /*122f0*/  MOV R243, 0xffffffff ;  /* 0xffffffff00f37802 */ /* 0x000fe20000000f00 */
[----:B------:R-:W-:Y:S02]  /*12300*/  FFMA.FTZ R241, R240, R66, R65 ;  /* 0x00000042f0f17223 */ /* 0x000fe40000010041 */
[----:B------:R-:W-:-:S04]  /*12310*/  FMUL.FTZ R65, R69, R67 ;  /* 0x0000004345417220 */ /* 0x000fc80000410000 */
[C---:B------:R-:W-:Y:S02]  /*12320*/  FFMA.FTZ R66, R70.reuse, R240, R65 ;  /* 0x000000f046427223 */ /* 0x040fe40000010041 */
[----:B------:R-:W-:Y:S02]  /*12330*/  FMUL.FTZ R70, R70, R67 ;  /* 0x0000004346467220 */ /* 0x000fe40000410000 */
[----:B------:R-:W-:Y:S01]  /*12340*/  @P0 FADD.FTZ R71, R71, R64 ;  /* 0x0000004047470221 */ /* 0x000fe20000010000 */
[----:B------:R-:W-:Y:S01]  /*12350*/  FSEL R67, R67, R66, !P0 ;  /* 0x0000004243437208 */ /* 0x000fe20004000000 */
[----:B------:R-:W-:Y:S01]  /*12360*/  @P0 FFMA.FTZ R240, R69, R240, -R70 ;  /* 0x000000f045f00223 */ /* 0x000fe20000010846 */
[----:B------:R-:W-:Y:S01]  /*12370*/  HFMA2.MMA R66, -RZ, RZ, 0, 4.76837158203125e-07 ;  /* 0x00000008ff427435 */ /* 0x000fe200000001ff */
[----:B------:R-:W-:Y:S01]  /*12380*/  @P0 FADD.FTZ R68, R68, R241 ;  /* 0x000000f144440221 */ /* 0x000fe20000010000 */
[----:B------:R-:W-:Y:S02]  /*12390*/  MOV R64, 0x123c0 ;  /* 0x000123c000407802 */ /* 0x000fe40000000f00 */
[----:B------:R-:W-:-:S02]  /*123a0*/  MOV R65, R240 ;  /* 0x000000f000417202 */ /* 0x000fc40000000f00 */
[----:B------:R-:W-:Y:S05]  /*123b0*/  CALL.REL.NOINC `($__internal_140_$__cuda_sm70_shflsync_up) ;  /* 0x0000166000007944 */ /* 0x000fea0003c00000 */
[----:B-1----:R-:W-:Y:S01]  /*123c0*/  MOV R69, R66 ;  /* 0x0000004200457202 */ /* 0x002fe20000000f00 */
[----:B------:R-:W-:Y:S01]  /*123d0*/  HFMA2.MMA R66, -RZ, RZ, 0, 4.76837158203125e-07 ;  /* 0x00000008ff427435 */ /* 0x000fe200000001ff */
[----:B------:R-:W-:-:S02]  /*123e0*/  MOV R65, R67 ;  /* 0x0000004300417202 */ /* 0x000fc40000000f00 */
[----:B------:R-:W-:Y:S02]  /*123f0*/  MOV R244, RZ ;  /* 0x000000ff00f47202 */ /* 0x000fe40000000f00 */
[----:B------:R-:W-:Y:S02]  /*12400*/  MOV R243, 0xffffffff ;  /* 0xffffffff00f37802 */ /* 0x000fe40000000f00 */
[----:B------:R-:W-:Y:S02]  /*12410*/  MOV R64, 0x12430 ;  /* 0x0001243000407802 */ /* 0x000fe40000000f00 */
[----:B------:R-:W-:Y:S05]  /*12420*/  CALL.REL.NOINC `($__internal_140_$__cuda_sm70_shflsync_up) ;  /* 0x000015f000007944 */ /* 0x000fea0003c00000 */
[----:B-1----:R-:W-:Y:S01]  /*12430*/  MOV R70, R66 ;  /* 0x0000004200467202 */ /* 0x002fe20000000f00 */
[----:B------:R-:W-:Y:S01]  /*12440*/  HFMA2.MMA R66, -RZ, RZ, 0, 4.76837158203125e-07 ;  /* 0x00000008ff427435 */ /* 0x000fe200000001ff */
[----:B------:R-:W-:Y:S02]  /*12450*/  MOV R65, R71 ;  /* 0x0000004700417202 */ /* 0x000fe40000000f00 */
[----:B------:R-:W-:Y:S02]  /*12460*/  MOV R244, RZ ;  /* 0x000000ff00f47202 */ /* 0x000fe40000000f00 */
[----:B------:R-:W-:-:S02]  /*12470*/  MOV R243, 0xffffffff ;  /* 0xffffffff00f37802 */ /* 0x000fc40000000f00 */
[----:B------:R-:W-:Y:S02]  /*12480*/  MOV R64, 0x124a0 ;  /* 0x000124a000407802 */ /* 0x000fe40000000f00 */
[----:B------:R-:W-:Y:S05]  /*12490*/  CALL.REL.NOINC `($__internal_140_$__cuda_sm70_shflsync_up) ;  /* 0x0000158000007944 */ /* 0x000fea0003c00000 */
[----:B-1----:R-:W-:Y:S01]  /*124a0*/  MOV R241, R66 ;  /* 0x0000004200f17202 */ /* 0x002fe20000000f00 */
[----:B------:R-:W-:Y:S01]  /*124b0*/  HFMA2.MMA R66, -RZ, RZ, 0, 4.76837158203125e-07 ;  /* 0x00000008ff427435 */ /* 0x000fe200000001ff */
[----:B------:R-:W-:Y:S02]  /*124c0*/  MOV R65, R68 ;  /* 0x0000004400417202 */ /* 0x000fe40000000f00 */
[----:B------:R-:W-:Y:S02]  /*124d0*/  MOV R244, RZ ;  /* 0x000000ff00f47202 */ /* 0x000fe40000000f00 */
[----:B------:R-:W-:Y:S02]  /*124e0*/  MOV R243, 0xffffffff ;  /* 0xffffffff00f37802 */ /* 0x000fe40000000f00 */
[----:B------:R-:W-:Y:S02]  /*124f0*/  MOV R64, 0x12510 ;  /* 0x0001251000407802 */ /* 0x000fe40000000f00 */
[----:B------:R-:W-:Y:S05]  /*12500*/  CALL.REL.NOINC `($__internal_140_$__cuda_sm70_shflsync_up) ;  /* 0x0000151000007944 */ /* 0x000fea0003c00000 */
[----:B------:R-:W-:Y:S01]  /*12510*/  ISETP.GE.AND P0, PT, R127, 0x8, PT ;  /* 0x000000087f00780c */ /* 0x000fe20003f06270 */
[----:B------:R-:W-:Y:S01]  /*12520*/  FMUL.FTZ R243, R69, R67 ;  /* 0x0000004345f37220 */ /* 0x000fe20000410000 */
[----:B------:R-:W-:Y:S01]  /*12530*/  MOV R244, RZ ;  /* 0x000000ff00f47202 */ /* 0x000fe20000000f00 */
[----:B-1----:R-:W-:-:S02]  /*12540*/  FMUL.FTZ R64, R67, R66 ;  /* 0x0000004243407220 */ /* 0x002fc40000410000 */
[CC--:B------:R-:W-:Y:S02]  /*12550*/  FMUL.FTZ R65, R241.reuse, R67.reuse ;  /* 0x00000043f1417220 */ /* 0x0c0fe40000410000 */
[CC--:B------:R-:W-:Y:S01]  /*12560*/  FFMA.FTZ R242, R70.reuse, R240.reuse, R243 ;  /* 0x000000f046f27223 */ /* 0x0c0fe200000100f3 */
[----:B------:R-:W-:Y:S01]  /*12570*/  MOV R243, 0xffffffff ;  /* 0xffffffff00f37802 */ /* 0x000fe20000000f00 */
[----:B------:R-:W-:Y:S02]  /*12580*/  FMUL.FTZ R70, R70, R67 ;  /* 0x0000004346467220 */ /* 0x000fe40000410000 */
[----:B------:R-:W-:Y:S02]  /*12590*/  FFMA.FTZ R64, R241, R240, -R64 ;  /* 0x000000f0f1407223 */ /* 0x000fe40000010840 */
[----:B------:R-:W-:Y:S01]  /*125a0*/  FFMA.FTZ R65, R240, R66, R65 ;  /* 0x00000042f0417223 */ /* 0x000fe20000010041 */
[----:B------:R-:W-:Y:S01]  /*125b0*/  HFMA2.MMA R66, -RZ, RZ, 0, 9.5367431640625e-07 ;  /* 0x00000010ff427435 */ /* 0x000fe200000001ff */
[----:B------:R-:W-:Y:S01]  /*125c0*/  @P0 FFMA.FTZ R240, R69, R240, -R70 ;  /* 0x000000f045f00223 */ /* 0x000fe20000010846 */
[----:B------:R-:W-:Y:S01]  /*125d0*/  FSEL R69, R67, R242, !P0 ;  /* 0x000000f243457208 */ /* 0x000fe20004000000 */
[----:B------:R-:W-:Y:S01]  /*125e0*/  @P0 FADD.FTZ R71, R71, R64 ;  /* 0x0000004047470221 */ /* 0x000fe20000010000 */
[----:B------:R-:W-:Y:S01]  /*125f0*/  MOV R64, 0x12660 ;  /* 0x0001266000407802 */ /* 0x000fe20000000f00 */
[----:B------:R-:W-:Y:S01]  /*12600*/  @P0 FADD.FTZ R68, R68, R65 ;  /* 0x0000004144440221 */ /* 0x000fe20000010000 */
[----:B------:R-:W-:-:S02]  /*12610*/  MOV R242, R240 ;  /* 0x000000f000f27202 */ /* 0x000fc40000000f00 */
[----:B------:R-:W-:Y:S02]  /*12620*/  MOV R65, R240 ;  /* 0x000000f000417202 */ /* 0x000fe40000000f00 */
[----:B------:R-:W-:Y:S02]  /*12630*/  MOV R240, R71 ;  /* 0x0000004700f07202 */ /* 0x000fe40000000f00 */
[----:B------:R-:W-:Y:S02]  /*12640*/  MOV R241, R68 ;  /* 0x0000004400f17202 */ /* 0x000fe40000000f00 */
[----:B------:R-:W-:Y:S05]  /*12650*/  CALL.REL.NOINC `($__internal_140_$__cuda_sm70_shflsync_up) ;  /* 0x000013c000007944 */ /* 0x000fea0003c00000 */
[----:B-1----:R-:W-:Y:S01]  /*12660*/  MOV R67, R66 ;  /* 0x0000004200437202 */ /* 0x002fe20000000f00 */
[----:B------:R-:W-:Y:S01]  /*12670*/  HFMA2.MMA R66, -RZ, RZ, 0, 9.5367431640625e-07 ;  /* 0x00000010ff427435 */ /* 0x000fe200000001ff */
[----:B------:R-:W-:Y:S02]  /*12680*/  MOV R65, R69 ;  /* 0x0000004500417202 */ /* 0x000fe40000000f00 */
[----:B------:R-:W-:Y:S02]  /*12690*/  MOV R244, RZ ;  /* 0x000000ff00f47202 */ /* 0x000fe40000000f00 */
[----:B------:R-:W-:-:S02]  /*126a0*/  MOV R243, 0xffffffff ;  /* 0xffffffff00f37802 */ /* 0x000fc40000000f00 */
[----:B------:R-:W-:Y:S02]  /*126b0*/  MOV R64, 0x126d0 ;  /* 0x000126d000407802 */ /* 0x000fe40000000f00 */
[----:B------:R-:W-:Y:S05]  /*126c0*/  CALL.REL.NOINC `($__internal_140_$__cuda_sm70_shflsync_up) ;  /* 0x0000135000007944 */ /* 0x000fea0003c00000 */
[----:B-1----:R-:W-:Y:S01]  /*126d0*/  MOV R70, R66 ;  /* 0x0000004200467202 */ /* 0x002fe20000000f00 */
[----:B------:R-:W-:Y:S01]  /*126e0*/  HFMA2.MMA R66, -RZ, RZ, 0, 9.5367431640625e-07 ;  /* 0x00000010ff427435 */ /* 0x000fe200000001ff */
[----:B------:R-:W-:Y:S02]  /*126f0*/  MOV R65, R71 ;  /* 0x0000004700417202 */ /* 0x000fe40000000f00 */
[----:B------:R-:W-:Y:S02]  /*12700*/  MOV R244, RZ ;  /* 0x000000ff00f47202 */ /* 0x000fe40000000f00 */
[----:B------:R-:W-:Y:S02]  /*12710*/  MOV R243, 0xffffffff ;  /* 0xffffffff00f37802 */ /* 0x000fe40000000f00 */
[----:B------:R-:W-:Y:S02]  /*12720*/  MOV R64, 0x12740 ;  /* 0x0001274000407802 */ /* 0x000fe40000000f00 */
[----:B------:R-:W-:Y:S05]  /*12730*/  CALL.REL.NOINC `($__internal_140_$__cuda_sm70_shflsync_up) ;  /* 0x000012e000007944 */ /* 0x000fea0003c00000 */
[----:B-1----:R-:W-:Y:S01]  /*12740*/  MOV R71, R66 ;  /* 0x0000004200477202 */ /* 0x002fe20000000f00 */
[----:B------:R-:W-:Y:S01]  /*12750*/  HFMA2.MMA R66, -RZ, RZ, 0, 9.5367431640625e-07 ;  /* 0x00000010ff427435 */ /* 0x000fe200000001ff */
[----:B------:R-:W-:-:S02]  /*12760*/  MOV R65, R68 ;  /* 0x0000004400417202 */ /* 0x000fc40000000f00 */
[----:B------:R-:W-:Y:S02]  /*12770*/  MOV R244, RZ ;  /* 0x000000ff00f47202 */ /* 0x000fe40000000f00 */
[----:B------:R-:W-:Y:S02]  /*12780*/  MOV R243, 0xffffffff ;  /* 0xffffffff00f37802 */ /* 0x000fe40000000f00 */
[----:B------:R-:W-:Y:S02]  /*12790*/  MOV R64, 0x127b0 ;  /* 0x000127b000407802 */ /* 0x000fe40000000f00 */
[----:B------:R-:W-:Y:S05]  /*127a0*/  CALL.REL.NOINC `($__internal_140_$__cuda_sm70_shflsync_up) ;  /* 0x0000127000007944 */ /* 0x000fea0003c00000 */
[----:B-1----:R-:W-:Y:S01]  /*127b0*/  MOV R64, R66 ;  /* 0x0000004200407202 */ /* 0x002fe20000000f00 */
[----:B------:R-:W-:Y:S05]  /*127c0*/  BRA `(.L_x_5947) ;  /* 0xffff674000007947 */ /* 0x000fea000383ffff */
.L_x_5844:
[----:B-1----:R-:W-:Y:S01]  /*127d0*/  HFMA2.MMA R66, -RZ, RZ, 0, 5.9604644775390625e-08 ;  /* 0x00000001ff427435 */ /* 0x002fe200000001ff */
[----:B------:R-:W-:Y:S02]  /*127e0*/  MOV R65, R68 ;  /* 0x0000004400417202 */ /* 0x000fe40000000f00 */
[----:B------:R-:W-:Y:S02]  /*127f0*/  MOV R244, RZ ;  /* 0x000000ff00f47202 */ /* 0x000fe40000000f00 */
[----:B------:R-:W-:-:S02]  /*12800*/  MOV R243, 0xffffffff ;  /* 0xffffffff00f37802 */ /* 0x000fc40000000f00 */
[----:B------:R-:W-:Y:S02]  /*12810*/  MOV R64, 0x12830 ;  /* 0x0001283000407802 */ /* 0x000fe40000000f00 */
[----:B0----5:R-:W-:Y:S05]  /*12820*/  CALL.REL.NOINC `($__internal_140_$__cuda_sm70_shflsync_up) ;  /* 0x000011f000007944 */ /* 0x021fea0003c00000 */
        /* <DEDUP_REMOVED lines=14> */
[----:B-1----:R-:W-:Y:S01]  /*12910*/  MOV R67, R66 ;  /* 0x0000004200437202 */ /* 0x002fe20000000f00 */
[----:B------:R-:W-:Y:S01]  /*12920*/  HFMA2.MMA R66, -RZ, RZ, 0, 5.9604644775390625e-08 ;  /* 0x00000001ff427435 */ /* 0x000fe200000001ff */
[----:B------:R-:W-:Y:S02]  /*12930*/  MOV R65, R71 ;  /* 0x0000004700417202 */ /* 0x000fe40000000f00 */
[----:B------:R-:W-:Y:S02]  /*12940*/  MOV R244, RZ ;  /* 0x000000ff00f47202 */ /* 0x000fe40000000f00 */
[----:B------:R-:W-:-:S02]  /*12950*/  MOV R243, 0xffffffff ;  /* 0xffffffff00f37802 */ /* 0x000fc40000000f00 */
[----:B------:R-:W-:Y:S02]  /*12960*/  MOV R64, 0x12980 ;  /* 0x0001298000407802 */ /* 0x000fe40000000f00 */
[----:B------:R-:W-:Y:S05]  /*12970*/  CALL.REL.NOINC `($__internal_140_$__cuda_sm70_shflsync_up) ;  /* 0x000010a000007944 */ /* 0x000fea0003c00000 */
[----:B-1----:R-:W-:Y:S01]  /*12980*/  MOV R71, R66 ;  /* 0x0000004200477202 */ /* 0x002fe20000000f00 */
[----:B------:R-:W-:Y:S01]  /*12990*/  HFMA2.MMA R66, -RZ, RZ, 0, 0 ;  /* 0x00000000ff427435 */ /* 0x000fe200000001ff */
[----:B------:R-:W-:Y:S02]  /*129a0*/  MOV R64, R60 ;  /* 0x0000003c00407202 */ /* 0x000fe40000000f00 */
[----:B------:R-:W-:Y:S02]  /*129b0*/  MOV R60, R67 ;  /* 0x00000043003c7202 */ /* 0x000fe40000000f00 */
[----:B------:R-:W-:Y:S02]  /*129c0*/  MOV R247, 0xffffffff ;  /* 0xffffffff00f77802 */ /* 0x000fe40000000f00 */
[----:B------:R-:W-:Y:S02]  /*129d0*/  MOV R65, 0x129f0 ;  /* 0x000129f000417802 */ /* 0x000fe40000000f00 */
[----:B------:R-:W-:Y:S05]  /*129e0*/  CALL.REL.NOINC `($__internal_139_$__cuda_sm70_shflsync_idx_p) ;  /* 0x00000fc000007944 */ /* 0x000fea0003c00000 */
[----:B-1----:R-:W-:Y:S01]  /*129f0*/  MOV R70, R66 ;  /* 0x0000004200467202 */ /* 0x002fe20000000f00 */
[----:B------:R-:W-:Y:S01]  /*12a00*/  HFMA2.MMA R66, -RZ, RZ, 0, 0 ;  /* 0x00000000ff427435 */ /* 0x000fe200000001ff */
[----:B------:R-:W-:-:S02]  /*12a10*/  MOV R64, R61 ;  /* 0x0000003d00407202 */ /* 0x000fc40000000f00 */
[----:B------:R-:W-:Y:S02]  /*12a20*/  MOV R247, 0xffffffff ;  /* 0xffffffff00f77802 */ /* 0x000fe40000000f00 */
[----:B------:R-:W-:Y:S02]  /*12a30*/  MOV R65, 0x12a50 ;  /* 0x00012a5000417802 */ /* 0x000fe40000000f00 */
[----:B0-----:R-:W-:Y:S05]  /*12a40*/  CALL.REL.NOINC `($__internal_139_$__cuda_sm70_shflsync_idx_p) ;  /* 0x00000f6000007944 */ /* 0x001fea0003c00000 */
[----:B-1----:R-:W-:Y:S01]  /*12a50*/  MOV R240, R66 ;  /* 0x0000004200f07202 */ /* 0x002fe20000000f00 */
[----:B------:R-:W-:Y:S01]  /*12a60*/  HFMA2.MMA R66, -RZ, RZ, 0, 0 ;  /* 0x00000000ff427435 */ /* 0x000fe200000001ff */
[----:B------:R-:W-:Y:S02]  /*12a70*/  MOV R64, R62 ;  /* 0x0000003e00407202 */ /* 0x000fe40000000f00 */
[----:B------:R-:W-:Y:S02]  /*12a80*/  MOV R247, 0xffffffff ;  /* 0xffffffff00f77802 */ /* 0x000fe40000000f00 */
[----:B------:R-:W-:Y:S02]  /*12a90*/  MOV R65, 0x12ab0 ;  /* 0x00012ab000417802 */ /* 0x000fe40000000f00 */
[----:B0-----:R-:W-:Y:S05]  /*12aa0*/  CALL.REL.NOINC `($__internal_139_$__cuda_sm70_shflsync_idx_p) ;  /* 0x00000f0000007944 */ /* 0x001fea0003c00000 */
[----:B-1----:R-:W-:Y:S01]  /*12ab0*/  MOV R62, R66 ;  /* 0x00000042003e7202 */ /* 0x002fe20000000f00 */
[----:B------:R-:W-:Y:S01]  /*12ac0*/  HFMA2.MMA R66, -RZ, RZ, 0, 0 ;  /* 0x00000000ff427435 */ /* 0x000fe200000001ff */
[----:B------:R-:W-:-:S02]  /*12ad0*/  MOV R64, R63 ;  /* 0x0000003f00407202 */ /* 0x000fc40000000f00 */
[----:B------:R-:W-:Y:S02]  /*12ae0*/  MOV R247, 0xffffffff ;  /* 0xffffffff00f77802 */ /* 0x000fe40000000f00 */
[----:B------:R-:W-:Y:S02]  /*12af0*/  MOV R65, 0x12b10 ;  /* 0x00012b1000417802 */ /* 0x000fe40000000f00 */
[----:B0-----:R-:W-:Y:S05]  /*12b00*/  CALL.REL.NOINC `($__internal_139_$__cuda_sm70_shflsync_idx_p) ;  /* 0x00000ea000007944 */ /* 0x001fea0003c00000 */
[----:B01----:R-:W-:Y:S05]  /*12b10*/  BRA `(.L_x_5948) ;  /* 0xffff66f000007947 */ /* 0x003fea000383ffff */
.L_x_5847:
[----:B------:R-:W-:Y:S01]  /*12b20*/  HFMA2.MMA R66, -RZ, RZ, 0, 5.9604644775390625e-08 ;  /* 0x00000001ff427435 */ /* 0x000fe200000001ff */
[----:B------:R-:W-:Y:S02]  /*12b30*/  MOV R241, R231 ;  /* 0x000000e700f17202 */ /* 0x000fe40000000f00 */
[----:B------:R-:W-:Y:S02]  /*12b40*/  MOV R242, 0x1f ;  /* 0x0000001f00f27802 */ /* 0x000fe40000000f00 */
[----:B------:R-:W-:Y:S02]  /*12b50*/  MOV R65, 0xffffffff ;  /* 0xffffffff00417802 */ /* 0x000fe40000000f00 */
[----:B------:R-:W-:Y:S02]  /*12b60*/  MOV R64, 0x12b80 ;  /* 0x00012b8000407802 */ /* 0x000fe40000000f00 */
[----:B0-----:R-:W-:Y:S05]  /*12b70*/  CALL.REL.NOINC `($__internal_138_$__cuda_sm70_shflsync_down) ;  /* 0x00000df000007944 */ /* 0x001fea0003c00000 */
[----:B-1----:R-:W-:Y:S01]  /*12b80*/  MOV R67, R66 ;  /* 0x0000004200437202 */ /* 0x002fe20000000f00 */
[----:B------:R-:W-:Y:S05]  /*12b90*/  BRA `(.L_x_5949) ;  /* 0xffff79c000007947 */ /* 0x000fea000383ffff */
.L_x_5848:
[----:B------:R-:W-:Y:S01]  /*12ba0*/  HFMA2.MMA R66, -RZ, RZ, 0, 5.9604644775390625e-08 ;  /* 0x00000001ff427435 */ /* 0x000fe200000001ff */
[----:B------:R-:W-:-:S02]  /*12bb0*/  MOV R241, R69 ;  /* 0x0000004500f17202 */ /* 0x000fc40000000f00 */
[----:B------:R-:W-:Y:S02]  /*12bc0*/  MOV R242, 0x1f ;  /* 0x0000001f00f27802 */ /* 0x000fe40000000f00 */
[----:B------:R-:W-:Y:S02]  /*12bd0*/  MOV R65, 0xffffffff ;  /* 0xffffffff00417802 */ /* 0x000fe40000000f00 */
[----:B------:R-:W-:Y:S02]  /*12be0*/  MOV R64, 0x12c00 ;  /* 0x00012c0000407802 */ /* 0x000fe40000000f00 */
[----:B012---:R-:W-:Y:S05]  /*12bf0*/  CALL.REL.NOINC `($__internal_138_$__cuda_sm70_shflsync_down) ;  /* 0x00000d7000007944 */ /* 0x007fea0003c00000 */
[----:B-1----:R-:W-:Y:S01]  /*12c00*/  MOV R69, R66 ;  /* 0x0000004200457202 */ /* 0x002fe20000000f00 */
[----:B------:R-:W-:Y:S01]  /*12c10*/  HFMA2.MMA R66, -RZ, RZ, 0, 5.9604644775390625e-08 ;  /* 0x00000001ff427435 */ /* 0x000fe200000001ff */
[----:B------:R-:W-:Y:S02]  /*12c20*/  MOV R241, R68 ;  /* 0x0000004400f17202 */ /* 0x000fe40000000f00 */
[----:B------:R-:W-:Y:S02]  /*12c30*/  MOV R242, 0x1f ;  /* 0x0000001f00f27802 */ /* 0x000fe40000000f00 */
[----:B------:R-:W-:-:S02]  /*12c40*/  MOV R65, 0xffffffff ;  /* 0xffffffff00417802 */ /* 0x000fc40000000f00 */
[----:B------:R-:W-:Y:S02]  /*12c50*/  MOV R64, 0x12c70 ;  /* 0x00012c7000407802 */ /* 0x000fe40000000f00 */
[----:B------:R-:W-:Y:S05]  /*12c60*/  CALL.REL.NOINC `($__internal_138_$__cuda_sm70_shflsync_down) ;  /* 0x00000d0000007944 */ /* 0x000fea0003c00000 */
[----:B-1----:R-:W-:Y:S01]  /*12c70*/  MOV R231, R66 ;  /* 0x0000004200e77202 */ /* 0x002fe20000000f00 */
[----:B------:R-:W-:Y:S01]  /*12c80*/  HFMA2.MMA R66, -RZ, RZ, 0, 5.9604644775390625e-08 ;  /* 0x00000001ff427435 */ /* 0x000fe200000001ff */
[----:B------:R-:W-:Y:S02]  /*12c90*/  MOV R241, R70 ;  /* 0x0000004600f17202 */ /* 0x000fe40000000f00 */
[----:B------:R-:W-:Y:S02]  /*12ca0*/  MOV R242, 0x1f ;  /* 0x0000001f00f27802 */ /* 0x000fe40000000f00 */
[----:B------:R-:W-:Y:S02]  /*12cb0*/  MOV R65, 0xffffffff ;  /* 0xffffffff00417802 */ /* 0x000fe40000000f00 */
[----:B------:R-:W-:Y:S02]  /*12cc0*/  MOV R64, 0x12ce0 ;  /* 0x00012ce000407802 */ /* 0x000fe40000000f00 */
[----:B------:R-:W-:Y:S05]  /*12cd0*/  CALL.REL.NOINC `($__internal_138_$__cuda_sm70_shflsync_down) ;  /* 0x00000c9000007944 */ /* 0x000fea0003c00000 */
[----:B-1----:R-:W-:Y:S05]  /*12ce0*/  BRA `(.L_x_5950) ;  /* 0xffff78b000007947 */ /* 0x002fea000383ffff */
.L_x_5851:
[----:B0-----:R-:W-:Y:S01]  /*12cf0*/  HFMA2.MMA R66, -RZ, RZ, 0, 1.1920928955078125e-07 ;  /* 0x00000002ff427435 */ /* 0x001fe200000001ff */
[----:B------:R-:W-:Y:S02]  /*12d00*/  MOV R241, R71 ;  /* 0x0000004700f17202 */ /* 0x000fe40000000f00 */
[----:B------:R-:W-:-:S02]  /*12d10*/  MOV R242, 0x1f ;  /* 0x0000001f00f27802 */ /* 0x000fc40000000f00 */
[----:B------:R-:W-:Y:S02]  /*12d20*/  MOV R65, 0xffffffff ;  /* 0xffffffff00417802 */ /* 0x000fe40000000f00 */
[----:B------:R-:W-:Y:S02]  /*12d30*/  MOV R64, 0x12d50 ;  /* 0x00012d5000407802 */ /* 0x000fe40000000f00 */
[----:B-1234-:R-:W-:Y:S05]  /*12d40*/  CALL.REL.NOINC `($__internal_138_$__cuda_sm70_shflsync_down) ;  /* 0x00000c2000007944 */ /* 0x01efea0003c00000 */
[----:B-1----:R-:W-:Y:S01]  /*12d50*/  MOV R67, R66 ;  /* 0x0000004200437202 */ /* 0x002fe20000000f00 */
[----:B------:R-:W-:Y:S01]  /*12d60*/  HFMA2.MMA R66, -RZ, RZ, 0, 1.1920928955078125e-07 ;  /* 0x00000002ff427435 */ /* 0x000fe200000001ff */
[----:B------:R-:W-:Y:S02]  /*12d70*/  MOV R241, R240 ;  /* 0x000000f000f17202 */ /* 0x000fe40000000f00 */
[----:B------:R-:W-:Y:S02]  /*12d80*/  MOV R242, 0x1f ;  /* 0x0000001f00f27802 */ /* 0x000fe40000000f00 */
[----:B------:R-:W-:Y:S02]  /*12d90*/  MOV R65, 0xffffffff ;  /* 0xffffffff00417802 */ /* 0x000fe40000000f00 */
[----:B------:R-:W-:-:S02]  /*12da0*/  MOV R64, 0x12dc0 ;  /* 0x00012dc000407802 */ /* 0x000fc40000000f00 */
[----:B------:R-:W-:Y:S05]  /*12db0*/  CALL.REL.NOINC `($__internal_138_$__cuda_sm70_shflsync_down) ;  /* 0x00000bb000007944 */ /* 0x000fea0003c00000 */
[----:B-1----:R-:W-:Y:S01]  /*12dc0*/  MOV R69, R66 ;  /* 0x0000004200457202 */ /* 0x002fe20000000f00 */
[----:B------:R-:W-:Y:S01]  /*12dd0*/  HFMA2.MMA R66, -RZ, RZ, 0, 1.1920928955078125e-07 ;  /* 0x00000002ff427435 */ /* 0x000fe200000001ff */
[----:B------:R-:W-:-:S02]  /*12de0*/  MOV R241, R68 ;  /* 0x0000004400f17202 */ /* 0x000fc40000000f00 */
[----:B------:R-:W-:Y:S02]  /*12df0*/  MOV R242, 0x1f ;  /* 0x0000001f00f27802 */ /* 0x000fe40000000f00 */
[----:B------:R-:W-:Y:S02]  /*12e00*/  MOV R65, 0xffffffff ;  /* 0xffffffff00417802 */ /* 0x000fe40000000f00 */
[----:B------:R-:W-:Y:S02]  /*12e10*/  MOV R64, 0x12e30 ;  /* 0x00012e3000407802 */ /* 0x000fe40000000f00 */
[----:B------:R-:W-:Y:S05]  /*12e20*/  CALL.REL.NOINC `($__internal_138_$__cuda_sm70_shflsync_down) ;  /* 0x00000b4000007944 */ /* 0x000fea0003c00000 */
[----:B-1----:R-:W-:Y:S01]  /*12e30*/  MOV R70, R66 ;  /* 0x0000004200467202 */ /* 0x002fe20000000f00 */
[----:B------:R-:W-:Y:S01]  /*12e40*/  HFMA2.MMA R66, -RZ, RZ, 0, 1.1920928955078125e-07 ;  /* 0x00000002ff427435 */ /* 0x000fe200000001ff */
[----:B------:R-:W-:Y:S02]  /*12e50*/  MOV R241, R123 ;  /* 0x0000007b00f17202 */ /* 0x000fe40000000f00 */
[----:B------:R-:W-:Y:S02]  /*12e60*/  MOV R242, 0x1f ;  /* 0x0000001f00f27802 */ /* 0x000fe40000000f00 */
[----:B------:R-:W-:-:S02]  /*12e70*/  MOV R65, 0xffffffff ;  /* 0xffffffff00417802 */ /* 0x000fc40000000f00 */
[----:B------:R-:W-:Y:S02]  /*12e80*/  MOV R64, 0x12ea0 ;  /* 0x00012ea000407802 */ /* 0x000fe40000000f00 */
[----:B------:R-:W-:Y:S05]  /*12e90*/  CALL.REL.NOINC `($__internal_138_$__cuda_sm70_shflsync_down) ;  /* 0x00000ad000007944 */ /* 0x000fea0003c00000 */
[----:B-1----:R-:W-:Y:S05]  /*12ea0*/  BRA `(.L_x_5951) ;  /* 0xffff783000007947 */ /* 0x002fea000383ffff */
.L_x_5854:
[----:B0-----:R-:W-:Y:S01]  /*12eb0*/  HFMA2.MMA R66, -RZ, RZ, 0, 2.384185791015625e-07 ;  /* 0x00000004ff427435 */ /* 0x001fe200000001ff */
[----:B------:R-:W-:Y:S02]  /*12ec0*/  MOV R241, R71 ;  /* 0x0000004700f17202 */ /* 0x000fe40000000f00 */
[----:B------:R-:W-:Y:S02]  /*12ed0*/  MOV R242, 0x1f ;  /* 0x0000001f00f27802 */ /* 0x000fe40000000f00 */
[----:B------:R-:W-:Y:S02]  /*12ee0*/  MOV R65, 0xffffffff ;  /* 0xffffffff00417802 */ /* 0x000fe40000000f00 */
[----:B------:R-:W-:Y:S02]  /*12ef0*/  MOV R64, 0x12f10 ;  /* 0x00012f1000407802 */ /* 0x000fe40000000f00 */
[----:B-1234-:R-:W-:Y:S05]  /*12f00*/  CALL.REL.NOINC `($__internal_138_$__cuda_sm70_shflsync_down) ;  /* 0x00000a6000007944 */ /* 0x01efea0003c00000 */
[----:B-1----:R-:W-:Y:S01]  /*12f10*/  MOV R67, R66 ;  /* 0x0000004200437202 */ /* 0x002fe20000000f00 */
[----:B------:R-:W-:Y:S05]  /*12f20*/  BRA `(.L_x_5952) ;  /* 0xffff78c000007947 */ /* 0x000fea000383ffff */
.L_x_5855:
[----:B0-----:R-:W-:Y:S01]  /*12f30*/  HFMA2.MMA R66, -RZ, RZ, 0, 2.384185791015625e-07 ;  /* 0x00000004ff427435 */ /* 0x001fe200000001ff */
[----:B------:R-:W-:Y:S02]  /*12f40*/  MOV R241, R240 ;  /* 0x000000f000f17202 */ /* 0x000fe40000000f00 */
[----:B------:R-:W-:-:S02]  /*12f50*/  MOV R242, 0x1f ;  /* 0x0000001f00f27802 */ /* 0x000fc40000000f00 */
[----:B------:R-:W-:Y:S02]  /*12f60*/  MOV R65, 0xffffffff ;  /* 0xffffffff00417802 */ /* 0x000fe40000000f00 */
[----:B------:R-:W-:Y:S02]  /*12f70*/  MOV R64, 0x12f90 ;  /* 0x00012f9000407802 */ /* 0x000fe40000000f00 */
[----:B-1234-:R-:W-:Y:S05]  /*12f80*/  CALL.REL.NOINC `($__internal_138_$__cuda_sm70_shflsync_down) ;  /* 0x000009e000007944 */ /* 0x01efea0003c00000 */
[----:B-1----:R-:W-:Y:S01]  /*12f90*/  MOV R69, R66 ;  /* 0x0000004200457202 */ /* 0x002fe20000000f00 */
[----:B------:R-:W-:Y:S01]  /*12fa0*/  HFMA2.MMA R66, -RZ, RZ, 0, 2.384185791015625e-07 ;  /* 0x00000004ff427435 */ /* 0x000fe200000001ff */
[----:B------:R-:W-:Y:S02]  /*12fb0*/  MOV R241, R68 ;  /* 0x0000004400f17202 */ /* 0x000fe40000000f00 */
[----:B------:R-:W-:Y:S02]  /*12fc0*/  MOV R242, 0x1f ;  /* 0x0000001f00f27802 */ /* 0x000fe40000000f00 */
[----:B------:R-:W-:Y:S02]  /*12fd0*/  MOV R65, 0xffffffff ;  /* 0xffffffff00417802 */ /* 0x000fe40000000f00 */
[----:B------:R-:W-:-:S02]  /*12fe0*/  MOV R64, 0x13000 ;  /* 0x0001300000407802 */ /* 0x000fc40000000f00 */
[----:B------:R-:W-:Y:S05]  /*12ff0*/  CALL.REL.NOINC `($__internal_138_$__cuda_sm70_shflsync_down) ;  /* 0x0000097000007944 */ /* 0x000fea0003c00000 */
[----:B-1----:R-:W-:Y:S01]  /*13000*/  MOV R70, R66 ;  /* 0x0000004200467202 */ /* 0x002fe20000000f00 */
[----:B------:R-:W-:Y:S01]  /*13010*/  HFMA2.MMA R66, -RZ, RZ, 0, 2.384185791015625e-07 ;  /* 0x00000004ff427435 */ /* 0x000fe200000001ff */
[----:B------:R-:W-:-:S02]  /*13020*/  MOV R241, R123 ;  /* 0x0000007b00f17202 */ /* 0x000fc40000000f00 */
[----:B------:R-:W-:Y:S02]  /*13030*/  MOV R242, 0x1f ;  /* 0x0000001f00f27802 */ /* 0x000fe40000000f00 */
[----:B------:R-:W-:Y:S02]  /*13040*/  MOV R65, 0xffffffff ;  /* 0xffffffff00417802 */ /* 0x000fe40000000f00 */
[----:B------:R-:W-:Y:S02]  /*13050*/  MOV R64, 0x13070 ;  /* 0x0001307000407802 */ /* 0x000fe40000000f00 */
[----:B------:R-:W-:Y:S05]  /*13060*/  CALL.REL.NOINC `($__internal_138_$__cuda_sm70_shflsync_down) ;  /* 0x0000090000007944 */ /* 0x000fea0003c00000 */
[----:B-1----:R-:W-:Y:S05]  /*13070*/  BRA `(.L_x_5953) ;  /* 0xffff77b000007947 */ /* 0x002fea000383ffff */
.L_x_5858:
[----:B0-----:R-:W-:Y:S01]  /*13080*/  HFMA2.MMA R66, -RZ, RZ, 0, 4.76837158203125e-07 ;  /* 0x00000008ff427435 */ /* 0x001fe200000001ff */
[----:B------:R-:W-:Y:S02]  /*13090*/  MOV R241, R71 ;  /* 0x0000004700f17202 */ /* 0x000fe40000000f00 */
[----:B------:R-:W-:Y:S02]  /*130a0*/  MOV R242, 0x1f ;  /* 0x0000001f00f27802 */ /* 0x000fe40000000f00 */
[----:B------:R-:W-:Y:S02]  /*130b0*/  MOV R65, 0xffffffff ;  /* 0xffffffff00417802 */ /* 0x000fe40000000f00 */
[----:B------:R-:W-:-:S02]  /*130c0*/  MOV R64, 0x130e0 ;  /* 0x000130e000407802 */ /* 0x000fc40000000f00 */
[----:B-1234-:R-:W-:Y:S05]  /*130d0*/  CALL.REL.NOINC `($__internal_138_$__cuda_sm70_shflsync_down) ;  /* 0x0000089000007944 */ /* 0x01efea0003c00000 */
[----:B-1----:R-:W-:Y:S01]  /*130e0*/  MOV R67, R66 ;  /* 0x0000004200437202 */ /* 0x002fe20000000f00 */
[----:B------:R-:W-:Y:S01]  /*130f0*/  HFMA2.MMA R66, -RZ, RZ, 0, 4.76837158203125e-07 ;  /* 0x00000008ff427435 */ /* 0x000fe200000001ff */
[----:B------:R-:W-:-:S02]  /*13100*/  MOV R241, R240 ;  /* 0x000000f000f17202 */ /* 0x000fc40000000f00 */
[----:B------:R-:W-:Y:S02]  /*13110*/  MOV R242, 0x1f ;  /* 0x0000001f00f27802 */ /* 0x000fe40000000f00 */
[----:B------:R-:W-:Y:S02]  /*13120*/  MOV R65, 0xffffffff ;  /* 0xffffffff00417802 */ /* 0x000fe40000000f00 */
[----:B------:R-:W-:Y:S02]  /*13130*/  MOV R64, 0x13150 ;  /* 0x0001315000407802 */ /* 0x000fe40000000f00 */
[----:B------:R-:W-:Y:S05]  /*13140*/  CALL.REL.NOINC `($__internal_138_$__cuda_sm70_shflsync_down) ;  /* 0x0000082000007944 */ /* 0x000fea0003c00000 */
[----:B-1----:R-:W-:Y:S01]  /*13150*/  MOV R69, R66 ;  /* 0x0000004200457202 */ /* 0x002fe20000000f00 */
[----:B------:R-:W-:Y:S01]  /*13160*/  HFMA2.MMA R66, -RZ, RZ, 0, 4.76837158203125e-07 ;  /* 0x00000008ff427435 */ /* 0x000fe200000001ff */
[----:B------:R-:W-:Y:S02]  /*13170*/  MOV R241, R68 ;  /* 0x0000004400f17202 */ /* 0x000fe40000000f00 */
[----:B------:R-:W-:Y:S02]  /*13180*/  MOV R242, 0x1f ;  /* 0x0000001f00f27802 */ /* 0x000fe40000000f00 */
[----:B------:R-:W-:-:S02]  /*13190*/  MOV R65, 0xffffffff ;  /* 0xffffffff00417802 */ /* 0x000fc40000000f00 */
[----:B------:R-:W-:Y:S02]  /*131a0*/  MOV R64, 0x131c0 ;  /* 0x000131c000407802 */ /* 0x000fe40000000f00 */
[----:B------:R-:W-:Y:S05]  /*131b0*/  CALL.REL.NOINC `($__internal_138_$__cuda_sm70_shflsync_down) ;  /* 0x000007b000007944 */ /* 0x000fea0003c00000 */
[----:B-1----:R-:W-:Y:S01]  /*131c0*/  MOV R70, R66 ;  /* 0x0000004200467202 */ /* 0x002fe20000000f00 */
[----:B------:R-:W-:Y:S01]  /*131d0*/  HFMA2.MMA R66, -RZ, RZ, 0, 4.76837158203125e-07 ;  /* 0x00000008ff427435 */ /* 0x000fe200000001ff */
[----:B------:R-:W-:Y:S02]  /*131e0*/  MOV R241, R123 ;  /* 0x0000007b00f17202 */ /* 0x000fe40000000f00 */
[----:B------:R-:W-:Y:S02]  /*131f0*/  MOV R242, 0x1f ;  /* 0x0000001f00f27802 */ /* 0x000fe40000000f00 */
[----:B------:R-:W-:Y:S02]  /*13200*/  MOV R65, 0xffffffff ;  /* 0xffffffff00417802 */ /* 0x000fe40000000f00 */
[----:B------:R-:W-:Y:S02]  /*13210*/  MOV R64, 0x13230 ;  /* 0x0001323000407802 */ /* 0x000fe40000000f00 */
[----:B------:R-:W-:Y:S05]  /*13220*/  CALL.REL.NOINC `($__internal_138_$__cuda_sm70_shflsync_down) ;  /* 0x0000074000007944 */ /* 0x000fea0003c00000 */
[----:B-1----:R-:W-:Y:S05]  /*13230*/  BRA `(.L_x_5954) ;  /* 0xffff773000007947 */ /* 0x002fea000383ffff */
.L_x_5861:
[----:B0-----:R-:W-:Y:S01]  /*13240*/  HFMA2.MMA R66, -RZ, RZ, 0, 9.5367431640625e-07 ;  /* 0x00000010ff427435 */ /* 0x001fe200000001ff */
[----:B------:R-:W-:Y:S02]  /*13250*/  MOV R241, R71 ;  /* 0x0000004700f17202 */ /* 0x000fe40000000f00 */
[----:B------:R-:W-:-:S02]  /*13260*/  MOV R242, 0x1f ;  /* 0x0000001f00f27802 */ /* 0x000fc40000000f00 */
[----:B------:R-:W-:Y:S02]  /*13270*/  MOV R65, 0xffffffff ;  /* 0xffffffff00417802 */ /* 0x000fe40000000f00 */
[----:B------:R-:W-:Y:S02]  /*13280*/  MOV R64, 0x132a0 ;  /* 0x000132a000407802 */ /* 0x000fe40000000f00 */
[----:B-1234-:R-:W-:Y:S05]  /*13290*/  CALL.REL.NOINC `($__internal_138_$__cuda_sm70_shflsync_down) ;  /* 0x000006d000007944 */ /* 0x01efea0003c00000 */
[----:B-1----:R-:W-:Y:S01]  /*132a0*/  MOV R67, R66 ;  /* 0x0000004200437202 */ /* 0x002fe20000000f00 */
[----:B------:R-:W-:Y:S05]  /*132b0*/  BRA `(.L_x_5955) ;  /* 0xffff77c000007947 */ /* 0x000fea000383ffff */
.L_x_5862:
[----:B0-----:R-:W-:Y:S01]  /*132c0*/  HFMA2.MMA R66, -RZ, RZ, 0, 9.5367431640625e-07 ;  /* 0x00000010ff427435 */ /* 0x001fe200000001ff */
[----:B------:R-:W-:Y:S02]  /*132d0*/  MOV R241, R240 ;  /* 0x000000f000f17202 */ /* 0x000fe40000000f00 */
[----:B------:R-:W-:Y:S02]  /*132e0*/  MOV R242, 0x1f ;  /* 0x0000001f00f27802 */ /* 0x000fe40000000f00 */
[----:B------:R-:W-:Y:S02]  /*132f0*/  MOV R65, 0xffffffff ;  /* 0xffffffff00417802 */ /* 0x000fe40000000f00 */
[----:B------:R-:W-:-:S02]  /*13300*/  MOV R64, 0x13320 ;  /* 0x0001332000407802 */ /* 0x000fc40000000f00 */
[----:B-1234-:R-:W-:Y:S05]  /*13310*/  CALL.REL.NOINC `($__internal_138_$__cuda_sm70_shflsync_down) ;  /* 0x0000065000007944 */ /* 0x01efea0003c00000 */
[----:B-1----:R-:W-:Y:S01]  /*13320*/  MOV R69, R66 ;  /* 0x0000004200457202 */ /* 0x002fe20000000f00 */
[----:B------:R-:W-:Y:S01]  /*13330*/  HFMA2.MMA R66, -RZ, RZ, 0, 9.5367431640625e-07 ;  /* 0x00000010ff427435 */ /* 0x000fe200000001ff */
[----:B------:R-:W-:-:S02]  /*13340*/  MOV R241, R68 ;  /* 0x0000004400f17202 */ /* 0x000fc40000000f00 */
[----:B------:R-:W-:Y:S02]  /*13350*/  MOV R242, 0x1f ;  /* 0x0000001f00f27802 */ /* 0x000fe40000000f00 */
[----:B------:R-:W-:Y:S02]  /*13360*/  MOV R65, 0xffffffff ;  /* 0xffffffff00417802 */ /* 0x000fe40000000f00 */
[----:B------:R-:W-:Y:S02]  /*13370*/  MOV R64, 0x13390 ;  /* 0x0001339000407802 */ /* 0x000fe40000000f00 */
[----:B------:R-:W-:Y:S05]  /*13380*/  CALL.REL.NOINC `($__internal_138_$__cuda_sm70_shflsync_down) ;  /* 0x000005e000007944 */ /* 0x000fea0003c00000 */
[----:B-1----:R-:W-:Y:S01]  /*13390*/  MOV R70, R66 ;  /* 0x0000004200467202 */ /* 0x002fe20000000f00 */
[----:B------:R-:W-:Y:S01]  /*133a0*/  HFMA2.MMA R66, -RZ, RZ, 0, 9.5367431640625e-07 ;  /* 0x00000010ff427435 */ /* 0x000fe200000001ff */
[----:B------:R-:W-:Y:S02]  /*133b0*/  MOV R241, R123 ;  /* 0x0000007b00f17202 */ /* 0x000fe40000000f00 */
[----:B------:R-:W-:Y:S02]  /*133c0*/  MOV R242, 0x1f ;  /* 0x0000001f00f27802 */ /* 0x000fe40000000f00 */
[----:B------:R-:W-:-:S02]  /*133d0*/  MOV R65, 0xffffffff ;  /* 0xffffffff00417802 */ /* 0x000fc40000000f00 */
[----:B------:R-:W-:Y:S02]  /*133e0*/  MOV R64, 0x13400 ;  /* 0x0001340000407802 */ /* 0x000fe40000000f00 */
[----:B------:R-:W-:Y:S05]  /*133f0*/  CALL.REL.NOINC `($__internal_138_$__cuda_sm70_shflsync_down) ;  /* 0x0000057000007944 */ /* 0x000fea0003c00000 */
[----:B-1----:R-:W-:Y:S05]  /*13400*/  BRA `(.L_x_5956) ;  /* 0xffff76b000007947 */ /* 0x002fea000383ffff */
.L_x_5865:
[----:B0-----:R-:W-:Y:S01]  /*13410*/  HFMA2.MMA R66, -RZ, RZ, 0, 0 ;  /* 0x00000000ff427435 */ /* 0x001fe200000001ff */
[----:B------:R-:W-:Y:S02]  /*13420*/  MOV R64, R71 ;  /* 0x0000004700407202 */ /* 0x000fe40000000f00 */
[----:B------:R-:W-:Y:S02]  /*13430*/  MOV R247, 0xffffffff ;  /* 0xffffffff00f77802 */ /* 0x000fe40000000f00 */
[----:B------:R-:W-:Y:S02]  /*13440*/  MOV R65, 0x13460 ;  /* 0x0001346000417802 */ /* 0x000fe40000000f00 */
[----:B-1234-:R-:W-:Y:S05]  /*13450*/  CALL.REL.NOINC `($__internal_139_$__cuda_sm70_shflsync_idx_p) ;  /* 0x0000055000007944 */ /* 0x01efea0003c00000 */
[----:B-1----:R-:W-:Y:S01]  /*13460*/  MOV R69, R66 ;  /* 0x0000004200457202 */ /* 0x002fe20000000f00 */
[----:B------:R-:W-:Y:S01]  /*13470*/  HFMA2.MMA R66, -RZ, RZ, 0, 0 ;  /* 0x00000000ff427435 */ /* 0x000fe200000001ff */
[----:B------:R-:W-:Y:S02]  /*13480*/  MOV R64, R240 ;  /* 0x000000f000407202 */ /* 0x000fe40000000f00 */
[----:B------:R-:W-:Y:S02]  /*13490*/  MOV R247, 0xffffffff ;  /* 0xffffffff00f77802 */ /* 0x000fe40000000f00 */
[----:B------:R-:W-:-:S02]  /*134a0*/  MOV R65, 0x134c0 ;  /* 0x000134c000417802 */ /* 0x000fc40000000f00 */
[----:B0-----:R-:W-:Y:S05]  /*134b0*/  CALL.REL.NOINC `($__internal_139_$__cuda_sm70_shflsync_idx_p) ;  /* 0x000004f000007944 */ /* 0x001fea0003c00000 */
        /* <DEDUP_REMOVED lines=20> */
[----:B0-----:R-:W-:Y:S05]  /*13600*/  CALL.REL.NOINC `($__internal_138_$__cuda_sm70_shflsync_down) ;  /* 0x0000036000007944 */ /* 0x001fea0003c00000 */
[----:B-1----:R-:W-:Y:S01]  /*13610*/  MOV R71, R66 ;  /* 0x0000004200477202 */ /* 0x002fe20000000f00 */
[----:B------:R-:W-:Y:S01]  /*13620*/  HFMA2.MMA R66, -RZ, RZ, 0, 5.9604644775390625e-08 ;  /* 0x00000001ff427435 */ /* 0x000fe200000001ff */
[----:B------:R-:W-:-:S02]  /*13630*/  MOV R241, R240 ;  /* 0x000000f000f17202 */ /* 0x000fc40000000f00 */
[----:B------:R-:W-:Y:S02]  /*13640*/  MOV R242, 0x1f ;  /* 0x0000001f00f27802 */ /* 0x000fe40000000f00 */
[----:B------:R-:W-:Y:S02]  /*13650*/  MOV R65, 0xffffffff ;  /* 0xffffffff00417802 */ /* 0x000fe40000000f00 */
[----:B------:R-:W-:Y:S02]  /*13660*/  MOV R64, 0x13680 ;  /* 0x0001368000407802 */ /* 0x000fe40000000f00 */
[----:B------:R-:W-:Y:S05]  /*13670*/  CALL.REL.NOINC `($__internal_138_$__cuda_sm70_shflsync_down) ;  /* 0x000002f000007944 */ /* 0x000fea0003c00000 */
        /* <DEDUP_REMOVED lines=26> */
[----:B------:R-:W-:Y:S05]  /*13820*/  CALL.REL.NOINC `($__internal_139_$__cuda_sm70_shflsync_idx_p) ;  /* 0x0000018000007944 */ /* 0x000fea0003c00000 */
        /* <DEDUP_REMOVED lines=8> */
[----:B------:R-:W-:Y:S02]  /*138b0*/  MOV R64, R62 ;  /* 0x0000003e00407202 */ /* 0x000fe40000000f00 */
[----:B------:R-:W-:-:S02]  /*138c0*/  MOV R247, 0xffffffff ;  /* 0xffffffff00f77802 */ /* 0x000fc40000000f00 */
        /* <DEDUP_REMOVED lines=9> */
[----:B0-----:R-:W-:Y:S05]  /*13960*/  BRA `(.L_x_5957) ;  /* 0xffff737000007947 */ /* 0x001fea000383ffff */
        .weak           $__internal_138_$__cuda_sm70_shflsync_down
        .type           $__internal_138_$__cuda_sm70_shflsync_down,@function
        .size           $__internal_138_$__cuda_sm70_shflsync_down,($__internal_139_$__cuda_sm70_shflsync_idx_p - $__internal_138_$__cuda_sm70_shflsync_down)
$__internal_138_$__cuda_sm70_shflsync_down:
[----:B------:R-:W-:Y:S04]  /*13970*/  WARPSYNC R65 ;  /* 0x0000004100007348 */ /* 0x000fe80003800000 */
[----:B------:R0:W1:Y:S02]  /*13980*/  SHFL.DOWN PT, R66, R241, R66, R242 ;  /* 0x08000042f1427389 */ /* 0x00006400000e00f2 */
[----:B0-----:R-:W-:-:S06]  /*13990*/  HFMA2.MMA R65, -RZ, RZ, 0, 0 ;  /* 0x00000000ff417435 */ /* 0x001fcc00000001ff */
[----:B------:R-:W-:Y:S05]  /*139a0*/  RET.REL.NODEC R64 `(_Z25selective_scan_bwd_kernelI32Selective_Scan_bwd_kernel_traitsILi64ELi16ELb0ELb1ELb1ELb1ELb0EN3c108BFloat16ENS1_7complexIfEEEEv12SSMParamsBwd) ;  /* 0xfffec65040007950 */ /* 0x000fea0003c3ffff */
        .weak           $__internal_139_$__cuda_sm70_shflsync_idx_p
        .type           $__internal_139_$__cuda_sm70_shflsync_idx_p,@function
        .size           $__internal_139_$__cuda_sm70_shflsync_idx_p,($__internal_140_$__cuda_sm70_shflsync_up - $__internal_139_$__cuda_sm70_shflsync_idx_p)
$__internal_139_$__cuda_sm70_shflsync_idx_p:
[----:B------:R-:W-:Y:S01]  /*139b0*/  MOV R127, 0x1f ;  /* 0x0000001f007f7802 */ /* 0x000fe20000000f00 */
[----:B------:R-:W-:Y:S04]  /*139c0*/  WARPSYNC R247 ;  /* 0x000000f700007348 */ /* 0x000fe80003800000 */
[----:B------:R0:W1:Y:S04]  /*139d0*/  SHFL.IDX PT, R66, R64, R66, R127 ;  /* 0x0000004240427389 */ /* 0x00006800000e007f */
[----:B0-----:R-:W0:Y:S01]  /*139e0*/  S2R R127, SR_LANEID ;  /* 0x00000000007f7919 */ /* 0x001e220000000000 */
[----:B------:R-:W-:Y:S01]  /*139f0*/  MOV R64, R65 ;  /* 0x0000004100407202 */ /* 0x000fe20000000f00 */
[----:B------:R-:W-:-:S06]  /*13a00*/  HFMA2.MMA R65, -RZ, RZ, 0, 0 ;  /* 0x00000000ff417435 */ /* 0x000fcc00000001ff */
[----:B------:R-:W-:Y:S05]  /*13a10*/  RET.REL.NODEC R64 `(_Z25selective_scan_bwd_kernelI32Selective_Scan_bwd_kernel_traitsILi64ELi16ELb0ELb1ELb1ELb1ELb0EN3c108BFloat16ENS1_7complexIfEEEEv12SSMParamsBwd) ;  /* 0xfffec5e040007950 */ /* 0x000fea0003c3ffff */
        .weak           $__internal_140_$__cuda_sm70_shflsync_up
        .type           $__internal_140_$__cuda_sm70_shflsync_up,@function
        .size           $__internal_140_$__cuda_sm70_shflsync_up,(.L_x_14572 - $__internal_140_$__cuda_sm70_shflsync_up)
$__internal_140_$__cuda_sm70_shflsync_up:
[----:B------:R-:W-:Y:S04]  /*13a20*/  WARPSYNC R243 ;  /* 0x000000f300007348 */ /* 0x000fe80003800000 */
[----:B------:R0:W1:Y:S02]  /*13a30*/  SHFL.UP PT, R66, R65, R66, R244 ;  /* 0x0400004241427389 */ /* 0x00006400000e00f4 */
[----:B0-----:R-:W-:-:S04]  /*13a40*/  MOV R65, 0x0 ;  /* 0x0000000000417802 */ /* 0x001fc80000000f00 */
[----:B------:R-:W-:Y:S05]  /*13a50*/  RET.REL.NODEC R64 `(_Z25selective_scan_bwd_kernelI32Selective_Scan_bwd_kernel_traitsILi64ELi16ELb0ELb1ELb1ELb1ELb0EN3c108BFloat16ENS1_7complexIfEEEEv12SSMParamsBwd) ;  /* 0xfffec5a040007950 */ /* 0x000fea0003c3ffff */
.L_x_5958:
        /* <DEDUP_REMOVED lines=10> */
.L_x_14572:


//--------------------- .text._Z25selective_scan_bwd_kernelI32Selective_Scan_bwd_kernel_traitsILi64ELi16ELb0ELb1ELb1ELb1ELb1EN3c108BFloat16ENS1_7complexIfEEEEv12SSMParamsBwd --------------------------
	.section	.text._Z25selective_scan_bwd_kernelI32Selective_Scan_bwd_kernel_traitsILi64ELi16ELb0ELb1ELb1ELb1ELb1EN3c108BFloat16ENS1_7complexIfEEEEv12SSMParamsBwd,"ax",@progbits
	.sectioninfo	@"SHI_REGISTERS=255"
	.align	128
        .global         _Z25selective_scan_bwd_kernelI32Selective_Scan_bwd_kernel_traitsILi64ELi16ELb0ELb1ELb1ELb1ELb1EN3c108BFloat16ENS1_7complexIfEEEEv12SSMParamsBwd
        .type           _Z25selective_scan_bwd_kernelI32Selective_Scan_bwd_kernel_traitsILi64ELi16ELb0ELb1ELb1ELb1ELb1EN3c108BFloat16ENS1_7complexIfEEEEv12SSMParamsBwd,@function
        .size           _Z25selective_scan_bwd_kernelI32Selective_Scan_bwd_kernel_traitsILi64ELi16ELb0ELb1ELb1ELb1ELb1EN3c108BFloat16ENS1_7complexIfEEEEv12SSMParamsBwd,(.L_x_14575 - _Z25selective_scan_bwd_kernelI32Selective_Scan_bwd_kernel_traitsILi64ELi16ELb0ELb1ELb1ELb1ELb1EN3c108BFloat16ENS1_7complexIfEEEEv12SSMParamsBwd)
        .other          _Z25selective_scan_bwd_kernelI32Selective_Scan_bwd_kernel_traitsILi64ELi16ELb0ELb1ELb1ELb1ELb1EN3c108BFloat16ENS1_7complexIfEEEEv12SSMParamsBwd,@"STO_CUDA_ENTRY STV_DEFAULT"
_Z25selective_scan_bwd_kernelI32Selective_Scan_bwd_kernel_traitsILi64ELi16ELb0ELb1ELb1ELb1ELb1EN3c108BFloat16ENS1_7complexIfEEEEv12SSMParamsBwd:
.text._Z25selective_scan_bwd_kernelI32Selective_Scan_bwd_kernel_traitsILi64ELi16ELb0ELb1ELb1ELb1ELb1EN3c108BFloat16ENS1_7complexIfEEEEv12SSMParamsBwd:
        /* <DEDUP_REMOVED lines=189> */
.L_x_6103:
        /* <DEDUP_REMOVED lines=295> */
[----:B------:R1:W-:Y:S03]  /*1e40*/  STL [R1], R140 ;  /* 0x0000008c01007387 */ /* 0x0003e60000100800 */
[----:B------:R-:W-:Y:S02]  /*1e50*/  FSETP.GTU.FTZ.AND P2, PT, R102, 20, PT ;  /* 0x41a000006600780b */ /* 0x000fe40003f5c000 */
[----:B--2---:R-:W-:Y:S02]  /*1e60*/  PRMT R22, RZ, 0x5410, R22 ;  /* 0x00005410ff167816 */ /* 0x004fe40000000016 */
[----:B---3--:R-:W-:-:S02]  /*1e70*/  PRMT R23, RZ, 0x5410, R23 ;  /* 0x00005410ff177816 */ /* 0x008fc40000000017 */
[----:B----4-:R-:W-:Y:S02]  /*1e80*/  PRMT R24, RZ, 0x5410, R24 ;  /* 0x00005410ff187816 */ /* 0x010fe40000000018 */
[----:B------:R-:W-:Y:S02]  /*1e90*/  PRMT R25, RZ, 0x5410, R25 ;  /* 0x00005410ff197816 */ /* 0x000fe40000000019 */
[----:B0-----:R-:W-:Y:S02]  /*1ea0*/  PRMT R26, RZ, 0x5410, R26 ;  /* 0x00005410ff1a7816 */ /* 0x001fe4000000001a */
        /* <DEDUP_REMOVED lines=65> */
.L_x_5961:
[----:B------:R-:W-:Y:S05]  /*22c0*/  BSYNC B0 ;  /* 0x0000000000007941 */ /* 0x000fea0003800000 */
.L_x_5960:
        /* <DEDUP_REMOVED lines=36> */
.L_x_5963:
[----:B------:R-:W-:Y:S05]  /*2510*/  BSYNC B0 ;  /* 0x0000000000007941 */ /* 0x000fea0003800000 */
.L_x_5962:
        /* <DEDUP_REMOVED lines=36> */
.L_x_5965:
[----:B------:R-:W-:Y:S05]  /*2760*/  BSYNC B0 ;  /* 0x0000000000007941 */ /* 0x000fea0003800000 */
.L_x_5964:
        /* <DEDUP_REMOVED lines=36> */
.L_x_5967:
[----:B------:R-:W-:Y:S05]  /*29b0*/  BSYNC B0 ;  /* 0x0000000000007941 */ /* 0x000fea0003800000 */
.L_x_5966:
        /* <DEDUP_REMOVED lines=36> */
.L_x_5969:
[----:B------:R-:W-:Y:S05]  /*2c00*/  BSYNC B0 ;  /* 0x0000000000007941 */ /* 0x000fea0003800000 */
.L_x_5968:
        /* <DEDUP_REMOVED lines=36> */
.L_x_5971:
[----:B------:R-:W-:Y:S05]  /*2e50*/  BSYNC B0 ;  /* 0x0000000000007941 */ /* 0x000fea0003800000 */
.L_x_5970:
        /* <DEDUP_REMOVED lines=36> */
.L_x_5973:
[----:B------:R-:W-:Y:S05]  /*30a0*/  BSYNC B0 ;  /* 0x0000000000007941 */ /* 0x000fea0003800000 */
.L_x_5972:
        /* <DEDUP_REMOVED lines=36> */
.L_x_5975:
[----:B------:R-:W-:Y:S05]  /*32f0*/  BSYNC B0 ;  /* 0x0000000000007941 */ /* 0x000fea0003800000 */
.L_x_5974:
        /* <DEDUP_REMOVED lines=36> */
.L_x_5977:
[----:B------:R-:W-:Y:S05]  /*3540*/  BSYNC B0 ;  /* 0x0000000000007941 */ /* 0x000fea0003800000 */
.L_x_5976:
        /* <DEDUP_REMOVED lines=34> */
.L_x_5979:
[----:B------:R-:W-:Y:S05]  /*3770*/  BSYNC B0 ;  /* 0x0000000000007941 */ /* 0x000fea0003800000 */
.L_x_5978:
        /* <DEDUP_REMOVED lines=33> */
.L_x_5981:
[----:B------:R-:W-:Y:S05]  /*3990*/  BSYNC B0 ;  /* 0x0000000000007941 */ /* 0x000fea0003800000 */
.L_x_5980:
        /* <DEDUP_REMOVED lines=33> */
.L_x_5983:
[----:B------:R-:W-:Y:S05]  /*3bb0*/  BSYNC B0 ;  /* 0x0000000000007941 */ /* 0x000fea0003800000 */
.L_x_5982:
        /* <DEDUP_REMOVED lines=33> */
.L_x_5985:
[----:B------:R-:W-:Y:S05]  /*3dd0*/  BSYNC B0 ;  /* 0x0000000000007941 */ /* 0x000fea0003800000 */
.L_x_5984:
        /* <DEDUP_REMOVED lines=33> */
.L_x_5987:
[----:B------:R-:W-:Y:S05]  /*3ff0*/  BSYNC B0 ;  /* 0x0000000000007941 */ /* 0x000fea0003800000 */
.L_x_5986:
        /* <DEDUP_REMOVED lines=33> */
.L_x_5989:
[----:B------:R-:W-:Y:S05]  /*4210*/  BSYNC B0 ;  /* 0x0000000000007941 */ /* 0x000fea0003800000 */
.L_x_5988:
        /* <DEDUP_REMOVED lines=33> */
.L_x_5991:
[----:B------:R-:W-:Y:S05]  /*4430*/  BSYNC B0 ;  /* 0x0000000000007941 */ /* 0x000fea0003800000 */
.L_x_5990:
        /* <DEDUP_REMOVED lines=189> */
[----:B------:R-:W-:Y:S02]  /*5010*/  ISETP.GE.AND P0, PT, R8, UR28, PT ;  /* 0x0000001c08007c0c */ /* 0x000fe4000bf06270 */
[----:B0-----:R-:W-:Y:S01]  /*5020*/  PRMT R5, RZ, 0x7610, R5 ;  /* 0x00007610ff057816 */ /* 0x001fe20000000005 */
[----:B------:R-:W5:Y:S01]  /*5030*/  @!P1 LDG.E.U16 R52, [R2.64+-0x6c0] ;  /* 0xfff9402a02349981 */ /* 0x000f62000c1e1500 */
[----:B------:R-:W-:-:S03]  /*5040*/  ISETP.GE.AND P1, PT, R9, UR28, PT ;  /* 0x0000001c09007c0c */ /* 0x000fc6000bf26270 */
[----:B------:R-:W5:Y:S06]  /*5050*/  @!P6 LDG.E.U16 R62, [R2.64+-0x440] ;  /* 0xfffbc02a023ee981 */ /* 0x000f6c000c1e1500 */
[----:B------:R-:W5:Y:S01]  /*5060*/  @!P0 LDG.E.U16 R5, [R2.64+-0x680] ;  /* 0xfff9802a02058981 */ /* 0x000f62000c1e1500 */
[----:B------:R-:W-:Y:S02]  /*5070*/  ISETP.GE.AND P0, PT, R10, UR28, PT ;  /* 0x0000001c0a007c0c */ /* 0x000fe4000bf06270 */
[----:B------:R-:W-:-:S06]  /*5080*/  PRMT R4, RZ, 0x7610, R4 ;  /* 0x00007610ff047816 */ /* 0x000fcc0000000004 */
[----:B------:R-:W5:Y:S01]  /*5090*/  @!P1 LDG.E.U16 R4, [R2.64+-0x640] ;  /* 0xfff9c02a02049981 */ /* 0x000f62000c1e1500 */
[----:B------:R-:W-:-:S04]  /*50a0*/  ISETP.NE.AND P1, PT, R56, RZ, PT ;  /* 0x000000ff3800720c */ /* 0x000fc80003f25270 */
[----:B------:R-:W5:Y:S01]  /*50b0*/  @!P0 LDG.E.U16 R59, [R2.64+-0x600] ;  /* 0xfffa002a023b8981 */ /* 0x000f62000c1e1500 */
[----:B------:R-:W-:Y:S02]  /*50c0*/  ISETP.GE.AND P0, PT, R11, UR28, PT ;  /* 0x0000001c0b007c0c */ /* 0x000fe4000bf06270 */
[----:B------:R-:W-:-:S06]  /*50d0*/  PRMT R56, RZ, 0x7610, R56 ;  /* 0x00007610ff387816 */ /* 0x000fcc0000000038 */
[----:B------:R-:W5:Y:S05]  /*50e0*/  @!P1 LDG.E.U16 R61, [R2.64+-0x580] ;  /* 0xfffa802a023d9981 */ /* 0x000f6a000c1e1500 */
        /* <DEDUP_REMOVED lines=44> */
[----:B------:R-:W-:Y:S01]  /*53b0*/  STS.U16 [R252+0x80], R55 ;  /* 0x00008037fc007388 */ /* 0x000fe20000000400 */
[----:B-1----:R-:W-:-:S03]  /*53c0*/  PRMT R42, RZ, 0x5410, R47 ;  /* 0x00005410ff2a7816 */ /* 0x002fc6000000002f */
[----:B------:R0:W-:Y:S02]  /*53d0*/  STS.U16 [R251+0xc0], R50 ;  /* 0x0000c032fb007388 */ /* 0x0001e40000000400 */
[----:B------:R-:W-:Y:S02]  /*53e0*/  FMUL.FTZ R46, R42, -1.4426950216293334961 ;  /* 0xbfb8aa3b2a2e7820 */ /* 0x000fe40000410000 */
[----:B------:R-:W-:Y:S04]  /*53f0*/  STS.U16 [R250+0x100], R57 ;  /* 0x00010039fa007388 */ /* 0x000fe80000000400 */
[----:B------:R2:W-:Y:S04]  /*5400*/  STS.U16 [R249+0x140], R52 ;  /* 0x00014034f9007388 */ /* 0x0005e80000000400 */
        /* <DEDUP_REMOVED lines=44> */
[----:B------:R-:W-:Y:S02]  /*56d0*/  FADD.FTZ R58, R72, 1 ;  /* 0x3f800000483a7421 */ /* 0x000fe40000010000 */
[----:B------:R-:W-:Y:S02]  /*56e0*/  FFMA.FTZ R72, R27, R4, 1 ;  /* 0x3f8000001b487423 */ /* 0x000fe40000010004 */
[----:B------:R-:W-:Y:S02]  /*56f0*/  FMUL.FTZ R4, R50, R5 ;  /* 0x0000000532047220 */ /* 0x000fe40000410000 */
[----:B------:R-:W-:Y:S02]  /*5700*/  FMUL.FTZ R5, R2, R3 ;  /* 0x0000000302057220 */ /* 0x000fe40000410000 */
[----:B------:R-:W0:Y:S04]  /*5710*/  LDS.U16 R2, [R123+0xc] ;  /* 0x00000c007b027984 */ /* 0x000e280000000400 */
[----:B------:R-:W3:Y:S01]  /*5720*/  LDS.U16 R3, [R123+0xe] ;  /* 0x00000e007b037984 */ /* 0x000ee20000000400 */
[----:B------:R-:W0:Y:S01]  /*5730*/  MUFU.RCP R58, R58 ;  /* 0x0000003a003a7308 */ /* 0x000e220000001000 */
[----:B------:R-:W-:-:S02]  /*5740*/  PRMT R54, RZ, 0x5410, R54 ;  /* 0x00005410ff367816 */ /* 0x000fc40000000036 */
[----:B----4-:R-:W-:Y:S01]  /*5750*/  PRMT R49, RZ, 0x5410, R49 ;  /* 0x00005410ff317816 */ /* 0x010fe20000000031 */
[----:B------:R-:W-:Y:S02]  /*5760*/  FADD.FTZ R57, R74, 1 ;  /* 0x3f8000004a397421 */ /* 0x000fe40000010000 */
[----:B------:R-:W-:Y:S02]  /*5770*/  FMUL.FTZ R84, R4, R65 ;  /* 0x0000004104547220 */ /* 0x000fe40000410000 */
[----:B------:R-:W-:Y:S01]  /*5780*/  FMUL.FTZ R67, R54, R49 ;  /* 0x0000003136437220 */ /* 0x000fe20000410000 */
[----:B------:R-:W-:Y:S01]  /*5790*/  PRMT R68, RZ, 0x5410, R68 ;  /* 0x00005410ff447816 */ /* 0x000fe20000000044 */
[----:B------:R-:W4:Y:S01]  /*57a0*/  MUFU.RCP R57, R57 ;  /* 0x0000003900397308 */ /* 0x000f220000001000 */
[----:B------:R-:W-:Y:S01]  /*57b0*/  FADD.FTZ R65, R76, 1 ;  /* 0x3f8000004c417421 */ /* 0x000fe20000010000 */
[----:B------:R-:W-:Y:S01]  /*57c0*/  PRMT R63, RZ, 0x5410, R63 ;  /* 0x00005410ff3f7816 */ /* 0x000fe2000000003f */
[----:B------:R-:W-:Y:S01]  /*57d0*/  FMUL.FTZ R67, R52, R67 ;  /* 0x0000004334437220 */ /* 0x000fe20000410000 */
[----:B------:R-:W3:Y:S01]  /*57e0*/  LDS.U16 R76, [R123+0x10] ;  /* 0x000010007b4c7984 */ /* 0x000ee20000000400 */
[----:B-1----:R-:W-:Y:S01]  /*57f0*/  FADD.FTZ R4, -R56, 1 ;  /* 0x3f80000038047421 */ /* 0x002fe20000010100 */
[----:B-----5:R-:W-:-:S02]  /*5800*/  PRMT R59, RZ, 0x5410, R59 ;  /* 0x00005410ff3b7816 */ /* 0x020fc4000000003b */
[----:B--2---:R-:W-:Y:S01]  /*5810*/  PRMT R62, RZ, 0x5410, R62 ;  /* 0x00005410ff3e7816 */ /* 0x004fe2000000003e */
[----:B------:R-:W-:Y:S01]  /*5820*/  FADD.FTZ R60, R73, 1 ;  /* 0x3f800000493c7421 */ /* 0x000fe20000010000 */
[----:B------:R-:W-:Y:S01]  /*5830*/  PRMT R70, RZ, 0x5410, R70 ;  /* 0x00005410ff467816 */ /* 0x000fe20000000046 */
[----:B------:R-:W-:Y:S01]  /*5840*/  FADD.FTZ R64, R75, 1 ;  /* 0x3f8000004b407421 */ /* 0x000fe20000010000 */
[----:B------:R-:W-:Y:S01]  /*5850*/  PRMT R61, RZ, 0x5410, R61 ;  /* 0x00005410ff3d7816 */ /* 0x000fe2000000003d */
[----:B------:R-:W-:Y:S02]  /*5860*/  FMUL.FTZ R85, R67, R72 ;  /* 0x0000004843557220 */ /* 0x000fe40000410000 */
[----:B------:R-:W-:Y:S02]  /*5870*/  FFMA.FTZ R74, R29, R4, 1 ;  /* 0x3f8000001d4a7423 */ /* 0x000fe40000010004 */
[----:B------:R-:W-:Y:S02]  /*5880*/  FADD.FTZ R75, R78, 1 ;  /* 0x3f8000004e4b7421 */ /* 0x000fe40000010000 */
[----:B------:R-:W-:-:S02]  /*5890*/  FADD.FTZ R67, -R55, 1 ;  /* 0x3f80000037437421 */ /* 0x000fc40000010100 */
[----:B------:R-:W-:Y:S02]  /*58a0*/  FMUL.FTZ R4, R68, R59 ;  /* 0x0000003b44047220 */ /* 0x000fe40000410000 */
[----:B------:R-:W-:Y:S02]  /*58b0*/  FMUL.FTZ R73, R63, R62 ;  /* 0x0000003e3f497220 */ /* 0x000fe40000410000 */
[----:B0-----:R-:W-:Y:S01]  /*58c0*/  FADD.FTZ R78, -R58, 1 ;  /* 0x3f8000003a4e7421 */ /* 0x001fe20000010100 */
[----:B------:R-:W0:Y:S01]  /*58d0*/  MUFU.RCP R60, R60 ;  /* 0x0000003c003c7308 */ /* 0x000e220000001000 */
[----:B------:R-:W-:Y:S02]  /*58e0*/  FFMA.FTZ R67, R28, R67, 1 ;  /* 0x3f8000001c437423 */ /* 0x000fe40000010043 */
[----:B------:R-:W-:Y:S02]  /*58f0*/  FMUL.FTZ R69, R70, R61 ;  /* 0x0000003d46457220 */ /* 0x000fe40000410000 */
[----:B------:R-:W-:-:S02]  /*5900*/  FMUL.FTZ R4, R55, R4 ;  /* 0x0000000437047220 */ /* 0x000fc40000410000 */
[----:B------:R-:W-:Y:S02]  /*5910*/  FMUL.FTZ R73, R58, R73 ;  /* 0x000000493a497220 */ /* 0x000fe40000410000 */
[----:B------:R-:W-:Y:S02]  /*5920*/  FFMA.FTZ R78, R31, R78, 1 ;  /* 0x3f8000001f4e7423 */ /* 0x000fe4000001004e */
[----:B------:R-:W-:Y:S02]  /*5930*/  FMUL.FTZ R71, R56, R69 ;  /* 0x0000004538477220 */ /* 0x000fe40000410000 */
[----:B------:R-:W-:Y:S01]  /*5940*/  FMUL.FTZ R86, R4, R67 ;  /* 0x0000004304567220 */ /* 0x000fe20000410000 */
[----:B------:R-:W-:Y:S01]  /*5950*/  PRMT R67, RZ, 0x5410, R43 ;  /* 0x00005410ff437816 */ /* 0x000fe2000000002b */
[----:B------:R-:W-:Y:S02]  /*5960*/  FMUL.FTZ R111, R73, R78 ;  /* 0x0000004e496f7220 */ /* 0x000fe40000410000 */
[----:B----4-:R-:W-:Y:S01]  /*5970*/  FADD.FTZ R43, -R57, 1 ;  /* 0x3f800000392b7421 */ /* 0x010fe20000010100 */
[----:B------:R-:W1:Y:S01]  /*5980*/  LDS.U16 R73, [R123+0x12] ;  /* 0x000012007b497984 */ /* 0x000e620000000400 */
[----:B------:R-:W-:Y:S01]  /*5990*/  FMUL.FTZ R110, R71, R74 ;  /* 0x0000004a476e7220 */ /* 0x000fe20000410000 */
[----:B------:R-:W-:Y:S01]  /*59a0*/  PRMT R74, RZ, 0x5410, R45 ;  /* 0x00005410ff4a7816 */ /* 0x000fe2000000002d */
[----:B------:R-:W-:Y:S01]  /*59b0*/  FADD.FTZ R78, R79, 1 ;  /* 0x3f8000004f4e7421 */ /* 0x000fe20000010000 */
[----:B------:R2:W-:Y:S01]  /*59c0*/  MUFU.RCP R69, R75 ;  /* 0x0000004b00457308 */ /* 0x0005e20000001000 */
[----:B------:R-:W-:Y:S01]  /*59d0*/  FADD.FTZ R71, R80, 1 ;  /* 0x3f80000050477421 */ /* 0x000fe20000010000 */
[----:B------:R-:W-:Y:S01]  /*59e0*/  PRMT R45, RZ, 0x5410, R44 ;  /* 0x00005410ff2d7816 */ /* 0x000fe2000000002c */
[----:B------:R-:W-:Y:S01]  /*59f0*/  FADD.FTZ R72, R77, 1 ;  /* 0x3f8000004d487421 */ /* 0x000fe20000010000 */
[----:B------:R-:W4:Y:S01]  /*5a00*/  LDS.U16 R80, [R123+0x18] ;  /* 0x000018007b507984 */ /* 0x000f220000000400 */
[----:B------:R-:W-:Y:S01]  /*5a10*/  FFMA.FTZ R79, R34, R43, 1 ;  /* 0x3f800000224f7423 */ /* 0x000fe2000001002b */
[----:B------:R-:W-:-:S02]  /*5a20*/  PRMT R43, RZ, 0x5410, R2 ;  /* 0x00005410ff2b7816 */ /* 0x000fc40000000002 */
[----:B------:R-:W-:Y:S01]  /*5a30*/  LDS.U16 R77, [R123+0x16] ;  /* 0x000016007b4d7984 */ /* 0x000fe20000000400 */
[----:B---3--:R-:W-:-:S03]  /*5a40*/  PRMT R44, RZ, 0x5410, R3 ;  /* 0x00005410ff2c7816 */ /* 0x008fc60000000003 */
[----:B--2---:R-:W2:Y:S01]  /*5a50*/  LDS.U16 R75, [R123+0x14] ;  /* 0x000014007b4b7984 */ /* 0x004ea20000000400 */
[----:B0-----:R-:W-:Y:S02]  /*5a60*/  FADD.FTZ R4, -R60, 1 ;  /* 0x3f8000003c047421 */ /* 0x001fe40000010100 */
[----:B------:R-:W-:Y:S02]  /*5a70*/  FMUL.FTZ R3, R74, R43 ;  /* 0x0000002b4a037220 */ /* 0x000fe40000410000 */
[----:B------:R-:W-:Y:S01]  /*5a80*/  FMUL.FTZ R2, R45, R44 ;  /* 0x0000002c2d027220 */ /* 0x000fe20000410000 */
[----:B------:R-:W0:Y:S01]  /*5a90*/  MUFU.RCP R64, R64 ;  /* 0x0000004000407308 */ /* 0x000e220000001000 */
[----:B------:R-:W-:Y:S02]  /*5aa0*/  FFMA.FTZ R4, R33, R4, 1 ;  /* 0x3f80000021047423 */ /* 0x000fe40000010004 */
[----:B------:R-:W-:Y:S02]  /*5ab0*/  FMUL.FTZ R3, R60, R3 ;  /* 0x000000033c037220 */ /* 0x000fe40000410000 */
[----:B------:R-:W-:-:S02]  /*5ac0*/  FMUL.FTZ R2, R57, R2 ;  /* 0x0000000239027220 */ /* 0x000fc40000410000 */
[----:B------:R-:W-:Y:S02]  /*5ad0*/  FMUL.FTZ R126, R3, R4 ;  /* 0x00000004037e7220 */ /* 0x000fe40000410000 */
[----:B------:R-:W-:Y:S01]  /*5ae0*/  FMUL.FTZ R127, R2, R79 ;  /* 0x0000004f027f7220 */ /* 0x000fe20000410000 */
[----:B------:R-:W-:Y:S04]  /*5af0*/  LDS.U16 R3, [R123+0x1c] ;  /* 0x00001c007b037984 */ /* 0x000fe80000000400 */
[----:B------:R-:W3:Y:S04]  /*5b00*/  LDS.U16 R2, [R123+0x1a] ;  /* 0x00001a007b027984 */ /* 0x000ee80000000400 */
[----:B------:R-:W5:Y:S01]  /*5b10*/  LDS.U16 R4, [R123+0x1e] ;  /* 0x00001e007b047984 */ /* 0x000f620000000400 */
[----:B------:R-:W1:Y:S01]  /*5b20*/  MUFU.RCP R72, R72 ;  /* 0x0000004800487308 */ /* 0x000e620000001000 */
[----:B------:R-:W-:Y:S01]  /*5b30*/  PRMT R76, RZ, 0x5410, R76 ;  /* 0x00005410ff4c7816 */ /* 0x000fe2000000004c */
[----:B0-----:R-:W-:-:S04]  /*5b40*/  FADD.FTZ R82, -R64, 1 ;  /* 0x3f80000040527421 */ /* 0x001fc80000010100 */
[----:B------:R-:W-:Y:S02]  /*5b50*/  FMUL.FTZ R81, R67, R76 ;  /* 0x0000004c43517220 */ /* 0x000fe40000410000 */
[----:B------:R-:W0:Y:S01]  /*5b60*/  MUFU.RCP R65, R65 ;  /* 0x0000004100417308 */ /* 0x000e220000001000 */
[----:B------:R-:W-:Y:S02]  /*5b70*/  FFMA.FTZ R82, R35, R82, 1 ;  /* 0x3f80000023527423 */ /* 0x000fe40000010052 */
[----:B------:R-:W-:-:S05]  /*5b80*/  FMUL.FTZ R81, R64, R81 ;  /* 0x0000005140517220 */ /* 0x000fca0000410000 */
[----:B------:R-:W2:Y:S01]  /*5b90*/  MUFU.RCP R78, R78 ;  /* 0x0000004e004e7308 */ /* 0x000ea20000001000 */
[----:B------:R-:W-:Y:S02]  /*5ba0*/  FADD.FTZ R83, R83, 1 ;  /* 0x3f80000053537421 */ /* 0x000fe40000010000 */
[----:B------:R-:W-:Y:S01]  /*5bb0*/  FMUL.FTZ R129, R81, R82 ;  /* 0x0000005251817220 */ /* 0x000fe20000410000 */
[----:B------:R-:W-:Y:S01]  /*5bc0*/  PRMT R32, RZ, 0x5410, R32 ;  /* 0x00005410ff207816 */ /* 0x000fe20000000020 */
[----:B------:R-:W-:Y:S01]  /*5bd0*/  FADD.FTZ R79, R130, 1 ;  /* 0x3f800000824f7421 */ /* 0x000fe20000010000 */
[----:B-1----:R-:W-:Y:S01]  /*5be0*/  PRMT R73, RZ, 0x5410, R73 ;  /* 0x00005410ff497816 */ /* 0x002fe20000000049 */
[----:B------:R-:W-:Y:S01]  /*5bf0*/  FADD.FTZ R130, -R72, 1 ;  /* 0x3f80000048827421 */ /* 0x000fe20000010100 */
[----:B------:R1:W3:Y:S01]  /*5c00*/  MUFU.RCP R82, R83 ;  /* 0x0000005300527308 */ /* 0x0002e20000001000 */
[----:B------:R-:W-:Y:S01]  /*5c10*/  PRMT R23, RZ, 0x5410, R23 ;  /* 0x00005410ff177816 */ /* 0x000fe20000000017 */
[----:B0-----:R-:W-:Y:S01]  /*5c20*/  FADD.FTZ R81, -R65, 1 ;  /* 0x3f80000041517421 */ /* 0x001fe20000010100 */
[----:B----4-:R-:W-:Y:S01]  /*5c30*/  PRMT R80, RZ, 0x5410, R80 ;  /* 0x00005410ff507816 */ /* 0x010fe20000000050 */
[----:B------:R-:W-:Y:S01]  /*5c40*/  FFMA.FTZ R132, R37, R130, 1 ;  /* 0x3f80000025847423 */ /* 0x000fe20000010082 */
[----:B------:R-:W-:Y:S01]  /*5c50*/  PRMT R30, RZ, 0x5410, R30 ;  /* 0x00005410ff1e7816 */ /* 0x000fe2000000001e */
[----:B------:R-:W-:Y:S01]  /*5c60*/  FMUL.FTZ R130, R32, R73 ;  /* 0x0000004920827220 */ /* 0x000fe20000410000 */
[----:B------:R-:W-:Y:S01]  /*5c70*/  PRMT R26, RZ, 0x5410, R26 ;  /* 0x00005410ff1a7816 */ /* 0x000fe2000000001a */
[----:B--2---:R-:W-:Y:S01]  /*5c80*/  FADD.FTZ R134, -R78, 1 ;  /* 0x3f8000004e867421 */ /* 0x004fe20000010100 */
[----:B------:R-:W-:Y:S01]  /*5c90*/  PRMT R75, RZ, 0x5410, R75 ;  /* 0x00005410ff4b7816 */ /* 0x000fe2000000004b */
[----:B-1----:R-:W-:Y:S01]  /*5ca0*/  FADD.FTZ R83, -R69, 1 ;  /* 0x3f80000045537421 */ /* 0x002fe20000010100 */
[----:B------:R-:W-:Y:S01]  /*5cb0*/  PRMT R77, RZ, 0x5410, R77 ;  /* 0x00005410ff4d7816 */ /* 0x000fe2000000004d */
[----:B------:R-:W0:Y:S01]  /*5cc0*/  MUFU.RCP R71, R71 ;  /* 0x0000004700477308 */ /* 0x000e220000001000 */
[----:B------:R-:W-:-:S02]  /*5cd0*/  FFMA.FTZ R81, R36, R81, 1 ;  /* 0x3f80000024517423 */ /* 0x000fc40000010051 */
[----:B------:R-:W-:Y:S02]  /*5ce0*/  FFMA.FTZ R131, R38, R83, 1 ;  /* 0x3f80000026837423 */ /* 0x000fe40000010053 */
[----:B------:R-:W-:Y:S02]  /*5cf0*/  FFMA.FTZ R136, R39, R134, 1 ;  /* 0x3f80000027887423 */ /* 0x000fe40000010086 */
[----:B------:R-:W-:Y:S01]  /*5d00*/  FMUL.FTZ R133, R23, R80 ;  /* 0x0000005017857220 */ /* 0x000fe20000410000 */
[----:B------:R-:W1:Y:S01]  /*5d10*/  MUFU.RCP R79, R79 ;  /* 0x0000004f004f7308 */ /* 0x000e620000001000 */
[----:B------:R-:W-:Y:S02]  /*5d20*/  FMUL.FTZ R130, R65, R130 ;  /* 0x0000008241827220 */ /* 0x000fe40000410000 */
[----:B------:R-:W-:Y:S02]  /*5d30*/  FMUL.FTZ R83, R30, R75 ;  /* 0x0000004b1e537220 */ /* 0x000fe40000410000 */
[----:B------:R-:W-:-:S02]  /*5d40*/  FMUL.FTZ R134, R26, R77 ;  /* 0x0000004d1a867220 */ /* 0x000fc40000410000 */
[----:B------:R-:W-:Y:S02]  /*5d50*/  FMUL.FTZ R133, R78, R133 ;  /* 0x000000854e857220 */ /* 0x000fe40000410000 */
[----:B------:R-:W-:Y:S01]  /*5d60*/  FMUL.FTZ R130, R130, R81 ;  /* 0x0000005182827220 */ /* 0x000fe20000410000 */
[----:B------:R-:W-:Y:S01]  /*5d70*/  PRMT R81, RZ, 0x5410, R22 ;  /* 0x00005410ff517816 */ /* 0x000fe20000000016 */
[----:B------:R-:W-:Y:S02]  /*5d80*/  FMUL.FTZ R83, R72, R83 ;  /* 0x0000005348537220 */ /* 0x000fe40000410000 */
[----:B------:R-:W-:Y:S02]  /*5d90*/  FMUL.FTZ R134, R69, R134 ;  /* 0x0000008645867220 */ /* 0x000fe40000410000 */
[----:B---3--:R-:W-:Y:S02]  /*5da0*/  FADD.FTZ R22, -R82, 1 ;  /* 0x3f80000052167421 */ /* 0x008fe40000010100 */
[----:B------:R-:W-:Y:S01]  /*5db0*/  FMUL.FTZ R133, R133, R136 ;  /* 0x0000008885857220 */ /* 0x000fe20000410000 */
[----:B------:R-:W-:Y:S01]  /*5dc0*/  F2FP.BF16.PACK_AB R136, R84, R5 ;  /* 0x000000055488723e */ /* 0x000fe200000010ff */
[----:B------:R-:W-:Y:S01]  /*5dd0*/  BAR.SYNC.DEFER_BLOCKING 0x0 ;  /* 0x0000000000007b1d */ /* 0x000fe20000010000 */
[----:B------:R-:W-:Y:S01]  /*5de0*/  FMUL.FTZ R132, R83, R132 ;  /* 0x0000008453847220 */ /* 0x000fe20000410000 */
[----:B------:R-:W-:Y:S01]  /*5df0*/  PRMT R84, RZ, 0x5410, R21 ;  /* 0x00005410ff547816 */ /* 0x000fe20000000015 */
[----:B------:R-:W-:Y:S01]  /*5e00*/  FMUL.FTZ R131, R134, R131 ;  /* 0x0000008386837220 */ /* 0x000fe20000410000 */
[----:B------:R-:W-:Y:S01]  /*5e10*/  PRMT R83, RZ, 0x5410, R20 ;  /* 0x00005410ff537816 */ /* 0x000fe20000000014 */
[----:B------:R-:W-:Y:S01]  /*5e20*/  FFMA.FTZ R134, R41, R22, 1 ;  /* 0x3f80000029867423 */ /* 0x000fe20000010016 */
[----:B------:R-:W-:-:S02]  /*5e30*/  PRMT R20, RZ, 0x5410, R2 ;  /* 0x00005410ff147816 */ /* 0x000fc40000000002 */
[----:B------:R-:W-:Y:S02]  /*5e40*/  PRMT R21, RZ, 0x5410, R3 ;  /* 0x00005410ff157816 */ /* 0x000fe40000000003 */
[----:B-----5:R-:W-:Y:S01]  /*5e50*/  PRMT R22, RZ, 0x5410, R4 ;  /* 0x00005410ff167816 */ /* 0x020fe20000000004 */
[----:B0-----:R-:W-:Y:S02]  /*5e60*/  FADD.FTZ R5, -R71, 1 ;  /* 0x3f80000047057421 */ /* 0x001fe40000010100 */
[----:B-1----:R-:W-:Y:S02]  /*5e70*/  FADD.FTZ R135, -R79, 1 ;  /* 0x3f8000004f877421 */ /* 0x002fe40000010100 */
        /* <DEDUP_REMOVED lines=27> */
[----:B0-----:R-:W-:-:S03]  /*6030*/  PRMT R5, R126, 0x7632, R5 ;  /* 0x000076327e057816 */ /* 0x001fc60000000005 */
[----:B------:R0:W-:Y:S01]  /*6040*/  STS.U16 [R123+0xc], R126 ;  /* 0x00000c7e7b007388 */ /* 0x0001e20000000400 */
[C---:B-1----:R-:W-:Y:S02]  /*6050*/  PRMT R86, R2.reuse, 0x7610, R86 ;  /* 0x0000761002567816 */ /* 0x042fe40000000056 */
[----:B--2---:R-:W-:Y:S02]  /*6060*/  PRMT R110, R2, 0x7632, R110 ;  /* 0x00007632026e7816 */ /* 0x004fe4000000006e */
[----:B0-----:R-:W-:Y:S02]  /*6070*/  PRMT R126, R3, 0x7632, R126 ;  /* 0x00007632037e7816 */ /* 0x001fe4000000007e */
        /* <DEDUP_REMOVED lines=55> */
.L_x_5993:
[----:B-1----:R-:W-:Y:S05]  /*63f0*/  BSYNC B0 ;  /* 0x0000000000007941 */ /* 0x002fea0003800000 */
.L_x_5992:
        /* <DEDUP_REMOVED lines=109> */
[----:B------:R-:W-:Y:S01]  /*6ad0*/  UIMAD UR31, UR12, UR9, UR7 ;  /* 0x000000090c1f72a4 */ /* 0x000fe2000f8e0207 */
[----:B0-----:R-:W-:Y:S01]  /*6ae0*/  PRMT R2, R33, 0x7632, R2 ;  /* 0x0000763221027816 */ /* 0x001fe20000000002 */
[----:B------:R0:W-:Y:S01]  /*6af0*/  STS.U16 [R123+0x6], R3 ;  /* 0x000006037b007388 */ /* 0x0001e20000000400 */
[----:B------:R-:W-:Y:S01]  /*6b00*/  F2FP.BF16.PACK_AB R21, R22, R21 ;  /* 0x000000151615723e */ /* 0x000fe200000010ff */
[----:B------:R-:W-:Y:S01]  /*6b10*/  UIADD3 UR7, UR33, UR31, URZ ;  /* 0x0000001f21077290 */ /* 0x000fe2000fffe03f */
[----:B------:R-:W-:Y:S01]  /*6b20*/  PRMT R5, R29, 0x7632, R5 ;  /* 0x000076321d057816 */ /* 0x000fe20000000005 */
[----:B------:R2:W-:Y:S01]  /*6b30*/  STS.U16 [R123+0xe], R2 ;  /* 0x00000e027b007388 */ /* 0x0005e20000000400 */
[----:B------:R-:W-:Y:S01]  /*6b40*/  PRMT R20, R35, 0x7632, R20 ;  /* 0x0000763223147816 */ /* 0x000fe20000000014 */
[----:B------:R-:W-:Y:S01]  /*6b50*/  BSSY B0, `(.L_x_5995) ;  /* 0x0000035000007945 */ /* 0x000fe20003800000 */
[----:B------:R-:W-:Y:S01]  /*6b60*/  PRMT R22, R71, 0x7632, R22 ;  /* 0x0000763247167816 */ /* 0x000fe20000000016 */
[----:B------:R-:W-:Y:S01]  /*6b70*/  STS.U16 [R123+0x4], R27 ;  /* 0x0000041b7b007388 */ /* 0x000fe20000000400 */
[----:B-1----:R-:W-:-:S02]  /*6b80*/  PRMT R24, R21, 0x7632, R24 ;  /* 0x0000763215187816 */ /* 0x002fc40000000018 */
[----:B0-----:R-:W-:Y:S01]  /*6b90*/  PRMT R3, R37, 0x7632, R3 ;  /* 0x0000763225037816 */ /* 0x001fe20000000003 */
[----:B------:R-:W-:Y:S01]  /*6ba0*/  STS.U16 [R123+0x8], R29 ;  /* 0x0000081d7b007388 */ /* 0x000fe20000000400 */
[----:B--2---:R-:W-:-:S03]  /*6bb0*/  MOV R2, UR28 ;  /* 0x0000001c00027c02 */ /* 0x004fc60008000f00 */
        /* <DEDUP_REMOVED lines=46> */
.L_x_5996:
[----:B------:R-:W-:Y:S05]  /*6ea0*/  BSYNC B0 ;  /* 0x0000000000007941 */ /* 0x000fea0003800000 */
.L_x_5995:
        /* <DEDUP_REMOVED lines=43> */
.L_x_5994:
[----:B0-----:R-:W2:Y:S01]  /*7160*/  LDL.LU R2, [R1+0x18] ;  /* 0x0000180001027983 */ /* 0x001ea20000300800 */
[----:B------:R-:W-:Y:S01]  /*7170*/  PRMT R0, RZ, 0x5410, R122 ;  /* 0x00005410ff007816 */ /* 0x000fe2000000007a */
        /* <DEDUP_REMOVED lines=93> */
.L_x_6098:
        /* <DEDUP_REMOVED lines=50> */
[----:B------:R-:W-:Y:S02]  /*7a70*/  LOP3.LUT R159, R6, 0x180, RZ, 0xfc, !PT ;  /* 0x00000180069f7812 */ /* 0x000fe400078efcff */
        /* <DEDUP_REMOVED lines=53> */
[----:B------:R-:W-:Y:S01]  /*7dd0*/  ISETP.GE.AND P3, PT, R127, UR28, PT ;  /* 0x0000001c7f007c0c */ /* 0x000fe2000bf66270 */
[----:B------:R-:W-:Y:S01]  /*7de0*/  UIMAD UR39, UR11, UR32, URZ ;  /* 0x000000200b2772a4 */ /* 0x000fe2000f8e023f */
[----:B------:R-:W-:Y:S02]  /*7df0*/  ISETP.GE.AND P4, PT, R20, UR28, PT ;  /* 0x0000001c14007c0c */ /* 0x000fe4000bf86270 */
[----:B------:R-:W-:Y:S02]  /*7e00*/  ISETP.GE.AND P5, PT, R18, UR28, PT ;  /* 0x0000001c12007c0c */ /* 0x000fe4000bfa6270 */
[----:B------:R-:W-:Y:S01]  /*7e10*/  ISETP.GE.AND P0, PT, R17, UR28, PT ;  /* 0x0000001c11007c0c */ /* 0x000fe2000bf06270 */
[----:B------:R-:W-:Y:S01]  /*7e20*/  UIMAD.WIDE.U32 UR34, UR10, UR32, URZ ;  /* 0x000000200a2272a5 */ /* 0x000fe2000f8e003f */
[----:B------:R-:W-:Y:S01]  /*7e30*/  PRMT R34, RZ, 0x7610, R34 ;  /* 0x00007610ff227816 */ /* 0x000fe20000000022 */
[----:B------:R-:W-:Y:S01]  /*7e40*/  UIMAD UR39, UR10, UR33, UR39 ;  /* 0x000000210a2772a4 */ /* 0x000fe2000f8e0227 */
[----:B------:R-:W-:-:S02]  /*7e50*/  SHF.L.U32 R19, R128, 0x5, RZ ;  /* 0x0000000580137819 */ /* 0x000fc400000006ff */
[----:B------:R-:W-:Y:S01]  /*7e60*/  PRMT R32, RZ, 0x7610, R32 ;  /* 0x00007610ff207816 */ /* 0x000fe20000000020 */
[----:B------:R-:W-:Y:S01]  /*7e70*/  ULDC.64 UR32, c[0x0][0x188] ;  /* 0x0000620000207ab9 */ /* 0x000fe20000000a00 */
[----:B------:R-:W-:Y:S02]  /*7e80*/  PRMT R25, RZ, 0x7610, R25 ;  /* 0x00007610ff197816 */ /* 0x000fe40000000019 */
[----:B------:R-:W-:Y:S02]  /*7e90*/  PRMT R28, RZ, 0x7610, R28 ;  /* 0x00007610ff1c7816 */ /* 0x000fe4000000001c */
[----:B------:R-:W-:Y:S01]  /*7ea0*/  LOP3.LUT R15, R6, 0x340, RZ, 0xfc, !PT ;  /* 0x00000340060f7812 */ /* 0x000fe200078efcff */
[----:B------:R-:W-:Y:S01]  /*7eb0*/  UIADD3 UR35, UR35, UR39, URZ ;  /* 0x0000002723237290 */ /* 0x000fe2000fffe03f */
[----:B------:R-:W-:Y:S01]  /*7ec0*/  LOP3.LUT R19, R19, 0xffffffe0, R230, 0xe2, !PT ;  /* 0xffffffe013137812 */ /* 0x000fe200078ee2e6 */
[----:B------:R0:W5:Y:S01]  /*7ed0*/  @!P1 LDG.E.U16 R34, [R2.64+0x500] ;  /* 0x0005002a02229981 */ /* 0x000162000c1e1500 */
[----:B------:R-:W-:-:S02]  /*7ee0*/  PRMT R29, RZ, 0x7610, R29 ;  /* 0x00007610ff1d7816 */ /* 0x000fc4000000001d */
[C---:B------:R-:W-:Y:S01]  /*7ef0*/  LOP3.LUT R13, R6.reuse, 0x360, RZ, 0xfc, !PT ;  /* 0x00000360060d7812 */ /* 0x040fe200078efcff */
[----:B------:R-:W-:Y:S01]  /*7f00*/  UIMAD UR39, UR38, UR32, URZ ;  /* 0x00000020262772a4 */ /* 0x000fe2000f8e023f */
        /* <DEDUP_REMOVED lines=11> */
[----:B------:R-:W-:Y:S01]  /*7fc0*/  ISETP.GE.AND P3, PT, R14, UR28, PT ;  /* 0x0000001c0e007c0c */ /* 0x000fe2000bf66270 */
[----:B------:R-:W-:Y:S01]  /*7fd0*/  UIMAD UR39, UR7, UR33, UR39 ;  /* 0x00000021072772a4 */ /* 0x000fe2000f8e0227 */
[----:B------:R-:W-:Y:S01]  /*7fe0*/  ISETP.GE.AND P4, PT, R12, UR28, PT ;  /* 0x0000001c0c007c0c */ /* 0x000fe2000bf86270 */
[----:B------:R-:W-:Y:S01]  /*7ff0*/  UIMAD.WIDE.U32 UR34, UR7, UR32, UR34 ;  /* 0x00000020072272a5 */ /* 0x000fe2000f8e0022 */
[----:B------:R-:W-:Y:S01]  /*8000*/  ISETP.GE.AND P5, PT, R11, UR28, PT ;  /* 0x0000001c0b007c0c */ /* 0x000fe2000bfa6270 */
[----:B------:R0:W5:Y:S01]  /*8010*/  @!P0 LDG.E.U16 R26, [R2.64+0x640] ;  /* 0x0006402a021a8981 */ /* 0x000162000c1e1500 */
[----:B------:R-:W-:Y:S01]  /*8020*/  ISETP.GE.AND P0, PT, R19, UR28, PT ;  /* 0x0000001c13007c0c */ /* 0x000fe2000bf06270 */
[----:B------:R-:W-:Y:S01]  /*8030*/  ULDC.64 UR32, c[0x0][0x220] ;  /* 0x0000880000207ab9 */ /* 0x000fe20000000a00 */
[----:B------:R-:W-:Y:S01]  /*8040*/  PRMT R27, RZ, 0x7610, R27 ;  /* 0x00007610ff1b7816 */ /* 0x000fe2000000001b */
[----:B------:R-:W-:Y:S01]  /*8050*/  UIADD3 UR35, UR35, UR39, URZ ;  /* 0x0000002723237290 */ /* 0x000fe2000fffe03f */
[----:B------:R-:W-:Y:S01]  /*8060*/  PRMT R8, RZ, 0x7610, R8 ;  /* 0x00007610ff087816 */ /* 0x000fe20000000008 */
[----:B------:R-:W-:Y:S01]  /*8070*/  ULEA UR32, UP0, UR34, UR32, 0x3 ;  /* 0x0000002022207291 */ /* 0x000fe2000f80183f */
[----:B------:R-:W-:-:S02]  /*8080*/  PRMT R23, RZ, 0x7610, R23 ;  /* 0x00007610ff177816 */ /* 0x000fc40000000017 */
[----:B------:R-:W-:Y:S01]  /*8090*/  PRMT R24, RZ, 0x7610, R24 ;  /* 0x00007610ff187816 */ /* 0x000fe20000000018 */
[----:B------:R-:W-:Y:S01]  /*80a0*/  ULEA.HI.X UR33, UR34, UR33, UR35, 0x3, UP0 ;  /* 0x0000002122217291 */ /* 0x000fe200080f1c23 */
[----:B------:R-:W-:Y:S01]  /*80b0*/  PRMT R22, RZ, 0x7610, R22 ;  /* 0x00007610ff167816 */ /* 0x000fe20000000016 */
[----:B------:R0:W5:Y:S01]  /*80c0*/  @!P1 LDG.E.U16 R27, [R2.64+0x680] ;  /* 0x0006802a021b9981 */ /* 0x000162000c1e1500 */
[----:B------:R-:W-:-:S03]  /*80d0*/  PRMT R21, RZ, 0x7610, R21 ;  /* 0x00007610ff157816 */ /* 0x000fc60000000015 */
[----:B------:R0:W5:Y:S01]  /*80e0*/  @!P2 LDG.E.U16 R8, [R2.64+0x6c0] ;  /* 0x0006c02a0208a981 */ /* 0x000162000c1e1500 */
[----:B------:R-:W-:-:S03]  /*80f0*/  MOV R4, UR32 ;  /* 0x0000002000047c02 */ /* 0x000fc60008000f00 */
[----:B------:R0:W5:Y:S01]  /*8100*/  @!P3 LDG.E.U16 R23, [R2.64+0x700] ;  /* 0x0007002a0217b981 */ /* 0x000162000c1e1500 */
[----:B------:R-:W-:Y:S01]  /*8110*/  MOV R5, UR33 ;  /* 0x0000002100057c02 */ /* 0x000fe20008000f00 */
[----:B------:R-:W-:Y:S02]  /*8120*/  ULDC.64 UR32, c[0x0][0x1c0] ;  /* 0x0000700000207ab9 */ /* 0x000fe40000000a00 */
[----:B------:R0:W5:Y:S04]  /*8130*/  @!P4 LDG.E.U16 R24, [R2.64+0x740] ;  /* 0x0007402a0218c981 */ /* 0x000168000c1e1500 */
[----:B------:R0:W5:Y:S04]  /*8140*/  @!P5 LDG.E.U16 R22, [R2.64+0x780] ;  /* 0x0007802a0216d981 */ /* 0x000168000c1e1500 */
[----:B------:R0:W5:Y:S04]  /*8150*/  @!P0 LDG.E.U16 R21, [R2.64+0x7c0] ;  /* 0x0007c02a02158981 */ /* 0x000168000c1e1500 */
[----:B------:R-:W5:Y:S01]  /*8160*/  LDG.E.64 R4, [R4.64] ;  /* 0x0000002a04047981 */ /* 0x000f62000c1e1b00 */
[----:B------:R-:W-:-:S04]  /*8170*/  SHF.L.U32 R243, R128, 0x5, RZ ;  /* 0x0000000580f37819 */ /* 0x000fc800000006ff */
[----:B------:R-:W-:Y:S01]  /*8180*/  LOP3.LUT R16, R243, 0xfffffc00, RZ, 0xc0, !PT ;  /* 0xfffffc00f3107812 */ /* 0x000fe200078ec0ff */
[----:B------:R-:W-:Y:S01]  /*8190*/  UIMAD UR32, UR38, UR32, URZ ;  /* 0x00000020262072a4 */ /* 0x000fe2000f8e023f */
[----:B------:R-:W-:Y:S02]  /*81a0*/  MOV R9, UR7 ;  /* 0x0000000700097c02 */ /* 0x000fe40008000f00 */
[----:B0-----:R-:W-:Y:S01]  /*81b0*/  IADD3 R3, R16, R125, RZ ;  /* 0x0000007d10037210 */ /* 0x001fe20007ffe0ff */
[----:B------:R-:W-:Y:S01]  /*81c0*/  UIMAD UR32, UR7, UR33, UR32 ;  /* 0x00000021072072a4 */ /* 0x000fe2000f8e0220 */
[----:B------:R-:W-:Y:S02]  /*81d0*/  ISETP.GE.AND P1, PT, R10, UR28, PT ;  /* 0x0000001c0a007c0c */ /* 0x000fe4000bf26270 */
[----:B------:R-:W-:Y:S02]  /*81e0*/  IADD3 R2, R3, 0x20, RZ ;  /* 0x0000002003027810 */ /* 0x000fe40007ffe0ff */
[----:B------:R-:W-:Y:S01]  /*81f0*/  ISETP.GE.AND P0, PT, R6, UR28, PT ;  /* 0x0000001c06007c0c */ /* 0x000fe2000bf06270 */
[----:B------:R-:W-:Y:S01]  /*8200*/  IMAD.WIDE.U32 R6, R9, c[0x0][0x1c0], R6 ;  /* 0x0000700009067a25 */ /* 0x000fe200078e0006 */
[----:B------:R-:W-:-:S02]  /*8210*/  IADD3 R10, R3, 0x40, RZ ;  /* 0x00000040030a7810 */ /* 0x000fc40007ffe0ff */
[C---:B------:R-:W-:Y:S02]  /*8220*/  IADD3 R138, R3.reuse, 0x60, RZ ;  /* 0x00000060038a7810 */ /* 0x040fe40007ffe0ff */
[CC--:B------:R-:W-:Y:S02]  /*8230*/  LEA.HI.SX32 R38, R3.reuse, R3.reuse, 0x1b ;  /* 0x0000000303267211 */ /* 0x0c0fe400078fdaff */
[C---:B------:R-:W-:Y:S02]  /*8240*/  IADD3 R140, R3.reuse, 0x80, RZ ;  /* 0x00000080038c7810 */ /* 0x040fe40007ffe0ff */
[C---:B------:R-:W-:Y:S02]  /*8250*/  IADD3 R142, R3.reuse, 0xa0, RZ ;  /* 0x000000a0038e7810 */ /* 0x040fe40007ffe0ff */
[----:B------:R-:W-:Y:S02]  /*8260*/  LEA.HI.SX32 R37, R2, R3, 0x1b ;  /* 0x0000000302257211 */ /* 0x000fe400078fdaff */
        /* <DEDUP_REMOVED lines=28> */
[----:B------:R-:W-:Y:S02]  /*8430*/  SHF.L.U32 R38, R38, 0x1, RZ ;  /* 0x0000000126267819 */ /* 0x000fe400000006ff */
[----:B------:R-:W-:Y:S02]  /*8440*/  LEA.HI.SX32 R140, R140, R3, 0x1b ;  /* 0x000000038c8c7211 */ /* 0x000fe400078fdaff */
[----:B------:R-:W-:-:S02]  /*8450*/  IADD3 R7, R7, UR32, RZ ;  /* 0x0000002007077c10 */ /* 0x000fc4000fffe0ff */
[----:B------:R-:W-:Y:S02]  /*8460*/  LEA R2, P2, R6, UR24, 0x1 ;  /* 0x0000001806027c11 */ /* 0x000fe4000f8408ff */
[-C--:B------:R-:W-:Y:S02]  /*8470*/  LEA.HI.SX32 R142, R142, R3.reuse, 0x1b ;  /* 0x000000038e8e7211 */ /* 0x080fe400078fdaff */
[----:B------:R-:W-:Y:S02]  /*8480*/  SHF.L.U32 R37, R37, 0x1, RZ ;  /* 0x0000000125257819 */ /* 0x000fe400000006ff */
        /* <DEDUP_REMOVED lines=27> */
[----:B------:R-:W-:Y:S01]  /*8640*/  SHF.L.U32 R10, R10, 0x1, RZ ;  /* 0x000000010a0a7819 */ /* 0x000fe200000006ff */
[----:B--2---:R-:W-:Y:S01]  /*8650*/  STS.U16 [R38], R63 ;  /* 0x0000003f26007388 */ /* 0x004fe20000000400 */
[----:B------:R-:W-:Y:S02]  /*8660*/  LEA.HI.X R3, R6, UR25, R7, 0x1, P2 ;  /* 0x0000001906037c11 */ /* 0x000fe400090f0c07 */
[----:B------:R-:W-:Y:S01]  /*8670*/  SHF.L.U32 R187, R140, 0x1, RZ ;  /* 0x000000018cbb7819 */ /* 0x000fe200000006ff */
[----:B---3--:R0:W-:Y:S01]  /*8680*/  STS.U16 [R37+0x40], R0 ;  /* 0x0000400025007388 */ /* 0x0081e20000000400 */
[----:B------:R-:W-:Y:S02]  /*8690*/  SHF.L.U32 R6, R142, 0x1, RZ ;  /* 0x000000018e067819 */ /* 0x000fe400000006ff */
[----:B------:R-:W-:Y:S01]  /*86a0*/  SHF.L.U32 R7, R144, 0x1, RZ ;  /* 0x0000000190077819 */ /* 0x000fe200000006ff */
[----:B----4-:R-:W-:Y:S01]  /*86b0*/  STS.U16 [R9+0x80], R132 ;  /* 0x0000808409007388 */ /* 0x010fe20000000400 */
[----:B------:R-:W-:-:S02]  /*86c0*/  SHF.L.U32 R189, R146, 0x1, RZ ;  /* 0x0000000192bd7819 */ /* 0x000fc400000006ff */
[----:B------:R-:W-:Y:S01]  /*86d0*/  SHF.L.U32 R191, R148, 0x1, RZ ;  /* 0x0000000194bf7819 */ /* 0x000fe200000006ff */
[----:B-----5:R-:W-:Y:S01]  /*86e0*/  STS.U16 [R10+0xc0], R61 ;  /* 0x0000c03d0a007388 */ /* 0x020fe20000000400 */
[----:B------:R-:W-:Y:S02]  /*86f0*/  SHF.L.U32 R129, R129, 0x1, RZ ;  /* 0x0000000181817819 */ /* 0x000fe400000006ff */
[----:B0-----:R-:W-:Y:S01]  /*8700*/  SHF.L.U32 R0, R154, 0x1, RZ ;  /* 0x000000019a007819 */ /* 0x001fe200000006ff */
        /* <DEDUP_REMOVED lines=17> */
[----:B0-----:R-:W-:-:S03]  /*8820*/  SHF.L.U32 R60, R184, 0x1, RZ ;  /* 0x00000001b83c7819 */ /* 0x001fc600000006ff */
        /* <DEDUP_REMOVED lines=13> */
[----:B------:R-:W-:Y:S02]  /*8900*/  SHF.L.U32 R70, R198, 0x1, RZ ;  /* 0x00000001c6467819 */ /* 0x000fe400000006ff */
[----:B------:R-:W-:Y:S02]  /*8910*/  SHF.L.U32 R71, R71, 0x1, RZ ;  /* 0x0000000147477819 */ /* 0x000fe400000006ff */
[----:B------:R-:W-:Y:S02]  /*8920*/  SHF.L.U32 R110, R202, 0x1, RZ ;  /* 0x00000001ca6e7819 */ /* 0x000fe400000006ff */
[----:B------:R-:W-:Y:S01]  /*8930*/  SHF.L.U32 R111, R111, 0x1, RZ ;  /* 0x000000016f6f7819 */ /* 0x000fe200000006ff */
[----:B------:R-:W-:Y:S01]  /*8940*/  STS.U16 [R61+0x500], R34 ;  /* 0x000500223d007388 */ /* 0x000fe20000000400 */
[----:B------:R-:W-:-:S03]  /*8950*/  SHF.L.U32 R153, R153, 0x1, RZ ;  /* 0x0000000199997819 */ /* 0x000fc600000006ff */
[----:B------:R-:W-:Y:S04]  /*8960*/  STS.U16 [R65+0x540], R32 ;  /* 0x0005402041007388 */ /* 0x000fe80000000400 */
[----:B------:R-:W-:Y:S01]  /*8970*/  STS.U16 [R66+0x580], R25 ;  /* 0x0005801942007388 */ /* 0x000fe20000000400 */
[----:B------:R-:W-:-:S03]  /*8980*/  SHF.L.U32 R154, R208, 0x1, RZ ;  /* 0x00000001d09a7819 */ /* 0x000fc600000006ff */
[----:B------:R-:W-:Y:S01]  /*8990*/  STS.U16 [R67+0x5c0], R28 ;  /* 0x0005c01c43007388 */ /* 0x000fe20000000400 */
[----:B------:R-:W-:-:S03]  /*89a0*/  PRMT R199, RZ, 0x7610, R199 ;  /* 0x00007610ffc77816 */ /* 0x000fc600000000c7 */
[----:B------:R-:W-:Y:S01]  /*89b0*/  STS.U16 [R68+0x600], R29 ;  /* 0x0006001d44007388 */ /* 0x000fe20000000400 */
[----:B------:R-:W-:-:S03]  /*89c0*/  PRMT R202, RZ, 0x7610, R202 ;  /* 0x00007610ffca7816 */ /* 0x000fc600000000ca */
[----:B------:R-:W-:Y:S04]  /*89d0*/  STS.U16 [R69+0x640], R26 ;  /* 0x0006401a45007388 */ /* 0x000fe80000000400 */
[----:B------:R-:W-:Y:S04]  /*89e0*/  STS.U16 [R70+0x680], R27 ;  /* 0x0006801b46007388 */ /* 0x000fe80000000400 */
[----:B------:R0:W-:Y:S04]  /*89f0*/  STS.U16 [R71+0x6c0], R8 ;  /* 0x0006c00847007388 */ /* 0x0001e80000000400 */
[----:B------:R-:W-:Y:S04]  /*8a00*/  STS.U16 [R110+0x700], R23 ;  /* 0x000700176e007388 */ /* 0x000fe80000000400 */
[----:B------:R-:W-:Y:S04]  /*8a10*/  STS.U16 [R111+0x740], R24 ;  /* 0x000740186f007388 */ /* 0x000fe80000000400 */
[----:B------:R-:W-:Y:S04]  /*8a20*/  STS.U16 [R153+0x780], R22 ;  /* 0x0007801699007388 */ /* 0x000fe80000000400 */
[----:B------:R1:W-:Y:S01]  /*8a30*/  STS.U16 [R154+0x7c0], R21 ;  /* 0x0007c0159a007388 */ /* 0x0003e20000000400 */
[----:B------:R-:W-:-:S06]  /*8a40*/  NOP ;  /* 0x0000000000007918 */ /* 0x000fcc0000000000 */
[----:B------:R2:W3:Y:S01]  /*8a50*/  @!P0 LDG.E.U16 R199, [R2.64] ;  /* 0x0000002a02c78981 */ /* 0x0004e2000c1e1500 */
[----:B------:R-:W-:Y:S01]  /*8a60*/  ISETP.GE.AND P0, PT, R173, UR28, PT ;  /* 0x0000001cad007c0c */ /* 0x000fe2000bf06270 */
[----:B------:R-:W0:Y:S02]  /*8a70*/  R2UR UR34, R5 ;  /* 0x00000000052273c2 */ /* 0x000e2400000e0000 */
[----:B------:R2:W4:Y:S01]  /*8a80*/  @!P1 LDG.E.U16 R202, [R2.64+0x40] ;  /* 0x0000402a02ca9981 */ /* 0x000522000c1e1500 */
[----:B------:R-:W-:Y:S02]  /*8a90*/  ISETP.GE.AND P1, PT, R171, UR28, PT ;  /* 0x0000001cab007c0c */ /* 0x000fe4000bf26270 */
[----:B------:R-:W-:Y:S02]  /*8aa0*/  PRMT R200, RZ, 0x7610, R200 ;  /* 0x00007610ffc87816 */ /* 0x000fe400000000c8 */
[----:B------:R-:W-:-:S05]  /*8ab0*/  PRMT R197, RZ, 0x7610, R197 ;  /* 0x00007610ffc57816 */ /* 0x000fca00000000c5 */
[----:B------:R2:W5:Y:S01]  /*8ac0*/  @!P0 LDG.E.U16 R200, [R2.64+0x80] ;  /* 0x0000802a02c88981 */ /* 0x000562000c1e1500 */
[----:B------:R-:W-:-:S03]  /*8ad0*/  ISETP.GE.AND P0, PT, R169, UR28, PT ;  /* 0x0000001ca9007c0c */ /* 0x000fc6000bf06270 */
[----:B------:R2:W2:Y:S01]  /*8ae0*/  @!P1 LDG.E.U16 R197, [R2.64+0xc0] ;  /* 0x0000c02a02c59981 */ /* 0x0004a2000c1e1500 */
[----:B------:R-:W-:Y:S01]  /*8af0*/  PRMT R198, RZ, 0x7610, R198 ;  /* 0x00007610ffc67816 */ /* 0x000fe200000000c6 */
[----:B0-----:R-:W-:-:S08]  /*8b00*/  FMUL.FTZ R8, R101, UR34 ;  /* 0x0000002265087c20 */ /* 0x001fd00008410000 */
[----:B------:R2:W2:Y:S01]  /*8b10*/  @!P0 LDG.E.U16 R198, [R2.64+0x100] ;  /* 0x0001002a02c68981 */ /* 0x0004a2000c1e1500 */
[----:B-1----:R-:W-:Y:S02]  /*8b20*/  FMUL.RZ R21, R8, 0.15915493667125701904 ;  /* 0x3e22f98308157820 */ /* 0x002fe4000040c000 */
[----:B------:R-:W-:Y:S01]  /*8b30*/  FMUL.FTZ R8, R100, UR34 ;  /* 0x0000002264087c20 */ /* 0x000fe20008410000 */
[----:B------:R-:W-:Y:S01]  /*8b40*/  ISETP.GE.AND P0, PT, R167, UR28, PT ;  /* 0x0000001ca7007c0c */ /* 0x000fe2000bf06270 */
[----:B------:R-:W-:Y:S01]  /*8b50*/  FMUL.FTZ R5, R98, UR34 ;  /* 0x0000002262057c20 */ /* 0x000fe20008410000 */
[----:B------:R-:W-:Y:S01]  /*8b60*/  ISETP.GE.AND P1, PT, R165, UR28, PT ;  /* 0x0000001ca5007c0c */ /* 0x000fe2000bf26270 */
        /* <DEDUP_REMOVED lines=9> */
[----:B------:R-:W-:Y:S02]  /*8c00*/  PRMT R190, RZ, 0x7610, R190 ;  /* 0x00007610ffbe7816 */ /* 0x000fe400000000be */
[----:B------:R-:W-:Y:S02]  /*8c10*/  ISETP.GE.AND P1, PT, R162, UR28, PT ;  /* 0x0000001ca2007c0c */ /* 0x000fe4000bf26270 */
[----:B------:R-:W-:-:S07]  /*8c20*/  ISETP.GE.AND P3, PT, R163, UR28, PT ;  /* 0x0000001ca3007c0c */ /* 0x000fce000bf66270 */
[----:B------:R2:W2:Y:S01]  /*8c30*/  @!P4 LDG.E.U16 R190, [R2.64+0x1c0] ;  /* 0x0001c02a02bec981 */ /* 0x0004a2000c1e1500 */
[----:B------:R-:W-:Y:S02]  /*8c40*/  PRMT R194, RZ, 0x7610, R194 ;  /* 0x00007610ffc27816 */ /* 0x000fe400000000c2 */
[----:B------:R-:W-:-:S04]  /*8c50*/  PRMT R193, RZ, 0x7610, R193 ;  /* 0x00007610ffc17816 */ /* 0x000fc800000000c1 */
[----:B------:R2:W2:Y:S01]  /*8c60*/  @!P1 LDG.E.U16 R194, [R2.64+0x200] ;  /* 0x0002002a02c29981 */ /* 0x0004a2000c1e1500 */
[----:B------:R-:W-:-:S03]  /*8c70*/  ISETP.GE.AND P2, PT, R160, UR28, PT ;  /* 0x0000001ca0007c0c */ /* 0x000fc6000bf46270 */
[----:B------:R2:W3:Y:S01]  /*8c80*/  @!P3 LDG.E.U16 R193, [R2.64+0x240] ;  /* 0x0002402a02c1b981 */ /* 0x0004e2000c1e1500 */
[----:B------:R-:W-:Y:S02]  /*8c90*/  PRMT R130, RZ, 0x7610, R130 ;  /* 0x00007610ff827816 */ /* 0x000fe40000000082 */
[----:B------:R-:W-:-:S07]  /*8ca0*/  ISETP.GE.AND P5, PT, R161, UR28, PT ;  /* 0x0000001ca1007c0c */ /* 0x000fce000bfa6270 */
[----:B------:R2:W3:Y:S01]  /*8cb0*/  @!P2 LDG.E.U16 R130, [R2.64+0x280] ;  /* 0x0002802a0282a981 */ /* 0x0004e2000c1e1500 */
[----:B------:R-:W-:Y:S02]  /*8cc0*/  PRMT R132, RZ, 0x7610, R132 ;  /* 0x00007610ff847816 */ /* 0x000fe40000000084 */
[----:B------:R-:W-:-:S04]  /*8cd0*/  ISETP.GE.AND P4, PT, R159, UR28, PT ;  /* 0x0000001c9f007c0c */ /* 0x000fc8000bf86270 */
[----:B------:R2:W3:Y:S01]  /*8ce0*/  @!P5 LDG.E.U16 R132, [R2.64+0x2c0] ;  /* 0x0002c02a0284d981 */ /* 0x0004e2000c1e1500 */
[----:B------:R-:W-:Y:S02]  /*8cf0*/  PRMT R134, RZ, 0x7610, R134 ;  /* 0x00007610ff867816 */ /* 0x000fe40000000086 */
[----:B------:R-:W-:-:S06]  /*8d00*/  ISETP.GE.AND P1, PT, R158, UR28, PT ;  /* 0x0000001c9e007c0c */ /* 0x000fcc000bf26270 */
        /* <DEDUP_REMOVED lines=16> */
[----:B------:R-:W-:Y:S01]  /*8e10*/  PRMT R146, RZ, 0x7610, R146 ;  /* 0x00007610ff927816 */ /* 0x000fe20000000092 */
[----:B------:R-:W-:Y:S01]  /*8e20*/  MUFU.SIN R188, R21 ;  /* 0x0000001500bc7308 */ /* 0x000fe20000000400 */
[----:B------:R-:W-:-:S07]  /*8e30*/  ISETP.GE.AND P0, PT, R19, UR28, PT ;  /* 0x0000001c13007c0c */ /* 0x000fce000bf06270 */
[----:B------:R0:W-:Y:S01]  /*8e40*/  MUFU.COS R196, R21 ;  /* 0x0000001500c47308 */ /* 0x0001e20000000000 */
[----:B------:R2:W3:Y:S01]  /*8e50*/  @!P1 LDG.E.U16 R146, [R2.64+0x480] ;  /* 0x0004802a02929981 */ /* 0x0004e2000c1e1500 */
[----:B------:R-:W-:Y:S01]  /*8e60*/  ISETP.GE.AND P3, PT, R150, UR28, PT ;  /* 0x0000001c96007c0c */ /* 0x000fe2000bf66270 */
[----:B0-----:R-:W-:-:S05]  /*8e70*/  FMUL.FTZ R21, R97, UR34 ;  /* 0x0000002261157c20 */ /* 0x001fca0008410000 */
[----:B------:R-:W-:Y:S01]  /*8e80*/  MUFU.SIN R35, R22 ;  /* 0x0000001600237308 */ /* 0x000fe20000000400 */
[----:B------:R-:W-:-:S07]  /*8e90*/  FMUL.FTZ R19, R94, UR34 ;  /* 0x000000225e137c20 */ /* 0x000fce0008410000 */
[----:B------:R0:W-:Y:S02]  /*8ea0*/  MUFU.COS R36, R22 ;  /* 0x0000001600247308 */ /* 0x0001e40000000000 */
[----:B0-----:R-:W-:Y:S02]  /*8eb0*/  FMUL.RZ R22, R21, 0.15915493667125701904 ;  /* 0x3e22f98315167820 */ /* 0x001fe4000040c000 */
[----:B------:R-:W-:-:S04]  /*8ec0*/  FMUL.FTZ R21, R96, UR34 ;  /* 0x0000002260157c20 */ /* 0x000fc80008410000 */
[----:B------:R-:W-:Y:S01]  /*8ed0*/  MUFU.SIN R33, R23 ;  /* 0x0000001700217308 */ /* 0x000fe20000000400 */
[----:B------:R-:W-:-:S07]  /*8ee0*/  PRMT R63, RZ, 0x7610, R63 ;  /* 0x00007610ff3f7816 */ /* 0x000fce000000003f */
[----:B------:R0:W-:Y:S01]  /*8ef0*/  MUFU.COS R34, R23 ;  /* 0x0000001700227308 */ /* 0x0001e20000000000 */
[----:B------:R-:W-:Y:S01]  /*8f00*/  ISETP.GE.AND P2, PT, R149, UR28, PT ;  /* 0x0000001c95007c0c */ /* 0x000fe2000bf46270 */
[----:B------:R2:W3:Y:S06]  /*8f10*/  @!P3 LDG.E.U16 R63, [R2.64+0x4c0] ;  /* 0x0004c02a023fb981 */ /* 0x0004ec000c1e1500 */
[----:B------:R-:W-:Y:S01]  /*8f20*/  MUFU.SIN R29, R22 ;  /* 0x00000016001d7308 */ /* 0x000fe20000000400 */
[----:B0-----:R-:W-:Y:S02]  /*8f30*/  FMUL.RZ R23, R21, 0.15915493667125701904 ;  /* 0x3e22f98315177820 */ /* 0x001fe4000040c000 */
[----:B------:R-:W-:-:S05]  /*8f40*/  FMUL.FTZ R21, R95, UR34 ;  /* 0x000000225f157c20 */ /* 0x000fca0008410000 */
[----:B------:R0:W-:Y:S01]  /*8f50*/  MUFU.COS R30, R22 ;  /* 0x00000016001e7308 */ /* 0x0001e20000000000 */
[----:B------:R-:W-:Y:S02]  /*8f60*/  FMUL.RZ R21, R21, 0.15915493667125701904 ;  /* 0x3e22f98315157820 */ /* 0x000fe4000040c000 */
[----:B0-----:R-:W-:Y:S02]  /*8f70*/  FMUL.RZ R22, R19, 0.15915493667125701904 ;  /* 0x3e22f98313167820 */ /* 0x001fe4000040c000 */
[----:B------:R-:W-:-:S03]  /*8f80*/  FMUL.FTZ R19, R93, UR34 ;  /* 0x000000225d137c20 */ /* 0x000fc60008410000 */
[----:B------:R-:W-:Y:S01]  /*8f90*/  MUFU.SIN R31, R24 ;  /* 0x00000018001f7308 */ /* 0x000fe20000000400 */
[----:B------:R-:W-:-:S07]  /*8fa0*/  FMUL.RZ R62, R19, 0.15915493667125701904 ;  /* 0x3e22f983133e7820 */ /* 0x000fce000040c000 */
[----:B------:R-:W-:Y:S08]  /*8fb0*/  MUFU.COS R32, R24 ;  /* 0x0000001800207308 */ /* 0x000ff00000000000 */
[----:B------:R-:W-:Y:S08]  /*8fc0*/  MUFU.SIN R27, R23 ;  /* 0x00000017001b7308 */ /* 0x000ff00000000400 */
[----:B------:R-:W-:Y:S08]  /*8fd0*/  MUFU.COS R28, R23 ;  /* 0x00000017001c7308 */ /* 0x000ff00000000000 */
[----:B------:R-:W-:Y:S08]  /*8fe0*/  MUFU.SIN R25, R21 ;  /* 0x0000001500197308 */ /* 0x000ff00000000400 */
[----:B------:R-:W-:Y:S08]  /*8ff0*/  MUFU.COS R26, R21 ;  /* 0x00000015001a7308 */ /* 0x000ff00000000000 */
[----:B------:R-:W-:Y:S08]  /*9000*/  MUFU.SIN R23, R22 ;  /* 0x0000001600177308 */ /* 0x000ff00000000400 */
[----:B------:R-:W-:Y:S08]  /*9010*/  MUFU.COS R24, R22 ;  /* 0x0000001600187308 */ /* 0x000ff00000000000 */
[----:B------:R-:W-:Y:S08]  /*9020*/  MUFU.SIN R21, R62 ;  /* 0x0000003e00157308 */ /* 0x000ff00000000400 */
[----:B------:R0:W-:Y:S01]  /*9030*/  MUFU.COS R22, R62 ;  /* 0x0000003e00167308 */ /* 0x0001e20000000000 */
[----:B------:R-:W-:-:S02]  /*9040*/  ISETP.GE.AND P5, PT, R147, UR28, PT ;  /* 0x0000001c93007c0c */ /* 0x000fc4000bfa6270 */
[----:B0-----:R-:W-:Y:S02]  /*9050*/  PRMT R62, RZ, 0x7610, R62 ;  /* 0x00007610ff3e7816 */ /* 0x001fe4000000003e */
[----:B------:R-:W-:Y:S02]  /*9060*/  ISETP.GE.AND P4, PT, R127, UR28, PT ;  /* 0x0000001c7f007c0c */ /* 0x000fe4000bf86270 */
[----:B------:R-:W-:Y:S02]  /*9070*/  ISETP.GE.AND P1, PT, R20, UR28, PT ;  /* 0x0000001c14007c0c */ /* 0x000fe4000bf26270 */
[----:B------:R2:W5:Y:S01]  /*9080*/  @!P2 LDG.E.U16 R62, [R2.64+0x500] ;  /* 0x0005002a023ea981 */ /* 0x000562000c1e1500 */
[----:B------:R-:W-:Y:S02]  /*9090*/  ISETP.GE.AND P3, PT, R18, UR28, PT ;  /* 0x0000001c12007c0c */ /* 0x000fe4000bf66270 */
[----:B------:R-:W-:Y:S02]  /*90a0*/  ISETP.GE.AND P2, PT, R17, UR28, PT ;  /* 0x0000001c11007c0c */ /* 0x000fe4000bf46270 */
[----:B------:R-:W-:-:S02]  /*90b0*/  PRMT R158, RZ, 0x7610, R158 ;  /* 0x00007610ff9e7816 */ /* 0x000fc4000000009e */
[----:B------:R-:W-:Y:S02]  /*90c0*/  PRMT R155, RZ, 0x7610, R155 ;  /* 0x00007610ff9b7816 */ /* 0x000fe4000000009b */
[----:B------:R-:W-:Y:S02]  /*90d0*/  PRMT R156, RZ, 0x7610, R156 ;  /* 0x00007610ff9c7816 */ /* 0x000fe4000000009c */
[----:B------:R-:W-:Y:S01]  /*90e0*/  PRMT R157, RZ, 0x7610, R157 ;  /* 0x00007610ff9d7816 */ /* 0x000fe2000000009d */
[----:B------:R-:W0:Y:S01]  /*90f0*/  R2UR UR33, R4 ;  /* 0x00000000042173c2 */ /* 0x000e2200000e0000 */
[----:B------:R-:W-:Y:S01]  /*9100*/  PRMT R160, RZ, 0x7610, R160 ;  /* 0x00007610ffa07816 */ /* 0x000fe200000000a0 */
        /* <DEDUP_REMOVED lines=21> */
[----:B------:R2:W5:Y:S02]  /*9260*/  @!P0 LDG.E.U16 R163, [R2.64+0x7c0] ;  /* 0x0007c02a02a38981 */ /* 0x000564000c1e1500 */
[----:B--2---:R-:W-:-:S04]  /*9270*/  FMUL.FTZ R2, R88, UR34 ;  /* 0x0000002258027c20 */ /* 0x004fc80008410000 */
[----:B------:R-:W-:Y:S01]  /*9280*/  FMUL.RZ R204, R2, 0.15915493667125701904 ;  /* 0x3e22f98302cc7820 */ /* 0x000fe2000040c000 */
[----:B0-----:R-:W-:Y:S01]  /*9290*/  MOV R2, UR33 ;  /* 0x0000002100027c02 */ /* 0x001fe20008000f00 */
[----:B------:R-:W-:-:S04]  /*92a0*/  FMUL.FTZ R19, R92, UR34 ;  /* 0x000000225c137c20 */ /* 0x000fc80008410000 */
[----:B------:R-:W-:Y:S01]  /*92b0*/  FMUL.FTZ R2, R2, 1.4426950216293334961 ;  /* 0x3fb8aa3b02027820 */ /* 0x000fe20000410000 */
[----:B------:R-:W-:Y:S01]  /*92c0*/  LEA R16, R125, R16, 0x5 ;  /* 0x000000107d107211 */ /* 0x000fe200078e28ff */
[----:B------:R-:W-:Y:S02]  /*92d0*/  FMUL.RZ R64, R19, 0.15915493667125701904 ;  /* 0x3e22f98313407820 */ /* 0x000fe4000040c000 */
[----:B------:R-:W-:Y:S02]  /*92e0*/  FMUL.FTZ R3, R2, R101 ;  /* 0x0000006502037220 */ /* 0x000fe40000410000 */
[----:B------:R-:W-:Y:S01]  /*92f0*/  MUFU.SIN R19, R64 ;  /* 0x0000004000137308 */ /* 0x000fe20000000400 */
[----:B------:R-:W-:-:S07]  /*9300*/  FMUL.FTZ R18, R91, UR34 ;  /* 0x000000225b127c20 */ /* 0x000fce0008410000 */
[----:B------:R0:W-:Y:S01]  /*9310*/  MUFU.COS R20, R64 ;  /* 0x0000004000147308 */ /* 0x0001e20000000000 */
[----:B------:R-:W-:-:S07]  /*9320*/  FMUL.RZ R126, R18, 0.15915493667125701904 ;  /* 0x3e22f983127e7820 */ /* 0x000fce000040c000 */
[----:B------:R-:W1:Y:S01]  /*9330*/  MUFU.EX2 R3, R3 ;  /* 0x0000000300037308 */ /* 0x000e620000000800 */
[----:B0-----:R-:W-:-:S04]  /*9340*/  LEA.HI.SX32 R64, R16, R16, 0x1b ;  /* 0x0000001010407211 */ /* 0x001fc800078fdaff */
[----:B------:R-:W-:Y:S01]  /*9350*/  SHF.L.U32 R64, R64, 0x1, RZ ;  /* 0x0000000140407819 */ /* 0x000fe200000006ff */
[----:B------:R-:W-:Y:S02]  /*9360*/  FMUL.FTZ R12, R90, UR34 ;  /* 0x000000225a0c7c20 */ /* 0x000fe40008410000 */
[----:B------:R-:W-:Y:S02]  /*9370*/  MUFU.SIN R17, R126 ;  /* 0x0000007e00117308 */ /* 0x000fe40000000400 */
[----:B------:R-:W-:Y:S01]  /*9380*/  LDS.U16 R186, [R64] ;  /* 0x0000000040ba7984 */ /* 0x000fe20000000400 */
[----:B------:R-:W-:-:S03]  /*9390*/  FMUL.RZ R12, R12, 0.15915493667125701904 ;  /* 0x3e22f9830c0c7820 */ /* 0x000fc6000040c000 */
[----:B------:R-:W-:Y:S02]  /*93a0*/  LDS.U16 R185, [R64+0x2] ;  /* 0x0000020040b97984 */ /* 0x000fe40000000400 */
[----:B------:R0:W-:Y:S02]  /*93b0*/  MUFU.COS R18, R126 ;  /* 0x0000007e00127308 */ /* 0x0001e40000000000 */
[----:B------:R-:W2:Y:S01]  /*93c0*/  LDS.U16 R127, [R64+0x4] ;  /* 0x00000400407f7984 */ /* 0x000ea20000000400 */
[----:B------:R-:W-:-:S03]  /*93d0*/  FMUL.FTZ R11, R89, UR34 ;  /* 0x00000022590b7c20 */ /* 0x000fc60008410000 */
[----:B------:R-:W-:Y:S04]  /*93e0*/  LDS.U16 R4, [R64+0x8] ;  /* 0x0000080040047984 */ /* 0x000fe80000000400 */
[----:B0-----:R-:W0:Y:S04]  /*93f0*/  LDS.U16 R126, [R64+0x6] ;  /* 0x00000600407e7984 */ /* 0x001e280000000400 */
[----:B------:R-:W0:Y:S04]  /*9400*/  LDS.U16 R195, [R64+0xa] ;  /* 0x00000a0040c37984 */ /* 0x000e280000000400 */
[----:B------:R-:W-:Y:S04]  /*9410*/  LDS.U16 R192, [R64+0xc] ;  /* 0x00000c0040c07984 */ /* 0x000fe80000000400 */
[----:B------:R-:W0:Y:S04]  /*9420*/  LDS.U16 R184, [R64+0xe] ;  /* 0x00000e0040b87984 */ /* 0x000e280000000400 */
[----:B------:R-:W0:Y:S04]  /*9430*/  LDS.U16 R183, [R64+0x10] ;  /* 0x0000100040b77984 */ /* 0x000e280000000400 */
[----:B------:R-:W0:Y:S04]  /*9440*/  LDS.U16 R182, [R64+0x12] ;  /* 0x0000120040b67984 */ /* 0x000e280000000400 */
[----:B------:R-:W0:Y:S04]  /*9450*/  LDS.U16 R181, [R64+0x14] ;  /* 0x0000140040b57984 */ /* 0x000e280000000400 */
[----:B------:R-:W0:Y:S04]  /*9460*/  LDS.U16 R180, [R64+0x16] ;  /* 0x0000160040b47984 */ /* 0x000e280000000400 */
[----:B------:R-:W-:Y:S04]  /*9470*/  LDS.U16 R179, [R64+0x18] ;  /* 0x0000180040b37984 */ /* 0x000fe80000000400 */
        /* <DEDUP_REMOVED lines=18> */
[----:B------:R-:W0:Y:S04]  /*95a0*/  LDS.U16 R152, [R64+0x3e] ;  /* 0x00003e0040987984 */ /* 0x000e280000000400 */
[----:B---3--:R-:W-:Y:S04]  /*95b0*/  STS.U16 [R38+0x1080], R199 ;  /* 0x001080c726007388 */ /* 0x008fe80000000400 */
[----:B----4-:R3:W-:Y:S01]  /*95c0*/  STS.U16 [R37+0x10c0], R202 ;  /* 0x0010c0ca25007388 */ /* 0x0107e20000000400 */
[----:B------:R-:W-:Y:S01]  /*95d0*/  MUFU.SIN R15, R12 ;  /* 0x0000000c000f7308 */ /* 0x000fe20000000400 */
[----:B------:R-:W-:-:S02]  /*95e0*/  FMUL.RZ R14, R11, 0.15915493667125701904 ;  /* 0x3e22f9830b0e7820 */ /* 0x000fc4000040c000 */
[----:B---3--:R-:W-:-:S05]  /*95f0*/  FMUL.FTZ R37, R2, R99 ;  /* 0x0000006302257220 */ /* 0x008fca0000410000 */
[----:B------:R-:W-:Y:S01]  /*9600*/  MUFU.COS R16, R12 ;  /* 0x0000000c00107308 */ /* 0x000fe20000000000 */
[----:B-----5:R3:W-:Y:S07]  /*9610*/  STS.U16 [R9+0x1100], R200 ;  /* 0x001100c809007388 */ /* 0x0207ee0000000400 */
[----:B------:R1:W-:Y:S01]  /*9620*/  MUFU.EX2 R202, R37 ;  /* 0x0000002500ca7308 */ /* 0x0003e20000000800 */
[----:B------:R4:W-:Y:S01]  /*9630*/  STS.U16 [R10+0x1140], R197 ;  /* 0x001140c50a007388 */ /* 0x0009e20000000400 */
[----:B------:R-:W-:-:S06]  /*9640*/  FMUL.FTZ R199, R2, R96 ;  /* 0x0000006002c77220 */ /* 0x000fcc0000410000 */
[----:B------:R-:W-:Y:S01]  /*9650*/  MUFU.SIN R11, R204 ;  /* 0x000000cc000b7308 */ /* 0x000fe20000000400 */
[----:B-1----:R-:W-:Y:S02]  /*9660*/  FMUL.FTZ R37, R3, R188 ;  /* 0x000000bc03257220 */ /* 0x002fe40000410000 */
[----:B------:R-:W-:-:S05]  /*9670*/  FMUL.FTZ R188, R2, R94 ;  /* 0x0000005e02bc7220 */ /* 0x000fca0000410000 */
[----:B------:R1:W-:Y:S01]  /*9680*/  MUFU.COS R12, R204 ;  /* 0x000000cc000c7308 */ /* 0x0003e20000000000 */
[C---:B---3--:R-:W-:Y:S02]  /*9690*/  FMUL.FTZ R9, R2.reuse, R93 ;  /* 0x0000005d02097220 */ /* 0x048fe40000410000 */
[----:B-1----:R-:W-:-:S05]  /*96a0*/  FMUL.FTZ R204, R2, R95 ;  /* 0x0000005f02cc7220 */ /* 0x002fca0000410000 */
[----:B------:R-:W-:Y:S01]  /*96b0*/  MUFU.EX2 R188, R188 ;  /* 0x000000bc00bc7308 */ /* 0x000fe20000000800 */
[----:B------:R-:W-:-:S07]  /*96c0*/  FMUL.FTZ R38, R2, R100 ;  /* 0x0000006402267220 */ /* 0x000fce0000410000 */
[----:B----4-:R-:W1:Y:S01]  /*96d0*/  MUFU.EX2 R10, R204 ;  /* 0x000000cc000a7308 */ /* 0x010e620000000800 */
[----:B------:R3:W-:Y:S07]  /*96e0*/  STS.U16 [R187+0x1180], R198 ;  /* 0x001180c6bb007388 */ /* 0x0007ee0000000400 */
[----:B------:R4:W-:Y:S01]  /*96f0*/  MUFU.EX2 R203, R38 ;  /* 0x0000002600cb7308 */ /* 0x0009e20000000800 */
[----:B------:R-:W-:-:S07]  /*9700*/  FMUL.FTZ R197, R2, R89 ;  /* 0x0000005902c57220 */ /* 0x000fce0000410000 */
[----:B------:R-:W5:Y:S01]  /*9710*/  MUFU.EX2 R199, R199 ;  /* 0x000000c700c77308 */ /* 0x000f620000000800 */
[----:B----4-:R-:W-:Y:S02]  /*9720*/  FMUL.FTZ R38, R3, R196 ;  /* 0x000000c403267220 */ /* 0x010fe40000410000 */
[----:B------:R-:W-:-:S05]  /*9730*/  FMUL.FTZ R3, R2, R92 ;  /* 0x0000005c02037220 */ /* 0x000fca0000410000 */
[----:B------:R-:W4:Y:S01]  /*9740*/  MUFU.EX2 R9, R9 ;  /* 0x0000000900097308 */ /* 0x000f220000000800 */
[----:B---3--:R-:W-:Y:S02]  /*9750*/  FMUL.FTZ R187, R2, R91 ;  /* 0x0000005b02bb7220 */ /* 0x008fe40000410000 */
[C---:B-1----:R-:W-:Y:S02]  /*9760*/  FMUL.FTZ R26, R10.reuse, R26 ;  /* 0x0000001a0a1a7220 */ /* 0x042fe40000410000 */
[----:B------:R-:W-:Y:S02]  /*9770*/  FMUL.FTZ R25, R10, R25 ;  /* 0x000000190a197220 */ /* 0x000fe40000410000 */
[----:B------:R-:W-:Y:S01]  /*9780*/  FMUL.FTZ R198, R87, UR34 ;  /* 0x0000002257c67c20 */ /* 0x000fe20008410000 */
[----:B------:R-:W1:Y:S01]  /*9790*/  MUFU.EX2 R3, R3 ;  /* 0x0000000300037308 */ /* 0x000e620000000800 */
[C---:B------:R-:W-:Y:S02]  /*97a0*/  FMUL.FTZ R196, R2.reuse, R90 ;  /* 0x0000005a02c47220 */ /* 0x040fe40000410000 */
[----:B------:R-:W-:-:S02]  /*97b0*/  FMUL.FTZ R10, R2, R88 ;  /* 0x00000058020a7220 */ /* 0x000fc40000410000 */
[C---:B------:R-:W-:Y:S02]  /*97c0*/  FMUL.FTZ R24, R188.reuse, R24 ;  /* 0x00000018bc187220 */ /* 0x040fe40000410000 */
[----:B------:R-:W-:Y:S01]  /*97d0*/  FMUL.FTZ R23, R188, R23 ;  /* 0x00000017bc177220 */ /* 0x000fe20000410000 */
[----:B------:R-:W-:Y:S01]  /*97e0*/  MUFU.SIN R13, R14 ;  /* 0x0000000e000d7308 */ /* 0x000fe20000000400 */
[----:B------:R-:W-:Y:S02]  /*97f0*/  FMUL.FTZ R188, R2, R87 ;  /* 0x0000005702bc7220 */ /* 0x000fe40000410000 */
[----:B------:R-:W-:-:S05]  /*9800*/  FMUL.RZ R198, R198, 0.15915493667125701904 ;  /* 0x3e22f983c6c67820 */ /* 0x000fca000040c000 */
[----:B------:R-:W3:Y:S01]  /*9810*/  MUFU.EX2 R187, R187 ;  /* 0x000000bb00bb7308 */ /* 0x000ee20000000800 */
[C---:B-----5:R-:W-:Y:S02]  /*9820*/  FMUL.FTZ R28, R199.reuse, R28 ;  /* 0x0000001cc71c7220 */ /* 0x060fe40000410000 */
[----:B------:R-:W-:Y:S02]  /*9830*/  FMUL.FTZ R27, R199, R27 ;  /* 0x0000001bc71b7220 */ /* 0x000fe40000410000 */
[----:B----4-:R-:W-:-:S03]  /*9840*/  FMUL.FTZ R22, R9, R22 ;  /* 0x0000001609167220 */ /* 0x010fc60000410000 */
[----:B------:R-:W-:Y:S01]  /*9850*/  MUFU.COS R14, R14 ;  /* 0x0000000e000e7308 */ /* 0x000fe20000000000 */
[----:B------:R-:W-:-:S07]  /*9860*/  FMUL.FTZ R21, R9, R21 ;  /* 0x0000001509157220 */ /* 0x000fce0000410000 */
[----:B------:R-:W4:Y:S08]  /*9870*/  MUFU.EX2 R197, R197 ;  /* 0x000000c500c57308 */ /* 0x000f300000000800 */
[----:B------:R-:W5:Y:S08]  /*9880*/  MUFU.EX2 R196, R196 ;  /* 0x000000c400c47308 */ /* 0x000f700000000800 */
[----:B------:R-:W0:Y:S01]  /*9890*/  MUFU.EX2 R10, R10 ;  /* 0x0000000a000a7308 */ /* 0x000e220000000800 */
[----:B-1----:R-:W-:-:S07]  /*98a0*/  FMUL.FTZ R20, R3, R20 ;  /* 0x0000001403147220 */ /* 0x002fce0000410000 */
[----:B------:R-:W-:Y:S01]  /*98b0*/  MUFU.EX2 R188, R188 ;  /* 0x000000bc00bc7308 */ /* 0x000fe20000000800 */
[----:B------:R-:W-:-:S07]  /*98c0*/  FMUL.FTZ R19, R3, R19 ;  /* 0x0000001303137220 */ /* 0x000fce0000410000 */
[----:B------:R-:W1:Y:S01]  /*98d0*/  MUFU.COS R199, R198 ;  /* 0x000000c600c77308 */ /* 0x000e620000000000 */
[----:B------:R2:W-:Y:S07]  /*98e0*/  STS.U16 [R6+0x11c0], R5 ;  /* 0x0011c00506007388 */ /* 0x0005ee0000000400 */
[----:B------:R-:W1:Y:S01]  /*98f0*/  MUFU.SIN R9, R198 ;  /* 0x000000c600097308 */ /* 0x000e620000000400 */
[----:B------:R-:W-:Y:S01]  /*9900*/  FMUL.FTZ R3, R102, UR34 ;  /* 0x0000002266037c20 */ /* 0x000fe20008410000 */
[----:B------:R4:W-:Y:S01]  /*9910*/  STS.U16 [R7+0x1200], R8 ;  /* 0x0012000807007388 */ /* 0x0009e20000000400 */
[----:B------:R-:W-:-:S02]  /*9920*/  FMUL.FTZ R201, R2, R98 ;  /* 0x0000006202c97220 */ /* 0x000fc40000410000 */
[C---:B------:R-:W-:Y:S01]  /*9930*/  FMUL.FTZ R200, R2.reuse, R97 ;  /* 0x0000006102c87220 */ /* 0x040fe20000410000 */
[----:B--2---:R-:W-:Y:S01]  /*9940*/  PRMT R6, RZ, 0x5410, R127 ;  /* 0x00005410ff067816 */ /* 0x004fe2000000007f */
[C---:B---3--:R-:W-:Y:S01]  /*9950*/  FMUL.FTZ R18, R187.reuse, R18 ;  /* 0x00000012bb127220 */ /* 0x048fe20000410000 */
[----:B0-----:R-:W-:Y:S01]  /*9960*/  PRMT R5, RZ, 0x5410, R126 ;  /* 0x00005410ff057816 */ /* 0x001fe2000000007e */
[----:B------:R-:W-:Y:S01]  /*9970*/  FMUL.FTZ R17, R187, R17 ;  /* 0x00000011bb117220 */ /* 0x000fe20000410000 */
[----:B----4-:R-:W-:Y:S01]  /*9980*/  PRMT R7, RZ, 0x5410, R185 ;  /* 0x00005410ff077816 */ /* 0x010fe200000000b9 */
[----:B------:R-:W-:Y:S01]  /*9990*/  FMUL.FTZ R2, R2, R102 ;  /* 0x0000006602027220 */ /* 0x000fe20000410000 */
[----:B------:R-:W-:Y:S01]  /*99a0*/  PRMT R8, RZ, 0x5410, R186 ;  /* 0x00005410ff087816 */ /* 0x000fe200000000ba */
[----:B------:R-:W-:Y:S02]  /*99b0*/  FMUL.RZ R187, R3, 0.15915493667125701904 ;  /* 0x3e22f98303bb7820 */ /* 0x000fe4000040c000 */
[----:B------:R-:W-:-:S02]  /*99c0*/  FMUL.FTZ R14, R197, R14 ;  /* 0x0000000ec50e7220 */ /* 0x000fc40000410000 */
[----:B------:R-:W-:Y:S01]  /*99d0*/  FMUL.FTZ R13, R197, R13 ;  /* 0x0000000dc50d7220 */ /* 0x000fe20000410000 */
[----:B------:R-:W-:Y:S01]  /*99e0*/  PRMT R197, RZ, 0x5410, R122 ;  /* 0x00005410ffc57816 */ /* 0x000fe2000000007a */
[----:B------:R-:W-:Y:S01]  /*99f0*/  FMUL.FTZ R186, R7, R102 ;  /* 0x0000006607ba7220 */ /* 0x000fe20000410000 */
[----:B------:R-:W-:Y:S01]  /*9a00*/  MUFU.SIN R3, R187 ;  /* 0x000000bb00037308 */ /* 0x000fe20000000400 */
[C---:B-----5:R-:W-:Y:S01]  /*9a10*/  FMUL.FTZ R16, R196.reuse, R16 ;  /* 0x00000010c4107220 */ /* 0x060fe20000410000 */
[----:B------:R-:W-:Y:S01]  /*9a20*/  PRMT R126, RZ, 0x5410, R121 ;  /* 0x00005410ff7e7816 */ /* 0x000fe20000000079 */
[----:B------:R-:W-:Y:S02]  /*9a30*/  FMUL.FTZ R15, R196, R15 ;  /* 0x0000000fc40f7220 */ /* 0x000fe40000410000 */
[C---:B------:R-:W-:Y:S02]  /*9a40*/  FMUL.FTZ R12, R10.reuse, R12 ;  /* 0x0000000c0a0c7220 */ /* 0x040fe40000410000 */
[----:B------:R-:W-:Y:S01]  /*9a50*/  FMUL.FTZ R11, R10, R11 ;  /* 0x0000000b0a0b7220 */ /* 0x000fe20000410000 */
[----:B------:R0:W-:Y:S01]  /*9a60*/  MUFU.COS R196, R187 ;  /* 0x000000bb00c47308 */ /* 0x0001e20000000000 */
[----:B-1----:R-:W-:-:S02]  /*9a70*/  FMUL.FTZ R10, R188, R199 ;  /* 0x000000c7bc0a7220 */ /* 0x002fc40000410000 */
[----:B------:R-:W-:Y:S02]  /*9a80*/  FMUL.FTZ R9, R188, R9 ;  /* 0x00000009bc097220 */ /* 0x000fe40000410000 */
[----:B------:R-:W-:Y:S02]  /*9a90*/  FMUL.FTZ R185, R8, R102 ;  /* 0x0000006608b97220 */ /* 0x000fe40000410000 */
[-C--:B------:R-:W-:Y:S01]  /*9aa0*/  FMUL.FTZ R188, R5, R101.reuse ;  /* 0x0000006505bc7220 */ /* 0x080fe20000410000 */
[----:B------:R-:W1:Y:S01]  /*9ab0*/  MUFU.EX2 R2, R2 ;  /* 0x0000000200027308 */ /* 0x000e620000000800 */
[----:B0-----:R-:W-:Y:S02]  /*9ac0*/  FMUL.FTZ R187, R6, R101 ;  /* 0x0000006506bb7220 */ /* 0x001fe40000410000 */
[C---:B------:R-:W-:Y:S02]  /*9ad0*/  FMUL.FTZ R186, R197.reuse, R186 ;  /* 0x000000bac5ba7220 */ /* 0x040fe40000410000 */
[----:B------:R-:W-:-:S02]  /*9ae0*/  FMUL.FTZ R185, R197, R185 ;  /* 0x000000b9c5b97220 */ /* 0x000fc40000410000 */
[C---:B------:R-:W-:Y:S02]  /*9af0*/  FMUL.FTZ R187, R126.reuse, R187 ;  /* 0x000000bb7ebb7220 */ /* 0x040fe40000410000 */
[----:B------:R-:W-:Y:S02]  /*9b00*/  FMUL.FTZ R188, R126, R188 ;  /* 0x000000bc7ebc7220 */ /* 0x000fe40000410000 */
[CC--:B------:R-:W-:Y:S02]  /*9b10*/  FMUL.FTZ R126, R186.reuse, R37.reuse ;  /* 0x00000025ba7e7220 */ /* 0x0c0fe40000410000 */
[C---:B------:R-:W-:Y:S02]  /*9b20*/  FMUL.FTZ R127, R185.reuse, R37 ;  /* 0x00000025b97f7220 */ /* 0x040fe40000410000 */
[-C--:B------:R-:W-:Y:S01]  /*9b30*/  FFMA.FTZ R126, R185, R38.reuse, -R126 ;  /* 0x00000026b97e7223 */ /* 0x080fe2000001087e */
[----:B------:R-:W0:Y:S01]  /*9b40*/  MUFU.EX2 R201, R201 ;  /* 0x000000c900c97308 */ /* 0x000e220000000800 */
[----:B------:R-:W-:-:S02]  /*9b50*/  FFMA.FTZ R127, R186, R38, R127 ;  /* 0x00000026ba7f7223 */ /* 0x000fc4000001007f */
[----:B------:R-:W-:Y:S02]  /*9b60*/  FMUL.FTZ R35, R203, R35 ;  /* 0x00000023cb237220 */ /* 0x000fe40000410000 */
[----:B------:R-:W-:Y:S02]  /*9b70*/  FADD.FTZ R197, R187, R126 ;  /* 0x0000007ebbc57221 */ /* 0x000fe40000010000 */
[----:B------:R-:W-:Y:S02]  /*9b80*/  FADD.FTZ R198, R188, R127 ;  /* 0x0000007fbcc67221 */ /* 0x000fe40000010000 */
[----:B-1----:R-:W-:Y:S02]  /*9b90*/  FMUL.FTZ R127, R2, R3 ;  /* 0x00000003027f7220 */ /* 0x002fe40000410000 */
[----:B------:R-:W-:Y:S02]  /*9ba0*/  FMUL.FTZ R36, R203, R36 ;  /* 0x00000024cb247220 */ /* 0x000fe40000410000 */
[----:B------:R-:W-:-:S02]  /*9bb0*/  FMUL.FTZ R3, R35, R197 ;  /* 0x000000c523037220 */ /* 0x000fc40000410000 */
[----:B------:R-:W-:Y:S02]  /*9bc0*/  FMUL.FTZ R126, R2, R196 ;  /* 0x000000c4027e7220 */ /* 0x000fe40000410000 */
[-C--:B------:R-:W-:Y:S02]  /*9bd0*/  FMUL.FTZ R2, R35, R198.reuse ;  /* 0x000000c623027220 */ /* 0x080fe40000410000 */
[----:B------:R-:W-:Y:S02]  /*9be0*/  FFMA.FTZ R198, R36, R198, R3 ;  /* 0x000000c624c67223 */ /* 0x000fe40000010003 */
[----:B------:R-:W-:Y:S02]  /*9bf0*/  FMUL.FTZ R3, R127, R37 ;  /* 0x000000257f037220 */ /* 0x000fe40000410000 */
[C---:B0-----:R-:W-:Y:S02]  /*9c00*/  FMUL.FTZ R32, R201.reuse, R32 ;  /* 0x00000020c9207220 */ /* 0x041fe40000410000 */
[----:B------:R-:W-:Y:S01]  /*9c10*/  FFMA.FTZ R196, R126, R38, -R3 ;  /* 0x000000267ec47223 */ /* 0x000fe20000010803 */
[----:B------:R-:W-:Y:S01]  /*9c20*/  PRMT R3, RZ, 0x5410, R195 ;  /* 0x00005410ff037816 */ /* 0x000fe200000000c3 */
[----:B------:R-:W-:Y:S01]  /*9c30*/  FMUL.FTZ R31, R201, R31 ;  /* 0x0000001fc91f7220 */ /* 0x000fe20000410000 */
[----:B------:R-:W-:Y:S01]  /*9c40*/  PRMT R4, RZ, 0x5410, R4 ;  /* 0x00005410ff047816 */ /* 0x000fe20000000004 */
[----:B------:R-:W-:Y:S01]  /*9c50*/  FFMA.FTZ R201, R36, R197, -R2 ;  /* 0x000000c524c97223 */ /* 0x000fe20000010802 */
[----:B------:R0:W-:Y:S01]  /*9c60*/  STS.U16 [R189+0x1240], R190 ;  /* 0x001240bebd007388 */ /* 0x0001e20000000400 */
[----:B------:R-:W-:-:S02]  /*9c70*/  FMUL.FTZ R2, R126, R37 ;  /* 0x000000257e027220 */ /* 0x000fc40000410000 */
[----:B------:R-:W-:Y:S02]  /*9c80*/  FMUL.FTZ R195, R3, R100 ;  /* 0x0000006403c37220 */ /* 0x000fe40000410000 */
[----:B------:R-:W-:Y:S02]  /*9c90*/  FFMA.FTZ R197, R127, R38, R2 ;  /* 0x000000267fc57223 */ /* 0x000fe40000010002 */
[----:B------:R-:W-:Y:S01]  /*9ca0*/  FMUL.FTZ R2, R4, R100 ;  /* 0x0000006404027220 */ /* 0x000fe20000410000 */
[----:B0-----:R-:W-:Y:S01]  /*9cb0*/  PRMT R190, RZ, 0x5410, R120 ;  /* 0x00005410ffbe7816 */ /* 0x001fe20000000078 */
[----:B------:R-:W-:-:S04]  /*9cc0*/  FMUL.FTZ R33, R202, R33 ;  /* 0x00000021ca217220 */ /* 0x000fc80000410000 */
[C---:B------:R-:W-:Y:S02]  /*9cd0*/  FMUL.FTZ R189, R190.reuse, R195 ;  /* 0x000000c3bebd7220 */ /* 0x040fe40000410000 */
[----:B------:R-:W-:Y:S02]  /*9ce0*/  FMUL.FTZ R190, R190, R2 ;  /* 0x00000002bebe7220 */ /* 0x000fe40000410000 */
[----:B------:R-:W-:Y:S02]  /*9cf0*/  FADD.FTZ R198, R189, R198 ;  /* 0x000000c6bdc67221 */ /* 0x000fe40000010000 */
[----:B------:R-:W-:Y:S02]  /*9d00*/  FMUL.FTZ R199, R35, R197 ;  /* 0x000000c523c77220 */ /* 0x000fe40000410000 */
[----:B------:R-:W-:Y:S01]  /*9d10*/  FADD.FTZ R201, R190, R201 ;  /* 0x000000c9bec97221 */ /* 0x000fe20000010000 */
[----:B------:R0:W-:Y:S01]  /*9d20*/  STS.U16 [R191+0x1280], R194 ;  /* 0x001280c2bf007388 */ /* 0x0001e20000000400 */
[----:B------:R-:W-:-:S02]  /*9d30*/  FMUL.FTZ R34, R202, R34 ;  /* 0x00000022ca227220 */ /* 0x000fc40000410000 */
[----:B------:R-:W-:Y:S01]  /*9d40*/  FMUL.FTZ R2, R33, R198 ;  /* 0x000000c621027220 */ /* 0x000fe20000410000 */
[----:B------:R1:W-:Y:S01]  /*9d50*/  STS.U16 [R0+0x12c0], R193 ;  /* 0x0012c0c100007388 */ /* 0x0003e20000000400 */
[-C--:B------:R-:W-:Y:S02]  /*9d60*/  FFMA.FTZ R199, R36, R196.reuse, -R199 ;  /* 0x000000c424c77223 */ /* 0x080fe400000108c7 */
[----:B------:R-:W-:Y:S02]  /*9d70*/  FMUL.FTZ R196, R35, R196 ;  /* 0x000000c423c47220 */ /* 0x000fe40000410000 */
[-C--:B0-----:R-:W-:Y:S02]  /*9d80*/  FMUL.FTZ R191, R33, R201.reuse ;  /* 0x000000c921bf7220 */ /* 0x081fe40000410000 */
[C---:B------:R-:W-:Y:S01]  /*9d90*/  FFMA.FTZ R201, R34.reuse, R201, -R2 ;  /* 0x000000c922c97223 */ /* 0x040fe20000010802 */
[----:B-1----:R-:W-:Y:S01]  /*9da0*/  PRMT R0, RZ, 0x5410, R184 ;  /* 0x00005410ff007816 */ /* 0x002fe200000000b8 */
[----:B------:R-:W-:Y:S01]  /*9db0*/  FFMA.FTZ R198, R34, R198, R191 ;  /* 0x000000c622c67223 */ /* 0x000fe200000100bf */
[----:B------:R-:W-:Y:S01]  /*9dc0*/  PRMT R2, RZ, 0x5410, R192 ;  /* 0x00005410ff027816 */ /* 0x000fe200000000c0 */
[----:B------:R-:W-:Y:S01]  /*9dd0*/  FFMA.FTZ R196, R36, R197, R196 ;  /* 0x000000c524c47223 */ /* 0x000fe200000100c4 */
[----:B------:R-:W-:Y:S01]  /*9de0*/  PRMT R193, RZ, 0x5410, R119 ;  /* 0x00005410ffc17816 */ /* 0x000fe20000000077 */
[----:B------:R-:W-:-:S02]  /*9df0*/  FMUL.FTZ R191, R0, R99 ;  /* 0x0000006300bf7220 */ /* 0x000fc40000410000 */
[----:B------:R-:W-:Y:S02]  /*9e00*/  FMUL.FTZ R192, R2, R99 ;  /* 0x0000006302c07220 */ /* 0x000fe40000410000 */
[----:B------:R-:W-:Y:S02]  /*9e10*/  FMUL.FTZ R184, R33, R196 ;  /* 0x000000c421b87220 */ /* 0x000fe40000410000 */
[C---:B------:R-:W-:Y:S01]  /*9e20*/  FMUL.FTZ R191, R193.reuse, R191 ;  /* 0x000000bfc1bf7220 */ /* 0x040fe20000410000 */
[----:B------:R-:W0:Y:S01]  /*9e30*/  MUFU.EX2 R200, R200 ;  /* 0x000000c800c87308 */ /* 0x000e220000000800 */
[----:B------:R-:W-:Y:S02]  /*9e40*/  FMUL.FTZ R192, R193, R192 ;  /* 0x000000c0c1c07220 */ /* 0x000fe40000410000 */
[-C--:B------:R-:W-:Y:S02]  /*9e50*/  FFMA.FTZ R184, R34, R199.reuse, -R184 ;  /* 0x000000c722b87223 */ /* 0x080fe400000108b8 */
[----:B------:R-:W-:Y:S01]  /*9e60*/  FADD.FTZ R198, R191, R198 ;  /* 0x000000c6bfc67221 */ /* 0x000fe20000010000 */
[----:B------:R1:W-:Y:S01]  /*9e70*/  STS.U16 [R129+0x1300], R130 ;  /* 0x0013008281007388 */ /* 0x0003e20000000400 */
[----:B------:R-:W-:-:S02]  /*9e80*/  FMUL.FTZ R199, R33, R199 ;  /* 0x000000c721c77220 */ /* 0x000fc40000410000 */
[----:B------:R-:W-:Y:S02]  /*9e90*/  FADD.FTZ R201, R192, R201 ;  /* 0x000000c9c0c97221 */ /* 0x000fe40000010000 */
[C---:B------:R-:W-:Y:S02]  /*9ea0*/  FMUL.FTZ R193, R31.reuse, R198 ;  /* 0x000000c61fc17220 */ /* 0x040fe40000410000 */
[----:B------:R-:W-:Y:S01]  /*9eb0*/  FFMA.FTZ R199, R34, R196, R199 ;  /* 0x000000c422c77223 */ /* 0x000fe200000100c7 */
[----:B-1----:R-:W-:Y:S02]  /*9ec0*/  PRMT R129, RZ, 0x5410, R183 ;  /* 0x00005410ff817816 */ /* 0x002fe400000000b7 */
[----:B------:R-:W-:Y:S01]  /*9ed0*/  PRMT R130, RZ, 0x5410, R182 ;  /* 0x00005410ff827816 */ /* 0x000fe200000000b6 */
[-C--:B------:R-:W-:Y:S01]  /*9ee0*/  FMUL.FTZ R195, R31, R201.reuse ;  /* 0x000000c91fc37220 */ /* 0x080fe20000410000 */
[----:B------:R-:W-:Y:S01]  /*9ef0*/  PRMT R182, RZ, 0x5410, R118 ;  /* 0x00005410ffb67816 */ /* 0x000fe20000000076 */
[----:B------:R-:W-:-:S02]  /*9f00*/  FFMA.FTZ R201, R32, R201, -R193 ;  /* 0x000000c920c97223 */ /* 0x000fc400000108c1 */
[-C--:B------:R-:W-:Y:S02]  /*9f10*/  FMUL.FTZ R194, R129, R98.reuse ;  /* 0x0000006281c27220 */ /* 0x080fe40000410000 */
[----:B------:R-:W-:Y:S02]  /*9f20*/  FMUL.FTZ R193, R130, R98 ;  /* 0x0000006282c17220 */ /* 0x000fe40000410000 */
[----:B------:R-:W-:Y:S02]  /*9f30*/  FMUL.FTZ R183, R31, R199 ;  /* 0x000000c71fb77220 */ /* 0x000fe40000410000 */
[----:B------:R-:W-:Y:S02]  /*9f40*/  FMUL.FTZ R194, R182, R194 ;  /* 0x000000c2b6c27220 */ /* 0x000fe40000410000 */
[----:B------:R-:W-:Y:S02]  /*9f50*/  FFMA.FTZ R198, R32, R198, R195 ;  /* 0x000000c620c67223 */ /* 0x000fe400000100c3 */
[----:B------:R-:W-:-:S02]  /*9f60*/  FMUL.FTZ R193, R182, R193 ;  /* 0x000000c1b6c17220 */ /* 0x000fc40000410000 */
[-C--:B------:R-:W-:Y:S01]  /*9f70*/  FFMA.FTZ R183, R32, R184.reuse, -R183 ;  /* 0x000000b820b77223 */ /* 0x080fe200000108b7 */
[----:B------:R1:W-:Y:S01]  /*9f80*/  STS.U16 [R131+0x1340], R132 ;  /* 0x0013408483007388 */ /* 0x0003e20000000400 */
[----:B------:R-:W-:Y:S02]  /*9f90*/  FMUL.FTZ R184, R31, R184 ;  /* 0x000000b81fb87220 */ /* 0x000fe40000410000 */
[----:B0-----:R-:W-:Y:S02]  /*9fa0*/  FMUL.FTZ R29, R200, R29 ;  /* 0x0000001dc81d7220 */ /* 0x001fe40000410000 */
[----:B------:R-:W-:Y:S02]  /*9fb0*/  FADD.FTZ R201, R194, R201 ;  /* 0x000000c9c2c97221 */ /* 0x000fe40000010000 */
[----:B------:R-:W-:Y:S01]  /*9fc0*/  FADD.FTZ R198, R193, R198 ;  /* 0x000000c6c1c67221 */ /* 0x000fe20000010000 */
[----:B-1----:R-:W-:Y:S01]  /*9fd0*/  PRMT R131, RZ, 0x5410, R181 ;  /* 0x00005410ff837816 */ /* 0x002fe200000000b5 */
[----:B------:R-:W-:Y:S01]  /*9fe0*/  FFMA.FTZ R184, R32, R199, R184 ;  /* 0x000000c720b87223 */ /* 0x000fe200000100b8 */
[----:B------:R-:W-:Y:S01]  /*9ff0*/  PRMT R132, RZ, 0x5410, R180 ;  /* 0x00005410ff847816 */ /* 0x000fe200000000b4 */
[----:B------:R-:W-:Y:S01]  /*a000*/  FMUL.FTZ R30, R200, R30 ;  /* 0x0000001ec81e7220 */ /* 0x000fe20000410000 */
[----:B------:R-:W-:Y:S01]  /*a010*/  PRMT R181, RZ, 0x5410, R117 ;  /* 0x00005410ffb57816 */ /* 0x000fe20000000075 */
[----:B------:R-:W-:-:S02]  /*a020*/  FMUL.FTZ R195, R29, R201 ;  /* 0x000000c91dc37220 */ /* 0x000fc40000410000 */
[----:B------:R-:W-:Y:S02]  /*a030*/  FMUL.FTZ R182, R29, R198 ;  /* 0x000000c61db67220 */ /* 0x000fe40000410000 */
[----:B------:R-:W-:Y:S02]  /*a040*/  FMUL.FTZ R196, R131, R97 ;  /* 0x0000006183c47220 */ /* 0x000fe40000410000 */
[----:B------:R-:W-:Y:S02]  /*a050*/  FMUL.FTZ R180, R29, R184 ;  /* 0x000000b81db47220 */ /* 0x000fe40000410000 */
[C---:B------:R-:W-:Y:S02]  /*a060*/  FFMA.FTZ R198, R30.reuse, R198, R195 ;  /* 0x000000c61ec67223 */ /* 0x040fe400000100c3 */
[----:B------:R-:W-:Y:S02]  /*a070*/  FFMA.FTZ R201, R30, R201, -R182 ;  /* 0x000000c91ec97223 */ /* 0x000fe400000108b6 */
[----:B------:R-:W-:-:S02]  /*a080*/  FMUL.FTZ R195, R132, R97 ;  /* 0x0000006184c37220 */ /* 0x000fc40000410000 */
[----:B------:R-:W-:Y:S02]  /*a090*/  FMUL.FTZ R196, R181, R196 ;  /* 0x000000c4b5c47220 */ /* 0x000fe40000410000 */
[-C--:B------:R-:W-:Y:S02]  /*a0a0*/  FFMA.FTZ R180, R30, R183.reuse, -R180 ;  /* 0x000000b71eb47223 */ /* 0x080fe400000108b4 */
[----:B------:R-:W-:Y:S02]  /*a0b0*/  FMUL.FTZ R183, R29, R183 ;  /* 0x000000b71db77220 */ /* 0x000fe40000410000 */
[----:B------:R-:W-:Y:S02]  /*a0c0*/  FMUL.FTZ R195, R181, R195 ;  /* 0x000000c3b5c37220 */ /* 0x000fe40000410000 */
[----:B------:R-:W-:Y:S01]  /*a0d0*/  FADD.FTZ R201, R196, R201 ;  /* 0x000000c9c4c97221 */ /* 0x000fe20000010000 */
[----:B------:R0:W-:Y:S01]  /*a0e0*/  STS.U16 [R133+0x1380], R134 ;  /* 0x0013808685007388 */ /* 0x0001e20000000400 */
[----:B------:R-:W-:-:S02]  /*a0f0*/  FFMA.FTZ R183, R30, R184, R183 ;  /* 0x000000b81eb77223 */ /* 0x000fc400000100b7 */
[----:B------:R-:W-:Y:S02]  /*a100*/  FADD.FTZ R198, R195, R198 ;  /* 0x000000c6c3c67221 */ /* 0x000fe40000010000 */
[C---:B------:R-:W-:Y:S01]  /*a110*/  FMUL.FTZ R197, R27.reuse, R201 ;  /* 0x000000c91bc57220 */ /* 0x040fe20000410000 */
[----:B0-----:R-:W-:Y:S02]  /*a120*/  PRMT R134, RZ, 0x5410, R178 ;  /* 0x00005410ff867816 */ /* 0x001fe400000000b2 */
[----:B------:R-:W-:Y:S01]  /*a130*/  PRMT R133, RZ, 0x5410, R179 ;  /* 0x00005410ff857816 */ /* 0x000fe200000000b3 */
[C---:B------:R-:W-:Y:S01]  /*a140*/  FMUL.FTZ R179, R27.reuse, R183 ;  /* 0x000000b71bb37220 */ /* 0x040fe20000410000 */
[----:B------:R-:W-:Y:S01]  /*a150*/  PRMT R178, RZ, 0x5410, R116 ;  /* 0x00005410ffb27816 */ /* 0x000fe20000000074 */
[-C--:B------:R-:W-:Y:S02]  /*a160*/  FFMA.FTZ R182, R28, R198.reuse, R197 ;  /* 0x000000c61cb67223 */ /* 0x080fe400000100c5 */
[----:B------:R-:W-:-:S02]  /*a170*/  FMUL.FTZ R181, R27, R198 ;  /* 0x000000c61bb57220 */ /* 0x000fc40000410000 */
[-C--:B------:R-:W-:Y:S02]  /*a180*/  FMUL.FTZ R197, R134, R96.reuse ;  /* 0x0000006086c57220 */ /* 0x080fe40000410000 */
[----:B------:R-:W-:Y:S02]  /*a190*/  FMUL.FTZ R198, R133, R96 ;  /* 0x0000006085c67220 */ /* 0x000fe40000410000 */
[-C--:B------:R-:W-:Y:S02]  /*a1a0*/  FFMA.FTZ R179, R28, R180.reuse, -R179 ;  /* 0x000000b41cb37223 */ /* 0x080fe400000108b3 */
[----:B------:R-:W-:Y:S02]  /*a1b0*/  FMUL.FTZ R180, R27, R180 ;  /* 0x000000b41bb47220 */ /* 0x000fe40000410000 */
[----:B------:R-:W-:Y:S01]  /*a1c0*/  FMUL.FTZ R197, R178, R197 ;  /* 0x000000c5b2c57220 */ /* 0x000fe20000410000 */
[----:B------:R0:W-:Y:S01]  /*a1d0*/  STS.U16 [R135+0x13c0], R136 ;  /* 0x0013c08887007388 */ /* 0x0001e20000000400 */
[----:B------:R-:W-:-:S02]  /*a1e0*/  FFMA.FTZ R181, R28, R201, -R181 ;  /* 0x000000c91cb57223 */ /* 0x000fc400000108b5 */
[----:B------:R-:W-:Y:S02]  /*a1f0*/  FMUL.FTZ R198, R178, R198 ;  /* 0x000000c6b2c67220 */ /* 0x000fe40000410000 */
[----:B------:R-:W-:Y:S02]  /*a200*/  FFMA.FTZ R180, R28, R183, R180 ;  /* 0x000000b71cb47223 */ /* 0x000fe400000100b4 */
[----:B------:R-:W-:Y:S01]  /*a210*/  FADD.FTZ R182, R197, R182 ;  /* 0x000000b6c5b67221 */ /* 0x000fe20000010000 */
[----:B0-----:R-:W-:Y:S01]  /*a220*/  PRMT R135, RZ, 0x5410, R177 ;  /* 0x00005410ff877816 */ /* 0x001fe200000000b1 */
[----:B------:R-:W-:Y:S01]  /*a230*/  FADD.FTZ R181, R198, R181 ;  /* 0x000000b5c6b57221 */ /* 0x000fe20000010000 */
[----:B------:R-:W-:Y:S01]  /*a240*/  PRMT R136, RZ, 0x5410, R176 ;  /* 0x00005410ff887816 */ /* 0x000fe200000000b0 */
[C---:B------:R-:W-:Y:S01]  /*a250*/  FMUL.FTZ R176, R25.reuse, R180 ;  /* 0x000000b419b07220 */ /* 0x040fe20000410000 */
[----:B------:R-:W-:Y:S01]  /*a260*/  PRMT R177, RZ, 0x5410, R115 ;  /* 0x00005410ffb17816 */ /* 0x000fe20000000073 */
[----:B------:R-:W-:-:S02]  /*a270*/  FMUL.FTZ R178, R25, R182 ;  /* 0x000000b619b27220 */ /* 0x000fc40000410000 */
[----:B------:R-:W-:Y:S02]  /*a280*/  FMUL.FTZ R200, R135, R95 ;  /* 0x0000005f87c87220 */ /* 0x000fe40000410000 */
[C---:B------:R-:W-:Y:S02]  /*a290*/  FMUL.FTZ R183, R25.reuse, R181 ;  /* 0x000000b519b77220 */ /* 0x040fe40000410000 */
[----:B------:R-:W-:Y:S02]  /*a2a0*/  FMUL.FTZ R199, R136, R95 ;  /* 0x0000005f88c77220 */ /* 0x000fe40000410000 */
[CC--:B------:R-:W-:Y:S02]  /*a2b0*/  FFMA.FTZ R176, R26.reuse, R179.reuse, -R176 ;  /* 0x000000b31ab07223 */ /* 0x0c0fe400000108b0 */
[----:B------:R-:W-:Y:S02]  /*a2c0*/  FMUL.FTZ R179, R25, R179 ;  /* 0x000000b319b37220 */ /* 0x000fe40000410000 */
[----:B------:R-:W-:-:S02]  /*a2d0*/  FFMA.FTZ R181, R26, R181, -R178 ;  /* 0x000000b51ab57223 */ /* 0x000fc400000108b2 */
[C---:B------:R-:W-:Y:S01]  /*a2e0*/  FMUL.FTZ R200, R177.reuse, R200 ;  /* 0x000000c8b1c87220 */ /* 0x040fe20000410000 */
[----:B------:R0:W-:Y:S01]  /*a2f0*/  STS.U16 [R137+0x1400], R138 ;  /* 0x0014008a89007388 */ /* 0x0001e20000000400 */
[C---:B------:R-:W-:Y:S02]  /*a300*/  FFMA.FTZ R182, R26.reuse, R182, R183 ;  /* 0x000000b61ab67223 */ /* 0x040fe400000100b7 */
        /* <DEDUP_REMOVED lines=10> */
[----:B------:R-:W-:Y:S02]  /*a3b0*/  FMUL.FTZ R177, R23, R182 ;  /* 0x000000b617b17220 */ /* 0x000fe40000410000 */
[----:B------:R-:W-:Y:S02]  /*a3c0*/  FMUL.FTZ R202, R137, R94 ;  /* 0x0000005e89ca7220 */ /* 0x000fe40000410000 */
[C---:B------:R-:W-:Y:S02]  /*a3d0*/  FFMA.FTZ R175, R24.reuse, R176, -R175 ;  /* 0x000000b018af7223 */ /* 0x040fe400000108af */
[----:B------:R-:W-:Y:S02]  /*a3e0*/  FFMA.FTZ R182, R24, R182, R183 ;  /* 0x000000b618b67223 */ /* 0x000fe400000100b7 */
[----:B------:R-:W-:-:S02]  /*a3f0*/  FMUL.FTZ R201, R174, R201 ;  /* 0x000000c9aec97220 */ /* 0x000fc40000410000 */
[----:B------:R-:W-:Y:S01]  /*a400*/  FMUL.FTZ R176, R23, R176 ;  /* 0x000000b017b07220 */ /* 0x000fe20000410000 */
[----:B------:R0:W-:Y:S01]  /*a410*/  STS.U16 [R139+0x1440], R140 ;  /* 0x0014408c8b007388 */ /* 0x0001e20000000400 */
[----:B------:R-:W-:Y:S02]  /*a420*/  FFMA.FTZ R177, R24, R181, -R177 ;  /* 0x000000b518b17223 */ /* 0x000fe400000108b1 */
        /* <DEDUP_REMOVED lines=10> */
[----:B------:R-:W-:Y:S02]  /*a4d0*/  FMUL.FTZ R179, R21, R177 ;  /* 0x000000b115b37220 */ /* 0x000fe40000410000 */
[----:B------:R-:W-:Y:S02]  /*a4e0*/  FMUL.FTZ R203, R140, R93 ;  /* 0x0000005d8ccb7220 */ /* 0x000fe40000410000 */
[C---:B------:R-:W-:Y:S02]  /*a4f0*/  FFMA.FTZ R177, R22.reuse, R177, -R174 ;  /* 0x000000b116b17223 */ /* 0x040fe400000108ae */
        /* <DEDUP_REMOVED lines=17> */
[----:B------:R-:W-:Y:S02]  /*a610*/  FFMA.FTZ R182, R20, R182, R179 ;  /* 0x000000b614b67223 */ /* 0x000fe400000100b3 */
        /* <DEDUP_REMOVED lines=14> */
[C---:B------:R-:W-:Y:S02]  /*a700*/  FMUL.FTZ R175, R17.reuse, R173 ;  /* 0x000000ad11af7220 */ /* 0x040fe40000410000 */
[----:B------:R-:W-:Y:S02]  /*a710*/  FMUL.FTZ R207, R144, R91 ;  /* 0x0000005b90cf7220 */ /* 0x000fe40000410000 */
[----:B------:R-:W-:Y:S02]  /*a720*/  FMUL.FTZ R168, R17, R172 ;  /* 0x000000ac11a87220 */ /* 0x000fe40000410000 */
[C---:B------:R-:W-:Y:S02]  /*a730*/  FFMA.FTZ R173, R18.reuse, R173, -R170 ;  /* 0x000000ad12ad7223 */ /* 0x040fe400000108aa */
        /* <DEDUP_REMOVED lines=18> */
[----:B------:R-:W-:-:S02]  /*a860*/  FMUL.FTZ R209, R167, R209 ;  /* 0x000000d1a7d17220 */ /* 0x000fc40000410000 */
[C---:B------:R-:W-:Y:S02]  /*a870*/  FFMA.FTZ R169, R16.reuse, R173, -R169 ;  /* 0x000000ad10a97223 */ /* 0x040fe400000108a9 */
[----:B------:R-:W-:Y:S01]  /*a880*/  FMUL.FTZ R210, R167, R210 ;  /* 0x000000d2a7d27220 */ /* 0x000fe20000410000 */
[----:B------:R-:W-:Y:S01]  /*a890*/  PRMT R148, RZ, 0x5410, R148 ;  /* 0x00005410ff947816 */ /* 0x000fe20000000094 */
[-C--:B------:R-:W-:Y:S02]  /*a8a0*/  FFMA.FTZ R165, R16, R168.reuse, -R165 ;  /* 0x000000a810a57223 */ /* 0x080fe400000108a5 */
[----:B------:R-:W-:Y:S02]  /*a8b0*/  FMUL.FTZ R168, R15, R168 ;  /* 0x000000a80fa87220 */ /* 0x000fe40000410000 */
[----:B------:R-:W-:Y:S02]  /*a8c0*/  FADD.FTZ R182, R209, R182 ;  /* 0x000000b6d1b67221 */ /* 0x000fe40000010000 */
[----:B------:R-:W-:Y:S01]  /*a8d0*/  FADD.FTZ R169, R210, R169 ;  /* 0x000000a9d2a97221 */ /* 0x000fe20000010000 */
[----:B------:R0:W-:Y:S01]  /*a8e0*/  STS.U16 [R60+0x1540], R63 ;  /* 0x0015403f3c007388 */ /* 0x0001e20000000400 */
[----:B------:R-:W-:Y:S01]  /*a8f0*/  PRMT R147, RZ, 0x5410, R147 ;  /* 0x00005410ff937816 */ /* 0x000fe20000000093 */
[----:B------:R-:W-:-:S02]  /*a900*/  FFMA.FTZ R168, R16, R171, R168 ;  /* 0x000000ab10a87223 */ /* 0x000fc400000100a8 */
[CC--:B------:R-:W-:Y:S02]  /*a910*/  FMUL.FTZ R167, R13.reuse, R182.reuse ;  /* 0x000000b60da77220 */ /* 0x0c0fe40000410000 */
[----:B------:R-:W-:Y:S02]  /*a920*/  FMUL.FTZ R171, R13, R169 ;  /* 0x000000a90dab7220 */ /* 0x000fe40000410000 */
[----:B------:R-:W-:Y:S01]  /*a930*/  FMUL.FTZ R211, R148, R89 ;  /* 0x0000005994d37220 */ /* 0x000fe20000410000 */
        /* <DEDUP_REMOVED lines=8> */
[----:B------:R-:W-:Y:S01]  /*a9c0*/  FADD.FTZ R182, R211, R182 ;  /* 0x000000b6d3b67221 */ /* 0x000fe20000010000 */
[----:B------:R-:W-:Y:S01]  /*a9d0*/  PRMT R150, RZ, 0x5410, R150 ;  /* 0x00005410ff967816 */ /* 0x000fe20000000096 */
[----:B------:R-:W-:-:S02]  /*a9e0*/  FMUL.FTZ R165, R13, R165 ;  /* 0x000000a50da57220 */ /* 0x000fc40000410000 */
[----:B------:R-:W-:Y:S01]  /*a9f0*/  FADD.FTZ R169, R212, R169 ;  /* 0x000000a9d4a97221 */ /* 0x000fe20000010000 */
[----:B------:R0:W-:Y:S01]  /*aa00*/  STS.U16 [R61+0x1580], R62 ;  /* 0x0015803e3d007388 */ /* 0x0001e20000000400 */
[C---:B------:R-:W-:Y:S01]  /*aa10*/  FMUL.FTZ R60, R11.reuse, R182 ;  /* 0x000000b60b3c7220 */ /* 0x040fe20000410000 */
[----:B------:R-:W-:Y:S01]  /*aa20*/  PRMT R149, RZ, 0x5410, R149 ;  /* 0x00005410ff957816 */ /* 0x000fe20000000095 */
[----:B------:R-:W-:Y:S02]  /*aa30*/  FFMA.FTZ R165, R14, R168, R165 ;  /* 0x000000a80ea57223 */ /* 0x000fe400000100a5 */
[-C--:B------:R-:W-:Y:S02]  /*aa40*/  FMUL.FTZ R63, R11, R169.reuse ;  /* 0x000000a90b3f7220 */ /* 0x080fe40000410000 */
[----:B------:R-:W-:Y:S01]  /*aa50*/  FMUL.FTZ R214, R150, R88 ;  /* 0x0000005896d67220 */ /* 0x000fe20000410000 */
[----:B0-----:R-:W-:Y:S01]  /*aa60*/  PRMT R61, RZ, 0x5410, R104 ;  /* 0x00005410ff3d7816 */ /* 0x001fe20000000068 */
[----:B------:R-:W-:-:S02]  /*aa70*/  FFMA.FTZ R168, R12, R169, -R60 ;  /* 0x000000a90ca87223 */ /* 0x000fc4000001083c */
[----:B------:R-:W-:Y:S02]  /*aa80*/  FMUL.FTZ R60, R11, R165 ;  /* 0x000000a50b3c7220 */ /* 0x000fe40000410000 */
[C---:B------:R-:W-:Y:S02]  /*aa90*/  FFMA.FTZ R63, R12.reuse, R182, R63 ;  /* 0x000000b60c3f7223 */ /* 0x040fe4000001003f */
[----:B------:R-:W-:Y:S02]  /*aaa0*/  FMUL.FTZ R213, R149, R88 ;  /* 0x0000005895d57220 */ /* 0x000fe40000410000 */
[----:B------:R-:W-:Y:S02]  /*aab0*/  FMUL.FTZ R214, R61, R214 ;  /* 0x000000d63dd67220 */ /* 0x000fe40000410000 */
[-C--:B------:R-:W-:Y:S02]  /*aac0*/  FFMA.FTZ R60, R12, R167.reuse, -R60 ;  /* 0x000000a70c3c7223 */ /* 0x080fe4000001083c */
[----:B------:R-:W-:Y:S01]  /*aad0*/  FMUL.FTZ R167, R11, R167 ;  /* 0x000000a70ba77220 */ /* 0x000fe20000410000 */
[----:B------:R-:W-:Y:S01]  /*aae0*/  ISETP.NE.AND P1, PT, R128, RZ, PT ;  /* 0x000000ff8000720c */ /* 0x000fe20003f25270 */
[----:B------:R-:W-:-:S02]  /*aaf0*/  FMUL.FTZ R213, R61, R213 ;  /* 0x000000d53dd57220 */ /* 0x000fc40000410000 */
[----:B------:R-:W-:Y:S02]  /*ab00*/  FADD.FTZ R63, R214, R63 ;  /* 0x0000003fd63f7221 */ /* 0x000fe40000010000 */
[----:B------:R-:W-:Y:S02]  /*ab10*/  FFMA.FTZ R61, R12, R165, R167 ;  /* 0x000000a50c3d7223 */ /* 0x000fe400000100a7 */
[----:B------:R-:W-:Y:S02]  /*ab20*/  FADD.FTZ R168, R213, R168 ;  /* 0x000000a8d5a87221 */ /* 0x000fe40000010000 */
[----:B------:R-:W-:Y:S01]  /*ab30*/  FMUL.FTZ R165, R9, R63 ;  /* 0x0000003f09a57220 */ /* 0x000fe20000410000 */
[----:B------:R-:W-:Y:S03]  /*ab40*/  STS.U16 [R65+0x15c0], R158 ;  /* 0x0015c09e41007388 */ /* 0x000fe60000000400 */
[----:B------:R-:W-:Y:S01]  /*ab50*/  FFMA.FTZ R62, R10, R168, -R165 ;  /* 0x000000a80a3e7223 */ /* 0x000fe200000108a5 */
[----:B------:R-:W-:Y:S01]  /*ab60*/  MOV R165, UR31 ;  /* 0x0000001f00a57c02 */ /* 0x000fe20008000f00 */
[----:B------:R-:W-:Y:S03]  /*ab70*/  STS.U16 [R66+0x1600], R155 ;  /* 0x0016009b42007388 */ /* 0x000fe60000000400 */
[----:B------:R-:W-:Y:S01]  /*ab80*/  LEA R165, R165, UR7, 0x8 ;  /* 0x00000007a5a57c11 */ /* 0x000fe2000f8e40ff */
[----:B------:R-:W-:Y:S01]  /*ab90*/  STS.U16 [R67+0x1640], R156 ;  /* 0x0016409c43007388 */ /* 0x000fe20000000400 */
[----:B------:R-:W-:-:S03]  /*aba0*/  @P1 IADD3 R165, R128, 0x200, RZ ;  /* 0x0000020080a51810 */ /* 0x000fc60007ffe0ff */
[----:B------:R-:W-:Y:S01]  /*abb0*/  STS.U16 [R68+0x1680], R157 ;  /* 0x0016809d44007388 */ /* 0x000fe20000000400 */
[----:B------:R-:W-:-:S03]  /*abc0*/  FMUL.FTZ R168, R9, R168 ;  /* 0x000000a809a87220 */ /* 0x000fc60000410000 */
[----:B------:R-:W-:Y:S01]  /*abd0*/  STS.U16 [R69+0x16c0], R160 ;  /* 0x0016c0a045007388 */ /* 0x000fe20000000400 */
[----:B------:R-:W-:-:S03]  /*abe0*/  SHF.L.U32 R174, R165, 0x3, RZ ;  /* 0x00000003a5ae7819 */ /* 0x000fc600000006ff */
[----:B------:R-:W-:Y:S04]  /*abf0*/  STS.U16 [R70+0x1700], R159 ;  /* 0x0017009f46007388 */ /* 0x000fe80000000400 */
[----:B------:R-:W-:Y:S04]  /*ac00*/  STS.U16 [R71+0x1740], R162 ;  /* 0x001740a247007388 */ /* 0x000fe80000000400 */
[----:B------:R0:W-:Y:S01]  /*ac10*/  STS.U16 [R110+0x1780], R161 ;  /* 0x001780a16e007388 */ /* 0x0001e20000000400 */
[----:B------:R-:W-:-:S03]  /*ac20*/  FFMA.FTZ R63, R10, R63, R168 ;  /* 0x0000003f0a3f7223 */ /* 0x000fc600000100a8 */
[----:B------:R-:W-:Y:S04]  /*ac30*/  STS.U16 [R111+0x17c0], R164 ;  /* 0x0017c0a46f007388 */ /* 0x000fe80000000400 */
        /* <DEDUP_REMOVED lines=35> */
[----:B------:R1:W-:Y:S04]  /*ae70*/  STS.64 [R174+0x6b60], R126 ;  /* 0x006b607eae007388 */ /* 0x0003e80000000a00 */
[----:B------:R-:W-:Y:S01]  /*ae80*/  BAR.SYNC.DEFER_BLOCKING 0x0 ;  /* 0x0000000000007b1d */ /* 0x000fe20000010000 */
[----:B------:R-:W-:Y:S01]  /*ae90*/  ISETP.NE.AND P0, PT, R128, 0x3f, PT ;  /* 0x0000003f8000780c */ /* 0x000fe20003f05270 */
[----:B0-----:R-:W-:-:S02]  /*aea0*/  FMUL.FTZ R110, R9, R60 ;  /* 0x0000003c096e7220 */ /* 0x001fc40000410000 */
[-C--:B------:R-:W-:Y:S02]  /*aeb0*/  FMUL.FTZ R65, R9, R61.reuse ;  /* 0x0000003d09417220 */ /* 0x080fe40000410000 */
[----:B------:R-:W-:-:S08]  /*aec0*/  FFMA.FTZ R61, R10, R61, R110 ;  /* 0x0000003d0a3d7223 */ /* 0x000fd0000001006e */
[----:B------:R0:W0:Y:S01]  /*aed0*/  @P0 LDS.64 R110, [R128.X8+0x7b68] ;  /* 0x007b6800806e0984 */ /* 0x0000220000008a00 */
[----:B------:R-:W-:Y:S02]  /*aee0*/  PRMT R151, RZ, 0x5410, R151 ;  /* 0x00005410ff977816 */ /* 0x000fe40000000097 */
[----:B------:R-:W-:Y:S02]  /*aef0*/  PRMT R152, RZ, 0x5410, R152 ;  /* 0x00005410ff987816 */ /* 0x000fe40000000098 */
[----:B-----5:R-:W-:Y:S01]  /*af00*/  PRMT R64, RZ, 0x5410, R103 ;  /* 0x00005410ff407816 */ /* 0x020fe20000000067 */
[-C--:B------:R-:W-:Y:S02]  /*af10*/  FMUL.FTZ R215, R151, R87.reuse ;  /* 0x0000005797d77220 */ /* 0x080fe40000410000 */
[----:B------:R-:W-:Y:S01]  /*af20*/  FMUL.FTZ R216, R152, R87 ;  /* 0x0000005798d87220 */ /* 0x000fe20000410000 */
[----:B------:R-:W-:Y:S01]  /*af30*/  BSSY B0, `(.L_x_5998) ;  /* 0x0000013000007945 */ /* 0x000fe20003800000 */
[----:B------:R-:W-:-:S02]  /*af40*/  FMUL.FTZ R215, R64, R215 ;  /* 0x000000d740d77220 */ /* 0x000fc40000410000 */
[----:B------:R-:W-:Y:S02]  /*af50*/  FMUL.FTZ R216, R64, R216 ;  /* 0x000000d840d87220 */ /* 0x000fe40000410000 */
[----:B------:R-:W-:Y:S02]  /*af60*/  FFMA.FTZ R60, R10, R60, -R65 ;  /* 0x0000003c0a3c7223 */ /* 0x000fe40000010841 */
[----:B------:R-:W-:Y:S02]  /*af70*/  FADD.FTZ R62, R215, R62 ;  /* 0x0000003ed73e7221 */ /* 0x000fe40000010000 */
        /* <DEDUP_REMOVED lines=14> */
.L_x_5999:
[----:B-1234-:R-:W-:Y:S05]  /*b060*/  BSYNC B0 ;  /* 0x0000000000007941 */ /* 0x01efea0003800000 */
.L_x_5998:
        /* <DEDUP_REMOVED lines=96> */
.L_x_6110:
        /* <DEDUP_REMOVED lines=70> */
.L_x_6111:
        /* <DEDUP_REMOVED lines=20> */
[----:B-----5:R-:W-:Y:S05]  /*bc10*/  CALL.REL.NOINC `($__internal_142_$__cuda_sm70_shflsync_idx_p) ;  /* 0x0000a99000007944 */ /* 0x020fea0003c00000 */
.L_x_6004:
[----:B------:R-:W-:Y:S05]  /*bc20*/  BRA.CONV ~URZ, `(.L_x_6005) ;  /* 0x000000537f007947 */ /* 0x000fea000b800000 */
[----:B-1----:R-:W-:Y:S01]  /*bc30*/  HFMA2.MMA R66, -RZ, RZ, 0, 1.847743988037109375e-06 ;  /* 0x0000001fff427435 */ /* 0x002fe200000001ff */
[----:B------:R-:W-:Y:S02]  /*bc40*/  MOV R64, R69 ;  /* 0x0000004500407202 */ /* 0x000fe40000000f00 */
[----:B------:R-:W-:-:S02]  /*bc50*/  MOV R247, 0xffffffff ;  /* 0xffffffff00f77802 */ /* 0x000fc40000000f00 */
[----:B------:R-:W-:Y:S02]  /*bc60*/  MOV R65, 0xbc80 ;  /* 0x0000bc8000417802 */ /* 0x000fe40000000f00 */
[----:B0----5:R-:W-:Y:S05]  /*bc70*/  CALL.REL.NOINC `($__internal_142_$__cuda_sm70_shflsync_idx_p) ;  /* 0x0000a93000007944 */ /* 0x021fea0003c00000 */
.L_x_6005:
[----:B------:R-:W-:Y:S05]  /*bc80*/  BRA.CONV ~URZ, `(.L_x_6006) ;  /* 0x000000537f007947 */ /* 0x000fea000b800000 */
[----:B-1----:R-:W-:Y:S01]  /*bc90*/  HFMA2.MMA R66, -RZ, RZ, 0, 1.847743988037109375e-06 ;  /* 0x0000001fff427435 */ /* 0x002fe200000001ff */
[----:B------:R-:W-:Y:S02]  /*bca0*/  MOV R64, R67 ;  /* 0x0000004300407202 */ /* 0x000fe40000000f00 */
[----:B------:R-:W-:Y:S02]  /*bcb0*/  MOV R247, 0xffffffff ;  /* 0xffffffff00f77802 */ /* 0x000fe40000000f00 */
[----:B------:R-:W-:Y:S02]  /*bcc0*/  MOV R65, 0xbce0 ;  /* 0x0000bce000417802 */ /* 0x000fe40000000f00 */
[----:B0----5:R-:W-:Y:S05]  /*bcd0*/  CALL.REL.NOINC `($__internal_142_$__cuda_sm70_shflsync_idx_p) ;  /* 0x0000a8d000007944 */ /* 0x021fea0003c00000 */
.L_x_6006:
[----:B------:R-:W-:Y:S05]  /*bce0*/  BRA.CONV ~URZ, `(.L_x_6007) ;  /* 0x000000537f007947 */ /* 0x000fea000b800000 */
[----:B-1----:R-:W-:Y:S01]  /*bcf0*/  HFMA2.MMA R66, -RZ, RZ, 0, 1.847743988037109375e-06 ;  /* 0x0000001fff427435 */ /* 0x002fe200000001ff */
[----:B------:R-:W-:Y:S02]  /*bd00*/  MOV R64, R68 ;  /* 0x0000004400407202 */ /* 0x000fe40000000f00 */
[----:B------:R-:W-:Y:S02]  /*bd10*/  MOV R247, 0xffffffff ;  /* 0xffffffff00f77802 */ /* 0x000fe40000000f00 */
[----:B------:R-:W-:-:S02]  /*bd20*/  MOV R65, 0xbd40 ;  /* 0x0000bd4000417802 */ /* 0x000fc40000000f00 */
[----:B0----5:R-:W-:Y:S05]  /*bd30*/  CALL.REL.NOINC `($__internal_142_$__cuda_sm70_shflsync_idx_p) ;  /* 0x0000a87000007944 */ /* 0x021fea0003c00000 */
.L_x_6007:
        /* <DEDUP_REMOVED lines=9> */
.L_x_6112:
        /* <DEDUP_REMOVED lines=23> */
.L_x_6001:
[----:B------:R-:W-:Y:S05]  /*bf40*/  BSYNC B0 ;  /* 0x0000000000007941 */ /* 0x000fea0003800000 */
.L_x_6000:
        /* <DEDUP_REMOVED lines=150> */
[----:B------:R-:W-:Y:S02]  /*c8b0*/  FFMA.FTZ R62, R36, R62, R63 ;  /* 0x0000003e243e7223 */ /* 0x000fe4000001003f */
[----:B------:R-:W-:Y:S02]  /*c8c0*/  FADD.FTZ R64, R155, R64 ;  /* 0x000000409b407221 */ /* 0x000fe40000010000 */
[----:B------:R-:W-:-:S02]  /*c8d0*/  FMUL.FTZ R63, R37, -R65 ;  /* 0x80000041253f7220 */ /* 0x000fc40000410000 */
[----:B------:R-:W-:Y:S02]  /*c8e0*/  FFMA.FTZ R61, R36, R61, -R60 ;  /* 0x0000003d243d7223 */ /* 0x000fe4000001083c */
[CC--:B------:R-:W-:Y:S02]  /*c8f0*/  FMUL.FTZ R60, R37.reuse, -R64.reuse ;  /* 0x80000040253c7220 */ /* 0x0c0fe40000410000 */
[----:B------:R-:W-:Y:S02]  /*c900*/  FFMA.FTZ R66, R38, R64, -R63 ;  /* 0x0000004026427223 */ /* 0x000fe4000001083f */
[----:B------:R-:W-:Y:S02]  /*c910*/  FMUL.FTZ R64, R37, -R62 ;  /* 0x8000003e25407220 */ /* 0x000fe40000410000 */
[----:B------:R-:W-:Y:S02]  /*c920*/  FADD.FTZ R186, R186, R69 ;  /* 0x00000045baba7221 */ /* 0x000fe40000010000 */
[----:B------:R-:W-:-:S02]  /*c930*/  FADD.FTZ R185, R185, R68 ;  /* 0x00000044b9b97221 */ /* 0x000fc40000010000 */
[C---:B------:R-:W-:Y:S01]  /*c940*/  FFMA.FTZ R67, R38.reuse, R65, R60 ;  /* 0x0000004126437223 */ /* 0x040fe2000001003c */
[----:B------:R-:W-:Y:S01]  /*c950*/  MOV R60, 0x3f800000 ;  /* 0x3f800000003c7802 */ /* 0x000fe20000000f00 */
[CC--:B------:R-:W-:Y:S02]  /*c960*/  FMUL.FTZ R65, R37.reuse, -R61.reuse ;  /* 0x8000003d25417220 */ /* 0x0c0fe40000410000 */
[C---:B------:R-:W-:Y:S01]  /*c970*/  FFMA.FTZ R64, R38.reuse, R61, -R64 ;  /* 0x0000003d26407223 */ /* 0x040fe20000010840 */
[----:B------:R-:W-:Y:S01]  /*c980*/  HFMA2.MMA R61, -RZ, RZ, 0, 0 ;  /* 0x00000000ff3d7435 */ /* 0x000fe200000001ff */
[C---:B------:R-:W-:Y:S02]  /*c990*/  FMUL.FTZ R68, R37.reuse, R186 ;  /* 0x000000ba25447220 */ /* 0x040fe40000410000 */
[----:B------:R-:W-:Y:S02]  /*c9a0*/  FMUL.FTZ R69, R37, R185 ;  /* 0x000000b925457220 */ /* 0x000fe40000410000 */
[----:B------:R-:W-:-:S02]  /*c9b0*/  FFMA.FTZ R65, R38, R62, R65 ;  /* 0x0000003e26417223 */ /* 0x000fc40000010041 */
[C---:B------:R-:W-:Y:S01]  /*c9c0*/  FFMA.FTZ R68, R38.reuse, R185, -R68 ;  /* 0x000000b926447223 */ /* 0x040fe20000010844 */
[----:B------:R-:W-:Y:S01]  /*c9d0*/  CS2R R62, SRZ ;  /* 0x00000000003e7805 */ /* 0x000fe2000001ff00 */
[----:B------:R-:W-:Y:S02]  /*c9e0*/  FFMA.FTZ R69, R38, R186, R69 ;  /* 0x000000ba26457223 */ /* 0x000fe40000010045 */
[----:B------:R-:W-:Y:S02]  /*c9f0*/  FADD.FTZ R67, -R154, R67 ;  /* 0x000000439a437221 */ /* 0x000fe40000010100 */
[----:B------:R-:W-:Y:S01]  /*ca00*/  FADD.FTZ R66, R153, R66 ;  /* 0x0000004299427221 */ /* 0x000fe20000010000 */
[----:B------:R-:W0:Y:S01]  /*ca10*/  @!P0 LDS.128 R60, [UR28+0x7d60] ;  /* 0x007d601cff3c8984 */ /* 0x000e220008000c00 */
[----:B------:R-:W-:Y:S01]  /*ca20*/  FADD.FTZ R187, R187, R68 ;  /* 0x00000044bbbb7221 */ /* 0x000fe20000010000 */
[----:B------:R-:W-:Y:S01]  /*ca30*/  ISETP.GT.U32.AND P0, PT, R128, 0x1f, PT ;  /* 0x0000001f8000780c */ /* 0x000fe20003f04070 */
[----:B------:R-:W-:Y:S01]  /*ca40*/  FADD.FTZ R188, R188, R69 ;  /* 0x00000045bcbc7221 */ /* 0x000fe20000010000 */
[----:B------:R1:W-:Y:S01]  /*ca50*/  STS.128 [R128.X16+0x6760], R64 ;  /* 0x0067604080007388 */ /* 0x0003e2000000cc00 */
[----:B------:R-:W-:-:S04]  /*ca60*/  FMUL.FTZ R69, R35, R187 ;  /* 0x000000bb23457220 */ /* 0x000fc80000410000 */
        /* <DEDUP_REMOVED lines=104> */
.L_x_6113:
[----:B------:R-:W-:Y:S05]  /*d0f0*/  BRA.DIV ~URZ, `(.L_x_6012) ;  /* 0x000086527f007947 */ /* 0x000fea000b800000 */
[----:B------:R-:W2:Y:S04]  /*d100*/  SHFL.DOWN PT, R69, R69, 0x1, 0x1f ;  /* 0x08201f0045457f89 */ /* 0x000ea800000e0000 */
[----:B0-----:R0:W3:Y:S04]  /*d110*/  SHFL.DOWN PT, R127, R68, 0x1, 0x1f ;  /* 0x08201f00447f7f89 */ /* 0x0010e800000e0000 */
[----:B------:R0:W4:Y:S02]  /*d120*/  SHFL.DOWN PT, R65, R70, 0x1, 0x1f ;  /* 0x08201f0046417f89 */ /* 0x00012400000e0000 */
.L_x_6114:
        /* <DEDUP_REMOVED lines=13> */
.L_x_6014:
[----:B------:R-:W-:Y:S05]  /*d200*/  BSYNC B1 ;  /* 0x0000000000017941 */ /* 0x000fea0003800000 */
.L_x_6013:
[----:B------:R-:W-:Y:S01]  /*d210*/  ISETP.GT.U32.AND P0, PT, R230, 0x1d, PT ;  /* 0x0000001de600780c */ /* 0x000fe20003f04070 */
[----:B------:R-:W-:Y:S05]  /*d220*/  BRA.DIV ~URZ, `(.L_x_6015) ;  /* 0x000086827f007947 */ /* 0x000fea000b800000 */
[----:B-1----:R1:W0:Y:S04]  /*d230*/  SHFL.DOWN PT, R67, R71, 0x2, 0x1f ;  /* 0x08401f0047437f89 */ /* 0x00222800000e0000 */
[----:B--2---:R1:W2:Y:S04]  /*d240*/  SHFL.DOWN PT, R69, R240, 0x2, 0x1f ;  /* 0x08401f00f0457f89 */ /* 0x0042a800000e0000 */
[----:B0-----:R1:W0:Y:S04]  /*d250*/  SHFL.DOWN PT, R70, R68, 0x2, 0x1f ;  /* 0x08401f0044467f89 */ /* 0x00122800000e0000 */
[----:B----4-:R1:W4:Y:S02]  /*d260*/  SHFL.DOWN PT, R65, R126, 0x2, 0x1f ;  /* 0x08401f007e417f89 */ /* 0x01032400000e0000 */
.L_x_6115:
        /* <DEDUP_REMOVED lines=13> */
.L_x_6017:
[----:B------:R-:W-:Y:S05]  /*d340*/  BSYNC B1 ;  /* 0x0000000000017941 */ /* 0x000fea0003800000 */
.L_x_6016:
[----:B------:R-:W-:Y:S01]  /*d350*/  ISETP.GT.U32.AND P0, PT, R230, 0x1b, PT ;  /* 0x0000001be600780c */ /* 0x000fe20003f04070 */
[----:B------:R-:W-:Y:S10]  /*d360*/  BRA.DIV ~URZ, `(.L_x_6018) ;  /* 0x000087127f007947 */ /* 0x000ff4000b800000 */
[----:B------:R1:W4:Y:S02]  /*d370*/  SHFL.DOWN PT, R67, R71, 0x4, 0x1f ;  /* 0x08801f0047437f89 */ /* 0x00032400000e0000 */
.L_x_6116:
[----:B------:R-:W-:Y:S05]  /*d380*/  BRA.DIV ~URZ, `(.L_x_6019) ;  /* 0x000087727f007947 */ /* 0x000fea000b800000 */
[----:B--2---:R2:W1:Y:S04]  /*d390*/  SHFL.DOWN PT, R69, R240, 0x4, 0x1f ;  /* 0x08801f00f0457f89 */ /* 0x00446800000e0000 */
[----:B0-----:R2:W0:Y:S04]  /*d3a0*/  SHFL.DOWN PT, R70, R68, 0x4, 0x1f ;  /* 0x08801f0044467f89 */ /* 0x00142800000e0000 */
[----:B----4-:R2:W4:Y:S02]  /*d3b0*/  SHFL.DOWN PT, R65, R126, 0x4, 0x1f ;  /* 0x08801f007e417f89 */ /* 0x01052400000e0000 */
.L_x_6117:
        /* <DEDUP_REMOVED lines=13> */
.L_x_6021:
[----:B------:R-:W-:Y:S05]  /*d490*/  BSYNC B1 ;  /* 0x0000000000017941 */ /* 0x000fea0003800000 */
.L_x_6020:
[----:B------:R-:W-:Y:S01]  /*d4a0*/  ISETP.GT.U32.AND P0, PT, R230, 0x17, PT ;  /* 0x00000017e600780c */ /* 0x000fe20003f04070 */
[----:B------:R-:W-:Y:S05]  /*d4b0*/  BRA.DIV ~URZ, `(.L_x_6022) ;  /* 0x000087a27f007947 */ /* 0x000fea000b800000 */
[----:B------:R2:W4:Y:S04]  /*d4c0*/  SHFL.DOWN PT, R67, R71, 0x8, 0x1f ;  /* 0x09001f0047437f89 */ /* 0x00052800000e0000 */
[----:B-1----:R2:W1:Y:S04]  /*d4d0*/  SHFL.DOWN PT, R69, R240, 0x8, 0x1f ;  /* 0x09001f00f0457f89 */ /* 0x00246800000e0000 */
[----:B0-----:R2:W0:Y:S04]  /*d4e0*/  SHFL.DOWN PT, R70, R68, 0x8, 0x1f ;  /* 0x09001f0044467f89 */ /* 0x00142800000e0000 */
[----:B----4-:R2:W4:Y:S02]  /*d4f0*/  SHFL.DOWN PT, R65, R126, 0x8, 0x1f ;  /* 0x09001f007e417f89 */ /* 0x01052400000e0000 */
.L_x_6118:
        /* <DEDUP_REMOVED lines=13> */
.L_x_6024:
[----:B------:R-:W-:Y:S05]  /*d5d0*/  BSYNC B1 ;  /* 0x0000000000017941 */ /* 0x000fea0003800000 */
.L_x_6023:
[----:B------:R-:W-:Y:S01]  /*d5e0*/  ISETP.GT.U32.AND P0, PT, R230, 0xf, PT ;  /* 0x0000000fe600780c */ /* 0x000fe20003f04070 */
[----:B------:R-:W-:Y:S10]  /*d5f0*/  BRA.DIV ~URZ, `(.L_x_6025) ;  /* 0x000088327f007947 */ /* 0x000ff4000b800000 */
[----:B------:R2:W4:Y:S02]  /*d600*/  SHFL.DOWN PT, R67, R71, 0x10, 0x1f ;  /* 0x0a001f0047437f89 */ /* 0x00052400000e0000 */
.L_x_6119:
[----:B------:R-:W-:Y:S05]  /*d610*/  BRA.DIV ~URZ, `(.L_x_6026) ;  /* 0x000088927f007947 */ /* 0x000fea000b800000 */
[----:B-1----:R1:W2:Y:S04]  /*d620*/  SHFL.DOWN PT, R69, R240, 0x10, 0x1f ;  /* 0x0a001f00f0457f89 */ /* 0x0022a800000e0000 */
[----:B0-----:R1:W0:Y:S04]  /*d630*/  SHFL.DOWN PT, R70, R68, 0x10, 0x1f ;  /* 0x0a001f0044467f89 */ /* 0x00122800000e0000 */
[----:B----4-:R1:W4:Y:S02]  /*d640*/  SHFL.DOWN PT, R65, R126, 0x10, 0x1f ;  /* 0x0a001f007e417f89 */ /* 0x01032400000e0000 */
.L_x_6120:
        /* <DEDUP_REMOVED lines=13> */
.L_x_6028:
[----:B------:R-:W-:Y:S05]  /*d720*/  BSYNC B1 ;  /* 0x0000000000017941 */ /* 0x000fea0003800000 */
.L_x_6027:
        /* <DEDUP_REMOVED lines=20> */
.L_x_6121:
        /* <DEDUP_REMOVED lines=21> */
.L_x_6031:
[----:B------:R-:W-:Y:S05]  /*d9c0*/  BSYNC B1 ;  /* 0x0000000000017941 */ /* 0x000fea0003800000 */
.L_x_6030:
        /* <DEDUP_REMOVED lines=14> */
.L_x_6010:
[----:B0-----:R-:W-:Y:S05]  /*dab0*/  BSYNC B0 ;  /* 0x0000000000007941 */ /* 0x001fea0003800000 */
.L_x_6009:
[----:B------:R-:W-:Y:S02]  /*dac0*/  WARPSYNC 0xffffffff ;  /* 0xffffffff00007948 */ /* 0x000fe40003800000 */
[----:B------:R-:W-:Y:S01]  /*dad0*/  BAR.SYNC.DEFER_BLOCKING 0x0 ;  /* 0x0000000000007b1d */ /* 0x000fe20000010000 */
[C---:B------:R-:W-:Y:S02]  /*dae0*/  SHF.L.U32 R66, R128.reuse, 0x4, RZ ;  /* 0x0000000480427819 */ /* 0x040fe400000006ff */
[----:B------:R-:W-:Y:S02]  /*daf0*/  ISETP.NE.AND P0, PT, R128, RZ, PT ;  /* 0x000000ff8000720c */ /* 0x000fe40003f05270 */
[----:B------:R-:W-:Y:S01]  /*db00*/  PRMT R127, RZ, 0x5410, R116 ;  /* 0x00005410ff7f7816 */ /* 0x000fe20000000074 */
[----:B------:R-:W-:Y:S01]  /*db10*/  BSSY B0, `(.L_x_6032) ;  /* 0x00002d2000007945 */ /* 0x000fe20003800000 */
[----:B------:R-:W0:Y:S09]  /*db20*/  LDS.64 R64, [R66+0x6768] ;  /* 0x0067680042407984 */ /* 0x000e320000000a00 */
        /* <DEDUP_REMOVED lines=26> */
[-C--:B------:R-:W-:Y:S02]  /*dcd0*/  FMUL.FTZ R67, R184, R87.reuse ;  /* 0x00000057b8437220 */ /* 0x080fe40000410000 */
[----:B------:R-:W-:Y:S02]  /*dce0*/  FMUL.FTZ R65, R64, R87 ;  /* 0x0000005740417220 */ /* 0x000fe40000410000 */
[----:B------:R-:W-:Y:S02]  /*dcf0*/  FFMA.FTZ R63, R9, R10, R63 ;  /* 0x0000000a093f7223 */ /* 0x000fe4000001003f */
[----:B------:R-:W-:-:S02]  /*dd00*/  FMUL.FTZ R10, R152, R67 ;  /* 0x00000043980a7220 */ /* 0x000fc40000410000 */
[-C--:B------:R-:W-:Y:S02]  /*dd10*/  FMUL.FTZ R152, R152, R65.reuse ;  /* 0x0000004198987220 */ /* 0x080fe40000410000 */
[----:B------:R-:W-:Y:S01]  /*dd20*/  FFMA.FTZ R68, R151, R64, R68 ;  /* 0x0000004097447223 */ /* 0x000fe20000010044 */
[----:B------:R-:W-:Y:S01]  /*dd30*/  IADD3 R151, R128, 0x5c0, RZ ;  /* 0x000005c080977810 */ /* 0x000fe20007ffe0ff */
[----:B------:R-:W-:Y:S02]  /*dd40*/  FADD.FTZ R181, R181, R70 ;  /* 0x00000046b5b57221 */ /* 0x000fe40000010000 */
[C---:B------:R-:W-:Y:S02]  /*dd50*/  FFMA.FTZ R10, R9.reuse, R65, R10 ;  /* 0x00000041090a7223 */ /* 0x040fe4000001000a */
[----:B------:R-:W-:Y:S02]  /*dd60*/  FFMA.FTZ R9, R9, R67, -R152 ;  /* 0x0000004309097223 */ /* 0x000fe40000010898 */
[----:B------:R-:W-:-:S02]  /*dd70*/  FMUL.FTZ R69, R62, R65 ;  /* 0x000000413e457220 */ /* 0x000fc40000410000 */
[C---:B------:R-:W-:Y:S02]  /*dd80*/  FMUL.FTZ R67, R62.reuse, R67 ;  /* 0x000000433e437220 */ /* 0x040fe40000410000 */
[----:B------:R-:W-:Y:S01]  /*dd90*/  FFMA.FTZ R63, R62, R68, R63 ;  /* 0x000000443e3f7223 */ /* 0x000fe2000001003f */
[----:B------:R0:W-:Y:S01]  /*dda0*/  STS [R60.X4+0x2178], R69 ;  /* 0x002178453c007388 */ /* 0x0001e20000004800 */
[C---:B------:R-:W-:Y:S02]  /*ddb0*/  FMUL.FTZ R62, R11.reuse, -R61 ;  /* 0x8000003d0b3e7220 */ /* 0x040fe40000410000 */
[-C--:B------:R-:W-:Y:S01]  /*ddc0*/  FMUL.FTZ R11, R11, -R181.reuse ;  /* 0x800000b50b0b7220 */ /* 0x080fe20000410000 */
[----:B------:R1:W-:Y:S01]  /*ddd0*/  STS [R60.X4+0x217c], R67 ;  /* 0x00217c433c007388 */ /* 0x0003e20000004800 */
[C---:B------:R-:W-:Y:S02]  /*dde0*/  FFMA.FTZ R62, R12.reuse, R181, -R62 ;  /* 0x000000b50c3e7223 */ /* 0x040fe4000001083e */
[-C--:B------:R-:W-:Y:S01]  /*ddf0*/  FFMA.FTZ R65, R12, R61.reuse, R11 ;  /* 0x0000003d0c417223 */ /* 0x080fe2000001000b */
[----:B------:R-:W-:Y:S01]  /*de00*/  PRMT R11, RZ, 0x5410, R104 ;  /* 0x00005410ff0b7816 */ /* 0x000fe20000000068 */
[----:B------:R-:W-:-:S02]  /*de10*/  FMUL.FTZ R12, R150, R61 ;  /* 0x0000003d960c7220 */ /* 0x000fc40000410000 */
[----:B------:R-:W-:Y:S02]  /*de20*/  FADD.FTZ R180, -R180, R65 ;  /* 0x00000041b4b47221 */ /* 0x000fe40000010100 */
[-C--:B------:R-:W-:Y:S02]  /*de30*/  FMUL.FTZ R64, R11, R88.reuse ;  /* 0x000000580b407220 */ /* 0x080fe40000410000 */
[----:B------:R-:W-:Y:S02]  /*de40*/  FMUL.FTZ R65, R61, R88 ;  /* 0x000000583d417220 */ /* 0x000fe40000410000 */
[-C--:B------:R-:W-:Y:S02]  /*de50*/  FFMA.FTZ R150, R150, -R64.reuse, R214 ;  /* 0x8000004096967223 */ /* 0x080fe400000100d6 */
[C---:B------:R-:W-:Y:S02]  /*de60*/  FFMA.FTZ R64, R149.reuse, -R64, R213 ;  /* 0x8000004095407223 */ /* 0x040fe400000100d5 */
[----:B------:R-:W-:-:S02]  /*de70*/  FFMA.FTZ R149, R149, R181, R12 ;  /* 0x000000b595957223 */ /* 0x000fc4000001000c */
[----:B------:R-:W-:Y:S02]  /*de80*/  FADD.FTZ R12, R179, R62 ;  /* 0x0000003eb30c7221 */ /* 0x000fe40000010000 */
[----:B------:R-:W-:Y:S02]  /*de90*/  FMUL.FTZ R62, R181, UR34 ;  /* 0x00000022b53e7c20 */ /* 0x000fe40008410000 */
[----:B------:R-:W-:Y:S02]  /*dea0*/  FFMA.FTZ R83, R68, R87, R83 ;  /* 0x0000005744537223 */ /* 0x000fe40000010053 */
[C---:B0-----:R-:W-:Y:S02]  /*deb0*/  FFMA.FTZ R69, R61.reuse, UR33, -R62 ;  /* 0x000000213d457c23 */ /* 0x041fe4000801083e */
[----:B------:R-:W-:Y:S02]  /*dec0*/  FMUL.FTZ R62, R61, UR34 ;  /* 0x000000223d3e7c20 */ /* 0x000fe40008410000 */
[----:B------:R-:W-:-:S02]  /*ded0*/  FMUL.FTZ R69, R150, R69 ;  /* 0x0000004596457220 */ /* 0x000fc40000410000 */
[C---:B-1----:R-:W-:Y:S02]  /*dee0*/  FFMA.FTZ R67, R181.reuse, UR33, R62 ;  /* 0x00000021b5437c23 */ /* 0x042fe4000801003e */
[----:B------:R-:W-:Y:S02]  /*def0*/  FMUL.FTZ R181, R181, R88 ;  /* 0x00000058b5b57220 */ /* 0x000fe40000410000 */
[----:B------:R-:W-:Y:S02]  /*df00*/  FMUL.FTZ R62, R150, R65 ;  /* 0x00000041963e7220 */ /* 0x000fe40000410000 */
[----:B------:R-:W-:Y:S02]  /*df10*/  FFMA.FTZ R68, R64, R67, R69 ;  /* 0x0000004340447223 */ /* 0x000fe40000010045 */
[-C--:B------:R-:W-:Y:S02]  /*df20*/  FMUL.FTZ R61, R150, R181.reuse ;  /* 0x000000b5963d7220 */ /* 0x080fe40000410000 */
[----:B------:R-:W-:-:S02]  /*df30*/  FFMA.FTZ R62, R64, R181, R62 ;  /* 0x000000b5403e7223 */ /* 0x000fc4000001003e */
[C---:B------:R-:W-:Y:S02]  /*df40*/  FMUL.FTZ R181, R11.reuse, R181 ;  /* 0x000000b50bb57220 */ /* 0x040fe40000410000 */
[C---:B------:R-:W-:Y:S02]  /*df50*/  FMUL.FTZ R67, R11.reuse, R65 ;  /* 0x000000410b437220 */ /* 0x040fe40000410000 */
[----:B------:R-:W-:Y:S01]  /*df60*/  FFMA.FTZ R68, R11, R149, R68 ;  /* 0x000000950b447223 */ /* 0x000fe20000010044 */
[----:B------:R-:W-:Y:S01]  /*df70*/  STS [R60.X4+0x2170], R181 ;  /* 0x002170b53c007388 */ /* 0x000fe20000004800 */
[C---:B------:R-:W-:Y:S02]  /*df80*/  FMUL.FTZ R11, R13.reuse, -R180 ;  /* 0x800000b40d0b7220 */ /* 0x040fe40000410000 */
[----:B------:R-:W-:Y:S01]  /*df90*/  FMUL.FTZ R13, R13, -R12 ;  /* 0x8000000c0d0d7220 */ /* 0x000fe20000410000 */
[----:B------:R0:W-:Y:S01]  /*dfa0*/  STS [R60.X4+0x2174], R67 ;  /* 0x002174433c007388 */ /* 0x0001e20000004800 */
[----:B------:R-:W-:-:S02]  /*dfb0*/  FFMA.FTZ R61, R64, R65, -R61 ;  /* 0x00000041403d7223 */ /* 0x000fc4000001083d */
[C---:B------:R-:W-:Y:S02]  /*dfc0*/  FFMA.FTZ R64, R14.reuse, R12, -R11 ;  /* 0x0000000c0e407223 */ /* 0x040fe4000001080b */
[-C--:B------:R-:W-:Y:S01]  /*dfd0*/  FFMA.FTZ R11, R14, R180.reuse, R13 ;  /* 0x000000b40e0b7223 */ /* 0x080fe2000001000d */
[----:B------:R-:W-:Y:S01]  /*dfe0*/  PRMT R14, RZ, 0x5410, R105 ;  /* 0x00005410ff0e7816 */ /* 0x000fe20000000069 */
[----:B------:R-:W-:Y:S02]  /*dff0*/  FMUL.FTZ R13, R148, R180 ;  /* 0x000000b4940d7220 */ /* 0x000fe40000410000 */
[----:B------:R-:W-:Y:S02]  /*e000*/  FADD.FTZ R82, R63, R82 ;  /* 0x000000523f527221 */ /* 0x000fe40000010000 */
[----:B------:R-:W-:Y:S02]  /*e010*/  FFMA.FTZ R70, R147, R12, R13 ;  /* 0x0000000c93467223 */ /* 0x000fe4000001000d */
[----:B------:R-:W-:-:S02]  /*e020*/  FMUL.FTZ R13, R12, UR34 ;  /* 0x000000220c0d7c20 */ /* 0x000fc40008410000 */
[----:B------:R-:W-:Y:S02]  /*e030*/  FMUL.FTZ R63, R14, R89 ;  /* 0x000000590e3f7220 */ /* 0x000fe40000410000 */
[----:B------:R-:W-:Y:S02]  /*e040*/  FFMA.FTZ R65, R180, UR33, -R13 ;  /* 0x00000021b4417c23 */ /* 0x000fe4000801080d */
[-C--:B------:R-:W-:Y:S02]  /*e050*/  FFMA.FTZ R148, R148, -R63.reuse, R211 ;  /* 0x8000003f94947223 */ /* 0x080fe400000100d3 */
[----:B------:R-:W-:Y:S02]  /*e060*/  FMUL.FTZ R13, R180, UR34 ;  /* 0x00000022b40d7c20 */ /* 0x000fe40008410000 */
[----:B------:R-:W-:Y:S01]  /*e070*/  FFMA.FTZ R63, R147, -R63, R212 ;  /* 0x8000003f933f7223 */ /* 0x000fe200000100d4 */
[----:B------:R-:W-:Y:S01]  /*e080*/  IADD3 R147, R128, 0x540, RZ ;  /* 0x0000054080937810 */ /* 0x000fe20007ffe0ff */
[----:B------:R-:W-:-:S02]  /*e090*/  FFMA.FTZ R110, R12, UR33, R13 ;  /* 0x000000210c6e7c23 */ /* 0x000fc4000801000d */
[----:B------:R-:W-:Y:S02]  /*e0a0*/  FMUL.FTZ R65, R148, R65 ;  /* 0x0000004194417220 */ /* 0x000fe40000410000 */
[-C--:B0-----:R-:W-:Y:S02]  /*e0b0*/  FMUL.FTZ R67, R180, R89.reuse ;  /* 0x00000059b4437220 */ /* 0x081fe40000410000 */
[----:B------:R-:W-:Y:S01]  /*e0c0*/  FFMA.FTZ R13, R63, R110, R65 ;  /* 0x0000006e3f0d7223 */ /* 0x000fe20000010041 */
[----:B------:R-:W-:Y:S01]  /*e0d0*/  PRMT R110, RZ, 0x5410, R107 ;  /* 0x00005410ff6e7816 */ /* 0x000fe2000000006b */
[----:B------:R-:W-:Y:S02]  /*e0e0*/  FMUL.FTZ R65, R12, R89 ;  /* 0x000000590c417220 */ /* 0x000fe40000410000 */
[----:B------:R-:W-:Y:S02]  /*e0f0*/  FADD.FTZ R177, R177, R64 ;  /* 0x00000040b1b17221 */ /* 0x000fe40000010000 */
[----:B------:R-:W-:-:S02]  /*e100*/  FMUL.FTZ R64, R148, R67 ;  /* 0x0000004394407220 */ /* 0x000fc40000410000 */
[-C--:B------:R-:W-:Y:S02]  /*e110*/  FMUL.FTZ R148, R148, R65.reuse ;  /* 0x0000004194947220 */ /* 0x080fe40000410000 */
[----:B------:R-:W-:Y:S01]  /*e120*/  FADD.FTZ R71, -R178, R11 ;  /* 0x0000000bb2477221 */ /* 0x000fe20000010100 */
[----:B------:R-:W-:Y:S01]  /*e130*/  PRMT R11, RZ, 0x5410, R106 ;  /* 0x00005410ff0b7816 */ /* 0x000fe2000000006a */
[C---:B------:R-:W-:Y:S02]  /*e140*/  FFMA.FTZ R64, R63.reuse, R65, R64 ;  /* 0x000000413f407223 */ /* 0x040fe40000010040 */
[-C--:B------:R-:W-:Y:S02]  /*e150*/  FFMA.FTZ R63, R63, R67.reuse, -R148 ;  /* 0x000000433f3f7223 */ /* 0x080fe40000010894 */
[----:B------:R-:W-:Y:S02]  /*e160*/  FMUL.FTZ R67, R14, R67 ;  /* 0x000000430e437220 */ /* 0x000fe40000410000 */
[----:B------:R-:W-:-:S02]  /*e170*/  FMUL.FTZ R12, R15, -R71 ;  /* 0x800000470f0c7220 */ /* 0x000fc40000410000 */
[C---:B------:R-:W-:Y:S01]  /*e180*/  FMUL.FTZ R69, R14.reuse, R65 ;  /* 0x000000410e457220 */ /* 0x040fe20000410000 */
[----:B------:R0:W-:Y:S01]  /*e190*/  STS [R60.X4+0x216c], R67 ;  /* 0x00216c433c007388 */ /* 0x0001e20000004800 */
[----:B------:R-:W-:Y:S02]  /*e1a0*/  FMUL.FTZ R15, R15, -R177 ;  /* 0x800000b10f0f7220 */ /* 0x000fe40000410000 */
[----:B------:R-:W-:Y:S01]  /*e1b0*/  FFMA.FTZ R13, R14, R70, R13 ;  /* 0x000000460e0d7223 */ /* 0x000fe2000001000d */
[----:B------:R1:W-:Y:S01]  /*e1c0*/  STS [R60.X4+0x2168], R69 ;  /* 0x002168453c007388 */ /* 0x0003e20000004800 */
[----:B------:R-:W-:Y:S02]  /*e1d0*/  FMUL.FTZ R65, R11, R90 ;  /* 0x0000005a0b417220 */ /* 0x000fe40000410000 */
[----:B------:R-:W-:Y:S02]  /*e1e0*/  FMUL.FTZ R14, R146, R71 ;  /* 0x00000047920e7220 */ /* 0x000fe40000410000 */
[----:B------:R-:W-:-:S02]  /*e1f0*/  FFMA.FTZ R12, R16, R177, -R12 ;  /* 0x000000b1100c7223 */ /* 0x000fc4000001080c */
[----:B------:R-:W-:Y:S02]  /*e200*/  FFMA.FTZ R15, R16, R71, R15 ;  /* 0x00000047100f7223 */ /* 0x000fe4000001000f */
[----:B0-----:R-:W-:Y:S02]  /*e210*/  FMUL.FTZ R67, R177, UR34 ;  /* 0x00000022b1437c20 */ /* 0x001fe40008410000 */
[C---:B------:R-:W-:Y:S02]  /*e220*/  FFMA.FTZ R16, R145.reuse, -R65, R210 ;  /* 0x8000004191107223 */ /* 0x040fe400000100d2 */
[----:B------:R-:W-:Y:S02]  /*e230*/  FFMA.FTZ R145, R145, R177, R14 ;  /* 0x000000b191917223 */ /* 0x000fe4000001000e */
[----:B------:R-:W-:Y:S02]  /*e240*/  FMUL.FTZ R14, R71, UR34 ;  /* 0x00000022470e7c20 */ /* 0x000fe40008410000 */
[----:B------:R-:W-:-:S02]  /*e250*/  FFMA.FTZ R146, R146, -R65, R209 ;  /* 0x8000004192927223 */ /* 0x000fc400000100d1 */
[C---:B------:R-:W-:Y:S02]  /*e260*/  FFMA.FTZ R67, R71.reuse, UR33, -R67 ;  /* 0x0000002147437c23 */ /* 0x040fe40008010843 */
[-C--:B------:R-:W-:Y:S02]  /*e270*/  FMUL.FTZ R71, R71, R90.reuse ;  /* 0x0000005a47477220 */ /* 0x080fe40000410000 */
[C---:B-1----:R-:W-:Y:S02]  /*e280*/  FFMA.FTZ R69, R177.reuse, UR33, R14 ;  /* 0x00000021b1457c23 */ /* 0x042fe4000801000e */
[C---:B------:R-:W-:Y:S02]  /*e290*/  FMUL.FTZ R14, R146.reuse, R67 ;  /* 0x00000043920e7220 */ /* 0x040fe40000410000 */
[----:B------:R-:W-:Y:S02]  /*e2a0*/  FMUL.FTZ R177, R177, R90 ;  /* 0x0000005ab1b17220 */ /* 0x000fe40000410000 */
[----:B------:R-:W-:-:S02]  /*e2b0*/  FMUL.FTZ R65, R146, R71 ;  /* 0x0000004792417220 */ /* 0x000fc40000410000 */
[----:B------:R-:W-:Y:S02]  /*e2c0*/  FFMA.FTZ R14, R16, R69, R14 ;  /* 0x00000045100e7223 */ /* 0x000fe4000001000e */
[----:B------:R-:W-:Y:S02]  /*e2d0*/  FADD.FTZ R176, -R176, R15 ;  /* 0x0000000fb0b07221 */ /* 0x000fe40000010100 */
[----:B------:R-:W-:Y:S02]  /*e2e0*/  FFMA.FTZ R85, R70, R89, R85 ;  /* 0x0000005946557223 */ /* 0x000fe40000010055 */
[-C--:B------:R-:W-:Y:S02]  /*e2f0*/  FMUL.FTZ R67, R146, R177.reuse ;  /* 0x000000b192437220 */ /* 0x080fe40000410000 */
[-C--:B------:R-:W-:Y:S02]  /*e300*/  FFMA.FTZ R65, R16, R177.reuse, R65 ;  /* 0x000000b110417223 */ /* 0x080fe40000010041 */
[----:B------:R-:W-:-:S02]  /*e310*/  FMUL.FTZ R177, R11, R177 ;  /* 0x000000b10bb17220 */ /* 0x000fc40000410000 */
[C---:B------:R-:W-:Y:S02]  /*e320*/  FMUL.FTZ R15, R11.reuse, R71 ;  /* 0x000000470b0f7220 */ /* 0x040fe40000410000 */
[----:B------:R-:W-:Y:S01]  /*e330*/  FFMA.FTZ R70, R11, R145, R14 ;  /* 0x000000910b467223 */ /* 0x000fe2000001000e */
[----:B------:R-:W-:Y:S01]  /*e340*/  STS [R60.X4+0x2160], R177 ;  /* 0x002160b13c007388 */ /* 0x000fe20000004800 */
[----:B------:R-:W-:Y:S01]  /*e350*/  FADD.FTZ R12, R175, R12 ;  /* 0x0000000caf0c7221 */ /* 0x000fe20000010000 */
[----:B------:R-:W-:Y:S01]  /*e360*/  IADD3 R175, R128, 0x200, RZ ;  /* 0x0000020080af7810 */ /* 0x000fe20007ffe0ff */
[----:B------:R-:W-:Y:S01]  /*e370*/  FMUL.FTZ R11, R17, -R176 ;  /* 0x800000b0110b7220 */ /* 0x000fe20000410000 */
[----:B------:R0:W-:Y:S01]  /*e380*/  STS [R60.X4+0x2164], R15 ;  /* 0x0021640f3c007388 */ /* 0x0001e20000004800 */
[----:B------:R-:W-:Y:S02]  /*e390*/  FFMA.FTZ R67, R16, R71, -R67 ;  /* 0x0000004710437223 */ /* 0x000fe40000010843 */
[----:B------:R-:W-:-:S02]  /*e3a0*/  FFMA.FTZ R14, R18, R12, -R11 ;  /* 0x0000000c120e7223 */ /* 0x000fc4000001080b */
[----:B------:R-:W-:Y:S02]  /*e3b0*/  FMUL.FTZ R11, R144, R176 ;  /* 0x000000b0900b7220 */ /* 0x000fe40000410000 */
[----:B------:R-:W-:Y:S02]  /*e3c0*/  FADD.FTZ R173, R173, R14 ;  /* 0x0000000eadad7221 */ /* 0x000fe40000010000 */
[-C--:B------:R-:W-:Y:S02]  /*e3d0*/  FFMA.FTZ R16, R143, R12.reuse, R11 ;  /* 0x0000000c8f107223 */ /* 0x080fe4000001000b */
[----:B------:R-:W-:Y:S02]  /*e3e0*/  FMUL.FTZ R11, R176, UR34 ;  /* 0x00000022b00b7c20 */ /* 0x000fe40008410000 */
[----:B------:R-:W-:Y:S02]  /*e3f0*/  FMUL.FTZ R17, R17, -R12 ;  /* 0x8000000c11117220 */ /* 0x000fe40000410000 */
[----:B0-----:R-:W-:-:S02]  /*e400*/  FMUL.FTZ R15, R12, UR34 ;  /* 0x000000220c0f7c20 */ /* 0x001fc40008410000 */
[C---:B------:R-:W-:Y:S02]  /*e410*/  FFMA.FTZ R14, R12.reuse, UR33, R11 ;  /* 0x000000210c0e7c23 */ /* 0x040fe4000801000b */
[----:B------:R-:W-:Y:S02]  /*e420*/  FADD.FTZ R80, R13, R80 ;  /* 0x000000500d507221 */ /* 0x000fe40000010000 */
[-C--:B------:R-:W-:Y:S02]  /*e430*/  FMUL.FTZ R12, R12, R91.reuse ;  /* 0x0000005b0c0c7220 */ /* 0x080fe40000410000 */
[C---:B------:R-:W-:Y:S02]  /*e440*/  FMUL.FTZ R13, R110.reuse, R91 ;  /* 0x0000005b6e0d7220 */ /* 0x040fe40000410000 */
[----:B------:R-:W-:Y:S02]  /*e450*/  FMUL.FTZ R71, R110, R12 ;  /* 0x0000000c6e477220 */ /* 0x000fe40000410000 */
[----:B------:R-:W-:-:S02]  /*e460*/  FFMA.FTZ R144, R144, -R13, R207 ;  /* 0x8000000d90907223 */ /* 0x000fc400000100cf */
[C---:B------:R-:W-:Y:S01]  /*e470*/  FFMA.FTZ R15, R176.reuse, UR33, -R15 ;  /* 0x00000021b00f7c23 */ /* 0x040fe2000801080f */
[----:B------:R0:W-:Y:S01]  /*e480*/  STS [R60.X4+0x2158], R71 ;  /* 0x002158473c007388 */ /* 0x0001e20000004800 */
[----:B------:R-:W-:Y:S02]  /*e490*/  FMUL.FTZ R69, R176, R91 ;  /* 0x0000005bb0457220 */ /* 0x000fe40000410000 */
[----:B------:R-:W-:Y:S02]  /*e4a0*/  FADD.FTZ R81, R68, R81 ;  /* 0x0000005144517221 */ /* 0x000fe40000010000 */
[----:B------:R-:W-:Y:S02]  /*e4b0*/  FFMA.FTZ R17, R18, R176, R17 ;  /* 0x000000b012117223 */ /* 0x000fe40000010011 */
[C---:B------:R-:W-:Y:S02]  /*e4c0*/  FMUL.FTZ R68, R144.reuse, R69 ;  /* 0x0000004590447220 */ /* 0x040fe40000410000 */
[----:B------:R-:W-:Y:S01]  /*e4d0*/  FMUL.FTZ R15, R144, R15 ;  /* 0x0000000f900f7220 */ /* 0x000fe20000410000 */
[----:B0-----:R-:W-:Y:S01]  /*e4e0*/  PRMT R71, RZ, 0x5410, R112 ;  /* 0x00005410ff477816 */ /* 0x001fe20000000070 */
[----:B------:R-:W-:Y:S01]  /*e4f0*/  FFMA.FTZ R13, R143, -R13, R208 ;  /* 0x8000000d8f0d7223 */ /* 0x000fe200000100d0 */
[----:B------:R-:W-:Y:S01]  /*e500*/  IADD3 R143, R128, 0x4c0, RZ ;  /* 0x000004c0808f7810 */ /* 0x000fe20007ffe0ff */
[----:B------:R-:W-:-:S02]  /*e510*/  FMUL.FTZ R144, R144, R12 ;  /* 0x0000000c90907220 */ /* 0x000fc40000410000 */
[----:B------:R-:W-:Y:S02]  /*e520*/  FADD.FTZ R174, -R174, R17 ;  /* 0x00000011aeae7221 */ /* 0x000fe40000010100 */
[-C--:B------:R-:W-:Y:S02]  /*e530*/  FMUL.FTZ R111, R110, R69.reuse ;  /* 0x000000456e6f7220 */ /* 0x080fe40000410000 */
[C---:B------:R-:W-:Y:S02]  /*e540*/  FFMA.FTZ R68, R13.reuse, R12, R68 ;  /* 0x0000000c0d447223 */ /* 0x040fe40000010044 */
[C---:B------:R-:W-:Y:S01]  /*e550*/  FFMA.FTZ R69, R13.reuse, R69, -R144 ;  /* 0x000000450d457223 */ /* 0x040fe20000010890 */
[----:B------:R0:W-:Y:S01]  /*e560*/  STS [R60.X4+0x215c], R111 ;  /* 0x00215c6f3c007388 */ /* 0x0001e20000004800 */
[----:B------:R-:W-:Y:S02]  /*e570*/  FFMA.FTZ R15, R13, R14, R15 ;  /* 0x0000000e0d0f7223 */ /* 0x000fe4000001000f */
[----:B------:R-:W-:-:S02]  /*e580*/  FMUL.FTZ R13, R71, R92 ;  /* 0x0000005c470d7220 */ /* 0x000fc40000410000 */
[-C--:B------:R-:W-:Y:S02]  /*e590*/  FMUL.FTZ R11, R19, -R174.reuse ;  /* 0x800000ae130b7220 */ /* 0x080fe40000410000 */
[C---:B------:R-:W-:Y:S02]  /*e5a0*/  FMUL.FTZ R14, R142.reuse, R174 ;  /* 0x000000ae8e0e7220 */ /* 0x040fe40000410000 */
[-C--:B------:R-:W-:Y:S01]  /*e5b0*/  FFMA.FTZ R142, R142, -R13.reuse, R205 ;  /* 0x8000000d8e8e7223 */ /* 0x080fe200000100cd */
[----:B0-----:R-:W-:Y:S01]  /*e5c0*/  PRMT R111, RZ, 0x5410, R114 ;  /* 0x00005410ff6f7816 */ /* 0x001fe20000000072 */
[----:B------:R-:W-:Y:S02]  /*e5d0*/  FFMA.FTZ R13, R141, -R13, R206 ;  /* 0x8000000d8d0d7223 */ /* 0x000fe400000100ce */
[-C--:B------:R-:W-:Y:S02]  /*e5e0*/  FMUL.FTZ R19, R19, -R173.reuse ;  /* 0x800000ad13137220 */ /* 0x080fe40000410000 */
[----:B------:R-:W-:-:S02]  /*e5f0*/  FFMA.FTZ R12, R20, R173, -R11 ;  /* 0x000000ad140c7223 */ /* 0x000fc4000001080b */
[----:B------:R-:W-:Y:S02]  /*e600*/  FFMA.FTZ R141, R141, R173, R14 ;  /* 0x000000ad8d8d7223 */ /* 0x000fe4000001000e */
[----:B------:R-:W-:Y:S02]  /*e610*/  FMUL.FTZ R11, R173, UR34 ;  /* 0x00000022ad0b7c20 */ /* 0x000fe40008410000 */
[----:B------:R-:W-:Y:S02]  /*e620*/  FMUL.FTZ R14, R174, UR34 ;  /* 0x00000022ae0e7c20 */ /* 0x000fe40008410000 */
[----:B------:R-:W-:Y:S02]  /*e630*/  FFMA.FTZ R19, R20, R174, R19 ;  /* 0x000000ae14137223 */ /* 0x000fe40000010013 */
[C---:B------:R-:W-:Y:S02]  /*e640*/  FFMA.FTZ R11, R174.reuse, UR33, -R11 ;  /* 0x00000021ae0b7c23 */ /* 0x040fe4000801080b */
[----:B------:R-:W-:-:S02]  /*e650*/  FMUL.FTZ R20, R174, R92 ;  /* 0x0000005cae147220 */ /* 0x000fc40000410000 */
[C---:B------:R-:W-:Y:S02]  /*e660*/  FFMA.FTZ R14, R173.reuse, UR33, R14 ;  /* 0x00000021ad0e7c23 */ /* 0x040fe4000801000e */
[----:B------:R-:W-:Y:S02]  /*e670*/  FMUL.FTZ R173, R173, R92 ;  /* 0x0000005cadad7220 */ /* 0x000fe40000410000 */
[----:B------:R-:W-:Y:S02]  /*e680*/  FADD.FTZ R79, R70, R79 ;  /* 0x0000004f464f7221 */ /* 0x000fe40000010000 */
[C---:B------:R-:W-:Y:S02]  /*e690*/  FMUL.FTZ R70, R142.reuse, R20 ;  /* 0x000000148e467220 */ /* 0x040fe40000410000 */
[C---:B------:R-:W-:Y:S02]  /*e6a0*/  FMUL.FTZ R11, R142.reuse, R11 ;  /* 0x0000000b8e0b7220 */ /* 0x040fe40000410000 */
[----:B------:R-:W-:-:S02]  /*e6b0*/  FMUL.FTZ R142, R142, R173 ;  /* 0x000000ad8e8e7220 */ /* 0x000fc40000410000 */
[----:B------:R-:W-:Y:S02]  /*e6c0*/  FFMA.FTZ R217, R16, R91, R217 ;  /* 0x0000005b10d97223 */ /* 0x000fe400000100d9 */
[----:B------:R-:W-:Y:S02]  /*e6d0*/  FFMA.FTZ R17, R110, R16, R15 ;  /* 0x000000106e117223 */ /* 0x000fe4000001000f */
[----:B------:R-:W-:Y:S02]  /*e6e0*/  FADD.FTZ R16, -R172, R19 ;  /* 0x00000013ac107221 */ /* 0x000fe40000010100 */
[-C--:B------:R-:W-:Y:S02]  /*e6f0*/  FMUL.FTZ R15, R71, R20.reuse ;  /* 0x00000014470f7220 */ /* 0x080fe40000410000 */
[----:B------:R-:W-:Y:S01]  /*e700*/  FFMA.FTZ R20, R13, R20, -R142 ;  /* 0x000000140d147223 */ /* 0x000fe2000001088e */
[----:B------:R-:W-:Y:S01]  /*e710*/  PRMT R142, RZ, 0x5410, R113 ;  /* 0x00005410ff8e7816 */ /* 0x000fe20000000071 */
[----:B------:R-:W-:Y:S01]  /*e720*/  FADD.FTZ R110, R171, R12 ;  /* 0x0000000cab6e7221 */ /* 0x000fe20000010000 */
[----:B------:R0:W-:Y:S01]  /*e730*/  STS [R60.X4+0x2154], R15 ;  /* 0x0021540f3c007388 */ /* 0x0001e20000004800 */
[----:B------:R-:W-:Y:S01]  /*e740*/  FFMA.FTZ R14, R13, R14, R11 ;  /* 0x0000000e0d0e7223 */ /* 0x000fe2000001000b */
[----:B------:R-:W-:Y:S01]  /*e750*/  IADD3 R171, R128, 0x780, RZ ;  /* 0x0000078080ab7810 */ /* 0x000fe20007ffe0ff */
[----:B------:R-:W-:-:S02]  /*e760*/  FMUL.FTZ R11, R21, -R16 ;  /* 0x80000010150b7220 */ /* 0x000fc40000410000 */
[----:B------:R-:W-:Y:S02]  /*e770*/  FFMA.FTZ R70, R13, R173, R70 ;  /* 0x000000ad0d467223 */ /* 0x000fe40000010046 */
[-C--:B------:R-:W-:Y:S02]  /*e780*/  FMUL.FTZ R21, R21, -R110.reuse ;  /* 0x8000006e15157220 */ /* 0x080fe40000410000 */
[----:B------:R-:W-:Y:S02]  /*e790*/  FMUL.FTZ R13, R142, R93 ;  /* 0x0000005d8e0d7220 */ /* 0x000fe40000410000 */
[----:B0-----:R-:W-:Y:S02]  /*e7a0*/  FMUL.FTZ R15, R110, UR34 ;  /* 0x000000226e0f7c20 */ /* 0x001fe40008410000 */
[----:B------:R-:W-:Y:S02]  /*e7b0*/  FFMA.FTZ R12, R22, R110, -R11 ;  /* 0x0000006e160c7223 */ /* 0x000fe4000001080b */
[----:B------:R-:W-:-:S02]  /*e7c0*/  FMUL.FTZ R11, R16, UR34 ;  /* 0x00000022100b7c20 */ /* 0x000fc40008410000 */
[----:B------:R-:W-:Y:S02]  /*e7d0*/  FFMA.FTZ R18, R71, R141, R14 ;  /* 0x0000008d47127223 */ /* 0x000fe4000001000e */
[-C--:B------:R-:W-:Y:S02]  /*e7e0*/  FFMA.FTZ R21, R22, R16.reuse, R21 ;  /* 0x0000001016157223 */ /* 0x080fe40000010015 */
[----:B------:R-:W-:Y:S02]  /*e7f0*/  FMUL.FTZ R14, R140, R16 ;  /* 0x000000108c0e7220 */ /* 0x000fe40000410000 */
[----:B------:R-:W-:Y:S02]  /*e800*/  FFMA.FTZ R15, R16, UR33, -R15 ;  /* 0x00000021100f7c23 */ /* 0x000fe4000801080f */
[----:B------:R-:W-:Y:S02]  /*e810*/  FFMA.FTZ R140, R140, -R13, R203 ;  /* 0x8000000d8c8c7223 */ /* 0x000fe400000100cb */
[----:B------:R-:W-:-:S02]  /*e820*/  FMUL.FTZ R16, R16, R93 ;  /* 0x0000005d10107220 */ /* 0x000fc40000410000 */
[----:B------:R-:W-:Y:S01]  /*e830*/  FADD.FTZ R126, R169, R12 ;  /* 0x0000000ca97e7221 */ /* 0x000fe20000010000 */
[----:B------:R-:W-:Y:S01]  /*e840*/  IADD3 R169, R128, 0x740, RZ ;  /* 0x0000074080a97810 */ /* 0x000fe20007ffe0ff */
[C---:B------:R-:W-:Y:S02]  /*e850*/  FFMA.FTZ R12, R110.reuse, UR33, R11 ;  /* 0x000000216e0c7c23 */ /* 0x040fe4000801000b */
[----:B------:R-:W-:Y:S02]  /*e860*/  FMUL.FTZ R11, R110, R93 ;  /* 0x0000005d6e0b7220 */ /* 0x000fe40000410000 */
[----:B------:R-:W-:Y:S02]  /*e870*/  FFMA.FTZ R13, R139, -R13, R204 ;  /* 0x8000000d8b0d7223 */ /* 0x000fe400000100cc */
[C---:B------:R-:W-:Y:S02]  /*e880*/  FMUL.FTZ R22, R140.reuse, R16 ;  /* 0x000000108c167220 */ /* 0x040fe40000410000 */
[----:B------:R-:W-:-:S02]  /*e890*/  FMUL.FTZ R15, R140, R15 ;  /* 0x0000000f8c0f7220 */ /* 0x000fc40000410000 */
[----:B------:R-:W-:Y:S02]  /*e8a0*/  FADD.FTZ R170, -R170, R21 ;  /* 0x00000015aaaa7221 */ /* 0x000fe40000010100 */
[-C--:B------:R-:W-:Y:S02]  /*e8b0*/  FMUL.FTZ R21, R140, R11.reuse ;  /* 0x0000000b8c157220 */ /* 0x080fe40000410000 */
[----:B------:R-:W-:Y:S02]  /*e8c0*/  FADD.FTZ R78, R17, R78 ;  /* 0x0000004e114e7221 */ /* 0x000fe40000010000 */
[----:B------:R-:W-:Y:S02]  /*e8d0*/  FFMA.FTZ R14, R139, R110, R14 ;  /* 0x0000006e8b0e7223 */ /* 0x000fe4000001000e */
[-C--:B------:R-:W-:Y:S02]  /*e8e0*/  FFMA.FTZ R22, R13, R11.reuse, R22 ;  /* 0x0000000b0d167223 */ /* 0x080fe40000010016 */
[----:B------:R-:W-:-:S02]  /*e8f0*/  FMUL.FTZ R17, R142, R11 ;  /* 0x0000000b8e117220 */ /* 0x000fc40000410000 */
[----:B------:R-:W-:Y:S02]  /*e900*/  FFMA.FTZ R15, R13, R12, R15 ;  /* 0x0000000c0d0f7223 */ /* 0x000fe4000001000f */
[----:B------:R-:W-:Y:S01]  /*e910*/  FMUL.FTZ R11, R23, -R170 ;  /* 0x800000aa170b7220 */ /* 0x000fe20000410000 */
[----:B------:R-:W-:Y:S01]  /*e920*/  STS [R60.X4+0x2148], R17 ;  /* 0x002148113c007388 */ /* 0x000fe20000004800 */
[----:B------:R-:W-:Y:S02]  /*e930*/  FFMA.FTZ R21, R13, R16, -R21 ;  /* 0x000000100d157223 */ /* 0x000fe40000010815 */
[----:B------:R-:W-:Y:S02]  /*e940*/  FMUL.FTZ R173, R71, R173 ;  /* 0x000000ad47ad7220 */ /* 0x000fe40000410000 */
[----:B------:R-:W-:Y:S02]  /*e950*/  FMUL.FTZ R13, R111, R94 ;  /* 0x0000005e6f0d7220 */ /* 0x000fe40000410000 */
[----:B------:R-:W-:Y:S01]  /*e960*/  FFMA.FTZ R219, R14, R93, R219 ;  /* 0x0000005d0edb7223 */ /* 0x000fe200000100db */
[----:B------:R0:W-:Y:S01]  /*e970*/  STS [R60.X4+0x2150], R173 ;  /* 0x002150ad3c007388 */ /* 0x0001e20000004800 */
[----:B------:R-:W-:-:S02]  /*e980*/  FFMA.FTZ R71, R142, R14, R15 ;  /* 0x0000000e8e477223 */ /* 0x000fc4000001000f */
[----:B------:R-:W-:Y:S02]  /*e990*/  FFMA.FTZ R12, R24, R126, -R11 ;  /* 0x0000007e180c7223 */ /* 0x000fe4000001080b */
[----:B------:R-:W-:Y:S02]  /*e9a0*/  FMUL.FTZ R14, R138, R170 ;  /* 0x000000aa8a0e7220 */ /* 0x000fe40000410000 */
[----:B------:R-:W-:Y:S02]  /*e9b0*/  FMUL.FTZ R23, R23, -R126 ;  /* 0x8000007e17177220 */ /* 0x000fe40000410000 */
[----:B------:R-:W-:Y:S01]  /*e9c0*/  FMUL.FTZ R15, R126, UR34 ;  /* 0x000000227e0f7c20 */ /* 0x000fe20008410000 */
[----:B0-----:R-:W-:Y:S01]  /*e9d0*/  IADD3 R173, R128, 0x7c0, RZ ;  /* 0x000007c080ad7810 */ /* 0x001fe20007ffe0ff */
[----:B------:R-:W-:Y:S02]  /*e9e0*/  FMUL.FTZ R11, R170, UR34 ;  /* 0x00000022aa0b7c20 */ /* 0x000fe40008410000 */
[----:B------:R-:W-:-:S02]  /*e9f0*/  FFMA.FTZ R138, R138, -R13, R201 ;  /* 0x8000000d8a8a7223 */ /* 0x000fc400000100c9 */
[C---:B------:R-:W-:Y:S02]  /*ea00*/  FFMA.FTZ R13, R137.reuse, -R13, R202 ;  /* 0x8000000d890d7223 */ /* 0x040fe400000100ca */
[----:B------:R-:W-:Y:S02]  /*ea10*/  FFMA.FTZ R137, R137, R126, R14 ;  /* 0x0000007e89897223 */ /* 0x000fe4000001000e */
[----:B------:R-:W-:Y:S01]  /*ea20*/  FADD.FTZ R110, R167, R12 ;  /* 0x0000000ca76e7221 */ /* 0x000fe20000010000 */
[----:B------:R-:W-:Y:S01]  /*ea30*/  IADD3 R167, R128, 0x700, RZ ;  /* 0x0000070080a77810 */ /* 0x000fe20007ffe0ff */
[----:B------:R-:W-:Y:S02]  /*ea40*/  FFMA.FTZ R23, R24, R170, R23 ;  /* 0x000000aa18177223 */ /* 0x000fe40000010017 */
[C---:B------:R-:W-:Y:S02]  /*ea50*/  FFMA.FTZ R15, R170.reuse, UR33, -R15 ;  /* 0x00000021aa0f7c23 */ /* 0x040fe4000801080f */
[----:B------:R-:W-:-:S02]  /*ea60*/  FMUL.FTZ R14, R170, R94 ;  /* 0x0000005eaa0e7220 */ /* 0x000fc40000410000 */
[C---:B------:R-:W-:Y:S02]  /*ea70*/  FFMA.FTZ R12, R126.reuse, UR33, R11 ;  /* 0x000000217e0c7c23 */ /* 0x040fe4000801000b */
[----:B------:R-:W-:Y:S02]  /*ea80*/  FMUL.FTZ R11, R126, R94 ;  /* 0x0000005e7e0b7220 */ /* 0x000fe40000410000 */
[----:B------:R-:W-:Y:S02]  /*ea90*/  FMUL.FTZ R19, R142, R16 ;  /* 0x000000108e137220 */ /* 0x000fe40000410000 */
[----:B------:R-:W-:Y:S02]  /*eaa0*/  FMUL.FTZ R24, R138, R14 ;  /* 0x0000000e8a187220 */ /* 0x000fe40000410000 */
[----:B------:R-:W-:Y:S01]  /*eab0*/  FADD.FTZ R16, -R168, R23 ;  /* 0x00000017a8107221 */ /* 0x000fe20000010100 */
[----:B------:R0:W-:Y:S01]  /*eac0*/  STS [R60.X4+0x214c], R19 ;  /* 0x00214c133c007388 */ /* 0x0001e20000004800 */
[----:B------:R-:W-:-:S02]  /*ead0*/  FMUL.FTZ R15, R138, R15 ;  /* 0x0000000f8a0f7220 */ /* 0x000fc40000410000 */
[-C--:B------:R-:W-:Y:S01]  /*eae0*/  FMUL.FTZ R23, R138, R11.reuse ;  /* 0x0000000b8a177220 */ /* 0x080fe20000410000 */
[----:B------:R-:W-:Y:S01]  /*eaf0*/  PRMT R138, RZ, 0x5410, R115 ;  /* 0x00005410ff8a7816 */ /* 0x000fe20000000073 */
[-C--:B------:R-:W-:Y:S02]  /*eb00*/  FFMA.FTZ R24, R13, R11.reuse, R24 ;  /* 0x0000000b0d187223 */ /* 0x080fe40000010018 */
[----:B------:R-:W-:Y:S02]  /*eb10*/  FMUL.FTZ R17, R111, R11 ;  /* 0x0000000b6f117220 */ /* 0x000fe40000410000 */
        /* <DEDUP_REMOVED lines=9> */
[----:B0-----:R-:W-:-:S02]  /*ebb0*/  FMUL.FTZ R19, R111, R14 ;  /* 0x0000000e6f137220 */ /* 0x001fc40000410000 */
        /* <DEDUP_REMOVED lines=10> */
[C---:B------:R-:W-:Y:S02]  /*ec60*/  FFMA.FTZ R12, R110.reuse, UR33, R11 ;  /* 0x000000216e0c7c23 */ /* 0x040fe4000801000b */
[----:B------:R-:W-:Y:S02]  /*ec70*/  FFMA.FTZ R13, R135, -R13, R200 ;  /* 0x8000000d870d7223 */ /* 0x000fe400000100c8 */
[----:B------:R-:W-:Y:S02]  /*ec80*/  FMUL.FTZ R11, R110, R95 ;  /* 0x0000005f6e0b7220 */ /* 0x000fe40000410000 */
[----:B------:R-:W-:-:S02]  /*ec90*/  FMUL.FTZ R26, R136, R16 ;  /* 0x00000010881a7220 */ /* 0x000fc40000410000 */
[----:B------:R-:W-:Y:S02]  /*eca0*/  FADD.FTZ R166, -R166, R25 ;  /* 0x00000019a6a67221 */ /* 0x000fe40000010100 */
[C---:B------:R-:W-:Y:S02]  /*ecb0*/  FMUL.FTZ R15, R136.reuse, R15 ;  /* 0x0000000f880f7220 */ /* 0x040fe40000410000 */
[-C--:B------:R-:W-:Y:S02]  /*ecc0*/  FMUL.FTZ R25, R136, R11.reuse ;  /* 0x0000000b88197220 */ /* 0x080fe40000410000 */
[-C--:B------:R-:W-:Y:S02]  /*ecd0*/  FFMA.FTZ R26, R13, R11.reuse, R26 ;  /* 0x0000000b0d1a7223 */ /* 0x080fe4000001001a */
[----:B-1----:R-:W-:Y:S02]  /*ece0*/  FMUL.FTZ R17, R138, R11 ;  /* 0x0000000b8a117220 */ /* 0x002fe40000410000 */
[----:B------:R-:W-:-:S02]  /*ecf0*/  FMUL.FTZ R11, R27, -R166 ;  /* 0x800000a61b0b7220 */ /* 0x000fc40000410000 */
[----:B------:R-:W-:Y:S01]  /*ed00*/  FMUL.FTZ R27, R27, -R126 ;  /* 0x8000007e1b1b7220 */ /* 0x000fe20000410000 */
[----:B------:R1:W-:Y:S01]  /*ed10*/  STS [R60.X4+0x2138], R17 ;  /* 0x002138113c007388 */ /* 0x0003e20000004800 */
[----:B------:R-:W-:Y:S02]  /*ed20*/  FFMA.FTZ R14, R135, R110, R14 ;  /* 0x0000006e870e7223 */ /* 0x000fe4000001000e */
[C---:B------:R-:W-:Y:S02]  /*ed30*/  FFMA.FTZ R15, R13.reuse, R12, R15 ;  /* 0x0000000c0d0f7223 */ /* 0x040fe4000001000f */
[----:B------:R-:W-:Y:S02]  /*ed40*/  FFMA.FTZ R25, R13, R16, -R25 ;  /* 0x000000100d197223 */ /* 0x000fe40000010819 */
[----:B------:R-:W-:Y:S02]  /*ed50*/  FMUL.FTZ R13, R127, R96 ;  /* 0x000000607f0d7220 */ /* 0x000fe40000410000 */
[----:B------:R-:W-:-:S02]  /*ed60*/  FFMA.FTZ R27, R28, R166, R27 ;  /* 0x000000a61c1b7223 */ /* 0x000fc4000001001b */
[----:B------:R-:W-:Y:S02]  /*ed70*/  FFMA.FTZ R221, R14, R95, R221 ;  /* 0x0000005f0edd7223 */ /* 0x000fe400000100dd */
[----:B------:R-:W-:Y:S02]  /*ed80*/  FFMA.FTZ R111, R138, R14, R15 ;  /* 0x0000000e8a6f7223 */ /* 0x000fe4000001000f */
[----:B------:R-:W-:Y:S02]  /*ed90*/  FFMA.FTZ R12, R28, R126, -R11 ;  /* 0x0000007e1c0c7223 */ /* 0x000fe4000001080b */
[----:B------:R-:W-:Y:S02]  /*eda0*/  FMUL.FTZ R14, R134, R166 ;  /* 0x000000a6860e7220 */ /* 0x000fe40000410000 */
[----:B------:R-:W-:Y:S02]  /*edb0*/  FADD.FTZ R75, R18, R75 ;  /* 0x0000004b124b7221 */ /* 0x000fe40000010000 */
[----:B------:R-:W-:-:S02]  /*edc0*/  FMUL.FTZ R11, R166, UR34 ;  /* 0x00000022a60b7c20 */ /* 0x000fc40008410000 */
[----:B0-----:R-:W-:Y:S02]  /*edd0*/  FMUL.FTZ R19, R138, R16 ;  /* 0x000000108a137220 */ /* 0x001fe40000410000 */
[-C--:B------:R-:W-:Y:S02]  /*ede0*/  FFMA.FTZ R134, R134, -R13.reuse, R197 ;  /* 0x8000000d86867223 */ /* 0x080fe400000100c5 */
[----:B------:R-:W-:Y:S01]  /*edf0*/  FADD.FTZ R18, -R164, R27 ;  /* 0x0000001ba4127221 */ /* 0x000fe20000010100 */
[----:B------:R0:W-:Y:S01]  /*ee00*/  STS [R60.X4+0x213c], R19 ;  /* 0x00213c133c007388 */ /* 0x0001e20000004800 */
[----:B------:R-:W-:Y:S02]  /*ee10*/  FFMA.FTZ R13, R133, -R13, R198 ;  /* 0x8000000d850d7223 */ /* 0x000fe400000100c6 */
[----:B------:R-:W-:Y:S01]  /*ee20*/  FADD.FTZ R110, R163, R12 ;  /* 0x0000000ca36e7221 */ /* 0x000fe20000010000 */
[----:B------:R-:W-:Y:S01]  /*ee30*/  IADD3 R163, R128, 0x680, RZ ;  /* 0x0000068080a37810 */ /* 0x000fe20007ffe0ff */
[----:B------:R-:W-:-:S02]  /*ee40*/  FMUL.FTZ R16, R166, R96 ;  /* 0x00000060a6107220 */ /* 0x000fc40000410000 */
[----:B------:R-:W-:Y:S02]  /*ee50*/  FFMA.FTZ R133, R133, R126, R14 ;  /* 0x0000007e85857223 */ /* 0x000fe4000001000e */
[C---:B------:R-:W-:Y:S02]  /*ee60*/  FFMA.FTZ R14, R126.reuse, UR33, R11 ;  /* 0x000000217e0e7c23 */ /* 0x040fe4000801000b */
[C---:B------:R-:W-:Y:S02]  /*ee70*/  FMUL.FTZ R11, R29.reuse, -R18 ;  /* 0x800000121d0b7220 */ /* 0x040fe40000410000 */
[----:B------:R-:W-:Y:S02]  /*ee80*/  FMUL.FTZ R12, R126, R96 ;  /* 0x000000607e0c7220 */ /* 0x000fe40000410000 */
[----:B------:R-:W-:Y:S02]  /*ee90*/  FMUL.FTZ R27, R134, R16 ;  /* 0x00000010861b7220 */ /* 0x000fe40000410000 */
[----:B------:R-:W-:-:S02]  /*eea0*/  FMUL.FTZ R29, R29, -R110 ;  /* 0x8000006e1d1d7220 */ /* 0x000fc40000410000 */
[----:B------:R-:W-:Y:S02]  /*eeb0*/  FADD.FTZ R76, R71, R76 ;  /* 0x0000004c474c7221 */ /* 0x000fe40000010000 */
[-C--:B------:R-:W-:Y:S02]  /*eec0*/  FMUL.FTZ R71, R134, R12.reuse ;  /* 0x0000000c86477220 */ /* 0x080fe40000410000 */
[-C--:B------:R-:W-:Y:S02]  /*eed0*/  FFMA.FTZ R27, R13, R12.reuse, R27 ;  /* 0x0000000c0d1b7223 */ /* 0x080fe4000001001b */
[----:B-1----:R-:W-:Y:S02]  /*eee0*/  FMUL.FTZ R17, R127, R12 ;  /* 0x0000000c7f117220 */ /* 0x002fe40000410000 */
[C---:B------:R-:W-:Y:S02]  /*eef0*/  FFMA.FTZ R29, R30.reuse, R18, R29 ;  /* 0x000000121e1d7223 */ /* 0x040fe4000001001d */
[----:B------:R-:W-:Y:S01]  /*ef00*/  FFMA.FTZ R12, R30, R110, -R11 ;  /* 0x0000006e1e0c7223 */ /* 0x000fe2000001080b */
[----:B------:R-:W-:Y:S01]  /*ef10*/  PRMT R30, RZ, 0x5410, R117 ;  /* 0x00005410ff1e7816 */ /* 0x000fe20000000075 */
[----:B------:R-:W-:Y:S01]  /*ef20*/  FADD.FTZ R74, R111, R74 ;  /* 0x0000004a6f4a7221 */ /* 0x000fe20000010000 */
[----:B------:R1:W-:Y:S01]  /*ef30*/  STS [R60.X4+0x2130], R17 ;  /* 0x002130113c007388 */ /* 0x0003e20000004800 */
[----:B------:R-:W-:Y:S01]  /*ef40*/  FADD.FTZ R111, -R162, R29 ;  /* 0x0000001da26f7221 */ /* 0x000fe20000010100 */
[----:B------:R-:W-:Y:S01]  /*ef50*/  PRMT R29, RZ, 0x5410, R120 ;  /* 0x00005410ff1d7816 */ /* 0x000fe20000000078 */
[----:B------:R-:W-:-:S02]  /*ef60*/  FADD.FTZ R161, R161, R12 ;  /* 0x0000000ca1a17221 */ /* 0x000fc40000010000 */
[----:B------:R-:W-:Y:S02]  /*ef70*/  FMUL.FTZ R15, R126, UR34 ;  /* 0x000000227e0f7c20 */ /* 0x000fe40008410000 */
[C---:B------:R-:W-:Y:S02]  /*ef80*/  FMUL.FTZ R11, R31.reuse, -R111 ;  /* 0x8000006f1f0b7220 */ /* 0x040fe40000410000 */
[----:B------:R-:W-:Y:S02]  /*ef90*/  FMUL.FTZ R31, R31, -R161 ;  /* 0x800000a11f1f7220 */ /* 0x000fe40000410000 */
[----:B------:R-:W-:Y:S02]  /*efa0*/  FFMA.FTZ R15, R166, UR33, -R15 ;  /* 0x00000021a60f7c23 */ /* 0x000fe4000801080f */
[C---:B------:R-:W-:Y:S02]  /*efb0*/  FFMA.FTZ R31, R32.reuse, R111, R31 ;  /* 0x0000006f201f7223 */ /* 0x040fe4000001001f */
[----:B------:R-:W-:-:S02]  /*efc0*/  FFMA.FTZ R12, R32, R161, -R11 ;  /* 0x000000a1200c7223 */ /* 0x000fc4000001080b */
[----:B------:R-:W-:Y:S02]  /*efd0*/  FMUL.FTZ R15, R134, R15 ;  /* 0x0000000f860f7220 */ /* 0x000fe40000410000 */
[----:B------:R-:W-:Y:S02]  /*efe0*/  FMUL.FTZ R11, R30, R97 ;  /* 0x000000611e0b7220 */ /* 0x000fe40000410000 */
[----:B------:R-:W-:Y:S01]  /*eff0*/  FADD.FTZ R160, -R160, R31 ;  /* 0x0000001fa0a07221 */ /* 0x000fe20000010100 */
[----:B------:R-:W-:Y:S01]  /*f000*/  PRMT R31, RZ, 0x5410, R122 ;  /* 0x00005410ff1f7816 */ /* 0x000fe2000000007a */
[----:B------:R-:W-:Y:S02]  /*f010*/  FADD.FTZ R159, R159, R12 ;  /* 0x0000000c9f9f7221 */ /* 0x000fe40000010000 */
[C---:B------:R-:W-:Y:S02]  /*f020*/  FFMA.FTZ R71, R13.reuse, R16, -R71 ;  /* 0x000000100d477223 */ /* 0x040fe40000010847 */
[----:B------:R-:W-:-:S02]  /*f030*/  FFMA.FTZ R14, R13, R14, R15 ;  /* 0x0000000e0d0e7223 */ /* 0x000fc4000001000f */
[C---:B------:R-:W-:Y:S02]  /*f040*/  FMUL.FTZ R12, R132.reuse, R18 ;  /* 0x00000012840c7220 */ /* 0x040fe40000410000 */
[-C--:B------:R-:W-:Y:S02]  /*f050*/  FFMA.FTZ R132, R132, -R11.reuse, R195 ;  /* 0x8000000b84847223 */ /* 0x080fe400000100c3 */
[----:B------:R-:W-:Y:S02]  /*f060*/  FFMA.FTZ R13, R131, -R11, R196 ;  /* 0x8000000b830d7223 */ /* 0x000fe400000100c4 */
[C---:B------:R-:W-:Y:S02]  /*f070*/  FMUL.FTZ R11, R33.reuse, -R160 ;  /* 0x800000a0210b7220 */ /* 0x040fe40000410000 */
[----:B------:R-:W-:Y:S02]  /*f080*/  FMUL.FTZ R33, R33, -R159 ;  /* 0x8000009f21217220 */ /* 0x000fe40000410000 */
[----:B0-----:R-:W-:-:S02]  /*f090*/  FMUL.FTZ R19, R127, R16 ;  /* 0x000000107f137220 */ /* 0x001fc40000410000 */
[----:B------:R-:W-:Y:S02]  /*f0a0*/  FFMA.FTZ R28, R127, R133, R14 ;  /* 0x000000857f1c7223 */ /* 0x000fe4000001000e */
[----:B------:R-:W-:Y:S01]  /*f0b0*/  FMUL.FTZ R16, R110, UR34 ;  /* 0x000000226e107c20 */ /* 0x000fe20008410000 */
[----:B------:R0:W-:Y:S01]  /*f0c0*/  STS [R60.X4+0x2134], R19 ;  /* 0x002134133c007388 */ /* 0x0001e20000004800 */
[----:B------:R-:W-:Y:S02]  /*f0d0*/  FFMA.FTZ R14, R131, R110, R12 ;  /* 0x0000006e830e7223 */ /* 0x000fe4000001000c */
[C---:B------:R-:W-:Y:S02]  /*f0e0*/  FFMA.FTZ R33, R34.reuse, R160, R33 ;  /* 0x000000a022217223 */ /* 0x040fe40000010021 */
[----:B------:R-:W-:Y:S02]  /*f0f0*/  FFMA.FTZ R12, R34, R159, -R11 ;  /* 0x0000009f220c7223 */ /* 0x000fe4000001080b */
[----:B------:R-:W-:-:S02]  /*f100*/  FMUL.FTZ R15, R18, UR34 ;  /* 0x00000022120f7c20 */ /* 0x000fc40008410000 */
[----:B------:R-:W-:Y:S02]  /*f110*/  FFMA.FTZ R11, R18, UR33, -R16 ;  /* 0x00000021120b7c23 */ /* 0x000fe40008010810 */
[----:B------:R-:W-:Y:S02]  /*f120*/  FADD.FTZ R158, -R158, R33 ;  /* 0x000000219e9e7221 */ /* 0x000fe40000010100 */
[----:B------:R-:W-:Y:S02]  /*f130*/  FADD.FTZ R157, R157, R12 ;  /* 0x0000000c9d9d7221 */ /* 0x000fe40000010000 */
[----:B------:R-:W-:Y:S02]  /*f140*/  FFMA.FTZ R16, R110, UR33, R15 ;  /* 0x000000216e107c23 */ /* 0x000fe4000801000f */
[----:B------:R-:W-:Y:S02]  /*f150*/  FMUL.FTZ R15, R132, R11 ;  /* 0x0000000b840f7220 */ /* 0x000fe40000410000 */
[----:B------:R-:W-:-:S02]  /*f160*/  FMUL.FTZ R11, R35, -R158 ;  /* 0x8000009e230b7220 */ /* 0x000fc40000410000 */
[----:B------:R-:W-:Y:S02]  /*f170*/  FMUL.FTZ R35, R35, -R157 ;  /* 0x8000009d23237220 */ /* 0x000fe40000410000 */
[-C--:B------:R-:W-:Y:S02]  /*f180*/  FMUL.FTZ R18, R18, R97.reuse ;  /* 0x0000006112127220 */ /* 0x080fe40000410000 */
[----:B-1----:R-:W-:Y:S02]  /*f190*/  FMUL.FTZ R17, R110, R97 ;  /* 0x000000616e117220 */ /* 0x002fe40000410000 */
[C---:B------:R-:W-:Y:S02]  /*f1a0*/  FFMA.FTZ R35, R36.reuse, R158, R35 ;  /* 0x0000009e24237223 */ /* 0x040fe40000010023 */
[----:B------:R-:W-:Y:S01]  /*f1b0*/  FFMA.FTZ R12, R36, R157, -R11 ;  /* 0x0000009d240c7223 */ /* 0x000fe2000001080b */
[----:B------:R-:W-:Y:S01]  /*f1c0*/  PRMT R11, RZ, 0x5410, R118 ;  /* 0x00005410ff0b7816 */ /* 0x000fe20000000076 */
[----:B------:R-:W-:-:S02]  /*f1d0*/  FMUL.FTZ R32, R132, R18 ;  /* 0x0000001284207220 */ /* 0x000fc40000410000 */
[-C--:B------:R-:W-:Y:S02]  /*f1e0*/  FMUL.FTZ R132, R132, R17.reuse ;  /* 0x0000001184847220 */ /* 0x080fe40000410000 */
[----:B------:R-:W-:Y:S02]  /*f1f0*/  FADD.FTZ R156, -R156, R35 ;  /* 0x000000239c9c7221 */ /* 0x000fe40000010100 */
[----:B------:R-:W-:Y:S02]  /*f200*/  FADD.FTZ R155, R155, R12 ;  /* 0x0000000c9b9b7221 */ /* 0x000fe40000010000 */
[C---:B------:R-:W-:Y:S02]  /*f210*/  FFMA.FTZ R32, R13.reuse, R17, R32 ;  /* 0x000000110d207223 */ /* 0x040fe40000010020 */
[C---:B------:R-:W-:Y:S02]  /*f220*/  FFMA.FTZ R33, R13.reuse, R18, -R132 ;  /* 0x000000120d217223 */ /* 0x040fe40000010884 */
[----:B------:R-:W-:-:S02]  /*f230*/  FFMA.FTZ R15, R13, R16, R15 ;  /* 0x000000100d0f7223 */ /* 0x000fc4000001000f */
[C---:B------:R-:W-:Y:S02]  /*f240*/  FMUL.FTZ R13, R37.reuse, -R156 ;  /* 0x8000009c250d7220 */ /* 0x040fe40000410000 */
[----:B------:R-:W-:Y:S02]  /*f250*/  FMUL.FTZ R37, R37, -R155 ;  /* 0x8000009b25257220 */ /* 0x000fe40000410000 */
[----:B0-----:R-:W-:Y:S02]  /*f260*/  FMUL.FTZ R19, R30, R18 ;  /* 0x000000121e137220 */ /* 0x001fe40000410000 */
[----:B------:R-:W-:Y:S02]  /*f270*/  FFMA.FTZ R37, R38, R156, R37 ;  /* 0x0000009c26257223 */ /* 0x000fe40000010025 */
[C---:B------:R-:W-:Y:S01]  /*f280*/  FMUL.FTZ R17, R30.reuse, R17 ;  /* 0x000000111e117220 */ /* 0x040fe20000410000 */
[----:B------:R0:W-:Y:S01]  /*f290*/  STS [R60.X4+0x212c], R19 ;  /* 0x00212c133c007388 */ /* 0x0001e20000004800 */
[----:B------:R-:W-:Y:S01]  /*f2a0*/  FFMA.FTZ R12, R30, R14, R15 ;  /* 0x0000000e1e0c7223 */ /* 0x000fe2000001000f */
[----:B------:R-:W-:Y:S01]  /*f2b0*/  PRMT R30, RZ, 0x5410, R121 ;  /* 0x00005410ff1e7816 */ /* 0x000fe20000000079 */
[----:B------:R-:W-:Y:S01]  /*f2c0*/  FFMA.FTZ R223, R14, R97, R223 ;  /* 0x000000610edf7223 */ /* 0x000fe200000100df */
[----:B------:R1:W-:Y:S01]  /*f2d0*/  STS [R60.X4+0x2128], R17 ;  /* 0x002128113c007388 */ /* 0x0003e20000004800 */
[----:B------:R-:W-:-:S02]  /*f2e0*/  FFMA.FTZ R14, R38, R155, -R13 ;  /* 0x0000009b260e7223 */ /* 0x000fc4000001080d */
[----:B------:R-:W-:Y:S02]  /*f2f0*/  FADD.FTZ R154, -R154, R37 ;  /* 0x000000259a9a7221 */ /* 0x000fe40000010100 */
[----:B------:R-:W-:Y:S02]  /*f300*/  FADD.FTZ R73, R28, R73 ;  /* 0x000000491c497221 */ /* 0x000fe40000010000 */
[----:B0-----:R-:W-:Y:S02]  /*f310*/  FMUL.FTZ R19, R31, R102 ;  /* 0x000000661f137220 */ /* 0x001fe40000410000 */
[----:B------:R-:W-:Y:S02]  /*f320*/  FADD.FTZ R153, R153, R14 ;  /* 0x0000000e99997221 */ /* 0x000fe40000010000 */
[----:B-1----:R-:W-:Y:S02]  /*f330*/  FMUL.FTZ R17, R30, R101 ;  /* 0x000000651e117220 */ /* 0x002fe40000410000 */
[----:B------:R-:W-:-:S02]  /*f340*/  FFMA.FTZ R28, R8, -R19, R185 ;  /* 0x80000013081c7223 */ /* 0x000fc400000100b9 */
[----:B------:R-:W-:Y:S02]  /*f350*/  FFMA.FTZ R19, R7, -R19, R186 ;  /* 0x8000001307137223 */ /* 0x000fe400000100ba */
[----:B------:R-:W-:Y:S02]  /*f360*/  FMUL.FTZ R36, R154, R102 ;  /* 0x000000669a247220 */ /* 0x000fe40000410000 */
[-C--:B------:R-:W-:Y:S02]  /*f370*/  FFMA.FTZ R18, R6, -R17.reuse, R187 ;  /* 0x8000001106127223 */ /* 0x080fe400000100bb */
[----:B------:R-:W-:Y:S02]  /*f380*/  FMUL.FTZ R34, R11, R98 ;  /* 0x000000620b227220 */ /* 0x000fe40000410000 */
[----:B------:R-:W-:Y:S02]  /*f390*/  FFMA.FTZ R17, R5, -R17, R188 ;  /* 0x8000001105117223 */ /* 0x000fe400000100bc */
[----:B------:R-:W-:-:S02]  /*f3a0*/  FMUL.FTZ R38, R153, R102 ;  /* 0x0000006699267220 */ /* 0x000fc40000410000 */
[----:B------:R-:W-:Y:S02]  /*f3b0*/  FMUL.FTZ R37, R156, R101 ;  /* 0x000000659c257220 */ /* 0x000fe40000410000 */
[----:B------:R-:W-:Y:S02]  /*f3c0*/  FMUL.FTZ R13, R19, R36 ;  /* 0x00000024130d7220 */ /* 0x000fe40000410000 */
[C---:B------:R-:W-:Y:S02]  /*f3d0*/  FMUL.FTZ R16, R130.reuse, R111 ;  /* 0x0000006f82107220 */ /* 0x040fe40000410000 */
[----:B------:R-:W-:Y:S02]  /*f3e0*/  FMUL.FTZ R15, R29, R100 ;  /* 0x000000641d0f7220 */ /* 0x000fe40000410000 */
[----:B------:R-:W-:Y:S02]  /*f3f0*/  FFMA.FTZ R135, R130, -R34, R193 ;  /* 0x8000002282877223 */ /* 0x000fe400000100c1 */
[----:B------:R-:W-:-:S02]  /*f400*/  FMUL.FTZ R127, R155, R101 ;  /* 0x000000659b7f7220 */ /* 0x000fc40000410000 */
[-C--:B------:R-:W-:Y:S02]  /*f410*/  FMUL.FTZ R35, R19, R38.reuse ;  /* 0x0000002613237220 */ /* 0x080fe40000410000 */
[----:B------:R-:W-:Y:S02]  /*f420*/  FMUL.FTZ R14, R17, R37 ;  /* 0x00000025110e7220 */ /* 0x000fe40000410000 */
[----:B------:R-:W-:Y:S02]  /*f430*/  FFMA.FTZ R13, R28, R38, R13 ;  /* 0x000000261c0d7223 */ /* 0x000fe4000001000d */
[C---:B------:R-:W-:Y:S02]  /*f440*/  FFMA.FTZ R34, R129.reuse, -R34, R194 ;  /* 0x8000002281227223 */ /* 0x040fe400000100c2 */
[----:B------:R-:W-:Y:S02]  /*f450*/  FFMA.FTZ R129, R129, R161, R16 ;  /* 0x000000a181817223 */ /* 0x000fe40000010010 */
[----:B------:R-:W-:-:S02]  /*f460*/  FFMA.FTZ R16, R4, -R15, R190 ;  /* 0x8000000f04107223 */ /* 0x000fc400000100be */
[----:B------:R-:W-:Y:S02]  /*f470*/  FFMA.FTZ R15, R3, -R15, R189 ;  /* 0x8000000f030f7223 */ /* 0x000fe400000100bd */
[----:B------:R-:W-:Y:S02]  /*f480*/  FMUL.FTZ R126, R157, R100 ;  /* 0x000000649d7e7220 */ /* 0x000fe40000410000 */
[-C--:B------:R-:W-:Y:S02]  /*f490*/  FMUL.FTZ R130, R17, R127.reuse ;  /* 0x0000007f11827220 */ /* 0x080fe40000410000 */
[----:B------:R-:W-:Y:S02]  /*f4a0*/  FFMA.FTZ R35, R28, R36, -R35 ;  /* 0x000000241c237223 */ /* 0x000fe40000010823 */
[----:B------:R-:W-:Y:S02]  /*f4b0*/  FFMA.FTZ R14, R18, R127, R14 ;  /* 0x0000007f120e7223 */ /* 0x000fe4000001000e */
[----:B------:R-:W-:-:S02]  /*f4c0*/  FADD.FTZ R13, RZ, R13 ;  /* 0x0000000dff0d7221 */ /* 0x000fc40000010000 */
[----:B------:R-:W-:Y:S02]  /*f4d0*/  FMUL.FTZ R110, R158, R100 ;  /* 0x000000649e6e7220 */ /* 0x000fe40000410000 */
[----:B------:R-:W-:Y:S02]  /*f4e0*/  FFMA.FTZ R222, R133, R96, R222 ;  /* 0x0000006085de7223 */ /* 0x000fe400000100de */
[----:B------:R-:W-:Y:S02]  /*f4f0*/  FFMA.FTZ R130, R18, R37, -R130 ;  /* 0x0000002512827223 */ /* 0x000fe40000010882 */
[----:B------:R-:W-:Y:S02]  /*f500*/  FADD.FTZ R35, RZ, R35 ;  /* 0x00000023ff237221 */ /* 0x000fe40000010000 */
[----:B------:R-:W-:Y:S01]  /*f510*/  FADD.FTZ R13, R13, R14 ;  /* 0x0000000e0d0d7221 */ /* 0x000fe20000010000 */
[----:B------:R-:W-:Y:S01]  /*f520*/  PRMT R14, RZ, 0x5410, R119 ;  /* 0x00005410ff0e7816 */ /* 0x000fe20000000077 */
[----:B------:R-:W-:-:S02]  /*f530*/  FMUL.FTZ R133, R15, R126 ;  /* 0x0000007e0f857220 */ /* 0x000fc40000410000 */
[-C--:B------:R-:W-:Y:S02]  /*f540*/  FMUL.FTZ R131, R15, R110.reuse ;  /* 0x0000006e0f837220 */ /* 0x080fe40000410000 */
[----:B------:R-:W-:Y:S02]  /*f550*/  FMUL.FTZ R134, R161, UR34 ;  /* 0x00000022a1867c20 */ /* 0x000fe40008410000 */
[----:B------:R-:W-:Y:S02]  /*f560*/  FADD.FTZ R35, R35, R130 ;  /* 0x0000008223237221 */ /* 0x000fe40000010000 */
[C---:B------:R-:W-:Y:S02]  /*f570*/  FFMA.FTZ R132, R16.reuse, R110, -R133 ;  /* 0x0000006e10847223 */ /* 0x040fe40000010885 */
[----:B------:R-:W-:Y:S02]  /*f580*/  FFMA.FTZ R130, R16, R126, R131 ;  /* 0x0000007e10827223 */ /* 0x000fe40000010083 */
[----:B------:R-:W-:-:S02]  /*f590*/  FMUL.FTZ R131, R14, R99 ;  /* 0x000000630e837220 */ /* 0x000fc40000410000 */
[C---:B------:R-:W-:Y:S02]  /*f5a0*/  FFMA.FTZ R134, R111.reuse, UR33, -R134 ;  /* 0x000000216f867c23 */ /* 0x040fe40008010886 */
[----:B------:R-:W-:Y:S02]  /*f5b0*/  FMUL.FTZ R140, R111, R98 ;  /* 0x000000626f8c7220 */ /* 0x000fe40000410000 */
[----:B------:R-:W-:Y:S02]  /*f5c0*/  FADD.FTZ R35, R35, R132 ;  /* 0x0000008423237221 */ /* 0x000fe40000010000 */
[----:B------:R-:W-:Y:S02]  /*f5d0*/  FADD.FTZ R130, R13, R130 ;  /* 0x000000820d827221 */ /* 0x000fe40000010000 */
[----:B------:R-:W-:Y:S02]  /*f5e0*/  FMUL.FTZ R132, R111, UR34 ;  /* 0x000000226f847c20 */ /* 0x000fe40008410000 */
[----:B------:R-:W-:-:S02]  /*f5f0*/  FFMA.FTZ R13, R2, -R131, R192 ;  /* 0x80000083020d7223 */ /* 0x000fc400000100c0 */
[----:B------:R-:W-:Y:S02]  /*f600*/  FMUL.FTZ R136, R161, R98 ;  /* 0x00000062a1887220 */ /* 0x000fe40000410000 */
[C---:B------:R-:W-:Y:S02]  /*f610*/  FMUL.FTZ R111, R135.reuse, R140 ;  /* 0x0000008c876f7220 */ /* 0x040fe40000410000 */
[----:B------:R-:W-:Y:S02]  /*f620*/  FMUL.FTZ R138, R135, R134 ;  /* 0x00000086878a7220 */ /* 0x000fe40000410000 */
[----:B------:R-:W-:Y:S02]  /*f630*/  FFMA.FTZ R131, R0, -R131, R191 ;  /* 0x8000008300837223 */ /* 0x000fe400000100bf */
[----:B------:R-:W-:Y:S02]  /*f640*/  FMUL.FTZ R134, R160, R99 ;  /* 0x00000063a0867220 */ /* 0x000fe40000410000 */
[----:B------:R-:W-:-:S02]  /*f650*/  FFMA.FTZ R220, R137, R94, R220 ;  /* 0x0000005e89dc7223 */ /* 0x000fc400000100dc */
[----:B------:R-:W-:Y:S01]  /*f660*/  FFMA.FTZ R137, R161, UR33, R132 ;  /* 0x00000021a1897c23 */ /* 0x000fe20008010084 */
[----:B------:R-:W-:Y:S01]  /*f670*/  IADD3 R161, R128, 0x640, RZ ;  /* 0x0000064080a17810 */ /* 0x000fe20007ffe0ff */
[----:B------:R-:W-:Y:S02]  /*f680*/  FMUL.FTZ R132, R159, R99 ;  /* 0x000000639f847220 */ /* 0x000fe40000410000 */
[----:B------:R-:W-:Y:S02]  /*f690*/  FFMA.FTZ R142, R34, R136, R111 ;  /* 0x00000088228e7223 */ /* 0x000fe4000001006f */
[C---:B------:R-:W-:Y:S02]  /*f6a0*/  FMUL.FTZ R111, R131.reuse, R134 ;  /* 0x00000086836f7220 */ /* 0x040fe40000410000 */
[-C--:B------:R-:W-:Y:S02]  /*f6b0*/  FMUL.FTZ R133, R131, R132.reuse ;  /* 0x0000008483857220 */ /* 0x080fe40000410000 */
[----:B------:R-:W-:-:S02]  /*f6c0*/  FFMA.FTZ R111, R13, R132, R111 ;  /* 0x000000840d6f7223 */ /* 0x000fc4000001006f */
[-C--:B------:R-:W-:Y:S02]  /*f6d0*/  FMUL.FTZ R135, R135, R136.reuse ;  /* 0x0000008887877220 */ /* 0x080fe40000410000 */
[----:B------:R-:W-:Y:S02]  /*f6e0*/  FMUL.FTZ R139, R11, R136 ;  /* 0x000000880b8b7220 */ /* 0x000fe40000410000 */
[----:B------:R-:W-:Y:S01]  /*f6f0*/  FFMA.FTZ R136, R13, R134, -R133 ;  /* 0x000000860d887223 */ /* 0x000fe20000010885 */
[----:B------:R-:W-:Y:S01]  /*f700*/  IADD3 R133, R128, 0x380, RZ ;  /* 0x0000038080857810 */ /* 0x000fe20007ffe0ff */
[----:B------:R-:W-:Y:S01]  /*f710*/  FADD.FTZ R111, R130, R111 ;  /* 0x0000006f826f7221 */ /* 0x000fe20000010000 */
[----:B------:R0:W-:Y:S01]  /*f720*/  STS [R60.X4+0x2120], R139 ;  /* 0x0021208b3c007388 */ /* 0x0001e20000004800 */
[----:B------:R-:W-:Y:S02]  /*f730*/  FFMA.FTZ R135, R34, R140, -R135 ;  /* 0x0000008c22877223 */ /* 0x000fe40000010887 */
[----:B------:R-:W-:-:S02]  /*f740*/  FADD.FTZ R136, R35, R136 ;  /* 0x0000008823887221 */ /* 0x000fc40000010000 */
[----:B------:R-:W-:Y:S01]  /*f750*/  FADD.FTZ R111, R111, R142 ;  /* 0x0000008e6f6f7221 */ /* 0x000fe20000010000 */
[----:B------:R-:W-:Y:S01]  /*f760*/  LEA.HI.SX32 R142, R171, R128, 0x1b ;  /* 0x00000080ab8e7211 */ /* 0x000fe200078fdaff */
[----:B------:R-:W-:Y:S01]  /*f770*/  FADD.FTZ R136, R136, R135 ;  /* 0x0000008788887221 */ /* 0x000fe20000010000 */
[C---:B------:R-:W-:Y:S01]  /*f780*/  IADD3 R135, R128.reuse, 0x3c0, RZ ;  /* 0x000003c080877810 */ /* 0x040fe20007ffe0ff */
[----:B------:R-:W-:Y:S01]  /*f790*/  FADD.FTZ R32, R111, R32 ;  /* 0x000000206f207221 */ /* 0x000fe20000010000 */
[----:B0-----:R-:W-:Y:S01]  /*f7a0*/  IADD3 R139, R128, 0x440, RZ ;  /* 0x00000440808b7810 */ /* 0x001fe20007ffe0ff */
        /* <DEDUP_REMOVED lines=8> */
[----:B------:R-:W-:-:S02]  /*f830*/  FMUL.FTZ R25, R14, R132 ;  /* 0x000000840e197220 */ /* 0x000fc40000410000 */
[----:B------:R-:W-:Y:S02]  /*f840*/  FADD.FTZ R23, R23, R70 ;  /* 0x0000004617177221 */ /* 0x000fe40000010000 */
[----:B------:R-:W-:Y:S01]  /*f850*/  FADD.FTZ R111, R136, R21 ;  /* 0x00000015886f7221 */ /* 0x000fe20000010000 */
[----:B------:R0:W-:Y:S01]  /*f860*/  STS [R60.X4+0x2118], R25 ;  /* 0x002118193c007388 */ /* 0x0001e20000004800 */
[----:B------:R-:W-:Y:S02]  /*f870*/  FFMA.FTZ R218, R141, R92, R218 ;  /* 0x0000005c8dda7223 */ /* 0x000fe400000100da */
[----:B------:R-:W-:Y:S02]  /*f880*/  FADD.FTZ R68, R23, R68 ;  /* 0x0000004417447221 */ /* 0x000fe40000010000 */
[----:B------:R-:W-:Y:S01]  /*f890*/  FMUL.FTZ R141, R11, R140 ;  /* 0x0000008c0b8d7220 */ /* 0x000fe20000410000 */
[----:B------:R-:W-:Y:S01]  /*f8a0*/  LEA.HI.SX32 R140, R167, R128, 0x1b ;  /* 0x00000080a78c7211 */ /* 0x000fe200078fdaff */
[----:B------:R-:W-:-:S02]  /*f8b0*/  FMUL.FTZ R71, R14, R134 ;  /* 0x000000860e477220 */ /* 0x000fc40000410000 */
[C---:B------:R-:W-:Y:S01]  /*f8c0*/  FMUL.FTZ R21, R29.reuse, R126 ;  /* 0x0000007e1d157220 */ /* 0x040fe20000410000 */
[----:B------:R1:W-:Y:S01]  /*f8d0*/  STS [R60.X4+0x2124], R141 ;  /* 0x0021248d3c007388 */ /* 0x0003e20000004800 */
[----:B------:R-:W-:Y:S01]  /*f8e0*/  FMUL.FTZ R27, R29, R110 ;  /* 0x0000006e1d1b7220 */ /* 0x000fe20000410000 */
[-C--:B------:R-:W-:Y:S01]  /*f8f0*/  LEA.HI.SX32 R110, R133, R128.reuse, 0x1b ;  /* 0x00000080856e7211 */ /* 0x080fe200078fdaff */
[C---:B------:R-:W-:Y:S01]  /*f900*/  FMUL.FTZ R127, R30.reuse, R127 ;  /* 0x0000007f1e7f7220 */ /* 0x040fe20000410000 */
[----:B------:R2:W-:Y:S01]  /*f910*/  STS [R60.X4+0x211c], R71 ;  /* 0x00211c473c007388 */ /* 0x0005e20000004800 */
[----:B------:R-:W-:Y:S01]  /*f920*/  FMUL.FTZ R37, R30, R37 ;  /* 0x000000251e257220 */ /* 0x000fe20000410000 */
[----:B------:R-:W-:Y:S01]  /*f930*/  LEA.HI.SX32 R133, R147, R128, 0x1b ;  /* 0x0000008093857211 */ /* 0x000fe200078fdaff */
[C---:B------:R-:W-:Y:S01]  /*f940*/  FMUL.FTZ R23, R31.reuse, R38 ;  /* 0x000000261f177220 */ /* 0x040fe20000410000 */
[----:B------:R-:W-:Y:S01]  /*f950*/  STS [R60.X4+0x2110], R21 ;  /* 0x002110153c007388 */ /* 0x000fe20000004800 */
[----:B0-----:R-:W-:Y:S01]  /*f960*/  FMUL.FTZ R25, R31, R36 ;  /* 0x000000241f197220 */ /* 0x001fe20000410000 */
[----:B-1----:R-:W-:Y:S01]  /*f970*/  IADD3 R141, R128, 0x480, RZ ;  /* 0x00000480808d7810 */ /* 0x002fe20007ffe0ff */
[----:B------:R-:W-:Y:S01]  /*f980*/  FADD.FTZ R20, R111, R20 ;  /* 0x000000146f147221 */ /* 0x000fe20000010000 */
[----:B------:R-:W-:Y:S01]  /*f990*/  STS [R60.X4+0x2114], R27 ;  /* 0x0021141b3c007388 */ /* 0x000fe20000004800 */
[----:B------:R-:W-:Y:S01]  /*f9a0*/  FMUL.FTZ R35, R0, R160 ;  /* 0x000000a000237220 */ /* 0x000fe20000410000 */
[----:B--2---:R-:W-:Y:S01]  /*f9b0*/  IADD3 R71, R128, 0x280, RZ ;  /* 0x0000028080477810 */ /* 0x004fe20007ffe0ff */
[----:B------:R-:W-:Y:S01]  /*f9c0*/  FADD.FTZ R20, R20, R69 ;  /* 0x0000004514147221 */ /* 0x000fe20000010000 */
[----:B------:R0:W-:Y:S01]  /*f9d0*/  STS [R60.X4+0x2108], R127 ;  /* 0x0021087f3c007388 */ /* 0x0001e20000004800 */
[----:B------:R-:W-:Y:S01]  /*f9e0*/  FMUL.FTZ R33, R159, UR34 ;  /* 0x000000229f217c20 */ /* 0x000fe20008410000 */
[----:B------:R-:W-:Y:S01]  /*f9f0*/  IADD3 R69, R128, 0x240, RZ ;  /* 0x0000024080457810 */ /* 0x000fe20007ffe0ff */
[----:B------:R-:W-:Y:S01]  /*fa00*/  FADD.FTZ R20, R20, R67 ;  /* 0x0000004314147221 */ /* 0x000fe20000010000 */
[----:B------:R-:W-:Y:S01]  /*fa10*/  STS [R60.X4+0x210c], R37 ;  /* 0x00210c253c007388 */ /* 0x000fe20000004800 */
[----:B------:R-:W-:Y:S01]  /*fa20*/  FADD.FTZ R65, R68, R65 ;  /* 0x0000004144417221 */ /* 0x000fe20000010000 */
[----:B------:R-:W-:Y:S01]  /*fa30*/  IADD3 R67, R128, 0x140, RZ ;  /* 0x0000014080437810 */ /* 0x000fe20007ffe0ff */
[----:B------:R-:W-:Y:S01]  /*fa40*/  FFMA.FTZ R0, R34, R137, R138 ;  /* 0x0000008922007223 */ /* 0x000fe2000001008a */
[----:B------:R1:W-:Y:S01]  /*fa50*/  STS [R60.X4+0x2100], R23 ;  /* 0x002100173c007388 */ /* 0x0003e20000004800 */
[----:B------:R-:W-:Y:S01]  /*fa60*/  FFMA.FTZ R35, R2, R159, R35 ;  /* 0x0000009f02237223 */ /* 0x000fe20000010023 */
[----:B------:R-:W-:Y:S01]  /*fa70*/  IADD3 R111, R128, 0x2c0, RZ ;  /* 0x000002c0806f7810 */ /* 0x000fe20007ffe0ff */
[C---:B------:R-:W-:Y:S01]  /*fa80*/  FMUL.FTZ R34, R160.reuse, UR34 ;  /* 0x00000022a0227c20 */ /* 0x040fe20008410000 */
[----:B------:R2:W-:Y:S01]  /*fa90*/  STS [R60.X4+0x2104], R25 ;  /* 0x002104193c007388 */ /* 0x0005e20000004800 */
[----:B------:R-:W-:Y:S01]  /*faa0*/  FFMA.FTZ R160, R160, UR33, -R33 ;  /* 0x00000021a0a07c23 */ /* 0x000fe20008010821 */
[----:B0-----:R-:W-:Y:S01]  /*fab0*/  IADD3 R127, R128, 0x300, RZ ;  /* 0x00000300807f7810 */ /* 0x001fe20007ffe0ff */
[----:B------:R-:W-:Y:S01]  /*fac0*/  FADD.FTZ R2, R20, R63 ;  /* 0x0000003f14027221 */ /* 0x000fe20000010000 */
[----:B------:R-:W-:Y:S01]  /*fad0*/  BAR.SYNC.DEFER_BLOCKING 0x0 ;  /* 0x0000000000007b1d */ /* 0x000fe20000010000 */
[----:B------:R-:W-:Y:S01]  /*fae0*/  FADD.FTZ R65, R65, R64 ;  /* 0x0000004041417221 */ /* 0x000fe20000010000 */
[C---:B------:R-:W-:Y:S01]  /*faf0*/  IADD3 R63, R128.reuse, 0xc0, RZ ;  /* 0x000000c0803f7810 */ /* 0x040fe20007ffe0ff */
[----:B------:R-:W-:Y:S01]  /*fb00*/  FMUL.FTZ R33, R131, R160 ;  /* 0x000000a083217220 */ /* 0x000fe20000410000 */
[----:B------:R-:W-:Y:S01]  /*fb10*/  IADD3 R131, R128, 0x340, RZ ;  /* 0x0000034080837810 */ /* 0x000fe20007ffe0ff */
[----:B------:R-:W-:Y:S01]  /*fb20*/  FADD.FTZ R2, R2, R61 ;  /* 0x0000003d02027221 */ /* 0x000fe20000010000 */
[C---:B------:R-:W-:Y:S01]  /*fb30*/  IADD3 R61, R128.reuse, 0x80, RZ ;  /* 0x00000080803d7810 */ /* 0x040fe20007ffe0ff */
[----:B------:R-:W-:Y:S01]  /*fb40*/  FADD.FTZ R32, R65, R62 ;  /* 0x0000003e41207221 */ /* 0x000fe20000010000 */
[C---:B------:R-:W-:Y:S01]  /*fb50*/  IADD3 R65, R128.reuse, 0x100, RZ ;  /* 0x0000010080417810 */ /* 0x040fe20007ffe0ff */
[----:B------:R-:W-:Y:S01]  /*fb60*/  FFMA.FTZ R84, R149, R88, R84 ;  /* 0x0000005895547223 */ /* 0x000fe20000010054 */
[C---:B------:R-:W-:Y:S01]  /*fb70*/  IADD3 R137, R128.reuse, 0x400, RZ ;  /* 0x0000040080897810 */ /* 0x040fe20007ffe0ff */
[----:B------:R-:W-:Y:S01]  /*fb80*/  FFMA.FTZ R86, R145, R90, R86 ;  /* 0x0000005a91567223 */ /* 0x000fe20000010056 */
[C---:B------:R-:W-:Y:S01]  /*fb90*/  IADD3 R27, R128.reuse, 0x40, RZ ;  /* 0x00000040801b7810 */ /* 0x040fe20007ffe0ff */
[----:B------:R-:W-:Y:S01]  /*fba0*/  FFMA.FTZ R34, R159, UR33, R34 ;  /* 0x000000219f227c23 */ /* 0x000fe20008010022 */
[----:B-1----:R-:W-:Y:S01]  /*fbb0*/  IADD3 R23, R128, 0x180, RZ ;  /* 0x0000018080177810 */ /* 0x002fe20007ffe0ff */
[----:B------:R-:W-:Y:S01]  /*fbc0*/  FFMA.FTZ R21, -R54, R186, -RZ ;  /* 0x000000ba36157223 */ /* 0x000fe200000109ff */
[C---:B--2---:R-:W-:Y:S01]  /*fbd0*/  IADD3 R25, R128.reuse, 0x1c0, RZ ;  /* 0x000001c080197810 */ /* 0x044fe20007ffe0ff */
[----:B------:R-:W-:Y:S01]  /*fbe0*/  FMUL.FTZ R183, R49, R196 ;  /* 0x000000c431b77220 */ /* 0x000fe20000410000 */
[----:B------:R-:W-:Y:S01]  /*fbf0*/  IADD3 R145, R128, 0x500, RZ ;  /* 0x0000050080917810 */ /* 0x000fe20007ffe0ff */
[----:B------:R-:W-:Y:S01]  /*fc00*/  FMUL.FTZ R185, R54, R185 ;  /* 0x000000b936b97220 */ /* 0x000fe20000410000 */
[C---:B------:R-:W-:Y:S01]  /*fc10*/  IADD3 R149, R128.reuse, 0x580, RZ ;  /* 0x0000058080957810 */ /* 0x040fe20007ffe0ff */
[----:B------:R-:W-:Y:S01]  /*fc20*/  FMUL.FTZ R187, R53, R187 ;  /* 0x000000bb35bb7220 */ /* 0x000fe20000410000 */
[----:B------:R-:W-:Y:S01]  /*fc30*/  IADD3 R159, R128, 0x600, RZ ;  /* 0x00000600809f7810 */ /* 0x000fe20007ffe0ff */
[----:B------:R-:W-:Y:S01]  /*fc40*/  FFMA.FTZ R189, -R52, R189, -RZ ;  /* 0x000000bd34bd7223 */ /* 0x000fe200000109ff */
[-C--:B------:R-:W-:Y:S01]  /*fc50*/  LEA.HI.SX32 R62, R67, R128.reuse, 0x1b ;  /* 0x00000080433e7211 */ /* 0x080fe200078fdaff */
[----:B------:R-:W0:Y:S01]  /*fc60*/  LDS R170, [R133.X4+0x3600] ;  /* 0x0036000085aa7984 */ /* 0x000e220000004800 */
[-C--:B------:R-:W-:Y:S01]  /*fc70*/  LEA.HI.SX32 R67, R69, R128.reuse, 0x1b ;  /* 0x0000008045437211 */ /* 0x080fe200078fdaff */
[----:B------:R-:W-:Y:S01]  /*fc80*/  FFMA.FTZ R191, -R51, R191, -RZ ;  /* 0x000000bf33bf7223 */ /* 0x000fe200000109ff */
        /* <DEDUP_REMOVED lines=51> */
[----:B------:R-:W-:-:S02]  /*ffc0*/  FFMA.FTZ R211, -R41, R211, -RZ ;  /* 0x000000d329d37223 */ /* 0x000fc400000109ff */
[----:B------:R-:W0:Y:S01]  /*ffd0*/  LDS R159, [R68.X4+0x2b00] ;  /* 0x002b0000449f7984 */ /* 0x000e220000004800 */
[----:B------:R-:W-:Y:S02]  /*ffe0*/  FMUL.FTZ R213, R40, R213 ;  /* 0x000000d528d57220 */ /* 0x000fe40000410000 */
[----:B------:R-:W-:Y:S01]  /*fff0*/  FMUL.FTZ R215, R39, R215 ;  /* 0x000000d727d77220 */ /* 0x000fe20000410000 */
[----:B------:R-:W0:Y:S01]  /*10000*/  LDS R161, [R70.X4+0x2d00] ;  /* 0x002d000046a17984 */ /* 0x000e220000004800 */
[----:B------:R-:W-:Y:S02]  /*10010*/  FMUL.FTZ R22, R158, UR34 ;  /* 0x000000229e167c20 */ /* 0x000fe40008410000 */
[----:B------:R-:W-:Y:S01]  /*10020*/  FMUL.FTZ R24, R156, UR34 ;  /* 0x000000229c187c20 */ /* 0x000fe20008410000 */
        /* <DEDUP_REMOVED lines=38> */
[----:B-----5:R-:W-:Y:S02]  /*10290*/  FFMA.FTZ R25, -R40, R214, -RZ ;  /* 0x000000d628197223 */ /* 0x020fe400000109ff */
[----:B------:R5:W-:Y:S01]  /*102a0*/  STS [R60.X4+0x4208], R187 ;  /* 0x004208bb3c007388 */ /* 0x000be20000004800 */
[----:B------:R-:W-:Y:S01]  /*102b0*/  FMUL.FTZ R21, R157, UR34 ;  /* 0x000000229d157c20 */ /* 0x000fe20008410000 */
[----:B------:R-:W-:Y:S01]  /*102c0*/  ISETP.GE.AND P0, PT, R188, 0x1, PT ;  /* 0x00000001bc00780c */ /* 0x000fe20003f06270 */
[----:B-1----:R-:W-:Y:S01]  /*102d0*/  FFMA.FTZ R27, -R39, R216, -RZ ;  /* 0x000000d8271b7223 */ /* 0x002fe200000109ff */
[----:B------:R1:W-:Y:S01]  /*102e0*/  STS [R60.X4+0x4258], R23 ;  /* 0x004258173c007388 */ /* 0x0003e20000004800 */
[----:B------:R-:W-:Y:S02]  /*102f0*/  FFMA.FTZ R186, R158, UR33, -R21 ;  /* 0x000000219eba7c23 */ /* 0x000fe40008010815 */
[----:B--2---:R-:W-:Y:S01]  /*10300*/  FMUL.FTZ R183, R41, R212 ;  /* 0x000000d429b77220 */ /* 0x004fe20000410000 */
[----:B------:R-:W-:Y:S01]  /*10310*/  STS [R60.X4+0x4214], R189 ;  /* 0x004214bd3c007388 */ /* 0x000fe20000004800 */
[----:B------:R-:W-:-:S02]  /*10320*/  FMUL.FTZ R21, R153, UR34 ;  /* 0x0000002299157c20 */ /* 0x000fc40008410000 */
[----:B-----5:R-:W-:Y:S01]  /*10330*/  FFMA.FTZ R187, R157, UR33, R22 ;  /* 0x000000219dbb7c23 */ /* 0x020fe20008010016 */
[----:B------:R-:W-:Y:S01]  /*10340*/  STS [R60.X4+0x421c], R191 ;  /* 0x00421cbf3c007388 */ /* 0x000fe20000004800 */
[C---:B------:R-:W-:Y:S02]  /*10350*/  FMUL.FTZ R22, R154.reuse, UR34 ;  /* 0x000000229a167c20 */ /* 0x040fe40008410000 */
[----:B-1----:R-:W-:Y:S01]  /*10360*/  FMUL.FTZ R23, R155, UR34 ;  /* 0x000000229b177c20 */ /* 0x002fe20008410000 */
[----:B------:R-:W-:Y:S01]  /*10370*/  STS [R60.X4+0x4224], R193 ;  /* 0x004224c13c007388 */ /* 0x000fe20000004800 */
[----:B------:R-:W-:Y:S02]  /*10380*/  FFMA.FTZ R182, R154, UR33, -R21 ;  /* 0x000000219ab67c23 */ /* 0x000fe40008010815 */
[----:B------:R-:W-:Y:S01]  /*10390*/  FFMA.FTZ R184, R156, UR33, -R23 ;  /* 0x000000219cb87c23 */ /* 0x000fe20008010817 */
        /* <DEDUP_REMOVED lines=11> */
[----:B------:R1:W-:Y:S04]  /*10450*/  STS [R60.X4+0x426c], R211 ;  /* 0x00426cd33c007388 */ /* 0x0003e80000004800 */
[----:B------:R1:W-:Y:S01]  /*10460*/  STS [R60.X4+0x4270], R213 ;  /* 0x004270d53c007388 */ /* 0x0003e20000004800 */
[----:B--2---:R-:W-:-:S03]  /*10470*/  FFMA.FTZ R183, R155, UR33, R24 ;  /* 0x000000219bb77c23 */ /* 0x004fc60008010018 */
        /* <DEDUP_REMOVED lines=59> */
.L_x_6033:
[----:B01-34-:R-:W-:Y:S05]  /*10830*/  BSYNC B0 ;  /* 0x0000000000007941 */ /* 0x01bfea0003800000 */
.L_x_6032:
[----:B------:R-:W-:Y:S01]  /*10840*/  ULDC.64 UR32, c[0x0][0x298] ;  /* 0x0000a60000207ab9 */ /* 0x000fe20000000a00 */
[----:B------:R-:W-:Y:S01]  /*10850*/  SHF.L.U32 R22, R128, 0x2, RZ ;  /* 0x0000000280167819 */ /* 0x000fe200000006ff */
[----:B------:R-:W-:Y:S01]  /*10860*/  USHF.R.U64 UR46, UR32, 0x1, UR33 ;  /* 0x00000001202e7899 */ /* 0x000fe20008001221 */
[----:B------:R-:W-:Y:S01]  /*10870*/  SHF.R.U32.HI R23, RZ, 0x1e, R128 ;  /* 0x0000001eff177819 */ /* 0x000fe20000011680 */
[----:B------:R-:W-:Y:S01]  /*10880*/  USHF.R.U32.HI UR38, URZ, 0x1, UR33 ;  /* 0x000000013f267899 */ /* 0x000fe20008011621 */
[----:B------:R-:W-:Y:S01]  /*10890*/  BSSY B0, `(.L_x_6034) ;  /* 0x000003e000007945 */ /* 0x000fe20003800000 */
[----:B------:R-:W-:Y:S01]  /*108a0*/  ULDC.64 UR34, c[0x0][0x2c0] ;  /* 0x0000b00000227ab9 */ /* 0x000fe20000000a00 */
[----:B------:R-:W-:Y:S01]  /*108b0*/  FADD.FTZ R9, R2, R9 ;  /* 0x0000000902097221 */ /* 0x000fe20000010000 */
[----:B------:R-:W-:Y:S01]  /*108c0*/  ULDC.64 UR32, c[0x0][0x2b8] ;  /* 0x0000ae0000207ab9 */ /* 0x000fe20000000a00 */
[----:B------:R-:W-:Y:S01]  /*108d0*/  ISETP.GE.AND P2, PT, R188, 0xc1, PT ;  /* 0x000000c1bc00780c */ /* 0x000fe20003f46270 */
        /* <DEDUP_REMOVED lines=57> */
.L_x_6035:
[----:B0-----:R-:W-:Y:S05]  /*10c70*/  BSYNC B0 ;  /* 0x0000000000007941 */ /* 0x001fea0003800000 */
.L_x_6034:
[----:B------:R-:W0:Y:S01]  /*10c80*/  LDS R37, [R37.X4+0x4400] ;  /* 0x0044000025257984 */ /* 0x000e220000004800 */
[----:B------:R-:W-:Y:S01]  /*10c90*/  BSSY B0, `(.L_x_6036) ;  /* 0x0000004000007945 */ /* 0x000fe20003800000 */
[----:B------:R-:W-:Y:S05]  /*10ca0*/  @!P1 BRA `(.L_x_6037) ;  /* 0x0000002000009947 */ /* 0x000fea0003800000 */
[----:B------:R2:W-:Y:S04]  /*10cb0*/  RED.E.ADD.F32.FTZ.RN.STRONG.GPU [R20.64+-0x1e00], R145 ;  /* 0xffe200911400798e */ /* 0x0005e8000c10e7aa */
[----:B0-----:R2:W-:Y:S02]  /*10cc0*/  RED.E.ADD.F32.FTZ.RN.STRONG.GPU [R22.64+-0x1e00], R37 ;  /* 0xffe200251600798e */ /* 0x0015e4000c10e7aa */
.L_x_6037:
[----:B------:R-:W-:Y:S05]  /*10cd0*/  BSYNC B0 ;  /* 0x0000000000007941 */ /* 0x000fea0003800000 */
.L_x_6036:
[----:B-1----:R1:W3:Y:S01]  /*10ce0*/  LDS R25, [R38.X4+0x4500] ;  /* 0x0045000026197984 */ /* 0x0022e20000004800 */
[----:B------:R-:W-:Y:S01]  /*10cf0*/  BSSY B0, `(.L_x_6038) ;  /* 0x0000004000007945 */ /* 0x000fe20003800000 */
[----:B------:R-:W-:Y:S05]  /*10d00*/  @!P2 BRA `(.L_x_6039) ;  /* 0x000000200000a947 */ /* 0x000fea0003800000 */
[----:B------:R4:W-:Y:S04]  /*10d10*/  RED.E.ADD.F32.FTZ.RN.STRONG.GPU [R20.64+-0x1d00], R146 ;  /* 0xffe300921400798e */ /* 0x0009e8000c10e7aa */
[----:B---3--:R4:W-:Y:S02]  /*10d20*/  RED.E.ADD.F32.FTZ.RN.STRONG.GPU [R22.64+-0x1d00], R25 ;  /* 0xffe300191600798e */ /* 0x0089e4000c10e7aa */
.L_x_6039:
[----:B------:R-:W-:Y:S05]  /*10d30*/  BSYNC B0 ;  /* 0x0000000000007941 */ /* 0x000fea0003800000 */
.L_x_6038:
        /* <DEDUP_REMOVED lines=12> */
.L_x_6041:
[----:B------:R-:W-:Y:S05]  /*10e00*/  BSYNC B0 ;  /* 0x0000000000007941 */ /* 0x000fea0003800000 */
.L_x_6040:
[----:B---34-:R3:W4:Y:S01]  /*10e10*/  LDS R25, [R62.X4+0x4700] ;  /* 0x004700003e197984 */ /* 0x0187220000004800 */
[----:B------:R-:W-:Y:S01]  /*10e20*/  BSSY B0, `(.L_x_6042) ;  /* 0x0000004000007945 */ /* 0x000fe20003800000 */
[----:B------:R-:W-:Y:S05]  /*10e30*/  @!P0 BRA `(.L_x_6043) ;  /* 0x0000002000008947 */ /* 0x000fea0003800000 */
[----:B------:R2:W-:Y:S04]  /*10e40*/  RED.E.ADD.F32.FTZ.RN.STRONG.GPU [R20.64+-0x1b00], R148 ;  /* 0xffe500941400798e */ /* 0x0005e8000c10e7aa */
[----:B----4-:R2:W-:Y:S02]  /*10e50*/  RED.E.ADD.F32.FTZ.RN.STRONG.GPU [R22.64+-0x1b00], R25 ;  /* 0xffe500191600798e */ /* 0x0105e4000c10e7aa */
.L_x_6043:
[----:B------:R-:W-:Y:S05]  /*10e60*/  BSYNC B0 ;  /* 0x0000000000007941 */ /* 0x000fea0003800000 */
.L_x_6042:
[----:B------:R-:W2:Y:S01]  /*10e70*/  LDS R63, [R63.X4+0x4800] ;  /* 0x004800003f3f7984 */ /* 0x000ea20000004800 */
[----:B------:R-:W-:Y:S01]  /*10e80*/  BSSY B0, `(.L_x_6044) ;  /* 0x0000004000007945 */ /* 0x000fe20003800000 */
[----:B------:R-:W-:Y:S05]  /*10e90*/  @!P1 BRA `(.L_x_6045) ;  /* 0x0000002000009947 */ /* 0x000fea0003800000 */
[----:B------:R3:W-:Y:S04]  /*10ea0*/  RED.E.ADD.F32.FTZ.RN.STRONG.GPU [R20.64+-0x1a00], R149 ;  /* 0xffe600951400798e */ /* 0x0007e8000c10e7aa */
[----:B--2---:R3:W-:Y:S02]  /*10eb0*/  RED.E.ADD.F32.FTZ.RN.STRONG.GPU [R22.64+-0x1a00], R63 ;  /* 0xffe6003f1600798e */ /* 0x0047e4000c10e7aa */
.L_x_6045:
[----:B------:R-:W-:Y:S05]  /*10ec0*/  BSYNC B0 ;  /* 0x0000000000007941 */ /* 0x000fea0003800000 */
.L_x_6044:
[----:B--2-4-:R2:W4:Y:S01]  /*10ed0*/  LDS R25, [R64.X4+0x4900] ;  /* 0x0049000040197984 */ /* 0x0145220000004800 */
[----:B------:R-:W-:Y:S01]  /*10ee0*/  BSSY B0, `(.L_x_6046) ;  /* 0x0000004000007945 */ /* 0x000fe20003800000 */
[----:B------:R-:W-:Y:S05]  /*10ef0*/  @!P2 BRA `(.L_x_6047) ;  /* 0x000000200000a947 */ /* 0x000fea0003800000 */
[----:B------:R2:W-:Y:S04]  /*10f00*/  RED.E.ADD.F32.FTZ.RN.STRONG.GPU [R20.64+-0x1900], R150 ;  /* 0xffe700961400798e */ /* 0x0005e8000c10e7aa */
[----:B----4-:R2:W-:Y:S02]  /*10f10*/  RED.E.ADD.F32.FTZ.RN.STRONG.GPU [R22.64+-0x1900], R25 ;  /* 0xffe700191600798e */ /* 0x0105e4000c10e7aa */
.L_x_6047:
[----:B------:R-:W-:Y:S05]  /*10f20*/  BSYNC B0 ;  /* 0x0000000000007941 */ /* 0x000fea0003800000 */
.L_x_6046:
[----:B------:R-:W2:Y:S01]  /*10f30*/  LDS R65, [R65.X4+0x4a00] ;  /* 0x004a000041417984 */ /* 0x000ea20000004800 */
[----:B------:R-:W-:Y:S01]  /*10f40*/  BSSY B0, `(.L_x_6048) ;  /* 0x0000004000007945 */ /* 0x000fe20003800000 */
[----:B------:R-:W-:Y:S05]  /*10f50*/  @!P3 BRA `(.L_x_6049) ;  /* 0x000000200000b947 */ /* 0x000fea0003800000 */
[----:B------:R3:W-:Y:S04]  /*10f60*/  RED.E.ADD.F32.FTZ.RN.STRONG.GPU [R20.64+-0x1800], R151 ;  /* 0xffe800971400798e */ /* 0x0007e8000c10e7aa */
[----:B--2---:R3:W-:Y:S02]  /*10f70*/  RED.E.ADD.F32.FTZ.RN.STRONG.GPU [R22.64+-0x1800], R65 ;  /* 0xffe800411600798e */ /* 0x0047e4000c10e7aa */
.L_x_6049:
[----:B------:R-:W-:Y:S05]  /*10f80*/  BSYNC B0 ;  /* 0x0000000000007941 */ /* 0x000fea0003800000 */
.L_x_6048:
[----:B------:R-:W3:Y:S01]  /*10f90*/  LDS R67, [R67.X4+0x4b00] ;  /* 0x004b000043437984 */ /* 0x000ee20000004800 */
[----:B------:R-:W-:Y:S01]  /*10fa0*/  BSSY B0, `(.L_x_6050) ;  /* 0x0000004000007945 */ /* 0x000fe20003800000 */
[----:B------:R-:W-:Y:S05]  /*10fb0*/  @!P4 BRA `(.L_x_6051) ;  /* 0x000000200000c947 */ /* 0x000fea0003800000 */
[----:B------:R4:W-:Y:S04]  /*10fc0*/  RED.E.ADD.F32.FTZ.RN.STRONG.GPU [R20.64+-0x1700], R152 ;  /* 0xffe900981400798e */ /* 0x0009e8000c10e7aa */
[----:B---3--:R4:W-:Y:S02]  /*10fd0*/  RED.E.ADD.F32.FTZ.RN.STRONG.GPU [R22.64+-0x1700], R67 ;  /* 0xffe900431600798e */ /* 0x0089e4000c10e7aa */
.L_x_6051:
[----:B------:R-:W-:Y:S05]  /*10fe0*/  BSYNC B0 ;  /* 0x0000000000007941 */ /* 0x000fea0003800000 */
.L_x_6050:
[----:B--2-4-:R2:W4:Y:S01]  /*10ff0*/  LDS R25, [R68.X4+0x4c00] ;  /* 0x004c000044197984 */ /* 0x0145220000004800 */
[----:B------:R-:W-:Y:S01]  /*11000*/  BSSY B0, `(.L_x_6052) ;  /* 0x0000004000007945 */ /* 0x000fe20003800000 */
[----:B------:R-:W-:Y:S05]  /*11010*/  @!P5 BRA `(.L_x_6053) ;  /* 0x000000200000d947 */ /* 0x000fea0003800000 */
[----:B------:R2:W-:Y:S04]  /*11020*/  RED.E.ADD.F32.FTZ.RN.STRONG.GPU [R20.64+-0x1600], R159 ;  /* 0xffea009f1400798e */ /* 0x0005e8000c10e7aa */
[----:B----4-:R2:W-:Y:S02]  /*11030*/  RED.E.ADD.F32.FTZ.RN.STRONG.GPU [R22.64+-0x1600], R25 ;  /* 0xffea00191600798e */ /* 0x0105e4000c10e7aa */
.L_x_6053:
[----:B------:R-:W-:Y:S05]  /*11040*/  BSYNC B0 ;  /* 0x0000000000007941 */ /* 0x000fea0003800000 */
.L_x_6052:
        /* <DEDUP_REMOVED lines=12> */
.L_x_6055:
[----:B------:R-:W-:Y:S05]  /*11110*/  BSYNC B0 ;  /* 0x0000000000007941 */ /* 0x000fea0003800000 */
.L_x_6054:
[----:B--2-4-:R2:W4:Y:S01]  /*11120*/  LDS R25, [R70.X4+0x4e00] ;  /* 0x004e000046197984 */ /* 0x0145220000004800 */
[----:B------:R-:W-:Y:S01]  /*11130*/  BSSY B0, `(.L_x_6056) ;  /* 0x0000004000007945 */ /* 0x000fe20003800000 */
[----:B------:R-:W-:Y:S05]  /*11140*/  @!P0 BRA `(.L_x_6057) ;  /* 0x0000002000008947 */ /* 0x000fea0003800000 */
[----:B------:R2:W-:Y:S04]  /*11150*/  RED.E.ADD.F32.FTZ.RN.STRONG.GPU [R20.64+-0x1400], R161 ;  /* 0xffec00a11400798e */ /* 0x0005e8000c10e7aa */
[----:B----4-:R2:W-:Y:S02]  /*11160*/  RED.E.ADD.F32.FTZ.RN.STRONG.GPU [R22.64+-0x1400], R25 ;  /* 0xffec00191600798e */ /* 0x0105e4000c10e7aa */
.L_x_6057:
[----:B------:R-:W-:Y:S05]  /*11170*/  BSYNC B0 ;  /* 0x0000000000007941 */ /* 0x000fea0003800000 */
.L_x_6056:
[----:B------:R-:W2:Y:S01]  /*11180*/  LDS R71, [R71.X4+0x4f00] ;  /* 0x004f000047477984 */ /* 0x000ea20000004800 */
[----:B------:R-:W-:Y:S01]  /*11190*/  BSSY B0, `(.L_x_6058) ;  /* 0x0000004000007945 */ /* 0x000fe20003800000 */
[----:B------:R-:W-:Y:S05]  /*111a0*/  @!P1 BRA `(.L_x_6059) ;  /* 0x0000002000009947 */ /* 0x000fea0003800000 */
[----:B------:R4:W-:Y:S04]  /*111b0*/  RED.E.ADD.F32.FTZ.RN.STRONG.GPU [R20.64+-0x1300], R162 ;  /* 0xffed00a21400798e */ /* 0x0009e8000c10e7aa */
[----:B--2---:R4:W-:Y:S02]  /*111c0*/  RED.E.ADD.F32.FTZ.RN.STRONG.GPU [R22.64+-0x1300], R71 ;  /* 0xffed00471600798e */ /* 0x0049e4000c10e7aa */
.L_x_6059:
[----:B------:R-:W-:Y:S05]  /*111d0*/  BSYNC B0 ;  /* 0x0000000000007941 */ /* 0x000fea0003800000 */
.L_x_6058:
[----:B--2-4-:R2:W4:Y:S01]  /*111e0*/  LDS R25, [R110.X4+0x5000] ;  /* 0x005000006e197984 */ /* 0x0145220000004800 */
[----:B------:R-:W-:Y:S01]  /*111f0*/  BSSY B0, `(.L_x_6060) ;  /* 0x0000004000007945 */ /* 0x000fe20003800000 */
[----:B------:R-:W-:Y:S05]  /*11200*/  @!P2 BRA `(.L_x_6061) ;  /* 0x000000200000a947 */ /* 0x000fea0003800000 */
[----:B------:R2:W-:Y:S04]  /*11210*/  RED.E.ADD.F32.FTZ.RN.STRONG.GPU [R20.64+-0x1200], R163 ;  /* 0xffee00a31400798e */ /* 0x0005e8000c10e7aa */
[----:B----4-:R2:W-:Y:S02]  /*11220*/  RED.E.ADD.F32.FTZ.RN.STRONG.GPU [R22.64+-0x1200], R25 ;  /* 0xffee00191600798e */ /* 0x0105e4000c10e7aa */
.L_x_6061:
[----:B------:R-:W-:Y:S05]  /*11230*/  BSYNC B0 ;  /* 0x0000000000007941 */ /* 0x000fea0003800000 */
.L_x_6060:
[----:B------:R-:W2:Y:S01]  /*11240*/  LDS R111, [R111.X4+0x5100] ;  /* 0x005100006f6f7984 */ /* 0x000ea20000004800 */
[----:B------:R-:W-:Y:S01]  /*11250*/  BSSY B0, `(.L_x_6062) ;  /* 0x0000004000007945 */ /* 0x000fe20003800000 */
[----:B------:R-:W-:Y:S05]  /*11260*/  @!P3 BRA `(.L_x_6063) ;  /* 0x000000200000b947 */ /* 0x000fea0003800000 */
[----:B------:R4:W-:Y:S04]  /*11270*/  RED.E.ADD.F32.FTZ.RN.STRONG.GPU [R20.64+-0x1100], R164 ;  /* 0xffef00a41400798e */ /* 0x0009e8000c10e7aa */
[----:B--2---:R4:W-:Y:S02]  /*11280*/  RED.E.ADD.F32.FTZ.RN.STRONG.GPU [R22.64+-0x1100], R111 ;  /* 0xffef006f1600798e */ /* 0x0049e4000c10e7aa */
.L_x_6063:
[----:B------:R-:W-:Y:S05]  /*11290*/  BSYNC B0 ;  /* 0x0000000000007941 */ /* 0x000fea0003800000 */
.L_x_6062:
[----:B--2-4-:R2:W4:Y:S01]  /*112a0*/  LDS R25, [R126.X4+0x5200] ;  /* 0x005200007e197984 */ /* 0x0145220000004800 */
[----:B------:R-:W-:Y:S01]  /*112b0*/  BSSY B0, `(.L_x_6064) ;  /* 0x0000004000007945 */ /* 0x000fe20003800000 */
[----:B------:R-:W-:Y:S05]  /*112c0*/  @!P4 BRA `(.L_x_6065) ;  /* 0x000000200000c947 */ /* 0x000fea0003800000 */
[----:B------:R2:W-:Y:S04]  /*112d0*/  RED.E.ADD.F32.FTZ.RN.STRONG.GPU [R20.64+-0x1000], R165 ;  /* 0xfff000a51400798e */ /* 0x0005e8000c10e7aa */
[----:B----4-:R2:W-:Y:S02]  /*112e0*/  RED.E.ADD.F32.FTZ.RN.STRONG.GPU [R22.64+-0x1000], R25 ;  /* 0xfff000191600798e */ /* 0x0105e4000c10e7aa */
.L_x_6065:
[----:B------:R-:W-:Y:S05]  /*112f0*/  BSYNC B0 ;  /* 0x0000000000007941 */ /* 0x000fea0003800000 */
.L_x_6064:
[----:B------:R-:W2:Y:S01]  /*11300*/  LDS R127, [R127.X4+0x5300] ;  /* 0x005300007f7f7984 */ /* 0x000ea20000004800 */
[----:B------:R-:W-:Y:S01]  /*11310*/  BSSY B0, `(.L_x_6066) ;  /* 0x0000004000007945 */ /* 0x000fe20003800000 */
[----:B------:R-:W-:Y:S05]  /*11320*/  @!P5 BRA `(.L_x_6067) ;  /* 0x000000200000d947 */ /* 0x000fea0003800000 */
[----:B------:R4:W-:Y:S04]  /*11330*/  RED.E.ADD.F32.FTZ.RN.STRONG.GPU [R20.64+-0xf00], R166 ;  /* 0xfff100a61400798e */ /* 0x0009e8000c10e7aa */
[----:B--2---:R4:W-:Y:S02]  /*11340*/  RED.E.ADD.F32.FTZ.RN.STRONG.GPU [R22.64+-0xf00], R127 ;  /* 0xfff1007f1600798e */ /* 0x0049e4000c10e7aa */
.L_x_6067:
[----:B------:R-:W-:Y:S05]  /*11350*/  BSYNC B0 ;  /* 0x0000000000007941 */ /* 0x000fea0003800000 */
.L_x_6066:
        /* <DEDUP_REMOVED lines=12> */
.L_x_6069:
[----:B--2---:R-:W-:Y:S05]  /*11420*/  BSYNC B0 ;  /* 0x0000000000007941 */ /* 0x004fea0003800000 */
.L_x_6068:
[----:B------:R-:W2:Y:S01]  /*11430*/  LDS R131, [R131.X4+0x5500] ;  /* 0x0055000083837984 */ /* 0x000ea20000004800 */
[----:B------:R-:W-:Y:S01]  /*11440*/  BSSY B0, `(.L_x_6070) ;  /* 0x0000004000007945 */ /* 0x000fe20003800000 */
[----:B------:R-:W-:Y:S05]  /*11450*/  @!P0 BRA `(.L_x_6071) ;  /* 0x0000002000008947 */ /* 0x000fea0003800000 */
[----:B------:R4:W-:Y:S04]  /*11460*/  RED.E.ADD.F32.FTZ.RN.STRONG.GPU [R20.64+-0xd00], R168 ;  /* 0xfff300a81400798e */ /* 0x0009e8000c10e7aa */
[----:B--2---:R4:W-:Y:S02]  /*11470*/  RED.E.ADD.F32.FTZ.RN.STRONG.GPU [R22.64+-0xd00], R131 ;  /* 0xfff300831600798e */ /* 0x0049e4000c10e7aa */
.L_x_6071:
[----:B------:R-:W-:Y:S05]  /*11480*/  BSYNC B0 ;  /* 0x0000000000007941 */ /* 0x000fea0003800000 */
.L_x_6070:
[----:B----4-:R4:W3:Y:S01]  /*11490*/  LDS R25, [R132.X4+0x5600] ;  /* 0x0056000084197984 */ /* 0x0108e20000004800 */
[----:B------:R-:W-:Y:S01]  /*114a0*/  BSSY B0, `(.L_x_6072) ;  /* 0x0000004000007945 */ /* 0x000fe20003800000 */
[----:B------:R-:W-:Y:S05]  /*114b0*/  @!P1 BRA `(.L_x_6073) ;  /* 0x0000002000009947 */ /* 0x000fea0003800000 */
[----:B------:R4:W-:Y:S04]  /*114c0*/  RED.E.ADD.F32.FTZ.RN.STRONG.GPU [R20.64+-0xc00], R169 ;  /* 0xfff400a91400798e */ /* 0x0009e8000c10e7aa */
[----:B---3--:R4:W-:Y:S02]  /*114d0*/  RED.E.ADD.F32.FTZ.RN.STRONG.GPU [R22.64+-0xc00], R25 ;  /* 0xfff400191600798e */ /* 0x0089e4000c10e7aa */
.L_x_6073:
[----:B------:R-:W-:Y:S05]  /*114e0*/  BSYNC B0 ;  /* 0x0000000000007941 */ /* 0x000fea0003800000 */
.L_x_6072:
[----:B------:R-:W4:Y:S01]  /*114f0*/  LDS R133, [R133.X4+0x5700] ;  /* 0x0057000085857984 */ /* 0x000f220000004800 */
[----:B------:R-:W-:Y:S01]  /*11500*/  BSSY B0, `(.L_x_6074) ;  /* 0x0000004000007945 */ /* 0x000fe20003800000 */
[----:B------:R-:W-:Y:S05]  /*11510*/  @!P2 BRA `(.L_x_6075) ;  /* 0x000000200000a947 */ /* 0x000fea0003800000 */
[----:B------:R4:W-:Y:S04]  /*11520*/  RED.E.ADD.F32.FTZ.RN.STRONG.GPU [R20.64+-0xb00], R170 ;  /* 0xfff500aa1400798e */ /* 0x0009e8000c10e7aa */
[----:B----4-:R4:W-:Y:S02]  /*11530*/  RED.E.ADD.F32.FTZ.RN.STRONG.GPU [R22.64+-0xb00], R133 ;  /* 0xfff500851600798e */ /* 0x0109e4000c10e7aa */
.L_x_6075:
[----:B------:R-:W-:Y:S05]  /*11540*/  BSYNC B0 ;  /* 0x0000000000007941 */ /* 0x000fea0003800000 */
.L_x_6074:
[----:B---34-:R3:W4:Y:S01]  /*11550*/  LDS R25, [R134.X4+0x5800] ;  /* 0x0058000086197984 */ /* 0x0187220000004800 */
[----:B------:R-:W-:Y:S01]  /*11560*/  BSSY B0, `(.L_x_6076) ;  /* 0x0000004000007945 */ /* 0x000fe20003800000 */
[----:B------:R-:W-:Y:S05]  /*11570*/  @!P3 BRA `(.L_x_6077) ;  /* 0x000000200000b947 */ /* 0x000fea0003800000 */
[----:B------:R3:W-:Y:S04]  /*11580*/  RED.E.ADD.F32.FTZ.RN.STRONG.GPU [R20.64+-0xa00], R171 ;  /* 0xfff600ab1400798e */ /* 0x0007e8000c10e7aa */
[----:B----4-:R3:W-:Y:S02]  /*11590*/  RED.E.ADD.F32.FTZ.RN.STRONG.GPU [R22.64+-0xa00], R25 ;  /* 0xfff600191600798e */ /* 0x0107e4000c10e7aa */
.L_x_6077:
[----:B------:R-:W-:Y:S05]  /*115a0*/  BSYNC B0 ;  /* 0x0000000000007941 */ /* 0x000fea0003800000 */
.L_x_6076:
[----:B------:R-:W3:Y:S01]  /*115b0*/  LDS R135, [R135.X4+0x5900] ;  /* 0x0059000087877984 */ /* 0x000ee20000004800 */
[----:B------:R-:W-:Y:S01]  /*115c0*/  BSSY B0, `(.L_x_6078) ;  /* 0x0000004000007945 */ /* 0x000fe20003800000 */
[----:B------:R-:W-:Y:S05]  /*115d0*/  @!P4 BRA `(.L_x_6079) ;  /* 0x000000200000c947 */ /* 0x000fea0003800000 */
[----:B------:R4:W-:Y:S04]  /*115e0*/  RED.E.ADD.F32.FTZ.RN.STRONG.GPU [R20.64+-0x900], R172 ;  /* 0xfff700ac1400798e */ /* 0x0009e8000c10e7aa */
[----:B---3--:R4:W-:Y:S02]  /*115f0*/  RED.E.ADD.F32.FTZ.RN.STRONG.GPU [R22.64+-0x900], R135 ;  /* 0xfff700871600798e */ /* 0x0089e4000c10e7aa */
.L_x_6079:
[----:B------:R-:W-:Y:S05]  /*11600*/  BSYNC B0 ;  /* 0x0000000000007941 */ /* 0x000fea0003800000 */
.L_x_6078:
[----:B---34-:R3:W4:Y:S01]  /*11610*/  LDS R25, [R136.X4+0x5a00] ;  /* 0x005a000088197984 */ /* 0x0187220000004800 */
[----:B------:R-:W-:Y:S01]  /*11620*/  BSSY B0, `(.L_x_6080) ;  /* 0x0000004000007945 */ /* 0x000fe20003800000 */
[----:B------:R-:W-:Y:S05]  /*11630*/  @!P5 BRA `(.L_x_6081) ;  /* 0x000000200000d947 */ /* 0x000fea0003800000 */
[----:B------:R3:W-:Y:S04]  /*11640*/  RED.E.ADD.F32.FTZ.RN.STRONG.GPU [R20.64+-0x800], R173 ;  /* 0xfff800ad1400798e */ /* 0x0007e8000c10e7aa */
[----:B----4-:R3:W-:Y:S02]  /*11650*/  RED.E.ADD.F32.FTZ.RN.STRONG.GPU [R22.64+-0x800], R25 ;  /* 0xfff800191600798e */ /* 0x0107e4000c10e7aa */
.L_x_6081:
[----:B------:R-:W-:Y:S05]  /*11660*/  BSYNC B0 ;  /* 0x0000000000007941 */ /* 0x000fea0003800000 */
.L_x_6080:
        /* <DEDUP_REMOVED lines=12> */
.L_x_6083:
[----:B------:R-:W-:Y:S05]  /*11730*/  BSYNC B0 ;  /* 0x0000000000007941 */ /* 0x000fea0003800000 */
.L_x_6082:
[----:B---34-:R3:W4:Y:S01]  /*11740*/  LDS R25, [R138.X4+0x5c00] ;  /* 0x005c00008a197984 */ /* 0x0187220000004800 */
[----:B------:R-:W-:Y:S01]  /*11750*/  BSSY B0, `(.L_x_6084) ;  /* 0x0000004000007945 */ /* 0x000fe20003800000 */
[----:B------:R-:W-:Y:S05]  /*11760*/  @!P0 BRA `(.L_x_6085) ;  /* 0x0000002000008947 */ /* 0x000fea0003800000 */
[----:B------:R3:W-:Y:S04]  /*11770*/  RED.E.ADD.F32.FTZ.RN.STRONG.GPU [R20.64+-0x600], R175 ;  /* 0xfffa00af1400798e */ /* 0x0007e8000c10e7aa */
[----:B----4-:R3:W-:Y:S02]  /*11780*/  RED.E.ADD.F32.FTZ.RN.STRONG.GPU [R22.64+-0x600], R25 ;  /* 0xfffa00191600798e */ /* 0x0107e4000c10e7aa */
.L_x_6085:
[----:B------:R-:W-:Y:S05]  /*11790*/  BSYNC B0 ;  /* 0x0000000000007941 */ /* 0x000fea0003800000 */
.L_x_6084:
[----:B------:R-:W3:Y:S01]  /*117a0*/  LDS R139, [R139.X4+0x5d00] ;  /* 0x005d00008b8b7984 */ /* 0x000ee20000004800 */
[----:B------:R-:W-:Y:S01]  /*117b0*/  BSSY B0, `(.L_x_6086) ;  /* 0x0000004000007945 */ /* 0x000fe20003800000 */
[----:B------:R-:W-:Y:S05]  /*117c0*/  @!P1 BRA `(.L_x_6087) ;  /* 0x0000002000009947 */ /* 0x000fea0003800000 */
[----:B------:R4:W-:Y:S04]  /*117d0*/  RED.E.ADD.F32.FTZ.RN.STRONG.GPU [R20.64+-0x500], R176 ;  /* 0xfffb00b01400798e */ /* 0x0009e8000c10e7aa */
[----:B---3--:R4:W-:Y:S02]  /*117e0*/  RED.E.ADD.F32.FTZ.RN.STRONG.GPU [R22.64+-0x500], R139 ;  /* 0xfffb008b1600798e */ /* 0x0089e4000c10e7aa */
.L_x_6087:
[----:B------:R-:W-:Y:S05]  /*117f0*/  BSYNC B0 ;  /* 0x0000000000007941 */ /* 0x000fea0003800000 */
.L_x_6086:
[----:B---34-:R3:W4:Y:S01]  /*11800*/  LDS R25, [R140.X4+0x5e00] ;  /* 0x005e00008c197984 */ /* 0x0187220000004800 */
[----:B------:R-:W-:Y:S01]  /*11810*/  BSSY B0, `(.L_x_6088) ;  /* 0x0000004000007945 */ /* 0x000fe20003800000 */
[----:B------:R-:W-:Y:S05]  /*11820*/  @!P2 BRA `(.L_x_6089) ;  /* 0x000000200000a947 */ /* 0x000fea0003800000 */
[----:B------:R3:W-:Y:S04]  /*11830*/  RED.E.ADD.F32.FTZ.RN.STRONG.GPU [R20.64+-0x400], R177 ;  /* 0xfffc00b11400798e */ /* 0x0007e8000c10e7aa */
[----:B----4-:R3:W-:Y:S02]  /*11840*/  RED.E.ADD.F32.FTZ.RN.STRONG.GPU [R22.64+-0x400], R25 ;  /* 0xfffc00191600798e */ /* 0x0107e4000c10e7aa */
.L_x_6089:
[----:B------:R-:W-:Y:S05]  /*11850*/  BSYNC B0 ;  /* 0x0000000000007941 */ /* 0x000fea0003800000 */
.L_x_6088:
[----:B------:R-:W3:Y:S01]  /*11860*/  LDS R141, [R141.X4+0x5f00] ;  /* 0x005f00008d8d7984 */ /* 0x000ee20000004800 */
[----:B------:R-:W-:Y:S01]  /*11870*/  BSSY B0, `(.L_x_6090) ;  /* 0x0000004000007945 */ /* 0x000fe20003800000 */
[----:B------:R-:W-:Y:S05]  /*11880*/  @!P3 BRA `(.L_x_6091) ;  /* 0x000000200000b947 */ /* 0x000fea0003800000 */
[----:B------:R4:W-:Y:S04]  /*11890*/  RED.E.ADD.F32.FTZ.RN.STRONG.GPU [R20.64+-0x300], R178 ;  /* 0xfffd00b21400798e */ /* 0x0009e8000c10e7aa */
[----:B---3--:R4:W-:Y:S02]  /*118a0*/  RED.E.ADD.F32.FTZ.RN.STRONG.GPU [R22.64+-0x300], R141 ;  /* 0xfffd008d1600798e */ /* 0x0089e4000c10e7aa */
.L_x_6091:
[----:B------:R-:W-:Y:S05]  /*118b0*/  BSYNC B0 ;  /* 0x0000000000007941 */ /* 0x000fea0003800000 */
.L_x_6090:
[----:B---34-:R3:W4:Y:S01]  /*118c0*/  LDS R25, [R142.X4+0x6000] ;  /* 0x006000008e197984 */ /* 0x0187220000004800 */
[----:B------:R-:W-:Y:S01]  /*118d0*/  BSSY B0, `(.L_x_6092) ;  /* 0x0000004000007945 */ /* 0x000fe20003800000 */
[----:B------:R-:W-:Y:S05]  /*118e0*/  @!P4 BRA `(.L_x_6093) ;  /* 0x000000200000c947 */ /* 0x000fea0003800000 */
[----:B------:R3:W-:Y:S04]  /*118f0*/  RED.E.ADD.F32.FTZ.RN.STRONG.GPU [R20.64+-0x200], R179 ;  /* 0xfffe00b31400798e */ /* 0x0007e8000c10e7aa */
[----:B----4-:R3:W-:Y:S02]  /*11900*/  RED.E.ADD.F32.FTZ.RN.STRONG.GPU [R22.64+-0x200], R25 ;  /* 0xfffe00191600798e */ /* 0x0107e4000c10e7aa */
.L_x_6093:
[----:B------:R-:W-:Y:S05]  /*11910*/  BSYNC B0 ;  /* 0x0000000000007941 */ /* 0x000fea0003800000 */
.L_x_6092:
[----:B------:R-:W3:Y:S01]  /*11920*/  LDS R143, [R143.X4+0x6100] ;  /* 0x006100008f8f7984 */ /* 0x000ee20000004800 */
[----:B------:R-:W-:Y:S01]  /*11930*/  BSSY B0, `(.L_x_6094) ;  /* 0x0000004000007945 */ /* 0x000fe20003800000 */
[----:B------:R-:W-:Y:S05]  /*11940*/  @!P5 BRA `(.L_x_6095) ;  /* 0x000000200000d947 */ /* 0x000fea0003800000 */
[----:B------:R4:W-:Y:S04]  /*11950*/  RED.E.ADD.F32.FTZ.RN.STRONG.GPU [R20.64+-0x100], R180 ;  /* 0xffff00b41400798e */ /* 0x0009e8000c10e7aa */
[----:B---3--:R4:W-:Y:S02]  /*11960*/  RED.E.ADD.F32.FTZ.RN.STRONG.GPU [R22.64+-0x100], R143 ;  /* 0xffff008f1600798e */ /* 0x0089e4000c10e7aa */
.L_x_6095:
[----:B------:R-:W-:Y:S05]  /*11970*/  BSYNC B0 ;  /* 0x0000000000007941 */ /* 0x000fea0003800000 */
.L_x_6094:
[----:B------:R-:W5:Y:S01]  /*11980*/  SHFL.DOWN PT, R10, R9, 0x1, 0x1f ;  /* 0x08201f00090a7f89 */ /* 0x000f6200000e0000 */
[----:B------:R-:W-:Y:S01]  /*11990*/  ISETP.GT.AND P0, PT, R125, 0x1e, PT ;  /* 0x0000001e7d00780c */ /* 0x000fe20003f04270 */
[----:B------:R-:W-:Y:S01]  /*119a0*/  FMUL.FTZ R158, R3, R158 ;  /* 0x0000009e039e7220 */ /* 0x000fe20000410000 */
[----:B------:R-:W-:Y:S01]  /*119b0*/  ISETP.NE.AND P1, PT, R125, RZ, PT ;  /* 0x000000ff7d00720c */ /* 0x000fe20003f25270 */
[----:B---34-:R-:W3:Y:S01]  /*119c0*/  SHFL.DOWN PT, R21, R2, 0x1, 0x1f ;  /* 0x08201f0002157f89 */ /* 0x018ee200000e0000 */
        /* <DEDUP_REMOVED lines=11> */
[----:B-----5:R-:W-:Y:S02]  /*11a80*/  @!P0 FADD.FTZ R9, R9, R10 ;  /* 0x0000000a09098221 */ /* 0x020fe40000010000 */
[----:B------:R-:W-:Y:S02]  /*11a90*/  FFMA.FTZ R183, R18, R183, R184 ;  /* 0x000000b712b77223 */ /* 0x000fe400000100b8 */
[----:B---3--:R-:W-:Y:S01]  /*11aa0*/  @!P0 FADD.FTZ R2, R2, R21 ;  /* 0x0000001502028221 */ /* 0x008fe20000010000 */
        /* <DEDUP_REMOVED lines=14> */
[----:B---3--:R-:W-:Y:S02]  /*11b90*/  @!P0 FADD.FTZ R9, R9, R10 ;  /* 0x0000000a09098221 */ /* 0x008fe40000010000 */
[----:B------:R-:W-:Y:S02]  /*11ba0*/  FADD.FTZ R58, R33, R58 ;  /* 0x0000003a213a7221 */ /* 0x000fe40000010000 */
[----:B----4-:R-:W-:Y:S01]  /*11bb0*/  @!P0 FADD.FTZ R2, R2, R21 ;  /* 0x0000001502028221 */ /* 0x010fe20000010000 */
[----:B------:R-:W3:Y:S01]  /*11bc0*/  SHFL.DOWN PT, R10, R9, 0x4, 0x1f ;  /* 0x08801f00090a7f89 */ /* 0x000ee200000e0000 */
[----:B------:R-:W-:Y:S01]  /*11bd0*/  ISETP.GT.AND P0, PT, R125, 0x1b, PT ;  /* 0x0000001b7d00780c */ /* 0x000fe20003f04270 */
[----:B------:R-:W-:-:S02]  /*11be0*/  FFMA.FTZ R226, R157, R100, R226 ;  /* 0x000000649de27223 */ /* 0x000fc400000100e2 */
[----:B------:R-:W4:Y:S01]  /*11bf0*/  SHFL.DOWN PT, R21, R2, 0x4, 0x1f ;  /* 0x08801f0002157f89 */ /* 0x000f2200000e0000 */
[----:B------:R-:W-:Y:S02]  /*11c00*/  FFMA.FTZ R227, R6, R101, R227 ;  /* 0x0000006506e37223 */ /* 0x000fe400000100e3 */
[----:B------:R-:W-:Y:S02]  /*11c10*/  FADD.FTZ R57, R186, R57 ;  /* 0x00000039ba397221 */ /* 0x000fe40000010000 */
[----:B------:R-:W-:Y:S02]  /*11c20*/  FFMA.FTZ R228, R7, R102, R228 ;  /* 0x0000006607e47223 */ /* 0x000fe400000100e4 */
[----:B------:R-:W-:Y:S02]  /*11c30*/  FADD.FTZ R56, R183, R56 ;  /* 0x00000038b7387221 */ /* 0x000fe40000010000 */
[----:B------:R-:W-:Y:S02]  /*11c40*/  FADD.FTZ R55, R182, R55 ;  /* 0x00000037b6377221 */ /* 0x000fe40000010000 */
[----:B---3--:R-:W-:-:S02]  /*11c50*/  @!P0 FADD.FTZ R9, R9, R10 ;  /* 0x0000000a09098221 */ /* 0x008fc40000010000 */
[----:B----4-:R-:W-:-:S03]  /*11c60*/  @!P0 FADD.FTZ R2, R2, R21 ;  /* 0x0000001502028221 */ /* 0x010fc60000010000 */
[----:B------:R-:W3:Y:S01]  /*11c70*/  SHFL.DOWN PT, R10, R9, 0x8, 0x1f ;  /* 0x09001f00090a7f89 */ /* 0x000ee200000e0000 */
[----:B------:R-:W-:-:S03]  /*11c80*/  ISETP.GT.AND P0, PT, R125, 0x17, PT ;  /* 0x000000177d00780c */ /* 0x000fc60003f04270 */
[----:B------:R-:W4:Y:S10]  /*11c90*/  SHFL.DOWN PT, R21, R2, 0x8, 0x1f ;  /* 0x09001f0002157f89 */ /* 0x000f3400000e0000 */
[----:B---3--:R-:W-:-:S02]  /*11ca0*/  @!P0 FADD.FTZ R9, R9, R10 ;  /* 0x0000000a09098221 */ /* 0x008fc40000010000 */
[----:B----4-:R-:W-:-:S03]  /*11cb0*/  @!P0 FADD.FTZ R2, R2, R21 ;  /* 0x0000001502028221 */ /* 0x010fc60000010000 */
[----:B------:R-:W3:Y:S01]  /*11cc0*/  SHFL.DOWN PT, R10, R9, 0x10, 0x1f ;  /* 0x0a001f00090a7f89 */ /* 0x000ee200000e0000 */
[----:B------:R-:W-:-:S03]  /*11cd0*/  ISETP.GT.AND P0, PT, R125, 0xf, PT ;  /* 0x0000000f7d00780c */ /* 0x000fc60003f04270 */
[----:B------:R-:W4:Y:S10]  /*11ce0*/  SHFL.DOWN PT, R21, R2, 0x10, 0x1f ;  /* 0x0a001f0002157f89 */ /* 0x000f3400000e0000 */
[----:B---3--:R-:W-:-:S02]  /*11cf0*/  @!P0 FADD.FTZ R9, R9, R10 ;  /* 0x0000000a09098221 */ /* 0x008fc40000010000 */
[----:B----4-:R-:W-:-:S03]  /*11d00*/  @!P0 FADD.FTZ R2, R2, R21 ;  /* 0x0000001502028221 */ /* 0x010fc60000010000 */
[----:B------:R-:W-:-:S05]  /*11d10*/  MOV R3, R9 ;  /* 0x0000000900037202 */ /* 0x000fca0000000f00 */
[----:B------:R3:W-:Y:S04]  /*11d20*/  @!P1 STS.64 [R229.X8+0x6308], R2 ;  /* 0x00630802e5009388 */ /* 0x0007e80000008a00 */
[----:B------:R-:W-:Y:S06]  /*11d30*/  BAR.SYNC.DEFER_BLOCKING 0x0 ;  /* 0x0000000000007b1d */ /* 0x000fec0000010000 */
[----:B------:R-:W-:Y:S05]  /*11d40*/  @P2 BRA `(.L_x_6097) ;  /* 0x000000b000002947 */ /* 0x000fea0003800000 */
[----:B------:R-:W-:Y:S01]  /*11d50*/  ULDC UR32, c[0x0][0x174] ;  /* 0x00005d0000207ab9 */ /* 0x000fe20000000800 */
[----:B------:R-:W4:Y:S01]  /*11d60*/  LDS.64 R4, [0x6310] ;  /* 0x00631000ff047984 */ /* 0x000f220000000a00 */
[----:B------:R-:W-:-:S02]  /*11d70*/  UISETP.NE.AND UP0, UPT, UR26, UR32, UPT ;  /* 0x000000201a00728c */ /* 0x000fc4000bf05270 */
[----:B------:R-:W-:-:S04]  /*11d80*/  USHF.L.U32 UR32, UR7, 0x3, URZ ;  /* 0x0000000307207899 */ /* 0x000fc8000800063f */
[----:B------:R-:W-:-:S13]  /*11d90*/  PLOP3.LUT P0, PT, PT, PT, UP0, 0x80, 0x0 ;  /* 0x000000000000781c */ /* 0x000fda0003f0f008 */
[----:B------:R-:W5:Y:S01]  /*11da0*/  @P0 LDS.64 R6, [UR32+0x8d60] ;  /* 0x008d6020ff060984 */ /* 0x000f620008000a00 */
[----:B---34-:R-:W-:Y:S02]  /*11db0*/  FADD.FTZ R3, R3, R5 ;  /* 0x0000000503037221 */ /* 0x018fe40000010000 */
[----:B------:R-:W-:Y:S02]  /*11dc0*/  FADD.FTZ R2, R2, R4 ;  /* 0x0000000402027221 */ /* 0x000fe40000010000 */
[----:B-----5:R-:W-:Y:S02]  /*11dd0*/  @P0 FADD.FTZ R3, R3, R7 ;  /* 0x0000000703030221 */ /* 0x020fe40000010000 */
[----:B------:R-:W-:-:S05]  /*11de0*/  @P0 FADD.FTZ R2, R2, R6 ;  /* 0x0000000602020221 */ /* 0x000fca0000010000 */
[----:B------:R3:W-:Y:S02]  /*11df0*/  STS.64 [UR32+0x8d60], R2 ;  /* 0x008d6002ff007988 */ /* 0x0007e40008000a20 */
.L_x_6097:
[----:B------:R-:W-:Y:S05]  /*11e00*/  BSYNC B0 ;  /* 0x0000000000007941 */ /* 0x000fea0003800000 */
.L_x_6096:
        /* <DEDUP_REMOVED lines=8> */
.L_x_5997:
        /* <DEDUP_REMOVED lines=8> */
[----:B------:R-:W3:Y:S01]  /*11f10*/  LDL R60, [R1] ;  /* 0x00000000013c7983 */ /* 0x000ee20000100800 */
[----:B------:R-:W-:Y:S01]  /*11f20*/  ISETP.GE.AND P3, PT, R14, UR28, PT ;  /* 0x0000001c0e007c0c */ /* 0x000fe2000bf66270 */
[----:B------:R-:W-:Y:S01]  /*11f30*/  ULDC.64 UR32, c[0x0][0x2f8] ;  /* 0x0000be0000207ab9 */ /* 0x000fe20000000a00 */
[----:B------:R-:W-:Y:S01]  /*11f40*/  ISETP.GE.AND P4, PT, R0, UR28, PT ;  /* 0x0000001c00007c0c */ /* 0x000fe2000bf86270 */
        /* <DEDUP_REMOVED lines=13> */
[----:B------:R-:W-:Y:S02]  /*12020*/  ISETP.GE.AND P5, PT, R2, UR28, PT ;  /* 0x0000001c02007c0c */ /* 0x000fe4000bfa6270 */
[----:B------:R-:W-:Y:S01]  /*12030*/  LOP3.LUT R7, R124, 0x120, RZ, 0xfc, !PT ;  /* 0x000001207c077812 */ /* 0x000fe200078efcff */
[----:B------:R-:W4:Y:S01]  /*12040*/  @!P4 LDG.E.U16 R18, [R108.64+0xc0] ;  /* 0x0000c02a6c12c981 */ /* 0x000f22000c1e1500 */
        /* <DEDUP_REMOVED lines=20> */
[----:B------:R-:W-:Y:S01]  /*12190*/  ISETP.GE.AND P5, PT, R8, UR28, PT ;  /* 0x0000001c08007c0c */ /* 0x000fe2000bfa6270 */
[----:B------:R-:W4:Y:S01]  /*121a0*/  @!P3 LDG.E.U16 R25, [R108.64+0x200] ;  /* 0x0002002a6c19b981 */ /* 0x000f22000c1e1500 */
[----:B------:R-:W-:Y:S02]  /*121b0*/  LOP3.LUT R13, R124, 0x1e0, RZ, 0xfc, !PT ;  /* 0x000001e07c0d7812 */ /* 0x000fe400078efcff */
[----:B------:R-:W-:Y:S01]  /*121c0*/  ISETP.GE.AND P0, PT, R9, UR28, PT ;  /* 0x0000001c09007c0c */ /* 0x000fe2000bf06270 */
[----:B------:R-:W4:Y:S01]  /*121d0*/  @!P4 LDG.E.U16 R24, [R108.64+0x240] ;  /* 0x0002402a6c18c981 */ /* 0x000f22000c1e1500 */
        /* <DEDUP_REMOVED lines=42> */
[----:B--2---:R-:W-:Y:S02]  /*12480*/  PRMT R17, RZ, 0x5410, R17 ;  /* 0x00005410ff117816 */ /* 0x004fe40000000011 */
[----:B---3--:R-:W-:-:S03]  /*12490*/  PRMT R19, RZ, 0x5410, R19 ;  /* 0x00005410ff137816 */ /* 0x008fc60000000013 */
[----:B------:R-:W-:Y:S01]  /*124a0*/  FADD.FTZ R17, R17, UR5 ;  /* 0x0000000511117e21 */ /* 0x000fe20008010000 */
[----:B----4-:R-:W-:Y:S01]  /*124b0*/  PRMT R18, RZ, 0x5410, R18 ;  /* 0x00005410ff127816 */ /* 0x010fe20000000012 */
[----:B------:R-:W-:-:S04]  /*124c0*/  FADD.FTZ R19, R19, UR5 ;  /* 0x0000000513137e21 */ /* 0x000fc80008010000 */
[----:B------:R-:W-:Y:S01]  /*124d0*/  @!P2 FMUL.FTZ R20, R16, -1.4426950216293334961 ;  /* 0xbfb8aa3b1014a820 */ /* 0x000fe20000410000 */
[----:B------:R-:W-:Y:S01]  /*124e0*/  FSETP.GTU.FTZ.AND P5, PT, R17, 20, PT ;  /* 0x41a000001100780b */ /* 0x000fe20003fbc000 */
[----:B------:R-:W-:Y:S01]  /*124f0*/  FADD.FTZ R18, R18, UR5 ;  /* 0x0000000512127e21 */ /* 0x000fe20008010000 */
[----:B------:R-:W-:Y:S01]  /*12500*/  FSETP.GTU.FTZ.AND P1, PT, R19, 20, PT ;  /* 0x41a000001300780b */ /* 0x000fe20003f3c000 */
[----:B------:R-:W-:Y:S02]  /*12510*/  LDS.U16 R16, [R123+0x8] ;  /* 0x000008007b107984 */ /* 0x000fe40000000400 */
[----:B------:R-:W1:Y:S01]  /*12520*/  @!P2 MUFU.EX2 R20, R20 ;  /* 0x000000140014a308 */ /* 0x000e620000000800 */
[----:B------:R-:W-:-:S07]  /*12530*/  FSETP.GTU.FTZ.AND P4, PT, R18, 20, PT ;  /* 0x41a000001200780b */ /* 0x000fce0003f9c000 */
[----:B------:R-:W-:Y:S02]  /*12540*/  @!P5 FMUL.FTZ R21, R17, -1.4426950216293334961 ;  /* 0xbfb8aa3b1115d820 */ /* 0x000fe40000410000 */
[----:B------:R-:W-:Y:S01]  /*12550*/  @!P1 FMUL.FTZ R25, R19, -1.4426950216293334961 ;  /* 0xbfb8aa3b13199820 */ /* 0x000fe20000410000 */
[----:B------:R-:W-:Y:S01]  /*12560*/  LDS.U16 R17, [R123+0xa] ;  /* 0x00000a007b117984 */ /* 0x000fe20000000400 */
[----:B------:R2:W3:Y:S03]  /*12570*/  @!P5 MUFU.EX2 R23, R21 ;  /* 0x000000150017d308 */ /* 0x0004e60000000800 */
[----:B------:R-:W4:Y:S01]  /*12580*/  LDS.U16 R19, [R123+0xe] ;  /* 0x00000e007b137984 */ /* 0x000f220000000400 */
[----:B-1----:R-:W-:-:S03]  /*12590*/  @!P2 FADD.FTZ R22, R20, 1 ;  /* 0x3f8000001416a421 */ /* 0x002fc60000010000 */
[----:B------:R-:W1:Y:S04]  /*125a0*/  LDS.U16 R20, [R123+0x10] ;  /* 0x000010007b147984 */ /* 0x000e680000000400 */
[----:B--2---:R-:W2:Y:S01]  /*125b0*/  LDS.U16 R21, [R123+0x12] ;  /* 0x000012007b157984 */ /* 0x004ea20000000400 */
[----:B------:R-:W-:Y:S01]  /*125c0*/  @!P4 FMUL.FTZ R24, R18, -1.4426950216293334961 ;  /* 0xbfb8aa3b1218c820 */ /* 0x000fe20000410000 */
[----:B------:R-:W0:Y:S02]  /*125d0*/  @!P1 MUFU.EX2 R25, R25 ;  /* 0x0000001900199308 */ /* 0x000e240000000800 */
[----:B------:R-:W2:Y:S06]  /*125e0*/  LDS.U16 R18, [R123+0xc] ;  /* 0x00000c007b127984 */ /* 0x000eac0000000400 */
[----:B------:R-:W4:Y:S01]  /*125f0*/  @!P4 MUFU.EX2 R24, R24 ;  /* 0x000000180018c308 */ /* 0x000f220000000800 */
[----:B---3--:R-:W-:-:S02]  /*12600*/  @!P5 FADD.FTZ R23, R23, 1 ;  /* 0x3f8000001717d421 */ /* 0x008fc40000010000 */
[----:B0-----:R-:W-:-:S05]  /*12610*/  @!P1 FADD.FTZ R25, R25, 1 ;  /* 0x3f80000019199421 */ /* 0x001fca0000010000 */
[----:B------:R-:W0:Y:S01]  /*12620*/  @!P5 MUFU.RCP R23, R23 ;  /* 0x000000170017d308 */ /* 0x000e220000001000 */
[----:B----4-:R-:W-:-:S07]  /*12630*/  @!P4 FADD.FTZ R24, R24, 1 ;  /* 0x3f8000001818c421 */ /* 0x010fce0000010000 */
[----:B------:R-:W3:Y:S08]  /*12640*/  @!P1 MUFU.RCP R25, R25 ;  /* 0x0000001900199308 */ /* 0x000ef00000001000 */
[----:B------:R-:W4:Y:S01]  /*12650*/  @!P4 MUFU.RCP R24, R24 ;  /* 0x000000180018c308 */ /* 0x000f220000001000 */
[----:B------:R-:W-:Y:S02]  /*12660*/  PRMT R19, RZ, 0x5410, R19 ;  /* 0x00005410ff137816 */ /* 0x000fe40000000013 */
[----:B-1----:R-:W-:-:S02]  /*12670*/  PRMT R20, RZ, 0x5410, R20 ;  /* 0x00005410ff147816 */ /* 0x002fc40000000014 */
[----:B--2---:R-:W-:Y:S01]  /*12680*/  PRMT R21, RZ, 0x5410, R21 ;  /* 0x00005410ff157816 */ /* 0x004fe20000000015 */
[----:B------:R-:W-:Y:S02]  /*12690*/  FADD.FTZ R19, R19, UR5 ;  /* 0x0000000513137e21 */ /* 0x000fe40008010000 */
[----:B------:R-:W1:Y:S01]  /*126a0*/  @!P2 MUFU.RCP R22, R22 ;  /* 0x000000160016a308 */ /* 0x000e620000001000 */
[----:B------:R-:W-:Y:S02]  /*126b0*/  FADD.FTZ R20, R20, UR5 ;  /* 0x0000000514147e21 */ /* 0x000fe40008010000 */
[----:B------:R-:W-:Y:S02]  /*126c0*/  FADD.FTZ R21, R21, UR5 ;  /* 0x0000000515157e21 */ /* 0x000fe40008010000 */
[----:B0-----:R-:W-:Y:S01]  /*126d0*/  @!P5 FMUL.FTZ R56, R56, R23 ;  /* 0x000000173838d220 */ /* 0x001fe20000410000 */
[----:B------:R-:W-:Y:S01]  /*126e0*/  FSETP.GTU.FTZ.AND P5, PT, R19, 20, PT ;  /* 0x41a000001300780b */ /* 0x000fe20003fbc000 */
[----:B---3--:R-:W-:Y:S01]  /*126f0*/  @!P1 FMUL.FTZ R58, R58, R25 ;  /* 0x000000193a3a9220 */ /* 0x008fe20000410000 */
[----:B------:R-:W-:Y:S01]  /*12700*/  FSETP.GTU.FTZ.AND P1, PT, R21, 20, PT ;  /* 0x41a000001500780b */ /* 0x000fe20003f3c000 */
[----:B----4-:R-:W-:Y:S01]  /*12710*/  @!P4 FMUL.FTZ R57, R57, R24 ;  /* 0x000000183939c220 */ /* 0x010fe20000410000 */
[----:B------:R-:W-:-:S02]  /*12720*/  FSETP.GTU.FTZ.AND P4, PT, R20, 20, PT ;  /* 0x41a000001400780b */ /* 0x000fc40003f9c000 */
[----:B------:R-:W-:Y:S02]  /*12730*/  PRMT R16, RZ, 0x5410, R16 ;  /* 0x00005410ff107816 */ /* 0x000fe40000000010 */
[----:B------:R-:W-:Y:S02]  /*12740*/  PRMT R17, RZ, 0x5410, R17 ;  /* 0x00005410ff117816 */ /* 0x000fe40000000011 */
[----:B------:R-:W-:Y:S01]  /*12750*/  PRMT R18, RZ, 0x5410, R18 ;  /* 0x00005410ff127816 */ /* 0x000fe20000000012 */
[----:B------:R-:W-:Y:S02]  /*12760*/  FADD.FTZ R16, R16, UR5 ;  /* 0x0000000510107e21 */ /* 0x000fe40008010000 */
[----:B------:R-:W-:Y:S02]  /*12770*/  FADD.FTZ R17, R17, UR5 ;  /* 0x0000000511117e21 */ /* 0x000fe40008010000 */
[----:B------:R-:W-:Y:S01]  /*12780*/  FADD.FTZ R18, R18, UR5 ;  /* 0x0000000512127e21 */ /* 0x000fe20008010000 */
[----:B------:R-:W-:Y:S01]  /*12790*/  FSETP.GTU.FTZ.AND P0, PT, R16, 20, PT ;  /* 0x41a000001000780b */ /* 0x000fe20003f1c000 */
[----:B-1----:R-:W-:Y:S01]  /*127a0*/  @!P2 FMUL.FTZ R55, R55, R22 ;  /* 0x000000163737a220 */ /* 0x002fe20000410000 */
[----:B------:R-:W-:Y:S01]  /*127b0*/  FSETP.GTU.FTZ.AND P3, PT, R17, 20, PT ;  /* 0x41a000001100780b */ /* 0x000fe20003f7c000 */
[----:B------:R-:W-:Y:S01]  /*127c0*/  @!P5 FMUL.FTZ R19, R19, -1.4426950216293334961 ;  /* 0xbfb8aa3b1313d820 */ /* 0x000fe20000410000 */
[----:B------:R-:W-:Y:S01]  /*127d0*/  FSETP.GTU.FTZ.AND P2, PT, R18, 20, PT ;  /* 0x41a000001200780b */ /* 0x000fe20003f5c000 */
[----:B------:R-:W-:-:S02]  /*127e0*/  @!P4 FMUL.FTZ R20, R20, -1.4426950216293334961 ;  /* 0xbfb8aa3b1414c820 */ /* 0x000fc40000410000 */
[----:B------:R-:W-:Y:S02]  /*127f0*/  @!P1 FMUL.FTZ R21, R21, -1.4426950216293334961 ;  /* 0xbfb8aa3b15159820 */ /* 0x000fe40000410000 */
[----:B------:R-:W0:Y:S08]  /*12800*/  @!P5 MUFU.EX2 R19, R19 ;  /* 0x000000130013d308 */ /* 0x000e300000000800 */
[----:B------:R-:W1:Y:S01]  /*12810*/  @!P4 MUFU.EX2 R20, R20 ;  /* 0x000000140014c308 */ /* 0x000e620000000800 */
[----:B------:R-:W-:-:S07]  /*12820*/  @!P0 FMUL.FTZ R16, R16, -1.4426950216293334961 ;  /* 0xbfb8aa3b10108820 */ /* 0x000fce0000410000 */
[----:B------:R-:W2:Y:S01]  /*12830*/  @!P1 MUFU.EX2 R21, R21 ;  /* 0x0000001500159308 */ /* 0x000ea20000000800 */
[----:B------:R-:W-:Y:S02]  /*12840*/  @!P3 FMUL.FTZ R17, R17, -1.4426950216293334961 ;  /* 0xbfb8aa3b1111b820 */ /* 0x000fe40000410000 */
[----:B------:R-:W-:-:S05]  /*12850*/  @!P2 FMUL.FTZ R18, R18, -1.4426950216293334961 ;  /* 0xbfb8aa3b1212a820 */ /* 0x000fca0000410000 */
[----:B------:R-:W3:Y:S01]  /*12860*/  @!P0 MUFU.EX2 R16, R16 ;  /* 0x0000001000108308 */ /* 0x000ee20000000800 */
[----:B0-----:R-:W-:Y:S02]  /*12870*/  @!P5 FADD.FTZ R19, R19, 1 ;  /* 0x3f8000001313d421 */ /* 0x001fe40000010000 */
[----:B-1----:R-:W-:-:S05]  /*12880*/  @!P4 FADD.FTZ R20, R20, 1 ;  /* 0x3f8000001414c421 */ /* 0x002fca0000010000 */
[----:B------:R-:W0:Y:S01]  /*12890*/  @!P3 MUFU.EX2 R17, R17 ;  /* 0x000000110011b308 */ /* 0x000e220000000800 */
[----:B--2---:R-:W-:-:S07]  /*128a0*/  @!P1 FADD.FTZ R21, R21, 1 ;  /* 0x3f80000015159421 */ /* 0x004fce0000010000 */
[----:B------:R-:W1:Y:S01]  /*128b0*/  @!P2 MUFU.EX2 R18, R18 ;  /* 0x000000120012a308 */ /* 0x000e620000000800 */
[----:B---3--:R-:W-:-:S07]  /*128c0*/  @!P0 FADD.FTZ R16, R16, 1 ;  /* 0x3f80000010108421 */ /* 0x008fce0000010000 */
[----:B------:R-:W2:Y:S01]  /*128d0*/  @!P5 MUFU.RCP R19, R19 ;  /* 0x000000130013d308 */ /* 0x000ea20000001000 */
[----:B0-----:R-:W-:-:S07]  /*128e0*/  @!P3 FADD.FTZ R17, R17, 1 ;  /* 0x3f8000001111b421 */ /* 0x001fce0000010000 */
[----:B------:R-:W0:Y:S01]  /*128f0*/  @!P4 MUFU.RCP R20, R20 ;  /* 0x000000140014c308 */ /* 0x000e220000001000 */
[----:B-1----:R-:W-:-:S07]  /*12900*/  @!P2 FADD.FTZ R18, R18, 1 ;  /* 0x3f8000001212a421 */ /* 0x002fce0000010000 */
[----:B------:R-:W1:Y:S01]  /*12910*/  @!P1 MUFU.RCP R21, R21 ;  /* 0x0000001500159308 */ /* 0x000e620000001000 */
[----:B--2---:R-:W-:Y:S02]  /*12920*/  @!P5 FMUL.FTZ R74, R74, R19 ;  /* 0x000000134a4ad220 */ /* 0x004fe40000410000 */
[----:B------:R-:W-:Y:S05]  /*12930*/  LDS.U16 R19, [R123+0x1a] ;  /* 0x00001a007b137984 */ /* 0x000fea0000000400 */
[----:B------:R2:W-:Y:S01]  /*12940*/  @!P0 MUFU.RCP R38, R16 ;  /* 0x0000001000268308 */ /* 0x0005e20000001000 */
[----:B0-----:R-:W-:Y:S02]  /*12950*/  @!P4 FMUL.FTZ R75, R75, R20 ;  /* 0x000000144b4bc220 */ /* 0x001fe40000410000 */
[----:B------:R-:W-:Y:S05]  /*12960*/  LDS.U16 R20, [R123+0x1c] ;  /* 0x00001c007b147984 */ /* 0x000fea0000000400 */
[----:B------:R0:W3:Y:S01]  /*12970*/  @!P3 MUFU.RCP R37, R17 ;  /* 0x000000110025b308 */ /* 0x0000e20000001000 */
[----:B--2---:R-:W-:Y:S01]  /*12980*/  IADD3 R16, R39, 0x5, RZ ;  /* 0x0000000527107810 */ /* 0x004fe20007ffe0ff */
[----:B-1----:R-:W-:-:S02]  /*12990*/  @!P1 FMUL.FTZ R76, R76, R21 ;  /* 0x000000154c4c9220 */ /* 0x002fc40000410000 */
[----:B------:R-:W-:Y:S04]  /*129a0*/  LDS.U16 R21, [R123+0x1e] ;  /* 0x00001e007b157984 */ /* 0x000fe80000000400 */
[----:B------:R1:W2:Y:S01]  /*129b0*/  @!P2 MUFU.RCP R40, R18 ;  /* 0x000000120028a308 */ /* 0x0002a20000001000 */
[C---:B0-----:R-:W-:Y:S02]  /*129c0*/  IADD3 R17, R39.reuse, 0x7, RZ ;  /* 0x0000000727117810 */ /* 0x041fe40007ffe0ff */
[-C--:B------:R-:W-:Y:S02]  /*129d0*/  LEA.HI.SX32 R26, R16, R39.reuse, 0x1b ;  /* 0x00000027101a7211 */ /* 0x080fe400078fdaff */
[----:B-1----:R-:W-:Y:S01]  /*129e0*/  IADD3 R18, R39, 0xc, RZ ;  /* 0x0000000c27127810 */ /* 0x002fe20007ffe0ff */
[----:B------:R-:W0:Y:S01]  /*129f0*/  LDS.U16 R16, [R123+0x14] ;  /* 0x000014007b107984 */ /* 0x000e220000000400 */
[----:B------:R-:W-:-:S02]  /*12a00*/  LEA.HI.SX32 R28, R17, R39, 0x1b ;  /* 0x00000027111c7211 */ /* 0x000fc400078fdaff */
[----:B------:R-:W-:Y:S01]  /*12a10*/  LEA.HI.SX32 R33, R18, R39, 0x1b ;  /* 0x0000002712217211 */ /* 0x000fe200078fdaff */
[----:B------:R-:W1:Y:S04]  /*12a20*/  LDS.U16 R17, [R123+0x16] ;  /* 0x000016007b117984 */ /* 0x000e680000000400 */
[----:B------:R-:W4:Y:S01]  /*12a30*/  LDS.U16 R18, [R123+0x18] ;  /* 0x000018007b127984 */ /* 0x000f220000000400 */
[C---:B------:R-:W-:Y:S02]  /*12a40*/  IADD3 R22, R39.reuse, 0x1, RZ ;  /* 0x0000000127167810 */ /* 0x040fe40007ffe0ff */
[C---:B------:R-:W-:Y:S02]  /*12a50*/  IADD3 R23, R39.reuse, 0x2, RZ ;  /* 0x0000000227177810 */ /* 0x040fe40007ffe0ff */
[----:B------:R-:W-:-:S02]  /*12a60*/  IADD3 R24, R39, 0x3, RZ ;  /* 0x0000000327187810 */ /* 0x000fc40007ffe0ff */
        /* <DEDUP_REMOVED lines=9> */
[C---:B------:R-:W-:Y:S02]  /*12b00*/  IADD3 R29, R39.reuse, 0x8, RZ ;  /* 0x00000008271d7810 */ /* 0x040fe40007ffe0ff */
[C---:B------:R-:W-:Y:S02]  /*12b10*/  IADD3 R30, R39.reuse, 0x9, RZ ;  /* 0x00000009271e7810 */ /* 0x040fe40007ffe0ff */
[C---:B------:R-:W-:Y:S02]  /*12b20*/  IADD3 R31, R39.reuse, 0xa, RZ ;  /* 0x0000000a271f7810 */ /* 0x040fe40007ffe0ff */
[C---:B------:R-:W-:Y:S02]  /*12b30*/  IADD3 R32, R39.reuse, 0xb, RZ ;  /* 0x0000000b27207810 */ /* 0x040fe40007ffe0ff */
[----:B------:R-:W-:-:S02]  /*12b40*/  IADD3 R34, R39, 0xd, RZ ;  /* 0x0000000d27227810 */ /* 0x000fc40007ffe0ff */
[C---:B------:R-:W-:Y:S02]  /*12b50*/  IADD3 R35, R39.reuse, 0xe, RZ ;  /* 0x0000000e27237810 */ /* 0x040fe40007ffe0ff */
[----:B------:R-:W-:Y:S02]  /*12b60*/  IADD3 R36, R39, 0xf, RZ ;  /* 0x0000000f27247810 */ /* 0x000fe40007ffe0ff */
[----:B------:R-:W-:Y:S01]  /*12b70*/  LEA.HI.SX32 R25, R25, R39, 0x1b ;  /* 0x0000002719197211 */ /* 0x000fe200078fdaff */
[----:B------:R-:W-:Y:S01]  /*12b80*/  @!P0 FMUL.FTZ R59, R59, R38 ;  /* 0x000000263b3b8220 */ /* 0x000fe20000410000 */
[----:B------:R-:W-:Y:S02]  /*12b90*/  PRMT R37, R227, 0x7632, R37 ;  /* 0x00007632e3257816 */ /* 0x000fe40000000025 */
[----:B------:R-:W-:Y:S02]  /*12ba0*/  SHF.L.U32 R22, R22, 0x1, RZ ;  /* 0x0000000116167819 */ /* 0x000fe400000006ff */
[----:B------:R-:W-:-:S02]  /*12bb0*/  F2FP.BF16.PACK_AB R223, R223, R224 ;  /* 0x000000e0dfdf723e */ /* 0x000fc400000010ff */
[-C--:B------:R-:W-:Y:S02]  /*12bc0*/  LEA.HI.SX32 R27, R27, R39.reuse, 0x1b ;  /* 0x000000271b1b7211 */ /* 0x080fe400078fdaff */
[----:B------:R-:W-:Y:S02]  /*12bd0*/  SHF.L.U32 R23, R23, 0x1, RZ ;  /* 0x0000000117177819 */ /* 0x000fe400000006ff */
[----:B------:R-:W-:Y:S02]  /*12be0*/  PRMT R38, R225, 0x7632, R38 ;  /* 0x00007632e1267816 */ /* 0x000fe40000000026 */
[----:B------:R-:W-:Y:S02]  /*12bf0*/  SHF.L.U32 R24, R24, 0x1, RZ ;  /* 0x0000000118187819 */ /* 0x000fe400000006ff */
[----:B------:R-:W-:Y:S01]  /*12c00*/  F2FP.BF16.PACK_AB R221, R221, R222 ;  /* 0x000000dedddd723e */ /* 0x000fe200000010ff */
[----:B------:R-:W-:Y:S01]  /*12c10*/  STS.U16 [R123], R227 ;  /* 0x000000e37b007388 */ /* 0x000fe20000000400 */
        /* <DEDUP_REMOVED lines=8> */
[----:B------:R3:W-:Y:S01]  /*12ca0*/  STS.U16 [R22+0x2], R37 ;  /* 0x0000022516007388 */ /* 0x0007e20000000400 */
[----:B------:R-:W-:Y:S02]  /*12cb0*/  PRMT R39, R223, 0x7632, R39 ;  /* 0x00007632df277816 */ /* 0x000fe40000000027 */
[----:B------:R-:W-:Y:S02]  /*12cc0*/  SHF.L.U32 R26, R26, 0x1, RZ ;  /* 0x000000011a1a7819 */ /* 0x000fe400000006ff */
[----:B------:R-:W-:Y:S01]  /*12cd0*/  F2FP.BF16.PACK_AB R219, R219, R220 ;  /* 0x000000dcdbdb723e */ /* 0x000fe200000010ff */
[----:B------:R-:W-:Y:S01]  /*12ce0*/  STS.U16 [R23+0x4], R225 ;  /* 0x000004e117007388 */ /* 0x000fe20000000400 */
[----:B------:R-:W-:Y:S02]  /*12cf0*/  SHF.L.U32 R27, R27, 0x1, RZ ;  /* 0x000000011b1b7819 */ /* 0x000fe400000006ff */
[----:B------:R-:W-:Y:S01]  /*12d00*/  SHF.L.U32 R28, R28, 0x1, RZ ;  /* 0x000000011c1c7819 */ /* 0x000fe200000006ff */
[----:B------:R0:W-:Y:S01]  /*12d10*/  STS.U16 [R24+0x6], R38 ;  /* 0x0000062618007388 */ /* 0x0001e20000000400 */
[----:B---3--:R-:W-:-:S02]  /*12d20*/  PRMT R37, R221, 0x7632, R37 ;  /* 0x00007632dd257816 */ /* 0x008fc40000000025 */
[----:B------:R-:W-:Y:S01]  /*12d30*/  F2FP.BF16.PACK_AB R217, R217, R218 ;  /* 0x000000dad9d9723e */ /* 0x000fe200000010ff */
[----:B------:R-:W-:Y:S01]  /*12d40*/  STS.U16 [R25+0x8], R223 ;  /* 0x000008df19007388 */ /* 0x000fe20000000400 */
[----:B------:R-:W-:Y:S01]  /*12d50*/  SHF.L.U32 R29, R29, 0x1, RZ ;  /* 0x000000011d1d7819 */ /* 0x000fe200000006ff */
[----:B--2---:R-:W-:Y:S01]  /*12d60*/  @!P2 FMUL.FTZ R73, R73, R40 ;  /* 0x000000284949a220 */ /* 0x004fe20000410000 */
[----:B------:R-:W-:Y:S01]  /*12d70*/  F2FP.BF16.PACK_AB R85, R85, R86 ;  /* 0x000000565555723e */ /* 0x000fe200000010ff */
[----:B------:R-:W-:Y:S01]  /*12d80*/  STS.U16 [R26+0xa], R39 ;  /* 0x00000a271a007388 */ /* 0x000fe20000000400 */
[----:B------:R-:W-:Y:S02]  /*12d90*/  SHF.L.U32 R30, R30, 0x1, RZ ;  /* 0x000000011e1e7819 */ /* 0x000fe400000006ff */
[----:B0-----:R-:W-:Y:S01]  /*12da0*/  PRMT R38, R219, 0x7632, R38 ;  /* 0x00007632db267816 */ /* 0x001fe20000000026 */
[----:B------:R-:W-:Y:S01]  /*12db0*/  STS.U16 [R27+0xc], R221 ;  /* 0x00000cdd1b007388 */ /* 0x000fe20000000400 */
[----:B------:R-:W-:-:S02]  /*12dc0*/  SHF.L.U32 R31, R31, 0x1, RZ ;  /* 0x000000011f1f7819 */ /* 0x000fc400000006ff */
[----:B------:R-:W-:Y:S01]  /*12dd0*/  ISETP.NE.AND P6, PT, R128, RZ, PT ;  /* 0x000000ff8000720c */ /* 0x000fe20003fc5270 */
        /* <DEDUP_REMOVED lines=8> */
[----:B0-----:R-:W-:-:S02]  /*12e60*/  PRMT R37, R85, 0x7632, R37 ;  /* 0x0000763255257816 */ /* 0x001fc40000000025 */
[----:B------:R-:W-:Y:S01]  /*12e70*/  SHF.L.U32 R35, R35, 0x1, RZ ;  /* 0x0000000123237819 */ /* 0x000fe200000006ff */
[----:B------:R-:W-:Y:S01]  /*12e80*/  STS.U16 [R31+0x14], R217 ;  /* 0x000014d91f007388 */ /* 0x000fe20000000400 */
[----:B------:R-:W-:Y:S02]  /*12e90*/  PRMT R39, R83, 0x7632, R39 ;  /* 0x0000763253277816 */ /* 0x000fe40000000027 */
[----:B------:R-:W-:Y:S01]  /*12ea0*/  SHF.L.U32 R36, R36, 0x1, RZ ;  /* 0x0000000124247819 */ /* 0x000fe200000006ff */
[----:B------:R-:W-:Y:S01]  /*12eb0*/  STS.U16 [R32+0x16], R40 ;  /* 0x0000162820007388 */ /* 0x000fe20000000400 */
[----:B--2---:R-:W-:-:S03]  /*12ec0*/  MOV R38, UR28 ;  /* 0x0000001c00267c02 */ /* 0x004fc60008000f00 */
        /* <DEDUP_REMOVED lines=24> */
[----:B-1----:R-:W-:Y:S02]  /*13050*/  PRMT R17, RZ, 0x5410, R17 ;  /* 0x00005410ff117816 */ /* 0x002fe40000000011 */
[----:B----4-:R-:W-:Y:S02]  /*13060*/  PRMT R18, RZ, 0x5410, R18 ;  /* 0x00005410ff127816 */ /* 0x010fe40000000012 */
[----:B------:R-:W-:Y:S01]  /*13070*/  PRMT R19, RZ, 0x5410, R19 ;  /* 0x00005410ff137816 */ /* 0x000fe20000000013 */
        /* <DEDUP_REMOVED lines=60> */
.L_x_6100:
[----:B---34-:R-:W-:Y:S05]  /*13440*/  BSYNC B0 ;  /* 0x0000000000007941 */ /* 0x018fea0003800000 */
.L_x_6099:
        /* <DEDUP_REMOVED lines=148> */
.L_x_6102:
[----:B------:R-:W-:Y:S05]  /*13d90*/  BSYNC B0 ;  /* 0x0000000000007941 */ /* 0x000fea0003800000 */
.L_x_6101:
        /* <DEDUP_REMOVED lines=63> */
.L_x_5959:
        /* <DEDUP_REMOVED lines=32> */
.L_x_6105:
[----:B------:R-:W-:Y:S05]  /*14390*/  BSYNC B0 ;  /* 0x0000000000007941 */ /* 0x000fea0003800000 */
.L_x_6104:
        /* <DEDUP_REMOVED lines=31> */
.L_x_6107:
[----:B------:R-:W3:Y:S02]  /*14590*/  S2R R7, SR_TID.X ;  /* 0x0000000000077919 */ /* 0x000ee40000002100 */
.L_x_6108:
[----:B------:R-:W-:Y:S05]  /*145a0*/  BSYNC B0 ;  /* 0x0000000000007941 */ /* 0x000fea0003800000 */
.L_x_6106:
[----:B---3--:R-:W-:-:S13]  /*145b0*/  ISETP.GE.AND P0, PT, R7, c[0x0][0x16c], PT ;  /* 0x00005b0007007a0c */ /* 0x008fda0003f06270 */
[----:B------:R-:W-:Y:S05]  /*145c0*/  @P0 EXIT ;  /* 0x000000000000094d */ /* 0x000fea0003800000 */
[----:B------:R-:W-:Y:S02]  /*145d0*/  ULDC.64 UR6, c[0x0][0x288] ;  /* 0x0000a20000067ab9 */ /* 0x000fe40000000a00 */
[----:B------:R-:W-:Y:S02]  /*145e0*/  UIMAD UR11, UR11, UR6, URZ ;  /* 0x000000060b0b72a4 */ /* 0x000fe4000f8e023f */
[----:B0-2---:R-:W-:Y:S02]  /*145f0*/  UIMAD.WIDE.U32 UR4, UR10, UR6, URZ ;  /* 0x000000060a0472a5 */ /* 0x005fe4000f8e003f */
[----:B------:R-:W-:-:S04]  /*14600*/  UIMAD UR6, UR10, UR7, UR11 ;  /* 0x000000070a0672a4 */ /* 0x000fc8000f8e020b */
[----:B------:R-:W-:Y:S02]  /*14610*/  UIADD3 UR6, UR5, UR6, URZ ;  /* 0x0000000605067290 */ /* 0x000fe4000fffe03f */
.L_x_6109:
        /* <DEDUP_REMOVED lines=19> */
.L_x_6002:
[----:B------:R-:W-:Y:S01]  /*14750*/  HFMA2.MMA R66, -RZ, RZ, 0, 5.9604644775390625e-08 ;  /* 0x00000001ff427435 */ /* 0x000fe200000001ff */
[----:B------:R-:W-:-:S02]  /*14760*/  MOV R65, R240 ;  /* 0x000000f000417202 */ /* 0x000fc40000000f00 */
[----:B------:R-:W-:Y:S02]  /*14770*/  MOV R245, RZ ;  /* 0x000000ff00f57202 */ /* 0x000fe40000000f00 */
[----:B------:R-:W-:Y:S02]  /*14780*/  MOV R244, 0xffffffff ;  /* 0xffffffff00f47802 */ /* 0x000fe40000000f00 */
[----:B------:R-:W-:Y:S02]  /*14790*/  MOV R64, 0x147b0 ;  /* 0x000147b000407802 */ /* 0x000fe40000000f00 */
[----:B-----5:R-:W-:Y:S05]  /*147a0*/  CALL.REL.NOINC `($__internal_143_$__cuda_sm70_shflsync_up) ;  /* 0x00001e7000007944 */ /* 0x020fea0003c00000 */
[----:B-1----:R-:W-:Y:S01]  /*147b0*/  MOV R67, R66 ;  /* 0x0000004200437202 */ /* 0x002fe20000000f00 */
[----:B------:R-:W-:Y:S05]  /*147c0*/  BRA `(.L_x_6110) ;  /* 0xffff6ea000007947 */ /* 0x000fea000383ffff */
.L_x_6003:
[----:B------:R-:W-:Y:S01]  /*147d0*/  HFMA2.MMA R66, -RZ, RZ, 0, 5.9604644775390625e-08 ;  /* 0x00000001ff427435 */ /* 0x000fe200000001ff */
[----:B------:R-:W-:Y:S02]  /*147e0*/  MOV R65, R68 ;  /* 0x0000004400417202 */ /* 0x000fe40000000f00 */
[----:B------:R-:W-:Y:S02]  /*147f0*/  MOV R245, RZ ;  /* 0x000000ff00f57202 */ /* 0x000fe40000000f00 */
[----:B------:R-:W-:-:S02]  /*14800*/  MOV R244, 0xffffffff ;  /* 0xffffffff00f47802 */ /* 0x000fc40000000f00 */
[----:B------:R-:W-:Y:S02]  /*14810*/  MOV R64, 0x14830 ;  /* 0x0001483000407802 */ /* 0x000fe40000000f00 */
[----:B01---5:R-:W-:Y:S05]  /*14820*/  CALL.REL.NOINC `($__internal_143_$__cuda_sm70_shflsync_up) ;  /* 0x00001df000007944 */ /* 0x023fea0003c00000 */
[----:B-1----:R-:W-:Y:S01]  /*14830*/  MOV R69, R66 ;  /* 0x0000004200457202 */ /* 0x002fe20000000f00 */
[----:B------:R-:W-:Y:S01]  /*14840*/  HFMA2.MMA R66, -RZ, RZ, 0, 5.9604644775390625e-08 ;  /* 0x00000001ff427435 */ /* 0x000fe200000001ff */
[----:B------:R-:W-:Y:S02]  /*14850*/  MOV R65, R70 ;  /* 0x0000004600417202 */ /* 0x000fe40000000f00 */
[----:B------:R-:W-:Y:S02]  /*14860*/  MOV R245, RZ ;  /* 0x000000ff00f57202 */ /* 0x000fe40000000f00 */
[----:B------:R-:W-:Y:S02]  /*14870*/  MOV R244, 0xffffffff ;  /* 0xffffffff00f47802 */ /* 0x000fe40000000f00 */
[----:B------:R-:W-:Y:S02]  /*14880*/  MOV R64, 0x148a0 ;  /* 0x000148a000407802 */ /* 0x000fe40000000f00 */
[----:B------:R-:W-:Y:S05]  /*14890*/  CALL.REL.NOINC `($__internal_143_$__cuda_sm70_shflsync_up) ;  /* 0x00001d8000007944 */ /* 0x000fea0003c00000 */
[----:B-1----:R-:W-:Y:S01]  /*148a0*/  MOV R71, R66 ;  /* 0x0000004200477202 */ /* 0x002fe20000000f00 */
[----:B------:R-:W-:Y:S01]  /*148b0*/  HFMA2.MMA R66, -RZ, RZ, 0, 5.9604644775390625e-08 ;  /* 0x00000001ff427435 */ /* 0x000fe200000001ff */
[----:B------:R-:W-:-:S02]  /*148c0*/  MOV R65, R241 ;  /* 0x000000f100417202 */ /* 0x000fc40000000f00 */
[----:B------:R-:W-:Y:S02]  /*148d0*/  MOV R245, RZ ;  /* 0x000000ff00f57202 */ /* 0x000fe40000000f00 */
[----:B------:R-:W-:Y:S02]  /*148e0*/  MOV R244, 0xffffffff ;  /* 0xffffffff00f47802 */ /* 0x000fe40000000f00 */
[----:B------:R-:W-:Y:S02]  /*148f0*/  MOV R64, 0x14910 ;  /* 0x0001491000407802 */ /* 0x000fe40000000f00 */
[----:B------:R-:W-:Y:S05]  /*14900*/  CALL.REL.NOINC `($__internal_143_$__cuda_sm70_shflsync_up) ;  /* 0x00001d1000007944 */ /* 0x000fea0003c00000 */
        /* <DEDUP_REMOVED lines=20> */
[----:B------:R-:W-:Y:S05]  /*14a50*/  CALL.REL.NOINC `($__internal_143_$__cuda_sm70_shflsync_up) ;  /* 0x00001bc000007944 */ /* 0x000fea0003c00000 */
[----:B-1----:R-:W-:Y:S01]  /*14a60*/  MOV R67, R66 ;  /* 0x0000004200437202 */ /* 0x002fe20000000f00 */
[----:B------:R-:W-:Y:S01]  /*14a70*/  HFMA2.MMA R66, -RZ, RZ, 0, 1.1920928955078125e-07 ;  /* 0x00000002ff427435 */ /* 0x000fe200000001ff */
[----:B------:R-:W-:Y:S02]  /*14a80*/  MOV R65, R68 ;  /* 0x0000004400417202 */ /* 0x000fe40000000f00 */
[----:B------:R-:W-:Y:S02]  /*14a90*/  MOV R245, RZ ;  /* 0x000000ff00f57202 */ /* 0x000fe40000000f00 */
[----:B------:R-:W-:-:S02]  /*14aa0*/  MOV R244, 0xffffffff ;  /* 0xffffffff00f47802 */ /* 0x000fc40000000f00 */
[----:B------:R-:W-:Y:S02]  /*14ab0*/  MOV R64, 0x14ad0 ;  /* 0x00014ad000407802 */ /* 0x000fe40000000f00 */
[----:B------:R-:W-:Y:S05]  /*14ac0*/  CALL.REL.NOINC `($__internal_143_$__cuda_sm70_shflsync_up) ;  /* 0x00001b5000007944 */ /* 0x000fea0003c00000 */
[----:B-1----:R-:W-:Y:S01]  /*14ad0*/  MOV R69, R66 ;  /* 0x0000004200457202 */ /* 0x002fe20000000f00 */
[----:B------:R-:W-:Y:S01]  /*14ae0*/  HFMA2.MMA R66, -RZ, RZ, 0, 1.1920928955078125e-07 ;  /* 0x00000002ff427435 */ /* 0x000fe200000001ff */
[----:B------:R-:W-:Y:S02]  /*14af0*/  MOV R65, R70 ;  /* 0x0000004600417202 */ /* 0x000fe40000000f00 */
[----:B------:R-:W-:Y:S02]  /*14b00*/  MOV R245, RZ ;  /* 0x000000ff00f57202 */ /* 0x000fe40000000f00 */
[----:B------:R-:W-:Y:S02]  /*14b10*/  MOV R244, 0xffffffff ;  /* 0xffffffff00f47802 */ /* 0x000fe40000000f00 */
[----:B------:R-:W-:Y:S02]  /*14b20*/  MOV R64, 0x14b40 ;  /* 0x00014b4000407802 */ /* 0x000fe40000000f00 */
[----:B------:R-:W-:Y:S05]  /*14b30*/  CALL.REL.NOINC `($__internal_143_$__cuda_sm70_shflsync_up) ;  /* 0x00001ae000007944 */ /* 0x000fea0003c00000 */
[----:B-1----:R-:W-:Y:S01]  /*14b40*/  MOV R71, R66 ;  /* 0x0000004200477202 */ /* 0x002fe20000000f00 */
[----:B------:R-:W-:Y:S01]  /*14b50*/  HFMA2.MMA R66, -RZ, RZ, 0, 1.1920928955078125e-07 ;  /* 0x00000002ff427435 */ /* 0x000fe200000001ff */
[----:B------:R-:W-:-:S02]  /*14b60*/  MOV R65, R241 ;  /* 0x000000f100417202 */ /* 0x000fc40000000f00 */
[----:B------:R-:W-:Y:S02]  /*14b70*/  MOV R245, RZ ;  /* 0x000000ff00f57202 */ /* 0x000fe40000000f00 */
[----:B------:R-:W-:Y:S02]  /*14b80*/  MOV R244, 0xffffffff ;  /* 0xffffffff00f47802 */ /* 0x000fe40000000f00 */
[----:B------:R-:W-:Y:S02]  /*14b90*/  MOV R64, 0x14bb0 ;  /* 0x00014bb000407802 */ /* 0x000fe40000000f00 */
[----:B------:R-:W-:Y:S05]  /*14ba0*/  CALL.REL.NOINC `($__internal_143_$__cuda_sm70_shflsync_up) ;  /* 0x00001a7000007944 */ /* 0x000fea0003c00000 */
        /* <DEDUP_REMOVED lines=19> */
[----:B------:R-:W-:Y:S05]  /*14ce0*/  CALL.REL.NOINC `($__internal_143_$__cuda_sm70_shflsync_up) ;  /* 0x0000193000007944 */ /* 0x000fea0003c00000 */
[----:B-1----:R-:W-:Y:S01]  /*14cf0*/  MOV R67, R66 ;  /* 0x0000004200437202 */ /* 0x002fe20000000f00 */
[----:B------:R-:W-:Y:S01]  /*14d00*/  HFMA2.MMA R66, -RZ, RZ, 0, 2.384185791015625e-07 ;  /* 0x00000004ff427435 */ /* 0x000fe200000001ff */
[----:B------:R-:W-:Y:S02]  /*14d10*/  MOV R65, R68 ;  /* 0x0000004400417202 */ /* 0x000fe40000000f00 */
[----:B------:R-:W-:Y:S02]  /*14d20*/  MOV R245, RZ ;  /* 0x000000ff00f57202 */ /* 0x000fe40000000f00 */
[----:B------:R-:W-:-:S02]  /*14d30*/  MOV R244, 0xffffffff ;  /* 0xffffffff00f47802 */ /* 0x000fc40000000f00 */
[----:B------:R-:W-:Y:S02]  /*14d40*/  MOV R64, 0x14d60 ;  /* 0x00014d6000407802 */ /* 0x000fe40000000f00 */
[----:B------:R-:W-:Y:S05]  /*14d50*/  CALL.REL.NOINC `($__internal_143_$__cuda_sm70_shflsync_up) ;  /* 0x000018c000007944 */ /* 0x000fea0003c00000 */
[----:B-1----:R-:W-:Y:S01]  /*14d60*/  MOV R69, R66 ;  /* 0x0000004200457202 */ /* 0x002fe20000000f00 */
[----:B------:R-:W-:Y:S01]  /*14d70*/  HFMA2.MMA R66, -RZ, RZ, 0, 2.384185791015625e-07 ;  /* 0x00000004ff427435 */ /* 0x000fe200000001ff */
[----:B------:R-:W-:Y:S02]  /*14d80*/  MOV R65, R71 ;  /* 0x0000004700417202 */ /* 0x000fe40000000f00 */
[----:B------:R-:W-:Y:S02]  /*14d90*/  MOV R245, RZ ;  /* 0x000000ff00f57202 */ /* 0x000fe40000000f00 */
[----:B------:R-:W-:Y:S02]  /*14da0*/  MOV R244, 0xffffffff ;  /* 0xffffffff00f47802 */ /* 0x000fe40000000f00 */
[----:B------:R-:W-:Y:S02]  /*14db0*/  MOV R64, 0x14dd0 ;  /* 0x00014dd000407802 */ /* 0x000fe40000000f00 */
[----:B------:R-:W-:Y:S05]  /*14dc0*/  CALL.REL.NOINC `($__internal_143_$__cuda_sm70_shflsync_up) ;  /* 0x0000185000007944 */ /* 0x000fea0003c00000 */
[----:B-1----:R-:W-:Y:S01]  /*14dd0*/  MOV R241, R66 ;  /* 0x0000004200f17202 */ /* 0x002fe20000000f00 */
[----:B------:R-:W-:Y:S01]  /*14de0*/  HFMA2.MMA R66, -RZ, RZ, 0, 2.384185791015625e-07 ;  /* 0x00000004ff427435 */ /* 0x000fe200000001ff */
        /* <DEDUP_REMOVED lines=22> */
[----:B------:R-:W-:Y:S05]  /*14f50*/  CALL.REL.NOINC `($__internal_143_$__cuda_sm70_shflsync_up) ;  /* 0x000016c000007944 */ /* 0x000fea0003c00000 */
[----:B-1----:R-:W-:Y:S01]  /*14f60*/  MOV R67, R66 ;  /* 0x0000004200437202 */ /* 0x002fe20000000f00 */
[----:B------:R-:W-:Y:S01]  /*14f70*/  HFMA2.MMA R66, -RZ, RZ, 0, 4.76837158203125e-07 ;  /* 0x00000008ff427435 */ /* 0x000fe200000001ff */
[----:B------:R-:W-:Y:S02]  /*14f80*/  MOV R65, R68 ;  /* 0x0000004400417202 */ /* 0x000fe40000000f00 */
[----:B------:R-:W-:Y:S02]  /*14f90*/  MOV R245, RZ ;  /* 0x000000ff00f57202 */ /* 0x000fe40000000f00 */
[----:B------:R-:W-:Y:S02]  /*14fa0*/  MOV R244, 0xffffffff ;  /* 0xffffffff00f47802 */ /* 0x000fe40000000f00 */
[----:B------:R-:W-:Y:S02]  /*14fb0*/  MOV R64, 0x14fd0 ;  /* 0x00014fd000407802 */ /* 0x000fe40000000f00 */
[----:B------:R-:W-:Y:S05]  /*14fc0*/  CALL.REL.NOINC `($__internal_143_$__cuda_sm70_shflsync_up) ;  /* 0x0000165000007944 */ /* 0x000fea0003c00000 */
[----:B-1----:R-:W-:Y:S01]  /*14fd0*/  MOV R69, R66 ;  /* 0x0000004200457202 */ /* 0x002fe20000000f00 */
[----:B------:R-:W-:Y:S01]  /*14fe0*/  HFMA2.MMA R66, -RZ, RZ, 0, 4.76837158203125e-07 ;  /* 0x00000008ff427435 */ /* 0x000fe200000001ff */
[----:B------:R-:W-:-:S02]  /*14ff0*/  MOV R65, R71 ;  /* 0x0000004700417202 */ /* 0x000fc40000000f00 */
[----:B------:R-:W-:Y:S02]  /*15000*/  MOV R245, RZ ;  /* 0x000000ff00f57202 */ /* 0x000fe40000000f00 */
[----:B------:R-:W-:Y:S02]  /*15010*/  MOV R244, 0xffffffff ;  /* 0xffffffff00f47802 */ /* 0x000fe40000000f00 */
[----:B------:R-:W-:Y:S02]  /*15020*/  MOV R64, 0x15040 ;  /* 0x0001504000407802 */ /* 0x000fe40000000f00 */
[----:B------:R-:W-:Y:S05]  /*15030*/  CALL.REL.NOINC `($__internal_143_$__cuda_sm70_shflsync_up) ;  /* 0x000015e000007944 */ /* 0x000fea0003c00000 */
[----:B-1----:R-:W-:Y:S01]  /*15040*/  MOV R241, R66 ;  /* 0x0000004200f17202 */ /* 0x002fe20000000f00 */
[----:B------:R-:W-:Y:S01]  /*15050*/  HFMA2.MMA R66, -RZ, RZ, 0, 4.76837158203125e-07 ;  /* 0x00000008ff427435 */ /* 0x000fe200000001ff */
[----:B------:R-:W-:Y:S02]  /*15060*/  MOV R65, R70 ;  /* 0x0000004600417202 */ /* 0x000fe40000000f00 */
[----:B------:R-:W-:Y:S02]  /*15070*/  MOV R245, RZ ;  /* 0x000000ff00f57202 */ /* 0x000fe40000000f00 */
[----:B------:R-:W-:-:S02]  /*15080*/  MOV R244, 0xffffffff ;  /* 0xffffffff00f47802 */ /* 0x000fc40000000f00 */
[----:B------:R-:W-:Y:S02]  /*15090*/  MOV R64, 0x150b0 ;  /* 0x000150b000407802 */ /* 0x000fe40000000f00 */
[----:B------:R-:W-:Y:S05]  /*150a0*/  CALL.REL.NOINC `($__internal_143_$__cuda_sm70_shflsync_up) ;  /* 0x0000157000007944 */ /* 0x000fea0003c00000 */
        /* <DEDUP_REMOVED lines=21> */
[----:B------:R-:W-:Y:S05]  /*15200*/  CALL.REL.NOINC `($__internal_143_$__cuda_sm70_shflsync_up) ;  /* 0x0000141000007944 */ /* 0x000fea0003c00000 */
[----:B-1----:R-:W-:Y:S01]  /*15210*/  MOV R67, R66 ;  /* 0x0000004200437202 */ /* 0x002fe20000000f00 */
[----:B------:R-:W-:Y:S01]  /*15220*/  HFMA2.MMA R66, -RZ, RZ, 0, 9.5367431640625e-07 ;  /* 0x00000010ff427435 */ /* 0x000fe200000001ff */
[----:B------:R-:W-:Y:S02]  /*15230*/  MOV R65, R68 ;  /* 0x0000004400417202 */ /* 0x000fe40000000f00 */
[----:B------:R-:W-:Y:S02]  /*15240*/  MOV R245, RZ ;  /* 0x000000ff00f57202 */ /* 0x000fe40000000f00 */
[----:B------:R-:W-:Y:S02]  /*15250*/  MOV R244, 0xffffffff ;  /* 0xffffffff00f47802 */ /* 0x000fe40000000f00 */
[----:B------:R-:W-:-:S02]  /*15260*/  MOV R64, 0x15280 ;  /* 0x0001528000407802 */ /* 0x000fc40000000f00 */
[----:B------:R-:W-:Y:S05]  /*15270*/  CALL.REL.NOINC `($__internal_143_$__cuda_sm70_shflsync_up) ;  /* 0x000013a000007944 */ /* 0x000fea0003c00000 */
[----:B-1----:R-:W-:Y:S01]  /*15280*/  MOV R68, R66 ;  /* 0x0000004200447202 */ /* 0x002fe20000000f00 */
[----:B------:R-:W-:Y:S01]  /*15290*/  HFMA2.MMA R66, -RZ, RZ, 0, 9.5367431640625e-07 ;  /* 0x00000010ff427435 */ /* 0x000fe200000001ff */
[----:B------:R-:W-:-:S02]  /*152a0*/  MOV R65, R71 ;  /* 0x0000004700417202 */ /* 0x000fc40000000f00 */
[----:B------:R-:W-:Y:S02]  /*152b0*/  MOV R245, RZ ;  /* 0x000000ff00f57202 */ /* 0x000fe40000000f00 */
[----:B------:R-:W-:Y:S02]  /*152c0*/  MOV R244, 0xffffffff ;  /* 0xffffffff00f47802 */ /* 0x000fe40000000f00 */
[----:B------:R-:W-:Y:S02]  /*152d0*/  MOV R64, 0x152f0 ;  /* 0x000152f000407802 */ /* 0x000fe40000000f00 */
[----:B------:R-:W-:Y:S05]  /*152e0*/  CALL.REL.NOINC `($__internal_143_$__cuda_sm70_shflsync_up) ;  /* 0x0000133000007944 */ /* 0x000fea0003c00000 */
[----:B-1----:R-:W-:Y:S01]  /*152f0*/  MOV R71, R66 ;  /* 0x0000004200477202 */ /* 0x002fe20000000f00 */
[----:B------:R-:W-:Y:S01]  /*15300*/  HFMA2.MMA R66, -RZ, RZ, 0, 9.5367431640625e-07 ;  /* 0x00000010ff427435 */ /* 0x000fe200000001ff */
[----:B------:R-:W-:Y:S02]  /*15310*/  MOV R65, R70 ;  /* 0x0000004600417202 */ /* 0x000fe40000000f00 */
[----:B------:R-:W-:Y:S02]  /*15320*/  MOV R245, RZ ;  /* 0x000000ff00f57202 */ /* 0x000fe40000000f00 */
[----:B------:R-:W-:-:S02]  /*15330*/  MOV R244, 0xffffffff ;  /* 0xffffffff00f47802 */ /* 0x000fc40000000f00 */
[----:B------:R-:W-:Y:S02]  /*15340*/  MOV R64, 0x15360 ;  /* 0x0001536000407802 */ /* 0x000fe40000000f00 */
[----:B------:R-:W-:Y:S05]  /*15350*/  CALL.REL.NOINC `($__internal_143_$__cuda_sm70_shflsync_up) ;  /* 0x000012c000007944 */ /* 0x000fea0003c00000 */
[----:B-1----:R-:W-:Y:S01]  /*15360*/  MOV R64, R66 ;  /* 0x0000004200407202 */ /* 0x002fe20000000f00 */
[----:B------:R-:W-:Y:S05]  /*15370*/  BRA `(.L_x_6111) ;  /* 0xffff675000007947 */ /* 0x000fea000383ffff */
.L_x_6008:
[----:B-1----:R-:W-:Y:S01]  /*15380*/  HFMA2.MMA R66, -RZ, RZ, 0, 5.9604644775390625e-08 ;  /* 0x00000001ff427435 */ /* 0x002fe200000001ff */
[----:B------:R-:W-:Y:S02]  /*15390*/  MOV R65, R70 ;  /* 0x0000004600417202 */ /* 0x000fe40000000f00 */
[----:B------:R-:W-:Y:S02]  /*153a0*/  MOV R245, RZ ;  /* 0x000000ff00f57202 */ /* 0x000fe40000000f00 */
[----:B------:R-:W-:Y:S02]  /*153b0*/  MOV R244, 0xffffffff ;  /* 0xffffffff00f47802 */ /* 0x000fe40000000f00 */
[----:B------:R-:W-:Y:S02]  /*153c0*/  MOV R64, 0x153e0 ;  /* 0x000153e000407802 */ /* 0x000fe40000000f00 */
[----:B0----5:R-:W-:Y:S05]  /*153d0*/  CALL.REL.NOINC `($__internal_143_$__cuda_sm70_shflsync_up) ;  /* 0x0000124000007944 */ /* 0x021fea0003c00000 */
[----:B-1----:R-:W-:Y:S01]  /*153e0*/  MOV R70, R66 ;  /* 0x0000004200467202 */ /* 0x002fe20000000f00 */
[----:B------:R-:W-:Y:S01]  /*153f0*/  HFMA2.MMA R66, -RZ, RZ, 0, 5.9604644775390625e-08 ;  /* 0x00000001ff427435 */ /* 0x000fe200000001ff */
[----:B------:R-:W-:-:S02]  /*15400*/  MOV R65, R69 ;  /* 0x0000004500417202 */ /* 0x000fc40000000f00 */
[----:B------:R-:W-:Y:S02]  /*15410*/  MOV R245, RZ ;  /* 0x000000ff00f57202 */ /* 0x000fe40000000f00 */
[----:B------:R-:W-:Y:S02]  /*15420*/  MOV R244, 0xffffffff ;  /* 0xffffffff00f47802 */ /* 0x000fe40000000f00 */
[----:B------:R-:W-:Y:S02]  /*15430*/  MOV R64, 0x15450 ;  /* 0x0001545000407802 */ /* 0x000fe40000000f00 */
[----:B------:R-:W-:Y:S05]  /*15440*/  CALL.REL.NOINC `($__internal_143_$__cuda_sm70_shflsync_up) ;  /* 0x000011d000007944 */ /* 0x000fea0003c00000 */
[----:B-1----:R-:W-:Y:S01]  /*15450*/  MOV R69, R66 ;  /* 0x0000004200457202 */ /* 0x002fe20000000f00 */
[----:B------:R-:W-:Y:S01]  /*15460*/  HFMA2.MMA R66, -RZ, RZ, 0, 5.9604644775390625e-08 ;  /* 0x00000001ff427435 */ /* 0x000fe200000001ff */
[----:B------:R-:W-:Y:S02]  /*15470*/  MOV R65, R67 ;  /* 0x0000004300417202 */ /* 0x000fe40000000f00 */
[----:B------:R-:W-:Y:S02]  /*15480*/  MOV R245, RZ ;  /* 0x000000ff00f57202 */ /* 0x000fe40000000f00 */
[----:B------:R-:W-:-:S02]  /*15490*/  MOV R244, 0xffffffff ;  /* 0xffffffff00f47802 */ /* 0x000fc40000000f00 */
[----:B------:R-:W-:Y:S02]  /*154a0*/  MOV R64, 0x154c0 ;  /* 0x000154c000407802 */ /* 0x000fe40000000f00 */
[----:B------:R-:W-:Y:S05]  /*154b0*/  CALL.REL.NOINC `($__internal_143_$__cuda_sm70_shflsync_up) ;  /* 0x0000116000007944 */ /* 0x000fea0003c00000 */
        /* <DEDUP_REMOVED lines=8> */
[----:B------:R-:W-:Y:S01]  /*15540*/  HFMA2.MMA R66, -RZ, RZ, 0, 0 ;  /* 0x00000000ff427435 */ /* 0x000fe200000001ff */
[----:B------:R-:W-:-:S02]  /*15550*/  MOV R64, R60 ;  /* 0x0000003c00407202 */ /* 0x000fc40000000f00 */
[----:B------:R-:W-:Y:S02]  /*15560*/  MOV R247, 0xffffffff ;  /* 0xffffffff00f77802 */ /* 0x000fe40000000f00 */
[----:B------:R-:W-:Y:S02]  /*15570*/  MOV R65, 0x15590 ;  /* 0x0001559000417802 */ /* 0x000fe40000000f00 */
[----:B------:R-:W-:Y:S05]  /*15580*/  CALL.REL.NOINC `($__internal_142_$__cuda_sm70_shflsync_idx_p) ;  /* 0x0000102000007944 */ /* 0x000fea0003c00000 */
[----:B-1----:R-:W-:Y:S01]  /*15590*/  MOV R60, R66 ;  /* 0x00000042003c7202 */ /* 0x002fe20000000f00 */
[----:B------:R-:W-:Y:S01]  /*155a0*/  HFMA2.MMA R66, -RZ, RZ, 0, 0 ;  /* 0x00000000ff427435 */ /* 0x000fe200000001ff */
[----:B------:R-:W-:Y:S02]  /*155b0*/  MOV R64, R61 ;  /* 0x0000003d00407202 */ /* 0x000fe40000000f00 */
[----:B------:R-:W-:Y:S02]  /*155c0*/  MOV R247, 0xffffffff ;  /* 0xffffffff00f77802 */ /* 0x000fe40000000f00 */
[----:B------:R-:W-:Y:S02]  /*155d0*/  MOV R65, 0x155f0 ;  /* 0x000155f000417802 */ /* 0x000fe40000000f00 */
[----:B0-----:R-:W-:Y:S05]  /*155e0*/  CALL.REL.NOINC `($__internal_142_$__cuda_sm70_shflsync_idx_p) ;  /* 0x00000fc000007944 */ /* 0x001fea0003c00000 */
[----:B-1----:R-:W-:Y:S01]  /*155f0*/  MOV R61, R66 ;  /* 0x00000042003d7202 */ /* 0x002fe20000000f00 */
[----:B------:R-:W-:Y:S01]  /*15600*/  HFMA2.MMA R66, -RZ, RZ, 0, 0 ;  /* 0x00000000ff427435 */ /* 0x000fe200000001ff */
[----:B------:R-:W-:-:S02]  /*15610*/  MOV R64, R62 ;  /* 0x0000003e00407202 */ /* 0x000fc40000000f00 */
[----:B------:R-:W-:Y:S02]  /*15620*/  MOV R247, 0xffffffff ;  /* 0xffffffff00f77802 */ /* 0x000fe40000000f00 */
[----:B------:R-:W-:Y:S02]  /*15630*/  MOV R65, 0x15650 ;  /* 0x0001565000417802 */ /* 0x000fe40000000f00 */
[----:B0-----:R-:W-:Y:S05]  /*15640*/  CALL.REL.NOINC `($__internal_142_$__cuda_sm70_shflsync_idx_p) ;  /* 0x00000f6000007944 */ /* 0x001fea0003c00000 */
[----:B-1----:R-:W-:Y:S01]  /*15650*/  MOV R62, R66 ;  /* 0x00000042003e7202 */ /* 0x002fe20000000f00 */
[----:B------:R-:W-:Y:S01]  /*15660*/  HFMA2.MMA R66, -RZ, RZ, 0, 0 ;  /* 0x00000000ff427435 */ /* 0x000fe200000001ff */
[----:B------:R-:W-:Y:S02]  /*15670*/  MOV R64, R63 ;  /* 0x0000003f00407202 */ /* 0x000fe40000000f00 */
[----:B------:R-:W-:Y:S02]  /*15680*/  MOV R247, 0xffffffff ;  /* 0xffffffff00f77802 */ /* 0x000fe40000000f00 */
[----:B------:R-:W-:Y:S02]  /*15690*/  MOV R65, 0x156b0 ;  /* 0x000156b000417802 */ /* 0x000fe40000000f00 */
[----:B0-----:R-:W-:Y:S05]  /*156a0*/  CALL.REL.NOINC `($__internal_142_$__cuda_sm70_shflsync_idx_p) ;  /* 0x00000f0000007944 */ /* 0x001fea0003c00000 */
[----:B-1----:R-:W-:Y:S01]  /*156b0*/  MOV R63, R66 ;  /* 0x00000042003f7202 */ /* 0x002fe20000000f00 */
[----:B0-----:R-:W-:Y:S05]  /*156c0*/  BRA `(.L_x_6112) ;  /* 0xffff670000007947 */ /* 0x001fea000383ffff */
.L_x_6011:
[----:B------:R-:W-:Y:S01]  /*156d0*/  HFMA2.MMA R66, -RZ, RZ, 0, 5.9604644775390625e-08 ;  /* 0x00000001ff427435 */ /* 0x000fe200000001ff */
[----:B------:R-:W-:-:S02]  /*156e0*/  MOV R241, R127 ;  /* 0x0000007f00f17202 */ /* 0x000fc40000000f00 */
[----:B------:R-:W-:Y:S02]  /*156f0*/  MOV R242, 0x1f ;  /* 0x0000001f00f27802 */ /* 0x000fe40000000f00 */
[----:B------:R-:W-:Y:S02]  /*15700*/  MOV R65, 0xffffffff ;  /* 0xffffffff00417802 */ /* 0x000fe40000000f00 */
[----:B------:R-:W-:Y:S02]  /*15710*/  MOV R64, 0x15730 ;  /* 0x0001573000407802 */ /* 0x000fe40000000f00 */
[----:B------:R-:W-:Y:S05]  /*15720*/  CALL.REL.NOINC `($__internal_141_$__cuda_sm70_shflsync_down) ;  /* 0x00000e4000007944 */ /* 0x000fea0003c00000 */
[----:B-1----:R-:W-:Y:S01]  /*15730*/  MOV R67, R66 ;  /* 0x0000004200437202 */ /* 0x002fe20000000f00 */
[----:B------:R-:W-:Y:S05]  /*15740*/  BRA `(.L_x_6113) ;  /* 0xffff79a000007947 */ /* 0x000fea000383ffff */
.L_x_6012:
[----:B------:R-:W-:Y:S01]  /*15750*/  HFMA2.MMA R66, -RZ, RZ, 0, 5.9604644775390625e-08 ;  /* 0x00000001ff427435 */ /* 0x000fe200000001ff */
[----:B------:R-:W-:Y:S02]  /*15760*/  MOV R241, R69 ;  /* 0x0000004500f17202 */ /* 0x000fe40000000f00 */
[----:B------:R-:W-:Y:S02]  /*15770*/  MOV R242, 0x1f ;  /* 0x0000001f00f27802 */ /* 0x000fe40000000f00 */
[----:B------:R-:W-:-:S02]  /*15780*/  MOV R65, 0xffffffff ;  /* 0xffffffff00417802 */ /* 0x000fc40000000f00 */
[----:B------:R-:W-:Y:S02]  /*15790*/  MOV R64, 0x157b0 ;  /* 0x000157b000407802 */ /* 0x000fe40000000f00 */
[----:B01----:R-:W-:Y:S05]  /*157a0*/  CALL.REL.NOINC `($__internal_141_$__cuda_sm70_shflsync_down) ;  /* 0x00000dc000007944 */ /* 0x003fea0003c00000 */
[----:B-1----:R-:W-:Y:S01]  /*157b0*/  MOV R69, R66 ;  /* 0x0000004200457202 */ /* 0x002fe20000000f00 */
[----:B------:R-:W-:Y:S01]  /*157c0*/  HFMA2.MMA R66, -RZ, RZ, 0, 5.9604644775390625e-08 ;  /* 0x00000001ff427435 */ /* 0x000fe200000001ff */
[----:B------:R-:W-:Y:S02]  /*157d0*/  MOV R241, R68 ;  /* 0x0000004400f17202 */ /* 0x000fe40000000f00 */
[----:B------:R-:W-:Y:S02]  /*157e0*/  MOV R242, 0x1f ;  /* 0x0000001f00f27802 */ /* 0x000fe40000000f00 */
[----:B------:R-:W-:Y:S02]  /*157f0*/  MOV R65, 0xffffffff ;  /* 0xffffffff00417802 */ /* 0x000fe40000000f00 */
[----:B------:R-:W-:Y:S02]  /*15800*/  MOV R64, 0x15820 ;  /* 0x0001582000407802 */ /* 0x000fe40000000f00 */
[----:B------:R-:W-:Y:S05]  /*15810*/  CALL.REL.NOINC `($__internal_141_$__cuda_sm70_shflsync_down) ;  /* 0x00000d5000007944 */ /* 0x000fea0003c00000 */
[----:B-1----:R-:W-:Y:S01]  /*15820*/  MOV R127, R66 ;  /* 0x00000042007f7202 */ /* 0x002fe20000000f00 */
        /* <DEDUP_REMOVED lines=8> */
.L_x_6015:
[----:B------:R-:W-:Y:S01]  /*158b0*/  HFMA2.MMA R66, -RZ, RZ, 0, 1.1920928955078125e-07 ;  /* 0x00000002ff427435 */ /* 0x000fe200000001ff */
[----:B------:R-:W-:Y:S02]  /*158c0*/  MOV R241, R71 ;  /* 0x0000004700f17202 */ /* 0x000fe40000000f00 */
[----:B------:R-:W-:Y:S02]  /*158d0*/  MOV R242, 0x1f ;  /* 0x0000001f00f27802 */ /* 0x000fe40000000f00 */
[----:B----4-:R-:W-:-:S02]  /*158e0*/  MOV R65, 0xffffffff ;  /* 0xffffffff00417802 */ /* 0x010fc40000000f00 */
[----:B------:R-:W-:Y:S02]  /*158f0*/  MOV R64, 0x15910 ;  /* 0x0001591000407802 */ /* 0x000fe40000000f00 */
[----:B0123--:R-:W-:Y:S05]  /*15900*/  CALL.REL.NOINC `($__internal_141_$__cuda_sm70_shflsync_down) ;  /* 0x00000c6000007944 */ /* 0x00ffea0003c00000 */
[----:B-1----:R-:W-:Y:S01]  /*15910*/  MOV R67, R66 ;  /* 0x0000004200437202 */ /* 0x002fe20000000f00 */
[----:B------:R-:W-:Y:S01]  /*15920*/  HFMA2.MMA R66, -RZ, RZ, 0, 1.1920928955078125e-07 ;  /* 0x00000002ff427435 */ /* 0x000fe200000001ff */
[----:B------:R-:W-:Y:S02]  /*15930*/  MOV R241, R240 ;  /* 0x000000f000f17202 */ /* 0x000fe40000000f00 */
[----:B------:R-:W-:Y:S02]  /*15940*/  MOV R242, 0x1f ;  /* 0x0000001f00f27802 */ /* 0x000fe40000000f00 */
[----:B------:R-:W-:Y:S02]  /*15950*/  MOV R65, 0xffffffff ;  /* 0xffffffff00417802 */ /* 0x000fe40000000f00 */
[----:B------:R-:W-:Y:S02]  /*15960*/  MOV R64, 0x15980 ;  /* 0x0001598000407802 */ /* 0x000fe40000000f00 */
[----:B------:R-:W-:Y:S05]  /*15970*/  CALL.REL.NOINC `($__internal_141_$__cuda_sm70_shflsync_down) ;  /* 0x00000bf000007944 */ /* 0x000fea0003c00000 */
[----:B-1----:R-:W-:Y:S01]  /*15980*/  MOV R69, R66 ;  /* 0x0000004200457202 */ /* 0x002fe20000000f00 */
[----:B------:R-:W-:Y:S01]  /*15990*/  HFMA2.MMA R66, -RZ, RZ, 0, 1.1920928955078125e-07 ;  /* 0x00000002ff427435 */ /* 0x000fe200000001ff */
[----:B------:R-:W-:-:S02]  /*159a0*/  MOV R241, R68 ;  /* 0x0000004400f17202 */ /* 0x000fc40000000f00 */
[----:B------:R-:W-:Y:S02]  /*159b0*/  MOV R242, 0x1f ;  /* 0x0000001f00f27802 */ /* 0x000fe40000000f00 */
[----:B------:R-:W-:Y:S02]  /*159c0*/  MOV R65, 0xffffffff ;  /* 0xffffffff00417802 */ /* 0x000fe40000000f00 */
[----:B------:R-:W-:Y:S02]  /*159d0*/  MOV R64, 0x159f0 ;  /* 0x000159f000407802 */ /* 0x000fe40000000f00 */
[----:B------:R-:W-:Y:S05]  /*159e0*/  CALL.REL.NOINC `($__internal_141_$__cuda_sm70_shflsync_down) ;  /* 0x00000b8000007944 */ /* 0x000fea0003c00000 */
[----:B-1----:R-:W-:Y:S01]  /*159f0*/  MOV R70, R66 ;  /* 0x0000004200467202 */ /* 0x002fe20000000f00 */
[----:B------:R-:W-:Y:S01]  /*15a00*/  HFMA2.MMA R66, -RZ, RZ, 0, 1.1920928955078125e-07 ;  /* 0x00000002ff427435 */ /* 0x000fe200000001ff */
[----:B------:R-:W-:Y:S02]  /*15a10*/  MOV R241, R126 ;  /* 0x0000007e00f17202 */ /* 0x000fe40000000f00 */
[----:B------:R-:W-:Y:S02]  /*15a20*/  MOV R242, 0x1f ;  /* 0x0000001f00f27802 */ /* 0x000fe40000000f00 */
[----:B------:R-:W-:-:S02]  /*15a30*/  MOV R65, 0xffffffff ;  /* 0xffffffff00417802 */ /* 0x000fc40000000f00 */
[----:B------:R-:W-:Y:S02]  /*15a40*/  MOV R64, 0x15a60 ;  /* 0x00015a6000407802 */ /* 0x000fe40000000f00 */
[----:B------:R-:W-:Y:S05]  /*15a50*/  CALL.REL.NOINC `($__internal_141_$__cuda_sm70_shflsync_down) ;  /* 0x00000b1000007944 */ /* 0x000fea0003c00000 */
[----:B-1----:R-:W-:Y:S01]  /*15a60*/  MOV R65, R66 ;  /* 0x0000004200417202 */ /* 0x002fe20000000f00 */
[----:B------:R-:W-:Y:S05]  /*15a70*/  BRA `(.L_x_6115) ;  /* 0xffff77f000007947 */ /* 0x000fea000383ffff */
.L_x_6018:
[----:B------:R-:W-:Y:S01]  /*15a80*/  HFMA2.MMA R66, -RZ, RZ, 0, 2.384185791015625e-07 ;  /* 0x00000004ff427435 */ /* 0x000fe200000001ff */
[----:B------:R-:W-:Y:S02]  /*15a90*/  MOV R241, R71 ;  /* 0x0000004700f17202 */ /* 0x000fe40000000f00 */
[----:B------:R-:W-:Y:S02]  /*15aa0*/  MOV R242, 0x1f ;  /* 0x0000001f00f27802 */ /* 0x000fe40000000f00 */
[----:B----4-:R-:W-:Y:S02]  /*15ab0*/  MOV R65, 0xffffffff ;  /* 0xffffffff00417802 */ /* 0x010fe40000000f00 */
[----:B------:R-:W-:Y:S02]  /*15ac0*/  MOV R64, 0x15ae0 ;  /* 0x00015ae000407802 */ /* 0x000fe40000000f00 */
[----:B0123--:R-:W-:Y:S05]  /*15ad0*/  CALL.REL.NOINC `($__internal_141_$__cuda_sm70_shflsync_down) ;  /* 0x00000a9000007944 */ /* 0x00ffea0003c00000 */
[----:B-1----:R-:W-:Y:S01]  /*15ae0*/  MOV R67, R66 ;  /* 0x0000004200437202 */ /* 0x002fe20000000f00 */
[----:B------:R-:W-:Y:S05]  /*15af0*/  BRA `(.L_x_6116) ;  /* 0xffff788000007947 */ /* 0x000fea000383ffff */
.L_x_6019:
[----:B------:R-:W-:Y:S01]  /*15b00*/  HFMA2.MMA R66, -RZ, RZ, 0, 2.384185791015625e-07 ;  /* 0x00000004ff427435 */ /* 0x000fe200000001ff */
[----:B------:R-:W-:-:S02]  /*15b10*/  MOV R241, R240 ;  /* 0x000000f000f17202 */ /* 0x000fc40000000f00 */
[----:B------:R-:W-:Y:S02]  /*15b20*/  MOV R242, 0x1f ;  /* 0x0000001f00f27802 */ /* 0x000fe40000000f00 */
[----:B----4-:R-:W-:Y:S02]  /*15b30*/  MOV R65, 0xffffffff ;  /* 0xffffffff00417802 */ /* 0x010fe40000000f00 */
[----:B------:R-:W-:Y:S02]  /*15b40*/  MOV R64, 0x15b60 ;  /* 0x00015b6000407802 */ /* 0x000fe40000000f00 */
[----:B0123--:R-:W-:Y:S05]  /*15b50*/  CALL.REL.NOINC `($__internal_141_$__cuda_sm70_shflsync_down) ;  /* 0x00000a1000007944 */ /* 0x00ffea0003c00000 */
[----:B-1----:R-:W-:Y:S01]  /*15b60*/  MOV R69, R66 ;  /* 0x0000004200457202 */ /* 0x002fe20000000f00 */
[----:B------:R-:W-:Y:S01]  /*15b70*/  HFMA2.MMA R66, -RZ, RZ, 0, 2.384185791015625e-07 ;  /* 0x00000004ff427435 */ /* 0x000fe200000001ff */
[----:B------:R-:W-:Y:S02]  /*15b80*/  MOV R241, R68 ;  /* 0x0000004400f17202 */ /* 0x000fe40000000f00 */
[----:B------:R-:W-:Y:S02]  /*15b90*/  MOV R242, 0x1f ;  /* 0x0000001f00f27802 */ /* 0x000fe40000000f00 */
[----:B------:R-:W-:-:S02]  /*15ba0*/  MOV R65, 0xffffffff ;  /* 0xffffffff00417802 */ /* 0x000fc40000000f00 */
[----:B------:R-:W-:Y:S02]  /*15bb0*/  MOV R64, 0x15bd0 ;  /* 0x00015bd000407802 */ /* 0x000fe40000000f00 */
[----:B------:R-:W-:Y:S05]  /*15bc0*/  CALL.REL.NOINC `($__internal_141_$__cuda_sm70_shflsync_down) ;  /* 0x000009a000007944 */ /* 0x000fea0003c00000 */
[----:B-1----:R-:W-:Y:S01]  /*15bd0*/  MOV R70, R66 ;  /* 0x0000004200467202 */ /* 0x002fe20000000f00 */
[----:B------:R-:W-:Y:S01]  /*15be0*/  HFMA2.MMA R66, -RZ, RZ, 0, 2.384185791015625e-07 ;  /* 0x00000004ff427435 */ /* 0x000fe200000001ff */
[----:B------:R-:W-:Y:S02]  /*15bf0*/  MOV R241, R126 ;  /* 0x0000007e00f17202 */ /* 0x000fe40000000f00 */
[----:B------:R-:W-:Y:S02]  /*15c00*/  MOV R242, 0x1f ;  /* 0x0000001f00f27802 */ /* 0x000fe40000000f00 */
[----:B------:R-:W-:Y:S02]  /*15c10*/  MOV R65, 0xffffffff ;  /* 0xffffffff00417802 */ /* 0x000fe40000000f00 */
[----:B------:R-:W-:Y:S02]  /*15c20*/  MOV R64, 0x15c40 ;  /* 0x00015c4000407802 */ /* 0x000fe40000000f00 */
[----:B------:R-:W-:Y:S05]  /*15c30*/  CALL.REL.NOINC `($__internal_141_$__cuda_sm70_shflsync_down) ;  /* 0x0000093000007944 */ /* 0x000fea0003c00000 */
[----:B-1----:R-:W-:Y:S01]  /*15c40*/  MOV R65, R66 ;  /* 0x0000004200417202 */ /* 0x002fe20000000f00 */
[----:B------:R-:W-:Y:S05]  /*15c50*/  BRA `(.L_x_6117) ;  /* 0xffff776000007947 */ /* 0x000fea000383ffff */
.L_x_6022:
[----:B------:R-:W-:Y:S01]  /*15c60*/  HFMA2.MMA R66, -RZ, RZ, 0, 4.76837158203125e-07 ;  /* 0x00000008ff427435 */ /* 0x000fe200000001ff */
[----:B------:R-:W-:-:S02]  /*15c70*/  MOV R241, R71 ;  /* 0x0000004700f17202 */ /* 0x000fc40000000f00 */
[----:B------:R-:W-:Y:S02]  /*15c80*/  MOV R242, 0x1f ;  /* 0x0000001f00f27802 */ /* 0x000fe40000000f00 */
[----:B----4-:R-:W-:Y:S02]  /*15c90*/  MOV R65, 0xffffffff ;  /* 0xffffffff00417802 */ /* 0x010fe40000000f00 */
[----:B------:R-:W-:Y:S02]  /*15ca0*/  MOV R64, 0x15cc0 ;  /* 0x00015cc000407802 */ /* 0x000fe40000000f00 */
[----:B0123--:R-:W-:Y:S05]  /*15cb0*/  CALL.REL.NOINC `($__internal_141_$__cuda_sm70_shflsync_down) ;  /* 0x000008b000007944 */ /* 0x00ffea0003c00000 */
[----:B-1----:R-:W-:Y:S01]  /*15cc0*/  MOV R67, R66 ;  /* 0x0000004200437202 */ /* 0x002fe20000000f00 */
[----:B------:R-:W-:Y:S01]  /*15cd0*/  HFMA2.MMA R66, -RZ, RZ, 0, 4.76837158203125e-07 ;  /* 0x00000008ff427435 */ /* 0x000fe200000001ff */
[----:B------:R-:W-:Y:S02]  /*15ce0*/  MOV R241, R240 ;  /* 0x000000f000f17202 */ /* 0x000fe40000000f00 */
[----:B------:R-:W-:Y:S02]  /*15cf0*/  MOV R242, 0x1f ;  /* 0x0000001f00f27802 */ /* 0x000fe40000000f00 */
[----:B------:R-:W-:-:S02]  /*15d00*/  MOV R65, 0xffffffff ;  /* 0xffffffff00417802 */ /* 0x000fc40000000f00 */
[----:B------:R-:W-:Y:S02]  /*15d10*/  MOV R64, 0x15d30 ;  /* 0x00015d3000407802 */ /* 0x000fe40000000f00 */
[----:B------:R-:W-:Y:S05]  /*15d20*/  CALL.REL.NOINC `($__internal_141_$__cuda_sm70_shflsync_down) ;  /* 0x0000084000007944 */ /* 0x000fea0003c00000 */
[----:B-1----:R-:W-:Y:S01]  /*15d30*/  MOV R69, R66 ;  /* 0x0000004200457202 */ /* 0x002fe20000000f00 */
[----:B------:R-:W-:Y:S01]  /*15d40*/  HFMA2.MMA R66, -RZ, RZ, 0, 4.76837158203125e-07 ;  /* 0x00000008ff427435 */ /* 0x000fe200000001ff */
[----:B------:R-:W-:Y:S02]  /*15d50*/  MOV R241, R68 ;  /* 0x0000004400f17202 */ /* 0x000fe40000000f00 */
[----:B------:R-:W-:Y:S02]  /*15d60*/  MOV R242, 0x1f ;  /* 0x0000001f00f27802 */ /* 0x000fe40000000f00 */
[----:B------:R-:W-:Y:S02]  /*15d70*/  MOV R65, 0xffffffff ;  /* 0xffffffff00417802 */ /* 0x000fe40000000f00 */
[----:B------:R-:W-:Y:S02]  /*15d80*/  MOV R64, 0x15da0 ;  /* 0x00015da000407802 */ /* 0x000fe40000000f00 */
[----:B------:R-:W-:Y:S05]  /*15d90*/  CALL.REL.NOINC `($__internal_141_$__cuda_sm70_shflsync_down) ;  /* 0x000007d000007944 */ /* 0x000fea0003c00000 */
[----:B-1----:R-:W-:Y:S01]  /*15da0*/  MOV R70, R66 ;  /* 0x0000004200467202 */ /* 0x002fe20000000f00 */
[----:B------:R-:W-:Y:S01]  /*15db0*/  HFMA2.MMA R66, -RZ, RZ, 0, 4.76837158203125e-07 ;  /* 0x00000008ff427435 */ /* 0x000fe200000001ff */
[----:B------:R-:W-:-:S02]  /*15dc0*/  MOV R241, R126 ;  /* 0x0000007e00f17202 */ /* 0x000fc40000000f00 */
[----:B------:R-:W-:Y:S02]  /*15dd0*/  MOV R242, 0x1f ;  /* 0x0000001f00f27802 */ /* 0x000fe40000000f00 */
[----:B------:R-:W-:Y:S02]  /*15de0*/  MOV R65, 0xffffffff ;  /* 0xffffffff00417802 */ /* 0x000fe40000000f00 */
[----:B------:R-:W-:Y:S02]  /*15df0*/  MOV R64, 0x15e10 ;  /* 0x00015e1000407802 */ /* 0x000fe40000000f00 */
[----:B------:R-:W-:Y:S05]  /*15e00*/  CALL.REL.NOINC `($__internal_141_$__cuda_sm70_shflsync_down) ;  /* 0x0000076000007944 */ /* 0x000fea0003c00000 */
[----:B-1----:R-:W-:Y:S01]  /*15e10*/  MOV R65, R66 ;  /* 0x0000004200417202 */ /* 0x002fe20000000f00 */
[----:B------:R-:W-:Y:S05]  /*15e20*/  BRA `(.L_x_6118) ;  /* 0xffff76d000007947 */ /* 0x000fea000383ffff */
.L_x_6025:
[----:B------:R-:W-:Y:S01]  /*15e30*/  HFMA2.MMA R66, -RZ, RZ, 0, 9.5367431640625e-07 ;  /* 0x00000010ff427435 */ /* 0x000fe200000001ff */
[----:B------:R-:W-:Y:S02]  /*15e40*/  MOV R241, R71 ;  /* 0x0000004700f17202 */ /* 0x000fe40000000f00 */
[----:B------:R-:W-:Y:S02]  /*15e50*/  MOV R242, 0x1f ;  /* 0x0000001f00f27802 */ /* 0x000fe40000000f00 */
[----:B----4-:R-:W-:-:S02]  /*15e60*/  MOV R65, 0xffffffff ;  /* 0xffffffff00417802 */ /* 0x010fc40000000f00 */
[----:B------:R-:W-:Y:S02]  /*15e70*/  MOV R64, 0x15e90 ;  /* 0x00015e9000407802 */ /* 0x000fe40000000f00 */
[----:B0123--:R-:W-:Y:S05]  /*15e80*/  CALL.REL.NOINC `($__internal_141_$__cuda_sm70_shflsync_down) ;  /* 0x000006e000007944 */ /* 0x00ffea0003c00000 */
[----:B-1----:R-:W-:Y:S01]  /*15e90*/  MOV R67, R66 ;  /* 0x0000004200437202 */ /* 0x002fe20000000f00 */
[----:B------:R-:W-:Y:S05]  /*15ea0*/  BRA `(.L_x_6119) ;  /* 0xffff776000007947 */ /* 0x000fea000383ffff */
.L_x_6026:
[----:B------:R-:W-:Y:S01]  /*15eb0*/  HFMA2.MMA R66, -RZ, RZ, 0, 9.5367431640625e-07 ;  /* 0x00000010ff427435 */ /* 0x000fe200000001ff */
[----:B------:R-:W-:Y:S02]  /*15ec0*/  MOV R241, R240 ;  /* 0x000000f000f17202 */ /* 0x000fe40000000f00 */
[----:B------:R-:W-:Y:S02]  /*15ed0*/  MOV R242, 0x1f ;  /* 0x0000001f00f27802 */ /* 0x000fe40000000f00 */
[----:B----4-:R-:W-:Y:S02]  /*15ee0*/  MOV R65, 0xffffffff ;  /* 0xffffffff00417802 */ /* 0x010fe40000000f00 */
[----:B------:R-:W-:Y:S02]  /*15ef0*/  MOV R64, 0x15f10 ;  /* 0x00015f1000407802 */ /* 0x000fe40000000f00 */
[----:B0123--:R-:W-:Y:S05]  /*15f00*/  CALL.REL.NOINC `($__internal_141_$__cuda_sm70_shflsync_down) ;  /* 0x0000066000007944 */ /* 0x00ffea0003c00000 */
[----:B-1----:R-:W-:Y:S01]  /*15f10*/  MOV R69, R66 ;  /* 0x0000004200457202 */ /* 0x002fe20000000f00 */
[----:B------:R-:W-:Y:S01]  /*15f20*/  HFMA2.MMA R66, -RZ, RZ, 0, 9.5367431640625e-07 ;  /* 0x00000010ff427435 */ /* 0x000fe200000001ff */
[----:B------:R-:W-:-:S02]  /*15f30*/  MOV R241, R68 ;  /* 0x0000004400f17202 */ /* 0x000fc40000000f00 */
[----:B------:R-:W-:Y:S02]  /*15f40*/  MOV R242, 0x1f ;  /* 0x0000001f00f27802 */ /* 0x000fe40000000f00 */
[----:B------:R-:W-:Y:S02]  /*15f50*/  MOV R65, 0xffffffff ;  /* 0xffffffff00417802 */ /* 0x000fe40000000f00 */
[----:B------:R-:W-:Y:S02]  /*15f60*/  MOV R64, 0x15f80 ;  /* 0x00015f8000407802 */ /* 0x000fe40000000f00 */
[----:B------:R-:W-:Y:S05]  /*15f70*/  CALL.REL.NOINC `($__internal_141_$__cuda_sm70_shflsync_down) ;  /* 0x000005f000007944 */ /* 0x000fea0003c00000 */
[----:B-1----:R-:W-:Y:S01]  /*15f80*/  MOV R70, R66 ;  /* 0x0000004200467202 */ /* 0x002fe20000000f00 */
[----:B------:R-:W-:Y:S01]  /*15f90*/  HFMA2.MMA R66, -RZ, RZ, 0, 9.5367431640625e-07 ;  /* 0x00000010ff427435 */ /* 0x000fe200000001ff */
[----:B------:R-:W-:Y:S02]  /*15fa0*/  MOV R241, R126 ;  /* 0x0000007e00f17202 */ /* 0x000fe40000000f00 */
[----:B------:R-:W-:Y:S02]  /*15fb0*/  MOV R242, 0x1f ;  /* 0x0000001f00f27802 */ /* 0x000fe40000000f00 */
[----:B------:R-:W-:-:S02]  /*15fc0*/  MOV R65, 0xffffffff ;  /* 0xffffffff00417802 */ /* 0x000fc40000000f00 */
[----:B------:R-:W-:Y:S02]  /*15fd0*/  MOV R64, 0x15ff0 ;  /* 0x00015ff000407802 */ /* 0x000fe40000000f00 */
[----:B------:R-:W-:Y:S05]  /*15fe0*/  CALL.REL.NOINC `($__internal_141_$__cuda_sm70_shflsync_down) ;  /* 0x0000058000007944 */ /* 0x000fea0003c00000 */
[----:B-1----:R-:W-:Y:S01]  /*15ff0*/  MOV R65, R66 ;  /* 0x0000004200417202 */ /* 0x002fe20000000f00 */
[----:B------:R-:W-:Y:S05]  /*16000*/  BRA `(.L_x_6120) ;  /* 0xffff764000007947 */ /* 0x000fea000383ffff */
.L_x_6029:
[----:B------:R-:W-:Y:S01]  /*16010*/  HFMA2.MMA R66, -RZ, RZ, 0, 0 ;  /* 0x00000000ff427435 */ /* 0x000fe200000001ff */
[----:B------:R-:W-:Y:S02]  /*16020*/  MOV R64, R71 ;  /* 0x0000004700407202 */ /* 0x000fe40000000f00 */
[----:B------:R-:W-:Y:S02]  /*16030*/  MOV R247, 0xffffffff ;  /* 0xffffffff00f77802 */ /* 0x000fe40000000f00 */
[----:B----4-:R-:W-:Y:S02]  /*16040*/  MOV R65, 0x16060 ;  /* 0x0001606000417802 */ /* 0x010fe40000000f00 */
[----:B0123--:R-:W-:Y:S05]  /*16050*/  CALL.REL.NOINC `($__internal_142_$__cuda_sm70_shflsync_idx_p) ;  /* 0x0000055000007944 */ /* 0x00ffea0003c00000 */
[----:B-1----:R-:W-:Y:S01]  /*16060*/  MOV R69, R66 ;  /* 0x0000004200457202 */ /* 0x002fe20000000f00 */
[----:B------:R-:W-:Y:S01]  /*16070*/  HFMA2.MMA R66, -RZ, RZ, 0, 0 ;  /* 0x00000000ff427435 */ /* 0x000fe200000001ff */
[----:B------:R-:W-:Y:S02]  /*16080*/  MOV R64, R240 ;  /* 0x000000f000407202 */ /* 0x000fe40000000f00 */
[----:B------:R-:W-:-:S02]  /*16090*/  MOV R247, 0xffffffff ;  /* 0xffffffff00f77802 */ /* 0x000fc40000000f00 */
        /* <DEDUP_REMOVED lines=10> */
[----:B------:R-:W-:Y:S02]  /*16140*/  MOV R64, R126 ;  /* 0x0000007e00407202 */ /* 0x000fe40000000f00 */
[----:B------:R-:W-:-:S02]  /*16150*/  MOV R247, 0xffffffff ;  /* 0xffffffff00f77802 */ /* 0x000fc40000000f00 */
[----:B------:R-:W-:Y:S02]  /*16160*/  MOV R65, 0x16180 ;  /* 0x0001618000417802 */ /* 0x000fe40000000f00 */
[----:B0-----:R-:W-:Y:S05]  /*16170*/  CALL.REL.NOINC `($__internal_142_$__cuda_sm70_shflsync_idx_p) ;  /* 0x0000043000007944 */ /* 0x001fea0003c00000 */
        /* <DEDUP_REMOVED lines=8> */
[----:B0-----:R-:W-:Y:S05]  /*16200*/  CALL.REL.NOINC `($__internal_141_$__cuda_sm70_shflsync_down) ;  /* 0x0000036000007944 */ /* 0x001fea0003c00000 */
        /* <DEDUP_REMOVED lines=15> */
[----:B------:R-:W-:Y:S01]  /*16300*/  HFMA2.MMA R66, -RZ, RZ, 0, 5.9604644775390625e-08 ;  /* 0x00000001ff427435 */ /* 0x000fe200000001ff */
[----:B------:R-:W-:Y:S02]  /*16310*/  MOV R241, R126 ;  /* 0x0000007e00f17202 */ /* 0x000fe40000000f00 */
[----:B------:R-:W-:Y:S02]  /*16320*/  MOV R242, 0x1f ;  /* 0x0000001f00f27802 */ /* 0x000fe40000000f00 */
[----:B------:R-:W-:-:S02]  /*16330*/  MOV R65, 0xffffffff ;  /* 0xffffffff00417802 */ /* 0x000fc40000000f00 */
[----:B------:R-:W-:Y:S02]  /*16340*/  MOV R64, 0x16360 ;  /* 0x0001636000407802 */ /* 0x000fe40000000f00 */
[----:B------:R-:W-:Y:S05]  /*16350*/  CALL.REL.NOINC `($__internal_141_$__cuda_sm70_shflsync_down) ;  /* 0x0000021000007944 */ /* 0x000fea0003c00000 */
        /* <DEDUP_REMOVED lines=33> */
        .weak           $__internal_141_$__cuda_sm70_shflsync_down
        .type           $__internal_141_$__cuda_sm70_shflsync_down,@function
        .size           $__internal_141_$__cuda_sm70_shflsync_down,($__internal_142_$__cuda_sm70_shflsync_idx_p - $__internal_141_$__cuda_sm70_shflsync_down)
$__internal_141_$__cuda_sm70_shflsync_down:
[----:B------:R-:W-:Y:S04]  /*16570*/  WARPSYNC R65 ;  /* 0x0000004100007348 */ /* 0x000fe80003800000 */
[----:B------:R0:W1:Y:S02]  /*16580*/  SHFL.DOWN PT, R66, R241, R66, R242 ;  /* 0x08000042f1427389 */ /* 0x00006400000e00f2 */
[----:B0-----:R-:W-:-:S06]  /*16590*/  HFMA2.MMA R65, -RZ, RZ, 0, 0 ;  /* 0x00000000ff417435 */ /* 0x001fcc00000001ff */
[----:B------:R-:W-:Y:S05]  /*165a0*/  RET.REL.NODEC R64 `(_Z25selective_scan_bwd_kernelI32Selective_Scan_bwd_kernel_traitsILi64ELi16ELb0ELb1ELb1ELb1ELb1EN3c108BFloat16ENS1_7complexIfEEEEv12SSMParamsBwd) ;  /* 0xfffe9a5040007950 */ /* 0x000fea0003c3ffff */
        .weak           $__internal_142_$__cuda_sm70_shflsync_idx_p
        .type           $__internal_142_$__cuda_sm70_shflsync_idx_p,@function
        .size           $__internal_142_$__cuda_sm70_shflsync_idx_p,($__internal_143_$__cuda_sm70_shflsync_up - $__internal_142_$__cuda_sm70_shflsync_idx_p)
$__internal_142_$__cuda_sm70_shflsync_idx_p:
[----:B------:R-:W-:Y:S01]  /*165b0*/  MOV R125, 0x1f ;  /* 0x0000001f007d7802 */ /* 0x000fe20000000f00 */
[----:B------:R-:W-:Y:S04]  /*165c0*/  WARPSYNC R247 ;  /* 0x000000f700007348 */ /* 0x000fe80003800000 */
[----:B------:R0:W1:Y:S04]  /*165d0*/  SHFL.IDX PT, R66, R64, R66, R125 ;  /* 0x0000004240427389 */ /* 0x00006800000e007d */
[----:B0-----:R-:W0:Y:S01]  /*165e0*/  S2R R125, SR_LANEID ;  /* 0x00000000007d7919 */ /* 0x001e220000000000 */
[----:B------:R-:W-:Y:S01]  /*165f0*/  MOV R64, R65 ;  /* 0x0000004100407202 */ /* 0x000fe20000000f00 */
[----:B------:R-:W-:-:S06]  /*16600*/  HFMA2.MMA R65, -RZ, RZ, 0, 0 ;  /* 0x00000000ff417435 */ /* 0x000fcc00000001ff */
[----:B------:R-:W-:Y:S05]  /*16610*/  RET.REL.NODEC R64 `(_Z25selective_scan_bwd_kernelI32Selective_Scan_bwd_kernel_traitsILi64ELi16ELb0ELb1ELb1ELb1ELb1EN3c108BFloat16ENS1_7complexIfEEEEv12SSMParamsBwd) ;  /* 0xfffe99e040007950 */ /* 0x000fea0003c3ffff */
        .weak           $__internal_143_$__cuda_sm70_shflsync_up
        .type           $__internal_143_$__cuda_sm70_shflsync_up,@function
        .size           $__internal_143_$__cuda_sm70_shflsync_up,(.L_x_14575 - $__internal_143_$__cuda_sm70_shflsync_up)
$__internal_143_$__cuda_sm70_shflsync_up:
[----:B------:R-:W-:Y:S04]  /*16620*/  WARPSYNC R244 ;  /* 0x000000f400007348 */ /* 0x000fe80003800000 */
[----:B------:R0:W1:Y:S02]  /*16630*/  SHFL.UP PT, R66, R65, R66, R245 ;  /* 0x0400004241427389 */ /* 0x00006400000e00f5 */
[----:B0-----:R-:W-:-:S04]  /*16640*/  MOV R65, 0x0 ;  /* 0x0000000000417802 */ /* 0x001fc80000000f00 */
[----:B------:R-:W-:Y:S05]  /*16650*/  RET.REL.NODEC R64 `(_Z25selective_scan_bwd_kernelI32Selective_Scan_bwd_kernel_traitsILi64ELi16ELb0ELb1ELb1ELb1ELb1EN3c108BFloat16ENS1_7complexIfEEEEv12SSMParamsBwd) ;  /* 0xfffe99a040007950 */ /* 0x000fea0003c3ffff */
.L_x_6122:
        /* <DEDUP_REMOVED lines=10> */
.L_x_14575:


//--------------------- .text._Z25selective_scan_bwd_kernelI32Selective_Scan_bwd_kernel_traitsILi64ELi16ELb1ELb0ELb0ELb0ELb0EN3c108BFloat16ENS1_7complexIfEEEEv12SSMParamsBwd --------------------------
	.section	.text._Z25selective_scan_bwd_kernelI32Selective_Scan_bwd_kernel_traitsILi64ELi16ELb1ELb0ELb0ELb0ELb0EN3c108BFloat16ENS1_7complexIfEEEEv12SSMParamsBwd,"ax",@progbits
	.sectioninfo	@"SHI_REGISTERS=231"
	.align	128
        .global         _Z25selective_scan_bwd_kernelI32Selective_Scan_bwd_kernel_traitsILi64ELi16ELb1ELb0ELb0ELb0ELb0EN3c108BFloat16ENS1_7complexIfEEEEv12SSMParamsBwd
        .type           _Z25selective_scan_bwd_kernelI32Selective_Scan_bwd_kernel_traitsILi64ELi16ELb1ELb0ELb0ELb0ELb0EN3c108BFloat16ENS1_7complexIfEEEEv12SSMParamsBwd,@function
        .size           _Z25selective_scan_bwd_kernelI32Selective_Scan_bwd_kernel_traitsILi64ELi16ELb1ELb0ELb0ELb0ELb0EN3c108BFloat16ENS1_7complexIfEEEEv12SSMParamsBwd,(.L_x_14578 - _Z25selective_scan_bwd_kernelI32Selective_Scan_bwd_kernel_traitsILi64ELi16ELb1ELb0ELb0ELb0ELb0EN3c108BFloat16ENS1_7complexIfEEEEv12SSMParamsBwd)
        .other          _Z25selective_scan_bwd_kernelI32Selective_Scan_bwd_kernel_traitsILi64ELi16ELb1ELb0ELb0ELb0ELb0EN3c108BFloat16ENS1_7complexIfEEEEv12SSMParamsBwd,@"STO_CUDA_ENTRY STV_DEFAULT"
_Z25selective_scan_bwd_kernelI32Selective_Scan_bwd_kernel_traitsILi64ELi16ELb1ELb0ELb0ELb0ELb0EN3c108BFloat16ENS1_7complexIfEEEEv12SSMParamsBwd:
.text._Z25selective_scan_bwd_kernelI32Selective_Scan_bwd_kernel_traitsILi64ELi16ELb1ELb0ELb0ELb0ELb0EN3c108BFloat16ENS1_7complexIfEEEEv12SSMParamsBwd:
        /* <DEDUP_REMOVED lines=10> */
[----:B0-----:R-:W-:-:S02]  /*00a0*/  SHF.R.S32.HI R101, RZ, 0x1f, R103 ;  /* 0x0000001fff657819 */ /* 0x001fc40000011467 */
[----:B-1----:R-:W-:-:S03]  /*00b0*/  SHF.R.S32.HI R109, RZ, 0x1f, R126 ;  /* 0x0000001fff6d7819 */ /* 0x002fc6000001147e */
[C---:B------:R-:W-:Y:S02]  /*00c0*/  IMAD R0, R101.reuse, c[0x0][0x1d0], RZ ;  /* 0x0000740065007a24 */ /* 0x040fe400078e02ff */
[C---:B------:R-:W-:Y:S01]  /*00d0*/  @P0 LEA R6, P2, R126.reuse, c[0x0][0x238], 0x2 ;  /* 0x00008e007e060a11 */ /* 0x040fe200078410ff */
[----:B------:R-:W-:Y:S01]  /*00e0*/  IMAD R10, R101, c[0x0][0x1e0], RZ ;  /* 0x00007800650a7a24 */ /* 0x000fe200078e02ff */
[C---:B------:R-:W-:Y:S01]  /*00f0*/  @P1 LEA R8, P3, R126.reuse, c[0x0][0x250], 0x2 ;  /* 0x000094007e081a11 */ /* 0x040fe200078610ff */
[C---:B------:R-:W-:Y:S01]  /*0100*/  IMAD.WIDE.U32 R2, R103.reuse, c[0x0][0x1d0], RZ ;  /* 0x0000740067027a25 */ /* 0x040fe200078e00ff */
[C-C-:B------:R-:W-:Y:S02]  /*0110*/  @P0 LEA.HI.X R7, R126.reuse, c[0x0][0x23c], R109.reuse, 0x2, P2 ;  /* 0x00008f007e070a11 */ /* 0x140fe400010f146d */
[----:B------:R-:W-:Y:S01]  /*0120*/  @P1 LEA.HI.X R9, R126, c[0x0][0x254], R109, 0x2, P3 ;  /* 0x000095007e091a11 */ /* 0x000fe200018f146d */
[C---:B------:R-:W-:Y:S02]  /*0130*/  IMAD R11, R103.reuse, c[0x0][0x1d4], R0 ;  /* 0x00007500670b7a24 */ /* 0x040fe400078e0200 */
[C---:B------:R-:W-:Y:S01]  /*0140*/  IMAD.WIDE.U32 R4, R103.reuse, c[0x0][0x1e0], RZ ;  /* 0x0000780067047a25 */ /* 0x040fe200078e00ff */
[----:B------:R0:W5:Y:S03]  /*0150*/  @P0 LDG.E R107, [R6.64] ;  /* 0x00000004066b0981 */ /* 0x000166000c1e1900 */
[----:B------:R-:W-:Y:S01]  /*0160*/  IMAD R13, R103, c[0x0][0x1e4], R10 ;  /* 0x00007900670d7a24 */ /* 0x000fe200078e020a */
[----:B------:R1:W5:Y:S01]  /*0170*/  @P1 LDG.E R105, [R8.64] ;  /* 0x0000000408691981 */ /* 0x000362000c1e1900 */
[----:B------:R-:W-:Y:S01]  /*0180*/  IMAD R12, R101, c[0x0][0x278], RZ ;  /* 0x00009e00650c7a24 */ /* 0x000fe200078e02ff */
[----:B------:R-:W-:Y:S01]  /*0190*/  IADD3 R3, R3, R11, RZ ;  /* 0x0000000b03037210 */ /* 0x000fe20007ffe0ff */
[----:B------:R-:W-:Y:S01]  /*01a0*/  IMAD R15, R109, c[0x0][0x1e8], RZ ;  /* 0x00007a006d0f7a24 */ /* 0x000fe200078e02ff */
[----:B------:R-:W-:Y:S01]  /*01b0*/  IADD3 R5, R5, R13, RZ ;  /* 0x0000000d05057210 */ /* 0x000fe20007ffe0ff */
[----:B------:R-:W-:Y:S01]  /*01c0*/  IMAD R13, R109, c[0x0][0x1d8], RZ ;  /* 0x000076006d0d7a24 */ /* 0x000fe200078e02ff */
[----:B------:R-:W-:Y:S01]  /*01d0*/  MOV R0, c[0x0][0x174] ;  /* 0x00005d0000007a02 */ /* 0x000fe20000000f00 */
[C---:B0-----:R-:W-:Y:S01]  /*01e0*/  IMAD.WIDE.U32 R6, R103.reuse, c[0x0][0x278], RZ ;  /* 0x00009e0067067a25 */ /* 0x041fe200078e00ff */
[----:B------:R-:W-:Y:S01]  /*01f0*/  ISETP.NE.U32.AND P0, PT, RZ, c[0x0][0x260], PT ;  /* 0x00009800ff007a0c */ /* 0x000fe20003f05070 */
[----:B------:R-:W-:Y:S01]  /*0200*/  CS2R R24, SRZ ;  /* 0x0000000000187805 */ /* 0x000fe2000001ff00 */
[----:B------:R-:W-:Y:S01]  /*0210*/  ISETP.GE.AND P3, PT, R0, 0x1, PT ;  /* 0x000000010000780c */ /* 0x000fe20003f66270 */
[----:B-1----:R-:W-:Y:S01]  /*0220*/  IMAD R9, R103, c[0x0][0x27c], R12 ;  /* 0x00009f0067097a24 */ /* 0x002fe200078e020c */
[----:B------:R-:W-:Y:S01]  /*0230*/  ISETP.NE.AND.EX P0, PT, RZ, c[0x0][0x264], PT, P0 ;  /* 0x00009900ff007a0c */ /* 0x000fe20003f05300 */
[C---:B------:R-:W-:Y:S01]  /*0240*/  IMAD.WIDE.U32 R2, R126.reuse, c[0x0][0x1d8], R2 ;  /* 0x000076007e027a25 */ /* 0x040fe200078e0002 */
[----:B------:R-:W-:Y:S01]  /*0250*/  CS2R R26, SRZ ;  /* 0x00000000001a7805 */ /* 0x000fe2000001ff00 */
[----:B------:R-:W-:Y:S01]  /*0260*/  HFMA2.MMA R99, -RZ, RZ, 0, 0 ;  /* 0x00000000ff637435 */ /* 0x000fe200000001ff */
[----:B------:R-:W-:Y:S01]  /*0270*/  IADD3 R7, R7, R9, RZ ;  /* 0x0000000907077210 */ /* 0x000fe20007ffe0ff */
[----:B------:R-:W-:Y:S01]  /*0280*/  IMAD.WIDE.U32 R4, R126, c[0x0][0x1e8], R4 ;  /* 0x00007a007e047a25 */ /* 0x000fe200078e0004 */
[----:B------:R-:W-:-:S02]  /*0290*/  LEA R9, R0, 0xfffffc00, 0xa ;  /* 0xfffffc0000097811 */ /* 0x000fc400078e50ff */
[----:B------:R-:W-:Y:S01]  /*02a0*/  MOV R124, RZ ;  /* 0x000000ff007c7202 */ /* 0x000fe20000000f00 */
[C---:B------:R-:W-:Y:S01]  /*02b0*/  IMAD R13, R126.reuse, c[0x0][0x1dc], R13 ;  /* 0x000077007e0d7a24 */ /* 0x040fe200078e020d */
[----:B------:R-:W-:Y:S01]  /*02c0*/  SHF.R.S32.HI R11, RZ, 0x1f, R9 ;  /* 0x0000001fff0b7819 */ /* 0x000fe20000011409 */
[C---:B------:R-:W-:Y:S01]  /*02d0*/  IMAD R15, R126.reuse, c[0x0][0x1ec], R15 ;  /* 0x00007b007e0f7a24 */ /* 0x040fe200078e020f */
[----:B------:R-:W-:Y:S01]  /*02e0*/  IADD3 R97, P1, R9, R2, RZ ;  /* 0x0000000209617210 */ /* 0x000fe20007f3e0ff */
[----:B------:R-:W-:Y:S01]  /*02f0*/  IMAD R17, R109, c[0x0][0x280], RZ ;  /* 0x0000a0006d117a24 */ /* 0x000fe200078e02ff */
[----:B------:R-:W-:Y:S01]  /*0300*/  IADD3 R95, P2, R9, R4, RZ ;  /* 0x00000004095f7210 */ /* 0x000fe20007f5e0ff */
[C---:B------:R-:W-:Y:S01]  /*0310*/  IMAD.WIDE.U32 R6, R126.reuse, c[0x0][0x280], R6 ;  /* 0x0000a0007e067a25 */ /* 0x040fe200078e0006 */
[C---:B------:R-:W-:Y:S02]  /*0320*/  IADD3.X R2, R11.reuse, R3, R13, P1, !PT ;  /* 0x000000030b027210 */ /* 0x040fe40000ffe40d */
[----:B------:R-:W-:Y:S01]  /*0330*/  IADD3.X R4, R11, R5, R15, P2, !PT ;  /* 0x000000050b047210 */ /* 0x000fe200017fe40f */
[----:B------:R-:W-:Y:S01]  /*0340*/  IMAD R17, R126, c[0x0][0x284], R17 ;  /* 0x0000a1007e117a24 */ /* 0x000fe200078e0211 */
[----:B------:R-:W-:Y:S01]  /*0350*/  ISETP.NE.U32.AND P1, PT, RZ, c[0x0][0x328], PT ;  /* 0x0000ca00ff007a0c */ /* 0x000fe20003f25070 */
[----:B------:R-:W-:Y:S01]  /*0360*/  @P0 IMAD R0, R103, c[0x0][0x164], R126 ;  /* 0x0000590067000a24 */ /* 0x000fe200078e027e */
[----:B------:R-:W-:-:S02]  /*0370*/  ISETP.NE.U32.AND P2, PT, RZ, c[0x0][0x348], PT ;  /* 0x0000d200ff007a0c */ /* 0x000fc40003f45070 */
[----:B------:R-:W-:Y:S01]  /*0380*/  ISETP.NE.AND.EX P1, PT, RZ, c[0x0][0x32c], PT, P1 ;  /* 0x0000cb00ff007a0c */ /* 0x000fe20003f25310 */
[----:B------:R-:W-:Y:S01]  /*0390*/  @P0 IMAD R0, R0, c[0x0][0x174], RZ ;  /* 0x00005d0000000a24 */ /* 0x000fe200078e02ff */
[----:B------:R-:W-:Y:S02]  /*03a0*/  ISETP.NE.AND.EX P2, PT, RZ, c[0x0][0x34c], PT, P2 ;  /* 0x0000d300ff007a0c */ /* 0x000fe40003f45320 */
[----:B------:R-:W-:Y:S01]  /*03b0*/  IADD3 R9, P4, R9, R6, RZ ;  /* 0x0000000609097210 */ /* 0x000fe20007f9e0ff */
[----:B------:R-:W-:Y:S01]  /*03c0*/  @P0 IMAD R0, R0, c[0x0][0x16c], RZ ;  /* 0x00005b0000000a24 */ /* 0x000fe200078e02ff */
[----:B------:R-:W-:Y:S02]  /*03d0*/  LEA R116, P5, R95, c[0x0][0x248], 0x1 ;  /* 0x000092005f747a11 */ /* 0x000fe400078a08ff */
[----:B------:R-:W-:Y:S02]  /*03e0*/  IADD3.X R6, R11, R7, R17, P4, !PT ;  /* 0x000000070b067210 */ /* 0x000fe400027fe411 */
[----:B------:R-:W-:-:S02]  /*03f0*/  LEA R118, P4, R97, c[0x0][0x240], 0x1 ;  /* 0x0000900061767a11 */ /* 0x000fc400078808ff */
[----:B------:R-:W-:Y:S02]  /*0400*/  @P0 MOV R3, 0x10 ;  /* 0x0000001000030802 */ /* 0x000fe40000000f00 */
[----:B------:R-:W-:Y:S02]  /*0410*/  LEA.HI.X R97, R97, c[0x0][0x244], R2, 0x1, P4 ;  /* 0x0000910061617a11 */ /* 0x000fe400020f0c02 */
[----:B------:R-:W-:Y:S01]  /*0420*/  LEA.HI.X R95, R95, c[0x0][0x24c], R4, 0x1, P5 ;  /* 0x000093005f5f7a11 */ /* 0x000fe200028f0c04 */
[----:B------:R-:W-:Y:S01]  /*0430*/  @P0 IMAD.WIDE R2, R0, R3, c[0x0][0x260] ;  /* 0x0000980000020625 */ /* 0x000fe200078e0203 */
[----:B------:R-:W-:Y:S01]  /*0440*/  LEA R114, P6, R9, c[0x0][0x308], 0x1 ;  /* 0x0000c20009727a11 */ /* 0x000fe200078c08ff */
[----:B------:R-:W-:Y:S01]  /*0450*/  @!P0 CS2R R2, SRZ ;  /* 0x0000000000028805 */ /* 0x000fe2000001ff00 */
[C---:B------:R-:W-:Y:S02]  /*0460*/  @P1 LEA R24, P4, R126.reuse, c[0x0][0x328], 0x2 ;  /* 0x0000ca007e181a11 */ /* 0x040fe400078810ff */
[----:B------:R-:W-:-:S02]  /*0470*/  @P2 LEA R26, P5, R126, c[0x0][0x348], 0x2 ;  /* 0x0000d2007e1a2a11 */ /* 0x000fc400078a10ff */
[----:B------:R-:W-:Y:S02]  /*0480*/  LEA.HI.X R93, R9, c[0x0][0x30c], R6, 0x1, P6 ;  /* 0x0000c300095d7a11 */ /* 0x000fe400030f0c06 */
[C-C-:B------:R-:W-:Y:S02]  /*0490*/  @P1 LEA.HI.X R25, R126.reuse, c[0x0][0x32c], R109.reuse, 0x2, P4 ;  /* 0x0000cb007e191a11 */ /* 0x140fe400020f146d */
[----:B------:R-:W-:Y:S01]  /*04a0*/  @P2 LEA.HI.X R27, R126, c[0x0][0x34c], R109, 0x2, P5 ;  /* 0x0000d3007e1b2a11 */ /* 0x000fe200028f146d */
[----:B------:R-:W-:Y:S05]  /*04b0*/  @!P3 BRA `(.L_x_6123) ;  /* 0x000070400000b947 */ /* 0x000fea0003800000 */
[----:B------:R-:W0:Y:S01]  /*04c0*/  S2R R122, SR_TID.X ;  /* 0x00000000007a7919 */ /* 0x000e220000002100 */
[----:B------:R-:W-:Y:S02]  /*04d0*/  MOV R91, c[0x0][0x174] ;  /* 0x00005d00005b7a02 */ /* 0x000fe40000000f00 */
[----:B------:R-:W-:Y:S01]  /*04e0*/  MOV R124, RZ ;  /* 0x000000ff007c7202 */ /* 0x000fe20000000f00 */
[----:B------:R-:W1:Y:S01]  /*04f0*/  S2R R120, SR_LANEID ;  /* 0x0000000000787919 */ /* 0x000e620000000000 */
[----:B------:R-:W-:-:S02]  /*0500*/  MOV R99, RZ ;  /* 0x000000ff00637202 */ /* 0x000fc40000000f00 */
[----:B0-----:R-:W-:Y:S02]  /*0510*/  SHF.R.S32.HI R5, RZ, 0x1f, R122 ;  /* 0x0000001fff057819 */ /* 0x001fe4000001147a */
[----:B------:R-:W-:Y:S02]  /*0520*/  SHF.L.U32 R89, R122, 0x1, RZ ;  /* 0x000000017a597819 */ /* 0x000fe400000006ff */
[----:B------:R-:W-:Y:S02]  /*0530*/  LEA.HI R5, R5, R122, RZ, 0x5 ;  /* 0x0000007a05057211 */ /* 0x000fe400078f28ff */
[----:B------:R-:W-:Y:S02]  /*0540*/  LOP3.LUT R89, R89, 0xffffffc0, RZ, 0xc0, !PT ;  /* 0xffffffc059597812 */ /* 0x000fe400078ec0ff */
[----:B-1----:R-:W-:Y:S02]  /*0550*/  SHF.R.S32.HI R87, RZ, 0x5, R5 ;  /* 0x00000005ff577819 */ /* 0x002fe40000011405 */
.L_x_6162:
[----:B------:R-:W-:Y:S01]  /*0560*/  BAR.SYNC.DEFER_BLOCKING 0x0 ;  /* 0x0000000000007b1d */ /* 0x000fe20000010000 */
[----:B------:R-:W-:Y:S02]  /*0570*/  LOP3.LUT R85, R89, 0x1f, R122, 0xf8, !PT ;  /* 0x0000001f59557812 */ /* 0x000fe400078ef87a */
[----:B------:R-:W-:-:S05]  /*0580*/  MOV R96, R118 ;  /* 0x0000007600607202 */ /* 0x000fca0000000f00 */
[----:B------:R-:W-:-:S05]  /*0590*/  IMAD.WIDE R12, R85, 0x10, R96 ;  /* 0x00000010550c7825 */ /* 0x000fca00078e0260 */
[----:B------:R-:W2:Y:S04]  /*05a0*/  LDG.E.128 R16, [R12.64] ;  /* 0x000000040c107981 */ /* 0x000ea8000c1e1d00 */
[----:B------:R-:W3:Y:S01]  /*05b0*/  LDG.E.128 R32, [R12.64+0x200] ;  /* 0x000200040c207981 */ /* 0x000ee2000c1e1d00 */
[----:B------:R-:W-:Y:S02]  /*05c0*/  IADD3 R83, R89, R120, RZ ;  /* 0x0000007859537210 */ /* 0x000fe40007ffe0ff */
[----:B------:R-:W-:Y:S02]  /*05d0*/  MOV R94, R116 ;  /* 0x00000074005e7202 */ /* 0x000fe40000000f00 */
[----:B------:R-:W-:-:S03]  /*05e0*/  IADD3 R0, R83, R120, RZ ;  /* 0x0000007853007210 */ /* 0x000fc60007ffe0ff */
[----:B------:R-:W-:Y:S01]  /*05f0*/  IMAD.WIDE R20, R85, 0x10, R94 ;  /* 0x0000001055147825 */ /* 0x000fe200078e025e */
[----:B--2---:R-:W-:Y:S04]  /*0600*/  STS.128 [R83.X16], R16 ;  /* 0x0000001053007388 */ /* 0x004fe8000000cc00 */
[----:B---3--:R0:W-:Y:S01]  /*0610*/  STS.128 [R83.X16+0x200], R32 ;  /* 0x0002002053007388 */ /* 0x0081e2000000cc00 */
[----:B------:R-:W-:-:S06]  /*0620*/  NOP ;  /* 0x0000000000007918 */ /* 0x000fcc0000000000 */
[----:B------:R-:W1:Y:S04]  /*0630*/  LDS.128 R8, [R0.X16] ;  /* 0x0000000000087984 */ /* 0x000e68000000cc00 */
[----:B------:R-:W-:Y:S04]  /*0640*/  LDS.128 R4, [R0.X16+0x10] ;  /* 0x0000100000047984 */ /* 0x000fe8000000cc00 */
[----:B------:R-:W-:Y:S06]  /*0650*/  BAR.SYNC.DEFER_BLOCKING 0x0 ;  /* 0x0000000000007b1d */ /* 0x000fec0000010000 */
[----:B------:R-:W2:Y:S04]  /*0660*/  LDG.E.128 R36, [R20.64] ;  /* 0x0000000414247981 */ /* 0x000ea8000c1e1d00 */
[----:B------:R-:W3:Y:S01]  /*0670*/  LDG.E.128 R40, [R20.64+0x200] ;  /* 0x0002000414287981 */ /* 0x000ee2000c1e1d00 */
[----:B------:R-:W-:-:S05]  /*0680*/  MOV R92, R114 ;  /* 0x00000072005c7202 */ /* 0x000fca0000000f00 */
[----:B------:R-:W-:Y:S01]  /*0690*/  IMAD.WIDE R28, R85, 0x10, R92 ;  /* 0x00000010551c7825 */ /* 0x000fe200078e025c */
[----:B--2---:R-:W-:Y:S04]  /*06a0*/  STS.128 [R83.X16], R36 ;  /* 0x0000002453007388 */ /* 0x004fe8000000cc00 */
[----:B---3--:R-:W-:Y:S01]  /*06b0*/  STS.128 [R83.X16+0x200], R40 ;  /* 0x0002002853007388 */ /* 0x008fe2000000cc00 */
[----:B------:R-:W-:-:S06]  /*06c0*/  NOP ;  /* 0x0000000000007918 */ /* 0x000fcc0000000000 */
[----:B------:R-:W2:Y:S04]  /*06d0*/  LDS.128 R16, [R0.X16] ;  /* 0x0000000000107984 */ /* 0x000ea8000000cc00 */
[----:B------:R-:W3:Y:S04]  /*06e0*/  LDS.128 R12, [R0.X16+0x10] ;  /* 0x00001000000c7984 */ /* 0x000ee8000000cc00 */
[----:B------:R-:W-:Y:S06]  /*06f0*/  BAR.SYNC.DEFER_BLOCKING 0x0 ;  /* 0x0000000000007b1d */ /* 0x000fec0000010000 */
[----:B0-----:R0:W4:Y:S04]  /*0700*/  LDG.E.128 R32, [R28.64] ;  /* 0x000000041c207981 */ /* 0x001128000c1e1d00 */
[----:B------:R0:W4:Y:S01]  /*0710*/  LDG.E.128 R44, [R28.64+0x200] ;  /* 0x000200041c2c7981 */ /* 0x000122000c1e1d00 */
[----:B-1----:R-:W-:Y:S01]  /*0720*/  PRMT R30, RZ, 0x7610, R9 ;  /* 0x00007610ff1e7816 */ /* 0x002fe20000000009 */
[----:B------:R-:W-:Y:S01]  /*0730*/  HFMA2.MMA R112, -RZ, RZ, 0, 0 ;  /* 0x00000000ff707435 */ /* 0x000fe200000001ff */
[----:B------:R-:W-:Y:S01]  /*0740*/  PRMT R31, RZ, 0x5410, R10 ;  /* 0x00005410ff1f7816 */ /* 0x000fe2000000000a */
[----:B------:R-:W-:Y:S01]  /*0750*/  HFMA2.MMA R110, -RZ, RZ, 0, 0 ;  /* 0x00000000ff6e7435 */ /* 0x000fe200000001ff */
[--C-:B--2---:R-:W-:Y:S01]  /*0760*/  PRMT R80, RZ, 0x5410, R16.reuse ;  /* 0x00005410ff507816 */ /* 0x104fe20000000010 */
[----:B------:R-:W-:Y:S01]  /*0770*/  HFMA2.MMA R108, -RZ, RZ, 0, 0 ;  /* 0x00000000ff6c7435 */ /* 0x000fe200000001ff */
[----:B------:R-:W-:Y:S01]  /*0780*/  PRMT R78, RZ, 0x7610, R16 ;  /* 0x00007610ff4e7816 */ /* 0x000fe20000000010 */
[----:B------:R-:W-:Y:S01]  /*0790*/  HFMA2.MMA R106, -RZ, RZ, 0, 0 ;  /* 0x00000000ff6a7435 */ /* 0x000fe200000001ff */
[----:B------:R-:W-:Y:S01]  /*07a0*/  PRMT R76, RZ, 0x5410, R17 ;  /* 0x00005410ff4c7816 */ /* 0x000fe20000000011 */
[----:B------:R-:W-:Y:S01]  /*07b0*/  HFMA2.MMA R104, -RZ, RZ, 0, 0 ;  /* 0x00000000ff687435 */ /* 0x000fe200000001ff */
[----:B0-----:R-:W-:Y:S01]  /*07c0*/  PRMT R28, RZ, 0x5410, R8 ;  /* 0x00005410ff1c7816 */ /* 0x001fe20000000008 */
[----:B------:R-:W-:Y:S01]  /*07d0*/  HFMA2.MMA R102, -RZ, RZ, 0, 0 ;  /* 0x00000000ff667435 */ /* 0x000fe200000001ff */
[----:B------:R-:W-:Y:S01]  /*07e0*/  PRMT R29, RZ, 0x5410, R9 ;  /* 0x00005410ff1d7816 */ /* 0x000fe20000000009 */
[----:B------:R-:W-:Y:S01]  /*07f0*/  HFMA2.MMA R100, -RZ, RZ, 0, 0 ;  /* 0x00000000ff647435 */ /* 0x000fe200000001ff */
[----:B------:R-:W-:Y:S01]  /*0800*/  PRMT R74, RZ, 0x7610, R17 ;  /* 0x00007610ff4a7816 */ /* 0x000fe20000000011 */
[----:B------:R-:W-:Y:S01]  /*0810*/  HFMA2.MMA R98, -RZ, RZ, 0, 0 ;  /* 0x00000000ff627435 */ /* 0x000fe200000001ff */
[----:B------:R-:W-:-:S02]  /*0820*/  PRMT R72, RZ, 0x5410, R18 ;  /* 0x00005410ff487816 */ /* 0x000fc40000000012 */
[----:B------:R-:W-:Y:S02]  /*0830*/  PRMT R70, RZ, 0x7610, R18 ;  /* 0x00007610ff467816 */ /* 0x000fe40000000012 */
[--C-:B------:R-:W-:Y:S02]  /*0840*/  PRMT R68, RZ, 0x5410, R19.reuse ;  /* 0x00005410ff447816 */ /* 0x100fe40000000013 */
[----:B------:R-:W-:Y:S02]  /*0850*/  PRMT R66, RZ, 0x7610, R19 ;  /* 0x00007610ff427816 */ /* 0x000fe40000000013 */
[----:B------:R-:W-:Y:S02]  /*0860*/  MOV R81, RZ ;  /* 0x000000ff00517202 */ /* 0x000fe40000000f00 */
[----:B------:R-:W-:Y:S02]  /*0870*/  MOV R79, RZ ;  /* 0x000000ff004f7202 */ /* 0x000fe40000000f00 */
[----:B------:R-:W-:-:S02]  /*0880*/  MOV R77, RZ ;  /* 0x000000ff004d7202 */ /* 0x000fc40000000f00 */
[----:B------:R-:W-:Y:S02]  /*0890*/  MOV R75, RZ ;  /* 0x000000ff004b7202 */ /* 0x000fe40000000f00 */
[----:B------:R-:W-:Y:S02]  /*08a0*/  MOV R73, RZ ;  /* 0x000000ff00497202 */ /* 0x000fe40000000f00 */
[----:B------:R-:W-:Y:S02]  /*08b0*/  MOV R71, RZ ;  /* 0x000000ff00477202 */ /* 0x000fe40000000f00 */
[----:B------:R-:W-:Y:S02]  /*08c0*/  MOV R69, RZ ;  /* 0x000000ff00457202 */ /* 0x000fe40000000f00 */
[----:B------:R-:W-:Y:S02]  /*08d0*/  MOV R67, RZ ;  /* 0x000000ff00437202 */ /* 0x000fe40000000f00 */
[----:B---3--:R-:W-:-:S02]  /*08e0*/  PRMT R64, RZ, 0x5410, R12 ;  /* 0x00005410ff407816 */ /* 0x008fc4000000000c */
[----:B------:R-:W-:Y:S02]  /*08f0*/  PRMT R62, RZ, 0x7610, R12 ;  /* 0x00007610ff3e7816 */ /* 0x000fe4000000000c */
[--C-:B------:R-:W-:Y:S02]  /*0900*/  PRMT R60, RZ, 0x5410, R13.reuse ;  /* 0x00005410ff3c7816 */ /* 0x100fe4000000000d */
[----:B------:R-:W-:Y:S02]  /*0910*/  PRMT R58, RZ, 0x7610, R13 ;  /* 0x00007610ff3a7816 */ /* 0x000fe4000000000d */
[--C-:B------:R-:W-:Y:S02]  /*0920*/  PRMT R56, RZ, 0x5410, R14.reuse ;  /* 0x00005410ff387816 */ /* 0x100fe4000000000e */
[----:B------:R-:W-:Y:S02]  /*0930*/  PRMT R54, RZ, 0x7610, R14 ;  /* 0x00007610ff367816 */ /* 0x000fe4000000000e */
[----:B------:R-:W-:-:S02]  /*0940*/  PRMT R52, RZ, 0x5410, R15 ;  /* 0x00005410ff347816 */ /* 0x000fc4000000000f */
[----:B------:R-:W-:Y:S01]  /*0950*/  PRMT R50, RZ, 0x7610, R15 ;  /* 0x00007610ff327816 */ /* 0x000fe2000000000f */
[----:B----4-:R-:W-:Y:S04]  /*0960*/  STS.128 [R83.X16], R32 ;  /* 0x0000002053007388 */ /* 0x010fe8000000cc00 */
[----:B------:R-:W-:Y:S01]  /*0970*/  STS.128 [R83.X16+0x200], R44 ;  /* 0x0002002c53007388 */ /* 0x000fe2000000cc00 */
[----:B------:R-:W-:-:S06]  /*0980*/  NOP ;  /* 0x0000000000007918 */ /* 0x000fcc0000000000 */
[----:B------:R-:W0:Y:S04]  /*0990*/  LDS.128 R36, [R0.X16] ;  /* 0x0000000000247984 */ /* 0x000e28000000cc00 */
[----:B------:R0:W1:Y:S02]  /*09a0*/  LDS.128 R20, [R0.X16+0x10] ;  /* 0x0000100000147984 */ /* 0x000064000000cc00 */
[--C-:B0-----:R-:W-:Y:S02]  /*09b0*/  PRMT R0, RZ, 0x5410, R36.reuse ;  /* 0x00005410ff007816 */ /* 0x101fe40000000024 */
[----:B------:R-:W-:Y:S02]  /*09c0*/  PRMT R36, RZ, 0x7610, R36 ;  /* 0x00007610ff247816 */ /* 0x000fe40000000024 */
[----:B------:R-:W-:Y:S01]  /*09d0*/  PRMT R46, RZ, 0x7610, R37 ;  /* 0x00007610ff2e7816 */ /* 0x000fe20000000025 */
[C---:B------:R-:W-:Y:S01]  /*09e0*/  FFMA.FTZ R99, R0.reuse, R28, R99 ;  /* 0x0000001c00637223 */ /* 0x040fe20000010063 */
[----:B------:R-:W-:Y:S01]  /*09f0*/  PRMT R28, RZ, 0x7610, R8 ;  /* 0x00007610ff1c7816 */ /* 0x000fe20000000008 */
[-C--:B-----5:R-:W-:Y:S01]  /*0a00*/  FMUL.FTZ R96, R0, R107.reuse ;  /* 0x0000006b00607220 */ /* 0x0a0fe20000410000 */
[--C-:B------:R-:W-:Y:S01]  /*0a10*/  PRMT R32, RZ, 0x5410, R39.reuse ;  /* 0x00005410ff207816 */ /* 0x100fe20000000027 */
[CC--:B------:R-:W-:Y:S01]  /*0a20*/  FMUL.FTZ R65, R36.reuse, R107.reuse ;  /* 0x0000006b24417220 */ /* 0x0c0fe20000410000 */
[----:B------:R-:W-:Y:S01]  /*0a30*/  PRMT R42, RZ, 0x7610, R39 ;  /* 0x00007610ff2a7816 */ /* 0x000fe20000000027 */
[----:B------:R-:W-:Y:S01]  /*0a40*/  FFMA.FTZ R99, R36, R28, R99 ;  /* 0x0000001c24637223 */ /* 0x000fe20000010063 */
[----:B------:R-:W-:Y:S01]  /*0a50*/  PRMT R28, RZ, 0x5410, R37 ;  /* 0x00005410ff1c7816 */ /* 0x000fe20000000025 */
[-C--:B------:R-:W-:Y:S01]  /*0a60*/  FMUL.FTZ R63, R46, R107.reuse ;  /* 0x0000006b2e3f7220 */ /* 0x080fe20000410000 */
[--C-:B-1----:R-:W-:Y:S01]  /*0a70*/  PRMT R34, RZ, 0x5410, R20.reuse ;  /* 0x00005410ff227816 */ /* 0x102fe20000000014 */
[----:B------:R-:W-:Y:S01]  /*0a80*/  FMUL.FTZ R90, R32, R107 ;  /* 0x0000006b205a7220 */ /* 0x000fe20000410000 */
[----:B------:R-:W-:Y:S01]  /*0a90*/  PRMT R20, RZ, 0x7610, R20 ;  /* 0x00007610ff147816 */ /* 0x000fe20000000014 */
[C---:B------:R-:W-:Y:S01]  /*0aa0*/  FFMA.FTZ R29, R28.reuse, R29, R99 ;  /* 0x0000001d1c1d7223 */ /* 0x040fe20000010063 */
[--C-:B------:R-:W-:Y:S01]  /*0ab0*/  PRMT R128, RZ, 0x5410, R21.reuse ;  /* 0x00005410ff807816 */ /* 0x100fe20000000015 */
[-C--:B------:R-:W-:Y:S01]  /*0ac0*/  FMUL.FTZ R94, R28, R107.reuse ;  /* 0x0000006b1c5e7220 */ /* 0x080fe20000410000 */
[----:B------:R-:W-:Y:S01]  /*0ad0*/  PRMT R130, RZ, 0x7610, R21 ;  /* 0x00007610ff827816 */ /* 0x000fe20000000015 */
[----:B------:R-:W-:Y:S01]  /*0ae0*/  FFMA.FTZ R29, R46, R30, R29 ;  /* 0x0000001e2e1d7223 */ /* 0x000fe2000001001d */
[--C-:B------:R-:W-:Y:S01]  /*0af0*/  PRMT R30, RZ, 0x5410, R38.reuse ;  /* 0x00005410ff1e7816 */ /* 0x100fe20000000026 */
[-C--:B------:R-:W-:Y:S01]  /*0b00*/  FMUL.FTZ R59, R42, R107.reuse ;  /* 0x0000006b2a3b7220 */ /* 0x080fe20000410000 */
[----:B------:R-:W-:Y:S01]  /*0b10*/  PRMT R38, RZ, 0x7610, R38 ;  /* 0x00007610ff267816 */ /* 0x000fe20000000026 */
[----:B------:R-:W-:Y:S01]  /*0b20*/  FMUL.FTZ R88, R34, R107 ;  /* 0x0000006b22587220 */ /* 0x000fe20000410000 */
[----:B------:R-:W-:Y:S01]  /*0b30*/  PRMT R21, RZ, 0x5410, R6 ;  /* 0x00005410ff157816 */ /* 0x000fe20000000006 */
[C---:B------:R-:W-:Y:S01]  /*0b40*/  FFMA.FTZ R29, R30.reuse, R31, R29 ;  /* 0x0000001f1e1d7223 */ /* 0x040fe2000001001d */
[----:B------:R-:W-:Y:S01]  /*0b50*/  PRMT R31, RZ, 0x7610, R10 ;  /* 0x00007610ff1f7816 */ /* 0x000fe2000000000a */
[-C--:B------:R-:W-:Y:S01]  /*0b60*/  FMUL.FTZ R92, R30, R107.reuse ;  /* 0x0000006b1e5c7220 */ /* 0x080fe20000410000 */
[--C-:B------:R-:W-:Y:S01]  /*0b70*/  PRMT R132, RZ, 0x5410, R22.reuse ;  /* 0x00005410ff847816 */ /* 0x100fe20000000016 */
[C---:B------:R-:W-:Y:S01]  /*0b80*/  FMUL.FTZ R61, R38.reuse, R107 ;  /* 0x0000006b263d7220 */ /* 0x040fe20000410000 */
[----:B------:R-:W-:Y:S01]  /*0b90*/  PRMT R22, RZ, 0x7610, R22 ;  /* 0x00007610ff167816 */ /* 0x000fe20000000016 */
[----:B------:R-:W-:Y:S01]  /*0ba0*/  FFMA.FTZ R29, R38, R31, R29 ;  /* 0x0000001f261d7223 */ /* 0x000fe2000001001d */
[----:B------:R-:W-:Y:S01]  /*0bb0*/  PRMT R31, RZ, 0x5410, R11 ;  /* 0x00005410ff1f7816 */ /* 0x000fe2000000000b */
[-C--:B------:R-:W-:Y:S01]  /*0bc0*/  FMUL.FTZ R57, R20, R107.reuse ;  /* 0x0000006b14397220 */ /* 0x080fe20000410000 */
[--C-:B------:R-:W-:Y:S01]  /*0bd0*/  PRMT R134, RZ, 0x5410, R23.reuse ;  /* 0x00005410ff867816 */ /* 0x100fe20000000017 */
[----:B------:R-:W-:Y:S01]  /*0be0*/  FMUL.FTZ R86, R128, R107 ;  /* 0x0000006b80567220 */ /* 0x000fe20000410000 */
[----:B------:R-:W-:Y:S01]  /*0bf0*/  PRMT R16, RZ, 0x7610, R23 ;  /* 0x00007610ff107816 */ /* 0x000fe20000000017 */
[----:B------:R-:W-:Y:S01]  /*0c00*/  FFMA.FTZ R29, R32, R31, R29 ;  /* 0x0000001f201d7223 */ /* 0x000fe2000001001d */
[----:B------:R-:W-:Y:S01]  /*0c10*/  PRMT R31, RZ, 0x7610, R11 ;  /* 0x00007610ff1f7816 */ /* 0x000fe2000000000b */
[-C--:B------:R-:W-:Y:S01]  /*0c20*/  FMUL.FTZ R55, R130, R107.reuse ;  /* 0x0000006b82377220 */ /* 0x080fe20000410000 */
[----:B------:R-:W-:Y:S01]  /*0c30*/  PRMT R99, RZ, 0x7610, R7 ;  /* 0x00007610ff637816 */ /* 0x000fe20000000007 */
[----:B------:R-:W-:-:S02]  /*0c40*/  FMUL.FTZ R84, R132, R107 ;  /* 0x0000006b84547220 */ /* 0x000fc40000410000 */
[----:B------:R-:W-:Y:S01]  /*0c50*/  FFMA.FTZ R29, R42, R31, R29 ;  /* 0x0000001f2a1d7223 */ /* 0x000fe2000001001d */
[--C-:B------:R-:W-:Y:S01]  /*0c60*/  PRMT R31, RZ, 0x5410, R4.reuse ;  /* 0x00005410ff1f7816 */ /* 0x100fe20000000004 */
[-C--:B------:R-:W-:Y:S02]  /*0c70*/  FMUL.FTZ R53, R22, R107.reuse ;  /* 0x0000006b16357220 */ /* 0x080fe40000410000 */
[----:B------:R-:W-:Y:S02]  /*0c80*/  FMUL.FTZ R82, R134, R107 ;  /* 0x0000006b86527220 */ /* 0x000fe40000410000 */
[----:B------:R-:W-:Y:S01]  /*0c90*/  FFMA.FTZ R29, R34, R31, R29 ;  /* 0x0000001f221d7223 */ /* 0x000fe2000001001d */
[----:B------:R-:W-:Y:S01]  /*0ca0*/  PRMT R31, RZ, 0x7610, R4 ;  /* 0x00007610ff1f7816 */ /* 0x000fe20000000004 */
[----:B------:R-:W-:-:S04]  /*0cb0*/  FMUL.FTZ R51, R16, R107 ;  /* 0x0000006b10337220 */ /* 0x000fc80000410000 */
[----:B------:R-:W-:Y:S01]  /*0cc0*/  FFMA.FTZ R29, R20, R31, R29 ;  /* 0x0000001f141d7223 */ /* 0x000fe2000001001d */
[----:B------:R-:W-:-:S05]  /*0cd0*/  PRMT R31, RZ, 0x5410, R5 ;  /* 0x00005410ff1f7816 */ /* 0x000fca0000000005 */
[----:B------:R-:W-:Y:S01]  /*0ce0*/  FFMA.FTZ R29, R128, R31, R29 ;  /* 0x0000001f801d7223 */ /* 0x000fe2000001001d */
[----:B------:R-:W-:-:S05]  /*0cf0*/  PRMT R31, RZ, 0x7610, R5 ;  /* 0x00007610ff1f7816 */ /* 0x000fca0000000005 */
[----:B------:R-:W-:Y:S01]  /*0d00*/  FFMA.FTZ R29, R130, R31, R29 ;  /* 0x0000001f821d7223 */ /* 0x000fe2000001001d */
[----:B------:R-:W-:-:S03]  /*0d10*/  MOV R31, c[0x0][0x16c] ;  /* 0x00005b00001f7a02 */ /* 0x000fc60000000f00 */
[----:B------:R-:W-:Y:S01]  /*0d20*/  FFMA.FTZ R21, R132, R21, R29 ;  /* 0x0000001584157223 */ /* 0x000fe2000001001d */
[----:B------:R-:W-:Y:S01]  /*0d30*/  BAR.SYNC.DEFER_BLOCKING 0x0 ;  /* 0x0000000000007b1d */ /* 0x000fe20000010000 */
[----:B------:R-:W-:Y:S02]  /*0d40*/  ISETP.GE.AND P0, PT, R31, 0x1, PT ;  /* 0x000000011f00780c */ /* 0x000fe40003f06270 */
[----:B------:R-:W-:-:S05]  /*0d50*/  PRMT R29, RZ, 0x7610, R6 ;  /* 0x00007610ff1d7816 */ /* 0x000fca0000000006 */
[----:B------:R-:W-:Y:S01]  /*0d60*/  FFMA.FTZ R21, R22, R29, R21 ;  /* 0x0000001d16157223 */ /* 0x000fe20000010015 */
[----:B------:R-:W-:-:S05]  /*0d70*/  PRMT R29, RZ, 0x5410, R7 ;  /* 0x00005410ff1d7816 */ /* 0x000fca0000000007 */
[----:B------:R-:W-:-:S04]  /*0d80*/  FFMA.FTZ R21, R134, R29, R21 ;  /* 0x0000001d86157223 */ /* 0x000fc80000010015 */
[----:B------:R-:W-:Y:S01]  /*0d90*/  FFMA.FTZ R99, R16, R99, R21 ;  /* 0x0000006310637223 */ /* 0x000fe20000010015 */
[----:B------:R-:W-:Y:S05]  /*0da0*/  @!P0 BRA `(.L_x_6124) ;  /* 0x0000621000008947 */ /* 0x000fea0003800000 */
[----:B------:R-:W-:Y:S01]  /*0db0*/  FADD.FTZ R49, R0, R0 ;  /* 0x0000000000317221 */ /* 0x000fe20000010000 */
[----:B------:R-:W-:Y:S01]  /*0dc0*/  MOV R0, RZ ;  /* 0x000000ff00007202 */ /* 0x000fe20000000f00 */
[----:B------:R-:W-:Y:S01]  /*0dd0*/  FADD.FTZ R48, R36, R36 ;  /* 0x0000002424307221 */ /* 0x000fe20000010000 */
[----:B------:R-:W-:Y:S01]  /*0de0*/  MOV R112, RZ ;  /* 0x000000ff00707202 */ /* 0x000fe20000000f00 */
[----:B------:R-:W-:Y:S01]  /*0df0*/  FADD.FTZ R44, R38, R38 ;  /* 0x00000026262c7221 */ /* 0x000fe20000010000 */
[----:B------:R-:W-:Y:S01]  /*0e00*/  MOV R81, RZ ;  /* 0x000000ff00517202 */ /* 0x000fe20000000f00 */
[----:B------:R-:W-:Y:S01]  /*0e10*/  FADD.FTZ R41, R34, R34 ;  /* 0x0000002222297221 */ /* 0x000fe20000010000 */
[----:B------:R-:W-:Y:S01]  /*0e20*/  MOV R110, RZ ;  /* 0x000000ff006e7202 */ /* 0x000fe20000000f00 */
[--C-:B------:R-:W-:Y:S01]  /*0e30*/  FADD.FTZ R80, R80, R105.reuse ;  /* 0x0000006950507221 */ /* 0x100fe20000010000 */
        /* <DEDUP_REMOVED lines=40> */
.L_x_6161:
        /* <DEDUP_REMOVED lines=48> */
[----:B------:R-:W-:Y:S02]  /*13c0*/  FMUL.FTZ R191, R64, R191 ;  /* 0x000000bf40bf7220 */ /* 0x000fe40000410000 */
        /* <DEDUP_REMOVED lines=39> */
[----:B------:R-:W-:Y:S01]  /*1640*/  @!P1 LEA R15, R13, R0, 0x8 ;  /* 0x000000000d0f9211 */ /* 0x000fe200078e40ff */
[----:B------:R-:W-:-:S03]  /*1650*/  HFMA2.MMA R13, -RZ, RZ, 0, 0 ;  /* 0x00000000ff0d7435 */ /* 0x000fc600000001ff */
        /* <DEDUP_REMOVED lines=8> */
[----:B------:R-:W-:Y:S02]  /*16e0*/  FMUL.RZ R117, R22, 0.15915493667125701904 ;  /* 0x3e22f98316757820 */ /* 0x000fe4000040c000 */
[----:B---3--:R-:W-:Y:S01]  /*16f0*/  FMUL.FTZ R150, R17, R18 ;  /* 0x0000001211967220 */ /* 0x008fe20000410000 */
[----:B------:R-:W-:Y:S01]  /*1700*/  MUFU.SIN R134, R111 ;  /* 0x0000006f00867308 */ /* 0x000fe20000000400 */
[----:B0-----:R-:W-:-:S05]  /*1710*/  @!P0 IADD3 R23, R91, -0x2, RZ ;  /* 0xfffffffe5b178810 */ /* 0x001fca0007ffe0ff */
[----:B------:R-:W-:Y:S02]  /*1720*/  @!P0 IMAD R23, R23, c[0x0][0x16c], R0 ;  /* 0x00005b0017178a24 */ /* 0x000fe400078e0200 */
[----:B-1----:R-:W-:Y:S01]  /*1730*/  FMUL.FTZ R148, R147, R148 ;  /* 0x0000009493947220 */ /* 0x002fe20000410000 */
[----:B------:R0:W-:Y:S01]  /*1740*/  MUFU.COS R138, R111 ;  /* 0x0000006f008a7308 */ /* 0x0001e20000000000 */
[----:B------:R-:W-:Y:S01]  /*1750*/  @!P0 IMAD.WIDE R22, R23, 0x10, R2 ;  /* 0x0000001017168825 */ /* 0x000fe200078e0202 */
[----:B------:R-:W-:Y:S03]  /*1760*/  BAR.SYNC.DEFER_BLOCKING 0x0 ;  /* 0x0000000000007b1d */ /* 0x000fe60000010000 */
[----:B------:R-:W-:Y:S02]  /*1770*/  FMUL.FTZ R147, R147, R20 ;  /* 0x0000001493937220 */ /* 0x000fe40000410000 */
[----:B--2---:R-:W-:Y:S01]  /*1780*/  FMUL.FTZ R115, R62, R29 ;  /* 0x0000001d3e737220 */ /* 0x004fe20000410000 */
[----:B------:R-:W-:Y:S01]  /*1790*/  MUFU.SIN R132, R31 ;  /* 0x0000001f00847308 */ /* 0x000fe20000000400 */
[----:B------:R-:W-:-:S07]  /*17a0*/  FMUL.FTZ R146, R145, R146 ;  /* 0x0000009291927220 */ /* 0x000fce0000410000 */
[----:B------:R1:W-:Y:S01]  /*17b0*/  MUFU.COS R140, R31 ;  /* 0x0000001f008c7308 */ /* 0x0003e20000000000 */
[----:B------:R-:W-:-:S07]  /*17c0*/  FMUL.FTZ R144, R143, R144 ;  /* 0x000000908f907220 */ /* 0x000fce0000410000 */
[----:B------:R-:W2:Y:S01]  /*17d0*/  MUFU.COS R142, R113 ;  /* 0x00000071008e7308 */ /* 0x000ea20000000000 */
[----:B------:R3:W5:Y:S01]  /*17e0*/  @!P0 LDG.E.128 R12, [R22.64] ;  /* 0x00000004160c8981 */ /* 0x000762000c1e1d00 */
[----:B------:R-:W-:Y:S02]  /*17f0*/  FFMA.FTZ R150, R16, R19, R150 ;  /* 0x0000001310967223 */ /* 0x000fe40000010096 */
[----:B------:R-:W-:Y:S02]  /*1800*/  FMUL.FTZ R145, R145, R30 ;  /* 0x0000001e91917220 */ /* 0x000fe40000410000 */
[----:B------:R-:W-:Y:S02]  /*1810*/  FMUL.RZ R121, R115, 0.15915493667125701904 ;  /* 0x3e22f98373797820 */ /* 0x000fe4000040c000 */
[----:B------:R-:W4:Y:S01]  /*1820*/  MUFU.SIN R130, R113 ;  /* 0x0000007100827308 */ /* 0x000f220000000400 */
[-C--:B0-----:R-:W-:Y:S02]  /*1830*/  FMUL.FTZ R111, R66, R21.reuse ;  /* 0x00000015426f7220 */ /* 0x081fe40000410000 */
[----:B-1----:R-:W-:-:S02]  /*1840*/  FMUL.FTZ R31, R68, R21 ;  /* 0x00000015441f7220 */ /* 0x002fc40000410000 */
[----:B---3--:R-:W-:-:S03]  /*1850*/  FMUL.FTZ R23, R60, R29 ;  /* 0x0000001d3c177220 */ /* 0x008fc60000410000 */
[----:B------:R-:W-:Y:S01]  /*1860*/  MUFU.SIN R152, R117 ;  /* 0x0000007500987308 */ /* 0x000fe20000000400 */
[----:B------:R-:W-:Y:S02]  /*1870*/  FMUL.RZ R123, R23, 0.15915493667125701904 ;  /* 0x3e22f983177b7820 */ /* 0x000fe4000040c000 */
[----:B------:R-:W-:-:S04]  /*1880*/  FMUL.FTZ R23, R58, R29 ;  /* 0x0000001d3a177220 */ /* 0x000fc80000410000 */
[----:B------:R-:W-:Y:S01]  /*1890*/  FMUL.RZ R125, R23, 0.15915493667125701904 ;  /* 0x3e22f983177d7820 */ /* 0x000fe2000040c000 */
[----:B------:R-:W-:Y:S01]  /*18a0*/  MUFU.SIN R131, R121 ;  /* 0x0000007900837308 */ /* 0x000fe20000000400 */
[----:B------:R-:W-:Y:S01]  /*18b0*/  FMUL.FTZ R23, R17, R19 ;  /* 0x0000001311177220 */ /* 0x000fe20000410000 */
[----:B------:R-:W-:-:S05]  /*18c0*/  PRMT R17, RZ, 0x5410, R8 ;  /* 0x00005410ff117816 */ /* 0x000fca0000000008 */
[----:B------:R-:W-:Y:S01]  /*18d0*/  FMUL.FTZ R194, R80, R17 ;  /* 0x0000001150c27220 */ /* 0x000fe20000410000 */
[----:B------:R0:W-:Y:S01]  /*18e0*/  MUFU.COS R115, R121 ;  /* 0x0000007900737308 */ /* 0x0001e20000000000 */
[-C--:B------:R-:W-:Y:S02]  /*18f0*/  FMUL.FTZ R17, RZ, R147.reuse ;  /* 0x00000093ff117220 */ /* 0x080fe40000410000 */
[----:B------:R-:W-:Y:S02]  /*1900*/  FMUL.FTZ R19, R194, R147 ;  /* 0x00000093c2137220 */ /* 0x000fe40000410000 */
[----:B------:R-:W-:Y:S02]  /*1910*/  FFMA.FTZ R166, R16, R18, -R23 ;  /* 0x0000001210a67223 */ /* 0x000fe40000010817 */
[-C--:B------:R-:W-:Y:S01]  /*1920*/  FFMA.FTZ R19, RZ, R148.reuse, R19 ;  /* 0x00000094ff137223 */ /* 0x080fe20000010013 */
[----:B------:R-:W-:Y:S01]  /*1930*/  MUFU.COS R136, R117 ;  /* 0x0000007500887308 */ /* 0x000fe20000000000 */
[----:B------:R-:W-:-:S02]  /*1940*/  FFMA.FTZ R18, R194, R148, -R17 ;  /* 0x00000094c2127223 */ /* 0x000fc40000010811 */
[----:B------:R-:W-:Y:S02]  /*1950*/  FMUL.FTZ R17, R54, R29 ;  /* 0x0000001d36117220 */ /* 0x000fe40000410000 */
[----:B------:R-:W-:Y:S02]  /*1960*/  FADD.FTZ R19, RZ, R19 ;  /* 0x00000013ff137221 */ /* 0x000fe40000010000 */
[----:B------:R-:W-:Y:S01]  /*1970*/  FADD.FTZ R18, R189, R18 ;  /* 0x00000012bd127221 */ /* 0x000fe20000010000 */
[----:B------:R-:W1:Y:S01]  /*1980*/  MUFU.EX2 R111, R111 ;  /* 0x0000006f006f7308 */ /* 0x000e620000000800 */
[----:B------:R-:W-:Y:S02]  /*1990*/  FMUL.RZ R127, R17, 0.15915493667125701904 ;  /* 0x3e22f983117f7820 */ /* 0x000fe4000040c000 */
[C---:B------:R-:W-:Y:S02]  /*19a0*/  FMUL.FTZ R17, R145.reuse, R19 ;  /* 0x0000001391117220 */ /* 0x040fe40000410000 */
[----:B------:R-:W-:-:S02]  /*19b0*/  FMUL.FTZ R23, R145, R18 ;  /* 0x0000001291177220 */ /* 0x000fc40000410000 */
[----:B0-----:R-:W-:Y:S01]  /*19c0*/  FMUL.FTZ R121, R56, R29 ;  /* 0x0000001d38797220 */ /* 0x001fe20000410000 */
[----:B------:R-:W0:Y:S01]  /*19d0*/  MUFU.EX2 R31, R31 ;  /* 0x0000001f001f7308 */ /* 0x000e220000000800 */
[C---:B------:R-:W-:Y:S02]  /*19e0*/  FFMA.FTZ R20, R146.reuse, R18, -R17 ;  /* 0x0000001292147223 */ /* 0x040fe40000010811 */
[----:B------:R-:W-:Y:S02]  /*19f0*/  FFMA.FTZ R23, R146, R19, R23 ;  /* 0x0000001392177223 */ /* 0x000fe40000010017 */
[----:B------:R-:W-:Y:S02]  /*1a00*/  FMUL.RZ R121, R121, 0.15915493667125701904 ;  /* 0x3e22f98379797820 */ /* 0x000fe4000040c000 */
[----:B------:R-:W-:Y:S02]  /*1a10*/  FMUL.FTZ R143, R143, R128 ;  /* 0x000000808f8f7220 */ /* 0x000fe40000410000 */
[----:B------:R-:W-:Y:S01]  /*1a20*/  FADD.FTZ R19, R193, R20 ;  /* 0x00000014c1137221 */ /* 0x000fe20000010000 */
[----:B------:R-:W-:Y:S01]  /*1a30*/  MUFU.SIN R158, R123 ;  /* 0x0000007b009e7308 */ /* 0x000fe20000000400 */
[----:B------:R-:W-:-:S07]  /*1a40*/  FADD.FTZ R23, RZ, R23 ;  /* 0x00000017ff177221 */ /* 0x000fce0000010000 */
[----:B------:R-:W-:Y:S01]  /*1a50*/  MUFU.COS R160, R123 ;  /* 0x0000007b00a07308 */ /* 0x000fe20000000000 */
[----:B------:R-:W-:-:S07]  /*1a60*/  FMUL.FTZ R30, R143, R23 ;  /* 0x000000178f1e7220 */ /* 0x000fce0000410000 */
[----:B------:R-:W-:Y:S08]  /*1a70*/  MUFU.SIN R162, R125 ;  /* 0x0000007d00a27308 */ /* 0x000ff00000000400 */
[----:B------:R-:W-:Y:S01]  /*1a80*/  MUFU.COS R164, R125 ;  /* 0x0000007d00a47308 */ /* 0x000fe20000000000 */
[----:B------:R-:W-:-:S07]  /*1a90*/  FFMA.FTZ R30, R144, R19, -R30 ;  /* 0x00000013901e7223 */ /* 0x000fce000001081e */
[----:B------:R-:W-:Y:S08]  /*1aa0*/  MUFU.SIN R123, R121 ;  /* 0x00000079007b7308 */ /* 0x000ff00000000400 */
[----:B------:R3:W-:Y:S01]  /*1ab0*/  MUFU.COS R125, R121 ;  /* 0x00000079007d7308 */ /* 0x0007e20000000000 */
[----:B--2---:R-:W-:Y:S02]  /*1ac0*/  FMUL.FTZ R142, R141, R142 ;  /* 0x0000008e8d8e7220 */ /* 0x004fe40000410000 */
[----:B---3--:R-:W-:-:S04]  /*1ad0*/  FMUL.FTZ R121, R143, R19 ;  /* 0x000000138f797220 */ /* 0x008fc80000410000 */
[----:B------:R-:W-:Y:S02]  /*1ae0*/  FFMA.FTZ R121, R144, R23, R121 ;  /* 0x0000001790797223 */ /* 0x000fe40000010079 */
[----:B----4-:R-:W-:Y:S02]  /*1af0*/  FMUL.FTZ R141, R141, R130 ;  /* 0x000000828d8d7220 */ /* 0x010fe40000410000 */
[----:B------:R-:W-:Y:S02]  /*1b00*/  FADD.FTZ R121, RZ, R121 ;  /* 0x00000079ff797221 */ /* 0x000fe40000010000 */
[----:B------:R-:W-:Y:S02]  /*1b10*/  FADD.FTZ R30, R201, R30 ;  /* 0x0000001ec91e7221 */ /* 0x000fe40000010000 */
[C---:B-1----:R-:W-:Y:S02]  /*1b20*/  FMUL.FTZ R136, R111.reuse, R136 ;  /* 0x000000886f887220 */ /* 0x042fe40000410000 */
[----:B------:R-:W-:Y:S01]  /*1b30*/  FMUL.FTZ R135, R111, R152 ;  /* 0x000000986f877220 */ /* 0x000fe20000410000 */
[----:B------:R-:W-:Y:S01]  /*1b40*/  PRMT R111, RZ, 0x5410, R10 ;  /* 0x00005410ff6f7816 */ /* 0x000fe2000000000a */
[----:B------:R-:W-:-:S02]  /*1b50*/  FMUL.FTZ R113, R64, R29 ;  /* 0x0000001d40717220 */ /* 0x000fc40000410000 */
[C---:B0-----:R-:W-:Y:S02]  /*1b60*/  FMUL.FTZ R138, R31.reuse, R138 ;  /* 0x0000008a1f8a7220 */ /* 0x041fe40000410000 */
[----:B------:R-:W-:Y:S01]  /*1b70*/  FMUL.FTZ R137, R31, R134 ;  /* 0x000000861f897220 */ /* 0x000fe20000410000 */
[----:B------:R-:W-:Y:S01]  /*1b80*/  MUFU.SIN R18, R127 ;  /* 0x0000007f00127308 */ /* 0x000fe20000000400 */
[----:B------:R-:W-:Y:S02]  /*1b90*/  FMUL.FTZ R31, R141, R121 ;  /* 0x000000798d1f7220 */ /* 0x000fe40000410000 */
[----:B------:R-:W-:Y:S02]  /*1ba0*/  FMUL.RZ R119, R113, 0.15915493667125701904 ;  /* 0x3e22f98371777820 */ /* 0x000fe4000040c000 */
[----:B------:R-:W-:-:S03]  /*1bb0*/  FFMA.FTZ R31, R142, R30, -R31 ;  /* 0x0000001e8e1f7223 */ /* 0x000fc6000001081f */
[----:B------:R0:W-:Y:S01]  /*1bc0*/  MUFU.COS R20, R127 ;  /* 0x0000007f00147308 */ /* 0x0001e20000000000 */
[----:B------:R-:W-:Y:S02]  /*1bd0*/  FMUL.FTZ R192, R72, R111 ;  /* 0x0000006f48c07220 */ /* 0x000fe40000410000 */
[----:B------:R-:W-:Y:S02]  /*1be0*/  FMUL.FTZ R113, R64, R21 ;  /* 0x0000001540717220 */ /* 0x000fe40000410000 */
[----:B0-----:R-:W-:-:S03]  /*1bf0*/  FMUL.FTZ R127, R141, R30 ;  /* 0x0000001e8d7f7220 */ /* 0x001fc60000410000 */
[----:B------:R-:W-:Y:S01]  /*1c00*/  MUFU.SIN R154, R119 ;  /* 0x00000077009a7308 */ /* 0x000fe20000000400 */
[----:B------:R-:W-:Y:S02]  /*1c10*/  FMUL.FTZ R140, R139, R140 ;  /* 0x0000008c8b8c7220 */ /* 0x000fe40000410000 */
[----:B------:R-:W-:Y:S02]  /*1c20*/  FFMA.FTZ R127, R142, R121, R127 ;  /* 0x000000798e7f7223 */ /* 0x000fe4000001007f */
[-C--:B------:R-:W-:Y:S02]  /*1c30*/  FMUL.FTZ R22, R62, R21.reuse ;  /* 0x000000153e167220 */ /* 0x080fe40000410000 */
[-C--:B------:R-:W-:Y:S01]  /*1c40*/  FMUL.FTZ R117, R60, R21.reuse ;  /* 0x000000153c757220 */ /* 0x080fe20000410000 */
[----:B------:R0:W-:Y:S01]  /*1c50*/  MUFU.COS R156, R119 ;  /* 0x00000077009c7308 */ /* 0x0001e20000000000 */
[-C--:B------:R-:W-:Y:S02]  /*1c60*/  FMUL.FTZ R16, R56, R21.reuse ;  /* 0x0000001538107220 */ /* 0x080fe40000410000 */
[----:B------:R-:W-:-:S02]  /*1c70*/  FMUL.FTZ R17, R54, R21 ;  /* 0x0000001536117220 */ /* 0x000fc40000410000 */
[----:B------:R-:W-:Y:S02]  /*1c80*/  FMUL.FTZ R139, R139, R132 ;  /* 0x000000848b8b7220 */ /* 0x000fe40000410000 */
[-C--:B------:R-:W-:Y:S02]  /*1c90*/  FMUL.FTZ R19, R52, R21.reuse ;  /* 0x0000001534137220 */ /* 0x080fe40000410000 */
[-C--:B0-----:R-:W-:Y:S02]  /*1ca0*/  FMUL.FTZ R119, R58, R21.reuse ;  /* 0x000000153a777220 */ /* 0x081fe40000410000 */
[----:B------:R-:W-:Y:S02]  /*1cb0*/  FMUL.FTZ R23, R50, R21 ;  /* 0x0000001532177220 */ /* 0x000fe40000410000 */
[----:B------:R-:W-:Y:S02]  /*1cc0*/  FADD.FTZ R31, R192, R31 ;  /* 0x0000001fc01f7221 */ /* 0x000fe40000010000 */
[----:B------:R-:W-:Y:S01]  /*1cd0*/  FMUL.FTZ R21, R52, R29 ;  /* 0x0000001d34157220 */ /* 0x000fe20000410000 */
[----:B------:R-:W0:Y:S01]  /*1ce0*/  MUFU.EX2 R113, R113 ;  /* 0x0000007100717308 */ /* 0x000e220000000800 */
[----:B------:R-:W-:-:S02]  /*1cf0*/  FADD.FTZ R127, RZ, R127 ;  /* 0x0000007fff7f7221 */ /* 0x000fc40000010000 */
[----:B------:R-:W-:Y:S02]  /*1d00*/  FMUL.FTZ R111, R139, R31 ;  /* 0x0000001f8b6f7220 */ /* 0x000fe40000410000 */
[----:B------:R-:W-:Y:S02]  /*1d10*/  FMUL.RZ R121, R21, 0.15915493667125701904 ;  /* 0x3e22f98315797820 */ /* 0x000fe4000040c000 */
[-C--:B------:R-:W-:Y:S01]  /*1d20*/  FMUL.FTZ R21, R139, R127.reuse ;  /* 0x0000007f8b157220 */ /* 0x080fe20000410000 */
[----:B------:R-:W1:Y:S01]  /*1d30*/  MUFU.EX2 R22, R22 ;  /* 0x0000001600167308 */ /* 0x000e620000000800 */
[C---:B------:R-:W-:Y:S02]  /*1d40*/  FFMA.FTZ R111, R140.reuse, R127, R111 ;  /* 0x0000007f8c6f7223 */ /* 0x040fe4000001006f */
[----:B------:R-:W-:Y:S02]  /*1d50*/  FFMA.FTZ R128, R140, R31, -R21 ;  /* 0x0000001f8c807223 */ /* 0x000fe40000010815 */
[----:B------:R-:W-:-:S02]  /*1d60*/  FMUL.FTZ R21, R50, R29 ;  /* 0x0000001d32157220 */ /* 0x000fc40000410000 */
[----:B------:R-:W-:Y:S01]  /*1d70*/  FADD.FTZ R111, RZ, R111 ;  /* 0x0000006fff6f7221 */ /* 0x000fe20000010000 */
[----:B------:R-:W2:Y:S01]  /*1d80*/  MUFU.EX2 R119, R119 ;  /* 0x0000007700777308 */ /* 0x000ea20000000800 */
[----:B------:R-:W-:Y:S02]  /*1d90*/  FMUL.RZ R149, R21, 0.15915493667125701904 ;  /* 0x3e22f98315957820 */ /* 0x000fe4000040c000 */
[----:B------:R-:W-:Y:S02]  /*1da0*/  FADD.FTZ R21, R197, R128 ;  /* 0x00000080c5157221 */ /* 0x000fe40000010000 */
[----:B------:R-:W-:-:S03]  /*1db0*/  FMUL.FTZ R31, R137, R111 ;  /* 0x0000006f891f7220 */ /* 0x000fc60000410000 */
[----:B------:R-:W3:Y:S01]  /*1dc0*/  MUFU.EX2 R16, R16 ;  /* 0x0000001000107308 */ /* 0x000ee20000000800 */
[C---:B0-----:R-:W-:Y:S02]  /*1dd0*/  FMUL.FTZ R134, R113.reuse, R156 ;  /* 0x0000009c71867220 */ /* 0x041fe40000410000 */
[----:B------:R-:W-:Y:S02]  /*1de0*/  FMUL.FTZ R133, R113, R154 ;  /* 0x0000009a71857220 */ /* 0x000fe40000410000 */
[----:B------:R-:W-:-:S03]  /*1df0*/  FMUL.FTZ R113, R137, R21 ;  /* 0x0000001589717220 */ /* 0x000fc60000410000 */
[----:B------:R-:W0:Y:S01]  /*1e00*/  MUFU.EX2 R17, R17 ;  /* 0x0000001100117308 */ /* 0x000e220000000800 */
[----:B------:R-:W-:Y:S01]  /*1e10*/  FFMA.FTZ R31, R138, R21, -R31 ;  /* 0x000000158a1f7223 */ /* 0x000fe2000001081f */
[----:B------:R-:W-:Y:S01]  /*1e20*/  PRMT R21, RZ, 0x5410, R11 ;  /* 0x00005410ff157816 */ /* 0x000fe2000000000b */
[C---:B-1----:R-:W-:Y:S02]  /*1e30*/  FMUL.FTZ R132, R22.reuse, R115 ;  /* 0x0000007316847220 */ /* 0x042fe40000410000 */
[----:B------:R-:W-:-:S03]  /*1e40*/  FMUL.FTZ R131, R22, R131 ;  /* 0x0000008316837220 */ /* 0x000fc60000410000 */
[----:B------:R-:W1:Y:S01]  /*1e50*/  MUFU.EX2 R117, R117 ;  /* 0x0000007500757308 */ /* 0x000e620000000800 */
[----:B------:R-:W-:Y:S02]  /*1e60*/  FFMA.FTZ R113, R138, R111, R113 ;  /* 0x0000006f8a717223 */ /* 0x000fe40000010071 */
[----:B------:R-:W-:-:S05]  /*1e70*/  FMUL.FTZ R196, R68, R21 ;  /* 0x0000001544c47220 */ /* 0x000fca0000410000 */
[----:B------:R-:W-:Y:S01]  /*1e80*/  MUFU.EX2 R19, R19 ;  /* 0x0000001300137308 */ /* 0x000fe20000000800 */
[----:B------:R-:W-:Y:S02]  /*1e90*/  FADD.FTZ R113, RZ, R113 ;  /* 0x00000071ff717221 */ /* 0x000fe40000010000 */
[----:B------:R-:W-:-:S05]  /*1ea0*/  FADD.FTZ R31, R196, R31 ;  /* 0x0000001fc41f7221 */ /* 0x000fca0000010000 */
[----:B------:R-:W-:Y:S01]  /*1eb0*/  MUFU.SIN R30, R121 ;  /* 0x00000079001e7308 */ /* 0x000fe20000000400 */
[----:B--2---:R-:W-:-:S07]  /*1ec0*/  FMUL.FTZ R128, R119, R164 ;  /* 0x000000a477807220 */ /* 0x004fce0000410000 */
[----:B------:R2:W4:Y:S01]  /*1ed0*/  MUFU.COS R22, R121 ;  /* 0x0000007900167308 */ /* 0x0005220000000000 */
[----:B------:R-:W-:Y:S02]  /*1ee0*/  FMUL.FTZ R127, R119, R162 ;  /* 0x000000a2777f7220 */ /* 0x000fe40000410000 */
[C---:B---3--:R-:W-:Y:S02]  /*1ef0*/  FMUL.FTZ R125, R16.reuse, R125 ;  /* 0x0000007d107d7220 */ /* 0x048fe40000410000 */
[----:B------:R-:W-:Y:S02]  /*1f00*/  FMUL.FTZ R123, R16, R123 ;  /* 0x0000007b107b7220 */ /* 0x000fe40000410000 */
[C---:B0-----:R-:W-:Y:S02]  /*1f10*/  FMUL.FTZ R119, R17.reuse, R18 ;  /* 0x0000001211777220 */ /* 0x041fe40000410000 */
[----:B--2---:R-:W-:Y:S02]  /*1f20*/  FMUL.FTZ R121, R17, R20 ;  /* 0x0000001411797220 */ /* 0x004fe40000410000 */
[----:B------:R-:W-:-:S02]  /*1f30*/  FMUL.FTZ R16, R135, R113 ;  /* 0x0000007187107220 */ /* 0x000fc40000410000 */
[-C--:B------:R-:W-:Y:S02]  /*1f40*/  FMUL.FTZ R17, R135, R31.reuse ;  /* 0x0000001f87117220 */ /* 0x080fe40000410000 */
[C---:B------:R-:W-:Y:S02]  /*1f50*/  FFMA.FTZ R16, R136.reuse, R31, -R16 ;  /* 0x0000001f88107223 */ /* 0x040fe40000010810 */
[----:B------:R-:W-:Y:S02]  /*1f60*/  FFMA.FTZ R17, R136, R113, R17 ;  /* 0x0000007188117223 */ /* 0x000fe40000010011 */
[C---:B-1----:R-:W-:Y:S02]  /*1f70*/  FMUL.FTZ R130, R117.reuse, R160 ;  /* 0x000000a075827220 */ /* 0x042fe40000410000 */
[----:B------:R-:W-:Y:S02]  /*1f80*/  FMUL.FTZ R129, R117, R158 ;  /* 0x0000009e75817220 */ /* 0x000fe40000410000 */
[----:B----4-:R-:W-:-:S02]  /*1f90*/  FMUL.FTZ R117, R19, R22 ;  /* 0x0000001613757220 */ /* 0x010fc40000410000 */
[----:B------:R-:W-:Y:S02]  /*1fa0*/  FMUL.FTZ R115, R19, R30 ;  /* 0x0000001e13737220 */ /* 0x000fe40000410000 */
[----:B------:R-:W-:Y:S02]  /*1fb0*/  FADD.FTZ R19, RZ, R17 ;  /* 0x00000011ff137221 */ /* 0x000fe40000010000 */
[----:B------:R-:W-:Y:S02]  /*1fc0*/  FADD.FTZ R18, R199, R16 ;  /* 0x00000010c7127221 */ /* 0x000fe40000010000 */
[-C--:B------:R-:W-:Y:S02]  /*1fd0*/  FMUL.FTZ R16, R32, R147.reuse ;  /* 0x0000009320107220 */ /* 0x080fe40000410000 */
[----:B------:R-:W-:Y:S02]  /*1fe0*/  FMUL.FTZ R17, R33, R147 ;  /* 0x0000009321117220 */ /* 0x000fe40000410000 */
[----:B------:R-:W-:-:S02]  /*1ff0*/  FMUL.FTZ R21, R133, R19 ;  /* 0x0000001385157220 */ /* 0x000fc40000410000 */
[----:B------:R-:W-:Y:S02]  /*2000*/  FFMA.FTZ R16, R33, R148, R16 ;  /* 0x0000009421107223 */ /* 0x000fe40000010010 */
[----:B------:R-:W-:Y:S02]  /*2010*/  FMUL.FTZ R22, R133, R18 ;  /* 0x0000001285167220 */ /* 0x000fe40000410000 */
[----:B------:R-:W-:Y:S02]  /*2020*/  FFMA.FTZ R17, R32, R148, -R17 ;  /* 0x0000009420117223 */ /* 0x000fe40000010811 */
[C---:B------:R-:W-:Y:S02]  /*2030*/  FFMA.FTZ R20, R134.reuse, R18, -R21 ;  /* 0x0000001286147223 */ /* 0x040fe40000010815 */
[----:B------:R-:W-:Y:S02]  /*2040*/  FMUL.FTZ R18, R145, R16 ;  /* 0x0000001091127220 */ /* 0x000fe40000410000 */
[----:B------:R-:W-:-:S02]  /*2050*/  FFMA.FTZ R22, R134, R19, R22 ;  /* 0x0000001386167223 */ /* 0x000fc40000010016 */
[-C--:B------:R-:W-:Y:S02]  /*2060*/  FMUL.FTZ R19, R145, R17.reuse ;  /* 0x0000001191137220 */ /* 0x080fe40000410000 */
[C---:B------:R-:W-:Y:S02]  /*2070*/  FFMA.FTZ R18, R146.reuse, R17, -R18 ;  /* 0x0000001192127223 */ /* 0x040fe40000010812 */
[----:B------:R-:W-:Y:S02]  /*2080*/  FFMA.FTZ R19, R146, R16, R19 ;  /* 0x0000001092137223 */ /* 0x000fe40000010013 */
[C---:B------:R-:W-:Y:S02]  /*2090*/  FMUL.FTZ R16, R143.reuse, R18 ;  /* 0x000000128f107220 */ /* 0x040fe40000410000 */
[-C--:B------:R-:W-:Y:S01]  /*20a0*/  FMUL.FTZ R17, R143, R19.reuse ;  /* 0x000000138f117220 */ /* 0x080fe20000410000 */
[----:B------:R-:W-:Y:S01]  /*20b0*/  MUFU.EX2 R23, R23 ;  /* 0x0000001700177308 */ /* 0x000fe20000000800 */
[----:B------:R-:W-:-:S02]  /*20c0*/  FFMA.FTZ R16, R144, R19, R16 ;  /* 0x0000001390107223 */ /* 0x000fc40000010010 */
[----:B------:R-:W-:Y:S02]  /*20d0*/  FFMA.FTZ R17, R144, R18, -R17 ;  /* 0x0000001290117223 */ /* 0x000fe40000010811 */
[----:B------:R-:W-:-:S03]  /*20e0*/  FMUL.FTZ R18, R141, R16 ;  /* 0x000000108d127220 */ /* 0x000fc60000410000 */
[----:B------:R-:W0:Y:S01]  /*20f0*/  MUFU.COS R154, R149 ;  /* 0x00000095009a7308 */ /* 0x000e220000000000 */
[----:B------:R-:W-:-:S07]  /*2100*/  FMUL.FTZ R19, R141, R17 ;  /* 0x000000118d137220 */ /* 0x000fce0000410000 */
[----:B------:R-:W1:Y:S01]  /*2110*/  MUFU.SIN R152, R149 ;  /* 0x0000009500987308 */ /* 0x000e620000000400 */
[C---:B------:R-:W-:Y:S02]  /*2120*/  FFMA.FTZ R18, R142.reuse, R17, -R18 ;  /* 0x000000118e127223 */ /* 0x040fe40000010812 */
[----:B------:R-:W-:Y:S02]  /*2130*/  FADD.FTZ R22, RZ, R22 ;  /* 0x00000016ff167221 */ /* 0x000fe40000010000 */
[----:B------:R-:W-:Y:S02]  /*2140*/  FFMA.FTZ R19, R142, R16, R19 ;  /* 0x000000108e137223 */ /* 0x000fe40000010013 */
[----:B------:R-:W-:Y:S01]  /*2150*/  FMUL.FTZ R16, R139, R18 ;  /* 0x000000128b107220 */ /* 0x000fe20000410000 */
[----:B------:R-:W-:Y:S01]  /*2160*/  PRMT R195, RZ, 0x7610, R4 ;  /* 0x00007610ffc37816 */ /* 0x000fe20000000004 */
[----:B------:R-:W-:Y:S02]  /*2170*/  FADD.FTZ R20, R191, R20 ;  /* 0x00000014bf147221 */ /* 0x000fe40000010000 */
[----:B------:R-:W-:-:S02]  /*2180*/  FMUL.FTZ R21, R131, R22 ;  /* 0x0000001683157220 */ /* 0x000fc40000410000 */
[-C--:B------:R-:W-:Y:S02]  /*2190*/  FMUL.FTZ R17, R139, R19.reuse ;  /* 0x000000138b117220 */ /* 0x080fe40000410000 */
[----:B------:R-:W-:Y:S02]  /*21a0*/  FFMA.FTZ R16, R140, R19, R16 ;  /* 0x000000138c107223 */ /* 0x000fe40000010010 */
[C---:B0-----:R-:W-:Y:S02]  /*21b0*/  FMUL.FTZ R113, R23.reuse, R154 ;  /* 0x0000009a17717220 */ /* 0x041fe40000410000 */
[----:B-1----:R-:W-:Y:S02]  /*21c0*/  FMUL.FTZ R111, R23, R152 ;  /* 0x00000098176f7220 */ /* 0x002fe40000410000 */
[-C--:B------:R-:W-:Y:S02]  /*21d0*/  FMUL.FTZ R23, R131, R20.reuse ;  /* 0x0000001483177220 */ /* 0x080fe40000410000 */
[----:B------:R-:W-:-:S02]  /*21e0*/  FFMA.FTZ R20, R132, R20, -R21 ;  /* 0x0000001484147223 */ /* 0x000fc40000010815 */
[----:B------:R-:W-:Y:S02]  /*21f0*/  FMUL.FTZ R195, R62, R195 ;  /* 0x000000c33ec37220 */ /* 0x000fe40000410000 */
[----:B------:R-:W-:Y:S02]  /*2200*/  FFMA.FTZ R17, R140, R18, -R17 ;  /* 0x000000128c117223 */ /* 0x000fe40000010811 */
[----:B------:R-:W-:Y:S02]  /*2210*/  FMUL.FTZ R18, R137, R16 ;  /* 0x0000001089127220 */ /* 0x000fe40000410000 */
[----:B------:R-:W-:Y:S02]  /*2220*/  FFMA.FTZ R23, R132, R22, R23 ;  /* 0x0000001684177223 */ /* 0x000fe40000010017 */
[----:B------:R-:W-:Y:S02]  /*2230*/  FADD.FTZ R20, R195, R20 ;  /* 0x00000014c3147221 */ /* 0x000fe40000010000 */
[----:B------:R-:W-:-:S02]  /*2240*/  FMUL.FTZ R19, R137, R17 ;  /* 0x0000001189137220 */ /* 0x000fc40000410000 */
[C---:B------:R-:W-:Y:S02]  /*2250*/  FFMA.FTZ R18, R138.reuse, R17, -R18 ;  /* 0x000000118a127223 */ /* 0x040fe40000010812 */
[----:B------:R-:W-:Y:S02]  /*2260*/  FADD.FTZ R23, RZ, R23 ;  /* 0x00000017ff177221 */ /* 0x000fe40000010000 */
[----:B------:R-:W-:Y:S02]  /*2270*/  FMUL.FTZ R22, R129, R20 ;  /* 0x0000001481167220 */ /* 0x000fe40000410000 */
[----:B------:R-:W-:Y:S02]  /*2280*/  FFMA.FTZ R19, R138, R16, R19 ;  /* 0x000000108a137223 */ /* 0x000fe40000010013 */
[----:B------:R-:W-:Y:S02]  /*2290*/  FMUL.FTZ R16, R135, R18 ;  /* 0x0000001287107220 */ /* 0x000fe40000410000 */
[----:B------:R-:W-:-:S02]  /*22a0*/  FMUL.FTZ R21, R129, R23 ;  /* 0x0000001781157220 */ /* 0x000fc40000410000 */
[----:B------:R-:W-:Y:S01]  /*22b0*/  FFMA.FTZ R22, R130, R23, R22 ;  /* 0x0000001782167223 */ /* 0x000fe20000010016 */
[----:B------:R-:W-:Y:S01]  /*22c0*/  PRMT R23, RZ, 0x5410, R5 ;  /* 0x00005410ff177816 */ /* 0x000fe20000000005 */
[-C--:B------:R-:W-:Y:S02]  /*22d0*/  FMUL.FTZ R17, R135, R19.reuse ;  /* 0x0000001387117220 */ /* 0x080fe40000410000 */
[C---:B------:R-:W-:Y:S02]  /*22e0*/  FFMA.FTZ R16, R136.reuse, R19, R16 ;  /* 0x0000001388107223 */ /* 0x040fe40000010010 */
        /* <DEDUP_REMOVED lines=12> */
[-C--:B------:R-:W-:Y:S02]  /*23b0*/  FMUL.FTZ R23, R127, R21.reuse ;  /* 0x000000157f177220 */ /* 0x080fe40000410000 */
[----:B------:R-:W-:Y:S02]  /*23c0*/  FFMA.FTZ R20, R128, R21, -R20 ;  /* 0x0000001580147223 */ /* 0x000fe40000010814 */
        /* <DEDUP_REMOVED lines=8> */
[----:B------:R-:W-:Y:S01]  /*2450*/  FMUL.FTZ R23, R123, R20 ;  /* 0x000000147b177220 */ /* 0x000fe20000410000 */
[----:B------:R-:W-:Y:S01]  /*2460*/  PRMT R203, RZ, 0x5410, R6 ;  /* 0x00005410ffcb7816 */ /* 0x000fe20000000006 */
[-C--:B------:R-:W-:Y:S02]  /*2470*/  FMUL.FTZ R19, R129, R17.reuse ;  /* 0x0000001181137220 */ /* 0x080fe40000410000 */
[C---:B------:R-:W-:Y:S02]  /*2480*/  FFMA.FTZ R18, R130.reuse, R17, -R18 ;  /* 0x0000001182127223 */ /* 0x040fe40000010812 */
[-C--:B------:R-:W-:Y:S02]  /*2490*/  FMUL.FTZ R21, R123, R22.reuse ;  /* 0x000000167b157220 */ /* 0x080fe40000410000 */
[----:B------:R-:W-:Y:S02]  /*24a0*/  FFMA.FTZ R23, R125, R22, R23 ;  /* 0x000000167d177223 */ /* 0x000fe40000010017 */
[----:B------:R-:W-:-:S02]  /*24b0*/  FFMA.FTZ R19, R130, R16, R19 ;  /* 0x0000001082137223 */ /* 0x000fc40000010013 */
[----:B------:R-:W-:Y:S02]  /*24c0*/  FMUL.FTZ R16, R127, R18 ;  /* 0x000000127f107220 */ /* 0x000fe40000410000 */
        /* <DEDUP_REMOVED lines=10> */
[-C--:B------:R-:W-:Y:S02]  /*2570*/  FMUL.FTZ R23, R119, R20.reuse ;  /* 0x0000001477177220 */ /* 0x080fe40000410000 */
[----:B------:R-:W-:-:S02]  /*2580*/  FFMA.FTZ R21, R121, R20, -R21 ;  /* 0x0000001479157223 */ /* 0x000fc40000010815 */
        /* <DEDUP_REMOVED lines=9> */
[-C--:B------:R-:W-:Y:S02]  /*2620*/  FMUL.FTZ R17, R119, R16.reuse ;  /* 0x0000001077117220 */ /* 0x080fe40000410000 */
[----:B------:R-:W-:Y:S01]  /*2630*/  FFMA.FTZ R16, R121, R16, R19 ;  /* 0x0000001079107223 */ /* 0x000fe20000010013 */
[----:B------:R-:W-:Y:S01]  /*2640*/  PRMT R19, RZ, 0x5410, R7 ;  /* 0x00005410ff137816 */ /* 0x000fe20000000007 */
[----:B------:R-:W-:-:S02]  /*2650*/  FMUL.FTZ R21, R115, R22 ;  /* 0x0000001673157220 */ /* 0x000fc40000410000 */
[----:B------:R-:W-:Y:S02]  /*2660*/  FFMA.FTZ R23, R117, R22, R23 ;  /* 0x0000001675177223 */ /* 0x000fe40000010017 */
[----:B------:R-:W-:Y:S02]  /*2670*/  FFMA.FTZ R18, R121, R18, -R17 ;  /* 0x0000001279127223 */ /* 0x000fe40000010811 */
[----:B------:R-:W-:Y:S01]  /*2680*/  FMUL.FTZ R17, R115, R16 ;  /* 0x0000001073117220 */ /* 0x000fe20000410000 */
[----:B------:R-:W-:Y:S01]  /*2690*/  ISETP.NE.AND P0, PT, R122, 0x3f, PT ;  /* 0x0000003f7a00780c */ /* 0x000fe20003f05270 */
[----:B------:R-:W-:Y:S02]  /*26a0*/  FFMA.FTZ R21, R117, R20, -R21 ;  /* 0x0000001475157223 */ /* 0x000fe40000010815 */
[----:B------:R-:W-:Y:S02]  /*26b0*/  FMUL.FTZ R200, R52, R19 ;  /* 0x0000001334c87220 */ /* 0x000fe40000410000 */
[----:B------:R-:W-:-:S02]  /*26c0*/  FADD.FTZ R30, RZ, R23 ;  /* 0x00000017ff1e7221 */ /* 0x000fc40000010000 */
[----:B------:R-:W-:Y:S02]  /*26d0*/  FFMA.FTZ R20, R117, R18, -R17 ;  /* 0x0000001275147223 */ /* 0x000fe40000010811 */
[----:B------:R-:W-:Y:S02]  /*26e0*/  FADD.FTZ R22, R200, R21 ;  /* 0x00000015c8167221 */ /* 0x000fe40000010000 */
[----:B------:R-:W-:-:S04]  /*26f0*/  FMUL.FTZ R17, R111, R30 ;  /* 0x0000001e6f117220 */ /* 0x000fc80000410000 */
[-C--:B------:R-:W-:Y:S02]  /*2700*/  FFMA.FTZ R19, R113, R22.reuse, -R17 ;  /* 0x0000001671137223 */ /* 0x080fe40000010811 */
[----:B------:R-:W-:-:S04]  /*2710*/  FMUL.FTZ R22, R111, R22 ;  /* 0x000000166f167220 */ /* 0x000fc80000410000 */
[----:B------:R-:W-:Y:S02]  /*2720*/  FFMA.FTZ R22, R113, R30, R22 ;  /* 0x0000001e71167223 */ /* 0x000fe40000010016 */
[----:B------:R0:W1:Y:S01]  /*2730*/  @P0 LDS.64 R30, [R122.X8+0x20b8] ;  /* 0x0020b8007a1e0984 */ /* 0x0000620000008a00 */
[----:B------:R-:W-:Y:S01]  /*2740*/  FMUL.FTZ R18, R115, R18 ;  /* 0x0000001273127220 */ /* 0x000fe20000410000 */
[----:B------:R-:W-:Y:S01]  /*2750*/  PRMT R21, RZ, 0x7610, R7 ;  /* 0x00007610ff157816 */ /* 0x000fe20000000007 */
[----:B------:R-:W-:Y:S02]  /*2760*/  FMUL.FTZ R17, R111, R20 ;  /* 0x000000146f117220 */ /* 0x000fe40000410000 */
[----:B------:R-:W-:Y:S02]  /*2770*/  FFMA.FTZ R18, R117, R16, R18 ;  /* 0x0000001075127223 */ /* 0x000fe40000010012 */
[----:B------:R-:W-:Y:S01]  /*2780*/  FMUL.FTZ R198, R50, R21 ;  /* 0x0000001532c67220 */ /* 0x000fe20000410000 */
[----:B------:R-:W-:Y:S01]  /*2790*/  BSSY B0, `(.L_x_6125) ;  /* 0x000000f000007945 */ /* 0x000fe20003800000 */
[----:B------:R-:W-:-:S02]  /*27a0*/  FMUL.FTZ R16, R111, R18 ;  /* 0x000000126f107220 */ /* 0x000fc40000410000 */
[C---:B------:R-:W-:Y:S02]  /*27b0*/  FFMA.FTZ R17, R113.reuse, R18, R17 ;  /* 0x0000001271117223 */ /* 0x040fe40000010011 */
[----:B------:R-:W-:Y:S02]  /*27c0*/  FADD.FTZ R18, R198, R19 ;  /* 0x00000013c6127221 */ /* 0x000fe40000010000 */
[----:B------:R-:W-:Y:S02]  /*27d0*/  FFMA.FTZ R16, R113, R20, -R16 ;  /* 0x0000001471107223 */ /* 0x000fe40000010810 */
[----:B------:R-:W-:Y:S01]  /*27e0*/  FADD.FTZ R19, RZ, R22 ;  /* 0x00000016ff137221 */ /* 0x000fe20000010000 */
[----:B------:R-:W-:Y:S05]  /*27f0*/  @P0 BRA `(.L_x_6126) ;  /* 0x0000008000000947 */ /* 0x000fea0003800000 */
[----:B0-----:R-:W-:Y:S02]  /*2800*/  ISETP.NE.AND P0, PT, R91, c[0x0][0x174], PT ;  /* 0x00005d005b007a0c */ /* 0x001fe40003f05270 */
[----:B-1----:R-:W-:Y:S02]  /*2810*/  MOV R30, 0x3f800000 ;  /* 0x3f800000001e7802 */ /* 0x002fe40000000f00 */
[----:B------:R-:W-:-:S09]  /*2820*/  MOV R31, RZ ;  /* 0x000000ff001f7202 */ /* 0x000fd20000000f00 */
[----:B------:R-:W-:-:S04]  /*2830*/  @P0 LEA.HI R20, R91, R91, RZ, 0x1 ;  /* 0x0000005b5b140211 */ /* 0x000fc800078f08ff */
[----:B------:R-:W-:-:S04]  /*2840*/  @P0 LOP3.LUT R20, R20, 0xfffffe, RZ, 0xc0, !PT ;  /* 0x00fffffe14140812 */ /* 0x000fc800078ec0ff */
[----:B------:R-:W-:-:S04]  /*2850*/  @P0 IADD3 R21, -R20, R91, RZ ;  /* 0x0000005b14150210 */ /* 0x000fc80007ffe1ff */
[----:B------:R-:W-:-:S05]  /*2860*/  @P0 LEA R21, R21, R0, 0x8 ;  /* 0x0000000015150211 */ /* 0x000fca00078e40ff */
[----:B------:R0:W1:Y:S02]  /*2870*/  @P0 LDS.64 R30, [R21.X8+0x10b0] ;  /* 0x0010b000151e0984 */ /* 0x0000640000008a00 */
.L_x_6126:
[----:B0-----:R-:W-:Y:S05]  /*2880*/  BSYNC B0 ;  /* 0x0000000000007941 */ /* 0x001fea0003800000 */
.L_x_6125:
        /* <DEDUP_REMOVED lines=52> */
.L_x_6169:
        /* <DEDUP_REMOVED lines=68> */
.L_x_6170:
[----:B------:R-:W-:Y:S01]  /*3010*/  ISETP.GE.AND P0, PT, R120, 0x10, PT ;  /* 0x000000107800780c */ /* 0x000fe20003f06270 */
[----:B--2---:R-:W-:Y:S01]  /*3020*/  FMUL.FTZ R16, R21, R182 ;  /* 0x000000b615107220 */ /* 0x004fe20000410000 */
[----:B------:R-:W-:Y:S01]  /*3030*/  MOV R20, R18 ;  /* 0x0000001200147202 */ /* 0x000fe20000000f00 */
[----:B0--3--:R-:W-:-:S04]  /*3040*/  FMUL.FTZ R18, R185, R182 ;  /* 0x000000b6b9127220 */ /* 0x009fc80000410000 */
[C---:B----4-:R-:W-:Y:S02]  /*3050*/  FFMA.FTZ R17, R19.reuse, R20, R18 ;  /* 0x0000001413117223 */ /* 0x050fe40000010012 */
        /* <DEDUP_REMOVED lines=14> */
[----:B-----5:R-:W-:Y:S05]  /*3140*/  CALL.REL.NOINC `($__internal_145_$__cuda_sm70_shflsync_idx_p) ;  /* 0x00006b7000007944 */ /* 0x020fea0003c00000 */
.L_x_6131:
[----:B------:R-:W-:Y:S05]  /*3150*/  BRA.CONV ~URZ, `(.L_x_6132) ;  /* 0x000000637f007947 */ /* 0x000fea000b800000 */
[----:B0-----:R-:W-:Y:S01]  /*3160*/  HFMA2.MMA R214, -RZ, RZ, 0, 1.847743988037109375e-06 ;  /* 0x0000001fffd67435 */ /* 0x001fe200000001ff */
[----:B------:R-:W-:Y:S02]  /*3170*/  MOV R18, R21 ;  /* 0x0000001500127202 */ /* 0x000fe40000000f00 */
[----:B------:R-:W-:-:S02]  /*3180*/  MOV R211, 0x1f ;  /* 0x0000001f00d37802 */ /* 0x000fc40000000f00 */
[----:B-1----:R-:W-:Y:S02]  /*3190*/  MOV R19, 0xffffffff ;  /* 0xffffffff00137802 */ /* 0x002fe40000000f00 */
[----:B------:R-:W-:Y:S02]  /*31a0*/  MOV R16, 0x31c0 ;  /* 0x000031c000107802 */ /* 0x000fe40000000f00 */
[----:B-----5:R-:W-:Y:S05]  /*31b0*/  CALL.REL.NOINC `($__internal_145_$__cuda_sm70_shflsync_idx_p) ;  /* 0x00006b0000007944 */ /* 0x020fea0003c00000 */
.L_x_6132:
[----:B------:R-:W-:Y:S05]  /*31c0*/  BRA.CONV ~URZ, `(.L_x_6133) ;  /* 0x000000637f007947 */ /* 0x000fea000b800000 */
[----:B0-----:R-:W-:Y:S01]  /*31d0*/  HFMA2.MMA R214, -RZ, RZ, 0, 1.847743988037109375e-06 ;  /* 0x0000001fffd67435 */ /* 0x001fe200000001ff */
[----:B------:R-:W-:Y:S02]  /*31e0*/  MOV R18, R22 ;  /* 0x0000001600127202 */ /* 0x000fe40000000f00 */
[----:B------:R-:W-:Y:S02]  /*31f0*/  MOV R211, 0x1f ;  /* 0x0000001f00d37802 */ /* 0x000fe40000000f00 */
[----:B-1----:R-:W-:Y:S02]  /*3200*/  MOV R19, 0xffffffff ;  /* 0xffffffff00137802 */ /* 0x002fe40000000f00 */
[----:B------:R-:W-:Y:S02]  /*3210*/  MOV R16, 0x3230 ;  /* 0x0000323000107802 */ /* 0x000fe40000000f00 */
[----:B-----5:R-:W-:Y:S05]  /*3220*/  CALL.REL.NOINC `($__internal_145_$__cuda_sm70_shflsync_idx_p) ;  /* 0x00006a9000007944 */ /* 0x020fea0003c00000 */
.L_x_6133:
[----:B------:R-:W-:Y:S05]  /*3230*/  BRA.CONV ~URZ, `(.L_x_6134) ;  /* 0x000000637f007947 */ /* 0x000fea000b800000 */
[----:B0-----:R-:W-:Y:S01]  /*3240*/  HFMA2.MMA R214, -RZ, RZ, 0, 1.847743988037109375e-06 ;  /* 0x0000001fffd67435 */ /* 0x001fe200000001ff */
[----:B------:R-:W-:-:S02]  /*3250*/  MOV R18, R23 ;  /* 0x0000001700127202 */ /* 0x000fc40000000f00 */
[----:B------:R-:W-:Y:S02]  /*3260*/  MOV R211, 0x1f ;  /* 0x0000001f00d37802 */ /* 0x000fe40000000f00 */
[----:B-1----:R-:W-:Y:S02]  /*3270*/  MOV R19, 0xffffffff ;  /* 0xffffffff00137802 */ /* 0x002fe40000000f00 */
[----:B------:R-:W-:Y:S02]  /*3280*/  MOV R16, 0x32a0 ;  /* 0x000032a000107802 */ /* 0x000fe40000000f00 */
[----:B-----5:R-:W-:Y:S05]  /*3290*/  CALL.REL.NOINC `($__internal_145_$__cuda_sm70_shflsync_idx_p) ;  /* 0x00006a2000007944 */ /* 0x020fea0003c00000 */
.L_x_6134:
        /* <DEDUP_REMOVED lines=9> */
.L_x_6171:
        /* <DEDUP_REMOVED lines=23> */
.L_x_6128:
[----:B0-----:R-:W-:Y:S05]  /*34a0*/  BSYNC B0 ;  /* 0x0000000000007941 */ /* 0x001fea0003800000 */
.L_x_6127:
        /* <DEDUP_REMOVED lines=25> */
[----:B------:R-:W-:Y:S02]  /*3640*/  FMUL.FTZ R17, R119, -R20 ;  /* 0x8000001477117220 */ /* 0x000fe40000410000 */
[----:B------:R-:W-:Y:S02]  /*3650*/  FFMA.FTZ R14, R117, R14, -R15 ;  /* 0x0000000e750e7223 */ /* 0x000fe4000001080f */
[C---:B------:R-:W-:Y:S02]  /*3660*/  FMUL.FTZ R15, R119.reuse, -R16 ;  /* 0x80000010770f7220 */ /* 0x040fe40000410000 */
[----:B------:R-:W-:-:S02]  /*3670*/  FMUL.FTZ R21, R119, -R18 ;  /* 0x8000001277157220 */ /* 0x000fc40000410000 */
[----:B------:R-:W-:Y:S02]  /*3680*/  FFMA.FTZ R19, R121, R18, -R17 ;  /* 0x0000001279137223 */ /* 0x000fe40000010811 */
[-C--:B------:R-:W-:Y:S02]  /*3690*/  FMUL.FTZ R17, R119, -R14.reuse ;  /* 0x8000000e77117220 */ /* 0x080fe40000410000 */
[C---:B------:R-:W-:Y:S02]  /*36a0*/  FFMA.FTZ R14, R121.reuse, R14, -R15 ;  /* 0x0000000e790e7223 */ /* 0x040fe4000001080f */
[C---:B------:R-:W-:Y:S02]  /*36b0*/  FFMA.FTZ R21, R121.reuse, R20, R21 ;  /* 0x0000001479157223 */ /* 0x040fe40000010015 */
[----:B------:R-:W-:Y:S02]  /*36c0*/  FFMA.FTZ R16, R121, R16, R17 ;  /* 0x0000001079107223 */ /* 0x000fe40000010011 */
[----:B------:R-:W-:-:S02]  /*36d0*/  FMUL.FTZ R17, R123, -R14 ;  /* 0x8000000e7b117220 */ /* 0x000fc40000410000 */
[----:B------:R-:W-:Y:S02]  /*36e0*/  FADD.FTZ R20, -R152, R21 ;  /* 0x0000001598147221 */ /* 0x000fe40000010100 */
[----:B------:R-:W-:Y:S02]  /*36f0*/  FADD.FTZ R18, R168, R19 ;  /* 0x00000013a8127221 */ /* 0x000fe40000010000 */
[-C--:B------:R-:W-:Y:S02]  /*3700*/  FMUL.FTZ R15, R123, -R16.reuse ;  /* 0x800000107b0f7220 */ /* 0x080fe40000410000 */
[----:B------:R-:W-:Y:S02]  /*3710*/  FFMA.FTZ R17, R125, R16, R17 ;  /* 0x000000107d117223 */ /* 0x000fe40000010011 */
[C---:B------:R-:W-:Y:S02]  /*3720*/  FMUL.FTZ R16, R123.reuse, -R20 ;  /* 0x800000147b107220 */ /* 0x040fe40000410000 */
[----:B------:R-:W-:-:S02]  /*3730*/  FMUL.FTZ R19, R123, -R18 ;  /* 0x800000127b137220 */ /* 0x000fc40000410000 */
[----:B------:R-:W-:Y:S02]  /*3740*/  FFMA.FTZ R15, R125, R14, -R15 ;  /* 0x0000000e7d0f7223 */ /* 0x000fe4000001080f */
[----:B------:R-:W-:Y:S02]  /*3750*/  FMUL.FTZ R14, R127, -R17 ;  /* 0x800000117f0e7220 */ /* 0x000fe40000410000 */
[C---:B------:R-:W-:Y:S02]  /*3760*/  FFMA.FTZ R16, R125.reuse, R18, -R16 ;  /* 0x000000127d107223 */ /* 0x040fe40000010810 */
[----:B------:R-:W-:Y:S02]  /*3770*/  FFMA.FTZ R20, R125, R20, R19 ;  /* 0x000000147d147223 */ /* 0x000fe40000010013 */
[-C--:B------:R-:W-:Y:S02]  /*3780*/  FMUL.FTZ R18, R127, -R15.reuse ;  /* 0x8000000f7f127220 */ /* 0x080fe40000410000 */
[----:B------:R-:W-:-:S02]  /*3790*/  FFMA.FTZ R14, R128, R15, -R14 ;  /* 0x0000000f800e7223 */ /* 0x000fc4000001080e */
[----:B------:R-:W-:Y:S02]  /*37a0*/  FADD.FTZ R16, R169, R16 ;  /* 0x00000010a9107221 */ /* 0x000fe40000010000 */
[----:B0-----:R-:W-:Y:S02]  /*37b0*/  FMUL.FTZ R15, R33, R13 ;  /* 0x0000000d210f7220 */ /* 0x001fe40000410000 */
[----:B------:R-:W-:Y:S02]  /*37c0*/  FADD.FTZ R20, -R153, R20 ;  /* 0x0000001499147221 */ /* 0x000fe40000010100 */
[----:B------:R-:W-:Y:S02]  /*37d0*/  FMUL.FTZ R33, R33, R12 ;  /* 0x0000000c21217220 */ /* 0x000fe40000410000 */
[----:B------:R-:W-:Y:S02]  /*37e0*/  FFMA.FTZ R18, R128, R17, R18 ;  /* 0x0000001180127223 */ /* 0x000fe40000010012 */
[----:B------:R-:W-:-:S02]  /*37f0*/  FMUL.FTZ R17, R127, -R16 ;  /* 0x800000107f117220 */ /* 0x000fc40000410000 */
[C---:B------:R-:W-:Y:S02]  /*3800*/  FFMA.FTZ R15, R32.reuse, R12, -R15 ;  /* 0x0000000c200f7223 */ /* 0x040fe4000001080f */
[----:B------:R-:W-:Y:S02]  /*3810*/  FMUL.FTZ R19, R127, -R20 ;  /* 0x800000147f137220 */ /* 0x000fe40000410000 */
[----:B------:R-:W-:Y:S02]  /*3820*/  FFMA.FTZ R32, R32, R13, R33 ;  /* 0x0000000d20207223 */ /* 0x000fe40000010021 */
[----:B------:R-:W-:Y:S02]  /*3830*/  FMUL.FTZ R13, R129, -R18 ;  /* 0x80000012810d7220 */ /* 0x000fe40000410000 */
[C---:B------:R-:W-:Y:S02]  /*3840*/  FFMA.FTZ R17, R128.reuse, R20, R17 ;  /* 0x0000001480117223 */ /* 0x040fe40000010011 */
[----:B------:R-:W-:-:S02]  /*3850*/  FFMA.FTZ R19, R128, R16, -R19 ;  /* 0x0000001080137223 */ /* 0x000fc40000010813 */
[-C--:B------:R-:W-:Y:S02]  /*3860*/  FFMA.FTZ R16, R130, R14.reuse, -R13 ;  /* 0x0000000e82107223 */ /* 0x080fe4000001080d */
[----:B------:R-:W-:Y:S02]  /*3870*/  FADD.FTZ R17, -R154, R17 ;  /* 0x000000119a117221 */ /* 0x000fe40000010100 */
[----:B------:R-:W-:Y:S02]  /*3880*/  FMUL.FTZ R13, R129, -R14 ;  /* 0x8000000e810d7220 */ /* 0x000fe40000410000 */
[----:B------:R-:W-:Y:S02]  /*3890*/  FADD.FTZ R32, RZ, R32 ;  /* 0x00000020ff207221 */ /* 0x000fe40000010000 */
[----:B------:R-:W-:Y:S02]  /*38a0*/  FADD.FTZ R194, R194, R15 ;  /* 0x0000000fc2c27221 */ /* 0x000fe40000010000 */
[----:B------:R-:W-:-:S02]  /*38b0*/  FADD.FTZ R19, R170, R19 ;  /* 0x00000013aa137221 */ /* 0x000fc40000010000 */
[----:B------:R-:W-:Y:S02]  /*38c0*/  FMUL.FTZ R12, R129, -R17 ;  /* 0x80000011810c7220 */ /* 0x000fe40000410000 */
[C---:B------:R-:W-:Y:S02]  /*38d0*/  FFMA.FTZ R18, R130.reuse, R18, R13 ;  /* 0x0000001282127223 */ /* 0x040fe4000001000d */
[C---:B------:R-:W-:Y:S02]  /*38e0*/  FMUL.FTZ R13, R147.reuse, R32 ;  /* 0x00000020930d7220 */ /* 0x040fe40000410000 */
[-C--:B------:R-:W-:Y:S02]  /*38f0*/  FMUL.FTZ R15, R147, R194.reuse ;  /* 0x000000c2930f7220 */ /* 0x080fe40000410000 */
[----:B------:R-:W-:Y:S02]  /*3900*/  FFMA.FTZ R14, R130, R19, -R12 ;  /* 0x00000013820e7223 */ /* 0x000fe4000001080c */
[----:B------:R-:W-:-:S02]  /*3910*/  FFMA.FTZ R12, R148, R194, -R13 ;  /* 0x000000c2940c7223 */ /* 0x000fc4000001080d */
[----:B------:R-:W-:Y:S02]  /*3920*/  FFMA.FTZ R15, R148, R32, R15 ;  /* 0x00000020940f7223 */ /* 0x000fe4000001000f */
[----:B------:R-:W-:Y:S02]  /*3930*/  FMUL.FTZ R13, R131, -R18 ;  /* 0x80000012830d7220 */ /* 0x000fe40000410000 */
[----:B------:R-:W-:Y:S02]  /*3940*/  FADD.FTZ R189, R189, R12 ;  /* 0x0000000cbdbd7221 */ /* 0x000fe40000010000 */
[----:B------:R-:W-:Y:S02]  /*3950*/  FADD.FTZ R181, RZ, R15 ;  /* 0x0000000fffb57221 */ /* 0x000fe40000010000 */
[----:B------:R-:W-:Y:S02]  /*3960*/  FFMA.FTZ R15, R132, R16, -R13 ;  /* 0x00000010840f7223 */ /* 0x000fe4000001080d */
[----:B------:R-:W-:-:S02]  /*3970*/  FMUL.FTZ R19, R129, -R19 ;  /* 0x8000001381137220 */ /* 0x000fc40000410000 */
[C---:B------:R-:W-:Y:S02]  /*3980*/  FMUL.FTZ R13, R145.reuse, R189 ;  /* 0x000000bd910d7220 */ /* 0x040fe40000410000 */
[----:B------:R-:W-:Y:S02]  /*3990*/  FMUL.FTZ R12, R145, R181 ;  /* 0x000000b5910c7220 */ /* 0x000fe40000410000 */
[----:B------:R-:W-:Y:S02]  /*39a0*/  FFMA.FTZ R20, R130, R17, R19 ;  /* 0x0000001182147223 */ /* 0x000fe40000010013 */
[C---:B------:R-:W-:Y:S02]  /*39b0*/  FFMA.FTZ R13, R146.reuse, R181, R13 ;  /* 0x000000b5920d7223 */ /* 0x040fe4000001000d */
[----:B------:R-:W-:Y:S02]  /*39c0*/  FFMA.FTZ R12, R146, R189, -R12 ;  /* 0x000000bd920c7223 */ /* 0x000fe4000001080c */
[----:B------:R-:W-:-:S02]  /*39d0*/  FADD.FTZ R20, -R155, R20 ;  /* 0x000000149b147221 */ /* 0x000fc40000010100 */
[----:B------:R-:W-:Y:S02]  /*39e0*/  FADD.FTZ R14, R171, R14 ;  /* 0x0000000eab0e7221 */ /* 0x000fe40000010000 */
[----:B------:R-:W-:Y:S02]  /*39f0*/  FADD.FTZ R182, RZ, R13 ;  /* 0x0000000dffb67221 */ /* 0x000fe40000010000 */
[----:B------:R-:W-:Y:S02]  /*3a00*/  FMUL.FTZ R17, R131, -R16 ;  /* 0x8000001083117220 */ /* 0x000fe40000410000 */
[----:B------:R-:W-:Y:S02]  /*3a10*/  FADD.FTZ R193, R193, R12 ;  /* 0x0000000cc1c17221 */ /* 0x000fe40000010000 */
[C---:B------:R-:W-:Y:S02]  /*3a20*/  FMUL.FTZ R19, R131.reuse, -R20 ;  /* 0x8000001483137220 */ /* 0x040fe40000410000 */
[----:B------:R-:W-:-:S02]  /*3a30*/  FMUL.FTZ R21, R131, -R14 ;  /* 0x8000000e83157220 */ /* 0x000fc40000410000 */
[C---:B------:R-:W-:Y:S02]  /*3a40*/  FMUL.FTZ R12, R143.reuse, R182 ;  /* 0x000000b68f0c7220 */ /* 0x040fe40000410000 */
[C---:B------:R-:W-:Y:S02]  /*3a50*/  FFMA.FTZ R17, R132.reuse, R18, R17 ;  /* 0x0000001284117223 */ /* 0x040fe40000010011 */
[-C--:B------:R-:W-:Y:S02]  /*3a60*/  FMUL.FTZ R13, R143, R193.reuse ;  /* 0x000000c18f0d7220 */ /* 0x080fe40000410000 */
[C---:B------:R-:W-:Y:S02]  /*3a70*/  FFMA.FTZ R19, R132.reuse, R14, -R19 ;  /* 0x0000000e84137223 */ /* 0x040fe40000010813 */
        /* <DEDUP_REMOVED lines=10> */
[----:B------:R-:W-:Y:S02]  /*3b20*/  FMUL.FTZ R16, R133, -R21 ;  /* 0x8000001585107220 */ /* 0x000fe40000410000 */
[C---:B------:R-:W-:Y:S02]  /*3b30*/  FMUL.FTZ R13, R141.reuse, R201 ;  /* 0x000000c98d0d7220 */ /* 0x040fe40000410000 */
[----:B------:R-:W-:Y:S02]  /*3b40*/  FFMA.FTZ R15, R134, R17, R15 ;  /* 0x00000011860f7223 */ /* 0x000fe4000001000f */
[----:B------:R-:W-:-:S02]  /*3b50*/  FMUL.FTZ R12, R141, R183 ;  /* 0x000000b78d0c7220 */ /* 0x000fc40000410000 */
[----:B------:R-:W-:Y:S02]  /*3b60*/  FFMA.FTZ R16, R134, R19, -R16 ;  /* 0x0000001386107223 */ /* 0x000fe40000010810 */
[C---:B------:R-:W-:Y:S02]  /*3b70*/  FFMA.FTZ R184, R142.reuse, R183, R13 ;  /* 0x000000b78eb87223 */ /* 0x040fe4000001000d */
[----:B------:R-:W-:Y:S02]  /*3b80*/  FMUL.FTZ R19, R133, -R19 ;  /* 0x8000001385137220 */ /* 0x000fe40000410000 */
[----:B------:R-:W-:Y:S02]  /*3b90*/  FMUL.FTZ R17, R135, -R15 ;  /* 0x8000000f87117220 */ /* 0x000fe40000410000 */
[----:B------:R-:W-:Y:S02]  /*3ba0*/  FFMA.FTZ R13, R142, R201, -R12 ;  /* 0x000000c98e0d7223 */ /* 0x000fe4000001080c */
[----:B------:R-:W-:-:S02]  /*3bb0*/  FADD.FTZ R184, RZ, R184 ;  /* 0x000000b8ffb87221 */ /* 0x000fc40000010000 */
[----:B------:R-:W-:Y:S02]  /*3bc0*/  FFMA.FTZ R18, R134, R21, R19 ;  /* 0x0000001586127223 */ /* 0x000fe40000010013 */
[-C--:B------:R-:W-:Y:S02]  /*3bd0*/  FFMA.FTZ R17, R136, R14.reuse, -R17 ;  /* 0x0000000e88117223 */ /* 0x080fe40000010811 */
[----:B------:R-:W-:Y:S02]  /*3be0*/  FMUL.FTZ R14, R135, -R14 ;  /* 0x8000000e870e7220 */ /* 0x000fe40000410000 */
[----:B------:R-:W-:Y:S02]  /*3bf0*/  FADD.FTZ R192, R192, R13 ;  /* 0x0000000dc0c07221 */ /* 0x000fe40000010000 */
[----:B------:R-:W-:Y:S02]  /*3c00*/  FADD.FTZ R16, R173, R16 ;  /* 0x00000010ad107221 */ /* 0x000fe40000010000 */
[----:B------:R-:W-:-:S02]  /*3c10*/  FMUL.FTZ R13, R139, R184 ;  /* 0x000000b88b0d7220 */ /* 0x000fc40000410000 */
[----:B------:R-:W-:Y:S02]  /*3c20*/  FADD.FTZ R18, -R157, R18 ;  /* 0x000000129d127221 */ /* 0x000fe40000010100 */
[----:B------:R-:W-:Y:S02]  /*3c30*/  FFMA.FTZ R14, R136, R15, R14 ;  /* 0x0000000f880e7223 */ /* 0x000fe4000001000e */
[C---:B------:R-:W-:Y:S02]  /*3c40*/  FMUL.FTZ R15, R135.reuse, -R16 ;  /* 0x80000010870f7220 */ /* 0x040fe40000410000 */
[----:B------:R-:W-:Y:S02]  /*3c50*/  FFMA.FTZ R12, R140, R192, -R13 ;  /* 0x000000c08c0c7223 */ /* 0x000fe4000001080d */
[----:B------:R-:W-:Y:S02]  /*3c60*/  FMUL.FTZ R19, R135, -R18 ;  /* 0x8000001287137220 */ /* 0x000fe40000410000 */
[----:B------:R-:W-:-:S02]  /*3c70*/  FMUL.FTZ R13, R139, R192 ;  /* 0x000000c08b0d7220 */ /* 0x000fc40000410000 */
        /* <DEDUP_REMOVED lines=8> */
[C---:B------:R-:W-:Y:S02]  /*3d00*/  FMUL.FTZ R13, R137.reuse, R197 ;  /* 0x000000c5890d7220 */ /* 0x040fe40000410000 */
[C---:B------:R-:W-:Y:S02]  /*3d10*/  FMUL.FTZ R17, R137.reuse, -R17 ;  /* 0x8000001189117220 */ /* 0x040fe40000410000 */
        /* <DEDUP_REMOVED lines=19> */
[----:B------:R-:W-:-:S02]  /*3e50*/  FFMA.FTZ R16, R140, R17, R16 ;  /* 0x000000118c107223 */ /* 0x000fc40000010010 */
[----:B------:R-:W-:Y:S02]  /*3e60*/  FMUL.FTZ R13, R139, -R14 ;  /* 0x8000000e8b0d7220 */ /* 0x000fe40000410000 */
[----:B------:R-:W-:Y:S02]  /*3e70*/  FFMA.FTZ R15, R136, R186, R15 ;  /* 0x000000ba880f7223 */ /* 0x000fe4000001000f */
[----:B------:R-:W-:Y:S02]  /*3e80*/  FADD.FTZ R199, R199, R12 ;  /* 0x0000000cc7c77221 */ /* 0x000fe40000010000 */
[----:B------:R-:W-:Y:S02]  /*3e90*/  FMUL.FTZ R19, R139, -R18 ;  /* 0x800000128b137220 */ /* 0x000fe40000410000 */
[----:B------:R-:W-:Y:S02]  /*3ea0*/  FMUL.FTZ R12, R141, -R16 ;  /* 0x800000108d0c7220 */ /* 0x000fe40000410000 */
[----:B------:R-:W-:-:S02]  /*3eb0*/  FFMA.FTZ R17, R140, R18, -R13 ;  /* 0x000000128c117223 */ /* 0x000fc4000001080d */
        /* <DEDUP_REMOVED lines=8> */
[C---:B------:R-:W-:Y:S02]  /*3f40*/  FMUL.FTZ R21, R141.reuse, -R21 ;  /* 0x800000158d157220 */ /* 0x040fe40000410000 */
[----:B------:R-:W-:Y:S02]  /*3f50*/  FADD.FTZ R188, RZ, R13 ;  /* 0x0000000dffbc7221 */ /* 0x000fe40000010000 */
[----:B------:R-:W-:Y:S02]  /*3f60*/  FADD.FTZ R17, R176, R17 ;  /* 0x00000011b0117221 */ /* 0x000fe40000010000 */
[----:B------:R-:W-:-:S02]  /*3f70*/  FMUL.FTZ R13, R141, -R19 ;  /* 0x800000138d0d7220 */ /* 0x000fc40000410000 */
[----:B------:R-:W-:Y:S02]  /*3f80*/  FADD.FTZ R191, R191, R12 ;  /* 0x0000000cbfbf7221 */ /* 0x000fe40000010000 */
[C---:B------:R-:W-:Y:S02]  /*3f90*/  FFMA.FTZ R21, R142.reuse, R16, R21 ;  /* 0x000000108e157223 */ /* 0x040fe40000010015 */
[-C--:B------:R-:W-:Y:S02]  /*3fa0*/  FFMA.FTZ R16, R142, R17.reuse, -R13 ;  /* 0x000000118e107223 */ /* 0x080fe4000001080d */
[----:B------:R-:W-:Y:S02]  /*3fb0*/  FMUL.FTZ R17, R141, -R17 ;  /* 0x800000118d117220 */ /* 0x000fe40000410000 */
[C---:B------:R-:W-:Y:S02]  /*3fc0*/  FMUL.FTZ R13, R131.reuse, R191 ;  /* 0x000000bf830d7220 */ /* 0x040fe40000410000 */
[----:B------:R-:W-:-:S02]  /*3fd0*/  FMUL.FTZ R12, R131, R188 ;  /* 0x000000bc830c7220 */ /* 0x000fc40000410000 */
[----:B------:R-:W-:Y:S02]  /*3fe0*/  FMUL.FTZ R15, R143, -R21 ;  /* 0x800000158f0f7220 */ /* 0x000fe40000410000 */
[----:B------:R-:W-:Y:S02]  /*3ff0*/  FFMA.FTZ R18, R142, R19, R17 ;  /* 0x000000138e127223 */ /* 0x000fe40000010011 */
[C---:B------:R-:W-:Y:S02]  /*4000*/  FFMA.FTZ R13, R132.reuse, R188, R13 ;  /* 0x000000bc840d7223 */ /* 0x040fe4000001000d */
[----:B------:R-:W-:Y:S02]  /*4010*/  FFMA.FTZ R12, R132, R191, -R12 ;  /* 0x000000bf840c7223 */ /* 0x000fe4000001080c */
[----:B------:R-:W-:Y:S02]  /*4020*/  FFMA.FTZ R15, R144, R14, -R15 ;  /* 0x0000000e900f7223 */ /* 0x000fe4000001080f */
[----:B------:R-:W-:-:S02]  /*4030*/  FADD.FTZ R18, -R161, R18 ;  /* 0x00000012a1127221 */ /* 0x000fc40000010100 */
[----:B------:R-:W-:Y:S02]  /*4040*/  FMUL.FTZ R14, R143, -R14 ;  /* 0x8000000e8f0e7220 */ /* 0x000fe40000410000 */
[----:B------:R-:W-:Y:S02]  /*4050*/  FADD.FTZ R33, RZ, R13 ;  /* 0x0000000dff217221 */ /* 0x000fe40000010000 */
[----:B------:R-:W-:Y:S02]  /*4060*/  FADD.FTZ R195, R195, R12 ;  /* 0x0000000cc3c37221 */ /* 0x000fe40000010000 */
[----:B------:R-:W-:Y:S02]  /*4070*/  FADD.FTZ R16, R177, R16 ;  /* 0x00000010b1107221 */ /* 0x000fe40000010000 */
[----:B------:R-:W-:Y:S02]  /*4080*/  FMUL.FTZ R13, R143, -R18 ;  /* 0x800000128f0d7220 */ /* 0x000fe40000410000 */
[----:B------:R-:W-:-:S02]  /*4090*/  FFMA.FTZ R21, R144, R21, R14 ;  /* 0x0000001590157223 */ /* 0x000fc4000001000e */
[C---:B------:R-:W-:Y:S02]  /*40a0*/  FMUL.FTZ R12, R129.reuse, R33 ;  /* 0x00000021810c7220 */ /* 0x040fe40000410000 */
[-C--:B------:R-:W-:Y:S02]  /*40b0*/  FMUL.FTZ R14, R129, R195.reuse ;  /* 0x000000c3810e7220 */ /* 0x080fe40000410000 */
[----:B------:R-:W-:Y:S02]  /*40c0*/  FFMA.FTZ R17, R144, R16, -R13 ;  /* 0x0000001090117223 */ /* 0x000fe4000001080d */
[C---:B------:R-:W-:Y:S02]  /*40d0*/  FFMA.FTZ R13, R130.reuse, R195, -R12 ;  /* 0x000000c3820d7223 */ /* 0x040fe4000001080c */
[----:B------:R-:W-:Y:S02]  /*40e0*/  FMUL.FTZ R12, R145, -R21 ;  /* 0x80000015910c7220 */ /* 0x000fe40000410000 */
[----:B------:R-:W-:-:S02]  /*40f0*/  FFMA.FTZ R14, R130, R33, R14 ;  /* 0x00000021820e7223 */ /* 0x000fc4000001000e */
[----:B------:R-:W-:Y:S02]  /*4100*/  FMUL.FTZ R19, R143, -R16 ;  /* 0x800000108f137220 */ /* 0x000fe40000410000 */
[-C--:B------:R-:W-:Y:S02]  /*4110*/  FFMA.FTZ R20, R146, R15.reuse, -R12 ;  /* 0x0000000f92147223 */ /* 0x080fe4000001080c */
[----:B------:R-:W-:Y:S02]  /*4120*/  FADD.FTZ R190, RZ, R14 ;  /* 0x0000000effbe7221 */ /* 0x000fe40000010000 */
[----:B------:R-:W-:Y:S02]  /*4130*/  FMUL.FTZ R15, R145, -R15 ;  /* 0x8000000f910f7220 */ /* 0x000fe40000410000 */
[----:B------:R-:W-:Y:S02]  /*4140*/  FADD.FTZ R204, R204, R13 ;  /* 0x0000000dcccc7221 */ /* 0x000fe40000010000 */
[----:B------:R-:W-:-:S02]  /*4150*/  FFMA.FTZ R19, R144, R18, R19 ;  /* 0x0000001290137223 */ /* 0x000fc40000010013 */
[C---:B------:R-:W-:Y:S02]  /*4160*/  FMUL.FTZ R13, R127.reuse, R190 ;  /* 0x000000be7f0d7220 */ /* 0x040fe40000410000 */
[----:B------:R-:W-:Y:S02]  /*4170*/  FADD.FTZ R17, R178, R17 ;  /* 0x00000011b2117221 */ /* 0x000fe40000010000 */
[----:B------:R-:W-:Y:S02]  /*4180*/  FFMA.FTZ R21, R146, R21, R15 ;  /* 0x0000001592157223 */ /* 0x000fe4000001000f */
[-C--:B------:R-:W-:Y:S02]  /*4190*/  FMUL.FTZ R15, R127, R204.reuse ;  /* 0x000000cc7f0f7220 */ /* 0x080fe40000410000 */
[----:B------:R-:W-:Y:S02]  /*41a0*/  FADD.FTZ R19, -R162, R19 ;  /* 0x00000013a2137221 */ /* 0x000fe40000010100 */
[----:B------:R-:W-:Y:S01]  /*41b0*/  FFMA.FTZ R12, R128, R204, -R13 ;  /* 0x000000cc800c7223 */ /* 0x000fe2000001080d */
[----:B------:R-:W-:Y:S01]  /*41c0*/  HFMA2.MMA R13, -RZ, RZ, 0, 0 ;  /* 0x00000000ff0d7435 */ /* 0x000fe200000001ff */
[----:B------:R-:W-:-:S02]  /*41d0*/  FMUL.FTZ R16, R145, -R17 ;  /* 0x8000001191107220 */ /* 0x000fc40000410000 */
[----:B------:R-:W-:Y:S02]  /*41e0*/  FFMA.FTZ R206, R128, R190, R15 ;  /* 0x000000be80ce7223 */ /* 0x000fe4000001000f */
[-C--:B------:R-:W-:Y:S02]  /*41f0*/  FMUL.FTZ R14, R145, -R19.reuse ;  /* 0x80000013910e7220 */ /* 0x080fe40000410000 */
[----:B------:R-:W-:Y:S01]  /*4200*/  FADD.FTZ R205, R205, R12 ;  /* 0x0000000ccdcd7221 */ /* 0x000fe20000010000 */
[----:B------:R-:W-:Y:S01]  /*4210*/  MOV R12, 0x3f800000 ;  /* 0x3f800000000c7802 */ /* 0x000fe20000000f00 */
[C---:B------:R-:W-:Y:S02]  /*4220*/  FFMA.FTZ R16, R146.reuse, R19, R16 ;  /* 0x0000001392107223 */ /* 0x040fe40000010010 */
[----:B------:R-:W-:Y:S02]  /*4230*/  FADD.FTZ R206, RZ, R206 ;  /* 0x000000ceffce7221 */ /* 0x000fe40000010000 */
[----:B------:R-:W-:-:S02]  /*4240*/  FFMA.FTZ R18, R146, R17, -R14 ;  /* 0x0000001192127223 */ /* 0x000fc4000001080e */
[-C--:B------:R-:W-:Y:S01]  /*4250*/  FMUL.FTZ R17, R123, R205.reuse ;  /* 0x000000cd7b117220 */ /* 0x080fe20000410000 */
[----:B------:R-:W-:Y:S01]  /*4260*/  CS2R R14, SRZ ;  /* 0x00000000000e7805 */ /* 0x000fe2000001ff00 */
[----:B------:R-:W-:Y:S02]  /*4270*/  FADD.FTZ R19, -R163, R16 ;  /* 0x00000010a3137221 */ /* 0x000fe40000010100 */
[-C--:B------:R-:W-:Y:S02]  /*4280*/  FMUL.FTZ R16, R123, R206.reuse ;  /* 0x000000ce7b107220 */ /* 0x080fe40000410000 */
[----:B------:R-:W-:Y:S01]  /*4290*/  FFMA.FTZ R17, R125, R206, R17 ;  /* 0x000000ce7d117223 */ /* 0x000fe20000010011 */
[----:B------:R0:W1:Y:S01]  /*42a0*/  @!P0 LDS.128 R12, [R0.X16+0x22b0] ;  /* 0x0022b000000c8984 */ /* 0x000062000000cc00 */
[----:B------:R-:W-:Y:S01]  /*42b0*/  FADD.FTZ R18, R179, R18 ;  /* 0x00000012b3127221 */ /* 0x000fe20000010000 */
[----:B------:R-:W-:Y:S01]  /*42c0*/  ISETP.GT.U32.AND P0, PT, R122, 0x1f, PT ;  /* 0x0000001f7a00780c */ /* 0x000fe20003f04070 */
[----:B------:R-:W-:-:S02]  /*42d0*/  FFMA.FTZ R16, R125, R205, -R16 ;  /* 0x000000cd7d107223 */ /* 0x000fc40000010810 */
[----:B------:R-:W-:Y:S02]  /*42e0*/  FADD.FTZ R208, RZ, R17 ;  /* 0x00000011ffd07221 */ /* 0x000fe40000010000 */
[----:B------:R-:W-:Y:S02]  /*42f0*/  FMUL.FTZ R17, R147, -R18 ;  /* 0x8000001293117220 */ /* 0x000fe40000410000 */
[----:B------:R-:W-:Y:S02]  /*4300*/  FADD.FTZ R210, R203, R16 ;  /* 0x00000010cbd27221 */ /* 0x000fe40000010000 */
[-C--:B------:R-:W-:Y:S02]  /*4310*/  FMUL.FTZ R23, R147, -R19.reuse ;  /* 0x8000001393177220 */ /* 0x080fe40000410000 */
[----:B------:R-:W-:Y:S02]  /*4320*/  FMUL.FTZ R16, R119, R208 ;  /* 0x000000d077107220 */ /* 0x000fe40000410000 */
[----:B------:R-:W-:-:S02]  /*4330*/  FFMA.FTZ R207, R148, R19, R17 ;  /* 0x0000001394cf7223 */ /* 0x000fc40000010011 */
[----:B------:R-:W-:Y:S02]  /*4340*/  FMUL.FTZ R17, R119, R210 ;  /* 0x000000d277117220 */ /* 0x000fe40000410000 */
[----:B------:R-:W-:Y:S02]  /*4350*/  FFMA.FTZ R23, R148, R18, -R23 ;  /* 0x0000001294177223 */ /* 0x000fe40000010817 */
        /* <DEDUP_REMOVED lines=25> */
[C---:B-1----:R-:W-:Y:S02]  /*44f0*/  SHF.L.U32 R198, R122.reuse, 0x5, RZ ;  /* 0x000000057ac67819 */ /* 0x042fe400000006ff */
[----:B------:R-:W-:-:S03]  /*4500*/  LOP3.LUT R211, R122, 0x1f, RZ, 0xc0, !PT ;  /* 0x0000001f7ad37812 */ /* 0x000fc600078ec0ff */
[----:B0-----:R-:W-:Y:S01]  /*4510*/  LDS.128 R16, [R198+0xcb0] ;  /* 0x000cb000c6107984 */ /* 0x001fe20000000c00 */
[----:B------:R-:W-:-:S03]  /*4520*/  ISETP.NE.AND P0, PT, R211, 0x1f, PT ;  /* 0x0000001fd300780c */ /* 0x000fc60003f05270 */
[----:B------:R-:W0:Y:S02]  /*4530*/  LDS.128 R20, [R198+0xcc0] ;  /* 0x000cc000c6147984 */ /* 0x000e240000000c00 */
[C---:B0-----:R-:W-:Y:S02]  /*4540*/  FMUL.FTZ R213, R17.reuse, R23 ;  /* 0x0000001711d57220 */ /* 0x041fe40000410000 */
        /* <DEDUP_REMOVED lines=11> */
.L_x_6172:
[----:B------:R-:W-:Y:S05]  /*4600*/  BRA.DIV ~URZ, `(.L_x_6139) ;  /* 0x000048027f007947 */ /* 0x000fea000b800000 */
[----:B------:R2:W3:Y:S04]  /*4610*/  SHFL.DOWN PT, R19, R23, 0x1, 0x1f ;  /* 0x08201f0017137f89 */ /* 0x0004e800000e0000 */
[----:B------:R2:W4:Y:S04]  /*4620*/  SHFL.DOWN PT, R211, R21, 0x1, 0x1f ;  /* 0x08201f0015d37f89 */ /* 0x00052800000e0000 */
[----:B------:R2:W0:Y:S02]  /*4630*/  SHFL.DOWN PT, R16, R20, 0x1, 0x1f ;  /* 0x08201f0014107f89 */ /* 0x00042400000e0000 */
.L_x_6173:
[----:B------:R-:W-:Y:S01]  /*4640*/  LOP3.LUT R17, R122, 0x1f, RZ, 0xc0, !PT ;  /* 0x0000001f7a117812 */ /* 0x000fe200078ec0ff */
[----:B------:R-:W-:Y:S03]  /*4650*/  BSSY B1, `(.L_x_6140) ;  /* 0x000000e000017945 */ /* 0x000fe60003800000 */
        /* <DEDUP_REMOVED lines=13> */
.L_x_6141:
[----:B------:R-:W-:Y:S05]  /*4730*/  BSYNC B1 ;  /* 0x0000000000017941 */ /* 0x000fea0003800000 */
.L_x_6140:
[----:B------:R-:W-:Y:S05]  /*4740*/  BRA.DIV ~URZ, `(.L_x_6142) ;  /* 0x000048227f007947 */ /* 0x000fea000b800000 */
[----:B-1----:R1:W2:Y:S04]  /*4750*/  SHFL.DOWN PT, R18, R22, 0x2, 0x1f ;  /* 0x08401f0016127f89 */ /* 0x0022a800000e0000 */
[----:B---3--:R1:W3:Y:S04]  /*4760*/  SHFL.DOWN PT, R19, R23, 0x2, 0x1f ;  /* 0x08401f0017137f89 */ /* 0x0082e800000e0000 */
[----:B----4-:R1:W4:Y:S04]  /*4770*/  SHFL.DOWN PT, R211, R21, 0x2, 0x1f ;  /* 0x08401f0015d37f89 */ /* 0x01032800000e0000 */
[----:B0-----:R1:W0:Y:S02]  /*4780*/  SHFL.DOWN PT, R16, R20, 0x2, 0x1f ;  /* 0x08401f0014107f89 */ /* 0x00122400000e0000 */
.L_x_6174:
[----:B------:R-:W-:Y:S01]  /*4790*/  LOP3.LUT R17, R122, 0x1f, RZ, 0xc0, !PT ;  /* 0x0000001f7a117812 */ /* 0x000fe200078ec0ff */
[----:B------:R-:W-:Y:S03]  /*47a0*/  BSSY B1, `(.L_x_6143) ;  /* 0x000000e000017945 */ /* 0x000fe60003800000 */
        /* <DEDUP_REMOVED lines=13> */
.L_x_6144:
[----:B------:R-:W-:Y:S05]  /*4880*/  BSYNC B1 ;  /* 0x0000000000017941 */ /* 0x000fea0003800000 */
.L_x_6143:
[----:B------:R-:W-:Y:S05]  /*4890*/  BRA.DIV ~URZ, `(.L_x_6145) ;  /* 0x000048a27f007947 */ /* 0x000fea000b800000 */
[----:B--2---:R2:W1:Y:S02]  /*48a0*/  SHFL.DOWN PT, R18, R22, 0x4, 0x1f ;  /* 0x08801f0016127f89 */ /* 0x00446400000e0000 */
.L_x_6175:
[----:B------:R-:W-:Y:S05]  /*48b0*/  BRA.DIV ~URZ, `(.L_x_6146) ;  /* 0x000049027f007947 */ /* 0x000fea000b800000 */
[----:B---3--:R3:W2:Y:S04]  /*48c0*/  SHFL.DOWN PT, R19, R23, 0x4, 0x1f ;  /* 0x08801f0017137f89 */ /* 0x0086a800000e0000 */
[----:B----4-:R3:W4:Y:S04]  /*48d0*/  SHFL.DOWN PT, R211, R21, 0x4, 0x1f ;  /* 0x08801f0015d37f89 */ /* 0x01072800000e0000 */
[----:B0-----:R3:W0:Y:S02]  /*48e0*/  SHFL.DOWN PT, R16, R20, 0x4, 0x1f ;  /* 0x08801f0014107f89 */ /* 0x00162400000e0000 */
.L_x_6176:
[----:B------:R-:W-:Y:S01]  /*48f0*/  LOP3.LUT R17, R122, 0x1f, RZ, 0xc0, !PT ;  /* 0x0000001f7a117812 */ /* 0x000fe200078ec0ff */
[----:B------:R-:W-:Y:S03]  /*4900*/  BSSY B1, `(.L_x_6147) ;  /* 0x000000e000017945 */ /* 0x000fe60003800000 */
        /* <DEDUP_REMOVED lines=13> */
.L_x_6148:
[----:B------:R-:W-:Y:S05]  /*49e0*/  BSYNC B1 ;  /* 0x0000000000017941 */ /* 0x000fea0003800000 */
.L_x_6147:
[----:B------:R-:W-:Y:S05]  /*49f0*/  BRA.DIV ~URZ, `(.L_x_6149) ;  /* 0x000049227f007947 */ /* 0x000fea000b800000 */
[----:B-1----:R1:W3:Y:S04]  /*4a00*/  SHFL.DOWN PT, R18, R22, 0x8, 0x1f ;  /* 0x09001f0016127f89 */ /* 0x0022e800000e0000 */
[----:B--2---:R1:W2:Y:S04]  /*4a10*/  SHFL.DOWN PT, R19, R23, 0x8, 0x1f ;  /* 0x09001f0017137f89 */ /* 0x0042a800000e0000 */
[----:B----4-:R1:W4:Y:S04]  /*4a20*/  SHFL.DOWN PT, R211, R21, 0x8, 0x1f ;  /* 0x09001f0015d37f89 */ /* 0x01032800000e0000 */
[----:B0-----:R1:W0:Y:S02]  /*4a30*/  SHFL.DOWN PT, R16, R20, 0x8, 0x1f ;  /* 0x09001f0014107f89 */ /* 0x00122400000e0000 */
.L_x_6177:
        /* <DEDUP_REMOVED lines=15> */
.L_x_6151:
[----:B------:R-:W-:Y:S05]  /*4b30*/  BSYNC B1 ;  /* 0x0000000000017941 */ /* 0x000fea0003800000 */
.L_x_6150:
[----:B------:R-:W-:Y:S05]  /*4b40*/  BRA.DIV ~URZ, `(.L_x_6152) ;  /* 0x000049a27f007947 */ /* 0x000fea000b800000 */
[----:B---3--:R3:W1:Y:S02]  /*4b50*/  SHFL.DOWN PT, R18, R22, 0x10, 0x1f ;  /* 0x0a001f0016127f89 */ /* 0x00866400000e0000 */
.L_x_6178:
[----:B------:R-:W-:Y:S05]  /*4b60*/  BRA.DIV ~URZ, `(.L_x_6153) ;  /* 0x00004a027f007947 */ /* 0x000fea000b800000 */
[----:B--2---:R2:W3:Y:S04]  /*4b70*/  SHFL.DOWN PT, R19, R23, 0x10, 0x1f ;  /* 0x0a001f0017137f89 */ /* 0x0044e800000e0000 */
[----:B----4-:R2:W4:Y:S04]  /*4b80*/  SHFL.DOWN PT, R211, R21, 0x10, 0x1f ;  /* 0x0a001f0015d37f89 */ /* 0x01052800000e0000 */
[----:B0-----:R2:W0:Y:S02]  /*4b90*/  SHFL.DOWN PT, R16, R20, 0x10, 0x1f ;  /* 0x0a001f0014107f89 */ /* 0x00142400000e0000 */
.L_x_6179:
        /* <DEDUP_REMOVED lines=13> */
.L_x_6155:
[----:B------:R-:W-:Y:S05]  /*4c70*/  BSYNC B1 ;  /* 0x0000000000017941 */ /* 0x000fea0003800000 */
.L_x_6154:
        /* <DEDUP_REMOVED lines=18> */
[----:B---3--:R4:W3:Y:S04]  /*4da0*/  SHFL.IDX PT, R19, R15, RZ, 0x1f ;  /* 0x00001fff0f137589 */ /* 0x0088e800000e0000 */
[----:B------:R4:W0:Y:S02]  /*4db0*/  SHFL.IDX PT, R227, R13, RZ, 0x1f ;  /* 0x00001fff0de37589 */ /* 0x00082400000e0000 */
.L_x_6180:
[----:B-1--4-:R1:W4:Y:S01]  /*4dc0*/  LDS.128 R20, [R198+0xcc0] ;  /* 0x000cc000c6147984 */ /* 0x0123220000000c00 */
[----:B------:R-:W-:Y:S01]  /*4dd0*/  ISETP.NE.AND P0, PT, R122, 0x1f, PT ;  /* 0x0000001f7a00780c */ /* 0x000fe20003f05270 */
[----:B------:R-:W-:Y:S01]  /*4de0*/  BSSY B1, `(.L_x_6157) ;  /* 0x000000f000017945 */ /* 0x000fe20003800000 */
[----:B0-2---:R-:W-:Y:S02]  /*4df0*/  MOV R16, R226 ;  /* 0x000000e200107202 */ /* 0x005fe40000000f00 */
[----:B------:R-:W-:Y:S02]  /*4e00*/  MOV R17, R227 ;  /* 0x000000e300117202 */ /* 0x000fe40000000f00 */
[----:B------:R-:W-:-:S07]  /*4e10*/  MOV R18, R228 ;  /* 0x000000e400127202 */ /* 0x000fce0000000f00 */
[----:B------:R-:W-:Y:S05]  /*4e20*/  @!P0 BRA `(.L_x_6158) ;  /* 0x000000a000008947 */ /* 0x000fea0003800000 */
[-C--:B-1-3--:R-:W-:Y:S02]  /*4e30*/  FMUL.FTZ R15, R19, R225.reuse ;  /* 0x000000e1130f7220 */ /* 0x08afe40000410000 */
[-C--:B------:R-:W-:Y:S02]  /*4e40*/  FMUL.FTZ R214, R18, R225.reuse ;  /* 0x000000e112d67220 */ /* 0x080fe40000410000 */
[-C--:B------:R-:W-:Y:S02]  /*4e50*/  FMUL.FTZ R12, R17, R225.reuse ;  /* 0x000000e1110c7220 */ /* 0x080fe40000410000 */
[----:B------:R-:W-:Y:S02]  /*4e60*/  FMUL.FTZ R14, R16, R225 ;  /* 0x000000e1100e7220 */ /* 0x000fe40000410000 */
[-C--:B------:R-:W-:Y:S02]  /*4e70*/  FFMA.FTZ R18, R18, R223.reuse, -R15 ;  /* 0x000000df12127223 */ /* 0x080fe4000001080f */
[----:B------:R-:W-:-:S02]  /*4e80*/  FFMA.FTZ R19, R19, R223, R214 ;  /* 0x000000df13137223 */ /* 0x000fc400000100d6 */
[-C--:B------:R-:W-:Y:S02]  /*4e90*/  FFMA.FTZ R16, R16, R223.reuse, -R12 ;  /* 0x000000df10107223 */ /* 0x080fe4000001080c */
[----:B------:R-:W-:Y:S02]  /*4ea0*/  FFMA.FTZ R17, R17, R223, R14 ;  /* 0x000000df11117223 */ /* 0x000fe4000001000e */
[----:B------:R-:W-:Y:S02]  /*4eb0*/  FADD.FTZ R18, R18, R217 ;  /* 0x000000d912127221 */ /* 0x000fe40000010000 */
[----:B------:R-:W-:Y:S02]  /*4ec0*/  FADD.FTZ R19, R19, R224 ;  /* 0x000000e013137221 */ /* 0x000fe40000010000 */
.L_x_6158:
[----:B-1----:R-:W-:Y:S05]  /*4ed0*/  BSYNC B1 ;  /* 0x0000000000017941 */ /* 0x002fea0003800000 */
.L_x_6157:
[C---:B---34-:R-:W-:Y:S01]  /*4ee0*/  FMUL.FTZ R211, R21.reuse, R19 ;  /* 0x0000001315d37220 */ /* 0x058fe20000410000 */
        /* <DEDUP_REMOVED lines=15> */
.L_x_6137:
[----:B-1----:R-:W-:Y:S05]  /*4fe0*/  BSYNC B0 ;  /* 0x0000000000007941 */ /* 0x002fea0003800000 */
.L_x_6136:
[----:B------:R-:W-:Y:S01]  /*4ff0*/  WARPSYNC 0xffffffff ;  /* 0xffffffff00007948 */ /* 0x000fe20003800000 */
[----:B------:R-:W-:Y:S01]  /*5000*/  BAR.SYNC.DEFER_BLOCKING 0x0 ;  /* 0x0000000000007b1d */ /* 0x000fe20000010000 */
[----:B------:R-:W-:-:S02]  /*5010*/  ISETP.NE.AND P2, PT, R122, RZ, PT ;  /* 0x000000ff7a00720c */ /* 0x000fc40003f45270 */
[C---:B------:R-:W-:Y:S02]  /*5020*/  ISETP.GT.AND P0, PT, R120.reuse, 0x1e, PT ;  /* 0x0000001e7800780c */ /* 0x040fe40003f04270 */
[----:B------:R-:W-:Y:S01]  /*5030*/  ISETP.NE.AND P1, PT, R120, RZ, PT ;  /* 0x000000ff7800720c */ /* 0x000fe20003f25270 */
[----:B------:R-:W-:Y:S01]  /*5040*/  BSSY B0, `(.L_x_6159) ;  /* 0x00001f3000007945 */ /* 0x000fe20003800000 */
[----:B0-----:R-:W0:Y:S07]  /*5050*/  LDS.64 R16, [R122.X16+0xcb8] ;  /* 0x000cb8007a107984 */ /* 0x001e2e000000ca00 */
        /* <DEDUP_REMOVED lines=59> */
[----:B------:R-:W-:Y:S01]  /*5410*/  FFMA.FTZ R111, R136, R173, -R135 ;  /* 0x000000ad886f7223 */ /* 0x000fe20000010887 */
[----:B------:R-:W-:Y:S01]  /*5420*/  PRMT R135, RZ, 0x5410, R7 ;  /* 0x00005410ff877816 */ /* 0x000fe20000000007 */
[----:B------:R-:W-:Y:S02]  /*5430*/  FADD.FTZ R31, -R158, R31 ;  /* 0x0000001f9e1f7221 */ /* 0x000fe40000010100 */
[----:B------:R-:W-:Y:S02]  /*5440*/  FADD.FTZ R111, R174, R111 ;  /* 0x0000006fae6f7221 */ /* 0x000fe40000010000 */
[----:B------:R-:W-:-:S02]  /*5450*/  FFMA.FTZ R113, R49, R194, RZ ;  /* 0x000000c231717223 */ /* 0x000fc400000100ff */
[----:B------:R-:W-:Y:S02]  /*5460*/  FMUL.FTZ R30, R137, -R31 ;  /* 0x8000001f891e7220 */ /* 0x000fe40000410000 */
[----:B------:R-:W-:Y:S02]  /*5470*/  FFMA.FTZ R117, R49, -R32, RZ ;  /* 0x8000002031757223 */ /* 0x000fe400000100ff */
[----:B------:R-:W-:Y:S02]  /*5480*/  FMUL.FTZ R137, R137, -R111 ;  /* 0x8000006f89897220 */ /* 0x000fe40000410000 */
[----:B------:R-:W-:Y:S02]  /*5490*/  FFMA.FTZ R128, R48, R189, R113 ;  /* 0x000000bd30807223 */ /* 0x000fe40000010071 */
[----:B------:R-:W-:Y:S02]  /*54a0*/  FFMA.FTZ R30, R138, R111, -R30 ;  /* 0x0000006f8a1e7223 */ /* 0x000fe4000001081e */
[----:B------:R-:W-:-:S02]  /*54b0*/  FFMA.FTZ R117, R48, -R181, R117 ;  /* 0x800000b530757223 */ /* 0x000fc40000010075 */
[----:B------:R-:W-:Y:S02]  /*54c0*/  FFMA.FTZ R138, R138, R31, R137 ;  /* 0x0000001f8a8a7223 */ /* 0x000fe40000010089 */
[----:B------:R-:W-:Y:S02]  /*54d0*/  FFMA.FTZ R128, R47, R193, R128 ;  /* 0x000000c12f807223 */ /* 0x000fe40000010080 */
[----:B------:R-:W-:Y:S02]  /*54e0*/  FADD.FTZ R175, R175, R30 ;  /* 0x0000001eafaf7221 */ /* 0x000fe40000010000 */
[----:B------:R-:W-:Y:S02]  /*54f0*/  FFMA.FTZ R117, R47, -R182, R117 ;  /* 0x800000b62f757223 */ /* 0x000fe40000010075 */
[----:B------:R-:W-:Y:S02]  /*5500*/  FADD.FTZ R159, -R159, R138 ;  /* 0x0000008a9f9f7221 */ /* 0x000fe40000010100 */
[----:B------:R-:W-:-:S02]  /*5510*/  FFMA.FTZ R128, R46, R201, R128 ;  /* 0x000000c92e807223 */ /* 0x000fc40000010080 */
[C---:B------:R-:W-:Y:S02]  /*5520*/  FMUL.FTZ R30, R139.reuse, -R175 ;  /* 0x800000af8b1e7220 */ /* 0x040fe40000410000 */
[----:B------:R-:W-:Y:S02]  /*5530*/  FFMA.FTZ R117, R46, -R183, R117 ;  /* 0x800000b72e757223 */ /* 0x000fe40000010075 */
[-C--:B------:R-:W-:Y:S02]  /*5540*/  FMUL.FTZ R139, R139, -R159.reuse ;  /* 0x8000009f8b8b7220 */ /* 0x080fe40000410000 */
[C---:B------:R-:W-:Y:S02]  /*5550*/  FFMA.FTZ R128, R45.reuse, R192, R128 ;  /* 0x000000c02d807223 */ /* 0x040fe40000010080 */
[----:B------:R-:W-:Y:S02]  /*5560*/  FFMA.FTZ R113, R140, R159, R30 ;  /* 0x0000009f8c717223 */ /* 0x000fe4000001001e */
[----:B------:R-:W-:-:S02]  /*5570*/  FFMA.FTZ R117, R45, -R184, R117 ;  /* 0x800000b82d757223 */ /* 0x000fc40000010075 */
[----:B------:R-:W-:Y:S02]  /*5580*/  FFMA.FTZ R115, R140, R175, -R139 ;  /* 0x000000af8c737223 */ /* 0x000fe4000001088b */
[----:B------:R-:W-:Y:S02]  /*5590*/  FFMA.FTZ R128, R44, R197, R128 ;  /* 0x000000c52c807223 */ /* 0x000fe40000010080 */
[----:B------:R-:W-:Y:S02]  /*55a0*/  FADD.FTZ R113, -R160, R113 ;  /* 0x00000071a0717221 */ /* 0x000fe40000010100 */
[----:B------:R-:W-:Y:S02]  /*55b0*/  FFMA.FTZ R117, R44, -R185, R117 ;  /* 0x800000b92c757223 */ /* 0x000fe40000010075 */
[----:B------:R-:W-:Y:S02]  /*55c0*/  FADD.FTZ R115, R176, R115 ;  /* 0x00000073b0737221 */ /* 0x000fe40000010000 */
[----:B------:R-:W-:-:S02]  /*55d0*/  FFMA.FTZ R128, R43, R196, R128 ;  /* 0x000000c42b807223 */ /* 0x000fc40000010080 */
[----:B-1----:R-:W-:Y:S02]  /*55e0*/  FMUL.FTZ R12, R141, -R113 ;  /* 0x800000718d0c7220 */ /* 0x002fe40000410000 */
[----:B------:R-:W-:Y:S02]  /*55f0*/  FFMA.FTZ R13, R43, -R186, R117 ;  /* 0x800000ba2b0d7223 */ /* 0x000fe40000010075 */
        /* <DEDUP_REMOVED lines=22> */
[----:B------:R-:W-:Y:S02]  /*5760*/  FMUL.FTZ R12, R145, -R119 ;  /* 0x80000077910c7220 */ /* 0x000fe40000410000 */
[----:B------:R-:W-:Y:S02]  /*5770*/  FFMA.FTZ R13, R37, -R208, R13 ;  /* 0x800000d0250d7223 */ /* 0x000fe4000001000d */
[----:B------:R-:W-:Y:S02]  /*5780*/  FMUL.FTZ R145, R145, -R117 ;  /* 0x8000007591917220 */ /* 0x000fe40000410000 */
[----:B------:R-:W-:Y:S02]  /*5790*/  FFMA.FTZ R128, R36, R203, R128 ;  /* 0x000000cb24807223 */ /* 0x000fe40000010080 */
[----:B------:R-:W-:Y:S02]  /*57a0*/  FFMA.FTZ R12, R146, R117, -R12 ;  /* 0x00000075920c7223 */ /* 0x000fe4000001080c */
[----:B------:R-:W-:-:S02]  /*57b0*/  FMUL.FTZ R121, R29, R166 ;  /* 0x000000a61d797220 */ /* 0x000fc40000410000 */
[----:B------:R-:W-:Y:S02]  /*57c0*/  FFMA.FTZ R13, R36, -R202, R13 ;  /* 0x800000ca240d7223 */ /* 0x000fe4000001000d */
[----:B------:R-:W-:Y:S02]  /*57d0*/  FFMA.FTZ R146, R146, R119, R145 ;  /* 0x0000007792927223 */ /* 0x000fe40000010091 */
[----:B------:R-:W-:Y:S02]  /*57e0*/  FFMA.FTZ R14, R35, R200, R128 ;  /* 0x000000c8230e7223 */ /* 0x000fe40000010080 */
[-C--:B------:R-:W-:Y:S02]  /*57f0*/  FMUL.FTZ R15, R29, R150.reuse ;  /* 0x000000961d0f7220 */ /* 0x080fe40000410000 */
[----:B------:R-:W-:Y:S02]  /*5800*/  FFMA.FTZ R128, R28, R150, -R121 ;  /* 0x000000961c807223 */ /* 0x000fe40000010879 */
[----:B------:R-:W-:-:S02]  /*5810*/  FFMA.FTZ R13, R35, -R212, R13 ;  /* 0x800000d4230d7223 */ /* 0x000fc4000001000d */
[----:B------:R-:W-:Y:S02]  /*5820*/  FADD.FTZ R163, -R163, R146 ;  /* 0x00000092a3a37221 */ /* 0x000fe40000010100 */
[----:B------:R-:W-:Y:S02]  /*5830*/  FADD.FTZ R179, R179, R12 ;  /* 0x0000000cb3b37221 */ /* 0x000fe40000010000 */
[----:B------:R-:W-:Y:S02]  /*5840*/  FFMA.FTZ R14, R34, R207, R14 ;  /* 0x000000cf220e7223 */ /* 0x000fe4000001000e */
[----:B------:R-:W-:Y:S02]  /*5850*/  FFMA.FTZ R30, R28, R166, R15 ;  /* 0x000000a61c1e7223 */ /* 0x000fe4000001000f */
[----:B------:R-:W-:Y:S02]  /*5860*/  FFMA.FTZ R207, -R50, R125, R207 ;  /* 0x0000007d32cf7223 */ /* 0x000fe400000101cf */
[----:B------:R-:W-:-:S02]  /*5870*/  FMUL.FTZ R128, R209, R128 ;  /* 0x00000080d1807220 */ /* 0x000fc40000410000 */
[----:B------:R-:W-:Y:S02]  /*5880*/  FFMA.FTZ R15, R34, -R209, R13 ;  /* 0x800000d1220f7223 */ /* 0x000fe4000001000d */
[C---:B------:R-:W-:Y:S02]  /*5890*/  FMUL.FTZ R150, R50.reuse, R150 ;  /* 0x0000009632967220 */ /* 0x040fe40000410000 */
[C---:B------:R-:W-:Y:S02]  /*58a0*/  FMUL.FTZ R13, R147.reuse, -R163 ;  /* 0x800000a3930d7220 */ /* 0x040fe40000410000 */
[----:B------:R-:W-:Y:S02]  /*58b0*/  FMUL.FTZ R147, R147, -R179 ;  /* 0x800000b393937220 */ /* 0x000fe40000410000 */
[----:B------:R-:W-:Y:S02]  /*58c0*/  FMUL.FTZ R12, R50, R166 ;  /* 0x000000a6320c7220 */ /* 0x000fe40000410000 */
[----:B------:R-:W-:Y:S01]  /*58d0*/  FFMA.FTZ R123, R207, R30, R128 ;  /* 0x0000001ecf7b7223 */ /* 0x000fe20000010080 */
[----:B------:R-:W-:Y:S01]  /*58e0*/  PRMT R30, RZ, 0x7610, R8 ;  /* 0x00007610ff1e7816 */ /* 0x000fe20000000008 */
[----:B------:R-:W-:-:S02]  /*58f0*/  FMUL.FTZ R121, R209, R150 ;  /* 0x00000096d1797220 */ /* 0x000fc40000410000 */
[----:B------:R-:W-:Y:S02]  /*5900*/  FFMA.FTZ R127, R148, R163, R147 ;  /* 0x000000a3947f7223 */ /* 0x000fe40000010093 */
[----:B------:R-:W-:Y:S02]  /*5910*/  FADD.FTZ R51, R12, R51 ;  /* 0x000000330c337221 */ /* 0x000fe40000010000 */
[----:B------:R-:W-:Y:S02]  /*5920*/  FMUL.FTZ R209, R209, R12 ;  /* 0x0000000cd1d17220 */ /* 0x000fe40000410000 */
[----:B------:R-:W-:Y:S01]  /*5930*/  FFMA.FTZ R147, R125, R166, R123 ;  /* 0x000000a67d937223 */ /* 0x000fe2000001007b */
[----:B------:R-:W-:Y:S01]  /*5940*/  PRMT R123, RZ, 0x5410, R8 ;  /* 0x00005410ff7b7816 */ /* 0x000fe20000000008 */
[----:B------:R-:W-:Y:S01]  /*5950*/  FFMA.FTZ R12, R207, R12, R121 ;  /* 0x0000000ccf0c7223 */ /* 0x000fe20000010079 */
[----:B------:R-:W-:Y:S01]  /*5960*/  PRMT R166, RZ, 0x7610, R6 ;  /* 0x00007610ffa67816 */ /* 0x000fe20000000006 */
[----:B------:R-:W-:-:S02]  /*5970*/  FMUL.FTZ R125, R29, R18 ;  /* 0x000000121d7d7220 */ /* 0x000fc40000410000 */
[----:B------:R-:W-:Y:S02]  /*5980*/  FFMA.FTZ R121, R148, R179, -R13 ;  /* 0x000000b394797223 */ /* 0x000fe4000001080d */
[----:B------:R-:W-:Y:S02]  /*5990*/  FADD.FTZ R127, -R164, R127 ;  /* 0x0000007fa47f7221 */ /* 0x000fe40000010100 */
[----:B------:R-:W-:Y:S02]  /*59a0*/  FFMA.FTZ R125, R28, R16, -R125 ;  /* 0x000000101c7d7223 */ /* 0x000fe4000001087d */
[----:B------:R-:W-:Y:S02]  /*59b0*/  FADD.FTZ R121, R180, R121 ;  /* 0x00000079b4797221 */ /* 0x000fe40000010000 */
[----:B------:R-:W-:Y:S02]  /*59c0*/  FMUL.FTZ R129, R80, R127 ;  /* 0x0000007f50817220 */ /* 0x000fe40000410000 */
[----:B------:R-:W-:Y:S01]  /*59d0*/  FFMA.FTZ R13, R207, R150, -R209 ;  /* 0x00000096cf0d7223 */ /* 0x000fe200000108d1 */
[----:B------:R-:W-:Y:S01]  /*59e0*/  PRMT R207, RZ, 0x5410, R6 ;  /* 0x00005410ffcf7816 */ /* 0x000fe20000000006 */
[----:B------:R-:W-:-:S02]  /*59f0*/  FMUL.FTZ R139, R52, R16 ;  /* 0x00000010348b7220 */ /* 0x000fc40000410000 */
[----:B------:R-:W-:Y:S02]  /*5a00*/  FMUL.FTZ R150, R212, R125 ;  /* 0x0000007dd4967220 */ /* 0x000fe40000410000 */
[----:B------:R-:W-:Y:S02]  /*5a10*/  FFMA.FTZ R194, -R80, R123, R194 ;  /* 0x0000007b50c27223 */ /* 0x000fe400000101c2 */
[----:B------:R-:W-:Y:S02]  /*5a20*/  FMUL.FTZ R132, R78, R163 ;  /* 0x000000a34e847220 */ /* 0x000fe40000410000 */
[----:B------:R-:W-:Y:S02]  /*5a30*/  FMUL.FTZ R125, R80, R121 ;  /* 0x00000079507d7220 */ /* 0x000fe40000410000 */
[----:B------:R-:W-:Y:S02]  /*5a40*/  FMUL.FTZ R130, R32, R129 ;  /* 0x0000008120827220 */ /* 0x000fe40000410000 */
[----:B------:R-:W-:-:S02]  /*5a50*/  FMUL.FTZ R137, R52, R18 ;  /* 0x0000001234897220 */ /* 0x000fc40000410000 */
[----:B------:R-:W-:Y:S02]  /*5a60*/  FFMA.FTZ R200, -R52, R135, R200 ;  /* 0x0000008734c87223 */ /* 0x000fe400000101c8 */
[----:B------:R-:W-:Y:S02]  /*5a70*/  FMUL.FTZ R133, R212, R139 ;  /* 0x0000008bd4857220 */ /* 0x000fe40000410000 */
[C---:B------:R-:W-:Y:S02]  /*5a80*/  FFMA.FTZ R189, -R78.reuse, R30, R189 ;  /* 0x0000001e4ebd7223 */ /* 0x040fe400000101bd */
[----:B------:R-:W-:Y:S02]  /*5a90*/  FMUL.FTZ R128, R78, R179 ;  /* 0x000000b34e807220 */ /* 0x000fe40000410000 */
[----:B------:R-:W-:Y:S02]  /*5aa0*/  FMUL.FTZ R131, R181, R132 ;  /* 0x00000084b5837220 */ /* 0x000fe40000410000 */
[----:B------:R-:W-:-:S02]  /*5ab0*/  FFMA.FTZ R130, R194, R125, R130 ;  /* 0x0000007dc2827223 */ /* 0x000fc40000010082 */
[----:B------:R-:W-:Y:S02]  /*5ac0*/  FADD.FTZ R82, R137, R82 ;  /* 0x0000005289527221 */ /* 0x000fe40000010000 */
[-C--:B------:R-:W-:Y:S02]  /*5ad0*/  FMUL.FTZ R138, R212, R137.reuse ;  /* 0x00000089d48a7220 */ /* 0x080fe40000410000 */
[----:B------:R-:W-:Y:S02]  /*5ae0*/  FFMA.FTZ R137, R200, R137, R133 ;  /* 0x00000089c8897223 */ /* 0x000fe40000010085 */
[-C--:B------:R-:W-:Y:S02]  /*5af0*/  FFMA.FTZ R133, R189, R128.reuse, R131 ;  /* 0x00000080bd857223 */ /* 0x080fe40000010083 */
[----:B------:R-:W-:Y:S02]  /*5b00*/  FADD.FTZ R130, RZ, R130 ;  /* 0x00000082ff827221 */ /* 0x000fe40000010000 */
[----:B------:R-:W-:-:S02]  /*5b10*/  FMUL.FTZ R134, R181, R128 ;  /* 0x00000080b5867220 */ /* 0x000fc40000410000 */
[----:B------:R-:W-:Y:S02]  /*5b20*/  FMUL.FTZ R131, R32, R125 ;  /* 0x0000007d20837220 */ /* 0x000fe40000410000 */
[----:B------:R-:W-:Y:S01]  /*5b30*/  FADD.FTZ R133, R130, R133 ;  /* 0x0000008582857221 */ /* 0x000fe20000010000 */
[--C-:B------:R-:W-:Y:S01]  /*5b40*/  PRMT R130, RZ, 0x5410, R9.reuse ;  /* 0x00005410ff827816 */ /* 0x100fe20000000009 */
[----:B------:R-:W-:Y:S02]  /*5b50*/  FFMA.FTZ R138, R200, R139, -R138 ;  /* 0x0000008bc88a7223 */ /* 0x000fe4000001088a */
[----:B------:R-:W-:Y:S02]  /*5b60*/  FMUL.FTZ R139, R76, R119 ;  /* 0x000000774c8b7220 */ /* 0x000fe40000410000 */
[----:B------:R-:W-:Y:S01]  /*5b70*/  FFMA.FTZ R136, R189, R132, -R134 ;  /* 0x00000084bd887223 */ /* 0x000fe20000010886 */
[----:B------:R-:W-:Y:S01]  /*5b80*/  PRMT R132, RZ, 0x7610, R9 ;  /* 0x00007610ff847816 */ /* 0x000fe20000000009 */
[----:B------:R-:W-:-:S02]  /*5b90*/  FFMA.FTZ R131, R194, R129, -R131 ;  /* 0x00000081c2837223 */ /* 0x000fc40000010883 */
[----:B------:R-:W-:Y:S02]  /*5ba0*/  FMUL.FTZ R129, R76, R117 ;  /* 0x000000754c817220 */ /* 0x000fe40000410000 */
[----:B------:R-:W-:Y:S02]  /*5bb0*/  FMUL.FTZ R134, R74, R177 ;  /* 0x000000b14a867220 */ /* 0x000fe40000410000 */
[----:B------:R-:W-:Y:S02]  /*5bc0*/  FFMA.FTZ R193, -R76, R130, R193 ;  /* 0x000000824cc17223 */ /* 0x000fe400000101c1 */
[C---:B------:R-:W-:Y:S02]  /*5bd0*/  FMUL.FTZ R140, R182.reuse, R139 ;  /* 0x0000008bb68c7220 */ /* 0x040fe40000410000 */
[----:B------:R-:W-:Y:S02]  /*5be0*/  FMUL.FTZ R142, R182, R129 ;  /* 0x00000081b68e7220 */ /* 0x000fe40000410000 */
[----:B------:R-:W-:-:S02]  /*5bf0*/  FFMA.FTZ R201, -R74, R132, R201 ;  /* 0x000000844ac97223 */ /* 0x000fc400000101c9 */
[----:B------:R-:W-:Y:S02]  /*5c00*/  FMUL.FTZ R144, R74, R161 ;  /* 0x000000a14a907220 */ /* 0x000fe40000410000 */
[----:B------:R-:W-:Y:S02]  /*5c10*/  FADD.FTZ R131, RZ, R131 ;  /* 0x00000083ff837221 */ /* 0x000fe40000010000 */
        /* <DEDUP_REMOVED lines=8> */
[C---:B------:R-:W-:Y:S02]  /*5ca0*/  FMUL.FTZ R133, R72.reuse, R115 ;  /* 0x0000007348857220 */ /* 0x040fe40000410000 */
        /* <DEDUP_REMOVED lines=11> */
[C---:B------:R-:W-:Y:S02]  /*5d60*/  FFMA.FTZ R197, -R70.reuse, R136, R197 ;  /* 0x0000008846c57223 */ /* 0x040fe400000101c5 */
[----:B------:R-:W-:Y:S02]  /*5d70*/  FMUL.FTZ R140, R70, R175 ;  /* 0x000000af468c7220 */ /* 0x000fe40000410000 */
[----:B------:R-:W-:Y:S02]  /*5d80*/  FMUL.FTZ R143, R185, R148 ;  /* 0x00000094b98f7220 */ /* 0x000fe40000410000 */
[----:B------:R-:W-:Y:S02]  /*5d90*/  FADD.FTZ R139, R139, R142 ;  /* 0x0000008e8b8b7221 */ /* 0x000fe40000010000 */
[----:B------:R-:W-:-:S02]  /*5da0*/  FADD.FTZ R141, R141, R144 ;  /* 0x000000908d8d7221 */ /* 0x000fc40000010000 */
[-C--:B------:R-:W-:Y:S02]  /*5db0*/  FFMA.FTZ R142, R197, R140.reuse, R143 ;  /* 0x0000008cc58e7223 */ /* 0x080fe4000001008f */
[----:B------:R-:W-:Y:S01]  /*5dc0*/  FADD.FTZ R146, R139, R146 ;  /* 0x000000928b927221 */ /* 0x000fe20000010000 */
[--C-:B------:R-:W-:Y:S01]  /*5dd0*/  PRMT R139, RZ, 0x5410, R11.reuse ;  /* 0x00005410ff8b7816 */ /* 0x100fe2000000000b */
[----:B------:R-:W-:Y:S02]  /*5de0*/  FMUL.FTZ R145, R185, R140 ;  /* 0x0000008cb9917220 */ /* 0x000fe40000410000 */
[----:B------:R-:W-:Y:S01]  /*5df0*/  FADD.FTZ R143, R141, R142 ;  /* 0x0000008e8d8f7221 */ /* 0x000fe20000010000 */
[----:B------:R-:W-:Y:S01]  /*5e00*/  PRMT R142, RZ, 0x7610, R11 ;  /* 0x00007610ff8e7816 */ /* 0x000fe2000000000b */
[----:B------:R-:W-:Y:S02]  /*5e10*/  FMUL.FTZ R141, R68, R111 ;  /* 0x0000006f448d7220 */ /* 0x000fe40000410000 */
[----:B------:R-:W-:-:S02]  /*5e20*/  FADD.FTZ R112, R147, R112 ;  /* 0x0000007093707221 */ /* 0x000fc40000010000 */
[----:B------:R-:W-:Y:S02]  /*5e30*/  FFMA.FTZ R145, R197, R148, -R145 ;  /* 0x00000094c5917223 */ /* 0x000fe40000010891 */
[C---:B------:R-:W-:Y:S02]  /*5e40*/  FFMA.FTZ R196, -R68.reuse, R139, R196 ;  /* 0x0000008b44c47223 */ /* 0x040fe400000101c4 */
[----:B------:R-:W-:Y:S02]  /*5e50*/  FMUL.FTZ R147, R68, R31 ;  /* 0x0000001f44937220 */ /* 0x000fe40000410000 */
[----:B------:R-:W-:Y:S02]  /*5e60*/  FMUL.FTZ R144, R186, R141 ;  /* 0x0000008dba907220 */ /* 0x000fe40000410000 */
[----:B------:R-:W-:Y:S02]  /*5e70*/  FADD.FTZ R145, R146, R145 ;  /* 0x0000009192917221 */ /* 0x000fe40000010000 */
[----:B------:R-:W-:-:S02]  /*5e80*/  FFMA.FTZ R146, R196, R147, -R144 ;  /* 0x00000093c4927223 */ /* 0x000fc40000010890 */
[----:B------:R-:W-:Y:S02]  /*5e90*/  FMUL.FTZ R147, R186, R147 ;  /* 0x00000093ba937220 */ /* 0x000fe40000410000 */
[----:B------:R-:W-:Y:S02]  /*5ea0*/  FMUL.FTZ R148, R66, R157 ;  /* 0x0000009d42947220 */ /* 0x000fe40000410000 */
[----:B------:R-:W-:Y:S02]  /*5eb0*/  FMUL.FTZ R149, R29, R16 ;  /* 0x000000101d957220 */ /* 0x000fe40000410000 */
[----:B------:R-:W-:Y:S02]  /*5ec0*/  FFMA.FTZ R144, R196, R141, R147 ;  /* 0x0000008dc4907223 */ /* 0x000fe40000010093 */
[C---:B------:R-:W-:Y:S02]  /*5ed0*/  FFMA.FTZ R199, -R66.reuse, R142, R199 ;  /* 0x0000008e42c77223 */ /* 0x040fe400000101c7 */
[----:B------:R-:W-:-:S02]  /*5ee0*/  FMUL.FTZ R16, R66, R173 ;  /* 0x000000ad42107220 */ /* 0x000fc40000410000 */
[----:B------:R-:W-:Y:S02]  /*5ef0*/  FMUL.FTZ R147, R187, R148 ;  /* 0x00000094bb937220 */ /* 0x000fe40000410000 */
[----:B------:R-:W-:Y:S02]  /*5f00*/  FADD.FTZ R143, R143, R144 ;  /* 0x000000908f8f7221 */ /* 0x000fe40000010000 */
[----:B------:R-:W-:Y:S02]  /*5f10*/  FFMA.FTZ R151, R28, R18, R149 ;  /* 0x000000121c977223 */ /* 0x000fe40000010095 */
[-C--:B------:R-:W-:Y:S02]  /*5f20*/  FFMA.FTZ R144, R199, R16.reuse, R147 ;  /* 0x00000010c7907223 */ /* 0x080fe40000010093 */
[----:B------:R-:W-:Y:S02]  /*5f30*/  FMUL.FTZ R149, R187, R16 ;  /* 0x00000010bb957220 */ /* 0x000fe40000410000 */
[----:B------:R-:W-:-:S02]  /*5f40*/  FFMA.FTZ R200, R200, R151, R150 ;  /* 0x00000097c8c87223 */ /* 0x000fc40000010096 */
[----:B------:R-:W-:Y:S01]  /*5f50*/  FADD.FTZ R147, R143, R144 ;  /* 0x000000908f937221 */ /* 0x000fe20000010000 */
[----:B------:R-:W-:Y:S01]  /*5f60*/  PRMT R144, RZ, 0x5410, R4 ;  /* 0x00005410ff907816 */ /* 0x000fe20000000004 */
[----:B------:R-:W-:Y:S02]  /*5f70*/  FFMA.FTZ R150, R199, R148, -R149 ;  /* 0x00000094c7967223 */ /* 0x000fe40000010895 */
[C---:B------:R-:W-:Y:S02]  /*5f80*/  FMUL.FTZ R149, R64.reuse, R21 ;  /* 0x0000001540957220 */ /* 0x040fe40000410000 */
[----:B------:R-:W-:Y:S01]  /*5f90*/  FADD.FTZ R145, R145, R146 ;  /* 0x0000009291917221 */ /* 0x000fe20000010000 */
[----:B------:R-:W-:Y:S01]  /*5fa0*/  PRMT R146, RZ, 0x7610, R4 ;  /* 0x00007610ff927816 */ /* 0x000fe20000000004 */
[----:B------:R-:W-:Y:S02]  /*5fb0*/  FMUL.FTZ R143, R64, R23 ;  /* 0x00000017408f7220 */ /* 0x000fe40000410000 */
[----:B------:R-:W-:-:S02]  /*5fc0*/  FMUL.FTZ R148, R62, R171 ;  /* 0x000000ab3e947220 */ /* 0x000fc40000410000 */
[----:B------:R-:W-:Y:S02]  /*5fd0*/  FFMA.FTZ R191, -R64, R144, R191 ;  /* 0x0000009040bf7223 */ /* 0x000fe400000101bf */
[C---:B------:R-:W-:Y:S02]  /*5fe0*/  FMUL.FTZ R154, R188.reuse, R149 ;  /* 0x00000095bc9a7220 */ /* 0x040fe40000410000 */
[----:B------:R-:W-:Y:S02]  /*5ff0*/  FMUL.FTZ R156, R188, R143 ;  /* 0x0000008fbc9c7220 */ /* 0x000fe40000410000 */
[C---:B------:R-:W-:Y:S02]  /*6000*/  FFMA.FTZ R195, -R62.reuse, R146, R195 ;  /* 0x000000923ec37223 */ /* 0x040fe400000101c3 */
[----:B------:R-:W-:Y:S02]  /*6010*/  FMUL.FTZ R158, R62, R155 ;  /* 0x0000009b3e9e7220 */ /* 0x000fe40000410000 */
[----:B------:R-:W-:-:S02]  /*6020*/  FMUL.FTZ R151, R33, R148 ;  /* 0x0000009421977220 */ /* 0x000fc40000410000 */
[C---:B------:R-:W-:Y:S02]  /*6030*/  FFMA.FTZ R154, R191.reuse, R143, R154 ;  /* 0x0000008fbf9a7223 */ /* 0x040fe4000001009a */
[----:B------:R-:W-:Y:S02]  /*6040*/  FFMA.FTZ R149, R191, R149, -R156 ;  /* 0x00000095bf957223 */ /* 0x000fe4000001089c */
[----:B------:R-:W-:Y:S01]  /*6050*/  FADD.FTZ R150, R145, R150 ;  /* 0x0000009691967221 */ /* 0x000fe20000010000 */
[----:B------:R-:W-:Y:S01]  /*6060*/  PRMT R145, RZ, 0x5410, R5 ;  /* 0x00005410ff917816 */ /* 0x000fe20000000005 */
[-C--:B------:R-:W-:Y:S02]  /*6070*/  FFMA.FTZ R156, R195, R158.reuse, -R151 ;  /* 0x0000009ec39c7223 */ /* 0x080fe40000010897 */
[----:B------:R-:W-:Y:S02]  /*6080*/  FADD.FTZ R154, R147, R154 ;  /* 0x0000009a939a7221 */ /* 0x000fe40000010000 */
[----:B------:R-:W-:-:S02]  /*6090*/  FMUL.FTZ R158, R33, R158 ;  /* 0x0000009e219e7220 */ /* 0x000fc40000410000 */
[C---:B------:R-:W-:Y:S02]  /*60a0*/  FMUL.FTZ R147, R60.reuse, R19 ;  /* 0x000000133c937220 */ /* 0x040fe40000410000 */
        /* <DEDUP_REMOVED lines=9> */
[----:B------:R-:W-:Y:S02]  /*6140*/  FMUL.FTZ R160, R58, R169 ;  /* 0x000000a93aa07220 */ /* 0x000fe40000410000 */
[----:B------:R-:W-:Y:S02]  /*6150*/  FADD.FTZ R151, R154, R151 ;  /* 0x000000979a977221 */ /* 0x000fe40000010000 */
[----:B------:R-:W-:Y:S02]  /*6160*/  FADD.FTZ R149, R149, R156 ;  /* 0x0000009c95957221 */ /* 0x000fe40000010000 */
[----:B------:R-:W-:-:S02]  /*6170*/  FFMA.FTZ R205, -R58, R150, R205 ;  /* 0x000000963acd7223 */ /* 0x000fc400000101cd */
[----:B------:R-:W-:Y:S02]  /*6180*/  FFMA.FTZ R154, R204, R147, R165 ;  /* 0x00000093cc9a7223 */ /* 0x000fe400000100a5 */
[C---:B------:R-:W-:Y:S02]  /*6190*/  FMUL.FTZ R164, R206.reuse, R162 ;  /* 0x000000a2cea47220 */ /* 0x040fe40000410000 */
[----:B------:R-:W-:Y:S02]  /*61a0*/  FMUL.FTZ R156, R206, R160 ;  /* 0x000000a0ce9c7220 */ /* 0x000fe40000410000 */
[----:B------:R-:W-:Y:S02]  /*61b0*/  FFMA.FTZ R200, R135, R18, R200 ;  /* 0x0000001287c87223 */ /* 0x000fe400000100c8 */
[----:B------:R-:W-:Y:S02]  /*61c0*/  FMUL.FTZ R135, R56, R168 ;  /* 0x000000a838877220 */ /* 0x000fe40000410000 */
[----:B------:R-:W-:-:S02]  /*61d0*/  FADD.FTZ R151, R151, R154 ;  /* 0x0000009a97977221 */ /* 0x000fc40000010000 */
[C---:B------:R-:W-:Y:S02]  /*61e0*/  FFMA.FTZ R164, R205.reuse, R160, R164 ;  /* 0x000000a0cda47223 */ /* 0x040fe400000100a4 */
[----:B------:R-:W-:Y:S02]  /*61f0*/  FFMA.FTZ R156, R205, R162, -R156 ;  /* 0x000000a2cd9c7223 */ /* 0x000fe4000001089c */
[----:B------:R-:W-:Y:S02]  /*6200*/  FFMA.FTZ R210, -R56, R207, R210 ;  /* 0x000000cf38d27223 */ /* 0x000fe400000101d2 */
[----:B------:R-:W-:Y:S02]  /*6210*/  FMUL.FTZ R162, R54, R22 ;  /* 0x0000001636a27220 */ /* 0x000fe40000410000 */
[----:B------:R-:W-:Y:S02]  /*6220*/  FMUL.FTZ R165, R56, R152 ;  /* 0x0000009838a57220 */ /* 0x000fe40000410000 */
[----:B------:R-:W-:-:S02]  /*6230*/  FMUL.FTZ R18, R208, R135 ;  /* 0x00000087d0127220 */ /* 0x000fc40000410000 */
[----:B------:R-:W-:Y:S02]  /*6240*/  FADD.FTZ R149, R149, R158 ;  /* 0x0000009e95957221 */ /* 0x000fe40000010000 */
[----:B------:R-:W-:Y:S02]  /*6250*/  FADD.FTZ R151, R151, R164 ;  /* 0x000000a497977221 */ /* 0x000fe40000010000 */
[C---:B------:R-:W-:Y:S02]  /*6260*/  FFMA.FTZ R203, -R54.reuse, R166, R203 ;  /* 0x000000a636cb7223 */ /* 0x040fe400000101cb */
[----:B------:R-:W-:Y:S02]  /*6270*/  FMUL.FTZ R158, R54, R20 ;  /* 0x00000014369e7220 */ /* 0x000fe40000410000 */
[----:B------:R-:W-:Y:S02]  /*6280*/  FMUL.FTZ R164, R202, R162 ;  /* 0x000000a2caa47220 */ /* 0x000fe40000410000 */
[----:B------:R-:W-:-:S02]  /*6290*/  FFMA.FTZ R154, R210, R165, -R18 ;  /* 0x000000a5d29a7223 */ /* 0x000fc40000010812 */
[----:B------:R-:W-:Y:S02]  /*62a0*/  FMUL.FTZ R165, R208, R165 ;  /* 0x000000a5d0a57220 */ /* 0x000fe40000410000 */
[----:B------:R-:W-:Y:S02]  /*62b0*/  FADD.FTZ R53, R158, R53 ;  /* 0x000000359e357221 */ /* 0x000fe40000010000 */
[-C--:B------:R-:W-:Y:S02]  /*62c0*/  FFMA.FTZ R167, R203, R158.reuse, R164 ;  /* 0x0000009ecba77223 */ /* 0x080fe400000100a4 */
[----:B------:R-:W-:Y:S02]  /*62d0*/  FMUL.FTZ R158, R202, R158 ;  /* 0x0000009eca9e7220 */ /* 0x000fe40000410000 */
[----:B------:R-:W-:Y:S02]  /*62e0*/  FFMA.FTZ R18, R210, R135, R165 ;  /* 0x00000087d2127223 */ /* 0x000fe400000100a5 */
[----:B------:R-:W-:-:S02]  /*62f0*/  FADD.FTZ R149, R149, R156 ;  /* 0x0000009c95957221 */ /* 0x000fc40000010000 */
[----:B------:R-:W-:Y:S02]  /*6300*/  FMUL.FTZ R165, R29, R20 ;  /* 0x000000141da57220 */ /* 0x000fe40000410000 */
[----:B------:R-:W-:Y:S02]  /*6310*/  FFMA.FTZ R158, R203, R162, -R158 ;  /* 0x000000a2cb9e7223 */ /* 0x000fe4000001089e */
[----:B------:R-:W-:Y:S02]  /*6320*/  FADD.FTZ R18, R151, R18 ;  /* 0x0000001297127221 */ /* 0x000fe40000010000 */
[----:B------:R-:W-:Y:S02]  /*6330*/  FADD.FTZ R149, R149, R154 ;  /* 0x0000009a95957221 */ /* 0x000fe40000010000 */
[-C--:B------:R-:W-:Y:S02]  /*6340*/  FFMA.FTZ R165, R28, R22.reuse, -R165 ;  /* 0x000000161ca57223 */ /* 0x080fe400000108a5 */
[----:B------:R-:W-:-:S02]  /*6350*/  FMUL.FTZ R151, R29, R22 ;  /* 0x000000161d977220 */ /* 0x000fc40000410000 */
[----:B------:R-:W-:Y:S02]  /*6360*/  FADD.FTZ R22, R18, R167 ;  /* 0x000000a712167221 */ /* 0x000fe40000010000 */
[----:B------:R-:W-:Y:S01]  /*6370*/  FADD.FTZ R149, R149, R158 ;  /* 0x0000009e95957221 */ /* 0x000fe20000010000 */
[----:B------:R-:W0:Y:S01]  /*6380*/  SHFL.DOWN PT, R167, R14, 0x1, 0x1f ;  /* 0x08201f000ea77f89 */ /* 0x000e2200000e0000 */
[----:B------:R-:W-:Y:S02]  /*6390*/  FFMA.FTZ R18, R28, R20, R151 ;  /* 0x000000141c127223 */ /* 0x000fe40000010097 */
[----:B------:R-:W-:Y:S02]  /*63a0*/  FADD.FTZ R151, R22, R137 ;  /* 0x0000008916977221 */ /* 0x000fe40000010000 */
[----:B------:R-:W-:Y:S01]  /*63b0*/  FADD.FTZ R138, R149, R138 ;  /* 0x0000008a958a7221 */ /* 0x000fe20000010000 */
[----:B------:R-:W1:Y:S01]  /*63c0*/  SHFL.DOWN PT, R22, R15, 0x1, 0x1f ;  /* 0x08201f000f167f89 */ /* 0x000e6200000e0000 */
[----:B------:R-:W-:-:S02]  /*63d0*/  FMUL.FTZ R165, R202, R165 ;  /* 0x000000a5caa57220 */ /* 0x000fc40000410000 */
[----:B------:R-:W-:Y:S02]  /*63e0*/  FADD.FTZ R151, R151, R12 ;  /* 0x0000000c97977221 */ /* 0x000fe40000010000 */
[----:B------:R-:W-:Y:S02]  /*63f0*/  FADD.FTZ R138, R138, R13 ;  /* 0x0000000d8a8a7221 */ /* 0x000fe40000010000 */
[----:B------:R-:W-:Y:S01]  /*6400*/  FFMA.FTZ R165, R203, R18, R165 ;  /* 0x00000012cba57223 */ /* 0x000fe200000100a5 */
[----:B------:R-:W-:Y:S01]  /*6410*/  SHFL.DOWN PT, R149, R151, 0x1, 0x1f ;  /* 0x08201f0097957f89 */ /* 0x000fe200000e0000 */
[C---:B------:R-:W-:Y:S02]  /*6420*/  FMUL.FTZ R137, R29.reuse, R168 ;  /* 0x000000a81d897220 */ /* 0x040fe40000410000 */
[-C--:B------:R-:W-:Y:S01]  /*6430*/  FMUL.FTZ R13, R29, R152.reuse ;  /* 0x000000981d0d7220 */ /* 0x080fe20000410000 */
[----:B------:R-:W2:Y:S01]  /*6440*/  SHFL.DOWN PT, R18, R138, 0x1, 0x1f ;  /* 0x08201f008a127f89 */ /* 0x000ea200000e0000 */
[----:B------:R-:W-:-:S02]  /*6450*/  FFMA.FTZ R137, R28, R152, -R137 ;  /* 0x000000981c897223 */ /* 0x000fc40000010889 */
[----:B------:R-:W-:Y:S02]  /*6460*/  FFMA.FTZ R13, R28, R168, R13 ;  /* 0x000000a81c0d7223 */ /* 0x000fe4000001000d */
[----:B------:R-:W-:Y:S02]  /*6470*/  FMUL.FTZ R137, R208, R137 ;  /* 0x00000089d0897220 */ /* 0x000fe40000410000 */
[C---:B------:R-:W-:Y:S02]  /*6480*/  FMUL.FTZ R12, R29.reuse, R169 ;  /* 0x000000a91d0c7220 */ /* 0x040fe40000410000 */
[----:B------:R-:W-:Y:S02]  /*6490*/  FFMA.FTZ R137, R210, R13, R137 ;  /* 0x0000000dd2897223 */ /* 0x000fe40000010089 */
[----:B------:R-:W-:Y:S02]  /*64a0*/  FFMA.FTZ R13, R28, R153, -R12 ;  /* 0x000000991c0d7223 */ /* 0x000fe4000001080c */
[----:B------:R-:W-:-:S02]  /*64b0*/  FMUL.FTZ R12, R29, R19 ;  /* 0x000000131d0c7220 */ /* 0x000fc40000410000 */
[----:B------:R-:W-:Y:S02]  /*64c0*/  FADD.FTZ R84, R135, R84 ;  /* 0x0000005487547221 */ /* 0x000fe40000010000 */
[----:B------:R-:W-:Y:S01]  /*64d0*/  FMUL.FTZ R206, R206, R13 ;  /* 0x0000000dcece7220 */ /* 0x000fe20000410000 */
[----:B------:R-:W-:Y:S01]  /*64e0*/  MOV R13, R138 ;  /* 0x0000008a000d7202 */ /* 0x000fe20000000f00 */
[----:B------:R-:W-:Y:S01]  /*64f0*/  FFMA.FTZ R135, R28, R17, -R12 ;  /* 0x000000111c877223 */ /* 0x000fe2000001080c */
[----:B------:R-:W-:Y:S01]  /*6500*/  MOV R12, R151 ;  /* 0x00000097000c7202 */ /* 0x000fe20000000f00 */
[----:B0-----:R-:W-:Y:S02]  /*6510*/  @!P0 FADD.FTZ R14, R14, R167 ;  /* 0x000000a70e0e8221 */ /* 0x001fe40000010000 */
[----:B-1----:R-:W-:Y:S02]  /*6520*/  @!P0 FADD.FTZ R15, R15, R22 ;  /* 0x000000160f0f8221 */ /* 0x002fe40000010000 */
[----:B--2---:R-:W-:-:S02]  /*6530*/  @!P0 FADD.FTZ R13, R13, R18 ;  /* 0x000000120d0d8221 */ /* 0x004fc40000010000 */
[----:B------:R-:W-:Y:S01]  /*6540*/  @!P0 FADD.FTZ R12, R12, R149 ;  /* 0x000000950c0c8221 */ /* 0x000fe20000010000 */
[----:B------:R-:W0:Y:S01]  /*6550*/  SHFL.DOWN PT, R138, R15, 0x2, 0x1f ;  /* 0x08401f000f8a7f89 */ /* 0x000e2200000e0000 */
[----:B------:R-:W-:Y:S01]  /*6560*/  FFMA.FTZ R168, R207, R168, R137 ;  /* 0x000000a8cfa87223 */ /* 0x000fe20000010089 */
[----:B------:R-:W-:Y:S01]  /*6570*/  ISETP.GT.AND P0, PT, R120, 0x1d, PT ;  /* 0x0000001d7800780c */ /* 0x000fe20003f04270 */
[C---:B------:R-:W-:Y:S01]  /*6580*/  FMUL.FTZ R18, R29.reuse, R17 ;  /* 0x000000111d127220 */ /* 0x040fe20000410000 */
[----:B------:R-:W1:Y:S01]  /*6590*/  SHFL.DOWN PT, R149, R14, 0x2, 0x1f ;  /* 0x08401f000e957f89 */ /* 0x000e6200000e0000 */
[----:B------:R-:W-:Y:S02]  /*65a0*/  FMUL.FTZ R17, R29, R171 ;  /* 0x000000ab1d117220 */ /* 0x000fe40000410000 */
[----:B------:R-:W-:Y:S01]  /*65b0*/  FMUL.FTZ R190, R190, R135 ;  /* 0x00000087bebe7220 */ /* 0x000fe20000410000 */
[----:B------:R-:W2:Y:S01]  /*65c0*/  SHFL.DOWN PT, R22, R13, 0x2, 0x1f ;  /* 0x08401f000d167f89 */ /* 0x000ea200000e0000 */
[----:B------:R-:W-:-:S02]  /*65d0*/  FFMA.FTZ R135, R28, R19, R18 ;  /* 0x000000131c877223 */ /* 0x000fc40000010012 */
[CC--:B------:R-:W-:Y:S01]  /*65e0*/  FFMA.FTZ R18, R28.reuse, R155.reuse, -R17 ;  /* 0x0000009b1c127223 */ /* 0x0c0fe20000010811 */
[----:B------:R-:W3:Y:S01]  /*65f0*/  SHFL.DOWN PT, R137, R12, 0x2, 0x1f ;  /* 0x08401f000c897f89 */ /* 0x000ee200000e0000 */
[----:B------:R-:W-:Y:S02]  /*6600*/  FMUL.FTZ R155, R29, R155 ;  /* 0x0000009b1d9b7220 */ /* 0x000fe40000410000 */
[----:B------:R-:W-:Y:S02]  /*6610*/  FMUL.FTZ R33, R33, R18 ;  /* 0x0000001221217220 */ /* 0x000fe40000410000 */
[----:B------:R-:W-:Y:S02]  /*6620*/  FFMA.FTZ R18, R28, R171, R155 ;  /* 0x000000ab1c127223 */ /* 0x000fe4000001009b */
[----:B------:R-:W-:Y:S02]  /*6630*/  FFMA.FTZ R190, R204, R135, R190 ;  /* 0x00000087ccbe7223 */ /* 0x000fe400000100be */
[----:B------:R-:W-:-:S02]  /*6640*/  FFMA.FTZ R18, R195, R18, R33 ;  /* 0x00000012c3127223 */ /* 0x000fc40000010021 */
[----:B------:R-:W-:Y:S02]  /*6650*/  FMUL.FTZ R153, R29, R153 ;  /* 0x000000991d997220 */ /* 0x000fe40000410000 */
[----:B0-----:R-:W-:Y:S02]  /*6660*/  @!P0 FADD.FTZ R15, R15, R138 ;  /* 0x0000008a0f0f8221 */ /* 0x001fe40000010000 */
[----:B------:R-:W-:Y:S02]  /*6670*/  FFMA.FTZ R165, R166, R20, R165 ;  /* 0x00000014a6a57223 */ /* 0x000fe400000100a5 */
[----:B-1----:R-:W-:Y:S01]  /*6680*/  @!P0 FADD.FTZ R14, R14, R149 ;  /* 0x000000950e0e8221 */ /* 0x002fe20000010000 */
[----:B------:R-:W0:Y:S01]  /*6690*/  SHFL.DOWN PT, R138, R15, 0x4, 0x1f ;  /* 0x08801f000f8a7f89 */ /* 0x000e2200000e0000 */
[----:B------:R-:W-:Y:S02]  /*66a0*/  FFMA.FTZ R20, R28, R169, R153 ;  /* 0x000000a91c147223 */ /* 0x000fe40000010099 */
[----:B--2---:R-:W-:Y:S01]  /*66b0*/  @!P0 FADD.FTZ R13, R13, R22 ;  /* 0x000000160d0d8221 */ /* 0x004fe20000010000 */
[----:B------:R-:W1:Y:S01]  /*66c0*/  SHFL.DOWN PT, R135, R14, 0x4, 0x1f ;  /* 0x08801f000e877f89 */ /* 0x000e6200000e0000 */
[----:B------:R-:W-:-:S02]  /*66d0*/  FMUL.FTZ R17, R29, R23 ;  /* 0x000000171d117220 */ /* 0x000fc40000410000 */
[----:B---3--:R-:W-:Y:S01]  /*66e0*/  @!P0 FADD.FTZ R12, R12, R137 ;  /* 0x000000890c0c8221 */ /* 0x008fe20000010000 */
[----:B------:R-:W2:Y:S01]  /*66f0*/  SHFL.DOWN PT, R22, R13, 0x4, 0x1f ;  /* 0x08801f000d167f89 */ /* 0x000ea200000e0000 */
[----:B------:R-:W-:Y:S01]  /*6700*/  ISETP.GT.AND P0, PT, R120, 0x1b, PT ;  /* 0x0000001b7800780c */ /* 0x000fe20003f04270 */
[----:B------:R-:W-:Y:S02]  /*6710*/  FFMA.FTZ R190, R145, R19, R190 ;  /* 0x0000001391be7223 */ /* 0x000fe400000100be */
[----:B------:R-:W3:Y:S01]  /*6720*/  SHFL.DOWN PT, R33, R12, 0x4, 0x1f ;  /* 0x08801f000c217f89 */ /* 0x000ee200000e0000 */
[----:B------:R-:W-:Y:S02]  /*6730*/  FFMA.FTZ R20, R205, R20, R206 ;  /* 0x00000014cd147223 */ /* 0x000fe400000100ce */
[-C--:B------:R-:W-:Y:S02]  /*6740*/  FFMA.FTZ R19, R28, R21.reuse, -R17 ;  /* 0x000000151c137223 */ /* 0x080fe40000010811 */
[----:B------:R-:W-:-:S02]  /*6750*/  FMUL.FTZ R21, R29, R21 ;  /* 0x000000151d157220 */ /* 0x000fc40000410000 */
[----:B------:R-:W-:Y:S02]  /*6760*/  FFMA.FTZ R169, R150, R169, R20 ;  /* 0x000000a996a97223 */ /* 0x000fe40000010014 */
[----:B------:R-:W-:Y:S02]  /*6770*/  FMUL.FTZ R19, R188, R19 ;  /* 0x00000013bc137220 */ /* 0x000fe40000410000 */
[----:B------:R-:W-:Y:S02]  /*6780*/  FFMA.FTZ R20, R28, R23, R21 ;  /* 0x000000171c147223 */ /* 0x000fe40000010015 */
[----:B0-----:R-:W-:Y:S02]  /*6790*/  @!P0 FADD.FTZ R15, R15, R138 ;  /* 0x0000008a0f0f8221 */ /* 0x001fe40000010000 */
[----:B------:R-:W-:Y:S02]  /*67a0*/  FFMA.FTZ R19, R191, R20, R19 ;  /* 0x00000014bf137223 */ /* 0x000fe40000010013 */
[----:B-1----:R-:W-:-:S02]  /*67b0*/  @!P0 FADD.FTZ R14, R14, R135 ;  /* 0x000000870e0e8221 */ /* 0x002fc40000010000 */
[----:B------:R-:W-:Y:S02]  /*67c0*/  FFMA.FTZ R144, R144, R23, R19 ;  /* 0x0000001790907223 */ /* 0x000fe40000010013 */
[----:B--2---:R-:W-:Y:S01]  /*67d0*/  @!P0 FADD.FTZ R13, R13, R22 ;  /* 0x000000160d0d8221 */ /* 0x004fe20000010000 */
[----:B------:R-:W0:Y:S01]  /*67e0*/  SHFL.DOWN PT, R21, R14, 0x8, 0x1f ;  /* 0x09001f000e157f89 */ /* 0x000e2200000e0000 */
[C---:B------:R-:W-:Y:S02]  /*67f0*/  FMUL.FTZ R17, R29.reuse, R173 ;  /* 0x000000ad1d117220 */ /* 0x040fe40000410000 */
[----:B---3--:R-:W-:Y:S01]  /*6800*/  @!P0 FADD.FTZ R12, R12, R33 ;  /* 0x000000210c0c8221 */ /* 0x008fe20000010000 */
[----:B------:R-:W1:Y:S01]  /*6810*/  SHFL.DOWN PT, R22, R15, 0x8, 0x1f ;  /* 0x09001f000f167f89 */ /* 0x000e6200000e0000 */
[----:B------:R-:W-:Y:S01]  /*6820*/  FFMA.FTZ R171, R146, R171, R18 ;  /* 0x000000ab92ab7223 */ /* 0x000fe20000010012 */
[----:B------:R-:W-:Y:S01]  /*6830*/  ISETP.GT.AND P0, PT, R120, 0x17, PT ;  /* 0x000000177800780c */ /* 0x000fe20003f04270 */
[-C--:B------:R-:W-:Y:S01]  /*6840*/  FFMA.FTZ R18, R28, R157.reuse, -R17 ;  /* 0x0000009d1c127223 */ /* 0x080fe20000010811 */
[----:B------:R-:W2:Y:S01]  /*6850*/  SHFL.DOWN PT, R20, R13, 0x8, 0x1f ;  /* 0x09001f000d147f89 */ /* 0x000ea200000e0000 */
[----:B------:R-:W-:-:S02]  /*6860*/  FMUL.FTZ R157, R29, R157 ;  /* 0x0000009d1d9d7220 */ /* 0x000fc40000410000 */
[----:B------:R-:W-:Y:S01]  /*6870*/  FMUL.FTZ R187, R187, R18 ;  /* 0x00000012bbbb7220 */ /* 0x000fe20000410000 */
[----:B------:R-:W3:Y:S01]  /*6880*/  SHFL.DOWN PT, R19, R12, 0x8, 0x1f ;  /* 0x09001f000c137f89 */ /* 0x000ee200000e0000 */
[C---:B------:R-:W-:Y:S02]  /*6890*/  FFMA.FTZ R18, R28.reuse, R173, R157 ;  /* 0x000000ad1c127223 */ /* 0x040fe4000001009d */
[----:B------:R-:W-:Y:S02]  /*68a0*/  FMUL.FTZ R17, R29, R111 ;  /* 0x0000006f1d117220 */ /* 0x000fe40000410000 */
[----:B------:R-:W-:Y:S02]  /*68b0*/  FFMA.FTZ R18, R199, R18, R187 ;  /* 0x00000012c7127223 */ /* 0x000fe400000100bb */
[----:B------:R-:W-:Y:S02]  /*68c0*/  FFMA.FTZ R17, R28, R31, -R17 ;  /* 0x0000001f1c117223 */ /* 0x000fe40000010811 */
[----:B------:R-:W-:-:S02]  /*68d0*/  FADD.FTZ R59, R16, R59 ;  /* 0x0000003b103b7221 */ /* 0x000fc40000010000 */
[C---:B------:R-:W-:Y:S02]  /*68e0*/  FMUL.FTZ R31, R29.reuse, R31 ;  /* 0x0000001f1d1f7220 */ /* 0x040fe40000410000 */
[----:B------:R-:W-:Y:S02]  /*68f0*/  FMUL.FTZ R16, R29, R175 ;  /* 0x000000af1d107220 */ /* 0x000fe40000410000 */
[----:B------:R-:W-:Y:S02]  /*6900*/  FFMA.FTZ R173, R142, R173, R18 ;  /* 0x000000ad8ead7223 */ /* 0x000fe40000010012 */
[----:B------:R-:W-:Y:S02]  /*6910*/  FMUL.FTZ R17, R186, R17 ;  /* 0x00000011ba117220 */ /* 0x000fe40000410000 */
[C---:B------:R-:W-:Y:S02]  /*6920*/  FFMA.FTZ R31, R28.reuse, R111, R31 ;  /* 0x0000006f1c1f7223 */ /* 0x040fe4000001001f */
[----:B------:R-:W-:-:S02]  /*6930*/  FFMA.FTZ R18, R28, R159, -R16 ;  /* 0x0000009f1c127223 */ /* 0x000fc40000010810 */
[----:B------:R-:W-:Y:S02]  /*6940*/  FMUL.FTZ R16, R29, R115 ;  /* 0x000000731d107220 */ /* 0x000fe40000410000 */
[----:B------:R-:W-:Y:S02]  /*6950*/  FFMA.FTZ R196, R196, R31, R17 ;  /* 0x0000001fc4c47223 */ /* 0x000fe40000010011 */
[----:B------:R-:W-:Y:S02]  /*6960*/  FFMA.FTZ R17, R28, R113, -R16 ;  /* 0x000000711c117223 */ /* 0x000fe40000010810 */
[----:B0-----:R-:W-:Y:S02]  /*6970*/  @!P0 FADD.FTZ R14, R14, R21 ;  /* 0x000000150e0e8221 */ /* 0x001fe40000010000 */
[----:B-1----:R-:W-:Y:S02]  /*6980*/  @!P0 FADD.FTZ R15, R15, R22 ;  /* 0x000000160f0f8221 */ /* 0x002fe40000010000 */
[----:B--2---:R-:W-:Y:S01]  /*6990*/  @!P0 FADD.FTZ R13, R13, R20 ;  /* 0x000000140d0d8221 */ /* 0x004fe20000010000 */
[----:B------:R-:W0:Y:S01]  /*69a0*/  SHFL.DOWN PT, R21, R14, 0x10, 0x1f ;  /* 0x0a001f000e157f89 */ /* 0x000e2200000e0000 */
[----:B---3--:R-:W-:Y:S01]  /*69b0*/  @!P0 FADD.FTZ R12, R12, R19 ;  /* 0x000000130c0c8221 */ /* 0x008fe20000010000 */
[----:B------:R-:W-:Y:S01]  /*69c0*/  ISETP.GT.AND P0, PT, R120, 0xf, PT ;  /* 0x0000000f7800780c */ /* 0x000fe20003f04270 */
[C---:B------:R-:W-:Y:S01]  /*69d0*/  FMUL.FTZ R16, R29.reuse, R177 ;  /* 0x000000b11d107220 */ /* 0x040fe20000410000 */
[----:B------:R-:W1:Y:S01]  /*69e0*/  SHFL.DOWN PT, R22, R15, 0x10, 0x1f ;  /* 0x0a001f000f167f89 */ /* 0x000e6200000e0000 */
[----:B------:R-:W-:-:S02]  /*69f0*/  FMUL.FTZ R159, R29, R159 ;  /* 0x0000009f1d9f7220 */ /* 0x000fc40000410000 */
[C---:B------:R-:W-:Y:S01]  /*6a00*/  FFMA.FTZ R16, R28.reuse, R161, -R16 ;  /* 0x000000a11c107223 */ /* 0x040fe20000010810 */
[----:B------:R-:W2:Y:S01]  /*6a10*/  SHFL.DOWN PT, R20, R13, 0x10, 0x1f ;  /* 0x0a001f000d147f89 */ /* 0x000ea200000e0000 */
[----:B------:R-:W-:Y:S02]  /*6a20*/  FMUL.FTZ R113, R29, R113 ;  /* 0x000000711d717220 */ /* 0x000fe40000410000 */
[----:B------:R-:W-:Y:S01]  /*6a30*/  FMUL.FTZ R185, R185, R18 ;  /* 0x00000012b9b97220 */ /* 0x000fe20000410000 */
[----:B------:R-:W3:Y:S01]  /*6a40*/  SHFL.DOWN PT, R19, R12, 0x10, 0x1f ;  /* 0x0a001f000c137f89 */ /* 0x000ee200000e0000 */
[----:B------:R-:W-:Y:S02]  /*6a50*/  FFMA.FTZ R18, R28, R175, R159 ;  /* 0x000000af1c127223 */ /* 0x000fe4000001009f */
[----:B------:R-:W-:Y:S02]  /*6a60*/  FMUL.FTZ R183, R183, R16 ;  /* 0x00000010b7b77220 */ /* 0x000fe40000410000 */
[----:B------:R-:W-:-:S02]  /*6a70*/  FMUL.FTZ R16, R29, R179 ;  /* 0x000000b31d107220 */ /* 0x000fc40000410000 */
[----:B------:R-:W-:Y:S02]  /*6a80*/  FMUL.FTZ R17, R184, R17 ;  /* 0x00000011b8117220 */ /* 0x000fe40000410000 */
[C---:B------:R-:W-:Y:S02]  /*6a90*/  FFMA.FTZ R113, R28.reuse, R115, R113 ;  /* 0x000000731c717223 */ /* 0x040fe40000010071 */
[----:B------:R-:W-:Y:S02]  /*6aa0*/  FFMA.FTZ R18, R197, R18, R185 ;  /* 0x00000012c5127223 */ /* 0x000fe400000100b9 */
[----:B------:R-:W-:Y:S02]  /*6ab0*/  FMUL.FTZ R161, R29, R161 ;  /* 0x000000a11da17220 */ /* 0x000fe40000410000 */
[----:B------:R-:W-:Y:S02]  /*6ac0*/  FFMA.FTZ R16, R28, R163, -R16 ;  /* 0x000000a31c107223 */ /* 0x000fe40000010810 */
[----:B------:R-:W-:-:S02]  /*6ad0*/  FFMA.FTZ R192, R192, R113, R17 ;  /* 0x00000071c0c07223 */ /* 0x000fc40000010011 */
[----:B------:R-:W-:Y:S02]  /*6ae0*/  FMUL.FTZ R17, R29, R117 ;  /* 0x000000751d117220 */ /* 0x000fe40000410000 */
[----:B------:R-:W-:Y:S02]  /*6af0*/  FFMA.FTZ R175, R136, R175, R18 ;  /* 0x000000af88af7223 */ /* 0x000fe40000010012 */
[C---:B------:R-:W-:Y:S02]  /*6b00*/  FFMA.FTZ R18, R28.reuse, R177, R161 ;  /* 0x000000b11c127223 */ /* 0x040fe400000100a1 */
[----:B------:R-:W-:Y:S02]  /*6b10*/  FMUL.FTZ R181, R181, R16 ;  /* 0x00000010b5b57220 */ /* 0x000fe40000410000 */
[----:B------:R-:W-:Y:S02]  /*6b20*/  FMUL.FTZ R16, R29, R121 ;  /* 0x000000791d107220 */ /* 0x000fe40000410000 */
[----:B------:R-:W-:-:S02]  /*6b30*/  FFMA.FTZ R17, R28, R119, -R17 ;  /* 0x000000771c117223 */ /* 0x000fc40000010811 */
[C---:B------:R-:W-:Y:S02]  /*6b40*/  FMUL.FTZ R119, R29.reuse, R119 ;  /* 0x000000771d777220 */ /* 0x040fe40000410000 */
[----:B------:R-:W-:Y:S02]  /*6b50*/  FMUL.FTZ R163, R29, R163 ;  /* 0x000000a31da37220 */ /* 0x000fe40000410000 */
[----:B------:R-:W-:Y:S02]  /*6b60*/  FFMA.FTZ R18, R201, R18, R183 ;  /* 0x00000012c9127223 */ /* 0x000fe400000100b7 */
[-C--:B------:R-:W-:Y:S02]  /*6b70*/  FMUL.FTZ R29, R29, R127.reuse ;  /* 0x0000007f1d1d7220 */ /* 0x080fe40000410000 */
[----:B------:R-:W-:Y:S02]  /*6b80*/  FFMA.FTZ R127, R28, R127, -R16 ;  /* 0x0000007f1c7f7223 */ /* 0x000fe40000010810 */
[----:B------:R-:W-:-:S02]  /*6b90*/  FFMA.FTZ R177, R132, R177, R18 ;  /* 0x000000b184b17223 */ /* 0x000fc40000010012 */
[----:B------:R-:W-:Y:S02]  /*6ba0*/  FMUL.FTZ R17, R182, R17 ;  /* 0x00000011b6117220 */ /* 0x000fe40000410000 */
[C---:B------:R-:W-:Y:S02]  /*6bb0*/  FFMA.FTZ R18, R28.reuse, R117, R119 ;  /* 0x000000751c127223 */ /* 0x040fe40000010077 */
[C---:B------:R-:W-:Y:S02]  /*6bc0*/  FFMA.FTZ R16, R28.reuse, R179, R163 ;  /* 0x000000b31c107223 */ /* 0x040fe400000100a3 */
[----:B------:R-:W-:Y:S02]  /*6bd0*/  FFMA.FTZ R29, R28, R121, R29 ;  /* 0x000000791c1d7223 */ /* 0x000fe4000001001d */
[----:B------:R-:W-:Y:S02]  /*6be0*/  FMUL.FTZ R127, R32, R127 ;  /* 0x0000007f207f7220 */ /* 0x000fe40000410000 */
[----:B0-----:R-:W-:-:S02]  /*6bf0*/  @!P0 FADD.FTZ R14, R14, R21 ;  /* 0x000000150e0e8221 */ /* 0x001fc40000010000 */
[----:B-1----:R-:W-:Y:S02]  /*6c00*/  @!P0 FADD.FTZ R15, R15, R22 ;  /* 0x000000160f0f8221 */ /* 0x002fe40000010000 */
        /* <DEDUP_REMOVED lines=54> */
.L_x_6160:
[----:B0-----:R-:W-:Y:S05]  /*6f70*/  BSYNC B0 ;  /* 0x0000000000007941 */ /* 0x001fea0003800000 */
.L_x_6159:
[----:B------:R-:W-:-:S04]  /*6f80*/  IADD3 R0, R0, 0x1, RZ ;  /* 0x0000000100007810 */ /* 0x000fc80007ffe0ff */
[----:B------:R-:W-:-:S13]  /*6f90*/  ISETP.GE.AND P0, PT, R0, c[0x0][0x16c], PT ;  /* 0x00005b0000007a0c */ /* 0x000fda0003f06270 */
[----:B------:R-:W-:Y:S01]  /*6fa0*/  @P0 CALL.REL.NOINC `(.L_x_6124) ;  /* 0x0000001000000944 */ /* 0x000fe20003c00000 */
[----:B------:R-:W-:Y:S05]  /*6fb0*/  BRA `(.L_x_6161) ;  /* 0xffffa10000007947 */ /* 0x000fea000383ffff */
.L_x_6124:
[----:B------:R-:W-:Y:S01]  /*6fc0*/  BAR.SYNC.DEFER_BLOCKING 0x0 ;  /* 0x0000000000007b1d */ /* 0x000fe20000010000 */
[----:B------:R-:W-:Y:S01]  /*6fd0*/  F2FP.BF16.PACK_AB R15, R59, R90 ;  /* 0x0000005a3b0f723e */ /* 0x000fe200000010ff */
[----:B------:R-:W-:Y:S01]  /*6fe0*/  IMAD R0, R101, c[0x0][0x2d8], RZ ;  /* 0x0000b60065007a24 */ /* 0x000fe200078e02ff */
[----:B------:R-:W-:Y:S01]  /*6ff0*/  F2FP.BF16.PACK_AB R14, R61, R92 ;  /* 0x0000005c3d0e723e */ /* 0x000fe200000010ff */
[----:B------:R-:W-:Y:S01]  /*7000*/  IMAD R11, R109, c[0x0][0x2e0], RZ ;  /* 0x0000b8006d0b7a24 */ /* 0x000fe200078e02ff */
[----:B------:R-:W-:Y:S01]  /*7010*/  F2FP.BF16.PACK_AB R13, R63, R94 ;  /* 0x0000005e3f0d723e */ /* 0x000fe200000010ff */
[----:B------:R-:W-:Y:S01]  /*7020*/  IMAD R9, R103, c[0x0][0x2dc], R0 ;  /* 0x0000b70067097a24 */ /* 0x000fe200078e0200 */
[----:B------:R-:W-:Y:S01]  /*7030*/  F2FP.BF16.PACK_AB R12, R65, R96 ;  /* 0x00000060410c723e */ /* 0x000fe200000010ff */
[----:B------:R-:W-:Y:S01]  /*7040*/  IMAD R11, R126, c[0x0][0x2e4], R11 ;  /* 0x0000b9007e0b7a24 */ /* 0x000fe200078e020b */
[----:B------:R-:W-:Y:S02]  /*7050*/  F2FP.BF16.PACK_AB R51, R51, R82 ;  /* 0x000000523333723e */ /* 0x000fe400000010ff */
[----:B------:R-:W-:-:S02]  /*7060*/  F2FP.BF16.PACK_AB R50, R53, R84 ;  /* 0x000000543532723e */ /* 0x000fc400000010ff */
[----:B------:R-:W-:Y:S02]  /*7070*/  F2FP.BF16.PACK_AB R49, R55, R86 ;  /* 0x000000563731723e */ /* 0x000fe400000010ff */
[----:B------:R-:W-:Y:S02]  /*7080*/  LEA R10, R120, R89, 0x1 ;  /* 0x00000059780a7211 */ /* 0x000fe400078e08ff */
[----:B------:R-:W-:Y:S02]  /*7090*/  F2FP.BF16.PACK_AB R48, R57, R88 ;  /* 0x000000583930723e */ /* 0x000fe400000010ff */
[----:B------:R-:W-:Y:S02]  /*70a0*/  IADD3 R40, R91, -0x1, RZ ;  /* 0xffffffff5b287810 */ /* 0x000fe40007ffe0ff */
[----:B------:R-:W-:Y:S02]  /*70b0*/  F2FP.BF16.PACK_AB R31, R112, R81 ;  /* 0x00000051701f723e */ /* 0x000fe400000010ff */
[----:B------:R-:W-:Y:S01]  /*70c0*/  SHF.L.U32 R6, R40, 0xa, RZ ;  /* 0x0000000a28067819 */ /* 0x000fe200000006ff */
[----:B------:R0:W-:Y:S01]  /*70d0*/  STS.128 [R10.X16], R12 ;  /* 0x0000000c0a007388 */ /* 0x0001e2000000cc00 */
[----:B------:R-:W-:-:S02]  /*70e0*/  F2FP.BF16.PACK_AB R30, R110, R79 ;  /* 0x0000004f6e1e723e */ /* 0x000fc400000010ff */
[----:B------:R-:W-:Y:S01]  /*70f0*/  SHF.R.S32.HI R7, RZ, 0x1f, R6 ;  /* 0x0000001fff077819 */ /* 0x000fe20000011406 */
[----:B------:R-:W-:Y:S01]  /*7100*/  STS.128 [R10.X16+0x10], R48 ;  /* 0x000010300a007388 */ /* 0x000fe2000000cc00 */
[----:B------:R-:W-:-:S06]  /*7110*/  NOP ;  /* 0x0000000000007918 */ /* 0x000fcc0000000000 */
[----:B------:R-:W1:Y:S01]  /*7120*/  LDS.128 R16, [R83.X16] ;  /* 0x0000000053107984 */ /* 0x000e62000000cc00 */
[C-C-:B------:R-:W-:Y:S01]  /*7130*/  IMAD.WIDE.U32 R4, R103.reuse, c[0x0][0x2d8], R6.reuse ;  /* 0x0000b60067047a25 */ /* 0x140fe200078e0006 */
[----:B------:R-:W-:Y:S02]  /*7140*/  F2FP.BF16.PACK_AB R29, R108, R77 ;  /* 0x0000004d6c1d723e */ /* 0x000fe400000010ff */
[----:B------:R-:W2:Y:S01]  /*7150*/  LDS.128 R20, [R83.X16+0x200] ;  /* 0x0002000053147984 */ /* 0x000ea2000000cc00 */
[----:B0-----:R-:W-:Y:S01]  /*7160*/  F2FP.BF16.PACK_AB R13, R100, R69 ;  /* 0x00000045640d723e */ /* 0x001fe200000010ff */
[----:B------:R-:W-:Y:S01]  /*7170*/  IMAD.WIDE.U32 R6, R103, c[0x0][0x2f8], R6 ;  /* 0x0000be0067067a25 */ /* 0x000fe200078e0006 */
[----:B------:R-:W-:Y:S02]  /*7180*/  IADD3 R5, R5, R9, RZ ;  /* 0x0000000905057210 */ /* 0x000fe40007ffe0ff */
[----:B------:R-:W-:Y:S01]  /*7190*/  F2FP.BF16.PACK_AB R12, R98, R67 ;  /* 0x00000043620c723e */ /* 0x000fe200000010ff */
[----:B------:R-:W-:Y:S01]  /*71a0*/  FADD.FTZ R9, R124, R67 ;  /* 0x000000437c097221 */ /* 0x000fe20000010000 */
[----:B------:R-:W-:Y:S01]  /*71b0*/  F2FP.BF16.PACK_AB R15, R104, R73 ;  /* 0x00000049680f723e */ /* 0x000fe200000010ff */
[----:B------:R-:W-:Y:S01]  /*71c0*/  IMAD.WIDE.U32 R4, R126, c[0x0][0x2e0], R4 ;  /* 0x0000b8007e047a25 */ /* 0x000fe200078e0004 */
[----:B------:R-:W-:-:S02]  /*71d0*/  F2FP.BF16.PACK_AB R14, R102, R71 ;  /* 0x00000047660e723e */ /* 0x000fc400000010ff */
[----:B------:R-:W-:Y:S01]  /*71e0*/  F2FP.BF16.PACK_AB R28, R106, R75 ;  /* 0x0000004b6a1c723e */ /* 0x000fe200000010ff */
[----:B------:R-:W-:Y:S01]  /*71f0*/  FADD.FTZ R0, R9, R98 ;  /* 0x0000006209007221 */ /* 0x000fe20000010000 */
[----:B------:R-:W-:Y:S02]  /*7200*/  IADD3 R9, R5, R11, RZ ;  /* 0x0000000b05097210 */ /* 0x000fe40007ffe0ff */
[----:B------:R-:W-:Y:S01]  /*7210*/  LEA R8, P0, R4, c[0x0][0x330], 0x1 ;  /* 0x0000cc0004087a11 */ /* 0x000fe200078008ff */
[----:B------:R-:W-:Y:S01]  /*7220*/  FADD.FTZ R5, R0, R69 ;  /* 0x0000004500057221 */ /* 0x000fe20000010000 */
[----:B------:R-:W-:Y:S02]  /*7230*/  IADD3 R114, P1, R114, -0x800, RZ ;  /* 0xfffff80072727810 */ /* 0x000fe40007f3e0ff */
[----:B------:R-:W-:Y:S01]  /*7240*/  LEA.HI.X R9, R4, c[0x0][0x334], R9, 0x1, P0 ;  /* 0x0000cd0004097a11 */ /* 0x000fe200000f0c09 */
[----:B------:R-:W-:Y:S01]  /*7250*/  FADD.FTZ R0, R5, R100 ;  /* 0x0000006405007221 */ /* 0x000fe20000010000 */
[----:B------:R-:W-:-:S02]  /*7260*/  IADD3 R116, P2, R116, -0x800, RZ ;  /* 0xfffff80074747810 */ /* 0x000fc40007f5e0ff */
[----:B------:R-:W-:Y:S01]  /*7270*/  IADD3 R118, P3, R118, -0x800, RZ ;  /* 0xfffff80076767810 */ /* 0x000fe20007f7e0ff */
[----:B------:R-:W-:Y:S01]  /*7280*/  IMAD.WIDE R4, R85, 0x10, R8 ;  /* 0x0000001055047825 */ /* 0x000fe200078e0208 */
[----:B------:R-:W-:Y:S02]  /*7290*/  IADD3.X R93, R93, -0x1, RZ, P1, !PT ;  /* 0xffffffff5d5d7810 */ /* 0x000fe40000ffe4ff */
[----:B------:R-:W-:Y:S01]  /*72a0*/  IADD3.X R95, R95, -0x1, RZ, P2, !PT ;  /* 0xffffffff5f5f7810 */ /* 0x000fe200017fe4ff */
[----:B------:R-:W-:Y:S01]  /*72b0*/  IMAD R8, R101, c[0x0][0x2f8], RZ ;  /* 0x0000be0065087a24 */ /* 0x000fe200078e02ff */
[----:B------:R-:W-:Y:S01]  /*72c0*/  IADD3.X R97, R97, -0x1, RZ, P3, !PT ;  /* 0xffffffff61617810 */ /* 0x000fe20001ffe4ff */
[----:B------:R-:W-:Y:S02]  /*72d0*/  FADD.FTZ R71, R0, R71 ;  /* 0x0000004700477221 */ /* 0x000fe40000010000 */
[----:B------:R-:W-:Y:S02]  /*72e0*/  IMAD R9, R103, c[0x0][0x2fc], R8 ;  /* 0x0000bf0067097a24 */ /* 0x000fe400078e0208 */
[----:B------:R-:W-:Y:S01]  /*72f0*/  FADD.FTZ R102, R71, R102 ;  /* 0x0000006647667221 */ /* 0x000fe20000010000 */
[----:B-1----:R-:W-:Y:S02]  /*7300*/  STG.E.128 [R4.64], R16 ;  /* 0x0000001004007986 */ /* 0x002fe4000c101d04 */
[----:B------:R-:W-:Y:S01]  /*7310*/  IADD3 R7, R7, R9, RZ ;  /* 0x0000000907077210 */ /* 0x000fe20007ffe0ff */
[----:B------:R-:W-:Y:S01]  /*7320*/  FADD.FTZ R73, R102, R73 ;  /* 0x0000004966497221 */ /* 0x000fe20000010000 */
[----:B--2---:R0:W-:Y:S03]  /*7330*/  STG.E.128 [R4.64+0x200], R20 ;  /* 0x0002001404007986 */ /* 0x0041e6000c101d04 */
[----:B------:R-:W-:Y:S01]  /*7340*/  FADD.FTZ R104, R73, R104 ;  /* 0x0000006849687221 */ /* 0x000fe20000010000 */
[----:B------:R-:W-:Y:S03]  /*7350*/  BAR.SYNC.DEFER_BLOCKING 0x0 ;  /* 0x0000000000007b1d */ /* 0x000fe60000010000 */
[----:B------:R-:W-:-:S04]  /*7360*/  FADD.FTZ R75, R104, R75 ;  /* 0x0000004b684b7221 */ /* 0x000fc80000010000 */
[----:B------:R-:W-:-:S04]  /*7370*/  FADD.FTZ R106, R75, R106 ;  /* 0x0000006a4b6a7221 */ /* 0x000fc80000010000 */
[----:B------:R-:W-:Y:S02]  /*7380*/  FADD.FTZ R77, R106, R77 ;  /* 0x0000004d6a4d7221 */ /* 0x000fe40000010000 */
[----:B0-----:R-:W-:Y:S02]  /*7390*/  IMAD R5, R109, c[0x0][0x300], RZ ;  /* 0x0000c0006d057a24 */ /* 0x001fe400078e02ff */
[----:B------:R-:W-:Y:S02]  /*73a0*/  FADD.FTZ R108, R77, R108 ;  /* 0x0000006c4d6c7221 */ /* 0x000fe40000010000 */
[C---:B------:R-:W-:Y:S02]  /*73b0*/  IMAD R9, R126.reuse, c[0x0][0x304], R5 ;  /* 0x0000c1007e097a24 */ /* 0x040fe400078e0205 */
[----:B------:R-:W-:Y:S01]  /*73c0*/  IMAD.WIDE.U32 R4, R126, c[0x0][0x300], R6 ;  /* 0x0000c0007e047a25 */ /* 0x000fe200078e0006 */
[----:B------:R-:W-:Y:S04]  /*73d0*/  STS.128 [R10.X16], R12 ;  /* 0x0000000c0a007388 */ /* 0x000fe8000000cc00 */
[----:B------:R-:W-:Y:S01]  /*73e0*/  IADD3 R5, R5, R9, RZ ;  /* 0x0000000905057210 */ /* 0x000fe20007ffe0ff */
[----:B------:R-:W-:Y:S01]  /*73f0*/  FADD.FTZ R79, R108, R79 ;  /* 0x0000004f6c4f7221 */ /* 0x000fe20000010000 */
[----:B------:R-:W-:Y:S01]  /*7400*/  LEA R6, P0, R4, c[0x0][0x340], 0x1 ;  /* 0x0000d00004067a11 */ /* 0x000fe200078008ff */
[----:B------:R-:W-:Y:S01]  /*7410*/  STS.128 [R10.X16+0x10], R28 ;  /* 0x0000101c0a007388 */ /* 0x000fe2000000cc00 */
[----:B------:R-:W-:-:S06]  /*7420*/  NOP ;  /* 0x0000000000007918 */ /* 0x000fcc0000000000 */
[----:B------:R-:W0:Y:S01]  /*7430*/  LDS.128 R32, [R83.X16] ;  /* 0x0000000053207984 */ /* 0x000e22000000cc00 */
[----:B------:R-:W-:Y:S01]  /*7440*/  LEA.HI.X R7, R4, c[0x0][0x344], R5, 0x1, P0 ;  /* 0x0000d10004077a11 */ /* 0x000fe200000f0c05 */
[----:B------:R-:W-:Y:S01]  /*7450*/  FADD.FTZ R110, R79, R110 ;  /* 0x0000006e4f6e7221 */ /* 0x000fe20000010000 */
[----:B------:R-:W-:Y:S01]  /*7460*/  ISETP.GT.AND P0, PT, R91, 0x1, PT ;  /* 0x000000015b00780c */ /* 0x000fe20003f04270 */
[----:B------:R-:W1:Y:S01]  /*7470*/  LDS.128 R36, [R83.X16+0x200] ;  /* 0x0002000053247984 */ /* 0x000e62000000cc00 */
[----:B------:R-:W-:Y:S01]  /*7480*/  MOV R91, R40 ;  /* 0x00000028005b7202 */ /* 0x000fe20000000f00 */
[----:B------:R-:W-:-:S04]  /*7490*/  IMAD.WIDE R4, R85, 0x10, R6 ;  /* 0x0000001055047825 */ /* 0x000fc800078e0206 */
[----:B------:R-:W-:-:S04]  /*74a0*/  FADD.FTZ R81, R110, R81 ;  /* 0x000000516e517221 */ /* 0x000fc80000010000 */
[----:B------:R-:W-:Y:S01]  /*74b0*/  FADD.FTZ R124, R81, R112 ;  /* 0x00000070517c7221 */ /* 0x000fe20000010000 */
[----:B0-----:R0:W-:Y:S04]  /*74c0*/  STG.E.128 [R4.64], R32 ;  /* 0x0000002004007986 */ /* 0x0011e8000c101d04 */
[----:B-1----:R0:W-:Y:S02]  /*74d0*/  STG.E.128 [R4.64+0x200], R36 ;  /* 0x0002002404007986 */ /* 0x0021e4000c101d04 */
[----:B0-----:R-:W-:Y:S01]  /*74e0*/  @!P0 CALL.REL.NOINC `(.L_x_6123) ;  /* 0x0000001000008944 */ /* 0x001fe20003c00000 */
[----:B------:R-:W-:Y:S05]  /*74f0*/  BRA `(.L_x_6162) ;  /* 0xffff906000007947 */ /* 0x000fea000383ffff */
.L_x_6123:
[----:B------:R-:W-:Y:S02]  /*7500*/  ISETP.NE.U32.AND P0, PT, RZ, c[0x0][0x328], PT ;  /* 0x0000ca00ff007a0c */ /* 0x000fe40003f05070 */
[----:B------:R-:W-:Y:S02]  /*7510*/  ISETP.NE.U32.AND P2, PT, RZ, c[0x0][0x348], PT ;  /* 0x0000d200ff007a0c */ /* 0x000fe40003f45070 */
[----:B------:R-:W-:-:S02]  /*7520*/  ISETP.NE.AND.EX P1, PT, RZ, c[0x0][0x32c], PT, P0 ;  /* 0x0000cb00ff007a0c */ /* 0x000fc40003f25300 */
        /* <DEDUP_REMOVED lines=8> */
[----:B------:R-:W0:Y:S01]  /*75b0*/  SHFL.DOWN P1, R3, R0, 0x2, 0x1f ;  /* 0x08401f0000037f89 */ /* 0x000e220000020000 */
[----:B--2---:R-:W-:-:S08]  /*75c0*/  ISETP.NE.AND P3, PT, R7, RZ, PT ;  /* 0x000000ff0700720c */ /* 0x004fd00003f65270 */
        /* <DEDUP_REMOVED lines=16> */
.L_x_6164:
[----:B------:R-:W-:Y:S05]  /*76d0*/  BSYNC B0 ;  /* 0x0000000000007941 */ /* 0x000fea0003800000 */
.L_x_6163:
[----:B------:R-:W-:Y:S01]  /*76e0*/  BSSY B0, `(.L_x_6165) ;  /* 0x000001d000007945 */ /* 0x000fe20003800000 */
[----:B------:R-:W-:Y:S05]  /*76f0*/  @!P0 BRA `(.L_x_6166) ;  /* 0x000001a000008947 */ /* 0x000fea0003800000 */
[----:B------:R-:W-:Y:S06]  /*7700*/  BAR.SYNC.DEFER_BLOCKING 0x0 ;  /* 0x0000000000007b1d */ /* 0x000fec0000010000 */
[----:B------:R-:W1:Y:S04]  /*7710*/  SHFL.DOWN P0, R3, R124, 0x1, 0x1f ;  /* 0x08201f007c037f89 */ /* 0x000e680000000000 */
[----:B0-----:R-:W0:Y:S04]  /*7720*/  S2R R4, SR_LANEID ;  /* 0x0000000000047919 */ /* 0x001e280000000000 */
[----:B------:R-:W2:Y:S01]  /*7730*/  S2R R19, SR_TID.X ;  /* 0x0000000000137919 */ /* 0x000ea20000002100 */
[----:B-1----:R-:W-:Y:S01]  /*7740*/  @P0 FADD R3, R3, R124 ;  /* 0x0000007c03030221 */ /* 0x002fe20000000000 */
[----:B0-----:R-:W-:-:S04]  /*7750*/  ISETP.NE.AND P2, PT, R4, RZ, PT ;  /* 0x000000ff0400720c */ /* 0x001fc80003f45270 */
        /* <DEDUP_REMOVED lines=20> */
.L_x_6166:
[----:B------:R-:W1:Y:S02]  /*78a0*/  S2R R19, SR_TID.X ;  /* 0x0000000000137919 */ /* 0x000e640000002100 */
.L_x_6167:
[----:B------:R-:W-:Y:S05]  /*78b0*/  BSYNC B0 ;  /* 0x0000000000007941 */ /* 0x000fea0003800000 */
.L_x_6165:
[----:B-1----:R-:W-:-:S13]  /*78c0*/  ISETP.GE.AND P0, PT, R19, c[0x0][0x16c], PT ;  /* 0x00005b0013007a0c */ /* 0x002fda0003f06270 */
[----:B------:R-:W-:Y:S05]  /*78d0*/  @P0 EXIT ;  /* 0x000000000000094d */ /* 0x000fea0003800000 */
[C---:B------:R-:W-:Y:S02]  /*78e0*/  IMAD R3, R109.reuse, c[0x0][0x288], RZ ;  /* 0x0000a2006d037a24 */ /* 0x040fe400078e02ff */
[C---:B------:R-:W-:Y:S02]  /*78f0*/  IMAD R5, R109.reuse, c[0x0][0x2c8], RZ ;  /* 0x0000b2006d057a24 */ /* 0x040fe400078e02ff */
[C---:B------:R-:W-:Y:S02]  /*7900*/  IMAD R13, R109.reuse, c[0x0][0x2a8], RZ ;  /* 0x0000aa006d0d7a24 */ /* 0x040fe400078e02ff */
[C---:B------:R-:W-:Y:S02]  /*7910*/  IMAD R15, R109.reuse, c[0x0][0x1b8], RZ ;  /* 0x00006e006d0f7a24 */ /* 0x040fe400078e02ff */
[----:B------:R-:W-:Y:S02]  /*7920*/  IMAD R109, R109, c[0x0][0x198], RZ ;  /* 0x000066006d6d7a24 */ /* 0x000fe400078e02ff */
[----:B0-----:R-:W-:-:S04]  /*7930*/  IMAD.WIDE.U32 R6, R126, c[0x0][0x288], RZ ;  /* 0x0000a2007e067a25 */ /* 0x001fc800078e00ff */
        /* <DEDUP_REMOVED lines=14> */
.L_x_6168:
        /* <DEDUP_REMOVED lines=64> */
.L_x_6129:
[----:B------:R-:W-:Y:S01]  /*7e20*/  HFMA2.MMA R184, -RZ, RZ, 0, 5.9604644775390625e-08 ;  /* 0x00000001ffb87435 */ /* 0x000fe200000001ff */
[----:B------:R-:W-:Y:S02]  /*7e30*/  MOV R19, R18 ;  /* 0x0000001200137202 */ /* 0x000fe40000000f00 */
[----:B------:R-:W-:Y:S02]  /*7e40*/  MOV R186, RZ ;  /* 0x000000ff00ba7202 */ /* 0x000fe40000000f00 */
[----:B------:R-:W-:-:S02]  /*7e50*/  MOV R187, 0xffffffff ;  /* 0xffffffff00bb7802 */ /* 0x000fc40000000f00 */
[----:B------:R-:W-:Y:S02]  /*7e60*/  MOV R16, 0x7e80 ;  /* 0x00007e8000107802 */ /* 0x000fe40000000f00 */
[----:B-1---5:R-:W-:Y:S05]  /*7e70*/  CALL.REL.NOINC `($__internal_146_$__cuda_sm70_shflsync_up) ;  /* 0x00001e8000007944 */ /* 0x022fea0003c00000 */
[----:B-1----:R-:W-:Y:S01]  /*7e80*/  MOV R21, R19 ;  /* 0x0000001300157202 */ /* 0x002fe20000000f00 */
[----:B0-----:R-:W-:Y:S05]  /*7e90*/  BRA `(.L_x_6169) ;  /* 0xffffad3000007947 */ /* 0x001fea000383ffff */
.L_x_6130:
[----:B------:R-:W-:Y:S01]  /*7ea0*/  HFMA2.MMA R184, -RZ, RZ, 0, 5.9604644775390625e-08 ;  /* 0x00000001ffb87435 */ /* 0x000fe200000001ff */
[----:B------:R-:W-:Y:S02]  /*7eb0*/  MOV R19, R20 ;  /* 0x0000001400137202 */ /* 0x000fe40000000f00 */
[----:B------:R-:W-:Y:S02]  /*7ec0*/  MOV R186, RZ ;  /* 0x000000ff00ba7202 */ /* 0x000fe40000000f00 */
[----:B------:R-:W-:Y:S02]  /*7ed0*/  MOV R187, 0xffffffff ;  /* 0xffffffff00bb7802 */ /* 0x000fe40000000f00 */
[----:B------:R-:W-:Y:S02]  /*7ee0*/  MOV R16, 0x7f00 ;  /* 0x00007f0000107802 */ /* 0x000fe40000000f00 */
[----:B012--5:R-:W-:Y:S05]  /*7ef0*/  CALL.REL.NOINC `($__internal_146_$__cuda_sm70_shflsync_up) ;  /* 0x00001e0000007944 */ /* 0x027fea0003c00000 */
[----:B0-----:R-:W-:Y:S01]  /*7f00*/  HFMA2.MMA R184, -RZ, RZ, 0, 5.9604644775390625e-08 ;  /* 0x00000001ffb87435 */ /* 0x001fe200000001ff */
[----:B-1----:R-:W-:Y:S02]  /*7f10*/  MOV R183, R19 ;  /* 0x0000001300b77202 */ /* 0x002fe40000000f00 */
[----:B------:R-:W-:-:S02]  /*7f20*/  MOV R19, R22 ;  /* 0x0000001600137202 */ /* 0x000fc40000000f00 */
[----:B------:R-:W-:Y:S02]  /*7f30*/  MOV R186, RZ ;  /* 0x000000ff00ba7202 */ /* 0x000fe40000000f00 */
[----:B------:R-:W-:Y:S02]  /*7f40*/  MOV R187, 0xffffffff ;  /* 0xffffffff00bb7802 */ /* 0x000fe40000000f00 */
[----:B------:R-:W-:Y:S02]  /*7f50*/  MOV R16, 0x7f70 ;  /* 0x00007f7000107802 */ /* 0x000fe40000000f00 */
[----:B------:R-:W-:Y:S05]  /*7f60*/  CALL.REL.NOINC `($__internal_146_$__cuda_sm70_shflsync_up) ;  /* 0x00001d9000007944 */ /* 0x000fea0003c00000 */
[----:B0-----:R-:W-:Y:S01]  /*7f70*/  HFMA2.MMA R184, -RZ, RZ, 0, 5.9604644775390625e-08 ;  /* 0x00000001ffb87435 */ /* 0x001fe200000001ff */
[----:B-1----:R-:W-:Y:S02]  /*7f80*/  MOV R185, R19 ;  /* 0x0000001300b97202 */ /* 0x002fe40000000f00 */
[----:B------:R-:W-:Y:S02]  /*7f90*/  MOV R19, R23 ;  /* 0x0000001700137202 */ /* 0x000fe40000000f00 */
[----:B------:R-:W-:Y:S02]  /*7fa0*/  MOV R186, RZ ;  /* 0x000000ff00ba7202 */ /* 0x000fe40000000f00 */
[----:B------:R-:W-:-:S02]  /*7fb0*/  MOV R187, 0xffffffff ;  /* 0xffffffff00bb7802 */ /* 0x000fc40000000f00 */
[----:B------:R-:W-:Y:S02]  /*7fc0*/  MOV R16, 0x7fe0 ;  /* 0x00007fe000107802 */ /* 0x000fe40000000f00 */
[----:B------:R-:W-:Y:S05]  /*7fd0*/  CALL.REL.NOINC `($__internal_146_$__cuda_sm70_shflsync_up) ;  /* 0x00001d2000007944 */ /* 0x000fea0003c00000 */
[----:B0-----:R-:W-:Y:S01]  /*7fe0*/  FMUL.FTZ R184, R20, R185 ;  /* 0x000000b914b87220 */ /* 0x001fe20000410000 */
[----:B------:R-:W-:Y:S01]  /*7ff0*/  ISETP.GE.AND P0, PT, R120, 0x1, PT ;  /* 0x000000017800780c */ /* 0x000fe20003f06270 */
[C---:B-1----:R-:W-:Y:S01]  /*8000*/  FMUL.FTZ R182, R20.reuse, R19 ;  /* 0x0000001314b67220 */ /* 0x042fe20000410000 */
[----:B------:R-:W-:Y:S01]  /*8010*/  MOV R186, RZ ;  /* 0x000000ff00ba7202 */ /* 0x000fe20000000f00 */
[----:B------:R-:W-:Y:S01]  /*8020*/  FMUL.FTZ R16, R20, R183 ;  /* 0x000000b714107220 */ /* 0x000fe20000410000 */
[----:B------:R-:W-:Y:S01]  /*8030*/  MOV R187, 0xffffffff ;  /* 0xffffffff00bb7802 */ /* 0x000fe20000000f00 */
[----:B------:R-:W-:Y:S02]  /*8040*/  FFMA.FTZ R184, R18, R19, R184 ;  /* 0x0000001312b87223 */ /* 0x000fe400000100b8 */
[----:B------:R-:W-:Y:S02]  /*8050*/  FMUL.FTZ R17, R20, R21 ;  /* 0x0000001514117220 */ /* 0x000fe40000410000 */
[----:B------:R-:W-:-:S02]  /*8060*/  FFMA.FTZ R185, R18, R185, -R182 ;  /* 0x000000b912b97223 */ /* 0x000fc400000108b6 */
[C---:B------:R-:W-:Y:S01]  /*8070*/  FFMA.FTZ R21, R18.reuse, R21, -R16 ;  /* 0x0000001512157223 */ /* 0x040fe20000010810 */
[----:B------:R-:W-:Y:S01]  /*8080*/  MOV R16, 0x8130 ;  /* 0x0000813000107802 */ /* 0x000fe20000000f00 */
[C---:B------:R-:W-:Y:S02]  /*8090*/  FADD.FTZ R184, R23.reuse, R184 ;  /* 0x000000b817b87221 */ /* 0x040fe40000010000 */
[C---:B------:R-:W-:Y:S01]  /*80a0*/  FFMA.FTZ R17, R18.reuse, R183, R17 ;  /* 0x000000b712117223 */ /* 0x040fe20000010011 */
[----:B------:R-:W-:Y:S01]  /*80b0*/  FSEL R182, R18, R21, !P0 ;  /* 0x0000001512b67208 */ /* 0x000fe20004000000 */
[----:B------:R-:W-:Y:S01]  /*80c0*/  FADD.FTZ R185, R22, R185 ;  /* 0x000000b916b97221 */ /* 0x000fe20000010000 */
[----:B------:R-:W-:Y:S01]  /*80d0*/  FSEL R23, R23, R184, !P0 ;  /* 0x000000b817177208 */ /* 0x000fe20004000000 */
[----:B------:R-:W-:Y:S01]  /*80e0*/  HFMA2.MMA R184, -RZ, RZ, 0, 1.1920928955078125e-07 ;  /* 0x00000002ffb87435 */ /* 0x000fe200000001ff */
[----:B------:R-:W-:Y:S02]  /*80f0*/  FSEL R207, R20, R17, !P0 ;  /* 0x0000001114cf7208 */ /* 0x000fe40004000000 */
[----:B------:R-:W-:-:S02]  /*8100*/  FSEL R22, R22, R185, !P0 ;  /* 0x000000b916167208 */ /* 0x000fc40004000000 */
[----:B------:R-:W-:Y:S02]  /*8110*/  MOV R19, R182 ;  /* 0x000000b600137202 */ /* 0x000fe40000000f00 */
[----:B------:R-:W-:Y:S05]  /*8120*/  CALL.REL.NOINC `($__internal_146_$__cuda_sm70_shflsync_up) ;  /* 0x00001bd000007944 */ /* 0x000fea0003c00000 */
[----:B0-----:R-:W-:Y:S01]  /*8130*/  HFMA2.MMA R184, -RZ, RZ, 0, 1.1920928955078125e-07 ;  /* 0x00000002ffb87435 */ /* 0x001fe200000001ff */
[----:B-1----:R-:W-:Y:S02]  /*8140*/  MOV R18, R19 ;  /* 0x0000001300127202 */ /* 0x002fe40000000f00 */
[----:B------:R-:W-:Y:S02]  /*8150*/  MOV R19, R207 ;  /* 0x000000cf00137202 */ /* 0x000fe40000000f00 */
[----:B------:R-:W-:Y:S02]  /*8160*/  MOV R186, RZ ;  /* 0x000000ff00ba7202 */ /* 0x000fe40000000f00 */
[----:B------:R-:W-:Y:S02]  /*8170*/  MOV R187, 0xffffffff ;  /* 0xffffffff00bb7802 */ /* 0x000fe40000000f00 */
[----:B------:R-:W-:Y:S02]  /*8180*/  MOV R16, 0x81a0 ;  /* 0x000081a000107802 */ /* 0x000fe40000000f00 */
[----:B------:R-:W-:Y:S05]  /*8190*/  CALL.REL.NOINC `($__internal_146_$__cuda_sm70_shflsync_up) ;  /* 0x00001b6000007944 */ /* 0x000fea0003c00000 */
[----:B0-----:R-:W-:Y:S01]  /*81a0*/  HFMA2.MMA R184, -RZ, RZ, 0, 1.1920928955078125e-07 ;  /* 0x00000002ffb87435 */ /* 0x001fe200000001ff */
[----:B-1----:R-:W-:-:S02]  /*81b0*/  MOV R20, R19 ;  /* 0x0000001300147202 */ /* 0x002fc40000000f00 */
[----:B------:R-:W-:Y:S02]  /*81c0*/  MOV R19, R22 ;  /* 0x0000001600137202 */ /* 0x000fe40000000f00 */
[----:B------:R-:W-:Y:S02]  /*81d0*/  MOV R186, RZ ;  /* 0x000000ff00ba7202 */ /* 0x000fe40000000f00 */
[----:B------:R-:W-:Y:S02]  /*81e0*/  MOV R187, 0xffffffff ;  /* 0xffffffff00bb7802 */ /* 0x000fe40000000f00 */
[----:B------:R-:W-:Y:S02]  /*81f0*/  MOV R16, 0x8210 ;  /* 0x0000821000107802 */ /* 0x000fe40000000f00 */
[----:B------:R-:W-:Y:S05]  /*8200*/  CALL.REL.NOINC `($__internal_146_$__cuda_sm70_shflsync_up) ;  /* 0x00001af000007944 */ /* 0x000fea0003c00000 */
[----:B0-----:R-:W-:Y:S01]  /*8210*/  HFMA2.MMA R184, -RZ, RZ, 0, 1.1920928955078125e-07 ;  /* 0x00000002ffb87435 */ /* 0x001fe200000001ff */
[----:B-1----:R-:W-:Y:S02]  /*8220*/  MOV R21, R19 ;  /* 0x0000001300157202 */ /* 0x002fe40000000f00 */
[----:B------:R-:W-:Y:S02]  /*8230*/  MOV R19, R23 ;  /* 0x0000001700137202 */ /* 0x000fe40000000f00 */
[----:B------:R-:W-:-:S02]  /*8240*/  MOV R186, RZ ;  /* 0x000000ff00ba7202 */ /* 0x000fc40000000f00 */
[----:B------:R-:W-:Y:S02]  /*8250*/  MOV R187, 0xffffffff ;  /* 0xffffffff00bb7802 */ /* 0x000fe40000000f00 */
[----:B------:R-:W-:Y:S02]  /*8260*/  MOV R16, 0x8280 ;  /* 0x0000828000107802 */ /* 0x000fe40000000f00 */
[----:B------:R-:W-:Y:S05]  /*8270*/  CALL.REL.NOINC `($__internal_146_$__cuda_sm70_shflsync_up) ;  /* 0x00001a8000007944 */ /* 0x000fea0003c00000 */
[----:B------:R-:W-:Y:S01]  /*8280*/  ISETP.GE.AND P0, PT, R120, 0x2, PT ;  /* 0x000000027800780c */ /* 0x000fe20003f06270 */
[----:B------:R-:W-:Y:S01]  /*8290*/  FMUL.FTZ R17, R18, R207 ;  /* 0x000000cf12117220 */ /* 0x000fe20000410000 */
[----:B0-----:R-:W-:Y:S01]  /*82a0*/  MOV R186, RZ ;  /* 0x000000ff00ba7202 */ /* 0x001fe20000000f00 */
[----:B-1----:R-:W-:Y:S01]  /*82b0*/  FMUL.FTZ R16, R207, R19 ;  /* 0x00000013cf107220 */ /* 0x002fe20000410000 */
[----:B------:R-:W-:Y:S01]  /*82c0*/  MOV R187, 0xffffffff ;  /* 0xffffffff00bb7802 */ /* 0x000fe20000000f00 */
[-C--:B------:R-:W-:Y:S02]  /*82d0*/  FMUL.FTZ R183, R21, R207.reuse ;  /* 0x000000cf15b77220 */ /* 0x080fe40000410000 */
[C---:B------:R-:W-:Y:S02]  /*82e0*/  FFMA.FTZ R184, R20.reuse, R182, R17 ;  /* 0x000000b614b87223 */ /* 0x040fe40000010011 */
[----:B------:R-:W-:-:S02]  /*82f0*/  FMUL.FTZ R17, R20, R207 ;  /* 0x000000cf14117220 */ /* 0x000fc40000410000 */
[----:B------:R-:W-:Y:S01]  /*8300*/  FFMA.FTZ R21, R21, R182, -R16 ;  /* 0x000000b615157223 */ /* 0x000fe20000010810 */
[----:B------:R-:W-:Y:S01]  /*8310*/  FSEL R207, R207, R184, !P0 ;  /* 0x000000b8cfcf7208 */ /* 0x000fe20004000000 */
[----:B------:R-:W-:Y:S01]  /*8320*/  FFMA.FTZ R16, R182, R19, R183 ;  /* 0x00000013b6107223 */ /* 0x000fe200000100b7 */
[----:B------:R-:W-:Y:S01]  /*8330*/  HFMA2.MMA R184, -RZ, RZ, 0, 2.384185791015625e-07 ;  /* 0x00000004ffb87435 */ /* 0x000fe200000001ff */
[----:B------:R-:W-:Y:S02]  /*8340*/  @P0 FFMA.FTZ R182, R18, R182, -R17 ;  /* 0x000000b612b60223 */ /* 0x000fe40000010811 */
[----:B------:R-:W-:Y:S01]  /*8350*/  @P0 FADD.FTZ R23, R23, R16 ;  /* 0x0000001017170221 */ /* 0x000fe20000010000 */
[----:B------:R-:W-:Y:S01]  /*8360*/  MOV R16, 0x83a0 ;  /* 0x000083a000107802 */ /* 0x000fe20000000f00 */
[----:B------:R-:W-:Y:S01]  /*8370*/  @P0 FADD.FTZ R22, R22, R21 ;  /* 0x0000001516160221 */ /* 0x000fe20000010000 */
[----:B------:R-:W-:Y:S02]  /*8380*/  MOV R19, R182 ;  /* 0x000000b600137202 */ /* 0x000fe40000000f00 */
[----:B------:R-:W-:Y:S05]  /*8390*/  CALL.REL.NOINC `($__internal_146_$__cuda_sm70_shflsync_up) ;  /* 0x0000196000007944 */ /* 0x000fea0003c00000 */
[----:B0-----:R-:W-:Y:S01]  /*83a0*/  HFMA2.MMA R184, -RZ, RZ, 0, 2.384185791015625e-07 ;  /* 0x00000004ffb87435 */ /* 0x001fe200000001ff */
[----:B-1----:R-:W-:-:S02]  /*83b0*/  MOV R18, R19 ;  /* 0x0000001300127202 */ /* 0x002fc40000000f00 */
[----:B------:R-:W-:Y:S02]  /*83c0*/  MOV R19, R207 ;  /* 0x000000cf00137202 */ /* 0x000fe40000000f00 */
[----:B------:R-:W-:Y:S02]  /*83d0*/  MOV R186, RZ ;  /* 0x000000ff00ba7202 */ /* 0x000fe40000000f00 */
[----:B------:R-:W-:Y:S02]  /*83e0*/  MOV R187, 0xffffffff ;  /* 0xffffffff00bb7802 */ /* 0x000fe40000000f00 */
[----:B------:R-:W-:Y:S02]  /*83f0*/  MOV R16, 0x8410 ;  /* 0x0000841000107802 */ /* 0x000fe40000000f00 */
[----:B------:R-:W-:Y:S05]  /*8400*/  CALL.REL.NOINC `($__internal_146_$__cuda_sm70_shflsync_up) ;  /* 0x000018f000007944 */ /* 0x000fea0003c00000 */
[----:B0-----:R-:W-:Y:S01]  /*8410*/  HFMA2.MMA R184, -RZ, RZ, 0, 2.384185791015625e-07 ;  /* 0x00000004ffb87435 */ /* 0x001fe200000001ff */
[----:B-1----:R-:W-:Y:S02]  /*8420*/  MOV R20, R19 ;  /* 0x0000001300147202 */ /* 0x002fe40000000f00 */
[----:B------:R-:W-:Y:S02]  /*8430*/  MOV R19, R22 ;  /* 0x0000001600137202 */ /* 0x000fe40000000f00 */
[----:B------:R-:W-:-:S02]  /*8440*/  MOV R186, RZ ;  /* 0x000000ff00ba7202 */ /* 0x000fc40000000f00 */
[----:B------:R-:W-:Y:S02]  /*8450*/  MOV R187, 0xffffffff ;  /* 0xffffffff00bb7802 */ /* 0x000fe40000000f00 */
[----:B------:R-:W-:Y:S02]  /*8460*/  MOV R16, 0x8480 ;  /* 0x0000848000107802 */ /* 0x000fe40000000f00 */
[----:B------:R-:W-:Y:S05]  /*8470*/  CALL.REL.NOINC `($__internal_146_$__cuda_sm70_shflsync_up) ;  /* 0x0000188000007944 */ /* 0x000fea0003c00000 */
[----:B0-----:R-:W-:Y:S01]  /*8480*/  HFMA2.MMA R184, -RZ, RZ, 0, 2.384185791015625e-07 ;  /* 0x00000004ffb87435 */ /* 0x001fe200000001ff */
[----:B-1----:R-:W-:Y:S02]  /*8490*/  MOV R21, R19 ;  /* 0x0000001300157202 */ /* 0x002fe40000000f00 */
[----:B------:R-:W-:Y:S02]  /*84a0*/  MOV R19, R23 ;  /* 0x0000001700137202 */ /* 0x000fe40000000f00 */
[----:B------:R-:W-:Y:S02]  /*84b0*/  MOV R186, RZ ;  /* 0x000000ff00ba7202 */ /* 0x000fe40000000f00 */
[----:B------:R-:W-:Y:S02]  /*84c0*/  MOV R187, 0xffffffff ;  /* 0xffffffff00bb7802 */ /* 0x000fe40000000f00 */
[----:B------:R-:W-:-:S02]  /*84d0*/  MOV R16, 0x84f0 ;  /* 0x000084f000107802 */ /* 0x000fc40000000f00 */
[----:B------:R-:W-:Y:S05]  /*84e0*/  CALL.REL.NOINC `($__internal_146_$__cuda_sm70_shflsync_up) ;  /* 0x0000181000007944 */ /* 0x000fea0003c00000 */
        /* <DEDUP_REMOVED lines=14> */
[----:B------:R-:W-:-:S02]  /*85d0*/  @P0 FADD.FTZ R23, R23, R20 ;  /* 0x0000001417170221 */ /* 0x000fc40000010000 */
[----:B------:R-:W-:Y:S01]  /*85e0*/  @P0 FADD.FTZ R22, R22, R21 ;  /* 0x0000001516160221 */ /* 0x000fe20000010000 */
[----:B------:R-:W-:Y:S02]  /*85f0*/  MOV R19, R182 ;  /* 0x000000b600137202 */ /* 0x000fe40000000f00 */
[----:B------:R-:W-:Y:S05]  /*8600*/  CALL.REL.NOINC `($__internal_146_$__cuda_sm70_shflsync_up) ;  /* 0x000016f000007944 */ /* 0x000fea0003c00000 */
[----:B0-----:R-:W-:Y:S01]  /*8610*/  HFMA2.MMA R184, -RZ, RZ, 0, 4.76837158203125e-07 ;  /* 0x00000008ffb87435 */ /* 0x001fe200000001ff */
[----:B-1----:R-:W-:Y:S02]  /*8620*/  MOV R18, R19 ;  /* 0x0000001300127202 */ /* 0x002fe40000000f00 */
[----:B------:R-:W-:Y:S02]  /*8630*/  MOV R19, R207 ;  /* 0x000000cf00137202 */ /* 0x000fe40000000f00 */
[----:B------:R-:W-:Y:S02]  /*8640*/  MOV R186, RZ ;  /* 0x000000ff00ba7202 */ /* 0x000fe40000000f00 */
[----:B------:R-:W-:Y:S02]  /*8650*/  MOV R187, 0xffffffff ;  /* 0xffffffff00bb7802 */ /* 0x000fe40000000f00 */
[----:B------:R-:W-:-:S02]  /*8660*/  MOV R16, 0x8680 ;  /* 0x0000868000107802 */ /* 0x000fc40000000f00 */
[----:B------:R-:W-:Y:S05]  /*8670*/  CALL.REL.NOINC `($__internal_146_$__cuda_sm70_shflsync_up) ;  /* 0x0000168000007944 */ /* 0x000fea0003c00000 */
[----:B0-----:R-:W-:Y:S01]  /*8680*/  HFMA2.MMA R184, -RZ, RZ, 0, 4.76837158203125e-07 ;  /* 0x00000008ffb87435 */ /* 0x001fe200000001ff */
[----:B-1----:R-:W-:-:S02]  /*8690*/  MOV R20, R19 ;  /* 0x0000001300147202 */ /* 0x002fc40000000f00 */
[----:B------:R-:W-:Y:S02]  /*86a0*/  MOV R19, R22 ;  /* 0x0000001600137202 */ /* 0x000fe40000000f00 */
[----:B------:R-:W-:Y:S02]  /*86b0*/  MOV R186, RZ ;  /* 0x000000ff00ba7202 */ /* 0x000fe40000000f00 */
[----:B------:R-:W-:Y:S02]  /*86c0*/  MOV R187, 0xffffffff ;  /* 0xffffffff00bb7802 */ /* 0x000fe40000000f00 */
[----:B------:R-:W-:Y:S02]  /*86d0*/  MOV R16, 0x86f0 ;  /* 0x000086f000107802 */ /* 0x000fe40000000f00 */
[----:B------:R-:W-:Y:S05]  /*86e0*/  CALL.REL.NOINC `($__internal_146_$__cuda_sm70_shflsync_up) ;  /* 0x0000161000007944 */ /* 0x000fea0003c00000 */
[----:B0-----:R-:W-:Y:S01]  /*86f0*/  HFMA2.MMA R184, -RZ, RZ, 0, 4.76837158203125e-07 ;  /* 0x00000008ffb87435 */ /* 0x001fe200000001ff */
        /* <DEDUP_REMOVED lines=17> */
[----:B------:R-:W-:Y:S01]  /*8810*/  HFMA2.MMA R184, -RZ, RZ, 0, 9.5367431640625e-07 ;  /* 0x00000010ffb87435 */ /* 0x000fe200000001ff */
[----:B------:R-:W-:Y:S02]  /*8820*/  @P0 FFMA.FTZ R182, R18, R182, -R17 ;  /* 0x000000b612b60223 */ /* 0x000fe40000010811 */
[----:B------:R-:W-:Y:S01]  /*8830*/  @P0 FADD.FTZ R23, R23, R16 ;  /* 0x0000001017170221 */ /* 0x000fe20000010000 */
[----:B------:R-:W-:Y:S01]  /*8840*/  MOV R16, 0x88a0 ;  /* 0x000088a000107802 */ /* 0x000fe20000000f00 */
[----:B------:R-:W-:Y:S01]  /*8850*/  @P0 FADD.FTZ R22, R22, R21 ;  /* 0x0000001516160221 */ /* 0x000fe20000010000 */
[-C--:B------:R-:W-:Y:S02]  /*8860*/  MOV R18, R182.reuse ;  /* 0x000000b600127202 */ /* 0x080fe40000000f00 */
[----:B------:R-:W-:-:S02]  /*8870*/  MOV R19, R182 ;  /* 0x000000b600137202 */ /* 0x000fc40000000f00 */
[----:B------:R-:W-:Y:S02]  /*8880*/  MOV R182, R207 ;  /* 0x000000cf00b67202 */ /* 0x000fe40000000f00 */
[----:B------:R-:W-:Y:S05]  /*8890*/  CALL.REL.NOINC `($__internal_146_$__cuda_sm70_shflsync_up) ;  /* 0x0000146000007944 */ /* 0x000fea0003c00000 */
[----:B0-----:R-:W-:Y:S01]  /*88a0*/  HFMA2.MMA R184, -RZ, RZ, 0, 9.5367431640625e-07 ;  /* 0x00000010ffb87435 */ /* 0x001fe200000001ff */
[----:B-1----:R-:W-:Y:S02]  /*88b0*/  MOV R21, R19 ;  /* 0x0000001300157202 */ /* 0x002fe40000000f00 */
[----:B------:R-:W-:Y:S02]  /*88c0*/  MOV R19, R207 ;  /* 0x000000cf00137202 */ /* 0x000fe40000000f00 */
[----:B------:R-:W-:Y:S02]  /*88d0*/  MOV R186, RZ ;  /* 0x000000ff00ba7202 */ /* 0x000fe40000000f00 */
[----:B------:R-:W-:Y:S02]  /*88e0*/  MOV R187, 0xffffffff ;  /* 0xffffffff00bb7802 */ /* 0x000fe40000000f00 */
[----:B------:R-:W-:Y:S02]  /*88f0*/  MOV R16, 0x8910 ;  /* 0x0000891000107802 */ /* 0x000fe40000000f00 */
[----:B------:R-:W-:Y:S05]  /*8900*/  CALL.REL.NOINC `($__internal_146_$__cuda_sm70_shflsync_up) ;  /* 0x000013f000007944 */ /* 0x000fea0003c00000 */
[----:B0-----:R-:W-:Y:S01]  /*8910*/  HFMA2.MMA R184, -RZ, RZ, 0, 9.5367431640625e-07 ;  /* 0x00000010ffb87435 */ /* 0x001fe200000001ff */
[----:B-1----:R-:W-:-:S02]  /*8920*/  MOV R183, R19 ;  /* 0x0000001300b77202 */ /* 0x002fc40000000f00 */
[----:B------:R-:W-:Y:S02]  /*8930*/  MOV R19, R22 ;  /* 0x0000001600137202 */ /* 0x000fe40000000f00 */
[----:B------:R-:W-:Y:S02]  /*8940*/  MOV R186, RZ ;  /* 0x000000ff00ba7202 */ /* 0x000fe40000000f00 */
[----:B------:R-:W-:Y:S02]  /*8950*/  MOV R187, 0xffffffff ;  /* 0xffffffff00bb7802 */ /* 0x000fe40000000f00 */
[----:B------:R-:W-:Y:S02]  /*8960*/  MOV R16, 0x8980 ;  /* 0x0000898000107802 */ /* 0x000fe40000000f00 */
[----:B------:R-:W-:Y:S05]  /*8970*/  CALL.REL.NOINC `($__internal_146_$__cuda_sm70_shflsync_up) ;  /* 0x0000138000007944 */ /* 0x000fea0003c00000 */
[----:B0-----:R-:W-:Y:S01]  /*8980*/  HFMA2.MMA R184, -RZ, RZ, 0, 9.5367431640625e-07 ;  /* 0x00000010ffb87435 */ /* 0x001fe200000001ff */
[----:B-1----:R-:W-:Y:S02]  /*8990*/  MOV R185, R19 ;  /* 0x0000001300b97202 */ /* 0x002fe40000000f00 */
[----:B------:R-:W-:Y:S02]  /*89a0*/  MOV R19, R23 ;  /* 0x0000001700137202 */ /* 0x000fe40000000f00 */
[----:B------:R-:W-:-:S02]  /*89b0*/  MOV R186, RZ ;  /* 0x000000ff00ba7202 */ /* 0x000fc40000000f00 */
[----:B------:R-:W-:Y:S02]  /*89c0*/  MOV R187, 0xffffffff ;  /* 0xffffffff00bb7802 */ /* 0x000fe40000000f00 */
[----:B------:R-:W-:Y:S02]  /*89d0*/  MOV R16, 0x89f0 ;  /* 0x000089f000107802 */ /* 0x000fe40000000f00 */
[----:B------:R-:W-:Y:S05]  /*89e0*/  CALL.REL.NOINC `($__internal_146_$__cuda_sm70_shflsync_up) ;  /* 0x0000131000007944 */ /* 0x000fea0003c00000 */
[----:B01----:R-:W-:Y:S05]  /*89f0*/  BRA `(.L_x_6170) ;  /* 0xffffa61000007947 */ /* 0x003fea000383ffff */
.L_x_6135:
[----:B------:R-:W-:Y:S01]  /*8a00*/  HFMA2.MMA R184, -RZ, RZ, 0, 5.9604644775390625e-08 ;  /* 0x00000001ffb87435 */ /* 0x000fe200000001ff */
[----:B-1----:R-:W-:Y:S02]  /*8a10*/  MOV R19, R20 ;  /* 0x0000001400137202 */ /* 0x002fe40000000f00 */
[----:B------:R-:W-:Y:S02]  /*8a20*/  MOV R186, RZ ;  /* 0x000000ff00ba7202 */ /* 0x000fe40000000f00 */
[----:B------:R-:W-:Y:S02]  /*8a30*/  MOV R187, 0xffffffff ;  /* 0xffffffff00bb7802 */ /* 0x000fe40000000f00 */
[----:B------:R-:W-:Y:S02]  /*8a40*/  MOV R16, 0x8a60 ;  /* 0x00008a6000107802 */ /* 0x000fe40000000f00 */
[----:B0----5:R-:W-:Y:S05]  /*8a50*/  CALL.REL.NOINC `($__internal_146_$__cuda_sm70_shflsync_up) ;  /* 0x000012a000007944 */ /* 0x021fea0003c00000 */
[----:B0-----:R-:W-:Y:S01]  /*8a60*/  HFMA2.MMA R184, -RZ, RZ, 0, 5.9604644775390625e-08 ;  /* 0x00000001ffb87435 */ /* 0x001fe200000001ff */
[----:B-1----:R-:W-:-:S02]  /*8a70*/  MOV R20, R19 ;  /* 0x0000001300147202 */ /* 0x002fc40000000f00 */
[----:B------:R-:W-:Y:S02]  /*8a80*/  MOV R19, R21 ;  /* 0x0000001500137202 */ /* 0x000fe40000000f00 */
[----:B------:R-:W-:Y:S02]  /*8a90*/  MOV R186, RZ ;  /* 0x000000ff00ba7202 */ /* 0x000fe40000000f00 */
[----:B------:R-:W-:Y:S02]  /*8aa0*/  MOV R187, 0xffffffff ;  /* 0xffffffff00bb7802 */ /* 0x000fe40000000f00 */
[----:B------:R-:W-:Y:S02]  /*8ab0*/  MOV R16, 0x8ad0 ;  /* 0x00008ad000107802 */ /* 0x000fe40000000f00 */
[----:B------:R-:W-:Y:S05]  /*8ac0*/  CALL.REL.NOINC `($__internal_146_$__cuda_sm70_shflsync_up) ;  /* 0x0000123000007944 */ /* 0x000fea0003c00000 */
[----:B0-----:R-:W-:Y:S01]  /*8ad0*/  HFMA2.MMA R184, -RZ, RZ, 0, 5.9604644775390625e-08 ;  /* 0x00000001ffb87435 */ /* 0x001fe200000001ff */
[----:B-1----:R-:W-:Y:S02]  /*8ae0*/  MOV R21, R19 ;  /* 0x0000001300157202 */ /* 0x002fe40000000f00 */
[----:B------:R-:W-:Y:S02]  /*8af0*/  MOV R19, R22 ;  /* 0x0000001600137202 */ /* 0x000fe40000000f00 */
[----:B------:R-:W-:-:S02]  /*8b00*/  MOV R186, RZ ;  /* 0x000000ff00ba7202 */ /* 0x000fc40000000f00 */
[----:B------:R-:W-:Y:S02]  /*8b10*/  MOV R187, 0xffffffff ;  /* 0xffffffff00bb7802 */ /* 0x000fe40000000f00 */
[----:B------:R-:W-:Y:S02]  /*8b20*/  MOV R16, 0x8b40 ;  /* 0x00008b4000107802 */ /* 0x000fe40000000f00 */
[----:B------:R-:W-:Y:S05]  /*8b30*/  CALL.REL.NOINC `($__internal_146_$__cuda_sm70_shflsync_up) ;  /* 0x000011c000007944 */ /* 0x000fea0003c00000 */
[----:B0-----:R-:W-:Y:S01]  /*8b40*/  HFMA2.MMA R184, -RZ, RZ, 0, 5.9604644775390625e-08 ;  /* 0x00000001ffb87435 */ /* 0x001fe200000001ff */
[----:B-1----:R-:W-:Y:S02]  /*8b50*/  MOV R22, R19 ;  /* 0x0000001300167202 */ /* 0x002fe40000000f00 */
[----:B------:R-:W-:Y:S02]  /*8b60*/  MOV R19, R23 ;  /* 0x0000001700137202 */ /* 0x000fe40000000f00 */
[----:B------:R-:W-:Y:S02]  /*8b70*/  MOV R186, RZ ;  /* 0x000000ff00ba7202 */ /* 0x000fe40000000f00 */
[----:B------:R-:W-:Y:S02]  /*8b80*/  MOV R187, 0xffffffff ;  /* 0xffffffff00bb7802 */ /* 0x000fe40000000f00 */
[----:B------:R-:W-:-:S02]  /*8b90*/  MOV R16, 0x8bb0 ;  /* 0x00008bb000107802 */ /* 0x000fc40000000f00 */
[----:B------:R-:W-:Y:S05]  /*8ba0*/  CALL.REL.NOINC `($__internal_146_$__cuda_sm70_shflsync_up) ;  /* 0x0000115000007944 */ /* 0x000fea0003c00000 */
[----:B------:R-:W-:Y:S01]  /*8bb0*/  HFMA2.MMA R211, -RZ, RZ, 0, 0 ;  /* 0x00000000ffd37435 */ /* 0x000fe200000001ff */
[----:B-1----:R-:W-:-:S02]  /*8bc0*/  MOV R23, R19 ;  /* 0x0000001300177202 */ /* 0x002fc40000000f00 */
[----:B------:R-:W-:Y:S02]  /*8bd0*/  MOV R18, R12 ;  /* 0x0000000c00127202 */ /* 0x000fe40000000f00 */
[----:B------:R-:W-:Y:S02]  /*8be0*/  MOV R214, 0x1f ;  /* 0x0000001f00d67802 */ /* 0x000fe40000000f00 */
[----:B------:R-:W-:Y:S02]  /*8bf0*/  MOV R19, 0xffffffff ;  /* 0xffffffff00137802 */ /* 0x000fe40000000f00 */
[----:B------:R-:W-:Y:S02]  /*8c00*/  MOV R16, 0x8c20 ;  /* 0x00008c2000107802 */ /* 0x000fe40000000f00 */
[----:B0-----:R-:W-:Y:S05]  /*8c10*/  CALL.REL.NOINC `($__internal_145_$__cuda_sm70_shflsync_idx_p) ;  /* 0x000010a000007944 */ /* 0x001fea0003c00000 */
[----:B0-----:R-:W-:Y:S01]  /*8c20*/  HFMA2.MMA R211, -RZ, RZ, 0, 0 ;  /* 0x00000000ffd37435 */ /* 0x001fe200000001ff */
[----:B-1----:R-:W-:Y:S02]  /*8c30*/  MOV R12, R19 ;  /* 0x00000013000c7202 */ /* 0x002fe40000000f00 */
[----:B------:R-:W-:Y:S02]  /*8c40*/  MOV R18, R13 ;  /* 0x0000000d00127202 */ /* 0x000fe40000000f00 */
[----:B------:R-:W-:-:S02]  /*8c50*/  MOV R214, 0x1f ;  /* 0x0000001f00d67802 */ /* 0x000fc40000000f00 */
[----:B------:R-:W-:Y:S02]  /*8c60*/  MOV R19, 0xffffffff ;  /* 0xffffffff00137802 */ /* 0x000fe40000000f00 */
[----:B------:R-:W-:Y:S02]  /*8c70*/  MOV R16, 0x8c90 ;  /* 0x00008c9000107802 */ /* 0x000fe40000000f00 */
[----:B------:R-:W-:Y:S05]  /*8c80*/  CALL.REL.NOINC `($__internal_145_$__cuda_sm70_shflsync_idx_p) ;  /* 0x0000103000007944 */ /* 0x000fea0003c00000 */
[----:B0-----:R-:W-:Y:S01]  /*8c90*/  HFMA2.MMA R211, -RZ, RZ, 0, 0 ;  /* 0x00000000ffd37435 */ /* 0x001fe200000001ff */
[----:B-1----:R-:W-:Y:S02]  /*8ca0*/  MOV R13, R19 ;  /* 0x00000013000d7202 */ /* 0x002fe40000000f00 */
[----:B------:R-:W-:Y:S02]  /*8cb0*/  MOV R18, R14 ;  /* 0x0000000e00127202 */ /* 0x000fe40000000f00 */
[----:B------:R-:W-:Y:S02]  /*8cc0*/  MOV R214, 0x1f ;  /* 0x0000001f00d67802 */ /* 0x000fe40000000f00 */
[----:B------:R-:W-:Y:S02]  /*8cd0*/  MOV R19, 0xffffffff ;  /* 0xffffffff00137802 */ /* 0x000fe40000000f00 */
[----:B------:R-:W-:-:S02]  /*8ce0*/  MOV R16, 0x8d00 ;  /* 0x00008d0000107802 */ /* 0x000fc40000000f00 */
[----:B------:R-:W-:Y:S05]  /*8cf0*/  CALL.REL.NOINC `($__internal_145_$__cuda_sm70_shflsync_idx_p) ;  /* 0x00000fc000007944 */ /* 0x000fea0003c00000 */
[----:B0-----:R-:W-:Y:S01]  /*8d00*/  HFMA2.MMA R211, -RZ, RZ, 0, 0 ;  /* 0x00000000ffd37435 */ /* 0x001fe200000001ff */
[----:B-1----:R-:W-:-:S02]  /*8d10*/  MOV R14, R19 ;  /* 0x00000013000e7202 */ /* 0x002fc40000000f00 */
[----:B------:R-:W-:Y:S02]  /*8d20*/  MOV R18, R15 ;  /* 0x0000000f00127202 */ /* 0x000fe40000000f00 */
[----:B------:R-:W-:Y:S02]  /*8d30*/  MOV R214, 0x1f ;  /* 0x0000001f00d67802 */ /* 0x000fe40000000f00 */
[----:B------:R-:W-:Y:S02]  /*8d40*/  MOV R19, 0xffffffff ;  /* 0xffffffff00137802 */ /* 0x000fe40000000f00 */
[----:B------:R-:W-:Y:S02]  /*8d50*/  MOV R16, 0x8d70 ;  /* 0x00008d7000107802 */ /* 0x000fe40000000f00 */
[----:B------:R-:W-:Y:S05]  /*8d60*/  CALL.REL.NOINC `($__internal_145_$__cuda_sm70_shflsync_idx_p) ;  /* 0x00000f5000007944 */ /* 0x000fea0003c00000 */
[----:B-1----:R-:W-:Y:S01]  /*8d70*/  MOV R15, R19 ;  /* 0x00000013000f7202 */ /* 0x002fe20000000f00 */
[----:B0-----:R-:W-:Y:S05]  /*8d80*/  BRA `(.L_x_6171) ;  /* 0xffffa5a000007947 */ /* 0x001fea000383ffff */
.L_x_6138:
[----:B------:R-:W-:Y:S01]  /*8d90*/  HFMA2.MMA R221, -RZ, RZ, 0, 5.9604644775390625e-08 ;  /* 0x00000001ffdd7435 */ /* 0x000fe200000001ff */
[----:B------:R-:W-:Y:S02]  /*8da0*/  MOV R214, R22 ;  /* 0x0000001600d67202 */ /* 0x000fe40000000f00 */
[----:B------:R-:W-:-:S02]  /*8db0*/  MOV R224, 0x1f ;  /* 0x0000001f00e07802 */ /* 0x000fc40000000f00 */
[----:B------:R-:W-:Y:S02]  /*8dc0*/  MOV R225, 0xffffffff ;  /* 0xffffffff00e17802 */ /* 0x000fe40000000f00 */
[----:B------:R-:W-:Y:S02]  /*8dd0*/  MOV R16, 0x8df0 ;  /* 0x00008df000107802 */ /* 0x000fe40000000f00 */
[----:B------:R-:W-:Y:S05]  /*8de0*/  CALL.REL.NOINC `($__internal_144_$__cuda_sm70_shflsync_down) ;  /* 0x00000e9000007944 */ /* 0x000fea0003c00000 */
[----:B-1----:R-:W-:Y:S01]  /*8df0*/  MOV R18, R224 ;  /* 0x000000e000127202 */ /* 0x002fe20000000f00 */
[----:B0-----:R-:W-:Y:S05]  /*8e00*/  BRA `(.L_x_6172) ;  /* 0xffffb7f000007947 */ /* 0x001fea000383ffff */
.L_x_6139:
[----:B------:R-:W-:Y:S01]  /*8e10*/  HFMA2.MMA R221, -RZ, RZ, 0, 5.9604644775390625e-08 ;  /* 0x00000001ffdd7435 */ /* 0x000fe200000001ff */
[----:B------:R-:W-:Y:S02]  /*8e20*/  MOV R214, R23 ;  /* 0x0000001700d67202 */ /* 0x000fe40000000f00 */
[----:B------:R-:W-:Y:S02]  /*8e30*/  MOV R224, 0x1f ;  /* 0x0000001f00e07802 */ /* 0x000fe40000000f00 */
[----:B------:R-:W-:Y:S02]  /*8e40*/  MOV R225, 0xffffffff ;  /* 0xffffffff00e17802 */ /* 0x000fe40000000f00 */
[----:B------:R-:W-:-:S02]  /*8e50*/  MOV R16, 0x8e70 ;  /* 0x00008e7000107802 */ /* 0x000fc40000000f00 */
[----:B01----:R-:W-:Y:S05]  /*8e60*/  CALL.REL.NOINC `($__internal_144_$__cuda_sm70_shflsync_down) ;  /* 0x00000e1000007944 */ /* 0x003fea0003c00000 */
[----:B0-----:R-:W-:Y:S01]  /*8e70*/  HFMA2.MMA R221, -RZ, RZ, 0, 5.9604644775390625e-08 ;  /* 0x00000001ffdd7435 */ /* 0x001fe200000001ff */
[----:B-1----:R-:W-:-:S02]  /*8e80*/  MOV R19, R224 ;  /* 0x000000e000137202 */ /* 0x002fc40000000f00 */
[----:B------:R-:W-:Y:S02]  /*8e90*/  MOV R214, R21 ;  /* 0x0000001500d67202 */ /* 0x000fe40000000f00 */
[----:B------:R-:W-:Y:S02]  /*8ea0*/  MOV R224, 0x1f ;  /* 0x0000001f00e07802 */ /* 0x000fe40000000f00 */
[----:B------:R-:W-:Y:S02]  /*8eb0*/  MOV R225, 0xffffffff ;  /* 0xffffffff00e17802 */ /* 0x000fe40000000f00 */
[----:B------:R-:W-:Y:S02]  /*8ec0*/  MOV R16, 0x8ee0 ;  /* 0x00008ee000107802 */ /* 0x000fe40000000f00 */
[----:B------:R-:W-:Y:S05]  /*8ed0*/  CALL.REL.NOINC `($__internal_144_$__cuda_sm70_shflsync_down) ;  /* 0x00000da000007944 */ /* 0x000fea0003c00000 */
[----:B0-----:R-:W-:Y:S01]  /*8ee0*/  HFMA2.MMA R221, -RZ, RZ, 0, 5.9604644775390625e-08 ;  /* 0x00000001ffdd7435 */ /* 0x001fe200000001ff */
[----:B-1----:R-:W-:Y:S02]  /*8ef0*/  MOV R211, R224 ;  /* 0x000000e000d37202 */ /* 0x002fe40000000f00 */
[----:B------:R-:W-:Y:S02]  /*8f00*/  MOV R214, R20 ;  /* 0x0000001400d67202 */ /* 0x000fe40000000f00 */
[----:B------:R-:W-:-:S02]  /*8f10*/  MOV R224, 0x1f ;  /* 0x0000001f00e07802 */ /* 0x000fc40000000f00 */
[----:B------:R-:W-:Y:S02]  /*8f20*/  MOV R225, 0xffffffff ;  /* 0xffffffff00e17802 */ /* 0x000fe40000000f00 */
[----:B------:R-:W-:Y:S02]  /*8f30*/  MOV R16, 0x8f50 ;  /* 0x00008f5000107802 */ /* 0x000fe40000000f00 */
[----:B------:R-:W-:Y:S05]  /*8f40*/  CALL.REL.NOINC `($__internal_144_$__cuda_sm70_shflsync_down) ;  /* 0x00000d3000007944 */ /* 0x000fea0003c00000 */
[----:B-1----:R-:W-:Y:S01]  /*8f50*/  MOV R16, R224 ;  /* 0x000000e000107202 */ /* 0x002fe20000000f00 */
[----:B0-----:R-:W-:Y:S05]  /*8f60*/  BRA `(.L_x_6173) ;  /* 0xffffb6d000007947 */ /* 0x001fea000383ffff */
.L_x_6142:
[----:B------:R-:W-:Y:S01]  /*8f70*/  HFMA2.MMA R221, -RZ, RZ, 0, 1.1920928955078125e-07 ;  /* 0x00000002ffdd7435 */ /* 0x000fe200000001ff */
[----:B------:R-:W-:Y:S02]  /*8f80*/  MOV R214, R22 ;  /* 0x0000001600d67202 */ /* 0x000fe40000000f00 */
[----:B------:R-:W-:Y:S02]  /*8f90*/  MOV R224, 0x1f ;  /* 0x0000001f00e07802 */ /* 0x000fe40000000f00 */
[----:B------:R-:W-:Y:S02]  /*8fa0*/  MOV R225, 0xffffffff ;  /* 0xffffffff00e17802 */ /* 0x000fe40000000f00 */
[----:B0-----:R-:W-:-:S02]  /*8fb0*/  MOV R16, 0x8fd0 ;  /* 0x00008fd000107802 */ /* 0x001fc40000000f00 */
[----:B-1234-:R-:W-:Y:S05]  /*8fc0*/  CALL.REL.NOINC `($__internal_144_$__cuda_sm70_shflsync_down) ;  /* 0x00000cb000007944 */ /* 0x01efea0003c00000 */
[----:B0-----:R-:W-:Y:S01]  /*8fd0*/  HFMA2.MMA R221, -RZ, RZ, 0, 1.1920928955078125e-07 ;  /* 0x00000002ffdd7435 */ /* 0x001fe200000001ff */
[----:B-1----:R-:W-:-:S02]  /*8fe0*/  MOV R18, R224 ;  /* 0x000000e000127202 */ /* 0x002fc40000000f00 */
[----:B------:R-:W-:Y:S02]  /*8ff0*/  MOV R214, R23 ;  /* 0x0000001700d67202 */ /* 0x000fe40000000f00 */
[----:B------:R-:W-:Y:S02]  /*9000*/  MOV R224, 0x1f ;  /* 0x0000001f00e07802 */ /* 0x000fe40000000f00 */
[----:B------:R-:W-:Y:S02]  /*9010*/  MOV R225, 0xffffffff ;  /* 0xffffffff00e17802 */ /* 0x000fe40000000f00 */
[----:B------:R-:W-:Y:S02]  /*9020*/  MOV R16, 0x9040 ;  /* 0x0000904000107802 */ /* 0x000fe40000000f00 */
[----:B------:R-:W-:Y:S05]  /*9030*/  CALL.REL.NOINC `($__internal_144_$__cuda_sm70_shflsync_down) ;  /* 0x00000c4000007944 */ /* 0x000fea0003c00000 */
[----:B0-----:R-:W-:Y:S01]  /*9040*/  HFMA2.MMA R221, -RZ, RZ, 0, 1.1920928955078125e-07 ;  /* 0x00000002ffdd7435 */ /* 0x001fe200000001ff */
[----:B-1----:R-:W-:Y:S02]  /*9050*/  MOV R19, R224 ;  /* 0x000000e000137202 */ /* 0x002fe40000000f00 */
[----:B------:R-:W-:Y:S02]  /*9060*/  MOV R214, R21 ;  /* 0x0000001500d67202 */ /* 0x000fe40000000f00 */
[----:B------:R-:W-:-:S02]  /*9070*/  MOV R224, 0x1f ;  /* 0x0000001f00e07802 */ /* 0x000fc40000000f00 */
[----:B------:R-:W-:Y:S02]  /*9080*/  MOV R225, 0xffffffff ;  /* 0xffffffff00e17802 */ /* 0x000fe40000000f00 */
[----:B------:R-:W-:Y:S02]  /*9090*/  MOV R16, 0x90b0 ;  /* 0x000090b000107802 */ /* 0x000fe40000000f00 */
[----:B------:R-:W-:Y:S05]  /*90a0*/  CALL.REL.NOINC `($__internal_144_$__cuda_sm70_shflsync_down) ;  /* 0x00000bd000007944 */ /* 0x000fea0003c00000 */
[----:B0-----:R-:W-:Y:S01]  /*90b0*/  HFMA2.MMA R221, -RZ, RZ, 0, 1.1920928955078125e-07 ;  /* 0x00000002ffdd7435 */ /* 0x001fe200000001ff */
[----:B-1----:R-:W-:Y:S02]  /*90c0*/  MOV R211, R224 ;  /* 0x000000e000d37202 */ /* 0x002fe40000000f00 */
[----:B------:R-:W-:Y:S02]  /*90d0*/  MOV R214, R20 ;  /* 0x0000001400d67202 */ /* 0x000fe40000000f00 */
[----:B------:R-:W-:Y:S02]  /*90e0*/  MOV R224, 0x1f ;  /* 0x0000001f00e07802 */ /* 0x000fe40000000f00 */
[----:B------:R-:W-:Y:S02]  /*90f0*/  MOV R225, 0xffffffff ;  /* 0xffffffff00e17802 */ /* 0x000fe40000000f00 */
[----:B------:R-:W-:-:S02]  /*9100*/  MOV R16, 0x9120 ;  /* 0x0000912000107802 */ /* 0x000fc40000000f00 */
[----:B------:R-:W-:Y:S05]  /*9110*/  CALL.REL.NOINC `($__internal_144_$__cuda_sm70_shflsync_down) ;  /* 0x00000b6000007944 */ /* 0x000fea0003c00000 */
[----:B-1----:R-:W-:Y:S01]  /*9120*/  MOV R16, R224 ;  /* 0x000000e000107202 */ /* 0x002fe20000000f00 */
[----:B0-----:R-:W-:Y:S05]  /*9130*/  BRA `(.L_x_6174) ;  /* 0xffffb65000007947 */ /* 0x001fea000383ffff */
.L_x_6145:
[----:B------:R-:W-:Y:S01]  /*9140*/  HFMA2.MMA R221, -RZ, RZ, 0, 2.384185791015625e-07 ;  /* 0x00000004ffdd7435 */ /* 0x000fe200000001ff */
[----:B------:R-:W-:-:S02]  /*9150*/  MOV R214, R22 ;  /* 0x0000001600d67202 */ /* 0x000fc40000000f00 */
[----:B------:R-:W-:Y:S02]  /*9160*/  MOV R224, 0x1f ;  /* 0x0000001f00e07802 */ /* 0x000fe40000000f00 */
[----:B------:R-:W-:Y:S02]  /*9170*/  MOV R225, 0xffffffff ;  /* 0xffffffff00e17802 */ /* 0x000fe40000000f00 */
[----:B0-----:R-:W-:Y:S02]  /*9180*/  MOV R16, 0x91a0 ;  /* 0x000091a000107802 */ /* 0x001fe40000000f00 */
[----:B-1234-:R-:W-:Y:S05]  /*9190*/  CALL.REL.NOINC `($__internal_144_$__cuda_sm70_shflsync_down) ;  /* 0x00000ae000007944 */ /* 0x01efea0003c00000 */
[----:B-1----:R-:W-:Y:S01]  /*91a0*/  MOV R18, R224 ;  /* 0x000000e000127202 */ /* 0x002fe20000000f00 */
[----:B0-----:R-:W-:Y:S05]  /*91b0*/  BRA `(.L_x_6175) ;  /* 0xffffb6f000007947 */ /* 0x001fea000383ffff */
.L_x_6146:
[----:B------:R-:W-:Y:S01]  /*91c0*/  HFMA2.MMA R221, -RZ, RZ, 0, 2.384185791015625e-07 ;  /* 0x00000004ffdd7435 */ /* 0x000fe200000001ff */
[----:B------:R-:W-:Y:S02]  /*91d0*/  MOV R214, R23 ;  /* 0x0000001700d67202 */ /* 0x000fe40000000f00 */
[----:B------:R-:W-:Y:S02]  /*91e0*/  MOV R224, 0x1f ;  /* 0x0000001f00e07802 */ /* 0x000fe40000000f00 */
[----:B------:R-:W-:-:S02]  /*91f0*/  MOV R225, 0xffffffff ;  /* 0xffffffff00e17802 */ /* 0x000fc40000000f00 */
[----:B0-----:R-:W-:Y:S02]  /*9200*/  MOV R16, 0x9220 ;  /* 0x0000922000107802 */ /* 0x001fe40000000f00 */
[----:B-1234-:R-:W-:Y:S05]  /*9210*/  CALL.REL.NOINC `($__internal_144_$__cuda_sm70_shflsync_down) ;  /* 0x00000a6000007944 */ /* 0x01efea0003c00000 */
[----:B0-----:R-:W-:Y:S01]  /*9220*/  HFMA2.MMA R221, -RZ, RZ, 0, 2.384185791015625e-07 ;  /* 0x00000004ffdd7435 */ /* 0x001fe200000001ff */
[----:B-1----:R-:W-:Y:S02]  /*9230*/  MOV R19, R224 ;  /* 0x000000e000137202 */ /* 0x002fe40000000f00 */
[----:B------:R-:W-:Y:S02]  /*9240*/  MOV R214, R21 ;  /* 0x0000001500d67202 */ /* 0x000fe40000000f00 */
[----:B------:R-:W-:Y:S02]  /*9250*/  MOV R224, 0x1f ;  /* 0x0000001f00e07802 */ /* 0x000fe40000000f00 */
[----:B------:R-:W-:Y:S02]  /*9260*/  MOV R225, 0xffffffff ;  /* 0xffffffff00e17802 */ /* 0x000fe40000000f00 */
[----:B------:R-:W-:Y:S02]  /*9270*/  MOV R16, 0x9290 ;  /* 0x0000929000107802 */ /* 0x000fe40000000f00 */
[----:B------:R-:W-:Y:S05]  /*9280*/  CALL.REL.NOINC `($__internal_144_$__cuda_sm70_shflsync_down) ;  /* 0x000009f000007944 */ /* 0x000fea0003c00000 */
[----:B0-----:R-:W-:Y:S01]  /*9290*/  HFMA2.MMA R221, -RZ, RZ, 0, 2.384185791015625e-07 ;  /* 0x00000004ffdd7435 */ /* 0x001fe200000001ff */
[----:B-1----:R-:W-:-:S02]  /*92a0*/  MOV R211, R224 ;  /* 0x000000e000d37202 */ /* 0x002fc40000000f00 */
[----:B------:R-:W-:Y:S02]  /*92b0*/  MOV R214, R20 ;  /* 0x0000001400d67202 */ /* 0x000fe40000000f00 */
[----:B------:R-:W-:Y:S02]  /*92c0*/  MOV R224, 0x1f ;  /* 0x0000001f00e07802 */ /* 0x000fe40000000f00 */
[----:B------:R-:W-:Y:S02]  /*92d0*/  MOV R225, 0xffffffff ;  /* 0xffffffff00e17802 */ /* 0x000fe40000000f00 */
[----:B------:R-:W-:Y:S02]  /*92e0*/  MOV R16, 0x9300 ;  /* 0x0000930000107802 */ /* 0x000fe40000000f00 */
[----:B------:R-:W-:Y:S05]  /*92f0*/  CALL.REL.NOINC `($__internal_144_$__cuda_sm70_shflsync_down) ;  /* 0x0000098000007944 */ /* 0x000fea0003c00000 */
[----:B-1----:R-:W-:Y:S01]  /*9300*/  MOV R16, R224 ;  /* 0x000000e000107202 */ /* 0x002fe20000000f00 */
[----:B0-----:R-:W-:Y:S05]  /*9310*/  BRA `(.L_x_6176) ;  /* 0xffffb5d000007947 */ /* 0x001fea000383ffff */
.L_x_6149:
[----:B------:R-:W-:Y:S01]  /*9320*/  HFMA2.MMA R221, -RZ, RZ, 0, 4.76837158203125e-07 ;  /* 0x00000008ffdd7435 */ /* 0x000fe200000001ff */
[----:B------:R-:W-:Y:S02]  /*9330*/  MOV R214, R22 ;  /* 0x0000001600d67202 */ /* 0x000fe40000000f00 */
[----:B------:R-:W-:-:S02]  /*9340*/  MOV R224, 0x1f ;  /* 0x0000001f00e07802 */ /* 0x000fc40000000f00 */
[----:B------:R-:W-:Y:S02]  /*9350*/  MOV R225, 0xffffffff ;  /* 0xffffffff00e17802 */ /* 0x000fe40000000f00 */
[----:B0-----:R-:W-:Y:S02]  /*9360*/  MOV R16, 0x9380 ;  /* 0x0000938000107802 */ /* 0x001fe40000000f00 */
[----:B-1234-:R-:W-:Y:S05]  /*9370*/  CALL.REL.NOINC `($__internal_144_$__cuda_sm70_shflsync_down) ;  /* 0x0000090000007944 */ /* 0x01efea0003c00000 */
[----:B0-----:R-:W-:Y:S01]  /*9380*/  HFMA2.MMA R221, -RZ, RZ, 0, 4.76837158203125e-07 ;  /* 0x00000008ffdd7435 */ /* 0x001fe200000001ff */
[----:B-1----:R-:W-:Y:S02]  /*9390*/  MOV R18, R224 ;  /* 0x000000e000127202 */ /* 0x002fe40000000f00 */
[----:B------:R-:W-:Y:S02]  /*93a0*/  MOV R214, R23 ;  /* 0x0000001700d67202 */ /* 0x000fe40000000f00 */
[----:B------:R-:W-:Y:S02]  /*93b0*/  MOV R224, 0x1f ;  /* 0x0000001f00e07802 */ /* 0x000fe40000000f00 */
[----:B------:R-:W-:Y:S02]  /*93c0*/  MOV R225, 0xffffffff ;  /* 0xffffffff00e17802 */ /* 0x000fe40000000f00 */
[----:B------:R-:W-:-:S02]  /*93d0*/  MOV R16, 0x93f0 ;  /* 0x000093f000107802 */ /* 0x000fc40000000f00 */
[----:B------:R-:W-:Y:S05]  /*93e0*/  CALL.REL.NOINC `($__internal_144_$__cuda_sm70_shflsync_down) ;  /* 0x0000089000007944 */ /* 0x000fea0003c00000 */
[----:B0-----:R-:W-:Y:S01]  /*93f0*/  HFMA2.MMA R221, -RZ, RZ, 0, 4.76837158203125e-07 ;  /* 0x00000008ffdd7435 */ /* 0x001fe200000001ff */
[----:B-1----:R-:W-:-:S02]  /*9400*/  MOV R19, R224 ;  /* 0x000000e000137202 */ /* 0x002fc40000000f00 */
[----:B------:R-:W-:Y:S02]  /*9410*/  MOV R214, R21 ;  /* 0x0000001500d67202 */ /* 0x000fe40000000f00 */
[----:B------:R-:W-:Y:S02]  /*9420*/  MOV R224, 0x1f ;  /* 0x0000001f00e07802 */ /* 0x000fe40000000f00 */
[----:B------:R-:W-:Y:S02]  /*9430*/  MOV R225, 0xffffffff ;  /* 0xffffffff00e17802 */ /* 0x000fe40000000f00 */
[----:B------:R-:W-:Y:S02]  /*9440*/  MOV R16, 0x9460 ;  /* 0x0000946000107802 */ /* 0x000fe40000000f00 */
[----:B------:R-:W-:Y:S05]  /*9450*/  CALL.REL.NOINC `($__internal_144_$__cuda_sm70_shflsync_down) ;  /* 0x0000082000007944 */ /* 0x000fea0003c00000 */
[----:B0-----:R-:W-:Y:S01]  /*9460*/  HFMA2.MMA R221, -RZ, RZ, 0, 4.76837158203125e-07 ;  /* 0x00000008ffdd7435 */ /* 0x001fe200000001ff */
        /* <DEDUP_REMOVED lines=8> */
.L_x_6152:
[----:B------:R-:W-:Y:S01]  /*94f0*/  HFMA2.MMA R221, -RZ, RZ, 0, 9.5367431640625e-07 ;  /* 0x00000010ffdd7435 */ /* 0x000fe200000001ff */
[----:B------:R-:W-:Y:S02]  /*9500*/  MOV R214, R22 ;  /* 0x0000001600d67202 */ /* 0x000fe40000000f00 */
[----:B------:R-:W-:Y:S02]  /*9510*/  MOV R224, 0x1f ;  /* 0x0000001f00e07802 */ /* 0x000fe40000000f00 */
[----:B------:R-:W-:Y:S02]  /*9520*/  MOV R225, 0xffffffff ;  /* 0xffffffff00e17802 */ /* 0x000fe40000000f00 */
[----:B0-----:R-:W-:-:S02]  /*9530*/  MOV R16, 0x9550 ;  /* 0x0000955000107802 */ /* 0x001fc40000000f00 */
[----:B-1234-:R-:W-:Y:S05]  /*9540*/  CALL.REL.NOINC `($__internal_144_$__cuda_sm70_shflsync_down) ;  /* 0x0000073000007944 */ /* 0x01efea0003c00000 */
[----:B-1----:R-:W-:Y:S01]  /*9550*/  MOV R18, R224 ;  /* 0x000000e000127202 */ /* 0x002fe20000000f00 */
[----:B0-----:R-:W-:Y:S05]  /*9560*/  BRA `(.L_x_6178) ;  /* 0xffffb5f000007947 */ /* 0x001fea000383ffff */
.L_x_6153:
[----:B------:R-:W-:Y:S01]  /*9570*/  HFMA2.MMA R221, -RZ, RZ, 0, 9.5367431640625e-07 ;  /* 0x00000010ffdd7435 */ /* 0x000fe200000001ff */
[----:B------:R-:W-:-:S02]  /*9580*/  MOV R214, R23 ;  /* 0x0000001700d67202 */ /* 0x000fc40000000f00 */
[----:B------:R-:W-:Y:S02]  /*9590*/  MOV R224, 0x1f ;  /* 0x0000001f00e07802 */ /* 0x000fe40000000f00 */
[----:B------:R-:W-:Y:S02]  /*95a0*/  MOV R225, 0xffffffff ;  /* 0xffffffff00e17802 */ /* 0x000fe40000000f00 */
[----:B0-----:R-:W-:Y:S02]  /*95b0*/  MOV R16, 0x95d0 ;  /* 0x000095d000107802 */ /* 0x001fe40000000f00 */
[----:B-1234-:R-:W-:Y:S05]  /*95c0*/  CALL.REL.NOINC `($__internal_144_$__cuda_sm70_shflsync_down) ;  /* 0x000006b000007944 */ /* 0x01efea0003c00000 */
[----:B0-----:R-:W-:Y:S01]  /*95d0*/  HFMA2.MMA R221, -RZ, RZ, 0, 9.5367431640625e-07 ;  /* 0x00000010ffdd7435 */ /* 0x001fe200000001ff */
[----:B-1----:R-:W-:Y:S02]  /*95e0*/  MOV R19, R224 ;  /* 0x000000e000137202 */ /* 0x002fe40000000f00 */
[----:B------:R-:W-:Y:S02]  /*95f0*/  MOV R214, R21 ;  /* 0x0000001500d67202 */ /* 0x000fe40000000f00 */
[----:B------:R-:W-:Y:S02]  /*9600*/  MOV R224, 0x1f ;  /* 0x0000001f00e07802 */ /* 0x000fe40000000f00 */
[----:B------:R-:W-:-:S02]  /*9610*/  MOV R225, 0xffffffff ;  /* 0xffffffff00e17802 */ /* 0x000fc40000000f00 */
[----:B------:R-:W-:Y:S02]  /*9620*/  MOV R16, 0x9640 ;  /* 0x0000964000107802 */ /* 0x000fe40000000f00 */
[----:B------:R-:W-:Y:S05]  /*9630*/  CALL.REL.NOINC `($__internal_144_$__cuda_sm70_shflsync_down) ;  /* 0x0000064000007944 */ /* 0x000fea0003c00000 */
[----:B0-----:R-:W-:Y:S01]  /*9640*/  HFMA2.MMA R221, -RZ, RZ, 0, 9.5367431640625e-07 ;  /* 0x00000010ffdd7435 */ /* 0x001fe200000001ff */
[----:B-1----:R-:W-:Y:S02]  /*9650*/  MOV R211, R224 ;  /* 0x000000e000d37202 */ /* 0x002fe40000000f00 */
[----:B------:R-:W-:Y:S02]  /*9660*/  MOV R214, R20 ;  /* 0x0000001400d67202 */ /* 0x000fe40000000f00 */
[----:B------:R-:W-:Y:S02]  /*9670*/  MOV R224, 0x1f ;  /* 0x0000001f00e07802 */ /* 0x000fe40000000f00 */
[----:B------:R-:W-:Y:S02]  /*9680*/  MOV R225, 0xffffffff ;  /* 0xffffffff00e17802 */ /* 0x000fe40000000f00 */
[----:B------:R-:W-:Y:S02]  /*9690*/  MOV R16, 0x96b0 ;  /* 0x000096b000107802 */ /* 0x000fe40000000f00 */
[----:B------:R-:W-:Y:S05]  /*96a0*/  CALL.REL.NOINC `($__internal_144_$__cuda_sm70_shflsync_down) ;  /* 0x000005d000007944 */ /* 0x000fea0003c00000 */
[----:B-1----:R-:W-:Y:S01]  /*96b0*/  MOV R16, R224 ;  /* 0x000000e000107202 */ /* 0x002fe20000000f00 */
[----:B0-----:R-:W-:Y:S05]  /*96c0*/  BRA `(.L_x_6179) ;  /* 0xffffb4d000007947 */ /* 0x001fea000383ffff */
.L_x_6156:
[----:B----4-:R-:W-:Y:S01]  /*96d0*/  HFMA2.MMA R211, -RZ, RZ, 0, 0 ;  /* 0x00000000ffd37435 */ /* 0x010fe200000001ff */
[----:B-1----:R-:W-:-:S02]  /*96e0*/  MOV R18, R22 ;  /* 0x0000001600127202 */ /* 0x002fc40000000f00 */
[----:B------:R-:W-:Y:S02]  /*96f0*/  MOV R214, 0x1f ;  /* 0x0000001f00d67802 */ /* 0x000fe40000000f00 */
[----:B---3--:R-:W-:Y:S02]  /*9700*/  MOV R19, 0xffffffff ;  /* 0xffffffff00137802 */ /* 0x008fe40000000f00 */
[----:B0-----:R-:W-:Y:S02]  /*9710*/  MOV R16, 0x9730 ;  /* 0x0000973000107802 */ /* 0x001fe40000000f00 */
[----:B--2---:R-:W-:Y:S05]  /*9720*/  CALL.REL.NOINC `($__internal_145_$__cuda_sm70_shflsync_idx_p) ;  /* 0x0000059000007944 */ /* 0x004fea0003c00000 */
[----:B0-----:R-:W-:Y:S01]  /*9730*/  HFMA2.MMA R211, -RZ, RZ, 0, 0 ;  /* 0x00000000ffd37435 */ /* 0x001fe200000001ff */
[----:B-1----:R-:W-:Y:S02]  /*9740*/  MOV R213, R19 ;  /* 0x0000001300d57202 */ /* 0x002fe40000000f00 */
[----:B------:R-:W-:Y:S02]  /*9750*/  MOV R18, R23 ;  /* 0x0000001700127202 */ /* 0x000fe40000000f00 */
[----:B------:R-:W-:Y:S02]  /*9760*/  MOV R214, 0x1f ;  /* 0x0000001f00d67802 */ /* 0x000fe40000000f00 */
[----:B------:R-:W-:-:S02]  /*9770*/  MOV R19, 0xffffffff ;  /* 0xffffffff00137802 */ /* 0x000fc40000000f00 */
[----:B------:R-:W-:Y:S02]  /*9780*/  MOV R16, 0x97a0 ;  /* 0x000097a000107802 */ /* 0x000fe40000000f00 */
[----:B------:R-:W-:Y:S05]  /*9790*/  CALL.REL.NOINC `($__internal_145_$__cuda_sm70_shflsync_idx_p) ;  /* 0x0000052000007944 */ /* 0x000fea0003c00000 */
[----:B0-----:R-:W-:Y:S01]  /*97a0*/  HFMA2.MMA R211, -RZ, RZ, 0, 0 ;  /* 0x00000000ffd37435 */ /* 0x001fe200000001ff */
[----:B-1----:R-:W-:Y:S02]  /*97b0*/  MOV R219, R19 ;  /* 0x0000001300db7202 */ /* 0x002fe40000000f00 */
[----:B------:R-:W-:Y:S02]  /*97c0*/  MOV R18, R21 ;  /* 0x0000001500127202 */ /* 0x000fe40000000f00 */
[----:B------:R-:W-:Y:S02]  /*97d0*/  MOV R214, 0x1f ;  /* 0x0000001f00d67802 */ /* 0x000fe40000000f00 */
[----:B------:R-:W-:Y:S02]  /*97e0*/  MOV R19, 0xffffffff ;  /* 0xffffffff00137802 */ /* 0x000fe40000000f00 */
[----:B------:R-:W-:Y:S02]  /*97f0*/  MOV R16, 0x9810 ;  /* 0x0000981000107802 */ /* 0x000fe40000000f00 */
        /* <DEDUP_REMOVED lines=8> */
[----:B------:R-:W-:Y:S01]  /*9880*/  HFMA2.MMA R221, -RZ, RZ, 0, 5.9604644775390625e-08 ;  /* 0x00000001ffdd7435 */ /* 0x000fe200000001ff */
[----:B-1----:R-:W-:Y:S02]  /*9890*/  MOV R215, R19 ;  /* 0x0000001300d77202 */ /* 0x002fe40000000f00 */
[----:B0-----:R-:W-:Y:S02]  /*98a0*/  MOV R214, R22 ;  /* 0x0000001600d67202 */ /* 0x001fe40000000f00 */
[----:B------:R-:W-:-:S02]  /*98b0*/  MOV R224, 0x1f ;  /* 0x0000001f00e07802 */ /* 0x000fc40000000f00 */
[----:B------:R-:W-:Y:S02]  /*98c0*/  MOV R225, 0xffffffff ;  /* 0xffffffff00e17802 */ /* 0x000fe40000000f00 */
[----:B------:R-:W-:Y:S02]  /*98d0*/  MOV R16, 0x98f0 ;  /* 0x000098f000107802 */ /* 0x000fe40000000f00 */
[----:B------:R-:W-:Y:S05]  /*98e0*/  CALL.REL.NOINC `($__internal_144_$__cuda_sm70_shflsync_down) ;  /* 0x0000039000007944 */ /* 0x000fea0003c00000 */
[----:B0-----:R-:W-:Y:S01]  /*98f0*/  HFMA2.MMA R221, -RZ, RZ, 0, 5.9604644775390625e-08 ;  /* 0x00000001ffdd7435 */ /* 0x001fe200000001ff */
[----:B-1----:R-:W-:Y:S02]  /*9900*/  MOV R223, R224 ;  /* 0x000000e000df7202 */ /* 0x002fe40000000f00 */
[----:B------:R-:W-:Y:S02]  /*9910*/  MOV R214, R23 ;  /* 0x0000001700d67202 */ /* 0x000fe40000000f00 */
[----:B------:R-:W-:Y:S02]  /*9920*/  MOV R224, 0x1f ;  /* 0x0000001f00e07802 */ /* 0x000fe40000000f00 */
[----:B------:R-:W-:Y:S02]  /*9930*/  MOV R225, 0xffffffff ;  /* 0xffffffff00e17802 */ /* 0x000fe40000000f00 */
[----:B------:R-:W-:-:S02]  /*9940*/  MOV R16, 0x9960 ;  /* 0x0000996000107802 */ /* 0x000fc40000000f00 */
[----:B------:R-:W-:Y:S05]  /*9950*/  CALL.REL.NOINC `($__internal_144_$__cuda_sm70_shflsync_down) ;  /* 0x0000032000007944 */ /* 0x000fea0003c00000 */
        /* <DEDUP_REMOVED lines=14> */
[C---:B------:R-:W-:Y:S01]  /*9a40*/  FMUL.FTZ R218, R12.reuse, R213 ;  /* 0x000000d50cda7220 */ /* 0x040fe20000410000 */
[----:B------:R-:W-:Y:S01]  /*9a50*/  MOV R18, R12 ;  /* 0x0000000c00127202 */ /* 0x000fe20000000f00 */
[-C--:B------:R-:W-:Y:S01]  /*9a60*/  FMUL.FTZ R220, R12, R219.reuse ;  /* 0x000000db0cdc7220 */ /* 0x080fe20000410000 */
[----:B------:R-:W-:Y:S01]  /*9a70*/  HFMA2.MMA R211, -RZ, RZ, 0, 0 ;  /* 0x00000000ffd37435 */ /* 0x000fe200000001ff */
[----:B------:R-:W-:Y:S01]  /*9a80*/  FMUL.FTZ R12, R15, R219 ;  /* 0x000000db0f0c7220 */ /* 0x000fe20000410000 */
[----:B0-----:R-:W-:Y:S01]  /*9a90*/  MOV R225, R19 ;  /* 0x0000001300e17202 */ /* 0x001fe20000000f00 */
[CC--:B------:R-:W-:Y:S01]  /*9aa0*/  FMUL.FTZ R222, R14.reuse, R219.reuse ;  /* 0x000000db0ede7220 */ /* 0x0c0fe20000410000 */
[----:B------:R-:W-:Y:S01]  /*9ab0*/  MOV R214, 0x1f ;  /* 0x0000001f00d67802 */ /* 0x000fe20000000f00 */
[----:B------:R-:W-:Y:S01]  /*9ac0*/  FMUL.FTZ R221, R13, R219 ;  /* 0x000000db0ddd7220 */ /* 0x000fe20000410000 */
[----:B------:R-:W-:Y:S01]  /*9ad0*/  MOV R19, 0xffffffff ;  /* 0xffffffff00137802 */ /* 0x000fe20000000f00 */
[-C--:B------:R-:W-:Y:S01]  /*9ae0*/  FFMA.FTZ R219, R14, R213.reuse, -R12 ;  /* 0x000000d50edb7223 */ /* 0x080fe2000001080c */
[----:B------:R-:W-:Y:S01]  /*9af0*/  MOV R16, 0x9b20 ;  /* 0x00009b2000107802 */ /* 0x000fe20000000f00 */
[----:B------:R-:W-:-:S02]  /*9b00*/  FFMA.FTZ R222, R15, R213, R222 ;  /* 0x000000d50fde7223 */ /* 0x000fc400000100de */
[----:B-1----:R-:W-:Y:S05]  /*9b10*/  CALL.REL.NOINC `($__internal_145_$__cuda_sm70_shflsync_idx_p) ;  /* 0x000001a000007944 */ /* 0x002fea0003c00000 */
[----:B0-----:R-:W-:Y:S01]  /*9b20*/  HFMA2.MMA R211, -RZ, RZ, 0, 0 ;  /* 0x00000000ffd37435 */ /* 0x001fe200000001ff */
[----:B-1----:R-:W-:-:S02]  /*9b30*/  MOV R226, R19 ;  /* 0x0000001300e27202 */ /* 0x002fc40000000f00 */
[----:B------:R-:W-:Y:S02]  /*9b40*/  MOV R18, R13 ;  /* 0x0000000d00127202 */ /* 0x000fe40000000f00 */
[----:B------:R-:W-:Y:S02]  /*9b50*/  MOV R214, 0x1f ;  /* 0x0000001f00d67802 */ /* 0x000fe40000000f00 */
[----:B------:R-:W-:Y:S02]  /*9b60*/  MOV R19, 0xffffffff ;  /* 0xffffffff00137802 */ /* 0x000fe40000000f00 */
[----:B------:R-:W-:Y:S02]  /*9b70*/  MOV R16, 0x9b90 ;  /* 0x00009b9000107802 */ /* 0x000fe40000000f00 */
[----:B------:R-:W-:Y:S05]  /*9b80*/  CALL.REL.NOINC `($__internal_145_$__cuda_sm70_shflsync_idx_p) ;  /* 0x0000013000007944 */ /* 0x000fea0003c00000 */
        /* <DEDUP_REMOVED lines=14> */
[----:B01----:R-:W-:Y:S05]  /*9c70*/  BRA `(.L_x_6180) ;  /* 0xffffb14000007947 */ /* 0x003fea000383ffff */
        .weak           $__internal_144_$__cuda_sm70_shflsync_down
        .type           $__internal_144_$__cuda_sm70_shflsync_down,@function
        .size           $__internal_144_$__cuda_sm70_shflsync_down,($__internal_145_$__cuda_sm70_shflsync_idx_p - $__internal_144_$__cuda_sm70_shflsync_down)
$__internal_144_$__cuda_sm70_shflsync_down:
[----:B------:R-:W-:Y:S01]  /*9c80*/  HFMA2.MMA R17, -RZ, RZ, 0, 0 ;  /* 0x00000000ff117435 */ /* 0x000fe200000001ff */
[----:B------:R-:W-:Y:S04]  /*9c90*/  WARPSYNC R225 ;  /* 0x000000e100007348 */ /* 0x000fe80003800000 */
[----:B------:R0:W1:Y:S01]  /*9ca0*/  SHFL.DOWN PT, R224, R214, R221, R224 ;  /* 0x080000ddd6e07389 */ /* 0x00006200000e00e0 */
[----:B------:R-:W-:Y:S05]  /*9cb0*/  RET.REL.NODEC R16 `(_Z25selective_scan_bwd_kernelI32Selective_Scan_bwd_kernel_traitsILi64ELi16ELb1ELb0ELb0ELb0ELb0EN3c108BFloat16ENS1_7complexIfEEEEv12SSMParamsBwd) ;  /* 0xffff634010007950 */ /* 0x000fea0003c3ffff */
        .weak           $__internal_145_$__cuda_sm70_shflsync_idx_p
        .type           $__internal_145_$__cuda_sm70_shflsync_idx_p,@function
        .size           $__internal_145_$__cuda_sm70_shflsync_idx_p,($__internal_146_$__cuda_sm70_shflsync_up - $__internal_145_$__cuda_sm70_shflsync_idx_p)
$__internal_145_$__cuda_sm70_shflsync_idx_p:
[----:B------:R-:W-:Y:S01]  /*9cc0*/  MOV R17, 0x0 ;  /* 0x0000000000117802 */ /* 0x000fe20000000f00 */
[----:B------:R-:W-:Y:S04]  /*9cd0*/  WARPSYNC R19 ;  /* 0x0000001300007348 */ /* 0x000fe80003800000 */
[----:B------:R0:W1:Y:S01]  /*9ce0*/  SHFL.IDX PT, R19, R18, R211, R214 ;  /* 0x000000d312137389 */ /* 0x00006200000e00d6 */
[----:B------:R-:W-:Y:S05]  /*9cf0*/  RET.REL.NODEC R16 `(_Z25selective_scan_bwd_kernelI32Selective_Scan_bwd_kernel_traitsILi64ELi16ELb1ELb0ELb0ELb0ELb0EN3c108BFloat16ENS1_7complexIfEEEEv12SSMParamsBwd) ;  /* 0xffff630010007950 */ /* 0x000fea0003c3ffff */
        .weak           $__internal_146_$__cuda_sm70_shflsync_up
        .type           $__internal_146_$__cuda_sm70_shflsync_up,@function
        .size           $__internal_146_$__cuda_sm70_shflsync_up,(.L_x_14578 - $__internal_146_$__cuda_sm70_shflsync_up)
$__internal_146_$__cuda_sm70_shflsync_up:
[----:B------:R-:W-:Y:S01]  /*9d00*/  HFMA2.MMA R17, -RZ, RZ, 0, 0 ;  /* 0x00000000ff117435 */ /* 0x000fe200000001ff */
[----:B------:R-:W-:Y:S04]  /*9d10*/  WARPSYNC R187 ;  /* 0x000000bb00007348 */ /* 0x000fe80003800000 */
[----:B------:R0:W1:Y:S01]  /*9d20*/  SHFL.UP PT, R19, R19, R184, R186 ;  /* 0x040000b813137389 */ /* 0x00006200000e00ba */
[----:B------:R-:W-:Y:S05]  /*9d30*/  RET.REL.NODEC R16 `(_Z25selective_scan_bwd_kernelI32Selective_Scan_bwd_kernel_traitsILi64ELi16ELb1ELb0ELb0ELb0ELb0EN3c108BFloat16ENS1_7complexIfEEEEv12SSMParamsBwd) ;  /* 0xffff62c010007950 */ /* 0x000fea0003c3ffff */
.L_x_6181:
        /* <DEDUP_REMOVED lines=12> */
.L_x_14578:


//--------------------- .text._Z25selective_scan_bwd_kernelI32Selective_Scan_bwd_kernel_traitsILi64ELi16ELb1ELb0ELb0ELb0ELb1EN3c108BFloat16ENS1_7complexIfEEEEv12SSMParamsBwd --------------------------
	.section	.text._Z25selective_scan_bwd_kernelI32Selective_Scan_bwd_kernel_traitsILi64ELi16ELb1ELb0ELb0ELb0ELb1EN3c108BFloat16ENS1_7complexIfEEEEv12SSMParamsBwd,"ax",@progbits
	.sectioninfo	@"SHI_REGISTERS=232"
	.align	128
        .global         _Z25selective_scan_bwd_kernelI32Selective_Scan_bwd_kernel_traitsILi64ELi16ELb1ELb0ELb0ELb0ELb1EN3c108BFloat16ENS1_7complexIfEEEEv12SSMParamsBwd
        .type           _Z25selective_scan_bwd_kernelI32Selective_Scan_bwd_kernel_traitsILi64ELi16ELb1ELb0ELb0ELb0ELb1EN3c108BFloat16ENS1_7complexIfEEEEv12SSMParamsBwd,@function
        .size           _Z25selective_scan_bwd_kernelI32Selective_Scan_bwd_kernel_traitsILi64ELi16ELb1ELb0ELb0ELb0ELb1EN3c108BFloat16ENS1_7complexIfEEEEv12SSMParamsBwd,(.L_x_14581 - _Z25selective_scan_bwd_kernelI32Selective_Scan_bwd_kernel_traitsILi64ELi16ELb1ELb0ELb0ELb0ELb1EN3c108BFloat16ENS1_7complexIfEEEEv12SSMParamsBwd)
        .other          _Z25selective_scan_bwd_kernelI32Selective_Scan_bwd_kernel_traitsILi64ELi16ELb1ELb0ELb0ELb0ELb1EN3c108BFloat16ENS1_7complexIfEEEEv12SSMParamsBwd,@"STO_CUDA_ENTRY STV_DEFAULT"
_Z25selective_scan_bwd_kernelI32Selective_Scan_bwd_kernel_traitsILi64ELi16ELb1ELb0ELb0ELb0ELb1EN3c108BFloat16ENS1_7complexIfEEEEv12SSMParamsBwd:
.text._Z25selective_scan_bwd_kernelI32Selective_Scan_bwd_kernel_traitsILi64ELi16ELb1ELb0ELb0ELb0ELb1EN3c108BFloat16ENS1_7complexIfEEEEv12SSMParamsBwd:
        /* <DEDUP_REMOVED lines=36> */
[----:B------:R-:W-:Y:S01]  /*0240*/  IMAD.WIDE.U32 R2, R128, c[0x0][0x1d8], R2 ;  /* 0x0000760080027a25 */ /* 0x000fe200078e0002 */
[----:B------:R-:W-:Y:S01]  /*0250*/  HFMA2.MMA R103, -RZ, RZ, 0, 0 ;  /* 0x00000000ff677435 */ /* 0x000fe200000001ff */
[----:B------:R-:W-:-:S02]  /*0260*/  MOV R126, RZ ;  /* 0x000000ff007e7202 */ /* 0x000fc40000000f00 */
[----:B------:R-:W-:Y:S01]  /*0270*/  IADD3 R7, R7, R9, RZ ;  /* 0x0000000907077210 */ /* 0x000fe20007ffe0ff */
[----:B------:R-:W-:Y:S01]  /*0280*/  IMAD.WIDE.U32 R4, R128, c[0x0][0x1e8], R4 ;  /* 0x00007a0080047a25 */ /* 0x000fe200078e0004 */
[----:B------:R-:W-:-:S03]  /*0290*/  LEA R9, R0, 0xfffffc00, 0xa ;  /* 0xfffffc0000097811 */ /* 0x000fc600078e50ff */
        /* <DEDUP_REMOVED lines=23> */
[----:B------:R-:W-:Y:S01]  /*0410*/  CS2R R2, SRZ ;  /* 0x0000000000027805 */ /* 0x000fe2000001ff00 */
        /* <DEDUP_REMOVED lines=20> */
.L_x_6222:
        /* <DEDUP_REMOVED lines=18> */
[----:B------:R-:W-:-:S05]  /*0680*/  MOV R96, R116 ;  /* 0x0000007400607202 */ /* 0x000fca0000000f00 */
[----:B------:R-:W-:Y:S01]  /*0690*/  IMAD.WIDE R22, R89, 0x10, R96 ;  /* 0x0000001059167825 */ /* 0x000fe200078e0260 */
[----:B--2---:R1:W-:Y:S04]  /*06a0*/  STS.128 [R87.X16], R32 ;  /* 0x0000002057007388 */ /* 0x0043e8000000cc00 */
[----:B---3--:R2:W-:Y:S01]  /*06b0*/  STS.128 [R87.X16+0x200], R36 ;  /* 0x0002002457007388 */ /* 0x0085e2000000cc00 */
[----:B------:R-:W-:-:S06]  /*06c0*/  NOP ;  /* 0x0000000000007918 */ /* 0x000fcc0000000000 */
[----:B------:R-:W-:Y:S04]  /*06d0*/  LDS.128 R12, [R64.X16] ;  /* 0x00000000400c7984 */ /* 0x000fe8000000cc00 */
[----:B------:R-:W-:Y:S04]  /*06e0*/  LDS.128 R16, [R64.X16+0x10] ;  /* 0x0000100040107984 */ /* 0x000fe8000000cc00 */
[----:B------:R-:W-:Y:S06]  /*06f0*/  BAR.SYNC.DEFER_BLOCKING 0x0 ;  /* 0x0000000000007b1d */ /* 0x000fec0000010000 */
[----:B------:R-:W3:Y:S04]  /*0700*/  LDG.E.128 R40, [R22.64] ;  /* 0x0000000416287981 */ /* 0x000ee8000c1e1d00 */
[----:B------:R-:W4:Y:S01]  /*0710*/  LDG.E.128 R48, [R22.64+0x200] ;  /* 0x0002000416307981 */ /* 0x000f22000c1e1d00 */
[----:B0-----:R-:W-:Y:S01]  /*0720*/  LEA R28, R95, 0xfffffc00, 0xa ;  /* 0xfffffc005f1c7811 */ /* 0x001fe200078e50ff */
[----:B------:R-:W-:-:S03]  /*0730*/  IMAD R0, R105, c[0x0][0x1f0], RZ ;  /* 0x00007c0069007a24 */ /* 0x000fc600078e02ff */
[----:B------:R-:W-:Y:S01]  /*0740*/  SHF.R.S32.HI R29, RZ, 0x1f, R28 ;  /* 0x0000001fff1d7819 */ /* 0x000fe2000001141c */
[----:B------:R-:W-:-:S04]  /*0750*/  IMAD R31, R107, c[0x0][0x1f4], R0 ;  /* 0x00007d006b1f7a24 */ /* 0x000fc800078e0200 */
        /* <DEDUP_REMOVED lines=9> */
[----:B---3--:R0:W-:Y:S04]  /*07f0*/  STS.128 [R87.X16], R40 ;  /* 0x0000002857007388 */ /* 0x0081e8000000cc00 */
[----:B----4-:R-:W-:Y:S01]  /*0800*/  STS.128 [R87.X16+0x200], R48 ;  /* 0x0002003057007388 */ /* 0x010fe2000000cc00 */
[----:B------:R-:W-:-:S06]  /*0810*/  NOP ;  /* 0x0000000000007918 */ /* 0x000fcc0000000000 */
[----:B------:R-:W-:Y:S04]  /*0820*/  LDS.128 R44, [R64.X16] ;  /* 0x00000000402c7984 */ /* 0x000fe8000000cc00 */
[----:B------:R-:W3:Y:S04]  /*0830*/  LDS.128 R20, [R64.X16+0x10] ;  /* 0x0000100040147984 */ /* 0x000ee8000000cc00 */
[----:B------:R-:W-:Y:S06]  /*0840*/  BAR.SYNC.DEFER_BLOCKING 0x0 ;  /* 0x0000000000007b1d */ /* 0x000fec0000010000 */
[----:B------:R4:W2:Y:S04]  /*0850*/  LDG.E.128 R52, [R30.64] ;  /* 0x000000041e347981 */ /* 0x0008a8000c1e1d00 */
[----:B------:R4:W3:Y:S01]  /*0860*/  LDG.E.128 R56, [R30.64+0x200] ;  /* 0x000200041e387981 */ /* 0x0008e2000c1e1d00 */
[----:B------:R-:W-:-:S02]  /*0870*/  IMAD R0, R105, c[0x0][0x200], RZ ;  /* 0x0000800069007a24 */ /* 0x000fc400078e02ff */
[----:B-1----:R-:W-:-:S04]  /*0880*/  IMAD.WIDE.U32 R32, R107, c[0x0][0x200], R28 ;  /* 0x000080006b207a25 */ /* 0x002fc800078e001c */
[----:B------:R-:W-:-:S05]  /*0890*/  IMAD R35, R107, c[0x0][0x204], R0 ;  /* 0x000081006b237a24 */ /* 0x000fca00078e0200 */
[----:B------:R-:W-:Y:S01]  /*08a0*/  IADD3 R33, R33, R35, RZ ;  /* 0x0000002321217210 */ /* 0x000fe20007ffe0ff */
[----:B------:R-:W-:-:S04]  /*08b0*/  IMAD R35, R113, c[0x0][0x208], RZ ;  /* 0x0000820071237a24 */ /* 0x000fc800078e02ff */
[C---:B------:R-:W-:Y:S02]  /*08c0*/  IMAD R35, R128.reuse, c[0x0][0x20c], R35 ;  /* 0x0000830080237a24 */ /* 0x040fe400078e0223 */
        /* <DEDUP_REMOVED lines=8> */
[----:B------:R-:W1:Y:S04]  /*0950*/  LDS.128 R48, [R64.X16] ;  /* 0x0000000040307984 */ /* 0x000e68000000cc00 */
[----:B------:R-:W2:Y:S04]  /*0960*/  LDS.128 R32, [R64.X16+0x10] ;  /* 0x0000100040207984 */ /* 0x000ea8000000cc00 */
[----:B------:R-:W-:Y:S06]  /*0970*/  BAR.SYNC.DEFER_BLOCKING 0x0 ;  /* 0x0000000000007b1d */ /* 0x000fec0000010000 */
[----:B------:R3:W4:Y:S04]  /*0980*/  LDG.E.128 R36, [R30.64] ;  /* 0x000000041e247981 */ /* 0x000728000c1e1d00 */
[----:B0-----:R3:W4:Y:S01]  /*0990*/  LDG.E.128 R40, [R30.64+0x200] ;  /* 0x000200041e287981 */ /* 0x001722000c1e1d00 */
[----:B------:R-:W-:-:S02]  /*09a0*/  PRMT R83, RZ, 0x5410, R20 ;  /* 0x00005410ff537816 */ /* 0x000fc40000000014 */
[----:B------:R-:W-:Y:S02]  /*09b0*/  PRMT R84, RZ, 0x7610, R20 ;  /* 0x00007610ff547816 */ /* 0x000fe40000000014 */
[--C-:B-1----:R-:W-:Y:S02]  /*09c0*/  PRMT R0, RZ, 0x5410, R48.reuse ;  /* 0x00005410ff007816 */ /* 0x102fe40000000030 */
[----:B------:R-:W-:Y:S02]  /*09d0*/  PRMT R48, RZ, 0x7610, R48 ;  /* 0x00007610ff307816 */ /* 0x000fe40000000030 */
[--C-:B------:R-:W-:Y:S01]  /*09e0*/  PRMT R54, RZ, 0x5410, R49.reuse ;  /* 0x00005410ff367816 */ /* 0x100fe20000000031 */
[----:B------:R-:W-:Y:S01]  /*09f0*/  FMUL.FTZ R60, R0, -1.4426950216293334961 ;  /* 0xbfb8aa3b003c7820 */ /* 0x000fe20000410000 */
[----:B------:R-:W-:Y:S01]  /*0a00*/  PRMT R55, RZ, 0x7610, R49 ;  /* 0x00007610ff377816 */ /* 0x000fe20000000031 */
[----:B------:R-:W-:Y:S01]  /*0a10*/  FMUL.FTZ R52, R48, -1.4426950216293334961 ;  /* 0xbfb8aa3b30347820 */ /* 0x000fe20000410000 */
[--C-:B------:R-:W-:Y:S01]  /*0a20*/  PRMT R59, RZ, 0x5410, R50.reuse ;  /* 0x00005410ff3b7816 */ /* 0x100fe20000000032 */
[----:B------:R-:W-:Y:S01]  /*0a30*/  FMUL.FTZ R53, R54, -1.4426950216293334961 ;  /* 0xbfb8aa3b36357820 */ /* 0x000fe20000410000 */
[----:B------:R-:W-:Y:S01]  /*0a40*/  PRMT R62, RZ, 0x7610, R50 ;  /* 0x00007610ff3e7816 */ /* 0x000fe20000000032 */
[----:B------:R-:W0:Y:S01]  /*0a50*/  MUFU.EX2 R60, R60 ;  /* 0x0000003c003c7308 */ /* 0x000e220000000800 */
[----:B---3--:R-:W-:Y:S01]  /*0a60*/  FMUL.FTZ R30, R55, -1.4426950216293334961 ;  /* 0xbfb8aa3b371e7820 */ /* 0x008fe20000410000 */
[--C-:B------:R-:W-:Y:S01]  /*0a70*/  PRMT R65, RZ, 0x5410, R51.reuse ;  /* 0x00005410ff417816 */ /* 0x100fe20000000033 */
[----:B------:R-:W-:Y:S01]  /*0a80*/  FMUL.FTZ R31, R59, -1.4426950216293334961 ;  /* 0xbfb8aa3b3b1f7820 */ /* 0x000fe20000410000 */
[----:B------:R-:W-:Y:S01]  /*0a90*/  PRMT R68, RZ, 0x7610, R51 ;  /* 0x00007610ff447816 */ /* 0x000fe20000000033 */
[----:B------:R-:W-:Y:S01]  /*0aa0*/  FMUL.FTZ R50, R62, -1.4426950216293334961 ;  /* 0xbfb8aa3b3e327820 */ /* 0x000fe20000410000 */
[----:B--2---:R-:W-:Y:S01]  /*0ab0*/  PRMT R70, RZ, 0x5410, R32 ;  /* 0x00005410ff467816 */ /* 0x004fe20000000020 */
[----:B------:R-:W-:Y:S01]  /*0ac0*/  FMUL.FTZ R56, R65, -1.4426950216293334961 ;  /* 0xbfb8aa3b41387820 */ /* 0x000fe20000410000 */
[----:B------:R-:W1:Y:S01]  /*0ad0*/  MUFU.EX2 R52, R52 ;  /* 0x0000003400347308 */ /* 0x000e620000000800 */
[----:B------:R-:W-:-:S02]  /*0ae0*/  PRMT R58, RZ, 0x5410, R21 ;  /* 0x00005410ff3a7816 */ /* 0x000fc40000000015 */
[----:B------:R-:W-:Y:S02]  /*0af0*/  PRMT R57, RZ, 0x7610, R21 ;  /* 0x00007610ff397816 */ /* 0x000fe40000000015 */
[--C-:B------:R-:W-:Y:S02]  /*0b00*/  PRMT R71, RZ, 0x5410, R44.reuse ;  /* 0x00005410ff477816 */ /* 0x100fe4000000002c */
[--C-:B------:R-:W-:Y:S01]  /*0b10*/  PRMT R77, RZ, 0x5410, R45.reuse ;  /* 0x00005410ff4d7816 */ /* 0x100fe2000000002d */
[----:B------:R-:W2:Y:S01]  /*0b20*/  MUFU.EX2 R53, R53 ;  /* 0x0000003500357308 */ /* 0x000ea20000000800 */
[----:B0-----:R-:W-:Y:S01]  /*0b30*/  FADD.FTZ R60, R60, 1 ;  /* 0x3f8000003c3c7421 */ /* 0x001fe20000010000 */
[----:B------:R-:W-:Y:S02]  /*0b40*/  PRMT R78, RZ, 0x7610, R45 ;  /* 0x00007610ff4e7816 */ /* 0x000fe4000000002d */
[----:B------:R-:W-:Y:S02]  /*0b50*/  PRMT R73, RZ, 0x5410, R33 ;  /* 0x00005410ff497816 */ /* 0x000fe40000000021 */
[----:B------:R-:W-:-:S02]  /*0b60*/  PRMT R74, RZ, 0x7610, R44 ;  /* 0x00007610ff4a7816 */ /* 0x000fc4000000002c */
[----:B------:R0:W3:Y:S01]  /*0b70*/  MUFU.EX2 R49, R30 ;  /* 0x0000001e00317308 */ /* 0x0000e20000000800 */
[----:B-1----:R-:W-:Y:S01]  /*0b80*/  FADD.FTZ R52, R52, 1 ;  /* 0x3f80000034347421 */ /* 0x002fe20000010000 */
[----:B------:R-:W-:Y:S02]  /*0b90*/  PRMT R94, RZ, 0x7610, R32 ;  /* 0x00007610ff5e7816 */ /* 0x000fe40000000020 */
[--C-:B------:R-:W-:Y:S02]  /*0ba0*/  PRMT R81, RZ, 0x5410, R47.reuse ;  /* 0x00005410ff517816 */ /* 0x100fe4000000002f */
[----:B------:R-:W-:Y:S01]  /*0bb0*/  PRMT R82, RZ, 0x7610, R47 ;  /* 0x00007610ff527816 */ /* 0x000fe2000000002f */
[----:B------:R-:W-:Y:S01]  /*0bc0*/  FMUL.FTZ R32, R94, -1.4426950216293334961 ;  /* 0xbfb8aa3b5e207820 */ /* 0x000fe20000410000 */
[----:B------:R-:W1:Y:S01]  /*0bd0*/  MUFU.RCP R85, R60 ;  /* 0x0000003c00557308 */ /* 0x000e620000001000 */
[----:B--2---:R-:W-:Y:S01]  /*0be0*/  FADD.FTZ R53, R53, 1 ;  /* 0x3f80000035357421 */ /* 0x004fe20000010000 */
[----:B------:R-:W-:Y:S01]  /*0bf0*/  PRMT R47, RZ, 0x7610, R23 ;  /* 0x00007610ff2f7816 */ /* 0x000fe20000000017 */
[----:B0-----:R-:W-:Y:S01]  /*0c00*/  FMUL.FTZ R30, R68, -1.4426950216293334961 ;  /* 0xbfb8aa3b441e7820 */ /* 0x001fe20000410000 */
[----:B------:R-:W-:-:S02]  /*0c10*/  PRMT R67, RZ, 0x7610, R33 ;  /* 0x00007610ff437816 */ /* 0x000fc40000000021 */
[--C-:B------:R-:W-:Y:S02]  /*0c20*/  PRMT R79, RZ, 0x5410, R46.reuse ;  /* 0x00005410ff4f7816 */ /* 0x100fe4000000002e */
[----:B------:R0:W2:Y:S01]  /*0c30*/  MUFU.EX2 R61, R31 ;  /* 0x0000001f003d7308 */ /* 0x0000a20000000800 */
[----:B---3--:R-:W-:Y:S01]  /*0c40*/  FADD.FTZ R20, R49, 1 ;  /* 0x3f80000031147421 */ /* 0x008fe20000010000 */
[----:B------:R-:W-:Y:S01]  /*0c50*/  PRMT R80, RZ, 0x7610, R46 ;  /* 0x00007610ff507816 */ /* 0x000fe2000000002e */
[----:B------:R-:W-:Y:S01]  /*0c60*/  FMUL.FTZ R33, R67, -1.4426950216293334961 ;  /* 0xbfb8aa3b43217820 */ /* 0x000fe20000410000 */
[----:B------:R-:W-:Y:S02]  /*0c70*/  PRMT R75, RZ, 0x7610, R34 ;  /* 0x00007610ff4b7816 */ /* 0x000fe40000000022 */
[----:B------:R-:W-:Y:S02]  /*0c80*/  PRMT R76, RZ, 0x5410, R35 ;  /* 0x00005410ff4c7816 */ /* 0x000fe40000000023 */
[----:B------:R3:W3:Y:S01]  /*0c90*/  MUFU.EX2 R63, R50 ;  /* 0x00000032003f7308 */ /* 0x0006e20000000800 */
[----:B0-----:R-:W-:Y:S01]  /*0ca0*/  FMUL.FTZ R31, R70, -1.4426950216293334961 ;  /* 0xbfb8aa3b461f7820 */ /* 0x001fe20000410000 */
[----:B------:R-:W-:Y:S01]  /*0cb0*/  PRMT R142, RZ, 0x7610, R19 ;  /* 0x00007610ff8e7816 */ /* 0x000fe20000000013 */
[----:B-1----:R-:W-:-:S02]  /*0cc0*/  FADD.FTZ R21, -R85, 1 ;  /* 0x3f80000055157421 */ /* 0x002fc40000010100 */
[C---:B------:R-:W-:Y:S02]  /*0cd0*/  FMUL.FTZ R45, R0.reuse, R85 ;  /* 0x00000055002d7220 */ /* 0x040fe40000410000 */
[----:B------:R-:W-:Y:S01]  /*0ce0*/  FFMA.FTZ R115, R0, R21, 1 ;  /* 0x3f80000000737423 */ /* 0x000fe20000010015 */
[----:B------:R-:W0:Y:S01]  /*0cf0*/  MUFU.RCP R117, R52 ;  /* 0x0000003400757308 */ /* 0x000e220000001000 */
[----:B--2---:R-:W-:Y:S02]  /*0d00*/  FADD.FTZ R61, R61, 1 ;  /* 0x3f8000003d3d7421 */ /* 0x004fe40000010000 */
[----:B------:R-:W-:Y:S02]  /*0d10*/  FMUL.FTZ R0, R71, R45 ;  /* 0x0000002d47007220 */ /* 0x000fe40000410000 */
[----:B---3--:R-:W-:-:S03]  /*0d20*/  FMUL.FTZ R50, R73, -1.4426950216293334961 ;  /* 0xbfb8aa3b49327820 */ /* 0x008fc60000410000 */
[----:B------:R1:W2:Y:S01]  /*0d30*/  MUFU.RCP R121, R53 ;  /* 0x0000003500797308 */ /* 0x0002a20000001000 */
[----:B------:R-:W-:-:S07]  /*0d40*/  FADD.FTZ R63, R63, 1 ;  /* 0x3f8000003f3f7421 */ /* 0x000fce0000010000 */
[----:B------:R3:W2:Y:S01]  /*0d50*/  MUFU.EX2 R66, R56 ;  /* 0x0000003800427308 */ /* 0x0006a20000000800 */
[----:B0-----:R-:W-:Y:S01]  /*0d60*/  FMUL.FTZ R49, R48, R117 ;  /* 0x0000007530317220 */ /* 0x001fe20000410000 */
[----:B-1----:R-:W-:-:S06]  /*0d70*/  PRMT R53, RZ, 0x7610, R22 ;  /* 0x00007610ff357816 */ /* 0x002fcc0000000016 */
[----:B------:R-:W0:Y:S01]  /*0d80*/  MUFU.EX2 R69, R30 ;  /* 0x0000001e00457308 */ /* 0x000e220000000800 */
[----:B---3--:R-:W-:Y:S02]  /*0d90*/  IMAD R56, R105, c[0x0][0x2e8], RZ ;  /* 0x0000ba0069387a24 */ /* 0x008fe400078e02ff */
[----:B--2---:R-:W-:Y:S02]  /*0da0*/  FADD.FTZ R21, -R121, 1 ;  /* 0x3f80000079157421 */ /* 0x004fe40000010100 */
[----:B------:R-:W-:Y:S01]  /*0db0*/  IMAD R51, R107, c[0x0][0x2ec], R56 ;  /* 0x0000bb006b337a24 */ /* 0x000fe200078e0238 */
[----:B------:R-:W-:Y:S01]  /*0dc0*/  MOV R56, c[0x0][0x16c] ;  /* 0x00005b0000387a02 */ /* 0x000fe20000000f00 */
[----:B------:R-:W-:Y:S01]  /*0dd0*/  FMUL.FTZ R52, R54, R121 ;  /* 0x0000007936347220 */ /* 0x000fe20000410000 */
[----:B------:R1:W-:Y:S01]  /*0de0*/  MUFU.RCP R86, R20 ;  /* 0x0000001400567308 */ /* 0x0003e20000001000 */
[----:B------:R-:W-:Y:S01]  /*0df0*/  FADD.FTZ R66, R66, 1 ;  /* 0x3f80000042427421 */ /* 0x000fe20000010000 */
[----:B------:R-:W-:Y:S01]  /*0e00*/  ISETP.GE.AND P1, PT, R56, 0x1, PT ;  /* 0x000000013800780c */ /* 0x000fe20003f26270 */
[----:B------:R-:W-:Y:S01]  /*0e10*/  FMUL.FTZ R44, R77, R52 ;  /* 0x000000344d2c7220 */ /* 0x000fe20000410000 */
[----:B------:R-:W-:-:S02]  /*0e20*/  PRMT R56, RZ, 0x5410, R22 ;  /* 0x00005410ff387816 */ /* 0x000fc40000000016 */
[----:B------:R-:W-:Y:S02]  /*0e30*/  PRMT R22, RZ, 0x7610, R9 ;  /* 0x00007610ff167816 */ /* 0x000fe40000000009 */
[----:B------:R2:W3:Y:S01]  /*0e40*/  MUFU.EX2 R72, R31 ;  /* 0x0000001f00487308 */ /* 0x0004e20000000800 */
[----:B-1----:R-:W-:Y:S01]  /*0e50*/  PRMT R20, RZ, 0x5410, R8 ;  /* 0x00005410ff147816 */ /* 0x002fe20000000008 */
[----:B0-----:R-:W-:-:S04]  /*0e60*/  FADD.FTZ R69, R69, 1 ;  /* 0x3f80000045457421 */ /* 0x001fc80000010000 */
[----:B------:R-:W-:Y:S01]  /*0e70*/  FFMA.FTZ R103, R0, R20, R103 ;  /* 0x0000001400677223 */ /* 0x000fe20000010067 */
[----:B------:R-:W-:Y:S01]  /*0e80*/  PRMT R20, RZ, 0x7610, R8 ;  /* 0x00007610ff147816 */ /* 0x000fe20000000008 */
[----:B------:R-:W0:Y:S01]  /*0e90*/  MUFU.RCP R88, R61 ;  /* 0x0000003d00587308 */ /* 0x000e220000001000 */
[----:B--2---:R-:W-:-:S05]  /*0ea0*/  IMAD.WIDE.U32 R30, R107, c[0x0][0x2e8], R28 ;  /* 0x0000ba006b1e7a25 */ /* 0x004fca00078e001c */
[----:B------:R-:W-:Y:S02]  /*0eb0*/  IADD3 R31, R31, R51, RZ ;  /* 0x000000331f1f7210 */ /* 0x000fe40007ffe0ff */
[----:B------:R-:W-:Y:S01]  /*0ec0*/  PRMT R51, RZ, 0x5410, R23 ;  /* 0x00005410ff337816 */ /* 0x000fe20000000017 */
[----:B------:R1:W-:Y:S01]  /*0ed0*/  MUFU.EX2 R96, R50 ;  /* 0x0000003200607308 */ /* 0x0003e20000000800 */
[----:B------:R-:W-:Y:S02]  /*0ee0*/  FADD.FTZ R23, -R117, 1 ;  /* 0x3f80000075177421 */ /* 0x000fe40000010100 */
[----:B---3--:R-:W-:Y:S02]  /*0ef0*/  FADD.FTZ R72, R72, 1 ;  /* 0x3f80000048487421 */ /* 0x008fe40000010000 */
[----:B------:R-:W-:Y:S02]  /*0f00*/  FFMA.FTZ R119, R48, R23, 1 ;  /* 0x3f80000030777423 */ /* 0x000fe40000010017 */
[----:B------:R-:W-:Y:S01]  /*0f10*/  IMAD.WIDE.U32 R30, R128, c[0x0][0x2f0], R30 ;  /* 0x0000bc00801e7a25 */ /* 0x000fe200078e001e */
[----:B------:R-:W2:Y:S03]  /*0f20*/  MUFU.RCP R125, R63 ;  /* 0x0000003f007d7308 */ /* 0x000ea60000001000 */
[----:B-1----:R-:W-:-:S04]  /*0f30*/  FMUL.FTZ R50, R74, R49 ;  /* 0x000000314a327220 */ /* 0x002fc80000410000 */
[----:B------:R-:W-:Y:S01]  /*0f40*/  FFMA.FTZ R23, R50, R20, R103 ;  /* 0x0000001432177223 */ /* 0x000fe20000010067 */
[----:B------:R-:W1:Y:S01]  /*0f50*/  MUFU.EX2 R32, R32 ;  /* 0x0000002000207308 */ /* 0x000e620000000800 */
[----:B------:R-:W-:Y:S02]  /*0f60*/  FADD.FTZ R20, -R86, 1 ;  /* 0x3f80000056147421 */ /* 0x000fe40000010100 */
[----:B------:R-:W-:Y:S01]  /*0f70*/  FFMA.FTZ R103, R54, R21, 1 ;  /* 0x3f80000036677423 */ /* 0x000fe20000010015 */
[----:B------:R-:W-:Y:S01]  /*0f80*/  PRMT R21, RZ, 0x5410, R9 ;  /* 0x00005410ff157816 */ /* 0x000fe20000000009 */
[C---:B------:R-:W-:Y:S02]  /*0f90*/  FMUL.FTZ R54, R55.reuse, R86 ;  /* 0x0000005637367220 */ /* 0x040fe40000410000 */
[----:B------:R-:W-:Y:S01]  /*0fa0*/  FFMA.FTZ R123, R55, R20, 1 ;  /* 0x3f800000377b7423 */ /* 0x000fe20000010014 */
[----:B------:R-:W3:Y:S01]  /*0fb0*/  MUFU.RCP R92, R66 ;  /* 0x00000042005c7308 */ /* 0x000ee20000001000 */
[----:B0-----:R-:W-:-:S02]  /*0fc0*/  FADD.FTZ R20, -R88, 1 ;  /* 0x3f80000058147421 */ /* 0x001fc40000010100 */
[----:B------:R-:W-:Y:S02]  /*0fd0*/  FFMA.FTZ R21, R44, R21, R23 ;  /* 0x000000152c157223 */ /* 0x000fe40000010017 */
[----:B------:R-:W-:Y:S02]  /*0fe0*/  FMUL.FTZ R48, R78, R54 ;  /* 0x000000364e307220 */ /* 0x000fe40000410000 */
[C---:B------:R-:W-:Y:S01]  /*0ff0*/  FMUL.FTZ R55, R59.reuse, R88 ;  /* 0x000000583b377220 */ /* 0x040fe20000410000 */
[----:B------:R-:W0:Y:S01]  /*1000*/  MUFU.RCP R129, R69 ;  /* 0x0000004500817308 */ /* 0x000e220000001000 */
[----:B------:R-:W-:Y:S01]  /*1010*/  FFMA.FTZ R90, R59, R20, 1 ;  /* 0x3f8000003b5a7423 */ /* 0x000fe20000010014 */
[----:B------:R-:W-:Y:S01]  /*1020*/  PRMT R20, RZ, 0x5410, R10 ;  /* 0x00005410ff147816 */ /* 0x000fe2000000000a */
[----:B------:R-:W-:Y:S02]  /*1030*/  FFMA.FTZ R21, R48, R22, R21 ;  /* 0x0000001630157223 */ /* 0x000fe40000010015 */
[----:B------:R-:W-:-:S02]  /*1040*/  FMUL.FTZ R46, R79, R55 ;  /* 0x000000374f2e7220 */ /* 0x000fc40000410000 */
[----:B--2---:R-:W-:Y:S01]  /*1050*/  FMUL.FTZ R59, R62, R125 ;  /* 0x0000007d3e3b7220 */ /* 0x004fe20000410000 */
[----:B------:R2:W0:Y:S01]  /*1060*/  MUFU.EX2 R98, R33 ;  /* 0x0000002100627308 */ /* 0x0004220000000800 */
[----:B-1----:R-:W-:Y:S02]  /*1070*/  FADD.FTZ R63, R32, 1 ;  /* 0x3f800000203f7421 */ /* 0x002fe40000010000 */
[----:B------:R-:W-:Y:S02]  /*1080*/  FMUL.FTZ R138, R80, R59 ;  /* 0x0000003b508a7220 */ /* 0x000fe40000410000 */
[----:B---3--:R-:W-:Y:S02]  /*1090*/  FADD.FTZ R32, -R92, 1 ;  /* 0x3f8000005c207421 */ /* 0x008fe40000010100 */
[----:B------:R-:W-:Y:S01]  /*10a0*/  FMUL.FTZ R60, R65, R92 ;  /* 0x0000005c413c7220 */ /* 0x000fe20000410000 */
[----:B------:R1:W3:Y:S01]  /*10b0*/  MUFU.RCP R131, R72 ;  /* 0x0000004800837308 */ /* 0x0002e20000001000 */
[----:B--2---:R-:W-:-:S02]  /*10c0*/  FFMA.FTZ R33, R46, R20, R21 ;  /* 0x000000142e217223 */ /* 0x004fc40000010015 */
[----:B------:R-:W-:Y:S02]  /*10d0*/  FADD.FTZ R21, -R125, 1 ;  /* 0x3f8000007d157421 */ /* 0x000fe40000010100 */
[----:B------:R-:W-:Y:S02]  /*10e0*/  FMUL.FTZ R136, R81, R60 ;  /* 0x0000003c51887220 */ /* 0x000fe40000410000 */
[----:B0-----:R-:W-:Y:S02]  /*10f0*/  FMUL.FTZ R61, R68, R129 ;  /* 0x00000081443d7220 */ /* 0x001fe40000410000 */
[----:B------:R-:W-:Y:S01]  /*1100*/  FFMA.FTZ R127, R62, R21, 1 ;  /* 0x3f8000003e7f7423 */ /* 0x000fe20000010015 */
[----:B-1----:R-:W-:Y:S01]  /*1110*/  PRMT R72, RZ, 0x7610, R35 ;  /* 0x00007610ff487816 */ /* 0x002fe20000000023 */
[----:B------:R-:W-:Y:S02]  /*1120*/  FMUL.FTZ R130, R82, R61 ;  /* 0x0000003d52827220 */ /* 0x000fe40000410000 */
[----:B------:R-:W-:-:S02]  /*1130*/  FADD.FTZ R96, R96, 1 ;  /* 0x3f80000060607421 */ /* 0x000fc40000010000 */
[----:B------:R-:W-:Y:S02]  /*1140*/  FADD.FTZ R98, R98, 1 ;  /* 0x3f80000062627421 */ /* 0x000fe40000010000 */
[----:B---3--:R-:W-:Y:S02]  /*1150*/  FMUL.FTZ R62, R70, R131 ;  /* 0x00000083463e7220 */ /* 0x008fe40000410000 */
[----:B------:R-:W-:Y:S02]  /*1160*/  MUFU.RCP R96, R96 ;  /* 0x0000006000607308 */ /* 0x000fe40000001000 */
[----:B------:R-:W-:-:S06]  /*1170*/  FMUL.FTZ R134, R83, R62 ;  /* 0x0000003e53867220 */ /* 0x000fcc0000410000 */
[----:B------:R-:W-:Y:S01]  /*1180*/  MUFU.RCP R98, R98 ;  /* 0x0000006200627308 */ /* 0x000fe20000001000 */
[----:B----4-:R0:W-:Y:S04]  /*1190*/  STS.128 [R87.X16], R36 ;  /* 0x0000002457007388 */ /* 0x0101e8000000cc00 */
[----:B------:R1:W-:Y:S01]  /*11a0*/  STS.128 [R87.X16+0x200], R40 ;  /* 0x0002002857007388 */ /* 0x0003e2000000cc00 */
[----:B------:R-:W-:-:S06]  /*11b0*/  NOP ;  /* 0x0000000000007918 */ /* 0x000fcc0000000000 */
[----:B------:R-:W2:Y:S01]  /*11c0*/  LDS.128 R20, [R64.X16] ;  /* 0x0000000040147984 */ /* 0x000ea2000000cc00 */
[----:B0-----:R-:W-:Y:S01]  /*11d0*/  PRMT R36, RZ, 0x7610, R10 ;  /* 0x00007610ff247816 */ /* 0x001fe2000000000a */
[----:B------:R-:W-:Y:S02]  /*11e0*/  FFMA.FTZ R38, R65, R32, 1 ;  /* 0x3f80000041267423 */ /* 0x000fe40000010020 */
[----:B------:R-:W-:Y:S01]  /*11f0*/  FMUL.FTZ R65, R72, -1.4426950216293334961 ;  /* 0xbfb8aa3b48417820 */ /* 0x000fe20000410000 */
[----:B-1----:R-:W-:Y:S01]  /*1200*/  PRMT R40, RZ, 0x5410, R34 ;  /* 0x00005410ff287816 */ /* 0x002fe20000000022 */
[----:B------:R-:W-:Y:S01]  /*1210*/  FFMA.FTZ R39, R138, R36, R33 ;  /* 0x000000248a277223 */ /* 0x000fe20000010021 */
[----:B------:R-:W0:Y:S01]  /*1220*/  MUFU.RCP R41, R63 ;  /* 0x0000003f00297308 */ /* 0x000e220000001000 */
[----:B------:R-:W-:Y:S02]  /*1230*/  FADD.FTZ R33, -R129, 1 ;  /* 0x3f80000081217421 */ /* 0x000fe40000010100 */
[----:B------:R-:W-:-:S02]  /*1240*/  FMUL.FTZ R32, R40, -1.4426950216293334961 ;  /* 0xbfb8aa3b28207820 */ /* 0x000fc40000410000 */
[----:B------:R-:W-:Y:S01]  /*1250*/  FFMA.FTZ R37, R68, R33, 1 ;  /* 0x3f80000044257423 */ /* 0x000fe20000010021 */
[----:B------:R-:W-:Y:S01]  /*1260*/  PRMT R33, RZ, 0x5410, R11 ;  /* 0x00005410ff217816 */ /* 0x000fe2000000000b */
[----:B------:R-:W-:Y:S01]  /*1270*/  FMUL.FTZ R34, R75, -1.4426950216293334961 ;  /* 0xbfb8aa3b4b227820 */ /* 0x000fe20000410000 */
[----:B------:R1:W3:Y:S01]  /*1280*/  MUFU.EX2 R42, R32 ;  /* 0x00000020002a7308 */ /* 0x0002e20000000800 */
[----:B------:R-:W-:Y:S02]  /*1290*/  FMUL.FTZ R36, R76, -1.4426950216293334961 ;  /* 0xbfb8aa3b4c247820 */ /* 0x000fe40000410000 */
[----:B------:R-:W-:Y:S02]  /*12a0*/  FFMA.FTZ R33, R136, R33, R39 ;  /* 0x0000002188217223 */ /* 0x000fe40000010027 */
[----:B0-----:R-:W-:Y:S01]  /*12b0*/  FMUL.FTZ R63, R94, R41 ;  /* 0x000000295e3f7220 */ /* 0x001fe20000410000 */
[----:B-1----:R-:W-:Y:S02]  /*12c0*/  PRMT R32, RZ, 0x7610, R11 ;  /* 0x00007610ff207816 */ /* 0x002fe4000000000b */
[----:B------:R0:W1:Y:S01]  /*12d0*/  MUFU.EX2 R100, R34 ;  /* 0x0000002200647308 */ /* 0x0000620000000800 */
[----:B------:R-:W-:-:S02]  /*12e0*/  FMUL.FTZ R132, R84, R63 ;  /* 0x0000003f54847220 */ /* 0x000fc40000410000 */
[----:B------:R-:W-:Y:S01]  /*12f0*/  FFMA.FTZ R43, R130, R32, R33 ;  /* 0x00000020822b7223 */ /* 0x000fe20000010021 */
[----:B------:R-:W-:Y:S01]  /*1300*/  PRMT R32, RZ, 0x5410, R4 ;  /* 0x00005410ff207816 */ /* 0x000fe20000000004 */
[----:B------:R-:W-:-:S03]  /*1310*/  FADD.FTZ R33, -R131, 1 ;  /* 0x3f80000083217421 */ /* 0x000fc60000010100 */
[----:B------:R-:W4:Y:S01]  /*1320*/  MUFU.EX2 R102, R36 ;  /* 0x0000002400667308 */ /* 0x000f220000000800 */
[----:B---3--:R-:W-:Y:S02]  /*1330*/  FADD.FTZ R42, R42, 1 ;  /* 0x3f8000002a2a7421 */ /* 0x008fe40000010000 */
[----:B------:R-:W-:Y:S01]  /*1340*/  FFMA.FTZ R39, R70, R33, 1 ;  /* 0x3f80000046277423 */ /* 0x000fe20000010021 */
[----:B--2---:R-:W-:Y:S01]  /*1350*/  PRMT R70, RZ, 0x7610, R22 ;  /* 0x00007610ff467816 */ /* 0x004fe20000000016 */
[----:B------:R-:W-:Y:S01]  /*1360*/  FFMA.FTZ R35, R134, R32, R43 ;  /* 0x0000002086237223 */ /* 0x000fe2000001002b */
[----:B------:R-:W-:Y:S01]  /*1370*/  PRMT R32, RZ, 0x7610, R4 ;  /* 0x00007610ff207816 */ /* 0x000fe20000000004 */
[----:B------:R-:W-:Y:S01]  /*1380*/  FADD.FTZ R33, -R41, 1 ;  /* 0x3f80000029217421 */ /* 0x000fe20000010100 */
[----:B------:R-:W-:Y:S01]  /*1390*/  PRMT R66, RZ, 0x7610, R20 ;  /* 0x00007610ff427816 */ /* 0x000fe20000000014 */
[----:B------:R-:W-:Y:S01]  /*13a0*/  FMUL.FTZ R80, R80, R70 ;  /* 0x0000004650507220 */ /* 0x000fe20000410000 */
[----:B------:R-:W-:Y:S01]  /*13b0*/  PRMT R69, RZ, 0x7610, R21 ;  /* 0x00007610ff457816 */ /* 0x000fe20000000015 */
[----:B------:R-:W-:Y:S01]  /*13c0*/  FFMA.FTZ R43, R94, R33, 1 ;  /* 0x3f8000005e2b7423 */ /* 0x000fe20000010021 */
[----:B------:R-:W-:Y:S01]  /*13d0*/  PRMT R68, RZ, 0x5410, R22 ;  /* 0x00005410ff447816 */ /* 0x000fe20000000016 */
[----:B------:R-:W-:Y:S01]  /*13e0*/  FFMA.FTZ R133, R132, R32, R35 ;  /* 0x0000002084857223 */ /* 0x000fe20000010023 */
[----:B------:R2:W3:Y:S01]  /*13f0*/  MUFU.EX2 R94, R65 ;  /* 0x00000041005e7308 */ /* 0x0004e20000000800 */
[----:B0-----:R0:W3:Y:S01]  /*1400*/  LDS.128 R32, [R64.X16+0x10] ;  /* 0x0000100040207984 */ /* 0x0010e2000000cc00 */
[----:B------:R-:W-:-:S02]  /*1410*/  FMUL.FTZ R80, R125, R80 ;  /* 0x000000507d507220 */ /* 0x000fc40000410000 */
[----:B-1----:R-:W-:Y:S02]  /*1420*/  FADD.FTZ R100, R100, 1 ;  /* 0x3f80000064647421 */ /* 0x002fe40000010000 */
[----:B------:R-:W-:Y:S01]  /*1430*/  FMUL.FTZ R22, R74, R66 ;  /* 0x000000424a167220 */ /* 0x000fe20000410000 */
[----:B------:R-:W-:Y:S01]  /*1440*/  PRMT R74, RZ, 0x7610, R23 ;  /* 0x00007610ff4a7816 */ /* 0x000fe20000000017 */
[----:B------:R-:W-:Y:S01]  /*1450*/  FMUL.FTZ R127, R80, R127 ;  /* 0x0000007f507f7220 */ /* 0x000fe20000410000 */
[----:B0-----:R-:W-:Y:S01]  /*1460*/  PRMT R64, RZ, 0x5410, R20 ;  /* 0x00005410ff407816 */ /* 0x001fe20000000014 */
[----:B----4-:R-:W-:Y:S01]  /*1470*/  FADD.FTZ R102, R102, 1 ;  /* 0x3f80000066667421 */ /* 0x010fe20000010000 */
[----:B--2---:R-:W-:Y:S01]  /*1480*/  PRMT R65, RZ, 0x5410, R21 ;  /* 0x00005410ff417816 */ /* 0x004fe20000000015 */
[----:B------:R-:W-:Y:S01]  /*1490*/  FMUL.FTZ R21, R78, R69 ;  /* 0x000000454e157220 */ /* 0x000fe20000410000 */
[----:B------:R0:W-:Y:S01]  /*14a0*/  MUFU.RCP R80, R100 ;  /* 0x0000006400507308 */ /* 0x0001e20000001000 */
[----:B------:R-:W-:Y:S01]  /*14b0*/  FMUL.FTZ R20, R71, R64 ;  /* 0x0000004047147220 */ /* 0x000fe20000410000 */
[----:B------:R-:W-:Y:S01]  /*14c0*/  PRMT R71, RZ, 0x5410, R23 ;  /* 0x00005410ff477816 */ /* 0x000fe20000000017 */
[----:B------:R-:W-:-:S02]  /*14d0*/  FMUL.FTZ R36, R77, R65 ;  /* 0x000000414d247220 */ /* 0x000fc40000410000 */
[----:B------:R-:W-:Y:S02]  /*14e0*/  FMUL.FTZ R20, R85, R20 ;  /* 0x0000001455147220 */ /* 0x000fe40000410000 */
[----:B------:R-:W-:Y:S01]  /*14f0*/  FMUL.FTZ R81, R81, R71 ;  /* 0x0000004751517220 */ /* 0x000fe20000410000 */
[----:B------:R-:W1:Y:S01]  /*1500*/  MUFU.RCP R85, R42 ;  /* 0x0000002a00557308 */ /* 0x000e620000001000 */
[----:B------:R-:W-:Y:S02]  /*1510*/  FMUL.FTZ R36, R121, R36 ;  /* 0x0000002479247220 */ /* 0x000fe40000410000 */
[----:B------:R-:W-:Y:S01]  /*1520*/  FMUL.FTZ R81, R92, R81 ;  /* 0x000000515c517220 */ /* 0x000fe20000410000 */
[----:B------:R-:W-:Y:S01]  /*1530*/  PRMT R92, RZ, 0x7610, R13 ;  /* 0x00007610ff5c7816 */ /* 0x000fe2000000000d */
[----:B---3--:R-:W-:Y:S02]  /*1540*/  FADD.FTZ R94, R94, 1 ;  /* 0x3f8000005e5e7421 */ /* 0x008fe40000010000 */
[----:B------:R-:W-:-:S02]  /*1550*/  FMUL.FTZ R23, R81, R38 ;  /* 0x0000002651177220 */ /* 0x000fc40000410000 */
[----:B------:R-:W-:Y:S02]  /*1560*/  FMUL.FTZ R86, R86, R21 ;  /* 0x0000001556567220 */ /* 0x000fe40000410000 */
[----:B------:R-:W-:Y:S02]  /*1570*/  FMUL.FTZ R21, R36, R103 ;  /* 0x0000006724157220 */ /* 0x000fe40000410000 */
[----:B------:R2:W-:Y:S01]  /*1580*/  MUFU.RCP R103, R94 ;  /* 0x0000005e00677308 */ /* 0x0005e20000001000 */
[----:B------:R-:W-:Y:S02]  /*1590*/  FMUL.FTZ R82, R82, R74 ;  /* 0x0000004a52527220 */ /* 0x000fe40000410000 */
[----:B------:R-:W-:Y:S02]  /*15a0*/  FADD.FTZ R36, -R98, 1 ;  /* 0x3f80000062247421 */ /* 0x000fe40000010100 */
[----:B------:R-:W-:Y:S01]  /*15b0*/  FMUL.FTZ R82, R129, R82 ;  /* 0x0000005281527220 */ /* 0x000fe20000410000 */
[--C-:B------:R-:W-:Y:S01]  /*15c0*/  PRMT R77, RZ, 0x5410, R32.reuse ;  /* 0x00005410ff4d7816 */ /* 0x100fe20000000020 */
[----:B------:R-:W-:Y:S01]  /*15d0*/  FFMA.FTZ R36, R67, R36, 1 ;  /* 0x3f80000043247423 */ /* 0x000fe20000010024 */
[----:B------:R-:W-:Y:S01]  /*15e0*/  PRMT R81, RZ, 0x7610, R32 ;  /* 0x00007610ff517816 */ /* 0x000fe20000000020 */
[----:B------:R-:W-:Y:S01]  /*15f0*/  FMUL.FTZ R82, R82, R37 ;  /* 0x0000002552527220 */ /* 0x000fe20000410000 */
[--C-:B0-----:R-:W-:Y:S01]  /*1600*/  PRMT R100, RZ, 0x5410, R33.reuse ;  /* 0x00005410ff647816 */ /* 0x101fe20000000021 */
[----:B------:R-:W-:Y:S01]  /*1610*/  FMUL.FTZ R32, R83, R77 ;  /* 0x0000004d53207220 */ /* 0x000fe20000410000 */
[----:B------:R-:W-:Y:S01]  /*1620*/  PRMT R104, RZ, 0x7610, R33 ;  /* 0x00007610ff687816 */ /* 0x000fe20000000021 */
[----:B------:R0:W3:Y:S01]  /*1630*/  MUFU.RCP R83, R102 ;  /* 0x0000006600537308 */ /* 0x0000e20000001000 */
[--C-:B------:R-:W-:Y:S01]  /*1640*/  PRMT R106, RZ, 0x5410, R34.reuse ;  /* 0x00005410ff6a7816 */ /* 0x100fe20000000022 */
[----:B------:R-:W-:Y:S01]  /*1650*/  FMUL.FTZ R33, R58, R100 ;  /* 0x000000643a217220 */ /* 0x000fe20000410000 */
[----:B------:R-:W-:Y:S01]  /*1660*/  PRMT R108, RZ, 0x7610, R34 ;  /* 0x00007610ff6c7816 */ /* 0x000fe20000000022 */
[C---:B------:R-:W-:Y:S01]  /*1670*/  FADD.FTZ R34, -R96.reuse, 1 ;  /* 0x3f80000060227421 */ /* 0x040fe20000010100 */
[--C-:B------:R-:W-:Y:S01]  /*1680*/  PRMT R110, RZ, 0x5410, R35.reuse ;  /* 0x00005410ff6e7816 */ /* 0x100fe20000000023 */
[----:B------:R-:W-:Y:S01]  /*1690*/  FMUL.FTZ R33, R96, R33 ;  /* 0x0000002160217220 */ /* 0x000fe20000410000 */
[----:B------:R-:W-:Y:S01]  /*16a0*/  PRMT R112, RZ, 0x7610, R35 ;  /* 0x00007610ff707816 */ /* 0x000fe20000000023 */
[----:B------:R-:W-:Y:S01]  /*16b0*/  FFMA.FTZ R34, R73, R34, 1 ;  /* 0x3f80000049227423 */ /* 0x000fe20000010022 */
[----:B------:R-:W-:Y:S01]  /*16c0*/  F2FP.BF16.PACK_AB R23, R82, R23 ;  /* 0x000000175217723e */ /* 0x000fe200000010ff */
[----:B------:R-:W-:Y:S01]  /*16d0*/  FMUL.FTZ R35, R57, R104 ;  /* 0x0000006839237220 */ /* 0x000fe20000410000 */
[----:B--2---:R-:W-:Y:S01]  /*16e0*/  PRMT R94, RZ, 0x5410, R13 ;  /* 0x00005410ff5e7816 */ /* 0x004fe2000000000d */
[----:B------:R-:W-:Y:S01]  /*16f0*/  FMUL.FTZ R32, R131, R32 ;  /* 0x0000002083207220 */ /* 0x000fe20000410000 */
[----:B------:R-:W-:Y:S01]  /*1700*/  PRMT R82, RZ, 0x5410, R16 ;  /* 0x00005410ff527816 */ /* 0x000fe20000000010 */
[----:B-1----:R-:W-:-:S02]  /*1710*/  FADD.FTZ R37, -R85, 1 ;  /* 0x3f80000055257421 */ /* 0x002fc40000010100 */
[----:B------:R-:W-:Y:S02]  /*1720*/  FMUL.FTZ R35, R98, R35 ;  /* 0x0000002362237220 */ /* 0x000fe40000410000 */
[----:B------:R-:W-:Y:S02]  /*1730*/  FMUL.FTZ R33, R33, R34 ;  /* 0x0000002221217220 */ /* 0x000fe40000410000 */
[----:B------:R-:W-:Y:S02]  /*1740*/  FMUL.FTZ R84, R84, R81 ;  /* 0x0000005154547220 */ /* 0x000fe40000410000 */
[----:B------:R-:W-:Y:S02]  /*1750*/  FADD.FTZ R34, -R80, 1 ;  /* 0x3f80000050227421 */ /* 0x000fe40000010100 */
[----:B0-----:R-:W-:Y:S01]  /*1760*/  FMUL.FTZ R102, R67, R98 ;  /* 0x0000006243667220 */ /* 0x001fe20000410000 */
[----:B------:R-:W-:Y:S01]  /*1770*/  PRMT R98, RZ, 0x5410, R12 ;  /* 0x00005410ff627816 */ /* 0x000fe2000000000c */
[----:B------:R-:W-:-:S02]  /*1780*/  FFMA.FTZ R37, R40, R37, 1 ;  /* 0x3f80000028257423 */ /* 0x000fc40000010025 */
[----:B------:R-:W-:Y:S02]  /*1790*/  FMUL.FTZ R67, R40, R85 ;  /* 0x0000005528437220 */ /* 0x000fe40000410000 */
[----:B------:R-:W-:Y:S02]  /*17a0*/  FMUL.FTZ R32, R32, R39 ;  /* 0x0000002720207220 */ /* 0x000fe40000410000 */
[----:B------:R-:W-:Y:S02]  /*17b0*/  FMUL.FTZ R36, R35, R36 ;  /* 0x0000002423247220 */ /* 0x000fe40000410000 */
[----:B------:R-:W-:Y:S02]  /*17c0*/  FMUL.FTZ R84, R41, R84 ;  /* 0x0000005429547220 */ /* 0x000fe40000410000 */
[----:B------:R-:W-:Y:S01]  /*17d0*/  FMUL.FTZ R38, R56, R106 ;  /* 0x0000006a38267220 */ /* 0x000fe20000410000 */
[----:B------:R-:W-:Y:S01]  /*17e0*/  F2FP.BF16.PACK_AB R33, R36, R33 ;  /* 0x000000212421723e */ /* 0x000fe200000010ff */
[----:B---3--:R-:W-:Y:S01]  /*17f0*/  FADD.FTZ R39, -R83, 1 ;  /* 0x3f80000053277421 */ /* 0x008fe20000010100 */
[----:B------:R-:W-:Y:S01]  /*1800*/  PRMT R36, RZ, 0x5410, R5 ;  /* 0x00005410ff247816 */ /* 0x000fe20000000005 */
[----:B------:R-:W-:-:S02]  /*1810*/  FFMA.FTZ R40, R75, R34, 1 ;  /* 0x3f8000004b287423 */ /* 0x000fc40000010022 */
[----:B------:R-:W-:Y:S02]  /*1820*/  FMUL.FTZ R35, R53, R108 ;  /* 0x0000006c35237220 */ /* 0x000fe40000410000 */
[----:B------:R-:W-:Y:S02]  /*1830*/  FMUL.FTZ R79, R79, R68 ;  /* 0x000000444f4f7220 */ /* 0x000fe40000410000 */
[----:B------:R-:W-:Y:S02]  /*1840*/  FADD.FTZ R41, -R103, 1 ;  /* 0x3f80000067297421 */ /* 0x000fe40000010100 */
[----:B------:R-:W-:Y:S02]  /*1850*/  FMUL.FTZ R34, R51, R110 ;  /* 0x0000006e33227220 */ /* 0x000fe40000410000 */
[----:B------:R-:W-:Y:S02]  /*1860*/  FMUL.FTZ R78, R47, R112 ;  /* 0x000000702f4e7220 */ /* 0x000fe40000410000 */
[----:B------:R-:W-:-:S02]  /*1870*/  FMUL.FTZ R22, R117, R22 ;  /* 0x0000001675167220 */ /* 0x000fc40000410000 */
[----:B------:R-:W-:Y:S01]  /*1880*/  FMUL.FTZ R38, R85, R38 ;  /* 0x0000002655267220 */ /* 0x000fe20000410000 */
[----:B------:R-:W-:Y:S01]  /*1890*/  LEA R85, R122, R93, 0x1 ;  /* 0x0000005d7a557211 */ /* 0x000fe200078e08ff */
[----:B------:R-:W-:Y:S02]  /*18a0*/  FFMA.FTZ R42, R76, R39, 1 ;  /* 0x3f8000004c2a7423 */ /* 0x000fe40000010027 */
[----:B------:R-:W-:Y:S02]  /*18b0*/  FMUL.FTZ R35, R80, R35 ;  /* 0x0000002350237220 */ /* 0x000fe40000410000 */
[----:B------:R-:W-:Y:S01]  /*18c0*/  FMUL.FTZ R79, R88, R79 ;  /* 0x0000004f584f7220 */ /* 0x000fe20000410000 */
[----:B------:R-:W-:Y:S01]  /*18d0*/  PRMT R88, RZ, 0x7610, R14 ;  /* 0x00007610ff587816 */ /* 0x000fe2000000000e */
[----:B------:R-:W-:Y:S02]  /*18e0*/  FFMA.FTZ R41, R72, R41, 1 ;  /* 0x3f80000048297423 */ /* 0x000fe40000010029 */
[----:B------:R-:W-:-:S02]  /*18f0*/  FMUL.FTZ R39, R83, R34 ;  /* 0x0000002253277220 */ /* 0x000fc40000410000 */
[----:B------:R-:W-:Y:S02]  /*1900*/  FMUL.FTZ R78, R103, R78 ;  /* 0x0000004e674e7220 */ /* 0x000fe40000410000 */
[----:B------:R-:W-:Y:S02]  /*1910*/  FMUL.FTZ R119, R22, R119 ;  /* 0x0000007716777220 */ /* 0x000fe40000410000 */
        /* <DEDUP_REMOVED lines=14> */
[----:B------:R-:W-:Y:S01]  /*1a00*/  IMAD R37, R113, c[0x0][0x2f0], RZ ;  /* 0x0000bc0071257a24 */ /* 0x000fe200078e02ff */
[----:B------:R-:W-:Y:S01]  /*1a10*/  PRMT R90, RZ, 0x5410, R14 ;  /* 0x00005410ff5a7816 */ /* 0x000fe2000000000e */
[----:B------:R-:W-:Y:S01]  /*1a20*/  FMUL.FTZ R73, R73, R96 ;  /* 0x0000006049497220 */ /* 0x000fe20000410000 */
[----:B------:R-:W-:Y:S01]  /*1a30*/  F2FP.BF16.PACK_AB R35, R78, R39 ;  /* 0x000000274e23723e */ /* 0x000fe200000010ff */
[----:B------:R-:W-:Y:S01]  /*1a40*/  IMAD R37, R128, c[0x0][0x2f4], R37 ;  /* 0x0000bd0080257a24 */ /* 0x000fe200078e0225 */
[----:B------:R-:W-:Y:S01]  /*1a50*/  PRMT R96, RZ, 0x7610, R12 ;  /* 0x00007610ff607816 */ /* 0x000fe2000000000c */
[----:B------:R-:W-:Y:S01]  /*1a60*/  FMUL.FTZ R140, R58, R73 ;  /* 0x000000493a8c7220 */ /* 0x000fe20000410000 */
[----:B------:R-:W-:Y:S01]  /*1a70*/  PRMT R12, RZ, 0x7610, R6 ;  /* 0x00007610ff0c7816 */ /* 0x000fe20000000006 */
[----:B------:R-:W-:Y:S01]  /*1a80*/  FMUL.FTZ R144, R57, R102 ;  /* 0x0000006639907220 */ /* 0x000fe20000410000 */
[----:B------:R-:W-:Y:S01]  /*1a90*/  IADD3 R31, R31, R37, RZ ;  /* 0x000000251f1f7210 */ /* 0x000fe20007ffe0ff */
[----:B------:R-:W-:Y:S01]  /*1aa0*/  FFMA.FTZ R133, R140, R36, R133 ;  /* 0x000000248c857223 */ /* 0x000fe20000010085 */
[----:B------:R-:W-:Y:S01]  /*1ab0*/  LEA R78, P0, R30, c[0x0][0x338], 0x1 ;  /* 0x0000ce001e4e7a11 */ /* 0x000fe200078008ff */
[----:B------:R-:W-:Y:S01]  /*1ac0*/  FMUL.FTZ R146, R56, R67 ;  /* 0x0000004338927220 */ /* 0x000fe20000410000 */
[----:B------:R-:W-:Y:S01]  /*1ad0*/  PRMT R86, RZ, 0x5410, R15 ;  /* 0x00005410ff567816 */ /* 0x000fe2000000000f */
[----:B------:R-:W-:Y:S01]  /*1ae0*/  FMUL.FTZ R14, R72, R103 ;  /* 0x00000067480e7220 */ /* 0x000fe20000410000 */
[----:B------:R-:W-:-:S02]  /*1af0*/  LEA.HI.X R79, R30, c[0x0][0x33c], R31, 0x1, P0 ;  /* 0x0000cf001e4f7a11 */ /* 0x000fc400000f0c1f */
[----:B------:R-:W-:Y:S01]  /*1b00*/  ISETP.NE.U32.AND P0, PT, RZ, c[0x0][0x270], PT ;  /* 0x00009c00ff007a0c */ /* 0x000fe20003f05070 */
[----:B------:R-:W-:Y:S01]  /*1b10*/  FMUL.FTZ R152, R47, R14 ;  /* 0x0000000e2f987220 */ /* 0x000fe20000410000 */
[----:B------:R-:W-:Y:S01]  /*1b20*/  PRMT R103, RZ, 0x7610, R7 ;  /* 0x00007610ff677816 */ /* 0x000fe20000000007 */
[----:B------:R0:W-:Y:S01]  /*1b30*/  STS.128 [R85.X16], R20 ;  /* 0x0000001455007388 */ /* 0x0001e2000000cc00 */
[----:B------:R-:W-:Y:S02]  /*1b40*/  ISETP.NE.AND.EX P0, PT, RZ, c[0x0][0x274], PT, P0 ;  /* 0x00009d00ff007a0c */ /* 0x000fe40003f05300 */
[----:B------:R-:W-:Y:S01]  /*1b50*/  PRMT R84, RZ, 0x7610, R15 ;  /* 0x00007610ff547816 */ /* 0x000fe2000000000f */
[----:B------:R-:W-:Y:S01]  /*1b60*/  STS.128 [R85.X16+0x10], R32 ;  /* 0x0000102055007388 */ /* 0x000fe2000000cc00 */
[----:B------:R-:W-:-:S06]  /*1b70*/  NOP ;  /* 0x0000000000007918 */ /* 0x000fcc0000000000 */
[----:B------:R-:W1:Y:S01]  /*1b80*/  LDS.128 R36, [R87.X16] ;  /* 0x0000000057247984 */ /* 0x000e62000000cc00 */
[--C-:B------:R-:W-:Y:S02]  /*1b90*/  PRMT R56, RZ, 0x5410, R18.reuse ;  /* 0x00005410ff387816 */ /* 0x100fe40000000012 */
[----:B------:R-:W-:Y:S01]  /*1ba0*/  PRMT R72, RZ, 0x7610, R18 ;  /* 0x00007610ff487816 */ /* 0x000fe20000000012 */
[----:B------:R-:W2:Y:S01]  /*1bb0*/  LDS.128 R40, [R87.X16+0x200] ;  /* 0x0002000057287984 */ /* 0x000ea2000000cc00 */
[----:B0-----:R-:W-:Y:S01]  /*1bc0*/  PRMT R20, RZ, 0x7610, R5 ;  /* 0x00007610ff147816 */ /* 0x001fe20000000005 */
[----:B------:R-:W-:Y:S01]  /*1bd0*/  FMUL.FTZ R22, R76, R83 ;  /* 0x000000534c167220 */ /* 0x000fe20000410000 */
[----:B------:R-:W-:Y:S02]  /*1be0*/  PRMT R21, RZ, 0x5410, R6 ;  /* 0x00005410ff157816 */ /* 0x000fe40000000006 */
[----:B------:R-:W-:Y:S01]  /*1bf0*/  PRMT R76, RZ, 0x7610, R17 ;  /* 0x00007610ff4c7816 */ /* 0x000fe20000000011 */
[----:B------:R-:W-:Y:S01]  /*1c00*/  FFMA.FTZ R133, R144, R20, R133 ;  /* 0x0000001490857223 */ /* 0x000fe20000010085 */
[----:B------:R-:W-:Y:S01]  /*1c10*/  PRMT R58, RZ, 0x5410, R19 ;  /* 0x00005410ff3a7816 */ /* 0x000fe20000000013 */
[----:B------:R-:W-:Y:S01]  /*1c20*/  FMUL.FTZ R20, R75, R80 ;  /* 0x000000504b147220 */ /* 0x000fe20000410000 */
[----:B------:R-:W-:Y:S01]  /*1c30*/  PRMT R80, RZ, 0x7610, R16 ;  /* 0x00007610ff507816 */ /* 0x000fe20000000010 */
[----:B------:R-:W-:-:S02]  /*1c40*/  FFMA.FTZ R21, R146, R21, R133 ;  /* 0x0000001592157223 */ /* 0x000fc40000010085 */
[----:B------:R-:W-:Y:S02]  /*1c50*/  FMUL.FTZ R148, R53, R20 ;  /* 0x0000001435947220 */ /* 0x000fe40000410000 */
[----:B------:R-:W-:Y:S02]  /*1c60*/  FMUL.FTZ R150, R51, R22 ;  /* 0x0000001633967220 */ /* 0x000fe40000410000 */
[----:B------:R-:W-:Y:S01]  /*1c70*/  FFMA.FTZ R21, R148, R12, R21 ;  /* 0x0000000c94157223 */ /* 0x000fe20000010015 */
[----:B------:R-:W-:-:S05]  /*1c80*/  PRMT R12, RZ, 0x5410, R7 ;  /* 0x00005410ff0c7816 */ /* 0x000fca0000000007 */
[----:B------:R-:W-:Y:S02]  /*1c90*/  FFMA.FTZ R21, R150, R12, R21 ;  /* 0x0000000c96157223 */ /* 0x000fe40000010015 */
[----:B------:R-:W-:Y:S01]  /*1ca0*/  IMAD.WIDE R12, R89, 0x10, R78 ;  /* 0x00000010590c7825 */ /* 0x000fe200078e024e */
[----:B------:R-:W-:-:S03]  /*1cb0*/  PRMT R78, RZ, 0x5410, R17 ;  /* 0x00005410ff4e7816 */ /* 0x000fc60000000011 */
[----:B------:R-:W-:Y:S01]  /*1cc0*/  FFMA.FTZ R103, R152, R103, R21 ;  /* 0x0000006798677223 */ /* 0x000fe20000010015 */
[----:B-1----:R0:W-:Y:S04]  /*1cd0*/  STG.E.128 [R12.64], R36 ;  /* 0x000000240c007986 */ /* 0x0021e8000c101d04 */
[----:B--2---:R0:W-:Y:S01]  /*1ce0*/  STG.E.128 [R12.64+0x200], R40 ;  /* 0x000200280c007986 */ /* 0x0041e2000c101d04 */
[----:B------:R-:W-:Y:S05]  /*1cf0*/  @!P0 BRA `(.L_x_6183) ;  /* 0x000002b000008947 */ /* 0x000fea0003800000 */
[----:B------:R-:W-:Y:S01]  /*1d00*/  BAR.SYNC.DEFER_BLOCKING 0x0 ;  /* 0x0000000000007b1d */ /* 0x000fe20000010000 */
[----:B------:R-:W-:Y:S02]  /*1d10*/  FMUL.FTZ R45, R45, R64 ;  /* 0x000000402d2d7220 */ /* 0x000fe40000410000 */
[----:B------:R-:W-:Y:S02]  /*1d20*/  FMUL.FTZ R66, R49, R66 ;  /* 0x0000004231427220 */ /* 0x000fe40000410000 */
[----:B------:R-:W-:-:S02]  /*1d30*/  FMUL.FTZ R21, R52, R65 ;  /* 0x0000004134157220 */ /* 0x000fc40000410000 */
[----:B------:R-:W-:Y:S02]  /*1d40*/  FMUL.FTZ R54, R54, R69 ;  /* 0x0000004536367220 */ /* 0x000fe40000410000 */
[----:B------:R-:W-:Y:S02]  /*1d50*/  FMUL.FTZ R55, R55, R68 ;  /* 0x0000004437377220 */ /* 0x000fe40000410000 */
[----:B------:R-:W-:Y:S01]  /*1d60*/  FMUL.FTZ R70, R59, R70 ;  /* 0x000000463b467220 */ /* 0x000fe20000410000 */
[----:B------:R-:W-:Y:S01]  /*1d70*/  F2FP.BF16.PACK_AB R21, R54, R21 ;  /* 0x000000153615723e */ /* 0x000fe200000010ff */
[----:B------:R-:W-:Y:S02]  /*1d80*/  FMUL.FTZ R23, R60, R71 ;  /* 0x000000473c177220 */ /* 0x000fe40000410000 */
[----:B------:R-:W-:Y:S02]  /*1d90*/  FMUL.FTZ R74, R61, R74 ;  /* 0x0000004a3d4a7220 */ /* 0x000fe40000410000 */
[----:B------:R-:W-:-:S02]  /*1da0*/  FMUL.FTZ R32, R62, R77 ;  /* 0x0000004d3e207220 */ /* 0x000fc40000410000 */
[----:B------:R-:W-:Y:S01]  /*1db0*/  FMUL.FTZ R63, R63, R81 ;  /* 0x000000513f3f7220 */ /* 0x000fe20000410000 */
[----:B------:R-:W-:Y:S01]  /*1dc0*/  F2FP.BF16.PACK_AB R23, R74, R23 ;  /* 0x000000174a17723e */ /* 0x000fe200000010ff */
[----:B------:R-:W-:Y:S02]  /*1dd0*/  FMUL.FTZ R33, R73, R100 ;  /* 0x0000006449217220 */ /* 0x000fe40000410000 */
[----:B------:R-:W-:Y:S01]  /*1de0*/  FMUL.FTZ R102, R102, R104 ;  /* 0x0000006866667220 */ /* 0x000fe20000410000 */
[----:B------:R-:W-:Y:S01]  /*1df0*/  F2FP.BF16.PACK_AB R32, R63, R32 ;  /* 0x000000203f20723e */ /* 0x000fe200000010ff */
[----:B------:R-:W-:Y:S02]  /*1e00*/  FMUL.FTZ R34, R67, R106 ;  /* 0x0000006a43227220 */ /* 0x000fe40000410000 */
[----:B0-----:R-:W-:Y:S01]  /*1e10*/  FMUL.FTZ R13, R20, R108 ;  /* 0x0000006c140d7220 */ /* 0x001fe20000410000 */
[----:B------:R-:W-:Y:S01]  /*1e20*/  F2FP.BF16.PACK_AB R20, R66, R45 ;  /* 0x0000002d4214723e */ /* 0x000fe200000010ff */
[----:B------:R-:W-:Y:S01]  /*1e30*/  FMUL.FTZ R35, R22, R110 ;  /* 0x0000006e16237220 */ /* 0x000fe20000410000 */
[----:B------:R-:W-:Y:S01]  /*1e40*/  F2FP.BF16.PACK_AB R22, R70, R55 ;  /* 0x000000374616723e */ /* 0x000fe200000010ff */
[----:B------:R-:W-:Y:S01]  /*1e50*/  FMUL.FTZ R14, R14, R112 ;  /* 0x000000700e0e7220 */ /* 0x000fe20000410000 */
[----:B------:R-:W-:Y:S01]  /*1e60*/  F2FP.BF16.PACK_AB R34, R13, R34 ;  /* 0x000000220d22723e */ /* 0x000fe200000010ff */
[----:B------:R-:W-:Y:S01]  /*1e70*/  IMAD R36, R105, c[0x0][0x210], RZ ;  /* 0x0000840069247a24 */ /* 0x000fe200078e02ff */
[----:B------:R-:W-:Y:S01]  /*1e80*/  F2FP.BF16.PACK_AB R33, R102, R33 ;  /* 0x000000216621723e */ /* 0x000fe200000010ff */
[----:B------:R0:W-:Y:S01]  /*1e90*/  STS.128 [R85.X16], R20 ;  /* 0x0000001455007388 */ /* 0x0001e2000000cc00 */
[----:B------:R-:W-:Y:S01]  /*1ea0*/  F2FP.BF16.PACK_AB R35, R14, R35 ;  /* 0x000000230e23723e */ /* 0x000fe200000010ff */
[----:B------:R-:W-:-:S04]  /*1eb0*/  IMAD.WIDE.U32 R30, R107, c[0x0][0x210], R28 ;  /* 0x000084006b1e7a25 */ /* 0x000fc800078e001c */
[----:B------:R-:W-:Y:S01]  /*1ec0*/  STS.128 [R85.X16+0x10], R32 ;  /* 0x0000102055007388 */ /* 0x000fe2000000cc00 */
[----:B------:R-:W-:-:S06]  /*1ed0*/  NOP ;  /* 0x0000000000007918 */ /* 0x000fcc0000000000 */
[----:B------:R-:W1:Y:S01]  /*1ee0*/  LDS.128 R12, [R87.X16] ;  /* 0x00000000570c7984 */ /* 0x000e62000000cc00 */
[----:B------:R-:W-:-:S03]  /*1ef0*/  IMAD R37, R107, c[0x0][0x214], R36 ;  /* 0x000085006b257a24 */ /* 0x000fc600078e0224 */
[----:B------:R-:W2:Y:S02]  /*1f00*/  LDS.128 R16, [R87.X16+0x200] ;  /* 0x0002000057107984 */ /* 0x000ea4000000cc00 */
[----:B------:R-:W-:Y:S01]  /*1f10*/  IADD3 R31, R31, R37, RZ ;  /* 0x000000251f1f7210 */ /* 0x000fe20007ffe0ff */
[----:B------:R-:W-:-:S04]  /*1f20*/  IMAD R37, R113, c[0x0][0x218], RZ ;  /* 0x0000860071257a24 */ /* 0x000fc800078e02ff */
[C---:B------:R-:W-:Y:S02]  /*1f30*/  IMAD R37, R128.reuse, c[0x0][0x21c], R37 ;  /* 0x0000870080257a24 */ /* 0x040fe400078e0225 */
[----:B0-----:R-:W-:-:S05]  /*1f40*/  IMAD.WIDE.U32 R20, R128, c[0x0][0x218], R30 ;  /* 0x0000860080147a25 */ /* 0x001fca00078e001e */
[----:B------:R-:W-:Y:S02]  /*1f50*/  IADD3 R21, R21, R37, RZ ;  /* 0x0000002515157210 */ /* 0x000fe40007ffe0ff */
[----:B------:R-:W-:-:S04]  /*1f60*/  LEA R22, P0, R20, c[0x0][0x270], 0x1 ;  /* 0x00009c0014167a11 */ /* 0x000fc800078008ff */
[----:B------:R-:W-:-:S05]  /*1f70*/  LEA.HI.X R23, R20, c[0x0][0x274], R21, 0x1, P0 ;  /* 0x00009d0014177a11 */ /* 0x000fca00000f0c15 */
[----:B------:R-:W-:-:S05]  /*1f80*/  IMAD.WIDE R20, R89, 0x10, R22 ;  /* 0x0000001059147825 */ /* 0x000fca00078e0216 */
[----:B-1----:R0:W-:Y:S04]  /*1f90*/  STG.E.128 [R20.64], R12 ;  /* 0x0000000c14007986 */ /* 0x0021e8000c101d04 */
[----:B--2---:R0:W-:Y:S02]  /*1fa0*/  STG.E.128 [R20.64+0x200], R16 ;  /* 0x0002001014007986 */ /* 0x0041e4000c101d04 */
.L_x_6183:
[----:B------:R-:W-:Y:S01]  /*1fb0*/  BAR.SYNC.DEFER_BLOCKING 0x0 ;  /* 0x0000000000007b1d */ /* 0x000fe20000010000 */
[----:B------:R-:W-:Y:S01]  /*1fc0*/  HFMA2.MMA R114, -RZ, RZ, 0, 0 ;  /* 0x00000000ff727435 */ /* 0x000fe200000001ff */
[--C-:B-----5:R-:W-:Y:S01]  /*1fd0*/  FADD.FTZ R74, R56, R109.reuse ;  /* 0x0000006d384a7221 */ /* 0x120fe20000010000 */
[----:B------:R-:W-:Y:S01]  /*1fe0*/  HFMA2.MMA R112, -RZ, RZ, 0, 0 ;  /* 0x00000000ff707435 */ /* 0x000fe200000001ff */
[--C-:B------:R-:W-:Y:S01]  /*1ff0*/  FADD.FTZ R70, R58, R109.reuse ;  /* 0x0000006d3a467221 */ /* 0x100fe20000010000 */
[----:B------:R-:W-:Y:S01]  /*2000*/  HFMA2.MMA R110, -RZ, RZ, 0, 0 ;  /* 0x00000000ff6e7435 */ /* 0x000fe200000001ff */
[----:B------:R-:W-:Y:S01]  /*2010*/  MOV R83, RZ ;  /* 0x000000ff00537202 */ /* 0x000fe20000000f00 */
        /* <DEDUP_REMOVED lines=10> */
[--C-:B------:R-:W-:Y:S01]  /*20c0*/  FADD.FTZ R98, R98, R109.reuse ;  /* 0x0000006d62627221 */ /* 0x100fe20000010000 */
[----:B------:R-:W-:Y:S01]  /*20d0*/  MOV R71, RZ ;  /* 0x000000ff00477202 */ /* 0x000fe20000000f00 */
[--C-:B------:R-:W-:Y:S01]  /*20e0*/  FADD.FTZ R96, R96, R109.reuse ;  /* 0x0000006d60607221 */ /* 0x100fe20000010000 */
[----:B------:R-:W-:Y:S01]  /*20f0*/  MOV R69, RZ ;  /* 0x000000ff00457202 */ /* 0x000fe20000000f00 */
        /* <DEDUP_REMOVED lines=39> */
[----:B0-----:R-:W-:Y:S02]  /*2370*/  FADD.FTZ R43, R134, R134 ;  /* 0x00000086862b7221 */ /* 0x001fe40000010000 */
[----:B------:R-:W-:-:S02]  /*2380*/  FADD.FTZ R42, R132, R132 ;  /* 0x00000084842a7221 */ /* 0x000fc40000010000 */
[----:B------:R-:W-:Y:S02]  /*2390*/  FADD.FTZ R41, R140, R140 ;  /* 0x0000008c8c297221 */ /* 0x000fe40000010000 */
[----:B------:R-:W-:Y:S02]  /*23a0*/  FADD.FTZ R40, R144, R144 ;  /* 0x0000009090287221 */ /* 0x000fe40000010000 */
[----:B------:R-:W-:Y:S02]  /*23b0*/  FADD.FTZ R39, R146, R146 ;  /* 0x0000009292277221 */ /* 0x000fe40000010000 */
[----:B------:R-:W-:Y:S02]  /*23c0*/  FADD.FTZ R38, R148, R148 ;  /* 0x0000009494267221 */ /* 0x000fe40000010000 */
[----:B------:R-:W-:Y:S02]  /*23d0*/  FADD.FTZ R37, R150, R150 ;  /* 0x0000009696257221 */ /* 0x000fe40000010000 */
[----:B------:R-:W-:-:S02]  /*23e0*/  FADD.FTZ R36, R152, R152 ;  /* 0x0000009898247221 */ /* 0x000fc40000010000 */
.L_x_6221:
        /* <DEDUP_REMOVED lines=77> */
[----:B---3--:R-:W-:Y:S01]  /*28c0*/  FMUL.FTZ R152, R17, R18 ;  /* 0x0000001211987220 */ /* 0x008fe20000410000 */
[----:B------:R-:W-:Y:S01]  /*28d0*/  IADD3 R13, R12, -R13, RZ ;  /* 0x8000000d0c0d7210 */ /* 0x000fe20007ffe0ff */
[----:B0-----:R-:W-:Y:S01]  /*28e0*/  FMUL.FTZ R20, R90, R21 ;  /* 0x000000155a147220 */ /* 0x001fe20000410000 */
[----:B------:R-:W-:Y:S01]  /*28f0*/  MOV R12, 0x3f800000 ;  /* 0x3f800000000c7802 */ /* 0x000fe20000000f00 */
[----:B--2---:R-:W-:-:S03]  /*2900*/  FMUL.FTZ R35, R35, R14 ;  /* 0x0000000e23237220 */ /* 0x004fc60000410000 */
[----:B------:R-:W-:Y:S01]  /*2910*/  MUFU.SIN R33, R22 ;  /* 0x0000001600217308 */ /* 0x000fe20000000400 */
[----:B-1----:R-:W-:-:S04]  /*2920*/  FMUL.FTZ R15, R86, R31 ;  /* 0x0000001f560f7220 */ /* 0x002fc80000410000 */
[----:B------:R-:W-:Y:S01]  /*2930*/  FMUL.RZ R125, R15, 0.15915493667125701904 ;  /* 0x3e22f9830f7d7820 */ /* 0x000fe2000040c000 */
[----:B------:R-:W-:Y:S02]  /*2940*/  IADD3 R15, R124, 0x200, RZ ;  /* 0x000002007c0f7810 */ /* 0x000fe40007ffe0ff */
[----:B------:R-:W-:Y:S01]  /*2950*/  @!P1 LEA R15, R13, R0, 0x8 ;  /* 0x000000000d0f9211 */ /* 0x000fe200078e40ff */
[----:B------:R0:W1:Y:S01]  /*2960*/  MUFU.COS R151, R22 ;  /* 0x0000001600977308 */ /* 0x0000620000000000 */
[----:B------:R-:W-:Y:S02]  /*2970*/  HFMA2.MMA R13, -RZ, RZ, 0, 0 ;  /* 0x00000000ff0d7435 */ /* 0x000fe400000001ff */
[----:B------:R-:W-:Y:S02]  /*2980*/  SHF.L.U32 R129, R15, 0x3, RZ ;  /* 0x000000030f817819 */ /* 0x000fe400000006ff */
[----:B------:R-:W-:-:S03]  /*2990*/  CS2R R14, SRZ ;  /* 0x00000000000e7805 */ /* 0x000fc6000001ff00 */
[----:B------:R2:W-:Y:S01]  /*29a0*/  STS.64 [R129+0x10b0], R34 ;  /* 0x0010b02281007388 */ /* 0x0005e20000000a00 */
[----:B------:R-:W-:Y:S01]  /*29b0*/  MUFU.SIN R121, R23 ;  /* 0x0000001700797308 */ /* 0x000fe20000000400 */
[----:B0-----:R-:W-:-:S07]  /*29c0*/  FMUL.FTZ R22, R88, R21 ;  /* 0x0000001558167220 */ /* 0x001fce0000410000 */
[----:B------:R0:W-:Y:S08]  /*29d0*/  MUFU.COS R143, R23 ;  /* 0x00000017008f7308 */ /* 0x0001f00000000000 */
[----:B------:R3:W-:Y:S01]  /*29e0*/  MUFU.EX2 R142, R22 ;  /* 0x00000016008e7308 */ /* 0x0007e20000000800 */
[----:B0-----:R-:W-:-:S05]  /*29f0*/  @!P0 IADD3 R23, R95, -0x2, RZ ;  /* 0xfffffffe5f178810 */ /* 0x001fca0007ffe0ff */
[----:B------:R-:W-:Y:S02]  /*2a00*/  @!P0 IMAD R23, R23, c[0x0][0x16c], R0 ;  /* 0x00005b0017178a24 */ /* 0x000fe400078e0200 */
[----:B------:R-:W-:Y:S01]  /*2a10*/  FFMA.FTZ R152, R16, R19, R152 ;  /* 0x0000001310987223 */ /* 0x000fe20000010098 */
[----:B------:R-:W0:Y:S01]  /*2a20*/  MUFU.COS R147, R32 ;  /* 0x0000002000937308 */ /* 0x000e220000000000 */
[----:B---3--:R-:W-:-:S04]  /*2a30*/  FMUL.FTZ R22, R84, R31 ;  /* 0x0000001f54167220 */ /* 0x008fc80000410000 */
[----:B------:R-:W-:Y:S02]  /*2a40*/  FMUL.RZ R131, R22, 0.15915493667125701904 ;  /* 0x3e22f98316837820 */ /* 0x000fe4000040c000 */
[----:B------:R-:W-:Y:S01]  /*2a50*/  @!P0 IMAD.WIDE R22, R23, 0x10, R26 ;  /* 0x0000001017168825 */ /* 0x000fe200078e021a */
[----:B------:R-:W-:Y:S03]  /*2a60*/  BAR.SYNC.DEFER_BLOCKING 0x0 ;  /* 0x0000000000007b1d */ /* 0x000fe60000010000 */
[----:B--2---:R-:W-:Y:S02]  /*2a70*/  FMUL.FTZ R129, R80, R31 ;  /* 0x0000001f50817220 */ /* 0x004fe40000410000 */
[----:B-1----:R-:W-:Y:S01]  /*2a80*/  FMUL.FTZ R151, R150, R151 ;  /* 0x0000009796977220 */ /* 0x002fe20000410000 */
[----:B------:R1:W2:Y:S01]  /*2a90*/  MUFU.SIN R117, R32 ;  /* 0x0000002000757308 */ /* 0x0002a20000000400 */
[----:B------:R-:W-:-:S02]  /*2aa0*/  FMUL.RZ R134, R129, 0.15915493667125701904 ;  /* 0x3e22f98381867820 */ /* 0x000fc4000040c000 */
[----:B------:R-:W-:Y:S02]  /*2ab0*/  FMUL.FTZ R150, R150, R33 ;  /* 0x0000002196967220 */ /* 0x000fe40000410000 */
[----:B------:R-:W-:Y:S02]  /*2ac0*/  FMUL.FTZ R127, R82, R31 ;  /* 0x0000001f527f7220 */ /* 0x000fe40000410000 */
[----:B------:R-:W-:Y:S01]  /*2ad0*/  FMUL.FTZ R149, R148, R149 ;  /* 0x0000009594957220 */ /* 0x000fe20000410000 */
[----:B------:R-:W-:Y:S08]  /*2ae0*/  MUFU.SIN R119, R123 ;  /* 0x0000007b00777308 */ /* 0x000ff00000000400 */
[----:B------:R-:W-:Y:S01]  /*2af0*/  MUFU.COS R145, R123 ;  /* 0x0000007b00917308 */ /* 0x000fe20000000000 */
[----:B------:R3:W5:Y:S07]  /*2b00*/  @!P0 LDG.E.128 R12, [R22.64] ;  /* 0x00000004160c8981 */ /* 0x00076e000c1e1d00 */
[----:B------:R-:W4:Y:S01]  /*2b10*/  MUFU.EX2 R20, R20 ;  /* 0x0000001400147308 */ /* 0x000f220000000800 */
[----:B0-----:R-:W-:-:S02]  /*2b20*/  FMUL.FTZ R147, R146, R147 ;  /* 0x0000009392937220 */ /* 0x001fc40000410000 */
[----:B-1----:R-:W-:Y:S02]  /*2b30*/  FMUL.FTZ R32, R86, R21 ;  /* 0x0000001556207220 */ /* 0x002fe40000410000 */
[----:B---3--:R-:W-:-:S03]  /*2b40*/  FMUL.FTZ R23, R78, R31 ;  /* 0x0000001f4e177220 */ /* 0x008fc60000410000 */
[----:B------:R-:W-:Y:S01]  /*2b50*/  MUFU.SIN R129, R134 ;  /* 0x0000008600817308 */ /* 0x000fe20000000400 */
[----:B------:R-:W-:Y:S02]  /*2b60*/  FMUL.RZ R137, R23, 0.15915493667125701904 ;  /* 0x3e22f98317897820 */ /* 0x000fe4000040c000 */
[----:B------:R-:W-:-:S04]  /*2b70*/  FMUL.FTZ R23, R76, R31 ;  /* 0x0000001f4c177220 */ /* 0x000fc80000410000 */
[----:B------:R-:W-:Y:S01]  /*2b80*/  FMUL.RZ R139, R23, 0.15915493667125701904 ;  /* 0x3e22f983178b7820 */ /* 0x000fe2000040c000 */
[----:B------:R0:W-:Y:S01]  /*2b90*/  MUFU.COS R135, R134 ;  /* 0x0000008600877308 */ /* 0x0001e20000000000 */
[----:B------:R-:W-:Y:S01]  /*2ba0*/  FMUL.FTZ R23, R17, R19 ;  /* 0x0000001311177220 */ /* 0x000fe20000410000 */
[----:B------:R-:W-:-:S03]  /*2bb0*/  PRMT R19, RZ, 0x5410, R8 ;  /* 0x00005410ff137816 */ /* 0x000fc60000000008 */
[----:B------:R-:W-:Y:S02]  /*2bc0*/  FFMA.FTZ R168, R16, R18, -R23 ;  /* 0x0000001210a87223 */ /* 0x000fe40000010817 */
[----:B------:R-:W-:Y:S01]  /*2bd0*/  FMUL.FTZ R198, R98, R19 ;  /* 0x0000001362c67220 */ /* 0x000fe20000410000 */
[----:B------:R-:W-:Y:S01]  /*2be0*/  MUFU.SIN R123, R125 ;  /* 0x0000007d007b7308 */ /* 0x000fe20000000400 */
[----:B0-----:R-:W-:Y:S02]  /*2bf0*/  FMUL.FTZ R134, R74, R31 ;  /* 0x0000001f4a867220 */ /* 0x001fe40000410000 */
[-C--:B------:R-:W-:Y:S02]  /*2c00*/  FMUL.FTZ R18, RZ, R150.reuse ;  /* 0x00000096ff127220 */ /* 0x080fe40000410000 */
[----:B------:R-:W-:-:S03]  /*2c10*/  FMUL.FTZ R16, R198, R150 ;  /* 0x00000096c6107220 */ /* 0x000fc60000410000 */
[----:B------:R-:W-:Y:S01]  /*2c20*/  MUFU.SIN R154, R137 ;  /* 0x00000089009a7308 */ /* 0x000fe20000000400 */
[----:B------:R-:W-:-:S07]  /*2c30*/  FMUL.RZ R133, R127, 0.15915493667125701904 ;  /* 0x3e22f9837f857820 */ /* 0x000fce000040c000 */
[----:B------:R0:W-:Y:S01]  /*2c40*/  MUFU.COS R156, R137 ;  /* 0x00000089009c7308 */ /* 0x0001e20000000000 */
[----:B------:R-:W-:Y:S02]  /*2c50*/  FMUL.FTZ R148, R148, R115 ;  /* 0x0000007394947220 */ /* 0x000fe40000410000 */
[----:B------:R-:W-:-:S05]  /*2c60*/  FFMA.FTZ R23, RZ, R151, R16 ;  /* 0x00000097ff177223 */ /* 0x000fca0000010010 */
[----:B------:R1:W-:Y:S01]  /*2c70*/  MUFU.COS R141, R125 ;  /* 0x0000007d008d7308 */ /* 0x0003e20000000000 */
[----:B0-----:R-:W-:Y:S02]  /*2c80*/  FMUL.RZ R137, R134, 0.15915493667125701904 ;  /* 0x3e22f98386897820 */ /* 0x001fe4000040c000 */
[----:B------:R-:W-:-:S04]  /*2c90*/  FFMA.FTZ R134, R198, R151, -R18 ;  /* 0x00000097c6867223 */ /* 0x000fc80000010812 */
[----:B------:R-:W-:Y:S01]  /*2ca0*/  FADD.FTZ R134, R195, R134 ;  /* 0x00000086c3867221 */ /* 0x000fe20000010000 */
[----:B------:R-:W-:Y:S01]  /*2cb0*/  MUFU.SIN R136, R133 ;  /* 0x0000008500887308 */ /* 0x000fe20000000400 */
[----:B------:R-:W-:Y:S02]  /*2cc0*/  FMUL.FTZ R18, R72, R31 ;  /* 0x0000001f48127220 */ /* 0x000fe40000410000 */
[----:B------:R-:W-:Y:S02]  /*2cd0*/  FADD.FTZ R33, RZ, R23 ;  /* 0x00000017ff217221 */ /* 0x000fe40000010000 */
[----:B------:R-:W-:-:S03]  /*2ce0*/  FMUL.FTZ R140, R148, R134 ;  /* 0x00000086948c7220 */ /* 0x000fc60000410000 */
[----:B------:R0:W-:Y:S01]  /*2cf0*/  MUFU.COS R132, R133 ;  /* 0x0000008500847308 */ /* 0x0001e20000000000 */
[----:B-1----:R-:W-:Y:S02]  /*2d00*/  FMUL.FTZ R125, R84, R21 ;  /* 0x00000015547d7220 */ /* 0x002fe40000410000 */
[----:B------:R-:W-:Y:S02]  /*2d10*/  FFMA.FTZ R140, R149, R33, R140 ;  /* 0x00000021958c7223 */ /* 0x000fe4000001008c */
[----:B--2---:R-:W-:-:S03]  /*2d20*/  FMUL.FTZ R146, R146, R117 ;  /* 0x0000007592927220 */ /* 0x004fc60000410000 */
[----:B------:R-:W-:Y:S01]  /*2d30*/  MUFU.COS R130, R131 ;  /* 0x0000008300827308 */ /* 0x000fe20000000000 */
[----:B0-----:R-:W-:-:S07]  /*2d40*/  FMUL.FTZ R133, R76, R21 ;  /* 0x000000154c857220 */ /* 0x001fce0000410000 */
[----:B------:R0:W-:Y:S01]  /*2d50*/  MUFU.EX2 R153, R133 ;  /* 0x0000008500997308 */ /* 0x0001e20000000800 */
[----:B------:R-:W-:Y:S02]  /*2d60*/  FADD.FTZ R140, RZ, R140 ;  /* 0x0000008cff8c7221 */ /* 0x000fe40000010000 */
[C---:B----4-:R-:W-:Y:S02]  /*2d70*/  FMUL.FTZ R145, R20.reuse, R145 ;  /* 0x0000009114917220 */ /* 0x050fe40000410000 */
[----:B------:R-:W-:-:S03]  /*2d80*/  FMUL.FTZ R144, R20, R119 ;  /* 0x0000007714907220 */ /* 0x000fc60000410000 */
[----:B------:R-:W-:Y:S01]  /*2d90*/  MUFU.EX2 R32, R32 ;  /* 0x0000002000207308 */ /* 0x000fe20000000800 */
[----:B0-----:R-:W-:Y:S02]  /*2da0*/  FMUL.RZ R133, R18, 0.15915493667125701904 ;  /* 0x3e22f98312857820 */ /* 0x001fe4000040c000 */
[----:B------:R-:W-:-:S04]  /*2db0*/  FMUL.FTZ R18, R148, R33 ;  /* 0x0000002194127220 */ /* 0x000fc80000410000 */
[----:B------:R-:W-:Y:S01]  /*2dc0*/  FFMA.FTZ R18, R149, R134, -R18 ;  /* 0x0000008695127223 */ /* 0x000fe20000010812 */
[----:B------:R-:W0:Y:S01]  /*2dd0*/  MUFU.EX2 R125, R125 ;  /* 0x0000007d007d7308 */ /* 0x000e220000000800 */
[----:B------:R-:W-:Y:S02]  /*2de0*/  FMUL.FTZ R115, R146, R140 ;  /* 0x0000008c92737220 */ /* 0x000fe40000410000 */
[----:B------:R-:W-:-:S04]  /*2df0*/  FADD.FTZ R20, R197, R18 ;  /* 0x00000012c5147221 */ /* 0x000fc80000010000 */
[-C--:B------:R-:W-:Y:S01]  /*2e00*/  FMUL.FTZ R117, R146, R20.reuse ;  /* 0x0000001492757220 */ /* 0x080fe20000410000 */
[----:B------:R-:W-:Y:S01]  /*2e10*/  MUFU.SIN R138, R131 ;  /* 0x00000083008a7308 */ /* 0x000fe20000000400 */
[C---:B------:R-:W-:Y:S02]  /*2e20*/  FFMA.FTZ R134, R147.reuse, R20, -R115 ;  /* 0x0000001493867223 */ /* 0x040fe40000010873 */
[----:B------:R-:W-:Y:S02]  /*2e30*/  FFMA.FTZ R117, R147, R140, R117 ;  /* 0x0000008c93757223 */ /* 0x000fe40000010075 */
[----:B------:R-:W-:Y:S02]  /*2e40*/  FADD.FTZ R134, R203, R134 ;  /* 0x00000086cb867221 */ /* 0x000fe40000010000 */
[----:B------:R-:W-:Y:S01]  /*2e50*/  FMUL.FTZ R127, R82, R21 ;  /* 0x00000015527f7220 */ /* 0x000fe20000410000 */
[----:B------:R-:W-:Y:S01]  /*2e60*/  MUFU.SIN R158, R139 ;  /* 0x0000008b009e7308 */ /* 0x000fe20000000400 */
[----:B------:R-:W-:-:S07]  /*2e70*/  FADD.FTZ R117, RZ, R117 ;  /* 0x00000075ff757221 */ /* 0x000fce0000010000 */
[----:B------:R0:W-:Y:S01]  /*2e80*/  MUFU.COS R160, R139 ;  /* 0x0000008b00a07308 */ /* 0x0001e20000000000 */
[C---:B------:R-:W-:Y:S02]  /*2e90*/  FMUL.FTZ R115, R144.reuse, R117 ;  /* 0x0000007590737220 */ /* 0x040fe40000410000 */
[----:B0-----:R-:W-:Y:S02]  /*2ea0*/  FMUL.FTZ R139, R125, R130 ;  /* 0x000000827d8b7220 */ /* 0x001fe40000410000 */
[----:B------:R-:W-:-:S03]  /*2eb0*/  FMUL.FTZ R130, R144, R134 ;  /* 0x0000008690827220 */ /* 0x000fc60000410000 */
[----:B------:R-:W0:Y:S01]  /*2ec0*/  MUFU.EX2 R127, R127 ;  /* 0x0000007f007f7308 */ /* 0x000e220000000800 */
[C---:B------:R-:W-:Y:S01]  /*2ed0*/  FFMA.FTZ R130, R145.reuse, R117, R130 ;  /* 0x0000007591827223 */ /* 0x040fe20000010082 */
[----:B------:R-:W-:Y:S01]  /*2ee0*/  PRMT R117, RZ, 0x5410, R10 ;  /* 0x00005410ff757816 */ /* 0x000fe2000000000a */
[----:B------:R-:W-:Y:S02]  /*2ef0*/  FMUL.FTZ R22, R80, R21 ;  /* 0x0000001550167220 */ /* 0x000fe40000410000 */
[----:B------:R-:W-:Y:S02]  /*2f00*/  FFMA.FTZ R115, R145, R134, -R115 ;  /* 0x0000008691737223 */ /* 0x000fe40000010873 */
[----:B------:R-:W-:Y:S02]  /*2f10*/  FMUL.FTZ R196, R90, R117 ;  /* 0x000000755ac47220 */ /* 0x000fe40000410000 */
[C---:B------:R-:W-:Y:S02]  /*2f20*/  FMUL.FTZ R141, R32.reuse, R141 ;  /* 0x0000008d208d7220 */ /* 0x040fe40000410000 */
[----:B------:R-:W-:-:S02]  /*2f30*/  FMUL.FTZ R140, R32, R123 ;  /* 0x0000007b208c7220 */ /* 0x000fc40000410000 */
[-C--:B------:R-:W-:Y:S02]  /*2f40*/  FMUL.FTZ R131, R78, R21.reuse ;  /* 0x000000154e837220 */ /* 0x080fe40000410000 */
[-C--:B------:R-:W-:Y:S02]  /*2f50*/  FMUL.FTZ R16, R74, R21.reuse ;  /* 0x000000154a107220 */ /* 0x080fe40000410000 */
[-C--:B------:R-:W-:Y:S02]  /*2f60*/  FMUL.FTZ R18, R72, R21.reuse ;  /* 0x0000001548127220 */ /* 0x080fe40000410000 */
[-C--:B------:R-:W-:Y:S02]  /*2f70*/  FMUL.FTZ R20, R70, R21.reuse ;  /* 0x0000001546147220 */ /* 0x080fe40000410000 */
[----:B------:R-:W-:Y:S01]  /*2f80*/  FMUL.FTZ R32, R68, R21 ;  /* 0x0000001544207220 */ /* 0x000fe20000410000 */
[----:B------:R-:W1:Y:S01]  /*2f90*/  MUFU.EX2 R22, R22 ;  /* 0x0000001600167308 */ /* 0x000e620000000800 */
[----:B------:R-:W-:-:S02]  /*2fa0*/  FMUL.FTZ R143, R142, R143 ;  /* 0x0000008f8e8f7220 */ /* 0x000fc40000410000 */
[----:B------:R-:W-:Y:S02]  /*2fb0*/  FMUL.FTZ R21, R70, R31 ;  /* 0x0000001f46157220 */ /* 0x000fe40000410000 */
[----:B------:R-:W-:Y:S02]  /*2fc0*/  FMUL.FTZ R142, R142, R121 ;  /* 0x000000798e8e7220 */ /* 0x000fe40000410000 */
[----:B------:R-:W-:Y:S02]  /*2fd0*/  FADD.FTZ R115, R196, R115 ;  /* 0x00000073c4737221 */ /* 0x000fe40000010000 */
[----:B------:R-:W-:Y:S01]  /*2fe0*/  FADD.FTZ R130, RZ, R130 ;  /* 0x00000082ff827221 */ /* 0x000fe20000010000 */
[----:B------:R-:W2:Y:S01]  /*2ff0*/  MUFU.EX2 R131, R131 ;  /* 0x0000008300837308 */ /* 0x000ea20000000800 */
[----:B------:R-:W-:Y:S02]  /*3000*/  FMUL.RZ R123, R21, 0.15915493667125701904 ;  /* 0x3e22f983157b7820 */ /* 0x000fe4000040c000 */
[----:B------:R-:W-:-:S05]  /*3010*/  FMUL.FTZ R21, R142, R115 ;  /* 0x000000738e157220 */ /* 0x000fca0000410000 */
[----:B------:R-:W-:Y:S08]  /*3020*/  MUFU.SIN R17, R137 ;  /* 0x0000008900117308 */ /* 0x000ff00000000400 */
[----:B------:R0:W-:Y:S02]  /*3030*/  MUFU.COS R19, R137 ;  /* 0x0000008900137308 */ /* 0x0001e40000000000 */
[----:B0-----:R-:W-:-:S02]  /*3040*/  FMUL.FTZ R137, R127, R132 ;  /* 0x000000847f897220 */ /* 0x001fc40000410000 */
[-C--:B------:R-:W-:Y:S02]  /*3050*/  FMUL.FTZ R132, R142, R130.reuse ;  /* 0x000000828e847220 */ /* 0x080fe40000410000 */
[C---:B------:R-:W-:Y:S02]  /*3060*/  FFMA.FTZ R130, R143.reuse, R130, R21 ;  /* 0x000000828f827223 */ /* 0x040fe40000010015 */
[----:B------:R-:W-:Y:S02]  /*3070*/  FMUL.FTZ R21, R68, R31 ;  /* 0x0000001f44157220 */ /* 0x000fe40000410000 */
[----:B------:R-:W-:Y:S02]  /*3080*/  FFMA.FTZ R132, R143, R115, -R132 ;  /* 0x000000738f847223 */ /* 0x000fe40000010884 */
[----:B------:R-:W-:Y:S02]  /*3090*/  FMUL.RZ R155, R21, 0.15915493667125701904 ;  /* 0x3e22f983159b7820 */ /* 0x000fe4000040c000 */
[----:B------:R-:W-:-:S02]  /*30a0*/  FADD.FTZ R21, R199, R132 ;  /* 0x00000084c7157221 */ /* 0x000fc40000010000 */
[C---:B-1----:R-:W-:Y:S02]  /*30b0*/  FMUL.FTZ R135, R22.reuse, R135 ;  /* 0x0000008716877220 */ /* 0x042fe40000410000 */
[----:B------:R-:W-:Y:S02]  /*30c0*/  FMUL.FTZ R134, R22, R129 ;  /* 0x0000008116867220 */ /* 0x000fe40000410000 */
[----:B------:R-:W-:Y:S01]  /*30d0*/  FADD.FTZ R22, RZ, R130 ;  /* 0x00000082ff167221 */ /* 0x000fe20000010000 */
[----:B------:R-:W0:Y:S01]  /*30e0*/  MUFU.EX2 R16, R16 ;  /* 0x0000001000107308 */ /* 0x000e220000000800 */
[C---:B------:R-:W-:Y:S02]  /*30f0*/  FMUL.FTZ R115, R140.reuse, R21 ;  /* 0x000000158c737220 */ /* 0x040fe40000410000 */
[----:B--2---:R-:W-:Y:S02]  /*3100*/  FMUL.FTZ R132, R131, R154 ;  /* 0x0000009a83847220 */ /* 0x004fe40000410000 */
[----:B------:R-:W-:-:S02]  /*3110*/  FMUL.FTZ R154, R140, R22 ;  /* 0x000000168c9a7220 */ /* 0x000fc40000410000 */
[C---:B------:R-:W-:Y:S01]  /*3120*/  FFMA.FTZ R22, R141.reuse, R22, R115 ;  /* 0x000000168d167223 */ /* 0x040fe20000010073 */
[----:B------:R-:W-:Y:S01]  /*3130*/  PRMT R115, RZ, 0x5410, R11 ;  /* 0x00005410ff737816 */ /* 0x000fe2000000000b */
[----:B------:R-:W-:Y:S01]  /*3140*/  MUFU.SIN R23, R133 ;  /* 0x0000008500177308 */ /* 0x000fe20000000400 */
[----:B------:R-:W-:-:S03]  /*3150*/  FFMA.FTZ R21, R141, R21, -R154 ;  /* 0x000000158d157223 */ /* 0x000fc6000001089a */
[----:B------:R-:W-:-:S04]  /*3160*/  FMUL.FTZ R200, R86, R115 ;  /* 0x0000007356c87220 */ /* 0x000fc80000410000 */
[----:B------:R-:W-:Y:S01]  /*3170*/  MUFU.COS R33, R133 ;  /* 0x0000008500217308 */ /* 0x000fe20000000000 */
[----:B------:R-:W-:Y:S02]  /*3180*/  FMUL.FTZ R138, R125, R138 ;  /* 0x0000008a7d8a7220 */ /* 0x000fe40000410000 */
[----:B------:R-:W-:-:S05]  /*3190*/  FADD.FTZ R21, R200, R21 ;  /* 0x00000015c8157221 */ /* 0x000fca0000010000 */
[----:B------:R-:W1:Y:S01]  /*31a0*/  MUFU.EX2 R18, R18 ;  /* 0x0000001200127308 */ /* 0x000e620000000800 */
[----:B------:R-:W-:Y:S02]  /*31b0*/  FMUL.FTZ R136, R127, R136 ;  /* 0x000000887f887220 */ /* 0x000fe40000410000 */
[----:B0-----:R-:W-:-:S05]  /*31c0*/  FMUL.FTZ R127, R16, R17 ;  /* 0x00000011107f7220 */ /* 0x001fca0000410000 */
[----:B------:R-:W-:Y:S01]  /*31d0*/  MUFU.EX2 R20, R20 ;  /* 0x0000001400147308 */ /* 0x000fe20000000800 */
[----:B------:R-:W-:Y:S02]  /*31e0*/  FADD.FTZ R22, RZ, R22 ;  /* 0x00000016ff167221 */ /* 0x000fe40000010000 */
[----:B------:R-:W-:-:S05]  /*31f0*/  FMUL.FTZ R17, R138, R21 ;  /* 0x000000158a117220 */ /* 0x000fca0000410000 */
[----:B------:R-:W0:Y:S01]  /*3200*/  MUFU.SIN R119, R123 ;  /* 0x0000007b00777308 */ /* 0x000e220000000400 */
[----:B------:R-:W-:-:S07]  /*3210*/  FMUL.FTZ R129, R16, R19 ;  /* 0x0000001310817220 */ /* 0x000fce0000410000 */
[----:B------:R2:W3:Y:S01]  /*3220*/  MUFU.COS R121, R123 ;  /* 0x0000007b00797308 */ /* 0x0004e20000000000 */
[-C--:B------:R-:W-:Y:S02]  /*3230*/  FMUL.FTZ R16, R138, R22.reuse ;  /* 0x000000168a107220 */ /* 0x080fe40000410000 */
[C---:B------:R-:W-:Y:S02]  /*3240*/  FFMA.FTZ R17, R139.reuse, R22, R17 ;  /* 0x000000168b117223 */ /* 0x040fe40000010011 */
[----:B------:R-:W-:Y:S02]  /*3250*/  FFMA.FTZ R16, R139, R21, -R16 ;  /* 0x000000158b107223 */ /* 0x000fe40000010810 */
[C---:B-1----:R-:W-:Y:S02]  /*3260*/  FMUL.FTZ R125, R18.reuse, R33 ;  /* 0x00000021127d7220 */ /* 0x042fe40000410000 */
[----:B--2---:R-:W-:Y:S02]  /*3270*/  FMUL.FTZ R123, R18, R23 ;  /* 0x00000017127b7220 */ /* 0x004fe40000410000 */
[----:B------:R-:W-:-:S02]  /*3280*/  FADD.FTZ R19, RZ, R17 ;  /* 0x00000011ff137221 */ /* 0x000fc40000010000 */
[-C--:B------:R-:W-:Y:S02]  /*3290*/  FMUL.FTZ R18, R34, R150.reuse ;  /* 0x0000009622127220 */ /* 0x080fe40000410000 */
[C---:B0-----:R-:W-:Y:S02]  /*32a0*/  FMUL.FTZ R119, R20.reuse, R119 ;  /* 0x0000007714777220 */ /* 0x041fe40000410000 */
[----:B---3--:R-:W-:Y:S02]  /*32b0*/  FMUL.FTZ R121, R20, R121 ;  /* 0x0000007914797220 */ /* 0x008fe40000410000 */
[----:B------:R-:W-:Y:S02]  /*32c0*/  FADD.FTZ R17, R201, R16 ;  /* 0x00000010c9117221 */ /* 0x000fe40000010000 */
        /* <DEDUP_REMOVED lines=12> */
[-C--:B------:R-:W-:Y:S02]  /*3390*/  FMUL.FTZ R16, R146, R19.reuse ;  /* 0x0000001392107220 */ /* 0x080fe40000410000 */
[----:B------:R-:W-:-:S02]  /*33a0*/  FFMA.FTZ R18, R147, R19, R18 ;  /* 0x0000001393127223 */ /* 0x000fc40000010012 */
[----:B------:R-:W-:Y:S01]  /*33b0*/  FFMA.FTZ R16, R147, R17, -R16 ;  /* 0x0000001193107223 */ /* 0x000fe20000010810 */
[----:B------:R-:W-:Y:S01]  /*33c0*/  PRMT R23, RZ, 0x5410, R4 ;  /* 0x00005410ff177816 */ /* 0x000fe20000000004 */
[C---:B------:R-:W-:Y:S02]  /*33d0*/  FMUL.FTZ R17, R144.reuse, R18 ;  /* 0x0000001290117220 */ /* 0x040fe40000410000 */
[-C--:B------:R-:W-:Y:S02]  /*33e0*/  FMUL.FTZ R19, R144, R16.reuse ;  /* 0x0000001090137220 */ /* 0x080fe40000410000 */
[----:B------:R-:W-:Y:S02]  /*33f0*/  FFMA.FTZ R17, R145, R16, -R17 ;  /* 0x0000001091117223 */ /* 0x000fe40000010811 */
[----:B------:R-:W-:Y:S02]  /*3400*/  FMUL.FTZ R202, R82, R23 ;  /* 0x0000001752ca7220 */ /* 0x000fe40000410000 */
[----:B------:R-:W-:-:S02]  /*3410*/  FADD.FTZ R22, RZ, R22 ;  /* 0x00000016ff167221 */ /* 0x000fc40000010000 */
[----:B------:R-:W-:Y:S02]  /*3420*/  FFMA.FTZ R19, R145, R18, R19 ;  /* 0x0000001291137223 */ /* 0x000fe40000010013 */
[----:B------:R-:W-:Y:S02]  /*3430*/  FMUL.FTZ R18, R142, R17 ;  /* 0x000000118e127220 */ /* 0x000fe40000410000 */
[----:B------:R-:W-:Y:S02]  /*3440*/  FADD.FTZ R21, R202, R21 ;  /* 0x00000015ca157221 */ /* 0x000fe40000010000 */
[----:B------:R-:W-:Y:S02]  /*3450*/  FMUL.FTZ R20, R134, R22 ;  /* 0x0000001686147220 */ /* 0x000fe40000410000 */
[-C--:B------:R-:W-:Y:S02]  /*3460*/  FMUL.FTZ R16, R142, R19.reuse ;  /* 0x000000138e107220 */ /* 0x080fe40000410000 */
[----:B------:R-:W-:-:S02]  /*3470*/  FFMA.FTZ R18, R143, R19, R18 ;  /* 0x000000138f127223 */ /* 0x000fc40000010012 */
[-C--:B------:R-:W-:Y:S02]  /*3480*/  FMUL.FTZ R23, R134, R21.reuse ;  /* 0x0000001586177220 */ /* 0x080fe40000410000 */
[----:B------:R-:W-:Y:S02]  /*3490*/  FFMA.FTZ R20, R135, R21, -R20 ;  /* 0x0000001587147223 */ /* 0x000fe40000010814 */
[----:B------:R-:W-:Y:S02]  /*34a0*/  FMUL.FTZ R205, R80, R205 ;  /* 0x000000cd50cd7220 */ /* 0x000fe40000410000 */
[----:B------:R-:W-:Y:S02]  /*34b0*/  FFMA.FTZ R16, R143, R17, -R16 ;  /* 0x000000118f107223 */ /* 0x000fe40000010810 */
[----:B------:R-:W-:Y:S02]  /*34c0*/  FMUL.FTZ R17, R140, R18 ;  /* 0x000000128c117220 */ /* 0x000fe40000410000 */
[----:B------:R-:W-:-:S02]  /*34d0*/  FFMA.FTZ R23, R135, R22, R23 ;  /* 0x0000001687177223 */ /* 0x000fc40000010017 */
[----:B------:R-:W-:Y:S02]  /*34e0*/  FADD.FTZ R20, R205, R20 ;  /* 0x00000014cd147221 */ /* 0x000fe40000010000 */
[-C--:B------:R-:W-:Y:S02]  /*34f0*/  FMUL.FTZ R19, R140, R16.reuse ;  /* 0x000000108c137220 */ /* 0x080fe40000410000 */
[----:B------:R-:W-:Y:S02]  /*3500*/  FFMA.FTZ R17, R141, R16, -R17 ;  /* 0x000000108d117223 */ /* 0x000fe40000010811 */
[----:B------:R-:W-:Y:S02]  /*3510*/  FMUL.FTZ R133, R131, R156 ;  /* 0x0000009c83857220 */ /* 0x000fe40000410000 */
[----:B------:R-:W-:Y:S02]  /*3520*/  FADD.FTZ R23, RZ, R23 ;  /* 0x00000017ff177221 */ /* 0x000fe40000010000 */
[----:B------:R-:W-:-:S02]  /*3530*/  FMUL.FTZ R22, R132, R20 ;  /* 0x0000001484167220 */ /* 0x000fc40000410000 */
[----:B------:R-:W-:Y:S02]  /*3540*/  FFMA.FTZ R19, R141, R18, R19 ;  /* 0x000000128d137223 */ /* 0x000fe40000010013 */
[----:B------:R-:W-:Y:S02]  /*3550*/  FMUL.FTZ R18, R138, R17 ;  /* 0x000000118a127220 */ /* 0x000fe40000410000 */
[-C--:B------:R-:W-:Y:S02]  /*3560*/  FMUL.FTZ R21, R132, R23.reuse ;  /* 0x0000001784157220 */ /* 0x080fe40000410000 */
[----:B------:R-:W-:Y:S01]  /*3570*/  FFMA.FTZ R22, R133, R23, R22 ;  /* 0x0000001785167223 */ /* 0x000fe20000010016 */
[----:B------:R-:W-:Y:S01]  /*3580*/  PRMT R23, RZ, 0x5410, R5 ;  /* 0x00005410ff177816 */ /* 0x000fe20000000005 */
[-C--:B------:R-:W-:Y:S02]  /*3590*/  FMUL.FTZ R16, R138, R19.reuse ;  /* 0x000000138a107220 */ /* 0x080fe40000410000 */
[----:B------:R-:W-:-:S02]  /*35a0*/  FFMA.FTZ R18, R139, R19, R18 ;  /* 0x000000138b127223 */ /* 0x000fc40000010012 */
[----:B------:R-:W-:Y:S02]  /*35b0*/  FFMA.FTZ R16, R139, R17, -R16 ;  /* 0x000000118b107223 */ /* 0x000fe40000010810 */
[----:B------:R-:W-:Y:S02]  /*35c0*/  FFMA.FTZ R21, R133, R20, -R21 ;  /* 0x0000001485157223 */ /* 0x000fe40000010815 */
[----:B------:R-:W-:Y:S02]  /*35d0*/  FMUL.FTZ R204, R78, R23 ;  /* 0x000000174ecc7220 */ /* 0x000fe40000410000 */
[C---:B------:R-:W-:Y:S02]  /*35e0*/  FMUL.FTZ R17, R136.reuse, R18 ;  /* 0x0000001288117220 */ /* 0x040fe40000410000 */
[----:B------:R-:W-:Y:S02]  /*35f0*/  FMUL.FTZ R130, R153, R158 ;  /* 0x0000009e99827220 */ /* 0x000fe40000410000 */
[----:B------:R-:W-:Y:S01]  /*3600*/  FADD.FTZ R22, RZ, R22 ;  /* 0x00000016ff167221 */ /* 0x000fe20000010000 */
[----:B------:R-:W-:Y:S01]  /*3610*/  PRMT R207, RZ, 0x7610, R5 ;  /* 0x00007610ffcf7816 */ /* 0x000fe20000000005 */
[----:B------:R-:W-:-:S02]  /*3620*/  FMUL.FTZ R19, R136, R16 ;  /* 0x0000001088137220 */ /* 0x000fc40000410000 */
[----:B------:R-:W-:Y:S02]  /*3630*/  FADD.FTZ R21, R204, R21 ;  /* 0x00000015cc157221 */ /* 0x000fe40000010000 */
[----:B------:R-:W-:Y:S02]  /*3640*/  FFMA.FTZ R17, R137, R16, -R17 ;  /* 0x0000001089117223 */ /* 0x000fe40000010811 */
[----:B------:R-:W-:Y:S02]  /*3650*/  FMUL.FTZ R131, R153, R160 ;  /* 0x000000a099837220 */ /* 0x000fe40000410000 */
[C---:B------:R-:W-:Y:S02]  /*3660*/  FMUL.FTZ R20, R130.reuse, R22 ;  /* 0x0000001682147220 */ /* 0x040fe40000410000 */
[----:B------:R-:W-:Y:S02]  /*3670*/  FFMA.FTZ R19, R137, R18, R19 ;  /* 0x0000001289137223 */ /* 0x000fe40000010013 */
[----:B------:R-:W-:-:S02]  /*3680*/  FMUL.FTZ R23, R130, R21 ;  /* 0x0000001582177220 */ /* 0x000fc40000410000 */
[----:B------:R-:W-:Y:S02]  /*3690*/  FMUL.FTZ R18, R134, R17 ;  /* 0x0000001186127220 */ /* 0x000fe40000410000 */
[C---:B------:R-:W-:Y:S02]  /*36a0*/  FFMA.FTZ R20, R131.reuse, R21, -R20 ;  /* 0x0000001583147223 */ /* 0x040fe40000010814 */
[----:B------:R-:W-:Y:S02]  /*36b0*/  FMUL.FTZ R207, R76, R207 ;  /* 0x000000cf4ccf7220 */ /* 0x000fe40000410000 */
[-C--:B------:R-:W-:Y:S02]  /*36c0*/  FMUL.FTZ R16, R134, R19.reuse ;  /* 0x0000001386107220 */ /* 0x080fe40000410000 */
[----:B------:R-:W-:Y:S02]  /*36d0*/  FFMA.FTZ R23, R131, R22, R23 ;  /* 0x0000001683177223 */ /* 0x000fe40000010017 */
[----:B------:R-:W-:-:S02]  /*36e0*/  FFMA.FTZ R18, R135, R19, R18 ;  /* 0x0000001387127223 */ /* 0x000fc40000010012 */
[----:B------:R-:W-:Y:S02]  /*36f0*/  FADD.FTZ R20, R207, R20 ;  /* 0x00000014cf147221 */ /* 0x000fe40000010000 */
[----:B------:R-:W-:Y:S02]  /*3700*/  FFMA.FTZ R16, R135, R17, -R16 ;  /* 0x0000001187107223 */ /* 0x000fe40000010810 */
[----:B------:R-:W-:Y:S02]  /*3710*/  FADD.FTZ R22, RZ, R23 ;  /* 0x00000017ff167221 */ /* 0x000fe40000010000 */
[C---:B------:R-:W-:Y:S02]  /*3720*/  FMUL.FTZ R17, R132.reuse, R18 ;  /* 0x0000001284117220 */ /* 0x040fe40000410000 */
[----:B------:R-:W-:Y:S01]  /*3730*/  FMUL.FTZ R23, R127, R20 ;  /* 0x000000147f177220 */ /* 0x000fe20000410000 */
[----:B------:R-:W-:Y:S01]  /*3740*/  PRMT R33, RZ, 0x5410, R6 ;  /* 0x00005410ff217816 */ /* 0x000fe20000000006 */
[----:B------:R-:W-:-:S02]  /*3750*/  FMUL.FTZ R19, R132, R16 ;  /* 0x0000001084137220 */ /* 0x000fc40000410000 */
[----:B------:R-:W-:Y:S02]  /*3760*/  FMUL.FTZ R21, R127, R22 ;  /* 0x000000167f157220 */ /* 0x000fe40000410000 */
[----:B------:R-:W-:Y:S02]  /*3770*/  FFMA.FTZ R17, R133, R16, -R17 ;  /* 0x0000001085117223 */ /* 0x000fe40000010811 */
[----:B------:R-:W-:Y:S02]  /*3780*/  FFMA.FTZ R23, R129, R22, R23 ;  /* 0x0000001681177223 */ /* 0x000fe40000010017 */
[----:B------:R-:W-:Y:S02]  /*3790*/  FFMA.FTZ R19, R133, R18, R19 ;  /* 0x0000001285137223 */ /* 0x000fe40000010013 */
[----:B------:R-:W-:Y:S02]  /*37a0*/  FFMA.FTZ R21, R129, R20, -R21 ;  /* 0x0000001481157223 */ /* 0x000fe40000010815 */
[----:B------:R-:W-:-:S02]  /*37b0*/  FMUL.FTZ R210, R74, R33 ;  /* 0x000000214ad27220 */ /* 0x000fc40000410000 */
[C---:B------:R-:W-:Y:S02]  /*37c0*/  FMUL.FTZ R18, R130.reuse, R17 ;  /* 0x0000001182127220 */ /* 0x040fe40000410000 */
[----:B------:R-:W-:Y:S01]  /*37d0*/  FADD.FTZ R22, RZ, R23 ;  /* 0x00000017ff167221 */ /* 0x000fe20000010000 */
[----:B------:R-:W-:Y:S01]  /*37e0*/  PRMT R209, RZ, 0x7610, R6 ;  /* 0x00007610ffd17816 */ /* 0x000fe20000000006 */
[-C--:B------:R-:W-:Y:S02]  /*37f0*/  FMUL.FTZ R16, R130, R19.reuse ;  /* 0x0000001382107220 */ /* 0x080fe40000410000 */
[----:B------:R-:W-:Y:S02]  /*3800*/  FADD.FTZ R20, R210, R21 ;  /* 0x00000015d2147221 */ /* 0x000fe40000010000 */
[----:B------:R-:W-:Y:S02]  /*3810*/  FFMA.FTZ R18, R131, R19, R18 ;  /* 0x0000001383127223 */ /* 0x000fe40000010012 */
[----:B------:R-:W-:Y:S01]  /*3820*/  FMUL.FTZ R21, R123, R22 ;  /* 0x000000167b157220 */ /* 0x000fe20000410000 */
[----:B------:R-:W-:Y:S01]  /*3830*/  MUFU.EX2 R32, R32 ;  /* 0x0000002000207308 */ /* 0x000fe20000000800 */
[----:B------:R-:W-:-:S02]  /*3840*/  FFMA.FTZ R16, R131, R17, -R16 ;  /* 0x0000001183107223 */ /* 0x000fc40000010810 */
[----:B------:R-:W-:Y:S02]  /*3850*/  FMUL.FTZ R23, R123, R20 ;  /* 0x000000147b177220 */ /* 0x000fe40000410000 */
[----:B------:R-:W-:Y:S02]  /*3860*/  FMUL.FTZ R17, R127, R18 ;  /* 0x000000127f117220 */ /* 0x000fe40000410000 */
[----:B------:R-:W-:Y:S01]  /*3870*/  FFMA.FTZ R20, R125, R20, -R21 ;  /* 0x000000147d147223 */ /* 0x000fe20000010815 */
[----:B------:R-:W0:Y:S01]  /*3880*/  MUFU.COS R117, R155 ;  /* 0x0000009b00757308 */ /* 0x000e220000000000 */
[----:B------:R-:W-:Y:S02]  /*3890*/  FMUL.FTZ R209, R72, R209 ;  /* 0x000000d148d17220 */ /* 0x000fe40000410000 */
[----:B------:R-:W-:-:S05]  /*38a0*/  FMUL.FTZ R19, R127, R16 ;  /* 0x000000107f137220 */ /* 0x000fca0000410000 */
[----:B------:R-:W1:Y:S01]  /*38b0*/  MUFU.SIN R115, R155 ;  /* 0x0000009b00737308 */ /* 0x000e620000000400 */
[----:B------:R-:W-:Y:S02]  /*38c0*/  FFMA.FTZ R23, R125, R22, R23 ;  /* 0x000000167d177223 */ /* 0x000fe40000010017 */
[----:B------:R-:W-:Y:S02]  /*38d0*/  FFMA.FTZ R16, R129, R16, -R17 ;  /* 0x0000001081107223 */ /* 0x000fe40000010811 */
[----:B------:R-:W-:Y:S02]  /*38e0*/  FADD.FTZ R20, R209, R20 ;  /* 0x00000014d1147221 */ /* 0x000fe40000010000 */
[----:B------:R-:W-:Y:S02]  /*38f0*/  FFMA.FTZ R18, R129, R18, R19 ;  /* 0x0000001281127223 */ /* 0x000fe40000010013 */
        /* <DEDUP_REMOVED lines=9> */
[C---:B0-----:R-:W-:Y:S02]  /*3990*/  FMUL.FTZ R117, R32.reuse, R117 ;  /* 0x0000007520757220 */ /* 0x041fe40000410000 */
[----:B-1----:R-:W-:Y:S02]  /*39a0*/  FMUL.FTZ R115, R32, R115 ;  /* 0x0000007320737220 */ /* 0x002fe40000410000 */
[----:B------:R-:W-:Y:S02]  /*39b0*/  FMUL.FTZ R17, R119, R18 ;  /* 0x0000001277117220 */ /* 0x000fe40000410000 */
[----:B------:R-:W-:Y:S02]  /*39c0*/  FFMA.FTZ R32, R121, R20, -R21 ;  /* 0x0000001479207223 */ /* 0x000fe40000010815 */
[----:B------:R-:W-:Y:S02]  /*39d0*/  FMUL.FTZ R185, R70, R185 ;  /* 0x000000b946b97220 */ /* 0x000fe40000410000 */
[----:B------:R-:W-:-:S02]  /*39e0*/  FADD.FTZ R22, RZ, R23 ;  /* 0x00000017ff167221 */ /* 0x000fc40000010000 */
[-C--:B------:R-:W-:Y:S02]  /*39f0*/  FFMA.FTZ R20, R121, R16.reuse, -R17 ;  /* 0x0000001079147223 */ /* 0x080fe40000010811 */
[----:B------:R-:W-:Y:S02]  /*3a00*/  FMUL.FTZ R16, R119, R16 ;  /* 0x0000001077107220 */ /* 0x000fe40000410000 */
[----:B------:R-:W-:Y:S02]  /*3a10*/  FADD.FTZ R32, R185, R32 ;  /* 0x00000020b9207221 */ /* 0x000fe40000010000 */
[----:B------:R-:W-:Y:S01]  /*3a20*/  FMUL.FTZ R17, R115, R22 ;  /* 0x0000001673117220 */ /* 0x000fe20000410000 */
[----:B------:R-:W-:Y:S01]  /*3a30*/  ISETP.NE.AND P0, PT, R124, 0x3f, PT ;  /* 0x0000003f7c00780c */ /* 0x000fe20003f05270 */
[----:B------:R-:W-:Y:S01]  /*3a40*/  FFMA.FTZ R16, R121, R18, R16 ;  /* 0x0000001279107223 */ /* 0x000fe20000010010 */
[----:B------:R-:W-:Y:S01]  /*3a50*/  PRMT R21, RZ, 0x7610, R7 ;  /* 0x00007610ff157816 */ /* 0x000fe20000000007 */
[----:B------:R-:W-:-:S02]  /*3a60*/  FFMA.FTZ R19, R117, R32, -R17 ;  /* 0x0000002075137223 */ /* 0x000fc40000010811 */
[C---:B------:R-:W-:Y:S02]  /*3a70*/  FMUL.FTZ R32, R115.reuse, R32 ;  /* 0x0000002073207220 */ /* 0x040fe40000410000 */
[C---:B------:R-:W-:Y:S02]  /*3a80*/  FMUL.FTZ R17, R115.reuse, R20 ;  /* 0x0000001473117220 */ /* 0x040fe40000410000 */
[----:B------:R-:W-:Y:S02]  /*3a90*/  FMUL.FTZ R18, R115, R16 ;  /* 0x0000001073127220 */ /* 0x000fe40000410000 */
[----:B------:R-:W-:Y:S02]  /*3aa0*/  FMUL.FTZ R184, R68, R21 ;  /* 0x0000001544b87220 */ /* 0x000fe40000410000 */
[C---:B------:R-:W-:Y:S02]  /*3ab0*/  FFMA.FTZ R32, R117.reuse, R22, R32 ;  /* 0x0000001675207223 */ /* 0x040fe40000010020 */
[----:B------:R-:W-:-:S02]  /*3ac0*/  FFMA.FTZ R17, R117, R16, R17 ;  /* 0x0000001075117223 */ /* 0x000fc40000010011 */
[----:B------:R-:W-:Y:S02]  /*3ad0*/  FFMA.FTZ R16, R117, R20, -R18 ;  /* 0x0000001475107223 */ /* 0x000fe40000010812 */
[----:B------:R-:W-:Y:S02]  /*3ae0*/  FADD.FTZ R18, R184, R19 ;  /* 0x00000013b8127221 */ /* 0x000fe40000010000 */
[----:B------:R-:W-:Y:S02]  /*3af0*/  FADD.FTZ R19, RZ, R32 ;  /* 0x00000020ff137221 */ /* 0x000fe40000010000 */
[----:B------:R0:W1:Y:S01]  /*3b00*/  @P0 LDS.64 R32, [R124.X8+0x20b8] ;  /* 0x0020b8007c200984 */ /* 0x0000620000008a00 */
[----:B------:R-:W-:Y:S01]  /*3b10*/  BSSY B0, `(.L_x_6185) ;  /* 0x000000a000007945 */ /* 0x000fe20003800000 */
[----:B------:R-:W-:Y:S05]  /*3b20*/  @P0 BRA `(.L_x_6186) ;  /* 0x0000008000000947 */ /* 0x000fea0003800000 */
[----:B------:R-:W-:Y:S02]  /*3b30*/  ISETP.NE.AND P0, PT, R95, c[0x0][0x174], PT ;  /* 0x00005d005f007a0c */ /* 0x000fe40003f05270 */
[----:B-1----:R-:W-:-:S02]  /*3b40*/  MOV R32, 0x3f800000 ;  /* 0x3f80000000207802 */ /* 0x002fc40000000f00 */
[----:B------:R-:W-:-:S09]  /*3b50*/  MOV R33, RZ ;  /* 0x000000ff00217202 */ /* 0x000fd20000000f00 */
[----:B------:R-:W-:-:S04]  /*3b60*/  @P0 LEA.HI R20, R95, R95, RZ, 0x1 ;  /* 0x0000005f5f140211 */ /* 0x000fc800078f08ff */
[----:B------:R-:W-:-:S04]  /*3b70*/  @P0 LOP3.LUT R20, R20, 0xfffffe, RZ, 0xc0, !PT ;  /* 0x00fffffe14140812 */ /* 0x000fc800078ec0ff */
[----:B------:R-:W-:-:S04]  /*3b80*/  @P0 IADD3 R21, -R20, R95, RZ ;  /* 0x0000005f14150210 */ /* 0x000fc80007ffe1ff */
[----:B------:R-:W-:-:S05]  /*3b90*/  @P0 LEA R21, R21, R0, 0x8 ;  /* 0x0000000015150211 */ /* 0x000fca00078e40ff */
[----:B------:R1:W2:Y:S02]  /*3ba0*/  @P0 LDS.64 R32, [R21.X8+0x10b0] ;  /* 0x0010b00015200984 */ /* 0x0002a40000008a00 */
.L_x_6186:
[----:B------:R-:W-:Y:S05]  /*3bb0*/  BSYNC B0 ;  /* 0x0000000000007941 */ /* 0x000fea0003800000 */
.L_x_6185:
        /* <DEDUP_REMOVED lines=37> */
[----:B---3--:R-:W-:-:S05]  /*3e10*/  SHF.L.U32 R186, R124, 0x5, RZ ;  /* 0x000000057cba7819 */ /* 0x008fca00000006ff */
[----:B------:R-:W-:Y:S04]  /*3e20*/  LDS.128 R16, [R186+0x8a0] ;  /* 0x0008a000ba107984 */ /* 0x000fe80000000c00 */
[----:B-1----:R-:W1:Y:S02]  /*3e30*/  LDS.128 R20, [R186+0x8b0] ;  /* 0x0008b000ba147984 */ /* 0x002e640000000c00 */
[-C--:B-1----:R-:W-:Y:S02]  /*3e40*/  FMUL.FTZ R189, R19, R21.reuse ;  /* 0x0000001513bd7220 */ /* 0x082fe40000410000 */
        /* <DEDUP_REMOVED lines=10> */
[----:B------:R1:W3:Y:S02]  /*3ef0*/  SHFL.UP PT, R21, R18, 0x1, RZ ;  /* 0x0420000012157989 */ /* 0x0002e400000e00ff */
.L_x_6229:
[----:B------:R-:W-:Y:S05]  /*3f00*/  BRA.DIV ~URZ, `(.L_x_6190) ;  /* 0x000052927f007947 */ /* 0x000fea000b800000 */
[----:B------:R-:W4:Y:S01]  /*3f10*/  SHFL.UP PT, R19, R22, 0x1, RZ ;  /* 0x0420000016137989 */ /* 0x000f2200000e00ff */
[----:B------:R-:W-:Y:S01]  /*3f20*/  ISETP.GE.AND P0, PT, R122, 0x1, PT ;  /* 0x000000017a00780c */ /* 0x000fe20003f06270 */
[C---:B---3--:R-:W-:Y:S02]  /*3f30*/  FMUL.FTZ R189, R20.reuse, R21 ;  /* 0x0000001514bd7220 */ /* 0x048fe40000410000 */
[----:B------:R-:W3:Y:S04]  /*3f40*/  SHFL.UP PT, R187, R23, 0x1, RZ ;  /* 0x0420000017bb7989 */ /* 0x000ee800000e00ff */
[----:B------:R-:W0:Y:S01]  /*3f50*/  SHFL.UP PT, R17, R20, 0x1, RZ ;  /* 0x0420000014117989 */ /* 0x000e2200000e00ff */
[----:B----4-:R-:W-:-:S02]  /*3f60*/  FMUL.FTZ R188, R20, R19 ;  /* 0x0000001314bc7220 */ /* 0x010fc40000410000 */
[-C--:B---3--:R-:W-:Y:S02]  /*3f70*/  FMUL.FTZ R16, R20, R187.reuse ;  /* 0x000000bb14107220 */ /* 0x088fe40000410000 */
[C---:B------:R-:W-:Y:S02]  /*3f80*/  FFMA.FTZ R188, R18.reuse, R187, R188 ;  /* 0x000000bb12bc7223 */ /* 0x040fe400000100bc */
[C---:B------:R-:W-:Y:S02]  /*3f90*/  FFMA.FTZ R19, R18.reuse, R19, -R16 ;  /* 0x0000001312137223 */ /* 0x040fe40000010810 */
[-C--:B0-----:R-:W-:Y:S02]  /*3fa0*/  FFMA.FTZ R187, R18, R17.reuse, R189 ;  /* 0x0000001112bb7223 */ /* 0x081fe400000100bd */
[C---:B------:R-:W-:Y:S02]  /*3fb0*/  FMUL.FTZ R17, R20.reuse, R17 ;  /* 0x0000001114117220 */ /* 0x040fe40000410000 */
[----:B------:R-:W-:Y:S01]  /*3fc0*/  @P0 FADD.FTZ R23, R23, R188 ;  /* 0x000000bc17170221 */ /* 0x000fe20000010000 */
[----:B------:R-:W-:Y:S01]  /*3fd0*/  FSEL R187, R20, R187, !P0 ;  /* 0x000000bb14bb7208 */ /* 0x000fe20004000000 */
[----:B------:R-:W-:-:S02]  /*3fe0*/  @P0 FADD.FTZ R22, R22, R19 ;  /* 0x0000001316160221 */ /* 0x000fc40000010000 */
[----:B-1----:R-:W-:Y:S01]  /*3ff0*/  @P0 FFMA.FTZ R18, R18, R21, -R17 ;  /* 0x0000001512120223 */ /* 0x002fe20000010811 */
[----:B------:R-:W0:Y:S01]  /*4000*/  SHFL.UP PT, R20, R23, 0x2, RZ ;  /* 0x0440000017147989 */ /* 0x000e2200000e00ff */
[----:B------:R-:W-:-:S03]  /*4010*/  ISETP.GE.AND P0, PT, R122, 0x2, PT ;  /* 0x000000027a00780c */ /* 0x000fc60003f06270 */
[----:B------:R-:W1:Y:S04]  /*4020*/  SHFL.UP PT, R19, R22, 0x2, RZ ;  /* 0x0440000016137989 */ /* 0x000e6800000e00ff */
[----:B------:R-:W3:Y:S04]  /*4030*/  SHFL.UP PT, R16, R18, 0x2, RZ ;  /* 0x0440000012107989 */ /* 0x000ee800000e00ff */
[----:B------:R-:W4:Y:S01]  /*4040*/  SHFL.UP PT, R17, R187, 0x2, RZ ;  /* 0x04400000bb117989 */ /* 0x000f2200000e00ff */
[C---:B0-----:R-:W-:Y:S02]  /*4050*/  FMUL.FTZ R188, R187.reuse, R20 ;  /* 0x00000014bbbc7220 */ /* 0x041fe40000410000 */
[----:B-1----:R-:W-:-:S02]  /*4060*/  FMUL.FTZ R191, R187, R19 ;  /* 0x00000013bbbf7220 */ /* 0x002fc40000410000 */
        /* <DEDUP_REMOVED lines=12> */
[----:B------:R-:W3:Y:S04]  /*4130*/  SHFL.UP PT, R187, R23, 0x4, RZ ;  /* 0x0480000017bb7989 */ /* 0x000ee800000e00ff */
[----:B------:R-:W4:Y:S01]  /*4140*/  SHFL.UP PT, R19, R188, 0x4, RZ ;  /* 0x04800000bc137989 */ /* 0x000f2200000e00ff */
[C---:B0-----:R-:W-:Y:S02]  /*4150*/  FMUL.FTZ R189, R188.reuse, R21 ;  /* 0x00000015bcbd7220 */ /* 0x041fe40000410000 */
[----:B-1----:R-:W-:-:S02]  /*4160*/  FMUL.FTZ R16, R188, R17 ;  /* 0x00000011bc107220 */ /* 0x002fc40000410000 */
        /* <DEDUP_REMOVED lines=25> */
[----:B------:R0:W1:Y:S04]  /*4300*/  SHFL.UP PT, R188, R187, 0x10, RZ ;  /* 0x06000000bbbc7989 */ /* 0x00006800000e00ff */
[----:B------:R0:W3:Y:S04]  /*4310*/  SHFL.UP PT, R20, R18, 0x10, RZ ;  /* 0x0600000012147989 */ /* 0x0000e800000e00ff */
[----:B------:R0:W4:Y:S04]  /*4320*/  SHFL.UP PT, R190, R22, 0x10, RZ ;  /* 0x0600000016be7989 */ /* 0x00012800000e00ff */
[----:B------:R0:W2:Y:S02]  /*4330*/  SHFL.UP PT, R19, R23, 0x10, RZ ;  /* 0x0600000017137989 */ /* 0x0000a400000e00ff */
.L_x_6230:
[----:B------:R-:W-:Y:S01]  /*4340*/  MOV R191, R18 ;  /* 0x0000001200bf7202 */ /* 0x000fe20000000f00 */
[-C--:B----4-:R-:W-:Y:S01]  /*4350*/  FMUL.FTZ R16, R190, R187.reuse ;  /* 0x000000bbbe107220 */ /* 0x090fe20000410000 */
[----:B------:R-:W-:Y:S01]  /*4360*/  ISETP.GE.AND P0, PT, R122, 0x10, PT ;  /* 0x000000107a00780c */ /* 0x000fe20003f06270 */
[----:B---3--:R-:W-:Y:S01]  /*4370*/  FMUL.FTZ R17, R20, R187 ;  /* 0x000000bb14117220 */ /* 0x008fe20000410000 */
[----:B------:R-:W-:Y:S01]  /*4380*/  MOV R189, R23 ;  /* 0x0000001700bd7202 */ /* 0x000fe20000000f00 */
[----:B--2---:R-:W-:-:S02]  /*4390*/  FFMA.FTZ R16, R19, R191, R16 ;  /* 0x000000bf13107223 */ /* 0x004fc40000010010 */
[----:B------:R-:W-:Y:S02]  /*43a0*/  FMUL.FTZ R19, R19, R187 ;  /* 0x000000bb13137220 */ /* 0x000fe40000410000 */
[C---:B01----:R-:W-:Y:S02]  /*43b0*/  FFMA.FTZ R18, R188.reuse, R191, R17 ;  /* 0x000000bfbc127223 */ /* 0x043fe40000010011 */
[----:B------:R-:W-:Y:S02]  /*43c0*/  FMUL.FTZ R17, R188, R187 ;  /* 0x000000bbbc117220 */ /* 0x000fe40000410000 */
[-C--:B------:R-:W-:Y:S01]  /*43d0*/  FFMA.FTZ R19, R190, R191.reuse, -R19 ;  /* 0x000000bfbe137223 */ /* 0x080fe20000010813 */
        /* <DEDUP_REMOVED lines=10> */
[----:B-----5:R-:W-:Y:S05]  /*4480*/  CALL.REL.NOINC `($__internal_148_$__cuda_sm70_shflsync_idx_p) ;  /* 0x00006b4000007944 */ /* 0x020fea0003c00000 */
.L_x_6191:
[----:B------:R-:W-:Y:S05]  /*4490*/  BRA.CONV ~URZ, `(.L_x_6192) ;  /* 0x000000637f007947 */ /* 0x000fea000b800000 */
[----:B0-----:R-:W-:Y:S01]  /*44a0*/  HFMA2.MMA R21, -RZ, RZ, 0, 1.847743988037109375e-06 ;  /* 0x0000001fff157435 */ /* 0x001fe200000001ff */
[----:B------:R-:W-:Y:S02]  /*44b0*/  MOV R18, R187 ;  /* 0x000000bb00127202 */ /* 0x000fe40000000f00 */
[----:B------:R-:W-:-:S02]  /*44c0*/  MOV R20, 0x1f ;  /* 0x0000001f00147802 */ /* 0x000fc40000000f00 */
[----:B-1----:R-:W-:Y:S02]  /*44d0*/  MOV R19, 0xffffffff ;  /* 0xffffffff00137802 */ /* 0x002fe40000000f00 */
[----:B------:R-:W-:Y:S02]  /*44e0*/  MOV R16, 0x4500 ;  /* 0x0000450000107802 */ /* 0x000fe40000000f00 */
[----:B-----5:R-:W-:Y:S05]  /*44f0*/  CALL.REL.NOINC `($__internal_148_$__cuda_sm70_shflsync_idx_p) ;  /* 0x00006ad000007944 */ /* 0x020fea0003c00000 */
.L_x_6192:
[----:B------:R-:W-:Y:S05]  /*4500*/  BRA.CONV ~URZ, `(.L_x_6193) ;  /* 0x000000637f007947 */ /* 0x000fea000b800000 */
[----:B0-----:R-:W-:Y:S01]  /*4510*/  HFMA2.MMA R21, -RZ, RZ, 0, 1.847743988037109375e-06 ;  /* 0x0000001fff157435 */ /* 0x001fe200000001ff */
[----:B------:R-:W-:Y:S02]  /*4520*/  MOV R18, R22 ;  /* 0x0000001600127202 */ /* 0x000fe40000000f00 */
[----:B------:R-:W-:Y:S02]  /*4530*/  MOV R20, 0x1f ;  /* 0x0000001f00147802 */ /* 0x000fe40000000f00 */
[----:B-1----:R-:W-:Y:S02]  /*4540*/  MOV R19, 0xffffffff ;  /* 0xffffffff00137802 */ /* 0x002fe40000000f00 */
[----:B------:R-:W-:Y:S02]  /*4550*/  MOV R16, 0x4570 ;  /* 0x0000457000107802 */ /* 0x000fe40000000f00 */
[----:B-----5:R-:W-:Y:S05]  /*4560*/  CALL.REL.NOINC `($__internal_148_$__cuda_sm70_shflsync_idx_p) ;  /* 0x00006a6000007944 */ /* 0x020fea0003c00000 */
.L_x_6193:
[----:B------:R-:W-:Y:S05]  /*4570*/  BRA.CONV ~URZ, `(.L_x_6194) ;  /* 0x000000637f007947 */ /* 0x000fea000b800000 */
[----:B0-----:R-:W-:Y:S01]  /*4580*/  HFMA2.MMA R21, -RZ, RZ, 0, 1.847743988037109375e-06 ;  /* 0x0000001fff157435 */ /* 0x001fe200000001ff */
[----:B------:R-:W-:-:S02]  /*4590*/  MOV R18, R189 ;  /* 0x000000bd00127202 */ /* 0x000fc40000000f00 */
[----:B------:R-:W-:Y:S02]  /*45a0*/  MOV R20, 0x1f ;  /* 0x0000001f00147802 */ /* 0x000fe40000000f00 */
[----:B-1----:R-:W-:Y:S02]  /*45b0*/  MOV R19, 0xffffffff ;  /* 0xffffffff00137802 */ /* 0x002fe40000000f00 */
[----:B------:R-:W-:Y:S02]  /*45c0*/  MOV R16, 0x45e0 ;  /* 0x000045e000107802 */ /* 0x000fe40000000f00 */
[----:B-----5:R-:W-:Y:S05]  /*45d0*/  CALL.REL.NOINC `($__internal_148_$__cuda_sm70_shflsync_idx_p) ;  /* 0x000069f000007944 */ /* 0x020fea0003c00000 */
.L_x_6194:
[----:B------:R-:W-:Y:S05]  /*45e0*/  BRA.DIV ~URZ, `(.L_x_6195) ;  /* 0x000057127f007947 */ /* 0x000fea000b800000 */
[----:B-----5:R-:W2:Y:S04]  /*45f0*/  SHFL.IDX PT, R12, R12, RZ, 0x1f ;  /* 0x00001fff0c0c7589 */ /* 0x020ea800000e0000 */
[----:B------:R-:W3:Y:S04]  /*4600*/  SHFL.IDX PT, R13, R13, RZ, 0x1f ;  /* 0x00001fff0d0d7589 */ /* 0x000ee800000e0000 */
[----:B------:R-:W4:Y:S04]  /*4610*/  SHFL.IDX PT, R14, R14, RZ, 0x1f ;  /* 0x00001fff0e0e7589 */ /* 0x000f2800000e0000 */
[----:B------:R-:W0:Y:S04]  /*4620*/  SHFL.IDX PT, R15, R15, RZ, 0x1f ;  /* 0x00001fff0f0f7589 */ /* 0x000e2800000e0000 */
[----:B------:R1:W0:Y:S04]  /*4630*/  SHFL.UP PT, R23, R191, 0x1, RZ ;  /* 0x04200000bf177989 */ /* 0x00022800000e00ff */
[----:B------:R-:W0:Y:S04]  /*4640*/  SHFL.UP PT, R187, R187, 0x1, RZ ;  /* 0x04200000bbbb7989 */ /* 0x000e2800000e00ff */
[----:B------:R-:W0:Y:S04]  /*4650*/  SHFL.UP PT, R22, R22, 0x1, RZ ;  /* 0x0420000016167989 */ /* 0x000e2800000e00ff */
[----:B------:R1:W0:Y:S02]  /*4660*/  SHFL.UP PT, R188, R189, 0x1, RZ ;  /* 0x04200000bdbc7989 */ /* 0x00022400000e00ff */
.L_x_6231:
        /* <DEDUP_REMOVED lines=23> */
.L_x_6188:
[----:B---3--:R-:W-:Y:S05]  /*47e0*/  BSYNC B0 ;  /* 0x0000000000007941 */ /* 0x008fea0003800000 */
.L_x_6187:
        /* <DEDUP_REMOVED lines=10> */
[----:B--2---:R-:W-:Y:S02]  /*4890*/  FMUL.FTZ R14, R115, R33 ;  /* 0x00000021730e7220 */ /* 0x004fe40000410000 */
        /* <DEDUP_REMOVED lines=23> */
[----:B------:R-:W-:-:S02]  /*4a10*/  FADD.FTZ R18, R171, R18 ;  /* 0x00000012ab127221 */ /* 0x000fc40000010000 */
[----:B------:R-:W-:Y:S02]  /*4a20*/  FMUL.FTZ R17, R127, -R14 ;  /* 0x8000000e7f117220 */ /* 0x000fe40000410000 */
[----:B------:R-:W-:Y:S02]  /*4a30*/  FADD.FTZ R20, -R155, R20 ;  /* 0x000000149b147221 */ /* 0x000fe40000010100 */
[C---:B------:R-:W-:Y:S02]  /*4a40*/  FMUL.FTZ R19, R127.reuse, -R18 ;  /* 0x800000127f137220 */ /* 0x040fe40000410000 */
[-C--:B------:R-:W-:Y:S02]  /*4a50*/  FMUL.FTZ R15, R127, -R16.reuse ;  /* 0x800000107f0f7220 */ /* 0x080fe40000410000 */
[----:B------:R-:W-:Y:S02]  /*4a60*/  FFMA.FTZ R17, R129, R16, R17 ;  /* 0x0000001081117223 */ /* 0x000fe40000010011 */
[----:B------:R-:W-:-:S02]  /*4a70*/  FMUL.FTZ R16, R127, -R20 ;  /* 0x800000147f107220 */ /* 0x000fc40000410000 */
[C---:B------:R-:W-:Y:S02]  /*4a80*/  FFMA.FTZ R21, R129.reuse, R20, R19 ;  /* 0x0000001481157223 */ /* 0x040fe40000010013 */
[C---:B------:R-:W-:Y:S02]  /*4a90*/  FFMA.FTZ R19, R129.reuse, R18, -R16 ;  /* 0x0000001281137223 */ /* 0x040fe40000010810 */
[----:B------:R-:W-:Y:S02]  /*4aa0*/  FFMA.FTZ R15, R129, R14, -R15 ;  /* 0x0000000e810f7223 */ /* 0x000fe4000001080f */
[----:B------:R-:W-:Y:S02]  /*4ab0*/  FMUL.FTZ R14, R130, -R17 ;  /* 0x80000011820e7220 */ /* 0x000fe40000410000 */
[----:B------:R-:W-:Y:S02]  /*4ac0*/  FADD.FTZ R19, R172, R19 ;  /* 0x00000013ac137221 */ /* 0x000fe40000010000 */
[----:B------:R-:W-:-:S02]  /*4ad0*/  FMUL.FTZ R16, R130, -R15 ;  /* 0x8000000f82107220 */ /* 0x000fc40000410000 */
[----:B------:R-:W-:Y:S02]  /*4ae0*/  FFMA.FTZ R14, R131, R15, -R14 ;  /* 0x0000000f830e7223 */ /* 0x000fe4000001080e */
[C---:B-1----:R-:W-:Y:S02]  /*4af0*/  FMUL.FTZ R15, R35.reuse, R13 ;  /* 0x0000000d230f7220 */ /* 0x042fe40000410000 */
[----:B------:R-:W-:Y:S02]  /*4b00*/  FADD.FTZ R21, -R156, R21 ;  /* 0x000000159c157221 */ /* 0x000fe40000010100 */
[----:B------:R-:W-:Y:S02]  /*4b10*/  FMUL.FTZ R35, R35, R12 ;  /* 0x0000000c23237220 */ /* 0x000fe40000410000 */
[----:B------:R-:W-:Y:S02]  /*4b20*/  FMUL.FTZ R20, R130, -R19 ;  /* 0x8000001382147220 */ /* 0x000fe40000410000 */
[----:B------:R-:W-:-:S02]  /*4b30*/  FFMA.FTZ R16, R131, R17, R16 ;  /* 0x0000001183107223 */ /* 0x000fc40000010010 */
[----:B------:R-:W-:Y:S02]  /*4b40*/  FFMA.FTZ R15, R34, R12, -R15 ;  /* 0x0000000c220f7223 */ /* 0x000fe4000001080f */
[----:B------:R-:W-:Y:S02]  /*4b50*/  FMUL.FTZ R18, R130, -R21 ;  /* 0x8000001582127220 */ /* 0x000fe40000410000 */
[----:B------:R-:W-:Y:S02]  /*4b60*/  FFMA.FTZ R34, R34, R13, R35 ;  /* 0x0000000d22227223 */ /* 0x000fe40000010023 */
[C---:B------:R-:W-:Y:S02]  /*4b70*/  FFMA.FTZ R20, R131.reuse, R21, R20 ;  /* 0x0000001583147223 */ /* 0x040fe40000010014 */
[----:B------:R-:W-:Y:S02]  /*4b80*/  FMUL.FTZ R12, R132, -R16 ;  /* 0x80000010840c7220 */ /* 0x000fe40000410000 */
[----:B------:R-:W-:-:S02]  /*4b90*/  FFMA.FTZ R18, R131, R19, -R18 ;  /* 0x0000001383127223 */ /* 0x000fc40000010812 */
[----:B------:R-:W-:Y:S02]  /*4ba0*/  FADD.FTZ R198, R198, R15 ;  /* 0x0000000fc6c67221 */ /* 0x000fe40000010000 */
[----:B------:R-:W-:Y:S02]  /*4bb0*/  FADD.FTZ R34, RZ, R34 ;  /* 0x00000022ff227221 */ /* 0x000fe40000010000 */
[----:B------:R-:W-:Y:S02]  /*4bc0*/  FADD.FTZ R20, -R157, R20 ;  /* 0x000000149d147221 */ /* 0x000fe40000010100 */
[-C--:B------:R-:W-:Y:S02]  /*4bd0*/  FFMA.FTZ R15, R133, R14.reuse, -R12 ;  /* 0x0000000e850f7223 */ /* 0x080fe4000001080c */
[----:B------:R-:W-:Y:S02]  /*4be0*/  FMUL.FTZ R14, R132, -R14 ;  /* 0x8000000e840e7220 */ /* 0x000fe40000410000 */
[----:B------:R-:W-:-:S02]  /*4bf0*/  FMUL.FTZ R13, R150, R198 ;  /* 0x000000c6960d7220 */ /* 0x000fc40000410000 */
[----:B------:R-:W-:Y:S02]  /*4c00*/  FADD.FTZ R18, R173, R18 ;  /* 0x00000012ad127221 */ /* 0x000fe40000010000 */
[----:B------:R-:W-:Y:S02]  /*4c10*/  FMUL.FTZ R17, R132, -R20 ;  /* 0x8000001484117220 */ /* 0x000fe40000410000 */
[----:B------:R-:W-:Y:S02]  /*4c20*/  FMUL.FTZ R12, R150, R34 ;  /* 0x00000022960c7220 */ /* 0x000fe40000410000 */
[----:B------:R-:W-:Y:S02]  /*4c30*/  FFMA.FTZ R16, R133, R16, R14 ;  /* 0x0000001085107223 */ /* 0x000fe4000001000e */
[----:B------:R-:W-:Y:S02]  /*4c40*/  FFMA.FTZ R13, R151, R34, R13 ;  /* 0x00000022970d7223 */ /* 0x000fe4000001000d */
[----:B------:R-:W-:-:S02]  /*4c50*/  FFMA.FTZ R17, R133, R18, -R17 ;  /* 0x0000001285117223 */ /* 0x000fc40000010811 */
[----:B------:R-:W-:Y:S02]  /*4c60*/  FFMA.FTZ R12, R151, R198, -R12 ;  /* 0x000000c6970c7223 */ /* 0x000fe4000001080c */
[----:B------:R-:W-:Y:S02]  /*4c70*/  FMUL.FTZ R18, R132, -R18 ;  /* 0x8000001284127220 */ /* 0x000fe40000410000 */
[----:B------:R-:W-:Y:S02]  /*4c80*/  FMUL.FTZ R14, R134, -R16 ;  /* 0x80000010860e7220 */ /* 0x000fe40000410000 */
[----:B------:R-:W-:Y:S02]  /*4c90*/  FADD.FTZ R35, RZ, R13 ;  /* 0x0000000dff237221 */ /* 0x000fe40000010000 */
[----:B------:R-:W-:Y:S02]  /*4ca0*/  FADD.FTZ R195, R195, R12 ;  /* 0x0000000cc3c37221 */ /* 0x000fe40000010000 */
[----:B------:R-:W-:-:S02]  /*4cb0*/  FFMA.FTZ R13, R133, R20, R18 ;  /* 0x00000014850d7223 */ /* 0x000fc40000010012 */
[CC--:B------:R-:W-:Y:S02]  /*4cc0*/  FFMA.FTZ R18, R135.reuse, R15.reuse, -R14 ;  /* 0x0000000f87127223 */ /* 0x0c0fe4000001080e */
[----:B------:R-:W-:Y:S02]  /*4cd0*/  FMUL.FTZ R15, R134, -R15 ;  /* 0x8000000f860f7220 */ /* 0x000fe40000410000 */
[----:B------:R-:W-:Y:S02]  /*4ce0*/  FMUL.FTZ R14, R148, R195 ;  /* 0x000000c3940e7220 */ /* 0x000fe40000410000 */
[----:B------:R-:W-:Y:S02]  /*4cf0*/  FADD.FTZ R17, R174, R17 ;  /* 0x00000011ae117221 */ /* 0x000fe40000010000 */
[----:B------:R-:W-:Y:S02]  /*4d00*/  FMUL.FTZ R12, R148, R35 ;  /* 0x00000023940c7220 */ /* 0x000fe40000410000 */
[----:B------:R-:W-:-:S02]  /*4d10*/  FFMA.FTZ R15, R135, R16, R15 ;  /* 0x00000010870f7223 */ /* 0x000fc4000001000f */
[----:B------:R-:W-:Y:S02]  /*4d20*/  FADD.FTZ R13, -R158, R13 ;  /* 0x0000000d9e0d7221 */ /* 0x000fe40000010100 */
[C---:B------:R-:W-:Y:S02]  /*4d30*/  FFMA.FTZ R14, R149.reuse, R35, R14 ;  /* 0x00000023950e7223 */ /* 0x040fe4000001000e */
[C---:B------:R-:W-:Y:S02]  /*4d40*/  FMUL.FTZ R16, R134.reuse, -R17 ;  /* 0x8000001186107220 */ /* 0x040fe40000410000 */
[----:B------:R-:W-:Y:S02]  /*4d50*/  FFMA.FTZ R12, R149, R195, -R12 ;  /* 0x000000c3950c7223 */ /* 0x000fe4000001080c */
[----:B------:R-:W-:Y:S02]  /*4d60*/  FMUL.FTZ R20, R134, -R13 ;  /* 0x8000000d86147220 */ /* 0x000fe40000410000 */
[----:B------:R-:W-:-:S02]  /*4d70*/  FADD.FTZ R186, RZ, R14 ;  /* 0x0000000effba7221 */ /* 0x000fc40000010000 */
[----:B------:R-:W-:Y:S02]  /*4d80*/  FFMA.FTZ R16, R135, R13, R16 ;  /* 0x0000000d87107223 */ /* 0x000fe40000010010 */
[----:B------:R-:W-:Y:S02]  /*4d90*/  FMUL.FTZ R14, R136, -R15 ;  /* 0x8000000f880e7220 */ /* 0x000fe40000410000 */
[----:B------:R-:W-:Y:S02]  /*4da0*/  FADD.FTZ R197, R197, R12 ;  /* 0x0000000cc5c57221 */ /* 0x000fe40000010000 */
[----:B------:R-:W-:Y:S02]  /*4db0*/  FFMA.FTZ R20, R135, R17, -R20 ;  /* 0x0000001187147223 */ /* 0x000fe40000010814 */
[----:B------:R-:W-:Y:S02]  /*4dc0*/  FMUL.FTZ R12, R146, R186 ;  /* 0x000000ba920c7220 */ /* 0x000fe40000410000 */
[----:B------:R-:W-:-:S02]  /*4dd0*/  FADD.FTZ R16, -R159, R16 ;  /* 0x000000109f107221 */ /* 0x000fc40000010100 */
[-C--:B------:R-:W-:Y:S02]  /*4de0*/  FFMA.FTZ R17, R137, R18.reuse, -R14 ;  /* 0x0000001289117223 */ /* 0x080fe4000001080e */
[-C--:B------:R-:W-:Y:S02]  /*4df0*/  FMUL.FTZ R13, R146, R197.reuse ;  /* 0x000000c5920d7220 */ /* 0x080fe40000410000 */
[C---:B------:R-:W-:Y:S02]  /*4e00*/  FMUL.FTZ R18, R136.reuse, -R18 ;  /* 0x8000001288127220 */ /* 0x040fe40000410000 */
        /* <DEDUP_REMOVED lines=9> */
[----:B------:R-:W-:Y:S02]  /*4ea0*/  FMUL.FTZ R14, R144, R203 ;  /* 0x000000cb900e7220 */ /* 0x000fe40000410000 */
[----:B------:R-:W-:Y:S02]  /*4eb0*/  FFMA.FTZ R13, R137, R16, R20 ;  /* 0x00000010890d7223 */ /* 0x000fe40000010014 */
[----:B------:R-:W-:Y:S02]  /*4ec0*/  FMUL.FTZ R22, R138, -R18 ;  /* 0x800000128a167220 */ /* 0x000fe40000410000 */
[-C--:B------:R-:W-:Y:S02]  /*4ed0*/  FMUL.FTZ R12, R144, R187.reuse ;  /* 0x000000bb900c7220 */ /* 0x080fe40000410000 */
[----:B------:R-:W-:Y:S02]  /*4ee0*/  FFMA.FTZ R14, R145, R187, R14 ;  /* 0x000000bb910e7223 */ /* 0x000fe4000001000e */
[----:B------:R-:W-:-:S02]  /*4ef0*/  FADD.FTZ R16, -R160, R13 ;  /* 0x0000000da0107221 */ /* 0x000fc40000010100 */
[----:B------:R-:W-:Y:S02]  /*4f00*/  FFMA.FTZ R22, R139, R17, -R22 ;  /* 0x000000118b167223 */ /* 0x000fe40000010816 */
[----:B------:R-:W-:Y:S02]  /*4f10*/  FFMA.FTZ R13, R145, R203, -R12 ;  /* 0x000000cb910d7223 */ /* 0x000fe4000001080c */
[----:B------:R-:W-:Y:S02]  /*4f20*/  FMUL.FTZ R17, R138, -R17 ;  /* 0x800000118a117220 */ /* 0x000fe40000410000 */
[----:B------:R-:W-:Y:S02]  /*4f30*/  FADD.FTZ R188, RZ, R14 ;  /* 0x0000000effbc7221 */ /* 0x000fe40000010000 */
[----:B------:R-:W-:Y:S02]  /*4f40*/  FADD.FTZ R15, R176, R15 ;  /* 0x0000000fb00f7221 */ /* 0x000fe40000010000 */
[----:B------:R-:W-:-:S02]  /*4f50*/  FMUL.FTZ R14, R138, -R16 ;  /* 0x800000108a0e7220 */ /* 0x000fc40000410000 */
[----:B------:R-:W-:Y:S02]  /*4f60*/  FADD.FTZ R196, R196, R13 ;  /* 0x0000000dc4c47221 */ /* 0x000fe40000010000 */
[C---:B------:R-:W-:Y:S02]  /*4f70*/  FFMA.FTZ R17, R139.reuse, R18, R17 ;  /* 0x000000128b117223 */ /* 0x040fe40000010011 */
[----:B------:R-:W-:Y:S02]  /*4f80*/  FMUL.FTZ R12, R142, R188 ;  /* 0x000000bc8e0c7220 */ /* 0x000fe40000410000 */
[-C--:B------:R-:W-:Y:S02]  /*4f90*/  FFMA.FTZ R18, R139, R15.reuse, -R14 ;  /* 0x0000000f8b127223 */ /* 0x080fe4000001080e */
        /* <DEDUP_REMOVED lines=14> */
[C---:B------:R-:W-:Y:S02]  /*5080*/  FMUL.FTZ R12, R140.reuse, R189 ;  /* 0x000000bd8c0c7220 */ /* 0x040fe40000410000 */
[C---:B------:R-:W-:Y:S02]  /*5090*/  FFMA.FTZ R22, R141.reuse, R17, R22 ;  /* 0x000000118d167223 */ /* 0x040fe40000010016 */
[C---:B------:R-:W-:Y:S02]  /*50a0*/  FFMA.FTZ R14, R141.reuse, R189, R14 ;  /* 0x000000bd8d0e7223 */ /* 0x040fe4000001000e */
[CC--:B------:R-:W-:Y:S02]  /*50b0*/  FFMA.FTZ R17, R141.reuse, R18.reuse, -R13 ;  /* 0x000000128d117223 */ /* 0x0c0fe4000001080d */
        /* <DEDUP_REMOVED lines=16> */
[-C--:B------:R-:W-:Y:S02]  /*51c0*/  FMUL.FTZ R12, R142, -R17.reuse ;  /* 0x800000118e0c7220 */ /* 0x080fe40000410000 */
[C---:B------:R-:W-:Y:S02]  /*51d0*/  FFMA.FTZ R15, R143.reuse, R22, R15 ;  /* 0x000000168f0f7223 */ /* 0x040fe4000001000f */
[----:B------:R-:W-:Y:S02]  /*51e0*/  FFMA.FTZ R18, R143, R17, -R14 ;  /* 0x000000118f127223 */ /* 0x000fe4000001080e */
[----:B------:R-:W-:-:S02]  /*51f0*/  FADD.FTZ R191, RZ, R13 ;  /* 0x0000000dffbf7221 */ /* 0x000fc40000010000 */
[----:B------:R-:W-:Y:S02]  /*5200*/  FMUL.FTZ R14, R136, R201 ;  /* 0x000000c9880e7220 */ /* 0x000fe40000410000 */
[----:B------:R-:W-:Y:S02]  /*5210*/  FFMA.FTZ R20, R143, R19, R12 ;  /* 0x000000138f147223 */ /* 0x000fe4000001000c */
[----:B------:R-:W-:Y:S02]  /*5220*/  FMUL.FTZ R17, R144, -R15 ;  /* 0x8000000f90117220 */ /* 0x000fe40000410000 */
[----:B------:R-:W-:Y:S02]  /*5230*/  FFMA.FTZ R14, R137, R191, R14 ;  /* 0x000000bf890e7223 */ /* 0x000fe4000001000e */
[----:B------:R-:W-:Y:S02]  /*5240*/  FADD.FTZ R20, -R163, R20 ;  /* 0x00000014a3147221 */ /* 0x000fe40000010100 */
[----:B------:R-:W-:-:S02]  /*5250*/  FFMA.FTZ R17, R145, R16, -R17 ;  /* 0x0000001091117223 */ /* 0x000fc40000010811 */
[----:B------:R-:W-:Y:S02]  /*5260*/  FMUL.FTZ R12, R136, R191 ;  /* 0x000000bf880c7220 */ /* 0x000fe40000410000 */
[C---:B------:R-:W-:Y:S02]  /*5270*/  FMUL.FTZ R16, R144.reuse, -R16 ;  /* 0x8000001090107220 */ /* 0x040fe40000410000 */
[----:B------:R-:W-:Y:S02]  /*5280*/  FADD.FTZ R192, RZ, R14 ;  /* 0x0000000effc07221 */ /* 0x000fe40000010000 */
[----:B------:R-:W-:Y:S02]  /*5290*/  FADD.FTZ R18, R179, R18 ;  /* 0x00000012b3127221 */ /* 0x000fe40000010000 */
[----:B------:R-:W-:Y:S02]  /*52a0*/  FMUL.FTZ R14, R144, -R20 ;  /* 0x80000014900e7220 */ /* 0x000fe40000410000 */
[----:B------:R-:W-:-:S02]  /*52b0*/  FFMA.FTZ R13, R137, R201, -R12 ;  /* 0x000000c9890d7223 */ /* 0x000fc4000001080c */
[C---:B------:R-:W-:Y:S02]  /*52c0*/  FFMA.FTZ R16, R145.reuse, R15, R16 ;  /* 0x0000000f91107223 */ /* 0x040fe40000010010 */
[CC--:B------:R-:W-:Y:S02]  /*52d0*/  FFMA.FTZ R15, R145.reuse, R18.reuse, -R14 ;  /* 0x00000012910f7223 */ /* 0x0c0fe4000001080e */
[----:B------:R-:W-:Y:S02]  /*52e0*/  FMUL.FTZ R18, R144, -R18 ;  /* 0x8000001290127220 */ /* 0x000fe40000410000 */
[----:B------:R-:W-:Y:S02]  /*52f0*/  FADD.FTZ R202, R202, R13 ;  /* 0x0000000dcaca7221 */ /* 0x000fe40000010000 */
[----:B------:R-:W-:Y:S02]  /*5300*/  FMUL.FTZ R12, R134, R192 ;  /* 0x000000c0860c7220 */ /* 0x000fe40000410000 */
[----:B------:R-:W-:-:S02]  /*5310*/  FFMA.FTZ R19, R145, R20, R18 ;  /* 0x0000001491137223 */ /* 0x000fc40000010012 */
[----:B------:R-:W-:Y:S02]  /*5320*/  FMUL.FTZ R13, R134, R202 ;  /* 0x000000ca860d7220 */ /* 0x000fe40000410000 */
[----:B------:R-:W-:Y:S02]  /*5330*/  FMUL.FTZ R14, R146, -R16 ;  /* 0x80000010920e7220 */ /* 0x000fe40000410000 */
[C---:B------:R-:W-:Y:S02]  /*5340*/  FFMA.FTZ R12, R135.reuse, R202, -R12 ;  /* 0x000000ca870c7223 */ /* 0x040fe4000001080c */
[----:B------:R-:W-:Y:S02]  /*5350*/  FADD.FTZ R19, -R164, R19 ;  /* 0x00000013a4137221 */ /* 0x000fe40000010100 */
[----:B------:R-:W-:Y:S02]  /*5360*/  FFMA.FTZ R13, R135, R192, R13 ;  /* 0x000000c0870d7223 */ /* 0x000fe4000001000d */
[----:B------:R-:W-:-:S02]  /*5370*/  FFMA.FTZ R18, R147, R17, -R14 ;  /* 0x0000001193127223 */ /* 0x000fc4000001080e */
[----:B------:R-:W-:Y:S02]  /*5380*/  FADD.FTZ R205, R205, R12 ;  /* 0x0000000ccdcd7221 */ /* 0x000fe40000010000 */
[----:B------:R-:W-:Y:S02]  /*5390*/  FMUL.FTZ R17, R146, -R17 ;  /* 0x8000001192117220 */ /* 0x000fe40000410000 */
[----:B------:R-:W-:Y:S02]  /*53a0*/  FADD.FTZ R15, R180, R15 ;  /* 0x0000000fb40f7221 */ /* 0x000fe40000010000 */
[----:B------:R-:W-:Y:S02]  /*53b0*/  FMUL.FTZ R20, R146, -R19 ;  /* 0x8000001392147220 */ /* 0x000fe40000410000 */
[----:B------:R-:W-:Y:S02]  /*53c0*/  FADD.FTZ R193, RZ, R13 ;  /* 0x0000000dffc17221 */ /* 0x000fe40000010000 */
[----:B------:R-:W-:-:S02]  /*53d0*/  FFMA.FTZ R17, R147, R16, R17 ;  /* 0x0000001093117223 */ /* 0x000fc40000010011 */
[----:B------:R-:W-:Y:S02]  /*53e0*/  FMUL.FTZ R14, R132, R205 ;  /* 0x000000cd840e7220 */ /* 0x000fe40000410000 */
[-C--:B------:R-:W-:Y:S02]  /*53f0*/  FFMA.FTZ R20, R147, R15.reuse, -R20 ;  /* 0x0000000f93147223 */ /* 0x080fe40000010814 */
[----:B------:R-:W-:Y:S02]  /*5400*/  FMUL.FTZ R16, R146, -R15 ;  /* 0x8000000f92107220 */ /* 0x000fe40000410000 */
[-C--:B------:R-:W-:Y:S02]  /*5410*/  FMUL.FTZ R12, R132, R193.reuse ;  /* 0x000000c1840c7220 */ /* 0x080fe40000410000 */
[----:B------:R-:W-:Y:S02]  /*5420*/  FFMA.FTZ R14, R133, R193, R14 ;  /* 0x000000c1850e7223 */ /* 0x000fe4000001000e */
[----:B------:R-:W-:-:S02]  /*5430*/  FFMA.FTZ R16, R147, R19, R16 ;  /* 0x0000001393107223 */ /* 0x000fc40000010010 */
[----:B------:R-:W-:Y:S02]  /*5440*/  FADD.FTZ R20, R181, R20 ;  /* 0x00000014b5147221 */ /* 0x000fe40000010000 */
[----:B------:R-:W-:Y:S02]  /*5450*/  FFMA.FTZ R13, R133, R205, -R12 ;  /* 0x000000cd850d7223 */ /* 0x000fe4000001080c */
[C---:B------:R-:W-:Y:S02]  /*5460*/  FMUL.FTZ R12, R148.reuse, -R17 ;  /* 0x80000011940c7220 */ /* 0x040fe40000410000 */
[----:B------:R-:W-:Y:S02]  /*5470*/  FADD.FTZ R194, RZ, R14 ;  /* 0x0000000effc27221 */ /* 0x000fe40000010000 */
[----:B------:R-:W-:Y:S02]  /*5480*/  FADD.FTZ R16, -R165, R16 ;  /* 0x00000010a5107221 */ /* 0x000fe40000010100 */
[----:B------:R-:W-:-:S02]  /*5490*/  FMUL.FTZ R14, R148, -R20 ;  /* 0x80000014940e7220 */ /* 0x000fc40000410000 */
[----:B------:R-:W-:Y:S02]  /*54a0*/  FADD.FTZ R204, R204, R13 ;  /* 0x0000000dcccc7221 */ /* 0x000fe40000010000 */
[C---:B------:R-:W-:Y:S02]  /*54b0*/  FFMA.FTZ R19, R149.reuse, R18, -R12 ;  /* 0x0000001295137223 */ /* 0x040fe4000001080c */
[C---:B------:R-:W-:Y:S02]  /*54c0*/  FMUL.FTZ R12, R130.reuse, R194 ;  /* 0x000000c2820c7220 */ /* 0x040fe40000410000 */
[----:B------:R-:W-:Y:S02]  /*54d0*/  FFMA.FTZ R23, R149, R16, R14 ;  /* 0x0000001095177223 */ /* 0x000fe4000001000e */
[-C--:B------:R-:W-:Y:S02]  /*54e0*/  FMUL.FTZ R14, R130, R204.reuse ;  /* 0x000000cc820e7220 */ /* 0x080fe40000410000 */
[----:B------:R-:W-:-:S02]  /*54f0*/  FFMA.FTZ R12, R131, R204, -R12 ;  /* 0x000000cc830c7223 */ /* 0x000fc4000001080c */
[----:B------:R-:W-:Y:S02]  /*5500*/  FFMA.FTZ R208, R131, R194, R14 ;  /* 0x000000c283d07223 */ /* 0x000fe4000001000e */
[C---:B------:R-:W-:Y:S01]  /*5510*/  FMUL.FTZ R18, R148.reuse, -R18 ;  /* 0x8000001294127220 */ /* 0x040fe20000410000 */
[----:B------:R-:W-:Y:S01]  /*5520*/  CS2R R14, SRZ ;  /* 0x00000000000e7805 */ /* 0x000fe2000001ff00 */
[----:B------:R-:W-:Y:S01]  /*5530*/  FADD.FTZ R207, R207, R12 ;  /* 0x0000000ccfcf7221 */ /* 0x000fe20000010000 */
[----:B------:R-:W-:Y:S01]  /*5540*/  MOV R12, 0x3f800000 ;  /* 0x3f800000000c7802 */ /* 0x000fe20000000f00 */
[----:B------:R-:W-:Y:S02]  /*5550*/  FADD.FTZ R208, RZ, R208 ;  /* 0x000000d0ffd07221 */ /* 0x000fe40000010000 */
[----:B------:R-:W-:Y:S02]  /*5560*/  FFMA.FTZ R18, R149, R17, R18 ;  /* 0x0000001195127223 */ /* 0x000fe40000010012 */
[----:B------:R-:W-:-:S02]  /*5570*/  FMUL.FTZ R13, R148, -R16 ;  /* 0x80000010940d7220 */ /* 0x000fc40000410000 */
[CC--:B------:R-:W-:Y:S02]  /*5580*/  FMUL.FTZ R17, R127.reuse, R207.reuse ;  /* 0x000000cf7f117220 */ /* 0x0c0fe40000410000 */
[----:B------:R-:W-:Y:S02]  /*5590*/  FMUL.FTZ R16, R127, R208 ;  /* 0x000000d07f107220 */ /* 0x000fe40000410000 */
[----:B------:R-:W-:Y:S01]  /*55a0*/  FFMA.FTZ R21, R149, R20, -R13 ;  /* 0x0000001495157223 */ /* 0x000fe2000001080d */
[----:B------:R-:W-:Y:S01]  /*55b0*/  HFMA2.MMA R13, -RZ, RZ, 0, 0 ;  /* 0x00000000ff0d7435 */ /* 0x000fe200000001ff */
[C---:B------:R-:W-:Y:S02]  /*55c0*/  FFMA.FTZ R206, R129.reuse, R208, R17 ;  /* 0x000000d081ce7223 */ /* 0x040fe40000010011 */
[----:B------:R-:W-:Y:S02]  /*55d0*/  FFMA.FTZ R17, R129, R207, -R16 ;  /* 0x000000cf81117223 */ /* 0x000fe40000010810 */
[----:B------:R-:W-:-:S02]  /*55e0*/  FADD.FTZ R21, R182, R21 ;  /* 0x00000015b6157221 */ /* 0x000fc40000010000 */
[----:B------:R-:W-:Y:S02]  /*55f0*/  FADD.FTZ R206, RZ, R206 ;  /* 0x000000ceffce7221 */ /* 0x000fe40000010000 */
[----:B------:R-:W-:Y:S01]  /*5600*/  FADD.FTZ R210, R210, R17 ;  /* 0x00000011d2d27221 */ /* 0x000fe20000010000 */
[----:B------:R1:W2:Y:S01]  /*5610*/  @!P0 LDS.128 R12, [R0.X16+0x22b0] ;  /* 0x0022b000000c8984 */ /* 0x0002a2000000cc00 */
[----:B------:R-:W-:Y:S01]  /*5620*/  FADD.FTZ R23, -R166, R23 ;  /* 0x00000017a6177221 */ /* 0x000fe20000010100 */
[----:B------:R-:W-:Y:S01]  /*5630*/  ISETP.GT.U32.AND P0, PT, R124, 0x1f, PT ;  /* 0x0000001f7c00780c */ /* 0x000fe20003f04070 */
[----:B------:R-:W-:Y:S02]  /*5640*/  FMUL.FTZ R212, R150, -R21 ;  /* 0x8000001596d47220 */ /* 0x000fe40000410000 */
[C---:B------:R-:W-:Y:S02]  /*5650*/  FMUL.FTZ R16, R123.reuse, R206 ;  /* 0x000000ce7b107220 */ /* 0x040fe40000410000 */
[----:B------:R-:W-:-:S02]  /*5660*/  FMUL.FTZ R17, R123, R210 ;  /* 0x000000d27b117220 */ /* 0x000fc40000410000 */
[CC--:B------:R-:W-:Y:S02]  /*5670*/  FMUL.FTZ R20, R150.reuse, -R23.reuse ;  /* 0x8000001796147220 */ /* 0x0c0fe40000410000 */
[----:B------:R-:W-:Y:S02]  /*5680*/  FFMA.FTZ R214, R151, R23, R212 ;  /* 0x0000001797d67223 */ /* 0x000fe400000100d4 */
[C---:B------:R-:W-:Y:S02]  /*5690*/  FFMA.FTZ R16, R125.reuse, R210, -R16 ;  /* 0x000000d27d107223 */ /* 0x040fe40000010810 */
[----:B------:R-:W-:Y:S02]  /*56a0*/  FFMA.FTZ R212, R125, R206, R17 ;  /* 0x000000ce7dd47223 */ /* 0x000fe40000010011 */
[----:B------:R-:W-:Y:S02]  /*56b0*/  FFMA.FTZ R22, R151, R21, -R20 ;  /* 0x0000001597167223 */ /* 0x000fe40000010814 */
        /* <DEDUP_REMOVED lines=10> */
[----:B------:R-:W-:Y:S02]  /*5760*/  FADD.FTZ R19, -R167, R214 ;  /* 0x000000d6a7137221 */ /* 0x000fe40000010100 */
        /* <DEDUP_REMOVED lines=12> */
[C---:B--2---:R-:W-:Y:S02]  /*5830*/  SHF.L.U32 R184, R124.reuse, 0x5, RZ ;  /* 0x000000057cb87819 */ /* 0x044fe400000006ff */
[----:B------:R-:W-:-:S03]  /*5840*/  LOP3.LUT R213, R124, 0x1f, RZ, 0xc0, !PT ;  /* 0x0000001f7cd57812 */ /* 0x000fc600078ec0ff */
[----:B-1----:R-:W-:Y:S01]  /*5850*/  LDS.128 R16, [R184+0xcb0] ;  /* 0x000cb000b8107984 */ /* 0x002fe20000000c00 */
[----:B------:R-:W-:-:S03]  /*5860*/  ISETP.NE.AND P0, PT, R213, 0x1f, PT ;  /* 0x0000001fd500780c */ /* 0x000fc60003f05270 */
[----:B------:R-:W1:Y:S02]  /*5870*/  LDS.128 R20, [R184+0xcc0] ;  /* 0x000cc000b8147984 */ /* 0x000e640000000c00 */
[C---:B-1----:R-:W-:Y:S02]  /*5880*/  FMUL.FTZ R215, R17.reuse, R23 ;  /* 0x0000001711d77220 */ /* 0x042fe40000410000 */
        /* <DEDUP_REMOVED lines=10> */
[----:B------:R1:W2:Y:S02]  /*5930*/  SHFL.DOWN PT, R18, R213, 0x1, 0x1f ;  /* 0x08201f00d5127f89 */ /* 0x0002a400000e0000 */
.L_x_6232:
[----:B------:R-:W-:Y:S05]  /*5940*/  BRA.DIV ~URZ, `(.L_x_6199) ;  /* 0x000047d27f007947 */ /* 0x000fea000b800000 */
[----:B------:R3:W4:Y:S04]  /*5950*/  SHFL.DOWN PT, R20, R215, 0x1, 0x1f ;  /* 0x08201f00d7147f89 */ /* 0x00072800000e0000 */
[----:B------:R3:W0:Y:S04]  /*5960*/  SHFL.DOWN PT, R218, R23, 0x1, 0x1f ;  /* 0x08201f0017da7f89 */ /* 0x00062800000e0000 */
[----:B------:R3:W1:Y:S02]  /*5970*/  SHFL.DOWN PT, R16, R22, 0x1, 0x1f ;  /* 0x08201f0016107f89 */ /* 0x00066400000e0000 */
.L_x_6233:
[----:B------:R-:W-:Y:S01]  /*5980*/  LOP3.LUT R17, R124, 0x1f, RZ, 0xc0, !PT ;  /* 0x0000001f7c117812 */ /* 0x000fe200078ec0ff */
[----:B------:R-:W-:Y:S03]  /*5990*/  BSSY B1, `(.L_x_6200) ;  /* 0x000000e000017945 */ /* 0x000fe60003800000 */
[----:B------:R-:W-:Y:S01]  /*59a0*/  ISETP.GT.U32.AND P1, PT, R17, 0x1d, PT ;  /* 0x0000001d1100780c */ /* 0x000fe20003f24070 */
[----:B------:R-:W-:Y:S07]  /*59b0*/  @!P0 BRA `(.L_x_6201) ;  /* 0x000000b000008947 */ /* 0x000fee0003800000 */
[C---:B----4-:R-:W-:Y:S02]  /*59c0*/  FMUL.FTZ R17, R215.reuse, R20 ;  /* 0x00000014d7117220 */ /* 0x050fe40000410000 */
[----:B-1----:R-:W-:-:S02]  /*59d0*/  FMUL.FTZ R19, R215, R16 ;  /* 0x00000010d7137220 */ /* 0x002fc40000410000 */
[C---:B0-----:R-:W-:Y:S02]  /*59e0*/  FMUL.FTZ R21, R215.reuse, R218 ;  /* 0x000000dad7157220 */ /* 0x041fe40000410000 */
[-C--:B--23--:R-:W-:Y:S02]  /*59f0*/  FMUL.FTZ R215, R215, R18.reuse ;  /* 0x00000012d7d77220 */ /* 0x08cfe40000410000 */
[C---:B------:R-:W-:Y:S02]  /*5a00*/  FFMA.FTZ R17, R213.reuse, R18, -R17 ;  /* 0x00000012d5117223 */ /* 0x040fe40000010811 */
[C---:B------:R-:W-:Y:S02]  /*5a10*/  FFMA.FTZ R218, R213.reuse, R218, -R19 ;  /* 0x000000dad5da7223 */ /* 0x040fe40000010813 */
[C---:B------:R-:W-:Y:S02]  /*5a20*/  FFMA.FTZ R21, R213.reuse, R16, R21 ;  /* 0x00000010d5157223 */ /* 0x040fe40000010015 */
[----:B------:R-:W-:Y:S01]  /*5a30*/  FFMA.FTZ R215, R213, R20, R215 ;  /* 0x00000014d5d77223 */ /* 0x000fe200000100d7 */
[----:B------:R-:W-:Y:S01]  /*5a40*/  MOV R213, R17 ;  /* 0x0000001100d57202 */ /* 0x000fe20000000f00 */
[----:B------:R-:W-:-:S02]  /*5a50*/  FADD.FTZ R23, R23, R218 ;  /* 0x000000da17177221 */ /* 0x000fc40000010000 */
[----:B------:R-:W-:Y:S02]  /*5a60*/  FADD.FTZ R22, R22, R21 ;  /* 0x0000001516167221 */ /* 0x000fe40000010000 */
.L_x_6201:
[----:B------:R-:W-:Y:S05]  /*5a70*/  BSYNC B1 ;  /* 0x0000000000017941 */ /* 0x000fea0003800000 */
.L_x_6200:
[----:B------:R-:W-:Y:S05]  /*5a80*/  BRA.DIV ~URZ, `(.L_x_6202) ;  /* 0x000047f27f007947 */ /* 0x000fea000b800000 */
[----:B--2---:R2:W3:Y:S04]  /*5a90*/  SHFL.DOWN PT, R18, R213, 0x2, 0x1f ;  /* 0x08401f00d5127f89 */ /* 0x0044e800000e0000 */
[----:B----4-:R2:W4:Y:S04]  /*5aa0*/  SHFL.DOWN PT, R20, R215, 0x2, 0x1f ;  /* 0x08401f00d7147f89 */ /* 0x01052800000e0000 */
[----:B0-----:R2:W0:Y:S04]  /*5ab0*/  SHFL.DOWN PT, R218, R23, 0x2, 0x1f ;  /* 0x08401f0017da7f89 */ /* 0x00142800000e0000 */
[----:B-1----:R2:W1:Y:S02]  /*5ac0*/  SHFL.DOWN PT, R16, R22, 0x2, 0x1f ;  /* 0x08401f0016107f89 */ /* 0x00246400000e0000 */
.L_x_6234:
[----:B------:R-:W-:Y:S01]  /*5ad0*/  LOP3.LUT R17, R124, 0x1f, RZ, 0xc0, !PT ;  /* 0x0000001f7c117812 */ /* 0x000fe200078ec0ff */
[----:B------:R-:W-:Y:S03]  /*5ae0*/  BSSY B1, `(.L_x_6203) ;  /* 0x000000e000017945 */ /* 0x000fe60003800000 */
[----:B------:R-:W-:Y:S01]  /*5af0*/  ISETP.GT.U32.AND P0, PT, R17, 0x1b, PT ;  /* 0x0000001b1100780c */ /* 0x000fe20003f04070 */
[----:B------:R-:W-:Y:S07]  /*5b00*/  @P1 BRA `(.L_x_6204) ;  /* 0x000000b000001947 */ /* 0x000fee0003800000 */
        /* <DEDUP_REMOVED lines=11> */
.L_x_6204:
[----:B------:R-:W-:Y:S05]  /*5bc0*/  BSYNC B1 ;  /* 0x0000000000017941 */ /* 0x000fea0003800000 */
.L_x_6203:
[----:B------:R-:W-:Y:S05]  /*5bd0*/  BRA.DIV ~URZ, `(.L_x_6205) ;  /* 0x000048727f007947 */ /* 0x000fea000b800000 */
[----:B---3--:R3:W2:Y:S02]  /*5be0*/  SHFL.DOWN PT, R18, R213, 0x4, 0x1f ;  /* 0x08801f00d5127f89 */ /* 0x0086a400000e0000 */
.L_x_6235:
[----:B------:R-:W-:Y:S05]  /*5bf0*/  BRA.DIV ~URZ, `(.L_x_6206) ;  /* 0x000048d27f007947 */ /* 0x000fea000b800000 */
[----:B----4-:R4:W3:Y:S04]  /*5c00*/  SHFL.DOWN PT, R20, R215, 0x4, 0x1f ;  /* 0x08801f00d7147f89 */ /* 0x0108e800000e0000 */
[----:B0-----:R4:W0:Y:S04]  /*5c10*/  SHFL.DOWN PT, R218, R23, 0x4, 0x1f ;  /* 0x08801f0017da7f89 */ /* 0x00182800000e0000 */
[----:B-1----:R4:W1:Y:S02]  /*5c20*/  SHFL.DOWN PT, R16, R22, 0x4, 0x1f ;  /* 0x08801f0016107f89 */ /* 0x00286400000e0000 */
.L_x_6236:
[----:B------:R-:W-:Y:S01]  /*5c30*/  LOP3.LUT R17, R124, 0x1f, RZ, 0xc0, !PT ;  /* 0x0000001f7c117812 */ /* 0x000fe200078ec0ff */
[----:B------:R-:W-:Y:S03]  /*5c40*/  BSSY B1, `(.L_x_6207) ;  /* 0x000000e000017945 */ /* 0x000fe60003800000 */
[----:B------:R-:W-:Y:S01]  /*5c50*/  ISETP.GT.U32.AND P1, PT, R17, 0x17, PT ;  /* 0x000000171100780c */ /* 0x000fe20003f24070 */
[----:B------:R-:W-:Y:S07]  /*5c60*/  @P0 BRA `(.L_x_6208) ;  /* 0x000000b000000947 */ /* 0x000fee0003800000 */
[C---:B---3--:R-:W-:Y:S02]  /*5c70*/  FMUL.FTZ R17, R215.reuse, R20 ;  /* 0x00000014d7117220 */ /* 0x048fe40000410000 */
[----:B-1----:R-:W-:-:S02]  /*5c80*/  FMUL.FTZ R19, R215, R16 ;  /* 0x00000010d7137220 */ /* 0x002fc40000410000 */
[C---:B0-----:R-:W-:Y:S02]  /*5c90*/  FMUL.FTZ R21, R215.reuse, R218 ;  /* 0x000000dad7157220 */ /* 0x041fe40000410000 */
        /* <DEDUP_REMOVED lines=8> */
.L_x_6208:
[----:B------:R-:W-:Y:S05]  /*5d20*/  BSYNC B1 ;  /* 0x0000000000017941 */ /* 0x000fea0003800000 */
.L_x_6207:
[----:B------:R-:W-:Y:S05]  /*5d30*/  BRA.DIV ~URZ, `(.L_x_6209) ;  /* 0x000048f27f007947 */ /* 0x000fea000b800000 */
[----:B--2---:R2:W4:Y:S04]  /*5d40*/  SHFL.DOWN PT, R18, R213, 0x8, 0x1f ;  /* 0x09001f00d5127f89 */ /* 0x00452800000e0000 */
[----:B---3--:R2:W3:Y:S04]  /*5d50*/  SHFL.DOWN PT, R20, R215, 0x8, 0x1f ;  /* 0x09001f00d7147f89 */ /* 0x0084e800000e0000 */
[----:B0-----:R2:W0:Y:S04]  /*5d60*/  SHFL.DOWN PT, R218, R23, 0x8, 0x1f ;  /* 0x09001f0017da7f89 */ /* 0x00142800000e0000 */
[----:B-1----:R2:W1:Y:S02]  /*5d70*/  SHFL.DOWN PT, R16, R22, 0x8, 0x1f ;  /* 0x09001f0016107f89 */ /* 0x00246400000e0000 */
.L_x_6237:
        /* <DEDUP_REMOVED lines=15> */
.L_x_6211:
[----:B------:R-:W-:Y:S05]  /*5e70*/  BSYNC B1 ;  /* 0x0000000000017941 */ /* 0x000fea0003800000 */
.L_x_6210:
[----:B------:R-:W-:Y:S05]  /*5e80*/  BRA.DIV ~URZ, `(.L_x_6212) ;  /* 0x000049727f007947 */ /* 0x000fea000b800000 */
[----:B----4-:R4:W2:Y:S02]  /*5e90*/  SHFL.DOWN PT, R18, R213, 0x10, 0x1f ;  /* 0x0a001f00d5127f89 */ /* 0x0108a400000e0000 */
.L_x_6238:
[----:B------:R-:W-:Y:S05]  /*5ea0*/  BRA.DIV ~URZ, `(.L_x_6213) ;  /* 0x000049d27f007947 */ /* 0x000fea000b800000 */
[----:B---3--:R3:W4:Y:S04]  /*5eb0*/  SHFL.DOWN PT, R20, R215, 0x10, 0x1f ;  /* 0x0a001f00d7147f89 */ /* 0x00872800000e0000 */
[----:B0-----:R3:W0:Y:S04]  /*5ec0*/  SHFL.DOWN PT, R218, R23, 0x10, 0x1f ;  /* 0x0a001f0017da7f89 */ /* 0x00162800000e0000 */
[----:B-1----:R3:W1:Y:S02]  /*5ed0*/  SHFL.DOWN PT, R16, R22, 0x10, 0x1f ;  /* 0x0a001f0016107f89 */ /* 0x00266400000e0000 */
.L_x_6239:
[----:B------:R-:W-:Y:S01]  /*5ee0*/  BSSY B1, `(.L_x_6214) ;  /* 0x000000d000017945 */ /* 0x000fe20003800000 */
[----:B------:R-:W-:Y:S05]  /*5ef0*/  @P0 BRA `(.L_x_6215) ;  /* 0x000000b000000947 */ /* 0x000fea0003800000 */
        /* <DEDUP_REMOVED lines=11> */
.L_x_6215:
[----:B------:R-:W-:Y:S05]  /*5fb0*/  BSYNC B1 ;  /* 0x0000000000017941 */ /* 0x000fea0003800000 */
.L_x_6214:
[----:B------:R-:W-:Y:S05]  /*5fc0*/  BRA.DIV ~URZ, `(.L_x_6216) ;  /* 0x00004a127f007947 */ /* 0x000fea000b800000 */
[----:B------:R-:W5:Y:S04]  /*5fd0*/  SHFL.IDX PT, R226, R215, RZ, 0x1f ;  /* 0x00001fffd7e27589 */ /* 0x000f6800000e0000 */
[----:B------:R-:W3:Y:S04]  /*5fe0*/  SHFL.IDX PT, R217, R213, RZ, 0x1f ;  /* 0x00001fffd5d97589 */ /* 0x000ee800000e0000 */
[----:B0-----:R-:W0:Y:S04]  /*5ff0*/  SHFL.IDX PT, R218, R23, RZ, 0x1f ;  /* 0x00001fff17da7589 */ /* 0x001e2800000e0000 */
[----:B------:R-:W4:Y:S04]  /*6000*/  SHFL.DOWN PT, R220, R23, 0x1, 0x1f ;  /* 0x08201f0017dc7f89 */ /* 0x000f2800000e0000 */
[----:B------:R-:W2:Y:S04]  /*6010*/  SHFL.IDX PT, R219, R22, RZ, 0x1f ;  /* 0x00001fff16db7589 */ /* 0x000ea800000e0000 */
[----:B------:R-:W1:Y:S04]  /*6020*/  SHFL.DOWN PT, R223, R22, 0x1, 0x1f ;  /* 0x08201f0016df7f89 */ /* 0x000e6800000e0000 */
[----:B------:R-:W0:Y:S01]  /*6030*/  SHFL.IDX PT, R227, R12, RZ, 0x1f ;  /* 0x00001fff0ce37589 */ /* 0x000e2200000e0000 */
[----:B-1---5:R-:W-:-:S02]  /*6040*/  FMUL.FTZ R16, R15, R226 ;  /* 0x000000e20f107220 */ /* 0x022fc40000410000 */
[-C--:B------:R-:W-:Y:S01]  /*6050*/  FMUL.FTZ R224, R14, R226.reuse ;  /* 0x000000e20ee07220 */ /* 0x080fe20000410000 */
[----:B------:R-:W1:Y:S01]  /*6060*/  SHFL.IDX PT, R229, R14, RZ, 0x1f ;  /* 0x00001fff0ee57589 */ /* 0x000e6200000e0000 */
[-C--:B------:R-:W-:Y:S02]  /*6070*/  FMUL.FTZ R222, R12, R226.reuse ;  /* 0x000000e20cde7220 */ /* 0x080fe40000410000 */
[----:B---3--:R-:W-:Y:S01]  /*6080*/  FFMA.FTZ R224, R15, R217, R224 ;  /* 0x000000d90fe07223 */ /* 0x008fe200000100e0 */
[----:B------:R-:W3:Y:S01]  /*6090*/  SHFL.IDX PT, R19, R15, RZ, 0x1f ;  /* 0x00001fff0f137589 */ /* 0x000ee200000e0000 */
[----:B------:R-:W-:-:S03]  /*60a0*/  FMUL.FTZ R226, R13, R226 ;  /* 0x000000e20de27220 */ /* 0x000fc60000410000 */
[----:B------:R-:W0:Y:S04]  /*60b0*/  SHFL.IDX PT, R228, R13, RZ, 0x1f ;  /* 0x00001fff0de47589 */ /* 0x000e2800000e0000 */
[----:B------:R5:W0:Y:S04]  /*60c0*/  SHFL.DOWN PT, R221, R213, 0x1, 0x1f ;  /* 0x08201f00d5dd7f89 */ /* 0x000a2800000e0000 */
[----:B------:R1:W0:Y:S01]  /*60d0*/  SHFL.DOWN PT, R225, R215, 0x1, 0x1f ;  /* 0x08201f00d7e17f89 */ /* 0x00022200000e0000 */
[-C--:B--2-45:R-:W-:Y:S02]  /*60e0*/  FMUL.FTZ R213, R12, R217.reuse ;  /* 0x000000d90cd57220 */ /* 0x0b4fe40000410000 */
[----:B-1----:R-:W-:-:S02]  /*60f0*/  FFMA.FTZ R215, R14, R217, -R16 ;  /* 0x000000d90ed77223 */ /* 0x002fc40000010810 */
.L_x_6240:
[----:B------:R1:W2:Y:S01]  /*6100*/  LDS.128 R20, [R184+0xcc0] ;  /* 0x000cc000b8147984 */ /* 0x0002a20000000c00 */
[----:B------:R-:W-:Y:S01]  /*6110*/  ISETP.NE.AND P0, PT, R124, 0x1f, PT ;  /* 0x0000001f7c00780c */ /* 0x000fe20003f05270 */
[----:B------:R-:W-:Y:S01]  /*6120*/  BSSY B1, `(.L_x_6217) ;  /* 0x000000f000017945 */ /* 0x000fe20003800000 */
[----:B0-----:R-:W-:-:S02]  /*6130*/  MOV R16, R227 ;  /* 0x000000e300107202 */ /* 0x001fc40000000f00 */
        /* <DEDUP_REMOVED lines=13> */
.L_x_6218:
[----:B-1----:R-:W-:Y:S05]  /*6210*/  BSYNC B1 ;  /* 0x0000000000017941 */ /* 0x002fea0003800000 */
.L_x_6217:
        /* <DEDUP_REMOVED lines=16> */
.L_x_6197:
[----:B--2---:R-:W-:Y:S05]  /*6320*/  BSYNC B0 ;  /* 0x0000000000007941 */ /* 0x004fea0003800000 */
.L_x_6196:
[----:B------:R-:W-:Y:S01]  /*6330*/  WARPSYNC 0xffffffff ;  /* 0xffffffff00007948 */ /* 0x000fe20003800000 */
[----:B------:R-:W-:Y:S01]  /*6340*/  BAR.SYNC.DEFER_BLOCKING 0x0 ;  /* 0x0000000000007b1d */ /* 0x000fe20000010000 */
[----:B------:R-:W-:-:S02]  /*6350*/  ISETP.NE.AND P2, PT, R124, RZ, PT ;  /* 0x000000ff7c00720c */ /* 0x000fc40003f45270 */
[----:B------:R-:W-:Y:S02]  /*6360*/  PRMT R217, RZ, 0x5410, R6 ;  /* 0x00005410ffd97816 */ /* 0x000fe40000000006 */
[C---:B------:R-:W-:Y:S01]  /*6370*/  ISETP.GT.AND P0, PT, R122.reuse, 0x1e, PT ;  /* 0x0000001e7a00780c */ /* 0x040fe20003f04270 */
[----:B------:R-:W-:Y:S01]  /*6380*/  BSSY B0, `(.L_x_6219) ;  /* 0x00001f3000007945 */ /* 0x000fe20003800000 */
[----:B------:R-:W-:Y:S01]  /*6390*/  ISETP.NE.AND P1, PT, R122, RZ, PT ;  /* 0x000000ff7a00720c */ /* 0x000fe20003f25270 */
[----:B01----:R-:W0:Y:S06]  /*63a0*/  LDS.64 R16, [R124.X16+0xcb8] ;  /* 0x000cb8007c107984 */ /* 0x003e2c000000ca00 */
        /* <DEDUP_REMOVED lines=74> */
[----:B------:R-:W-:Y:S02]  /*6850*/  FMUL.FTZ R142, R142, -R119 ;  /* 0x800000778e8e7220 */ /* 0x000fe40000410000 */
[----:B------:R-:W-:-:S02]  /*6860*/  FFMA.FTZ R121, R51, -R34, RZ ;  /* 0x8000002233797223 */ /* 0x000fc400000100ff */
[----:B------:R-:W-:Y:S02]  /*6870*/  FFMA.FTZ R32, R143, R119, R32 ;  /* 0x000000778f207223 */ /* 0x000fe40000010020 */
[----:B------:R-:W-:Y:S02]  /*6880*/  FFMA.FTZ R123, R47, R196, R123 ;  /* 0x000000c42f7b7223 */ /* 0x000fe4000001007b */
[----:B------:R-:W-:Y:S02]  /*6890*/  FFMA.FTZ R142, R143, R117, -R142 ;  /* 0x000000758f8e7223 */ /* 0x000fe4000001088e */
[----:B------:R-:W-:Y:S02]  /*68a0*/  FFMA.FTZ R121, R50, -R35, R121 ;  /* 0x8000002332797223 */ /* 0x000fe40000010079 */
[----:B------:R-:W-:Y:S02]  /*68b0*/  FADD.FTZ R163, -R163, R32 ;  /* 0x00000020a3a37221 */ /* 0x000fe40000010100 */
[----:B------:R-:W-:-:S02]  /*68c0*/  FFMA.FTZ R123, R46, R199, R123 ;  /* 0x000000c72e7b7223 */ /* 0x000fc4000001007b */
[----:B------:R-:W-:Y:S02]  /*68d0*/  FADD.FTZ R179, R179, R142 ;  /* 0x0000008eb3b37221 */ /* 0x000fe40000010000 */
[----:B------:R-:W-:Y:S02]  /*68e0*/  FFMA.FTZ R121, R49, -R186, R121 ;  /* 0x800000ba31797223 */ /* 0x000fe40000010079 */
[C---:B-1----:R-:W-:Y:S02]  /*68f0*/  FMUL.FTZ R12, R144.reuse, -R163 ;  /* 0x800000a3900c7220 */ /* 0x042fe40000410000 */
[----:B------:R-:W-:Y:S02]  /*6900*/  FFMA.FTZ R123, R45, R200, R123 ;  /* 0x000000c82d7b7223 */ /* 0x000fe4000001007b */
[----:B------:R-:W-:Y:S02]  /*6910*/  FMUL.FTZ R144, R144, -R179 ;  /* 0x800000b390907220 */ /* 0x000fe40000410000 */
[----:B------:R-:W-:-:S02]  /*6920*/  FFMA.FTZ R13, R48, -R187, R121 ;  /* 0x800000bb300d7223 */ /* 0x000fc40000010079 */
[C---:B------:R-:W-:Y:S02]  /*6930*/  FFMA.FTZ R121, R145.reuse, R179, -R12 ;  /* 0x000000b391797223 */ /* 0x040fe4000001080c */
[----:B------:R-:W-:Y:S02]  /*6940*/  FFMA.FTZ R12, R44, R201, R123 ;  /* 0x000000c92c0c7223 */ /* 0x000fe4000001007b */
[----:B------:R-:W-:Y:S02]  /*6950*/  FFMA.FTZ R123, R145, R163, R144 ;  /* 0x000000a3917b7223 */ /* 0x000fe40000010090 */
[----:B------:R-:W-:Y:S02]  /*6960*/  FFMA.FTZ R13, R47, -R188, R13 ;  /* 0x800000bc2f0d7223 */ /* 0x000fe4000001000d */
[----:B------:R-:W-:Y:S02]  /*6970*/  FADD.FTZ R121, R180, R121 ;  /* 0x00000079b4797221 */ /* 0x000fe40000010000 */
[----:B------:R-:W-:-:S02]  /*6980*/  FADD.FTZ R123, -R164, R123 ;  /* 0x0000007ba47b7221 */ /* 0x000fc40000010100 */
[----:B------:R-:W-:Y:S02]  /*6990*/  FFMA.FTZ R14, R43, R202, R12 ;  /* 0x000000ca2b0e7223 */ /* 0x000fe4000001000c */
[----:B------:R-:W-:Y:S02]  /*69a0*/  FFMA.FTZ R13, R46, -R189, R13 ;  /* 0x800000bd2e0d7223 */ /* 0x000fe4000001000d */
[C---:B------:R-:W-:Y:S02]  /*69b0*/  FMUL.FTZ R12, R146.reuse, -R121 ;  /* 0x80000079920c7220 */ /* 0x040fe40000410000 */
[----:B------:R-:W-:Y:S02]  /*69c0*/  FMUL.FTZ R146, R146, -R123 ;  /* 0x8000007b92927220 */ /* 0x000fe40000410000 */
[----:B------:R-:W-:Y:S02]  /*69d0*/  FFMA.FTZ R14, R42, R205, R14 ;  /* 0x000000cd2a0e7223 */ /* 0x000fe4000001000e */
[----:B------:R-:W-:-:S02]  /*69e0*/  FFMA.FTZ R13, R45, -R190, R13 ;  /* 0x800000be2d0d7223 */ /* 0x000fc4000001000d */
[C---:B------:R-:W-:Y:S02]  /*69f0*/  FFMA.FTZ R12, R147.reuse, R123, R12 ;  /* 0x0000007b930c7223 */ /* 0x040fe4000001000c */
[----:B------:R-:W-:Y:S02]  /*6a00*/  FFMA.FTZ R146, R147, R121, -R146 ;  /* 0x0000007993927223 */ /* 0x000fe40000010892 */
[----:B------:R-:W-:Y:S02]  /*6a10*/  FFMA.FTZ R14, R41, R204, R14 ;  /* 0x000000cc290e7223 */ /* 0x000fe4000001000e */
[----:B------:R-:W-:Y:S02]  /*6a20*/  FFMA.FTZ R13, R44, -R191, R13 ;  /* 0x800000bf2c0d7223 */ /* 0x000fe4000001000d */
[----:B------:R-:W-:Y:S02]  /*6a30*/  FADD.FTZ R165, -R165, R12 ;  /* 0x0000000ca5a57221 */ /* 0x000fe40000010100 */
[----:B------:R-:W-:-:S02]  /*6a40*/  FADD.FTZ R181, R181, R146 ;  /* 0x00000092b5b57221 */ /* 0x000fc40000010000 */
[----:B------:R-:W-:Y:S02]  /*6a50*/  FFMA.FTZ R14, R40, R207, R14 ;  /* 0x000000cf280e7223 */ /* 0x000fe4000001000e */
[----:B------:R-:W-:Y:S02]  /*6a60*/  FFMA.FTZ R13, R43, -R192, R13 ;  /* 0x800000c02b0d7223 */ /* 0x000fe4000001000d */
[C---:B------:R-:W-:Y:S02]  /*6a70*/  FMUL.FTZ R12, R148.reuse, -R165 ;  /* 0x800000a5940c7220 */ /* 0x040fe40000410000 */
[----:B------:R-:W-:Y:S02]  /*6a80*/  FMUL.FTZ R148, R148, -R181 ;  /* 0x800000b594947220 */ /* 0x000fe40000410000 */
[----:B------:R-:W-:Y:S02]  /*6a90*/  FFMA.FTZ R14, R39, R210, R14 ;  /* 0x000000d2270e7223 */ /* 0x000fe4000001000e */
[----:B------:R-:W-:-:S02]  /*6aa0*/  FFMA.FTZ R13, R42, -R193, R13 ;  /* 0x800000c12a0d7223 */ /* 0x000fc4000001000d */
[----:B------:R-:W-:Y:S02]  /*6ab0*/  FMUL.FTZ R127, R31, R168 ;  /* 0x000000a81f7f7220 */ /* 0x000fe40000410000 */
[C---:B------:R-:W-:Y:S02]  /*6ac0*/  FFMA.FTZ R129, R149.reuse, R165, R148 ;  /* 0x000000a595817223 */ /* 0x040fe40000010094 */
[----:B------:R-:W-:Y:S02]  /*6ad0*/  FFMA.FTZ R125, R149, R181, -R12 ;  /* 0x000000b5957d7223 */ /* 0x000fe4000001080c */
[----:B------:R-:W-:Y:S02]  /*6ae0*/  FFMA.FTZ R14, R38, R209, R14 ;  /* 0x000000d1260e7223 */ /* 0x000fe4000001000e */
[----:B------:R-:W-:Y:S02]  /*6af0*/  FFMA.FTZ R13, R41, -R194, R13 ;  /* 0x800000c2290d7223 */ /* 0x000fe4000001000d */
[----:B------:R-:W-:-:S02]  /*6b00*/  FFMA.FTZ R32, R30, R152, -R127 ;  /* 0x000000981e207223 */ /* 0x000fc4000001087f */
[----:B------:R-:W-:Y:S02]  /*6b10*/  FADD.FTZ R129, -R166, R129 ;  /* 0x00000081a6817221 */ /* 0x000fe40000010100 */
[----:B------:R-:W-:Y:S02]  /*6b20*/  FADD.FTZ R125, R182, R125 ;  /* 0x0000007db67d7221 */ /* 0x000fe40000010000 */
[----:B------:R-:W-:Y:S02]  /*6b30*/  FFMA.FTZ R14, R37, R216, R14 ;  /* 0x000000d8250e7223 */ /* 0x000fe4000001000e */
[----:B------:R-:W-:Y:S02]  /*6b40*/  FFMA.FTZ R13, R40, -R208, R13 ;  /* 0x800000d0280d7223 */ /* 0x000fe4000001000d */
[----:B------:R-:W-:Y:S02]  /*6b50*/  FMUL.FTZ R15, R31, R152 ;  /* 0x000000981f0f7220 */ /* 0x000fe40000410000 */
[----:B------:R-:W-:-:S02]  /*6b60*/  FMUL.FTZ R127, R211, R32 ;  /* 0x00000020d37f7220 */ /* 0x000fc40000410000 */
[C---:B------:R-:W-:Y:S02]  /*6b70*/  FMUL.FTZ R32, R150.reuse, -R129 ;  /* 0x8000008196207220 */ /* 0x040fe40000410000 */
[----:B------:R-:W-:Y:S02]  /*6b80*/  FMUL.FTZ R150, R150, -R125 ;  /* 0x8000007d96967220 */ /* 0x000fe40000410000 */
[----:B------:R-:W-:Y:S02]  /*6b90*/  FFMA.FTZ R14, R36, R185, R14 ;  /* 0x000000b9240e7223 */ /* 0x000fe4000001000e */
[----:B------:R-:W-:Y:S02]  /*6ba0*/  FFMA.FTZ R13, R39, -R206, R13 ;  /* 0x800000ce270d7223 */ /* 0x000fe4000001000d */
[----:B------:R-:W-:Y:S02]  /*6bb0*/  FFMA.FTZ R185, -R68, R132, R185 ;  /* 0x0000008444b97223 */ /* 0x000fe400000101b9 */
[----:B------:R-:W-:-:S02]  /*6bc0*/  FFMA.FTZ R130, R30, R168, R15 ;  /* 0x000000a81e827223 */ /* 0x000fc4000001000f */
[----:B------:R-:W-:Y:S02]  /*6bd0*/  FMUL.FTZ R133, R31, R18 ;  /* 0x000000121f857220 */ /* 0x000fe40000410000 */
[----:B------:R-:W-:Y:S02]  /*6be0*/  FFMA.FTZ R150, R151, R129, R150 ;  /* 0x0000008197967223 */ /* 0x000fe40000010096 */
[----:B------:R-:W-:Y:S02]  /*6bf0*/  FFMA.FTZ R13, R38, -R212, R13 ;  /* 0x800000d4260d7223 */ /* 0x000fe4000001000d */
[----:B------:R-:W-:Y:S02]  /*6c00*/  FFMA.FTZ R127, R185, R130, R127 ;  /* 0x00000082b97f7223 */ /* 0x000fe4000001007f */
[----:B------:R-:W-:Y:S02]  /*6c10*/  FMUL.FTZ R152, R68, R152 ;  /* 0x0000009844987220 */ /* 0x000fe40000410000 */
[----:B------:R-:W-:-:S02]  /*6c20*/  FFMA.FTZ R133, R30, R16, -R133 ;  /* 0x000000101e857223 */ /* 0x000fc40000010885 */
[----:B------:R-:W-:Y:S02]  /*6c30*/  FFMA.FTZ R32, R151, R125, -R32 ;  /* 0x0000007d97207223 */ /* 0x000fe40000010820 */
[----:B------:R-:W-:Y:S02]  /*6c40*/  FADD.FTZ R167, -R167, R150 ;  /* 0x00000096a7a77221 */ /* 0x000fe40000010100 */
[----:B------:R-:W-:Y:S02]  /*6c50*/  FMUL.FTZ R12, R68, R168 ;  /* 0x000000a8440c7220 */ /* 0x000fe40000410000 */
[----:B------:R-:W-:Y:S02]  /*6c60*/  FFMA.FTZ R13, R37, -R214, R13 ;  /* 0x800000d6250d7223 */ /* 0x000fe4000001000d */
[----:B------:R-:W-:Y:S01]  /*6c70*/  FFMA.FTZ R168, R132, R168, R127 ;  /* 0x000000a884a87223 */ /* 0x000fe2000001007f */
[----:B------:R-:W-:Y:S01]  /*6c80*/  PRMT R127, RZ, 0x5410, R8 ;  /* 0x00005410ff7f7816 */ /* 0x000fe20000000008 */
[----:B------:R-:W-:-:S02]  /*6c90*/  FMUL.FTZ R131, R211, R152 ;  /* 0x00000098d3837220 */ /* 0x000fc40000410000 */
[----:B------:R-:W-:Y:S02]  /*6ca0*/  FMUL.FTZ R147, R214, R133 ;  /* 0x00000085d6937220 */ /* 0x000fe40000410000 */
[----:B------:R-:W-:Y:S01]  /*6cb0*/  FADD.FTZ R183, R183, R32 ;  /* 0x00000020b7b77221 */ /* 0x000fe20000010000 */
[----:B------:R-:W-:Y:S01]  /*6cc0*/  PRMT R32, RZ, 0x7610, R8 ;  /* 0x00007610ff207816 */ /* 0x000fe20000000008 */
[----:B------:R-:W-:Y:S02]  /*6cd0*/  FMUL.FTZ R133, R98, R167 ;  /* 0x000000a762857220 */ /* 0x000fe40000410000 */
[----:B------:R-:W-:Y:S02]  /*6ce0*/  FFMA.FTZ R15, R36, -R211, R13 ;  /* 0x800000d3240f7223 */ /* 0x000fe4000001000d */
[----:B------:R-:W-:Y:S02]  /*6cf0*/  FADD.FTZ R52, R12, R52 ;  /* 0x000000340c347221 */ /* 0x000fe40000010000 */
[----:B------:R-:W-:-:S02]  /*6d00*/  FMUL.FTZ R13, R211, R12 ;  /* 0x0000000cd30d7220 */ /* 0x000fc40000410000 */
[----:B------:R-:W-:Y:S02]  /*6d10*/  FFMA.FTZ R12, R185, R12, R131 ;  /* 0x0000000cb90c7223 */ /* 0x000fe40000010083 */
[----:B------:R-:W-:Y:S02]  /*6d20*/  FFMA.FTZ R131, -R98, R127, R198 ;  /* 0x0000007f62837223 */ /* 0x000fe400000101c6 */
[----:B------:R-:W-:Y:S02]  /*6d30*/  FMUL.FTZ R138, R96, R129 ;  /* 0x00000081608a7220 */ /* 0x000fe40000410000 */
[----:B------:R-:W-:Y:S02]  /*6d40*/  FMUL.FTZ R130, R98, R183 ;  /* 0x000000b762827220 */ /* 0x000fe40000410000 */
[----:B------:R-:W-:Y:S02]  /*6d50*/  FMUL.FTZ R134, R34, R133 ;  /* 0x0000008522867220 */ /* 0x000fe40000410000 */
[----:B------:R-:W-:-:S02]  /*6d60*/  FMUL.FTZ R141, R70, R16 ;  /* 0x00000010468d7220 */ /* 0x000fc40000410000 */
[C---:B------:R-:W-:Y:S02]  /*6d70*/  FFMA.FTZ R195, -R96.reuse, R32, R195 ;  /* 0x0000002060c37223 */ /* 0x040fe400000101c3 */
[----:B------:R-:W-:Y:S02]  /*6d80*/  FMUL.FTZ R132, R96, R125 ;  /* 0x0000007d60847220 */ /* 0x000fe40000410000 */
[----:B------:R-:W-:Y:S02]  /*6d90*/  FMUL.FTZ R135, R35, R138 ;  /* 0x0000008a23877220 */ /* 0x000fe40000410000 */
[----:B------:R-:W-:Y:S02]  /*6da0*/  FFMA.FTZ R134, R131, R130, R134 ;  /* 0x0000008283867223 */ /* 0x000fe40000010086 */
[C---:B------:R-:W-:Y:S02]  /*6db0*/  FMUL.FTZ R139, R70.reuse, R18 ;  /* 0x00000012468b7220 */ /* 0x040fe40000410000 */
[----:B------:R-:W-:-:S02]  /*6dc0*/  FFMA.FTZ R216, -R70, R137, R216 ;  /* 0x0000008946d87223 */ /* 0x000fc400000101d8 */
[C---:B------:R-:W-:Y:S02]  /*6dd0*/  FMUL.FTZ R136, R214.reuse, R141 ;  /* 0x0000008dd6887220 */ /* 0x040fe40000410000 */
[----:B------:R-:W-:Y:S02]  /*6de0*/  FFMA.FTZ R135, R195, R132, R135 ;  /* 0x00000084c3877223 */ /* 0x000fe40000010087 */
[----:B------:R-:W-:Y:S02]  /*6df0*/  FADD.FTZ R134, RZ, R134 ;  /* 0x00000086ff867221 */ /* 0x000fe40000010000 */
[----:B------:R-:W-:Y:S02]  /*6e00*/  FADD.FTZ R53, R139, R53 ;  /* 0x000000358b357221 */ /* 0x000fe40000010000 */
[-C--:B------:R-:W-:Y:S02]  /*6e10*/  FMUL.FTZ R214, R214, R139.reuse ;  /* 0x0000008bd6d67220 */ /* 0x080fe40000410000 */
[----:B------:R-:W-:-:S02]  /*6e20*/  FFMA.FTZ R139, R216, R139, R136 ;  /* 0x0000008bd88b7223 */ /* 0x000fc40000010088 */
[----:B------:R-:W-:Y:S02]  /*6e30*/  FMUL.FTZ R140, R35, R132 ;  /* 0x00000084238c7220 */ /* 0x000fe40000410000 */
[----:B------:R-:W-:Y:S02]  /*6e40*/  FMUL.FTZ R136, R34, R130 ;  /* 0x0000008222887220 */ /* 0x000fe40000410000 */
[----:B------:R-:W-:Y:S01]  /*6e50*/  FADD.FTZ R135, R134, R135 ;  /* 0x0000008786877221 */ /* 0x000fe20000010000 */
[--C-:B------:R-:W-:Y:S01]  /*6e60*/  PRMT R134, RZ, 0x5410, R9.reuse ;  /* 0x00005410ff867816 */ /* 0x100fe20000000009 */
[C---:B------:R-:W-:Y:S02]  /*6e70*/  FMUL.FTZ R143, R94.reuse, R165 ;  /* 0x000000a55e8f7220 */ /* 0x040fe40000410000 */
[----:B------:R-:W-:Y:S02]  /*6e80*/  FFMA.FTZ R142, R195, R138, -R140 ;  /* 0x0000008ac38e7223 */ /* 0x000fe4000001088c */
[----:B------:R-:W-:Y:S01]  /*6e90*/  FFMA.FTZ R133, R131, R133, -R136 ;  /* 0x0000008583857223 */ /* 0x000fe20000010888 */
[----:B------:R-:W-:Y:S01]  /*6ea0*/  PRMT R136, RZ, 0x7610, R9 ;  /* 0x00007610ff887816 */ /* 0x000fe20000000009 */
[----:B------:R-:W-:-:S02]  /*6eb0*/  FMUL.FTZ R138, R94, R181 ;  /* 0x000000b55e8a7220 */ /* 0x000fc40000410000 */
[----:B------:R-:W-:Y:S02]  /*6ec0*/  FMUL.FTZ R140, R92, R121 ;  /* 0x000000795c8c7220 */ /* 0x000fe40000410000 */
[----:B------:R-:W-:Y:S02]  /*6ed0*/  FFMA.FTZ R197, -R94, R134, R197 ;  /* 0x000000865ec57223 */ /* 0x000fe400000101c5 */
[C---:B------:R-:W-:Y:S02]  /*6ee0*/  FMUL.FTZ R144, R186.reuse, R143 ;  /* 0x0000008fba907220 */ /* 0x040fe40000410000 */
[----:B------:R-:W-:Y:S02]  /*6ef0*/  FMUL.FTZ R146, R186, R138 ;  /* 0x0000008aba927220 */ /* 0x000fe40000410000 */
[C---:B------:R-:W-:Y:S02]  /*6f00*/  FFMA.FTZ R203, -R92.reuse, R136, R203 ;  /* 0x000000885ccb7223 */ /* 0x040fe400000101cb */
[----:B------:R-:W-:-:S02]  /*6f10*/  FMUL.FTZ R148, R92, R123 ;  /* 0x0000007b5c947220 */ /* 0x000fc40000410000 */
        /* <DEDUP_REMOVED lines=17> */
[----:B------:R-:W-:Y:S02]  /*7030*/  FFMA.FTZ R13, R185, R152, -R13 ;  /* 0x00000098b90d7223 */ /* 0x000fe4000001080d */
        /* <DEDUP_REMOVED lines=8> */
[----:B------:R-:W-:Y:S02]  /*70c0*/  FADD.FTZ R145, R145, R148 ;  /* 0x0000009491917221 */ /* 0x000fe40000010000 */
[-C--:B------:R-:W-:Y:S02]  /*70d0*/  FFMA.FTZ R146, R199, R144.reuse, R149 ;  /* 0x00000090c7927223 */ /* 0x080fe40000010095 */
[----:B------:R-:W-:Y:S01]  /*70e0*/  FADD.FTZ R150, R143, R150 ;  /* 0x000000968f967221 */ /* 0x000fe20000010000 */
[--C-:B------:R-:W-:Y:S01]  /*70f0*/  PRMT R143, RZ, 0x5410, R11.reuse ;  /* 0x00005410ff8f7816 */ /* 0x100fe2000000000b */
[----:B------:R-:W-:Y:S02]  /*7100*/  FMUL.FTZ R151, R189, R144 ;  /* 0x00000090bd977220 */ /* 0x000fe40000410000 */
[----:B------:R-:W-:Y:S01]  /*7110*/  FADD.FTZ R148, R145, R146 ;  /* 0x0000009291947221 */ /* 0x000fe20000010000 */
[----:B------:R-:W-:Y:S01]  /*7120*/  PRMT R146, RZ, 0x7610, R11 ;  /* 0x00007610ff927816 */ /* 0x000fe2000000000b */
[----:B------:R-:W-:-:S02]  /*7130*/  FMUL.FTZ R145, R86, R177 ;  /* 0x000000b156917220 */ /* 0x000fc40000410000 */
[----:B------:R-:W-:Y:S02]  /*7140*/  FFMA.FTZ R151, R199, R152, -R151 ;  /* 0x00000098c7977223 */ /* 0x000fe40000010897 */
[C---:B------:R-:W-:Y:S02]  /*7150*/  FFMA.FTZ R200, -R86.reuse, R143, R200 ;  /* 0x0000008f56c87223 */ /* 0x040fe400000101c8 */
[----:B------:R-:W-:Y:S02]  /*7160*/  FMUL.FTZ R149, R86, R161 ;  /* 0x000000a156957220 */ /* 0x000fe40000410000 */
[----:B------:R-:W-:Y:S02]  /*7170*/  FMUL.FTZ R152, R190, R145 ;  /* 0x00000091be987220 */ /* 0x000fe40000410000 */
[----:B------:R-:W-:Y:S02]  /*7180*/  FADD.FTZ R150, R150, R151 ;  /* 0x0000009796967221 */ /* 0x000fe40000010000 */
[----:B------:R-:W-:-:S02]  /*7190*/  FFMA.FTZ R151, R200, R149, -R152 ;  /* 0x00000095c8977223 */ /* 0x000fc40000010898 */
[----:B------:R-:W-:Y:S02]  /*71a0*/  FMUL.FTZ R149, R190, R149 ;  /* 0x00000095be957220 */ /* 0x000fe40000410000 */
[C---:B------:R-:W-:Y:S02]  /*71b0*/  FMUL.FTZ R152, R84.reuse, R115 ;  /* 0x0000007354987220 */ /* 0x040fe40000410000 */
[----:B------:R-:W-:Y:S02]  /*71c0*/  FMUL.FTZ R155, R31, R16 ;  /* 0x000000101f9b7220 */ /* 0x000fe40000410000 */
[C---:B------:R-:W-:Y:S02]  /*71d0*/  FFMA.FTZ R201, -R84.reuse, R146, R201 ;  /* 0x0000009254c97223 */ /* 0x040fe400000101c9 */
[----:B------:R-:W-:Y:S02]  /*71e0*/  FMUL.FTZ R16, R84, R33 ;  /* 0x0000002154107220 */ /* 0x000fe40000410000 */
[----:B------:R-:W-:-:S02]  /*71f0*/  FFMA.FTZ R149, R200, R145, R149 ;  /* 0x00000091c8957223 */ /* 0x000fc40000010095 */
[----:B------:R-:W-:Y:S02]  /*7200*/  FMUL.FTZ R153, R191, R152 ;  /* 0x00000098bf997220 */ /* 0x000fe40000410000 */
[----:B------:R-:W-:Y:S02]  /*7210*/  FFMA.FTZ R156, R30, R18, R155 ;  /* 0x000000121e9c7223 */ /* 0x000fe4000001009b */
[----:B------:R-:W-:Y:S02]  /*7220*/  FADD.FTZ R148, R148, R149 ;  /* 0x0000009594947221 */ /* 0x000fe40000010000 */
[-C--:B------:R-:W-:Y:S02]  /*7230*/  FFMA.FTZ R153, R201, R16.reuse, R153 ;  /* 0x00000010c9997223 */ /* 0x080fe40000010099 */
[----:B------:R-:W-:Y:S02]  /*7240*/  FFMA.FTZ R141, R216, R141, -R214 ;  /* 0x0000008dd88d7223 */ /* 0x000fe400000108d6 */
[----:B------:R-:W-:-:S02]  /*7250*/  FMUL.FTZ R155, R191, R16 ;  /* 0x00000010bf9b7220 */ /* 0x000fc40000410000 */
[----:B------:R-:W-:Y:S01]  /*7260*/  FFMA.FTZ R216, R216, R156, R147 ;  /* 0x0000009cd8d87223 */ /* 0x000fe20000010093 */
[--C-:B------:R-:W-:Y:S01]  /*7270*/  PRMT R147, RZ, 0x5410, R4.reuse ;  /* 0x00005410ff937816 */ /* 0x100fe20000000004 */
[----:B------:R-:W-:Y:S01]  /*7280*/  FADD.FTZ R153, R148, R153 ;  /* 0x0000009994997221 */ /* 0x000fe20000010000 */
[----:B------:R-:W-:Y:S01]  /*7290*/  PRMT R148, RZ, 0x7610, R4 ;  /* 0x00007610ff947816 */ /* 0x000fe20000000004 */
[----:B------:R-:W-:Y:S02]  /*72a0*/  FADD.FTZ R151, R150, R151 ;  /* 0x0000009796977221 */ /* 0x000fe40000010000 */
[----:B------:R-:W-:Y:S02]  /*72b0*/  FMUL.FTZ R149, R82, R175 ;  /* 0x000000af52957220 */ /* 0x000fe40000410000 */
[----:B------:R-:W-:Y:S02]  /*72c0*/  FFMA.FTZ R152, R201, R152, -R155 ;  /* 0x00000098c9987223 */ /* 0x000fe4000001089b */
[----:B------:R-:W-:-:S02]  /*72d0*/  FMUL.FTZ R150, R80, R21 ;  /* 0x0000001550967220 */ /* 0x000fc40000410000 */
[C---:B------:R-:W-:Y:S02]  /*72e0*/  FMUL.FTZ R155, R82.reuse, R159 ;  /* 0x0000009f529b7220 */ /* 0x040fe40000410000 */
[----:B------:R-:W-:Y:S02]  /*72f0*/  FFMA.FTZ R202, -R82, R147, R202 ;  /* 0x0000009352ca7223 */ /* 0x000fe400000101ca */
[----:B------:R-:W-:Y:S02]  /*7300*/  FMUL.FTZ R158, R192, R149 ;  /* 0x00000095c09e7220 */ /* 0x000fe40000410000 */
[C---:B------:R-:W-:Y:S02]  /*7310*/  FFMA.FTZ R205, -R80.reuse, R148, R205 ;  /* 0x0000009450cd7223 */ /* 0x040fe400000101cd */
[----:B------:R-:W-:Y:S02]  /*7320*/  FMUL.FTZ R160, R80, R23 ;  /* 0x0000001750a07220 */ /* 0x000fe40000410000 */
[----:B------:R-:W-:-:S02]  /*7330*/  FMUL.FTZ R162, R193, R150 ;  /* 0x00000096c1a27220 */ /* 0x000fc40000410000 */
[-C--:B------:R-:W-:Y:S02]  /*7340*/  FMUL.FTZ R156, R192, R155.reuse ;  /* 0x0000009bc09c7220 */ /* 0x080fe40000410000 */
[C---:B------:R-:W-:Y:S02]  /*7350*/  FFMA.FTZ R158, R202.reuse, R155, -R158 ;  /* 0x0000009bca9e7223 */ /* 0x040fe4000001089e */
[----:B------:R-:W-:Y:S01]  /*7360*/  FADD.FTZ R155, R151, R152 ;  /* 0x00000098979b7221 */ /* 0x000fe20000010000 */
[----:B------:R-:W-:Y:S01]  /*7370*/  PRMT R151, RZ, 0x5410, R5 ;  /* 0x00005410ff977816 */ /* 0x000fe20000000005 */
[-C--:B------:R-:W-:Y:S02]  /*7380*/  FFMA.FTZ R171, R205, R160.reuse, -R162 ;  /* 0x000000a0cdab7223 */ /* 0x080fe400000108a2 */
[----:B------:R-:W-:Y:S02]  /*7390*/  FFMA.FTZ R156, R202, R149, R156 ;  /* 0x00000095ca9c7223 */ /* 0x000fe4000001009c */
[----:B------:R-:W-:-:S02]  /*73a0*/  FMUL.FTZ R160, R193, R160 ;  /* 0x000000a0c1a07220 */ /* 0x000fc40000410000 */
[C---:B------:R-:W-:Y:S02]  /*73b0*/  FMUL.FTZ R152, R78.reuse, R173 ;  /* 0x000000ad4e987220 */ /* 0x040fe40000410000 */
[----:B------:R-:W-:Y:S02]  /*73c0*/  FADD.FTZ R156, R153, R156 ;  /* 0x0000009c999c7221 */ /* 0x000fe40000010000 */
        /* <DEDUP_REMOVED lines=11> */
[C---:B------:R-:W-:Y:S02]  /*7480*/  FFMA.FTZ R207, -R76.reuse, R156, R207 ;  /* 0x0000009c4ccf7223 */ /* 0x040fe400000101cf */
[----:B------:R-:W-:Y:S02]  /*7490*/  FMUL.FTZ R155, R76, R17 ;  /* 0x000000114c9b7220 */ /* 0x000fe40000410000 */
[C---:B------:R-:W-:Y:S02]  /*74a0*/  FMUL.FTZ R164, R208.reuse, R162 ;  /* 0x000000a2d0a47220 */ /* 0x040fe40000410000 */
[----:B------:R-:W-:Y:S02]  /*74b0*/  FADD.FTZ R160, R169, R160 ;  /* 0x000000a0a9a07221 */ /* 0x000fe40000010000 */
[-C--:B------:R-:W-:Y:S02]  /*74c0*/  FFMA.FTZ R169, R207, R155.reuse, R164 ;  /* 0x0000009bcfa97223 */ /* 0x080fe400000100a4 */
[----:B------:R-:W-:-:S02]  /*74d0*/  FMUL.FTZ R166, R208, R155 ;  /* 0x0000009bd0a67220 */ /* 0x000fc40000410000 */
[----:B------:R-:W-:Y:S02]  /*74e0*/  FADD.FTZ R160, R160, R169 ;  /* 0x000000a9a0a07221 */ /* 0x000fe40000010000 */
[----:B------:R-:W-:Y:S02]  /*74f0*/  FMUL.FTZ R169, R74, R22 ;  /* 0x000000164aa97220 */ /* 0x000fe40000410000 */
[----:B------:R-:W-:Y:S02]  /*7500*/  FFMA.FTZ R215, R137, R18, R216 ;  /* 0x0000001289d77223 */ /* 0x000fe400000100d8 */
[----:B------:R-:W-:Y:S01]  /*7510*/  FFMA.FTZ R137, R207, R162, -R166 ;  /* 0x000000a2cf897223 */ /* 0x000fe200000108a6 */
[----:B------:R-:W-:Y:S01]  /*7520*/  PRMT R166, RZ, 0x7610, R6 ;  /* 0x00007610ffa67816 */ /* 0x000fe20000000006 */
[----:B------:R-:W-:Y:S02]  /*7530*/  FADD.FTZ R158, R158, R171 ;  /* 0x000000ab9e9e7221 */ /* 0x000fe40000010000 */
[----:B------:R-:W-:-:S02]  /*7540*/  FFMA.FTZ R210, -R74, R217, R210 ;  /* 0x000000d94ad27223 */ /* 0x000fc400000101d2 */
[----:B------:R-:W-:Y:S02]  /*7550*/  FMUL.FTZ R162, R72, R154 ;  /* 0x0000009a48a27220 */ /* 0x000fe40000410000 */
[----:B------:R-:W-:Y:S02]  /*7560*/  FMUL.FTZ R171, R74, R20 ;  /* 0x000000144aab7220 */ /* 0x000fe40000410000 */
[----:B------:R-:W-:Y:S02]  /*7570*/  FMUL.FTZ R18, R206, R169 ;  /* 0x000000a9ce127220 */ /* 0x000fe40000410000 */
[----:B------:R-:W-:Y:S02]  /*7580*/  FADD.FTZ R158, R158, R185 ;  /* 0x000000b99e9e7221 */ /* 0x000fe40000010000 */
[C---:B------:R-:W-:Y:S02]  /*7590*/  FFMA.FTZ R209, -R72.reuse, R166, R209 ;  /* 0x000000a648d17223 */ /* 0x040fe400000101d1 */
[----:B------:R-:W-:-:S02]  /*75a0*/  FMUL.FTZ R185, R72, R170 ;  /* 0x000000aa48b97220 */ /* 0x000fc40000410000 */
[----:B------:R-:W-:Y:S02]  /*75b0*/  FMUL.FTZ R164, R212, R162 ;  /* 0x000000a2d4a47220 */ /* 0x000fe40000410000 */
[-C--:B------:R-:W-:Y:S02]  /*75c0*/  FFMA.FTZ R18, R210, R171.reuse, -R18 ;  /* 0x000000abd2127223 */ /* 0x080fe40000010812 */
[----:B------:R-:W-:Y:S02]  /*75d0*/  FMUL.FTZ R171, R206, R171 ;  /* 0x000000abceab7220 */ /* 0x000fe40000410000 */
[-C--:B------:R-:W-:Y:S02]  /*75e0*/  FFMA.FTZ R211, R209, R185.reuse, R164 ;  /* 0x000000b9d1d37223 */ /* 0x080fe400000100a4 */
[----:B------:R-:W-:Y:S02]  /*75f0*/  FMUL.FTZ R164, R212, R185 ;  /* 0x000000b9d4a47220 */ /* 0x000fe40000410000 */
[----:B------:R-:W-:-:S02]  /*7600*/  FFMA.FTZ R171, R210, R169, R171 ;  /* 0x000000a9d2ab7223 */ /* 0x000fc400000100ab */
[----:B------:R-:W-:Y:S02]  /*7610*/  FADD.FTZ R137, R158, R137 ;  /* 0x000000899e897221 */ /* 0x000fe40000010000 */
[----:B------:R-:W-:Y:S02]  /*7620*/  FADD.FTZ R54, R185, R54 ;  /* 0x00000036b9367221 */ /* 0x000fe40000010000 */
[----:B------:R-:W-:Y:S02]  /*7630*/  FMUL.FTZ R185, R31, R170 ;  /* 0x000000aa1fb97220 */ /* 0x000fe40000410000 */
[----:B------:R-:W-:Y:S02]  /*7640*/  FFMA.FTZ R213, R209, R162, -R164 ;  /* 0x000000a2d1d57223 */ /* 0x000fe400000108a4 */
[----:B------:R-:W-:Y:S02]  /*7650*/  FADD.FTZ R160, R160, R171 ;  /* 0x000000aba0a07221 */ /* 0x000fe40000010000 */
[----:B------:R-:W-:Y:S01]  /*7660*/  FADD.FTZ R18, R137, R18 ;  /* 0x0000001289127221 */ /* 0x000fe20000010000 */
[----:B------:R-:W0:Y:S01]  /*7670*/  SHFL.DOWN PT, R171, R14, 0x1, 0x1f ;  /* 0x08201f000eab7f89 */ /* 0x000e2200000e0000 */
[----:B------:R-:W-:-:S02]  /*7680*/  FFMA.FTZ R185, R30, R154, -R185 ;  /* 0x0000009a1eb97223 */ /* 0x000fc400000108b9 */
[----:B------:R-:W-:Y:S02]  /*7690*/  FMUL.FTZ R137, R31, R154 ;  /* 0x0000009a1f897220 */ /* 0x000fe40000410000 */
[----:B------:R-:W-:Y:S02]  /*76a0*/  FADD.FTZ R160, R160, R211 ;  /* 0x000000d3a0a07221 */ /* 0x000fe40000010000 */
[----:B------:R-:W-:Y:S02]  /*76b0*/  FADD.FTZ R154, R18, R213 ;  /* 0x000000d5129a7221 */ /* 0x000fe40000010000 */
[----:B------:R-:W-:Y:S02]  /*76c0*/  FADD.FTZ R139, R160, R139 ;  /* 0x0000008ba08b7221 */ /* 0x000fe40000010000 */
[----:B------:R-:W-:Y:S02]  /*76d0*/  FADD.FTZ R154, R154, R141 ;  /* 0x0000008d9a9a7221 */ /* 0x000fe40000010000 */
[----:B------:R-:W-:-:S02]  /*76e0*/  FFMA.FTZ R18, R30, R170, R137 ;  /* 0x000000aa1e127223 */ /* 0x000fc40000010089 */
[----:B------:R-:W-:Y:S02]  /*76f0*/  FMUL.FTZ R185, R212, R185 ;  /* 0x000000b9d4b97220 */ /* 0x000fe40000410000 */
[----:B------:R-:W-:Y:S02]  /*7700*/  FMUL.FTZ R137, R31, R22 ;  /* 0x000000161f897220 */ /* 0x000fe40000410000 */
[----:B------:R-:W-:Y:S02]  /*7710*/  FADD.FTZ R139, R139, R12 ;  /* 0x0000000c8b8b7221 */ /* 0x000fe40000010000 */
[----:B------:R-:W-:Y:S02]  /*7720*/  FADD.FTZ R154, R154, R13 ;  /* 0x0000000d9a9a7221 */ /* 0x000fe40000010000 */
[----:B------:R-:W-:Y:S01]  /*7730*/  FFMA.FTZ R185, R209, R18, R185 ;  /* 0x00000012d1b97223 */ /* 0x000fe200000100b9 */
[----:B------:R-:W1:Y:S01]  /*7740*/  SHFL.DOWN PT, R141, R139, 0x1, 0x1f ;  /* 0x08201f008b8d7f89 */ /* 0x000e6200000e0000 */
[----:B------:R-:W-:-:S02]  /*7750*/  FFMA.FTZ R137, R30, R20, -R137 ;  /* 0x000000141e897223 */ /* 0x000fc40000010889 */
[C---:B------:R-:W-:Y:S01]  /*7760*/  FMUL.FTZ R13, R31.reuse, R20 ;  /* 0x000000141f0d7220 */ /* 0x040fe20000410000 */
[----:B------:R-:W2:Y:S01]  /*7770*/  SHFL.DOWN PT, R18, R154, 0x1, 0x1f ;  /* 0x08201f009a127f89 */ /* 0x000ea200000e0000 */
[----:B------:R-:W-:Y:S02]  /*7780*/  FMUL.FTZ R137, R206, R137 ;  /* 0x00000089ce897220 */ /* 0x000fe40000410000 */
[----:B------:R-:W-:Y:S01]  /*7790*/  FFMA.FTZ R13, R30, R22, R13 ;  /* 0x000000161e0d7223 */ /* 0x000fe2000001000d */
[----:B------:R-:W3:Y:S01]  /*77a0*/  SHFL.DOWN PT, R20, R15, 0x1, 0x1f ;  /* 0x08201f000f147f89 */ /* 0x000ee200000e0000 */
[----:B------:R-:W-:Y:S02]  /*77b0*/  FMUL.FTZ R12, R31, R17 ;  /* 0x000000111f0c7220 */ /* 0x000fe40000410000 */
[----:B------:R-:W-:Y:S02]  /*77c0*/  FFMA.FTZ R137, R210, R13, R137 ;  /* 0x0000000dd2897223 */ /* 0x000fe40000010089 */
[----:B------:R-:W-:-:S02]  /*77d0*/  FFMA.FTZ R13, R30, R19, -R12 ;  /* 0x000000131e0d7223 */ /* 0x000fc4000001080c */
[----:B------:R-:W-:Y:S02]  /*77e0*/  FMUL.FTZ R12, R31, R173 ;  /* 0x000000ad1f0c7220 */ /* 0x000fe40000410000 */
[----:B------:R-:W-:Y:S02]  /*77f0*/  FFMA.FTZ R22, R217, R22, R137 ;  /* 0x00000016d9167223 */ /* 0x000fe40000010089 */
[----:B------:R-:W-:Y:S01]  /*7800*/  FMUL.FTZ R208, R208, R13 ;  /* 0x0000000dd0d07220 */ /* 0x000fe20000410000 */
[----:B------:R-:W-:Y:S01]  /*7810*/  MOV R13, R154 ;  /* 0x0000009a000d7202 */ /* 0x000fe20000000f00 */
[----:B------:R-:W-:Y:S01]  /*7820*/  FFMA.FTZ R137, R30, R157, -R12 ;  /* 0x0000009d1e897223 */ /* 0x000fe2000001080c */
[----:B------:R-:W-:Y:S01]  /*7830*/  MOV R12, R139 ;  /* 0x0000008b000c7202 */ /* 0x000fe20000000f00 */
[----:B0-----:R-:W-:Y:S02]  /*7840*/  @!P0 FADD.FTZ R14, R14, R171 ;  /* 0x000000ab0e0e8221 */ /* 0x001fe40000010000 */
[----:B------:R-:W-:-:S02]  /*7850*/  FMUL.FTZ R157, R31, R157 ;  /* 0x0000009d1f9d7220 */ /* 0x000fc40000410000 */
[----:B-1----:R-:W-:Y:S02]  /*7860*/  @!P0 FADD.FTZ R12, R12, R141 ;  /* 0x0000008d0c0c8221 */ /* 0x002fe40000010000 */
[----:B--2---:R-:W-:Y:S01]  /*7870*/  @!P0 FADD.FTZ R13, R13, R18 ;  /* 0x000000120d0d8221 */ /* 0x004fe20000010000 */
[----:B------:R-:W0:Y:S01]  /*7880*/  SHFL.DOWN PT, R141, R14, 0x2, 0x1f ;  /* 0x08401f000e8d7f89 */ /* 0x000e2200000e0000 */
[----:B------:R-:W-:Y:S02]  /*7890*/  FMUL.FTZ R137, R194, R137 ;  /* 0x00000089c2897220 */ /* 0x000fe40000410000 */
[----:B---3--:R-:W-:Y:S01]  /*78a0*/  @!P0 FADD.FTZ R15, R15, R20 ;  /* 0x000000140f0f8221 */ /* 0x008fe20000010000 */
[----:B------:R-:W1:Y:S01]  /*78b0*/  SHFL.DOWN PT, R154, R13, 0x2, 0x1f ;  /* 0x08401f000d9a7f89 */ /* 0x000e6200000e0000 */
[----:B------:R-:W-:Y:S01]  /*78c0*/  ISETP.GT.AND P0, PT, R122, 0x1d, PT ;  /* 0x0000001d7a00780c */ /* 0x000fe20003f04270 */
[----:B------:R-:W-:Y:S02]  /*78d0*/  FMUL.FTZ R19, R31, R19 ;  /* 0x000000131f137220 */ /* 0x000fe40000410000 */
[----:B------:R-:W2:Y:S01]  /*78e0*/  SHFL.DOWN PT, R158, R15, 0x2, 0x1f ;  /* 0x08401f000f9e7f89 */ /* 0x000ea200000e0000 */
[----:B------:R-:W-:-:S02]  /*78f0*/  FFMA.FTZ R20, R30, R173, R157 ;  /* 0x000000ad1e147223 */ /* 0x000fc4000001009d */
[----:B------:R-:W-:Y:S01]  /*7900*/  FADD.FTZ R83, R22, R83 ;  /* 0x0000005316537221 */ /* 0x000fe20000010000 */
[----:B------:R-:W3:Y:S01]  /*7910*/  SHFL.DOWN PT, R139, R12, 0x2, 0x1f ;  /* 0x08401f000c8b7f89 */ /* 0x000ee200000e0000 */
[----:B------:R-:W-:Y:S02]  /*7920*/  FMUL.FTZ R18, R31, R21 ;  /* 0x000000151f127220 */ /* 0x000fe40000410000 */
[C---:B------:R-:W-:Y:S02]  /*7930*/  FFMA.FTZ R22, R30.reuse, R17, R19 ;  /* 0x000000111e167223 */ /* 0x040fe40000010013 */
[----:B------:R-:W-:Y:S02]  /*7940*/  FFMA.FTZ R20, R153, R20, R137 ;  /* 0x0000001499147223 */ /* 0x000fe40000010089 */
[-C--:B------:R-:W-:Y:S02]  /*7950*/  FFMA.FTZ R18, R30, R23.reuse, -R18 ;  /* 0x000000171e127223 */ /* 0x080fe40000010812 */
[----:B------:R-:W-:-:S02]  /*7960*/  FMUL.FTZ R23, R31, R23 ;  /* 0x000000171f177220 */ /* 0x000fc40000410000 */
[----:B------:R-:W-:Y:S02]  /*7970*/  FFMA.FTZ R22, R207, R22, R208 ;  /* 0x00000016cf167223 */ /* 0x000fe400000100d0 */
[----:B------:R-:W-:Y:S02]  /*7980*/  FFMA.FTZ R20, R151, R173, R20 ;  /* 0x000000ad97147223 */ /* 0x000fe40000010014 */
[----:B0-----:R-:W-:Y:S02]  /*7990*/  @!P0 FADD.FTZ R14, R14, R141 ;  /* 0x0000008d0e0e8221 */ /* 0x001fe40000010000 */
[----:B-1----:R-:W-:Y:S02]  /*79a0*/  @!P0 FADD.FTZ R13, R13, R154 ;  /* 0x0000009a0d0d8221 */ /* 0x002fe40000010000 */
[----:B------:R-:W-:Y:S01]  /*79b0*/  FMUL.FTZ R193, R193, R18 ;  /* 0x00000012c1c17220 */ /* 0x000fe20000410000 */
[----:B------:R-:W0:Y:S01]  /*79c0*/  SHFL.DOWN PT, R137, R14, 0x4, 0x1f ;  /* 0x08801f000e897f89 */ /* 0x000e2200000e0000 */
[----:B--2---:R-:W-:-:S02]  /*79d0*/  @!P0 FADD.FTZ R15, R15, R158 ;  /* 0x0000009e0f0f8221 */ /* 0x004fc40000010000 */
[----:B------:R-:W-:Y:S02]  /*79e0*/  FFMA.FTZ R18, R30, R21, R23 ;  /* 0x000000151e127223 */ /* 0x000fe40000010017 */
[----:B---3--:R-:W-:Y:S01]  /*79f0*/  @!P0 FADD.FTZ R12, R12, R139 ;  /* 0x0000008b0c0c8221 */ /* 0x008fe20000010000 */
[----:B------:R-:W-:Y:S01]  /*7a00*/  ISETP.GT.AND P0, PT, R122, 0x1b, PT ;  /* 0x0000001b7a00780c */ /* 0x000fe20003f04270 */
[----:B------:R-:W-:Y:S02]  /*7a10*/  FFMA.FTZ R17, R156, R17, R22 ;  /* 0x000000119c117223 */ /* 0x000fe40000010016 */
[----:B------:R-:W-:Y:S01]  /*7a20*/  FADD.FTZ R81, R20, R81 ;  /* 0x0000005114517221 */ /* 0x000fe20000010000 */
[----:B------:R-:W1:Y:S01]  /*7a30*/  SHFL.DOWN PT, R22, R15, 0x4, 0x1f ;  /* 0x08801f000f167f89 */ /* 0x000e6200000e0000 */
[----:B------:R-:W-:Y:S02]  /*7a40*/  FADD.FTZ R112, R17, R112 ;  /* 0x0000007011707221 */ /* 0x000fe40000010000 */
[----:B------:R-:W-:Y:S01]  /*7a50*/  FMUL.FTZ R17, R31, R175 ;  /* 0x000000af1f117220 */ /* 0x000fe20000410000 */
[----:B------:R-:W2:Y:S01]  /*7a60*/  SHFL.DOWN PT, R20, R13, 0x4, 0x1f ;  /* 0x08801f000d147f89 */ /* 0x000ea200000e0000 */
[----:B------:R-:W-:-:S02]  /*7a70*/  FFMA.FTZ R18, R205, R18, R193 ;  /* 0x00000012cd127223 */ /* 0x000fc400000100c1 */
[-C--:B------:R-:W-:Y:S01]  /*7a80*/  FFMA.FTZ R19, R30, R159.reuse, -R17 ;  /* 0x0000009f1e137223 */ /* 0x080fe20000010811 */
[----:B------:R-:W3:Y:S01]  /*7a90*/  SHFL.DOWN PT, R23, R12, 0x4, 0x1f ;  /* 0x08801f000c177f89 */ /* 0x000ee200000e0000 */
[----:B------:R-:W-:Y:S02]  /*7aa0*/  FMUL.FTZ R159, R31, R159 ;  /* 0x0000009f1f9f7220 */ /* 0x000fe40000410000 */
[----:B------:R-:W-:Y:S02]  /*7ab0*/  FFMA.FTZ R21, R148, R21, R18 ;  /* 0x0000001594157223 */ /* 0x000fe40000010012 */
[----:B------:R-:W-:Y:S02]  /*7ac0*/  FMUL.FTZ R19, R192, R19 ;  /* 0x00000013c0137220 */ /* 0x000fe40000410000 */
[----:B------:R-:W-:Y:S02]  /*7ad0*/  FFMA.FTZ R159, R30, R175, R159 ;  /* 0x000000af1e9f7223 */ /* 0x000fe4000001009f */
[----:B0-----:R-:W-:-:S02]  /*7ae0*/  @!P0 FADD.FTZ R14, R14, R137 ;  /* 0x000000890e0e8221 */ /* 0x001fc40000010000 */
[----:B------:R-:W-:Y:S02]  /*7af0*/  FFMA.FTZ R202, R202, R159, R19 ;  /* 0x0000009fcaca7223 */ /* 0x000fe40000010013 */
[----:B------:R-:W-:Y:S02]  /*7b00*/  FADD.FTZ R110, R21, R110 ;  /* 0x0000006e156e7221 */ /* 0x000fe40000010000 */
[----:B------:R-:W-:Y:S01]  /*7b10*/  FMUL.FTZ R17, R31, R33 ;  /* 0x000000211f117220 */ /* 0x000fe20000410000 */
[----:B------:R-:W0:Y:S01]  /*7b20*/  SHFL.DOWN PT, R21, R14, 0x8, 0x1f ;  /* 0x09001f000e157f89 */ /* 0x000e2200000e0000 */
[----:B-1----:R-:W-:Y:S02]  /*7b30*/  @!P0 FADD.FTZ R15, R15, R22 ;  /* 0x000000160f0f8221 */ /* 0x002fe40000010000 */
[-C--:B------:R-:W-:Y:S02]  /*7b40*/  FFMA.FTZ R18, R30, R115.reuse, -R17 ;  /* 0x000000731e127223 */ /* 0x080fe40000010811 */
[----:B--2---:R-:W-:Y:S01]  /*7b50*/  @!P0 FADD.FTZ R13, R13, R20 ;  /* 0x000000140d0d8221 */ /* 0x004fe20000010000 */
[----:B------:R-:W1:Y:S01]  /*7b60*/  SHFL.DOWN PT, R22, R15, 0x8, 0x1f ;  /* 0x09001f000f167f89 */ /* 0x000e6200000e0000 */
[----:B------:R-:W-:-:S02]  /*7b70*/  FMUL.FTZ R115, R31, R115 ;  /* 0x000000731f737220 */ /* 0x000fc40000410000 */
[----:B---3--:R-:W-:Y:S01]  /*7b80*/  @!P0 FADD.FTZ R12, R12, R23 ;  /* 0x000000170c0c8221 */ /* 0x008fe20000010000 */
[----:B------:R-:W2:Y:S01]  /*7b90*/  SHFL.DOWN PT, R20, R13, 0x8, 0x1f ;  /* 0x09001f000d147f89 */ /* 0x000ea200000e0000 */
[----:B------:R-:W-:Y:S01]  /*7ba0*/  FMUL.FTZ R191, R191, R18 ;  /* 0x00000012bfbf7220 */ /* 0x000fe20000410000 */
[----:B------:R-:W-:Y:S01]  /*7bb0*/  ISETP.GT.AND P0, PT, R122, 0x17, PT ;  /* 0x000000177a00780c */ /* 0x000fe20003f04270 */
[C---:B------:R-:W-:Y:S01]  /*7bc0*/  FFMA.FTZ R18, R30.reuse, R33, R115 ;  /* 0x000000211e127223 */ /* 0x040fe20000010073 */
[----:B------:R-:W3:Y:S01]  /*7bd0*/  SHFL.DOWN PT, R19, R12, 0x8, 0x1f ;  /* 0x09001f000c137f89 */ /* 0x000ee200000e0000 */
[----:B------:R-:W-:Y:S02]  /*7be0*/  FMUL.FTZ R17, R31, R177 ;  /* 0x000000b11f117220 */ /* 0x000fe40000410000 */
[----:B------:R-:W-:Y:S02]  /*7bf0*/  FFMA.FTZ R18, R201, R18, R191 ;  /* 0x00000012c9127223 */ /* 0x000fe400000100bf */
[----:B------:R-:W-:-:S02]  /*7c00*/  FFMA.FTZ R17, R30, R161, -R17 ;  /* 0x000000a11e117223 */ /* 0x000fc40000010811 */
[----:B------:R-:W-:Y:S02]  /*7c10*/  FADD.FTZ R60, R16, R60 ;  /* 0x0000003c103c7221 */ /* 0x000fe40000010000 */
[C---:B------:R-:W-:Y:S02]  /*7c20*/  FMUL.FTZ R161, R31.reuse, R161 ;  /* 0x000000a11fa17220 */ /* 0x040fe40000410000 */
[----:B------:R-:W-:Y:S02]  /*7c30*/  FMUL.FTZ R16, R31, R117 ;  /* 0x000000751f107220 */ /* 0x000fe40000410000 */
[----:B------:R-:W-:Y:S02]  /*7c40*/  FFMA.FTZ R33, R146, R33, R18 ;  /* 0x0000002192217223 */ /* 0x000fe40000010012 */
[----:B------:R-:W-:Y:S02]  /*7c50*/  FMUL.FTZ R17, R190, R17 ;  /* 0x00000011be117220 */ /* 0x000fe40000410000 */
[----:B------:R-:W-:-:S02]  /*7c60*/  FFMA.FTZ R161, R30, R177, R161 ;  /* 0x000000b11ea17223 */ /* 0x000fc400000100a1 */
[----:B------:R-:W-:Y:S02]  /*7c70*/  FFMA.FTZ R18, R30, R119, -R16 ;  /* 0x000000771e127223 */ /* 0x000fe40000010810 */
[----:B------:R-:W-:Y:S02]  /*7c80*/  FMUL.FTZ R16, R31, R179 ;  /* 0x000000b31f107220 */ /* 0x000fe40000410000 */
[----:B------:R-:W-:Y:S02]  /*7c90*/  FFMA.FTZ R200, R200, R161, R17 ;  /* 0x000000a1c8c87223 */ /* 0x000fe40000010011 */
[----:B------:R-:W-:Y:S02]  /*7ca0*/  FFMA.FTZ R17, R30, R163, -R16 ;  /* 0x000000a31e117223 */ /* 0x000fe40000010810 */
[----:B0-----:R-:W-:Y:S02]  /*7cb0*/  @!P0 FADD.FTZ R14, R14, R21 ;  /* 0x000000150e0e8221 */ /* 0x001fe40000010000 */
[----:B-1----:R-:W-:-:S02]  /*7cc0*/  @!P0 FADD.FTZ R15, R15, R22 ;  /* 0x000000160f0f8221 */ /* 0x002fc40000010000 */
[----:B--2---:R-:W-:Y:S01]  /*7cd0*/  @!P0 FADD.FTZ R13, R13, R20 ;  /* 0x000000140d0d8221 */ /* 0x004fe20000010000 */
[----:B------:R-:W0:Y:S01]  /*7ce0*/  SHFL.DOWN PT, R21, R14, 0x10, 0x1f ;  /* 0x0a001f000e157f89 */ /* 0x000e2200000e0000 */
[----:B---3--:R-:W-:Y:S01]  /*7cf0*/  @!P0 FADD.FTZ R12, R12, R19 ;  /* 0x000000130c0c8221 */ /* 0x008fe20000010000 */
[----:B------:R-:W-:Y:S01]  /*7d00*/  ISETP.GT.AND P0, PT, R122, 0xf, PT ;  /* 0x0000000f7a00780c */ /* 0x000fe20003f04270 */
[C---:B------:R-:W-:Y:S01]  /*7d10*/  FMUL.FTZ R16, R31.reuse, R121 ;  /* 0x000000791f107220 */ /* 0x040fe20000410000 */
[----:B------:R-:W1:Y:S01]  /*7d20*/  SHFL.DOWN PT, R22, R15, 0x10, 0x1f ;  /* 0x0a001f000f167f89 */ /* 0x000e6200000e0000 */
[----:B------:R-:W-:Y:S02]  /*7d30*/  FMUL.FTZ R119, R31, R119 ;  /* 0x000000771f777220 */ /* 0x000fe40000410000 */
[----:B------:R-:W-:Y:S01]  /*7d40*/  FFMA.FTZ R16, R30, R123, -R16 ;  /* 0x0000007b1e107223 */ /* 0x000fe20000010810 */
[----:B------:R-:W2:Y:S01]  /*7d50*/  SHFL.DOWN PT, R20, R13, 0x10, 0x1f ;  /* 0x0a001f000d147f89 */ /* 0x000ea200000e0000 */
[----:B------:R-:W-:-:S02]  /*7d60*/  FMUL.FTZ R189, R189, R18 ;  /* 0x00000012bdbd7220 */ /* 0x000fc40000410000 */
[----:B------:R-:W-:Y:S01]  /*7d70*/  FMUL.FTZ R163, R31, R163 ;  /* 0x000000a31fa37220 */ /* 0x000fe20000410000 */
[----:B------:R-:W3:Y:S01]  /*7d80*/  SHFL.DOWN PT, R19, R12, 0x10, 0x1f ;  /* 0x0a001f000c137f89 */ /* 0x000ee200000e0000 */
[----:B------:R-:W-:Y:S02]  /*7d90*/  FFMA.FTZ R18, R30, R117, R119 ;  /* 0x000000751e127223 */ /* 0x000fe40000010077 */
[----:B------:R-:W-:Y:S02]  /*7da0*/  FMUL.FTZ R187, R187, R16 ;  /* 0x00000010bbbb7220 */ /* 0x000fe40000410000 */
[----:B------:R-:W-:Y:S02]  /*7db0*/  FMUL.FTZ R16, R31, R125 ;  /* 0x0000007d1f107220 */ /* 0x000fe40000410000 */
[----:B------:R-:W-:Y:S02]  /*7dc0*/  FMUL.FTZ R17, R188, R17 ;  /* 0x00000011bc117220 */ /* 0x000fe40000410000 */
[----:B------:R-:W-:-:S02]  /*7dd0*/  FFMA.FTZ R163, R30, R179, R163 ;  /* 0x000000b31ea37223 */ /* 0x000fc400000100a3 */
[----:B------:R-:W-:Y:S02]  /*7de0*/  FFMA.FTZ R18, R199, R18, R189 ;  /* 0x00000012c7127223 */ /* 0x000fe400000100bd */
[C---:B------:R-:W-:Y:S02]  /*7df0*/  FMUL.FTZ R123, R31.reuse, R123 ;  /* 0x0000007b1f7b7220 */ /* 0x040fe40000410000 */
[----:B------:R-:W-:Y:S02]  /*7e00*/  FFMA.FTZ R16, R30, R129, -R16 ;  /* 0x000000811e107223 */ /* 0x000fe40000010810 */
[----:B------:R-:W-:Y:S02]  /*7e10*/  FFMA.FTZ R196, R196, R163, R17 ;  /* 0x000000a3c4c47223 */ /* 0x000fe40000010011 */
[----:B------:R-:W-:Y:S02]  /*7e20*/  FFMA.FTZ R117, R142, R117, R18 ;  /* 0x000000758e757223 */ /* 0x000fe40000010012 */
[----:B------:R-:W-:-:S02]  /*7e30*/  FMUL.FTZ R17, R31, R181 ;  /* 0x000000b51f117220 */ /* 0x000fc40000410000 */
[C---:B------:R-:W-:Y:S02]  /*7e40*/  FFMA.FTZ R18, R30.reuse, R121, R123 ;  /* 0x000000791e127223 */ /* 0x040fe4000001007b */
[----:B------:R-:W-:Y:S02]  /*7e50*/  FMUL.FTZ R35, R35, R16 ;  /* 0x0000001023237220 */ /* 0x000fe40000410000 */
[----:B------:R-:W-:Y:S02]  /*7e60*/  FMUL.FTZ R16, R31, R183 ;  /* 0x000000b71f107220 */ /* 0x000fe40000410000 */
[-C--:B------:R-:W-:Y:S02]  /*7e70*/  FFMA.FTZ R17, R30, R165.reuse, -R17 ;  /* 0x000000a51e117223 */ /* 0x080fe40000010811 */
[----:B------:R-:W-:Y:S02]  /*7e80*/  FFMA.FTZ R18, R203, R18, R187 ;  /* 0x00000012cb127223 */ /* 0x000fe400000100bb */
[----:B------:R-:W-:-:S02]  /*7e90*/  FMUL.FTZ R165, R31, R165 ;  /* 0x000000a51fa57220 */ /* 0x000fc40000410000 */
[C---:B------:R-:W-:Y:S02]  /*7ea0*/  FMUL.FTZ R129, R31.reuse, R129 ;  /* 0x000000811f817220 */ /* 0x040fe40000410000 */
[-C--:B------:R-:W-:Y:S02]  /*7eb0*/  FMUL.FTZ R31, R31, R167.reuse ;  /* 0x000000a71f1f7220 */ /* 0x080fe40000410000 */
[----:B------:R-:W-:Y:S02]  /*7ec0*/  FFMA.FTZ R167, R30, R167, -R16 ;  /* 0x000000a71ea77223 */ /* 0x000fe40000010810 */
[----:B------:R-:W-:Y:S02]  /*7ed0*/  FFMA.FTZ R121, R136, R121, R18 ;  /* 0x0000007988797223 */ /* 0x000fe40000010012 */
[C---:B------:R-:W-:Y:S02]  /*7ee0*/  FFMA.FTZ R18, R30.reuse, R181, R165 ;  /* 0x000000b51e127223 */ /* 0x040fe400000100a5 */
[----:B------:R-:W-:-:S02]  /*7ef0*/  FFMA.FTZ R16, R30, R125, R129 ;  /* 0x0000007d1e107223 */ /* 0x000fc40000010081 */
[----:B------:R-:W-:Y:S02]  /*7f00*/  FMUL.FTZ R17, R186, R17 ;  /* 0x00000011ba117220 */ /* 0x000fe40000410000 */
[----:B------:R-:W-:Y:S02]  /*7f10*/  FFMA.FTZ R30, R30, R183, R31 ;  /* 0x000000b71e1e7223 */ /* 0x000fe4000001001f */
[----:B------:R-:W-:Y:S02]  /*7f20*/  FMUL.FTZ R167, R34, R167 ;  /* 0x000000a722a77220 */ /* 0x000fe40000410000 */
[----:B0-----:R-:W-:Y:S02]  /*7f30*/  @!P0 FADD.FTZ R14, R14, R21 ;  /* 0x000000150e0e8221 */ /* 0x001fe40000010000 */
[----:B-1----:R-:W-:Y:S02]  /*7f40*/  @!P0 FADD.FTZ R15, R15, R22 ;  /* 0x000000160f0f8221 */ /* 0x002fe40000010000 */
[----:B--2---:R-:W-:-:S02]  /*7f50*/  @!P0 FADD.FTZ R13, R13, R20 ;  /* 0x000000140d0d8221 */ /* 0x004fc40000010000 */
[----:B---3--:R-:W-:Y:S02]  /*7f60*/  @!P0 FADD.FTZ R12, R12, R19 ;  /* 0x000000130c0c8221 */ /* 0x008fe40000010000 */
        /* <DEDUP_REMOVED lines=52> */
.L_x_6220:
[----:B0-----:R-:W-:Y:S05]  /*82b0*/  BSYNC B0 ;  /* 0x0000000000007941 */ /* 0x001fea0003800000 */
.L_x_6219:
[----:B------:R-:W-:-:S04]  /*82c0*/  IADD3 R0, R0, 0x1, RZ ;  /* 0x0000000100007810 */ /* 0x000fc80007ffe0ff */
[----:B------:R-:W-:-:S13]  /*82d0*/  ISETP.GE.AND P0, PT, R0, c[0x0][0x16c], PT ;  /* 0x00005b0000007a0c */ /* 0x000fda0003f06270 */
[----:B------:R-:W-:Y:S01]  /*82e0*/  @P0 CALL.REL.NOINC `(.L_x_6184) ;  /* 0x0000001000000944 */ /* 0x000fe20003c00000 */
[----:B------:R-:W-:Y:S05]  /*82f0*/  BRA `(.L_x_6221) ;  /* 0xffffa0f000007947 */ /* 0x000fea000383ffff */
.L_x_6184:
[----:B------:R-:W-:Y:S01]  /*8300*/  BAR.SYNC.DEFER_BLOCKING 0x0 ;  /* 0x0000000000007b1d */ /* 0x000fe20000010000 */
[----:B------:R-:W-:Y:S01]  /*8310*/  F2FP.BF16.PACK_AB R11, R60, R61 ;  /* 0x0000003d3c0b723e */ /* 0x000fe200000010ff */
[----:B------:R-:W-:Y:S01]  /*8320*/  IMAD R0, R105, c[0x0][0x2d8], RZ ;  /* 0x0000b60069007a24 */ /* 0x000fe200078e02ff */
[----:B------:R-:W-:Y:S01]  /*8330*/  F2FP.BF16.PACK_AB R10, R62, R63 ;  /* 0x0000003f3e0a723e */ /* 0x000fe200000010ff */
[C---:B------:R-:W-:Y:S01]  /*8340*/  IMAD.WIDE.U32 R4, R107.reuse, c[0x0][0x2d8], R28 ;  /* 0x0000b6006b047a25 */ /* 0x040fe200078e001c */
[----:B------:R-:W-:Y:S02]  /*8350*/  F2FP.BF16.PACK_AB R9, R64, R65 ;  /* 0x000000414009723e */ /* 0x000fe400000010ff */
[----:B------:R-:W-:Y:S01]  /*8360*/  F2FP.BF16.PACK_AB R8, R66, R67 ;  /* 0x000000434208723e */ /* 0x000fe200000010ff */
[----:B------:R-:W-:Y:S01]  /*8370*/  IMAD R7, R107, c[0x0][0x2dc], R0 ;  /* 0x0000b7006b077a24 */ /* 0x000fe200078e0200 */
[----:B0-----:R-:W-:Y:S01]  /*8380*/  F2FP.BF16.PACK_AB R15, R52, R53 ;  /* 0x00000035340f723e */ /* 0x001fe200000010ff */
[----:B------:R-:W-:Y:S01]  /*8390*/  IMAD R31, R113, c[0x0][0x2e0], RZ ;  /* 0x0000b800711f7a24 */ /* 0x000fe200078e02ff */
[----:B------:R-:W-:Y:S01]  /*83a0*/  F2FP.BF16.PACK_AB R14, R54, R55 ;  /* 0x00000037360e723e */ /* 0x000fe200000010ff */
[----:B------:R-:W-:Y:S01]  /*83b0*/  IMAD R30, R105, c[0x0][0x2f8], RZ ;  /* 0x0000be00691e7a24 */ /* 0x000fe200078e02ff */
[----:B------:R-:W-:Y:S01]  /*83c0*/  F2FP.BF16.PACK_AB R13, R56, R57 ;  /* 0x00000039380d723e */ /* 0x000fe200000010ff */
[----:B------:R-:W-:Y:S01]  /*83d0*/  IMAD R31, R128, c[0x0][0x2e4], R31 ;  /* 0x0000b900801f7a24 */ /* 0x000fe200078e021f */
[----:B------:R-:W-:-:S02]  /*83e0*/  F2FP.BF16.PACK_AB R12, R58, R59 ;  /* 0x0000003b3a0c723e */ /* 0x000fc400000010ff */
[----:B------:R-:W-:Y:S01]  /*83f0*/  IADD3 R5, R5, R7, RZ ;  /* 0x0000000705057210 */ /* 0x000fe20007ffe0ff */
[----:B------:R-:W-:Y:S01]  /*8400*/  FADD.FTZ R7, R126, R71 ;  /* 0x000000477e077221 */ /* 0x000fe20000010000 */
[----:B------:R-:W-:Y:S02]  /*8410*/  IADD3 R120, P1, R120, -0x800, RZ ;  /* 0xfffff80078787810 */ /* 0x000fe40007f3e0ff */
[----:B------:R-:W-:Y:S01]  /*8420*/  IADD3 R118, P2, R118, -0x800, RZ ;  /* 0xfffff80076767810 */ /* 0x000fe20007f5e0ff */
[----:B------:R-:W-:Y:S01]  /*8430*/  IMAD.WIDE.U32 R4, R128, c[0x0][0x2e0], R4 ;  /* 0x0000b80080047a25 */ /* 0x000fe200078e0004 */
[----:B------:R-:W-:Y:S01]  /*8440*/  IADD3 R116, P3, R116, -0x800, RZ ;  /* 0xfffff80074747810 */ /* 0x000fe20007f7e0ff */
[----:B------:R0:W-:Y:S01]  /*8450*/  STS.128 [R85.X16], R8 ;  /* 0x0000000855007388 */ /* 0x0001e2000000cc00 */
[----:B------:R-:W-:Y:S01]  /*8460*/  IADD3.X R101, R101, -0x1, RZ, P1, !PT ;  /* 0xffffffff65657810 */ /* 0x000fe20000ffe4ff */
[----:B------:R-:W-:Y:S01]  /*8470*/  FADD.FTZ R0, R7, R102 ;  /* 0x0000006607007221 */ /* 0x000fe20000010000 */
[----:B------:R-:W-:Y:S01]  /*8480*/  IADD3 R7, R5, R31, RZ ;  /* 0x0000001f05077210 */ /* 0x000fe20007ffe0ff */
[----:B------:R1:W-:Y:S01]  /*8490*/  STS.128 [R85.X16+0x10], R12 ;  /* 0x0000100c55007388 */ /* 0x0003e2000000cc00 */
[----:B------:R-:W-:-:S06]  /*84a0*/  NOP ;  /* 0x0000000000007918 */ /* 0x000fcc0000000000 */
[----:B------:R-:W2:Y:S01]  /*84b0*/  LDS.128 R16, [R87.X16] ;  /* 0x0000000057107984 */ /* 0x000ea2000000cc00 */
[----:B------:R-:W-:Y:S01]  /*84c0*/  LEA R6, P0, R4, c[0x0][0x330], 0x1 ;  /* 0x0000cc0004067a11 */ /* 0x000fe200078008ff */
[----:B------:R-:W-:Y:S01]  /*84d0*/  FADD.FTZ R5, R0, R73 ;  /* 0x0000004900057221 */ /* 0x000fe20000010000 */
[----:B------:R-:W-:Y:S01]  /*84e0*/  IADD3.X R99, R99, -0x1, RZ, P2, !PT ;  /* 0xffffffff63637810 */ /* 0x000fe200017fe4ff */
[----:B------:R-:W3:Y:S01]  /*84f0*/  LDS.128 R20, [R87.X16+0x200] ;  /* 0x0002000057147984 */ /* 0x000ee2000000cc00 */
[----:B------:R-:W-:Y:S01]  /*8500*/  LEA.HI.X R7, R4, c[0x0][0x334], R7, 0x1, P0 ;  /* 0x0000cd0004077a11 */ /* 0x000fe200000f0c07 */
[----:B------:R-:W-:Y:S01]  /*8510*/  FADD.FTZ R0, R5, R104 ;  /* 0x0000006805007221 */ /* 0x000fe20000010000 */
[----:B0-----:R-:W-:Y:S02]  /*8520*/  F2FP.BF16.PACK_AB R9, R104, R73 ;  /* 0x000000496809723e */ /* 0x001fe400000010ff */
[----:B------:R-:W-:Y:S01]  /*8530*/  F2FP.BF16.PACK_AB R8, R102, R71 ;  /* 0x000000476608723e */ /* 0x000fe200000010ff */
[----:B------:R-:W-:Y:S01]  /*8540*/  IMAD.WIDE R4, R89, 0x10, R6 ;  /* 0x0000001059047825 */ /* 0x000fe200078e0206 */
[----:B------:R-:W-:-:S02]  /*8550*/  F2FP.BF16.PACK_AB R11, R108, R77 ;  /* 0x0000004d6c0b723e */ /* 0x000fc400000010ff */
[----:B------:R-:W-:Y:S01]  /*8560*/  F2FP.BF16.PACK_AB R10, R106, R75 ;  /* 0x0000004b6a0a723e */ /* 0x000fe200000010ff */
[----:B------:R-:W-:Y:S01]  /*8570*/  IMAD.WIDE.U32 R6, R107, c[0x0][0x2f8], R28 ;  /* 0x0000be006b067a25 */ /* 0x000fe200078e001c */
[----:B-1----:R-:W-:Y:S02]  /*8580*/  F2FP.BF16.PACK_AB R15, R69, R100 ;  /* 0x00000064450f723e */ /* 0x002fe400000010ff */
[----:B------:R-:W-:Y:S01]  /*8590*/  F2FP.BF16.PACK_AB R14, R114, R83 ;  /* 0x00000053720e723e */ /* 0x000fe200000010ff */
[----:B------:R-:W-:Y:S01]  /*85a0*/  FADD.FTZ R75, R0, R75 ;  /* 0x0000004b004b7221 */ /* 0x000fe20000010000 */
[----:B------:R-:W-:Y:S02]  /*85b0*/  F2FP.BF16.PACK_AB R13, R112, R81 ;  /* 0x00000051700d723e */ /* 0x000fe400000010ff */
[----:B------:R-:W-:Y:S01]  /*85c0*/  F2FP.BF16.PACK_AB R12, R110, R79 ;  /* 0x0000004f6e0c723e */ /* 0x000fe200000010ff */
[----:B------:R-:W-:Y:S01]  /*85d0*/  FADD.FTZ R106, R75, R106 ;  /* 0x0000006a4b6a7221 */ /* 0x000fe20000010000 */
[----:B------:R-:W-:-:S03]  /*85e0*/  IADD3.X R97, R97, -0x1, RZ, P3, !PT ;  /* 0xffffffff61617810 */ /* 0x000fc60001ffe4ff */
[----:B------:R-:W-:-:S04]  /*85f0*/  FADD.FTZ R77, R106, R77 ;  /* 0x0000004d6a4d7221 */ /* 0x000fc80000010000 */
[----:B------:R-:W-:-:S04]  /*8600*/  FADD.FTZ R108, R77, R108 ;  /* 0x0000006c4d6c7221 */ /* 0x000fc80000010000 */
[----:B------:R-:W-:-:S04]  /*8610*/  FADD.FTZ R79, R108, R79 ;  /* 0x0000004f6c4f7221 */ /* 0x000fc80000010000 */
[----:B------:R-:W-:Y:S01]  /*8620*/  FADD.FTZ R110, R79, R110 ;  /* 0x0000006e4f6e7221 */ /* 0x000fe20000010000 */
[----:B--2---:R0:W-:Y:S03]  /*8630*/  STG.E.128 [R4.64], R16 ;  /* 0x0000001004007986 */ /* 0x0041e6000c101d04 */
[----:B------:R-:W-:Y:S01]  /*8640*/  FADD.FTZ R81, R110, R81 ;  /* 0x000000516e517221 */ /* 0x000fe20000010000 */
[----:B---3--:R1:W-:Y:S03]  /*8650*/  STG.E.128 [R4.64+0x200], R20 ;  /* 0x0002001404007986 */ /* 0x0083e6000c101d04 */
[----:B------:R-:W-:Y:S01]  /*8660*/  FADD.FTZ R112, R81, R112 ;  /* 0x0000007051707221 */ /* 0x000fe20000010000 */
[----:B------:R-:W-:Y:S03]  /*8670*/  BAR.SYNC.DEFER_BLOCKING 0x0 ;  /* 0x0000000000007b1d */ /* 0x000fe60000010000 */
[----:B------:R-:W-:-:S04]  /*8680*/  FADD.FTZ R83, R112, R83 ;  /* 0x0000005370537221 */ /* 0x000fc80000010000 */
[----:B------:R-:W-:Y:S02]  /*8690*/  FADD.FTZ R83, R83, R114 ;  /* 0x0000007253537221 */ /* 0x000fe40000010000 */
[----:B0-----:R-:W-:Y:S02]  /*86a0*/  IMAD R17, R107, c[0x0][0x2fc], R30 ;  /* 0x0000bf006b117a24 */ /* 0x001fe400078e021e */
[----:B------:R-:W-:Y:S02]  /*86b0*/  FADD.FTZ R100, R83, R100 ;  /* 0x0000006453647221 */ /* 0x000fe40000010000 */
[----:B-1----:R-:W-:Y:S01]  /*86c0*/  IMAD R5, R113, c[0x0][0x300], RZ ;  /* 0x0000c00071057a24 */ /* 0x002fe200078e02ff */
[----:B------:R-:W-:Y:S01]  /*86d0*/  IADD3 R7, R7, R17, RZ ;  /* 0x0000001107077210 */ /* 0x000fe20007ffe0ff */
[----:B------:R-:W-:Y:S01]  /*86e0*/  FADD.FTZ R126, R100, R69 ;  /* 0x00000045647e7221 */ /* 0x000fe20000010000 */
[----:B------:R0:W-:Y:S04]  /*86f0*/  STS.128 [R85.X16], R8 ;  /* 0x0000000855007388 */ /* 0x0001e8000000cc00 */
[----:B------:R-:W-:Y:S01]  /*8700*/  STS.128 [R85.X16+0x10], R12 ;  /* 0x0000100c55007388 */ /* 0x000fe2000000cc00 */
[----:B------:R-:W-:-:S06]  /*8710*/  NOP ;  /* 0x0000000000007918 */ /* 0x000fcc0000000000 */
[----:B------:R-:W1:Y:S04]  /*8720*/  LDS.128 R32, [R87.X16] ;  /* 0x0000000057207984 */ /* 0x000e68000000cc00 */
[----:B------:R-:W2:Y:S01]  /*8730*/  LDS.128 R36, [R87.X16+0x200] ;  /* 0x0002000057247984 */ /* 0x000ea2000000cc00 */
[C---:B0-----:R-:W-:Y:S02]  /*8740*/  IMAD R9, R128.reuse, c[0x0][0x304], R5 ;  /* 0x0000c10080097a24 */ /* 0x041fe400078e0205 */
[----:B------:R-:W-:-:S05]  /*8750*/  IMAD.WIDE.U32 R4, R128, c[0x0][0x300], R6 ;  /* 0x0000c00080047a25 */ /* 0x000fca00078e0006 */
[----:B------:R-:W-:Y:S02]  /*8760*/  IADD3 R5, R5, R9, RZ ;  /* 0x0000000905057210 */ /* 0x000fe40007ffe0ff */
[----:B------:R-:W-:-:S04]  /*8770*/  LEA R6, P0, R4, c[0x0][0x340], 0x1 ;  /* 0x0000d00004067a11 */ /* 0x000fc800078008ff */
[----:B------:R-:W-:Y:S02]  /*8780*/  LEA.HI.X R7, R4, c[0x0][0x344], R5, 0x1, P0 ;  /* 0x0000d10004077a11 */ /* 0x000fe400000f0c05 */
[C---:B------:R-:W-:Y:S02]  /*8790*/  ISETP.GT.AND P0, PT, R95.reuse, 0x1, PT ;  /* 0x000000015f00780c */ /* 0x040fe40003f04270 */
[----:B------:R-:W-:Y:S01]  /*87a0*/  IADD3 R95, R95, -0x1, RZ ;  /* 0xffffffff5f5f7810 */ /* 0x000fe20007ffe0ff */
[----:B------:R-:W-:-:S05]  /*87b0*/  IMAD.WIDE R4, R89, 0x10, R6 ;  /* 0x0000001059047825 */ /* 0x000fca00078e0206 */
[----:B-1----:R0:W-:Y:S04]  /*87c0*/  STG.E.128 [R4.64], R32 ;  /* 0x0000002004007986 */ /* 0x0021e8000c101d04 */
[----:B--2---:R0:W-:Y:S02]  /*87d0*/  STG.E.128 [R4.64+0x200], R36 ;  /* 0x0002002404007986 */ /* 0x0041e4000c101d04 */
[----:B0-----:R-:W-:Y:S01]  /*87e0*/  @!P0 CALL.REL.NOINC `(.L_x_6182) ;  /* 0x0000001000008944 */ /* 0x001fe20003c00000 */
[----:B------:R-:W-:Y:S05]  /*87f0*/  BRA `(.L_x_6222) ;  /* 0xffff7d6000007947 */ /* 0x000fea000383ffff */
.L_x_6182:
        /* <DEDUP_REMOVED lines=29> */
.L_x_6224:
[----:B------:R-:W-:Y:S05]  /*89d0*/  BSYNC B0 ;  /* 0x0000000000007941 */ /* 0x000fea0003800000 */
.L_x_6223:
        /* <DEDUP_REMOVED lines=28> */
.L_x_6226:
[----:B------:R-:W1:Y:S02]  /*8ba0*/  S2R R19, SR_TID.X ;  /* 0x0000000000137919 */ /* 0x000e640000002100 */
.L_x_6227:
[----:B------:R-:W-:Y:S05]  /*8bb0*/  BSYNC B0 ;  /* 0x0000000000007941 */ /* 0x000fea0003800000 */
.L_x_6225:
[----:B-1----:R-:W-:-:S13]  /*8bc0*/  ISETP.GE.AND P0, PT, R19, c[0x0][0x16c], PT ;  /* 0x00005b0013007a0c */ /* 0x002fda0003f06270 */
        /* <DEDUP_REMOVED lines=21> */
.L_x_6228:
        /* <DEDUP_REMOVED lines=64> */
.L_x_6189:
[----:B------:R-:W-:Y:S01]  /*9120*/  HFMA2.MMA R192, -RZ, RZ, 0, 5.9604644775390625e-08 ;  /* 0x00000001ffc07435 */ /* 0x000fe200000001ff */
[----:B------:R-:W-:Y:S02]  /*9130*/  MOV R191, R18 ;  /* 0x0000001200bf7202 */ /* 0x000fe40000000f00 */
[----:B------:R-:W-:Y:S02]  /*9140*/  MOV R19, RZ ;  /* 0x000000ff00137202 */ /* 0x000fe40000000f00 */
[----:B------:R-:W-:-:S02]  /*9150*/  MOV R194, 0xffffffff ;  /* 0xffffffff00c27802 */ /* 0x000fc40000000f00 */
[----:B------:R-:W-:Y:S02]  /*9160*/  MOV R16, 0x9180 ;  /* 0x0000918000107802 */ /* 0x000fe40000000f00 */
[----:B0-2--5:R-:W-:Y:S05]  /*9170*/  CALL.REL.NOINC `($__internal_149_$__cuda_sm70_shflsync_up) ;  /* 0x00001e9000007944 */ /* 0x025fea0003c00000 */
[----:B-1----:R-:W-:Y:S01]  /*9180*/  MOV R21, R19 ;  /* 0x0000001300157202 */ /* 0x002fe20000000f00 */
[----:B0-----:R-:W-:Y:S05]  /*9190*/  BRA `(.L_x_6229) ;  /* 0xffffad6000007947 */ /* 0x001fea000383ffff */
.L_x_6190:
[----:B------:R-:W-:Y:S01]  /*91a0*/  HFMA2.MMA R192, -RZ, RZ, 0, 5.9604644775390625e-08 ;  /* 0x00000001ffc07435 */ /* 0x000fe200000001ff */
[----:B------:R-:W-:Y:S02]  /*91b0*/  MOV R191, R20 ;  /* 0x0000001400bf7202 */ /* 0x000fe40000000f00 */
[----:B------:R-:W-:Y:S02]  /*91c0*/  MOV R19, RZ ;  /* 0x000000ff00137202 */ /* 0x000fe40000000f00 */
[----:B------:R-:W-:Y:S02]  /*91d0*/  MOV R194, 0xffffffff ;  /* 0xffffffff00c27802 */ /* 0x000fe40000000f00 */
[----:B------:R-:W-:Y:S02]  /*91e0*/  MOV R16, 0x9200 ;  /* 0x0000920000107802 */ /* 0x000fe40000000f00 */
[----:B0123-5:R-:W-:Y:S05]  /*91f0*/  CALL.REL.NOINC `($__internal_149_$__cuda_sm70_shflsync_up) ;  /* 0x00001e1000007944 */ /* 0x02ffea0003c00000 */
[----:B0-----:R-:W-:Y:S01]  /*9200*/  HFMA2.MMA R192, -RZ, RZ, 0, 5.9604644775390625e-08 ;  /* 0x00000001ffc07435 */ /* 0x001fe200000001ff */
[----:B-1----:R-:W-:Y:S02]  /*9210*/  MOV R187, R19 ;  /* 0x0000001300bb7202 */ /* 0x002fe40000000f00 */
[----:B------:R-:W-:-:S02]  /*9220*/  MOV R191, R22 ;  /* 0x0000001600bf7202 */ /* 0x000fc40000000f00 */
[----:B------:R-:W-:Y:S02]  /*9230*/  MOV R19, RZ ;  /* 0x000000ff00137202 */ /* 0x000fe40000000f00 */
[----:B------:R-:W-:Y:S02]  /*9240*/  MOV R194, 0xffffffff ;  /* 0xffffffff00c27802 */ /* 0x000fe40000000f00 */
[----:B------:R-:W-:Y:S02]  /*9250*/  MOV R16, 0x9270 ;  /* 0x0000927000107802 */ /* 0x000fe40000000f00 */
[----:B------:R-:W-:Y:S05]  /*9260*/  CALL.REL.NOINC `($__internal_149_$__cuda_sm70_shflsync_up) ;  /* 0x00001da000007944 */ /* 0x000fea0003c00000 */
[----:B0-----:R-:W-:Y:S01]  /*9270*/  HFMA2.MMA R192, -RZ, RZ, 0, 5.9604644775390625e-08 ;  /* 0x00000001ffc07435 */ /* 0x001fe200000001ff */
[----:B-1----:R-:W-:Y:S02]  /*9280*/  MOV R189, R19 ;  /* 0x0000001300bd7202 */ /* 0x002fe40000000f00 */
[----:B------:R-:W-:Y:S02]  /*9290*/  MOV R191, R23 ;  /* 0x0000001700bf7202 */ /* 0x000fe40000000f00 */
[----:B------:R-:W-:Y:S02]  /*92a0*/  MOV R19, RZ ;  /* 0x000000ff00137202 */ /* 0x000fe40000000f00 */
[----:B------:R-:W-:-:S02]  /*92b0*/  MOV R194, 0xffffffff ;  /* 0xffffffff00c27802 */ /* 0x000fc40000000f00 */
[----:B------:R-:W-:Y:S02]  /*92c0*/  MOV R16, 0x92e0 ;  /* 0x000092e000107802 */ /* 0x000fe40000000f00 */
[----:B------:R-:W-:Y:S05]  /*92d0*/  CALL.REL.NOINC `($__internal_149_$__cuda_sm70_shflsync_up) ;  /* 0x00001d3000007944 */ /* 0x000fea0003c00000 */
[----:B------:R-:W-:Y:S01]  /*92e0*/  FMUL.FTZ R190, R20, R189 ;  /* 0x000000bd14be7220 */ /* 0x000fe20000410000 */
[----:B------:R-:W-:Y:S01]  /*92f0*/  ISETP.GE.AND P0, PT, R122, 0x1, PT ;  /* 0x000000017a00780c */ /* 0x000fe20003f06270 */
[C---:B-1----:R-:W-:Y:S01]  /*9300*/  FMUL.FTZ R188, R20.reuse, R19 ;  /* 0x0000001314bc7220 */ /* 0x042fe20000410000 */
[----:B0-----:R-:W-:Y:S01]  /*9310*/  HFMA2.MMA R192, -RZ, RZ, 0, 1.1920928955078125e-07 ;  /* 0x00000002ffc07435 */ /* 0x001fe200000001ff */
[C---:B------:R-:W-:Y:S01]  /*9320*/  FMUL.FTZ R16, R20.reuse, R187 ;  /* 0x000000bb14107220 */ /* 0x040fe20000410000 */
[----:B------:R-:W-:Y:S01]  /*9330*/  MOV R194, 0xffffffff ;  /* 0xffffffff00c27802 */ /* 0x000fe20000000f00 */
[----:B------:R-:W-:Y:S02]  /*9340*/  FMUL.FTZ R17, R20, R21 ;  /* 0x0000001514117220 */ /* 0x000fe40000410000 */
[C---:B------:R-:W-:Y:S01]  /*9350*/  FFMA.FTZ R190, R18.reuse, R19, R190 ;  /* 0x0000001312be7223 */ /* 0x040fe200000100be */
[----:B------:R-:W-:Y:S01]  /*9360*/  MOV R19, RZ ;  /* 0x000000ff00137202 */ /* 0x000fe20000000f00 */
[----:B------:R-:W-:-:S02]  /*9370*/  FFMA.FTZ R189, R18, R189, -R188 ;  /* 0x000000bd12bd7223 */ /* 0x000fc400000108bc */
[C---:B------:R-:W-:Y:S01]  /*9380*/  FFMA.FTZ R21, R18.reuse, R21, -R16 ;  /* 0x0000001512157223 */ /* 0x040fe20000010810 */
[----:B------:R-:W-:Y:S01]  /*9390*/  MOV R16, 0x9430 ;  /* 0x0000943000107802 */ /* 0x000fe20000000f00 */
[C---:B------:R-:W-:Y:S02]  /*93a0*/  FFMA.FTZ R17, R18.reuse, R187, R17 ;  /* 0x000000bb12117223 */ /* 0x040fe40000010011 */
[C---:B------:R-:W-:Y:S01]  /*93b0*/  FADD.FTZ R190, R23.reuse, R190 ;  /* 0x000000be17be7221 */ /* 0x040fe20000010000 */
[----:B------:R-:W-:Y:S01]  /*93c0*/  FSEL R187, R18, R21, !P0 ;  /* 0x0000001512bb7208 */ /* 0x000fe20004000000 */
[----:B------:R-:W-:Y:S01]  /*93d0*/  FADD.FTZ R189, R22, R189 ;  /* 0x000000bd16bd7221 */ /* 0x000fe20000010000 */
[----:B------:R-:W-:Y:S02]  /*93e0*/  FSEL R206, R20, R17, !P0 ;  /* 0x0000001114ce7208 */ /* 0x000fe40004000000 */
[----:B------:R-:W-:Y:S02]  /*93f0*/  FSEL R23, R23, R190, !P0 ;  /* 0x000000be17177208 */ /* 0x000fe40004000000 */
[----:B------:R-:W-:-:S02]  /*9400*/  FSEL R22, R22, R189, !P0 ;  /* 0x000000bd16167208 */ /* 0x000fc40004000000 */
[----:B------:R-:W-:Y:S02]  /*9410*/  MOV R191, R187 ;  /* 0x000000bb00bf7202 */ /* 0x000fe40000000f00 */
[----:B------:R-:W-:Y:S05]  /*9420*/  CALL.REL.NOINC `($__internal_149_$__cuda_sm70_shflsync_up) ;  /* 0x00001be000007944 */ /* 0x000fea0003c00000 */
[----:B0-----:R-:W-:Y:S01]  /*9430*/  HFMA2.MMA R192, -RZ, RZ, 0, 1.1920928955078125e-07 ;  /* 0x00000002ffc07435 */ /* 0x001fe200000001ff */
[----:B-1----:R-:W-:Y:S02]  /*9440*/  MOV R18, R19 ;  /* 0x0000001300127202 */ /* 0x002fe40000000f00 */
[----:B------:R-:W-:Y:S02]  /*9450*/  MOV R191, R206 ;  /* 0x000000ce00bf7202 */ /* 0x000fe40000000f00 */
[----:B------:R-:W-:Y:S02]  /*9460*/  MOV R19, RZ ;  /* 0x000000ff00137202 */ /* 0x000fe40000000f00 */
[----:B------:R-:W-:Y:S02]  /*9470*/  MOV R194, 0xffffffff ;  /* 0xffffffff00c27802 */ /* 0x000fe40000000f00 */
[----:B------:R-:W-:Y:S02]  /*9480*/  MOV R16, 0x94a0 ;  /* 0x000094a000107802 */ /* 0x000fe40000000f00 */
[----:B------:R-:W-:Y:S05]  /*9490*/  CALL.REL.NOINC `($__internal_149_$__cuda_sm70_shflsync_up) ;  /* 0x00001b7000007944 */ /* 0x000fea0003c00000 */
[----:B0-----:R-:W-:Y:S01]  /*94a0*/  HFMA2.MMA R192, -RZ, RZ, 0, 1.1920928955078125e-07 ;  /* 0x00000002ffc07435 */ /* 0x001fe200000001ff */
[----:B-1----:R-:W-:-:S02]  /*94b0*/  MOV R20, R19 ;  /* 0x0000001300147202 */ /* 0x002fc40000000f00 */
[----:B------:R-:W-:Y:S02]  /*94c0*/  MOV R191, R22 ;  /* 0x0000001600bf7202 */ /* 0x000fe40000000f00 */
[----:B------:R-:W-:Y:S02]  /*94d0*/  MOV R19, RZ ;  /* 0x000000ff00137202 */ /* 0x000fe40000000f00 */
[----:B------:R-:W-:Y:S02]  /*94e0*/  MOV R194, 0xffffffff ;  /* 0xffffffff00c27802 */ /* 0x000fe40000000f00 */
[----:B------:R-:W-:Y:S02]  /*94f0*/  MOV R16, 0x9510 ;  /* 0x0000951000107802 */ /* 0x000fe40000000f00 */
[----:B------:R-:W-:Y:S05]  /*9500*/  CALL.REL.NOINC `($__internal_149_$__cuda_sm70_shflsync_up) ;  /* 0x00001b0000007944 */ /* 0x000fea0003c00000 */
[----:B0-----:R-:W-:Y:S01]  /*9510*/  HFMA2.MMA R192, -RZ, RZ, 0, 1.1920928955078125e-07 ;  /* 0x00000002ffc07435 */ /* 0x001fe200000001ff */
[----:B-1----:R-:W-:Y:S02]  /*9520*/  MOV R21, R19 ;  /* 0x0000001300157202 */ /* 0x002fe40000000f00 */
[----:B------:R-:W-:Y:S02]  /*9530*/  MOV R191, R23 ;  /* 0x0000001700bf7202 */ /* 0x000fe40000000f00 */
[----:B------:R-:W-:-:S02]  /*9540*/  MOV R19, RZ ;  /* 0x000000ff00137202 */ /* 0x000fc40000000f00 */
[----:B------:R-:W-:Y:S02]  /*9550*/  MOV R194, 0xffffffff ;  /* 0xffffffff00c27802 */ /* 0x000fe40000000f00 */
[----:B------:R-:W-:Y:S02]  /*9560*/  MOV R16, 0x9580 ;  /* 0x0000958000107802 */ /* 0x000fe40000000f00 */
[----:B------:R-:W-:Y:S05]  /*9570*/  CALL.REL.NOINC `($__internal_149_$__cuda_sm70_shflsync_up) ;  /* 0x00001a9000007944 */ /* 0x000fea0003c00000 */
[----:B------:R-:W-:Y:S01]  /*9580*/  ISETP.GE.AND P0, PT, R122, 0x2, PT ;  /* 0x000000027a00780c */ /* 0x000fe20003f06270 */
[-C--:B------:R-:W-:Y:S01]  /*9590*/  FMUL.FTZ R16, R18, R206.reuse ;  /* 0x000000ce12107220 */ /* 0x080fe20000410000 */
[----:B0-----:R-:W-:Y:S01]  /*95a0*/  HFMA2.MMA R192, -RZ, RZ, 0, 2.384185791015625e-07 ;  /* 0x00000004ffc07435 */ /* 0x001fe200000001ff */
        /* <DEDUP_REMOVED lines=8> */
[----:B------:R-:W-:Y:S01]  /*9630*/  MOV R19, RZ ;  /* 0x000000ff00137202 */ /* 0x000fe20000000f00 */
[----:B------:R-:W-:Y:S01]  /*9640*/  @P0 FFMA.FTZ R187, R18, R187, -R16 ;  /* 0x000000bb12bb0223 */ /* 0x000fe20000010810 */
[----:B------:R-:W-:Y:S01]  /*9650*/  MOV R16, 0x96a0 ;  /* 0x000096a000107802 */ /* 0x000fe20000000f00 */
[----:B------:R-:W-:Y:S02]  /*9660*/  @P0 FADD.FTZ R22, R22, R17 ;  /* 0x0000001116160221 */ /* 0x000fe40000010000 */
[----:B------:R-:W-:Y:S01]  /*9670*/  @P0 FADD.FTZ R23, R23, R190 ;  /* 0x000000be17170221 */ /* 0x000fe20000010000 */
[----:B------:R-:W-:Y:S02]  /*9680*/  MOV R191, R187 ;  /* 0x000000bb00bf7202 */ /* 0x000fe40000000f00 */
[----:B------:R-:W-:Y:S05]  /*9690*/  CALL.REL.NOINC `($__internal_149_$__cuda_sm70_shflsync_up) ;  /* 0x0000197000007944 */ /* 0x000fea0003c00000 */
[----:B0-----:R-:W-:Y:S01]  /*96a0*/  HFMA2.MMA R192, -RZ, RZ, 0, 2.384185791015625e-07 ;  /* 0x00000004ffc07435 */ /* 0x001fe200000001ff */
[----:B-1----:R-:W-:-:S02]  /*96b0*/  MOV R18, R19 ;  /* 0x0000001300127202 */ /* 0x002fc40000000f00 */
[----:B------:R-:W-:Y:S02]  /*96c0*/  MOV R191, R206 ;  /* 0x000000ce00bf7202 */ /* 0x000fe40000000f00 */
[----:B------:R-:W-:Y:S02]  /*96d0*/  MOV R19, RZ ;  /* 0x000000ff00137202 */ /* 0x000fe40000000f00 */
[----:B------:R-:W-:Y:S02]  /*96e0*/  MOV R194, 0xffffffff ;  /* 0xffffffff00c27802 */ /* 0x000fe40000000f00 */
[----:B------:R-:W-:Y:S02]  /*96f0*/  MOV R16, 0x9710 ;  /* 0x0000971000107802 */ /* 0x000fe40000000f00 */
[----:B------:R-:W-:Y:S05]  /*9700*/  CALL.REL.NOINC `($__internal_149_$__cuda_sm70_shflsync_up) ;  /* 0x0000190000007944 */ /* 0x000fea0003c00000 */
[----:B0-----:R-:W-:Y:S01]  /*9710*/  HFMA2.MMA R192, -RZ, RZ, 0, 2.384185791015625e-07 ;  /* 0x00000004ffc07435 */ /* 0x001fe200000001ff */
[----:B-1----:R-:W-:Y:S02]  /*9720*/  MOV R20, R19 ;  /* 0x0000001300147202 */ /* 0x002fe40000000f00 */
[----:B------:R-:W-:Y:S02]  /*9730*/  MOV R191, R22 ;  /* 0x0000001600bf7202 */ /* 0x000fe40000000f00 */
[----:B------:R-:W-:-:S02]  /*9740*/  MOV R19, RZ ;  /* 0x000000ff00137202 */ /* 0x000fc40000000f00 */
[----:B------:R-:W-:Y:S02]  /*9750*/  MOV R194, 0xffffffff ;  /* 0xffffffff00c27802 */ /* 0x000fe40000000f00 */
[----:B------:R-:W-:Y:S02]  /*9760*/  MOV R16, 0x9780 ;  /* 0x0000978000107802 */ /* 0x000fe40000000f00 */
[----:B------:R-:W-:Y:S05]  /*9770*/  CALL.REL.NOINC `($__internal_149_$__cuda_sm70_shflsync_up) ;  /* 0x0000189000007944 */ /* 0x000fea0003c00000 */
[----:B0-----:R-:W-:Y:S01]  /*9780*/  HFMA2.MMA R192, -RZ, RZ, 0, 2.384185791015625e-07 ;  /* 0x00000004ffc07435 */ /* 0x001fe200000001ff */
[----:B-1----:R-:W-:Y:S02]  /*9790*/  MOV R21, R19 ;  /* 0x0000001300157202 */ /* 0x002fe40000000f00 */
[----:B------:R-:W-:Y:S02]  /*97a0*/  MOV R191, R23 ;  /* 0x0000001700bf7202 */ /* 0x000fe40000000f00 */
[----:B------:R-:W-:Y:S02]  /*97b0*/  MOV R19, RZ ;  /* 0x000000ff00137202 */ /* 0x000fe40000000f00 */
[----:B------:R-:W-:Y:S02]  /*97c0*/  MOV R194, 0xffffffff ;  /* 0xffffffff00c27802 */ /* 0x000fe40000000f00 */
[----:B------:R-:W-:-:S02]  /*97d0*/  MOV R16, 0x97f0 ;  /* 0x000097f000107802 */ /* 0x000fc40000000f00 */
[----:B------:R-:W-:Y:S05]  /*97e0*/  CALL.REL.NOINC `($__internal_149_$__cuda_sm70_shflsync_up) ;  /* 0x0000182000007944 */ /* 0x000fea0003c00000 */
[----:B------:R-:W-:Y:S01]  /*97f0*/  ISETP.GE.AND P0, PT, R122, 0x4, PT ;  /* 0x000000047a00780c */ /* 0x000fe20003f06270 */
[-C--:B------:R-:W-:Y:S01]  /*9800*/  FMUL.FTZ R16, R18, R206.reuse ;  /* 0x000000ce12107220 */ /* 0x080fe20000410000 */
[----:B0-----:R-:W-:Y:S01]  /*9810*/  HFMA2.MMA R192, -RZ, RZ, 0, 4.76837158203125e-07 ;  /* 0x00000008ffc07435 */ /* 0x001fe200000001ff */
        /* <DEDUP_REMOVED lines=11> */
[----:B------:R-:W-:-:S02]  /*98d0*/  @P0 FADD.FTZ R23, R23, R190 ;  /* 0x000000be17170221 */ /* 0x000fc40000010000 */
[----:B------:R-:W-:Y:S01]  /*98e0*/  @P0 FADD.FTZ R22, R22, R21 ;  /* 0x0000001516160221 */ /* 0x000fe20000010000 */
[----:B------:R-:W-:Y:S02]  /*98f0*/  MOV R191, R187 ;  /* 0x000000bb00bf7202 */ /* 0x000fe40000000f00 */
[----:B------:R-:W-:Y:S05]  /*9900*/  CALL.REL.NOINC `($__internal_149_$__cuda_sm70_shflsync_up) ;  /* 0x0000170000007944 */ /* 0x000fea0003c00000 */
[----:B0-----:R-:W-:Y:S01]  /*9910*/  HFMA2.MMA R192, -RZ, RZ, 0, 4.76837158203125e-07 ;  /* 0x00000008ffc07435 */ /* 0x001fe200000001ff */
[----:B-1----:R-:W-:Y:S02]  /*9920*/  MOV R18, R19 ;  /* 0x0000001300127202 */ /* 0x002fe40000000f00 */
[----:B------:R-:W-:Y:S02]  /*9930*/  MOV R191, R206 ;  /* 0x000000ce00bf7202 */ /* 0x000fe40000000f00 */
[----:B------:R-:W-:Y:S02]  /*9940*/  MOV R19, RZ ;  /* 0x000000ff00137202 */ /* 0x000fe40000000f00 */
[----:B------:R-:W-:Y:S02]  /*9950*/  MOV R194, 0xffffffff ;  /* 0xffffffff00c27802 */ /* 0x000fe40000000f00 */
[----:B------:R-:W-:-:S02]  /*9960*/  MOV R16, 0x9980 ;  /* 0x0000998000107802 */ /* 0x000fc40000000f00 */
[----:B------:R-:W-:Y:S05]  /*9970*/  CALL.REL.NOINC `($__internal_149_$__cuda_sm70_shflsync_up) ;  /* 0x0000169000007944 */ /* 0x000fea0003c00000 */
[----:B0-----:R-:W-:Y:S01]  /*9980*/  HFMA2.MMA R192, -RZ, RZ, 0, 4.76837158203125e-07 ;  /* 0x00000008ffc07435 */ /* 0x001fe200000001ff */
[----:B-1----:R-:W-:-:S02]  /*9990*/  MOV R20, R19 ;  /* 0x0000001300147202 */ /* 0x002fc40000000f00 */
[----:B------:R-:W-:Y:S02]  /*99a0*/  MOV R191, R22 ;  /* 0x0000001600bf7202 */ /* 0x000fe40000000f00 */
[----:B------:R-:W-:Y:S02]  /*99b0*/  MOV R19, RZ ;  /* 0x000000ff00137202 */ /* 0x000fe40000000f00 */
[----:B------:R-:W-:Y:S02]  /*99c0*/  MOV R194, 0xffffffff ;  /* 0xffffffff00c27802 */ /* 0x000fe40000000f00 */
[----:B------:R-:W-:Y:S02]  /*99d0*/  MOV R16, 0x99f0 ;  /* 0x000099f000107802 */ /* 0x000fe40000000f00 */
[----:B------:R-:W-:Y:S05]  /*99e0*/  CALL.REL.NOINC `($__internal_149_$__cuda_sm70_shflsync_up) ;  /* 0x0000162000007944 */ /* 0x000fea0003c00000 */
[----:B0-----:R-:W-:Y:S01]  /*99f0*/  HFMA2.MMA R192, -RZ, RZ, 0, 4.76837158203125e-07 ;  /* 0x00000008ffc07435 */ /* 0x001fe200000001ff */
        /* <DEDUP_REMOVED lines=8> */
[----:B0-----:R-:W-:Y:S01]  /*9a80*/  HFMA2.MMA R192, -RZ, RZ, 0, 9.5367431640625e-07 ;  /* 0x00000010ffc07435 */ /* 0x001fe200000001ff */
        /* <DEDUP_REMOVED lines=13> */
[-C--:B------:R-:W-:Y:S02]  /*9b60*/  MOV R18, R187.reuse ;  /* 0x000000bb00127202 */ /* 0x080fe40000000f00 */
[----:B------:R-:W-:-:S02]  /*9b70*/  MOV R191, R187 ;  /* 0x000000bb00bf7202 */ /* 0x000fc40000000f00 */
[----:B------:R-:W-:Y:S02]  /*9b80*/  MOV R187, R189 ;  /* 0x000000bd00bb7202 */ /* 0x000fe40000000f00 */
[----:B------:R-:W-:Y:S05]  /*9b90*/  CALL.REL.NOINC `($__internal_149_$__cuda_sm70_shflsync_up) ;  /* 0x0000147000007944 */ /* 0x000fea0003c00000 */
[----:B0-----:R-:W-:Y:S01]  /*9ba0*/  HFMA2.MMA R192, -RZ, RZ, 0, 9.5367431640625e-07 ;  /* 0x00000010ffc07435 */ /* 0x001fe200000001ff */
[----:B-1----:R-:W-:Y:S02]  /*9bb0*/  MOV R20, R19 ;  /* 0x0000001300147202 */ /* 0x002fe40000000f00 */
[----:B------:R-:W-:Y:S02]  /*9bc0*/  MOV R191, R189 ;  /* 0x000000bd00bf7202 */ /* 0x000fe40000000f00 */
[----:B------:R-:W-:Y:S02]  /*9bd0*/  MOV R19, RZ ;  /* 0x000000ff00137202 */ /* 0x000fe40000000f00 */
[----:B------:R-:W-:Y:S02]  /*9be0*/  MOV R194, 0xffffffff ;  /* 0xffffffff00c27802 */ /* 0x000fe40000000f00 */
[----:B------:R-:W-:Y:S02]  /*9bf0*/  MOV R16, 0x9c10 ;  /* 0x00009c1000107802 */ /* 0x000fe40000000f00 */
[----:B------:R-:W-:Y:S05]  /*9c00*/  CALL.REL.NOINC `($__internal_149_$__cuda_sm70_shflsync_up) ;  /* 0x0000140000007944 */ /* 0x000fea0003c00000 */
[----:B0-----:R-:W-:Y:S01]  /*9c10*/  HFMA2.MMA R192, -RZ, RZ, 0, 9.5367431640625e-07 ;  /* 0x00000010ffc07435 */ /* 0x001fe200000001ff */
[----:B-1----:R-:W-:-:S02]  /*9c20*/  MOV R188, R19 ;  /* 0x0000001300bc7202 */ /* 0x002fc40000000f00 */
[----:B------:R-:W-:Y:S02]  /*9c30*/  MOV R191, R22 ;  /* 0x0000001600bf7202 */ /* 0x000fe40000000f00 */
[----:B------:R-:W-:Y:S02]  /*9c40*/  MOV R19, RZ ;  /* 0x000000ff00137202 */ /* 0x000fe40000000f00 */
[----:B------:R-:W-:Y:S02]  /*9c50*/  MOV R194, 0xffffffff ;  /* 0xffffffff00c27802 */ /* 0x000fe40000000f00 */
[----:B------:R-:W-:Y:S02]  /*9c60*/  MOV R16, 0x9c80 ;  /* 0x00009c8000107802 */ /* 0x000fe40000000f00 */
[----:B------:R-:W-:Y:S05]  /*9c70*/  CALL.REL.NOINC `($__internal_149_$__cuda_sm70_shflsync_up) ;  /* 0x0000139000007944 */ /* 0x000fea0003c00000 */
[----:B0-----:R-:W-:Y:S01]  /*9c80*/  HFMA2.MMA R192, -RZ, RZ, 0, 9.5367431640625e-07 ;  /* 0x00000010ffc07435 */ /* 0x001fe200000001ff */
[----:B-1----:R-:W-:Y:S02]  /*9c90*/  MOV R190, R19 ;  /* 0x0000001300be7202 */ /* 0x002fe40000000f00 */
[----:B------:R-:W-:Y:S02]  /*9ca0*/  MOV R191, R23 ;  /* 0x0000001700bf7202 */ /* 0x000fe40000000f00 */
[----:B------:R-:W-:-:S02]  /*9cb0*/  MOV R19, RZ ;  /* 0x000000ff00137202 */ /* 0x000fc40000000f00 */
[----:B------:R-:W-:Y:S02]  /*9cc0*/  MOV R194, 0xffffffff ;  /* 0xffffffff00c27802 */ /* 0x000fe40000000f00 */
[----:B------:R-:W-:Y:S02]  /*9cd0*/  MOV R16, 0x9cf0 ;  /* 0x00009cf000107802 */ /* 0x000fe40000000f00 */
[----:B------:R-:W-:Y:S05]  /*9ce0*/  CALL.REL.NOINC `($__internal_149_$__cuda_sm70_shflsync_up) ;  /* 0x0000132000007944 */ /* 0x000fea0003c00000 */
[----:B01----:R-:W-:Y:S05]  /*9cf0*/  BRA `(.L_x_6230) ;  /* 0xffffa64000007947 */ /* 0x003fea000383ffff */
.L_x_6195:
[----:B------:R-:W-:Y:S01]  /*9d00*/  HFMA2.MMA R192, -RZ, RZ, 0, 5.9604644775390625e-08 ;  /* 0x00000001ffc07435 */ /* 0x000fe200000001ff */
[----:B-1----:R-:W-:Y:S02]  /*9d10*/  MOV R19, RZ ;  /* 0x000000ff00137202 */ /* 0x002fe40000000f00 */
[----:B------:R-:W-:Y:S02]  /*9d20*/  MOV R194, 0xffffffff ;  /* 0xffffffff00c27802 */ /* 0x000fe40000000f00 */
[----:B------:R-:W-:Y:S02]  /*9d30*/  MOV R16, 0x9d50 ;  /* 0x00009d5000107802 */ /* 0x000fe40000000f00 */
[----:B0----5:R-:W-:Y:S05]  /*9d40*/  CALL.REL.NOINC `($__internal_149_$__cuda_sm70_shflsync_up) ;  /* 0x000012c000007944 */ /* 0x021fea0003c00000 */
        /* <DEDUP_REMOVED lines=14> */
[----:B0-----:R-:W-:Y:S01]  /*9e30*/  HFMA2.MMA R192, -RZ, RZ, 0, 5.9604644775390625e-08 ;  /* 0x00000001ffc07435 */ /* 0x001fe200000001ff */
[----:B-1----:R-:W-:Y:S02]  /*9e40*/  MOV R22, R19 ;  /* 0x0000001300167202 */ /* 0x002fe40000000f00 */
[----:B------:R-:W-:Y:S02]  /*9e50*/  MOV R191, R189 ;  /* 0x000000bd00bf7202 */ /* 0x000fe40000000f00 */
[----:B------:R-:W-:Y:S02]  /*9e60*/  MOV R19, RZ ;  /* 0x000000ff00137202 */ /* 0x000fe40000000f00 */
[----:B------:R-:W-:Y:S02]  /*9e70*/  MOV R194, 0xffffffff ;  /* 0xffffffff00c27802 */ /* 0x000fe40000000f00 */
[----:B------:R-:W-:Y:S02]  /*9e80*/  MOV R16, 0x9ea0 ;  /* 0x00009ea000107802 */ /* 0x000fe40000000f00 */
[----:B------:R-:W-:Y:S05]  /*9e90*/  CALL.REL.NOINC `($__internal_149_$__cuda_sm70_shflsync_up) ;  /* 0x0000117000007944 */ /* 0x000fea0003c00000 */
[----:B------:R-:W-:Y:S01]  /*9ea0*/  MOV R23, R20 ;  /* 0x0000001400177202 */ /* 0x000fe20000000f00 */
[----:B------:R-:W-:Y:S01]  /*9eb0*/  HFMA2.MMA R20, -RZ, RZ, 0, 0 ;  /* 0x00000000ff147435 */ /* 0x000fe200000001ff */
[----:B------:R-:W-:-:S02]  /*9ec0*/  MOV R187, R21 ;  /* 0x0000001500bb7202 */ /* 0x000fc40000000f00 */
[----:B-1----:R-:W-:Y:S02]  /*9ed0*/  MOV R188, R19 ;  /* 0x0000001300bc7202 */ /* 0x002fe40000000f00 */
[----:B------:R-:W-:Y:S02]  /*9ee0*/  MOV R18, R12 ;  /* 0x0000000c00127202 */ /* 0x000fe40000000f00 */
[----:B------:R-:W-:Y:S02]  /*9ef0*/  MOV R21, 0x1f ;  /* 0x0000001f00157802 */ /* 0x000fe40000000f00 */
[----:B------:R-:W-:Y:S02]  /*9f00*/  MOV R19, 0xffffffff ;  /* 0xffffffff00137802 */ /* 0x000fe40000000f00 */
[----:B------:R-:W-:Y:S02]  /*9f10*/  MOV R16, 0x9f30 ;  /* 0x00009f3000107802 */ /* 0x000fe40000000f00 */
[----:B0-----:R-:W-:Y:S05]  /*9f20*/  CALL.REL.NOINC `($__internal_148_$__cuda_sm70_shflsync_idx_p) ;  /* 0x000010a000007944 */ /* 0x001fea0003c00000 */
[----:B0-----:R-:W-:Y:S01]  /*9f30*/  HFMA2.MMA R20, -RZ, RZ, 0, 0 ;  /* 0x00000000ff147435 */ /* 0x001fe200000001ff */
[----:B-1----:R-:W-:Y:S02]  /*9f40*/  MOV R12, R19 ;  /* 0x00000013000c7202 */ /* 0x002fe40000000f00 */
[----:B------:R-:W-:-:S02]  /*9f50*/  MOV R18, R13 ;  /* 0x0000000d00127202 */ /* 0x000fc40000000f00 */
[----:B------:R-:W-:Y:S02]  /*9f60*/  MOV R21, 0x1f ;  /* 0x0000001f00157802 */ /* 0x000fe40000000f00 */
[----:B------:R-:W-:Y:S02]  /*9f70*/  MOV R19, 0xffffffff ;  /* 0xffffffff00137802 */ /* 0x000fe40000000f00 */
[----:B------:R-:W-:Y:S02]  /*9f80*/  MOV R16, 0x9fa0 ;  /* 0x00009fa000107802 */ /* 0x000fe40000000f00 */
[----:B------:R-:W-:Y:S05]  /*9f90*/  CALL.REL.NOINC `($__internal_148_$__cuda_sm70_shflsync_idx_p) ;  /* 0x0000103000007944 */ /* 0x000fea0003c00000 */
[----:B0-----:R-:W-:Y:S01]  /*9fa0*/  HFMA2.MMA R20, -RZ, RZ, 0, 0 ;  /* 0x00000000ff147435 */ /* 0x001fe200000001ff */
[----:B-1----:R-:W-:Y:S02]  /*9fb0*/  MOV R13, R19 ;  /* 0x00000013000d7202 */ /* 0x002fe40000000f00 */
[----:B------:R-:W-:Y:S02]  /*9fc0*/  MOV R18, R14 ;  /* 0x0000000e00127202 */ /* 0x000fe40000000f00 */
[----:B------:R-:W-:Y:S02]  /*9fd0*/  MOV R21, 0x1f ;  /* 0x0000001f00157802 */ /* 0x000fe40000000f00 */
[----:B------:R-:W-:-:S02]  /*9fe0*/  MOV R19, 0xffffffff ;  /* 0xffffffff00137802 */ /* 0x000fc40000000f00 */
[----:B------:R-:W-:Y:S02]  /*9ff0*/  MOV R16, 0xa010 ;  /* 0x0000a01000107802 */ /* 0x000fe40000000f00 */
[----:B------:R-:W-:Y:S05]  /*a000*/  CALL.REL.NOINC `($__internal_148_$__cuda_sm70_shflsync_idx_p) ;  /* 0x00000fc000007944 */ /* 0x000fea0003c00000 */
[----:B0-----:R-:W-:Y:S01]  /*a010*/  HFMA2.MMA R20, -RZ, RZ, 0, 0 ;  /* 0x00000000ff147435 */ /* 0x001fe200000001ff */
[----:B-1----:R-:W-:Y:S02]  /*a020*/  MOV R14, R19 ;  /* 0x00000013000e7202 */ /* 0x002fe40000000f00 */
[----:B------:R-:W-:Y:S02]  /*a030*/  MOV R18, R15 ;  /* 0x0000000f00127202 */ /* 0x000fe40000000f00 */
[----:B------:R-:W-:Y:S02]  /*a040*/  MOV R21, 0x1f ;  /* 0x0000001f00157802 */ /* 0x000fe40000000f00 */
[----:B------:R-:W-:Y:S02]  /*a050*/  MOV R19, 0xffffffff ;  /* 0xffffffff00137802 */ /* 0x000fe40000000f00 */
[----:B------:R-:W-:Y:S02]  /*a060*/  MOV R16, 0xa080 ;  /* 0x0000a08000107802 */ /* 0x000fe40000000f00 */
[----:B------:R-:W-:Y:S05]  /*a070*/  CALL.REL.NOINC `($__internal_148_$__cuda_sm70_shflsync_idx_p) ;  /* 0x00000f5000007944 */ /* 0x000fea0003c00000 */
[----:B-1----:R-:W-:Y:S01]  /*a080*/  MOV R15, R19 ;  /* 0x00000013000f7202 */ /* 0x002fe20000000f00 */
[----:B0-----:R-:W-:Y:S05]  /*a090*/  BRA `(.L_x_6231) ;  /* 0xffffa5d000007947 */ /* 0x001fea000383ffff */
.L_x_6198:
[----:B------:R-:W-:Y:S01]  /*a0a0*/  HFMA2.MMA R222, -RZ, RZ, 0, 5.9604644775390625e-08 ;  /* 0x00000001ffde7435 */ /* 0x000fe200000001ff */
[----:B------:R-:W-:-:S02]  /*a0b0*/  MOV R21, R213 ;  /* 0x000000d500157202 */ /* 0x000fc40000000f00 */
[----:B------:R-:W-:Y:S02]  /*a0c0*/  MOV R223, 0x1f ;  /* 0x0000001f00df7802 */ /* 0x000fe40000000f00 */
[----:B------:R-:W-:Y:S02]  /*a0d0*/  MOV R226, 0xffffffff ;  /* 0xffffffff00e27802 */ /* 0x000fe40000000f00 */
[----:B------:R-:W-:Y:S02]  /*a0e0*/  MOV R16, 0xa100 ;  /* 0x0000a10000107802 */ /* 0x000fe40000000f00 */
[----:B0-----:R-:W-:Y:S05]  /*a0f0*/  CALL.REL.NOINC `($__internal_147_$__cuda_sm70_shflsync_down) ;  /* 0x00000e9000007944 */ /* 0x001fea0003c00000 */
[----:B-1----:R-:W-:Y:S01]  /*a100*/  MOV R18, R223 ;  /* 0x000000df00127202 */ /* 0x002fe20000000f00 */
[----:B0-----:R-:W-:Y:S05]  /*a110*/  BRA `(.L_x_6232) ;  /* 0xffffb82000007947 */ /* 0x001fea000383ffff */
.L_x_6199:
[----:B------:R-:W-:Y:S01]  /*a120*/  HFMA2.MMA R222, -RZ, RZ, 0, 5.9604644775390625e-08 ;  /* 0x00000001ffde7435 */ /* 0x000fe200000001ff */
[----:B------:R-:W-:Y:S02]  /*a130*/  MOV R21, R215 ;  /* 0x000000d700157202 */ /* 0x000fe40000000f00 */
[----:B------:R-:W-:Y:S02]  /*a140*/  MOV R223, 0x1f ;  /* 0x0000001f00df7802 */ /* 0x000fe40000000f00 */
[----:B------:R-:W-:-:S02]  /*a150*/  MOV R226, 0xffffffff ;  /* 0xffffffff00e27802 */ /* 0x000fc40000000f00 */
[----:B------:R-:W-:Y:S02]  /*a160*/  MOV R16, 0xa180 ;  /* 0x0000a18000107802 */ /* 0x000fe40000000f00 */
[----:B012---:R-:W-:Y:S05]  /*a170*/  CALL.REL.NOINC `($__internal_147_$__cuda_sm70_shflsync_down) ;  /* 0x00000e1000007944 */ /* 0x007fea0003c00000 */
[----:B0-----:R-:W-:Y:S01]  /*a180*/  HFMA2.MMA R222, -RZ, RZ, 0, 5.9604644775390625e-08 ;  /* 0x00000001ffde7435 */ /* 0x001fe200000001ff */
[----:B-1----:R-:W-:Y:S02]  /*a190*/  MOV R20, R223 ;  /* 0x000000df00147202 */ /* 0x002fe40000000f00 */
[----:B------:R-:W-:Y:S02]  /*a1a0*/  MOV R21, R23 ;  /* 0x0000001700157202 */ /* 0x000fe40000000f00 */
[----:B------:R-:W-:Y:S02]  /*a1b0*/  MOV R223, 0x1f ;  /* 0x0000001f00df7802 */ /* 0x000fe40000000f00 */
[----:B------:R-:W-:Y:S02]  /*a1c0*/  MOV R226, 0xffffffff ;  /* 0xffffffff00e27802 */ /* 0x000fe40000000f00 */
[----:B------:R-:W-:Y:S02]  /*a1d0*/  MOV R16, 0xa1f0 ;  /* 0x0000a1f000107802 */ /* 0x000fe40000000f00 */
[----:B------:R-:W-:Y:S05]  /*a1e0*/  CALL.REL.NOINC `($__internal_147_$__cuda_sm70_shflsync_down) ;  /* 0x00000da000007944 */ /* 0x000fea0003c00000 */
[----:B0-----:R-:W-:Y:S01]  /*a1f0*/  HFMA2.MMA R222, -RZ, RZ, 0, 5.9604644775390625e-08 ;  /* 0x00000001ffde7435 */ /* 0x001fe200000001ff */
[----:B-1----:R-:W-:-:S02]  /*a200*/  MOV R218, R223 ;  /* 0x000000df00da7202 */ /* 0x002fc40000000f00 */
[----:B------:R-:W-:Y:S02]  /*a210*/  MOV R21, R22 ;  /* 0x0000001600157202 */ /* 0x000fe40000000f00 */
[----:B------:R-:W-:Y:S02]  /*a220*/  MOV R223, 0x1f ;  /* 0x0000001f00df7802 */ /* 0x000fe40000000f00 */
[----:B------:R-:W-:Y:S02]  /*a230*/  MOV R226, 0xffffffff ;  /* 0xffffffff00e27802 */ /* 0x000fe40000000f00 */
[----:B------:R-:W-:Y:S02]  /*a240*/  MOV R16, 0xa260 ;  /* 0x0000a26000107802 */ /* 0x000fe40000000f00 */
[----:B------:R-:W-:Y:S05]  /*a250*/  CALL.REL.NOINC `($__internal_147_$__cuda_sm70_shflsync_down) ;  /* 0x00000d3000007944 */ /* 0x000fea0003c00000 */
[----:B-1----:R-:W-:Y:S01]  /*a260*/  MOV R16, R223 ;  /* 0x000000df00107202 */ /* 0x002fe20000000f00 */
[----:B0-----:R-:W-:Y:S05]  /*a270*/  BRA `(.L_x_6233) ;  /* 0xffffb70000007947 */ /* 0x001fea000383ffff */
.L_x_6202:
[----:B------:R-:W-:Y:S01]  /*a280*/  HFMA2.MMA R222, -RZ, RZ, 0, 1.1920928955078125e-07 ;  /* 0x00000002ffde7435 */ /* 0x000fe200000001ff */
[----:B------:R-:W-:Y:S02]  /*a290*/  MOV R21, R213 ;  /* 0x000000d500157202 */ /* 0x000fe40000000f00 */
[----:B------:R-:W-:-:S02]  /*a2a0*/  MOV R223, 0x1f ;  /* 0x0000001f00df7802 */ /* 0x000fc40000000f00 */
[----:B------:R-:W-:Y:S02]  /*a2b0*/  MOV R226, 0xffffffff ;  /* 0xffffffff00e27802 */ /* 0x000fe40000000f00 */
[----:B-1----:R-:W-:Y:S02]  /*a2c0*/  MOV R16, 0xa2e0 ;  /* 0x0000a2e000107802 */ /* 0x002fe40000000f00 */
[----:B0-234-:R-:W-:Y:S05]  /*a2d0*/  CALL.REL.NOINC `($__internal_147_$__cuda_sm70_shflsync_down) ;  /* 0x00000cb000007944 */ /* 0x01dfea0003c00000 */
[----:B0-----:R-:W-:Y:S01]  /*a2e0*/  HFMA2.MMA R222, -RZ, RZ, 0, 1.1920928955078125e-07 ;  /* 0x00000002ffde7435 */ /* 0x001fe200000001ff */
[----:B-1----:R-:W-:Y:S02]  /*a2f0*/  MOV R18, R223 ;  /* 0x000000df00127202 */ /* 0x002fe40000000f00 */
[----:B------:R-:W-:Y:S02]  /*a300*/  MOV R21, R215 ;  /* 0x000000d700157202 */ /* 0x000fe40000000f00 */
[----:B------:R-:W-:Y:S02]  /*a310*/  MOV R223, 0x1f ;  /* 0x0000001f00df7802 */ /* 0x000fe40000000f00 */
[----:B------:R-:W-:Y:S02]  /*a320*/  MOV R226, 0xffffffff ;  /* 0xffffffff00e27802 */ /* 0x000fe40000000f00 */
[----:B------:R-:W-:-:S02]  /*a330*/  MOV R16, 0xa350 ;  /* 0x0000a35000107802 */ /* 0x000fc40000000f00 */
[----:B------:R-:W-:Y:S05]  /*a340*/  CALL.REL.NOINC `($__internal_147_$__cuda_sm70_shflsync_down) ;  /* 0x00000c4000007944 */ /* 0x000fea0003c00000 */
[----:B0-----:R-:W-:Y:S01]  /*a350*/  HFMA2.MMA R222, -RZ, RZ, 0, 1.1920928955078125e-07 ;  /* 0x00000002ffde7435 */ /* 0x001fe200000001ff */
[----:B-1----:R-:W-:-:S02]  /*a360*/  MOV R20, R223 ;  /* 0x000000df00147202 */ /* 0x002fc40000000f00 */
[----:B------:R-:W-:Y:S02]  /*a370*/  MOV R21, R23 ;  /* 0x0000001700157202 */ /* 0x000fe40000000f00 */
[----:B------:R-:W-:Y:S02]  /*a380*/  MOV R223, 0x1f ;  /* 0x0000001f00df7802 */ /* 0x000fe40000000f00 */
[----:B------:R-:W-:Y:S02]  /*a390*/  MOV R226, 0xffffffff ;  /* 0xffffffff00e27802 */ /* 0x000fe40000000f00 */
[----:B------:R-:W-:Y:S02]  /*a3a0*/  MOV R16, 0xa3c0 ;  /* 0x0000a3c000107802 */ /* 0x000fe40000000f00 */
[----:B------:R-:W-:Y:S05]  /*a3b0*/  CALL.REL.NOINC `($__internal_147_$__cuda_sm70_shflsync_down) ;  /* 0x00000bd000007944 */ /* 0x000fea0003c00000 */
[----:B0-----:R-:W-:Y:S01]  /*a3c0*/  HFMA2.MMA R222, -RZ, RZ, 0, 1.1920928955078125e-07 ;  /* 0x00000002ffde7435 */ /* 0x001fe200000001ff */
[----:B-1----:R-:W-:Y:S02]  /*a3d0*/  MOV R218, R223 ;  /* 0x000000df00da7202 */ /* 0x002fe40000000f00 */
[----:B------:R-:W-:Y:S02]  /*a3e0*/  MOV R21, R22 ;  /* 0x0000001600157202 */ /* 0x000fe40000000f00 */
[----:B------:R-:W-:-:S02]  /*a3f0*/  MOV R223, 0x1f ;  /* 0x0000001f00df7802 */ /* 0x000fc40000000f00 */
[----:B------:R-:W-:Y:S02]  /*a400*/  MOV R226, 0xffffffff ;  /* 0xffffffff00e27802 */ /* 0x000fe40000000f00 */
[----:B------:R-:W-:Y:S02]  /*a410*/  MOV R16, 0xa430 ;  /* 0x0000a43000107802 */ /* 0x000fe40000000f00 */
[----:B------:R-:W-:Y:S05]  /*a420*/  CALL.REL.NOINC `($__internal_147_$__cuda_sm70_shflsync_down) ;  /* 0x00000b6000007944 */ /* 0x000fea0003c00000 */
[----:B-1----:R-:W-:Y:S01]  /*a430*/  MOV R16, R223 ;  /* 0x000000df00107202 */ /* 0x002fe20000000f00 */
[----:B0-----:R-:W-:Y:S05]  /*a440*/  BRA `(.L_x_6234) ;  /* 0xffffb68000007947 */ /* 0x001fea000383ffff */
.L_x_6205:
[----:B------:R-:W-:Y:S01]  /*a450*/  HFMA2.MMA R222, -RZ, RZ, 0, 2.384185791015625e-07 ;  /* 0x00000004ffde7435 */ /* 0x000fe200000001ff */
[----:B------:R-:W-:Y:S02]  /*a460*/  MOV R21, R213 ;  /* 0x000000d500157202 */ /* 0x000fe40000000f00 */
[----:B------:R-:W-:Y:S02]  /*a470*/  MOV R223, 0x1f ;  /* 0x0000001f00df7802 */ /* 0x000fe40000000f00 */
[----:B------:R-:W-:Y:S02]  /*a480*/  MOV R226, 0xffffffff ;  /* 0xffffffff00e27802 */ /* 0x000fe40000000f00 */
[----:B-1----:R-:W-:-:S02]  /*a490*/  MOV R16, 0xa4b0 ;  /* 0x0000a4b000107802 */ /* 0x002fc40000000f00 */
[----:B0-234-:R-:W-:Y:S05]  /*a4a0*/  CALL.REL.NOINC `($__internal_147_$__cuda_sm70_shflsync_down) ;  /* 0x00000ae000007944 */ /* 0x01dfea0003c00000 */
[----:B-1----:R-:W-:Y:S01]  /*a4b0*/  MOV R18, R223 ;  /* 0x000000df00127202 */ /* 0x002fe20000000f00 */
[----:B0-----:R-:W-:Y:S05]  /*a4c0*/  BRA `(.L_x_6235) ;  /* 0xffffb72000007947 */ /* 0x001fea000383ffff */
.L_x_6206:
[----:B------:R-:W-:Y:S01]  /*a4d0*/  HFMA2.MMA R222, -RZ, RZ, 0, 2.384185791015625e-07 ;  /* 0x00000004ffde7435 */ /* 0x000fe200000001ff */
[----:B------:R-:W-:-:S02]  /*a4e0*/  MOV R21, R215 ;  /* 0x000000d700157202 */ /* 0x000fc40000000f00 */
[----:B------:R-:W-:Y:S02]  /*a4f0*/  MOV R223, 0x1f ;  /* 0x0000001f00df7802 */ /* 0x000fe40000000f00 */
[----:B------:R-:W-:Y:S02]  /*a500*/  MOV R226, 0xffffffff ;  /* 0xffffffff00e27802 */ /* 0x000fe40000000f00 */
[----:B-1----:R-:W-:Y:S02]  /*a510*/  MOV R16, 0xa530 ;  /* 0x0000a53000107802 */ /* 0x002fe40000000f00 */
[----:B0-234-:R-:W-:Y:S05]  /*a520*/  CALL.REL.NOINC `($__internal_147_$__cuda_sm70_shflsync_down) ;  /* 0x00000a6000007944 */ /* 0x01dfea0003c00000 */
[----:B0-----:R-:W-:Y:S01]  /*a530*/  HFMA2.MMA R222, -RZ, RZ, 0, 2.384185791015625e-07 ;  /* 0x00000004ffde7435 */ /* 0x001fe200000001ff */
[----:B-1----:R-:W-:Y:S02]  /*a540*/  MOV R20, R223 ;  /* 0x000000df00147202 */ /* 0x002fe40000000f00 */
[----:B------:R-:W-:Y:S02]  /*a550*/  MOV R21, R23 ;  /* 0x0000001700157202 */ /* 0x000fe40000000f00 */
[----:B------:R-:W-:Y:S02]  /*a560*/  MOV R223, 0x1f ;  /* 0x0000001f00df7802 */ /* 0x000fe40000000f00 */
[----:B------:R-:W-:-:S02]  /*a570*/  MOV R226, 0xffffffff ;  /* 0xffffffff00e27802 */ /* 0x000fc40000000f00 */
[----:B------:R-:W-:Y:S02]  /*a580*/  MOV R16, 0xa5a0 ;  /* 0x0000a5a000107802 */ /* 0x000fe40000000f00 */
[----:B------:R-:W-:Y:S05]  /*a590*/  CALL.REL.NOINC `($__internal_147_$__cuda_sm70_shflsync_down) ;  /* 0x000009f000007944 */ /* 0x000fea0003c00000 */
[----:B0-----:R-:W-:Y:S01]  /*a5a0*/  HFMA2.MMA R222, -RZ, RZ, 0, 2.384185791015625e-07 ;  /* 0x00000004ffde7435 */ /* 0x001fe200000001ff */
[----:B-1----:R-:W-:Y:S02]  /*a5b0*/  MOV R218, R223 ;  /* 0x000000df00da7202 */ /* 0x002fe40000000f00 */
[----:B------:R-:W-:Y:S02]  /*a5c0*/  MOV R21, R22 ;  /* 0x0000001600157202 */ /* 0x000fe40000000f00 */
[----:B------:R-:W-:Y:S02]  /*a5d0*/  MOV R223, 0x1f ;  /* 0x0000001f00df7802 */ /* 0x000fe40000000f00 */
[----:B------:R-:W-:Y:S02]  /*a5e0*/  MOV R226, 0xffffffff ;  /* 0xffffffff00e27802 */ /* 0x000fe40000000f00 */
[----:B------:R-:W-:Y:S02]  /*a5f0*/  MOV R16, 0xa610 ;  /* 0x0000a61000107802 */ /* 0x000fe40000000f00 */
[----:B------:R-:W-:Y:S05]  /*a600*/  CALL.REL.NOINC `($__internal_147_$__cuda_sm70_shflsync_down) ;  /* 0x0000098000007944 */ /* 0x000fea0003c00000 */
[----:B-1----:R-:W-:Y:S01]  /*a610*/  MOV R16, R223 ;  /* 0x000000df00107202 */ /* 0x002fe20000000f00 */
[----:B0-----:R-:W-:Y:S05]  /*a620*/  BRA `(.L_x_6236) ;  /* 0xffffb60000007947 */ /* 0x001fea000383ffff */
.L_x_6209:
[----:B------:R-:W-:Y:S01]  /*a630*/  HFMA2.MMA R222, -RZ, RZ, 0, 4.76837158203125e-07 ;  /* 0x00000008ffde7435 */ /* 0x000fe200000001ff */
[----:B------:R-:W-:-:S02]  /*a640*/  MOV R21, R213 ;  /* 0x000000d500157202 */ /* 0x000fc40000000f00 */
[----:B------:R-:W-:Y:S02]  /*a650*/  MOV R223, 0x1f ;  /* 0x0000001f00df7802 */ /* 0x000fe40000000f00 */
[----:B------:R-:W-:Y:S02]  /*a660*/  MOV R226, 0xffffffff ;  /* 0xffffffff00e27802 */ /* 0x000fe40000000f00 */
[----:B-1----:R-:W-:Y:S02]  /*a670*/  MOV R16, 0xa690 ;  /* 0x0000a69000107802 */ /* 0x002fe40000000f00 */
[----:B0-234-:R-:W-:Y:S05]  /*a680*/  CALL.REL.NOINC `($__internal_147_$__cuda_sm70_shflsync_down) ;  /* 0x0000090000007944 */ /* 0x01dfea0003c00000 */
[----:B0-----:R-:W-:Y:S01]  /*a690*/  HFMA2.MMA R222, -RZ, RZ, 0, 4.76837158203125e-07 ;  /* 0x00000008ffde7435 */ /* 0x001fe200000001ff */
[----:B-1----:R-:W-:Y:S02]  /*a6a0*/  MOV R18, R223 ;  /* 0x000000df00127202 */ /* 0x002fe40000000f00 */
[----:B------:R-:W-:Y:S02]  /*a6b0*/  MOV R21, R215 ;  /* 0x000000d700157202 */ /* 0x000fe40000000f00 */
[----:B------:R-:W-:Y:S02]  /*a6c0*/  MOV R223, 0x1f ;  /* 0x0000001f00df7802 */ /* 0x000fe40000000f00 */
[----:B------:R-:W-:-:S02]  /*a6d0*/  MOV R226, 0xffffffff ;  /* 0xffffffff00e27802 */ /* 0x000fc40000000f00 */
[----:B------:R-:W-:Y:S02]  /*a6e0*/  MOV R16, 0xa700 ;  /* 0x0000a70000107802 */ /* 0x000fe40000000f00 */
[----:B------:R-:W-:Y:S05]  /*a6f0*/  CALL.REL.NOINC `($__internal_147_$__cuda_sm70_shflsync_down) ;  /* 0x0000089000007944 */ /* 0x000fea0003c00000 */
[----:B0-----:R-:W-:Y:S01]  /*a700*/  HFMA2.MMA R222, -RZ, RZ, 0, 4.76837158203125e-07 ;  /* 0x00000008ffde7435 */ /* 0x001fe200000001ff */
[----:B-1----:R-:W-:Y:S02]  /*a710*/  MOV R20, R223 ;  /* 0x000000df00147202 */ /* 0x002fe40000000f00 */
[----:B------:R-:W-:Y:S02]  /*a720*/  MOV R21, R23 ;  /* 0x0000001700157202 */ /* 0x000fe40000000f00 */
[----:B------:R-:W-:Y:S02]  /*a730*/  MOV R223, 0x1f ;  /* 0x0000001f00df7802 */ /* 0x000fe40000000f00 */
[----:B------:R-:W-:Y:S02]  /*a740*/  MOV R226, 0xffffffff ;  /* 0xffffffff00e27802 */ /* 0x000fe40000000f00 */
[----:B------:R-:W-:Y:S02]  /*a750*/  MOV R16, 0xa770 ;  /* 0x0000a77000107802 */ /* 0x000fe40000000f00 */
[----:B------:R-:W-:Y:S05]  /*a760*/  CALL.REL.NOINC `($__internal_147_$__cuda_sm70_shflsync_down) ;  /* 0x0000082000007944 */ /* 0x000fea0003c00000 */
[----:B0-----:R-:W-:Y:S01]  /*a770*/  HFMA2.MMA R222, -RZ, RZ, 0, 4.76837158203125e-07 ;  /* 0x00000008ffde7435 */ /* 0x001fe200000001ff */
        /* <DEDUP_REMOVED lines=8> */
.L_x_6212:
[----:B------:R-:W-:Y:S01]  /*a800*/  HFMA2.MMA R222, -RZ, RZ, 0, 9.5367431640625e-07 ;  /* 0x00000010ffde7435 */ /* 0x000fe200000001ff */
[----:B------:R-:W-:Y:S02]  /*a810*/  MOV R21, R213 ;  /* 0x000000d500157202 */ /* 0x000fe40000000f00 */
[----:B------:R-:W-:-:S02]  /*a820*/  MOV R223, 0x1f ;  /* 0x0000001f00df7802 */ /* 0x000fc40000000f00 */
[----:B------:R-:W-:Y:S02]  /*a830*/  MOV R226, 0xffffffff ;  /* 0xffffffff00e27802 */ /* 0x000fe40000000f00 */
[----:B-1----:R-:W-:Y:S02]  /*a840*/  MOV R16, 0xa860 ;  /* 0x0000a86000107802 */ /* 0x002fe40000000f00 */
[----:B0-234-:R-:W-:Y:S05]  /*a850*/  CALL.REL.NOINC `($__internal_147_$__cuda_sm70_shflsync_down) ;  /* 0x0000073000007944 */ /* 0x01dfea0003c00000 */
[----:B-1----:R-:W-:Y:S01]  /*a860*/  MOV R18, R223 ;  /* 0x000000df00127202 */ /* 0x002fe20000000f00 */
[----:B0-----:R-:W-:Y:S05]  /*a870*/  BRA `(.L_x_6238) ;  /* 0xffffb62000007947 */ /* 0x001fea000383ffff */
.L_x_6213:
[----:B------:R-:W-:Y:S01]  /*a880*/  HFMA2.MMA R222, -RZ, RZ, 0, 9.5367431640625e-07 ;  /* 0x00000010ffde7435 */ /* 0x000fe200000001ff */
[----:B------:R-:W-:Y:S02]  /*a890*/  MOV R21, R215 ;  /* 0x000000d700157202 */ /* 0x000fe40000000f00 */
[----:B------:R-:W-:Y:S02]  /*a8a0*/  MOV R223, 0x1f ;  /* 0x0000001f00df7802 */ /* 0x000fe40000000f00 */
[----:B------:R-:W-:Y:S02]  /*a8b0*/  MOV R226, 0xffffffff ;  /* 0xffffffff00e27802 */ /* 0x000fe40000000f00 */
[----:B-1----:R-:W-:-:S02]  /*a8c0*/  MOV R16, 0xa8e0 ;  /* 0x0000a8e000107802 */ /* 0x002fc40000000f00 */
[----:B0-234-:R-:W-:Y:S05]  /*a8d0*/  CALL.REL.NOINC `($__internal_147_$__cuda_sm70_shflsync_down) ;  /* 0x000006b000007944 */ /* 0x01dfea0003c00000 */
[----:B0-----:R-:W-:Y:S01]  /*a8e0*/  HFMA2.MMA R222, -RZ, RZ, 0, 9.5367431640625e-07 ;  /* 0x00000010ffde7435 */ /* 0x001fe200000001ff */
[----:B-1----:R-:W-:-:S02]  /*a8f0*/  MOV R20, R223 ;  /* 0x000000df00147202 */ /* 0x002fc40000000f00 */
[----:B------:R-:W-:Y:S02]  /*a900*/  MOV R21, R23 ;  /* 0x0000001700157202 */ /* 0x000fe40000000f00 */
[----:B------:R-:W-:Y:S02]  /*a910*/  MOV R223, 0x1f ;  /* 0x0000001f00df7802 */ /* 0x000fe40000000f00 */
[----:B------:R-:W-:Y:S02]  /*a920*/  MOV R226, 0xffffffff ;  /* 0xffffffff00e27802 */ /* 0x000fe40000000f00 */
[----:B------:R-:W-:Y:S02]  /*a930*/  MOV R16, 0xa950 ;  /* 0x0000a95000107802 */ /* 0x000fe40000000f00 */
[----:B------:R-:W-:Y:S05]  /*a940*/  CALL.REL.NOINC `($__internal_147_$__cuda_sm70_shflsync_down) ;  /* 0x0000064000007944 */ /* 0x000fea0003c00000 */
[----:B0-----:R-:W-:Y:S01]  /*a950*/  HFMA2.MMA R222, -RZ, RZ, 0, 9.5367431640625e-07 ;  /* 0x00000010ffde7435 */ /* 0x001fe200000001ff */
        /* <DEDUP_REMOVED lines=8> */
.L_x_6216:
[----:B----4-:R-:W-:Y:S01]  /*a9e0*/  HFMA2.MMA R20, -RZ, RZ, 0, 0 ;  /* 0x00000000ff147435 */ /* 0x010fe200000001ff */
[----:B--2---:R-:W-:Y:S02]  /*a9f0*/  MOV R18, R213 ;  /* 0x000000d500127202 */ /* 0x004fe40000000f00 */
[----:B------:R-:W-:Y:S02]  /*aa00*/  MOV R21, 0x1f ;  /* 0x0000001f00157802 */ /* 0x000fe40000000f00 */
[----:B------:R-:W-:Y:S02]  /*aa10*/  MOV R19, 0xffffffff ;  /* 0xffffffff00137802 */ /* 0x000fe40000000f00 */
[----:B-1----:R-:W-:-:S02]  /*aa20*/  MOV R16, 0xaa40 ;  /* 0x0000aa4000107802 */ /* 0x002fc40000000f00 */
[----:B0--3--:R-:W-:Y:S05]  /*aa30*/  CALL.REL.NOINC `($__internal_148_$__cuda_sm70_shflsync_idx_p) ;  /* 0x0000059000007944 */ /* 0x009fea0003c00000 */
[----:B0-----:R-:W-:Y:S01]  /*aa40*/  HFMA2.MMA R20, -RZ, RZ, 0, 0 ;  /* 0x00000000ff147435 */ /* 0x001fe200000001ff */
[----:B-1----:R-:W-:-:S02]  /*aa50*/  MOV R217, R19 ;  /* 0x0000001300d97202 */ /* 0x002fc40000000f00 */
[----:B------:R-:W-:Y:S02]  /*aa60*/  MOV R18, R215 ;  /* 0x000000d700127202 */ /* 0x000fe40000000f00 */
[----:B------:R-:W-:Y:S02]  /*aa70*/  MOV R21, 0x1f ;  /* 0x0000001f00157802 */ /* 0x000fe40000000f00 */
[----:B------:R-:W-:Y:S02]  /*aa80*/  MOV R19, 0xffffffff ;  /* 0xffffffff00137802 */ /* 0x000fe40000000f00 */
[----:B------:R-:W-:Y:S02]  /*aa90*/  MOV R16, 0xaab0 ;  /* 0x0000aab000107802 */ /* 0x000fe40000000f00 */
[----:B------:R-:W-:Y:S05]  /*aaa0*/  CALL.REL.NOINC `($__internal_148_$__cuda_sm70_shflsync_idx_p) ;  /* 0x0000052000007944 */ /* 0x000fea0003c00000 */
[----:B0-----:R-:W-:Y:S01]  /*aab0*/  HFMA2.MMA R20, -RZ, RZ, 0, 0 ;  /* 0x00000000ff147435 */ /* 0x001fe200000001ff */
[----:B-1----:R-:W-:Y:S02]  /*aac0*/  MOV R224, R19 ;  /* 0x0000001300e07202 */ /* 0x002fe40000000f00 */
[----:B------:R-:W-:Y:S02]  /*aad0*/  MOV R18, R23 ;  /* 0x0000001700127202 */ /* 0x000fe40000000f00 */
[----:B------:R-:W-:-:S02]  /*aae0*/  MOV R21, 0x1f ;  /* 0x0000001f00157802 */ /* 0x000fc40000000f00 */
[----:B------:R-:W-:Y:S02]  /*aaf0*/  MOV R19, 0xffffffff ;  /* 0xffffffff00137802 */ /* 0x000fe40000000f00 */
[----:B------:R-:W-:Y:S02]  /*ab00*/  MOV R16, 0xab20 ;  /* 0x0000ab2000107802 */ /* 0x000fe40000000f00 */
[----:B------:R-:W-:Y:S05]  /*ab10*/  CALL.REL.NOINC `($__internal_148_$__cuda_sm70_shflsync_idx_p) ;  /* 0x000004b000007944 */ /* 0x000fea0003c00000 */
[----:B0-----:R-:W-:Y:S01]  /*ab20*/  HFMA2.MMA R20, -RZ, RZ, 0, 0 ;  /* 0x00000000ff147435 */ /* 0x001fe200000001ff */
[----:B-1----:R-:W-:Y:S02]  /*ab30*/  MOV R218, R19 ;  /* 0x0000001300da7202 */ /* 0x002fe40000000f00 */
[----:B------:R-:W-:Y:S02]  /*ab40*/  MOV R18, R22 ;  /* 0x0000001600127202 */ /* 0x000fe40000000f00 */
[----:B------:R-:W-:Y:S02]  /*ab50*/  MOV R21, 0x1f ;  /* 0x0000001f00157802 */ /* 0x000fe40000000f00 */
[----:B------:R-:W-:Y:S02]  /*ab60*/  MOV R19, 0xffffffff ;  /* 0xffffffff00137802 */ /* 0x000fe40000000f00 */
[----:B------:R-:W-:-:S02]  /*ab70*/  MOV R16, 0xab90 ;  /* 0x0000ab9000107802 */ /* 0x000fc40000000f00 */
[----:B------:R-:W-:Y:S05]  /*ab80*/  CALL.REL.NOINC `($__internal_148_$__cuda_sm70_shflsync_idx_p) ;  /* 0x0000044000007944 */ /* 0x000fea0003c00000 */
[----:B------:R-:W-:Y:S01]  /*ab90*/  HFMA2.MMA R222, -RZ, RZ, 0, 5.9604644775390625e-08 ;  /* 0x00000001ffde7435 */ /* 0x000fe200000001ff */
[----:B-1----:R-:W-:-:S02]  /*aba0*/  MOV R219, R19 ;  /* 0x0000001300db7202 */ /* 0x002fc40000000f00 */
[----:B0-----:R-:W-:Y:S02]  /*abb0*/  MOV R21, R213 ;  /* 0x000000d500157202 */ /* 0x001fe40000000f00 */
[----:B------:R-:W-:Y:S02]  /*abc0*/  MOV R223, 0x1f ;  /* 0x0000001f00df7802 */ /* 0x000fe40000000f00 */
[----:B------:R-:W-:Y:S02]  /*abd0*/  MOV R226, 0xffffffff ;  /* 0xffffffff00e27802 */ /* 0x000fe40000000f00 */
[----:B------:R-:W-:Y:S02]  /*abe0*/  MOV R16, 0xac00 ;  /* 0x0000ac0000107802 */ /* 0x000fe40000000f00 */
[----:B------:R-:W-:Y:S05]  /*abf0*/  CALL.REL.NOINC `($__internal_147_$__cuda_sm70_shflsync_down) ;  /* 0x0000039000007944 */ /* 0x000fea0003c00000 */
[----:B0-----:R-:W-:Y:S01]  /*ac00*/  HFMA2.MMA R222, -RZ, RZ, 0, 5.9604644775390625e-08 ;  /* 0x00000001ffde7435 */ /* 0x001fe200000001ff */
[----:B-1----:R-:W-:Y:S02]  /*ac10*/  MOV R221, R223 ;  /* 0x000000df00dd7202 */ /* 0x002fe40000000f00 */
[----:B------:R-:W-:Y:S02]  /*ac20*/  MOV R21, R215 ;  /* 0x000000d700157202 */ /* 0x000fe40000000f00 */
[----:B------:R-:W-:-:S02]  /*ac30*/  MOV R223, 0x1f ;  /* 0x0000001f00df7802 */ /* 0x000fc40000000f00 */
[----:B------:R-:W-:Y:S02]  /*ac40*/  MOV R226, 0xffffffff ;  /* 0xffffffff00e27802 */ /* 0x000fe40000000f00 */
[----:B------:R-:W-:Y:S02]  /*ac50*/  MOV R16, 0xac70 ;  /* 0x0000ac7000107802 */ /* 0x000fe40000000f00 */
[----:B------:R-:W-:Y:S05]  /*ac60*/  CALL.REL.NOINC `($__internal_147_$__cuda_sm70_shflsync_down) ;  /* 0x0000032000007944 */ /* 0x000fea0003c00000 */
[----:B0-----:R-:W-:Y:S01]  /*ac70*/  HFMA2.MMA R222, -RZ, RZ, 0, 5.9604644775390625e-08 ;  /* 0x00000001ffde7435 */ /* 0x001fe200000001ff */
[----:B-1----:R-:W-:Y:S02]  /*ac80*/  MOV R19, R223 ;  /* 0x000000df00137202 */ /* 0x002fe40000000f00 */
[----:B------:R-:W-:Y:S02]  /*ac90*/  MOV R21, R23 ;  /* 0x0000001700157202 */ /* 0x000fe40000000f00 */
[----:B------:R-:W-:Y:S02]  /*aca0*/  MOV R223, 0x1f ;  /* 0x0000001f00df7802 */ /* 0x000fe40000000f00 */
[----:B------:R-:W-:Y:S02]  /*acb0*/  MOV R226, 0xffffffff ;  /* 0xffffffff00e27802 */ /* 0x000fe40000000f00 */
[----:B------:R-:W-:-:S02]  /*acc0*/  MOV R16, 0xace0 ;  /* 0x0000ace000107802 */ /* 0x000fc40000000f00 */
        /* <DEDUP_REMOVED lines=8> */
[-C--:B0-----:R-:W-:Y:S01]  /*ad50*/  FMUL.FTZ R222, R12, R224.reuse ;  /* 0x000000e00cde7220 */ /* 0x081fe20000410000 */
[----:B------:R-:W-:Y:S01]  /*ad60*/  HFMA2.MMA R20, -RZ, RZ, 0, 0 ;  /* 0x00000000ff147435 */ /* 0x000fe200000001ff */
[-C--:B------:R-:W-:Y:S01]  /*ad70*/  FMUL.FTZ R215, R15, R224.reuse ;  /* 0x000000e00fd77220 */ /* 0x080fe20000410000 */
[----:B------:R-:W-:Y:S01]  /*ad80*/  MOV R225, R19 ;  /* 0x0000001300e17202 */ /* 0x000fe20000000f00 */
[----:B------:R-:W-:Y:S01]  /*ad90*/  FMUL.FTZ R226, R13, R224 ;  /* 0x000000e00de27220 */ /* 0x000fe20000410000 */
[----:B------:R-:W-:Y:S01]  /*ada0*/  MOV R18, R12 ;  /* 0x0000000c00127202 */ /* 0x000fe20000000f00 */
[----:B------:R-:W-:Y:S01]  /*adb0*/  FMUL.FTZ R224, R14, R224 ;  /* 0x000000e00ee07220 */ /* 0x000fe20000410000 */
[----:B------:R-:W-:Y:S01]  /*adc0*/  MOV R21, 0x1f ;  /* 0x0000001f00157802 */ /* 0x000fe20000000f00 */
[-C--:B------:R-:W-:Y:S01]  /*add0*/  FMUL.FTZ R213, R12, R217.reuse ;  /* 0x000000d90cd57220 */ /* 0x080fe20000410000 */
[----:B------:R-:W-:Y:S01]  /*ade0*/  MOV R19, 0xffffffff ;  /* 0xffffffff00137802 */ /* 0x000fe20000000f00 */
[-C--:B------:R-:W-:Y:S01]  /*adf0*/  FFMA.FTZ R215, R14, R217.reuse, -R215 ;  /* 0x000000d90ed77223 */ /* 0x080fe200000108d7 */
[----:B------:R-:W-:Y:S01]  /*ae00*/  MOV R16, 0xae30 ;  /* 0x0000ae3000107802 */ /* 0x000fe20000000f00 */
[----:B------:R-:W-:-:S02]  /*ae10*/  FFMA.FTZ R224, R15, R217, R224 ;  /* 0x000000d90fe07223 */ /* 0x000fc400000100e0 */
[----:B-1----:R-:W-:Y:S05]  /*ae20*/  CALL.REL.NOINC `($__internal_148_$__cuda_sm70_shflsync_idx_p) ;  /* 0x000001a000007944 */ /* 0x002fea0003c00000 */
        /* <DEDUP_REMOVED lines=21> */
[----:B01----:R-:W-:Y:S05]  /*af80*/  BRA `(.L_x_6240) ;  /* 0xffffb17000007947 */ /* 0x003fea000383ffff */
        .weak           $__internal_147_$__cuda_sm70_shflsync_down
        .type           $__internal_147_$__cuda_sm70_shflsync_down,@function
        .size           $__internal_147_$__cuda_sm70_shflsync_down,($__internal_148_$__cuda_sm70_shflsync_idx_p - $__internal_147_$__cuda_sm70_shflsync_down)
$__internal_147_$__cuda_sm70_shflsync_down:
[----:B------:R-:W-:Y:S01]  /*af90*/  HFMA2.MMA R17, -RZ, RZ, 0, 0 ;  /* 0x00000000ff117435 */ /* 0x000fe200000001ff */
[----:B------:R-:W-:Y:S04]  /*afa0*/  WARPSYNC R226 ;  /* 0x000000e200007348 */ /* 0x000fe80003800000 */
[----:B------:R0:W1:Y:S01]  /*afb0*/  SHFL.DOWN PT, R223, R21, R222, R223 ;  /* 0x080000de15df7389 */ /* 0x00006200000e00df */
[----:B------:R-:W-:Y:S05]  /*afc0*/  RET.REL.NODEC R16 `(_Z25selective_scan_bwd_kernelI32Selective_Scan_bwd_kernel_traitsILi64ELi16ELb1ELb0ELb0ELb0ELb1EN3c108BFloat16ENS1_7complexIfEEEEv12SSMParamsBwd) ;  /* 0xffff503010007950 */ /* 0x000fea0003c3ffff */
        .weak           $__internal_148_$__cuda_sm70_shflsync_idx_p
        .type           $__internal_148_$__cuda_sm70_shflsync_idx_p,@function
        .size           $__internal_148_$__cuda_sm70_shflsync_idx_p,($__internal_149_$__cuda_sm70_shflsync_up - $__internal_148_$__cuda_sm70_shflsync_idx_p)
$__internal_148_$__cuda_sm70_shflsync_idx_p:
[----:B------:R-:W-:Y:S01]  /*afd0*/  MOV R17, 0x0 ;  /* 0x0000000000117802 */ /* 0x000fe20000000f00 */
[----:B------:R-:W-:Y:S04]  /*afe0*/  WARPSYNC R19 ;  /* 0x0000001300007348 */ /* 0x000fe80003800000 */
[----:B------:R0:W1:Y:S01]  /*aff0*/  SHFL.IDX PT, R19, R18, R20, R21 ;  /* 0x0000001412137389 */ /* 0x00006200000e0015 */
[----:B------:R-:W-:Y:S05]  /*b000*/  RET.REL.NODEC R16 `(_Z25selective_scan_bwd_kernelI32Selective_Scan_bwd_kernel_traitsILi64ELi16ELb1ELb0ELb0ELb0ELb1EN3c108BFloat16ENS1_7complexIfEEEEv12SSMParamsBwd) ;  /* 0xffff4ff010007950 */ /* 0x000fea0003c3ffff */
        .weak           $__internal_149_$__cuda_sm70_shflsync_up
        .type           $__internal_149_$__cuda_sm70_shflsync_up,@function
        .size           $__internal_149_$__cuda_sm70_shflsync_up,(.L_x_14581 - $__internal_149_$__cuda_sm70_shflsync_up)
$__internal_149_$__cuda_sm70_shflsync_up:
[----:B------:R-:W-:Y:S01]  /*b010*/  HFMA2.MMA R17, -RZ, RZ, 0, 0 ;  /* 0x00000000ff117435 */ /* 0x000fe200000001ff */
[----:B------:R-:W-:Y:S04]  /*b020*/  WARPSYNC R194 ;  /* 0x000000c200007348 */ /* 0x000fe80003800000 */
[----:B------:R0:W1:Y:S01]  /*b030*/  SHFL.UP PT, R19, R191, R192, R19 ;  /* 0x040000c0bf137389 */ /* 0x00006200000e0013 */
[----:B------:R-:W-:Y:S05]  /*b040*/  RET.REL.NODEC R16 `(_Z25selective_scan_bwd_kernelI32Selective_Scan_bwd_kernel_traitsILi64ELi16ELb1ELb0ELb0ELb0ELb1EN3c108BFloat16ENS1_7complexIfEEEEv12SSMParamsBwd) ;  /* 0xffff4fb010007950 */ /* 0x000fea0003c3ffff */
.L_x_6241:
        /* <DEDUP_REMOVED lines=11> */
.L_x_14581:


//--------------------- .text._Z25selective_scan_bwd_kernelI32Selective_Scan_bwd_kernel_traitsILi64ELi16ELb1ELb0ELb0ELb1ELb0EN3c108BFloat16ENS1_7complexIfEEEEv12SSMParamsBwd --------------------------
	.section	.text._Z25selective_scan_bwd_kernelI32Selective_Scan_bwd_kernel_traitsILi64ELi16ELb1ELb0ELb0ELb1ELb0EN3c108BFloat16ENS1_7complexIfEEEEv12SSMParamsBwd,"ax",@progbits
	.sectioninfo	@"SHI_REGISTERS=230"
	.align	128
        .global         _Z25selective_scan_bwd_kernelI32Selective_Scan_bwd_kernel_traitsILi64ELi16ELb1ELb0ELb0ELb1ELb0EN3c108BFloat16ENS1_7complexIfEEEEv12SSMParamsBwd
        .type           _Z25selective_scan_bwd_kernelI32Selective_Scan_bwd_kernel_traitsILi64ELi16ELb1ELb0ELb0ELb1ELb0EN3c108BFloat16ENS1_7complexIfEEEEv12SSMParamsBwd,@function
        .size           _Z25selective_scan_bwd_kernelI32Selective_Scan_bwd_kernel_traitsILi64ELi16ELb1ELb0ELb0ELb1ELb0EN3c108BFloat16ENS1_7complexIfEEEEv12SSMParamsBwd,(.L_x_14584 - _Z25selective_scan_bwd_kernelI32Selective_Scan_bwd_kernel_traitsILi64ELi16ELb1ELb0ELb0ELb1ELb0EN3c108BFloat16ENS1_7complexIfEEEEv12SSMParamsBwd)
        .other          _Z25selective_scan_bwd_kernelI32Selective_Scan_bwd_kernel_traitsILi64ELi16ELb1ELb0ELb0ELb1ELb0EN3c108BFloat16ENS1_7complexIfEEEEv12SSMParamsBwd,@"STO_CUDA_ENTRY STV_DEFAULT"
_Z25selective_scan_bwd_kernelI32Selective_Scan_bwd_kernel_traitsILi64ELi16ELb1ELb0ELb0ELb1ELb0EN3c108BFloat16ENS1_7complexIfEEEEv12SSMParamsBwd:
.text._Z25selective_scan_bwd_kernelI32Selective_Scan_bwd_kernel_traitsILi64ELi16ELb1ELb0ELb0ELb1ELb0EN3c108BFloat16ENS1_7complexIfEEEEv12SSMParamsBwd:
        /* <DEDUP_REMOVED lines=86> */
.L_x_6313:
[----:B------:R-:W-:Y:S01]  /*0560*/  BAR.SYNC.DEFER_BLOCKING 0x0 ;  /* 0x0000000000007b1d */ /* 0x000fe20000010000 */
[----:B------:R-:W-:Y:S02]  /*0570*/  LOP3.LUT R19, R91, 0x1f, R122, 0xf8, !PT ;  /* 0x0000001f5b137812 */ /* 0x000fe400078ef87a */
[----:B------:R-:W-:-:S05]  /*0580*/  MOV R96, R118 ;  /* 0x0000007600607202 */ /* 0x000fca0000000f00 */
        /* <DEDUP_REMOVED lines=20> */
[----:B------:R-:W-:Y:S04]  /*06d0*/  LDS.128 R12, [R85.X16+0x10] ;  /* 0x00001000550c7984 */ /* 0x000fe8000000cc00 */
[----:B------:R-:W-:Y:S06]  /*06e0*/  BAR.SYNC.DEFER_BLOCKING 0x0 ;  /* 0x0000000000007b1d */ /* 0x000fec0000010000 */
[----:B0-----:R-:W3:Y:S04]  /*06f0*/  LDG.E.128 R32, [R18.64] ;  /* 0x0000000412207981 */ /* 0x001ee8000c1e1d00 */
[----:B------:R-:W4:Y:S01]  /*0700*/  LDG.E.128 R48, [R18.64+0x200] ;  /* 0x0002000412307981 */ /* 0x000f22000c1e1d00 */
[----:B-1----:R-:W-:Y:S01]  /*0710*/  PRMT R0, RZ, 0x5410, R8 ;  /* 0x00005410ff007816 */ /* 0x002fe20000000008 */
[----:B------:R-:W-:Y:S01]  /*0720*/  BSSY B0, `(.L_x_6243) ;  /* 0x0000054000007945 */ /* 0x000fe20003800000 */
[----:B------:R-:W-:-:S02]  /*0730*/  MOV R31, c[0x0][0x16c] ;  /* 0x00005b00001f7a02 */ /* 0x000fc40000000f00 */
[--C-:B--2---:R-:W-:Y:S02]  /*0740*/  PRMT R114, RZ, 0x5410, R20.reuse ;  /* 0x00005410ff727816 */ /* 0x104fe40000000014 */
[----:B------:R-:W-:Y:S02]  /*0750*/  PRMT R20, RZ, 0x7610, R20 ;  /* 0x00007610ff147816 */ /* 0x000fe40000000014 */
[----:B------:R-:W-:Y:S01]  /*0760*/  PRMT R106, RZ, 0x5410, R22 ;  /* 0x00005410ff6a7816 */ /* 0x000fe20000000016 */
[--C-:B-----5:R-:W-:Y:S01]  /*0770*/  FADD.FTZ R114, R114, R107.reuse ;  /* 0x0000006b72727221 */ /* 0x120fe20000010000 */
[----:B------:R-:W-:Y:S01]  /*0780*/  ISETP.GE.AND P5, PT, R31, 0x1, PT ;  /* 0x000000011f00780c */ /* 0x000fe20003fa6270 */
[----:B------:R-:W-:Y:S01]  /*0790*/  FADD.FTZ R112, R20, R107 ;  /* 0x0000006b14707221 */ /* 0x000fe20000010000 */
[----:B------:R-:W-:Y:S01]  /*07a0*/  PRMT R110, RZ, 0x5410, R21 ;  /* 0x00005410ff6e7816 */ /* 0x000fe20000000015 */
[----:B------:R-:W-:Y:S01]  /*07b0*/  FADD.FTZ R106, R106, R107 ;  /* 0x0000006b6a6a7221 */ /* 0x000fe20000010000 */
[----:B------:R-:W-:-:S02]  /*07c0*/  FSETP.GTU.FTZ.AND P4, PT, R114, 20, PT ;  /* 0x41a000007200780b */ /* 0x000fc40003f9c000 */
[----:B------:R-:W-:Y:S01]  /*07d0*/  PRMT R108, RZ, 0x7610, R21 ;  /* 0x00007610ff6c7816 */ /* 0x000fe20000000015 */
[----:B------:R-:W-:Y:S01]  /*07e0*/  FADD.FTZ R110, R110, R107 ;  /* 0x0000006b6e6e7221 */ /* 0x000fe20000010000 */
[----:B------:R-:W-:Y:S02]  /*07f0*/  PRMT R22, RZ, 0x7610, R22 ;  /* 0x00007610ff167816 */ /* 0x000fe40000000016 */
[----:B------:R-:W-:Y:S01]  /*0800*/  PRMT R31, RZ, 0x5410, R11 ;  /* 0x00005410ff1f7816 */ /* 0x000fe2000000000b */
[----:B------:R-:W-:Y:S01]  /*0810*/  FADD.FTZ R108, R108, R107 ;  /* 0x0000006b6c6c7221 */ /* 0x000fe20000010000 */
[----:B------:R-:W-:Y:S01]  /*0820*/  PRMT R20, RZ, 0x7610, R11 ;  /* 0x00007610ff147816 */ /* 0x000fe2000000000b */
[----:B------:R-:W-:Y:S01]  /*0830*/  FADD.FTZ R104, R22, R107 ;  /* 0x0000006b16687221 */ /* 0x000fe20000010000 */
[----:B------:R-:W-:Y:S02]  /*0840*/  PRMT R102, RZ, 0x5410, R23 ;  /* 0x00005410ff667816 */ /* 0x000fe40000000017 */
[----:B------:R-:W-:-:S02]  /*0850*/  FSETP.GTU.FTZ.AND P3, PT, R112, 20, PT ;  /* 0x41a000007000780b */ /* 0x000fc40003f7c000 */
[----:B------:R-:W-:Y:S01]  /*0860*/  FSETP.GTU.FTZ.AND P2, PT, R110, 20, PT ;  /* 0x41a000006e00780b */ /* 0x000fe20003f5c000 */
[----:B------:R-:W-:Y:S01]  /*0870*/  FADD.FTZ R102, R102, R107 ;  /* 0x0000006b66667221 */ /* 0x000fe20000010000 */
[----:B------:R-:W-:Y:S02]  /*0880*/  FSETP.GTU.FTZ.AND P1, PT, R108, 20, PT ;  /* 0x41a000006c00780b */ /* 0x000fe40003f3c000 */
[----:B------:R-:W-:Y:S02]  /*0890*/  FSETP.GTU.FTZ.AND P0, PT, R106, 20, PT ;  /* 0x41a000006a00780b */ /* 0x000fe40003f1c000 */
[----:B------:R-:W-:Y:S01]  /*08a0*/  FSETP.GTU.FTZ.AND P6, PT, R104, 20, PT ;  /* 0x41a000006800780b */ /* 0x000fe20003fdc000 */
[----:B---3--:R0:W-:Y:S04]  /*08b0*/  STS.128 [R87.X16], R32 ;  /* 0x0000002057007388 */ /* 0x0081e8000000cc00 */
[----:B----4-:R-:W-:Y:S01]  /*08c0*/  STS.128 [R87.X16+0x200], R48 ;  /* 0x0002003057007388 */ /* 0x010fe2000000cc00 */
[----:B------:R-:W-:-:S06]  /*08d0*/  NOP ;  /* 0x0000000000007918 */ /* 0x000fcc0000000000 */
[----:B------:R-:W1:Y:S04]  /*08e0*/  LDS.128 R44, [R85.X16] ;  /* 0x00000000552c7984 */ /* 0x000e68000000cc00 */
[----:B------:R2:W3:Y:S01]  /*08f0*/  LDS.128 R16, [R85.X16+0x10] ;  /* 0x0000100055107984 */ /* 0x0004e2000000cc00 */
[----:B0-----:R-:W-:Y:S02]  /*0900*/  PRMT R33, RZ, 0x5410, R4 ;  /* 0x00005410ff217816 */ /* 0x001fe40000000004 */
[--C-:B-1----:R-:W-:Y:S02]  /*0910*/  PRMT R34, RZ, 0x5410, R44.reuse ;  /* 0x00005410ff227816 */ /* 0x102fe4000000002c */
[----:B------:R-:W-:Y:S02]  /*0920*/  PRMT R50, RZ, 0x7610, R44 ;  /* 0x00007610ff327816 */ /* 0x000fe4000000002c */
[----:B------:R-:W-:Y:S01]  /*0930*/  PRMT R32, RZ, 0x5410, R45 ;  /* 0x00005410ff207816 */ /* 0x000fe2000000002d */
[----:B------:R-:W-:Y:S01]  /*0940*/  FFMA.FTZ R101, R34, R0, R101 ;  /* 0x0000000022657223 */ /* 0x000fe20000010065 */
[----:B------:R-:W-:-:S02]  /*0950*/  PRMT R0, RZ, 0x7610, R8 ;  /* 0x00007610ff007816 */ /* 0x000fc40000000008 */
[----:B------:R-:W-:Y:S02]  /*0960*/  PRMT R48, RZ, 0x7610, R45 ;  /* 0x00007610ff307816 */ /* 0x000fe4000000002d */
[--C-:B------:R-:W-:Y:S01]  /*0970*/  PRMT R30, RZ, 0x5410, R46.reuse ;  /* 0x00005410ff1e7816 */ /* 0x100fe2000000002e */
[----:B------:R-:W-:Y:S01]  /*0980*/  FFMA.FTZ R101, R50, R0, R101 ;  /* 0x0000000032657223 */ /* 0x000fe20000010065 */
[----:B------:R-:W-:Y:S02]  /*0990*/  PRMT R0, RZ, 0x5410, R9 ;  /* 0x00005410ff007816 */ /* 0x000fe40000000009 */
[----:B------:R-:W-:Y:S02]  /*09a0*/  PRMT R46, RZ, 0x7610, R46 ;  /* 0x00007610ff2e7816 */ /* 0x000fe4000000002e */
[----:B------:R-:W-:Y:S01]  /*09b0*/  PRMT R44, RZ, 0x7610, R47 ;  /* 0x00007610ff2c7816 */ /* 0x000fe2000000002f */
        /* <DEDUP_REMOVED lines=9> */
[----:B------:R-:W-:Y:S01]  /*0a50*/  FFMA.FTZ R31, R44, R20, R31 ;  /* 0x000000142c1f7223 */ /* 0x000fe2000001001f */
        /* <DEDUP_REMOVED lines=32> */
.L_x_6244:
[----:B--23--:R-:W-:Y:S05]  /*0c60*/  BSYNC B0 ;  /* 0x0000000000007941 */ /* 0x00cfea0003800000 */
.L_x_6243:
        /* <DEDUP_REMOVED lines=41> */
.L_x_6246:
[----:B------:R-:W-:Y:S05]  /*0f00*/  BSYNC B0 ;  /* 0x0000000000007941 */ /* 0x000fea0003800000 */
.L_x_6245:
        /* <DEDUP_REMOVED lines=39> */
.L_x_6248:
[----:B------:R-:W-:Y:S05]  /*1180*/  BSYNC B0 ;  /* 0x0000000000007941 */ /* 0x000fea0003800000 */
.L_x_6247:
        /* <DEDUP_REMOVED lines=39> */
.L_x_6250:
[----:B------:R-:W-:Y:S05]  /*1400*/  BSYNC B0 ;  /* 0x0000000000007941 */ /* 0x000fea0003800000 */
.L_x_6249:
        /* <DEDUP_REMOVED lines=39> */
.L_x_6252:
[----:B------:R-:W-:Y:S05]  /*1680*/  BSYNC B0 ;  /* 0x0000000000007941 */ /* 0x000fea0003800000 */
.L_x_6251:
        /* <DEDUP_REMOVED lines=39> */
.L_x_6254:
[----:B------:R-:W-:Y:S05]  /*1900*/  BSYNC B0 ;  /* 0x0000000000007941 */ /* 0x000fea0003800000 */
.L_x_6253:
        /* <DEDUP_REMOVED lines=39> */
.L_x_6256:
[----:B------:R-:W-:Y:S05]  /*1b80*/  BSYNC B0 ;  /* 0x0000000000007941 */ /* 0x000fea0003800000 */
.L_x_6255:
        /* <DEDUP_REMOVED lines=39> */
.L_x_6258:
[----:B------:R-:W-:Y:S05]  /*1e00*/  BSYNC B0 ;  /* 0x0000000000007941 */ /* 0x000fea0003800000 */
.L_x_6257:
[----:B------:R-:W-:Y:S01]  /*1e10*/  PRMT R82, RZ, 0x5410, R15 ;  /* 0x00005410ff527816 */ /* 0x000fe2000000000f */
[----:B------:R-:W-:Y:S01]  /*1e20*/  BSSY B0, `(.L_x_6259) ;  /* 0x0000028000007945 */ /* 0x000fe20003800000 */
[----:B------:R-:W-:Y:S01]  /*1e30*/  HFMA2.MMA R86, -RZ, RZ, 0, 0 ;  /* 0x00000000ff567435 */ /* 0x000fe200000001ff */
[----:B------:R-:W-:Y:S01]  /*1e40*/  FSETP.GTU.FTZ.AND P3, PT, R88, 20, PT ;  /* 0x41a000005800780b */ /* 0x000fe20003f7c000 */
[----:B------:R-:W-:Y:S01]  /*1e50*/  HFMA2.MMA R84, -RZ, RZ, 0, 0 ;  /* 0x00000000ff547435 */ /* 0x000fe200000001ff */
[----:B------:R-:W-:Y:S01]  /*1e60*/  MOV R83, RZ ;  /* 0x000000ff00537202 */ /* 0x000fe20000000f00 */
[----:B------:R-:W-:Y:S01]  /*1e70*/  FADD.FTZ R82, R82, R107 ;  /* 0x0000006b52527221 */ /* 0x000fe20000010000 */
[----:B------:R-:W-:Y:S02]  /*1e80*/  MOV R81, RZ ;  /* 0x000000ff00517202 */ /* 0x000fe40000000f00 */
[----:B------:R-:W-:Y:S01]  /*1e90*/  PRMT R76, RZ, 0x7610, R15 ;  /* 0x00007610ff4c7816 */ /* 0x000fe2000000000f */
[----:B------:R-:W-:Y:S05]  /*1ea0*/  @P2 BRA `(.L_x_6260) ;  /* 0x000001f000002947 */ /* 0x000fea0003800000 */
[----:B------:R-:W-:Y:S01]  /*1eb0*/  FMUL.FTZ R98, R98, 1.4426950216293334961 ;  /* 0x3fb8aa3b62627820 */ /* 0x000fe20000410000 */
[----:B------:R-:W-:-:S02]  /*1ec0*/  MOV R42, 0x3e800000 ;  /* 0x3e800000002a7802 */ /* 0x000fc40000000f00 */
        /* <DEDUP_REMOVED lines=29> */
.L_x_6260:
[----:B------:R-:W-:Y:S05]  /*20a0*/  BSYNC B0 ;  /* 0x0000000000007941 */ /* 0x000fea0003800000 */
.L_x_6259:
[----:B------:R-:W-:Y:S01]  /*20b0*/  BSSY B0, `(.L_x_6261) ;  /* 0x0000027000007945 */ /* 0x000fe20003800000 */
[----:B------:R-:W-:Y:S01]  /*20c0*/  HFMA2.MMA R80, -RZ, RZ, 0, 0 ;  /* 0x00000000ff507435 */ /* 0x000fe200000001ff */
[----:B------:R-:W-:Y:S01]  /*20d0*/  FSETP.GTU.FTZ.AND P2, PT, R82, 20, PT ;  /* 0x41a000005200780b */ /* 0x000fe20003f5c000 */
[----:B------:R-:W-:Y:S01]  /*20e0*/  HFMA2.MMA R75, -RZ, RZ, 0, 0 ;  /* 0x00000000ff4b7435 */ /* 0x000fe200000001ff */
[----:B------:R-:W-:Y:S01]  /*20f0*/  CS2R R78, SRZ ;  /* 0x00000000004e7805 */ /* 0x000fe2000001ff00 */
[----:B------:R-:W-:Y:S01]  /*2100*/  MOV R77, RZ ;  /* 0x000000ff004d7202 */ /* 0x000fe20000000f00 */
        /* <DEDUP_REMOVED lines=33> */
.L_x_6262:
[----:B------:R-:W-:Y:S05]  /*2320*/  BSYNC B0 ;  /* 0x0000000000007941 */ /* 0x000fea0003800000 */
.L_x_6261:
        /* <DEDUP_REMOVED lines=38> */
.L_x_6264:
[----:B------:R-:W-:Y:S05]  /*2590*/  BSYNC B0 ;  /* 0x0000000000007941 */ /* 0x000fea0003800000 */
.L_x_6263:
        /* <DEDUP_REMOVED lines=33> */
.L_x_6266:
[----:B------:R-:W-:Y:S05]  /*27b0*/  BSYNC B0 ;  /* 0x0000000000007941 */ /* 0x000fea0003800000 */
.L_x_6265:
        /* <DEDUP_REMOVED lines=33> */
.L_x_6268:
[----:B------:R-:W-:Y:S05]  /*29d0*/  BSYNC B0 ;  /* 0x0000000000007941 */ /* 0x000fea0003800000 */
.L_x_6267:
        /* <DEDUP_REMOVED lines=33> */
.L_x_6270:
[----:B------:R-:W-:Y:S05]  /*2bf0*/  BSYNC B0 ;  /* 0x0000000000007941 */ /* 0x000fea0003800000 */
.L_x_6269:
        /* <DEDUP_REMOVED lines=33> */
.L_x_6272:
[----:B------:R-:W-:Y:S05]  /*2e10*/  BSYNC B0 ;  /* 0x0000000000007941 */ /* 0x000fea0003800000 */
.L_x_6271:
        /* <DEDUP_REMOVED lines=33> */
.L_x_6274:
[----:B------:R-:W-:Y:S05]  /*3030*/  BSYNC B0 ;  /* 0x0000000000007941 */ /* 0x000fea0003800000 */
.L_x_6273:
        /* <DEDUP_REMOVED lines=37> */
.L_x_6312:
        /* <DEDUP_REMOVED lines=50> */
[C---:B--2---:R-:W-:Y:S02]  /*35b0*/  FMUL.FTZ R12, R31.reuse, R114 ;  /* 0x000000721f0c7220 */ /* 0x044fe40000410000 */
        /* <DEDUP_REMOVED lines=58> */
[----:B------:R-:W-:Y:S01]  /*3960*/  FFMA.FTZ R150, R16, R19, R150 ;  /* 0x0000001310967223 */ /* 0x000fe20000010096 */
[----:B------:R-:W1:Y:S01]  /*3970*/  MUFU.COS R142, R115 ;  /* 0x00000073008e7308 */ /* 0x000e620000000000 */
[----:B------:R-:W-:-:S02]  /*3980*/  FMUL.FTZ R146, R145, R146 ;  /* 0x0000009291927220 */ /* 0x000fc40000410000 */
[----:B------:R-:W-:-:S05]  /*3990*/  FMUL.FTZ R144, R143, R144 ;  /* 0x000000908f907220 */ /* 0x000fca0000410000 */
[----:B------:R-:W3:Y:S08]  /*39a0*/  MUFU.SIN R128, R115 ;  /* 0x0000007300807308 */ /* 0x000ef00000000400 */
[----:B------:R-:W-:Y:S01]  /*39b0*/  MUFU.SIN R130, R33 ;  /* 0x0000002100827308 */ /* 0x000fe20000000400 */
[----:B------:R4:W5:Y:S07]  /*39c0*/  @!P0 LDG.E.128 R12, [R22.64] ;  /* 0x00000004160c8981 */ /* 0x00096e000c1e1d00 */
[----:B------:R0:W-:Y:S01]  /*39d0*/  MUFU.COS R140, R33 ;  /* 0x00000021008c7308 */ /* 0x0001e20000000000 */
[----:B----4-:R-:W-:-:S04]  /*39e0*/  FMUL.FTZ R23, R31, R94 ;  /* 0x0000005e1f177220 */ /* 0x010fc80000410000 */
[----:B------:R-:W-:-:S03]  /*39f0*/  FMUL.RZ R125, R23, 0.15915493667125701904 ;  /* 0x3e22f983177d7820 */ /* 0x000fc6000040c000 */
[----:B------:R-:W-:Y:S01]  /*3a00*/  MUFU.SIN R134, R119 ;  /* 0x0000007700867308 */ /* 0x000fe20000000400 */
[----:B------:R-:W-:Y:S02]  /*3a10*/  FMUL.FTZ R23, R31, R92 ;  /* 0x0000005c1f177220 */ /* 0x000fe40000410000 */
[----:B------:R-:W-:Y:S02]  /*3a20*/  FMUL.FTZ R145, R145, R32 ;  /* 0x0000002091917220 */ /* 0x000fe40000410000 */
[----:B------:R-:W-:Y:S02]  /*3a30*/  FMUL.RZ R127, R23, 0.15915493667125701904 ;  /* 0x3e22f983177f7820 */ /* 0x000fe4000040c000 */
[----:B------:R-:W-:Y:S01]  /*3a40*/  FMUL.FTZ R23, R17, R19 ;  /* 0x0000001311177220 */ /* 0x000fe20000410000 */
[----:B------:R-:W-:Y:S01]  /*3a50*/  PRMT R17, RZ, 0x5410, R8 ;  /* 0x00005410ff117816 */ /* 0x000fe20000000008 */
[----:B------:R-:W-:Y:S02]  /*3a60*/  FMUL.FTZ R19, RZ, R147 ;  /* 0x00000093ff137220 */ /* 0x000fe40000410000 */
[----:B0-----:R-:W-:-:S02]  /*3a70*/  FMUL.FTZ R113, R21, R100 ;  /* 0x0000006415717220 */ /* 0x001fc40000410000 */
[----:B------:R-:W-:Y:S02]  /*3a80*/  FMUL.FTZ R194, R17, R114 ;  /* 0x0000007211c27220 */ /* 0x000fe40000410000 */
[----:B------:R-:W-:Y:S02]  /*3a90*/  FFMA.FTZ R166, R16, R18, -R23 ;  /* 0x0000001210a67223 */ /* 0x000fe40000010817 */
[C---:B------:R-:W-:Y:S02]  /*3aa0*/  FMUL.FTZ R23, R194.reuse, R147 ;  /* 0x00000093c2177220 */ /* 0x040fe40000410000 */
[----:B------:R-:W-:Y:S02]  /*3ab0*/  FFMA.FTZ R20, R194, R148, -R19 ;  /* 0x00000094c2147223 */ /* 0x000fe40000010813 */
[----:B------:R-:W-:Y:S02]  /*3ac0*/  FMUL.FTZ R18, R31, R88 ;  /* 0x000000581f127220 */ /* 0x000fe40000410000 */
[----:B------:R-:W-:-:S02]  /*3ad0*/  FFMA.FTZ R23, RZ, R148, R23 ;  /* 0x00000094ff177223 */ /* 0x000fc40000010017 */
[----:B------:R-:W-:Y:S02]  /*3ae0*/  FADD.FTZ R20, R189, R20 ;  /* 0x00000014bd147221 */ /* 0x000fe40000010000 */
[----:B------:R-:W-:Y:S02]  /*3af0*/  FMUL.RZ R129, R18, 0.15915493667125701904 ;  /* 0x3e22f98312817820 */ /* 0x000fe4000040c000 */
[----:B------:R-:W-:Y:S02]  /*3b00*/  FADD.FTZ R23, RZ, R23 ;  /* 0x00000017ff177221 */ /* 0x000fe40000010000 */
[C---:B------:R-:W-:Y:S02]  /*3b10*/  FMUL.FTZ R18, R145.reuse, R20 ;  /* 0x0000001491127220 */ /* 0x040fe40000410000 */
[-C--:B------:R-:W-:Y:S02]  /*3b20*/  FMUL.FTZ R19, R145, R23.reuse ;  /* 0x0000001791137220 */ /* 0x080fe40000410000 */
[----:B------:R-:W-:-:S02]  /*3b30*/  FFMA.FTZ R18, R146, R23, R18 ;  /* 0x0000001792127223 */ /* 0x000fc40000010012 */
[----:B------:R-:W-:Y:S01]  /*3b40*/  FMUL.FTZ R33, R21, R102 ;  /* 0x0000006615217220 */ /* 0x000fe20000410000 */
[----:B------:R-:W-:Y:S01]  /*3b50*/  MUFU.COS R136, R119 ;  /* 0x0000007700887308 */ /* 0x000fe20000000000 */
[----:B------:R-:W-:Y:S02]  /*3b60*/  FMUL.FTZ R143, R143, R126 ;  /* 0x0000007e8f8f7220 */ /* 0x000fe40000410000 */
[----:B------:R-:W-:Y:S02]  /*3b70*/  FFMA.FTZ R20, R146, R20, -R19 ;  /* 0x0000001492147223 */ /* 0x000fe40000010813 */
[----:B------:R-:W-:-:S03]  /*3b80*/  FADD.FTZ R23, RZ, R18 ;  /* 0x00000012ff177221 */ /* 0x000fc60000010000 */
[----:B------:R-:W0:Y:S01]  /*3b90*/  MUFU.EX2 R113, R113 ;  /* 0x0000007100717308 */ /* 0x000e220000000800 */
[----:B------:R-:W-:Y:S02]  /*3ba0*/  FMUL.FTZ R115, R31, R98 ;  /* 0x000000621f737220 */ /* 0x000fe40000410000 */
[----:B------:R-:W-:Y:S02]  /*3bb0*/  FADD.FTZ R20, R193, R20 ;  /* 0x00000014c1147221 */ /* 0x000fe40000010000 */
[----:B--2---:R-:W-:-:S03]  /*3bc0*/  FMUL.FTZ R117, R31, R96 ;  /* 0x000000601f757220 */ /* 0x004fc60000410000 */
[----:B------:R-:W2:Y:S01]  /*3bd0*/  MUFU.EX2 R33, R33 ;  /* 0x0000002100217308 */ /* 0x000ea20000000800 */
[----:B------:R-:W-:Y:S02]  /*3be0*/  FMUL.RZ R121, R115, 0.15915493667125701904 ;  /* 0x3e22f98373797820 */ /* 0x000fe4000040c000 */
[----:B------:R-:W-:-:S05]  /*3bf0*/  FMUL.FTZ R22, R21, R96 ;  /* 0x0000006015167220 */ /* 0x000fca0000410000 */
[----:B------:R-:W-:Y:S01]  /*3c00*/  MUFU.SIN R160, R127 ;  /* 0x0000007f00a07308 */ /* 0x000fe20000000400 */
[----:B------:R-:W-:-:S07]  /*3c10*/  FMUL.FTZ R126, R143, R20 ;  /* 0x000000148f7e7220 */ /* 0x000fce0000410000 */
[----:B------:R4:W-:Y:S01]  /*3c20*/  MUFU.COS R162, R127 ;  /* 0x0000007f00a27308 */ /* 0x0009e20000000000 */
[----:B------:R-:W-:Y:S02]  /*3c30*/  FMUL.FTZ R115, R21, R98 ;  /* 0x0000006215737220 */ /* 0x000fe40000410000 */
[----:B------:R-:W-:Y:S02]  /*3c40*/  FMUL.RZ R123, R117, 0.15915493667125701904 ;  /* 0x3e22f983757b7820 */ /* 0x000fe4000040c000 */
[----:B----4-:R-:W-:-:S04]  /*3c50*/  FMUL.FTZ R127, R143, R23 ;  /* 0x000000178f7f7220 */ /* 0x010fc80000410000 */
[C---:B------:R-:W-:Y:S02]  /*3c60*/  FFMA.FTZ R32, R144.reuse, R20, -R127 ;  /* 0x0000001490207223 */ /* 0x040fe4000001087f */
[C---:B-1----:R-:W-:Y:S02]  /*3c70*/  FMUL.FTZ R142, R141.reuse, R142 ;  /* 0x0000008e8d8e7220 */ /* 0x042fe40000410000 */
[----:B---3--:R-:W-:Y:S02]  /*3c80*/  FMUL.FTZ R141, R141, R128 ;  /* 0x000000808d8d7220 */ /* 0x008fe40000410000 */
[----:B------:R-:W-:Y:S02]  /*3c90*/  FFMA.FTZ R126, R144, R23, R126 ;  /* 0x00000017907e7223 */ /* 0x000fe4000001007e */
[----:B------:R-:W-:Y:S01]  /*3ca0*/  FADD.FTZ R32, R201, R32 ;  /* 0x00000020c9207221 */ /* 0x000fe20000010000 */
[----:B------:R-:W-:Y:S01]  /*3cb0*/  MUFU.SIN R131, R123 ;  /* 0x0000007b00837308 */ /* 0x000fe20000000400 */
[----:B------:R-:W-:-:S02]  /*3cc0*/  FMUL.FTZ R23, R21, R76 ;  /* 0x0000004c15177220 */ /* 0x000fc40000410000 */
[----:B------:R-:W-:Y:S02]  /*3cd0*/  FADD.FTZ R126, RZ, R126 ;  /* 0x0000007eff7e7221 */ /* 0x000fe40000010000 */
[----:B------:R-:W-:-:S03]  /*3ce0*/  FMUL.FTZ R127, R141, R32 ;  /* 0x000000208d7f7220 */ /* 0x000fc60000410000 */
[----:B------:R-:W-:Y:S01]  /*3cf0*/  MUFU.COS R117, R123 ;  /* 0x0000007b00757308 */ /* 0x000fe20000000000 */
[C---:B0-----:R-:W-:Y:S02]  /*3d00*/  FMUL.FTZ R136, R113.reuse, R136 ;  /* 0x0000008871887220 */ /* 0x041fe40000410000 */
[----:B------:R-:W-:-:S05]  /*3d10*/  FMUL.FTZ R135, R113, R134 ;  /* 0x0000008671877220 */ /* 0x000fca0000410000 */
[----:B------:R-:W0:Y:S01]  /*3d20*/  MUFU.EX2 R22, R22 ;  /* 0x0000001600167308 */ /* 0x000e220000000800 */
[C---:B--2---:R-:W-:Y:S02]  /*3d30*/  FMUL.FTZ R138, R33.reuse, R138 ;  /* 0x0000008a218a7220 */ /* 0x044fe40000410000 */
[----:B------:R-:W-:-:S05]  /*3d40*/  FMUL.FTZ R137, R33, R132 ;  /* 0x0000008421897220 */ /* 0x000fca0000410000 */
[----:B------:R-:W-:Y:S01]  /*3d50*/  MUFU.SIN R152, R121 ;  /* 0x0000007900987308 */ /* 0x000fe20000000400 */
[-C--:B------:R-:W-:Y:S02]  /*3d60*/  FMUL.FTZ R33, R141, R126.reuse ;  /* 0x0000007e8d217220 */ /* 0x080fe40000410000 */
[----:B------:R-:W-:-:S05]  /*3d70*/  FFMA.FTZ R127, R142, R126, R127 ;  /* 0x0000007e8e7f7223 */ /* 0x000fca000001007f */
[----:B------:R-:W-:Y:S08]  /*3d80*/  MUFU.COS R154, R121 ;  /* 0x00000079009a7308 */ /* 0x000ff00000000000 */
[----:B------:R-:W1:Y:S01]  /*3d90*/  MUFU.EX2 R115, R115 ;  /* 0x0000007300737308 */ /* 0x000e620000000800 */
[----:B------:R-:W-:-:S07]  /*3da0*/  FMUL.FTZ R140, R139, R140 ;  /* 0x0000008c8b8c7220 */ /* 0x000fce0000410000 */
[----:B------:R2:W-:Y:S01]  /*3db0*/  MUFU.EX2 R113, R23 ;  /* 0x0000001700717308 */ /* 0x0005e20000000800 */
[----:B------:R-:W-:Y:S02]  /*3dc0*/  FMUL.FTZ R139, R139, R130 ;  /* 0x000000828b8b7220 */ /* 0x000fe40000410000 */
[----:B------:R-:W-:Y:S01]  /*3dd0*/  FFMA.FTZ R33, R142, R32, -R33 ;  /* 0x000000208e217223 */ /* 0x000fe20000010821 */
[----:B--2---:R-:W-:Y:S01]  /*3de0*/  PRMT R23, RZ, 0x5410, R10 ;  /* 0x00005410ff177816 */ /* 0x004fe2000000000a */
[----:B------:R-:W-:-:S04]  /*3df0*/  FADD.FTZ R127, RZ, R127 ;  /* 0x0000007fff7f7221 */ /* 0x000fc80000010000 */
[----:B------:R-:W-:Y:S02]  /*3e00*/  FMUL.FTZ R192, R23, R106 ;  /* 0x0000006a17c07220 */ /* 0x000fe40000410000 */
[----:B------:R-:W-:Y:S02]  /*3e10*/  FMUL.FTZ R32, R139, R127 ;  /* 0x0000007f8b207220 */ /* 0x000fe40000410000 */
[----:B------:R-:W-:Y:S02]  /*3e20*/  FADD.FTZ R33, R192, R33 ;  /* 0x00000021c0217221 */ /* 0x000fe40000010000 */
[C---:B0-----:R-:W-:Y:S02]  /*3e30*/  FMUL.FTZ R132, R22.reuse, R117 ;  /* 0x0000007516847220 */ /* 0x041fe40000410000 */
[----:B------:R-:W-:Y:S02]  /*3e40*/  FMUL.FTZ R131, R22, R131 ;  /* 0x0000008316837220 */ /* 0x000fe40000410000 */
[----:B-1----:R-:W-:-:S02]  /*3e50*/  FMUL.FTZ R134, R115, R154 ;  /* 0x0000009a73867220 */ /* 0x002fc40000410000 */
[----:B------:R-:W-:Y:S02]  /*3e60*/  FMUL.FTZ R133, R115, R152 ;  /* 0x0000009873857220 */ /* 0x000fe40000410000 */
[C---:B------:R-:W-:Y:S02]  /*3e70*/  FMUL.FTZ R22, R31.reuse, R76 ;  /* 0x0000004c1f167220 */ /* 0x040fe40000410000 */
[----:B------:R-:W-:Y:S02]  /*3e80*/  FMUL.FTZ R123, R31, R90 ;  /* 0x0000005a1f7b7220 */ /* 0x000fe40000410000 */
[-C--:B------:R-:W-:Y:S02]  /*3e90*/  FMUL.FTZ R115, R139, R33.reuse ;  /* 0x000000218b737220 */ /* 0x080fe40000410000 */
[----:B------:R-:W-:Y:S02]  /*3ea0*/  FFMA.FTZ R32, R140, R33, -R32 ;  /* 0x000000218c207223 */ /* 0x000fe40000010820 */
[----:B------:R-:W-:-:S02]  /*3eb0*/  FMUL.FTZ R121, R21, R92 ;  /* 0x0000005c15797220 */ /* 0x000fc40000410000 */
[C---:B------:R-:W-:Y:S02]  /*3ec0*/  FMUL.FTZ R16, R21.reuse, R90 ;  /* 0x0000005a15107220 */ /* 0x040fe40000410000 */
[----:B------:R-:W-:Y:S02]  /*3ed0*/  FMUL.FTZ R18, R21, R88 ;  /* 0x0000005815127220 */ /* 0x000fe40000410000 */
[----:B------:R-:W-:Y:S02]  /*3ee0*/  FMUL.RZ R149, R22, 0.15915493667125701904 ;  /* 0x3e22f98316957820 */ /* 0x000fe4000040c000 */
[----:B------:R-:W-:Y:S02]  /*3ef0*/  FMUL.RZ R123, R123, 0.15915493667125701904 ;  /* 0x3e22f9837b7b7820 */ /* 0x000fe4000040c000 */
[----:B------:R-:W-:Y:S02]  /*3f00*/  FFMA.FTZ R115, R140, R127, R115 ;  /* 0x0000007f8c737223 */ /* 0x000fe40000010073 */
[----:B------:R-:W-:Y:S01]  /*3f10*/  FADD.FTZ R22, R197, R32 ;  /* 0x00000020c5167221 */ /* 0x000fe20000010000 */
[----:B------:R-:W-:Y:S01]  /*3f20*/  MUFU.SIN R156, R125 ;  /* 0x0000007d009c7308 */ /* 0x000fe20000000400 */
[----:B------:R-:W-:-:S02]  /*3f30*/  FADD.FTZ R115, RZ, R115 ;  /* 0x00000073ff737221 */ /* 0x000fc40000010000 */
[----:B------:R-:W-:-:S05]  /*3f40*/  FMUL.FTZ R117, R137, R22 ;  /* 0x0000001689757220 */ /* 0x000fca0000410000 */
[----:B------:R-:W-:Y:S01]  /*3f50*/  MUFU.COS R158, R125 ;  /* 0x0000007d009e7308 */ /* 0x000fe20000000000 */
[C---:B------:R-:W-:Y:S02]  /*3f60*/  FMUL.FTZ R119, R21.reuse, R94 ;  /* 0x0000005e15777220 */ /* 0x040fe40000410000 */
[----:B------:R-:W-:-:S05]  /*3f70*/  FMUL.FTZ R20, R21, R82 ;  /* 0x0000005215147220 */ /* 0x000fca0000410000 */
[----:B------:R-:W0:Y:S01]  /*3f80*/  MUFU.EX2 R121, R121 ;  /* 0x0000007900797308 */ /* 0x000e220000000800 */
[-C--:B------:R-:W-:Y:S02]  /*3f90*/  FMUL.FTZ R33, R137, R115.reuse ;  /* 0x0000007389217220 */ /* 0x080fe40000410000 */
[----:B------:R-:W-:-:S05]  /*3fa0*/  FFMA.FTZ R117, R138, R115, R117 ;  /* 0x000000738a757223 */ /* 0x000fca0000010075 */
[----:B------:R-:W-:Y:S01]  /*3fb0*/  MUFU.SIN R125, R123 ;  /* 0x0000007b007d7308 */ /* 0x000fe20000000400 */
[----:B------:R-:W-:Y:S01]  /*3fc0*/  FMUL.FTZ R21, R31, R82 ;  /* 0x000000521f157220 */ /* 0x000fe20000410000 */
[----:B------:R-:W-:-:S06]  /*3fd0*/  PRMT R115, RZ, 0x5410, R11 ;  /* 0x00005410ff737816 */ /* 0x000fcc000000000b */
[----:B------:R-:W-:Y:S08]  /*3fe0*/  MUFU.COS R17, R123 ;  /* 0x0000007b00117308 */ /* 0x000ff00000000000 */
[----:B------:R-:W1:Y:S08]  /*3ff0*/  MUFU.EX2 R16, R16 ;  /* 0x0000001000107308 */ /* 0x000e700000000800 */
[----:B------:R-:W-:Y:S08]  /*4000*/  MUFU.SIN R19, R129 ;  /* 0x0000008100137308 */ /* 0x000ff00000000400 */
[----:B------:R-:W2:Y:S01]  /*4010*/  MUFU.EX2 R18, R18 ;  /* 0x0000001200127308 */ /* 0x000ea20000000800 */
[----:B------:R-:W-:-:S02]  /*4020*/  FMUL.RZ R126, R21, 0.15915493667125701904 ;  /* 0x3e22f983157e7820 */ /* 0x000fc4000040c000 */
[----:B------:R-:W-:Y:S02]  /*4030*/  FFMA.FTZ R33, R138, R22, -R33 ;  /* 0x000000168a217223 */ /* 0x000fe40000010821 */
[----:B------:R-:W-:-:S03]  /*4040*/  FMUL.FTZ R196, R115, R102 ;  /* 0x0000006673c47220 */ /* 0x000fc60000410000 */
[----:B------:R-:W3:Y:S01]  /*4050*/  MUFU.COS R123, R129 ;  /* 0x00000081007b7308 */ /* 0x000ee20000000000 */
[----:B------:R-:W-:Y:S02]  /*4060*/  FADD.FTZ R33, R196, R33 ;  /* 0x00000021c4217221 */ /* 0x000fe40000010000 */
[C---:B0-----:R-:W-:Y:S02]  /*4070*/  FMUL.FTZ R128, R121.reuse, R162 ;  /* 0x000000a279807220 */ /* 0x041fe40000410000 */
[----:B------:R-:W-:-:S03]  /*4080*/  FMUL.FTZ R127, R121, R160 ;  /* 0x000000a0797f7220 */ /* 0x000fc60000410000 */
[----:B------:R-:W-:Y:S01]  /*4090*/  MUFU.EX2 R20, R20 ;  /* 0x0000001400147308 */ /* 0x000fe20000000800 */
[----:B-1----:R-:W-:Y:S02]  /*40a0*/  FMUL.FTZ R125, R16, R125 ;  /* 0x0000007d107d7220 */ /* 0x002fe40000410000 */
[----:B--2---:R-:W-:-:S05]  /*40b0*/  FMUL.FTZ R121, R18, R19 ;  /* 0x0000001312797220 */ /* 0x004fca0000410000 */
[----:B------:R-:W0:Y:S01]  /*40c0*/  MUFU.SIN R21, R126 ;  /* 0x0000007e00157308 */ /* 0x000e220000000400 */
[----:B------:R-:W-:-:S07]  /*40d0*/  FMUL.FTZ R19, R135, R33 ;  /* 0x0000002187137220 */ /* 0x000fce0000410000 */
[----:B------:R1:W-:Y:S08]  /*40e0*/  MUFU.COS R23, R126 ;  /* 0x0000007e00177308 */ /* 0x0003f00000000000 */
[----:B------:R-:W2:Y:S01]  /*40f0*/  MUFU.COS R32, R149 ;  /* 0x0000009500207308 */ /* 0x000ea20000000000 */
[----:B-1----:R-:W-:Y:S02]  /*4100*/  FMUL.FTZ R126, R16, R17 ;  /* 0x00000011107e7220 */ /* 0x002fe40000410000 */
[----:B------:R-:W-:-:S05]  /*4110*/  FADD.FTZ R16, RZ, R117 ;  /* 0x00000075ff107221 */ /* 0x000fca0000010000 */
[----:B------:R-:W1:Y:S01]  /*4120*/  MUFU.EX2 R119, R119 ;  /* 0x0000007700777308 */ /* 0x000e620000000800 */
[----:B------:R-:W-:-:S07]  /*4130*/  FMUL.FTZ R17, R135, R16 ;  /* 0x0000001087117220 */ /* 0x000fce0000410000 */
[----:B------:R-:W4:Y:S01]  /*4140*/  MUFU.SIN R22, R149 ;  /* 0x0000009500167308 */ /* 0x000f220000000400 */
[----:B------:R-:W-:Y:S02]  /*4150*/  FFMA.FTZ R19, R136, R16, R19 ;  /* 0x0000001088137223 */ /* 0x000fe40000010013 */
[----:B---3--:R-:W-:Y:S02]  /*4160*/  FMUL.FTZ R123, R18, R123 ;  /* 0x0000007b127b7220 */ /* 0x008fe40000410000 */
[----:B------:R-:W-:Y:S02]  /*4170*/  FFMA.FTZ R18, R136, R33, -R17 ;  /* 0x0000002188127223 */ /* 0x000fe40000010811 */
[----:B------:R-:W-:Y:S02]  /*4180*/  FADD.FTZ R19, RZ, R19 ;  /* 0x00000013ff137221 */ /* 0x000fe40000010000 */
[----:B------:R-:W-:Y:S02]  /*4190*/  FMUL.FTZ R16, R34, R147 ;  /* 0x0000009322107220 */ /* 0x000fe40000410000 */
[----:B0-----:R-:W-:-:S02]  /*41a0*/  FMUL.FTZ R117, R20, R21 ;  /* 0x0000001514757220 */ /* 0x001fc40000410000 */
[----:B------:R-:W-:Y:S02]  /*41b0*/  FADD.FTZ R18, R199, R18 ;  /* 0x00000012c7127221 */ /* 0x000fe40000010000 */
[----:B------:R-:W-:Y:S02]  /*41c0*/  FMUL.FTZ R17, R35, R147 ;  /* 0x0000009323117220 */ /* 0x000fe40000410000 */
[----:B------:R-:W-:Y:S02]  /*41d0*/  FMUL.FTZ R21, R133, R19 ;  /* 0x0000001385157220 */ /* 0x000fe40000410000 */
[----:B--2---:R-:W-:Y:S02]  /*41e0*/  FMUL.FTZ R115, R113, R32 ;  /* 0x0000002071737220 */ /* 0x004fe40000410000 */
[----:B------:R-:W-:Y:S02]  /*41f0*/  FFMA.FTZ R16, R35, R148, R16 ;  /* 0x0000009423107223 */ /* 0x000fe40000010010 */
[----:B-1----:R-:W-:-:S02]  /*4200*/  FMUL.FTZ R130, R119, R158 ;  /* 0x0000009e77827220 */ /* 0x002fc40000410000 */
[----:B------:R-:W-:Y:S02]  /*4210*/  FMUL.FTZ R129, R119, R156 ;  /* 0x0000009c77817220 */ /* 0x000fe40000410000 */
[----:B----4-:R-:W-:Y:S02]  /*4220*/  FMUL.FTZ R113, R113, R22 ;  /* 0x0000001671717220 */ /* 0x010fe40000410000 */
[----:B------:R-:W-:Y:S02]  /*4230*/  FMUL.FTZ R119, R20, R23 ;  /* 0x0000001714777220 */ /* 0x000fe40000410000 */
[----:B------:R-:W-:Y:S02]  /*4240*/  FMUL.FTZ R22, R133, R18 ;  /* 0x0000001285167220 */ /* 0x000fe40000410000 */
[----:B------:R-:W-:Y:S02]  /*4250*/  FFMA.FTZ R17, R34, R148, -R17 ;  /* 0x0000009422117223 */ /* 0x000fe40000010811 */
[----:B------:R-:W-:-:S02]  /*4260*/  FFMA.FTZ R20, R134, R18, -R21 ;  /* 0x0000001286147223 */ /* 0x000fc40000010815 */
[CC--:B------:R-:W-:Y:S02]  /*4270*/  FMUL.FTZ R18, R145.reuse, R16.reuse ;  /* 0x0000001091127220 */ /* 0x0c0fe40000410000 */
[----:B------:R-:W-:Y:S02]  /*4280*/  FFMA.FTZ R22, R134, R19, R22 ;  /* 0x0000001386167223 */ /* 0x000fe40000010016 */
[-C--:B------:R-:W-:Y:S02]  /*4290*/  FMUL.FTZ R19, R145, R17.reuse ;  /* 0x0000001191137220 */ /* 0x080fe40000410000 */
[C---:B------:R-:W-:Y:S02]  /*42a0*/  FFMA.FTZ R18, R146.reuse, R17, -R18 ;  /* 0x0000001192127223 */ /* 0x040fe40000010812 */
[----:B------:R-:W-:Y:S02]  /*42b0*/  FFMA.FTZ R19, R146, R16, R19 ;  /* 0x0000001092137223 */ /* 0x000fe40000010013 */
[----:B------:R-:W-:-:S02]  /*42c0*/  FMUL.FTZ R16, R143, R18 ;  /* 0x000000128f107220 */ /* 0x000fc40000410000 */
[-C--:B------:R-:W-:Y:S02]  /*42d0*/  FMUL.FTZ R17, R143, R19.reuse ;  /* 0x000000138f117220 */ /* 0x080fe40000410000 */
[C---:B------:R-:W-:Y:S02]  /*42e0*/  FFMA.FTZ R16, R144.reuse, R19, R16 ;  /* 0x0000001390107223 */ /* 0x040fe40000010010 */
[----:B------:R-:W-:Y:S02]  /*42f0*/  FFMA.FTZ R17, R144, R18, -R17 ;  /* 0x0000001290117223 */ /* 0x000fe40000010811 */
[C---:B------:R-:W-:Y:S02]  /*4300*/  FMUL.FTZ R18, R141.reuse, R16 ;  /* 0x000000108d127220 */ /* 0x040fe40000410000 */
[-C--:B------:R-:W-:Y:S02]  /*4310*/  FMUL.FTZ R19, R141, R17.reuse ;  /* 0x000000118d137220 */ /* 0x080fe40000410000 */
[----:B------:R-:W-:-:S02]  /*4320*/  FFMA.FTZ R18, R142, R17, -R18 ;  /* 0x000000118e127223 */ /* 0x000fc40000010812 */
[----:B------:R-:W-:Y:S02]  /*4330*/  FADD.FTZ R22, RZ, R22 ;  /* 0x00000016ff167221 */ /* 0x000fe40000010000 */
[----:B------:R-:W-:Y:S02]  /*4340*/  FFMA.FTZ R19, R142, R16, R19 ;  /* 0x000000108e137223 */ /* 0x000fe40000010013 */
[----:B------:R-:W-:Y:S02]  /*4350*/  FMUL.FTZ R16, R139, R18 ;  /* 0x000000128b107220 */ /* 0x000fe40000410000 */
[----:B------:R-:W-:Y:S02]  /*4360*/  FADD.FTZ R20, R191, R20 ;  /* 0x00000014bf147221 */ /* 0x000fe40000010000 */
[----:B------:R-:W-:Y:S02]  /*4370*/  FMUL.FTZ R21, R131, R22 ;  /* 0x0000001683157220 */ /* 0x000fe40000410000 */
[----:B------:R-:W-:-:S02]  /*4380*/  FMUL.FTZ R17, R139, R19 ;  /* 0x000000138b117220 */ /* 0x000fc40000410000 */
[----:B------:R-:W-:Y:S02]  /*4390*/  FFMA.FTZ R16, R140, R19, R16 ;  /* 0x000000138c107223 */ /* 0x000fe40000010010 */
[-C--:B------:R-:W-:Y:S02]  /*43a0*/  FMUL.FTZ R23, R131, R20.reuse ;  /* 0x0000001483177220 */ /* 0x080fe40000410000 */
[----:B------:R-:W-:Y:S02]  /*43b0*/  FFMA.FTZ R20, R132, R20, -R21 ;  /* 0x0000001484147223 */ /* 0x000fe40000010815 */
        /* <DEDUP_REMOVED lines=17> */
[----:B------:R-:W-:Y:S02]  /*44d0*/  FMUL.FTZ R18, R133, R16 ;  /* 0x0000001085127220 */ /* 0x000fe40000410000 */
[----:B------:R-:W-:Y:S02]  /*44e0*/  FFMA.FTZ R21, R130, R20, -R21 ;  /* 0x0000001482157223 */ /* 0x000fe40000010815 */
[----:B------:R-:W-:Y:S02]  /*44f0*/  FMUL.FTZ R204, R23, R94 ;  /* 0x0000005e17cc7220 */ /* 0x000fe40000410000 */
[----:B------:R-:W-:Y:S02]  /*4500*/  FADD.FTZ R22, RZ, R22 ;  /* 0x00000016ff167221 */ /* 0x000fe40000010000 */
[-C--:B------:R-:W-:Y:S01]  /*4510*/  FMUL.FTZ R19, R133, R17.reuse ;  /* 0x0000001185137220 */ /* 0x080fe20000410000 */
[----:B------:R-:W-:Y:S01]  /*4520*/  PRMT R207, RZ, 0x7610, R5 ;  /* 0x00007610ffcf7816 */ /* 0x000fe20000000005 */
[----:B------:R-:W-:-:S02]  /*4530*/  FFMA.FTZ R18, R134, R17, -R18 ;  /* 0x0000001186127223 */ /* 0x000fc40000010812 */
[----:B------:R-:W-:Y:S02]  /*4540*/  FADD.FTZ R21, R204, R21 ;  /* 0x00000015cc157221 */ /* 0x000fe40000010000 */
[----:B------:R-:W-:Y:S02]  /*4550*/  FMUL.FTZ R20, R127, R22 ;  /* 0x000000167f147220 */ /* 0x000fe40000410000 */
[----:B------:R-:W-:Y:S02]  /*4560*/  FFMA.FTZ R19, R134, R16, R19 ;  /* 0x0000001086137223 */ /* 0x000fe40000010013 */
[----:B------:R-:W-:Y:S02]  /*4570*/  FMUL.FTZ R16, R131, R18 ;  /* 0x0000001283107220 */ /* 0x000fe40000410000 */
[-C--:B------:R-:W-:Y:S02]  /*4580*/  FMUL.FTZ R23, R127, R21.reuse ;  /* 0x000000157f177220 */ /* 0x080fe40000410000 */
[----:B------:R-:W-:-:S02]  /*4590*/  FFMA.FTZ R20, R128, R21, -R20 ;  /* 0x0000001580147223 */ /* 0x000fc40000010814 */
        /* <DEDUP_REMOVED lines=8> */
[----:B------:R-:W-:Y:S01]  /*4620*/  FMUL.FTZ R22, R125, R20 ;  /* 0x000000147d167220 */ /* 0x000fe20000410000 */
[----:B------:R-:W-:Y:S01]  /*4630*/  PRMT R203, RZ, 0x5410, R6 ;  /* 0x00005410ffcb7816 */ /* 0x000fe20000000006 */
[-C--:B------:R-:W-:Y:S02]  /*4640*/  FMUL.FTZ R19, R129, R17.reuse ;  /* 0x0000001181137220 */ /* 0x080fe40000410000 */
[----:B------:R-:W-:Y:S02]  /*4650*/  FFMA.FTZ R18, R130, R17, -R18 ;  /* 0x0000001182127223 */ /* 0x000fe40000010812 */
        /* <DEDUP_REMOVED lines=9> */
[C---:B------:R-:W-:Y:S02]  /*46f0*/  FFMA.FTZ R16, R128.reuse, R19, R16 ;  /* 0x0000001380107223 */ /* 0x040fe40000010010 */
[----:B------:R-:W-:Y:S02]  /*4700*/  FADD.FTZ R20, R203, R20 ;  /* 0x00000014cb147221 */ /* 0x000fe40000010000 */
[----:B------:R-:W-:Y:S02]  /*4710*/  FMUL.FTZ R21, R121, R22 ;  /* 0x0000001679157220 */ /* 0x000fe40000410000 */
[----:B------:R-:W-:Y:S02]  /*4720*/  FFMA.FTZ R17, R128, R18, -R17 ;  /* 0x0000001280117223 */ /* 0x000fe40000010811 */
[----:B------:R-:W-:-:S02]  /*4730*/  FMUL.FTZ R18, R125, R16 ;  /* 0x000000107d127220 */ /* 0x000fc40000410000 */
[-C--:B------:R-:W-:Y:S02]  /*4740*/  FMUL.FTZ R23, R121, R20.reuse ;  /* 0x0000001479177220 */ /* 0x080fe40000410000 */
[----:B------:R-:W-:Y:S02]  /*4750*/  FFMA.FTZ R21, R123, R20, -R21 ;  /* 0x000000147b157223 */ /* 0x000fe40000010815 */
        /* <DEDUP_REMOVED lines=15> */
[----:B------:R-:W-:Y:S01]  /*4850*/  FMUL.FTZ R17, R117, R16 ;  /* 0x0000001075117220 */ /* 0x000fe20000410000 */
[----:B------:R-:W-:Y:S01]  /*4860*/  ISETP.NE.AND P0, PT, R122, 0x3f, PT ;  /* 0x0000003f7a00780c */ /* 0x000fe20003f05270 */
[----:B------:R-:W-:-:S02]  /*4870*/  FFMA.FTZ R21, R119, R20, -R21 ;  /* 0x0000001477157223 */ /* 0x000fc40000010815 */
[----:B------:R-:W-:Y:S02]  /*4880*/  FMUL.FTZ R200, R19, R82 ;  /* 0x0000005213c87220 */ /* 0x000fe40000410000 */
[----:B------:R-:W-:Y:S02]  /*4890*/  FADD.FTZ R32, RZ, R23 ;  /* 0x00000017ff207221 */ /* 0x000fe40000010000 */
        /* <DEDUP_REMOVED lines=27> */
.L_x_6277:
[----:B0-----:R-:W-:Y:S05]  /*4a50*/  BSYNC B0 ;  /* 0x0000000000007941 */ /* 0x001fea0003800000 */
.L_x_6276:
        /* <DEDUP_REMOVED lines=52> */
.L_x_6320:
        /* <DEDUP_REMOVED lines=68> */
.L_x_6321:
[----:B------:R-:W-:Y:S01]  /*51e0*/  ISETP.GE.AND P0, PT, R120, 0x10, PT ;  /* 0x000000107800780c */ /* 0x000fe20003f06270 */
[----:B--2---:R-:W-:Y:S01]  /*51f0*/  FMUL.FTZ R16, R21, R182 ;  /* 0x000000b615107220 */ /* 0x004fe20000410000 */
[----:B------:R-:W-:Y:S01]  /*5200*/  MOV R20, R18 ;  /* 0x0000001200147202 */ /* 0x000fe20000000f00 */
[----:B0--3--:R-:W-:Y:S01]  /*5210*/  FMUL.FTZ R18, R185, R182 ;  /* 0x000000b6b9127220 */ /* 0x009fe20000410000 */
[----:B------:R-:W-:-:S03]  /*5220*/  MOV R184, R23 ;  /* 0x0000001700b87202 */ /* 0x000fc60000000f00 */
        /* <DEDUP_REMOVED lines=15> */
[----:B-----5:R-:W-:Y:S05]  /*5320*/  CALL.REL.NOINC `($__internal_151_$__cuda_sm70_shflsync_idx_p) ;  /* 0x0000745000007944 */ /* 0x020fea0003c00000 */
.L_x_6282:
[----:B------:R-:W-:Y:S05]  /*5330*/  BRA.CONV ~URZ, `(.L_x_6283) ;  /* 0x000000637f007947 */ /* 0x000fea000b800000 */
[----:B0-----:R-:W-:Y:S01]  /*5340*/  HFMA2.MMA R212, -RZ, RZ, 0, 1.847743988037109375e-06 ;  /* 0x0000001fffd47435 */ /* 0x001fe200000001ff */
[----:B------:R-:W-:Y:S02]  /*5350*/  MOV R18, R21 ;  /* 0x0000001500127202 */ /* 0x000fe40000000f00 */
[----:B------:R-:W-:-:S02]  /*5360*/  MOV R211, 0x1f ;  /* 0x0000001f00d37802 */ /* 0x000fc40000000f00 */
[----:B-1----:R-:W-:Y:S02]  /*5370*/  MOV R23, 0xffffffff ;  /* 0xffffffff00177802 */ /* 0x002fe40000000f00 */
[----:B------:R-:W-:Y:S02]  /*5380*/  MOV R16, 0x53a0 ;  /* 0x000053a000107802 */ /* 0x000fe40000000f00 */
[----:B-----5:R-:W-:Y:S05]  /*5390*/  CALL.REL.NOINC `($__internal_151_$__cuda_sm70_shflsync_idx_p) ;  /* 0x000073e000007944 */ /* 0x020fea0003c00000 */
.L_x_6283:
[----:B------:R-:W-:Y:S05]  /*53a0*/  BRA.CONV ~URZ, `(.L_x_6284) ;  /* 0x000000637f007947 */ /* 0x000fea000b800000 */
[----:B0-----:R-:W-:Y:S01]  /*53b0*/  HFMA2.MMA R212, -RZ, RZ, 0, 1.847743988037109375e-06 ;  /* 0x0000001fffd47435 */ /* 0x001fe200000001ff */
[----:B------:R-:W-:Y:S02]  /*53c0*/  MOV R18, R22 ;  /* 0x0000001600127202 */ /* 0x000fe40000000f00 */
[----:B------:R-:W-:Y:S02]  /*53d0*/  MOV R211, 0x1f ;  /* 0x0000001f00d37802 */ /* 0x000fe40000000f00 */
[----:B-1----:R-:W-:Y:S02]  /*53e0*/  MOV R23, 0xffffffff ;  /* 0xffffffff00177802 */ /* 0x002fe40000000f00 */
[----:B------:R-:W-:Y:S02]  /*53f0*/  MOV R16, 0x5410 ;  /* 0x0000541000107802 */ /* 0x000fe40000000f00 */
[----:B-----5:R-:W-:Y:S05]  /*5400*/  CALL.REL.NOINC `($__internal_151_$__cuda_sm70_shflsync_idx_p) ;  /* 0x0000737000007944 */ /* 0x020fea0003c00000 */
.L_x_6284:
[----:B------:R-:W-:Y:S05]  /*5410*/  BRA.CONV ~URZ, `(.L_x_6285) ;  /* 0x000000637f007947 */ /* 0x000fea000b800000 */
[----:B0-----:R-:W-:Y:S01]  /*5420*/  HFMA2.MMA R212, -RZ, RZ, 0, 1.847743988037109375e-06 ;  /* 0x0000001fffd47435 */ /* 0x001fe200000001ff */
[----:B------:R-:W-:-:S02]  /*5430*/  MOV R18, R184 ;  /* 0x000000b800127202 */ /* 0x000fc40000000f00 */
[----:B------:R-:W-:Y:S02]  /*5440*/  MOV R211, 0x1f ;  /* 0x0000001f00d37802 */ /* 0x000fe40000000f00 */
[----:B-1----:R-:W-:Y:S02]  /*5450*/  MOV R23, 0xffffffff ;  /* 0xffffffff00177802 */ /* 0x002fe40000000f00 */
[----:B------:R-:W-:Y:S02]  /*5460*/  MOV R16, 0x5480 ;  /* 0x0000548000107802 */ /* 0x000fe40000000f00 */
[----:B-----5:R-:W-:Y:S05]  /*5470*/  CALL.REL.NOINC `($__internal_151_$__cuda_sm70_shflsync_idx_p) ;  /* 0x0000730000007944 */ /* 0x020fea0003c00000 */
.L_x_6285:
        /* <DEDUP_REMOVED lines=8> */
[----:B------:R0:W0:Y:S02]  /*5500*/  SHFL.UP PT, R182, R184, 0x1, RZ ;  /* 0x04200000b8b67989 */ /* 0x00002400000e00ff */
.L_x_6322:
[----:B0-23--:R-:W0:Y:S01]  /*5510*/  LDS.128 R16, [R181+0x8a0] ;  /* 0x0008a000b5107984 */ /* 0x00de220000000c00 */
[----:B----4-:R-:W-:-:S02]  /*5520*/  FMUL.FTZ R183, R14, R21 ;  /* 0x000000150eb77220 */ /* 0x010fc40000410000 */
[CC--:B-1----:R-:W-:Y:S02]  /*5530*/  FMUL.FTZ R23, R15.reuse, R21.reuse ;  /* 0x000000150f177220 */ /* 0x0c2fe40000410000 */
        /* <DEDUP_REMOVED lines=20> */
.L_x_6279:
[----:B0-----:R-:W-:Y:S05]  /*5680*/  BSYNC B0 ;  /* 0x0000000000007941 */ /* 0x001fea0003800000 */
.L_x_6278:
        /* <DEDUP_REMOVED lines=47> */
[C---:B------:R-:W-:Y:S02]  /*5980*/  FFMA.FTZ R14, R128.reuse, R14, -R15 ;  /* 0x0000000e800e7223 */ /* 0x040fe4000001080f */
[----:B------:R-:W-:Y:S02]  /*5990*/  FADD.FTZ R20, -R153, R20 ;  /* 0x0000001499147221 */ /* 0x000fe40000010100 */
[----:B0-----:R-:W-:Y:S02]  /*59a0*/  FMUL.FTZ R15, R35, R13 ;  /* 0x0000000d230f7220 */ /* 0x001fe40000410000 */
[----:B------:R-:W-:Y:S02]  /*59b0*/  FMUL.FTZ R21, R127, -R18 ;  /* 0x800000127f157220 */ /* 0x000fe40000410000 */
[----:B------:R-:W-:Y:S02]  /*59c0*/  FMUL.FTZ R35, R35, R12 ;  /* 0x0000000c23237220 */ /* 0x000fe40000410000 */
[----:B------:R-:W-:-:S02]  /*59d0*/  FFMA.FTZ R17, R128, R16, R17 ;  /* 0x0000001080117223 */ /* 0x000fc40000010011 */
[----:B------:R-:W-:Y:S02]  /*59e0*/  FMUL.FTZ R19, R127, -R20 ;  /* 0x800000147f137220 */ /* 0x000fe40000410000 */
[----:B------:R-:W-:Y:S02]  /*59f0*/  FFMA.FTZ R15, R34, R12, -R15 ;  /* 0x0000000c220f7223 */ /* 0x000fe4000001080f */
[----:B------:R-:W-:Y:S02]  /*5a00*/  FFMA.FTZ R21, R128, R20, R21 ;  /* 0x0000001480157223 */ /* 0x000fe40000010015 */
[----:B------:R-:W-:Y:S02]  /*5a10*/  FFMA.FTZ R34, R34, R13, R35 ;  /* 0x0000000d22227223 */ /* 0x000fe40000010023 */
[----:B------:R-:W-:Y:S02]  /*5a20*/  FMUL.FTZ R13, R129, -R17 ;  /* 0x80000011810d7220 */ /* 0x000fe40000410000 */
[----:B------:R-:W-:-:S02]  /*5a30*/  FFMA.FTZ R19, R128, R18, -R19 ;  /* 0x0000001280137223 */ /* 0x000fc40000010813 */
[----:B------:R-:W-:Y:S02]  /*5a40*/  FADD.FTZ R21, -R154, R21 ;  /* 0x000000159a157221 */ /* 0x000fe40000010100 */
[----:B------:R-:W-:Y:S02]  /*5a50*/  FADD.FTZ R34, RZ, R34 ;  /* 0x00000022ff227221 */ /* 0x000fe40000010000 */
[----:B------:R-:W-:Y:S02]  /*5a60*/  FADD.FTZ R194, R194, R15 ;  /* 0x0000000fc2c27221 */ /* 0x000fe40000010000 */
[-C--:B------:R-:W-:Y:S02]  /*5a70*/  FFMA.FTZ R16, R130, R14.reuse, -R13 ;  /* 0x0000000e82107223 */ /* 0x080fe4000001080d */
[----:B------:R-:W-:Y:S02]  /*5a80*/  FMUL.FTZ R14, R129, -R14 ;  /* 0x8000000e810e7220 */ /* 0x000fe40000410000 */
[----:B------:R-:W-:-:S02]  /*5a90*/  FADD.FTZ R19, R170, R19 ;  /* 0x00000013aa137221 */ /* 0x000fc40000010000 */
[----:B------:R-:W-:Y:S02]  /*5aa0*/  FMUL.FTZ R12, R129, -R21 ;  /* 0x80000015810c7220 */ /* 0x000fe40000410000 */
[C---:B------:R-:W-:Y:S02]  /*5ab0*/  FMUL.FTZ R13, R147.reuse, R34 ;  /* 0x00000022930d7220 */ /* 0x040fe40000410000 */
[-C--:B------:R-:W-:Y:S02]  /*5ac0*/  FMUL.FTZ R15, R147, R194.reuse ;  /* 0x000000c2930f7220 */ /* 0x080fe40000410000 */
[C---:B------:R-:W-:Y:S02]  /*5ad0*/  FFMA.FTZ R14, R130.reuse, R17, R14 ;  /* 0x00000011820e7223 */ /* 0x040fe4000001000e */
[----:B------:R-:W-:Y:S02]  /*5ae0*/  FFMA.FTZ R18, R130, R19, -R12 ;  /* 0x0000001382127223 */ /* 0x000fe4000001080c */
[----:B------:R-:W-:-:S02]  /*5af0*/  FFMA.FTZ R12, R148, R194, -R13 ;  /* 0x000000c2940c7223 */ /* 0x000fc4000001080d */
[----:B------:R-:W-:Y:S02]  /*5b00*/  FFMA.FTZ R15, R148, R34, R15 ;  /* 0x00000022940f7223 */ /* 0x000fe4000001000f */
[----:B------:R-:W-:Y:S02]  /*5b10*/  FMUL.FTZ R13, R131, -R14 ;  /* 0x8000000e830d7220 */ /* 0x000fe40000410000 */
[----:B------:R-:W-:Y:S02]  /*5b20*/  FADD.FTZ R189, R189, R12 ;  /* 0x0000000cbdbd7221 */ /* 0x000fe40000010000 */
[----:B------:R-:W-:Y:S02]  /*5b30*/  FADD.FTZ R181, RZ, R15 ;  /* 0x0000000fffb57221 */ /* 0x000fe40000010000 */
[----:B------:R-:W-:Y:S02]  /*5b40*/  FFMA.FTZ R15, R132, R16, -R13 ;  /* 0x00000010840f7223 */ /* 0x000fe4000001080d */
[----:B------:R-:W-:-:S02]  /*5b50*/  FMUL.FTZ R13, R145, R189 ;  /* 0x000000bd910d7220 */ /* 0x000fc40000410000 */
[----:B------:R-:W-:Y:S02]  /*5b60*/  FMUL.FTZ R12, R145, R181 ;  /* 0x000000b5910c7220 */ /* 0x000fe40000410000 */
[----:B------:R-:W-:Y:S02]  /*5b70*/  FMUL.FTZ R19, R129, -R19 ;  /* 0x8000001381137220 */ /* 0x000fe40000410000 */
[C---:B------:R-:W-:Y:S02]  /*5b80*/  FFMA.FTZ R13, R146.reuse, R181, R13 ;  /* 0x000000b5920d7223 */ /* 0x040fe4000001000d */
[----:B------:R-:W-:Y:S02]  /*5b90*/  FFMA.FTZ R12, R146, R189, -R12 ;  /* 0x000000bd920c7223 */ /* 0x000fe4000001080c */
[----:B------:R-:W-:Y:S02]  /*5ba0*/  FFMA.FTZ R20, R130, R21, R19 ;  /* 0x0000001582147223 */ /* 0x000fe40000010013 */
[----:B------:R-:W-:-:S02]  /*5bb0*/  FADD.FTZ R18, R171, R18 ;  /* 0x00000012ab127221 */ /* 0x000fc40000010000 */
[----:B------:R-:W-:Y:S02]  /*5bc0*/  FADD.FTZ R182, RZ, R13 ;  /* 0x0000000dffb67221 */ /* 0x000fe40000010000 */
[----:B------:R-:W-:Y:S02]  /*5bd0*/  FMUL.FTZ R17, R131, -R16 ;  /* 0x8000001083117220 */ /* 0x000fe40000410000 */
[----:B------:R-:W-:Y:S02]  /*5be0*/  FADD.FTZ R193, R193, R12 ;  /* 0x0000000cc1c17221 */ /* 0x000fe40000010000 */
[----:B------:R-:W-:Y:S02]  /*5bf0*/  FADD.FTZ R20, -R155, R20 ;  /* 0x000000149b147221 */ /* 0x000fe40000010100 */
[----:B------:R-:W-:Y:S02]  /*5c00*/  FMUL.FTZ R21, R131, -R18 ;  /* 0x8000001283157220 */ /* 0x000fe40000410000 */
[----:B------:R-:W-:-:S02]  /*5c10*/  FMUL.FTZ R12, R143, R182 ;  /* 0x000000b68f0c7220 */ /* 0x000fc40000410000 */
[C---:B------:R-:W-:Y:S02]  /*5c20*/  FFMA.FTZ R17, R132.reuse, R14, R17 ;  /* 0x0000000e84117223 */ /* 0x040fe40000010011 */
[-C--:B------:R-:W-:Y:S02]  /*5c30*/  FMUL.FTZ R13, R143, R193.reuse ;  /* 0x000000c18f0d7220 */ /* 0x080fe40000410000 */
[-C--:B------:R-:W-:Y:S02]  /*5c40*/  FMUL.FTZ R19, R131, -R20.reuse ;  /* 0x8000001483137220 */ /* 0x080fe40000410000 */
[----:B------:R-:W-:Y:S02]  /*5c50*/  FFMA.FTZ R21, R132, R20, R21 ;  /* 0x0000001484157223 */ /* 0x000fe40000010015 */
[----:B------:R-:W-:Y:S02]  /*5c60*/  FFMA.FTZ R12, R144, R193, -R12 ;  /* 0x000000c1900c7223 */ /* 0x000fe4000001080c */
[----:B------:R-:W-:-:S02]  /*5c70*/  FMUL.FTZ R14, R133, -R17 ;  /* 0x80000011850e7220 */ /* 0x000fc40000410000 */
[----:B------:R-:W-:Y:S02]  /*5c80*/  FFMA.FTZ R13, R144, R182, R13 ;  /* 0x000000b6900d7223 */ /* 0x000fe4000001000d */
[----:B------:R-:W-:Y:S02]  /*5c90*/  FFMA.FTZ R19, R132, R18, -R19 ;  /* 0x0000001284137223 */ /* 0x000fe40000010813 */
        /* <DEDUP_REMOVED lines=71> */
[C---:B------:R-:W-:Y:S02]  /*6110*/  FMUL.FTZ R21, R141.reuse, -R21 ;  /* 0x800000158d157220 */ /* 0x040fe40000410000 */
[----:B------:R-:W-:Y:S02]  /*6120*/  FFMA.FTZ R12, R134, R199, -R12 ;  /* 0x000000c7860c7223 */ /* 0x000fe4000001080c */
[----:B------:R-:W-:Y:S02]  /*6130*/  FADD.FTZ R188, RZ, R13 ;  /* 0x0000000dffbc7221 */ /* 0x000fe40000010000 */
[----:B------:R-:W-:Y:S02]  /*6140*/  FADD.FTZ R17, R176, R17 ;  /* 0x00000011b0117221 */ /* 0x000fe40000010000 */
[----:B------:R-:W-:-:S02]  /*6150*/  FMUL.FTZ R13, R141, -R19 ;  /* 0x800000138d0d7220 */ /* 0x000fc40000410000 */
[C---:B------:R-:W-:Y:S02]  /*6160*/  FFMA.FTZ R21, R142.reuse, R16, R21 ;  /* 0x000000108e157223 */ /* 0x040fe40000010015 */
[----:B------:R-:W-:Y:S02]  /*6170*/  FADD.FTZ R191, R191, R12 ;  /* 0x0000000cbfbf7221 */ /* 0x000fe40000010000 */
[----:B------:R-:W-:Y:S02]  /*6180*/  FMUL.FTZ R12, R131, R188 ;  /* 0x000000bc830c7220 */ /* 0x000fe40000410000 */
[-C--:B------:R-:W-:Y:S02]  /*6190*/  FFMA.FTZ R16, R142, R17.reuse, -R13 ;  /* 0x000000118e107223 */ /* 0x080fe4000001080d */
[----:B------:R-:W-:Y:S02]  /*61a0*/  FMUL.FTZ R17, R141, -R17 ;  /* 0x800000118d117220 */ /* 0x000fe40000410000 */
[----:B------:R-:W-:-:S02]  /*61b0*/  FMUL.FTZ R15, R143, -R21 ;  /* 0x800000158f0f7220 */ /* 0x000fc40000410000 */
[-C--:B------:R-:W-:Y:S02]  /*61c0*/  FMUL.FTZ R13, R131, R191.reuse ;  /* 0x000000bf830d7220 */ /* 0x080fe40000410000 */
[----:B------:R-:W-:Y:S02]  /*61d0*/  FFMA.FTZ R12, R132, R191, -R12 ;  /* 0x000000bf840c7223 */ /* 0x000fe4000001080c */
[----:B------:R-:W-:Y:S02]  /*61e0*/  FFMA.FTZ R18, R142, R19, R17 ;  /* 0x000000138e127223 */ /* 0x000fe40000010011 */
[----:B------:R-:W-:Y:S02]  /*61f0*/  FFMA.FTZ R15, R144, R14, -R15 ;  /* 0x0000000e900f7223 */ /* 0x000fe4000001080f */
[----:B------:R-:W-:Y:S02]  /*6200*/  FFMA.FTZ R13, R132, R188, R13 ;  /* 0x000000bc840d7223 */ /* 0x000fe4000001000d */
[----:B------:R-:W-:-:S02]  /*6210*/  FMUL.FTZ R14, R143, -R14 ;  /* 0x8000000e8f0e7220 */ /* 0x000fc40000410000 */
[----:B------:R-:W-:Y:S02]  /*6220*/  FADD.FTZ R195, R195, R12 ;  /* 0x0000000cc3c37221 */ /* 0x000fe40000010000 */
[----:B------:R-:W-:Y:S02]  /*6230*/  FADD.FTZ R18, -R161, R18 ;  /* 0x00000012a1127221 */ /* 0x000fe40000010100 */
[----:B------:R-:W-:Y:S02]  /*6240*/  FADD.FTZ R35, RZ, R13 ;  /* 0x0000000dff237221 */ /* 0x000fe40000010000 */
[----:B------:R-:W-:Y:S02]  /*6250*/  FFMA.FTZ R21, R144, R21, R14 ;  /* 0x0000001590157223 */ /* 0x000fe4000001000e */
[----:B------:R-:W-:Y:S02]  /*6260*/  FMUL.FTZ R14, R129, R195 ;  /* 0x000000c3810e7220 */ /* 0x000fe40000410000 */
[----:B------:R-:W-:-:S02]  /*6270*/  FADD.FTZ R16, R177, R16 ;  /* 0x00000010b1107221 */ /* 0x000fc40000010000 */
[----:B------:R-:W-:Y:S02]  /*6280*/  FMUL.FTZ R13, R143, -R18 ;  /* 0x800000128f0d7220 */ /* 0x000fe40000410000 */
[-C--:B------:R-:W-:Y:S02]  /*6290*/  FMUL.FTZ R12, R129, R35.reuse ;  /* 0x00000023810c7220 */ /* 0x080fe40000410000 */
[----:B------:R-:W-:Y:S02]  /*62a0*/  FFMA.FTZ R14, R130, R35, R14 ;  /* 0x00000023820e7223 */ /* 0x000fe4000001000e */
[----:B------:R-:W-:Y:S02]  /*62b0*/  FFMA.FTZ R17, R144, R16, -R13 ;  /* 0x0000001090117223 */ /* 0x000fe4000001080d */
[----:B------:R-:W-:Y:S02]  /*62c0*/  FFMA.FTZ R13, R130, R195, -R12 ;  /* 0x000000c3820d7223 */ /* 0x000fe4000001080c */
[----:B------:R-:W-:-:S02]  /*62d0*/  FADD.FTZ R190, RZ, R14 ;  /* 0x0000000effbe7221 */ /* 0x000fc40000010000 */
[----:B------:R-:W-:Y:S02]  /*62e0*/  FMUL.FTZ R19, R143, -R16 ;  /* 0x800000108f137220 */ /* 0x000fe40000410000 */
[----:B------:R-:W-:Y:S02]  /*62f0*/  FMUL.FTZ R12, R145, -R21 ;  /* 0x80000015910c7220 */ /* 0x000fe40000410000 */
[----:B------:R-:W-:Y:S02]  /*6300*/  FADD.FTZ R204, R204, R13 ;  /* 0x0000000dcccc7221 */ /* 0x000fe40000010000 */
[----:B------:R-:W-:Y:S02]  /*6310*/  FMUL.FTZ R13, R127, R190 ;  /* 0x000000be7f0d7220 */ /* 0x000fe40000410000 */
[----:B------:R-:W-:Y:S02]  /*6320*/  FFMA.FTZ R19, R144, R18, R19 ;  /* 0x0000001290137223 */ /* 0x000fe40000010013 */
[----:B------:R-:W-:-:S02]  /*6330*/  FFMA.FTZ R20, R146, R15, -R12 ;  /* 0x0000000f92147223 */ /* 0x000fc4000001080c */
[-C--:B------:R-:W-:Y:S02]  /*6340*/  FFMA.FTZ R12, R128, R204.reuse, -R13 ;  /* 0x000000cc800c7223 */ /* 0x080fe4000001080d */
[----:B------:R-:W-:Y:S02]  /*6350*/  FADD.FTZ R19, -R162, R19 ;  /* 0x00000013a2137221 */ /* 0x000fe40000010100 */
[----:B------:R-:W-:Y:S02]  /*6360*/  FMUL.FTZ R13, R127, R204 ;  /* 0x000000cc7f0d7220 */ /* 0x000fe40000410000 */
[C---:B------:R-:W-:Y:S02]  /*6370*/  FMUL.FTZ R15, R145.reuse, -R15 ;  /* 0x8000000f910f7220 */ /* 0x040fe40000410000 */
[----:B------:R-:W-:Y:S02]  /*6380*/  FADD.FTZ R17, R178, R17 ;  /* 0x00000011b2117221 */ /* 0x000fe40000010000 */
[----:B------:R-:W-:-:S02]  /*6390*/  FMUL.FTZ R14, R145, -R19 ;  /* 0x80000013910e7220 */ /* 0x000fc40000410000 */
[----:B------:R-:W-:Y:S01]  /*63a0*/  FFMA.FTZ R205, R128, R190, R13 ;  /* 0x000000be80cd7223 */ /* 0x000fe2000001000d */
[----:B------:R-:W-:Y:S01]  /*63b0*/  HFMA2.MMA R13, -RZ, RZ, 0, 0 ;  /* 0x00000000ff0d7435 */ /* 0x000fe200000001ff */
[----:B------:R-:W-:Y:S01]  /*63c0*/  FADD.FTZ R207, R207, R12 ;  /* 0x0000000ccfcf7221 */ /* 0x000fe20000010000 */
[----:B------:R-:W-:Y:S01]  /*63d0*/  MOV R12, 0x3f800000 ;  /* 0x3f800000000c7802 */ /* 0x000fe20000000f00 */
[C---:B------:R-:W-:Y:S02]  /*63e0*/  FFMA.FTZ R21, R146.reuse, R21, R15 ;  /* 0x0000001592157223 */ /* 0x040fe4000001000f */
[-C--:B------:R-:W-:Y:S02]  /*63f0*/  FMUL.FTZ R15, R145, -R17.reuse ;  /* 0x80000011910f7220 */ /* 0x080fe40000410000 */
[----:B------:R-:W-:Y:S02]  /*6400*/  FFMA.FTZ R18, R146, R17, -R14 ;  /* 0x0000001192127223 */ /* 0x000fe4000001080e */
[----:B------:R-:W-:-:S02]  /*6410*/  FADD.FTZ R205, RZ, R205 ;  /* 0x000000cdffcd7221 */ /* 0x000fc40000010000 */
[C---:B------:R-:W-:Y:S02]  /*6420*/  FMUL.FTZ R17, R125.reuse, R207 ;  /* 0x000000cf7d117220 */ /* 0x040fe40000410000 */
[----:B------:R-:W-:Y:S02]  /*6430*/  FMUL.FTZ R16, R125, R205 ;  /* 0x000000cd7d107220 */ /* 0x000fe40000410000 */
[----:B------:R-:W-:Y:S02]  /*6440*/  FFMA.FTZ R22, R146, R19, R15 ;  /* 0x0000001392167223 */ /* 0x000fe4000001000f */
[C---:B------:R-:W-:Y:S01]  /*6450*/  FFMA.FTZ R17, R126.reuse, R205, R17 ;  /* 0x000000cd7e117223 */ /* 0x040fe20000010011 */
[----:B------:R-:W-:Y:S01]  /*6460*/  CS2R R14, SRZ ;  /* 0x00000000000e7805 */ /* 0x000fe2000001ff00 */
[----:B------:R-:W-:Y:S02]  /*6470*/  FFMA.FTZ R16, R126, R207, -R16 ;  /* 0x000000cf7e107223 */ /* 0x000fe40000010810 */
[----:B------:R-:W-:-:S02]  /*6480*/  FADD.FTZ R22, -R163, R22 ;  /* 0x00000016a3167221 */ /* 0x000fc40000010100 */
[----:B------:R-:W-:Y:S01]  /*6490*/  FADD.FTZ R206, RZ, R17 ;  /* 0x00000011ffce7221 */ /* 0x000fe20000010000 */
[----:B------:R0:W1:Y:S01]  /*64a0*/  @!P0 LDS.128 R12, [R0.X16+0x22b0] ;  /* 0x0022b000000c8984 */ /* 0x000062000000cc00 */
[----:B------:R-:W-:Y:S01]  /*64b0*/  FADD.FTZ R208, R203, R16 ;  /* 0x00000010cbd07221 */ /* 0x000fe20000010000 */
[----:B------:R-:W-:Y:S01]  /*64c0*/  ISETP.GT.U32.AND P0, PT, R122, 0x1f, PT ;  /* 0x0000001f7a00780c */ /* 0x000fe20003f04070 */
[----:B------:R-:W-:Y:S02]  /*64d0*/  FADD.FTZ R18, R179, R18 ;  /* 0x00000012b3127221 */ /* 0x000fe40000010000 */
[----:B------:R-:W-:Y:S02]  /*64e0*/  FMUL.FTZ R17, R147, -R22 ;  /* 0x8000001693117220 */ /* 0x000fe40000410000 */
[----:B------:R-:W-:Y:S02]  /*64f0*/  FMUL.FTZ R16, R121, R206 ;  /* 0x000000ce79107220 */ /* 0x000fe40000410000 */
[----:B------:R-:W-:-:S02]  /*6500*/  FMUL.FTZ R19, R147, -R18 ;  /* 0x8000001293137220 */ /* 0x000fc40000410000 */
[----:B------:R-:W-:Y:S02]  /*6510*/  FFMA.FTZ R23, R148, R18, -R17 ;  /* 0x0000001294177223 */ /* 0x000fe40000010811 */
[-C--:B------:R-:W-:Y:S02]  /*6520*/  FFMA.FTZ R203, R123, R208.reuse, -R16 ;  /* 0x000000d07bcb7223 */ /* 0x080fe40000010810 */
[----:B------:R-:W-:Y:S02]  /*6530*/  FMUL.FTZ R18, R121, R208 ;  /* 0x000000d079127220 */ /* 0x000fe40000410000 */
[----:B------:R-:W-:Y:S02]  /*6540*/  FMUL.FTZ R17, R147, -R20 ;  /* 0x8000001493117220 */ /* 0x000fe40000410000 */
[----:B------:R-:W-:Y:S02]  /*6550*/  FADD.FTZ R203, R202, R203 ;  /* 0x000000cbcacb7221 */ /* 0x000fe40000010000 */
[----:B------:R-:W-:-:S02]  /*6560*/  FFMA.FTZ R202, R123, R206, R18 ;  /* 0x000000ce7bca7223 */ /* 0x000fc40000010012 */
[C---:B------:R-:W-:Y:S02]  /*6570*/  FFMA.FTZ R209, R148.reuse, R22, R19 ;  /* 0x0000001694d17223 */ /* 0x040fe40000010013 */
[-C--:B------:R-:W-:Y:S02]  /*6580*/  FMUL.FTZ R19, R147, -R21.reuse ;  /* 0x8000001593137220 */ /* 0x080fe40000410000 */
[C---:B------:R-:W-:Y:S02]  /*6590*/  FFMA.FTZ R17, R148.reuse, R21, R17 ;  /* 0x0000001594117223 */ /* 0x040fe40000010011 */
[----:B------:R-:W-:Y:S02]  /*65a0*/  FADD.FTZ R202, RZ, R202 ;  /* 0x000000caffca7221 */ /* 0x000fe40000010000 */
[----:B------:R-:W-:Y:S02]  /*65b0*/  FMUL.FTZ R21, R117, R203 ;  /* 0x000000cb75157220 */ /* 0x000fe40000410000 */
[----:B------:R-:W-:-:S02]  /*65c0*/  FFMA.FTZ R16, R148, R20, -R19 ;  /* 0x0000001494107223 */ /* 0x000fc40000010813 */
[-C--:B------:R-:W-:Y:S02]  /*65d0*/  FMUL.FTZ R20, R117, R202.reuse ;  /* 0x000000ca75147220 */ /* 0x080fe40000410000 */
[C---:B------:R-:W-:Y:S02]  /*65e0*/  FFMA.FTZ R210, R119.reuse, R202, R21 ;  /* 0x000000ca77d27223 */ /* 0x040fe40000010015 */
[----:B------:R-:W-:Y:S02]  /*65f0*/  FFMA.FTZ R21, R119, R203, -R20 ;  /* 0x000000cb77157223 */ /* 0x000fe40000010814 */
[----:B------:R-:W-:Y:S02]  /*6600*/  FADD.FTZ R210, RZ, R210 ;  /* 0x000000d2ffd27221 */ /* 0x000fe40000010000 */
[----:B------:R-:W-:Y:S02]  /*6610*/  FADD.FTZ R19, -R164, R209 ;  /* 0x000000d1a4137221 */ /* 0x000fe40000010100 */
[----:B------:R-:W-:-:S02]  /*6620*/  FADD.FTZ R18, R180, R23 ;  /* 0x00000017b4127221 */ /* 0x000fc40000010000 */
[----:B------:R-:W-:Y:S02]  /*6630*/  FADD.FTZ R200, R200, R21 ;  /* 0x00000015c8c87221 */ /* 0x000fe40000010000 */
[----:B------:R-:W-:Y:S01]  /*6640*/  FMUL.FTZ R20, R113, R210 ;  /* 0x000000d271147220 */ /* 0x000fe20000410000 */
[----:B------:R0:W-:Y:S03]  /*6650*/  STS.128 [R122.X16+0xcb0], R16 ;  /* 0x000cb0107a007388 */ /* 0x0001e6000000cc00 */
[----:B------:R-:W-:-:S04]  /*6660*/  FFMA.FTZ R209, R115, R200, -R20 ;  /* 0x000000c873d17223 */ /* 0x000fc80000010814 */
[----:B------:R-:W-:Y:S01]  /*6670*/  FADD.FTZ R209, R198, R209 ;  /* 0x000000d1c6d17221 */ /* 0x000fe20000010000 */
        /* <DEDUP_REMOVED lines=10> */
[-C--:B------:R-:W-:Y:S02]  /*6720*/  FMUL.FTZ R17, R17, R20.reuse ;  /* 0x0000001411117220 */ /* 0x080fe40000410000 */
[----:B------:R-:W-:-:S02]  /*6730*/  FFMA.FTZ R211, R16, R20, -R211 ;  /* 0x0000001410d37223 */ /* 0x000fc400000108d3 */
[C---:B------:R-:W-:Y:S02]  /*6740*/  FFMA.FTZ R213, R16.reuse, R22, -R213 ;  /* 0x0000001610d57223 */ /* 0x040fe400000108d5 */
[C---:B------:R-:W-:Y:S02]  /*6750*/  FFMA.FTZ R212, R16.reuse, R23, R212 ;  /* 0x0000001710d47223 */ /* 0x040fe400000100d4 */
[----:B------:R-:W-:Y:S01]  /*6760*/  FFMA.FTZ R22, R16, R21, R17 ;  /* 0x0000001510167223 */ /* 0x000fe20000010011 */
[----:B------:R-:W-:Y:S01]  /*6770*/  MOV R21, R211 ;  /* 0x000000d300157202 */ /* 0x000fe20000000f00 */
[----:B------:R-:W-:Y:S02]  /*6780*/  FADD.FTZ R20, R18, R213 ;  /* 0x000000d512147221 */ /* 0x000fe40000010000 */
[----:B------:R-:W-:Y:S01]  /*6790*/  FADD.FTZ R19, R19, R212 ;  /* 0x000000d413137221 */ /* 0x000fe20000010000 */
[----:B------:R-:W-:Y:S05]  /*67a0*/  BRA.DIV ~URZ, `(.L_x_6289) ;  /* 0x000050827f007947 */ /* 0x000fea000b800000 */
[----:B------:R0:W1:Y:S02]  /*67b0*/  SHFL.DOWN PT, R18, R211, 0x1, 0x1f ;  /* 0x08201f00d3127f89 */ /* 0x00006400000e0000 */
.L_x_6323:
[----:B------:R-:W-:Y:S05]  /*67c0*/  BRA.DIV ~URZ, `(.L_x_6290) ;  /* 0x000050e27f007947 */ /* 0x000fea000b800000 */
[----:B------:R2:W3:Y:S04]  /*67d0*/  SHFL.DOWN PT, R23, R22, 0x1, 0x1f ;  /* 0x08201f0016177f89 */ /* 0x0004e800000e0000 */
[----:B0-----:R2:W0:Y:S04]  /*67e0*/  SHFL.DOWN PT, R211, R20, 0x1, 0x1f ;  /* 0x08201f0014d37f89 */ /* 0x00142800000e0000 */
[----:B------:R2:W4:Y:S02]  /*67f0*/  SHFL.DOWN PT, R16, R19, 0x1, 0x1f ;  /* 0x08201f0013107f89 */ /* 0x00052400000e0000 */
.L_x_6324:
[----:B------:R-:W-:Y:S01]  /*6800*/  LOP3.LUT R17, R122, 0x1f, RZ, 0xc0, !PT ;  /* 0x0000001f7a117812 */ /* 0x000fe200078ec0ff */
[----:B------:R-:W-:Y:S03]  /*6810*/  BSSY B1, `(.L_x_6291) ;  /* 0x000000e000017945 */ /* 0x000fe60003800000 */
[----:B------:R-:W-:Y:S01]  /*6820*/  ISETP.GT.U32.AND P1, PT, R17, 0x1d, PT ;  /* 0x0000001d1100780c */ /* 0x000fe20003f24070 */
[----:B------:R-:W-:Y:S07]  /*6830*/  @!P0 BRA `(.L_x_6292) ;  /* 0x000000b000008947 */ /* 0x000fee0003800000 */
[C---:B---3--:R-:W-:Y:S02]  /*6840*/  FMUL.FTZ R17, R22.reuse, R23 ;  /* 0x0000001716117220 */ /* 0x048fe40000410000 */
[----:B----4-:R-:W-:-:S02]  /*6850*/  FMUL.FTZ R212, R22, R16 ;  /* 0x0000001016d47220 */ /* 0x010fc40000410000 */
[CC--:B0-----:R-:W-:Y:S02]  /*6860*/  FMUL.FTZ R213, R22.reuse, R211.reuse ;  /* 0x000000d316d57220 */ /* 0x0c1fe40000410000 */
        /* <DEDUP_REMOVED lines=8> */
.L_x_6292:
[----:B------:R-:W-:Y:S05]  /*68f0*/  BSYNC B1 ;  /* 0x0000000000017941 */ /* 0x000fea0003800000 */
.L_x_6291:
[----:B------:R-:W-:Y:S05]  /*6900*/  BRA.DIV ~URZ, `(.L_x_6293) ;  /* 0x000051027f007947 */ /* 0x000fea000b800000 */
[----:B-1----:R1:W2:Y:S04]  /*6910*/  SHFL.DOWN PT, R18, R21, 0x2, 0x1f ;  /* 0x08401f0015127f89 */ /* 0x0022a800000e0000 */
[----:B---3--:R1:W3:Y:S04]  /*6920*/  SHFL.DOWN PT, R23, R22, 0x2, 0x1f ;  /* 0x08401f0016177f89 */ /* 0x0082e800000e0000 */
[----:B0-----:R1:W0:Y:S04]  /*6930*/  SHFL.DOWN PT, R211, R20, 0x2, 0x1f ;  /* 0x08401f0014d37f89 */ /* 0x00122800000e0000 */
[----:B----4-:R1:W4:Y:S02]  /*6940*/  SHFL.DOWN PT, R16, R19, 0x2, 0x1f ;  /* 0x08401f0013107f89 */ /* 0x01032400000e0000 */
.L_x_6325:
[----:B------:R-:W-:Y:S01]  /*6950*/  LOP3.LUT R17, R122, 0x1f, RZ, 0xc0, !PT ;  /* 0x0000001f7a117812 */ /* 0x000fe200078ec0ff */
[----:B------:R-:W-:Y:S03]  /*6960*/  BSSY B1, `(.L_x_6294) ;  /* 0x000000e000017945 */ /* 0x000fe60003800000 */
[----:B------:R-:W-:Y:S01]  /*6970*/  ISETP.GT.U32.AND P0, PT, R17, 0x1b, PT ;  /* 0x0000001b1100780c */ /* 0x000fe20003f04070 */
[----:B------:R-:W-:Y:S07]  /*6980*/  @P1 BRA `(.L_x_6295) ;  /* 0x000000b000001947 */ /* 0x000fee0003800000 */
        /* <DEDUP_REMOVED lines=11> */
.L_x_6295:
[----:B------:R-:W-:Y:S05]  /*6a40*/  BSYNC B1 ;  /* 0x0000000000017941 */ /* 0x000fea0003800000 */
.L_x_6294:
[----:B------:R-:W-:Y:S05]  /*6a50*/  BRA.DIV ~URZ, `(.L_x_6296) ;  /* 0x000051827f007947 */ /* 0x000fea000b800000 */
[----:B--2---:R2:W1:Y:S02]  /*6a60*/  SHFL.DOWN PT, R18, R21, 0x4, 0x1f ;  /* 0x08801f0015127f89 */ /* 0x00446400000e0000 */
.L_x_6326:
[----:B------:R-:W-:Y:S05]  /*6a70*/  BRA.DIV ~URZ, `(.L_x_6297) ;  /* 0x000051e27f007947 */ /* 0x000fea000b800000 */
[----:B---3--:R3:W2:Y:S04]  /*6a80*/  SHFL.DOWN PT, R23, R22, 0x4, 0x1f ;  /* 0x08801f0016177f89 */ /* 0x0086a800000e0000 */
[----:B0-----:R3:W0:Y:S04]  /*6a90*/  SHFL.DOWN PT, R211, R20, 0x4, 0x1f ;  /* 0x08801f0014d37f89 */ /* 0x00162800000e0000 */
[----:B----4-:R3:W4:Y:S02]  /*6aa0*/  SHFL.DOWN PT, R16, R19, 0x4, 0x1f ;  /* 0x08801f0013107f89 */ /* 0x01072400000e0000 */
.L_x_6327:
[----:B------:R-:W-:Y:S01]  /*6ab0*/  LOP3.LUT R17, R122, 0x1f, RZ, 0xc0, !PT ;  /* 0x0000001f7a117812 */ /* 0x000fe200078ec0ff */
[----:B------:R-:W-:Y:S03]  /*6ac0*/  BSSY B1, `(.L_x_6298) ;  /* 0x000000e000017945 */ /* 0x000fe60003800000 */
[----:B------:R-:W-:Y:S01]  /*6ad0*/  ISETP.GT.U32.AND P1, PT, R17, 0x17, PT ;  /* 0x000000171100780c */ /* 0x000fe20003f24070 */
[----:B------:R-:W-:Y:S07]  /*6ae0*/  @P0 BRA `(.L_x_6299) ;  /* 0x000000b000000947 */ /* 0x000fee0003800000 */
[C---:B--2---:R-:W-:Y:S02]  /*6af0*/  FMUL.FTZ R17, R22.reuse, R23 ;  /* 0x0000001716117220 */ /* 0x044fe40000410000 */
[----:B----4-:R-:W-:-:S02]  /*6b00*/  FMUL.FTZ R212, R22, R16 ;  /* 0x0000001016d47220 */ /* 0x010fc40000410000 */
[CC--:B0-----:R-:W-:Y:S02]  /*6b10*/  FMUL.FTZ R213, R22.reuse, R211.reuse ;  /* 0x000000d316d57220 */ /* 0x0c1fe40000410000 */
        /* <DEDUP_REMOVED lines=8> */
.L_x_6299:
[----:B------:R-:W-:Y:S05]  /*6ba0*/  BSYNC B1 ;  /* 0x0000000000017941 */ /* 0x000fea0003800000 */
.L_x_6298:
[----:B------:R-:W-:Y:S05]  /*6bb0*/  BRA.DIV ~URZ, `(.L_x_6300) ;  /* 0x000052027f007947 */ /* 0x000fea000b800000 */
[----:B-1----:R1:W3:Y:S04]  /*6bc0*/  SHFL.DOWN PT, R18, R21, 0x8, 0x1f ;  /* 0x09001f0015127f89 */ /* 0x0022e800000e0000 */
[----:B--2---:R1:W2:Y:S04]  /*6bd0*/  SHFL.DOWN PT, R23, R22, 0x8, 0x1f ;  /* 0x09001f0016177f89 */ /* 0x0042a800000e0000 */
[----:B0-----:R1:W0:Y:S04]  /*6be0*/  SHFL.DOWN PT, R211, R20, 0x8, 0x1f ;  /* 0x09001f0014d37f89 */ /* 0x00122800000e0000 */
[----:B----4-:R1:W4:Y:S02]  /*6bf0*/  SHFL.DOWN PT, R16, R19, 0x8, 0x1f ;  /* 0x09001f0013107f89 */ /* 0x01032400000e0000 */
.L_x_6328:
        /* <DEDUP_REMOVED lines=15> */
.L_x_6302:
[----:B------:R-:W-:Y:S05]  /*6cf0*/  BSYNC B1 ;  /* 0x0000000000017941 */ /* 0x000fea0003800000 */
.L_x_6301:
[----:B------:R-:W-:Y:S05]  /*6d00*/  BRA.DIV ~URZ, `(.L_x_6303) ;  /* 0x000052827f007947 */ /* 0x000fea000b800000 */
[----:B---3--:R3:W1:Y:S02]  /*6d10*/  SHFL.DOWN PT, R18, R21, 0x10, 0x1f ;  /* 0x0a001f0015127f89 */ /* 0x00866400000e0000 */
.L_x_6329:
[----:B------:R-:W-:Y:S05]  /*6d20*/  BRA.DIV ~URZ, `(.L_x_6304) ;  /* 0x000052e27f007947 */ /* 0x000fea000b800000 */
[----:B--2---:R2:W3:Y:S04]  /*6d30*/  SHFL.DOWN PT, R23, R22, 0x10, 0x1f ;  /* 0x0a001f0016177f89 */ /* 0x0044e800000e0000 */
[----:B0-----:R2:W0:Y:S04]  /*6d40*/  SHFL.DOWN PT, R211, R20, 0x10, 0x1f ;  /* 0x0a001f0014d37f89 */ /* 0x00142800000e0000 */
[----:B----4-:R2:W4:Y:S02]  /*6d50*/  SHFL.DOWN PT, R16, R19, 0x10, 0x1f ;  /* 0x0a001f0013107f89 */ /* 0x01052400000e0000 */
.L_x_6330:
[----:B------:R-:W-:Y:S01]  /*6d60*/  BSSY B1, `(.L_x_6305) ;  /* 0x000000d000017945 */ /* 0x000fe20003800000 */
[----:B------:R-:W-:Y:S05]  /*6d70*/  @P0 BRA `(.L_x_6306) ;  /* 0x000000b000000947 */ /* 0x000fea0003800000 */
        /* <DEDUP_REMOVED lines=11> */
.L_x_6306:
[----:B------:R-:W-:Y:S05]  /*6e30*/  BSYNC B1 ;  /* 0x0000000000017941 */ /* 0x000fea0003800000 */
.L_x_6305:
        /* <DEDUP_REMOVED lines=9> */
[-C--:B----4-:R-:W-:Y:S01]  /*6ed0*/  FMUL.FTZ R16, R14, R222.reuse ;  /* 0x000000de0e107220 */ /* 0x090fe20000410000 */
        /* <DEDUP_REMOVED lines=8> */
[----:B0-----:R4:W0:Y:S04]  /*6f60*/  SHFL.IDX PT, R211, R15, RZ, 0x1f ;  /* 0x00001fff0fd37589 */ /* 0x00182800000e0000 */
[----:B------:R4:W0:Y:S02]  /*6f70*/  SHFL.IDX PT, R226, R13, RZ, 0x1f ;  /* 0x00001fff0de27589 */ /* 0x00082400000e0000 */
.L_x_6331:
[----:B-1-3--:R1:W3:Y:S01]  /*6f80*/  LDS.128 R20, [R198+0xcc0] ;  /* 0x000cc000c6147984 */ /* 0x00a2e20000000c00 */
[----:B------:R-:W-:Y:S01]  /*6f90*/  ISETP.NE.AND P0, PT, R122, 0x1f, PT ;  /* 0x0000001f7a00780c */ /* 0x000fe20003f05270 */
[----:B------:R-:W-:Y:S01]  /*6fa0*/  BSSY B1, `(.L_x_6308) ;  /* 0x0000010000017945 */ /* 0x000fe20003800000 */
[----:B--2---:R-:W-:Y:S02]  /*6fb0*/  MOV R16, R225 ;  /* 0x000000e100107202 */ /* 0x004fe40000000f00 */
[----:B0-----:R-:W-:Y:S02]  /*6fc0*/  MOV R17, R226 ;  /* 0x000000e200117202 */ /* 0x001fe40000000f00 */
[----:B------:R-:W-:-:S02]  /*6fd0*/  MOV R18, R227 ;  /* 0x000000e300127202 */ /* 0x000fc40000000f00 */
[----:B----4-:R-:W-:-:S05]  /*6fe0*/  MOV R19, R211 ;  /* 0x000000d300137202 */ /* 0x010fca0000000f00 */
[----:B------:R-:W-:Y:S05]  /*6ff0*/  @!P0 BRA `(.L_x_6309) ;  /* 0x000000a000008947 */ /* 0x000fea0003800000 */
[-C--:B-1----:R-:W-:Y:S02]  /*7000*/  FMUL.FTZ R14, R19, R224.reuse ;  /* 0x000000e0130e7220 */ /* 0x082fe40000410000 */
        /* <DEDUP_REMOVED lines=9> */
.L_x_6309:
[----:B-1----:R-:W-:Y:S05]  /*70a0*/  BSYNC B1 ;  /* 0x0000000000017941 */ /* 0x002fea0003800000 */
.L_x_6308:
[C---:B---3--:R-:W-:Y:S01]  /*70b0*/  FMUL.FTZ R211, R21.reuse, R19 ;  /* 0x0000001315d37220 */ /* 0x048fe20000410000 */
        /* <DEDUP_REMOVED lines=15> */
.L_x_6288:
[----:B-1----:R-:W-:Y:S05]  /*71b0*/  BSYNC B0 ;  /* 0x0000000000007941 */ /* 0x002fea0003800000 */
.L_x_6287:
[----:B------:R-:W-:Y:S01]  /*71c0*/  WARPSYNC 0xffffffff ;  /* 0xffffffff00007948 */ /* 0x000fe20003800000 */
[----:B------:R-:W-:Y:S01]  /*71d0*/  BAR.SYNC.DEFER_BLOCKING 0x0 ;  /* 0x0000000000007b1d */ /* 0x000fe20000010000 */
[----:B------:R-:W-:-:S02]  /*71e0*/  ISETP.NE.AND P2, PT, R122, RZ, PT ;  /* 0x000000ff7a00720c */ /* 0x000fc40003f45270 */
[----:B------:R-:W-:Y:S02]  /*71f0*/  PRMT R213, RZ, 0x5410, R6 ;  /* 0x00005410ffd57816 */ /* 0x000fe40000000006 */
[C---:B------:R-:W-:Y:S01]  /*7200*/  ISETP.GT.AND P0, PT, R120.reuse, 0x1e, PT ;  /* 0x0000001e7800780c */ /* 0x040fe20003f04270 */
[----:B------:R-:W-:Y:S01]  /*7210*/  BSSY B0, `(.L_x_6310) ;  /* 0x00001f6000007945 */ /* 0x000fe20003800000 */
[----:B------:R-:W-:Y:S01]  /*7220*/  ISETP.NE.AND P1, PT, R120, RZ, PT ;  /* 0x000000ff7800720c */ /* 0x000fe20003f25270 */
[----:B0-----:R-:W0:Y:S06]  /*7230*/  LDS.64 R16, [R122.X16+0xcb8] ;  /* 0x000cb8007a107984 */ /* 0x001e2c000000ca00 */
        /* <DEDUP_REMOVED lines=11> */
[----:B------:R-:W-:Y:S01]  /*72f0*/  FADD.FTZ R16, -R149, R20 ;  /* 0x0000001495107221 */ /* 0x000fe20000010100 */
[----:B------:R-:W-:Y:S01]  /*7300*/  PRMT R149, RZ, 0x7610, R7 ;  /* 0x00007610ff957816 */ /* 0x000fe20000000007 */
        /* <DEDUP_REMOVED lines=54> */
[----:B------:R-:W-:Y:S02]  /*7670*/  FMUL.FTZ R113, R113, R200 ;  /* 0x000000c871717220 */ /* 0x000fe40000410000 */
[----:B------:R-:W-:-:S02]  /*7680*/  FADD.FTZ R159, -R159, R138 ;  /* 0x0000008a9f9f7221 */ /* 0x000fc40000010100 */
[----:B------:R-:W-:Y:S02]  /*7690*/  FMUL.FTZ R32, R139, -R175 ;  /* 0x800000af8b207220 */ /* 0x000fe40000410000 */
[----:B------:R-:W-:Y:S02]  /*76a0*/  FFMA.FTZ R126, R115, R210, R113 ;  /* 0x000000d2737e7223 */ /* 0x000fe40000010071 */
[----:B------:R-:W-:Y:S02]  /*76b0*/  FFMA.FTZ R113, R140, R159, R32 ;  /* 0x0000009f8c717223 */ /* 0x000fe40000010020 */
[C---:B------:R-:W-:Y:S02]  /*76c0*/  FFMA.FTZ R32, R51.reuse, -R34, RZ ;  /* 0x8000002233207223 */ /* 0x040fe400000100ff */
[----:B------:R-:W-:Y:S02]  /*76d0*/  FFMA.FTZ R123, R51, R194, RZ ;  /* 0x000000c2337b7223 */ /* 0x000fe400000100ff */
[----:B------:R-:W-:-:S02]  /*76e0*/  FFMA.FTZ R32, R50, -R181, R32 ;  /* 0x800000b532207223 */ /* 0x000fc40000010020 */
[----:B------:R-:W-:Y:S02]  /*76f0*/  FFMA.FTZ R128, R50, R189, R123 ;  /* 0x000000bd32807223 */ /* 0x000fe4000001007b */
[C---:B------:R-:W-:Y:S02]  /*7700*/  FFMA.FTZ R32, R49.reuse, -R182, R32 ;  /* 0x800000b631207223 */ /* 0x040fe40000010020 */
[----:B------:R-:W-:Y:S02]  /*7710*/  FFMA.FTZ R128, R49, R193, R128 ;  /* 0x000000c131807223 */ /* 0x000fe40000010080 */
[C---:B------:R-:W-:Y:S02]  /*7720*/  FFMA.FTZ R32, R48.reuse, -R183, R32 ;  /* 0x800000b730207223 */ /* 0x040fe40000010020 */
[----:B------:R-:W-:Y:S02]  /*7730*/  FFMA.FTZ R128, R48, R201, R128 ;  /* 0x000000c930807223 */ /* 0x000fe40000010080 */
[----:B------:R-:W-:-:S02]  /*7740*/  FMUL.FTZ R139, R139, -R159 ;  /* 0x8000009f8b8b7220 */ /* 0x000fc40000410000 */
[C---:B------:R-:W-:Y:S02]  /*7750*/  FFMA.FTZ R32, R47.reuse, -R184, R32 ;  /* 0x800000b82f207223 */ /* 0x040fe40000010020 */
[----:B------:R-:W-:Y:S02]  /*7760*/  FFMA.FTZ R128, R47, R192, R128 ;  /* 0x000000c02f807223 */ /* 0x000fe40000010080 */
[----:B------:R-:W-:Y:S01]  /*7770*/  FFMA.FTZ R115, R140, R175, -R139 ;  /* 0x000000af8c737223 */ /* 0x000fe2000001088b */
[----:B------:R-:W-:Y:S01]  /*7780*/  PRMT R139, RZ, 0x5410, R7 ;  /* 0x00005410ff8b7816 */ /* 0x000fe20000000007 */
[----:B------:R-:W-:Y:S02]  /*7790*/  FADD.FTZ R113, -R160, R113 ;  /* 0x00000071a0717221 */ /* 0x000fe40000010100 */
[C---:B------:R-:W-:Y:S02]  /*77a0*/  FFMA.FTZ R32, R46.reuse, -R185, R32 ;  /* 0x800000b92e207223 */ /* 0x040fe40000010020 */
[----:B------:R-:W-:-:S02]  /*77b0*/  FFMA.FTZ R128, R46, R197, R128 ;  /* 0x000000c52e807223 */ /* 0x000fc40000010080 */
[----:B------:R-:W-:Y:S02]  /*77c0*/  FADD.FTZ R115, R176, R115 ;  /* 0x00000073b0737221 */ /* 0x000fe40000010000 */
[----:B-1----:R-:W-:Y:S02]  /*77d0*/  FMUL.FTZ R12, R141, -R113 ;  /* 0x800000718d0c7220 */ /* 0x002fe40000410000 */
[C---:B------:R-:W-:Y:S02]  /*77e0*/  FFMA.FTZ R32, R45.reuse, -R186, R32 ;  /* 0x800000ba2d207223 */ /* 0x040fe40000010020 */
[----:B------:R-:W-:Y:S02]  /*77f0*/  FFMA.FTZ R128, R45, R196, R128 ;  /* 0x000000c42d807223 */ /* 0x000fe40000010080 */
[-C--:B------:R-:W-:Y:S02]  /*7800*/  FMUL.FTZ R141, R141, -R115.reuse ;  /* 0x800000738d8d7220 */ /* 0x080fe40000410000 */
[----:B------:R-:W-:-:S02]  /*7810*/  FFMA.FTZ R12, R142, R115, -R12 ;  /* 0x000000738e0c7223 */ /* 0x000fc4000001080c */
[C---:B------:R-:W-:Y:S02]  /*7820*/  FFMA.FTZ R32, R44.reuse, -R187, R32 ;  /* 0x800000bb2c207223 */ /* 0x040fe40000010020 */
[----:B------:R-:W-:Y:S02]  /*7830*/  FFMA.FTZ R128, R44, R199, R128 ;  /* 0x000000c72c807223 */ /* 0x000fe40000010080 */
[----:B------:R-:W-:Y:S02]  /*7840*/  FFMA.FTZ R142, R142, R113, R141 ;  /* 0x000000718e8e7223 */ /* 0x000fe4000001008d */
[----:B------:R-:W-:Y:S02]  /*7850*/  FADD.FTZ R177, R177, R12 ;  /* 0x0000000cb1b17221 */ /* 0x000fe40000010000 */
[C---:B------:R-:W-:Y:S02]  /*7860*/  FFMA.FTZ R32, R43.reuse, -R188, R32 ;  /* 0x800000bc2b207223 */ /* 0x040fe40000010020 */
[----:B------:R-:W-:-:S02]  /*7870*/  FFMA.FTZ R128, R43, R191, R128 ;  /* 0x000000bf2b807223 */ /* 0x000fc40000010080 */
[----:B------:R-:W-:Y:S02]  /*7880*/  FADD.FTZ R161, -R161, R142 ;  /* 0x0000008ea1a17221 */ /* 0x000fe40000010100 */
[C---:B------:R-:W-:Y:S02]  /*7890*/  FMUL.FTZ R12, R143.reuse, -R177 ;  /* 0x800000b18f0c7220 */ /* 0x040fe40000410000 */
[C---:B------:R-:W-:Y:S02]  /*78a0*/  FFMA.FTZ R32, R42.reuse, -R35, R32 ;  /* 0x800000232a207223 */ /* 0x040fe40000010020 */
[----:B------:R-:W-:Y:S02]  /*78b0*/  FFMA.FTZ R128, R42, R195, R128 ;  /* 0x000000c32a807223 */ /* 0x000fe40000010080 */
[-C--:B------:R-:W-:Y:S02]  /*78c0*/  FMUL.FTZ R143, R143, -R161.reuse ;  /* 0x800000a18f8f7220 */ /* 0x080fe40000410000 */
[----:B------:R-:W-:-:S02]  /*78d0*/  FFMA.FTZ R125, R144, R161, R12 ;  /* 0x000000a1907d7223 */ /* 0x000fc4000001000c */
[C---:B------:R-:W-:Y:S02]  /*78e0*/  FFMA.FTZ R32, R41.reuse, -R190, R32 ;  /* 0x800000be29207223 */ /* 0x040fe40000010020 */
[----:B------:R-:W-:Y:S02]  /*78f0*/  FFMA.FTZ R128, R41, R204, R128 ;  /* 0x000000cc29807223 */ /* 0x000fe40000010080 */
[----:B------:R-:W-:Y:S02]  /*7900*/  FFMA.FTZ R123, R144, R177, -R143 ;  /* 0x000000b1907b7223 */ /* 0x000fe4000001088f */
[----:B------:R-:W-:Y:S02]  /*7910*/  FADD.FTZ R125, -R162, R125 ;  /* 0x0000007da27d7221 */ /* 0x000fe40000010100 */
[C---:B------:R-:W-:Y:S02]  /*7920*/  FFMA.FTZ R32, R40.reuse, -R205, R32 ;  /* 0x800000cd28207223 */ /* 0x040fe40000010020 */
[----:B------:R-:W-:-:S02]  /*7930*/  FFMA.FTZ R128, R40, R207, R128 ;  /* 0x000000cf28807223 */ /* 0x000fc40000010080 */
[----:B------:R-:W-:Y:S02]  /*7940*/  FADD.FTZ R123, R178, R123 ;  /* 0x0000007bb27b7221 */ /* 0x000fe40000010000 */
[----:B------:R-:W-:Y:S02]  /*7950*/  FMUL.FTZ R12, R145, -R125 ;  /* 0x8000007d910c7220 */ /* 0x000fe40000410000 */
[C---:B------:R-:W-:Y:S02]  /*7960*/  FFMA.FTZ R15, R39.reuse, -R206, R32 ;  /* 0x800000ce270f7223 */ /* 0x040fe40000010020 */
[----:B------:R-:W-:Y:S02]  /*7970*/  FFMA.FTZ R128, R39, R208, R128 ;  /* 0x000000d027807223 */ /* 0x000fe40000010080 */
[-C--:B------:R-:W-:Y:S02]  /*7980*/  FMUL.FTZ R145, R145, -R123.reuse ;  /* 0x8000007b91917220 */ /* 0x080fe40000410000 */
[----:B------:R-:W-:-:S02]  /*7990*/  FFMA.FTZ R12, R146, R123, -R12 ;  /* 0x0000007b920c7223 */ /* 0x000fc4000001080c */
[----:B------:R-:W-:Y:S02]  /*79a0*/  FMUL.FTZ R129, R31, R166 ;  /* 0x000000a61f817220 */ /* 0x000fe40000410000 */
[C---:B------:R-:W-:Y:S02]  /*79b0*/  FFMA.FTZ R15, R38.reuse, -R202, R15 ;  /* 0x800000ca260f7223 */ /* 0x040fe4000001000f */
[----:B------:R-:W-:Y:S02]  /*79c0*/  FFMA.FTZ R128, R38, R203, R128 ;  /* 0x000000cb26807223 */ /* 0x000fe40000010080 */
[----:B------:R-:W-:Y:S02]  /*79d0*/  FFMA.FTZ R146, R146, R125, R145 ;  /* 0x0000007d92927223 */ /* 0x000fe40000010091 */
[----:B------:R-:W-:Y:S02]  /*79e0*/  FADD.FTZ R13, RZ, R126 ;  /* 0x0000007eff0d7221 */ /* 0x000fe40000010000 */
[----:B------:R-:W-:-:S02]  /*79f0*/  FADD.FTZ R179, R179, R12 ;  /* 0x0000000cb3b37221 */ /* 0x000fc40000010000 */
[-C--:B------:R-:W-:Y:S02]  /*7a00*/  FMUL.FTZ R127, R31, R150.reuse ;  /* 0x000000961f7f7220 */ /* 0x080fe40000410000 */
[----:B------:R-:W-:Y:S02]  /*7a10*/  FFMA.FTZ R126, R30, R150, -R129 ;  /* 0x000000961e7e7223 */ /* 0x000fe40000010881 */
[-C--:B------:R-:W-:Y:S02]  /*7a20*/  FMUL.FTZ R12, R166, R76.reuse ;  /* 0x0000004ca60c7220 */ /* 0x080fe40000410000 */
[----:B------:R-:W-:Y:S02]  /*7a30*/  FMUL.FTZ R150, R150, R76 ;  /* 0x0000004c96967220 */ /* 0x000fe40000410000 */
[C---:B------:R-:W-:Y:S02]  /*7a40*/  FFMA.FTZ R15, R37.reuse, -R210, R15 ;  /* 0x800000d2250f7223 */ /* 0x040fe4000001000f */
[----:B------:R-:W-:-:S02]  /*7a50*/  FFMA.FTZ R14, R37, R200, R128 ;  /* 0x000000c8250e7223 */ /* 0x000fc40000010080 */
[----:B------:R-:W-:Y:S02]  /*7a60*/  FADD.FTZ R163, -R163, R146 ;  /* 0x00000092a3a37221 */ /* 0x000fe40000010100 */
[----:B------:R-:W-:Y:S02]  /*7a70*/  FFMA.FTZ R32, R30, R166, R127 ;  /* 0x000000a61e207223 */ /* 0x000fe4000001007f */
[C---:B------:R-:W-:Y:S02]  /*7a80*/  FMUL.FTZ R127, R13.reuse, R150 ;  /* 0x000000960d7f7220 */ /* 0x040fe40000410000 */
[C---:B------:R-:W-:Y:S02]  /*7a90*/  FMUL.FTZ R126, R13.reuse, R126 ;  /* 0x0000007e0d7e7220 */ /* 0x040fe40000410000 */
[----:B------:R-:W-:Y:S02]  /*7aa0*/  FFMA.FTZ R15, R36, -R13, R15 ;  /* 0x8000000d240f7223 */ /* 0x000fe4000001000f */
[----:B------:R-:W-:-:S02]  /*7ab0*/  FMUL.FTZ R128, R13, R12 ;  /* 0x0000000c0d807220 */ /* 0x000fc40000410000 */
[----:B------:R-:W-:Y:S02]  /*7ac0*/  FFMA.FTZ R14, R36, R209, R14 ;  /* 0x000000d1240e7223 */ /* 0x000fe4000001000e */
[----:B------:R-:W-:Y:S02]  /*7ad0*/  FMUL.FTZ R13, R147, -R163 ;  /* 0x800000a3930d7220 */ /* 0x000fe40000410000 */
[----:B------:R-:W-:Y:S02]  /*7ae0*/  FFMA.FTZ R209, R149, -R76, R209 ;  /* 0x8000004c95d17223 */ /* 0x000fe400000100d1 */
[----:B------:R-:W-:Y:S02]  /*7af0*/  FMUL.FTZ R147, R147, -R179 ;  /* 0x800000b393937220 */ /* 0x000fe40000410000 */
[----:B------:R-:W-:Y:S02]  /*7b00*/  FADD.FTZ R52, R12, R52 ;  /* 0x000000340c347221 */ /* 0x000fe40000010000 */
[----:B------:R-:W-:-:S02]  /*7b10*/  FFMA.FTZ R12, R209, R12, R127 ;  /* 0x0000000cd10c7223 */ /* 0x000fc4000001007f */
[C---:B------:R-:W-:Y:S02]  /*7b20*/  FFMA.FTZ R133, R148.reuse, R163, R147 ;  /* 0x000000a394857223 */ /* 0x040fe40000010093 */
[----:B------:R-:W-:Y:S02]  /*7b30*/  FFMA.FTZ R127, R148, R179, -R13 ;  /* 0x000000b3947f7223 */ /* 0x000fe4000001080d */
[----:B------:R-:W-:Y:S01]  /*7b40*/  FFMA.FTZ R129, R209, R32, R126 ;  /* 0x00000020d1817223 */ /* 0x000fe2000001007e */
[----:B------:R-:W-:Y:S01]  /*7b50*/  PRMT R32, RZ, 0x7610, R8 ;  /* 0x00007610ff207816 */ /* 0x000fe20000000008 */
[----:B------:R-:W-:Y:S02]  /*7b60*/  FMUL.FTZ R137, R31, R18 ;  /* 0x000000121f897220 */ /* 0x000fe40000410000 */
[----:B------:R-:W-:Y:S02]  /*7b70*/  FMUL.FTZ R141, R16, R82 ;  /* 0x00000052108d7220 */ /* 0x000fe40000410000 */
[----:B------:R-:W-:-:S02]  /*7b80*/  FADD.FTZ R133, -R164, R133 ;  /* 0x00000085a4857221 */ /* 0x000fc40000010100 */
[----:B------:R-:W-:Y:S02]  /*7b90*/  FMUL.FTZ R136, R163, R112 ;  /* 0x00000070a3887220 */ /* 0x000fe40000410000 */
[----:B------:R-:W-:Y:S02]  /*7ba0*/  FADD.FTZ R127, R180, R127 ;  /* 0x0000007fb47f7221 */ /* 0x000fe40000010000 */
[----:B------:R-:W-:Y:S01]  /*7bb0*/  FFMA.FTZ R149, R149, R166, R129 ;  /* 0x000000a695957223 */ /* 0x000fe20000010081 */
[----:B------:R-:W-:Y:S01]  /*7bc0*/  PRMT R129, RZ, 0x5410, R8 ;  /* 0x00005410ff817816 */ /* 0x000fe20000000008 */
[----:B------:R-:W-:Y:S02]  /*7bd0*/  FFMA.FTZ R137, R30, R16, -R137 ;  /* 0x000000101e897223 */ /* 0x000fe40000010889 */
[----:B------:R-:W-:Y:S02]  /*7be0*/  FFMA.FTZ R13, R209, R150, -R128 ;  /* 0x00000096d10d7223 */ /* 0x000fe40000010880 */
[----:B------:R-:W-:-:S02]  /*7bf0*/  FMUL.FTZ R135, R18, R82 ;  /* 0x0000005212877220 */ /* 0x000fc40000410000 */
[----:B------:R-:W-:Y:S02]  /*7c00*/  FFMA.FTZ R200, R139, -R82, R200 ;  /* 0x800000528bc87223 */ /* 0x000fe400000100c8 */
[----:B------:R-:W-:Y:S02]  /*7c10*/  FMUL.FTZ R140, R210, R141 ;  /* 0x0000008dd28c7220 */ /* 0x000fe40000410000 */
[----:B------:R-:W-:Y:S02]  /*7c20*/  FFMA.FTZ R189, R32, -R112, R189 ;  /* 0x8000007020bd7223 */ /* 0x000fe400000100bd */
[----:B------:R-:W-:Y:S02]  /*7c30*/  FMUL.FTZ R130, R133, R114 ;  /* 0x0000007285827220 */ /* 0x000fe40000410000 */
[----:B------:R-:W-:Y:S02]  /*7c40*/  FMUL.FTZ R128, R179, R112 ;  /* 0x00000070b3807220 */ /* 0x000fe40000410000 */
[----:B------:R-:W-:-:S02]  /*7c50*/  FMUL.FTZ R134, R181, R136 ;  /* 0x00000088b5867220 */ /* 0x000fc40000410000 */
[-C--:B------:R-:W-:Y:S02]  /*7c60*/  FMUL.FTZ R126, R127, R114.reuse ;  /* 0x000000727f7e7220 */ /* 0x080fe40000410000 */
[C---:B------:R-:W-:Y:S02]  /*7c70*/  FMUL.FTZ R154, R210.reuse, R137 ;  /* 0x00000089d29a7220 */ /* 0x040fe40000410000 */
[----:B------:R-:W-:Y:S02]  /*7c80*/  FADD.FTZ R53, R135, R53 ;  /* 0x0000003587357221 */ /* 0x000fe40000010000 */
[-C--:B------:R-:W-:Y:S02]  /*7c90*/  FMUL.FTZ R210, R210, R135.reuse ;  /* 0x00000087d2d27220 */ /* 0x080fe40000410000 */
[----:B------:R-:W-:Y:S02]  /*7ca0*/  FFMA.FTZ R140, R200, R135, R140 ;  /* 0x00000087c88c7223 */ /* 0x000fe4000001008c */
[----:B------:R-:W-:-:S02]  /*7cb0*/  FFMA.FTZ R131, R129, -R114, R194 ;  /* 0x8000007281837223 */ /* 0x000fc400000100c2 */
[C---:B------:R-:W-:Y:S02]  /*7cc0*/  FMUL.FTZ R132, R34.reuse, R130 ;  /* 0x0000008222847220 */ /* 0x040fe40000410000 */
[-C--:B------:R-:W-:Y:S02]  /*7cd0*/  FMUL.FTZ R135, R181, R128.reuse ;  /* 0x00000080b5877220 */ /* 0x080fe40000410000 */
[----:B------:R-:W-:Y:S02]  /*7ce0*/  FFMA.FTZ R137, R189, R128, R134 ;  /* 0x00000080bd897223 */ /* 0x000fe40000010086 */
[-C--:B------:R-:W-:Y:S02]  /*7cf0*/  FMUL.FTZ R134, R34, R126.reuse ;  /* 0x0000007e22867220 */ /* 0x080fe40000410000 */
[----:B------:R-:W-:Y:S02]  /*7d00*/  FFMA.FTZ R132, R131, R126, R132 ;  /* 0x0000007e83847223 */ /* 0x000fe40000010084 */
[----:B------:R-:W-:-:S02]  /*7d10*/  FFMA.FTZ R138, R189, R136, -R135 ;  /* 0x00000088bd8a7223 */ /* 0x000fc40000010887 */
[----:B------:R-:W-:Y:S01]  /*7d20*/  FFMA.FTZ R135, R131, R130, -R134 ;  /* 0x0000008283877223 */ /* 0x000fe20000010886 */
[----:B------:R-:W-:Y:S01]  /*7d30*/  PRMT R130, RZ, 0x5410, R9 ;  /* 0x00005410ff827816 */ /* 0x000fe20000000009 */
[-C--:B------:R-:W-:Y:S02]  /*7d40*/  FMUL.FTZ R142, R125, R110.reuse ;  /* 0x0000006e7d8e7220 */ /* 0x080fe40000410000 */
[----:B------:R-:W-:Y:S02]  /*7d50*/  FADD.FTZ R132, RZ, R132 ;  /* 0x00000084ff847221 */ /* 0x000fe40000010000 */
[-C--:B------:R-:W-:Y:S02]  /*7d60*/  FFMA.FTZ R193, R130, -R110.reuse, R193 ;  /* 0x8000006e82c17223 */ /* 0x080fe400000100c1 */
[----:B------:R-:W-:Y:S02]  /*7d70*/  FMUL.FTZ R134, R123, R110 ;  /* 0x0000006e7b867220 */ /* 0x000fe40000410000 */
[----:B------:R-:W-:-:S02]  /*7d80*/  FMUL.FTZ R143, R182, R142 ;  /* 0x0000008eb68f7220 */ /* 0x000fc40000410000 */
[----:B------:R-:W-:Y:S01]  /*7d90*/  FADD.FTZ R137, R132, R137 ;  /* 0x0000008984897221 */ /* 0x000fe20000010000 */
[----:B------:R-:W-:Y:S01]  /*7da0*/  PRMT R132, RZ, 0x7610, R9 ;  /* 0x00007610ff847816 */ /* 0x000fe20000000009 */
[----:B------:R-:W-:Y:S02]  /*7db0*/  FMUL.FTZ R136, R177, R108 ;  /* 0x0000006cb1887220 */ /* 0x000fe40000410000 */
[----:B------:R-:W-:Y:S02]  /*7dc0*/  FADD.FTZ R135, RZ, R135 ;  /* 0x00000087ff877221 */ /* 0x000fe40000010000 */
[----:B------:R-:W-:Y:S02]  /*7dd0*/  FFMA.FTZ R144, R193, R134, R143 ;  /* 0x00000086c1907223 */ /* 0x000fe4000001008f */
[-C--:B------:R-:W-:Y:S02]  /*7de0*/  FFMA.FTZ R201, R132, -R108.reuse, R201 ;  /* 0x8000006c84c97223 */ /* 0x080fe400000100c9 */
[----:B------:R-:W-:-:S02]  /*7df0*/  FMUL.FTZ R146, R161, R108 ;  /* 0x0000006ca1927220 */ /* 0x000fc40000410000 */
[----:B------:R-:W-:Y:S02]  /*7e00*/  FMUL.FTZ R143, R183, R136 ;  /* 0x00000088b78f7220 */ /* 0x000fe40000410000 */
[----:B------:R-:W-:Y:S01]  /*7e10*/  FADD.FTZ R138, R135, R138 ;  /* 0x0000008a878a7221 */ /* 0x000fe20000010000 */
[----:B------:R-:W-:Y:S01]  /*7e20*/  PRMT R135, RZ, 0x5410, R10 ;  /* 0x00005410ff877816 */ /* 0x000fe2000000000a */
[----:B------:R-:W-:Y:S02]  /*7e30*/  FMUL.FTZ R145, R182, R134 ;  /* 0x00000086b6917220 */ /* 0x000fe40000410000 */
[----:B------:R-:W-:Y:S02]  /*7e40*/  FADD.FTZ R144, R137, R144 ;  /* 0x0000009089907221 */ /* 0x000fe40000010000 */
        /* <DEDUP_REMOVED lines=17> */
[----:B------:R-:W-:Y:S02]  /*7f60*/  FMUL.FTZ R147, R185, R150 ;  /* 0x00000096b9937220 */ /* 0x000fe40000410000 */
[----:B------:R-:W-:Y:S02]  /*7f70*/  FADD.FTZ R145, R145, R148 ;  /* 0x0000009491917221 */ /* 0x000fe40000010000 */
[----:B------:R-:W-:Y:S02]  /*7f80*/  FMUL.FTZ R148, R185, R142 ;  /* 0x0000008eb9947220 */ /* 0x000fe40000410000 */
[----:B------:R-:W-:-:S02]  /*7f90*/  FADD.FTZ R143, R143, R144 ;  /* 0x000000908f8f7221 */ /* 0x000fc40000010000 */
[C---:B------:R-:W-:Y:S02]  /*7fa0*/  FFMA.FTZ R144, R197.reuse, R142, R147 ;  /* 0x0000008ec5907223 */ /* 0x040fe40000010093 */
[----:B------:R-:W-:Y:S02]  /*7fb0*/  FFMA.FTZ R147, R197, R150, -R148 ;  /* 0x00000096c5937223 */ /* 0x000fe40000010894 */
[----:B------:R-:W-:Y:S01]  /*7fc0*/  FADD.FTZ R148, R143, R144 ;  /* 0x000000908f947221 */ /* 0x000fe20000010000 */
[--C-:B------:R-:W-:Y:S01]  /*7fd0*/  PRMT R143, RZ, 0x5410, R11.reuse ;  /* 0x00005410ff8f7816 */ /* 0x100fe2000000000b */
[----:B------:R-:W-:Y:S01]  /*7fe0*/  FADD.FTZ R146, R145, R146 ;  /* 0x0000009291927221 */ /* 0x000fe20000010000 */
[----:B------:R-:W-:Y:S01]  /*7ff0*/  PRMT R144, RZ, 0x7610, R11 ;  /* 0x00007610ff907816 */ /* 0x000fe2000000000b */
[----:B------:R-:W-:Y:S02]  /*8000*/  FMUL.FTZ R145, R121, R102 ;  /* 0x0000006679917220 */ /* 0x000fe40000410000 */
[----:B------:R-:W-:-:S02]  /*8010*/  FADD.FTZ R86, R149, R86 ;  /* 0x0000005695567221 */ /* 0x000fc40000010000 */
[-C--:B------:R-:W-:Y:S02]  /*8020*/  FFMA.FTZ R196, R143, -R102.reuse, R196 ;  /* 0x800000668fc47223 */ /* 0x080fe400000100c4 */
[----:B------:R-:W-:Y:S02]  /*8030*/  FMUL.FTZ R149, R119, R102 ;  /* 0x0000006677957220 */ /* 0x000fe40000410000 */
[----:B------:R-:W-:Y:S02]  /*8040*/  FMUL.FTZ R150, R186, R145 ;  /* 0x00000091ba967220 */ /* 0x000fe40000410000 */
[----:B------:R-:W-:Y:S02]  /*8050*/  FADD.FTZ R146, R146, R147 ;  /* 0x0000009392927221 */ /* 0x000fe40000010000 */
[-C--:B------:R-:W-:Y:S02]  /*8060*/  FFMA.FTZ R147, R196, R149.reuse, -R150 ;  /* 0x00000095c4937223 */ /* 0x080fe40000010896 */
[----:B------:R-:W-:-:S02]  /*8070*/  FMUL.FTZ R149, R186, R149 ;  /* 0x00000095ba957220 */ /* 0x000fc40000410000 */
[----:B------:R-:W-:Y:S02]  /*8080*/  FMUL.FTZ R150, R157, R100 ;  /* 0x000000649d967220 */ /* 0x000fe40000410000 */
[----:B------:R-:W-:Y:S02]  /*8090*/  FMUL.FTZ R165, R31, R16 ;  /* 0x000000101fa57220 */ /* 0x000fe40000410000 */
[-C--:B------:R-:W-:Y:S02]  /*80a0*/  FFMA.FTZ R199, R144, -R100.reuse, R199 ;  /* 0x8000006490c77223 */ /* 0x080fe400000100c7 */
[----:B------:R-:W-:Y:S02]  /*80b0*/  FMUL.FTZ R16, R173, R100 ;  /* 0x00000064ad107220 */ /* 0x000fe40000410000 */
[----:B------:R-:W-:Y:S02]  /*80c0*/  FFMA.FTZ R149, R196, R145, R149 ;  /* 0x00000091c4957223 */ /* 0x000fe40000010095 */
[----:B------:R-:W-:-:S02]  /*80d0*/  FMUL.FTZ R151, R187, R150 ;  /* 0x00000096bb977220 */ /* 0x000fc40000410000 */
[----:B------:R-:W-:Y:S02]  /*80e0*/  FFMA.FTZ R165, R30, R18, R165 ;  /* 0x000000121ea57223 */ /* 0x000fe400000100a5 */
[-C--:B------:R-:W-:Y:S02]  /*80f0*/  FMUL.FTZ R152, R187, R16.reuse ;  /* 0x00000010bb987220 */ /* 0x080fe40000410000 */
[----:B------:R-:W-:Y:S02]  /*8100*/  FADD.FTZ R148, R148, R149 ;  /* 0x0000009594947221 */ /* 0x000fe40000010000 */
[----:B------:R-:W-:Y:S02]  /*8110*/  FFMA.FTZ R151, R199, R16, R151 ;  /* 0x00000010c7977223 */ /* 0x000fe40000010097 */
[----:B------:R-:W-:Y:S01]  /*8120*/  FADD.FTZ R149, R146, R147 ;  /* 0x0000009392957221 */ /* 0x000fe20000010000 */
[----:B------:R-:W-:Y:S01]  /*8130*/  PRMT R146, RZ, 0x5410, R4 ;  /* 0x00005410ff927816 */ /* 0x000fe20000000004 */
[----:B------:R-:W-:-:S02]  /*8140*/  FFMA.FTZ R141, R200, R141, -R210 ;  /* 0x0000008dc88d7223 */ /* 0x000fc400000108d2 */
[----:B------:R-:W-:Y:S02]  /*8150*/  FFMA.FTZ R200, R200, R165, R154 ;  /* 0x000000a5c8c87223 */ /* 0x000fe4000001009a */
[----:B------:R-:W-:Y:S02]  /*8160*/  FMUL.FTZ R156, R33, R98 ;  /* 0x00000062219c7220 */ /* 0x000fe40000410000 */
[----:B------:R-:W-:Y:S01]  /*8170*/  FFMA.FTZ R154, R199, R150, -R152 ;  /* 0x00000096c79a7223 */ /* 0x000fe20000010898 */
[----:B------:R-:W-:Y:S01]  /*8180*/  PRMT R150, RZ, 0x7610, R4 ;  /* 0x00007610ff967816 */ /* 0x000fe20000000004 */
[----:B------:R-:W-:Y:S02]  /*8190*/  FADD.FTZ R151, R148, R151 ;  /* 0x0000009794977221 */ /* 0x000fe40000010000 */
[----:B------:R-:W-:Y:S02]  /*81a0*/  FMUL.FTZ R148, R117, R98 ;  /* 0x0000006275947220 */ /* 0x000fe40000410000 */
[----:B------:R-:W-:-:S02]  /*81b0*/  FMUL.FTZ R147, R171, R96 ;  /* 0x00000060ab937220 */ /* 0x000fc40000410000 */
[----:B------:R-:W-:Y:S02]  /*81c0*/  FFMA.FTZ R191, R146, -R98, R191 ;  /* 0x8000006292bf7223 */ /* 0x000fe400000100bf */
[C---:B------:R-:W-:Y:S02]  /*81d0*/  FMUL.FTZ R158, R188.reuse, R156 ;  /* 0x0000009cbc9e7220 */ /* 0x040fe40000410000 */
[----:B------:R-:W-:Y:S02]  /*81e0*/  FMUL.FTZ R160, R188, R148 ;  /* 0x00000094bca07220 */ /* 0x000fe40000410000 */
[-C--:B------:R-:W-:Y:S02]  /*81f0*/  FFMA.FTZ R152, R150, -R96.reuse, R195 ;  /* 0x8000006096987223 */ /* 0x080fe400000100c3 */
        /* <DEDUP_REMOVED lines=9> */
[-C--:B------:R-:W-:Y:S02]  /*8290*/  FMUL.FTZ R151, R23, R94.reuse ;  /* 0x0000005e17977220 */ /* 0x080fe40000410000 */
[----:B------:R-:W-:Y:S02]  /*82a0*/  FFMA.FTZ R167, R152, R147, R162 ;  /* 0x0000009398a77223 */ /* 0x000fe400000100a2 */
        /* <DEDUP_REMOVED lines=9> */
[-C--:B------:R-:W-:Y:S02]  /*8340*/  FFMA.FTZ R207, R154, -R92.reuse, R207 ;  /* 0x8000005c9acf7223 */ /* 0x080fe400000100cf */
[----:B------:R-:W-:Y:S02]  /*8350*/  FMUL.FTZ R160, R169, R92 ;  /* 0x0000005ca9a07220 */ /* 0x000fe40000410000 */
[----:B------:R-:W-:-:S02]  /*8360*/  FFMA.FTZ R195, R204, R151, R195 ;  /* 0x00000097ccc37223 */ /* 0x000fc400000100c3 */
[----:B------:R-:W-:Y:S02]  /*8370*/  FMUL.FTZ R164, R205, R162 ;  /* 0x000000a2cda47220 */ /* 0x000fe40000410000 */
[----:B------:R-:W-:Y:S02]  /*8380*/  FADD.FTZ R156, R165, R156 ;  /* 0x0000009ca59c7221 */ /* 0x000fe40000010000 */
[----:B------:R-:W-:Y:S02]  /*8390*/  FADD.FTZ R158, R158, R195 ;  /* 0x000000c39e9e7221 */ /* 0x000fe40000010000 */
[-C--:B------:R-:W-:Y:S02]  /*83a0*/  FFMA.FTZ R165, R207, R160.reuse, R164 ;  /* 0x000000a0cfa57223 */ /* 0x080fe400000100a4 */
[----:B------:R-:W-:Y:S02]  /*83b0*/  FMUL.FTZ R166, R205, R160 ;  /* 0x000000a0cda67220 */ /* 0x000fe40000410000 */
[----:B------:R-:W-:-:S02]  /*83c0*/  FADD.FTZ R158, R158, R165 ;  /* 0x000000a59e9e7221 */ /* 0x000fc40000010000 */
[----:B------:R-:W-:Y:S02]  /*83d0*/  FMUL.FTZ R165, R19, R90 ;  /* 0x0000005a13a57220 */ /* 0x000fe40000410000 */
[----:B------:R-:W-:Y:S02]  /*83e0*/  FFMA.FTZ R200, R139, R18, R200 ;  /* 0x000000128bc87223 */ /* 0x000fe400000100c8 */
[----:B------:R-:W-:Y:S01]  /*83f0*/  FFMA.FTZ R139, R207, R162, -R166 ;  /* 0x000000a2cf8b7223 */ /* 0x000fe200000108a6 */
[----:B------:R-:W-:Y:S01]  /*8400*/  PRMT R166, RZ, 0x7610, R6 ;  /* 0x00007610ffa67816 */ /* 0x000fe20000000006 */
[----:B------:R-:W-:Y:S02]  /*8410*/  FADD.FTZ R156, R156, R167 ;  /* 0x000000a79c9c7221 */ /* 0x000fe40000010000 */
[-C--:B------:R-:W-:Y:S02]  /*8420*/  FFMA.FTZ R208, R213, -R90.reuse, R208 ;  /* 0x8000005ad5d07223 */ /* 0x080fe400000100d0 */
[----:B------:R-:W-:-:S02]  /*8430*/  FMUL.FTZ R167, R17, R90 ;  /* 0x0000005a11a77220 */ /* 0x000fc40000410000 */
[----:B------:R-:W-:Y:S02]  /*8440*/  FMUL.FTZ R18, R206, R165 ;  /* 0x000000a5ce127220 */ /* 0x000fe40000410000 */
[-C--:B------:R-:W-:Y:S02]  /*8450*/  FMUL.FTZ R162, R22, R88.reuse ;  /* 0x0000005816a27220 */ /* 0x080fe40000410000 */
[----:B------:R-:W-:Y:S02]  /*8460*/  FFMA.FTZ R18, R208, R167, -R18 ;  /* 0x000000a7d0127223 */ /* 0x000fe40000010812 */
[-C--:B------:R-:W-:Y:S02]  /*8470*/  FFMA.FTZ R203, R166, -R88.reuse, R203 ;  /* 0x80000058a6cb7223 */ /* 0x080fe400000100cb */
[----:B------:R-:W-:Y:S02]  /*8480*/  FMUL.FTZ R195, R20, R88 ;  /* 0x0000005814c37220 */ /* 0x000fe40000410000 */
[----:B------:R-:W-:-:S02]  /*8490*/  FMUL.FTZ R164, R202, R162 ;  /* 0x000000a2caa47220 */ /* 0x000fc40000410000 */
[----:B------:R-:W-:Y:S02]  /*84a0*/  FMUL.FTZ R167, R206, R167 ;  /* 0x000000a7cea77220 */ /* 0x000fe40000410000 */
[----:B------:R-:W-:Y:S02]  /*84b0*/  FFMA.FTZ R209, R203, R195, R164 ;  /* 0x000000c3cbd17223 */ /* 0x000fe400000100a4 */
[----:B------:R-:W-:Y:S02]  /*84c0*/  FFMA.FTZ R167, R208, R165, R167 ;  /* 0x000000a5d0a77223 */ /* 0x000fe400000100a7 */
[----:B------:R-:W-:Y:S02]  /*84d0*/  FMUL.FTZ R164, R202, R195 ;  /* 0x000000c3caa47220 */ /* 0x000fe40000410000 */
[----:B------:R-:W-:Y:S02]  /*84e0*/  FADD.FTZ R139, R156, R139 ;  /* 0x0000008b9c8b7221 */ /* 0x000fe40000010000 */
[----:B------:R-:W-:-:S02]  /*84f0*/  FADD.FTZ R158, R158, R167 ;  /* 0x000000a79e9e7221 */ /* 0x000fc40000010000 */
[----:B------:R-:W-:Y:S02]  /*8500*/  FFMA.FTZ R211, R203, R162, -R164 ;  /* 0x000000a2cbd37223 */ /* 0x000fe400000108a4 */
[----:B------:R-:W-:Y:S02]  /*8510*/  FADD.FTZ R18, R139, R18 ;  /* 0x000000128b127221 */ /* 0x000fe40000010000 */
[----:B------:R-:W-:Y:S02]  /*8520*/  FADD.FTZ R54, R195, R54 ;  /* 0x00000036c3367221 */ /* 0x000fe40000010000 */
[----:B------:R-:W-:Y:S02]  /*8530*/  FADD.FTZ R209, R158, R209 ;  /* 0x000000d19ed17221 */ /* 0x000fe40000010000 */
[----:B------:R-:W-:Y:S02]  /*8540*/  FMUL.FTZ R195, R31, R20 ;  /* 0x000000141fc37220 */ /* 0x000fe40000410000 */
[----:B------:R-:W-:-:S02]  /*8550*/  FADD.FTZ R18, R18, R211 ;  /* 0x000000d312127221 */ /* 0x000fc40000010000 */
[-C--:B------:R-:W-:Y:S02]  /*8560*/  FMUL.FTZ R139, R31, R22.reuse ;  /* 0x000000161f8b7220 */ /* 0x080fe40000410000 */
[----:B------:R-:W-:Y:S02]  /*8570*/  FADD.FTZ R209, R209, R140 ;  /* 0x0000008cd1d17221 */ /* 0x000fe40000010000 */
[----:B------:R-:W-:Y:S02]  /*8580*/  FFMA.FTZ R195, R30, R22, -R195 ;  /* 0x000000161ec37223 */ /* 0x000fe400000108c3 */
[----:B------:R-:W-:Y:S02]  /*8590*/  FADD.FTZ R140, R18, R141 ;  /* 0x0000008d128c7221 */ /* 0x000fe40000010000 */
[----:B------:R-:W-:Y:S01]  /*85a0*/  FFMA.FTZ R22, R30, R20, R139 ;  /* 0x000000141e167223 */ /* 0x000fe2000001008b */
[----:B------:R-:W0:Y:S01]  /*85b0*/  SHFL.DOWN PT, R141, R14, 0x1, 0x1f ;  /* 0x08201f000e8d7f89 */ /* 0x000e2200000e0000 */
[----:B------:R-:W-:-:S02]  /*85c0*/  FMUL.FTZ R18, R31, R19 ;  /* 0x000000131f127220 */ /* 0x000fc40000410000 */
[----:B------:R-:W-:Y:S02]  /*85d0*/  FMUL.FTZ R195, R202, R195 ;  /* 0x000000c3cac37220 */ /* 0x000fe40000410000 */
[----:B------:R-:W-:Y:S02]  /*85e0*/  FADD.FTZ R209, R209, R12 ;  /* 0x0000000cd1d17221 */ /* 0x000fe40000010000 */
[----:B------:R-:W-:Y:S02]  /*85f0*/  FADD.FTZ R140, R140, R13 ;  /* 0x0000000d8c8c7221 */ /* 0x000fe40000010000 */
[----:B------:R-:W-:Y:S01]  /*8600*/  FFMA.FTZ R195, R203, R22, R195 ;  /* 0x00000016cbc37223 */ /* 0x000fe200000100c3 */
[----:B------:R-:W1:Y:S01]  /*8610*/  SHFL.DOWN PT, R139, R209, 0x1, 0x1f ;  /* 0x08201f00d18b7f89 */ /* 0x000e6200000e0000 */
[----:B------:R-:W-:Y:S02]  /*8620*/  FFMA.FTZ R13, R30, R17, -R18 ;  /* 0x000000111e0d7223 */ /* 0x000fe40000010812 */
[C---:B------:R-:W-:Y:S01]  /*8630*/  FMUL.FTZ R12, R31.reuse, R169 ;  /* 0x000000a91f0c7220 */ /* 0x040fe20000410000 */
[----:B------:R-:W2:Y:S01]  /*8640*/  SHFL.DOWN PT, R22, R15, 0x1, 0x1f ;  /* 0x08201f000f167f89 */ /* 0x000ea200000e0000 */
[----:B------:R-:W-:-:S02]  /*8650*/  FMUL.FTZ R17, R31, R17 ;  /* 0x000000111f117220 */ /* 0x000fc40000410000 */
[----:B------:R-:W-:Y:S01]  /*8660*/  FFMA.FTZ R12, R30, R153, -R12 ;  /* 0x000000991e0c7223 */ /* 0x000fe2000001080c */
[----:B------:R-:W3:Y:S01]  /*8670*/  SHFL.DOWN PT, R18, R140, 0x1, 0x1f ;  /* 0x08201f008c127f89 */ /* 0x000ee200000e0000 */
[----:B------:R-:W-:Y:S02]  /*8680*/  FMUL.FTZ R13, R206, R13 ;  /* 0x0000000dce0d7220 */ /* 0x000fe40000410000 */
[----:B------:R-:W-:Y:S02]  /*8690*/  FFMA.FTZ R17, R30, R19, R17 ;  /* 0x000000131e117223 */ /* 0x000fe40000010011 */
[----:B------:R-:W-:Y:S02]  /*86a0*/  FMUL.FTZ R205, R205, R12 ;  /* 0x0000000ccdcd7220 */ /* 0x000fe40000410000 */
[----:B------:R-:W-:Y:S02]  /*86b0*/  FMUL.FTZ R12, R31, R23 ;  /* 0x000000171f0c7220 */ /* 0x000fe40000410000 */
[----:B------:R-:W-:Y:S01]  /*86c0*/  FFMA.FTZ R208, R208, R17, R13 ;  /* 0x00000011d0d07223 */ /* 0x000fe2000001000d */
[----:B------:R-:W-:Y:S01]  /*86d0*/  MOV R13, R140 ;  /* 0x0000008c000d7202 */ /* 0x000fe20000000f00 */
[----:B------:R-:W-:Y:S01]  /*86e0*/  FFMA.FTZ R17, R30, R21, -R12 ;  /* 0x000000151e117223 */ /* 0x000fe2000001080c */
[----:B------:R-:W-:Y:S01]  /*86f0*/  MOV R12, R209 ;  /* 0x000000d1000c7202 */ /* 0x000fe20000000f00 */
[----:B0-----:R-:W-:-:S02]  /*8700*/  @!P0 FADD.FTZ R14, R14, R141 ;  /* 0x0000008d0e0e8221 */ /* 0x001fc40000010000 */
[----:B------:R-:W-:Y:S02]  /*8710*/  FFMA.FTZ R208, R213, R19, R208 ;  /* 0x00000013d5d07223 */ /* 0x000fe400000100d0 */
[----:B-1----:R-:W-:Y:S02]  /*8720*/  @!P0 FADD.FTZ R12, R12, R139 ;  /* 0x0000008b0c0c8221 */ /* 0x002fe40000010000 */
[----:B------:R-:W0:Y:S01]  /*8730*/  SHFL.DOWN PT, R139, R14, 0x2, 0x1f ;  /* 0x08401f000e8b7f89 */ /* 0x000e2200000e0000 */
[----:B--2---:R-:W-:Y:S02]  /*8740*/  @!P0 FADD.FTZ R15, R15, R22 ;  /* 0x000000160f0f8221 */ /* 0x004fe40000010000 */
[----:B------:R-:W-:Y:S01]  /*8750*/  FMUL.FTZ R21, R31, R21 ;  /* 0x000000151f157220 */ /* 0x000fe20000410000 */
[----:B------:R-:W1:Y:S01]  /*8760*/  SHFL.DOWN PT, R19, R12, 0x2, 0x1f ;  /* 0x08401f000c137f89 */ /* 0x000e6200000e0000 */
[----:B---3--:R-:W-:Y:S01]  /*8770*/  @!P0 FADD.FTZ R13, R13, R18 ;  /* 0x000000120d0d8221 */ /* 0x008fe20000010000 */
[----:B------:R-:W-:Y:S01]  /*8780*/  ISETP.GT.AND P0, PT, R120, 0x1d, PT ;  /* 0x0000001d7800780c */ /* 0x000fe20003f04270 */
[----:B------:R-:W-:Y:S01]  /*8790*/  FMUL.FTZ R190, R190, R17 ;  /* 0x00000011bebe7220 */ /* 0x000fe20000410000 */
[----:B------:R-:W2:Y:S01]  /*87a0*/  SHFL.DOWN PT, R140, R15, 0x2, 0x1f ;  /* 0x08401f000f8c7f89 */ /* 0x000ea200000e0000 */
[----:B------:R-:W-:-:S02]  /*87b0*/  FFMA.FTZ R21, R30, R23, R21 ;  /* 0x000000171e157223 */ /* 0x000fc40000010015 */
[C---:B------:R-:W-:Y:S01]  /*87c0*/  FMUL.FTZ R17, R31.reuse, R171 ;  /* 0x000000ab1f117220 */ /* 0x040fe20000410000 */
[----:B------:R-:W3:Y:S01]  /*87d0*/  SHFL.DOWN PT, R22, R13, 0x2, 0x1f ;  /* 0x08401f000d167f89 */ /* 0x000ee200000e0000 */
[----:B------:R-:W-:Y:S02]  /*87e0*/  FFMA.FTZ R190, R204, R21, R190 ;  /* 0x00000015ccbe7223 */ /* 0x000fe400000100be */
[----:B------:R-:W-:Y:S02]  /*87f0*/  FMUL.FTZ R153, R31, R153 ;  /* 0x000000991f997220 */ /* 0x000fe40000410000 */
[----:B------:R-:W-:Y:S02]  /*8800*/  FFMA.FTZ R190, R149, R23, R190 ;  /* 0x0000001795be7223 */ /* 0x000fe400000100be */
[----:B------:R-:W-:Y:S02]  /*8810*/  FFMA.FTZ R195, R166, R20, R195 ;  /* 0x00000014a6c37223 */ /* 0x000fe400000100c3 */
[----:B------:R-:W-:-:S02]  /*8820*/  FFMA.FTZ R18, R30, R155, -R17 ;  /* 0x0000009b1e127223 */ /* 0x000fc40000010811 */
[----:B------:R-:W-:Y:S02]  /*8830*/  FFMA.FTZ R20, R30, R169, R153 ;  /* 0x000000a91e147223 */ /* 0x000fe40000010099 */
[----:B0-----:R-:W-:Y:S02]  /*8840*/  @!P0 FADD.FTZ R14, R14, R139 ;  /* 0x0000008b0e0e8221 */ /* 0x001fe40000010000 */
[----:B------:R-:W-:Y:S02]  /*8850*/  FMUL.FTZ R17, R31, R117 ;  /* 0x000000751f117220 */ /* 0x000fe40000410000 */
[----:B-1----:R-:W-:Y:S01]  /*8860*/  @!P0 FADD.FTZ R12, R12, R19 ;  /* 0x000000130c0c8221 */ /* 0x002fe20000010000 */
[----:B------:R-:W0:Y:S01]  /*8870*/  SHFL.DOWN PT, R23, R14, 0x4, 0x1f ;  /* 0x08801f000e177f89 */ /* 0x000e2200000e0000 */
[----:B------:R-:W-:Y:S02]  /*8880*/  FFMA.FTZ R20, R207, R20, R205 ;  /* 0x00000014cf147223 */ /* 0x000fe400000100cd */
[----:B--2---:R-:W-:Y:S01]  /*8890*/  @!P0 FADD.FTZ R15, R15, R140 ;  /* 0x0000008c0f0f8221 */ /* 0x004fe20000010000 */
[----:B------:R-:W1:Y:S01]  /*88a0*/  SHFL.DOWN PT, R21, R12, 0x4, 0x1f ;  /* 0x08801f000c157f89 */ /* 0x000e6200000e0000 */
[----:B------:R-:W-:-:S02]  /*88b0*/  FFMA.FTZ R19, R30, R33, -R17 ;  /* 0x000000211e137223 */ /* 0x000fc40000010811 */
[----:B---3--:R-:W-:Y:S01]  /*88c0*/  @!P0 FADD.FTZ R13, R13, R22 ;  /* 0x000000160d0d8221 */ /* 0x008fe20000010000 */
[----:B------:R-:W2:Y:S01]  /*88d0*/  SHFL.DOWN PT, R140, R15, 0x4, 0x1f ;  /* 0x08801f000f8c7f89 */ /* 0x000ea200000e0000 */
[----:B------:R-:W-:Y:S01]  /*88e0*/  ISETP.GT.AND P0, PT, R120, 0x1b, PT ;  /* 0x0000001b7800780c */ /* 0x000fe20003f04270 */
[C---:B------:R-:W-:Y:S02]  /*88f0*/  FMUL.FTZ R33, R31.reuse, R33 ;  /* 0x000000211f217220 */ /* 0x040fe40000410000 */
[----:B------:R-:W3:Y:S01]  /*8900*/  SHFL.DOWN PT, R22, R13, 0x4, 0x1f ;  /* 0x08801f000d167f89 */ /* 0x000ee200000e0000 */
[----:B------:R-:W-:Y:S02]  /*8910*/  FMUL.FTZ R155, R31, R155 ;  /* 0x0000009b1f9b7220 */ /* 0x000fe40000410000 */
[----:B------:R-:W-:Y:S02]  /*8920*/  FFMA.FTZ R169, R154, R169, R20 ;  /* 0x000000a99aa97223 */ /* 0x000fe40000010014 */
[----:B------:R-:W-:-:S02]  /*8930*/  FMUL.FTZ R19, R188, R19 ;  /* 0x00000013bc137220 */ /* 0x000fc40000410000 */
[C---:B------:R-:W-:Y:S02]  /*8940*/  FFMA.FTZ R20, R30.reuse, R117, R33 ;  /* 0x000000751e147223 */ /* 0x040fe40000010021 */
[----:B------:R-:W-:Y:S02]  /*8950*/  FMUL.FTZ R18, R35, R18 ;  /* 0x0000001223127220 */ /* 0x000fe40000410000 */
[----:B------:R-:W-:Y:S02]  /*8960*/  FFMA.FTZ R155, R30, R171, R155 ;  /* 0x000000ab1e9b7223 */ /* 0x000fe4000001009b */
[----:B------:R-:W-:Y:S02]  /*8970*/  FFMA.FTZ R19, R191, R20, R19 ;  /* 0x00000014bf137223 */ /* 0x000fe40000010013 */
[----:B------:R-:W-:Y:S02]  /*8980*/  FFMA.FTZ R18, R152, R155, R18 ;  /* 0x0000009b98127223 */ /* 0x000fe40000010012 */
[----:B0-----:R-:W-:-:S02]  /*8990*/  @!P0 FADD.FTZ R14, R14, R23 ;  /* 0x000000170e0e8221 */ /* 0x001fc40000010000 */
[----:B-1----:R-:W-:Y:S02]  /*89a0*/  @!P0 FADD.FTZ R12, R12, R21 ;  /* 0x000000150c0c8221 */ /* 0x002fe40000010000 */
[----:B--2---:R-:W-:Y:S01]  /*89b0*/  @!P0 FADD.FTZ R15, R15, R140 ;  /* 0x0000008c0f0f8221 */ /* 0x004fe20000010000 */
[----:B------:R-:W0:Y:S01]  /*89c0*/  SHFL.DOWN PT, R21, R14, 0x8, 0x1f ;  /* 0x09001f000e157f89 */ /* 0x000e2200000e0000 */
[----:B------:R-:W-:Y:S02]  /*89d0*/  FMUL.FTZ R17, R31, R173 ;  /* 0x000000ad1f117220 */ /* 0x000fe40000410000 */
[----:B---3--:R-:W-:Y:S01]  /*89e0*/  @!P0 FADD.FTZ R13, R13, R22 ;  /* 0x000000160d0d8221 */ /* 0x008fe20000010000 */
[----:B------:R-:W-:Y:S01]  /*89f0*/  ISETP.GT.AND P0, PT, R120, 0x17, PT ;  /* 0x000000177800780c */ /* 0x000fe20003f04270 */
[----:B------:R-:W-:Y:S01]  /*8a00*/  FFMA.FTZ R171, R150, R171, R18 ;  /* 0x000000ab96ab7223 */ /* 0x000fe20000010012 */
[----:B------:R-:W1:Y:S01]  /*8a10*/  SHFL.DOWN PT, R22, R15, 0x8, 0x1f ;  /* 0x09001f000f167f89 */ /* 0x000e6200000e0000 */
[----:B------:R-:W-:-:S02]  /*8a20*/  FFMA.FTZ R146, R146, R117, R19 ;  /* 0x0000007592927223 */ /* 0x000fc40000010013 */
[CC--:B------:R-:W-:Y:S01]  /*8a30*/  FFMA.FTZ R18, R30.reuse, R157.reuse, -R17 ;  /* 0x0000009d1e127223 */ /* 0x0c0fe20000010811 */
[----:B------:R-:W2:Y:S01]  /*8a40*/  SHFL.DOWN PT, R20, R13, 0x8, 0x1f ;  /* 0x09001f000d147f89 */ /* 0x000ea200000e0000 */
[----:B------:R-:W-:Y:S02]  /*8a50*/  FMUL.FTZ R157, R31, R157 ;  /* 0x0000009d1f9d7220 */ /* 0x000fe40000410000 */
[----:B------:R-:W-:Y:S01]  /*8a60*/  FMUL.FTZ R187, R187, R18 ;  /* 0x00000012bbbb7220 */ /* 0x000fe20000410000 */
[----:B------:R-:W3:Y:S01]  /*8a70*/  SHFL.DOWN PT, R19, R12, 0x8, 0x1f ;  /* 0x09001f000c137f89 */ /* 0x000ee200000e0000 */
[----:B------:R-:W-:Y:S02]  /*8a80*/  FFMA.FTZ R18, R30, R173, R157 ;  /* 0x000000ad1e127223 */ /* 0x000fe4000001009d */
[----:B------:R-:W-:Y:S02]  /*8a90*/  FMUL.FTZ R17, R31, R121 ;  /* 0x000000791f117220 */ /* 0x000fe40000410000 */
[----:B------:R-:W-:-:S02]  /*8aa0*/  FFMA.FTZ R18, R199, R18, R187 ;  /* 0x00000012c7127223 */ /* 0x000fc400000100bb */
[----:B------:R-:W-:Y:S02]  /*8ab0*/  FFMA.FTZ R17, R30, R119, -R17 ;  /* 0x000000771e117223 */ /* 0x000fe40000010811 */
[----:B------:R-:W-:Y:S02]  /*8ac0*/  FADD.FTZ R60, R16, R60 ;  /* 0x0000003c103c7221 */ /* 0x000fe40000010000 */
[----:B------:R-:W-:Y:S02]  /*8ad0*/  FFMA.FTZ R18, R144, R173, R18 ;  /* 0x000000ad90127223 */ /* 0x000fe40000010012 */
[C---:B------:R-:W-:Y:S02]  /*8ae0*/  FMUL.FTZ R119, R31.reuse, R119 ;  /* 0x000000771f777220 */ /* 0x040fe40000410000 */
[----:B------:R-:W-:Y:S02]  /*8af0*/  FMUL.FTZ R16, R31, R175 ;  /* 0x000000af1f107220 */ /* 0x000fe40000410000 */
[----:B------:R-:W-:-:S02]  /*8b00*/  FADD.FTZ R75, R18, R75 ;  /* 0x0000004b124b7221 */ /* 0x000fc40000010000 */
[----:B------:R-:W-:Y:S02]  /*8b10*/  FMUL.FTZ R17, R186, R17 ;  /* 0x00000011ba117220 */ /* 0x000fe40000410000 */
[C---:B------:R-:W-:Y:S02]  /*8b20*/  FFMA.FTZ R119, R30.reuse, R121, R119 ;  /* 0x000000791e777223 */ /* 0x040fe40000010077 */
[----:B------:R-:W-:Y:S02]  /*8b30*/  FFMA.FTZ R18, R30, R159, -R16 ;  /* 0x0000009f1e127223 */ /* 0x000fe40000010810 */
[C---:B------:R-:W-:Y:S02]  /*8b40*/  FMUL.FTZ R16, R31.reuse, R115 ;  /* 0x000000731f107220 */ /* 0x040fe40000410000 */
[----:B------:R-:W-:Y:S02]  /*8b50*/  FFMA.FTZ R196, R196, R119, R17 ;  /* 0x00000077c4c47223 */ /* 0x000fe40000010011 */
[----:B------:R-:W-:-:S02]  /*8b60*/  FMUL.FTZ R159, R31, R159 ;  /* 0x0000009f1f9f7220 */ /* 0x000fc40000410000 */
[----:B------:R-:W-:Y:S02]  /*8b70*/  FFMA.FTZ R17, R30, R113, -R16 ;  /* 0x000000711e117223 */ /* 0x000fe40000010810 */
[----:B0-----:R-:W-:Y:S02]  /*8b80*/  @!P0 FADD.FTZ R14, R14, R21 ;  /* 0x000000150e0e8221 */ /* 0x001fe40000010000 */
[----:B-1----:R-:W-:Y:S02]  /*8b90*/  @!P0 FADD.FTZ R15, R15, R22 ;  /* 0x000000160f0f8221 */ /* 0x002fe40000010000 */
[----:B--2---:R-:W-:Y:S01]  /*8ba0*/  @!P0 FADD.FTZ R13, R13, R20 ;  /* 0x000000140d0d8221 */ /* 0x004fe20000010000 */
[----:B------:R-:W0:Y:S01]  /*8bb0*/  SHFL.DOWN PT, R21, R14, 0x10, 0x1f ;  /* 0x0a001f000e157f89 */ /* 0x000e2200000e0000 */
[----:B---3--:R-:W-:Y:S01]  /*8bc0*/  @!P0 FADD.FTZ R12, R12, R19 ;  /* 0x000000130c0c8221 */ /* 0x008fe20000010000 */
[----:B------:R-:W-:Y:S01]  /*8bd0*/  ISETP.GT.AND P0, PT, R120, 0xf, PT ;  /* 0x0000000f7800780c */ /* 0x000fe20003f04270 */
[----:B------:R-:W-:Y:S01]  /*8be0*/  FMUL.FTZ R16, R31, R177 ;  /* 0x000000b11f107220 */ /* 0x000fe20000410000 */
[----:B------:R-:W1:Y:S01]  /*8bf0*/  SHFL.DOWN PT, R22, R15, 0x10, 0x1f ;  /* 0x0a001f000f167f89 */ /* 0x000e6200000e0000 */
[----:B------:R-:W-:-:S02]  /*8c00*/  FMUL.FTZ R185, R185, R18 ;  /* 0x00000012b9b97220 */ /* 0x000fc40000410000 */
[C---:B------:R-:W-:Y:S01]  /*8c10*/  FFMA.FTZ R18, R30.reuse, R175, R159 ;  /* 0x000000af1e127223 */ /* 0x040fe2000001009f */
[----:B------:R-:W2:Y:S01]  /*8c20*/  SHFL.DOWN PT, R20, R13, 0x10, 0x1f ;  /* 0x0a001f000d147f89 */ /* 0x000ea200000e0000 */
[----:B------:R-:W-:Y:S02]  /*8c30*/  FFMA.FTZ R16, R30, R161, -R16 ;  /* 0x000000a11e107223 */ /* 0x000fe40000010810 */
[----:B------:R-:W-:Y:S01]  /*8c40*/  FMUL.FTZ R113, R31, R113 ;  /* 0x000000711f717220 */ /* 0x000fe20000410000 */
[----:B------:R-:W3:Y:S01]  /*8c50*/  SHFL.DOWN PT, R19, R12, 0x10, 0x1f ;  /* 0x0a001f000c137f89 */ /* 0x000ee200000e0000 */
[----:B------:R-:W-:Y:S02]  /*8c60*/  FFMA.FTZ R18, R197, R18, R185 ;  /* 0x00000012c5127223 */ /* 0x000fe400000100b9 */
[----:B------:R-:W-:Y:S02]  /*8c70*/  FMUL.FTZ R183, R183, R16 ;  /* 0x00000010b7b77220 */ /* 0x000fe40000410000 */
[----:B------:R-:W-:-:S02]  /*8c80*/  FMUL.FTZ R16, R31, R179 ;  /* 0x000000b31f107220 */ /* 0x000fc40000410000 */
[----:B------:R-:W-:Y:S02]  /*8c90*/  FMUL.FTZ R17, R184, R17 ;  /* 0x00000011b8117220 */ /* 0x000fe40000410000 */
[----:B------:R-:W-:Y:S02]  /*8ca0*/  FFMA.FTZ R113, R30, R115, R113 ;  /* 0x000000731e717223 */ /* 0x000fe40000010071 */
[----:B------:R-:W-:Y:S02]  /*8cb0*/  FFMA.FTZ R18, R138, R175, R18 ;  /* 0x000000af8a127223 */ /* 0x000fe40000010012 */
[----:B------:R-:W-:Y:S02]  /*8cc0*/  FMUL.FTZ R161, R31, R161 ;  /* 0x000000a11fa17220 */ /* 0x000fe40000410000 */
[----:B------:R-:W-:Y:S02]  /*8cd0*/  FFMA.FTZ R16, R30, R163, -R16 ;  /* 0x000000a31e107223 */ /* 0x000fe40000010810 */
[----:B------:R-:W-:-:S02]  /*8ce0*/  FFMA.FTZ R192, R192, R113, R17 ;  /* 0x00000071c0c07223 */ /* 0x000fc40000010011 */
[----:B------:R-:W-:Y:S02]  /*8cf0*/  FADD.FTZ R73, R18, R73 ;  /* 0x0000004912497221 */ /* 0x000fe40000010000 */
[----:B------:R-:W-:Y:S02]  /*8d00*/  FMUL.FTZ R17, R31, R123 ;  /* 0x0000007b1f117220 */ /* 0x000fe40000410000 */
[C---:B------:R-:W-:Y:S02]  /*8d10*/  FFMA.FTZ R18, R30.reuse, R177, R161 ;  /* 0x000000b11e127223 */ /* 0x040fe400000100a1 */
[----:B------:R-:W-:Y:S02]  /*8d20*/  FMUL.FTZ R181, R181, R16 ;  /* 0x00000010b5b57220 */ /* 0x000fe40000410000 */
[----:B------:R-:W-:Y:S02]  /*8d30*/  FMUL.FTZ R16, R31, R127 ;  /* 0x0000007f1f107220 */ /* 0x000fe40000410000 */
[----:B------:R-:W-:-:S02]  /*8d40*/  FFMA.FTZ R17, R30, R125, -R17 ;  /* 0x0000007d1e117223 */ /* 0x000fc40000010811 */
[----:B------:R-:W-:Y:S02]  /*8d50*/  FFMA.FTZ R18, R201, R18, R183 ;  /* 0x00000012c9127223 */ /* 0x000fe400000100b7 */
[C---:B------:R-:W-:Y:S02]  /*8d60*/  FMUL.FTZ R125, R31.reuse, R125 ;  /* 0x0000007d1f7d7220 */ /* 0x040fe40000410000 */
[C---:B------:R-:W-:Y:S02]  /*8d70*/  FMUL.FTZ R163, R31.reuse, R163 ;  /* 0x000000a31fa37220 */ /* 0x040fe40000410000 */
[-C--:B------:R-:W-:Y:S02]  /*8d80*/  FMUL.FTZ R31, R31, R133.reuse ;  /* 0x000000851f1f7220 */ /* 0x080fe40000410000 */
[----:B------:R-:W-:Y:S02]  /*8d90*/  FFMA.FTZ R133, R30, R133, -R16 ;  /* 0x000000851e857223 */ /* 0x000fe40000010810 */
[----:B------:R-:W-:-:S02]  /*8da0*/  FFMA.FTZ R132, R132, R177, R18 ;  /* 0x000000b184847223 */ /* 0x000fc40000010012 */
[C---:B------:R-:W-:Y:S02]  /*8db0*/  FFMA.FTZ R18, R30.reuse, R123, R125 ;  /* 0x0000007b1e127223 */ /* 0x040fe4000001007d */
[----:B------:R-:W-:Y:S02]  /*8dc0*/  FFMA.FTZ R16, R30, R179, R163 ;  /* 0x000000b31e107223 */ /* 0x000fe400000100a3 */
[----:B------:R-:W-:Y:S02]  /*8dd0*/  FMUL.FTZ R17, R182, R17 ;  /* 0x00000011b6117220 */ /* 0x000fe40000410000 */
        /* <DEDUP_REMOVED lines=57> */
.L_x_6311:
[----:B0-----:R-:W-:Y:S05]  /*9170*/  BSYNC B0 ;  /* 0x0000000000007941 */ /* 0x001fea0003800000 */
.L_x_6310:
[----:B------:R-:W-:-:S04]  /*9180*/  IADD3 R0, R0, 0x1, RZ ;  /* 0x0000000100007810 */ /* 0x000fc80007ffe0ff */
[----:B------:R-:W-:-:S13]  /*9190*/  ISETP.GE.AND P0, PT, R0, c[0x0][0x16c], PT ;  /* 0x00005b0000007a0c */ /* 0x000fda0003f06270 */
[----:B------:R-:W-:Y:S01]  /*91a0*/  @P0 CALL.REL.NOINC `(.L_x_6275) ;  /* 0x0000001000000944 */ /* 0x000fe20003c00000 */
[----:B------:R-:W-:Y:S05]  /*91b0*/  BRA `(.L_x_6312) ;  /* 0xffffa0d000007947 */ /* 0x000fea000383ffff */
.L_x_6275:
        /* <DEDUP_REMOVED lines=10> */
[----:B--2---:R-:W-:Y:S04]  /*9260*/  STS.128 [R87.X16], R12 ;  /* 0x0000000c57007388 */ /* 0x004fe8000000cc00 */
[----:B---3--:R-:W-:Y:S01]  /*9270*/  STS.128 [R87.X16+0x200], R16 ;  /* 0x0002001057007388 */ /* 0x008fe2000000cc00 */
[----:B------:R-:W-:-:S06]  /*9280*/  NOP ;  /* 0x0000000000007918 */ /* 0x000fcc0000000000 */
[----:B------:R-:W0:Y:S02]  /*9290*/  LDS.128 R8, [R85.X16] ;  /* 0x0000000055087984 */ /* 0x000e24000000cc00 */
[--C-:B0-----:R-:W-:Y:S02]  /*92a0*/  PRMT R0, RZ, 0x5410, R8.reuse ;  /* 0x00005410ff007816 */ /* 0x101fe40000000008 */
[----:B------:R-:W-:-:S03]  /*92b0*/  PRMT R8, RZ, 0x7610, R8 ;  /* 0x00007610ff087816 */ /* 0x000fc60000000008 */
[----:B------:R-:W-:Y:S01]  /*92c0*/  FADD.FTZ R6, R0, R107 ;  /* 0x0000006b00067221 */ /* 0x000fe20000010000 */
[----:B------:R-:W-:Y:S01]  /*92d0*/  PRMT R0, RZ, 0x5410, R9 ;  /* 0x00005410ff007816 */ /* 0x000fe20000000009 */
[----:B------:R-:W-:-:S03]  /*92e0*/  FADD.FTZ R8, R8, R107 ;  /* 0x0000006b08087221 */ /* 0x000fc60000010000 */
[----:B------:R-:W-:Y:S01]  /*92f0*/  FSETP.GTU.FTZ.AND P2, PT, R6, 20, PT ;  /* 0x41a000000600780b */ /* 0x000fe20003f5c000 */
[----:B------:R-:W-:Y:S01]  /*9300*/  FADD.FTZ R4, R0, R107 ;  /* 0x0000006b00047221 */ /* 0x000fe20000010000 */
[----:B------:R-:W-:Y:S02]  /*9310*/  PRMT R0, RZ, 0x7610, R9 ;  /* 0x00007610ff007816 */ /* 0x000fe40000000009 */
[----:B------:R-:W-:Y:S02]  /*9320*/  FSETP.GTU.FTZ.AND P3, PT, R8, 20, PT ;  /* 0x41a000000800780b */ /* 0x000fe40003f7c000 */
[----:B------:R-:W-:Y:S01]  /*9330*/  FSETP.GTU.FTZ.AND P4, PT, R4, 20, PT ;  /* 0x41a000000400780b */ /* 0x000fe20003f9c000 */
[----:B------:R-:W-:-:S05]  /*9340*/  FADD.FTZ R13, R0, R107 ;  /* 0x0000006b000d7221 */ /* 0x000fca0000010000 */
[----:B------:R-:W-:Y:S01]  /*9350*/  FSETP.GTU.FTZ.AND P5, PT, R13, 20, PT ;  /* 0x41a000000d00780b */ /* 0x000fe20003fbc000 */
[----:B------:R-:W-:-:S04]  /*9360*/  @!P2 FMUL.FTZ R0, R6, -1.4426950216293334961 ;  /* 0xbfb8aa3b0600a820 */ /* 0x000fc80000410000 */
[----:B------:R-:W-:Y:S02]  /*9370*/  @!P3 FMUL.FTZ R9, R8, -1.4426950216293334961 ;  /* 0xbfb8aa3b0809b820 */ /* 0x000fe40000410000 */
[----:B------:R-:W0:Y:S01]  /*9380*/  @!P2 MUFU.EX2 R0, R0 ;  /* 0x000000000000a308 */ /* 0x000e220000000800 */
[----:B------:R-:W-:Y:S02]  /*9390*/  @!P4 FMUL.FTZ R12, R4, -1.4426950216293334961 ;  /* 0xbfb8aa3b040cc820 */ /* 0x000fe40000410000 */
[----:B------:R-:W1:Y:S03]  /*93a0*/  LDS.128 R4, [R85.X16+0x10] ;  /* 0x0000100055047984 */ /* 0x000e66000000cc00 */
[----:B------:R-:W-:Y:S02]  /*93b0*/  @!P5 FMUL.FTZ R13, R13, -1.4426950216293334961 ;  /* 0xbfb8aa3b0d0dd820 */ /* 0x000fe40000410000 */
[----:B------:R-:W2:Y:S01]  /*93c0*/  @!P3 MUFU.EX2 R9, R9 ;  /* 0x000000090009b308 */ /* 0x000ea20000000800 */
[----:B0-----:R-:W-:Y:S01]  /*93d0*/  @!P2 FADD.FTZ R8, R0, 1 ;  /* 0x3f8000000008a421 */ /* 0x001fe20000010000 */
[----:B------:R-:W-:-:S06]  /*93e0*/  PRMT R0, RZ, 0x5410, R10 ;  /* 0x00005410ff007816 */ /* 0x000fcc000000000a */
[----:B------:R-:W0:Y:S01]  /*93f0*/  @!P4 MUFU.EX2 R12, R12 ;  /* 0x0000000c000cc308 */ /* 0x000e220000000800 */
[----:B------:R-:W-:Y:S01]  /*9400*/  PRMT R10, RZ, 0x7610, R10 ;  /* 0x00007610ff0a7816 */ /* 0x000fe2000000000a */
[--C-:B------:R-:W-:Y:S02]  /*9410*/  FADD.FTZ R16, R0, R107.reuse ;  /* 0x0000006b00107221 */ /* 0x100fe40000010000 */
[----:B--2---:R-:W-:Y:S02]  /*9420*/  @!P3 FADD.FTZ R0, R9, 1 ;  /* 0x3f8000000900b421 */ /* 0x004fe40000010000 */
[----:B------:R-:W-:Y:S01]  /*9430*/  FADD.FTZ R9, R10, R107 ;  /* 0x0000006b0a097221 */ /* 0x000fe20000010000 */
[----:B------:R-:W-:Y:S01]  /*9440*/  BAR.SYNC.DEFER_BLOCKING 0x0 ;  /* 0x0000000000007b1d */ /* 0x000fe20000010000 */
[----:B------:R-:W-:Y:S02]  /*9450*/  FSETP.GTU.FTZ.AND P6, PT, R16, 20, PT ;  /* 0x41a000001000780b */ /* 0x000fe40003fdc000 */
[----:B------:R-:W-:-:S02]  /*9460*/  PRMT R10, RZ, 0x7610, R11 ;  /* 0x00007610ff0a7816 */ /* 0x000fc4000000000b */
[----:B------:R-:W-:Y:S01]  /*9470*/  FSETP.GTU.FTZ.AND P0, PT, R9, 20, PT ;  /* 0x41a000000900780b */ /* 0x000fe20003f1c000 */
[----:B------:R2:W3:Y:S01]  /*9480*/  @!P3 MUFU.RCP R14, R0 ;  /* 0x00000000000eb308 */ /* 0x0004e20000001000 */
[----:B0-----:R-:W-:Y:S02]  /*9490*/  @!P4 FADD.FTZ R12, R12, 1 ;  /* 0x3f8000000c0cc421 */ /* 0x001fe40000010000 */
[----:B------:R-:W-:-:S05]  /*94a0*/  FADD.FTZ R10, R10, R107 ;  /* 0x0000006b0a0a7221 */ /* 0x000fca0000010000 */
[----:B------:R0:W4:Y:S01]  /*94b0*/  @!P2 MUFU.RCP R15, R8 ;  /* 0x00000008000fa308 */ /* 0x0001220000001000 */
[----:B--2---:R-:W-:-:S03]  /*94c0*/  PRMT R0, RZ, 0x5410, R11 ;  /* 0x00005410ff007816 */ /* 0x004fc6000000000b */
[----:B------:R-:W-:Y:S02]  /*94d0*/  @!P0 FMUL.FTZ R9, R9, -1.4426950216293334961 ;  /* 0xbfb8aa3b09098820 */ /* 0x000fe40000410000 */
[----:B------:R-:W-:Y:S02]  /*94e0*/  FADD.FTZ R18, R0, R107 ;  /* 0x0000006b00127221 */ /* 0x000fe40000010000 */
[----:B------:R-:W2:Y:S01]  /*94f0*/  @!P4 MUFU.RCP R17, R12 ;  /* 0x0000000c0011c308 */ /* 0x000ea20000001000 */
[----:B0-----:R-:W-:Y:S02]  /*9500*/  @!P6 FMUL.FTZ R8, R16, -1.4426950216293334961 ;  /* 0xbfb8aa3b1008e820 */ /* 0x001fe40000410000 */
[----:B------:R-:W-:Y:S01]  /*9510*/  FSETP.GTU.FTZ.AND P1, PT, R18, 20, PT ;  /* 0x41a000001200780b */ /* 0x000fe20003f3c000 */
[----:B---3--:R-:W-:-:S04]  /*9520*/  @!P3 FMUL.FTZ R69, R69, R14 ;  /* 0x0000000e4545b220 */ /* 0x008fc80000410000 */
[----:B------:R1:W0:Y:S01]  /*9530*/  @!P6 MUFU.EX2 R0, R8 ;  /* 0x000000080000e308 */ /* 0x0002220000000800 */
[----:B----4-:R-:W-:Y:S01]  /*9540*/  @!P2 FMUL.FTZ R68, R68, R15 ;  /* 0x0000000f4444a220 */ /* 0x010fe20000410000 */
[----:B------:R-:W-:-:S06]  /*9550*/  FSETP.GTU.FTZ.AND P2, PT, R10, 20, PT ;  /* 0x41a000000a00780b */ /* 0x000fcc0003f5c000 */
[----:B------:R3:W4:Y:S01]  /*9560*/  @!P0 MUFU.EX2 R12, R9 ;  /* 0x00000009000c8308 */ /* 0x0007220000000800 */
[--C-:B-1----:R-:W-:Y:S01]  /*9570*/  PRMT R8, RZ, 0x5410, R4.reuse ;  /* 0x00005410ff087816 */ /* 0x102fe20000000004 */
[----:B--2---:R-:W-:Y:S01]  /*9580*/  @!P4 FMUL.FTZ R70, R70, R17 ;  /* 0x000000114646c220 */ /* 0x004fe20000410000 */
[----:B------:R-:W-:-:S03]  /*9590*/  PRMT R4, RZ, 0x7610, R4 ;  /* 0x00007610ff047816 */ /* 0x000fc60000000004 */
[--C-:B------:R-:W-:Y:S01]  /*95a0*/  FADD.FTZ R11, R8, R107.reuse ;  /* 0x0000006b080b7221 */ /* 0x100fe20000010000 */
[----:B------:R-:W-:Y:S01]  /*95b0*/  SHF.L.U32 R8, R30, 0xa, RZ ;  /* 0x0000000a1e087819 */ /* 0x000fe200000006ff */
[----:B------:R-:W1:Y:S01]  /*95c0*/  @!P5 MUFU.EX2 R13, R13 ;  /* 0x0000000d000dd308 */ /* 0x000e620000000800 */
[----:B0-----:R-:W-:Y:S02]  /*95d0*/  @!P6 FADD.FTZ R0, R0, 1 ;  /* 0x3f8000000000e421 */ /* 0x001fe40000010000 */
[----:B------:R-:W-:Y:S01]  /*95e0*/  FSETP.GTU.FTZ.AND P3, PT, R11, 20, PT ;  /* 0x41a000000b00780b */ /* 0x000fe20003f7c000 */
[----:B------:R-:W-:Y:S01]  /*95f0*/  FADD.FTZ R14, R4, R107 ;  /* 0x0000006b040e7221 */ /* 0x000fe20000010000 */
[----:B---3--:R-:W-:Y:S01]  /*9600*/  SHF.R.S32.HI R9, RZ, 0x1f, R8 ;  /* 0x0000001fff097819 */ /* 0x008fe20000011408 */
[----:B------:R-:W-:Y:S02]  /*9610*/  @!P1 FMUL.FTZ R4, R18, -1.4426950216293334961 ;  /* 0xbfb8aa3b12049820 */ /* 0x000fe40000410000 */
[----:B----4-:R-:W-:Y:S01]  /*9620*/  @!P0 FADD.FTZ R12, R12, 1 ;  /* 0x3f8000000c0c8421 */ /* 0x010fe20000010000 */
[----:B------:R0:W2:Y:S01]  /*9630*/  @!P6 MUFU.RCP R19, R0 ;  /* 0x000000000013e308 */ /* 0x0000a20000001000 */
[----:B------:R-:W-:Y:S01]  /*9640*/  FSETP.GTU.FTZ.AND P4, PT, R14, 20, PT ;  /* 0x41a000000e00780b */ /* 0x000fe20003f9c000 */
[----:B------:R-:W-:-:S05]  /*9650*/  @!P2 FMUL.FTZ R10, R10, -1.4426950216293334961 ;  /* 0xbfb8aa3b0a0aa820 */ /* 0x000fca0000410000 */
[----:B------:R-:W-:Y:S01]  /*9660*/  @!P3 FMUL.FTZ R11, R11, -1.4426950216293334961 ;  /* 0xbfb8aa3b0b0bb820 */ /* 0x000fe20000410000 */
[----:B------:R-:W3:Y:S01]  /*9670*/  @!P0 MUFU.RCP R12, R12 ;  /* 0x0000000c000c8308 */ /* 0x000ee20000001000 */
[----:B0-----:R-:W-:Y:S01]  /*9680*/  PRMT R0, RZ, 0x5410, R5 ;  /* 0x00005410ff007816 */ /* 0x001fe20000000005 */
[----:B-1----:R-:W-:-:S04]  /*9690*/  @!P5 FADD.FTZ R13, R13, 1 ;  /* 0x3f8000000d0dd421 */ /* 0x002fc80000010000 */
[----:B------:R-:W-:Y:S01]  /*96a0*/  FADD.FTZ R20, R0, R107 ;  /* 0x0000006b00147221 */ /* 0x000fe20000010000 */
[----:B------:R-:W-:Y:S01]  /*96b0*/  PRMT R0, RZ, 0x7610, R5 ;  /* 0x00007610ff007816 */ /* 0x000fe20000000005 */
[----:B------:R-:W-:Y:S01]  /*96c0*/  @!P1 MUFU.EX2 R4, R4 ;  /* 0x0000000400049308 */ /* 0x000fe20000000800 */
[----:B--2---:R-:W-:Y:S02]  /*96d0*/  @!P6 FMUL.FTZ R72, R72, R19 ;  /* 0x000000134848e220 */ /* 0x004fe40000410000 */
[----:B------:R-:W-:Y:S02]  /*96e0*/  @!P4 FMUL.FTZ R14, R14, -1.4426950216293334961 ;  /* 0xbfb8aa3b0e0ec820 */ /* 0x000fe40000410000 */
[----:B------:R-:W-:Y:S01]  /*96f0*/  FADD.FTZ R19, R0, R107 ;  /* 0x0000006b00137221 */ /* 0x000fe20000010000 */
[----:B------:R-:W-:Y:S02]  /*9700*/  PRMT R0, RZ, 0x5410, R6 ;  /* 0x00005410ff007816 */ /* 0x000fe40000000006 */
[----:B------:R-:W0:Y:S01]  /*9710*/  @!P3 MUFU.EX2 R16, R11 ;  /* 0x0000000b0010b308 */ /* 0x000e220000000800 */
[----:B---3--:R-:W-:Y:S01]  /*9720*/  @!P0 FMUL.FTZ R73, R73, R12 ;  /* 0x0000000c49498220 */ /* 0x008fe20000410000 */
[----:B------:R-:W-:-:S02]  /*9730*/  FSETP.GTU.FTZ.AND P0, PT, R19, 20, PT ;  /* 0x41a000001300780b */ /* 0x000fc40003f1c000 */
[----:B------:R-:W-:-:S04]  /*9740*/  PRMT R6, RZ, 0x7610, R6 ;  /* 0x00007610ff067816 */ /* 0x000fc80000000006 */
[----:B------:R1:W2:Y:S08]  /*9750*/  @!P2 MUFU.EX2 R15, R10 ;  /* 0x0000000a000fa308 */ /* 0x0002b00000000800 */
[----:B------:R-:W3:Y:S01]  /*9760*/  @!P5 MUFU.RCP R18, R13 ;  /* 0x0000000d0012d308 */ /* 0x000ee20000001000 */
[----:B-1----:R-:W-:-:S04]  /*9770*/  IMAD.WIDE.U32 R10, R105, c[0x0][0x2d8], R8 ;  /* 0x0000b600690a7a25 */ /* 0x002fc800078e0008 */
[----:B0-----:R-:W-:Y:S01]  /*9780*/  @!P3 FADD.FTZ R16, R16, 1 ;  /* 0x3f8000001010b421 */ /* 0x001fe20000010000 */
[----:B------:R-:W-:Y:S01]  /*9790*/  IADD3 R11, R11, R21, RZ ;  /* 0x000000150b0b7210 */ /* 0x000fe20007ffe0ff */
[----:B------:R-:W-:Y:S01]  /*97a0*/  IMAD R21, R111, c[0x0][0x2e0], RZ ;  /* 0x0000b8006f157a24 */ /* 0x000fe200078e02ff */
[----:B------:R0:W1:Y:S01]  /*97b0*/  @!P4 MUFU.EX2 R17, R14 ;  /* 0x0000000e0011c308 */ /* 0x0000620000000800 */
[----:B--2---:R-:W-:Y:S02]  /*97c0*/  @!P2 FADD.FTZ R15, R15, 1 ;  /* 0x3f8000000f0fa421 */ /* 0x004fe40000010000 */
[----:B------:R-:W-:Y:S02]  /*97d0*/  IMAD R21, R124, c[0x0][0x2e4], R21 ;  /* 0x0000b9007c157a24 */ /* 0x000fe400078e0215 */
[----:B------:R-:W-:-:S03]  /*97e0*/  IMAD.WIDE.U32 R8, R105, c[0x0][0x2f8], R8 ;  /* 0x0000be0069087a25 */ /* 0x000fc600078e0008 */
[----:B------:R-:W2:Y:S01]  /*97f0*/  @!P3 MUFU.RCP R16, R16 ;  /* 0x000000100010b308 */ /* 0x000ea20000001000 */
[----:B0-----:R-:W-:Y:S02]  /*9800*/  @!P1 FADD.FTZ R14, R4, 1 ;  /* 0x3f800000040e9421 */ /* 0x001fe40000010000 */
[----:B------:R-:W-:-:S04]  /*9810*/  IMAD.WIDE.U32 R4, R124, c[0x0][0x2e0], R10 ;  /* 0x0000b8007c047a25 */ /* 0x000fc800078e000a */
[----:B---3--:R-:W-:Y:S01]  /*9820*/  @!P5 FMUL.FTZ R71, R71, R18 ;  /* 0x000000124747d220 */ /* 0x008fe20000410000 */
[----:B------:R0:W3:Y:S01]  /*9830*/  @!P1 MUFU.RCP R13, R14 ;  /* 0x0000000e000d9308 */ /* 0x0000e20000001000 */
[----:B------:R-:W-:Y:S01]  /*9840*/  IADD3 R5, R5, R21, RZ ;  /* 0x0000001505057210 */ /* 0x000fe20007ffe0ff */
[----:B-1----:R-:W-:Y:S01]  /*9850*/  @!P4 FADD.FTZ R17, R17, 1 ;  /* 0x3f8000001111c421 */ /* 0x002fe20000010000 */
[----:B------:R-:W-:Y:S02]  /*9860*/  LEA R10, P6, R4, c[0x0][0x330], 0x1 ;  /* 0x0000cc00040a7a11 */ /* 0x000fe400078c08ff */
[----:B------:R-:W-:Y:S02]  /*9870*/  FSETP.GTU.FTZ.AND P5, PT, R20, 20, PT ;  /* 0x41a000001400780b */ /* 0x000fe40003fbc000 */
[----:B------:R-:W-:Y:S01]  /*9880*/  LEA.HI.X R11, R4, c[0x0][0x334], R5, 0x1, P6 ;  /* 0x0000cd00040b7a11 */ /* 0x000fe200030f0c05 */
[----:B------:R1:W4:Y:S01]  /*9890*/  @!P2 MUFU.RCP R18, R15 ;  /* 0x0000000f0012a308 */ /* 0x0003220000001000 */
[----:B------:R-:W-:Y:S01]  /*98a0*/  @!P0 FMUL.FTZ R4, R19, -1.4426950216293334961 ;  /* 0xbfb8aa3b13048820 */ /* 0x000fe20000410000 */
[----:B------:R-:W-:Y:S01]  /*98b0*/  F2FP.BF16.PACK_AB R21, R56, R57 ;  /* 0x000000393815723e */ /* 0x000fe200000010ff */
[----:B0-----:R-:W-:-:S02]  /*98c0*/  FADD.FTZ R14, R0, R107 ;  /* 0x0000006b000e7221 */ /* 0x001fc40000010000 */
[----:B--2---:R-:W-:-:S03]  /*98d0*/  @!P3 FMUL.FTZ R77, R77, R16 ;  /* 0x000000104d4db220 */ /* 0x004fc60000410000 */
[----:B------:R0:W2:Y:S01]  /*98e0*/  @!P0 MUFU.EX2 R12, R4 ;  /* 0x00000004000c8308 */ /* 0x0000a20000000800 */
[----:B-1----:R-:W-:Y:S01]  /*98f0*/  FADD.FTZ R15, R6, R107 ;  /* 0x0000006b060f7221 */ /* 0x002fe20000010000 */
[----:B------:R-:W-:Y:S01]  /*9900*/  PRMT R6, RZ, 0x5410, R7 ;  /* 0x00005410ff067816 */ /* 0x000fe20000000007 */
[----:B---3--:R-:W-:Y:S01]  /*9910*/  @!P1 FMUL.FTZ R74, R74, R13 ;  /* 0x0000000d4a4a9220 */ /* 0x008fe20000410000 */
[----:B------:R-:W-:Y:S01]  /*9920*/  FSETP.GTU.FTZ.AND P1, PT, R14, 20, PT ;  /* 0x41a000000e00780b */ /* 0x000fe20003f3c000 */
[----:B------:R-:W-:Y:S01]  /*9930*/  @!P5 FMUL.FTZ R0, R20, -1.4426950216293334961 ;  /* 0xbfb8aa3b1400d820 */ /* 0x000fe20000410000 */
[----:B------:R-:W-:Y:S01]  /*9940*/  FSETP.GTU.FTZ.AND P6, PT, R15, 20, PT ;  /* 0x41a000000f00780b */ /* 0x000fe20003fdc000 */
[----:B------:R-:W-:Y:S01]  /*9950*/  FADD.FTZ R6, R6, R107 ;  /* 0x0000006b06067221 */ /* 0x000fe20000010000 */
[----:B------:R1:W3:Y:S01]  /*9960*/  @!P4 MUFU.RCP R19, R17 ;  /* 0x000000110013c308 */ /* 0x0002e20000001000 */
[----:B0-----:R-:W-:Y:S01]  /*9970*/  PRMT R4, RZ, 0x7610, R7 ;  /* 0x00007610ff047816 */ /* 0x001fe20000000007 */
[----:B----4-:R-:W-:Y:S01]  /*9980*/  @!P2 FMUL.FTZ R75, R75, R18 ;  /* 0x000000124b4ba220 */ /* 0x010fe20000410000 */
[----:B------:R-:W-:-:S02]  /*9990*/  F2FP.BF16.PACK_AB R20, R58, R59 ;  /* 0x0000003b3a14723e */ /* 0x000fc400000010ff */
[----:B------:R-:W-:Y:S01]  /*99a0*/  FSETP.GTU.FTZ.AND P2, PT, R6, 20, PT ;  /* 0x41a000000600780b */ /* 0x000fe20003f5c000 */
[----:B------:R-:W-:Y:S01]  /*99b0*/  FADD.FTZ R7, R4, R107 ;  /* 0x0000006b04077221 */ /* 0x000fe20000010000 */
[----:B------:R-:W-:Y:S01]  /*99c0*/  F2FP.BF16.PACK_AB R4, R66, R67 ;  /* 0x000000434204723e */ /* 0x000fe200000010ff */
[----:B------:R-:W0:Y:S01]  /*99d0*/  @!P5 MUFU.EX2 R0, R0 ;  /* 0x000000000000d308 */ /* 0x000e220000000800 */
[----:B------:R-:W-:Y:S01]  /*99e0*/  @!P1 FMUL.FTZ R5, R14, -1.4426950216293334961 ;  /* 0xbfb8aa3b0e059820 */ /* 0x000fe20000410000 */
[----:B-1----:R-:W-:Y:S01]  /*99f0*/  LEA R17, R120, R91, 0x1 ;  /* 0x0000005b78117211 */ /* 0x002fe200078e08ff */
[----:B------:R-:W-:Y:S01]  /*9a00*/  @!P6 FMUL.FTZ R14, R15, -1.4426950216293334961 ;  /* 0xbfb8aa3b0f0ee820 */ /* 0x000fe20000410000 */
[----:B------:R-:W-:Y:S01]  /*9a10*/  FSETP.GTU.FTZ.AND P3, PT, R7, 20, PT ;  /* 0x41a000000700780b */ /* 0x000fe20003f7c000 */
[----:B--2---:R-:W-:Y:S02]  /*9a20*/  @!P0 FADD.FTZ R12, R12, 1 ;  /* 0x3f8000000c0c8421 */ /* 0x004fe40000010000 */
[----:B------:R1:W-:Y:S01]  /*9a30*/  STS.128 [R17.X16+0x10], R20 ;  /* 0x0000101411007388 */ /* 0x0003e2000000cc00 */
[----:B------:R2:W4:Y:S01]  /*9a40*/  @!P1 MUFU.EX2 R13, R5 ;  /* 0x00000005000d9308 */ /* 0x0005220000000800 */
[----:B---3--:R-:W-:-:S02]  /*9a50*/  @!P4 FMUL.FTZ R78, R78, R19 ;  /* 0x000000134e4ec220 */ /* 0x008fc40000410000 */
[----:B------:R-:W-:Y:S01]  /*9a60*/  @!P2 FMUL.FTZ R15, R6, -1.4426950216293334961 ;  /* 0xbfb8aa3b060fa820 */ /* 0x000fe20000410000 */
[----:B------:R-:W-:-:S04]  /*9a70*/  F2FP.BF16.PACK_AB R6, R62, R63 ;  /* 0x0000003f3e06723e */ /* 0x000fc800000010ff */
[----:B------:R-:W3:Y:S01]  /*9a80*/  @!P6 MUFU.EX2 R14, R14 ;  /* 0x0000000e000ee308 */ /* 0x000ee20000000800 */
[----:B------:R-:W-:Y:S01]  /*9a90*/  @!P3 FMUL.FTZ R16, R7, -1.4426950216293334961 ;  /* 0xbfb8aa3b0710b820 */ /* 0x000fe20000410000 */
[----:B------:R-:W-:Y:S01]  /*9aa0*/  F2FP.BF16.PACK_AB R7, R60, R61 ;  /* 0x0000003d3c07723e */ /* 0x000fe200000010ff */
[----:B0-----:R-:W-:Y:S01]  /*9ab0*/  @!P5 FADD.FTZ R0, R0, 1 ;  /* 0x3f8000000000d421 */ /* 0x001fe20000010000 */
[----:B--2---:R-:W-:Y:S02]  /*9ac0*/  F2FP.BF16.PACK_AB R5, R64, R65 ;  /* 0x000000414005723e */ /* 0x004fe400000010ff */
[----:B-1----:R-:W-:Y:S02]  /*9ad0*/  F2FP.BF16.PACK_AB R20, R78, R77 ;  /* 0x0000004d4e14723e */ /* 0x002fe400000010ff */
[----:B------:R-:W0:Y:S01]  /*9ae0*/  @!P3 MUFU.EX2 R16, R16 ;  /* 0x000000100010b308 */ /* 0x000e220000000800 */
[----:B------:R1:W-:Y:S01]  /*9af0*/  STS.128 [R17.X16], R4 ;  /* 0x0000000411007388 */ /* 0x0003e2000000cc00 */
[----:B------:R-:W-:-:S06]  /*9b00*/  NOP ;  /* 0x0000000000007918 */ /* 0x000fcc0000000000 */
[----:B------:R-:W2:Y:S01]  /*9b10*/  LDS.128 R32, [R87.X16] ;  /* 0x0000000057207984 */ /* 0x000ea2000000cc00 */
[----:B------:R-:W5:Y:S01]  /*9b20*/  @!P2 MUFU.EX2 R15, R15 ;  /* 0x0000000f000fa308 */ /* 0x000f620000000800 */
[----:B----4-:R-:W-:Y:S02]  /*9b30*/  @!P1 FADD.FTZ R13, R13, 1 ;  /* 0x3f8000000d0d9421 */ /* 0x010fe40000010000 */
[----:B------:R-:W4:Y:S01]  /*9b40*/  LDS.128 R36, [R87.X16+0x200] ;  /* 0x0002000057247984 */ /* 0x000f22000000cc00 */
[----:B---3--:R-:W-:Y:S02]  /*9b50*/  @!P6 FADD.FTZ R14, R14, 1 ;  /* 0x3f8000000e0ee421 */ /* 0x008fe40000010000 */
[----:B0-----:R-:W-:Y:S02]  /*9b60*/  @!P3 FADD.FTZ R16, R16, 1 ;  /* 0x3f8000001010b421 */ /* 0x001fe40000010000 */
[----:B------:R-:W0:Y:S08]  /*9b70*/  @!P0 MUFU.RCP R31, R12 ;  /* 0x0000000c001f8308 */ /* 0x000e300000001000 */
[----:B-1----:R-:W1:Y:S01]  /*9b80*/  @!P3 MUFU.RCP R5, R16 ;  /* 0x000000100005b308 */ /* 0x002e620000001000 */
[----:B-----5:R-:W-:-:S07]  /*9b90*/  @!P2 FADD.FTZ R15, R15, 1 ;  /* 0x3f8000000f0fa421 */ /* 0x020fce0000010000 */
[----:B------:R-:W3:Y:S01]  /*9ba0*/  @!P5 MUFU.RCP R0, R0 ;  /* 0x000000000000d308 */ /* 0x000ee20000001000 */
[----:B0-----:R-:W-:Y:S02]  /*9bb0*/  @!P0 FMUL.FTZ R80, R80, R31 ;  /* 0x0000001f50508220 */ /* 0x001fe40000410000 */
[----:B-1----:R-:W-:-:S05]  /*9bc0*/  @!P3 FMUL.FTZ R86, R86, R5 ;  /* 0x000000055656b220 */ /* 0x002fca0000410000 */
[----:B------:R0:W1:Y:S01]  /*9bd0*/  @!P1 MUFU.RCP R18, R13 ;  /* 0x0000000d00129308 */ /* 0x0000620000001000 */
[----:B------:R-:W-:Y:S01]  /*9be0*/  IMAD.WIDE R4, R49, 0x10, R10 ;  /* 0x0000001031047825 */ /* 0x000fe200078e020a */
[----:B------:R-:W-:-:S04]  /*9bf0*/  IADD3 R116, P3, R116, -0x800, RZ ;  /* 0xfffff80074747810 */ /* 0x000fc80007f7e0ff */
[----:B--2---:R-:W-:Y:S01]  /*9c00*/  STG.E.128 [R4.64], R32 ;  /* 0x0000002004007986 */ /* 0x004fe2000c101d04 */
[----:B---3--:R-:W-:Y:S01]  /*9c10*/  @!P5 FMUL.FTZ R79, R79, R0 ;  /* 0x000000004f4fd220 */ /* 0x008fe20000410000 */
[----:B------:R2:W3:Y:S01]  /*9c20*/  @!P6 MUFU.RCP R41, R14 ;  /* 0x0000000e0029e308 */ /* 0x0004e20000001000 */
[----:B0-----:R-:W-:Y:S01]  /*9c30*/  F2FP.BF16.PACK_AB R13, R71, R70 ;  /* 0x00000046470d723e */ /* 0x001fe200000010ff */
[----:B----4-:R0:W-:Y:S01]  /*9c40*/  STG.E.128 [R4.64+0x200], R36 ;  /* 0x0002002404007986 */ /* 0x0101e2000c101d04 */
[----:B------:R-:W-:Y:S01]  /*9c50*/  FADD.FTZ R0, R68, R99 ;  /* 0x0000006344007221 */ /* 0x000fe20000010000 */
[----:B------:R-:W-:Y:S02]  /*9c60*/  F2FP.BF16.PACK_AB R21, R80, R79 ;  /* 0x0000004f5015723e */ /* 0x000fe400000010ff */
[----:B------:R-:W-:Y:S01]  /*9c70*/  IADD3.X R95, R95, -0x1, RZ, P3, !PT ;  /* 0xffffffff5f5f7810 */ /* 0x000fe20001ffe4ff */
[----:B------:R-:W-:Y:S01]  /*9c80*/  FADD.FTZ R7, R0, R69 ;  /* 0x0000004500077221 */ /* 0x000fe20000010000 */
[----:B------:R4:W5:Y:S01]  /*9c90*/  @!P2 MUFU.RCP R12, R15 ;  /* 0x0000000f000ca308 */ /* 0x0009620000001000 */
[----:B-1----:R-:W-:Y:S01]  /*9ca0*/  @!P1 FMUL.FTZ R81, R81, R18 ;  /* 0x0000001251519220 */ /* 0x002fe20000410000 */
[----:B--2---:R-:W-:Y:S01]  /*9cb0*/  F2FP.BF16.PACK_AB R14, R73, R72 ;  /* 0x00000048490e723e */ /* 0x004fe200000010ff */
[----:B------:R-:W-:Y:S01]  /*9cc0*/  IMAD R0, R103, c[0x0][0x2f8], RZ ;  /* 0x0000be0067007a24 */ /* 0x000fe200078e02ff */
[----:B------:R-:W-:Y:S01]  /*9cd0*/  BAR.SYNC.DEFER_BLOCKING 0x0 ;  /* 0x0000000000007b1d */ /* 0x000fe20000010000 */
[----:B------:R-:W-:Y:S01]  /*9ce0*/  FADD.FTZ R70, R7, R70 ;  /* 0x0000004607467221 */ /* 0x000fe20000010000 */
[----:B------:R-:W-:Y:S01]  /*9cf0*/  IADD3 R28, P1, R28, -0x800, RZ ;  /* 0xfffff8001c1c7810 */ /* 0x000fe20007f3e0ff */
[----:B------:R-:W-:-:S02]  /*9d00*/  IMAD R7, R105, c[0x0][0x2fc], R0 ;  /* 0x0000bf0069077a24 */ /* 0x000fc400078e0200 */
[----:B---3--:R-:W-:Y:S01]  /*9d10*/  @!P6 FMUL.FTZ R84, R84, R41 ;  /* 0x000000295454e220 */ /* 0x008fe20000410000 */
[----:B----4-:R-:W-:Y:S01]  /*9d20*/  F2FP.BF16.PACK_AB R15, R75, R74 ;  /* 0x0000004a4b0f723e */ /* 0x010fe200000010ff */
[----:B------:R-:W-:Y:S01]  /*9d30*/  FADD.FTZ R71, R70, R71 ;  /* 0x0000004746477221 */ /* 0x000fe20000010000 */
[----:B------:R-:W-:Y:S01]  /*9d40*/  IADD3 R9, R9, R7, RZ ;  /* 0x0000000709097210 */ /* 0x000fe20007ffe0ff */
[----:B0-----:R-:W-:Y:S01]  /*9d50*/  IMAD R5, R111, c[0x0][0x300], RZ ;  /* 0x0000c0006f057a24 */ /* 0x001fe200078e02ff */
[----:B------:R-:W-:Y:S01]  /*9d60*/  F2FP.BF16.PACK_AB R22, R84, R81 ;  /* 0x000000515416723e */ /* 0x000fe200000010ff */
[----:B------:R-:W-:Y:S01]  /*9d70*/  FADD.FTZ R72, R71, R72 ;  /* 0x0000004847487221 */ /* 0x000fe20000010000 */
[----:B------:R-:W-:Y:S01]  /*9d80*/  IADD3.X R29, R29, -0x1, RZ, P1, !PT ;  /* 0xffffffff1d1d7810 */ /* 0x000fe20000ffe4ff */
[----:B-----5:R-:W-:Y:S01]  /*9d90*/  @!P2 FMUL.FTZ R83, R83, R12 ;  /* 0x0000000c5353a220 */ /* 0x020fe20000410000 */
[----:B------:R-:W-:Y:S01]  /*9da0*/  F2FP.BF16.PACK_AB R12, R69, R68 ;  /* 0x00000044450c723e */ /* 0x000fe200000010ff */
[----:B------:R-:W-:Y:S01]  /*9db0*/  FADD.FTZ R73, R72, R73 ;  /* 0x0000004948497221 */ /* 0x000fe20000010000 */
[----:B------:R-:W-:Y:S01]  /*9dc0*/  IADD3 R118, P2, R118, -0x800, RZ ;  /* 0xfffff80076767810 */ /* 0x000fe20007f5e0ff */
[----:B------:R-:W-:Y:S01]  /*9dd0*/  IMAD R7, R124, c[0x0][0x304], R5 ;  /* 0x0000c1007c077a24 */ /* 0x000fe200078e0205 */
[----:B------:R-:W-:Y:S01]  /*9de0*/  F2FP.BF16.PACK_AB R23, R86, R83 ;  /* 0x000000535617723e */ /* 0x000fe200000010ff */
[----:B------:R-:W-:Y:S01]  /*9df0*/  IMAD.WIDE.U32 R4, R124, c[0x0][0x300], R8 ;  /* 0x0000c0007c047a25 */ /* 0x000fe200078e0008 */
[----:B------:R-:W-:-:S03]  /*9e00*/  IADD3.X R97, R97, -0x1, RZ, P2, !PT ;  /* 0xffffffff61617810 */ /* 0x000fc600017fe4ff */
[----:B------:R-:W-:Y:S01]  /*9e10*/  FADD.FTZ R74, R73, R74 ;  /* 0x0000004a494a7221 */ /* 0x000fe20000010000 */
[----:B------:R-:W-:Y:S01]  /*9e20*/  STS.128 [R17.X16], R12 ;  /* 0x0000000c11007388 */ /* 0x000fe2000000cc00 */
[----:B------:R-:W-:Y:S02]  /*9e30*/  IADD3 R5, R5, R7, RZ ;  /* 0x0000000705057210 */ /* 0x000fe40007ffe0ff */
[----:B------:R-:W-:Y:S01]  /*9e40*/  LEA R6, P0, R4, c[0x0][0x340], 0x1 ;  /* 0x0000d00004067a11 */ /* 0x000fe200078008ff */
[----:B------:R-:W-:Y:S01]  /*9e50*/  STS.128 [R17.X16+0x10], R20 ;  /* 0x0000101411007388 */ /* 0x000fe2000000cc00 */
[----:B------:R-:W-:-:S06]  /*9e60*/  NOP ;  /* 0x0000000000007918 */ /* 0x000fcc0000000000 */
[----:B------:R-:W0:Y:S01]  /*9e70*/  LDS.128 R40, [R87.X16] ;  /* 0x0000000057287984 */ /* 0x000e22000000cc00 */
[----:B------:R-:W-:Y:S01]  /*9e80*/  FADD.FTZ R74, R74, R75 ;  /* 0x0000004b4a4a7221 */ /* 0x000fe20000010000 */
[----:B------:R-:W-:Y:S02]  /*9e90*/  LEA.HI.X R7, R4, c[0x0][0x344], R5, 0x1, P0 ;  /* 0x0000d10004077a11 */ /* 0x000fe400000f0c05 */
[----:B------:R-:W1:Y:S01]  /*9ea0*/  LDS.128 R44, [R87.X16+0x200] ;  /* 0x00020000572c7984 */ /* 0x000e62000000cc00 */
[----:B------:R-:W-:Y:S01]  /*9eb0*/  FADD.FTZ R77, R74, R77 ;  /* 0x0000004d4a4d7221 */ /* 0x000fe20000010000 */
[----:B------:R-:W-:Y:S01]  /*9ec0*/  ISETP.GT.AND P0, PT, R93, 0x1, PT ;  /* 0x000000015d00780c */ /* 0x000fe20003f04270 */
[----:B------:R-:W-:Y:S01]  /*9ed0*/  IMAD.WIDE R4, R49, 0x10, R6 ;  /* 0x0000001031047825 */ /* 0x000fe200078e0206 */
[----:B------:R-:W-:-:S03]  /*9ee0*/  MOV R93, R30 ;  /* 0x0000001e005d7202 */ /* 0x000fc60000000f00 */
        /* <DEDUP_REMOVED lines=11> */
.L_x_6242:
        /* <DEDUP_REMOVED lines=29> */
.L_x_6315:
[----:B------:R-:W-:Y:S05]  /*a170*/  BSYNC B0 ;  /* 0x0000000000007941 */ /* 0x000fea0003800000 */
.L_x_6314:
[----:B------:R-:W-:Y:S01]  /*a180*/  BSSY B0, `(.L_x_6316) ;  /* 0x000001d000007945 */ /* 0x000fe20003800000 */
[----:B------:R-:W-:Y:S05]  /*a190*/  @!P0 BRA `(.L_x_6317) ;  /* 0x000001a000008947 */ /* 0x000fea0003800000 */
[----:B------:R-:W-:Y:S06]  /*a1a0*/  BAR.SYNC.DEFER_BLOCKING 0x0 ;  /* 0x0000000000007b1d */ /* 0x000fec0000010000 */
[----:B------:R-:W1:Y:S04]  /*a1b0*/  SHFL.DOWN P0, R0, R99, 0x1, 0x1f ;  /* 0x08201f0063007f89 */ /* 0x000e680000000000 */
[----:B------:R-:W2:Y:S04]  /*a1c0*/  S2R R6, SR_LANEID ;  /* 0x0000000000067919 */ /* 0x000ea80000000000 */
[----:B------:R-:W3:Y:S01]  /*a1d0*/  S2R R19, SR_TID.X ;  /* 0x0000000000137919 */ /* 0x000ee20000002100 */
[----:B-1----:R-:W-:Y:S01]  /*a1e0*/  @P0 FADD R0, R0, R99 ;  /* 0x0000006300000221 */ /* 0x002fe20000000000 */
[----:B--2---:R-:W-:-:S04]  /*a1f0*/  ISETP.NE.AND P2, PT, R6, RZ, PT ;  /* 0x000000ff0600720c */ /* 0x004fc80003f45270 */
[----:B------:R-:W1:Y:S01]  /*a200*/  SHFL.DOWN P0, R3, R0, 0x2, 0x1f ;  /* 0x08401f0000037f89 */ /* 0x000e620000000000 */
[----:B---3--:R-:W-:-:S08]  /*a210*/  ISETP.NE.AND P1, PT, R19, RZ, PT ;  /* 0x000000ff1300720c */ /* 0x008fd00003f25270 */
[----:B------:R-:W-:-:S04]  /*a220*/  @!P2 SHF.R.S32.HI R6, RZ, 0x1f, R19 ;  /* 0x0000001fff06a819 */ /* 0x000fc80000011413 */
[----:B------:R-:W-:Y:S01]  /*a230*/  @!P2 LEA.HI R6, R6, R19, RZ, 0x5 ;  /* 0x000000130606a211 */ /* 0x000fe200078f28ff */
[----:B-1----:R-:W-:-:S05]  /*a240*/  @P0 FADD R3, R0, R3 ;  /* 0x0000000300030221 */ /* 0x002fca0000000000 */
[----:B------:R-:W1:Y:S02]  /*a250*/  SHFL.DOWN P0, R2, R3, 0x4, 0x1f ;  /* 0x08801f0003027f89 */ /* 0x000e640000000000 */
[----:B-1----:R-:W-:Y:S01]  /*a260*/  @P0 FADD R2, R3, R2 ;  /* 0x0000000203020221 */ /* 0x002fe20000000000 */
[----:B------:R-:W-:-:S04]  /*a270*/  @!P2 SHF.R.S32.HI R3, RZ, 0x5, R6 ;  /* 0x00000005ff03a819 */ /* 0x000fc80000011406 */
[----:B------:R-:W1:Y:S02]  /*a280*/  SHFL.DOWN P0, R5, R2, 0x8, 0x1f ;  /* 0x09001f0002057f89 */ /* 0x000e640000000000 */
[----:B-1----:R-:W-:-:S05]  /*a290*/  @P0 FADD R5, R2, R5 ;  /* 0x0000000502050221 */ /* 0x002fca0000000000 */
[----:B0-----:R-:W0:Y:S02]  /*a2a0*/  SHFL.DOWN P0, R4, R5, 0x10, 0x1f ;  /* 0x0a001f0005047f89 */ /* 0x001e240000000000 */
        /* <DEDUP_REMOVED lines=9> */
.L_x_6317:
[----:B------:R-:W1:Y:S02]  /*a340*/  S2R R19, SR_TID.X ;  /* 0x0000000000137919 */ /* 0x000e640000002100 */
.L_x_6318:
[----:B------:R-:W-:Y:S05]  /*a350*/  BSYNC B0 ;  /* 0x0000000000007941 */ /* 0x000fea0003800000 */
.L_x_6316:
        /* <DEDUP_REMOVED lines=18> */
[----:B0-----:R-:W-:Y:S01]  /*a480*/  IADD3 R27, R11, R13, RZ ;  /* 0x0000000d0b1b7210 */ /* 0x001fe20007ffe0ff */
[----:B------:R-:W-:Y:S01]  /*a490*/  IMAD.WIDE.U32 R124, R124, c[0x0][0x198], RZ ;  /* 0x000066007c7c7a25 */ /* 0x000fe200078e00ff */
[----:B------:R-:W-:-:S04]  /*a4a0*/  IADD3 R37, R17, R15, RZ ;  /* 0x0000000f11257210 */ /* 0x000fc80007ffe0ff */
[----:B------:R-:W-:Y:S02]  /*a4b0*/  IADD3 R111, R125, R111, RZ ;  /* 0x0000006f7d6f7210 */ /* 0x000fe40007ffe0ff */
.L_x_6319:
        /* <DEDUP_REMOVED lines=64> */
.L_x_6280:
[----:B------:R-:W-:Y:S01]  /*a8c0*/  HFMA2.MMA R186, -RZ, RZ, 0, 5.9604644775390625e-08 ;  /* 0x00000001ffba7435 */ /* 0x000fe200000001ff */
[----:B------:R-:W-:Y:S02]  /*a8d0*/  MOV R19, R18 ;  /* 0x0000001200137202 */ /* 0x000fe40000000f00 */
[----:B------:R-:W-:Y:S02]  /*a8e0*/  MOV R187, RZ ;  /* 0x000000ff00bb7202 */ /* 0x000fe40000000f00 */
[----:B------:R-:W-:-:S02]  /*a8f0*/  MOV R188, 0xffffffff ;  /* 0xffffffff00bc7802 */ /* 0x000fc40000000f00 */
[----:B------:R-:W-:Y:S02]  /*a900*/  MOV R16, 0xa920 ;  /* 0x0000a92000107802 */ /* 0x000fe40000000f00 */
[----:B-1---5:R-:W-:Y:S05]  /*a910*/  CALL.REL.NOINC `($__internal_152_$__cuda_sm70_shflsync_up) ;  /* 0x00001ea000007944 */ /* 0x022fea0003c00000 */
[----:B-1----:R-:W-:Y:S01]  /*a920*/  MOV R21, R19 ;  /* 0x0000001300157202 */ /* 0x002fe20000000f00 */
[----:B0-----:R-:W-:Y:S05]  /*a930*/  BRA `(.L_x_6320) ;  /* 0xffffa46000007947 */ /* 0x001fea000383ffff */
.L_x_6281:
[----:B------:R-:W-:Y:S01]  /*a940*/  HFMA2.MMA R186, -RZ, RZ, 0, 5.9604644775390625e-08 ;  /* 0x00000001ffba7435 */ /* 0x000fe200000001ff */
[----:B------:R-:W-:Y:S02]  /*a950*/  MOV R19, R20 ;  /* 0x0000001400137202 */ /* 0x000fe40000000f00 */
[----:B------:R-:W-:Y:S02]  /*a960*/  MOV R187, RZ ;  /* 0x000000ff00bb7202 */ /* 0x000fe40000000f00 */
[----:B------:R-:W-:Y:S02]  /*a970*/  MOV R188, 0xffffffff ;  /* 0xffffffff00bc7802 */ /* 0x000fe40000000f00 */
[----:B------:R-:W-:Y:S02]  /*a980*/  MOV R16, 0xa9a0 ;  /* 0x0000a9a000107802 */ /* 0x000fe40000000f00 */
[----:B012--5:R-:W-:Y:S05]  /*a990*/  CALL.REL.NOINC `($__internal_152_$__cuda_sm70_shflsync_up) ;  /* 0x00001e2000007944 */ /* 0x027fea0003c00000 */
[----:B0-----:R-:W-:Y:S01]  /*a9a0*/  HFMA2.MMA R186, -RZ, RZ, 0, 5.9604644775390625e-08 ;  /* 0x00000001ffba7435 */ /* 0x001fe200000001ff */
[----:B-1----:R-:W-:Y:S02]  /*a9b0*/  MOV R183, R19 ;  /* 0x0000001300b77202 */ /* 0x002fe40000000f00 */
[----:B------:R-:W-:-:S02]  /*a9c0*/  MOV R19, R22 ;  /* 0x0000001600137202 */ /* 0x000fc40000000f00 */
[----:B------:R-:W-:Y:S02]  /*a9d0*/  MOV R187, RZ ;  /* 0x000000ff00bb7202 */ /* 0x000fe40000000f00 */
[----:B------:R-:W-:Y:S02]  /*a9e0*/  MOV R188, 0xffffffff ;  /* 0xffffffff00bc7802 */ /* 0x000fe40000000f00 */
[----:B------:R-:W-:Y:S02]  /*a9f0*/  MOV R16, 0xaa10 ;  /* 0x0000aa1000107802 */ /* 0x000fe40000000f00 */
[----:B------:R-:W-:Y:S05]  /*aa00*/  CALL.REL.NOINC `($__internal_152_$__cuda_sm70_shflsync_up) ;  /* 0x00001db000007944 */ /* 0x000fea0003c00000 */
[----:B0-----:R-:W-:Y:S01]  /*aa10*/  HFMA2.MMA R186, -RZ, RZ, 0, 5.9604644775390625e-08 ;  /* 0x00000001ffba7435 */ /* 0x001fe200000001ff */
[----:B-1----:R-:W-:Y:S02]  /*aa20*/  MOV R185, R19 ;  /* 0x0000001300b97202 */ /* 0x002fe40000000f00 */
[----:B------:R-:W-:Y:S02]  /*aa30*/  MOV R19, R23 ;  /* 0x0000001700137202 */ /* 0x000fe40000000f00 */
[----:B------:R-:W-:Y:S02]  /*aa40*/  MOV R187, RZ ;  /* 0x000000ff00bb7202 */ /* 0x000fe40000000f00 */
[----:B------:R-:W-:-:S02]  /*aa50*/  MOV R188, 0xffffffff ;  /* 0xffffffff00bc7802 */ /* 0x000fc40000000f00 */
[----:B------:R-:W-:Y:S02]  /*aa60*/  MOV R16, 0xaa80 ;  /* 0x0000aa8000107802 */ /* 0x000fe40000000f00 */
[----:B------:R-:W-:Y:S05]  /*aa70*/  CALL.REL.NOINC `($__internal_152_$__cuda_sm70_shflsync_up) ;  /* 0x00001d4000007944 */ /* 0x000fea0003c00000 */
[----:B------:R-:W-:Y:S01]  /*aa80*/  FMUL.FTZ R184, R20, R185 ;  /* 0x000000b914b87220 */ /* 0x000fe20000410000 */
[----:B------:R-:W-:Y:S01]  /*aa90*/  ISETP.GE.AND P0, PT, R120, 0x1, PT ;  /* 0x000000017800780c */ /* 0x000fe20003f06270 */
[C---:B-1----:R-:W-:Y:S01]  /*aaa0*/  FMUL.FTZ R182, R20.reuse, R19 ;  /* 0x0000001314b67220 */ /* 0x042fe20000410000 */
[----:B0-----:R-:W-:Y:S01]  /*aab0*/  HFMA2.MMA R186, -RZ, RZ, 0, 1.1920928955078125e-07 ;  /* 0x00000002ffba7435 */ /* 0x001fe200000001ff */
[C---:B------:R-:W-:Y:S01]  /*aac0*/  FMUL.FTZ R16, R20.reuse, R183 ;  /* 0x000000b714107220 */ /* 0x040fe20000410000 */
[----:B------:R-:W-:Y:S01]  /*aad0*/  MOV R187, RZ ;  /* 0x000000ff00bb7202 */ /* 0x000fe20000000f00 */
[----:B------:R-:W-:Y:S01]  /*aae0*/  FMUL.FTZ R17, R20, R21 ;  /* 0x0000001514117220 */ /* 0x000fe20000410000 */
[----:B------:R-:W-:Y:S01]  /*aaf0*/  MOV R188, 0xffffffff ;  /* 0xffffffff00bc7802 */ /* 0x000fe20000000f00 */
[C---:B------:R-:W-:Y:S02]  /*ab00*/  FFMA.FTZ R184, R18.reuse, R19, R184 ;  /* 0x0000001312b87223 */ /* 0x040fe400000100b8 */
        /* <DEDUP_REMOVED lines=11> */
[----:B------:R-:W-:Y:S05]  /*abc0*/  CALL.REL.NOINC `($__internal_152_$__cuda_sm70_shflsync_up) ;  /* 0x00001bf000007944 */ /* 0x000fea0003c00000 */
[----:B0-----:R-:W-:Y:S01]  /*abd0*/  HFMA2.MMA R186, -RZ, RZ, 0, 1.1920928955078125e-07 ;  /* 0x00000002ffba7435 */ /* 0x001fe200000001ff */
[----:B-1----:R-:W-:Y:S02]  /*abe0*/  MOV R18, R19 ;  /* 0x0000001300127202 */ /* 0x002fe40000000f00 */
[----:B------:R-:W-:Y:S02]  /*abf0*/  MOV R19, R205 ;  /* 0x000000cd00137202 */ /* 0x000fe40000000f00 */
[----:B------:R-:W-:Y:S02]  /*ac00*/  MOV R187, RZ ;  /* 0x000000ff00bb7202 */ /* 0x000fe40000000f00 */
[----:B------:R-:W-:Y:S02]  /*ac10*/  MOV R188, 0xffffffff ;  /* 0xffffffff00bc7802 */ /* 0x000fe40000000f00 */
[----:B------:R-:W-:Y:S02]  /*ac20*/  MOV R16, 0xac40 ;  /* 0x0000ac4000107802 */ /* 0x000fe40000000f00 */
[----:B------:R-:W-:Y:S05]  /*ac30*/  CALL.REL.NOINC `($__internal_152_$__cuda_sm70_shflsync_up) ;  /* 0x00001b8000007944 */ /* 0x000fea0003c00000 */
[----:B0-----:R-:W-:Y:S01]  /*ac40*/  HFMA2.MMA R186, -RZ, RZ, 0, 1.1920928955078125e-07 ;  /* 0x00000002ffba7435 */ /* 0x001fe200000001ff */
[----:B-1----:R-:W-:-:S02]  /*ac50*/  MOV R20, R19 ;  /* 0x0000001300147202 */ /* 0x002fc40000000f00 */
[----:B------:R-:W-:Y:S02]  /*ac60*/  MOV R19, R22 ;  /* 0x0000001600137202 */ /* 0x000fe40000000f00 */
[----:B------:R-:W-:Y:S02]  /*ac70*/  MOV R187, RZ ;  /* 0x000000ff00bb7202 */ /* 0x000fe40000000f00 */
[----:B------:R-:W-:Y:S02]  /*ac80*/  MOV R188, 0xffffffff ;  /* 0xffffffff00bc7802 */ /* 0x000fe40000000f00 */
[----:B------:R-:W-:Y:S02]  /*ac90*/  MOV R16, 0xacb0 ;  /* 0x0000acb000107802 */ /* 0x000fe40000000f00 */
[----:B------:R-:W-:Y:S05]  /*aca0*/  CALL.REL.NOINC `($__internal_152_$__cuda_sm70_shflsync_up) ;  /* 0x00001b1000007944 */ /* 0x000fea0003c00000 */
[----:B0-----:R-:W-:Y:S01]  /*acb0*/  HFMA2.MMA R186, -RZ, RZ, 0, 1.1920928955078125e-07 ;  /* 0x00000002ffba7435 */ /* 0x001fe200000001ff */
[----:B-1----:R-:W-:Y:S02]  /*acc0*/  MOV R21, R19 ;  /* 0x0000001300157202 */ /* 0x002fe40000000f00 */
[----:B------:R-:W-:Y:S02]  /*acd0*/  MOV R19, R23 ;  /* 0x0000001700137202 */ /* 0x000fe40000000f00 */
[----:B------:R-:W-:-:S02]  /*ace0*/  MOV R187, RZ ;  /* 0x000000ff00bb7202 */ /* 0x000fc40000000f00 */
[----:B------:R-:W-:Y:S02]  /*acf0*/  MOV R188, 0xffffffff ;  /* 0xffffffff00bc7802 */ /* 0x000fe40000000f00 */
[----:B------:R-:W-:Y:S02]  /*ad00*/  MOV R16, 0xad20 ;  /* 0x0000ad2000107802 */ /* 0x000fe40000000f00 */
[----:B------:R-:W-:Y:S05]  /*ad10*/  CALL.REL.NOINC `($__internal_152_$__cuda_sm70_shflsync_up) ;  /* 0x00001aa000007944 */ /* 0x000fea0003c00000 */
[----:B------:R-:W-:Y:S01]  /*ad20*/  ISETP.GE.AND P0, PT, R120, 0x2, PT ;  /* 0x000000027800780c */ /* 0x000fe20003f06270 */
[----:B------:R-:W-:Y:S01]  /*ad30*/  FMUL.FTZ R17, R18, R205 ;  /* 0x000000cd12117220 */ /* 0x000fe20000410000 */
[----:B0-----:R-:W-:Y:S01]  /*ad40*/  HFMA2.MMA R186, -RZ, RZ, 0, 2.384185791015625e-07 ;  /* 0x00000004ffba7435 */ /* 0x001fe200000001ff */
[----:B-1----:R-:W-:Y:S01]  /*ad50*/  FMUL.FTZ R16, R205, R19 ;  /* 0x00000013cd107220 */ /* 0x002fe20000410000 */
[----:B------:R-:W-:Y:S01]  /*ad60*/  MOV R187, RZ ;  /* 0x000000ff00bb7202 */ /* 0x000fe20000000f00 */
[-C--:B------:R-:W-:Y:S01]  /*ad70*/  FMUL.FTZ R183, R21, R205.reuse ;  /* 0x000000cd15b77220 */ /* 0x080fe20000410000 */
[----:B------:R-:W-:Y:S01]  /*ad80*/  MOV R188, 0xffffffff ;  /* 0xffffffff00bc7802 */ /* 0x000fe20000000f00 */
[C---:B------:R-:W-:Y:S02]  /*ad90*/  FFMA.FTZ R184, R20.reuse, R182, R17 ;  /* 0x000000b614b87223 */ /* 0x040fe40000010011 */
[----:B------:R-:W-:-:S02]  /*ada0*/  FMUL.FTZ R17, R20, R205 ;  /* 0x000000cd14117220 */ /* 0x000fc40000410000 */
[----:B------:R-:W-:Y:S01]  /*adb0*/  FFMA.FTZ R21, R21, R182, -R16 ;  /* 0x000000b615157223 */ /* 0x000fe20000010810 */
[----:B------:R-:W-:Y:S01]  /*adc0*/  FSEL R205, R205, R184, !P0 ;  /* 0x000000b8cdcd7208 */ /* 0x000fe20004000000 */
[----:B------:R-:W-:Y:S02]  /*add0*/  FFMA.FTZ R16, R182, R19, R183 ;  /* 0x00000013b6107223 */ /* 0x000fe400000100b7 */
[----:B------:R-:W-:Y:S02]  /*ade0*/  @P0 FFMA.FTZ R182, R18, R182, -R17 ;  /* 0x000000b612b60223 */ /* 0x000fe40000010811 */
[----:B------:R-:W-:Y:S01]  /*adf0*/  @P0 FADD.FTZ R23, R23, R16 ;  /* 0x0000001017170221 */ /* 0x000fe20000010000 */
[----:B------:R-:W-:Y:S01]  /*ae00*/  MOV R16, 0xae40 ;  /* 0x0000ae4000107802 */ /* 0x000fe20000000f00 */
[----:B------:R-:W-:Y:S01]  /*ae10*/  @P0 FADD.FTZ R22, R22, R21 ;  /* 0x0000001516160221 */ /* 0x000fe20000010000 */
[----:B------:R-:W-:Y:S02]  /*ae20*/  MOV R19, R182 ;  /* 0x000000b600137202 */ /* 0x000fe40000000f00 */
[----:B------:R-:W-:Y:S05]  /*ae30*/  CALL.REL.NOINC `($__internal_152_$__cuda_sm70_shflsync_up) ;  /* 0x0000198000007944 */ /* 0x000fea0003c00000 */
[----:B0-----:R-:W-:Y:S01]  /*ae40*/  HFMA2.MMA R186, -RZ, RZ, 0, 2.384185791015625e-07 ;  /* 0x00000004ffba7435 */ /* 0x001fe200000001ff */
[----:B-1----:R-:W-:-:S02]  /*ae50*/  MOV R18, R19 ;  /* 0x0000001300127202 */ /* 0x002fc40000000f00 */
[----:B------:R-:W-:Y:S02]  /*ae60*/  MOV R19, R205 ;  /* 0x000000cd00137202 */ /* 0x000fe40000000f00 */
[----:B------:R-:W-:Y:S02]  /*ae70*/  MOV R187, RZ ;  /* 0x000000ff00bb7202 */ /* 0x000fe40000000f00 */
[----:B------:R-:W-:Y:S02]  /*ae80*/  MOV R188, 0xffffffff ;  /* 0xffffffff00bc7802 */ /* 0x000fe40000000f00 */
[----:B------:R-:W-:Y:S02]  /*ae90*/  MOV R16, 0xaeb0 ;  /* 0x0000aeb000107802 */ /* 0x000fe40000000f00 */
[----:B------:R-:W-:Y:S05]  /*aea0*/  CALL.REL.NOINC `($__internal_152_$__cuda_sm70_shflsync_up) ;  /* 0x0000191000007944 */ /* 0x000fea0003c00000 */
[----:B0-----:R-:W-:Y:S01]  /*aeb0*/  HFMA2.MMA R186, -RZ, RZ, 0, 2.384185791015625e-07 ;  /* 0x00000004ffba7435 */ /* 0x001fe200000001ff */
[----:B-1----:R-:W-:Y:S02]  /*aec0*/  MOV R20, R19 ;  /* 0x0000001300147202 */ /* 0x002fe40000000f00 */
[----:B------:R-:W-:Y:S02]  /*aed0*/  MOV R19, R22 ;  /* 0x0000001600137202 */ /* 0x000fe40000000f00 */
[----:B------:R-:W-:-:S02]  /*aee0*/  MOV R187, RZ ;  /* 0x000000ff00bb7202 */ /* 0x000fc40000000f00 */
[----:B------:R-:W-:Y:S02]  /*aef0*/  MOV R188, 0xffffffff ;  /* 0xffffffff00bc7802 */ /* 0x000fe40000000f00 */
[----:B------:R-:W-:Y:S02]  /*af00*/  MOV R16, 0xaf20 ;  /* 0x0000af2000107802 */ /* 0x000fe40000000f00 */
[----:B------:R-:W-:Y:S05]  /*af10*/  CALL.REL.NOINC `($__internal_152_$__cuda_sm70_shflsync_up) ;  /* 0x000018a000007944 */ /* 0x000fea0003c00000 */
[----:B0-----:R-:W-:Y:S01]  /*af20*/  HFMA2.MMA R186, -RZ, RZ, 0, 2.384185791015625e-07 ;  /* 0x00000004ffba7435 */ /* 0x001fe200000001ff */
[----:B-1----:R-:W-:Y:S02]  /*af30*/  MOV R21, R19 ;  /* 0x0000001300157202 */ /* 0x002fe40000000f00 */
[----:B------:R-:W-:Y:S02]  /*af40*/  MOV R19, R23 ;  /* 0x0000001700137202 */ /* 0x000fe40000000f00 */
[----:B------:R-:W-:Y:S02]  /*af50*/  MOV R187, RZ ;  /* 0x000000ff00bb7202 */ /* 0x000fe40000000f00 */
[----:B------:R-:W-:Y:S02]  /*af60*/  MOV R188, 0xffffffff ;  /* 0xffffffff00bc7802 */ /* 0x000fe40000000f00 */
[----:B------:R-:W-:-:S02]  /*af70*/  MOV R16, 0xaf90 ;  /* 0x0000af9000107802 */ /* 0x000fc40000000f00 */
[----:B------:R-:W-:Y:S05]  /*af80*/  CALL.REL.NOINC `($__internal_152_$__cuda_sm70_shflsync_up) ;  /* 0x0000183000007944 */ /* 0x000fea0003c00000 */
[----:B------:R-:W-:Y:S01]  /*af90*/  ISETP.GE.AND P0, PT, R120, 0x4, PT ;  /* 0x000000047800780c */ /* 0x000fe20003f06270 */
[-C--:B------:R-:W-:Y:S01]  /*afa0*/  FMUL.FTZ R17, R18, R205.reuse ;  /* 0x000000cd12117220 */ /* 0x080fe20000410000 */
[----:B0-----:R-:W-:Y:S01]  /*afb0*/  HFMA2.MMA R186, -RZ, RZ, 0, 4.76837158203125e-07 ;  /* 0x00000008ffba7435 */ /* 0x001fe200000001ff */
[----:B------:R-:W-:Y:S01]  /*afc0*/  FMUL.FTZ R183, R21, R205 ;  /* 0x000000cd15b77220 */ /* 0x000fe20000410000 */
[----:B------:R-:W-:Y:S01]  /*afd0*/  MOV R187, RZ ;  /* 0x000000ff00bb7202 */ /* 0x000fe20000000f00 */
[----:B-1----:R-:W-:Y:S01]  /*afe0*/  FMUL.FTZ R16, R205, R19 ;  /* 0x00000013cd107220 */ /* 0x002fe20000410000 */
[----:B------:R-:W-:Y:S01]  /*aff0*/  MOV R188, 0xffffffff ;  /* 0xffffffff00bc7802 */ /* 0x000fe20000000f00 */
[----:B------:R-:W-:-:S02]  /*b000*/  FFMA.FTZ R184, R20, R182, R17 ;  /* 0x000000b614b87223 */ /* 0x000fc40000010011 */
[----:B------:R-:W-:Y:S02]  /*b010*/  FMUL.FTZ R17, R20, R205 ;  /* 0x000000cd14117220 */ /* 0x000fe40000410000 */
[----:B------:R-:W-:Y:S01]  /*b020*/  FFMA.FTZ R20, R182, R19, R183 ;  /* 0x00000013b6147223 */ /* 0x000fe200000100b7 */
[----:B------:R-:W-:Y:S01]  /*b030*/  FSEL R205, R205, R184, !P0 ;  /* 0x000000b8cdcd7208 */ /* 0x000fe20004000000 */
[-C--:B------:R-:W-:Y:S01]  /*b040*/  FFMA.FTZ R21, R21, R182.reuse, -R16 ;  /* 0x000000b615157223 */ /* 0x080fe20000010810 */
[----:B------:R-:W-:Y:S01]  /*b050*/  MOV R16, 0xb0b0 ;  /* 0x0000b0b000107802 */ /* 0x000fe20000000f00 */
[----:B------:R-:W-:Y:S02]  /*b060*/  @P0 FFMA.FTZ R182, R18, R182, -R17 ;  /* 0x000000b612b60223 */ /* 0x000fe40000010811 */
[----:B------:R-:W-:Y:S02]  /*b070*/  @P0 FADD.FTZ R23, R23, R20 ;  /* 0x0000001417170221 */ /* 0x000fe40000010000 */
[----:B------:R-:W-:Y:S01]  /*b080*/  @P0 FADD.FTZ R22, R22, R21 ;  /* 0x0000001516160221 */ /* 0x000fe20000010000 */
[----:B------:R-:W-:-:S02]  /*b090*/  MOV R19, R182 ;  /* 0x000000b600137202 */ /* 0x000fc40000000f00 */
[----:B------:R-:W-:Y:S05]  /*b0a0*/  CALL.REL.NOINC `($__internal_152_$__cuda_sm70_shflsync_up) ;  /* 0x0000171000007944 */ /* 0x000fea0003c00000 */
[----:B0-----:R-:W-:Y:S01]  /*b0b0*/  HFMA2.MMA R186, -RZ, RZ, 0, 4.76837158203125e-07 ;  /* 0x00000008ffba7435 */ /* 0x001fe200000001ff */
[----:B-1----:R-:W-:-:S02]  /*b0c0*/  MOV R18, R19 ;  /* 0x0000001300127202 */ /* 0x002fc40000000f00 */
[----:B------:R-:W-:Y:S02]  /*b0d0*/  MOV R19, R205 ;  /* 0x000000cd00137202 */ /* 0x000fe40000000f00 */
[----:B------:R-:W-:Y:S02]  /*b0e0*/  MOV R187, RZ ;  /* 0x000000ff00bb7202 */ /* 0x000fe40000000f00 */
[----:B------:R-:W-:Y:S02]  /*b0f0*/  MOV R188, 0xffffffff ;  /* 0xffffffff00bc7802 */ /* 0x000fe40000000f00 */
[----:B------:R-:W-:Y:S02]  /*b100*/  MOV R16, 0xb120 ;  /* 0x0000b12000107802 */ /* 0x000fe40000000f00 */
[----:B------:R-:W-:Y:S05]  /*b110*/  CALL.REL.NOINC `($__internal_152_$__cuda_sm70_shflsync_up) ;  /* 0x000016a000007944 */ /* 0x000fea0003c00000 */
[----:B0-----:R-:W-:Y:S01]  /*b120*/  HFMA2.MMA R186, -RZ, RZ, 0, 4.76837158203125e-07 ;  /* 0x00000008ffba7435 */ /* 0x001fe200000001ff */
[----:B-1----:R-:W-:Y:S02]  /*b130*/  MOV R20, R19 ;  /* 0x0000001300147202 */ /* 0x002fe40000000f00 */
[----:B------:R-:W-:Y:S02]  /*b140*/  MOV R19, R22 ;  /* 0x0000001600137202 */ /* 0x000fe40000000f00 */
[----:B------:R-:W-:-:S02]  /*b150*/  MOV R187, RZ ;  /* 0x000000ff00bb7202 */ /* 0x000fc40000000f00 */
[----:B------:R-:W-:Y:S02]  /*b160*/  MOV R188, 0xffffffff ;  /* 0xffffffff00bc7802 */ /* 0x000fe40000000f00 */
[----:B------:R-:W-:Y:S02]  /*b170*/  MOV R16, 0xb190 ;  /* 0x0000b19000107802 */ /* 0x000fe40000000f00 */
[----:B------:R-:W-:Y:S05]  /*b180*/  CALL.REL.NOINC `($__internal_152_$__cuda_sm70_shflsync_up) ;  /* 0x0000163000007944 */ /* 0x000fea0003c00000 */
[----:B0-----:R-:W-:Y:S01]  /*b190*/  HFMA2.MMA R186, -RZ, RZ, 0, 4.76837158203125e-07 ;  /* 0x00000008ffba7435 */ /* 0x001fe200000001ff */
[----:B-1----:R-:W-:Y:S02]  /*b1a0*/  MOV R21, R19 ;  /* 0x0000001300157202 */ /* 0x002fe40000000f00 */
[----:B------:R-:W-:Y:S02]  /*b1b0*/  MOV R19, R23 ;  /* 0x0000001700137202 */ /* 0x000fe40000000f00 */
[----:B------:R-:W-:Y:S02]  /*b1c0*/  MOV R187, RZ ;  /* 0x000000ff00bb7202 */ /* 0x000fe40000000f00 */
[----:B------:R-:W-:Y:S02]  /*b1d0*/  MOV R188, 0xffffffff ;  /* 0xffffffff00bc7802 */ /* 0x000fe40000000f00 */
[----:B------:R-:W-:-:S02]  /*b1e0*/  MOV R16, 0xb200 ;  /* 0x0000b20000107802 */ /* 0x000fc40000000f00 */
[----:B------:R-:W-:Y:S05]  /*b1f0*/  CALL.REL.NOINC `($__internal_152_$__cuda_sm70_shflsync_up) ;  /* 0x000015c000007944 */ /* 0x000fea0003c00000 */
[----:B------:R-:W-:Y:S01]  /*b200*/  ISETP.GE.AND P0, PT, R120, 0x8, PT ;  /* 0x000000087800780c */ /* 0x000fe20003f06270 */
[----:B------:R-:W-:Y:S01]  /*b210*/  FMUL.FTZ R17, R18, R205 ;  /* 0x000000cd12117220 */ /* 0x000fe20000410000 */
[----:B0-----:R-:W-:Y:S01]  /*b220*/  HFMA2.MMA R186, -RZ, RZ, 0, 9.5367431640625e-07 ;  /* 0x00000010ffba7435 */ /* 0x001fe200000001ff */
[----:B-1----:R-:W-:Y:S01]  /*b230*/  FMUL.FTZ R16, R205, R19 ;  /* 0x00000013cd107220 */ /* 0x002fe20000410000 */
[----:B------:R-:W-:Y:S01]  /*b240*/  MOV R187, RZ ;  /* 0x000000ff00bb7202 */ /* 0x000fe20000000f00 */
[----:B------:R-:W-:Y:S01]  /*b250*/  FMUL.FTZ R183, R21, R205 ;  /* 0x000000cd15b77220 */ /* 0x000fe20000410000 */
[----:B------:R-:W-:Y:S01]  /*b260*/  MOV R188, 0xffffffff ;  /* 0xffffffff00bc7802 */ /* 0x000fe20000000f00 */
[----:B------:R-:W-:-:S02]  /*b270*/  FFMA.FTZ R184, R20, R182, R17 ;  /* 0x000000b614b87223 */ /* 0x000fc40000010011 */
[----:B------:R-:W-:Y:S02]  /*b280*/  FMUL.FTZ R17, R20, R205 ;  /* 0x000000cd14117220 */ /* 0x000fe40000410000 */
[----:B------:R-:W-:Y:S01]  /*b290*/  FFMA.FTZ R21, R21, R182, -R16 ;  /* 0x000000b615157223 */ /* 0x000fe20000010810 */
[----:B------:R-:W-:Y:S01]  /*b2a0*/  FSEL R184, R205, R184, !P0 ;  /* 0x000000b8cdb87208 */ /* 0x000fe20004000000 */
[----:B------:R-:W-:Y:S02]  /*b2b0*/  FFMA.FTZ R16, R182, R19, R183 ;  /* 0x00000013b6107223 */ /* 0x000fe400000100b7 */
[----:B------:R-:W-:Y:S02]  /*b2c0*/  @P0 FFMA.FTZ R182, R18, R182, -R17 ;  /* 0x000000b612b60223 */ /* 0x000fe40000010811 */
[----:B------:R-:W-:Y:S01]  /*b2d0*/  @P0 FADD.FTZ R23, R23, R16 ;  /* 0x0000001017170221 */ /* 0x000fe20000010000 */
[----:B------:R-:W-:Y:S01]  /*b2e0*/  MOV R16, 0xb340 ;  /* 0x0000b34000107802 */ /* 0x000fe20000000f00 */
[----:B------:R-:W-:Y:S01]  /*b2f0*/  @P0 FADD.FTZ R22, R22, R21 ;  /* 0x0000001516160221 */ /* 0x000fe20000010000 */
[----:B------:R-:W-:-:S02]  /*b300*/  MOV R18, R182 ;  /* 0x000000b600127202 */ /* 0x000fc40000000f00 */
[----:B------:R-:W-:Y:S02]  /*b310*/  MOV R19, R182 ;  /* 0x000000b600137202 */ /* 0x000fe40000000f00 */
[----:B------:R-:W-:Y:S02]  /*b320*/  MOV R182, R184 ;  /* 0x000000b800b67202 */ /* 0x000fe40000000f00 */
[----:B------:R-:W-:Y:S05]  /*b330*/  CALL.REL.NOINC `($__internal_152_$__cuda_sm70_shflsync_up) ;  /* 0x0000148000007944 */ /* 0x000fea0003c00000 */
[----:B0-----:R-:W-:Y:S01]  /*b340*/  HFMA2.MMA R186, -RZ, RZ, 0, 9.5367431640625e-07 ;  /* 0x00000010ffba7435 */ /* 0x001fe200000001ff */
[----:B-1----:R-:W-:Y:S02]  /*b350*/  MOV R21, R19 ;  /* 0x0000001300157202 */ /* 0x002fe40000000f00 */
[----:B------:R-:W-:Y:S02]  /*b360*/  MOV R19, R184 ;  /* 0x000000b800137202 */ /* 0x000fe40000000f00 */
[----:B------:R-:W-:Y:S02]  /*b370*/  MOV R187, RZ ;  /* 0x000000ff00bb7202 */ /* 0x000fe40000000f00 */
[----:B------:R-:W-:Y:S02]  /*b380*/  MOV R188, 0xffffffff ;  /* 0xffffffff00bc7802 */ /* 0x000fe40000000f00 */
[----:B------:R-:W-:-:S02]  /*b390*/  MOV R16, 0xb3b0 ;  /* 0x0000b3b000107802 */ /* 0x000fc40000000f00 */
[----:B------:R-:W-:Y:S05]  /*b3a0*/  CALL.REL.NOINC `($__internal_152_$__cuda_sm70_shflsync_up) ;  /* 0x0000141000007944 */ /* 0x000fea0003c00000 */
[----:B0-----:R-:W-:Y:S01]  /*b3b0*/  HFMA2.MMA R186, -RZ, RZ, 0, 9.5367431640625e-07 ;  /* 0x00000010ffba7435 */ /* 0x001fe200000001ff */
[----:B-1----:R-:W-:-:S02]  /*b3c0*/  MOV R183, R19 ;  /* 0x0000001300b77202 */ /* 0x002fc40000000f00 */
[----:B------:R-:W-:Y:S02]  /*b3d0*/  MOV R19, R22 ;  /* 0x0000001600137202 */ /* 0x000fe40000000f00 */
[----:B------:R-:W-:Y:S02]  /*b3e0*/  MOV R187, RZ ;  /* 0x000000ff00bb7202 */ /* 0x000fe40000000f00 */
[----:B------:R-:W-:Y:S02]  /*b3f0*/  MOV R188, 0xffffffff ;  /* 0xffffffff00bc7802 */ /* 0x000fe40000000f00 */
[----:B------:R-:W-:Y:S02]  /*b400*/  MOV R16, 0xb420 ;  /* 0x0000b42000107802 */ /* 0x000fe40000000f00 */
[----:B------:R-:W-:Y:S05]  /*b410*/  CALL.REL.NOINC `($__internal_152_$__cuda_sm70_shflsync_up) ;  /* 0x000013a000007944 */ /* 0x000fea0003c00000 */
[----:B0-----:R-:W-:Y:S01]  /*b420*/  HFMA2.MMA R186, -RZ, RZ, 0, 9.5367431640625e-07 ;  /* 0x00000010ffba7435 */ /* 0x001fe200000001ff */
[----:B-1----:R-:W-:Y:S02]  /*b430*/  MOV R185, R19 ;  /* 0x0000001300b97202 */ /* 0x002fe40000000f00 */
[----:B------:R-:W-:Y:S02]  /*b440*/  MOV R19, R23 ;  /* 0x0000001700137202 */ /* 0x000fe40000000f00 */
[----:B------:R-:W-:-:S02]  /*b450*/  MOV R187, RZ ;  /* 0x000000ff00bb7202 */ /* 0x000fc40000000f00 */
[----:B------:R-:W-:Y:S02]  /*b460*/  MOV R188, 0xffffffff ;  /* 0xffffffff00bc7802 */ /* 0x000fe40000000f00 */
[----:B------:R-:W-:Y:S02]  /*b470*/  MOV R16, 0xb490 ;  /* 0x0000b49000107802 */ /* 0x000fe40000000f00 */
[----:B------:R-:W-:Y:S05]  /*b480*/  CALL.REL.NOINC `($__internal_152_$__cuda_sm70_shflsync_up) ;  /* 0x0000133000007944 */ /* 0x000fea0003c00000 */
[----:B01----:R-:W-:Y:S05]  /*b490*/  BRA `(.L_x_6321) ;  /* 0xffff9d4000007947 */ /* 0x003fea000383ffff */
.L_x_6286:
[----:B------:R-:W-:Y:S01]  /*b4a0*/  HFMA2.MMA R186, -RZ, RZ, 0, 5.9604644775390625e-08 ;  /* 0x00000001ffba7435 */ /* 0x000fe200000001ff */
[----:B------:R-:W-:Y:S02]  /*b4b0*/  MOV R19, R20 ;  /* 0x0000001400137202 */ /* 0x000fe40000000f00 */
[----:B------:R-:W-:Y:S02]  /*b4c0*/  MOV R187, RZ ;  /* 0x000000ff00bb7202 */ /* 0x000fe40000000f00 */
[----:B------:R-:W-:Y:S02]  /*b4d0*/  MOV R188, 0xffffffff ;  /* 0xffffffff00bc7802 */ /* 0x000fe40000000f00 */
[----:B------:R-:W-:Y:S02]  /*b4e0*/  MOV R16, 0xb500 ;  /* 0x0000b50000107802 */ /* 0x000fe40000000f00 */
[----:B01---5:R-:W-:Y:S05]  /*b4f0*/  CALL.REL.NOINC `($__internal_152_$__cuda_sm70_shflsync_up) ;  /* 0x000012c000007944 */ /* 0x023fea0003c00000 */
[----:B0-----:R-:W-:Y:S01]  /*b500*/  HFMA2.MMA R186, -RZ, RZ, 0, 5.9604644775390625e-08 ;  /* 0x00000001ffba7435 */ /* 0x001fe200000001ff */
[----:B-1----:R-:W-:-:S02]  /*b510*/  MOV R20, R19 ;  /* 0x0000001300147202 */ /* 0x002fc40000000f00 */
[----:B------:R-:W-:Y:S02]  /*b520*/  MOV R19, R21 ;  /* 0x0000001500137202 */ /* 0x000fe40000000f00 */
[----:B------:R-:W-:Y:S02]  /*b530*/  MOV R187, RZ ;  /* 0x000000ff00bb7202 */ /* 0x000fe40000000f00 */
[----:B------:R-:W-:Y:S02]  /*b540*/  MOV R188, 0xffffffff ;  /* 0xffffffff00bc7802 */ /* 0x000fe40000000f00 */
[----:B------:R-:W-:Y:S02]  /*b550*/  MOV R16, 0xb570 ;  /* 0x0000b57000107802 */ /* 0x000fe40000000f00 */
[----:B------:R-:W-:Y:S05]  /*b560*/  CALL.REL.NOINC `($__internal_152_$__cuda_sm70_shflsync_up) ;  /* 0x0000125000007944 */ /* 0x000fea0003c00000 */
[----:B0-----:R-:W-:Y:S01]  /*b570*/  HFMA2.MMA R186, -RZ, RZ, 0, 5.9604644775390625e-08 ;  /* 0x00000001ffba7435 */ /* 0x001fe200000001ff */
[----:B-1----:R-:W-:Y:S02]  /*b580*/  MOV R21, R19 ;  /* 0x0000001300157202 */ /* 0x002fe40000000f00 */
[----:B------:R-:W-:Y:S02]  /*b590*/  MOV R19, R22 ;  /* 0x0000001600137202 */ /* 0x000fe40000000f00 */
[----:B------:R-:W-:-:S02]  /*b5a0*/  MOV R187, RZ ;  /* 0x000000ff00bb7202 */ /* 0x000fc40000000f00 */
[----:B------:R-:W-:Y:S02]  /*b5b0*/  MOV R188, 0xffffffff ;  /* 0xffffffff00bc7802 */ /* 0x000fe40000000f00 */
[----:B------:R-:W-:Y:S02]  /*b5c0*/  MOV R16, 0xb5e0 ;  /* 0x0000b5e000107802 */ /* 0x000fe40000000f00 */
[----:B------:R-:W-:Y:S05]  /*b5d0*/  CALL.REL.NOINC `($__internal_152_$__cuda_sm70_shflsync_up) ;  /* 0x000011e000007944 */ /* 0x000fea0003c00000 */
[----:B0-----:R-:W-:Y:S01]  /*b5e0*/  HFMA2.MMA R186, -RZ, RZ, 0, 5.9604644775390625e-08 ;  /* 0x00000001ffba7435 */ /* 0x001fe200000001ff */
[----:B-1----:R-:W-:Y:S02]  /*b5f0*/  MOV R22, R19 ;  /* 0x0000001300167202 */ /* 0x002fe40000000f00 */
[----:B------:R-:W-:Y:S02]  /*b600*/  MOV R19, R184 ;  /* 0x000000b800137202 */ /* 0x000fe40000000f00 */
[----:B------:R-:W-:Y:S02]  /*b610*/  MOV R187, RZ ;  /* 0x000000ff00bb7202 */ /* 0x000fe40000000f00 */
[----:B------:R-:W-:Y:S02]  /*b620*/  MOV R188, 0xffffffff ;  /* 0xffffffff00bc7802 */ /* 0x000fe40000000f00 */
[----:B------:R-:W-:-:S02]  /*b630*/  MOV R16, 0xb650 ;  /* 0x0000b65000107802 */ /* 0x000fc40000000f00 */
[----:B------:R-:W-:Y:S05]  /*b640*/  CALL.REL.NOINC `($__internal_152_$__cuda_sm70_shflsync_up) ;  /* 0x0000117000007944 */ /* 0x000fea0003c00000 */
[----:B------:R-:W-:Y:S01]  /*b650*/  HFMA2.MMA R211, -RZ, RZ, 0, 0 ;  /* 0x00000000ffd37435 */ /* 0x000fe200000001ff */
[----:B------:R-:W-:-:S02]  /*b660*/  MOV R18, R12 ;  /* 0x0000000c00127202 */ /* 0x000fc40000000f00 */
[----:B-1----:R-:W-:Y:S02]  /*b670*/  MOV R182, R19 ;  /* 0x0000001300b67202 */ /* 0x002fe40000000f00 */
[----:B------:R-:W-:Y:S02]  /*b680*/  MOV R212, 0x1f ;  /* 0x0000001f00d47802 */ /* 0x000fe40000000f00 */
[----:B------:R-:W-:Y:S02]  /*b690*/  MOV R23, 0xffffffff ;  /* 0xffffffff00177802 */ /* 0x000fe40000000f00 */
[----:B------:R-:W-:Y:S02]  /*b6a0*/  MOV R16, 0xb6c0 ;  /* 0x0000b6c000107802 */ /* 0x000fe40000000f00 */
[----:B0-----:R-:W-:Y:S05]  /*b6b0*/  CALL.REL.NOINC `($__internal_151_$__cuda_sm70_shflsync_idx_p) ;  /* 0x000010c000007944 */ /* 0x001fea0003c00000 */
[----:B0-----:R-:W-:Y:S01]  /*b6c0*/  HFMA2.MMA R211, -RZ, RZ, 0, 0 ;  /* 0x00000000ffd37435 */ /* 0x001fe200000001ff */
[----:B-1----:R-:W-:Y:S02]  /*b6d0*/  MOV R12, R23 ;  /* 0x00000017000c7202 */ /* 0x002fe40000000f00 */
[----:B------:R-:W-:Y:S02]  /*b6e0*/  MOV R18, R13 ;  /* 0x0000000d00127202 */ /* 0x000fe40000000f00 */
[----:B------:R-:W-:-:S02]  /*b6f0*/  MOV R212, 0x1f ;  /* 0x0000001f00d47802 */ /* 0x000fc40000000f00 */
[----:B------:R-:W-:Y:S02]  /*b700*/  MOV R23, 0xffffffff ;  /* 0xffffffff00177802 */ /* 0x000fe40000000f00 */
[----:B------:R-:W-:Y:S02]  /*b710*/  MOV R16, 0xb730 ;  /* 0x0000b73000107802 */ /* 0x000fe40000000f00 */
[----:B------:R-:W-:Y:S05]  /*b720*/  CALL.REL.NOINC `($__internal_151_$__cuda_sm70_shflsync_idx_p) ;  /* 0x0000105000007944 */ /* 0x000fea0003c00000 */
[----:B0-----:R-:W-:Y:S01]  /*b730*/  HFMA2.MMA R211, -RZ, RZ, 0, 0 ;  /* 0x00000000ffd37435 */ /* 0x001fe200000001ff */
[----:B-1----:R-:W-:Y:S02]  /*b740*/  MOV R13, R23 ;  /* 0x00000017000d7202 */ /* 0x002fe40000000f00 */
[----:B------:R-:W-:Y:S02]  /*b750*/  MOV R18, R14 ;  /* 0x0000000e00127202 */ /* 0x000fe40000000f00 */
[----:B------:R-:W-:Y:S02]  /*b760*/  MOV R212, 0x1f ;  /* 0x0000001f00d47802 */ /* 0x000fe40000000f00 */
[----:B------:R-:W-:Y:S02]  /*b770*/  MOV R23, 0xffffffff ;  /* 0xffffffff00177802 */ /* 0x000fe40000000f00 */
[----:B------:R-:W-:-:S02]  /*b780*/  MOV R16, 0xb7a0 ;  /* 0x0000b7a000107802 */ /* 0x000fc40000000f00 */
[----:B------:R-:W-:Y:S05]  /*b790*/  CALL.REL.NOINC `($__internal_151_$__cuda_sm70_shflsync_idx_p) ;  /* 0x00000fe000007944 */ /* 0x000fea0003c00000 */
[----:B0-----:R-:W-:Y:S01]  /*b7a0*/  HFMA2.MMA R211, -RZ, RZ, 0, 0 ;  /* 0x00000000ffd37435 */ /* 0x001fe200000001ff */
[----:B-1----:R-:W-:-:S02]  /*b7b0*/  MOV R14, R23 ;  /* 0x00000017000e7202 */ /* 0x002fc40000000f00 */
[----:B------:R-:W-:Y:S02]  /*b7c0*/  MOV R18, R15 ;  /* 0x0000000f00127202 */ /* 0x000fe40000000f00 */
[----:B------:R-:W-:Y:S02]  /*b7d0*/  MOV R212, 0x1f ;  /* 0x0000001f00d47802 */ /* 0x000fe40000000f00 */
[----:B------:R-:W-:Y:S02]  /*b7e0*/  MOV R23, 0xffffffff ;  /* 0xffffffff00177802 */ /* 0x000fe40000000f00 */
[----:B------:R-:W-:Y:S02]  /*b7f0*/  MOV R16, 0xb810 ;  /* 0x0000b81000107802 */ /* 0x000fe40000000f00 */
[----:B------:R-:W-:Y:S05]  /*b800*/  CALL.REL.NOINC `($__internal_151_$__cuda_sm70_shflsync_idx_p) ;  /* 0x00000f7000007944 */ /* 0x000fea0003c00000 */
[----:B-1----:R-:W-:Y:S01]  /*b810*/  MOV R15, R23 ;  /* 0x00000017000f7202 */ /* 0x002fe20000000f00 */
[----:B0-----:R-:W-:Y:S05]  /*b820*/  BRA `(.L_x_6322) ;  /* 0xffff9ce000007947 */ /* 0x001fea000383ffff */
.L_x_6289:
[----:B------:R-:W-:Y:S01]  /*b830*/  HFMA2.MMA R221, -RZ, RZ, 0, 5.9604644775390625e-08 ;  /* 0x00000001ffdd7435 */ /* 0x000fe200000001ff */
[----:B------:R-:W-:Y:S02]  /*b840*/  MOV R212, R211 ;  /* 0x000000d300d47202 */ /* 0x000fe40000000f00 */
[----:B------:R-:W-:-:S02]  /*b850*/  MOV R217, 0x1f ;  /* 0x0000001f00d97802 */ /* 0x000fc40000000f00 */
[----:B------:R-:W-:Y:S02]  /*b860*/  MOV R218, 0xffffffff ;  /* 0xffffffff00da7802 */ /* 0x000fe40000000f00 */
[----:B------:R-:W-:Y:S02]  /*b870*/  MOV R16, 0xb890 ;  /* 0x0000b89000107802 */ /* 0x000fe40000000f00 */
[----:B------:R-:W-:Y:S05]  /*b880*/  CALL.REL.NOINC `($__internal_150_$__cuda_sm70_shflsync_down) ;  /* 0x00000eb000007944 */ /* 0x000fea0003c00000 */
[----:B-1----:R-:W-:Y:S01]  /*b890*/  MOV R18, R221 ;  /* 0x000000dd00127202 */ /* 0x002fe20000000f00 */
[----:B0-----:R-:W-:Y:S05]  /*b8a0*/  BRA `(.L_x_6323) ;  /* 0xffffaf1000007947 */ /* 0x001fea000383ffff */
.L_x_6290:
[----:B------:R-:W-:Y:S01]  /*b8b0*/  HFMA2.MMA R221, -RZ, RZ, 0, 5.9604644775390625e-08 ;  /* 0x00000001ffdd7435 */ /* 0x000fe200000001ff */
[----:B------:R-:W-:Y:S02]  /*b8c0*/  MOV R212, R22 ;  /* 0x0000001600d47202 */ /* 0x000fe40000000f00 */
[----:B------:R-:W-:Y:S02]  /*b8d0*/  MOV R217, 0x1f ;  /* 0x0000001f00d97802 */ /* 0x000fe40000000f00 */
[----:B------:R-:W-:Y:S02]  /*b8e0*/  MOV R218, 0xffffffff ;  /* 0xffffffff00da7802 */ /* 0x000fe40000000f00 */
[----:B------:R-:W-:-:S02]  /*b8f0*/  MOV R16, 0xb910 ;  /* 0x0000b91000107802 */ /* 0x000fc40000000f00 */
[----:B01----:R-:W-:Y:S05]  /*b900*/  CALL.REL.NOINC `($__internal_150_$__cuda_sm70_shflsync_down) ;  /* 0x00000e3000007944 */ /* 0x003fea0003c00000 */
[----:B-1----:R-:W-:Y:S01]  /*b910*/  MOV R23, R221 ;  /* 0x000000dd00177202 */ /* 0x002fe20000000f00 */
[----:B------:R-:W-:Y:S01]  /*b920*/  HFMA2.MMA R221, -RZ, RZ, 0, 5.9604644775390625e-08 ;  /* 0x00000001ffdd7435 */ /* 0x000fe200000001ff */
[----:B0-----:R-:W-:-:S02]  /*b930*/  MOV R212, R20 ;  /* 0x0000001400d47202 */ /* 0x001fc40000000f00 */
[----:B------:R-:W-:Y:S02]  /*b940*/  MOV R217, 0x1f ;  /* 0x0000001f00d97802 */ /* 0x000fe40000000f00 */
[----:B------:R-:W-:Y:S02]  /*b950*/  MOV R218, 0xffffffff ;  /* 0xffffffff00da7802 */ /* 0x000fe40000000f00 */
[----:B------:R-:W-:Y:S02]  /*b960*/  MOV R16, 0xb980 ;  /* 0x0000b98000107802 */ /* 0x000fe40000000f00 */
[----:B------:R-:W-:Y:S05]  /*b970*/  CALL.REL.NOINC `($__internal_150_$__cuda_sm70_shflsync_down) ;  /* 0x00000dc000007944 */ /* 0x000fea0003c00000 */
[----:B-1----:R-:W-:Y:S01]  /*b980*/  MOV R211, R221 ;  /* 0x000000dd00d37202 */ /* 0x002fe20000000f00 */
[----:B------:R-:W-:Y:S01]  /*b990*/  HFMA2.MMA R221, -RZ, RZ, 0, 5.9604644775390625e-08 ;  /* 0x00000001ffdd7435 */ /* 0x000fe200000001ff */
[----:B0-----:R-:W-:Y:S02]  /*b9a0*/  MOV R212, R19 ;  /* 0x0000001300d47202 */ /* 0x001fe40000000f00 */
[----:B------:R-:W-:Y:S02]  /*b9b0*/  MOV R217, 0x1f ;  /* 0x0000001f00d97802 */ /* 0x000fe40000000f00 */
[----:B------:R-:W-:-:S02]  /*b9c0*/  MOV R218, 0xffffffff ;  /* 0xffffffff00da7802 */ /* 0x000fc40000000f00 */
[----:B------:R-:W-:Y:S02]  /*b9d0*/  MOV R16, 0xb9f0 ;  /* 0x0000b9f000107802 */ /* 0x000fe40000000f00 */
[----:B------:R-:W-:Y:S05]  /*b9e0*/  CALL.REL.NOINC `($__internal_150_$__cuda_sm70_shflsync_down) ;  /* 0x00000d5000007944 */ /* 0x000fea0003c00000 */
[----:B-1----:R-:W-:Y:S01]  /*b9f0*/  MOV R16, R221 ;  /* 0x000000dd00107202 */ /* 0x002fe20000000f00 */
[----:B0-----:R-:W-:Y:S05]  /*ba00*/  BRA `(.L_x_6324) ;  /* 0xffffadf000007947 */ /* 0x001fea000383ffff */
.L_x_6293:
[----:B------:R-:W-:Y:S01]  /*ba10*/  HFMA2.MMA R221, -RZ, RZ, 0, 1.1920928955078125e-07 ;  /* 0x00000002ffdd7435 */ /* 0x000fe200000001ff */
[----:B------:R-:W-:Y:S02]  /*ba20*/  MOV R212, R21 ;  /* 0x0000001500d47202 */ /* 0x000fe40000000f00 */
[----:B------:R-:W-:Y:S02]  /*ba30*/  MOV R217, 0x1f ;  /* 0x0000001f00d97802 */ /* 0x000fe40000000f00 */
[----:B------:R-:W-:Y:S02]  /*ba40*/  MOV R218, 0xffffffff ;  /* 0xffffffff00da7802 */ /* 0x000fe40000000f00 */
[----:B----4-:R-:W-:Y:S02]  /*ba50*/  MOV R16, 0xba70 ;  /* 0x0000ba7000107802 */ /* 0x010fe40000000f00 */
[----:B0123--:R-:W-:Y:S05]  /*ba60*/  CALL.REL.NOINC `($__internal_150_$__cuda_sm70_shflsync_down) ;  /* 0x00000cd000007944 */ /* 0x00ffea0003c00000 */
[----:B-1----:R-:W-:Y:S01]  /*ba70*/  MOV R18, R221 ;  /* 0x000000dd00127202 */ /* 0x002fe20000000f00 */
[----:B------:R-:W-:Y:S01]  /*ba80*/  HFMA2.MMA R221, -RZ, RZ, 0, 1.1920928955078125e-07 ;  /* 0x00000002ffdd7435 */ /* 0x000fe200000001ff */
[----:B0-----:R-:W-:-:S02]  /*ba90*/  MOV R212, R22 ;  /* 0x0000001600d47202 */ /* 0x001fc40000000f00 */
[----:B------:R-:W-:Y:S02]  /*baa0*/  MOV R217, 0x1f ;  /* 0x0000001f00d97802 */ /* 0x000fe40000000f00 */
[----:B------:R-:W-:Y:S02]  /*bab0*/  MOV R218, 0xffffffff ;  /* 0xffffffff00da7802 */ /* 0x000fe40000000f00 */
[----:B------:R-:W-:Y:S02]  /*bac0*/  MOV R16, 0xbae0 ;  /* 0x0000bae000107802 */ /* 0x000fe40000000f00 */
[----:B------:R-:W-:Y:S05]  /*bad0*/  CALL.REL.NOINC `($__internal_150_$__cuda_sm70_shflsync_down) ;  /* 0x00000c6000007944 */ /* 0x000fea0003c00000 */
[----:B-1----:R-:W-:Y:S01]  /*bae0*/  MOV R23, R221 ;  /* 0x000000dd00177202 */ /* 0x002fe20000000f00 */
[----:B------:R-:W-:Y:S01]  /*baf0*/  HFMA2.MMA R221, -RZ, RZ, 0, 1.1920928955078125e-07 ;  /* 0x00000002ffdd7435 */ /* 0x000fe200000001ff */
[----:B0-----:R-:W-:Y:S02]  /*bb00*/  MOV R212, R20 ;  /* 0x0000001400d47202 */ /* 0x001fe40000000f00 */
[----:B------:R-:W-:Y:S02]  /*bb10*/  MOV R217, 0x1f ;  /* 0x0000001f00d97802 */ /* 0x000fe40000000f00 */
[----:B------:R-:W-:-:S02]  /*bb20*/  MOV R218, 0xffffffff ;  /* 0xffffffff00da7802 */ /* 0x000fc40000000f00 */
[----:B------:R-:W-:Y:S02]  /*bb30*/  MOV R16, 0xbb50 ;  /* 0x0000bb5000107802 */ /* 0x000fe40000000f00 */
[----:B------:R-:W-:Y:S05]  /*bb40*/  CALL.REL.NOINC `($__internal_150_$__cuda_sm70_shflsync_down) ;  /* 0x00000bf000007944 */ /* 0x000fea0003c00000 */
[----:B-1----:R-:W-:Y:S01]  /*bb50*/  MOV R211, R221 ;  /* 0x000000dd00d37202 */ /* 0x002fe20000000f00 */
[----:B------:R-:W-:Y:S01]  /*bb60*/  HFMA2.MMA R221, -RZ, RZ, 0, 1.1920928955078125e-07 ;  /* 0x00000002ffdd7435 */ /* 0x000fe200000001ff */
[----:B0-----:R-:W-:Y:S02]  /*bb70*/  MOV R212, R19 ;  /* 0x0000001300d47202 */ /* 0x001fe40000000f00 */
[----:B------:R-:W-:Y:S02]  /*bb80*/  MOV R217, 0x1f ;  /* 0x0000001f00d97802 */ /* 0x000fe40000000f00 */
[----:B------:R-:W-:Y:S02]  /*bb90*/  MOV R218, 0xffffffff ;  /* 0xffffffff00da7802 */ /* 0x000fe40000000f00 */
[----:B------:R-:W-:Y:S02]  /*bba0*/  MOV R16, 0xbbc0 ;  /* 0x0000bbc000107802 */ /* 0x000fe40000000f00 */
[----:B------:R-:W-:Y:S05]  /*bbb0*/  CALL.REL.NOINC `($__internal_150_$__cuda_sm70_shflsync_down) ;  /* 0x00000b8000007944 */ /* 0x000fea0003c00000 */
[----:B-1----:R-:W-:Y:S01]  /*bbc0*/  MOV R16, R221 ;  /* 0x000000dd00107202 */ /* 0x002fe20000000f00 */
[----:B0-----:R-:W-:Y:S05]  /*bbd0*/  BRA `(.L_x_6325) ;  /* 0xffffad7000007947 */ /* 0x001fea000383ffff */
.L_x_6296:
[----:B------:R-:W-:Y:S01]  /*bbe0*/  HFMA2.MMA R221, -RZ, RZ, 0, 2.384185791015625e-07 ;  /* 0x00000004ffdd7435 */ /* 0x000fe200000001ff */
[----:B------:R-:W-:-:S02]  /*bbf0*/  MOV R212, R21 ;  /* 0x0000001500d47202 */ /* 0x000fc40000000f00 */
[----:B------:R-:W-:Y:S02]  /*bc00*/  MOV R217, 0x1f ;  /* 0x0000001f00d97802 */ /* 0x000fe40000000f00 */
[----:B------:R-:W-:Y:S02]  /*bc10*/  MOV R218, 0xffffffff ;  /* 0xffffffff00da7802 */ /* 0x000fe40000000f00 */
[----:B----4-:R-:W-:Y:S02]  /*bc20*/  MOV R16, 0xbc40 ;  /* 0x0000bc4000107802 */ /* 0x010fe40000000f00 */
[----:B0123--:R-:W-:Y:S05]  /*bc30*/  CALL.REL.NOINC `($__internal_150_$__cuda_sm70_shflsync_down) ;  /* 0x00000b0000007944 */ /* 0x00ffea0003c00000 */
[----:B-1----:R-:W-:Y:S01]  /*bc40*/  MOV R18, R221 ;  /* 0x000000dd00127202 */ /* 0x002fe20000000f00 */
[----:B0-----:R-:W-:Y:S05]  /*bc50*/  BRA `(.L_x_6326) ;  /* 0xffffae1000007947 */ /* 0x001fea000383ffff */
.L_x_6297:
[----:B------:R-:W-:Y:S01]  /*bc60*/  HFMA2.MMA R221, -RZ, RZ, 0, 2.384185791015625e-07 ;  /* 0x00000004ffdd7435 */ /* 0x000fe200000001ff */
[----:B------:R-:W-:Y:S02]  /*bc70*/  MOV R212, R22 ;  /* 0x0000001600d47202 */ /* 0x000fe40000000f00 */
[----:B------:R-:W-:Y:S02]  /*bc80*/  MOV R217, 0x1f ;  /* 0x0000001f00d97802 */ /* 0x000fe40000000f00 */
[----:B------:R-:W-:-:S02]  /*bc90*/  MOV R218, 0xffffffff ;  /* 0xffffffff00da7802 */ /* 0x000fc40000000f00 */
[----:B----4-:R-:W-:Y:S02]  /*bca0*/  MOV R16, 0xbcc0 ;  /* 0x0000bcc000107802 */ /* 0x010fe40000000f00 */
[----:B0123--:R-:W-:Y:S05]  /*bcb0*/  CALL.REL.NOINC `($__internal_150_$__cuda_sm70_shflsync_down) ;  /* 0x00000a8000007944 */ /* 0x00ffea0003c00000 */
[----:B-1----:R-:W-:Y:S01]  /*bcc0*/  MOV R23, R221 ;  /* 0x000000dd00177202 */ /* 0x002fe20000000f00 */
[----:B------:R-:W-:Y:S01]  /*bcd0*/  HFMA2.MMA R221, -RZ, RZ, 0, 2.384185791015625e-07 ;  /* 0x00000004ffdd7435 */ /* 0x000fe200000001ff */
[----:B0-----:R-:W-:Y:S02]  /*bce0*/  MOV R212, R20 ;  /* 0x0000001400d47202 */ /* 0x001fe40000000f00 */
[----:B------:R-:W-:Y:S02]  /*bcf0*/  MOV R217, 0x1f ;  /* 0x0000001f00d97802 */ /* 0x000fe40000000f00 */
[----:B------:R-:W-:Y:S02]  /*bd00*/  MOV R218, 0xffffffff ;  /* 0xffffffff00da7802 */ /* 0x000fe40000000f00 */
[----:B------:R-:W-:Y:S02]  /*bd10*/  MOV R16, 0xbd30 ;  /* 0x0000bd3000107802 */ /* 0x000fe40000000f00 */
[----:B------:R-:W-:Y:S05]  /*bd20*/  CALL.REL.NOINC `($__internal_150_$__cuda_sm70_shflsync_down) ;  /* 0x00000a1000007944 */ /* 0x000fea0003c00000 */
[----:B-1----:R-:W-:Y:S01]  /*bd30*/  MOV R211, R221 ;  /* 0x000000dd00d37202 */ /* 0x002fe20000000f00 */
[----:B------:R-:W-:Y:S01]  /*bd40*/  HFMA2.MMA R221, -RZ, RZ, 0, 2.384185791015625e-07 ;  /* 0x00000004ffdd7435 */ /* 0x000fe200000001ff */
[----:B0-----:R-:W-:-:S02]  /*bd50*/  MOV R212, R19 ;  /* 0x0000001300d47202 */ /* 0x001fc40000000f00 */
[----:B------:R-:W-:Y:S02]  /*bd60*/  MOV R217, 0x1f ;  /* 0x0000001f00d97802 */ /* 0x000fe40000000f00 */
[----:B------:R-:W-:Y:S02]  /*bd70*/  MOV R218, 0xffffffff ;  /* 0xffffffff00da7802 */ /* 0x000fe40000000f00 */
[----:B------:R-:W-:Y:S02]  /*bd80*/  MOV R16, 0xbda0 ;  /* 0x0000bda000107802 */ /* 0x000fe40000000f00 */
[----:B------:R-:W-:Y:S05]  /*bd90*/  CALL.REL.NOINC `($__internal_150_$__cuda_sm70_shflsync_down) ;  /* 0x000009a000007944 */ /* 0x000fea0003c00000 */
[----:B-1----:R-:W-:Y:S01]  /*bda0*/  MOV R16, R221 ;  /* 0x000000dd00107202 */ /* 0x002fe20000000f00 */
[----:B0-----:R-:W-:Y:S05]  /*bdb0*/  BRA `(.L_x_6327) ;  /* 0xffffacf000007947 */ /* 0x001fea000383ffff */
.L_x_6300:
[----:B------:R-:W-:Y:S01]  /*bdc0*/  HFMA2.MMA R221, -RZ, RZ, 0, 4.76837158203125e-07 ;  /* 0x00000008ffdd7435 */ /* 0x000fe200000001ff */
[----:B------:R-:W-:Y:S02]  /*bdd0*/  MOV R212, R21 ;  /* 0x0000001500d47202 */ /* 0x000fe40000000f00 */
[----:B------:R-:W-:Y:S02]  /*bde0*/  MOV R217, 0x1f ;  /* 0x0000001f00d97802 */ /* 0x000fe40000000f00 */
[----:B------:R-:W-:-:S02]  /*bdf0*/  MOV R218, 0xffffffff ;  /* 0xffffffff00da7802 */ /* 0x000fc40000000f00 */
[----:B----4-:R-:W-:Y:S02]  /*be00*/  MOV R16, 0xbe20 ;  /* 0x0000be2000107802 */ /* 0x010fe40000000f00 */
[----:B0123--:R-:W-:Y:S05]  /*be10*/  CALL.REL.NOINC `($__internal_150_$__cuda_sm70_shflsync_down) ;  /* 0x0000092000007944 */ /* 0x00ffea0003c00000 */
[----:B-1----:R-:W-:Y:S01]  /*be20*/  MOV R18, R221 ;  /* 0x000000dd00127202 */ /* 0x002fe20000000f00 */
[----:B------:R-:W-:Y:S01]  /*be30*/  HFMA2.MMA R221, -RZ, RZ, 0, 4.76837158203125e-07 ;  /* 0x00000008ffdd7435 */ /* 0x000fe200000001ff */
[----:B0-----:R-:W-:Y:S02]  /*be40*/  MOV R212, R22 ;  /* 0x0000001600d47202 */ /* 0x001fe40000000f00 */
[----:B------:R-:W-:Y:S02]  /*be50*/  MOV R217, 0x1f ;  /* 0x0000001f00d97802 */ /* 0x000fe40000000f00 */
[----:B------:R-:W-:Y:S02]  /*be60*/  MOV R218, 0xffffffff ;  /* 0xffffffff00da7802 */ /* 0x000fe40000000f00 */
[----:B------:R-:W-:Y:S02]  /*be70*/  MOV R16, 0xbe90 ;  /* 0x0000be9000107802 */ /* 0x000fe40000000f00 */
[----:B------:R-:W-:Y:S05]  /*be80*/  CALL.REL.NOINC `($__internal_150_$__cuda_sm70_shflsync_down) ;  /* 0x000008b000007944 */ /* 0x000fea0003c00000 */
[----:B-1----:R-:W-:Y:S01]  /*be90*/  MOV R23, R221 ;  /* 0x000000dd00177202 */ /* 0x002fe20000000f00 */
[----:B------:R-:W-:Y:S01]  /*bea0*/  HFMA2.MMA R221, -RZ, RZ, 0, 4.76837158203125e-07 ;  /* 0x00000008ffdd7435 */ /* 0x000fe200000001ff */
[----:B0-----:R-:W-:-:S02]  /*beb0*/  MOV R212, R20 ;  /* 0x0000001400d47202 */ /* 0x001fc40000000f00 */
[----:B------:R-:W-:Y:S02]  /*bec0*/  MOV R217, 0x1f ;  /* 0x0000001f00d97802 */ /* 0x000fe40000000f00 */
[----:B------:R-:W-:Y:S02]  /*bed0*/  MOV R218, 0xffffffff ;  /* 0xffffffff00da7802 */ /* 0x000fe40000000f00 */
[----:B------:R-:W-:Y:S02]  /*bee0*/  MOV R16, 0xbf00 ;  /* 0x0000bf0000107802 */ /* 0x000fe40000000f00 */
[----:B------:R-:W-:Y:S05]  /*bef0*/  CALL.REL.NOINC `($__internal_150_$__cuda_sm70_shflsync_down) ;  /* 0x0000084000007944 */ /* 0x000fea0003c00000 */
[----:B-1----:R-:W-:Y:S01]  /*bf00*/  MOV R211, R221 ;  /* 0x000000dd00d37202 */ /* 0x002fe20000000f00 */
[----:B------:R-:W-:Y:S01]  /*bf10*/  HFMA2.MMA R221, -RZ, RZ, 0, 4.76837158203125e-07 ;  /* 0x00000008ffdd7435 */ /* 0x000fe200000001ff */
[----:B0-----:R-:W-:Y:S02]  /*bf20*/  MOV R212, R19 ;  /* 0x0000001300d47202 */ /* 0x001fe40000000f00 */
[----:B------:R-:W-:Y:S02]  /*bf30*/  MOV R217, 0x1f ;  /* 0x0000001f00d97802 */ /* 0x000fe40000000f00 */
[----:B------:R-:W-:-:S02]  /*bf40*/  MOV R218, 0xffffffff ;  /* 0xffffffff00da7802 */ /* 0x000fc40000000f00 */
[----:B------:R-:W-:Y:S02]  /*bf50*/  MOV R16, 0xbf70 ;  /* 0x0000bf7000107802 */ /* 0x000fe40000000f00 */
[----:B------:R-:W-:Y:S05]  /*bf60*/  CALL.REL.NOINC `($__internal_150_$__cuda_sm70_shflsync_down) ;  /* 0x000007d000007944 */ /* 0x000fea0003c00000 */
[----:B-1----:R-:W-:Y:S01]  /*bf70*/  MOV R16, R221 ;  /* 0x000000dd00107202 */ /* 0x002fe20000000f00 */
[----:B0-----:R-:W-:Y:S05]  /*bf80*/  BRA `(.L_x_6328) ;  /* 0xffffac7000007947 */ /* 0x001fea000383ffff */
.L_x_6303:
[----:B------:R-:W-:Y:S01]  /*bf90*/  HFMA2.MMA R221, -RZ, RZ, 0, 9.5367431640625e-07 ;  /* 0x00000010ffdd7435 */ /* 0x000fe200000001ff */
[----:B------:R-:W-:Y:S02]  /*bfa0*/  MOV R212, R21 ;  /* 0x0000001500d47202 */ /* 0x000fe40000000f00 */
[----:B------:R-:W-:Y:S02]  /*bfb0*/  MOV R217, 0x1f ;  /* 0x0000001f00d97802 */ /* 0x000fe40000000f00 */
[----:B------:R-:W-:Y:S02]  /*bfc0*/  MOV R218, 0xffffffff ;  /* 0xffffffff00da7802 */ /* 0x000fe40000000f00 */
[----:B----4-:R-:W-:Y:S02]  /*bfd0*/  MOV R16, 0xbff0 ;  /* 0x0000bff000107802 */ /* 0x010fe40000000f00 */
[----:B0123--:R-:W-:Y:S05]  /*bfe0*/  CALL.REL.NOINC `($__internal_150_$__cuda_sm70_shflsync_down) ;  /* 0x0000075000007944 */ /* 0x00ffea0003c00000 */
[----:B-1----:R-:W-:Y:S01]  /*bff0*/  MOV R18, R221 ;  /* 0x000000dd00127202 */ /* 0x002fe20000000f00 */
[----:B0-----:R-:W-:Y:S05]  /*c000*/  BRA `(.L_x_6329) ;  /* 0xffffad1000007947 */ /* 0x001fea000383ffff */
.L_x_6304:
[----:B------:R-:W-:Y:S01]  /*c010*/  HFMA2.MMA R221, -RZ, RZ, 0, 9.5367431640625e-07 ;  /* 0x00000010ffdd7435 */ /* 0x000fe200000001ff */
[----:B------:R-:W-:-:S02]  /*c020*/  MOV R212, R22 ;  /* 0x0000001600d47202 */ /* 0x000fc40000000f00 */
[----:B------:R-:W-:Y:S02]  /*c030*/  MOV R217, 0x1f ;  /* 0x0000001f00d97802 */ /* 0x000fe40000000f00 */
[----:B------:R-:W-:Y:S02]  /*c040*/  MOV R218, 0xffffffff ;  /* 0xffffffff00da7802 */ /* 0x000fe40000000f00 */
[----:B----4-:R-:W-:Y:S02]  /*c050*/  MOV R16, 0xc070 ;  /* 0x0000c07000107802 */ /* 0x010fe40000000f00 */
[----:B0123--:R-:W-:Y:S05]  /*c060*/  CALL.REL.NOINC `($__internal_150_$__cuda_sm70_shflsync_down) ;  /* 0x000006d000007944 */ /* 0x00ffea0003c00000 */
[----:B-1----:R-:W-:Y:S01]  /*c070*/  MOV R23, R221 ;  /* 0x000000dd00177202 */ /* 0x002fe20000000f00 */
[----:B------:R-:W-:Y:S01]  /*c080*/  HFMA2.MMA R221, -RZ, RZ, 0, 9.5367431640625e-07 ;  /* 0x00000010ffdd7435 */ /* 0x000fe200000001ff */
[----:B0-----:R-:W-:Y:S02]  /*c090*/  MOV R212, R20 ;  /* 0x0000001400d47202 */ /* 0x001fe40000000f00 */
[----:B------:R-:W-:Y:S02]  /*c0a0*/  MOV R217, 0x1f ;  /* 0x0000001f00d97802 */ /* 0x000fe40000000f00 */
[----:B------:R-:W-:-:S02]  /*c0b0*/  MOV R218, 0xffffffff ;  /* 0xffffffff00da7802 */ /* 0x000fc40000000f00 */
[----:B------:R-:W-:Y:S02]  /*c0c0*/  MOV R16, 0xc0e0 ;  /* 0x0000c0e000107802 */ /* 0x000fe40000000f00 */
[----:B------:R-:W-:Y:S05]  /*c0d0*/  CALL.REL.NOINC `($__internal_150_$__cuda_sm70_shflsync_down) ;  /* 0x0000066000007944 */ /* 0x000fea0003c00000 */
[----:B-1----:R-:W-:Y:S01]  /*c0e0*/  MOV R211, R221 ;  /* 0x000000dd00d37202 */ /* 0x002fe20000000f00 */
[----:B------:R-:W-:Y:S01]  /*c0f0*/  HFMA2.MMA R221, -RZ, RZ, 0, 9.5367431640625e-07 ;  /* 0x00000010ffdd7435 */ /* 0x000fe200000001ff */
[----:B0-----:R-:W-:Y:S02]  /*c100*/  MOV R212, R19 ;  /* 0x0000001300d47202 */ /* 0x001fe40000000f00 */
[----:B------:R-:W-:Y:S02]  /*c110*/  MOV R217, 0x1f ;  /* 0x0000001f00d97802 */ /* 0x000fe40000000f00 */
[----:B------:R-:W-:Y:S02]  /*c120*/  MOV R218, 0xffffffff ;  /* 0xffffffff00da7802 */ /* 0x000fe40000000f00 */
[----:B------:R-:W-:Y:S02]  /*c130*/  MOV R16, 0xc150 ;  /* 0x0000c15000107802 */ /* 0x000fe40000000f00 */
[----:B------:R-:W-:Y:S05]  /*c140*/  CALL.REL.NOINC `($__internal_150_$__cuda_sm70_shflsync_down) ;  /* 0x000005f000007944 */ /* 0x000fea0003c00000 */
[----:B-1----:R-:W-:Y:S01]  /*c150*/  MOV R16, R221 ;  /* 0x000000dd00107202 */ /* 0x002fe20000000f00 */
[----:B0-----:R-:W-:Y:S05]  /*c160*/  BRA `(.L_x_6330) ;  /* 0xffffabf000007947 */ /* 0x001fea000383ffff */
.L_x_6307:
[----:B0-----:R-:W-:Y:S01]  /*c170*/  HFMA2.MMA R211, -RZ, RZ, 0, 0 ;  /* 0x00000000ffd37435 */ /* 0x001fe200000001ff */
[----:B-1----:R-:W-:-:S02]  /*c180*/  MOV R18, R21 ;  /* 0x0000001500127202 */ /* 0x002fc40000000f00 */
[----:B------:R-:W-:Y:S02]  /*c190*/  MOV R212, 0x1f ;  /* 0x0000001f00d47802 */ /* 0x000fe40000000f00 */
[----:B---3--:R-:W-:Y:S02]  /*c1a0*/  MOV R23, 0xffffffff ;  /* 0xffffffff00177802 */ /* 0x008fe40000000f00 */
[----:B----4-:R-:W-:Y:S02]  /*c1b0*/  MOV R16, 0xc1d0 ;  /* 0x0000c1d000107802 */ /* 0x010fe40000000f00 */
[----:B--2---:R-:W-:Y:S05]  /*c1c0*/  CALL.REL.NOINC `($__internal_151_$__cuda_sm70_shflsync_idx_p) ;  /* 0x000005b000007944 */ /* 0x004fea0003c00000 */
[----:B0-----:R-:W-:Y:S01]  /*c1d0*/  HFMA2.MMA R211, -RZ, RZ, 0, 0 ;  /* 0x00000000ffd37435 */ /* 0x001fe200000001ff */
[----:B-1----:R-:W-:Y:S02]  /*c1e0*/  MOV R213, R23 ;  /* 0x0000001700d57202 */ /* 0x002fe40000000f00 */
[----:B------:R-:W-:Y:S02]  /*c1f0*/  MOV R18, R22 ;  /* 0x0000001600127202 */ /* 0x000fe40000000f00 */
[----:B------:R-:W-:Y:S02]  /*c200*/  MOV R212, 0x1f ;  /* 0x0000001f00d47802 */ /* 0x000fe40000000f00 */
[----:B------:R-:W-:-:S02]  /*c210*/  MOV R23, 0xffffffff ;  /* 0xffffffff00177802 */ /* 0x000fc40000000f00 */
[----:B------:R-:W-:Y:S02]  /*c220*/  MOV R16, 0xc240 ;  /* 0x0000c24000107802 */ /* 0x000fe40000000f00 */
[----:B------:R-:W-:Y:S05]  /*c230*/  CALL.REL.NOINC `($__internal_151_$__cuda_sm70_shflsync_idx_p) ;  /* 0x0000054000007944 */ /* 0x000fea0003c00000 */
[----:B0-----:R-:W-:Y:S01]  /*c240*/  HFMA2.MMA R211, -RZ, RZ, 0, 0 ;  /* 0x00000000ffd37435 */ /* 0x001fe200000001ff */
[----:B-1----:R-:W-:Y:S02]  /*c250*/  MOV R219, R23 ;  /* 0x0000001700db7202 */ /* 0x002fe40000000f00 */
[----:B------:R-:W-:Y:S02]  /*c260*/  MOV R18, R20 ;  /* 0x0000001400127202 */ /* 0x000fe40000000f00 */
[----:B------:R-:W-:Y:S02]  /*c270*/  MOV R212, 0x1f ;  /* 0x0000001f00d47802 */ /* 0x000fe40000000f00 */
[----:B------:R-:W-:Y:S02]  /*c280*/  MOV R23, 0xffffffff ;  /* 0xffffffff00177802 */ /* 0x000fe40000000f00 */
[----:B------:R-:W-:Y:S02]  /*c290*/  MOV R16, 0xc2b0 ;  /* 0x0000c2b000107802 */ /* 0x000fe40000000f00 */
        /* <DEDUP_REMOVED lines=8> */
[----:B------:R-:W-:Y:S01]  /*c320*/  HFMA2.MMA R221, -RZ, RZ, 0, 5.9604644775390625e-08 ;  /* 0x00000001ffdd7435 */ /* 0x000fe200000001ff */
[----:B-1----:R-:W-:Y:S02]  /*c330*/  MOV R214, R23 ;  /* 0x0000001700d67202 */ /* 0x002fe40000000f00 */
[----:B0-----:R-:W-:Y:S02]  /*c340*/  MOV R212, R21 ;  /* 0x0000001500d47202 */ /* 0x001fe40000000f00 */
[----:B------:R-:W-:-:S02]  /*c350*/  MOV R217, 0x1f ;  /* 0x0000001f00d97802 */ /* 0x000fc40000000f00 */
[----:B------:R-:W-:Y:S02]  /*c360*/  MOV R218, 0xffffffff ;  /* 0xffffffff00da7802 */ /* 0x000fe40000000f00 */
[----:B------:R-:W-:Y:S02]  /*c370*/  MOV R16, 0xc390 ;  /* 0x0000c39000107802 */ /* 0x000fe40000000f00 */
[----:B------:R-:W-:Y:S05]  /*c380*/  CALL.REL.NOINC `($__internal_150_$__cuda_sm70_shflsync_down) ;  /* 0x000003b000007944 */ /* 0x000fea0003c00000 */
[----:B-1----:R-:W-:Y:S01]  /*c390*/  MOV R21, R221 ;  /* 0x000000dd00157202 */ /* 0x002fe20000000f00 */
[----:B------:R-:W-:Y:S01]  /*c3a0*/  HFMA2.MMA R221, -RZ, RZ, 0, 5.9604644775390625e-08 ;  /* 0x00000001ffdd7435 */ /* 0x000fe200000001ff */
[----:B0-----:R-:W-:Y:S02]  /*c3b0*/  MOV R212, R22 ;  /* 0x0000001600d47202 */ /* 0x001fe40000000f00 */
[----:B------:R-:W-:Y:S02]  /*c3c0*/  MOV R217, 0x1f ;  /* 0x0000001f00d97802 */ /* 0x000fe40000000f00 */
[----:B------:R-:W-:Y:S02]  /*c3d0*/  MOV R218, 0xffffffff ;  /* 0xffffffff00da7802 */ /* 0x000fe40000000f00 */
[----:B------:R-:W-:-:S02]  /*c3e0*/  MOV R16, 0xc400 ;  /* 0x0000c40000107802 */ /* 0x000fc40000000f00 */
[----:B------:R-:W-:Y:S05]  /*c3f0*/  CALL.REL.NOINC `($__internal_150_$__cuda_sm70_shflsync_down) ;  /* 0x0000034000007944 */ /* 0x000fea0003c00000 */
        /* <DEDUP_REMOVED lines=14> */
[C---:B0-----:R-:W-:Y:S01]  /*c4e0*/  FMUL.FTZ R217, R12.reuse, R213 ;  /* 0x000000d50cd97220 */ /* 0x041fe20000410000 */
[----:B------:R-:W-:Y:S01]  /*c4f0*/  MOV R18, R12 ;  /* 0x0000000c00127202 */ /* 0x000fe20000000f00 */
[-C--:B------:R-:W-:Y:S01]  /*c500*/  FMUL.FTZ R218, R12, R219.reuse ;  /* 0x000000db0cda7220 */ /* 0x080fe20000410000 */
[----:B------:R-:W-:Y:S01]  /*c510*/  HFMA2.MMA R211, -RZ, RZ, 0, 0 ;  /* 0x00000000ffd37435 */ /* 0x000fe200000001ff */
[----:B------:R-:W-:Y:S01]  /*c520*/  FMUL.FTZ R220, R15, R219 ;  /* 0x000000db0fdc7220 */ /* 0x000fe20000410000 */
[----:B------:R-:W-:Y:S01]  /*c530*/  MOV R223, R21 ;  /* 0x0000001500df7202 */ /* 0x000fe20000000f00 */
[CC--:B------:R-:W-:Y:S01]  /*c540*/  FMUL.FTZ R12, R14.reuse, R219.reuse ;  /* 0x000000db0e0c7220 */ /* 0x0c0fe20000410000 */
[----:B------:R-:W-:Y:S01]  /*c550*/  MOV R224, R22 ;  /* 0x0000001600e07202 */ /* 0x000fe20000000f00 */
[----:B------:R-:W-:Y:S01]  /*c560*/  FMUL.FTZ R222, R13, R219 ;  /* 0x000000db0dde7220 */ /* 0x000fe20000410000 */
[----:B------:R-:W-:Y:S01]  /*c570*/  MOV R212, 0x1f ;  /* 0x0000001f00d47802 */ /* 0x000fe20000000f00 */
[-C--:B------:R-:W-:Y:S01]  /*c580*/  FFMA.FTZ R220, R14, R213.reuse, -R220 ;  /* 0x000000d50edc7223 */ /* 0x080fe200000108dc */
[----:B------:R-:W-:Y:S01]  /*c590*/  MOV R23, 0xffffffff ;  /* 0xffffffff00177802 */ /* 0x000fe20000000f00 */
[----:B------:R-:W-:Y:S01]  /*c5a0*/  FFMA.FTZ R219, R15, R213, R12 ;  /* 0x000000d50fdb7223 */ /* 0x000fe2000001000c */
[----:B------:R-:W-:-:S02]  /*c5b0*/  MOV R16, 0xc5d0 ;  /* 0x0000c5d000107802 */ /* 0x000fc40000000f00 */
[----:B-1----:R-:W-:Y:S05]  /*c5c0*/  CALL.REL.NOINC `($__internal_151_$__cuda_sm70_shflsync_idx_p) ;  /* 0x000001b000007944 */ /* 0x002fea0003c00000 */
[----:B0-----:R-:W-:Y:S01]  /*c5d0*/  HFMA2.MMA R211, -RZ, RZ, 0, 0 ;  /* 0x00000000ffd37435 */ /* 0x001fe200000001ff */
[----:B-1----:R-:W-:-:S02]  /*c5e0*/  MOV R225, R23 ;  /* 0x0000001700e17202 */ /* 0x002fc40000000f00 */
[----:B------:R-:W-:Y:S02]  /*c5f0*/  MOV R18, R13 ;  /* 0x0000000d00127202 */ /* 0x000fe40000000f00 */
[----:B------:R-:W-:Y:S02]  /*c600*/  MOV R212, 0x1f ;  /* 0x0000001f00d47802 */ /* 0x000fe40000000f00 */
[----:B------:R-:W-:Y:S02]  /*c610*/  MOV R23, 0xffffffff ;  /* 0xffffffff00177802 */ /* 0x000fe40000000f00 */
[----:B------:R-:W-:Y:S02]  /*c620*/  MOV R16, 0xc640 ;  /* 0x0000c64000107802 */ /* 0x000fe40000000f00 */
[----:B------:R-:W-:Y:S05]  /*c630*/  CALL.REL.NOINC `($__internal_151_$__cuda_sm70_shflsync_idx_p) ;  /* 0x0000014000007944 */ /* 0x000fea0003c00000 */
        /* <DEDUP_REMOVED lines=14> */
[----:B01----:R-:W-:Y:S01]  /*c720*/  MOV R211, R23 ;  /* 0x0000001700d37202 */ /* 0x003fe20000000f00 */
[----:B------:R-:W-:Y:S05]  /*c730*/  BRA `(.L_x_6331) ;  /* 0xffffa84000007947 */ /* 0x000fea000383ffff */
        .weak           $__internal_150_$__cuda_sm70_shflsync_down
        .type           $__internal_150_$__cuda_sm70_shflsync_down,@function
        .size           $__internal_150_$__cuda_sm70_shflsync_down,($__internal_151_$__cuda_sm70_shflsync_idx_p - $__internal_150_$__cuda_sm70_shflsync_down)
$__internal_150_$__cuda_sm70_shflsync_down:
[----:B------:R-:W-:Y:S01]  /*c740*/  HFMA2.MMA R17, -RZ, RZ, 0, 0 ;  /* 0x00000000ff117435 */ /* 0x000fe200000001ff */
[----:B------:R-:W-:Y:S04]  /*c750*/  WARPSYNC R218 ;  /* 0x000000da00007348 */ /* 0x000fe80003800000 */
[----:B------:R0:W1:Y:S01]  /*c760*/  SHFL.DOWN PT, R221, R212, R221, R217 ;  /* 0x080000ddd4dd7389 */ /* 0x00006200000e00d9 */
[----:B------:R-:W-:Y:S05]  /*c770*/  RET.REL.NODEC R16 `(_Z25selective_scan_bwd_kernelI32Selective_Scan_bwd_kernel_traitsILi64ELi16ELb1ELb0ELb0ELb1ELb0EN3c108BFloat16ENS1_7complexIfEEEEv12SSMParamsBwd) ;  /* 0xffff388010007950 */ /* 0x000fea0003c3ffff */
        .weak           $__internal_151_$__cuda_sm70_shflsync_idx_p
        .type           $__internal_151_$__cuda_sm70_shflsync_idx_p,@function
        .size           $__internal_151_$__cuda_sm70_shflsync_idx_p,($__internal_152_$__cuda_sm70_shflsync_up - $__internal_151_$__cuda_sm70_shflsync_idx_p)
$__internal_151_$__cuda_sm70_shflsync_idx_p:
[----:B------:R-:W-:Y:S01]  /*c780*/  MOV R17, 0x0 ;  /* 0x0000000000117802 */ /* 0x000fe20000000f00 */
[----:B------:R-:W-:Y:S04]  /*c790*/  WARPSYNC R23 ;  /* 0x0000001700007348 */ /* 0x000fe80003800000 */
[----:B------:R0:W1:Y:S01]  /*c7a0*/  SHFL.IDX PT, R23, R18, R211, R212 ;  /* 0x000000d312177389 */ /* 0x00006200000e00d4 */
[----:B------:R-:W-:Y:S05]  /*c7b0*/  RET.REL.NODEC R16 `(_Z25selective_scan_bwd_kernelI32Selective_Scan_bwd_kernel_traitsILi64ELi16ELb1ELb0ELb0ELb1ELb0EN3c108BFloat16ENS1_7complexIfEEEEv12SSMParamsBwd) ;  /* 0xffff384010007950 */ /* 0x000fea0003c3ffff */
        .weak           $__internal_152_$__cuda_sm70_shflsync_up
        .type           $__internal_152_$__cuda_sm70_shflsync_up,@function
        .size           $__internal_152_$__cuda_sm70_shflsync_up,(.L_x_14584 - $__internal_152_$__cuda_sm70_shflsync_up)
$__internal_152_$__cuda_sm70_shflsync_up:
[----:B------:R-:W-:Y:S01]  /*c7c0*/  HFMA2.MMA R17, -RZ, RZ, 0, 0 ;  /* 0x00000000ff117435 */ /* 0x000fe200000001ff */
[----:B------:R-:W-:Y:S04]  /*c7d0*/  WARPSYNC R188 ;  /* 0x000000bc00007348 */ /* 0x000fe80003800000 */
[----:B------:R0:W1:Y:S01]  /*c7e0*/  SHFL.UP PT, R19, R19, R186, R187 ;  /* 0x040000ba13137389 */ /* 0x00006200000e00bb */
[----:B------:R-:W-:Y:S05]  /*c7f0*/  RET.REL.NODEC R16 `(_Z25selective_scan_bwd_kernelI32Selective_Scan_bwd_kernel_traitsILi64ELi16ELb1ELb0ELb0ELb1ELb0EN3c108BFloat16ENS1_7complexIfEEEEv12SSMParamsBwd) ;  /* 0xffff380010007950 */ /* 0x000fea0003c3ffff */
.L_x_6332:
        /* <DEDUP_REMOVED lines=16> */
.L_x_14584:


//--------------------- .text._Z25selective_scan_bwd_kernelI32Selective_Scan_bwd_kernel_traitsILi64ELi16ELb1ELb0ELb0ELb1ELb1EN3c108BFloat16ENS1_7complexIfEEEEv12SSMParamsBwd --------------------------
	.section	.text._Z25selective_scan_bwd_kernelI32Selective_Scan_bwd_kernel_traitsILi64ELi16ELb1ELb0ELb0ELb1ELb1EN3c108BFloat16ENS1_7complexIfEEEEv12SSMParamsBwd,"ax",@progbits
	.sectioninfo	@"SHI_REGISTERS=231"
	.align	128
        .global         _Z25selective_scan_bwd_kernelI32Selective_Scan_bwd_kernel_traitsILi64ELi16ELb1ELb0ELb0ELb1ELb1EN3c108BFloat16ENS1_7complexIfEEEEv12SSMParamsBwd
        .type           _Z25selective_scan_bwd_kernelI32Selective_Scan_bwd_kernel_traitsILi64ELi16ELb1ELb0ELb0ELb1ELb1EN3c108BFloat16ENS1_7complexIfEEEEv12SSMParamsBwd,@function
        .size           _Z25selective_scan_bwd_kernelI32Selective_Scan_bwd_kernel_traitsILi64ELi16ELb1ELb0ELb0ELb1ELb1EN3c108BFloat16ENS1_7complexIfEEEEv12SSMParamsBwd,(.L_x_14587 - _Z25selective_scan_bwd_kernelI32Selective_Scan_bwd_kernel_traitsILi64ELi16ELb1ELb0ELb0ELb1ELb1EN3c108BFloat16ENS1_7complexIfEEEEv12SSMParamsBwd)
        .other          _Z25selective_scan_bwd_kernelI32Selective_Scan_bwd_kernel_traitsILi64ELi16ELb1ELb0ELb0ELb1ELb1EN3c108BFloat16ENS1_7complexIfEEEEv12SSMParamsBwd,@"STO_CUDA_ENTRY STV_DEFAULT"
_Z25selective_scan_bwd_kernelI32Selective_Scan_bwd_kernel_traitsILi64ELi16ELb1ELb0ELb0ELb1ELb1EN3c108BFloat16ENS1_7complexIfEEEEv12SSMParamsBwd:
.text._Z25selective_scan_bwd_kernelI32Selective_Scan_bwd_kernel_traitsILi64ELi16ELb1ELb0ELb0ELb1ELb1EN3c108BFloat16ENS1_7complexIfEEEEv12SSMParamsBwd:
        /* <DEDUP_REMOVED lines=86> */
.L_x_6405:
        /* <DEDUP_REMOVED lines=22> */
[----:B------:R-:W0:Y:S04]  /*06c0*/  LDS.128 R32, [R85.X16] ;  /* 0x0000000055207984 */ /* 0x000e28000000cc00 */
[----:B------:R1:W2:Y:S04]  /*06d0*/  LDS.128 R12, [R85.X16+0x10] ;  /* 0x00001000550c7984 */ /* 0x0002a8000000cc00 */
[----:B------:R-:W-:Y:S06]  /*06e0*/  BAR.SYNC.DEFER_BLOCKING 0x0 ;  /* 0x0000000000007b1d */ /* 0x000fec0000010000 */
[----:B------:R-:W3:Y:S04]  /*06f0*/  LDG.E.128 R48, [R18.64] ;  /* 0x0000000412307981 */ /* 0x000ee8000c1e1d00 */
[----:B------:R-:W4:Y:S01]  /*0700*/  LDG.E.128 R52, [R18.64+0x200] ;  /* 0x0002000412347981 */ /* 0x000f22000c1e1d00 */
[----:B------:R-:W-:Y:S01]  /*0710*/  LEA R30, R93, 0xfffffc00, 0xa ;  /* 0xfffffc005d1e7811 */ /* 0x000fe200078e50ff */
[----:B------:R-:W-:Y:S01]  /*0720*/  IMAD R0, R103, c[0x0][0x1f0], RZ ;  /* 0x00007c0067007a24 */ /* 0x000fe200078e02ff */
[----:B------:R-:W-:Y:S01]  /*0730*/  BSSY B0, `(.L_x_6334) ;  /* 0x0000047000007945 */ /* 0x000fe20003800000 */
[----:B0-----:R-:W-:-:S02]  /*0740*/  PRMT R116, RZ, 0x5410, R32 ;  /* 0x00005410ff747816 */ /* 0x001fc40000000020 */
[----:B------:R-:W-:Y:S01]  /*0750*/  SHF.R.S32.HI R31, RZ, 0x1f, R30 ;  /* 0x0000001fff1f7819 */ /* 0x000fe2000001141e */
[C---:B------:R-:W-:Y:S01]  /*0760*/  IMAD R21, R105.reuse, c[0x0][0x1f4], R0 ;  /* 0x00007d0069157a24 */ /* 0x040fe200078e0200 */
[----:B------:R-:W-:Y:S01]  /*0770*/  PRMT R108, RZ, 0x5410, R34 ;  /* 0x00005410ff6c7816 */ /* 0x000fe20000000022 */
[----:B-----5:R-:W-:Y:S01]  /*0780*/  FADD.FTZ R116, R116, R107 ;  /* 0x0000006b74747221 */ /* 0x020fe20000010000 */
[----:B------:R-:W-:Y:S01]  /*0790*/  PRMT R32, RZ, 0x7610, R32 ;  /* 0x00007610ff207816 */ /* 0x000fe20000000020 */
[----:B------:R-:W-:Y:S01]  /*07a0*/  IMAD.WIDE.U32 R16, R105, c[0x0][0x1f0], R30 ;  /* 0x00007c0069107a25 */ /* 0x000fe200078e001e */
[----:B------:R-:W-:Y:S02]  /*07b0*/  PRMT R112, RZ, 0x5410, R33 ;  /* 0x00005410ff707816 */ /* 0x000fe40000000021 */
[----:B------:R-:W-:Y:S01]  /*07c0*/  FSETP.GTU.FTZ.AND P2, PT, R116, 20, PT ;  /* 0x41a000007400780b */ /* 0x000fe20003f5c000 */
[----:B------:R-:W-:Y:S01]  /*07d0*/  FADD.FTZ R114, R32, R107 ;  /* 0x0000006b20727221 */ /* 0x000fe20000010000 */
[----:B------:R-:W-:Y:S01]  /*07e0*/  IADD3 R17, R17, R21, RZ ;  /* 0x0000001511117210 */ /* 0x000fe20007ffe0ff */
[----:B------:R-:W-:Y:S01]  /*07f0*/  IMAD R21, R111, c[0x0][0x1f8], RZ ;  /* 0x00007e006f157a24 */ /* 0x000fe200078e02ff */
[----:B------:R-:W-:Y:S01]  /*0800*/  PRMT R110, RZ, 0x7610, R33 ;  /* 0x00007610ff6e7816 */ /* 0x000fe20000000021 */
[----:B------:R-:W-:Y:S01]  /*0810*/  FADD.FTZ R112, R112, R107 ;  /* 0x0000006b70707221 */ /* 0x000fe20000010000 */
[----:B------:R-:W-:Y:S01]  /*0820*/  PRMT R34, RZ, 0x7610, R34 ;  /* 0x00007610ff227816 */ /* 0x000fe20000000022 */
[----:B------:R-:W-:Y:S01]  /*0830*/  IMAD.WIDE.U32 R22, R126, c[0x0][0x1f8], R16 ;  /* 0x00007e007e167a25 */ /* 0x000fe200078e0010 */
[----:B------:R-:W-:-:S02]  /*0840*/  PRMT R104, RZ, 0x5410, R35 ;  /* 0x00005410ff687816 */ /* 0x000fc40000000023 */
[----:B------:R-:W-:Y:S01]  /*0850*/  PRMT R102, RZ, 0x7610, R35 ;  /* 0x00007610ff667816 */ /* 0x000fe20000000023 */
[----:B------:R-:W-:Y:S01]  /*0860*/  IMAD R21, R126, c[0x0][0x1fc], R21 ;  /* 0x00007f007e157a24 */ /* 0x000fe200078e0215 */
[----:B------:R-:W-:Y:S01]  /*0870*/  LEA R20, P0, R22, c[0x0][0x268], 0x1 ;  /* 0x00009a0016147a11 */ /* 0x000fe200078008ff */
[--C-:B------:R-:W-:Y:S01]  /*0880*/  FADD.FTZ R110, R110, R107.reuse ;  /* 0x0000006b6e6e7221 */ /* 0x100fe20000010000 */
[----:B------:R-:W-:Y:S01]  /*0890*/  FSETP.GTU.FTZ.AND P3, PT, R114, 20, PT ;  /* 0x41a000007200780b */ /* 0x000fe20003f7c000 */
[--C-:B------:R-:W-:Y:S01]  /*08a0*/  FADD.FTZ R108, R108, R107.reuse ;  /* 0x0000006b6c6c7221 */ /* 0x100fe20000010000 */
[----:B------:R-:W-:Y:S01]  /*08b0*/  IADD3 R21, R23, R21, RZ ;  /* 0x0000001517157210 */ /* 0x000fe20007ffe0ff */
[--C-:B------:R-:W-:Y:S01]  /*08c0*/  FADD.FTZ R106, R34, R107.reuse ;  /* 0x0000006b226a7221 */ /* 0x100fe20000010000 */
[----:B------:R-:W-:Y:S01]  /*08d0*/  FSETP.GTU.FTZ.AND P4, PT, R112, 20, PT ;  /* 0x41a000007000780b */ /* 0x000fe20003f9c000 */
[----:B------:R-:W-:Y:S01]  /*08e0*/  FADD.FTZ R104, R104, R107 ;  /* 0x0000006b68687221 */ /* 0x000fe20000010000 */
[----:B------:R-:W-:Y:S01]  /*08f0*/  LEA.HI.X R21, R22, c[0x0][0x26c], R21, 0x1, P0 ;  /* 0x00009b0016157a11 */ /* 0x000fe200000f0c15 */
[----:B------:R-:W-:Y:S01]  /*0900*/  FADD.FTZ R102, R102, R107 ;  /* 0x0000006b66667221 */ /* 0x000fe20000010000 */
[----:B------:R-:W-:-:S02]  /*0910*/  FSETP.GTU.FTZ.AND P5, PT, R110, 20, PT ;  /* 0x41a000006e00780b */ /* 0x000fc40003fbc000 */
[----:B------:R-:W-:Y:S02]  /*0920*/  FSETP.GTU.FTZ.AND P6, PT, R108, 20, PT ;  /* 0x41a000006c00780b */ /* 0x000fe40003fdc000 */
[----:B------:R-:W-:Y:S02]  /*0930*/  FSETP.GTU.FTZ.AND P0, PT, R106, 20, PT ;  /* 0x41a000006a00780b */ /* 0x000fe40003f1c000 */
[----:B------:R-:W-:Y:S01]  /*0940*/  FSETP.GTU.FTZ.AND P1, PT, R104, 20, PT ;  /* 0x41a000006800780b */ /* 0x000fe20003f3c000 */
[----:B---3--:R1:W-:Y:S04]  /*0950*/  STS.128 [R87.X16], R48 ;  /* 0x0000003057007388 */ /* 0x0083e8000000cc00 */
[----:B----4-:R1:W-:Y:S01]  /*0960*/  STS.128 [R87.X16+0x200], R52 ;  /* 0x0002003457007388 */ /* 0x0103e2000000cc00 */
[----:B------:R-:W-:-:S06]  /*0970*/  NOP ;  /* 0x0000000000007918 */ /* 0x000fcc0000000000 */
[----:B------:R1:W0:Y:S04]  /*0980*/  LDS.128 R36, [R85.X16] ;  /* 0x0000000055247984 */ /* 0x000228000000cc00 */
[----:B------:R1:W3:Y:S01]  /*0990*/  LDS.128 R16, [R85.X16+0x10] ;  /* 0x0000100055107984 */ /* 0x0002e2000000cc00 */
[----:B------:R-:W-:Y:S05]  /*09a0*/  @P2 BRA `(.L_x_6335) ;  /* 0x000001f000002947 */ /* 0x000fea0003800000 */
[----:B--2---:R-:W-:Y:S01]  /*09b0*/  FMUL.FTZ R116, R116, 1.4426950216293334961 ;  /* 0x3fb8aa3b74747820 */ /* 0x004fe20000410000 */
[----:B------:R-:W-:Y:S01]  /*09c0*/  HFMA2.MMA R32, -RZ, RZ, 1.625, 0 ;  /* 0x3e800000ff207435 */ /* 0x000fe200000001ff */
[----:B------:R-:W-:Y:S02]  /*09d0*/  MOV R33, 0x3d39bf78 ;  /* 0x3d39bf7800217802 */ /* 0x000fe40000000f00 */
        /* <DEDUP_REMOVED lines=28> */
.L_x_6335:
[----:B--2---:R-:W-:Y:S05]  /*0ba0*/  BSYNC B0 ;  /* 0x0000000000007941 */ /* 0x004fea0003800000 */
.L_x_6334:
        /* <DEDUP_REMOVED lines=36> */
.L_x_6337:
[----:B------:R-:W-:Y:S05]  /*0df0*/  BSYNC B0 ;  /* 0x0000000000007941 */ /* 0x000fea0003800000 */
.L_x_6336:
        /* <DEDUP_REMOVED lines=36> */
.L_x_6339:
[----:B------:R-:W-:Y:S05]  /*1040*/  BSYNC B0 ;  /* 0x0000000000007941 */ /* 0x000fea0003800000 */
.L_x_6338:
        /* <DEDUP_REMOVED lines=36> */
.L_x_6341:
[----:B------:R-:W-:Y:S05]  /*1290*/  BSYNC B0 ;  /* 0x0000000000007941 */ /* 0x000fea0003800000 */
.L_x_6340:
        /* <DEDUP_REMOVED lines=36> */
.L_x_6343:
[----:B------:R-:W-:Y:S05]  /*14e0*/  BSYNC B0 ;  /* 0x0000000000007941 */ /* 0x000fea0003800000 */
.L_x_6342:
        /* <DEDUP_REMOVED lines=36> */
.L_x_6345:
[----:B------:R-:W-:Y:S05]  /*1730*/  BSYNC B0 ;  /* 0x0000000000007941 */ /* 0x000fea0003800000 */
.L_x_6344:
        /* <DEDUP_REMOVED lines=36> */
.L_x_6347:
[----:B------:R-:W-:Y:S05]  /*1980*/  BSYNC B0 ;  /* 0x0000000000007941 */ /* 0x000fea0003800000 */
.L_x_6346:
        /* <DEDUP_REMOVED lines=36> */
.L_x_6349:
[----:B------:R-:W-:Y:S05]  /*1bd0*/  BSYNC B0 ;  /* 0x0000000000007941 */ /* 0x000fea0003800000 */
.L_x_6348:
        /* <DEDUP_REMOVED lines=36> */
.L_x_6351:
[----:B------:R-:W-:Y:S05]  /*1e20*/  BSYNC B0 ;  /* 0x0000000000007941 */ /* 0x000fea0003800000 */
.L_x_6350:
[----:B------:R-:W-:Y:S01]  /*1e30*/  BSSY B0, `(.L_x_6352) ;  /* 0x0000023000007945 */ /* 0x000fe20003800000 */
[----:B------:R-:W-:Y:S01]  /*1e40*/  FSETP.GTU.FTZ.AND P3, PT, R86, 20, PT ;  /* 0x41a000005600780b */ /* 0x000fe20003f7c000 */
[----:B------:R-:W-:Y:S01]  /*1e50*/  IMAD.WIDE R20, R41, 0x10, R20 ;  /* 0x0000001029147825 */ /* 0x000fe200078e0214 */
[----:B------:R-:W-:Y:S06]  /*1e60*/  @P4 BRA `(.L_x_6353) ;  /* 0x000001f000004947 */ /* 0x000fec0003800000 */
        /* <DEDUP_REMOVED lines=31> */
.L_x_6353:
[----:B------:R-:W-:Y:S05]  /*2060*/  BSYNC B0 ;  /* 0x0000000000007941 */ /* 0x000fea0003800000 */
.L_x_6352:
[----:B------:R-:W-:Y:S01]  /*2070*/  BSSY B0, `(.L_x_6354) ;  /* 0x0000021000007945 */ /* 0x000fe20003800000 */
        /* <DEDUP_REMOVED lines=32> */
.L_x_6355:
[----:B------:R-:W-:Y:S05]  /*2280*/  BSYNC B0 ;  /* 0x0000000000007941 */ /* 0x000fea0003800000 */
.L_x_6354:
        /* <DEDUP_REMOVED lines=33> */
.L_x_6357:
[----:B------:R-:W-:Y:S05]  /*24a0*/  BSYNC B0 ;  /* 0x0000000000007941 */ /* 0x000fea0003800000 */
.L_x_6356:
        /* <DEDUP_REMOVED lines=33> */
.L_x_6359:
[----:B------:R-:W-:Y:S05]  /*26c0*/  BSYNC B0 ;  /* 0x0000000000007941 */ /* 0x000fea0003800000 */
.L_x_6358:
        /* <DEDUP_REMOVED lines=33> */
.L_x_6361:
[----:B------:R-:W-:Y:S05]  /*28e0*/  BSYNC B0 ;  /* 0x0000000000007941 */ /* 0x000fea0003800000 */
.L_x_6360:
        /* <DEDUP_REMOVED lines=33> */
.L_x_6363:
[----:B------:R-:W-:Y:S05]  /*2b00*/  BSYNC B0 ;  /* 0x0000000000007941 */ /* 0x000fea0003800000 */
.L_x_6362:
        /* <DEDUP_REMOVED lines=33> */
.L_x_6365:
[----:B------:R-:W-:Y:S05]  /*2d20*/  BSYNC B0 ;  /* 0x0000000000007941 */ /* 0x000fea0003800000 */
.L_x_6364:
[----:B------:R-:W-:Y:S06]  /*2d30*/  BAR.SYNC.DEFER_BLOCKING 0x0 ;  /* 0x0000000000007b1d */ /* 0x000fec0000010000 */
[----:B-1----:R-:W2:Y:S04]  /*2d40*/  LDG.E.128 R48, [R20.64] ;  /* 0x0000000414307981 */ /* 0x002ea8000c1e1d00 */
[----:B------:R-:W4:Y:S01]  /*2d50*/  LDG.E.128 R52, [R20.64+0x200] ;  /* 0x0002000414347981 */ /* 0x000f22000c1e1d00 */
[----:B------:R-:W-:-:S02]  /*2d60*/  IMAD R0, R103, c[0x0][0x200], RZ ;  /* 0x0000800067007a24 */ /* 0x000fc400078e02ff */
[----:B------:R-:W-:-:S04]  /*2d70*/  IMAD.WIDE.U32 R12, R105, c[0x0][0x200], R30 ;  /* 0x00008000690c7a25 */ /* 0x000fc800078e001e */
        /* <DEDUP_REMOVED lines=10> */
[----:B----4-:R-:W-:Y:S01]  /*2e20*/  STS.128 [R87.X16+0x200], R52 ;  /* 0x0002003457007388 */ /* 0x010fe2000000cc00 */
[----:B------:R-:W-:-:S06]  /*2e30*/  NOP ;  /* 0x0000000000007918 */ /* 0x000fcc0000000000 */
[----:B------:R-:W1:Y:S04]  /*2e40*/  LDS.128 R44, [R85.X16] ;  /* 0x00000000552c7984 */ /* 0x000e68000000cc00 */
[----:B------:R-:W2:Y:S04]  /*2e50*/  LDS.128 R12, [R85.X16+0x10] ;  /* 0x00001000550c7984 */ /* 0x000ea8000000cc00 */
[----:B------:R-:W-:Y:S06]  /*2e60*/  BAR.SYNC.DEFER_BLOCKING 0x0 ;  /* 0x0000000000007b1d */ /* 0x000fec0000010000 */
[----:B------:R4:W5:Y:S04]  /*2e70*/  LDG.E.128 R20, [R42.64] ;  /* 0x000000042a147981 */ /* 0x000968000c1e1d00 */
[----:B---3--:R4:W3:Y:S01]  /*2e80*/  LDG.E.128 R32, [R42.64+0x200] ;  /* 0x000200042a207981 */ /* 0x0088e2000c1e1d00 */
[----:B0-----:R-:W-:-:S02]  /*2e90*/  PRMT R75, RZ, 0x5410, R36 ;  /* 0x00005410ff4b7816 */ /* 0x001fc40000000024 */
[----:B------:R-:W-:Y:S02]  /*2ea0*/  PRMT R77, RZ, 0x7610, R36 ;  /* 0x00007610ff4d7816 */ /* 0x000fe40000000024 */
[--C-:B-1----:R-:W-:Y:S02]  /*2eb0*/  PRMT R57, RZ, 0x5410, R44.reuse ;  /* 0x00005410ff397816 */ /* 0x102fe4000000002c */
[----:B------:R-:W-:Y:S02]  /*2ec0*/  PRMT R44, RZ, 0x7610, R44 ;  /* 0x00007610ff2c7816 */ /* 0x000fe4000000002c */
[--C-:B------:R-:W-:Y:S01]  /*2ed0*/  PRMT R48, RZ, 0x5410, R45.reuse ;  /* 0x00005410ff307816 */ /* 0x100fe2000000002d */
[----:B------:R-:W-:Y:S01]  /*2ee0*/  FMUL.FTZ R0, R57, -1.4426950216293334961 ;  /* 0xbfb8aa3b39007820 */ /* 0x000fe20000410000 */
[--C-:B------:R-:W-:Y:S01]  /*2ef0*/  PRMT R65, RZ, 0x5410, R46.reuse ;  /* 0x00005410ff417816 */ /* 0x100fe2000000002e */
[----:B------:R-:W-:Y:S01]  /*2f00*/  FMUL.FTZ R40, R44, -1.4426950216293334961 ;  /* 0xbfb8aa3b2c287820 */ /* 0x000fe20000410000 */
[----:B------:R-:W-:Y:S01]  /*2f10*/  PRMT R64, RZ, 0x7610, R45 ;  /* 0x00007610ff407816 */ /* 0x000fe2000000002d */
[----:B------:R-:W-:Y:S01]  /*2f20*/  FMUL.FTZ R49, R48, -1.4426950216293334961 ;  /* 0xbfb8aa3b30317820 */ /* 0x000fe20000410000 */
[----:B------:R-:W-:Y:S01]  /*2f30*/  PRMT R46, RZ, 0x7610, R46 ;  /* 0x00007610ff2e7816 */ /* 0x000fe2000000002e */
[----:B------:R-:W0:Y:S01]  /*2f40*/  MUFU.EX2 R0, R0 ;  /* 0x0000000000007308 */ /* 0x000e220000000800 */
[--C-:B------:R-:W-:Y:S01]  /*2f50*/  PRMT R68, RZ, 0x5410, R47.reuse ;  /* 0x00005410ff447816 */ /* 0x100fe2000000002f */
[----:B----4-:R-:W-:Y:S01]  /*2f60*/  FMUL.FTZ R42, R64, -1.4426950216293334961 ;  /* 0xbfb8aa3b402a7820 */ /* 0x010fe20000410000 */
[----:B------:R-:W-:Y:S01]  /*2f70*/  PRMT R70, RZ, 0x7610, R47 ;  /* 0x00007610ff467816 */ /* 0x000fe2000000002f */
[----:B------:R-:W-:Y:S01]  /*2f80*/  FMUL.FTZ R45, R46, -1.4426950216293334961 ;  /* 0xbfb8aa3b2e2d7820 */ /* 0x000fe20000410000 */
[----:B--2---:R-:W-:Y:S01]  /*2f90*/  PRMT R47, RZ, 0x5410, R13 ;  /* 0x00005410ff2f7816 */ /* 0x004fe2000000000d */
[----:B------:R-:W-:Y:S01]  /*2fa0*/  FMUL.FTZ R43, R65, -1.4426950216293334961 ;  /* 0xbfb8aa3b412b7820 */ /* 0x000fe20000410000 */
[--C-:B------:R-:W-:Y:S01]  /*2fb0*/  PRMT R53, RZ, 0x7610, R12.reuse ;  /* 0x00007610ff357816 */ /* 0x100fe2000000000c */
[----:B------:R-:W1:Y:S01]  /*2fc0*/  MUFU.EX2 R40, R40 ;  /* 0x0000002800287308 */ /* 0x000e620000000800 */
[----:B------:R-:W-:-:S02]  /*2fd0*/  PRMT R52, RZ, 0x5410, R12 ;  /* 0x00005410ff347816 */ /* 0x000fc4000000000c */
[----:B------:R-:W-:Y:S01]  /*2fe0*/  PRMT R56, RZ, 0x5410, R15 ;  /* 0x00005410ff387816 */ /* 0x000fe2000000000f */
[----:B------:R-:W-:Y:S01]  /*2ff0*/  FMUL.FTZ R12, R53, -1.4426950216293334961 ;  /* 0xbfb8aa3b350c7820 */ /* 0x000fe20000410000 */
[----:B------:R-:W-:Y:S02]  /*3000*/  PRMT R51, RZ, 0x7610, R13 ;  /* 0x00007610ff337816 */ /* 0x000fe4000000000d */
[--C-:B------:R-:W-:Y:S01]  /*3010*/  PRMT R59, RZ, 0x5410, R17.reuse ;  /* 0x00005410ff3b7816 */ /* 0x100fe20000000011 */
[----:B------:R2:W4:Y:S01]  /*3020*/  MUFU.EX2 R50, R49 ;  /* 0x0000003100327308 */ /* 0x0005220000000800 */
[----:B0-----:R-:W-:Y:S01]  /*3030*/  FADD.FTZ R0, R0, 1 ;  /* 0x3f80000000007421 */ /* 0x001fe20000010000 */
[----:B------:R-:W-:Y:S01]  /*3040*/  PRMT R58, RZ, 0x7610, R17 ;  /* 0x00007610ff3a7816 */ /* 0x000fe20000000011 */
[----:B------:R-:W-:Y:S01]  /*3050*/  FMUL.FTZ R13, R51, -1.4426950216293334961 ;  /* 0xbfb8aa3b330d7820 */ /* 0x000fe20000410000 */
[--C-:B------:R-:W-:Y:S02]  /*3060*/  PRMT R79, RZ, 0x5410, R37.reuse ;  /* 0x00005410ff4f7816 */ /* 0x100fe40000000025 */
[----:B------:R-:W-:-:S02]  /*3070*/  PRMT R80, RZ, 0x7610, R37 ;  /* 0x00007610ff507816 */ /* 0x000fc40000000025 */
[----:B------:R0:W-:Y:S01]  /*3080*/  MUFU.EX2 R61, R42 ;  /* 0x0000002a003d7308 */ /* 0x0001e20000000800 */
[----:B-1----:R-:W-:Y:S01]  /*3090*/  FADD.FTZ R40, R40, 1 ;  /* 0x3f80000028287421 */ /* 0x002fe20000010000 */
[--C-:B------:R-:W-:Y:S01]  /*30a0*/  PRMT R81, RZ, 0x5410, R38.reuse ;  /* 0x00005410ff517816 */ /* 0x100fe20000000026 */
[----:B--2---:R-:W-:Y:S01]  /*30b0*/  FMUL.FTZ R49, R68, -1.4426950216293334961 ;  /* 0xbfb8aa3b44317820 */ /* 0x004fe20000410000 */
[----:B------:R-:W-:Y:S02]  /*30c0*/  PRMT R82, RZ, 0x7610, R38 ;  /* 0x00007610ff527816 */ /* 0x000fe40000000026 */
[--C-:B------:R-:W-:Y:S02]  /*30d0*/  PRMT R83, RZ, 0x5410, R39.reuse ;  /* 0x00005410ff537816 */ /* 0x100fe40000000027 */
[----:B------:R1:W2:Y:S01]  /*30e0*/  MUFU.EX2 R67, R45 ;  /* 0x0000002d00437308 */ /* 0x0002a20000000800 */
[----:B----4-:R-:W-:Y:S01]  /*30f0*/  FADD.FTZ R50, R50, 1 ;  /* 0x3f80000032327421 */ /* 0x010fe20000010000 */
[----:B------:R-:W-:Y:S01]  /*3100*/  PRMT R84, RZ, 0x7610, R39 ;  /* 0x00007610ff547816 */ /* 0x000fe20000000027 */
[----:B0-----:R-:W-:Y:S01]  /*3110*/  FMUL.FTZ R42, R70, -1.4426950216293334961 ;  /* 0xbfb8aa3b462a7820 */ /* 0x001fe20000410000 */
[----:B------:R-:W-:-:S02]  /*3120*/  PRMT R63, RZ, 0x5410, R16 ;  /* 0x00005410ff3f7816 */ /* 0x000fc40000000010 */
[----:B------:R-:W-:Y:S02]  /*3130*/  PRMT R60, RZ, 0x7610, R16 ;  /* 0x00007610ff3c7816 */ /* 0x000fe40000000010 */
[----:B------:R-:W0:Y:S01]  /*3140*/  MUFU.RCP R128, R0 ;  /* 0x0000000000807308 */ /* 0x000e220000001000 */
[----:B-1----:R-:W-:Y:S01]  /*3150*/  FMUL.FTZ R45, R47, -1.4426950216293334961 ;  /* 0xbfb8aa3b2f2d7820 */ /* 0x002fe20000410000 */
[----:B------:R-:W-:Y:S02]  /*3160*/  PRMT R37, RZ, 0x5410, R18 ;  /* 0x00005410ff257816 */ /* 0x000fe40000000012 */
[----:B------:R-:W-:-:S04]  /*3170*/  PRMT R39, RZ, 0x5410, R19 ;  /* 0x00005410ff277816 */ /* 0x000fc80000000013 */
[----:B------:R1:W4:Y:S01]  /*3180*/  MUFU.EX2 R74, R45 ;  /* 0x0000002d004a7308 */ /* 0x0003220000000800 */
[----:B--2---:R-:W-:-:S07]  /*3190*/  FADD.FTZ R67, R67, 1 ;  /* 0x3f80000043437421 */ /* 0x004fce0000010000 */
[----:B------:R2:W4:Y:S01]  /*31a0*/  MUFU.EX2 R66, R43 ;  /* 0x0000002b00427308 */ /* 0x0005220000000800 */
[----:B-1----:R-:W-:Y:S01]  /*31b0*/  PRMT R45, RZ, 0x7610, R14 ;  /* 0x00007610ff2d7816 */ /* 0x002fe2000000000e */
[----:B0-----:R-:W-:-:S04]  /*31c0*/  FADD.FTZ R0, -R128, 1 ;  /* 0x3f80000080007421 */ /* 0x001fc80000010100 */
[C---:B------:R-:W-:Y:S02]  /*31d0*/  FFMA.FTZ R130, R57.reuse, R0, 1 ;  /* 0x3f80000039827423 */ /* 0x040fe40000010000 */
[----:B------:R0:W1:Y:S01]  /*31e0*/  MUFU.EX2 R73, R12 ;  /* 0x0000000c00497308 */ /* 0x0000620000000800 */
[----:B------:R-:W-:Y:S02]  /*31f0*/  FMUL.FTZ R57, R57, R128 ;  /* 0x0000008039397220 */ /* 0x000fe40000410000 */
[----:B--2---:R-:W-:Y:S02]  /*3200*/  FMUL.FTZ R43, R52, -1.4426950216293334961 ;  /* 0xbfb8aa3b342b7820 */ /* 0x004fe40000410000 */
[----:B------:R-:W-:Y:S02]  /*3210*/  FMUL.FTZ R0, R75, R57 ;  /* 0x000000394b007220 */ /* 0x000fe40000410000 */
[----:B----4-:R-:W-:Y:S01]  /*3220*/  FADD.FTZ R74, R74, 1 ;  /* 0x3f8000004a4a7421 */ /* 0x010fe20000010000 */
[----:B------:R-:W2:Y:S01]  /*3230*/  MUFU.RCP R113, R40 ;  /* 0x0000002800717308 */ /* 0x000ea20000001000 */
[----:B0-----:R-:W-:-:S02]  /*3240*/  FMUL.FTZ R12, R45, -1.4426950216293334961 ;  /* 0xbfb8aa3b2d0c7820 */ /* 0x001fc40000410000 */
[----:B------:R-:W-:-:S05]  /*3250*/  FADD.FTZ R66, R66, 1 ;  /* 0x3f80000042427421 */ /* 0x000fca0000010000 */
[----:B------:R0:W4:Y:S01]  /*3260*/  MUFU.EX2 R69, R49 ;  /* 0x0000003100457308 */ /* 0x0001220000000800 */
[----:B-1----:R-:W-:-:S07]  /*3270*/  FADD.FTZ R73, R73, 1 ;  /* 0x3f80000049497421 */ /* 0x002fce0000010000 */
[----:B------:R1:W4:Y:S01]  /*3280*/  MUFU.EX2 R133, R12 ;  /* 0x0000000c00857308 */ /* 0x0003220000000800 */
[----:B0-----:R-:W-:Y:S02]  /*3290*/  PRMT R49, RZ, 0x5410, R14 ;  /* 0x00005410ff317816 */ /* 0x001fe4000000000e */
[----:B------:R-:W-:-:S03]  /*32a0*/  MOV R14, c[0x0][0x16c] ;  /* 0x00005b00000e7a02 */ /* 0x000fc60000000f00 */
[----:B------:R-:W-:Y:S01]  /*32b0*/  FMUL.FTZ R54, R49, -1.4426950216293334961 ;  /* 0xbfb8aa3b31367820 */ /* 0x000fe20000410000 */
[----:B------:R-:W-:Y:S01]  /*32c0*/  ISETP.GE.AND P1, PT, R14, 0x1, PT ;  /* 0x000000010e00780c */ /* 0x000fe20003f26270 */
[----:B------:R0:W0:Y:S01]  /*32d0*/  MUFU.RCP R117, R50 ;  /* 0x0000003200757308 */ /* 0x0000220000001000 */
[----:B-1----:R-:W-:Y:S02]  /*32e0*/  FADD.FTZ R12, R61, 1 ;  /* 0x3f8000003d0c7421 */ /* 0x002fe40000010000 */
[----:B------:R-:W-:Y:S02]  /*32f0*/  FMUL.FTZ R14, R56, -1.4426950216293334961 ;  /* 0xbfb8aa3b380e7820 */ /* 0x000fe40000410000 */
[----:B--2---:R-:W-:Y:S02]  /*3300*/  FMUL.FTZ R61, R44, R113 ;  /* 0x000000712c3d7220 */ /* 0x004fe40000410000 */
[----:B----4-:R-:W-:Y:S01]  /*3310*/  FADD.FTZ R69, R69, 1 ;  /* 0x3f80000045457421 */ /* 0x010fe20000010000 */
[----:B------:R1:W2:Y:S01]  /*3320*/  MUFU.RCP R119, R12 ;  /* 0x0000000c00777308 */ /* 0x0002a20000001000 */
[----:B0-----:R-:W-:-:S02]  /*3330*/  FMUL.FTZ R50, R77, R61 ;  /* 0x0000003d4d327220 */ /* 0x001fc40000410000 */
[----:B------:R-:W-:-:S05]  /*3340*/  FADD.FTZ R133, R133, 1 ;  /* 0x3f80000085857421 */ /* 0x000fca0000010000 */
[----:B------:R0:W4:Y:S01]  /*3350*/  MUFU.EX2 R135, R14 ;  /* 0x0000000e00877308 */ /* 0x0001220000000800 */
[----:B-1----:R-:W-:Y:S01]  /*3360*/  PRMT R12, RZ, 0x7610, R8 ;  /* 0x00007610ff0c7816 */ /* 0x002fe20000000008 */
[----:B------:R-:W-:-:S04]  /*3370*/  FMUL.FTZ R62, R48, R117 ;  /* 0x00000075303e7220 */ /* 0x000fc80000410000 */
[----:B------:R-:W-:Y:S02]  /*3380*/  FMUL.FTZ R36, R79, R62 ;  /* 0x0000003e4f247220 */ /* 0x000fe40000410000 */
[----:B------:R1:W-:Y:S01]  /*3390*/  MUFU.EX2 R129, R13 ;  /* 0x0000000d00817308 */ /* 0x0003e20000000800 */
[----:B0-----:R-:W-:-:S05]  /*33a0*/  PRMT R14, RZ, 0x5410, R8 ;  /* 0x00005410ff0e7816 */ /* 0x001fca0000000008 */
[----:B------:R-:W-:Y:S01]  /*33b0*/  FFMA.FTZ R101, R0, R14, R101 ;  /* 0x0000000e00657223 */ /* 0x000fe20000010065 */
[----:B------:R-:W-:Y:S01]  /*33c0*/  PRMT R14, RZ, 0x5410, R10 ;  /* 0x00005410ff0e7816 */ /* 0x000fe2000000000a */
[----:B------:R0:W4:Y:S01]  /*33d0*/  MUFU.RCP R132, R66 ;  /* 0x0000004200847308 */ /* 0x0001220000001000 */
[----:B-1----:R-:W-:Y:S02]  /*33e0*/  FADD.FTZ R13, -R113, 1 ;  /* 0x3f800000710d7421 */ /* 0x002fe40000010100 */
[----:B------:R-:W-:Y:S01]  /*33f0*/  FFMA.FTZ R17, R50, R12, R101 ;  /* 0x0000000c32117223 */ /* 0x000fe20000010065 */
[----:B------:R-:W-:Y:S01]  /*3400*/  PRMT R12, RZ, 0x5410, R9 ;  /* 0x00005410ff0c7816 */ /* 0x000fe20000000009 */
[----:B------:R-:W-:Y:S02]  /*3410*/  FFMA.FTZ R115, R44, R13, 1 ;  /* 0x3f8000002c737423 */ /* 0x000fe4000001000d */
[----:B------:R-:W-:Y:S01]  /*3420*/  FADD.FTZ R13, -R117, 1 ;  /* 0x3f800000750d7421 */ /* 0x000fe20000010100 */
[----:B------:R-:W1:Y:S01]  /*3430*/  MUFU.EX2 R71, R42 ;  /* 0x0000002a00477308 */ /* 0x000e620000000800 */
[----:B------:R-:W-:Y:S01]  /*3440*/  FFMA.FTZ R127, R36, R12, R17 ;  /* 0x0000000c247f7223 */ /* 0x000fe20000010011 */
[----:B0-----:R-:W-:Y:S01]  /*3450*/  PRMT R66, RZ, 0x7610, R15 ;  /* 0x00007610ff427816 */ /* 0x001fe2000000000f */
[----:B------:R-:W-:-:S02]  /*3460*/  FFMA.FTZ R101, R48, R13, 1 ;  /* 0x3f80000030657423 */ /* 0x000fc4000001000d */
[----:B--2---:R-:W-:Y:S02]  /*3470*/  FADD.FTZ R13, -R119, 1 ;  /* 0x3f800000770d7421 */ /* 0x004fe40000010100 */
[----:B----4-:R-:W-:Y:S01]  /*3480*/  FADD.FTZ R135, R135, 1 ;  /* 0x3f80000087877421 */ /* 0x010fe20000010000 */
[----:B------:R-:W0:Y:S01]  /*3490*/  MUFU.RCP R123, R67 ;  /* 0x00000043007b7308 */ /* 0x000e220000001000 */
[C---:B------:R-:W-:Y:S01]  /*34a0*/  FFMA.FTZ R121, R64.reuse, R13, 1 ;  /* 0x3f80000040797423 */ /* 0x040fe2000001000d */
[----:B------:R-:W-:Y:S01]  /*34b0*/  PRMT R13, RZ, 0x7610, R9 ;  /* 0x00007610ff0d7816 */ /* 0x000fe20000000009 */
[----:B------:R-:W-:Y:S02]  /*34c0*/  FMUL.FTZ R64, R64, R119 ;  /* 0x0000007740407220 */ /* 0x000fe40000410000 */
[----:B------:R-:W-:Y:S02]  /*34d0*/  FADD.FTZ R12, -R132, 1 ;  /* 0x3f800000840c7421 */ /* 0x000fe40000010100 */
[----:B------:R-:W-:Y:S01]  /*34e0*/  FMUL.FTZ R48, R80, R64 ;  /* 0x0000004050307220 */ /* 0x000fe20000410000 */
[----:B------:R-:W-:Y:S01]  /*34f0*/  MUFU.RCP R125, R69 ;  /* 0x00000045007d7308 */ /* 0x000fe20000001000 */
[----:B-1----:R-:W-:-:S02]  /*3500*/  FADD.FTZ R71, R71, 1 ;  /* 0x3f80000047477421 */ /* 0x002fc40000010000 */
[----:B------:R-:W-:Y:S02]  /*3510*/  FFMA.FTZ R127, R48, R13, R127 ;  /* 0x0000000d307f7223 */ /* 0x000fe4000001007f */
[----:B------:R-:W-:Y:S02]  /*3520*/  IMAD R42, R103, c[0x0][0x2e8], RZ ;  /* 0x0000ba00672a7a24 */ /* 0x000fe400078e02ff */
[----:B------:R-:W-:Y:S01]  /*3530*/  FADD.FTZ R129, R129, 1 ;  /* 0x3f80000081817421 */ /* 0x000fe20000010000 */
[----:B------:R1:W2:Y:S01]  /*3540*/  MUFU.EX2 R72, R43 ;  /* 0x0000002b00487308 */ /* 0x0002a20000000800 */
[----:B0-----:R-:W-:Y:S02]  /*3550*/  FADD.FTZ R13, -R123, 1 ;  /* 0x3f8000007b0d7421 */ /* 0x001fe40000010100 */
[----:B------:R-:W-:Y:S02]  /*3560*/  FMUL.FTZ R67, R46, R123 ;  /* 0x0000007b2e437220 */ /* 0x000fe40000410000 */
[----:B------:R-:W-:-:S03]  /*3570*/  IMAD R55, R105, c[0x0][0x2ec], R42 ;  /* 0x0000bb0069377a24 */ /* 0x000fc600078e022a */
[----:B------:R0:W4:Y:S01]  /*3580*/  MUFU.EX2 R131, R54 ;  /* 0x0000003600837308 */ /* 0x0001220000000800 */
[----:B-1----:R-:W-:-:S05]  /*3590*/  IMAD.WIDE.U32 R42, R105, c[0x0][0x2e8], R30 ;  /* 0x0000ba00692a7a25 */ /* 0x002fca00078e001e */
[----:B------:R-:W-:Y:S02]  /*35a0*/  IADD3 R43, R43, R55, RZ ;  /* 0x000000372b2b7210 */ /* 0x000fe40007ffe0ff */
[----:B------:R-:W-:Y:S01]  /*35b0*/  PRMT R55, RZ, 0x7610, R19 ;  /* 0x00007610ff377816 */ /* 0x000fe20000000013 */
[----:B--2---:R-:W-:Y:S01]  /*35c0*/  FADD.FTZ R72, R72, 1 ;  /* 0x3f80000048487421 */ /* 0x004fe20000010000 */
[----:B0-----:R-:W-:Y:S01]  /*35d0*/  PRMT R54, RZ, 0x7610, R18 ;  /* 0x00007610ff367816 */ /* 0x001fe20000000012 */
[----:B------:R-:W-:Y:S01]  /*35e0*/  MUFU.RCP R134, R74 ;  /* 0x0000004a00867308 */ /* 0x000fe20000001000 */
[----:B------:R-:W-:-:S04]  /*35f0*/  IMAD.WIDE.U32 R42, R126, c[0x0][0x2f0], R42 ;  /* 0x0000bc007e2a7a25 */ /* 0x000fc800078e002a */
[----:B----4-:R-:W-:-:S03]  /*3600*/  FADD.FTZ R131, R131, 1 ;  /* 0x3f80000083837421 */ /* 0x010fc60000010000 */
[----:B------:R-:W-:Y:S08]  /*3610*/  MUFU.RCP R135, R135 ;  /* 0x0000008700877308 */ /* 0x000ff00000001000 */
[----:B------:R-:W-:Y:S08]  /*3620*/  MUFU.RCP R136, R129 ;  /* 0x0000008100887308 */ /* 0x000ff00000001000 */
[----:B------:R-:W-:Y:S01]  /*3630*/  MUFU.RCP R140, R133 ;  /* 0x00000085008c7308 */ /* 0x000fe20000001000 */
[----:B-----5:R0:W-:Y:S04]  /*3640*/  STS.128 [R87.X16], R20 ;  /* 0x0000001457007388 */ /* 0x0201e8000000cc00 */
[----:B---3--:R1:W-:Y:S01]  /*3650*/  STS.128 [R87.X16+0x200], R32 ;  /* 0x0002002057007388 */ /* 0x0083e2000000cc00 */
[----:B------:R-:W-:-:S06]  /*3660*/  NOP ;  /* 0x0000000000007918 */ /* 0x000fcc0000000000 */
[----:B------:R-:W2:Y:S01]  /*3670*/  LDS.128 R16, [R85.X16] ;  /* 0x0000000055107984 */ /* 0x000ea2000000cc00 */
[C---:B0-----:R-:W-:Y:S02]  /*3680*/  FFMA.FTZ R20, R65.reuse, R12, 1 ;  /* 0x3f80000041147423 */ /* 0x041fe4000001000c */
[----:B------:R-:W-:Y:S01]  /*3690*/  FMUL.FTZ R65, R65, R132 ;  /* 0x0000008441417220 */ /* 0x000fe20000410000 */
[----:B-1----:R-:W0:Y:S01]  /*36a0*/  MUFU.RCP R33, R71 ;  /* 0x0000004700217308 */ /* 0x002e220000001000 */
[----:B------:R-:W-:Y:S02]  /*36b0*/  FMUL.FTZ R12, R66, -1.4426950216293334961 ;  /* 0xbfb8aa3b420c7820 */ /* 0x000fe40000410000 */
[----:B------:R-:W-:Y:S02]  /*36c0*/  FMUL.FTZ R38, R81, R65 ;  /* 0x0000004151267220 */ /* 0x000fe40000410000 */
[----:B------:R-:W-:Y:S02]  /*36d0*/  FFMA.FTZ R21, R46, R13, 1 ;  /* 0x3f8000002e157423 */ /* 0x000fe4000001000d */
[----:B------:R-:W-:Y:S01]  /*36e0*/  FADD.FTZ R13, -R125, 1 ;  /* 0x3f8000007d0d7421 */ /* 0x000fe20000010100 */
[----:B------:R1:W3:Y:S01]  /*36f0*/  MUFU.EX2 R34, R12 ;  /* 0x0000000c00227308 */ /* 0x0002e20000000800 */
[----:B------:R-:W-:-:S02]  /*3700*/  FFMA.FTZ R15, R38, R14, R127 ;  /* 0x0000000e260f7223 */ /* 0x000fc4000001007f */
[----:B------:R-:W-:Y:S02]  /*3710*/  FMUL.FTZ R46, R82, R67 ;  /* 0x00000043522e7220 */ /* 0x000fe40000410000 */
[C---:B------:R-:W-:Y:S02]  /*3720*/  FFMA.FTZ R23, R68.reuse, R13, 1 ;  /* 0x3f80000044177423 */ /* 0x040fe4000001000d */
[----:B------:R-:W-:Y:S01]  /*3730*/  FMUL.FTZ R68, R68, R125 ;  /* 0x0000007d44447220 */ /* 0x000fe20000410000 */
[----:B------:R4:W5:Y:S01]  /*3740*/  MUFU.RCP R32, R73 ;  /* 0x0000004900207308 */ /* 0x0009620000001000 */
[----:B-1----:R-:W-:Y:S01]  /*3750*/  PRMT R12, RZ, 0x7610, R10 ;  /* 0x00007610ff0c7816 */ /* 0x002fe2000000000a */
[----:B0-----:R-:W-:Y:S02]  /*3760*/  FMUL.FTZ R69, R70, R33 ;  /* 0x0000002146457220 */ /* 0x001fe40000410000 */
[----:B------:R-:W-:Y:S02]  /*3770*/  FMUL.FTZ R40, R83, R68 ;  /* 0x0000004453287220 */ /* 0x000fe40000410000 */
[----:B------:R-:W-:Y:S01]  /*3780*/  FFMA.FTZ R15, R46, R12, R15 ;  /* 0x0000000c2e0f7223 */ /* 0x000fe2000001000f */
[----:B------:R-:W-:Y:S01]  /*3790*/  PRMT R12, RZ, 0x5410, R11 ;  /* 0x00005410ff0c7816 */ /* 0x000fe2000000000b */
[----:B------:R-:W-:Y:S01]  /*37a0*/  FADD.FTZ R13, -R33, 1 ;  /* 0x3f800000210d7421 */ /* 0x000fe20000010100 */
[----:B------:R0:W1:Y:S01]  /*37b0*/  MUFU.RCP R127, R72 ;  /* 0x00000048007f7308 */ /* 0x0000620000001000 */
[----:B------:R-:W-:-:S02]  /*37c0*/  FMUL.FTZ R44, R84, R69 ;  /* 0x00000045542c7220 */ /* 0x000fc40000410000 */
[----:B------:R-:W-:Y:S01]  /*37d0*/  FFMA.FTZ R15, R40, R12, R15 ;  /* 0x0000000c280f7223 */ /* 0x000fe2000001000f */
[----:B------:R-:W-:Y:S01]  /*37e0*/  PRMT R12, RZ, 0x7610, R11 ;  /* 0x00007610ff0c7816 */ /* 0x000fe2000000000b */
[----:B------:R-:W-:Y:S01]  /*37f0*/  FFMA.FTZ R35, R70, R13, 1 ;  /* 0x3f80000046237423 */ /* 0x000fe2000001000d */
[----:B--2---:R-:W-:Y:S02]  /*3800*/  PRMT R70, RZ, 0x5410, R16 ;  /* 0x00005410ff467816 */ /* 0x004fe40000000010 */
[----:B------:R-:W-:Y:S01]  /*3810*/  PRMT R71, RZ, 0x5410, R17 ;  /* 0x00005410ff477816 */ /* 0x000fe20000000011 */
[----:B------:R-:W-:Y:S01]  /*3820*/  FFMA.FTZ R137, R44, R12, R15 ;  /* 0x0000000c2c897223 */ /* 0x000fe2000001000f */
[----:B----4-:R-:W-:Y:S01]  /*3830*/  PRMT R73, RZ, 0x7610, R17 ;  /* 0x00007610ff497816 */ /* 0x010fe20000000011 */
[----:B------:R-:W2:Y:S01]  /*3840*/  LDS.128 R12, [R85.X16+0x10] ;  /* 0x00001000550c7984 */ /* 0x000ea2000000cc00 */
[--C-:B------:R-:W-:Y:S01]  /*3850*/  PRMT R74, RZ, 0x5410, R18.reuse ;  /* 0x00005410ff4a7816 */ /* 0x100fe20000000012 */
[----:B------:R-:W-:Y:S01]  /*3860*/  FMUL.FTZ R17, R75, R70 ;  /* 0x000000464b117220 */ /* 0x000fe20000410000 */
[----:B------:R-:W-:Y:S01]  /*3870*/  PRMT R76, RZ, 0x7610, R18 ;  /* 0x00007610ff4c7816 */ /* 0x000fe20000000012 */
[----:B------:R-:W-:Y:S01]  /*3880*/  FMUL.FTZ R18, R79, R71 ;  /* 0x000000474f127220 */ /* 0x000fe20000410000 */
[----:B0-----:R-:W-:Y:S01]  /*3890*/  PRMT R72, RZ, 0x7610, R16 ;  /* 0x00007610ff487816 */ /* 0x001fe20000000010 */
[----:B------:R-:W-:Y:S01]  /*38a0*/  FMUL.FTZ R80, R80, R73 ;  /* 0x0000004950507220 */ /* 0x000fe20000410000 */
[--C-:B------:R-:W-:Y:S01]  /*38b0*/  PRMT R75, RZ, 0x5410, R19.reuse ;  /* 0x00005410ff4b7816 */ /* 0x100fe20000000013 */
[----:B------:R-:W-:Y:S01]  /*38c0*/  FMUL.FTZ R81, R81, R74 ;  /* 0x0000004a51517220 */ /* 0x000fe20000410000 */
[----:B------:R-:W-:Y:S01]  /*38d0*/  PRMT R78, RZ, 0x7610, R19 ;  /* 0x00007610ff4e7816 */ /* 0x000fe20000000013 */
[----:B---3--:R-:W-:-:S02]  /*38e0*/  FADD.FTZ R19, R34, 1 ;  /* 0x3f80000022137421 */ /* 0x008fc40000010000 */
[----:B------:R-:W-:Y:S02]  /*38f0*/  FMUL.FTZ R18, R117, R18 ;  /* 0x0000001275127220 */ /* 0x000fe40000410000 */
[----:B------:R-:W-:Y:S01]  /*3900*/  FMUL.FTZ R16, R77, R72 ;  /* 0x000000484d107220 */ /* 0x000fe20000410000 */
[----:B------:R0:W3:Y:S01]  /*3910*/  MUFU.RCP R117, R19 ;  /* 0x0000001300757308 */ /* 0x0000e20000001000 */
[----:B------:R-:W-:Y:S02]  /*3920*/  FMUL.FTZ R80, R119, R80 ;  /* 0x0000005077507220 */ /* 0x000fe40000410000 */
[----:B------:R-:W-:Y:S02]  /*3930*/  FMUL.FTZ R81, R132, R81 ;  /* 0x0000005184517220 */ /* 0x000fe40000410000 */
[----:B------:R-:W-:Y:S02]  /*3940*/  FMUL.FTZ R22, R83, R75 ;  /* 0x0000004b53167220 */ /* 0x000fe40000410000 */
[----:B------:R-:W-:Y:S01]  /*3950*/  FMUL.FTZ R18, R18, R101 ;  /* 0x0000006512127220 */ /* 0x000fe20000410000 */
[----:B------:R-:W4:Y:S01]  /*3960*/  MUFU.RCP R132, R131 ;  /* 0x0000008300847308 */ /* 0x000f220000001000 */
[----:B------:R-:W-:-:S02]  /*3970*/  FMUL.FTZ R121, R80, R121 ;  /* 0x0000007950797220 */ /* 0x000fc40000410000 */
[----:B------:R-:W-:Y:S02]  /*3980*/  FMUL.FTZ R16, R113, R16 ;  /* 0x0000001071107220 */ /* 0x000fe40000410000 */
[----:B------:R-:W-:Y:S02]  /*3990*/  FMUL.FTZ R82, R82, R76 ;  /* 0x0000004c52527220 */ /* 0x000fe40000410000 */
[----:B------:R-:W-:Y:S02]  /*39a0*/  FMUL.FTZ R20, R81, R20 ;  /* 0x0000001451147220 */ /* 0x000fe40000410000 */
[----:B------:R-:W-:Y:S02]  /*39b0*/  FMUL.FTZ R82, R123, R82 ;  /* 0x000000527b527220 */ /* 0x000fe40000410000 */
[----:B------:R-:W-:Y:S02]  /*39c0*/  FMUL.FTZ R22, R125, R22 ;  /* 0x000000167d167220 */ /* 0x000fe40000410000 */
[----:B------:R-:W-:-:S02]  /*39d0*/  FADD.FTZ R34, -R134, 1 ;  /* 0x3f80000086227421 */ /* 0x000fc40000010100 */
[----:B------:R-:W-:Y:S01]  /*39e0*/  FMUL.FTZ R84, R84, R78 ;  /* 0x0000004e54547220 */ /* 0x000fe20000410000 */
[--C-:B--2---:R-:W-:Y:S01]  /*39f0*/  PRMT R77, RZ, 0x5410, R12.reuse ;  /* 0x00005410ff4d7816 */ /* 0x104fe2000000000c */
[----:B------:R-:W-:Y:S01]  /*3a00*/  FMUL.FTZ R21, R82, R21 ;  /* 0x0000001552157220 */ /* 0x000fe20000410000 */
[----:B------:R-:W-:Y:S01]  /*3a10*/  PRMT R79, RZ, 0x7610, R12 ;  /* 0x00007610ff4f7816 */ /* 0x000fe2000000000c */
[----:B-----5:R-:W-:Y:S01]  /*3a20*/  FADD.FTZ R12, -R32, 1 ;  /* 0x3f800000200c7421 */ /* 0x020fe20000010100 */
[--C-:B------:R-:W-:Y:S01]  /*3a30*/  PRMT R80, RZ, 0x5410, R13.reuse ;  /* 0x00005410ff507816 */ /* 0x100fe2000000000d */
[----:B------:R-:W-:Y:S01]  /*3a40*/  FMUL.FTZ R22, R22, R23 ;  /* 0x0000001716167220 */ /* 0x000fe20000410000 */
[--C-:B------:R-:W-:Y:S01]  /*3a50*/  PRMT R83, RZ, 0x5410, R14.reuse ;  /* 0x00005410ff537816 */ /* 0x100fe2000000000e */
[----:B------:R-:W-:Y:S01]  /*3a60*/  FFMA.FTZ R82, R47, R34, 1 ;  /* 0x3f8000002f527423 */ /* 0x000fe20000010022 */
[----:B------:R-:W-:Y:S01]  /*3a70*/  PRMT R101, RZ, 0x7610, R14 ;  /* 0x00007610ff657816 */ /* 0x000fe2000000000e */
[----:B------:R-:W-:Y:S01]  /*3a80*/  FFMA.FTZ R14, R53, R12, 1 ;  /* 0x3f800000350e7423 */ /* 0x000fe2000001000c */
[----:B------:R-:W-:Y:S01]  /*3a90*/  PRMT R81, RZ, 0x7610, R13 ;  /* 0x00007610ff517816 */ /* 0x000fe2000000000d */
[----:B-1----:R-:W-:Y:S01]  /*3aa0*/  FADD.FTZ R13, -R127, 1 ;  /* 0x3f8000007f0d7421 */ /* 0x002fe20000010100 */
[--C-:B------:R-:W-:Y:S01]  /*3ab0*/  PRMT R113, RZ, 0x5410, R15.reuse ;  /* 0x00005410ff717816 */ /* 0x100fe2000000000f */
[----:B------:R-:W-:Y:S01]  /*3ac0*/  FMUL.FTZ R12, R63, R77 ;  /* 0x0000004d3f0c7220 */ /* 0x000fe20000410000 */
[----:B------:R-:W-:Y:S01]  /*3ad0*/  PRMT R119, RZ, 0x7610, R15 ;  /* 0x00007610ff777816 */ /* 0x000fe2000000000f */
[----:B------:R-:W-:-:S02]  /*3ae0*/  FMUL.FTZ R15, R60, R79 ;  /* 0x0000004f3c0f7220 */ /* 0x000fc40000410000 */
[----:B0-----:R-:W-:Y:S02]  /*3af0*/  FMUL.FTZ R19, R59, R80 ;  /* 0x000000503b137220 */ /* 0x001fe40000410000 */
[----:B------:R-:W-:Y:S02]  /*3b00*/  FFMA.FTZ R13, R52, R13, 1 ;  /* 0x3f800000340d7423 */ /* 0x000fe4000001000d */
[----:B------:R-:W-:Y:S02]  /*3b10*/  FMUL.FTZ R12, R127, R12 ;  /* 0x0000000c7f0c7220 */ /* 0x000fe40000410000 */
[----:B------:R-:W-:Y:S02]  /*3b20*/  FMUL.FTZ R15, R32, R15 ;  /* 0x0000000f200f7220 */ /* 0x000fe40000410000 */
[----:B------:R-:W-:Y:S02]  /*3b30*/  FMUL.FTZ R23, R134, R19 ;  /* 0x0000001386177220 */ /* 0x000fe40000410000 */
[----:B------:R-:W-:-:S02]  /*3b40*/  FMUL.FTZ R84, R33, R84 ;  /* 0x0000005421547220 */ /* 0x000fc40000410000 */
[----:B------:R-:W-:Y:S02]  /*3b50*/  FMUL.FTZ R19, R12, R13 ;  /* 0x0000000d0c137220 */ /* 0x000fe40000410000 */
[----:B------:R-:W-:Y:S02]  /*3b60*/  FMUL.FTZ R34, R15, R14 ;  /* 0x0000000e0f227220 */ /* 0x000fe40000410000 */
[----:B------:R-:W-:Y:S02]  /*3b70*/  FMUL.FTZ R17, R128, R17 ;  /* 0x0000001180117220 */ /* 0x000fe40000410000 */
[----:B------:R-:W-:Y:S02]  /*3b80*/  FADD.FTZ R13, -R135, 1 ;  /* 0x3f800000870d7421 */ /* 0x000fe40000010100 */
[----:B---3--:R-:W-:Y:S02]  /*3b90*/  FADD.FTZ R15, -R117, 1 ;  /* 0x3f800000750f7421 */ /* 0x008fe40000010100 */
[----:B------:R-:W-:-:S02]  /*3ba0*/  FMUL.FTZ R35, R84, R35 ;  /* 0x0000002354237220 */ /* 0x000fc40000410000 */
[----:B------:R-:W-:Y:S02]  /*3bb0*/  FMUL.FTZ R17, R17, R130 ;  /* 0x0000008211117220 */ /* 0x000fe40000410000 */
[----:B------:R-:W-:Y:S02]  /*3bc0*/  FADD.FTZ R84, -R136, 1 ;  /* 0x3f80000088547421 */ /* 0x000fe40000010100 */
[----:B------:R-:W-:Y:S02]  /*3bd0*/  FMUL.FTZ R33, R58, R81 ;  /* 0x000000513a217220 */ /* 0x000fe40000410000 */
[----:B------:R-:W-:Y:S02]  /*3be0*/  FMUL.FTZ R23, R23, R82 ;  /* 0x0000005217177220 */ /* 0x000fe40000410000 */
[----:B------:R-:W-:Y:S02]  /*3bf0*/  FFMA.FTZ R128, R56, R13, 1 ;  /* 0x3f80000038807423 */ /* 0x000fe4000001000d */
[----:B------:R-:W-:-:S02]  /*3c00*/  FFMA.FTZ R123, R66, R15, 1 ;  /* 0x3f800000427b7423 */ /* 0x000fc4000001000f */
[----:B----4-:R-:W-:Y:S02]  /*3c10*/  FADD.FTZ R12, -R132, 1 ;  /* 0x3f800000840c7421 */ /* 0x010fe40000010100 */
[----:B------:R-:W-:Y:S02]  /*3c20*/  FADD.FTZ R14, -R140, 1 ;  /* 0x3f8000008c0e7421 */ /* 0x000fe40000010100 */
[----:B------:R-:W-:Y:S02]  /*3c30*/  FMUL.FTZ R13, R37, R83 ;  /* 0x00000053250d7220 */ /* 0x000fe40000410000 */
[----:B------:R-:W-:Y:S02]  /*3c40*/  FMUL.FTZ R15, R54, R101 ;  /* 0x00000065360f7220 */ /* 0x000fe40000410000 */
[----:B------:R-:W-:Y:S02]  /*3c50*/  FMUL.FTZ R82, R39, R113 ;  /* 0x0000007127527220 */ /* 0x000fe40000410000 */
[----:B------:R-:W-:-:S02]  /*3c60*/  FMUL.FTZ R130, R55, R119 ;  /* 0x0000007737827220 */ /* 0x000fc40000410000 */
[----:B------:R-:W-:Y:S02]  /*3c70*/  FMUL.FTZ R16, R16, R115 ;  /* 0x0000007310107220 */ /* 0x000fe40000410000 */
[----:B------:R-:W-:Y:S02]  /*3c80*/  FFMA.FTZ R84, R51, R84, 1 ;  /* 0x3f80000033547423 */ /* 0x000fe40000010054 */
[----:B------:R-:W-:Y:S02]  /*3c90*/  FMUL.FTZ R33, R136, R33 ;  /* 0x0000002188217220 */ /* 0x000fe40000410000 */
[----:B------:R-:W-:Y:S02]  /*3ca0*/  FFMA.FTZ R12, R49, R12, 1 ;  /* 0x3f800000310c7423 */ /* 0x000fe4000001000c */
[----:B------:R-:W-:Y:S02]  /*3cb0*/  FFMA.FTZ R14, R45, R14, 1 ;  /* 0x3f8000002d0e7423 */ /* 0x000fe4000001000e */
[----:B------:R-:W-:-:S02]  /*3cc0*/  FMUL.FTZ R13, R132, R13 ;  /* 0x0000000d840d7220 */ /* 0x000fc40000410000 */
        /* <DEDUP_REMOVED lines=17> */
[----:B------:R-:W-:Y:S01]  /*3de0*/  F2FP.BF16.PACK_AB R18, R82, R33 ;  /* 0x000000215212723e */ /* 0x000fe200000010ff */
[----:B------:R-:W-:Y:S01]  /*3df0*/  FMUL.FTZ R128, R63, R52 ;  /* 0x000000343f807220 */ /* 0x000fe20000410000 */
[----:B------:R-:W-:Y:S01]  /*3e00*/  LEA R84, R122, R91, 0x1 ;  /* 0x0000005b7a547211 */ /* 0x000fe200078e08ff */
[----:B------:R-:W-:Y:S01]  /*3e10*/  FMUL.FTZ R134, R47, R134 ;  /* 0x000000862f867220 */ /* 0x000fe20000410000 */
[----:B------:R-:W-:Y:S01]  /*3e20*/  F2FP.BF16.PACK_AB R19, R130, R115 ;  /* 0x000000738213723e */ /* 0x000fe200000010ff */
        /* <DEDUP_REMOVED lines=14> */
[----:B0-----:R-:W-:Y:S01]  /*3f10*/  PRMT R12, RZ, 0x5410, R4 ;  /* 0x00005410ff0c7816 */ /* 0x001fe20000000004 */
[----:B------:R-:W-:Y:S02]  /*3f20*/  IMAD R13, R111, c[0x0][0x2f0], RZ ;  /* 0x0000bc006f0d7a24 */ /* 0x000fe400078e02ff */
[----:B------:R-:W-:Y:S01]  /*3f30*/  FMUL.FTZ R14, R49, R132 ;  /* 0x00000084310e7220 */ /* 0x000fe20000410000 */
[----:B-1----:R-:W-:Y:S01]  /*3f40*/  PRMT R16, RZ, 0x7610, R6 ;  /* 0x00007610ff107816 */ /* 0x002fe20000000006 */
[----:B------:R-:W-:Y:S01]  /*3f50*/  FFMA.FTZ R137, R128, R12, R137 ;  /* 0x0000000c80897223 */ /* 0x000fe20000010089 */
[----:B------:R-:W-:Y:S01]  /*3f60*/  PRMT R12, RZ, 0x7610, R4 ;  /* 0x00007610ff0c7816 */ /* 0x000fe20000000004 */
[----:B------:R-:W-:-:S02]  /*3f70*/  FMUL.FTZ R132, R59, R134 ;  /* 0x000000863b847220 */ /* 0x000fc40000410000 */
[----:B------:R-:W-:Y:S01]  /*3f80*/  IMAD R15, R126, c[0x0][0x2f4], R13 ;  /* 0x0000bd007e0f7a24 */ /* 0x000fe200078e020d */
[----:B------:R-:W-:Y:S01]  /*3f90*/  PRMT R13, RZ, 0x7610, R5 ;  /* 0x00007610ff0d7816 */ /* 0x000fe20000000005 */
[----:B------:R-:W-:Y:S01]  /*3fa0*/  FFMA.FTZ R137, R130, R12, R137 ;  /* 0x0000000c82897223 */ /* 0x000fe20000010089 */
[----:B------:R-:W-:Y:S01]  /*3fb0*/  PRMT R12, RZ, 0x5410, R5 ;  /* 0x00005410ff0c7816 */ /* 0x000fe20000000005 */
[----:B------:R-:W-:Y:S01]  /*3fc0*/  FMUL.FTZ R138, R37, R14 ;  /* 0x0000000e258a7220 */ /* 0x000fe20000410000 */
[----:B------:R-:W-:-:S03]  /*3fd0*/  IADD3 R15, R43, R15, RZ ;  /* 0x0000000f2b0f7210 */ /* 0x000fc60007ffe0ff */
[----:B------:R-:W-:Y:S01]  /*3fe0*/  FFMA.FTZ R137, R132, R12, R137 ;  /* 0x0000000c84897223 */ /* 0x000fe20000010089 */
[----:B------:R-:W-:-:S03]  /*3ff0*/  LEA R12, P0, R42, c[0x0][0x338], 0x1 ;  /* 0x0000ce002a0c7a11 */ /* 0x000fc600078008ff */
[----:B------:R-:W-:Y:S01]  /*4000*/  FFMA.FTZ R137, R136, R13, R137 ;  /* 0x0000000d88897223 */ /* 0x000fe20000010089 */
[----:B------:R-:W-:Y:S02]  /*4010*/  LEA.HI.X R13, R42, c[0x0][0x33c], R15, 0x1, P0 ;  /* 0x0000cf002a0d7a11 */ /* 0x000fe400000f0c0f */
[----:B------:R-:W-:Y:S02]  /*4020*/  ISETP.NE.U32.AND P0, PT, RZ, c[0x0][0x270], PT ;  /* 0x00009c00ff007a0c */ /* 0x000fe40003f05070 */
[----:B------:R-:W-:Y:S01]  /*4030*/  PRMT R15, RZ, 0x5410, R6 ;  /* 0x00005410ff0f7816 */ /* 0x000fe20000000006 */
[----:B------:R-:W-:Y:S01]  /*4040*/  IMAD.WIDE R12, R41, 0x10, R12 ;  /* 0x00000010290c7825 */ /* 0x000fe200078e020c */
[----:B------:R-:W-:-:S03]  /*4050*/  ISETP.NE.AND.EX P0, PT, RZ, c[0x0][0x274], PT, P0 ;  /* 0x00009d00ff007a0c */ /* 0x000fc60003f05300 */
[----:B------:R-:W-:Y:S01]  /*4060*/  FFMA.FTZ R15, R138, R15, R137 ;  /* 0x0000000f8a0f7223 */ /* 0x000fe20000010089 */
[----:B--2---:R0:W-:Y:S03]  /*4070*/  STG.E.128 [R12.64], R20 ;  /* 0x000000140c007986 */ /* 0x0041e6000c101d04 */
[----:B------:R-:W-:Y:S01]  /*4080*/  FFMA.FTZ R15, R140, R16, R15 ;  /* 0x000000108c0f7223 */ /* 0x000fe2000001000f */
[----:B------:R-:W-:Y:S01]  /*4090*/  PRMT R16, RZ, 0x5410, R7 ;  /* 0x00005410ff107816 */ /* 0x000fe20000000007 */
[----:B---3--:R0:W-:Y:S04]  /*40a0*/  STG.E.128 [R12.64+0x200], R32 ;  /* 0x000200200c007986 */ /* 0x0081e8000c101d04 */
[----:B------:R-:W-:Y:S01]  /*40b0*/  FFMA.FTZ R37, R142, R16, R15 ;  /* 0x000000108e257223 */ /* 0x000fe2000001000f */
[----:B------:R-:W-:Y:S05]  /*40c0*/  @!P0 BRA `(.L_x_6366) ;  /* 0x000002b000008947 */ /* 0x000fea0003800000 */
[----:B------:R-:W-:Y:S01]  /*40d0*/  BAR.SYNC.DEFER_BLOCKING 0x0 ;  /* 0x0000000000007b1d */ /* 0x000fe20000010000 */
[----:B0-----:R-:W-:-:S02]  /*40e0*/  FMUL.FTZ R20, R57, R70 ;  /* 0x0000004639147220 */ /* 0x001fc40000410000 */
[----:B------:R-:W-:Y:S02]  /*40f0*/  FMUL.FTZ R61, R61, R72 ;  /* 0x000000483d3d7220 */ /* 0x000fe40000410000 */
        /* <DEDUP_REMOVED lines=19> */
[----:B------:R-:W-:-:S02]  /*4230*/  FMUL.FTZ R35, R56, R113 ;  /* 0x0000007138237220 */ /* 0x000fc40000410000 */
[----:B------:R-:W-:Y:S01]  /*4240*/  FMUL.FTZ R66, R66, R119 ;  /* 0x0000007742427220 */ /* 0x000fe20000410000 */
[----:B------:R-:W-:Y:S01]  /*4250*/  F2FP.BF16.PACK_AB R34, R45, R34 ;  /* 0x000000222d22723e */ /* 0x000fe200000010ff */
[----:B------:R-:W-:Y:S02]  /*4260*/  IMAD R42, R103, c[0x0][0x210], RZ ;  /* 0x00008400672a7a24 */ /* 0x000fe400078e02ff */
        /* <DEDUP_REMOVED lines=17> */
.L_x_6366:
[----:B------:R-:W-:Y:S01]  /*4380*/  PRMT R101, RZ, 0x7610, R7 ;  /* 0x00007610ff657816 */ /* 0x000fe20000000007 */
[----:B------:R-:W-:Y:S01]  /*4390*/  BAR.SYNC.DEFER_BLOCKING 0x0 ;  /* 0x0000000000007b1d */ /* 0x000fe20000010000 */
[----:B------:R-:W-:Y:S01]  /*43a0*/  CS2R R82, SRZ ;  /* 0x0000000000527805 */ /* 0x000fe2000001ff00 */
        /* <DEDUP_REMOVED lines=43> */
.L_x_6404:
[----:B0-----:R-:W-:Y:S01]  /*4660*/  IMAD R15, R111, c[0x0][0x180], RZ ;  /* 0x000060006f0f7a24 */ /* 0x001fe200078e02ff */
        /* <DEDUP_REMOVED lines=80> */
[----:B------:R-:W-:Y:S01]  /*4b70*/  FMUL.FTZ R125, R31, R100 ;  /* 0x000000641f7d7220 */ /* 0x000fe20000410000 */
[----:B------:R-:W-:Y:S01]  /*4b80*/  MOV R12, 0x3f800000 ;  /* 0x3f800000000c7802 */ /* 0x000fe20000000f00 */
[----:B0-----:R-:W-:Y:S02]  /*4b90*/  FMUL.FTZ R20, R21, R108 ;  /* 0x0000006c15147220 */ /* 0x001fe40000410000 */
[----:B--2---:R-:W-:Y:S01]  /*4ba0*/  FMUL.FTZ R35, R35, R14 ;  /* 0x0000000e23237220 */ /* 0x004fe20000410000 */
[----:B------:R-:W-:Y:S01]  /*4bb0*/  MUFU.SIN R33, R22 ;  /* 0x0000001600217308 */ /* 0x000fe20000000400 */
[----:B-1----:R-:W-:-:S04]  /*4bc0*/  FMUL.FTZ R15, R31, R104 ;  /* 0x000000681f0f7220 */ /* 0x002fc80000410000 */
[----:B------:R-:W-:Y:S01]  /*4bd0*/  FMUL.RZ R123, R15, 0.15915493667125701904 ;  /* 0x3e22f9830f7b7820 */ /* 0x000fe2000040c000 */
[----:B------:R-:W-:Y:S02]  /*4be0*/  IADD3 R15, R124, 0x200, RZ ;  /* 0x000002007c0f7810 */ /* 0x000fe40007ffe0ff */
[----:B------:R-:W-:Y:S01]  /*4bf0*/  @!P1 LEA R15, R13, R0, 0x8 ;  /* 0x000000000d0f9211 */ /* 0x000fe200078e40ff */
[----:B------:R0:W1:Y:S01]  /*4c00*/  MUFU.COS R149, R22 ;  /* 0x0000001600957308 */ /* 0x0000620000000000 */
[----:B------:R-:W-:Y:S02]  /*4c10*/  MOV R13, RZ ;  /* 0x000000ff000d7202 */ /* 0x000fe40000000f00 */
        /* <DEDUP_REMOVED lines=20> */
[----:B------:R-:W-:Y:S02]  /*4d60*/  FMUL.RZ R131, R125, 0.15915493667125701904 ;  /* 0x3e22f9837d837820 */ /* 0x000fe4000040c000 */
[----:B------:R-:W-:Y:S01]  /*4d70*/  FMUL.FTZ R147, R146, R147 ;  /* 0x0000009392937220 */ /* 0x000fe20000410000 */
[----:B------:R-:W-:Y:S01]  /*4d80*/  MUFU.SIN R117, R121 ;  /* 0x0000007900757308 */ /* 0x000fe20000000400 */
[----:B-1----:R-:W-:-:S07]  /*4d90*/  FMUL.FTZ R32, R21, R104 ;  /* 0x0000006815207220 */ /* 0x002fce0000410000 */
[----:B------:R-:W-:Y:S01]  /*4da0*/  MUFU.COS R143, R121 ;  /* 0x00000079008f7308 */ /* 0x000fe20000000000 */
[----:B------:R1:W5:Y:S07]  /*4db0*/  @!P0 LDG.E.128 R12, [R22.64] ;  /* 0x00000004160c8981 */ /* 0x00036e000c1e1d00 */
[----:B------:R-:W-:Y:S01]  /*4dc0*/  MUFU.SIN R127, R132 ;  /* 0x00000084007f7308 */ /* 0x000fe20000000400 */
[----:B-1----:R-:W-:-:S04]  /*4dd0*/  FMUL.FTZ R23, R31, R96 ;  /* 0x000000601f177220 */ /* 0x002fc80000410000 */
[----:B------:R-:W-:-:S03]  /*4de0*/  FMUL.RZ R135, R23, 0.15915493667125701904 ;  /* 0x3e22f98317877820 */ /* 0x000fc6000040c000 */
[----:B------:R1:W-:Y:S01]  /*4df0*/  MUFU.COS R133, R132 ;  /* 0x0000008400857308 */ /* 0x0003e20000000000 */
[----:B------:R-:W-:-:S04]  /*4e00*/  FMUL.FTZ R23, R31, R94 ;  /* 0x0000005e1f177220 */ /* 0x000fc80000410000 */
[----:B------:R-:W-:Y:S02]  /*4e10*/  FMUL.RZ R137, R23, 0.15915493667125701904 ;  /* 0x3e22f98317897820 */ /* 0x000fe4000040c000 */
[----:B------:R-:W-:Y:S01]  /*4e20*/  FMUL.FTZ R23, R17, R19 ;  /* 0x0000001311177220 */ /* 0x000fe20000410000 */
[----:B------:R-:W3:Y:S01]  /*4e30*/  MUFU.EX2 R20, R20 ;  /* 0x0000001400147308 */ /* 0x000ee20000000800 */
[----:B-1----:R-:W-:Y:S02]  /*4e40*/  FMUL.FTZ R132, R31, R92 ;  /* 0x0000005c1f847220 */ /* 0x002fe40000410000 */
[----:B------:R-:W-:Y:S02]  /*4e50*/  FFMA.FTZ R166, R16, R18, -R23 ;  /* 0x0000001210a67223 */ /* 0x000fe40000010817 */
[----:B------:R-:W-:-:S03]  /*4e60*/  FMUL.FTZ R18, RZ, R148 ;  /* 0x00000094ff127220 */ /* 0x000fc60000410000 */
[----:B------:R-:W-:Y:S01]  /*4e70*/  MUFU.SIN R152, R135 ;  /* 0x0000008700987308 */ /* 0x000fe20000000400 */
[----:B------:R-:W-:-:S07]  /*4e80*/  FMUL.FTZ R16, R195, R148 ;  /* 0x00000094c3107220 */ /* 0x000fce0000410000 */
[----:B------:R1:W-:Y:S01]  /*4e90*/  MUFU.COS R154, R135 ;  /* 0x00000087009a7308 */ /* 0x0003e20000000000 */
[----:B------:R-:W-:Y:S02]  /*4ea0*/  FMUL.FTZ R146, R146, R113 ;  /* 0x0000007192927220 */ /* 0x000fe40000410000 */
[----:B------:R-:W-:-:S05]  /*4eb0*/  FFMA.FTZ R23, RZ, R149, R16 ;  /* 0x00000095ff177223 */ /* 0x000fca0000010010 */
[----:B------:R-:W-:Y:S01]  /*4ec0*/  MUFU.SIN R134, R131 ;  /* 0x0000008300867308 */ /* 0x000fe20000000400 */
[----:B-1----:R-:W-:Y:S02]  /*4ed0*/  FMUL.RZ R135, R132, 0.15915493667125701904 ;  /* 0x3e22f98384877820 */ /* 0x002fe4000040c000 */
[----:B------:R-:W-:-:S04]  /*4ee0*/  FFMA.FTZ R132, R195, R149, -R18 ;  /* 0x00000095c3847223 */ /* 0x000fc80000010812 */
[----:B------:R-:W-:Y:S01]  /*4ef0*/  FADD.FTZ R132, R191, R132 ;  /* 0x00000084bf847221 */ /* 0x000fe20000010000 */
[----:B------:R1:W-:Y:S01]  /*4f00*/  MUFU.COS R130, R131 ;  /* 0x0000008300827308 */ /* 0x0003e20000000000 */
[----:B------:R-:W-:Y:S02]  /*4f10*/  FMUL.FTZ R18, R31, R90 ;  /* 0x0000005a1f127220 */ /* 0x000fe40000410000 */
[----:B------:R-:W-:Y:S02]  /*4f20*/  FADD.FTZ R33, RZ, R23 ;  /* 0x00000017ff217221 */ /* 0x000fe40000010000 */
[----:B------:R-:W-:-:S03]  /*4f30*/  FMUL.FTZ R138, R146, R132 ;  /* 0x00000084928a7220 */ /* 0x000fc60000410000 */
[----:B------:R-:W-:Y:S01]  /*4f40*/  MUFU.SIN R121, R123 ;  /* 0x0000007b00797308 */ /* 0x000fe20000000400 */
[----:B-1----:R-:W-:Y:S02]  /*4f50*/  FMUL.FTZ R131, R21, R94 ;  /* 0x0000005e15837220 */ /* 0x002fe40000410000 */
[----:B------:R-:W-:-:S05]  /*4f60*/  FFMA.FTZ R138, R147, R33, R138 ;  /* 0x00000021938a7223 */ /* 0x000fca000001008a */
[----:B------:R1:W-:Y:S01]  /*4f70*/  MUFU.COS R139, R123 ;  /* 0x0000007b008b7308 */ /* 0x0003e20000000000 */
[----:B0-----:R-:W-:-:S07]  /*4f80*/  FMUL.FTZ R145, R144, R145 ;  /* 0x0000009190917220 */ /* 0x001fce0000410000 */
[----:B------:R0:W-:Y:S01]  /*4f90*/  MUFU.EX2 R151, R131 ;  /* 0x0000008300977308 */ /* 0x0001e20000000800 */
[----:B-1----:R-:W-:-:S07]  /*4fa0*/  FMUL.FTZ R123, R21, R102 ;  /* 0x00000066157b7220 */ /* 0x002fce0000410000 */
[----:B------:R-:W-:Y:S01]  /*4fb0*/  MUFU.COS R128, R129 ;  /* 0x0000008100807308 */ /* 0x000fe20000000000 */
[----:B0-----:R-:W-:Y:S02]  /*4fc0*/  FMUL.RZ R131, R18, 0.15915493667125701904 ;  /* 0x3e22f98312837820 */ /* 0x001fe4000040c000 */
[----:B------:R-:W-:Y:S01]  /*4fd0*/  FMUL.FTZ R18, R146, R33 ;  /* 0x0000002192127220 */ /* 0x000fe20000410000 */
[----:B------:R-:W-:Y:S01]  /*4fe0*/  PRMT R33, RZ, 0x5410, R9 ;  /* 0x00005410ff217816 */ /* 0x000fe20000000009 */
[----:B--2---:R-:W-:Y:S02]  /*4ff0*/  FMUL.FTZ R144, R144, R115 ;  /* 0x0000007390907220 */ /* 0x004fe40000410000 */
[----:B------:R-:W-:Y:S01]  /*5000*/  FFMA.FTZ R113, R147, R132, -R18 ;  /* 0x0000008493717223 */ /* 0x000fe20000010812 */
[----:B------:R-:W-:Y:S01]  /*5010*/  MUFU.EX2 R123, R123 ;  /* 0x0000007b007b7308 */ /* 0x000fe20000000800 */
[----:B------:R-:W-:Y:S02]  /*5020*/  FMUL.FTZ R194, R33, R112 ;  /* 0x0000007021c27220 */ /* 0x000fe40000410000 */
[----:B------:R-:W-:-:S02]  /*5030*/  FADD.FTZ R138, RZ, R138 ;  /* 0x0000008aff8a7221 */ /* 0x000fc40000010000 */
[C---:B---3--:R-:W-:Y:S02]  /*5040*/  FMUL.FTZ R143, R20.reuse, R143 ;  /* 0x0000008f148f7220 */ /* 0x048fe40000410000 */
[----:B------:R-:W-:Y:S01]  /*5050*/  FMUL.FTZ R142, R20, R117 ;  /* 0x00000075148e7220 */ /* 0x000fe20000410000 */
[----:B------:R-:W0:Y:S01]  /*5060*/  MUFU.EX2 R32, R32 ;  /* 0x0000002000207308 */ /* 0x000e220000000800 */
[----:B------:R-:W-:Y:S02]  /*5070*/  FADD.FTZ R113, R194, R113 ;  /* 0x00000071c2717221 */ /* 0x000fe40000010000 */
[C---:B------:R-:W-:Y:S02]  /*5080*/  FMUL.FTZ R20, R144.reuse, R138 ;  /* 0x0000008a90147220 */ /* 0x040fe40000410000 */
[----:B------:R-:W-:Y:S02]  /*5090*/  FMUL.FTZ R125, R21, R100 ;  /* 0x00000064157d7220 */ /* 0x000fe40000410000 */
[-C--:B------:R-:W-:Y:S01]  /*50a0*/  FMUL.FTZ R115, R144, R113.reuse ;  /* 0x0000007190737220 */ /* 0x080fe20000410000 */
[----:B------:R1:W-:Y:S01]  /*50b0*/  MUFU.SIN R136, R129 ;  /* 0x0000008100887308 */ /* 0x0003e20000000400 */
[----:B------:R-:W-:-:S02]  /*50c0*/  FFMA.FTZ R132, R145, R113, -R20 ;  /* 0x0000007191847223 */ /* 0x000fc40000010814 */
[----:B------:R-:W-:Y:S02]  /*50d0*/  FFMA.FTZ R115, R145, R138, R115 ;  /* 0x0000008a91737223 */ /* 0x000fe40000010073 */
[----:B------:R-:W-:-:S03]  /*50e0*/  FADD.FTZ R132, R201, R132 ;  /* 0x00000084c9847221 */ /* 0x000fc60000010000 */
[----:B------:R-:W2:Y:S01]  /*50f0*/  MUFU.EX2 R125, R125 ;  /* 0x0000007d007d7308 */ /* 0x000ea20000000800 */
[----:B------:R-:W-:Y:S02]  /*5100*/  FADD.FTZ R115, RZ, R115 ;  /* 0x00000073ff737221 */ /* 0x000fe40000010000 */
[----:B-1----:R-:W-:-:S05]  /*5110*/  FMUL.FTZ R129, R21, R96 ;  /* 0x0000006015817220 */ /* 0x002fca0000410000 */
[----:B------:R-:W-:Y:S01]  /*5120*/  MUFU.SIN R156, R137 ;  /* 0x00000089009c7308 */ /* 0x000fe20000000400 */
[----:B------:R-:W-:-:S07]  /*5130*/  FMUL.FTZ R113, R142, R115 ;  /* 0x000000738e717220 */ /* 0x000fce0000410000 */
[----:B------:R1:W-:Y:S01]  /*5140*/  MUFU.COS R158, R137 ;  /* 0x00000089009e7308 */ /* 0x0003e20000000000 */
[C---:B0-----:R-:W-:Y:S02]  /*5150*/  FMUL.FTZ R139, R32.reuse, R139 ;  /* 0x0000008b208b7220 */ /* 0x041fe40000410000 */
[----:B------:R-:W-:Y:S02]  /*5160*/  FMUL.FTZ R138, R32, R121 ;  /* 0x00000079208a7220 */ /* 0x000fe40000410000 */
[----:B-1----:R-:W-:Y:S02]  /*5170*/  FMUL.FTZ R137, R123, R128 ;  /* 0x000000807b897220 */ /* 0x002fe40000410000 */
[----:B------:R-:W-:Y:S02]  /*5180*/  FMUL.FTZ R128, R142, R132 ;  /* 0x000000848e807220 */ /* 0x000fe40000410000 */
[----:B------:R-:W-:Y:S02]  /*5190*/  FMUL.FTZ R22, R21, R98 ;  /* 0x0000006215167220 */ /* 0x000fe40000410000 */
[----:B------:R-:W-:-:S02]  /*51a0*/  FFMA.FTZ R128, R143, R115, R128 ;  /* 0x000000738f807223 */ /* 0x000fc40000010080 */
[C---:B------:R-:W-:Y:S02]  /*51b0*/  FMUL.FTZ R16, R21.reuse, R92 ;  /* 0x0000005c15107220 */ /* 0x040fe40000410000 */
[C---:B------:R-:W-:Y:S02]  /*51c0*/  FMUL.FTZ R18, R21.reuse, R90 ;  /* 0x0000005a15127220 */ /* 0x040fe40000410000 */
[C---:B------:R-:W-:Y:S02]  /*51d0*/  FMUL.FTZ R20, R21.reuse, R88 ;  /* 0x0000005815147220 */ /* 0x040fe40000410000 */
[----:B------:R-:W-:Y:S02]  /*51e0*/  FMUL.FTZ R32, R21, R86 ;  /* 0x0000005615207220 */ /* 0x000fe40000410000 */
[C---:B------:R-:W-:Y:S02]  /*51f0*/  FMUL.FTZ R141, R140.reuse, R141 ;  /* 0x0000008d8c8d7220 */ /* 0x040fe40000410000 */
[----:B------:R-:W-:Y:S01]  /*5200*/  FMUL.FTZ R21, R31, R88 ;  /* 0x000000581f157220 */ /* 0x000fe20000410000 */
[----:B------:R-:W0:Y:S01]  /*5210*/  MUFU.EX2 R129, R129 ;  /* 0x0000008100817308 */ /* 0x000e220000000800 */
[----:B------:R-:W-:-:S02]  /*5220*/  FMUL.FTZ R140, R140, R119 ;  /* 0x000000778c8c7220 */ /* 0x000fc40000410000 */
[----:B------:R-:W-:Y:S02]  /*5230*/  FFMA.FTZ R132, R143, R132, -R113 ;  /* 0x000000848f847223 */ /* 0x000fe40000010871 */
[----:B------:R-:W-:Y:S02]  /*5240*/  FADD.FTZ R128, RZ, R128 ;  /* 0x00000080ff807221 */ /* 0x000fe40000010000 */
[----:B------:R-:W-:Y:S01]  /*5250*/  FMUL.RZ R121, R21, 0.15915493667125701904 ;  /* 0x3e22f98315797820 */ /* 0x000fe2000040c000 */
[----:B------:R-:W-:Y:S01]  /*5260*/  MUFU.SIN R17, R135 ;  /* 0x0000008700117308 */ /* 0x000fe20000000400 */
[----:B------:R-:W-:-:S07]  /*5270*/  FADD.FTZ R21, R193, R132 ;  /* 0x00000084c1157221 */ /* 0x000fce0000010000 */
[----:B------:R2:W-:Y:S01]  /*5280*/  MUFU.COS R19, R135 ;  /* 0x0000008700137308 */ /* 0x0005e20000000000 */
[----:B------:R-:W-:Y:S02]  /*5290*/  FMUL.FTZ R113, R140, R21 ;  /* 0x000000158c717220 */ /* 0x000fe40000410000 */
[----:B--2---:R-:W-:-:S05]  /*52a0*/  FMUL.FTZ R135, R125, R130 ;  /* 0x000000827d877220 */ /* 0x004fca0000410000 */
[----:B------:R-:W1:Y:S01]  /*52b0*/  MUFU.EX2 R22, R22 ;  /* 0x0000001600167308 */ /* 0x000e620000000800 */
[----:B------:R-:W-:-:S04]  /*52c0*/  FMUL.FTZ R130, R140, R128 ;  /* 0x000000808c827220 */ /* 0x000fc80000410000 */
[----:B------:R-:W-:Y:S02]  /*52d0*/  FFMA.FTZ R130, R141, R21, -R130 ;  /* 0x000000158d827223 */ /* 0x000fe40000010882 */
[----:B------:R-:W-:Y:S02]  /*52e0*/  FMUL.FTZ R21, R31, R86 ;  /* 0x000000561f157220 */ /* 0x000fe40000410000 */
[----:B------:R-:W-:Y:S02]  /*52f0*/  FFMA.FTZ R113, R141, R128, R113 ;  /* 0x000000808d717223 */ /* 0x000fe40000010071 */
[----:B------:R-:W-:Y:S02]  /*5300*/  FMUL.RZ R153, R21, 0.15915493667125701904 ;  /* 0x3e22f98315997820 */ /* 0x000fe4000040c000 */
[----:B------:R-:W-:Y:S02]  /*5310*/  FADD.FTZ R21, R197, R130 ;  /* 0x00000082c5157221 */ /* 0x000fe40000010000 */
[----:B0-----:R-:W-:Y:S01]  /*5320*/  FMUL.FTZ R130, R129, R152 ;  /* 0x0000009881827220 */ /* 0x001fe20000410000 */
[----:B------:R-:W0:Y:S01]  /*5330*/  MUFU.EX2 R16, R16 ;  /* 0x0000001000107308 */ /* 0x000e220000000800 */
[----:B------:R-:W-:-:S02]  /*5340*/  FADD.FTZ R113, RZ, R113 ;  /* 0x00000071ff717221 */ /* 0x000fc40000010000 */
[----:B------:R-:W-:Y:S02]  /*5350*/  FMUL.FTZ R152, R138, R21 ;  /* 0x000000158a987220 */ /* 0x000fe40000410000 */
[C---:B-1----:R-:W-:Y:S02]  /*5360*/  FMUL.FTZ R133, R22.reuse, R133 ;  /* 0x0000008516857220 */ /* 0x042fe40000410000 */
[----:B------:R-:W-:Y:S02]  /*5370*/  FMUL.FTZ R132, R22, R127 ;  /* 0x0000007f16847220 */ /* 0x000fe40000410000 */
[-C--:B------:R-:W-:Y:S02]  /*5380*/  FMUL.FTZ R22, R138, R113.reuse ;  /* 0x000000718a167220 */ /* 0x080fe40000410000 */
        /* <DEDUP_REMOVED lines=87> */
[C---:B------:R-:W-:Y:S02]  /*5900*/  FMUL.FTZ R18, R132.reuse, R17 ;  /* 0x0000001184127220 */ /* 0x040fe40000410000 */
[----:B------:R-:W-:Y:S02]  /*5910*/  FFMA.FTZ R21, R129, R21, -R20 ;  /* 0x0000001581157223 */ /* 0x000fe40000010814 */
        /* <DEDUP_REMOVED lines=72> */
[----:B------:R-:W-:Y:S01]  /*5da0*/  ISETP.NE.AND P0, PT, R93, c[0x0][0x174], PT ;  /* 0x00005d005d007a0c */ /* 0x000fe20003f05270 */
[----:B-1----:R-:W-:Y:S01]  /*5db0*/  HFMA2.MMA R32, -RZ, RZ, 1.875, 0 ;  /* 0x3f800000ff207435 */ /* 0x002fe200000001ff */
[----:B------:R-:W-:-:S11]  /*5dc0*/  MOV R33, RZ ;  /* 0x000000ff00217202 */ /* 0x000fd60000000f00 */
[----:B------:R-:W-:-:S04]  /*5dd0*/  @P0 LEA.HI R20, R93, R93, RZ, 0x1 ;  /* 0x0000005d5d140211 */ /* 0x000fc800078f08ff */
[----:B------:R-:W-:-:S04]  /*5de0*/  @P0 LOP3.LUT R20, R20, 0xfffffe, RZ, 0xc0, !PT ;  /* 0x00fffffe14140812 */ /* 0x000fc800078ec0ff */
[----:B------:R-:W-:-:S04]  /*5df0*/  @P0 IADD3 R21, -R20, R93, RZ ;  /* 0x0000005d14150210 */ /* 0x000fc80007ffe1ff */
[----:B------:R-:W-:-:S05]  /*5e00*/  @P0 LEA R21, R21, R0, 0x8 ;  /* 0x0000000015150211 */ /* 0x000fca00078e40ff */
[----:B------:R1:W2:Y:S02]  /*5e10*/  @P0 LDS.64 R32, [R21.X8+0x10b0] ;  /* 0x0010b00015200984 */ /* 0x0002a40000008a00 */
.L_x_6369:
[----:B------:R-:W-:Y:S05]  /*5e20*/  BSYNC B0 ;  /* 0x0000000000007941 */ /* 0x000fea0003800000 */
.L_x_6368:
        /* <DEDUP_REMOVED lines=52> */
.L_x_6412:
        /* <DEDUP_REMOVED lines=68> */
.L_x_6413:
[----:B------:R-:W-:Y:S01]  /*65b0*/  MOV R185, R18 ;  /* 0x0000001200b97202 */ /* 0x000fe20000000f00 */
[-C--:B----4-:R-:W-:Y:S01]  /*65c0*/  FMUL.FTZ R16, R186, R183.reuse ;  /* 0x000000b7ba107220 */ /* 0x090fe20000410000 */
[----:B------:R-:W-:Y:S01]  /*65d0*/  ISETP.GE.AND P0, PT, R122, 0x10, PT ;  /* 0x000000107a00780c */ /* 0x000fe20003f06270 */
[----:B---3--:R-:W-:-:S02]  /*65e0*/  FMUL.FTZ R17, R20, R183 ;  /* 0x000000b714117220 */ /* 0x008fc40000410000 */
[C---:B--2---:R-:W-:Y:S02]  /*65f0*/  FFMA.FTZ R16, R19.reuse, R185, R16 ;  /* 0x000000b913107223 */ /* 0x044fe40000010010 */
[----:B------:R-:W-:Y:S02]  /*6600*/  FMUL.FTZ R19, R19, R183 ;  /* 0x000000b713137220 */ /* 0x000fe40000410000 */
[C---:B01----:R-:W-:Y:S02]  /*6610*/  FFMA.FTZ R18, R184.reuse, R185, R17 ;  /* 0x000000b9b8127223 */ /* 0x043fe40000010011 */
[----:B------:R-:W-:Y:S02]  /*6620*/  FMUL.FTZ R17, R184, R183 ;  /* 0x000000b7b8117220 */ /* 0x000fe40000410000 */
[-C--:B------:R-:W-:Y:S01]  /*6630*/  FFMA.FTZ R19, R186, R185.reuse, -R19 ;  /* 0x000000b9ba137223 */ /* 0x080fe20000010813 */
[----:B------:R-:W-:Y:S01]  /*6640*/  FSEL R21, R183, R18, !P0 ;  /* 0x00000012b7157208 */ /* 0x000fe20004000000 */
        /* <DEDUP_REMOVED lines=9> */
[----:B-----5:R-:W-:Y:S05]  /*66e0*/  CALL.REL.NOINC `($__internal_154_$__cuda_sm70_shflsync_idx_p) ;  /* 0x0000740000007944 */ /* 0x020fea0003c00000 */
.L_x_6374:
[----:B------:R-:W-:Y:S05]  /*66f0*/  BRA.CONV ~URZ, `(.L_x_6375) ;  /* 0x000000637f007947 */ /* 0x000fea000b800000 */
[----:B0-----:R-:W-:Y:S01]  /*6700*/  HFMA2.MMA R216, -RZ, RZ, 0, 1.847743988037109375e-06 ;  /* 0x0000001fffd87435 */ /* 0x001fe200000001ff */
[----:B------:R-:W-:-:S02]  /*6710*/  MOV R18, R21 ;  /* 0x0000001500127202 */ /* 0x000fc40000000f00 */
[----:B------:R-:W-:Y:S02]  /*6720*/  MOV R209, 0x1f ;  /* 0x0000001f00d17802 */ /* 0x000fe40000000f00 */
[----:B-1----:R-:W-:Y:S02]  /*6730*/  MOV R19, 0xffffffff ;  /* 0xffffffff00137802 */ /* 0x002fe40000000f00 */
[----:B------:R-:W-:Y:S02]  /*6740*/  MOV R16, 0x6760 ;  /* 0x0000676000107802 */ /* 0x000fe40000000f00 */
[----:B-----5:R-:W-:Y:S05]  /*6750*/  CALL.REL.NOINC `($__internal_154_$__cuda_sm70_shflsync_idx_p) ;  /* 0x0000739000007944 */ /* 0x020fea0003c00000 */
.L_x_6375:
[----:B------:R-:W-:Y:S05]  /*6760*/  BRA.CONV ~URZ, `(.L_x_6376) ;  /* 0x000000637f007947 */ /* 0x000fea000b800000 */
[----:B0-----:R-:W-:Y:S01]  /*6770*/  HFMA2.MMA R216, -RZ, RZ, 0, 1.847743988037109375e-06 ;  /* 0x0000001fffd87435 */ /* 0x001fe200000001ff */
[----:B------:R-:W-:Y:S02]  /*6780*/  MOV R18, R22 ;  /* 0x0000001600127202 */ /* 0x000fe40000000f00 */
[----:B------:R-:W-:Y:S02]  /*6790*/  MOV R209, 0x1f ;  /* 0x0000001f00d17802 */ /* 0x000fe40000000f00 */
[----:B-1----:R-:W-:Y:S02]  /*67a0*/  MOV R19, 0xffffffff ;  /* 0xffffffff00137802 */ /* 0x002fe40000000f00 */
[----:B------:R-:W-:-:S02]  /*67b0*/  MOV R16, 0x67d0 ;  /* 0x000067d000107802 */ /* 0x000fc40000000f00 */
[----:B-----5:R-:W-:Y:S05]  /*67c0*/  CALL.REL.NOINC `($__internal_154_$__cuda_sm70_shflsync_idx_p) ;  /* 0x0000732000007944 */ /* 0x020fea0003c00000 */
.L_x_6376:
[----:B------:R-:W-:Y:S05]  /*67d0*/  BRA.CONV ~URZ, `(.L_x_6377) ;  /* 0x000000637f007947 */ /* 0x000fea000b800000 */
[----:B0-----:R-:W-:Y:S01]  /*67e0*/  HFMA2.MMA R216, -RZ, RZ, 0, 1.847743988037109375e-06 ;  /* 0x0000001fffd87435 */ /* 0x001fe200000001ff */
[----:B------:R-:W-:-:S02]  /*67f0*/  MOV R18, R23 ;  /* 0x0000001700127202 */ /* 0x000fc40000000f00 */
[----:B------:R-:W-:Y:S02]  /*6800*/  MOV R209, 0x1f ;  /* 0x0000001f00d17802 */ /* 0x000fe40000000f00 */
[----:B-1----:R-:W-:Y:S02]  /*6810*/  MOV R19, 0xffffffff ;  /* 0xffffffff00137802 */ /* 0x002fe40000000f00 */
[----:B------:R-:W-:Y:S02]  /*6820*/  MOV R16, 0x6840 ;  /* 0x0000684000107802 */ /* 0x000fe40000000f00 */
[----:B-----5:R-:W-:Y:S05]  /*6830*/  CALL.REL.NOINC `($__internal_154_$__cuda_sm70_shflsync_idx_p) ;  /* 0x000072b000007944 */ /* 0x020fea0003c00000 */
.L_x_6377:
        /* <DEDUP_REMOVED lines=8> */
[----:B------:R-:W0:Y:S02]  /*68c0*/  SHFL.UP PT, R23, R23, 0x1, RZ ;  /* 0x0420000017177989 */ /* 0x000e2400000e00ff */
.L_x_6414:
        /* <DEDUP_REMOVED lines=23> */
.L_x_6371:
[----:B---3--:R-:W-:Y:S05]  /*6a40*/  BSYNC B0 ;  /* 0x0000000000007941 */ /* 0x008fea0003800000 */
.L_x_6370:
        /* <DEDUP_REMOVED lines=48> */
[----:B------:R-:W-:Y:S02]  /*6d50*/  FADD.FTZ R21, -R154, R21 ;  /* 0x000000159a157221 */ /* 0x000fe40000010100 */
[C---:B-1----:R-:W-:Y:S02]  /*6d60*/  FMUL.FTZ R15, R35.reuse, R13 ;  /* 0x0000000d230f7220 */ /* 0x042fe40000410000 */
[----:B------:R-:W-:Y:S02]  /*6d70*/  FMUL.FTZ R20, R128, -R19 ;  /* 0x8000001380147220 */ /* 0x000fe40000410000 */
[----:B------:R-:W-:Y:S02]  /*6d80*/  FMUL.FTZ R35, R35, R12 ;  /* 0x0000000c23237220 */ /* 0x000fe40000410000 */
[----:B------:R-:W-:-:S02]  /*6d90*/  FFMA.FTZ R16, R129, R17, R16 ;  /* 0x0000001181107223 */ /* 0x000fc40000010010 */
[-C--:B------:R-:W-:Y:S02]  /*6da0*/  FMUL.FTZ R18, R128, -R21.reuse ;  /* 0x8000001580127220 */ /* 0x080fe40000410000 */
[C---:B------:R-:W-:Y:S02]  /*6db0*/  FFMA.FTZ R12, R34.reuse, R12, -R15 ;  /* 0x0000000c220c7223 */ /* 0x040fe4000001080f */
[C---:B------:R-:W-:Y:S02]  /*6dc0*/  FFMA.FTZ R20, R129.reuse, R21, R20 ;  /* 0x0000001581147223 */ /* 0x040fe40000010014 */
[----:B------:R-:W-:Y:S02]  /*6dd0*/  FFMA.FTZ R34, R34, R13, R35 ;  /* 0x0000000d22227223 */ /* 0x000fe40000010023 */
[----:B------:R-:W-:Y:S02]  /*6de0*/  FMUL.FTZ R13, R130, -R16 ;  /* 0x80000010820d7220 */ /* 0x000fe40000410000 */
[----:B------:R-:W-:-:S02]  /*6df0*/  FFMA.FTZ R18, R129, R19, -R18 ;  /* 0x0000001381127223 */ /* 0x000fc40000010812 */
[----:B------:R-:W-:Y:S02]  /*6e00*/  FADD.FTZ R195, R195, R12 ;  /* 0x0000000cc3c37221 */ /* 0x000fe40000010000 */
[----:B------:R-:W-:Y:S02]  /*6e10*/  FADD.FTZ R20, -R155, R20 ;  /* 0x000000149b147221 */ /* 0x000fe40000010100 */
[----:B------:R-:W-:Y:S02]  /*6e20*/  FFMA.FTZ R15, R131, R14, -R13 ;  /* 0x0000000e830f7223 */ /* 0x000fe4000001080d */
[----:B------:R-:W-:Y:S02]  /*6e30*/  FADD.FTZ R34, RZ, R34 ;  /* 0x00000022ff227221 */ /* 0x000fe40000010000 */
[----:B------:R-:W-:Y:S02]  /*6e40*/  FMUL.FTZ R13, R148, R195 ;  /* 0x000000c3940d7220 */ /* 0x000fe40000410000 */
[----:B------:R-:W-:-:S02]  /*6e50*/  FADD.FTZ R18, R171, R18 ;  /* 0x00000012ab127221 */ /* 0x000fc40000010000 */
[C---:B------:R-:W-:Y:S02]  /*6e60*/  FMUL.FTZ R17, R130.reuse, -R20 ;  /* 0x8000001482117220 */ /* 0x040fe40000410000 */
[----:B------:R-:W-:Y:S02]  /*6e70*/  FFMA.FTZ R13, R149, R34, R13 ;  /* 0x00000022950d7223 */ /* 0x000fe4000001000d */
[----:B------:R-:W-:Y:S02]  /*6e80*/  FFMA.FTZ R17, R131, R18, -R17 ;  /* 0x0000001283117223 */ /* 0x000fe40000010811 */
[C---:B------:R-:W-:Y:S02]  /*6e90*/  FMUL.FTZ R14, R130.reuse, -R14 ;  /* 0x8000000e820e7220 */ /* 0x040fe40000410000 */
[----:B------:R-:W-:Y:S02]  /*6ea0*/  FMUL.FTZ R18, R130, -R18 ;  /* 0x8000001282127220 */ /* 0x000fe40000410000 */
[----:B------:R-:W-:-:S02]  /*6eb0*/  FMUL.FTZ R12, R148, R34 ;  /* 0x00000022940c7220 */ /* 0x000fc40000410000 */
[----:B------:R-:W-:Y:S02]  /*6ec0*/  FADD.FTZ R35, RZ, R13 ;  /* 0x0000000dff237221 */ /* 0x000fe40000010000 */
[C---:B------:R-:W-:Y:S02]  /*6ed0*/  FFMA.FTZ R16, R131.reuse, R16, R14 ;  /* 0x0000001083107223 */ /* 0x040fe4000001000e */
[----:B------:R-:W-:Y:S02]  /*6ee0*/  FFMA.FTZ R13, R131, R20, R18 ;  /* 0x00000014830d7223 */ /* 0x000fe40000010012 */
[----:B------:R-:W-:Y:S02]  /*6ef0*/  FFMA.FTZ R12, R149, R195, -R12 ;  /* 0x000000c3950c7223 */ /* 0x000fe4000001080c */
[----:B------:R-:W-:Y:S02]  /*6f00*/  FMUL.FTZ R14, R132, -R16 ;  /* 0x80000010840e7220 */ /* 0x000fe40000410000 */
[----:B------:R-:W-:-:S02]  /*6f10*/  FADD.FTZ R18, -R156, R13 ;  /* 0x0000000d9c127221 */ /* 0x000fc40000010100 */
[----:B------:R-:W-:Y:S02]  /*6f20*/  FADD.FTZ R191, R191, R12 ;  /* 0x0000000cbfbf7221 */ /* 0x000fe40000010000 */
[----:B------:R-:W-:Y:S02]  /*6f30*/  FFMA.FTZ R19, R133, R15, -R14 ;  /* 0x0000000f85137223 */ /* 0x000fe4000001080e */
[----:B------:R-:W-:Y:S02]  /*6f40*/  FADD.FTZ R17, R172, R17 ;  /* 0x00000011ac117221 */ /* 0x000fe40000010000 */
[----:B------:R-:W-:Y:S02]  /*6f50*/  FMUL.FTZ R20, R132, -R18 ;  /* 0x8000001284147220 */ /* 0x000fe40000410000 */
[C---:B------:R-:W-:Y:S02]  /*6f60*/  FMUL.FTZ R14, R146.reuse, R191 ;  /* 0x000000bf920e7220 */ /* 0x040fe40000410000 */
[----:B------:R-:W-:-:S02]  /*6f70*/  FMUL.FTZ R12, R146, R35 ;  /* 0x00000023920c7220 */ /* 0x000fc40000410000 */
[C---:B------:R-:W-:Y:S02]  /*6f80*/  FMUL.FTZ R15, R132.reuse, -R15 ;  /* 0x8000000f840f7220 */ /* 0x040fe40000410000 */
[----:B------:R-:W-:Y:S02]  /*6f90*/  FFMA.FTZ R20, R133, R17, -R20 ;  /* 0x0000001185147223 */ /* 0x000fe40000010814 */
[----:B------:R-:W-:Y:S02]  /*6fa0*/  FFMA.FTZ R14, R147, R35, R14 ;  /* 0x00000023930e7223 */ /* 0x000fe4000001000e */
        /* <DEDUP_REMOVED lines=10> */
[-C--:B------:R-:W-:Y:S02]  /*7050*/  FFMA.FTZ R16, R135, R19.reuse, -R14 ;  /* 0x0000001387107223 */ /* 0x080fe4000001080e */
        /* <DEDUP_REMOVED lines=20> */
[----:B------:R-:W-:Y:S02]  /*71a0*/  FADD.FTZ R17, R174, R17 ;  /* 0x00000011ae117221 */ /* 0x000fe40000010000 */
        /* <DEDUP_REMOVED lines=28> */
[----:B------:R-:W-:Y:S02]  /*7370*/  FADD.FTZ R196, R196, R13 ;  /* 0x0000000dc4c47221 */ /* 0x000fe40000010000 */
[----:B------:R-:W-:Y:S02]  /*7380*/  FFMA.FTZ R16, R141, R15, -R12 ;  /* 0x0000000f8d107223 */ /* 0x000fe4000001080c */
[----:B------:R-:W-:-:S02]  /*7390*/  FMUL.FTZ R12, R136, R186 ;  /* 0x000000ba880c7220 */ /* 0x000fc40000410000 */
[-C--:B------:R-:W-:Y:S02]  /*73a0*/  FMUL.FTZ R13, R136, R196.reuse ;  /* 0x000000c4880d7220 */ /* 0x080fe40000410000 */
[C---:B------:R-:W-:Y:S02]  /*73b0*/  FFMA.FTZ R12, R137.reuse, R196, -R12 ;  /* 0x000000c4890c7223 */ /* 0x040fe4000001080c */
[----:B------:R-:W-:Y:S02]  /*73c0*/  FADD.FTZ R17, R176, R17 ;  /* 0x00000011b0117221 */ /* 0x000fe40000010000 */
[----:B------:R-:W-:Y:S02]  /*73d0*/  FFMA.FTZ R13, R137, R186, R13 ;  /* 0x000000ba890d7223 */ /* 0x000fe4000001000d */
[----:B------:R-:W-:Y:S02]  /*73e0*/  FMUL.FTZ R14, R140, -R15 ;  /* 0x8000000f8c0e7220 */ /* 0x000fe40000410000 */
[----:B------:R-:W-:-:S02]  /*73f0*/  FADD.FTZ R199, R199, R12 ;  /* 0x0000000cc7c77221 */ /* 0x000fc40000010000 */
[----:B------:R-:W-:Y:S02]  /*7400*/  FADD.FTZ R21, -R160, R21 ;  /* 0x00000015a0157221 */ /* 0x000fe40000010100 */
[----:B------:R-:W-:Y:S02]  /*7410*/  FMUL.FTZ R12, R140, -R17 ;  /* 0x800000118c0c7220 */ /* 0x000fe40000410000 */
[----:B------:R-:W-:Y:S02]  /*7420*/  FADD.FTZ R187, RZ, R13 ;  /* 0x0000000dffbb7221 */ /* 0x000fe40000010000 */
[C---:B------:R-:W-:Y:S02]  /*7430*/  FFMA.FTZ R19, R141.reuse, R19, R14 ;  /* 0x000000138d137223 */ /* 0x040fe4000001000e */
[----:B------:R-:W-:Y:S02]  /*7440*/  FMUL.FTZ R14, R134, R199 ;  /* 0x000000c7860e7220 */ /* 0x000fe40000410000 */
[----:B------:R-:W-:-:S02]  /*7450*/  FFMA.FTZ R20, R141, R21, R12 ;  /* 0x000000158d147223 */ /* 0x000fc4000001000c */
[----:B------:R-:W-:Y:S02]  /*7460*/  FMUL.FTZ R12, R134, R187 ;  /* 0x000000bb860c7220 */ /* 0x000fe40000410000 */
[----:B------:R-:W-:Y:S02]  /*7470*/  FMUL.FTZ R18, R140, -R21 ;  /* 0x800000158c127220 */ /* 0x000fe40000410000 */
[C---:B------:R-:W-:Y:S02]  /*7480*/  FFMA.FTZ R14, R135.reuse, R187, R14 ;  /* 0x000000bb870e7223 */ /* 0x040fe4000001000e */
[----:B------:R-:W-:Y:S02]  /*7490*/  FMUL.FTZ R15, R142, -R19 ;  /* 0x800000138e0f7220 */ /* 0x000fe40000410000 */
[----:B------:R-:W-:Y:S02]  /*74a0*/  FFMA.FTZ R13, R135, R199, -R12 ;  /* 0x000000c7870d7223 */ /* 0x000fe4000001080c */
[----:B------:R-:W-:-:S02]  /*74b0*/  FFMA.FTZ R18, R141, R17, -R18 ;  /* 0x000000118d127223 */ /* 0x000fc40000010812 */
[----:B------:R-:W-:Y:S02]  /*74c0*/  FADD.FTZ R20, -R161, R20 ;  /* 0x00000014a1147221 */ /* 0x000fe40000010100 */
[----:B------:R-:W-:Y:S02]  /*74d0*/  FADD.FTZ R188, RZ, R14 ;  /* 0x0000000effbc7221 */ /* 0x000fe40000010000 */
[-C--:B------:R-:W-:Y:S02]  /*74e0*/  FFMA.FTZ R15, R143, R16.reuse, -R15 ;  /* 0x000000108f0f7223 */ /* 0x080fe4000001080f */
        /* <DEDUP_REMOVED lines=16> */
[----:B------:R-:W-:Y:S02]  /*75f0*/  FMUL.FTZ R15, R144, -R15 ;  /* 0x8000000f900f7220 */ /* 0x000fe40000410000 */
[----:B------:R-:W-:Y:S02]  /*7600*/  FMUL.FTZ R14, R130, R203 ;  /* 0x000000cb820e7220 */ /* 0x000fe40000410000 */
[----:B------:R-:W-:Y:S02]  /*7610*/  FADD.FTZ R17, R178, R17 ;  /* 0x00000011b2117221 */ /* 0x000fe40000010000 */
[----:B------:R-:W-:Y:S02]  /*7620*/  FMUL.FTZ R12, R130, R189 ;  /* 0x000000bd820c7220 */ /* 0x000fe40000410000 */
[----:B------:R-:W-:-:S02]  /*7630*/  FFMA.FTZ R15, R145, R16, R15 ;  /* 0x00000010910f7223 */ /* 0x000fc4000001000f */
[C---:B------:R-:W-:Y:S02]  /*7640*/  FFMA.FTZ R14, R131.reuse, R189, R14 ;  /* 0x000000bd830e7223 */ /* 0x040fe4000001000e */
[----:B------:R-:W-:Y:S02]  /*7650*/  FADD.FTZ R19, -R162, R19 ;  /* 0x00000013a2137221 */ /* 0x000fe40000010100 */
[----:B------:R-:W-:Y:S02]  /*7660*/  FMUL.FTZ R16, R144, -R17 ;  /* 0x8000001190107220 */ /* 0x000fe40000410000 */
[----:B------:R-:W-:Y:S02]  /*7670*/  FFMA.FTZ R13, R131, R203, -R12 ;  /* 0x000000cb830d7223 */ /* 0x000fe4000001080c */
[----:B------:R-:W-:Y:S02]  /*7680*/  FMUL.FTZ R12, R146, -R15 ;  /* 0x8000000f920c7220 */ /* 0x000fe40000410000 */
[----:B------:R-:W-:-:S02]  /*7690*/  FADD.FTZ R190, RZ, R14 ;  /* 0x0000000effbe7221 */ /* 0x000fc40000010000 */
[-C--:B------:R-:W-:Y:S02]  /*76a0*/  FMUL.FTZ R20, R144, -R19.reuse ;  /* 0x8000001390147220 */ /* 0x080fe40000410000 */
[----:B------:R-:W-:Y:S02]  /*76b0*/  FFMA.FTZ R16, R145, R19, R16 ;  /* 0x0000001391107223 */ /* 0x000fe40000010010 */
[----:B------:R-:W-:Y:S02]  /*76c0*/  FFMA.FTZ R19, R147, R18, -R12 ;  /* 0x0000001293137223 */ /* 0x000fe4000001080c */
[----:B------:R-:W-:Y:S02]  /*76d0*/  FADD.FTZ R198, R198, R13 ;  /* 0x0000000dc6c67221 */ /* 0x000fe40000010000 */
[----:B------:R-:W-:Y:S02]  /*76e0*/  FMUL.FTZ R12, R128, R190 ;  /* 0x000000be800c7220 */ /* 0x000fe40000410000 */
[----:B------:R-:W-:-:S02]  /*76f0*/  FFMA.FTZ R20, R145, R17, -R20 ;  /* 0x0000001191147223 */ /* 0x000fc40000010814 */
[-C--:B------:R-:W-:Y:S02]  /*7700*/  FFMA.FTZ R13, R129, R198.reuse, -R12 ;  /* 0x000000c6810d7223 */ /* 0x080fe4000001080c */
[----:B------:R-:W-:Y:S02]  /*7710*/  FMUL.FTZ R12, R128, R198 ;  /* 0x000000c6800c7220 */ /* 0x000fe40000410000 */
[----:B------:R-:W-:Y:S02]  /*7720*/  FMUL.FTZ R18, R146, -R18 ;  /* 0x8000001292127220 */ /* 0x000fe40000410000 */
[----:B------:R-:W-:Y:S02]  /*7730*/  FADD.FTZ R20, R179, R20 ;  /* 0x00000014b3147221 */ /* 0x000fe40000010000 */
[----:B------:R-:W-:Y:S01]  /*7740*/  FFMA.FTZ R206, R129, R190, R12 ;  /* 0x000000be81ce7223 */ /* 0x000fe2000001000c */
[----:B------:R-:W-:Y:S01]  /*7750*/  MOV R12, 0x3f800000 ;  /* 0x3f800000000c7802 */ /* 0x000fe20000000f00 */
[----:B------:R-:W-:Y:S01]  /*7760*/  FADD.FTZ R204, R204, R13 ;  /* 0x0000000dcccc7221 */ /* 0x000fe20000010000 */
[----:B------:R-:W-:Y:S01]  /*7770*/  HFMA2.MMA R13, -RZ, RZ, 0, 0 ;  /* 0x00000000ff0d7435 */ /* 0x000fe200000001ff */
[----:B------:R-:W-:-:S02]  /*7780*/  FFMA.FTZ R21, R147, R15, R18 ;  /* 0x0000000f93157223 */ /* 0x000fc40000010012 */
[----:B------:R-:W-:Y:S02]  /*7790*/  FADD.FTZ R16, -R163, R16 ;  /* 0x00000010a3107221 */ /* 0x000fe40000010100 */
[C---:B------:R-:W-:Y:S02]  /*77a0*/  FMUL.FTZ R15, R146.reuse, -R20 ;  /* 0x80000014920f7220 */ /* 0x040fe40000410000 */
[----:B------:R-:W-:Y:S02]  /*77b0*/  FADD.FTZ R206, RZ, R206 ;  /* 0x000000ceffce7221 */ /* 0x000fe40000010000 */
[----:B------:R-:W-:Y:S02]  /*77c0*/  FMUL.FTZ R17, R125, R204 ;  /* 0x000000cc7d117220 */ /* 0x000fe40000410000 */
[-C--:B------:R-:W-:Y:S02]  /*77d0*/  FMUL.FTZ R14, R146, -R16.reuse ;  /* 0x80000010920e7220 */ /* 0x080fe40000410000 */
[----:B------:R-:W-:-:S02]  /*77e0*/  FFMA.FTZ R209, R147, R16, R15 ;  /* 0x0000001093d17223 */ /* 0x000fc4000001000f */
[-C--:B------:R-:W-:Y:S02]  /*77f0*/  FMUL.FTZ R16, R125, R206.reuse ;  /* 0x000000ce7d107220 */ /* 0x080fe40000410000 */
[----:B------:R-:W-:Y:S02]  /*7800*/  FFMA.FTZ R202, R127, R206, R17 ;  /* 0x000000ce7fca7223 */ /* 0x000fe40000010011 */
[----:B------:R-:W-:Y:S02]  /*7810*/  FFMA.FTZ R23, R147, R20, -R14 ;  /* 0x0000001493177223 */ /* 0x000fe4000001080e */
[----:B------:R-:W-:Y:S01]  /*7820*/  FADD.FTZ R209, -R164, R209 ;  /* 0x000000d1a4d17221 */ /* 0x000fe20000010100 */
[----:B------:R-:W-:Y:S01]  /*7830*/  CS2R R14, SRZ ;  /* 0x00000000000e7805 */ /* 0x000fe2000001ff00 */
[----:B------:R-:W-:Y:S02]  /*7840*/  FFMA.FTZ R17, R127, R204, -R16 ;  /* 0x000000cc7f117223 */ /* 0x000fe40000010810 */
[----:B------:R-:W-:-:S02]  /*7850*/  FADD.FTZ R202, RZ, R202 ;  /* 0x000000caffca7221 */ /* 0x000fc40000010000 */
[----:B------:R-:W-:Y:S01]  /*7860*/  FADD.FTZ R23, R180, R23 ;  /* 0x00000017b4177221 */ /* 0x000fe20000010000 */
[----:B------:R1:W2:Y:S01]  /*7870*/  @!P0 LDS.128 R12, [R0.X16+0x22b0] ;  /* 0x0022b000000c8984 */ /* 0x0002a2000000cc00 */
[----:B------:R-:W-:Y:S01]  /*7880*/  FMUL.FTZ R18, R148, -R209 ;  /* 0x800000d194127220 */ /* 0x000fe20000410000 */
[----:B------:R-:W-:Y:S01]  /*7890*/  ISETP.GT.U32.AND P0, PT, R124, 0x1f, PT ;  /* 0x0000001f7c00780c */ /* 0x000fe20003f04070 */
[----:B------:R-:W-:Y:S02]  /*78a0*/  FADD.FTZ R208, R208, R17 ;  /* 0x00000011d0d07221 */ /* 0x000fe40000010000 */
[----:B------:R-:W-:Y:S02]  /*78b0*/  FMUL.FTZ R16, R121, R202 ;  /* 0x000000ca79107220 */ /* 0x000fe40000410000 */
[----:B------:R-:W-:Y:S02]  /*78c0*/  FFMA.FTZ R212, R149, R23, -R18 ;  /* 0x0000001795d47223 */ /* 0x000fe40000010812 */
[----:B------:R-:W-:-:S02]  /*78d0*/  FMUL.FTZ R18, R121, R208 ;  /* 0x000000d079127220 */ /* 0x000fc40000410000 */
[C---:B------:R-:W-:Y:S02]  /*78e0*/  FFMA.FTZ R16, R123.reuse, R208, -R16 ;  /* 0x000000d07b107223 */ /* 0x040fe40000010810 */
[C---:B------:R-:W-:Y:S02]  /*78f0*/  FMUL.FTZ R20, R148.reuse, -R23 ;  /* 0x8000001794147220 */ /* 0x040fe40000410000 */
        /* <DEDUP_REMOVED lines=8> */
[----:B------:R-:W-:Y:S02]  /*7980*/  FFMA.FTZ R16, R149, R19, -R20 ;  /* 0x0000001395107223 */ /* 0x000fe40000010814 */
[----:B------:R-:W-:-:S02]  /*7990*/  FMUL.FTZ R20, R117, R210 ;  /* 0x000000d275147220 */ /* 0x000fc40000410000 */
[----:B------:R-:W-:Y:S02]  /*79a0*/  FFMA.FTZ R21, R119, R210, R21 ;  /* 0x000000d277157223 */ /* 0x000fe40000010015 */
[----:B------:R-:W-:Y:S02]  /*79b0*/  FADD.FTZ R18, R181, R212 ;  /* 0x000000d4b5127221 */ /* 0x000fe40000010000 */
[----:B------:R-:W-:Y:S02]  /*79c0*/  FFMA.FTZ R20, R119, R207, -R20 ;  /* 0x000000cf77147223 */ /* 0x000fe40000010814 */
[----:B------:R-:W-:Y:S02]  /*79d0*/  FADD.FTZ R212, RZ, R21 ;  /* 0x00000015ffd47221 */ /* 0x000fe40000010000 */
[----:B------:R-:W-:Y:S02]  /*79e0*/  FADD.FTZ R19, -R165, R214 ;  /* 0x000000d6a5137221 */ /* 0x000fe40000010100 */
[----:B------:R-:W-:-:S02]  /*79f0*/  FADD.FTZ R214, R205, R20 ;  /* 0x00000014cdd67221 */ /* 0x000fc40000010000 */
[----:B------:R-:W-:Y:S01]  /*7a00*/  FMUL.FTZ R20, R113, R212 ;  /* 0x000000d471147220 */ /* 0x000fe20000410000 */
[----:B------:R1:W-:Y:S03]  /*7a10*/  STS.128 [R124.X16+0xcb0], R16 ;  /* 0x000cb0107c007388 */ /* 0x0003e6000000cc00 */
[----:B------:R-:W-:-:S04]  /*7a20*/  FFMA.FTZ R205, R115, R214, -R20 ;  /* 0x000000d673cd7223 */ /* 0x000fc80000010814 */
[----:B------:R-:W-:Y:S01]  /*7a30*/  FADD.FTZ R205, R200, R205 ;  /* 0x000000cdc8cd7221 */ /* 0x000fe20000010000 */
        /* <DEDUP_REMOVED lines=19> */
.L_x_6415:
[----:B------:R-:W-:Y:S05]  /*7b70*/  BRA.DIV ~URZ, `(.L_x_6382) ;  /* 0x000050c27f007947 */ /* 0x000fea000b800000 */
[----:B------:R3:W4:Y:S04]  /*7b80*/  SHFL.DOWN PT, R19, R23, 0x1, 0x1f ;  /* 0x08201f0017137f89 */ /* 0x00072800000e0000 */
[----:B------:R3:W0:Y:S04]  /*7b90*/  SHFL.DOWN PT, R209, R21, 0x1, 0x1f ;  /* 0x08201f0015d17f89 */ /* 0x00062800000e0000 */
[----:B------:R3:W1:Y:S02]  /*7ba0*/  SHFL.DOWN PT, R16, R20, 0x1, 0x1f ;  /* 0x08201f0014107f89 */ /* 0x00066400000e0000 */
.L_x_6416:
[----:B------:R-:W-:Y:S01]  /*7bb0*/  LOP3.LUT R17, R124, 0x1f, RZ, 0xc0, !PT ;  /* 0x0000001f7c117812 */ /* 0x000fe200078ec0ff */
[----:B------:R-:W-:Y:S03]  /*7bc0*/  BSSY B1, `(.L_x_6383) ;  /* 0x000000e000017945 */ /* 0x000fe60003800000 */
[----:B------:R-:W-:Y:S01]  /*7bd0*/  ISETP.GT.U32.AND P1, PT, R17, 0x1d, PT ;  /* 0x0000001d1100780c */ /* 0x000fe20003f24070 */
[----:B------:R-:W-:Y:S07]  /*7be0*/  @!P0 BRA `(.L_x_6384) ;  /* 0x000000b000008947 */ /* 0x000fee0003800000 */
[C---:B----4-:R-:W-:Y:S02]  /*7bf0*/  FMUL.FTZ R17, R23.reuse, R19 ;  /* 0x0000001317117220 */ /* 0x050fe40000410000 */
[----:B-1----:R-:W-:-:S02]  /*7c00*/  FMUL.FTZ R211, R23, R16 ;  /* 0x0000001017d37220 */ /* 0x002fc40000410000 */
[CC--:B0-----:R-:W-:Y:S02]  /*7c10*/  FMUL.FTZ R213, R23.reuse, R209.reuse ;  /* 0x000000d117d57220 */ /* 0x0c1fe40000410000 */
        /* <DEDUP_REMOVED lines=8> */
.L_x_6384:
[----:B------:R-:W-:Y:S05]  /*7ca0*/  BSYNC B1 ;  /* 0x0000000000017941 */ /* 0x000fea0003800000 */
.L_x_6383:
[----:B------:R-:W-:Y:S05]  /*7cb0*/  BRA.DIV ~URZ, `(.L_x_6385) ;  /* 0x000050e27f007947 */ /* 0x000fea000b800000 */
[----:B--2---:R2:W3:Y:S04]  /*7cc0*/  SHFL.DOWN PT, R18, R22, 0x2, 0x1f ;  /* 0x08401f0016127f89 */ /* 0x0044e800000e0000 */
[----:B----4-:R2:W4:Y:S04]  /*7cd0*/  SHFL.DOWN PT, R19, R23, 0x2, 0x1f ;  /* 0x08401f0017137f89 */ /* 0x01052800000e0000 */
[----:B0-----:R2:W0:Y:S04]  /*7ce0*/  SHFL.DOWN PT, R209, R21, 0x2, 0x1f ;  /* 0x08401f0015d17f89 */ /* 0x00142800000e0000 */
[----:B-1----:R2:W1:Y:S02]  /*7cf0*/  SHFL.DOWN PT, R16, R20, 0x2, 0x1f ;  /* 0x08401f0014107f89 */ /* 0x00246400000e0000 */
.L_x_6417:
[----:B------:R-:W-:Y:S01]  /*7d00*/  LOP3.LUT R17, R124, 0x1f, RZ, 0xc0, !PT ;  /* 0x0000001f7c117812 */ /* 0x000fe200078ec0ff */
[----:B------:R-:W-:Y:S03]  /*7d10*/  BSSY B1, `(.L_x_6386) ;  /* 0x000000e000017945 */ /* 0x000fe60003800000 */
[----:B------:R-:W-:Y:S01]  /*7d20*/  ISETP.GT.U32.AND P0, PT, R17, 0x1b, PT ;  /* 0x0000001b1100780c */ /* 0x000fe20003f04070 */
[----:B------:R-:W-:Y:S07]  /*7d30*/  @P1 BRA `(.L_x_6387) ;  /* 0x000000b000001947 */ /* 0x000fee0003800000 */
        /* <DEDUP_REMOVED lines=11> */
.L_x_6387:
[----:B------:R-:W-:Y:S05]  /*7df0*/  BSYNC B1 ;  /* 0x0000000000017941 */ /* 0x000fea0003800000 */
.L_x_6386:
[----:B------:R-:W-:Y:S05]  /*7e00*/  BRA.DIV ~URZ, `(.L_x_6388) ;  /* 0x000051627f007947 */ /* 0x000fea000b800000 */
[----:B---3--:R3:W2:Y:S02]  /*7e10*/  SHFL.DOWN PT, R18, R22, 0x4, 0x1f ;  /* 0x08801f0016127f89 */ /* 0x0086a400000e0000 */
.L_x_6418:
[----:B------:R-:W-:Y:S05]  /*7e20*/  BRA.DIV ~URZ, `(.L_x_6389) ;  /* 0x000051c27f007947 */ /* 0x000fea000b800000 */
[----:B----4-:R4:W3:Y:S04]  /*7e30*/  SHFL.DOWN PT, R19, R23, 0x4, 0x1f ;  /* 0x08801f0017137f89 */ /* 0x0108e800000e0000 */
[----:B0-----:R4:W0:Y:S04]  /*7e40*/  SHFL.DOWN PT, R209, R21, 0x4, 0x1f ;  /* 0x08801f0015d17f89 */ /* 0x00182800000e0000 */
[----:B-1----:R4:W1:Y:S02]  /*7e50*/  SHFL.DOWN PT, R16, R20, 0x4, 0x1f ;  /* 0x08801f0014107f89 */ /* 0x00286400000e0000 */
.L_x_6419:
[----:B------:R-:W-:Y:S01]  /*7e60*/  LOP3.LUT R17, R124, 0x1f, RZ, 0xc0, !PT ;  /* 0x0000001f7c117812 */ /* 0x000fe200078ec0ff */
[----:B------:R-:W-:Y:S03]  /*7e70*/  BSSY B1, `(.L_x_6390) ;  /* 0x000000e000017945 */ /* 0x000fe60003800000 */
[----:B------:R-:W-:Y:S01]  /*7e80*/  ISETP.GT.U32.AND P1, PT, R17, 0x17, PT ;  /* 0x000000171100780c */ /* 0x000fe20003f24070 */
[----:B------:R-:W-:Y:S07]  /*7e90*/  @P0 BRA `(.L_x_6391) ;  /* 0x000000b000000947 */ /* 0x000fee0003800000 */
[C---:B---3--:R-:W-:Y:S02]  /*7ea0*/  FMUL.FTZ R17, R23.reuse, R19 ;  /* 0x0000001317117220 */ /* 0x048fe40000410000 */
[----:B-1----:R-:W-:-:S02]  /*7eb0*/  FMUL.FTZ R211, R23, R16 ;  /* 0x0000001017d37220 */ /* 0x002fc40000410000 */
[CC--:B0-----:R-:W-:Y:S02]  /*7ec0*/  FMUL.FTZ R213, R23.reuse, R209.reuse ;  /* 0x000000d117d57220 */ /* 0x0c1fe40000410000 */
        /* <DEDUP_REMOVED lines=8> */
.L_x_6391:
[----:B------:R-:W-:Y:S05]  /*7f50*/  BSYNC B1 ;  /* 0x0000000000017941 */ /* 0x000fea0003800000 */
.L_x_6390:
[----:B------:R-:W-:Y:S05]  /*7f60*/  BRA.DIV ~URZ, `(.L_x_6392) ;  /* 0x000051e27f007947 */ /* 0x000fea000b800000 */
[----:B--2---:R2:W4:Y:S04]  /*7f70*/  SHFL.DOWN PT, R18, R22, 0x8, 0x1f ;  /* 0x09001f0016127f89 */ /* 0x00452800000e0000 */
[----:B---3--:R2:W3:Y:S04]  /*7f80*/  SHFL.DOWN PT, R19, R23, 0x8, 0x1f ;  /* 0x09001f0017137f89 */ /* 0x0084e800000e0000 */
[----:B0-----:R2:W0:Y:S04]  /*7f90*/  SHFL.DOWN PT, R209, R21, 0x8, 0x1f ;  /* 0x09001f0015d17f89 */ /* 0x00142800000e0000 */
[----:B-1----:R2:W1:Y:S02]  /*7fa0*/  SHFL.DOWN PT, R16, R20, 0x8, 0x1f ;  /* 0x09001f0014107f89 */ /* 0x00246400000e0000 */
.L_x_6420:
        /* <DEDUP_REMOVED lines=15> */
.L_x_6394:
[----:B------:R-:W-:Y:S05]  /*80a0*/  BSYNC B1 ;  /* 0x0000000000017941 */ /* 0x000fea0003800000 */
.L_x_6393:
[----:B------:R-:W-:Y:S05]  /*80b0*/  BRA.DIV ~URZ, `(.L_x_6395) ;  /* 0x000052627f007947 */ /* 0x000fea000b800000 */
[----:B----4-:R4:W2:Y:S02]  /*80c0*/  SHFL.DOWN PT, R18, R22, 0x10, 0x1f ;  /* 0x0a001f0016127f89 */ /* 0x0108a400000e0000 */
.L_x_6421:
[----:B------:R-:W-:Y:S05]  /*80d0*/  BRA.DIV ~URZ, `(.L_x_6396) ;  /* 0x000052c27f007947 */ /* 0x000fea000b800000 */
[----:B---3--:R3:W4:Y:S04]  /*80e0*/  SHFL.DOWN PT, R19, R23, 0x10, 0x1f ;  /* 0x0a001f0017137f89 */ /* 0x00872800000e0000 */
[----:B0-----:R3:W0:Y:S04]  /*80f0*/  SHFL.DOWN PT, R209, R21, 0x10, 0x1f ;  /* 0x0a001f0015d17f89 */ /* 0x00162800000e0000 */
[----:B-1----:R3:W1:Y:S02]  /*8100*/  SHFL.DOWN PT, R16, R20, 0x10, 0x1f ;  /* 0x0a001f0014107f89 */ /* 0x00266400000e0000 */
.L_x_6422:
[----:B------:R-:W-:Y:S01]  /*8110*/  BSSY B1, `(.L_x_6397) ;  /* 0x000000d000017945 */ /* 0x000fe20003800000 */
[----:B------:R-:W-:Y:S05]  /*8120*/  @P0 BRA `(.L_x_6398) ;  /* 0x000000b000000947 */ /* 0x000fea0003800000 */
        /* <DEDUP_REMOVED lines=11> */
.L_x_6398:
[----:B------:R-:W-:Y:S05]  /*81e0*/  BSYNC B1 ;  /* 0x0000000000017941 */ /* 0x000fea0003800000 */
.L_x_6397:
[----:B------:R-:W-:Y:S05]  /*81f0*/  BRA.DIV ~URZ, `(.L_x_6399) ;  /* 0x000053027f007947 */ /* 0x000fea000b800000 */
[----:B------:R-:W5:Y:S04]  /*8200*/  SHFL.IDX PT, R219, R23, RZ, 0x1f ;  /* 0x00001fff17db7589 */ /* 0x000f6800000e0000 */
[----:B------:R-:W3:Y:S04]  /*8210*/  SHFL.IDX PT, R211, R22, RZ, 0x1f ;  /* 0x00001fff16d37589 */ /* 0x000ee800000e0000 */
[----:B------:R4:W2:Y:S04]  /*8220*/  SHFL.DOWN PT, R221, R22, 0x1, 0x1f ;  /* 0x08201f0016dd7f89 */ /* 0x0008a800000e0000 */
        /* <DEDUP_REMOVED lines=8> */
[-C--:B---3--:R-:W-:Y:S01]  /*82b0*/  FFMA.FTZ R222, R14, R211.reuse, -R222 ;  /* 0x000000d30ede7223 */ /* 0x088fe200000108de */
[----:B------:R4:W3:Y:S01]  /*82c0*/  SHFL.IDX PT, R226, R12, RZ, 0x1f ;  /* 0x00001fff0ce27589 */ /* 0x0008e200000e0000 */
[-C--:B------:R-:W-:Y:S02]  /*82d0*/  FFMA.FTZ R224, R15, R211.reuse, R224 ;  /* 0x000000d30fe07223 */ /* 0x080fe400000100e0 */
[----:B------:R-:W-:Y:S01]  /*82e0*/  FMUL.FTZ R218, R12, R211 ;  /* 0x000000d30cda7220 */ /* 0x000fe20000410000 */
[----:B------:R4:W0:Y:S01]  /*82f0*/  SHFL.IDX PT, R228, R14, RZ, 0x1f ;  /* 0x00001fff0ee47589 */ /* 0x00082200000e0000 */
[----:B------:R-:W-:-:S03]  /*8300*/  FMUL.FTZ R219, R13, R219 ;  /* 0x000000db0ddb7220 */ /* 0x000fc60000410000 */
[----:B----4-:R4:W0:Y:S04]  /*8310*/  SHFL.IDX PT, R19, R15, RZ, 0x1f ;  /* 0x00001fff0f137589 */ /* 0x01082800000e0000 */
[----:B------:R4:W0:Y:S02]  /*8320*/  SHFL.IDX PT, R227, R13, RZ, 0x1f ;  /* 0x00001fff0de37589 */ /* 0x00082400000e0000 */
.L_x_6423:
[----:B-12---:R1:W2:Y:S01]  /*8330*/  LDS.128 R20, [R200+0xcc0] ;  /* 0x000cc000c8147984 */ /* 0x0062a20000000c00 */
[----:B------:R-:W-:Y:S01]  /*8340*/  ISETP.NE.AND P0, PT, R124, 0x1f, PT ;  /* 0x0000001f7c00780c */ /* 0x000fe20003f05270 */
[----:B------:R-:W-:Y:S01]  /*8350*/  BSSY B1, `(.L_x_6400) ;  /* 0x000000f000017945 */ /* 0x000fe20003800000 */
[----:B---3--:R-:W-:Y:S02]  /*8360*/  MOV R16, R226 ;  /* 0x000000e200107202 */ /* 0x008fe40000000f00 */
[----:B0-----:R-:W-:Y:S02]  /*8370*/  MOV R17, R227 ;  /* 0x000000e300117202 */ /* 0x001fe40000000f00 */
[----:B------:R-:W-:-:S07]  /*8380*/  MOV R18, R228 ;  /* 0x000000e400127202 */ /* 0x000fce0000000f00 */
[----:B------:R-:W-:Y:S05]  /*8390*/  @!P0 BRA `(.L_x_6401) ;  /* 0x000000a000008947 */ /* 0x000fea0003800000 */
[-C--:B-1--4-:R-:W-:Y:S02]  /*83a0*/  FMUL.FTZ R15, R19, R225.reuse ;  /* 0x000000e1130f7220 */ /* 0x092fe40000410000 */
        /* <DEDUP_REMOVED lines=9> */
.L_x_6401:
[----:B-1----:R-:W-:Y:S05]  /*8440*/  BSYNC B1 ;  /* 0x0000000000017941 */ /* 0x002fea0003800000 */
.L_x_6400:
[C---:B--2---:R-:W-:Y:S01]  /*8450*/  FMUL.FTZ R209, R21.reuse, R19 ;  /* 0x0000001315d17220 */ /* 0x044fe20000410000 */
[----:B------:R0:W-:Y:S01]  /*8460*/  STS.128 [R200+0xcc0], R16 ;  /* 0x000cc010c8007388 */ /* 0x0001e20000000c00 */
[C---:B------:R-:W-:Y:S02]  /*8470*/  FMUL.FTZ R14, R21.reuse, R18 ;  /* 0x00000012150e7220 */ /* 0x040fe40000410000 */
[----:B------:R-:W-:-:S02]  /*8480*/  FMUL.FTZ R12, R21, R16 ;  /* 0x00000010150c7220 */ /* 0x000fc40000410000 */
[----:B----4-:R-:W-:Y:S02]  /*8490*/  FMUL.FTZ R15, R21, R17 ;  /* 0x00000011150f7220 */ /* 0x010fe40000410000 */
        /* <DEDUP_REMOVED lines=11> */
.L_x_6380:
[----:B--2---:R-:W-:Y:S05]  /*8550*/  BSYNC B0 ;  /* 0x0000000000007941 */ /* 0x004fea0003800000 */
.L_x_6379:
        /* <DEDUP_REMOVED lines=71> */
[----:B------:R-:W-:-:S02]  /*89d0*/  FMUL.FTZ R32, R138, -R159 ;  /* 0x8000009f8a207220 */ /* 0x000fc40000410000 */
[-C--:B------:R-:W-:Y:S02]  /*89e0*/  FMUL.FTZ R138, R138, -R175.reuse ;  /* 0x800000af8a8a7220 */ /* 0x080fe40000410000 */
[----:B------:R-:W-:Y:S02]  /*89f0*/  FFMA.FTZ R119, R139, R175, -R32 ;  /* 0x000000af8b777223 */ /* 0x000fe40000010820 */
[----:B------:R-:W-:Y:S02]  /*8a00*/  FFMA.FTZ R121, R51, R195, RZ ;  /* 0x000000c333797223 */ /* 0x000fe400000100ff */
[----:B------:R-:W-:Y:S02]  /*8a10*/  FMUL.FTZ R32, R113, R214 ;  /* 0x000000d671207220 */ /* 0x000fe40000410000 */
[----:B------:R-:W-:Y:S02]  /*8a20*/  FFMA.FTZ R139, R139, R159, R138 ;  /* 0x0000009f8b8b7223 */ /* 0x000fe4000001008a */
[----:B------:R-:W-:-:S02]  /*8a30*/  FADD.FTZ R113, R176, R119 ;  /* 0x00000077b0717221 */ /* 0x000fc40000010000 */
[----:B------:R-:W-:Y:S02]  /*8a40*/  FFMA.FTZ R119, R51, -R34, RZ ;  /* 0x8000002233777223 */ /* 0x000fe400000100ff */
[----:B------:R-:W-:Y:S02]  /*8a50*/  FFMA.FTZ R121, R50, R191, R121 ;  /* 0x000000bf32797223 */ /* 0x000fe40000010079 */
[----:B------:R-:W-:Y:S02]  /*8a60*/  FFMA.FTZ R127, R115, R212, R32 ;  /* 0x000000d4737f7223 */ /* 0x000fe40000010020 */
[----:B------:R-:W-:Y:S02]  /*8a70*/  FADD.FTZ R115, -R160, R139 ;  /* 0x0000008ba0737221 */ /* 0x000fe40000010100 */
[----:B------:R-:W-:Y:S02]  /*8a80*/  FFMA.FTZ R119, R50, -R35, R119 ;  /* 0x8000002332777223 */ /* 0x000fe40000010077 */
[----:B------:R-:W-:-:S02]  /*8a90*/  FFMA.FTZ R121, R49, R194, R121 ;  /* 0x000000c231797223 */ /* 0x000fc40000010079 */
[C---:B------:R-:W-:Y:S02]  /*8aa0*/  FMUL.FTZ R32, R140.reuse, -R113 ;  /* 0x800000718c207220 */ /* 0x040fe40000410000 */
[----:B------:R-:W-:Y:S02]  /*8ab0*/  FMUL.FTZ R140, R140, -R115 ;  /* 0x800000738c8c7220 */ /* 0x000fe40000410000 */
[----:B-1----:R-:W-:Y:S02]  /*8ac0*/  FFMA.FTZ R13, R49, -R182, R119 ;  /* 0x800000b6310d7223 */ /* 0x002fe40000010077 */
[----:B------:R-:W-:Y:S02]  /*8ad0*/  FFMA.FTZ R128, R48, R201, R121 ;  /* 0x000000c930807223 */ /* 0x000fe40000010079 */
[C---:B------:R-:W-:Y:S02]  /*8ae0*/  FFMA.FTZ R32, R141.reuse, R115, R32 ;  /* 0x000000738d207223 */ /* 0x040fe40000010020 */
[----:B------:R-:W-:-:S02]  /*8af0*/  FFMA.FTZ R140, R141, R113, -R140 ;  /* 0x000000718d8c7223 */ /* 0x000fc4000001088c */
[----:B------:R-:W-:Y:S02]  /*8b00*/  FFMA.FTZ R13, R48, -R183, R13 ;  /* 0x800000b7300d7223 */ /* 0x000fe4000001000d */
[----:B------:R-:W-:Y:S02]  /*8b10*/  FFMA.FTZ R128, R47, R193, R128 ;  /* 0x000000c12f807223 */ /* 0x000fe40000010080 */
[----:B------:R-:W-:Y:S02]  /*8b20*/  FADD.FTZ R161, -R161, R32 ;  /* 0x00000020a1a17221 */ /* 0x000fe40000010100 */
[----:B------:R-:W-:Y:S02]  /*8b30*/  FADD.FTZ R177, R177, R140 ;  /* 0x0000008cb1b17221 */ /* 0x000fe40000010000 */
[----:B------:R-:W-:Y:S02]  /*8b40*/  FFMA.FTZ R13, R47, -R184, R13 ;  /* 0x800000b82f0d7223 */ /* 0x000fe4000001000d */
[----:B------:R-:W-:-:S02]  /*8b50*/  FFMA.FTZ R128, R46, R197, R128 ;  /* 0x000000c52e807223 */ /* 0x000fc40000010080 */
[C---:B------:R-:W-:Y:S02]  /*8b60*/  FMUL.FTZ R12, R142.reuse, -R161 ;  /* 0x800000a18e0c7220 */ /* 0x040fe40000410000 */
[----:B------:R-:W-:Y:S02]  /*8b70*/  FMUL.FTZ R142, R142, -R177 ;  /* 0x800000b18e8e7220 */ /* 0x000fe40000410000 */
[----:B------:R-:W-:Y:S02]  /*8b80*/  FFMA.FTZ R13, R46, -R185, R13 ;  /* 0x800000b92e0d7223 */ /* 0x000fe4000001000d */
[----:B------:R-:W-:Y:S02]  /*8b90*/  FFMA.FTZ R128, R45, R196, R128 ;  /* 0x000000c42d807223 */ /* 0x000fe40000010080 */
[C---:B------:R-:W-:Y:S02]  /*8ba0*/  FFMA.FTZ R119, R143.reuse, R177, -R12 ;  /* 0x000000b18f777223 */ /* 0x040fe4000001080c */
[----:B------:R-:W-:-:S02]  /*8bb0*/  FFMA.FTZ R121, R143, R161, R142 ;  /* 0x000000a18f797223 */ /* 0x000fc4000001008e */
[----:B------:R-:W-:Y:S02]  /*8bc0*/  FFMA.FTZ R13, R45, -R186, R13 ;  /* 0x800000ba2d0d7223 */ /* 0x000fe4000001000d */
[----:B------:R-:W-:Y:S02]  /*8bd0*/  FFMA.FTZ R128, R44, R199, R128 ;  /* 0x000000c72c807223 */ /* 0x000fe40000010080 */
[----:B------:R-:W-:Y:S02]  /*8be0*/  FADD.FTZ R119, R178, R119 ;  /* 0x00000077b2777221 */ /* 0x000fe40000010000 */
[----:B------:R-:W-:Y:S02]  /*8bf0*/  FADD.FTZ R121, -R162, R121 ;  /* 0x00000079a2797221 */ /* 0x000fe40000010100 */
[----:B------:R-:W-:Y:S02]  /*8c00*/  FFMA.FTZ R13, R44, -R187, R13 ;  /* 0x800000bb2c0d7223 */ /* 0x000fe4000001000d */
[----:B------:R-:W-:-:S02]  /*8c10*/  FFMA.FTZ R128, R43, R192, R128 ;  /* 0x000000c02b807223 */ /* 0x000fc40000010080 */
[C---:B------:R-:W-:Y:S02]  /*8c20*/  FMUL.FTZ R12, R144.reuse, -R119 ;  /* 0x80000077900c7220 */ /* 0x040fe40000410000 */
[----:B------:R-:W-:Y:S02]  /*8c30*/  FMUL.FTZ R144, R144, -R121 ;  /* 0x8000007990907220 */ /* 0x000fe40000410000 */
[----:B------:R-:W-:Y:S02]  /*8c40*/  FFMA.FTZ R13, R43, -R188, R13 ;  /* 0x800000bc2b0d7223 */ /* 0x000fe4000001000d */
        /* <DEDUP_REMOVED lines=13> */
[----:B------:R-:W-:Y:S02]  /*8d20*/  FMUL.FTZ R129, R31, R166 ;  /* 0x000000a61f817220 */ /* 0x000fe40000410000 */
[----:B------:R-:W-:-:S02]  /*8d30*/  FFMA.FTZ R125, R147, R163, R146 ;  /* 0x000000a3937d7223 */ /* 0x000fc40000010092 */
[----:B------:R-:W-:Y:S02]  /*8d40*/  FFMA.FTZ R123, R147, R179, -R12 ;  /* 0x000000b3937b7223 */ /* 0x000fe4000001080c */
[----:B------:R-:W-:Y:S02]  /*8d50*/  FFMA.FTZ R13, R39, -R202, R13 ;  /* 0x800000ca270d7223 */ /* 0x000fe4000001000d */
[----:B------:R-:W-:Y:S02]  /*8d60*/  FFMA.FTZ R15, R38, R207, R15 ;  /* 0x000000cf260f7223 */ /* 0x000fe4000001000f */
[----:B------:R-:W-:Y:S02]  /*8d70*/  FADD.FTZ R127, RZ, R127 ;  /* 0x0000007fff7f7221 */ /* 0x000fe40000010000 */
[----:B------:R-:W-:Y:S02]  /*8d80*/  FFMA.FTZ R32, R30, R150, -R129 ;  /* 0x000000961e207223 */ /* 0x000fe40000010881 */
[----:B------:R-:W-:-:S02]  /*8d90*/  FADD.FTZ R125, -R164, R125 ;  /* 0x0000007da47d7221 */ /* 0x000fc40000010100 */
[----:B------:R-:W-:Y:S02]  /*8da0*/  FADD.FTZ R123, R180, R123 ;  /* 0x0000007bb47b7221 */ /* 0x000fe40000010000 */
[----:B------:R-:W-:Y:S02]  /*8db0*/  FFMA.FTZ R13, R38, -R210, R13 ;  /* 0x800000d2260d7223 */ /* 0x000fe4000001000d */
[----:B------:R-:W-:Y:S02]  /*8dc0*/  FFMA.FTZ R14, R37, R214, R15 ;  /* 0x000000d6250e7223 */ /* 0x000fe4000001000f */
[----:B------:R-:W-:Y:S02]  /*8dd0*/  FMUL.FTZ R129, R127, R32 ;  /* 0x000000207f817220 */ /* 0x000fe40000410000 */
[----:B------:R-:W-:Y:S02]  /*8de0*/  FMUL.FTZ R15, R31, R150 ;  /* 0x000000961f0f7220 */ /* 0x000fe40000410000 */
[----:B------:R-:W-:-:S02]  /*8df0*/  FMUL.FTZ R32, R148, -R125 ;  /* 0x8000007d94207220 */ /* 0x000fc40000410000 */
[----:B------:R-:W-:Y:S02]  /*8e00*/  FFMA.FTZ R13, R37, -R212, R13 ;  /* 0x800000d4250d7223 */ /* 0x000fe4000001000d */
[----:B------:R-:W-:Y:S02]  /*8e10*/  FMUL.FTZ R148, R148, -R123 ;  /* 0x8000007b94947220 */ /* 0x000fe40000410000 */
[-C--:B------:R-:W-:Y:S02]  /*8e20*/  FMUL.FTZ R12, R166, R86.reuse ;  /* 0x00000056a60c7220 */ /* 0x080fe40000410000 */
[-C--:B------:R-:W-:Y:S02]  /*8e30*/  FMUL.FTZ R150, R150, R86.reuse ;  /* 0x0000005696967220 */ /* 0x080fe40000410000 */
[----:B------:R-:W-:Y:S02]  /*8e40*/  FFMA.FTZ R14, R36, R205, R14 ;  /* 0x000000cd240e7223 */ /* 0x000fe4000001000e */
[----:B------:R-:W-:-:S02]  /*8e50*/  FFMA.FTZ R205, R131, -R86, R205 ;  /* 0x8000005683cd7223 */ /* 0x000fc400000100cd */
[----:B------:R-:W-:Y:S02]  /*8e60*/  FFMA.FTZ R128, R30, R166, R15 ;  /* 0x000000a61e807223 */ /* 0x000fe4000001000f */
[----:B------:R-:W-:Y:S02]  /*8e70*/  FFMA.FTZ R15, R36, -R127, R13 ;  /* 0x8000007f240f7223 */ /* 0x000fe4000001000d */
[----:B------:R-:W-:Y:S02]  /*8e80*/  FFMA.FTZ R148, R149, R125, R148 ;  /* 0x0000007d95947223 */ /* 0x000fe40000010094 */
[C---:B------:R-:W-:Y:S02]  /*8e90*/  FMUL.FTZ R130, R127.reuse, R150 ;  /* 0x000000967f827220 */ /* 0x040fe40000410000 */
[----:B------:R-:W-:Y:S02]  /*8ea0*/  FMUL.FTZ R13, R127, R12 ;  /* 0x0000000c7f0d7220 */ /* 0x000fe40000410000 */
[----:B------:R-:W-:-:S02]  /*8eb0*/  FFMA.FTZ R32, R149, R123, -R32 ;  /* 0x0000007b95207223 */ /* 0x000fc40000010820 */
[----:B------:R-:W-:Y:S02]  /*8ec0*/  FMUL.FTZ R127, R31, R18 ;  /* 0x000000121f7f7220 */ /* 0x000fe40000410000 */
[----:B------:R-:W-:Y:S01]  /*8ed0*/  FFMA.FTZ R129, R205, R128, R129 ;  /* 0x00000080cd817223 */ /* 0x000fe20000010081 */
[----:B------:R-:W-:Y:S01]  /*8ee0*/  PRMT R128, RZ, 0x7610, R8 ;  /* 0x00007610ff807816 */ /* 0x000fe20000000008 */
[----:B------:R-:W-:Y:S02]  /*8ef0*/  FADD.FTZ R165, -R165, R148 ;  /* 0x00000094a5a57221 */ /* 0x000fe40000010100 */
[----:B------:R-:W-:Y:S02]  /*8f00*/  FMUL.FTZ R141, R16, R88 ;  /* 0x00000058108d7220 */ /* 0x000fe40000410000 */
[----:B------:R-:W-:Y:S01]  /*8f10*/  FADD.FTZ R181, R181, R32 ;  /* 0x00000020b5b57221 */ /* 0x000fe20000010000 */
[----:B------:R-:W-:Y:S01]  /*8f20*/  PRMT R32, RZ, 0x5410, R8 ;  /* 0x00005410ff207816 */ /* 0x000fe20000000008 */
[----:B------:R-:W-:-:S02]  /*8f30*/  FFMA.FTZ R127, R30, R16, -R127 ;  /* 0x000000101e7f7223 */ /* 0x000fc4000001087f */
[----:B------:R-:W-:Y:S02]  /*8f40*/  FMUL.FTZ R135, R125, R114 ;  /* 0x000000727d877220 */ /* 0x000fe40000410000 */
[----:B------:R-:W-:Y:S02]  /*8f50*/  FFMA.FTZ R166, R131, R166, R129 ;  /* 0x000000a683a67223 */ /* 0x000fe40000010081 */
[----:B------:R-:W-:Y:S02]  /*8f60*/  FMUL.FTZ R139, R18, R88 ;  /* 0x00000058128b7220 */ /* 0x000fe40000410000 */
[----:B------:R-:W-:Y:S02]  /*8f70*/  FMUL.FTZ R131, R165, R116 ;  /* 0x00000074a5837220 */ /* 0x000fe40000410000 */
[----:B------:R-:W-:Y:S02]  /*8f80*/  FFMA.FTZ R214, R137, -R88, R214 ;  /* 0x8000005889d67223 */ /* 0x000fe400000100d6 */
[----:B------:R-:W-:-:S02]  /*8f90*/  FMUL.FTZ R136, R212, R141 ;  /* 0x0000008dd4887220 */ /* 0x000fc40000410000 */
[----:B------:R-:W-:Y:S02]  /*8fa0*/  FADD.FTZ R52, R12, R52 ;  /* 0x000000340c347221 */ /* 0x000fe40000010000 */
[-C--:B------:R-:W-:Y:S02]  /*8fb0*/  FFMA.FTZ R132, R128, -R114.reuse, R191 ;  /* 0x8000007280847223 */ /* 0x080fe400000100bf */
[----:B------:R-:W-:Y:S02]  /*8fc0*/  FMUL.FTZ R156, R212, R127 ;  /* 0x0000007fd49c7220 */ /* 0x000fe40000410000 */
[----:B------:R-:W-:Y:S02]  /*8fd0*/  FMUL.FTZ R129, R123, R114 ;  /* 0x000000727b817220 */ /* 0x000fe40000410000 */
[----:B------:R-:W-:Y:S02]  /*8fe0*/  FMUL.FTZ R134, R35, R135 ;  /* 0x0000008723867220 */ /* 0x000fe40000410000 */
[----:B------:R-:W-:-:S02]  /*8ff0*/  FFMA.FTZ R12, R205, R12, R130 ;  /* 0x0000000ccd0c7223 */ /* 0x000fc40000010082 */
[-C--:B------:R-:W-:Y:S02]  /*9000*/  FMUL.FTZ R127, R181, R116.reuse ;  /* 0x00000074b57f7220 */ /* 0x080fe40000410000 */
[----:B------:R-:W-:Y:S02]  /*9010*/  FFMA.FTZ R130, R32, -R116, R195 ;  /* 0x8000007420827223 */ /* 0x000fe400000100c3 */
[----:B------:R-:W-:Y:S02]  /*9020*/  FADD.FTZ R53, R139, R53 ;  /* 0x000000358b357221 */ /* 0x000fe40000010000 */
[----:B------:R-:W-:Y:S02]  /*9030*/  FMUL.FTZ R212, R212, R139 ;  /* 0x0000008bd4d47220 */ /* 0x000fe40000410000 */
[----:B------:R-:W-:Y:S02]  /*9040*/  FMUL.FTZ R133, R34, R131 ;  /* 0x0000008322857220 */ /* 0x000fe40000410000 */
[----:B------:R-:W-:-:S02]  /*9050*/  FFMA.FTZ R139, R214, R139, R136 ;  /* 0x0000008bd68b7223 */ /* 0x000fc40000010088 */
[-C--:B------:R-:W-:Y:S02]  /*9060*/  FMUL.FTZ R138, R35, R129.reuse ;  /* 0x00000081238a7220 */ /* 0x080fe40000410000 */
[----:B------:R-:W-:Y:S02]  /*9070*/  FFMA.FTZ R136, R132, R129, R134 ;  /* 0x0000008184887223 */ /* 0x000fe40000010086 */
[-C--:B------:R-:W-:Y:S02]  /*9080*/  FMUL.FTZ R134, R34, R127.reuse ;  /* 0x0000007f22867220 */ /* 0x080fe40000410000 */
[----:B------:R-:W-:Y:S02]  /*9090*/  FFMA.FTZ R133, R130, R127, R133 ;  /* 0x0000007f82857223 */ /* 0x000fe40000010085 */
[----:B------:R-:W-:Y:S02]  /*90a0*/  FFMA.FTZ R138, R132, R135, -R138 ;  /* 0x00000087848a7223 */ /* 0x000fe4000001088a */
[----:B------:R-:W-:Y:S01]  /*90b0*/  FFMA.FTZ R135, R130, R131, -R134 ;  /* 0x0000008382877223 */ /* 0x000fe20000010886 */
[----:B------:R-:W-:Y:S01]  /*90c0*/  PRMT R131, RZ, 0x5410, R9 ;  /* 0x00005410ff837816 */ /* 0x000fe20000000009 */
[----:B------:R-:W-:Y:S01]  /*90d0*/  FADD.FTZ R133, RZ, R133 ;  /* 0x00000085ff857221 */ /* 0x000fe20000010000 */
[----:B------:R-:W-:Y:S01]  /*90e0*/  PRMT R134, RZ, 0x7610, R9 ;  /* 0x00007610ff867816 */ /* 0x000fe20000000009 */
[----:B------:R-:W-:-:S02]  /*90f0*/  FMUL.FTZ R143, R163, R112 ;  /* 0x00000070a38f7220 */ /* 0x000fc40000410000 */
[----:B------:R-:W-:Y:S02]  /*9100*/  FADD.FTZ R140, R133, R136 ;  /* 0x00000088858c7221 */ /* 0x000fe40000010000 */
[-C--:B------:R-:W-:Y:S02]  /*9110*/  FFMA.FTZ R194, R131, -R112.reuse, R194 ;  /* 0x8000007083c27223 */ /* 0x080fe400000100c2 */
[----:B------:R-:W-:Y:S02]  /*9120*/  FMUL.FTZ R133, R179, R112 ;  /* 0x00000070b3857220 */ /* 0x000fe40000410000 */
[----:B------:R-:W-:Y:S02]  /*9130*/  FMUL.FTZ R142, R182, R143 ;  /* 0x0000008fb68e7220 */ /* 0x000fe40000410000 */
[----:B------:R-:W-:Y:S02]  /*9140*/  FADD.FTZ R135, RZ, R135 ;  /* 0x00000087ff877221 */ /* 0x000fe40000010000 */
[----:B------:R-:W-:-:S02]  /*9150*/  FMUL.FTZ R136, R119, R110 ;  /* 0x0000006e77887220 */ /* 0x000fc40000410000 */
[-C--:B------:R-:W-:Y:S02]  /*9160*/  FFMA.FTZ R145, R194, R133.reuse, R142 ;  /* 0x00000085c2917223 */ /* 0x080fe4000001008e */
[----:B------:R-:W-:Y:S01]  /*9170*/  FADD.FTZ R142, R135, R138 ;  /* 0x0000008a878e7221 */ /* 0x000fe20000010000 */
[----:B------:R-:W-:Y:S01]  /*9180*/  PRMT R138, RZ, 0x5410, R10 ;  /* 0x00005410ff8a7816 */ /* 0x000fe2000000000a */
[-C--:B------:R-:W-:Y:S02]  /*9190*/  FFMA.FTZ R201, R134, -R110.reuse, R201 ;  /* 0x8000006e86c97223 */ /* 0x080fe400000100c9 */
[----:B------:R-:W-:Y:S02]  /*91a0*/  FMUL.FTZ R146, R121, R110 ;  /* 0x0000006e79927220 */ /* 0x000fe40000410000 */
[----:B------:R-:W-:Y:S02]  /*91b0*/  FMUL.FTZ R144, R182, R133 ;  /* 0x00000085b6907220 */ /* 0x000fe40000410000 */
[----:B------:R-:W-:-:S02]  /*91c0*/  FMUL.FTZ R147, R183, R136 ;  /* 0x00000088b7937220 */ /* 0x000fc40000410000 */
[----:B------:R-:W-:Y:S02]  /*91d0*/  FMUL.FTZ R135, R177, R108 ;  /* 0x0000006cb1877220 */ /* 0x000fe40000410000 */
[----:B------:R-:W-:Y:S02]  /*91e0*/  FFMA.FTZ R143, R194, R143, -R144 ;  /* 0x0000008fc28f7223 */ /* 0x000fe40000010890 */
[----:B------:R-:W-:Y:S02]  /*91f0*/  FADD.FTZ R145, R140, R145 ;  /* 0x000000918c917221 */ /* 0x000fe40000010000 */
[-C--:B------:R-:W-:Y:S02]  /*9200*/  FFMA.FTZ R148, R201, R146.reuse, -R147 ;  /* 0x00000092c9947223 */ /* 0x080fe40000010893 */
[----:B------:R-:W-:Y:S02]  /*9210*/  FMUL.FTZ R146, R183, R146 ;  /* 0x00000092b7927220 */ /* 0x000fe40000410000 */
[----:B------:R-:W-:-:S02]  /*9220*/  FFMA.FTZ R140, R138, -R108, R193 ;  /* 0x8000006c8a8c7223 */ /* 0x000fc400000100c1 */
[----:B------:R-:W-:Y:S02]  /*9230*/  FMUL.FTZ R147, R161, R108 ;  /* 0x0000006ca1937220 */ /* 0x000fe40000410000 */
[----:B------:R-:W-:Y:S02]  /*9240*/  FMUL.FTZ R144, R184, R135 ;  /* 0x00000087b8907220 */ /* 0x000fe40000410000 */
[----:B------:R-:W-:Y:S02]  /*9250*/  FFMA.FTZ R13, R205, R150, -R13 ;  /* 0x00000096cd0d7223 */ /* 0x000fe4000001080d */
[----:B------:R-:W-:Y:S02]  /*9260*/  FFMA.FTZ R146, R201, R136, R146 ;  /* 0x00000088c9927223 */ /* 0x000fe40000010092 */
[----:B------:R-:W-:Y:S01]  /*9270*/  FADD.FTZ R143, R142, R143 ;  /* 0x0000008f8e8f7221 */ /* 0x000fe20000010000 */
[----:B------:R-:W-:Y:S01]  /*9280*/  PRMT R142, RZ, 0x7610, R10 ;  /* 0x00007610ff8e7816 */ /* 0x000fe2000000000a */
[----:B------:R-:W-:-:S02]  /*9290*/  FFMA.FTZ R150, R140, R147, -R144 ;  /* 0x000000938c967223 */ /* 0x000fc40000010890 */
[----:B------:R-:W-:Y:S02]  /*92a0*/  FMUL.FTZ R147, R184, R147 ;  /* 0x00000093b8937220 */ /* 0x000fe40000410000 */
[-C--:B------:R-:W-:Y:S02]  /*92b0*/  FMUL.FTZ R154, R115, R106.reuse ;  /* 0x0000006a739a7220 */ /* 0x080fe40000410000 */
[----:B------:R-:W-:Y:S02]  /*92c0*/  FADD.FTZ R145, R145, R146 ;  /* 0x0000009291917221 */ /* 0x000fe40000010000 */
[-C--:B------:R-:W-:Y:S02]  /*92d0*/  FMUL.FTZ R144, R113, R106.reuse ;  /* 0x0000006a71907220 */ /* 0x080fe40000410000 */
[----:B------:R-:W-:Y:S02]  /*92e0*/  FFMA.FTZ R146, R140, R135, R147 ;  /* 0x000000878c927223 */ /* 0x000fe40000010093 */
[----:B------:R-:W-:-:S02]  /*92f0*/  FFMA.FTZ R197, R142, -R106, R197 ;  /* 0x8000006a8ec57223 */ /* 0x000fc400000100c5 */
        /* <DEDUP_REMOVED lines=10> */
[-C--:B------:R-:W-:Y:S02]  /*93a0*/  FMUL.FTZ R145, R175, R104.reuse ;  /* 0x00000068af917220 */ /* 0x080fe40000410000 */
[-C--:B------:R-:W-:Y:S02]  /*93b0*/  FFMA.FTZ R196, R143, -R104.reuse, R196 ;  /* 0x800000688fc47223 */ /* 0x080fe400000100c4 */
[----:B------:R-:W-:Y:S02]  /*93c0*/  FMUL.FTZ R149, R159, R104 ;  /* 0x000000689f957220 */ /* 0x000fe40000410000 */
[----:B------:R-:W-:-:S02]  /*93d0*/  FMUL.FTZ R151, R186, R145 ;  /* 0x00000091ba977220 */ /* 0x000fc40000410000 */
[----:B------:R-:W-:Y:S02]  /*93e0*/  FADD.FTZ R147, R150, R147 ;  /* 0x0000009396937221 */ /* 0x000fe40000010000 */
[-C--:B------:R-:W-:Y:S02]  /*93f0*/  FFMA.FTZ R150, R196, R149.reuse, -R151 ;  /* 0x00000095c4967223 */ /* 0x080fe40000010897 */
[----:B------:R-:W-:Y:S02]  /*9400*/  FMUL.FTZ R149, R186, R149 ;  /* 0x00000095ba957220 */ /* 0x000fe40000410000 */
[----:B------:R-:W-:Y:S02]  /*9410*/  FMUL.FTZ R154, R117, R102 ;  /* 0x00000066759a7220 */ /* 0x000fe40000410000 */
[----:B------:R-:W-:Y:S02]  /*9420*/  FMUL.FTZ R153, R31, R16 ;  /* 0x000000101f997220 */ /* 0x000fe40000410000 */
[----:B------:R-:W-:-:S02]  /*9430*/  FFMA.FTZ R149, R196, R145, R149 ;  /* 0x00000091c4957223 */ /* 0x000fc40000010095 */
[-C--:B------:R-:W-:Y:S02]  /*9440*/  FFMA.FTZ R199, R146, -R102.reuse, R199 ;  /* 0x8000006692c77223 */ /* 0x080fe400000100c7 */
[----:B------:R-:W-:Y:S02]  /*9450*/  FMUL.FTZ R16, R33, R102 ;  /* 0x0000006621107220 */ /* 0x000fe40000410000 */
[----:B------:R-:W-:Y:S02]  /*9460*/  FMUL.FTZ R151, R187, R154 ;  /* 0x0000009abb977220 */ /* 0x000fe40000410000 */
[----:B------:R-:W-:Y:S02]  /*9470*/  FFMA.FTZ R167, R30, R18, R153 ;  /* 0x000000121ea77223 */ /* 0x000fe40000010099 */
[----:B------:R-:W-:Y:S02]  /*9480*/  FADD.FTZ R148, R148, R149 ;  /* 0x0000009594947221 */ /* 0x000fe40000010000 */
[----:B------:R-:W-:-:S02]  /*9490*/  FFMA.FTZ R149, R199, R16, R151 ;  /* 0x00000010c7957223 */ /* 0x000fc40000010097 */
[C---:B------:R-:W-:Y:S02]  /*94a0*/  FFMA.FTZ R141, R214.reuse, R141, -R212 ;  /* 0x0000008dd68d7223 */ /* 0x040fe400000108d4 */
[----:B------:R-:W-:Y:S02]  /*94b0*/  FMUL.FTZ R153, R187, R16 ;  /* 0x00000010bb997220 */ /* 0x000fe40000410000 */
[----:B------:R-:W-:Y:S01]  /*94c0*/  FADD.FTZ R151, R147, R150 ;  /* 0x0000009693977221 */ /* 0x000fe20000010000 */
[----:B------:R-:W-:Y:S01]  /*94d0*/  PRMT R147, RZ, 0x5410, R4 ;  /* 0x00005410ff937816 */ /* 0x000fe20000000004 */
[----:B------:R-:W-:Y:S02]  /*94e0*/  FFMA.FTZ R214, R214, R167, R156 ;  /* 0x000000a7d6d67223 */ /* 0x000fe4000001009c */
[----:B------:R-:W-:Y:S02]  /*94f0*/  FMUL.FTZ R167, R157, R100 ;  /* 0x000000649da77220 */ /* 0x000fe40000410000 */
[----:B------:R-:W-:-:S02]  /*9500*/  FFMA.FTZ R154, R199, R154, -R153 ;  /* 0x0000009ac79a7223 */ /* 0x000fc40000010899 */
[----:B------:R-:W-:Y:S01]  /*9510*/  FADD.FTZ R153, R148, R149 ;  /* 0x0000009594997221 */ /* 0x000fe20000010000 */
[----:B------:R-:W-:Y:S01]  /*9520*/  PRMT R148, RZ, 0x7610, R4 ;  /* 0x00007610ff947816 */ /* 0x000fe20000000004 */
[-C--:B------:R-:W-:Y:S02]  /*9530*/  FFMA.FTZ R192, R147, -R100.reuse, R192 ;  /* 0x8000006493c07223 */ /* 0x080fe400000100c0 */
[----:B------:R-:W-:Y:S02]  /*9540*/  FMUL.FTZ R149, R173, R100 ;  /* 0x00000064ad957220 */ /* 0x000fe40000410000 */
[----:B------:R-:W-:Y:S02]  /*9550*/  FMUL.FTZ R156, R188, R167 ;  /* 0x000000a7bc9c7220 */ /* 0x000fe40000410000 */
[----:B------:R-:W-:Y:S02]  /*9560*/  FMUL.FTZ R150, R21, R98 ;  /* 0x0000006215967220 */ /* 0x000fe40000410000 */
[----:B------:R-:W-:-:S02]  /*9570*/  FFMA.FTZ R156, R192, R149, R156 ;  /* 0x00000095c09c7223 */ /* 0x000fc4000001009c */
[----:B------:R-:W-:Y:S01]  /*9580*/  FADD.FTZ R154, R151, R154 ;  /* 0x0000009a979a7221 */ /* 0x000fe20000010000 */
[----:B------:R-:W-:Y:S01]  /*9590*/  PRMT R151, RZ, 0x5410, R5 ;  /* 0x00005410ff977816 */ /* 0x000fe20000000005 */
[-C--:B------:R-:W-:Y:S02]  /*95a0*/  FFMA.FTZ R203, R148, -R98.reuse, R203 ;  /* 0x8000006294cb7223 */ /* 0x080fe400000100cb */
[----:B------:R-:W-:Y:S02]  /*95b0*/  FMUL.FTZ R158, R188, R149 ;  /* 0x00000095bc9e7220 */ /* 0x000fe40000410000 */
[----:B------:R-:W-:Y:S02]  /*95c0*/  FMUL.FTZ R160, R23, R98 ;  /* 0x0000006217a07220 */ /* 0x000fe40000410000 */
[----:B------:R-:W-:Y:S02]  /*95d0*/  FMUL.FTZ R162, R189, R150 ;  /* 0x00000096bda27220 */ /* 0x000fe40000410000 */
[----:B------:R-:W-:-:S02]  /*95e0*/  FADD.FTZ R156, R153, R156 ;  /* 0x0000009c999c7221 */ /* 0x000fc40000010000 */
[----:B------:R-:W-:Y:S02]  /*95f0*/  FMUL.FTZ R153, R171, R96 ;  /* 0x00000060ab997220 */ /* 0x000fe40000410000 */
[----:B------:R-:W-:Y:S02]  /*9600*/  FFMA.FTZ R167, R192, R167, -R158 ;  /* 0x000000a7c0a77223 */ /* 0x000fe4000001089e */
[-C--:B------:R-:W-:Y:S01]  /*9610*/  FFMA.FTZ R191, R203, R160.reuse, -R162 ;  /* 0x000000a0cbbf7223 */ /* 0x080fe200000108a2 */
[----:B------:R-:W-:Y:S01]  /*9620*/  PRMT R162, RZ, 0x7610, R6 ;  /* 0x00007610ffa27816 */ /* 0x000fe20000000006 */
[----:B------:R-:W-:Y:S02]  /*9630*/  FMUL.FTZ R160, R189, R160 ;  /* 0x000000a0bda07220 */ /* 0x000fe40000410000 */
[-C--:B------:R-:W-:Y:S02]  /*9640*/  FFMA.FTZ R198, R151, -R96.reuse, R198 ;  /* 0x8000006097c67223 */ /* 0x080fe400000100c6 */
[----:B------:R-:W-:-:S02]  /*9650*/  FMUL.FTZ R193, R155, R96 ;  /* 0x000000609bc17220 */ /* 0x000fc40000410000 */
[----:B------:R-:W-:Y:S02]  /*9660*/  FMUL.FTZ R158, R190, R153 ;  /* 0x00000099be9e7220 */ /* 0x000fe40000410000 */
[----:B------:R-:W-:Y:S01]  /*9670*/  FADD.FTZ R154, R154, R167 ;  /* 0x000000a79a9a7221 */ /* 0x000fe20000010000 */
[----:B------:R-:W-:Y:S01]  /*9680*/  PRMT R167, RZ, 0x7610, R5 ;  /* 0x00007610ffa77816 */ /* 0x000fe20000000005 */
[----:B------:R-:W-:Y:S02]  /*9690*/  FFMA.FTZ R169, R203, R150, R160 ;  /* 0x00000096cba97223 */ /* 0x000fe400000100a0 */
[-C--:B------:R-:W-:Y:S02]  /*96a0*/  FFMA.FTZ R195, R198, R193.reuse, -R158 ;  /* 0x000000c1c6c37223 */ /* 0x080fe4000001089e */
        /* <DEDUP_REMOVED lines=9> */
[----:B------:R-:W-:Y:S02]  /*9740*/  FFMA.FTZ R191, R204, R169, R158 ;  /* 0x000000a9ccbf7223 */ /* 0x000fe4000001009e */
[----:B------:R-:W-:Y:S02]  /*9750*/  FFMA.FTZ R211, R137, R18, R214 ;  /* 0x0000001289d37223 */ /* 0x000fe400000100d6 */
[-C--:B------:R-:W-:Y:S02]  /*9760*/  FMUL.FTZ R137, R22, R92.reuse ;  /* 0x0000005c16897220 */ /* 0x080fe40000410000 */
[----:B------:R-:W-:Y:S02]  /*9770*/  FADD.FTZ R156, R156, R191 ;  /* 0x000000bf9c9c7221 */ /* 0x000fe40000010000 */
[----:B------:R-:W-:-:S02]  /*9780*/  FFMA.FTZ R208, R213, -R92, R208 ;  /* 0x8000005cd5d07223 */ /* 0x000fc400000100d0 */
[----:B------:R-:W-:Y:S02]  /*9790*/  FMUL.FTZ R191, R20, R92 ;  /* 0x0000005c14bf7220 */ /* 0x000fe40000410000 */
[----:B------:R-:W-:Y:S02]  /*97a0*/  FMUL.FTZ R18, R202, R137 ;  /* 0x00000089ca127220 */ /* 0x000fe40000410000 */
[----:B------:R-:W-:Y:S02]  /*97b0*/  FMUL.FTZ R160, R206, R169 ;  /* 0x000000a9cea07220 */ /* 0x000fe40000410000 */
[----:B------:R-:W-:Y:S02]  /*97c0*/  FADD.FTZ R154, R154, R195 ;  /* 0x000000c39a9a7221 */ /* 0x000fe40000010000 */
[----:B------:R-:W-:Y:S02]  /*97d0*/  FFMA.FTZ R193, R208, R191, -R18 ;  /* 0x000000bfd0c17223 */ /* 0x000fe40000010812 */
[----:B------:R-:W-:-:S02]  /*97e0*/  FFMA.FTZ R205, R204, R205, -R160 ;  /* 0x000000cdcccd7223 */ /* 0x000fc400000108a0 */
[-C--:B------:R-:W-:Y:S02]  /*97f0*/  FMUL.FTZ R158, R152, R90.reuse ;  /* 0x0000005a989e7220 */ /* 0x080fe40000410000 */
[-C--:B------:R-:W-:Y:S02]  /*9800*/  FMUL.FTZ R195, R168, R90.reuse ;  /* 0x0000005aa8c37220 */ /* 0x080fe40000410000 */
[----:B------:R-:W-:Y:S02]  /*9810*/  FMUL.FTZ R191, R202, R191 ;  /* 0x000000bfcabf7220 */ /* 0x000fe40000410000 */
[----:B------:R-:W-:Y:S02]  /*9820*/  FFMA.FTZ R207, R162, -R90, R207 ;  /* 0x8000005aa2cf7223 */ /* 0x000fe400000100cf */
[C---:B------:R-:W-:Y:S02]  /*9830*/  FMUL.FTZ R160, R210.reuse, R158 ;  /* 0x0000009ed2a07220 */ /* 0x040fe40000410000 */
[----:B------:R-:W-:-:S02]  /*9840*/  FMUL.FTZ R18, R210, R195 ;  /* 0x000000c3d2127220 */ /* 0x000fc40000410000 */
[----:B------:R-:W-:Y:S02]  /*9850*/  FFMA.FTZ R191, R208, R137, R191 ;  /* 0x00000089d0bf7223 */ /* 0x000fe400000100bf */
[----:B------:R-:W-:Y:S02]  /*9860*/  FADD.FTZ R154, R154, R205 ;  /* 0x000000cd9a9a7221 */ /* 0x000fe40000010000 */
[C---:B------:R-:W-:Y:S02]  /*9870*/  FFMA.FTZ R209, R207.reuse, R195, R160 ;  /* 0x000000c3cfd17223 */ /* 0x040fe400000100a0 */
[----:B------:R-:W-:Y:S02]  /*9880*/  FFMA.FTZ R205, R207, R158, -R18 ;  /* 0x0000009ecfcd7223 */ /* 0x000fe40000010812 */
[----:B------:R-:W-:Y:S02]  /*9890*/  FADD.FTZ R156, R156, R191 ;  /* 0x000000bf9c9c7221 */ /* 0x000fe40000010000 */
[----:B------:R-:W-:-:S02]  /*98a0*/  FADD.FTZ R154, R154, R193 ;  /* 0x000000c19a9a7221 */ /* 0x000fc40000010000 */
[----:B------:R-:W-:Y:S01]  /*98b0*/  FADD.FTZ R54, R195, R54 ;  /* 0x00000036c3367221 */ /* 0x000fe20000010000 */
[----:B------:R-:W0:Y:S01]  /*98c0*/  SHFL.DOWN PT, R193, R14, 0x1, 0x1f ;  /* 0x08201f000ec17f89 */ /* 0x000e2200000e0000 */
[C---:B------:R-:W-:Y:S02]  /*98d0*/  FMUL.FTZ R191, R31.reuse, R152 ;  /* 0x000000981fbf7220 */ /* 0x040fe40000410000 */
[-C--:B------:R-:W-:Y:S02]  /*98e0*/  FMUL.FTZ R195, R31, R168.reuse ;  /* 0x000000a81fc37220 */ /* 0x080fe40000410000 */
[----:B------:R-:W-:Y:S02]  /*98f0*/  FADD.FTZ R156, R156, R209 ;  /* 0x000000d19c9c7221 */ /* 0x000fe40000010000 */
[----:B------:R-:W-:Y:S02]  /*9900*/  FADD.FTZ R154, R154, R205 ;  /* 0x000000cd9a9a7221 */ /* 0x000fe40000010000 */
[----:B------:R-:W-:-:S02]  /*9910*/  FFMA.FTZ R18, R30, R168, R191 ;  /* 0x000000a81e127223 */ /* 0x000fc400000100bf */
[----:B------:R-:W-:Y:S02]  /*9920*/  FFMA.FTZ R195, R30, R152, -R195 ;  /* 0x000000981ec37223 */ /* 0x000fe400000108c3 */
[----:B------:R-:W-:Y:S02]  /*9930*/  FADD.FTZ R191, R156, R139 ;  /* 0x0000008b9cbf7221 */ /* 0x000fe40000010000 */
[----:B------:R-:W-:Y:S02]  /*9940*/  FADD.FTZ R154, R154, R141 ;  /* 0x0000008d9a9a7221 */ /* 0x000fe40000010000 */
[----:B------:R-:W-:Y:S02]  /*9950*/  FMUL.FTZ R195, R210, R195 ;  /* 0x000000c3d2c37220 */ /* 0x000fe40000410000 */
[----:B------:R-:W-:Y:S02]  /*9960*/  FMUL.FTZ R139, R31, R22 ;  /* 0x000000161f8b7220 */ /* 0x000fe40000410000 */
[----:B------:R-:W-:-:S02]  /*9970*/  FADD.FTZ R191, R191, R12 ;  /* 0x0000000cbfbf7221 */ /* 0x000fc40000010000 */
[----:B------:R-:W-:Y:S02]  /*9980*/  FADD.FTZ R154, R154, R13 ;  /* 0x0000000d9a9a7221 */ /* 0x000fe40000010000 */
[----:B------:R-:W-:Y:S01]  /*9990*/  FFMA.FTZ R195, R207, R18, R195 ;  /* 0x00000012cfc37223 */ /* 0x000fe200000100c3 */
[----:B------:R-:W1:Y:S01]  /*99a0*/  SHFL.DOWN PT, R141, R191, 0x1, 0x1f ;  /* 0x08201f00bf8d7f89 */ /* 0x000e6200000e0000 */
[-C--:B------:R-:W-:Y:S02]  /*99b0*/  FFMA.FTZ R139, R30, R20.reuse, -R139 ;  /* 0x000000141e8b7223 */ /* 0x080fe4000001088b */
[C---:B------:R-:W-:Y:S01]  /*99c0*/  FMUL.FTZ R13, R31.reuse, R20 ;  /* 0x000000141f0d7220 */ /* 0x040fe20000410000 */
[----:B------:R-:W2:Y:S01]  /*99d0*/  SHFL.DOWN PT, R18, R154, 0x1, 0x1f ;  /* 0x08201f009a127f89 */ /* 0x000ea200000e0000 */
[----:B------:R-:W-:Y:S02]  /*99e0*/  FMUL.FTZ R139, R202, R139 ;  /* 0x0000008bca8b7220 */ /* 0x000fe40000410000 */
[----:B------:R-:W-:Y:S01]  /*99f0*/  FFMA.FTZ R13, R30, R22, R13 ;  /* 0x000000161e0d7223 */ /* 0x000fe2000001000d */
[----:B------:R-:W3:Y:S01]  /*9a00*/  SHFL.DOWN PT, R20, R15, 0x1, 0x1f ;  /* 0x08201f000f147f89 */ /* 0x000ee200000e0000 */
[----:B------:R-:W-:-:S02]  /*9a10*/  FMUL.FTZ R12, R31, R17 ;  /* 0x000000111f0c7220 */ /* 0x000fc40000410000 */
[----:B------:R-:W-:Y:S02]  /*9a20*/  FFMA.FTZ R139, R208, R13, R139 ;  /* 0x0000000dd08b7223 */ /* 0x000fe4000001008b */
[----:B------:R-:W-:Y:S02]  /*9a30*/  FFMA.FTZ R13, R30, R19, -R12 ;  /* 0x000000131e0d7223 */ /* 0x000fe4000001080c */
[----:B------:R-:W-:Y:S02]  /*9a40*/  FMUL.FTZ R12, R31, R171 ;  /* 0x000000ab1f0c7220 */ /* 0x000fe40000410000 */
[----:B------:R-:W-:Y:S02]  /*9a50*/  FADD.FTZ R55, R137, R55 ;  /* 0x0000003789377221 */ /* 0x000fe40000010000 */
[----:B------:R-:W-:Y:S01]  /*9a60*/  FMUL.FTZ R206, R206, R13 ;  /* 0x0000000dcece7220 */ /* 0x000fe20000410000 */
[----:B------:R-:W-:Y:S01]  /*9a70*/  MOV R13, R154 ;  /* 0x0000009a000d7202 */ /* 0x000fe20000000f00 */
[----:B------:R-:W-:Y:S01]  /*9a80*/  FFMA.FTZ R137, R30, R155, -R12 ;  /* 0x0000009b1e897223 */ /* 0x000fe2000001080c */
[----:B------:R-:W-:Y:S01]  /*9a90*/  MOV R12, R191 ;  /* 0x000000bf000c7202 */ /* 0x000fe20000000f00 */
[----:B------:R-:W-:-:S02]  /*9aa0*/  FFMA.FTZ R139, R213, R22, R139 ;  /* 0x00000016d58b7223 */ /* 0x000fc4000001008b */
[----:B0-----:R-:W-:Y:S02]  /*9ab0*/  @!P0 FADD.FTZ R14, R14, R193 ;  /* 0x000000c10e0e8221 */ /* 0x001fe40000010000 */
[----:B-1----:R-:W-:Y:S02]  /*9ac0*/  @!P0 FADD.FTZ R12, R12, R141 ;  /* 0x0000008d0c0c8221 */ /* 0x002fe40000010000 */
[----:B--2---:R-:W-:Y:S01]  /*9ad0*/  @!P0 FADD.FTZ R13, R13, R18 ;  /* 0x000000120d0d8221 */ /* 0x004fe20000010000 */
[----:B------:R-:W0:Y:S01]  /*9ae0*/  SHFL.DOWN PT, R141, R14, 0x2, 0x1f ;  /* 0x08401f000e8d7f89 */ /* 0x000e2200000e0000 */
[----:B------:R-:W-:Y:S02]  /*9af0*/  FADD.FTZ R80, R139, R80 ;  /* 0x000000508b507221 */ /* 0x000fe40000010000 */
[----:B---3--:R-:W-:Y:S01]  /*9b00*/  @!P0 FADD.FTZ R15, R15, R20 ;  /* 0x000000140f0f8221 */ /* 0x008fe20000010000 */
[----:B------:R-:W1:Y:S01]  /*9b10*/  SHFL.DOWN PT, R139, R12, 0x2, 0x1f ;  /* 0x08401f000c8b7f89 */ /* 0x000e6200000e0000 */
[C---:B------:R-:W-:Y:S01]  /*9b20*/  FMUL.FTZ R18, R31.reuse, R21 ;  /* 0x000000151f127220 */ /* 0x040fe20000410000 */
[----:B------:R-:W-:Y:S01]  /*9b30*/  ISETP.GT.AND P0, PT, R122, 0x1d, PT ;  /* 0x0000001d7a00780c */ /* 0x000fe20003f04270 */
[----:B------:R-:W-:Y:S01]  /*9b40*/  FMUL.FTZ R19, R31, R19 ;  /* 0x000000131f137220 */ /* 0x000fe20000410000 */
[----:B------:R-:W2:Y:S01]  /*9b50*/  SHFL.DOWN PT, R22, R15, 0x2, 0x1f ;  /* 0x08401f000f167f89 */ /* 0x000ea200000e0000 */
[----:B------:R-:W-:-:S02]  /*9b60*/  FFMA.FTZ R18, R30, R23, -R18 ;  /* 0x000000171e127223 */ /* 0x000fc40000010812 */
[----:B------:R-:W-:Y:S01]  /*9b70*/  FMUL.FTZ R23, R31, R23 ;  /* 0x000000171f177220 */ /* 0x000fe20000410000 */
[----:B------:R-:W3:Y:S01]  /*9b80*/  SHFL.DOWN PT, R20, R13, 0x2, 0x1f ;  /* 0x08401f000d147f89 */ /* 0x000ee200000e0000 */
[----:B------:R-:W-:Y:S02]  /*9b90*/  FMUL.FTZ R189, R189, R18 ;  /* 0x00000012bdbd7220 */ /* 0x000fe40000410000 */
[C---:B------:R-:W-:Y:S02]  /*9ba0*/  FFMA.FTZ R18, R30.reuse, R21, R23 ;  /* 0x000000151e127223 */ /* 0x040fe40000010017 */
[----:B------:R-:W-:Y:S02]  /*9bb0*/  FFMA.FTZ R19, R30, R17, R19 ;  /* 0x000000111e137223 */ /* 0x000fe40000010013 */
[----:B------:R-:W-:Y:S02]  /*9bc0*/  FFMA.FTZ R18, R203, R18, R189 ;  /* 0x00000012cb127223 */ /* 0x000fe400000100bd */
[----:B------:R-:W-:-:S02]  /*9bd0*/  FFMA.FTZ R206, R204, R19, R206 ;  /* 0x00000013ccce7223 */ /* 0x000fc400000100ce */
[----:B------:R-:W-:Y:S02]  /*9be0*/  FFMA.FTZ R148, R148, R21, R18 ;  /* 0x0000001594947223 */ /* 0x000fe40000010012 */
[----:B0-----:R-:W-:Y:S02]  /*9bf0*/  @!P0 FADD.FTZ R14, R14, R141 ;  /* 0x0000008d0e0e8221 */ /* 0x001fe40000010000 */
[----:B------:R-:W-:Y:S02]  /*9c00*/  FFMA.FTZ R206, R167, R17, R206 ;  /* 0x00000011a7ce7223 */ /* 0x000fe400000100ce */
[----:B-1----:R-:W-:Y:S01]  /*9c10*/  @!P0 FADD.FTZ R12, R12, R139 ;  /* 0x0000008b0c0c8221 */ /* 0x002fe20000010000 */
[----:B------:R-:W0:Y:S01]  /*9c20*/  SHFL.DOWN PT, R23, R14, 0x4, 0x1f ;  /* 0x08801f000e177f89 */ /* 0x000e2200000e0000 */
[----:B------:R-:W-:Y:S02]  /*9c30*/  FMUL.FTZ R17, R31, R173 ;  /* 0x000000ad1f117220 */ /* 0x000fe40000410000 */
        /* <DEDUP_REMOVED lines=9> */
[----:B------:R-:W-:Y:S02]  /*9cd0*/  FMUL.FTZ R19, R188, R19 ;  /* 0x00000013bc137220 */ /* 0x000fe40000410000 */
[----:B------:R-:W-:-:S02]  /*9ce0*/  FFMA.FTZ R157, R30, R173, R157 ;  /* 0x000000ad1e9d7223 */ /* 0x000fc4000001009d */
[-C--:B------:R-:W-:Y:S02]  /*9cf0*/  FFMA.FTZ R18, R30, R117.reuse, -R17 ;  /* 0x000000751e127223 */ /* 0x080fe40000010811 */
[----:B------:R-:W-:Y:S02]  /*9d00*/  FMUL.FTZ R117, R31, R117 ;  /* 0x000000751f757220 */ /* 0x000fe40000410000 */
[----:B------:R-:W-:Y:S02]  /*9d10*/  FFMA.FTZ R192, R192, R157, R19 ;  /* 0x0000009dc0c07223 */ /* 0x000fe40000010013 */
[----:B0-----:R-:W-:Y:S02]  /*9d20*/  @!P0 FADD.FTZ R14, R14, R23 ;  /* 0x000000170e0e8221 */ /* 0x001fe40000010000 */
[----:B------:R-:W-:Y:S02]  /*9d30*/  FMUL.FTZ R187, R187, R18 ;  /* 0x00000012bbbb7220 */ /* 0x000fe40000410000 */
[----:B-1----:R-:W-:-:S02]  /*9d40*/  @!P0 FADD.FTZ R12, R12, R21 ;  /* 0x000000150c0c8221 */ /* 0x002fc40000010000 */
[----:B------:R-:W0:Y:S01]  /*9d50*/  SHFL.DOWN PT, R21, R14, 0x8, 0x1f ;  /* 0x09001f000e157f89 */ /* 0x000e2200000e0000 */
[----:B--2---:R-:W-:Y:S02]  /*9d60*/  @!P0 FADD.FTZ R15, R15, R22 ;  /* 0x000000160f0f8221 */ /* 0x004fe40000010000 */
[----:B------:R-:W-:Y:S01]  /*9d70*/  FFMA.FTZ R18, R30, R33, R117 ;  /* 0x000000211e127223 */ /* 0x000fe20000010075 */
[----:B------:R-:W-:Y:S01]  /*9d80*/  SHFL.DOWN PT, R19, R12, 0x8, 0x1f ;  /* 0x09001f000c137f89 */ /* 0x000fe200000e0000 */
[----:B---3--:R-:W-:Y:S01]  /*9d90*/  @!P0 FADD.FTZ R13, R13, R20 ;  /* 0x000000140d0d8221 */ /* 0x008fe20000010000 */
[----:B------:R-:W-:Y:S01]  /*9da0*/  ISETP.GT.AND P0, PT, R122, 0x17, PT ;  /* 0x000000177a00780c */ /* 0x000fe20003f04270 */
[----:B------:R-:W-:Y:S01]  /*9db0*/  FMUL.FTZ R17, R31, R175 ;  /* 0x000000af1f117220 */ /* 0x000fe20000410000 */
[----:B------:R-:W1:Y:S01]  /*9dc0*/  SHFL.DOWN PT, R22, R15, 0x8, 0x1f ;  /* 0x09001f000f167f89 */ /* 0x000e6200000e0000 */
[----:B------:R-:W-:Y:S02]  /*9dd0*/  FFMA.FTZ R18, R199, R18, R187 ;  /* 0x00000012c7127223 */ /* 0x000fe400000100bb */
[----:B------:R-:W-:Y:S01]  /*9de0*/  FFMA.FTZ R17, R30, R159, -R17 ;  /* 0x0000009f1e117223 */ /* 0x000fe20000010811 */
[----:B------:R-:W2:Y:S01]  /*9df0*/  SHFL.DOWN PT, R20, R13, 0x8, 0x1f ;  /* 0x09001f000d147f89 */ /* 0x000ea200000e0000 */
[----:B------:R-:W-:-:S02]  /*9e00*/  FADD.FTZ R60, R16, R60 ;  /* 0x0000003c103c7221 */ /* 0x000fc40000010000 */
[----:B------:R-:W-:Y:S02]  /*9e10*/  FFMA.FTZ R18, R146, R33, R18 ;  /* 0x0000002192127223 */ /* 0x000fe40000010012 */
[C---:B------:R-:W-:Y:S02]  /*9e20*/  FMUL.FTZ R159, R31.reuse, R159 ;  /* 0x0000009f1f9f7220 */ /* 0x040fe40000410000 */
[----:B------:R-:W-:Y:S02]  /*9e30*/  FMUL.FTZ R16, R31, R113 ;  /* 0x000000711f107220 */ /* 0x000fe40000410000 */
[----:B------:R-:W-:Y:S02]  /*9e40*/  FADD.FTZ R75, R18, R75 ;  /* 0x0000004b124b7221 */ /* 0x000fe40000010000 */
[----:B------:R-:W-:Y:S02]  /*9e50*/  FMUL.FTZ R17, R186, R17 ;  /* 0x00000011ba117220 */ /* 0x000fe40000410000 */
[----:B------:R-:W-:-:S02]  /*9e60*/  FFMA.FTZ R159, R30, R175, R159 ;  /* 0x000000af1e9f7223 */ /* 0x000fc4000001009f */
[----:B------:R-:W-:Y:S02]  /*9e70*/  FFMA.FTZ R18, R30, R115, -R16 ;  /* 0x000000731e127223 */ /* 0x000fe40000010810 */
[C---:B------:R-:W-:Y:S02]  /*9e80*/  FMUL.FTZ R16, R31.reuse, R177 ;  /* 0x000000b11f107220 */ /* 0x040fe40000410000 */
[----:B------:R-:W-:Y:S02]  /*9e90*/  FFMA.FTZ R196, R196, R159, R17 ;  /* 0x0000009fc4c47223 */ /* 0x000fe40000010011 */
[-C--:B------:R-:W-:Y:S02]  /*9ea0*/  FFMA.FTZ R17, R30, R161.reuse, -R16 ;  /* 0x000000a11e117223 */ /* 0x080fe40000010810 */
[----:B------:R-:W-:Y:S02]  /*9eb0*/  FMUL.FTZ R161, R31, R161 ;  /* 0x000000a11fa17220 */ /* 0x000fe40000410000 */
[----:B0-----:R-:W-:-:S02]  /*9ec0*/  @!P0 FADD.FTZ R14, R14, R21 ;  /* 0x000000150e0e8221 */ /* 0x001fc40000010000 */
[----:B-1----:R-:W-:Y:S02]  /*9ed0*/  @!P0 FADD.FTZ R15, R15, R22 ;  /* 0x000000160f0f8221 */ /* 0x002fe40000010000 */
[----:B--2---:R-:W-:Y:S01]  /*9ee0*/  @!P0 FADD.FTZ R13, R13, R20 ;  /* 0x000000140d0d8221 */ /* 0x004fe20000010000 */
[----:B------:R-:W0:Y:S01]  /*9ef0*/  SHFL.DOWN PT, R21, R14, 0x10, 0x1f ;  /* 0x0a001f000e157f89 */ /* 0x000e2200000e0000 */
[----:B------:R-:W-:Y:S01]  /*9f00*/  @!P0 FADD.FTZ R12, R12, R19 ;  /* 0x000000130c0c8221 */ /* 0x000fe20000010000 */
[----:B------:R-:W-:Y:S01]  /*9f10*/  ISETP.GT.AND P0, PT, R122, 0xf, PT ;  /* 0x0000000f7a00780c */ /* 0x000fe20003f04270 */
[----:B------:R-:W-:Y:S01]  /*9f20*/  FMUL.FTZ R16, R31, R119 ;  /* 0x000000771f107220 */ /* 0x000fe20000410000 */
[----:B------:R-:W1:Y:S01]  /*9f30*/  SHFL.DOWN PT, R22, R15, 0x10, 0x1f ;  /* 0x0a001f000f167f89 */ /* 0x000e6200000e0000 */
[----:B------:R-:W-:Y:S02]  /*9f40*/  FMUL.FTZ R17, R184, R17 ;  /* 0x00000011b8117220 */ /* 0x000fe40000410000 */
[C---:B------:R-:W-:Y:S01]  /*9f50*/  FFMA.FTZ R161, R30.reuse, R177, R161 ;  /* 0x000000b11ea17223 */ /* 0x040fe200000100a1 */
[----:B------:R-:W2:Y:S01]  /*9f60*/  SHFL.DOWN PT, R20, R13, 0x10, 0x1f ;  /* 0x0a001f000d147f89 */ /* 0x000ea200000e0000 */
[----:B------:R-:W-:-:S02]  /*9f70*/  FFMA.FTZ R16, R30, R121, -R16 ;  /* 0x000000791e107223 */ /* 0x000fc40000010810 */
[----:B------:R-:W-:Y:S01]  /*9f80*/  FFMA.FTZ R17, R140, R161, R17 ;  /* 0x000000a18c117223 */ /* 0x000fe20000010011 */
[----:B------:R-:W3:Y:S01]  /*9f90*/  SHFL.DOWN PT, R19, R12, 0x10, 0x1f ;  /* 0x0a001f000c137f89 */ /* 0x000ee200000e0000 */
[----:B------:R-:W-:Y:S02]  /*9fa0*/  FMUL.FTZ R183, R183, R16 ;  /* 0x00000010b7b77220 */ /* 0x000fe40000410000 */
[C---:B------:R-:W-:Y:S02]  /*9fb0*/  FMUL.FTZ R115, R31.reuse, R115 ;  /* 0x000000731f737220 */ /* 0x040fe40000410000 */
[----:B------:R-:W-:Y:S02]  /*9fc0*/  FMUL.FTZ R16, R31, R123 ;  /* 0x0000007b1f107220 */ /* 0x000fe40000410000 */
[----:B------:R-:W-:Y:S02]  /*9fd0*/  FFMA.FTZ R17, R138, R177, R17 ;  /* 0x000000b18a117223 */ /* 0x000fe40000010011 */
[----:B------:R-:W-:-:S02]  /*9fe0*/  FMUL.FTZ R185, R185, R18 ;  /* 0x00000012b9b97220 */ /* 0x000fc40000410000 */
[C---:B------:R-:W-:Y:S02]  /*9ff0*/  FFMA.FTZ R18, R30.reuse, R113, R115 ;  /* 0x000000711e127223 */ /* 0x040fe40000010073 */
[----:B------:R-:W-:Y:S02]  /*a000*/  FFMA.FTZ R16, R30, R125, -R16 ;  /* 0x0000007d1e107223 */ /* 0x000fe40000010810 */
[----:B------:R-:W-:Y:S02]  /*a010*/  FADD.FTZ R72, R17, R72 ;  /* 0x0000004811487221 */ /* 0x000fe40000010000 */
[----:B------:R-:W-:Y:S02]  /*a020*/  FMUL.FTZ R17, R31, R179 ;  /* 0x000000b31f117220 */ /* 0x000fe40000410000 */
[----:B------:R-:W-:Y:S02]  /*a030*/  FFMA.FTZ R18, R197, R18, R185 ;  /* 0x00000012c5127223 */ /* 0x000fe400000100b9 */
[----:B------:R-:W-:-:S02]  /*a040*/  FMUL.FTZ R35, R35, R16 ;  /* 0x0000001023237220 */ /* 0x000fc40000410000 */
[C---:B------:R-:W-:Y:S02]  /*a050*/  FMUL.FTZ R16, R31.reuse, R181 ;  /* 0x000000b51f107220 */ /* 0x040fe40000410000 */
[----:B------:R-:W-:Y:S02]  /*a060*/  FFMA.FTZ R17, R30, R163, -R17 ;  /* 0x000000a31e117223 */ /* 0x000fe40000010811 */
[C---:B------:R-:W-:Y:S02]  /*a070*/  FMUL.FTZ R155, R31.reuse, R155 ;  /* 0x0000009b1f9b7220 */ /* 0x040fe40000410000 */
[C---:B------:R-:W-:Y:S02]  /*a080*/  FMUL.FTZ R121, R31.reuse, R121 ;  /* 0x000000791f797220 */ /* 0x040fe40000410000 */
[C---:B------:R-:W-:Y:S02]  /*a090*/  FMUL.FTZ R163, R31.reuse, R163 ;  /* 0x000000a31fa37220 */ /* 0x040fe40000410000 */
[----:B------:R-:W-:-:S02]  /*a0a0*/  FMUL.FTZ R125, R31, R125 ;  /* 0x0000007d1f7d7220 */ /* 0x000fc40000410000 */
[----:B------:R-:W-:Y:S02]  /*a0b0*/  FFMA.FTZ R18, R142, R113, R18 ;  /* 0x000000718e127223 */ /* 0x000fe40000010012 */
[-C--:B------:R-:W-:Y:S02]  /*a0c0*/  FMUL.FTZ R31, R31, R165.reuse ;  /* 0x000000a51f1f7220 */ /* 0x080fe40000410000 */
[----:B------:R-:W-:Y:S02]  /*a0d0*/  FFMA.FTZ R165, R30, R165, -R16 ;  /* 0x000000a51ea57223 */ /* 0x000fe40000010810 */
[----:B------:R-:W-:Y:S02]  /*a0e0*/  FADD.FTZ R73, R18, R73 ;  /* 0x0000004912497221 */ /* 0x000fe40000010000 */
[----:B------:R-:W-:Y:S02]  /*a0f0*/  FMUL.FTZ R137, R190, R137 ;  /* 0x00000089be897220 */ /* 0x000fe40000410000 */
[----:B------:R-:W-:-:S02]  /*a100*/  FFMA.FTZ R155, R30, R171, R155 ;  /* 0x000000ab1e9b7223 */ /* 0x000fc4000001009b */
[----:B------:R-:W-:Y:S02]  /*a110*/  FFMA.FTZ R18, R30, R119, R121 ;  /* 0x000000771e127223 */ /* 0x000fe40000010079 */
[----:B------:R-:W-:Y:S02]  /*a120*/  FMUL.FTZ R17, R182, R17 ;  /* 0x00000011b6117220 */ /* 0x000fe40000410000 */
[C---:B------:R-:W-:Y:S02]  /*a130*/  FFMA.FTZ R163, R30.reuse, R179, R163 ;  /* 0x000000b31ea37223 */ /* 0x040fe400000100a3 */
[C---:B------:R-:W-:Y:S02]  /*a140*/  FFMA.FTZ R125, R30.reuse, R123, R125 ;  /* 0x0000007b1e7d7223 */ /* 0x040fe4000001007d */
[----:B------:R-:W-:Y:S02]  /*a150*/  FFMA.FTZ R31, R30, R181, R31 ;  /* 0x000000b51e1f7223 */ /* 0x000fe4000001001f */
[----:B------:R-:W-:-:S02]  /*a160*/  FMUL.FTZ R165, R34, R165 ;  /* 0x000000a522a57220 */ /* 0x000fc40000410000 */
[----:B0-----:R-:W-:Y:S02]  /*a170*/  @!P0 FADD.FTZ R14, R14, R21 ;  /* 0x000000150e0e8221 */ /* 0x001fe40000010000 */
        /* <DEDUP_REMOVED lines=57> */
.L_x_6403:
[----:B0-----:R-:W-:Y:S05]  /*a510*/  BSYNC B0 ;  /* 0x0000000000007941 */ /* 0x001fea0003800000 */
.L_x_6402:
[----:B------:R-:W-:-:S04]  /*a520*/  IADD3 R0, R0, 0x1, RZ ;  /* 0x0000000100007810 */ /* 0x000fc80007ffe0ff */
[----:B------:R-:W-:-:S13]  /*a530*/  ISETP.GE.AND P0, PT, R0, c[0x0][0x16c], PT ;  /* 0x00005b0000007a0c */ /* 0x000fda0003f06270 */
[----:B------:R-:W-:Y:S01]  /*a540*/  @P0 CALL.REL.NOINC `(.L_x_6367) ;  /* 0x0000001000000944 */ /* 0x000fe20003c00000 */
[----:B------:R-:W-:Y:S05]  /*a550*/  BRA `(.L_x_6404) ;  /* 0xffffa10000007947 */ /* 0x000fea000383ffff */
.L_x_6367:
[----:B------:R-:W-:Y:S01]  /*a560*/  BAR.SYNC.DEFER_BLOCKING 0x0 ;  /* 0x0000000000007b1d */ /* 0x000fe20000010000 */
[----:B------:R-:W-:-:S05]  /*a570*/  LOP3.LUT R31, R91, 0x1f, R124, 0xf8, !PT ;  /* 0x0000001f5b1f7812 */ /* 0x000fca00078ef87c */
[----:B------:R-:W-:-:S05]  /*a580*/  IMAD.WIDE R4, R31, 0x10, R28 ;  /* 0x000000101f047825 */ /* 0x000fca00078e021c */
[----:B0-----:R-:W2:Y:S04]  /*a590*/  LDG.E.128 R12, [R4.64] ;  /* 0x00000004040c7981 */ /* 0x001ea8000c1e1d00 */
[----:B------:R-:W3:Y:S01]  /*a5a0*/  LDG.E.128 R16, [R4.64+0x200] ;  /* 0x0002000404107981 */ /* 0x000ee2000c1e1d00 */
[----:B------:R-:W-:Y:S01]  /*a5b0*/  IADD3 R30, R93, -0x1, RZ ;  /* 0xffffffff5d1e7810 */ /* 0x000fe20007ffe0ff */
[----:B------:R-:W-:Y:S01]  /*a5c0*/  IMAD R20, R103, c[0x0][0x2d8], RZ ;  /* 0x0000b60067147a24 */ /* 0x000fe200078e02ff */
[----:B------:R-:W-:-:S03]  /*a5d0*/  F2FP.BF16.PACK_AB R23, R52, R53 ;  /* 0x000000353417723e */ /* 0x000fc600000010ff */
        /* <DEDUP_REMOVED lines=55> */
[----:B------:R-:W-:Y:S01]  /*a950*/  FADD.FTZ R14, R4, R107 ;  /* 0x0000006b040e7221 */ /* 0x000fe20000010000 */
[----:B------:R-:W1:Y:S01]  /*a960*/  @!P5 MUFU.EX2 R13, R13 ;  /* 0x0000000d000dd308 */ /* 0x000e620000000800 */
[----:B------:R-:W-:Y:S01]  /*a970*/  @!P1 FMUL.FTZ R4, R18, -1.4426950216293334961 ;  /* 0xbfb8aa3b12049820 */ /* 0x000fe20000410000 */
[C---:B------:R-:W-:Y:S01]  /*a980*/  FSETP.GTU.FTZ.AND P3, PT, R11.reuse, 20, PT ;  /* 0x41a000000b00780b */ /* 0x040fe20003f7c000 */
[----:B0-----:R-:W-:Y:S01]  /*a990*/  @!P6 FADD.FTZ R0, R0, 1 ;  /* 0x3f8000000000e421 */ /* 0x001fe20000010000 */
[----:B------:R-:W-:Y:S01]  /*a9a0*/  FSETP.GTU.FTZ.AND P4, PT, R14, 20, PT ;  /* 0x41a000000e00780b */ /* 0x000fe20003f9c000 */
[----:B------:R-:W-:Y:S01]  /*a9b0*/  @!P2 FMUL.FTZ R10, R10, -1.4426950216293334961 ;  /* 0xbfb8aa3b0a0aa820 */ /* 0x000fe20000410000 */
[----:B---3--:R-:W-:Y:S01]  /*a9c0*/  SHF.R.S32.HI R9, RZ, 0x1f, R8 ;  /* 0x0000001fff097819 */ /* 0x008fe20000011408 */
[----:B----4-:R-:W-:Y:S01]  /*a9d0*/  @!P0 FADD.FTZ R12, R12, 1 ;  /* 0x3f8000000c0c8421 */ /* 0x010fe20000010000 */
[----:B------:R-:W-:Y:S07]  /*a9e0*/  @!P1 MUFU.EX2 R4, R4 ;  /* 0x0000000400049308 */ /* 0x000fee0000000800 */
[----:B------:R-:W-:Y:S01]  /*a9f0*/  @!P3 FMUL.FTZ R11, R11, -1.4426950216293334961 ;  /* 0xbfb8aa3b0b0bb820 */ /* 0x000fe20000410000 */
[----:B------:R0:W2:Y:S01]  /*aa00*/  @!P6 MUFU.RCP R19, R0 ;  /* 0x000000000013e308 */ /* 0x0000a20000001000 */
[----:B-1----:R-:W-:-:S02]  /*aa10*/  @!P5 FADD.FTZ R13, R13, 1 ;  /* 0x3f8000000d0dd421 */ /* 0x002fc40000010000 */
[----:B------:R-:W-:-:S05]  /*aa20*/  @!P4 FMUL.FTZ R14, R14, -1.4426950216293334961 ;  /* 0xbfb8aa3b0e0ec820 */ /* 0x000fca0000410000 */
[----:B------:R-:W1:Y:S01]  /*aa30*/  @!P0 MUFU.RCP R12, R12 ;  /* 0x0000000c000c8308 */ /* 0x000e620000001000 */
[----:B0-----:R-:W-:-:S05]  /*aa40*/  PRMT R0, RZ, 0x5410, R5 ;  /* 0x00005410ff007816 */ /* 0x001fca0000000005 */
[----:B------:R-:W-:Y:S01]  /*aa50*/  FADD.FTZ R20, R0, R107 ;  /* 0x0000006b00147221 */ /* 0x000fe20000010000 */
[----:B------:R-:W-:Y:S01]  /*aa60*/  PRMT R0, RZ, 0x7610, R5 ;  /* 0x00007610ff007816 */ /* 0x000fe20000000005 */
[----:B------:R-:W0:Y:S01]  /*aa70*/  @!P3 MUFU.EX2 R16, R11 ;  /* 0x0000000b0010b308 */ /* 0x000e220000000800 */
[----:B--2---:R-:W-:-:S03]  /*aa80*/  @!P6 FMUL.FTZ R72, R72, R19 ;  /* 0x000000134848e220 */ /* 0x004fc60000410000 */
[--C-:B------:R-:W-:Y:S01]  /*aa90*/  FADD.FTZ R22, R0, R107.reuse ;  /* 0x0000006b00167221 */ /* 0x100fe20000010000 */
[--C-:B------:R-:W-:Y:S02]  /*aaa0*/  PRMT R0, RZ, 0x5410, R6.reuse ;  /* 0x00005410ff007816 */ /* 0x100fe40000000006 */
[----:B------:R-:W-:Y:S01]  /*aab0*/  PRMT R6, RZ, 0x7610, R6 ;  /* 0x00007610ff067816 */ /* 0x000fe20000000006 */
[----:B------:R2:W3:Y:S01]  /*aac0*/  @!P2 MUFU.EX2 R15, R10 ;  /* 0x0000000a000fa308 */ /* 0x0004e20000000800 */
[----:B-1----:R-:W-:Y:S01]  /*aad0*/  @!P0 FMUL.FTZ R73, R73, R12 ;  /* 0x0000000c49498220 */ /* 0x002fe20000410000 */
[----:B------:R-:W-:Y:S01]  /*aae0*/  FSETP.GTU.FTZ.AND P0, PT, R22, 20, PT ;  /* 0x41a000001600780b */ /* 0x000fe20003f1c000 */
[----:B------:R-:W-:-:S05]  /*aaf0*/  FADD.FTZ R12, R0, R107 ;  /* 0x0000006b000c7221 */ /* 0x000fca0000010000 */
[----:B------:R-:W1:Y:S01]  /*ab00*/  @!P5 MUFU.RCP R18, R13 ;  /* 0x0000000d0012d308 */ /* 0x000e620000001000 */
[----:B--2---:R-:W-:-:S04]  /*ab10*/  IMAD.WIDE.U32 R10, R105, c[0x0][0x2d8], R8 ;  /* 0x0000b600690a7a25 */ /* 0x004fc800078e0008 */
[----:B0-----:R-:W-:Y:S01]  /*ab20*/  @!P3 FADD.FTZ R16, R16, 1 ;  /* 0x3f8000001010b421 */ /* 0x001fe20000010000 */
[----:B------:R-:W-:Y:S01]  /*ab30*/  IADD3 R11, R11, R21, RZ ;  /* 0x000000150b0b7210 */ /* 0x000fe20007ffe0ff */
[----:B------:R-:W-:Y:S01]  /*ab40*/  IMAD R21, R111, c[0x0][0x2e0], RZ ;  /* 0x0000b8006f157a24 */ /* 0x000fe200078e02ff */
[----:B------:R0:W2:Y:S01]  /*ab50*/  @!P4 MUFU.EX2 R17, R14 ;  /* 0x0000000e0011c308 */ /* 0x0000a20000000800 */
[----:B---3--:R-:W-:Y:S02]  /*ab60*/  @!P2 FADD.FTZ R15, R15, 1 ;  /* 0x3f8000000f0fa421 */ /* 0x008fe40000010000 */
[----:B------:R-:W-:Y:S02]  /*ab70*/  IMAD R21, R126, c[0x0][0x2e4], R21 ;  /* 0x0000b9007e157a24 */ /* 0x000fe400078e0215 */
[----:B------:R-:W-:-:S03]  /*ab80*/  IMAD.WIDE.U32 R8, R105, c[0x0][0x2f8], R8 ;  /* 0x0000be0069087a25 */ /* 0x000fc600078e0008 */
[----:B------:R-:W3:Y:S01]  /*ab90*/  @!P3 MUFU.RCP R19, R16 ;  /* 0x000000100013b308 */ /* 0x000ee20000001000 */
[----:B0-----:R-:W-:Y:S02]  /*aba0*/  @!P1 FADD.FTZ R14, R4, 1 ;  /* 0x3f800000040e9421 */ /* 0x001fe40000010000 */
[----:B------:R-:W-:-:S04]  /*abb0*/  IMAD.WIDE.U32 R4, R126, c[0x0][0x2e0], R10 ;  /* 0x0000b8007e047a25 */ /* 0x000fc800078e000a */
[----:B-1----:R-:W-:Y:S01]  /*abc0*/  @!P5 FMUL.FTZ R71, R71, R18 ;  /* 0x000000124747d220 */ /* 0x002fe20000410000 */
[----:B------:R0:W1:Y:S01]  /*abd0*/  @!P1 MUFU.RCP R13, R14 ;  /* 0x0000000e000d9308 */ /* 0x0000620000001000 */
[----:B------:R-:W-:Y:S01]  /*abe0*/  IADD3 R5, R5, R21, RZ ;  /* 0x0000001505057210 */ /* 0x000fe20007ffe0ff */
[----:B--2---:R-:W-:Y:S01]  /*abf0*/  @!P4 FADD.FTZ R17, R17, 1 ;  /* 0x3f8000001111c421 */ /* 0x004fe20000010000 */
[----:B------:R-:W-:Y:S02]  /*ac00*/  LEA R10, P6, R4, c[0x0][0x330], 0x1 ;  /* 0x0000cc00040a7a11 */ /* 0x000fe400078c08ff */
[----:B------:R-:W-:Y:S02]  /*ac10*/  FSETP.GTU.FTZ.AND P5, PT, R20, 20, PT ;  /* 0x41a000001400780b */ /* 0x000fe40003fbc000 */
[----:B------:R-:W-:Y:S01]  /*ac20*/  LEA.HI.X R11, R4, c[0x0][0x334], R5, 0x1, P6 ;  /* 0x0000cd00040b7a11 */ /* 0x000fe200030f0c05 */
[----:B------:R2:W4:Y:S01]  /*ac30*/  @!P2 MUFU.RCP R18, R15 ;  /* 0x0000000f0012a308 */ /* 0x0005220000001000 */
[----:B0-----:R-:W-:Y:S01]  /*ac40*/  FADD.FTZ R14, R6, R107 ;  /* 0x0000006b060e7221 */ /* 0x001fe20000010000 */
[----:B------:R-:W-:Y:S01]  /*ac50*/  PRMT R6, RZ, 0x5410, R7 ;  /* 0x00005410ff067816 */ /* 0x000fe20000000007 */
[----:B------:R-:W-:Y:S01]  /*ac60*/  @!P0 FMUL.FTZ R4, R22, -1.4426950216293334961 ;  /* 0xbfb8aa3b16048820 */ /* 0x000fe20000410000 */
[----:B------:R-:W-:Y:S01]  /*ac70*/  F2FP.BF16.PACK_AB R22, R54, R55 ;  /* 0x000000373616723e */ /* 0x000fe200000010ff */
[----:B---3--:R-:W-:Y:S01]  /*ac80*/  @!P3 FMUL.FTZ R76, R76, R19 ;  /* 0x000000134c4cb220 */ /* 0x008fe20000410000 */
[----:B------:R-:W-:Y:S01]  /*ac90*/  FSETP.GTU.FTZ.AND P6, PT, R14, 20, PT ;  /* 0x41a000000e00780b */ /* 0x000fe20003fdc000 */
[----:B-1----:R-:W-:Y:S01]  /*aca0*/  @!P1 FMUL.FTZ R74, R74, R13 ;  /* 0x0000000d4a4a9220 */ /* 0x002fe20000410000 */
[----:B------:R-:W-:Y:S01]  /*acb0*/  FSETP.GTU.FTZ.AND P1, PT, R12, 20, PT ;  /* 0x41a000000c00780b */ /* 0x000fe20003f3c000 */
[----:B--2---:R-:W-:Y:S01]  /*acc0*/  FADD.FTZ R15, R6, R107 ;  /* 0x0000006b060f7221 */ /* 0x004fe20000010000 */
[----:B------:R-:W-:Y:S01]  /*acd0*/  PRMT R6, RZ, 0x7610, R7 ;  /* 0x00007610ff067816 */ /* 0x000fe20000000007 */
[----:B------:R-:W0:Y:S01]  /*ace0*/  @!P0 MUFU.EX2 R4, R4 ;  /* 0x0000000400048308 */ /* 0x000e220000000800 */
[----:B------:R-:W-:Y:S01]  /*acf0*/  @!P5 FMUL.FTZ R0, R20, -1.4426950216293334961 ;  /* 0xbfb8aa3b1400d820 */ /* 0x000fe20000410000 */
[----:B------:R-:W-:-:S02]  /*ad00*/  F2FP.BF16.PACK_AB R7, R60, R61 ;  /* 0x0000003d3c07723e */ /* 0x000fc400000010ff */
[----:B------:R-:W-:Y:S01]  /*ad10*/  FADD.FTZ R6, R6, R107 ;  /* 0x0000006b06067221 */ /* 0x000fe20000010000 */
[----:B------:R-:W-:Y:S01]  /*ad20*/  F2FP.BF16.PACK_AB R21, R56, R57 ;  /* 0x000000393815723e */ /* 0x000fe200000010ff */
[----:B----4-:R-:W-:Y:S01]  /*ad30*/  @!P2 FMUL.FTZ R75, R75, R18 ;  /* 0x000000124b4ba220 */ /* 0x010fe20000410000 */
[----:B------:R-:W-:Y:S01]  /*ad40*/  F2FP.BF16.PACK_AB R20, R58, R59 ;  /* 0x0000003b3a14723e */ /* 0x000fe200000010ff */
[----:B------:R-:W1:Y:S01]  /*ad50*/  @!P5 MUFU.EX2 R0, R0 ;  /* 0x000000000000d308 */ /* 0x000e620000000800 */
[----:B------:R-:W-:Y:S01]  /*ad60*/  FSETP.GTU.FTZ.AND P3, PT, R6, 20, PT ;  /* 0x41a000000600780b */ /* 0x000fe20003f7c000 */
[----:B------:R-:W-:Y:S01]  /*ad70*/  @!P1 FMUL.FTZ R5, R12, -1.4426950216293334961 ;  /* 0xbfb8aa3b0c059820 */ /* 0x000fe20000410000 */
[C---:B------:R-:W-:Y:S01]  /*ad80*/  FSETP.GTU.FTZ.AND P2, PT, R15.reuse, 20, PT ;  /* 0x41a000000f00780b */ /* 0x040fe20003f5c000 */
[----:B------:R-:W-:Y:S01]  /*ad90*/  @!P6 FMUL.FTZ R12, R14, -1.4426950216293334961 ;  /* 0xbfb8aa3b0e0ce820 */ /* 0x000fe20000410000 */
[----:B------:R-:W-:Y:S03]  /*ada0*/  STS.128 [R84.X16+0x10], R20 ;  /* 0x0000101454007388 */ /* 0x000fe6000000cc00 */
[----:B------:R0:W2:Y:S06]  /*adb0*/  @!P6 MUFU.EX2 R14, R12 ;  /* 0x0000000c000ee308 */ /* 0x0000ac0000000800 */
[----:B------:R-:W-:Y:S01]  /*adc0*/  @!P3 FMUL.FTZ R16, R6, -1.4426950216293334961 ;  /* 0xbfb8aa3b0610b820 */ /* 0x000fe20000410000 */
[----:B------:R-:W-:Y:S01]  /*add0*/  F2FP.BF16.PACK_AB R6, R62, R63 ;  /* 0x0000003f3e06723e */ /* 0x000fe200000010ff */
[----:B------:R3:W4:Y:S01]  /*ade0*/  @!P1 MUFU.EX2 R13, R5 ;  /* 0x00000005000d9308 */ /* 0x0007220000000800 */
[----:B0-----:R-:W-:Y:S01]  /*adf0*/  @!P0 FADD.FTZ R12, R4, 1 ;  /* 0x3f800000040c8421 */ /* 0x001fe20000010000 */
[----:B------:R-:W-:Y:S01]  /*ae00*/  F2FP.BF16.PACK_AB R4, R66, R67 ;  /* 0x000000434204723e */ /* 0x000fe200000010ff */
[----:B------:R-:W-:-:S02]  /*ae10*/  @!P2 FMUL.FTZ R15, R15, -1.4426950216293334961 ;  /* 0xbfb8aa3b0f0fa820 */ /* 0x000fc40000410000 */
[----:B-1----:R-:W-:-:S03]  /*ae20*/  @!P5 FADD.FTZ R0, R0, 1 ;  /* 0x3f8000000000d421 */ /* 0x002fc60000010000 */
[----:B------:R-:W0:Y:S01]  /*ae30*/  @!P3 MUFU.EX2 R16, R16 ;  /* 0x000000100010b308 */ /* 0x000e220000000800 */
[----:B---3--:R-:W-:Y:S01]  /*ae40*/  F2FP.BF16.PACK_AB R5, R64, R65 ;  /* 0x000000414005723e */ /* 0x008fe200000010ff */
[----:B--2---:R-:W-:-:S04]  /*ae50*/  @!P6 FADD.FTZ R14, R14, 1 ;  /* 0x3f8000000e0ee421 */ /* 0x004fc80000010000 */
[----:B------:R1:W-:Y:S01]  /*ae60*/  STS.128 [R84.X16], R4 ;  /* 0x0000000454007388 */ /* 0x0003e2000000cc00 */
[----:B------:R-:W-:-:S06]  /*ae70*/  NOP ;  /* 0x0000000000007918 */ /* 0x000fcc0000000000 */
[----:B------:R-:W2:Y:S01]  /*ae80*/  LDS.128 R32, [R87.X16] ;  /* 0x0000000057207984 */ /* 0x000ea2000000cc00 */
[----:B------:R-:W3:Y:S01]  /*ae90*/  @!P2 MUFU.EX2 R15, R15 ;  /* 0x0000000f000fa308 */ /* 0x000ee20000000800 */
[----:B----4-:R-:W-:Y:S02]  /*aea0*/  @!P1 FADD.FTZ R13, R13, 1 ;  /* 0x3f8000000d0d9421 */ /* 0x010fe40000010000 */
[----:B------:R-:W4:Y:S01]  /*aeb0*/  LDS.128 R36, [R87.X16+0x200] ;  /* 0x0002000057247984 */ /* 0x000f22000000cc00 */
[----:B0-----:R-:W-:Y:S02]  /*aec0*/  @!P3 FADD.FTZ R16, R16, 1 ;  /* 0x3f8000001010b421 */ /* 0x001fe40000010000 */
[----:B-1----:R-:W-:Y:S02]  /*aed0*/  IMAD.WIDE R4, R31, 0x10, R10 ;  /* 0x000000101f047825 */ /* 0x002fe400078e020a */
[----:B------:R-:W0:Y:S02]  /*aee0*/  @!P4 MUFU.RCP R18, R17 ;  /* 0x000000110012c308 */ /* 0x000e240000001000 */
[----:B---3--:R-:W-:-:S06]  /*aef0*/  @!P2 FADD.FTZ R15, R15, 1 ;  /* 0x3f8000000f0fa421 */ /* 0x008fcc0000010000 */
[----:B------:R1:W3:Y:S08]  /*af00*/  @!P5 MUFU.RCP R19, R0 ;  /* 0x000000000013d308 */ /* 0x0002f00000001000 */
[----:B------:R-:W5:Y:S01]  /*af10*/  @!P0 MUFU.RCP R12, R12 ;  /* 0x0000000c000c8308 */ /* 0x000f620000001000 */
[----:B0-----:R-:W-:Y:S02]  /*af20*/  @!P4 FMUL.FTZ R77, R77, R18 ;  /* 0x000000124d4dc220 */ /* 0x001fe40000410000 */
[----:B-1----:R-:W-:-:S04]  /*af30*/  FADD.FTZ R0, R68, R99 ;  /* 0x0000006344007221 */ /* 0x002fc80000010000 */
[----:B------:R-:W-:Y:S01]  /*af40*/  FADD.FTZ R7, R0, R69 ;  /* 0x0000004500077221 */ /* 0x000fe20000010000 */
[----:B------:R-:W0:Y:S01]  /*af50*/  @!P1 MUFU.RCP R13, R13 ;  /* 0x0000000d000d9308 */ /* 0x000e220000001000 */
[----:B---3--:R-:W-:Y:S02]  /*af60*/  @!P5 FMUL.FTZ R78, R78, R19 ;  /* 0x000000134e4ed220 */ /* 0x008fe40000410000 */
[----:B------:R-:W-:Y:S01]  /*af70*/  IMAD R0, R103, c[0x0][0x2f8], RZ ;  /* 0x0000be0067007a24 */ /* 0x000fe200078e02ff */
[----:B--2---:R-:W-:Y:S04]  /*af80*/  STG.E.128 [R4.64], R32 ;  /* 0x0000002004007986 */ /* 0x004fe8000c101d04 */
[----:B------:R-:W1:Y:S01]  /*af90*/  @!P6 MUFU.RCP R14, R14 ;  /* 0x0000000e000ee308 */ /* 0x000e620000001000 */
[----:B-----5:R-:W-:Y:S01]  /*afa0*/  @!P0 FMUL.FTZ R79, R79, R12 ;  /* 0x0000000c4f4f8220 */ /* 0x020fe20000410000 */
[----:B----4-:R2:W-:Y:S01]  /*afb0*/  STG.E.128 [R4.64+0x200], R36 ;  /* 0x0002002404007986 */ /* 0x0105e2000c101d04 */
[----:B------:R-:W-:-:S03]  /*afc0*/  F2FP.BF16.PACK_AB R12, R69, R68 ;  /* 0x00000044450c723e */ /* 0x000fc600000010ff */
[----:B------:R-:W-:Y:S02]  /*afd0*/  F2FP.BF16.PACK_AB R17, R79, R78 ;  /* 0x0000004e4f11723e */ /* 0x000fe400000010ff */
[----:B------:R-:W3:Y:S01]  /*afe0*/  @!P2 MUFU.RCP R15, R15 ;  /* 0x0000000f000fa308 */ /* 0x000ee20000001000 */
[----:B0-----:R-:W-:Y:S01]  /*aff0*/  @!P1 FMUL.FTZ R80, R80, R13 ;  /* 0x0000000d50509220 */ /* 0x001fe20000410000 */
[----:B------:R-:W-:Y:S01]  /*b000*/  F2FP.BF16.PACK_AB R13, R71, R70 ;  /* 0x00000046470d723e */ /* 0x000fe200000010ff */
[----:B------:R-:W-:Y:S01]  /*b010*/  FADD.FTZ R70, R7, R70 ;  /* 0x0000004607467221 */ /* 0x000fe20000010000 */
[----:B------:R-:W-:Y:S01]  /*b020*/  BAR.SYNC.DEFER_BLOCKING 0x0 ;  /* 0x0000000000007b1d */ /* 0x000fe20000010000 */
[----:B------:R-:W-:Y:S01]  /*b030*/  IMAD R7, R105, c[0x0][0x2fc], R0 ;  /* 0x0000bf0069077a24 */ /* 0x000fe200078e0200 */
[----:B------:R-:W-:Y:S01]  /*b040*/  IADD3 R28, P1, R28, -0x800, RZ ;  /* 0xfffff8001c1c7810 */ /* 0x000fe20007f3e0ff */
[----:B------:R-:W-:Y:S02]  /*b050*/  FADD.FTZ R71, R70, R71 ;  /* 0x0000004746477221 */ /* 0x000fe40000010000 */
[----:B-1----:R-:W-:Y:S01]  /*b060*/  @!P6 FMUL.FTZ R81, R81, R14 ;  /* 0x0000000e5151e220 */ /* 0x002fe20000410000 */
[----:B------:R-:W0:Y:S01]  /*b070*/  @!P3 MUFU.RCP R16, R16 ;  /* 0x000000100010b308 */ /* 0x000e220000001000 */
[----:B------:R-:W-:Y:S01]  /*b080*/  F2FP.BF16.PACK_AB R14, R73, R72 ;  /* 0x00000048490e723e */ /* 0x000fe200000010ff */
[----:B------:R-:W-:Y:S01]  /*b090*/  FADD.FTZ R72, R71, R72 ;  /* 0x0000004847487221 */ /* 0x000fe20000010000 */
[----:B------:R-:W-:Y:S01]  /*b0a0*/  IADD3 R9, R9, R7, RZ ;  /* 0x0000000709097210 */ /* 0x000fe20007ffe0ff */
[----:B--2---:R-:W-:Y:S01]  /*b0b0*/  IMAD R5, R111, c[0x0][0x300], RZ ;  /* 0x0000c0006f057a24 */ /* 0x004fe200078e02ff */
[----:B------:R-:W-:Y:S01]  /*b0c0*/  F2FP.BF16.PACK_AB R18, R81, R80 ;  /* 0x000000505112723e */ /* 0x000fe200000010ff */
[----:B---3--:R-:W-:Y:S01]  /*b0d0*/  @!P2 FMUL.FTZ R82, R82, R15 ;  /* 0x0000000f5252a220 */ /* 0x008fe20000410000 */
[----:B------:R-:W-:Y:S01]  /*b0e0*/  F2FP.BF16.PACK_AB R15, R75, R74 ;  /* 0x0000004a4b0f723e */ /* 0x000fe200000010ff */
[----:B------:R-:W-:Y:S01]  /*b0f0*/  FADD.FTZ R73, R72, R73 ;  /* 0x0000004948497221 */ /* 0x000fe20000010000 */
[----:B------:R-:W-:Y:S01]  /*b100*/  IADD3 R118, P2, R118, -0x800, RZ ;  /* 0xfffff80076767810 */ /* 0x000fe20007f5e0ff */
[C---:B------:R-:W-:Y:S01]  /*b110*/  IMAD R7, R126.reuse, c[0x0][0x304], R5 ;  /* 0x0000c1007e077a24 */ /* 0x040fe200078e0205 */
[----:B------:R-:W-:Y:S01]  /*b120*/  IADD3.X R29, R29, -0x1, RZ, P1, !PT ;  /* 0xffffffff1d1d7810 */ /* 0x000fe20000ffe4ff */
[----:B------:R-:W-:Y:S01]  /*b130*/  IMAD.WIDE.U32 R4, R126, c[0x0][0x300], R8 ;  /* 0x0000c0007e047a25 */ /* 0x000fe200078e0008 */
[----:B------:R-:W-:-:S03]  /*b140*/  IADD3.X R95, R95, -0x1, RZ, P2, !PT ;  /* 0xffffffff5f5f7810 */ /* 0x000fc600017fe4ff */
[----:B0-----:R-:W-:Y:S01]  /*b150*/  @!P3 FMUL.FTZ R83, R83, R16 ;  /* 0x000000105353b220 */ /* 0x001fe20000410000 */
[----:B------:R-:W-:Y:S01]  /*b160*/  F2FP.BF16.PACK_AB R16, R77, R76 ;  /* 0x0000004c4d10723e */ /* 0x000fe200000010ff */
[----:B------:R-:W-:Y:S01]  /*b170*/  STS.128 [R84.X16], R12 ;  /* 0x0000000c54007388 */ /* 0x000fe2000000cc00 */
[----:B------:R-:W-:Y:S01]  /*b180*/  FADD.FTZ R74, R73, R74 ;  /* 0x0000004a494a7221 */ /* 0x000fe20000010000 */
[----:B------:R-:W-:Y:S02]  /*b190*/  IADD3 R5, R5, R7, RZ ;  /* 0x0000000705057210 */ /* 0x000fe40007ffe0ff */
[----:B------:R-:W-:Y:S01]  /*b1a0*/  F2FP.BF16.PACK_AB R19, R83, R82 ;  /* 0x000000525313723e */ /* 0x000fe200000010ff */
[----:B------:R-:W-:Y:S01]  /*b1b0*/  FADD.FTZ R75, R74, R75 ;  /* 0x0000004b4a4b7221 */ /* 0x000fe20000010000 */
[----:B------:R-:W-:Y:S02]  /*b1c0*/  LEA R6, P0, R4, c[0x0][0x340], 0x1 ;  /* 0x0000d00004067a11 */ /* 0x000fe400078008ff */
[----:B------:R-:W-:Y:S01]  /*b1d0*/  IADD3 R120, P3, R120, -0x800, RZ ;  /* 0xfffff80078787810 */ /* 0x000fe20007f7e0ff */
        /* <DEDUP_REMOVED lines=8> */
[----:B------:R-:W-:Y:S01]  /*b260*/  IMAD.WIDE R4, R31, 0x10, R6 ;  /* 0x000000101f047825 */ /* 0x000fe200078e0206 */
[----:B------:R-:W-:-:S03]  /*b270*/  IADD3.X R97, R97, -0x1, RZ, P3, !PT ;  /* 0xffffffff61617810 */ /* 0x000fc60001ffe4ff */
        /* <DEDUP_REMOVED lines=11> */
.L_x_6333:
        /* <DEDUP_REMOVED lines=29> */
.L_x_6407:
[----:B------:R-:W-:Y:S05]  /*b500*/  BSYNC B0 ;  /* 0x0000000000007941 */ /* 0x000fea0003800000 */
.L_x_6406:
        /* <DEDUP_REMOVED lines=28> */
.L_x_6409:
[----:B------:R-:W1:Y:S02]  /*b6d0*/  S2R R19, SR_TID.X ;  /* 0x0000000000137919 */ /* 0x000e640000002100 */
.L_x_6410:
[----:B------:R-:W-:Y:S05]  /*b6e0*/  BSYNC B0 ;  /* 0x0000000000007941 */ /* 0x000fea0003800000 */
.L_x_6408:
        /* <DEDUP_REMOVED lines=22> */
.L_x_6411:
        /* <DEDUP_REMOVED lines=64> */
.L_x_6372:
[----:B------:R-:W-:Y:S01]  /*bc50*/  HFMA2.MMA R188, -RZ, RZ, 0, 5.9604644775390625e-08 ;  /* 0x00000001ffbc7435 */ /* 0x000fe200000001ff */
[----:B------:R-:W-:Y:S02]  /*bc60*/  MOV R19, R18 ;  /* 0x0000001200137202 */ /* 0x000fe40000000f00 */
[----:B------:R-:W-:Y:S02]  /*bc70*/  MOV R187, RZ ;  /* 0x000000ff00bb7202 */ /* 0x000fe40000000f00 */
[----:B------:R-:W-:-:S02]  /*bc80*/  MOV R190, 0xffffffff ;  /* 0xffffffff00be7802 */ /* 0x000fc40000000f00 */
[----:B------:R-:W-:Y:S02]  /*bc90*/  MOV R16, 0xbcb0 ;  /* 0x0000bcb000107802 */ /* 0x000fe40000000f00 */
[----:B0-2--5:R-:W-:Y:S05]  /*bca0*/  CALL.REL.NOINC `($__internal_155_$__cuda_sm70_shflsync_up) ;  /* 0x00001e8000007944 */ /* 0x025fea0003c00000 */
[----:B-1----:R-:W-:Y:S01]  /*bcb0*/  MOV R21, R19 ;  /* 0x0000001300157202 */ /* 0x002fe20000000f00 */
[----:B0-----:R-:W-:Y:S05]  /*bcc0*/  BRA `(.L_x_6412) ;  /* 0xffffa4a000007947 */ /* 0x001fea000383ffff */
.L_x_6373:
[----:B------:R-:W-:Y:S01]  /*bcd0*/  HFMA2.MMA R188, -RZ, RZ, 0, 5.9604644775390625e-08 ;  /* 0x00000001ffbc7435 */ /* 0x000fe200000001ff */
[----:B------:R-:W-:Y:S02]  /*bce0*/  MOV R19, R20 ;  /* 0x0000001400137202 */ /* 0x000fe40000000f00 */
[----:B------:R-:W-:Y:S02]  /*bcf0*/  MOV R187, RZ ;  /* 0x000000ff00bb7202 */ /* 0x000fe40000000f00 */
[----:B------:R-:W-:Y:S02]  /*bd00*/  MOV R190, 0xffffffff ;  /* 0xffffffff00be7802 */ /* 0x000fe40000000f00 */
[----:B------:R-:W-:Y:S02]  /*bd10*/  MOV R16, 0xbd30 ;  /* 0x0000bd3000107802 */ /* 0x000fe40000000f00 */
[----:B0123-5:R-:W-:Y:S05]  /*bd20*/  CALL.REL.NOINC `($__internal_155_$__cuda_sm70_shflsync_up) ;  /* 0x00001e0000007944 */ /* 0x02ffea0003c00000 */
[----:B0-----:R-:W-:Y:S01]  /*bd30*/  HFMA2.MMA R188, -RZ, RZ, 0, 5.9604644775390625e-08 ;  /* 0x00000001ffbc7435 */ /* 0x001fe200000001ff */
[----:B-1----:R-:W-:Y:S02]  /*bd40*/  MOV R183, R19 ;  /* 0x0000001300b77202 */ /* 0x002fe40000000f00 */
[----:B------:R-:W-:-:S02]  /*bd50*/  MOV R19, R22 ;  /* 0x0000001600137202 */ /* 0x000fc40000000f00 */
[----:B------:R-:W-:Y:S02]  /*bd60*/  MOV R187, RZ ;  /* 0x000000ff00bb7202 */ /* 0x000fe40000000f00 */
[----:B------:R-:W-:Y:S02]  /*bd70*/  MOV R190, 0xffffffff ;  /* 0xffffffff00be7802 */ /* 0x000fe40000000f00 */
[----:B------:R-:W-:Y:S02]  /*bd80*/  MOV R16, 0xbda0 ;  /* 0x0000bda000107802 */ /* 0x000fe40000000f00 */
[----:B------:R-:W-:Y:S05]  /*bd90*/  CALL.REL.NOINC `($__internal_155_$__cuda_sm70_shflsync_up) ;  /* 0x00001d9000007944 */ /* 0x000fea0003c00000 */
[----:B0-----:R-:W-:Y:S01]  /*bda0*/  HFMA2.MMA R188, -RZ, RZ, 0, 5.9604644775390625e-08 ;  /* 0x00000001ffbc7435 */ /* 0x001fe200000001ff */
[----:B-1----:R-:W-:Y:S02]  /*bdb0*/  MOV R185, R19 ;  /* 0x0000001300b97202 */ /* 0x002fe40000000f00 */
[----:B------:R-:W-:Y:S02]  /*bdc0*/  MOV R19, R23 ;  /* 0x0000001700137202 */ /* 0x000fe40000000f00 */
[----:B------:R-:W-:Y:S02]  /*bdd0*/  MOV R187, RZ ;  /* 0x000000ff00bb7202 */ /* 0x000fe40000000f00 */
[----:B------:R-:W-:-:S02]  /*bde0*/  MOV R190, 0xffffffff ;  /* 0xffffffff00be7802 */ /* 0x000fc40000000f00 */
[----:B------:R-:W-:Y:S02]  /*bdf0*/  MOV R16, 0xbe10 ;  /* 0x0000be1000107802 */ /* 0x000fe40000000f00 */
[----:B------:R-:W-:Y:S05]  /*be00*/  CALL.REL.NOINC `($__internal_155_$__cuda_sm70_shflsync_up) ;  /* 0x00001d2000007944 */ /* 0x000fea0003c00000 */
        /* <DEDUP_REMOVED lines=20> */
[----:B------:R-:W-:Y:S05]  /*bf50*/  CALL.REL.NOINC `($__internal_155_$__cuda_sm70_shflsync_up) ;  /* 0x00001bd000007944 */ /* 0x000fea0003c00000 */
[----:B0-----:R-:W-:Y:S01]  /*bf60*/  HFMA2.MMA R188, -RZ, RZ, 0, 1.1920928955078125e-07 ;  /* 0x00000002ffbc7435 */ /* 0x001fe200000001ff */
[----:B-1----:R-:W-:Y:S02]  /*bf70*/  MOV R18, R19 ;  /* 0x0000001300127202 */ /* 0x002fe40000000f00 */
[----:B------:R-:W-:Y:S02]  /*bf80*/  MOV R19, R202 ;  /* 0x000000ca00137202 */ /* 0x000fe40000000f00 */
[----:B------:R-:W-:Y:S02]  /*bf90*/  MOV R187, RZ ;  /* 0x000000ff00bb7202 */ /* 0x000fe40000000f00 */
[----:B------:R-:W-:Y:S02]  /*bfa0*/  MOV R190, 0xffffffff ;  /* 0xffffffff00be7802 */ /* 0x000fe40000000f00 */
[----:B------:R-:W-:Y:S02]  /*bfb0*/  MOV R16, 0xbfd0 ;  /* 0x0000bfd000107802 */ /* 0x000fe40000000f00 */
[----:B------:R-:W-:Y:S05]  /*bfc0*/  CALL.REL.NOINC `($__internal_155_$__cuda_sm70_shflsync_up) ;  /* 0x00001b6000007944 */ /* 0x000fea0003c00000 */
[----:B0-----:R-:W-:Y:S01]  /*bfd0*/  HFMA2.MMA R188, -RZ, RZ, 0, 1.1920928955078125e-07 ;  /* 0x00000002ffbc7435 */ /* 0x001fe200000001ff */
[----:B-1----:R-:W-:-:S02]  /*bfe0*/  MOV R20, R19 ;  /* 0x0000001300147202 */ /* 0x002fc40000000f00 */
[----:B------:R-:W-:Y:S02]  /*bff0*/  MOV R19, R22 ;  /* 0x0000001600137202 */ /* 0x000fe40000000f00 */
[----:B------:R-:W-:Y:S02]  /*c000*/  MOV R187, RZ ;  /* 0x000000ff00bb7202 */ /* 0x000fe40000000f00 */
[----:B------:R-:W-:Y:S02]  /*c010*/  MOV R190, 0xffffffff ;  /* 0xffffffff00be7802 */ /* 0x000fe40000000f00 */
[----:B------:R-:W-:Y:S02]  /*c020*/  MOV R16, 0xc040 ;  /* 0x0000c04000107802 */ /* 0x000fe40000000f00 */
[----:B------:R-:W-:Y:S05]  /*c030*/  CALL.REL.NOINC `($__internal_155_$__cuda_sm70_shflsync_up) ;  /* 0x00001af000007944 */ /* 0x000fea0003c00000 */
[----:B0-----:R-:W-:Y:S01]  /*c040*/  HFMA2.MMA R188, -RZ, RZ, 0, 1.1920928955078125e-07 ;  /* 0x00000002ffbc7435 */ /* 0x001fe200000001ff */
[----:B-1----:R-:W-:Y:S02]  /*c050*/  MOV R21, R19 ;  /* 0x0000001300157202 */ /* 0x002fe40000000f00 */
[----:B------:R-:W-:Y:S02]  /*c060*/  MOV R19, R23 ;  /* 0x0000001700137202 */ /* 0x000fe40000000f00 */
[----:B------:R-:W-:-:S02]  /*c070*/  MOV R187, RZ ;  /* 0x000000ff00bb7202 */ /* 0x000fc40000000f00 */
[----:B------:R-:W-:Y:S02]  /*c080*/  MOV R190, 0xffffffff ;  /* 0xffffffff00be7802 */ /* 0x000fe40000000f00 */
[----:B------:R-:W-:Y:S02]  /*c090*/  MOV R16, 0xc0b0 ;  /* 0x0000c0b000107802 */ /* 0x000fe40000000f00 */
[----:B------:R-:W-:Y:S05]  /*c0a0*/  CALL.REL.NOINC `($__internal_155_$__cuda_sm70_shflsync_up) ;  /* 0x00001a8000007944 */ /* 0x000fea0003c00000 */
[----:B------:R-:W-:Y:S01]  /*c0b0*/  ISETP.GE.AND P0, PT, R122, 0x2, PT ;  /* 0x000000027a00780c */ /* 0x000fe20003f06270 */
[-C--:B------:R-:W-:Y:S01]  /*c0c0*/  FMUL.FTZ R16, R18, R202.reuse ;  /* 0x000000ca12107220 */ /* 0x080fe20000410000 */
        /* <DEDUP_REMOVED lines=10> */
[----:B------:R-:W-:Y:S01]  /*c170*/  @P0 FFMA.FTZ R183, R18, R183, -R16 ;  /* 0x000000b712b70223 */ /* 0x000fe20000010810 */
[----:B------:R-:W-:Y:S01]  /*c180*/  MOV R16, 0xc1d0 ;  /* 0x0000c1d000107802 */ /* 0x000fe20000000f00 */
[----:B------:R-:W-:Y:S02]  /*c190*/  @P0 FADD.FTZ R22, R22, R17 ;  /* 0x0000001116160221 */ /* 0x000fe40000010000 */
[----:B------:R-:W-:Y:S01]  /*c1a0*/  @P0 FADD.FTZ R23, R23, R186 ;  /* 0x000000ba17170221 */ /* 0x000fe20000010000 */
[----:B------:R-:W-:Y:S02]  /*c1b0*/  MOV R19, R183 ;  /* 0x000000b700137202 */ /* 0x000fe40000000f00 */
[----:B------:R-:W-:Y:S05]  /*c1c0*/  CALL.REL.NOINC `($__internal_155_$__cuda_sm70_shflsync_up) ;  /* 0x0000196000007944 */ /* 0x000fea0003c00000 */
[----:B0-----:R-:W-:Y:S01]  /*c1d0*/  HFMA2.MMA R188, -RZ, RZ, 0, 2.384185791015625e-07 ;  /* 0x00000004ffbc7435 */ /* 0x001fe200000001ff */
[----:B-1----:R-:W-:-:S02]  /*c1e0*/  MOV R18, R19 ;  /* 0x0000001300127202 */ /* 0x002fc40000000f00 */
[----:B------:R-:W-:Y:S02]  /*c1f0*/  MOV R19, R202 ;  /* 0x000000ca00137202 */ /* 0x000fe40000000f00 */
[----:B------:R-:W-:Y:S02]  /*c200*/  MOV R187, RZ ;  /* 0x000000ff00bb7202 */ /* 0x000fe40000000f00 */
[----:B------:R-:W-:Y:S02]  /*c210*/  MOV R190, 0xffffffff ;  /* 0xffffffff00be7802 */ /* 0x000fe40000000f00 */
[----:B------:R-:W-:Y:S02]  /*c220*/  MOV R16, 0xc240 ;  /* 0x0000c24000107802 */ /* 0x000fe40000000f00 */
[----:B------:R-:W-:Y:S05]  /*c230*/  CALL.REL.NOINC `($__internal_155_$__cuda_sm70_shflsync_up) ;  /* 0x000018f000007944 */ /* 0x000fea0003c00000 */
[----:B0-----:R-:W-:Y:S01]  /*c240*/  HFMA2.MMA R188, -RZ, RZ, 0, 2.384185791015625e-07 ;  /* 0x00000004ffbc7435 */ /* 0x001fe200000001ff */
[----:B-1----:R-:W-:Y:S02]  /*c250*/  MOV R20, R19 ;  /* 0x0000001300147202 */ /* 0x002fe40000000f00 */
[----:B------:R-:W-:Y:S02]  /*c260*/  MOV R19, R22 ;  /* 0x0000001600137202 */ /* 0x000fe40000000f00 */
[----:B------:R-:W-:-:S02]  /*c270*/  MOV R187, RZ ;  /* 0x000000ff00bb7202 */ /* 0x000fc40000000f00 */
[----:B------:R-:W-:Y:S02]  /*c280*/  MOV R190, 0xffffffff ;  /* 0xffffffff00be7802 */ /* 0x000fe40000000f00 */
[----:B------:R-:W-:Y:S02]  /*c290*/  MOV R16, 0xc2b0 ;  /* 0x0000c2b000107802 */ /* 0x000fe40000000f00 */
[----:B------:R-:W-:Y:S05]  /*c2a0*/  CALL.REL.NOINC `($__internal_155_$__cuda_sm70_shflsync_up) ;  /* 0x0000188000007944 */ /* 0x000fea0003c00000 */
[----:B0-----:R-:W-:Y:S01]  /*c2b0*/  HFMA2.MMA R188, -RZ, RZ, 0, 2.384185791015625e-07 ;  /* 0x00000004ffbc7435 */ /* 0x001fe200000001ff */
[----:B-1----:R-:W-:Y:S02]  /*c2c0*/  MOV R21, R19 ;  /* 0x0000001300157202 */ /* 0x002fe40000000f00 */
[----:B------:R-:W-:Y:S02]  /*c2d0*/  MOV R19, R23 ;  /* 0x0000001700137202 */ /* 0x000fe40000000f00 */
[----:B------:R-:W-:Y:S02]  /*c2e0*/  MOV R187, RZ ;  /* 0x000000ff00bb7202 */ /* 0x000fe40000000f00 */
[----:B------:R-:W-:Y:S02]  /*c2f0*/  MOV R190, 0xffffffff ;  /* 0xffffffff00be7802 */ /* 0x000fe40000000f00 */
[----:B------:R-:W-:-:S02]  /*c300*/  MOV R16, 0xc320 ;  /* 0x0000c32000107802 */ /* 0x000fc40000000f00 */
[----:B------:R-:W-:Y:S05]  /*c310*/  CALL.REL.NOINC `($__internal_155_$__cuda_sm70_shflsync_up) ;  /* 0x0000181000007944 */ /* 0x000fea0003c00000 */
        /* <DEDUP_REMOVED lines=11> */
[-C--:B------:R-:W-:Y:S02]  /*c3d0*/  FFMA.FTZ R21, R21, R183.reuse, -R184 ;  /* 0x000000b715157223 */ /* 0x080fe400000108b8 */
[----:B------:R-:W-:Y:S01]  /*c3e0*/  @P0 FFMA.FTZ R183, R18, R183, -R16 ;  /* 0x000000b712b70223 */ /* 0x000fe20000010810 */
[----:B------:R-:W-:Y:S01]  /*c3f0*/  MOV R16, 0xc440 ;  /* 0x0000c44000107802 */ /* 0x000fe20000000f00 */
[----:B------:R-:W-:Y:S02]  /*c400*/  @P0 FADD.FTZ R23, R23, R186 ;  /* 0x000000ba17170221 */ /* 0x000fe40000010000 */
[----:B------:R-:W-:Y:S01]  /*c410*/  @P0 FADD.FTZ R22, R22, R21 ;  /* 0x0000001516160221 */ /* 0x000fe20000010000 */
[----:B------:R-:W-:-:S02]  /*c420*/  MOV R19, R183 ;  /* 0x000000b700137202 */ /* 0x000fc40000000f00 */
[----:B------:R-:W-:Y:S05]  /*c430*/  CALL.REL.NOINC `($__internal_155_$__cuda_sm70_shflsync_up) ;  /* 0x000016f000007944 */ /* 0x000fea0003c00000 */
[----:B0-----:R-:W-:Y:S01]  /*c440*/  HFMA2.MMA R188, -RZ, RZ, 0, 4.76837158203125e-07 ;  /* 0x00000008ffbc7435 */ /* 0x001fe200000001ff */
[----:B-1----:R-:W-:-:S02]  /*c450*/  MOV R18, R19 ;  /* 0x0000001300127202 */ /* 0x002fc40000000f00 */
[----:B------:R-:W-:Y:S02]  /*c460*/  MOV R19, R202 ;  /* 0x000000ca00137202 */ /* 0x000fe40000000f00 */
[----:B------:R-:W-:Y:S02]  /*c470*/  MOV R187, RZ ;  /* 0x000000ff00bb7202 */ /* 0x000fe40000000f00 */
[----:B------:R-:W-:Y:S02]  /*c480*/  MOV R190, 0xffffffff ;  /* 0xffffffff00be7802 */ /* 0x000fe40000000f00 */
[----:B------:R-:W-:Y:S02]  /*c490*/  MOV R16, 0xc4b0 ;  /* 0x0000c4b000107802 */ /* 0x000fe40000000f00 */
[----:B------:R-:W-:Y:S05]  /*c4a0*/  CALL.REL.NOINC `($__internal_155_$__cuda_sm70_shflsync_up) ;  /* 0x0000168000007944 */ /* 0x000fea0003c00000 */
[----:B0-----:R-:W-:Y:S01]  /*c4b0*/  HFMA2.MMA R188, -RZ, RZ, 0, 4.76837158203125e-07 ;  /* 0x00000008ffbc7435 */ /* 0x001fe200000001ff */
[----:B-1----:R-:W-:Y:S02]  /*c4c0*/  MOV R20, R19 ;  /* 0x0000001300147202 */ /* 0x002fe40000000f00 */
[----:B------:R-:W-:Y:S02]  /*c4d0*/  MOV R19, R22 ;  /* 0x0000001600137202 */ /* 0x000fe40000000f00 */
[----:B------:R-:W-:-:S02]  /*c4e0*/  MOV R187, RZ ;  /* 0x000000ff00bb7202 */ /* 0x000fc40000000f00 */
[----:B------:R-:W-:Y:S02]  /*c4f0*/  MOV R190, 0xffffffff ;  /* 0xffffffff00be7802 */ /* 0x000fe40000000f00 */
[----:B------:R-:W-:Y:S02]  /*c500*/  MOV R16, 0xc520 ;  /* 0x0000c52000107802 */ /* 0x000fe40000000f00 */
[----:B------:R-:W-:Y:S05]  /*c510*/  CALL.REL.NOINC `($__internal_155_$__cuda_sm70_shflsync_up) ;  /* 0x0000161000007944 */ /* 0x000fea0003c00000 */
[----:B0-----:R-:W-:Y:S01]  /*c520*/  HFMA2.MMA R188, -RZ, RZ, 0, 4.76837158203125e-07 ;  /* 0x00000008ffbc7435 */ /* 0x001fe200000001ff */
        /* <DEDUP_REMOVED lines=18> */
[----:B------:R-:W-:Y:S01]  /*c650*/  @P0 FFMA.FTZ R183, R18, R183, -R16 ;  /* 0x000000b712b70223 */ /* 0x000fe20000010810 */
[----:B------:R-:W-:Y:S01]  /*c660*/  MOV R16, 0xc6d0 ;  /* 0x0000c6d000107802 */ /* 0x000fe20000000f00 */
[----:B------:R-:W-:Y:S02]  /*c670*/  @P0 FADD.FTZ R22, R22, R17 ;  /* 0x0000001116160221 */ /* 0x000fe40000010000 */
[----:B------:R-:W-:Y:S01]  /*c680*/  @P0 FADD.FTZ R23, R23, R186 ;  /* 0x000000ba17170221 */ /* 0x000fe20000010000 */
[----:B------:R-:W-:-:S02]  /*c690*/  MOV R18, R183 ;  /* 0x000000b700127202 */ /* 0x000fc40000000f00 */
[----:B------:R-:W-:Y:S02]  /*c6a0*/  MOV R19, R183 ;  /* 0x000000b700137202 */ /* 0x000fe40000000f00 */
[----:B------:R-:W-:Y:S02]  /*c6b0*/  MOV R183, R185 ;  /* 0x000000b900b77202 */ /* 0x000fe40000000f00 */
[----:B------:R-:W-:Y:S05]  /*c6c0*/  CALL.REL.NOINC `($__internal_155_$__cuda_sm70_shflsync_up) ;  /* 0x0000146000007944 */ /* 0x000fea0003c00000 */
[----:B0-----:R-:W-:Y:S01]  /*c6d0*/  HFMA2.MMA R188, -RZ, RZ, 0, 9.5367431640625e-07 ;  /* 0x00000010ffbc7435 */ /* 0x001fe200000001ff */
[----:B-1----:R-:W-:Y:S02]  /*c6e0*/  MOV R20, R19 ;  /* 0x0000001300147202 */ /* 0x002fe40000000f00 */
[----:B------:R-:W-:Y:S02]  /*c6f0*/  MOV R19, R185 ;  /* 0x000000b900137202 */ /* 0x000fe40000000f00 */
[----:B------:R-:W-:Y:S02]  /*c700*/  MOV R187, RZ ;  /* 0x000000ff00bb7202 */ /* 0x000fe40000000f00 */
[----:B------:R-:W-:Y:S02]  /*c710*/  MOV R190, 0xffffffff ;  /* 0xffffffff00be7802 */ /* 0x000fe40000000f00 */
[----:B------:R-:W-:-:S02]  /*c720*/  MOV R16, 0xc740 ;  /* 0x0000c74000107802 */ /* 0x000fc40000000f00 */
[----:B------:R-:W-:Y:S05]  /*c730*/  CALL.REL.NOINC `($__internal_155_$__cuda_sm70_shflsync_up) ;  /* 0x000013f000007944 */ /* 0x000fea0003c00000 */
[----:B0-----:R-:W-:Y:S01]  /*c740*/  HFMA2.MMA R188, -RZ, RZ, 0, 9.5367431640625e-07 ;  /* 0x00000010ffbc7435 */ /* 0x001fe200000001ff */
[----:B-1----:R-:W-:-:S02]  /*c750*/  MOV R184, R19 ;  /* 0x0000001300b87202 */ /* 0x002fc40000000f00 */
[----:B------:R-:W-:Y:S02]  /*c760*/  MOV R19, R22 ;  /* 0x0000001600137202 */ /* 0x000fe40000000f00 */
[----:B------:R-:W-:Y:S02]  /*c770*/  MOV R187, RZ ;  /* 0x000000ff00bb7202 */ /* 0x000fe40000000f00 */
[----:B------:R-:W-:Y:S02]  /*c780*/  MOV R190, 0xffffffff ;  /* 0xffffffff00be7802 */ /* 0x000fe40000000f00 */
[----:B------:R-:W-:Y:S02]  /*c790*/  MOV R16, 0xc7b0 ;  /* 0x0000c7b000107802 */ /* 0x000fe40000000f00 */
[----:B------:R-:W-:Y:S05]  /*c7a0*/  CALL.REL.NOINC `($__internal_155_$__cuda_sm70_shflsync_up) ;  /* 0x0000138000007944 */ /* 0x000fea0003c00000 */
[----:B0-----:R-:W-:Y:S01]  /*c7b0*/  HFMA2.MMA R188, -RZ, RZ, 0, 9.5367431640625e-07 ;  /* 0x00000010ffbc7435 */ /* 0x001fe200000001ff */
[----:B-1----:R-:W-:Y:S02]  /*c7c0*/  MOV R186, R19 ;  /* 0x0000001300ba7202 */ /* 0x002fe40000000f00 */
[----:B------:R-:W-:Y:S02]  /*c7d0*/  MOV R19, R23 ;  /* 0x0000001700137202 */ /* 0x000fe40000000f00 */
[----:B------:R-:W-:-:S02]  /*c7e0*/  MOV R187, RZ ;  /* 0x000000ff00bb7202 */ /* 0x000fc40000000f00 */
[----:B------:R-:W-:Y:S02]  /*c7f0*/  MOV R190, 0xffffffff ;  /* 0xffffffff00be7802 */ /* 0x000fe40000000f00 */
[----:B------:R-:W-:Y:S02]  /*c800*/  MOV R16, 0xc820 ;  /* 0x0000c82000107802 */ /* 0x000fe40000000f00 */
[----:B------:R-:W-:Y:S05]  /*c810*/  CALL.REL.NOINC `($__internal_155_$__cuda_sm70_shflsync_up) ;  /* 0x0000131000007944 */ /* 0x000fea0003c00000 */
[----:B01----:R-:W-:Y:S05]  /*c820*/  BRA `(.L_x_6413) ;  /* 0xffff9d8000007947 */ /* 0x003fea000383ffff */
.L_x_6378:
[----:B------:R-:W-:Y:S01]  /*c830*/  HFMA2.MMA R188, -RZ, RZ, 0, 5.9604644775390625e-08 ;  /* 0x00000001ffbc7435 */ /* 0x000fe200000001ff */
[----:B-1----:R-:W-:Y:S02]  /*c840*/  MOV R19, R185 ;  /* 0x000000b900137202 */ /* 0x002fe40000000f00 */
[----:B------:R-:W-:Y:S02]  /*c850*/  MOV R187, RZ ;  /* 0x000000ff00bb7202 */ /* 0x000fe40000000f00 */
[----:B------:R-:W-:Y:S02]  /*c860*/  MOV R190, 0xffffffff ;  /* 0xffffffff00be7802 */ /* 0x000fe40000000f00 */
[----:B------:R-:W-:Y:S02]  /*c870*/  MOV R16, 0xc890 ;  /* 0x0000c89000107802 */ /* 0x000fe40000000f00 */
[----:B0----5:R-:W-:Y:S05]  /*c880*/  CALL.REL.NOINC `($__internal_155_$__cuda_sm70_shflsync_up) ;  /* 0x000012a000007944 */ /* 0x021fea0003c00000 */
[----:B0-----:R-:W-:Y:S01]  /*c890*/  HFMA2.MMA R188, -RZ, RZ, 0, 5.9604644775390625e-08 ;  /* 0x00000001ffbc7435 */ /* 0x001fe200000001ff */
[----:B-1----:R-:W-:-:S02]  /*c8a0*/  MOV R20, R19 ;  /* 0x0000001300147202 */ /* 0x002fc40000000f00 */
[----:B------:R-:W-:Y:S02]  /*c8b0*/  MOV R19, R21 ;  /* 0x0000001500137202 */ /* 0x000fe40000000f00 */
[----:B------:R-:W-:Y:S02]  /*c8c0*/  MOV R187, RZ ;  /* 0x000000ff00bb7202 */ /* 0x000fe40000000f00 */
[----:B------:R-:W-:Y:S02]  /*c8d0*/  MOV R190, 0xffffffff ;  /* 0xffffffff00be7802 */ /* 0x000fe40000000f00 */
[----:B------:R-:W-:Y:S02]  /*c8e0*/  MOV R16, 0xc900 ;  /* 0x0000c90000107802 */ /* 0x000fe40000000f00 */
[----:B------:R-:W-:Y:S05]  /*c8f0*/  CALL.REL.NOINC `($__internal_155_$__cuda_sm70_shflsync_up) ;  /* 0x0000123000007944 */ /* 0x000fea0003c00000 */
[----:B0-----:R-:W-:Y:S01]  /*c900*/  HFMA2.MMA R188, -RZ, RZ, 0, 5.9604644775390625e-08 ;  /* 0x00000001ffbc7435 */ /* 0x001fe200000001ff */
[----:B-1----:R-:W-:Y:S02]  /*c910*/  MOV R21, R19 ;  /* 0x0000001300157202 */ /* 0x002fe40000000f00 */
[----:B------:R-:W-:Y:S02]  /*c920*/  MOV R19, R22 ;  /* 0x0000001600137202 */ /* 0x000fe40000000f00 */
[----:B------:R-:W-:-:S02]  /*c930*/  MOV R187, RZ ;  /* 0x000000ff00bb7202 */ /* 0x000fc40000000f00 */
[----:B------:R-:W-:Y:S02]  /*c940*/  MOV R190, 0xffffffff ;  /* 0xffffffff00be7802 */ /* 0x000fe40000000f00 */
[----:B------:R-:W-:Y:S02]  /*c950*/  MOV R16, 0xc970 ;  /* 0x0000c97000107802 */ /* 0x000fe40000000f00 */
[----:B------:R-:W-:Y:S05]  /*c960*/  CALL.REL.NOINC `($__internal_155_$__cuda_sm70_shflsync_up) ;  /* 0x000011c000007944 */ /* 0x000fea0003c00000 */
[----:B0-----:R-:W-:Y:S01]  /*c970*/  HFMA2.MMA R188, -RZ, RZ, 0, 5.9604644775390625e-08 ;  /* 0x00000001ffbc7435 */ /* 0x001fe200000001ff */
[----:B-1----:R-:W-:Y:S02]  /*c980*/  MOV R22, R19 ;  /* 0x0000001300167202 */ /* 0x002fe40000000f00 */
[----:B------:R-:W-:Y:S02]  /*c990*/  MOV R19, R23 ;  /* 0x0000001700137202 */ /* 0x000fe40000000f00 */
[----:B------:R-:W-:Y:S02]  /*c9a0*/  MOV R187, RZ ;  /* 0x000000ff00bb7202 */ /* 0x000fe40000000f00 */
[----:B------:R-:W-:Y:S02]  /*c9b0*/  MOV R190, 0xffffffff ;  /* 0xffffffff00be7802 */ /* 0x000fe40000000f00 */
[----:B------:R-:W-:-:S02]  /*c9c0*/  MOV R16, 0xc9e0 ;  /* 0x0000c9e000107802 */ /* 0x000fc40000000f00 */
[----:B------:R-:W-:Y:S05]  /*c9d0*/  CALL.REL.NOINC `($__internal_155_$__cuda_sm70_shflsync_up) ;  /* 0x0000115000007944 */ /* 0x000fea0003c00000 */
[----:B------:R-:W-:Y:S01]  /*c9e0*/  HFMA2.MMA R209, -RZ, RZ, 0, 0 ;  /* 0x00000000ffd17435 */ /* 0x000fe200000001ff */
[----:B-1----:R-:W-:-:S02]  /*c9f0*/  MOV R23, R19 ;  /* 0x0000001300177202 */ /* 0x002fc40000000f00 */
[----:B------:R-:W-:Y:S02]  /*ca00*/  MOV R18, R12 ;  /* 0x0000000c00127202 */ /* 0x000fe40000000f00 */
[----:B------:R-:W-:Y:S02]  /*ca10*/  MOV R216, 0x1f ;  /* 0x0000001f00d87802 */ /* 0x000fe40000000f00 */
[----:B------:R-:W-:Y:S02]  /*ca20*/  MOV R19, 0xffffffff ;  /* 0xffffffff00137802 */ /* 0x000fe40000000f00 */
[----:B------:R-:W-:Y:S02]  /*ca30*/  MOV R16, 0xca50 ;  /* 0x0000ca5000107802 */ /* 0x000fe40000000f00 */
[----:B0-----:R-:W-:Y:S05]  /*ca40*/  CALL.REL.NOINC `($__internal_154_$__cuda_sm70_shflsync_idx_p) ;  /* 0x000010a000007944 */ /* 0x001fea0003c00000 */
[----:B0-----:R-:W-:Y:S01]  /*ca50*/  HFMA2.MMA R209, -RZ, RZ, 0, 0 ;  /* 0x00000000ffd17435 */ /* 0x001fe200000001ff */
[----:B-1----:R-:W-:Y:S02]  /*ca60*/  MOV R12, R19 ;  /* 0x00000013000c7202 */ /* 0x002fe40000000f00 */
[----:B------:R-:W-:Y:S02]  /*ca70*/  MOV R18, R13 ;  /* 0x0000000d00127202 */ /* 0x000fe40000000f00 */
[----:B------:R-:W-:-:S02]  /*ca80*/  MOV R216, 0x1f ;  /* 0x0000001f00d87802 */ /* 0x000fc40000000f00 */
[----:B------:R-:W-:Y:S02]  /*ca90*/  MOV R19, 0xffffffff ;  /* 0xffffffff00137802 */ /* 0x000fe40000000f00 */
[----:B------:R-:W-:Y:S02]  /*caa0*/  MOV R16, 0xcac0 ;  /* 0x0000cac000107802 */ /* 0x000fe40000000f00 */
[----:B------:R-:W-:Y:S05]  /*cab0*/  CALL.REL.NOINC `($__internal_154_$__cuda_sm70_shflsync_idx_p) ;  /* 0x0000103000007944 */ /* 0x000fea0003c00000 */
[----:B0-----:R-:W-:Y:S01]  /*cac0*/  HFMA2.MMA R209, -RZ, RZ, 0, 0 ;  /* 0x00000000ffd17435 */ /* 0x001fe200000001ff */
[----:B-1----:R-:W-:Y:S02]  /*cad0*/  MOV R13, R19 ;  /* 0x00000013000d7202 */ /* 0x002fe40000000f00 */
[----:B------:R-:W-:Y:S02]  /*cae0*/  MOV R18, R14 ;  /* 0x0000000e00127202 */ /* 0x000fe40000000f00 */
[----:B------:R-:W-:Y:S02]  /*caf0*/  MOV R216, 0x1f ;  /* 0x0000001f00d87802 */ /* 0x000fe40000000f00 */
[----:B------:R-:W-:Y:S02]  /*cb00*/  MOV R19, 0xffffffff ;  /* 0xffffffff00137802 */ /* 0x000fe40000000f00 */
[----:B------:R-:W-:-:S02]  /*cb10*/  MOV R16, 0xcb30 ;  /* 0x0000cb3000107802 */ /* 0x000fc40000000f00 */
[----:B------:R-:W-:Y:S05]  /*cb20*/  CALL.REL.NOINC `($__internal_154_$__cuda_sm70_shflsync_idx_p) ;  /* 0x00000fc000007944 */ /* 0x000fea0003c00000 */
[----:B0-----:R-:W-:Y:S01]  /*cb30*/  HFMA2.MMA R209, -RZ, RZ, 0, 0 ;  /* 0x00000000ffd17435 */ /* 0x001fe200000001ff */
[----:B-1----:R-:W-:-:S02]  /*cb40*/  MOV R14, R19 ;  /* 0x00000013000e7202 */ /* 0x002fc40000000f00 */
[----:B------:R-:W-:Y:S02]  /*cb50*/  MOV R18, R15 ;  /* 0x0000000f00127202 */ /* 0x000fe40000000f00 */
[----:B------:R-:W-:Y:S02]  /*cb60*/  MOV R216, 0x1f ;  /* 0x0000001f00d87802 */ /* 0x000fe40000000f00 */
[----:B------:R-:W-:Y:S02]  /*cb70*/  MOV R19, 0xffffffff ;  /* 0xffffffff00137802 */ /* 0x000fe40000000f00 */
[----:B------:R-:W-:Y:S02]  /*cb80*/  MOV R16, 0xcba0 ;  /* 0x0000cba000107802 */ /* 0x000fe40000000f00 */
[----:B------:R-:W-:Y:S05]  /*cb90*/  CALL.REL.NOINC `($__internal_154_$__cuda_sm70_shflsync_idx_p) ;  /* 0x00000f5000007944 */ /* 0x000fea0003c00000 */
[----:B-1----:R-:W-:Y:S01]  /*cba0*/  MOV R15, R19 ;  /* 0x00000013000f7202 */ /* 0x002fe20000000f00 */
[----:B0-----:R-:W-:Y:S05]  /*cbb0*/  BRA `(.L_x_6414) ;  /* 0xffff9d1000007947 */ /* 0x001fea000383ffff */
.L_x_6381:
[----:B------:R-:W-:Y:S01]  /*cbc0*/  HFMA2.MMA R223, -RZ, RZ, 0, 5.9604644775390625e-08 ;  /* 0x00000001ffdf7435 */ /* 0x000fe200000001ff */
[----:B------:R-:W-:Y:S02]  /*cbd0*/  MOV R216, R22 ;  /* 0x0000001600d87202 */ /* 0x000fe40000000f00 */
[----:B------:R-:W-:-:S02]  /*cbe0*/  MOV R218, 0x1f ;  /* 0x0000001f00da7802 */ /* 0x000fc40000000f00 */
[----:B------:R-:W-:Y:S02]  /*cbf0*/  MOV R219, 0xffffffff ;  /* 0xffffffff00db7802 */ /* 0x000fe40000000f00 */
[----:B------:R-:W-:Y:S02]  /*cc00*/  MOV R16, 0xcc20 ;  /* 0x0000cc2000107802 */ /* 0x000fe40000000f00 */
[----:B0-----:R-:W-:Y:S05]  /*cc10*/  CALL.REL.NOINC `($__internal_153_$__cuda_sm70_shflsync_down) ;  /* 0x00000e9000007944 */ /* 0x001fea0003c00000 */
[----:B-1----:R-:W-:Y:S01]  /*cc20*/  MOV R18, R223 ;  /* 0x000000df00127202 */ /* 0x002fe20000000f00 */
[----:B0-----:R-:W-:Y:S05]  /*cc30*/  BRA `(.L_x_6415) ;  /* 0xffffaf3000007947 */ /* 0x001fea000383ffff */
.L_x_6382:
[----:B------:R-:W-:Y:S01]  /*cc40*/  HFMA2.MMA R223, -RZ, RZ, 0, 5.9604644775390625e-08 ;  /* 0x00000001ffdf7435 */ /* 0x000fe200000001ff */
[----:B------:R-:W-:Y:S02]  /*cc50*/  MOV R216, R23 ;  /* 0x0000001700d87202 */ /* 0x000fe40000000f00 */
[----:B------:R-:W-:Y:S02]  /*cc60*/  MOV R218, 0x1f ;  /* 0x0000001f00da7802 */ /* 0x000fe40000000f00 */
[----:B------:R-:W-:Y:S02]  /*cc70*/  MOV R219, 0xffffffff ;  /* 0xffffffff00db7802 */ /* 0x000fe40000000f00 */
[----:B------:R-:W-:-:S02]  /*cc80*/  MOV R16, 0xcca0 ;  /* 0x0000cca000107802 */ /* 0x000fc40000000f00 */
[----:B012---:R-:W-:Y:S05]  /*cc90*/  CALL.REL.NOINC `($__internal_153_$__cuda_sm70_shflsync_down) ;  /* 0x00000e1000007944 */ /* 0x007fea0003c00000 */
[----:B-1----:R-:W-:Y:S01]  /*cca0*/  MOV R19, R223 ;  /* 0x000000df00137202 */ /* 0x002fe20000000f00 */
[----:B------:R-:W-:Y:S01]  /*ccb0*/  HFMA2.MMA R223, -RZ, RZ, 0, 5.9604644775390625e-08 ;  /* 0x00000001ffdf7435 */ /* 0x000fe200000001ff */
[----:B0-----:R-:W-:-:S02]  /*ccc0*/  MOV R216, R21 ;  /* 0x0000001500d87202 */ /* 0x001fc40000000f00 */
[----:B------:R-:W-:Y:S02]  /*ccd0*/  MOV R218, 0x1f ;  /* 0x0000001f00da7802 */ /* 0x000fe40000000f00 */
[----:B------:R-:W-:Y:S02]  /*cce0*/  MOV R219, 0xffffffff ;  /* 0xffffffff00db7802 */ /* 0x000fe40000000f00 */
[----:B------:R-:W-:Y:S02]  /*ccf0*/  MOV R16, 0xcd10 ;  /* 0x0000cd1000107802 */ /* 0x000fe40000000f00 */
[----:B------:R-:W-:Y:S05]  /*cd00*/  CALL.REL.NOINC `($__internal_153_$__cuda_sm70_shflsync_down) ;  /* 0x00000da000007944 */ /* 0x000fea0003c00000 */
[----:B-1----:R-:W-:Y:S01]  /*cd10*/  MOV R209, R223 ;  /* 0x000000df00d17202 */ /* 0x002fe20000000f00 */
[----:B------:R-:W-:Y:S01]  /*cd20*/  HFMA2.MMA R223, -RZ, RZ, 0, 5.9604644775390625e-08 ;  /* 0x00000001ffdf7435 */ /* 0x000fe200000001ff */
[----:B0-----:R-:W-:Y:S02]  /*cd30*/  MOV R216, R20 ;  /* 0x0000001400d87202 */ /* 0x001fe40000000f00 */
[----:B------:R-:W-:Y:S02]  /*cd40*/  MOV R218, 0x1f ;  /* 0x0000001f00da7802 */ /* 0x000fe40000000f00 */
[----:B------:R-:W-:-:S02]  /*cd50*/  MOV R219, 0xffffffff ;  /* 0xffffffff00db7802 */ /* 0x000fc40000000f00 */
[----:B------:R-:W-:Y:S02]  /*cd60*/  MOV R16, 0xcd80 ;  /* 0x0000cd8000107802 */ /* 0x000fe40000000f00 */
[----:B------:R-:W-:Y:S05]  /*cd70*/  CALL.REL.NOINC `($__internal_153_$__cuda_sm70_shflsync_down) ;  /* 0x00000d3000007944 */ /* 0x000fea0003c00000 */
[----:B-1----:R-:W-:Y:S01]  /*cd80*/  MOV R16, R223 ;  /* 0x000000df00107202 */ /* 0x002fe20000000f00 */
[----:B0-----:R-:W-:Y:S05]  /*cd90*/  BRA `(.L_x_6416) ;  /* 0xffffae1000007947 */ /* 0x001fea000383ffff */
.L_x_6385:
[----:B------:R-:W-:Y:S01]  /*cda0*/  HFMA2.MMA R223, -RZ, RZ, 0, 1.1920928955078125e-07 ;  /* 0x00000002ffdf7435 */ /* 0x000fe200000001ff */
[----:B------:R-:W-:Y:S02]  /*cdb0*/  MOV R216, R22 ;  /* 0x0000001600d87202 */ /* 0x000fe40000000f00 */
[----:B------:R-:W-:Y:S02]  /*cdc0*/  MOV R218, 0x1f ;  /* 0x0000001f00da7802 */ /* 0x000fe40000000f00 */
[----:B------:R-:W-:Y:S02]  /*cdd0*/  MOV R219, 0xffffffff ;  /* 0xffffffff00db7802 */ /* 0x000fe40000000f00 */
[----:B-1----:R-:W-:Y:S02]  /*cde0*/  MOV R16, 0xce00 ;  /* 0x0000ce0000107802 */ /* 0x002fe40000000f00 */
[----:B0-234-:R-:W-:Y:S05]  /*cdf0*/  CALL.REL.NOINC `($__internal_153_$__cuda_sm70_shflsync_down) ;  /* 0x00000cb000007944 */ /* 0x01dfea0003c00000 */
[----:B-1----:R-:W-:Y:S01]  /*ce00*/  MOV R18, R223 ;  /* 0x000000df00127202 */ /* 0x002fe20000000f00 */
[----:B------:R-:W-:Y:S01]  /*ce10*/  HFMA2.MMA R223, -RZ, RZ, 0, 1.1920928955078125e-07 ;  /* 0x00000002ffdf7435 */ /* 0x000fe200000001ff */
[----:B0-----:R-:W-:-:S02]  /*ce20*/  MOV R216, R23 ;  /* 0x0000001700d87202 */ /* 0x001fc40000000f00 */
[----:B------:R-:W-:Y:S02]  /*ce30*/  MOV R218, 0x1f ;  /* 0x0000001f00da7802 */ /* 0x000fe40000000f00 */
[----:B------:R-:W-:Y:S02]  /*ce40*/  MOV R219, 0xffffffff ;  /* 0xffffffff00db7802 */ /* 0x000fe40000000f00 */
[----:B------:R-:W-:Y:S02]  /*ce50*/  MOV R16, 0xce70 ;  /* 0x0000ce7000107802 */ /* 0x000fe40000000f00 */
[----:B------:R-:W-:Y:S05]  /*ce60*/  CALL.REL.NOINC `($__internal_153_$__cuda_sm70_shflsync_down) ;  /* 0x00000c4000007944 */ /* 0x000fea0003c00000 */
[----:B-1----:R-:W-:Y:S01]  /*ce70*/  MOV R19, R223 ;  /* 0x000000df00137202 */ /* 0x002fe20000000f00 */
[----:B------:R-:W-:Y:S01]  /*ce80*/  HFMA2.MMA R223, -RZ, RZ, 0, 1.1920928955078125e-07 ;  /* 0x00000002ffdf7435 */ /* 0x000fe200000001ff */
[----:B0-----:R-:W-:Y:S02]  /*ce90*/  MOV R216, R21 ;  /* 0x0000001500d87202 */ /* 0x001fe40000000f00 */
[----:B------:R-:W-:Y:S02]  /*cea0*/  MOV R218, 0x1f ;  /* 0x0000001f00da7802 */ /* 0x000fe40000000f00 */
[----:B------:R-:W-:-:S02]  /*ceb0*/  MOV R219, 0xffffffff ;  /* 0xffffffff00db7802 */ /* 0x000fc40000000f00 */
[----:B------:R-:W-:Y:S02]  /*cec0*/  MOV R16, 0xcee0 ;  /* 0x0000cee000107802 */ /* 0x000fe40000000f00 */
[----:B------:R-:W-:Y:S05]  /*ced0*/  CALL.REL.NOINC `($__internal_153_$__cuda_sm70_shflsync_down) ;  /* 0x00000bd000007944 */ /* 0x000fea0003c00000 */
[----:B-1----:R-:W-:Y:S01]  /*cee0*/  MOV R209, R223 ;  /* 0x000000df00d17202 */ /* 0x002fe20000000f00 */
[----:B------:R-:W-:Y:S01]  /*cef0*/  HFMA2.MMA R223, -RZ, RZ, 0, 1.1920928955078125e-07 ;  /* 0x00000002ffdf7435 */ /* 0x000fe200000001ff */
[----:B0-----:R-:W-:Y:S02]  /*cf00*/  MOV R216, R20 ;  /* 0x0000001400d87202 */ /* 0x001fe40000000f00 */
[----:B------:R-:W-:Y:S02]  /*cf10*/  MOV R218, 0x1f ;  /* 0x0000001f00da7802 */ /* 0x000fe40000000f00 */
[----:B------:R-:W-:Y:S02]  /*cf20*/  MOV R219, 0xffffffff ;  /* 0xffffffff00db7802 */ /* 0x000fe40000000f00 */
[----:B------:R-:W-:Y:S02]  /*cf30*/  MOV R16, 0xcf50 ;  /* 0x0000cf5000107802 */ /* 0x000fe40000000f00 */
[----:B------:R-:W-:Y:S05]  /*cf40*/  CALL.REL.NOINC `($__internal_153_$__cuda_sm70_shflsync_down) ;  /* 0x00000b6000007944 */ /* 0x000fea0003c00000 */
[----:B-1----:R-:W-:Y:S01]  /*cf50*/  MOV R16, R223 ;  /* 0x000000df00107202 */ /* 0x002fe20000000f00 */
[----:B0-----:R-:W-:Y:S05]  /*cf60*/  BRA `(.L_x_6417) ;  /* 0xffffad9000007947 */ /* 0x001fea000383ffff */
.L_x_6388:
[----:B------:R-:W-:Y:S01]  /*cf70*/  HFMA2.MMA R223, -RZ, RZ, 0, 2.384185791015625e-07 ;  /* 0x00000004ffdf7435 */ /* 0x000fe200000001ff */
[----:B------:R-:W-:-:S02]  /*cf80*/  MOV R216, R22 ;  /* 0x0000001600d87202 */ /* 0x000fc40000000f00 */
[----:B------:R-:W-:Y:S02]  /*cf90*/  MOV R218, 0x1f ;  /* 0x0000001f00da7802 */ /* 0x000fe40000000f00 */
[----:B------:R-:W-:Y:S02]  /*cfa0*/  MOV R219, 0xffffffff ;  /* 0xffffffff00db7802 */ /* 0x000fe40000000f00 */
[----:B-1----:R-:W-:Y:S02]  /*cfb0*/  MOV R16, 0xcfd0 ;  /* 0x0000cfd000107802 */ /* 0x002fe40000000f00 */
[----:B0-234-:R-:W-:Y:S05]  /*cfc0*/  CALL.REL.NOINC `($__internal_153_$__cuda_sm70_shflsync_down) ;  /* 0x00000ae000007944 */ /* 0x01dfea0003c00000 */
[----:B-1----:R-:W-:Y:S01]  /*cfd0*/  MOV R18, R223 ;  /* 0x000000df00127202 */ /* 0x002fe20000000f00 */
[----:B0-----:R-:W-:Y:S05]  /*cfe0*/  BRA `(.L_x_6418) ;  /* 0xffffae3000007947 */ /* 0x001fea000383ffff */
.L_x_6389:
[----:B------:R-:W-:Y:S01]  /*cff0*/  HFMA2.MMA R223, -RZ, RZ, 0, 2.384185791015625e-07 ;  /* 0x00000004ffdf7435 */ /* 0x000fe200000001ff */
[----:B------:R-:W-:Y:S02]  /*d000*/  MOV R216, R23 ;  /* 0x0000001700d87202 */ /* 0x000fe40000000f00 */
[----:B------:R-:W-:Y:S02]  /*d010*/  MOV R218, 0x1f ;  /* 0x0000001f00da7802 */ /* 0x000fe40000000f00 */
[----:B------:R-:W-:-:S02]  /*d020*/  MOV R219, 0xffffffff ;  /* 0xffffffff00db7802 */ /* 0x000fc40000000f00 */
[----:B-1----:R-:W-:Y:S02]  /*d030*/  MOV R16, 0xd050 ;  /* 0x0000d05000107802 */ /* 0x002fe40000000f00 */
[----:B0-234-:R-:W-:Y:S05]  /*d040*/  CALL.REL.NOINC `($__internal_153_$__cuda_sm70_shflsync_down) ;  /* 0x00000a6000007944 */ /* 0x01dfea0003c00000 */
[----:B-1----:R-:W-:Y:S01]  /*d050*/  MOV R19, R223 ;  /* 0x000000df00137202 */ /* 0x002fe20000000f00 */
[----:B------:R-:W-:Y:S01]  /*d060*/  HFMA2.MMA R223, -RZ, RZ, 0, 2.384185791015625e-07 ;  /* 0x00000004ffdf7435 */ /* 0x000fe200000001ff */
[----:B0-----:R-:W-:Y:S02]  /*d070*/  MOV R216, R21 ;  /* 0x0000001500d87202 */ /* 0x001fe40000000f00 */
[----:B------:R-:W-:Y:S02]  /*d080*/  MOV R218, 0x1f ;  /* 0x0000001f00da7802 */ /* 0x000fe40000000f00 */
[----:B------:R-:W-:Y:S02]  /*d090*/  MOV R219, 0xffffffff ;  /* 0xffffffff00db7802 */ /* 0x000fe40000000f00 */
[----:B------:R-:W-:Y:S02]  /*d0a0*/  MOV R16, 0xd0c0 ;  /* 0x0000d0c000107802 */ /* 0x000fe40000000f00 */
[----:B------:R-:W-:Y:S05]  /*d0b0*/  CALL.REL.NOINC `($__internal_153_$__cuda_sm70_shflsync_down) ;  /* 0x000009f000007944 */ /* 0x000fea0003c00000 */
[----:B-1----:R-:W-:Y:S01]  /*d0c0*/  MOV R209, R223 ;  /* 0x000000df00d17202 */ /* 0x002fe20000000f00 */
[----:B------:R-:W-:Y:S01]  /*d0d0*/  HFMA2.MMA R223, -RZ, RZ, 0, 2.384185791015625e-07 ;  /* 0x00000004ffdf7435 */ /* 0x000fe200000001ff */
[----:B0-----:R-:W-:-:S02]  /*d0e0*/  MOV R216, R20 ;  /* 0x0000001400d87202 */ /* 0x001fc40000000f00 */
[----:B------:R-:W-:Y:S02]  /*d0f0*/  MOV R218, 0x1f ;  /* 0x0000001f00da7802 */ /* 0x000fe40000000f00 */
[----:B------:R-:W-:Y:S02]  /*d100*/  MOV R219, 0xffffffff ;  /* 0xffffffff00db7802 */ /* 0x000fe40000000f00 */
[----:B------:R-:W-:Y:S02]  /*d110*/  MOV R16, 0xd130 ;  /* 0x0000d13000107802 */ /* 0x000fe40000000f00 */
[----:B------:R-:W-:Y:S05]  /*d120*/  CALL.REL.NOINC `($__internal_153_$__cuda_sm70_shflsync_down) ;  /* 0x0000098000007944 */ /* 0x000fea0003c00000 */
[----:B-1----:R-:W-:Y:S01]  /*d130*/  MOV R16, R223 ;  /* 0x000000df00107202 */ /* 0x002fe20000000f00 */
[----:B0-----:R-:W-:Y:S05]  /*d140*/  BRA `(.L_x_6419) ;  /* 0xffffad1000007947 */ /* 0x001fea000383ffff */
.L_x_6392:
[----:B------:R-:W-:Y:S01]  /*d150*/  HFMA2.MMA R223, -RZ, RZ, 0, 4.76837158203125e-07 ;  /* 0x00000008ffdf7435 */ /* 0x000fe200000001ff */
[----:B------:R-:W-:Y:S02]  /*d160*/  MOV R216, R22 ;  /* 0x0000001600d87202 */ /* 0x000fe40000000f00 */
[----:B------:R-:W-:Y:S02]  /*d170*/  MOV R218, 0x1f ;  /* 0x0000001f00da7802 */ /* 0x000fe40000000f00 */
[----:B------:R-:W-:-:S02]  /*d180*/  MOV R219, 0xffffffff ;  /* 0xffffffff00db7802 */ /* 0x000fc40000000f00 */
[----:B-1----:R-:W-:Y:S02]  /*d190*/  MOV R16, 0xd1b0 ;  /* 0x0000d1b000107802 */ /* 0x002fe40000000f00 */
[----:B0-234-:R-:W-:Y:S05]  /*d1a0*/  CALL.REL.NOINC `($__internal_153_$__cuda_sm70_shflsync_down) ;  /* 0x0000090000007944 */ /* 0x01dfea0003c00000 */
[----:B-1----:R-:W-:Y:S01]  /*d1b0*/  MOV R18, R223 ;  /* 0x000000df00127202 */ /* 0x002fe20000000f00 */
[----:B------:R-:W-:Y:S01]  /*d1c0*/  HFMA2.MMA R223, -RZ, RZ, 0, 4.76837158203125e-07 ;  /* 0x00000008ffdf7435 */ /* 0x000fe200000001ff */
[----:B0-----:R-:W-:Y:S02]  /*d1d0*/  MOV R216, R23 ;  /* 0x0000001700d87202 */ /* 0x001fe40000000f00 */
[----:B------:R-:W-:Y:S02]  /*d1e0*/  MOV R218, 0x1f ;  /* 0x0000001f00da7802 */ /* 0x000fe40000000f00 */
[----:B------:R-:W-:Y:S02]  /*d1f0*/  MOV R219, 0xffffffff ;  /* 0xffffffff00db7802 */ /* 0x000fe40000000f00 */
[----:B------:R-:W-:Y:S02]  /*d200*/  MOV R16, 0xd220 ;  /* 0x0000d22000107802 */ /* 0x000fe40000000f00 */
[----:B------:R-:W-:Y:S05]  /*d210*/  CALL.REL.NOINC `($__internal_153_$__cuda_sm70_shflsync_down) ;  /* 0x0000089000007944 */ /* 0x000fea0003c00000 */
[----:B-1----:R-:W-:Y:S01]  /*d220*/  MOV R19, R223 ;  /* 0x000000df00137202 */ /* 0x002fe20000000f00 */
[----:B------:R-:W-:Y:S01]  /*d230*/  HFMA2.MMA R223, -RZ, RZ, 0, 4.76837158203125e-07 ;  /* 0x00000008ffdf7435 */ /* 0x000fe200000001ff */
[----:B0-----:R-:W-:-:S02]  /*d240*/  MOV R216, R21 ;  /* 0x0000001500d87202 */ /* 0x001fc40000000f00 */
[----:B------:R-:W-:Y:S02]  /*d250*/  MOV R218, 0x1f ;  /* 0x0000001f00da7802 */ /* 0x000fe40000000f00 */
[----:B------:R-:W-:Y:S02]  /*d260*/  MOV R219, 0xffffffff ;  /* 0xffffffff00db7802 */ /* 0x000fe40000000f00 */
[----:B------:R-:W-:Y:S02]  /*d270*/  MOV R16, 0xd290 ;  /* 0x0000d29000107802 */ /* 0x000fe40000000f00 */
[----:B------:R-:W-:Y:S05]  /*d280*/  CALL.REL.NOINC `($__internal_153_$__cuda_sm70_shflsync_down) ;  /* 0x0000082000007944 */ /* 0x000fea0003c00000 */
[----:B-1----:R-:W-:Y:S01]  /*d290*/  MOV R209, R223 ;  /* 0x000000df00d17202 */ /* 0x002fe20000000f00 */
[----:B------:R-:W-:Y:S01]  /*d2a0*/  HFMA2.MMA R223, -RZ, RZ, 0, 4.76837158203125e-07 ;  /* 0x00000008ffdf7435 */ /* 0x000fe200000001ff */
[----:B0-----:R-:W-:Y:S02]  /*d2b0*/  MOV R216, R20 ;  /* 0x0000001400d87202 */ /* 0x001fe40000000f00 */
[----:B------:R-:W-:Y:S02]  /*d2c0*/  MOV R218, 0x1f ;  /* 0x0000001f00da7802 */ /* 0x000fe40000000f00 */
[----:B------:R-:W-:-:S02]  /*d2d0*/  MOV R219, 0xffffffff ;  /* 0xffffffff00db7802 */ /* 0x000fc40000000f00 */
[----:B------:R-:W-:Y:S02]  /*d2e0*/  MOV R16, 0xd300 ;  /* 0x0000d30000107802 */ /* 0x000fe40000000f00 */
[----:B------:R-:W-:Y:S05]  /*d2f0*/  CALL.REL.NOINC `($__internal_153_$__cuda_sm70_shflsync_down) ;  /* 0x000007b000007944 */ /* 0x000fea0003c00000 */
[----:B-1----:R-:W-:Y:S01]  /*d300*/  MOV R16, R223 ;  /* 0x000000df00107202 */ /* 0x002fe20000000f00 */
[----:B0-----:R-:W-:Y:S05]  /*d310*/  BRA `(.L_x_6420) ;  /* 0xffffac9000007947 */ /* 0x001fea000383ffff */
.L_x_6395:
[----:B------:R-:W-:Y:S01]  /*d320*/  HFMA2.MMA R223, -RZ, RZ, 0, 9.5367431640625e-07 ;  /* 0x00000010ffdf7435 */ /* 0x000fe200000001ff */
[----:B------:R-:W-:Y:S02]  /*d330*/  MOV R216, R22 ;  /* 0x0000001600d87202 */ /* 0x000fe40000000f00 */
[----:B------:R-:W-:Y:S02]  /*d340*/  MOV R218, 0x1f ;  /* 0x0000001f00da7802 */ /* 0x000fe40000000f00 */
[----:B------:R-:W-:Y:S02]  /*d350*/  MOV R219, 0xffffffff ;  /* 0xffffffff00db7802 */ /* 0x000fe40000000f00 */
[----:B-1----:R-:W-:Y:S02]  /*d360*/  MOV R16, 0xd380 ;  /* 0x0000d38000107802 */ /* 0x002fe40000000f00 */
[----:B0-234-:R-:W-:Y:S05]  /*d370*/  CALL.REL.NOINC `($__internal_153_$__cuda_sm70_shflsync_down) ;  /* 0x0000073000007944 */ /* 0x01dfea0003c00000 */
[----:B-1----:R-:W-:Y:S01]  /*d380*/  MOV R18, R223 ;  /* 0x000000df00127202 */ /* 0x002fe20000000f00 */
[----:B0-----:R-:W-:Y:S05]  /*d390*/  BRA `(.L_x_6421) ;  /* 0xffffad3000007947 */ /* 0x001fea000383ffff */
.L_x_6396:
[----:B------:R-:W-:Y:S01]  /*d3a0*/  HFMA2.MMA R223, -RZ, RZ, 0, 9.5367431640625e-07 ;  /* 0x00000010ffdf7435 */ /* 0x000fe200000001ff */
[----:B------:R-:W-:-:S02]  /*d3b0*/  MOV R216, R23 ;  /* 0x0000001700d87202 */ /* 0x000fc40000000f00 */
[----:B------:R-:W-:Y:S02]  /*d3c0*/  MOV R218, 0x1f ;  /* 0x0000001f00da7802 */ /* 0x000fe40000000f00 */
[----:B------:R-:W-:Y:S02]  /*d3d0*/  MOV R219, 0xffffffff ;  /* 0xffffffff00db7802 */ /* 0x000fe40000000f00 */
[----:B-1----:R-:W-:Y:S02]  /*d3e0*/  MOV R16, 0xd400 ;  /* 0x0000d40000107802 */ /* 0x002fe40000000f00 */
[----:B0-234-:R-:W-:Y:S05]  /*d3f0*/  CALL.REL.NOINC `($__internal_153_$__cuda_sm70_shflsync_down) ;  /* 0x000006b000007944 */ /* 0x01dfea0003c00000 */
[----:B-1----:R-:W-:Y:S01]  /*d400*/  MOV R19, R223 ;  /* 0x000000df00137202 */ /* 0x002fe20000000f00 */
[----:B------:R-:W-:Y:S01]  /*d410*/  HFMA2.MMA R223, -RZ, RZ, 0, 9.5367431640625e-07 ;  /* 0x00000010ffdf7435 */ /* 0x000fe200000001ff */
[----:B0-----:R-:W-:Y:S02]  /*d420*/  MOV R216, R21 ;  /* 0x0000001500d87202 */ /* 0x001fe40000000f00 */
[----:B------:R-:W-:Y:S02]  /*d430*/  MOV R218, 0x1f ;  /* 0x0000001f00da7802 */ /* 0x000fe40000000f00 */
[----:B------:R-:W-:-:S02]  /*d440*/  MOV R219, 0xffffffff ;  /* 0xffffffff00db7802 */ /* 0x000fc40000000f00 */
[----:B------:R-:W-:Y:S02]  /*d450*/  MOV R16, 0xd470 ;  /* 0x0000d47000107802 */ /* 0x000fe40000000f00 */
[----:B------:R-:W-:Y:S05]  /*d460*/  CALL.REL.NOINC `($__internal_153_$__cuda_sm70_shflsync_down) ;  /* 0x0000064000007944 */ /* 0x000fea0003c00000 */
[----:B-1----:R-:W-:Y:S01]  /*d470*/  MOV R209, R223 ;  /* 0x000000df00d17202 */ /* 0x002fe20000000f00 */
[----:B------:R-:W-:Y:S01]  /*d480*/  HFMA2.MMA R223, -RZ, RZ, 0, 9.5367431640625e-07 ;  /* 0x00000010ffdf7435 */ /* 0x000fe200000001ff */
[----:B0-----:R-:W-:Y:S02]  /*d490*/  MOV R216, R20 ;  /* 0x0000001400d87202 */ /* 0x001fe40000000f00 */
[----:B------:R-:W-:Y:S02]  /*d4a0*/  MOV R218, 0x1f ;  /* 0x0000001f00da7802 */ /* 0x000fe40000000f00 */
[----:B------:R-:W-:Y:S02]  /*d4b0*/  MOV R219, 0xffffffff ;  /* 0xffffffff00db7802 */ /* 0x000fe40000000f00 */
[----:B------:R-:W-:Y:S02]  /*d4c0*/  MOV R16, 0xd4e0 ;  /* 0x0000d4e000107802 */ /* 0x000fe40000000f00 */
[----:B------:R-:W-:Y:S05]  /*d4d0*/  CALL.REL.NOINC `($__internal_153_$__cuda_sm70_shflsync_down) ;  /* 0x000005d000007944 */ /* 0x000fea0003c00000 */
[----:B-1----:R-:W-:Y:S01]  /*d4e0*/  MOV R16, R223 ;  /* 0x000000df00107202 */ /* 0x002fe20000000f00 */
[----:B0-----:R-:W-:Y:S05]  /*d4f0*/  BRA `(.L_x_6422) ;  /* 0xffffac1000007947 */ /* 0x001fea000383ffff */
.L_x_6399:
[----:B0-----:R-:W-:Y:S01]  /*d500*/  HFMA2.MMA R209, -RZ, RZ, 0, 0 ;  /* 0x00000000ffd17435 */ /* 0x001fe200000001ff */
[----:B--2---:R-:W-:-:S02]  /*d510*/  MOV R18, R22 ;  /* 0x0000001600127202 */ /* 0x004fc40000000f00 */
[----:B------:R-:W-:Y:S02]  /*d520*/  MOV R216, 0x1f ;  /* 0x0000001f00d87802 */ /* 0x000fe40000000f00 */
[----:B----4-:R-:W-:Y:S02]  /*d530*/  MOV R19, 0xffffffff ;  /* 0xffffffff00137802 */ /* 0x010fe40000000f00 */
[----:B-1----:R-:W-:Y:S02]  /*d540*/  MOV R16, 0xd560 ;  /* 0x0000d56000107802 */ /* 0x002fe40000000f00 */
[----:B---3--:R-:W-:Y:S05]  /*d550*/  CALL.REL.NOINC `($__internal_154_$__cuda_sm70_shflsync_idx_p) ;  /* 0x0000059000007944 */ /* 0x008fea0003c00000 */
[----:B0-----:R-:W-:Y:S01]  /*d560*/  HFMA2.MMA R209, -RZ, RZ, 0, 0 ;  /* 0x00000000ffd17435 */ /* 0x001fe200000001ff */
[----:B-1----:R-:W-:Y:S02]  /*d570*/  MOV R211, R19 ;  /* 0x0000001300d37202 */ /* 0x002fe40000000f00 */
[----:B------:R-:W-:Y:S02]  /*d580*/  MOV R18, R23 ;  /* 0x0000001700127202 */ /* 0x000fe40000000f00 */
[----:B------:R-:W-:Y:S02]  /*d590*/  MOV R216, 0x1f ;  /* 0x0000001f00d87802 */ /* 0x000fe40000000f00 */
[----:B------:R-:W-:-:S02]  /*d5a0*/  MOV R19, 0xffffffff ;  /* 0xffffffff00137802 */ /* 0x000fc40000000f00 */
[----:B------:R-:W-:Y:S02]  /*d5b0*/  MOV R16, 0xd5d0 ;  /* 0x0000d5d000107802 */ /* 0x000fe40000000f00 */
[----:B------:R-:W-:Y:S05]  /*d5c0*/  CALL.REL.NOINC `($__internal_154_$__cuda_sm70_shflsync_idx_p) ;  /* 0x0000052000007944 */ /* 0x000fea0003c00000 */
[----:B0-----:R-:W-:Y:S01]  /*d5d0*/  HFMA2.MMA R209, -RZ, RZ, 0, 0 ;  /* 0x00000000ffd17435 */ /* 0x001fe200000001ff */
[----:B-1----:R-:W-:Y:S02]  /*d5e0*/  MOV R222, R19 ;  /* 0x0000001300de7202 */ /* 0x002fe40000000f00 */
[----:B------:R-:W-:Y:S02]  /*d5f0*/  MOV R18, R21 ;  /* 0x0000001500127202 */ /* 0x000fe40000000f00 */
[----:B------:R-:W-:Y:S02]  /*d600*/  MOV R216, 0x1f ;  /* 0x0000001f00d87802 */ /* 0x000fe40000000f00 */
[----:B------:R-:W-:Y:S02]  /*d610*/  MOV R19, 0xffffffff ;  /* 0xffffffff00137802 */ /* 0x000fe40000000f00 */
[----:B------:R-:W-:Y:S02]  /*d620*/  MOV R16, 0xd640 ;  /* 0x0000d64000107802 */ /* 0x000fe40000000f00 */
        /* <DEDUP_REMOVED lines=8> */
[----:B------:R-:W-:Y:S01]  /*d6b0*/  HFMA2.MMA R223, -RZ, RZ, 0, 5.9604644775390625e-08 ;  /* 0x00000001ffdf7435 */ /* 0x000fe200000001ff */
[----:B-1----:R-:W-:Y:S02]  /*d6c0*/  MOV R213, R19 ;  /* 0x0000001300d57202 */ /* 0x002fe40000000f00 */
[----:B0-----:R-:W-:Y:S02]  /*d6d0*/  MOV R216, R22 ;  /* 0x0000001600d87202 */ /* 0x001fe40000000f00 */
[----:B------:R-:W-:-:S02]  /*d6e0*/  MOV R218, 0x1f ;  /* 0x0000001f00da7802 */ /* 0x000fc40000000f00 */
[----:B------:R-:W-:Y:S02]  /*d6f0*/  MOV R219, 0xffffffff ;  /* 0xffffffff00db7802 */ /* 0x000fe40000000f00 */
[----:B------:R-:W-:Y:S02]  /*d700*/  MOV R16, 0xd720 ;  /* 0x0000d72000107802 */ /* 0x000fe40000000f00 */
[----:B------:R-:W-:Y:S05]  /*d710*/  CALL.REL.NOINC `($__internal_153_$__cuda_sm70_shflsync_down) ;  /* 0x0000039000007944 */ /* 0x000fea0003c00000 */
[----:B-1----:R-:W-:Y:S01]  /*d720*/  MOV R221, R223 ;  /* 0x000000df00dd7202 */ /* 0x002fe20000000f00 */
[----:B------:R-:W-:Y:S01]  /*d730*/  HFMA2.MMA R223, -RZ, RZ, 0, 5.9604644775390625e-08 ;  /* 0x00000001ffdf7435 */ /* 0x000fe200000001ff */
[----:B0-----:R-:W-:Y:S02]  /*d740*/  MOV R216, R23 ;  /* 0x0000001700d87202 */ /* 0x001fe40000000f00 */
[----:B------:R-:W-:Y:S02]  /*d750*/  MOV R218, 0x1f ;  /* 0x0000001f00da7802 */ /* 0x000fe40000000f00 */
[----:B------:R-:W-:Y:S02]  /*d760*/  MOV R219, 0xffffffff ;  /* 0xffffffff00db7802 */ /* 0x000fe40000000f00 */
[----:B------:R-:W-:-:S02]  /*d770*/  MOV R16, 0xd790 ;  /* 0x0000d79000107802 */ /* 0x000fc40000000f00 */
[----:B------:R-:W-:Y:S05]  /*d780*/  CALL.REL.NOINC `($__internal_153_$__cuda_sm70_shflsync_down) ;  /* 0x0000032000007944 */ /* 0x000fea0003c00000 */
        /* <DEDUP_REMOVED lines=14> */
[C---:B0-----:R-:W-:Y:S01]  /*d870*/  FMUL.FTZ R218, R12.reuse, R211 ;  /* 0x000000d30cda7220 */ /* 0x041fe20000410000 */
[----:B------:R-:W-:Y:S01]  /*d880*/  MOV R18, R12 ;  /* 0x0000000c00127202 */ /* 0x000fe20000000f00 */
[-C--:B------:R-:W-:Y:S01]  /*d890*/  FMUL.FTZ R220, R12, R222.reuse ;  /* 0x000000de0cdc7220 */ /* 0x080fe20000410000 */
[----:B------:R-:W-:Y:S01]  /*d8a0*/  HFMA2.MMA R209, -RZ, RZ, 0, 0 ;  /* 0x00000000ffd17435 */ /* 0x000fe200000001ff */
[-C--:B------:R-:W-:Y:S01]  /*d8b0*/  FMUL.FTZ R12, R15, R222.reuse ;  /* 0x000000de0f0c7220 */ /* 0x080fe20000410000 */
[----:B------:R-:W-:Y:S01]  /*d8c0*/  MOV R225, R19 ;  /* 0x0000001300e17202 */ /* 0x000fe20000000f00 */
[CC--:B------:R-:W-:Y:S01]  /*d8d0*/  FMUL.FTZ R224, R14.reuse, R222.reuse ;  /* 0x000000de0ee07220 */ /* 0x0c0fe20000410000 */
[----:B------:R-:W-:Y:S01]  /*d8e0*/  MOV R216, 0x1f ;  /* 0x0000001f00d87802 */ /* 0x000fe20000000f00 */
[----:B------:R-:W-:Y:S01]  /*d8f0*/  FMUL.FTZ R219, R13, R222 ;  /* 0x000000de0ddb7220 */ /* 0x000fe20000410000 */
[----:B------:R-:W-:Y:S01]  /*d900*/  MOV R19, 0xffffffff ;  /* 0xffffffff00137802 */ /* 0x000fe20000000f00 */
[-C--:B------:R-:W-:Y:S01]  /*d910*/  FFMA.FTZ R222, R14, R211.reuse, -R12 ;  /* 0x000000d30ede7223 */ /* 0x080fe2000001080c */
[----:B------:R-:W-:Y:S01]  /*d920*/  MOV R16, 0xd950 ;  /* 0x0000d95000107802 */ /* 0x000fe20000000f00 */
[----:B------:R-:W-:-:S02]  /*d930*/  FFMA.FTZ R224, R15, R211, R224 ;  /* 0x000000d30fe07223 */ /* 0x000fc400000100e0 */
[----:B-1----:R-:W-:Y:S05]  /*d940*/  CALL.REL.NOINC `($__internal_154_$__cuda_sm70_shflsync_idx_p) ;  /* 0x000001a000007944 */ /* 0x002fea0003c00000 */
[----:B0-----:R-:W-:Y:S01]  /*d950*/  HFMA2.MMA R209, -RZ, RZ, 0, 0 ;  /* 0x00000000ffd17435 */ /* 0x001fe200000001ff */
[----:B-1----:R-:W-:-:S02]  /*d960*/  MOV R226, R19 ;  /* 0x0000001300e27202 */ /* 0x002fc40000000f00 */
[----:B------:R-:W-:Y:S02]  /*d970*/  MOV R18, R13 ;  /* 0x0000000d00127202 */ /* 0x000fe40000000f00 */
[----:B------:R-:W-:Y:S02]  /*d980*/  MOV R216, 0x1f ;  /* 0x0000001f00d87802 */ /* 0x000fe40000000f00 */
[----:B------:R-:W-:Y:S02]  /*d990*/  MOV R19, 0xffffffff ;  /* 0xffffffff00137802 */ /* 0x000fe40000000f00 */
[----:B------:R-:W-:Y:S02]  /*d9a0*/  MOV R16, 0xd9c0 ;  /* 0x0000d9c000107802 */ /* 0x000fe40000000f00 */
[----:B------:R-:W-:Y:S05]  /*d9b0*/  CALL.REL.NOINC `($__internal_154_$__cuda_sm70_shflsync_idx_p) ;  /* 0x0000013000007944 */ /* 0x000fea0003c00000 */
        /* <DEDUP_REMOVED lines=14> */
[----:B01----:R-:W-:Y:S05]  /*daa0*/  BRA `(.L_x_6423) ;  /* 0xffffa88000007947 */ /* 0x003fea000383ffff */
        .weak           $__internal_153_$__cuda_sm70_shflsync_down
        .type           $__internal_153_$__cuda_sm70_shflsync_down,@function
        .size           $__internal_153_$__cuda_sm70_shflsync_down,($__internal_154_$__cuda_sm70_shflsync_idx_p - $__internal_153_$__cuda_sm70_shflsync_down)
$__internal_153_$__cuda_sm70_shflsync_down:
[----:B------:R-:W-:Y:S01]  /*dab0*/  HFMA2.MMA R17, -RZ, RZ, 0, 0 ;  /* 0x00000000ff117435 */ /* 0x000fe200000001ff */
[----:B------:R-:W-:Y:S04]  /*dac0*/  WARPSYNC R219 ;  /* 0x000000db00007348 */ /* 0x000fe80003800000 */
[----:B------:R0:W1:Y:S01]  /*dad0*/  SHFL.DOWN PT, R223, R216, R223, R218 ;  /* 0x080000dfd8df7389 */ /* 0x00006200000e00da */
[----:B------:R-:W-:Y:S05]  /*dae0*/  RET.REL.NODEC R16 `(_Z25selective_scan_bwd_kernelI32Selective_Scan_bwd_kernel_traitsILi64ELi16ELb1ELb0ELb0ELb1ELb1EN3c108BFloat16ENS1_7complexIfEEEEv12SSMParamsBwd) ;  /* 0xffff251010007950 */ /* 0x000fea0003c3ffff */
        .weak           $__internal_154_$__cuda_sm70_shflsync_idx_p
        .type           $__internal_154_$__cuda_sm70_shflsync_idx_p,@function
        .size           $__internal_154_$__cuda_sm70_shflsync_idx_p,($__internal_155_$__cuda_sm70_shflsync_up - $__internal_154_$__cuda_sm70_shflsync_idx_p)
$__internal_154_$__cuda_sm70_shflsync_idx_p:
[----:B------:R-:W-:Y:S01]  /*daf0*/  MOV R17, 0x0 ;  /* 0x0000000000117802 */ /* 0x000fe20000000f00 */
[----:B------:R-:W-:Y:S04]  /*db00*/  WARPSYNC R19 ;  /* 0x0000001300007348 */ /* 0x000fe80003800000 */
[----:B------:R0:W1:Y:S01]  /*db10*/  SHFL.IDX PT, R19, R18, R209, R216 ;  /* 0x000000d112137389 */ /* 0x00006200000e00d8 */
[----:B------:R-:W-:Y:S05]  /*db20*/  RET.REL.NODEC R16 `(_Z25selective_scan_bwd_kernelI32Selective_Scan_bwd_kernel_traitsILi64ELi16ELb1ELb0ELb0ELb1ELb1EN3c108BFloat16ENS1_7complexIfEEEEv12SSMParamsBwd) ;  /* 0xffff24d010007950 */ /* 0x000fea0003c3ffff */
        .weak           $__internal_155_$__cuda_sm70_shflsync_up
        .type           $__internal_155_$__cuda_sm70_shflsync_up,@function
        .size           $__internal_155_$__cuda_sm70_shflsync_up,(.L_x_14587 - $__internal_155_$__cuda_sm70_shflsync_up)
$__internal_155_$__cuda_sm70_shflsync_up:
[----:B------:R-:W-:Y:S01]  /*db30*/  HFMA2.MMA R17, -RZ, RZ, 0, 0 ;  /* 0x00000000ff117435 */ /* 0x000fe200000001ff */
[----:B------:R-:W-:Y:S04]  /*db40*/  WARPSYNC R190 ;  /* 0x000000be00007348 */ /* 0x000fe80003800000 */
[----:B------:R0:W1:Y:S01]  /*db50*/  SHFL.UP PT, R19, R19, R188, R187 ;  /* 0x040000bc13137389 */ /* 0x00006200000e00bb */
[----:B------:R-:W-:Y:S05]  /*db60*/  RET.REL.NODEC R16 `(_Z25selective_scan_bwd_kernelI32Selective_Scan_bwd_kernel_traitsILi64ELi16ELb1ELb0ELb0ELb1ELb1EN3c108BFloat16ENS1_7complexIfEEEEv12SSMParamsBwd) ;  /* 0xffff249010007950 */ /* 0x000fea0003c3ffff */
.L_x_6424:
        /* <DEDUP_REMOVED lines=9> */
.L_x_14587:


//--------------------- .text._Z25selective_scan_bwd_kernelI32Selective_Scan_bwd_kernel_traitsILi64ELi16ELb1ELb0ELb1ELb0ELb0EN3c108BFloat16ENS1_7complexIfEEEEv12SSMParamsBwd --------------------------
	.section	.text._Z25selective_scan_bwd_kernelI32Selective_Scan_bwd_kernel_traitsILi64ELi16ELb1ELb0ELb1ELb0ELb0EN3c108BFloat16ENS1_7complexIfEEEEv12SSMParamsBwd,"ax",@progbits
	.sectioninfo	@"SHI_REGISTERS=252"
	.align	128
        .global         _Z25selective_scan_bwd_kernelI32Selective_Scan_bwd_kernel_traitsILi64ELi16ELb1ELb0ELb1ELb0ELb0EN3c108BFloat16ENS1_7complexIfEEEEv12SSMParamsBwd
        .type           _Z25selective_scan_bwd_kernelI32Selective_Scan_bwd_kernel_traitsILi64ELi16ELb1ELb0ELb1ELb0ELb0EN3c108BFloat16ENS1_7complexIfEEEEv12SSMParamsBwd,@function
        .size           _Z25selective_scan_bwd_kernelI32Selective_Scan_bwd_kernel_traitsILi64ELi16ELb1ELb0ELb1ELb0ELb0EN3c108BFloat16ENS1_7complexIfEEEEv12SSMParamsBwd,(.L_x_14590 - _Z25selective_scan_bwd_kernelI32Selective_Scan_bwd_kernel_traitsILi64ELi16ELb1ELb0ELb1ELb0ELb0EN3c108BFloat16ENS1_7complexIfEEEEv12SSMParamsBwd)
        .other          _Z25selective_scan_bwd_kernelI32Selective_Scan_bwd_kernel_traitsILi64ELi16ELb1ELb0ELb1ELb0ELb0EN3c108BFloat16ENS1_7complexIfEEEEv12SSMParamsBwd,@"STO_CUDA_ENTRY STV_DEFAULT"
_Z25selective_scan_bwd_kernelI32Selective_Scan_bwd_kernel_traitsILi64ELi16ELb1ELb0ELb1ELb0ELb0EN3c108BFloat16ENS1_7complexIfEEEEv12SSMParamsBwd:
.text._Z25selective_scan_bwd_kernelI32Selective_Scan_bwd_kernel_traitsILi64ELi16ELb1ELb0ELb1ELb0ELb0EN3c108BFloat16ENS1_7complexIfEEEEv12SSMParamsBwd:
        /* <DEDUP_REMOVED lines=14> */
[----:B------:R-:W-:Y:S01]  /*00e0*/  IABS R17, c[0x0][0x178] ;  /* 0x00005e0000117a13 */ /* 0x000fe20000000000 */
[----:B------:R-:W-:Y:S01]  /*00f0*/  UMOV UR4, URZ ;  /* 0x0000003f00047c82 */ /* 0x000fe20008000000 */
[C---:B------:R-:W-:Y:S01]  /*0100*/  LOP3.LUT R14, R111.reuse, c[0x0][0x178], RZ, 0x3c, !PT ;  /* 0x00005e006f0e7a12 */ /* 0x040fe200078e3cff */
[----:B------:R-:W4:Y:S01]  /*0110*/  S2R R109, SR_CTAID.X ;  /* 0x00000000006d7919 */ /* 0x000f220000002500 */
[----:B------:R-:W5:Y:S01]  /*0120*/  I2F.RP R0, R17 ;  /* 0x0000001100007306 */ /* 0x000f620000209400 */
[----:B0-----:R-:W-:Y:S01]  /*0130*/  IABS R2, R111 ;  /* 0x0000006f00027213 */ /* 0x001fe20000000000 */
[----:B------:R-:W-:Y:S01]  /*0140*/  UMOV UR5, URZ ;  /* 0x0000003f00057c82 */ /* 0x000fe20008000000 */
[----:B------:R-:W-:Y:S01]  /*0150*/  ISETP.GE.AND P5, PT, R14, RZ, PT ;  /* 0x000000ff0e00720c */ /* 0x000fe20003fa6270 */
[----:B------:R-:W-:Y:S01]  /*0160*/  IMAD R14, R110, c[0x0][0x280], RZ ;  /* 0x0000a0006e0e7a24 */ /* 0x000fe200078e02ff */
[----:B------:R-:W-:Y:S01]  /*0170*/  ISETP.NE.AND P3, PT, RZ, c[0x0][0x178], PT ;  /* 0x00005e00ff007a0c */ /* 0x000fe20003f65270 */
[----:B------:R-:W-:Y:S01]  /*0180*/  CS2R R100, SRZ ;  /* 0x0000000000647805 */ /* 0x000fe2000001ff00 */
[----:B------:R-:W-:Y:S01]  /*0190*/  MOV R18, c[0x0][0x174] ;  /* 0x00005d0000127a02 */ /* 0x000fe20000000f00 */
[----:B------:R-:W-:Y:S01]  /*01a0*/  IMAD R14, R111, c[0x0][0x284], R14 ;  /* 0x0000a1006f0e7a24 */ /* 0x000fe200078e020e */
[----:B------:R-:W-:Y:S01]  /*01b0*/  CS2R R102, SRZ ;  /* 0x0000000000667805 */ /* 0x000fe2000001ff00 */
[----:B------:R-:W-:Y:S01]  /*01c0*/  CS2R R104, SRZ ;  /* 0x0000000000687805 */ /* 0x000fe2000001ff00 */
[----:B-----5:R-:W0:Y:S01]  /*01d0*/  MUFU.RCP R0, R0 ;  /* 0x0000000000007308 */ /* 0x020e220000001000 */
[----:B----4-:R-:W-:-:S05]  /*01e0*/  SHF.R.S32.HI R108, RZ, 0x1f, R109 ;  /* 0x0000001fff6c7819 */ /* 0x010fca000001146d */
[C---:B-1----:R-:W-:Y:S02]  /*01f0*/  IMAD R4, R108.reuse, c[0x0][0x1d0], RZ ;  /* 0x000074006c047a24 */ /* 0x042fe400078e02ff */
[----:B------:R-:W-:Y:S01]  /*0200*/  IMAD R12, R108, c[0x0][0x278], RZ ;  /* 0x00009e006c0c7a24 */ /* 0x000fe200078e02ff */
[----:B0-----:R-:W-:Y:S01]  /*0210*/  IADD3 R6, R0, 0xffffffe, RZ ;  /* 0x0ffffffe00067810 */ /* 0x001fe20007ffe0ff */
[C---:B------:R-:W-:Y:S02]  /*0220*/  IMAD R9, R109.reuse, c[0x0][0x1d4], R4 ;  /* 0x000075006d097a24 */ /* 0x040fe400078e0204 */
[C---:B------:R-:W-:Y:S01]  /*0230*/  IMAD.WIDE.U32 R4, R109.reuse, c[0x0][0x1e0], RZ ;  /* 0x000078006d047a25 */ /* 0x040fe200078e00ff */
[----:B------:R0:W1:Y:S03]  /*0240*/  F2I.FTZ.U32.TRUNC.NTZ R7, R6 ;  /* 0x0000000600077305 */ /* 0x000066000021f000 */
[----:B------:R-:W-:-:S02]  /*0250*/  IMAD R15, R109, c[0x0][0x27c], R12 ;  /* 0x00009f006d0f7a24 */ /* 0x000fc400078e020c */
[----:B------:R-:W-:Y:S02]  /*0260*/  IMAD R16, R108, c[0x0][0x1b0], RZ ;  /* 0x00006c006c107a24 */ /* 0x000fe400078e02ff */
[----:B------:R-:W-:Y:S01]  /*0270*/  IMAD R12, R110, c[0x0][0x1e8], RZ ;  /* 0x00007a006e0c7a24 */ /* 0x000fe200078e02ff */
[----:B0-----:R-:W-:Y:S01]  /*0280*/  HFMA2.MMA R6, -RZ, RZ, 0, 0 ;  /* 0x00000000ff067435 */ /* 0x001fe200000001ff */
[----:B------:R-:W-:Y:S02]  /*0290*/  IMAD R19, R109, c[0x0][0x1b4], R16 ;  /* 0x00006d006d137a24 */ /* 0x000fe400078e0210 */
[----:B------:R-:W-:Y:S01]  /*02a0*/  IMAD R12, R111, c[0x0][0x1ec], R12 ;  /* 0x00007b006f0c7a24 */ /* 0x000fe200078e020c */
[----:B-1----:R-:W-:-:S05]  /*02b0*/  IADD3 R8, RZ, -R7, RZ ;  /* 0x80000007ff087210 */ /* 0x002fca0007ffe0ff */
[----:B------:R-:W-:Y:S02]  /*02c0*/  IMAD R3, R8, R17, RZ ;  /* 0x0000001108037224 */ /* 0x000fe400078e02ff */
[----:B------:R-:W-:Y:S02]  /*02d0*/  IMAD R8, R108, c[0x0][0x1e0], RZ ;  /* 0x000078006c087a24 */ /* 0x000fe400078e02ff */
[----:B------:R-:W-:-:S04]  /*02e0*/  IMAD.HI.U32 R7, R7, R3, R6 ;  /* 0x0000000307077227 */ /* 0x000fc800078e0006 */
[----:B------:R-:W-:Y:S02]  /*02f0*/  IMAD R13, R109, c[0x0][0x1e4], R8 ;  /* 0x000079006d0d7a24 */ /* 0x000fe400078e0208 */
[----:B------:R-:W-:-:S03]  /*0300*/  IMAD.HI.U32 R107, R7, R2, RZ ;  /* 0x00000002076b7227 */ /* 0x000fc600078e00ff */
[----:B------:R-:W-:Y:S01]  /*0310*/  IADD3 R5, R5, R13, RZ ;  /* 0x0000000d05057210 */ /* 0x000fe20007ffe0ff */
[----:B------:R-:W-:Y:S01]  /*0320*/  IMAD.WIDE.U32 R6, R109, c[0x0][0x278], RZ ;  /* 0x00009e006d067a25 */ /* 0x000fe200078e00ff */
[----:B------:R-:W-:Y:S02]  /*0330*/  IADD3 R0, -R107, RZ, RZ ;  /* 0x000000ff6b007210 */ /* 0x000fe40007ffe1ff */
[----:B------:R-:W-:Y:S01]  /*0340*/  LEA R13, R18, 0xfffffc00, 0xa ;  /* 0xfffffc00120d7811 */ /* 0x000fe200078e50ff */
[----:B------:R-:W-:Y:S01]  /*0350*/  IMAD.WIDE.U32 R4, R111, c[0x0][0x1e8], R4 ;  /* 0x00007a006f047a25 */ /* 0x000fe200078e0004 */
[----:B------:R-:W-:Y:S02]  /*0360*/  IADD3 R7, R7, R15, RZ ;  /* 0x0000000f07077210 */ /* 0x000fe40007ffe0ff */
[----:B------:R-:W-:Y:S01]  /*0370*/  SHF.R.S32.HI R15, RZ, 0x1f, R13 ;  /* 0x0000001fff0f7819 */ /* 0x000fe2000001140d */
[----:B------:R-:W-:Y:S02]  /*0380*/  IMAD R0, R17, R0, R2 ;  /* 0x0000000011007224 */ /* 0x000fe400078e0202 */
[----:B------:R-:W-:-:S03]  /*0390*/  IMAD.WIDE.U32 R2, R109, c[0x0][0x1d0], RZ ;  /* 0x000074006d027a25 */ /* 0x000fc600078e00ff */
[----:B------:R-:W-:Y:S01]  /*03a0*/  ISETP.GT.U32.AND P4, PT, R17, R0, PT ;  /* 0x000000001100720c */ /* 0x000fe20003f84070 */
[----:B------:R-:W-:Y:S01]  /*03b0*/  IMAD.WIDE.U32 R6, R111, c[0x0][0x280], R6 ;  /* 0x0000a0006f067a25 */ /* 0x000fe200078e0006 */
[----:B------:R-:W-:-:S03]  /*03c0*/  IADD3 R3, R3, R9, RZ ;  /* 0x0000000903037210 */ /* 0x000fc60007ffe0ff */
[----:B------:R-:W-:-:S04]  /*03d0*/  IMAD.WIDE.U32 R8, R109, c[0x0][0x1b0], RZ ;  /* 0x00006c006d087a25 */ /* 0x000fc800078e00ff */
[----:B------:R-:W-:Y:S01]  /*03e0*/  IMAD.WIDE.U32 R2, R111, c[0x0][0x1d8], R2 ;  /* 0x000076006f027a25 */ /* 0x000fe200078e0002 */
[----:B------:R-:W-:-:S03]  /*03f0*/  IADD3 R9, R9, R19, RZ ;  /* 0x0000001309097210 */ /* 0x000fc60007ffe0ff */
[-C--:B------:R-:W-:Y:S02]  /*0400*/  @!P4 IADD3 R0, R0, -R17.reuse, RZ ;  /* 0x800000110000c210 */ /* 0x080fe40007ffe0ff */
[----:B------:R-:W-:Y:S02]  /*0410*/  @!P4 IADD3 R107, R107, 0x1, RZ ;  /* 0x000000016b6bc810 */ /* 0x000fe40007ffe0ff */
[----:B------:R-:W-:Y:S01]  /*0420*/  ISETP.GE.U32.AND P0, PT, R0, R17, PT ;  /* 0x000000110000720c */ /* 0x000fe20003f06070 */
[----:B------:R-:W-:-:S04]  /*0430*/  IMAD R0, R110, c[0x0][0x1d8], RZ ;  /* 0x000076006e007a24 */ /* 0x000fc800078e02ff */
[----:B------:R-:W-:-:S08]  /*0440*/  IMAD R17, R111, c[0x0][0x1dc], R0 ;  /* 0x000077006f117a24 */ /* 0x000fd000078e0200 */
[----:B------:R-:W-:Y:S02]  /*0450*/  @P0 IADD3 R107, R107, 0x1, RZ ;  /* 0x000000016b6b0810 */ /* 0x000fe40007ffe0ff */
[----:B------:R-:W-:Y:S02]  /*0460*/  IADD3 R2, P0, R13, R2, RZ ;  /* 0x000000020d027210 */ /* 0x000fe40007f1e0ff */
[----:B------:R-:W-:Y:S02]  /*0470*/  @!P5 IADD3 R107, -R107, RZ, RZ ;  /* 0x000000ff6b6bd210 */ /* 0x000fe40007ffe1ff */
[----:B------:R-:W-:Y:S02]  /*0480*/  @!P3 LOP3.LUT R107, RZ, c[0x0][0x178], RZ, 0x33, !PT ;  /* 0x00005e00ff6bba12 */ /* 0x000fe400078e33ff */
[----:B------:R-:W-:Y:S02]  /*0490*/  IADD3 R0, P3, R13, R4, RZ ;  /* 0x000000040d007210 */ /* 0x000fe40007f7e0ff */
[----:B------:R-:W-:Y:S01]  /*04a0*/  SHF.R.S32.HI R106, RZ, 0x1f, R107 ;  /* 0x0000001fff6a7819 */ /* 0x000fe2000001146b */
[----:B------:R-:W-:Y:S01]  /*04b0*/  IMAD.WIDE.U32 R8, R107, c[0x0][0x1c8], R8 ;  /* 0x000072006b087a25 */ /* 0x000fe200078e0008 */
[----:B------:R-:W-:-:S02]  /*04c0*/  IADD3 R4, P4, R13, R6, RZ ;  /* 0x000000060d047210 */ /* 0x000fc40007f9e0ff */
[C---:B------:R-:W-:Y:S01]  /*04d0*/  IADD3.X R17, R15.reuse, R3, R17, P0, !PT ;  /* 0x000000030f117210 */ /* 0x040fe200007fe411 */
[----:B------:R-:W-:Y:S01]  /*04e0*/  IMAD R6, R106, c[0x0][0x1c8], RZ ;  /* 0x000072006a067a24 */ /* 0x000fe200078e02ff */
[C---:B------:R-:W-:Y:S02]  /*04f0*/  IADD3.X R13, R15.reuse, R5, R12, P3, !PT ;  /* 0x000000050f0d7210 */ /* 0x040fe40001ffe40c */
[----:B------:R-:W-:Y:S01]  /*0500*/  IADD3.X R7, R15, R7, R14, P4, !PT ;  /* 0x000000070f077210 */ /* 0x000fe200027fe40e */
[----:B------:R-:W-:Y:S01]  /*0510*/  IMAD R15, R107, c[0x0][0x1cc], R6 ;  /* 0x000073006b0f7a24 */ /* 0x000fe200078e0206 */
[----:B------:R-:W-:Y:S02]  /*0520*/  LEA R3, R18, 0xfffff800, 0xb ;  /* 0xfffff80012037811 */ /* 0x000fe400078e58ff */
[----:B------:R-:W-:Y:S02]  /*0530*/  ISETP.NE.U32.AND P0, PT, RZ, c[0x0][0x260], PT ;  /* 0x00009800ff007a0c */ /* 0x000fe40003f05070 */
[----:B------:R-:W-:-:S02]  /*0540*/  LEA R5, P3, R0, c[0x0][0x248], 0x1 ;  /* 0x0000920000057a11 */ /* 0x000fc400078608ff */
[----:B------:R-:W-:Y:S02]  /*0550*/  IADD3 R96, P4, R3, R8, RZ ;  /* 0x0000000803607210 */ /* 0x000fe40007f9e0ff */
[----:B------:R-:W-:Y:S02]  /*0560*/  IADD3 R14, R9, R15, RZ ;  /* 0x0000000f090e7210 */ /* 0x000fe40007ffe0ff */
[----:B------:R-:W-:Y:S02]  /*0570*/  ISETP.NE.AND.EX P0, PT, RZ, c[0x0][0x264], PT, P0 ;  /* 0x00009900ff007a0c */ /* 0x000fe40003f05300 */
[----:B------:R-:W-:Y:S02]  /*0580*/  LEA.HI.X R6, R0, c[0x0][0x24c], R13, 0x1, P3 ;  /* 0x0000930000067a11 */ /* 0x000fe400018f0c0d */
[----:B------:R-:W-:Y:S02]  /*0590*/  LEA.HI.X.SX32 R3, R3, R14, 0x1, P4 ;  /* 0x0000000e03037211 */ /* 0x000fe400020f0eff */
[----:B------:R-:W-:-:S02]  /*05a0*/  ISETP.NE.U32.AND P3, PT, RZ, c[0x0][0x328], PT ;  /* 0x0000ca00ff007a0c */ /* 0x000fc40003f65070 */
[----:B------:R-:W-:Y:S02]  /*05b0*/  ISETP.NE.U32.AND P4, PT, RZ, c[0x0][0x348], PT ;  /* 0x0000d200ff007a0c */ /* 0x000fe40003f85070 */
[----:B------:R-:W-:Y:S02]  /*05c0*/  ISETP.NE.AND.EX P3, PT, RZ, c[0x0][0x32c], PT, P3 ;  /* 0x0000cb00ff007a0c */ /* 0x000fe40003f65330 */
[----:B------:R-:W-:Y:S01]  /*05d0*/  ISETP.NE.AND.EX P4, PT, RZ, c[0x0][0x34c], PT, P4 ;  /* 0x0000d300ff007a0c */ /* 0x000fe20003f85340 */
[----:B------:R-:W-:Y:S01]  /*05e0*/  @P0 IMAD R0, R109, c[0x0][0x164], R111 ;  /* 0x000059006d000a24 */ /* 0x000fe200078e026f */
[----:B------:R-:W-:Y:S02]  /*05f0*/  ISETP.GE.AND P5, PT, R18, 0x1, PT ;  /* 0x000000011200780c */ /* 0x000fe40003fa6270 */
[----:B------:R-:W-:Y:S01]  /*0600*/  LEA R12, P6, R2, c[0x0][0x240], 0x1 ;  /* 0x00009000020c7a11 */ /* 0x000fe200078c08ff */
[----:B------:R-:W-:Y:S01]  /*0610*/  @P0 IMAD R0, R0, c[0x0][0x174], RZ ;  /* 0x00005d0000000a24 */ /* 0x000fe200078e02ff */
[----:B------:R-:W-:-:S02]  /*0620*/  @P0 MOV R219, 0x10 ;  /* 0x0000001000db0802 */ /* 0x000fc40000000f00 */
[----:B------:R-:W-:Y:S01]  /*0630*/  LEA.HI.X R8, R2, c[0x0][0x244], R17, 0x1, P6 ;  /* 0x0000910002087a11 */ /* 0x000fe200030f0c11 */
[----:B------:R-:W-:Y:S01]  /*0640*/  @P0 IMAD R0, R0, c[0x0][0x16c], RZ ;  /* 0x00005b0000000a24 */ /* 0x000fe200078e02ff */
[----:B------:R-:W-:-:S03]  /*0650*/  LEA R2, P6, R4, c[0x0][0x308], 0x1 ;  /* 0x0000c20004027a11 */ /* 0x000fc600078c08ff */
[----:B------:R-:W-:Y:S01]  /*0660*/  @P0 IMAD.WIDE R218, R0, R219, c[0x0][0x260] ;  /* 0x0000980000da0625 */ /* 0x000fe200078e02db */
[----:B------:R-:W-:Y:S01]  /*0670*/  LEA.HI.X R4, R4, c[0x0][0x30c], R7, 0x1, P6 ;  /* 0x0000c30004047a11 */ /* 0x000fe200030f0c07 */
[----:B------:R-:W-:Y:S01]  /*0680*/  @!P0 CS2R R218, SRZ ;  /* 0x0000000000da8805 */ /* 0x000fe2000001ff00 */
[----:B------:R-:W-:-:S04]  /*0690*/  LEA R97, P6, R96, c[0x0][0x230], 0x1 ;  /* 0x00008c0060617a11 */ /* 0x000fc800078c08ff */
[----:B------:R-:W-:Y:S01]  /*06a0*/  LEA.HI.X R96, R96, c[0x0][0x234], R3, 0x1, P6 ;  /* 0x00008d0060607a11 */ /* 0x000fe200030f0c03 */
        /* <DEDUP_REMOVED lines=9> */
[----:B------:R-:W-:Y:S01]  /*0740*/  MOV R95, c[0x0][0x174] ;  /* 0x00005d00005f7a02 */ /* 0x000fe20000000f00 */
[----:B------:R-:W-:Y:S01]  /*0750*/  CS2R R104, SRZ ;  /* 0x0000000000687805 */ /* 0x000fe2000001ff00 */
[----:B------:R-:W2:Y:S01]  /*0760*/  S2R R98, SR_LANEID ;  /* 0x0000000000627919 */ /* 0x000ea20000000000 */
[----:B------:R-:W-:-:S04]  /*0770*/  UMOV UR6, URZ ;  /* 0x0000003f00067c82 */ /* 0x000fc80008000000 */
[----:B------:R4:W1:Y:S08]  /*0780*/  R2UR UR21, R8 ;  /* 0x00000000081573c2 */ /* 0x00087000000e0000 */
[----:B------:R4:W0:Y:S01]  /*0790*/  R2UR UR18, R5 ;  /* 0x00000000051273c2 */ /* 0x00082200000e0000 */
[----:B---3--:R-:W-:-:S07]  /*07a0*/  SHF.R.S32.HI R0, RZ, 0x1f, R99 ;  /* 0x0000001fff007819 */ /* 0x008fce0000011463 */
[----:B------:R4:W3:Y:S01]  /*07b0*/  R2UR UR19, R6 ;  /* 0x00000000061373c2 */ /* 0x0008e200000e0000 */
[----:B------:R-:W-:-:S04]  /*07c0*/  LEA.HI R0, R0, R99, RZ, 0x5 ;  /* 0x0000006300007211 */ /* 0x000fc800078f28ff */
[----:B------:R-:W-:-:S03]  /*07d0*/  SHF.R.S32.HI R94, RZ, 0x5, R0 ;  /* 0x00000005ff5e7819 */ /* 0x000fc60000011400 */
[----:B------:R4:W0:Y:S08]  /*07e0*/  R2UR UR16, R2 ;  /* 0x00000000021073c2 */ /* 0x00083000000e0000 */
[----:B-12---:R4:W0:Y:S02]  /*07f0*/  R2UR UR17, R4 ;  /* 0x00000000041173c2 */ /* 0x00682400000e0000 */
.L_x_6529:
[----:B------:R-:W-:Y:S01]  /*0800*/  BAR.SYNC.DEFER_BLOCKING 0x0 ;  /* 0x0000000000007b1d */ /* 0x000fe20000010000 */
[----:B------:R-:W-:Y:S02]  /*0810*/  SHF.L.U32 R0, R99, 0x1, RZ ;  /* 0x0000000163007819 */ /* 0x000fe400000006ff */
[----:B0---4-:R-:W-:-:S02]  /*0820*/  MOV R2, UR20 ;  /* 0x0000001400027c02 */ /* 0x011fc40008000f00 */
[----:B------:R-:W-:Y:S02]  /*0830*/  LOP3.LUT R0, R0, 0xffffffc0, RZ, 0xc0, !PT ;  /* 0xffffffc000007812 */ /* 0x000fe400078ec0ff */
[----:B------:R-:W-:Y:S02]  /*0840*/  MOV R3, UR21 ;  /* 0x0000001500037c02 */ /* 0x000fe40008000f00 */
[----:B------:R-:W-:-:S05]  /*0850*/  LOP3.LUT R5, R0, 0x1f, R99, 0xf8, !PT ;  /* 0x0000001f00057812 */ /* 0x000fca00078ef863 */
[----:B------:R-:W-:-:S05]  /*0860*/  IMAD.WIDE R2, R5, 0x10, R2 ;  /* 0x0000001005027825 */ /* 0x000fca00078e0202 */
[----:B------:R-:W2:Y:S04]  /*0870*/  LDG.E.128 R12, [R2.64] ;  /* 0x0000000e020c7981 */ /* 0x000ea8000c1e1d00 */
[----:B------:R-:W4:Y:S01]  /*0880*/  LDG.E.128 R16, [R2.64+0x200] ;  /* 0x0002000e02107981 */ /* 0x000f22000c1e1d00 */
[-C--:B------:R-:W-:Y:S02]  /*0890*/  IADD3 R21, R0, R98.reuse, RZ ;  /* 0x0000006200157210 */ /* 0x080fe40007ffe0ff */
[----:B------:R-:W-:Y:S02]  /*08a0*/  MOV R8, UR18 ;  /* 0x0000001200087c02 */ /* 0x000fe40008000f00 */
[----:B------:R-:W-:Y:S02]  /*08b0*/  IADD3 R0, R21, R98, RZ ;  /* 0x0000006215007210 */ /* 0x000fe40007ffe0ff */
[----:B---3--:R-:W-:-:S05]  /*08c0*/  MOV R9, UR19 ;  /* 0x0000001300097c02 */ /* 0x008fca0008000f00 */
[----:B------:R-:W-:Y:S01]  /*08d0*/  IMAD.WIDE R8, R5, 0x10, R8 ;  /* 0x0000001005087825 */ /* 0x000fe200078e0208 */
[----:B--2---:R-:W-:Y:S04]  /*08e0*/  STS.128 [R21.X16], R12 ;  /* 0x0000000c15007388 */ /* 0x004fe8000000cc00 */
[----:B----4-:R0:W-:Y:S01]  /*08f0*/  STS.128 [R21.X16+0x200], R16 ;  /* 0x0002001015007388 */ /* 0x0101e2000000cc00 */
[----:B------:R-:W-:-:S06]  /*0900*/  NOP ;  /* 0x0000000000007918 */ /* 0x000fcc0000000000 */
[----:B------:R-:W-:Y:S04]  /*0910*/  LDS.128 R60, [R0.X16] ;  /* 0x00000000003c7984 */ /* 0x000fe8000000cc00 */
[----:B------:R-:W-:Y:S04]  /*0920*/  LDS.128 R56, [R0.X16+0x10] ;  /* 0x0000100000387984 */ /* 0x000fe8000000cc00 */
[----:B------:R-:W-:Y:S06]  /*0930*/  BAR.SYNC.DEFER_BLOCKING 0x0 ;  /* 0x0000000000007b1d */ /* 0x000fec0000010000 */
[----:B------:R-:W2:Y:S04]  /*0940*/  LDG.E.128 R24, [R8.64] ;  /* 0x0000000e08187981 */ /* 0x000ea8000c1e1d00 */
[----:B------:R-:W3:Y:S01]  /*0950*/  LDG.E.128 R28, [R8.64+0x200] ;  /* 0x0002000e081c7981 */ /* 0x000ee2000c1e1d00 */
[----:B------:R-:W-:-:S02]  /*0960*/  MOV R2, UR16 ;  /* 0x0000001000027c02 */ /* 0x000fc40008000f00 */
[----:B------:R-:W-:-:S05]  /*0970*/  MOV R3, UR17 ;  /* 0x0000001100037c02 */ /* 0x000fca0008000f00 */
[----:B------:R-:W-:Y:S01]  /*0980*/  IMAD.WIDE R2, R5, 0x10, R2 ;  /* 0x0000001005027825 */ /* 0x000fe200078e0202 */
[----:B--2---:R-:W-:Y:S04]  /*0990*/  STS.128 [R21.X16], R24 ;  /* 0x0000001815007388 */ /* 0x004fe8000000cc00 */
[----:B---3--:R-:W-:Y:S01]  /*09a0*/  STS.128 [R21.X16+0x200], R28 ;  /* 0x0002001c15007388 */ /* 0x008fe2000000cc00 */
[----:B------:R-:W-:-:S06]  /*09b0*/  NOP ;  /* 0x0000000000007918 */ /* 0x000fcc0000000000 */
[----:B------:R-:W1:Y:S04]  /*09c0*/  LDS.128 R12, [R0.X16] ;  /* 0x00000000000c7984 */ /* 0x000e68000000cc00 */
[----:B------:R-:W2:Y:S04]  /*09d0*/  LDS.128 R4, [R0.X16+0x10] ;  /* 0x0000100000047984 */ /* 0x000ea8000000cc00 */
[----:B------:R-:W-:Y:S06]  /*09e0*/  BAR.SYNC.DEFER_BLOCKING 0x0 ;  /* 0x0000000000007b1d */ /* 0x000fec0000010000 */
[----:B0-----:R-:W3:Y:S04]  /*09f0*/  LDG.E.128 R16, [R2.64] ;  /* 0x0000000e02107981 */ /* 0x001ee8000c1e1d00 */
[----:B------:R-:W4:Y:S01]  /*0a00*/  LDG.E.128 R32, [R2.64+0x200] ;  /* 0x0002000e02207981 */ /* 0x000f22000c1e1d00 */
[----:B------:R-:W-:-:S02]  /*0a10*/  ISETP.LT.AND P0, PT, RZ, c[0x0][0x16c], PT ;  /* 0x00005b00ff007a0c */ /* 0x000fc40003f01270 */
[--C-:B-1----:R-:W-:Y:S02]  /*0a20*/  PRMT R49, RZ, 0x5410, R12.reuse ;  /* 0x00005410ff317816 */ /* 0x102fe4000000000c */
        /* <DEDUP_REMOVED lines=13> */
[--C-:B--2---:R-:W-:Y:S01]  /*0b00*/  PRMT R41, RZ, 0x5410, R4.reuse ;  /* 0x00005410ff297816 */ /* 0x104fe20000000004 */
        /* <DEDUP_REMOVED lines=13> */
[----:B---3--:R-:W-:Y:S04]  /*0be0*/  STS.128 [R21.X16], R16 ;  /* 0x0000001015007388 */ /* 0x008fe8000000cc00 */
[----:B----4-:R0:W-:Y:S01]  /*0bf0*/  STS.128 [R21.X16+0x200], R32 ;  /* 0x0002002015007388 */ /* 0x0101e2000000cc00 */
[----:B------:R-:W-:-:S06]  /*0c00*/  NOP ;  /* 0x0000000000007918 */ /* 0x000fcc0000000000 */
[----:B------:R-:W1:Y:S04]  /*0c10*/  LDS.128 R24, [R0.X16] ;  /* 0x0000000000187984 */ /* 0x000e68000000cc00 */
[----:B------:R2:W3:Y:S01]  /*0c20*/  LDS.128 R8, [R0.X16+0x10] ;  /* 0x0000100000087984 */ /* 0x0004e2000000cc00 */
[--C-:B0-----:R-:W-:Y:S02]  /*0c30*/  PRMT R35, RZ, 0x5410, R7.reuse ;  /* 0x00005410ff237816 */ /* 0x101fe40000000007 */
[----:B------:R-:W-:Y:S02]  /*0c40*/  PRMT R34, RZ, 0x7610, R7 ;  /* 0x00007610ff227816 */ /* 0x000fe40000000007 */
[----:B--2---:R-:W-:Y:S01]  /*0c50*/  PRMT R0, RZ, 0x5410, R60 ;  /* 0x00005410ff007816 */ /* 0x004fe2000000003c */
[----:B------:R-:W-:-:S02]  /*0c60*/  FADD.FTZ R35, R35, UR5 ;  /* 0x0000000523237e21 */ /* 0x000fc40008010000 */
[----:B------:R-:W-:Y:S01]  /*0c70*/  FADD.FTZ R34, R34, UR5 ;  /* 0x0000000522227e21 */ /* 0x000fe20008010000 */
[--C-:B-1----:R-:W-:Y:S02]  /*0c80*/  PRMT R93, RZ, 0x5410, R24.reuse ;  /* 0x00005410ff5d7816 */ /* 0x102fe40000000018 */
[----:B------:R-:W-:Y:S02]  /*0c90*/  PRMT R92, RZ, 0x7610, R24 ;  /* 0x00007610ff5c7816 */ /* 0x000fe40000000018 */
[--C-:B------:R-:W-:Y:S01]  /*0ca0*/  PRMT R91, RZ, 0x5410, R25.reuse ;  /* 0x00005410ff5b7816 */ /* 0x100fe20000000019 */
[C---:B------:R-:W-:Y:S01]  /*0cb0*/  FFMA.FTZ R23, R93.reuse, R0, R104 ;  /* 0x000000005d177223 */ /* 0x040fe20000010068 */
[----:B------:R-:W-:Y:S01]  /*0cc0*/  PRMT R0, RZ, 0x7610, R60 ;  /* 0x00007610ff007816 */ /* 0x000fe2000000003c */
[----:B------:R-:W-:Y:S01]  /*0cd0*/  FMUL.FTZ R33, R93, UR4 ;  /* 0x000000045d217c20 */ /* 0x000fe20008410000 */
[----:B------:R-:W-:Y:S01]  /*0ce0*/  PRMT R90, RZ, 0x7610, R25 ;  /* 0x00007610ff5a7816 */ /* 0x000fe20000000019 */
[C---:B------:R-:W-:Y:S01]  /*0cf0*/  FMUL.FTZ R32, R92.reuse, UR4 ;  /* 0x000000045c207c20 */ /* 0x040fe20008410000 */
[--C-:B------:R-:W-:Y:S01]  /*0d00*/  PRMT R89, RZ, 0x5410, R26.reuse ;  /* 0x00005410ff597816 */ /* 0x100fe2000000001a */
        /* <DEDUP_REMOVED lines=11> */
[----:B------:R-:W-:Y:S01]  /*0dc0*/  PRMT R86, RZ, 0x7610, R27 ;  /* 0x00007610ff567816 */ /* 0x000fe2000000001b */
[----:B------:R-:W-:Y:S01]  /*0dd0*/  FFMA.FTZ R0, R90, R0, R3 ;  /* 0x000000005a007223 */ /* 0x000fe20000010003 */
[--C-:B---3--:R-:W-:Y:S01]  /*0de0*/  PRMT R85, RZ, 0x5410, R8.reuse ;  /* 0x00005410ff557816 */ /* 0x108fe20000000008 */
        /* <DEDUP_REMOVED lines=29> */
[----:B------:R-:W-:-:S03]  /*0fc0*/  PRMT R104, RZ, 0x7610, R59 ;  /* 0x00007610ff687816 */ /* 0x000fc6000000003b */
[----:B------:R-:W-:Y:S01]  /*0fd0*/  FFMA.FTZ R3, R55, R2, R0 ;  /* 0x0000000237037223 */ /* 0x000fe20000010000 */
[----:B------:R-:W-:Y:S01]  /*0fe0*/  PRMT R0, RZ, 0x7610, R57 ;  /* 0x00007610ff007816 */ /* 0x000fe20000000039 */
[----:B------:R-:W-:Y:S01]  /*0ff0*/  FMUL.FTZ R18, R50, UR4 ;  /* 0x0000000432127c20 */ /* 0x000fe20008410000 */
[----:B------:R-:W-:-:S03]  /*1000*/  PRMT R2, RZ, 0x5410, R58 ;  /* 0x00005410ff027816 */ /* 0x000fc6000000003a */
[----:B------:R-:W-:-:S04]  /*1010*/  FFMA.FTZ R0, R54, R0, R3 ;  /* 0x0000000036007223 */ /* 0x000fc80000010003 */
[----:B------:R-:W-:Y:S01]  /*1020*/  FFMA.FTZ R3, R53, R2, R0 ;  /* 0x0000000235037223 */ /* 0x000fe20000010000 */
[----:B------:R-:W-:-:S03]  /*1030*/  PRMT R0, RZ, 0x5410, R59 ;  /* 0x00005410ff007816 */ /* 0x000fc6000000003b */
[----:B------:R-:W-:-:S04]  /*1040*/  FFMA.FTZ R8, R52, R8, R3 ;  /* 0x0000000834087223 */ /* 0x000fc80000010003 */
[----:B------:R-:W-:-:S04]  /*1050*/  FFMA.FTZ R3, R51, R0, R8 ;  /* 0x0000000033037223 */ /* 0x000fc80000010008 */
[----:B------:R-:W-:Y:S01]  /*1060*/  FFMA.FTZ R104, R50, R104, R3 ;  /* 0x0000006832687223 */ /* 0x000fe20000010003 */
[----:B------:R-:W-:Y:S06]  /*1070*/  BAR.SYNC.DEFER_BLOCKING 0x0 ;  /* 0x0000000000007b1d */ /* 0x000fec0000010000 */
[----:B------:R-:W-:Y:S05]  /*1080*/  @P0 BRA `(.L_x_6426) ;  /* 0x0000009000000947 */ /* 0x000fea0003800000 */
        /* <DEDUP_REMOVED lines=8> */
[----:B------:R-:W-:Y:S05]  /*1110*/  BRA `(.L_x_6427) ;  /* 0x000088f000007947 */ /* 0x000fea0003800000 */
.L_x_6426:
        /* <DEDUP_REMOVED lines=9> */
[----:B------:R-:W-:-:S02]  /*11b0*/  UMOV UR7, URZ ;  /* 0x0000003f00077c82 */ /* 0x000fc40008000000 */
[----:B------:R-:W-:Y:S02]  /*11c0*/  UMOV UR8, URZ ;  /* 0x0000003f00087c82 */ /* 0x000fe40008000000 */
.L_x_6528:
        /* <DEDUP_REMOVED lines=10> */
[----:B------:R-:W-:-:S05]  /*1270*/  LEA.HI.X R67, R64, c[0x0][0x224], R65, 0x3, P0 ;  /* 0x0000890040437a11 */ /* 0x000fca00000f1c41 */
[----:B------:R0:W2:Y:S01]  /*1280*/  LDG.E.64 R64, [R66.64] ;  /* 0x0000000e42407981 */ /* 0x0000a2000c1e1b00 */
[----:B------:R-:W-:Y:S01]  /*1290*/  IMAD R71, R114, c[0x0][0x1c0], RZ ;  /* 0x0000700072477a24 */ /* 0x000fe200078e02ff */
[----:B------:R-:W-:Y:S01]  /*12a0*/  SHF.L.U32 R70, R99, 0x1, RZ ;  /* 0x0000000163467819 */ /* 0x000fe200000006ff */
[----:B------:R-:W-:-:S03]  /*12b0*/  IMAD.WIDE.U32 R68, R0, c[0x0][0x1c0], RZ ;  /* 0x0000700000447a25 */ /* 0x000fc600078e00ff */
[----:B------:R-:W-:Y:S01]  /*12c0*/  LOP3.LUT R72, R70, 0xffffffc0, RZ, 0xc0, !PT ;  /* 0xffffffc046487812 */ /* 0x000fe200078ec0ff */
[----:B------:R-:W-:Y:S01]  /*12d0*/  IMAD R71, R0, c[0x0][0x1c4], R71 ;  /* 0x0000710000477a24 */ /* 0x000fe200078e0247 */
[----:B------:R-:W-:Y:S02]  /*12e0*/  LEA R70, P0, R68, R97, 0x1 ;  /* 0x0000006144467211 */ /* 0x000fe400078008ff */
[----:B------:R-:W-:Y:S02]  /*12f0*/  LOP3.LUT R73, R72, 0x1f, R99, 0xf8, !PT ;  /* 0x0000001f48497812 */ /* 0x000fe400078ef863 */
[----:B------:R-:W-:-:S04]  /*1300*/  IADD3 R69, R69, R71, RZ ;  /* 0x0000004745457210 */ /* 0x000fc80007ffe0ff */
[----:B------:R-:W-:Y:S02]  /*1310*/  LEA.HI.X R71, R68, R96, R69, 0x1, P0 ;  /* 0x0000006044477211 */ /* 0x000fe400000f0c45 */
[----:B------:R-:W-:-:S05]  /*1320*/  IADD3 R69, R72, R73, RZ ;  /* 0x0000004948457210 */ /* 0x000fca0007ffe0ff */
[----:B0-----:R-:W-:-:S05]  /*1330*/  IMAD.WIDE R66, R69, 0x10, R70 ;  /* 0x0000001045427825 */ /* 0x001fca00078e0246 */
[----:B------:R0:W3:Y:S04]  /*1340*/  LDG.E.128 R68, [R66.64] ;  /* 0x0000000e42447981 */ /* 0x0000e8000c1e1d00 */
[----:B------:R0:W4:Y:S04]  /*1350*/  LDG.E.128 R72, [R66.64+0x200] ;  /* 0x0002000e42487981 */ /* 0x000128000c1e1d00 */
[----:B------:R0:W3:Y:S04]  /*1360*/  LDG.E.128 R76, [R66.64+0x400] ;  /* 0x0004000e424c7981 */ /* 0x0000e8000c1e1d00 */
[----:B------:R0:W3:Y:S01]  /*1370*/  LDG.E.128 R80, [R66.64+0x600] ;  /* 0x0006000e42507981 */ /* 0x0000e2000c1e1d00 */
[----:B------:R-:W-:-:S02]  /*1380*/  ISETP.NE.AND P1, PT, R99, RZ, PT ;  /* 0x000000ff6300720c */ /* 0x000fc40003f25270 */
[----:B------:R-:W-:Y:S02]  /*1390*/  IADD3 R147, R99, 0x200, RZ ;  /* 0x0000020063937810 */ /* 0x000fe40007ffe0ff */
[----:B------:R-:W-:-:S05]  /*13a0*/  PRMT R148, RZ, 0x5410, R61 ;  /* 0x00005410ff947816 */ /* 0x000fca000000003d */
[----:B------:R-:W-:Y:S01]  /*13b0*/  FMUL.FTZ R189, R47, R148 ;  /* 0x000000942fbd7220 */ /* 0x000fe20000410000 */
[----:B------:R-:W-:-:S05]  /*13c0*/  PRMT R150, RZ, 0x5410, R62 ;  /* 0x00005410ff967816 */ /* 0x000fca000000003e */
[----:B------:R-:W-:Y:S01]  /*13d0*/  FMUL.FTZ R187, R45, R150 ;  /* 0x000000962dbb7220 */ /* 0x000fe20000410000 */
[----:B--2---:R-:W1:Y:S08]  /*13e0*/  R2UR UR22, R65 ;  /* 0x00000000411673c2 */ /* 0x004e7000000e0000 */
[----:B------:R-:W2:Y:S01]  /*13f0*/  R2UR UR13, R64 ;  /* 0x00000000400d73c2 */ /* 0x000ea200000e0000 */
[----:B-1----:R-:W-:-:S02]  /*1400*/  FMUL.FTZ R65, R46, UR22 ;  /* 0x000000162e417c20 */ /* 0x002fc40008410000 */
[----:B------:R-:W-:Y:S02]  /*1410*/  FMUL.FTZ R112, R49, UR22 ;  /* 0x0000001631707c20 */ /* 0x000fe40008410000 */
[----:B0-----:R-:W-:Y:S02]  /*1420*/  FMUL.RZ R67, R65, 0.15915493667125701904 ;  /* 0x3e22f98341437820 */ /* 0x001fe4000040c000 */
[----:B------:R-:W-:Y:S02]  /*1430*/  FMUL.FTZ R65, R45, UR22 ;  /* 0x000000162d417c20 */ /* 0x000fe40008410000 */
[----:B------:R-:W-:Y:S01]  /*1440*/  FMUL.RZ R116, R112, 0.15915493667125701904 ;  /* 0x3e22f98370747820 */ /* 0x000fe2000040c000 */
[----:B------:R-:W-:Y:S01]  /*1450*/  MUFU.SIN R115, R67 ;  /* 0x0000004300737308 */ /* 0x000fe20000000400 */
[----:B------:R-:W-:Y:S02]  /*1460*/  FMUL.FTZ R112, R48, UR22 ;  /* 0x0000001630707c20 */ /* 0x000fe40008410000 */
[----:B------:R-:W-:-:S02]  /*1470*/  FMUL.RZ R119, R65, 0.15915493667125701904 ;  /* 0x3e22f98341777820 */ /* 0x000fc4000040c000 */
[----:B------:R-:W-:Y:S02]  /*1480*/  FMUL.FTZ R65, R44, UR22 ;  /* 0x000000162c417c20 */ /* 0x000fe40008410000 */
[----:B------:R-:W-:Y:S01]  /*1490*/  FMUL.RZ R118, R112, 0.15915493667125701904 ;  /* 0x3e22f98370767820 */ /* 0x000fe2000040c000 */
[----:B------:R-:W-:Y:S01]  /*14a0*/  MUFU.SIN R129, R116 ;  /* 0x0000007400817308 */ /* 0x000fe20000000400 */
[----:B------:R-:W-:Y:S02]  /*14b0*/  FMUL.FTZ R112, R47, UR22 ;  /* 0x000000162f707c20 */ /* 0x000fe40008410000 */
[----:B------:R-:W-:Y:S02]  /*14c0*/  FMUL.RZ R120, R65, 0.15915493667125701904 ;  /* 0x3e22f98341787820 */ /* 0x000fe4000040c000 */
[----:B------:R-:W-:Y:S02]  /*14d0*/  FMUL.FTZ R65, R43, UR22 ;  /* 0x000000162b417c20 */ /* 0x000fe40008410000 */
[----:B------:R-:W-:Y:S01]  /*14e0*/  FMUL.RZ R66, R112, 0.15915493667125701904 ;  /* 0x3e22f98370427820 */ /* 0x000fe2000040c000 */
[----:B------:R-:W-:Y:S01]  /*14f0*/  MUFU.COS R128, R116 ;  /* 0x0000007400807308 */ /* 0x000fe20000000000 */
[----:B------:R-:W-:-:S02]  /*1500*/  FMUL.RZ R122, R65, 0.15915493667125701904 ;  /* 0x3e22f983417a7820 */ /* 0x000fc4000040c000 */
[----:B------:R-:W-:-:S04]  /*1510*/  FMUL.FTZ R65, R42, UR22 ;  /* 0x000000162a417c20 */ /* 0x000fc80008410000 */
[----:B------:R-:W-:Y:S01]  /*1520*/  FMUL.RZ R125, R65, 0.15915493667125701904 ;  /* 0x3e22f983417d7820 */ /* 0x000fe2000040c000 */
[----:B------:R-:W-:Y:S01]  /*1530*/  MUFU.SIN R113, R118 ;  /* 0x0000007600717308 */ /* 0x000fe20000000400 */
[----:B------:R-:W-:-:S07]  /*1540*/  FMUL.FTZ R65, R41, UR22 ;  /* 0x0000001629417c20 */ /* 0x000fce0008410000 */
[----:B------:R-:W-:Y:S08]  /*1550*/  MUFU.COS R127, R118 ;  /* 0x00000076007f7308 */ /* 0x000ff00000000000 */
[----:B------:R-:W-:Y:S08]  /*1560*/  MUFU.SIN R118, R120 ;  /* 0x0000007800767308 */ /* 0x000ff00000000400 */
[----:B------:R0:W-:Y:S08]  /*1570*/  MUFU.COS R116, R120 ;  /* 0x0000007800747308 */ /* 0x0001f00000000000 */
[----:B------:R-:W-:Y:S01]  /*1580*/  MUFU.SIN R124, R66 ;  /* 0x00000042007c7308 */ /* 0x000fe20000000400 */
[----:B0-----:R-:W-:-:S04]  /*1590*/  IMAD R120, R110, c[0x0][0x198], RZ ;  /* 0x000066006e787a24 */ /* 0x001fc800078e02ff */
[----:B------:R-:W-:-:S03]  /*15a0*/  IMAD R135, R111, c[0x0][0x19c], R120 ;  /* 0x000067006f877a24 */ /* 0x000fc600078e0278 */
[----:B------:R-:W-:Y:S08]  /*15b0*/  MUFU.COS R112, R66 ;  /* 0x0000004200707308 */ /* 0x000ff00000000000 */
[----:B------:R0:W-:Y:S08]  /*15c0*/  MUFU.COS R123, R67 ;  /* 0x00000043007b7308 */ /* 0x0001f00000000000 */
[----:B------:R-:W-:Y:S01]  /*15d0*/  MUFU.SIN R151, R125 ;  /* 0x0000007d00977308 */ /* 0x000fe20000000400 */
[----:B0-----:R-:W-:-:S05]  /*15e0*/  IMAD.WIDE.U32 R66, R111, c[0x0][0x198], RZ ;  /* 0x000066006f427a25 */ /* 0x001fca00078e00ff */
[----:B------:R-:W-:Y:S02]  /*15f0*/  IADD3 R67, R67, R135, RZ ;  /* 0x0000008743437210 */ /* 0x000fe40007ffe0ff */
[----:B------:R0:W-:Y:S03]  /*1600*/  MUFU.COS R153, R125 ;  /* 0x0000007d00997308 */ /* 0x0001e60000000000 */
[----:B------:R-:W-:-:S05]  /*1610*/  IMAD.WIDE.U32 R66, R0, c[0x0][0x1a0], R66 ;  /* 0x0000680000427a25 */ /* 0x000fca00078e0042 */
[----:B------:R-:W-:Y:S01]  /*1620*/  LEA R134, P0, R66, c[0x0][0x228], 0x3 ;  /* 0x00008a0042867a11 */ /* 0x000fe200078018ff */
[----:B0-----:R-:W-:Y:S01]  /*1630*/  IMAD R125, R114, c[0x0][0x1a0], RZ ;  /* 0x00006800727d7a24 */ /* 0x001fe200078e02ff */
[----:B--2---:R-:W-:Y:S01]  /*1640*/  MOV R144, UR13 ;  /* 0x0000000d00907c02 */ /* 0x004fe20008000f00 */
[----:B------:R-:W-:Y:S02]  /*1650*/  MUFU.SIN R117, R119 ;  /* 0x0000007700757308 */ /* 0x000fe40000000400 */
[----:B------:R-:W-:-:S05]  /*1660*/  IMAD R125, R0, c[0x0][0x1a4], R125 ;  /* 0x00006900007d7a24 */ /* 0x000fca00078e027d */
[----:B------:R-:W-:Y:S01]  /*1670*/  IADD3 R67, R67, R125, RZ ;  /* 0x0000007d43437210 */ /* 0x000fe20007ffe0ff */
[----:B------:R0:W-:Y:S03]  /*1680*/  MUFU.COS R121, R119 ;  /* 0x0000007700797308 */ /* 0x0001e60000000000 */
[----:B------:R-:W-:Y:S02]  /*1690*/  LEA.HI.X R135, R66, c[0x0][0x22c], R67, 0x3, P0 ;  /* 0x00008b0042877a11 */ /* 0x000fe400000f1c43 */
[----:B------:R-:W-:-:S03]  /*16a0*/  IADD3 R64, R95, -0x1, RZ ;  /* 0xffffffff5f407810 */ /* 0x000fc60007ffe0ff */
[----:B------:R-:W-:Y:S01]  /*16b0*/  MUFU.SIN R133, R122 ;  /* 0x0000007a00857308 */ /* 0x000fe20000000400 */
[----:B------:R-:W2:Y:S01]  /*16c0*/  LDG.E.64 R134, [R134.64] ;  /* 0x0000000e86867981 */ /* 0x000ea2000c1e1b00 */
[----:B0-----:R-:W-:Y:S02]  /*16d0*/  FMUL.RZ R119, R65, 0.15915493667125701904 ;  /* 0x3e22f98341777820 */ /* 0x001fe4000040c000 */
[----:B------:R-:W-:Y:S02]  /*16e0*/  FMUL.FTZ R65, R40, UR22 ;  /* 0x0000001628417c20 */ /* 0x000fe40008410000 */
[----:B------:R-:W-:Y:S02]  /*16f0*/  FMUL.FTZ R144, R144, 1.4426950216293334961 ;  /* 0x3fb8aa3b90907820 */ /* 0x000fe40000410000 */
[----:B------:R-:W-:Y:S01]  /*1700*/  FMUL.RZ R120, R65, 0.15915493667125701904 ;  /* 0x3e22f98341787820 */ /* 0x000fe2000040c000 */
[----:B------:R-:W-:Y:S01]  /*1710*/  MUFU.SIN R132, R119 ;  /* 0x0000007700847308 */ /* 0x000fe20000000400 */
[----:B------:R-:W-:-:S02]  /*1720*/  FMUL.FTZ R66, R48, R144 ;  /* 0x0000009030427220 */ /* 0x000fc40000410000 */
[----:B------:R-:W-:-:S04]  /*1730*/  FMUL.FTZ R65, R39, UR22 ;  /* 0x0000001627417c20 */ /* 0x000fc80008410000 */
[----:B------:R-:W-:Y:S01]  /*1740*/  FMUL.RZ R114, R65, 0.15915493667125701904 ;  /* 0x3e22f98341727820 */ /* 0x000fe2000040c000 */
[----:B------:R-:W0:Y:S01]  /*1750*/  MUFU.EX2 R66, R66 ;  /* 0x0000004200427308 */ /* 0x000e220000000800 */
[----:B------:R-:W-:-:S04]  /*1760*/  FMUL.FTZ R65, R38, UR22 ;  /* 0x0000001626417c20 */ /* 0x000fc80008410000 */
[----:B------:R-:W-:Y:S02]  /*1770*/  FMUL.RZ R67, R65, 0.15915493667125701904 ;  /* 0x3e22f98341437820 */ /* 0x000fe4000040c000 */
[----:B------:R-:W-:Y:S01]  /*1780*/  FMUL.FTZ R65, R37, UR22 ;  /* 0x0000001625417c20 */ /* 0x000fe20008410000 */
[----:B------:R1:W-:Y:S08]  /*1790*/  MUFU.COS R146, R119 ;  /* 0x0000007700927308 */ /* 0x0003f00000000000 */
[----:B------:R-:W-:Y:S01]  /*17a0*/  MUFU.SIN R137, R67 ;  /* 0x0000004300897308 */ /* 0x000fe20000000400 */
[----:B-1----:R-:W-:-:S02]  /*17b0*/  FMUL.RZ R119, R65, 0.15915493667125701904 ;  /* 0x3e22f98341777820 */ /* 0x002fc4000040c000 */
[----:B------:R-:W-:-:S05]  /*17c0*/  FMUL.FTZ R65, R36, UR22 ;  /* 0x0000001624417c20 */ /* 0x000fca0008410000 */
[----:B------:R1:W-:Y:S01]  /*17d0*/  MUFU.COS R143, R67 ;  /* 0x00000043008f7308 */ /* 0x0003e20000000000 */
[C---:B0-----:R-:W-:Y:S02]  /*17e0*/  FMUL.FTZ R127, R66.reuse, R127 ;  /* 0x0000007f427f7220 */ /* 0x041fe40000410000 */
[----:B------:R-:W-:-:S05]  /*17f0*/  FMUL.FTZ R126, R66, R113 ;  /* 0x00000071427e7220 */ /* 0x000fca0000410000 */
[----:B------:R-:W-:Y:S01]  /*1800*/  MUFU.SIN R136, R114 ;  /* 0x0000007200887308 */ /* 0x000fe20000000400 */
[----:B-1----:R-:W-:Y:S01]  /*1810*/  FMUL.FTZ R67, R47, R144 ;  /* 0x000000902f437220 */ /* 0x002fe20000410000 */
[----:B------:R-:W-:-:S06]  /*1820*/  PRMT R66, RZ, 0x5410, R60 ;  /* 0x00005410ff427816 */ /* 0x000fcc000000003c */
[----:B------:R0:W-:Y:S01]  /*1830*/  MUFU.COS R142, R114 ;  /* 0x00000072008e7308 */ /* 0x0001e20000000000 */
[----:B------:R-:W-:-:S07]  /*1840*/  FMUL.FTZ R191, R49, R66 ;  /* 0x0000004231bf7220 */ /* 0x000fce0000410000 */
[----:B------:R1:W-:Y:S01]  /*1850*/  MUFU.COS R149, R122 ;  /* 0x0000007a00957308 */ /* 0x0003e20000000000 */
[----:B0-----:R-:W-:Y:S01]  /*1860*/  FMUL.RZ R114, R65, 0.15915493667125701904 ;  /* 0x3e22f98341727820 */ /* 0x001fe2000040c000 */
[----:B------:R-:W-:-:S04]  /*1870*/  LEA.HI R65, R64, R64, RZ, 0x1 ;  /* 0x0000004040417211 */ /* 0x000fc800078f08ff */
[----:B------:R-:W-:Y:S02]  /*1880*/  LOP3.LUT R65, R65, 0xfffffe, RZ, 0xc0, !PT ;  /* 0x00fffffe41417812 */ /* 0x000fe400078ec0ff */
[----:B------:R-:W0:Y:S01]  /*1890*/  MUFU.EX2 R67, R67 ;  /* 0x0000004300437308 */ /* 0x000e220000000800 */
[----:B------:R-:W-:Y:S02]  /*18a0*/  PRMT R113, RZ, 0x7610, R60 ;  /* 0x00007610ff717816 */ /* 0x000fe4000000003c */
[----:B------:R-:W-:Y:S01]  /*18b0*/  IADD3 R65, R64, -R65, RZ ;  /* 0x8000004140417210 */ /* 0x000fe20007ffe0ff */
[----:B------:R-:W-:Y:S02]  /*18c0*/  FMUL.FTZ R64, R46, R144 ;  /* 0x000000902e407220 */ /* 0x000fe40000410000 */
[----:B-1----:R-:W-:Y:S02]  /*18d0*/  FMUL.FTZ R122, R191, R126 ;  /* 0x0000007ebf7a7220 */ /* 0x002fe40000410000 */
[----:B------:R-:W-:Y:S01]  /*18e0*/  MUFU.SIN R131, R120 ;  /* 0x0000007800837308 */ /* 0x000fe20000000400 */
[----:B------:R-:W-:Y:S01]  /*18f0*/  @!P1 LEA R147, R65, R0, 0x8 ;  /* 0x0000000041939211 */ /* 0x000fe200078e40ff */
[----:B------:R-:W-:-:S02]  /*1900*/  FMUL.FTZ R65, R44, R144 ;  /* 0x000000902c417220 */ /* 0x000fc40000410000 */
[----:B------:R-:W-:-:S04]  /*1910*/  FMUL.FTZ R190, R48, R113 ;  /* 0x0000007130be7220 */ /* 0x000fc80000410000 */
[----:B------:R1:W-:Y:S01]  /*1920*/  MUFU.COS R130, R120 ;  /* 0x0000007800827308 */ /* 0x0003e20000000000 */
[----:B------:R-:W-:-:S07]  /*1930*/  FFMA.FTZ R122, RZ, R127, R122 ;  /* 0x0000007fff7a7223 */ /* 0x000fce000001007a */
[----:B------:R-:W-:Y:S01]  /*1940*/  MUFU.SIN R141, R114 ;  /* 0x00000072008d7308 */ /* 0x000fe20000000400 */
[----:B-1----:R-:W-:-:S07]  /*1950*/  FMUL.FTZ R120, RZ, R126 ;  /* 0x0000007eff787220 */ /* 0x002fce0000410000 */
[----:B------:R1:W-:Y:S01]  /*1960*/  MUFU.COS R140, R114 ;  /* 0x00000072008c7308 */ /* 0x0003e20000000000 */
[----:B------:R-:W-:Y:S02]  /*1970*/  FFMA.FTZ R113, R191, R127, -R120 ;  /* 0x0000007fbf717223 */ /* 0x000fe40000010878 */
[----:B0-----:R-:W-:Y:S02]  /*1980*/  FMUL.FTZ R125, R67, R112 ;  /* 0x00000070437d7220 */ /* 0x001fe40000410000 */
[----:B-1----:R-:W-:-:S03]  /*1990*/  FMUL.FTZ R114, R45, R144 ;  /* 0x000000902d727220 */ /* 0x002fc60000410000 */
[----:B------:R-:W0:Y:S01]  /*19a0*/  MUFU.EX2 R64, R64 ;  /* 0x0000004000407308 */ /* 0x000e220000000800 */
[----:B------:R-:W-:Y:S02]  /*19b0*/  FMUL.FTZ R124, R67, R124 ;  /* 0x0000007c437c7220 */ /* 0x000fe40000410000 */
[----:B------:R-:W-:Y:S02]  /*19c0*/  FADD.FTZ R67, RZ, R122 ;  /* 0x0000007aff437221 */ /* 0x000fe40000010000 */
[----:B------:R-:W-:-:S03]  /*19d0*/  FADD.FTZ R113, R190, R113 ;  /* 0x00000071be717221 */ /* 0x000fc60000010000 */
[----:B------:R-:W1:Y:S01]  /*19e0*/  MUFU.EX2 R114, R114 ;  /* 0x0000007200727308 */ /* 0x000e620000000800 */
[C---:B------:R-:W-:Y:S02]  /*19f0*/  FMUL.FTZ R112, R124.reuse, R67 ;  /* 0x000000437c707220 */ /* 0x040fe40000410000 */
[----:B------:R-:W-:-:S05]  /*1a00*/  FMUL.FTZ R120, R124, R113 ;  /* 0x000000717c787220 */ /* 0x000fca0000410000 */
[----:B------:R-:W1:Y:S01]  /*1a10*/  MUFU.EX2 R65, R65 ;  /* 0x0000004100417308 */ /* 0x000e620000000800 */
[----:B------:R-:W-:Y:S02]  /*1a20*/  FMUL.FTZ R66, R43, R144 ;  /* 0x000000902b427220 */ /* 0x000fe40000410000 */
[C---:B------:R-:W-:Y:S02]  /*1a30*/  FFMA.FTZ R112, R125.reuse, R113, -R112 ;  /* 0x000000717d707223 */ /* 0x040fe40000010870 */
[----:B------:R-:W-:Y:S02]  /*1a40*/  FFMA.FTZ R120, R125, R67, R120 ;  /* 0x000000437d787223 */ /* 0x000fe40000010078 */
[----:B------:R-:W-:Y:S01]  /*1a50*/  FMUL.FTZ R67, R35, UR22 ;  /* 0x0000001623437c20 */ /* 0x000fe20008410000 */
[----:B------:R-:W3:Y:S01]  /*1a60*/  MUFU.EX2 R66, R66 ;  /* 0x0000004200427308 */ /* 0x000ee20000000800 */
[----:B0-----:R-:W-:Y:S02]  /*1a70*/  FMUL.FTZ R122, R64, R115 ;  /* 0x00000073407a7220 */ /* 0x001fe40000410000 */
[----:B------:R-:W-:-:S02]  /*1a80*/  FADD.FTZ R112, R189, R112 ;  /* 0x00000070bd707221 */ /* 0x000fc40000010000 */
[----:B------:R-:W-:Y:S02]  /*1a90*/  FMUL.RZ R155, R67, 0.15915493667125701904 ;  /* 0x3e22f983439b7820 */ /* 0x000fe4000040c000 */
[----:B------:R-:W-:Y:S01]  /*1aa0*/  FADD.FTZ R67, RZ, R120 ;  /* 0x00000078ff437221 */ /* 0x000fe20000010000 */
[----:B------:R-:W-:Y:S01]  /*1ab0*/  MUFU.SIN R139, R119 ;  /* 0x00000077008b7308 */ /* 0x000fe20000000400 */
[----:B------:R-:W-:Y:S02]  /*1ac0*/  FMUL.FTZ R123, R64, R123 ;  /* 0x0000007b407b7220 */ /* 0x000fe40000410000 */
[C---:B-1----:R-:W-:Y:S02]  /*1ad0*/  FMUL.FTZ R121, R114.reuse, R121 ;  /* 0x0000007972797220 */ /* 0x042fe40000410000 */
[----:B------:R-:W-:Y:S02]  /*1ae0*/  FMUL.FTZ R120, R114, R117 ;  /* 0x0000007572787220 */ /* 0x000fe40000410000 */
[----:B------:R-:W-:Y:S01]  /*1af0*/  FMUL.FTZ R64, R42, R144 ;  /* 0x000000902a407220 */ /* 0x000fe20000410000 */
[----:B------:R0:W-:Y:S01]  /*1b00*/  MUFU.COS R138, R119 ;  /* 0x00000077008a7308 */ /* 0x0001e20000000000 */
[----:B------:R-:W-:-:S02]  /*1b10*/  FMUL.FTZ R114, R122, R112 ;  /* 0x000000707a727220 */ /* 0x000fc40000410000 */
[C---:B------:R-:W-:Y:S02]  /*1b20*/  FMUL.FTZ R118, R65.reuse, R118 ;  /* 0x0000007641767220 */ /* 0x040fe40000410000 */
[-C--:B------:R-:W-:Y:S02]  /*1b30*/  FMUL.FTZ R113, R122, R67.reuse ;  /* 0x000000437a717220 */ /* 0x080fe40000410000 */
[----:B0-----:R-:W-:Y:S01]  /*1b40*/  FMUL.FTZ R119, R65, R116 ;  /* 0x0000007441777220 */ /* 0x001fe20000410000 */
[----:B------:R-:W-:Y:S01]  /*1b50*/  PRMT R65, RZ, 0x7610, R61 ;  /* 0x00007610ff417816 */ /* 0x000fe2000000003d */
[C---:B------:R-:W-:Y:S01]  /*1b60*/  FFMA.FTZ R114, R123.reuse, R67, R114 ;  /* 0x000000437b727223 */ /* 0x040fe20000010072 */
[----:B------:R-:W0:Y:S01]  /*1b70*/  MUFU.EX2 R64, R64 ;  /* 0x0000004000407308 */ /* 0x000e220000000800 */
[----:B------:R-:W-:Y:S02]  /*1b80*/  FFMA.FTZ R113, R123, R112, -R113 ;  /* 0x000000707b717223 */ /* 0x000fe40000010871 */
[----:B------:R-:W-:-:S02]  /*1b90*/  FMUL.FTZ R188, R46, R65 ;  /* 0x000000412ebc7220 */ /* 0x000fc40000410000 */
[----:B------:R-:W-:Y:S02]  /*1ba0*/  FADD.FTZ R65, RZ, R114 ;  /* 0x00000072ff417221 */ /* 0x000fe40000010000 */
[----:B------:R-:W-:Y:S02]  /*1bb0*/  FMUL.FTZ R67, R41, R144 ;  /* 0x0000009029437220 */ /* 0x000fe40000410000 */
[C---:B---3--:R-:W-:Y:S02]  /*1bc0*/  FMUL.FTZ R117, R66.reuse, R149 ;  /* 0x0000009542757220 */ /* 0x048fe40000410000 */
[----:B------:R-:W-:Y:S02]  /*1bd0*/  FMUL.FTZ R116, R66, R133 ;  /* 0x0000008542747220 */ /* 0x000fe40000410000 */
[----:B------:R-:W-:Y:S02]  /*1be0*/  FADD.FTZ R113, R188, R113 ;  /* 0x00000071bc717221 */ /* 0x000fe40000010000 */
[----:B------:R-:W-:Y:S01]  /*1bf0*/  FMUL.FTZ R66, R120, R65 ;  /* 0x0000004178427220 */ /* 0x000fe20000410000 */
[----:B------:R-:W1:Y:S01]  /*1c00*/  MUFU.EX2 R67, R67 ;  /* 0x0000004300437308 */ /* 0x000e620000000800 */
[----:B------:R-:W-:-:S02]  /*1c10*/  LOP3.LUT P0, RZ, R99, 0x1f, RZ, 0xc0, !PT ;  /* 0x0000001f63ff7812 */ /* 0x000fc4000780c0ff */
[-C--:B------:R-:W-:Y:S02]  /*1c20*/  FFMA.FTZ R148, R121, R113.reuse, -R66 ;  /* 0x0000007179947223 */ /* 0x080fe40000010842 */
[----:B------:R-:W-:Y:S01]  /*1c30*/  FMUL.FTZ R66, R49, R144 ;  /* 0x0000009031427220 */ /* 0x000fe20000410000 */
[----:B------:R-:W-:Y:S01]  /*1c40*/  ISETP.LT.OR P0, PT, R95, 0x2, P0 ;  /* 0x000000025f00780c */ /* 0x000fe20000701670 */
[----:B------:R-:W-:Y:S02]  /*1c50*/  FMUL.FTZ R112, R120, R113 ;  /* 0x0000007178707220 */ /* 0x000fe40000410000 */
[C---:B0-----:R-:W-:Y:S02]  /*1c60*/  FMUL.FTZ R115, R64.reuse, R153 ;  /* 0x0000009940737220 */ /* 0x041fe40000410000 */
[----:B------:R-:W-:Y:S01]  /*1c70*/  FMUL.FTZ R114, R64, R151 ;  /* 0x0000009740727220 */ /* 0x000fe20000410000 */
[----:B------:R-:W-:Y:S01]  /*1c80*/  SHF.L.U32 R64, R99, 0x2, RZ ;  /* 0x0000000263407819 */ /* 0x000fe200000006ff */
[----:B------:R-:W0:Y:S01]  /*1c90*/  MUFU.EX2 R66, R66 ;  /* 0x0000004200427308 */ /* 0x000e220000000800 */
[----:B------:R-:W-:-:S02]  /*1ca0*/  FFMA.FTZ R113, R121, R65, R112 ;  /* 0x0000004179717223 */ /* 0x000fc40000010070 */
[----:B------:R-:W-:Y:S01]  /*1cb0*/  FMUL.FTZ R112, R34, UR22 ;  /* 0x0000001622707c20 */ /* 0x000fe20008410000 */
[----:B------:R-:W-:Y:S01]  /*1cc0*/  LOP3.LUT R65, R64, 0xffffff80, RZ, 0xc0, !PT ;  /* 0xffffff8040417812 */ /* 0x000fe200078ec0ff */
[----:B------:R-:W-:Y:S02]  /*1cd0*/  FADD.FTZ R64, RZ, R113 ;  /* 0x00000071ff407221 */ /* 0x000fe40000010000 */
[----:B------:R-:W-:Y:S01]  /*1ce0*/  FMUL.RZ R157, R112, 0.15915493667125701904 ;  /* 0x3e22f983709d7820 */ /* 0x000fe2000040c000 */
[----:B------:R-:W-:Y:S01]  /*1cf0*/  IADD3 R133, R65, R98, RZ ;  /* 0x0000006241857210 */ /* 0x000fe20007ffe0ff */
[C---:B-1----:R-:W-:Y:S02]  /*1d00*/  FMUL.FTZ R113, R67.reuse, R146 ;  /* 0x0000009243717220 */ /* 0x042fe40000410000 */
[----:B------:R-:W-:Y:S01]  /*1d10*/  FMUL.FTZ R112, R67, R132 ;  /* 0x0000008443707220 */ /* 0x000fe20000410000 */
[----:B------:R-:W-:Y:S01]  /*1d20*/  @!P0 IADD3 R67, R95, -0x2, RZ ;  /* 0xfffffffe5f438810 */ /* 0x000fe20007ffe0ff */
[----:B------:R1:W-:Y:S01]  /*1d30*/  STS.128 [R133.X16], R68 ;  /* 0x0000004485007388 */ /* 0x0003e2000000cc00 */
[----:B------:R-:W-:Y:S01]  /*1d40*/  IMAD R146, R98, 0x3, R133 ;  /* 0x0000000362927824 */ /* 0x000fe200078e0285 */
[----:B------:R-:W-:Y:S01]  /*1d50*/  SHF.L.U32 R154, R147, 0x3, RZ ;  /* 0x00000003939a7819 */ /* 0x000fe200000006ff */
[----:B0-----:R-:W-:-:S02]  /*1d60*/  FMUL.FTZ R128, R66, R128 ;  /* 0x0000008042807220 */ /* 0x001fc40000410000 */
[----:B------:R-:W-:Y:S01]  /*1d70*/  FMUL.FTZ R129, R66, R129 ;  /* 0x0000008142817220 */ /* 0x000fe20000410000 */
[----:B----4-:R-:W-:Y:S04]  /*1d80*/  STS.128 [R133.X16+0x200], R72 ;  /* 0x0002004885007388 */ /* 0x010fe8000000cc00 */
[----:B------:R-:W-:Y:S01]  /*1d90*/  STS.128 [R133.X16+0x400], R76 ;  /* 0x0004004c85007388 */ /* 0x000fe2000000cc00 */
[----:B-1----:R-:W-:-:S03]  /*1da0*/  @!P0 IMAD R69, R67, c[0x0][0x16c], R0 ;  /* 0x00005b0043458a24 */ /* 0x002fc600078e0200 */
[----:B------:R0:W-:Y:S01]  /*1db0*/  STS.128 [R133.X16+0x600], R80 ;  /* 0x0006005085007388 */ /* 0x0001e2000000cc00 */
[----:B------:R-:W-:-:S06]  /*1dc0*/  NOP ;  /* 0x0000000000007918 */ /* 0x000fcc0000000000 */
[----:B------:R-:W-:Y:S04]  /*1dd0*/  LDS.128 R72, [R146.X16+0x10] ;  /* 0x0000100092487984 */ /* 0x000fe8000000cc00 */
[----:B------:R-:W-:Y:S04]  /*1de0*/  LDS.128 R76, [R146.X16+0x20] ;  /* 0x00002000924c7984 */ /* 0x000fe8000000cc00 */
[----:B------:R-:W-:Y:S01]  /*1df0*/  LDS.128 R80, [R146.X16+0x30] ;  /* 0x0000300092507984 */ /* 0x000fe2000000cc00 */
[----:B0-----:R-:W-:-:S03]  /*1e00*/  @!P0 IMAD.WIDE R132, R69, 0x10, R218 ;  /* 0x0000001045848825 */ /* 0x001fc600078e02da */
[----:B------:R0:W1:Y:S04]  /*1e10*/  LDS.128 R68, [R146.X16] ;  /* 0x0000000092447984 */ /* 0x000068000000cc00 */
[----:B------:R3:W-:Y:S01]  /*1e20*/  STS.64 [R154+0x39e0], R128 ;  /* 0x0039e0809a007388 */ /* 0x0007e20000000a00 */
[----:B------:R-:W-:Y:S02]  /*1e30*/  FADD.FTZ R148, R187, R148 ;  /* 0x00000094bb947221 */ /* 0x000fe40000010000 */
[C---:B------:R-:W-:Y:S02]  /*1e40*/  FMUL.FTZ R65, R118.reuse, R64 ;  /* 0x0000004076417220 */ /* 0x040fe40000410000 */
[-C--:B------:R-:W-:Y:S02]  /*1e50*/  FMUL.FTZ R149, R118, R148.reuse ;  /* 0x0000009476957220 */ /* 0x080fe40000410000 */
[----:B------:R-:W-:-:S02]  /*1e60*/  FFMA.FTZ R159, R119, R148, -R65 ;  /* 0x00000094779f7223 */ /* 0x000fc40000010841 */
[----:B------:R-:W-:Y:S02]  /*1e70*/  FFMA.FTZ R152, R119, R64, R149 ;  /* 0x0000004077987223 */ /* 0x000fe40000010095 */
[-C--:B------:R-:W-:Y:S02]  /*1e80*/  FMUL.FTZ R149, R39, R144.reuse ;  /* 0x0000009027957220 */ /* 0x080fe40000410000 */
[-C--:B------:R-:W-:Y:S01]  /*1e90*/  FMUL.FTZ R148, R40, R144.reuse ;  /* 0x0000009028947220 */ /* 0x080fe20000410000 */
[----:B------:R-:W-:Y:S01]  /*1ea0*/  MOV R65, RZ ;  /* 0x000000ff00417202 */ /* 0x000fe20000000f00 */
[----:B------:R-:W-:Y:S01]  /*1eb0*/  CS2R R66, SRZ ;  /* 0x0000000000427805 */ /* 0x000fe2000001ff00 */
[----:B------:R-:W-:Y:S01]  /*1ec0*/  MOV R64, 0x3f800000 ;  /* 0x3f80000000407802 */ /* 0x000fe20000000f00 */
[----:B------:R-:W-:Y:S06]  /*1ed0*/  BAR.SYNC.DEFER_BLOCKING 0x0 ;  /* 0x0000000000007b1d */ /* 0x000fec0000010000 */
[----:B------:R-:W4:Y:S01]  /*1ee0*/  MUFU.EX2 R149, R149 ;  /* 0x0000009500957308 */ /* 0x000f220000000800 */
[----:B------:R-:W-:-:S07]  /*1ef0*/  FMUL.FTZ R151, R37, R144 ;  /* 0x0000009025977220 */ /* 0x000fce0000410000 */
[----:B------:R-:W0:Y:S01]  /*1f00*/  MUFU.EX2 R148, R148 ;  /* 0x0000009400947308 */ /* 0x000e220000000800 */
[----:B------:R-:W-:Y:S01]  /*1f10*/  FMUL.FTZ R147, R38, R144 ;  /* 0x0000009026937220 */ /* 0x000fe20000410000 */
[----:B------:R0:W5:Y:S06]  /*1f20*/  @!P0 LDG.E.128 R64, [R132.64] ;  /* 0x0000000e84408981 */ /* 0x00016c000c1e1d00 */
[----:B------:R-:W1:Y:S01]  /*1f30*/  MUFU.EX2 R151, R151 ;  /* 0x0000009700977308 */ /* 0x000e620000000800 */
[----:B------:R-:W-:Y:S01]  /*1f40*/  FADD.FTZ R152, RZ, R152 ;  /* 0x00000098ff987221 */ /* 0x000fe20000010000 */
[----:B0-----:R-:W-:-:S06]  /*1f50*/  PRMT R133, RZ, 0x7610, R62 ;  /* 0x00007610ff857816 */ /* 0x001fcc000000003e */
[----:B------:R0:W1:Y:S01]  /*1f60*/  MUFU.EX2 R150, R147 ;  /* 0x0000009300967308 */ /* 0x0000620000000800 */
[----:B------:R-:W-:Y:S02]  /*1f70*/  FMUL.FTZ R210, R44, R133 ;  /* 0x000000852cd27220 */ /* 0x000fe40000410000 */
[----:B----4-:R-:W-:Y:S01]  /*1f80*/  FMUL.FTZ R133, R149, R136 ;  /* 0x0000008895857220 */ /* 0x010fe20000410000 */
[----:B------:R-:W-:Y:S01]  /*1f90*/  PRMT R136, RZ, 0x5410, R63 ;  /* 0x00005410ff887816 */ /* 0x000fe2000000003f */
[----:B------:R-:W-:Y:S02]  /*1fa0*/  FADD.FTZ R159, R210, R159 ;  /* 0x0000009fd29f7221 */ /* 0x000fe40000010000 */
[----:B0-----:R-:W-:Y:S02]  /*1fb0*/  FMUL.FTZ R147, R36, R144 ;  /* 0x0000009024937220 */ /* 0x001fe40000410000 */
[C---:B------:R-:W-:Y:S02]  /*1fc0*/  FMUL.FTZ R130, R148.reuse, R130 ;  /* 0x0000008294827220 */ /* 0x040fe40000410000 */
[----:B------:R-:W-:-:S02]  /*1fd0*/  FMUL.FTZ R131, R148, R131 ;  /* 0x0000008394837220 */ /* 0x000fc40000410000 */
[C---:B------:R-:W-:Y:S02]  /*1fe0*/  FMUL.FTZ R148, R116.reuse, R152 ;  /* 0x0000009874947220 */ /* 0x040fe40000410000 */
[----:B------:R-:W-:Y:S02]  /*1ff0*/  FMUL.FTZ R146, R35, R144 ;  /* 0x0000009023927220 */ /* 0x000fe40000410000 */
[-C--:B---3--:R-:W-:Y:S01]  /*2000*/  FMUL.FTZ R154, R116, R159.reuse ;  /* 0x0000009f749a7220 */ /* 0x088fe20000410000 */
[----:B------:R-:W0:Y:S01]  /*2010*/  MUFU.EX2 R147, R147 ;  /* 0x0000009300937308 */ /* 0x000e220000000800 */
[----:B------:R-:W-:Y:S02]  /*2020*/  FFMA.FTZ R148, R117, R159, -R148 ;  /* 0x0000009f75947223 */ /* 0x000fe40000010894 */
[----:B------:R-:W-:Y:S02]  /*2030*/  FMUL.FTZ R211, R43, R136 ;  /* 0x000000882bd37220 */ /* 0x000fe40000410000 */
[----:B------:R-:W-:-:S02]  /*2040*/  FFMA.FTZ R154, R117, R152, R154 ;  /* 0x00000098759a7223 */ /* 0x000fc4000001009a */
[----:B------:R-:W-:Y:S01]  /*2050*/  FMUL.FTZ R132, R149, R142 ;  /* 0x0000008e95847220 */ /* 0x000fe20000410000 */
[----:B------:R-:W-:Y:S01]  /*2060*/  MUFU.SIN R145, R155 ;  /* 0x0000009b00917308 */ /* 0x000fe20000000400 */
[----:B------:R-:W-:Y:S02]  /*2070*/  FADD.FTZ R142, R211, R148 ;  /* 0x00000094d38e7221 */ /* 0x000fe40000010000 */
[----:B------:R-:W-:Y:S02]  /*2080*/  FMUL.FTZ R144, R34, R144 ;  /* 0x0000009022907220 */ /* 0x000fe40000410000 */
[----:B------:R-:W-:-:S03]  /*2090*/  FADD.FTZ R154, RZ, R154 ;  /* 0x0000009aff9a7221 */ /* 0x000fc60000010000 */
[----:B------:R-:W-:Y:S01]  /*20a0*/  MUFU.COS R155, R155 ;  /* 0x0000009b009b7308 */ /* 0x000fe20000000000 */
[----:B------:R-:W-:Y:S02]  /*20b0*/  FMUL.FTZ R149, R114, R142 ;  /* 0x0000008e72957220 */ /* 0x000fe40000410000 */
[----:B-1----:R-:W-:-:S05]  /*20c0*/  FMUL.FTZ R138, R151, R138 ;  /* 0x0000008a978a7220 */ /* 0x002fca0000410000 */
[----:B------:R-:W1:Y:S01]  /*20d0*/  MUFU.EX2 R146, R146 ;  /* 0x0000009200927308 */ /* 0x000e620000000800 */
[----:B------:R-:W-:Y:S01]  /*20e0*/  FMUL.FTZ R139, R151, R139 ;  /* 0x0000008b978b7220 */ /* 0x000fe20000410000 */
[----:B------:R-:W-:Y:S01]  /*20f0*/  PRMT R151, RZ, 0x7610, R63 ;  /* 0x00007610ff977816 */ /* 0x000fe2000000003f */
[----:B------:R-:W-:Y:S02]  /*2100*/  FMUL.FTZ R136, R150, R143 ;  /* 0x0000008f96887220 */ /* 0x000fe40000410000 */
[----:B------:R-:W-:-:S03]  /*2110*/  FMUL.FTZ R143, R114, R154 ;  /* 0x0000009a728f7220 */ /* 0x000fc60000410000 */
[----:B------:R-:W-:Y:S01]  /*2120*/  MUFU.SIN R153, R157 ;  /* 0x0000009d00997308 */ /* 0x000fe20000000400 */
[C---:B------:R-:W-:Y:S02]  /*2130*/  FFMA.FTZ R149, R115.reuse, R154, R149 ;  /* 0x0000009a73957223 */ /* 0x040fe40000010095 */
[----:B------:R-:W-:-:S05]  /*2140*/  FFMA.FTZ R143, R115, R142, -R143 ;  /* 0x0000008e738f7223 */ /* 0x000fca000001088f */
[----:B------:R-:W-:Y:S01]  /*2150*/  MUFU.COS R157, R157 ;  /* 0x0000009d009d7308 */ /* 0x000fe20000000000 */
[----:B------:R-:W-:-:S07]  /*2160*/  FMUL.FTZ R212, R42, R151 ;  /* 0x000000972ad47220 */ /* 0x000fce0000410000 */
[----:B------:R-:W3:Y:S01]  /*2170*/  MUFU.EX2 R148, R144 ;  /* 0x0000009000947308 */ /* 0x000ee20000000800 */
[----:B------:R-:W-:Y:S02]  /*2180*/  FADD.FTZ R149, RZ, R149 ;  /* 0x00000095ff957221 */ /* 0x000fe40000010000 */
[C---:B0-----:R-:W-:Y:S02]  /*2190*/  FMUL.FTZ R140, R147.reuse, R140 ;  /* 0x0000008c938c7220 */ /* 0x041fe40000410000 */
[----:B------:R-:W-:Y:S02]  /*21a0*/  FMUL.FTZ R141, R147, R141 ;  /* 0x0000008d938d7220 */ /* 0x000fe40000410000 */
[----:B------:R-:W-:Y:S02]  /*21b0*/  FADD.FTZ R147, R212, R143 ;  /* 0x0000008fd4937221 */ /* 0x000fe40000010000 */
[C---:B-1----:R-:W-:Y:S02]  /*21c0*/  FMUL.FTZ R142, R146.reuse, R155 ;  /* 0x0000009b928e7220 */ /* 0x042fe40000410000 */
[----:B------:R-:W-:-:S02]  /*21d0*/  FMUL.FTZ R143, R146, R145 ;  /* 0x00000091928f7220 */ /* 0x000fc40000410000 */
[----:B------:R-:W-:Y:S02]  /*21e0*/  FMUL.FTZ R146, R112, R149 ;  /* 0x0000009570927220 */ /* 0x000fe40000410000 */
[----:B------:R-:W-:Y:S02]  /*21f0*/  FMUL.FTZ R137, R150, R137 ;  /* 0x0000008996897220 */ /* 0x000fe40000410000 */
[----:B------:R-:W-:Y:S02]  /*2200*/  FFMA.FTZ R150, R113, R147, -R146 ;  /* 0x0000009371967223 */ /* 0x000fe40000010892 */
[C---:B---3--:R-:W-:Y:S02]  /*2210*/  FMUL.FTZ R144, R148.reuse, R157 ;  /* 0x0000009d94907220 */ /* 0x048fe40000410000 */
[----:B------:R-:W-:Y:S02]  /*2220*/  FMUL.FTZ R145, R148, R153 ;  /* 0x0000009994917220 */ /* 0x000fe40000410000 */
[----:B------:R-:W-:-:S02]  /*2230*/  FMUL.FTZ R146, R129, R126 ;  /* 0x0000007e81927220 */ /* 0x000fc40000410000 */
[----:B------:R-:W-:Y:S02]  /*2240*/  FMUL.FTZ R148, R128, R126 ;  /* 0x0000007e80947220 */ /* 0x000fe40000410000 */
[----:B------:R-:W-:Y:S02]  /*2250*/  FMUL.FTZ R152, R112, R147 ;  /* 0x0000009370987220 */ /* 0x000fe40000410000 */
[-C--:B------:R-:W-:Y:S02]  /*2260*/  FFMA.FTZ R146, R128, R127.reuse, -R146 ;  /* 0x0000007f80927223 */ /* 0x080fe40000010892 */
[----:B------:R-:W-:Y:S02]  /*2270*/  FFMA.FTZ R148, R129, R127, R148 ;  /* 0x0000007f81947223 */ /* 0x000fe40000010094 */
[----:B------:R-:W-:Y:S02]  /*2280*/  FFMA.FTZ R152, R113, R149, R152 ;  /* 0x0000009571987223 */ /* 0x000fe40000010098 */
        /* <DEDUP_REMOVED lines=9> */
[C---:B------:R-:W-:Y:S02]  /*2320*/  FMUL.FTZ R149, R120.reuse, R146 ;  /* 0x0000009278957220 */ /* 0x040fe40000410000 */
[----:B------:R-:W-:Y:S02]  /*2330*/  FMUL.FTZ R147, R120, R148 ;  /* 0x0000009478937220 */ /* 0x000fe40000410000 */
[----:B------:R-:W-:Y:S02]  /*2340*/  FMUL.FTZ R213, R41, R154 ;  /* 0x0000009a29d57220 */ /* 0x000fe40000410000 */
[----:B------:R-:W-:Y:S01]  /*2350*/  FADD.FTZ R152, RZ, R152 ;  /* 0x00000098ff987221 */ /* 0x000fe20000010000 */
[----:B------:R-:W-:Y:S01]  /*2360*/  PRMT R155, RZ, 0x7610, R56 ;  /* 0x00007610ff9b7816 */ /* 0x000fe20000000038 */
[----:B------:R-:W-:-:S02]  /*2370*/  FFMA.FTZ R149, R121, R148, R149 ;  /* 0x0000009479957223 */ /* 0x000fc40000010095 */
[----:B------:R-:W-:Y:S02]  /*2380*/  FFMA.FTZ R147, R121, R146, -R147 ;  /* 0x0000009279937223 */ /* 0x000fe40000010893 */
[----:B------:R-:W-:Y:S02]  /*2390*/  FADD.FTZ R150, R213, R150 ;  /* 0x00000096d5967221 */ /* 0x000fe40000010000 */
[C---:B------:R-:W-:Y:S02]  /*23a0*/  FMUL.FTZ R151, R131.reuse, R152 ;  /* 0x0000009883977220 */ /* 0x040fe40000410000 */
[C---:B------:R-:W-:Y:S02]  /*23b0*/  FMUL.FTZ R146, R118.reuse, R149 ;  /* 0x0000009576927220 */ /* 0x040fe40000410000 */
[----:B------:R-:W-:Y:S02]  /*23c0*/  FMUL.FTZ R148, R118, R147 ;  /* 0x0000009376947220 */ /* 0x000fe40000410000 */
[----:B------:R-:W-:-:S02]  /*23d0*/  FMUL.FTZ R153, R131, R150 ;  /* 0x0000009683997220 */ /* 0x000fc40000410000 */
[----:B------:R-:W-:Y:S02]  /*23e0*/  FFMA.FTZ R151, R130, R150, -R151 ;  /* 0x0000009682977223 */ /* 0x000fe40000010897 */
[----:B------:R-:W-:Y:S02]  /*23f0*/  FMUL.FTZ R214, R40, R155 ;  /* 0x0000009b28d67220 */ /* 0x000fe40000410000 */
[C---:B------:R-:W-:Y:S02]  /*2400*/  FFMA.FTZ R146, R119.reuse, R147, -R146 ;  /* 0x0000009377927223 */ /* 0x040fe40000010892 */
[----:B------:R-:W-:Y:S02]  /*2410*/  FFMA.FTZ R148, R119, R149, R148 ;  /* 0x0000009577947223 */ /* 0x000fe40000010094 */
[----:B------:R-:W-:Y:S02]  /*2420*/  FFMA.FTZ R153, R130, R152, R153 ;  /* 0x0000009882997223 */ /* 0x000fe40000010099 */
[----:B------:R-:W-:-:S02]  /*2430*/  FADD.FTZ R151, R214, R151 ;  /* 0x00000097d6977221 */ /* 0x000fc40000010000 */
[C---:B------:R-:W-:Y:S02]  /*2440*/  FMUL.FTZ R149, R116.reuse, R146 ;  /* 0x0000009274957220 */ /* 0x040fe40000410000 */
[-C--:B------:R-:W-:Y:S02]  /*2450*/  FMUL.FTZ R147, R116, R148.reuse ;  /* 0x0000009474937220 */ /* 0x080fe40000410000 */
[----:B------:R-:W-:Y:S02]  /*2460*/  FADD.FTZ R153, RZ, R153 ;  /* 0x00000099ff997221 */ /* 0x000fe40000010000 */
[----:B------:R-:W-:Y:S01]  /*2470*/  FMUL.FTZ R152, R133, R151 ;  /* 0x0000009785987220 */ /* 0x000fe20000410000 */
[----:B------:R-:W-:Y:S01]  /*2480*/  PRMT R154, RZ, 0x5410, R57 ;  /* 0x00005410ff9a7816 */ /* 0x000fe20000000039 */
[C---:B------:R-:W-:Y:S02]  /*2490*/  FFMA.FTZ R149, R117.reuse, R148, R149 ;  /* 0x0000009475957223 */ /* 0x040fe40000010095 */
[----:B------:R-:W-:-:S02]  /*24a0*/  FFMA.FTZ R147, R117, R146, -R147 ;  /* 0x0000009275937223 */ /* 0x000fc40000010893 */
[-C--:B------:R-:W-:Y:S02]  /*24b0*/  FMUL.FTZ R150, R133, R153.reuse ;  /* 0x0000009985967220 */ /* 0x080fe40000410000 */
[----:B------:R-:W-:Y:S02]  /*24c0*/  FFMA.FTZ R152, R132, R153, R152 ;  /* 0x0000009984987223 */ /* 0x000fe40000010098 */
[C---:B------:R-:W-:Y:S02]  /*24d0*/  FMUL.FTZ R146, R114.reuse, R149 ;  /* 0x0000009572927220 */ /* 0x040fe40000410000 */
[----:B------:R-:W-:Y:S02]  /*24e0*/  FMUL.FTZ R148, R114, R147 ;  /* 0x0000009372947220 */ /* 0x000fe40000410000 */
[----:B------:R-:W-:Y:S02]  /*24f0*/  FFMA.FTZ R150, R132, R151, -R150 ;  /* 0x0000009784967223 */ /* 0x000fe40000010896 */
[----:B------:R-:W-:-:S02]  /*2500*/  FMUL.FTZ R215, R39, R154 ;  /* 0x0000009a27d77220 */ /* 0x000fc40000410000 */
[----:B------:R-:W-:Y:S01]  /*2510*/  FADD.FTZ R152, RZ, R152 ;  /* 0x00000098ff987221 */ /* 0x000fe20000010000 */
[----:B------:R-:W-:Y:S01]  /*2520*/  PRMT R155, RZ, 0x7610, R57 ;  /* 0x00007610ff9b7816 */ /* 0x000fe20000000039 */
[C---:B------:R-:W-:Y:S02]  /*2530*/  FFMA.FTZ R146, R115.reuse, R147, -R146 ;  /* 0x0000009373927223 */ /* 0x040fe40000010892 */
[----:B------:R-:W-:Y:S02]  /*2540*/  FFMA.FTZ R148, R115, R149, R148 ;  /* 0x0000009573947223 */ /* 0x000fe40000010094 */
[----:B------:R-:W-:Y:S02]  /*2550*/  FADD.FTZ R150, R215, R150 ;  /* 0x00000096d7967221 */ /* 0x000fe40000010000 */
[----:B------:R-:W-:Y:S02]  /*2560*/  FMUL.FTZ R151, R137, R152 ;  /* 0x0000009889977220 */ /* 0x000fe40000410000 */
[----:B------:R-:W-:-:S02]  /*2570*/  FMUL.FTZ R149, R112, R146 ;  /* 0x0000009270957220 */ /* 0x000fc40000410000 */
[----:B------:R-:W-:Y:S02]  /*2580*/  FMUL.FTZ R147, R112, R148 ;  /* 0x0000009470937220 */ /* 0x000fe40000410000 */
[-C--:B------:R-:W-:Y:S02]  /*2590*/  FMUL.FTZ R153, R137, R150.reuse ;  /* 0x0000009689997220 */ /* 0x080fe40000410000 */
[----:B------:R-:W-:Y:S02]  /*25a0*/  FFMA.FTZ R151, R136, R150, -R151 ;  /* 0x0000009688977223 */ /* 0x000fe40000010897 */
[----:B------:R-:W-:Y:S02]  /*25b0*/  FMUL.FTZ R216, R38, R155 ;  /* 0x0000009b26d87220 */ /* 0x000fe40000410000 */
[C---:B------:R-:W-:Y:S02]  /*25c0*/  FFMA.FTZ R149, R113.reuse, R148, R149 ;  /* 0x0000009471957223 */ /* 0x040fe40000010095 */
[----:B------:R-:W-:-:S02]  /*25d0*/  FFMA.FTZ R147, R113, R146, -R147 ;  /* 0x0000009271937223 */ /* 0x000fc40000010893 */
[----:B------:R-:W-:Y:S02]  /*25e0*/  FFMA.FTZ R153, R136, R152, R153 ;  /* 0x0000009888997223 */ /* 0x000fe40000010099 */
        /* <DEDUP_REMOVED lines=24> */
[----:B------:R-:W-:Y:S01]  /*2770*/  FMUL.FTZ R209, R36, R209 ;  /* 0x000000d124d17220 */ /* 0x000fe20000410000 */
[----:B--2---:R0:W1:Y:S01]  /*2780*/  R2UR UR24, R135 ;  /* 0x00000000871873c2 */ /* 0x00406200000e0000 */
[----:B------:R-:W-:-:S02]  /*2790*/  FFMA.FTZ R146, R136, R147, -R146 ;  /* 0x0000009388927223 */ /* 0x000fc40000010892 */
[----:B------:R-:W-:Y:S02]  /*27a0*/  FFMA.FTZ R148, R136, R149, R148 ;  /* 0x0000009588947223 */ /* 0x000fe40000010094 */
[----:B------:R-:W-:Y:S02]  /*27b0*/  FFMA.FTZ R153, R140, R152, R153 ;  /* 0x000000988c997223 */ /* 0x000fe40000010099 */
[----:B------:R-:W-:Y:S01]  /*27c0*/  FADD.FTZ R150, R209, R150 ;  /* 0x00000096d1967221 */ /* 0x000fe20000010000 */
[----:B------:R2:W3:Y:S01]  /*27d0*/  R2UR UR23, R134 ;  /* 0x00000000861773c2 */ /* 0x0004e200000e0000 */
[C---:B------:R-:W-:Y:S02]  /*27e0*/  FMUL.FTZ R149, R139.reuse, R146 ;  /* 0x000000928b957220 */ /* 0x040fe40000410000 */
[----:B------:R-:W-:Y:S02]  /*27f0*/  FMUL.FTZ R147, R139, R148 ;  /* 0x000000948b937220 */ /* 0x000fe40000410000 */
[----:B------:R-:W-:-:S02]  /*2800*/  FADD.FTZ R153, RZ, R153 ;  /* 0x00000099ff997221 */ /* 0x000fc40000010000 */
[C---:B------:R-:W-:Y:S01]  /*2810*/  FMUL.FTZ R152, R143.reuse, R150 ;  /* 0x000000968f987220 */ /* 0x040fe20000410000 */
[----:B--2---:R-:W-:Y:S01]  /*2820*/  PRMT R134, RZ, 0x5410, R59 ;  /* 0x00005410ff867816 */ /* 0x004fe2000000003b */
[C---:B------:R-:W-:Y:S02]  /*2830*/  FFMA.FTZ R149, R138.reuse, R148, R149 ;  /* 0x000000948a957223 */ /* 0x040fe40000010095 */
[----:B------:R-:W-:Y:S02]  /*2840*/  FFMA.FTZ R147, R138, R146, -R147 ;  /* 0x000000928a937223 */ /* 0x000fe40000010893 */
[-C--:B------:R-:W-:Y:S02]  /*2850*/  FMUL.FTZ R151, R143, R153.reuse ;  /* 0x000000998f977220 */ /* 0x080fe40000410000 */
[----:B------:R-:W-:Y:S02]  /*2860*/  FFMA.FTZ R152, R142, R153, R152 ;  /* 0x000000998e987223 */ /* 0x000fe40000010098 */
[----:B------:R-:W-:-:S02]  /*2870*/  FMUL.FTZ R146, R141, R149 ;  /* 0x000000958d927220 */ /* 0x000fc40000410000 */
[-C--:B------:R-:W-:Y:S02]  /*2880*/  FMUL.FTZ R148, R141, R147.reuse ;  /* 0x000000938d947220 */ /* 0x080fe40000410000 */
[----:B------:R-:W-:Y:S02]  /*2890*/  FFMA.FTZ R150, R142, R150, -R151 ;  /* 0x000000968e967223 */ /* 0x000fe40000010897 */
[----:B------:R-:W-:Y:S02]  /*28a0*/  FMUL.FTZ R207, R35, R134 ;  /* 0x0000008623cf7220 */ /* 0x000fe40000410000 */
[----:B------:R-:W-:Y:S02]  /*28b0*/  FADD.FTZ R152, RZ, R152 ;  /* 0x00000098ff987221 */ /* 0x000fe40000010000 */
[C---:B------:R-:W-:Y:S02]  /*28c0*/  FFMA.FTZ R146, R140.reuse, R147, -R146 ;  /* 0x000000938c927223 */ /* 0x040fe40000010892 */
[----:B------:R-:W-:Y:S01]  /*28d0*/  FFMA.FTZ R148, R140, R149, R148 ;  /* 0x000000958c947223 */ /* 0x000fe20000010094 */
[----:B------:R-:W-:Y:S01]  /*28e0*/  PRMT R156, RZ, 0x7610, R69 ;  /* 0x00007610ff9c7816 */ /* 0x000fe20000000045 */
[----:B------:R-:W-:-:S02]  /*28f0*/  FADD.FTZ R150, R207, R150 ;  /* 0x00000096cf967221 */ /* 0x000fc40000010000 */
[----:B0-----:R-:W-:Y:S02]  /*2900*/  FMUL.FTZ R135, R145, R152 ;  /* 0x0000009891877220 */ /* 0x001fe40000410000 */
[C---:B------:R-:W-:Y:S02]  /*2910*/  FMUL.FTZ R199, R143.reuse, R146 ;  /* 0x000000928fc77220 */ /* 0x040fe40000410000 */
[----:B------:R-:W-:Y:S01]  /*2920*/  FMUL.FTZ R197, R143, R148 ;  /* 0x000000948fc57220 */ /* 0x000fe20000410000 */
[--C-:B------:R-:W-:Y:S01]  /*2930*/  PRMT R155, RZ, 0x5410, R70.reuse ;  /* 0x00005410ff9b7816 */ /* 0x100fe20000000046 */
[----:B------:R-:W-:Y:S01]  /*2940*/  FFMA.FTZ R202, R144, R150, -R135 ;  /* 0x0000009690ca7223 */ /* 0x000fe20000010887 */
[----:B------:R-:W-:Y:S01]  /*2950*/  PRMT R135, RZ, 0x5410, R69 ;  /* 0x00005410ff877816 */ /* 0x000fe20000000045 */
[----:B------:R-:W-:Y:S01]  /*2960*/  FFMA.FTZ R199, R142, R148, R199 ;  /* 0x000000948ec77223 */ /* 0x000fe200000100c7 */
[----:B------:R-:W-:Y:S01]  /*2970*/  PRMT R158, RZ, 0x7610, R70 ;  /* 0x00007610ff9e7816 */ /* 0x000fe20000000046 */
[----:B-1----:R-:W-:-:S02]  /*2980*/  FMUL.FTZ R70, R156, UR24 ;  /* 0x000000189c467c20 */ /* 0x002fc40008410000 */
[----:B------:R-:W-:Y:S01]  /*2990*/  FFMA.FTZ R197, R142, R146, -R197 ;  /* 0x000000928ec57223 */ /* 0x000fe200000108c5 */
[----:B------:R-:W-:Y:S01]  /*29a0*/  PRMT R146, RZ, 0x7610, R68 ;  /* 0x00007610ff927816 */ /* 0x000fe20000000044 */
[----:B---3--:R-:W-:Y:S02]  /*29b0*/  FMUL.FTZ R148, R156, UR23 ;  /* 0x000000179c947c20 */ /* 0x008fe40008410000 */
[----:B------:R-:W-:Y:S01]  /*29c0*/  FMUL.FTZ R201, R145, R150 ;  /* 0x0000009691c97220 */ /* 0x000fe20000410000 */
[--C-:B------:R-:W-:Y:S01]  /*29d0*/  PRMT R160, RZ, 0x7610, R71.reuse ;  /* 0x00007610ffa07816 */ /* 0x100fe20000000047 */
[----:B------:R-:W-:Y:S02]  /*29e0*/  FADD.FTZ R151, R92, R92 ;  /* 0x0000005c5c977221 */ /* 0x000fe40000010000 */
[C---:B------:R-:W-:Y:S01]  /*29f0*/  FFMA.FTZ R70, R135.reuse, UR23, -R70 ;  /* 0x0000001787467c23 */ /* 0x040fe20008010846 */
[----:B------:R-:W-:Y:S01]  /*2a00*/  PRMT R134, RZ, 0x5410, R68 ;  /* 0x00005410ff867816 */ /* 0x000fe20000000044 */
[----:B------:R-:W-:Y:S01]  /*2a10*/  FFMA.FTZ R148, R135, UR24, R148 ;  /* 0x0000001887947c23 */ /* 0x000fe20008010094 */
[----:B------:R-:W-:Y:S01]  /*2a20*/  PRMT R157, RZ, 0x5410, R71 ;  /* 0x00005410ff9d7816 */ /* 0x000fe20000000047 */
[----:B------:R-:W-:-:S02]  /*2a30*/  FFMA.FTZ R201, R144, R152, R201 ;  /* 0x0000009890c97223 */ /* 0x000fc400000100c9 */
[C---:B------:R-:W-:Y:S02]  /*2a40*/  FMUL.FTZ R69, R146.reuse, UR24 ;  /* 0x0000001892457c20 */ /* 0x040fe40008410000 */
[----:B------:R-:W-:Y:S02]  /*2a50*/  FMUL.FTZ R71, R146, UR23 ;  /* 0x0000001792477c20 */ /* 0x000fe40008410000 */
[C---:B------:R-:W-:Y:S02]  /*2a60*/  FMUL.FTZ R152, R151.reuse, R70 ;  /* 0x0000004697987220 */ /* 0x040fe40000410000 */
[----:B------:R-:W-:Y:S02]  /*2a70*/  FMUL.FTZ R151, R151, R148 ;  /* 0x0000009497977220 */ /* 0x000fe40000410000 */
[----:B------:R-:W-:Y:S02]  /*2a80*/  FMUL.FTZ R148, R160, UR24 ;  /* 0x00000018a0947c20 */ /* 0x000fe40008410000 */
[----:B------:R-:W-:-:S02]  /*2a90*/  FADD.FTZ R153, R93, R93 ;  /* 0x0000005d5d997221 */ /* 0x000fc40000010000 */
[----:B------:R-:W-:Y:S02]  /*2aa0*/  FFMA.FTZ R154, R134, UR23, -R69 ;  /* 0x00000017869a7c23 */ /* 0x000fe40008010845 */
[----:B------:R-:W-:Y:S02]  /*2ab0*/  FMUL.FTZ R150, R160, UR23 ;  /* 0x00000017a0967c20 */ /* 0x000fe40008410000 */
[----:B------:R-:W-:Y:S02]  /*2ac0*/  FFMA.FTZ R68, R134, UR24, R71 ;  /* 0x0000001886447c23 */ /* 0x000fe40008010047 */
[----:B------:R-:W-:Y:S02]  /*2ad0*/  FADD.FTZ R147, R90, R90 ;  /* 0x0000005a5a937221 */ /* 0x000fe40000010000 */
[----:B------:R-:W-:Y:S01]  /*2ae0*/  FFMA.FTZ R148, R157, UR23, -R148 ;  /* 0x000000179d947c23 */ /* 0x000fe20008010894 */
[----:B------:R-:W-:Y:S01]  /*2af0*/  PRMT R172, RZ, 0x7610, R73 ;  /* 0x00007610ffac7816 */ /* 0x000fe20000000049 */
[----:B------:R-:W-:-:S02]  /*2b00*/  FMUL.FTZ R154, R153, R154 ;  /* 0x0000009a999a7220 */ /* 0x000fc40000410000 */
[----:B------:R-:W-:Y:S02]  /*2b10*/  FFMA.FTZ R162, R157, UR24, R150 ;  /* 0x000000189da27c23 */ /* 0x000fe40008010096 */
[----:B------:R-:W-:Y:S02]  /*2b20*/  FMUL.FTZ R153, R153, R68 ;  /* 0x0000004499997220 */ /* 0x000fe40000410000 */
[C---:B------:R-:W-:Y:S02]  /*2b30*/  FMUL.FTZ R68, R158.reuse, UR24 ;  /* 0x000000189e447c20 */ /* 0x040fe40008410000 */
[----:B------:R-:W-:Y:S02]  /*2b40*/  FMUL.FTZ R70, R158, UR23 ;  /* 0x000000179e467c20 */ /* 0x000fe40008410000 */
[C---:B------:R-:W-:Y:S01]  /*2b50*/  FMUL.FTZ R148, R147.reuse, R148 ;  /* 0x0000009493947220 */ /* 0x040fe20000410000 */
[--C-:B------:R-:W-:Y:S01]  /*2b60*/  PRMT R159, RZ, 0x5410, R72.reuse ;  /* 0x00005410ff9f7816 */ /* 0x100fe20000000048 */
[----:B------:R-:W-:Y:S01]  /*2b70*/  FMUL.FTZ R147, R147, R162 ;  /* 0x000000a293937220 */ /* 0x000fe20000410000 */
[----:B------:R-:W-:Y:S01]  /*2b80*/  PRMT R162, RZ, 0x7610, R72 ;  /* 0x00007610ffa27816 */ /* 0x000fe20000000048 */
[----:B------:R-:W-:Y:S01]  /*2b90*/  FADD.FTZ R149, R91, R91 ;  /* 0x0000005b5b957221 */ /* 0x000fe20000010000 */
[----:B------:R-:W-:Y:S01]  /*2ba0*/  PRMT R161, RZ, 0x5410, R73 ;  /* 0x00005410ffa17816 */ /* 0x000fe20000000049 */
[C---:B------:R-:W-:Y:S01]  /*2bb0*/  FFMA.FTZ R68, R155.reuse, UR23, -R68 ;  /* 0x000000179b447c23 */ /* 0x040fe20008010844 */
[--C-:B------:R-:W-:Y:S01]  /*2bc0*/  PRMT R171, RZ, 0x5410, R74.reuse ;  /* 0x00005410ffab7816 */ /* 0x100fe2000000004a */
[----:B------:R-:W-:Y:S01]  /*2bd0*/  FMUL.FTZ R72, R172, UR24 ;  /* 0x00000018ac487c20 */ /* 0x000fe20008410000 */
[----:B------:R-:W-:Y:S01]  /*2be0*/  PRMT R174, RZ, 0x7610, R74 ;  /* 0x00007610ffae7816 */ /* 0x000fe2000000004a */
[----:B------:R-:W-:-:S02]  /*2bf0*/  FFMA.FTZ R70, R155, UR24, R70 ;  /* 0x000000189b467c23 */ /* 0x000fc40008010046 */
[----:B------:R-:W-:Y:S01]  /*2c00*/  FMUL.FTZ R74, R172, UR23 ;  /* 0x00000017ac4a7c20 */ /* 0x000fe20008410000 */
[----:B------:R-:W-:Y:S01]  /*2c10*/  PRMT R176, RZ, 0x7610, R75 ;  /* 0x00007610ffb07816 */ /* 0x000fe2000000004b */
[----:B------:R-:W-:Y:S01]  /*2c20*/  FMUL.FTZ R150, R149, R68 ;  /* 0x0000004495967220 */ /* 0x000fe20000410000 */
[----:B------:R-:W-:Y:S01]  /*2c30*/  ISETP.NE.AND P0, PT, R99, 0x3f, PT ;  /* 0x0000003f6300780c */ /* 0x000fe20003f05270 */
[----:B------:R-:W-:Y:S02]  /*2c40*/  FADD.FTZ R167, R88, R88 ;  /* 0x0000005858a77221 */ /* 0x000fe40000010000 */
[----:B------:R-:W-:Y:S02]  /*2c50*/  FFMA.FTZ R72, R161, UR23, -R72 ;  /* 0x00000017a1487c23 */ /* 0x000fe40008010848 */
[----:B------:R-:W-:Y:S02]  /*2c60*/  FMUL.FTZ R149, R149, R70 ;  /* 0x0000004695957220 */ /* 0x000fe40000410000 */
[----:B------:R-:W-:-:S02]  /*2c70*/  FMUL.FTZ R68, R162, UR24 ;  /* 0x00000018a2447c20 */ /* 0x000fc40008410000 */
[----:B------:R-:W-:Y:S02]  /*2c80*/  FFMA.FTZ R74, R161, UR24, R74 ;  /* 0x00000018a14a7c23 */ /* 0x000fe4000801004a */
[----:B------:R-:W-:Y:S01]  /*2c90*/  FMUL.FTZ R70, R162, UR23 ;  /* 0x00000017a2467c20 */ /* 0x000fe20008410000 */
[----:B------:R-:W-:Y:S01]  /*2ca0*/  PRMT R173, RZ, 0x5410, R75 ;  /* 0x00005410ffad7816 */ /* 0x000fe2000000004b */
[----:B------:R-:W-:Y:S02]  /*2cb0*/  FMUL.FTZ R168, R167, R72 ;  /* 0x00000048a7a87220 */ /* 0x000fe40000410000 */
[----:B------:R-:W-:Y:S02]  /*2cc0*/  FADD.FTZ R169, R89, R89 ;  /* 0x0000005959a97221 */ /* 0x000fe40000010000 */
[----:B------:R-:W-:Y:S02]  /*2cd0*/  FFMA.FTZ R68, R159, UR23, -R68 ;  /* 0x000000179f447c23 */ /* 0x000fe40008010844 */
[----:B------:R-:W-:-:S02]  /*2ce0*/  FMUL.FTZ R167, R167, R74 ;  /* 0x0000004aa7a77220 */ /* 0x000fc40000410000 */
[C---:B------:R-:W-:Y:S02]  /*2cf0*/  FMUL.FTZ R72, R176.reuse, UR24 ;  /* 0x00000018b0487c20 */ /* 0x040fe40008410000 */
[----:B------:R-:W-:Y:S02]  /*2d00*/  FFMA.FTZ R70, R159, UR24, R70 ;  /* 0x000000189f467c23 */ /* 0x000fe40008010046 */
[----:B------:R-:W-:Y:S01]  /*2d10*/  FMUL.FTZ R74, R176, UR23 ;  /* 0x00000017b04a7c20 */ /* 0x000fe20008410000 */
[----:B------:R-:W-:Y:S01]  /*2d20*/  PRMT R186, RZ, 0x7610, R77 ;  /* 0x00007610ffba7816 */ /* 0x000fe2000000004d */
[----:B------:R-:W-:Y:S02]  /*2d30*/  FMUL.FTZ R170, R169, R68 ;  /* 0x00000044a9aa7220 */ /* 0x000fe40000410000 */
[----:B------:R-:W-:Y:S02]  /*2d40*/  FADD.FTZ R163, R86, R86 ;  /* 0x0000005656a37221 */ /* 0x000fe40000010000 */
[----:B------:R-:W-:-:S02]  /*2d50*/  FFMA.FTZ R72, R173, UR23, -R72 ;  /* 0x00000017ad487c23 */ /* 0x000fc40008010848 */
[----:B------:R-:W-:Y:S02]  /*2d60*/  FMUL.FTZ R169, R169, R70 ;  /* 0x00000046a9a97220 */ /* 0x000fe40000410000 */
[C---:B------:R-:W-:Y:S02]  /*2d70*/  FMUL.FTZ R68, R174.reuse, UR24 ;  /* 0x00000018ae447c20 */ /* 0x040fe40008410000 */
[----:B------:R-:W-:Y:S01]  /*2d80*/  FFMA.FTZ R74, R173, UR24, R74 ;  /* 0x00000018ad4a7c23 */ /* 0x000fe2000801004a */
[--C-:B------:R-:W-:Y:S01]  /*2d90*/  PRMT R175, RZ, 0x5410, R76.reuse ;  /* 0x00005410ffaf7816 */ /* 0x100fe2000000004c */
[----:B------:R-:W-:Y:S01]  /*2da0*/  FMUL.FTZ R70, R174, UR23 ;  /* 0x00000017ae467c20 */ /* 0x000fe20008410000 */
[----:B------:R-:W-:Y:S01]  /*2db0*/  PRMT R178, RZ, 0x7610, R76 ;  /* 0x00007610ffb27816 */ /* 0x000fe2000000004c */
[----:B------:R-:W-:Y:S01]  /*2dc0*/  FMUL.FTZ R164, R163, R72 ;  /* 0x00000048a3a47220 */ /* 0x000fe20000410000 */
[----:B------:R-:W-:Y:S01]  /*2dd0*/  PRMT R177, RZ, 0x5410, R77 ;  /* 0x00005410ffb17816 */ /* 0x000fe2000000004d */
[----:B------:R-:W-:Y:S01]  /*2de0*/  FADD.FTZ R165, R87, R87 ;  /* 0x0000005757a57221 */ /* 0x000fe20000010000 */
[----:B------:R0:W1:Y:S01]  /*2df0*/  @P0 LDS.64 R76, [R99.X8+0x49e8] ;  /* 0x0049e800634c0984 */ /* 0x0000620000008a00 */
[----:B------:R-:W-:-:S02]  /*2e00*/  FFMA.FTZ R68, R171, UR23, -R68 ;  /* 0x00000017ab447c23 */ /* 0x000fc40008010844 */
[----:B------:R-:W-:Y:S02]  /*2e10*/  FMUL.FTZ R163, R163, R74 ;  /* 0x0000004aa3a37220 */ /* 0x000fe40000410000 */
[C---:B------:R-:W-:Y:S02]  /*2e20*/  FMUL.FTZ R72, R186.reuse, UR24 ;  /* 0x00000018ba487c20 */ /* 0x040fe40008410000 */
[----:B------:R-:W-:Y:S02]  /*2e30*/  FFMA.FTZ R70, R171, UR24, R70 ;  /* 0x00000018ab467c23 */ /* 0x000fe40008010046 */
[----:B------:R-:W-:Y:S01]  /*2e40*/  FMUL.FTZ R74, R186, UR23 ;  /* 0x00000017ba4a7c20 */ /* 0x000fe20008410000 */
[----:B------:R-:W-:Y:S01]  /*2e50*/  PRMT R196, RZ, 0x7610, R79 ;  /* 0x00007610ffc47816 */ /* 0x000fe2000000004f */
[----:B------:R-:W-:Y:S02]  /*2e60*/  FMUL.FTZ R166, R165, R68 ;  /* 0x00000044a5a67220 */ /* 0x000fe40000410000 */
[----:B------:R-:W-:-:S02]  /*2e70*/  FADD.FTZ R181, R84, R84 ;  /* 0x0000005454b57221 */ /* 0x000fc40000010000 */
[----:B------:R-:W-:Y:S02]  /*2e80*/  FFMA.FTZ R72, R177, UR23, -R72 ;  /* 0x00000017b1487c23 */ /* 0x000fe40008010848 */
[----:B------:R-:W-:Y:S02]  /*2e90*/  FMUL.FTZ R165, R165, R70 ;  /* 0x00000046a5a57220 */ /* 0x000fe40000410000 */
[C---:B------:R-:W-:Y:S02]  /*2ea0*/  FMUL.FTZ R68, R178.reuse, UR24 ;  /* 0x00000018b2447c20 */ /* 0x040fe40008410000 */
[----:B------:R-:W-:Y:S02]  /*2eb0*/  FFMA.FTZ R74, R177, UR24, R74 ;  /* 0x00000018b14a7c23 */ /* 0x000fe4000801004a */
[----:B------:R-:W-:Y:S01]  /*2ec0*/  FMUL.FTZ R70, R178, UR23 ;  /* 0x00000017b2467c20 */ /* 0x000fe20008410000 */
[----:B------:R-:W-:Y:S01]  /*2ed0*/  PRMT R193, RZ, 0x5410, R79 ;  /* 0x00005410ffc17816 */ /* 0x000fe2000000004f */
[----:B------:R-:W-:Y:S01]  /*2ee0*/  FMUL.FTZ R182, R181, R72 ;  /* 0x00000048b5b67220 */ /* 0x000fe20000410000 */
[----:B------:R-:W-:Y:S01]  /*2ef0*/  PRMT R194, RZ, 0x7610, R78 ;  /* 0x00007610ffc27816 */ /* 0x000fe2000000004e */
        /* <DEDUP_REMOVED lines=16> */
[----:B------:R-:W-:-:S02]  /*3000*/  FMUL.FTZ R79, R78, R79 ;  /* 0x0000004f4e4f7220 */ /* 0x000fc40000410000 */
[----:B------:R-:W-:Y:S02]  /*3010*/  FADD.FTZ R179, R55, R55 ;  /* 0x0000003737b37221 */ /* 0x000fe40000010000 */
[C---:B------:R-:W-:Y:S02]  /*3020*/  FFMA.FTZ R68, R185.reuse, UR23, -R68 ;  /* 0x00000017b9447c23 */ /* 0x040fe40008010844 */
[----:B------:R-:W-:Y:S02]  /*3030*/  FMUL.FTZ R78, R78, R69 ;  /* 0x000000454e4e7220 */ /* 0x000fe40000410000 */
[----:B------:R-:W-:Y:S02]  /*3040*/  FFMA.FTZ R70, R185, UR24, R70 ;  /* 0x00000018b9467c23 */ /* 0x000fe40008010046 */
[C---:B------:R-:W-:Y:S02]  /*3050*/  FMUL.FTZ R69, R195.reuse, UR24 ;  /* 0x00000018c3457c20 */ /* 0x040fe40008410000 */
[----:B------:R-:W-:-:S02]  /*3060*/  FMUL.FTZ R71, R195, UR23 ;  /* 0x00000017c3477c20 */ /* 0x000fc40008410000 */
[C---:B------:R-:W-:Y:S02]  /*3070*/  FMUL.FTZ R180, R179.reuse, R68 ;  /* 0x00000044b3b47220 */ /* 0x040fe40000410000 */
[----:B------:R-:W-:Y:S02]  /*3080*/  FMUL.FTZ R179, R179, R70 ;  /* 0x00000046b3b37220 */ /* 0x000fe40000410000 */
[----:B------:R-:W-:Y:S02]  /*3090*/  FADD.FTZ R68, R53, R53 ;  /* 0x0000003535447221 */ /* 0x000fe40000010000 */
[C---:B------:R-:W-:Y:S02]  /*30a0*/  FFMA.FTZ R69, R198.reuse, UR23, -R69 ;  /* 0x00000017c6457c23 */ /* 0x040fe40008010845 */
[----:B------:R-:W-:Y:S01]  /*30b0*/  FFMA.FTZ R71, R198, UR24, R71 ;  /* 0x00000018c6477c23 */ /* 0x000fe20008010047 */
[----:B------:R-:W-:Y:S01]  /*30c0*/  PRMT R200, RZ, 0x7610, R81 ;  /* 0x00007610ffc87816 */ /* 0x000fe20000000051 */
[----:B------:R-:W-:Y:S01]  /*30d0*/  FMUL.FTZ R70, R145, R199 ;  /* 0x000000c791467220 */ /* 0x000fe20000410000 */
[----:B------:R-:W-:Y:S01]  /*30e0*/  PRMT R217, RZ, 0x7610, R59 ;  /* 0x00007610ffd97816 */ /* 0x000fe2000000003b */
[----:B------:R-:W-:-:S02]  /*30f0*/  FMUL.FTZ R192, R68, R69 ;  /* 0x0000004544c07220 */ /* 0x000fc40000410000 */
[----:B------:R-:W-:Y:S02]  /*3100*/  FMUL.FTZ R80, R68, R71 ;  /* 0x0000004744507220 */ /* 0x000fe40000410000 */
[-C--:B------:R-:W-:Y:S02]  /*3110*/  FMUL.FTZ R72, R145, R197.reuse ;  /* 0x000000c591487220 */ /* 0x080fe40000410000 */
[----:B------:R-:W-:Y:S01]  /*3120*/  FFMA.FTZ R68, R144, R197, -R70 ;  /* 0x000000c590447223 */ /* 0x000fe20000010846 */
[----:B------:R-:W-:Y:S01]  /*3130*/  PRMT R197, RZ, 0x5410, R81 ;  /* 0x00005410ffc57816 */ /* 0x000fe20000000051 */
[----:B------:R-:W-:Y:S01]  /*3140*/  FMUL.FTZ R70, R200, UR24 ;  /* 0x00000018c8467c20 */ /* 0x000fe20008410000 */
[----:B------:R-:W-:Y:S01]  /*3150*/  BSSY B0, `(.L_x_6428) ;  /* 0x0000016000007945 */ /* 0x000fe20003800000 */
[----:B------:R-:W-:Y:S02]  /*3160*/  FMUL.FTZ R217, R34, R217 ;  /* 0x000000d922d97220 */ /* 0x000fe40000410000 */
[----:B------:R-:W-:Y:S01]  /*3170*/  FMUL.FTZ R74, R200, UR23 ;  /* 0x00000017c84a7c20 */ /* 0x000fe20008410000 */
[--C-:B------:R-:W-:Y:S01]  /*3180*/  PRMT R81, RZ, 0x5410, R83.reuse ;  /* 0x00005410ff517816 */ /* 0x100fe20000000053 */
[----:B------:R-:W-:Y:S01]  /*3190*/  FFMA.FTZ R69, R144, R199, R72 ;  /* 0x000000c790457223 */ /* 0x000fe20000010048 */
[----:B------:R-:W-:Y:S01]  /*31a0*/  PRMT R199, RZ, 0x5410, R82 ;  /* 0x00005410ffc77816 */ /* 0x000fe20000000052 */
[C---:B------:R-:W-:Y:S01]  /*31b0*/  FFMA.FTZ R73, R197.reuse, UR23, -R70 ;  /* 0x00000017c5497c23 */ /* 0x040fe20008010846 */
[----:B------:R-:W-:Y:S01]  /*31c0*/  PRMT R82, RZ, 0x7610, R82 ;  /* 0x00007610ff527816 */ /* 0x000fe20000000052 */
[----:B------:R-:W-:Y:S01]  /*31d0*/  FADD.FTZ R72, R52, R52 ;  /* 0x0000003434487221 */ /* 0x000fe20000010000 */
[----:B------:R-:W-:Y:S01]  /*31e0*/  PRMT R83, RZ, 0x7610, R83 ;  /* 0x00007610ff537816 */ /* 0x000fe20000000053 */
[----:B------:R-:W-:-:S02]  /*31f0*/  FFMA.FTZ R75, R197, UR24, R74 ;  /* 0x00000018c54b7c23 */ /* 0x000fc4000801004a */
[----:B------:R-:W-:Y:S02]  /*3200*/  FADD.FTZ R70, R217, R202 ;  /* 0x000000cad9467221 */ /* 0x000fe40000010000 */
[----:B------:R-:W-:Y:S01]  /*3210*/  FADD.FTZ R71, RZ, R201 ;  /* 0x000000c9ff477221 */ /* 0x000fe20000010000 */
[----:B------:R-:W-:Y:S05]  /*3220*/  @P0 BRA `(.L_x_6429) ;  /* 0x0000008000000947 */ /* 0x000fea0003800000 */
[----:B01----:R-:W-:Y:S01]  /*3230*/  ISETP.NE.AND P0, PT, R95, c[0x0][0x174], PT ;  /* 0x00005d005f007a0c */ /* 0x003fe20003f05270 */
[----:B------:R-:W-:Y:S01]  /*3240*/  HFMA2.MMA R76, -RZ, RZ, 1.875, 0 ;  /* 0x3f800000ff4c7435 */ /* 0x000fe200000001ff */
[----:B------:R-:W-:-:S11]  /*3250*/  MOV R77, RZ ;  /* 0x000000ff004d7202 */ /* 0x000fd60000000f00 */
[----:B------:R-:W-:-:S04]  /*3260*/  @P0 LEA.HI R74, R95, R95, RZ, 0x1 ;  /* 0x0000005f5f4a0211 */ /* 0x000fc800078f08ff */
[----:B------:R-:W-:-:S04]  /*3270*/  @P0 LOP3.LUT R74, R74, 0xfffffe, RZ, 0xc0, !PT ;  /* 0x00fffffe4a4a0812 */ /* 0x000fc800078ec0ff */
[----:B------:R-:W-:-:S04]  /*3280*/  @P0 IADD3 R201, -R74, R95, RZ ;  /* 0x0000005f4ac90210 */ /* 0x000fc80007ffe1ff */
[----:B------:R-:W-:-:S05]  /*3290*/  @P0 LEA R201, R201, R0, 0x8 ;  /* 0x00000000c9c90211 */ /* 0x000fca00078e40ff */
[----:B------:R0:W1:Y:S02]  /*32a0*/  @P0 LDS.64 R76, [R201.X8+0x39e0] ;  /* 0x0039e000c94c0984 */ /* 0x0000640000008a00 */
.L_x_6429:
[----:B01----:R-:W-:Y:S05]  /*32b0*/  BSYNC B0 ;  /* 0x0000000000007941 */ /* 0x003fea0003800000 */
.L_x_6428:
[----:B------:R-:W-:Y:S01]  /*32c0*/  ISETP.GT.U32.AND P0, PT, R99, 0x1f, PT ;  /* 0x0000001f6300780c */ /* 0x000fe20003f04070 */
[C---:B------:R-:W-:Y:S01]  /*32d0*/  FMUL.FTZ R201, R72.reuse, R73 ;  /* 0x0000004948c97220 */ /* 0x040fe20000410000 */
[----:B------:R0:W-:Y:S01]  /*32e0*/  STS.128 [R99.X16+0x31d0], R68 ;  /* 0x0031d04463007388 */ /* 0x0001e2000000cc00 */
[----:B------:R-:W-:Y:S01]  /*32f0*/  FMUL.FTZ R202, R72, R75 ;  /* 0x0000004b48ca7220 */ /* 0x000fe20000410000 */
[----:B------:R-:W-:Y:S01]  /*3300*/  BSSY B0, `(.L_x_6430) ;  /* 0x00000ae000007945 */ /* 0x000fe20003800000 */
[C---:B------:R-:W-:Y:S02]  /*3310*/  FMUL.FTZ R72, R82.reuse, UR24 ;  /* 0x0000001852487c20 */ /* 0x040fe40008410000 */
[C---:B------:R-:W-:Y:S02]  /*3320*/  FMUL.FTZ R220, R83.reuse, UR24 ;  /* 0x0000001853dc7c20 */ /* 0x040fe40008410000 */
[----:B------:R-:W-:Y:S02]  /*3330*/  FMUL.FTZ R74, R82, UR23 ;  /* 0x00000017524a7c20 */ /* 0x000fe40008410000 */
[----:B------:R-:W-:-:S02]  /*3340*/  FMUL.FTZ R222, R83, UR23 ;  /* 0x0000001753de7c20 */ /* 0x000fc40008410000 */
[----:B------:R-:W-:Y:S02]  /*3350*/  FADD.FTZ R204, R51, R51 ;  /* 0x0000003333cc7221 */ /* 0x000fe40000010000 */
[----:B------:R-:W-:Y:S02]  /*3360*/  FADD.FTZ R206, R50, R50 ;  /* 0x0000003232ce7221 */ /* 0x000fe40000010000 */
[----:B------:R-:W-:Y:S02]  /*3370*/  FFMA.FTZ R203, R199, UR23, -R72 ;  /* 0x00000017c7cb7c23 */ /* 0x000fe40008010848 */
[----:B------:R-:W-:Y:S02]  /*3380*/  FFMA.FTZ R205, R81, UR23, -R220 ;  /* 0x0000001751cd7c23 */ /* 0x000fe400080108dc */
[----:B0-----:R-:W-:Y:S02]  /*3390*/  FFMA.FTZ R69, R199, UR24, R74 ;  /* 0x00000018c7457c23 */ /* 0x001fe4000801004a */
[----:B------:R-:W-:-:S02]  /*33a0*/  FFMA.FTZ R71, R81, UR24, R222 ;  /* 0x0000001851477c23 */ /* 0x000fc400080100de */
[----:B------:R-:W-:Y:S02]  /*33b0*/  FMUL.FTZ R203, R204, R203 ;  /* 0x000000cbcccb7220 */ /* 0x000fe40000410000 */
[----:B------:R-:W-:Y:S02]  /*33c0*/  FMUL.FTZ R205, R206, R205 ;  /* 0x000000cdcecd7220 */ /* 0x000fe40000410000 */
[----:B------:R-:W-:Y:S02]  /*33d0*/  FMUL.FTZ R204, R204, R69 ;  /* 0x00000045cccc7220 */ /* 0x000fe40000410000 */
[----:B------:R-:W-:Y:S01]  /*33e0*/  FMUL.FTZ R206, R206, R71 ;  /* 0x00000047cece7220 */ /* 0x000fe20000410000 */
[----:B------:R-:W-:Y:S06]  /*33f0*/  BAR.SYNC.DEFER_BLOCKING 0x0 ;  /* 0x0000000000007b1d */ /* 0x000fec0000010000 */
[----:B------:R-:W-:Y:S05]  /*3400*/  @P0 BRA `(.L_x_6431) ;  /* 0x000009d000000947 */ /* 0x000fea0003800000 */
[----:B------:R-:W-:-:S05]  /*3410*/  SHF.L.U32 R220, R99, 0x5, RZ ;  /* 0x0000000563dc7819 */ /* 0x000fca00000006ff */
        /* <DEDUP_REMOVED lines=13> */
[----:B------:R0:W1:Y:S02]  /*34f0*/  SHFL.UP PT, R73, R70, 0x1, RZ ;  /* 0x0420000046497989 */ /* 0x00006400000e00ff */
.L_x_6536:
[----:B------:R-:W-:Y:S05]  /*3500*/  BRA.DIV ~URZ, `(.L_x_6433) ;  /* 0x000071527f007947 */ /* 0x000fea000b800000 */
[----:B------:R-:W2:Y:S01]  /*3510*/  SHFL.UP PT, R71, R74, 0x1, RZ ;  /* 0x042000004a477989 */ /* 0x000ea200000e00ff */
[----:B------:R-:W-:Y:S01]  /*3520*/  ISETP.GE.AND P0, PT, R98, 0x1, PT ;  /* 0x000000016200780c */ /* 0x000fe20003f06270 */
[C---:B-1----:R-:W-:Y:S02]  /*3530*/  FMUL.FTZ R223, R72.reuse, R73 ;  /* 0x0000004948df7220 */ /* 0x042fe40000410000 */
[----:B------:R-:W1:Y:S04]  /*3540*/  SHFL.UP PT, R221, R75, 0x1, RZ ;  /* 0x042000004bdd7989 */ /* 0x000e6800000e00ff */
[----:B------:R-:W3:Y:S01]  /*3550*/  SHFL.UP PT, R69, R72, 0x1, RZ ;  /* 0x0420000048457989 */ /* 0x000ee200000e00ff */
[----:B--2---:R-:W-:-:S02]  /*3560*/  FMUL.FTZ R222, R72, R71 ;  /* 0x0000004748de7220 */ /* 0x004fc40000410000 */
[-C--:B-1----:R-:W-:Y:S02]  /*3570*/  FMUL.FTZ R68, R72, R221.reuse ;  /* 0x000000dd48447220 */ /* 0x082fe40000410000 */
[C---:B------:R-:W-:Y:S02]  /*3580*/  FFMA.FTZ R222, R70.reuse, R221, R222 ;  /* 0x000000dd46de7223 */ /* 0x040fe400000100de */
[C---:B------:R-:W-:Y:S02]  /*3590*/  FFMA.FTZ R71, R70.reuse, R71, -R68 ;  /* 0x0000004746477223 */ /* 0x040fe40000010844 */
[-C--:B---3--:R-:W-:Y:S02]  /*35a0*/  FFMA.FTZ R221, R70, R69.reuse, R223 ;  /* 0x0000004546dd7223 */ /* 0x088fe400000100df */
[C---:B------:R-:W-:Y:S02]  /*35b0*/  FMUL.FTZ R69, R72.reuse, R69 ;  /* 0x0000004548457220 */ /* 0x040fe40000410000 */
[----:B------:R-:W-:Y:S01]  /*35c0*/  @P0 FADD.FTZ R75, R75, R222 ;  /* 0x000000de4b4b0221 */ /* 0x000fe20000010000 */
[----:B------:R-:W-:Y:S01]  /*35d0*/  FSEL R221, R72, R221, !P0 ;  /* 0x000000dd48dd7208 */ /* 0x000fe20004000000 */
[----:B------:R-:W-:-:S02]  /*35e0*/  @P0 FADD.FTZ R74, R74, R71 ;  /* 0x000000474a4a0221 */ /* 0x000fc40000010000 */
        /* <DEDUP_REMOVED lines=26> */
[C---:B---3--:R-:W-:Y:S02]  /*3790*/  FFMA.FTZ R221, R70.reuse, R71, R68 ;  /* 0x0000004746dd7223 */ /* 0x048fe40000010044 */
        /* <DEDUP_REMOVED lines=16> */
[CC--:B---3--:R-:W-:Y:S02]  /*38a0*/  FFMA.FTZ R222, R70.reuse, R69.reuse, R73 ;  /* 0x0000004546de7223 */ /* 0x0c8fe40000010049 */
[----:B------:R-:W-:Y:S02]  /*38b0*/  FMUL.FTZ R71, R221, R69 ;  /* 0x00000045dd477220 */ /* 0x000fe40000410000 */
[----:B------:R-:W-:Y:S01]  /*38c0*/  @P0 FADD.FTZ R75, R75, R72 ;  /* 0x000000484b4b0221 */ /* 0x000fe20000010000 */
[----:B------:R-:W-:Y:S01]  /*38d0*/  FSEL R72, R221, R222, !P0 ;  /* 0x000000dedd487208 */ /* 0x000fe20004000000 */
[----:B------:R-:W-:-:S02]  /*38e0*/  @P0 FFMA.FTZ R70, R70, R68, -R71 ;  /* 0x0000004446460223 */ /* 0x000fc40000010847 */
[----:B------:R-:W-:Y:S01]  /*38f0*/  @P0 FADD.FTZ R74, R74, R223 ;  /* 0x000000df4a4a0221 */ /* 0x000fe20000010000 */
[----:B------:R0:W1:Y:S01]  /*3900*/  SHFL.UP PT, R221, R75, 0x10, RZ ;  /* 0x060000004bdd7989 */ /* 0x00006200000e00ff */
[----:B------:R-:W-:-:S03]  /*3910*/  MOV R73, R75 ;  /* 0x0000004b00497202 */ /* 0x000fc60000000f00 */
[----:B------:R0:W2:Y:S04]  /*3920*/  SHFL.UP PT, R223, R70, 0x10, RZ ;  /* 0x0600000046df7989 */ /* 0x0000a800000e00ff */
[----:B------:R0:W3:Y:S04]  /*3930*/  SHFL.UP PT, R227, R74, 0x10, RZ ;  /* 0x060000004ae37989 */ /* 0x0000e800000e00ff */
[----:B------:R0:W4:Y:S02]  /*3940*/  SHFL.UP PT, R225, R72, 0x10, RZ ;  /* 0x0600000048e17989 */ /* 0x00012400000e00ff */
.L_x_6537:
[----:B------:R-:W-:Y:S01]  /*3950*/  ISETP.GE.AND P0, PT, R98, 0x10, PT ;  /* 0x000000106200780c */ /* 0x000fe20003f06270 */
[----:B--2---:R-:W-:Y:S01]  /*3960*/  FMUL.FTZ R68, R223, R72 ;  /* 0x00000048df447220 */ /* 0x004fe20000410000 */
[----:B------:R-:W-:Y:S01]  /*3970*/  MOV R224, R70 ;  /* 0x0000004600e07202 */ /* 0x000fe20000000f00 */
[----:B0--3--:R-:W-:-:S04]  /*3980*/  FMUL.FTZ R70, R227, R72 ;  /* 0x00000048e3467220 */ /* 0x009fc80000410000 */
[C---:B-1----:R-:W-:Y:S02]  /*3990*/  FFMA.FTZ R222, R221.reuse, R224, R70 ;  /* 0x000000e0ddde7223 */ /* 0x042fe40000010046 */
[----:B------:R-:W-:Y:S02]  /*39a0*/  FMUL.FTZ R70, R221, R72 ;  /* 0x00000048dd467220 */ /* 0x000fe40000410000 */
[C---:B----4-:R-:W-:Y:S02]  /*39b0*/  FFMA.FTZ R69, R225.reuse, R224, R68 ;  /* 0x000000e0e1457223 */ /* 0x050fe40000010044 */
        /* <DEDUP_REMOVED lines=12> */
[----:B-----5:R-:W-:Y:S05]  /*3a80*/  CALL.REL.NOINC `($__internal_157_$__cuda_sm70_shflsync_idx_p) ;  /* 0x000089a000007944 */ /* 0x020fea0003c00000 */
.L_x_6434:
[----:B------:R-:W-:Y:S05]  /*3a90*/  BRA.CONV ~URZ, `(.L_x_6435) ;  /* 0x000000637f007947 */ /* 0x000fea000b800000 */
[----:B0-----:R-:W-:Y:S01]  /*3aa0*/  HFMA2.MMA R70, -RZ, RZ, 0, 1.847743988037109375e-06 ;  /* 0x0000001fff467435 */ /* 0x001fe200000001ff */
[----:B------:R-:W-:Y:S02]  /*3ab0*/  MOV R71, R223 ;  /* 0x000000df00477202 */ /* 0x000fe40000000f00 */
[----:B-1----:R-:W-:-:S02]  /*3ac0*/  MOV R69, 0x1f ;  /* 0x0000001f00457802 */ /* 0x002fc40000000f00 */
[----:B------:R-:W-:Y:S02]  /*3ad0*/  MOV R68, 0xffffffff ;  /* 0xffffffff00447802 */ /* 0x000fe40000000f00 */
[----:B------:R-:W-:Y:S02]  /*3ae0*/  MOV R72, 0x3b00 ;  /* 0x00003b0000487802 */ /* 0x000fe40000000f00 */
[----:B-----5:R-:W-:Y:S05]  /*3af0*/  CALL.REL.NOINC `($__internal_157_$__cuda_sm70_shflsync_idx_p) ;  /* 0x0000893000007944 */ /* 0x020fea0003c00000 */
.L_x_6435:
[----:B------:R-:W-:Y:S05]  /*3b00*/  BRA.CONV ~URZ, `(.L_x_6436) ;  /* 0x000000637f007947 */ /* 0x000fea000b800000 */
[----:B0-----:R-:W-:Y:S01]  /*3b10*/  HFMA2.MMA R70, -RZ, RZ, 0, 1.847743988037109375e-06 ;  /* 0x0000001fff467435 */ /* 0x001fe200000001ff */
[----:B------:R-:W-:Y:S02]  /*3b20*/  MOV R71, R74 ;  /* 0x0000004a00477202 */ /* 0x000fe40000000f00 */
[----:B-1----:R-:W-:Y:S02]  /*3b30*/  MOV R69, 0x1f ;  /* 0x0000001f00457802 */ /* 0x002fe40000000f00 */
[----:B------:R-:W-:Y:S02]  /*3b40*/  MOV R68, 0xffffffff ;  /* 0xffffffff00447802 */ /* 0x000fe40000000f00 */
[----:B------:R-:W-:Y:S02]  /*3b50*/  MOV R72, 0x3b70 ;  /* 0x00003b7000487802 */ /* 0x000fe40000000f00 */
[----:B-----5:R-:W-:Y:S05]  /*3b60*/  CALL.REL.NOINC `($__internal_157_$__cuda_sm70_shflsync_idx_p) ;  /* 0x000088c000007944 */ /* 0x020fea0003c00000 */
.L_x_6436:
[----:B------:R-:W-:Y:S05]  /*3b70*/  BRA.CONV ~URZ, `(.L_x_6437) ;  /* 0x000000637f007947 */ /* 0x000fea000b800000 */
[----:B0-----:R-:W-:Y:S01]  /*3b80*/  HFMA2.MMA R70, -RZ, RZ, 0, 1.847743988037109375e-06 ;  /* 0x0000001fff467435 */ /* 0x001fe200000001ff */
[----:B------:R-:W-:-:S02]  /*3b90*/  MOV R71, R73 ;  /* 0x0000004900477202 */ /* 0x000fc40000000f00 */
[----:B-1----:R-:W-:Y:S02]  /*3ba0*/  MOV R69, 0x1f ;  /* 0x0000001f00457802 */ /* 0x002fe40000000f00 */
[----:B------:R-:W-:Y:S02]  /*3bb0*/  MOV R68, 0xffffffff ;  /* 0xffffffff00447802 */ /* 0x000fe40000000f00 */
[----:B------:R-:W-:Y:S02]  /*3bc0*/  MOV R72, 0x3be0 ;  /* 0x00003be000487802 */ /* 0x000fe40000000f00 */
[----:B-----5:R-:W-:Y:S05]  /*3bd0*/  CALL.REL.NOINC `($__internal_157_$__cuda_sm70_shflsync_idx_p) ;  /* 0x0000885000007944 */ /* 0x020fea0003c00000 */
.L_x_6437:
        /* <DEDUP_REMOVED lines=8> */
[----:B------:R1:W0:Y:S02]  /*3c60*/  SHFL.UP PT, R221, R73, 0x1, RZ ;  /* 0x0420000049dd7989 */ /* 0x00022400000e00ff */
.L_x_6538:
        /* <DEDUP_REMOVED lines=23> */
.L_x_6431:
[----:B------:R-:W-:Y:S05]  /*3de0*/  BSYNC B0 ;  /* 0x0000000000007941 */ /* 0x000fea0003800000 */
.L_x_6430:
        /* <DEDUP_REMOVED lines=49> */
[C---:B------:R-:W-:Y:S02]  /*4100*/  FFMA.FTZ R68, R136.reuse, R68, -R67 ;  /* 0x0000004488447223 */ /* 0x040fe40000010843 */
[C---:B0-----:R-:W-:Y:S02]  /*4110*/  FMUL.FTZ R67, R129.reuse, R65 ;  /* 0x0000004181437220 */ /* 0x041fe40000410000 */
[----:B------:R-:W-:Y:S02]  /*4120*/  FMUL.FTZ R129, R129, R64 ;  /* 0x0000004081817220 */ /* 0x000fe40000410000 */
[----:B------:R-:W-:-:S02]  /*4130*/  FFMA.FTZ R70, R136, R69, R70 ;  /* 0x0000004588467223 */ /* 0x000fc40000010046 */
[-C--:B------:R-:W-:Y:S02]  /*4140*/  FFMA.FTZ R71, R136, R66.reuse, -R71 ;  /* 0x0000004288477223 */ /* 0x080fe40000010847 */
[----:B------:R-:W-:Y:S02]  /*4150*/  FMUL.FTZ R66, R137, -R66 ;  /* 0x8000004289427220 */ /* 0x000fe40000410000 */
[C---:B------:R-:W-:Y:S02]  /*4160*/  FFMA.FTZ R129, R128.reuse, R65, R129 ;  /* 0x0000004180817223 */ /* 0x040fe40000010081 */
[----:B------:R-:W-:Y:S02]  /*4170*/  FMUL.FTZ R65, R133, -R70 ;  /* 0x8000004685417220 */ /* 0x000fe40000410000 */
[----:B------:R-:W-:Y:S02]  /*4180*/  FFMA.FTZ R64, R128, R64, -R67 ;  /* 0x0000004080407223 */ /* 0x000fe40000010843 */
[----:B------:R-:W-:-:S02]  /*4190*/  FFMA.FTZ R66, R136, R73, R66 ;  /* 0x0000004988427223 */ /* 0x000fc40000010042 */
[-C--:B------:R-:W-:Y:S02]  /*41a0*/  FFMA.FTZ R67, R132, R68.reuse, -R65 ;  /* 0x0000004484437223 */ /* 0x080fe40000010841 */
[----:B------:R-:W-:Y:S02]  /*41b0*/  FADD.FTZ R191, R191, R64 ;  /* 0x00000040bfbf7221 */ /* 0x000fe40000010000 */
[----:B------:R-:W-:Y:S02]  /*41c0*/  FADD.FTZ R65, -R179, R66 ;  /* 0x00000042b3417221 */ /* 0x000fe40000010100 */
[----:B------:R-:W-:Y:S02]  /*41d0*/  FMUL.FTZ R69, R133, -R68 ;  /* 0x8000004485457220 */ /* 0x000fe40000410000 */
[----:B------:R-:W-:Y:S02]  /*41e0*/  FADD.FTZ R129, RZ, R129 ;  /* 0x00000081ff817221 */ /* 0x000fe40000010000 */
[----:B------:R-:W-:-:S02]  /*41f0*/  FMUL.FTZ R66, R126, R191 ;  /* 0x000000bf7e427220 */ /* 0x000fc40000410000 */
[----:B------:R-:W-:Y:S02]  /*4200*/  FADD.FTZ R71, R180, R71 ;  /* 0x00000047b4477221 */ /* 0x000fe40000010000 */
[----:B------:R-:W-:Y:S02]  /*4210*/  FMUL.FTZ R68, R133, -R65 ;  /* 0x8000004185447220 */ /* 0x000fe40000410000 */
[----:B------:R-:W-:Y:S02]  /*4220*/  FFMA.FTZ R66, R127, R129, R66 ;  /* 0x000000817f427223 */ /* 0x000fe40000010042 */
[----:B------:R-:W-:Y:S02]  /*4230*/  FFMA.FTZ R73, R132, R71, -R68 ;  /* 0x0000004784497223 */ /* 0x000fe40000010844 */
[----:B------:R-:W-:Y:S02]  /*4240*/  FMUL.FTZ R64, R126, R129 ;  /* 0x000000817e407220 */ /* 0x000fe40000410000 */
[----:B------:R-:W-:-:S02]  /*4250*/  FMUL.FTZ R71, R133, -R71 ;  /* 0x8000004785477220 */ /* 0x000fc40000410000 */
[C---:B------:R-:W-:Y:S02]  /*4260*/  FFMA.FTZ R69, R132.reuse, R70, R69 ;  /* 0x0000004684457223 */ /* 0x040fe40000010045 */
[----:B------:R-:W-:Y:S02]  /*4270*/  FADD.FTZ R128, RZ, R66 ;  /* 0x00000042ff807221 */ /* 0x000fe40000010000 */
[----:B------:R-:W-:Y:S02]  /*4280*/  FFMA.FTZ R221, R127, R191, -R64 ;  /* 0x000000bf7fdd7223 */ /* 0x000fe40000010840 */
[----:B------:R-:W-:Y:S02]  /*4290*/  FFMA.FTZ R66, R132, R65, R71 ;  /* 0x0000004184427223 */ /* 0x000fe40000010047 */
[----:B------:R-:W-:Y:S02]  /*42a0*/  FMUL.FTZ R68, R131, -R69 ;  /* 0x8000004583447220 */ /* 0x000fe40000410000 */
[----:B------:R-:W-:-:S02]  /*42b0*/  FADD.FTZ R221, R190, R221 ;  /* 0x000000ddbedd7221 */ /* 0x000fc40000010000 */
[----:B------:R-:W-:Y:S02]  /*42c0*/  FADD.FTZ R66, -R181, R66 ;  /* 0x00000042b5427221 */ /* 0x000fe40000010100 */
[-C--:B------:R-:W-:Y:S02]  /*42d0*/  FFMA.FTZ R68, R130, R67.reuse, -R68 ;  /* 0x0000004382447223 */ /* 0x080fe40000010844 */
        /* <DEDUP_REMOVED lines=17> */
[----:B------:R-:W-:Y:S02]  /*43f0*/  FMUL.FTZ R65, R122, R220 ;  /* 0x000000dc7a417220 */ /* 0x000fe40000410000 */
[----:B------:R-:W-:Y:S02]  /*4400*/  FMUL.FTZ R68, R112, -R68 ;  /* 0x8000004470447220 */ /* 0x000fe40000410000 */
        /* <DEDUP_REMOVED lines=15> */
[----:B------:R-:W-:Y:S02]  /*4500*/  FMUL.FTZ R72, R114, -R68 ;  /* 0x8000004472487220 */ /* 0x000fe40000410000 */
[----:B------:R-:W-:Y:S02]  /*4510*/  FADD.FTZ R188, RZ, R66 ;  /* 0x00000042ffbc7221 */ /* 0x000fe40000010000 */
[----:B------:R-:W-:Y:S02]  /*4520*/  FADD.FTZ R67, R164, R67 ;  /* 0x00000043a4437221 */ /* 0x000fe40000010000 */
[----:B------:R-:W-:Y:S02]  /*4530*/  FMUL.FTZ R66, R114, -R70 ;  /* 0x8000004672427220 */ /* 0x000fe40000410000 */
[----:B------:R-:W-:Y:S02]  /*4540*/  FADD.FTZ R222, R187, R64 ;  /* 0x00000040bbde7221 */ /* 0x000fe40000010000 */
[----:B------:R-:W-:-:S02]  /*4550*/  FFMA.FTZ R72, R115, R71, -R72 ;  /* 0x0000004773487223 */ /* 0x000fc40000010848 */
        /* <DEDUP_REMOVED lines=42> */
[----:B------:R-:W-:Y:S02]  /*4800*/  FMUL.FTZ R67, R118, -R67 ;  /* 0x8000004376437220 */ /* 0x000fe40000410000 */
[C---:B------:R-:W-:Y:S02]  /*4810*/  FMUL.FTZ R65, R112.reuse, R227 ;  /* 0x000000e370417220 */ /* 0x040fe40000410000 */
[----:B------:R-:W-:Y:S02]  /*4820*/  FFMA.FTZ R66, R121, R68, -R64 ;  /* 0x0000004479427223 */ /* 0x000fe40000010840 */
[----:B------:R-:W-:Y:S02]  /*4830*/  FMUL.FTZ R64, R112, R212 ;  /* 0x000000d470407220 */ /* 0x000fe40000410000 */
[----:B------:R-:W-:Y:S02]  /*4840*/  FFMA.FTZ R70, R119, R70, R67 ;  /* 0x0000004677467223 */ /* 0x000fe40000010043 */
[----:B------:R-:W-:-:S02]  /*4850*/  FFMA.FTZ R65, R113, R212, R65 ;  /* 0x000000d471417223 */ /* 0x000fc40000010041 */
[----:B------:R-:W-:Y:S02]  /*4860*/  FFMA.FTZ R64, R113, R227, -R64 ;  /* 0x000000e371407223 */ /* 0x000fe40000010840 */
[----:B------:R-:W-:Y:S02]  /*4870*/  FADD.FTZ R70, -R169, R70 ;  /* 0x00000046a9467221 */ /* 0x000fe40000010100 */
[----:B------:R-:W-:Y:S02]  /*4880*/  FADD.FTZ R211, RZ, R65 ;  /* 0x00000041ffd37221 */ /* 0x000fe40000010000 */
[----:B------:R-:W-:Y:S02]  /*4890*/  FADD.FTZ R226, R213, R64 ;  /* 0x00000040d5e27221 */ /* 0x000fe40000010000 */
[----:B------:R-:W-:Y:S02]  /*48a0*/  FMUL.FTZ R68, R120, -R68 ;  /* 0x8000004478447220 */ /* 0x000fe40000410000 */
[----:B------:R-:W-:-:S02]  /*48b0*/  FADD.FTZ R69, R170, R69 ;  /* 0x00000045aa457221 */ /* 0x000fc40000010000 */
[----:B------:R-:W-:Y:S02]  /*48c0*/  FMUL.FTZ R74, R120, -R70 ;  /* 0x80000046784a7220 */ /* 0x000fe40000410000 */
[C---:B------:R-:W-:Y:S02]  /*48d0*/  FMUL.FTZ R65, R131.reuse, R211 ;  /* 0x000000d383417220 */ /* 0x040fe40000410000 */
[----:B------:R-:W-:Y:S02]  /*48e0*/  FMUL.FTZ R64, R131, R226 ;  /* 0x000000e283407220 */ /* 0x000fe40000410000 */
[C---:B------:R-:W-:Y:S02]  /*48f0*/  FFMA.FTZ R68, R121.reuse, R72, R68 ;  /* 0x0000004879447223 */ /* 0x040fe40000010044 */
        /* <DEDUP_REMOVED lines=16> */
[C---:B------:R-:W-:Y:S02]  /*4a00*/  FFMA.FTZ R66, R123.reuse, R68, R66 ;  /* 0x000000447b427223 */ /* 0x040fe40000010042 */
[----:B------:R-:W-:Y:S02]  /*4a10*/  FFMA.FTZ R64, R132, R229, -R64 ;  /* 0x000000e584407223 */ /* 0x000fe40000010840 */
[----:B------:R-:W-:Y:S02]  /*4a20*/  FADD.FTZ R214, RZ, R65 ;  /* 0x00000041ffd67221 */ /* 0x000fe40000010000 */
[----:B------:R-:W-:-:S02]  /*4a30*/  FFMA.FTZ R69, R123, R67, -R72 ;  /* 0x000000437b457223 */ /* 0x000fc40000010848 */
[----:B------:R-:W-:Y:S02]  /*4a40*/  FMUL.FTZ R68, R124, -R66 ;  /* 0x800000427c447220 */ /* 0x000fe40000410000 */
[----:B------:R-:W-:Y:S02]  /*4a50*/  FMUL.FTZ R67, R122, -R67 ;  /* 0x800000437a437220 */ /* 0x000fe40000410000 */
[----:B------:R-:W-:Y:S02]  /*4a60*/  FADD.FTZ R228, R215, R64 ;  /* 0x00000040d7e47221 */ /* 0x000fe40000010000 */
[----:B------:R-:W-:Y:S02]  /*4a70*/  FMUL.FTZ R65, R137, R214 ;  /* 0x000000d689417220 */ /* 0x000fe40000410000 */
[----:B------:R-:W-:Y:S02]  /*4a80*/  FFMA.FTZ R68, R125, R71, -R68 ;  /* 0x000000477d447223 */ /* 0x000fe40000010844 */
[----:B------:R-:W-:-:S02]  /*4a90*/  FFMA.FTZ R70, R123, R70, R67 ;  /* 0x000000467b467223 */ /* 0x000fc40000010043 */
[----:B------:R-:W-:Y:S02]  /*4aa0*/  FMUL.FTZ R71, R124, -R71 ;  /* 0x800000477c477220 */ /* 0x000fe40000410000 */
[----:B------:R-:W-:Y:S02]  /*4ab0*/  FADD.FTZ R69, R150, R69 ;  /* 0x0000004596457221 */ /* 0x000fe40000010000 */
[-C--:B------:R-:W-:Y:S02]  /*4ac0*/  FMUL.FTZ R67, R137, R228.reuse ;  /* 0x000000e489437220 */ /* 0x080fe40000410000 */
[----:B------:R-:W-:Y:S02]  /*4ad0*/  FFMA.FTZ R65, R136, R228, -R65 ;  /* 0x000000e488417223 */ /* 0x000fe40000010841 */
[----:B------:R-:W-:Y:S02]  /*4ae0*/  FADD.FTZ R70, -R149, R70 ;  /* 0x0000004695467221 */ /* 0x000fe40000010100 */
[----:B------:R-:W-:-:S02]  /*4af0*/  FFMA.FTZ R72, R125, R66, R71 ;  /* 0x000000427d487223 */ /* 0x000fc40000010047 */
[----:B------:R-:W-:Y:S02]  /*4b00*/  FMUL.FTZ R66, R124, -R69 ;  /* 0x800000457c427220 */ /* 0x000fe40000410000 */
[----:B------:R-:W-:Y:S02]  /*4b10*/  FFMA.FTZ R67, R136, R214, R67 ;  /* 0x000000d688437223 */ /* 0x000fe40000010043 */
[----:B------:R-:W-:Y:S01]  /*4b20*/  FADD.FTZ R231, R216, R65 ;  /* 0x00000041d8e77221 */ /* 0x000fe20000010000 */
[----:B------:R-:W-:Y:S01]  /*4b30*/  HFMA2.MMA R65, -RZ, RZ, 0, 0 ;  /* 0x00000000ff417435 */ /* 0x000fe200000001ff */
[-C--:B------:R-:W-:Y:S02]  /*4b40*/  FMUL.FTZ R64, R124, -R70.reuse ;  /* 0x800000467c407220 */ /* 0x080fe40000410000 */
[----:B------:R-:W-:Y:S02]  /*4b50*/  FFMA.FTZ R74, R125, R70, R66 ;  /* 0x000000467d4a7223 */ /* 0x000fe40000010042 */
[----:B------:R-:W-:-:S02]  /*4b60*/  FADD.FTZ R215, RZ, R67 ;  /* 0x00000043ffd77221 */ /* 0x000fc40000010000 */
[----:B------:R-:W-:Y:S01]  /*4b70*/  FMUL.FTZ R70, R139, R231 ;  /* 0x000000e78b467220 */ /* 0x000fe20000410000 */
[----:B------:R-:W-:Y:S01]  /*4b80*/  CS2R R66, SRZ ;  /* 0x0000000000427805 */ /* 0x000fe2000001ff00 */
[----:B------:R-:W-:Y:S01]  /*4b90*/  FFMA.FTZ R71, R125, R69, -R64 ;  /* 0x000000457d477223 */ /* 0x000fe20000010840 */
[----:B------:R-:W-:Y:S01]  /*4ba0*/  MOV R64, 0x3f800000 ;  /* 0x3f80000000407802 */ /* 0x000fe20000000f00 */
[-C--:B------:R-:W-:Y:S02]  /*4bb0*/  FMUL.FTZ R69, R139, R215.reuse ;  /* 0x000000d78b457220 */ /* 0x080fe40000410000 */
[C---:B------:R-:W-:Y:S02]  /*4bc0*/  FFMA.FTZ R70, R138.reuse, R215, R70 ;  /* 0x000000d78a467223 */ /* 0x040fe40000010046 */
[----:B------:R-:W-:Y:S01]  /*4bd0*/  FADD.FTZ R74, -R151, R74 ;  /* 0x0000004a974a7221 */ /* 0x000fe20000010100 */
[----:B------:R0:W1:Y:S01]  /*4be0*/  @!P0 LDS.128 R64, [R0.X16+0x4be0] ;  /* 0x004be00000408984 */ /* 0x000062000000cc00 */
[----:B------:R-:W-:Y:S01]  /*4bf0*/  FFMA.FTZ R69, R138, R231, -R69 ;  /* 0x000000e78a457223 */ /* 0x000fe20000010845 */
[----:B------:R-:W-:Y:S01]  /*4c00*/  ISETP.GT.U32.AND P0, PT, R99, 0x1f, PT ;  /* 0x0000001f6300780c */ /* 0x000fe20003f04070 */
[----:B------:R-:W-:-:S02]  /*4c10*/  FADD.FTZ R216, RZ, R70 ;  /* 0x00000046ffd87221 */ /* 0x000fc40000010000 */
[----:B------:R-:W-:Y:S02]  /*4c20*/  FADD.FTZ R71, R152, R71 ;  /* 0x0000004798477221 */ /* 0x000fe40000010000 */
[----:B------:R-:W-:Y:S02]  /*4c30*/  FMUL.FTZ R70, R126, -R74 ;  /* 0x8000004a7e467220 */ /* 0x000fe40000410000 */
[----:B------:R-:W-:Y:S02]  /*4c40*/  FADD.FTZ R230, R208, R69 ;  /* 0x00000045d0e67221 */ /* 0x000fe40000010000 */
[----:B------:R-:W-:Y:S02]  /*4c50*/  FMUL.FTZ R69, R141, R216 ;  /* 0x000000d88d457220 */ /* 0x000fe40000410000 */
[-C--:B------:R-:W-:Y:S02]  /*4c60*/  FMUL.FTZ R73, R126, -R71.reuse ;  /* 0x800000477e497220 */ /* 0x080fe40000410000 */
[----:B------:R-:W-:-:S02]  /*4c70*/  FFMA.FTZ R75, R127, R71, -R70 ;  /* 0x000000477f4b7223 */ /* 0x000fc40000010846 */
[-C--:B------:R-:W-:Y:S02]  /*4c80*/  FFMA.FTZ R70, R140, R230.reuse, -R69 ;  /* 0x000000e68c467223 */ /* 0x080fe40000010845 */
[----:B------:R-:W-:Y:S02]  /*4c90*/  FMUL.FTZ R71, R141, R230 ;  /* 0x000000e68d477220 */ /* 0x000fe40000410000 */
[----:B------:R-:W-:Y:S02]  /*4ca0*/  FFMA.FTZ R74, R127, R74, R73 ;  /* 0x0000004a7f4a7223 */ /* 0x000fe40000010049 */
[----:B------:R-:W-:Y:S02]  /*4cb0*/  FMUL.FTZ R73, R126, -R72 ;  /* 0x800000487e497220 */ /* 0x000fe40000410000 */
[----:B------:R-:W-:Y:S02]  /*4cc0*/  FADD.FTZ R209, R209, R70 ;  /* 0x00000046d1d17221 */ /* 0x000fe40000010000 */
[----:B------:R-:W-:-:S02]  /*4cd0*/  FFMA.FTZ R208, R140, R216, R71 ;  /* 0x000000d88cd07223 */ /* 0x000fc40000010047 */
[-C--:B------:R-:W-:Y:S02]  /*4ce0*/  FMUL.FTZ R69, R126, -R68.reuse ;  /* 0x800000447e457220 */ /* 0x080fe40000410000 */
[----:B------:R-:W-:Y:S02]  /*4cf0*/  FFMA.FTZ R68, R127, R68, -R73 ;  /* 0x000000447f447223 */ /* 0x000fe40000010849 */
[----:B------:R-:W-:Y:S02]  /*4d00*/  FADD.FTZ R208, RZ, R208 ;  /* 0x000000d0ffd07221 */ /* 0x000fe40000010000 */
[----:B------:R-:W-:Y:S02]  /*4d10*/  FMUL.FTZ R73, R143, R209 ;  /* 0x000000d18f497220 */ /* 0x000fe40000410000 */
[----:B------:R-:W-:Y:S02]  /*4d20*/  FFMA.FTZ R69, R127, R72, R69 ;  /* 0x000000487f457223 */ /* 0x000fe40000010045 */
        /* <DEDUP_REMOVED lines=8> */
[----:B------:R0:W-:Y:S03]  /*4db0*/  STS.128 [R99.X16+0x35e0], R68 ;  /* 0x0035e04463007388 */ /* 0x0001e6000000cc00 */
[CC--:B------:R-:W-:Y:S02]  /*4dc0*/  FFMA.FTZ R236, R144.reuse, R234.reuse, -R73 ;  /* 0x000000ea90ec7223 */ /* 0x0c0fe40000010849 */
[----:B------:R-:W-:Y:S02]  /*4dd0*/  FMUL.FTZ R73, R145, R234 ;  /* 0x000000ea91497220 */ /* 0x000fe40000410000 */
[----:B------:R-:W-:Y:S02]  /*4de0*/  FADD.FTZ R236, R217, R236 ;  /* 0x000000ecd9ec7221 */ /* 0x000fe40000010000 */
[----:B------:R-:W-:Y:S01]  /*4df0*/  FFMA.FTZ R217, R144, R232, R73 ;  /* 0x000000e890d97223 */ /* 0x000fe20000010049 */
[----:B------:R-:W-:Y:S06]  /*4e00*/  BAR.SYNC.DEFER_BLOCKING 0x0 ;  /* 0x0000000000007b1d */ /* 0x000fec0000010000 */
[----:B------:R-:W-:Y:S05]  /*4e10*/  @P0 BRA `(.L_x_6440) ;  /* 0x00000ae000000947 */ /* 0x000fea0003800000 */
[----:B01----:R-:W-:-:S05]  /*4e20*/  SHF.L.U32 R207, R99, 0x5, RZ ;  /* 0x0000000563cf7819 */ /* 0x003fca00000006ff */
        /* <DEDUP_REMOVED lines=8> */
[C---:B------:R-:W-:Y:S02]  /*4eb0*/  FFMA.FTZ R73, R68.reuse, R74, -R73 ;  /* 0x0000004a44497223 */ /* 0x040fe40000010849 */
[----:B------:R-:W-:Y:S01]  /*4ec0*/  FFMA.FTZ R68, R68, R75, R69 ;  /* 0x0000004b44447223 */ /* 0x000fe20000010045 */
[----:B------:R-:W-:Y:S01]  /*4ed0*/  LOP3.LUT R69, R99, 0x1f, RZ, 0xc0, !PT ;  /* 0x0000001f63457812 */ /* 0x000fe200078ec0ff */
[----:B------:R-:W-:-:S02]  /*4ee0*/  FADD.FTZ R233, R70, R73 ;  /* 0x0000004946e97221 */ /* 0x000fc40000010000 */
[----:B------:R-:W-:Y:S01]  /*4ef0*/  FADD.FTZ R247, R71, R68 ;  /* 0x0000004447f77221 */ /* 0x000fe20000010000 */
[----:B------:R-:W-:Y:S01]  /*4f00*/  ISETP.NE.AND P0, PT, R69, 0x1f, PT ;  /* 0x0000001f4500780c */ /* 0x000fe20003f05270 */
[----:B------:R-:W-:Y:S10]  /*4f10*/  BRA.DIV ~URZ, `(.L_x_6441) ;  /* 0x000066327f007947 */ /* 0x000ff4000b800000 */
[----:B------:R0:W1:Y:S02]  /*4f20*/  SHFL.DOWN PT, R71, R238, 0x1, 0x1f ;  /* 0x08201f00ee477f89 */ /* 0x00006400000e0000 */
.L_x_6539:
[----:B------:R-:W-:Y:S05]  /*4f30*/  BRA.DIV ~URZ, `(.L_x_6442) ;  /* 0x000066927f007947 */ /* 0x000fea000b800000 */
[----:B------:R2:W3:Y:S04]  /*4f40*/  SHFL.DOWN PT, R73, R240, 0x1, 0x1f ;  /* 0x08201f00f0497f89 */ /* 0x0004e800000e0000 */
[----:B------:R2:W4:Y:S04]  /*4f50*/  SHFL.DOWN PT, R235, R233, 0x1, 0x1f ;  /* 0x08201f00e9eb7f89 */ /* 0x00052800000e0000 */
[----:B------:R2:W0:Y:S02]  /*4f60*/  SHFL.DOWN PT, R245, R247, 0x1, 0x1f ;  /* 0x08201f00f7f57f89 */ /* 0x00042400000e0000 */
.L_x_6540:
[----:B------:R-:W-:Y:S01]  /*4f70*/  LOP3.LUT R68, R99, 0x1f, RZ, 0xc0, !PT ;  /* 0x0000001f63447812 */ /* 0x000fe200078ec0ff */
[----:B------:R-:W-:Y:S03]  /*4f80*/  BSSY B1, `(.L_x_6443) ;  /* 0x000000e000017945 */ /* 0x000fe60003800000 */
[----:B------:R-:W-:Y:S01]  /*4f90*/  ISETP.GT.U32.AND P1, PT, R68, 0x1d, PT ;  /* 0x0000001d4400780c */ /* 0x000fe20003f24070 */
[----:B------:R-:W-:Y:S07]  /*4fa0*/  @!P0 BRA `(.L_x_6444) ;  /* 0x000000b000008947 */ /* 0x000fee0003800000 */
        /* <DEDUP_REMOVED lines=11> */
.L_x_6444:
[----:B------:R-:W-:Y:S05]  /*5060*/  BSYNC B1 ;  /* 0x0000000000017941 */ /* 0x000fea0003800000 */
.L_x_6443:
[----:B------:R-:W-:Y:S05]  /*5070*/  BRA.DIV ~URZ, `(.L_x_6445) ;  /* 0x000066a27f007947 */ /* 0x000fea000b800000 */
[----:B-1----:R1:W2:Y:S04]  /*5080*/  SHFL.DOWN PT, R71, R238, 0x2, 0x1f ;  /* 0x08401f00ee477f89 */ /* 0x0022a800000e0000 */
[----:B---3--:R1:W3:Y:S04]  /*5090*/  SHFL.DOWN PT, R73, R240, 0x2, 0x1f ;  /* 0x08401f00f0497f89 */ /* 0x0082e800000e0000 */
[----:B----4-:R1:W4:Y:S04]  /*50a0*/  SHFL.DOWN PT, R235, R233, 0x2, 0x1f ;  /* 0x08401f00e9eb7f89 */ /* 0x01032800000e0000 */
[----:B0-----:R1:W0:Y:S02]  /*50b0*/  SHFL.DOWN PT, R245, R247, 0x2, 0x1f ;  /* 0x08401f00f7f57f89 */ /* 0x00122400000e0000 */
.L_x_6541:
[----:B------:R-:W-:Y:S01]  /*50c0*/  LOP3.LUT R68, R99, 0x1f, RZ, 0xc0, !PT ;  /* 0x0000001f63447812 */ /* 0x000fe200078ec0ff */
[----:B------:R-:W-:Y:S03]  /*50d0*/  BSSY B1, `(.L_x_6446) ;  /* 0x000000e000017945 */ /* 0x000fe60003800000 */
[----:B------:R-:W-:Y:S01]  /*50e0*/  ISETP.GT.U32.AND P0, PT, R68, 0x1b, PT ;  /* 0x0000001b4400780c */ /* 0x000fe20003f04070 */
[----:B------:R-:W-:Y:S07]  /*50f0*/  @P1 BRA `(.L_x_6447) ;  /* 0x000000b000001947 */ /* 0x000fee0003800000 */
        /* <DEDUP_REMOVED lines=11> */
.L_x_6447:
[----:B------:R-:W-:Y:S05]  /*51b0*/  BSYNC B1 ;  /* 0x0000000000017941 */ /* 0x000fea0003800000 */
.L_x_6446:
[----:B------:R-:W-:Y:S05]  /*51c0*/  BRA.DIV ~URZ, `(.L_x_6448) ;  /* 0x000067127f007947 */ /* 0x000fea000b800000 */
[----:B--2---:R2:W1:Y:S02]  /*51d0*/  SHFL.DOWN PT, R71, R238, 0x4, 0x1f ;  /* 0x08801f00ee477f89 */ /* 0x00446400000e0000 */
.L_x_6542:
[----:B------:R-:W-:Y:S05]  /*51e0*/  BRA.DIV ~URZ, `(.L_x_6449) ;  /* 0x000067727f007947 */ /* 0x000fea000b800000 */
[----:B---3--:R3:W2:Y:S04]  /*51f0*/  SHFL.DOWN PT, R73, R240, 0x4, 0x1f ;  /* 0x08801f00f0497f89 */ /* 0x0086a800000e0000 */
[----:B----4-:R3:W4:Y:S04]  /*5200*/  SHFL.DOWN PT, R235, R233, 0x4, 0x1f ;  /* 0x08801f00e9eb7f89 */ /* 0x01072800000e0000 */
[----:B0-----:R3:W0:Y:S02]  /*5210*/  SHFL.DOWN PT, R245, R247, 0x4, 0x1f ;  /* 0x08801f00f7f57f89 */ /* 0x00162400000e0000 */
.L_x_6543:
[----:B------:R-:W-:Y:S01]  /*5220*/  LOP3.LUT R68, R99, 0x1f, RZ, 0xc0, !PT ;  /* 0x0000001f63447812 */ /* 0x000fe200078ec0ff */
[----:B------:R-:W-:Y:S03]  /*5230*/  BSSY B1, `(.L_x_6450) ;  /* 0x000000e000017945 */ /* 0x000fe60003800000 */
[----:B------:R-:W-:Y:S01]  /*5240*/  ISETP.GT.U32.AND P1, PT, R68, 0x17, PT ;  /* 0x000000174400780c */ /* 0x000fe20003f24070 */
[----:B------:R-:W-:Y:S07]  /*5250*/  @P0 BRA `(.L_x_6451) ;  /* 0x000000b000000947 */ /* 0x000fee0003800000 */
[C---:B0-----:R-:W-:Y:S02]  /*5260*/  FMUL.FTZ R68, R240.reuse, R245 ;  /* 0x000000f5f0447220 */ /* 0x041fe40000410000 */
[----:B----4-:R-:W-:-:S02]  /*5270*/  FMUL.FTZ R69, R240, R235 ;  /* 0x000000ebf0457220 */ /* 0x010fc40000410000 */
[----:B------:R-:W-:Y:S02]  /*5280*/  FFMA.FTZ R70, R238, R235, -R68 ;  /* 0x000000ebee467223 */ /* 0x000fe40000010844 */
        /* <DEDUP_REMOVED lines=8> */
.L_x_6451:
[----:B------:R-:W-:Y:S05]  /*5310*/  BSYNC B1 ;  /* 0x0000000000017941 */ /* 0x000fea0003800000 */
.L_x_6450:
[----:B------:R-:W-:Y:S05]  /*5320*/  BRA.DIV ~URZ, `(.L_x_6452) ;  /* 0x000067827f007947 */ /* 0x000fea000b800000 */
[----:B-1----:R1:W3:Y:S04]  /*5330*/  SHFL.DOWN PT, R71, R238, 0x8, 0x1f ;  /* 0x09001f00ee477f89 */ /* 0x0022e800000e0000 */
[----:B--2---:R1:W2:Y:S04]  /*5340*/  SHFL.DOWN PT, R73, R240, 0x8, 0x1f ;  /* 0x09001f00f0497f89 */ /* 0x0042a800000e0000 */
[----:B----4-:R1:W4:Y:S04]  /*5350*/  SHFL.DOWN PT, R235, R233, 0x8, 0x1f ;  /* 0x09001f00e9eb7f89 */ /* 0x01032800000e0000 */
[----:B0-----:R1:W0:Y:S02]  /*5360*/  SHFL.DOWN PT, R245, R247, 0x8, 0x1f ;  /* 0x09001f00f7f57f89 */ /* 0x00122400000e0000 */
.L_x_6544:
        /* <DEDUP_REMOVED lines=15> */
.L_x_6454:
[----:B------:R-:W-:Y:S05]  /*5460*/  BSYNC B1 ;  /* 0x0000000000017941 */ /* 0x000fea0003800000 */
.L_x_6453:
[----:B------:R-:W-:Y:S05]  /*5470*/  BRA.DIV ~URZ, `(.L_x_6455) ;  /* 0x000067f27f007947 */ /* 0x000fea000b800000 */
[----:B---3--:R3:W1:Y:S02]  /*5480*/  SHFL.DOWN PT, R71, R238, 0x10, 0x1f ;  /* 0x0a001f00ee477f89 */ /* 0x00866400000e0000 */
.L_x_6545:
[----:B------:R-:W-:Y:S05]  /*5490*/  BRA.DIV ~URZ, `(.L_x_6456) ;  /* 0x000068527f007947 */ /* 0x000fea000b800000 */
[----:B--2---:R2:W3:Y:S04]  /*54a0*/  SHFL.DOWN PT, R73, R240, 0x10, 0x1f ;  /* 0x0a001f00f0497f89 */ /* 0x0044e800000e0000 */
[----:B----4-:R2:W4:Y:S04]  /*54b0*/  SHFL.DOWN PT, R235, R233, 0x10, 0x1f ;  /* 0x0a001f00e9eb7f89 */ /* 0x01052800000e0000 */
[----:B0-----:R2:W0:Y:S02]  /*54c0*/  SHFL.DOWN PT, R245, R247, 0x10, 0x1f ;  /* 0x0a001f00f7f57f89 */ /* 0x00142400000e0000 */
.L_x_6546:
        /* <DEDUP_REMOVED lines=13> */
.L_x_6458:
[----:B------:R-:W-:Y:S05]  /*55a0*/  BSYNC B1 ;  /* 0x0000000000017941 */ /* 0x000fea0003800000 */
.L_x_6457:
[----:B------:R-:W-:Y:S05]  /*55b0*/  BRA.DIV ~URZ, `(.L_x_6459) ;  /* 0x000068827f007947 */ /* 0x000fea000b800000 */
[----:B------:R-:W5:Y:S04]  /*55c0*/  SHFL.IDX PT, R244, R240, RZ, 0x1f ;  /* 0x00001ffff0f47589 */ /* 0x000f6800000e0000 */
[----:B------:R-:W2:Y:S04]  /*55d0*/  SHFL.IDX PT, R239, R238, RZ, 0x1f ;  /* 0x00001fffeeef7589 */ /* 0x000ea800000e0000 */
[----:B----4-:R-:W4:Y:S04]  /*55e0*/  SHFL.IDX PT, R235, R247, RZ, 0x1f ;  /* 0x00001ffff7eb7589 */ /* 0x010f2800000e0000 */
[----:B0-----:R-:W0:Y:S04]  /*55f0*/  SHFL.DOWN PT, R245, R247, 0x1, 0x1f ;  /* 0x08201f00f7f57f89 */ /* 0x001e2800000e0000 */
[----:B------:R-:W3:Y:S04]  /*5600*/  SHFL.IDX PT, R75, R64, RZ, 0x1f ;  /* 0x00001fff404b7589 */ /* 0x000ee800000e0000 */
[----:B------:R-:W1:Y:S04]  /*5610*/  SHFL.IDX PT, R74, R66, RZ, 0x1f ;  /* 0x00001fff424a7589 */ /* 0x000e6800000e0000 */
[----:B------:R-:W0:Y:S01]  /*5620*/  SHFL.IDX PT, R248, R67, RZ, 0x1f ;  /* 0x00001fff43f87589 */ /* 0x000e2200000e0000 */
[----:B-----5:R-:W-:-:S02]  /*5630*/  FMUL.FTZ R68, R67, R244 ;  /* 0x000000f443447220 */ /* 0x020fc40000410000 */
[-C--:B------:R-:W-:Y:S01]  /*5640*/  FMUL.FTZ R242, R66, R244.reuse ;  /* 0x000000f442f27220 */ /* 0x080fe20000410000 */
[----:B---3--:R-:W3:Y:S03]  /*5650*/  SHFL.IDX PT, R73, R65, RZ, 0x1f ;  /* 0x00001fff41497589 */ /* 0x008ee600000e0000 */
[----:B--2---:R-:W-:Y:S01]  /*5660*/  FFMA.FTZ R242, R67, R239, R242 ;  /* 0x000000ef43f27223 */ /* 0x004fe200000100f2 */
[----:B------:R2:W0:Y:S04]  /*5670*/  SHFL.DOWN PT, R243, R238, 0x1, 0x1f ;  /* 0x08201f00eef37f89 */ /* 0x00042800000e0000 */
[----:B------:R5:W0:Y:S04]  /*5680*/  SHFL.DOWN PT, R241, R240, 0x1, 0x1f ;  /* 0x08201f00f0f17f89 */ /* 0x000a2800000e0000 */
[----:B------:R-:W0:Y:S01]  /*5690*/  SHFL.IDX PT, R237, R233, RZ, 0x1f ;  /* 0x00001fffe9ed7589 */ /* 0x000e2200000e0000 */
[----:B-12---:R-:W-:-:S02]  /*56a0*/  FMUL.FTZ R238, R64, R244 ;  /* 0x000000f440ee7220 */ /* 0x006fc40000410000 */
[----:B------:R-:W-:Y:S01]  /*56b0*/  FMUL.FTZ R244, R65, R244 ;  /* 0x000000f441f47220 */ /* 0x000fe20000410000 */
[----:B------:R1:W2:Y:S01]  /*56c0*/  SHFL.DOWN PT, R246, R233, 0x1, 0x1f ;  /* 0x08201f00e9f67f89 */ /* 0x0002a200000e0000 */
[-C--:B-----5:R-:W-:Y:S02]  /*56d0*/  FFMA.FTZ R240, R66, R239.reuse, -R68 ;  /* 0x000000ef42f07223 */ /* 0x0a0fe40000010844 */
[----:B-1----:R-:W-:Y:S02]  /*56e0*/  FMUL.FTZ R233, R64, R239 ;  /* 0x000000ef40e97220 */ /* 0x002fe40000410000 */
.L_x_6547:
[----:B---34-:R1:W3:Y:S01]  /*56f0*/  LDS.128 R68, [R207+0x35f0] ;  /* 0x0035f000cf447984 */ /* 0x0182e20000000c00 */
[----:B------:R-:W-:Y:S01]  /*5700*/  ISETP.NE.AND P0, PT, R99, 0x1f, PT ;  /* 0x0000001f6300780c */ /* 0x000fe20003f05270 */
[----:B------:R-:W-:Y:S01]  /*5710*/  BSSY B1, `(.L_x_6460) ;  /* 0x000000e000017945 */ /* 0x000fe20003800000 */
[----:B------:R-:W-:Y:S02]  /*5720*/  MOV R72, R75 ;  /* 0x0000004b00487202 */ /* 0x000fe40000000f00 */
[----:B0-----:R-:W-:-:S09]  /*5730*/  MOV R75, R248 ;  /* 0x000000f8004b7202 */ /* 0x001fd20000000f00 */
[----:B------:R-:W-:Y:S05]  /*5740*/  @!P0 BRA `(.L_x_6461) ;  /* 0x000000a000008947 */ /* 0x000fea0003800000 */
[CC--:B-1----:R-:W-:Y:S02]  /*5750*/  FMUL.FTZ R64, R75.reuse, R241.reuse ;  /* 0x000000f14b407220 */ /* 0x0c2fe40000410000 */
[C---:B------:R-:W-:Y:S02]  /*5760*/  FMUL.FTZ R66, R74.reuse, R241 ;  /* 0x000000f14a427220 */ /* 0x040fe40000410000 */
[-C--:B------:R-:W-:Y:S02]  /*5770*/  FFMA.FTZ R67, R74, R243.reuse, -R64 ;  /* 0x000000f34a437223 */ /* 0x080fe40000010840 */
[----:B------:R-:W-:Y:S02]  /*5780*/  FFMA.FTZ R248, R75, R243, R66 ;  /* 0x000000f34bf87223 */ /* 0x000fe40000010042 */
[-C--:B------:R-:W-:Y:S02]  /*5790*/  FMUL.FTZ R64, R73, R241.reuse ;  /* 0x000000f149407220 */ /* 0x080fe40000410000 */
[----:B------:R-:W-:-:S02]  /*57a0*/  FMUL.FTZ R66, R72, R241 ;  /* 0x000000f148427220 */ /* 0x000fc40000410000 */
[-C--:B------:R-:W-:Y:S02]  /*57b0*/  FFMA.FTZ R72, R72, R243.reuse, -R64 ;  /* 0x000000f348487223 */ /* 0x080fe40000010840 */
[----:B------:R-:W-:Y:S02]  /*57c0*/  FFMA.FTZ R73, R73, R243, R66 ;  /* 0x000000f349497223 */ /* 0x000fe40000010042 */
[----:B--2---:R-:W-:Y:S02]  /*57d0*/  FADD.FTZ R74, R67, R246 ;  /* 0x000000f6434a7221 */ /* 0x004fe40000010000 */
[----:B------:R-:W-:Y:S02]  /*57e0*/  FADD.FTZ R75, R248, R245 ;  /* 0x000000f5f84b7221 */ /* 0x000fe40000010000 */
.L_x_6461:
[----:B-1----:R-:W-:Y:S05]  /*57f0*/  BSYNC B1 ;  /* 0x0000000000017941 */ /* 0x002fea0003800000 */
.L_x_6460:
        /* <DEDUP_REMOVED lines=16> */
.L_x_6440:
[----:B01----:R-:W-:Y:S05]  /*5900*/  BSYNC B0 ;  /* 0x0000000000007941 */ /* 0x003fea0003800000 */
.L_x_6439:
[C---:B------:R-:W-:Y:S01]  /*5910*/  FMUL.FTZ R68, R146.reuse, R129 ;  /* 0x0000008192447220 */ /* 0x040fe20000410000 */
[----:B------:R-:W-:Y:S01]  /*5920*/  WARPSYNC 0xffffffff ;  /* 0xffffffff00007948 */ /* 0x000fe20003800000 */
[----:B------:R-:W-:Y:S01]  /*5930*/  FMUL.FTZ R146, R146, R191 ;  /* 0x000000bf92927220 */ /* 0x000fe20000410000 */
[----:B------:R-:W-:Y:S01]  /*5940*/  BAR.SYNC.DEFER_BLOCKING 0x0 ;  /* 0x0000000000007b1d */ /* 0x000fe20000010000 */
[----:B------:R-:W-:Y:S01]  /*5950*/  FMUL.FTZ R72, R160, R189 ;  /* 0x000000bda0487220 */ /* 0x000fe20000410000 */
[----:B------:R-:W-:Y:S01]  /*5960*/  MOV R240, c[0x0][0x2bc] ;  /* 0x0000af0000f07a02 */ /* 0x000fe20000000f00 */
[----:B------:R-:W-:Y:S01]  /*5970*/  FMUL.FTZ R70, R156, R128 ;  /* 0x000000809c467220 */ /* 0x000fe20000410000 */
[----:B------:R-:W-:Y:S01]  /*5980*/  ISETP.NE.AND P1, PT, R99, RZ, PT ;  /* 0x000000ff6300720c */ /* 0x000fe20003f25270 */
[----:B------:R-:W-:Y:S01]  /*5990*/  FFMA.FTZ R68, R134, R191, -R68 ;  /* 0x000000bf86447223 */ /* 0x000fe20000010844 */
[----:B------:R-:W-:Y:S01]  /*59a0*/  BSSY B0, `(.L_x_6462) ;  /* 0x0000228000007945 */ /* 0x000fe20003800000 */
[----:B------:R-:W-:-:S02]  /*59b0*/  FMUL.FTZ R71, R158, R190 ;  /* 0x000000be9e477220 */ /* 0x000fc40000410000 */
[----:B------:R-:W-:Y:S02]  /*59c0*/  FFMA.FTZ R134, R134, R129, R146 ;  /* 0x0000008186867223 */ /* 0x000fe40000010092 */
[----:B------:R-:W-:Y:S02]  /*59d0*/  FFMA.FTZ R75, R157, R223, -R72 ;  /* 0x000000df9d4b7223 */ /* 0x000fe40000010848 */
[C---:B------:R-:W-:Y:S02]  /*59e0*/  FMUL.FTZ R146, R172.reuse, R210 ;  /* 0x000000d2ac927220 */ /* 0x040fe40000410000 */
[----:B------:R-:W-:Y:S02]  /*59f0*/  FFMA.FTZ R69, R135, R221, -R70 ;  /* 0x000000dd87457223 */ /* 0x000fe40000010846 */
[----:B------:R-:W-:Y:S02]  /*5a00*/  FMUL.FTZ R172, R172, R225 ;  /* 0x000000e1acac7220 */ /* 0x000fe40000410000 */
        /* <DEDUP_REMOVED lines=8> */
[C---:B------:R-:W-:Y:S02]  /*5a90*/  FFMA.FTZ R146, R161.reuse, R225, -R146 ;  /* 0x000000e1a1927223 */ /* 0x040fe40000010892 */
[----:B------:R-:W-:Y:S02]  /*5aa0*/  FFMA.FTZ R161, R161, R210, R172 ;  /* 0x000000d2a1a17223 */ /* 0x000fe400000100ac */
[----:B------:R-:W-:Y:S02]  /*5ab0*/  FFMA.FTZ R72, R171, R224, -R72 ;  /* 0x000000e0ab487223 */ /* 0x000fe40000010848 */
[----:B------:R-:W-:Y:S02]  /*5ac0*/  FMUL.FTZ R207, R195, R216 ;  /* 0x000000d8c3cf7220 */ /* 0x000fe40000410000 */
[----:B------:R-:W-:-:S02]  /*5ad0*/  FFMA.FTZ R135, R135, R128, R156 ;  /* 0x0000008087877223 */ /* 0x000fc4000001009c */
[----:B------:R-:W-:Y:S02]  /*5ae0*/  FFMA.FTZ R171, R171, R187, R174 ;  /* 0x000000bbabab7223 */ /* 0x000fe400000100ae */
[----:B------:R-:W-:Y:S02]  /*5af0*/  FFMA.FTZ R73, R173, R227, -R74 ;  /* 0x000000e3ad497223 */ /* 0x000fe4000001084a */
[----:B------:R-:W-:Y:S02]  /*5b00*/  FMUL.FTZ R172, R200, R208 ;  /* 0x000000d0c8ac7220 */ /* 0x000fe40000410000 */
[----:B------:R-:W-:Y:S02]  /*5b10*/  FFMA.FTZ R71, R159, R222, -R71 ;  /* 0x000000de9f477223 */ /* 0x000fe40000010847 */
[----:B------:R-:W-:Y:S02]  /*5b20*/  FMUL.FTZ R156, R178, R211 ;  /* 0x000000d3b29c7220 */ /* 0x000fe40000410000 */
[----:B------:R-:W-:-:S02]  /*5b30*/  FFMA.FTZ R173, R173, R212, R176 ;  /* 0x000000d4adad7223 */ /* 0x000fc400000100b0 */
[----:B------:R-:W-:Y:S02]  /*5b40*/  FMUL.FTZ R174, R82, R232 ;  /* 0x000000e852ae7220 */ /* 0x000fe40000410000 */
[----:B------:R-:W-:Y:S02]  /*5b50*/  FMUL.FTZ R158, R158, R220 ;  /* 0x000000dc9e9e7220 */ /* 0x000fe40000410000 */
[----:B------:R-:W-:Y:S02]  /*5b60*/  FFMA.FTZ R159, R159, R188, R162 ;  /* 0x000000bc9f9f7223 */ /* 0x000fe400000100a2 */
[----:B------:R-:W-:Y:S02]  /*5b70*/  FMUL.FTZ R176, R82, R234 ;  /* 0x000000ea52b07220 */ /* 0x000fe40000410000 */
[-C--:B------:R-:W-:Y:S02]  /*5b80*/  FMUL.FTZ R195, R195, R230.reuse ;  /* 0x000000e6c3c37220 */ /* 0x080fe40000410000 */
[----:B------:R-:W-:-:S02]  /*5b90*/  FFMA.FTZ R162, R198, R230, -R207 ;  /* 0x000000e6c6a27223 */ /* 0x000fc400000108cf */
[----:B------:R-:W-:Y:S02]  /*5ba0*/  FFMA.FTZ R82, R197, R209, -R172 ;  /* 0x000000d1c5527223 */ /* 0x000fe400000108ac */
[----:B------:R-:W-:Y:S02]  /*5bb0*/  FADD.FTZ R207, R93, R93 ;  /* 0x0000005d5dcf7221 */ /* 0x000fe40000010000 */
[----:B------:R-:W-:Y:S02]  /*5bc0*/  FFMA.FTZ R74, R175, R226, -R156 ;  /* 0x000000e2af4a7223 */ /* 0x000fe4000001089c */
[----:B------:R-:W-:Y:S02]  /*5bd0*/  FFMA.FTZ R172, R199, R234, -R174 ;  /* 0x000000eac7ac7223 */ /* 0x000fe400000108ae */
[----:B------:R-:W-:Y:S02]  /*5be0*/  FFMA.FTZ R155, R155, R190, R158 ;  /* 0x000000be9b9b7223 */ /* 0x000fe4000001009e */
[----:B------:R-:W-:-:S02]  /*5bf0*/  FMUL.FTZ R178, R178, R226 ;  /* 0x000000e2b2b27220 */ /* 0x000fc40000410000 */
[C---:B------:R-:W-:Y:S02]  /*5c00*/  FMUL.FTZ R156, R186.reuse, R213 ;  /* 0x000000d5ba9c7220 */ /* 0x040fe40000410000 */
[----:B------:R-:W-:Y:S02]  /*5c10*/  FFMA.FTZ R199, R199, R232, R176 ;  /* 0x000000e8c7c77223 */ /* 0x000fe400000100b0 */
[----:B------:R-:W-:Y:S02]  /*5c20*/  FMUL.FTZ R186, R186, R229 ;  /* 0x000000e5baba7220 */ /* 0x000fe40000410000 */
[----:B------:R-:W-:Y:S02]  /*5c30*/  FMUL.FTZ R158, R194, R214 ;  /* 0x000000d6c29e7220 */ /* 0x000fe40000410000 */
[----:B------:R-:W-:Y:S02]  /*5c40*/  FFMA.FTZ R198, R198, R216, R195 ;  /* 0x000000d8c6c67223 */ /* 0x000fe400000100c3 */
[----:B------:R-:W-:-:S02]  /*5c50*/  FMUL.FTZ R200, R200, R209 ;  /* 0x000000d1c8c87220 */ /* 0x000fc40000410000 */
[----:B------:R-:W-:Y:S02]  /*5c60*/  FMUL.FTZ R176, R129, UR23 ;  /* 0x0000001781b07c20 */ /* 0x000fe40008410000 */
[----:B------:R-:W-:Y:S02]  /*5c70*/  FMUL.FTZ R194, R194, R228 ;  /* 0x000000e4c2c27220 */ /* 0x000fe40000410000 */
[----:B------:R-:W-:Y:S02]  /*5c80*/  FADD.FTZ R195, R92, R92 ;  /* 0x0000005c5cc37221 */ /* 0x000fe40000010000 */
[----:B------:R-:W-:Y:S02]  /*5c90*/  FFMA.FTZ R68, R207, R68, RZ ;  /* 0x00000044cf447223 */ /* 0x000fe400000100ff */
[----:B------:R-:W-:Y:S02]  /*5ca0*/  FFMA.FTZ R175, R175, R211, R178 ;  /* 0x000000d3afaf7223 */ /* 0x000fe400000100b2 */
[----:B------:R-:W-:-:S02]  /*5cb0*/  FFMA.FTZ R156, R177, R229, -R156 ;  /* 0x000000e5b19c7223 */ /* 0x000fc4000001089c */
[----:B------:R-:W-:Y:S02]  /*5cc0*/  FFMA.FTZ R177, R177, R213, R186 ;  /* 0x000000d5b1b17223 */ /* 0x000fe400000100ba */
[----:B------:R-:W-:Y:S02]  /*5cd0*/  FFMA.FTZ R158, R185, R228, -R158 ;  /* 0x000000e4b99e7223 */ /* 0x000fe4000001089e */
[----:B------:R-:W-:Y:S02]  /*5ce0*/  FFMA.FTZ R197, R197, R208, R200 ;  /* 0x000000d0c5c57223 */ /* 0x000fe400000100c8 */
[----:B------:R-:W-:Y:S02]  /*5cf0*/  FFMA.FTZ R178, R191, UR24, R176 ;  /* 0x00000018bfb27c23 */ /* 0x000fe400080100b0 */
[----:B------:R-:W-:Y:S02]  /*5d00*/  FFMA.FTZ R185, R185, R214, R194 ;  /* 0x000000d6b9b97223 */ /* 0x000fe400000100c2 */
[----:B------:R-:W-:-:S02]  /*5d10*/  FMUL.FTZ R186, R128, UR24 ;  /* 0x0000001880ba7c20 */ /* 0x000fc40008410000 */
[----:B------:R-:W-:Y:S02]  /*5d20*/  FFMA.FTZ R69, R195, R69, R68 ;  /* 0x00000045c3457223 */ /* 0x000fe40000010044 */
[----:B------:R-:W-:Y:S02]  /*5d30*/  FADD.FTZ R200, R91, R91 ;  /* 0x0000005b5bc87221 */ /* 0x000fe40000010000 */
[----:B------:R-:W-:Y:S02]  /*5d40*/  FMUL.FTZ R194, R128, UR23 ;  /* 0x0000001780c27c20 */ /* 0x000fe40008410000 */
[C---:B------:R-:W-:Y:S02]  /*5d50*/  FFMA.FTZ R176, -R207.reuse, R134, RZ ;  /* 0x00000086cfb07223 */ /* 0x040fe400000101ff */
[----:B------:R-:W-:Y:S02]  /*5d60*/  FFMA.FTZ R134, -R207, R178, -RZ ;  /* 0x000000b2cf867223 */ /* 0x000fe400000109ff */
[----:B------:R-:W-:-:S02]  /*5d70*/  FFMA.FTZ R178, R221, UR23, -R186 ;  /* 0x00000017ddb27c23 */ /* 0x000fc400080108ba */
[----:B------:R-:W-:Y:S02]  /*5d80*/  FFMA.FTZ R70, R200, R70, R69 ;  /* 0x00000046c8467223 */ /* 0x000fe40000010045 */
[----:B------:R-:W-:Y:S02]  /*5d90*/  FFMA.FTZ R186, R221, UR24, R194 ;  /* 0x00000018ddba7c23 */ /* 0x000fe400080100c2 */
[----:B------:R-:W-:Y:S02]  /*5da0*/  FMUL.FTZ R69, R190, UR24 ;  /* 0x00000018be457c20 */ /* 0x000fe40008410000 */
[----:B------:R-:W-:Y:S02]  /*5db0*/  FMUL.FTZ R68, R189, UR24 ;  /* 0x00000018bd447c20 */ /* 0x000fe40008410000 */
[----:B------:R-:W-:Y:S02]  /*5dc0*/  FMUL.FTZ R160, R160, R223 ;  /* 0x000000dfa0a07220 */ /* 0x000fe40000410000 */
[----:B------:R-:W-:-:S02]  /*5dd0*/  FFMA.FTZ R176, -R195, R135, R176 ;  /* 0x00000087c3b07223 */ /* 0x000fc400000101b0 */
[C---:B------:R-:W-:Y:S02]  /*5de0*/  FMUL.FTZ R178, R195.reuse, R178 ;  /* 0x000000b2c3b27220 */ /* 0x040fe40000410000 */
[----:B------:R-:W-:Y:S02]  /*5df0*/  FFMA.FTZ R186, -R195, R186, -RZ ;  /* 0x000000bac3ba7223 */ /* 0x000fe400000109ff */
[----:B------:R-:W-:Y:S02]  /*5e00*/  FMUL.FTZ R135, R190, UR23 ;  /* 0x00000017be877c20 */ /* 0x000fe40008410000 */
[----:B------:R-:W-:Y:S02]  /*5e10*/  FFMA.FTZ R69, R220, UR23, -R69 ;  /* 0x00000017dc457c23 */ /* 0x000fe40008010845 */
[----:B------:R-:W-:Y:S02]  /*5e20*/  FFMA.FTZ R68, R223, UR23, -R68 ;  /* 0x00000017df447c23 */ /* 0x000fe40008010844 */
[----:B------:R-:W-:-:S02]  /*5e30*/  FADD.FTZ R195, R90, R90 ;  /* 0x0000005a5ac37221 */ /* 0x000fc40000010000 */
[----:B------:R-:W-:Y:S02]  /*5e40*/  FFMA.FTZ R157, R157, R189, R160 ;  /* 0x000000bd9d9d7223 */ /* 0x000fe400000100a0 */
[----:B------:R-:W-:Y:S02]  /*5e50*/  FMUL.FTZ R160, R196, R215 ;  /* 0x000000d7c4a07220 */ /* 0x000fe40000410000 */
[----:B------:R-:W-:Y:S02]  /*5e60*/  FFMA.FTZ R194, R220, UR24, R135 ;  /* 0x00000018dcc27c23 */ /* 0x000fe40008010087 */
[----:B------:R-:W-:Y:S02]  /*5e70*/  FFMA.FTZ R176, -R200, R155, R176 ;  /* 0x0000009bc8b07223 */ /* 0x000fe400000101b0 */
[----:B------:R-:W-:Y:S02]  /*5e80*/  FMUL.FTZ R196, R196, R231 ;  /* 0x000000e7c4c47220 */ /* 0x000fe40000410000 */
[----:B------:R-:W-:-:S02]  /*5e90*/  FMUL.FTZ R135, R200, R69 ;  /* 0x00000045c8877220 */ /* 0x000fc40000410000 */
[----:B------:R-:W-:Y:S02]  /*5ea0*/  FMUL.FTZ R155, R195, R68 ;  /* 0x00000044c39b7220 */ /* 0x000fe40000410000 */
[----:B------:R-:W0:Y:S01]  /*5eb0*/  LDS.64 R68, [R99.X16+0x35e8] ;  /* 0x0035e80063447984 */ /* 0x000e22000000ca00 */
[C---:B------:R-:W-:Y:S02]  /*5ec0*/  FFMA.FTZ R160, R193.reuse, R231, -R160 ;  /* 0x000000e7c1a07223 */ /* 0x040fe400000108a0 */
[----:B------:R-:W-:Y:S01]  /*5ed0*/  FFMA.FTZ R193, R193, R215, R196 ;  /* 0x000000d7c1c17223 */ /* 0x000fe200000100c4 */
[----:B------:R1:W-:Y:S01]  /*5ee0*/  @!P1 STS.128 [R0.X16+0x4be0], R64 ;  /* 0x004be04000009388 */ /* 0x0003e2000000cc00 */
[----:B------:R-:W-:Y:S02]  /*5ef0*/  FMUL.FTZ R196, R189, UR23 ;  /* 0x00000017bdc47c20 */ /* 0x000fe40008410000 */
[----:B------:R-:W-:Y:S02]  /*5f00*/  FMUL.FTZ R174, R129, UR24 ;  /* 0x0000001881ae7c20 */ /* 0x000fe40008410000 */
[----:B------:R-:W-:-:S02]  /*5f10*/  FFMA.FTZ R196, R223, UR24, R196 ;  /* 0x00000018dfc47c23 */ /* 0x000fc400080100c4 */
[----:B------:R-:W-:Y:S02]  /*5f20*/  FFMA.FTZ R194, -R200, R194, -RZ ;  /* 0x000000c2c8c27223 */ /* 0x000fe400000109ff */
[----:B------:R-:W-:Y:S02]  /*5f30*/  FFMA.FTZ R174, R191, UR23, -R174 ;  /* 0x00000017bfae7c23 */ /* 0x000fe400080108ae */
[C---:B------:R-:W-:Y:S02]  /*5f40*/  FFMA.FTZ R70, R195.reuse, R75, R70 ;  /* 0x0000004bc3467223 */ /* 0x040fe40000010046 */
[C---:B------:R-:W-:Y:S02]  /*5f50*/  FFMA.FTZ R200, -R195.reuse, R157, R176 ;  /* 0x0000009dc3c87223 */ /* 0x040fe400000101b0 */
[----:B------:R-:W-:Y:S02]  /*5f60*/  FFMA.FTZ R75, -R195, R196, -RZ ;  /* 0x000000c4c34b7223 */ /* 0x000fe400000109ff */
[----:B------:R-:W-:Y:S01]  /*5f70*/  FADD.FTZ R176, RZ, R217 ;  /* 0x000000d9ffb07221 */ /* 0x000fe20000010000 */
[----:B------:R-:W-:Y:S01]  /*5f80*/  MOV R217, c[0x0][0x2b8] ;  /* 0x0000ae0000d97a02 */ /* 0x000fe20000000f00 */
[----:B------:R-:W-:-:S02]  /*5f90*/  FMUL.FTZ R157, R188, UR24 ;  /* 0x00000018bc9d7c20 */ /* 0x000fc40008410000 */
[----:B------:R-:W-:Y:S01]  /*5fa0*/  FMUL.FTZ R195, R188, UR23 ;  /* 0x00000017bcc37c20 */ /* 0x000fe20008410000 */
[--C-:B------:R-:W-:Y:S01]  /*5fb0*/  SHF.R.U64 R217, R217, 0x1, R240.reuse ;  /* 0x00000001d9d97819 */ /* 0x100fe200000012f0 */
[----:B------:R-:W-:Y:S01]  /*5fc0*/  FMUL.FTZ R174, R207, R174 ;  /* 0x000000aecfae7220 */ /* 0x000fe20000410000 */
[----:B------:R-:W-:Y:S01]  /*5fd0*/  SHF.R.U32.HI R240, RZ, 0x1, R240 ;  /* 0x00000001fff07819 */ /* 0x000fe200000116f0 */
[C---:B------:R-:W-:Y:S02]  /*5fe0*/  FMUL.FTZ R207, R83.reuse, R236 ;  /* 0x000000ec53cf7220 */ /* 0x040fe40000410000 */
[----:B------:R-:W-:Y:S02]  /*5ff0*/  FMUL.FTZ R196, R83, R176 ;  /* 0x000000b053c47220 */ /* 0x000fe40000410000 */
[----:B------:R-:W-:Y:S02]  /*6000*/  FADD.FTZ R238, R89, R89 ;  /* 0x0000005959ee7221 */ /* 0x000fe40000010000 */
[----:B------:R-:W-:-:S02]  /*6010*/  FFMA.FTZ R157, R222, UR23, -R157 ;  /* 0x00000017de9d7c23 */ /* 0x000fc4000801089d */
[----:B------:R-:W-:Y:S02]  /*6020*/  FFMA.FTZ R83, R222, UR24, R195 ;  /* 0x00000018de537c23 */ /* 0x000fe400080100c3 */
[C---:B------:R-:W-:Y:S02]  /*6030*/  FFMA.FTZ R195, R81.reuse, R176, R207 ;  /* 0x000000b051c37223 */ /* 0x040fe400000100cf */
[----:B------:R-:W-:Y:S02]  /*6040*/  FFMA.FTZ R196, R81, R236, -R196 ;  /* 0x000000ec51c47223 */ /* 0x000fe400000108c4 */
[C---:B------:R-:W-:Y:S02]  /*6050*/  FFMA.FTZ R71, R238.reuse, R71, R70 ;  /* 0x00000047ee477223 */ /* 0x040fe40000010046 */
[C---:B------:R-:W-:Y:S02]  /*6060*/  FMUL.FTZ R81, R238.reuse, R157 ;  /* 0x0000009dee517220 */ /* 0x040fe40000410000 */
[----:B------:R-:W-:-:S02]  /*6070*/  FFMA.FTZ R83, -R238, R83, -RZ ;  /* 0x00000053ee537223 */ /* 0x000fc400000109ff */
[----:B------:R-:W-:Y:S02]  /*6080*/  FFMA.FTZ R200, -R238, R159, R200 ;  /* 0x0000009feec87223 */ /* 0x000fe400000101c8 */
[C---:B------:R-:W-:Y:S02]  /*6090*/  FMUL.FTZ R70, R210.reuse, UR24 ;  /* 0x00000018d2467c20 */ /* 0x040fe40008410000 */
[----:B------:R-:W-:Y:S02]  /*60a0*/  FMUL.FTZ R238, R210, UR23 ;  /* 0x00000017d2ee7c20 */ /* 0x000fe40008410000 */
[----:B------:R-:W-:Y:S02]  /*60b0*/  FADD.FTZ R159, R88, R88 ;  /* 0x00000058589f7221 */ /* 0x000fe40000010000 */
[C---:B------:R-:W-:Y:S02]  /*60c0*/  FFMA.FTZ R70, R225.reuse, UR23, -R70 ;  /* 0x00000017e1467c23 */ /* 0x040fe40008010846 */
[----:B------:R-:W-:-:S02]  /*60d0*/  FFMA.FTZ R157, R225, UR24, R238 ;  /* 0x00000018e19d7c23 */ /* 0x000fc400080100ee */
[C---:B------:R-:W-:Y:S02]  /*60e0*/  FFMA.FTZ R207, R159.reuse, R146, R71 ;  /* 0x000000929fcf7223 */ /* 0x040fe40000010047 */
[C---:B------:R-:W-:Y:S02]  /*60f0*/  FMUL.FTZ R146, R159.reuse, R70 ;  /* 0x000000469f927220 */ /* 0x040fe40000410000 */
[C---:B------:R-:W-:Y:S02]  /*6100*/  FFMA.FTZ R157, -R159.reuse, R157, -RZ ;  /* 0x0000009d9f9d7223 */ /* 0x040fe400000109ff */
[----:B------:R-:W-:Y:S02]  /*6110*/  IMAD R235, R240, R109, RZ ;  /* 0x0000006df0eb7224 */ /* 0x000fe400078e02ff */
[----:B------:R-:W-:Y:S02]  /*6120*/  FFMA.FTZ R200, -R159, R161, R200 ;  /* 0x000000a19fc87223 */ /* 0x000fe400000101c8 */
[----:B------:R-:W-:-:S02]  /*6130*/  FMUL.FTZ R159, R176, UR24 ;  /* 0x00000018b09f7c20 */ /* 0x000fc40008410000 */
[----:B------:R-:W-:Y:S02]  /*6140*/  IMAD R235, R108, R217, R235 ;  /* 0x000000d96ceb7224 */ /* 0x000fe400078e02eb */
[----:B------:R-:W-:-:S04]  /*6150*/  IMAD.WIDE.U32 R70, R217, R109, RZ ;  /* 0x0000006dd9467225 */ /* 0x000fc800078e00ff */
[----:B------:R-:W-:Y:S01]  /*6160*/  FADD.FTZ R238, R50, R50 ;  /* 0x0000003232ee7221 */ /* 0x000fe20000010000 */
[----:B------:R-:W-:Y:S01]  /*6170*/  IADD3 R71, R71, R235, RZ ;  /* 0x000000eb47477210 */ /* 0x000fe20007ffe0ff */
[----:B------:R-:W-:Y:S02]  /*6180*/  FFMA.FTZ R217, R236, UR23, -R159 ;  /* 0x00000017ecd97c23 */ /* 0x000fe4000801089f */
[C---:B------:R-:W-:Y:S02]  /*6190*/  FMUL.FTZ R159, R238.reuse, R195 ;  /* 0x000000c3ee9f7220 */ /* 0x040fe40000410000 */
[----:B------:R-:W-:Y:S02]  /*61a0*/  FMUL.FTZ R195, R238, R217 ;  /* 0x000000d9eec37220 */ /* 0x000fe40000410000 */
[----:B0-----:R-:W-:Y:S02]  /*61b0*/  FMUL.FTZ R217, R69, -R77 ;  /* 0x8000004d45d97220 */ /* 0x001fe40000410000 */
[----:B------:R-:W-:-:S02]  /*61c0*/  FMUL.FTZ R161, R176, UR23 ;  /* 0x00000017b0a17c20 */ /* 0x000fc40008410000 */
[C---:B------:R-:W-:Y:S02]  /*61d0*/  FMUL.FTZ R77, R68.reuse, -R77 ;  /* 0x8000004d444d7220 */ /* 0x040fe40000410000 */
[-C--:B------:R-:W-:Y:S02]  /*61e0*/  FFMA.FTZ R68, R68, R76.reuse, -R217 ;  /* 0x0000004c44447223 */ /* 0x080fe400000108d9 */
[----:B------:R-:W-:Y:S02]  /*61f0*/  FFMA.FTZ R233, R236, UR24, R161 ;  /* 0x00000018ece97c23 */ /* 0x000fe400080100a1 */
[----:B------:R-:W-:Y:S02]  /*6200*/  FFMA.FTZ R69, R69, R76, R77 ;  /* 0x0000004c45457223 */ /* 0x000fe4000001004d */
[----:B------:R-:W-:Y:S02]  /*6210*/  FADD.FTZ R217, R87, R87 ;  /* 0x0000005757d97221 */ /* 0x000fe40000010000 */
[----:B------:R-:W-:-:S02]  /*6220*/  FADD.FTZ R205, R205, R68 ;  /* 0x00000044cdcd7221 */ /* 0x000fc40000010000 */
[----:B------:R-:W-:Y:S02]  /*6230*/  IMAD R68, R106, c[0x0][0x2c0], RZ ;  /* 0x0000b0006a447a24 */ /* 0x000fe400078e02ff */
[C---:B------:R-:W-:Y:S02]  /*6240*/  FMUL.FTZ R161, R238.reuse, R196 ;  /* 0x000000c4eea17220 */ /* 0x040fe40000410000 */
[----:B------:R-:W-:Y:S02]  /*6250*/  FFMA.FTZ R196, -R238, R233, -RZ ;  /* 0x000000e9eec47223 */ /* 0x000fe400000109ff */
[----:B------:R-:W-:Y:S02]  /*6260*/  FADD.FTZ R69, -R206, R69 ;  /* 0x00000045ce457221 */ /* 0x000fe40000010100 */
[----:B------:R-:W-:Y:S02]  /*6270*/  FFMA.FTZ R238, R217, R72, R207 ;  /* 0x00000048d9ee7223 */ /* 0x000fe400000100cf */
[----:B------:R-:W-:-:S02]  /*6280*/  FMUL.FTZ R77, R187, UR24 ;  /* 0x00000018bb4d7c20 */ /* 0x000fc40008410000 */
[----:B------:R-:W-:Y:S02]  /*6290*/  FMUL.FTZ R207, R187, UR23 ;  /* 0x00000017bbcf7c20 */ /* 0x000fe40008410000 */
[----:B------:R-:W-:Y:S02]  /*62a0*/  IMAD R233, R107, c[0x0][0x2c4], R68 ;  /* 0x0000b1006be97a24 */ /* 0x000fe400078e0244 */
[C---:B------:R-:W-:Y:S02]  /*62b0*/  FMUL.FTZ R68, R145.reuse, -R205 ;  /* 0x800000cd91447220 */ /* 0x040fe40000410000 */
[----:B------:R-:W-:Y:S02]  /*62c0*/  FMUL.FTZ R145, R145, -R69 ;  /* 0x8000004591917220 */ /* 0x000fe40000410000 */
[C---:B------:R-:W-:Y:S02]  /*62d0*/  FFMA.FTZ R76, R224.reuse, UR23, -R77 ;  /* 0x00000017e04c7c23 */ /* 0x040fe4000801084d */
[----:B------:R-:W-:-:S02]  /*62e0*/  FFMA.FTZ R77, R224, UR24, R207 ;  /* 0x00000018e04d7c23 */ /* 0x000fc400080100cf */
[C---:B------:R-:W-:Y:S02]  /*62f0*/  FFMA.FTZ R207, R144.reuse, R69, R68 ;  /* 0x0000004590cf7223 */ /* 0x040fe40000010044 */
[----:B------:R-:W-:Y:S02]  /*6300*/  FFMA.FTZ R68, R144, R205, -R145 ;  /* 0x000000cd90447223 */ /* 0x000fe40000010891 */
[----:B------:R-:W-:-:S04]  /*6310*/  IMAD.WIDE.U32 R70, R107, c[0x0][0x2c0], R70 ;  /* 0x0000b0006b467a25 */ /* 0x000fc800078e0046 */
[----:B------:R-:W-:Y:S01]  /*6320*/  FADD.FTZ R204, -R204, R207 ;  /* 0x000000cfcccc7221 */ /* 0x000fe20000010100 */
[----:B------:R-:W-:Y:S01]  /*6330*/  IADD3 R145, R233, R71, RZ ;  /* 0x00000047e9917210 */ /* 0x000fe20007ffe0ff */
[----:B------:R-:W-:Y:S01]  /*6340*/  FADD.FTZ R68, R203, R68 ;  /* 0x00000044cb447221 */ /* 0x000fe20000010000 */
[C---:B------:R-:W-:Y:S01]  /*6350*/  LEA R72, P0, R70.reuse, c[0x0][0x320], 0x3 ;  /* 0x0000c80046487a11 */ /* 0x040fe200078018ff */
[C---:B------:R-:W-:Y:S02]  /*6360*/  FMUL.FTZ R71, R143.reuse, -R204 ;  /* 0x800000cc8f477220 */ /* 0x040fe40000410000 */
[-C--:B------:R-:W-:Y:S01]  /*6370*/  FMUL.FTZ R143, R143, -R68.reuse ;  /* 0x800000448f8f7220 */ /* 0x080fe20000410000 */
[----:B------:R-:W-:Y:S01]  /*6380*/  LEA.HI.X R70, R70, c[0x0][0x324], R145, 0x3, P0 ;  /* 0x0000c90046467a11 */ /* 0x000fe200000f1c91 */
[C---:B------:R-:W-:Y:S02]  /*6390*/  FFMA.FTZ R144, R142.reuse, R68, -R71 ;  /* 0x000000448e907223 */ /* 0x040fe40000010847 */
[----:B------:R-:W-:-:S02]  /*63a0*/  FFMA.FTZ R71, R142, R204, R143 ;  /* 0x000000cc8e477223 */ /* 0x000fc4000001008f */
[----:B------:R-:W-:Y:S02]  /*63b0*/  FADD.FTZ R201, R201, R144 ;  /* 0x00000090c9c97221 */ /* 0x000fe40000010000 */
[----:B------:R-:W-:Y:S02]  /*63c0*/  FADD.FTZ R71, -R202, R71 ;  /* 0x00000047ca477221 */ /* 0x000fe40000010100 */
[----:B------:R-:W-:Y:S02]  /*63d0*/  FFMA.FTZ R200, -R217, R171, R200 ;  /* 0x000000abd9c87223 */ /* 0x000fe400000101c8 */
[C---:B------:R-:W-:Y:S02]  /*63e0*/  FMUL.FTZ R143, R141.reuse, -R71 ;  /* 0x800000478d8f7220 */ /* 0x040fe40000410000 */
[----:B------:R-:W-:Y:S02]  /*63f0*/  FADD.FTZ R171, R86, R86 ;  /* 0x0000005656ab7221 */ /* 0x000fe40000010000 */
[----:B------:R-:W-:-:S02]  /*6400*/  FMUL.FTZ R141, R141, -R201 ;  /* 0x800000c98d8d7220 */ /* 0x000fc40000410000 */
[----:B------:R-:W-:Y:S02]  /*6410*/  FFMA.FTZ R145, R171, R73, R238 ;  /* 0x00000049ab917223 */ /* 0x000fe400000100ee */
[----:B------:R-:W-:Y:S02]  /*6420*/  FFMA.FTZ R141, R140, R71, R141 ;  /* 0x000000478c8d7223 */ /* 0x000fe4000001008d */
[C---:B------:R-:W-:Y:S02]  /*6430*/  FMUL.FTZ R206, R212.reuse, UR24 ;  /* 0x00000018d4ce7c20 */ /* 0x040fe40008410000 */
[----:B------:R-:W-:Y:S02]  /*6440*/  FMUL.FTZ R238, R212, UR23 ;  /* 0x00000017d4ee7c20 */ /* 0x000fe40008410000 */
[----:B------:R-:W-:Y:S02]  /*6450*/  FFMA.FTZ R143, R140, R201, -R143 ;  /* 0x000000c98c8f7223 */ /* 0x000fe4000001088f */
[----:B------:R-:W-:-:S02]  /*6460*/  FADD.FTZ R80, -R80, R141 ;  /* 0x0000008d50507221 */ /* 0x000fc40000010100 */
[C---:B------:R-:W-:Y:S02]  /*6470*/  FFMA.FTZ R142, R227.reuse, UR23, -R206 ;  /* 0x00000017e38e7c23 */ /* 0x040fe400080108ce */
[----:B------:R-:W-:Y:S02]  /*6480*/  FFMA.FTZ R73, R227, UR24, R238 ;  /* 0x00000018e3497c23 */ /* 0x000fe400080100ee */
[----:B------:R-:W-:Y:S02]  /*6490*/  FADD.FTZ R192, R192, R143 ;  /* 0x0000008fc0c07221 */ /* 0x000fe40000010000 */
[----:B------:R-:W-:Y:S02]  /*64a0*/  FMUL.FTZ R143, R139, -R80 ;  /* 0x800000508b8f7220 */ /* 0x000fe40000410000 */
[----:B------:R-:W-:Y:S02]  /*64b0*/  FADD.FTZ R144, R85, R85 ;  /* 0x0000005555907221 */ /* 0x000fe40000010000 */
[----:B------:R-:W-:-:S02]  /*64c0*/  FMUL.FTZ R142, R171, R142 ;  /* 0x0000008eab8e7220 */ /* 0x000fc40000410000 */
[C---:B------:R-:W-:Y:S02]  /*64d0*/  FFMA.FTZ R73, -R171.reuse, R73, -RZ ;  /* 0x00000049ab497223 */ /* 0x040fe400000109ff */
[----:B------:R-:W-:Y:S02]  /*64e0*/  FFMA.FTZ R200, -R171, R173, R200 ;  /* 0x000000adabc87223 */ /* 0x000fe400000101c8 */
[----:B------:R-:W-:Y:S02]  /*64f0*/  FMUL.FTZ R139, R139, -R192 ;  /* 0x800000c08b8b7220 */ /* 0x000fe40000410000 */
[C---:B------:R-:W-:Y:S02]  /*6500*/  FMUL.FTZ R171, R211.reuse, UR24 ;  /* 0x00000018d3ab7c20 */ /* 0x040fe40008410000 */
[----:B------:R-:W-:Y:S02]  /*6510*/  FMUL.FTZ R173, R211, UR23 ;  /* 0x00000017d3ad7c20 */ /* 0x000fe40008410000 */
[----:B------:R-:W-:-:S02]  /*6520*/  FFMA.FTZ R145, R144, R74, R145 ;  /* 0x0000004a90917223 */ /* 0x000fc40000010091 */
[----:B------:R-:W-:Y:S02]  /*6530*/  FFMA.FTZ R139, R138, R80, R139 ;  /* 0x000000508a8b7223 */ /* 0x000fe4000001008b */
[C---:B------:R-:W-:Y:S02]  /*6540*/  FFMA.FTZ R171, R226.reuse, UR23, -R171 ;  /* 0x00000017e2ab7c23 */ /* 0x040fe400080108ab */
[----:B------:R-:W-:Y:S02]  /*6550*/  FFMA.FTZ R140, R226, UR24, R173 ;  /* 0x00000018e28c7c23 */ /* 0x000fe400080100ad */
[----:B------:R-:W-:Y:S02]  /*6560*/  FFMA.FTZ R74, R138, R192, -R143 ;  /* 0x000000c08a4a7223 */ /* 0x000fe4000001088f */
[----:B------:R-:W-:Y:S02]  /*6570*/  FADD.FTZ R173, R84, R84 ;  /* 0x0000005454ad7221 */ /* 0x000fe40000010000 */
[----:B------:R-:W-:-:S02]  /*6580*/  FADD.FTZ R139, -R78, R139 ;  /* 0x0000008b4e8b7221 */ /* 0x000fc40000010100 */
[C---:B------:R-:W-:Y:S02]  /*6590*/  FMUL.FTZ R141, R144.reuse, R171 ;  /* 0x000000ab908d7220 */ /* 0x040fe40000410000 */
[C---:B------:R-:W-:Y:S02]  /*65a0*/  FFMA.FTZ R140, -R144.reuse, R140, -RZ ;  /* 0x0000008c908c7223 */ /* 0x040fe400000109ff */
[----:B------:R-:W-:Y:S02]  /*65b0*/  FFMA.FTZ R200, -R144, R175, R200 ;  /* 0x000000af90c87223 */ /* 0x000fe400000101c8 */
[----:B------:R-:W-:Y:S02]  /*65c0*/  FADD.FTZ R79, R79, R74 ;  /* 0x0000004a4f4f7221 */ /* 0x000fe40000010000 */
[----:B------:R-:W-:Y:S02]  /*65d0*/  FFMA.FTZ R145, R173, R156, R145 ;  /* 0x0000009cad917223 */ /* 0x000fe40000010091 */
[----:B------:R-:W-:-:S02]  /*65e0*/  FMUL.FTZ R144, R213, UR24 ;  /* 0x00000018d5907c20 */ /* 0x000fc40008410000 */
[----:B------:R-:W-:Y:S02]  /*65f0*/  FMUL.FTZ R156, R213, UR23 ;  /* 0x00000017d59c7c20 */ /* 0x000fe40008410000 */
[C---:B------:R-:W-:Y:S02]  /*6600*/  FMUL.FTZ R74, R137.reuse, -R139 ;  /* 0x8000008b894a7220 */ /* 0x040fe40000410000 */
[----:B------:R-:W-:Y:S02]  /*6610*/  FMUL.FTZ R78, R137, -R79 ;  /* 0x8000004f894e7220 */ /* 0x000fe40000410000 */
[C---:B------:R-:W-:Y:S02]  /*6620*/  FFMA.FTZ R143, R229.reuse, UR23, -R144 ;  /* 0x00000017e58f7c23 */ /* 0x040fe40008010890 */
[----:B------:R-:W-:Y:S02]  /*6630*/  FFMA.FTZ R138, R229, UR24, R156 ;  /* 0x00000018e58a7c23 */ /* 0x000fe4000801009c */
[----:B------:R-:W-:-:S02]  /*6640*/  FADD.FTZ R144, R55, R55 ;  /* 0x0000003737907221 */ /* 0x000fc40000010000 */
[C---:B------:R-:W-:Y:S02]  /*6650*/  FFMA.FTZ R137, R136.reuse, R79, -R74 ;  /* 0x0000004f88897223 */ /* 0x040fe4000001084a */
[----:B------:R-:W-:Y:S02]  /*6660*/  FFMA.FTZ R74, R136, R139, R78 ;  /* 0x0000008b884a7223 */ /* 0x000fe4000001004e */
[C---:B------:R-:W-:Y:S02]  /*6670*/  FMUL.FTZ R143, R173.reuse, R143 ;  /* 0x0000008fad8f7220 */ /* 0x040fe40000410000 */
[C---:B------:R-:W-:Y:S02]  /*6680*/  FFMA.FTZ R138, -R173.reuse, R138, -RZ ;  /* 0x0000008aad8a7223 */ /* 0x040fe400000109ff */
[----:B------:R-:W-:Y:S02]  /*6690*/  FFMA.FTZ R200, -R173, R177, R200 ;  /* 0x000000b1adc87223 */ /* 0x000fe400000101c8 */
[----:B------:R-:W-:-:S02]  /*66a0*/  FFMA.FTZ R171, R144, R158, R145 ;  /* 0x0000009e90ab7223 */ /* 0x000fc40000010091 */
[C---:B------:R-:W-:Y:S02]  /*66b0*/  FMUL.FTZ R145, R214.reuse, UR24 ;  /* 0x00000018d6917c20 */ /* 0x040fe40008410000 */
[----:B------:R-:W-:Y:S02]  /*66c0*/  FMUL.FTZ R173, R214, UR23 ;  /* 0x00000017d6ad7c20 */ /* 0x000fe40008410000 */
[----:B------:R-:W-:Y:S02]  /*66d0*/  FADD.FTZ R74, -R179, R74 ;  /* 0x0000004ab34a7221 */ /* 0x000fe40000010100 */
[----:B------:R-:W-:Y:S02]  /*66e0*/  FADD.FTZ R158, R54, R54 ;  /* 0x00000036369e7221 */ /* 0x000fe40000010000 */
[----:B------:R-:W-:Y:S02]  /*66f0*/  FADD.FTZ R180, R180, R137 ;  /* 0x00000089b4b47221 */ /* 0x000fe40000010000 */
[----:B------:R-:W-:-:S02]  /*6700*/  FFMA.FTZ R137, R228, UR23, -R145 ;  /* 0x00000017e4897c23 */ /* 0x000fc40008010891 */
[----:B------:R-:W-:Y:S02]  /*6710*/  FFMA.FTZ R136, R228, UR24, R173 ;  /* 0x00000018e4887c23 */ /* 0x000fe400080100ad */
[C---:B------:R-:W-:Y:S02]  /*6720*/  FMUL.FTZ R145, R133.reuse, -R74 ;  /* 0x8000004a85917220 */ /* 0x040fe40000410000 */
[----:B------:R-:W-:Y:S02]  /*6730*/  FFMA.FTZ R173, R158, R160, R171 ;  /* 0x000000a09ead7223 */ /* 0x000fe400000100ab */
[----:B------:R-:W-:Y:S02]  /*6740*/  FMUL.FTZ R171, R133, -R180 ;  /* 0x800000b485ab7220 */ /* 0x000fe40000410000 */
[C---:B------:R-:W-:Y:S02]  /*6750*/  FMUL.FTZ R137, R144.reuse, R137 ;  /* 0x0000008990897220 */ /* 0x040fe40000410000 */
[----:B------:R-:W-:-:S02]  /*6760*/  FFMA.FTZ R136, -R144, R136, -RZ ;  /* 0x0000008890887223 */ /* 0x000fc400000109ff */
[----:B------:R-:W-:Y:S02]  /*6770*/  FFMA.FTZ R200, -R144, R185, R200 ;  /* 0x000000b990c87223 */ /* 0x000fe400000101c8 */
[C---:B------:R-:W-:Y:S02]  /*6780*/  FFMA.FTZ R133, R132.reuse, R180, -R145 ;  /* 0x000000b484857223 */ /* 0x040fe40000010891 */
[C---:B------:R-:W-:Y:S02]  /*6790*/  FMUL.FTZ R78, R215.reuse, UR24 ;  /* 0x00000018d74e7c20 */ /* 0x040fe40008410000 */
[----:B------:R-:W-:Y:S02]  /*67a0*/  FMUL.FTZ R144, R215, UR23 ;  /* 0x00000017d7907c20 */ /* 0x000fe40008410000 */
[----:B------:R-:W-:Y:S02]  /*67b0*/  FFMA.FTZ R132, R132, R74, R171 ;  /* 0x0000004a84847223 */ /* 0x000fe400000100ab */
[----:B------:R-:W-:-:S02]  /*67c0*/  FFMA.FTZ R78, R231, UR23, -R78 ;  /* 0x00000017e74e7c23 */ /* 0x000fc4000801084e */
[----:B------:R-:W-:Y:S02]  /*67d0*/  FFMA.FTZ R145, R231, UR24, R144 ;  /* 0x00000018e7917c23 */ /* 0x000fe40008010090 */
[----:B------:R-:W-:Y:S02]  /*67e0*/  FADD.FTZ R181, -R181, R132 ;  /* 0x00000084b5b57221 */ /* 0x000fe40000010100 */
[----:B------:R-:W-:Y:S02]  /*67f0*/  FADD.FTZ R133, R182, R133 ;  /* 0x00000085b6857221 */ /* 0x000fe40000010000 */
[C---:B------:R-:W-:Y:S02]  /*6800*/  FMUL.FTZ R144, R158.reuse, R78 ;  /* 0x0000004e9e907220 */ /* 0x040fe40000410000 */
[----:B------:R-:W-:Y:S02]  /*6810*/  FFMA.FTZ R132, -R158, R145, -RZ ;  /* 0x000000919e847223 */ /* 0x000fe400000109ff */
[----:B------:R-:W-:-:S02]  /*6820*/  FMUL.FTZ R78, R131, -R181 ;  /* 0x800000b5834e7220 */ /* 0x000fc40000410000 */
[-C--:B------:R-:W-:Y:S02]  /*6830*/  FMUL.FTZ R145, R131, -R133.reuse ;  /* 0x8000008583917220 */ /* 0x080fe40000410000 */
[C---:B------:R-:W-:Y:S02]  /*6840*/  FFMA.FTZ R131, R130.reuse, R133, -R78 ;  /* 0x0000008582837223 */ /* 0x040fe4000001084e */
[----:B------:R-:W-:Y:S02]  /*6850*/  FFMA.FTZ R78, R130, R181, R145 ;  /* 0x000000b5824e7223 */ /* 0x000fe40000010091 */
[----:B------:R-:W-:Y:S02]  /*6860*/  FADD.FTZ R156, R53, R53 ;  /* 0x00000035359c7221 */ /* 0x000fe40000010000 */
[----:B------:R-:W-:Y:S02]  /*6870*/  FADD.FTZ R78, -R183, R78 ;  /* 0x0000004eb74e7221 */ /* 0x000fe40000010100 */
[----:B------:R-:W-:-:S02]  /*6880*/  FADD.FTZ R184, R184, R131 ;  /* 0x00000083b8b87221 */ /* 0x000fc40000010000 */
[----:B------:R-:W-:Y:S02]  /*6890*/  FFMA.FTZ R193, -R158, R193, R200 ;  /* 0x000000c19ec17223 */ /* 0x000fe400000101c8 */
[C---:B------:R-:W-:Y:S02]  /*68a0*/  FMUL.FTZ R171, R216.reuse, UR24 ;  /* 0x00000018d8ab7c20 */ /* 0x040fe40008410000 */
[----:B------:R-:W-:Y:S02]  /*68b0*/  FMUL.FTZ R175, R216, UR23 ;  /* 0x00000017d8af7c20 */ /* 0x000fe40008410000 */
[----:B------:R-:W-:Y:S02]  /*68c0*/  FFMA.FTZ R173, R156, R162, R173 ;  /* 0x000000a29cad7223 */ /* 0x000fe400000100ad */
[----:B------:R-:W-:Y:S02]  /*68d0*/  FADD.FTZ R158, R52, R52 ;  /* 0x00000034349e7221 */ /* 0x000fe40000010000 */
[----:B------:R-:W-:-:S02]  /*68e0*/  FMUL.FTZ R145, R112, -R78 ;  /* 0x8000004e70917220 */ /* 0x000fc40000410000 */
[----:B------:R-:W-:Y:S02]  /*68f0*/  FMUL.FTZ R112, R112, -R184 ;  /* 0x800000b870707220 */ /* 0x000fe40000410000 */
[C---:B------:R-:W-:Y:S02]  /*6900*/  FFMA.FTZ R131, R230.reuse, UR23, -R171 ;  /* 0x00000017e6837c23 */ /* 0x040fe400080108ab */
[----:B------:R-:W-:Y:S02]  /*6910*/  FFMA.FTZ R130, R230, UR24, R175 ;  /* 0x00000018e6827c23 */ /* 0x000fe400080100af */
[----:B------:R-:W-:Y:S02]  /*6920*/  FFMA.FTZ R173, R158, R82, R173 ;  /* 0x000000529ead7223 */ /* 0x000fe400000100ad */
[----:B------:R-:W-:Y:S02]  /*6930*/  FMUL.FTZ R82, R208, UR24 ;  /* 0x00000018d0527c20 */ /* 0x000fe40008410000 */
[----:B------:R-:W-:-:S02]  /*6940*/  FFMA.FTZ R112, R113, R78, R112 ;  /* 0x0000004e71707223 */ /* 0x000fc40000010070 */
[C---:B------:R-:W-:Y:S02]  /*6950*/  FMUL.FTZ R131, R156.reuse, R131 ;  /* 0x000000839c837220 */ /* 0x040fe40000410000 */
[C---:B------:R-:W-:Y:S02]  /*6960*/  FFMA.FTZ R130, -R156.reuse, R130, -RZ ;  /* 0x000000829c827223 */ /* 0x040fe400000109ff */
[----:B------:R-:W-:Y:S02]  /*6970*/  FFMA.FTZ R198, -R156, R198, R193 ;  /* 0x000000c69cc67223 */ /* 0x000fe400000101c1 */
[----:B------:R-:W-:Y:S02]  /*6980*/  FFMA.FTZ R145, R113, R184, -R145 ;  /* 0x000000b871917223 */ /* 0x000fe40000010891 */
[----:B------:R-:W-:Y:S02]  /*6990*/  FMUL.FTZ R156, R208, UR23 ;  /* 0x00000017d09c7c20 */ /* 0x000fe40008410000 */
[----:B------:R-:W-:-:S02]  /*69a0*/  FFMA.FTZ R82, R209, UR23, -R82 ;  /* 0x00000017d1527c23 */ /* 0x000fc40008010852 */
[----:B------:R-:W-:Y:S02]  /*69b0*/  FADD.FTZ R163, -R163, R112 ;  /* 0x00000070a3a37221 */ /* 0x000fe40000010100 */
[----:B------:R-:W-:Y:S02]  /*69c0*/  FADD.FTZ R113, R164, R145 ;  /* 0x00000091a4717221 */ /* 0x000fe40000010000 */
[----:B------:R-:W-:Y:S02]  /*69d0*/  FFMA.FTZ R145, R209, UR24, R156 ;  /* 0x00000018d1917c23 */ /* 0x000fe4000801009c */
[----:B------:R-:W-:Y:S02]  /*69e0*/  FMUL.FTZ R156, R158, R82 ;  /* 0x000000529e9c7220 */ /* 0x000fe40000410000 */
[C---:B------:R-:W-:Y:S02]  /*69f0*/  FMUL.FTZ R82, R114.reuse, -R163 ;  /* 0x800000a372527220 */ /* 0x040fe40000410000 */
[----:B------:R-:W-:-:S02]  /*6a00*/  FMUL.FTZ R114, R114, -R113 ;  /* 0x8000007172727220 */ /* 0x000fc40000410000 */
[----:B------:R-:W-:Y:S02]  /*6a10*/  FFMA.FTZ R112, -R158, R145, -RZ ;  /* 0x000000919e707223 */ /* 0x000fe400000109ff */
[C---:B------:R-:W-:Y:S02]  /*6a20*/  FFMA.FTZ R145, R115.reuse, R113, -R82 ;  /* 0x0000007173917223 */ /* 0x040fe40000010852 */
[----:B------:R-:W-:Y:S01]  /*6a30*/  FFMA.FTZ R82, R115, R163, R114 ;  /* 0x000000a373527223 */ /* 0x000fe20000010072 */
[----:B------:R-:W-:Y:S01]  /*6a40*/  P2R R114, PR, RZ, 0x2 ;  /* 0x00000002ff727803 */ /* 0x000fe20000000000 */
[----:B------:R-:W-:Y:S01]  /*6a50*/  FADD.FTZ R166, R166, R145 ;  /* 0x00000091a6a67221 */ /* 0x000fe20000010000 */
[----:B------:R-:W-:Y:S01]  /*6a60*/  SHF.L.U32 R145, R99, 0x5, RZ ;  /* 0x0000000563917819 */ /* 0x000fe200000006ff */
[----:B------:R-:W-:Y:S02]  /*6a70*/  FADD.FTZ R82, -R165, R82 ;  /* 0x00000052a5527221 */ /* 0x000fe40000010100 */
[C---:B------:R-:W-:Y:S01]  /*6a80*/  FMUL.FTZ R114, R116.reuse, -R166 ;  /* 0x800000a674727220 */ /* 0x040fe20000410000 */
[----:B------:R-:W-:Y:S01]  /*6a90*/  LEA.HI.SX32 R145, R145, R145, 0x1b ;  /* 0x0000009191917211 */ /* 0x000fe200078fdaff */
[----:B------:R-:W-:-:S02]  /*6aa0*/  FMUL.FTZ R116, R116, -R82 ;  /* 0x8000005274747220 */ /* 0x000fc40000410000 */
[C---:B------:R-:W-:Y:S02]  /*6ab0*/  FFMA.FTZ R114, R117.reuse, R82, R114 ;  /* 0x0000005275727223 */ /* 0x040fe40000010072 */
[----:B------:R-:W-:Y:S01]  /*6ac0*/  FFMA.FTZ R115, R117, R166, -R116 ;  /* 0x000000a675737223 */ /* 0x000fe20000010874 */
[----:B------:R-:W-:Y:S01]  /*6ad0*/  STS [R145.X4+0x109c], R75 ;  /* 0x00109c4b91007388 */ /* 0x000fe20000004800 */
[----:B------:R-:W-:Y:S02]  /*6ae0*/  FADD.FTZ R167, -R167, R114 ;  /* 0x00000072a7a77221 */ /* 0x000fe40000010100 */
[----:B------:R-:W-:Y:S01]  /*6af0*/  FADD.FTZ R115, R168, R115 ;  /* 0x00000073a8737221 */ /* 0x000fe20000010000 */
[----:B------:R-:W-:Y:S01]  /*6b00*/  STS [R145.X4+0x1080], R174 ;  /* 0x001080ae91007388 */ /* 0x000fe20000004800 */
[C---:B------:R-:W-:Y:S02]  /*6b10*/  FMUL.FTZ R114, R118.reuse, -R167 ;  /* 0x800000a776727220 */ /* 0x040fe40000410000 */
[-C--:B------:R-:W-:Y:S01]  /*6b20*/  FMUL.FTZ R118, R118, -R115.reuse ;  /* 0x8000007376767220 */ /* 0x080fe20000410000 */
[----:B------:R0:W-:Y:S01]  /*6b30*/  STS [R145.X4+0x10ec], R112 ;  /* 0x0010ec7091007388 */ /* 0x0001e20000004800 */
[----:B------:R-:W-:-:S02]  /*6b40*/  FFMA.FTZ R117, R119, R115, -R114 ;  /* 0x0000007377757223 */ /* 0x000fc40000010872 */
[----:B------:R-:W-:Y:S01]  /*6b50*/  FFMA.FTZ R118, R119, R167, R118 ;  /* 0x000000a777767223 */ /* 0x000fe20000010076 */
[----:B------:R-:W-:Y:S01]  /*6b60*/  STS [R145.X4+0x10a0], R81 ;  /* 0x0010a05191007388 */ /* 0x000fe20000004800 */
[----:B------:R-:W-:Y:S02]  /*6b70*/  FADD.FTZ R170, R170, R117 ;  /* 0x00000075aaaa7221 */ /* 0x000fe40000010000 */
[----:B-1----:R-:W-:Y:S01]  /*6b80*/  FADD.FTZ R64, -R169, R118 ;  /* 0x00000076a9407221 */ /* 0x002fe20000010100 */
[----:B------:R-:W-:Y:S01]  /*6b90*/  STS [R145.X4+0x10a4], R83 ;  /* 0x0010a45391007388 */ /* 0x000fe20000004800 */
[C---:B------:R-:W-:Y:S01]  /*6ba0*/  FMUL.FTZ R65, R120.reuse, -R170 ;  /* 0x800000aa78417220 */ /* 0x040fe20000410000 */
[----:B0-----:R-:W-:Y:S01]  /*6bb0*/  PRMT R112, RZ, 0x5410, R60 ;  /* 0x00005410ff707816 */ /* 0x001fe2000000003c */
[-C--:B------:R-:W-:Y:S01]  /*6bc0*/  FMUL.FTZ R120, R120, -R64.reuse ;  /* 0x8000004078787220 */ /* 0x080fe20000410000 */
[----:B------:R-:W-:Y:S01]  /*6bd0*/  STS [R145.X4+0x10bc], R73 ;  /* 0x0010bc4991007388 */ /* 0x000fe20000004800 */
        /* <DEDUP_REMOVED lines=15> */
[----:B------:R-:W-:Y:S02]  /*6cd0*/  FMUL.FTZ R76, R217, R76 ;  /* 0x0000004cd94c7220 */ /* 0x000fe40000410000 */
[C---:B------:R-:W-:Y:S01]  /*6ce0*/  FMUL.FTZ R65, R124.reuse, -R150 ;  /* 0x800000967c417220 */ /* 0x040fe20000410000 */
[----:B------:R-:W-:Y:S01]  /*6cf0*/  STS [R145.X4+0x10cc], R138 ;  /* 0x0010cc8a91007388 */ /* 0x000fe20000004800 */
[----:B------:R-:W-:-:S02]  /*6d00*/  FMUL.FTZ R124, R124, -R66 ;  /* 0x800000427c7c7220 */ /* 0x000fc40000410000 */
[----:B------:R-:W-:Y:S01]  /*6d10*/  FFMA.FTZ R77, -R217, R77, -RZ ;  /* 0x0000004dd94d7223 */ /* 0x000fe200000109ff */
[----:B------:R1:W-:Y:S01]  /*6d20*/  STS [R145.X4+0x10b0], R76 ;  /* 0x0010b04c91007388 */ /* 0x0003e20000004800 */
[----:B------:R-:W-:Y:S02]  /*6d30*/  FFMA.FTZ R75, R125, R150, -R124 ;  /* 0x000000967d4b7223 */ /* 0x000fe4000001087c */
[----:B------:R-:W-:Y:S01]  /*6d40*/  FFMA.FTZ R191, -R49, R112, R191 ;  /* 0x0000007031bf7223 */ /* 0x000fe200000101bf */
[----:B------:R3:W-:Y:S01]  /*6d50*/  STS [R145.X4+0x10b4], R77 ;  /* 0x0010b44d91007388 */ /* 0x0007e20000004800 */
[----:B------:R-:W-:Y:S02]  /*6d60*/  FADD.FTZ R75, R152, R75 ;  /* 0x0000004b984b7221 */ /* 0x000fe40000010000 */
[----:B------:R-:W-:Y:S01]  /*6d70*/  FMUL.FTZ R121, R47, R150 ;  /* 0x000000962f797220 */ /* 0x000fe20000410000 */
[----:B------:R-:W-:Y:S01]  /*6d80*/  STS [R145.X4+0x1084], R134 ;  /* 0x0010848691007388 */ /* 0x000fe20000004800 */
[----:B0-----:R-:W-:-:S02]  /*6d90*/  FMUL.FTZ R130, R46, R147 ;  /* 0x000000932e827220 */ /* 0x001fc40000410000 */
[----:B-1----:R-:W-:Y:S01]  /*6da0*/  FFMA.FTZ R76, R125, R66, R65 ;  /* 0x000000427d4c7223 */ /* 0x002fe20000010041 */
[----:B------:R-:W-:Y:S01]  /*6db0*/  STS [R145.X4+0x10c0], R141 ;  /* 0x0010c08d91007388 */ /* 0x000fe20000004800 */
[----:B------:R-:W-:Y:S02]  /*6dc0*/  FMUL.FTZ R123, R190, R121 ;  /* 0x00000079be7b7220 */ /* 0x000fe40000410000 */
[----:B------:R-:W-:Y:S01]  /*6dd0*/  FADD.FTZ R65, -R151, R76 ;  /* 0x0000004c97417221 */ /* 0x000fe20000010100 */
[----:B------:R-:W-:Y:S01]  /*6de0*/  STS [R145.X4+0x10d0], R137 ;  /* 0x0010d08991007388 */ /* 0x000fe20000004800 */
[----:B---3--:R-:W-:Y:S02]  /*6df0*/  FMUL.FTZ R77, R48, R75 ;  /* 0x0000004b304d7220 */ /* 0x008fe40000410000 */
[C---:B------:R-:W-:Y:S01]  /*6e00*/  FMUL.FTZ R76, R126.reuse, -R65 ;  /* 0x800000417e4c7220 */ /* 0x040fe20000410000 */
[----:B------:R-:W-:Y:S01]  /*6e10*/  STS [R145.X4+0x10c4], R140 ;  /* 0x0010c48c91007388 */ /* 0x000fe20000004800 */
[----:B------:R-:W-:-:S02]  /*6e20*/  FMUL.FTZ R126, R126, -R75 ;  /* 0x8000004b7e7e7220 */ /* 0x000fc40000410000 */
[C---:B------:R-:W-:Y:S01]  /*6e30*/  FFMA.FTZ R67, R127.reuse, R75, -R76 ;  /* 0x0000004b7f437223 */ /* 0x040fe2000001084c */
[----:B------:R-:W-:Y:S01]  /*6e40*/  PRMT R76, RZ, 0x7610, R60 ;  /* 0x00007610ff4c7816 */ /* 0x000fe2000000003c */
[-C--:B------:R-:W-:Y:S01]  /*6e50*/  FFMA.FTZ R126, R127, R65.reuse, R126 ;  /* 0x000000417f7e7223 */ /* 0x080fe2000001007e */
[----:B------:R-:W-:Y:S01]  /*6e60*/  STS [R145.X4+0x10b8], R142 ;  /* 0x0010b88e91007388 */ /* 0x000fe20000004800 */
[----:B------:R-:W-:Y:S02]  /*6e70*/  FADD.FTZ R154, R154, R67 ;  /* 0x000000439a9a7221 */ /* 0x000fe40000010000 */
[----:B------:R-:W-:Y:S01]  /*6e80*/  FADD.FTZ R174, -R153, R126 ;  /* 0x0000007e99ae7221 */ /* 0x000fe20000010100 */
[----:B------:R0:W-:Y:S01]  /*6e90*/  STS [R145.X4+0x10d8], R144 ;  /* 0x0010d89091007388 */ /* 0x0001e20000004800 */
[----:B------:R-:W-:Y:S02]  /*6ea0*/  FMUL.FTZ R81, R48, R65 ;  /* 0x0000004130517220 */ /* 0x000fe40000410000 */
[C---:B------:R-:W-:Y:S01]  /*6eb0*/  FMUL.FTZ R118, R49.reuse, R174 ;  /* 0x000000ae31767220 */ /* 0x040fe20000410000 */
[----:B------:R-:W-:Y:S01]  /*6ec0*/  STS [R145.X4+0x10ac], R157 ;  /* 0x0010ac9d91007388 */ /* 0x000fe20000004800 */
[----:B------:R-:W-:-:S02]  /*6ed0*/  FMUL.FTZ R114, R49, R154 ;  /* 0x0000009a31727220 */ /* 0x000fc40000410000 */
[----:B------:R-:W-:Y:S01]  /*6ee0*/  FMUL.FTZ R67, R129, R118 ;  /* 0x0000007681437220 */ /* 0x000fe20000410000 */
[----:B------:R-:W-:Y:S01]  /*6ef0*/  STS [R145.X4+0x10c8], R143 ;  /* 0x0010c88f91007388 */ /* 0x000fe20000004800 */
[----:B------:R-:W-:Y:S01]  /*6f00*/  FFMA.FTZ R116, -R48, R76, R221 ;  /* 0x0000004c30747223 */ /* 0x000fe200000101dd */
[----:B0-----:R-:W-:Y:S01]  /*6f10*/  LEA R144, R95, 0xfffffc00, 0xa ;  /* 0xfffffc005f907811 */ /* 0x001fe200078e50ff */
[C---:B------:R-:W-:Y:S01]  /*6f20*/  FMUL.FTZ R73, R128.reuse, R81 ;  /* 0x0000005180497220 */ /* 0x040fe20000410000 */
[----:B------:R-:W-:Y:S01]  /*6f30*/  STS [R145.X4+0x1088], R178 ;  /* 0x001088b291007388 */ /* 0x000fe20000004800 */
[-C--:B------:R-:W-:Y:S01]  /*6f40*/  FMUL.FTZ R83, R128, R77.reuse ;  /* 0x0000004d80537220 */ /* 0x080fe20000410000 */
[----:B------:R-:W-:Y:S01]  /*6f50*/  IADD3 R144, -R144, c[0x0][0x168], RZ ;  /* 0x00005a0090907a10 */ /* 0x000fe20007ffe1ff */
[-C--:B------:R-:W-:Y:S01]  /*6f60*/  FFMA.FTZ R67, R191, R114.reuse, R67 ;  /* 0x00000072bf437223 */ /* 0x080fe20000010043 */
[----:B------:R-:W-:Y:S01]  /*6f70*/  STS [R145.X4+0x108c], R186 ;  /* 0x00108cba91007388 */ /* 0x000fe20000004800 */
[----:B------:R-:W-:Y:S01]  /*6f80*/  FFMA.FTZ R120, R116, R77, R73 ;  /* 0x0000004d74787223 */ /* 0x000fe20000010049 */
[----:B------:R-:W-:Y:S01]  /*6f90*/  LEA R164, R144, -R99, 0x1 ;  /* 0x8000006390a47211 */ /* 0x000fe200078e08ff */
[----:B------:R-:W-:Y:S01]  /*6fa0*/  FFMA.FTZ R122, R116, R81, -R83 ;  /* 0x00000051747a7223 */ /* 0x000fe20000010853 */
[----:B------:R-:W-:Y:S01]  /*6fb0*/  PRMT R81, RZ, 0x5410, R61 ;  /* 0x00005410ff517816 */ /* 0x000fe2000000003d */
[----:B------:R-:W-:Y:S01]  /*6fc0*/  FMUL.FTZ R73, R129, R114 ;  /* 0x0000007281497220 */ /* 0x000fe20000410000 */
[----:B------:R-:W-:Y:S01]  /*6fd0*/  ISETP.GE.AND P0, PT, R164, 0x1, PT ;  /* 0x00000001a400780c */ /* 0x000fe20003f06270 */
[----:B------:R-:W-:Y:S01]  /*6fe0*/  FADD.FTZ R67, RZ, R67 ;  /* 0x00000043ff437221 */ /* 0x000fe20000010000 */
[----:B------:R-:W-:Y:S01]  /*6ff0*/  STS [R145.X4+0x1094], R194 ;  /* 0x001094c291007388 */ /* 0x000fe20000004800 */
[----:B------:R-:W-:-:S02]  /*7000*/  FMUL.FTZ R83, R47, R66 ;  /* 0x000000422f537220 */ /* 0x000fc40000410000 */
[----:B------:R-:W-:Y:S01]  /*7010*/  FFMA.FTZ R73, R191, R118, -R73 ;  /* 0x00000076bf497223 */ /* 0x000fe20000010849 */
[----:B------:R-:W-:Y:S01]  /*7020*/  PRMT R118, RZ, 0x7610, R61 ;  /* 0x00007610ff767816 */ /* 0x000fe2000000003d */
[----:B------:R-:W-:Y:S01]  /*7030*/  FADD.FTZ R67, R67, R120 ;  /* 0x0000007843437221 */ /* 0x000fe20000010000 */
[----:B------:R-:W-:Y:S01]  /*7040*/  STS [R145.X4+0x1098], R155 ;  /* 0x0010989b91007388 */ /* 0x000fe20000004800 */
[----:B------:R-:W-:Y:S02]  /*7050*/  FFMA.FTZ R220, -R47, R81, R220 ;  /* 0x000000512fdc7223 */ /* 0x000fe400000101dc */
[----:B------:R-:W-:Y:S01]  /*7060*/  FMUL.FTZ R119, R190, R83 ;  /* 0x00000053be777220 */ /* 0x000fe20000410000 */
[----:B------:R-:W-:Y:S01]  /*7070*/  STS [R145.X4+0x10a8], R146 ;  /* 0x0010a89291007388 */ /* 0x000fe20000004800 */
[----:B------:R-:W-:Y:S02]  /*7080*/  FMUL.FTZ R120, R46, R117 ;  /* 0x000000752e787220 */ /* 0x000fe40000410000 */
[----:B------:R-:W-:Y:S01]  /*7090*/  FFMA.FTZ R124, R220, R121, R119 ;  /* 0x00000079dc7c7223 */ /* 0x000fe20000010077 */
[----:B------:R-:W-:Y:S01]  /*70a0*/  STS [R145.X4+0x10e8], R156 ;  /* 0x0010e89c91007388 */ /* 0x000fe20000004800 */
[----:B------:R-:W-:-:S02]  /*70b0*/  FFMA.FTZ R223, -R46, R118, R223 ;  /* 0x000000762edf7223 */ /* 0x000fc400000101df */
[----:B------:R-:W-:Y:S01]  /*70c0*/  FMUL.FTZ R119, R189, R120 ;  /* 0x00000078bd777220 */ /* 0x000fe20000410000 */
[----:B------:R-:W-:Y:S01]  /*70d0*/  STS [R145.X4+0x10f8], R195 ;  /* 0x0010f8c391007388 */ /* 0x000fe20000004800 */
[----:B------:R-:W-:Y:S02]  /*70e0*/  FADD.FTZ R73, RZ, R73 ;  /* 0x00000049ff497221 */ /* 0x000fe40000010000 */
[-C--:B------:R-:W-:Y:S01]  /*70f0*/  FFMA.FTZ R132, R223, R130.reuse, -R119 ;  /* 0x00000082df847223 */ /* 0x080fe20000010877 */
[----:B------:R-:W-:Y:S01]  /*7100*/  PRMT R119, RZ, 0x5410, R62 ;  /* 0x00005410ff777816 */ /* 0x000fe2000000003e */
[----:B------:R-:W-:Y:S01]  /*7110*/  FFMA.FTZ R126, R220, R83, -R123 ;  /* 0x00000053dc7e7223 */ /* 0x000fe2000001087b */
[----:B------:R-:W-:Y:S01]  /*7120*/  STS [R145.X4+0x10fc], R196 ;  /* 0x0010fcc491007388 */ /* 0x000fe20000004800 */
[----:B------:R-:W-:Y:S02]  /*7130*/  FMUL.FTZ R130, R189, R130 ;  /* 0x00000082bd827220 */ /* 0x000fe40000410000 */
[----:B------:R-:W-:-:S02]  /*7140*/  FMUL.FTZ R83, R45, R170 ;  /* 0x000000aa2d537220 */ /* 0x000fc40000410000 */
[----:B------:R-:W-:Y:S02]  /*7150*/  FMUL.FTZ R123, R45, R64 ;  /* 0x000000402d7b7220 */ /* 0x000fe40000410000 */
[----:B------:R-:W-:Y:S01]  /*7160*/  FADD.FTZ R73, R73, R122 ;  /* 0x0000007a49497221 */ /* 0x000fe20000010000 */
[----:B------:R-:W-:Y:S01]  /*7170*/  PRMT R122, RZ, 0x7610, R62 ;  /* 0x00007610ff7a7816 */ /* 0x000fe2000000003e */
[----:B------:R-:W-:Y:S02]  /*7180*/  FADD.FTZ R67, R67, R124 ;  /* 0x0000007c43437221 */ /* 0x000fe40000010000 */
[----:B------:R-:W-:Y:S02]  /*7190*/  FFMA.FTZ R130, R223, R120, R130 ;  /* 0x00000078df827223 */ /* 0x000fe40000010082 */
[----:B------:R-:W-:Y:S02]  /*71a0*/  FFMA.FTZ R222, -R45, R119, R222 ;  /* 0x000000772dde7223 */ /* 0x000fe400000101de */
[----:B------:R-:W-:-:S02]  /*71b0*/  FMUL.FTZ R124, R188, R83 ;  /* 0x00000053bc7c7220 */ /* 0x000fc40000410000 */
[----:B------:R-:W-:Y:S02]  /*71c0*/  FMUL.FTZ R125, R188, R123 ;  /* 0x0000007bbc7d7220 */ /* 0x000fe40000410000 */
[----:B------:R-:W-:Y:S02]  /*71d0*/  FMUL.FTZ R127, R44, R167 ;  /* 0x000000a72c7f7220 */ /* 0x000fe40000410000 */
[----:B------:R-:W-:Y:S02]  /*71e0*/  FADD.FTZ R73, R73, R126 ;  /* 0x0000007e49497221 */ /* 0x000fe40000010000 */
[----:B------:R-:W-:Y:S02]  /*71f0*/  FADD.FTZ R67, R67, R130 ;  /* 0x0000008243437221 */ /* 0x000fe40000010000 */
[C---:B------:R-:W-:Y:S02]  /*7200*/  FFMA.FTZ R130, R222.reuse, R123, -R124 ;  /* 0x0000007bde827223 */ /* 0x040fe4000001087c */
[----:B------:R-:W-:-:S02]  /*7210*/  FFMA.FTZ R126, R222, R83, R125 ;  /* 0x00000053de7e7223 */ /* 0x000fc4000001007d */
[C---:B------:R-:W-:Y:S02]  /*7220*/  FFMA.FTZ R124, -R44.reuse, R122, R225 ;  /* 0x0000007a2c7c7223 */ /* 0x040fe400000101e1 */
[----:B------:R-:W-:Y:S02]  /*7230*/  FMUL.FTZ R123, R44, R115 ;  /* 0x000000732c7b7220 */ /* 0x000fe40000410000 */
[----:B------:R-:W-:Y:S02]  /*7240*/  FMUL.FTZ R125, R210, R127 ;  /* 0x0000007fd27d7220 */ /* 0x000fe40000410000 */
[----:B------:R-:W-:Y:S02]  /*7250*/  FADD.FTZ R67, R67, R126 ;  /* 0x0000007e43437221 */ /* 0x000fe40000010000 */
[----:B------:R-:W-:Y:S01]  /*7260*/  FFMA.FTZ R126, R124, R123, R125 ;  /* 0x0000007b7c7e7223 */ /* 0x000fe2000001007d */
[----:B------:R-:W-:Y:S01]  /*7270*/  PRMT R125, RZ, 0x5410, R63 ;  /* 0x00005410ff7d7816 */ /* 0x000fe2000000003f */
[----:B------:R-:W-:-:S02]  /*7280*/  FADD.FTZ R73, R73, R132 ;  /* 0x0000008449497221 */ /* 0x000fc40000010000 */
[----:B------:R-:W-:Y:S02]  /*7290*/  FMUL.FTZ R131, R210, R123 ;  /* 0x0000007bd2837220 */ /* 0x000fe40000410000 */
[----:B------:R-:W-:Y:S02]  /*72a0*/  FMUL.FTZ R136, R43, R82 ;  /* 0x000000522b887220 */ /* 0x000fe40000410000 */
[----:B------:R-:W-:Y:S02]  /*72b0*/  FFMA.FTZ R132, R124, R127, -R131 ;  /* 0x0000007f7c847223 */ /* 0x000fe40000010883 */
[----:B------:R-:W-:Y:S02]  /*72c0*/  FADD.FTZ R73, R73, R130 ;  /* 0x0000008249497221 */ /* 0x000fe40000010000 */
[----:B------:R-:W-:Y:S01]  /*72d0*/  FADD.FTZ R67, R67, R126 ;  /* 0x0000007e43437221 */ /* 0x000fe20000010000 */
[----:B------:R-:W-:Y:S01]  /*72e0*/  PRMT R126, RZ, 0x7610, R63 ;  /* 0x00007610ff7e7816 */ /* 0x000fe2000000003f */
[----:B------:R-:W-:-:S02]  /*72f0*/  FFMA.FTZ R127, -R43, R125, R224 ;  /* 0x0000007d2b7f7223 */ /* 0x000fc400000101e0 */
[----:B------:R-:W-:Y:S02]  /*7300*/  FMUL.FTZ R130, R43, R166 ;  /* 0x000000a62b827220 */ /* 0x000fe40000410000 */
[----:B------:R-:W-:Y:S02]  /*7310*/  FMUL.FTZ R131, R187, R136 ;  /* 0x00000088bb837220 */ /* 0x000fe40000410000 */
[C---:B------:R-:W-:Y:S02]  /*7320*/  FMUL.FTZ R135, R42.reuse, R113 ;  /* 0x000000712a877220 */ /* 0x040fe40000410000 */
[----:B------:R-:W-:Y:S02]  /*7330*/  FFMA.FTZ R138, R127, R130, R131 ;  /* 0x000000827f8a7223 */ /* 0x000fe40000010083 */
[----:B------:R-:W-:Y:S02]  /*7340*/  FFMA.FTZ R134, -R42, R126, R227 ;  /* 0x0000007e2a867223 */ /* 0x000fe400000101e3 */
[----:B------:R-:W-:-:S02]  /*7350*/  FMUL.FTZ R137, R187, R130 ;  /* 0x00000082bb897220 */ /* 0x000fc40000410000 */
[----:B------:R-:W-:Y:S02]  /*7360*/  FMUL.FTZ R141, R42, R163 ;  /* 0x000000a32a8d7220 */ /* 0x000fe40000410000 */
[----:B------:R-:W-:Y:S02]  /*7370*/  FMUL.FTZ R131, R212, R135 ;  /* 0x00000087d4837220 */ /* 0x000fe40000410000 */
[----:B------:R-:W-:Y:S02]  /*7380*/  FADD.FTZ R67, R67, R138 ;  /* 0x0000008a43437221 */ /* 0x000fe40000010000 */
[----:B------:R-:W-:Y:S02]  /*7390*/  FFMA.FTZ R136, R127, R136, -R137 ;  /* 0x000000887f887223 */ /* 0x000fe40000010889 */
[----:B------:R-:W-:Y:S02]  /*73a0*/  FADD.FTZ R73, R73, R132 ;  /* 0x0000008449497221 */ /* 0x000fe40000010000 */
[-C--:B------:R-:W-:Y:S01]  /*73b0*/  FFMA.FTZ R138, R134, R141.reuse, -R131 ;  /* 0x0000008d868a7223 */ /* 0x080fe20000010883 */
[----:B------:R-:W-:Y:S01]  /*73c0*/  PRMT R131, RZ, 0x5410, R56 ;  /* 0x00005410ff837816 */ /* 0x000fe20000000038 */
[----:B------:R-:W-:-:S02]  /*73d0*/  FMUL.FTZ R141, R212, R141 ;  /* 0x0000008dd48d7220 */ /* 0x000fc40000410000 */
[----:B------:R-:W-:Y:S02]  /*73e0*/  FMUL.FTZ R132, R41, R184 ;  /* 0x000000b829847220 */ /* 0x000fe40000410000 */
        /* <DEDUP_REMOVED lines=12> */
[C---:B------:R-:W-:Y:S02]  /*74b0*/  FMUL.FTZ R136, R40.reuse, R133 ;  /* 0x0000008528887220 */ /* 0x040fe40000410000 */
[----:B------:R-:W-:Y:S02]  /*74c0*/  FFMA.FTZ R229, -R40, R138, R229 ;  /* 0x0000008a28e57223 */ /* 0x000fe400000101e5 */
[----:B------:R-:W-:Y:S02]  /*74d0*/  FMUL.FTZ R141, R213, R182 ;  /* 0x000000b6d58d7220 */ /* 0x000fe40000410000 */
[----:B------:R-:W-:Y:S02]  /*74e0*/  FADD.FTZ R67, R67, R140 ;  /* 0x0000008c43437221 */ /* 0x000fe40000010000 */
[----:B------:R-:W-:Y:S02]  /*74f0*/  FADD.FTZ R175, R51, R51 ;  /* 0x0000003333af7221 */ /* 0x000fe40000010000 */
[----:B------:R-:W-:Y:S01]  /*7500*/  FFMA.FTZ R140, R229, R136, R141 ;  /* 0x00000088e58c7223 */ /* 0x000fe2000001008d */
[----:B------:R-:W-:Y:S01]  /*7510*/  PRMT R141, RZ, 0x5410, R57 ;  /* 0x00005410ff8d7816 */ /* 0x000fe20000000039 */
[----:B------:R-:W-:-:S02]  /*7520*/  FFMA.FTZ R172, R175, R172, R173 ;  /* 0x000000acafac7223 */ /* 0x000fc400000100ad */
[----:B------:R-:W-:Y:S01]  /*7530*/  FADD.FTZ R185, R67, R140 ;  /* 0x0000008c43b97221 */ /* 0x000fe20000010000 */
[----:B------:R-:W-:Y:S01]  /*7540*/  PRMT R140, RZ, 0x7610, R57 ;  /* 0x00007610ff8c7816 */ /* 0x000fe20000000039 */
[C---:B------:R-:W-:Y:S02]  /*7550*/  FMUL.FTZ R171, R232.reuse, UR24 ;  /* 0x00000018e8ab7c20 */ /* 0x040fe40008410000 */
[----:B------:R-:W-:Y:S02]  /*7560*/  FMUL.FTZ R173, R232, UR23 ;  /* 0x00000017e8ad7c20 */ /* 0x000fe40008410000 */
[----:B------:R-:W-:Y:S02]  /*7570*/  FMUL.FTZ R67, R204, UR22 ;  /* 0x00000016cc437c20 */ /* 0x000fe40008410000 */
[----:B------:R-:W-:Y:S02]  /*7580*/  FFMA.FTZ R198, -R158, R197, R198 ;  /* 0x000000c59ec67223 */ /* 0x000fe400000101c6 */
[----:B------:R-:W-:-:S02]  /*7590*/  FFMA.FTZ R160, R234, UR23, -R171 ;  /* 0x00000017eaa07c23 */ /* 0x000fc400080108ab */
[----:B------:R-:W-:Y:S02]  /*75a0*/  FFMA.FTZ R158, R234, UR24, R173 ;  /* 0x00000018ea9e7c23 */ /* 0x000fe400080100ad */
[----:B------:R-:W-:Y:S02]  /*75b0*/  FFMA.FTZ R152, R68, UR13, R67 ;  /* 0x0000000d44987c23 */ /* 0x000fe40008010043 */
[----:B------:R-:W-:Y:S02]  /*75c0*/  FMUL.FTZ R67, R80, UR22 ;  /* 0x0000001650437c20 */ /* 0x000fe40008410000 */
[C---:B------:R-:W-:Y:S02]  /*75d0*/  FMUL.FTZ R160, R175.reuse, R160 ;  /* 0x000000a0afa07220 */ /* 0x040fe40000410000 */
[----:B------:R-:W-:Y:S02]  /*75e0*/  FFMA.FTZ R158, -R175, R158, -RZ ;  /* 0x0000009eaf9e7223 */ /* 0x000fe400000109ff */
[----:B------:R-:W-:Y:S01]  /*75f0*/  FFMA.FTZ R148, R192, UR13, R67 ;  /* 0x0000000dc0947c23 */ /* 0x000fe20008010043 */
[----:B------:R0:W-:Y:S01]  /*7600*/  STS [R145.X4+0x10f0], R160 ;  /* 0x0010f0a091007388 */ /* 0x0001e20000004800 */
[----:B------:R-:W-:-:S02]  /*7610*/  FMUL.FTZ R67, R184, UR22 ;  /* 0x00000016b8437c20 */ /* 0x000fc40008410000 */
[----:B------:R-:W-:Y:S01]  /*7620*/  FADD.FTZ R183, R73, R142 ;  /* 0x0000008e49b77221 */ /* 0x000fe20000010000 */
[----:B------:R1:W-:Y:S01]  /*7630*/  STS [R145.X4+0x10f4], R158 ;  /* 0x0010f49e91007388 */ /* 0x0003e20000004800 */
[----:B------:R-:W-:Y:S02]  /*7640*/  FMUL.FTZ R73, R78, UR22 ;  /* 0x000000164e497c20 */ /* 0x000fe40008410000 */
[----:B------:R-:W-:Y:S02]  /*7650*/  FMUL.FTZ R168, R115, UR22 ;  /* 0x0000001673a87c20 */ /* 0x000fe40008410000 */
[----:B------:R-:W-:Y:S02]  /*7660*/  FMUL.FTZ R142, R205, UR22 ;  /* 0x00000016cd8e7c20 */ /* 0x000fe40008410000 */
[----:B0-----:R-:W-:Y:S02]  /*7670*/  FMUL.FTZ R160, R113, UR22 ;  /* 0x0000001671a07c20 */ /* 0x001fe40008410000 */
[----:B------:R-:W-:-:S02]  /*7680*/  FADD.FTZ R161, R172, R161 ;  /* 0x000000a1aca17221 */ /* 0x000fc40000010000 */
[----:B-1----:R-:W-:Y:S02]  /*7690*/  FFMA.FTZ R158, R78, UR13, -R67 ;  /* 0x0000000d4e9e7c23 */ /* 0x002fe40008010843 */
[C---:B------:R-:W-:Y:S02]  /*76a0*/  FMUL.FTZ R78, R163.reuse, UR22 ;  /* 0x00000016a34e7c20 */ /* 0x040fe40008410000 */
[----:B------:R-:W-:Y:S02]  /*76b0*/  FMUL.FTZ R67, R166, UR22 ;  /* 0x00000016a6437c20 */ /* 0x000fe40008410000 */
[----:B------:R-:W-:Y:S02]  /*76c0*/  FFMA.FTZ R165, R163, UR13, -R160 ;  /* 0x0000000da3a57c23 */ /* 0x000fe400080108a0 */
[----:B------:R-:W-:Y:S02]  /*76d0*/  FFMA.FTZ R163, R113, UR13, R78 ;  /* 0x0000000d71a37c23 */ /* 0x000fe4000801004e */
[----:B------:R-:W-:-:S02]  /*76e0*/  FFMA.FTZ R78, R82, UR13, -R67 ;  /* 0x0000000d524e7c23 */ /* 0x000fc40008010843 */
[----:B------:R-:W-:Y:S02]  /*76f0*/  FMUL.FTZ R67, R170, UR22 ;  /* 0x00000016aa437c20 */ /* 0x000fe40008410000 */
[----:B------:R-:W-:Y:S02]  /*7700*/  FFMA.FTZ R160, R184, UR13, R73 ;  /* 0x0000000db8a07c23 */ /* 0x000fe40008010049 */
[----:B------:R-:W-:Y:S02]  /*7710*/  FMUL.FTZ R73, R82, UR22 ;  /* 0x0000001652497c20 */ /* 0x000fe40008410000 */
[C---:B------:R-:W-:Y:S02]  /*7720*/  FFMA.FTZ R169, R167.reuse, UR13, -R168 ;  /* 0x0000000da7a97c23 */ /* 0x040fe400080108a8 */
[----:B------:R-:W-:Y:S02]  /*7730*/  FMUL.FTZ R172, R167, UR22 ;  /* 0x00000016a7ac7c20 */ /* 0x000fe40008410000 */
[----:B------:R-:W-:-:S02]  /*7740*/  FFMA.FTZ R167, R64, UR13, -R67 ;  /* 0x0000000d40a77c23 */ /* 0x000fc40008010843 */
[----:B------:R-:W-:Y:S02]  /*7750*/  FMUL.FTZ R171, R64, UR22 ;  /* 0x0000001640ab7c20 */ /* 0x000fe40008410000 */
[----:B------:R-:W-:Y:S02]  /*7760*/  FMUL.FTZ R82, R117, UR22 ;  /* 0x0000001675527c20 */ /* 0x000fe40008410000 */
[----:B------:R-:W-:Y:S02]  /*7770*/  FFMA.FTZ R157, R69, UR13, -R142 ;  /* 0x0000000d459d7c23 */ /* 0x000fe4000801088e */
[----:B------:R-:W-:Y:S02]  /*7780*/  FMUL.FTZ R67, R150, UR22 ;  /* 0x0000001696437c20 */ /* 0x000fe40008410000 */
[----:B------:R-:W-:Y:S02]  /*7790*/  FMUL.FTZ R64, R75, UR22 ;  /* 0x000000164b407c20 */ /* 0x000fe40008410000 */
[----:B------:R-:W-:-:S02]  /*77a0*/  FMUL.FTZ R143, R213, R136 ;  /* 0x00000088d58f7220 */ /* 0x000fc40000410000 */
[----:B------:R-:W-:Y:S02]  /*77b0*/  FMUL.FTZ R144, R201, UR22 ;  /* 0x00000016c9907c20 */ /* 0x000fe40008410000 */
[----:B------:R-:W-:Y:S02]  /*77c0*/  FMUL.FTZ R142, R71, UR22 ;  /* 0x00000016478e7c20 */ /* 0x000fe40008410000 */
[----:B------:R-:W-:Y:S02]  /*77d0*/  FFMA.FTZ R198, -R175, R199, R198 ;  /* 0x000000c7afc67223 */ /* 0x000fe400000101c6 */
[C---:B------:R-:W-:Y:S02]  /*77e0*/  FFMA.FTZ R82, R147.reuse, UR13, -R82 ;  /* 0x0000000d93527c23 */ /* 0x040fe40008010852 */
[----:B------:R-:W-:Y:S02]  /*77f0*/  FMUL.FTZ R178, R147, UR22 ;  /* 0x0000001693b27c20 */ /* 0x000fe40008410000 */
[----:B------:R-:W-:-:S02]  /*7800*/  FFMA.FTZ R147, R66, UR13, -R67 ;  /* 0x0000000d42937c23 */ /* 0x000fc40008010843 */
[----:B------:R-:W-:Y:S02]  /*7810*/  FFMA.FTZ R175, R65, UR13, -R64 ;  /* 0x0000000d41af7c23 */ /* 0x000fe40008010840 */
[----:B------:R-:W-:Y:S02]  /*7820*/  FFMA.FTZ R182, R229, R182, -R143 ;  /* 0x000000b6e5b67223 */ /* 0x000fe4000001088f */
[----:B------:R-:W-:Y:S02]  /*7830*/  FFMA.FTZ R153, R71, UR13, -R144 ;  /* 0x0000000d47997c23 */ /* 0x000fe40008010890 */
[----:B------:R-:W-:Y:S02]  /*7840*/  FFMA.FTZ R151, R201, UR13, R142 ;  /* 0x0000000dc9977c23 */ /* 0x000fe4000801008e */
        /* <DEDUP_REMOVED lines=13> */
[----:B------:R-:W-:-:S02]  /*7920*/  FFMA.FTZ R173, R115, UR13, R172 ;  /* 0x0000000d73ad7c23 */ /* 0x000fc400080100ac */
[----:B------:R-:W-:Y:S02]  /*7930*/  FFMA.FTZ R172, R174, UR13, -R67 ;  /* 0x0000000daeac7c23 */ /* 0x000fe40008010843 */
[----:B------:R-:W-:Y:S02]  /*7940*/  FADD.FTZ R159, R198, -R159 ;  /* 0x8000009fc69f7221 */ /* 0x000fe40000010000 */
[----:B------:R-:W-:Y:S02]  /*7950*/  FFMA.FTZ R228, -R39, R141, R228 ;  /* 0x0000008d27e47223 */ /* 0x000fe400000101e4 */
[----:B------:R-:W-:Y:S02]  /*7960*/  FFMA.FTZ R156, R205, UR13, R156 ;  /* 0x0000000dcd9c7c23 */ /* 0x000fe4000801009c */
[----:B------:R-:W-:Y:S02]  /*7970*/  FFMA.FTZ R155, R204, UR13, -R155 ;  /* 0x0000000dcc9b7c23 */ /* 0x000fe4000801089b */
[----:B------:R-:W-:-:S02]  /*7980*/  FFMA.FTZ R149, R80, UR13, -R149 ;  /* 0x0000000d50957c23 */ /* 0x000fc40008010895 */
[----:B------:R-:W-:Y:S02]  /*7990*/  FFMA.FTZ R146, R139, UR13, -R146 ;  /* 0x0000000d8b927c23 */ /* 0x000fe40008010892 */
[----:B------:R-:W-:Y:S02]  /*79a0*/  FFMA.FTZ R144, R79, UR13, R144 ;  /* 0x0000000d4f907c23 */ /* 0x000fe40008010090 */
[----:B------:R-:W-:Y:S02]  /*79b0*/  FFMA.FTZ R145, R74, UR13, -R145 ;  /* 0x0000000d4a917c23 */ /* 0x000fe40008010891 */
[----:B------:R-:W-:Y:S02]  /*79c0*/  FFMA.FTZ R143, R180, UR13, R143 ;  /* 0x0000000db48f7c23 */ /* 0x000fe4000801008f */
[----:B------:R-:W-:Y:S02]  /*79d0*/  FFMA.FTZ R142, R181, UR13, -R142 ;  /* 0x0000000db58e7c23 */ /* 0x000fe4000801088e */
        /* <DEDUP_REMOVED lines=10> */
[----:B------:R-:W-:Y:S01]  /*7a80*/  IMAD R186, R106, c[0x0][0x2c0], RZ ;  /* 0x0000b0006aba7a24 */ /* 0x000fe200078e02ff */
[----:B------:R-:W-:Y:S01]  /*7a90*/  ULDC.64 UR10, c[0x0][0x2b8] ;  /* 0x0000ae00000a7ab9 */ /* 0x000fe20000000a00 */
[C---:B------:R-:W-:Y:S01]  /*7aa0*/  IMAD.WIDE.U32 R66, R107.reuse, c[0x0][0x2c0], RZ ;  /* 0x0000b0006b427a25 */ /* 0x040fe200078e00ff */
[----:B------:R-:W-:Y:S01]  /*7ab0*/  USHF.R.U32.HI UR12, URZ, 0x1, UR11 ;  /* 0x000000013f0c7899 */ /* 0x000fe2000801160b */
[----:B------:R0:W1:Y:S01]  /*7ac0*/  LDS R73, [R64.X4+0x1080] ;  /* 0x0010800040497984 */ /* 0x0000620000004800 */
[----:B------:R-:W-:Y:S01]  /*7ad0*/  UMOV UR9, 0x1 ;  /* 0x0000000100097882 */ /* 0x000fe20000000000 */
[----:B------:R-:W-:Y:S01]  /*7ae0*/  IMAD R65, R107, c[0x0][0x2c4], R186 ;  /* 0x0000b1006b417a24 */ /* 0x000fe200078e02ba */
[----:B------:R-:W-:Y:S01]  /*7af0*/  LEA R186, R95, 0xfffff800, 0xb ;  /* 0xfffff8005fba7811 */ /* 0x000fe200078e58ff */
[----:B------:R-:W-:Y:S01]  /*7b00*/  USHF.R.U64 UR9, UR10, UR9, UR11 ;  /* 0x000000090a097299 */ /* 0x000fe2000800120b */
[----:B------:R-:W-:Y:S01]  /*7b10*/  SHF.R.S32.HI R181, RZ, 0x1f, R0 ;  /* 0x0000001fffb57819 */ /* 0x000fe20000011400 */
[----:B------:R-:W-:Y:S01]  /*7b20*/  IMAD R193, R109, UR12, RZ ;  /* 0x0000000c6dc17c24 */ /* 0x000fe2000f8e02ff */
[----:B------:R-:W-:-:S02]  /*7b30*/  IADD3 R67, R67, R65, RZ ;  /* 0x0000004143437210 */ /* 0x000fc40007ffe0ff */
[----:B0-----:R-:W-:Y:S01]  /*7b40*/  IADD3 R64, P0, R186, R99, RZ ;  /* 0x00000063ba407210 */ /* 0x001fe20007f1e0ff */
[----:B------:R-:W-:Y:S02]  /*7b50*/  IMAD R181, R181, c[0x0][0x2d0], RZ ;  /* 0x0000b400b5b57a24 */ /* 0x000fe400078e02ff */
[----:B------:R-:W-:Y:S01]  /*7b60*/  IMAD R195, R108, UR9, R193 ;  /* 0x000000096cc37c24 */ /* 0x000fe2000f8e02c1 */
[----:B------:R-:W-:Y:S01]  /*7b70*/  LEA.HI.X.SX32 R65, R186, RZ, 0x1, P0 ;  /* 0x000000ffba417211 */ /* 0x000fe200000f0eff */
[----:B------:R-:W-:-:S04]  /*7b80*/  IMAD.WIDE.U32 R66, R109, UR9, R66 ;  /* 0x000000096d427c25 */ /* 0x000fc8000f8e0042 */
[C---:B------:R-:W-:Y:S01]  /*7b90*/  IMAD R193, R0.reuse, c[0x0][0x2d4], R181 ;  /* 0x0000b50000c17a24 */ /* 0x040fe200078e02b5 */
[----:B------:R-:W-:Y:S01]  /*7ba0*/  IADD3 R181, R67, R195, RZ ;  /* 0x000000c343b57210 */ /* 0x000fe20007ffe0ff */
[----:B------:R-:W-:Y:S01]  /*7bb0*/  IMAD.WIDE.U32 R64, R0, c[0x0][0x2d0], R64 ;  /* 0x0000b40000407a25 */ /* 0x000fe200078e0040 */
[----:B------:R-:W-:-:S04]  /*7bc0*/  LEA R67, P0, R66, c[0x0][0x320], 0x3 ;  /* 0x0000c80042437a11 */ /* 0x000fc800078018ff */
[----:B------:R-:W-:Y:S02]  /*7bd0*/  IADD3 R186, R65, R193, RZ ;  /* 0x000000c141ba7210 */ /* 0x000fe40007ffe0ff */
[----:B------:R-:W-:Y:S02]  /*7be0*/  LEA.HI.X R65, R66, c[0x0][0x324], R181, 0x3, P0 ;  /* 0x0000c90042417a11 */ /* 0x000fe400000f1cb5 */
[----:B------:R-:W-:-:S04]  /*7bf0*/  LEA R66, P0, R64, R67, 0x2 ;  /* 0x0000004340427211 */ /* 0x000fc800078010ff */
[----:B------:R-:W-:-:S05]  /*7c00*/  LEA.HI.X R67, R64, R65, R186, 0x2, P0 ;  /* 0x0000004140437211 */ /* 0x000fca00000f14ba */
[----:B-1----:R0:W-:Y:S04]  /*7c10*/  RED.E.ADD.F32.FTZ.RN.STRONG.GPU [R66.64], R73 ;  /* 0x000000494200798e */ /* 0x0021e8000c10e78e */
.L_x_6463:
[----:B------:R-:W-:Y:S05]  /*7c20*/  BSYNC B0 ;  /* 0x0000000000007941 */ /* 0x000fea0003800000 */
.L_x_6462:
[----:B------:R-:W-:Y:S01]  /*7c30*/  FMUL.FTZ R181, R39, R180 ;  /* 0x000000b427b57220 */ /* 0x000fe20000410000 */
[----:B------:R-:W-:Y:S01]  /*7c40*/  LEA R72, P0, R99, R72, 0x2 ;  /* 0x0000004863487211 */ /* 0x000fe200078010ff */
[----:B------:R-:W-:Y:S01]  /*7c50*/  FMUL.FTZ R65, R39, R74 ;  /* 0x0000004a27417220 */ /* 0x000fe20000410000 */
[----:B------:R-:W-:Y:S01]  /*7c60*/  ULDC UR9, c[0x0][0x174] ;  /* 0x00005d0000097ab9 */ /* 0x000fe20000000800 */
[----:B------:R-:W-:Y:S01]  /*7c70*/  FMUL.FTZ R64, R214, R181 ;  /* 0x000000b5d6407220 */ /* 0x000fe20000410000 */
[----:B0-----:R-:W-:Y:S01]  /*7c80*/  LEA.HI.X R73, R99, R70, RZ, 0x2, P0 ;  /* 0x0000004663497211 */ /* 0x001fe200000f14ff */
[----:B------:R-:W-:Y:S01]  /*7c90*/  FMUL.FTZ R70, R38, R79 ;  /* 0x0000004f26467220 */ /* 0x000fe20000410000 */
[----:B------:R-:W-:Y:S01]  /*7ca0*/  UIADD3 UR9, UR6, -UR9, URZ ;  /* 0x8000000906097290 */ /* 0x000fe2000fffe03f */
[-C--:B------:R-:W-:Y:S01]  /*7cb0*/  FFMA.FTZ R67, R228, R65.reuse, -R64 ;  /* 0x00000041e4437223 */ /* 0x080fe20000010840 */
[----:B------:R-:W-:Y:S01]  /*7cc0*/  USHF.L.U64.HI UR10, UR7, 0x2, UR8 ;  /* 0x00000002070a7899 */ /* 0x000fe20008010208 */
[----:B------:R-:W-:Y:S01]  /*7cd0*/  FMUL.FTZ R65, R214, R65 ;  /* 0x00000041d6417220 */ /* 0x000fe20000410000 */
[----:B------:R-:W-:Y:S01]  /*7ce0*/  UIMAD UR9, UR9, -0x800, URZ ;  /* 0xfffff800090978a4 */ /* 0x000fe2000f8e023f */
[----:B------:R-:W-:Y:S01]  /*7cf0*/  FFMA.FTZ R231, -R38, R140, R231 ;  /* 0x0000008c26e77223 */ /* 0x000fe200000101e7 */
[----:B------:R-:W-:Y:S01]  /*7d00*/  ULDC.64 UR12, c[0x0][0x2d0] ;  /* 0x0000b400000c7ab9 */ /* 0x000fe20000000a00 */
[----:B------:R-:W-:Y:S01]  /*7d10*/  FFMA.FTZ R64, R228, R181, R65 ;  /* 0x000000b5e4407223 */ /* 0x000fe20000010041 */
[----:B------:R-:W-:Y:S01]  /*7d20*/  ISETP.GE.AND P0, PT, R164, 0x41, PT ;  /* 0x00000041a400780c */ /* 0x000fe20003f06270 */
[----:B------:R-:W-:Y:S01]  /*7d30*/  FMUL.FTZ R66, R38, R139 ;  /* 0x0000008b26427220 */ /* 0x000fe20000410000 */
[----:B------:R-:W-:Y:S01]  /*7d40*/  PRMT R139, RZ, 0x5410, R58 ;  /* 0x00005410ff8b7816 */ /* 0x000fe2000000003a */
[----:B------:R-:W-:Y:S01]  /*7d50*/  FMUL.FTZ R65, R215, R70 ;  /* 0x00000046d7417220 */ /* 0x000fe20000410000 */
[----:B------:R-:W-:Y:S01]  /*7d60*/  MOV R193, UR9 ;  /* 0x0000000900c17c02 */ /* 0x000fe20008000f00 */
[----:B------:R-:W-:Y:S01]  /*7d70*/  FADD.FTZ R182, R183, R182 ;  /* 0x000000b6b7b67221 */ /* 0x000fe20000010000 */
[----:B------:R-:W-:Y:S01]  /*7d80*/  USHF.L.U32 UR9, UR7, 0x2, URZ ;  /* 0x0000000207097899 */ /* 0x000fe2000800063f */
[-C--:B------:R-:W-:Y:S01]  /*7d90*/  FFMA.FTZ R186, R231, R66.reuse, -R65 ;  /* 0x00000042e7ba7223 */ /* 0x080fe20000010841 */
[----:B------:R-:W-:Y:S01]  /*7da0*/  UIMAD UR10, UR10, UR12, URZ ;  /* 0x0000000c0a0a72a4 */ /* 0x000fe2000f8e023f */
[----:B------:R-:W-:Y:S01]  /*7db0*/  FMUL.FTZ R66, R215, R66 ;  /* 0x00000042d7427220 */ /* 0x000fe20000410000 */
[----:B------:R-:W-:Y:S01]  /*7dc0*/  BSSY B0, `(.L_x_6464) ;  /* 0x000003c000007945 */ /* 0x000fe20003800000 */
[----:B------:R-:W-:Y:S01]  /*7dd0*/  FMUL.FTZ R74, R37, R192 ;  /* 0x000000c0254a7220 */ /* 0x000fe20000410000 */
[----:B------:R-:W-:Y:S01]  /*7de0*/  MOV R195, UR9 ;  /* 0x0000000900c37c02 */ /* 0x000fe20008000f00 */
[----:B------:R-:W-:Y:S01]  /*7df0*/  FADD.FTZ R67, R182, R67 ;  /* 0x00000043b6437221 */ /* 0x000fe20000010000 */
[----:B------:R-:W-:Y:S01]  /*7e00*/  UIMAD UR10, UR9, UR13, UR10 ;  /* 0x0000000d090a72a4 */ /* 0x000fe2000f8e020a */
[----:B------:R-:W-:Y:S01]  /*7e10*/  FFMA.FTZ R65, R231, R70, R66 ;  /* 0x00000046e7417223 */ /* 0x000fe20000010042 */
[C---:B------:R-:W-:Y:S01]  /*7e20*/  ISETP.GE.AND P1, PT, R164.reuse, 0x81, PT ;  /* 0x00000081a400780c */ /* 0x040fe20003f26270 */
[C---:B------:R-:W-:Y:S01]  /*7e30*/  FFMA.FTZ R183, -R37.reuse, R139, R230 ;  /* 0x0000008b25b77223 */ /* 0x040fe200000101e6 */
[----:B------:R-:W-:Y:S01]  /*7e40*/  ISETP.GE.AND P2, PT, R164, 0xc1, PT ;  /* 0x000000c1a400780c */ /* 0x000fe20003f46270 */
[----:B------:R-:W-:Y:S01]  /*7e50*/  FMUL.FTZ R66, R37, R80 ;  /* 0x0000005025427220 */ /* 0x000fe20000410000 */
[----:B------:R-:W-:Y:S01]  /*7e60*/  PRMT R80, RZ, 0x7610, R58 ;  /* 0x00007610ff507816 */ /* 0x000fe2000000003a */
[----:B------:R-:W-:-:S02]  /*7e70*/  FMUL.FTZ R182, R216, R74 ;  /* 0x0000004ad8b67220 */ /* 0x000fc40000410000 */
[----:B------:R-:W-:Y:S02]  /*7e80*/  FADD.FTZ R64, R185, R64 ;  /* 0x00000040b9407221 */ /* 0x000fe40000010000 */
[-C--:B------:R-:W-:Y:S02]  /*7e90*/  FFMA.FTZ R194, R183, R66.reuse, -R182 ;  /* 0x00000042b7c27223 */ /* 0x080fe400000108b6 */
[----:B------:R-:W-:Y:S02]  /*7ea0*/  FMUL.FTZ R185, R36, R71 ;  /* 0x0000004724b97220 */ /* 0x000fe40000410000 */
[----:B------:R-:W-:Y:S02]  /*7eb0*/  FMUL.FTZ R66, R216, R66 ;  /* 0x00000042d8427220 */ /* 0x000fe40000410000 */
[----:B------:R-:W-:Y:S02]  /*7ec0*/  FMUL.FTZ R71, R36, R201 ;  /* 0x000000c924477220 */ /* 0x000fe40000410000 */
[----:B------:R-:W-:-:S02]  /*7ed0*/  FADD.FTZ R64, R64, R65 ;  /* 0x0000004140407221 */ /* 0x000fc40000010000 */
[----:B------:R-:W-:Y:S02]  /*7ee0*/  FFMA.FTZ R65, R183, R74, R66 ;  /* 0x0000004ab7417223 */ /* 0x000fe40000010042 */
[----:B------:R-:W-:-:S04]  /*7ef0*/  IMAD.WIDE R72, R193, 0x4, R72 ;  /* 0x00000004c1487825 */ /* 0x000fc800078e0248 */
[----:B------:R-:W-:Y:S02]  /*7f00*/  FFMA.FTZ R182, -R36, R80, R209 ;  /* 0x0000005024b67223 */ /* 0x000fe400000101d1 */
[C---:B------:R-:W-:Y:S02]  /*7f10*/  FMUL.FTZ R66, R208.reuse, R71 ;  /* 0x00000047d0427220 */ /* 0x040fe40000410000 */
[-C--:B------:R-:W-:Y:S02]  /*7f20*/  FMUL.FTZ R193, R208, R185.reuse ;  /* 0x000000b9d0c17220 */ /* 0x080fe40000410000 */
[----:B------:R-:W-:Y:S01]  /*7f30*/  FFMA.FTZ R66, R182, R185, -R66 ;  /* 0x000000b9b6427223 */ /* 0x000fe20000010842 */
[----:B------:R-:W-:Y:S01]  /*7f40*/  PRMT R185, RZ, 0x5410, R59 ;  /* 0x00005410ffb97816 */ /* 0x000fe2000000003b */
[----:B------:R-:W-:Y:S02]  /*7f50*/  FADD.FTZ R67, R67, R186 ;  /* 0x000000ba43437221 */ /* 0x000fe40000010000 */
[----:B------:R-:W-:-:S02]  /*7f60*/  FADD.FTZ R64, R64, R65 ;  /* 0x0000004140407221 */ /* 0x000fc40000010000 */
[----:B------:R-:W-:Y:S02]  /*7f70*/  FFMA.FTZ R193, R182, R71, R193 ;  /* 0x00000047b6c17223 */ /* 0x000fe400000100c1 */
[----:B------:R-:W-:Y:S02]  /*7f80*/  FMUL.FTZ R186, R35, R68 ;  /* 0x0000004423ba7220 */ /* 0x000fe40000410000 */
[----:B------:R-:W-:Y:S02]  /*7f90*/  FADD.FTZ R67, R67, R194 ;  /* 0x000000c243437221 */ /* 0x000fe40000010000 */
[----:B------:R-:W-:Y:S02]  /*7fa0*/  FADD.FTZ R64, R64, R193 ;  /* 0x000000c140407221 */ /* 0x000fe40000010000 */
[C---:B------:R-:W-:Y:S02]  /*7fb0*/  FFMA.FTZ R193, -R35.reuse, R185, R234 ;  /* 0x000000b923c17223 */ /* 0x040fe400000101ea */
[----:B------:R-:W-:-:S02]  /*7fc0*/  FMUL.FTZ R204, R35, R204 ;  /* 0x000000cc23cc7220 */ /* 0x000fc40000410000 */
[----:B------:R-:W-:Y:S02]  /*7fd0*/  FMUL.FTZ R65, R232, R186 ;  /* 0x000000bae8417220 */ /* 0x000fe40000410000 */
[----:B------:R-:W-:Y:S01]  /*7fe0*/  IMAD.WIDE.U32 R72, R195, c[0x0][0x2d0], R72 ;  /* 0x0000b400c3487a25 */ /* 0x000fe200078e0048 */
[----:B------:R-:W-:-:S03]  /*7ff0*/  PRMT R195, RZ, 0x7610, R59 ;  /* 0x00007610ffc37816 */ /* 0x000fc6000000003b */
[----:B------:R-:W-:Y:S01]  /*8000*/  FADD.FTZ R66, R67, R66 ;  /* 0x0000004243427221 */ /* 0x000fe20000010000 */
[----:B------:R-:W-:Y:S01]  /*8010*/  IADD3 R73, R73, UR10, RZ ;  /* 0x0000000a49497c10 */ /* 0x000fe2000fffe0ff */
[CC--:B------:R-:W-:Y:S02]  /*8020*/  FFMA.FTZ R67, R193.reuse, R204.reuse, -R65 ;  /* 0x000000ccc1437223 */ /* 0x0c0fe40000010841 */
[----:B------:R-:W-:Y:S02]  /*8030*/  FMUL.FTZ R204, R232, R204 ;  /* 0x000000cce8cc7220 */ /* 0x000fe40000410000 */
[C---:B------:R-:W-:Y:S02]  /*8040*/  FMUL.FTZ R197, R34.reuse, R205 ;  /* 0x000000cd22c57220 */ /* 0x040fe40000410000 */
[----:B------:R-:W-:Y:S02]  /*8050*/  FFMA.FTZ R236, -R34, R195, R236 ;  /* 0x000000c322ec7223 */ /* 0x000fe400000101ec */
[----:B------:R-:W-:-:S02]  /*8060*/  FFMA.FTZ R65, R193, R186, R204 ;  /* 0x000000bac1417223 */ /* 0x000fc400000100cc */
[----:B------:R-:W-:Y:S02]  /*8070*/  FMUL.FTZ R69, R34, R69 ;  /* 0x0000004522457220 */ /* 0x000fe40000410000 */
[----:B------:R-:W-:Y:S02]  /*8080*/  FMUL.FTZ R194, R176, R197 ;  /* 0x000000c5b0c27220 */ /* 0x000fe40000410000 */
[----:B------:R-:W-:Y:S01]  /*8090*/  FADD.FTZ R65, R64, R65 ;  /* 0x0000004140417221 */ /* 0x000fe20000010000 */
[C---:B------:R-:W-:Y:S01]  /*80a0*/  IADD3 R64, R99.reuse, 0x40, RZ ;  /* 0x0000004063407810 */ /* 0x040fe20007ffe0ff */
[-C--:B------:R-:W-:Y:S02]  /*80b0*/  FFMA.FTZ R196, R236, R69.reuse, -R194 ;  /* 0x00000045ecc47223 */ /* 0x080fe400000108c2 */
[----:B------:R-:W-:Y:S01]  /*80c0*/  FMUL.FTZ R69, R176, R69 ;  /* 0x00000045b0457220 */ /* 0x000fe20000410000 */
[----:B------:R-:W-:Y:S01]  /*80d0*/  LEA.HI.SX32 R64, R64, R99, 0x1b ;  /* 0x0000006340407211 */ /* 0x000fe200078fdaff */
[----:B------:R-:W-:Y:S01]  /*80e0*/  FADD.FTZ R67, R66, R67 ;  /* 0x0000004342437221 */ /* 0x000fe20000010000 */
[----:B------:R-:W-:Y:S01]  /*80f0*/  IADD3 R66, R99, 0x80, RZ ;  /* 0x0000008063427810 */ /* 0x000fe20007ffe0ff */
[----:B------:R-:W-:-:S03]  /*8100*/  FFMA.FTZ R194, R236, R197, R69 ;  /* 0x000000c5ecc27223 */ /* 0x000fc60000010045 */
[----:B------:R-:W-:Y:S01]  /*8110*/  LEA.HI.SX32 R66, R66, R99, 0x1b ;  /* 0x0000006342427211 */ /* 0x000fe200078fdaff */
[----:B------:R-:W-:Y:S02]  /*8120*/  FADD.FTZ R69, R65, R194 ;  /* 0x000000c241457221 */ /* 0x000fe40000010000 */
[----:B------:R0:W1:Y:S01]  /*8130*/  LDS R65, [R64.X4+0x1180] ;  /* 0x0011800040417984 */ /* 0x0000620000004800 */
[----:B------:R-:W-:Y:S01]  /*8140*/  FADD.FTZ R194, R67, R196 ;  /* 0x000000c443c27221 */ /* 0x000fe20000010000 */
[----:B------:R-:W-:Y:S01]  /*8150*/  IADD3 R196, R99, 0xc0, RZ ;  /* 0x000000c063c47810 */ /* 0x000fe20007ffe0ff */
[----:B------:R-:W-:Y:S05]  /*8160*/  @!P0 BRA `(.L_x_6465) ;  /* 0x0000001000008947 */ /* 0x000fea0003800000 */
[----:B-1----:R1:W-:Y:S02]  /*8170*/  RED.E.ADD.F32.FTZ.RN.STRONG.GPU [R72.64+-0x1f00], R65 ;  /* 0xffe100414800798e */ /* 0x0023e4000c10e78e */
.L_x_6465:
[----:B------:R-:W-:Y:S05]  /*8180*/  BSYNC B0 ;  /* 0x0000000000007941 */ /* 0x000fea0003800000 */
.L_x_6464:
[----:B-1----:R1:W3:Y:S01]  /*8190*/  LDS R65, [R66.X4+0x1280] ;  /* 0x0012800042417984 */ /* 0x0022e20000004800 */
[----:B------:R-:W-:Y:S01]  /*81a0*/  BSSY B0, `(.L_x_6466) ;  /* 0x0000004000007945 */ /* 0x000fe20003800000 */
[----:B------:R-:W-:Y:S01]  /*81b0*/  LEA.HI.SX32 R196, R196, R99, 0x1b ;  /* 0x00000063c4c47211 */ /* 0x000fe200078fdaff */
[----:B------:R-:W-:Y:S05]  /*81c0*/  @!P1 BRA `(.L_x_6467) ;  /* 0x0000001000009947 */ /* 0x000fea0003800000 */
[----:B---3--:R3:W-:Y:S02]  /*81d0*/  RED.E.ADD.F32.FTZ.RN.STRONG.GPU [R72.64+-0x1e00], R65 ;  /* 0xffe200414800798e */ /* 0x0087e4000c10e78e */
.L_x_6467:
[----:B------:R-:W-:Y:S05]  /*81e0*/  BSYNC B0 ;  /* 0x0000000000007941 */ /* 0x000fea0003800000 */
.L_x_6466:
[----:B---3--:R3:W4:Y:S01]  /*81f0*/  LDS R65, [R196.X4+0x1380] ;  /* 0x00138000c4417984 */ /* 0x0087220000004800 */
[----:B------:R-:W-:Y:S01]  /*8200*/  BSSY B0, `(.L_x_6468) ;  /* 0x0000005000007945 */ /* 0x000fe20003800000 */
[----:B0-----:R-:W-:-:S02]  /*8210*/  IADD3 R64, R99, 0x100, RZ ;  /* 0x0000010063407810 */ /* 0x001fc40007ffe0ff */
[----:B-1----:R-:W-:Y:S01]  /*8220*/  IADD3 R66, R99, 0x140, RZ ;  /* 0x0000014063427810 */ /* 0x002fe20007ffe0ff */
[----:B------:R-:W-:Y:S05]  /*8230*/  @!P2 BRA `(.L_x_6469) ;  /* 0x000000100000a947 */ /* 0x000fea0003800000 */
[----:B----4-:R0:W-:Y:S02]  /*8240*/  RED.E.ADD.F32.FTZ.RN.STRONG.GPU [R72.64+-0x1d00], R65 ;  /* 0xffe300414800798e */ /* 0x0101e4000c10e78e */
.L_x_6469:
[----:B------:R-:W-:Y:S05]  /*8250*/  BSYNC B0 ;  /* 0x0000000000007941 */ /* 0x000fea0003800000 */
.L_x_6468:
[-C--:B------:R-:W-:Y:S01]  /*8260*/  LEA.HI.SX32 R64, R64, R99.reuse, 0x1b ;  /* 0x0000006340407211 */ /* 0x080fe200078fdaff */
[----:B------:R-:W-:Y:S01]  /*8270*/  BSSY B0, `(.L_x_6470) ;  /* 0x000000d000007945 */ /* 0x000fe20003800000 */
[----:B------:R-:W-:Y:S02]  /*8280*/  ISETP.GE.AND P6, PT, R164, 0x101, PT ;  /* 0x00000101a400780c */ /* 0x000fe40003fc6270 */
[----:B---3--:R-:W-:Y:S01]  /*8290*/  IADD3 R196, R99, 0x180, RZ ;  /* 0x0000018063c47810 */ /* 0x008fe20007ffe0ff */
[----:B0---4-:R0:W1:Y:S01]  /*82a0*/  LDS R65, [R64.X4+0x1480] ;  /* 0x0014800040417984 */ /* 0x0110620000004800 */
        /* <DEDUP_REMOVED lines=9> */
.L_x_6471:
[----:B0-----:R-:W-:Y:S05]  /*8340*/  BSYNC B0 ;  /* 0x0000000000007941 */ /* 0x001fea0003800000 */
.L_x_6470:
[----:B-1----:R0:W1:Y:S01]  /*8350*/  LDS R65, [R66.X4+0x1580] ;  /* 0x0015800042417984 */ /* 0x0020620000004800 */
[----:B------:R-:W-:Y:S01]  /*8360*/  BSSY B0, `(.L_x_6472) ;  /* 0x0000005000007945 */ /* 0x000fe20003800000 */
[----:B------:R-:W-:Y:S02]  /*8370*/  IADD3 R64, R99, 0x1c0, RZ ;  /* 0x000001c063407810 */ /* 0x000fe40007ffe0ff */
[----:B------:R-:W-:Y:S01]  /*8380*/  LEA.HI.SX32 R196, R196, R99, 0x1b ;  /* 0x00000063c4c47211 */ /* 0x000fe200078fdaff */
[----:B------:R-:W-:Y:S05]  /*8390*/  @!P0 BRA `(.L_x_6473) ;  /* 0x0000001000008947 */ /* 0x000fea0003800000 */
[----:B-1----:R1:W-:Y:S02]  /*83a0*/  RED.E.ADD.F32.FTZ.RN.STRONG.GPU [R72.64+-0x1b00], R65 ;  /* 0xffe500414800798e */ /* 0x0023e4000c10e78e */
.L_x_6473:
[----:B------:R-:W-:Y:S05]  /*83b0*/  BSYNC B0 ;  /* 0x0000000000007941 */ /* 0x000fea0003800000 */
.L_x_6472:
[----:B-1----:R1:W3:Y:S01]  /*83c0*/  LDS R65, [R196.X4+0x1680] ;  /* 0x00168000c4417984 */ /* 0x0022e20000004800 */
[----:B------:R-:W-:Y:S01]  /*83d0*/  BSSY B0, `(.L_x_6474) ;  /* 0x0000005000007945 */ /* 0x000fe20003800000 */
[----:B0-----:R-:W-:-:S02]  /*83e0*/  IADD3 R66, R99, 0x200, RZ ;  /* 0x0000020063427810 */ /* 0x001fc40007ffe0ff */
[----:B------:R-:W-:Y:S01]  /*83f0*/  LEA.HI.SX32 R64, R64, R99, 0x1b ;  /* 0x0000006340407211 */ /* 0x000fe200078fdaff */
[----:B------:R-:W-:Y:S05]  /*8400*/  @!P1 BRA `(.L_x_6475) ;  /* 0x0000001000009947 */ /* 0x000fea0003800000 */
[----:B---3--:R0:W-:Y:S02]  /*8410*/  RED.E.ADD.F32.FTZ.RN.STRONG.GPU [R72.64+-0x1a00], R65 ;  /* 0xffe600414800798e */ /* 0x0081e4000c10e78e */
.L_x_6475:
[----:B------:R-:W-:Y:S05]  /*8420*/  BSYNC B0 ;  /* 0x0000000000007941 */ /* 0x000fea0003800000 */
.L_x_6474:
[----:B0--3--:R0:W3:Y:S01]  /*8430*/  LDS R65, [R64.X4+0x1780] ;  /* 0x0017800040417984 */ /* 0x0090e20000004800 */
[----:B------:R-:W-:Y:S01]  /*8440*/  BSSY B0, `(.L_x_6476) ;  /* 0x0000005000007945 */ /* 0x000fe20003800000 */
[----:B-1----:R-:W-:Y:S02]  /*8450*/  IADD3 R196, R99, 0x240, RZ ;  /* 0x0000024063c47810 */ /* 0x002fe40007ffe0ff */
[----:B------:R-:W-:Y:S01]  /*8460*/  LEA.HI.SX32 R66, R66, R99, 0x1b ;  /* 0x0000006342427211 */ /* 0x000fe200078fdaff */
[----:B------:R-:W-:Y:S05]  /*8470*/  @!P2 BRA `(.L_x_6477) ;  /* 0x000000100000a947 */ /* 0x000fea0003800000 */
[----:B---3--:R1:W-:Y:S02]  /*8480*/  RED.E.ADD.F32.FTZ.RN.STRONG.GPU [R72.64+-0x1900], R65 ;  /* 0xffe700414800798e */ /* 0x0083e4000c10e78e */
.L_x_6477:
[----:B------:R-:W-:Y:S05]  /*8490*/  BSYNC B0 ;  /* 0x0000000000007941 */ /* 0x000fea0003800000 */
.L_x_6476:
[----:B-1-3--:R1:W3:Y:S01]  /*84a0*/  LDS R65, [R66.X4+0x1880] ;  /* 0x0018800042417984 */ /* 0x00a2e20000004800 */
[----:B------:R-:W-:Y:S01]  /*84b0*/  BSSY B0, `(.L_x_6478) ;  /* 0x0000005000007945 */ /* 0x000fe20003800000 */
[----:B0-----:R-:W-:Y:S02]  /*84c0*/  IADD3 R64, R99, 0x280, RZ ;  /* 0x0000028063407810 */ /* 0x001fe40007ffe0ff */
[----:B------:R-:W-:Y:S01]  /*84d0*/  LEA.HI.SX32 R196, R196, R99, 0x1b ;  /* 0x00000063c4c47211 */ /* 0x000fe200078fdaff */
[----:B------:R-:W-:Y:S05]  /*84e0*/  @!P3 BRA `(.L_x_6479) ;  /* 0x000000100000b947 */ /* 0x000fea0003800000 */
[----:B---3--:R0:W-:Y:S02]  /*84f0*/  RED.E.ADD.F32.FTZ.RN.STRONG.GPU [R72.64+-0x1800], R65 ;  /* 0xffe800414800798e */ /* 0x0081e4000c10e78e */
.L_x_6479:
[----:B------:R-:W-:Y:S05]  /*8500*/  BSYNC B0 ;  /* 0x0000000000007941 */ /* 0x000fea0003800000 */
.L_x_6478:
[----:B0--3--:R0:W3:Y:S01]  /*8510*/  LDS R65, [R196.X4+0x1980] ;  /* 0x00198000c4417984 */ /* 0x0090e20000004800 */
[----:B------:R-:W-:Y:S01]  /*8520*/  BSSY B0, `(.L_x_6480) ;  /* 0x0000004000007945 */ /* 0x000fe20003800000 */
[----:B------:R-:W-:Y:S01]  /*8530*/  LEA.HI.SX32 R64, R64, R99, 0x1b ;  /* 0x0000006340407211 */ /* 0x000fe200078fdaff */
[----:B------:R-:W-:Y:S05]  /*8540*/  @!P4 BRA `(.L_x_6481) ;  /* 0x000000100000c947 */ /* 0x000fea0003800000 */
[----:B---3--:R3:W-:Y:S02]  /*8550*/  RED.E.ADD.F32.FTZ.RN.STRONG.GPU [R72.64+-0x1700], R65 ;  /* 0xffe900414800798e */ /* 0x0087e4000c10e78e */
.L_x_6481:
[----:B------:R-:W-:Y:S05]  /*8560*/  BSYNC B0 ;  /* 0x0000000000007941 */ /* 0x000fea0003800000 */
.L_x_6480:
[----:B---3--:R3:W4:Y:S01]  /*8570*/  LDS R65, [R64.X4+0x1a80] ;  /* 0x001a800040417984 */ /* 0x0087220000004800 */
[----:B------:R-:W-:Y:S01]  /*8580*/  BSSY B0, `(.L_x_6482) ;  /* 0x0000005000007945 */ /* 0x000fe20003800000 */
[----:B-1----:R-:W-:-:S02]  /*8590*/  IADD3 R66, R99, 0x2c0, RZ ;  /* 0x000002c063427810 */ /* 0x002fc40007ffe0ff */
[----:B0-----:R-:W-:Y:S01]  /*85a0*/  IADD3 R196, R99, 0x300, RZ ;  /* 0x0000030063c47810 */ /* 0x001fe20007ffe0ff */
[----:B------:R-:W-:Y:S05]  /*85b0*/  @!P5 BRA `(.L_x_6483) ;  /* 0x000000100000d947 */ /* 0x000fea0003800000 */
[----:B----4-:R0:W-:Y:S02]  /*85c0*/  RED.E.ADD.F32.FTZ.RN.STRONG.GPU [R72.64+-0x1600], R65 ;  /* 0xffea00414800798e */ /* 0x0101e4000c10e78e */
.L_x_6483:
[----:B------:R-:W-:Y:S05]  /*85d0*/  BSYNC B0 ;  /* 0x0000000000007941 */ /* 0x000fea0003800000 */
.L_x_6482:
        /* <DEDUP_REMOVED lines=14> */
.L_x_6485:
[----:B0-----:R-:W-:Y:S05]  /*86c0*/  BSYNC B0 ;  /* 0x0000000000007941 */ /* 0x001fea0003800000 */
.L_x_6484:
[----:B-1----:R0:W1:Y:S01]  /*86d0*/  LDS R65, [R196.X4+0x1c80] ;  /* 0x001c8000c4417984 */ /* 0x0020620000004800 */
[----:B------:R-:W-:Y:S01]  /*86e0*/  BSSY B0, `(.L_x_6486) ;  /* 0x0000005000007945 */ /* 0x000fe20003800000 */
[----:B------:R-:W-:Y:S02]  /*86f0*/  IADD3 R66, R99, 0x380, RZ ;  /* 0x0000038063427810 */ /* 0x000fe40007ffe0ff */
[----:B------:R-:W-:Y:S01]  /*8700*/  LEA.HI.SX32 R64, R64, R99, 0x1b ;  /* 0x0000006340407211 */ /* 0x000fe200078fdaff */
[----:B------:R-:W-:Y:S05]  /*8710*/  @!P0 BRA `(.L_x_6487) ;  /* 0x0000001000008947 */ /* 0x000fea0003800000 */
[----:B-1----:R1:W-:Y:S02]  /*8720*/  RED.E.ADD.F32.FTZ.RN.STRONG.GPU [R72.64+-0x1400], R65 ;  /* 0xffec00414800798e */ /* 0x0023e4000c10e78e */
.L_x_6487:
[----:B------:R-:W-:Y:S05]  /*8730*/  BSYNC B0 ;  /* 0x0000000000007941 */ /* 0x000fea0003800000 */
.L_x_6486:
[----:B-1----:R1:W3:Y:S01]  /*8740*/  LDS R65, [R64.X4+0x1d80] ;  /* 0x001d800040417984 */ /* 0x0022e20000004800 */
[----:B------:R-:W-:Y:S01]  /*8750*/  BSSY B0, `(.L_x_6488) ;  /* 0x0000005000007945 */ /* 0x000fe20003800000 */
[----:B0-----:R-:W-:-:S02]  /*8760*/  IADD3 R196, R99, 0x3c0, RZ ;  /* 0x000003c063c47810 */ /* 0x001fc40007ffe0ff */
[----:B------:R-:W-:Y:S01]  /*8770*/  LEA.HI.SX32 R66, R66, R99, 0x1b ;  /* 0x0000006342427211 */ /* 0x000fe200078fdaff */
[----:B------:R-:W-:Y:S05]  /*8780*/  @!P1 BRA `(.L_x_6489) ;  /* 0x0000001000009947 */ /* 0x000fea0003800000 */
[----:B---3--:R0:W-:Y:S02]  /*8790*/  RED.E.ADD.F32.FTZ.RN.STRONG.GPU [R72.64+-0x1300], R65 ;  /* 0xffed00414800798e */ /* 0x0081e4000c10e78e */
.L_x_6489:
[----:B------:R-:W-:Y:S05]  /*87a0*/  BSYNC B0 ;  /* 0x0000000000007941 */ /* 0x000fea0003800000 */
.L_x_6488:
[----:B0--3--:R0:W3:Y:S01]  /*87b0*/  LDS R65, [R66.X4+0x1e80] ;  /* 0x001e800042417984 */ /* 0x0090e20000004800 */
[----:B------:R-:W-:Y:S01]  /*87c0*/  BSSY B0, `(.L_x_6490) ;  /* 0x0000005000007945 */ /* 0x000fe20003800000 */
[----:B-1----:R-:W-:Y:S02]  /*87d0*/  IADD3 R64, R99, 0x400, RZ ;  /* 0x0000040063407810 */ /* 0x002fe40007ffe0ff */
[----:B------:R-:W-:Y:S01]  /*87e0*/  LEA.HI.SX32 R196, R196, R99, 0x1b ;  /* 0x00000063c4c47211 */ /* 0x000fe200078fdaff */
[----:B------:R-:W-:Y:S05]  /*87f0*/  @!P2 BRA `(.L_x_6491) ;  /* 0x000000100000a947 */ /* 0x000fea0003800000 */
[----:B---3--:R1:W-:Y:S02]  /*8800*/  RED.E.ADD.F32.FTZ.RN.STRONG.GPU [R72.64+-0x1200], R65 ;  /* 0xffee00414800798e */ /* 0x0083e4000c10e78e */
.L_x_6491:
[----:B------:R-:W-:Y:S05]  /*8810*/  BSYNC B0 ;  /* 0x0000000000007941 */ /* 0x000fea0003800000 */
.L_x_6490:
[----:B-1-3--:R1:W3:Y:S01]  /*8820*/  LDS R65, [R196.X4+0x1f80] ;  /* 0x001f8000c4417984 */ /* 0x00a2e20000004800 */
[----:B------:R-:W-:Y:S01]  /*8830*/  BSSY B0, `(.L_x_6492) ;  /* 0x0000005000007945 */ /* 0x000fe20003800000 */
[----:B0-----:R-:W-:Y:S02]  /*8840*/  IADD3 R66, R99, 0x440, RZ ;  /* 0x0000044063427810 */ /* 0x001fe40007ffe0ff */
[----:B------:R-:W-:Y:S01]  /*8850*/  LEA.HI.SX32 R64, R64, R99, 0x1b ;  /* 0x0000006340407211 */ /* 0x000fe200078fdaff */
[----:B------:R-:W-:Y:S05]  /*8860*/  @!P3 BRA `(.L_x_6493) ;  /* 0x000000100000b947 */ /* 0x000fea0003800000 */
[----:B---3--:R0:W-:Y:S02]  /*8870*/  RED.E.ADD.F32.FTZ.RN.STRONG.GPU [R72.64+-0x1100], R65 ;  /* 0xffef00414800798e */ /* 0x0081e4000c10e78e */
.L_x_6493:
[----:B------:R-:W-:Y:S05]  /*8880*/  BSYNC B0 ;  /* 0x0000000000007941 */ /* 0x000fea0003800000 */
.L_x_6492:
[----:B0--3--:R0:W3:Y:S01]  /*8890*/  LDS R65, [R64.X4+0x2080] ;  /* 0x0020800040417984 */ /* 0x0090e20000004800 */
[----:B------:R-:W-:Y:S01]  /*88a0*/  BSSY B0, `(.L_x_6494) ;  /* 0x0000004000007945 */ /* 0x000fe20003800000 */
[----:B------:R-:W-:Y:S01]  /*88b0*/  LEA.HI.SX32 R66, R66, R99, 0x1b ;  /* 0x0000006342427211 */ /* 0x000fe200078fdaff */
[----:B------:R-:W-:Y:S05]  /*88c0*/  @!P4 BRA `(.L_x_6495) ;  /* 0x000000100000c947 */ /* 0x000fea0003800000 */
[----:B---3--:R3:W-:Y:S02]  /*88d0*/  RED.E.ADD.F32.FTZ.RN.STRONG.GPU [R72.64+-0x1000], R65 ;  /* 0xfff000414800798e */ /* 0x0087e4000c10e78e */
.L_x_6495:
[----:B------:R-:W-:Y:S05]  /*88e0*/  BSYNC B0 ;  /* 0x0000000000007941 */ /* 0x000fea0003800000 */
.L_x_6494:
[----:B---3--:R3:W4:Y:S01]  /*88f0*/  LDS R65, [R66.X4+0x2180] ;  /* 0x0021800042417984 */ /* 0x0087220000004800 */
[----:B------:R-:W-:Y:S01]  /*8900*/  BSSY B0, `(.L_x_6496) ;  /* 0x0000005000007945 */ /* 0x000fe20003800000 */
[----:B0-----:R-:W-:-:S02]  /*8910*/  IADD3 R64, R99, 0x480, RZ ;  /* 0x0000048063407810 */ /* 0x001fc40007ffe0ff */
[----:B-1----:R-:W-:Y:S01]  /*8920*/  IADD3 R196, R99, 0x4c0, RZ ;  /* 0x000004c063c47810 */ /* 0x002fe20007ffe0ff */
[----:B------:R-:W-:Y:S05]  /*8930*/  @!P5 BRA `(.L_x_6497) ;  /* 0x000000100000d947 */ /* 0x000fea0003800000 */
[----:B----4-:R0:W-:Y:S02]  /*8940*/  RED.E.ADD.F32.FTZ.RN.STRONG.GPU [R72.64+-0xf00], R65 ;  /* 0xfff100414800798e */ /* 0x0101e4000c10e78e */
.L_x_6497:
[----:B------:R-:W-:Y:S05]  /*8950*/  BSYNC B0 ;  /* 0x0000000000007941 */ /* 0x000fea0003800000 */
.L_x_6496:
        /* <DEDUP_REMOVED lines=14> */
.L_x_6499:
[----:B0-----:R-:W-:Y:S05]  /*8a40*/  BSYNC B0 ;  /* 0x0000000000007941 */ /* 0x001fea0003800000 */
.L_x_6498:
[----:B-1----:R0:W1:Y:S01]  /*8a50*/  LDS R65, [R196.X4+0x2380] ;  /* 0x00238000c4417984 */ /* 0x0020620000004800 */
[----:B------:R-:W-:Y:S01]  /*8a60*/  BSSY B0, `(.L_x_6500) ;  /* 0x0000005000007945 */ /* 0x000fe20003800000 */
[----:B------:R-:W-:Y:S02]  /*8a70*/  IADD3 R64, R99, 0x540, RZ ;  /* 0x0000054063407810 */ /* 0x000fe40007ffe0ff */
[----:B------:R-:W-:Y:S01]  /*8a80*/  LEA.HI.SX32 R66, R66, R99, 0x1b ;  /* 0x0000006342427211 */ /* 0x000fe200078fdaff */
[----:B------:R-:W-:Y:S05]  /*8a90*/  @!P0 BRA `(.L_x_6501) ;  /* 0x0000001000008947 */ /* 0x000fea0003800000 */
[----:B-1----:R1:W-:Y:S02]  /*8aa0*/  RED.E.ADD.F32.FTZ.RN.STRONG.GPU [R72.64+-0xd00], R65 ;  /* 0xfff300414800798e */ /* 0x0023e4000c10e78e */
.L_x_6501:
[----:B------:R-:W-:Y:S05]  /*8ab0*/  BSYNC B0 ;  /* 0x0000000000007941 */ /* 0x000fea0003800000 */
.L_x_6500:
[----:B-1----:R1:W3:Y:S01]  /*8ac0*/  LDS R65, [R66.X4+0x2480] ;  /* 0x0024800042417984 */ /* 0x0022e20000004800 */
[----:B------:R-:W-:Y:S01]  /*8ad0*/  BSSY B0, `(.L_x_6502) ;  /* 0x0000005000007945 */ /* 0x000fe20003800000 */
[----:B0-----:R-:W-:-:S02]  /*8ae0*/  IADD3 R196, R99, 0x580, RZ ;  /* 0x0000058063c47810 */ /* 0x001fc40007ffe0ff */
[----:B------:R-:W-:Y:S01]  /*8af0*/  LEA.HI.SX32 R64, R64, R99, 0x1b ;  /* 0x0000006340407211 */ /* 0x000fe200078fdaff */
[----:B------:R-:W-:Y:S05]  /*8b00*/  @!P1 BRA `(.L_x_6503) ;  /* 0x0000001000009947 */ /* 0x000fea0003800000 */
[----:B---3--:R0:W-:Y:S02]  /*8b10*/  RED.E.ADD.F32.FTZ.RN.STRONG.GPU [R72.64+-0xc00], R65 ;  /* 0xfff400414800798e */ /* 0x0081e4000c10e78e */
.L_x_6503:
[----:B------:R-:W-:Y:S05]  /*8b20*/  BSYNC B0 ;  /* 0x0000000000007941 */ /* 0x000fea0003800000 */
.L_x_6502:
[----:B0--3--:R0:W3:Y:S01]  /*8b30*/  LDS R65, [R64.X4+0x2580] ;  /* 0x0025800040417984 */ /* 0x0090e20000004800 */
[----:B------:R-:W-:Y:S01]  /*8b40*/  BSSY B0, `(.L_x_6504) ;  /* 0x0000005000007945 */ /* 0x000fe20003800000 */
[----:B-1----:R-:W-:Y:S02]  /*8b50*/  IADD3 R66, R99, 0x5c0, RZ ;  /* 0x000005c063427810 */ /* 0x002fe40007ffe0ff */
[----:B------:R-:W-:Y:S01]  /*8b60*/  LEA.HI.SX32 R196, R196, R99, 0x1b ;  /* 0x00000063c4c47211 */ /* 0x000fe200078fdaff */
[----:B------:R-:W-:Y:S05]  /*8b70*/  @!P2 BRA `(.L_x_6505) ;  /* 0x000000100000a947 */ /* 0x000fea0003800000 */
[----:B---3--:R1:W-:Y:S02]  /*8b80*/  RED.E.ADD.F32.FTZ.RN.STRONG.GPU [R72.64+-0xb00], R65 ;  /* 0xfff500414800798e */ /* 0x0083e4000c10e78e */
.L_x_6505:
[----:B------:R-:W-:Y:S05]  /*8b90*/  BSYNC B0 ;  /* 0x0000000000007941 */ /* 0x000fea0003800000 */
.L_x_6504:
[----:B-1-3--:R1:W3:Y:S01]  /*8ba0*/  LDS R65, [R196.X4+0x2680] ;  /* 0x00268000c4417984 */ /* 0x00a2e20000004800 */
[----:B------:R-:W-:Y:S01]  /*8bb0*/  BSSY B0, `(.L_x_6506) ;  /* 0x0000005000007945 */ /* 0x000fe20003800000 */
[----:B0-----:R-:W-:Y:S02]  /*8bc0*/  IADD3 R64, R99, 0x600, RZ ;  /* 0x0000060063407810 */ /* 0x001fe40007ffe0ff */
[----:B------:R-:W-:Y:S01]  /*8bd0*/  LEA.HI.SX32 R66, R66, R99, 0x1b ;  /* 0x0000006342427211 */ /* 0x000fe200078fdaff */
[----:B------:R-:W-:Y:S05]  /*8be0*/  @!P3 BRA `(.L_x_6507) ;  /* 0x000000100000b947 */ /* 0x000fea0003800000 */
[----:B---3--:R0:W-:Y:S02]  /*8bf0*/  RED.E.ADD.F32.FTZ.RN.STRONG.GPU [R72.64+-0xa00], R65 ;  /* 0xfff600414800798e */ /* 0x0081e4000c10e78e */
.L_x_6507:
[----:B------:R-:W-:Y:S05]  /*8c00*/  BSYNC B0 ;  /* 0x0000000000007941 */ /* 0x000fea0003800000 */
.L_x_6506:
[----:B0--3--:R0:W3:Y:S01]  /*8c10*/  LDS R65, [R66.X4+0x2780] ;  /* 0x0027800042417984 */ /* 0x0090e20000004800 */
[----:B------:R-:W-:Y:S01]  /*8c20*/  BSSY B0, `(.L_x_6508) ;  /* 0x0000004000007945 */ /* 0x000fe20003800000 */
[----:B------:R-:W-:Y:S01]  /*8c30*/  LEA.HI.SX32 R64, R64, R99, 0x1b ;  /* 0x0000006340407211 */ /* 0x000fe200078fdaff */
[----:B------:R-:W-:Y:S05]  /*8c40*/  @!P4 BRA `(.L_x_6509) ;  /* 0x000000100000c947 */ /* 0x000fea0003800000 */
[----:B---3--:R3:W-:Y:S02]  /*8c50*/  RED.E.ADD.F32.FTZ.RN.STRONG.GPU [R72.64+-0x900], R65 ;  /* 0xfff700414800798e */ /* 0x0087e4000c10e78e */
.L_x_6509:
[----:B------:R-:W-:Y:S05]  /*8c60*/  BSYNC B0 ;  /* 0x0000000000007941 */ /* 0x000fea0003800000 */
.L_x_6508:
[----:B---3--:R3:W4:Y:S01]  /*8c70*/  LDS R65, [R64.X4+0x2880] ;  /* 0x0028800040417984 */ /* 0x0087220000004800 */
[----:B------:R-:W-:Y:S01]  /*8c80*/  BSSY B0, `(.L_x_6510) ;  /* 0x0000005000007945 */ /* 0x000fe20003800000 */
[----:B0-----:R-:W-:-:S02]  /*8c90*/  IADD3 R66, R99, 0x640, RZ ;  /* 0x0000064063427810 */ /* 0x001fc40007ffe0ff */
[----:B-1----:R-:W-:Y:S01]  /*8ca0*/  IADD3 R196, R99, 0x680, RZ ;  /* 0x0000068063c47810 */ /* 0x002fe20007ffe0ff */
[----:B------:R-:W-:Y:S05]  /*8cb0*/  @!P5 BRA `(.L_x_6511) ;  /* 0x000000100000d947 */ /* 0x000fea0003800000 */
[----:B----4-:R0:W-:Y:S02]  /*8cc0*/  RED.E.ADD.F32.FTZ.RN.STRONG.GPU [R72.64+-0x800], R65 ;  /* 0xfff800414800798e */ /* 0x0101e4000c10e78e */
.L_x_6511:
[----:B------:R-:W-:Y:S05]  /*8cd0*/  BSYNC B0 ;  /* 0x0000000000007941 */ /* 0x000fea0003800000 */
.L_x_6510:
        /* <DEDUP_REMOVED lines=14> */
.L_x_6513:
[----:B0-----:R-:W-:Y:S05]  /*8dc0*/  BSYNC B0 ;  /* 0x0000000000007941 */ /* 0x001fea0003800000 */
.L_x_6512:
[----:B-1----:R0:W1:Y:S01]  /*8dd0*/  LDS R65, [R196.X4+0x2a80] ;  /* 0x002a8000c4417984 */ /* 0x0020620000004800 */
[----:B------:R-:W-:Y:S01]  /*8de0*/  BSSY B0, `(.L_x_6514) ;  /* 0x0000005000007945 */ /* 0x000fe20003800000 */
[----:B------:R-:W-:Y:S02]  /*8df0*/  IADD3 R66, R99, 0x700, RZ ;  /* 0x0000070063427810 */ /* 0x000fe40007ffe0ff */
[----:B------:R-:W-:Y:S01]  /*8e00*/  LEA.HI.SX32 R64, R64, R99, 0x1b ;  /* 0x0000006340407211 */ /* 0x000fe200078fdaff */
[----:B------:R-:W-:Y:S05]  /*8e10*/  @!P0 BRA `(.L_x_6515) ;  /* 0x0000001000008947 */ /* 0x000fea0003800000 */
[----:B-1----:R1:W-:Y:S02]  /*8e20*/  RED.E.ADD.F32.FTZ.RN.STRONG.GPU [R72.64+-0x600], R65 ;  /* 0xfffa00414800798e */ /* 0x0023e4000c10e78e */
.L_x_6515:
[----:B------:R-:W-:Y:S05]  /*8e30*/  BSYNC B0 ;  /* 0x0000000000007941 */ /* 0x000fea0003800000 */
.L_x_6514:
[----:B-1----:R1:W3:Y:S01]  /*8e40*/  LDS R65, [R64.X4+0x2b80] ;  /* 0x002b800040417984 */ /* 0x0022e20000004800 */
[----:B------:R-:W-:Y:S01]  /*8e50*/  BSSY B0, `(.L_x_6516) ;  /* 0x0000005000007945 */ /* 0x000fe20003800000 */
[----:B------:R-:W-:-:S02]  /*8e60*/  IADD3 R164, R99, 0x740, RZ ;  /* 0x0000074063a47810 */ /* 0x000fc40007ffe0ff */
[----:B------:R-:W-:Y:S01]  /*8e70*/  LEA.HI.SX32 R66, R66, R99, 0x1b ;  /* 0x0000006342427211 */ /* 0x000fe200078fdaff */
[----:B------:R-:W-:Y:S05]  /*8e80*/  @!P1 BRA `(.L_x_6517) ;  /* 0x0000001000009947 */ /* 0x000fea0003800000 */
[----:B---3--:R3:W-:Y:S02]  /*8e90*/  RED.E.ADD.F32.FTZ.RN.STRONG.GPU [R72.64+-0x500], R65 ;  /* 0xfffb00414800798e */ /* 0x0087e4000c10e78e */
.L_x_6517:
[----:B------:R-:W-:Y:S05]  /*8ea0*/  BSYNC B0 ;  /* 0x0000000000007941 */ /* 0x000fea0003800000 */
.L_x_6516:
[----:B---3--:R3:W4:Y:S01]  /*8eb0*/  LDS R65, [R66.X4+0x2c80] ;  /* 0x002c800042417984 */ /* 0x0087220000004800 */
[----:B------:R-:W-:Y:S01]  /*8ec0*/  BSSY B0, `(.L_x_6518) ;  /* 0x0000005000007945 */ /* 0x000fe20003800000 */
[----:B-1----:R-:W-:Y:S02]  /*8ed0*/  IADD3 R64, R99, 0x780, RZ ;  /* 0x0000078063407810 */ /* 0x002fe40007ffe0ff */
[----:B------:R-:W-:Y:S01]  /*8ee0*/  LEA.HI.SX32 R164, R164, R99, 0x1b ;  /* 0x00000063a4a47211 */ /* 0x000fe200078fdaff */
[----:B------:R-:W-:Y:S05]  /*8ef0*/  @!P2 BRA `(.L_x_6519) ;  /* 0x000000100000a947 */ /* 0x000fea0003800000 */
[----:B----4-:R1:W-:Y:S02]  /*8f00*/  RED.E.ADD.F32.FTZ.RN.STRONG.GPU [R72.64+-0x400], R65 ;  /* 0xfffc00414800798e */ /* 0x0103e4000c10e78e */
.L_x_6519:
[----:B------:R-:W-:Y:S05]  /*8f10*/  BSYNC B0 ;  /* 0x0000000000007941 */ /* 0x000fea0003800000 */
.L_x_6518:
[----:B-1--4-:R1:W4:Y:S01]  /*8f20*/  LDS R65, [R164.X4+0x2d80] ;  /* 0x002d8000a4417984 */ /* 0x0123220000004800 */
[----:B------:R-:W-:Y:S01]  /*8f30*/  BSSY B0, `(.L_x_6520) ;  /* 0x0000005000007945 */ /* 0x000fe20003800000 */
[----:B---3--:R-:W-:Y:S02]  /*8f40*/  IADD3 R66, R99, 0x7c0, RZ ;  /* 0x000007c063427810 */ /* 0x008fe40007ffe0ff */
[----:B------:R-:W-:Y:S01]  /*8f50*/  LEA.HI.SX32 R64, R64, R99, 0x1b ;  /* 0x0000006340407211 */ /* 0x000fe200078fdaff */
[----:B------:R-:W-:Y:S05]  /*8f60*/  @!P3 BRA `(.L_x_6521) ;  /* 0x000000100000b947 */ /* 0x000fea0003800000 */
[----:B----4-:R3:W-:Y:S02]  /*8f70*/  RED.E.ADD.F32.FTZ.RN.STRONG.GPU [R72.64+-0x300], R65 ;  /* 0xfffd00414800798e */ /* 0x0107e4000c10e78e */
.L_x_6521:
[----:B------:R-:W-:Y:S05]  /*8f80*/  BSYNC B0 ;  /* 0x0000000000007941 */ /* 0x000fea0003800000 */
.L_x_6520:
[----:B---34-:R3:W4:Y:S01]  /*8f90*/  LDS R65, [R64.X4+0x2e80] ;  /* 0x002e800040417984 */ /* 0x0187220000004800 */
[----:B------:R-:W-:Y:S01]  /*8fa0*/  BSSY B0, `(.L_x_6522) ;  /* 0x0000004000007945 */ /* 0x000fe20003800000 */
[----:B------:R-:W-:Y:S01]  /*8fb0*/  LEA.HI.SX32 R66, R66, R99, 0x1b ;  /* 0x0000006342427211 */ /* 0x000fe200078fdaff */
[----:B------:R-:W-:Y:S05]  /*8fc0*/  @!P4 BRA `(.L_x_6523) ;  /* 0x000000100000c947 */ /* 0x000fea0003800000 */
[----:B----4-:R4:W-:Y:S02]  /*8fd0*/  RED.E.ADD.F32.FTZ.RN.STRONG.GPU [R72.64+-0x200], R65 ;  /* 0xfffe00414800798e */ /* 0x0109e4000c10e78e */
.L_x_6523:
[----:B------:R-:W-:Y:S05]  /*8fe0*/  BSYNC B0 ;  /* 0x0000000000007941 */ /* 0x000fea0003800000 */
.L_x_6522:
[----:B----4-:R4:W0:Y:S01]  /*8ff0*/  LDS R65, [R66.X4+0x2f80] ;  /* 0x002f800042417984 */ /* 0x0108220000004800 */
[----:B------:R-:W-:Y:S01]  /*9000*/  BSSY B0, `(.L_x_6524) ;  /* 0x0000003000007945 */ /* 0x000fe20003800000 */
[----:B------:R-:W-:Y:S05]  /*9010*/  @!P5 BRA `(.L_x_6525) ;  /* 0x000000100000d947 */ /* 0x000fea0003800000 */
[----:B0-----:R0:W-:Y:S02]  /*9020*/  RED.E.ADD.F32.FTZ.RN.STRONG.GPU [R72.64+-0x100], R65 ;  /* 0xffff00414800798e */ /* 0x0011e4000c10e78e */
.L_x_6525:
[----:B------:R-:W-:Y:S05]  /*9030*/  BSYNC B0 ;  /* 0x0000000000007941 */ /* 0x000fea0003800000 */
.L_x_6524:
[----:B0-----:R-:W0:Y:S01]  /*9040*/  SHFL.DOWN PT, R72, R194, 0x1, 0x1f ;  /* 0x08201f00c2487f89 */ /* 0x001e2200000e0000 */
[----:B------:R-:W-:Y:S01]  /*9050*/  ISETP.GT.AND P0, PT, R98, 0x1e, PT ;  /* 0x0000001e6200780c */ /* 0x000fe20003f04270 */
[----:B------:R-:W-:Y:S01]  /*9060*/  FMUL.FTZ R155, R232, R155 ;  /* 0x0000009be89b7220 */ /* 0x000fe20000410000 */
[----:B------:R-:W-:Y:S01]  /*9070*/  MOV R65, R194 ;  /* 0x000000c200417202 */ /* 0x000fe20000000f00 */
[----:B------:R-:W5:Y:S01]  /*9080*/  SHFL.DOWN PT, R199, R161, 0x1, 0x1f ;  /* 0x08201f00a1c77f89 */ /* 0x000f6200000e0000 */
[----:B----4-:R-:W-:Y:S01]  /*9090*/  MOV R66, R161 ;  /* 0x000000a100427202 */ /* 0x010fe20000000f00 */
[----:B------:R-:W-:Y:S01]  /*90a0*/  FFMA.FTZ R152, R193, R152, R155 ;  /* 0x00000098c1987223 */ /* 0x000fe2000001009b */
[----:B------:R-:W-:Y:S01]  /*90b0*/  MOV R67, R159 ;  /* 0x0000009f00437202 */ /* 0x000fe20000000f00 */
[----:B-1----:R-:W1:Y:S01]  /*90c0*/  SHFL.DOWN PT, R164, R159, 0x1, 0x1f ;  /* 0x08201f009fa47f89 */ /* 0x002e6200000e0000 */
[----:B---3--:R-:W-:Y:S01]  /*90d0*/  MOV R64, R69 ;  /* 0x0000004500407202 */ /* 0x008fe20000000f00 */
[----:B------:R-:W-:Y:S01]  /*90e0*/  FFMA.FTZ R185, R185, R68, R152 ;  /* 0x00000044b9b97223 */ /* 0x000fe20000010098 */
[----:B------:R-:W-:Y:S01]  /*90f0*/  ISETP.NE.AND P1, PT, R98, RZ, PT ;  /* 0x000000ff6200720c */ /* 0x000fe20003f25270 */
[----:B------:R-:W3:Y:S01]  /*9100*/  SHFL.DOWN PT, R73, R69, 0x1, 0x1f ;  /* 0x08201f0045497f89 */ /* 0x000ee200000e0000 */
[----:B------:R-:W-:Y:S01]  /*9110*/  FADD.FTZ R20, R71, R20 ;  /* 0x0000001447147221 */ /* 0x000fe20000010000 */
        /* <DEDUP_REMOVED lines=9> */
[----:B-----5:R-:W-:Y:S01]  /*91b0*/  @!P0 FADD.FTZ R66, R66, R199 ;  /* 0x000000c742428221 */ /* 0x020fe20000010000 */
[----:B------:R-:W0:Y:S01]  /*91c0*/  SHFL.DOWN PT, R72, R65, 0x2, 0x1f ;  /* 0x08401f0041487f89 */ /* 0x000e2200000e0000 */
[----:B------:R-:W-:-:S02]  /*91d0*/  FMUL.FTZ R142, R213, R142 ;  /* 0x0000008ed58e7220 */ /* 0x000fc40000410000 */
[----:B-1----:R-:W-:Y:S02]  /*91e0*/  @!P0 FADD.FTZ R67, R67, R164 ;  /* 0x000000a443438221 */ /* 0x002fe40000010000 */
[----:B------:R-:W-:Y:S02]  /*91f0*/  FMUL.FTZ R158, R211, R158 ;  /* 0x0000009ed39e7220 */ /* 0x000fe40000410000 */
[----:B---3--:R-:W-:Y:S01]  /*9200*/  @!P0 FADD.FTZ R64, R64, R73 ;  /* 0x0000004940408221 */ /* 0x008fe20000010000 */
[----:B------:R-:W1:Y:S01]  /*9210*/  SHFL.DOWN PT, R164, R67, 0x2, 0x1f ;  /* 0x08401f0043a47f89 */ /* 0x000e6200000e0000 */
[----:B------:R-:W-:Y:S01]  /*9220*/  ISETP.GT.AND P0, PT, R98, 0x1d, PT ;  /* 0x0000001d6200780c */ /* 0x000fe20003f04270 */
[----:B------:R-:W-:Y:S02]  /*9230*/  FMUL.FTZ R165, R212, R165 ;  /* 0x000000a5d4a57220 */ /* 0x000fe40000410000 */
[----:B------:R-:W3:Y:S01]  /*9240*/  SHFL.DOWN PT, R73, R66, 0x2, 0x1f ;  /* 0x08401f0042497f89 */ /* 0x000ee200000e0000 */
[----:B------:R-:W-:-:S02]  /*9250*/  FMUL.FTZ R78, R187, R78 ;  /* 0x0000004ebb4e7220 */ /* 0x000fc40000410000 */
[----:B------:R-:W-:Y:S01]  /*9260*/  FMUL.FTZ R169, R210, R169 ;  /* 0x000000a9d2a97220 */ /* 0x000fe20000410000 */
[----:B------:R-:W4:Y:S01]  /*9270*/  SHFL.DOWN PT, R69, R64, 0x2, 0x1f ;  /* 0x08401f0040457f89 */ /* 0x000f2200000e0000 */
        /* <DEDUP_REMOVED lines=62> */
[----:B0-----:R-:W-:-:S02]  /*9660*/  @!P0 FADD.FTZ R65, R65, R68 ;  /* 0x0000004441418221 */ /* 0x001fc40000010000 */
[----:B------:R-:W-:Y:S02]  /*9670*/  FADD.FTZ R18, R197, R18 ;  /* 0x00000012c5127221 */ /* 0x000fe40000010000 */
[----:B------:R-:W-:Y:S02]  /*9680*/  FADD.FTZ R19, R186, R19 ;  /* 0x00000013ba137221 */ /* 0x000fe40000010000 */
[----:B-1----:R-:W-:Y:S02]  /*9690*/  @!P0 FADD.FTZ R67, R67, R70 ;  /* 0x0000004643438221 */ /* 0x002fe40000010000 */
        /* <DEDUP_REMOVED lines=37> */
[----:B------:R-:W3:Y:S01]  /*98f0*/  @P0 LDS.64 R74, [R76+0x5be0] ;  /* 0x005be0004c4a0984 */ /* 0x000ee20000000a00 */
        /* <DEDUP_REMOVED lines=8> */
[----:B------:R0:W-:Y:S04]  /*9980*/  STS.64 [R76+0x63e0], R66 ;  /* 0x0063e0424c007388 */ /* 0x0001e80000000a00 */
[----:B------:R0:W-:Y:S02]  /*9990*/  STS.64 [R76+0x5be0], R64 ;  /* 0x005be0404c007388 */ /* 0x0001e40000000a00 */
.L_x_6527:
[----:B0-----:R-:W-:Y:S05]  /*99a0*/  BSYNC B0 ;  /* 0x0000000000007941 */ /* 0x001fea0003800000 */
.L_x_6526:
[----:B------:R-:W-:Y:S01]  /*99b0*/  IADD3 R0, R0, 0x1, RZ ;  /* 0x0000000100007810 */ /* 0x000fe20007ffe0ff */
[----:B------:R-:W-:-:S03]  /*99c0*/  UIADD3 UR7, UP0, UR7, 0x1, URZ ;  /* 0x0000000107077890 */ /* 0x000fc6000ff1e03f */
[----:B------:R-:W-:Y:S01]  /*99d0*/  ISETP.GE.AND P0, PT, R0, c[0x0][0x16c], PT ;  /* 0x00005b0000007a0c */ /* 0x000fe20003f06270 */
[----:B------:R-:W-:-:S12]  /*99e0*/  UIADD3.X UR8, URZ, UR8, URZ, UP0, !UPT ;  /* 0x000000083f087290 */ /* 0x000fd800087fe43f */
[----:B--2---:R-:W-:Y:S01]  /*99f0*/  @P0 CALL.REL.NOINC `(.L_x_6427) ;  /* 0x0000001000000944 */ /* 0x004fe20003c00000 */
[----:B------:R-:W-:Y:S05]  /*9a00*/  BRA `(.L_x_6528) ;  /* 0xffff77c000007947 */ /* 0x000fea000383ffff */
.L_x_6427:
[----:B------:R-:W-:Y:S01]  /*9a10*/  BAR.SYNC.DEFER_BLOCKING 0x0 ;  /* 0x0000000000007b1d */ /* 0x000fe20000010000 */
[----:B------:R-:W-:Y:S01]  /*9a20*/  SHF.L.U32 R0, R99, 0x1, RZ ;  /* 0x0000000163007819 */ /* 0x000fe200000006ff */
[----:B------:R-:W-:Y:S01]  /*9a30*/  UIADD3 UR16, UP0, UR16, -0x800, URZ ;  /* 0xfffff80010107890 */ /* 0x000fe2000ff1e03f */
[----:B------:R-:W-:Y:S01]  /*9a40*/  F2FP.BF16.PACK_AB R39, R26, R27 ;  /* 0x0000001b1a27723e */ /* 0x000fe200000010ff */
[----:B------:R-:W-:Y:S01]  /*9a50*/  UIADD3 UR18, UP1, UR18, -0x800, URZ ;  /* 0xfffff80012127890 */ /* 0x000fe2000ff3e03f */
[----:B------:R-:W-:Y:S01]  /*9a60*/  LOP3.LUT R27, R0, 0xffffffc0, RZ, 0xc0, !PT ;  /* 0xffffffc0001b7812 */ /* 0x000fe200078ec0ff */
[----:B------:R-:W-:Y:S01]  /*9a70*/  IMAD R0, R108, c[0x0][0x2d8], RZ ;  /* 0x0000b6006c007a24 */ /* 0x000fe200078e02ff */
[----:B------:R-:W-:Y:S01]  /*9a80*/  F2FP.BF16.PACK_AB R38, R28, R29 ;  /* 0x0000001d1c26723e */ /* 0x000fe200000010ff */
[----:B------:R-:W-:Y:S01]  /*9a90*/  UIADD3 UR20, UP2, UR20, -0x800, URZ ;  /* 0xfffff80014147890 */ /* 0x000fe2000ff5e03f */
[----:B------:R-:W-:Y:S01]  /*9aa0*/  F2FP.BF16.PACK_AB R37, R30, R31 ;  /* 0x0000001f1e25723e */ /* 0x000fe200000010ff */
[----:B------:R-:W-:Y:S01]  /*9ab0*/  UIADD3 UR6, UR6, 0x1, URZ ;  /* 0x0000000106067890 */ /* 0x000fe2000fffe03f */
[----:B------:R-:W-:Y:S01]  /*9ac0*/  F2FP.BF16.PACK_AB R36, R32, R33 ;  /* 0x000000212024723e */ /* 0x000fe200000010ff */
[----:B------:R-:W-:Y:S01]  /*9ad0*/  UIADD3.X UR17, UR17, -0x1, URZ, UP0, !UPT ;  /* 0xffffffff11117890 */ /* 0x000fe200087fe43f */
[----:B------:R-:W-:Y:S01]  /*9ae0*/  F2FP.BF16.PACK_AB R31, R18, R19 ;  /* 0x00000013121f723e */ /* 0x000fe200000010ff */
[----:B------:R-:W-:Y:S01]  /*9af0*/  UIADD3.X UR19, UR19, -0x1, URZ, UP1, !UPT ;  /* 0xffffffff13137890 */ /* 0x000fe20008ffe43f */
[----:B------:R-:W-:Y:S01]  /*9b00*/  F2FP.BF16.PACK_AB R30, R20, R21 ;  /* 0x00000015141e723e */ /* 0x000fe200000010ff */
[----:B------:R-:W-:Y:S01]  /*9b10*/  UIADD3.X UR21, UR21, -0x1, URZ, UP2, !UPT ;  /* 0xffffffff15157890 */ /* 0x000fe200097fe43f */
[----:B------:R-:W-:Y:S01]  /*9b20*/  F2FP.BF16.PACK_AB R29, R22, R23 ;  /* 0x00000017161d723e */ /* 0x000fe200000010ff */
[----:B------:R-:W-:Y:S01]  /*9b30*/  IMAD R23, R109, c[0x0][0x2dc], R0 ;  /* 0x0000b7006d177a24 */ /* 0x000fe200078e0200 */
[----:B------:R-:W-:Y:S01]  /*9b40*/  LEA R26, R98, R27, 0x1 ;  /* 0x0000001b621a7211 */ /* 0x000fe200078e08ff */
[----:B------:R-:W-:Y:S01]  /*9b50*/  IMAD R22, R110, c[0x0][0x2e0], RZ ;  /* 0x0000b8006e167a24 */ /* 0x000fe200078e02ff */
[----:B------:R-:W-:Y:S01]  /*9b60*/  F2FP.BF16.PACK_AB R28, R24, R25 ;  /* 0x00000019181c723e */ /* 0x000fe200000010ff */
[----:B------:R-:W-:Y:S01]  /*9b70*/  FADD.FTZ R0, R105, R2 ;  /* 0x0000000269007221 */ /* 0x000fe20000010000 */
[----:B------:R-:W-:Y:S01]  /*9b80*/  IADD3 R24, R27, R98, RZ ;  /* 0x000000621b187210 */ /* 0x000fe20007ffe0ff */
[----:B------:R0:W-:Y:S01]  /*9b90*/  STS.128 [R26.X16], R36 ;  /* 0x000000241a007388 */ /* 0x0001e2000000cc00 */
[----:B------:R-:W-:Y:S01]  /*9ba0*/  IADD3 R52, R95, -0x1, RZ ;  /* 0xffffffff5f347810 */ /* 0x000fe20007ffe0ff */
[----:B------:R-:W-:Y:S01]  /*9bb0*/  IMAD R25, R111, c[0x0][0x2e4], R22 ;  /* 0x0000b9006f197a24 */ /* 0x000fe200078e0216 */
[----:B------:R-:W-:Y:S01]  /*9bc0*/  LOP3.LUT R27, R27, 0x1f, R99, 0xf8, !PT ;  /* 0x0000001f1b1b7812 */ /* 0x000fe200078ef863 */
[----:B------:R1:W-:Y:S01]  /*9bd0*/  STS.128 [R26.X16+0x10], R28 ;  /* 0x0000101c1a007388 */ /* 0x0003e2000000cc00 */
[----:B------:R-:W-:-:S06]  /*9be0*/  NOP ;  /* 0x0000000000007918 */ /* 0x000fcc0000000000 */
[----:B------:R-:W2:Y:S01]  /*9bf0*/  LDS.128 R32, [R24.X16] ;  /* 0x0000000018207984 */ /* 0x000ea2000000cc00 */
[----:B------:R-:W-:Y:S02]  /*9c00*/  SHF.L.U32 R20, R52, 0xa, RZ ;  /* 0x0000000a34147819 */ /* 0x000fe400000006ff */
[----:B------:R-:W-:Y:S01]  /*9c10*/  IADD3 R97, P1, R97, -0x1000, RZ ;  /* 0xfffff00061617810 */ /* 0x000fe20007f3e0ff */
[----:B------:R-:W3:Y:S01]  /*9c20*/  LDS.128 R40, [R24.X16+0x200] ;  /* 0x0002000018287984 */ /* 0x000ee2000000cc00 */
[--C-:B------:R-:W-:Y:S02]  /*9c30*/  SHF.R.S32.HI R21, RZ, 0x1f, R20.reuse ;  /* 0x0000001fff157819 */ /* 0x100fe40000011414 */
[----:B0-----:R-:W-:Y:S02]  /*9c40*/  F2FP.BF16.PACK_AB R39, R17, R16 ;  /* 0x000000101127723e */ /* 0x001fe400000010ff */
[----:B-1----:R-:W-:Y:S01]  /*9c50*/  F2FP.BF16.PACK_AB R28, R3, R2 ;  /* 0x00000002031c723e */ /* 0x002fe200000010ff */
[----:B------:R-:W-:Y:S01]  /*9c60*/  IMAD.WIDE.U32 R18, R109, c[0x0][0x2d8], R20 ;  /* 0x0000b6006d127a25 */ /* 0x000fe200078e0014 */
[----:B------:R-:W-:-:S02]  /*9c70*/  F2FP.BF16.PACK_AB R29, R5, R4 ;  /* 0x00000004051d723e */ /* 0x000fc400000010ff */
[----:B------:R-:W-:Y:S01]  /*9c80*/  F2FP.BF16.PACK_AB R31, R9, R8 ;  /* 0x00000008091f723e */ /* 0x000fe200000010ff */
[----:B------:R-:W-:Y:S01]  /*9c90*/  IMAD.WIDE.U32 R20, R109, c[0x0][0x2f8], R20 ;  /* 0x0000be006d147a25 */ /* 0x000fe200078e0014 */
[----:B------:R-:W-:Y:S02]  /*9ca0*/  IADD3 R19, R19, R23, RZ ;  /* 0x0000001713137210 */ /* 0x000fe40007ffe0ff */
[----:B------:R-:W-:Y:S01]  /*9cb0*/  F2FP.BF16.PACK_AB R30, R7, R6 ;  /* 0x00000006071e723e */ /* 0x000fe200000010ff */
[----:B------:R-:W-:Y:S01]  /*9cc0*/  FADD.FTZ R23, R0, R3 ;  /* 0x0000000300177221 */ /* 0x000fe20000010000 */
[----:B------:R-:W-:Y:S01]  /*9cd0*/  F2FP.BF16.PACK_AB R38, R15, R14 ;  /* 0x0000000e0f26723e */ /* 0x000fe200000010ff */
[----:B------:R-:W-:Y:S01]  /*9ce0*/  IMAD.WIDE.U32 R18, R111, c[0x0][0x2e0], R18 ;  /* 0x0000b8006f127a25 */ /* 0x000fe200078e0012 */
[----:B------:R-:W-:Y:S02]  /*9cf0*/  F2FP.BF16.PACK_AB R37, R13, R12 ;  /* 0x0000000c0d25723e */ /* 0x000fe400000010ff */
[----:B------:R-:W-:Y:S01]  /*9d00*/  F2FP.BF16.PACK_AB R36, R11, R10 ;  /* 0x0000000a0b24723e */ /* 0x000fe200000010ff */
[----:B------:R-:W-:Y:S01]  /*9d10*/  FADD.FTZ R0, R23, R4 ;  /* 0x0000000417007221 */ /* 0x000fe20000010000 */
[----:B------:R-:W-:-:S02]  /*9d20*/  IADD3 R19, R19, R25, RZ ;  /* 0x0000001913137210 */ /* 0x000fc40007ffe0ff */
[----:B------:R-:W-:Y:S02]  /*9d30*/  LEA R22, P0, R18, c[0x0][0x330], 0x1 ;  /* 0x0000cc0012167a11 */ /* 0x000fe400078008ff */
[----:B------:R-:W-:Y:S02]  /*9d40*/  IADD3.X R96, R96, -0x1, RZ, P1, !PT ;  /* 0xffffffff60607810 */ /* 0x000fe40000ffe4ff */
[----:B------:R-:W-:Y:S01]  /*9d50*/  LEA.HI.X R23, R18, c[0x0][0x334], R19, 0x1, P0 ;  /* 0x0000cd0012177a11 */ /* 0x000fe200000f0c13 */
[----:B------:R-:W-:Y:S02]  /*9d60*/  FADD.FTZ R19, R0, R5 ;  /* 0x0000000500137221 */ /* 0x000fe40000010000 */
[----:B------:R-:W-:Y:S02]  /*9d70*/  IMAD R0, R108, c[0x0][0x2f8], RZ ;  /* 0x0000be006c007a24 */ /* 0x000fe400078e02ff */
[----:B------:R-:W-:-:S04]  /*9d80*/  IMAD.WIDE R2, R27, 0x10, R22 ;  /* 0x000000101b027825 */ /* 0x000fc800078e0216 */
[----:B------:R-:W-:Y:S01]  /*9d90*/  IMAD R5, R109, c[0x0][0x2fc], R0 ;  /* 0x0000bf006d057a24 */ /* 0x000fe200078e0200 */
[----:B--2---:R-:W-:Y:S01]  /*9da0*/  STG.E.128 [R2.64], R32 ;  /* 0x0000002002007986 */ /* 0x004fe2000c101d0e */
[----:B------:R-:W-:Y:S02]  /*9db0*/  FADD.FTZ R6, R19, R6 ;  /* 0x0000000613067221 */ /* 0x000fe40000010000 */
[----:B------:R-:W-:Y:S01]  /*9dc0*/  IMAD R0, R110, c[0x0][0x300], RZ ;  /* 0x0000c0006e007a24 */ /* 0x000fe200078e02ff */
[----:B---3--:R0:W-:Y:S01]  /*9dd0*/  STG.E.128 [R2.64+0x200], R40 ;  /* 0x0002002802007986 */ /* 0x0081e2000c101d0e */
[----:B------:R-:W-:Y:S01]  /*9de0*/  IADD3 R21, R21, R5, RZ ;  /* 0x0000000515157210 */ /* 0x000fe20007ffe0ff */
[----:B------:R-:W-:Y:S02]  /*9df0*/  FADD.FTZ R7, R6, R7 ;  /* 0x0000000706077221 */ /* 0x000fe40000010000 */
[----:B------:R-:W-:Y:S01]  /*9e00*/  BAR.SYNC.DEFER_BLOCKING 0x0 ;  /* 0x0000000000007b1d */ /* 0x000fe20000010000 */
[----:B------:R-:W-:-:S02]  /*9e10*/  IMAD R5, R111, c[0x0][0x304], R0 ;  /* 0x0000c1006f057a24 */ /* 0x000fc400078e0200 */
[----:B------:R-:W-:-:S04]  /*9e20*/  FADD.FTZ R8, R7, R8 ;  /* 0x0000000807087221 */ /* 0x000fc80000010000 */
[----:B------:R-:W-:-:S04]  /*9e30*/  FADD.FTZ R9, R8, R9 ;  /* 0x0000000908097221 */ /* 0x000fc80000010000 */
[----:B------:R-:W-:Y:S02]  /*9e40*/  FADD.FTZ R10, R9, R10 ;  /* 0x0000000a090a7221 */ /* 0x000fe40000010000 */
[----:B0-----:R-:W-:-:S04]  /*9e50*/  IMAD.WIDE.U32 R2, R111, c[0x0][0x300], R20 ;  /* 0x0000c0006f027a25 */ /* 0x001fc800078e0014 */
[----:B------:R-:W-:Y:S01]  /*9e60*/  FADD.FTZ R11, R10, R11 ;  /* 0x0000000b0a0b7221 */ /* 0x000fe20000010000 */
[----:B------:R-:W-:Y:S02]  /*9e70*/  IADD3 R3, R3, R5, RZ ;  /* 0x0000000503037210 */ /* 0x000fe40007ffe0ff */
[C---:B------:R-:W-:Y:S01]  /*9e80*/  LEA R4, P0, R2.reuse, c[0x0][0x340], 0x1 ;  /* 0x0000d00002047a11 */ /* 0x040fe200078008ff */
        /* <DEDUP_REMOVED lines=9> */
[----:B------:R-:W-:Y:S02]  /*9f20*/  MOV R95, R52 ;  /* 0x00000034005f7202 */ /* 0x000fe40000000f00 */
        /* <DEDUP_REMOVED lines=9> */
.L_x_6425:
        /* <DEDUP_REMOVED lines=11> */
[----:B------:R-:W3:Y:S01]  /*a070*/  SHFL.DOWN P1, R0, R3, 0x2, 0x1f ;  /* 0x08401f0003007f89 */ /* 0x000ee20000020000 */
[----:B-----5:R-:W-:-:S08]  /*a080*/  ISETP.NE.AND P3, PT, R6, RZ, PT ;  /* 0x000000ff0600720c */ /* 0x020fd00003f65270 */
[----:B------:R-:W-:-:S04]  /*a090*/  @!P2 SHF.R.S32.HI R9, RZ, 0x1f, R6 ;  /* 0x0000001fff09a819 */ /* 0x000fc80000011406 */
[----:B------:R-:W-:-:S04]  /*a0a0*/  @!P2 LEA.HI R9, R9, R6, RZ, 0x5 ;  /* 0x000000060909a211 */ /* 0x000fc800078f28ff */
[----:B------:R-:W-:Y:S01]  /*a0b0*/  @!P2 SHF.R.S32.HI R4, RZ, 0x5, R9 ;  /* 0x00000005ff04a819 */ /* 0x000fe20000011409 */
[----:B---3--:R-:W-:-:S05]  /*a0c0*/  @P1 FADD R0, R3, R0 ;  /* 0x0000000003001221 */ /* 0x008fca0000000000 */
[----:B------:R-:W3:Y:S02]  /*a0d0*/  SHFL.DOWN P1, R5, R0, 0x4, 0x1f ;  /* 0x08801f0000057f89 */ /* 0x000ee40000020000 */
[----:B---3--:R-:W-:-:S05]  /*a0e0*/  @P1 FADD R5, R0, R5 ;  /* 0x0000000500051221 */ /* 0x008fca0000000000 */
[----:B------:R-:W3:Y:S02]  /*a0f0*/  SHFL.DOWN P1, R2, R5, 0x8, 0x1f ;  /* 0x09001f0005027f89 */ /* 0x000ee40000020000 */
[----:B---3--:R-:W-:-:S05]  /*a100*/  @P1 FADD R2, R5, R2 ;  /* 0x0000000205021221 */ /* 0x008fca0000000000 */
[----:B------:R-:W3:Y:S02]  /*a110*/  SHFL.DOWN P1, R7, R2, 0x10, 0x1f ;  /* 0x0a001f0002077f89 */ /* 0x000ee40000020000 */
[----:B---3--:R-:W-:-:S05]  /*a120*/  @P1 FADD R7, R2, R7 ;  /* 0x0000000702071221 */ /* 0x008fca0000000000 */
[----:B------:R-:W-:Y:S04]  /*a130*/  @!P2 STS [R4.X4+0x3184], R7 ;  /* 0x003184070400a388 */ /* 0x000fe80000004800 */
[----:B------:R-:W-:Y:S06]  /*a140*/  BAR.SYNC.DEFER_BLOCKING 0x0 ;  /* 0x0000000000007b1d */ /* 0x000fec0000010000 */
[----:B------:R-:W3:Y:S02]  /*a150*/  @!P3 LDS R0, [0x3188] ;  /* 0x00318800ff00b984 */ /* 0x000ee40000000800 */
[----:B---3--:R-:W-:Y:S01]  /*a160*/  @!P3 FADD.FTZ R7, R7, R0 ;  /* 0x000000000707b221 */ /* 0x008fe20000010000 */
[----:B------:R-:W-:Y:S05]  /*a170*/  @P3 BRA `(.L_x_6531) ;  /* 0x0000001000003947 */ /* 0x000fea0003800000 */
[----:B------:R3:W-:Y:S02]  /*a180*/  RED.E.ADD.F32.FTZ.RN.STRONG.GPU [R100.64], R7 ;  /* 0x000000076400798e */ /* 0x0007e4000c10e78e */
.L_x_6531:
[----:B------:R-:W-:Y:S05]  /*a190*/  BSYNC B0 ;  /* 0x0000000000007941 */ /* 0x000fea0003800000 */
.L_x_6530:
        /* <DEDUP_REMOVED lines=22> */
[----:B---3--:R-:W0:Y:S02]  /*a300*/  @!P1 LDS R7, [0x3188] ;  /* 0x00318800ff079984 */ /* 0x008e240000000800 */
[----:B0-----:R-:W-:Y:S01]  /*a310*/  @!P1 FADD.FTZ R4, R4, R7 ;  /* 0x0000000704049221 */ /* 0x001fe20000010000 */
[----:B------:R-:W-:Y:S05]  /*a320*/  @P1 BRA `(.L_x_6534) ;  /* 0x0000004000001947 */ /* 0x000fea0003800000 */
[----:B------:R0:W-:Y:S01]  /*a330*/  RED.E.ADD.F32.FTZ.RN.STRONG.GPU [R102.64], R4 ;  /* 0x000000046600798e */ /* 0x0001e2000c10e78e */
[----:B------:R-:W-:Y:S01]  /*a340*/  HFMA2.MMA R15, -RZ, RZ, 0, 0 ;  /* 0x00000000ff0f7435 */ /* 0x000fe200000001ff */
[----:B------:R-:W-:Y:S05]  /*a350*/  BRA `(.L_x_6534) ;  /* 0x0000001000007947 */ /* 0x000fea0003800000 */
.L_x_6533:
[----:B------:R-:W4:Y:S02]  /*a360*/  S2R R15, SR_TID.X ;  /* 0x00000000000f7919 */ /* 0x000f240000002100 */
.L_x_6534:
[----:B------:R-:W-:Y:S05]  /*a370*/  BSYNC B0 ;  /* 0x0000000000007941 */ /* 0x000fea0003800000 */
.L_x_6532:
[----:B----4-:R-:W-:-:S13]  /*a380*/  ISETP.GE.AND P0, PT, R15, c[0x0][0x16c], PT ;  /* 0x00005b000f007a0c */ /* 0x010fda0003f06270 */
[----:B------:R-:W-:Y:S05]  /*a390*/  @P0 EXIT ;  /* 0x000000000000094d */ /* 0x000fea0003800000 */
[C---:B------:R-:W-:Y:S02]  /*a3a0*/  IMAD R0, R110.reuse, c[0x0][0x2a8], RZ ;  /* 0x0000aa006e007a24 */ /* 0x040fe400078e02ff */
[----:B------:R-:W-:Y:S02]  /*a3b0*/  IMAD R110, R110, c[0x0][0x288], RZ ;  /* 0x0000a2006e6e7a24 */ /* 0x000fe400078e02ff */
[----:B---3--:R-:W-:-:S04]  /*a3c0*/  IMAD.WIDE.U32 R6, R111, c[0x0][0x2a8], RZ ;  /* 0x0000aa006f067a25 */ /* 0x008fc800078e00ff */
[C---:B------:R-:W-:Y:S02]  /*a3d0*/  IMAD R23, R111.reuse, c[0x0][0x2ac], R0 ;  /* 0x0000ab006f177a24 */ /* 0x040fe400078e0200 */
[C---:B------:R-:W-:Y:S02]  /*a3e0*/  IMAD R21, R111.reuse, c[0x0][0x28c], R110 ;  /* 0x0000a3006f157a24 */ /* 0x040fe400078e026e */
[----:B------:R-:W-:Y:S01]  /*a3f0*/  IMAD.WIDE.U32 R8, R111, c[0x0][0x288], RZ ;  /* 0x0000a2006f087a25 */ /* 0x000fe200078e00ff */
[----:B------:R-:W-:-:S04]  /*a400*/  IADD3 R23, R7, R23, RZ ;  /* 0x0000001707177210 */ /* 0x000fc80007ffe0ff */
[----:B------:R-:W-:Y:S02]  /*a410*/  IADD3 R21, R9, R21, RZ ;  /* 0x0000001509157210 */ /* 0x000fe40007ffe0ff */
.L_x_6535:
[----:B0-----:R-:W3:Y:S01]  /*a420*/  LDS.64 R16, [R15.X8+0x5be0] ;  /* 0x005be0000f107984 */ /* 0x001ee20000008a00 */
[----:B------:R-:W-:Y:S01]  /*a430*/  SHF.R.S32.HI R0, RZ, 0x1f, R15 ;  /* 0x0000001fff007819 */ /* 0x000fe2000001140f */
[----:B------:R-:W-:Y:S01]  /*a440*/  YIELD ;  /* 0x0000000000007946 */ /* 0x000fe20003800000 */
[----:B------:R-:W-:Y:S01]  /*a450*/  MOV R2, R8 ;  /* 0x0000000800027202 */ /* 0x000fe20000000f00 */
[----:B------:R4:W5:Y:S01]  /*a460*/  LDS.64 R18, [R15.X8+0x63e0] ;  /* 0x0063e0000f127984 */ /* 0x0009620000008a00 */
[----:B------:R-:W-:Y:S01]  /*a470*/  MOV R3, R21 ;  /* 0x0000001500037202 */ /* 0x000fe20000000f00 */
[C---:B------:R-:W-:Y:S01]  /*a480*/  IMAD R14, R0.reuse, c[0x0][0x290], RZ ;  /* 0x0000a400000e7a24 */ /* 0x040fe200078e02ff */
[----:B0-----:R-:W-:Y:S01]  /*a490*/  MOV R4, R6 ;  /* 0x0000000600047202 */ /* 0x001fe20000000f00 */
[----:B------:R-:W-:Y:S01]  /*a4a0*/  IMAD R0, R0, c[0x0][0x2b0], RZ ;  /* 0x0000ac0000007a24 */ /* 0x000fe200078e02ff */
[----:B------:R-:W-:Y:S01]  /*a4b0*/  MOV R5, R23 ;  /* 0x0000001700057202 */ /* 0x000fe20000000f00 */
[----:B------:R-:W-:-:S04]  /*a4c0*/  IMAD.WIDE.U32 R10, R15, c[0x0][0x290], R2 ;  /* 0x0000a4000f0a7a25 */ /* 0x000fc800078e0002 */
[C---:B------:R-:W-:Y:S01]  /*a4d0*/  IMAD R3, R15.reuse, c[0x0][0x294], R14 ;  /* 0x0000a5000f037a24 */ /* 0x040fe200078e020e */
[----:B------:R-:W-:Y:S01]  /*a4e0*/  LEA R2, P0, R10, c[0x0][0x310], 0x3 ;  /* 0x0000c4000a027a11 */ /* 0x000fe200078018ff */
[----:B------:R-:W-:-:S03]  /*a4f0*/  IMAD.WIDE.U32 R12, R15, c[0x0][0x2b0], R4 ;  /* 0x0000ac000f0c7a25 */ /* 0x000fc600078e0004 */
[----:B------:R-:W-:Y:S01]  /*a500*/  IADD3 R3, R11, R3, RZ ;  /* 0x000000030b037210 */ /* 0x000fe20007ffe0ff */
[C---:B------:R-:W-:Y:S01]  /*a510*/  IMAD R5, R15.reuse, c[0x0][0x2b4], R0 ;  /* 0x0000ad000f057a24 */ /* 0x040fe200078e0200 */
[----:B----4-:R-:W-:Y:S02]  /*a520*/  IADD3 R15, R15, c[0x0][0x0], RZ ;  /* 0x000000000f0f7a10 */ /* 0x010fe40007ffe0ff */
[----:B------:R-:W-:Y:S02]  /*a530*/  LEA.HI.X R3, R10, c[0x0][0x314], R3, 0x3, P0 ;  /* 0x0000c5000a037a11 */ /* 0x000fe400000f1c03 */
[----:B------:R-:W-:Y:S02]  /*a540*/  ISETP.GE.AND P0, PT, R15, c[0x0][0x16c], PT ;  /* 0x00005b000f007a0c */ /* 0x000fe40003f06270 */
[----:B------:R-:W-:Y:S02]  /*a550*/  LEA R4, P1, R12, c[0x0][0x318], 0x3 ;  /* 0x0000c6000c047a11 */ /* 0x000fe400078218ff */
[----:B------:R-:W-:-:S04]  /*a560*/  IADD3 R5, R13, R5, RZ ;  /* 0x000000050d057210 */ /* 0x000fc80007ffe0ff */
[----:B------:R-:W-:Y:S01]  /*a570*/  LEA.HI.X R5, R12, c[0x0][0x31c], R5, 0x3, P1 ;  /* 0x0000c7000c057a11 */ /* 0x000fe200008f1c05 */
[----:B---3--:R0:W-:Y:S04]  /*a580*/  RED.E.ADD.F32.FTZ.RN.STRONG.GPU [R2.64], R16 ;  /* 0x000000100200798e */ /* 0x0081e8000c10e78e */
[----:B------:R0:W-:Y:S04]  /*a590*/  RED.E.ADD.F32.FTZ.RN.STRONG.GPU [R2.64+0x4], R17 ;  /* 0x000004110200798e */ /* 0x0001e8000c10e78e */
[----:B-----5:R0:W-:Y:S04]  /*a5a0*/  RED.E.ADD.F32.FTZ.RN.STRONG.GPU [R4.64], R18 ;  /* 0x000000120400798e */ /* 0x0201e8000c10e78e */
[----:B------:R0:W-:Y:S01]  /*a5b0*/  RED.E.ADD.F32.FTZ.RN.STRONG.GPU [R4.64+0x4], R19 ;  /* 0x000004130400798e */ /* 0x0001e2000c10e78e */
[----:B------:R-:W-:Y:S05]  /*a5c0*/  @!P0 BRA `(.L_x_6535) ;  /* 0xfffffe5000008947 */ /* 0x000fea000383ffff */
[----:B------:R-:W-:Y:S05]  /*a5d0*/  EXIT ;  /* 0x000000000000794d */ /* 0x000fea0003800000 */
.L_x_6432:
[----:B------:R-:W-:Y:S01]  /*a5e0*/  HFMA2.MMA R71, -RZ, RZ, 0, 5.9604644775390625e-08 ;  /* 0x00000001ff477435 */ /* 0x000fe200000001ff */
[----:B------:R-:W-:-:S02]  /*a5f0*/  MOV R224, R70 ;  /* 0x0000004600e07202 */ /* 0x000fc40000000f00 */
[----:B------:R-:W-:Y:S02]  /*a600*/  MOV R222, RZ ;  /* 0x000000ff00de7202 */ /* 0x000fe40000000f00 */
[----:B------:R-:W-:Y:S02]  /*a610*/  MOV R221, 0xffffffff ;  /* 0xffffffff00dd7802 */ /* 0x000fe40000000f00 */
[----:B------:R-:W-:Y:S02]  /*a620*/  MOV R68, 0xa640 ;  /* 0x0000a64000447802 */ /* 0x000fe40000000f00 */
[----:B-----5:R-:W-:Y:S05]  /*a630*/  CALL.REL.NOINC `($__internal_158_$__cuda_sm70_shflsync_up) ;  /* 0x00001e4000007944 */ /* 0x020fea0003c00000 */
[----:B-1----:R-:W-:Y:S01]  /*a640*/  MOV R73, R221 ;  /* 0x000000dd00497202 */ /* 0x002fe20000000f00 */
[----:B0-----:R-:W-:Y:S05]  /*a650*/  BRA `(.L_x_6536) ;  /* 0xffff8ea000007947 */ /* 0x001fea000383ffff */
.L_x_6433:
[----:B------:R-:W-:Y:S01]  /*a660*/  HFMA2.MMA R71, -RZ, RZ, 0, 5.9604644775390625e-08 ;  /* 0x00000001ff477435 */ /* 0x000fe200000001ff */
[----:B------:R-:W-:Y:S02]  /*a670*/  MOV R224, R72 ;  /* 0x0000004800e07202 */ /* 0x000fe40000000f00 */
[----:B------:R-:W-:Y:S02]  /*a680*/  MOV R222, RZ ;  /* 0x000000ff00de7202 */ /* 0x000fe40000000f00 */
[----:B------:R-:W-:-:S02]  /*a690*/  MOV R221, 0xffffffff ;  /* 0xffffffff00dd7802 */ /* 0x000fc40000000f00 */
[----:B------:R-:W-:Y:S02]  /*a6a0*/  MOV R68, 0xa6c0 ;  /* 0x0000a6c000447802 */ /* 0x000fe40000000f00 */
[----:B01---5:R-:W-:Y:S05]  /*a6b0*/  CALL.REL.NOINC `($__internal_158_$__cuda_sm70_shflsync_up) ;  /* 0x00001dc000007944 */ /* 0x023fea0003c00000 */
[----:B0-----:R-:W-:Y:S01]  /*a6c0*/  HFMA2.MMA R71, -RZ, RZ, 0, 5.9604644775390625e-08 ;  /* 0x00000001ff477435 */ /* 0x001fe200000001ff */
[----:B-1----:R-:W-:Y:S02]  /*a6d0*/  MOV R223, R221 ;  /* 0x000000dd00df7202 */ /* 0x002fe40000000f00 */
[----:B------:R-:W-:Y:S02]  /*a6e0*/  MOV R224, R74 ;  /* 0x0000004a00e07202 */ /* 0x000fe40000000f00 */
[----:B------:R-:W-:Y:S02]  /*a6f0*/  MOV R222, RZ ;  /* 0x000000ff00de7202 */ /* 0x000fe40000000f00 */
[----:B------:R-:W-:Y:S02]  /*a700*/  MOV R221, 0xffffffff ;  /* 0xffffffff00dd7802 */ /* 0x000fe40000000f00 */
[----:B------:R-:W-:Y:S02]  /*a710*/  MOV R68, 0xa730 ;  /* 0x0000a73000447802 */ /* 0x000fe40000000f00 */
[----:B------:R-:W-:Y:S05]  /*a720*/  CALL.REL.NOINC `($__internal_158_$__cuda_sm70_shflsync_up) ;  /* 0x00001d5000007944 */ /* 0x000fea0003c00000 */
[----:B0-----:R-:W-:Y:S01]  /*a730*/  HFMA2.MMA R71, -RZ, RZ, 0, 5.9604644775390625e-08 ;  /* 0x00000001ff477435 */ /* 0x001fe200000001ff */
[----:B-1----:R-:W-:-:S02]  /*a740*/  MOV R225, R221 ;  /* 0x000000dd00e17202 */ /* 0x002fc40000000f00 */
[----:B------:R-:W-:Y:S02]  /*a750*/  MOV R224, R75 ;  /* 0x0000004b00e07202 */ /* 0x000fe40000000f00 */
[----:B------:R-:W-:Y:S02]  /*a760*/  MOV R222, RZ ;  /* 0x000000ff00de7202 */ /* 0x000fe40000000f00 */
[----:B------:R-:W-:Y:S02]  /*a770*/  MOV R221, 0xffffffff ;  /* 0xffffffff00dd7802 */ /* 0x000fe40000000f00 */
[----:B------:R-:W-:Y:S02]  /*a780*/  MOV R68, 0xa7a0 ;  /* 0x0000a7a000447802 */ /* 0x000fe40000000f00 */
[----:B------:R-:W-:Y:S05]  /*a790*/  CALL.REL.NOINC `($__internal_158_$__cuda_sm70_shflsync_up) ;  /* 0x00001ce000007944 */ /* 0x000fea0003c00000 */
[----:B01----:R-:W-:Y:S01]  /*a7a0*/  FMUL.FTZ R71, R72, R221 ;  /* 0x000000dd48477220 */ /* 0x003fe20000410000 */
[----:B------:R-:W-:Y:S01]  /*a7b0*/  ISETP.GE.AND P0, PT, R98, 0x1, PT ;  /* 0x000000016200780c */ /* 0x000fe20003f06270 */
[C---:B------:R-:W-:Y:S02]  /*a7c0*/  FMUL.FTZ R222, R72.reuse, R225 ;  /* 0x000000e148de7220 */ /* 0x040fe40000410000 */
[----:B------:R-:W-:-:S02]  /*a7d0*/  FMUL.FTZ R68, R72, R223 ;  /* 0x000000df48447220 */ /* 0x000fc40000410000 */
[----:B------:R-:W-:Y:S02]  /*a7e0*/  FFMA.FTZ R71, R70, R225, -R71 ;  /* 0x000000e146477223 */ /* 0x000fe40000010847 */
[----:B------:R-:W-:Y:S02]  /*a7f0*/  FMUL.FTZ R69, R72, R73 ;  /* 0x0000004948457220 */ /* 0x000fe40000410000 */
[C---:B------:R-:W-:Y:S01]  /*a800*/  FFMA.FTZ R222, R70.reuse, R221, R222 ;  /* 0x000000dd46de7223 */ /* 0x040fe200000100de */
[----:B------:R-:W-:Y:S01]  /*a810*/  MOV R221, 0xffffffff ;  /* 0xffffffff00dd7802 */ /* 0x000fe20000000f00 */
[----:B------:R-:W-:Y:S01]  /*a820*/  FFMA.FTZ R73, R70, R73, -R68 ;  /* 0x0000004946497223 */ /* 0x000fe20000010844 */
[----:B------:R-:W-:Y:S01]  /*a830*/  MOV R68, 0xa8f0 ;  /* 0x0000a8f000447802 */ /* 0x000fe20000000f00 */
[----:B------:R-:W-:Y:S02]  /*a840*/  FADD.FTZ R71, R74, R71 ;  /* 0x000000474a477221 */ /* 0x000fe40000010000 */
[----:B------:R-:W-:-:S02]  /*a850*/  FADD.FTZ R222, R75, R222 ;  /* 0x000000de4bde7221 */ /* 0x000fc40000010000 */
[C---:B------:R-:W-:Y:S01]  /*a860*/  FFMA.FTZ R69, R70.reuse, R223, R69 ;  /* 0x000000df46457223 */ /* 0x040fe20000010045 */
[----:B------:R-:W-:Y:S02]  /*a870*/  FSEL R223, R70, R73, !P0 ;  /* 0x0000004946df7208 */ /* 0x000fe40004000000 */
[----:B------:R-:W-:Y:S01]  /*a880*/  FSEL R74, R74, R71, !P0 ;  /* 0x000000474a4a7208 */ /* 0x000fe20004000000 */
[----:B------:R-:W-:Y:S01]  /*a890*/  HFMA2.MMA R71, -RZ, RZ, 0, 1.1920928955078125e-07 ;  /* 0x00000002ff477435 */ /* 0x000fe200000001ff */
[----:B------:R-:W-:Y:S02]  /*a8a0*/  FSEL R75, R75, R222, !P0 ;  /* 0x000000de4b4b7208 */ /* 0x000fe40004000000 */
[----:B------:R-:W-:Y:S02]  /*a8b0*/  FSEL R226, R72, R69, !P0 ;  /* 0x0000004548e27208 */ /* 0x000fe40004000000 */
[----:B------:R-:W-:Y:S02]  /*a8c0*/  MOV R222, RZ ;  /* 0x000000ff00de7202 */ /* 0x000fe40000000f00 */
[----:B------:R-:W-:-:S02]  /*a8d0*/  MOV R224, R223 ;  /* 0x000000df00e07202 */ /* 0x000fc40000000f00 */
[----:B------:R-:W-:Y:S05]  /*a8e0*/  CALL.REL.NOINC `($__internal_158_$__cuda_sm70_shflsync_up) ;  /* 0x00001b9000007944 */ /* 0x000fea0003c00000 */
[----:B0-----:R-:W-:Y:S01]  /*a8f0*/  HFMA2.MMA R71, -RZ, RZ, 0, 1.1920928955078125e-07 ;  /* 0x00000002ff477435 */ /* 0x001fe200000001ff */
[----:B-1----:R-:W-:-:S02]  /*a900*/  MOV R70, R221 ;  /* 0x000000dd00467202 */ /* 0x002fc40000000f00 */
[----:B------:R-:W-:Y:S02]  /*a910*/  MOV R224, R226 ;  /* 0x000000e200e07202 */ /* 0x000fe40000000f00 */
[----:B------:R-:W-:Y:S02]  /*a920*/  MOV R222, RZ ;  /* 0x000000ff00de7202 */ /* 0x000fe40000000f00 */
[----:B------:R-:W-:Y:S02]  /*a930*/  MOV R221, 0xffffffff ;  /* 0xffffffff00dd7802 */ /* 0x000fe40000000f00 */
[----:B------:R-:W-:Y:S02]  /*a940*/  MOV R68, 0xa960 ;  /* 0x0000a96000447802 */ /* 0x000fe40000000f00 */
[----:B------:R-:W-:Y:S05]  /*a950*/  CALL.REL.NOINC `($__internal_158_$__cuda_sm70_shflsync_up) ;  /* 0x00001b2000007944 */ /* 0x000fea0003c00000 */
[----:B0-----:R-:W-:Y:S01]  /*a960*/  HFMA2.MMA R71, -RZ, RZ, 0, 1.1920928955078125e-07 ;  /* 0x00000002ff477435 */ /* 0x001fe200000001ff */
[----:B-1----:R-:W-:Y:S02]  /*a970*/  MOV R72, R221 ;  /* 0x000000dd00487202 */ /* 0x002fe40000000f00 */
[----:B------:R-:W-:Y:S02]  /*a980*/  MOV R224, R74 ;  /* 0x0000004a00e07202 */ /* 0x000fe40000000f00 */
[----:B------:R-:W-:-:S02]  /*a990*/  MOV R222, RZ ;  /* 0x000000ff00de7202 */ /* 0x000fc40000000f00 */
[----:B------:R-:W-:Y:S02]  /*a9a0*/  MOV R221, 0xffffffff ;  /* 0xffffffff00dd7802 */ /* 0x000fe40000000f00 */
[----:B------:R-:W-:Y:S02]  /*a9b0*/  MOV R68, 0xa9d0 ;  /* 0x0000a9d000447802 */ /* 0x000fe40000000f00 */
[----:B------:R-:W-:Y:S05]  /*a9c0*/  CALL.REL.NOINC `($__internal_158_$__cuda_sm70_shflsync_up) ;  /* 0x00001ab000007944 */ /* 0x000fea0003c00000 */
[----:B0-----:R-:W-:Y:S01]  /*a9d0*/  HFMA2.MMA R71, -RZ, RZ, 0, 1.1920928955078125e-07 ;  /* 0x00000002ff477435 */ /* 0x001fe200000001ff */
[----:B-1----:R-:W-:Y:S02]  /*a9e0*/  MOV R73, R221 ;  /* 0x000000dd00497202 */ /* 0x002fe40000000f00 */
[----:B------:R-:W-:Y:S02]  /*a9f0*/  MOV R224, R75 ;  /* 0x0000004b00e07202 */ /* 0x000fe40000000f00 */
[----:B------:R-:W-:Y:S02]  /*aa00*/  MOV R222, RZ ;  /* 0x000000ff00de7202 */ /* 0x000fe40000000f00 */
[----:B------:R-:W-:Y:S02]  /*aa10*/  MOV R221, 0xffffffff ;  /* 0xffffffff00dd7802 */ /* 0x000fe40000000f00 */
[----:B------:R-:W-:-:S02]  /*aa20*/  MOV R68, 0xaa40 ;  /* 0x0000aa4000447802 */ /* 0x000fc40000000f00 */
[----:B------:R-:W-:Y:S05]  /*aa30*/  CALL.REL.NOINC `($__internal_158_$__cuda_sm70_shflsync_up) ;  /* 0x00001a4000007944 */ /* 0x000fea0003c00000 */
[----:B------:R-:W-:Y:S01]  /*aa40*/  ISETP.GE.AND P0, PT, R98, 0x2, PT ;  /* 0x000000026200780c */ /* 0x000fe20003f06270 */
[----:B------:R-:W-:-:S02]  /*aa50*/  FMUL.FTZ R68, R70, R226 ;  /* 0x000000e246447220 */ /* 0x000fc40000410000 */
[----:B01----:R-:W-:Y:S02]  /*aa60*/  FMUL.FTZ R222, R226, R221 ;  /* 0x000000dde2de7220 */ /* 0x003fe40000410000 */
[CC--:B------:R-:W-:Y:S02]  /*aa70*/  FMUL.FTZ R224, R73.reuse, R226.reuse ;  /* 0x000000e249e07220 */ /* 0x0c0fe40000410000 */
[CC--:B------:R-:W-:Y:S02]  /*aa80*/  FFMA.FTZ R71, R72.reuse, R223.reuse, R68 ;  /* 0x000000df48477223 */ /* 0x0c0fe40000010044 */
[----:B------:R-:W-:Y:S02]  /*aa90*/  FMUL.FTZ R68, R72, R226 ;  /* 0x000000e248447220 */ /* 0x000fe40000410000 */
        /* <DEDUP_REMOVED lines=9> */
[----:B------:R-:W-:-:S02]  /*ab30*/  MOV R224, R223 ;  /* 0x000000df00e07202 */ /* 0x000fc40000000f00 */
[----:B------:R-:W-:Y:S02]  /*ab40*/  MOV R68, 0xab60 ;  /* 0x0000ab6000447802 */ /* 0x000fe40000000f00 */
[----:B------:R-:W-:Y:S05]  /*ab50*/  CALL.REL.NOINC `($__internal_158_$__cuda_sm70_shflsync_up) ;  /* 0x0000192000007944 */ /* 0x000fea0003c00000 */
[----:B0-----:R-:W-:Y:S01]  /*ab60*/  HFMA2.MMA R71, -RZ, RZ, 0, 2.384185791015625e-07 ;  /* 0x00000004ff477435 */ /* 0x001fe200000001ff */
[----:B-1----:R-:W-:Y:S02]  /*ab70*/  MOV R70, R221 ;  /* 0x000000dd00467202 */ /* 0x002fe40000000f00 */
[----:B------:R-:W-:Y:S02]  /*ab80*/  MOV R224, R226 ;  /* 0x000000e200e07202 */ /* 0x000fe40000000f00 */
[----:B------:R-:W-:Y:S02]  /*ab90*/  MOV R222, RZ ;  /* 0x000000ff00de7202 */ /* 0x000fe40000000f00 */
[----:B------:R-:W-:Y:S02]  /*aba0*/  MOV R221, 0xffffffff ;  /* 0xffffffff00dd7802 */ /* 0x000fe40000000f00 */
[----:B------:R-:W-:Y:S02]  /*abb0*/  MOV R68, 0xabd0 ;  /* 0x0000abd000447802 */ /* 0x000fe40000000f00 */
[----:B------:R-:W-:Y:S05]  /*abc0*/  CALL.REL.NOINC `($__internal_158_$__cuda_sm70_shflsync_up) ;  /* 0x000018b000007944 */ /* 0x000fea0003c00000 */
[----:B0-----:R-:W-:Y:S01]  /*abd0*/  HFMA2.MMA R71, -RZ, RZ, 0, 2.384185791015625e-07 ;  /* 0x00000004ff477435 */ /* 0x001fe200000001ff */
[----:B-1----:R-:W-:-:S02]  /*abe0*/  MOV R72, R221 ;  /* 0x000000dd00487202 */ /* 0x002fc40000000f00 */
[----:B------:R-:W-:Y:S02]  /*abf0*/  MOV R224, R74 ;  /* 0x0000004a00e07202 */ /* 0x000fe40000000f00 */
[----:B------:R-:W-:Y:S02]  /*ac00*/  MOV R222, RZ ;  /* 0x000000ff00de7202 */ /* 0x000fe40000000f00 */
[----:B------:R-:W-:Y:S02]  /*ac10*/  MOV R221, 0xffffffff ;  /* 0xffffffff00dd7802 */ /* 0x000fe40000000f00 */
[----:B------:R-:W-:Y:S02]  /*ac20*/  MOV R68, 0xac40 ;  /* 0x0000ac4000447802 */ /* 0x000fe40000000f00 */
[----:B------:R-:W-:Y:S05]  /*ac30*/  CALL.REL.NOINC `($__internal_158_$__cuda_sm70_shflsync_up) ;  /* 0x0000184000007944 */ /* 0x000fea0003c00000 */
[----:B0-----:R-:W-:Y:S01]  /*ac40*/  HFMA2.MMA R71, -RZ, RZ, 0, 2.384185791015625e-07 ;  /* 0x00000004ff477435 */ /* 0x001fe200000001ff */
[----:B-1----:R-:W-:Y:S02]  /*ac50*/  MOV R73, R221 ;  /* 0x000000dd00497202 */ /* 0x002fe40000000f00 */
[----:B------:R-:W-:Y:S02]  /*ac60*/  MOV R224, R75 ;  /* 0x0000004b00e07202 */ /* 0x000fe40000000f00 */
[----:B------:R-:W-:-:S02]  /*ac70*/  MOV R222, RZ ;  /* 0x000000ff00de7202 */ /* 0x000fc40000000f00 */
[----:B------:R-:W-:Y:S02]  /*ac80*/  MOV R221, 0xffffffff ;  /* 0xffffffff00dd7802 */ /* 0x000fe40000000f00 */
[----:B------:R-:W-:Y:S02]  /*ac90*/  MOV R68, 0xacb0 ;  /* 0x0000acb000447802 */ /* 0x000fe40000000f00 */
[----:B------:R-:W-:Y:S05]  /*aca0*/  CALL.REL.NOINC `($__internal_158_$__cuda_sm70_shflsync_up) ;  /* 0x000017d000007944 */ /* 0x000fea0003c00000 */
[----:B------:R-:W-:Y:S01]  /*acb0*/  ISETP.GE.AND P0, PT, R98, 0x4, PT ;  /* 0x000000046200780c */ /* 0x000fe20003f06270 */
[-C--:B------:R-:W-:Y:S01]  /*acc0*/  FMUL.FTZ R68, R70, R226.reuse ;  /* 0x000000e246447220 */ /* 0x080fe20000410000 */
[----:B0-----:R-:W-:Y:S01]  /*acd0*/  HFMA2.MMA R71, -RZ, RZ, 0, 4.76837158203125e-07 ;  /* 0x00000008ff477435 */ /* 0x001fe200000001ff */
[-C--:B------:R-:W-:Y:S02]  /*ace0*/  FMUL.FTZ R224, R73, R226.reuse ;  /* 0x000000e249e07220 */ /* 0x080fe40000410000 */
[----:B-1----:R-:W-:Y:S02]  /*acf0*/  FMUL.FTZ R222, R226, R221 ;  /* 0x000000dde2de7220 */ /* 0x002fe40000410000 */
[C---:B------:R-:W-:Y:S02]  /*ad00*/  FFMA.FTZ R69, R72.reuse, R223, R68 ;  /* 0x000000df48457223 */ /* 0x040fe40000010044 */
[----:B------:R-:W-:-:S02]  /*ad10*/  FMUL.FTZ R68, R72, R226 ;  /* 0x000000e248447220 */ /* 0x000fc40000410000 */
        /* <DEDUP_REMOVED lines=9> */
[----:B------:R-:W-:Y:S02]  /*adb0*/  MOV R224, R223 ;  /* 0x000000df00e07202 */ /* 0x000fe40000000f00 */
[----:B------:R-:W-:Y:S05]  /*adc0*/  CALL.REL.NOINC `($__internal_158_$__cuda_sm70_shflsync_up) ;  /* 0x000016b000007944 */ /* 0x000fea0003c00000 */
[----:B0-----:R-:W-:Y:S01]  /*add0*/  HFMA2.MMA R71, -RZ, RZ, 0, 4.76837158203125e-07 ;  /* 0x00000008ff477435 */ /* 0x001fe200000001ff */
[----:B-1----:R-:W-:-:S02]  /*ade0*/  MOV R70, R221 ;  /* 0x000000dd00467202 */ /* 0x002fc40000000f00 */
[----:B------:R-:W-:Y:S02]  /*adf0*/  MOV R224, R226 ;  /* 0x000000e200e07202 */ /* 0x000fe40000000f00 */
[----:B------:R-:W-:Y:S02]  /*ae00*/  MOV R222, RZ ;  /* 0x000000ff00de7202 */ /* 0x000fe40000000f00 */
[----:B------:R-:W-:Y:S02]  /*ae10*/  MOV R221, 0xffffffff ;  /* 0xffffffff00dd7802 */ /* 0x000fe40000000f00 */
[----:B------:R-:W-:Y:S02]  /*ae20*/  MOV R68, 0xae40 ;  /* 0x0000ae4000447802 */ /* 0x000fe40000000f00 */
[----:B------:R-:W-:Y:S05]  /*ae30*/  CALL.REL.NOINC `($__internal_158_$__cuda_sm70_shflsync_up) ;  /* 0x0000164000007944 */ /* 0x000fea0003c00000 */
[----:B0-----:R-:W-:Y:S01]  /*ae40*/  HFMA2.MMA R71, -RZ, RZ, 0, 4.76837158203125e-07 ;  /* 0x00000008ff477435 */ /* 0x001fe200000001ff */
[----:B-1----:R-:W-:Y:S02]  /*ae50*/  MOV R72, R221 ;  /* 0x000000dd00487202 */ /* 0x002fe40000000f00 */
[----:B------:R-:W-:Y:S02]  /*ae60*/  MOV R224, R74 ;  /* 0x0000004a00e07202 */ /* 0x000fe40000000f00 */
[----:B------:R-:W-:-:S02]  /*ae70*/  MOV R222, RZ ;  /* 0x000000ff00de7202 */ /* 0x000fc40000000f00 */
[----:B------:R-:W-:Y:S02]  /*ae80*/  MOV R221, 0xffffffff ;  /* 0xffffffff00dd7802 */ /* 0x000fe40000000f00 */
[----:B------:R-:W-:Y:S02]  /*ae90*/  MOV R68, 0xaeb0 ;  /* 0x0000aeb000447802 */ /* 0x000fe40000000f00 */
[----:B------:R-:W-:Y:S05]  /*aea0*/  CALL.REL.NOINC `($__internal_158_$__cuda_sm70_shflsync_up) ;  /* 0x000015d000007944 */ /* 0x000fea0003c00000 */
[----:B0-----:R-:W-:Y:S01]  /*aeb0*/  HFMA2.MMA R71, -RZ, RZ, 0, 4.76837158203125e-07 ;  /* 0x00000008ff477435 */ /* 0x001fe200000001ff */
        /* <DEDUP_REMOVED lines=25> */
[----:B------:R-:W-:Y:S05]  /*b050*/  CALL.REL.NOINC `($__internal_158_$__cuda_sm70_shflsync_up) ;  /* 0x0000142000007944 */ /* 0x000fea0003c00000 */
[----:B0-----:R-:W-:Y:S01]  /*b060*/  HFMA2.MMA R71, -RZ, RZ, 0, 9.5367431640625e-07 ;  /* 0x00000010ff477435 */ /* 0x001fe200000001ff */
[----:B-1----:R-:W-:Y:S02]  /*b070*/  MOV R223, R221 ;  /* 0x000000dd00df7202 */ /* 0x002fe40000000f00 */
[----:B------:R-:W-:Y:S02]  /*b080*/  MOV R224, R72 ;  /* 0x0000004800e07202 */ /* 0x000fe40000000f00 */
[----:B------:R-:W-:Y:S02]  /*b090*/  MOV R222, RZ ;  /* 0x000000ff00de7202 */ /* 0x000fe40000000f00 */
[----:B------:R-:W-:-:S02]  /*b0a0*/  MOV R221, 0xffffffff ;  /* 0xffffffff00dd7802 */ /* 0x000fc40000000f00 */
[----:B------:R-:W-:Y:S02]  /*b0b0*/  MOV R68, 0xb0d0 ;  /* 0x0000b0d000447802 */ /* 0x000fe40000000f00 */
[----:B------:R-:W-:Y:S05]  /*b0c0*/  CALL.REL.NOINC `($__internal_158_$__cuda_sm70_shflsync_up) ;  /* 0x000013b000007944 */ /* 0x000fea0003c00000 */
[----:B0-----:R-:W-:Y:S01]  /*b0d0*/  HFMA2.MMA R71, -RZ, RZ, 0, 9.5367431640625e-07 ;  /* 0x00000010ff477435 */ /* 0x001fe200000001ff */
[----:B-1----:R-:W-:Y:S02]  /*b0e0*/  MOV R225, R221 ;  /* 0x000000dd00e17202 */ /* 0x002fe40000000f00 */
[----:B------:R-:W-:Y:S02]  /*b0f0*/  MOV R224, R74 ;  /* 0x0000004a00e07202 */ /* 0x000fe40000000f00 */
[----:B------:R-:W-:Y:S02]  /*b100*/  MOV R222, RZ ;  /* 0x000000ff00de7202 */ /* 0x000fe40000000f00 */
[----:B------:R-:W-:Y:S02]  /*b110*/  MOV R221, 0xffffffff ;  /* 0xffffffff00dd7802 */ /* 0x000fe40000000f00 */
[----:B------:R-:W-:Y:S02]  /*b120*/  MOV R68, 0xb140 ;  /* 0x0000b14000447802 */ /* 0x000fe40000000f00 */
[----:B------:R-:W-:Y:S05]  /*b130*/  CALL.REL.NOINC `($__internal_158_$__cuda_sm70_shflsync_up) ;  /* 0x0000134000007944 */ /* 0x000fea0003c00000 */
[----:B0-----:R-:W-:Y:S01]  /*b140*/  HFMA2.MMA R71, -RZ, RZ, 0, 9.5367431640625e-07 ;  /* 0x00000010ff477435 */ /* 0x001fe200000001ff */
[----:B-1----:R-:W-:-:S02]  /*b150*/  MOV R227, R221 ;  /* 0x000000dd00e37202 */ /* 0x002fc40000000f00 */
[----:B------:R-:W-:Y:S02]  /*b160*/  MOV R224, R75 ;  /* 0x0000004b00e07202 */ /* 0x000fe40000000f00 */
[----:B------:R-:W-:Y:S02]  /*b170*/  MOV R222, RZ ;  /* 0x000000ff00de7202 */ /* 0x000fe40000000f00 */
[----:B------:R-:W-:Y:S02]  /*b180*/  MOV R221, 0xffffffff ;  /* 0xffffffff00dd7802 */ /* 0x000fe40000000f00 */
[----:B------:R-:W-:Y:S02]  /*b190*/  MOV R68, 0xb1b0 ;  /* 0x0000b1b000447802 */ /* 0x000fe40000000f00 */
[----:B------:R-:W-:Y:S05]  /*b1a0*/  CALL.REL.NOINC `($__internal_158_$__cuda_sm70_shflsync_up) ;  /* 0x000012d000007944 */ /* 0x000fea0003c00000 */
[----:B01----:R-:W-:Y:S05]  /*b1b0*/  BRA `(.L_x_6537) ;  /* 0xffff879000007947 */ /* 0x003fea000383ffff */
.L_x_6438:
[----:B0-----:R-:W-:Y:S01]  /*b1c0*/  HFMA2.MMA R71, -RZ, RZ, 0, 5.9604644775390625e-08 ;  /* 0x00000001ff477435 */ /* 0x001fe200000001ff */
[----:B------:R-:W-:Y:S02]  /*b1d0*/  MOV R222, RZ ;  /* 0x000000ff00de7202 */ /* 0x000fe40000000f00 */
[----:B------:R-:W-:Y:S02]  /*b1e0*/  MOV R221, 0xffffffff ;  /* 0xffffffff00dd7802 */ /* 0x000fe40000000f00 */
[----:B------:R-:W-:-:S02]  /*b1f0*/  MOV R68, 0xb210 ;  /* 0x0000b21000447802 */ /* 0x000fc40000000f00 */
[----:B-1---5:R-:W-:Y:S05]  /*b200*/  CALL.REL.NOINC `($__internal_158_$__cuda_sm70_shflsync_up) ;  /* 0x0000127000007944 */ /* 0x022fea0003c00000 */
[----:B0-----:R-:W-:Y:S01]  /*b210*/  HFMA2.MMA R71, -RZ, RZ, 0, 5.9604644775390625e-08 ;  /* 0x00000001ff477435 */ /* 0x001fe200000001ff */
[----:B-1----:R-:W-:-:S02]  /*b220*/  MOV R70, R221 ;  /* 0x000000dd00467202 */ /* 0x002fc40000000f00 */
[----:B------:R-:W-:Y:S02]  /*b230*/  MOV R224, R223 ;  /* 0x000000df00e07202 */ /* 0x000fe40000000f00 */
[----:B------:R-:W-:Y:S02]  /*b240*/  MOV R222, RZ ;  /* 0x000000ff00de7202 */ /* 0x000fe40000000f00 */
[----:B------:R-:W-:Y:S02]  /*b250*/  MOV R221, 0xffffffff ;  /* 0xffffffff00dd7802 */ /* 0x000fe40000000f00 */
[----:B------:R-:W-:Y:S02]  /*b260*/  MOV R68, 0xb280 ;  /* 0x0000b28000447802 */ /* 0x000fe40000000f00 */
[----:B------:R-:W-:Y:S05]  /*b270*/  CALL.REL.NOINC `($__internal_158_$__cuda_sm70_shflsync_up) ;  /* 0x0000120000007944 */ /* 0x000fea0003c00000 */
[----:B0-----:R-:W-:Y:S01]  /*b280*/  HFMA2.MMA R71, -RZ, RZ, 0, 5.9604644775390625e-08 ;  /* 0x00000001ff477435 */ /* 0x001fe200000001ff */
[----:B-1----:R-:W-:Y:S02]  /*b290*/  MOV R72, R221 ;  /* 0x000000dd00487202 */ /* 0x002fe40000000f00 */
[----:B------:R-:W-:Y:S02]  /*b2a0*/  MOV R224, R74 ;  /* 0x0000004a00e07202 */ /* 0x000fe40000000f00 */
[----:B------:R-:W-:-:S02]  /*b2b0*/  MOV R222, RZ ;  /* 0x000000ff00de7202 */ /* 0x000fc40000000f00 */
[----:B------:R-:W-:Y:S02]  /*b2c0*/  MOV R221, 0xffffffff ;  /* 0xffffffff00dd7802 */ /* 0x000fe40000000f00 */
[----:B------:R-:W-:Y:S02]  /*b2d0*/  MOV R68, 0xb2f0 ;  /* 0x0000b2f000447802 */ /* 0x000fe40000000f00 */
[----:B------:R-:W-:Y:S05]  /*b2e0*/  CALL.REL.NOINC `($__internal_158_$__cuda_sm70_shflsync_up) ;  /* 0x0000119000007944 */ /* 0x000fea0003c00000 */
[----:B0-----:R-:W-:Y:S01]  /*b2f0*/  HFMA2.MMA R71, -RZ, RZ, 0, 5.9604644775390625e-08 ;  /* 0x00000001ff477435 */ /* 0x001fe200000001ff */
[----:B-1----:R-:W-:Y:S02]  /*b300*/  MOV R74, R221 ;  /* 0x000000dd004a7202 */ /* 0x002fe40000000f00 */
[----:B------:R-:W-:Y:S02]  /*b310*/  MOV R224, R73 ;  /* 0x0000004900e07202 */ /* 0x000fe40000000f00 */
[----:B------:R-:W-:Y:S02]  /*b320*/  MOV R222, RZ ;  /* 0x000000ff00de7202 */ /* 0x000fe40000000f00 */
[----:B------:R-:W-:Y:S02]  /*b330*/  MOV R221, 0xffffffff ;  /* 0xffffffff00dd7802 */ /* 0x000fe40000000f00 */
[----:B------:R-:W-:-:S02]  /*b340*/  MOV R68, 0xb360 ;  /* 0x0000b36000447802 */ /* 0x000fc40000000f00 */
[----:B------:R-:W-:Y:S05]  /*b350*/  CALL.REL.NOINC `($__internal_158_$__cuda_sm70_shflsync_up) ;  /* 0x0000112000007944 */ /* 0x000fea0003c00000 */
[----:B------:R-:W-:Y:S01]  /*b360*/  HFMA2.MMA R69, -RZ, RZ, 0, 0 ;  /* 0x00000000ff457435 */ /* 0x000fe200000001ff */
[----:B------:R-:W-:-:S02]  /*b370*/  MOV R75, R70 ;  /* 0x00000046004b7202 */ /* 0x000fc40000000f00 */
[----:B0-----:R-:W-:Y:S02]  /*b380*/  MOV R222, R72 ;  /* 0x0000004800de7202 */ /* 0x001fe40000000f00 */
[----:B------:R-:W-:Y:S02]  /*b390*/  MOV R71, R64 ;  /* 0x0000004000477202 */ /* 0x000fe40000000f00 */
[----:B------:R-:W-:Y:S02]  /*b3a0*/  MOV R70, 0x1f ;  /* 0x0000001f00467802 */ /* 0x000fe40000000f00 */
[----:B------:R-:W-:Y:S02]  /*b3b0*/  MOV R68, 0xffffffff ;  /* 0xffffffff00447802 */ /* 0x000fe40000000f00 */
[----:B------:R-:W-:Y:S02]  /*b3c0*/  MOV R72, 0xb3e0 ;  /* 0x0000b3e000487802 */ /* 0x000fe40000000f00 */
[----:B-1----:R-:W-:Y:S05]  /*b3d0*/  CALL.REL.NOINC `($__internal_157_$__cuda_sm70_shflsync_idx_p) ;  /* 0x0000105000007944 */ /* 0x002fea0003c00000 */
[----:B-1----:R-:W-:Y:S01]  /*b3e0*/  MOV R64, R69 ;  /* 0x0000004500407202 */ /* 0x002fe20000000f00 */
[----:B------:R-:W-:Y:S01]  /*b3f0*/  HFMA2.MMA R69, -RZ, RZ, 0, 0 ;  /* 0x00000000ff457435 */ /* 0x000fe200000001ff */
[----:B0-----:R-:W-:-:S02]  /*b400*/  MOV R71, R65 ;  /* 0x0000004100477202 */ /* 0x001fc40000000f00 */
[----:B------:R-:W-:Y:S02]  /*b410*/  MOV R70, 0x1f ;  /* 0x0000001f00467802 */ /* 0x000fe40000000f00 */
[----:B------:R-:W-:Y:S02]  /*b420*/  MOV R68, 0xffffffff ;  /* 0xffffffff00447802 */ /* 0x000fe40000000f00 */
[----:B------:R-:W-:Y:S02]  /*b430*/  MOV R72, 0xb450 ;  /* 0x0000b45000487802 */ /* 0x000fe40000000f00 */
[----:B------:R-:W-:Y:S05]  /*b440*/  CALL.REL.NOINC `($__internal_157_$__cuda_sm70_shflsync_idx_p) ;  /* 0x00000fe000007944 */ /* 0x000fea0003c00000 */
[----:B-1----:R-:W-:Y:S01]  /*b450*/  MOV R65, R69 ;  /* 0x0000004500417202 */ /* 0x002fe20000000f00 */
[----:B------:R-:W-:Y:S01]  /*b460*/  HFMA2.MMA R69, -RZ, RZ, 0, 0 ;  /* 0x00000000ff457435 */ /* 0x000fe200000001ff */
[----:B0-----:R-:W-:Y:S02]  /*b470*/  MOV R71, R66 ;  /* 0x0000004200477202 */ /* 0x001fe40000000f00 */
[----:B------:R-:W-:Y:S02]  /*b480*/  MOV R70, 0x1f ;  /* 0x0000001f00467802 */ /* 0x000fe40000000f00 */
[----:B------:R-:W-:-:S02]  /*b490*/  MOV R68, 0xffffffff ;  /* 0xffffffff00447802 */ /* 0x000fc40000000f00 */
[----:B------:R-:W-:Y:S02]  /*b4a0*/  MOV R72, 0xb4c0 ;  /* 0x0000b4c000487802 */ /* 0x000fe40000000f00 */
[----:B------:R-:W-:Y:S05]  /*b4b0*/  CALL.REL.NOINC `($__internal_157_$__cuda_sm70_shflsync_idx_p) ;  /* 0x00000f7000007944 */ /* 0x000fea0003c00000 */
[----:B-1----:R-:W-:Y:S01]  /*b4c0*/  MOV R66, R69 ;  /* 0x0000004500427202 */ /* 0x002fe20000000f00 */
[----:B------:R-:W-:Y:S01]  /*b4d0*/  HFMA2.MMA R69, -RZ, RZ, 0, 0 ;  /* 0x00000000ff457435 */ /* 0x000fe200000001ff */
[----:B0-----:R-:W-:Y:S02]  /*b4e0*/  MOV R71, R67 ;  /* 0x0000004300477202 */ /* 0x001fe40000000f00 */
[----:B------:R-:W-:Y:S02]  /*b4f0*/  MOV R70, 0x1f ;  /* 0x0000001f00467802 */ /* 0x000fe40000000f00 */
[----:B------:R-:W-:Y:S02]  /*b500*/  MOV R68, 0xffffffff ;  /* 0xffffffff00447802 */ /* 0x000fe40000000f00 */
[----:B------:R-:W-:Y:S02]  /*b510*/  MOV R72, 0xb530 ;  /* 0x0000b53000487802 */ /* 0x000fe40000000f00 */
[----:B------:R-:W-:Y:S05]  /*b520*/  CALL.REL.NOINC `($__internal_157_$__cuda_sm70_shflsync_idx_p) ;  /* 0x00000f0000007944 */ /* 0x000fea0003c00000 */
[----:B-1----:R-:W-:Y:S01]  /*b530*/  MOV R67, R69 ;  /* 0x0000004500437202 */ /* 0x002fe20000000f00 */
[----:B0-----:R-:W-:Y:S05]  /*b540*/  BRA `(.L_x_6538) ;  /* 0xffff872000007947 */ /* 0x001fea000383ffff */
.L_x_6441:
[----:B------:R-:W-:Y:S01]  /*b550*/  HFMA2.MMA R72, -RZ, RZ, 0, 5.9604644775390625e-08 ;  /* 0x00000001ff487435 */ /* 0x000fe200000001ff */
[----:B------:R-:W-:-:S02]  /*b560*/  MOV R75, R238 ;  /* 0x000000ee004b7202 */ /* 0x000fc40000000f00 */
[----:B------:R-:W-:Y:S02]  /*b570*/  MOV R70, 0x1f ;  /* 0x0000001f00467802 */ /* 0x000fe40000000f00 */
[----:B------:R-:W-:Y:S02]  /*b580*/  MOV R245, 0xffffffff ;  /* 0xffffffff00f57802 */ /* 0x000fe40000000f00 */
[----:B------:R-:W-:Y:S02]  /*b590*/  MOV R68, 0xb5b0 ;  /* 0x0000b5b000447802 */ /* 0x000fe40000000f00 */
[----:B------:R-:W-:Y:S05]  /*b5a0*/  CALL.REL.NOINC `($__internal_156_$__cuda_sm70_shflsync_down) ;  /* 0x00000e4000007944 */ /* 0x000fea0003c00000 */
[----:B-1----:R-:W-:Y:S01]  /*b5b0*/  MOV R71, R245 ;  /* 0x000000f500477202 */ /* 0x002fe20000000f00 */
[----:B0-----:R-:W-:Y:S05]  /*b5c0*/  BRA `(.L_x_6539) ;  /* 0xffff996000007947 */ /* 0x001fea000383ffff */
.L_x_6442:
[----:B------:R-:W-:Y:S01]  /*b5d0*/  HFMA2.MMA R72, -RZ, RZ, 0, 5.9604644775390625e-08 ;  /* 0x00000001ff487435 */ /* 0x000fe200000001ff */
[----:B------:R-:W-:Y:S02]  /*b5e0*/  MOV R75, R240 ;  /* 0x000000f0004b7202 */ /* 0x000fe40000000f00 */
[----:B------:R-:W-:Y:S02]  /*b5f0*/  MOV R70, 0x1f ;  /* 0x0000001f00467802 */ /* 0x000fe40000000f00 */
[----:B------:R-:W-:-:S02]  /*b600*/  MOV R245, 0xffffffff ;  /* 0xffffffff00f57802 */ /* 0x000fc40000000f00 */
[----:B------:R-:W-:Y:S02]  /*b610*/  MOV R68, 0xb630 ;  /* 0x0000b63000447802 */ /* 0x000fe40000000f00 */
[----:B01----:R-:W-:Y:S05]  /*b620*/  CALL.REL.NOINC `($__internal_156_$__cuda_sm70_shflsync_down) ;  /* 0x00000dc000007944 */ /* 0x003fea0003c00000 */
[----:B0-----:R-:W-:Y:S01]  /*b630*/  HFMA2.MMA R72, -RZ, RZ, 0, 5.9604644775390625e-08 ;  /* 0x00000001ff487435 */ /* 0x001fe200000001ff */
[----:B-1----:R-:W-:Y:S02]  /*b640*/  MOV R73, R245 ;  /* 0x000000f500497202 */ /* 0x002fe40000000f00 */
[----:B------:R-:W-:Y:S02]  /*b650*/  MOV R75, R233 ;  /* 0x000000e9004b7202 */ /* 0x000fe40000000f00 */
[----:B------:R-:W-:Y:S02]  /*b660*/  MOV R70, 0x1f ;  /* 0x0000001f00467802 */ /* 0x000fe40000000f00 */
[----:B------:R-:W-:Y:S02]  /*b670*/  MOV R245, 0xffffffff ;  /* 0xffffffff00f57802 */ /* 0x000fe40000000f00 */
[----:B------:R-:W-:Y:S02]  /*b680*/  MOV R68, 0xb6a0 ;  /* 0x0000b6a000447802 */ /* 0x000fe40000000f00 */
[----:B------:R-:W-:Y:S05]  /*b690*/  CALL.REL.NOINC `($__internal_156_$__cuda_sm70_shflsync_down) ;  /* 0x00000d5000007944 */ /* 0x000fea0003c00000 */
[----:B0-----:R-:W-:Y:S01]  /*b6a0*/  HFMA2.MMA R72, -RZ, RZ, 0, 5.9604644775390625e-08 ;  /* 0x00000001ff487435 */ /* 0x001fe200000001ff */
[----:B-1----:R-:W-:-:S02]  /*b6b0*/  MOV R235, R245 ;  /* 0x000000f500eb7202 */ /* 0x002fc40000000f00 */
[----:B------:R-:W-:Y:S02]  /*b6c0*/  MOV R75, R247 ;  /* 0x000000f7004b7202 */ /* 0x000fe40000000f00 */
[----:B------:R-:W-:Y:S02]  /*b6d0*/  MOV R70, 0x1f ;  /* 0x0000001f00467802 */ /* 0x000fe40000000f00 */
[----:B------:R-:W-:Y:S02]  /*b6e0*/  MOV R245, 0xffffffff ;  /* 0xffffffff00f57802 */ /* 0x000fe40000000f00 */
[----:B------:R-:W-:Y:S02]  /*b6f0*/  MOV R68, 0xb710 ;  /* 0x0000b71000447802 */ /* 0x000fe40000000f00 */
[----:B------:R-:W-:Y:S05]  /*b700*/  CALL.REL.NOINC `($__internal_156_$__cuda_sm70_shflsync_down) ;  /* 0x00000ce000007944 */ /* 0x000fea0003c00000 */
[----:B01----:R-:W-:Y:S05]  /*b710*/  BRA `(.L_x_6540) ;  /* 0xffff985000007947 */ /* 0x003fea000383ffff */
.L_x_6445:
[----:B------:R-:W-:Y:S01]  /*b720*/  HFMA2.MMA R72, -RZ, RZ, 0, 1.1920928955078125e-07 ;  /* 0x00000002ff487435 */ /* 0x000fe200000001ff */
[----:B------:R-:W-:Y:S02]  /*b730*/  MOV R75, R238 ;  /* 0x000000ee004b7202 */ /* 0x000fe40000000f00 */
[----:B------:R-:W-:Y:S02]  /*b740*/  MOV R70, 0x1f ;  /* 0x0000001f00467802 */ /* 0x000fe40000000f00 */
[----:B0-----:R-:W-:-:S02]  /*b750*/  MOV R245, 0xffffffff ;  /* 0xffffffff00f57802 */ /* 0x001fc40000000f00 */
[----:B------:R-:W-:Y:S02]  /*b760*/  MOV R68, 0xb780 ;  /* 0x0000b78000447802 */ /* 0x000fe40000000f00 */
[----:B-1234-:R-:W-:Y:S05]  /*b770*/  CALL.REL.NOINC `($__internal_156_$__cuda_sm70_shflsync_down) ;  /* 0x00000c7000007944 */ /* 0x01efea0003c00000 */
[----:B0-----:R-:W-:Y:S01]  /*b780*/  HFMA2.MMA R72, -RZ, RZ, 0, 1.1920928955078125e-07 ;  /* 0x00000002ff487435 */ /* 0x001fe200000001ff */
[----:B-1----:R-:W-:Y:S02]  /*b790*/  MOV R71, R245 ;  /* 0x000000f500477202 */ /* 0x002fe40000000f00 */
[----:B------:R-:W-:Y:S02]  /*b7a0*/  MOV R75, R240 ;  /* 0x000000f0004b7202 */ /* 0x000fe40000000f00 */
[----:B------:R-:W-:Y:S02]  /*b7b0*/  MOV R70, 0x1f ;  /* 0x0000001f00467802 */ /* 0x000fe40000000f00 */
[----:B------:R-:W-:Y:S02]  /*b7c0*/  MOV R245, 0xffffffff ;  /* 0xffffffff00f57802 */ /* 0x000fe40000000f00 */
[----:B------:R-:W-:Y:S02]  /*b7d0*/  MOV R68, 0xb7f0 ;  /* 0x0000b7f000447802 */ /* 0x000fe40000000f00 */
[----:B------:R-:W-:Y:S05]  /*b7e0*/  CALL.REL.NOINC `($__internal_156_$__cuda_sm70_shflsync_down) ;  /* 0x00000c0000007944 */ /* 0x000fea0003c00000 */
[----:B0-----:R-:W-:Y:S01]  /*b7f0*/  HFMA2.MMA R72, -RZ, RZ, 0, 1.1920928955078125e-07 ;  /* 0x00000002ff487435 */ /* 0x001fe200000001ff */
[----:B-1----:R-:W-:-:S02]  /*b800*/  MOV R73, R245 ;  /* 0x000000f500497202 */ /* 0x002fc40000000f00 */
[----:B------:R-:W-:Y:S02]  /*b810*/  MOV R75, R233 ;  /* 0x000000e9004b7202 */ /* 0x000fe40000000f00 */
[----:B------:R-:W-:Y:S02]  /*b820*/  MOV R70, 0x1f ;  /* 0x0000001f00467802 */ /* 0x000fe40000000f00 */
[----:B------:R-:W-:Y:S02]  /*b830*/  MOV R245, 0xffffffff ;  /* 0xffffffff00f57802 */ /* 0x000fe40000000f00 */
[----:B------:R-:W-:Y:S02]  /*b840*/  MOV R68, 0xb860 ;  /* 0x0000b86000447802 */ /* 0x000fe40000000f00 */
[----:B------:R-:W-:Y:S05]  /*b850*/  CALL.REL.NOINC `($__internal_156_$__cuda_sm70_shflsync_down) ;  /* 0x00000b9000007944 */ /* 0x000fea0003c00000 */
[----:B0-----:R-:W-:Y:S01]  /*b860*/  HFMA2.MMA R72, -RZ, RZ, 0, 1.1920928955078125e-07 ;  /* 0x00000002ff487435 */ /* 0x001fe200000001ff */
[----:B-1----:R-:W-:Y:S02]  /*b870*/  MOV R235, R245 ;  /* 0x000000f500eb7202 */ /* 0x002fe40000000f00 */
[----:B------:R-:W-:Y:S02]  /*b880*/  MOV R75, R247 ;  /* 0x000000f7004b7202 */ /* 0x000fe40000000f00 */
[----:B------:R-:W-:-:S02]  /*b890*/  MOV R70, 0x1f ;  /* 0x0000001f00467802 */ /* 0x000fc40000000f00 */
[----:B------:R-:W-:Y:S02]  /*b8a0*/  MOV R245, 0xffffffff ;  /* 0xffffffff00f57802 */ /* 0x000fe40000000f00 */
[----:B------:R-:W-:Y:S02]  /*b8b0*/  MOV R68, 0xb8d0 ;  /* 0x0000b8d000447802 */ /* 0x000fe40000000f00 */
[----:B------:R-:W-:Y:S05]  /*b8c0*/  CALL.REL.NOINC `($__internal_156_$__cuda_sm70_shflsync_down) ;  /* 0x00000b2000007944 */ /* 0x000fea0003c00000 */
[----:B01----:R-:W-:Y:S05]  /*b8d0*/  BRA `(.L_x_6541) ;  /* 0xffff97e000007947 */ /* 0x003fea000383ffff */
.L_x_6448:
[----:B------:R-:W-:Y:S01]  /*b8e0*/  HFMA2.MMA R72, -RZ, RZ, 0, 2.384185791015625e-07 ;  /* 0x00000004ff487435 */ /* 0x000fe200000001ff */
[----:B------:R-:W-:Y:S02]  /*b8f0*/  MOV R75, R238 ;  /* 0x000000ee004b7202 */ /* 0x000fe40000000f00 */
[----:B------:R-:W-:Y:S02]  /*b900*/  MOV R70, 0x1f ;  /* 0x0000001f00467802 */ /* 0x000fe40000000f00 */
[----:B0-----:R-:W-:Y:S02]  /*b910*/  MOV R245, 0xffffffff ;  /* 0xffffffff00f57802 */ /* 0x001fe40000000f00 */
[----:B------:R-:W-:Y:S02]  /*b920*/  MOV R68, 0xb940 ;  /* 0x0000b94000447802 */ /* 0x000fe40000000f00 */
[----:B-1234-:R-:W-:Y:S05]  /*b930*/  CALL.REL.NOINC `($__internal_156_$__cuda_sm70_shflsync_down) ;  /* 0x00000ab000007944 */ /* 0x01efea0003c00000 */
[----:B-1----:R-:W-:Y:S01]  /*b940*/  MOV R71, R245 ;  /* 0x000000f500477202 */ /* 0x002fe20000000f00 */
[----:B0-----:R-:W-:Y:S05]  /*b950*/  BRA `(.L_x_6542) ;  /* 0xffff988000007947 */ /* 0x001fea000383ffff */
.L_x_6449:
[----:B------:R-:W-:Y:S01]  /*b960*/  HFMA2.MMA R72, -RZ, RZ, 0, 2.384185791015625e-07 ;  /* 0x00000004ff487435 */ /* 0x000fe200000001ff */
[----:B------:R-:W-:-:S02]  /*b970*/  MOV R75, R240 ;  /* 0x000000f0004b7202 */ /* 0x000fc40000000f00 */
[----:B------:R-:W-:Y:S02]  /*b980*/  MOV R70, 0x1f ;  /* 0x0000001f00467802 */ /* 0x000fe40000000f00 */
[----:B0-----:R-:W-:Y:S02]  /*b990*/  MOV R245, 0xffffffff ;  /* 0xffffffff00f57802 */ /* 0x001fe40000000f00 */
[----:B------:R-:W-:Y:S02]  /*b9a0*/  MOV R68, 0xb9c0 ;  /* 0x0000b9c000447802 */ /* 0x000fe40000000f00 */
[----:B-1234-:R-:W-:Y:S05]  /*b9b0*/  CALL.REL.NOINC `($__internal_156_$__cuda_sm70_shflsync_down) ;  /* 0x00000a3000007944 */ /* 0x01efea0003c00000 */
[----:B0-----:R-:W-:Y:S01]  /*b9c0*/  HFMA2.MMA R72, -RZ, RZ, 0, 2.384185791015625e-07 ;  /* 0x00000004ff487435 */ /* 0x001fe200000001ff */
[----:B-1----:R-:W-:Y:S02]  /*b9d0*/  MOV R73, R245 ;  /* 0x000000f500497202 */ /* 0x002fe40000000f00 */
[----:B------:R-:W-:Y:S02]  /*b9e0*/  MOV R75, R233 ;  /* 0x000000e9004b7202 */ /* 0x000fe40000000f00 */
[----:B------:R-:W-:Y:S02]  /*b9f0*/  MOV R70, 0x1f ;  /* 0x0000001f00467802 */ /* 0x000fe40000000f00 */
[----:B------:R-:W-:-:S02]  /*ba00*/  MOV R245, 0xffffffff ;  /* 0xffffffff00f57802 */ /* 0x000fc40000000f00 */
[----:B------:R-:W-:Y:S02]  /*ba10*/  MOV R68, 0xba30 ;  /* 0x0000ba3000447802 */ /* 0x000fe40000000f00 */
[----:B------:R-:W-:Y:S05]  /*ba20*/  CALL.REL.NOINC `($__internal_156_$__cuda_sm70_shflsync_down) ;  /* 0x000009c000007944 */ /* 0x000fea0003c00000 */
[----:B0-----:R-:W-:Y:S01]  /*ba30*/  HFMA2.MMA R72, -RZ, RZ, 0, 2.384185791015625e-07 ;  /* 0x00000004ff487435 */ /* 0x001fe200000001ff */
[----:B-1----:R-:W-:Y:S02]  /*ba40*/  MOV R235, R245 ;  /* 0x000000f500eb7202 */ /* 0x002fe40000000f00 */
[----:B------:R-:W-:Y:S02]  /*ba50*/  MOV R75, R247 ;  /* 0x000000f7004b7202 */ /* 0x000fe40000000f00 */
[----:B------:R-:W-:Y:S02]  /*ba60*/  MOV R70, 0x1f ;  /* 0x0000001f00467802 */ /* 0x000fe40000000f00 */
[----:B------:R-:W-:Y:S02]  /*ba70*/  MOV R245, 0xffffffff ;  /* 0xffffffff00f57802 */ /* 0x000fe40000000f00 */
[----:B------:R-:W-:Y:S02]  /*ba80*/  MOV R68, 0xbaa0 ;  /* 0x0000baa000447802 */ /* 0x000fe40000000f00 */
[----:B------:R-:W-:Y:S05]  /*ba90*/  CALL.REL.NOINC `($__internal_156_$__cuda_sm70_shflsync_down) ;  /* 0x0000095000007944 */ /* 0x000fea0003c00000 */
[----:B01----:R-:W-:Y:S05]  /*baa0*/  BRA `(.L_x_6543) ;  /* 0xffff977000007947 */ /* 0x003fea000383ffff */
.L_x_6452:
[----:B------:R-:W-:Y:S01]  /*bab0*/  HFMA2.MMA R72, -RZ, RZ, 0, 4.76837158203125e-07 ;  /* 0x00000008ff487435 */ /* 0x000fe200000001ff */
[----:B------:R-:W-:-:S02]  /*bac0*/  MOV R75, R238 ;  /* 0x000000ee004b7202 */ /* 0x000fc40000000f00 */
[----:B------:R-:W-:Y:S02]  /*bad0*/  MOV R70, 0x1f ;  /* 0x0000001f00467802 */ /* 0x000fe40000000f00 */
[----:B0-----:R-:W-:Y:S02]  /*bae0*/  MOV R245, 0xffffffff ;  /* 0xffffffff00f57802 */ /* 0x001fe40000000f00 */
[----:B------:R-:W-:Y:S02]  /*baf0*/  MOV R68, 0xbb10 ;  /* 0x0000bb1000447802 */ /* 0x000fe40000000f00 */
[----:B-1234-:R-:W-:Y:S05]  /*bb00*/  CALL.REL.NOINC `($__internal_156_$__cuda_sm70_shflsync_down) ;  /* 0x000008e000007944 */ /* 0x01efea0003c00000 */
[----:B0-----:R-:W-:Y:S01]  /*bb10*/  HFMA2.MMA R72, -RZ, RZ, 0, 4.76837158203125e-07 ;  /* 0x00000008ff487435 */ /* 0x001fe200000001ff */
[----:B-1----:R-:W-:Y:S02]  /*bb20*/  MOV R71, R245 ;  /* 0x000000f500477202 */ /* 0x002fe40000000f00 */
[----:B------:R-:W-:Y:S02]  /*bb30*/  MOV R75, R240 ;  /* 0x000000f0004b7202 */ /* 0x000fe40000000f00 */
[----:B------:R-:W-:Y:S02]  /*bb40*/  MOV R70, 0x1f ;  /* 0x0000001f00467802 */ /* 0x000fe40000000f00 */
[----:B------:R-:W-:-:S02]  /*bb50*/  MOV R245, 0xffffffff ;  /* 0xffffffff00f57802 */ /* 0x000fc40000000f00 */
[----:B------:R-:W-:Y:S02]  /*bb60*/  MOV R68, 0xbb80 ;  /* 0x0000bb8000447802 */ /* 0x000fe40000000f00 */
[----:B------:R-:W-:Y:S05]  /*bb70*/  CALL.REL.NOINC `($__internal_156_$__cuda_sm70_shflsync_down) ;  /* 0x0000087000007944 */ /* 0x000fea0003c00000 */
[----:B0-----:R-:W-:Y:S01]  /*bb80*/  HFMA2.MMA R72, -RZ, RZ, 0, 4.76837158203125e-07 ;  /* 0x00000008ff487435 */ /* 0x001fe200000001ff */
[----:B-1----:R-:W-:Y:S02]  /*bb90*/  MOV R73, R245 ;  /* 0x000000f500497202 */ /* 0x002fe40000000f00 */
[----:B------:R-:W-:Y:S02]  /*bba0*/  MOV R75, R233 ;  /* 0x000000e9004b7202 */ /* 0x000fe40000000f00 */
[----:B------:R-:W-:Y:S02]  /*bbb0*/  MOV R70, 0x1f ;  /* 0x0000001f00467802 */ /* 0x000fe40000000f00 */
[----:B------:R-:W-:Y:S02]  /*bbc0*/  MOV R245, 0xffffffff ;  /* 0xffffffff00f57802 */ /* 0x000fe40000000f00 */
[----:B------:R-:W-:Y:S02]  /*bbd0*/  MOV R68, 0xbbf0 ;  /* 0x0000bbf000447802 */ /* 0x000fe40000000f00 */
[----:B------:R-:W-:Y:S05]  /*bbe0*/  CALL.REL.NOINC `($__internal_156_$__cuda_sm70_shflsync_down) ;  /* 0x0000080000007944 */ /* 0x000fea0003c00000 */
[----:B0-----:R-:W-:Y:S01]  /*bbf0*/  HFMA2.MMA R72, -RZ, RZ, 0, 4.76837158203125e-07 ;  /* 0x00000008ff487435 */ /* 0x001fe200000001ff */
[----:B-1----:R-:W-:-:S02]  /*bc00*/  MOV R235, R245 ;  /* 0x000000f500eb7202 */ /* 0x002fc40000000f00 */
[----:B------:R-:W-:Y:S02]  /*bc10*/  MOV R75, R247 ;  /* 0x000000f7004b7202 */ /* 0x000fe40000000f00 */
[----:B------:R-:W-:Y:S02]  /*bc20*/  MOV R70, 0x1f ;  /* 0x0000001f00467802 */ /* 0x000fe40000000f00 */
[----:B------:R-:W-:Y:S02]  /*bc30*/  MOV R245, 0xffffffff ;  /* 0xffffffff00f57802 */ /* 0x000fe40000000f00 */
[----:B------:R-:W-:Y:S02]  /*bc40*/  MOV R68, 0xbc60 ;  /* 0x0000bc6000447802 */ /* 0x000fe40000000f00 */
[----:B------:R-:W-:Y:S05]  /*bc50*/  CALL.REL.NOINC `($__internal_156_$__cuda_sm70_shflsync_down) ;  /* 0x0000079000007944 */ /* 0x000fea0003c00000 */
[----:B01----:R-:W-:Y:S05]  /*bc60*/  BRA `(.L_x_6544) ;  /* 0xffff970000007947 */ /* 0x003fea000383ffff */
.L_x_6455:
[----:B------:R-:W-:Y:S01]  /*bc70*/  HFMA2.MMA R72, -RZ, RZ, 0, 9.5367431640625e-07 ;  /* 0x00000010ff487435 */ /* 0x000fe200000001ff */
[----:B------:R-:W-:Y:S02]  /*bc80*/  MOV R75, R238 ;  /* 0x000000ee004b7202 */ /* 0x000fe40000000f00 */
[----:B------:R-:W-:Y:S02]  /*bc90*/  MOV R70, 0x1f ;  /* 0x0000001f00467802 */ /* 0x000fe40000000f00 */
[----:B0-----:R-:W-:-:S02]  /*bca0*/  MOV R245, 0xffffffff ;  /* 0xffffffff00f57802 */ /* 0x001fc40000000f00 */
[----:B------:R-:W-:Y:S02]  /*bcb0*/  MOV R68, 0xbcd0 ;  /* 0x0000bcd000447802 */ /* 0x000fe40000000f00 */
[----:B-1234-:R-:W-:Y:S05]  /*bcc0*/  CALL.REL.NOINC `($__internal_156_$__cuda_sm70_shflsync_down) ;  /* 0x0000072000007944 */ /* 0x01efea0003c00000 */
[----:B-1----:R-:W-:Y:S01]  /*bcd0*/  MOV R71, R245 ;  /* 0x000000f500477202 */ /* 0x002fe20000000f00 */
[----:B0-----:R-:W-:Y:S05]  /*bce0*/  BRA `(.L_x_6545) ;  /* 0xffff97a000007947 */ /* 0x001fea000383ffff */
.L_x_6456:
[----:B------:R-:W-:Y:S01]  /*bcf0*/  HFMA2.MMA R72, -RZ, RZ, 0, 9.5367431640625e-07 ;  /* 0x00000010ff487435 */ /* 0x000fe200000001ff */
[----:B------:R-:W-:Y:S02]  /*bd00*/  MOV R75, R240 ;  /* 0x000000f0004b7202 */ /* 0x000fe40000000f00 */
[----:B------:R-:W-:Y:S02]  /*bd10*/  MOV R70, 0x1f ;  /* 0x0000001f00467802 */ /* 0x000fe40000000f00 */
[----:B0-----:R-:W-:Y:S02]  /*bd20*/  MOV R245, 0xffffffff ;  /* 0xffffffff00f57802 */ /* 0x001fe40000000f00 */
[----:B------:R-:W-:Y:S02]  /*bd30*/  MOV R68, 0xbd50 ;  /* 0x0000bd5000447802 */ /* 0x000fe40000000f00 */
[----:B-1234-:R-:W-:Y:S05]  /*bd40*/  CALL.REL.NOINC `($__internal_156_$__cuda_sm70_shflsync_down) ;  /* 0x000006a000007944 */ /* 0x01efea0003c00000 */
[----:B0-----:R-:W-:Y:S01]  /*bd50*/  HFMA2.MMA R72, -RZ, RZ, 0, 9.5367431640625e-07 ;  /* 0x00000010ff487435 */ /* 0x001fe200000001ff */
[----:B-1----:R-:W-:Y:S02]  /*bd60*/  MOV R73, R245 ;  /* 0x000000f500497202 */ /* 0x002fe40000000f00 */
[----:B------:R-:W-:-:S02]  /*bd70*/  MOV R75, R233 ;  /* 0x000000e9004b7202 */ /* 0x000fc40000000f00 */
[----:B------:R-:W-:Y:S02]  /*bd80*/  MOV R70, 0x1f ;  /* 0x0000001f00467802 */ /* 0x000fe40000000f00 */
[----:B------:R-:W-:Y:S02]  /*bd90*/  MOV R245, 0xffffffff ;  /* 0xffffffff00f57802 */ /* 0x000fe40000000f00 */
[----:B------:R-:W-:Y:S02]  /*bda0*/  MOV R68, 0xbdc0 ;  /* 0x0000bdc000447802 */ /* 0x000fe40000000f00 */
[----:B------:R-:W-:Y:S05]  /*bdb0*/  CALL.REL.NOINC `($__internal_156_$__cuda_sm70_shflsync_down) ;  /* 0x0000063000007944 */ /* 0x000fea0003c00000 */
[----:B0-----:R-:W-:Y:S01]  /*bdc0*/  HFMA2.MMA R72, -RZ, RZ, 0, 9.5367431640625e-07 ;  /* 0x00000010ff487435 */ /* 0x001fe200000001ff */
[----:B-1----:R-:W-:Y:S02]  /*bdd0*/  MOV R235, R245 ;  /* 0x000000f500eb7202 */ /* 0x002fe40000000f00 */
[----:B------:R-:W-:Y:S02]  /*bde0*/  MOV R75, R247 ;  /* 0x000000f7004b7202 */ /* 0x000fe40000000f00 */
[----:B------:R-:W-:Y:S02]  /*bdf0*/  MOV R70, 0x1f ;  /* 0x0000001f00467802 */ /* 0x000fe40000000f00 */
[----:B------:R-:W-:-:S02]  /*be00*/  MOV R245, 0xffffffff ;  /* 0xffffffff00f57802 */ /* 0x000fc40000000f00 */
[----:B------:R-:W-:Y:S02]  /*be10*/  MOV R68, 0xbe30 ;  /* 0x0000be3000447802 */ /* 0x000fe40000000f00 */
[----:B------:R-:W-:Y:S05]  /*be20*/  CALL.REL.NOINC `($__internal_156_$__cuda_sm70_shflsync_down) ;  /* 0x000005c000007944 */ /* 0x000fea0003c00000 */
[----:B01----:R-:W-:Y:S05]  /*be30*/  BRA `(.L_x_6546) ;  /* 0xffff969000007947 */ /* 0x003fea000383ffff */
.L_x_6459:
[----:B------:R-:W-:Y:S01]  /*be40*/  HFMA2.MMA R69, -RZ, RZ, 0, 0 ;  /* 0x00000000ff457435 */ /* 0x000fe200000001ff */
[----:B-1----:R-:W-:Y:S02]  /*be50*/  MOV R71, R238 ;  /* 0x000000ee00477202 */ /* 0x002fe40000000f00 */
[----:B------:R-:W-:Y:S02]  /*be60*/  MOV R70, 0x1f ;  /* 0x0000001f00467802 */ /* 0x000fe40000000f00 */
[----:B------:R-:W-:Y:S02]  /*be70*/  MOV R68, 0xffffffff ;  /* 0xffffffff00447802 */ /* 0x000fe40000000f00 */
[----:B------:R-:W-:Y:S02]  /*be80*/  MOV R72, 0xbea0 ;  /* 0x0000bea000487802 */ /* 0x000fe40000000f00 */
[----:B0-234-:R-:W-:Y:S05]  /*be90*/  CALL.REL.NOINC `($__internal_157_$__cuda_sm70_shflsync_idx_p) ;  /* 0x0000059000007944 */ /* 0x01dfea0003c00000 */
[----:B-1----:R-:W-:Y:S01]  /*bea0*/  MOV R239, R69 ;  /* 0x0000004500ef7202 */ /* 0x002fe20000000f00 */
[----:B------:R-:W-:Y:S01]  /*beb0*/  HFMA2.MMA R69, -RZ, RZ, 0, 0 ;  /* 0x00000000ff457435 */ /* 0x000fe200000001ff */
[----:B0-----:R-:W-:Y:S02]  /*bec0*/  MOV R71, R240 ;  /* 0x000000f000477202 */ /* 0x001fe40000000f00 */
[----:B------:R-:W-:-:S02]  /*bed0*/  MOV R70, 0x1f ;  /* 0x0000001f00467802 */ /* 0x000fc40000000f00 */
[----:B------:R-:W-:Y:S02]  /*bee0*/  MOV R68, 0xffffffff ;  /* 0xffffffff00447802 */ /* 0x000fe40000000f00 */
[----:B------:R-:W-:Y:S02]  /*bef0*/  MOV R72, 0xbf10 ;  /* 0x0000bf1000487802 */ /* 0x000fe40000000f00 */
[----:B------:R-:W-:Y:S05]  /*bf00*/  CALL.REL.NOINC `($__internal_157_$__cuda_sm70_shflsync_idx_p) ;  /* 0x0000052000007944 */ /* 0x000fea0003c00000 */
[----:B-1----:R-:W-:Y:S01]  /*bf10*/  MOV R244, R69 ;  /* 0x0000004500f47202 */ /* 0x002fe20000000f00 */
[----:B------:R-:W-:Y:S01]  /*bf20*/  HFMA2.MMA R69, -RZ, RZ, 0, 0 ;  /* 0x00000000ff457435 */ /* 0x000fe200000001ff */
[----:B0-----:R-:W-:Y:S02]  /*bf30*/  MOV R71, R233 ;  /* 0x000000e900477202 */ /* 0x001fe40000000f00 */
[----:B------:R-:W-:Y:S02]  /*bf40*/  MOV R70, 0x1f ;  /* 0x0000001f00467802 */ /* 0x000fe40000000f00 */
[----:B------:R-:W-:Y:S02]  /*bf50*/  MOV R68, 0xffffffff ;  /* 0xffffffff00447802 */ /* 0x000fe40000000f00 */
[----:B------:R-:W-:-:S02]  /*bf60*/  MOV R72, 0xbf80 ;  /* 0x0000bf8000487802 */ /* 0x000fc40000000f00 */
[----:B------:R-:W-:Y:S05]  /*bf70*/  CALL.REL.NOINC `($__internal_157_$__cuda_sm70_shflsync_idx_p) ;  /* 0x000004b000007944 */ /* 0x000fea0003c00000 */
[----:B-1----:R-:W-:Y:S01]  /*bf80*/  MOV R237, R69 ;  /* 0x0000004500ed7202 */ /* 0x002fe20000000f00 */
[----:B------:R-:W-:Y:S01]  /*bf90*/  HFMA2.MMA R69, -RZ, RZ, 0, 0 ;  /* 0x00000000ff457435 */ /* 0x000fe200000001ff */
[----:B0-----:R-:W-:-:S02]  /*bfa0*/  MOV R71, R247 ;  /* 0x000000f700477202 */ /* 0x001fc40000000f00 */
[----:B------:R-:W-:Y:S02]  /*bfb0*/  MOV R70, 0x1f ;  /* 0x0000001f00467802 */ /* 0x000fe40000000f00 */
[----:B------:R-:W-:Y:S02]  /*bfc0*/  MOV R68, 0xffffffff ;  /* 0xffffffff00447802 */ /* 0x000fe40000000f00 */
[----:B------:R-:W-:Y:S02]  /*bfd0*/  MOV R72, 0xbff0 ;  /* 0x0000bff000487802 */ /* 0x000fe40000000f00 */
[----:B------:R-:W-:Y:S05]  /*bfe0*/  CALL.REL.NOINC `($__internal_157_$__cuda_sm70_shflsync_idx_p) ;  /* 0x0000044000007944 */ /* 0x000fea0003c00000 */
[----:B------:R-:W-:Y:S01]  /*bff0*/  HFMA2.MMA R72, -RZ, RZ, 0, 5.9604644775390625e-08 ;  /* 0x00000001ff487435 */ /* 0x000fe200000001ff */
[----:B-1----:R-:W-:Y:S02]  /*c000*/  MOV R235, R69 ;  /* 0x0000004500eb7202 */ /* 0x002fe40000000f00 */
[----:B------:R-:W-:Y:S02]  /*c010*/  MOV R75, R238 ;  /* 0x000000ee004b7202 */ /* 0x000fe40000000f00 */
[----:B0-----:R-:W-:Y:S02]  /*c020*/  MOV R70, 0x1f ;  /* 0x0000001f00467802 */ /* 0x001fe40000000f00 */
[----:B------:R-:W-:-:S02]  /*c030*/  MOV R245, 0xffffffff ;  /* 0xffffffff00f57802 */ /* 0x000fc40000000f00 */
[----:B------:R-:W-:Y:S02]  /*c040*/  MOV R68, 0xc060 ;  /* 0x0000c06000447802 */ /* 0x000fe40000000f00 */
[----:B------:R-:W-:Y:S05]  /*c050*/  CALL.REL.NOINC `($__internal_156_$__cuda_sm70_shflsync_down) ;  /* 0x0000039000007944 */ /* 0x000fea0003c00000 */
        /* <DEDUP_REMOVED lines=14> */
[----:B0-----:R-:W-:Y:S01]  /*c140*/  HFMA2.MMA R72, -RZ, RZ, 0, 5.9604644775390625e-08 ;  /* 0x00000001ff487435 */ /* 0x001fe200000001ff */
[----:B-1----:R-:W-:Y:S02]  /*c150*/  MOV R246, R245 ;  /* 0x000000f500f67202 */ /* 0x002fe40000000f00 */
[----:B------:R-:W-:Y:S02]  /*c160*/  MOV R75, R247 ;  /* 0x000000f7004b7202 */ /* 0x000fe40000000f00 */
[----:B------:R-:W-:-:S02]  /*c170*/  MOV R70, 0x1f ;  /* 0x0000001f00467802 */ /* 0x000fc40000000f00 */
[----:B------:R-:W-:Y:S02]  /*c180*/  MOV R245, 0xffffffff ;  /* 0xffffffff00f57802 */ /* 0x000fe40000000f00 */
[----:B------:R-:W-:Y:S02]  /*c190*/  MOV R68, 0xc1b0 ;  /* 0x0000c1b000447802 */ /* 0x000fe40000000f00 */
[----:B------:R-:W-:Y:S05]  /*c1a0*/  CALL.REL.NOINC `($__internal_156_$__cuda_sm70_shflsync_down) ;  /* 0x0000024000007944 */ /* 0x000fea0003c00000 */
[-C--:B------:R-:W-:Y:S01]  /*c1b0*/  FMUL.FTZ R240, R67, R244.reuse ;  /* 0x000000f443f07220 */ /* 0x080fe20000410000 */
[----:B------:R-:W-:Y:S01]  /*c1c0*/  HFMA2.MMA R69, -RZ, RZ, 0, 0 ;  /* 0x00000000ff457435 */ /* 0x000fe200000001ff */
[----:B------:R-:W-:Y:S01]  /*c1d0*/  FMUL.FTZ R242, R66, R244 ;  /* 0x000000f442f27220 */ /* 0x000fe20000410000 */
[----:B------:R-:W-:Y:S01]  /*c1e0*/  MOV R71, R64 ;  /* 0x0000004000477202 */ /* 0x000fe20000000f00 */
[CC--:B------:R-:W-:Y:S01]  /*c1f0*/  FMUL.FTZ R238, R64.reuse, R244.reuse ;  /* 0x000000f440ee7220 */ /* 0x0c0fe20000410000 */
[----:B0-----:R-:W-:Y:S01]  /*c200*/  MOV R70, 0x1f ;  /* 0x0000001f00467802 */ /* 0x001fe20000000f00 */
[-C--:B------:R-:W-:Y:S01]  /*c210*/  FMUL.FTZ R233, R64, R239.reuse ;  /* 0x000000ef40e97220 */ /* 0x080fe20000410000 */
[----:B------:R-:W-:Y:S01]  /*c220*/  MOV R68, 0xffffffff ;  /* 0xffffffff00447802 */ /* 0x000fe20000000f00 */
[----:B------:R-:W-:Y:S01]  /*c230*/  FMUL.FTZ R244, R65, R244 ;  /* 0x000000f441f47220 */ /* 0x000fe20000410000 */
[----:B------:R-:W-:Y:S01]  /*c240*/  MOV R72, 0xc280 ;  /* 0x0000c28000487802 */ /* 0x000fe20000000f00 */
[----:B------:R-:W-:-:S02]  /*c250*/  FFMA.FTZ R240, R66, R239, -R240 ;  /* 0x000000ef42f07223 */ /* 0x000fc400000108f0 */
[----:B------:R-:W-:Y:S02]  /*c260*/  FFMA.FTZ R242, R67, R239, R242 ;  /* 0x000000ef43f27223 */ /* 0x000fe400000100f2 */
[----:B-1----:R-:W-:Y:S05]  /*c270*/  CALL.REL.NOINC `($__internal_157_$__cuda_sm70_shflsync_idx_p) ;  /* 0x000001b000007944 */ /* 0x002fea0003c00000 */
        /* <DEDUP_REMOVED lines=22> */
[----:B0-----:R-:W-:Y:S05]  /*c3e0*/  BRA `(.L_x_6547) ;  /* 0xffff930000007947 */ /* 0x001fea000383ffff */
        .weak           $__internal_156_$__cuda_sm70_shflsync_down
        .type           $__internal_156_$__cuda_sm70_shflsync_down,@function
        .size           $__internal_156_$__cuda_sm70_shflsync_down,($__internal_157_$__cuda_sm70_shflsync_idx_p - $__internal_156_$__cuda_sm70_shflsync_down)
$__internal_156_$__cuda_sm70_shflsync_down:
[----:B------:R-:W-:Y:S01]  /*c3f0*/  HFMA2.MMA R69, -RZ, RZ, 0, 0 ;  /* 0x00000000ff457435 */ /* 0x000fe200000001ff */
[----:B------:R-:W-:Y:S04]  /*c400*/  WARPSYNC R245 ;  /* 0x000000f500007348 */ /* 0x000fe80003800000 */
[----:B------:R0:W1:Y:S01]  /*c410*/  SHFL.DOWN PT, R245, R75, R72, R70 ;  /* 0x080000484bf57389 */ /* 0x00006200000e0046 */
[----:B------:R-:W-:Y:S05]  /*c420*/  RET.REL.NODEC R68 `(_Z25selective_scan_bwd_kernelI32Selective_Scan_bwd_kernel_traitsILi64ELi16ELb1ELb0ELb1ELb0ELb0EN3c108BFloat16ENS1_7complexIfEEEEv12SSMParamsBwd) ;  /* 0xffff3bd044007950 */ /* 0x000fea0003c3ffff */
        .weak           $__internal_157_$__cuda_sm70_shflsync_idx_p
        .type           $__internal_157_$__cuda_sm70_shflsync_idx_p,@function
        .size           $__internal_157_$__cuda_sm70_shflsync_idx_p,($__internal_158_$__cuda_sm70_shflsync_up - $__internal_157_$__cuda_sm70_shflsync_idx_p)
$__internal_157_$__cuda_sm70_shflsync_idx_p:
[----:B------:R-:W-:Y:S01]  /*c430*/  HFMA2.MMA R249, -RZ, RZ, 0, 0 ;  /* 0x00000000fff97435 */ /* 0x000fe200000001ff */
[----:B------:R-:W-:Y:S01]  /*c440*/  MOV R248, R72 ;  /* 0x0000004800f87202 */ /* 0x000fe20000000f00 */
[----:B------:R-:W-:Y:S04]  /*c450*/  WARPSYNC R68 ;  /* 0x0000004400007348 */ /* 0x000fe80003800000 */
[----:B------:R0:W1:Y:S01]  /*c460*/  SHFL.IDX PT, R69, R71, R69, R70 ;  /* 0x0000004547457389 */ /* 0x00006200000e0046 */
[----:B------:R-:W-:Y:S05]  /*c470*/  RET.REL.NODEC R248 `(_Z25selective_scan_bwd_kernelI32Selective_Scan_bwd_kernel_traitsILi64ELi16ELb1ELb0ELb1ELb0ELb0EN3c108BFloat16ENS1_7complexIfEEEEv12SSMParamsBwd) ;  /* 0xffff3b80f8007950 */ /* 0x000fea0003c3ffff */
        .weak           $__internal_158_$__cuda_sm70_shflsync_up
        .type           $__internal_158_$__cuda_sm70_shflsync_up,@function
        .size           $__internal_158_$__cuda_sm70_shflsync_up,(.L_x_14590 - $__internal_158_$__cuda_sm70_shflsync_up)
$__internal_158_$__cuda_sm70_shflsync_up:
[----:B------:R-:W-:Y:S01]  /*c480*/  MOV R69, 0x0 ;  /* 0x0000000000457802 */ /* 0x000fe20000000f00 */
[----:B------:R-:W-:Y:S04]  /*c490*/  WARPSYNC R221 ;  /* 0x000000dd00007348 */ /* 0x000fe80003800000 */
[----:B------:R0:W1:Y:S01]  /*c4a0*/  SHFL.UP PT, R221, R224, R71, R222 ;  /* 0x04000047e0dd7389 */ /* 0x00006200000e00de */
[----:B------:R-:W-:Y:S05]  /*c4b0*/  RET.REL.NODEC R68 `(_Z25selective_scan_bwd_kernelI32Selective_Scan_bwd_kernel_traitsILi64ELi16ELb1ELb0ELb1ELb0ELb0EN3c108BFloat16ENS1_7complexIfEEEEv12SSMParamsBwd) ;  /* 0xffff3b4044007950 */ /* 0x000fea0003c3ffff */
.L_x_6548:
        /* <DEDUP_REMOVED lines=12> */
.L_x_14590:


//--------------------- .text._Z25selective_scan_bwd_kernelI32Selective_Scan_bwd_kernel_traitsILi64ELi16ELb1ELb0ELb1ELb0ELb1EN3c108BFloat16ENS1_7complexIfEEEEv12SSMParamsBwd --------------------------
	.section	.text._Z25selective_scan_bwd_kernelI32Selective_Scan_bwd_kernel_traitsILi64ELi16ELb1ELb0ELb1ELb0ELb1EN3c108BFloat16ENS1_7complexIfEEEEv12SSMParamsBwd,"ax",@progbits
	.sectioninfo	@"SHI_REGISTERS=240"
	.align	128
        .global         _Z25selective_scan_bwd_kernelI32Selective_Scan_bwd_kernel_traitsILi64ELi16ELb1ELb0ELb1ELb0ELb1EN3c108BFloat16ENS1_7complexIfEEEEv12SSMParamsBwd
        .type           _Z25selective_scan_bwd_kernelI32Selective_Scan_bwd_kernel_traitsILi64ELi16ELb1ELb0ELb1ELb0ELb1EN3c108BFloat16ENS1_7complexIfEEEEv12SSMParamsBwd,@function
        .size           _Z25selective_scan_bwd_kernelI32Selective_Scan_bwd_kernel_traitsILi64ELi16ELb1ELb0ELb1ELb0ELb1EN3c108BFloat16ENS1_7complexIfEEEEv12SSMParamsBwd,(.L_x_14593 - _Z25selective_scan_bwd_kernelI32Selective_Scan_bwd_kernel_traitsILi64ELi16ELb1ELb0ELb1ELb0ELb1EN3c108BFloat16ENS1_7complexIfEEEEv12SSMParamsBwd)
        .other          _Z25selective_scan_bwd_kernelI32Selective_Scan_bwd_kernel_traitsILi64ELi16ELb1ELb0ELb1ELb0ELb1EN3c108BFloat16ENS1_7complexIfEEEEv12SSMParamsBwd,@"STO_CUDA_ENTRY STV_DEFAULT"
_Z25selective_scan_bwd_kernelI32Selective_Scan_bwd_kernel_traitsILi64ELi16ELb1ELb0ELb1ELb0ELb1EN3c108BFloat16ENS1_7complexIfEEEEv12SSMParamsBwd:
.text._Z25selective_scan_bwd_kernelI32Selective_Scan_bwd_kernel_traitsILi64ELi16ELb1ELb0ELb1ELb0ELb1EN3c108BFloat16ENS1_7complexIfEEEEv12SSMParamsBwd:
        /* <DEDUP_REMOVED lines=164> */
.L_x_6653:
        /* <DEDUP_REMOVED lines=29> */
[----:B---3--:R3:W-:Y:S04]  /*0c10*/  STS.128 [R98.X16], R24 ;  /* 0x0000001862007388 */ /* 0x0087e8000000cc00 */
[----:B----4-:R-:W-:Y:S01]  /*0c20*/  STS.128 [R98.X16+0x200], R28 ;  /* 0x0002001c62007388 */ /* 0x010fe2000000cc00 */
[----:B------:R-:W-:-:S06]  /*0c30*/  NOP ;  /* 0x0000000000007918 */ /* 0x000fcc0000000000 */
[----:B------:R-:W-:Y:S04]  /*0c40*/  LDS.128 R36, [R40.X16] ;  /* 0x0000000028247984 */ /* 0x000fe8000000cc00 */
[----:B------:R-:W-:Y:S04]  /*0c50*/  LDS.128 R12, [R40.X16+0x10] ;  /* 0x00001000280c7984 */ /* 0x000fe8000000cc00 */
[----:B------:R-:W-:Y:S06]  /*0c60*/  BAR.SYNC.DEFER_BLOCKING 0x0 ;  /* 0x0000000000007b1d */ /* 0x000fec0000010000 */
[----:B0-----:R0:W4:Y:S04]  /*0c70*/  LDG.E.128 R20, [R2.64] ;  /* 0x0000002002147981 */ /* 0x001128000c1e1d00 */
[----:B------:R0:W5:Y:S01]  /*0c80*/  LDG.E.128 R16, [R2.64+0x200] ;  /* 0x0002002002107981 */ /* 0x000162000c1e1d00 */
        /* <DEDUP_REMOVED lines=19> */
[----:B----4-:R0:W-:Y:S04]  /*0dc0*/  STS.128 [R98.X16], R20 ;  /* 0x0000001462007388 */ /* 0x0101e8000000cc00 */
[----:B-----5:R-:W-:Y:S01]  /*0dd0*/  STS.128 [R98.X16+0x200], R16 ;  /* 0x0002001062007388 */ /* 0x020fe2000000cc00 */
[----:B------:R-:W-:-:S06]  /*0de0*/  NOP ;  /* 0x0000000000007918 */ /* 0x000fcc0000000000 */
[----:B------:R-:W-:Y:S04]  /*0df0*/  LDS.128 R32, [R40.X16] ;  /* 0x0000000028207984 */ /* 0x000fe8000000cc00 */
        /* <DEDUP_REMOVED lines=25> */
[----:B---3--:R3:W5:Y:S04]  /*0f90*/  LDG.E.128 R24, [R2.64+0x200] ;  /* 0x0002002002187981 */ /* 0x008768000c1e1d00 */
[----:B0-----:R3:W5:Y:S01]  /*0fa0*/  LDG.E.128 R20, [R2.64] ;  /* 0x0000002002147981 */ /* 0x001762000c1e1d00 */
[----:B--2---:R-:W-:-:S05]  /*0fb0*/  PRMT R0, RZ, 0x5410, R52 ;  /* 0x00005410ff007816 */ /* 0x004fca0000000034 */
[----:B------:R-:W-:Y:S01]  /*0fc0*/  FMUL.FTZ R41, R0, -1.4426950216293334961 ;  /* 0xbfb8aa3b00297820 */ /* 0x000fe20000410000 */
[----:B---3--:R-:W-:-:S05]  /*0fd0*/  PRMT R2, RZ, 0x7610, R52 ;  /* 0x00007610ff027816 */ /* 0x008fca0000000034 */
[----:B------:R-:W0:Y:S01]  /*0fe0*/  MUFU.EX2 R41, R41 ;  /* 0x0000002900297308 */ /* 0x000e220000000800 */
[----:B------:R-:W-:Y:S01]  /*0ff0*/  FMUL.FTZ R42, R2, -1.4426950216293334961 ;  /* 0xbfb8aa3b022a7820 */ /* 0x000fe20000410000 */
[--C-:B------:R-:W-:Y:S02]  /*1000*/  PRMT R50, RZ, 0x5410, R53.reuse ;  /* 0x00005410ff327816 */ /* 0x100fe40000000035 */
[----:B------:R-:W-:-:S04]  /*1010*/  PRMT R52, RZ, 0x7610, R53 ;  /* 0x00007610ff347816 */ /* 0x000fc80000000035 */
[----:B------:R-:W2:Y:S01]  /*1020*/  MUFU.EX2 R42, R42 ;  /* 0x0000002a002a7308 */ /* 0x000ea20000000800 */
[----:B------:R-:W-:Y:S01]  /*1030*/  FMUL.FTZ R43, R50, -1.4426950216293334961 ;  /* 0xbfb8aa3b322b7820 */ /* 0x000fe20000410000 */
[----:B------:R-:W-:Y:S01]  /*1040*/  PRMT R74, RZ, 0x7610, R55 ;  /* 0x00007610ff4a7816 */ /* 0x000fe20000000037 */
[----:B------:R-:W-:Y:S01]  /*1050*/  FMUL.FTZ R3, R52, -1.4426950216293334961 ;  /* 0xbfb8aa3b34037820 */ /* 0x000fe20000410000 */
[----:B------:R-:W-:-:S04]  /*1060*/  PRMT R65, RZ, 0x5410, R54 ;  /* 0x00005410ff417816 */ /* 0x000fc80000000036 */
[----:B------:R-:W-:Y:S01]  /*1070*/  MUFU.EX2 R46, R43 ;  /* 0x0000002b002e7308 */ /* 0x000fe20000000800 */
[----:B0-----:R-:W-:Y:S01]  /*1080*/  FADD.FTZ R41, R41, 1 ;  /* 0x3f80000029297421 */ /* 0x001fe20000010000 */
[----:B------:R-:W-:Y:S01]  /*1090*/  PRMT R70, RZ, 0x5410, R55 ;  /* 0x00005410ff467816 */ /* 0x000fe20000000037 */
[----:B------:R-:W-:-:S05]  /*10a0*/  FMUL.FTZ R44, R65, -1.4426950216293334961 ;  /* 0xbfb8aa3b412c7820 */ /* 0x000fca0000410000 */
[----:B------:R0:W-:Y:S01]  /*10b0*/  MUFU.EX2 R56, R3 ;  /* 0x0000000300387308 */ /* 0x0001e20000000800 */
[----:B------:R-:W-:Y:S01]  /*10c0*/  PRMT R54, RZ, 0x7610, R54 ;  /* 0x00007610ff367816 */ /* 0x000fe20000000036 */
[----:B0-----:R-:W-:-:S06]  /*10d0*/  FMUL.FTZ R3, R74, -1.4426950216293334961 ;  /* 0xbfb8aa3b4a037820 */ /* 0x001fcc0000410000 */
[----:B------:R-:W0:Y:S01]  /*10e0*/  MUFU.RCP R53, R41 ;  /* 0x0000002900357308 */ /* 0x000e220000001000 */
[----:B------:R-:W-:-:S07]  /*10f0*/  FMUL.FTZ R43, R70, -1.4426950216293334961 ;  /* 0xbfb8aa3b462b7820 */ /* 0x000fce0000410000 */
[----:B------:R2:W-:Y:S01]  /*1100*/  MUFU.EX2 R76, R3 ;  /* 0x00000003004c7308 */ /* 0x0005e20000000800 */
[----:B------:R-:W-:Y:S02]  /*1110*/  FMUL.FTZ R45, R54, -1.4426950216293334961 ;  /* 0xbfb8aa3b362d7820 */ /* 0x000fe40000410000 */
[----:B--2---:R-:W-:-:S05]  /*1120*/  FADD.FTZ R3, R42, 1 ;  /* 0x3f8000002a037421 */ /* 0x004fca0000010000 */
[----:B------:R-:W2:Y:S01]  /*1130*/  MUFU.EX2 R66, R44 ;  /* 0x0000002c00427308 */ /* 0x000ea20000000800 */
[----:B------:R-:W-:-:S07]  /*1140*/  PRMT R41, RZ, 0x5410, R32 ;  /* 0x00005410ff297816 */ /* 0x000fce0000000020 */
[----:B------:R0:W3:Y:S01]  /*1150*/  MUFU.RCP R55, R3 ;  /* 0x0000000300377308 */ /* 0x0000e20000001000 */
[--C-:B------:R-:W-:Y:S02]  /*1160*/  PRMT R60, RZ, 0x5410, R38.reuse ;  /* 0x00005410ff3c7816 */ /* 0x100fe40000000026 */
[----:B------:R-:W-:-:S05]  /*1170*/  PRMT R59, RZ, 0x7610, R38 ;  /* 0x00007610ff3b7816 */ /* 0x000fca0000000026 */
[----:B------:R1:W-:Y:S01]  /*1180*/  MUFU.EX2 R72, R43 ;  /* 0x0000002b00487308 */ /* 0x0003e20000000800 */
[----:B----4-:R-:W-:Y:S01]  /*1190*/  PRMT R38, RZ, 0x7610, R16 ;  /* 0x00007610ff267816 */ /* 0x010fe20000000010 */
[----:B0-----:R-:W-:Y:S01]  /*11a0*/  FADD.FTZ R3, -R53, 1 ;  /* 0x3f80000035037421 */ /* 0x001fe20000010100 */
[----:B-1----:R-:W-:Y:S01]  /*11b0*/  PRMT R43, RZ, 0x7610, R32 ;  /* 0x00007610ff2b7816 */ /* 0x002fe20000000020 */
[----:B------:R-:W-:-:S04]  /*11c0*/  FADD.FTZ R32, R46, 1 ;  /* 0x3f8000002e207421 */ /* 0x000fc80000010000 */
[----:B------:R-:W0:Y:S01]  /*11d0*/  MUFU.EX2 R68, R45 ;  /* 0x0000002d00447308 */ /* 0x000e220000000800 */
[----:B------:R-:W-:Y:S01]  /*11e0*/  FADD.FTZ R56, R56, 1 ;  /* 0x3f80000038387421 */ /* 0x000fe20000010000 */
[----:B------:R-:W-:Y:S01]  /*11f0*/  PRMT R78, RZ, 0x5410, R16 ;  /* 0x00005410ff4e7816 */ /* 0x000fe20000000010 */
[----:B------:R-:W-:Y:S01]  /*1200*/  FMUL.FTZ R16, R38, -1.4426950216293334961 ;  /* 0xbfb8aa3b26107820 */ /* 0x000fe20000410000 */
[----:B------:R-:W-:-:S04]  /*1210*/  PRMT R48, RZ, 0x5410, R28 ;  /* 0x00005410ff307816 */ /* 0x000fc8000000001c */
[----:B------:R-:W1:Y:S01]  /*1220*/  MUFU.RCP R67, R32 ;  /* 0x0000002000437308 */ /* 0x000e620000001000 */
[----:B------:R-:W-:Y:S02]  /*1230*/  PRMT R51, RZ, 0x7610, R28 ;  /* 0x00007610ff337816 */ /* 0x000fe4000000001c */
[--C-:B------:R-:W-:Y:S02]  /*1240*/  PRMT R28, RZ, 0x5410, R29.reuse ;  /* 0x00005410ff1c7816 */ /* 0x100fe4000000001d */
[----:B------:R-:W-:Y:S01]  /*1250*/  PRMT R85, RZ, 0x7610, R29 ;  /* 0x00007610ff557816 */ /* 0x000fe2000000001d */
[C---:B------:R-:W-:Y:S02]  /*1260*/  FFMA.FTZ R29, R0.reuse, R3, 1 ;  /* 0x3f800000001d7423 */ /* 0x040fe40000010003 */
[----:B------:R-:W4:Y:S01]  /*1270*/  MUFU.RCP R71, R56 ;  /* 0x0000003800477308 */ /* 0x000f220000001000 */
[----:B------:R-:W-:Y:S01]  /*1280*/  FMUL.FTZ R0, R0, R53 ;  /* 0x0000003500007220 */ /* 0x000fe20000410000 */
[--C-:B------:R-:W-:Y:S01]  /*1290*/  PRMT R64, RZ, 0x5410, R36.reuse ;  /* 0x00005410ff407816 */ /* 0x100fe20000000024 */
[----:B--2---:R-:W-:Y:S01]  /*12a0*/  FADD.FTZ R66, R66, 1 ;  /* 0x3f80000042427421 */ /* 0x004fe20000010000 */
[----:B------:R-:W-:Y:S01]  /*12b0*/  PRMT R63, RZ, 0x7610, R36 ;  /* 0x00007610ff3f7816 */ /* 0x000fe20000000024 */
[----:B---3--:R-:W-:Y:S01]  /*12c0*/  FADD.FTZ R3, -R55, 1 ;  /* 0x3f80000037037421 */ /* 0x008fe20000010100 */
[----:B------:R-:W-:-:S02]  /*12d0*/  PRMT R84, RZ, 0x5410, R30 ;  /* 0x00005410ff547816 */ /* 0x000fc4000000001e */
[----:B------:R2:W-:Y:S01]  /*12e0*/  MUFU.EX2 R36, R16 ;  /* 0x0000001000247308 */ /* 0x0005e20000000800 */
[----:B------:R-:W-:Y:S01]  /*12f0*/  PRMT R83, RZ, 0x7610, R30 ;  /* 0x00007610ff537816 */ /* 0x000fe2000000001e */
[----:B------:R-:W-:Y:S01]  /*1300*/  FMUL.FTZ R97, R41, R0 ;  /* 0x0000000029617220 */ /* 0x000fe20000410000 */
[--C-:B------:R-:W-:Y:S02]  /*1310*/  PRMT R82, RZ, 0x5410, R31.reuse ;  /* 0x00005410ff527816 */ /* 0x100fe4000000001f */
[----:B------:R-:W-:Y:S01]  /*1320*/  PRMT R81, RZ, 0x7610, R31 ;  /* 0x00007610ff517816 */ /* 0x000fe2000000001f */
[C---:B------:R-:W-:Y:S02]  /*1330*/  FFMA.FTZ R31, R2.reuse, R3, 1 ;  /* 0x3f800000021f7423 */ /* 0x040fe40000010003 */
[----:B------:R-:W3:Y:S01]  /*1340*/  MUFU.RCP R30, R66 ;  /* 0x00000042001e7308 */ /* 0x000ee20000001000 */
[----:B--2---:R-:W-:Y:S01]  /*1350*/  PRMT R16, RZ, 0x5410, R8 ;  /* 0x00005410ff107816 */ /* 0x004fe20000000008 */
[----:B------:R-:W-:Y:S01]  /*1360*/  FMUL.FTZ R2, R2, R55 ;  /* 0x0000003702027220 */ /* 0x000fe20000410000 */
[--C-:B------:R-:W-:Y:S01]  /*1370*/  PRMT R46, RZ, 0x5410, R35.reuse ;  /* 0x00005410ff2e7816 */ /* 0x100fe20000000023 */
[----:B0-----:R-:W-:Y:S01]  /*1380*/  FADD.FTZ R68, R68, 1 ;  /* 0x3f80000044447421 */ /* 0x001fe20000010000 */
[----:B------:R-:W-:Y:S01]  /*1390*/  PRMT R49, RZ, 0x7610, R35 ;  /* 0x00007610ff317816 */ /* 0x000fe20000000023 */
[----:B------:R-:W-:Y:S01]  /*13a0*/  FFMA.FTZ R35, R97, R16, R104 ;  /* 0x0000001061237223 */ /* 0x000fe20000010068 */
[--C-:B------:R-:W-:Y:S01]  /*13b0*/  PRMT R42, RZ, 0x5410, R33.reuse ;  /* 0x00005410ff2a7816 */ /* 0x100fe20000000021 */
[----:B------:R-:W-:Y:S01]  /*13c0*/  FMUL.FTZ R96, R43, R2 ;  /* 0x000000022b607220 */ /* 0x000fe20000410000 */
[----:B------:R-:W-:Y:S01]  /*13d0*/  PRMT R45, RZ, 0x7610, R33 ;  /* 0x00007610ff2d7816 */ /* 0x000fe20000000021 */
[----:B-1----:R-:W-:Y:S01]  /*13e0*/  FADD.FTZ R33, -R67, 1 ;  /* 0x3f80000043217421 */ /* 0x002fe20000010100 */
[----:B------:R-:W-:Y:S01]  /*13f0*/  PRMT R16, RZ, 0x7610, R8 ;  /* 0x00007610ff107816 */ /* 0x000fe20000000008 */
[----:B------:R-:W-:Y:S01]  /*1400*/  FMUL.FTZ R3, R50, R67 ;  /* 0x0000004332037220 */ /* 0x000fe20000410000 */
[----:B------:R-:W0:Y:S01]  /*1410*/  MUFU.RCP R75, R68 ;  /* 0x00000044004b7308 */ /* 0x000e220000001000 */
[----:B------:R-:W-:Y:S01]  /*1420*/  FMUL.FTZ R44, R78, -1.4426950216293334961 ;  /* 0xbfb8aa3b4e2c7820 */ /* 0x000fe20000410000 */
[----:B------:R-:W-:Y:S01]  /*1430*/  PRMT R32, RZ, 0x5410, R9 ;  /* 0x00005410ff207816 */ /* 0x000fe20000000009 */
[----:B------:R-:W-:-:S02]  /*1440*/  FFMA.FTZ R69, R50, R33, 1 ;  /* 0x3f80000032457423 */ /* 0x000fc40000010021 */
[----:B------:R-:W-:Y:S02]  /*1450*/  FFMA.FTZ R16, R96, R16, R35 ;  /* 0x0000001060107223 */ /* 0x000fe40000010023 */
[----:B------:R-:W-:Y:S01]  /*1460*/  FMUL.FTZ R95, R42, R3 ;  /* 0x000000032a5f7220 */ /* 0x000fe20000410000 */
[----:B------:R-:W-:Y:S01]  /*1470*/  MOV R47, c[0x0][0x16c] ;  /* 0x00005b00002f7a02 */ /* 0x000fe20000000f00 */
[----:B----4-:R-:W-:Y:S01]  /*1480*/  FADD.FTZ R33, -R71, 1 ;  /* 0x3f80000047217421 */ /* 0x010fe20000010100 */
[----:B------:R1:W2:Y:S01]  /*1490*/  MUFU.EX2 R80, R44 ;  /* 0x0000002c00507308 */ /* 0x0002a20000000800 */
[----:B------:R-:W-:Y:S02]  /*14a0*/  FADD.FTZ R72, R72, 1 ;  /* 0x3f80000048487421 */ /* 0x000fe40000010000 */
[----:B------:R-:W-:Y:S01]  /*14b0*/  FFMA.FTZ R35, R95, R32, R16 ;  /* 0x000000205f237223 */ /* 0x000fe20000010010 */
[----:B------:R-:W-:Y:S01]  /*14c0*/  ISETP.GE.AND P1, PT, R47, 0x1, PT ;  /* 0x000000012f00780c */ /* 0x000fe20003f26270 */
[----:B------:R-:W-:-:S02]  /*14d0*/  FFMA.FTZ R73, R52, R33, 1 ;  /* 0x3f80000034497423 */ /* 0x000fc40000010021 */
[----:B------:R-:W-:Y:S01]  /*14e0*/  FMUL.FTZ R32, R52, R71 ;  /* 0x0000004734207220 */ /* 0x000fe20000410000 */
[----:B------:R-:W4:Y:S01]  /*14f0*/  MUFU.RCP R79, R72 ;  /* 0x00000048004f7308 */ /* 0x000f220000001000 */
[----:B---3--:R-:W-:Y:S01]  /*1500*/  FADD.FTZ R16, -R30, 1 ;  /* 0x3f8000001e107421 */ /* 0x008fe20000010100 */
[----:B------:R-:W-:Y:S02]  /*1510*/  PRMT R52, RZ, 0x5410, R17 ;  /* 0x00005410ff347816 */ /* 0x000fe40000000011 */
[--C-:B-1----:R-:W-:Y:S02]  /*1520*/  PRMT R44, RZ, 0x5410, R34.reuse ;  /* 0x00005410ff2c7816 */ /* 0x102fe40000000022 */
[----:B------:R-:W-:Y:S01]  /*1530*/  PRMT R47, RZ, 0x7610, R34 ;  /* 0x00007610ff2f7816 */ /* 0x000fe20000000022 */
[----:B------:R-:W-:Y:S01]  /*1540*/  FMUL.FTZ R94, R45, R32 ;  /* 0x000000202d5e7220 */ /* 0x000fe20000410000 */
[----:B------:R-:W-:Y:S01]  /*1550*/  PRMT R34, RZ, 0x7610, R9 ;  /* 0x00007610ff227816 */ /* 0x000fe20000000009 */
[----:B------:R-:W-:-:S02]  /*1560*/  FFMA.FTZ R50, R65, R16, 1 ;  /* 0x3f80000041327423 */ /* 0x000fc40000010010 */
[----:B------:R-:W-:Y:S01]  /*1570*/  FMUL.FTZ R33, R65, R30 ;  /* 0x0000001e41217220 */ /* 0x000fe20000410000 */
[--C-:B------:R-:W-:Y:S01]  /*1580*/  PRMT R58, RZ, 0x5410, R39.reuse ;  /* 0x00005410ff3a7816 */ /* 0x100fe20000000027 */
[----:B------:R-:W-:Y:S01]  /*1590*/  FMUL.FTZ R16, R52, -1.4426950216293334961 ;  /* 0xbfb8aa3b34107820 */ /* 0x000fe20000410000 */
[----:B------:R-:W-:Y:S01]  /*15a0*/  PRMT R57, RZ, 0x7610, R39 ;  /* 0x00007610ff397816 */ /* 0x000fe20000000027 */
[----:B------:R-:W-:Y:S01]  /*15b0*/  FADD.FTZ R76, R76, 1 ;  /* 0x3f8000004c4c7421 */ /* 0x000fe20000010000 */
[----:B------:R-:W-:Y:S01]  /*15c0*/  PRMT R39, RZ, 0x5410, R10 ;  /* 0x00005410ff277816 */ /* 0x000fe2000000000a */
[----:B------:R-:W-:Y:S01]  /*15d0*/  FFMA.FTZ R56, R94, R34, R35 ;  /* 0x000000225e387223 */ /* 0x000fe20000010023 */
[--C-:B------:R-:W-:Y:S01]  /*15e0*/  PRMT R62, RZ, 0x5410, R37.reuse ;  /* 0x00005410ff3e7816 */ /* 0x100fe20000000025 */
[----:B------:R-:W-:Y:S01]  /*15f0*/  FMUL.FTZ R93, R44, R33 ;  /* 0x000000212c5d7220 */ /* 0x000fe20000410000 */
[----:B------:R-:W-:Y:S01]  /*1600*/  PRMT R61, RZ, 0x7610, R37 ;  /* 0x00007610ff3d7816 */ /* 0x000fe20000000025 */
[----:B0-----:R-:W-:Y:S01]  /*1610*/  FMUL.FTZ R34, R54, R75 ;  /* 0x0000004b36227220 */ /* 0x001fe20000410000 */
[----:B------:R0:W-:Y:S01]  /*1620*/  MUFU.EX2 R37, R16 ;  /* 0x0000001000257308 */ /* 0x0001e20000000800 */
[----:B------:R-:W-:-:S02]  /*1630*/  FADD.FTZ R35, -R75, 1 ;  /* 0x3f8000004b237421 */ /* 0x000fc40000010100 */
[----:B------:R-:W-:Y:S02]  /*1640*/  FFMA.FTZ R39, R93, R39, R56 ;  /* 0x000000275d277223 */ /* 0x000fe40000010038 */
[----:B------:R-:W-:-:S03]  /*1650*/  FMUL.FTZ R92, R47, R34 ;  /* 0x000000222f5c7220 */ /* 0x000fc60000410000 */
[----:B------:R-:W1:Y:S01]  /*1660*/  MUFU.RCP R107, R76 ;  /* 0x0000004c006b7308 */ /* 0x000e620000001000 */
[----:B0-----:R-:W-:Y:S01]  /*1670*/  PRMT R16, RZ, 0x7610, R10 ;  /* 0x00007610ff107816 */ /* 0x001fe2000000000a */
[----:B--2---:R-:W-:Y:S02]  /*1680*/  FADD.FTZ R80, R80, 1 ;  /* 0x3f80000050507421 */ /* 0x004fe40000010000 */
[----:B------:R-:W-:Y:S02]  /*1690*/  FFMA.FTZ R77, R54, R35, 1 ;  /* 0x3f800000364d7423 */ /* 0x000fe40000010023 */
[----:B----4-:R-:W-:Y:S02]  /*16a0*/  FADD.FTZ R35, -R79, 1 ;  /* 0x3f8000004f237421 */ /* 0x010fe40000010100 */
[----:B------:R-:W-:Y:S01]  /*16b0*/  FFMA.FTZ R54, R92, R16, R39 ;  /* 0x000000105c367223 */ /* 0x000fe20000010027 */
[----:B------:R-:W0:Y:S01]  /*16c0*/  MUFU.RCP R111, R80 ;  /* 0x00000050006f7308 */ /* 0x000e220000001000 */
[----:B------:R-:W-:-:S02]  /*16d0*/  FADD.FTZ R16, R36, 1 ;  /* 0x3f80000024107421 */ /* 0x000fc40000010000 */
[C---:B------:R-:W-:Y:S02]  /*16e0*/  FFMA.FTZ R105, R70.reuse, R35, 1 ;  /* 0x3f80000046697423 */ /* 0x040fe40000010023 */
[----:B------:R-:W-:-:S03]  /*16f0*/  FMUL.FTZ R35, R70, R79 ;  /* 0x0000004f46237220 */ /* 0x000fc60000410000 */
[----:B------:R2:W-:Y:S01]  /*1700*/  MUFU.RCP R115, R16 ;  /* 0x0000001000737308 */ /* 0x0005e20000001000 */
[----:B------:R-:W-:Y:S02]  /*1710*/  FMUL.FTZ R91, R46, R35 ;  /* 0x000000232e5b7220 */ /* 0x000fe40000410000 */
[----:B-1----:R-:W-:Y:S02]  /*1720*/  FMUL.FTZ R36, R74, R107 ;  /* 0x0000006b4a247220 */ /* 0x002fe40000410000 */
[----:B------:R-:W-:Y:S02]  /*1730*/  FADD.FTZ R37, R37, 1 ;  /* 0x3f80000025257421 */ /* 0x000fe40000010000 */
[----:B------:R-:W-:Y:S01]  /*1740*/  FMUL.FTZ R90, R49, R36 ;  /* 0x00000024315a7220 */ /* 0x000fe20000410000 */
[----:B--2---:R-:W-:Y:S01]  /*1750*/  PRMT R16, RZ, 0x7610, R11 ;  /* 0x00007610ff107816 */ /* 0x004fe2000000000b */
[----:B------:R0:W1:Y:S01]  /*1760*/  MUFU.RCP R119, R37 ;  /* 0x0000002500777308 */ /* 0x0000620000001000 */
[--C-:B------:R-:W-:Y:S01]  /*1770*/  PRMT R80, RZ, 0x5410, R19.reuse ;  /* 0x00005410ff507816 */ /* 0x100fe20000000013 */
[----:B0-----:R-:W-:Y:S01]  /*1780*/  FMUL.FTZ R37, R78, R111 ;  /* 0x0000006f4e257220 */ /* 0x001fe20000410000 */
[----:B------:R-:W-:-:S03]  /*1790*/  PRMT R104, RZ, 0x7610, R19 ;  /* 0x00007610ff687816 */ /* 0x000fc60000000013 */
[----:B------:R-:W-:Y:S01]  /*17a0*/  FMUL.FTZ R89, R48, R37 ;  /* 0x0000002530597220 */ /* 0x000fe20000410000 */
[----:B------:R-:W-:Y:S01]  /*17b0*/  PRMT R56, RZ, 0x5410, R18 ;  /* 0x00005410ff387816 */ /* 0x000fe20000000012 */
[----:B-1----:R-:W-:-:S04]  /*17c0*/  FMUL.FTZ R39, R52, R119 ;  /* 0x0000007734277220 */ /* 0x002fc80000410000 */
[----:B------:R-:W-:Y:S01]  /*17d0*/  FMUL.FTZ R87, R28, R39 ;  /* 0x000000271c577220 */ /* 0x000fe20000410000 */
[----:B-----5:R0:W-:Y:S04]  /*17e0*/  STS.128 [R98.X16+0x200], R24 ;  /* 0x0002001862007388 */ /* 0x0201e8000000cc00 */
[----:B------:R-:W-:Y:S01]  /*17f0*/  STS.128 [R98.X16], R20 ;  /* 0x0000001462007388 */ /* 0x000fe2000000cc00 */
[----:B------:R-:W-:-:S06]  /*1800*/  NOP ;  /* 0x0000000000007918 */ /* 0x000fcc0000000000 */
[----:B------:R-:W1:Y:S01]  /*1810*/  LDS.128 R20, [R40.X16] ;  /* 0x0000000028147984 */ /* 0x000e62000000cc00 */
[----:B0-----:R-:W-:Y:S01]  /*1820*/  PRMT R24, RZ, 0x5410, R11 ;  /* 0x00005410ff187816 */ /* 0x001fe2000000000b */
[----:B------:R-:W-:-:S04]  /*1830*/  FADD.FTZ R25, -R107, 1 ;  /* 0x3f8000006b197421 */ /* 0x000fc80000010100 */
[----:B------:R-:W-:Y:S01]  /*1840*/  FFMA.FTZ R27, R91, R24, R54 ;  /* 0x000000185b1b7223 */ /* 0x000fe20000010036 */
[----:B------:R-:W-:Y:S01]  /*1850*/  PRMT R54, RZ, 0x7610, R17 ;  /* 0x00007610ff367816 */ /* 0x000fe20000000011 */
[----:B------:R-:W-:Y:S02]  /*1860*/  FADD.FTZ R17, -R111, 1 ;  /* 0x3f8000006f117421 */ /* 0x000fe40000010100 */
[----:B------:R-:W-:Y:S02]  /*1870*/  FFMA.FTZ R24, R90, R16, R27 ;  /* 0x000000105a187223 */ /* 0x000fe4000001001b */
[----:B------:R-:W-:Y:S02]  /*1880*/  FMUL.FTZ R16, R54, -1.4426950216293334961 ;  /* 0xbfb8aa3b36107820 */ /* 0x000fe40000410000 */
[----:B------:R-:W-:Y:S02]  /*1890*/  FFMA.FTZ R113, R78, R17, 1 ;  /* 0x3f8000004e717423 */ /* 0x000fe40000010011 */
[----:B------:R-:W-:-:S02]  /*18a0*/  FFMA.FTZ R109, R74, R25, 1 ;  /* 0x3f8000004a6d7423 */ /* 0x000fc40000010019 */
[----:B------:R-:W-:Y:S01]  /*18b0*/  FADD.FTZ R17, -R115, 1 ;  /* 0x3f80000073117421 */ /* 0x000fe20000010100 */
[----:B------:R0:W2:Y:S03]  /*18c0*/  MUFU.EX2 R25, R16 ;  /* 0x0000001000197308 */ /* 0x0000a60000000800 */
[C---:B------:R-:W-:Y:S02]  /*18d0*/  FFMA.FTZ R117, R38.reuse, R17, 1 ;  /* 0x3f80000026757423 */ /* 0x040fe40000010011 */
[----:B------:R-:W-:Y:S01]  /*18e0*/  FMUL.FTZ R38, R38, R115 ;  /* 0x0000007326267220 */ /* 0x000fe20000410000 */
[----:B0-----:R-:W-:Y:S01]  /*18f0*/  PRMT R16, RZ, 0x5410, R4 ;  /* 0x00005410ff107816 */ /* 0x001fe20000000004 */
[----:B------:R-:W-:Y:S02]  /*1900*/  FADD.FTZ R17, -R119, 1 ;  /* 0x3f80000077117421 */ /* 0x000fe40000010100 */
[----:B------:R-:W-:-:S02]  /*1910*/  FMUL.FTZ R88, R51, R38 ;  /* 0x0000002633587220 */ /* 0x000fc40000410000 */
[----:B------:R-:W-:Y:S01]  /*1920*/  FFMA.FTZ R19, R89, R16, R24 ;  /* 0x0000001059137223 */ /* 0x000fe20000010018 */
[----:B------:R-:W-:Y:S01]  /*1930*/  PRMT R16, RZ, 0x7610, R4 ;  /* 0x00007610ff107816 */ /* 0x000fe20000000004 */
[----:B------:R-:W-:Y:S01]  /*1940*/  FFMA.FTZ R52, R52, R17, 1 ;  /* 0x3f80000034347423 */ /* 0x000fe20000010011 */
[----:B------:R-:W-:Y:S01]  /*1950*/  PRMT R74, RZ, 0x7610, R18 ;  /* 0x00007610ff4a7816 */ /* 0x000fe20000000012 */
[----:B------:R-:W-:Y:S01]  /*1960*/  FMUL.FTZ R18, R56, -1.4426950216293334961 ;  /* 0xbfb8aa3b38127820 */ /* 0x000fe20000410000 */
[----:B------:R-:W-:Y:S01]  /*1970*/  PRMT R17, RZ, 0x5410, R5 ;  /* 0x00005410ff117816 */ /* 0x000fe20000000005 */
[----:B------:R-:W-:Y:S02]  /*1980*/  FFMA.FTZ R16, R88, R16, R19 ;  /* 0x0000001058107223 */ /* 0x000fe40000010013 */
[----:B------:R0:W3:Y:S02]  /*1990*/  MUFU.EX2 R27, R18 ;  /* 0x00000012001b7308 */ /* 0x0000e40000000800 */
[----:B------:R-:W-:-:S02]  /*19a0*/  FFMA.FTZ R106, R87, R17, R16 ;  /* 0x00000011576a7223 */ /* 0x000fc40000010010 */
[----:B0-----:R0:W4:Y:S01]  /*19b0*/  LDS.128 R16, [R40.X16+0x10] ;  /* 0x0000100028107984 */ /* 0x001122000000cc00 */
[--C-:B-1----:R-:W-:Y:S02]  /*19c0*/  PRMT R65, RZ, 0x7610, R20.reuse ;  /* 0x00007610ff417816 */ /* 0x102fe40000000014 */
[----:B0-----:R-:W-:Y:S01]  /*19d0*/  PRMT R40, RZ, 0x5410, R20 ;  /* 0x00005410ff287816 */ /* 0x001fe20000000014 */
[----:B------:R-:W-:Y:S01]  /*19e0*/  FMUL.FTZ R24, R74, -1.4426950216293334961 ;  /* 0xbfb8aa3b4a187820 */ /* 0x000fe20000410000 */
[----:B------:R-:W-:-:S03]  /*19f0*/  PRMT R70, RZ, 0x5410, R22 ;  /* 0x00005410ff467816 */ /* 0x000fc60000000016 */
[----:B------:R-:W-:Y:S01]  /*1a00*/  FMUL.FTZ R20, R41, R40 ;  /* 0x0000002829147220 */ /* 0x000fe20000410000 */
[----:B------:R-:W-:Y:S01]  /*1a10*/  PRMT R72, RZ, 0x7610, R22 ;  /* 0x00007610ff487816 */ /* 0x000fe20000000016 */
[----:B------:R-:W-:Y:S02]  /*1a20*/  FMUL.FTZ R22, R43, R65 ;  /* 0x000000412b167220 */ /* 0x000fe40000410000 */
[----:B------:R-:W-:Y:S01]  /*1a30*/  FMUL.FTZ R20, R53, R20 ;  /* 0x0000001435147220 */ /* 0x000fe20000410000 */
[----:B------:R-:W0:Y:S01]  /*1a40*/  MUFU.EX2 R76, R24 ;  /* 0x00000018004c7308 */ /* 0x000e220000000800 */
[----:B------:R-:W-:Y:S02]  /*1a50*/  FMUL.FTZ R53, R104, -1.4426950216293334961 ;  /* 0xbfb8aa3b68357820 */ /* 0x000fe40000410000 */
[----:B------:R-:W-:Y:S02]  /*1a60*/  FMUL.FTZ R26, R80, -1.4426950216293334961 ;  /* 0xbfb8aa3b501a7820 */ /* 0x000fe40000410000 */
[----:B------:R-:W-:-:S03]  /*1a70*/  FMUL.FTZ R22, R55, R22 ;  /* 0x0000001637167220 */ /* 0x000fc60000410000 */
[----:B------:R-:W1:Y:S01]  /*1a80*/  MUFU.EX2 R55, R53 ;  /* 0x0000003500377308 */ /* 0x000e620000000800 */
[----:B------:R-:W-:Y:S02]  /*1a90*/  PRMT R66, RZ, 0x5410, R21 ;  /* 0x00005410ff427816 */ /* 0x000fe40000000015 */
[----:B------:R-:W-:-:S05]  /*1aa0*/  PRMT R41, RZ, 0x5410, R23 ;  /* 0x00005410ff297816 */ /* 0x000fca0000000017 */
[----:B------:R-:W5:Y:S01]  /*1ab0*/  MUFU.EX2 R78, R26 ;  /* 0x0000001a004e7308 */ /* 0x000f620000000800 */
[----:B------:R-:W-:Y:S01]  /*1ac0*/  PRMT R43, RZ, 0x7610, R23 ;  /* 0x00007610ff2b7816 */ /* 0x000fe20000000017 */
[----:B--2---:R-:W-:Y:S01]  /*1ad0*/  FADD.FTZ R23, R25, 1 ;  /* 0x3f80000019177421 */ /* 0x004fe20000010000 */
[----:B------:R-:W-:Y:S01]  /*1ae0*/  PRMT R68, RZ, 0x7610, R21 ;  /* 0x00007610ff447816 */ /* 0x000fe20000000015 */
[----:B------:R-:W-:Y:S02]  /*1af0*/  FMUL.FTZ R21, R44, R70 ;  /* 0x000000462c157220 */ /* 0x000fe40000410000 */
[----:B---3--:R-:W-:Y:S02]  /*1b00*/  FADD.FTZ R44, R27, 1 ;  /* 0x3f8000001b2c7421 */ /* 0x008fe40000010000 */
[----:B------:R-:W-:Y:S01]  /*1b10*/  FMUL.FTZ R42, R42, R66 ;  /* 0x000000422a2a7220 */ /* 0x000fe20000410000 */
[----:B------:R-:W2:Y:S01]  /*1b20*/  MUFU.RCP R23, R23 ;  /* 0x0000001700177308 */ /* 0x000ea20000001000 */
[----:B------:R-:W-:-:S02]  /*1b30*/  FMUL.FTZ R20, R20, R29 ;  /* 0x0000001d14147220 */ /* 0x000fc40000410000 */
[----:B0-----:R-:W-:Y:S02]  /*1b40*/  FADD.FTZ R76, R76, 1 ;  /* 0x3f8000004c4c7421 */ /* 0x001fe40000010000 */
[----:B------:R-:W-:-:S03]  /*1b50*/  FMUL.FTZ R42, R67, R42 ;  /* 0x0000002a432a7220 */ /* 0x000fc60000410000 */
[----:B------:R4:W0:Y:S01]  /*1b60*/  MUFU.RCP R29, R44 ;  /* 0x0000002c001d7308 */ /* 0x0008220000001000 */
[----:B-1----:R-:W-:Y:S02]  /*1b70*/  FADD.FTZ R55, R55, 1 ;  /* 0x3f80000037377421 */ /* 0x002fe40000010000 */
[----:B-----5:R-:W-:Y:S02]  /*1b80*/  FADD.FTZ R78, R78, 1 ;  /* 0x3f8000004e4e7421 */ /* 0x020fe40000010000 */
[----:B------:R-:W-:-:S03]  /*1b90*/  FMUL.FTZ R24, R45, R68 ;  /* 0x000000442d187220 */ /* 0x000fc60000410000 */
[----:B------:R-:W1:Y:S01]  /*1ba0*/  MUFU.RCP R53, R76 ;  /* 0x0000004c00357308 */ /* 0x000e620000001000 */
[--C-:B----4-:R-:W-:Y:S01]  /*1bb0*/  PRMT R44, RZ, 0x7610, R16.reuse ;  /* 0x00007610ff2c7816 */ /* 0x110fe20000000010 */
[----:B------:R-:W-:Y:S01]  /*1bc0*/  FMUL.FTZ R25, R42, R69 ;  /* 0x000000452a197220 */ /* 0x000fe20000410000 */
[----:B------:R-:W-:Y:S01]  /*1bd0*/  PRMT R42, RZ, 0x5410, R16 ;  /* 0x00005410ff2a7816 */ /* 0x000fe20000000010 */
[----:B------:R-:W-:Y:S02]  /*1be0*/  FMUL.FTZ R26, R47, R72 ;  /* 0x000000482f1a7220 */ /* 0x000fe40000410000 */
[----:B------:R-:W-:Y:S01]  /*1bf0*/  FMUL.FTZ R16, R51, R44 ;  /* 0x0000002c33107220 */ /* 0x000fe20000410000 */
[----:B------:R-:W-:Y:S01]  /*1c00*/  PRMT R47, RZ, 0x7610, R17 ;  /* 0x00007610ff2f7816 */ /* 0x000fe20000000011 */
[----:B------:R-:W3:Y:S01]  /*1c10*/  MUFU.RCP R51, R78 ;  /* 0x0000004e00337308 */ /* 0x000ee20000001000 */
[----:B------:R-:W-:Y:S01]  /*1c20*/  FMUL.FTZ R24, R71, R24 ;  /* 0x0000001847187220 */ /* 0x000fe20000410000 */
[----:B------:R-:W-:Y:S01]  /*1c30*/  PRMT R67, RZ, 0x5410, R18 ;  /* 0x00005410ff437816 */ /* 0x000fe20000000012 */
[----:B------:R-:W-:-:S05]  /*1c40*/  FMUL.FTZ R46, R46, R41 ;  /* 0x000000292e2e7220 */ /* 0x000fca0000410000 */
[----:B------:R-:W4:Y:S01]  /*1c50*/  MUFU.RCP R55, R55 ;  /* 0x0000003700377308 */ /* 0x000f220000001000 */
[----:B------:R-:W-:Y:S01]  /*1c60*/  FMUL.FTZ R31, R22, R31 ;  /* 0x0000001f161f7220 */ /* 0x000fe20000410000 */
[----:B------:R-:W-:Y:S01]  /*1c70*/  PRMT R69, RZ, 0x7610, R18 ;  /* 0x00007610ff457816 */ /* 0x000fe20000000012 */
[----:B------:R-:W-:Y:S01]  /*1c80*/  FMUL.FTZ R46, R79, R46 ;  /* 0x0000002e4f2e7220 */ /* 0x000fe20000410000 */
[----:B------:R-:W-:Y:S01]  /*1c90*/  PRMT R45, RZ, 0x5410, R17 ;  /* 0x00005410ff2d7816 */ /* 0x000fe20000000011 */
[----:B------:R-:W-:Y:S01]  /*1ca0*/  FMUL.FTZ R22, R24, R73 ;  /* 0x0000004918167220 */ /* 0x000fe20000410000 */
[--C-:B------:R-:W-:Y:S01]  /*1cb0*/  PRMT R71, RZ, 0x5410, R19.reuse ;  /* 0x00005410ff477816 */ /* 0x100fe20000000013 */
[----:B------:R-:W-:Y:S01]  /*1cc0*/  FMUL.FTZ R18, R85, R47 ;  /* 0x0000002f55127220 */ /* 0x000fe20000410000 */
[----:B------:R-:W-:Y:S01]  /*1cd0*/  PRMT R73, RZ, 0x7610, R19 ;  /* 0x00007610ff497816 */ /* 0x000fe20000000013 */
[----:B--2---:R-:W-:Y:S02]  /*1ce0*/  FADD.FTZ R17, -R23, 1 ;  /* 0x3f80000017117421 */ /* 0x004fe40000010100 */
[----:B0-----:R-:W-:-:S02]  /*1cf0*/  FADD.FTZ R19, -R29, 1 ;  /* 0x3f8000001d137421 */ /* 0x001fc40000010100 */
[----:B------:R-:W-:Y:S02]  /*1d00*/  FMUL.FTZ R24, R84, R67 ;  /* 0x0000004354187220 */ /* 0x000fe40000410000 */
[----:B------:R-:W-:Y:S02]  /*1d10*/  FMUL.FTZ R27, R46, R105 ;  /* 0x000000692e1b7220 */ /* 0x000fe40000410000 */
[----:B------:R-:W-:Y:S02]  /*1d20*/  FMUL.FTZ R21, R30, R21 ;  /* 0x000000151e157220 */ /* 0x000fe40000410000 */
[----:B------:R-:W-:Y:S02]  /*1d30*/  FMUL.FTZ R46, R54, R23 ;  /* 0x00000017362e7220 */ /* 0x000fe40000410000 */
[----:B------:R-:W-:Y:S02]  /*1d40*/  FMUL.FTZ R18, R23, R18 ;  /* 0x0000001217127220 */ /* 0x000fe40000410000 */
[----:B------:R-:W-:-:S02]  /*1d50*/  FMUL.FTZ R28, R28, R45 ;  /* 0x0000002d1c1c7220 */ /* 0x000fc40000410000 */
[----:B------:R-:W-:Y:S02]  /*1d60*/  FMUL.FTZ R16, R115, R16 ;  /* 0x0000001073107220 */ /* 0x000fe40000410000 */
[----:B------:R-:W-:Y:S02]  /*1d70*/  FFMA.FTZ R17, R54, R17, 1 ;  /* 0x3f80000036117423 */ /* 0x000fe40000010011 */
[----:B-1----:R-:W-:Y:S02]  /*1d80*/  FADD.FTZ R23, -R53, 1 ;  /* 0x3f80000035177421 */ /* 0x002fe40000010100 */
[----:B------:R-:W-:Y:S02]  /*1d90*/  FFMA.FTZ R19, R56, R19, 1 ;  /* 0x3f80000038137423 */ /* 0x000fe40000010013 */
[----:B------:R-:W-:Y:S02]  /*1da0*/  FMUL.FTZ R24, R29, R24 ;  /* 0x000000181d187220 */ /* 0x000fe40000410000 */
[----:B------:R-:W-:-:S02]  /*1db0*/  FMUL.FTZ R21, R21, R50 ;  /* 0x0000003215157220 */ /* 0x000fc40000410000 */
[----:B------:R-:W-:Y:S02]  /*1dc0*/  FMUL.FTZ R30, R49, R43 ;  /* 0x0000002b311e7220 */ /* 0x000fe40000410000 */
[----:B------:R-:W-:Y:S02]  /*1dd0*/  FMUL.FTZ R119, R119, R28 ;  /* 0x0000001c77777220 */ /* 0x000fe40000410000 */
[----:B------:R-:W-:Y:S02]  /*1de0*/  FFMA.FTZ R50, R74, R23, 1 ;  /* 0x3f8000004a327423 */ /* 0x000fe40000010017 */
[----:B------:R-:W-:Y:S02]  /*1df0*/  FMUL.FTZ R117, R16, R117 ;  /* 0x0000007510757220 */ /* 0x000fe40000410000 */
[----:B------:R-:W-:Y:S02]  /*1e00*/  FMUL.FTZ R18, R18, R17 ;  /* 0x0000001112127220 */ /* 0x000fe40000410000 */
[----:B------:R-:W-:-:S02]  /*1e10*/  FMUL.FTZ R19, R24, R19 ;  /* 0x0000001318137220 */ /* 0x000fc40000410000 */
[----:B------:R-:W-:Y:S02]  /*1e20*/  FMUL.FTZ R48, R48, R42 ;  /* 0x0000002a30307220 */ /* 0x000fe40000410000 */
[----:B------:R-:W-:Y:S02]  /*1e30*/  FMUL.FTZ R28, R83, R69 ;  /* 0x00000045531c7220 */ /* 0x000fe40000410000 */
[----:B---3--:R-:W-:Y:S02]  /*1e40*/  FADD.FTZ R17, -R51, 1 ;  /* 0x3f80000033117421 */ /* 0x008fe40000010100 */
[----:B------:R-:W-:Y:S02]  /*1e50*/  FMUL.FTZ R16, R82, R71 ;  /* 0x0000004752107220 */ /* 0x000fe40000410000 */
[----:B----4-:R-:W-:Y:S02]  /*1e60*/  FADD.FTZ R23, -R55, 1 ;  /* 0x3f80000037177421 */ /* 0x010fe40000010100 */
[----:B------:R-:W-:-:S02]  /*1e70*/  FMUL.FTZ R24, R81, R73 ;  /* 0x0000004951187220 */ /* 0x000fc40000410000 */
[----:B------:R-:W-:Y:S02]  /*1e80*/  FMUL.FTZ R30, R107, R30 ;  /* 0x0000001e6b1e7220 */ /* 0x000fe40000410000 */
[----:B------:R-:W-:Y:S02]  /*1e90*/  FMUL.FTZ R74, R74, R53 ;  /* 0x000000354a4a7220 */ /* 0x000fe40000410000 */
[----:B------:R-:W-:Y:S02]  /*1ea0*/  FMUL.FTZ R26, R75, R26 ;  /* 0x0000001a4b1a7220 */ /* 0x000fe40000410000 */
[----:B------:R-:W-:Y:S02]  /*1eb0*/  FMUL.FTZ R48, R111, R48 ;  /* 0x000000306f307220 */ /* 0x000fe40000410000 */
[----:B------:R-:W-:Y:S02]  /*1ec0*/  FMUL.FTZ R53, R53, R28 ;  /* 0x0000001c35357220 */ /* 0x000fe40000410000 */
[----:B------:R-:W-:-:S02]  /*1ed0*/  FFMA.FTZ R17, R80, R17, 1 ;  /* 0x3f80000050117423 */ /* 0x000fc40000010011 */
[----:B------:R-:W-:Y:S02]  /*1ee0*/  FMUL.FTZ R16, R51, R16 ;  /* 0x0000001033107220 */ /* 0x000fe40000410000 */
        /* <DEDUP_REMOVED lines=10> */
[----:B------:R-:W-:Y:S02]  /*1f90*/  F2FP.BF16.PACK_AB R24, R31, R20 ;  /* 0x000000141f18723e */ /* 0x000fe400000010ff */
[----:B------:R-:W-:-:S02]  /*1fa0*/  F2FP.BF16.PACK_AB R27, R30, R27 ;  /* 0x0000001b1e1b723e */ /* 0x000fc400000010ff */
[----:B------:R-:W-:Y:S02]  /*1fb0*/  F2FP.BF16.PACK_AB R25, R22, R25 ;  /* 0x000000191619723e */ /* 0x000fe400000010ff */
[----:B------:R-:W-:Y:S02]  /*1fc0*/  F2FP.BF16.PACK_AB R26, R26, R21 ;  /* 0x000000151a1a723e */ /* 0x000fe400000010ff */
[----:B------:R-:W-:Y:S02]  /*1fd0*/  F2FP.BF16.PACK_AB R28, R117, R28 ;  /* 0x0000001c751c723e */ /* 0x000fe400000010ff */
[----:B------:R-:W-:Y:S02]  /*1fe0*/  F2FP.BF16.PACK_AB R29, R18, R29 ;  /* 0x0000001d121d723e */ /* 0x000fe400000010ff */
[----:B------:R-:W-:Y:S01]  /*1ff0*/  LEA R86, R101, R86, 0x1 ;  /* 0x0000005665567211 */ /* 0x000fe200078e08ff */
[----:B------:R-:W-:Y:S01]  /*2000*/  BAR.SYNC.DEFER_BLOCKING 0x0 ;  /* 0x0000000000007b1d */ /* 0x000fe20000010000 */
[----:B------:R-:W-:-:S02]  /*2010*/  F2FP.BF16.PACK_AB R30, R50, R19 ;  /* 0x00000013321e723e */ /* 0x000fc400000010ff */
[----:B------:R-:W-:Y:S01]  /*2020*/  F2FP.BF16.PACK_AB R31, R23, R16 ;  /* 0x00000010171f723e */ /* 0x000fe200000010ff */
[----:B------:R-:W-:-:S04]  /*2030*/  UIMAD UR7, UR36, UR8, URZ ;  /* 0x00000008240772a4 */ /* 0x000fc8000f8e023f */
[----:B------:R-:W-:Y:S02]  /*2040*/  UIMAD UR7, UR37, UR9, UR7 ;  /* 0x00000009250772a4 */ /* 0x000fe4000f8e0207 */
[----:B------:R-:W-:Y:S01]  /*2050*/  UIMAD.WIDE.U32 UR8, UR37, UR8, UR16 ;  /* 0x00000008250872a5 */ /* 0x000fe2000f8e0010 */
[----:B------:R0:W-:Y:S04]  /*2060*/  STS.128 [R86.X16], R24 ;  /* 0x0000001856007388 */ /* 0x0001e8000000cc00 */
[----:B------:R1:W-:Y:S01]  /*2070*/  STS.128 [R86.X16+0x10], R28 ;  /* 0x0000101c56007388 */ /* 0x0003e2000000cc00 */
[----:B------:R-:W-:-:S06]  /*2080*/  NOP ;  /* 0x0000000000007918 */ /* 0x000fcc0000000000 */
[----:B------:R-:W2:Y:S04]  /*2090*/  LDS.128 R16, [R98.X16] ;  /* 0x0000000062107984 */ /* 0x000ea8000000cc00 */
[----:B------:R-:W3:Y:S01]  /*20a0*/  LDS.128 R20, [R98.X16+0x200] ;  /* 0x0002000062147984 */ /* 0x000ee2000000cc00 */
[----:B------:R-:W-:Y:S01]  /*20b0*/  UIMAD UR30, UR18, UR34, URZ ;  /* 0x00000022121e72a4 */ /* 0x000fe2000f8e023f */
[----:B0-----:R-:W-:Y:S01]  /*20c0*/  PRMT R24, RZ, 0x7610, R5 ;  /* 0x00007610ff187816 */ /* 0x001fe20000000005 */
[----:B------:R-:W-:Y:S01]  /*20d0*/  UIADD3 UR9, UR9, UR7, URZ ;  /* 0x0000000709097290 */ /* 0x000fe2000fffe03f */
[----:B------:R-:W-:Y:S01]  /*20e0*/  FMUL.FTZ R85, R85, R46 ;  /* 0x0000002e55557220 */ /* 0x000fe20000410000 */
[----:B------:R-:W-:Y:S02]  /*20f0*/  UIMAD UR30, UR19, UR35, UR30 ;  /* 0x00000023131e72a4 */ /* 0x000fe4000f8e021e */
[----:B------:R-:W-:Y:S01]  /*2100*/  UIMAD.WIDE.U32 UR8, UR19, UR34, UR8 ;  /* 0x00000022130872a5 */ /* 0x000fe2000f8e0008 */
[----:B------:R-:W-:Y:S01]  /*2110*/  FFMA.FTZ R25, R85, R24, R106 ;  /* 0x0000001855197223 */ /* 0x000fe2000001006a */
[----:B------:R-:W-:Y:S01]  /*2120*/  PRMT R24, RZ, 0x5410, R6 ;  /* 0x00005410ff187816 */ /* 0x000fe20000000006 */
[----:B------:R-:W-:Y:S01]  /*2130*/  ULDC.64 UR34, c[0x0][0x338] ;  /* 0x0000ce0000227ab9 */ /* 0x000fe20000000a00 */
[----:B------:R-:W-:Y:S01]  /*2140*/  FMUL.FTZ R84, R84, R49 ;  /* 0x0000003154547220 */ /* 0x000fe20000410000 */
[----:B------:R-:W-:-:S02]  /*2150*/  UIADD3 UR9, UR9, UR30, URZ ;  /* 0x0000001e09097290 */ /* 0x000fc4000fffe03f */
[----:B------:R-:W-:Y:S01]  /*2160*/  ULEA UR7, UP0, UR8, UR34, 0x1 ;  /* 0x0000002208077291 */ /* 0x000fe2000f80083f */
[----:B------:R-:W-:Y:S01]  /*2170*/  FFMA.FTZ R24, R84, R24, R25 ;  /* 0x0000001854187223 */ /* 0x000fe20000010019 */
[----:B------:R-:W-:Y:S01]  /*2180*/  PRMT R25, RZ, 0x7610, R6 ;  /* 0x00007610ff197816 */ /* 0x000fe20000000006 */
[----:B------:R-:W-:Y:S01]  /*2190*/  FMUL.FTZ R83, R83, R74 ;  /* 0x0000004a53537220 */ /* 0x000fe20000410000 */
[----:B------:R-:W-:-:S03]  /*21a0*/  ULEA.HI.X UR8, UR8, UR35, UR9, 0x1, UP0 ;  /* 0x0000002308087291 */ /* 0x000fc600080f0c09 */
[----:B-1----:R-:W-:Y:S01]  /*21b0*/  FFMA.FTZ R29, R83, R25, R24 ;  /* 0x00000019531d7223 */ /* 0x002fe20000010018 */
[----:B------:R-:W-:Y:S02]  /*21c0*/  MOV R24, UR7 ;  /* 0x0000000700187c02 */ /* 0x000fe40008000f00 */
[----:B------:R-:W-:Y:S01]  /*21d0*/  MOV R25, UR8 ;  /* 0x0000000800197c02 */ /* 0x000fe20008000f00 */
[----:B------:R-:W-:Y:S01]  /*21e0*/  FMUL.FTZ R26, R104, R55 ;  /* 0x00000037681a7220 */ /* 0x000fe20000410000 */
[--C-:B------:R-:W-:Y:S02]  /*21f0*/  PRMT R56, RZ, 0x5410, R12.reuse ;  /* 0x00005410ff387816 */ /* 0x100fe4000000000c */
[----:B------:R-:W-:Y:S02]  /*2200*/  PRMT R55, RZ, 0x7610, R12 ;  /* 0x00007610ff377816 */ /* 0x000fe4000000000c */
[--C-:B------:R-:W-:Y:S02]  /*2210*/  PRMT R54, RZ, 0x5410, R13.reuse ;  /* 0x00005410ff367816 */ /* 0x100fe4000000000d */
[----:B------:R-:W-:Y:S01]  /*2220*/  PRMT R53, RZ, 0x7610, R13 ;  /* 0x00007610ff357816 */ /* 0x000fe2000000000d */
[----:B------:R-:W-:Y:S01]  /*2230*/  IMAD.WIDE R12, R99, 0x10, R24 ;  /* 0x00000010630c7825 */ /* 0x000fe200078e0218 */
[----:B------:R-:W-:-:S04]  /*2240*/  ISETP.NE.U32.AND P0, PT, RZ, c[0x0][0x270], PT ;  /* 0x00009c00ff007a0c */ /* 0x000fc80003f05070 */
[----:B--2---:R0:W-:Y:S04]  /*2250*/  STG.E.128 [R12.64], R16 ;  /* 0x000000100c007986 */ /* 0x0041e8000c101d20 */
[----:B---3--:R0:W-:Y:S01]  /*2260*/  STG.E.128 [R12.64+0x200], R20 ;  /* 0x000200140c007986 */ /* 0x0081e2000c101d20 */
[----:B------:R-:W-:Y:S01]  /*2270*/  ISETP.NE.AND.EX P0, PT, RZ, c[0x0][0x274], PT, P0 ;  /* 0x00009d00ff007a0c */ /* 0x000fe20003f05300 */
[----:B------:R-:W-:Y:S01]  /*2280*/  FMUL.FTZ R27, R80, R51 ;  /* 0x00000033501b7220 */ /* 0x000fe20000410000 */
[----:B------:R-:W-:-:S03]  /*2290*/  PRMT R28, RZ, 0x5410, R7 ;  /* 0x00005410ff1c7816 */ /* 0x000fc60000000007 */
[----:B------:R-:W-:Y:S01]  /*22a0*/  FMUL.FTZ R82, R82, R27 ;  /* 0x0000001b52527220 */ /* 0x000fe20000410000 */
[----:B------:R-:W-:Y:S01]  /*22b0*/  PRMT R104, RZ, 0x7610, R7 ;  /* 0x00007610ff687816 */ /* 0x000fe20000000007 */
[----:B------:R-:W-:Y:S02]  /*22c0*/  FMUL.FTZ R81, R81, R26 ;  /* 0x0000001a51517220 */ /* 0x000fe40000410000 */
[----:B------:R-:W-:Y:S01]  /*22d0*/  FFMA.FTZ R28, R82, R28, R29 ;  /* 0x0000001c521c7223 */ /* 0x000fe2000001001d */
[--C-:B------:R-:W-:Y:S02]  /*22e0*/  PRMT R52, RZ, 0x5410, R14.reuse ;  /* 0x00005410ff347816 */ /* 0x100fe4000000000e */
[----:B------:R-:W-:Y:S01]  /*22f0*/  PRMT R51, RZ, 0x7610, R14 ;  /* 0x00007610ff337816 */ /* 0x000fe2000000000e */
[----:B------:R-:W-:Y:S01]  /*2300*/  FFMA.FTZ R104, R81, R104, R28 ;  /* 0x0000006851687223 */ /* 0x000fe2000001001c */
[--C-:B------:R-:W-:Y:S02]  /*2310*/  PRMT R50, RZ, 0x5410, R15.reuse ;  /* 0x00005410ff327816 */ /* 0x100fe4000000000f */
[----:B------:R-:W-:Y:S01]  /*2320*/  PRMT R48, RZ, 0x7610, R15 ;  /* 0x00007610ff307816 */ /* 0x000fe2000000000f */
[----:B------:R-:W-:Y:S05]  /*2330*/  @!P0 BRA `(.L_x_6550) ;  /* 0x0000030000008947 */ /* 0x000fea0003800000 */
[----:B0-----:R-:W-:Y:S01]  /*2340*/  BAR.SYNC.DEFER_BLOCKING 0x0 ;  /* 0x0000000000007b1d */ /* 0x001fe20000010000 */
        /* <DEDUP_REMOVED lines=47> */
.L_x_6550:
[----:B0-----:R-:W-:Y:S01]  /*2640*/  BAR.SYNC.DEFER_BLOCKING 0x0 ;  /* 0x0000000000007b1d */ /* 0x001fe20000010000 */
        /* <DEDUP_REMOVED lines=41> */
[----:B------:R-:W-:Y:S05]  /*28e0*/  @!P1 BRA `(.L_x_6551) ;  /* 0x00008ae000009947 */ /* 0x000fea0003800000 */
[----:B------:R-:W-:Y:S01]  /*28f0*/  MOV R80, RZ ;  /* 0x000000ff00507202 */ /* 0x000fe20000000f00 */
[----:B------:R-:W-:Y:S02]  /*2900*/  UMOV UR7, URZ ;  /* 0x0000003f00077c82 */ /* 0x000fe40008000000 */
[----:B------:R-:W-:Y:S02]  /*2910*/  UMOV UR8, URZ ;  /* 0x0000003f00087c82 */ /* 0x000fe40008000000 */
[----:B------:R-:W-:Y:S02]  /*2920*/  UMOV UR9, URZ ;  /* 0x0000003f00097c82 */ /* 0x000fe40008000000 */
.L_x_6652:
[----:B------:R-:W-:Y:S02]  /*2930*/  ULDC.64 UR40, c[0x0][0x180] ;  /* 0x0000600000287ab9 */ /* 0x000fe40000000a00 */
[----:B------:R-:W-:Y:S02]  /*2940*/  UIMAD UR30, UR18, UR40, URZ ;  /* 0x00000028121e72a4 */ /* 0x000fe4000f8e023f */
[----:B------:R-:W-:-:S02]  /*2950*/  UIMAD.WIDE.U32 UR34, UR19, UR40, URZ ;  /* 0x00000028132272a5 */ /* 0x000fc4000f8e003f */
        /* <DEDUP_REMOVED lines=46> */
[----:B------:R-:W-:Y:S02]  /*2c40*/  MOV R141, c[0x0][0x16c] ;  /* 0x00005b00008d7a02 */ /* 0x000fe40000000f00 */
[----:B------:R-:W-:-:S05]  /*2c50*/  PRMT R210, RZ, 0x7610, R8 ;  /* 0x00007610ffd27816 */ /* 0x000fca0000000008 */
        /* <DEDUP_REMOVED lines=8> */
[C---:B------:R-:W-:Y:S01]  /*2ce0*/  FMUL.FTZ R202, R61.reuse, R202 ;  /* 0x000000ca3dca7220 */ /* 0x040fe20000410000 */
[----:B------:R-:W-:Y:S01]  /*2cf0*/  HFMA2.MMA R125, -RZ, RZ, 0, 1.52587890625e-05 ;  /* 0x00000100ff7d7435 */ /* 0x000fe200000001ff */
[----:B------:R-:W-:Y:S01]  /*2d00*/  UIADD3 UR31, UR30, -UR31, URZ ;  /* 0x8000001f1e1f7290 */ /* 0x000fe2000fffe03f */
[----:B------:R-:W-:Y:S01]  /*2d10*/  PRMT R201, RZ, 0x5410, R10 ;  /* 0x00005410ffc97816 */ /* 0x000fe2000000000a */
[----:B--2---:R-:W1:Y:S02]  /*2d20*/  R2UR UR39, R29 ;  /* 0x000000001d2773c2 */ /* 0x004e6400000e0000 */
[----:B-1----:R-:W-:Y:S02]  /*2d30*/  FMUL.FTZ R30, R64, UR39 ;  /* 0x00000027401e7c20 */ /* 0x002fe40008410000 */
[----:B0-----:R-:W-:-:S02]  /*2d40*/  FMUL.FTZ R2, R61, UR39 ;  /* 0x000000273d027c20 */ /* 0x001fc40008410000 */
[----:B------:R-:W-:Y:S02]  /*2d50*/  FMUL.RZ R32, R30, 0.15915493667125701904 ;  /* 0x3e22f9831e207820 */ /* 0x000fe4000040c000 */
[----:B------:R-:W-:Y:S02]  /*2d60*/  FMUL.RZ R3, R2, 0.15915493667125701904 ;  /* 0x3e22f98302037820 */ /* 0x000fe4000040c000 */
[----:B------:R-:W-:Y:S01]  /*2d70*/  FMUL.FTZ R30, R63, UR39 ;  /* 0x000000273f1e7c20 */ /* 0x000fe20008410000 */
[----:B------:R-:W-:Y:S01]  /*2d80*/  MUFU.SIN R33, R32 ;  /* 0x0000002000217308 */ /* 0x000fe20000000400 */
[----:B------:R-:W-:Y:S02]  /*2d90*/  FMUL.FTZ R2, R60, UR39 ;  /* 0x000000273c027c20 */ /* 0x000fe40008410000 */
[----:B------:R-:W-:Y:S02]  /*2da0*/  FMUL.RZ R105, R30, 0.15915493667125701904 ;  /* 0x3e22f9831e697820 */ /* 0x000fe4000040c000 */
[----:B------:R-:W-:-:S02]  /*2db0*/  FMUL.RZ R29, R2, 0.15915493667125701904 ;  /* 0x3e22f983021d7820 */ /* 0x000fc4000040c000 */
[----:B------:R-:W-:Y:S01]  /*2dc0*/  FMUL.FTZ R30, R62, UR39 ;  /* 0x000000273e1e7c20 */ /* 0x000fe20008410000 */
[----:B------:R0:W-:Y:S01]  /*2dd0*/  MUFU.COS R31, R32 ;  /* 0x00000020001f7308 */ /* 0x0001e20000000000 */
[----:B------:R-:W-:Y:S02]  /*2de0*/  FMUL.FTZ R2, R59, UR39 ;  /* 0x000000273b027c20 */ /* 0x000fe40008410000 */
[----:B------:R-:W-:-:S05]  /*2df0*/  FMUL.RZ R30, R30, 0.15915493667125701904 ;  /* 0x3e22f9831e1e7820 */ /* 0x000fca000040c000 */
        /* <DEDUP_REMOVED lines=22> */
[----:B------:R-:W-:-:S06]  /*2f60*/  MOV R2, UR34 ;  /* 0x0000002200027c02 */ /* 0x000fcc0008000f00 */
[----:B------:R0:W-:Y:S01]  /*2f70*/  MUFU.COS R122, R3 ;  /* 0x00000003007a7308 */ /* 0x0001e20000000000 */
[----:B------:R1:W2:Y:S07]  /*2f80*/  R2UR UR40, R28 ;  /* 0x000000001c2873c2 */ /* 0x0002ae00000e0000 */
[----:B------:R-:W-:Y:S01]  /*2f90*/  MUFU.SIN R138, R29 ;  /* 0x0000001d008a7308 */ /* 0x000fe20000000400 */
[----:B0-----:R-:W-:-:S06]  /*2fa0*/  MOV R3, UR35 ;  /* 0x0000002300037c02 */ /* 0x001fcc0008000f00 */
[----:B------:R-:W4:Y:S01]  /*2fb0*/  LDG.E.64 R2, [R2.64] ;  /* 0x0000002002027981 */ /* 0x000f22000c1e1b00 */
[----:B------:R0:W-:Y:S01]  /*2fc0*/  MUFU.COS R140, R29 ;  /* 0x0000001d008c7308 */ /* 0x0001e20000000000 */
[----:B-1----:R-:W-:-:S07]  /*2fd0*/  MOV R28, UR29 ;  /* 0x0000001d001c7c02 */ /* 0x002fce0008000f00 */
[----:B------:R-:W-:Y:S01]  /*2fe0*/  MUFU.SIN R117, R30 ;  /* 0x0000001e00757308 */ /* 0x000fe20000000400 */
[----:B0-----:R-:W-:Y:S01]  /*2ff0*/  FMUL.FTZ R29, R53, UR39 ;  /* 0x00000027351d7c20 */ /* 0x001fe20008410000 */
[----:B--2---:R-:W-:-:S06]  /*3000*/  MOV R135, UR40 ;  /* 0x0000002800877c02 */ /* 0x004fcc0008000f00 */
[----:B------:R0:W-:Y:S01]  /*3010*/  MUFU.COS R118, R30 ;  /* 0x0000001e00767308 */ /* 0x0001e20000000000 */
[----:B------:R-:W-:Y:S01]  /*3020*/  FMUL.FTZ R135, R135, 1.4426950216293334961 ;  /* 0x3fb8aa3b87877820 */ /* 0x000fe20000410000 */
[----:B------:R-:W-:-:S06]  /*3030*/  ISETP.LT.OR P0, PT, R28, 0x2, P0 ;  /* 0x000000021c00780c */ /* 0x000fcc0000701670 */
        /* <DEDUP_REMOVED lines=9> */
[----:B------:R-:W-:Y:S01]  /*30d0*/  MUFU.SIN R115, R32 ;  /* 0x0000002000737308 */ /* 0x000fe20000000400 */
[----:B0-----:R-:W-:Y:S01]  /*30e0*/  FMUL.FTZ R30, R63, R135 ;  /* 0x000000873f1e7220 */ /* 0x001fe20000410000 */
[----:B------:R-:W-:-:S06]  /*30f0*/  IADD3 R28, R28, R101, RZ ;  /* 0x000000651c1c7210 */ /* 0x000fcc0007ffe0ff */
[----:B------:R0:W-:Y:S08]  /*3100*/  MUFU.COS R116, R32 ;  /* 0x0000002000747308 */ /* 0x0001f00000000000 */
[----:B------:R-:W1:Y:S01]  /*3110*/  MUFU.EX2 R30, R30 ;  /* 0x0000001e001e7308 */ /* 0x000e620000000800 */
[----:B0-----:R-:W-:Y:S01]  /*3120*/  FMUL.RZ R32, R29, 0.15915493667125701904 ;  /* 0x3e22f9831d207820 */ /* 0x001fe2000040c000 */
[----:B---3--:R0:W-:Y:S06]  /*3130*/  STS.128 [R28.X16], R12 ;  /* 0x0000000c1c007388 */ /* 0x0081ec000000cc00 */
[----:B------:R-:W2:Y:S08]  /*3140*/  MUFU.COS R107, R105 ;  /* 0x00000069006b7308 */ /* 0x000eb00000000000 */
[----:B------:R-:W-:Y:S01]  /*3150*/  MUFU.SIN R109, R32 ;  /* 0x00000020006d7308 */ /* 0x000fe20000000400 */
[----:B0-----:R-:W-:-:S07]  /*3160*/  PRMT R13, RZ, 0x5410, R8 ;  /* 0x00005410ff0d7816 */ /* 0x001fce0000000008 */
[----:B------:R0:W-:Y:S08]  /*3170*/  MUFU.COS R110, R32 ;  /* 0x00000020006e7308 */ /* 0x0001f00000000000 */
[----:B------:R-:W-:Y:S01]  /*3180*/  MUFU.SIN R111, R106 ;  /* 0x0000006a006f7308 */ /* 0x000fe20000000400 */
[----:B0-----:R-:W-:-:S07]  /*3190*/  FMUL.FTZ R32, R62, R135 ;  /* 0x000000873e207220 */ /* 0x001fce0000410000 */
[----:B------:R0:W-:Y:S01]  /*31a0*/  MUFU.COS R112, R106 ;  /* 0x0000006a00707308 */ /* 0x0001e20000000000 */
[----:B-1----:R-:W-:Y:S01]  /*31b0*/  FMUL.FTZ R133, R30, R133 ;  /* 0x000000851e857220 */ /* 0x002fe20000410000 */
[----:B0-----:R-:W-:-:S06]  /*31c0*/  MOV R106, UR29 ;  /* 0x0000001d006a7c02 */ /* 0x001fcc0008000f00 */
[----:B------:R-:W0:Y:S01]  /*31d0*/  MUFU.EX2 R32, R32 ;  /* 0x0000002000207308 */ /* 0x000e220000000800 */
[----:B------:R-:W-:Y:S01]  /*31e0*/  @!P0 IADD3 R106, R106, -0x2, RZ ;  /* 0xfffffffe6a6a8810 */ /* 0x000fe20007ffe0ff */
[----:B------:R-:W-:Y:S01]  /*31f0*/  FMUL.FTZ R208, R64, R13 ;  /* 0x0000000d40d07220 */ /* 0x000fe20000410000 */
[----:B------:R1:W-:Y:S03]  /*3200*/  STS.128 [R28.X16+0x200], R16 ;  /* 0x000200101c007388 */ /* 0x0003e6000000cc00 */
[----:B------:R-:W-:Y:S02]  /*3210*/  @!P0 IMAD R141, R106, R141, UR7 ;  /* 0x000000076a8d8e24 */ /* 0x000fe4000f8e028d */
[----:B------:R-:W-:Y:S02]  /*3220*/  FMUL.FTZ R106, R61, R135 ;  /* 0x000000873d6a7220 */ /* 0x000fe40000410000 */
[----:B--2---:R-:W-:-:S02]  /*3230*/  FMUL.FTZ R134, R30, R107 ;  /* 0x0000006b1e867220 */ /* 0x004fc40000410000 */
[-C--:B------:R-:W-:Y:S02]  /*3240*/  FMUL.FTZ R15, RZ, R133.reuse ;  /* 0x00000085ff0f7220 */ /* 0x080fe40000410000 */
[----:B------:R-:W2:Y:S01]  /*3250*/  MUFU.EX2 R106, R106 ;  /* 0x0000006a006a7308 */ /* 0x000ea20000000800 */
[C---:B-1----:R-:W-:Y:S02]  /*3260*/  FMUL.FTZ R17, R208.reuse, R133 ;  /* 0x00000085d0117220 */ /* 0x042fe40000410000 */
[-C--:B------:R-:W-:Y:S02]  /*3270*/  FFMA.FTZ R15, R208, R134.reuse, -R15 ;  /* 0x00000086d00f7223 */ /* 0x080fe4000001080f */
[----:B------:R-:W-:Y:S02]  /*3280*/  FFMA.FTZ R17, RZ, R134, R17 ;  /* 0x00000086ff117223 */ /* 0x000fe40000010011 */
[----:B0-----:R-:W-:Y:S02]  /*3290*/  FMUL.FTZ R131, R32, R131 ;  /* 0x0000008320837220 */ /* 0x001fe40000410000 */
[----:B------:R-:W-:-:S02]  /*32a0*/  FADD.FTZ R17, RZ, R17 ;  /* 0x00000011ff117221 */ /* 0x000fc40000010000 */
[----:B------:R-:W-:Y:S02]  /*32b0*/  FADD.FTZ R15, R210, R15 ;  /* 0x0000000fd20f7221 */ /* 0x000fe40000010000 */
[----:B------:R-:W-:Y:S02]  /*32c0*/  FMUL.FTZ R30, R60, R135 ;  /* 0x000000873c1e7220 */ /* 0x000fe40000410000 */
[----:B------:R-:W-:Y:S02]  /*32d0*/  FMUL.FTZ R132, R32, R119 ;  /* 0x0000007720847220 */ /* 0x000fe40000410000 */
[C---:B------:R-:W-:Y:S02]  /*32e0*/  FMUL.FTZ R14, R131.reuse, R17 ;  /* 0x00000011830e7220 */ /* 0x040fe40000410000 */
[-C--:B------:R-:W-:Y:S01]  /*32f0*/  FMUL.FTZ R18, R131, R15.reuse ;  /* 0x0000000f83127220 */ /* 0x080fe20000410000 */
[----:B------:R-:W0:Y:S01]  /*3300*/  MUFU.EX2 R30, R30 ;  /* 0x0000001e001e7308 */ /* 0x000e220000000800 */
[----:B------:R-:W-:-:S02]  /*3310*/  FFMA.FTZ R16, R132, R15, -R14 ;  /* 0x0000000f84107223 */ /* 0x000fc4000001080e */
[----:B------:R-:W-:Y:S02]  /*3320*/  FFMA.FTZ R18, R132, R17, R18 ;  /* 0x0000001184127223 */ /* 0x000fe40000010012 */
[C---:B--2---:R-:W-:Y:S02]  /*3330*/  FMUL.FTZ R129, R106.reuse, R129 ;  /* 0x000000816a817220 */ /* 0x044fe40000410000 */
[----:B------:R-:W-:Y:S02]  /*3340*/  FADD.FTZ R16, R203, R16 ;  /* 0x00000010cb107221 */ /* 0x000fe40000010000 */
[----:B------:R-:W-:Y:S02]  /*3350*/  FADD.FTZ R18, RZ, R18 ;  /* 0x00000012ff127221 */ /* 0x000fe40000010000 */
[----:B------:R-:W-:Y:S02]  /*3360*/  FMUL.FTZ R13, R59, R135 ;  /* 0x000000873b0d7220 */ /* 0x000fe40000410000 */
[----:B------:R-:W-:-:S02]  /*3370*/  FMUL.FTZ R130, R106, R121 ;  /* 0x000000796a827220 */ /* 0x000fc40000410000 */
[C---:B------:R-:W-:Y:S02]  /*3380*/  FMUL.FTZ R19, R129.reuse, R16 ;  /* 0x0000001081137220 */ /* 0x040fe40000410000 */
[-C--:B------:R-:W-:Y:S02]  /*3390*/  FMUL.FTZ R17, R129, R18.reuse ;  /* 0x0000001281117220 */ /* 0x080fe40000410000 */
[-C--:B------:R-:W-:Y:S01]  /*33a0*/  FMUL.FTZ R15, R57, R135.reuse ;  /* 0x00000087390f7220 */ /* 0x080fe20000410000 */
[----:B------:R-:W1:Y:S01]  /*33b0*/  MUFU.EX2 R13, R13 ;  /* 0x0000000d000d7308 */ /* 0x000e620000000800 */
[----:B------:R-:W-:Y:S02]  /*33c0*/  FMUL.FTZ R12, R64, R135 ;  /* 0x00000087400c7220 */ /* 0x000fe40000410000 */
[----:B------:R-:W-:Y:S02]  /*33d0*/  FFMA.FTZ R19, R130, R18, R19 ;  /* 0x0000001282137223 */ /* 0x000fe40000010013 */
[----:B------:R-:W-:-:S02]  /*33e0*/  FMUL.FTZ R29, R50, UR39 ;  /* 0x00000027321d7c20 */ /* 0x000fc40008410000 */
[----:B------:R-:W-:Y:S02]  /*33f0*/  FFMA.FTZ R17, R130, R16, -R17 ;  /* 0x0000001082117223 */ /* 0x000fe40000010811 */
[----:B------:R-:W-:Y:S01]  /*3400*/  FMUL.FTZ R14, R58, R135 ;  /* 0x000000873a0e7220 */ /* 0x000fe20000410000 */
[----:B------:R-:W2:Y:S01]  /*3410*/  MUFU.EX2 R15, R15 ;  /* 0x0000000f000f7308 */ /* 0x000ea20000000800 */
[----:B0-----:R-:W-:Y:S02]  /*3420*/  FMUL.FTZ R127, R30, R127 ;  /* 0x0000007f1e7f7220 */ /* 0x001fe40000410000 */
[----:B------:R-:W-:Y:S02]  /*3430*/  FADD.FTZ R19, RZ, R19 ;  /* 0x00000013ff137221 */ /* 0x000fe40000010000 */
[----:B------:R-:W-:Y:S02]  /*3440*/  FMUL.RZ R124, R29, 0.15915493667125701904 ;  /* 0x3e22f9831d7c7820 */ /* 0x000fe4000040c000 */
[----:B------:R-:W-:Y:S01]  /*3450*/  FADD.FTZ R17, R202, R17 ;  /* 0x00000011ca117221 */ /* 0x000fe20000010000 */
[----:B------:R-:W0:Y:S01]  /*3460*/  MUFU.EX2 R12, R12 ;  /* 0x0000000c000c7308 */ /* 0x000e220000000800 */
[----:B------:R3:W-:Y:S01]  /*3470*/  STS.128 [R28.X16+0x400], R20 ;  /* 0x000400141c007388 */ /* 0x0007e2000000cc00 */
[----:B------:R-:W-:-:S02]  /*3480*/  FMUL.FTZ R128, R30, R123 ;  /* 0x0000007b1e807220 */ /* 0x000fc40000410000 */
[----:B------:R-:W-:-:S04]  /*3490*/  FMUL.FTZ R18, R127, R19 ;  /* 0x000000137f127220 */ /* 0x000fc80000410000 */
[----:B------:R-:W0:Y:S01]  /*34a0*/  MUFU.EX2 R14, R14 ;  /* 0x0000000e000e7308 */ /* 0x000e220000000800 */
[----:B------:R-:W-:Y:S02]  /*34b0*/  FFMA.FTZ R18, R128, R17, -R18 ;  /* 0x0000001180127223 */ /* 0x000fe40000010812 */
[----:B------:R-:W-:-:S05]  /*34c0*/  FMUL.FTZ R201, R60, R201 ;  /* 0x000000c93cc97220 */ /* 0x000fca0000410000 */
[----:B------:R-:W-:Y:S01]  /*34d0*/  MUFU.SIN R105, R124 ;  /* 0x0000007c00697308 */ /* 0x000fe20000000400 */
[----:B---3--:R-:W-:Y:S01]  /*34e0*/  FMUL.FTZ R20, R127, R17 ;  /* 0x000000117f147220 */ /* 0x008fe20000410000 */
[----:B------:R-:W-:-:S06]  /*34f0*/  IADD3 R29, R102, 0x200, RZ ;  /* 0x00000200661d7810 */ /* 0x000fcc0007ffe0ff */
[----:B------:R3:W-:Y:S01]  /*3500*/  MUFU.COS R108, R124 ;  /* 0x0000007c006c7308 */ /* 0x0007e20000000000 */
[----:B------:R-:W-:Y:S02]  /*3510*/  FFMA.FTZ R20, R128, R19, R20 ;  /* 0x0000001380147223 */ /* 0x000fe40000010014 */
[----:B------:R-:W-:Y:S01]  /*3520*/  FMUL.FTZ R16, R48, UR39 ;  /* 0x0000002730107c20 */ /* 0x000fe20008410000 */
[----:B---3--:R-:W-:Y:S01]  /*3530*/  MOV R124, UR31 ;  /* 0x0000001f007c7c02 */ /* 0x008fe20008000f00 */
[----:B------:R-:W-:Y:S02]  /*3540*/  FADD.FTZ R18, R201, R18 ;  /* 0x00000012c9127221 */ /* 0x000fe40000010000 */
[----:B------:R-:W-:Y:S02]  /*3550*/  FADD.FTZ R20, RZ, R20 ;  /* 0x00000014ff147221 */ /* 0x000fe40000010000 */
[----:B------:R-:W-:Y:S02]  /*3560*/  @!P1 IMAD R29, R124, R125, UR7 ;  /* 0x000000077c1d9e24 */ /* 0x000fe4000f8e027d */
[----:B-1----:R-:W-:-:S02]  /*3570*/  FMUL.FTZ R125, R13, R120 ;  /* 0x000000780d7d7220 */ /* 0x002fc40000410000 */
[----:B------:R-:W-:Y:S02]  /*3580*/  FMUL.FTZ R126, R13, R126 ;  /* 0x0000007e0d7e7220 */ /* 0x000fe40000410000 */
[----:B------:R-:W-:Y:S02]  /*3590*/  FMUL.FTZ R13, R56, R135 ;  /* 0x00000087380d7220 */ /* 0x000fe40000410000 */
[----:B------:R-:W-:Y:S02]  /*35a0*/  FMUL.RZ R21, R16, 0.15915493667125701904 ;  /* 0x3e22f98310157820 */ /* 0x000fe4000040c000 */
[C---:B--2---:R-:W-:Y:S02]  /*35b0*/  FMUL.FTZ R122, R15.reuse, R122 ;  /* 0x0000007a0f7a7220 */ /* 0x044fe40000410000 */
[----:B------:R-:W-:Y:S02]  /*35c0*/  FMUL.FTZ R121, R15, R136 ;  /* 0x000000880f797220 */ /* 0x000fe40000410000 */
[----:B------:R-:W-:-:S02]  /*35d0*/  FMUL.FTZ R17, R125, R18 ;  /* 0x000000127d117220 */ /* 0x000fc40000410000 */
[----:B------:R-:W-:Y:S01]  /*35e0*/  FMUL.FTZ R16, R55, R135 ;  /* 0x0000008737107220 */ /* 0x000fe20000410000 */
[----:B------:R-:W-:Y:S01]  /*35f0*/  SHF.L.U32 R146, R29, 0x3, RZ ;  /* 0x000000031d927819 */ /* 0x000fe200000006ff */
[----:B------:R-:W-:Y:S02]  /*3600*/  FMUL.FTZ R15, R125, R20 ;  /* 0x000000147d0f7220 */ /* 0x000fe40000410000 */
[----:B------:R-:W-:Y:S02]  /*3610*/  IMAD R136, R101, 0x3, R28 ;  /* 0x0000000365887824 */ /* 0x000fe400078e021c */
[C---:B0-----:R-:W-:Y:S02]  /*3620*/  FMUL.FTZ R32, R12.reuse, R31 ;  /* 0x0000001f0c207220 */ /* 0x041fe40000410000 */
[----:B------:R-:W-:Y:S01]  /*3630*/  FMUL.FTZ R33, R12, R33 ;  /* 0x000000210c217220 */ /* 0x000fe20000410000 */
[----:B------:R-:W-:Y:S01]  /*3640*/  STS.128 [R28.X16+0x600], R24 ;  /* 0x000600181c007388 */ /* 0x000fe2000000cc00 */
[----:B------:R-:W-:Y:S01]  /*3650*/  FMUL.FTZ R123, R14, R137 ;  /* 0x000000890e7b7220 */ /* 0x000fe20000410000 */
[----:B------:R-:W0:Y:S01]  /*3660*/  MUFU.EX2 R13, R13 ;  /* 0x0000000d000d7308 */ /* 0x000e220000000800 */
[----:B------:R-:W-:Y:S01]  /*3670*/  FFMA.FTZ R143, R126, R18, -R15 ;  /* 0x000000127e8f7223 */ /* 0x000fe2000001080f */
[----:B------:R-:W-:-:S06]  /*3680*/  NOP ;  /* 0x0000000000007918 */ /* 0x000fcc0000000000 */
[----:B------:R-:W-:Y:S01]  /*3690*/  MUFU.SIN R142, R21 ;  /* 0x00000015008e7308 */ /* 0x000fe20000000400 */
[----:B------:R-:W-:Y:S01]  /*36a0*/  FFMA.FTZ R145, R126, R20, R17 ;  /* 0x000000147e917223 */ /* 0x000fe20000010011 */
[----:B------:R-:W-:Y:S04]  /*36b0*/  LDS.128 R24, [R136.X16+0x10] ;  /* 0x0000100088187984 */ /* 0x000fe8000000cc00 */
[----:B------:R-:W-:Y:S02]  /*36c0*/  LDS.128 R28, [R136.X16+0x20] ;  /* 0x00002000881c7984 */ /* 0x000fe4000000cc00 */
[----:B------:R1:W-:Y:S08]  /*36d0*/  MUFU.COS R144, R21 ;  /* 0x0000001500907308 */ /* 0x0003f00000000000 */
[----:B------:R2:W-:Y:S01]  /*36e0*/  MUFU.EX2 R137, R16 ;  /* 0x0000001000897308 */ /* 0x0005e20000000800 */
[----:B-1----:R-:W1:Y:S04]  /*36f0*/  LDS.128 R20, [R136.X16] ;  /* 0x0000000088147984 */ /* 0x002e68000000cc00 */
[----:B--2---:R2:W3:Y:S04]  /*3700*/  LDS.128 R16, [R136.X16+0x30] ;  /* 0x0000300088107984 */ /* 0x0044e8000000cc00 */
[----:B------:R1:W-:Y:S01]  /*3710*/  STS.64 [R146+0x39e0], R32 ;  /* 0x0039e02092007388 */ /* 0x0003e20000000a00 */
[----:B------:R-:W-:Y:S01]  /*3720*/  HFMA2.MMA R106, -RZ, RZ, 0, 9.5367431640625e-07 ;  /* 0x00000010ff6a7435 */ /* 0x000fe200000001ff */
[----:B0-----:R-:W-:Y:S01]  /*3730*/  FMUL.FTZ R119, R13, R138 ;  /* 0x0000008a0d777220 */ /* 0x001fe20000410000 */
[----:B------:R-:W-:Y:S01]  /*3740*/  HFMA2.MMA R12, -RZ, RZ, 1.875, 0 ;  /* 0x3f800000ff0c7435 */ /* 0x000fe200000001ff */
[----:B------:R-:W-:Y:S01]  /*3750*/  FMUL.FTZ R138, R54, R135 ;  /* 0x00000087368a7220 */ /* 0x000fe20000410000 */
[----:B------:R-:W-:Y:S01]  /*3760*/  PRMT R200, RZ, 0x7610, R10 ;  /* 0x00007610ffc87816 */ /* 0x000fe2000000000a */
[----:B------:R-:W-:-:S02]  /*3770*/  FMUL.FTZ R124, R14, R139 ;  /* 0x0000008b0e7c7220 */ /* 0x000fc40000410000 */
[----:B------:R-:W-:Y:S01]  /*3780*/  FMUL.FTZ R120, R13, R140 ;  /* 0x0000008c0d787220 */ /* 0x000fe20000410000 */
[----:B------:R-:W-:Y:S01]  /*3790*/  MOV R13, RZ ;  /* 0x000000ff000d7202 */ /* 0x000fe20000000f00 */
[----:B------:R-:W-:Y:S01]  /*37a0*/  CS2R R14, SRZ ;  /* 0x00000000000e7805 */ /* 0x000fe2000001ff00 */
[----:B------:R-:W-:Y:S01]  /*37b0*/  @!P0 IMAD.WIDE R106, R141, R106, UR10 ;  /* 0x0000000a8d6a8e25 */ /* 0x000fe2000f8e026a */
[----:B------:R-:W-:Y:S03]  /*37c0*/  BAR.SYNC.DEFER_BLOCKING 0x0 ;  /* 0x0000000000007b1d */ /* 0x000fe60000010000 */
[----:B------:R-:W-:Y:S02]  /*37d0*/  FMUL.FTZ R200, R59, R200 ;  /* 0x000000c83bc87220 */ /* 0x000fe40000410000 */
[----:B------:R-:W-:Y:S01]  /*37e0*/  FADD.FTZ R145, RZ, R145 ;  /* 0x00000091ff917221 */ /* 0x000fe20000010000 */
[----:B------:R-:W0:Y:S01]  /*37f0*/  MUFU.EX2 R138, R138 ;  /* 0x0000008a008a7308 */ /* 0x000e220000000800 */
[----:B------:R-:W-:Y:S01]  /*3800*/  PRMT R199, RZ, 0x5410, R11 ;  /* 0x00005410ffc77816 */ /* 0x000fe2000000000b */
[----:B------:R-:W-:-:S02]  /*3810*/  FADD.FTZ R143, R200, R143 ;  /* 0x0000008fc88f7221 */ /* 0x000fc40000010000 */
[----:B--2---:R-:W-:Y:S02]  /*3820*/  FMUL.FTZ R136, R50, R135 ;  /* 0x0000008732887220 */ /* 0x004fe40000410000 */
[----:B------:R-:W-:Y:S02]  /*3830*/  FMUL.FTZ R199, R58, R199 ;  /* 0x000000c73ac77220 */ /* 0x000fe40000410000 */
[-C--:B------:R-:W-:Y:S02]  /*3840*/  FMUL.FTZ R140, R52, R135.reuse ;  /* 0x00000087348c7220 */ /* 0x080fe40000410000 */
[----:B------:R-:W2:Y:S01]  /*3850*/  MUFU.EX2 R136, R136 ;  /* 0x0000008800887308 */ /* 0x000ea20000000800 */
[----:B------:R0:W5:Y:S01]  /*3860*/  @!P0 LDG.E.128 R12, [R106.64] ;  /* 0x000000206a0c8981 */ /* 0x000162000c1e1d00 */
[----:B------:R-:W-:Y:S02]  /*3870*/  FMUL.FTZ R139, R53, R135 ;  /* 0x00000087358b7220 */ /* 0x000fe40000410000 */
[----:B0-----:R-:W-:-:S02]  /*3880*/  FMUL.FTZ R106, R123, R145 ;  /* 0x000000917b6a7220 */ /* 0x001fc40000410000 */
[-C--:B------:R-:W-:Y:S02]  /*3890*/  FMUL.FTZ R107, R123, R143.reuse ;  /* 0x0000008f7b6b7220 */ /* 0x080fe40000410000 */
[C---:B------:R-:W-:Y:S02]  /*38a0*/  FFMA.FTZ R106, R124.reuse, R143, -R106 ;  /* 0x0000008f7c6a7223 */ /* 0x040fe4000001086a */
[----:B------:R-:W-:Y:S02]  /*38b0*/  FMUL.FTZ R141, R51, R135 ;  /* 0x00000087338d7220 */ /* 0x000fe40000410000 */
[----:B------:R-:W-:Y:S02]  /*38c0*/  FFMA.FTZ R107, R124, R145, R107 ;  /* 0x000000917c6b7223 */ /* 0x000fe4000001006b */
[----:B------:R-:W-:Y:S02]  /*38d0*/  FADD.FTZ R106, R199, R106 ;  /* 0x0000006ac76a7221 */ /* 0x000fe40000010000 */
[----:B------:R-:W-:Y:S01]  /*38e0*/  FMUL.FTZ R135, R48, R135 ;  /* 0x0000008730877220 */ /* 0x000fe20000410000 */
[----:B------:R-:W0:Y:S01]  /*38f0*/  MUFU.EX2 R140, R140 ;  /* 0x0000008c008c7308 */ /* 0x000e220000000800 */
[----:B------:R-:W-:-:S02]  /*3900*/  FMUL.FTZ R116, R138, R116 ;  /* 0x000000748a747220 */ /* 0x000fc40000410000 */
[----:B------:R-:W-:Y:S02]  /*3910*/  FMUL.FTZ R115, R138, R115 ;  /* 0x000000738a737220 */ /* 0x000fe40000410000 */
[----:B------:R-:W-:Y:S02]  /*3920*/  FADD.FTZ R107, RZ, R107 ;  /* 0x0000006bff6b7221 */ /* 0x000fe40000010000 */
[----:B------:R-:W-:Y:S01]  /*3930*/  FMUL.FTZ R138, R121, R106 ;  /* 0x0000006a798a7220 */ /* 0x000fe20000410000 */
[----:B------:R-:W0:Y:S01]  /*3940*/  MUFU.EX2 R139, R139 ;  /* 0x0000008b008b7308 */ /* 0x000e220000000800 */
[C---:B------:R-:W-:Y:S01]  /*3950*/  FMUL.FTZ R118, R137.reuse, R118 ;  /* 0x0000007689767220 */ /* 0x040fe20000410000 */
[----:B------:R-:W-:Y:S01]  /*3960*/  PRMT R198, RZ, 0x7610, R11 ;  /* 0x00007610ffc67816 */ /* 0x000fe2000000000b */
[----:B------:R-:W-:Y:S02]  /*3970*/  FMUL.FTZ R117, R137, R117 ;  /* 0x0000007589757220 */ /* 0x000fe40000410000 */
[----:B------:R-:W-:-:S02]  /*3980*/  FMUL.FTZ R137, R121, R107 ;  /* 0x0000006b79897220 */ /* 0x000fc40000410000 */
[C---:B------:R-:W-:Y:S01]  /*3990*/  FFMA.FTZ R138, R122.reuse, R107, R138 ;  /* 0x0000006b7a8a7223 */ /* 0x040fe2000001008a */
[----:B------:R-:W1:Y:S01]  /*39a0*/  MUFU.EX2 R135, R135 ;  /* 0x0000008700877308 */ /* 0x000e620000000800 */
[----:B------:R-:W-:Y:S02]  /*39b0*/  FFMA.FTZ R137, R122, R106, -R137 ;  /* 0x0000006a7a897223 */ /* 0x000fe40000010889 */
[----:B------:R-:W-:Y:S02]  /*39c0*/  FMUL.FTZ R198, R57, R198 ;  /* 0x000000c639c67220 */ /* 0x000fe40000410000 */
[----:B------:R-:W-:Y:S02]  /*39d0*/  FADD.FTZ R138, RZ, R138 ;  /* 0x0000008aff8a7221 */ /* 0x000fe40000010000 */
[C---:B--2---:R-:W-:Y:S02]  /*39e0*/  FMUL.FTZ R108, R136.reuse, R108 ;  /* 0x0000006c886c7220 */ /* 0x044fe40000410000 */
[----:B------:R-:W-:-:S02]  /*39f0*/  FMUL.FTZ R107, R136, R105 ;  /* 0x00000069886b7220 */ /* 0x000fc40000410000 */
[----:B------:R-:W-:Y:S02]  /*3a00*/  FADD.FTZ R137, R198, R137 ;  /* 0x00000089c6897221 */ /* 0x000fe40000010000 */
[----:B------:R-:W-:Y:S02]  /*3a10*/  FMUL.FTZ R136, R119, R138 ;  /* 0x0000008a77887220 */ /* 0x000fe40000410000 */
[C---:B0-----:R-:W-:Y:S02]  /*3a20*/  FMUL.FTZ R112, R140.reuse, R112 ;  /* 0x000000708c707220 */ /* 0x041fe40000410000 */
[----:B------:R-:W-:Y:S02]  /*3a30*/  FMUL.FTZ R111, R140, R111 ;  /* 0x0000006f8c6f7220 */ /* 0x000fe40000410000 */
[----:B------:R-:W-:Y:S02]  /*3a40*/  FFMA.FTZ R140, R120, R137, -R136 ;  /* 0x00000089788c7223 */ /* 0x000fe40000010888 */
[----:B------:R-:W-:-:S02]  /*3a50*/  FMUL.FTZ R136, R32, R133 ;  /* 0x0000008520887220 */ /* 0x000fc40000410000 */
[C---:B------:R-:W-:Y:S02]  /*3a60*/  FMUL.FTZ R114, R139.reuse, R114 ;  /* 0x000000728b727220 */ /* 0x040fe40000410000 */
[----:B------:R-:W-:Y:S02]  /*3a70*/  FMUL.FTZ R113, R139, R113 ;  /* 0x000000718b717220 */ /* 0x000fe40000410000 */
[----:B------:R-:W-:Y:S02]  /*3a80*/  FMUL.FTZ R139, R119, R137 ;  /* 0x00000089778b7220 */ /* 0x000fe40000410000 */
[C---:B-1----:R-:W-:Y:S02]  /*3a90*/  FMUL.FTZ R106, R135.reuse, R144 ;  /* 0x00000090876a7220 */ /* 0x042fe40000410000 */
[----:B------:R-:W-:Y:S02]  /*3aa0*/  FMUL.FTZ R105, R135, R142 ;  /* 0x0000008e87697220 */ /* 0x000fe40000410000 */
[----:B------:R-:W-:-:S02]  /*3ab0*/  FMUL.FTZ R135, R33, R133 ;  /* 0x0000008521877220 */ /* 0x000fc40000410000 */
[----:B------:R-:W-:Y:S02]  /*3ac0*/  FFMA.FTZ R136, R33, R134, R136 ;  /* 0x0000008621887223 */ /* 0x000fe40000010088 */
[----:B------:R-:W-:Y:S02]  /*3ad0*/  FFMA.FTZ R139, R120, R138, R139 ;  /* 0x0000008a788b7223 */ /* 0x000fe4000001008b */
[----:B------:R-:W-:Y:S02]  /*3ae0*/  FFMA.FTZ R135, R32, R134, -R135 ;  /* 0x0000008620877223 */ /* 0x000fe40000010887 */
[C---:B------:R-:W-:Y:S02]  /*3af0*/  FMUL.FTZ R137, R131.reuse, R136 ;  /* 0x0000008883897220 */ /* 0x040fe40000410000 */
[----:B------:R-:W-:Y:S02]  /*3b00*/  FADD.FTZ R138, RZ, R139 ;  /* 0x0000008bff8a7221 */ /* 0x000fe40000010000 */
[----:B------:R-:W-:-:S02]  /*3b10*/  FMUL.FTZ R139, R131, R135 ;  /* 0x00000087838b7220 */ /* 0x000fc40000410000 */
[C---:B------:R-:W-:Y:S02]  /*3b20*/  FFMA.FTZ R137, R132.reuse, R135, -R137 ;  /* 0x0000008784897223 */ /* 0x040fe40000010889 */
[----:B------:R-:W-:Y:S02]  /*3b30*/  FFMA.FTZ R139, R132, R136, R139 ;  /* 0x00000088848b7223 */ /* 0x000fe4000001008b */
[C---:B------:R-:W-:Y:S02]  /*3b40*/  FMUL.FTZ R136, R129.reuse, R137 ;  /* 0x0000008981887220 */ /* 0x040fe40000410000 */
[-C--:B------:R-:W-:Y:S02]  /*3b50*/  FMUL.FTZ R135, R129, R139.reuse ;  /* 0x0000008b81877220 */ /* 0x080fe40000410000 */
[C---:B------:R-:W-:Y:S02]  /*3b60*/  FFMA.FTZ R136, R130.reuse, R139, R136 ;  /* 0x0000008b82887223 */ /* 0x040fe40000010088 */
[----:B------:R-:W-:-:S02]  /*3b70*/  FFMA.FTZ R135, R130, R137, -R135 ;  /* 0x0000008982877223 */ /* 0x000fc40000010887 */
[CC--:B------:R-:W-:Y:S01]  /*3b80*/  FMUL.FTZ R137, R127.reuse, R136.reuse ;  /* 0x000000887f897220 */ /* 0x0c0fe20000410000 */
[----:B------:R-:W0:Y:S01]  /*3b90*/  MUFU.EX2 R141, R141 ;  /* 0x0000008d008d7308 */ /* 0x000e220000000800 */
[----:B------:R-:W-:Y:S01]  /*3ba0*/  PRMT R197, RZ, 0x5410, R4 ;  /* 0x00005410ffc57816 */ /* 0x000fe20000000004 */
[-C--:B------:R-:W-:Y:S02]  /*3bb0*/  FMUL.FTZ R139, R127, R135.reuse ;  /* 0x000000877f8b7220 */ /* 0x080fe40000410000 */
[C---:B------:R-:W-:Y:S02]  /*3bc0*/  FFMA.FTZ R137, R128.reuse, R135, -R137 ;  /* 0x0000008780897223 */ /* 0x040fe40000010889 */
[----:B------:R-:W-:Y:S02]  /*3bd0*/  FFMA.FTZ R139, R128, R136, R139 ;  /* 0x00000088808b7223 */ /* 0x000fe4000001008b */
[----:B------:R-:W-:Y:S02]  /*3be0*/  FMUL.FTZ R197, R56, R197 ;  /* 0x000000c538c57220 */ /* 0x000fe40000410000 */
[----:B------:R-:W-:-:S02]  /*3bf0*/  FMUL.FTZ R136, R125, R137 ;  /* 0x000000897d887220 */ /* 0x000fc40000410000 */
[-C--:B------:R-:W-:Y:S02]  /*3c00*/  FMUL.FTZ R135, R125, R139.reuse ;  /* 0x0000008b7d877220 */ /* 0x080fe40000410000 */
[----:B------:R-:W-:Y:S02]  /*3c10*/  FADD.FTZ R140, R197, R140 ;  /* 0x0000008cc58c7221 */ /* 0x000fe40000010000 */
[C---:B------:R-:W-:Y:S02]  /*3c20*/  FFMA.FTZ R136, R126.reuse, R139, R136 ;  /* 0x0000008b7e887223 */ /* 0x040fe40000010088 */
[----:B------:R-:W-:Y:S02]  /*3c30*/  FFMA.FTZ R135, R126, R137, -R135 ;  /* 0x000000897e877223 */ /* 0x000fe40000010887 */
[----:B------:R-:W-:Y:S02]  /*3c40*/  FMUL.FTZ R143, R117, R140 ;  /* 0x0000008c758f7220 */ /* 0x000fe40000410000 */
[----:B------:R-:W-:Y:S01]  /*3c50*/  FMUL.FTZ R137, R123, R136 ;  /* 0x000000887b897220 */ /* 0x000fe20000410000 */
[----:B------:R-:W-:Y:S01]  /*3c60*/  PRMT R196, RZ, 0x7610, R4 ;  /* 0x00007610ffc47816 */ /* 0x000fe20000000004 */
[----:B0-----:R-:W-:-:S02]  /*3c70*/  FMUL.FTZ R110, R141, R110 ;  /* 0x0000006e8d6e7220 */ /* 0x001fc40000410000 */
[----:B------:R-:W-:Y:S02]  /*3c80*/  FMUL.FTZ R109, R141, R109 ;  /* 0x0000006d8d6d7220 */ /* 0x000fe40000410000 */
[-C--:B------:R-:W-:Y:S02]  /*3c90*/  FMUL.FTZ R139, R123, R135.reuse ;  /* 0x000000877b8b7220 */ /* 0x080fe40000410000 */
[-C--:B------:R-:W-:Y:S02]  /*3ca0*/  FMUL.FTZ R141, R117, R138.reuse ;  /* 0x0000008a758d7220 */ /* 0x080fe40000410000 */
[----:B------:R-:W-:Y:S02]  /*3cb0*/  FFMA.FTZ R143, R118, R138, R143 ;  /* 0x0000008a768f7223 */ /* 0x000fe4000001008f */
[C---:B------:R-:W-:Y:S02]  /*3cc0*/  FFMA.FTZ R137, R124.reuse, R135, -R137 ;  /* 0x000000877c897223 */ /* 0x040fe40000010889 */
[----:B------:R-:W-:-:S02]  /*3cd0*/  FFMA.FTZ R139, R124, R136, R139 ;  /* 0x000000887c8b7223 */ /* 0x000fc4000001008b */
[----:B------:R-:W-:Y:S02]  /*3ce0*/  FFMA.FTZ R141, R118, R140, -R141 ;  /* 0x0000008c768d7223 */ /* 0x000fe4000001088d */
[----:B------:R-:W-:Y:S02]  /*3cf0*/  FMUL.FTZ R196, R55, R196 ;  /* 0x000000c437c47220 */ /* 0x000fe40000410000 */
[----:B------:R-:W-:Y:S02]  /*3d00*/  FADD.FTZ R143, RZ, R143 ;  /* 0x0000008fff8f7221 */ /* 0x000fe40000010000 */
[C---:B------:R-:W-:Y:S01]  /*3d10*/  FMUL.FTZ R136, R121.reuse, R137 ;  /* 0x0000008979887220 */ /* 0x040fe20000410000 */
[----:B------:R-:W-:Y:S01]  /*3d20*/  PRMT R195, RZ, 0x5410, R5 ;  /* 0x00005410ffc37816 */ /* 0x000fe20000000005 */
[----:B------:R-:W-:Y:S02]  /*3d30*/  FMUL.FTZ R135, R121, R139 ;  /* 0x0000008b79877220 */ /* 0x000fe40000410000 */
[----:B------:R-:W-:-:S02]  /*3d40*/  FADD.FTZ R141, R196, R141 ;  /* 0x0000008dc48d7221 */ /* 0x000fc40000010000 */
[C---:B------:R-:W-:Y:S02]  /*3d50*/  FMUL.FTZ R138, R115.reuse, R143 ;  /* 0x0000008f738a7220 */ /* 0x040fe40000410000 */
[C---:B------:R-:W-:Y:S02]  /*3d60*/  FFMA.FTZ R136, R122.reuse, R139, R136 ;  /* 0x0000008b7a887223 */ /* 0x040fe40000010088 */
[----:B------:R-:W-:Y:S02]  /*3d70*/  FFMA.FTZ R135, R122, R137, -R135 ;  /* 0x000000897a877223 */ /* 0x000fe40000010887 */
[-C--:B------:R-:W-:Y:S02]  /*3d80*/  FMUL.FTZ R140, R115, R141.reuse ;  /* 0x0000008d738c7220 */ /* 0x080fe40000410000 */
[----:B------:R-:W-:Y:S02]  /*3d90*/  FFMA.FTZ R138, R116, R141, -R138 ;  /* 0x0000008d748a7223 */ /* 0x000fe4000001088a */
[----:B------:R-:W-:-:S02]  /*3da0*/  FMUL.FTZ R195, R54, R195 ;  /* 0x000000c336c37220 */ /* 0x000fc40000410000 */
[CC--:B------:R-:W-:Y:S02]  /*3db0*/  FMUL.FTZ R137, R119.reuse, R136.reuse ;  /* 0x0000008877897220 */ /* 0x0c0fe40000410000 */
[----:B------:R-:W-:Y:S02]  /*3dc0*/  FMUL.FTZ R139, R119, R135 ;  /* 0x00000087778b7220 */ /* 0x000fe40000410000 */
[----:B------:R-:W-:Y:S02]  /*3dd0*/  FFMA.FTZ R140, R116, R143, R140 ;  /* 0x0000008f748c7223 */ /* 0x000fe4000001008c */
[----:B------:R-:W-:Y:S02]  /*3de0*/  FADD.FTZ R138, R195, R138 ;  /* 0x0000008ac38a7221 */ /* 0x000fe40000010000 */
[C---:B------:R-:W-:Y:S02]  /*3df0*/  FFMA.FTZ R137, R120.reuse, R135, -R137 ;  /* 0x0000008778897223 */ /* 0x040fe40000010889 */
[----:B------:R-:W-:-:S02]  /*3e00*/  FFMA.FTZ R139, R120, R136, R139 ;  /* 0x00000088788b7223 */ /* 0x000fc4000001008b */
[----:B------:R-:W-:Y:S02]  /*3e10*/  FADD.FTZ R140, RZ, R140 ;  /* 0x0000008cff8c7221 */ /* 0x000fe40000010000 */
[----:B------:R-:W-:Y:S02]  /*3e20*/  FMUL.FTZ R143, R113, R138 ;  /* 0x0000008a718f7220 */ /* 0x000fe40000410000 */
[C---:B------:R-:W-:Y:S01]  /*3e30*/  FMUL.FTZ R136, R117.reuse, R137 ;  /* 0x0000008975887220 */ /* 0x040fe20000410000 */
[----:B------:R-:W-:Y:S01]  /*3e40*/  PRMT R194, RZ, 0x7610, R5 ;  /* 0x00007610ffc27816 */ /* 0x000fe20000000005 */
[----:B------:R-:W-:Y:S02]  /*3e50*/  FMUL.FTZ R135, R117, R139 ;  /* 0x0000008b75877220 */ /* 0x000fe40000410000 */
[-C--:B------:R-:W-:Y:S02]  /*3e60*/  FMUL.FTZ R141, R113, R140.reuse ;  /* 0x0000008c718d7220 */ /* 0x080fe40000410000 */
[----:B------:R-:W-:-:S02]  /*3e70*/  FFMA.FTZ R143, R114, R140, R143 ;  /* 0x0000008c728f7223 */ /* 0x000fc4000001008f */
[C---:B------:R-:W-:Y:S02]  /*3e80*/  FFMA.FTZ R136, R118.reuse, R139, R136 ;  /* 0x0000008b76887223 */ /* 0x040fe40000010088 */
[----:B------:R-:W-:Y:S02]  /*3e90*/  FFMA.FTZ R135, R118, R137, -R135 ;  /* 0x0000008976877223 */ /* 0x000fe40000010887 */
        /* <DEDUP_REMOVED lines=10> */
[-C--:B------:R-:W-:Y:S02]  /*3f40*/  FMUL.FTZ R140, R111, R141.reuse ;  /* 0x0000008d6f8c7220 */ /* 0x080fe40000410000 */
[----:B------:R-:W-:-:S02]  /*3f50*/  FFMA.FTZ R138, R112, R141, -R138 ;  /* 0x0000008d708a7223 */ /* 0x000fc4000001088a */
[----:B------:R-:W-:Y:S02]  /*3f60*/  FMUL.FTZ R193, R52, R193 ;  /* 0x000000c134c17220 */ /* 0x000fe40000410000 */
[C---:B------:R-:W-:Y:S02]  /*3f70*/  FMUL.FTZ R136, R113.reuse, R137 ;  /* 0x0000008971887220 */ /* 0x040fe40000410000 */
[----:B------:R-:W-:Y:S02]  /*3f80*/  FMUL.FTZ R135, R113, R139 ;  /* 0x0000008b71877220 */ /* 0x000fe40000410000 */
[----:B------:R-:W-:Y:S02]  /*3f90*/  FFMA.FTZ R140, R112, R143, R140 ;  /* 0x0000008f708c7223 */ /* 0x000fe4000001008c */
[----:B------:R-:W-:Y:S02]  /*3fa0*/  FADD.FTZ R138, R193, R138 ;  /* 0x0000008ac18a7221 */ /* 0x000fe40000010000 */
[----:B------:R-:W-:-:S02]  /*3fb0*/  FFMA.FTZ R136, R114, R139, R136 ;  /* 0x0000008b72887223 */ /* 0x000fc40000010088 */
[----:B------:R-:W-:Y:S02]  /*3fc0*/  FFMA.FTZ R135, R114, R137, -R135 ;  /* 0x0000008972877223 */ /* 0x000fe40000010887 */
[----:B------:R-:W-:Y:S02]  /*3fd0*/  FADD.FTZ R140, RZ, R140 ;  /* 0x0000008cff8c7221 */ /* 0x000fe40000010000 */
[----:B------:R-:W-:Y:S02]  /*3fe0*/  FMUL.FTZ R143, R109, R138 ;  /* 0x0000008a6d8f7220 */ /* 0x000fe40000410000 */
[C---:B------:R-:W-:Y:S01]  /*3ff0*/  FMUL.FTZ R137, R111.reuse, R136 ;  /* 0x000000886f897220 */ /* 0x040fe20000410000 */
[----:B----4-:R0:W1:Y:S01]  /*4000*/  R2UR UR43, R3 ;  /* 0x00000000032b73c2 */ /* 0x01006200000e0000 */
[----:B------:R-:W-:Y:S01]  /*4010*/  PRMT R192, RZ, 0x7610, R6 ;  /* 0x00007610ffc07816 */ /* 0x000fe20000000006 */
[----:B------:R-:W-:Y:S02]  /*4020*/  FMUL.FTZ R139, R111, R135 ;  /* 0x000000876f8b7220 */ /* 0x000fe40000410000 */
[----:B------:R-:W-:-:S02]  /*4030*/  FMUL.FTZ R141, R109, R140 ;  /* 0x0000008c6d8d7220 */ /* 0x000fc40000410000 */
[----:B------:R-:W-:Y:S02]  /*4040*/  FFMA.FTZ R143, R110, R140, R143 ;  /* 0x0000008c6e8f7223 */ /* 0x000fe4000001008f */
[----:B------:R2:W4:Y:S01]  /*4050*/  R2UR UR42, R2 ;  /* 0x00000000022a73c2 */ /* 0x00052200000e0000 */
[C---:B------:R-:W-:Y:S02]  /*4060*/  FFMA.FTZ R137, R112.reuse, R135, -R137 ;  /* 0x0000008770897223 */ /* 0x040fe40000010889 */
[----:B------:R-:W-:Y:S02]  /*4070*/  FFMA.FTZ R139, R112, R136, R139 ;  /* 0x00000088708b7223 */ /* 0x000fe4000001008b */
[----:B------:R-:W-:Y:S02]  /*4080*/  FFMA.FTZ R141, R110, R138, -R141 ;  /* 0x0000008a6e8d7223 */ /* 0x000fe4000001088d */
[----:B------:R-:W-:Y:S02]  /*4090*/  FMUL.FTZ R192, R51, R192 ;  /* 0x000000c033c07220 */ /* 0x000fe40000410000 */
[----:B------:R-:W-:-:S02]  /*40a0*/  FADD.FTZ R143, RZ, R143 ;  /* 0x0000008fff8f7221 */ /* 0x000fc40000010000 */
[C---:B------:R-:W-:Y:S01]  /*40b0*/  FMUL.FTZ R136, R109.reuse, R137 ;  /* 0x000000896d887220 */ /* 0x040fe20000410000 */
[----:B------:R-:W-:Y:S01]  /*40c0*/  PRMT R191, RZ, 0x5410, R7 ;  /* 0x00005410ffbf7816 */ /* 0x000fe20000000007 */
[----:B------:R-:W-:Y:S02]  /*40d0*/  FMUL.FTZ R135, R109, R139 ;  /* 0x0000008b6d877220 */ /* 0x000fe40000410000 */
[----:B------:R-:W-:Y:S02]  /*40e0*/  FADD.FTZ R141, R192, R141 ;  /* 0x0000008dc08d7221 */ /* 0x000fe40000010000 */
[----:B------:R-:W-:Y:S02]  /*40f0*/  FMUL.FTZ R138, R107, R143 ;  /* 0x0000008f6b8a7220 */ /* 0x000fe40000410000 */
[C---:B------:R-:W-:Y:S02]  /*4100*/  FFMA.FTZ R136, R110.reuse, R139, R136 ;  /* 0x0000008b6e887223 */ /* 0x040fe40000010088 */
[----:B------:R-:W-:-:S02]  /*4110*/  FFMA.FTZ R135, R110, R137, -R135 ;  /* 0x000000896e877223 */ /* 0x000fc40000010887 */
[CC--:B------:R-:W-:Y:S02]  /*4120*/  FMUL.FTZ R140, R107.reuse, R141.reuse ;  /* 0x0000008d6b8c7220 */ /* 0x0c0fe40000410000 */
[----:B------:R-:W-:Y:S02]  /*4130*/  FFMA.FTZ R138, R108, R141, -R138 ;  /* 0x0000008d6c8a7223 */ /* 0x000fe4000001088a */
[----:B------:R-:W-:Y:S02]  /*4140*/  FMUL.FTZ R191, R50, R191 ;  /* 0x000000bf32bf7220 */ /* 0x000fe40000410000 */
[----:B------:R-:W-:Y:S02]  /*4150*/  FMUL.FTZ R137, R107, R136 ;  /* 0x000000886b897220 */ /* 0x000fe40000410000 */
[----:B------:R-:W-:Y:S02]  /*4160*/  FFMA.FTZ R140, R108, R143, R140 ;  /* 0x0000008f6c8c7223 */ /* 0x000fe4000001008c */
[----:B------:R-:W-:-:S02]  /*4170*/  FADD.FTZ R138, R191, R138 ;  /* 0x0000008abf8a7221 */ /* 0x000fc40000010000 */
[CC--:B--2---:R-:W-:Y:S01]  /*4180*/  FFMA.FTZ R2, R108.reuse, R135.reuse, -R137 ;  /* 0x000000876c027223 */ /* 0x0c4fe20000010889 */
[----:B------:R-:W-:Y:S01]  /*4190*/  PRMT R137, RZ, 0x7610, R20 ;  /* 0x00007610ff897816 */ /* 0x000fe20000000014 */
[----:B0-----:R-:W-:Y:S01]  /*41a0*/  FMUL.FTZ R3, R107, R135 ;  /* 0x000000876b037220 */ /* 0x001fe20000410000 */
[----:B------:R-:W-:Y:S01]  /*41b0*/  PRMT R147, RZ, 0x7610, R21 ;  /* 0x00007610ff937816 */ /* 0x000fe20000000015 */
[----:B------:R-:W-:Y:S01]  /*41c0*/  FADD.FTZ R140, RZ, R140 ;  /* 0x0000008cff8c7221 */ /* 0x000fe20000010000 */
[----:B------:R-:W-:Y:S01]  /*41d0*/  PRMT R135, RZ, 0x5410, R20 ;  /* 0x00005410ff877816 */ /* 0x000fe20000000014 */
[----:B------:R-:W-:Y:S01]  /*41e0*/  FMUL.FTZ R139, R105, R138 ;  /* 0x0000008a698b7220 */ /* 0x000fe20000410000 */
[--C-:B------:R-:W-:Y:S01]  /*41f0*/  PRMT R146, RZ, 0x5410, R22.reuse ;  /* 0x00005410ff927816 */ /* 0x100fe20000000016 */
[----:B------:R-:W-:Y:S01]  /*4200*/  FFMA.FTZ R3, R108, R136, R3 ;  /* 0x000000886c037223 */ /* 0x000fe20000010003 */
[----:B------:R-:W-:Y:S01]  /*4210*/  PRMT R149, RZ, 0x7610, R22 ;  /* 0x00007610ff957816 */ /* 0x000fe20000000016 */
[C---:B-1----:R-:W-:Y:S01]  /*4220*/  FMUL.FTZ R20, R137.reuse, UR43 ;  /* 0x0000002b89147c20 */ /* 0x042fe20008410000 */
[----:B------:R-:W-:Y:S01]  /*4230*/  PRMT R136, RZ, 0x5410, R21 ;  /* 0x00005410ff887816 */ /* 0x000fe20000000015 */
[----:B----4-:R-:W-:Y:S01]  /*4240*/  FMUL.FTZ R22, R137, UR42 ;  /* 0x0000002a89167c20 */ /* 0x010fe20008410000 */
[----:B------:R-:W-:Y:S01]  /*4250*/  PRMT R148, RZ, 0x5410, R23 ;  /* 0x00005410ff947816 */ /* 0x000fe20000000017 */
[----:B------:R-:W-:Y:S01]  /*4260*/  FFMA.FTZ R184, R106, R140, R139 ;  /* 0x0000008c6ab87223 */ /* 0x000fe2000001008b */
[----:B------:R-:W-:Y:S01]  /*4270*/  PRMT R151, RZ, 0x7610, R23 ;  /* 0x00007610ff977816 */ /* 0x000fe20000000017 */
[----:B------:R-:W-:-:S02]  /*4280*/  FMUL.FTZ R23, R147, UR43 ;  /* 0x0000002b93177c20 */ /* 0x000fc40008410000 */
[----:B------:R-:W-:Y:S02]  /*4290*/  FMUL.FTZ R139, R147, UR42 ;  /* 0x0000002a938b7c20 */ /* 0x000fe40008410000 */
[----:B------:R-:W-:Y:S02]  /*42a0*/  FADD.FTZ R144, R97, R97 ;  /* 0x0000006161907221 */ /* 0x000fe40000010000 */
[C---:B------:R-:W-:Y:S02]  /*42b0*/  FFMA.FTZ R145, R135.reuse, UR42, -R20 ;  /* 0x0000002a87917c23 */ /* 0x040fe40008010814 */
[----:B------:R-:W-:Y:S02]  /*42c0*/  FFMA.FTZ R21, R135, UR43, R22 ;  /* 0x0000002b87157c23 */ /* 0x000fe40008010016 */
[----:B------:R-:W-:Y:S02]  /*42d0*/  FADD.FTZ R142, R96, R96 ;  /* 0x00000060608e7221 */ /* 0x000fe40000010000 */
[----:B------:R-:W-:-:S02]  /*42e0*/  FFMA.FTZ R23, R136, UR42, -R23 ;  /* 0x0000002a88177c23 */ /* 0x000fc40008010817 */
[----:B------:R-:W-:Y:S02]  /*42f0*/  FFMA.FTZ R139, R136, UR43, R139 ;  /* 0x0000002b888b7c23 */ /* 0x000fe4000801008b */
[C---:B------:R-:W-:Y:S02]  /*4300*/  FMUL.FTZ R145, R144.reuse, R145 ;  /* 0x0000009190917220 */ /* 0x040fe40000410000 */
[----:B------:R-:W-:Y:S02]  /*4310*/  FMUL.FTZ R144, R144, R21 ;  /* 0x0000001590907220 */ /* 0x000fe40000410000 */
[----:B------:R-:W-:Y:S02]  /*4320*/  FMUL.FTZ R143, R142, R23 ;  /* 0x000000178e8f7220 */ /* 0x000fe40000410000 */
[----:B------:R-:W-:Y:S01]  /*4330*/  FMUL.FTZ R21, R149, UR43 ;  /* 0x0000002b95157c20 */ /* 0x000fe20008410000 */
[----:B------:R-:W-:Y:S01]  /*4340*/  PRMT R159, RZ, 0x7610, R25 ;  /* 0x00007610ff9f7816 */ /* 0x000fe20000000019 */
[----:B------:R-:W-:-:S02]  /*4350*/  FMUL.FTZ R185, R105, R140 ;  /* 0x0000008c69b97220 */ /* 0x000fc40000410000 */
[----:B------:R-:W-:Y:S02]  /*4360*/  FMUL.FTZ R142, R142, R139 ;  /* 0x0000008b8e8e7220 */ /* 0x000fe40000410000 */
[C---:B------:R-:W-:Y:S01]  /*4370*/  FMUL.FTZ R139, R151.reuse, UR43 ;  /* 0x0000002b978b7c20 */ /* 0x040fe20008410000 */
[--C-:B------:R-:W-:Y:S01]  /*4380*/  PRMT R152, RZ, 0x7610, R24.reuse ;  /* 0x00007610ff987816 */ /* 0x100fe20000000018 */
[----:B------:R-:W-:Y:S01]  /*4390*/  FMUL.FTZ R141, R151, UR42 ;  /* 0x0000002a978d7c20 */ /* 0x000fe20008410000 */
[----:B------:R-:W-:Y:S01]  /*43a0*/  PRMT R150, RZ, 0x5410, R24 ;  /* 0x00005410ff967816 */ /* 0x000fe20000000018 */
[----:B------:R-:W-:Y:S02]  /*43b0*/  FADD.FTZ R140, R95, R95 ;  /* 0x0000005f5f8c7221 */ /* 0x000fe40000010000 */
[----:B------:R-:W-:Y:S01]  /*43c0*/  FFMA.FTZ R21, R146, UR42, -R21 ;  /* 0x0000002a92157c23 */ /* 0x000fe20008010815 */
[----:B------:R-:W-:Y:S01]  /*43d0*/  PRMT R24, RZ, 0x5410, R25 ;  /* 0x00005410ff187816 */ /* 0x000fe20000000019 */
[----:B------:R-:W-:Y:S01]  /*43e0*/  FFMA.FTZ R185, R106, R138, -R185 ;  /* 0x0000008a6ab97223 */ /* 0x000fe200000108b9 */
[----:B------:R-:W-:Y:S01]  /*43f0*/  PRMT R163, RZ, 0x7610, R27 ;  /* 0x00007610ffa37816 */ /* 0x000fe2000000001b */
[----:B------:R-:W-:-:S02]  /*4400*/  FADD.FTZ R138, R94, R94 ;  /* 0x0000005e5e8a7221 */ /* 0x000fc40000010000 */
[C---:B------:R-:W-:Y:S02]  /*4410*/  FFMA.FTZ R139, R148.reuse, UR42, -R139 ;  /* 0x0000002a948b7c23 */ /* 0x040fe4000801088b */
[----:B------:R-:W-:Y:S02]  /*4420*/  FFMA.FTZ R153, R148, UR43, R141 ;  /* 0x0000002b94997c23 */ /* 0x000fe4000801008d */
[----:B------:R-:W-:Y:S02]  /*4430*/  FMUL.FTZ R25, R159, UR43 ;  /* 0x0000002b9f197c20 */ /* 0x000fe40008410000 */
[----:B------:R-:W-:Y:S02]  /*4440*/  FMUL.FTZ R141, R140, R21 ;  /* 0x000000158c8d7220 */ /* 0x000fe40000410000 */
[----:B------:R-:W-:Y:S01]  /*4450*/  FMUL.FTZ R21, R152, UR43 ;  /* 0x0000002b98157c20 */ /* 0x000fe20008410000 */
[----:B------:R-:W-:Y:S01]  /*4460*/  PRMT R160, RZ, 0x5410, R27 ;  /* 0x00005410ffa07816 */ /* 0x000fe2000000001b */
[----:B------:R-:W-:-:S02]  /*4470*/  FMUL.FTZ R139, R138, R139 ;  /* 0x0000008b8a8b7220 */ /* 0x000fc40000410000 */
[----:B------:R-:W-:Y:S02]  /*4480*/  FMUL.FTZ R138, R138, R153 ;  /* 0x000000998a8a7220 */ /* 0x000fe40000410000 */
[----:B------:R-:W-:Y:S02]  /*4490*/  FADD.FTZ R154, R92, R92 ;  /* 0x0000005c5c9a7221 */ /* 0x000fe40000010000 */
[----:B------:R-:W-:Y:S01]  /*44a0*/  FFMA.FTZ R25, R24, UR42, -R25 ;  /* 0x0000002a18197c23 */ /* 0x000fe20008010819 */
[----:B------:R-:W-:Y:S01]  /*44b0*/  PRMT R161, RZ, 0x7610, R26 ;  /* 0x00007610ffa17816 */ /* 0x000fe2000000001a */
[----:B------:R-:W-:Y:S02]  /*44c0*/  FMUL.FTZ R153, R163, UR43 ;  /* 0x0000002ba3997c20 */ /* 0x000fe40008410000 */
[----:B------:R-:W-:Y:S02]  /*44d0*/  FADD.FTZ R156, R93, R93 ;  /* 0x0000005d5d9c7221 */ /* 0x000fe40000010000 */
[----:B------:R-:W-:-:S02]  /*44e0*/  FFMA.FTZ R21, R150, UR42, -R21 ;  /* 0x0000002a96157c23 */ /* 0x000fc40008010815 */
[----:B------:R-:W-:Y:S01]  /*44f0*/  FMUL.FTZ R165, R163, UR42 ;  /* 0x0000002aa3a57c20 */ /* 0x000fe20008410000 */
[----:B------:R-:W-:Y:S01]  /*4500*/  PRMT R158, RZ, 0x5410, R26 ;  /* 0x00005410ff9e7816 */ /* 0x000fe2000000001a */
[----:B------:R-:W-:Y:S02]  /*4510*/  FMUL.FTZ R155, R154, R25 ;  /* 0x000000199a9b7220 */ /* 0x000fe40000410000 */
[----:B------:R-:W-:Y:S02]  /*4520*/  FADD.FTZ R25, R90, R90 ;  /* 0x0000005a5a197221 */ /* 0x000fe40000010000 */
[----:B------:R-:W-:Y:S01]  /*4530*/  FFMA.FTZ R26, R160, UR42, -R153 ;  /* 0x0000002aa01a7c23 */ /* 0x000fe20008010899 */
[----:B------:R-:W-:Y:S01]  /*4540*/  PRMT R164, RZ, 0x7610, R28 ;  /* 0x00007610ffa47816 */ /* 0x000fe2000000001c */
[----:B------:R-:W-:Y:S02]  /*4550*/  FMUL.FTZ R157, R156, R21 ;  /* 0x000000159c9d7220 */ /* 0x000fe40000410000 */
[----:B------:R-:W-:-:S02]  /*4560*/  FFMA.FTZ R162, R160, UR43, R165 ;  /* 0x0000002ba0a27c23 */ /* 0x000fc400080100a5 */
[----:B------:R-:W-:Y:S01]  /*4570*/  FMUL.FTZ R21, R161, UR43 ;  /* 0x0000002ba1157c20 */ /* 0x000fe20008410000 */
[----:B------:R-:W-:Y:S01]  /*4580*/  PRMT R171, RZ, 0x7610, R29 ;  /* 0x00007610ffab7816 */ /* 0x000fe2000000001d */
[C---:B------:R-:W-:Y:S02]  /*4590*/  FMUL.FTZ R26, R25.reuse, R26 ;  /* 0x0000001a191a7220 */ /* 0x040fe40000410000 */
[----:B------:R-:W-:Y:S01]  /*45a0*/  FMUL.FTZ R25, R25, R162 ;  /* 0x000000a219197220 */ /* 0x000fe20000410000 */
[----:B------:R-:W-:Y:S01]  /*45b0*/  PRMT R162, RZ, 0x5410, R28 ;  /* 0x00005410ffa27816 */ /* 0x000fe2000000001c */
[----:B------:R-:W-:Y:S02]  /*45c0*/  FMUL.FTZ R27, R159, UR42 ;  /* 0x0000002a9f1b7c20 */ /* 0x000fe40008410000 */
[----:B------:R-:W-:Y:S02]  /*45d0*/  FFMA.FTZ R20, R158, UR42, -R21 ;  /* 0x0000002a9e147c23 */ /* 0x000fe40008010815 */
[----:B------:R-:W-:Y:S01]  /*45e0*/  FMUL.FTZ R21, R164, UR43 ;  /* 0x0000002ba4157c20 */ /* 0x000fe20008410000 */
[----:B------:R-:W-:Y:S01]  /*45f0*/  PRMT R28, RZ, 0x5410, R29 ;  /* 0x00005410ff1c7816 */ /* 0x000fe2000000001d */
[----:B------:R-:W-:Y:S01]  /*4600*/  FFMA.FTZ R27, R24, UR43, R27 ;  /* 0x0000002b181b7c23 */ /* 0x000fe2000801001b */
[----:B------:R-:W-:Y:S01]  /*4610*/  PRMT R176, RZ, 0x7610, R31 ;  /* 0x00007610ffb07816 */ /* 0x000fe2000000001f */
[----:B------:R-:W-:Y:S01]  /*4620*/  FMUL.FTZ R29, R171, UR43 ;  /* 0x0000002bab1d7c20 */ /* 0x000fe20008410000 */
[----:B------:R-:W-:Y:S01]  /*4630*/  PRMT R175, RZ, 0x7610, R30 ;  /* 0x00007610ffaf7816 */ /* 0x000fe2000000001e */
[----:B------:R-:W-:-:S02]  /*4640*/  FADD.FTZ R168, R89, R89 ;  /* 0x0000005959a87221 */ /* 0x000fc40000010000 */
[----:B------:R-:W-:Y:S01]  /*4650*/  FFMA.FTZ R21, R162, UR42, -R21 ;  /* 0x0000002aa2157c23 */ /* 0x000fe20008010815 */
[----:B------:R-:W-:Y:S01]  /*4660*/  PRMT R174, RZ, 0x5410, R31 ;  /* 0x00005410ffae7816 */ /* 0x000fe2000000001f */
[----:B------:R-:W-:Y:S01]  /*4670*/  FMUL.FTZ R154, R154, R27 ;  /* 0x0000001b9a9a7220 */ /* 0x000fe20000410000 */
[----:B------:R-:W-:Y:S01]  /*4680*/  PRMT R170, RZ, 0x5410, R30 ;  /* 0x00005410ffaa7816 */ /* 0x000fe2000000001e */
[----:B------:R-:W-:Y:S02]  /*4690*/  FADD.FTZ R166, R88, R88 ;  /* 0x0000005858a67221 */ /* 0x000fe40000010000 */
[----:B------:R-:W-:Y:S01]  /*46a0*/  FFMA.FTZ R29, R28, UR42, -R29 ;  /* 0x0000002a1c1d7c23 */ /* 0x000fe2000801081d */
[----:B---3--:R-:W-:Y:S01]  /*46b0*/  PRMT R177, RZ, 0x7610, R16 ;  /* 0x00007610ffb17816 */ /* 0x008fe20000000010 */
[----:B------:R-:W-:Y:S02]  /*46c0*/  FADD.FTZ R27, R91, R91 ;  /* 0x0000005b5b1b7221 */ /* 0x000fe40000010000 */
[----:B------:R-:W-:-:S02]  /*46d0*/  FMUL.FTZ R169, R168, R21 ;  /* 0x00000015a8a97220 */ /* 0x000fc40000410000 */
[C---:B------:R-:W-:Y:S02]  /*46e0*/  FMUL.FTZ R165, R176.reuse, UR43 ;  /* 0x0000002bb0a57c20 */ /* 0x040fe40008410000 */
[----:B------:R-:W-:Y:S02]  /*46f0*/  FMUL.FTZ R21, R175, UR43 ;  /* 0x0000002baf157c20 */ /* 0x000fe40008410000 */
[----:B------:R-:W-:Y:S02]  /*4700*/  FMUL.FTZ R173, R176, UR42 ;  /* 0x0000002ab0ad7c20 */ /* 0x000fe40008410000 */
[----:B------:R-:W-:Y:S01]  /*4710*/  FMUL.FTZ R167, R166, R29 ;  /* 0x0000001da6a77220 */ /* 0x000fe20000410000 */
[----:B------:R-:W-:Y:S01]  /*4720*/  PRMT R178, RZ, 0x5410, R16 ;  /* 0x00005410ffb27816 */ /* 0x000fe20000000010 */
[----:B------:R-:W-:Y:S02]  /*4730*/  FMUL.FTZ R153, R27, R20 ;  /* 0x000000141b997220 */ /* 0x000fe40000410000 */
[----:B------:R-:W-:-:S02]  /*4740*/  FADD.FTZ R29, R85, R85 ;  /* 0x00000055551d7221 */ /* 0x000fc40000010000 */
[----:B------:R-:W-:Y:S02]  /*4750*/  FFMA.FTZ R30, R174, UR42, -R165 ;  /* 0x0000002aae1e7c23 */ /* 0x000fe400080108a5 */
[----:B------:R-:W-:Y:S02]  /*4760*/  FFMA.FTZ R20, R170, UR42, -R21 ;  /* 0x0000002aaa147c23 */ /* 0x000fe40008010815 */
[----:B------:R-:W-:Y:S02]  /*4770*/  FFMA.FTZ R172, R174, UR43, R173 ;  /* 0x0000002baeac7c23 */ /* 0x000fe400080100ad */
[----:B------:R-:W-:Y:S02]  /*4780*/  FMUL.FTZ R21, R177, UR43 ;  /* 0x0000002bb1157c20 */ /* 0x000fe40008410000 */
[----:B------:R-:W-:Y:S01]  /*4790*/  FMUL.FTZ R31, R171, UR42 ;  /* 0x0000002aab1f7c20 */ /* 0x000fe20008410000 */
[----:B------:R-:W-:Y:S01]  /*47a0*/  ISETP.NE.AND P0, PT, R102, 0x3f, PT ;  /* 0x0000003f6600780c */ /* 0x000fe20003f05270 */
[----:B------:R-:W-:-:S02]  /*47b0*/  FMUL.FTZ R30, R29, R30 ;  /* 0x0000001e1d1e7220 */ /* 0x000fc40000410000 */
[----:B------:R-:W-:Y:S02]  /*47c0*/  FMUL.FTZ R29, R29, R172 ;  /* 0x000000ac1d1d7220 */ /* 0x000fe40000410000 */
[----:B------:R-:W-:Y:S02]  /*47d0*/  FADD.FTZ R172, R84, R84 ;  /* 0x0000005454ac7221 */ /* 0x000fe40000010000 */
[----:B------:R-:W-:Y:S02]  /*47e0*/  FFMA.FTZ R21, R178, UR42, -R21 ;  /* 0x0000002ab2157c23 */ /* 0x000fe40008010815 */
[----:B------:R-:W-:Y:S02]  /*47f0*/  FMUL.FTZ R23, R149, UR42 ;  /* 0x0000002a95177c20 */ /* 0x000fe40008410000 */
[----:B------:R-:W-:Y:S02]  /*4800*/  FFMA.FTZ R31, R28, UR43, R31 ;  /* 0x0000002b1c1f7c23 */ /* 0x000fe4000801001f */
[----:B------:R-:W-:-:S02]  /*4810*/  FMUL.FTZ R16, R105, R2 ;  /* 0x0000000269107220 */ /* 0x000fc40000410000 */
[----:B------:R-:W-:Y:S02]  /*4820*/  FMUL.FTZ R173, R172, R21 ;  /* 0x00000015acad7220 */ /* 0x000fe40000410000 */
[----:B------:R-:W-:Y:S02]  /*4830*/  FFMA.FTZ R23, R146, UR43, R23 ;  /* 0x0000002b92177c23 */ /* 0x000fe40008010017 */
[----:B------:R-:W-:Y:S02]  /*4840*/  FMUL.FTZ R166, R166, R31 ;  /* 0x0000001fa6a67220 */ /* 0x000fe40000410000 */
[-C--:B------:R-:W-:Y:S02]  /*4850*/  FMUL.FTZ R179, R105, R3.reuse ;  /* 0x0000000369b37220 */ /* 0x080fe40000410000 */
[----:B------:R-:W-:Y:S01]  /*4860*/  FFMA.FTZ R21, R106, R3, R16 ;  /* 0x000000036a157223 */ /* 0x000fe20000010010 */
[----:B------:R-:W-:Y:S01]  /*4870*/  PRMT R3, RZ, 0x7610, R7 ;  /* 0x00007610ff037816 */ /* 0x000fe20000000007 */
[----:B------:R-:W-:-:S02]  /*4880*/  FADD.FTZ R31, R87, R87 ;  /* 0x00000057571f7221 */ /* 0x000fc40000010000 */
[----:B------:R-:W-:Y:S02]  /*4890*/  FMUL.FTZ R140, R140, R23 ;  /* 0x000000178c8c7220 */ /* 0x000fe40000410000 */
[----:B------:R-:W-:Y:S02]  /*48a0*/  FMUL.FTZ R23, R152, UR42 ;  /* 0x0000002a98177c20 */ /* 0x000fe40008410000 */
[----:B------:R-:W-:Y:S02]  /*48b0*/  FMUL.FTZ R165, R31, R20 ;  /* 0x000000141fa57220 */ /* 0x000fe40000410000 */
[----:B------:R-:W-:Y:S02]  /*48c0*/  FFMA.FTZ R20, R106, R2, -R179 ;  /* 0x000000026a147223 */ /* 0x000fe400000108b3 */
[----:B------:R-:W-:Y:S02]  /*48d0*/  FMUL.FTZ R204, R48, R3 ;  /* 0x0000000330cc7220 */ /* 0x000fe40000410000 */
[----:B------:R0:W1:Y:S01]  /*48e0*/  @P0 LDS.64 R2, [R102.X8+0x49e8] ;  /* 0x0049e80066020984 */ /* 0x0000620000008a00 */
[----:B------:R-:W-:-:S04]  /*48f0*/  FFMA.FTZ R23, R150, UR43, R23 ;  /* 0x0000002b96177c23 */ /* 0x000fc80008010017 */
[----:B------:R-:W-:Y:S02]  /*4900*/  FMUL.FTZ R156, R156, R23 ;  /* 0x000000179c9c7220 */ /* 0x000fe40000410000 */
[----:B------:R-:W-:-:S04]  /*4910*/  FMUL.FTZ R23, R161, UR42 ;  /* 0x0000002aa1177c20 */ /* 0x000fc80008410000 */
[----:B------:R-:W-:Y:S02]  /*4920*/  FFMA.FTZ R22, R158, UR43, R23 ;  /* 0x0000002b9e167c23 */ /* 0x000fe40008010017 */
[----:B------:R-:W-:-:S04]  /*4930*/  FMUL.FTZ R23, R164, UR42 ;  /* 0x0000002aa4177c20 */ /* 0x000fc80008410000 */
[----:B------:R-:W-:-:S04]  /*4940*/  FFMA.FTZ R23, R162, UR43, R23 ;  /* 0x0000002ba2177c23 */ /* 0x000fc80008010017 */
[----:B------:R-:W-:Y:S02]  /*4950*/  FMUL.FTZ R168, R168, R23 ;  /* 0x00000017a8a87220 */ /* 0x000fe40000410000 */
[----:B------:R-:W-:Y:S02]  /*4960*/  FMUL.FTZ R23, R175, UR42 ;  /* 0x0000002aaf177c20 */ /* 0x000fe40008410000 */
[----:B------:R-:W-:Y:S01]  /*4970*/  FMUL.FTZ R27, R27, R22 ;  /* 0x000000161b1b7220 */ /* 0x000fe20000410000 */
[----:B------:R-:W-:Y:S01]  /*4980*/  PRMT R180, RZ, 0x7610, R17 ;  /* 0x00007610ffb47816 */ /* 0x000fe20000000011 */
[----:B------:R-:W-:Y:S02]  /*4990*/  FFMA.FTZ R22, R170, UR43, R23 ;  /* 0x0000002baa167c23 */ /* 0x000fe40008010017 */
[----:B------:R-:W-:Y:S01]  /*49a0*/  FMUL.FTZ R23, R177, UR42 ;  /* 0x0000002ab1177c20 */ /* 0x000fe20008410000 */
[----:B------:R-:W-:Y:S01]  /*49b0*/  PRMT R179, RZ, 0x5410, R17 ;  /* 0x00005410ffb37816 */ /* 0x000fe20000000011 */
[----:B------:R-:W-:-:S02]  /*49c0*/  FMUL.FTZ R31, R31, R22 ;  /* 0x000000161f1f7220 */ /* 0x000fc40000410000 */
[----:B------:R-:W-:Y:S02]  /*49d0*/  FFMA.FTZ R23, R178, UR43, R23 ;  /* 0x0000002bb2177c23 */ /* 0x000fe40008010017 */
[C---:B------:R-:W-:Y:S01]  /*49e0*/  FMUL.FTZ R22, R180.reuse, UR42 ;  /* 0x0000002ab4167c20 */ /* 0x040fe20008410000 */
[----:B------:R-:W-:Y:S01]  /*49f0*/  BSSY B0, `(.L_x_6552) ;  /* 0x0000019000007945 */ /* 0x000fe20003800000 */
[----:B------:R-:W-:Y:S02]  /*4a00*/  FMUL.FTZ R16, R180, UR43 ;  /* 0x0000002bb4107c20 */ /* 0x000fe40008410000 */
[----:B------:R-:W-:Y:S01]  /*4a10*/  FMUL.FTZ R172, R172, R23 ;  /* 0x00000017acac7220 */ /* 0x000fe20000410000 */
[----:B------:R-:W-:Y:S01]  /*4a20*/  PRMT R181, RZ, 0x5410, R18 ;  /* 0x00005410ffb57816 */ /* 0x000fe20000000012 */
[----:B------:R-:W-:Y:S01]  /*4a30*/  FFMA.FTZ R187, R179, UR43, R22 ;  /* 0x0000002bb3bb7c23 */ /* 0x000fe20008010016 */
[----:B------:R-:W-:Y:S01]  /*4a40*/  PRMT R182, RZ, 0x7610, R18 ;  /* 0x00007610ffb67816 */ /* 0x000fe20000000012 */
[----:B------:R-:W-:Y:S01]  /*4a50*/  FADD.FTZ R23, RZ, R184 ;  /* 0x000000b8ff177221 */ /* 0x000fe20000010000 */
[----:B------:R-:W-:Y:S01]  /*4a60*/  PRMT R183, RZ, 0x5410, R19 ;  /* 0x00005410ffb77816 */ /* 0x000fe20000000013 */
[----:B------:R-:W-:Y:S01]  /*4a70*/  FADD.FTZ R186, R83, R83 ;  /* 0x0000005353ba7221 */ /* 0x000fe20000010000 */
[----:B------:R-:W-:Y:S01]  /*4a80*/  PRMT R184, RZ, 0x7610, R19 ;  /* 0x00007610ffb87816 */ /* 0x000fe20000000013 */
[----:B------:R-:W-:-:S02]  /*4a90*/  FFMA.FTZ R17, R179, UR42, -R16 ;  /* 0x0000002ab3117c23 */ /* 0x000fc40008010810 */
        /* <DEDUP_REMOVED lines=14> */
.L_x_6553:
[----:B01----:R-:W-:Y:S05]  /*4b80*/  BSYNC B0 ;  /* 0x0000000000007941 */ /* 0x003fea0003800000 */
.L_x_6552:
[----:B------:R-:W-:Y:S01]  /*4b90*/  ISETP.GT.U32.AND P0, PT, R102, 0x1f, PT ;  /* 0x0000001f6600780c */ /* 0x000fe20003f04070 */
[----:B------:R-:W-:Y:S01]  /*4ba0*/  FMUL.FTZ R16, R182, UR43 ;  /* 0x0000002bb6107c20 */ /* 0x000fe20008410000 */
[----:B------:R0:W-:Y:S01]  /*4bb0*/  STS.128 [R102.X16+0x31d0], R20 ;  /* 0x0031d01466007388 */ /* 0x0001e2000000cc00 */
[----:B------:R-:W-:Y:S01]  /*4bc0*/  FMUL.FTZ R206, R184, UR43 ;  /* 0x0000002bb8ce7c20 */ /* 0x000fe20008410000 */
[----:B------:R-:W-:Y:S01]  /*4bd0*/  BSSY B0, `(.L_x_6554) ;  /* 0x00000ae000007945 */ /* 0x000fe20003800000 */
[----:B------:R-:W-:Y:S02]  /*4be0*/  FMUL.FTZ R18, R182, UR42 ;  /* 0x0000002ab6127c20 */ /* 0x000fe40008410000 */
[----:B------:R-:W-:Y:S02]  /*4bf0*/  FMUL.FTZ R212, R184, UR42 ;  /* 0x0000002ab8d47c20 */ /* 0x000fe40008410000 */
[C---:B------:R-:W-:Y:S02]  /*4c00*/  FMUL.FTZ R185, R186.reuse, R17 ;  /* 0x00000011bab97220 */ /* 0x040fe40000410000 */
[----:B------:R-:W-:-:S02]  /*4c10*/  FMUL.FTZ R186, R186, R187 ;  /* 0x000000bbbaba7220 */ /* 0x000fc40000410000 */
[----:B------:R-:W-:Y:S02]  /*4c20*/  FADD.FTZ R188, R82, R82 ;  /* 0x0000005252bc7221 */ /* 0x000fe40000010000 */
[----:B------:R-:W-:Y:S02]  /*4c30*/  FADD.FTZ R190, R81, R81 ;  /* 0x0000005151be7221 */ /* 0x000fe40000010000 */
[----:B------:R-:W-:Y:S02]  /*4c40*/  FFMA.FTZ R187, R181, UR42, -R16 ;  /* 0x0000002ab5bb7c23 */ /* 0x000fe40008010810 */
[----:B------:R-:W-:Y:S02]  /*4c50*/  FFMA.FTZ R189, R183, UR42, -R206 ;  /* 0x0000002ab7bd7c23 */ /* 0x000fe400080108ce */
[----:B------:R-:W-:Y:S02]  /*4c60*/  FFMA.FTZ R17, R181, UR43, R18 ;  /* 0x0000002bb5117c23 */ /* 0x000fe40008010012 */
[----:B------:R-:W-:-:S02]  /*4c70*/  FFMA.FTZ R19, R183, UR43, R212 ;  /* 0x0000002bb7137c23 */ /* 0x000fc400080100d4 */
[----:B------:R-:W-:Y:S02]  /*4c80*/  FMUL.FTZ R187, R188, R187 ;  /* 0x000000bbbcbb7220 */ /* 0x000fe40000410000 */
[----:B------:R-:W-:Y:S02]  /*4c90*/  FMUL.FTZ R189, R190, R189 ;  /* 0x000000bdbebd7220 */ /* 0x000fe40000410000 */
[----:B------:R-:W-:Y:S02]  /*4ca0*/  FMUL.FTZ R188, R188, R17 ;  /* 0x00000011bcbc7220 */ /* 0x000fe40000410000 */
        /* <DEDUP_REMOVED lines=18> */
.L_x_6660:
        /* <DEDUP_REMOVED lines=68> */
.L_x_6661:
[----:B------:R-:W-:Y:S01]  /*5210*/  MOV R211, R18 ;  /* 0x0000001200d37202 */ /* 0x000fe20000000f00 */
[-C--:B0-2---:R-:W-:Y:S01]  /*5220*/  FMUL.FTZ R18, R209, R206.reuse ;  /* 0x000000ced1127220 */ /* 0x085fe20000410000 */
[----:B------:R-:W-:Y:S01]  /*5230*/  ISETP.GE.AND P0, PT, R101, 0x10, PT ;  /* 0x000000106500780c */ /* 0x000fe20003f06270 */
[----:B-1----:R-:W-:Y:S01]  /*5240*/  FMUL.FTZ R16, R19, R206 ;  /* 0x000000ce13107220 */ /* 0x002fe20000410000 */
[----:B------:R-:W-:Y:S01]  /*5250*/  MOV R212, R23 ;  /* 0x0000001700d47202 */ /* 0x000fe20000000f00 */
[----:B---3--:R-:W-:-:S02]  /*5260*/  FFMA.FTZ R17, R21, R211, R18 ;  /* 0x000000d315117223 */ /* 0x008fc40000010012 */
[-C--:B------:R-:W-:Y:S02]  /*5270*/  FMUL.FTZ R18, R21, R206.reuse ;  /* 0x000000ce15127220 */ /* 0x080fe40000410000 */
[CC--:B----4-:R-:W-:Y:S02]  /*5280*/  FFMA.FTZ R21, R207.reuse, R211.reuse, R16 ;  /* 0x000000d3cf157223 */ /* 0x0d0fe40000010010 */
[----:B------:R-:W-:Y:S02]  /*5290*/  FMUL.FTZ R16, R207, R206 ;  /* 0x000000cecf107220 */ /* 0x000fe40000410000 */
        /* <DEDUP_REMOVED lines=11> */
[----:B-----5:R-:W-:Y:S05]  /*5350*/  CALL.REL.NOINC `($__internal_160_$__cuda_sm70_shflsync_idx_p) ;  /* 0x00008bc000007944 */ /* 0x020fea0003c00000 */
.L_x_6558:
[----:B------:R-:W-:Y:S05]  /*5360*/  BRA.CONV ~URZ, `(.L_x_6559) ;  /* 0x000000637f007947 */ /* 0x000fea000b800000 */
[----:B0-----:R-:W-:Y:S01]  /*5370*/  HFMA2.MMA R21, -RZ, RZ, 0, 1.847743988037109375e-06 ;  /* 0x0000001fff157435 */ /* 0x001fe200000001ff */
[----:B------:R-:W-:Y:S02]  /*5380*/  MOV R19, R206 ;  /* 0x000000ce00137202 */ /* 0x000fe40000000f00 */
[----:B------:R-:W-:-:S02]  /*5390*/  MOV R20, 0x1f ;  /* 0x0000001f00147802 */ /* 0x000fc40000000f00 */
[----:B-1----:R-:W-:Y:S02]  /*53a0*/  MOV R18, 0xffffffff ;  /* 0xffffffff00127802 */ /* 0x002fe40000000f00 */
[----:B------:R-:W-:Y:S02]  /*53b0*/  MOV R16, 0x53d0 ;  /* 0x000053d000107802 */ /* 0x000fe40000000f00 */
[----:B-----5:R-:W-:Y:S05]  /*53c0*/  CALL.REL.NOINC `($__internal_160_$__cuda_sm70_shflsync_idx_p) ;  /* 0x00008b5000007944 */ /* 0x020fea0003c00000 */
.L_x_6559:
[----:B------:R-:W-:Y:S05]  /*53d0*/  BRA.CONV ~URZ, `(.L_x_6560) ;  /* 0x000000637f007947 */ /* 0x000fea000b800000 */
[----:B0-----:R-:W-:Y:S01]  /*53e0*/  HFMA2.MMA R21, -RZ, RZ, 0, 1.847743988037109375e-06 ;  /* 0x0000001fff157435 */ /* 0x001fe200000001ff */
[----:B------:R-:W-:Y:S02]  /*53f0*/  MOV R19, R22 ;  /* 0x0000001600137202 */ /* 0x000fe40000000f00 */
[----:B------:R-:W-:Y:S02]  /*5400*/  MOV R20, 0x1f ;  /* 0x0000001f00147802 */ /* 0x000fe40000000f00 */
[----:B-1----:R-:W-:Y:S02]  /*5410*/  MOV R18, 0xffffffff ;  /* 0xffffffff00127802 */ /* 0x002fe40000000f00 */
[----:B------:R-:W-:Y:S02]  /*5420*/  MOV R16, 0x5440 ;  /* 0x0000544000107802 */ /* 0x000fe40000000f00 */
[----:B-----5:R-:W-:Y:S05]  /*5430*/  CALL.REL.NOINC `($__internal_160_$__cuda_sm70_shflsync_idx_p) ;  /* 0x00008ae000007944 */ /* 0x020fea0003c00000 */
.L_x_6560:
[----:B------:R-:W-:Y:S05]  /*5440*/  BRA.CONV ~URZ, `(.L_x_6561) ;  /* 0x000000637f007947 */ /* 0x000fea000b800000 */
[----:B0-----:R-:W-:Y:S01]  /*5450*/  HFMA2.MMA R21, -RZ, RZ, 0, 1.847743988037109375e-06 ;  /* 0x0000001fff157435 */ /* 0x001fe200000001ff */
[----:B------:R-:W-:-:S02]  /*5460*/  MOV R19, R212 ;  /* 0x000000d400137202 */ /* 0x000fc40000000f00 */
[----:B------:R-:W-:Y:S02]  /*5470*/  MOV R20, 0x1f ;  /* 0x0000001f00147802 */ /* 0x000fe40000000f00 */
[----:B-1----:R-:W-:Y:S02]  /*5480*/  MOV R18, 0xffffffff ;  /* 0xffffffff00127802 */ /* 0x002fe40000000f00 */
[----:B------:R-:W-:Y:S02]  /*5490*/  MOV R16, 0x54b0 ;  /* 0x000054b000107802 */ /* 0x000fe40000000f00 */
[----:B-----5:R-:W-:Y:S05]  /*54a0*/  CALL.REL.NOINC `($__internal_160_$__cuda_sm70_shflsync_idx_p) ;  /* 0x00008a7000007944 */ /* 0x020fea0003c00000 */
.L_x_6561:
        /* <DEDUP_REMOVED lines=9> */
.L_x_6662:
        /* <DEDUP_REMOVED lines=23> */
.L_x_6555:
[----:B0-----:R-:W-:Y:S05]  /*56b0*/  BSYNC B0 ;  /* 0x0000000000007941 */ /* 0x001fea0003800000 */
.L_x_6554:
[----:B------:R-:W-:Y:S01]  /*56c0*/  WARPSYNC 0xffffffff ;  /* 0xffffffff00007948 */ /* 0x000fe20003800000 */
[----:B------:R-:W-:Y:S01]  /*56d0*/  BAR.SYNC.DEFER_BLOCKING 0x0 ;  /* 0x0000000000007b1d */ /* 0x000fe20000010000 */
[CC--:B-1---5:R-:W-:Y:S01]  /*56e0*/  FMUL.FTZ R12, R105.reuse, R190.reuse ;  /* 0x000000be690c7220 */ /* 0x0e2fe20000410000 */
[----:B------:R-:W-:Y:S01]  /*56f0*/  MOV R13, UR29 ;  /* 0x0000001d000d7c02 */ /* 0x000fe20008000f00 */
[----:B------:R-:W-:Y:S01]  /*5700*/  FMUL.FTZ R14, R106, R190 ;  /* 0x000000be6a0e7220 */ /* 0x000fe20000410000 */
[----:B------:R-:W-:Y:S01]  /*5710*/  LOP3.LUT P0, RZ, R102, 0x1f, RZ, 0xc0, !PT ;  /* 0x0000001f66ff7812 */ /* 0x000fe2000780c0ff */
[-C--:B------:R-:W-:Y:S01]  /*5720*/  FFMA.FTZ R12, R106, R189.reuse, -R12 ;  /* 0x000000bd6a0c7223 */ /* 0x080fe2000001080c */
[----:B------:R-:W-:Y:S01]  /*5730*/  MOV R219, UR7 ;  /* 0x0000000700db7c02 */ /* 0x000fe20008000f00 */
[----:B------:R-:W-:Y:S01]  /*5740*/  FFMA.FTZ R17, -R105, R189, -R14 ;  /* 0x000000bd69117223 */ /* 0x000fe2000001090e */
[----:B------:R-:W-:Y:S01]  /*5750*/  ISETP.GE.OR P0, PT, R13, c[0x0][0x174], P0 ;  /* 0x00005d000d007a0c */ /* 0x000fe20000706670 */
[----:B------:R-:W-:Y:S01]  /*5760*/  FADD.FTZ R16, R187, R12 ;  /* 0x0000000cbb107221 */ /* 0x000fe20000010000 */
[----:B------:R-:W-:Y:S01]  /*5770*/  BSSY B0, `(.L_x_6563) ;  /* 0x00001a9000007945 */ /* 0x000fe20003800000 */
[----:B------:R-:W-:-:S02]  /*5780*/  FADD.FTZ R17, -R188, R17 ;  /* 0x00000011bc117221 */ /* 0x000fc40000010100 */
[CC--:B------:R-:W-:Y:S02]  /*5790*/  FMUL.FTZ R18, R107.reuse, -R16.reuse ;  /* 0x800000106b127220 */ /* 0x0c0fe40000410000 */
[-C--:B------:R-:W-:Y:S02]  /*57a0*/  FMUL.FTZ R19, R107, -R17.reuse ;  /* 0x800000116b137220 */ /* 0x080fe40000410000 */
[C---:B------:R-:W-:Y:S02]  /*57b0*/  FFMA.FTZ R21, R108.reuse, R17, R18 ;  /* 0x000000116c157223 */ /* 0x040fe40000010012 */
[C---:B------:R-:W-:Y:S02]  /*57c0*/  FMUL.FTZ R15, R105.reuse, R3 ;  /* 0x00000003690f7220 */ /* 0x040fe40000410000 */
[----:B------:R-:W-:Y:S02]  /*57d0*/  FFMA.FTZ R18, R108, R16, -R19 ;  /* 0x000000106c127223 */ /* 0x000fe40000010813 */
[----:B------:R-:W-:Y:S01]  /*57e0*/  FADD.FTZ R21, -R186, R21 ;  /* 0x00000015ba157221 */ /* 0x000fe20000010100 */
[----:B------:R-:W0:Y:S01]  /*57f0*/  LDS.64 R12, [R102.X16+0x31d8] ;  /* 0x0031d800660c7984 */ /* 0x000e22000000ca00 */
[----:B------:R-:W-:-:S02]  /*5800*/  FMUL.FTZ R14, R105, -R2 ;  /* 0x80000002690e7220 */ /* 0x000fc40000410000 */
[C---:B------:R-:W-:Y:S02]  /*5810*/  FFMA.FTZ R15, R106.reuse, R2, -R15 ;  /* 0x000000026a0f7223 */ /* 0x040fe4000001080f */
[----:B------:R-:W-:Y:S02]  /*5820*/  FADD.FTZ R18, R185, R18 ;  /* 0x00000012b9127221 */ /* 0x000fe40000010000 */
[----:B------:R-:W-:Y:S02]  /*5830*/  FMUL.FTZ R19, R109, -R21 ;  /* 0x800000156d137220 */ /* 0x000fe40000410000 */
[----:B------:R-:W-:Y:S02]  /*5840*/  FFMA.FTZ R14, R106, -R3, R14 ;  /* 0x800000036a0e7223 */ /* 0x000fe4000001000e */
[----:B------:R-:W-:Y:S02]  /*5850*/  FMUL.FTZ R17, R107, -R15 ;  /* 0x8000000f6b117220 */ /* 0x000fe40000410000 */
[----:B------:R-:W-:-:S02]  /*5860*/  FMUL.FTZ R20, R109, -R18 ;  /* 0x800000126d147220 */ /* 0x000fc40000410000 */
[----:B------:R-:W-:Y:S02]  /*5870*/  FFMA.FTZ R18, R110, R18, -R19 ;  /* 0x000000126e127223 */ /* 0x000fe40000010813 */
[-C--:B------:R-:W-:Y:S02]  /*5880*/  FMUL.FTZ R16, R107, -R14.reuse ;  /* 0x8000000e6b107220 */ /* 0x080fe40000410000 */
[----:B------:R-:W-:Y:S02]  /*5890*/  FFMA.FTZ R17, R108, R14, R17 ;  /* 0x0000000e6c117223 */ /* 0x000fe40000010011 */
[----:B------:R-:W-:Y:S02]  /*58a0*/  FFMA.FTZ R21, R110, R21, R20 ;  /* 0x000000156e157223 */ /* 0x000fe40000010014 */
[----:B------:R-:W-:Y:S02]  /*58b0*/  FADD.FTZ R18, R173, R18 ;  /* 0x00000012ad127221 */ /* 0x000fe40000010000 */
[----:B------:R-:W-:-:S02]  /*58c0*/  FFMA.FTZ R16, R108, R15, -R16 ;  /* 0x0000000f6c107223 */ /* 0x000fc40000010810 */
[----:B------:R-:W-:Y:S02]  /*58d0*/  FMUL.FTZ R15, R109, -R17 ;  /* 0x800000116d0f7220 */ /* 0x000fe40000410000 */
[----:B------:R-:W-:Y:S02]  /*58e0*/  FADD.FTZ R21, -R172, R21 ;  /* 0x00000015ac157221 */ /* 0x000fe40000010100 */
[----:B------:R-:W-:Y:S02]  /*58f0*/  FMUL.FTZ R20, R111, -R18 ;  /* 0x800000126f147220 */ /* 0x000fe40000410000 */
[-C--:B------:R-:W-:Y:S02]  /*5900*/  FMUL.FTZ R14, R109, -R16.reuse ;  /* 0x800000106d0e7220 */ /* 0x080fe40000410000 */
[----:B------:R-:W-:Y:S02]  /*5910*/  FFMA.FTZ R15, R110, R16, -R15 ;  /* 0x000000106e0f7223 */ /* 0x000fe4000001080f */
[----:B------:R-:W-:-:S02]  /*5920*/  FMUL.FTZ R19, R111, -R21 ;  /* 0x800000156f137220 */ /* 0x000fc40000410000 */
[----:B------:R-:W-:Y:S02]  /*5930*/  FFMA.FTZ R20, R112, R21, R20 ;  /* 0x0000001570147223 */ /* 0x000fe40000010014 */
[----:B------:R-:W-:Y:S02]  /*5940*/  FFMA.FTZ R14, R110, R17, R14 ;  /* 0x000000116e0e7223 */ /* 0x000fe4000001000e */
        /* <DEDUP_REMOVED lines=13> */
[C---:B0-----:R-:W-:Y:S02]  /*5a20*/  FMUL.FTZ R15, R33.reuse, R13 ;  /* 0x0000000d210f7220 */ /* 0x041fe40000410000 */
[----:B------:R-:W-:Y:S02]  /*5a30*/  FMUL.FTZ R33, R33, R12 ;  /* 0x0000000c21217220 */ /* 0x000fe40000410000 */
[----:B------:R-:W-:-:S02]  /*5a40*/  FFMA.FTZ R20, R114, R20, R19 ;  /* 0x0000001472147223 */ /* 0x000fc40000010013 */
[----:B------:R-:W-:Y:S02]  /*5a50*/  FFMA.FTZ R14, R114, R17, R14 ;  /* 0x00000011720e7223 */ /* 0x000fe4000001000e */
[C---:B------:R-:W-:Y:S02]  /*5a60*/  FFMA.FTZ R15, R32.reuse, R12, -R15 ;  /* 0x0000000c200f7223 */ /* 0x040fe4000001080f */
[----:B------:R-:W-:Y:S02]  /*5a70*/  FFMA.FTZ R33, R32, R13, R33 ;  /* 0x0000000d20217223 */ /* 0x000fe40000010021 */
[----:B------:R-:W-:Y:S02]  /*5a80*/  FADD.FTZ R20, -R31, R20 ;  /* 0x000000141f147221 */ /* 0x000fe40000010100 */
[----:B------:R-:W-:Y:S02]  /*5a90*/  FMUL.FTZ R13, R115, -R14 ;  /* 0x8000000e730d7220 */ /* 0x000fe40000410000 */
[----:B------:R-:W-:-:S02]  /*5aa0*/  FADD.FTZ R208, R208, R15 ;  /* 0x0000000fd0d07221 */ /* 0x000fc40000010000 */
[----:B------:R-:W-:Y:S02]  /*5ab0*/  FADD.FTZ R18, R165, R18 ;  /* 0x00000012a5127221 */ /* 0x000fe40000010000 */
[C---:B------:R-:W-:Y:S02]  /*5ac0*/  FMUL.FTZ R17, R115.reuse, -R20 ;  /* 0x8000001473117220 */ /* 0x040fe40000410000 */
[-C--:B------:R-:W-:Y:S02]  /*5ad0*/  FFMA.FTZ R12, R116, R16.reuse, -R13 ;  /* 0x00000010740c7223 */ /* 0x080fe4000001080d */
[----:B------:R-:W-:Y:S02]  /*5ae0*/  FMUL.FTZ R13, R115, -R16 ;  /* 0x80000010730d7220 */ /* 0x000fe40000410000 */
[----:B------:R-:W-:Y:S02]  /*5af0*/  FADD.FTZ R206, RZ, R33 ;  /* 0x00000021ffce7221 */ /* 0x000fe40000010000 */
[----:B------:R-:W-:-:S02]  /*5b00*/  FMUL.FTZ R15, R133, R208 ;  /* 0x000000d0850f7220 */ /* 0x000fc40000410000 */
[CC--:B------:R-:W-:Y:S02]  /*5b10*/  FFMA.FTZ R16, R116.reuse, R18.reuse, -R17 ;  /* 0x0000001274107223 */ /* 0x0c0fe40000010811 */
[----:B------:R-:W-:Y:S02]  /*5b20*/  FMUL.FTZ R17, R115, -R18 ;  /* 0x8000001273117220 */ /* 0x000fe40000410000 */
[----:B------:R-:W-:Y:S02]  /*5b30*/  FFMA.FTZ R14, R116, R14, R13 ;  /* 0x0000000e740e7223 */ /* 0x000fe4000001000d */
[-C--:B------:R-:W-:Y:S02]  /*5b40*/  FMUL.FTZ R13, R133, R206.reuse ;  /* 0x000000ce850d7220 */ /* 0x080fe40000410000 */
[----:B------:R-:W-:Y:S02]  /*5b50*/  FFMA.FTZ R15, R134, R206, R15 ;  /* 0x000000ce860f7223 */ /* 0x000fe4000001000f */
[----:B------:R-:W-:-:S02]  /*5b60*/  FFMA.FTZ R17, R116, R20, R17 ;  /* 0x0000001474117223 */ /* 0x000fc40000010011 */
[----:B------:R-:W-:Y:S02]  /*5b70*/  FFMA.FTZ R13, R134, R208, -R13 ;  /* 0x000000d0860d7223 */ /* 0x000fe4000001080d */
[----:B------:R-:W-:Y:S02]  /*5b80*/  FADD.FTZ R33, RZ, R15 ;  /* 0x0000000fff217221 */ /* 0x000fe40000010000 */
[----:B------:R-:W-:Y:S02]  /*5b90*/  FMUL.FTZ R15, R117, -R14 ;  /* 0x8000000e750f7220 */ /* 0x000fe40000410000 */
[----:B------:R-:W-:Y:S02]  /*5ba0*/  FADD.FTZ R17, -R166, R17 ;  /* 0x00000011a6117221 */ /* 0x000fe40000010100 */
[----:B------:R-:W-:Y:S02]  /*5bb0*/  FADD.FTZ R210, R210, R13 ;  /* 0x0000000dd2d27221 */ /* 0x000fe40000010000 */
[----:B------:R-:W-:-:S02]  /*5bc0*/  FFMA.FTZ R18, R118, R12, -R15 ;  /* 0x0000000c76127223 */ /* 0x000fc4000001080f */
[----:B------:R-:W-:Y:S02]  /*5bd0*/  FADD.FTZ R16, R167, R16 ;  /* 0x00000010a7107221 */ /* 0x000fe40000010000 */
[C---:B------:R-:W-:Y:S02]  /*5be0*/  FMUL.FTZ R19, R117.reuse, -R17 ;  /* 0x8000001175137220 */ /* 0x040fe40000410000 */
[----:B------:R-:W-:Y:S02]  /*5bf0*/  FMUL.FTZ R15, R117, -R12 ;  /* 0x8000000c750f7220 */ /* 0x000fe40000410000 */
[C---:B------:R-:W-:Y:S02]  /*5c00*/  FMUL.FTZ R12, R131.reuse, R210 ;  /* 0x000000d2830c7220 */ /* 0x040fe40000410000 */
[----:B------:R-:W-:Y:S02]  /*5c10*/  FFMA.FTZ R20, R118, R16, -R19 ;  /* 0x0000001076147223 */ /* 0x000fe40000010813 */
[----:B------:R-:W-:-:S02]  /*5c20*/  FMUL.FTZ R13, R131, R33 ;  /* 0x00000021830d7220 */ /* 0x000fc40000410000 */
[----:B------:R-:W-:Y:S02]  /*5c30*/  FMUL.FTZ R16, R117, -R16 ;  /* 0x8000001075107220 */ /* 0x000fe40000410000 */
[----:B------:R-:W-:Y:S02]  /*5c40*/  FFMA.FTZ R32, R132, R33, R12 ;  /* 0x0000002184207223 */ /* 0x000fe4000001000c */
[----:B------:R-:W-:Y:S02]  /*5c50*/  FFMA.FTZ R14, R118, R14, R15 ;  /* 0x0000000e760e7223 */ /* 0x000fe4000001000f */
[----:B------:R-:W-:Y:S02]  /*5c60*/  FFMA.FTZ R12, R132, R210, -R13 ;  /* 0x000000d2840c7223 */ /* 0x000fe4000001080d */
[----:B------:R-:W-:Y:S02]  /*5c70*/  FFMA.FTZ R17, R118, R17, R16 ;  /* 0x0000001176117223 */ /* 0x000fe40000010010 */
[----:B------:R-:W-:-:S02]  /*5c80*/  FADD.FTZ R32, RZ, R32 ;  /* 0x00000020ff207221 */ /* 0x000fc40000010000 */
[----:B------:R-:W-:Y:S02]  /*5c90*/  FADD.FTZ R205, R203, R12 ;  /* 0x0000000ccbcd7221 */ /* 0x000fe40000010000 */
[----:B------:R-:W-:Y:S02]  /*5ca0*/  FMUL.FTZ R13, R119, -R14 ;  /* 0x8000000e770d7220 */ /* 0x000fe40000410000 */
[----:B------:R-:W-:Y:S02]  /*5cb0*/  FADD.FTZ R17, -R168, R17 ;  /* 0x00000011a8117221 */ /* 0x000fe40000010100 */
[C---:B------:R-:W-:Y:S02]  /*5cc0*/  FMUL.FTZ R12, R129.reuse, R32 ;  /* 0x00000020810c7220 */ /* 0x040fe40000410000 */
[----:B------:R-:W-:Y:S02]  /*5cd0*/  FMUL.FTZ R15, R129, R205 ;  /* 0x000000cd810f7220 */ /* 0x000fe40000410000 */
[----:B------:R-:W-:-:S02]  /*5ce0*/  FFMA.FTZ R16, R120, R18, -R13 ;  /* 0x0000001278107223 */ /* 0x000fc4000001080d */
[----:B------:R-:W-:Y:S02]  /*5cf0*/  FADD.FTZ R20, R169, R20 ;  /* 0x00000014a9147221 */ /* 0x000fe40000010000 */
[----:B------:R-:W-:Y:S02]  /*5d00*/  FMUL.FTZ R21, R119, -R17 ;  /* 0x8000001177157220 */ /* 0x000fe40000410000 */
[C---:B------:R-:W-:Y:S02]  /*5d10*/  FFMA.FTZ R13, R130.reuse, R205, -R12 ;  /* 0x000000cd820d7223 */ /* 0x040fe4000001080c */
[----:B------:R-:W-:Y:S02]  /*5d20*/  FFMA.FTZ R15, R130, R32, R15 ;  /* 0x00000020820f7223 */ /* 0x000fe4000001000f */
[----:B------:R-:W-:Y:S02]  /*5d30*/  FFMA.FTZ R21, R120, R20, -R21 ;  /* 0x0000001478157223 */ /* 0x000fe40000010815 */
[----:B------:R-:W-:-:S02]  /*5d40*/  FADD.FTZ R212, R202, R13 ;  /* 0x0000000dcad47221 */ /* 0x000fc40000010000 */
[C---:B------:R-:W-:Y:S02]  /*5d50*/  FMUL.FTZ R20, R119.reuse, -R20 ;  /* 0x8000001477147220 */ /* 0x040fe40000410000 */
[----:B------:R-:W-:Y:S02]  /*5d60*/  FMUL.FTZ R19, R119, -R18 ;  /* 0x8000001277137220 */ /* 0x000fe40000410000 */
[----:B------:R-:W-:Y:S02]  /*5d70*/  FADD.FTZ R202, RZ, R15 ;  /* 0x0000000fffca7221 */ /* 0x000fe40000010000 */
[----:B------:R-:W-:Y:S02]  /*5d80*/  FMUL.FTZ R15, R127, R212 ;  /* 0x000000d47f0f7220 */ /* 0x000fe40000410000 */
[C---:B------:R-:W-:Y:S02]  /*5d90*/  FFMA.FTZ R20, R120.reuse, R17, R20 ;  /* 0x0000001178147223 */ /* 0x040fe40000010014 */
[----:B------:R-:W-:-:S02]  /*5da0*/  FFMA.FTZ R19, R120, R14, R19 ;  /* 0x0000000e78137223 */ /* 0x000fc40000010013 */
[-C--:B------:R-:W-:Y:S02]  /*5db0*/  FMUL.FTZ R13, R127, R202.reuse ;  /* 0x000000ca7f0d7220 */ /* 0x080fe40000410000 */
[C---:B------:R-:W-:Y:S02]  /*5dc0*/  FFMA.FTZ R15, R128.reuse, R202, R15 ;  /* 0x000000ca800f7223 */ /* 0x040fe4000001000f */
[----:B------:R-:W-:Y:S02]  /*5dd0*/  FADD.FTZ R20, -R25, R20 ;  /* 0x0000001419147221 */ /* 0x000fe40000010100 */
[----:B------:R-:W-:Y:S02]  /*5de0*/  FMUL.FTZ R23, R121, -R19 ;  /* 0x8000001379177220 */ /* 0x000fe40000410000 */
[----:B------:R-:W-:Y:S02]  /*5df0*/  FFMA.FTZ R12, R128, R212, -R13 ;  /* 0x000000d4800c7223 */ /* 0x000fe4000001080d */
[----:B------:R-:W-:-:S02]  /*5e00*/  FADD.FTZ R203, RZ, R15 ;  /* 0x0000000fffcb7221 */ /* 0x000fc40000010000 */
[----:B------:R-:W-:Y:S02]  /*5e10*/  FADD.FTZ R21, R26, R21 ;  /* 0x000000151a157221 */ /* 0x000fe40000010000 */
[C---:B------:R-:W-:Y:S02]  /*5e20*/  FMUL.FTZ R13, R121.reuse, -R20 ;  /* 0x80000014790d7220 */ /* 0x040fe40000410000 */
[-C--:B------:R-:W-:Y:S02]  /*5e30*/  FFMA.FTZ R23, R122, R16.reuse, -R23 ;  /* 0x000000107a177223 */ /* 0x080fe40000010817 */
[----:B------:R-:W-:Y:S02]  /*5e40*/  FMUL.FTZ R16, R121, -R16 ;  /* 0x8000001079107220 */ /* 0x000fe40000410000 */
[----:B------:R-:W-:Y:S02]  /*5e50*/  FADD.FTZ R207, R201, R12 ;  /* 0x0000000cc9cf7221 */ /* 0x000fe40000010000 */
[----:B------:R-:W-:-:S02]  /*5e60*/  FMUL.FTZ R12, R125, R203 ;  /* 0x000000cb7d0c7220 */ /* 0x000fc40000410000 */
[CC--:B------:R-:W-:Y:S02]  /*5e70*/  FFMA.FTZ R14, R122.reuse, R21.reuse, -R13 ;  /* 0x000000157a0e7223 */ /* 0x0c0fe4000001080d */
[----:B------:R-:W-:Y:S02]  /*5e80*/  FMUL.FTZ R21, R121, -R21 ;  /* 0x8000001579157220 */ /* 0x000fe40000410000 */
[----:B------:R-:W-:Y:S02]  /*5e90*/  FFMA.FTZ R16, R122, R19, R16 ;  /* 0x000000137a107223 */ /* 0x000fe40000010010 */
[-C--:B------:R-:W-:Y:S02]  /*5ea0*/  FFMA.FTZ R13, R126, R207.reuse, -R12 ;  /* 0x000000cf7e0d7223 */ /* 0x080fe4000001080c */
[----:B------:R-:W-:Y:S02]  /*5eb0*/  FMUL.FTZ R12, R125, R207 ;  /* 0x000000cf7d0c7220 */ /* 0x000fe40000410000 */
[----:B------:R-:W-:-:S02]  /*5ec0*/  FFMA.FTZ R20, R122, R20, R21 ;  /* 0x000000147a147223 */ /* 0x000fc40000010015 */
        /* <DEDUP_REMOVED lines=13> */
[C---:B------:R-:W-:Y:S02]  /*5fa0*/  FFMA.FTZ R200, R124.reuse, R201, R12 ;  /* 0x000000c97cc87223 */ /* 0x040fe4000001000c */
[----:B------:R-:W-:Y:S02]  /*5fb0*/  FMUL.FTZ R17, R123, -R14 ;  /* 0x8000000e7b117220 */ /* 0x000fe40000410000 */
[C---:B------:R-:W-:Y:S02]  /*5fc0*/  FFMA.FTZ R12, R124.reuse, R214, -R13 ;  /* 0x000000d67c0c7223 */ /* 0x040fe4000001080d */
[----:B------:R-:W-:Y:S02]  /*5fd0*/  FADD.FTZ R200, RZ, R200 ;  /* 0x000000c8ffc87221 */ /* 0x000fe40000010000 */
[----:B------:R-:W-:-:S02]  /*5fe0*/  FFMA.FTZ R17, R124, R20, R17 ;  /* 0x000000147c117223 */ /* 0x000fc40000010011 */
[----:B------:R-:W-:Y:S02]  /*5ff0*/  FMUL.FTZ R13, R125, -R23 ;  /* 0x800000177d0d7220 */ /* 0x000fe40000410000 */
[----:B------:R-:W-:Y:S02]  /*6000*/  FADD.FTZ R209, R199, R12 ;  /* 0x0000000cc7d17221 */ /* 0x000fe40000010000 */
[----:B------:R-:W-:Y:S02]  /*6010*/  FMUL.FTZ R12, R121, R200 ;  /* 0x000000c8790c7220 */ /* 0x000fe40000410000 */
[----:B------:R-:W-:Y:S02]  /*6020*/  FADD.FTZ R17, -R154, R17 ;  /* 0x000000119a117221 */ /* 0x000fe40000010100 */
[-C--:B------:R-:W-:Y:S02]  /*6030*/  FFMA.FTZ R14, R126, R15.reuse, -R13 ;  /* 0x0000000f7e0e7223 */ /* 0x080fe4000001080d */
[----:B------:R-:W-:-:S02]  /*6040*/  FMUL.FTZ R18, R125, -R15 ;  /* 0x8000000f7d127220 */ /* 0x000fc40000410000 */
[-C--:B------:R-:W-:Y:S02]  /*6050*/  FMUL.FTZ R15, R121, R209.reuse ;  /* 0x000000d1790f7220 */ /* 0x080fe40000410000 */
[----:B------:R-:W-:Y:S02]  /*6060*/  FFMA.FTZ R13, R122, R209, -R12 ;  /* 0x000000d17a0d7223 */ /* 0x000fe4000001080c */
[----:B------:R-:W-:Y:S02]  /*6070*/  FADD.FTZ R16, R155, R16 ;  /* 0x000000109b107221 */ /* 0x000fe40000010000 */
[----:B------:R-:W-:Y:S02]  /*6080*/  FMUL.FTZ R19, R125, -R17 ;  /* 0x800000117d137220 */ /* 0x000fe40000410000 */
[----:B------:R-:W-:Y:S02]  /*6090*/  FFMA.FTZ R18, R126, R23, R18 ;  /* 0x000000177e127223 */ /* 0x000fe40000010012 */
[----:B------:R-:W-:-:S02]  /*60a0*/  FFMA.FTZ R15, R122, R200, R15 ;  /* 0x000000c87a0f7223 */ /* 0x000fc4000001000f */
[----:B------:R-:W-:Y:S02]  /*60b0*/  FADD.FTZ R216, R198, R13 ;  /* 0x0000000dc6d87221 */ /* 0x000fe40000010000 */
[-C--:B------:R-:W-:Y:S02]  /*60c0*/  FFMA.FTZ R20, R126, R16.reuse, -R19 ;  /* 0x000000107e147223 */ /* 0x080fe40000010813 */
[----:B------:R-:W-:Y:S02]  /*60d0*/  FMUL.FTZ R16, R125, -R16 ;  /* 0x800000107d107220 */ /* 0x000fe40000410000 */
[----:B------:R-:W-:Y:S02]  /*60e0*/  FMUL.FTZ R13, R127, -R18 ;  /* 0x800000127f0d7220 */ /* 0x000fe40000410000 */
[----:B------:R-:W-:Y:S02]  /*60f0*/  FADD.FTZ R198, RZ, R15 ;  /* 0x0000000fffc67221 */ /* 0x000fe40000010000 */
[----:B------:R-:W-:-:S02]  /*6100*/  FMUL.FTZ R15, R119, R216 ;  /* 0x000000d8770f7220 */ /* 0x000fc40000410000 */
[----:B------:R-:W-:Y:S02]  /*6110*/  FFMA.FTZ R17, R126, R17, R16 ;  /* 0x000000117e117223 */ /* 0x000fe40000010010 */
[----:B------:R-:W-:Y:S02]  /*6120*/  FFMA.FTZ R16, R128, R14, -R13 ;  /* 0x0000000e80107223 */ /* 0x000fe4000001080d */
[-C--:B------:R-:W-:Y:S02]  /*6130*/  FMUL.FTZ R13, R119, R198.reuse ;  /* 0x000000c6770d7220 */ /* 0x080fe40000410000 */
[----:B------:R-:W-:Y:S02]  /*6140*/  FFMA.FTZ R15, R120, R198, R15 ;  /* 0x000000c6780f7223 */ /* 0x000fe4000001000f */
[----:B------:R-:W-:Y:S02]  /*6150*/  FADD.FTZ R17, -R156, R17 ;  /* 0x000000119c117221 */ /* 0x000fe40000010100 */
[----:B------:R-:W-:-:S02]  /*6160*/  FFMA.FTZ R12, R120, R216, -R13 ;  /* 0x000000d8780c7223 */ /* 0x000fc4000001080d */
[----:B------:R-:W-:Y:S02]  /*6170*/  FADD.FTZ R199, RZ, R15 ;  /* 0x0000000fffc77221 */ /* 0x000fe40000010000 */
[----:B------:R-:W-:Y:S02]  /*6180*/  FADD.FTZ R20, R157, R20 ;  /* 0x000000149d147221 */ /* 0x000fe40000010000 */
[----:B------:R-:W-:Y:S02]  /*6190*/  FMUL.FTZ R13, R127, -R17 ;  /* 0x800000117f0d7220 */ /* 0x000fe40000410000 */
[----:B------:R-:W-:Y:S02]  /*61a0*/  FADD.FTZ R211, R197, R12 ;  /* 0x0000000cc5d37221 */ /* 0x000fe40000010000 */
[----:B------:R-:W-:Y:S02]  /*61b0*/  FMUL.FTZ R12, R117, R199 ;  /* 0x000000c7750c7220 */ /* 0x000fe40000410000 */
[----:B------:R-:W-:-:S02]  /*61c0*/  FMUL.FTZ R19, R127, -R14 ;  /* 0x8000000e7f137220 */ /* 0x000fc40000410000 */
[----:B------:R-:W-:Y:S02]  /*61d0*/  FFMA.FTZ R14, R128, R20, -R13 ;  /* 0x00000014800e7223 */ /* 0x000fe4000001080d */
[-C--:B------:R-:W-:Y:S02]  /*61e0*/  FFMA.FTZ R13, R118, R211.reuse, -R12 ;  /* 0x000000d3760d7223 */ /* 0x080fe4000001080c */
[----:B------:R-:W-:Y:S02]  /*61f0*/  FMUL.FTZ R12, R117, R211 ;  /* 0x000000d3750c7220 */ /* 0x000fe40000410000 */
[----:B------:R-:W-:Y:S02]  /*6200*/  FFMA.FTZ R19, R128, R18, R19 ;  /* 0x0000001280137223 */ /* 0x000fe40000010013 */
[----:B------:R-:W-:Y:S02]  /*6210*/  FFMA.FTZ R12, R118, R199, R12 ;  /* 0x000000c7760c7223 */ /* 0x000fe4000001000c */
[----:B------:R-:W-:-:S02]  /*6220*/  FADD.FTZ R218, R196, R13 ;  /* 0x0000000dc4da7221 */ /* 0x000fc40000010000 */
[----:B------:R-:W-:Y:S02]  /*6230*/  FMUL.FTZ R15, R129, -R19 ;  /* 0x80000013810f7220 */ /* 0x000fe40000410000 */
[----:B------:R-:W-:Y:S02]  /*6240*/  FADD.FTZ R196, RZ, R12 ;  /* 0x0000000cffc47221 */ /* 0x000fe40000010000 */
[----:B------:R-:W-:Y:S02]  /*6250*/  FMUL.FTZ R20, R127, -R20 ;  /* 0x800000147f147220 */ /* 0x000fe40000410000 */
[----:B------:R-:W-:Y:S02]  /*6260*/  FFMA.FTZ R18, R130, R16, -R15 ;  /* 0x0000001082127223 */ /* 0x000fe4000001080f */
[----:B------:R-:W-:Y:S02]  /*6270*/  FMUL.FTZ R13, R115, R196 ;  /* 0x000000c4730d7220 */ /* 0x000fe40000410000 */
[----:B------:R-:W-:-:S02]  /*6280*/  FFMA.FTZ R17, R128, R17, R20 ;  /* 0x0000001180117223 */ /* 0x000fc40000010014 */
[-C--:B------:R-:W-:Y:S02]  /*6290*/  FMUL.FTZ R15, R115, R218.reuse ;  /* 0x000000da730f7220 */ /* 0x080fe40000410000 */
[----:B------:R-:W-:Y:S02]  /*62a0*/  FFMA.FTZ R12, R116, R218, -R13 ;  /* 0x000000da740c7223 */ /* 0x000fe4000001080d */
[----:B------:R-:W-:Y:S02]  /*62b0*/  FADD.FTZ R17, -R138, R17 ;  /* 0x000000118a117221 */ /* 0x000fe40000010100 */
[----:B------:R-:W-:Y:S02]  /*62c0*/  FFMA.FTZ R15, R116, R196, R15 ;  /* 0x000000c4740f7223 */ /* 0x000fe4000001000f */
[----:B------:R-:W-:Y:S02]  /*62d0*/  FMUL.FTZ R16, R129, -R16 ;  /* 0x8000001081107220 */ /* 0x000fe40000410000 */
[----:B------:R-:W-:-:S02]  /*62e0*/  FADD.FTZ R213, R195, R12 ;  /* 0x0000000cc3d57221 */ /* 0x000fc40000010000 */
[----:B------:R-:W-:Y:S02]  /*62f0*/  FADD.FTZ R14, R139, R14 ;  /* 0x0000000e8b0e7221 */ /* 0x000fe40000010000 */
[----:B------:R-:W-:Y:S02]  /*6300*/  FMUL.FTZ R21, R129, -R17 ;  /* 0x8000001181157220 */ /* 0x000fe40000410000 */
[----:B------:R-:W-:Y:S02]  /*6310*/  FADD.FTZ R195, RZ, R15 ;  /* 0x0000000fffc37221 */ /* 0x000fe40000010000 */
[C---:B------:R-:W-:Y:S02]  /*6320*/  FFMA.FTZ R16, R130.reuse, R19, R16 ;  /* 0x0000001382107223 */ /* 0x040fe40000010010 */
[----:B------:R-:W-:Y:S02]  /*6330*/  FFMA.FTZ R20, R130, R14, -R21 ;  /* 0x0000000e82147223 */ /* 0x000fe40000010815 */
[----:B------:R-:W-:-:S02]  /*6340*/  FMUL.FTZ R12, R113, R195 ;  /* 0x000000c3710c7220 */ /* 0x000fc40000410000 */
[----:B------:R-:W-:Y:S02]  /*6350*/  FMUL.FTZ R14, R129, -R14 ;  /* 0x8000000e810e7220 */ /* 0x000fe40000410000 */
[----:B------:R-:W-:Y:S02]  /*6360*/  FMUL.FTZ R13, R131, -R16 ;  /* 0x80000010830d7220 */ /* 0x000fe40000410000 */
[----:B------:R-:W-:Y:S02]  /*6370*/  FFMA.FTZ R215, R114, R213, -R12 ;  /* 0x000000d572d77223 */ /* 0x000fe4000001080c */
[----:B------:R-:W-:Y:S02]  /*6380*/  FFMA.FTZ R17, R130, R17, R14 ;  /* 0x0000001182117223 */ /* 0x000fe4000001000e */
[----:B------:R-:W-:Y:S02]  /*6390*/  FADD.FTZ R20, R141, R20 ;  /* 0x000000148d147221 */ /* 0x000fe40000010000 */
[----:B------:R-:W-:-:S02]  /*63a0*/  FMUL.FTZ R12, R113, R213 ;  /* 0x000000d5710c7220 */ /* 0x000fc40000410000 */
[-C--:B------:R-:W-:Y:S02]  /*63b0*/  FFMA.FTZ R21, R132, R18.reuse, -R13 ;  /* 0x0000001284157223 */ /* 0x080fe4000001080d */
[C---:B------:R-:W-:Y:S02]  /*63c0*/  FMUL.FTZ R13, R131.reuse, -R18 ;  /* 0x80000012830d7220 */ /* 0x040fe40000410000 */
[----:B------:R-:W-:Y:S02]  /*63d0*/  FADD.FTZ R17, -R140, R17 ;  /* 0x000000118c117221 */ /* 0x000fe40000010100 */
[----:B------:R-:W-:Y:S02]  /*63e0*/  FMUL.FTZ R14, R131, -R20 ;  /* 0x80000014830e7220 */ /* 0x000fe40000410000 */
[----:B------:R-:W-:Y:S01]  /*63f0*/  FFMA.FTZ R197, R114, R195, R12 ;  /* 0x000000c372c57223 */ /* 0x000fe2000001000c */
[----:B------:R-:W-:Y:S01]  /*6400*/  MOV R12, 0x3f800000 ;  /* 0x3f800000000c7802 */ /* 0x000fe20000000f00 */
[----:B------:R-:W-:-:S02]  /*6410*/  FADD.FTZ R215, R194, R215 ;  /* 0x000000d7c2d77221 */ /* 0x000fc40000010000 */
[C---:B------:R-:W-:Y:S02]  /*6420*/  FFMA.FTZ R18, R132.reuse, R16, R13 ;  /* 0x0000001084127223 */ /* 0x040fe4000001000d */
[-C--:B------:R-:W-:Y:S02]  /*6430*/  FMUL.FTZ R13, R131, -R17.reuse ;  /* 0x80000011830d7220 */ /* 0x080fe40000410000 */
[----:B------:R-:W-:Y:S02]  /*6440*/  FFMA.FTZ R19, R132, R17, R14 ;  /* 0x0000001184137223 */ /* 0x000fe4000001000e */
[----:B------:R-:W-:Y:S01]  /*6450*/  FADD.FTZ R197, RZ, R197 ;  /* 0x000000c5ffc57221 */ /* 0x000fe20000010000 */
[----:B------:R-:W-:Y:S01]  /*6460*/  CS2R R14, SRZ ;  /* 0x00000000000e7805 */ /* 0x000fe2000001ff00 */
[C---:B------:R-:W-:Y:S02]  /*6470*/  FMUL.FTZ R17, R111.reuse, R215 ;  /* 0x000000d76f117220 */ /* 0x040fe40000410000 */
[----:B------:R-:W-:-:S02]  /*6480*/  FMUL.FTZ R16, R111, R197 ;  /* 0x000000c56f107220 */ /* 0x000fc40000410000 */
[----:B------:R-:W-:Y:S01]  /*6490*/  FFMA.FTZ R20, R132, R20, -R13 ;  /* 0x0000001484147223 */ /* 0x000fe2000001080d */
[----:B------:R-:W-:Y:S01]  /*64a0*/  HFMA2.MMA R13, -RZ, RZ, 0, 0 ;  /* 0x00000000ff0d7435 */ /* 0x000fe200000001ff */
[----:B------:R-:W-:Y:S02]  /*64b0*/  FFMA.FTZ R17, R112, R197, R17 ;  /* 0x000000c570117223 */ /* 0x000fe40000010011 */
[----:B------:R-:W-:Y:S02]  /*64c0*/  FADD.FTZ R19, -R142, R19 ;  /* 0x000000138e137221 */ /* 0x000fe40000010100 */
[----:B------:R-:W-:Y:S02]  /*64d0*/  FFMA.FTZ R16, R112, R215, -R16 ;  /* 0x000000d770107223 */ /* 0x000fe40000010810 */
[----:B------:R-:W-:Y:S02]  /*64e0*/  FADD.FTZ R20, R143, R20 ;  /* 0x000000148f147221 */ /* 0x000fe40000010000 */
[----:B------:R-:W-:Y:S01]  /*64f0*/  FADD.FTZ R194, RZ, R17 ;  /* 0x00000011ffc27221 */ /* 0x000fe20000010000 */
[----:B------:R0:W1:Y:S01]  /*6500*/  @!P0 LDS.128 R12, [R219.X16+0x4be0] ;  /* 0x004be000db0c8984 */ /* 0x000062000000cc00 */
[----:B------:R-:W-:Y:S01]  /*6510*/  FMUL.FTZ R17, R133, -R19 ;  /* 0x8000001385117220 */ /* 0x000fe20000410000 */
[----:B------:R-:W-:Y:S01]  /*6520*/  ISETP.GT.U32.AND P0, PT, R102, 0x1f, PT ;  /* 0x0000001f6600780c */ /* 0x000fe20003f04070 */
[----:B------:R-:W-:-:S02]  /*6530*/  FADD.FTZ R193, R193, R16 ;  /* 0x00000010c1c17221 */ /* 0x000fc40000010000 */
[----:B------:R-:W-:Y:S02]  /*6540*/  FMUL.FTZ R22, R133, -R20 ;  /* 0x8000001485167220 */ /* 0x000fe40000410000 */
[C---:B------:R-:W-:Y:S02]  /*6550*/  FMUL.FTZ R16, R109.reuse, R194 ;  /* 0x000000c26d107220 */ /* 0x040fe40000410000 */
[C---:B------:R-:W-:Y:S02]  /*6560*/  FFMA.FTZ R20, R134.reuse, R20, -R17 ;  /* 0x0000001486147223 */ /* 0x040fe40000010811 */
[----:B------:R-:W-:Y:S02]  /*6570*/  FFMA.FTZ R217, R134, R19, R22 ;  /* 0x0000001386d97223 */ /* 0x000fe40000010016 */
[-C--:B------:R-:W-:Y:S02]  /*6580*/  FFMA.FTZ R17, R110, R193.reuse, -R16 ;  /* 0x000000c16e117223 */ /* 0x080fe40000010810 */
[----:B------:R-:W-:-:S02]  /*6590*/  FMUL.FTZ R19, R109, R193 ;  /* 0x000000c16d137220 */ /* 0x000fc40000410000 */
[----:B------:R-:W-:Y:S02]  /*65a0*/  FADD.FTZ R220, R192, R17 ;  /* 0x00000011c0dc7221 */ /* 0x000fe40000010000 */
[C---:B------:R-:W-:Y:S02]  /*65b0*/  FMUL.FTZ R23, R133.reuse, -R21 ;  /* 0x8000001585177220 */ /* 0x040fe40000410000 */
[----:B------:R-:W-:Y:S02]  /*65c0*/  FFMA.FTZ R192, R110, R194, R19 ;  /* 0x000000c26ec07223 */ /* 0x000fe40000010013 */
[-C--:B------:R-:W-:Y:S02]  /*65d0*/  FMUL.FTZ R16, R133, -R18.reuse ;  /* 0x8000001285107220 */ /* 0x080fe40000410000 */
[----:B------:R-:W-:Y:S02]  /*65e0*/  FFMA.FTZ R17, R134, R18, R23 ;  /* 0x0000001286117223 */ /* 0x000fe40000010017 */
[----:B------:R-:W-:-:S02]  /*65f0*/  FADD.FTZ R192, RZ, R192 ;  /* 0x000000c0ffc07221 */ /* 0x000fc40000010000 */
[C---:B------:R-:W-:Y:S02]  /*6600*/  FMUL.FTZ R23, R107.reuse, R220 ;  /* 0x000000dc6b177220 */ /* 0x040fe40000410000 */
[----:B------:R-:W-:Y:S02]  /*6610*/  FFMA.FTZ R16, R134, R21, -R16 ;  /* 0x0000001586107223 */ /* 0x000fe40000010810 */
[-C--:B------:R-:W-:Y:S02]  /*6620*/  FMUL.FTZ R21, R107, R192.reuse ;  /* 0x000000c06b157220 */ /* 0x080fe40000410000 */
[----:B------:R-:W-:Y:S02]  /*6630*/  FFMA.FTZ R23, R108, R192, R23 ;  /* 0x000000c06c177223 */ /* 0x000fe40000010017 */
[----:B------:R-:W-:Y:S02]  /*6640*/  FADD.FTZ R18, R145, R20 ;  /* 0x0000001491127221 */ /* 0x000fe40000010000 */
[----:B------:R-:W-:-:S02]  /*6650*/  FADD.FTZ R19, -R144, R217 ;  /* 0x000000d990137221 */ /* 0x000fc40000010100 */
[----:B------:R-:W-:Y:S02]  /*6660*/  FFMA.FTZ R20, R108, R220, -R21 ;  /* 0x000000dc6c147223 */ /* 0x000fe40000010815 */
[----:B------:R-:W-:Y:S01]  /*6670*/  FADD.FTZ R217, RZ, R23 ;  /* 0x00000017ffd97221 */ /* 0x000fe20000010000 */
[----:B------:R2:W-:Y:S01]  /*6680*/  STS.128 [R102.X16+0x35e0], R16 ;  /* 0x0035e01066007388 */ /* 0x0005e2000000cc00 */
[----:B------:R-:W-:Y:S02]  /*6690*/  FADD.FTZ R191, R191, R20 ;  /* 0x00000014bfbf7221 */ /* 0x000fe40000010000 */
[----:B------:R-:W-:-:S04]  /*66a0*/  FMUL.FTZ R20, R105, R217 ;  /* 0x000000d969147220 */ /* 0x000fc80000410000 */
[-C--:B0-----:R-:W-:Y:S02]  /*66b0*/  FFMA.FTZ R219, R106, R191.reuse, -R20 ;  /* 0x000000bf6adb7223 */ /* 0x081fe40000010814 */
[----:B------:R-:W-:Y:S02]  /*66c0*/  FMUL.FTZ R20, R105, R191 ;  /* 0x000000bf69147220 */ /* 0x000fe40000410000 */
[----:B------:R-:W-:Y:S02]  /*66d0*/  FADD.FTZ R219, R204, R219 ;  /* 0x000000dbccdb7221 */ /* 0x000fe40000010000 */
[----:B------:R-:W-:Y:S01]  /*66e0*/  FFMA.FTZ R204, R106, R217, R20 ;  /* 0x000000d96acc7223 */ /* 0x000fe20000010014 */
[----:B------:R-:W-:Y:S06]  /*66f0*/  BAR.SYNC.DEFER_BLOCKING 0x0 ;  /* 0x0000000000007b1d */ /* 0x000fec0000010000 */
[----:B------:R-:W-:Y:S05]  /*6700*/  @P0 BRA `(.L_x_6564) ;  /* 0x00000af000000947 */ /* 0x000fea0003800000 */
[C---:B-12---:R-:W-:Y:S02]  /*6710*/  SHF.L.U32 R221, R102.reuse, 0x5, RZ ;  /* 0x0000000566dd7819 */ /* 0x046fe400000006ff */
[----:B------:R-:W-:-:S03]  /*6720*/  LOP3.LUT R222, R102, 0x1f, RZ, 0xc0, !PT ;  /* 0x0000001f66de7812 */ /* 0x000fc600078ec0ff */
[----:B------:R-:W-:Y:S01]  /*6730*/  LDS.128 R16, [R221+0x35e0] ;  /* 0x0035e000dd107984 */ /* 0x000fe20000000c00 */
        /* <DEDUP_REMOVED lines=14> */
.L_x_6663:
[----:B------:R-:W-:Y:S05]  /*6820*/  BRA.DIV ~URZ, `(.L_x_6566) ;  /* 0x000068427f007947 */ /* 0x000fea000b800000 */
[----:B------:R2:W3:Y:S04]  /*6830*/  SHFL.DOWN PT, R21, R224, 0x1, 0x1f ;  /* 0x08201f00e0157f89 */ /* 0x0004e800000e0000 */
[----:B------:R2:W4:Y:S04]  /*6840*/  SHFL.DOWN PT, R223, R23, 0x1, 0x1f ;  /* 0x08201f0017df7f89 */ /* 0x00052800000e0000 */
[----:B------:R2:W0:Y:S02]  /*6850*/  SHFL.DOWN PT, R17, R22, 0x1, 0x1f ;  /* 0x08201f0016117f89 */ /* 0x00042400000e0000 */
.L_x_6664:
        /* <DEDUP_REMOVED lines=15> */
.L_x_6568:
[----:B------:R-:W-:Y:S05]  /*6950*/  BSYNC B1 ;  /* 0x0000000000017941 */ /* 0x000fea0003800000 */
.L_x_6567:
[----:B------:R-:W-:Y:S05]  /*6960*/  BRA.DIV ~URZ, `(.L_x_6569) ;  /* 0x000068627f007947 */ /* 0x000fea000b800000 */
[----:B-1----:R1:W2:Y:S04]  /*6970*/  SHFL.DOWN PT, R19, R226, 0x2, 0x1f ;  /* 0x08401f00e2137f89 */ /* 0x0022a800000e0000 */
[----:B---3--:R1:W3:Y:S04]  /*6980*/  SHFL.DOWN PT, R21, R224, 0x2, 0x1f ;  /* 0x08401f00e0157f89 */ /* 0x0082e800000e0000 */
[----:B----4-:R1:W4:Y:S04]  /*6990*/  SHFL.DOWN PT, R223, R23, 0x2, 0x1f ;  /* 0x08401f0017df7f89 */ /* 0x01032800000e0000 */
[----:B0-----:R1:W0:Y:S02]  /*69a0*/  SHFL.DOWN PT, R17, R22, 0x2, 0x1f ;  /* 0x08401f0016117f89 */ /* 0x00122400000e0000 */
.L_x_6665:
        /* <DEDUP_REMOVED lines=15> */
.L_x_6571:
[----:B------:R-:W-:Y:S05]  /*6aa0*/  BSYNC B1 ;  /* 0x0000000000017941 */ /* 0x000fea0003800000 */
.L_x_6570:
[----:B------:R-:W-:Y:S05]  /*6ab0*/  BRA.DIV ~URZ, `(.L_x_6572) ;  /* 0x000068e27f007947 */ /* 0x000fea000b800000 */
[----:B--2---:R2:W1:Y:S02]  /*6ac0*/  SHFL.DOWN PT, R19, R226, 0x4, 0x1f ;  /* 0x08801f00e2137f89 */ /* 0x00446400000e0000 */
.L_x_6666:
[----:B------:R-:W-:Y:S05]  /*6ad0*/  BRA.DIV ~URZ, `(.L_x_6573) ;  /* 0x000069427f007947 */ /* 0x000fea000b800000 */
[----:B---3--:R3:W2:Y:S04]  /*6ae0*/  SHFL.DOWN PT, R21, R224, 0x4, 0x1f ;  /* 0x08801f00e0157f89 */ /* 0x0086a800000e0000 */
[----:B----4-:R3:W4:Y:S04]  /*6af0*/  SHFL.DOWN PT, R223, R23, 0x4, 0x1f ;  /* 0x08801f0017df7f89 */ /* 0x01072800000e0000 */
[----:B0-----:R3:W0:Y:S02]  /*6b00*/  SHFL.DOWN PT, R17, R22, 0x4, 0x1f ;  /* 0x08801f0016117f89 */ /* 0x00162400000e0000 */
.L_x_6667:
        /* <DEDUP_REMOVED lines=15> */
.L_x_6575:
[----:B------:R-:W-:Y:S05]  /*6c00*/  BSYNC B1 ;  /* 0x0000000000017941 */ /* 0x000fea0003800000 */
.L_x_6574:
[----:B------:R-:W-:Y:S05]  /*6c10*/  BRA.DIV ~URZ, `(.L_x_6576) ;  /* 0x000069627f007947 */ /* 0x000fea000b800000 */
[----:B-1----:R1:W3:Y:S04]  /*6c20*/  SHFL.DOWN PT, R19, R226, 0x8, 0x1f ;  /* 0x09001f00e2137f89 */ /* 0x0022e800000e0000 */
[----:B--2---:R1:W2:Y:S04]  /*6c30*/  SHFL.DOWN PT, R21, R224, 0x8, 0x1f ;  /* 0x09001f00e0157f89 */ /* 0x0042a800000e0000 */
[----:B----4-:R1:W4:Y:S04]  /*6c40*/  SHFL.DOWN PT, R223, R23, 0x8, 0x1f ;  /* 0x09001f0017df7f89 */ /* 0x01032800000e0000 */
[----:B0-----:R1:W0:Y:S02]  /*6c50*/  SHFL.DOWN PT, R17, R22, 0x8, 0x1f ;  /* 0x09001f0016117f89 */ /* 0x00122400000e0000 */
.L_x_6668:
        /* <DEDUP_REMOVED lines=15> */
.L_x_6578:
[----:B------:R-:W-:Y:S05]  /*6d50*/  BSYNC B1 ;  /* 0x0000000000017941 */ /* 0x000fea0003800000 */
.L_x_6577:
[----:B------:R-:W-:Y:S05]  /*6d60*/  BRA.DIV ~URZ, `(.L_x_6579) ;  /* 0x000069e27f007947 */ /* 0x000fea000b800000 */
[----:B---3--:R3:W1:Y:S02]  /*6d70*/  SHFL.DOWN PT, R19, R226, 0x10, 0x1f ;  /* 0x0a001f00e2137f89 */ /* 0x00866400000e0000 */
.L_x_6669:
[----:B------:R-:W-:Y:S05]  /*6d80*/  BRA.DIV ~URZ, `(.L_x_6580) ;  /* 0x00006a427f007947 */ /* 0x000fea000b800000 */
[----:B--2---:R2:W3:Y:S04]  /*6d90*/  SHFL.DOWN PT, R21, R224, 0x10, 0x1f ;  /* 0x0a001f00e0157f89 */ /* 0x0044e800000e0000 */
[----:B----4-:R2:W4:Y:S04]  /*6da0*/  SHFL.DOWN PT, R223, R23, 0x10, 0x1f ;  /* 0x0a001f0017df7f89 */ /* 0x01052800000e0000 */
[----:B0-----:R2:W0:Y:S02]  /*6db0*/  SHFL.DOWN PT, R17, R22, 0x10, 0x1f ;  /* 0x0a001f0016117f89 */ /* 0x00142400000e0000 */
.L_x_6670:
        /* <DEDUP_REMOVED lines=13> */
.L_x_6582:
[----:B------:R-:W-:Y:S05]  /*6e90*/  BSYNC B1 ;  /* 0x0000000000017941 */ /* 0x000fea0003800000 */
.L_x_6581:
[----:B------:R-:W-:Y:S05]  /*6ea0*/  BRA.DIV ~URZ, `(.L_x_6583) ;  /* 0x00006a827f007947 */ /* 0x000fea000b800000 */
[----:B------:R-:W5:Y:S04]  /*6eb0*/  SHFL.IDX PT, R235, R224, RZ, 0x1f ;  /* 0x00001fffe0eb7589 */ /* 0x000f6800000e0000 */
[----:B------:R-:W2:Y:S04]  /*6ec0*/  SHFL.IDX PT, R225, R226, RZ, 0x1f ;  /* 0x00001fffe2e17589 */ /* 0x000ea800000e0000 */
[----:B----4-:R-:W4:Y:S04]  /*6ed0*/  SHFL.IDX PT, R223, R23, RZ, 0x1f ;  /* 0x00001fff17df7589 */ /* 0x010f2800000e0000 */
[----:B------:R-:W3:Y:S04]  /*6ee0*/  SHFL.DOWN PT, R227, R23, 0x1, 0x1f ;  /* 0x08201f0017e37f89 */ /* 0x000ee800000e0000 */
[----:B------:R-:W1:Y:S04]  /*6ef0*/  SHFL.IDX PT, R222, R22, RZ, 0x1f ;  /* 0x00001fff16de7589 */ /* 0x000e6800000e0000 */
[----:B------:R-:W0:Y:S04]  /*6f00*/  SHFL.DOWN PT, R231, R22, 0x1, 0x1f ;  /* 0x08201f0016e77f89 */ /* 0x000e2800000e0000 */
[----:B------:R-:W0:Y:S01]  /*6f10*/  SHFL.IDX PT, R232, R12, RZ, 0x1f ;  /* 0x00001fff0ce87589 */ /* 0x000e2200000e0000 */
[----:B-----5:R-:W-:-:S02]  /*6f20*/  FMUL.FTZ R230, R15, R235 ;  /* 0x000000eb0fe67220 */ /* 0x020fc40000410000 */
[C---:B------:R-:W-:Y:S01]  /*6f30*/  FMUL.FTZ R16, R14.reuse, R235 ;  /* 0x000000eb0e107220 */ /* 0x040fe20000410000 */
[----:B------:R-:W0:Y:S01]  /*6f40*/  SHFL.IDX PT, R236, R14, RZ, 0x1f ;  /* 0x00001fff0eec7589 */ /* 0x000e2200000e0000 */
[-C--:B--2---:R-:W-:Y:S02]  /*6f50*/  FFMA.FTZ R230, R14, R225.reuse, -R230 ;  /* 0x000000e10ee67223 */ /* 0x084fe400000108e6 */
[----:B------:R-:W-:Y:S01]  /*6f60*/  FFMA.FTZ R233, R15, R225, R16 ;  /* 0x000000e10fe97223 */ /* 0x000fe20000010010 */
[----:B-1----:R-:W1:Y:S04]  /*6f70*/  SHFL.IDX PT, R19, R15, RZ, 0x1f ;  /* 0x00001fff0f137589 */ /* 0x002e6800000e0000 */
[----:B------:R-:W2:Y:S04]  /*6f80*/  SHFL.IDX PT, R234, R13, RZ, 0x1f ;  /* 0x00001fff0dea7589 */ /* 0x000ea800000e0000 */
[----:B------:R5:W0:Y:S04]  /*6f90*/  SHFL.DOWN PT, R229, R224, 0x1, 0x1f ;  /* 0x08201f00e0e57f89 */ /* 0x000a2800000e0000 */
[----:B------:R3:W0:Y:S01]  /*6fa0*/  SHFL.DOWN PT, R228, R226, 0x1, 0x1f ;  /* 0x08201f00e2e47f89 */ /* 0x00062200000e0000 */
[----:B-----5:R-:W-:-:S02]  /*6fb0*/  FMUL.FTZ R224, R12, R235 ;  /* 0x000000eb0ce07220 */ /* 0x020fc40000410000 */
[----:B------:R-:W-:Y:S02]  /*6fc0*/  FMUL.FTZ R235, R13, R235 ;  /* 0x000000eb0deb7220 */ /* 0x000fe40000410000 */
[----:B---3--:R-:W-:Y:S02]  /*6fd0*/  FMUL.FTZ R226, R12, R225 ;  /* 0x000000e10ce27220 */ /* 0x008fe40000410000 */
.L_x_6671:
[----:B----4-:R3:W4:Y:S01]  /*6fe0*/  LDS.128 R20, [R221+0x35f0] ;  /* 0x0035f000dd147984 */ /* 0x0107220000000c00 */
[----:B------:R-:W-:Y:S01]  /*6ff0*/  ISETP.NE.AND P0, PT, R102, 0x1f, PT ;  /* 0x0000001f6600780c */ /* 0x000fe20003f05270 */
[----:B------:R-:W-:Y:S01]  /*7000*/  BSSY B1, `(.L_x_6584) ;  /* 0x000000f000017945 */ /* 0x000fe20003800000 */
[----:B0-----:R-:W-:Y:S02]  /*7010*/  MOV R16, R232 ;  /* 0x000000e800107202 */ /* 0x001fe40000000f00 */
[----:B--2---:R-:W-:Y:S02]  /*7020*/  MOV R17, R234 ;  /* 0x000000ea00117202 */ /* 0x004fe40000000f00 */
        /* <DEDUP_REMOVED lines=12> */
.L_x_6585:
[----:B---3--:R-:W-:Y:S05]  /*70f0*/  BSYNC B1 ;  /* 0x0000000000017941 */ /* 0x008fea0003800000 */
.L_x_6584:
[C---:B-1--4-:R-:W-:Y:S01]  /*7100*/  FMUL.FTZ R227, R21.reuse, R19 ;  /* 0x0000001315e37220 */ /* 0x052fe20000410000 */
        /* <DEDUP_REMOVED lines=15> */
.L_x_6564:
[----:B-12---:R-:W-:Y:S05]  /*7200*/  BSYNC B0 ;  /* 0x0000000000007941 */ /* 0x006fea0003800000 */
.L_x_6563:
[----:B------:R-:W-:Y:S01]  /*7210*/  WARPSYNC 0xffffffff ;  /* 0xffffffff00007948 */ /* 0x000fe20003800000 */
[----:B------:R-:W-:Y:S01]  /*7220*/  BAR.SYNC.DEFER_BLOCKING 0x0 ;  /* 0x0000000000007b1d */ /* 0x000fe20000010000 */
[----:B0-----:R-:W-:Y:S01]  /*7230*/  FMUL.FTZ R19, R147, R33 ;  /* 0x0000002193137220 */ /* 0x001fe20000410000 */
[----:B------:R-:W-:Y:S01]  /*7240*/  ISETP.NE.AND P0, PT, R102, RZ, PT ;  /* 0x000000ff6600720c */ /* 0x000fe20003f05270 */
[----:B------:R-:W-:-:S02]  /*7250*/  FMUL.FTZ R227, R159, R201 ;  /* 0x000000c99fe37220 */ /* 0x000fc40000410000 */
[----:B------:R-:W-:Y:S01]  /*7260*/  FMUL.FTZ R21, R159, R214 ;  /* 0x000000d69f157220 */ /* 0x000fe20000410000 */
[----:B------:R-:W-:Y:S01]  /*7270*/  ULDC UR30, c[0x0][0x168] ;  /* 0x00005a00001e7ab9 */ /* 0x000fe20000000800 */
[----:B------:R-:W-:Y:S01]  /*7280*/  FFMA.FTZ R16, R136, R210, -R19 ;  /* 0x000000d288107223 */ /* 0x000fe20000010813 */
[----:B------:R-:W-:Y:S01]  /*7290*/  UIADD3 UR30, -UR16, UR30, URZ ;  /* 0x0000001e101e7290 */ /* 0x000fe2000fffe13f */
[C---:B------:R-:W-:Y:S01]  /*72a0*/  FFMA.FTZ R227, R24.reuse, R214, -R227 ;  /* 0x000000d618e37223 */ /* 0x040fe200000108e3 */
[----:B------:R-:W-:Y:S01]  /*72b0*/  BSSY B0, `(.L_x_6586) ;  /* 0x000021b000007945 */ /* 0x000fe20003800000 */
[----:B------:R-:W-:Y:S02]  /*72c0*/  FFMA.FTZ R21, R24, R201, R21 ;  /* 0x000000c918157223 */ /* 0x000fe40000010015 */
[----:B------:R-:W-:Y:S02]  /*72d0*/  FMUL.FTZ R20, R164, R199 ;  /* 0x000000c7a4147220 */ /* 0x000fe40000410000 */
[----:B------:R-:W-:-:S02]  /*72e0*/  FMUL.FTZ R147, R147, R210 ;  /* 0x000000d293937220 */ /* 0x000fc40000410000 */
[----:B------:R-:W-:Y:S02]  /*72f0*/  FMUL.FTZ R19, R163, R198 ;  /* 0x000000c6a3137220 */ /* 0x000fe40000410000 */
[-C--:B------:R-:W-:Y:S02]  /*7300*/  FMUL.FTZ R24, R164, R211.reuse ;  /* 0x000000d3a4187220 */ /* 0x080fe40000410000 */
[----:B------:R-:W-:Y:S02]  /*7310*/  FMUL.FTZ R17, R137, R206 ;  /* 0x000000ce89117220 */ /* 0x000fe40000410000 */
[C---:B------:R-:W-:Y:S02]  /*7320*/  FMUL.FTZ R23, R149.reuse, R32 ;  /* 0x0000002095177220 */ /* 0x040fe40000410000 */
[----:B------:R-:W-:Y:S02]  /*7330*/  FFMA.FTZ R164, R162, R211, -R20 ;  /* 0x000000d3a2a47223 */ /* 0x000fe40000010814 */
[----:B------:R-:W-:-:S02]  /*7340*/  FMUL.FTZ R149, R149, R205 ;  /* 0x000000cd95957220 */ /* 0x000fc40000410000 */
[----:B------:R-:W-:Y:S02]  /*7350*/  FFMA.FTZ R136, R136, R33, R147 ;  /* 0x0000002188887223 */ /* 0x000fe40000010093 */
[----:B------:R-:W-:Y:S02]  /*7360*/  FFMA.FTZ R222, R160, R216, -R19 ;  /* 0x000000d8a0de7223 */ /* 0x000fe40000010813 */
[----:B------:R-:W-:Y:S02]  /*7370*/  FFMA.FTZ R162, R162, R199, R24 ;  /* 0x000000c7a2a27223 */ /* 0x000fe40000010018 */
[-C--:B------:R-:W-:Y:S02]  /*7380*/  FMUL.FTZ R18, R137, R208.reuse ;  /* 0x000000d089127220 */ /* 0x080fe40000410000 */
[----:B------:R-:W-:Y:S02]  /*7390*/  FFMA.FTZ R17, R135, R208, -R17 ;  /* 0x000000d087117223 */ /* 0x000fe40000010811 */
[----:B------:R-:W-:-:S02]  /*73a0*/  FMUL.FTZ R19, R206, UR43 ;  /* 0x0000002bce137c20 */ /* 0x000fc40008410000 */
[----:B------:R-:W-:Y:S02]  /*73b0*/  FMUL.FTZ R147, R206, UR42 ;  /* 0x0000002ace937c20 */ /* 0x000fe40008410000 */
[----:B------:R-:W-:Y:S02]  /*73c0*/  FADD.FTZ R24, R97, R97 ;  /* 0x0000006161187221 */ /* 0x000fe40000010000 */
[C---:B------:R-:W-:Y:S02]  /*73d0*/  FFMA.FTZ R23, R146.reuse, R205, -R23 ;  /* 0x000000cd92177223 */ /* 0x040fe40000010817 */
[----:B------:R-:W-:Y:S02]  /*73e0*/  FFMA.FTZ R22, R146, R32, R149 ;  /* 0x0000002092167223 */ /* 0x000fe40000010095 */
[C---:B------:R-:W-:Y:S02]  /*73f0*/  FMUL.FTZ R223, R161.reuse, R200 ;  /* 0x000000c8a1df7220 */ /* 0x040fe40000410000 */
[----:B------:R-:W-:-:S02]  /*7400*/  FMUL.FTZ R221, R161, R209 ;  /* 0x000000d1a1dd7220 */ /* 0x000fc40000410000 */
[----:B------:R-:W-:Y:S02]  /*7410*/  FFMA.FTZ R18, R135, R206, R18 ;  /* 0x000000ce87127223 */ /* 0x000fe40000010012 */
[C---:B------:R-:W-:Y:S02]  /*7420*/  FMUL.FTZ R161, R171.reuse, R196 ;  /* 0x000000c4aba17220 */ /* 0x040fe40000410000 */
[----:B------:R-:W-:Y:S02]  /*7430*/  FMUL.FTZ R159, R171, R218 ;  /* 0x000000daab9f7220 */ /* 0x000fe40000410000 */
[C---:B------:R-:W-:Y:S02]  /*7440*/  FFMA.FTZ R137, R208.reuse, UR42, -R19 ;  /* 0x0000002ad0897c23 */ /* 0x040fe40008010813 */
[----:B------:R-:W-:Y:S02]  /*7450*/  FFMA.FTZ R146, R208, UR43, R147 ;  /* 0x0000002bd0927c23 */ /* 0x000fe40008010093 */
[----:B------:R-:W-:-:S02]  /*7460*/  FFMA.FTZ R17, R24, R17, RZ ;  /* 0x0000001118117223 */ /* 0x000fc400000100ff */
[----:B------:R-:W-:Y:S02]  /*7470*/  FADD.FTZ R171, R96, R96 ;  /* 0x0000006060ab7221 */ /* 0x000fe40000010000 */
[C---:B------:R-:W-:Y:S02]  /*7480*/  FFMA.FTZ R19, -R24.reuse, R18, RZ ;  /* 0x0000001218137223 */ /* 0x040fe400000101ff */
[C---:B------:R-:W-:Y:S02]  /*7490*/  FMUL.FTZ R137, R24.reuse, R137 ;  /* 0x0000008918897220 */ /* 0x040fe40000410000 */
[----:B------:R-:W-:Y:S02]  /*74a0*/  FFMA.FTZ R146, -R24, R146, -RZ ;  /* 0x0000009218927223 */ /* 0x000fe400000109ff */
[----:B------:R-:W-:Y:S02]  /*74b0*/  FFMA.FTZ R24, R171, R16, R17 ;  /* 0x00000010ab187223 */ /* 0x000fe40000010011 */
[----:B------:R-:W0:Y:S01]  /*74c0*/  LDS.64 R16, [R102.X16+0x35e8] ;  /* 0x0035e80066107984 */ /* 0x000e22000000ca00 */
[----:B------:R-:W-:-:S02]  /*74d0*/  FMUL.FTZ R226, R152, R203 ;  /* 0x000000cb98e27220 */ /* 0x000fc40000410000 */
[-C--:B------:R-:W-:Y:S02]  /*74e0*/  FMUL.FTZ R224, R152, R207.reuse ;  /* 0x000000cf98e07220 */ /* 0x080fe40000410000 */
[C---:B------:R-:W-:Y:S02]  /*74f0*/  FMUL.FTZ R135, R151.reuse, R202 ;  /* 0x000000ca97877220 */ /* 0x040fe40000410000 */
[----:B------:R-:W-:Y:S02]  /*7500*/  FMUL.FTZ R225, R151, R212 ;  /* 0x000000d497e17220 */ /* 0x000fe40000410000 */
[C---:B------:R-:W-:Y:S02]  /*7510*/  FFMA.FTZ R226, R150.reuse, R207, -R226 ;  /* 0x000000cf96e27223 */ /* 0x040fe400000108e2 */
[----:B------:R-:W-:Y:S02]  /*7520*/  FFMA.FTZ R224, R150, R203, R224 ;  /* 0x000000cb96e07223 */ /* 0x000fe400000100e0 */
[----:B------:R-:W-:-:S02]  /*7530*/  FMUL.FTZ R150, R177, R194 ;  /* 0x000000c2b1967220 */ /* 0x000fc40000410000 */
[C---:B------:R-:W-:Y:S02]  /*7540*/  FMUL.FTZ R147, R33.reuse, UR43 ;  /* 0x0000002b21937c20 */ /* 0x040fe40008410000 */
[----:B------:R-:W-:Y:S02]  /*7550*/  FMUL.FTZ R149, R33, UR42 ;  /* 0x0000002a21957c20 */ /* 0x000fe40008410000 */
[----:B------:R-:W-:Y:S02]  /*7560*/  FMUL.FTZ R177, R177, R193 ;  /* 0x000000c1b1b17220 */ /* 0x000fe40000410000 */
[C---:B------:R-:W-:Y:S02]  /*7570*/  FFMA.FTZ R135, R148.reuse, R212, -R135 ;  /* 0x000000d494877223 */ /* 0x040fe40000010887 */
[----:B------:R-:W-:Y:S02]  /*7580*/  FFMA.FTZ R225, R148, R202, R225 ;  /* 0x000000ca94e17223 */ /* 0x000fe400000100e1 */
[----:B------:R-:W-:-:S02]  /*7590*/  FMUL.FTZ R20, R182, R217 ;  /* 0x000000d9b6147220 */ /* 0x000fc40000410000 */
[----:B------:R-:W-:Y:S02]  /*75a0*/  FFMA.FTZ R150, R178, R193, -R150 ;  /* 0x000000c1b2967223 */ /* 0x000fe40000010896 */
[----:B------:R-:W-:Y:S02]  /*75b0*/  FMUL.FTZ R152, R180, R192 ;  /* 0x000000c0b4987220 */ /* 0x000fe40000410000 */
[C---:B------:R-:W-:Y:S02]  /*75c0*/  FFMA.FTZ R147, R210.reuse, UR42, -R147 ;  /* 0x0000002ad2937c23 */ /* 0x040fe40008010893 */
[----:B------:R-:W-:Y:S02]  /*75d0*/  FFMA.FTZ R148, R210, UR43, R149 ;  /* 0x0000002bd2947c23 */ /* 0x000fe40008010095 */
[----:B------:R-:W-:Y:S02]  /*75e0*/  FFMA.FTZ R178, R178, R194, R177 ;  /* 0x000000c2b2b27223 */ /* 0x000fe400000100b1 */
[----:B------:R-:W-:-:S02]  /*75f0*/  FMUL.FTZ R180, R180, R220 ;  /* 0x000000dcb4b47220 */ /* 0x000fc40000410000 */
[----:B------:R-:W-:Y:S02]  /*7600*/  FADD.FTZ R204, RZ, R204 ;  /* 0x000000ccffcc7221 */ /* 0x000fe40000010000 */
[----:B------:R-:W-:Y:S02]  /*7610*/  FADD.FTZ R177, R95, R95 ;  /* 0x0000005f5fb17221 */ /* 0x000fe40000010000 */
[----:B------:R-:W-:Y:S02]  /*7620*/  FFMA.FTZ R151, R181, R191, -R20 ;  /* 0x000000bfb5977223 */ /* 0x000fe40000010814 */
[----:B------:R-:W-:Y:S02]  /*7630*/  FFMA.FTZ R152, R179, R220, -R152 ;  /* 0x000000dcb3987223 */ /* 0x000fe40000010898 */
[----:B------:R-:W-:Y:S02]  /*7640*/  FMUL.FTZ R20, R184, R219 ;  /* 0x000000dbb8147220 */ /* 0x000fe40000410000 */
[----:B------:R-:W-:-:S02]  /*7650*/  FMUL.FTZ R147, R171, R147 ;  /* 0x00000093ab937220 */ /* 0x000fc40000410000 */
[----:B------:R-:W-:Y:S02]  /*7660*/  FFMA.FTZ R148, -R171, R148, -RZ ;  /* 0x00000094ab947223 */ /* 0x000fe400000109ff */
[----:B------:R-:W-:Y:S02]  /*7670*/  FFMA.FTZ R179, R179, R192, R180 ;  /* 0x000000c0b3b37223 */ /* 0x000fe400000100b4 */
[----:B------:R-:W-:Y:S02]  /*7680*/  FMUL.FTZ R184, R184, R204 ;  /* 0x000000ccb8b87220 */ /* 0x000fe40000410000 */
[----:B------:R-:W-:Y:S02]  /*7690*/  FFMA.FTZ R171, -R171, R136, R19 ;  /* 0x00000088abab7223 */ /* 0x000fe40000010113 */
[----:B------:R-:W-:Y:S02]  /*76a0*/  FFMA.FTZ R24, R177, R23, R24 ;  /* 0x00000017b1187223 */ /* 0x000fe40000010018 */
[----:B------:R-:W-:-:S02]  /*76b0*/  FADD.FTZ R180, R94, R94 ;  /* 0x0000005e5eb47221 */ /* 0x000fc40000010000 */
[C---:B------:R-:W-:Y:S02]  /*76c0*/  FFMA.FTZ R18, R183.reuse, R204, R20 ;  /* 0x000000ccb7127223 */ /* 0x040fe40000010014 */
[----:B------:R-:W-:Y:S02]  /*76d0*/  FFMA.FTZ R184, R183, R219, -R184 ;  /* 0x000000dbb7b87223 */ /* 0x000fe400000108b8 */
[----:B------:R-:W-:Y:S02]  /*76e0*/  FFMA.FTZ R22, -R177, R22, R171 ;  /* 0x00000016b1167223 */ /* 0x000fe400000101ab */
[----:B------:R-:W-:Y:S02]  /*76f0*/  FFMA.FTZ R171, R180, R135, R24 ;  /* 0x00000087b4ab7223 */ /* 0x000fe40000010018 */
[----:B------:R-:W-:Y:S02]  /*7700*/  FADD.FTZ R183, R93, R93 ;  /* 0x0000005d5db77221 */ /* 0x000fe40000010000 */
[----:B------:R-:W-:-:S02]  /*7710*/  FFMA.FTZ R223, R158, R209, -R223 ;  /* 0x000000d19edf7223 */ /* 0x000fc400000108df */
[----:B------:R-:W-:Y:S02]  /*7720*/  FFMA.FTZ R221, R158, R200, R221 ;  /* 0x000000c89edd7223 */ /* 0x000fe400000100dd */
[C---:B------:R-:W-:Y:S02]  /*7730*/  FFMA.FTZ R161, R28.reuse, R218, -R161 ;  /* 0x000000da1ca17223 */ /* 0x040fe400000108a1 */
[----:B------:R-:W-:Y:S02]  /*7740*/  FFMA.FTZ R159, R28, R196, R159 ;  /* 0x000000c41c9f7223 */ /* 0x000fe4000001009f */
[C---:B------:R-:W-:Y:S02]  /*7750*/  FMUL.FTZ R158, R176.reuse, R197 ;  /* 0x000000c5b09e7220 */ /* 0x040fe40000410000 */
[----:B------:R-:W-:Y:S02]  /*7760*/  FMUL.FTZ R176, R176, R215 ;  /* 0x000000d7b0b07220 */ /* 0x000fe40000410000 */
[----:B------:R-:W-:-:S02]  /*7770*/  FMUL.FTZ R28, R32, UR43 ;  /* 0x0000002b201c7c20 */ /* 0x000fc40008410000 */
[----:B------:R-:W-:Y:S02]  /*7780*/  FFMA.FTZ R226, R183, R226, R171 ;  /* 0x000000e2b7e27223 */ /* 0x000fe400000100ab */
[----:B0-----:R-:W-:Y:S02]  /*7790*/  FMUL.FTZ R171, R17, -R3 ;  /* 0x8000000311ab7220 */ /* 0x001fe40000410000 */
[----:B------:R-:W-:Y:S02]  /*77a0*/  FFMA.FTZ R158, R174, R215, -R158 ;  /* 0x000000d7ae9e7223 */ /* 0x000fe4000001089e */
[----:B------:R-:W-:Y:S02]  /*77b0*/  FMUL.FTZ R3, R16, -R3 ;  /* 0x8000000310037220 */ /* 0x000fe40000410000 */
[----:B------:R-:W-:Y:S02]  /*77c0*/  FFMA.FTZ R174, R174, R197, R176 ;  /* 0x000000c5aeae7223 */ /* 0x000fe400000100b0 */
[----:B------:R-:W-:-:S02]  /*77d0*/  FMUL.FTZ R20, R204, UR43 ;  /* 0x0000002bcc147c20 */ /* 0x000fc40008410000 */
[----:B------:R-:W-:Y:S02]  /*77e0*/  FFMA.FTZ R28, R205, UR42, -R28 ;  /* 0x0000002acd1c7c23 */ /* 0x000fe4000801081c */
[----:B------:R-:W-:Y:S02]  /*77f0*/  FMUL.FTZ R163, R163, R216 ;  /* 0x000000d8a3a37220 */ /* 0x000fe40000410000 */
[----:B------:R-:W-:Y:S02]  /*7800*/  FMUL.FTZ R176, R204, UR42 ;  /* 0x0000002accb07c20 */ /* 0x000fe40008410000 */
[----:B------:R-:W-:Y:S02]  /*7810*/  FFMA.FTZ R17, R17, R2, R3 ;  /* 0x0000000211117223 */ /* 0x000fe40000010003 */
[----:B------:R-:W-:Y:S02]  /*7820*/  FFMA.FTZ R19, R219, UR42, -R20 ;  /* 0x0000002adb137c23 */ /* 0x000fe40008010814 */
[----:B------:R-:W-:-:S02]  /*7830*/  FMUL.FTZ R23, R177, R28 ;  /* 0x0000001cb1177220 */ /* 0x000fc40000410000 */
[----:B------:R-:W-:Y:S02]  /*7840*/  FFMA.FTZ R16, R16, R2, -R171 ;  /* 0x0000000210107223 */ /* 0x000fe400000108ab */
[----:B------:R-:W-:Y:S02]  /*7850*/  FFMA.FTZ R163, R160, R198, R163 ;  /* 0x000000c6a0a37223 */ /* 0x000fe400000100a3 */
[----:B------:R-:W-:Y:S02]  /*7860*/  FFMA.FTZ R20, R219, UR43, R176 ;  /* 0x0000002bdb147c23 */ /* 0x000fe400080100b0 */
[----:B------:R-:W-:Y:S02]  /*7870*/  FMUL.FTZ R28, R203, UR43 ;  /* 0x0000002bcb1c7c20 */ /* 0x000fe40008410000 */
[----:B------:R-:W-:Y:S02]  /*7880*/  FMUL.FTZ R160, R175, R195 ;  /* 0x000000c3afa07220 */ /* 0x000fe40000410000 */
[----:B------:R-:W-:-:S02]  /*7890*/  FMUL.FTZ R176, R203, UR42 ;  /* 0x0000002acbb07c20 */ /* 0x000fc40008410000 */
[----:B------:R-:W-:Y:S02]  /*78a0*/  FMUL.FTZ R175, R175, R213 ;  /* 0x000000d5afaf7220 */ /* 0x000fe40000410000 */
[----:B------:R-:W-:Y:S02]  /*78b0*/  FFMA.FTZ R225, -R180, R225, R22 ;  /* 0x000000e1b4e17223 */ /* 0x000fe40000010116 */
[----:B------:R-:W-:Y:S02]  /*78c0*/  FADD.FTZ R17, -R190, R17 ;  /* 0x00000011be117221 */ /* 0x000fe40000010100 */
[----:B------:R-:W-:Y:S02]  /*78d0*/  FADD.FTZ R189, R189, R16 ;  /* 0x00000010bdbd7221 */ /* 0x000fe40000010000 */
[----:B------:R-:W-:Y:S02]  /*78e0*/  FFMA.FTZ R22, R207, UR42, -R28 ;  /* 0x0000002acf167c23 */ /* 0x000fe4000801081c */
[----:B------:R-:W-:-:S02]  /*78f0*/  FFMA.FTZ R160, R170, R213, -R160 ;  /* 0x000000d5aaa07223 */ /* 0x000fc400000108a0 */
[----:B------:R-:W-:Y:S02]  /*7900*/  FFMA.FTZ R28, R207, UR43, R176 ;  /* 0x0000002bcf1c7c23 */ /* 0x000fe400080100b0 */
[----:B------:R-:W-:Y:S02]  /*7910*/  FFMA.FTZ R170, R170, R195, R175 ;  /* 0x000000c3aaaa7223 */ /* 0x000fe400000100af */
[----:B------:R-:W-:Y:S02]  /*7920*/  FADD.FTZ R176, R92, R92 ;  /* 0x0000005c5cb07221 */ /* 0x000fe40000010000 */
[----:B------:R-:W-:Y:S02]  /*7930*/  FFMA.FTZ R224, -R183, R224, R225 ;  /* 0x000000e0b7e07223 */ /* 0x000fe400000101e1 */
[----:B------:R-:W-:Y:S02]  /*7940*/  FMUL.FTZ R16, R105, -R17 ;  /* 0x8000001169107220 */ /* 0x000fe40000410000 */
[----:B------:R-:W-:-:S02]  /*7950*/  FADD.FTZ R175, R81, R81 ;  /* 0x0000005151af7221 */ /* 0x000fc40000010000 */
[----:B------:R-:W-:Y:S02]  /*7960*/  FMUL.FTZ R105, R105, -R189 ;  /* 0x800000bd69697220 */ /* 0x000fe40000410000 */
[----:B------:R-:W-:Y:S02]  /*7970*/  FFMA.FTZ R224, -R176, R21, R224 ;  /* 0x00000015b0e07223 */ /* 0x000fe400000101e0 */
[C---:B------:R-:W-:Y:S02]  /*7980*/  FMUL.FTZ R18, R175.reuse, R18 ;  /* 0x00000012af127220 */ /* 0x040fe40000410000 */
[C---:B------:R-:W-:Y:S02]  /*7990*/  FMUL.FTZ R149, R175.reuse, R184 ;  /* 0x000000b8af957220 */ /* 0x040fe40000410000 */
[C---:B------:R-:W-:Y:S02]  /*79a0*/  FMUL.FTZ R19, R175.reuse, R19 ;  /* 0x00000013af137220 */ /* 0x040fe40000410000 */
[----:B------:R-:W-:-:S02]  /*79b0*/  FFMA.FTZ R20, -R175, R20, -RZ ;  /* 0x00000014af147223 */ /* 0x000fc400000109ff */
[----:B------:R-:W-:Y:S02]  /*79c0*/  FFMA.FTZ R21, R106, R17, R105 ;  /* 0x000000116a157223 */ /* 0x000fe40000010069 */
[----:B------:R-:W-:Y:S02]  /*79d0*/  FMUL.FTZ R136, R32, UR42 ;  /* 0x0000002a20887c20 */ /* 0x000fe40008410000 */
[----:B------:R-:W-:Y:S02]  /*79e0*/  FMUL.FTZ R175, R202, UR43 ;  /* 0x0000002bcaaf7c20 */ /* 0x000fe40008410000 */
[----:B------:R-:W-:Y:S02]  /*79f0*/  FFMA.FTZ R16, R106, R189, -R16 ;  /* 0x000000bd6a107223 */ /* 0x000fe40000010810 */
[----:B------:R-:W-:Y:S02]  /*7a00*/  FADD.FTZ R21, -R188, R21 ;  /* 0x00000015bc157221 */ /* 0x000fe40000010100 */
[----:B------:R-:W-:-:S02]  /*7a10*/  FFMA.FTZ R136, R205, UR43, R136 ;  /* 0x0000002bcd887c23 */ /* 0x000fc40008010088 */
[----:B------:R-:W-:Y:S02]  /*7a20*/  FFMA.FTZ R24, R212, UR42, -R175 ;  /* 0x0000002ad4187c23 */ /* 0x000fe400080108af */
[----:B------:R-:W-:Y:S02]  /*7a30*/  FADD.FTZ R187, R187, R16 ;  /* 0x00000010bbbb7221 */ /* 0x000fe40000010000 */
[C---:B------:R-:W-:Y:S02]  /*7a40*/  FMUL.FTZ R171, R201.reuse, UR43 ;  /* 0x0000002bc9ab7c20 */ /* 0x040fe40008410000 */
[----:B------:R-:W-:Y:S02]  /*7a50*/  FMUL.FTZ R175, R201, UR42 ;  /* 0x0000002ac9af7c20 */ /* 0x000fe40008410000 */
[----:B------:R-:W-:Y:S02]  /*7a60*/  FMUL.FTZ R16, R107, -R21 ;  /* 0x800000156b107220 */ /* 0x000fe40000410000 */
[----:B------:R-:W-:-:S02]  /*7a70*/  FFMA.FTZ R136, -R177, R136, -RZ ;  /* 0x00000088b1887223 */ /* 0x000fc400000109ff */
[----:B------:R-:W-:Y:S02]  /*7a80*/  FMUL.FTZ R107, R107, -R187 ;  /* 0x800000bb6b6b7220 */ /* 0x000fe40000410000 */
[----:B------:R-:W-:Y:S02]  /*7a90*/  FMUL.FTZ R177, R202, UR42 ;  /* 0x0000002acab17c20 */ /* 0x000fe40008410000 */
[C---:B------:R-:W-:Y:S02]  /*7aa0*/  FFMA.FTZ R2, R214.reuse, UR42, -R171 ;  /* 0x0000002ad6027c23 */ /* 0x040fe400080108ab */
[----:B------:R-:W-:Y:S02]  /*7ab0*/  FFMA.FTZ R3, R214, UR43, R175 ;  /* 0x0000002bd6037c23 */ /* 0x000fe400080100af */
[----:B------:R-:W-:Y:S02]  /*7ac0*/  FMUL.FTZ R182, R182, R191 ;  /* 0x000000bfb6b67220 */ /* 0x000fe40000410000 */
[----:B------:R-:W-:-:S02]  /*7ad0*/  FMUL.FTZ R105, R198, UR43 ;  /* 0x0000002bc6697c20 */ /* 0x000fc40008410000 */
[----:B------:R-:W-:Y:S02]  /*7ae0*/  FFMA.FTZ R107, R108, R21, R107 ;  /* 0x000000156c6b7223 */ /* 0x000fe4000001006b */
[----:B------:R-:W-:Y:S02]  /*7af0*/  FFMA.FTZ R135, R212, UR43, R177 ;  /* 0x0000002bd4877c23 */ /* 0x000fe400080100b1 */
[C---:B------:R-:W-:Y:S02]  /*7b00*/  FFMA.FTZ R226, R176.reuse, R227, R226 ;  /* 0x000000e3b0e27223 */ /* 0x040fe400000100e2 */
[C---:B------:R-:W-:Y:S02]  /*7b10*/  FMUL.FTZ R2, R176.reuse, R2 ;  /* 0x00000002b0027220 */ /* 0x040fe40000410000 */
[----:B------:R-:W-:Y:S02]  /*7b20*/  FFMA.FTZ R3, -R176, R3, -RZ ;  /* 0x00000003b0037223 */ /* 0x000fe400000109ff */
[----:B------:R-:W-:-:S02]  /*7b30*/  FFMA.FTZ R16, R108, R187, -R16 ;  /* 0x000000bb6c107223 */ /* 0x000fc40000010810 */
[----:B------:R-:W-:Y:S02]  /*7b40*/  FFMA.FTZ R181, R181, R217, R182 ;  /* 0x000000d9b5b57223 */ /* 0x000fe400000100b6 */
[----:B------:R-:W-:Y:S02]  /*7b50*/  FMUL.FTZ R176, R200, UR43 ;  /* 0x0000002bc8b07c20 */ /* 0x000fe40008410000 */
[----:B------:R-:W-:Y:S02]  /*7b60*/  FADD.FTZ R182, R91, R91 ;  /* 0x0000005b5bb67221 */ /* 0x000fe40000010000 */
[----:B------:R-:W-:Y:S02]  /*7b70*/  FADD.FTZ R106, R90, R90 ;  /* 0x0000005a5a6a7221 */ /* 0x000fe40000010000 */
[----:B------:R-:W-:Y:S02]  /*7b80*/  FMUL.FTZ R177, R198, UR42 ;  /* 0x0000002ac6b17c20 */ /* 0x000fe40008410000 */
[----:B------:R-:W-:-:S02]  /*7b90*/  FFMA.FTZ R105, R216, UR42, -R105 ;  /* 0x0000002ad8697c23 */ /* 0x000fc40008010869 */
[----:B------:R-:W-:Y:S02]  /*7ba0*/  FADD.FTZ R186, -R186, R107 ;  /* 0x0000006bbaba7221 */ /* 0x000fe40000010100 */
[C---:B------:R-:W-:Y:S02]  /*7bb0*/  FMUL.FTZ R24, R180.reuse, R24 ;  /* 0x00000018b4187220 */ /* 0x040fe40000410000 */
[----:B------:R-:W-:Y:S02]  /*7bc0*/  FFMA.FTZ R135, -R180, R135, -RZ ;  /* 0x00000087b4877223 */ /* 0x000fe400000109ff */
[----:B------:R-:W-:Y:S02]  /*7bd0*/  FADD.FTZ R16, R185, R16 ;  /* 0x00000010b9107221 */ /* 0x000fe40000010000 */
[----:B------:R-:W-:Y:S02]  /*7be0*/  FMUL.FTZ R180, R200, UR42 ;  /* 0x0000002ac8b47c20 */ /* 0x000fe40008410000 */
[----:B------:R-:W-:-:S02]  /*7bf0*/  FFMA.FTZ R171, R209, UR42, -R176 ;  /* 0x0000002ad1ab7c23 */ /* 0x000fc400080108b0 */
[C---:B------:R-:W-:Y:S02]  /*7c00*/  FFMA.FTZ R223, R182.reuse, R223, R226 ;  /* 0x000000dfb6df7223 */ /* 0x040fe400000100e2 */
[----:B------:R-:W-:Y:S02]  /*7c10*/  FFMA.FTZ R224, -R182, R221, R224 ;  /* 0x000000ddb6e07223 */ /* 0x000fe400000101e0 */
[----:B------:R-:W-:Y:S02]  /*7c20*/  FFMA.FTZ R176, R216, UR43, R177 ;  /* 0x0000002bd8b07c23 */ /* 0x000fe400080100b1 */
[----:B------:R-:W-:Y:S02]  /*7c30*/  FMUL.FTZ R107, R106, R105 ;  /* 0x000000696a6b7220 */ /* 0x000fe40000410000 */
[C---:B------:R-:W-:Y:S02]  /*7c40*/  FMUL.FTZ R105, R109.reuse, -R186 ;  /* 0x800000ba6d697220 */ /* 0x040fe40000410000 */
[----:B------:R-:W-:-:S02]  /*7c50*/  FMUL.FTZ R109, R109, -R16 ;  /* 0x800000106d6d7220 */ /* 0x000fc40000410000 */
[----:B------:R-:W-:Y:S02]  /*7c60*/  FFMA.FTZ R175, R209, UR43, R180 ;  /* 0x0000002bd1af7c23 */ /* 0x000fe400080100b4 */
[C---:B------:R-:W-:Y:S02]  /*7c70*/  FFMA.FTZ R223, R106.reuse, R222, R223 ;  /* 0x000000de6adf7223 */ /* 0x040fe400000100df */
[C---:B------:R-:W-:Y:S02]  /*7c80*/  FFMA.FTZ R176, -R106.reuse, R176, -RZ ;  /* 0x000000b06ab07223 */ /* 0x040fe400000109ff */
[----:B------:R-:W-:Y:S02]  /*7c90*/  FFMA.FTZ R177, -R106, R163, R224 ;  /* 0x000000a36ab17223 */ /* 0x000fe400000101e0 */
[----:B------:R-:W-:Y:S02]  /*7ca0*/  FMUL.FTZ R108, R199, UR43 ;  /* 0x0000002bc76c7c20 */ /* 0x000fe40008410000 */
[----:B------:R-:W-:-:S02]  /*7cb0*/  FFMA.FTZ R106, R110, R16, -R105 ;  /* 0x000000106e6a7223 */ /* 0x000fc40000010869 */
[----:B------:R-:W-:Y:S02]  /*7cc0*/  FFMA.FTZ R105, R110, R186, R109 ;  /* 0x000000ba6e697223 */ /* 0x000fe4000001006d */
[C---:B------:R-:W-:Y:S02]  /*7cd0*/  FMUL.FTZ R171, R182.reuse, R171 ;  /* 0x000000abb6ab7220 */ /* 0x040fe40000410000 */
[----:B------:R-:W-:Y:S02]  /*7ce0*/  FFMA.FTZ R175, -R182, R175, -RZ ;  /* 0x000000afb6af7223 */ /* 0x000fe400000109ff */
[----:B------:R-:W-:Y:S02]  /*7cf0*/  FADD.FTZ R182, R89, R89 ;  /* 0x0000005959b67221 */ /* 0x000fe40000010000 */
[----:B------:R-:W-:Y:S02]  /*7d00*/  FFMA.FTZ R108, R211, UR42, -R108 ;  /* 0x0000002ad36c7c23 */ /* 0x000fe4000801086c */
[----:B------:R-:W-:-:S02]  /*7d10*/  FADD.FTZ R173, R173, R106 ;  /* 0x0000006aadad7221 */ /* 0x000fc40000010000 */
[----:B------:R-:W-:Y:S02]  /*7d20*/  FADD.FTZ R105, -R172, R105 ;  /* 0x00000069ac697221 */ /* 0x000fe40000010100 */
[----:B------:R-:W-:Y:S02]  /*7d30*/  FMUL.FTZ R109, R182, R108 ;  /* 0x0000006cb66d7220 */ /* 0x000fe40000410000 */
[C---:B------:R-:W-:Y:S02]  /*7d40*/  FMUL.FTZ R108, R111.reuse, -R173 ;  /* 0x800000ad6f6c7220 */ /* 0x040fe40000410000 */
[-C--:B------:R-:W-:Y:S02]  /*7d50*/  FMUL.FTZ R106, R111, -R105.reuse ;  /* 0x800000696f6a7220 */ /* 0x080fe40000410000 */
[C---:B------:R-:W-:Y:S02]  /*7d60*/  FFMA.FTZ R108, R112.reuse, R105, R108 ;  /* 0x00000069706c7223 */ /* 0x040fe4000001006c */
[----:B------:R-:W-:-:S02]  /*7d70*/  FFMA.FTZ R111, R112, R173, -R106 ;  /* 0x000000ad706f7223 */ /* 0x000fc4000001086a */
[----:B------:R-:W-:Y:S02]  /*7d80*/  FADD.FTZ R108, -R29, R108 ;  /* 0x0000006c1d6c7221 */ /* 0x000fe40000010100 */
[----:B------:R-:W-:Y:S02]  /*7d90*/  FFMA.FTZ R164, R182, R164, R223 ;  /* 0x000000a4b6a47223 */ /* 0x000fe400000100df */
[----:B------:R-:W-:Y:S02]  /*7da0*/  FADD.FTZ R110, R88, R88 ;  /* 0x00000058586e7221 */ /* 0x000fe40000010000 */
[----:B------:R-:W-:Y:S02]  /*7db0*/  FADD.FTZ R30, R30, R111 ;  /* 0x0000006f1e1e7221 */ /* 0x000fe40000010000 */
[----:B------:R-:W-:Y:S02]  /*7dc0*/  FFMA.FTZ R162, -R182, R162, R177 ;  /* 0x000000a2b6a27223 */ /* 0x000fe400000101b1 */
[----:B------:R-:W-:-:S02]  /*7dd0*/  FMUL.FTZ R29, R113, -R108 ;  /* 0x8000006c711d7220 */ /* 0x000fc40000410000 */
[----:B------:R-:W-:Y:S02]  /*7de0*/  FFMA.FTZ R177, R110, R161, R164 ;  /* 0x000000a16eb17223 */ /* 0x000fe400000100a4 */
[----:B------:R-:W-:Y:S02]  /*7df0*/  FMUL.FTZ R113, R113, -R30 ;  /* 0x8000001e71717220 */ /* 0x000fe40000410000 */
[C---:B------:R-:W-:Y:S02]  /*7e00*/  FMUL.FTZ R22, R183.reuse, R22 ;  /* 0x00000016b7167220 */ /* 0x040fe40000410000 */
[----:B------:R-:W-:Y:S02]  /*7e10*/  FFMA.FTZ R28, -R183, R28, -RZ ;  /* 0x0000001cb71c7223 */ /* 0x000fe400000109ff */
[C---:B------:R-:W-:Y:S02]  /*7e20*/  FMUL.FTZ R161, R196.reuse, UR43 ;  /* 0x0000002bc4a17c20 */ /* 0x040fe40008410000 */
[----:B------:R-:W-:-:S02]  /*7e30*/  FMUL.FTZ R183, R196, UR42 ;  /* 0x0000002ac4b77c20 */ /* 0x000fc40008410000 */
[C---:B------:R-:W-:Y:S02]  /*7e40*/  FFMA.FTZ R106, R114.reuse, R30, -R29 ;  /* 0x0000001e726a7223 */ /* 0x040fe4000001081d */
[----:B------:R-:W-:Y:S02]  /*7e50*/  FFMA.FTZ R114, R114, R108, R113 ;  /* 0x0000006c72727223 */ /* 0x000fe40000010071 */
[C---:B------:R-:W-:Y:S02]  /*7e60*/  FFMA.FTZ R111, R218.reuse, UR42, -R161 ;  /* 0x0000002ada6f7c23 */ /* 0x040fe400080108a1 */
[----:B------:R-:W-:Y:S02]  /*7e70*/  FFMA.FTZ R161, R218, UR43, R183 ;  /* 0x0000002bdaa17c23 */ /* 0x000fe400080100b7 */
[----:B------:R-:W-:Y:S02]  /*7e80*/  FADD.FTZ R31, -R31, R114 ;  /* 0x000000721f1f7221 */ /* 0x000fe40000010100 */
[----:B------:R-:W-:-:S02]  /*7e90*/  FADD.FTZ R165, R165, R106 ;  /* 0x0000006aa5a57221 */ /* 0x000fc40000010000 */
[C---:B------:R-:W-:Y:S02]  /*7ea0*/  FMUL.FTZ R111, R110.reuse, R111 ;  /* 0x0000006f6e6f7220 */ /* 0x040fe40000410000 */
[C---:B------:R-:W-:Y:S02]  /*7eb0*/  FFMA.FTZ R161, -R110.reuse, R161, -RZ ;  /* 0x000000a16ea17223 */ /* 0x040fe400000109ff */
[----:B------:R-:W-:Y:S02]  /*7ec0*/  FFMA.FTZ R183, -R110, R159, R162 ;  /* 0x0000009f6eb77223 */ /* 0x000fe400000101a2 */
[----:B------:R-:W-:Y:S02]  /*7ed0*/  FMUL.FTZ R110, R195, UR43 ;  /* 0x0000002bc36e7c20 */ /* 0x000fe40008410000 */
[C---:B------:R-:W-:Y:S02]  /*7ee0*/  FMUL.FTZ R29, R115.reuse, -R31 ;  /* 0x8000001f731d7220 */ /* 0x040fe40000410000 */
[----:B------:R-:W-:-:S02]  /*7ef0*/  FMUL.FTZ R115, R115, -R165 ;  /* 0x800000a573737220 */ /* 0x000fc40000410000 */
[----:B------:R-:W-:Y:S02]  /*7f00*/  FADD.FTZ R221, R87, R87 ;  /* 0x0000005757dd7221 */ /* 0x000fe40000010000 */
[----:B------:R-:W-:Y:S02]  /*7f10*/  FFMA.FTZ R110, R213, UR42, -R110 ;  /* 0x0000002ad56e7c23 */ /* 0x000fe4000801086e */
[----:B------:R-:W-:Y:S02]  /*7f20*/  FMUL.FTZ R112, R195, UR42 ;  /* 0x0000002ac3707c20 */ /* 0x000fe40008410000 */
[C---:B------:R-:W-:Y:S02]  /*7f30*/  FFMA.FTZ R115, R116.reuse, R31, R115 ;  /* 0x0000001f74737223 */ /* 0x040fe40000010073 */
[----:B------:R-:W-:Y:S02]  /*7f40*/  FFMA.FTZ R106, R116, R165, -R29 ;  /* 0x000000a5746a7223 */ /* 0x000fe4000001081d */
[----:B------:R-:W-:-:S02]  /*7f50*/  FMUL.FTZ R113, R221, R110 ;  /* 0x0000006edd717220 */ /* 0x000fc40000410000 */
[----:B------:R-:W-:Y:S02]  /*7f60*/  FFMA.FTZ R112, R213, UR43, R112 ;  /* 0x0000002bd5707c23 */ /* 0x000fe40008010070 */
[----:B------:R-:W-:Y:S02]  /*7f70*/  FMUL.FTZ R110, R197, UR43 ;  /* 0x0000002bc56e7c20 */ /* 0x000fe40008410000 */
[----:B------:R-:W-:Y:S02]  /*7f80*/  FADD.FTZ R166, -R166, R115 ;  /* 0x00000073a6a67221 */ /* 0x000fe40000010100 */
[----:B------:R-:W-:Y:S02]  /*7f90*/  FADD.FTZ R106, R167, R106 ;  /* 0x0000006aa76a7221 */ /* 0x000fe40000010000 */
[----:B------:R-:W-:Y:S02]  /*7fa0*/  FADD.FTZ R185, R85, R85 ;  /* 0x0000005555b97221 */ /* 0x000fe40000010000 */
[----:B------:R-:W-:-:S02]  /*7fb0*/  FFMA.FTZ R159, -R221, R112, -RZ ;  /* 0x00000070dd9f7223 */ /* 0x000fc400000109ff */
[----:B------:R-:W-:Y:S02]  /*7fc0*/  FFMA.FTZ R110, R215, UR42, -R110 ;  /* 0x0000002ad76e7c23 */ /* 0x000fe4000801086e */
[----:B------:R-:W-:Y:S02]  /*7fd0*/  FMUL.FTZ R112, R197, UR42 ;  /* 0x0000002ac5707c20 */ /* 0x000fe40008410000 */
[C---:B------:R-:W-:Y:S02]  /*7fe0*/  FMUL.FTZ R29, R117.reuse, -R166 ;  /* 0x800000a6751d7220 */ /* 0x040fe40000410000 */
[----:B------:R-:W-:Y:S02]  /*7ff0*/  FMUL.FTZ R117, R117, -R106 ;  /* 0x8000006a75757220 */ /* 0x000fe40000410000 */
[----:B------:R-:W-:Y:S02]  /*8000*/  FMUL.FTZ R115, R185, R110 ;  /* 0x0000006eb9737220 */ /* 0x000fe40000410000 */
[----:B------:R-:W-:-:S02]  /*8010*/  FFMA.FTZ R112, R215, UR43, R112 ;  /* 0x0000002bd7707c23 */ /* 0x000fc40008010070 */
[C---:B------:R-:W-:Y:S02]  /*8020*/  FFMA.FTZ R110, R118.reuse, R106, -R29 ;  /* 0x0000006a766e7223 */ /* 0x040fe4000001081d */
[----:B------:R-:W-:Y:S02]  /*8030*/  FFMA.FTZ R29, R118, R166, R117 ;  /* 0x000000a6761d7223 */ /* 0x000fe40000010075 */
[----:B------:R-:W-:Y:S02]  /*8040*/  FFMA.FTZ R116, -R185, R112, -RZ ;  /* 0x00000070b9747223 */ /* 0x000fe400000109ff */
[----:B------:R-:W-:Y:S02]  /*8050*/  FMUL.FTZ R112, R194, UR43 ;  /* 0x0000002bc2707c20 */ /* 0x000fe40008410000 */
[----:B------:R-:W-:Y:S02]  /*8060*/  FADD.FTZ R29, -R168, R29 ;  /* 0x0000001da81d7221 */ /* 0x000fe40000010100 */
[----:B------:R-:W-:-:S02]  /*8070*/  FADD.FTZ R169, R169, R110 ;  /* 0x0000006ea9a97221 */ /* 0x000fc40000010000 */
[C---:B------:R-:W-:Y:S02]  /*8080*/  FFMA.FTZ R177, R221.reuse, R160, R177 ;  /* 0x000000a0ddb17223 */ /* 0x040fe400000100b1 */
[----:B------:R-:W-:Y:S02]  /*8090*/  FFMA.FTZ R183, -R221, R170, R183 ;  /* 0x000000aaddb77223 */ /* 0x000fe400000101b7 */
[----:B------:R-:W-:Y:S02]  /*80a0*/  FADD.FTZ R221, R84, R84 ;  /* 0x0000005454dd7221 */ /* 0x000fe40000010000 */
[----:B------:R-:W-:Y:S02]  /*80b0*/  FFMA.FTZ R112, R193, UR42, -R112 ;  /* 0x0000002ac1707c23 */ /* 0x000fe40008010870 */
[C---:B------:R-:W-:Y:S02]  /*80c0*/  FMUL.FTZ R110, R119.reuse, -R29 ;  /* 0x8000001d776e7220 */ /* 0x040fe40000410000 */
[----:B------:R-:W-:-:S02]  /*80d0*/  FMUL.FTZ R119, R119, -R169 ;  /* 0x800000a977777220 */ /* 0x000fc40000410000 */
[----:B------:R-:W-:Y:S02]  /*80e0*/  FMUL.FTZ R167, R221, R112 ;  /* 0x00000070dda77220 */ /* 0x000fe40000410000 */
[C---:B------:R-:W-:Y:S02]  /*80f0*/  FFMA.FTZ R112, R120.reuse, R29, R119 ;  /* 0x0000001d78707223 */ /* 0x040fe40000010077 */
[----:B------:R-:W-:Y:S01]  /*8100*/  FFMA.FTZ R117, R120, R169, -R110 ;  /* 0x000000a978757223 */ /* 0x000fe2000001086e */
[----:B------:R-:W-:Y:S01]  /*8110*/  MOV R120, UR7 ;  /* 0x0000000700787c02 */ /* 0x000fe20008000f00 */
[----:B------:R-:W-:Y:S02]  /*8120*/  FADD.FTZ R112, -R25, R112 ;  /* 0x0000007019707221 */ /* 0x000fe40000010100 */
[----:B------:R-:W-:Y:S02]  /*8130*/  FFMA.FTZ R183, -R185, R174, R183 ;  /* 0x000000aeb9b77223 */ /* 0x000fe400000101b7 */
[----:B------:R-:W-:Y:S01]  /*8140*/  FADD.FTZ R26, R26, R117 ;  /* 0x000000751a1a7221 */ /* 0x000fe20000010000 */
[----:B------:R0:W-:Y:S01]  /*8150*/  @!P0 STS.128 [R120.X16+0x4be0], R12 ;  /* 0x004be00c78008388 */ /* 0x0001e2000000cc00 */
[----:B------:R-:W-:-:S02]  /*8160*/  FMUL.FTZ R117, R121, -R112 ;  /* 0x8000007079757220 */ /* 0x000fc40000410000 */
[----:B------:R-:W-:Y:S02]  /*8170*/  FFMA.FTZ R177, R185, R158, R177 ;  /* 0x0000009eb9b17223 */ /* 0x000fe400000100b1 */
[----:B------:R-:W-:Y:S02]  /*8180*/  FFMA.FTZ R178, -R221, R178, R183 ;  /* 0x000000b2ddb27223 */ /* 0x000fe400000101b7 */
[-C--:B------:R-:W-:Y:S02]  /*8190*/  FMUL.FTZ R121, R121, -R26.reuse ;  /* 0x8000001a79797220 */ /* 0x080fe40000410000 */
[C---:B------:R-:W-:Y:S02]  /*81a0*/  FMUL.FTZ R183, R192.reuse, UR43 ;  /* 0x0000002bc0b77c20 */ /* 0x040fe40008410000 */
[----:B------:R-:W-:Y:S02]  /*81b0*/  FMUL.FTZ R119, R192, UR42 ;  /* 0x0000002ac0777c20 */ /* 0x000fe40008410000 */
[----:B------:R-:W-:-:S02]  /*81c0*/  FFMA.FTZ R110, R122, R26, -R117 ;  /* 0x0000001a7a6e7223 */ /* 0x000fc40000010875 */
[----:B------:R-:W-:Y:S02]  /*81d0*/  FFMA.FTZ R185, R221, R150, R177 ;  /* 0x00000096ddb97223 */ /* 0x000fe400000100b1 */
[----:B------:R-:W-:Y:S02]  /*81e0*/  FFMA.FTZ R122, R122, R112, R121 ;  /* 0x000000707a7a7223 */ /* 0x000fe40000010079 */
[----:B------:R-:W-:Y:S02]  /*81f0*/  FADD.FTZ R150, R83, R83 ;  /* 0x0000005353967221 */ /* 0x000fe40000010000 */
[C---:B------:R-:W-:Y:S02]  /*8200*/  FFMA.FTZ R183, R220.reuse, UR42, -R183 ;  /* 0x0000002adcb77c23 */ /* 0x040fe400080108b7 */
[----:B------:R-:W-:Y:S02]  /*8210*/  FFMA.FTZ R119, R220, UR43, R119 ;  /* 0x0000002bdc777c23 */ /* 0x000fe40008010077 */
[----:B------:R-:W-:-:S02]  /*8220*/  FADD.FTZ R153, R153, R110 ;  /* 0x0000006e99997221 */ /* 0x000fc40000010000 */
[----:B------:R-:W-:Y:S02]  /*8230*/  FMUL.FTZ R110, R217, UR42 ;  /* 0x0000002ad96e7c20 */ /* 0x000fe40008410000 */
[----:B------:R-:W-:Y:S02]  /*8240*/  FADD.FTZ R27, -R27, R122 ;  /* 0x0000007a1b1b7221 */ /* 0x000fe40000010100 */
[----:B------:R-:W-:Y:S02]  /*8250*/  FMUL.FTZ R25, R150, R183 ;  /* 0x000000b796197220 */ /* 0x000fe40000410000 */
[----:B------:R-:W-:Y:S02]  /*8260*/  FMUL.FTZ R114, R194, UR42 ;  /* 0x0000002ac2727c20 */ /* 0x000fe40008410000 */
[----:B------:R-:W-:Y:S02]  /*8270*/  FFMA.FTZ R183, -R150, R119, -RZ ;  /* 0x0000007796b77223 */ /* 0x000fe400000109ff */
[----:B------:R-:W-:-:S02]  /*8280*/  FFMA.FTZ R119, R191, UR43, R110 ;  /* 0x0000002bbf777c23 */ /* 0x000fc4000801006e */
[C---:B------:R-:W-:Y:S02]  /*8290*/  FMUL.FTZ R110, R123.reuse, -R27 ;  /* 0x8000001b7b6e7220 */ /* 0x040fe40000410000 */
[----:B------:R-:W-:Y:S02]  /*82a0*/  FMUL.FTZ R123, R123, -R153 ;  /* 0x800000997b7b7220 */ /* 0x000fe40000410000 */
[----:B------:R-:W-:Y:S02]  /*82b0*/  FFMA.FTZ R114, R193, UR43, R114 ;  /* 0x0000002bc1727c23 */ /* 0x000fe40008010072 */
[C---:B------:R-:W-:Y:S02]  /*82c0*/  FFMA.FTZ R123, R124.reuse, R27, R123 ;  /* 0x0000001b7c7b7223 */ /* 0x040fe4000001007b */
[----:B------:R-:W-:Y:S02]  /*82d0*/  FFMA.FTZ R177, -R221, R114, -RZ ;  /* 0x00000072ddb17223 */ /* 0x000fe400000109ff */
[----:B------:R-:W-:-:S02]  /*82e0*/  FFMA.FTZ R110, R124, R153, -R110 ;  /* 0x000000997c6e7223 */ /* 0x000fc4000001086e */
[----:B------:R-:W-:Y:S02]  /*82f0*/  FMUL.FTZ R114, R217, UR43 ;  /* 0x0000002bd9727c20 */ /* 0x000fe40008410000 */
[----:B------:R-:W-:Y:S02]  /*8300*/  FADD.FTZ R154, -R154, R123 ;  /* 0x0000007b9a9a7221 */ /* 0x000fe40000010100 */
[----:B------:R-:W-:Y:S02]  /*8310*/  FADD.FTZ R110, R155, R110 ;  /* 0x0000006e9b6e7221 */ /* 0x000fe40000010000 */
[----:B------:R-:W-:Y:S02]  /*8320*/  FADD.FTZ R118, R82, R82 ;  /* 0x0000005252767221 */ /* 0x000fe40000010000 */
[----:B------:R-:W-:Y:S02]  /*8330*/  FFMA.FTZ R114, R191, UR42, -R114 ;  /* 0x0000002abf727c23 */ /* 0x000fe40008010872 */
[----:B------:R-:W-:-:S02]  /*8340*/  FMUL.FTZ R117, R125, -R154 ;  /* 0x8000009a7d757220 */ /* 0x000fc40000410000 */
[----:B------:R-:W-:Y:S02]  /*8350*/  FMUL.FTZ R125, R125, -R110 ;  /* 0x8000006e7d7d7220 */ /* 0x000fe40000410000 */
[----:B------:R-:W-:Y:S01]  /*8360*/  FMUL.FTZ R121, R118, R114 ;  /* 0x0000007276797220 */ /* 0x000fe20000410000 */
[----:B------:R-:W-:Y:S01]  /*8370*/  P2R R114, PR, RZ, 0x1 ;  /* 0x00000001ff727803 */ /* 0x000fe20000000000 */
[C---:B------:R-:W-:Y:S02]  /*8380*/  FFMA.FTZ R114, R126.reuse, R110, -R117 ;  /* 0x0000006e7e727223 */ /* 0x040fe40000010875 */
[----:B------:R-:W-:Y:S02]  /*8390*/  FFMA.FTZ R117, R126, R154, R125 ;  /* 0x0000009a7e757223 */ /* 0x000fe4000001007d */
[----:B------:R-:W-:Y:S02]  /*83a0*/  FADD.FTZ R157, R157, R114 ;  /* 0x000000729d9d7221 */ /* 0x000fe40000010000 */
[----:B------:R-:W-:-:S02]  /*83b0*/  FADD.FTZ R117, -R156, R117 ;  /* 0x000000759c757221 */ /* 0x000fc40000010100 */
[C---:B0-----:R-:W-:Y:S02]  /*83c0*/  FMUL.FTZ R12, R127.reuse, -R157 ;  /* 0x8000009d7f0c7220 */ /* 0x041fe40000410000 */
[-C--:B------:R-:W-:Y:S02]  /*83d0*/  FMUL.FTZ R127, R127, -R117.reuse ;  /* 0x800000757f7f7220 */ /* 0x080fe40000410000 */
[C---:B------:R-:W-:Y:S02]  /*83e0*/  FFMA.FTZ R13, R128.reuse, R117, R12 ;  /* 0x00000075800d7223 */ /* 0x040fe4000001000c */
[----:B------:R-:W-:Y:S02]  /*83f0*/  FFMA.FTZ R114, R128, R157, -R127 ;  /* 0x0000009d80727223 */ /* 0x000fe4000001087f */
[----:B------:R-:W-:Y:S02]  /*8400*/  FADD.FTZ R138, -R138, R13 ;  /* 0x0000000d8a8a7221 */ /* 0x000fe40000010100 */
[----:B------:R-:W-:-:S02]  /*8410*/  FFMA.FTZ R152, R150, R152, R185 ;  /* 0x0000009896987223 */ /* 0x000fc400000100b9 */
[----:B------:R-:W-:Y:S02]  /*8420*/  FFMA.FTZ R178, -R150, R179, R178 ;  /* 0x000000b396b27223 */ /* 0x000fe400000101b2 */
[----:B------:R-:W-:Y:S02]  /*8430*/  FADD.FTZ R114, R139, R114 ;  /* 0x000000728b727221 */ /* 0x000fe40000010000 */
[C---:B------:R-:W-:Y:S02]  /*8440*/  FMUL.FTZ R13, R129.reuse, -R138 ;  /* 0x8000008a810d7220 */ /* 0x040fe40000410000 */
[C---:B------:R-:W-:Y:S02]  /*8450*/  FFMA.FTZ R152, R118.reuse, R151, R152 ;  /* 0x0000009776987223 */ /* 0x040fe40000010098 */
[C---:B------:R-:W-:Y:S02]  /*8460*/  FFMA.FTZ R119, -R118.reuse, R119, -RZ ;  /* 0x0000007776777223 */ /* 0x040fe400000109ff */
[----:B------:R-:W-:Y:S01]  /*8470*/  FFMA.FTZ R181, -R118, R181, R178 ;  /* 0x000000b576b57223 */ /* 0x000fe200000101b2 */
[----:B------:R-:W-:Y:S01]  /*8480*/  SHF.L.U32 R118, R102, 0x5, RZ ;  /* 0x0000000566767819 */ /* 0x000fe200000006ff */
[----:B------:R-:W-:-:S02]  /*8490*/  FMUL.FTZ R129, R129, -R114 ;  /* 0x8000007281817220 */ /* 0x000fc40000410000 */
[----:B------:R-:W-:Y:S01]  /*84a0*/  FFMA.FTZ R12, R130, R114, -R13 ;  /* 0x00000072820c7223 */ /* 0x000fe2000001080d */
[----:B------:R-:W-:Y:S01]  /*84b0*/  LEA.HI.SX32 R118, R118, R118, 0x1b ;  /* 0x0000007676767211 */ /* 0x000fe200078fdaff */
[----:B------:R-:W-:Y:S02]  /*84c0*/  FFMA.FTZ R13, R130, R138, R129 ;  /* 0x0000008a820d7223 */ /* 0x000fe40000010081 */
[----:B------:R-:W-:Y:S02]  /*84d0*/  FADD.FTZ R141, R141, R12 ;  /* 0x0000000c8d8d7221 */ /* 0x000fe40000010000 */
[----:B------:R-:W-:Y:S01]  /*84e0*/  FADD.FTZ R13, -R140, R13 ;  /* 0x0000000d8c0d7221 */ /* 0x000fe20000010100 */
[----:B------:R0:W-:Y:S01]  /*84f0*/  STS [R118.X4+0x10a8], R2 ;  /* 0x0010a80276007388 */ /* 0x0001e20000004800 */
[C---:B------:R-:W-:Y:S02]  /*8500*/  FMUL.FTZ R120, R60.reuse, R157 ;  /* 0x0000009d3c787220 */ /* 0x040fe40000410000 */
[----:B------:R-:W-:Y:S01]  /*8510*/  FMUL.FTZ R122, R60, R117 ;  /* 0x000000753c7a7220 */ /* 0x000fe20000410000 */
[----:B------:R1:W-:Y:S01]  /*8520*/  STS [R118.X4+0x10ac], R3 ;  /* 0x0010ac0376007388 */ /* 0x0003e20000004800 */
[----:B------:R-:W-:-:S02]  /*8530*/  FMUL.FTZ R124, R58, R153 ;  /* 0x000000993a7c7220 */ /* 0x000fc40000410000 */
[----:B------:R-:W-:Y:S01]  /*8540*/  FMUL.FTZ R180, R199, UR42 ;  /* 0x0000002ac7b47c20 */ /* 0x000fe20008410000 */
[----:B------:R2:W-:Y:S01]  /*8550*/  STS [R118.X4+0x10a0], R22 ;  /* 0x0010a01676007388 */ /* 0x0005e20000004800 */
[----:B------:R-:W-:Y:S02]  /*8560*/  FMUL.FTZ R126, R200, R124 ;  /* 0x0000007cc87e7220 */ /* 0x000fe40000410000 */
[C---:B0-----:R-:W-:Y:S01]  /*8570*/  FMUL.FTZ R2, R131.reuse, -R141 ;  /* 0x8000008d83027220 */ /* 0x041fe20000410000 */
[----:B------:R0:W-:Y:S01]  /*8580*/  STS [R118.X4+0x1090], R23 ;  /* 0x0010901776007388 */ /* 0x0001e20000004800 */
[-C--:B------:R-:W-:Y:S02]  /*8590*/  FMUL.FTZ R131, R131, -R13.reuse ;  /* 0x8000000d83837220 */ /* 0x080fe40000410000 */
[----:B-1----:R-:W-:Y:S01]  /*85a0*/  FFMA.FTZ R3, R132, R13, R2 ;  /* 0x0000000d84037223 */ /* 0x002fe20000010002 */
[----:B------:R-:W-:Y:S01]  /*85b0*/  STS [R118.X4+0x10b8], R107 ;  /* 0x0010b86b76007388 */ /* 0x000fe20000004800 */
[----:B------:R-:W-:-:S02]  /*85c0*/  FFMA.FTZ R163, R211, UR43, R180 ;  /* 0x0000002bd3a37c23 */ /* 0x000fc400080100b4 */
[----:B--2---:R-:W-:Y:S01]  /*85d0*/  FFMA.FTZ R22, R132, R141, -R131 ;  /* 0x0000008d84167223 */ /* 0x004fe20000010883 */
[----:B------:R1:W-:Y:S01]  /*85e0*/  STS [R118.X4+0x10e8], R25 ;  /* 0x0010e81976007388 */ /* 0x0003e20000004800 */
[----:B------:R-:W-:Y:S01]  /*85f0*/  FADD.FTZ R142, -R142, R3 ;  /* 0x000000038e8e7221 */ /* 0x000fe20000010100 */
[----:B0-----:R-:W-:Y:S01]  /*8600*/  PRMT R23, RZ, 0x7610, R8 ;  /* 0x00007610ff177816 */ /* 0x001fe20000000008 */
[----:B------:R-:W-:Y:S01]  /*8610*/  FADD.FTZ R22, R143, R22 ;  /* 0x000000168f167221 */ /* 0x000fe20000010000 */
[----:B------:R-:W-:Y:S01]  /*8620*/  STS [R118.X4+0x10c0], R109 ;  /* 0x0010c06d76007388 */ /* 0x000fe20000004800 */
[C---:B------:R-:W-:Y:S02]  /*8630*/  FMUL.FTZ R3, R133.reuse, -R142 ;  /* 0x8000008e85037220 */ /* 0x040fe40000410000 */
[-C--:B------:R-:W-:Y:S01]  /*8640*/  FMUL.FTZ R133, R133, -R22.reuse ;  /* 0x8000001685857220 */ /* 0x080fe20000410000 */
[----:B------:R-:W-:Y:S01]  /*8650*/  STS [R118.X4+0x10c8], R111 ;  /* 0x0010c86f76007388 */ /* 0x000fe20000004800 */
[C---:B------:R-:W-:Y:S01]  /*8660*/  FFMA.FTZ R2, R134.reuse, R22, -R3 ;  /* 0x0000001686027223 */ /* 0x040fe20000010803 */
[----:B-1----:R-:W-:Y:S01]  /*8670*/  PRMT R25, RZ, 0x5410, R8 ;  /* 0x00005410ff197816 */ /* 0x002fe20000000008 */
[----:B------:R-:W-:Y:S01]  /*8680*/  FFMA.FTZ R3, R134, R142, R133 ;  /* 0x0000008e86037223 */ /* 0x000fe20000010085 */
[----:B------:R0:W-:Y:S01]  /*8690*/  STS [R118.X4+0x10a4], R28 ;  /* 0x0010a41c76007388 */ /* 0x0001e20000004800 */
[----:B------:R-:W-:-:S02]  /*86a0*/  FADD.FTZ R145, R145, R2 ;  /* 0x0000000291917221 */ /* 0x000fc40000010000 */
[----:B------:R-:W-:Y:S01]  /*86b0*/  FADD.FTZ R3, -R144, R3 ;  /* 0x0000000390037221 */ /* 0x000fe20000010100 */
[----:B------:R1:W-:Y:S01]  /*86c0*/  STS [R118.X4+0x10d0], R113 ;  /* 0x0010d07176007388 */ /* 0x0003e20000004800 */
[C---:B------:R-:W-:Y:S02]  /*86d0*/  FMUL.FTZ R107, R63.reuse, R22 ;  /* 0x000000163f6b7220 */ /* 0x040fe40000410000 */
[C---:B------:R-:W-:Y:S01]  /*86e0*/  FMUL.FTZ R15, R64.reuse, R3 ;  /* 0x00000003400f7220 */ /* 0x040fe20000410000 */
[----:B------:R2:W-:Y:S01]  /*86f0*/  STS [R118.X4+0x1098], R24 ;  /* 0x0010981876007388 */ /* 0x0005e20000004800 */
[C---:B------:R-:W-:Y:S01]  /*8700*/  FFMA.FTZ R210, -R63.reuse, R23, R210 ;  /* 0x000000173fd27223 */ /* 0x040fe200000101d2 */
[----:B0-----:R-:W-:Y:S01]  /*8710*/  PRMT R28, RZ, 0x5410, R9 ;  /* 0x00005410ff1c7816 */ /* 0x001fe20000000009 */
[----:B------:R-:W-:Y:S01]  /*8720*/  FMUL.FTZ R109, R64, R145 ;  /* 0x00000091406d7220 */ /* 0x000fe20000410000 */
[----:B------:R-:W-:Y:S01]  /*8730*/  STS [R118.X4+0x10dc], R116 ;  /* 0x0010dc7476007388 */ /* 0x000fe20000004800 */
[----:B------:R-:W-:-:S02]  /*8740*/  FMUL.FTZ R14, R63, R142 ;  /* 0x0000008e3f0e7220 */ /* 0x000fc40000410000 */
[C---:B------:R-:W-:Y:S01]  /*8750*/  FMUL.FTZ R111, R33.reuse, R107 ;  /* 0x0000006b216f7220 */ /* 0x040fe20000410000 */
[----:B------:R-:W-:Y:S01]  /*8760*/  STS [R118.X4+0x10d8], R115 ;  /* 0x0010d87376007388 */ /* 0x000fe20000004800 */
[----:B------:R-:W-:Y:S02]  /*8770*/  FFMA.FTZ R208, -R64, R25, R208 ;  /* 0x0000001940d07223 */ /* 0x000fe400000101d0 */
[C---:B------:R-:W-:Y:S01]  /*8780*/  FMUL.FTZ R2, R206.reuse, R15 ;  /* 0x0000000fce027220 */ /* 0x040fe20000410000 */
[----:B------:R-:W-:Y:S01]  /*8790*/  STS [R118.X4+0x10f4], R119 ;  /* 0x0010f47776007388 */ /* 0x000fe20000004800 */
[----:B------:R-:W-:Y:S02]  /*87a0*/  FMUL.FTZ R12, R206, R109 ;  /* 0x0000006dce0c7220 */ /* 0x000fe40000410000 */
[-C--:B------:R-:W-:Y:S01]  /*87b0*/  FFMA.FTZ R111, R210, R14.reuse, -R111 ;  /* 0x0000000ed26f7223 */ /* 0x080fe2000001086f */
[----:B------:R-:W-:Y:S01]  /*87c0*/  STS [R118.X4+0x10f0], R121 ;  /* 0x0010f07976007388 */ /* 0x000fe20000004800 */
[----:B------:R-:W-:-:S02]  /*87d0*/  FMUL.FTZ R14, R33, R14 ;  /* 0x0000000e210e7220 */ /* 0x000fc40000410000 */
[----:B------:R-:W-:Y:S01]  /*87e0*/  FFMA.FTZ R2, R208, R109, R2 ;  /* 0x0000006dd0027223 */ /* 0x000fe20000010002 */
[----:B------:R0:W-:Y:S01]  /*87f0*/  STS [R118.X4+0x10f8], R19 ;  /* 0x0010f81376007388 */ /* 0x0001e20000004800 */
[----:B-1----:R-:W-:Y:S02]  /*8800*/  FMUL.FTZ R113, R62, R13 ;  /* 0x0000000d3e717220 */ /* 0x002fe40000410000 */
[----:B------:R-:W-:Y:S01]  /*8810*/  FFMA.FTZ R12, R208, R15, -R12 ;  /* 0x0000000fd00c7223 */ /* 0x000fe2000001080c */
[----:B------:R1:W-:Y:S01]  /*8820*/  STS [R118.X4+0x10fc], R20 ;  /* 0x0010fc1476007388 */ /* 0x0003e20000004800 */
[----:B------:R-:W-:Y:S02]  /*8830*/  FFMA.FTZ R15, R210, R107, R14 ;  /* 0x0000006bd20f7223 */ /* 0x000fe4000001000e */
[----:B------:R-:W-:Y:S01]  /*8840*/  FADD.FTZ R2, RZ, R2 ;  /* 0x00000002ff027221 */ /* 0x000fe20000010000 */
[----:B------:R3:W-:Y:S01]  /*8850*/  STS [R118.X4+0x109c], R135 ;  /* 0x00109c8776007388 */ /* 0x0007e20000004800 */
[C---:B--2---:R-:W-:Y:S01]  /*8860*/  FMUL.FTZ R24, R62.reuse, R141 ;  /* 0x0000008d3e187220 */ /* 0x044fe20000410000 */
[----:B0-----:R-:W-:Y:S01]  /*8870*/  PRMT R19, RZ, 0x7610, R11 ;  /* 0x00007610ff137816 */ /* 0x001fe2000000000b */
[----:B------:R-:W-:Y:S01]  /*8880*/  FFMA.FTZ R205, -R62, R28, R205 ;  /* 0x0000001c3ecd7223 */ /* 0x000fe200000101cd */
[----:B------:R0:W-:Y:S01]  /*8890*/  STS [R118.X4+0x10b0], R171 ;  /* 0x0010b0ab76007388 */ /* 0x0001e20000004800 */
[----:B------:R-:W-:-:S02]  /*88a0*/  FMUL.FTZ R14, R32, R113 ;  /* 0x00000071200e7220 */ /* 0x000fc40000410000 */
[----:B------:R-:W-:Y:S01]  /*88b0*/  FADD.FTZ R2, R2, R15 ;  /* 0x0000000f02027221 */ /* 0x000fe20000010000 */
[----:B------:R2:W-:Y:S01]  /*88c0*/  STS [R118.X4+0x1084], R146 ;  /* 0x0010849276007388 */ /* 0x0005e20000004800 */
[----:B------:R-:W-:Y:S02]  /*88d0*/  FADD.FTZ R12, RZ, R12 ;  /* 0x0000000cff0c7221 */ /* 0x000fe40000010000 */
[-C--:B------:R-:W-:Y:S01]  /*88e0*/  FFMA.FTZ R15, R205, R24.reuse, R14 ;  /* 0x00000018cd0f7223 */ /* 0x080fe2000001000e */
[----:B------:R4:W-:Y:S01]  /*88f0*/  STS [R118.X4+0x108c], R148 ;  /* 0x00108c9476007388 */ /* 0x0009e20000004800 */
[----:B------:R-:W-:Y:S01]  /*8900*/  FADD.FTZ R12, R12, R111 ;  /* 0x0000006f0c0c7221 */ /* 0x000fe20000010000 */
[----:B------:R-:W-:Y:S01]  /*8910*/  PRMT R111, RZ, 0x7610, R9 ;  /* 0x00007610ff6f7816 */ /* 0x000fe20000000009 */
[----:B------:R-:W-:Y:S01]  /*8920*/  FMUL.FTZ R116, R32, R24 ;  /* 0x0000001820747220 */ /* 0x000fe20000410000 */
[----:B------:R5:W-:Y:S01]  /*8930*/  STS [R118.X4+0x1088], R147 ;  /* 0x0010889376007388 */ /* 0x000be20000004800 */
[----:B------:R-:W-:-:S02]  /*8940*/  FADD.FTZ R2, R2, R15 ;  /* 0x0000000f02027221 */ /* 0x000fc40000010000 */
[----:B------:R-:W-:Y:S01]  /*8950*/  FMUL.FTZ R15, R61, R138 ;  /* 0x0000008a3d0f7220 */ /* 0x000fe20000410000 */
[----:B------:R0:W-:Y:S01]  /*8960*/  STS [R118.X4+0x10e0], R167 ;  /* 0x0010e0a776007388 */ /* 0x0001e20000004800 */
[----:B------:R-:W-:Y:S01]  /*8970*/  FFMA.FTZ R115, R205, R113, -R116 ;  /* 0x00000071cd737223 */ /* 0x000fe20000010874 */
[----:B------:R-:W-:Y:S01]  /*8980*/  PRMT R116, RZ, 0x5410, R10 ;  /* 0x00005410ff747816 */ /* 0x000fe2000000000a */
[C---:B------:R-:W-:Y:S01]  /*8990*/  FFMA.FTZ R212, -R61.reuse, R111, R212 ;  /* 0x0000006f3dd47223 */ /* 0x040fe200000101d4 */
[----:B------:R-:W-:Y:S01]  /*89a0*/  STS [R118.X4+0x1080], R137 ;  /* 0x0010808976007388 */ /* 0x000fe20000004800 */
[----:B------:R-:W-:Y:S02]  /*89b0*/  FMUL.FTZ R113, R61, R114 ;  /* 0x000000723d717220 */ /* 0x000fe40000410000 */
[----:B------:R-:W-:Y:S01]  /*89c0*/  FMUL.FTZ R14, R202, R15 ;  /* 0x0000000fca0e7220 */ /* 0x000fe20000410000 */
[----:B------:R-:W-:Y:S01]  /*89d0*/  STS [R118.X4+0x1094], R136 ;  /* 0x0010948876007388 */ /* 0x000fe20000004800 */
[----:B------:R-:W-:Y:S01]  /*89e0*/  FADD.FTZ R12, R12, R115 ;  /* 0x000000730c0c7221 */ /* 0x000fe20000010000 */
[----:B------:R-:W-:Y:S01]  /*89f0*/  PRMT R115, RZ, 0x7610, R10 ;  /* 0x00007610ff737816 */ /* 0x000fe2000000000a */
[----:B------:R-:W-:Y:S01]  /*8a00*/  FFMA.FTZ R119, R212, R113, R14 ;  /* 0x00000071d4777223 */ /* 0x000fe2000001000e */
[----:B------:R-:W-:Y:S01]  /*8a10*/  STS [R118.X4+0x10b4], R175 ;  /* 0x0010b4af76007388 */ /* 0x000fe20000004800 */
[----:B------:R-:W-:-:S02]  /*8a20*/  FFMA.FTZ R207, -R60, R116, R207 ;  /* 0x000000743ccf7223 */ /* 0x000fc400000101cf */
[----:B------:R-:W-:Y:S01]  /*8a30*/  FMUL.FTZ R14, R203, R120 ;  /* 0x00000078cb0e7220 */ /* 0x000fe20000410000 */
[----:B------:R-:W-:Y:S01]  /*8a40*/  STS [R118.X4+0x10bc], R176 ;  /* 0x0010bcb076007388 */ /* 0x000fe20000004800 */
[----:B------:R-:W-:Y:S02]  /*8a50*/  FADD.FTZ R2, R2, R119 ;  /* 0x0000007702027221 */ /* 0x000fe40000010000 */
[----:B------:R-:W-:Y:S01]  /*8a60*/  FMUL.FTZ R119, R59, R110 ;  /* 0x0000006e3b777220 */ /* 0x000fe20000410000 */
[----:B------:R-:W-:Y:S01]  /*8a70*/  STS [R118.X4+0x10cc], R161 ;  /* 0x0010cca176007388 */ /* 0x000fe20000004800 */
[----:B------:R-:W-:Y:S02]  /*8a80*/  FMUL.FTZ R121, R202, R113 ;  /* 0x00000071ca797220 */ /* 0x000fe40000410000 */
[-C--:B------:R-:W-:Y:S01]  /*8a90*/  FFMA.FTZ R123, R207, R122.reuse, -R14 ;  /* 0x0000007acf7b7223 */ /* 0x080fe2000001080e */
[----:B------:R-:W-:Y:S01]  /*8aa0*/  STS [R118.X4+0x10d4], R159 ;  /* 0x0010d49f76007388 */ /* 0x000fe20000004800 */
[----:B------:R-:W-:-:S02]  /*8ab0*/  FMUL.FTZ R122, R203, R122 ;  /* 0x0000007acb7a7220 */ /* 0x000fc40000410000 */
[C---:B------:R-:W-:Y:S01]  /*8ac0*/  FFMA.FTZ R214, -R59.reuse, R115, R214 ;  /* 0x000000733bd67223 */ /* 0x040fe200000101d6 */
[----:B------:R-:W-:Y:S01]  /*8ad0*/  STS [R118.X4+0x10e4], R177 ;  /* 0x0010e4b176007388 */ /* 0x000fe20000004800 */
[----:B------:R-:W-:Y:S02]  /*8ae0*/  FMUL.FTZ R14, R59, R154 ;  /* 0x0000009a3b0e7220 */ /* 0x000fe40000410000 */
[----:B------:R-:W-:Y:S01]  /*8af0*/  FMUL.FTZ R125, R201, R119 ;  /* 0x00000077c97d7220 */ /* 0x000fe20000410000 */
[----:B------:R-:W-:Y:S01]  /*8b00*/  STS [R118.X4+0x10ec], R183 ;  /* 0x0010ecb776007388 */ /* 0x000fe20000004800 */
[----:B------:R-:W-:Y:S02]  /*8b10*/  FFMA.FTZ R121, R212, R15, -R121 ;  /* 0x0000000fd4797223 */ /* 0x000fe40000010879 */
[----:B------:R-:W-:Y:S01]  /*8b20*/  FFMA.FTZ R15, R207, R120, R122 ;  /* 0x00000078cf0f7223 */ /* 0x000fe2000001007a */
[----:B------:R-:W-:Y:S01]  /*8b30*/  PRMT R122, RZ, 0x5410, R11 ;  /* 0x00005410ff7a7816 */ /* 0x000fe2000000000b */
[----:B------:R-:W-:-:S02]  /*8b40*/  FFMA.FTZ R125, R214, R14, -R125 ;  /* 0x0000000ed67d7223 */ /* 0x000fc4000001087d */
[----:B------:R-:W-:Y:S02]  /*8b50*/  FADD.FTZ R12, R12, R121 ;  /* 0x000000790c0c7221 */ /* 0x000fe40000010000 */
[----:B------:R-:W-:Y:S02]  /*8b60*/  FMUL.FTZ R14, R201, R14 ;  /* 0x0000000ec90e7220 */ /* 0x000fe40000410000 */
[----:B------:R-:W-:Y:S02]  /*8b70*/  FMUL.FTZ R121, R58, R27 ;  /* 0x0000001b3a797220 */ /* 0x000fe40000410000 */
[----:B------:R-:W-:Y:S02]  /*8b80*/  FADD.FTZ R2, R2, R15 ;  /* 0x0000000f02027221 */ /* 0x000fe40000010000 */
[----:B------:R-:W-:Y:S02]  /*8b90*/  FFMA.FTZ R15, R214, R119, R14 ;  /* 0x00000077d60f7223 */ /* 0x000fe4000001000e */
[----:B------:R-:W-:-:S02]  /*8ba0*/  FFMA.FTZ R209, -R58, R122, R209 ;  /* 0x0000007a3ad17223 */ /* 0x000fc400000101d1 */
[-C--:B------:R-:W-:Y:S02]  /*8bb0*/  FMUL.FTZ R14, R200, R121.reuse ;  /* 0x00000079c80e7220 */ /* 0x080fe40000410000 */
[----:B------:R-:W-:Y:S02]  /*8bc0*/  FADD.FTZ R12, R12, R123 ;  /* 0x0000007b0c0c7221 */ /* 0x000fe40000010000 */
[----:B------:R-:W-:Y:S02]  /*8bd0*/  FADD.FTZ R2, R2, R15 ;  /* 0x0000000f02027221 */ /* 0x000fe40000010000 */
[C---:B------:R-:W-:Y:S02]  /*8be0*/  FFMA.FTZ R15, R209.reuse, R124, R14 ;  /* 0x0000007cd10f7223 */ /* 0x040fe4000001000e */
[----:B------:R-:W-:Y:S01]  /*8bf0*/  FFMA.FTZ R123, R209, R121, -R126 ;  /* 0x00000079d17b7223 */ /* 0x000fe2000001087e */
[----:B------:R-:W-:Y:S01]  /*8c00*/  PRMT R126, RZ, 0x5410, R4 ;  /* 0x00005410ff7e7816 */ /* 0x000fe20000000004 */
[----:B------:R-:W-:-:S02]  /*8c10*/  FMUL.FTZ R121, R57, R26 ;  /* 0x0000001a39797220 */ /* 0x000fc40000410000 */
[----:B------:R-:W-:Y:S02]  /*8c20*/  FADD.FTZ R2, R2, R15 ;  /* 0x0000000f02027221 */ /* 0x000fe40000010000 */
[C---:B------:R-:W-:Y:S02]  /*8c30*/  FFMA.FTZ R216, -R57.reuse, R19, R216 ;  /* 0x0000001339d87223 */ /* 0x040fe400000101d8 */
[----:B------:R-:W-:Y:S02]  /*8c40*/  FMUL.FTZ R15, R57, R112 ;  /* 0x00000070390f7220 */ /* 0x000fe40000410000 */
[----:B------:R-:W-:Y:S02]  /*8c50*/  FMUL.FTZ R14, R198, R121 ;  /* 0x00000079c60e7220 */ /* 0x000fe40000410000 */
[----:B------:R-:W-:Y:S02]  /*8c60*/  FADD.FTZ R12, R12, R125 ;  /* 0x0000007d0c0c7221 */ /* 0x000fe40000010000 */
[----:B------:R-:W-:-:S02]  /*8c70*/  FFMA.FTZ R125, R216, R15, -R14 ;  /* 0x0000000fd87d7223 */ /* 0x000fc4000001080e */
[----:B------:R-:W-:Y:S02]  /*8c80*/  FMUL.FTZ R15, R198, R15 ;  /* 0x0000000fc60f7220 */ /* 0x000fe40000410000 */
[----:B------:R-:W-:Y:S02]  /*8c90*/  FMUL.FTZ R14, R56, R29 ;  /* 0x0000001d380e7220 */ /* 0x000fe40000410000 */
[----:B------:R-:W-:Y:S02]  /*8ca0*/  FFMA.FTZ R15, R216, R121, R15 ;  /* 0x00000079d80f7223 */ /* 0x000fe4000001000f */
[C---:B------:R-:W-:Y:S02]  /*8cb0*/  FFMA.FTZ R211, -R56.reuse, R126, R211 ;  /* 0x0000007e38d37223 */ /* 0x040fe400000101d3 */
[----:B------:R-:W-:Y:S02]  /*8cc0*/  FMUL.FTZ R128, R56, R169 ;  /* 0x000000a938807220 */ /* 0x000fe40000410000 */
[----:B------:R-:W-:-:S02]  /*8cd0*/  FMUL.FTZ R127, R199, R14 ;  /* 0x0000000ec77f7220 */ /* 0x000fc40000410000 */
[----:B------:R-:W-:Y:S02]  /*8ce0*/  FADD.FTZ R15, R2, R15 ;  /* 0x0000000f020f7221 */ /* 0x000fe40000010000 */
[-C--:B------:R-:W-:Y:S02]  /*8cf0*/  FFMA.FTZ R2, R211, R128.reuse, R127 ;  /* 0x00000080d3027223 */ /* 0x080fe4000001007f */
[----:B------:R-:W-:Y:S02]  /*8d00*/  FMUL.FTZ R129, R199, R128 ;  /* 0x00000080c7817220 */ /* 0x000fe40000410000 */
[----:B------:R-:W-:Y:S02]  /*8d10*/  FADD.FTZ R15, R15, R2 ;  /* 0x000000020f0f7221 */ /* 0x000fe40000010000 */
[----:B------:R-:W-:Y:S02]  /*8d20*/  FMUL.FTZ R2, R17, UR39 ;  /* 0x0000002711027c20 */ /* 0x000fe40008410000 */
[----:B------:R-:W-:Y:S01]  /*8d30*/  FADD.FTZ R12, R12, R123 ;  /* 0x0000007b0c0c7221 */ /* 0x000fe20000010000 */
[----:B------:R-:W-:Y:S01]  /*8d40*/  MOV R123, UR30 ;  /* 0x0000001e007b7c02 */ /* 0x000fe20008000f00 */
[----:B-1----:R-:W-:-:S02]  /*8d50*/  FFMA.FTZ R20, R189, UR40, R2 ;  /* 0x00000028bd147c23 */ /* 0x002fc40008010002 */
[----:B------:R-:W-:Y:S02]  /*8d60*/  FMUL.FTZ R2, R21, UR39 ;  /* 0x0000002715027c20 */ /* 0x000fe40008410000 */
[----:B---3--:R-:W-:Y:S02]  /*8d70*/  FMUL.FTZ R135, R30, UR39 ;  /* 0x000000271e877c20 */ /* 0x008fe40008410000 */
[----:B------:R-:W-:Y:S01]  /*8d80*/  FFMA.FTZ R129, R211, R14, -R129 ;  /* 0x0000000ed3817223 */ /* 0x000fe20000010881 */
[----:B------:R-:W-:Y:S01]  /*8d90*/  LEA R14, R123, -R102, 0x1 ;  /* 0x800000667b0e7211 */ /* 0x000fe200078e08ff */
[----:B------:R-:W-:Y:S01]  /*8da0*/  FMUL.FTZ R131, R186, UR39 ;  /* 0x00000027ba837c20 */ /* 0x000fe20008410000 */
[----:B------:R-:W-:Y:S01]  /*8db0*/  PRMT R123, RZ, 0x7610, R4 ;  /* 0x00007610ff7b7816 */ /* 0x000fe20000000004 */
[----:B------:R-:W-:Y:S01]  /*8dc0*/  FFMA.FTZ R127, R187, UR40, R2 ;  /* 0x00000028bb7f7c23 */ /* 0x000fe20008010002 */
[----:B------:R-:W-:Y:S01]  /*8dd0*/  ISETP.GE.AND P0, PT, R14, 0x1, PT ;  /* 0x000000010e00780c */ /* 0x000fe20003f06270 */
[----:B------:R-:W-:-:S02]  /*8de0*/  FMUL.FTZ R2, R173, UR39 ;  /* 0x00000027ad027c20 */ /* 0x000fc40008410000 */
[----:B------:R-:W-:Y:S02]  /*8df0*/  FFMA.FTZ R134, R108, UR40, -R135 ;  /* 0x000000286c867c23 */ /* 0x000fe40008010887 */
[----:B------:R-:W-:Y:S02]  /*8e00*/  FMUL.FTZ R135, R55, R106 ;  /* 0x0000006a37877220 */ /* 0x000fe40000410000 */
[----:B------:R-:W-:Y:S02]  /*8e10*/  FFMA.FTZ R130, R16, UR40, R131 ;  /* 0x0000002810827c23 */ /* 0x000fe40008010083 */
[----:B------:R-:W-:Y:S02]  /*8e20*/  FFMA.FTZ R131, R105, UR40, -R2 ;  /* 0x0000002869837c23 */ /* 0x000fe40008010802 */
[C---:B------:R-:W-:Y:S02]  /*8e30*/  FFMA.FTZ R218, -R55.reuse, R123, R218 ;  /* 0x0000007b37da7223 */ /* 0x040fe400000101da */
[----:B------:R-:W-:-:S02]  /*8e40*/  FMUL.FTZ R151, R55, R166 ;  /* 0x000000a637977220 */ /* 0x000fc40000410000 */
[----:B------:R-:W-:Y:S02]  /*8e50*/  FMUL.FTZ R2, R196, R135 ;  /* 0x00000087c4027220 */ /* 0x000fe40000410000 */
[----:B------:R-:W-:Y:S02]  /*8e60*/  FADD.FTZ R12, R12, R125 ;  /* 0x0000007d0c0c7221 */ /* 0x000fe40000010000 */
[----:B------:R-:W-:Y:S02]  /*8e70*/  FADD.FTZ R149, R152, R149 ;  /* 0x0000009598957221 */ /* 0x000fe40000010000 */
[-C--:B0-----:R-:W-:Y:S02]  /*8e80*/  FFMA.FTZ R171, R218, R151.reuse, -R2 ;  /* 0x00000097daab7223 */ /* 0x081fe40000010802 */
[----:B------:R-:W-:Y:S02]  /*8e90*/  FADD.FTZ R152, R12, R129 ;  /* 0x000000810c987221 */ /* 0x000fe40000010000 */
[----:B------:R-:W-:-:S02]  /*8ea0*/  FMUL.FTZ R151, R196, R151 ;  /* 0x00000097c4977220 */ /* 0x000fc40000410000 */
[----:B------:R-:W-:Y:S02]  /*8eb0*/  FMUL.FTZ R12, R189, UR39 ;  /* 0x00000027bd0c7c20 */ /* 0x000fe40008410000 */
[----:B------:R-:W-:Y:S02]  /*8ec0*/  FMUL.FTZ R2, R153, UR39 ;  /* 0x0000002799027c20 */ /* 0x000fe40008410000 */
[----:B------:R-:W-:Y:S02]  /*8ed0*/  FFMA.FTZ R156, R218, R135, R151 ;  /* 0x00000087da9c7223 */ /* 0x000fe40000010097 */
[----:B--2---:R-:W-:Y:S02]  /*8ee0*/  FMUL.FTZ R146, R157, UR39 ;  /* 0x000000279d927c20 */ /* 0x004fe40008410000 */
[----:B------:R-:W-:Y:S02]  /*8ef0*/  FFMA.FTZ R125, R17, UR40, -R12 ;  /* 0x00000028117d7c23 */ /* 0x000fe4000801080c */
[----:B------:R-:W-:-:S02]  /*8f00*/  FMUL.FTZ R155, R110, UR39 ;  /* 0x000000276e9b7c20 */ /* 0x000fc40008410000 */
[----:B------:R-:W-:Y:S02]  /*8f10*/  FFMA.FTZ R151, R27, UR40, -R2 ;  /* 0x000000281b977c23 */ /* 0x000fe40008010802 */
[----:B------:R-:W-:Y:S02]  /*8f20*/  FMUL.FTZ R12, R31, UR39 ;  /* 0x000000271f0c7c20 */ /* 0x000fe40008410000 */
[----:B------:R-:W-:Y:S02]  /*8f30*/  FMUL.FTZ R2, R141, UR39 ;  /* 0x000000278d027c20 */ /* 0x000fe40008410000 */
[----:B------:R-:W-:Y:S02]  /*8f40*/  FMUL.FTZ R140, R169, UR39 ;  /* 0x00000027a98c7c20 */ /* 0x000fe40008410000 */
[C---:B------:R-:W-:Y:S02]  /*8f50*/  FFMA.FTZ R146, R117.reuse, UR40, -R146 ;  /* 0x0000002875927c23 */ /* 0x040fe40008010892 */
[----:B----4-:R-:W-:-:S02]  /*8f60*/  FMUL.FTZ R148, R117, UR39 ;  /* 0x0000002775947c20 */ /* 0x010fc40008410000 */
[----:B-----5:R-:W-:Y:S02]  /*8f70*/  FMUL.FTZ R147, R26, UR39 ;  /* 0x000000271a937c20 */ /* 0x020fe40008410000 */
[----:B------:R-:W-:Y:S02]  /*8f80*/  FMUL.FTZ R150, R27, UR39 ;  /* 0x000000271b967c20 */ /* 0x000fe40008410000 */
[----:B------:R-:W-:Y:S02]  /*8f90*/  FFMA.FTZ R144, R154, UR40, -R155 ;  /* 0x000000289a907c23 */ /* 0x000fe4000801089b */
[----:B------:R-:W-:Y:S02]  /*8fa0*/  FMUL.FTZ R117, R114, UR39 ;  /* 0x0000002772757c20 */ /* 0x000fe40008410000 */
[----:B------:R-:W-:Y:S02]  /*8fb0*/  FFMA.FTZ R163, -R182, R163, -RZ ;  /* 0x000000a3b6a37223 */ /* 0x000fe400000109ff */
[----:B------:R-:W-:-:S02]  /*8fc0*/  FFMA.FTZ R139, R165, UR40, R12 ;  /* 0x00000028a58b7c23 */ /* 0x000fc4000801000c */
[----:B------:R-:W-:Y:S01]  /*8fd0*/  FMUL.FTZ R155, R22, UR39 ;  /* 0x00000027169b7c20 */ /* 0x000fe20008410000 */
[----:B------:R0:W-:Y:S01]  /*8fe0*/  STS [R118.X4+0x10c4], R163 ;  /* 0x0010c4a376007388 */ /* 0x0001e20000004800 */
[----:B------:R-:W-:Y:S02]  /*8ff0*/  FFMA.FTZ R27, R13, UR40, -R2 ;  /* 0x000000280d1b7c23 */ /* 0x000fe40008010802 */
[----:B------:R-:W-:Y:S02]  /*9000*/  FMUL.FTZ R12, R29, UR39 ;  /* 0x000000271d0c7c20 */ /* 0x000fe40008410000 */
[----:B------:R-:W-:Y:S02]  /*9010*/  FMUL.FTZ R2, R145, UR39 ;  /* 0x0000002791027c20 */ /* 0x000fe40008410000 */
[----:B------:R-:W-:Y:S02]  /*9020*/  FFMA.FTZ R140, R29, UR40, -R140 ;  /* 0x000000281d8c7c23 */ /* 0x000fe4000801088c */
[----:B------:R-:W-:-:S02]  /*9030*/  FFMA.FTZ R29, R112, UR40, -R147 ;  /* 0x00000028701d7c23 */ /* 0x000fc40008010893 */
[C---:B------:R-:W-:Y:S02]  /*9040*/  FFMA.FTZ R117, R138.reuse, UR40, -R117 ;  /* 0x000000288a757c23 */ /* 0x040fe40008010875 */
[----:B------:R-:W-:Y:S02]  /*9050*/  FMUL.FTZ R167, R138, UR39 ;  /* 0x000000278aa77c20 */ /* 0x000fe40008410000 */
[----:B------:R-:W-:Y:S02]  /*9060*/  FMUL.FTZ R147, R112, UR39 ;  /* 0x0000002770937c20 */ /* 0x000fe40008410000 */
[----:B------:R-:W-:Y:S02]  /*9070*/  FFMA.FTZ R138, R142, UR40, -R155 ;  /* 0x000000288e8a7c23 */ /* 0x000fe4000801089b */
[----:B------:R-:W-:Y:S02]  /*9080*/  FFMA.FTZ R112, R169, UR40, R12 ;  /* 0x00000028a9707c23 */ /* 0x000fe4000801000c */
[----:B------:R-:W-:-:S02]  /*9090*/  FFMA.FTZ R155, R3, UR40, -R2 ;  /* 0x00000028039b7c23 */ /* 0x000fc40008010802 */
        /* <DEDUP_REMOVED lines=13> */
[----:B------:R-:W-:Y:S02]  /*9170*/  FFMA.FTZ R132, R173, UR40, R132 ;  /* 0x00000028ad847c23 */ /* 0x000fe40008010084 */
[----:B------:R-:W-:Y:S02]  /*9180*/  FFMA.FTZ R133, R30, UR40, R133 ;  /* 0x000000281e857c23 */ /* 0x000fe40008010085 */
[----:B------:R-:W-:Y:S02]  /*9190*/  FFMA.FTZ R136, R31, UR40, -R136 ;  /* 0x000000281f887c23 */ /* 0x000fe40008010888 */
[----:B------:R-:W-:Y:S02]  /*91a0*/  FFMA.FTZ R137, R166, UR40, -R137 ;  /* 0x00000028a6897c23 */ /* 0x000fe40008010889 */
[----:B------:R-:W-:-:S02]  /*91b0*/  FFMA.FTZ R143, R106, UR40, R143 ;  /* 0x000000286a8f7c23 */ /* 0x000fc4000801008f */
        /* <DEDUP_REMOVED lines=42> */
.L_x_6587:
[----:B------:R-:W-:Y:S05]  /*9460*/  BSYNC B0 ;  /* 0x0000000000007941 */ /* 0x000fea0003800000 */
.L_x_6586:
[----:B------:R-:W-:Y:S01]  /*9470*/  FADD.FTZ R2, R152, R171 ;  /* 0x000000ab98027221 */ /* 0x000fe20000010000 */
[--C-:B------:R-:W-:Y:S01]  /*9480*/  PRMT R152, RZ, 0x5410, R5.reuse ;  /* 0x00005410ff987816 */ /* 0x100fe20000000005 */
[----:B0-----:R-:W-:Y:S01]  /*9490*/  FMUL.FTZ R12, R53, R108 ;  /* 0x0000006c350c7220 */ /* 0x001fe20000410000 */
[----:B------:R-:W-:Y:S01]  /*94a0*/  ULDC.64 UR34, c[0x0][0x2b8] ;  /* 0x0000ae0000227ab9 */ /* 0x000fe20000000a00 */
[C---:B------:R-:W-:Y:S01]  /*94b0*/  FMUL.FTZ R108, R54.reuse, R165 ;  /* 0x000000a5366c7220 */ /* 0x040fe20000410000 */
[----:B------:R-:W-:Y:S01]  /*94c0*/  USHF.R.U64 UR34, UR34, 0x1, UR35 ;  /* 0x0000000122227899 */ /* 0x000fe20008001223 */
[----:B------:R-:W-:Y:S01]  /*94d0*/  FADD.FTZ R15, R15, R156 ;  /* 0x0000009c0f0f7221 */ /* 0x000fe20000010000 */
[----:B------:R-:W-:Y:S01]  /*94e0*/  PRMT R156, RZ, 0x7610, R5 ;  /* 0x00007610ff9c7816 */ /* 0x000fe20000000005 */
[----:B------:R-:W-:Y:S01]  /*94f0*/  FMUL.FTZ R171, R53, R30 ;  /* 0x0000001e35ab7220 */ /* 0x000fe20000410000 */
[----:B------:R-:W-:Y:S01]  /*9500*/  USHF.R.U32.HI UR35, URZ, 0x1, UR35 ;  /* 0x000000013f237899 */ /* 0x000fe20008011623 */
[C---:B------:R-:W-:Y:S01]  /*9510*/  FFMA.FTZ R154, -R54.reuse, R152, R213 ;  /* 0x00000098369a7223 */ /* 0x040fe200000101d5 */
[----:B------:R-:W-:Y:S01]  /*9520*/  UIMAD.WIDE.U32 UR30, UR34, UR37, URZ ;  /* 0x00000025221e72a5 */ /* 0x000fe2000f8e003f */
[----:B------:R-:W-:Y:S01]  /*9530*/  FMUL.FTZ R31, R54, R31 ;  /* 0x0000001f361f7220 */ /* 0x000fe20000410000 */
[----:B------:R-:W-:Y:S01]  /*9540*/  UIMAD UR35, UR35, UR37, URZ ;  /* 0x00000025232372a4 */ /* 0x000fe2000f8e023f */
[----:B------:R-:W-:Y:S01]  /*9550*/  FMUL.FTZ R3, R195, R108 ;  /* 0x0000006cc3037220 */ /* 0x000fe20000410000 */
[----:B------:R-:W-:Y:S01]  /*9560*/  BSSY B0, `(.L_x_6588) ;  /* 0x000005a000007945 */ /* 0x000fe20003800000 */
[----:B------:R-:W-:Y:S01]  /*9570*/  FFMA.FTZ R158, -R53, R156, R215 ;  /* 0x0000009c359e7223 */ /* 0x000fe200000101d7 */
[----:B------:R-:W-:Y:S01]  /*9580*/  UIMAD UR39, UR36, UR34, UR35 ;  /* 0x00000022242772a4 */ /* 0x000fe2000f8e0223 */
[----:B------:R-:W-:Y:S01]  /*9590*/  FMUL.FTZ R13, R197, R171 ;  /* 0x000000abc50d7220 */ /* 0x000fe20000410000 */
[----:B------:R-:W-:Y:S01]  /*95a0*/  ISETP.GE.AND P1, PT, R14, 0x81, PT ;  /* 0x000000810e00780c */ /* 0x000fe20003f26270 */
[-C--:B------:R-:W-:Y:S01]  /*95b0*/  FFMA.FTZ R3, R154, R31.reuse, -R3 ;  /* 0x0000001f9a037223 */ /* 0x080fe20000010803 */
[----:B------:R-:W-:Y:S01]  /*95c0*/  ULDC.64 UR34, c[0x0][0x2c0] ;  /* 0x0000b00000227ab9 */ /* 0x000fe20000000a00 */
[----:B------:R-:W-:Y:S01]  /*95d0*/  FMUL.FTZ R31, R195, R31 ;  /* 0x0000001fc31f7220 */ /* 0x000fe20000410000 */
[----:B------:R-:W-:Y:S01]  /*95e0*/  UIADD3 UR31, UR31, UR39, URZ ;  /* 0x000000271f1f7290 */ /* 0x000fe2000fffe03f */
[-C--:B------:R-:W-:Y:S01]  /*95f0*/  FFMA.FTZ R175, R158, R12.reuse, -R13 ;  /* 0x0000000c9eaf7223 */ /* 0x080fe2000001080d */
        /* <DEDUP_REMOVED lines=9> */
[----:B------:R-:W-:Y:S01]  /*9690*/  FADD.FTZ R2, R2, R3 ;  /* 0x0000000302027221 */ /* 0x000fe20000010000 */
[----:B------:R-:W-:Y:S01]  /*96a0*/  UIADD3 UR31, UR39, UR31, URZ ;  /* 0x0000001f271f7290 */ /* 0x000fe2000fffe03f */
[----:B------:R-:W-:Y:S01]  /*96b0*/  FADD.FTZ R12, R12, R13 ;  /* 0x0000000d0c0c7221 */ /* 0x000fe20000010000 */
[----:B------:R-:W-:Y:S01]  /*96c0*/  ULEA UR34, UP0, UR30, UR34, 0x3 ;  /* 0x000000221e227291 */ /* 0x000fe2000f80183f */
[----:B------:R-:W-:Y:S01]  /*96d0*/  FADD.FTZ R13, R2, R175 ;  /* 0x000000af020d7221 */ /* 0x000fe20000010000 */
[----:B------:R-:W-:Y:S01]  /*96e0*/  PRMT R175, RZ, 0x7610, R6 ;  /* 0x00007610ffaf7816 */ /* 0x000fe20000000006 */
[----:B------:R-:W-:Y:S01]  /*96f0*/  FADD.FTZ R181, R181, -R18 ;  /* 0x80000012b5b57221 */ /* 0x000fe20000010000 */
[----:B------:R-:W-:Y:S01]  /*9700*/  PRMT R18, RZ, 0x5410, R6 ;  /* 0x00005410ff127816 */ /* 0x000fe20000000006 */
[----:B------:R-:W-:Y:S01]  /*9710*/  FMUL.FTZ R177, R51, R16 ;  /* 0x0000001033b17220 */ /* 0x000fe20000410000 */
[----:B------:R-:W-:Y:S01]  /*9720*/  ULEA.HI.X UR35, UR30, UR35, UR31, 0x3, UP0 ;  /* 0x000000231e237291 */ /* 0x000fe200080f1c1f */
[----:B------:R-:W-:-:S02]  /*9730*/  FMUL.FTZ R105, R52, R105 ;  /* 0x0000006934697220 */ /* 0x000fc40000410000 */
[----:B------:R-:W-:Y:S01]  /*9740*/  FMUL.FTZ R31, R52, R173 ;  /* 0x000000ad341f7220 */ /* 0x000fe20000410000 */
[----:B------:R-:W-:Y:S01]  /*9750*/  ULDC UR30, c[0x0][0x174] ;  /* 0x00005d00001e7ab9 */ /* 0x000fe20000000800 */
[C---:B------:R-:W-:Y:S01]  /*9760*/  FFMA.FTZ R220, -R51.reuse, R175, R220 ;  /* 0x000000af33dc7223 */ /* 0x040fe200000101dc */
[----:B------:R-:W-:Y:S01]  /*9770*/  UIADD3 UR30, UR6, -UR30, URZ ;  /* 0x8000001e061e7290 */ /* 0x000fe2000fffe03f */
[----:B------:R-:W-:Y:S02]  /*9780*/  FMUL.FTZ R3, R51, R186 ;  /* 0x000000ba33037220 */ /* 0x000fe40000410000 */
[----:B------:R-:W-:Y:S01]  /*9790*/  FMUL.FTZ R15, R192, R177 ;  /* 0x000000b1c00f7220 */ /* 0x000fe20000410000 */
[----:B------:R-:W-:Y:S01]  /*97a0*/  UIMAD UR30, UR30, -0x800, URZ ;  /* 0xfffff8001e1e78a4 */ /* 0x000fe2000f8e023f */
[----:B------:R-:W-:Y:S02]  /*97b0*/  FFMA.FTZ R193, -R52, R18, R193 ;  /* 0x0000001234c17223 */ /* 0x000fe400000101c1 */
[----:B------:R-:W-:-:S02]  /*97c0*/  FMUL.FTZ R160, R194, R105 ;  /* 0x00000069c2a07220 */ /* 0x000fc40000410000 */
[----:B------:R-:W-:Y:S01]  /*97d0*/  FMUL.FTZ R2, R194, R31 ;  /* 0x0000001fc2027220 */ /* 0x000fe20000410000 */
[----:B------:R-:W-:Y:S01]  /*97e0*/  MOV R179, UR30 ;  /* 0x0000001e00b37c02 */ /* 0x000fe20008000f00 */
[----:B------:R-:W-:Y:S01]  /*97f0*/  FFMA.FTZ R166, R220, R3, -R15 ;  /* 0x00000003dca67223 */ /* 0x000fe2000001080f */
[----:B------:R-:W-:Y:S01]  /*9800*/  ULDC.64 UR30, c[0x0][0x2d0] ;  /* 0x0000b400001e7ab9 */ /* 0x000fe20000000a00 */
[C---:B------:R-:W-:Y:S01]  /*9810*/  FFMA.FTZ R15, R193.reuse, R31, R160 ;  /* 0x0000001fc10f7223 */ /* 0x040fe200000100a0 */
[----:B------:R-:W-:Y:S01]  /*9820*/  PRMT R160, RZ, 0x5410, R7 ;  /* 0x00005410ffa07816 */ /* 0x000fe20000000007 */
[----:B------:R-:W-:Y:S01]  /*9830*/  FFMA.FTZ R162, R193, R105, -R2 ;  /* 0x00000069c1a27223 */ /* 0x000fe20000010802 */
[----:B------:R-:W-:Y:S01]  /*9840*/  LEA R2, P0, R102, UR34, 0x2 ;  /* 0x0000002266027c11 */ /* 0x000fe2000f8010ff */
[----:B------:R-:W-:Y:S01]  /*9850*/  FMUL.FTZ R164, R50, R187 ;  /* 0x000000bb32a47220 */ /* 0x000fe20000410000 */
[----:B------:R-:W-:Y:S01]  /*9860*/  USHF.L.U32 UR34, UR8, 0x2, URZ ;  /* 0x0000000208227899 */ /* 0x000fe2000800063f */
[----:B------:R-:W-:-:S02]  /*9870*/  FADD.FTZ R12, R12, R15 ;  /* 0x0000000f0c0c7221 */ /* 0x000fc40000010000 */
[----:B------:R-:W-:Y:S02]  /*9880*/  FADD.FTZ R13, R13, R162 ;  /* 0x000000a20d0d7221 */ /* 0x000fe40000010000 */
[C---:B------:R-:W-:Y:S02]  /*9890*/  FFMA.FTZ R162, -R50.reuse, R160, R191 ;  /* 0x000000a032a27223 */ /* 0x040fe400000101bf */
[----:B------:R-:W-:Y:S02]  /*98a0*/  FMUL.FTZ R21, R50, R21 ;  /* 0x0000001532157220 */ /* 0x000fe40000410000 */
[----:B------:R-:W-:Y:S02]  /*98b0*/  FMUL.FTZ R15, R217, R164 ;  /* 0x000000a4d90f7220 */ /* 0x000fe40000410000 */
[----:B------:R-:W-:Y:S01]  /*98c0*/  FADD.FTZ R13, R13, R166 ;  /* 0x000000a60d0d7221 */ /* 0x000fe20000010000 */
[----:B------:R-:W-:Y:S01]  /*98d0*/  PRMT R166, RZ, 0x7610, R7 ;  /* 0x00007610ffa67816 */ /* 0x000fe20000000007 */
[----:B------:R-:W-:-:S02]  /*98e0*/  FFMA.FTZ R168, R162, R21, -R15 ;  /* 0x00000015a2a87223 */ /* 0x000fc4000001080f */
[----:B------:R-:W-:Y:S01]  /*98f0*/  FMUL.FTZ R105, R192, R3 ;  /* 0x00000003c0697220 */ /* 0x000fe20000410000 */
[C---:B------:R-:W-:Y:S01]  /*9900*/  LEA.HI.X R3, R102.reuse, UR35, RZ, 0x2, P0 ;  /* 0x0000002366037c11 */ /* 0x040fe200080f14ff */
[----:B------:R-:W-:Y:S01]  /*9910*/  FADD.FTZ R168, R13, R168 ;  /* 0x000000a80da87221 */ /* 0x000fe20000010000 */
[----:B------:R-:W-:Y:S01]  /*9920*/  IADD3 R13, R102, 0x40, RZ ;  /* 0x00000040660d7810 */ /* 0x000fe20007ffe0ff */
[----:B------:R-:W-:Y:S01]  /*9930*/  FFMA.FTZ R105, R220, R177, R105 ;  /* 0x000000b1dc697223 */ /* 0x000fe20000010069 */
[----:B------:R-:W-:Y:S01]  /*9940*/  USHF.L.U64.HI UR35, UR8, 0x2, UR9 ;  /* 0x0000000208237899 */ /* 0x000fe20008010209 */
[----:B------:R-:W-:Y:S01]  /*9950*/  FMUL.FTZ R15, R217, R21 ;  /* 0x00000015d90f7220 */ /* 0x000fe20000410000 */
[----:B------:R-:W-:Y:S01]  /*9960*/  LEA.HI.SX32 R13, R13, R102, 0x1b ;  /* 0x000000660d0d7211 */ /* 0x000fe200078fdaff */
[----:B------:R-:W-:Y:S01]  /*9970*/  IMAD.WIDE R2, R179, 0x4, R2 ;  /* 0x00000004b3027825 */ /* 0x000fe200078e0202 */
[----:B------:R-:W-:Y:S01]  /*9980*/  ISETP.GE.AND P0, PT, R14, 0x41, PT ;  /* 0x000000410e00780c */ /* 0x000fe20003f06270 */
[----:B------:R-:W-:-:S02]  /*9990*/  UIMAD UR30, UR35, UR30, URZ ;  /* 0x0000001e231e72a4 */ /* 0x000fc4000f8e023f */
[----:B------:R-:W-:Y:S01]  /*99a0*/  FADD.FTZ R12, R12, R105 ;  /* 0x000000690c0c7221 */ /* 0x000fe20000010000 */
[----:B------:R-:W0:Y:S01]  /*99b0*/  LDS R13, [R13.X4+0x1180] ;  /* 0x001180000d0d7984 */ /* 0x000e220000004800 */
[----:B------:R-:W-:Y:S01]  /*99c0*/  MOV R105, UR34 ;  /* 0x0000002200697c02 */ /* 0x000fe20008000f00 */
[----:B------:R-:W-:Y:S01]  /*99d0*/  FFMA.FTZ R15, R162, R164, R15 ;  /* 0x000000a4a20f7223 */ /* 0x000fe2000001000f */
[----:B------:R-:W-:Y:S01]  /*99e0*/  UIMAD UR30, UR34, UR31, UR30 ;  /* 0x0000001f221e72a4 */ /* 0x000fe2000f8e021e */
[C---:B------:R-:W-:Y:S02]  /*99f0*/  FMUL.FTZ R17, R48.reuse, R17 ;  /* 0x0000001130117220 */ /* 0x040fe40000410000 */
[----:B------:R-:W-:Y:S02]  /*9a00*/  FMUL.FTZ R21, R48, R189 ;  /* 0x000000bd30157220 */ /* 0x000fe40000410000 */
[----:B------:R-:W-:-:S04]  /*9a10*/  IMAD.WIDE.U32 R2, R105, c[0x0][0x2d0], R2 ;  /* 0x0000b40069027a25 */ /* 0x000fc800078e0002 */
[----:B------:R-:W-:Y:S01]  /*9a20*/  FADD.FTZ R105, R12, R15 ;  /* 0x0000000f0c697221 */ /* 0x000fe20000010000 */
[----:B------:R-:W-:Y:S01]  /*9a30*/  IADD3 R15, R102, 0x80, RZ ;  /* 0x00000080660f7810 */ /* 0x000fe20007ffe0ff */
[----:B------:R-:W-:Y:S01]  /*9a40*/  FFMA.FTZ R219, -R48, R166, R219 ;  /* 0x000000a630db7223 */ /* 0x000fe200000101db */
[----:B------:R-:W-:Y:S01]  /*9a50*/  IADD3 R3, R3, UR30, RZ ;  /* 0x0000001e03037c10 */ /* 0x000fe2000fffe0ff */
[C---:B------:R-:W-:Y:S01]  /*9a60*/  FMUL.FTZ R12, R204.reuse, R17 ;  /* 0x00000011cc0c7220 */ /* 0x040fe20000410000 */
[----:B------:R-:W-:Y:S01]  /*9a70*/  LEA.HI.SX32 R15, R15, R102, 0x1b ;  /* 0x000000660f0f7211 */ /* 0x000fe200078fdaff */
[-C--:B------:R-:W-:Y:S02]  /*9a80*/  FMUL.FTZ R170, R204, R21.reuse ;  /* 0x00000015ccaa7220 */ /* 0x080fe40000410000 */
[C---:B------:R-:W-:Y:S02]  /*9a90*/  FFMA.FTZ R12, R219.reuse, R21, R12 ;  /* 0x00000015db0c7223 */ /* 0x040fe4000001000c */
[----:B------:R-:W-:-:S02]  /*9aa0*/  FFMA.FTZ R179, R219, R17, -R170 ;  /* 0x00000011dbb37223 */ /* 0x000fc400000108aa */
[----:B------:R-:W-:Y:S02]  /*9ab0*/  FADD.FTZ R17, R105, R12 ;  /* 0x0000000c69117221 */ /* 0x000fe40000010000 */
[----:B------:R-:W-:Y:S01]  /*9ac0*/  FADD.FTZ R105, R168, R179 ;  /* 0x000000b3a8697221 */ /* 0x000fe20000010000 */
[----:B------:R-:W-:Y:S01]  /*9ad0*/  IADD3 R179, R102, 0xc0, RZ ;  /* 0x000000c066b37810 */ /* 0x000fe20007ffe0ff */
[----:B------:R-:W-:Y:S05]  /*9ae0*/  @!P0 BRA `(.L_x_6589) ;  /* 0x0000001000008947 */ /* 0x000fea0003800000 */
[----:B0-----:R0:W-:Y:S02]  /*9af0*/  RED.E.ADD.F32.FTZ.RN.STRONG.GPU [R2.64+-0x1f00], R13 ;  /* 0xffe1000d0200798e */ /* 0x0011e4000c10e7a0 */
.L_x_6589:
[----:B------:R-:W-:Y:S05]  /*9b00*/  BSYNC B0 ;  /* 0x0000000000007941 */ /* 0x000fea0003800000 */
.L_x_6588:
[----:B------:R-:W1:Y:S01]  /*9b10*/  LDS R15, [R15.X4+0x1280] ;  /* 0x001280000f0f7984 */ /* 0x000e620000004800 */
[----:B------:R-:W-:Y:S01]  /*9b20*/  BSSY B0, `(.L_x_6590) ;  /* 0x0000004000007945 */ /* 0x000fe20003800000 */
[----:B------:R-:W-:Y:S01]  /*9b30*/  LEA.HI.SX32 R179, R179, R102, 0x1b ;  /* 0x00000066b3b37211 */ /* 0x000fe200078fdaff */
[----:B------:R-:W-:Y:S05]  /*9b40*/  @!P1 BRA `(.L_x_6591) ;  /* 0x0000001000009947 */ /* 0x000fea0003800000 */
[----:B-1----:R1:W-:Y:S02]  /*9b50*/  RED.E.ADD.F32.FTZ.RN.STRONG.GPU [R2.64+-0x1e00], R15 ;  /* 0xffe2000f0200798e */ /* 0x0023e4000c10e7a0 */
.L_x_6591:
[----:B------:R-:W-:Y:S05]  /*9b60*/  BSYNC B0 ;  /* 0x0000000000007941 */ /* 0x000fea0003800000 */
.L_x_6590:
[----:B------:R-:W2:Y:S01]  /*9b70*/  LDS R179, [R179.X4+0x1380] ;  /* 0x00138000b3b37984 */ /* 0x000ea20000004800 */
[----:B------:R-:W-:Y:S01]  /*9b80*/  BSSY B0, `(.L_x_6592) ;  /* 0x0000005000007945 */ /* 0x000fe20003800000 */
[C---:B0-----:R-:W-:Y:S02]  /*9b90*/  IADD3 R13, R102.reuse, 0x100, RZ ;  /* 0x00000100660d7810 */ /* 0x041fe40007ffe0ff */
[----:B-1----:R-:W-:Y:S01]  /*9ba0*/  IADD3 R15, R102, 0x140, RZ ;  /* 0x00000140660f7810 */ /* 0x002fe20007ffe0ff */
[----:B------:R-:W-:Y:S05]  /*9bb0*/  @!P2 BRA `(.L_x_6593) ;  /* 0x000000100000a947 */ /* 0x000fea0003800000 */
[----:B--2---:R0:W-:Y:S02]  /*9bc0*/  RED.E.ADD.F32.FTZ.RN.STRONG.GPU [R2.64+-0x1d00], R179 ;  /* 0xffe300b30200798e */ /* 0x0041e4000c10e7a0 */
.L_x_6593:
[----:B------:R-:W-:Y:S05]  /*9bd0*/  BSYNC B0 ;  /* 0x0000000000007941 */ /* 0x000fea0003800000 */
.L_x_6592:
        /* <DEDUP_REMOVED lines=14> */
.L_x_6595:
[----:B------:R-:W-:Y:S05]  /*9cc0*/  BSYNC B0 ;  /* 0x0000000000007941 */ /* 0x000fea0003800000 */
.L_x_6594:
[----:B------:R-:W1:Y:S01]  /*9cd0*/  LDS R15, [R15.X4+0x1580] ;  /* 0x001580000f0f7984 */ /* 0x000e620000004800 */
[----:B------:R-:W-:Y:S01]  /*9ce0*/  BSSY B0, `(.L_x_6596) ;  /* 0x0000005000007945 */ /* 0x000fe20003800000 */
[----:B0-----:R-:W-:Y:S02]  /*9cf0*/  IADD3 R13, R102, 0x1c0, RZ ;  /* 0x000001c0660d7810 */ /* 0x001fe40007ffe0ff */
[----:B------:R-:W-:Y:S01]  /*9d00*/  LEA.HI.SX32 R179, R179, R102, 0x1b ;  /* 0x00000066b3b37211 */ /* 0x000fe200078fdaff */
[----:B------:R-:W-:Y:S05]  /*9d10*/  @!P0 BRA `(.L_x_6597) ;  /* 0x0000001000008947 */ /* 0x000fea0003800000 */
[----:B-1----:R0:W-:Y:S02]  /*9d20*/  RED.E.ADD.F32.FTZ.RN.STRONG.GPU [R2.64+-0x1b00], R15 ;  /* 0xffe5000f0200798e */ /* 0x0021e4000c10e7a0 */
.L_x_6597:
[----:B------:R-:W-:Y:S05]  /*9d30*/  BSYNC B0 ;  /* 0x0000000000007941 */ /* 0x000fea0003800000 */
.L_x_6596:
[----:B------:R-:W2:Y:S01]  /*9d40*/  LDS R179, [R179.X4+0x1680] ;  /* 0x00168000b3b37984 */ /* 0x000ea20000004800 */
[----:B------:R-:W-:Y:S01]  /*9d50*/  BSSY B0, `(.L_x_6598) ;  /* 0x0000005000007945 */ /* 0x000fe20003800000 */
[----:B------:R-:W-:-:S02]  /*9d60*/  IADD3 R183, R102, 0x200, RZ ;  /* 0x0000020066b77810 */ /* 0x000fc40007ffe0ff */
[----:B------:R-:W-:Y:S01]  /*9d70*/  LEA.HI.SX32 R13, R13, R102, 0x1b ;  /* 0x000000660d0d7211 */ /* 0x000fe200078fdaff */
[----:B------:R-:W-:Y:S05]  /*9d80*/  @!P1 BRA `(.L_x_6599) ;  /* 0x0000001000009947 */ /* 0x000fea0003800000 */
[----:B--2---:R2:W-:Y:S02]  /*9d90*/  RED.E.ADD.F32.FTZ.RN.STRONG.GPU [R2.64+-0x1a00], R179 ;  /* 0xffe600b30200798e */ /* 0x0045e4000c10e7a0 */
.L_x_6599:
[----:B------:R-:W-:Y:S05]  /*9da0*/  BSYNC B0 ;  /* 0x0000000000007941 */ /* 0x000fea0003800000 */
.L_x_6598:
[----:B------:R-:W3:Y:S01]  /*9db0*/  LDS R13, [R13.X4+0x1780] ;  /* 0x001780000d0d7984 */ /* 0x000ee20000004800 */
[----:B------:R-:W-:Y:S01]  /*9dc0*/  BSSY B0, `(.L_x_6600) ;  /* 0x0000005000007945 */ /* 0x000fe20003800000 */
[----:B01----:R-:W-:Y:S02]  /*9dd0*/  IADD3 R15, R102, 0x240, RZ ;  /* 0x00000240660f7810 */ /* 0x003fe40007ffe0ff */
[----:B------:R-:W-:Y:S01]  /*9de0*/  LEA.HI.SX32 R12, R183, R102, 0x1b ;  /* 0x00000066b70c7211 */ /* 0x000fe200078fdaff */
[----:B------:R-:W-:Y:S05]  /*9df0*/  @!P2 BRA `(.L_x_6601) ;  /* 0x000000100000a947 */ /* 0x000fea0003800000 */
[----:B---3--:R0:W-:Y:S02]  /*9e00*/  RED.E.ADD.F32.FTZ.RN.STRONG.GPU [R2.64+-0x1900], R13 ;  /* 0xffe7000d0200798e */ /* 0x0081e4000c10e7a0 */
.L_x_6601:
[----:B------:R-:W-:Y:S05]  /*9e10*/  BSYNC B0 ;  /* 0x0000000000007941 */ /* 0x000fea0003800000 */
.L_x_6600:
[----:B0--3--:R0:W1:Y:S01]  /*9e20*/  LDS R13, [R12.X4+0x1880] ;  /* 0x001880000c0d7984 */ /* 0x0090620000004800 */
[----:B------:R-:W-:Y:S01]  /*9e30*/  BSSY B0, `(.L_x_6602) ;  /* 0x0000005000007945 */ /* 0x000fe20003800000 */
[----:B--2---:R-:W-:Y:S02]  /*9e40*/  IADD3 R179, R102, 0x280, RZ ;  /* 0x0000028066b37810 */ /* 0x004fe40007ffe0ff */
[----:B------:R-:W-:Y:S01]  /*9e50*/  LEA.HI.SX32 R15, R15, R102, 0x1b ;  /* 0x000000660f0f7211 */ /* 0x000fe200078fdaff */
[----:B------:R-:W-:Y:S05]  /*9e60*/  @!P3 BRA `(.L_x_6603) ;  /* 0x000000100000b947 */ /* 0x000fea0003800000 */
[----:B-1----:R1:W-:Y:S02]  /*9e70*/  RED.E.ADD.F32.FTZ.RN.STRONG.GPU [R2.64+-0x1800], R13 ;  /* 0xffe8000d0200798e */ /* 0x0023e4000c10e7a0 */
.L_x_6603:
[----:B------:R-:W-:Y:S05]  /*9e80*/  BSYNC B0 ;  /* 0x0000000000007941 */ /* 0x000fea0003800000 */
.L_x_6602:
[----:B------:R-:W2:Y:S01]  /*9e90*/  LDS R15, [R15.X4+0x1980] ;  /* 0x001980000f0f7984 */ /* 0x000ea20000004800 */
[----:B------:R-:W-:Y:S01]  /*9ea0*/  BSSY B0, `(.L_x_6604) ;  /* 0x0000004000007945 */ /* 0x000fe20003800000 */
[----:B------:R-:W-:Y:S01]  /*9eb0*/  LEA.HI.SX32 R179, R179, R102, 0x1b ;  /* 0x00000066b3b37211 */ /* 0x000fe200078fdaff */
[----:B------:R-:W-:Y:S05]  /*9ec0*/  @!P4 BRA `(.L_x_6605) ;  /* 0x000000100000c947 */ /* 0x000fea0003800000 */
[----:B--2---:R2:W-:Y:S02]  /*9ed0*/  RED.E.ADD.F32.FTZ.RN.STRONG.GPU [R2.64+-0x1700], R15 ;  /* 0xffe9000f0200798e */ /* 0x0045e4000c10e7a0 */
.L_x_6605:
[----:B------:R-:W-:Y:S05]  /*9ee0*/  BSYNC B0 ;  /* 0x0000000000007941 */ /* 0x000fea0003800000 */
.L_x_6604:
[----:B------:R-:W3:Y:S01]  /*9ef0*/  LDS R179, [R179.X4+0x1a80] ;  /* 0x001a8000b3b37984 */ /* 0x000ee20000004800 */
[----:B------:R-:W-:Y:S01]  /*9f00*/  BSSY B0, `(.L_x_6606) ;  /* 0x0000005000007945 */ /* 0x000fe20003800000 */
[----:B-1----:R-:W-:-:S02]  /*9f10*/  IADD3 R13, R102, 0x2c0, RZ ;  /* 0x000002c0660d7810 */ /* 0x002fc40007ffe0ff */
[----:B--2---:R-:W-:Y:S01]  /*9f20*/  IADD3 R15, R102, 0x300, RZ ;  /* 0x00000300660f7810 */ /* 0x004fe20007ffe0ff */
[----:B------:R-:W-:Y:S05]  /*9f30*/  @!P5 BRA `(.L_x_6607) ;  /* 0x000000100000d947 */ /* 0x000fea0003800000 */
[----:B---3--:R1:W-:Y:S02]  /*9f40*/  RED.E.ADD.F32.FTZ.RN.STRONG.GPU [R2.64+-0x1600], R179 ;  /* 0xffea00b30200798e */ /* 0x0083e4000c10e7a0 */
.L_x_6607:
[----:B------:R-:W-:Y:S05]  /*9f50*/  BSYNC B0 ;  /* 0x0000000000007941 */ /* 0x000fea0003800000 */
.L_x_6606:
        /* <DEDUP_REMOVED lines=14> */
.L_x_6609:
[----:B------:R-:W-:Y:S05]  /*a040*/  BSYNC B0 ;  /* 0x0000000000007941 */ /* 0x000fea0003800000 */
.L_x_6608:
[----:B------:R-:W2:Y:S01]  /*a050*/  LDS R15, [R15.X4+0x1c80] ;  /* 0x001c80000f0f7984 */ /* 0x000ea20000004800 */
[----:B------:R-:W-:Y:S01]  /*a060*/  BSSY B0, `(.L_x_6610) ;  /* 0x0000005000007945 */ /* 0x000fe20003800000 */
[----:B-1----:R-:W-:-:S02]  /*a070*/  IADD3 R13, R102, 0x380, RZ ;  /* 0x00000380660d7810 */ /* 0x002fc40007ffe0ff */
[----:B------:R-:W-:Y:S01]  /*a080*/  LEA.HI.SX32 R179, R179, R102, 0x1b ;  /* 0x00000066b3b37211 */ /* 0x000fe200078fdaff */
[----:B------:R-:W-:Y:S05]  /*a090*/  @!P0 BRA `(.L_x_6611) ;  /* 0x0000001000008947 */ /* 0x000fea0003800000 */
[----:B--2---:R1:W-:Y:S02]  /*a0a0*/  RED.E.ADD.F32.FTZ.RN.STRONG.GPU [R2.64+-0x1400], R15 ;  /* 0xffec000f0200798e */ /* 0x0043e4000c10e7a0 */
.L_x_6611:
[----:B------:R-:W-:Y:S05]  /*a0b0*/  BSYNC B0 ;  /* 0x0000000000007941 */ /* 0x000fea0003800000 */
.L_x_6610:
[----:B------:R-:W3:Y:S01]  /*a0c0*/  LDS R179, [R179.X4+0x1d80] ;  /* 0x001d8000b3b37984 */ /* 0x000ee20000004800 */
[----:B------:R-:W-:Y:S01]  /*a0d0*/  BSSY B0, `(.L_x_6612) ;  /* 0x0000005000007945 */ /* 0x000fe20003800000 */
[----:B-12---:R-:W-:Y:S02]  /*a0e0*/  IADD3 R15, R102, 0x3c0, RZ ;  /* 0x000003c0660f7810 */ /* 0x006fe40007ffe0ff */
[----:B------:R-:W-:Y:S01]  /*a0f0*/  LEA.HI.SX32 R13, R13, R102, 0x1b ;  /* 0x000000660d0d7211 */ /* 0x000fe200078fdaff */
[----:B------:R-:W-:Y:S05]  /*a100*/  @!P1 BRA `(.L_x_6613) ;  /* 0x0000001000009947 */ /* 0x000fea0003800000 */
[----:B---3--:R1:W-:Y:S02]  /*a110*/  RED.E.ADD.F32.FTZ.RN.STRONG.GPU [R2.64+-0x1300], R179 ;  /* 0xffed00b30200798e */ /* 0x0083e4000c10e7a0 */
.L_x_6613:
[----:B------:R-:W-:Y:S05]  /*a120*/  BSYNC B0 ;  /* 0x0000000000007941 */ /* 0x000fea0003800000 */
.L_x_6612:
[----:B------:R-:W2:Y:S01]  /*a130*/  LDS R13, [R13.X4+0x1e80] ;  /* 0x001e80000d0d7984 */ /* 0x000ea20000004800 */
[----:B------:R-:W-:Y:S01]  /*a140*/  BSSY B0, `(.L_x_6614) ;  /* 0x0000005000007945 */ /* 0x000fe20003800000 */
[----:B-1-3--:R-:W-:Y:S02]  /*a150*/  IADD3 R179, R102, 0x400, RZ ;  /* 0x0000040066b37810 */ /* 0x00afe40007ffe0ff */
[----:B------:R-:W-:Y:S01]  /*a160*/  LEA.HI.SX32 R15, R15, R102, 0x1b ;  /* 0x000000660f0f7211 */ /* 0x000fe200078fdaff */
[----:B------:R-:W-:Y:S05]  /*a170*/  @!P2 BRA `(.L_x_6615) ;  /* 0x000000100000a947 */ /* 0x000fea0003800000 */
[----:B--2---:R1:W-:Y:S02]  /*a180*/  RED.E.ADD.F32.FTZ.RN.STRONG.GPU [R2.64+-0x1200], R13 ;  /* 0xffee000d0200798e */ /* 0x0043e4000c10e7a0 */
.L_x_6615:
[----:B------:R-:W-:Y:S05]  /*a190*/  BSYNC B0 ;  /* 0x0000000000007941 */ /* 0x000fea0003800000 */
.L_x_6614:
[----:B------:R-:W3:Y:S01]  /*a1a0*/  LDS R15, [R15.X4+0x1f80] ;  /* 0x001f80000f0f7984 */ /* 0x000ee20000004800 */
[----:B------:R-:W-:Y:S01]  /*a1b0*/  BSSY B0, `(.L_x_6616) ;  /* 0x0000005000007945 */ /* 0x000fe20003800000 */
[----:B-12---:R-:W-:-:S02]  /*a1c0*/  IADD3 R13, R102, 0x440, RZ ;  /* 0x00000440660d7810 */ /* 0x006fc40007ffe0ff */
[----:B------:R-:W-:Y:S01]  /*a1d0*/  LEA.HI.SX32 R179, R179, R102, 0x1b ;  /* 0x00000066b3b37211 */ /* 0x000fe200078fdaff */
[----:B------:R-:W-:Y:S05]  /*a1e0*/  @!P3 BRA `(.L_x_6617) ;  /* 0x000000100000b947 */ /* 0x000fea0003800000 */
[----:B---3--:R1:W-:Y:S02]  /*a1f0*/  RED.E.ADD.F32.FTZ.RN.STRONG.GPU [R2.64+-0x1100], R15 ;  /* 0xffef000f0200798e */ /* 0x0083e4000c10e7a0 */
.L_x_6617:
[----:B------:R-:W-:Y:S05]  /*a200*/  BSYNC B0 ;  /* 0x0000000000007941 */ /* 0x000fea0003800000 */
.L_x_6616:
[----:B------:R-:W2:Y:S01]  /*a210*/  LDS R179, [R179.X4+0x2080] ;  /* 0x00208000b3b37984 */ /* 0x000ea20000004800 */
[----:B------:R-:W-:Y:S01]  /*a220*/  BSSY B0, `(.L_x_6618) ;  /* 0x0000004000007945 */ /* 0x000fe20003800000 */
[----:B------:R-:W-:Y:S01]  /*a230*/  LEA.HI.SX32 R13, R13, R102, 0x1b ;  /* 0x000000660d0d7211 */ /* 0x000fe200078fdaff */
[----:B------:R-:W-:Y:S05]  /*a240*/  @!P4 BRA `(.L_x_6619) ;  /* 0x000000100000c947 */ /* 0x000fea0003800000 */
[----:B--2---:R2:W-:Y:S02]  /*a250*/  RED.E.ADD.F32.FTZ.RN.STRONG.GPU [R2.64+-0x1000], R179 ;  /* 0xfff000b30200798e */ /* 0x0045e4000c10e7a0 */
.L_x_6619:
[----:B------:R-:W-:Y:S05]  /*a260*/  BSYNC B0 ;  /* 0x0000000000007941 */ /* 0x000fea0003800000 */
.L_x_6618:
[----:B------:R-:W4:Y:S01]  /*a270*/  LDS R13, [R13.X4+0x2180] ;  /* 0x002180000d0d7984 */ /* 0x000f220000004800 */
[----:B------:R-:W-:Y:S01]  /*a280*/  BSSY B0, `(.L_x_6620) ;  /* 0x0000005000007945 */ /* 0x000fe20003800000 */
[C---:B-1-3--:R-:W-:Y:S02]  /*a290*/  IADD3 R15, R102.reuse, 0x480, RZ ;  /* 0x00000480660f7810 */ /* 0x04afe40007ffe0ff */
[----:B--2---:R-:W-:Y:S01]  /*a2a0*/  IADD3 R179, R102, 0x4c0, RZ ;  /* 0x000004c066b37810 */ /* 0x004fe20007ffe0ff */
[----:B------:R-:W-:Y:S05]  /*a2b0*/  @!P5 BRA `(.L_x_6621) ;  /* 0x000000100000d947 */ /* 0x000fea0003800000 */
[----:B----4-:R1:W-:Y:S02]  /*a2c0*/  RED.E.ADD.F32.FTZ.RN.STRONG.GPU [R2.64+-0xf00], R13 ;  /* 0xfff1000d0200798e */ /* 0x0103e4000c10e7a0 */
.L_x_6621:
[----:B------:R-:W-:Y:S05]  /*a2d0*/  BSYNC B0 ;  /* 0x0000000000007941 */ /* 0x000fea0003800000 */
.L_x_6620:
        /* <DEDUP_REMOVED lines=14> */
.L_x_6623:
[----:B------:R-:W-:Y:S05]  /*a3c0*/  BSYNC B0 ;  /* 0x0000000000007941 */ /* 0x000fea0003800000 */
.L_x_6622:
[----:B------:R-:W2:Y:S01]  /*a3d0*/  LDS R179, [R179.X4+0x2380] ;  /* 0x00238000b3b37984 */ /* 0x000ea20000004800 */
[----:B------:R-:W-:Y:S01]  /*a3e0*/  BSSY B0, `(.L_x_6624) ;  /* 0x0000005000007945 */ /* 0x000fe20003800000 */
[----:B-1----:R-:W-:Y:S02]  /*a3f0*/  IADD3 R15, R102, 0x540, RZ ;  /* 0x00000540660f7810 */ /* 0x002fe40007ffe0ff */
[----:B------:R-:W-:Y:S01]  /*a400*/  LEA.HI.SX32 R13, R13, R102, 0x1b ;  /* 0x000000660d0d7211 */ /* 0x000fe200078fdaff */
[----:B------:R-:W-:Y:S05]  /*a410*/  @!P0 BRA `(.L_x_6625) ;  /* 0x0000001000008947 */ /* 0x000fea0003800000 */
[----:B--2---:R1:W-:Y:S02]  /*a420*/  RED.E.ADD.F32.FTZ.RN.STRONG.GPU [R2.64+-0xd00], R179 ;  /* 0xfff300b30200798e */ /* 0x0043e4000c10e7a0 */
.L_x_6625:
[----:B------:R-:W-:Y:S05]  /*a430*/  BSYNC B0 ;  /* 0x0000000000007941 */ /* 0x000fea0003800000 */
.L_x_6624:
[----:B------:R-:W3:Y:S01]  /*a440*/  LDS R13, [R13.X4+0x2480] ;  /* 0x002480000d0d7984 */ /* 0x000ee20000004800 */
[----:B------:R-:W-:Y:S01]  /*a450*/  BSSY B0, `(.L_x_6626) ;  /* 0x0000005000007945 */ /* 0x000fe20003800000 */
[----:B-12---:R-:W-:-:S02]  /*a460*/  IADD3 R179, R102, 0x580, RZ ;  /* 0x0000058066b37810 */ /* 0x006fc40007ffe0ff */
[----:B------:R-:W-:Y:S01]  /*a470*/  LEA.HI.SX32 R15, R15, R102, 0x1b ;  /* 0x000000660f0f7211 */ /* 0x000fe200078fdaff */
[----:B------:R-:W-:Y:S05]  /*a480*/  @!P1 BRA `(.L_x_6627) ;  /* 0x0000001000009947 */ /* 0x000fea0003800000 */
[----:B---3--:R1:W-:Y:S02]  /*a490*/  RED.E.ADD.F32.FTZ.RN.STRONG.GPU [R2.64+-0xc00], R13 ;  /* 0xfff4000d0200798e */ /* 0x0083e4000c10e7a0 */
.L_x_6627:
[----:B------:R-:W-:Y:S05]  /*a4a0*/  BSYNC B0 ;  /* 0x0000000000007941 */ /* 0x000fea0003800000 */
.L_x_6626:
[----:B------:R-:W2:Y:S01]  /*a4b0*/  LDS R15, [R15.X4+0x2580] ;  /* 0x002580000f0f7984 */ /* 0x000ea20000004800 */
[----:B------:R-:W-:Y:S01]  /*a4c0*/  BSSY B0, `(.L_x_6628) ;  /* 0x0000005000007945 */ /* 0x000fe20003800000 */
[----:B-1-3--:R-:W-:Y:S02]  /*a4d0*/  IADD3 R13, R102, 0x5c0, RZ ;  /* 0x000005c0660d7810 */ /* 0x00afe40007ffe0ff */
[----:B------:R-:W-:Y:S01]  /*a4e0*/  LEA.HI.SX32 R179, R179, R102, 0x1b ;  /* 0x00000066b3b37211 */ /* 0x000fe200078fdaff */
[----:B------:R-:W-:Y:S05]  /*a4f0*/  @!P2 BRA `(.L_x_6629) ;  /* 0x000000100000a947 */ /* 0x000fea0003800000 */
[----:B--2---:R1:W-:Y:S02]  /*a500*/  RED.E.ADD.F32.FTZ.RN.STRONG.GPU [R2.64+-0xb00], R15 ;  /* 0xfff5000f0200798e */ /* 0x0043e4000c10e7a0 */
.L_x_6629:
[----:B------:R-:W-:Y:S05]  /*a510*/  BSYNC B0 ;  /* 0x0000000000007941 */ /* 0x000fea0003800000 */
.L_x_6628:
[----:B------:R-:W3:Y:S01]  /*a520*/  LDS R179, [R179.X4+0x2680] ;  /* 0x00268000b3b37984 */ /* 0x000ee20000004800 */
[----:B------:R-:W-:Y:S01]  /*a530*/  BSSY B0, `(.L_x_6630) ;  /* 0x0000005000007945 */ /* 0x000fe20003800000 */
[----:B-12---:R-:W-:Y:S02]  /*a540*/  IADD3 R15, R102, 0x600, RZ ;  /* 0x00000600660f7810 */ /* 0x006fe40007ffe0ff */
[----:B------:R-:W-:Y:S01]  /*a550*/  LEA.HI.SX32 R13, R13, R102, 0x1b ;  /* 0x000000660d0d7211 */ /* 0x000fe200078fdaff */
[----:B------:R-:W-:Y:S05]  /*a560*/  @!P3 BRA `(.L_x_6631) ;  /* 0x000000100000b947 */ /* 0x000fea0003800000 */
[----:B---3--:R1:W-:Y:S02]  /*a570*/  RED.E.ADD.F32.FTZ.RN.STRONG.GPU [R2.64+-0xa00], R179 ;  /* 0xfff600b30200798e */ /* 0x0083e4000c10e7a0 */
.L_x_6631:
[----:B------:R-:W-:Y:S05]  /*a580*/  BSYNC B0 ;  /* 0x0000000000007941 */ /* 0x000fea0003800000 */
.L_x_6630:
[----:B------:R-:W2:Y:S01]  /*a590*/  LDS R13, [R13.X4+0x2780] ;  /* 0x002780000d0d7984 */ /* 0x000ea20000004800 */
[----:B------:R-:W-:Y:S01]  /*a5a0*/  BSSY B0, `(.L_x_6632) ;  /* 0x0000004000007945 */ /* 0x000fe20003800000 */
[----:B------:R-:W-:Y:S01]  /*a5b0*/  LEA.HI.SX32 R15, R15, R102, 0x1b ;  /* 0x000000660f0f7211 */ /* 0x000fe200078fdaff */
[----:B------:R-:W-:Y:S05]  /*a5c0*/  @!P4 BRA `(.L_x_6633) ;  /* 0x000000100000c947 */ /* 0x000fea0003800000 */
[----:B--2---:R2:W-:Y:S02]  /*a5d0*/  RED.E.ADD.F32.FTZ.RN.STRONG.GPU [R2.64+-0x900], R13 ;  /* 0xfff7000d0200798e */ /* 0x0045e4000c10e7a0 */
.L_x_6633:
[----:B------:R-:W-:Y:S05]  /*a5e0*/  BSYNC B0 ;  /* 0x0000000000007941 */ /* 0x000fea0003800000 */
.L_x_6632:
[----:B------:R-:W4:Y:S01]  /*a5f0*/  LDS R15, [R15.X4+0x2880] ;  /* 0x002880000f0f7984 */ /* 0x000f220000004800 */
[----:B------:R-:W-:Y:S01]  /*a600*/  BSSY B0, `(.L_x_6634) ;  /* 0x0000005000007945 */ /* 0x000fe20003800000 */
[----:B--2---:R-:W-:-:S02]  /*a610*/  IADD3 R13, R102, 0x640, RZ ;  /* 0x00000640660d7810 */ /* 0x004fc40007ffe0ff */
[----:B-1-3--:R-:W-:Y:S01]  /*a620*/  IADD3 R179, R102, 0x680, RZ ;  /* 0x0000068066b37810 */ /* 0x00afe20007ffe0ff */
[----:B------:R-:W-:Y:S05]  /*a630*/  @!P5 BRA `(.L_x_6635) ;  /* 0x000000100000d947 */ /* 0x000fea0003800000 */
[----:B----4-:R1:W-:Y:S02]  /*a640*/  RED.E.ADD.F32.FTZ.RN.STRONG.GPU [R2.64+-0x800], R15 ;  /* 0xfff8000f0200798e */ /* 0x0103e4000c10e7a0 */
.L_x_6635:
[----:B------:R-:W-:Y:S05]  /*a650*/  BSYNC B0 ;  /* 0x0000000000007941 */ /* 0x000fea0003800000 */
.L_x_6634:
        /* <DEDUP_REMOVED lines=14> */
.L_x_6637:
[----:B------:R-:W-:Y:S05]  /*a740*/  BSYNC B0 ;  /* 0x0000000000007941 */ /* 0x000fea0003800000 */
.L_x_6636:
[----:B------:R-:W2:Y:S01]  /*a750*/  LDS R179, [R179.X4+0x2a80] ;  /* 0x002a8000b3b37984 */ /* 0x000ea20000004800 */
[----:B------:R-:W-:Y:S01]  /*a760*/  BSSY B0, `(.L_x_6638) ;  /* 0x0000005000007945 */ /* 0x000fe20003800000 */
[----:B-1----:R-:W-:-:S02]  /*a770*/  IADD3 R13, R102, 0x700, RZ ;  /* 0x00000700660d7810 */ /* 0x002fc40007ffe0ff */
[----:B------:R-:W-:Y:S01]  /*a780*/  LEA.HI.SX32 R15, R15, R102, 0x1b ;  /* 0x000000660f0f7211 */ /* 0x000fe200078fdaff */
[----:B------:R-:W-:Y:S05]  /*a790*/  @!P0 BRA `(.L_x_6639) ;  /* 0x0000001000008947 */ /* 0x000fea0003800000 */
[----:B--2---:R1:W-:Y:S02]  /*a7a0*/  RED.E.ADD.F32.FTZ.RN.STRONG.GPU [R2.64+-0x600], R179 ;  /* 0xfffa00b30200798e */ /* 0x0043e4000c10e7a0 */
.L_x_6639:
[----:B------:R-:W-:Y:S05]  /*a7b0*/  BSYNC B0 ;  /* 0x0000000000007941 */ /* 0x000fea0003800000 */
.L_x_6638:
[----:B------:R-:W3:Y:S01]  /*a7c0*/  LDS R15, [R15.X4+0x2b80] ;  /* 0x002b80000f0f7984 */ /* 0x000ee20000004800 */
[----:B------:R-:W-:Y:S01]  /*a7d0*/  BSSY B0, `(.L_x_6640) ;  /* 0x0000005000007945 */ /* 0x000fe20003800000 */
[----:B-12---:R-:W-:Y:S02]  /*a7e0*/  IADD3 R179, R102, 0x740, RZ ;  /* 0x0000074066b37810 */ /* 0x006fe40007ffe0ff */
[----:B------:R-:W-:Y:S01]  /*a7f0*/  LEA.HI.SX32 R13, R13, R102, 0x1b ;  /* 0x000000660d0d7211 */ /* 0x000fe200078fdaff */
[----:B------:R-:W-:Y:S05]  /*a800*/  @!P1 BRA `(.L_x_6641) ;  /* 0x0000001000009947 */ /* 0x000fea0003800000 */
[----:B---3--:R1:W-:Y:S02]  /*a810*/  RED.E.ADD.F32.FTZ.RN.STRONG.GPU [R2.64+-0x500], R15 ;  /* 0xfffb000f0200798e */ /* 0x0083e4000c10e7a0 */
.L_x_6641:
[----:B------:R-:W-:Y:S05]  /*a820*/  BSYNC B0 ;  /* 0x0000000000007941 */ /* 0x000fea0003800000 */
.L_x_6640:
[----:B------:R-:W2:Y:S01]  /*a830*/  LDS R13, [R13.X4+0x2c80] ;  /* 0x002c80000d0d7984 */ /* 0x000ea20000004800 */
[----:B------:R-:W-:Y:S01]  /*a840*/  BSSY B0, `(.L_x_6642) ;  /* 0x0000005000007945 */ /* 0x000fe20003800000 */
[----:B-1-3--:R-:W-:Y:S02]  /*a850*/  IADD3 R15, R102, 0x780, RZ ;  /* 0x00000780660f7810 */ /* 0x00afe40007ffe0ff */
[----:B------:R-:W-:Y:S01]  /*a860*/  LEA.HI.SX32 R179, R179, R102, 0x1b ;  /* 0x00000066b3b37211 */ /* 0x000fe200078fdaff */
[----:B------:R-:W-:Y:S05]  /*a870*/  @!P2 BRA `(.L_x_6643) ;  /* 0x000000100000a947 */ /* 0x000fea0003800000 */
[----:B--2---:R1:W-:Y:S02]  /*a880*/  RED.E.ADD.F32.FTZ.RN.STRONG.GPU [R2.64+-0x400], R13 ;  /* 0xfffc000d0200798e */ /* 0x0043e4000c10e7a0 */
.L_x_6643:
[----:B------:R-:W-:Y:S05]  /*a890*/  BSYNC B0 ;  /* 0x0000000000007941 */ /* 0x000fea0003800000 */
.L_x_6642:
[----:B------:R-:W3:Y:S01]  /*a8a0*/  LDS R179, [R179.X4+0x2d80] ;  /* 0x002d8000b3b37984 */ /* 0x000ee20000004800 */
[----:B------:R-:W-:Y:S01]  /*a8b0*/  BSSY B0, `(.L_x_6644) ;  /* 0x0000005000007945 */ /* 0x000fe20003800000 */
[----:B-12---:R-:W-:-:S02]  /*a8c0*/  IADD3 R13, R102, 0x7c0, RZ ;  /* 0x000007c0660d7810 */ /* 0x006fc40007ffe0ff */
[----:B------:R-:W-:Y:S01]  /*a8d0*/  LEA.HI.SX32 R15, R15, R102, 0x1b ;  /* 0x000000660f0f7211 */ /* 0x000fe200078fdaff */
[----:B------:R-:W-:Y:S05]  /*a8e0*/  @!P3 BRA `(.L_x_6645) ;  /* 0x000000100000b947 */ /* 0x000fea0003800000 */
[----:B---3--:R1:W-:Y:S02]  /*a8f0*/  RED.E.ADD.F32.FTZ.RN.STRONG.GPU [R2.64+-0x300], R179 ;  /* 0xfffd00b30200798e */ /* 0x0083e4000c10e7a0 */
.L_x_6645:
[----:B------:R-:W-:Y:S05]  /*a900*/  BSYNC B0 ;  /* 0x0000000000007941 */ /* 0x000fea0003800000 */
.L_x_6644:
[----:B------:R-:W2:Y:S01]  /*a910*/  LDS R15, [R15.X4+0x2e80] ;  /* 0x002e80000f0f7984 */ /* 0x000ea20000004800 */
[----:B------:R-:W-:Y:S01]  /*a920*/  BSSY B0, `(.L_x_6646) ;  /* 0x0000004000007945 */ /* 0x000fe20003800000 */
[----:B------:R-:W-:Y:S01]  /*a930*/  LEA.HI.SX32 R13, R13, R102, 0x1b ;  /* 0x000000660d0d7211 */ /* 0x000fe200078fdaff */
[----:B------:R-:W-:Y:S05]  /*a940*/  @!P4 BRA `(.L_x_6647) ;  /* 0x000000100000c947 */ /* 0x000fea0003800000 */
[----:B--2---:R2:W-:Y:S02]  /*a950*/  RED.E.ADD.F32.FTZ.RN.STRONG.GPU [R2.64+-0x200], R15 ;  /* 0xfffe000f0200798e */ /* 0x0045e4000c10e7a0 */
.L_x_6647:
[----:B------:R-:W-:Y:S05]  /*a960*/  BSYNC B0 ;  /* 0x0000000000007941 */ /* 0x000fea0003800000 */
.L_x_6646:
[----:B------:R-:W4:Y:S01]  /*a970*/  LDS R13, [R13.X4+0x2f80] ;  /* 0x002f80000d0d7984 */ /* 0x000f220000004800 */
[----:B------:R-:W-:Y:S01]  /*a980*/  BSSY B0, `(.L_x_6648) ;  /* 0x0000003000007945 */ /* 0x000fe20003800000 */
[----:B------:R-:W-:Y:S05]  /*a990*/  @!P5 BRA `(.L_x_6649) ;  /* 0x000000100000d947 */ /* 0x000fea0003800000 */
[----:B----4-:R4:W-:Y:S02]  /*a9a0*/  RED.E.ADD.F32.FTZ.RN.STRONG.GPU [R2.64+-0x100], R13 ;  /* 0xffff000d0200798e */ /* 0x0109e4000c10e7a0 */
.L_x_6649:
[----:B------:R-:W-:Y:S05]  /*a9b0*/  BSYNC B0 ;  /* 0x0000000000007941 */ /* 0x000fea0003800000 */
.L_x_6648:
[----:B-12-4-:R-:W1:Y:S01]  /*a9c0*/  SHFL.DOWN PT, R2, R105, 0x1, 0x1f ;  /* 0x08201f0069027f89 */ /* 0x016e6200000e0000 */
[----:B------:R-:W-:Y:S01]  /*a9d0*/  ISETP.GT.AND P0, PT, R101, 0x1e, PT ;  /* 0x0000001e6500780c */ /* 0x000fe20003f04270 */
[----:B------:R-:W-:Y:S01]  /*a9e0*/  FMUL.FTZ R129, R192, R129 ;  /* 0x00000081c0817220 */ /* 0x000fe20000410000 */
[----:B------:R-:W-:Y:S01]  /*a9f0*/  MOV R13, R105 ;  /* 0x00000069000d7202 */ /* 0x000fe20000000f00 */
[----:B---3--:R-:W2:Y:S01]  /*aa00*/  SHFL.DOWN PT, R179, R149, 0x1, 0x1f ;  /* 0x08201f0095b37f89 */ /* 0x008ea200000e0000 */
[----:B------:R-:W-:Y:S01]  /*aa10*/  MOV R14, R149 ;  /* 0x00000095000e7202 */ /* 0x000fe20000000f00 */
[----:B------:R-:W-:Y:S01]  /*aa20*/  FFMA.FTZ R129, R220, R130, R129 ;  /* 0x00000082dc817223 */ /* 0x000fe20000010081 */
[----:B------:R-:W-:Y:S01]  /*aa30*/  MOV R15, R181 ;  /* 0x000000b5000f7202 */ /* 0x000fe20000000f00 */
[----:B------:R-:W3:Y:S01]  /*aa40*/  SHFL.DOWN PT, R168, R181, 0x1, 0x1f ;  /* 0x08201f00b5a87f89 */ /* 0x000ee200000e0000 */
[----:B0-----:R-:W-:Y:S01]  /*aa50*/  MOV R12, R17 ;  /* 0x00000011000c7202 */ /* 0x001fe20000000f00 */
[----:B------:R-:W-:Y:S01]  /*aa60*/  FFMA.FTZ R16, R175, R16, R129 ;  /* 0x00000010af107223 */ /* 0x000fe20000010081 */
[----:B------:R-:W-:Y:S01]  /*aa70*/  ISETP.NE.AND P1, PT, R101, RZ, PT ;  /* 0x000000ff6500720c */ /* 0x000fe20003f25270 */
[----:B------:R-:W0:Y:S01]  /*aa80*/  SHFL.DOWN PT, R3, R17, 0x1, 0x1f ;  /* 0x08201f0011037f89 */ /* 0x000e2200000e0000 */
[----:B------:R-:W-:Y:S01]  /*aa90*/  ISETP.NE.AND P2, PT, R102, RZ, PT ;  /* 0x000000ff6600720c */ /* 0x000fe20003f45270 */
[----:B------:R-:W-:Y:S01]  /*aaa0*/  FADD.FTZ R67, R16, R67 ;  /* 0x0000004310437221 */ /* 0x000fe20000010000 */
[----:B------:R-:W-:Y:S01]  /*aab0*/  BSSY B0, `(.L_x_6650) ;  /* 0x0000089000007945 */ /* 0x000fe20003800000 */
[----:B------:R-:W-:-:S02]  /*aac0*/  FMUL.FTZ R125, R204, R125 ;  /* 0x0000007dcc7d7220 */ /* 0x000fc40000410000 */
[----:B------:R-:W-:Y:S02]  /*aad0*/  FMUL.FTZ R118, R217, R118 ;  /* 0x00000076d9767220 */ /* 0x000fe40000410000 */
[----:B------:R-:W-:Y:S02]  /*aae0*/  FMUL.FTZ R131, R194, R131 ;  /* 0x00000083c2837220 */ /* 0x000fe40000410000 */
[----:B------:R-:W-:Y:S02]  /*aaf0*/  FMUL.FTZ R134, R197, R134 ;  /* 0x00000086c5867220 */ /* 0x000fe40000410000 */
[----:B-1----:R-:W-:Y:S02]  /*ab00*/  @!P0 FADD.FTZ R13, R13, R2 ;  /* 0x000000020d0d8221 */ /* 0x002fe40000010000 */
[----:B------:R-:W-:Y:S02]  /*ab10*/  FMUL.FTZ R136, R195, R136 ;  /* 0x00000088c3887220 */ /* 0x000fe40000410000 */
[----:B--2---:R-:W-:Y:S01]  /*ab20*/  @!P0 FADD.FTZ R14, R14, R179 ;  /* 0x000000b30e0e8221 */ /* 0x004fe20000010000 */
[----:B------:R-:W1:Y:S01]  /*ab30*/  SHFL.DOWN PT, R2, R13, 0x2, 0x1f ;  /* 0x08401f000d027f89 */ /* 0x000e6200000e0000 */
[----:B------:R-:W-:-:S02]  /*ab40*/  FMUL.FTZ R137, R196, R137 ;  /* 0x00000089c4897220 */ /* 0x000fc40000410000 */
[----:B---3--:R-:W-:Y:S01]  /*ab50*/  @!P0 FADD.FTZ R15, R15, R168 ;  /* 0x000000a80f0f8221 */ /* 0x008fe20000010000 */
[----:B------:R-:W2:Y:S01]  /*ab60*/  SHFL.DOWN PT, R17, R14, 0x2, 0x1f ;  /* 0x08401f000e117f89 */ /* 0x000ea200000e0000 */
[----:B------:R-:W-:Y:S02]  /*ab70*/  FMUL.FTZ R140, R199, R140 ;  /* 0x0000008cc78c7220 */ /* 0x000fe40000410000 */
[----:B0-----:R-:W-:Y:S01]  /*ab80*/  @!P0 FADD.FTZ R12, R12, R3 ;  /* 0x000000030c0c8221 */ /* 0x001fe20000010000 */
[----:B------:R-:W0:Y:S01]  /*ab90*/  SHFL.DOWN PT, R168, R15, 0x2, 0x1f ;  /* 0x08401f000fa87f89 */ /* 0x000e2200000e0000 */
        /* <DEDUP_REMOVED lines=11> */
[----:B--2---:R-:W-:Y:S01]  /*ac50*/  @!P0 FADD.FTZ R14, R14, R17 ;  /* 0x000000110e0e8221 */ /* 0x004fe20000010000 */
[----:B------:R-:W1:Y:S01]  /*ac60*/  SHFL.DOWN PT, R2, R13, 0x4, 0x1f ;  /* 0x08801f000d027f89 */ /* 0x000e6200000e0000 */
[----:B------:R-:W-:Y:S02]  /*ac70*/  FFMA.FTZ R20, R219, R20, R125 ;  /* 0x00000014db147223 */ /* 0x000fe4000001007d */
[----:B0-----:R-:W-:Y:S01]  /*ac80*/  @!P0 FADD.FTZ R15, R15, R168 ;  /* 0x000000a80f0f8221 */ /* 0x001fe20000010000 */
[----:B------:R-:W0:Y:S01]  /*ac90*/  SHFL.DOWN PT, R17, R14, 0x4, 0x1f ;  /* 0x08801f000e117f89 */ /* 0x000e2200000e0000 */
        /* <DEDUP_REMOVED lines=12> */
[----:B-1----:R-:W-:Y:S02]  /*ad60*/  @!P0 FADD.FTZ R13, R13, R2 ;  /* 0x000000020d0d8221 */ /* 0x002fe40000010000 */
[----:B------:R-:W-:Y:S02]  /*ad70*/  FFMA.FTZ R144, R214, R159, R144 ;  /* 0x0000009fd6907223 */ /* 0x000fe40000010090 */
[----:B0-----:R-:W-:Y:S01]  /*ad80*/  @!P0 FADD.FTZ R14, R14, R17 ;  /* 0x000000110e0e8221 */ /* 0x001fe20000010000 */
        /* <DEDUP_REMOVED lines=91> */
.L_x_6651:
[----:B0-----:R-:W-:Y:S05]  /*b340*/  BSYNC B0 ;  /* 0x0000000000007941 */ /* 0x001fea0003800000 */
.L_x_6650:
        /* <DEDUP_REMOVED lines=8> */
.L_x_6551:
        /* <DEDUP_REMOVED lines=19> */
[----:B------:R-:W-:Y:S01]  /*b500*/  F2FP.BF16.PACK_AB R81, R77, R78 ;  /* 0x0000004e4d51723e */ /* 0x000fe200000010ff */
[----:B------:R-:W-:Y:S01]  /*b510*/  UIMAD UR7, UR18, UR30, URZ ;  /* 0x0000001e120772a4 */ /* 0x000fe2000f8e023f */
[----:B------:R-:W-:Y:S01]  /*b520*/  F2FP.BF16.PACK_AB R83, R73, R74 ;  /* 0x0000004a4953723e */ /* 0x000fe200000010ff */
[----:B------:R-:W-:Y:S01]  /*b530*/  UIMAD.WIDE.U32 UR8, UR19, UR30, UR8 ;  /* 0x0000001e130872a5 */ /* 0x000fe2000f8e0008 */
[----:B------:R-:W-:Y:S01]  /*b540*/  F2FP.BF16.PACK_AB R82, R75, R76 ;  /* 0x0000004c4b52723e */ /* 0x000fe200000010ff */
[----:B------:R0:W-:Y:S01]  /*b550*/  STS.128 [R86.X16], R4 ;  /* 0x0000000456007388 */ /* 0x0001e2000000cc00 */
[----:B------:R-:W-:-:S02]  /*b560*/  UIMAD UR7, UR19, UR31, UR7 ;  /* 0x0000001f130772a4 */ /* 0x000fc4000f8e0207 */
[----:B------:R-:W-:Y:S01]  /*b570*/  UIADD3 UR23, UP3, UR23, -0x800, URZ ;  /* 0xfffff80017177890 */ /* 0x000fe2000ff7e03f */
[----:B------:R-:W-:Y:S01]  /*b580*/  STS.128 [R86.X16+0x10], R32 ;  /* 0x0000102056007388 */ /* 0x000fe2000000cc00 */
[----:B------:R-:W-:-:S06]  /*b590*/  NOP ;  /* 0x0000000000007918 */ /* 0x000fcc0000000000 */
[----:B------:R-:W1:Y:S01]  /*b5a0*/  LDS.128 R8, [R98.X16] ;  /* 0x0000000062087984 */ /* 0x000e62000000cc00 */
[----:B------:R-:W-:Y:S02]  /*b5b0*/  ULDC.64 UR30, c[0x0][0x330] ;  /* 0x0000cc00001e7ab9 */ /* 0x000fe40000000a00 */
[----:B------:R-:W-:Y:S01]  /*b5c0*/  UIADD3 UR9, UR9, UR7, URZ ;  /* 0x0000000709097290 */ /* 0x000fe2000fffe03f */
[----:B------:R-:W2:Y:S01]  /*b5d0*/  LDS.128 R12, [R98.X16+0x200] ;  /* 0x00020000620c7984 */ /* 0x000ea2000000cc00 */
[----:B------:R-:W-:Y:S01]  /*b5e0*/  ULEA UR7, UP0, UR8, UR30, 0x1 ;  /* 0x0000001e08077291 */ /* 0x000fe2000f80083f */
[----:B0-----:R-:W-:Y:S01]  /*b5f0*/  FADD.FTZ R5, R0, R79 ;  /* 0x0000004f00057221 */ /* 0x001fe20000010000 */
[----:B------:R-:W-:Y:S01]  /*b600*/  F2FP.BF16.PACK_AB R7, R65, R66 ;  /* 0x000000424107723e */ /* 0x000fe200000010ff */
[----:B------:R-:W-:Y:S01]  /*b610*/  UIADD3 UR25, UP4, UR25, -0x800, URZ ;  /* 0xfffff80019197890 */ /* 0x000fe2000ff9e03f */
[----:B------:R-:W-:Y:S01]  /*b620*/  F2FP.BF16.PACK_AB R6, R67, R68 ;  /* 0x000000444306723e */ /* 0x000fe200000010ff */
[----:B------:R-:W-:Y:S01]  /*b630*/  ULEA.HI.X UR8, UR8, UR31, UR9, 0x1, UP0 ;  /* 0x0000001f08087291 */ /* 0x000fe200080f0c09 */
[----:B------:R-:W-:Y:S01]  /*b640*/  MOV R2, UR7 ;  /* 0x0000000700027c02 */ /* 0x000fe20008000f00 */
[----:B------:R-:W-:Y:S01]  /*b650*/  FADD.FTZ R0, R5, R78 ;  /* 0x0000004e05007221 */ /* 0x000fe20000010000 */
[----:B------:R-:W-:Y:S01]  /*b660*/  F2FP.BF16.PACK_AB R5, R69, R70 ;  /* 0x000000464505723e */ /* 0x000fe200000010ff */
        /* <DEDUP_REMOVED lines=10> */
[----:B------:R-:W-:Y:S01]  /*b710*/  UIADD3 UR6, UR6, 0x1, URZ ;  /* 0x0000000106067890 */ /* 0x000fe2000fffe03f */
        /* <DEDUP_REMOVED lines=10> */
[----:B-1----:R-:W-:Y:S01]  /*b7c0*/  STG.E.128 [R2.64], R8 ;  /* 0x0000000802007986 */ /* 0x002fe2000c101d20 */
[----:B------:R-:W-:Y:S02]  /*b7d0*/  UIADD3 UR9, UR9, UR7, URZ ;  /* 0x0000000709097290 */ /* 0x000fe4000fffe03f */
[----:B------:R-:W-:Y:S01]  /*b7e0*/  ULEA UR7, UP0, UR8, UR16, 0x1 ;  /* 0x0000001008077291 */ /* 0x000fe2000f80083f */
[----:B--2---:R0:W-:Y:S01]  /*b7f0*/  STG.E.128 [R2.64+0x200], R12 ;  /* 0x0002000c02007986 */ /* 0x0041e2000c101d20 */
[----:B------:R-:W-:Y:S01]  /*b800*/  FADD.FTZ R71, R72, R71 ;  /* 0x0000004748477221 */ /* 0x000fe20000010000 */
[----:B------:R-:W-:-:S02]  /*b810*/  UIADD3.X UR28, UR28, -0x1, URZ, UP1, !UPT ;  /* 0xffffffff1c1c7890 */ /* 0x000fc40008ffe43f */
[----:B------:R-:W-:Y:S01]  /*b820*/  BAR.SYNC.DEFER_BLOCKING 0x0 ;  /* 0x0000000000007b1d */ /* 0x000fe20000010000 */
[----:B------:R-:W-:Y:S01]  /*b830*/  ULEA.HI.X UR8, UR8, UR17, UR9, 0x1, UP0 ;  /* 0x0000001108087291 */ /* 0x000fe200080f0c09 */
[----:B------:R-:W-:Y:S01]  /*b840*/  FADD.FTZ R70, R71, R70 ;  /* 0x0000004647467221 */ /* 0x000fe20000010000 */
[----:B------:R-:W-:Y:S02]  /*b850*/  UISETP.GT.AND UP0, UPT, UR29, 0x1, UPT ;  /* 0x000000011d00788c */ /* 0x000fe4000bf04270 */
[----:B------:R-:W-:Y:S01]  /*b860*/  UIADD3.X UR22, UR22, -0x1, URZ, UP2, !UPT ;  /* 0xffffffff16167890 */ /* 0x000fe200097fe43f */
[----:B------:R-:W-:Y:S01]  /*b870*/  FADD.FTZ R69, R70, R69 ;  /* 0x0000004546457221 */ /* 0x000fe20000010000 */
[----:B------:R-:W-:Y:S02]  /*b880*/  UIADD3.X UR24, UR24, -0x1, URZ, UP3, !UPT ;  /* 0xffffffff18187890 */ /* 0x000fe40009ffe43f */
[----:B------:R-:W-:Y:S01]  /*b890*/  PLOP3.LUT P0, PT, PT, PT, UP0, 0x80, 0x0 ;  /* 0x000000000000781c */ /* 0x000fe20003f0f008 */
[----:B------:R-:W-:Y:S01]  /*b8a0*/  FADD.FTZ R68, R69, R68 ;  /* 0x0000004445447221 */ /* 0x000fe20000010000 */
[----:B------:R-:W-:Y:S01]  /*b8b0*/  UIADD3.X UR26, UR26, -0x1, URZ, UP4, !UPT ;  /* 0xffffffff1a1a7890 */ /* 0x000fe2000a7fe43f */
[----:B0-----:R-:W-:-:S02]  /*b8c0*/  MOV R2, UR7 ;  /* 0x0000000700027c02 */ /* 0x001fc40008000f00 */
[----:B------:R-:W-:Y:S01]  /*b8d0*/  FADD.FTZ R67, R68, R67 ;  /* 0x0000004344437221 */ /* 0x000fe20000010000 */
[----:B------:R-:W-:-:S03]  /*b8e0*/  MOV R3, UR8 ;  /* 0x0000000800037c02 */ /* 0x000fc60008000f00 */
[----:B------:R-:W-:Y:S02]  /*b8f0*/  FADD.FTZ R66, R67, R66 ;  /* 0x0000004243427221 */ /* 0x000fe40000010000 */
[----:B------:R-:W-:Y:S01]  /*b900*/  IMAD.WIDE R2, R99, 0x10, R2 ;  /* 0x0000001063027825 */ /* 0x000fe200078e0202 */
[----:B------:R-:W-:Y:S03]  /*b910*/  STS.128 [R86.X16], R80 ;  /* 0x0000005056007388 */ /* 0x000fe6000000cc00 */
[----:B------:R-:W-:Y:S01]  /*b920*/  FADD.FTZ R103, R66, R65 ;  /* 0x0000004142677221 */ /* 0x000fe20000010000 */
        /* <DEDUP_REMOVED lines=8> */
.L_x_6549:
        /* <DEDUP_REMOVED lines=28> */
[----:B------:R-:W-:Y:S02]  /*bb70*/  MOV R2, UR12 ;  /* 0x0000000c00027c02 */ /* 0x000fe40008000f00 */
[----:B------:R-:W-:-:S05]  /*bb80*/  MOV R3, UR13 ;  /* 0x0000000d00037c02 */ /* 0x000fca0008000f00 */
[----:B------:R0:W-:Y:S02]  /*bb90*/  RED.E.ADD.F32.FTZ.RN.STRONG.GPU [R2.64], R7 ;  /* 0x000000070200798e */ /* 0x0001e4000c10e7a0 */
.L_x_6655:
[----:B------:R-:W-:Y:S05]  /*bba0*/  BSYNC B0 ;  /* 0x0000000000007941 */ /* 0x000fea0003800000 */
.L_x_6654:
        /* <DEDUP_REMOVED lines=8> */
[----:B0-----:R-:W0:Y:S01]  /*bc30*/  SHFL.DOWN P0, R3, R0, 0x2, 0x1f ;  /* 0x08401f0000037f89 */ /* 0x001e220000000000 */
[----:B-----5:R-:W-:-:S08]  /*bc40*/  ISETP.NE.AND P1, PT, R11, RZ, PT ;  /* 0x000000ff0b00720c */ /* 0x020fd00003f25270 */
[----:B------:R-:W-:-:S04]  /*bc50*/  @!P2 SHF.R.S32.HI R6, RZ, 0x1f, R11 ;  /* 0x0000001fff06a819 */ /* 0x000fc8000001140b */
[----:B------:R-:W-:Y:S01]  /*bc60*/  @!P2 LEA.HI R6, R6, R11, RZ, 0x5 ;  /* 0x0000000b0606a211 */ /* 0x000fe200078f28ff */
[----:B0-----:R-:W-:-:S05]  /*bc70*/  @P0 FADD R3, R0, R3 ;  /* 0x0000000300030221 */ /* 0x001fca0000000000 */
        /* <DEDUP_REMOVED lines=14> */
[----:B------:R0:W-:Y:S01]  /*bd60*/  RED.E.ADD.F32.FTZ.RN.STRONG.GPU [R2.64], R4 ;  /* 0x000000040200798e */ /* 0x0001e2000c10e7a0 */
[----:B------:R-:W-:Y:S01]  /*bd70*/  HFMA2.MMA R11, -RZ, RZ, 0, 0 ;  /* 0x00000000ff0b7435 */ /* 0x000fe200000001ff */
[----:B------:R-:W-:Y:S05]  /*bd80*/  BRA `(.L_x_6658) ;  /* 0x0000001000007947 */ /* 0x000fea0003800000 */
.L_x_6657:
[----:B------:R-:W3:Y:S02]  /*bd90*/  S2R R11, SR_TID.X ;  /* 0x00000000000b7919 */ /* 0x000ee40000002100 */
.L_x_6658:
[----:B------:R-:W-:Y:S05]  /*bda0*/  BSYNC B0 ;  /* 0x0000000000007941 */ /* 0x000fea0003800000 */
.L_x_6656:
        /* <DEDUP_REMOVED lines=12> */
.L_x_6659:
[----:B0-----:R-:W1:Y:S01]  /*be70*/  LDS.64 R12, [R11.X8+0x5be0] ;  /* 0x005be0000b0c7984 */ /* 0x001e620000008a00 */
[----:B0-----:R-:W-:Y:S02]  /*be80*/  MOV R2, UR4 ;  /* 0x0000000400027c02 */ /* 0x001fe40008000f00 */
        /* <DEDUP_REMOVED lines=18> */
[----:B0-----:R-:W-:-:S02]  /*bfb0*/  IADD3 R11, R11, c[0x0][0x0], RZ ;  /* 0x000000000b0b7a10 */ /* 0x001fc40007ffe0ff */
[----:B------:R-:W-:Y:S02]  /*bfc0*/  LEA.HI.X R3, R6, c[0x0][0x314], R3, 0x3, P0 ;  /* 0x0000c50006037a11 */ /* 0x000fe400000f1c03 */
[----:B------:R-:W-:Y:S02]  /*bfd0*/  ISETP.GE.AND P0, PT, R11, c[0x0][0x16c], PT ;  /* 0x00005b000b007a0c */ /* 0x000fe40003f06270 */
[----:B------:R-:W-:Y:S02]  /*bfe0*/  IADD3 R5, R9, R5, RZ ;  /* 0x0000000509057210 */ /* 0x000fe40007ffe0ff */
[----:B------:R-:W-:-:S04]  /*bff0*/  LEA R4, P1, R8, c[0x0][0x318], 0x3 ;  /* 0x0000c60008047a11 */ /* 0x000fc800078218ff */
[----:B------:R-:W-:Y:S01]  /*c000*/  LEA.HI.X R5, R8, c[0x0][0x31c], R5, 0x3, P1 ;  /* 0x0000c70008057a11 */ /* 0x000fe200008f1c05 */
[----:B-1----:R0:W-:Y:S04]  /*c010*/  RED.E.ADD.F32.FTZ.RN.STRONG.GPU [R2.64], R12 ;  /* 0x0000000c0200798e */ /* 0x0021e8000c10e7a0 */
[----:B------:R0:W-:Y:S04]  /*c020*/  RED.E.ADD.F32.FTZ.RN.STRONG.GPU [R2.64+0x4], R13 ;  /* 0x0000040d0200798e */ /* 0x0001e8000c10e7a0 */
[----:B--2---:R0:W-:Y:S04]  /*c030*/  RED.E.ADD.F32.FTZ.RN.STRONG.GPU [R4.64], R14 ;  /* 0x0000000e0400798e */ /* 0x0041e8000c10e7a0 */
[----:B------:R0:W-:Y:S01]  /*c040*/  RED.E.ADD.F32.FTZ.RN.STRONG.GPU [R4.64+0x4], R15 ;  /* 0x0000040f0400798e */ /* 0x0001e2000c10e7a0 */
[----:B------:R-:W-:Y:S05]  /*c050*/  @!P0 BRA `(.L_x_6659) ;  /* 0xfffffe1000008947 */ /* 0x000fea000383ffff */
[----:B------:R-:W-:Y:S05]  /*c060*/  EXIT ;  /* 0x000000000000794d */ /* 0x000fea0003800000 */
.L_x_6556:
[----:B------:R-:W-:Y:S01]  /*c070*/  HFMA2.MMA R214, -RZ, RZ, 0, 5.9604644775390625e-08 ;  /* 0x00000001ffd67435 */ /* 0x000fe200000001ff */
[----:B------:R-:W-:-:S02]  /*c080*/  MOV R211, R18 ;  /* 0x0000001200d37202 */ /* 0x000fc40000000f00 */
[----:B------:R-:W-:Y:S02]  /*c090*/  MOV R21, RZ ;  /* 0x000000ff00157202 */ /* 0x000fe40000000f00 */
[----:B------:R-:W-:Y:S02]  /*c0a0*/  MOV R216, 0xffffffff ;  /* 0xffffffff00d87802 */ /* 0x000fe40000000f00 */
[----:B------:R-:W-:Y:S02]  /*c0b0*/  MOV R16, 0xc0d0 ;  /* 0x0000c0d000107802 */ /* 0x000fe40000000f00 */
[----:B-----5:R-:W-:Y:S05]  /*c0c0*/  CALL.REL.NOINC `($__internal_161_$__cuda_sm70_shflsync_up) ;  /* 0x00001e9000007944 */ /* 0x020fea0003c00000 */
[----:B-1----:R-:W-:Y:S01]  /*c0d0*/  MOV R19, R21 ;  /* 0x0000001500137202 */ /* 0x002fe20000000f00 */
[----:B0-----:R-:W-:Y:S05]  /*c0e0*/  BRA `(.L_x_6660) ;  /* 0xffff8ce000007947 */ /* 0x001fea000383ffff */
.L_x_6557:
[----:B------:R-:W-:Y:S01]  /*c0f0*/  HFMA2.MMA R214, -RZ, RZ, 0, 5.9604644775390625e-08 ;  /* 0x00000001ffd67435 */ /* 0x000fe200000001ff */
[----:B------:R-:W-:Y:S02]  /*c100*/  MOV R211, R20 ;  /* 0x0000001400d37202 */ /* 0x000fe40000000f00 */
[----:B------:R-:W-:Y:S02]  /*c110*/  MOV R21, RZ ;  /* 0x000000ff00157202 */ /* 0x000fe40000000f00 */
[----:B------:R-:W-:-:S02]  /*c120*/  MOV R216, 0xffffffff ;  /* 0xffffffff00d87802 */ /* 0x000fc40000000f00 */
[----:B------:R-:W-:Y:S02]  /*c130*/  MOV R16, 0xc150 ;  /* 0x0000c15000107802 */ /* 0x000fe40000000f00 */
[----:B01---5:R-:W-:Y:S05]  /*c140*/  CALL.REL.NOINC `($__internal_161_$__cuda_sm70_shflsync_up) ;  /* 0x00001e1000007944 */ /* 0x023fea0003c00000 */
[----:B0-----:R-:W-:Y:S01]  /*c150*/  HFMA2.MMA R214, -RZ, RZ, 0, 5.9604644775390625e-08 ;  /* 0x00000001ffd67435 */ /* 0x001fe200000001ff */
[----:B-1----:R-:W-:Y:S02]  /*c160*/  MOV R207, R21 ;  /* 0x0000001500cf7202 */ /* 0x002fe40000000f00 */
[----:B------:R-:W-:Y:S02]  /*c170*/  MOV R211, R22 ;  /* 0x0000001600d37202 */ /* 0x000fe40000000f00 */
[----:B------:R-:W-:Y:S02]  /*c180*/  MOV R21, RZ ;  /* 0x000000ff00157202 */ /* 0x000fe40000000f00 */
[----:B------:R-:W-:Y:S02]  /*c190*/  MOV R216, 0xffffffff ;  /* 0xffffffff00d87802 */ /* 0x000fe40000000f00 */
[----:B------:R-:W-:Y:S02]  /*c1a0*/  MOV R16, 0xc1c0 ;  /* 0x0000c1c000107802 */ /* 0x000fe40000000f00 */
[----:B------:R-:W-:Y:S05]  /*c1b0*/  CALL.REL.NOINC `($__internal_161_$__cuda_sm70_shflsync_up) ;  /* 0x00001da000007944 */ /* 0x000fea0003c00000 */
[----:B0-----:R-:W-:Y:S01]  /*c1c0*/  HFMA2.MMA R214, -RZ, RZ, 0, 5.9604644775390625e-08 ;  /* 0x00000001ffd67435 */ /* 0x001fe200000001ff */
[----:B-1----:R-:W-:-:S02]  /*c1d0*/  MOV R209, R21 ;  /* 0x0000001500d17202 */ /* 0x002fc40000000f00 */
[----:B------:R-:W-:Y:S02]  /*c1e0*/  MOV R211, R23 ;  /* 0x0000001700d37202 */ /* 0x000fe40000000f00 */
[----:B------:R-:W-:Y:S02]  /*c1f0*/  MOV R21, RZ ;  /* 0x000000ff00157202 */ /* 0x000fe40000000f00 */
[----:B------:R-:W-:Y:S02]  /*c200*/  MOV R216, 0xffffffff ;  /* 0xffffffff00d87802 */ /* 0x000fe40000000f00 */
[----:B------:R-:W-:Y:S02]  /*c210*/  MOV R16, 0xc230 ;  /* 0x0000c23000107802 */ /* 0x000fe40000000f00 */
[----:B------:R-:W-:Y:S05]  /*c220*/  CALL.REL.NOINC `($__internal_161_$__cuda_sm70_shflsync_up) ;  /* 0x00001d3000007944 */ /* 0x000fea0003c00000 */
[C---:B0-----:R-:W-:Y:S01]  /*c230*/  FMUL.FTZ R211, R20.reuse, R209 ;  /* 0x000000d114d37220 */ /* 0x041fe20000410000 */
[----:B------:R-:W-:Y:S01]  /*c240*/  ISETP.GE.AND P0, PT, R101, 0x1, PT ;  /* 0x000000016500780c */ /* 0x000fe20003f06270 */
[C---:B-1----:R-:W-:Y:S01]  /*c250*/  FMUL.FTZ R206, R20.reuse, R21 ;  /* 0x0000001514ce7220 */ /* 0x042fe20000410000 */
[----:B------:R-:W-:Y:S01]  /*c260*/  HFMA2.MMA R214, -RZ, RZ, 0, 1.1920928955078125e-07 ;  /* 0x00000002ffd67435 */ /* 0x000fe200000001ff */
[C---:B------:R-:W-:Y:S01]  /*c270*/  FMUL.FTZ R16, R20.reuse, R207 ;  /* 0x000000cf14107220 */ /* 0x040fe20000410000 */
[----:B------:R-:W-:Y:S01]  /*c280*/  MOV R216, 0xffffffff ;  /* 0xffffffff00d87802 */ /* 0x000fe20000000f00 */
[----:B------:R-:W-:-:S02]  /*c290*/  FMUL.FTZ R17, R20, R19 ;  /* 0x0000001314117220 */ /* 0x000fc40000410000 */
[C---:B------:R-:W-:Y:S01]  /*c2a0*/  FFMA.FTZ R212, R18.reuse, R21, R211 ;  /* 0x0000001512d47223 */ /* 0x040fe200000100d3 */
[----:B------:R-:W-:Y:S01]  /*c2b0*/  MOV R21, RZ ;  /* 0x000000ff00157202 */ /* 0x000fe20000000f00 */
[C---:B------:R-:W-:Y:S02]  /*c2c0*/  FFMA.FTZ R209, R18.reuse, R209, -R206 ;  /* 0x000000d112d17223 */ /* 0x040fe400000108ce */
[C---:B------:R-:W-:Y:S01]  /*c2d0*/  FFMA.FTZ R19, R18.reuse, R19, -R16 ;  /* 0x0000001312137223 */ /* 0x040fe20000010810 */
[----:B------:R-:W-:Y:S01]  /*c2e0*/  MOV R16, 0xc380 ;  /* 0x0000c38000107802 */ /* 0x000fe20000000f00 */
[C---:B------:R-:W-:Y:S02]  /*c2f0*/  FFMA.FTZ R17, R18.reuse, R207, R17 ;  /* 0x000000cf12117223 */ /* 0x040fe40000010011 */
[----:B------:R-:W-:Y:S01]  /*c300*/  FADD.FTZ R212, R23, R212 ;  /* 0x000000d417d47221 */ /* 0x000fe20000010000 */
[----:B------:R-:W-:Y:S01]  /*c310*/  FSEL R206, R18, R19, !P0 ;  /* 0x0000001312ce7208 */ /* 0x000fe20004000000 */
[----:B------:R-:W-:Y:S01]  /*c320*/  FADD.FTZ R209, R22, R209 ;  /* 0x000000d116d17221 */ /* 0x000fe20000010000 */
[----:B------:R-:W-:-:S02]  /*c330*/  FSEL R218, R20, R17, !P0 ;  /* 0x0000001114da7208 */ /* 0x000fc40004000000 */
[----:B------:R-:W-:Y:S02]  /*c340*/  FSEL R23, R23, R212, !P0 ;  /* 0x000000d417177208 */ /* 0x000fe40004000000 */
[----:B------:R-:W-:Y:S02]  /*c350*/  FSEL R22, R22, R209, !P0 ;  /* 0x000000d116167208 */ /* 0x000fe40004000000 */
[----:B------:R-:W-:Y:S02]  /*c360*/  MOV R211, R206 ;  /* 0x000000ce00d37202 */ /* 0x000fe40000000f00 */
[----:B------:R-:W-:Y:S05]  /*c370*/  CALL.REL.NOINC `($__internal_161_$__cuda_sm70_shflsync_up) ;  /* 0x00001be000007944 */ /* 0x000fea0003c00000 */
[----:B0-----:R-:W-:Y:S01]  /*c380*/  HFMA2.MMA R214, -RZ, RZ, 0, 1.1920928955078125e-07 ;  /* 0x00000002ffd67435 */ /* 0x001fe200000001ff */
[----:B-1----:R-:W-:Y:S02]  /*c390*/  MOV R18, R21 ;  /* 0x0000001500127202 */ /* 0x002fe40000000f00 */
[----:B------:R-:W-:Y:S02]  /*c3a0*/  MOV R211, R218 ;  /* 0x000000da00d37202 */ /* 0x000fe40000000f00 */
[----:B------:R-:W-:Y:S02]  /*c3b0*/  MOV R21, RZ ;  /* 0x000000ff00157202 */ /* 0x000fe40000000f00 */
[----:B------:R-:W-:-:S02]  /*c3c0*/  MOV R216, 0xffffffff ;  /* 0xffffffff00d87802 */ /* 0x000fc40000000f00 */
[----:B------:R-:W-:Y:S02]  /*c3d0*/  MOV R16, 0xc3f0 ;  /* 0x0000c3f000107802 */ /* 0x000fe40000000f00 */
[----:B------:R-:W-:Y:S05]  /*c3e0*/  CALL.REL.NOINC `($__internal_161_$__cuda_sm70_shflsync_up) ;  /* 0x00001b7000007944 */ /* 0x000fea0003c00000 */
[----:B0-----:R-:W-:Y:S01]  /*c3f0*/  HFMA2.MMA R214, -RZ, RZ, 0, 1.1920928955078125e-07 ;  /* 0x00000002ffd67435 */ /* 0x001fe200000001ff */
[----:B-1----:R-:W-:Y:S02]  /*c400*/  MOV R19, R21 ;  /* 0x0000001500137202 */ /* 0x002fe40000000f00 */
[----:B------:R-:W-:Y:S02]  /*c410*/  MOV R211, R22 ;  /* 0x0000001600d37202 */ /* 0x000fe40000000f00 */
[----:B------:R-:W-:Y:S02]  /*c420*/  MOV R21, RZ ;  /* 0x000000ff00157202 */ /* 0x000fe40000000f00 */
[----:B------:R-:W-:Y:S02]  /*c430*/  MOV R216, 0xffffffff ;  /* 0xffffffff00d87802 */ /* 0x000fe40000000f00 */
[----:B------:R-:W-:Y:S02]  /*c440*/  MOV R16, 0xc460 ;  /* 0x0000c46000107802 */ /* 0x000fe40000000f00 */
[----:B------:R-:W-:Y:S05]  /*c450*/  CALL.REL.NOINC `($__internal_161_$__cuda_sm70_shflsync_up) ;  /* 0x00001b0000007944 */ /* 0x000fea0003c00000 */
[----:B0-----:R-:W-:Y:S01]  /*c460*/  HFMA2.MMA R214, -RZ, RZ, 0, 1.1920928955078125e-07 ;  /* 0x00000002ffd67435 */ /* 0x001fe200000001ff */
[----:B-1----:R-:W-:-:S02]  /*c470*/  MOV R20, R21 ;  /* 0x0000001500147202 */ /* 0x002fc40000000f00 */
[----:B------:R-:W-:Y:S02]  /*c480*/  MOV R211, R23 ;  /* 0x0000001700d37202 */ /* 0x000fe40000000f00 */
[----:B------:R-:W-:Y:S02]  /*c490*/  MOV R21, RZ ;  /* 0x000000ff00157202 */ /* 0x000fe40000000f00 */
[----:B------:R-:W-:Y:S02]  /*c4a0*/  MOV R216, 0xffffffff ;  /* 0xffffffff00d87802 */ /* 0x000fe40000000f00 */
[----:B------:R-:W-:Y:S02]  /*c4b0*/  MOV R16, 0xc4d0 ;  /* 0x0000c4d000107802 */ /* 0x000fe40000000f00 */
[----:B------:R-:W-:Y:S05]  /*c4c0*/  CALL.REL.NOINC `($__internal_161_$__cuda_sm70_shflsync_up) ;  /* 0x00001a9000007944 */ /* 0x000fea0003c00000 */
[----:B------:R-:W-:Y:S01]  /*c4d0*/  ISETP.GE.AND P0, PT, R101, 0x2, PT ;  /* 0x000000026500780c */ /* 0x000fe20003f06270 */
[-C--:B------:R-:W-:Y:S01]  /*c4e0*/  FMUL.FTZ R16, R18, R218.reuse ;  /* 0x000000da12107220 */ /* 0x080fe20000410000 */
[----:B0-----:R-:W-:Y:S01]  /*c4f0*/  HFMA2.MMA R214, -RZ, RZ, 0, 2.384185791015625e-07 ;  /* 0x00000004ffd67435 */ /* 0x001fe200000001ff */
[----:B-1----:R-:W-:Y:S01]  /*c500*/  FMUL.FTZ R207, R218, R21 ;  /* 0x00000015dacf7220 */ /* 0x002fe20000410000 */
[----:B------:R-:W-:Y:S01]  /*c510*/  MOV R216, 0xffffffff ;  /* 0xffffffff00d87802 */ /* 0x000fe20000000f00 */
[----:B------:R-:W-:-:S02]  /*c520*/  FMUL.FTZ R209, R20, R218 ;  /* 0x000000da14d17220 */ /* 0x000fc40000410000 */
[C---:B------:R-:W-:Y:S02]  /*c530*/  FMUL.FTZ R17, R19.reuse, R218 ;  /* 0x000000da13117220 */ /* 0x040fe40000410000 */
[-C--:B------:R-:W-:Y:S02]  /*c540*/  FFMA.FTZ R211, R19, R206.reuse, R16 ;  /* 0x000000ce13d37223 */ /* 0x080fe40000010010 */
[-C--:B------:R-:W-:Y:S02]  /*c550*/  FFMA.FTZ R207, R20, R206.reuse, -R207 ;  /* 0x000000ce14cf7223 */ /* 0x080fe400000108cf */
[----:B------:R-:W-:Y:S01]  /*c560*/  FFMA.FTZ R16, R206, R21, R209 ;  /* 0x00000015ce107223 */ /* 0x000fe200000100d1 */
[----:B------:R-:W-:Y:S01]  /*c570*/  FSEL R218, R218, R211, !P0 ;  /* 0x000000d3dada7208 */ /* 0x000fe20004000000 */
[----:B------:R-:W-:Y:S01]  /*c580*/  @P0 FFMA.FTZ R206, R18, R206, -R17 ;  /* 0x000000ce12ce0223 */ /* 0x000fe20000010811 */
[----:B------:R-:W-:Y:S01]  /*c590*/  MOV R21, RZ ;  /* 0x000000ff00157202 */ /* 0x000fe20000000f00 */
[----:B------:R-:W-:Y:S01]  /*c5a0*/  @P0 FADD.FTZ R23, R23, R16 ;  /* 0x0000001017170221 */ /* 0x000fe20000010000 */
[----:B------:R-:W-:Y:S01]  /*c5b0*/  MOV R16, 0xc5f0 ;  /* 0x0000c5f000107802 */ /* 0x000fe20000000f00 */
[----:B------:R-:W-:Y:S01]  /*c5c0*/  @P0 FADD.FTZ R22, R22, R207 ;  /* 0x000000cf16160221 */ /* 0x000fe20000010000 */
[----:B------:R-:W-:-:S02]  /*c5d0*/  MOV R211, R206 ;  /* 0x000000ce00d37202 */ /* 0x000fc40000000f00 */
[----:B------:R-:W-:Y:S05]  /*c5e0*/  CALL.REL.NOINC `($__internal_161_$__cuda_sm70_shflsync_up) ;  /* 0x0000197000007944 */ /* 0x000fea0003c00000 */
[----:B0-----:R-:W-:Y:S01]  /*c5f0*/  HFMA2.MMA R214, -RZ, RZ, 0, 2.384185791015625e-07 ;  /* 0x00000004ffd67435 */ /* 0x001fe200000001ff */
[----:B-1----:R-:W-:-:S02]  /*c600*/  MOV R18, R21 ;  /* 0x0000001500127202 */ /* 0x002fc40000000f00 */
[----:B------:R-:W-:Y:S02]  /*c610*/  MOV R211, R218 ;  /* 0x000000da00d37202 */ /* 0x000fe40000000f00 */
[----:B------:R-:W-:Y:S02]  /*c620*/  MOV R21, RZ ;  /* 0x000000ff00157202 */ /* 0x000fe40000000f00 */
[----:B------:R-:W-:Y:S02]  /*c630*/  MOV R216, 0xffffffff ;  /* 0xffffffff00d87802 */ /* 0x000fe40000000f00 */
[----:B------:R-:W-:Y:S02]  /*c640*/  MOV R16, 0xc660 ;  /* 0x0000c66000107802 */ /* 0x000fe40000000f00 */
[----:B------:R-:W-:Y:S05]  /*c650*/  CALL.REL.NOINC `($__internal_161_$__cuda_sm70_shflsync_up) ;  /* 0x0000190000007944 */ /* 0x000fea0003c00000 */
[----:B0-----:R-:W-:Y:S01]  /*c660*/  HFMA2.MMA R214, -RZ, RZ, 0, 2.384185791015625e-07 ;  /* 0x00000004ffd67435 */ /* 0x001fe200000001ff */
[----:B-1----:R-:W-:Y:S02]  /*c670*/  MOV R19, R21 ;  /* 0x0000001500137202 */ /* 0x002fe40000000f00 */
[----:B------:R-:W-:Y:S02]  /*c680*/  MOV R211, R22 ;  /* 0x0000001600d37202 */ /* 0x000fe40000000f00 */
[----:B------:R-:W-:-:S02]  /*c690*/  MOV R21, RZ ;  /* 0x000000ff00157202 */ /* 0x000fc40000000f00 */
[----:B------:R-:W-:Y:S02]  /*c6a0*/  MOV R216, 0xffffffff ;  /* 0xffffffff00d87802 */ /* 0x000fe40000000f00 */
[----:B------:R-:W-:Y:S02]  /*c6b0*/  MOV R16, 0xc6d0 ;  /* 0x0000c6d000107802 */ /* 0x000fe40000000f00 */
[----:B------:R-:W-:Y:S05]  /*c6c0*/  CALL.REL.NOINC `($__internal_161_$__cuda_sm70_shflsync_up) ;  /* 0x0000189000007944 */ /* 0x000fea0003c00000 */
[----:B0-----:R-:W-:Y:S01]  /*c6d0*/  HFMA2.MMA R214, -RZ, RZ, 0, 2.384185791015625e-07 ;  /* 0x00000004ffd67435 */ /* 0x001fe200000001ff */
[----:B-1----:R-:W-:Y:S02]  /*c6e0*/  MOV R20, R21 ;  /* 0x0000001500147202 */ /* 0x002fe40000000f00 */
[----:B------:R-:W-:Y:S02]  /*c6f0*/  MOV R211, R23 ;  /* 0x0000001700d37202 */ /* 0x000fe40000000f00 */
[----:B------:R-:W-:Y:S02]  /*c700*/  MOV R21, RZ ;  /* 0x000000ff00157202 */ /* 0x000fe40000000f00 */
[----:B------:R-:W-:Y:S02]  /*c710*/  MOV R216, 0xffffffff ;  /* 0xffffffff00d87802 */ /* 0x000fe40000000f00 */
[----:B------:R-:W-:-:S02]  /*c720*/  MOV R16, 0xc740 ;  /* 0x0000c74000107802 */ /* 0x000fc40000000f00 */
[----:B------:R-:W-:Y:S05]  /*c730*/  CALL.REL.NOINC `($__internal_161_$__cuda_sm70_shflsync_up) ;  /* 0x0000182000007944 */ /* 0x000fea0003c00000 */
[----:B------:R-:W-:Y:S01]  /*c740*/  ISETP.GE.AND P0, PT, R101, 0x4, PT ;  /* 0x000000046500780c */ /* 0x000fe20003f06270 */
[-C--:B------:R-:W-:Y:S01]  /*c750*/  FMUL.FTZ R16, R18, R218.reuse ;  /* 0x000000da12107220 */ /* 0x080fe20000410000 */
[----:B0-----:R-:W-:Y:S01]  /*c760*/  HFMA2.MMA R214, -RZ, RZ, 0, 4.76837158203125e-07 ;  /* 0x00000008ffd67435 */ /* 0x001fe200000001ff */
[----:B------:R-:W-:Y:S01]  /*c770*/  FMUL.FTZ R209, R20, R218 ;  /* 0x000000da14d17220 */ /* 0x000fe20000410000 */
[----:B------:R-:W-:Y:S01]  /*c780*/  MOV R216, 0xffffffff ;  /* 0xffffffff00d87802 */ /* 0x000fe20000000f00 */
[----:B-1----:R-:W-:-:S02]  /*c790*/  FMUL.FTZ R207, R218, R21 ;  /* 0x00000015dacf7220 */ /* 0x002fc40000410000 */
[C---:B------:R-:W-:Y:S02]  /*c7a0*/  FMUL.FTZ R17, R19.reuse, R218 ;  /* 0x000000da13117220 */ /* 0x040fe40000410000 */
[-C--:B------:R-:W-:Y:S02]  /*c7b0*/  FFMA.FTZ R211, R19, R206.reuse, R16 ;  /* 0x000000ce13d37223 */ /* 0x080fe40000010010 */
[----:B------:R-:W-:Y:S01]  /*c7c0*/  FFMA.FTZ R16, R206, R21, R209 ;  /* 0x00000015ce107223 */ /* 0x000fe200000100d1 */
[----:B------:R-:W-:Y:S01]  /*c7d0*/  MOV R21, RZ ;  /* 0x000000ff00157202 */ /* 0x000fe20000000f00 */
[-C--:B------:R-:W-:Y:S01]  /*c7e0*/  FFMA.FTZ R207, R20, R206.reuse, -R207 ;  /* 0x000000ce14cf7223 */ /* 0x080fe200000108cf */
[----:B------:R-:W-:Y:S01]  /*c7f0*/  FSEL R218, R218, R211, !P0 ;  /* 0x000000d3dada7208 */ /* 0x000fe20004000000 */
[----:B------:R-:W-:Y:S02]  /*c800*/  @P0 FFMA.FTZ R206, R18, R206, -R17 ;  /* 0x000000ce12ce0223 */ /* 0x000fe40000010811 */
[----:B------:R-:W-:Y:S01]  /*c810*/  @P0 FADD.FTZ R23, R23, R16 ;  /* 0x0000001017170221 */ /* 0x000fe20000010000 */
[----:B------:R-:W-:Y:S01]  /*c820*/  MOV R16, 0xc860 ;  /* 0x0000c86000107802 */ /* 0x000fe20000000f00 */
[----:B------:R-:W-:Y:S01]  /*c830*/  @P0 FADD.FTZ R22, R22, R207 ;  /* 0x000000cf16160221 */ /* 0x000fe20000010000 */
[----:B------:R-:W-:-:S02]  /*c840*/  MOV R211, R206 ;  /* 0x000000ce00d37202 */ /* 0x000fc40000000f00 */
[----:B------:R-:W-:Y:S05]  /*c850*/  CALL.REL.NOINC `($__internal_161_$__cuda_sm70_shflsync_up) ;  /* 0x0000170000007944 */ /* 0x000fea0003c00000 */
[----:B0-----:R-:W-:Y:S01]  /*c860*/  HFMA2.MMA R214, -RZ, RZ, 0, 4.76837158203125e-07 ;  /* 0x00000008ffd67435 */ /* 0x001fe200000001ff */
[----:B-1----:R-:W-:-:S02]  /*c870*/  MOV R18, R21 ;  /* 0x0000001500127202 */ /* 0x002fc40000000f00 */
[----:B------:R-:W-:Y:S02]  /*c880*/  MOV R211, R218 ;  /* 0x000000da00d37202 */ /* 0x000fe40000000f00 */
[----:B------:R-:W-:Y:S02]  /*c890*/  MOV R21, RZ ;  /* 0x000000ff00157202 */ /* 0x000fe40000000f00 */
[----:B------:R-:W-:Y:S02]  /*c8a0*/  MOV R216, 0xffffffff ;  /* 0xffffffff00d87802 */ /* 0x000fe40000000f00 */
[----:B------:R-:W-:Y:S02]  /*c8b0*/  MOV R16, 0xc8d0 ;  /* 0x0000c8d000107802 */ /* 0x000fe40000000f00 */
[----:B------:R-:W-:Y:S05]  /*c8c0*/  CALL.REL.NOINC `($__internal_161_$__cuda_sm70_shflsync_up) ;  /* 0x0000169000007944 */ /* 0x000fea0003c00000 */
[----:B0-----:R-:W-:Y:S01]  /*c8d0*/  HFMA2.MMA R214, -RZ, RZ, 0, 4.76837158203125e-07 ;  /* 0x00000008ffd67435 */ /* 0x001fe200000001ff */
[----:B-1----:R-:W-:Y:S02]  /*c8e0*/  MOV R19, R21 ;  /* 0x0000001500137202 */ /* 0x002fe40000000f00 */
[----:B------:R-:W-:Y:S02]  /*c8f0*/  MOV R211, R22 ;  /* 0x0000001600d37202 */ /* 0x000fe40000000f00 */
[----:B------:R-:W-:-:S02]  /*c900*/  MOV R21, RZ ;  /* 0x000000ff00157202 */ /* 0x000fc40000000f00 */
[----:B------:R-:W-:Y:S02]  /*c910*/  MOV R216, 0xffffffff ;  /* 0xffffffff00d87802 */ /* 0x000fe40000000f00 */
[----:B------:R-:W-:Y:S02]  /*c920*/  MOV R16, 0xc940 ;  /* 0x0000c94000107802 */ /* 0x000fe40000000f00 */
[----:B------:R-:W-:Y:S05]  /*c930*/  CALL.REL.NOINC `($__internal_161_$__cuda_sm70_shflsync_up) ;  /* 0x0000162000007944 */ /* 0x000fea0003c00000 */
[----:B0-----:R-:W-:Y:S01]  /*c940*/  HFMA2.MMA R214, -RZ, RZ, 0, 4.76837158203125e-07 ;  /* 0x00000008ffd67435 */ /* 0x001fe200000001ff */
        /* <DEDUP_REMOVED lines=8> */
[----:B0-----:R-:W-:Y:S01]  /*c9d0*/  HFMA2.MMA R214, -RZ, RZ, 0, 9.5367431640625e-07 ;  /* 0x00000010ffd67435 */ /* 0x001fe200000001ff */
        /* <DEDUP_REMOVED lines=16> */
[----:B------:R-:W-:Y:S05]  /*cae0*/  CALL.REL.NOINC `($__internal_161_$__cuda_sm70_shflsync_up) ;  /* 0x0000147000007944 */ /* 0x000fea0003c00000 */
[----:B0-----:R-:W-:Y:S01]  /*caf0*/  HFMA2.MMA R214, -RZ, RZ, 0, 9.5367431640625e-07 ;  /* 0x00000010ffd67435 */ /* 0x001fe200000001ff */
[----:B-1----:R-:W-:Y:S02]  /*cb00*/  MOV R19, R21 ;  /* 0x0000001500137202 */ /* 0x002fe40000000f00 */
[----:B------:R-:W-:Y:S02]  /*cb10*/  MOV R211, R218 ;  /* 0x000000da00d37202 */ /* 0x000fe40000000f00 */
[----:B------:R-:W-:Y:S02]  /*cb20*/  MOV R21, RZ ;  /* 0x000000ff00157202 */ /* 0x000fe40000000f00 */
[----:B------:R-:W-:Y:S02]  /*cb30*/  MOV R216, 0xffffffff ;  /* 0xffffffff00d87802 */ /* 0x000fe40000000f00 */
[----:B------:R-:W-:-:S02]  /*cb40*/  MOV R16, 0xcb60 ;  /* 0x0000cb6000107802 */ /* 0x000fc40000000f00 */
[----:B------:R-:W-:Y:S05]  /*cb50*/  CALL.REL.NOINC `($__internal_161_$__cuda_sm70_shflsync_up) ;  /* 0x0000140000007944 */ /* 0x000fea0003c00000 */
[----:B0-----:R-:W-:Y:S01]  /*cb60*/  HFMA2.MMA R214, -RZ, RZ, 0, 9.5367431640625e-07 ;  /* 0x00000010ffd67435 */ /* 0x001fe200000001ff */
[----:B-1----:R-:W-:-:S02]  /*cb70*/  MOV R207, R21 ;  /* 0x0000001500cf7202 */ /* 0x002fc40000000f00 */
[----:B------:R-:W-:Y:S02]  /*cb80*/  MOV R211, R22 ;  /* 0x0000001600d37202 */ /* 0x000fe40000000f00 */
[----:B------:R-:W-:Y:S02]  /*cb90*/  MOV R21, RZ ;  /* 0x000000ff00157202 */ /* 0x000fe40000000f00 */
[----:B------:R-:W-:Y:S02]  /*cba0*/  MOV R216, 0xffffffff ;  /* 0xffffffff00d87802 */ /* 0x000fe40000000f00 */
[----:B------:R-:W-:Y:S02]  /*cbb0*/  MOV R16, 0xcbd0 ;  /* 0x0000cbd000107802 */ /* 0x000fe40000000f00 */
[----:B------:R-:W-:Y:S05]  /*cbc0*/  CALL.REL.NOINC `($__internal_161_$__cuda_sm70_shflsync_up) ;  /* 0x0000139000007944 */ /* 0x000fea0003c00000 */
[----:B0-----:R-:W-:Y:S01]  /*cbd0*/  HFMA2.MMA R214, -RZ, RZ, 0, 9.5367431640625e-07 ;  /* 0x00000010ffd67435 */ /* 0x001fe200000001ff */
[----:B-1----:R-:W-:Y:S02]  /*cbe0*/  MOV R209, R21 ;  /* 0x0000001500d17202 */ /* 0x002fe40000000f00 */
[----:B------:R-:W-:Y:S02]  /*cbf0*/  MOV R211, R23 ;  /* 0x0000001700d37202 */ /* 0x000fe40000000f00 */
[----:B------:R-:W-:-:S02]  /*cc00*/  MOV R21, RZ ;  /* 0x000000ff00157202 */ /* 0x000fc40000000f00 */
[----:B------:R-:W-:Y:S02]  /*cc10*/  MOV R216, 0xffffffff ;  /* 0xffffffff00d87802 */ /* 0x000fe40000000f00 */
[----:B------:R-:W-:Y:S02]  /*cc20*/  MOV R16, 0xcc40 ;  /* 0x0000cc4000107802 */ /* 0x000fe40000000f00 */
[----:B------:R-:W-:Y:S05]  /*cc30*/  CALL.REL.NOINC `($__internal_161_$__cuda_sm70_shflsync_up) ;  /* 0x0000132000007944 */ /* 0x000fea0003c00000 */
[----:B01----:R-:W-:Y:S05]  /*cc40*/  BRA `(.L_x_6661) ;  /* 0xffff85c000007947 */ /* 0x003fea000383ffff */
.L_x_6562:
[----:B------:R-:W-:Y:S01]  /*cc50*/  HFMA2.MMA R214, -RZ, RZ, 0, 5.9604644775390625e-08 ;  /* 0x00000001ffd67435 */ /* 0x000fe200000001ff */
[----:B0-----:R-:W-:Y:S02]  /*cc60*/  MOV R21, RZ ;  /* 0x000000ff00157202 */ /* 0x001fe40000000f00 */
[----:B------:R-:W-:Y:S02]  /*cc70*/  MOV R216, 0xffffffff ;  /* 0xffffffff00d87802 */ /* 0x000fe40000000f00 */
[----:B------:R-:W-:Y:S02]  /*cc80*/  MOV R16, 0xcca0 ;  /* 0x0000cca000107802 */ /* 0x000fe40000000f00 */
[----:B-1---5:R-:W-:Y:S05]  /*cc90*/  CALL.REL.NOINC `($__internal_161_$__cuda_sm70_shflsync_up) ;  /* 0x000012c000007944 */ /* 0x022fea0003c00000 */
[----:B0-----:R-:W-:Y:S01]  /*cca0*/  HFMA2.MMA R214, -RZ, RZ, 0, 5.9604644775390625e-08 ;  /* 0x00000001ffd67435 */ /* 0x001fe200000001ff */
[----:B-1----:R-:W-:Y:S02]  /*ccb0*/  MOV R18, R21 ;  /* 0x0000001500127202 */ /* 0x002fe40000000f00 */
[----:B------:R-:W-:-:S02]  /*ccc0*/  MOV R211, R206 ;  /* 0x000000ce00d37202 */ /* 0x000fc40000000f00 */
[----:B------:R-:W-:Y:S02]  /*ccd0*/  MOV R21, RZ ;  /* 0x000000ff00157202 */ /* 0x000fe40000000f00 */
[----:B------:R-:W-:Y:S02]  /*cce0*/  MOV R216, 0xffffffff ;  /* 0xffffffff00d87802 */ /* 0x000fe40000000f00 */
[----:B------:R-:W-:Y:S02]  /*ccf0*/  MOV R16, 0xcd10 ;  /* 0x0000cd1000107802 */ /* 0x000fe40000000f00 */
[----:B------:R-:W-:Y:S05]  /*cd00*/  CALL.REL.NOINC `($__internal_161_$__cuda_sm70_shflsync_up) ;  /* 0x0000125000007944 */ /* 0x000fea0003c00000 */
[----:B0-----:R-:W-:Y:S01]  /*cd10*/  HFMA2.MMA R214, -RZ, RZ, 0, 5.9604644775390625e-08 ;  /* 0x00000001ffd67435 */ /* 0x001fe200000001ff */
[----:B-1----:R-:W-:Y:S02]  /*cd20*/  MOV R20, R21 ;  /* 0x0000001500147202 */ /* 0x002fe40000000f00 */
[----:B------:R-:W-:Y:S02]  /*cd30*/  MOV R211, R22 ;  /* 0x0000001600d37202 */ /* 0x000fe40000000f00 */
[----:B------:R-:W-:Y:S02]  /*cd40*/  MOV R21, RZ ;  /* 0x000000ff00157202 */ /* 0x000fe40000000f00 */
[----:B------:R-:W-:-:S02]  /*cd50*/  MOV R216, 0xffffffff ;  /* 0xffffffff00d87802 */ /* 0x000fc40000000f00 */
[----:B------:R-:W-:Y:S02]  /*cd60*/  MOV R16, 0xcd80 ;  /* 0x0000cd8000107802 */ /* 0x000fe40000000f00 */
[----:B------:R-:W-:Y:S05]  /*cd70*/  CALL.REL.NOINC `($__internal_161_$__cuda_sm70_shflsync_up) ;  /* 0x000011e000007944 */ /* 0x000fea0003c00000 */
[----:B0-----:R-:W-:Y:S01]  /*cd80*/  HFMA2.MMA R214, -RZ, RZ, 0, 5.9604644775390625e-08 ;  /* 0x00000001ffd67435 */ /* 0x001fe200000001ff */
[----:B-1----:R-:W-:Y:S02]  /*cd90*/  MOV R22, R21 ;  /* 0x0000001500167202 */ /* 0x002fe40000000f00 */
[----:B------:R-:W-:Y:S02]  /*cda0*/  MOV R211, R212 ;  /* 0x000000d400d37202 */ /* 0x000fe40000000f00 */
[----:B------:R-:W-:Y:S02]  /*cdb0*/  MOV R21, RZ ;  /* 0x000000ff00157202 */ /* 0x000fe40000000f00 */
[----:B------:R-:W-:Y:S02]  /*cdc0*/  MOV R216, 0xffffffff ;  /* 0xffffffff00d87802 */ /* 0x000fe40000000f00 */
[----:B------:R-:W-:Y:S02]  /*cdd0*/  MOV R16, 0xcdf0 ;  /* 0x0000cdf000107802 */ /* 0x000fe40000000f00 */
[----:B------:R-:W-:Y:S05]  /*cde0*/  CALL.REL.NOINC `($__internal_161_$__cuda_sm70_shflsync_up) ;  /* 0x0000117000007944 */ /* 0x000fea0003c00000 */
        /* <DEDUP_REMOVED lines=8> */
[----:B0-----:R-:W-:Y:S05]  /*ce70*/  CALL.REL.NOINC `($__internal_160_$__cuda_sm70_shflsync_idx_p) ;  /* 0x000010a000007944 */ /* 0x001fea0003c00000 */
[----:B0-----:R-:W-:Y:S01]  /*ce80*/  HFMA2.MMA R20, -RZ, RZ, 0, 0 ;  /* 0x00000000ff147435 */ /* 0x001fe200000001ff */
[----:B-1----:R-:W-:Y:S02]  /*ce90*/  MOV R12, R18 ;  /* 0x00000012000c7202 */ /* 0x002fe40000000f00 */
[----:B------:R-:W-:-:S02]  /*cea0*/  MOV R19, R13 ;  /* 0x0000000d00137202 */ /* 0x000fc40000000f00 */
[----:B------:R-:W-:Y:S02]  /*ceb0*/  MOV R21, 0x1f ;  /* 0x0000001f00157802 */ /* 0x000fe40000000f00 */
[----:B------:R-:W-:Y:S02]  /*cec0*/  MOV R18, 0xffffffff ;  /* 0xffffffff00127802 */ /* 0x000fe40000000f00 */
[----:B------:R-:W-:Y:S02]  /*ced0*/  MOV R16, 0xcef0 ;  /* 0x0000cef000107802 */ /* 0x000fe40000000f00 */
[----:B------:R-:W-:Y:S05]  /*cee0*/  CALL.REL.NOINC `($__internal_160_$__cuda_sm70_shflsync_idx_p) ;  /* 0x0000103000007944 */ /* 0x000fea0003c00000 */
[----:B0-----:R-:W-:Y:S01]  /*cef0*/  HFMA2.MMA R20, -RZ, RZ, 0, 0 ;  /* 0x00000000ff147435 */ /* 0x001fe200000001ff */
[----:B-1----:R-:W-:Y:S02]  /*cf00*/  MOV R13, R18 ;  /* 0x00000012000d7202 */ /* 0x002fe40000000f00 */
[----:B------:R-:W-:Y:S02]  /*cf10*/  MOV R19, R14 ;  /* 0x0000000e00137202 */ /* 0x000fe40000000f00 */
[----:B------:R-:W-:Y:S02]  /*cf20*/  MOV R21, 0x1f ;  /* 0x0000001f00157802 */ /* 0x000fe40000000f00 */
[----:B------:R-:W-:-:S02]  /*cf30*/  MOV R18, 0xffffffff ;  /* 0xffffffff00127802 */ /* 0x000fc40000000f00 */
[----:B------:R-:W-:Y:S02]  /*cf40*/  MOV R16, 0xcf60 ;  /* 0x0000cf6000107802 */ /* 0x000fe40000000f00 */
[----:B------:R-:W-:Y:S05]  /*cf50*/  CALL.REL.NOINC `($__internal_160_$__cuda_sm70_shflsync_idx_p) ;  /* 0x00000fc000007944 */ /* 0x000fea0003c00000 */
[----:B0-----:R-:W-:Y:S01]  /*cf60*/  HFMA2.MMA R20, -RZ, RZ, 0, 0 ;  /* 0x00000000ff147435 */ /* 0x001fe200000001ff */
[----:B-1----:R-:W-:Y:S02]  /*cf70*/  MOV R14, R18 ;  /* 0x00000012000e7202 */ /* 0x002fe40000000f00 */
[----:B------:R-:W-:Y:S02]  /*cf80*/  MOV R19, R15 ;  /* 0x0000000f00137202 */ /* 0x000fe40000000f00 */
[----:B------:R-:W-:Y:S02]  /*cf90*/  MOV R21, 0x1f ;  /* 0x0000001f00157802 */ /* 0x000fe40000000f00 */
[----:B------:R-:W-:Y:S02]  /*cfa0*/  MOV R18, 0xffffffff ;  /* 0xffffffff00127802 */ /* 0x000fe40000000f00 */
[----:B------:R-:W-:Y:S02]  /*cfb0*/  MOV R16, 0xcfd0 ;  /* 0x0000cfd000107802 */ /* 0x000fe40000000f00 */
[----:B------:R-:W-:Y:S05]  /*cfc0*/  CALL.REL.NOINC `($__internal_160_$__cuda_sm70_shflsync_idx_p) ;  /* 0x00000f5000007944 */ /* 0x000fea0003c00000 */
[----:B-1----:R-:W-:Y:S01]  /*cfd0*/  MOV R15, R18 ;  /* 0x00000012000f7202 */ /* 0x002fe20000000f00 */
[----:B0-----:R-:W-:Y:S05]  /*cfe0*/  BRA `(.L_x_6662) ;  /* 0xffff855000007947 */ /* 0x001fea000383ffff */
.L_x_6565:
[----:B------:R-:W-:Y:S01]  /*cff0*/  HFMA2.MMA R231, -RZ, RZ, 0, 5.9604644775390625e-08 ;  /* 0x00000001ffe77435 */ /* 0x000fe200000001ff */
[----:B------:R-:W-:-:S02]  /*d000*/  MOV R18, R226 ;  /* 0x000000e200127202 */ /* 0x000fc40000000f00 */
[----:B------:R-:W-:Y:S02]  /*d010*/  MOV R20, 0x1f ;  /* 0x0000001f00147802 */ /* 0x000fe40000000f00 */
[----:B------:R-:W-:Y:S02]  /*d020*/  MOV R233, 0xffffffff ;  /* 0xffffffff00e97802 */ /* 0x000fe40000000f00 */
[----:B------:R-:W-:Y:S02]  /*d030*/  MOV R16, 0xd050 ;  /* 0x0000d05000107802 */ /* 0x000fe40000000f00 */
[----:B------:R-:W-:Y:S05]  /*d040*/  CALL.REL.NOINC `($__internal_159_$__cuda_sm70_shflsync_down) ;  /* 0x00000e9000007944 */ /* 0x000fea0003c00000 */
[----:B-1----:R-:W-:Y:S01]  /*d050*/  MOV R19, R231 ;  /* 0x000000e700137202 */ /* 0x002fe20000000f00 */
[----:B0-----:R-:W-:Y:S05]  /*d060*/  BRA `(.L_x_6663) ;  /* 0xffff97b000007947 */ /* 0x001fea000383ffff */
.L_x_6566:
[----:B------:R-:W-:Y:S01]  /*d070*/  HFMA2.MMA R231, -RZ, RZ, 0, 5.9604644775390625e-08 ;  /* 0x00000001ffe77435 */ /* 0x000fe200000001ff */
[----:B------:R-:W-:Y:S02]  /*d080*/  MOV R18, R224 ;  /* 0x000000e000127202 */ /* 0x000fe40000000f00 */
[----:B------:R-:W-:Y:S02]  /*d090*/  MOV R20, 0x1f ;  /* 0x0000001f00147802 */ /* 0x000fe40000000f00 */
[----:B------:R-:W-:-:S02]  /*d0a0*/  MOV R233, 0xffffffff ;  /* 0xffffffff00e97802 */ /* 0x000fc40000000f00 */
[----:B------:R-:W-:Y:S02]  /*d0b0*/  MOV R16, 0xd0d0 ;  /* 0x0000d0d000107802 */ /* 0x000fe40000000f00 */
[----:B01----:R-:W-:Y:S05]  /*d0c0*/  CALL.REL.NOINC `($__internal_159_$__cuda_sm70_shflsync_down) ;  /* 0x00000e1000007944 */ /* 0x003fea0003c00000 */
[----:B-1----:R-:W-:Y:S01]  /*d0d0*/  MOV R21, R231 ;  /* 0x000000e700157202 */ /* 0x002fe20000000f00 */
[----:B------:R-:W-:Y:S01]  /*d0e0*/  HFMA2.MMA R231, -RZ, RZ, 0, 5.9604644775390625e-08 ;  /* 0x00000001ffe77435 */ /* 0x000fe200000001ff */
[----:B0-----:R-:W-:Y:S02]  /*d0f0*/  MOV R18, R23 ;  /* 0x0000001700127202 */ /* 0x001fe40000000f00 */
[----:B------:R-:W-:Y:S02]  /*d100*/  MOV R20, 0x1f ;  /* 0x0000001f00147802 */ /* 0x000fe40000000f00 */
[----:B------:R-:W-:Y:S02]  /*d110*/  MOV R233, 0xffffffff ;  /* 0xffffffff00e97802 */ /* 0x000fe40000000f00 */
[----:B------:R-:W-:Y:S02]  /*d120*/  MOV R16, 0xd140 ;  /* 0x0000d14000107802 */ /* 0x000fe40000000f00 */
[----:B------:R-:W-:Y:S05]  /*d130*/  CALL.REL.NOINC `($__internal_159_$__cuda_sm70_shflsync_down) ;  /* 0x00000da000007944 */ /* 0x000fea0003c00000 */
[----:B-1----:R-:W-:Y:S01]  /*d140*/  MOV R223, R231 ;  /* 0x000000e700df7202 */ /* 0x002fe20000000f00 */
[----:B------:R-:W-:Y:S01]  /*d150*/  HFMA2.MMA R231, -RZ, RZ, 0, 5.9604644775390625e-08 ;  /* 0x00000001ffe77435 */ /* 0x000fe200000001ff */
[----:B0-----:R-:W-:-:S02]  /*d160*/  MOV R18, R22 ;  /* 0x0000001600127202 */ /* 0x001fc40000000f00 */
[----:B------:R-:W-:Y:S02]  /*d170*/  MOV R20, 0x1f ;  /* 0x0000001f00147802 */ /* 0x000fe40000000f00 */
[----:B------:R-:W-:Y:S02]  /*d180*/  MOV R233, 0xffffffff ;  /* 0xffffffff00e97802 */ /* 0x000fe40000000f00 */
[----:B------:R-:W-:Y:S02]  /*d190*/  MOV R16, 0xd1b0 ;  /* 0x0000d1b000107802 */ /* 0x000fe40000000f00 */
[----:B------:R-:W-:Y:S05]  /*d1a0*/  CALL.REL.NOINC `($__internal_159_$__cuda_sm70_shflsync_down) ;  /* 0x00000d3000007944 */ /* 0x000fea0003c00000 */
[----:B-1----:R-:W-:Y:S01]  /*d1b0*/  MOV R17, R231 ;  /* 0x000000e700117202 */ /* 0x002fe20000000f00 */
[----:B0-----:R-:W-:Y:S05]  /*d1c0*/  BRA `(.L_x_6664) ;  /* 0xffff969000007947 */ /* 0x001fea000383ffff */
.L_x_6569:
[----:B------:R-:W-:Y:S01]  /*d1d0*/  HFMA2.MMA R231, -RZ, RZ, 0, 1.1920928955078125e-07 ;  /* 0x00000002ffe77435 */ /* 0x000fe200000001ff */
[----:B------:R-:W-:Y:S02]  /*d1e0*/  MOV R18, R226 ;  /* 0x000000e200127202 */ /* 0x000fe40000000f00 */
[----:B------:R-:W-:Y:S02]  /*d1f0*/  MOV R20, 0x1f ;  /* 0x0000001f00147802 */ /* 0x000fe40000000f00 */
[----:B------:R-:W-:-:S02]  /*d200*/  MOV R233, 0xffffffff ;  /* 0xffffffff00e97802 */ /* 0x000fc40000000f00 */
[----:B------:R-:W-:Y:S02]  /*d210*/  MOV R16, 0xd230 ;  /* 0x0000d23000107802 */ /* 0x000fe40000000f00 */
[----:B01234-:R-:W-:Y:S05]  /*d220*/  CALL.REL.NOINC `($__internal_159_$__cuda_sm70_shflsync_down) ;  /* 0x00000cb000007944 */ /* 0x01ffea0003c00000 */
[----:B-1----:R-:W-:Y:S01]  /*d230*/  MOV R19, R231 ;  /* 0x000000e700137202 */ /* 0x002fe20000000f00 */
[----:B------:R-:W-:Y:S01]  /*d240*/  HFMA2.MMA R231, -RZ, RZ, 0, 1.1920928955078125e-07 ;  /* 0x00000002ffe77435 */ /* 0x000fe200000001ff */
[----:B0-----:R-:W-:Y:S02]  /*d250*/  MOV R18, R224 ;  /* 0x000000e000127202 */ /* 0x001fe40000000f00 */
[----:B------:R-:W-:Y:S02]  /*d260*/  MOV R20, 0x1f ;  /* 0x0000001f00147802 */ /* 0x000fe40000000f00 */
[----:B------:R-:W-:Y:S02]  /*d270*/  MOV R233, 0xffffffff ;  /* 0xffffffff00e97802 */ /* 0x000fe40000000f00 */
[----:B------:R-:W-:Y:S02]  /*d280*/  MOV R16, 0xd2a0 ;  /* 0x0000d2a000107802 */ /* 0x000fe40000000f00 */
[----:B------:R-:W-:Y:S05]  /*d290*/  CALL.REL.NOINC `($__internal_159_$__cuda_sm70_shflsync_down) ;  /* 0x00000c4000007944 */ /* 0x000fea0003c00000 */
[----:B-1----:R-:W-:Y:S01]  /*d2a0*/  MOV R21, R231 ;  /* 0x000000e700157202 */ /* 0x002fe20000000f00 */
[----:B------:R-:W-:Y:S01]  /*d2b0*/  HFMA2.MMA R231, -RZ, RZ, 0, 1.1920928955078125e-07 ;  /* 0x00000002ffe77435 */ /* 0x000fe200000001ff */
[----:B0-----:R-:W-:-:S02]  /*d2c0*/  MOV R18, R23 ;  /* 0x0000001700127202 */ /* 0x001fc40000000f00 */
[----:B------:R-:W-:Y:S02]  /*d2d0*/  MOV R20, 0x1f ;  /* 0x0000001f00147802 */ /* 0x000fe40000000f00 */
[----:B------:R-:W-:Y:S02]  /*d2e0*/  MOV R233, 0xffffffff ;  /* 0xffffffff00e97802 */ /* 0x000fe40000000f00 */
[----:B------:R-:W-:Y:S02]  /*d2f0*/  MOV R16, 0xd310 ;  /* 0x0000d31000107802 */ /* 0x000fe40000000f00 */
[----:B------:R-:W-:Y:S05]  /*d300*/  CALL.REL.NOINC `($__internal_159_$__cuda_sm70_shflsync_down) ;  /* 0x00000bd000007944 */ /* 0x000fea0003c00000 */
[----:B-1----:R-:W-:Y:S01]  /*d310*/  MOV R223, R231 ;  /* 0x000000e700df7202 */ /* 0x002fe20000000f00 */
[----:B------:R-:W-:Y:S01]  /*d320*/  HFMA2.MMA R231, -RZ, RZ, 0, 1.1920928955078125e-07 ;  /* 0x00000002ffe77435 */ /* 0x000fe200000001ff */
[----:B0-----:R-:W-:Y:S02]  /*d330*/  MOV R18, R22 ;  /* 0x0000001600127202 */ /* 0x001fe40000000f00 */
[----:B------:R-:W-:Y:S02]  /*d340*/  MOV R20, 0x1f ;  /* 0x0000001f00147802 */ /* 0x000fe40000000f00 */
[----:B------:R-:W-:-:S02]  /*d350*/  MOV R233, 0xffffffff ;  /* 0xffffffff00e97802 */ /* 0x000fc40000000f00 */
[----:B------:R-:W-:Y:S02]  /*d360*/  MOV R16, 0xd380 ;  /* 0x0000d38000107802 */ /* 0x000fe40000000f00 */
[----:B------:R-:W-:Y:S05]  /*d370*/  CALL.REL.NOINC `($__internal_159_$__cuda_sm70_shflsync_down) ;  /* 0x00000b6000007944 */ /* 0x000fea0003c00000 */
[----:B-1----:R-:W-:Y:S01]  /*d380*/  MOV R17, R231 ;  /* 0x000000e700117202 */ /* 0x002fe20000000f00 */
[----:B0-----:R-:W-:Y:S05]  /*d390*/  BRA `(.L_x_6665) ;  /* 0xffff961000007947 */ /* 0x001fea000383ffff */
.L_x_6572:
[----:B------:R-:W-:Y:S01]  /*d3a0*/  HFMA2.MMA R231, -RZ, RZ, 0, 2.384185791015625e-07 ;  /* 0x00000004ffe77435 */ /* 0x000fe200000001ff */
[----:B------:R-:W-:Y:S02]  /*d3b0*/  MOV R18, R226 ;  /* 0x000000e200127202 */ /* 0x000fe40000000f00 */
[----:B------:R-:W-:Y:S02]  /*d3c0*/  MOV R20, 0x1f ;  /* 0x0000001f00147802 */ /* 0x000fe40000000f00 */
[----:B------:R-:W-:Y:S02]  /*d3d0*/  MOV R233, 0xffffffff ;  /* 0xffffffff00e97802 */ /* 0x000fe40000000f00 */
[----:B------:R-:W-:Y:S02]  /*d3e0*/  MOV R16, 0xd400 ;  /* 0x0000d40000107802 */ /* 0x000fe40000000f00 */
[----:B01234-:R-:W-:Y:S05]  /*d3f0*/  CALL.REL.NOINC `($__internal_159_$__cuda_sm70_shflsync_down) ;  /* 0x00000ae000007944 */ /* 0x01ffea0003c00000 */
[----:B-1----:R-:W-:Y:S01]  /*d400*/  MOV R19, R231 ;  /* 0x000000e700137202 */ /* 0x002fe20000000f00 */
[----:B0-----:R-:W-:Y:S05]  /*d410*/  BRA `(.L_x_6666) ;  /* 0xffff96b000007947 */ /* 0x001fea000383ffff */
.L_x_6573:
[----:B------:R-:W-:Y:S01]  /*d420*/  HFMA2.MMA R231, -RZ, RZ, 0, 2.384185791015625e-07 ;  /* 0x00000004ffe77435 */ /* 0x000fe200000001ff */
[----:B------:R-:W-:-:S02]  /*d430*/  MOV R18, R224 ;  /* 0x000000e000127202 */ /* 0x000fc40000000f00 */
[----:B------:R-:W-:Y:S02]  /*d440*/  MOV R20, 0x1f ;  /* 0x0000001f00147802 */ /* 0x000fe40000000f00 */
[----:B------:R-:W-:Y:S02]  /*d450*/  MOV R233, 0xffffffff ;  /* 0xffffffff00e97802 */ /* 0x000fe40000000f00 */
[----:B------:R-:W-:Y:S02]  /*d460*/  MOV R16, 0xd480 ;  /* 0x0000d48000107802 */ /* 0x000fe40000000f00 */
[----:B01234-:R-:W-:Y:S05]  /*d470*/  CALL.REL.NOINC `($__internal_159_$__cuda_sm70_shflsync_down) ;  /* 0x00000a6000007944 */ /* 0x01ffea0003c00000 */
[----:B-1----:R-:W-:Y:S01]  /*d480*/  MOV R21, R231 ;  /* 0x000000e700157202 */ /* 0x002fe20000000f00 */
[----:B------:R-:W-:Y:S01]  /*d490*/  HFMA2.MMA R231, -RZ, RZ, 0, 2.384185791015625e-07 ;  /* 0x00000004ffe77435 */ /* 0x000fe200000001ff */
[----:B0-----:R-:W-:Y:S02]  /*d4a0*/  MOV R18, R23 ;  /* 0x0000001700127202 */ /* 0x001fe40000000f00 */
[----:B------:R-:W-:Y:S02]  /*d4b0*/  MOV R20, 0x1f ;  /* 0x0000001f00147802 */ /* 0x000fe40000000f00 */
[----:B------:R-:W-:-:S02]  /*d4c0*/  MOV R233, 0xffffffff ;  /* 0xffffffff00e97802 */ /* 0x000fc40000000f00 */
[----:B------:R-:W-:Y:S02]  /*d4d0*/  MOV R16, 0xd4f0 ;  /* 0x0000d4f000107802 */ /* 0x000fe40000000f00 */
[----:B------:R-:W-:Y:S05]  /*d4e0*/  CALL.REL.NOINC `($__internal_159_$__cuda_sm70_shflsync_down) ;  /* 0x000009f000007944 */ /* 0x000fea0003c00000 */
[----:B-1----:R-:W-:Y:S01]  /*d4f0*/  MOV R223, R231 ;  /* 0x000000e700df7202 */ /* 0x002fe20000000f00 */
[----:B------:R-:W-:Y:S01]  /*d500*/  HFMA2.MMA R231, -RZ, RZ, 0, 2.384185791015625e-07 ;  /* 0x00000004ffe77435 */ /* 0x000fe200000001ff */
[----:B0-----:R-:W-:Y:S02]  /*d510*/  MOV R18, R22 ;  /* 0x0000001600127202 */ /* 0x001fe40000000f00 */
[----:B------:R-:W-:Y:S02]  /*d520*/  MOV R20, 0x1f ;  /* 0x0000001f00147802 */ /* 0x000fe40000000f00 */
[----:B------:R-:W-:Y:S02]  /*d530*/  MOV R233, 0xffffffff ;  /* 0xffffffff00e97802 */ /* 0x000fe40000000f00 */
[----:B------:R-:W-:Y:S02]  /*d540*/  MOV R16, 0xd560 ;  /* 0x0000d56000107802 */ /* 0x000fe40000000f00 */
[----:B------:R-:W-:Y:S05]  /*d550*/  CALL.REL.NOINC `($__internal_159_$__cuda_sm70_shflsync_down) ;  /* 0x0000098000007944 */ /* 0x000fea0003c00000 */
[----:B-1----:R-:W-:Y:S01]  /*d560*/  MOV R17, R231 ;  /* 0x000000e700117202 */ /* 0x002fe20000000f00 */
[----:B0-----:R-:W-:Y:S05]  /*d570*/  BRA `(.L_x_6667) ;  /* 0xffff959000007947 */ /* 0x001fea000383ffff */
.L_x_6576:
[----:B------:R-:W-:Y:S01]  /*d580*/  HFMA2.MMA R231, -RZ, RZ, 0, 4.76837158203125e-07 ;  /* 0x00000008ffe77435 */ /* 0x000fe200000001ff */
[----:B------:R-:W-:-:S02]  /*d590*/  MOV R18, R226 ;  /* 0x000000e200127202 */ /* 0x000fc40000000f00 */
[----:B------:R-:W-:Y:S02]  /*d5a0*/  MOV R20, 0x1f ;  /* 0x0000001f00147802 */ /* 0x000fe40000000f00 */
[----:B------:R-:W-:Y:S02]  /*d5b0*/  MOV R233, 0xffffffff ;  /* 0xffffffff00e97802 */ /* 0x000fe40000000f00 */
[----:B------:R-:W-:Y:S02]  /*d5c0*/  MOV R16, 0xd5e0 ;  /* 0x0000d5e000107802 */ /* 0x000fe40000000f00 */
[----:B01234-:R-:W-:Y:S05]  /*d5d0*/  CALL.REL.NOINC `($__internal_159_$__cuda_sm70_shflsync_down) ;  /* 0x0000090000007944 */ /* 0x01ffea0003c00000 */
[----:B-1----:R-:W-:Y:S01]  /*d5e0*/  MOV R19, R231 ;  /* 0x000000e700137202 */ /* 0x002fe20000000f00 */
[----:B------:R-:W-:Y:S01]  /*d5f0*/  HFMA2.MMA R231, -RZ, RZ, 0, 4.76837158203125e-07 ;  /* 0x00000008ffe77435 */ /* 0x000fe200000001ff */
[----:B0-----:R-:W-:Y:S02]  /*d600*/  MOV R18, R224 ;  /* 0x000000e000127202 */ /* 0x001fe40000000f00 */
[----:B------:R-:W-:Y:S02]  /*d610*/  MOV R20, 0x1f ;  /* 0x0000001f00147802 */ /* 0x000fe40000000f00 */
[----:B------:R-:W-:-:S02]  /*d620*/  MOV R233, 0xffffffff ;  /* 0xffffffff00e97802 */ /* 0x000fc40000000f00 */
[----:B------:R-:W-:Y:S02]  /*d630*/  MOV R16, 0xd650 ;  /* 0x0000d65000107802 */ /* 0x000fe40000000f00 */
[----:B------:R-:W-:Y:S05]  /*d640*/  CALL.REL.NOINC `($__internal_159_$__cuda_sm70_shflsync_down) ;  /* 0x0000089000007944 */ /* 0x000fea0003c00000 */
[----:B-1----:R-:W-:Y:S01]  /*d650*/  MOV R21, R231 ;  /* 0x000000e700157202 */ /* 0x002fe20000000f00 */
[----:B------:R-:W-:Y:S01]  /*d660*/  HFMA2.MMA R231, -RZ, RZ, 0, 4.76837158203125e-07 ;  /* 0x00000008ffe77435 */ /* 0x000fe200000001ff */
[----:B0-----:R-:W-:Y:S02]  /*d670*/  MOV R18, R23 ;  /* 0x0000001700127202 */ /* 0x001fe40000000f00 */
[----:B------:R-:W-:Y:S02]  /*d680*/  MOV R20, 0x1f ;  /* 0x0000001f00147802 */ /* 0x000fe40000000f00 */
[----:B------:R-:W-:Y:S02]  /*d690*/  MOV R233, 0xffffffff ;  /* 0xffffffff00e97802 */ /* 0x000fe40000000f00 */
[----:B------:R-:W-:Y:S02]  /*d6a0*/  MOV R16, 0xd6c0 ;  /* 0x0000d6c000107802 */ /* 0x000fe40000000f00 */
[----:B------:R-:W-:Y:S05]  /*d6b0*/  CALL.REL.NOINC `($__internal_159_$__cuda_sm70_shflsync_down) ;  /* 0x0000082000007944 */ /* 0x000fea0003c00000 */
[----:B-1----:R-:W-:Y:S01]  /*d6c0*/  MOV R223, R231 ;  /* 0x000000e700df7202 */ /* 0x002fe20000000f00 */
[----:B------:R-:W-:Y:S01]  /*d6d0*/  HFMA2.MMA R231, -RZ, RZ, 0, 4.76837158203125e-07 ;  /* 0x00000008ffe77435 */ /* 0x000fe200000001ff */
[----:B0-----:R-:W-:-:S02]  /*d6e0*/  MOV R18, R22 ;  /* 0x0000001600127202 */ /* 0x001fc40000000f00 */
[----:B------:R-:W-:Y:S02]  /*d6f0*/  MOV R20, 0x1f ;  /* 0x0000001f00147802 */ /* 0x000fe40000000f00 */
[----:B------:R-:W-:Y:S02]  /*d700*/  MOV R233, 0xffffffff ;  /* 0xffffffff00e97802 */ /* 0x000fe40000000f00 */
[----:B------:R-:W-:Y:S02]  /*d710*/  MOV R16, 0xd730 ;  /* 0x0000d73000107802 */ /* 0x000fe40000000f00 */
[----:B------:R-:W-:Y:S05]  /*d720*/  CALL.REL.NOINC `($__internal_159_$__cuda_sm70_shflsync_down) ;  /* 0x000007b000007944 */ /* 0x000fea0003c00000 */
[----:B-1----:R-:W-:Y:S01]  /*d730*/  MOV R17, R231 ;  /* 0x000000e700117202 */ /* 0x002fe20000000f00 */
[----:B0-----:R-:W-:Y:S05]  /*d740*/  BRA `(.L_x_6668) ;  /* 0xffff951000007947 */ /* 0x001fea000383ffff */
.L_x_6579:
[----:B------:R-:W-:Y:S01]  /*d750*/  HFMA2.MMA R231, -RZ, RZ, 0, 9.5367431640625e-07 ;  /* 0x00000010ffe77435 */ /* 0x000fe200000001ff */
[----:B------:R-:W-:Y:S02]  /*d760*/  MOV R18, R226 ;  /* 0x000000e200127202 */ /* 0x000fe40000000f00 */
[----:B------:R-:W-:Y:S02]  /*d770*/  MOV R20, 0x1f ;  /* 0x0000001f00147802 */ /* 0x000fe40000000f00 */
[----:B------:R-:W-:-:S02]  /*d780*/  MOV R233, 0xffffffff ;  /* 0xffffffff00e97802 */ /* 0x000fc40000000f00 */
[----:B------:R-:W-:Y:S02]  /*d790*/  MOV R16, 0xd7b0 ;  /* 0x0000d7b000107802 */ /* 0x000fe40000000f00 */
[----:B01234-:R-:W-:Y:S05]  /*d7a0*/  CALL.REL.NOINC `($__internal_159_$__cuda_sm70_shflsync_down) ;  /* 0x0000073000007944 */ /* 0x01ffea0003c00000 */
[----:B-1----:R-:W-:Y:S01]  /*d7b0*/  MOV R19, R231 ;  /* 0x000000e700137202 */ /* 0x002fe20000000f00 */
[----:B0-----:R-:W-:Y:S05]  /*d7c0*/  BRA `(.L_x_6669) ;  /* 0xffff95b000007947 */ /* 0x001fea000383ffff */
.L_x_6580:
[----:B------:R-:W-:Y:S01]  /*d7d0*/  HFMA2.MMA R231, -RZ, RZ, 0, 9.5367431640625e-07 ;  /* 0x00000010ffe77435 */ /* 0x000fe200000001ff */
[----:B------:R-:W-:Y:S02]  /*d7e0*/  MOV R18, R224 ;  /* 0x000000e000127202 */ /* 0x000fe40000000f00 */
[----:B------:R-:W-:Y:S02]  /*d7f0*/  MOV R20, 0x1f ;  /* 0x0000001f00147802 */ /* 0x000fe40000000f00 */
[----:B------:R-:W-:Y:S02]  /*d800*/  MOV R233, 0xffffffff ;  /* 0xffffffff00e97802 */ /* 0x000fe40000000f00 */
[----:B------:R-:W-:Y:S02]  /*d810*/  MOV R16, 0xd830 ;  /* 0x0000d83000107802 */ /* 0x000fe40000000f00 */
[----:B01234-:R-:W-:Y:S05]  /*d820*/  CALL.REL.NOINC `($__internal_159_$__cuda_sm70_shflsync_down) ;  /* 0x000006b000007944 */ /* 0x01ffea0003c00000 */
[----:B-1----:R-:W-:Y:S01]  /*d830*/  MOV R21, R231 ;  /* 0x000000e700157202 */ /* 0x002fe20000000f00 */
[----:B------:R-:W-:Y:S01]  /*d840*/  HFMA2.MMA R231, -RZ, RZ, 0, 9.5367431640625e-07 ;  /* 0x00000010ffe77435 */ /* 0x000fe200000001ff */
[----:B0-----:R-:W-:-:S02]  /*d850*/  MOV R18, R23 ;  /* 0x0000001700127202 */ /* 0x001fc40000000f00 */
[----:B------:R-:W-:Y:S02]  /*d860*/  MOV R20, 0x1f ;  /* 0x0000001f00147802 */ /* 0x000fe40000000f00 */
[----:B------:R-:W-:Y:S02]  /*d870*/  MOV R233, 0xffffffff ;  /* 0xffffffff00e97802 */ /* 0x000fe40000000f00 */
[----:B------:R-:W-:Y:S02]  /*d880*/  MOV R16, 0xd8a0 ;  /* 0x0000d8a000107802 */ /* 0x000fe40000000f00 */
[----:B------:R-:W-:Y:S05]  /*d890*/  CALL.REL.NOINC `($__internal_159_$__cuda_sm70_shflsync_down) ;  /* 0x0000064000007944 */ /* 0x000fea0003c00000 */
[----:B-1----:R-:W-:Y:S01]  /*d8a0*/  MOV R223, R231 ;  /* 0x000000e700df7202 */ /* 0x002fe20000000f00 */
[----:B------:R-:W-:Y:S01]  /*d8b0*/  HFMA2.MMA R231, -RZ, RZ, 0, 9.5367431640625e-07 ;  /* 0x00000010ffe77435 */ /* 0x000fe200000001ff */
[----:B0-----:R-:W-:Y:S02]  /*d8c0*/  MOV R18, R22 ;  /* 0x0000001600127202 */ /* 0x001fe40000000f00 */
[----:B------:R-:W-:Y:S02]  /*d8d0*/  MOV R20, 0x1f ;  /* 0x0000001f00147802 */ /* 0x000fe40000000f00 */
[----:B------:R-:W-:-:S02]  /*d8e0*/  MOV R233, 0xffffffff ;  /* 0xffffffff00e97802 */ /* 0x000fc40000000f00 */
[----:B------:R-:W-:Y:S02]  /*d8f0*/  MOV R16, 0xd910 ;  /* 0x0000d91000107802 */ /* 0x000fe40000000f00 */
[----:B------:R-:W-:Y:S05]  /*d900*/  CALL.REL.NOINC `($__internal_159_$__cuda_sm70_shflsync_down) ;  /* 0x000005d000007944 */ /* 0x000fea0003c00000 */
[----:B-1----:R-:W-:Y:S01]  /*d910*/  MOV R17, R231 ;  /* 0x000000e700117202 */ /* 0x002fe20000000f00 */
[----:B0-----:R-:W-:Y:S05]  /*d920*/  BRA `(.L_x_6670) ;  /* 0xffff949000007947 */ /* 0x001fea000383ffff */
.L_x_6583:
[----:B------:R-:W-:Y:S01]  /*d930*/  HFMA2.MMA R20, -RZ, RZ, 0, 0 ;  /* 0x00000000ff147435 */ /* 0x000fe200000001ff */
[----:B-1----:R-:W-:Y:S02]  /*d940*/  MOV R19, R226 ;  /* 0x000000e200137202 */ /* 0x002fe40000000f00 */
[----:B---3--:R-:W-:Y:S02]  /*d950*/  MOV R21, 0x1f ;  /* 0x0000001f00157802 */ /* 0x008fe40000000f00 */
[----:B------:R-:W-:Y:S02]  /*d960*/  MOV R18, 0xffffffff ;  /* 0xffffffff00127802 */ /* 0x000fe40000000f00 */
[----:B------:R-:W-:Y:S02]  /*d970*/  MOV R16, 0xd990 ;  /* 0x0000d99000107802 */ /* 0x000fe40000000f00 */
[----:B0-2-4-:R-:W-:Y:S05]  /*d980*/  CALL.REL.NOINC `($__internal_160_$__cuda_sm70_shflsync_idx_p) ;  /* 0x0000059000007944 */ /* 0x015fea0003c00000 */
        /* <DEDUP_REMOVED lines=21> */
[----:B------:R-:W-:Y:S01]  /*dae0*/  HFMA2.MMA R231, -RZ, RZ, 0, 5.9604644775390625e-08 ;  /* 0x00000001ffe77435 */ /* 0x000fe200000001ff */
[----:B-1----:R-:W-:-:S02]  /*daf0*/  MOV R222, R18 ;  /* 0x0000001200de7202 */ /* 0x002fc40000000f00 */
[----:B------:R-:W-:Y:S02]  /*db00*/  MOV R18, R226 ;  /* 0x000000e200127202 */ /* 0x000fe40000000f00 */
[----:B0-----:R-:W-:Y:S02]  /*db10*/  MOV R20, 0x1f ;  /* 0x0000001f00147802 */ /* 0x001fe40000000f00 */
[----:B------:R-:W-:Y:S02]  /*db20*/  MOV R233, 0xffffffff ;  /* 0xffffffff00e97802 */ /* 0x000fe40000000f00 */
[----:B------:R-:W-:Y:S02]  /*db30*/  MOV R16, 0xdb50 ;  /* 0x0000db5000107802 */ /* 0x000fe40000000f00 */
[----:B------:R-:W-:Y:S05]  /*db40*/  CALL.REL.NOINC `($__internal_159_$__cuda_sm70_shflsync_down) ;  /* 0x0000039000007944 */ /* 0x000fea0003c00000 */
[----:B-1----:R-:W-:Y:S01]  /*db50*/  MOV R228, R231 ;  /* 0x000000e700e47202 */ /* 0x002fe20000000f00 */
[----:B------:R-:W-:Y:S01]  /*db60*/  HFMA2.MMA R231, -RZ, RZ, 0, 5.9604644775390625e-08 ;  /* 0x00000001ffe77435 */ /* 0x000fe200000001ff */
[----:B0-----:R-:W-:Y:S02]  /*db70*/  MOV R18, R224 ;  /* 0x000000e000127202 */ /* 0x001fe40000000f00 */
[----:B------:R-:W-:-:S02]  /*db80*/  MOV R20, 0x1f ;  /* 0x0000001f00147802 */ /* 0x000fc40000000f00 */
[----:B------:R-:W-:Y:S02]  /*db90*/  MOV R233, 0xffffffff ;  /* 0xffffffff00e97802 */ /* 0x000fe40000000f00 */
[----:B------:R-:W-:Y:S02]  /*dba0*/  MOV R16, 0xdbc0 ;  /* 0x0000dbc000107802 */ /* 0x000fe40000000f00 */
[----:B------:R-:W-:Y:S05]  /*dbb0*/  CALL.REL.NOINC `($__internal_159_$__cuda_sm70_shflsync_down) ;  /* 0x0000032000007944 */ /* 0x000fea0003c00000 */
[----:B-1----:R-:W-:Y:S01]  /*dbc0*/  MOV R229, R231 ;  /* 0x000000e700e57202 */ /* 0x002fe20000000f00 */
[----:B------:R-:W-:Y:S01]  /*dbd0*/  HFMA2.MMA R231, -RZ, RZ, 0, 5.9604644775390625e-08 ;  /* 0x00000001ffe77435 */ /* 0x000fe200000001ff */
[----:B0-----:R-:W-:Y:S02]  /*dbe0*/  MOV R18, R23 ;  /* 0x0000001700127202 */ /* 0x001fe40000000f00 */
[----:B------:R-:W-:Y:S02]  /*dbf0*/  MOV R20, 0x1f ;  /* 0x0000001f00147802 */ /* 0x000fe40000000f00 */
[----:B------:R-:W-:Y:S02]  /*dc00*/  MOV R233, 0xffffffff ;  /* 0xffffffff00e97802 */ /* 0x000fe40000000f00 */
[----:B------:R-:W-:-:S02]  /*dc10*/  MOV R16, 0xdc30 ;  /* 0x0000dc3000107802 */ /* 0x000fc40000000f00 */
        /* <DEDUP_REMOVED lines=8> */
[C---:B------:R-:W-:Y:S01]  /*dca0*/  FMUL.FTZ R226, R12.reuse, R225 ;  /* 0x000000e10ce27220 */ /* 0x040fe20000410000 */
[----:B------:R-:W-:Y:S01]  /*dcb0*/  MOV R19, R12 ;  /* 0x0000000c00137202 */ /* 0x000fe20000000f00 */
[-C--:B------:R-:W-:Y:S01]  /*dcc0*/  FMUL.FTZ R224, R12, R230.reuse ;  /* 0x000000e60ce07220 */ /* 0x080fe20000410000 */
[----:B0-----:R-:W-:Y:S01]  /*dcd0*/  HFMA2.MMA R20, -RZ, RZ, 0, 0 ;  /* 0x00000000ff147435 */ /* 0x001fe200000001ff */
[-C--:B------:R-:W-:Y:S01]  /*dce0*/  FMUL.FTZ R16, R14, R230.reuse ;  /* 0x000000e60e107220 */ /* 0x080fe20000410000 */
[----:B------:R-:W-:Y:S01]  /*dcf0*/  MOV R21, 0x1f ;  /* 0x0000001f00157802 */ /* 0x000fe20000000f00 */
[-C--:B------:R-:W-:Y:S01]  /*dd00*/  FMUL.FTZ R12, R15, R230.reuse ;  /* 0x000000e60f0c7220 */ /* 0x080fe20000410000 */
[----:B------:R-:W-:Y:S01]  /*dd10*/  MOV R18, 0xffffffff ;  /* 0xffffffff00127802 */ /* 0x000fe20000000f00 */
[----:B------:R-:W-:-:S02]  /*dd20*/  FMUL.FTZ R235, R13, R230 ;  /* 0x000000e60deb7220 */ /* 0x000fc40000410000 */
[-C--:B------:R-:W-:Y:S01]  /*dd30*/  FFMA.FTZ R233, R15, R225.reuse, R16 ;  /* 0x000000e10fe97223 */ /* 0x080fe20000010010 */
[----:B------:R-:W-:Y:S01]  /*dd40*/  MOV R16, 0xdd70 ;  /* 0x0000dd7000107802 */ /* 0x000fe20000000f00 */
[----:B------:R-:W-:Y:S02]  /*dd50*/  FFMA.FTZ R230, R14, R225, -R12 ;  /* 0x000000e10ee67223 */ /* 0x000fe4000001080c */
[----:B-1----:R-:W-:Y:S05]  /*dd60*/  CALL.REL.NOINC `($__internal_160_$__cuda_sm70_shflsync_idx_p) ;  /* 0x000001b000007944 */ /* 0x002fea0003c00000 */
[----:B0-----:R-:W-:Y:S01]  /*dd70*/  HFMA2.MMA R20, -RZ, RZ, 0, 0 ;  /* 0x00000000ff147435 */ /* 0x001fe200000001ff */
[----:B-1----:R-:W-:Y:S02]  /*dd80*/  MOV R232, R18 ;  /* 0x0000001200e87202 */ /* 0x002fe40000000f00 */
[----:B------:R-:W-:Y:S02]  /*dd90*/  MOV R19, R13 ;  /* 0x0000000d00137202 */ /* 0x000fe40000000f00 */
[----:B------:R-:W-:Y:S02]  /*dda0*/  MOV R21, 0x1f ;  /* 0x0000001f00157802 */ /* 0x000fe40000000f00 */
[----:B------:R-:W-:Y:S02]  /*ddb0*/  MOV R18, 0xffffffff ;  /* 0xffffffff00127802 */ /* 0x000fe40000000f00 */
[----:B------:R-:W-:-:S02]  /*ddc0*/  MOV R16, 0xdde0 ;  /* 0x0000dde000107802 */ /* 0x000fc40000000f00 */
[----:B------:R-:W-:Y:S05]  /*ddd0*/  CALL.REL.NOINC `($__internal_160_$__cuda_sm70_shflsync_idx_p) ;  /* 0x0000014000007944 */ /* 0x000fea0003c00000 */
[----:B0-----:R-:W-:Y:S01]  /*dde0*/  HFMA2.MMA R20, -RZ, RZ, 0, 0 ;  /* 0x00000000ff147435 */ /* 0x001fe200000001ff */
[----:B-1----:R-:W-:-:S02]  /*ddf0*/  MOV R234, R18 ;  /* 0x0000001200ea7202 */ /* 0x002fc40000000f00 */
[----:B------:R-:W-:Y:S02]  /*de00*/  MOV R19, R14 ;  /* 0x0000000e00137202 */ /* 0x000fe40000000f00 */
[----:B------:R-:W-:Y:S02]  /*de10*/  MOV R21, 0x1f ;  /* 0x0000001f00157802 */ /* 0x000fe40000000f00 */
[----:B------:R-:W-:Y:S02]  /*de20*/  MOV R18, 0xffffffff ;  /* 0xffffffff00127802 */ /* 0x000fe40000000f00 */
[----:B------:R-:W-:Y:S02]  /*de30*/  MOV R16, 0xde50 ;  /* 0x0000de5000107802 */ /* 0x000fe40000000f00 */
[----:B------:R-:W-:Y:S05]  /*de40*/  CALL.REL.NOINC `($__internal_160_$__cuda_sm70_shflsync_idx_p) ;  /* 0x000000d000007944 */ /* 0x000fea0003c00000 */
[----:B0-----:R-:W-:Y:S01]  /*de50*/  HFMA2.MMA R20, -RZ, RZ, 0, 0 ;  /* 0x00000000ff147435 */ /* 0x001fe200000001ff */
[----:B-1----:R-:W-:Y:S02]  /*de60*/  MOV R236, R18 ;  /* 0x0000001200ec7202 */ /* 0x002fe40000000f00 */
[----:B------:R-:W-:Y:S02]  /*de70*/  MOV R19, R15 ;  /* 0x0000000f00137202 */ /* 0x000fe40000000f00 */
[----:B------:R-:W-:-:S02]  /*de80*/  MOV R21, 0x1f ;  /* 0x0000001f00157802 */ /* 0x000fc40000000f00 */
[----:B------:R-:W-:Y:S02]  /*de90*/  MOV R18, 0xffffffff ;  /* 0xffffffff00127802 */ /* 0x000fe40000000f00 */
[----:B------:R-:W-:Y:S02]  /*dea0*/  MOV R16, 0xdec0 ;  /* 0x0000dec000107802 */ /* 0x000fe40000000f00 */
[----:B------:R-:W-:Y:S05]  /*deb0*/  CALL.REL.NOINC `($__internal_160_$__cuda_sm70_shflsync_idx_p) ;  /* 0x0000006000007944 */ /* 0x000fea0003c00000 */
[----:B01----:R-:W-:Y:S01]  /*dec0*/  MOV R19, R18 ;  /* 0x0000001200137202 */ /* 0x003fe20000000f00 */
[----:B------:R-:W-:Y:S05]  /*ded0*/  BRA `(.L_x_6671) ;  /* 0xffff910000007947 */ /* 0x000fea000383ffff */
        .weak           $__internal_159_$__cuda_sm70_shflsync_down
        .type           $__internal_159_$__cuda_sm70_shflsync_down,@function
        .size           $__internal_159_$__cuda_sm70_shflsync_down,($__internal_160_$__cuda_sm70_shflsync_idx_p - $__internal_159_$__cuda_sm70_shflsync_down)
$__internal_159_$__cuda_sm70_shflsync_down:
[----:B------:R-:W-:Y:S01]  /*dee0*/  HFMA2.MMA R17, -RZ, RZ, 0, 0 ;  /* 0x00000000ff117435 */ /* 0x000fe200000001ff */
[----:B------:R-:W-:Y:S04]  /*def0*/  WARPSYNC R233 ;  /* 0x000000e900007348 */ /* 0x000fe80003800000 */
[----:B------:R0:W1:Y:S01]  /*df00*/  SHFL.DOWN PT, R231, R18, R231, R20 ;  /* 0x080000e712e77389 */ /* 0x00006200000e0014 */
[----:B------:R-:W-:Y:S05]  /*df10*/  RET.REL.NODEC R16 `(_Z25selective_scan_bwd_kernelI32Selective_Scan_bwd_kernel_traitsILi64ELi16ELb1ELb0ELb1ELb0ELb1EN3c108BFloat16ENS1_7complexIfEEEEv12SSMParamsBwd) ;  /* 0xffff20e010007950 */ /* 0x000fea0003c3ffff */
        .weak           $__internal_160_$__cuda_sm70_shflsync_idx_p
        .type           $__internal_160_$__cuda_sm70_shflsync_idx_p,@function
        .size           $__internal_160_$__cuda_sm70_shflsync_idx_p,($__internal_161_$__cuda_sm70_shflsync_up - $__internal_160_$__cuda_sm70_shflsync_idx_p)
$__internal_160_$__cuda_sm70_shflsync_idx_p:
[----:B------:R-:W-:Y:S01]  /*df20*/  MOV R17, 0x0 ;  /* 0x0000000000117802 */ /* 0x000fe20000000f00 */
[----:B------:R-:W-:Y:S04]  /*df30*/  WARPSYNC R18 ;  /* 0x0000001200007348 */ /* 0x000fe80003800000 */
[----:B------:R0:W1:Y:S01]  /*df40*/  SHFL.IDX PT, R18, R19, R20, R21 ;  /* 0x0000001413127389 */ /* 0x00006200000e0015 */
[----:B------:R-:W-:Y:S05]  /*df50*/  RET.REL.NODEC R16 `(_Z25selective_scan_bwd_kernelI32Selective_Scan_bwd_kernel_traitsILi64ELi16ELb1ELb0ELb1ELb0ELb1EN3c108BFloat16ENS1_7complexIfEEEEv12SSMParamsBwd) ;  /* 0xffff20a010007950 */ /* 0x000fea0003c3ffff */
        .weak           $__internal_161_$__cuda_sm70_shflsync_up
        .type           $__internal_161_$__cuda_sm70_shflsync_up,@function
        .size           $__internal_161_$__cuda_sm70_shflsync_up,(.L_x_14593 - $__internal_161_$__cuda_sm70_shflsync_up)
$__internal_161_$__cuda_sm70_shflsync_up:
[----:B------:R-:W-:Y:S01]  /*df60*/  HFMA2.MMA R17, -RZ, RZ, 0, 0 ;  /* 0x00000000ff117435 */ /* 0x000fe200000001ff */
[----:B------:R-:W-:Y:S04]  /*df70*/  WARPSYNC R216 ;  /* 0x000000d800007348 */ /* 0x000fe80003800000 */
[----:B------:R0:W1:Y:S01]  /*df80*/  SHFL.UP PT, R21, R211, R214, R21 ;  /* 0x040000d6d3157389 */ /* 0x00006200000e0015 */
[----:B------:R-:W-:Y:S05]  /*df90*/  RET.REL.NODEC R16 `(_Z25selective_scan_bwd_kernelI32Selective_Scan_bwd_kernel_traitsILi64ELi16ELb1ELb0ELb1ELb0ELb1EN3c108BFloat16ENS1_7complexIfEEEEv12SSMParamsBwd) ;  /* 0xffff206010007950 */ /* 0x000fea0003c3ffff */
.L_x_6672:
        /* <DEDUP_REMOVED lines=14> */
.L_x_14593:


//--------------------- .text._Z25selective_scan_bwd_kernelI32Selective_Scan_bwd_kernel_traitsILi64ELi16ELb1ELb0ELb1ELb1ELb0EN3c108BFloat16ENS1_7complexIfEEEEv12SSMParamsBwd --------------------------
	.section	.text._Z25selective_scan_bwd_kernelI32Selective_Scan_bwd_kernel_traitsILi64ELi16ELb1ELb0ELb1ELb1ELb0EN3c108BFloat16ENS1_7complexIfEEEEv12SSMParamsBwd,"ax",@progbits
	.sectioninfo	@"SHI_REGISTERS=254"
	.align	128
        .global         _Z25selective_scan_bwd_kernelI32Selective_Scan_bwd_kernel_traitsILi64ELi16ELb1ELb0ELb1ELb1ELb0EN3c108BFloat16ENS1_7complexIfEEEEv12SSMParamsBwd
        .type           _Z25selective_scan_bwd_kernelI32Selective_Scan_bwd_kernel_traitsILi64ELi16ELb1ELb0ELb1ELb1ELb0EN3c108BFloat16ENS1_7complexIfEEEEv12SSMParamsBwd,@function
        .size           _Z25selective_scan_bwd_kernelI32Selective_Scan_bwd_kernel_traitsILi64ELi16ELb1ELb0ELb1ELb1ELb0EN3c108BFloat16ENS1_7complexIfEEEEv12SSMParamsBwd,(.L_x_14596 - _Z25selective_scan_bwd_kernelI32Selective_Scan_bwd_kernel_traitsILi64ELi16ELb1ELb0ELb1ELb1ELb0EN3c108BFloat16ENS1_7complexIfEEEEv12SSMParamsBwd)
        .other          _Z25selective_scan_bwd_kernelI32Selective_Scan_bwd_kernel_traitsILi64ELi16ELb1ELb0ELb1ELb1ELb0EN3c108BFloat16ENS1_7complexIfEEEEv12SSMParamsBwd,@"STO_CUDA_ENTRY STV_DEFAULT"
_Z25selective_scan_bwd_kernelI32Selective_Scan_bwd_kernel_traitsILi64ELi16ELb1ELb0ELb1ELb1ELb0EN3c108BFloat16ENS1_7complexIfEEEEv12SSMParamsBwd:
.text._Z25selective_scan_bwd_kernelI32Selective_Scan_bwd_kernel_traitsILi64ELi16ELb1ELb0ELb1ELb1ELb0EN3c108BFloat16ENS1_7complexIfEEEEv12SSMParamsBwd:
        /* <DEDUP_REMOVED lines=15> */
[C---:B------:R-:W-:Y:S01]  /*00f0*/  IMAD R21, R109.reuse, c[0x0][0x280], RZ ;  /* 0x0000a0006d157a24 */ /* 0x040fe200078e02ff */
[----:B------:R-:W-:Y:S01]  /*0100*/  ISETP.NE.AND P3, PT, RZ, c[0x0][0x178], PT ;  /* 0x00005e00ff007a0c */ /* 0x000fe20003f65270 */
[----:B------:R-:W4:Y:S01]  /*0110*/  S2R R108, SR_CTAID.X ;  /* 0x00000000006c7919 */ /* 0x000f220000002500 */
[----:B------:R-:W5:Y:S01]  /*0120*/  I2F.RP R0, R17 ;  /* 0x0000001100007306 */ /* 0x000f620000209400 */
[----:B0-----:R-:W-:Y:S01]  /*0130*/  IABS R2, R110 ;  /* 0x0000006e00027213 */ /* 0x001fe20000000000 */
[----:B------:R-:W-:Y:S01]  /*0140*/  IMAD R19, R109, c[0x0][0x1e8], RZ ;  /* 0x00007a006d137a24 */ /* 0x000fe200078e02ff */
[----:B------:R-:W-:Y:S01]  /*0150*/  MOV R12, c[0x0][0x174] ;  /* 0x00005d00000c7a02 */ /* 0x000fe20000000f00 */
[C---:B------:R-:W-:Y:S01]  /*0160*/  IMAD R21, R110.reuse, c[0x0][0x284], R21 ;  /* 0x0000a1006e157a24 */ /* 0x040fe200078e0215 */
[----:B------:R-:W-:Y:S01]  /*0170*/  UMOV UR4, URZ ;  /* 0x0000003f00047c82 */ /* 0x000fe20008000000 */
[----:B------:R-:W-:Y:S01]  /*0180*/  IMAD R19, R110, c[0x0][0x1ec], R19 ;  /* 0x00007b006e137a24 */ /* 0x000fe200078e0213 */
[----:B------:R-:W-:Y:S01]  /*0190*/  UMOV UR5, URZ ;  /* 0x0000003f00057c82 */ /* 0x000fe20008000000 */
[----:B------:R-:W-:Y:S01]  /*01a0*/  CS2R R216, SRZ ;  /* 0x0000000000d87805 */ /* 0x000fe2000001ff00 */
[----:B------:R-:W-:Y:S01]  /*01b0*/  CS2R R102, SRZ ;  /* 0x0000000000667805 */ /* 0x000fe2000001ff00 */
[----:B------:R-:W-:Y:S01]  /*01c0*/  HFMA2.MMA R104, -RZ, RZ, 0, 0 ;  /* 0x00000000ff687435 */ /* 0x000fe200000001ff */
[----:B------:R-:W-:Y:S01]  /*01d0*/  MOV R101, RZ ;  /* 0x000000ff00657202 */ /* 0x000fe20000000f00 */
[----:B-----5:R-:W0:Y:S01]  /*01e0*/  MUFU.RCP R0, R0 ;  /* 0x0000000000007308 */ /* 0x020e220000001000 */
[----:B----4-:R-:W-:-:S05]  /*01f0*/  SHF.R.S32.HI R107, RZ, 0x1f, R108 ;  /* 0x0000001fff6b7819 */ /* 0x010fca000001146c */
[C---:B-1----:R-:W-:Y:S02]  /*0200*/  IMAD R5, R107.reuse, c[0x0][0x1d0], RZ ;  /* 0x000074006b057a24 */ /* 0x042fe400078e02ff */
[C---:B------:R-:W-:Y:S01]  /*0210*/  IMAD R13, R107.reuse, c[0x0][0x1e0], RZ ;  /* 0x000078006b0d7a24 */ /* 0x040fe200078e02ff */
[----:B0-----:R-:W-:Y:S01]  /*0220*/  IADD3 R6, R0, 0xffffffe, RZ ;  /* 0x0ffffffe00067810 */ /* 0x001fe20007ffe0ff */
[----:B------:R-:W-:Y:S02]  /*0230*/  IMAD R15, R107, c[0x0][0x278], RZ ;  /* 0x00009e006b0f7a24 */ /* 0x000fe400078e02ff */
[C---:B------:R-:W-:Y:S01]  /*0240*/  IMAD R9, R108.reuse, c[0x0][0x1d4], R5 ;  /* 0x000075006c097a24 */ /* 0x040fe200078e0205 */
[----:B------:R0:W1:Y:S01]  /*0250*/  F2I.FTZ.U32.TRUNC.NTZ R7, R6 ;  /* 0x0000000600077305 */ /* 0x000062000021f000 */
[----:B------:R-:W-:-:S04]  /*0260*/  IMAD.WIDE.U32 R4, R108, c[0x0][0x1e0], RZ ;  /* 0x000078006c047a25 */ /* 0x000fc800078e00ff */
[C---:B------:R-:W-:Y:S02]  /*0270*/  IMAD R13, R108.reuse, c[0x0][0x1e4], R13 ;  /* 0x000079006c0d7a24 */ /* 0x040fe400078e020d */
[----:B------:R-:W-:Y:S01]  /*0280*/  IMAD R15, R108, c[0x0][0x27c], R15 ;  /* 0x00009f006c0f7a24 */ /* 0x000fe200078e020f */
[----:B0-----:R-:W-:Y:S02]  /*0290*/  HFMA2.MMA R6, -RZ, RZ, 0, 0 ;  /* 0x00000000ff067435 */ /* 0x001fe400000001ff */
[----:B------:R-:W-:Y:S01]  /*02a0*/  IADD3 R5, R5, R13, RZ ;  /* 0x0000000d05057210 */ /* 0x000fe20007ffe0ff */
[----:B------:R-:W-:Y:S01]  /*02b0*/  IMAD R23, R107, c[0x0][0x1b0], RZ ;  /* 0x00006c006b177a24 */ /* 0x000fe200078e02ff */
[----:B------:R-:W-:-:S03]  /*02c0*/  LEA R13, R12, 0xfffffc00, 0xa ;  /* 0xfffffc000c0d7811 */ /* 0x000fc600078e50ff */
[----:B------:R-:W-:Y:S01]  /*02d0*/  IMAD.WIDE.U32 R4, R110, c[0x0][0x1e8], R4 ;  /* 0x00007a006e047a25 */ /* 0x000fe200078e0004 */
[----:B-1----:R-:W-:-:S03]  /*02e0*/  IADD3 R8, RZ, -R7, RZ ;  /* 0x80000007ff087210 */ /* 0x002fc60007ffe0ff */
[----:B------:R-:W-:Y:S02]  /*02f0*/  IMAD R23, R108, c[0x0][0x1b4], R23 ;  /* 0x00006d006c177a24 */ /* 0x000fe400078e0217 */
[----:B------:R-:W-:Y:S01]  /*0300*/  IMAD R3, R8, R17, RZ ;  /* 0x0000001108037224 */ /* 0x000fe200078e02ff */
[----:B------:R-:W-:-:S03]  /*0310*/  LOP3.LUT R8, R110, c[0x0][0x178], RZ, 0x3c, !PT ;  /* 0x00005e006e087a12 */ /* 0x000fc600078e3cff */
[----:B------:R-:W-:Y:S01]  /*0320*/  IMAD.HI.U32 R7, R7, R3, R6 ;  /* 0x0000000307077227 */ /* 0x000fe200078e0006 */
[----:B------:R-:W-:-:S05]  /*0330*/  ISETP.GE.AND P5, PT, R8, RZ, PT ;  /* 0x000000ff0800720c */ /* 0x000fca0003fa6270 */
[----:B------:R-:W-:-:S04]  /*0340*/  IMAD.HI.U32 R106, R7, R2, RZ ;  /* 0x00000002076a7227 */ /* 0x000fc800078e00ff */
[----:B------:R-:W-:Y:S01]  /*0350*/  IMAD.WIDE.U32 R6, R108, c[0x0][0x278], RZ ;  /* 0x00009e006c067a25 */ /* 0x000fe200078e00ff */
[----:B------:R-:W-:-:S04]  /*0360*/  IADD3 R0, -R106, RZ, RZ ;  /* 0x000000ff6a007210 */ /* 0x000fc80007ffe1ff */
[----:B------:R-:W-:Y:S01]  /*0370*/  IADD3 R7, R7, R15, RZ ;  /* 0x0000000f07077210 */ /* 0x000fe20007ffe0ff */
[----:B------:R-:W-:Y:S01]  /*0380*/  IMAD R0, R17, R0, R2 ;  /* 0x0000000011007224 */ /* 0x000fe200078e0202 */
[----:B------:R-:W-:Y:S01]  /*0390*/  SHF.R.S32.HI R15, RZ, 0x1f, R13 ;  /* 0x0000001fff0f7819 */ /* 0x000fe2000001140d */
        /* <DEDUP_REMOVED lines=13> */
[C---:B------:R-:W-:Y:S02]  /*0470*/  IADD3 R2, P0, R13.reuse, R2, RZ ;  /* 0x000000020d027210 */ /* 0x040fe40007f1e0ff */
[----:B------:R-:W-:Y:S02]  /*0480*/  @!P5 IADD3 R106, -R106, RZ, RZ ;  /* 0x000000ff6a6ad210 */ /* 0x000fe40007ffe1ff */
[----:B------:R-:W-:Y:S02]  /*0490*/  @!P3 LOP3.LUT R106, RZ, c[0x0][0x178], RZ, 0x33, !PT ;  /* 0x00005e00ff6aba12 */ /* 0x000fe400078e33ff */
[C---:B------:R-:W-:Y:S02]  /*04a0*/  IADD3 R0, P3, R13.reuse, R4, RZ ;  /* 0x000000040d007210 */ /* 0x040fe40007f7e0ff */
[----:B------:R-:W-:Y:S01]  /*04b0*/  IADD3 R13, P4, R13, R6, RZ ;  /* 0x000000060d0d7210 */ /* 0x000fe20007f9e0ff */
[----:B------:R-:W-:Y:S01]  /*04c0*/  IMAD.WIDE.U32 R8, R106, c[0x0][0x1c8], R8 ;  /* 0x000072006a087a25 */ /* 0x000fe200078e0008 */
[----:B------:R-:W-:-:S02]  /*04d0*/  SHF.R.S32.HI R105, RZ, 0x1f, R106 ;  /* 0x0000001fff697819 */ /* 0x000fc4000001146a */
[C---:B------:R-:W-:Y:S02]  /*04e0*/  IADD3.X R6, R15.reuse, R7, R21, P4, !PT ;  /* 0x000000070f067210 */ /* 0x040fe400027fe415 */
[----:B------:R-:W-:Y:S01]  /*04f0*/  IADD3.X R17, R15, R3, R17, P0, !PT ;  /* 0x000000030f117210 */ /* 0x000fe200007fe411 */
[----:B------:R-:W-:Y:S01]  /*0500*/  IMAD R7, R105, c[0x0][0x1c8], RZ ;  /* 0x0000720069077a24 */ /* 0x000fe200078e02ff */
[----:B------:R-:W-:Y:S02]  /*0510*/  IADD3.X R5, R15, R5, R19, P3, !PT ;  /* 0x000000050f057210 */ /* 0x000fe40001ffe413 */
[----:B------:R-:W-:Y:S01]  /*0520*/  LEA R3, R12, 0xfffff800, 0xb ;  /* 0xfffff8000c037811 */ /* 0x000fe200078e58ff */
[----:B------:R-:W-:Y:S01]  /*0530*/  IMAD R15, R106, c[0x0][0x1cc], R7 ;  /* 0x000073006a0f7a24 */ /* 0x000fe200078e0207 */
[----:B------:R-:W-:Y:S02]  /*0540*/  ISETP.NE.U32.AND P0, PT, RZ, c[0x0][0x260], PT ;  /* 0x00009800ff007a0c */ /* 0x000fe40003f05070 */
[----:B------:R-:W-:-:S02]  /*0550*/  ISETP.GE.AND P5, PT, R12, 0x1, PT ;  /* 0x000000010c00780c */ /* 0x000fc40003fa6270 */
[----:B------:R-:W-:Y:S02]  /*0560*/  LEA R12, P6, R2, c[0x0][0x240], 0x1 ;  /* 0x00009000020c7a11 */ /* 0x000fe400078c08ff */
[----:B------:R-:W-:Y:S02]  /*0570*/  LEA R7, P3, R0, c[0x0][0x248], 0x1 ;  /* 0x0000920000077a11 */ /* 0x000fe400078608ff */
[----:B------:R-:W-:Y:S02]  /*0580*/  IADD3 R97, P4, R3, R8, RZ ;  /* 0x0000000803617210 */ /* 0x000fe40007f9e0ff */
[----:B------:R-:W-:Y:S02]  /*0590*/  IADD3 R4, R9, R15, RZ ;  /* 0x0000000f09047210 */ /* 0x000fe40007ffe0ff */
[----:B------:R-:W-:Y:S02]  /*05a0*/  ISETP.NE.AND.EX P0, PT, RZ, c[0x0][0x264], PT, P0 ;  /* 0x00009900ff007a0c */ /* 0x000fe40003f05300 */
[----:B------:R-:W-:-:S02]  /*05b0*/  LEA.HI.X R9, R2, c[0x0][0x244], R17, 0x1, P6 ;  /* 0x0000910002097a11 */ /* 0x000fc400030f0c11 */
[----:B------:R-:W-:Y:S02]  /*05c0*/  LEA.HI.X R8, R0, c[0x0][0x24c], R5, 0x1, P3 ;  /* 0x0000930000087a11 */ /* 0x000fe400018f0c05 */
[----:B------:R-:W-:Y:S02]  /*05d0*/  LEA.HI.X.SX32 R2, R3, R4, 0x1, P4 ;  /* 0x0000000403027211 */ /* 0x000fe400020f0eff */
[----:B------:R-:W-:Y:S02]  /*05e0*/  ISETP.NE.U32.AND P3, PT, RZ, c[0x0][0x328], PT ;  /* 0x0000ca00ff007a0c */ /* 0x000fe40003f65070 */
[----:B------:R-:W-:Y:S02]  /*05f0*/  ISETP.NE.U32.AND P4, PT, RZ, c[0x0][0x348], PT ;  /* 0x0000d200ff007a0c */ /* 0x000fe40003f85070 */
[----:B------:R-:W-:Y:S01]  /*0600*/  ISETP.NE.AND.EX P3, PT, RZ, c[0x0][0x32c], PT, P3 ;  /* 0x0000cb00ff007a0c */ /* 0x000fe20003f65330 */
[----:B------:R-:W-:Y:S01]  /*0610*/  @P0 IMAD R0, R108, c[0x0][0x164], R110 ;  /* 0x000059006c000a24 */ /* 0x000fe200078e026e */
[----:B------:R-:W-:-:S02]  /*0620*/  ISETP.NE.AND.EX P4, PT, RZ, c[0x0][0x34c], PT, P4 ;  /* 0x0000d300ff007a0c */ /* 0x000fc40003f85340 */
[C---:B------:R-:W-:Y:S01]  /*0630*/  LEA R4, P6, R13.reuse, c[0x0][0x308], 0x1 ;  /* 0x0000c2000d047a11 */ /* 0x040fe200078c08ff */
[----:B------:R-:W-:Y:S01]  /*0640*/  @P0 IMAD R0, R0, c[0x0][0x174], RZ ;  /* 0x00005d0000000a24 */ /* 0x000fe200078e02ff */
[----:B------:R-:W-:Y:S02]  /*0650*/  @P0 MOV R219, 0x10 ;  /* 0x0000001000db0802 */ /* 0x000fe40000000f00 */
[----:B------:R-:W-:Y:S01]  /*0660*/  LEA.HI.X R5, R13, c[0x0][0x30c], R6, 0x1, P6 ;  /* 0x0000c3000d057a11 */ /* 0x000fe200030f0c06 */
[----:B------:R-:W-:Y:S01]  /*0670*/  @P0 IMAD R0, R0, c[0x0][0x16c], RZ ;  /* 0x00005b0000000a24 */ /* 0x000fe200078e02ff */
[----:B------:R-:W-:-:S03]  /*0680*/  LEA R98, P6, R97, c[0x0][0x230], 0x1 ;  /* 0x00008c0061627a11 */ /* 0x000fc600078c08ff */
[----:B------:R-:W-:Y:S01]  /*0690*/  @P0 IMAD.WIDE R218, R0, R219, c[0x0][0x260] ;  /* 0x0000980000da0625 */ /* 0x000fe200078e02db */
[----:B------:R-:W-:Y:S01]  /*06a0*/  LEA.HI.X R97, R97, c[0x0][0x234], R2, 0x1, P6 ;  /* 0x00008d0061617a11 */ /* 0x000fe200030f0c02 */
        /* <DEDUP_REMOVED lines=11> */
[----:B------:R-:W-:Y:S01]  /*0760*/  UMOV UR6, URZ ;  /* 0x0000003f00067c82 */ /* 0x000fe20008000000 */
[----:B------:R-:W2:Y:S01]  /*0770*/  S2R R99, SR_LANEID ;  /* 0x0000000000637919 */ /* 0x000ea20000000000 */
[----:B------:R-:W-:Y:S02]  /*0780*/  MOV R101, RZ ;  /* 0x000000ff00657202 */ /* 0x000fe40000000f00 */
[----:B------:R-:W-:Y:S02]  /*0790*/  MOV R104, RZ ;  /* 0x000000ff00687202 */ /* 0x000fe40000000f00 */
        /* <DEDUP_REMOVED lines=8> */
.L_x_6808:
[----:B------:R-:W-:Y:S01]  /*0820*/  BAR.SYNC.DEFER_BLOCKING 0x0 ;  /* 0x0000000000007b1d */ /* 0x000fe20000010000 */
[----:B------:R-:W-:Y:S02]  /*0830*/  SHF.L.U32 R0, R100, 0x1, RZ ;  /* 0x0000000164007819 */ /* 0x000fe400000006ff */
[----:B0-----:R-:W-:-:S02]  /*0840*/  MOV R2, UR20 ;  /* 0x0000001400027c02 */ /* 0x001fc40008000f00 */
[----:B------:R-:W-:Y:S02]  /*0850*/  LOP3.LUT R0, R0, 0xffffffc0, RZ, 0xc0, !PT ;  /* 0xffffffc000007812 */ /* 0x000fe400078ec0ff */
[----:B------:R-:W-:Y:S02]  /*0860*/  MOV R3, UR21 ;  /* 0x0000001500037c02 */ /* 0x000fe40008000f00 */
[----:B----4-:R-:W-:-:S05]  /*0870*/  LOP3.LUT R5, R0, 0x1f, R100, 0xf8, !PT ;  /* 0x0000001f00057812 */ /* 0x010fca00078ef864 */
[----:B------:R-:W-:-:S05]  /*0880*/  IMAD.WIDE R2, R5, 0x10, R2 ;  /* 0x0000001005027825 */ /* 0x000fca00078e0202 */
[----:B------:R-:W2:Y:S04]  /*0890*/  LDG.E.128 R12, [R2.64] ;  /* 0x00000010020c7981 */ /* 0x000ea8000c1e1d00 */
[----:B------:R-:W4:Y:S01]  /*08a0*/  LDG.E.128 R16, [R2.64+0x200] ;  /* 0x0002001002107981 */ /* 0x000f22000c1e1d00 */
[----:B------:R-:W-:Y:S01]  /*08b0*/  IADD3 R94, R0, R99, RZ ;  /* 0x00000063005e7210 */ /* 0x000fe20007ffe0ff */
[----:B------:R-:W-:-:S03]  /*08c0*/  HFMA2.MMA R8, -RZ, RZ, 0, 9.5367431640625e-07 ;  /* 0x00000010ff087435 */ /* 0x000fc600000001ff */
[----:B------:R-:W-:-:S07]  /*08d0*/  IADD3 R10, R94, R99, RZ ;  /* 0x000000635e0a7210 */ /* 0x000fce0007ffe0ff */
[----:B---3--:R-:W-:Y:S01]  /*08e0*/  IMAD.WIDE R8, R5, R8, UR10 ;  /* 0x0000000a05087e25 */ /* 0x008fe2000f8e0208 */
[----:B--2---:R-:W-:Y:S04]  /*08f0*/  STS.128 [R94.X16], R12 ;  /* 0x0000000c5e007388 */ /* 0x004fe8000000cc00 */
[----:B----4-:R0:W-:Y:S01]  /*0900*/  STS.128 [R94.X16+0x200], R16 ;  /* 0x000200105e007388 */ /* 0x0101e2000000cc00 */
[----:B------:R-:W-:-:S06]  /*0910*/  NOP ;  /* 0x0000000000007918 */ /* 0x000fcc0000000000 */
[----:B------:R-:W1:Y:S04]  /*0920*/  LDS.128 R60, [R10.X16] ;  /* 0x000000000a3c7984 */ /* 0x000e68000000cc00 */
        /* <DEDUP_REMOVED lines=10> */
[----:B------:R-:W2:Y:S04]  /*09d0*/  LDS.128 R12, [R10.X16] ;  /* 0x000000000a0c7984 */ /* 0x000ea8000000cc00 */
[----:B------:R-:W-:Y:S04]  /*09e0*/  LDS.128 R4, [R10.X16+0x10] ;  /* 0x000010000a047984 */ /* 0x000fe8000000cc00 */
[----:B------:R-:W-:Y:S06]  /*09f0*/  BAR.SYNC.DEFER_BLOCKING 0x0 ;  /* 0x0000000000007b1d */ /* 0x000fec0000010000 */
[----:B0-----:R0:W3:Y:S04]  /*0a00*/  LDG.E.128 R16, [R2.64] ;  /* 0x0000001002107981 */ /* 0x0010e8000c1e1d00 */
[----:B------:R0:W4:Y:S01]  /*0a10*/  LDG.E.128 R28, [R2.64+0x200] ;  /* 0x00020010021c7981 */ /* 0x000122000c1e1d00 */
[----:B-1----:R-:W-:Y:S01]  /*0a20*/  PRMT R0, RZ, 0x5410, R60 ;  /* 0x00005410ff007816 */ /* 0x002fe2000000003c */
[----:B------:R-:W-:Y:S01]  /*0a30*/  BSSY B0, `(.L_x_6674) ;  /* 0x0000054000007945 */ /* 0x000fe20003800000 */
[----:B--2---:R-:W-:-:S02]  /*0a40*/  PRMT R86, RZ, 0x5410, R12 ;  /* 0x00005410ff567816 */ /* 0x004fc4000000000c */
[----:B------:R-:W-:Y:S02]  /*0a50*/  PRMT R84, RZ, 0x5410, R13 ;  /* 0x00005410ff547816 */ /* 0x000fe4000000000d */
        /* <DEDUP_REMOVED lines=20> */
[----:B---3--:R-:W-:Y:S04]  /*0ba0*/  STS.128 [R94.X16], R16 ;  /* 0x000000105e007388 */ /* 0x008fe8000000cc00 */
[----:B----4-:R-:W-:Y:S01]  /*0bb0*/  STS.128 [R94.X16+0x200], R28 ;  /* 0x0002001c5e007388 */ /* 0x010fe2000000cc00 */
[----:B------:R-:W-:-:S06]  /*0bc0*/  NOP ;  /* 0x0000000000007918 */ /* 0x000fcc0000000000 */
[----:B------:R-:W0:Y:S02]  /*0bd0*/  LDS.128 R20, [R10.X16] ;  /* 0x000000000a147984 */ /* 0x000e24000000cc00 */
[--C-:B0-----:R-:W-:Y:S02]  /*0be0*/  PRMT R93, RZ, 0x5410, R20.reuse ;  /* 0x00005410ff5d7816 */ /* 0x101fe40000000014 */
[----:B------:R-:W-:Y:S02]  /*0bf0*/  PRMT R92, RZ, 0x7610, R20 ;  /* 0x00007610ff5c7816 */ /* 0x000fe40000000014 */
[--C-:B------:R-:W-:Y:S01]  /*0c00*/  PRMT R91, RZ, 0x5410, R21.reuse ;  /* 0x00005410ff5b7816 */ /* 0x100fe20000000015 */
[----:B------:R-:W-:Y:S01]  /*0c10*/  FFMA.FTZ R9, R93, R0, R104 ;  /* 0x000000005d097223 */ /* 0x000fe20000010068 */
[----:B------:R-:W-:Y:S02]  /*0c20*/  PRMT R0, RZ, 0x7610, R60 ;  /* 0x00007610ff007816 */ /* 0x000fe4000000003c */
[----:B------:R-:W-:-:S02]  /*0c30*/  PRMT R90, RZ, 0x7610, R21 ;  /* 0x00007610ff5a7816 */ /* 0x000fc40000000015 */
[--C-:B------:R-:W-:Y:S01]  /*0c40*/  PRMT R89, RZ, 0x5410, R22.reuse ;  /* 0x00005410ff597816 */ /* 0x100fe20000000016 */
[----:B------:R-:W-:Y:S01]  /*0c50*/  FFMA.FTZ R0, R92, R0, R9 ;  /* 0x000000005c007223 */ /* 0x000fe20000010009 */
[----:B------:R-:W-:Y:S01]  /*0c60*/  PRMT R88, RZ, 0x7610, R22 ;  /* 0x00007610ff587816 */ /* 0x000fe20000000016 */
[----:B------:R-:W0:Y:S01]  /*0c70*/  LDS.128 R8, [R10.X16+0x10] ;  /* 0x000010000a087984 */ /* 0x000e22000000cc00 */
[----:B------:R-:W-:Y:S01]  /*0c80*/  PRMT R87, RZ, 0x5410, R23 ;  /* 0x00005410ff577816 */ /* 0x000fe20000000017 */
[----:B------:R-:W-:Y:S01]  /*0c90*/  FFMA.FTZ R3, R91, R2, R0 ;  /* 0x000000025b037223 */ /* 0x000fe20000010000 */
[----:B------:R-:W-:Y:S02]  /*0ca0*/  PRMT R0, RZ, 0x7610, R61 ;  /* 0x00007610ff007816 */ /* 0x000fe4000000003d */
[----:B------:R-:W-:Y:S02]  /*0cb0*/  PRMT R2, RZ, 0x5410, R62 ;  /* 0x00005410ff027816 */ /* 0x000fe4000000003e */
[----:B------:R-:W-:Y:S01]  /*0cc0*/  PRMT R52, RZ, 0x7610, R23 ;  /* 0x00007610ff347816 */ /* 0x000fe20000000017 */
[----:B------:R-:W-:-:S04]  /*0cd0*/  FFMA.FTZ R0, R90, R0, R3 ;  /* 0x000000005a007223 */ /* 0x000fc80000010003 */
[----:B------:R-:W-:Y:S01]  /*0ce0*/  FFMA.FTZ R3, R89, R2, R0 ;  /* 0x0000000259037223 */ /* 0x000fe20000010000 */
[----:B------:R-:W-:Y:S02]  /*0cf0*/  MOV R2, c[0x0][0x16c] ;  /* 0x00005b0000027a02 */ /* 0x000fe40000000f00 */
[----:B------:R-:W-:Y:S02]  /*0d00*/  PRMT R0, RZ, 0x7610, R62 ;  /* 0x00007610ff007816 */ /* 0x000fe4000000003e */
[----:B------:R-:W-:Y:S02]  /*0d10*/  ISETP.GE.AND P5, PT, R2, 0x1, PT ;  /* 0x000000010200780c */ /* 0x000fe40003fa6270 */
[----:B------:R-:W-:Y:S01]  /*0d20*/  PRMT R2, RZ, 0x5410, R63 ;  /* 0x00005410ff027816 */ /* 0x000fe2000000003f */
[----:B------:R-:W-:-:S04]  /*0d30*/  FFMA.FTZ R0, R88, R0, R3 ;  /* 0x0000000058007223 */ /* 0x000fc80000010003 */
[----:B------:R-:W-:Y:S01]  /*0d40*/  FFMA.FTZ R3, R87, R2, R0 ;  /* 0x0000000257037223 */ /* 0x000fe20000010000 */
[----:B------:R-:W-:-:S05]  /*0d50*/  PRMT R0, RZ, 0x7610, R63 ;  /* 0x00007610ff007816 */ /* 0x000fca000000003f */
[----:B------:R-:W-:Y:S01]  /*0d60*/  FFMA.FTZ R13, R52, R0, R3 ;  /* 0x00000000340d7223 */ /* 0x000fe20000010003 */
        /* <DEDUP_REMOVED lines=15> */
[----:B------:R-:W-:Y:S02]  /*0e60*/  FFMA.FTZ R3, R2, R3, -0.13229703903198242188 ;  /* 0xbe0778e002037423 */ /* 0x000fe40000010003 */
        /* <DEDUP_REMOVED lines=16> */
.L_x_6675:
[----:B------:R-:W-:Y:S05]  /*0f70*/  BSYNC B0 ;  /* 0x0000000000007941 */ /* 0x000fea0003800000 */
.L_x_6674:
        /* <DEDUP_REMOVED lines=41> */
.L_x_6677:
[----:B------:R-:W-:Y:S05]  /*1210*/  BSYNC B0 ;  /* 0x0000000000007941 */ /* 0x000fea0003800000 */
.L_x_6676:
        /* <DEDUP_REMOVED lines=39> */
.L_x_6679:
[----:B------:R-:W-:Y:S05]  /*1490*/  BSYNC B0 ;  /* 0x0000000000007941 */ /* 0x000fea0003800000 */
.L_x_6678:
        /* <DEDUP_REMOVED lines=39> */
.L_x_6681:
[----:B------:R-:W-:Y:S05]  /*1710*/  BSYNC B0 ;  /* 0x0000000000007941 */ /* 0x000fea0003800000 */
.L_x_6680:
        /* <DEDUP_REMOVED lines=39> */
.L_x_6683:
[----:B------:R-:W-:Y:S05]  /*1990*/  BSYNC B0 ;  /* 0x0000000000007941 */ /* 0x000fea0003800000 */
.L_x_6682:
        /* <DEDUP_REMOVED lines=39> */
.L_x_6685:
[----:B------:R-:W-:Y:S05]  /*1c10*/  BSYNC B0 ;  /* 0x0000000000007941 */ /* 0x000fea0003800000 */
.L_x_6684:
        /* <DEDUP_REMOVED lines=39> */
.L_x_6687:
[----:B------:R-:W-:Y:S05]  /*1e90*/  BSYNC B0 ;  /* 0x0000000000007941 */ /* 0x000fea0003800000 */
.L_x_6686:
        /* <DEDUP_REMOVED lines=39> */
.L_x_6689:
[----:B------:R-:W-:Y:S05]  /*2110*/  BSYNC B0 ;  /* 0x0000000000007941 */ /* 0x000fea0003800000 */
.L_x_6688:
[--C-:B------:R-:W-:Y:S01]  /*2120*/  PRMT R30, RZ, 0x5410, R7.reuse ;  /* 0x00005410ff1e7816 */ /* 0x100fe20000000007 */
[----:B------:R-:W-:Y:S01]  /*2130*/  BSSY B0, `(.L_x_6690) ;  /* 0x0000026000007945 */ /* 0x000fe20003800000 */
[----:B------:R-:W-:Y:S01]  /*2140*/  FSETP.GTU.FTZ.AND P3, PT, R36, 20, PT ;  /* 0x41a000002400780b */ /* 0x000fe20003f7c000 */
[----:B------:R-:W-:Y:S01]  /*2150*/  CS2R R34, SRZ ;  /* 0x0000000000227805 */ /* 0x000fe2000001ff00 */
[----:B------:R-:W-:Y:S01]  /*2160*/  CS2R R32, SRZ ;  /* 0x0000000000207805 */ /* 0x000fe2000001ff00 */
[----:B------:R-:W-:Y:S01]  /*2170*/  FADD.FTZ R30, R30, UR5 ;  /* 0x000000051e1e7e21 */ /* 0x000fe20008010000 */
        /* <DEDUP_REMOVED lines=33> */
.L_x_6691:
[----:B------:R-:W-:Y:S05]  /*2390*/  BSYNC B0 ;  /* 0x0000000000007941 */ /* 0x000fea0003800000 */
.L_x_6690:
        /* <DEDUP_REMOVED lines=38> */
.L_x_6693:
[----:B------:R-:W-:Y:S05]  /*2600*/  BSYNC B0 ;  /* 0x0000000000007941 */ /* 0x000fea0003800000 */
.L_x_6692:
        /* <DEDUP_REMOVED lines=38> */
.L_x_6695:
[----:B------:R-:W-:Y:S05]  /*2870*/  BSYNC B0 ;  /* 0x0000000000007941 */ /* 0x000fea0003800000 */
.L_x_6694:
        /* <DEDUP_REMOVED lines=33> */
.L_x_6697:
[----:B------:R-:W-:Y:S05]  /*2a90*/  BSYNC B0 ;  /* 0x0000000000007941 */ /* 0x000fea0003800000 */
.L_x_6696:
        /* <DEDUP_REMOVED lines=33> */
.L_x_6699:
[----:B------:R-:W-:Y:S05]  /*2cb0*/  BSYNC B0 ;  /* 0x0000000000007941 */ /* 0x000fea0003800000 */
.L_x_6698:
        /* <DEDUP_REMOVED lines=33> */
.L_x_6701:
[----:B------:R-:W-:Y:S05]  /*2ed0*/  BSYNC B0 ;  /* 0x0000000000007941 */ /* 0x000fea0003800000 */
.L_x_6700:
        /* <DEDUP_REMOVED lines=33> */
.L_x_6703:
[----:B------:R-:W-:Y:S05]  /*30f0*/  BSYNC B0 ;  /* 0x0000000000007941 */ /* 0x000fea0003800000 */
.L_x_6702:
        /* <DEDUP_REMOVED lines=33> */
.L_x_6705:
[----:B------:R-:W-:Y:S05]  /*3310*/  BSYNC B0 ;  /* 0x0000000000007941 */ /* 0x000fea0003800000 */
.L_x_6704:
        /* <DEDUP_REMOVED lines=20> */
[----:B------:R-:W-:Y:S01]  /*3460*/  UMOV UR7, URZ ;  /* 0x0000003f00077c82 */ /* 0x000fe20008000000 */
[----:B------:R-:W-:Y:S01]  /*3470*/  MOV R35, RZ ;  /* 0x000000ff00237202 */ /* 0x000fe20000000f00 */
[----:B------:R-:W-:-:S02]  /*3480*/  UMOV UR8, URZ ;  /* 0x0000003f00087c82 */ /* 0x000fc40008000000 */
.L_x_6807:
        /* <DEDUP_REMOVED lines=27> */
[----:B------:R-:W-:-:S04]  /*3640*/  IMAD R127, R109, c[0x0][0x198], RZ ;  /* 0x000066006d7f7a24 */ /* 0x000fc800078e02ff */
[----:B------:R-:W-:Y:S01]  /*3650*/  IMAD R127, R110, c[0x0][0x19c], R127 ;  /* 0x000067006e7f7a24 */ /* 0x000fe200078e027f */
[C---:B------:R-:W-:Y:S02]  /*3660*/  ISETP.NE.AND P1, PT, R100.reuse, RZ, PT ;  /* 0x000000ff6400720c */ /* 0x040fe40003f25270 */
[----:B------:R-:W-:Y:S01]  /*3670*/  IADD3 R146, R100, 0x200, RZ ;  /* 0x0000020064927810 */ /* 0x000fe20007ffe0ff */
        /* <DEDUP_REMOVED lines=8> */
[----:B------:R-:W-:Y:S02]  /*3700*/  FMUL.RZ R117, R65, 0.15915493667125701904 ;  /* 0x3e22f98341757820 */ /* 0x000fe4000040c000 */
[----:B------:R-:W-:-:S02]  /*3710*/  FMUL.FTZ R65, R53, UR22 ;  /* 0x0000001635417c20 */ /* 0x000fc40008410000 */
[----:B------:R-:W-:Y:S02]  /*3720*/  FMUL.RZ R113, R111, 0.15915493667125701904 ;  /* 0x3e22f9836f717820 */ /* 0x000fe4000040c000 */
[----:B------:R-:W-:Y:S01]  /*3730*/  FMUL.RZ R120, R65, 0.15915493667125701904 ;  /* 0x3e22f98341787820 */ /* 0x000fe2000040c000 */
[----:B------:R-:W-:Y:S01]  /*3740*/  MUFU.SIN R119, R117 ;  /* 0x0000007500777308 */ /* 0x000fe20000000400 */
[----:B------:R-:W-:Y:S02]  /*3750*/  FMUL.FTZ R65, R51, UR22 ;  /* 0x0000001633417c20 */ /* 0x000fe40008410000 */
[----:B------:R-:W-:Y:S02]  /*3760*/  FMUL.RZ R66, R112, 0.15915493667125701904 ;  /* 0x3e22f98370427820 */ /* 0x000fe4000040c000 */
[----:B------:R-:W-:Y:S02]  /*3770*/  FMUL.RZ R122, R65, 0.15915493667125701904 ;  /* 0x3e22f983417a7820 */ /* 0x000fe4000040c000 */
[----:B------:R-:W-:Y:S01]  /*3780*/  FMUL.FTZ R65, R48, UR22 ;  /* 0x0000001630417c20 */ /* 0x000fe20008410000 */
[----:B------:R-:W-:Y:S01]  /*3790*/  MUFU.SIN R129, R113 ;  /* 0x0000007100817308 */ /* 0x000fe20000000400 */
[----:B------:R-:W-:-:S02]  /*37a0*/  FMUL.FTZ R111, R85, UR22 ;  /* 0x00000016556f7c20 */ /* 0x000fc40008410000 */
[----:B------:R-:W-:Y:S02]  /*37b0*/  FMUL.RZ R123, R65, 0.15915493667125701904 ;  /* 0x3e22f983417b7820 */ /* 0x000fe4000040c000 */
[----:B------:R-:W-:Y:S02]  /*37c0*/  FMUL.RZ R115, R111, 0.15915493667125701904 ;  /* 0x3e22f9836f737820 */ /* 0x000fe4000040c000 */
[----:B------:R-:W-:Y:S01]  /*37d0*/  FMUL.FTZ R65, R46, UR22 ;  /* 0x000000162e417c20 */ /* 0x000fe20008410000 */
[----:B------:R-:W-:Y:S08]  /*37e0*/  MUFU.COS R128, R113 ;  /* 0x0000007100807308 */ /* 0x000ff00000000000 */
[----:B------:R-:W-:Y:S08]  /*37f0*/  MUFU.SIN R112, R66 ;  /* 0x0000004200707308 */ /* 0x000ff00000000400 */
        /* <DEDUP_REMOVED lines=9> */
[----:B------:R-:W-:Y:S03]  /*3890*/  MUFU.SIN R125, R115 ;  /* 0x00000073007d7308 */ /* 0x000fe60000000400 */
[----:B------:R-:W-:-:S05]  /*38a0*/  IMAD R123, R0, c[0x0][0x1a4], R123 ;  /* 0x00006900007b7a24 */ /* 0x000fca00078e027b */
[----:B------:R-:W-:Y:S01]  /*38b0*/  IADD3 R67, R67, R123, RZ ;  /* 0x0000007b43437210 */ /* 0x000fe20007ffe0ff */
[----:B------:R-:W-:Y:S03]  /*38c0*/  MUFU.COS R111, R115 ;  /* 0x00000073006f7308 */ /* 0x000fe60000000000 */
[----:B------:R-:W-:-:S05]  /*38d0*/  LEA.HI.X R135, R66, c[0x0][0x22c], R67, 0x3, P0 ;  /* 0x00008b0042877a11 */ /* 0x000fca00000f1c43 */
[----:B------:R0:W-:Y:S01]  /*38e0*/  MUFU.COS R115, R117 ;  /* 0x0000007500737308 */ /* 0x0001e20000000000 */
[----:B------:R-:W4:Y:S07]  /*38f0*/  LDG.E.64 R134, [R134.64] ;  /* 0x0000001086867981 */ /* 0x000f2e000c1e1b00 */
[----:B------:R-:W-:Y:S01]  /*3900*/  MUFU.SIN R116, R120 ;  /* 0x0000007800747308 */ /* 0x000fe20000000400 */
[----:B0-----:R-:W-:Y:S02]  /*3910*/  FMUL.RZ R117, R65, 0.15915493667125701904 ;  /* 0x3e22f98341757820 */ /* 0x001fe4000040c000 */
[----:B------:R-:W-:-:S05]  /*3920*/  FMUL.FTZ R65, R44, UR22 ;  /* 0x000000162c417c20 */ /* 0x000fca0008410000 */
[----:B------:R0:W-:Y:S01]  /*3930*/  MUFU.COS R118, R120 ;  /* 0x0000007800767308 */ /* 0x0001e20000000000 */
[----:B--2---:R-:W-:Y:S02]  /*3940*/  MOV R127, UR15 ;  /* 0x0000000f007f7c02 */ /* 0x004fe40008000f00 */
[----:B------:R-:W-:-:S05]  /*3950*/  IADD3 R64, R96, -0x1, RZ ;  /* 0xffffffff60407810 */ /* 0x000fca0007ffe0ff */
[----:B------:R-:W-:Y:S01]  /*3960*/  MUFU.SIN R153, R117 ;  /* 0x0000007500997308 */ /* 0x000fe20000000400 */
[----:B0-----:R-:W-:Y:S02]  /*3970*/  FMUL.RZ R120, R65, 0.15915493667125701904 ;  /* 0x3e22f98341787820 */ /* 0x001fe4000040c000 */
[----:B------:R-:W-:-:S04]  /*3980*/  FMUL.FTZ R65, R42, UR22 ;  /* 0x000000162a417c20 */ /* 0x000fc80008410000 */
[----:B------:R-:W-:Y:S01]  /*3990*/  FMUL.RZ R114, R65, 0.15915493667125701904 ;  /* 0x3e22f98341727820 */ /* 0x000fe2000040c000 */
[----:B------:R0:W-:Y:S01]  /*39a0*/  MUFU.COS R155, R117 ;  /* 0x00000075009b7308 */ /* 0x0001e20000000000 */
[----:B------:R-:W-:-:S04]  /*39b0*/  FMUL.FTZ R65, R40, UR22 ;  /* 0x0000001628417c20 */ /* 0x000fc80008410000 */
[----:B------:R-:W-:Y:S02]  /*39c0*/  FMUL.RZ R67, R65, 0.15915493667125701904 ;  /* 0x3e22f98341437820 */ /* 0x000fe4000040c000 */
[----:B------:R-:W-:Y:S01]  /*39d0*/  FMUL.FTZ R65, R38, UR22 ;  /* 0x0000001626417c20 */ /* 0x000fe20008410000 */
[----:B------:R-:W-:Y:S01]  /*39e0*/  MUFU.SIN R141, R114 ;  /* 0x00000072008d7308 */ /* 0x000fe20000000400 */
[----:B------:R-:W-:Y:S02]  /*39f0*/  FMUL.FTZ R127, R127, 1.4426950216293334961 ;  /* 0x3fb8aa3b7f7f7820 */ /* 0x000fe40000410000 */
[----:B0-----:R-:W-:Y:S02]  /*3a00*/  FMUL.RZ R117, R65, 0.15915493667125701904 ;  /* 0x3e22f98341757820 */ /* 0x001fe4000040c000 */
[----:B------:R-:W-:Y:S02]  /*3a10*/  FMUL.FTZ R65, R36, UR22 ;  /* 0x0000001624417c20 */ /* 0x000fe40008410000 */
[----:B------:R-:W-:Y:S01]  /*3a20*/  FMUL.FTZ R66, R127, R85 ;  /* 0x000000557f427220 */ /* 0x000fe20000410000 */
[----:B------:R0:W-:Y:S08]  /*3a30*/  MUFU.COS R142, R114 ;  /* 0x00000072008e7308 */ /* 0x0001f00000000000 */
[----:B------:R-:W-:Y:S01]  /*3a40*/  MUFU.SIN R139, R67 ;  /* 0x00000043008b7308 */ /* 0x000fe20000000400 */
[----:B0-----:R-:W-:Y:S01]  /*3a50*/  FMUL.RZ R114, R65, 0.15915493667125701904 ;  /* 0x3e22f98341727820 */ /* 0x001fe2000040c000 */
[----:B------:R-:W-:-:S04]  /*3a60*/  LEA.HI R65, R64, R64, RZ, 0x1 ;  /* 0x0000004040417211 */ /* 0x000fc800078f08ff */
[----:B------:R-:W-:Y:S02]  /*3a70*/  LOP3.LUT R65, R65, 0xfffffe, RZ, 0xc0, !PT ;  /* 0x00fffffe41417812 */ /* 0x000fe400078ec0ff */
[----:B------:R-:W0:Y:S02]  /*3a80*/  MUFU.EX2 R66, R66 ;  /* 0x0000004200427308 */ /* 0x000e240000000800 */
[----:B------:R-:W-:Y:S01]  /*3a90*/  IADD3 R65, R64, -R65, RZ ;  /* 0x8000004140417210 */ /* 0x000fe20007ffe0ff */
[----:B------:R-:W-:-:S05]  /*3aa0*/  FMUL.FTZ R64, R127, R55 ;  /* 0x000000377f407220 */ /* 0x000fca0000410000 */
[----:B------:R1:W-:Y:S01]  /*3ab0*/  MUFU.COS R140, R67 ;  /* 0x00000043008c7308 */ /* 0x0003e20000000000 */
[----:B------:R-:W-:Y:S02]  /*3ac0*/  @!P1 LEA R146, R65, R0, 0x8 ;  /* 0x0000000041929211 */ /* 0x000fe400078e40ff */
[----:B------:R-:W-:-:S05]  /*3ad0*/  PRMT R65, RZ, 0x5410, R60 ;  /* 0x00005410ff417816 */ /* 0x000fca000000003c */
[----:B------:R-:W-:Y:S01]  /*3ae0*/  MUFU.SIN R143, R120 ;  /* 0x00000078008f7308 */ /* 0x000fe20000000400 */
[----:B-1----:R-:W-:Y:S02]  /*3af0*/  FMUL.FTZ R67, R127, R84 ;  /* 0x000000547f437220 */ /* 0x002fe40000410000 */
[----:B0-----:R-:W-:-:S05]  /*3b00*/  FMUL.FTZ R125, R66, R125 ;  /* 0x0000007d427d7220 */ /* 0x001fca0000410000 */
[----:B------:R-:W0:Y:S01]  /*3b10*/  MUFU.EX2 R67, R67 ;  /* 0x0000004300437308 */ /* 0x000e220000000800 */
[----:B------:R-:W-:-:S07]  /*3b20*/  FMUL.FTZ R190, R65, R86 ;  /* 0x0000005641be7220 */ /* 0x000fce0000410000 */
[----:B------:R-:W1:Y:S01]  /*3b30*/  MUFU.EX2 R64, R64 ;  /* 0x0000004000407308 */ /* 0x000e620000000800 */
[----:B------:R-:W-:Y:S01]  /*3b40*/  FMUL.FTZ R126, R66, R111 ;  /* 0x0000006f427e7220 */ /* 0x000fe20000410000 */
[----:B------:R-:W-:Y:S01]  /*3b50*/  PRMT R66, RZ, 0x7610, R60 ;  /* 0x00007610ff427816 */ /* 0x000fe2000000003c */
[----:B------:R-:W-:-:S05]  /*3b60*/  FMUL.FTZ R111, RZ, R125 ;  /* 0x0000007dff6f7220 */ /* 0x000fca0000410000 */
[----:B------:R-:W-:Y:S08]  /*3b70*/  MUFU.SIN R137, R117 ;  /* 0x0000007500897308 */ /* 0x000ff00000000400 */
[----:B------:R2:W-:Y:S01]  /*3b80*/  MUFU.COS R138, R117 ;  /* 0x00000075008a7308 */ /* 0x0005e20000000000 */
[----:B------:R-:W-:-:S07]  /*3b90*/  FMUL.FTZ R189, R66, R85 ;  /* 0x0000005542bd7220 */ /* 0x000fce0000410000 */
[----:B------:R1:W-:Y:S01]  /*3ba0*/  MUFU.COS R144, R120 ;  /* 0x0000007800907308 */ /* 0x0003e20000000000 */
[----:B--2---:R-:W-:-:S04]  /*3bb0*/  FMUL.FTZ R117, R190, R125 ;  /* 0x0000007dbe757220 */ /* 0x004fc80000410000 */
[----:B------:R-:W-:Y:S02]  /*3bc0*/  FFMA.FTZ R117, RZ, R126, R117 ;  /* 0x0000007eff757223 */ /* 0x000fe40000010075 */
[C---:B0-----:R-:W-:Y:S01]  /*3bd0*/  FMUL.FTZ R123, R67.reuse, R112 ;  /* 0x00000070437b7220 */ /* 0x041fe20000410000 */
[----:B------:R-:W-:Y:S01]  /*3be0*/  MUFU.SIN R131, R122 ;  /* 0x0000007a00837308 */ /* 0x000fe20000000400 */
[----:B-1----:R-:W-:Y:S02]  /*3bf0*/  FFMA.FTZ R120, R190, R126, -R111 ;  /* 0x0000007ebe787223 */ /* 0x002fe4000001086f */
[----:B------:R-:W-:Y:S02]  /*3c00*/  FADD.FTZ R117, RZ, R117 ;  /* 0x00000075ff757221 */ /* 0x000fe40000010000 */
[----:B------:R-:W-:-:S03]  /*3c10*/  FMUL.FTZ R124, R67, R124 ;  /* 0x0000007c437c7220 */ /* 0x000fc60000410000 */
[----:B------:R0:W-:Y:S01]  /*3c20*/  MUFU.COS R147, R122 ;  /* 0x0000007a00937308 */ /* 0x0001e20000000000 */
[----:B------:R-:W-:Y:S02]  /*3c30*/  FADD.FTZ R120, R189, R120 ;  /* 0x00000078bd787221 */ /* 0x000fe40000010000 */
[----:B------:R-:W-:-:S05]  /*3c40*/  FMUL.FTZ R67, R123, R117 ;  /* 0x000000757b437220 */ /* 0x000fca0000410000 */
[----:B------:R-:W-:Y:S01]  /*3c50*/  MUFU.SIN R133, R114 ;  /* 0x0000007200857308 */ /* 0x000fe20000000400 */
[----:B0-----:R-:W-:Y:S01]  /*3c60*/  FMUL.FTZ R122, R64, R113 ;  /* 0x00000071407a7220 */ /* 0x001fe20000410000 */
[----:B------:R-:W-:-:S06]  /*3c70*/  PRMT R113, RZ, 0x5410, R61 ;  /* 0x00005410ff717816 */ /* 0x000fcc000000003d */
[----:B------:R0:W-:Y:S01]  /*3c80*/  MUFU.COS R136, R114 ;  /* 0x0000007200887308 */ /* 0x0001e20000000000 */
[----:B------:R-:W-:Y:S02]  /*3c90*/  FMUL.FTZ R65, R127, R53 ;  /* 0x000000357f417220 */ /* 0x000fe40000410000 */
[----:B------:R-:W-:Y:S02]  /*3ca0*/  FMUL.FTZ R112, R123, R120 ;  /* 0x000000787b707220 */ /* 0x000fe40000410000 */
[----:B0-----:R-:W-:Y:S02]  /*3cb0*/  FMUL.FTZ R114, R127, R54 ;  /* 0x000000367f727220 */ /* 0x001fe40000410000 */
[----:B------:R-:W-:Y:S02]  /*3cc0*/  FFMA.FTZ R111, R124, R120, -R67 ;  /* 0x000000787c6f7223 */ /* 0x000fe40000010843 */
[----:B------:R-:W-:Y:S02]  /*3cd0*/  FMUL.FTZ R188, R113, R84 ;  /* 0x0000005471bc7220 */ /* 0x000fe40000410000 */
[----:B------:R-:W0:Y:S01]  /*3ce0*/  MUFU.EX2 R114, R114 ;  /* 0x0000007200727308 */ /* 0x000e220000000800 */
[----:B------:R-:W-:-:S02]  /*3cf0*/  FMUL.FTZ R66, R127, R51 ;  /* 0x000000337f427220 */ /* 0x000fc40000410000 */
[----:B------:R-:W-:Y:S02]  /*3d00*/  FMUL.FTZ R121, R64, R121 ;  /* 0x0000007940797220 */ /* 0x000fe40000410000 */
[----:B------:R-:W-:Y:S02]  /*3d10*/  FFMA.FTZ R112, R124, R117, R112 ;  /* 0x000000757c707223 */ /* 0x000fe40000010070 */
[----:B------:R-:W-:Y:S01]  /*3d20*/  FADD.FTZ R111, R188, R111 ;  /* 0x0000006fbc6f7221 */ /* 0x000fe20000010000 */
[----:B------:R-:W1:Y:S01]  /*3d30*/  MUFU.EX2 R65, R65 ;  /* 0x0000004100417308 */ /* 0x000e620000000800 */
[----:B------:R-:W-:Y:S02]  /*3d40*/  FMUL.FTZ R67, R30, UR22 ;  /* 0x000000161e437c20 */ /* 0x000fe40008410000 */
[----:B------:R-:W-:Y:S02]  /*3d50*/  FADD.FTZ R112, RZ, R112 ;  /* 0x00000070ff707221 */ /* 0x000fe40000010000 */
[----:B------:R-:W-:-:S03]  /*3d60*/  FMUL.FTZ R113, R121, R111 ;  /* 0x0000006f79717220 */ /* 0x000fc60000410000 */
[----:B------:R-:W2:Y:S01]  /*3d70*/  MUFU.EX2 R66, R66 ;  /* 0x0000004200427308 */ /* 0x000ea20000000800 */
[----:B------:R-:W-:Y:S02]  /*3d80*/  FMUL.RZ R157, R67, 0.15915493667125701904 ;  /* 0x3e22f983439d7820 */ /* 0x000fe4000040c000 */
[----:B------:R-:W-:Y:S02]  /*3d90*/  FMUL.FTZ R64, R127, R48 ;  /* 0x000000307f407220 */ /* 0x000fe40000410000 */
[-C--:B------:R-:W-:Y:S02]  /*3da0*/  FMUL.FTZ R67, R121, R112.reuse ;  /* 0x0000007079437220 */ /* 0x080fe40000410000 */
[----:B------:R-:W-:Y:S01]  /*3db0*/  FFMA.FTZ R113, R122, R112, R113 ;  /* 0x000000707a717223 */ /* 0x000fe20000010071 */
[----:B------:R-:W-:Y:S01]  /*3dc0*/  PRMT R112, RZ, 0x7610, R61 ;  /* 0x00007610ff707816 */ /* 0x000fe2000000003d */
[C---:B0-----:R-:W-:Y:S02]  /*3dd0*/  FMUL.FTZ R120, R114.reuse, R115 ;  /* 0x0000007372787220 */ /* 0x041fe40000410000 */
[----:B------:R-:W-:Y:S01]  /*3de0*/  FMUL.FTZ R119, R114, R119 ;  /* 0x0000007772777220 */ /* 0x000fe20000410000 */
[----:B------:R-:W0:Y:S01]  /*3df0*/  MUFU.EX2 R64, R64 ;  /* 0x0000004000407308 */ /* 0x000e220000000800 */
[----:B------:R-:W-:-:S02]  /*3e00*/  FFMA.FTZ R114, R122, R111, -R67 ;  /* 0x0000006f7a727223 */ /* 0x000fc40000010843 */
[----:B------:R-:W-:Y:S02]  /*3e10*/  FMUL.FTZ R187, R112, R55 ;  /* 0x0000003770bb7220 */ /* 0x000fe40000410000 */
[----:B------:R-:W-:Y:S02]  /*3e20*/  FADD.FTZ R67, RZ, R113 ;  /* 0x00000071ff437221 */ /* 0x000fe40000010000 */
[C---:B-1----:R-:W-:Y:S02]  /*3e30*/  FMUL.FTZ R118, R65.reuse, R118 ;  /* 0x0000007641767220 */ /* 0x042fe40000410000 */
[----:B------:R-:W-:Y:S02]  /*3e40*/  FMUL.FTZ R117, R65, R116 ;  /* 0x0000007441757220 */ /* 0x000fe40000410000 */
[----:B------:R-:W-:Y:S02]  /*3e50*/  FADD.FTZ R65, R187, R114 ;  /* 0x00000072bb417221 */ /* 0x000fe40000010000 */
[----:B------:R-:W-:-:S02]  /*3e60*/  FMUL.FTZ R111, R119, R67 ;  /* 0x00000043776f7220 */ /* 0x000fc40000410000 */
[C---:B--2---:R-:W-:Y:S02]  /*3e70*/  FMUL.FTZ R116, R66.reuse, R147 ;  /* 0x0000009342747220 */ /* 0x044fe40000410000 */
[----:B------:R-:W-:Y:S02]  /*3e80*/  FMUL.FTZ R115, R66, R131 ;  /* 0x0000008342737220 */ /* 0x000fe40000410000 */
[----:B------:R-:W-:Y:S02]  /*3e90*/  FMUL.FTZ R66, R127, R46 ;  /* 0x0000002e7f427220 */ /* 0x000fe40000410000 */
[-C--:B------:R-:W-:Y:S02]  /*3ea0*/  FMUL.FTZ R112, R119, R65.reuse ;  /* 0x0000004177707220 */ /* 0x080fe40000410000 */
[C---:B------:R-:W-:Y:S02]  /*3eb0*/  FFMA.FTZ R111, R120.reuse, R65, -R111 ;  /* 0x00000041786f7223 */ /* 0x040fe4000001086f */
[----:B------:R-:W-:Y:S01]  /*3ec0*/  FMUL.FTZ R65, R127, R86 ;  /* 0x000000567f417220 */ /* 0x000fe20000410000 */
[----:B------:R-:W-:Y:S01]  /*3ed0*/  PRMT R131, RZ, 0x5410, R62 ;  /* 0x00005410ff837816 */ /* 0x000fe2000000003e */
[----:B------:R-:W1:Y:S01]  /*3ee0*/  MUFU.EX2 R66, R66 ;  /* 0x0000004200427308 */ /* 0x000e620000000800 */
[----:B------:R-:W-:-:S02]  /*3ef0*/  FFMA.FTZ R112, R120, R67, R112 ;  /* 0x0000004378707223 */ /* 0x000fc40000010070 */
[C---:B0-----:R-:W-:Y:S02]  /*3f00*/  FMUL.FTZ R114, R64.reuse, R151 ;  /* 0x0000009740727220 */ /* 0x041fe40000410000 */
[----:B------:R-:W-:Y:S01]  /*3f10*/  FMUL.FTZ R113, R64, R149 ;  /* 0x0000009540717220 */ /* 0x000fe20000410000 */
[----:B------:R-:W-:Y:S01]  /*3f20*/  SHF.L.U32 R64, R100, 0x2, RZ ;  /* 0x0000000264407819 */ /* 0x000fe200000006ff */
[----:B------:R-:W-:Y:S01]  /*3f30*/  FMUL.FTZ R67, R25, UR22 ;  /* 0x0000001619437c20 */ /* 0x000fe20008410000 */
[----:B------:R-:W0:Y:S01]  /*3f40*/  MUFU.EX2 R65, R65 ;  /* 0x0000004100417308 */ /* 0x000e220000000800 */
[----:B------:R-:W-:Y:S01]  /*3f50*/  FMUL.FTZ R186, R131, R54 ;  /* 0x0000003683ba7220 */ /* 0x000fe20000410000 */
[----:B------:R-:W-:Y:S01]  /*3f60*/  LOP3.LUT R64, R64, 0xffffff80, RZ, 0xc0, !PT ;  /* 0xffffff8040407812 */ /* 0x000fe200078ec0ff */
[----:B------:R-:W-:Y:S02]  /*3f70*/  FMUL.RZ R154, R67, 0.15915493667125701904 ;  /* 0x3e22f983439a7820 */ /* 0x000fe4000040c000 */
[----:B------:R-:W-:Y:S01]  /*3f80*/  FADD.FTZ R67, R186, R111 ;  /* 0x0000006fba437221 */ /* 0x000fe20000010000 */
[----:B------:R-:W-:Y:S01]  /*3f90*/  IADD3 R130, R64, R99, RZ ;  /* 0x0000006340827210 */ /* 0x000fe20007ffe0ff */
[----:B------:R-:W-:-:S02]  /*3fa0*/  FADD.FTZ R131, RZ, R112 ;  /* 0x00000070ff837221 */ /* 0x000fc40000010000 */
[----:B------:R-:W-:Y:S01]  /*3fb0*/  FMUL.FTZ R132, R117, R67 ;  /* 0x0000004375847220 */ /* 0x000fe20000410000 */
[----:B------:R-:W-:Y:S01]  /*3fc0*/  LOP3.LUT P0, RZ, R100, 0x1f, RZ, 0xc0, !PT ;  /* 0x0000001f64ff7812 */ /* 0x000fe2000780c0ff */
[----:B-1----:R-:W-:Y:S02]  /*3fd0*/  FMUL.FTZ R111, R66, R153 ;  /* 0x00000099426f7220 */ /* 0x002fe40000410000 */
[----:B------:R-:W-:Y:S01]  /*3fe0*/  FFMA.FTZ R151, R118, R131, R132 ;  /* 0x0000008376977223 */ /* 0x000fe20000010084 */
[----:B------:R-:W-:Y:S01]  /*3ff0*/  SHF.L.U32 R153, R146, 0x3, RZ ;  /* 0x0000000392997819 */ /* 0x000fe200000006ff */
[----:B------:R-:W-:Y:S02]  /*4000*/  IMAD R132, R99, 0x3, R130 ;  /* 0x0000000363847824 */ /* 0x000fe400078e0282 */
[C---:B0-----:R-:W-:Y:S02]  /*4010*/  FMUL.FTZ R128, R65.reuse, R128 ;  /* 0x0000008041807220 */ /* 0x041fe40000410000 */
[----:B------:R-:W-:Y:S01]  /*4020*/  FMUL.FTZ R129, R65, R129 ;  /* 0x0000008141817220 */ /* 0x000fe20000410000 */
[----:B---3--:R-:W-:Y:S01]  /*4030*/  STS.128 [R130.X16], R68 ;  /* 0x0000004482007388 */ /* 0x008fe2000000cc00 */
[----:B------:R-:W-:-:S03]  /*4040*/  ISETP.LT.OR P0, PT, R96, 0x2, P0 ;  /* 0x000000026000780c */ /* 0x000fc60000701670 */
[----:B----4-:R-:W-:Y:S04]  /*4050*/  STS.128 [R130.X16+0x200], R72 ;  /* 0x0002004882007388 */ /* 0x010fe8000000cc00 */
[----:B------:R-:W-:Y:S04]  /*4060*/  STS.128 [R130.X16+0x400], R76 ;  /* 0x0004004c82007388 */ /* 0x000fe8000000cc00 */
[----:B------:R0:W-:Y:S01]  /*4070*/  STS.128 [R130.X16+0x600], R80 ;  /* 0x0006005082007388 */ /* 0x0001e2000000cc00 */
[----:B------:R-:W-:-:S06]  /*4080*/  NOP ;  /* 0x0000000000007918 */ /* 0x000fcc0000000000 */
[----:B------:R-:W1:Y:S04]  /*4090*/  LDS.128 R68, [R132.X16] ;  /* 0x0000000084447984 */ /* 0x000e68000000cc00 */
[----:B------:R-:W2:Y:S04]  /*40a0*/  LDS.128 R72, [R132.X16+0x10] ;  /* 0x0000100084487984 */ /* 0x000ea8000000cc00 */
[----:B------:R-:W3:Y:S04]  /*40b0*/  LDS.128 R76, [R132.X16+0x20] ;  /* 0x00002000844c7984 */ /* 0x000ee8000000cc00 */
[----:B------:R4:W1:Y:S04]  /*40c0*/  LDS.128 R80, [R132.X16+0x30] ;  /* 0x0000300084507984 */ /* 0x000868000000cc00 */
[----:B------:R0:W-:Y:S01]  /*40d0*/  STS.64 [R153+0x39e0], R128 ;  /* 0x0039e08099007388 */ /* 0x0001e20000000a00 */
[----:B------:R-:W-:-:S04]  /*40e0*/  FMUL.FTZ R64, R117, R131 ;  /* 0x0000008375407220 */ /* 0x000fc80000410000 */
[----:B------:R-:W-:Y:S01]  /*40f0*/  FFMA.FTZ R156, R118, R67, -R64 ;  /* 0x00000043769c7223 */ /* 0x000fe20000010840 */
[----:B------:R-:W-:Y:S01]  /*4100*/  @!P0 IADD3 R67, R96, -0x2, RZ ;  /* 0xfffffffe60438810 */ /* 0x000fe20007ffe0ff */
[----:B------:R-:W-:Y:S01]  /*4110*/  HFMA2.MMA R64, -RZ, RZ, 1.875, 0 ;  /* 0x3f800000ff407435 */ /* 0x000fe200000001ff */
[----:B------:R-:W-:-:S03]  /*4120*/  FMUL.FTZ R112, R66, R155 ;  /* 0x0000009b42707220 */ /* 0x000fc60000410000 */
[----:B------:R-:W-:Y:S01]  /*4130*/  @!P0 IMAD R131, R67, c[0x0][0x16c], R0 ;  /* 0x00005b0043838a24 */ /* 0x000fe200078e0200 */
[----:B------:R-:W-:Y:S01]  /*4140*/  MOV R65, RZ ;  /* 0x000000ff00417202 */ /* 0x000fe20000000f00 */
[----:B------:R-:W-:Y:S02]  /*4150*/  CS2R R66, SRZ ;  /* 0x0000000000427805 */ /* 0x000fe4000001ff00 */
[----:B0-----:R-:W-:Y:S01]  /*4160*/  @!P0 IMAD.WIDE R130, R131, 0x10, R218 ;  /* 0x0000001083828825 */ /* 0x001fe200078e02da */
[----:B------:R-:W-:Y:S03]  /*4170*/  BAR.SYNC.DEFER_BLOCKING 0x0 ;  /* 0x0000000000007b1d */ /* 0x000fe60000010000 */
[C---:B------:R-:W-:Y:S02]  /*4180*/  FMUL.FTZ R146, R127.reuse, R40 ;  /* 0x000000287f927220 */ /* 0x040fe40000410000 */
[----:B------:R-:W-:-:S04]  /*4190*/  FMUL.FTZ R147, R127, R44 ;  /* 0x0000002c7f937220 */ /* 0x000fc80000410000 */
[----:B------:R-:W0:Y:S01]  /*41a0*/  MUFU.EX2 R146, R146 ;  /* 0x0000009200927308 */ /* 0x000e220000000800 */
[----:B------:R-:W-:Y:S01]  /*41b0*/  FADD.FTZ R151, RZ, R151 ;  /* 0x00000097ff977221 */ /* 0x000fe20000010000 */
[----:B------:R0:W5:Y:S02]  /*41c0*/  @!P0 LDG.E.128 R64, [R130.64] ;  /* 0x0000001082408981 */ /* 0x000164000c1e1d00 */
[----:B0-----:R-:W-:-:S05]  /*41d0*/  PRMT R130, RZ, 0x7610, R62 ;  /* 0x00007610ff827816 */ /* 0x001fca000000003e */
[----:B------:R-:W-:Y:S01]  /*41e0*/  FMUL.FTZ R209, R130, R53 ;  /* 0x0000003582d17220 */ /* 0x000fe20000410000 */
[----:B------:R-:W0:Y:S03]  /*41f0*/  MUFU.EX2 R147, R147 ;  /* 0x0000009300937308 */ /* 0x000e260000000800 */
[----:B------:R-:W-:Y:S01]  /*4200*/  FADD.FTZ R156, R209, R156 ;  /* 0x0000009cd19c7221 */ /* 0x000fe20000010000 */
[----:B------:R-:W-:Y:S01]  /*4210*/  PRMT R210, RZ, 0x5410, R63 ;  /* 0x00005410ffd27816 */ /* 0x000fe2000000003f */
[----:B------:R-:W-:Y:S02]  /*4220*/  FMUL.FTZ R148, R127, R42 ;  /* 0x0000002a7f947220 */ /* 0x000fe40000410000 */
[C---:B------:R-:W-:Y:S02]  /*4230*/  FMUL.FTZ R130, R115.reuse, R156 ;  /* 0x0000009c73827220 */ /* 0x040fe40000410000 */
[----:B------:R-:W-:-:S02]  /*4240*/  FMUL.FTZ R131, R115, R151 ;  /* 0x0000009773837220 */ /* 0x000fc40000410000 */
[C---:B------:R-:W-:Y:S02]  /*4250*/  FFMA.FTZ R151, R116.reuse, R151, R130 ;  /* 0x0000009774977223 */ /* 0x040fe40000010082 */
[C---:B----4-:R-:W-:Y:S01]  /*4260*/  FMUL.FTZ R132, R127.reuse, R30 ;  /* 0x0000001e7f847220 */ /* 0x050fe20000410000 */
[----:B------:R-:W4:Y:S01]  /*4270*/  MUFU.EX2 R148, R148 ;  /* 0x0000009400947308 */ /* 0x000f220000000800 */
[----:B------:R-:W-:Y:S02]  /*4280*/  FFMA.FTZ R131, R116, R156, -R131 ;  /* 0x0000009c74837223 */ /* 0x000fe40000010883 */
[----:B------:R-:W-:Y:S02]  /*4290*/  FMUL.FTZ R210, R210, R51 ;  /* 0x00000033d2d27220 */ /* 0x000fe40000410000 */
[----:B------:R-:W-:Y:S02]  /*42a0*/  FMUL.FTZ R149, R127, R38 ;  /* 0x000000267f957220 */ /* 0x000fe40000410000 */
[----:B------:R-:W-:Y:S01]  /*42b0*/  FADD.FTZ R151, RZ, R151 ;  /* 0x00000097ff977221 */ /* 0x000fe20000010000 */
[----:B------:R-:W-:Y:S01]  /*42c0*/  MUFU.SIN R145, R157 ;  /* 0x0000009d00917308 */ /* 0x000fe20000000400 */
[----:B------:R-:W-:Y:S01]  /*42d0*/  FADD.FTZ R131, R210, R131 ;  /* 0x00000083d2837221 */ /* 0x000fe20000010000 */
[----:B------:R-:W-:Y:S01]  /*42e0*/  PRMT R211, RZ, 0x7610, R63 ;  /* 0x00007610ffd37816 */ /* 0x000fe2000000003f */
[----:B------:R-:W-:-:S02]  /*42f0*/  FMUL.FTZ R140, R146, R140 ;  /* 0x0000008c928c7220 */ /* 0x000fc40000410000 */
[----:B------:R-:W-:-:S03]  /*4300*/  FMUL.FTZ R139, R146, R139 ;  /* 0x0000008b928b7220 */ /* 0x000fc60000410000 */
[----:B------:R-:W1:Y:S01]  /*4310*/  MUFU.EX2 R130, R132 ;  /* 0x0000008400827308 */ /* 0x000e620000000800 */
[----:B------:R-:W-:Y:S02]  /*4320*/  FMUL.FTZ R146, R113, R151 ;  /* 0x0000009771927220 */ /* 0x000fe40000410000 */
[C---:B0-----:R-:W-:Y:S02]  /*4330*/  FMUL.FTZ R144, R147.reuse, R144 ;  /* 0x0000009093907220 */ /* 0x041fe40000410000 */
[----:B------:R-:W-:Y:S02]  /*4340*/  FMUL.FTZ R143, R147, R143 ;  /* 0x0000008f938f7220 */ /* 0x000fe40000410000 */
[----:B------:R-:W-:Y:S01]  /*4350*/  FMUL.FTZ R150, R127, R36 ;  /* 0x000000247f967220 */ /* 0x000fe20000410000 */
[----:B------:R-:W0:Y:S01]  /*4360*/  MUFU.EX2 R149, R149 ;  /* 0x0000009500957308 */ /* 0x000e220000000800 */
[-C--:B------:R-:W-:Y:S02]  /*4370*/  FMUL.FTZ R147, R113, R131.reuse ;  /* 0x0000008371937220 */ /* 0x080fe40000410000 */
[----:B------:R-:W-:-:S02]  /*4380*/  FFMA.FTZ R146, R114, R131, -R146 ;  /* 0x0000008372927223 */ /* 0x000fc40000010892 */
[----:B------:R-:W-:Y:S02]  /*4390*/  FMUL.FTZ R211, R211, R48 ;  /* 0x00000030d3d37220 */ /* 0x000fe40000410000 */
[----:B------:R-:W-:Y:S01]  /*43a0*/  FFMA.FTZ R147, R114, R151, R147 ;  /* 0x0000009772937223 */ /* 0x000fe20000010093 */
[----:B------:R-:W0:Y:S01]  /*43b0*/  MUFU.EX2 R150, R150 ;  /* 0x0000009600967308 */ /* 0x000e220000000800 */
[----:B------:R-:W-:Y:S02]  /*43c0*/  FADD.FTZ R146, R211, R146 ;  /* 0x00000092d3927221 */ /* 0x000fe40000010000 */
[----:B------:R-:W-:Y:S02]  /*43d0*/  FADD.FTZ R147, RZ, R147 ;  /* 0x00000093ff937221 */ /* 0x000fe40000010000 */
[C---:B----4-:R-:W-:Y:S02]  /*43e0*/  FMUL.FTZ R142, R148.reuse, R142 ;  /* 0x0000008e948e7220 */ /* 0x050fe40000410000 */
[----:B------:R-:W-:-:S02]  /*43f0*/  FMUL.FTZ R141, R148, R141 ;  /* 0x0000008d948d7220 */ /* 0x000fc40000410000 */
[C---:B------:R-:W-:Y:S02]  /*4400*/  FMUL.FTZ R148, R111.reuse, R146 ;  /* 0x000000926f947220 */ /* 0x040fe40000410000 */
[----:B-1----:R-:W-:Y:S02]  /*4410*/  FMUL.FTZ R131, R130, R145 ;  /* 0x0000009182837220 */ /* 0x002fe40000410000 */
[-C--:B------:R-:W-:Y:S02]  /*4420*/  FMUL.FTZ R145, R111, R147.reuse ;  /* 0x000000936f917220 */ /* 0x080fe40000410000 */
[----:B------:R-:W-:Y:S01]  /*4430*/  FFMA.FTZ R148, R112, R147, R148 ;  /* 0x0000009370947223 */ /* 0x000fe20000010094 */
[----:B------:R-:W-:Y:S01]  /*4440*/  PRMT R147, RZ, 0x5410, R56 ;  /* 0x00005410ff937816 */ /* 0x000fe20000000038 */
[C---:B0-----:R-:W-:Y:S02]  /*4450*/  FMUL.FTZ R138, R149.reuse, R138 ;  /* 0x0000008a958a7220 */ /* 0x041fe40000410000 */
[----:B------:R-:W-:-:S02]  /*4460*/  FMUL.FTZ R137, R149, R137 ;  /* 0x0000008995897220 */ /* 0x000fc40000410000 */
[----:B------:R-:W-:Y:S02]  /*4470*/  FFMA.FTZ R149, R112, R146, -R145 ;  /* 0x0000009270957223 */ /* 0x000fe40000010891 */
[CC--:B------:R-:W-:Y:S02]  /*4480*/  FMUL.FTZ R146, R128.reuse, R125.reuse ;  /* 0x0000007d80927220 */ /* 0x0c0fe40000410000 */
[----:B------:R-:W-:Y:S02]  /*4490*/  FMUL.FTZ R145, R129, R125 ;  /* 0x0000007d81917220 */ /* 0x000fe40000410000 */
[----:B------:R-:W-:Y:S02]  /*44a0*/  FMUL.FTZ R212, R147, R46 ;  /* 0x0000002e93d47220 */ /* 0x000fe40000410000 */
[-C--:B------:R-:W-:Y:S02]  /*44b0*/  FFMA.FTZ R146, R129, R126.reuse, R146 ;  /* 0x0000007e81927223 */ /* 0x080fe40000010092 */
[----:B------:R-:W-:-:S02]  /*44c0*/  FFMA.FTZ R145, R128, R126, -R145 ;  /* 0x0000007e80917223 */ /* 0x000fc40000010891 */
[C---:B------:R-:W-:Y:S02]  /*44d0*/  FMUL.FTZ R136, R150.reuse, R136 ;  /* 0x0000008896887220 */ /* 0x040fe40000410000 */
[----:B------:R-:W-:Y:S02]  /*44e0*/  FMUL.FTZ R133, R150, R133 ;  /* 0x0000008596857220 */ /* 0x000fe40000410000 */
[----:B------:R-:W-:Y:S02]  /*44f0*/  FADD.FTZ R150, RZ, R148 ;  /* 0x00000094ff967221 */ /* 0x000fe40000010000 */
[----:B------:R-:W-:Y:S02]  /*4500*/  FADD.FTZ R148, R212, R149 ;  /* 0x00000095d4947221 */ /* 0x000fe40000010000 */
[C---:B------:R-:W-:Y:S02]  /*4510*/  FMUL.FTZ R147, R123.reuse, R146 ;  /* 0x000000927b937220 */ /* 0x040fe40000410000 */
[----:B------:R-:W-:-:S02]  /*4520*/  FMUL.FTZ R149, R123, R145 ;  /* 0x000000917b957220 */ /* 0x000fc40000410000 */
[C---:B------:R-:W-:Y:S02]  /*4530*/  FFMA.FTZ R147, R124.reuse, R145, -R147 ;  /* 0x000000917c937223 */ /* 0x040fe40000010893 */
[----:B------:R-:W-:Y:S02]  /*4540*/  FFMA.FTZ R149, R124, R146, R149 ;  /* 0x000000927c957223 */ /* 0x000fe40000010095 */
[C---:B------:R-:W-:Y:S02]  /*4550*/  FMUL.FTZ R146, R121.reuse, R147 ;  /* 0x0000009379927220 */ /* 0x040fe40000410000 */
[-C--:B------:R-:W-:Y:S02]  /*4560*/  FMUL.FTZ R145, R121, R149.reuse ;  /* 0x0000009579917220 */ /* 0x080fe40000410000 */
[C---:B------:R-:W-:Y:S02]  /*4570*/  FFMA.FTZ R146, R122.reuse, R149, R146 ;  /* 0x000000957a927223 */ /* 0x040fe40000010092 */
[----:B------:R-:W-:-:S02]  /*4580*/  FFMA.FTZ R145, R122, R147, -R145 ;  /* 0x000000937a917223 */ /* 0x000fc40000010891 */
[CC--:B------:R-:W-:Y:S02]  /*4590*/  FMUL.FTZ R147, R119.reuse, R146.reuse ;  /* 0x0000009277937220 */ /* 0x0c0fe40000410000 */
[-C--:B------:R-:W-:Y:S02]  /*45a0*/  FMUL.FTZ R149, R119, R145.reuse ;  /* 0x0000009177957220 */ /* 0x080fe40000410000 */
[C---:B------:R-:W-:Y:S02]  /*45b0*/  FFMA.FTZ R147, R120.reuse, R145, -R147 ;  /* 0x0000009178937223 */ /* 0x040fe40000010893 */
[----:B------:R-:W-:Y:S01]  /*45c0*/  FFMA.FTZ R149, R120, R146, R149 ;  /* 0x0000009278957223 */ /* 0x000fe20000010095 */
[----:B------:R-:W-:Y:S01]  /*45d0*/  PRMT R213, RZ, 0x7610, R56 ;  /* 0x00007610ffd57816 */ /* 0x000fe20000000038 */
[----:B------:R-:W-:Y:S02]  /*45e0*/  FMUL.FTZ R151, R143, R150 ;  /* 0x000000968f977220 */ /* 0x000fe40000410000 */
[----:B------:R-:W-:-:S02]  /*45f0*/  FMUL.FTZ R146, R117, R147 ;  /* 0x0000009375927220 */ /* 0x000fc40000410000 */
[-C--:B------:R-:W-:Y:S02]  /*4600*/  FMUL.FTZ R145, R117, R149.reuse ;  /* 0x0000009575917220 */ /* 0x080fe40000410000 */
        /* <DEDUP_REMOVED lines=10> */
[----:B------:R-:W-:-:S02]  /*46b0*/  FMUL.FTZ R150, R141, R148 ;  /* 0x000000948d967220 */ /* 0x000fc40000410000 */
[C---:B------:R-:W-:Y:S02]  /*46c0*/  FFMA.FTZ R147, R116.reuse, R145, -R147 ;  /* 0x0000009174937223 */ /* 0x040fe40000010893 */
[----:B------:R-:W-:Y:S02]  /*46d0*/  FFMA.FTZ R149, R116, R146, R149 ;  /* 0x0000009274957223 */ /* 0x000fe40000010095 */
[-C--:B------:R-:W-:Y:S02]  /*46e0*/  FMUL.FTZ R151, R141, R153.reuse ;  /* 0x000000998d977220 */ /* 0x080fe40000410000 */
[----:B------:R-:W-:Y:S01]  /*46f0*/  FFMA.FTZ R150, R142, R153, R150 ;  /* 0x000000998e967223 */ /* 0x000fe20000010096 */
[----:B------:R-:W-:Y:S01]  /*4700*/  PRMT R153, RZ, 0x5410, R57 ;  /* 0x00005410ff997816 */ /* 0x000fe20000000039 */
[C---:B------:R-:W-:Y:S02]  /*4710*/  FMUL.FTZ R146, R113.reuse, R147 ;  /* 0x0000009371927220 */ /* 0x040fe40000410000 */
[----:B------:R-:W-:-:S02]  /*4720*/  FMUL.FTZ R145, R113, R149 ;  /* 0x0000009571917220 */ /* 0x000fc40000410000 */
[C---:B------:R-:W-:Y:S02]  /*4730*/  FFMA.FTZ R146, R114.reuse, R149, R146 ;  /* 0x0000009572927223 */ /* 0x040fe40000010092 */
[----:B------:R-:W-:Y:S02]  /*4740*/  FFMA.FTZ R145, R114, R147, -R145 ;  /* 0x0000009372917223 */ /* 0x000fe40000010891 */
[----:B------:R-:W-:Y:S02]  /*4750*/  FFMA.FTZ R151, R142, R148, -R151 ;  /* 0x000000948e977223 */ /* 0x000fe40000010897 */
[----:B------:R-:W-:Y:S02]  /*4760*/  FMUL.FTZ R214, R153, R42 ;  /* 0x0000002a99d67220 */ /* 0x000fe40000410000 */
[C---:B------:R-:W-:Y:S02]  /*4770*/  FMUL.FTZ R147, R111.reuse, R146 ;  /* 0x000000926f937220 */ /* 0x040fe40000410000 */
[----:B------:R-:W-:-:S02]  /*4780*/  FMUL.FTZ R149, R111, R145 ;  /* 0x000000916f957220 */ /* 0x000fc40000410000 */
[----:B------:R-:W-:Y:S02]  /*4790*/  FADD.FTZ R150, RZ, R150 ;  /* 0x00000096ff967221 */ /* 0x000fe40000010000 */
[----:B------:R-:W-:Y:S01]  /*47a0*/  FADD.FTZ R151, R214, R151 ;  /* 0x00000097d6977221 */ /* 0x000fe20000010000 */
[----:B------:R-:W-:Y:S01]  /*47b0*/  PRMT R215, RZ, 0x7610, R57 ;  /* 0x00007610ffd77816 */ /* 0x000fe20000000039 */
        /* <DEDUP_REMOVED lines=8> */
[----:B------:R-:W-:Y:S02]  /*4840*/  FMUL.FTZ R215, R215, R40 ;  /* 0x00000028d7d77220 */ /* 0x000fe40000410000 */
[----:B------:R-:W-:-:S02]  /*4850*/  FFMA.FTZ R146, R144, R149, R146 ;  /* 0x0000009590927223 */ /* 0x000fc40000010092 */
[----:B------:R-:W-:Y:S02]  /*4860*/  FFMA.FTZ R145, R144, R147, -R145 ;  /* 0x0000009390917223 */ /* 0x000fe40000010891 */
[----:B------:R-:W-:Y:S02]  /*4870*/  FADD.FTZ R153, RZ, R153 ;  /* 0x00000099ff997221 */ /* 0x000fe40000010000 */
[----:B------:R-:W-:Y:S01]  /*4880*/  FADD.FTZ R148, R215, R148 ;  /* 0x00000094d7947221 */ /* 0x000fe20000010000 */
[----:B------:R-:W-:Y:S01]  /*4890*/  PRMT R207, RZ, 0x5410, R58 ;  /* 0x00005410ffcf7816 */ /* 0x000fe2000000003a */
[C---:B------:R-:W-:Y:S02]  /*48a0*/  FMUL.FTZ R147, R141.reuse, R146 ;  /* 0x000000928d937220 */ /* 0x040fe40000410000 */
[----:B------:R-:W-:Y:S02]  /*48b0*/  FMUL.FTZ R149, R141, R145 ;  /* 0x000000918d957220 */ /* 0x000fe40000410000 */
[----:B------:R-:W-:-:S02]  /*48c0*/  FMUL.FTZ R151, R137, R153 ;  /* 0x0000009989977220 */ /* 0x000fc40000410000 */
[----:B------:R-:W-:Y:S02]  /*48d0*/  FMUL.FTZ R150, R137, R148 ;  /* 0x0000009489967220 */ /* 0x000fe40000410000 */
[C---:B------:R-:W-:Y:S02]  /*48e0*/  FFMA.FTZ R147, R142.reuse, R145, -R147 ;  /* 0x000000918e937223 */ /* 0x040fe40000010893 */
[----:B------:R-:W-:Y:S02]  /*48f0*/  FFMA.FTZ R149, R142, R146, R149 ;  /* 0x000000928e957223 */ /* 0x000fe40000010095 */
[C---:B------:R-:W-:Y:S02]  /*4900*/  FFMA.FTZ R148, R138.reuse, R148, -R151 ;  /* 0x000000948a947223 */ /* 0x040fe40000010897 */
[----:B------:R-:W-:Y:S02]  /*4910*/  FFMA.FTZ R150, R138, R153, R150 ;  /* 0x000000998a967223 */ /* 0x000fe40000010096 */
[----:B------:R-:W-:Y:S01]  /*4920*/  FMUL.FTZ R207, R207, R38 ;  /* 0x00000026cfcf7220 */ /* 0x000fe20000410000 */
[----:B------:R-:W0:Y:S01]  /*4930*/  MUFU.COS R157, R157 ;  /* 0x0000009d009d7308 */ /* 0x000e220000000000 */
[----:B------:R-:W-:-:S02]  /*4940*/  FMUL.FTZ R146, R139, R147 ;  /* 0x000000938b927220 */ /* 0x000fc40000410000 */
[----:B------:R-:W-:Y:S02]  /*4950*/  FMUL.FTZ R145, R139, R149 ;  /* 0x000000958b917220 */ /* 0x000fe40000410000 */
[----:B------:R-:W-:Y:S02]  /*4960*/  FADD.FTZ R150, RZ, R150 ;  /* 0x00000096ff967221 */ /* 0x000fe40000010000 */
[----:B------:R-:W-:Y:S02]  /*4970*/  FADD.FTZ R148, R207, R148 ;  /* 0x00000094cf947221 */ /* 0x000fe40000010000 */
[----:B------:R-:W-:Y:S01]  /*4980*/  FMUL.FTZ R127, R127, R25 ;  /* 0x000000197f7f7220 */ /* 0x000fe20000410000 */
[----:B------:R-:W-:Y:S01]  /*4990*/  PRMT R155, RZ, 0x7610, R58 ;  /* 0x00007610ff9b7816 */ /* 0x000fe2000000003a */
[C---:B------:R-:W-:Y:S02]  /*49a0*/  FFMA.FTZ R146, R140.reuse, R149, R146 ;  /* 0x000000958c927223 */ /* 0x040fe40000010092 */
[----:B------:R-:W-:Y:S01]  /*49b0*/  FFMA.FTZ R145, R140, R147, -R145 ;  /* 0x000000938c917223 */ /* 0x000fe20000010891 */
[----:B------:R1:W4:Y:S01]  /*49c0*/  R2UR UR24, R135 ;  /* 0x00000000871873c2 */ /* 0x00032200000e0000 */
[----:B------:R-:W-:-:S02]  /*49d0*/  FMUL.FTZ R151, R133, R150 ;  /* 0x0000009685977220 */ /* 0x000fc40000410000 */
[----:B------:R-:W-:Y:S01]  /*49e0*/  FMUL.FTZ R153, R133, R148 ;  /* 0x0000009485997220 */ /* 0x000fe20000410000 */
[----:B------:R-:W-:Y:S01]  /*49f0*/  MUFU.SIN R152, R154 ;  /* 0x0000009a00987308 */ /* 0x000fe20000000400 */
[C---:B------:R-:W-:Y:S02]  /*4a00*/  FMUL.FTZ R147, R137.reuse, R146 ;  /* 0x0000009289937220 */ /* 0x040fe40000410000 */
[----:B------:R-:W-:Y:S01]  /*4a10*/  FMUL.FTZ R149, R137, R145 ;  /* 0x0000009189957220 */ /* 0x000fe20000410000 */
[----:B------:R0:W2:Y:S01]  /*4a20*/  R2UR UR23, R134 ;  /* 0x00000000861773c2 */ /* 0x0000a200000e0000 */
[C---:B------:R-:W-:Y:S02]  /*4a30*/  FFMA.FTZ R151, R136.reuse, R148, -R151 ;  /* 0x0000009488977223 */ /* 0x040fe40000010897 */
[----:B------:R-:W-:Y:S01]  /*4a40*/  FFMA.FTZ R153, R136, R150, R153 ;  /* 0x0000009688997223 */ /* 0x000fe20000010099 */
[----:B------:R-:W-:Y:S01]  /*4a50*/  MUFU.COS R154, R154 ;  /* 0x0000009a009a7308 */ /* 0x000fe20000000000 */
[----:B------:R-:W-:-:S02]  /*4a60*/  FMUL.FTZ R208, R155, R36 ;  /* 0x000000249bd07220 */ /* 0x000fc40000410000 */
[----:B------:R-:W-:-:S05]  /*4a70*/  FFMA.FTZ R147, R138, R145, -R147 ;  /* 0x000000918a937223 */ /* 0x000fca0000010893 */
[----:B------:R-:W2:Y:S01]  /*4a80*/  MUFU.EX2 R127, R127 ;  /* 0x0000007f007f7308 */ /* 0x000ea20000000800 */
[----:B------:R-:W-:Y:S02]  /*4a90*/  FFMA.FTZ R149, R138, R146, R149 ;  /* 0x000000928a957223 */ /* 0x000fe40000010095 */
[----:B------:R-:W-:Y:S02]  /*4aa0*/  FADD.FTZ R153, RZ, R153 ;  /* 0x00000099ff997221 */ /* 0x000fe40000010000 */
[----:B------:R-:W-:Y:S01]  /*4ab0*/  FADD.FTZ R151, R208, R151 ;  /* 0x00000097d0977221 */ /* 0x000fe20000010000 */
[----:B-1----:R-:W-:Y:S01]  /*4ac0*/  PRMT R135, RZ, 0x5410, R59 ;  /* 0x00005410ff877816 */ /* 0x002fe2000000003b */
[C---:B------:R-:W-:Y:S02]  /*4ad0*/  FMUL.FTZ R146, R133.reuse, R147 ;  /* 0x0000009385927220 */ /* 0x040fe40000410000 */
[----:B------:R-:W-:Y:S02]  /*4ae0*/  FMUL.FTZ R145, R133, R149 ;  /* 0x0000009585917220 */ /* 0x000fe40000410000 */
[----:B0-----:R-:W-:-:S02]  /*4af0*/  FMUL.FTZ R132, R130, R157 ;  /* 0x0000009d82847220 */ /* 0x001fc40000410000 */
[C---:B------:R-:W-:Y:S02]  /*4b00*/  FMUL.FTZ R148, R131.reuse, R153 ;  /* 0x0000009983947220 */ /* 0x040fe40000410000 */
[----:B------:R-:W-:Y:S02]  /*4b10*/  FMUL.FTZ R150, R131, R151 ;  /* 0x0000009783967220 */ /* 0x000fe40000410000 */
[C---:B------:R-:W-:Y:S02]  /*4b20*/  FFMA.FTZ R146, R136.reuse, R149, R146 ;  /* 0x0000009588927223 */ /* 0x040fe40000010092 */
[----:B------:R-:W-:Y:S02]  /*4b30*/  FFMA.FTZ R145, R136, R147, -R145 ;  /* 0x0000009388917223 */ /* 0x000fe40000010891 */
[C---:B------:R-:W-:Y:S02]  /*4b40*/  FFMA.FTZ R151, R132.reuse, R151, -R148 ;  /* 0x0000009784977223 */ /* 0x040fe40000010894 */
[----:B------:R-:W-:-:S02]  /*4b50*/  FFMA.FTZ R150, R132, R153, R150 ;  /* 0x0000009984967223 */ /* 0x000fc40000010096 */
[----:B------:R-:W-:Y:S01]  /*4b60*/  FMUL.FTZ R206, R135, R30 ;  /* 0x0000001e87ce7220 */ /* 0x000fe20000410000 */
[----:B------:R-:W-:Y:S01]  /*4b70*/  PRMT R155, RZ, 0x7610, R69 ;  /* 0x00007610ff9b7816 */ /* 0x000fe20000000045 */
[----:B--2---:R-:W-:Y:S02]  /*4b80*/  FMUL.FTZ R130, R127, R154 ;  /* 0x0000009a7f827220 */ /* 0x004fe40000410000 */
[C---:B------:R-:W-:Y:S02]  /*4b90*/  FMUL.FTZ R196, R131.reuse, R146 ;  /* 0x0000009283c47220 */ /* 0x040fe40000410000 */
[----:B------:R-:W-:Y:S02]  /*4ba0*/  FMUL.FTZ R135, R131, R145 ;  /* 0x0000009183877220 */ /* 0x000fe40000410000 */
[----:B------:R-:W-:Y:S02]  /*4bb0*/  FMUL.FTZ R127, R127, R152 ;  /* 0x000000987f7f7220 */ /* 0x000fe40000410000 */
[----:B------:R-:W-:-:S02]  /*4bc0*/  FADD.FTZ R150, RZ, R150 ;  /* 0x00000096ff967221 */ /* 0x000fc40000010000 */
[----:B------:R-:W-:Y:S01]  /*4bd0*/  FADD.FTZ R151, R206, R151 ;  /* 0x00000097ce977221 */ /* 0x000fe20000010000 */
[----:B------:R-:W-:Y:S01]  /*4be0*/  PRMT R134, RZ, 0x5410, R68 ;  /* 0x00005410ff867816 */ /* 0x000fe20000000044 */
[C---:B------:R-:W-:Y:S01]  /*4bf0*/  FFMA.FTZ R196, R132.reuse, R145, -R196 ;  /* 0x0000009184c47223 */ /* 0x040fe200000108c4 */
[----:B------:R-:W-:Y:S01]  /*4c00*/  PRMT R145, RZ, 0x7610, R68 ;  /* 0x00007610ff917816 */ /* 0x000fe20000000044 */
[----:B------:R-:W-:Y:S01]  /*4c10*/  FFMA.FTZ R198, R132, R146, R135 ;  /* 0x0000009284c67223 */ /* 0x000fe20000010087 */
[----:B------:R-:W-:Y:S01]  /*4c20*/  PRMT R135, RZ, 0x5410, R69 ;  /* 0x00005410ff877816 */ /* 0x000fe20000000045 */
[C---:B------:R-:W-:Y:S01]  /*4c30*/  FMUL.FTZ R201, R127.reuse, R150 ;  /* 0x000000967fc97220 */ /* 0x040fe20000410000 */
[--C-:B------:R-:W-:Y:S01]  /*4c40*/  PRMT R154, RZ, 0x5410, R70.reuse ;  /* 0x00005410ff9a7816 */ /* 0x100fe20000000046 */
[----:B------:R-:W-:Y:S01]  /*4c50*/  FMUL.FTZ R147, R127, R151 ;  /* 0x000000977f937220 */ /* 0x000fe20000410000 */
[----:B------:R-:W-:Y:S01]  /*4c60*/  PRMT R157, RZ, 0x7610, R70 ;  /* 0x00007610ff9d7816 */ /* 0x000fe20000000046 */
[----:B----4-:R-:W-:-:S02]  /*4c70*/  FMUL.FTZ R68, R155, UR24 ;  /* 0x000000189b447c20 */ /* 0x010fc40008410000 */
[----:B------:R-:W-:Y:S02]  /*4c80*/  FMUL.FTZ R70, R155, UR23 ;  /* 0x000000179b467c20 */ /* 0x000fe40008410000 */
[C---:B------:R-:W-:Y:S02]  /*4c90*/  FFMA.FTZ R201, R130.reuse, R151, -R201 ;  /* 0x0000009782c97223 */ /* 0x040fe400000108c9 */
[----:B------:R-:W-:Y:S01]  /*4ca0*/  FFMA.FTZ R200, R130, R150, R147 ;  /* 0x0000009682c87223 */ /* 0x000fe20000010093 */
[--C-:B------:R-:W-:Y:S01]  /*4cb0*/  PRMT R159, RZ, 0x7610, R71.reuse ;  /* 0x00007610ff9f7816 */ /* 0x100fe20000000047 */
[----:B------:R-:W-:Y:S02]  /*4cc0*/  FADD.FTZ R150, R92, R92 ;  /* 0x0000005c5c967221 */ /* 0x000fe40000010000 */
[C---:B------:R-:W-:Y:S02]  /*4cd0*/  FFMA.FTZ R151, R135.reuse, UR23, -R68 ;  /* 0x0000001787977c23 */ /* 0x040fe40008010844 */
[----:B------:R-:W-:Y:S01]  /*4ce0*/  FFMA.FTZ R147, R135, UR24, R70 ;  /* 0x0000001887937c23 */ /* 0x000fe20008010046 */
[----:B------:R-:W-:Y:S01]  /*4cf0*/  PRMT R156, RZ, 0x5410, R71 ;  /* 0x00005410ff9c7816 */ /* 0x000fe20000000047 */
[----:B------:R-:W-:-:S02]  /*4d00*/  FMUL.FTZ R69, R145, UR24 ;  /* 0x0000001891457c20 */ /* 0x000fc40008410000 */
[----:B------:R-:W-:Y:S02]  /*4d10*/  FMUL.FTZ R71, R145, UR23 ;  /* 0x0000001791477c20 */ /* 0x000fe40008410000 */
[C---:B------:R-:W-:Y:S02]  /*4d20*/  FMUL.FTZ R151, R150.reuse, R151 ;  /* 0x0000009796977220 */ /* 0x040fe40000410000 */
[----:B------:R-:W-:Y:S02]  /*4d30*/  FMUL.FTZ R150, R150, R147 ;  /* 0x0000009396967220 */ /* 0x000fe40000410000 */
[----:B------:R-:W-:Y:S02]  /*4d40*/  FMUL.FTZ R147, R159, UR24 ;  /* 0x000000189f937c20 */ /* 0x000fe40008410000 */
[----:B------:R-:W-:Y:S02]  /*4d50*/  FADD.FTZ R152, R93, R93 ;  /* 0x0000005d5d987221 */ /* 0x000fe40000010000 */
[----:B------:R-:W-:-:S02]  /*4d60*/  FFMA.FTZ R69, R134, UR23, -R69 ;  /* 0x0000001786457c23 */ /* 0x000fc40008010845 */
[----:B------:R-:W-:Y:S02]  /*4d70*/  FMUL.FTZ R149, R159, UR23 ;  /* 0x000000179f957c20 */ /* 0x000fe40008410000 */
[----:B------:R-:W-:Y:S02]  /*4d80*/  FFMA.FTZ R71, R134, UR24, R71 ;  /* 0x0000001886477c23 */ /* 0x000fe40008010047 */
[----:B------:R-:W-:Y:S02]  /*4d90*/  FADD.FTZ R146, R90, R90 ;  /* 0x0000005a5a927221 */ /* 0x000fe40000010000 */
[----:B------:R-:W-:Y:S02]  /*4da0*/  FFMA.FTZ R147, R156, UR23, -R147 ;  /* 0x000000179c937c23 */ /* 0x000fe40008010893 */
[----:B------:R-:W-:Y:S02]  /*4db0*/  FMUL.FTZ R153, R152, R69 ;  /* 0x0000004598997220 */ /* 0x000fe40000410000 */
[----:B------:R-:W-:-:S02]  /*4dc0*/  FFMA.FTZ R161, R156, UR24, R149 ;  /* 0x000000189ca17c23 */ /* 0x000fc40008010095 */
[----:B------:R-:W-:Y:S02]  /*4dd0*/  FMUL.FTZ R152, R152, R71 ;  /* 0x0000004798987220 */ /* 0x000fe40000410000 */
[C---:B------:R-:W-:Y:S02]  /*4de0*/  FMUL.FTZ R69, R157.reuse, UR24 ;  /* 0x000000189d457c20 */ /* 0x040fe40008410000 */
[----:B------:R-:W-:Y:S02]  /*4df0*/  FMUL.FTZ R71, R157, UR23 ;  /* 0x000000179d477c20 */ /* 0x000fe40008410000 */
[C---:B------:R-:W-:Y:S02]  /*4e00*/  FMUL.FTZ R147, R146.reuse, R147 ;  /* 0x0000009392937220 */ /* 0x040fe40000410000 */
[----:B------:R-:W-:Y:S01]  /*4e10*/  FMUL.FTZ R146, R146, R161 ;  /* 0x000000a192927220 */ /* 0x000fe20000410000 */
[----:B------:R-:W-:Y:S01]  /*4e20*/  PRMT R161, RZ, 0x7610, R72 ;  /* 0x00007610ffa17816 */ /* 0x000fe20000000048 */
[----:B------:R-:W-:-:S02]  /*4e30*/  FADD.FTZ R148, R91, R91 ;  /* 0x0000005b5b947221 */ /* 0x000fc40000010000 */
[C---:B------:R-:W-:Y:S02]  /*4e40*/  FFMA.FTZ R69, R154.reuse, UR23, -R69 ;  /* 0x000000179a457c23 */ /* 0x040fe40008010845 */
[----:B------:R-:W-:Y:S01]  /*4e50*/  FFMA.FTZ R71, R154, UR24, R71 ;  /* 0x000000189a477c23 */ /* 0x000fe20008010047 */
[----:B------:R-:W-:Y:S01]  /*4e60*/  PRMT R158, RZ, 0x5410, R72 ;  /* 0x00005410ff9e7816 */ /* 0x000fe20000000048 */
[----:B------:R-:W-:Y:S01]  /*4e70*/  FMUL.FTZ R149, R148, R69 ;  /* 0x0000004594957220 */ /* 0x000fe20000410000 */
[----:B------:R-:W-:Y:S01]  /*4e80*/  ISETP.NE.AND P0, PT, R100, 0x3f, PT ;  /* 0x0000003f6400780c */ /* 0x000fe20003f05270 */
[----:B------:R-:W-:Y:S01]  /*4e90*/  FMUL.FTZ R148, R148, R71 ;  /* 0x0000004794947220 */ /* 0x000fe20000410000 */
[--C-:B------:R-:W-:Y:S01]  /*4ea0*/  PRMT R171, RZ, 0x7610, R73.reuse ;  /* 0x00007610ffab7816 */ /* 0x100fe20000000049 */
[C---:B------:R-:W-:Y:S02]  /*4eb0*/  FMUL.FTZ R69, R161.reuse, UR24 ;  /* 0x00000018a1457c20 */ /* 0x040fe40008410000 */
[----:B------:R-:W-:Y:S01]  /*4ec0*/  FMUL.FTZ R71, R161, UR23 ;  /* 0x00000017a1477c20 */ /* 0x000fe20008410000 */
[----:B------:R-:W-:Y:S01]  /*4ed0*/  PRMT R160, RZ, 0x5410, R73 ;  /* 0x00005410ffa07816 */ /* 0x000fe20000000049 */
[----:B------:R-:W-:Y:S01]  /*4ee0*/  FADD.FTZ R168, R89, R89 ;  /* 0x0000005959a87221 */ /* 0x000fe20000010000 */
[----:B------:R-:W-:Y:S01]  /*4ef0*/  PRMT R173, RZ, 0x7610, R74 ;  /* 0x00007610ffad7816 */ /* 0x000fe2000000004a */
[----:B------:R-:W-:-:S02]  /*4f00*/  FFMA.FTZ R69, R158, UR23, -R69 ;  /* 0x000000179e457c23 */ /* 0x000fc40008010845 */
[C---:B------:R-:W-:Y:S02]  /*4f10*/  FMUL.FTZ R73, R171.reuse, UR24 ;  /* 0x00000018ab497c20 */ /* 0x040fe40008410000 */
[----:B------:R-:W-:Y:S01]  /*4f20*/  FFMA.FTZ R71, R158, UR24, R71 ;  /* 0x000000189e477c23 */ /* 0x000fe20008010047 */
[--C-:B------:R-:W-:Y:S01]  /*4f30*/  PRMT R172, RZ, 0x5410, R75.reuse ;  /* 0x00005410ffac7816 */ /* 0x100fe2000000004b */
[----:B------:R-:W-:Y:S01]  /*4f40*/  FMUL.FTZ R169, R168, R69 ;  /* 0x00000045a8a97220 */ /* 0x000fe20000410000 */
[----:B------:R-:W-:Y:S01]  /*4f50*/  PRMT R175, RZ, 0x7610, R75 ;  /* 0x00007610ffaf7816 */ /* 0x000fe2000000004b */
[----:B------:R-:W-:Y:S01]  /*4f60*/  FMUL.FTZ R75, R171, UR23 ;  /* 0x00000017ab4b7c20 */ /* 0x000fe20008410000 */
[----:B------:R-:W-:Y:S01]  /*4f70*/  PRMT R170, RZ, 0x5410, R74 ;  /* 0x00005410ffaa7816 */ /* 0x000fe2000000004a */
[----:B------:R-:W-:Y:S02]  /*4f80*/  FADD.FTZ R166, R88, R88 ;  /* 0x0000005858a67221 */ /* 0x000fe40000010000 */
[----:B------:R-:W-:-:S02]  /*4f90*/  FFMA.FTZ R73, R160, UR23, -R73 ;  /* 0x00000017a0497c23 */ /* 0x000fc40008010849 */
[----:B------:R-:W-:Y:S02]  /*4fa0*/  FMUL.FTZ R168, R168, R71 ;  /* 0x00000047a8a87220 */ /* 0x000fe40000410000 */
[C---:B------:R-:W-:Y:S01]  /*4fb0*/  FMUL.FTZ R69, R173.reuse, UR24 ;  /* 0x00000018ad457c20 */ /* 0x040fe20008410000 */
[--C-:B---3--:R-:W-:Y:S01]  /*4fc0*/  PRMT R174, RZ, 0x5410, R76.reuse ;  /* 0x00005410ffae7816 */ /* 0x108fe2000000004c */
[----:B------:R-:W-:Y:S01]  /*4fd0*/  FMUL.FTZ R71, R173, UR23 ;  /* 0x00000017ad477c20 */ /* 0x000fe20008410000 */
[----:B------:R-:W-:Y:S01]  /*4fe0*/  PRMT R177, RZ, 0x7610, R76 ;  /* 0x00007610ffb17816 */ /* 0x000fe2000000004c */
[----:B------:R-:W-:Y:S01]  /*4ff0*/  FFMA.FTZ R75, R160, UR24, R75 ;  /* 0x00000018a04b7c23 */ /* 0x000fe2000801004b */
[--C-:B------:R-:W-:Y:S02]  /*5000*/  PRMT R176, RZ, 0x5410, R77.reuse ;  /* 0x00005410ffb07816 */ /* 0x100fe4000000004d */
[----:B------:R-:W-:Y:S01]  /*5010*/  PRMT R185, RZ, 0x7610, R77 ;  /* 0x00007610ffb97816 */ /* 0x000fe2000000004d */
[----:B------:R-:W-:Y:S01]  /*5020*/  FMUL.FTZ R167, R166, R73 ;  /* 0x00000049a6a77220 */ /* 0x000fe20000410000 */
[----:B------:R0:W1:Y:S01]  /*5030*/  @P0 LDS.64 R76, [R100.X8+0x49e8] ;  /* 0x0049e800644c0984 */ /* 0x0000620000008a00 */
[----:B------:R-:W-:-:S02]  /*5040*/  FADD.FTZ R164, R87, R87 ;  /* 0x0000005757a47221 */ /* 0x000fc40000010000 */
[C---:B------:R-:W-:Y:S02]  /*5050*/  FFMA.FTZ R69, R170.reuse, UR23, -R69 ;  /* 0x00000017aa457c23 */ /* 0x040fe40008010845 */
[C---:B------:R-:W-:Y:S02]  /*5060*/  FMUL.FTZ R73, R175.reuse, UR24 ;  /* 0x00000018af497c20 */ /* 0x040fe40008410000 */
[----:B------:R-:W-:Y:S02]  /*5070*/  FFMA.FTZ R71, R170, UR24, R71 ;  /* 0x00000018aa477c23 */ /* 0x000fe40008010047 */
[----:B------:R-:W-:Y:S02]  /*5080*/  FMUL.FTZ R166, R166, R75 ;  /* 0x0000004ba6a67220 */ /* 0x000fe40000410000 */
[----:B------:R-:W-:Y:S02]  /*5090*/  FMUL.FTZ R75, R175, UR23 ;  /* 0x00000017af4b7c20 */ /* 0x000fe40008410000 */
[----:B------:R-:W-:-:S02]  /*50a0*/  FMUL.FTZ R165, R164, R69 ;  /* 0x00000045a4a57220 */ /* 0x000fc40000410000 */
[----:B------:R-:W-:Y:S02]  /*50b0*/  FADD.FTZ R162, R52, R52 ;  /* 0x0000003434a27221 */ /* 0x000fe40000010000 */
[----:B------:R-:W-:Y:S02]  /*50c0*/  FFMA.FTZ R73, R172, UR23, -R73 ;  /* 0x00000017ac497c23 */ /* 0x000fe40008010849 */
[----:B------:R-:W-:Y:S02]  /*50d0*/  FMUL.FTZ R164, R164, R71 ;  /* 0x00000047a4a47220 */ /* 0x000fe40000410000 */
[C---:B------:R-:W-:Y:S02]  /*50e0*/  FMUL.FTZ R69, R177.reuse, UR24 ;  /* 0x00000018b1457c20 */ /* 0x040fe40008410000 */
[----:B------:R-:W-:Y:S01]  /*50f0*/  FMUL.FTZ R71, R177, UR23 ;  /* 0x00000017b1477c20 */ /* 0x000fe20008410000 */
[----:B------:R-:W-:Y:S01]  /*5100*/  PRMT R193, RZ, 0x7610, R78 ;  /* 0x00007610ffc17816 */ /* 0x000fe2000000004e */
[----:B------:R-:W-:-:S02]  /*5110*/  FFMA.FTZ R75, R172, UR24, R75 ;  /* 0x00000018ac4b7c23 */ /* 0x000fc4000801004b */
[----:B------:R-:W-:Y:S02]  /*5120*/  FMUL.FTZ R163, R162, R73 ;  /* 0x00000049a2a37220 */ /* 0x000fe40000410000 */
[----:B------:R-:W-:Y:S02]  /*5130*/  FADD.FTZ R182, R50, R50 ;  /* 0x0000003232b67221 */ /* 0x000fe40000010000 */
[C---:B------:R-:W-:Y:S02]  /*5140*/  FFMA.FTZ R69, R174.reuse, UR23, -R69 ;  /* 0x00000017ae457c23 */ /* 0x040fe40008010845 */
[C---:B------:R-:W-:Y:S02]  /*5150*/  FMUL.FTZ R73, R185.reuse, UR24 ;  /* 0x00000018b9497c20 */ /* 0x040fe40008410000 */
[----:B------:R-:W-:Y:S01]  /*5160*/  FFMA.FTZ R71, R174, UR24, R71 ;  /* 0x00000018ae477c23 */ /* 0x000fe20008010047 */
[----:B------:R-:W-:Y:S01]  /*5170*/  PRMT R184, RZ, 0x5410, R78 ;  /* 0x00005410ffb87816 */ /* 0x000fe2000000004e */
[----:B------:R-:W-:Y:S01]  /*5180*/  FMUL.FTZ R162, R162, R75 ;  /* 0x0000004ba2a27220 */ /* 0x000fe20000410000 */
[----:B------:R-:W-:Y:S01]  /*5190*/  PRMT R195, RZ, 0x7610, R79 ;  /* 0x00007610ffc37816 */ /* 0x000fe2000000004f */
[----:B------:R-:W-:Y:S01]  /*51a0*/  FMUL.FTZ R75, R185, UR23 ;  /* 0x00000017b94b7c20 */ /* 0x000fe20008410000 */
[----:B------:R-:W-:Y:S01]  /*51b0*/  PRMT R194, RZ, 0x7610, R80 ;  /* 0x00007610ffc27816 */ /* 0x000fe20000000050 */
[----:B------:R-:W-:-:S02]  /*51c0*/  FMUL.FTZ R183, R182, R69 ;  /* 0x00000045b6b77220 */ /* 0x000fc40000410000 */
[----:B------:R-:W-:Y:S02]  /*51d0*/  FADD.FTZ R180, R49, R49 ;  /* 0x0000003131b47221 */ /* 0x000fe40000010000 */
[----:B------:R-:W-:Y:S02]  /*51e0*/  FFMA.FTZ R73, R176, UR23, -R73 ;  /* 0x00000017b0497c23 */ /* 0x000fe40008010849 */
[----:B------:R-:W-:Y:S02]  /*51f0*/  FMUL.FTZ R182, R182, R71 ;  /* 0x00000047b6b67220 */ /* 0x000fe40000410000 */
[C---:B------:R-:W-:Y:S02]  /*5200*/  FMUL.FTZ R69, R193.reuse, UR24 ;  /* 0x00000018c1457c20 */ /* 0x040fe40008410000 */
[----:B------:R-:W-:Y:S01]  /*5210*/  FMUL.FTZ R71, R193, UR23 ;  /* 0x00000017c1477c20 */ /* 0x000fe20008410000 */
[----:B------:R-:W-:Y:S01]  /*5220*/  PRMT R192, RZ, 0x5410, R79 ;  /* 0x00005410ffc07816 */ /* 0x000fe2000000004f */
[----:B------:R-:W-:Y:S01]  /*5230*/  FFMA.FTZ R75, R176, UR24, R75 ;  /* 0x00000018b04b7c23 */ /* 0x000fe2000801004b */
[----:B------:R-:W-:Y:S01]  /*5240*/  PRMT R197, RZ, 0x5410, R80 ;  /* 0x00005410ffc57816 */ /* 0x000fe20000000050 */
[----:B------:R-:W-:-:S02]  /*5250*/  FMUL.FTZ R181, R180, R73 ;  /* 0x00000049b4b57220 */ /* 0x000fc40000410000 */
[----:B------:R-:W-:Y:S02]  /*5260*/  FADD.FTZ R178, R47, R47 ;  /* 0x0000002f2fb27221 */ /* 0x000fe40000010000 */
[C---:B------:R-:W-:Y:S02]  /*5270*/  FFMA.FTZ R69, R184.reuse, UR23, -R69 ;  /* 0x00000017b8457c23 */ /* 0x040fe40008010845 */
[----:B------:R-:W-:Y:S02]  /*5280*/  FMUL.FTZ R73, R195, UR24 ;  /* 0x00000018c3497c20 */ /* 0x000fe40008410000 */
[----:B------:R-:W-:Y:S02]  /*5290*/  FFMA.FTZ R71, R184, UR24, R71 ;  /* 0x00000018b8477c23 */ /* 0x000fe40008010047 */
[C---:B------:R-:W-:Y:S02]  /*52a0*/  FMUL.FTZ R70, R194.reuse, UR24 ;  /* 0x00000018c2467c20 */ /* 0x040fe40008410000 */
[----:B------:R-:W-:-:S02]  /*52b0*/  FMUL.FTZ R72, R194, UR23 ;  /* 0x00000017c2487c20 */ /* 0x000fc40008410000 */
[----:B------:R-:W-:Y:S02]  /*52c0*/  FMUL.FTZ R180, R180, R75 ;  /* 0x0000004bb4b47220 */ /* 0x000fe40000410000 */
[----:B------:R-:W-:Y:S02]  /*52d0*/  FMUL.FTZ R75, R195, UR23 ;  /* 0x00000017c34b7c20 */ /* 0x000fe40008410000 */
[----:B------:R-:W-:Y:S02]  /*52e0*/  FMUL.FTZ R179, R178, R69 ;  /* 0x00000045b2b37220 */ /* 0x000fe40000410000 */
[----:B------:R-:W-:Y:S02]  /*52f0*/  FADD.FTZ R78, R45, R45 ;  /* 0x0000002d2d4e7221 */ /* 0x000fe40000010000 */
[----:B------:R-:W-:Y:S02]  /*5300*/  FFMA.FTZ R73, R192, UR23, -R73 ;  /* 0x00000017c0497c23 */ /* 0x000fe40008010849 */
[----:B------:R-:W-:-:S02]  /*5310*/  FMUL.FTZ R178, R178, R71 ;  /* 0x00000047b2b27220 */ /* 0x000fc40000410000 */
[----:B------:R-:W-:Y:S02]  /*5320*/  FADD.FTZ R68, R43, R43 ;  /* 0x0000002b2b447221 */ /* 0x000fe40000010000 */
[C---:B------:R-:W-:Y:S02]  /*5330*/  FFMA.FTZ R191, R197.reuse, UR23, -R70 ;  /* 0x00000017c5bf7c23 */ /* 0x040fe40008010846 */
[----:B------:R-:W-:Y:S01]  /*5340*/  FFMA.FTZ R69, R197, UR24, R72 ;  /* 0x00000018c5457c23 */ /* 0x000fe20008010048 */
[----:B------:R-:W-:Y:S01]  /*5350*/  PRMT R199, RZ, 0x7610, R81 ;  /* 0x00007610ffc77816 */ /* 0x000fe20000000051 */
[----:B------:R-:W-:Y:S01]  /*5360*/  FMUL.FTZ R71, R127, R198 ;  /* 0x000000c67f477220 */ /* 0x000fe20000410000 */
[----:B------:R-:W-:Y:S01]  /*5370*/  PRMT R220, RZ, 0x7610, R59 ;  /* 0x00007610ffdc7816 */ /* 0x000fe2000000003b */
[----:B------:R-:W-:Y:S02]  /*5380*/  FFMA.FTZ R75, R192, UR24, R75 ;  /* 0x00000018c04b7c23 */ /* 0x000fe4000801004b */
[----:B------:R-:W-:-:S02]  /*5390*/  FMUL.FTZ R79, R78, R73 ;  /* 0x000000494e4f7220 */ /* 0x000fc40000410000 */
[C---:B------:R-:W-:Y:S02]  /*53a0*/  FMUL.FTZ R191, R68.reuse, R191 ;  /* 0x000000bf44bf7220 */ /* 0x040fe40000410000 */
[----:B------:R-:W-:Y:S02]  /*53b0*/  FMUL.FTZ R80, R68, R69 ;  /* 0x0000004544507220 */ /* 0x000fe40000410000 */
[-C--:B------:R-:W-:Y:S02]  /*53c0*/  FMUL.FTZ R73, R127, R196.reuse ;  /* 0x000000c47f497220 */ /* 0x080fe40000410000 */
[----:B------:R-:W-:Y:S01]  /*53d0*/  FFMA.FTZ R68, R130, R196, -R71 ;  /* 0x000000c482447223 */ /* 0x000fe20000010847 */
[----:B------:R-:W-:Y:S01]  /*53e0*/  PRMT R196, RZ, 0x5410, R81 ;  /* 0x00005410ffc47816 */ /* 0x000fe20000000051 */
[----:B------:R-:W-:Y:S02]  /*53f0*/  FMUL.FTZ R78, R78, R75 ;  /* 0x0000004b4e4e7220 */ /* 0x000fe40000410000 */
[----:B------:R-:W-:Y:S01]  /*5400*/  FMUL.FTZ R71, R199, UR24 ;  /* 0x00000018c7477c20 */ /* 0x000fe20008410000 */
[----:B------:R-:W-:Y:S01]  /*5410*/  BSSY B0, `(.L_x_6707) ;  /* 0x0000016000007945 */ /* 0x000fe20003800000 */
[----:B------:R-:W-:-:S02]  /*5420*/  FMUL.FTZ R220, R220, R25 ;  /* 0x00000019dcdc7220 */ /* 0x000fc40000410000 */
[----:B------:R-:W-:Y:S01]  /*5430*/  FMUL.FTZ R75, R199, UR23 ;  /* 0x00000017c74b7c20 */ /* 0x000fe20008410000 */
[----:B------:R-:W-:Y:S01]  /*5440*/  PRMT R81, RZ, 0x5410, R83 ;  /* 0x00005410ff517816 */ /* 0x000fe20000000053 */
[----:B------:R-:W-:Y:S01]  /*5450*/  FFMA.FTZ R69, R130, R198, R73 ;  /* 0x000000c682457223 */ /* 0x000fe20000010049 */
[--C-:B------:R-:W-:Y:S01]  /*5460*/  PRMT R198, RZ, 0x5410, R82.reuse ;  /* 0x00005410ffc67816 */ /* 0x100fe20000000052 */
[C---:B------:R-:W-:Y:S01]  /*5470*/  FFMA.FTZ R73, R196.reuse, UR23, -R71 ;  /* 0x00000017c4497c23 */ /* 0x040fe20008010847 */
[----:B------:R-:W-:Y:S01]  /*5480*/  PRMT R82, RZ, 0x7610, R82 ;  /* 0x00007610ff527816 */ /* 0x000fe20000000052 */
[----:B------:R-:W-:Y:S01]  /*5490*/  FADD.FTZ R72, R41, R41 ;  /* 0x0000002929487221 */ /* 0x000fe20000010000 */
[----:B------:R-:W-:Y:S01]  /*54a0*/  PRMT R83, RZ, 0x7610, R83 ;  /* 0x00007610ff537816 */ /* 0x000fe20000000053 */
[----:B------:R-:W-:Y:S02]  /*54b0*/  FFMA.FTZ R75, R196, UR24, R75 ;  /* 0x00000018c44b7c23 */ /* 0x000fe4000801004b */
[----:B------:R-:W-:-:S02]  /*54c0*/  FADD.FTZ R70, R220, R201 ;  /* 0x000000c9dc467221 */ /* 0x000fc40000010000 */
[----:B------:R-:W-:Y:S01]  /*54d0*/  FADD.FTZ R71, RZ, R200 ;  /* 0x000000c8ff477221 */ /* 0x000fe20000010000 */
[----:B------:R-:W-:Y:S05]  /*54e0*/  @P0 BRA `(.L_x_6708) ;  /* 0x0000008000000947 */ /* 0x000fea0003800000 */
[----:B01----:R-:W-:Y:S02]  /*54f0*/  ISETP.NE.AND P0, PT, R96, c[0x0][0x174], PT ;  /* 0x00005d0060007a0c */ /* 0x003fe40003f05270 */
[----:B------:R-:W-:-:S11]  /*5500*/  MOV R76, 0x3f800000 ;  /* 0x3f800000004c7802 */ /* 0x000fd60000000f00 */
[----:B------:R-:W-:-:S04]  /*5510*/  @P0 LEA.HI R74, R96, R96, RZ, 0x1 ;  /* 0x00000060604a0211 */ /* 0x000fc800078f08ff */
[----:B------:R-:W-:-:S04]  /*5520*/  @P0 LOP3.LUT R77, R74, 0xfffffe, RZ, 0xc0, !PT ;  /* 0x00fffffe4a4d0812 */ /* 0x000fc800078ec0ff */
[----:B------:R-:W-:Y:S02]  /*5530*/  @P0 IADD3 R201, -R77, R96, RZ ;  /* 0x000000604dc90210 */ /* 0x000fe40007ffe1ff */
[----:B------:R-:W-:Y:S02]  /*5540*/  MOV R77, RZ ;  /* 0x000000ff004d7202 */ /* 0x000fe40000000f00 */
[----:B------:R-:W-:-:S05]  /*5550*/  @P0 LEA R201, R201, R0, 0x8 ;  /* 0x00000000c9c90211 */ /* 0x000fca00078e40ff */
[----:B------:R0:W1:Y:S02]  /*5560*/  @P0 LDS.64 R76, [R201.X8+0x39e0] ;  /* 0x0039e000c94c0984 */ /* 0x0000640000008a00 */
.L_x_6708:
[----:B01----:R-:W-:Y:S05]  /*5570*/  BSYNC B0 ;  /* 0x0000000000007941 */ /* 0x003fea0003800000 */
.L_x_6707:
        /* <DEDUP_REMOVED lines=11> */
[C---:B------:R-:W-:Y:S02]  /*5630*/  FFMA.FTZ R202, R198.reuse, UR23, -R73 ;  /* 0x00000017c6ca7c23 */ /* 0x040fe40008010849 */
[C---:B------:R-:W-:Y:S02]  /*5640*/  FFMA.FTZ R72, R81.reuse, UR23, -R72 ;  /* 0x0000001751487c23 */ /* 0x040fe40008010848 */
        /* <DEDUP_REMOVED lines=23> */
.L_x_6815:
        /* <DEDUP_REMOVED lines=69> */
.L_x_6816:
[----:B------:R-:W-:Y:S01]  /*5c10*/  MOV R224, R70 ;  /* 0x0000004600e07202 */ /* 0x000fe20000000f00 */
[-C--:B0--3--:R-:W-:Y:S01]  /*5c20*/  FMUL.FTZ R70, R229, R72.reuse ;  /* 0x00000048e5467220 */ /* 0x089fe20000410000 */
[----:B------:R-:W-:Y:S01]  /*5c30*/  ISETP.GE.AND P0, PT, R99, 0x10, PT ;  /* 0x000000106300780c */ /* 0x000fe20003f06270 */
[----:B--2---:R-:W-:-:S02]  /*5c40*/  FMUL.FTZ R68, R225, R72 ;  /* 0x00000048e1447220 */ /* 0x004fc40000410000 */
[C---:B-1----:R-:W-:Y:S02]  /*5c50*/  FFMA.FTZ R222, R71.reuse, R224, R70 ;  /* 0x000000e047de7223 */ /* 0x042fe40000010046 */
[----:B------:R-:W-:Y:S02]  /*5c60*/  FMUL.FTZ R70, R71, R72 ;  /* 0x0000004847467220 */ /* 0x000fe40000410000 */
[C---:B----4-:R-:W-:Y:S02]  /*5c70*/  FFMA.FTZ R69, R227.reuse, R224, R68 ;  /* 0x000000e0e3457223 */ /* 0x050fe40000010044 */
        /* <DEDUP_REMOVED lines=12> */
[----:B-----5:R-:W-:Y:S05]  /*5d40*/  CALL.REL.NOINC `($__internal_163_$__cuda_sm70_shflsync_idx_p) ;  /* 0x0000924000007944 */ /* 0x020fea0003c00000 */
.L_x_6713:
[----:B------:R-:W-:Y:S05]  /*5d50*/  BRA.CONV ~URZ, `(.L_x_6714) ;  /* 0x000000637f007947 */ /* 0x000fea000b800000 */
[----:B-1----:R-:W-:Y:S01]  /*5d60*/  HFMA2.MMA R69, -RZ, RZ, 0, 1.847743988037109375e-06 ;  /* 0x0000001fff457435 */ /* 0x002fe200000001ff */
[----:B0-----:R-:W-:-:S02]  /*5d70*/  MOV R72, R75 ;  /* 0x0000004b00487202 */ /* 0x001fc40000000f00 */
[----:B------:R-:W-:Y:S02]  /*5d80*/  MOV R70, 0x1f ;  /* 0x0000001f00467802 */ /* 0x000fe40000000f00 */
[----:B------:R-:W-:Y:S02]  /*5d90*/  MOV R71, 0xffffffff ;  /* 0xffffffff00477802 */ /* 0x000fe40000000f00 */
[----:B------:R-:W-:Y:S02]  /*5da0*/  MOV R68, 0x5dc0 ;  /* 0x00005dc000447802 */ /* 0x000fe40000000f00 */
[----:B-----5:R-:W-:Y:S05]  /*5db0*/  CALL.REL.NOINC `($__internal_163_$__cuda_sm70_shflsync_idx_p) ;  /* 0x000091d000007944 */ /* 0x020fea0003c00000 */
.L_x_6714:
[----:B------:R-:W-:Y:S05]  /*5dc0*/  BRA.CONV ~URZ, `(.L_x_6715) ;  /* 0x000000637f007947 */ /* 0x000fea000b800000 */
[----:B-1----:R-:W-:Y:S01]  /*5dd0*/  HFMA2.MMA R69, -RZ, RZ, 0, 1.847743988037109375e-06 ;  /* 0x0000001fff457435 */ /* 0x002fe200000001ff */
[----:B0-----:R-:W-:Y:S02]  /*5de0*/  MOV R72, R74 ;  /* 0x0000004a00487202 */ /* 0x001fe40000000f00 */
[----:B------:R-:W-:Y:S02]  /*5df0*/  MOV R70, 0x1f ;  /* 0x0000001f00467802 */ /* 0x000fe40000000f00 */
[----:B------:R-:W-:Y:S02]  /*5e00*/  MOV R71, 0xffffffff ;  /* 0xffffffff00477802 */ /* 0x000fe40000000f00 */
[----:B------:R-:W-:-:S02]  /*5e10*/  MOV R68, 0x5e30 ;  /* 0x00005e3000447802 */ /* 0x000fc40000000f00 */
[----:B-----5:R-:W-:Y:S05]  /*5e20*/  CALL.REL.NOINC `($__internal_163_$__cuda_sm70_shflsync_idx_p) ;  /* 0x0000916000007944 */ /* 0x020fea0003c00000 */
.L_x_6715:
[----:B------:R-:W-:Y:S05]  /*5e30*/  BRA.CONV ~URZ, `(.L_x_6716) ;  /* 0x000000637f007947 */ /* 0x000fea000b800000 */
[----:B-1----:R-:W-:Y:S01]  /*5e40*/  HFMA2.MMA R69, -RZ, RZ, 0, 1.847743988037109375e-06 ;  /* 0x0000001fff457435 */ /* 0x002fe200000001ff */
[----:B0-----:R-:W-:-:S02]  /*5e50*/  MOV R72, R73 ;  /* 0x0000004900487202 */ /* 0x001fc40000000f00 */
[----:B------:R-:W-:Y:S02]  /*5e60*/  MOV R70, 0x1f ;  /* 0x0000001f00467802 */ /* 0x000fe40000000f00 */
[----:B------:R-:W-:Y:S02]  /*5e70*/  MOV R71, 0xffffffff ;  /* 0xffffffff00477802 */ /* 0x000fe40000000f00 */
[----:B------:R-:W-:Y:S02]  /*5e80*/  MOV R68, 0x5ea0 ;  /* 0x00005ea000447802 */ /* 0x000fe40000000f00 */
[----:B-----5:R-:W-:Y:S05]  /*5e90*/  CALL.REL.NOINC `($__internal_163_$__cuda_sm70_shflsync_idx_p) ;  /* 0x000090f000007944 */ /* 0x020fea0003c00000 */
.L_x_6716:
        /* <DEDUP_REMOVED lines=9> */
.L_x_6817:
        /* <DEDUP_REMOVED lines=23> */
.L_x_6710:
[----:B------:R-:W-:Y:S05]  /*60a0*/  BSYNC B0 ;  /* 0x0000000000007941 */ /* 0x000fea0003800000 */
.L_x_6709:
[----:B------:R-:W-:Y:S01]  /*60b0*/  WARPSYNC 0xffffffff ;  /* 0xffffffff00007948 */ /* 0x000fe20003800000 */
[----:B------:R-:W-:Y:S01]  /*60c0*/  BAR.SYNC.DEFER_BLOCKING 0x0 ;  /* 0x0000000000007b1d */ /* 0x000fe20000010000 */
[CC--:B-1---5:R-:W-:Y:S01]  /*60d0*/  FMUL.FTZ R65, R127.reuse, R205.reuse ;  /* 0x000000cd7f417220 */ /* 0x0e2fe20000410000 */
        /* <DEDUP_REMOVED lines=22> */
[CC--:B------:R-:W-:Y:S02]  /*6240*/  FMUL.FTZ R66, R133.reuse, -R70.reuse ;  /* 0x8000004685427220 */ /* 0x0c0fe40000410000 */
[-C--:B------:R-:W-:Y:S02]  /*6250*/  FMUL.FTZ R73, R133, -R71.reuse ;  /* 0x8000004785497220 */ /* 0x080fe40000410000 */
[C---:B------:R-:W-:Y:S02]  /*6260*/  FFMA.FTZ R72, R136.reuse, R71, -R66 ;  /* 0x0000004788487223 */ /* 0x040fe40000010842 */
[----:B------:R-:W-:-:S02]  /*6270*/  FFMA.FTZ R73, R136, R70, R73 ;  /* 0x0000004688497223 */ /* 0x000fc40000010049 */
[----:B------:R-:W-:Y:S02]  /*6280*/  FADD.FTZ R72, R191, R72 ;  /* 0x00000048bf487221 */ /* 0x000fe40000010000 */
[----:B------:R-:W-:Y:S02]  /*6290*/  FFMA.FTZ R68, R132, R67, -R68 ;  /* 0x0000004384447223 */ /* 0x000fe40000010844 */
[----:B------:R-:W-:Y:S02]  /*62a0*/  FADD.FTZ R73, -R80, R73 ;  /* 0x0000004950497221 */ /* 0x000fe40000010100 */
[----:B------:R-:W-:Y:S02]  /*62b0*/  FMUL.FTZ R67, R133, -R69 ;  /* 0x8000004585437220 */ /* 0x000fe40000410000 */
[----:B------:R-:W-:Y:S02]  /*62c0*/  FMUL.FTZ R70, R137, -R72 ;  /* 0x8000004889467220 */ /* 0x000fe40000410000 */
[----:B------:R-:W-:-:S02]  /*62d0*/  FMUL.FTZ R66, R133, -R68 ;  /* 0x8000004485427220 */ /* 0x000fc40000410000 */
[CC--:B------:R-:W-:Y:S02]  /*62e0*/  FMUL.FTZ R71, R137.reuse, -R73.reuse ;  /* 0x8000004989477220 */ /* 0x0c0fe40000410000 */
[----:B------:R-:W-:Y:S02]  /*62f0*/  FFMA.FTZ R67, R136, R68, -R67 ;  /* 0x0000004488437223 */ /* 0x000fe40000010843 */
[----:B------:R-:W-:Y:S02]  /*6300*/  FFMA.FTZ R73, R138, R73, R70 ;  /* 0x000000498a497223 */ /* 0x000fe40000010046 */
[----:B------:R-:W-:Y:S02]  /*6310*/  FFMA.FTZ R66, R136, R69, R66 ;  /* 0x0000004588427223 */ /* 0x000fe40000010042 */
[----:B------:R-:W-:Y:S02]  /*6320*/  FMUL.FTZ R69, R137, -R67 ;  /* 0x8000004389457220 */ /* 0x000fe40000410000 */
[----:B------:R-:W-:-:S02]  /*6330*/  FFMA.FTZ R72, R138, R72, -R71 ;  /* 0x000000488a487223 */ /* 0x000fc40000010847 */
[----:B------:R-:W-:Y:S02]  /*6340*/  FADD.FTZ R73, -R78, R73 ;  /* 0x000000494e497221 */ /* 0x000fe40000010100 */
[-C--:B------:R-:W-:Y:S02]  /*6350*/  FMUL.FTZ R68, R137, -R66.reuse ;  /* 0x8000004289447220 */ /* 0x080fe40000410000 */
[C---:B------:R-:W-:Y:S02]  /*6360*/  FFMA.FTZ R69, R138.reuse, R66, R69 ;  /* 0x000000428a457223 */ /* 0x040fe40000010045 */
[----:B------:R-:W-:Y:S02]  /*6370*/  FADD.FTZ R72, R79, R72 ;  /* 0x000000484f487221 */ /* 0x000fe40000010000 */
[----:B------:R-:W-:Y:S02]  /*6380*/  FMUL.FTZ R71, R139, -R73 ;  /* 0x800000498b477220 */ /* 0x000fe40000410000 */
[----:B------:R-:W-:-:S02]  /*6390*/  FFMA.FTZ R68, R138, R67, -R68 ;  /* 0x000000438a447223 */ /* 0x000fc40000010844 */
[C---:B------:R-:W-:Y:S02]  /*63a0*/  FMUL.FTZ R67, R139.reuse, -R69 ;  /* 0x800000458b437220 */ /* 0x040fe40000410000 */
[CC--:B------:R-:W-:Y:S02]  /*63b0*/  FFMA.FTZ R70, R140.reuse, R72.reuse, -R71 ;  /* 0x000000488c467223 */ /* 0x0c0fe40000010847 */
[C---:B------:R-:W-:Y:S02]  /*63c0*/  FMUL.FTZ R72, R139.reuse, -R72 ;  /* 0x800000488b487220 */ /* 0x040fe40000410000 */
[-C--:B------:R-:W-:Y:S02]  /*63d0*/  FMUL.FTZ R66, R139, -R68.reuse ;  /* 0x800000448b427220 */ /* 0x080fe40000410000 */
[----:B------:R-:W-:Y:S02]  /*63e0*/  FFMA.FTZ R68, R140, R68, -R67 ;  /* 0x000000448c447223 */ /* 0x000fe40000010843 */
[----:B0-----:R-:W-:-:S02]  /*63f0*/  FMUL.FTZ R67, R129, R65 ;  /* 0x0000004181437220 */ /* 0x001fc40000410000 */
[----:B------:R-:W-:Y:S02]  /*6400*/  FFMA.FTZ R73, R140, R73, R72 ;  /* 0x000000498c497223 */ /* 0x000fe40000010048 */
[----:B------:R-:W-:Y:S02]  /*6410*/  FMUL.FTZ R129, R129, R64 ;  /* 0x0000004081817220 */ /* 0x000fe40000410000 */
[----:B------:R-:W-:Y:S02]  /*6420*/  FADD.FTZ R73, -R178, R73 ;  /* 0x00000049b2497221 */ /* 0x000fe40000010100 */
[----:B------:R-:W-:Y:S02]  /*6430*/  FFMA.FTZ R129, R128, R65, R129 ;  /* 0x0000004180817223 */ /* 0x000fe40000010081 */
[----:B------:R-:W-:Y:S02]  /*6440*/  FFMA.FTZ R66, R140, R69, R66 ;  /* 0x000000458c427223 */ /* 0x000fe40000010042 */
[----:B------:R-:W-:-:S02]  /*6450*/  FMUL.FTZ R69, R141, -R68 ;  /* 0x800000448d457220 */ /* 0x000fc40000410000 */
[----:B------:R-:W-:Y:S02]  /*6460*/  FADD.FTZ R70, R179, R70 ;  /* 0x00000046b3467221 */ /* 0x000fe40000010000 */
[C---:B------:R-:W-:Y:S02]  /*6470*/  FMUL.FTZ R71, R141.reuse, -R73 ;  /* 0x800000498d477220 */ /* 0x040fe40000410000 */
[----:B------:R-:W-:Y:S02]  /*6480*/  FFMA.FTZ R67, R128, R64, -R67 ;  /* 0x0000004080437223 */ /* 0x000fe40000010843 */
[----:B------:R-:W-:Y:S02]  /*6490*/  FADD.FTZ R129, RZ, R129 ;  /* 0x00000081ff817221 */ /* 0x000fe40000010000 */
[-C--:B------:R-:W-:Y:S02]  /*64a0*/  FMUL.FTZ R65, R141, -R66.reuse ;  /* 0x800000428d417220 */ /* 0x080fe40000410000 */
[----:B------:R-:W-:-:S02]  /*64b0*/  FFMA.FTZ R69, R142, R66, R69 ;  /* 0x000000428e457223 */ /* 0x000fc40000010045 */
[-C--:B------:R-:W-:Y:S02]  /*64c0*/  FFMA.FTZ R66, R142, R70.reuse, -R71 ;  /* 0x000000468e427223 */ /* 0x080fe40000010847 */
[----:B------:R-:W-:Y:S02]  /*64d0*/  FADD.FTZ R221, R190, R67 ;  /* 0x00000043bedd7221 */ /* 0x000fe40000010000 */
[----:B------:R-:W-:Y:S02]  /*64e0*/  FMUL.FTZ R64, R125, R129 ;  /* 0x000000817d407220 */ /* 0x000fe40000410000 */
[----:B------:R-:W-:Y:S02]  /*64f0*/  FMUL.FTZ R70, R141, -R70 ;  /* 0x800000468d467220 */ /* 0x000fe40000410000 */
[----:B------:R-:W-:Y:S02]  /*6500*/  FFMA.FTZ R67, R142, R68, -R65 ;  /* 0x000000448e437223 */ /* 0x000fe40000010841 */
        /* <DEDUP_REMOVED lines=25> */
[----:B------:R-:W-:Y:S02]  /*66a0*/  FFMA.FTZ R66, R112, R68, -R67 ;  /* 0x0000004470427223 */ /* 0x000fe40000010843 */
[-C--:B------:R-:W-:Y:S02]  /*66b0*/  FFMA.FTZ R64, R122, R223.reuse, -R64 ;  /* 0x000000df7a407223 */ /* 0x080fe40000010840 */
[----:B------:R-:W-:Y:S02]  /*66c0*/  FMUL.FTZ R65, R121, R223 ;  /* 0x000000df79417220 */ /* 0x000fe40000410000 */
[----:B------:R-:W-:Y:S02]  /*66d0*/  FADD.FTZ R70, R183, R70 ;  /* 0x00000046b7467221 */ /* 0x000fe40000010000 */
[----:B------:R-:W-:Y:S02]  /*66e0*/  FMUL.FTZ R67, R111, -R73 ;  /* 0x800000496f437220 */ /* 0x000fe40000410000 */
[----:B------:R-:W-:-:S02]  /*66f0*/  FADD.FTZ R224, R187, R64 ;  /* 0x00000040bbe07221 */ /* 0x000fc40000010000 */
[C---:B------:R-:W-:Y:S02]  /*6700*/  FMUL.FTZ R68, R111.reuse, -R68 ;  /* 0x800000446f447220 */ /* 0x040fe40000410000 */
        /* <DEDUP_REMOVED lines=8> */
[-C--:B------:R-:W-:Y:S02]  /*6790*/  FFMA.FTZ R67, R120, R188.reuse, R67 ;  /* 0x000000bc78437223 */ /* 0x080fe40000010043 */
[----:B------:R-:W-:Y:S02]  /*67a0*/  FMUL.FTZ R65, R119, R188 ;  /* 0x000000bc77417220 */ /* 0x000fe40000410000 */
[----:B------:R-:W-:-:S02]  /*67b0*/  FADD.FTZ R73, -R162, R73 ;  /* 0x00000049a2497221 */ /* 0x000fc40000010100 */
[-C--:B------:R-:W-:Y:S02]  /*67c0*/  FFMA.FTZ R69, R114, R66.reuse, -R69 ;  /* 0x0000004272457223 */ /* 0x080fe40000010845 */
[----:B------:R-:W-:Y:S02]  /*67d0*/  FMUL.FTZ R71, R113, -R66 ;  /* 0x8000004271477220 */ /* 0x000fe40000410000 */
[----:B------:R-:W-:Y:S02]  /*67e0*/  FADD.FTZ R187, RZ, R67 ;  /* 0x00000043ffbb7221 */ /* 0x000fe40000010000 */
[----:B------:R-:W-:Y:S02]  /*67f0*/  FFMA.FTZ R65, R120, R224, -R65 ;  /* 0x000000e078417223 */ /* 0x000fe40000010841 */
[----:B------:R-:W-:Y:S02]  /*6800*/  FADD.FTZ R66, R163, R64 ;  /* 0x00000040a3427221 */ /* 0x000fe40000010000 */
[----:B------:R-:W-:-:S02]  /*6810*/  FMUL.FTZ R67, R113, -R73 ;  /* 0x8000004971437220 */ /* 0x000fc40000410000 */
[----:B------:R-:W-:Y:S02]  /*6820*/  FFMA.FTZ R71, R114, R68, R71 ;  /* 0x0000004472477223 */ /* 0x000fe40000010047 */
        /* <DEDUP_REMOVED lines=31> */
[-C--:B------:R-:W-:Y:S02]  /*6a20*/  FFMA.FTZ R64, R114, R228.reuse, -R65 ;  /* 0x000000e472407223 */ /* 0x080fe40000010841 */
[----:B------:R-:W-:Y:S02]  /*6a30*/  FMUL.FTZ R67, R113, R228 ;  /* 0x000000e471437220 */ /* 0x000fe40000410000 */
[----:B------:R-:W-:Y:S02]  /*6a40*/  FADD.FTZ R66, R167, R66 ;  /* 0x00000042a7427221 */ /* 0x000fe40000010000 */
        /* <DEDUP_REMOVED lines=31> */
[----:B------:R-:W-:Y:S02]  /*6c40*/  FFMA.FTZ R65, R144, R209, R65 ;  /* 0x000000d190417223 */ /* 0x000fe40000010041 */
[----:B------:R-:W-:Y:S02]  /*6c50*/  FADD.FTZ R231, R213, R64 ;  /* 0x00000040d5e77221 */ /* 0x000fe40000010000 */
[C---:B------:R-:W-:Y:S02]  /*6c60*/  FFMA.FTZ R70, R122.reuse, R68, -R69 ;  /* 0x000000447a467223 */ /* 0x040fe40000010845 */
[----:B------:R-:W-:Y:S02]  /*6c70*/  FFMA.FTZ R67, R122, R66, -R67 ;  /* 0x000000427a437223 */ /* 0x000fe40000010843 */
[----:B------:R-:W-:Y:S02]  /*6c80*/  FADD.FTZ R211, RZ, R65 ;  /* 0x00000041ffd37221 */ /* 0x000fe40000010000 */
[----:B------:R-:W-:-:S02]  /*6c90*/  FMUL.FTZ R68, R121, -R68 ;  /* 0x8000004479447220 */ /* 0x000fc40000410000 */
[----:B------:R-:W-:Y:S02]  /*6ca0*/  FMUL.FTZ R66, R121, -R66 ;  /* 0x8000004279427220 */ /* 0x000fe40000410000 */
[C---:B------:R-:W-:Y:S02]  /*6cb0*/  FMUL.FTZ R65, R141.reuse, R231 ;  /* 0x000000e78d417220 */ /* 0x040fe40000410000 */
[----:B------:R-:W-:Y:S02]  /*6cc0*/  FMUL.FTZ R64, R141, R211 ;  /* 0x000000d38d407220 */ /* 0x000fe40000410000 */
[C---:B------:R-:W-:Y:S02]  /*6cd0*/  FFMA.FTZ R73, R122.reuse, R73, R68 ;  /* 0x000000497a497223 */ /* 0x040fe40000010044 */
[----:B------:R-:W-:Y:S02]  /*6ce0*/  FFMA.FTZ R66, R122, R71, R66 ;  /* 0x000000477a427223 */ /* 0x000fe40000010042 */
[----:B------:R-:W-:-:S02]  /*6cf0*/  FFMA.FTZ R65, R142, R211, R65 ;  /* 0x000000d38e417223 */ /* 0x000fc40000010041 */
[----:B------:R-:W-:Y:S02]  /*6d00*/  FFMA.FTZ R233, R142, R231, -R64 ;  /* 0x000000e78ee97223 */ /* 0x000fe40000010840 */
[----:B------:R-:W-:Y:S02]  /*6d10*/  FADD.FTZ R73, -R148, R73 ;  /* 0x0000004994497221 */ /* 0x000fe40000010100 */
[----:B------:R-:W-:Y:S02]  /*6d20*/  FMUL.FTZ R64, R123, -R66 ;  /* 0x800000427b407220 */ /* 0x000fe40000410000 */
[----:B------:R-:W-:Y:S02]  /*6d30*/  FADD.FTZ R212, RZ, R65 ;  /* 0x00000041ffd47221 */ /* 0x000fe40000010000 */
[----:B------:R-:W-:Y:S02]  /*6d40*/  FADD.FTZ R70, R149, R70 ;  /* 0x0000004695467221 */ /* 0x000fe40000010000 */
[----:B------:R-:W-:-:S02]  /*6d50*/  FMUL.FTZ R65, R123, -R73 ;  /* 0x800000497b417220 */ /* 0x000fc40000410000 */
[----:B------:R-:W-:Y:S02]  /*6d60*/  FADD.FTZ R233, R214, R233 ;  /* 0x000000e9d6e97221 */ /* 0x000fe40000010000 */
[C---:B------:R-:W-:Y:S02]  /*6d70*/  FFMA.FTZ R68, R124.reuse, R67, -R64 ;  /* 0x000000437c447223 */ /* 0x040fe40000010840 */
[C---:B------:R-:W-:Y:S02]  /*6d80*/  FMUL.FTZ R64, R139.reuse, R212 ;  /* 0x000000d48b407220 */ /* 0x040fe40000410000 */
[----:B------:R-:W-:Y:S02]  /*6d90*/  FFMA.FTZ R72, R124, R70, -R65 ;  /* 0x000000467c487223 */ /* 0x000fe40000010841 */
[-C--:B------:R-:W-:Y:S02]  /*6da0*/  FMUL.FTZ R65, R139, R233.reuse ;  /* 0x000000e98b417220 */ /* 0x080fe40000410000 */
[----:B------:R-:W-:-:S02]  /*6db0*/  FFMA.FTZ R64, R140, R233, -R64 ;  /* 0x000000e98c407223 */ /* 0x000fc40000010840 */
[----:B------:R-:W-:Y:S02]  /*6dc0*/  FMUL.FTZ R69, R123, -R67 ;  /* 0x800000437b457220 */ /* 0x000fe40000410000 */
[----:B------:R-:W-:Y:S01]  /*6dd0*/  FFMA.FTZ R213, R140, R212, R65 ;  /* 0x000000d48cd57223 */ /* 0x000fe20000010041 */
[----:B------:R-:W-:Y:S01]  /*6de0*/  HFMA2.MMA R65, -RZ, RZ, 0, 0 ;  /* 0x00000000ff417435 */ /* 0x000fe200000001ff */
[----:B------:R-:W-:Y:S01]  /*6df0*/  FADD.FTZ R215, R215, R64 ;  /* 0x00000040d7d77221 */ /* 0x000fe20000010000 */
[----:B------:R-:W-:Y:S01]  /*6e00*/  MOV R64, 0x3f800000 ;  /* 0x3f80000000407802 */ /* 0x000fe20000000f00 */
[----:B------:R-:W-:Y:S02]  /*6e10*/  FFMA.FTZ R69, R124, R66, R69 ;  /* 0x000000427c457223 */ /* 0x000fe40000010045 */
[----:B------:R-:W-:Y:S02]  /*6e20*/  FMUL.FTZ R66, R123, -R70 ;  /* 0x800000467b427220 */ /* 0x000fe40000410000 */
        /* <DEDUP_REMOVED lines=20> */
[C---:B------:R-:W-:Y:S02]  /*6f70*/  FMUL.FTZ R73, R125.reuse, -R69 ;  /* 0x800000457d497220 */ /* 0x040fe40000410000 */
[----:B------:R-:W-:Y:S02]  /*6f80*/  FADD.FTZ R237, R208, R237 ;  /* 0x000000edd0ed7221 */ /* 0x000fe40000010000 */
[----:B------:R-:W-:Y:S02]  /*6f90*/  FFMA.FTZ R207, R136, R214, R71 ;  /* 0x000000d688cf7223 */ /* 0x000fe40000010047 */
[----:B------:R-:W-:-:S02]  /*6fa0*/  FMUL.FTZ R70, R125, -R68 ;  /* 0x800000447d467220 */ /* 0x000fc40000410000 */
[C---:B------:R-:W-:Y:S02]  /*6fb0*/  FFMA.FTZ R68, R126.reuse, R68, -R73 ;  /* 0x000000447e447223 */ /* 0x040fe40000010849 */
[----:B------:R-:W-:Y:S02]  /*6fc0*/  FADD.FTZ R207, RZ, R207 ;  /* 0x000000cfffcf7221 */ /* 0x000fe40000010000 */
[----:B------:R-:W-:Y:S02]  /*6fd0*/  FMUL.FTZ R73, R131, R237 ;  /* 0x000000ed83497220 */ /* 0x000fe40000410000 */
[----:B------:R-:W-:Y:S02]  /*6fe0*/  FFMA.FTZ R69, R126, R69, R70 ;  /* 0x000000457e457223 */ /* 0x000fe40000010046 */
[----:B------:R-:W-:Y:S02]  /*6ff0*/  FADD.FTZ R70, R153, R72 ;  /* 0x0000004899467221 */ /* 0x000fe40000010000 */
[----:B------:R-:W-:-:S02]  /*7000*/  FMUL.FTZ R72, R131, R207 ;  /* 0x000000cf83487220 */ /* 0x000fc40000410000 */
[C---:B------:R-:W-:Y:S02]  /*7010*/  FFMA.FTZ R73, R132.reuse, R207, R73 ;  /* 0x000000cf84497223 */ /* 0x040fe40000010049 */
[----:B------:R-:W-:Y:S02]  /*7020*/  FFMA.FTZ R241, R132, R237, -R72 ;  /* 0x000000ed84f17223 */ /* 0x000fe40000010848 */
[----:B------:R-:W-:Y:S02]  /*7030*/  FADD.FTZ R239, RZ, R73 ;  /* 0x00000049ffef7221 */ /* 0x000fe40000010000 */
[----:B------:R-:W-:Y:S02]  /*7040*/  FADD.FTZ R71, -R152, R75 ;  /* 0x0000004b98477221 */ /* 0x000fe40000010100 */
[----:B------:R-:W-:Y:S02]  /*7050*/  FADD.FTZ R241, R206, R241 ;  /* 0x000000f1cef17221 */ /* 0x000fe40000010000 */
[C---:B------:R-:W-:Y:S01]  /*7060*/  FMUL.FTZ R72, R127.reuse, R239 ;  /* 0x000000ef7f487220 */ /* 0x040fe20000410000 */
[----:B------:R0:W-:Y:S01]  /*7070*/  STS.128 [R100.X16+0x35e0], R68 ;  /* 0x0035e04464007388 */ /* 0x0001e2000000cc00 */
[----:B------:R-:W-:-:S02]  /*7080*/  FMUL.FTZ R206, R127, R241 ;  /* 0x000000f17fce7220 */ /* 0x000fc40000410000 */
[C---:B------:R-:W-:Y:S02]  /*7090*/  FFMA.FTZ R73, R130.reuse, R241, -R72 ;  /* 0x000000f182497223 */ /* 0x040fe40000010848 */
[----:B------:R-:W-:Y:S02]  /*70a0*/  FFMA.FTZ R206, R130, R239, R206 ;  /* 0x000000ef82ce7223 */ /* 0x000fe400000100ce */
[----:B------:R-:W-:Y:S01]  /*70b0*/  FADD.FTZ R220, R220, R73 ;  /* 0x00000049dcdc7221 */ /* 0x000fe20000010000 */
[----:B------:R-:W-:Y:S06]  /*70c0*/  BAR.SYNC.DEFER_BLOCKING 0x0 ;  /* 0x0000000000007b1d */ /* 0x000fec0000010000 */
[----:B------:R-:W-:Y:S05]  /*70d0*/  @P0 BRA `(.L_x_6719) ;  /* 0x00000ae000000947 */ /* 0x000fea0003800000 */
[----:B-1----:R-:W-:-:S05]  /*70e0*/  SHF.L.U32 R208, R100, 0x5, RZ ;  /* 0x0000000564d07819 */ /* 0x002fca00000006ff */
[----:B0-----:R-:W-:Y:S04]  /*70f0*/  LDS.128 R68, [R208+0x35e0] ;  /* 0x0035e000d0447984 */ /* 0x001fe80000000c00 */
        /* <DEDUP_REMOVED lines=15> */
.L_x_6818:
[----:B------:R-:W-:Y:S05]  /*71f0*/  BRA.DIV ~URZ, `(.L_x_6721) ;  /* 0x00006f327f007947 */ /* 0x000fea000b800000 */
[----:B------:R2:W3:Y:S04]  /*7200*/  SHFL.DOWN PT, R71, R232, 0x1, 0x1f ;  /* 0x08201f00e8477f89 */ /* 0x0004e800000e0000 */
[----:B------:R2:W4:Y:S04]  /*7210*/  SHFL.DOWN PT, R74, R230, 0x1, 0x1f ;  /* 0x08201f00e64a7f89 */ /* 0x00052800000e0000 */
[----:B------:R2:W0:Y:S02]  /*7220*/  SHFL.DOWN PT, R238, R246, 0x1, 0x1f ;  /* 0x08201f00f6ee7f89 */ /* 0x00042400000e0000 */
.L_x_6819:
[----:B------:R-:W-:Y:S01]  /*7230*/  LOP3.LUT R68, R100, 0x1f, RZ, 0xc0, !PT ;  /* 0x0000001f64447812 */ /* 0x000fe200078ec0ff */
[----:B------:R-:W-:Y:S03]  /*7240*/  BSSY B1, `(.L_x_6722) ;  /* 0x000000e000017945 */ /* 0x000fe60003800000 */
        /* <DEDUP_REMOVED lines=13> */
.L_x_6723:
[----:B------:R-:W-:Y:S05]  /*7320*/  BSYNC B1 ;  /* 0x0000000000017941 */ /* 0x000fea0003800000 */
.L_x_6722:
[----:B------:R-:W-:Y:S05]  /*7330*/  BRA.DIV ~URZ, `(.L_x_6724) ;  /* 0x00006f427f007947 */ /* 0x000fea000b800000 */
[----:B---3--:R3:W2:Y:S04]  /*7340*/  SHFL.DOWN PT, R71, R245, 0x2, 0x1f ;  /* 0x08401f00f5477f89 */ /* 0x0086a800000e0000 */
[----:B-1----:R3:W1:Y:S04]  /*7350*/  SHFL.DOWN PT, R70, R232, 0x2, 0x1f ;  /* 0x08401f00e8467f89 */ /* 0x00266800000e0000 */
[----:B----4-:R3:W4:Y:S04]  /*7360*/  SHFL.DOWN PT, R74, R230, 0x2, 0x1f ;  /* 0x08401f00e64a7f89 */ /* 0x01072800000e0000 */
[----:B0-----:R3:W0:Y:S02]  /*7370*/  SHFL.DOWN PT, R238, R246, 0x2, 0x1f ;  /* 0x08401f00f6ee7f89 */ /* 0x00162400000e0000 */
.L_x_6820:
[----:B------:R-:W-:Y:S01]  /*7380*/  LOP3.LUT R68, R100, 0x1f, RZ, 0xc0, !PT ;  /* 0x0000001f64447812 */ /* 0x000fe200078ec0ff */
[----:B------:R-:W-:Y:S03]  /*7390*/  BSSY B1, `(.L_x_6725) ;  /* 0x000000e000017945 */ /* 0x000fe60003800000 */
[----:B------:R-:W-:Y:S01]  /*73a0*/  ISETP.GT.U32.AND P0, PT, R68, 0x1b, PT ;  /* 0x0000001b4400780c */ /* 0x000fe20003f04070 */
[----:B------:R-:W-:Y:S07]  /*73b0*/  @P1 BRA `(.L_x_6726) ;  /* 0x000000b000001947 */ /* 0x000fee0003800000 */
        /* <DEDUP_REMOVED lines=11> */
.L_x_6726:
[----:B------:R-:W-:Y:S05]  /*7470*/  BSYNC B1 ;  /* 0x0000000000017941 */ /* 0x000fea0003800000 */
.L_x_6725:
[----:B------:R-:W-:Y:S05]  /*7480*/  BRA.DIV ~URZ, `(.L_x_6727) ;  /* 0x00006fb27f007947 */ /* 0x000fea000b800000 */
[----:B--2---:R2:W3:Y:S02]  /*7490*/  SHFL.DOWN PT, R71, R245, 0x4, 0x1f ;  /* 0x08801f00f5477f89 */ /* 0x0044e400000e0000 */
.L_x_6821:
[----:B------:R-:W-:Y:S05]  /*74a0*/  BRA.DIV ~URZ, `(.L_x_6728) ;  /* 0x000070127f007947 */ /* 0x000fea000b800000 */
[----:B-1----:R1:W2:Y:S04]  /*74b0*/  SHFL.DOWN PT, R70, R232, 0x4, 0x1f ;  /* 0x08801f00e8467f89 */ /* 0x0022a800000e0000 */
[----:B----4-:R1:W4:Y:S04]  /*74c0*/  SHFL.DOWN PT, R74, R230, 0x4, 0x1f ;  /* 0x08801f00e64a7f89 */ /* 0x01032800000e0000 */
[----:B0-----:R1:W0:Y:S02]  /*74d0*/  SHFL.DOWN PT, R238, R246, 0x4, 0x1f ;  /* 0x08801f00f6ee7f89 */ /* 0x00122400000e0000 */
.L_x_6822:
[----:B------:R-:W-:Y:S01]  /*74e0*/  LOP3.LUT R68, R100, 0x1f, RZ, 0xc0, !PT ;  /* 0x0000001f64447812 */ /* 0x000fe200078ec0ff */
[----:B------:R-:W-:Y:S03]  /*74f0*/  BSSY B1, `(.L_x_6729) ;  /* 0x000000e000017945 */ /* 0x000fe60003800000 */
[----:B------:R-:W-:Y:S01]  /*7500*/  ISETP.GT.U32.AND P1, PT, R68, 0x17, PT ;  /* 0x000000174400780c */ /* 0x000fe20003f24070 */
[----:B------:R-:W-:Y:S07]  /*7510*/  @P0 BRA `(.L_x_6730) ;  /* 0x000000b000000947 */ /* 0x000fee0003800000 */
        /* <DEDUP_REMOVED lines=11> */
.L_x_6730:
[----:B------:R-:W-:Y:S05]  /*75d0*/  BSYNC B1 ;  /* 0x0000000000017941 */ /* 0x000fea0003800000 */
.L_x_6729:
[----:B------:R-:W-:Y:S05]  /*75e0*/  BRA.DIV ~URZ, `(.L_x_6731) ;  /* 0x000070227f007947 */ /* 0x000fea000b800000 */
[----:B---3--:R3:W1:Y:S04]  /*75f0*/  SHFL.DOWN PT, R71, R245, 0x8, 0x1f ;  /* 0x09001f00f5477f89 */ /* 0x00866800000e0000 */
[----:B--2---:R3:W2:Y:S04]  /*7600*/  SHFL.DOWN PT, R70, R232, 0x8, 0x1f ;  /* 0x09001f00e8467f89 */ /* 0x0046a800000e0000 */
[----:B----4-:R3:W4:Y:S04]  /*7610*/  SHFL.DOWN PT, R74, R230, 0x8, 0x1f ;  /* 0x09001f00e64a7f89 */ /* 0x01072800000e0000 */
[----:B0-----:R3:W0:Y:S02]  /*7620*/  SHFL.DOWN PT, R238, R246, 0x8, 0x1f ;  /* 0x09001f00f6ee7f89 */ /* 0x00162400000e0000 */
.L_x_6823:
        /* <DEDUP_REMOVED lines=15> */
.L_x_6733:
[----:B------:R-:W-:Y:S05]  /*7720*/  BSYNC B1 ;  /* 0x0000000000017941 */ /* 0x000fea0003800000 */
.L_x_6732:
[----:B------:R-:W-:Y:S05]  /*7730*/  BRA.DIV ~URZ, `(.L_x_6734) ;  /* 0x000070927f007947 */ /* 0x000fea000b800000 */
[----:B--2---:R2:W3:Y:S02]  /*7740*/  SHFL.DOWN PT, R70, R245, 0x10, 0x1f ;  /* 0x0a001f00f5467f89 */ /* 0x0044e400000e0000 */
.L_x_6824:
[----:B------:R-:W-:Y:S05]  /*7750*/  BRA.DIV ~URZ, `(.L_x_6735) ;  /* 0x000070f27f007947 */ /* 0x000fea000b800000 */
[----:B-1----:R1:W2:Y:S04]  /*7760*/  SHFL.DOWN PT, R71, R232, 0x10, 0x1f ;  /* 0x0a001f00e8477f89 */ /* 0x0022a800000e0000 */
[----:B----4-:R1:W4:Y:S04]  /*7770*/  SHFL.DOWN PT, R74, R230, 0x10, 0x1f ;  /* 0x0a001f00e64a7f89 */ /* 0x01032800000e0000 */
[----:B0-----:R1:W0:Y:S02]  /*7780*/  SHFL.DOWN PT, R238, R246, 0x10, 0x1f ;  /* 0x0a001f00f6ee7f89 */ /* 0x00122400000e0000 */
.L_x_6825:
        /* <DEDUP_REMOVED lines=13> */
.L_x_6737:
[----:B------:R-:W-:Y:S05]  /*7860*/  BSYNC B1 ;  /* 0x0000000000017941 */ /* 0x000fea0003800000 */
.L_x_6736:
[----:B------:R-:W-:Y:S05]  /*7870*/  BRA.DIV ~URZ, `(.L_x_6738) ;  /* 0x000071227f007947 */ /* 0x000fea000b800000 */
[----:B------:R-:W5:Y:S04]  /*7880*/  SHFL.IDX PT, R249, R232, RZ, 0x1f ;  /* 0x00001fffe8f97589 */ /* 0x000f6800000e0000 */
[----:B------:R-:W1:Y:S04]  /*7890*/  SHFL.IDX PT, R243, R245, RZ, 0x1f ;  /* 0x00001ffff5f37589 */ /* 0x000e6800000e0000 */
[----:B------:R-:W4:Y:S04]  /*78a0*/  SHFL.IDX PT, R234, R246, RZ, 0x1f ;  /* 0x00001ffff6ea7589 */ /* 0x000f2800000e0000 */
[----:B0-----:R-:W0:Y:S04]  /*78b0*/  SHFL.DOWN PT, R238, R246, 0x1, 0x1f ;  /* 0x08201f00f6ee7f89 */ /* 0x001e2800000e0000 */
[----:B------:R-:W3:Y:S04]  /*78c0*/  SHFL.IDX PT, R75, R64, RZ, 0x1f ;  /* 0x00001fff404b7589 */ /* 0x000ee800000e0000 */
[----:B----4-:R-:W4:Y:S04]  /*78d0*/  SHFL.IDX PT, R74, R66, RZ, 0x1f ;  /* 0x00001fff424a7589 */ /* 0x010f2800000e0000 */
[----:B------:R-:W2:Y:S01]  /*78e0*/  SHFL.IDX PT, R248, R67, RZ, 0x1f ;  /* 0x00001fff43f87589 */ /* 0x000ea200000e0000 */
[----:B-----5:R-:W-:-:S02]  /*78f0*/  FMUL.FTZ R68, R67, R249 ;  /* 0x000000f943447220 */ /* 0x020fc40000410000 */
[----:B---3--:R-:W-:Y:S01]  /*7900*/  FMUL.FTZ R70, R66, R249 ;  /* 0x000000f942467220 */ /* 0x008fe20000410000 */
[----:B------:R-:W3:Y:S03]  /*7910*/  SHFL.IDX PT, R73, R65, RZ, 0x1f ;  /* 0x00001fff41497589 */ /* 0x000ee600000e0000 */
[----:B-1----:R-:W-:Y:S01]  /*7920*/  FFMA.FTZ R247, R67, R243, R70 ;  /* 0x000000f343f77223 */ /* 0x002fe20000010046 */
[----:B------:R-:W1:Y:S04]  /*7930*/  SHFL.IDX PT, R236, R230, RZ, 0x1f ;  /* 0x00001fffe6ec7589 */ /* 0x000e6800000e0000 */
[----:B------:R5:W0:Y:S04]  /*7940*/  SHFL.DOWN PT, R244, R230, 0x1, 0x1f ;  /* 0x08201f00e6f47f89 */ /* 0x000a2800000e0000 */
[----:B------:R2:W0:Y:S04]  /*7950*/  SHFL.DOWN PT, R240, R245, 0x1, 0x1f ;  /* 0x08201f00f5f07f89 */ /* 0x00042800000e0000 */
[----:B------:R3:W0:Y:S01]  /*7960*/  SHFL.DOWN PT, R242, R232, 0x1, 0x1f ;  /* 0x08201f00e8f27f89 */ /* 0x00062200000e0000 */
[----:B-----5:R-:W-:-:S02]  /*7970*/  FMUL.FTZ R230, R64, R249 ;  /* 0x000000f940e67220 */ /* 0x020fc40000410000 */
[----:B------:R-:W-:Y:S02]  /*7980*/  FMUL.FTZ R249, R65, R249 ;  /* 0x000000f941f97220 */ /* 0x000fe40000410000 */
[-C--:B--2---:R-:W-:Y:S02]  /*7990*/  FFMA.FTZ R245, R66, R243.reuse, -R68 ;  /* 0x000000f342f57223 */ /* 0x084fe40000010844 */
[----:B---3--:R-:W-:Y:S02]  /*79a0*/  FMUL.FTZ R232, R64, R243 ;  /* 0x000000f340e87220 */ /* 0x008fe40000410000 */
.L_x_6826:
[----:B----4-:R2:W3:Y:S01]  /*79b0*/  LDS.128 R68, [R208+0x35f0] ;  /* 0x0035f000d0447984 */ /* 0x0104e20000000c00 */
[----:B------:R-:W-:Y:S01]  /*79c0*/  ISETP.NE.AND P0, PT, R100, 0x1f, PT ;  /* 0x0000001f6400780c */ /* 0x000fe20003f05270 */
[----:B------:R-:W-:Y:S01]  /*79d0*/  BSSY B1, `(.L_x_6739) ;  /* 0x000000e000017945 */ /* 0x000fe20003800000 */
[----:B------:R-:W-:Y:S02]  /*79e0*/  MOV R72, R75 ;  /* 0x0000004b00487202 */ /* 0x000fe40000000f00 */
[----:B------:R-:W-:-:S09]  /*79f0*/  MOV R75, R248 ;  /* 0x000000f8004b7202 */ /* 0x000fd20000000f00 */
[----:B------:R-:W-:Y:S05]  /*7a00*/  @!P0 BRA `(.L_x_6740) ;  /* 0x000000a000008947 */ /* 0x000fea0003800000 */
[-C--:B0-2---:R-:W-:Y:S02]  /*7a10*/  FMUL.FTZ R67, R75, R242.reuse ;  /* 0x000000f24b437220 */ /* 0x085fe40000410000 */
        /* <DEDUP_REMOVED lines=9> */
.L_x_6740:
[----:B--2---:R-:W-:Y:S05]  /*7ab0*/  BSYNC B1 ;  /* 0x0000000000017941 */ /* 0x004fea0003800000 */
.L_x_6739:
        /* <DEDUP_REMOVED lines=14> */
[----:B-1----:R-:W-:Y:S02]  /*7ba0*/  FADD.FTZ R66, R245, R236 ;  /* 0x000000ecf5427221 */ /* 0x002fe40000010000 */
[----:B------:R-:W-:Y:S02]  /*7bb0*/  FADD.FTZ R67, R247, R234 ;  /* 0x000000eaf7437221 */ /* 0x000fe40000010000 */
.L_x_6719:
[----:B-1----:R-:W-:Y:S05]  /*7bc0*/  BSYNC B0 ;  /* 0x0000000000007941 */ /* 0x002fea0003800000 */
.L_x_6718:
[C---:B0-2---:R-:W-:Y:S01]  /*7bd0*/  FMUL.FTZ R68, R145.reuse, R129 ;  /* 0x0000008191447220 */ /* 0x045fe20000410000 */
[----:B------:R-:W-:Y:S01]  /*7be0*/  WARPSYNC 0xffffffff ;  /* 0xffffffff00007948 */ /* 0x000fe20003800000 */
[-C--:B------:R-:W-:Y:S01]  /*7bf0*/  FMUL.FTZ R145, R145, R221.reuse ;  /* 0x000000dd91917220 */ /* 0x080fe20000410000 */
[----:B------:R-:W-:Y:S01]  /*7c00*/  BAR.SYNC.DEFER_BLOCKING 0x0 ;  /* 0x0000000000007b1d */ /* 0x000fe20000010000 */
[----:B------:R-:W-:Y:S01]  /*7c10*/  FMUL.FTZ R73, R173, R186 ;  /* 0x000000baad497220 */ /* 0x000fe20000410000 */
[----:B------:R-:W-:Y:S01]  /*7c20*/  MOV R243, c[0x0][0x2bc] ;  /* 0x0000af0000f37a02 */ /* 0x000fe20000000f00 */
[----:B------:R-:W-:Y:S01]  /*7c30*/  FFMA.FTZ R68, R134, R221, -R68 ;  /* 0x000000dd86447223 */ /* 0x000fe20000010844 */
[----:B------:R-:W-:Y:S01]  /*7c40*/  ISETP.NE.AND P1, PT, R100, RZ, PT ;  /* 0x000000ff6400720c */ /* 0x000fe20003f25270 */
[----:B------:R-:W-:Y:S01]  /*7c50*/  FFMA.FTZ R134, R134, R129, R145 ;  /* 0x0000008186867223 */ /* 0x000fe20000010091 */
[----:B------:R-:W-:Y:S01]  /*7c60*/  BSSY B0, `(.L_x_6741) ;  /* 0x0000228000007945 */ /* 0x000fe20003800000 */
[----:B------:R-:W-:-:S02]  /*7c70*/  FMUL.FTZ R145, R171, R190 ;  /* 0x000000beab917220 */ /* 0x000fc40000410000 */
[----:B------:R-:W-:Y:S02]  /*7c80*/  FMUL.FTZ R171, R171, R226 ;  /* 0x000000e2abab7220 */ /* 0x000fe40000410000 */
[-C--:B------:R-:W-:Y:S02]  /*7c90*/  FFMA.FTZ R72, R170, R228.reuse, -R73 ;  /* 0x000000e4aa487223 */ /* 0x080fe40000010849 */
[----:B------:R-:W-:Y:S02]  /*7ca0*/  FMUL.FTZ R173, R173, R228 ;  /* 0x000000e4adad7220 */ /* 0x000fe40000410000 */
[C---:B------:R-:W-:Y:S02]  /*7cb0*/  FMUL.FTZ R73, R175.reuse, R210 ;  /* 0x000000d2af497220 */ /* 0x040fe40000410000 */
[----:B------:R-:W-:Y:S02]  /*7cc0*/  FMUL.FTZ R175, R175, R227 ;  /* 0x000000e3afaf7220 */ /* 0x000fe40000410000 */
[----:B------:R-:W-:-:S02]  /*7cd0*/  FFMA.FTZ R145, R160, R226, -R145 ;  /* 0x000000e2a0917223 */ /* 0x000fc40000010891 */
[----:B------:R-:W-:Y:S02]  /*7ce0*/  FFMA.FTZ R160, R160, R190, R171 ;  /* 0x000000bea0a07223 */ /* 0x000fe400000100ab */
[----:B------:R-:W-:Y:S02]  /*7cf0*/  FFMA.FTZ R170, R170, R186, R173 ;  /* 0x000000baaaaa7223 */ /* 0x000fe400000100ad */
[C---:B------:R-:W-:Y:S02]  /*7d00*/  FFMA.FTZ R73, R172.reuse, R227, -R73 ;  /* 0x000000e3ac497223 */ /* 0x040fe40000010849 */
[----:B------:R-:W-:Y:S02]  /*7d10*/  FMUL.FTZ R171, R199, R207 ;  /* 0x000000cfc7ab7220 */ /* 0x000fe40000410000 */
[----:B------:R-:W-:Y:S02]  /*7d20*/  FFMA.FTZ R172, R172, R210, R175 ;  /* 0x000000d2acac7223 */ /* 0x000fe400000100af */
[----:B------:R-:W-:-:S02]  /*7d30*/  FMUL.FTZ R173, R82, R239 ;  /* 0x000000ef52ad7220 */ /* 0x000fc40000410000 */
[----:B------:R-:W-:Y:S02]  /*7d40*/  FMUL.FTZ R175, R82, R241 ;  /* 0x000000f152af7220 */ /* 0x000fe40000410000 */
[----:B------:R-:W-:Y:S02]  /*7d50*/  FFMA.FTZ R82, R196, R237, -R171 ;  /* 0x000000edc4527223 */ /* 0x000fe400000108ab */
[C---:B------:R-:W-:Y:S02]  /*7d60*/  FFMA.FTZ R171, R198.reuse, R241, -R173 ;  /* 0x000000f1c6ab7223 */ /* 0x040fe400000108ad */
[----:B------:R-:W-:Y:S02]  /*7d70*/  FFMA.FTZ R198, R198, R239, R175 ;  /* 0x000000efc6c67223 */ /* 0x000fe400000100af */
[----:B------:R-:W-:Y:S02]  /*7d80*/  FMUL.FTZ R69, R155, R128 ;  /* 0x000000809b457220 */ /* 0x000fe40000410000 */
[----:B------:R-:W-:-:S02]  /*7d90*/  FADD.FTZ R175, R93, R93 ;  /* 0x0000005d5daf7221 */ /* 0x000fc40000010000 */
[C---:B------:R-:W-:Y:S02]  /*7da0*/  FMUL.FTZ R71, R159.reuse, R188 ;  /* 0x000000bc9f477220 */ /* 0x040fe40000410000 */
[----:B------:R-:W-:Y:S02]  /*7db0*/  FMUL.FTZ R159, R159, R224 ;  /* 0x000000e09f9f7220 */ /* 0x000fe40000410000 */
[----:B------:R-:W-:Y:S02]  /*7dc0*/  FFMA.FTZ R69, R135, R222, -R69 ;  /* 0x000000de87457223 */ /* 0x000fe40000010845 */
[----:B------:R-:W-:Y:S02]  /*7dd0*/  FADD.FTZ R230, R92, R92 ;  /* 0x0000005c5ce67221 */ /* 0x000fe40000010000 */
[----:B------:R-:W-:Y:S02]  /*7de0*/  FFMA.FTZ R68, R175, R68, RZ ;  /* 0x00000044af447223 */ /* 0x000fe400000100ff */
[----:B------:R-:W-:-:S02]  /*7df0*/  FMUL.FTZ R74, R161, R187 ;  /* 0x000000bba14a7220 */ /* 0x000fc40000410000 */
[----:B------:R-:W-:Y:S02]  /*7e00*/  FMUL.FTZ R161, R161, R225 ;  /* 0x000000e1a1a17220 */ /* 0x000fe40000410000 */
[C---:B------:R-:W-:Y:S02]  /*7e10*/  FFMA.FTZ R71, R156.reuse, R224, -R71 ;  /* 0x000000e09c477223 */ /* 0x040fe40000010847 */
[----:B------:R-:W-:Y:S02]  /*7e20*/  FMUL.FTZ R155, R155, R222 ;  /* 0x000000de9b9b7220 */ /* 0x000fe40000410000 */
[----:B------:R-:W-:Y:S02]  /*7e30*/  FFMA.FTZ R156, R156, R188, R159 ;  /* 0x000000bc9c9c7223 */ /* 0x000fe4000001009f */
[----:B------:R-:W-:Y:S02]  /*7e40*/  FMUL.FTZ R208, R194, R214 ;  /* 0x000000d6c2d07220 */ /* 0x000fe40000410000 */
[----:B------:R-:W-:-:S02]  /*7e50*/  FMUL.FTZ R159, R195, R213 ;  /* 0x000000d5c39f7220 */ /* 0x000fc40000410000 */
[----:B------:R-:W-:Y:S02]  /*7e60*/  FMUL.FTZ R194, R194, R235 ;  /* 0x000000ebc2c27220 */ /* 0x000fe40000410000 */
[----:B------:R-:W-:Y:S02]  /*7e70*/  FFMA.FTZ R69, R230, R69, R68 ;  /* 0x00000045e6457223 */ /* 0x000fe40000010044 */
[----:B------:R-:W-:Y:S02]  /*7e80*/  FFMA.FTZ R74, R158, R225, -R74 ;  /* 0x000000e19e4a7223 */ /* 0x000fe4000001084a */
[----:B------:R-:W-:Y:S02]  /*7e90*/  FMUL.FTZ R195, R195, R215 ;  /* 0x000000d7c3c37220 */ /* 0x000fe40000410000 */
[----:B------:R-:W-:Y:S02]  /*7ea0*/  FMUL.FTZ R68, R189, UR24 ;  /* 0x00000018bd447c20 */ /* 0x000fe40008410000 */
[----:B------:R-:W-:-:S02]  /*7eb0*/  FMUL.FTZ R70, R157, R189 ;  /* 0x000000bd9d467220 */ /* 0x000fc40000410000 */
[----:B------:R-:W-:Y:S02]  /*7ec0*/  FFMA.FTZ R158, R158, R187, R161 ;  /* 0x000000bb9e9e7223 */ /* 0x000fe400000100a1 */
[----:B------:R-:W-:Y:S02]  /*7ed0*/  FFMA.FTZ R135, R135, R128, R155 ;  /* 0x0000008087877223 */ /* 0x000fe4000001009b */
[----:B------:R-:W-:Y:S02]  /*7ee0*/  FFMA.FTZ R161, R197, R235, -R208 ;  /* 0x000000ebc5a17223 */ /* 0x000fe400000108d0 */
[----:B------:R-:W-:Y:S02]  /*7ef0*/  FMUL.FTZ R155, R185, R211 ;  /* 0x000000d3b99b7220 */ /* 0x000fe40000410000 */
[----:B------:R-:W-:Y:S02]  /*7f00*/  FFMA.FTZ R159, R192, R215, -R159 ;  /* 0x000000d7c09f7223 */ /* 0x000fe4000001089f */
[----:B------:R-:W-:-:S02]  /*7f10*/  FFMA.FTZ R197, R197, R214, R194 ;  /* 0x000000d6c5c57223 */ /* 0x000fc400000100c2 */
[----:B------:R-:W-:Y:S02]  /*7f20*/  FMUL.FTZ R185, R185, R231 ;  /* 0x000000e7b9b97220 */ /* 0x000fe40000410000 */
[----:B------:R-:W-:Y:S02]  /*7f30*/  FFMA.FTZ R192, R192, R213, R195 ;  /* 0x000000d5c0c07223 */ /* 0x000fe400000100c3 */
[----:B------:R-:W-:Y:S02]  /*7f40*/  FMUL.FTZ R194, R129, UR24 ;  /* 0x0000001881c27c20 */ /* 0x000fe40008410000 */
[----:B------:R-:W-:Y:S02]  /*7f50*/  FFMA.FTZ R68, R223, UR23, -R68 ;  /* 0x00000017df447c23 */ /* 0x000fe40008010844 */
[----:B------:R-:W-:Y:S02]  /*7f60*/  FFMA.FTZ R70, R154, R223, -R70 ;  /* 0x000000df9a467223 */ /* 0x000fe40000010846 */
[----:B------:R-:W-:-:S02]  /*7f70*/  FMUL.FTZ R208, R129, UR23 ;  /* 0x0000001781d07c20 */ /* 0x000fc40008410000 */
[----:B------:R-:W-:Y:S02]  /*7f80*/  FADD.FTZ R195, R91, R91 ;  /* 0x0000005b5bc37221 */ /* 0x000fe40000010000 */
[C---:B------:R-:W-:Y:S02]  /*7f90*/  FFMA.FTZ R155, R176.reuse, R231, -R155 ;  /* 0x000000e7b09b7223 */ /* 0x040fe4000001089b */
[----:B------:R-:W-:Y:S02]  /*7fa0*/  FMUL.FTZ R157, R157, R223 ;  /* 0x000000df9d9d7220 */ /* 0x000fe40000410000 */
[----:B------:R-:W-:Y:S02]  /*7fb0*/  FFMA.FTZ R176, R176, R211, R185 ;  /* 0x000000d3b0b07223 */ /* 0x000fe400000100b9 */
[C---:B------:R-:W-:Y:S02]  /*7fc0*/  FFMA.FTZ R173, R221.reuse, UR23, -R194 ;  /* 0x00000017ddad7c23 */ /* 0x040fe400080108c2 */
[----:B------:R-:W-:-:S02]  /*7fd0*/  FFMA.FTZ R208, R221, UR24, R208 ;  /* 0x00000018ddd07c23 */ /* 0x000fc400080100d0 */
[C---:B------:R-:W-:Y:S02]  /*7fe0*/  FFMA.FTZ R70, R195.reuse, R70, R69 ;  /* 0x00000046c3467223 */ /* 0x040fe40000010045 */
[----:B------:R-:W-:Y:S02]  /*7ff0*/  FMUL.FTZ R185, R195, R68 ;  /* 0x00000044c3b97220 */ /* 0x000fe40000410000 */
[----:B------:R-:W0:Y:S01]  /*8000*/  LDS.64 R68, [R100.X16+0x35e8] ;  /* 0x0035e80064447984 */ /* 0x000e22000000ca00 */
[C---:B------:R-:W-:Y:S02]  /*8010*/  FFMA.FTZ R194, -R175.reuse, R134, RZ ;  /* 0x00000086afc27223 */ /* 0x040fe400000101ff */
[----:B------:R-:W-:Y:S01]  /*8020*/  FFMA.FTZ R154, R154, R189, R157 ;  /* 0x000000bd9a9a7223 */ /* 0x000fe2000001009d */
[----:B------:R1:W-:Y:S01]  /*8030*/  @!P1 STS.128 [R0.X16+0x4be0], R64 ;  /* 0x004be04000009388 */ /* 0x0003e2000000cc00 */
[----:B------:R-:W-:Y:S02]  /*8040*/  FMUL.FTZ R134, R175, R173 ;  /* 0x000000adaf867220 */ /* 0x000fe40000410000 */
[----:B------:R-:W-:-:S02]  /*8050*/  FMUL.FTZ R157, R193, R212 ;  /* 0x000000d4c19d7220 */ /* 0x000fc40000410000 */
[----:B------:R-:W-:Y:S02]  /*8060*/  FFMA.FTZ R173, -R175, R208, -RZ ;  /* 0x000000d0afad7223 */ /* 0x000fe400000109ff */
[-C--:B------:R-:W-:Y:S02]  /*8070*/  FMUL.FTZ R193, R193, R233.reuse ;  /* 0x000000e9c1c17220 */ /* 0x080fe40000410000 */
[----:B------:R-:W-:Y:S02]  /*8080*/  FMUL.FTZ R208, R189, UR23 ;  /* 0x00000017bdd07c20 */ /* 0x000fe40008410000 */
[C---:B------:R-:W-:Y:S02]  /*8090*/  FFMA.FTZ R157, R184.reuse, R233, -R157 ;  /* 0x000000e9b89d7223 */ /* 0x040fe4000001089d */
[----:B------:R-:W-:Y:S02]  /*80a0*/  FFMA.FTZ R184, R184, R212, R193 ;  /* 0x000000d4b8b87223 */ /* 0x000fe400000100c1 */
[----:B------:R-:W-:-:S02]  /*80b0*/  FFMA.FTZ R208, R223, UR24, R208 ;  /* 0x00000018dfd07c23 */ /* 0x000fc400080100d0 */
[----:B------:R-:W-:Y:S02]  /*80c0*/  FFMA.FTZ R193, -R230, R135, R194 ;  /* 0x00000087e6c17223 */ /* 0x000fe400000101c2 */
[----:B------:R-:W-:Y:S02]  /*80d0*/  FMUL.FTZ R199, R199, R237 ;  /* 0x000000edc7c77220 */ /* 0x000fe40000410000 */
[C---:B------:R-:W-:Y:S02]  /*80e0*/  FFMA.FTZ R135, -R195.reuse, R208, -RZ ;  /* 0x000000d0c3877223 */ /* 0x040fe400000109ff */
[----:B------:R-:W-:Y:S02]  /*80f0*/  FFMA.FTZ R195, -R195, R154, R193 ;  /* 0x0000009ac3c37223 */ /* 0x000fe400000101c1 */
[----:B------:R-:W-:Y:S02]  /*8100*/  FFMA.FTZ R196, R196, R207, R199 ;  /* 0x000000cfc4c47223 */ /* 0x000fe400000100c7 */
[----:B------:R-:W-:-:S02]  /*8110*/  FMUL.FTZ R193, R188, UR24 ;  /* 0x00000018bcc17c20 */ /* 0x000fc40008410000 */
[----:B------:R-:W-:Y:S02]  /*8120*/  FMUL.FTZ R199, R188, UR23 ;  /* 0x00000017bcc77c20 */ /* 0x000fe40008410000 */
[----:B------:R-:W-:Y:S02]  /*8130*/  FADD.FTZ R194, R90, R90 ;  /* 0x0000005a5ac27221 */ /* 0x000fe40000010000 */
[C---:B------:R-:W-:Y:S02]  /*8140*/  FFMA.FTZ R154, R224.reuse, UR23, -R193 ;  /* 0x00000017e09a7c23 */ /* 0x040fe400080108c1 */
[----:B------:R-:W-:Y:S02]  /*8150*/  FFMA.FTZ R193, R224, UR24, R199 ;  /* 0x00000018e0c17c23 */ /* 0x000fe400080100c7 */
[C---:B------:R-:W-:Y:S02]  /*8160*/  FFMA.FTZ R71, R194.reuse, R71, R70 ;  /* 0x00000047c2477223 */ /* 0x040fe40000010046 */
[----:B------:R-:W-:-:S02]  /*8170*/  FFMA.FTZ R195, -R194, R156, R195 ;  /* 0x0000009cc2c37223 */ /* 0x000fc400000101c3 */
[----:B------:R-:W-:Y:S02]  /*8180*/  FADD.FTZ R199, R89, R89 ;  /* 0x0000005959c77221 */ /* 0x000fe40000010000 */
[C---:B------:R-:W-:Y:S02]  /*8190*/  FMUL.FTZ R154, R194.reuse, R154 ;  /* 0x0000009ac29a7220 */ /* 0x040fe40000410000 */
[----:B------:R-:W-:Y:S02]  /*81a0*/  FFMA.FTZ R193, -R194, R193, -RZ ;  /* 0x000000c1c2c17223 */ /* 0x000fe400000109ff */
[C---:B------:R-:W-:Y:S02]  /*81b0*/  FMUL.FTZ R156, R187.reuse, UR24 ;  /* 0x00000018bb9c7c20 */ /* 0x040fe40008410000 */
[----:B------:R-:W-:Y:S02]  /*81c0*/  FMUL.FTZ R194, R187, UR23 ;  /* 0x00000017bbc27c20 */ /* 0x000fe40008410000 */
[----:B------:R-:W-:-:S02]  /*81d0*/  FFMA.FTZ R70, R199, R74, R71 ;  /* 0x0000004ac7467223 */ /* 0x000fc40000010047 */
[C---:B------:R-:W-:Y:S02]  /*81e0*/  FFMA.FTZ R74, R225.reuse, UR23, -R156 ;  /* 0x00000017e14a7c23 */ /* 0x040fe4000801089c */
[----:B------:R-:W-:Y:S02]  /*81f0*/  FFMA.FTZ R156, R225, UR24, R194 ;  /* 0x00000018e19c7c23 */ /* 0x000fe400080100c2 */
[----:B------:R-:W-:Y:S02]  /*8200*/  FADD.FTZ R194, R88, R88 ;  /* 0x0000005858c27221 */ /* 0x000fe40000010000 */
[----:B------:R-:W-:Y:S02]  /*8210*/  FFMA.FTZ R195, -R199, R158, R195 ;  /* 0x0000009ec7c37223 */ /* 0x000fe400000101c3 */
[----:B------:R-:W-:Y:S02]  /*8220*/  FADD.FTZ R206, RZ, R206 ;  /* 0x000000ceffce7221 */ /* 0x000fe40000010000 */
[----:B------:R-:W-:-:S02]  /*8230*/  FFMA.FTZ R195, -R194, R160, R195 ;  /* 0x000000a0c2c37223 */ /* 0x000fc400000101c3 */
[C---:B------:R-:W-:Y:S02]  /*8240*/  FMUL.FTZ R160, R83.reuse, R220 ;  /* 0x000000dc53a07220 */ /* 0x040fe40000410000 */
[----:B------:R-:W-:Y:S02]  /*8250*/  FMUL.FTZ R83, R83, R206 ;  /* 0x000000ce53537220 */ /* 0x000fe40000410000 */
[C---:B------:R-:W-:Y:S02]  /*8260*/  FMUL.FTZ R74, R199.reuse, R74 ;  /* 0x0000004ac74a7220 */ /* 0x040fe40000410000 */
[----:B------:R-:W-:Y:S02]  /*8270*/  FFMA.FTZ R156, -R199, R156, -RZ ;  /* 0x0000009cc79c7223 */ /* 0x000fe400000109ff */
[C---:B------:R-:W-:Y:S02]  /*8280*/  FFMA.FTZ R160, R81.reuse, R206, R160 ;  /* 0x000000ce51a07223 */ /* 0x040fe400000100a0 */
[----:B------:R-:W-:Y:S01]  /*8290*/  FFMA.FTZ R199, R194, R145, R70 ;  /* 0x00000091c2c77223 */ /* 0x000fe20000010046 */
[----:B------:R-:W-:Y:S01]  /*82a0*/  MOV R70, c[0x0][0x2b8] ;  /* 0x0000ae0000467a02 */ /* 0x000fe20000000f00 */
[----:B------:R-:W-:-:S02]  /*82b0*/  FFMA.FTZ R81, R81, R220, -R83 ;  /* 0x000000dc51517223 */ /* 0x000fc40000010853 */
[CC--:B0-----:R-:W-:Y:S01]  /*82c0*/  FMUL.FTZ R83, R69.reuse, -R77.reuse ;  /* 0x8000004d45537220 */ /* 0x0c1fe20000410000 */
[--C-:B------:R-:W-:Y:S01]  /*82d0*/  SHF.R.U64 R70, R70, 0x1, R243.reuse ;  /* 0x0000000146467819 */ /* 0x100fe200000012f3 */
[----:B------:R-:W-:Y:S01]  /*82e0*/  FMUL.FTZ R77, R68, -R77 ;  /* 0x8000004d444d7220 */ /* 0x000fe20000410000 */
[----:B------:R-:W-:Y:S01]  /*82f0*/  SHF.R.U32.HI R243, RZ, 0x1, R243 ;  /* 0x00000001fff37819 */ /* 0x000fe200000116f3 */
[C---:B------:R-:W-:Y:S02]  /*8300*/  FMUL.FTZ R71, R190.reuse, UR24 ;  /* 0x00000018be477c20 */ /* 0x040fe40008410000 */
[----:B------:R-:W-:Y:S02]  /*8310*/  FMUL.FTZ R145, R190, UR23 ;  /* 0x00000017be917c20 */ /* 0x000fe40008410000 */
[-C--:B------:R-:W-:Y:S02]  /*8320*/  FFMA.FTZ R83, R68, R76.reuse, -R83 ;  /* 0x0000004c44537223 */ /* 0x080fe40000010853 */
[----:B------:R-:W-:-:S02]  /*8330*/  FFMA.FTZ R68, R69, R76, R77 ;  /* 0x0000004c45447223 */ /* 0x000fc4000001004d */
[----:B------:R-:W-:Y:S02]  /*8340*/  FMUL.FTZ R69, R186, UR24 ;  /* 0x00000018ba457c20 */ /* 0x000fe40008410000 */
[C---:B------:R-:W-:Y:S02]  /*8350*/  FFMA.FTZ R71, R226.reuse, UR23, -R71 ;  /* 0x00000017e2477c23 */ /* 0x040fe40008010847 */
[----:B------:R-:W-:Y:S02]  /*8360*/  FFMA.FTZ R158, R226, UR24, R145 ;  /* 0x00000018e29e7c23 */ /* 0x000fe40008010091 */
[----:B------:R-:W-:Y:S02]  /*8370*/  FMUL.FTZ R77, R186, UR23 ;  /* 0x00000017ba4d7c20 */ /* 0x000fe40008410000 */
[----:B------:R-:W-:Y:S02]  /*8380*/  FADD.FTZ R208, R87, R87 ;  /* 0x0000005757d07221 */ /* 0x000fe40000010000 */
[----:B------:R-:W-:-:S02]  /*8390*/  FMUL.FTZ R75, R177, R209 ;  /* 0x000000d1b14b7220 */ /* 0x000fc40000410000 */
[----:B------:R-:W-:Y:S02]  /*83a0*/  IMAD R243, R243, R108, RZ ;  /* 0x0000006cf3f37224 */ /* 0x000fe400078e02ff */
[----:B------:R-:W-:Y:S02]  /*83b0*/  FFMA.FTZ R69, R228, UR23, -R69 ;  /* 0x00000017e4457c23 */ /* 0x000fe40008010845 */
[----:B------:R-:W-:Y:S02]  /*83c0*/  FMUL.FTZ R177, R177, R229 ;  /* 0x000000e5b1b17220 */ /* 0x000fe40000410000 */
[C---:B------:R-:W-:Y:S02]  /*83d0*/  FMUL.FTZ R145, R194.reuse, R71 ;  /* 0x00000047c2917220 */ /* 0x040fe40000410000 */
[----:B------:R-:W-:Y:S02]  /*83e0*/  FFMA.FTZ R158, -R194, R158, -RZ ;  /* 0x0000009ec29e7223 */ /* 0x000fe400000109ff */
[----:B------:R-:W-:-:S02]  /*83f0*/  FFMA.FTZ R76, R228, UR24, R77 ;  /* 0x00000018e44c7c23 */ /* 0x000fc4000801004d */
[----:B------:R-:W-:Y:S02]  /*8400*/  FFMA.FTZ R194, R208, R72, R199 ;  /* 0x00000048d0c27223 */ /* 0x000fe400000100c7 */
[----:B------:R-:W-:Y:S02]  /*8410*/  FADD.FTZ R204, R204, R83 ;  /* 0x00000053cccc7221 */ /* 0x000fe40000010000 */
[----:B------:R-:W-:Y:S02]  /*8420*/  FFMA.FTZ R75, R174, R229, -R75 ;  /* 0x000000e5ae4b7223 */ /* 0x000fe4000001084b */
[----:B------:R-:W-:Y:S02]  /*8430*/  IMAD R243, R107, R70, R243 ;  /* 0x000000466bf37224 */ /* 0x000fe400078e02f3 */
[----:B------:R-:W-:Y:S02]  /*8440*/  FMUL.FTZ R72, R208, R69 ;  /* 0x00000045d0487220 */ /* 0x000fe40000410000 */
[----:B------:R-:W-:-:S02]  /*8450*/  IMAD R83, R105, c[0x0][0x2c0], RZ ;  /* 0x0000b00069537a24 */ /* 0x000fc400078e02ff */
[----:B------:R-:W-:Y:S02]  /*8460*/  FMUL.FTZ R77, R206, UR23 ;  /* 0x00000017ce4d7c20 */ /* 0x000fe40008410000 */
[----:B------:R-:W-:Y:S02]  /*8470*/  FFMA.FTZ R174, R174, R209, R177 ;  /* 0x000000d1aeae7223 */ /* 0x000fe400000100b1 */
[----:B------:R-:W-:-:S04]  /*8480*/  IMAD.WIDE.U32 R70, R70, R108, RZ ;  /* 0x0000006c46467225 */ /* 0x000fc800078e00ff */
[----:B------:R-:W-:Y:S01]  /*8490*/  FMUL.FTZ R69, R206, UR24 ;  /* 0x00000018ce457c20 */ /* 0x000fe20008410000 */
[----:B------:R-:W-:Y:S01]  /*84a0*/  IADD3 R71, R71, R243, RZ ;  /* 0x000000f347477210 */ /* 0x000fe20007ffe0ff */
[C---:B------:R-:W-:Y:S02]  /*84b0*/  FMUL.FTZ R175, R128.reuse, UR24 ;  /* 0x0000001880af7c20 */ /* 0x040fe40008410000 */
[----:B------:R-:W-:Y:S02]  /*84c0*/  FMUL.FTZ R177, R128, UR23 ;  /* 0x0000001780b17c20 */ /* 0x000fe40008410000 */
[----:B------:R-:W-:Y:S02]  /*84d0*/  FADD.FTZ R68, -R205, R68 ;  /* 0x00000044cd447221 */ /* 0x000fe40000010100 */
[----:B------:R-:W-:Y:S02]  /*84e0*/  IMAD R205, R106, c[0x0][0x2c4], R83 ;  /* 0x0000b1006acd7a24 */ /* 0x000fe400078e0253 */
[----:B------:R-:W-:-:S02]  /*84f0*/  FFMA.FTZ R199, R220, UR24, R77 ;  /* 0x00000018dcc77c23 */ /* 0x000fc4000801004d */
[----:B------:R-:W-:Y:S02]  /*8500*/  FFMA.FTZ R83, R220, UR23, -R69 ;  /* 0x00000017dc537c23 */ /* 0x000fe40008010845 */
[C---:B------:R-:W-:Y:S02]  /*8510*/  FMUL.FTZ R77, R127.reuse, -R204 ;  /* 0x800000cc7f4d7220 */ /* 0x040fe40000410000 */
[C---:B------:R-:W-:Y:S02]  /*8520*/  FFMA.FTZ R175, R222.reuse, UR23, -R175 ;  /* 0x00000017deaf7c23 */ /* 0x040fe400080108af */
[----:B------:R-:W-:Y:S02]  /*8530*/  FFMA.FTZ R177, R222, UR24, R177 ;  /* 0x00000018deb17c23 */ /* 0x000fe400080100b1 */
[----:B------:R-:W-:Y:S02]  /*8540*/  FMUL.FTZ R69, R127, -R68 ;  /* 0x800000447f457220 */ /* 0x000fe40000410000 */
[----:B------:R-:W-:-:S02]  /*8550*/  FFMA.FTZ R76, -R208, R76, -RZ ;  /* 0x0000004cd04c7223 */ /* 0x000fc400000109ff */
[----:B------:R-:W-:Y:S02]  /*8560*/  FFMA.FTZ R195, -R208, R170, R195 ;  /* 0x000000aad0c37223 */ /* 0x000fe400000101c3 */
[----:B------:R-:W-:Y:S02]  /*8570*/  FFMA.FTZ R208, R130, R68, R77 ;  /* 0x0000004482d07223 */ /* 0x000fe4000001004d */
[C---:B------:R-:W-:Y:S02]  /*8580*/  FMUL.FTZ R175, R230.reuse, R175 ;  /* 0x000000afe6af7220 */ /* 0x040fe40000410000 */
[----:B------:R-:W-:Y:S02]  /*8590*/  FFMA.FTZ R177, -R230, R177, -RZ ;  /* 0x000000b1e6b17223 */ /* 0x000fe400000109ff */
[----:B------:R-:W-:Y:S02]  /*85a0*/  FFMA.FTZ R69, R130, R204, -R69 ;  /* 0x000000cc82457223 */ /* 0x000fe40000010845 */
[----:B------:R-:W-:-:S02]  /*85b0*/  FADD.FTZ R230, R37, R37 ;  /* 0x0000002525e67221 */ /* 0x000fc40000010000 */
[----:B------:R-:W-:-:S04]  /*85c0*/  IMAD.WIDE.U32 R70, R106, c[0x0][0x2c0], R70 ;  /* 0x0000b0006a467a25 */ /* 0x000fc800078e0046 */
[----:B------:R-:W-:Y:S01]  /*85d0*/  FADD.FTZ R203, -R203, R208 ;  /* 0x000000d0cbcb7221 */ /* 0x000fe20000010100 */
[----:B------:R-:W-:Y:S01]  /*85e0*/  LEA R77, P0, R70, c[0x0][0x320], 0x3 ;  /* 0x0000c800464d7a11 */ /* 0x000fe200078018ff */
[----:B------:R-:W-:Y:S02]  /*85f0*/  FADD.FTZ R69, R202, R69 ;  /* 0x00000045ca457221 */ /* 0x000fe40000010000 */
[----:B------:R-:W-:Y:S01]  /*8600*/  FMUL.FTZ R170, R230, R81 ;  /* 0x00000051e6aa7220 */ /* 0x000fe20000410000 */
[----:B------:R-:W-:Y:S01]  /*8610*/  IADD3 R81, R205, R71, RZ ;  /* 0x00000047cd517210 */ /* 0x000fe20007ffe0ff */
[C---:B------:R-:W-:Y:S02]  /*8620*/  FMUL.FTZ R71, R131.reuse, -R203 ;  /* 0x800000cb83477220 */ /* 0x040fe40000410000 */
[-C--:B------:R-:W-:Y:S01]  /*8630*/  FMUL.FTZ R131, R131, -R69.reuse ;  /* 0x8000004583837220 */ /* 0x080fe20000410000 */
[----:B------:R-:W-:Y:S01]  /*8640*/  LEA.HI.X R81, R70, c[0x0][0x324], R81, 0x3, P0 ;  /* 0x0000c90046517a11 */ /* 0x000fe200000f1c51 */
[----:B------:R-:W-:-:S02]  /*8650*/  FFMA.FTZ R71, R132, R69, -R71 ;  /* 0x0000004584477223 */ /* 0x000fc40000010847 */
[----:B------:R-:W-:Y:S02]  /*8660*/  FMUL.FTZ R70, R210, UR24 ;  /* 0x00000018d2467c20 */ /* 0x000fe40008410000 */
[----:B------:R-:W-:Y:S02]  /*8670*/  FFMA.FTZ R132, R132, R203, R131 ;  /* 0x000000cb84847223 */ /* 0x000fe40000010083 */
[----:B------:R-:W-:Y:S02]  /*8680*/  FADD.FTZ R205, R52, R52 ;  /* 0x0000003434cd7221 */ /* 0x000fe40000010000 */
[----:B------:R-:W-:Y:S02]  /*8690*/  FFMA.FTZ R70, R227, UR23, -R70 ;  /* 0x00000017e3467c23 */ /* 0x000fe40008010846 */
[----:B------:R-:W-:Y:S02]  /*86a0*/  FADD.FTZ R201, -R201, R132 ;  /* 0x00000084c9c97221 */ /* 0x000fe40000010100 */
[----:B------:R-:W-:-:S02]  /*86b0*/  FADD.FTZ R71, R200, R71 ;  /* 0x00000047c8477221 */ /* 0x000fc40000010000 */
[----:B------:R-:W-:Y:S02]  /*86c0*/  FMUL.FTZ R132, R205, R70 ;  /* 0x00000046cd847220 */ /* 0x000fe40000410000 */
[C---:B------:R-:W-:Y:S02]  /*86d0*/  FMUL.FTZ R70, R133.reuse, -R201 ;  /* 0x800000c985467220 */ /* 0x040fe40000410000 */
[----:B------:R-:W-:Y:S02]  /*86e0*/  FMUL.FTZ R133, R133, -R71 ;  /* 0x8000004785857220 */ /* 0x000fe40000410000 */
[----:B------:R-:W-:Y:S02]  /*86f0*/  FFMA.FTZ R194, R205, R73, R194 ;  /* 0x00000049cdc27223 */ /* 0x000fe400000100c2 */
[C---:B------:R-:W-:Y:S02]  /*8700*/  FFMA.FTZ R73, R136.reuse, R201, R133 ;  /* 0x000000c988497223 */ /* 0x040fe40000010085 */
[----:B------:R-:W-:-:S02]  /*8710*/  FFMA.FTZ R70, R136, R71, -R70 ;  /* 0x0000004788467223 */ /* 0x000fc40000010846 */
[----:B------:R-:W-:Y:S02]  /*8720*/  FADD.FTZ R73, -R80, R73 ;  /* 0x0000004950497221 */ /* 0x000fe40000010100 */
[----:B------:R-:W-:Y:S02]  /*8730*/  FADD.FTZ R191, R191, R70 ;  /* 0x00000046bfbf7221 */ /* 0x000fe40000010000 */
[----:B------:R-:W-:Y:S02]  /*8740*/  FFMA.FTZ R127, -R230, R199, -RZ ;  /* 0x000000c7e67f7223 */ /* 0x000fe400000109ff */
[----:B------:R-:W-:Y:S02]  /*8750*/  FADD.FTZ R199, R50, R50 ;  /* 0x0000003232c77221 */ /* 0x000fe40000010000 */
[C---:B------:R-:W-:Y:S02]  /*8760*/  FMUL.FTZ R70, R137.reuse, -R73 ;  /* 0x8000004989467220 */ /* 0x040fe40000410000 */
[----:B------:R-:W-:-:S02]  /*8770*/  FMUL.FTZ R137, R137, -R191 ;  /* 0x800000bf89897220 */ /* 0x000fc40000410000 */
[----:B------:R-:W-:Y:S02]  /*8780*/  FFMA.FTZ R195, -R205, R172, R195 ;  /* 0x000000accdc37223 */ /* 0x000fe400000101c3 */
[C---:B------:R-:W-:Y:S02]  /*8790*/  FFMA.FTZ R194, R199.reuse, R75, R194 ;  /* 0x0000004bc7c27223 */ /* 0x040fe400000100c2 */
[C---:B------:R-:W-:Y:S02]  /*87a0*/  FFMA.FTZ R75, R138.reuse, R73, R137 ;  /* 0x000000498a4b7223 */ /* 0x040fe40000010089 */
[----:B------:R-:W-:Y:S02]  /*87b0*/  FFMA.FTZ R70, R138, R191, -R70 ;  /* 0x000000bf8a467223 */ /* 0x000fe40000010846 */
[----:B------:R-:W-:Y:S02]  /*87c0*/  FFMA.FTZ R195, -R199, R174, R195 ;  /* 0x000000aec7c37223 */ /* 0x000fe400000101c3 */
[----:B------:R-:W-:-:S02]  /*87d0*/  FMUL.FTZ R80, R211, UR24 ;  /* 0x00000018d3507c20 */ /* 0x000fc40008410000 */
[----:B------:R-:W-:Y:S02]  /*87e0*/  FMUL.FTZ R174, R211, UR23 ;  /* 0x00000017d3ae7c20 */ /* 0x000fe40008410000 */
[----:B------:R-:W-:Y:S02]  /*87f0*/  FADD.FTZ R75, -R78, R75 ;  /* 0x0000004b4e4b7221 */ /* 0x000fe40000010100 */
[----:B------:R-:W-:Y:S02]  /*8800*/  FADD.FTZ R79, R79, R70 ;  /* 0x000000464f4f7221 */ /* 0x000fe40000010000 */
[----:B------:R-:W-:Y:S02]  /*8810*/  FADD.FTZ R131, R49, R49 ;  /* 0x0000003131837221 */ /* 0x000fe40000010000 */
[C---:B------:R-:W-:Y:S02]  /*8820*/  FFMA.FTZ R80, R231.reuse, UR23, -R80 ;  /* 0x00000017e7507c23 */ /* 0x040fe40008010850 */
[----:B------:R-:W-:-:S02]  /*8830*/  FFMA.FTZ R138, R231, UR24, R174 ;  /* 0x00000018e78a7c23 */ /* 0x000fc400080100ae */
[C---:B------:R-:W-:Y:S02]  /*8840*/  FMUL.FTZ R70, R139.reuse, -R75 ;  /* 0x8000004b8b467220 */ /* 0x040fe40000410000 */
[----:B------:R-:W-:Y:S02]  /*8850*/  FMUL.FTZ R139, R139, -R79 ;  /* 0x8000004f8b8b7220 */ /* 0x000fe40000410000 */
[C---:B------:R-:W-:Y:S02]  /*8860*/  FFMA.FTZ R194, R131.reuse, R155, R194 ;  /* 0x0000009b83c27223 */ /* 0x040fe400000100c2 */
[C---:B------:R-:W-:Y:S02]  /*8870*/  FMUL.FTZ R155, R131.reuse, R80 ;  /* 0x00000050839b7220 */ /* 0x040fe40000410000 */
[C---:B------:R-:W-:Y:S02]  /*8880*/  FFMA.FTZ R138, -R131.reuse, R138, -RZ ;  /* 0x0000008a838a7223 */ /* 0x040fe400000109ff */
[----:B------:R-:W-:-:S02]  /*8890*/  FFMA.FTZ R195, -R131, R176, R195 ;  /* 0x000000b083c37223 */ /* 0x000fc400000101c3 */
[C---:B------:R-:W-:Y:S02]  /*88a0*/  FFMA.FTZ R131, R140.reuse, R75, R139 ;  /* 0x0000004b8c837223 */ /* 0x040fe4000001008b */
[----:B------:R-:W-:Y:S02]  /*88b0*/  FFMA.FTZ R70, R140, R79, -R70 ;  /* 0x0000004f8c467223 */ /* 0x000fe40000010846 */
[C---:B------:R-:W-:Y:S02]  /*88c0*/  FMUL.FTZ R78, R212.reuse, UR24 ;  /* 0x00000018d44e7c20 */ /* 0x040fe40008410000 */
[----:B------:R-:W-:Y:S02]  /*88d0*/  FMUL.FTZ R80, R212, UR23 ;  /* 0x00000017d4507c20 */ /* 0x000fe40008410000 */
[----:B------:R-:W-:Y:S02]  /*88e0*/  FADD.FTZ R131, -R178, R131 ;  /* 0x00000083b2837221 */ /* 0x000fe40000010100 */
[----:B------:R-:W-:-:S02]  /*88f0*/  FADD.FTZ R179, R179, R70 ;  /* 0x00000046b3b37221 */ /* 0x000fc40000010000 */
[----:B------:R-:W-:Y:S02]  /*8900*/  FADD.FTZ R133, R47, R47 ;  /* 0x0000002f2f857221 */ /* 0x000fe40000010000 */
[C---:B------:R-:W-:Y:S02]  /*8910*/  FFMA.FTZ R78, R233.reuse, UR23, -R78 ;  /* 0x00000017e94e7c23 */ /* 0x040fe4000801084e */
[----:B------:R-:W-:Y:S02]  /*8920*/  FFMA.FTZ R80, R233, UR24, R80 ;  /* 0x00000018e9507c23 */ /* 0x000fe40008010050 */
[C---:B------:R-:W-:Y:S02]  /*8930*/  FMUL.FTZ R70, R141.reuse, -R131 ;  /* 0x800000838d467220 */ /* 0x040fe40000410000 */
[----:B------:R-:W-:Y:S02]  /*8940*/  FMUL.FTZ R141, R141, -R179 ;  /* 0x800000b38d8d7220 */ /* 0x000fe40000410000 */
[----:B------:R-:W-:-:S02]  /*8950*/  FFMA.FTZ R194, R133, R157, R194 ;  /* 0x0000009d85c27223 */ /* 0x000fc400000100c2 */
[C---:B------:R-:W-:Y:S02]  /*8960*/  FMUL.FTZ R140, R133.reuse, R78 ;  /* 0x0000004e858c7220 */ /* 0x040fe40000410000 */
[C---:B------:R-:W-:Y:S02]  /*8970*/  FFMA.FTZ R139, -R133.reuse, R80, -RZ ;  /* 0x00000050858b7223 */ /* 0x040fe400000109ff */
[----:B------:R-:W-:Y:S02]  /*8980*/  FFMA.FTZ R195, -R133, R184, R195 ;  /* 0x000000b885c37223 */ /* 0x000fe400000101c3 */
[C---:B------:R-:W-:Y:S02]  /*8990*/  FFMA.FTZ R133, R142.reuse, R131, R141 ;  /* 0x000000838e857223 */ /* 0x040fe4000001008d */
[----:B------:R-:W-:Y:S02]  /*89a0*/  FFMA.FTZ R70, R142, R179, -R70 ;  /* 0x000000b38e467223 */ /* 0x000fe40000010846 */
        /* <DEDUP_REMOVED lines=15> */
[----:B------:R-:W-:Y:S02]  /*8aa0*/  FADD.FTZ R137, -R182, R137 ;  /* 0x00000089b6897221 */ /* 0x000fe40000010100 */
[----:B------:R-:W-:Y:S02]  /*8ab0*/  FADD.FTZ R183, R183, R70 ;  /* 0x00000046b7b77221 */ /* 0x000fe40000010000 */
[C---:B------:R-:W-:Y:S02]  /*8ac0*/  FMUL.FTZ R70, R111.reuse, -R137 ;  /* 0x800000896f467220 */ /* 0x040fe40000410000 */
[----:B------:R-:W-:-:S02]  /*8ad0*/  FMUL.FTZ R111, R111, -R183 ;  /* 0x800000b76f6f7220 */ /* 0x000fc40000410000 */
[----:B------:R-:W-:Y:S02]  /*8ae0*/  FMUL.FTZ R78, R214, UR24 ;  /* 0x00000018d64e7c20 */ /* 0x000fe40008410000 */
[----:B------:R-:W-:Y:S02]  /*8af0*/  FFMA.FTZ R111, R112, R137, R111 ;  /* 0x00000089706f7223 */ /* 0x000fe4000001006f */
[----:B------:R-:W-:Y:S02]  /*8b00*/  FMUL.FTZ R80, R214, UR23 ;  /* 0x00000017d6507c20 */ /* 0x000fe40008410000 */
[----:B------:R-:W-:Y:S02]  /*8b10*/  FFMA.FTZ R70, R112, R183, -R70 ;  /* 0x000000b770467223 */ /* 0x000fe40000010846 */
[----:B------:R-:W-:Y:S02]  /*8b20*/  FADD.FTZ R157, R43, R43 ;  /* 0x0000002b2b9d7221 */ /* 0x000fe40000010000 */
[----:B------:R-:W-:-:S02]  /*8b30*/  FADD.FTZ R111, -R162, R111 ;  /* 0x0000006fa26f7221 */ /* 0x000fc40000010100 */
[C---:B------:R-:W-:Y:S02]  /*8b40*/  FFMA.FTZ R78, R235.reuse, UR23, -R78 ;  /* 0x00000017eb4e7c23 */ /* 0x040fe4000801084e */
[----:B------:R-:W-:Y:S02]  /*8b50*/  FFMA.FTZ R80, R235, UR24, R80 ;  /* 0x00000018eb507c23 */ /* 0x000fe40008010050 */
[----:B------:R-:W-:Y:S02]  /*8b60*/  FADD.FTZ R163, R163, R70 ;  /* 0x00000046a3a37221 */ /* 0x000fe40000010000 */
[----:B------:R-:W-:Y:S02]  /*8b70*/  FFMA.FTZ R161, R157, R161, R194 ;  /* 0x000000a19da17223 */ /* 0x000fe400000100c2 */
[----:B------:R-:W-:Y:S02]  /*8b80*/  FADD.FTZ R159, R41, R41 ;  /* 0x00000029299f7221 */ /* 0x000fe40000010000 */
[----:B------:R-:W-:-:S02]  /*8b90*/  FMUL.FTZ R70, R113, -R111 ;  /* 0x8000006f71467220 */ /* 0x000fc40000410000 */
[C---:B------:R-:W-:Y:S02]  /*8ba0*/  FMUL.FTZ R144, R157.reuse, R78 ;  /* 0x0000004e9d907220 */ /* 0x040fe40000410000 */
[C---:B------:R-:W-:Y:S02]  /*8bb0*/  FFMA.FTZ R143, -R157.reuse, R80, -RZ ;  /* 0x000000509d8f7223 */ /* 0x040fe400000109ff */
[----:B------:R-:W-:Y:S02]  /*8bc0*/  FFMA.FTZ R197, -R157, R197, R192 ;  /* 0x000000c59dc57223 */ /* 0x000fe400000101c0 */
[----:B------:R-:W-:Y:S02]  /*8bd0*/  FMUL.FTZ R113, R113, -R163 ;  /* 0x800000a371717220 */ /* 0x000fe40000410000 */
[----:B------:R-:W-:Y:S02]  /*8be0*/  FFMA.FTZ R78, R159, R82, R161 ;  /* 0x000000529f4e7223 */ /* 0x000fe400000100a1 */
[----:B------:R-:W-:-:S02]  /*8bf0*/  FADD.FTZ R157, R39, R39 ;  /* 0x00000027279d7221 */ /* 0x000fc40000010000 */
[C---:B------:R-:W-:Y:S02]  /*8c00*/  FFMA.FTZ R70, R114.reuse, R163, -R70 ;  /* 0x000000a372467223 */ /* 0x040fe40000010846 */
[----:B------:R-:W-:Y:S02]  /*8c10*/  FFMA.FTZ R113, R114, R111, R113 ;  /* 0x0000006f72717223 */ /* 0x000fe40000010071 */
[----:B------:R-:W-:Y:S02]  /*8c20*/  FFMA.FTZ R171, R157, R171, R78 ;  /* 0x000000ab9dab7223 */ /* 0x000fe4000001004e */
[----:B------:R-:W-:Y:S02]  /*8c30*/  FMUL.FTZ R78, R239, UR24 ;  /* 0x00000018ef4e7c20 */ /* 0x000fe40008410000 */
[----:B------:R-:W-:Y:S02]  /*8c40*/  FADD.FTZ R70, R165, R70 ;  /* 0x00000046a5467221 */ /* 0x000fe40000010000 */
[----:B------:R-:W-:-:S02]  /*8c50*/  FADD.FTZ R164, -R164, R113 ;  /* 0x00000071a4a47221 */ /* 0x000fc40000010100 */
[----:B------:R-:W-:Y:S02]  /*8c60*/  FMUL.FTZ R80, R207, UR24 ;  /* 0x00000018cf507c20 */ /* 0x000fe40008410000 */
[----:B------:R-:W-:Y:S02]  /*8c70*/  FFMA.FTZ R78, R241, UR23, -R78 ;  /* 0x00000017f14e7c23 */ /* 0x000fe4000801084e */
[C---:B------:R-:W-:Y:S02]  /*8c80*/  FMUL.FTZ R113, R115.reuse, -R70 ;  /* 0x8000004673717220 */ /* 0x040fe40000410000 */
[----:B------:R-:W-:Y:S02]  /*8c90*/  FMUL.FTZ R115, R115, -R164 ;  /* 0x800000a473737220 */ /* 0x000fe40000410000 */
[----:B------:R-:W-:Y:S02]  /*8ca0*/  FFMA.FTZ R80, R237, UR23, -R80 ;  /* 0x00000017ed507c23 */ /* 0x000fe40008010850 */
[----:B------:R-:W-:Y:S01]  /*8cb0*/  FMUL.FTZ R162, R157, R78 ;  /* 0x0000004e9da27220 */ /* 0x000fe20000410000 */
[----:B------:R-:W-:Y:S01]  /*8cc0*/  P2R R78, PR, RZ, 0x2 ;  /* 0x00000002ff4e7803 */ /* 0x000fe20000000000 */
[----:B------:R-:W-:-:S02]  /*8cd0*/  FFMA.FTZ R113, R116, R164, R113 ;  /* 0x000000a474717223 */ /* 0x000fc40000010071 */
[----:B------:R-:W-:Y:S02]  /*8ce0*/  FFMA.FTZ R78, R116, R70, -R115 ;  /* 0x00000046744e7223 */ /* 0x000fe40000010873 */
[----:B------:R-:W-:Y:S02]  /*8cf0*/  FMUL.FTZ R112, R159, R80 ;  /* 0x000000509f707220 */ /* 0x000fe40000410000 */
[----:B------:R-:W-:Y:S02]  /*8d00*/  FMUL.FTZ R80, R239, UR23 ;  /* 0x00000017ef507c20 */ /* 0x000fe40008410000 */
[----:B------:R-:W-:Y:S02]  /*8d10*/  FADD.FTZ R166, -R166, R113 ;  /* 0x00000071a6a67221 */ /* 0x000fe40000010100 */
[----:B------:R-:W-:Y:S02]  /*8d20*/  FADD.FTZ R78, R167, R78 ;  /* 0x0000004ea74e7221 */ /* 0x000fe40000010000 */
[----:B------:R-:W-:-:S02]  /*8d30*/  FFMA.FTZ R80, R241, UR24, R80 ;  /* 0x00000018f1507c23 */ /* 0x000fc40008010050 */
[C---:B------:R-:W-:Y:S02]  /*8d40*/  FMUL.FTZ R113, R117.reuse, -R166 ;  /* 0x800000a675717220 */ /* 0x040fe40000410000 */
[----:B------:R-:W-:Y:S02]  /*8d50*/  FMUL.FTZ R117, R117, -R78 ;  /* 0x8000004e75757220 */ /* 0x000fe40000410000 */
[----:B------:R-:W-:Y:S02]  /*8d60*/  FFMA.FTZ R114, -R157, R80, -RZ ;  /* 0x000000509d727223 */ /* 0x000fe400000109ff */
[C---:B------:R-:W-:Y:S02]  /*8d70*/  FFMA.FTZ R80, R118.reuse, R78, -R113 ;  /* 0x0000004e76507223 */ /* 0x040fe40000010871 */
[----:B------:R-:W-:Y:S02]  /*8d80*/  FFMA.FTZ R117, R118, R166, R117 ;  /* 0x000000a676757223 */ /* 0x000fe40000010075 */
[----:B------:R-:W-:-:S02]  /*8d90*/  FADD.FTZ R169, R169, R80 ;  /* 0x00000050a9a97221 */ /* 0x000fc40000010000 */
[----:B-1----:R-:W-:Y:S02]  /*8da0*/  FADD.FTZ R65, -R168, R117 ;  /* 0x00000075a8417221 */ /* 0x002fe40000010100 */
[C---:B------:R-:W-:Y:S02]  /*8db0*/  FMUL.FTZ R64, R119.reuse, -R169 ;  /* 0x800000a977407220 */ /* 0x040fe40000410000 */
[-C--:B------:R-:W-:Y:S02]  /*8dc0*/  FMUL.FTZ R119, R119, -R65.reuse ;  /* 0x8000004177777220 */ /* 0x080fe40000410000 */
[C---:B------:R-:W-:Y:S02]  /*8dd0*/  FFMA.FTZ R67, R120.reuse, R65, R64 ;  /* 0x0000004178437223 */ /* 0x040fe40000010040 */
[----:B------:R-:W-:Y:S02]  /*8de0*/  FFMA.FTZ R80, R120, R169, -R119 ;  /* 0x000000a978507223 */ /* 0x000fe40000010877 */
[----:B------:R-:W-:-:S02]  /*8df0*/  FADD.FTZ R146, -R146, R67 ;  /* 0x0000004392927221 */ /* 0x000fc40000010100 */
[----:B------:R-:W-:Y:S02]  /*8e00*/  FADD.FTZ R80, R147, R80 ;  /* 0x0000005093507221 */ /* 0x000fe40000010000 */
[C---:B------:R-:W-:Y:S02]  /*8e10*/  FMUL.FTZ R67, R121.reuse, -R146 ;  /* 0x8000009279437220 */ /* 0x040fe40000410000 */
[----:B------:R-:W-:Y:S02]  /*8e20*/  FMUL.FTZ R121, R121, -R80 ;  /* 0x8000005079797220 */ /* 0x000fe40000410000 */
[----:B------:R-:W-:Y:S02]  /*8e30*/  FFMA.FTZ R197, -R159, R196, R197 ;  /* 0x000000c49fc57223 */ /* 0x000fe400000101c5 */
[C---:B------:R-:W-:Y:S02]  /*8e40*/  FFMA.FTZ R64, R122.reuse, R80, -R67 ;  /* 0x000000507a407223 */ /* 0x040fe40000010843 */
[----:B------:R-:W-:-:S02]  /*8e50*/  FFMA.FTZ R67, R122, R146, R121 ;  /* 0x000000927a437223 */ /* 0x000fc40000010079 */
[----:B------:R-:W-:Y:S01]  /*8e60*/  FFMA.FTZ R197, -R157, R198, R197 ;  /* 0x000000c69dc57223 */ /* 0x000fe200000101c5 */
[----:B------:R-:W-:Y:S01]  /*8e70*/  SHF.L.U32 R157, R100, 0x5, RZ ;  /* 0x00000005649d7819 */ /* 0x000fe200000006ff */
[----:B------:R-:W-:Y:S02]  /*8e80*/  FADD.FTZ R149, R149, R64 ;  /* 0x0000004095957221 */ /* 0x000fe40000010000 */
[----:B------:R-:W-:Y:S01]  /*8e90*/  FADD.FTZ R67, -R148, R67 ;  /* 0x0000004394437221 */ /* 0x000fe20000010100 */
[----:B------:R-:W-:Y:S01]  /*8ea0*/  LEA.HI.SX32 R157, R157, R157, 0x1b ;  /* 0x0000009d9d9d7211 */ /* 0x000fe200078fdaff */
[C---:B------:R-:W-:Y:S02]  /*8eb0*/  FMUL.FTZ R64, R123.reuse, -R149 ;  /* 0x800000957b407220 */ /* 0x040fe40000410000 */
[-C--:B------:R-:W-:Y:S02]  /*8ec0*/  FMUL.FTZ R123, R123, -R67.reuse ;  /* 0x800000437b7b7220 */ /* 0x080fe40000410000 */
[----:B------:R0:W-:Y:S01]  /*8ed0*/  STS [R157.X4+0x10b0], R72 ;  /* 0x0010b0489d007388 */ /* 0x0001e20000004800 */
[----:B------:R-:W-:-:S02]  /*8ee0*/  FFMA.FTZ R113, R124, R67, R64 ;  /* 0x000000437c717223 */ /* 0x000fc40000010040 */
[----:B------:R-:W-:Y:S01]  /*8ef0*/  FMUL.FTZ R82, R207, UR23 ;  /* 0x00000017cf527c20 */ /* 0x000fe20008410000 */
[----:B------:R1:W-:Y:S01]  /*8f00*/  STS [R157.X4+0x10a0], R74 ;  /* 0x0010a04a9d007388 */ /* 0x0003e20000004800 */
[----:B------:R-:W-:Y:S02]  /*8f10*/  FADD.FTZ R64, -R150, R113 ;  /* 0x0000007196407221 */ /* 0x000fe40000010100 */
[----:B------:R-:W-:Y:S01]  /*8f20*/  FFMA.FTZ R82, R237, UR24, R82 ;  /* 0x00000018ed527c23 */ /* 0x000fe20008010052 */
[----:B------:R2:W-:Y:S01]  /*8f30*/  STS [R157.X4+0x10b4], R76 ;  /* 0x0010b44c9d007388 */ /* 0x0005e20000004800 */
[----:B------:R-:W-:Y:S02]  /*8f40*/  FMUL.FTZ R113, R125, -R64 ;  /* 0x800000407d717220 */ /* 0x000fe40000410000 */
[----:B0-----:R-:W-:Y:S01]  /*8f50*/  FFMA.FTZ R72, R124, R149, -R123 ;  /* 0x000000957c487223 */ /* 0x001fe2000001087b */
[----:B------:R-:W-:Y:S01]  /*8f60*/  STS [R157.X4+0x10e8], R112 ;  /* 0x0010e8709d007388 */ /* 0x000fe20000004800 */
[----:B------:R-:W-:Y:S01]  /*8f70*/  FFMA.FTZ R82, -R159, R82, -RZ ;  /* 0x000000529f527223 */ /* 0x000fe200000109ff */
[----:B-1----:R-:W-:Y:S01]  /*8f80*/  PRMT R74, RZ, 0x5410, R60 ;  /* 0x00005410ff4a7816 */ /* 0x002fe2000000003c */
[----:B------:R-:W-:Y:S01]  /*8f90*/  FADD.FTZ R72, R151, R72 ;  /* 0x0000004897487221 */ /* 0x000fe20000010000 */
[----:B------:R-:W-:Y:S01]  /*8fa0*/  STS [R157.X4+0x10f4], R114 ;  /* 0x0010f4729d007388 */ /* 0x000fe20000004800 */
[----:B------:R-:W-:-:S02]  /*8fb0*/  FMUL.FTZ R117, R64, R85 ;  /* 0x0000005540757220 */ /* 0x000fc40000410000 */
[-C--:B------:R-:W-:Y:S01]  /*8fc0*/  FMUL.FTZ R125, R125, -R72.reuse ;  /* 0x800000487d7d7220 */ /* 0x080fe20000410000 */
[----:B------:R0:W-:Y:S01]  /*8fd0*/  STS [R157.X4+0x10ec], R82 ;  /* 0x0010ec529d007388 */ /* 0x0001e20000004800 */
[C---:B------:R-:W-:Y:S01]  /*8fe0*/  FFMA.FTZ R66, R126.reuse, R72, -R113 ;  /* 0x000000487e427223 */ /* 0x040fe20000010871 */
[----:B------:R-:W-:Y:S01]  /*8ff0*/  PRMT R113, RZ, 0x7610, R60 ;  /* 0x00007610ff717816 */ /* 0x000fe2000000003c */
[----:B------:R-:W-:Y:S01]  /*9000*/  FFMA.FTZ R125, R126, R64, R125 ;  /* 0x000000407e7d7223 */ /* 0x000fe2000001007d */
[----:B------:R-:W-:Y:S01]  /*9010*/  STS [R157.X4+0x1094], R135 ;  /* 0x001094879d007388 */ /* 0x000fe20000004800 */
[----:B------:R-:W-:Y:S02]  /*9020*/  FADD.FTZ R153, R153, R66 ;  /* 0x0000004299997221 */ /* 0x000fe40000010000 */
[----:B------:R-:W-:Y:S01]  /*9030*/  FADD.FTZ R167, -R152, R125 ;  /* 0x0000007d98a77221 */ /* 0x000fe20000010100 */
[----:B------:R-:W-:Y:S01]  /*9040*/  STS [R157.X4+0x10d4], R139 ;  /* 0x0010d48b9d007388 */ /* 0x000fe20000004800 */
[----:B------:R-:W-:-:S02]  /*9050*/  FFMA.FTZ R221, R74, -R86, R221 ;  /* 0x800000564add7223 */ /* 0x000fc400000100dd */
[-C--:B------:R-:W-:Y:S01]  /*9060*/  FMUL.FTZ R66, R167, R86.reuse ;  /* 0x00000056a7427220 */ /* 0x080fe20000410000 */
[----:B------:R-:W-:Y:S01]  /*9070*/  STS [R157.X4+0x10b8], R132 ;  /* 0x0010b8849d007388 */ /* 0x000fe20000004800 */
[----:B--2---:R-:W-:Y:S02]  /*9080*/  FMUL.FTZ R76, R153, R86 ;  /* 0x00000056994c7220 */ /* 0x004fe40000410000 */
[----:B0-----:R-:W-:Y:S01]  /*9090*/  FMUL.FTZ R82, R129, R66 ;  /* 0x0000004281527220 */ /* 0x001fe20000410000 */
[----:B------:R-:W-:Y:S01]  /*90a0*/  STS [R157.X4+0x10dc], R141 ;  /* 0x0010dc8d9d007388 */ /* 0x000fe20000004800 */
[-C--:B------:R-:W-:Y:S02]  /*90b0*/  FFMA.FTZ R222, R113, -R85.reuse, R222 ;  /* 0x8000005571de7223 */ /* 0x080fe400000100de */
[----:B------:R-:W-:Y:S01]  /*90c0*/  FMUL.FTZ R115, R72, R85 ;  /* 0x0000005548737220 */ /* 0x000fe20000410000 */
[----:B------:R-:W-:Y:S01]  /*90d0*/  STS [R157.X4+0x10fc], R127 ;  /* 0x0010fc7f9d007388 */ /* 0x000fe20000004800 */
[----:B------:R-:W-:-:S02]  /*90e0*/  FMUL.FTZ R112, R128, R117 ;  /* 0x0000007580707220 */ /* 0x000fc40000410000 */
[-C--:B------:R-:W-:Y:S01]  /*90f0*/  FFMA.FTZ R82, R221, R76.reuse, R82 ;  /* 0x0000004cdd527223 */ /* 0x080fe20000010052 */
[----:B------:R-:W-:Y:S01]  /*9100*/  STS [R157.X4+0x10e4], R143 ;  /* 0x0010e48f9d007388 */ /* 0x000fe20000004800 */
[----:B------:R-:W-:Y:S02]  /*9110*/  FFMA.FTZ R119, R222, R115, R112 ;  /* 0x00000073de777223 */ /* 0x000fe40000010070 */
[----:B------:R-:W-:Y:S01]  /*9120*/  FADD.FTZ R82, RZ, R82 ;  /* 0x00000052ff527221 */ /* 0x000fe20000010000 */
[----:B------:R-:W-:Y:S01]  /*9130*/  STS [R157.X4+0x1080], R134 ;  /* 0x001080869d007388 */ /* 0x000fe20000004800 */
[----:B------:R-:W-:Y:S02]  /*9140*/  FMUL.FTZ R112, R129, R76 ;  /* 0x0000004c81707220 */ /* 0x000fe40000410000 */
[----:B------:R-:W-:Y:S01]  /*9150*/  FMUL.FTZ R83, R230, R83 ;  /* 0x00000053e6537220 */ /* 0x000fe20000410000 */
[----:B------:R-:W-:Y:S01]  /*9160*/  STS [R157.X4+0x1088], R175 ;  /* 0x001088af9d007388 */ /* 0x000fe20000004800 */
[----:B------:R-:W-:Y:S01]  /*9170*/  FADD.FTZ R119, R82, R119 ;  /* 0x0000007752777221 */ /* 0x000fe20000010000 */
[----:B------:R-:W-:Y:S01]  /*9180*/  PRMT R82, RZ, 0x5410, R61 ;  /* 0x00005410ff527816 */ /* 0x000fe2000000003d */
[----:B------:R-:W-:Y:S01]  /*9190*/  FMUL.FTZ R116, R128, R115 ;  /* 0x0000007380747220 */ /* 0x000fe20000410000 */
[----:B------:R0:W-:Y:S01]  /*91a0*/  STS [R157.X4+0x10f8], R83 ;  /* 0x0010f8539d007388 */ /* 0x0001e20000004800 */
[----:B------:R-:W-:-:S02]  /*91b0*/  FFMA.FTZ R112, R221, R66, -R112 ;  /* 0x00000042dd707223 */ /* 0x000fc40000010870 */
[-C--:B------:R-:W-:Y:S01]  /*91c0*/  FMUL.FTZ R66, R67, R84.reuse ;  /* 0x0000005443427220 */ /* 0x080fe20000410000 */
[----:B------:R-:W-:Y:S01]  /*91d0*/  STS [R157.X4+0x10a8], R145 ;  /* 0x0010a8919d007388 */ /* 0x000fe20000004800 */
[----:B------:R-:W-:Y:S02]  /*91e0*/  FFMA.FTZ R121, R222, R117, -R116 ;  /* 0x00000075de797223 */ /* 0x000fe40000010874 */
[-C--:B------:R-:W-:Y:S01]  /*91f0*/  FFMA.FTZ R223, R82, -R84.reuse, R223 ;  /* 0x8000005452df7223 */ /* 0x080fe200000100df */
[----:B------:R1:W-:Y:S01]  /*9200*/  STS [R157.X4+0x10cc], R138 ;  /* 0x0010cc8a9d007388 */ /* 0x0003e20000004800 */
[----:B------:R-:W-:Y:S01]  /*9210*/  FMUL.FTZ R116, R149, R84 ;  /* 0x0000005495747220 */ /* 0x000fe20000410000 */
[----:B0-----:R-:W-:Y:S01]  /*9220*/  PRMT R83, RZ, 0x7610, R61 ;  /* 0x00007610ff537816 */ /* 0x001fe2000000003d */
[----:B------:R-:W-:Y:S01]  /*9230*/  FMUL.FTZ R114, R189, R66 ;  /* 0x00000042bd727220 */ /* 0x000fe20000410000 */
[----:B------:R-:W-:Y:S01]  /*9240*/  STS [R157.X4+0x1098], R154 ;  /* 0x0010989a9d007388 */ /* 0x000fe20000004800 */
[----:B------:R-:W-:-:S02]  /*9250*/  FMUL.FTZ R117, R80, R55 ;  /* 0x0000003750757220 */ /* 0x000fc40000410000 */
[-C--:B------:R-:W-:Y:S01]  /*9260*/  FFMA.FTZ R114, R223, R116.reuse, R114 ;  /* 0x00000074df727223 */ /* 0x080fe20000010072 */
[----:B------:R-:W-:Y:S01]  /*9270*/  STS [R157.X4+0x10ac], R158 ;  /* 0x0010ac9e9d007388 */ /* 0x000fe20000004800 */
[-C--:B------:R-:W-:Y:S01]  /*9280*/  FFMA.FTZ R224, R83, -R55.reuse, R224 ;  /* 0x8000003753e07223 */ /* 0x080fe200000100e0 */
[----:B-1----:R-:W-:Y:S01]  /*9290*/  LEA R138, R96, 0xfffffc00, 0xa ;  /* 0xfffffc00608a7811 */ /* 0x002fe200078e50ff */
[----:B------:R-:W-:Y:S01]  /*92a0*/  FMUL.FTZ R123, R146, R55 ;  /* 0x00000037927b7220 */ /* 0x000fe20000410000 */
[----:B------:R-:W-:Y:S01]  /*92b0*/  STS [R157.X4+0x10c8], R155 ;  /* 0x0010c89b9d007388 */ /* 0x000fe20000004800 */
[----:B------:R-:W-:Y:S01]  /*92c0*/  FADD.FTZ R112, RZ, R112 ;  /* 0x00000070ff707221 */ /* 0x000fe20000010000 */
[----:B------:R-:W-:Y:S01]  /*92d0*/  IADD3 R151, -R138, c[0x0][0x168], RZ ;  /* 0x00005a008a977a10 */ /* 0x000fe20007ffe1ff */
[----:B------:R-:W-:Y:S01]  /*92e0*/  FMUL.FTZ R120, R188, R117 ;  /* 0x00000075bc787220 */ /* 0x000fe20000410000 */
[----:B------:R-:W-:Y:S01]  /*92f0*/  STS [R157.X4+0x1084], R173 ;  /* 0x001084ad9d007388 */ /* 0x000fe20000004800 */
[----:B------:R-:W-:Y:S01]  /*9300*/  FADD.FTZ R119, R119, R114 ;  /* 0x0000007277777221 */ /* 0x000fe20000010000 */
[----:B------:R-:W-:Y:S01]  /*9310*/  PRMT R114, RZ, 0x5410, R62 ;  /* 0x00005410ff727816 */ /* 0x000fe2000000003e */
[----:B------:R-:W-:Y:S01]  /*9320*/  FMUL.FTZ R118, R189, R116 ;  /* 0x00000074bd767220 */ /* 0x000fe20000410000 */
[----:B------:R-:W-:Y:S01]  /*9330*/  LEA R151, R151, -R100, 0x1 ;  /* 0x8000006497977211 */ /* 0x000fe200078e08ff */
[----:B------:R-:W-:Y:S01]  /*9340*/  FADD.FTZ R121, R112, R121 ;  /* 0x0000007970797221 */ /* 0x000fe20000010000 */
[----:B------:R-:W-:Y:S01]  /*9350*/  STS [R157.X4+0x10f0], R162 ;  /* 0x0010f0a29d007388 */ /* 0x000fe20000004800 */
[-C--:B------:R-:W-:Y:S01]  /*9360*/  FFMA.FTZ R125, R224, R123.reuse, -R120 ;  /* 0x0000007be07d7223 */ /* 0x080fe20000010878 */
[----:B------:R-:W-:Y:S01]  /*9370*/  ISETP.GE.AND P0, PT, R151, 0x1, PT ;  /* 0x000000019700780c */ /* 0x000fe20003f06270 */
[----:B------:R-:W-:Y:S01]  /*9380*/  FMUL.FTZ R123, R188, R123 ;  /* 0x0000007bbc7b7220 */ /* 0x000fe20000410000 */
[----:B------:R-:W-:Y:S01]  /*9390*/  STS [R157.X4+0x10a4], R156 ;  /* 0x0010a49c9d007388 */ /* 0x000fe20000004800 */
[----:B------:R-:W-:-:S02]  /*93a0*/  FMUL.FTZ R112, R169, R54 ;  /* 0x00000036a9707220 */ /* 0x000fc40000410000 */
[----:B------:R-:W-:Y:S01]  /*93b0*/  FFMA.FTZ R118, R223, R66, -R118 ;  /* 0x00000042df767223 */ /* 0x000fe20000010876 */
[----:B------:R-:W-:Y:S01]  /*93c0*/  STS [R157.X4+0x108c], R177 ;  /* 0x00108cb19d007388 */ /* 0x000fe20000004800 */
[-C--:B------:R-:W-:Y:S02]  /*93d0*/  FFMA.FTZ R225, R114, -R54.reuse, R225 ;  /* 0x8000003672e17223 */ /* 0x080fe400000100e1 */
[----:B------:R-:W-:Y:S01]  /*93e0*/  FFMA.FTZ R66, R224, R117, R123 ;  /* 0x00000075e0427223 */ /* 0x000fe2000001007b */
[----:B------:R-:W-:Y:S01]  /*93f0*/  STS [R157.X4+0x1090], R185 ;  /* 0x001090b99d007388 */ /* 0x000fe20000004800 */
[----:B------:R-:W-:Y:S02]  /*9400*/  FMUL.FTZ R120, R65, R54 ;  /* 0x0000003641787220 */ /* 0x000fe40000410000 */
[----:B------:R-:W-:Y:S01]  /*9410*/  FMUL.FTZ R122, R187, R112 ;  /* 0x00000070bb7a7220 */ /* 0x000fe20000410000 */
[----:B------:R-:W-:Y:S01]  /*9420*/  STS [R157.X4+0x109c], R193 ;  /* 0x00109cc19d007388 */ /* 0x000fe20000004800 */
[----:B------:R-:W-:Y:S01]  /*9430*/  FADD.FTZ R66, R119, R66 ;  /* 0x0000004277427221 */ /* 0x000fe20000010000 */
[----:B------:R-:W-:Y:S01]  /*9440*/  PRMT R119, RZ, 0x7610, R62 ;  /* 0x00007610ff777816 */ /* 0x000fe2000000003e */
[-C--:B------:R-:W-:Y:S01]  /*9450*/  FFMA.FTZ R135, R225, R120.reuse, -R122 ;  /* 0x00000078e1877223 */ /* 0x080fe2000001087a */
[----:B------:R-:W-:Y:S01]  /*9460*/  STS [R157.X4+0x10d0], R140 ;  /* 0x0010d08c9d007388 */ /* 0x000fe20000004800 */
[----:B------:R-:W-:-:S02]  /*9470*/  FMUL.FTZ R120, R187, R120 ;  /* 0x00000078bb787220 */ /* 0x000fc40000410000 */
[-C--:B------:R-:W-:Y:S01]  /*9480*/  FMUL.FTZ R139, R166, R53.reuse ;  /* 0x00000035a68b7220 */ /* 0x080fe20000410000 */
[----:B------:R-:W-:Y:S01]  /*9490*/  STS [R157.X4+0x10d8], R142 ;  /* 0x0010d88e9d007388 */ /* 0x000fe20000004800 */
[----:B------:R-:W-:Y:S02]  /*94a0*/  FADD.FTZ R118, R121, R118 ;  /* 0x0000007679767221 */ /* 0x000fe40000010000 */
[----:B------:R-:W-:Y:S01]  /*94b0*/  FFMA.FTZ R123, R225, R112, R120 ;  /* 0x00000070e17b7223 */ /* 0x000fe20000010078 */
[----:B------:R-:W-:Y:S01]  /*94c0*/  STS [R157.X4+0x10e0], R144 ;  /* 0x0010e0909d007388 */ /* 0x000fe20000004800 */
[-C--:B------:R-:W-:Y:S02]  /*94d0*/  FFMA.FTZ R226, R119, -R53.reuse, R226 ;  /* 0x8000003577e27223 */ /* 0x080fe400000100e2 */
[----:B------:R-:W-:Y:S02]  /*94e0*/  FMUL.FTZ R121, R78, R53 ;  /* 0x000000354e797220 */ /* 0x000fe40000410000 */
[----:B------:R-:W-:-:S02]  /*94f0*/  FMUL.FTZ R120, R190, R139 ;  /* 0x0000008bbe787220 */ /* 0x000fc40000410000 */
[----:B------:R-:W-:Y:S02]  /*9500*/  FADD.FTZ R66, R66, R123 ;  /* 0x0000007b42427221 */ /* 0x000fe40000010000 */
[----:B------:R-:W-:Y:S02]  /*9510*/  FFMA.FTZ R123, R226, R121, R120 ;  /* 0x00000079e27b7223 */ /* 0x000fe40000010078 */
[----:B------:R-:W-:Y:S02]  /*9520*/  FMUL.FTZ R130, R210, UR23 ;  /* 0x00000017d2827c20 */ /* 0x000fe40008410000 */
[----:B------:R-:W-:Y:S01]  /*9530*/  FADD.FTZ R66, R66, R123 ;  /* 0x0000007b42427221 */ /* 0x000fe20000010000 */
[----:B------:R-:W-:Y:S01]  /*9540*/  PRMT R123, RZ, 0x5410, R63 ;  /* 0x00005410ff7b7816 */ /* 0x000fe2000000003f */
[----:B------:R-:W-:Y:S02]  /*9550*/  FFMA.FTZ R130, R227, UR24, R130 ;  /* 0x00000018e3827c23 */ /* 0x000fe40008010082 */
[----:B------:R-:W-:-:S02]  /*9560*/  FADD.FTZ R118, R118, R125 ;  /* 0x0000007d76767221 */ /* 0x000fc40000010000 */
[----:B------:R-:W-:Y:S02]  /*9570*/  FMUL.FTZ R122, R190, R121 ;  /* 0x00000079be7a7220 */ /* 0x000fe40000410000 */
[----:B------:R-:W-:Y:S02]  /*9580*/  FMUL.FTZ R120, R70, R51 ;  /* 0x0000003346787220 */ /* 0x000fe40000410000 */
[----:B------:R-:W-:Y:S02]  /*9590*/  FFMA.FTZ R130, -R205, R130, -RZ ;  /* 0x00000082cd827223 */ /* 0x000fe400000109ff */
[----:B------:R-:W-:Y:S02]  /*95a0*/  FFMA.FTZ R122, R226, R139, -R122 ;  /* 0x0000008be27a7223 */ /* 0x000fe4000001087a */
[----:B------:R-:W-:Y:S01]  /*95b0*/  FADD.FTZ R135, R118, R135 ;  /* 0x0000008776877221 */ /* 0x000fe20000010000 */
[----:B------:R0:W-:Y:S01]  /*95c0*/  STS [R157.X4+0x10bc], R130 ;  /* 0x0010bc829d007388 */ /* 0x0001e20000004800 */
[-C--:B------:R-:W-:Y:S01]  /*95d0*/  FMUL.FTZ R124, R164, R51.reuse ;  /* 0x00000033a47c7220 */ /* 0x080fe20000410000 */
[----:B------:R-:W-:Y:S01]  /*95e0*/  PRMT R118, RZ, 0x7610, R63 ;  /* 0x00007610ff767816 */ /* 0x000fe2000000003f */
[----:B------:R-:W-:-:S02]  /*95f0*/  FFMA.FTZ R125, R123, -R51, R228 ;  /* 0x800000337b7d7223 */ /* 0x000fc400000100e4 */
[C---:B------:R-:W-:Y:S02]  /*9600*/  FMUL.FTZ R132, R186.reuse, R120 ;  /* 0x00000078ba847220 */ /* 0x040fe40000410000 */
[----:B------:R-:W-:Y:S02]  /*9610*/  FADD.FTZ R122, R135, R122 ;  /* 0x0000007a877a7221 */ /* 0x000fe40000010000 */
[-C--:B------:R-:W-:Y:S01]  /*9620*/  FFMA.FTZ R141, R125, R124.reuse, -R132 ;  /* 0x0000007c7d8d7223 */ /* 0x080fe20000010884 */
[--C-:B------:R-:W-:Y:S01]  /*9630*/  PRMT R132, RZ, 0x7610, R56.reuse ;  /* 0x00007610ff847816 */ /* 0x100fe20000000038 */
[----:B------:R-:W-:Y:S02]  /*9640*/  FMUL.FTZ R200, R209, UR23 ;  /* 0x00000017d1c87c20 */ /* 0x000fe40008410000 */
[----:B0-----:R-:W-:Y:S01]  /*9650*/  FMUL.FTZ R130, R186, R124 ;  /* 0x0000007cba827220 */ /* 0x001fe20000410000 */
[----:B------:R-:W-:Y:S01]  /*9660*/  PRMT R124, RZ, 0x5410, R56 ;  /* 0x00005410ff7c7816 */ /* 0x000fe20000000038 */
[----:B------:R-:W-:-:S02]  /*9670*/  FMUL.FTZ R127, R163, R48 ;  /* 0x00000030a37f7220 */ /* 0x000fc40000410000 */
[----:B------:R-:W-:Y:S02]  /*9680*/  FMUL.FTZ R172, R209, UR24 ;  /* 0x00000018d1ac7c20 */ /* 0x000fe40008410000 */
[----:B------:R-:W-:Y:S02]  /*9690*/  FADD.FTZ R141, R122, R141 ;  /* 0x0000008d7a8d7221 */ /* 0x000fe40000010000 */
[----:B------:R-:W-:Y:S02]  /*96a0*/  FFMA.FTZ R136, R229, UR24, R200 ;  /* 0x00000018e5887c23 */ /* 0x000fe400080100c8 */
[----:B------:R-:W-:Y:S02]  /*96b0*/  FFMA.FTZ R139, R125, R120, R130 ;  /* 0x000000787d8b7223 */ /* 0x000fe40000010082 */
[----:B------:R-:W-:Y:S02]  /*96c0*/  FMUL.FTZ R122, R183, R46 ;  /* 0x0000002eb77a7220 */ /* 0x000fe40000410000 */
[----:B------:R-:W-:-:S02]  /*96d0*/  FFMA.FTZ R126, R118, -R48, R227 ;  /* 0x80000030767e7223 */ /* 0x000fc400000100e3 */
[----:B------:R-:W-:Y:S02]  /*96e0*/  FMUL.FTZ R143, R111, R48 ;  /* 0x000000306f8f7220 */ /* 0x000fe40000410000 */
[----:B------:R-:W-:Y:S02]  /*96f0*/  FMUL.FTZ R130, R210, R127 ;  /* 0x0000007fd2827220 */ /* 0x000fe40000410000 */
[----:B------:R-:W-:Y:S02]  /*9700*/  FFMA.FTZ R172, R229, UR23, -R172 ;  /* 0x00000017e5ac7c23 */ /* 0x000fe400080108ac */
[----:B------:R-:W-:Y:S02]  /*9710*/  FFMA.FTZ R136, -R199, R136, -RZ ;  /* 0x00000088c7887223 */ /* 0x000fe400000109ff */
[-C--:B------:R-:W-:Y:S02]  /*9720*/  FFMA.FTZ R229, R124, -R46.reuse, R229 ;  /* 0x8000002e7ce57223 */ /* 0x080fe400000100e5 */
[----:B------:R-:W-:Y:S01]  /*9730*/  FMUL.FTZ R134, R137, R46 ;  /* 0x0000002e89867220 */ /* 0x000fe20000410000 */
[----:B------:R0:W-:Y:S01]  /*9740*/  STS [R157.X4+0x10c4], R136 ;  /* 0x0010c4889d007388 */ /* 0x0001e20000004800 */
[----:B------:R-:W-:-:S02]  /*9750*/  FMUL.FTZ R135, R209, R122 ;  /* 0x0000007ad1877220 */ /* 0x000fc40000410000 */
[-C--:B------:R-:W-:Y:S02]  /*9760*/  FFMA.FTZ R130, R126, R143.reuse, -R130 ;  /* 0x0000008f7e827223 */ /* 0x080fe40000010882 */
[----:B------:R-:W-:Y:S02]  /*9770*/  FMUL.FTZ R143, R210, R143 ;  /* 0x0000008fd28f7220 */ /* 0x000fe40000410000 */
[-C--:B------:R-:W-:Y:S02]  /*9780*/  FFMA.FTZ R176, R229, R134.reuse, -R135 ;  /* 0x00000086e5b07223 */ /* 0x080fe40000010887 */
[----:B------:R-:W-:Y:S02]  /*9790*/  FMUL.FTZ R134, R209, R134 ;  /* 0x00000086d1867220 */ /* 0x000fe40000410000 */
[----:B------:R-:W-:Y:S02]  /*97a0*/  FADD.FTZ R66, R66, R139 ;  /* 0x0000008b42427221 */ /* 0x000fe40000010000 */
[----:B------:R-:W-:-:S02]  /*97b0*/  FFMA.FTZ R143, R126, R127, R143 ;  /* 0x0000007f7e8f7223 */ /* 0x000fc4000001008f */
[----:B0-----:R-:W-:Y:S02]  /*97c0*/  FMUL.FTZ R136, R133, R44 ;  /* 0x0000002c85887220 */ /* 0x001fe40000410000 */
[----:B------:R-:W-:Y:S02]  /*97d0*/  FADD.FTZ R141, R141, R130 ;  /* 0x000000828d8d7221 */ /* 0x000fe40000010000 */
[----:B------:R-:W-:Y:S02]  /*97e0*/  FFMA.FTZ R135, R229, R122, R134 ;  /* 0x0000007ae5877223 */ /* 0x000fe40000010086 */
[----:B------:R-:W-:Y:S02]  /*97f0*/  FADD.FTZ R66, R66, R143 ;  /* 0x0000008f42427221 */ /* 0x000fe40000010000 */
[-C--:B------:R-:W-:Y:S02]  /*9800*/  FMUL.FTZ R130, R181, R44.reuse ;  /* 0x0000002cb5827220 */ /* 0x080fe40000410000 */
[----:B------:R-:W-:-:S02]  /*9810*/  FFMA.FTZ R231, R132, -R44, R231 ;  /* 0x8000002c84e77223 */ /* 0x000fc400000100e7 */
[----:B------:R-:W-:Y:S02]  /*9820*/  FMUL.FTZ R134, R211, R136 ;  /* 0x00000088d3867220 */ /* 0x000fe40000410000 */
[----:B------:R-:W-:Y:S02]  /*9830*/  FADD.FTZ R66, R66, R135 ;  /* 0x0000008742427221 */ /* 0x000fe40000010000 */
[----:B------:R-:W-:Y:S01]  /*9840*/  FFMA.FTZ R175, R231, R130, R134 ;  /* 0x00000082e7af7223 */ /* 0x000fe20000010086 */
[----:B------:R-:W-:Y:S01]  /*9850*/  PRMT R134, RZ, 0x7610, R57 ;  /* 0x00007610ff867816 */ /* 0x000fe20000000039 */
[----:B------:R-:W-:Y:S02]  /*9860*/  FADD.FTZ R176, R141, R176 ;  /* 0x000000b08db07221 */ /* 0x000fe40000010000 */
[----:B------:R-:W-:Y:S02]  /*9870*/  FADD.FTZ R175, R66, R175 ;  /* 0x000000af42af7221 */ /* 0x000fe40000010000 */
[----:B------:R-:W-:-:S02]  /*9880*/  FMUL.FTZ R66, R203, UR22 ;  /* 0x00000016cb427c20 */ /* 0x000fc40008410000 */
[----:B------:R-:W-:Y:S02]  /*9890*/  FMUL.FTZ R138, R191, UR22 ;  /* 0x00000016bf8a7c20 */ /* 0x000fe40008410000 */
[----:B------:R-:W-:Y:S02]  /*98a0*/  FFMA.FTZ R145, R69, UR15, R66 ;  /* 0x0000000f45917c23 */ /* 0x000fe40008010042 */
[C---:B------:R-:W-:Y:S02]  /*98b0*/  FMUL.FTZ R66, R73.reuse, UR22 ;  /* 0x0000001649427c20 */ /* 0x040fe40008410000 */
[----:B------:R-:W-:Y:S02]  /*98c0*/  FFMA.FTZ R143, R73, UR15, -R138 ;  /* 0x0000000f498f7c23 */ /* 0x000fe4000801088a */
[----:B------:R-:W-:Y:S02]  /*98d0*/  FFMA.FTZ R141, R191, UR15, R66 ;  /* 0x0000000fbf8d7c23 */ /* 0x000fe40008010042 */
[----:B------:R-:W-:-:S02]  /*98e0*/  FMUL.FTZ R66, R131, UR22 ;  /* 0x0000001683427c20 */ /* 0x000fc40008410000 */
[----:B------:R-:W-:Y:S02]  /*98f0*/  FMUL.FTZ R138, R181, UR22 ;  /* 0x00000016b58a7c20 */ /* 0x000fe40008410000 */
[----:B------:R-:W-:Y:S02]  /*9900*/  FFMA.FTZ R135, R179, UR15, R66 ;  /* 0x0000000fb3877c23 */ /* 0x000fe40008010042 */
[----:B------:R-:W-:Y:S02]  /*9910*/  FMUL.FTZ R66, R163, UR22 ;  /* 0x00000016a3427c20 */ /* 0x000fe40008410000 */
[----:B------:R-:W-:Y:S02]  /*9920*/  FMUL.FTZ R154, R179, UR22 ;  /* 0x00000016b39a7c20 */ /* 0x000fe40008410000 */
[C---:B------:R-:W-:Y:S02]  /*9930*/  FFMA.FTZ R138, R133.reuse, UR15, -R138 ;  /* 0x0000000f858a7c23 */ /* 0x040fe4000801088a */
[----:B------:R-:W-:-:S02]  /*9940*/  FMUL.FTZ R158, R133, UR22 ;  /* 0x00000016859e7c20 */ /* 0x000fc40008410000 */
[----:B------:R-:W-:Y:S02]  /*9950*/  FFMA.FTZ R133, R111, UR15, -R66 ;  /* 0x0000000f6f857c23 */ /* 0x000fe40008010842 */
[----:B------:R-:W-:Y:S02]  /*9960*/  FFMA.FTZ R139, R131, UR15, -R154 ;  /* 0x0000000f838b7c23 */ /* 0x000fe4000801089a */
[----:B------:R-:W-:Y:S02]  /*9970*/  FMUL.FTZ R66, R111, UR22 ;  /* 0x000000166f427c20 */ /* 0x000fe40008410000 */
[----:B------:R-:W-:Y:S02]  /*9980*/  FMUL.FTZ R155, R78, UR22 ;  /* 0x000000164e9b7c20 */ /* 0x000fe40008410000 */
[----:B------:R-:W-:Y:S02]  /*9990*/  FMUL.FTZ R172, R199, R172 ;  /* 0x000000acc7ac7220 */ /* 0x000fe40000410000 */
[----:B------:R-:W-:-:S02]  /*99a0*/  FMUL.FTZ R173, R211, R130 ;  /* 0x00000082d3ad7220 */ /* 0x000fc40000410000 */
[----:B------:R-:W-:Y:S01]  /*99b0*/  FMUL.FTZ R154, R183, UR22 ;  /* 0x00000016b79a7c20 */ /* 0x000fe20008410000 */
[----:B------:R0:W-:Y:S01]  /*99c0*/  STS [R157.X4+0x10c0], R172 ;  /* 0x0010c0ac9d007388 */ /* 0x0001e20000004800 */
[----:B------:R-:W-:Y:S02]  /*99d0*/  FMUL.FTZ R111, R70, UR22 ;  /* 0x00000016466f7c20 */ /* 0x000fe40008410000 */
[----:B------:R-:W-:Y:S02]  /*99e0*/  FMUL.FTZ R159, R164, UR22 ;  /* 0x00000016a49f7c20 */ /* 0x000fe40008410000 */
[----:B------:R-:W-:Y:S02]  /*99f0*/  FMUL.FTZ R162, R169, UR22 ;  /* 0x00000016a9a27c20 */ /* 0x000fe40008410000 */
[C---:B------:R-:W-:Y:S02]  /*9a00*/  FFMA.FTZ R155, R166.reuse, UR15, -R155 ;  /* 0x0000000fa69b7c23 */ /* 0x040fe4000801089b */
[----:B------:R-:W-:-:S02]  /*9a10*/  FMUL.FTZ R161, R166, UR22 ;  /* 0x00000016a6a17c20 */ /* 0x000fc40008410000 */
[----:B------:R-:W-:Y:S01]  /*9a20*/  FFMA.FTZ R173, R231, R136, -R173 ;  /* 0x00000088e7ad7223 */ /* 0x000fe200000108ad */
[----:B------:R-:W-:Y:S01]  /*9a30*/  PRMT R136, RZ, 0x5410, R57 ;  /* 0x00005410ff887816 */ /* 0x000fe20000000039 */
[C---:B------:R-:W-:Y:S02]  /*9a40*/  FFMA.FTZ R154, R137.reuse, UR15, -R154 ;  /* 0x0000000f899a7c23 */ /* 0x040fe4000801089a */
[----:B------:R-:W-:Y:S02]  /*9a50*/  FMUL.FTZ R156, R137, UR22 ;  /* 0x00000016899c7c20 */ /* 0x000fe40008410000 */
[----:B------:R-:W-:Y:S02]  /*9a60*/  FFMA.FTZ R111, R164, UR15, -R111 ;  /* 0x0000000fa46f7c23 */ /* 0x000fe4000801086f */
[----:B------:R-:W-:Y:S02]  /*9a70*/  FFMA.FTZ R166, R70, UR15, R159 ;  /* 0x0000000f46a67c23 */ /* 0x000fe4000801009f */
[----:B------:R-:W-:-:S02]  /*9a80*/  FADD.FTZ R170, R171, R170 ;  /* 0x000000aaabaa7221 */ /* 0x000fc40000010000 */
[----:B------:R-:W-:Y:S02]  /*9a90*/  FFMA.FTZ R137, R163, UR15, R66 ;  /* 0x0000000fa3897c23 */ /* 0x000fe40008010042 */
[C---:B------:R-:W-:Y:S02]  /*9aa0*/  FFMA.FTZ R162, R65.reuse, UR15, -R162 ;  /* 0x0000000f41a27c23 */ /* 0x040fe400080108a2 */
[----:B------:R-:W-:Y:S02]  /*9ab0*/  FMUL.FTZ R164, R65, UR22 ;  /* 0x0000001641a47c20 */ /* 0x000fe40008410000 */
[----:B------:R-:W-:Y:S02]  /*9ac0*/  FMUL.FTZ R159, R80, UR22 ;  /* 0x00000016509f7c20 */ /* 0x000fe40008410000 */
[----:B------:R-:W-:Y:S02]  /*9ad0*/  FMUL.FTZ R168, R153, UR22 ;  /* 0x0000001699a87c20 */ /* 0x000fe40008410000 */
[----:B------:R-:W-:-:S02]  /*9ae0*/  FMUL.FTZ R160, R230, R160 ;  /* 0x000000a0e6a07220 */ /* 0x000fc40000410000 */
        /* <DEDUP_REMOVED lines=12> */
[C---:B------:R-:W-:Y:S02]  /*9bb0*/  FMUL.FTZ R174, R167.reuse, UR22 ;  /* 0x00000016a7ae7c20 */ /* 0x040fe40008410000 */
[----:B------:R-:W-:Y:S02]  /*9bc0*/  FFMA.FTZ R159, R146, UR15, -R159 ;  /* 0x0000000f929f7c23 */ /* 0x000fe4000801089f */
[----:B------:R-:W-:Y:S02]  /*9bd0*/  FFMA.FTZ R168, R167, UR15, -R168 ;  /* 0x0000000fa7a87c23 */ /* 0x000fe400080108a8 */
[----:B------:R-:W-:Y:S02]  /*9be0*/  FADD.FTZ R160, R197, -R160 ;  /* 0x800000a0c5a07221 */ /* 0x000fe40000010000 */
[----:B------:R-:W-:Y:S02]  /*9bf0*/  FFMA.FTZ R152, R136, -R42, R233 ;  /* 0x8000002a88987223 */ /* 0x000fe400000100e9 */
[----:B------:R-:W-:-:S02]  /*9c00*/  FFMA.FTZ R157, R68, UR15, -R157 ;  /* 0x0000000f449d7c23 */ /* 0x000fc4000801089d */
[----:B------:R-:W-:Y:S02]  /*9c10*/  FFMA.FTZ R147, R204, UR15, R147 ;  /* 0x0000000fcc937c23 */ /* 0x000fe40008010093 */
[----:B------:R-:W-:Y:S02]  /*9c20*/  FFMA.FTZ R150, R203, UR15, -R150 ;  /* 0x0000000fcb967c23 */ /* 0x000fe40008010896 */
        /* <DEDUP_REMOVED lines=26> */
[----:B------:R-:W-:-:S02]  /*9dd0*/  IMAD R178, R108, UR14, RZ ;  /* 0x0000000e6cb27c24 */ /* 0x000fc4000f8e02ff */
[----:B------:R-:W-:Y:S02]  /*9de0*/  IADD3 R67, R67, R185, RZ ;  /* 0x000000b943437210 */ /* 0x000fe40007ffe0ff */
[----:B------:R-:W-:Y:S01]  /*9df0*/  SHF.R.S32.HI R185, RZ, 0x1f, R0 ;  /* 0x0000001fffb97819 */ /* 0x000fe20000011400 */
[----:B------:R-:W-:Y:S01]  /*9e00*/  IMAD R195, R107, UR9, R178 ;  /* 0x000000096bc37c24 */ /* 0x000fe2000f8e02b2 */
[----:B0-----:R-:W-:Y:S01]  /*9e10*/  IADD3 R64, P0, R65, R100, RZ ;  /* 0x0000006441407210 */ /* 0x001fe20007f1e0ff */
[----:B------:R-:W-:-:S03]  /*9e20*/  IMAD.WIDE.U32 R66, R108, UR9, R66 ;  /* 0x000000096c427c25 */ /* 0x000fc6000f8e0042 */
[----:B------:R-:W-:Y:S01]  /*9e30*/  LEA.HI.X.SX32 R65, R65, RZ, 0x1, P0 ;  /* 0x000000ff41417211 */ /* 0x000fe200000f0eff */
[----:B------:R-:W-:-:S04]  /*9e40*/  IMAD R185, R185, c[0x0][0x2d0], RZ ;  /* 0x0000b400b9b97a24 */ /* 0x000fc800078e02ff */
        /* <DEDUP_REMOVED lines=9> */
.L_x_6742:
[----:B------:R-:W-:Y:S05]  /*9ee0*/  BSYNC B0 ;  /* 0x0000000000007941 */ /* 0x000fea0003800000 */
.L_x_6741:
[----:B------:R-:W-:Y:S01]  /*9ef0*/  ULDC UR9, c[0x0][0x174] ;  /* 0x00005d0000097ab9 */ /* 0x000fe20000000800 */
[----:B0-----:R-:W-:Y:S01]  /*9f00*/  FMUL.FTZ R177, R179, R42 ;  /* 0x0000002ab3b17220 */ /* 0x001fe20000410000 */
[----:B------:R-:W-:Y:S01]  /*9f10*/  UIADD3 UR9, UR6, -UR9, URZ ;  /* 0x8000000906097290 */ /* 0x000fe2000fffe03f */
[----:B------:R-:W-:Y:S01]  /*9f20*/  FMUL.FTZ R178, R79, R40 ;  /* 0x000000284fb27220 */ /* 0x000fe20000410000 */
[----:B------:R-:W-:Y:S01]  /*9f30*/  LEA R64, P0, R100, R77, 0x2 ;  /* 0x0000004d64407211 */ /* 0x000fe200078010ff */
[----:B------:R-:W-:Y:S01]  /*9f40*/  FMUL.FTZ R131, R131, R42 ;  /* 0x0000002a83837220 */ /* 0x000fe20000410000 */
[----:B------:R-:W-:Y:S01]  /*9f50*/  UIMAD UR9, UR9, -0x800, URZ ;  /* 0xfffff800090978a4 */ /* 0x000fe2000f8e023f */
[----:B------:R-:W-:Y:S01]  /*9f60*/  FMUL.FTZ R66, R212, R177 ;  /* 0x000000b1d4427220 */ /* 0x000fe20000410000 */
[----:B------:R-:W-:Y:S01]  /*9f70*/  LEA.HI.X R65, R100, R81, RZ, 0x2, P0 ;  /* 0x0000005164417211 */ /* 0x000fe200000f14ff */
[-C--:B------:R-:W-:Y:S01]  /*9f80*/  FFMA.FTZ R215, R134, -R40.reuse, R215 ;  /* 0x8000002886d77223 */ /* 0x080fe200000100d7 */
[----:B------:R-:W-:Y:S01]  /*9f90*/  USHF.L.U64.HI UR12, UR7, 0x2, UR8 ;  /* 0x00000002070c7899 */ /* 0x000fe20008010208 */
[----:B------:R-:W-:Y:S01]  /*9fa0*/  FMUL.FTZ R182, R75, R40 ;  /* 0x000000284bb67220 */ /* 0x000fe20000410000 */
[----:B------:R-:W-:Y:S01]  /*9fb0*/  MOV R77, UR9 ;  /* 0x00000009004d7c02 */ /* 0x000fe20008000f00 */
[----:B------:R-:W-:Y:S01]  /*9fc0*/  FMUL.FTZ R67, R213, R178 ;  /* 0x000000b2d5437220 */ /* 0x000fe20000410000 */
[----:B------:R-:W-:Y:S01]  /*9fd0*/  USHF.L.U32 UR9, UR7, 0x2, URZ ;  /* 0x0000000207097899 */ /* 0x000fe2000800063f */
[-C--:B------:R-:W-:Y:S01]  /*9fe0*/  FFMA.FTZ R180, R152, R131.reuse, -R66 ;  /* 0x0000008398b47223 */ /* 0x080fe20000010842 */
[----:B------:R-:W-:Y:S01]  /*9ff0*/  ULDC.64 UR14, c[0x0][0x2d0] ;  /* 0x0000b400000e7ab9 */ /* 0x000fe20000000a00 */
[----:B------:R-:W-:Y:S01]  /*a000*/  FMUL.FTZ R131, R212, R131 ;  /* 0x00000083d4837220 */ /* 0x000fe20000410000 */
[----:B------:R-:W-:Y:S01]  /*a010*/  ISETP.GE.AND P0, PT, R151, 0x41, PT ;  /* 0x000000419700780c */ /* 0x000fe20003f06270 */
[----:B------:R-:W-:Y:S01]  /*a020*/  FADD.FTZ R173, R176, R173 ;  /* 0x000000adb0ad7221 */ /* 0x000fe20000010000 */
[----:B------:R-:W-:Y:S01]  /*a030*/  PRMT R176, RZ, 0x5410, R58 ;  /* 0x00005410ffb07816 */ /* 0x000fe2000000003a */
[-C--:B------:R-:W-:Y:S01]  /*a040*/  FFMA.FTZ R184, R215, R182.reuse, -R67 ;  /* 0x000000b6d7b87223 */ /* 0x080fe20000010843 */
[----:B------:R-:W-:Y:S01]  /*a050*/  UIMAD UR12, UR12, UR14, URZ ;  /* 0x0000000e0c0c72a4 */ /* 0x000fe2000f8e023f */
[----:B------:R-:W-:Y:S01]  /*a060*/  FMUL.FTZ R182, R213, R182 ;  /* 0x000000b6d5b67220 */ /* 0x000fe20000410000 */
[----:B------:R-:W-:Y:S01]  /*a070*/  BSSY B0, `(.L_x_6743) ;  /* 0x000003e000007945 */ /* 0x000fe20003800000 */
[----:B------:R-:W-:Y:S01]  /*a080*/  FMUL.FTZ R75, R191, R38 ;  /* 0x00000026bf4b7220 */ /* 0x000fe20000410000 */
[----:B------:R-:W-:Y:S01]  /*a090*/  UIMAD UR12, UR9, UR15, UR12 ;  /* 0x0000000f090c72a4 */ /* 0x000fe2000f8e020c */
[----:B------:R-:W-:Y:S01]  /*a0a0*/  FFMA.FTZ R66, R152, R177, R131 ;  /* 0x000000b198427223 */ /* 0x000fe20000010083 */
[----:B------:R-:W-:Y:S01]  /*a0b0*/  ISETP.GE.AND P1, PT, R151, 0x81, PT ;  /* 0x000000819700780c */ /* 0x000fe20003f26270 */
[----:B------:R-:W-:Y:S01]  /*a0c0*/  IMAD.WIDE R64, R77, 0x4, R64 ;  /* 0x000000044d407825 */ /* 0x000fe200078e0240 */
[----:B------:R-:W-:-:S03]  /*a0d0*/  ISETP.GE.AND P2, PT, R151, 0xc1, PT ;  /* 0x000000c19700780c */ /* 0x000fc60003f46270 */
[----:B------:R-:W-:Y:S02]  /*a0e0*/  FADD.FTZ R173, R173, R180 ;  /* 0x000000b4adad7221 */ /* 0x000fe40000010000 */
[----:B------:R-:W-:Y:S01]  /*a0f0*/  FFMA.FTZ R67, R215, R178, R182 ;  /* 0x000000b2d7437223 */ /* 0x000fe200000100b6 */
[----:B------:R-:W-:Y:S01]  /*a100*/  PRMT R182, RZ, 0x7610, R58 ;  /* 0x00007610ffb67816 */ /* 0x000fe2000000003a */
[-C--:B------:R-:W-:Y:S02]  /*a110*/  FFMA.FTZ R180, R176, -R38.reuse, R235 ;  /* 0x80000026b0b47223 */ /* 0x080fe400000100eb */
[----:B------:R-:W-:Y:S02]  /*a120*/  FMUL.FTZ R77, R73, R38 ;  /* 0x00000026494d7220 */ /* 0x000fe40000410000 */
[----:B------:R-:W-:Y:S02]  /*a130*/  FMUL.FTZ R81, R214, R75 ;  /* 0x0000004bd6517220 */ /* 0x000fe40000410000 */
[----:B------:R-:W-:-:S02]  /*a140*/  FADD.FTZ R66, R175, R66 ;  /* 0x00000042af427221 */ /* 0x000fc40000010000 */
[-C--:B------:R-:W-:Y:S02]  /*a150*/  FMUL.FTZ R73, R71, R36.reuse ;  /* 0x0000002447497220 */ /* 0x080fe40000410000 */
[-C--:B------:R-:W-:Y:S02]  /*a160*/  FFMA.FTZ R192, R180, R77.reuse, -R81 ;  /* 0x0000004db4c07223 */ /* 0x080fe40000010851 */
[----:B------:R-:W-:Y:S02]  /*a170*/  FADD.FTZ R66, R66, R67 ;  /* 0x0000004342427221 */ /* 0x000fe40000010000 */
[----:B------:R-:W-:Y:S02]  /*a180*/  FMUL.FTZ R77, R214, R77 ;  /* 0x0000004dd64d7220 */ /* 0x000fe40000410000 */
[-C--:B------:R-:W-:Y:S02]  /*a190*/  FFMA.FTZ R237, R182, -R36.reuse, R237 ;  /* 0x80000024b6ed7223 */ /* 0x080fe400000100ed */
[----:B------:R-:W-:-:S02]  /*a1a0*/  FMUL.FTZ R194, R201, R36 ;  /* 0x00000024c9c27220 */ /* 0x000fc40000410000 */
[----:B------:R-:W-:Y:S02]  /*a1b0*/  FMUL.FTZ R67, R207, R73 ;  /* 0x00000049cf437220 */ /* 0x000fe40000410000 */
[----:B------:R-:W-:Y:S02]  /*a1c0*/  FADD.FTZ R173, R173, R184 ;  /* 0x000000b8adad7221 */ /* 0x000fe40000010000 */
[----:B------:R-:W-:Y:S02]  /*a1d0*/  FFMA.FTZ R77, R180, R75, R77 ;  /* 0x0000004bb44d7223 */ /* 0x000fe4000001004d */
[-C--:B------:R-:W-:Y:S02]  /*a1e0*/  FFMA.FTZ R184, R237, R194.reuse, -R67 ;  /* 0x000000c2edb87223 */ /* 0x080fe40000010843 */
[----:B------:R-:W-:Y:S02]  /*a1f0*/  FADD.FTZ R173, R173, R192 ;  /* 0x000000c0adad7221 */ /* 0x000fe40000010000 */
[----:B------:R-:W-:-:S02]  /*a200*/  FMUL.FTZ R194, R207, R194 ;  /* 0x000000c2cfc27220 */ /* 0x000fc40000410000 */
[----:B------:R-:W-:Y:S01]  /*a210*/  FADD.FTZ R66, R66, R77 ;  /* 0x0000004d42427221 */ /* 0x000fe20000010000 */
[----:B------:R-:W-:Y:S01]  /*a220*/  MOV R77, UR9 ;  /* 0x00000009004d7c02 */ /* 0x000fe20008000f00 */
[----:B------:R-:W-:Y:S01]  /*a230*/  FADD.FTZ R173, R173, R184 ;  /* 0x000000b8adad7221 */ /* 0x000fe20000010000 */
[----:B------:R-:W-:Y:S01]  /*a240*/  PRMT R184, RZ, 0x5410, R59 ;  /* 0x00005410ffb87816 */ /* 0x000fe2000000003b */
[----:B------:R-:W-:Y:S02]  /*a250*/  FFMA.FTZ R67, R237, R73, R194 ;  /* 0x00000049ed437223 */ /* 0x000fe400000100c2 */
[----:B------:R-:W-:Y:S02]  /*a260*/  FMUL.FTZ R194, R69, R30 ;  /* 0x0000001e45c27220 */ /* 0x000fe40000410000 */
[----:B------:R-:W-:Y:S01]  /*a270*/  IMAD.WIDE.U32 R64, R77, c[0x0][0x2d0], R64 ;  /* 0x0000b4004d407a25 */ /* 0x000fe200078e0040 */
[----:B------:R-:W-:-:S03]  /*a280*/  PRMT R77, RZ, 0x7610, R59 ;  /* 0x00007610ff4d7816 */ /* 0x000fc6000000003b */
[----:B------:R-:W-:Y:S01]  /*a290*/  FADD.FTZ R66, R66, R67 ;  /* 0x0000004342427221 */ /* 0x000fe20000010000 */
[----:B------:R-:W-:Y:S01]  /*a2a0*/  IADD3 R65, R65, UR12, RZ ;  /* 0x0000000c41417c10 */ /* 0x000fe2000fffe0ff */
[-C--:B------:R-:W-:Y:S02]  /*a2b0*/  FFMA.FTZ R192, R184, -R30.reuse, R241 ;  /* 0x8000001eb8c07223 */ /* 0x080fe400000100f1 */
[----:B------:R-:W-:Y:S02]  /*a2c0*/  FMUL.FTZ R203, R203, R30 ;  /* 0x0000001ecbcb7220 */ /* 0x000fe40000410000 */
[----:B------:R-:W-:Y:S02]  /*a2d0*/  FMUL.FTZ R67, R239, R194 ;  /* 0x000000c2ef437220 */ /* 0x000fe40000410000 */
[-C--:B------:R-:W-:Y:S02]  /*a2e0*/  FMUL.FTZ R81, R204, R25.reuse ;  /* 0x00000019cc517220 */ /* 0x080fe40000410000 */
[----:B------:R-:W-:-:S02]  /*a2f0*/  FMUL.FTZ R131, R68, R25 ;  /* 0x0000001944837220 */ /* 0x000fc40000410000 */
[----:B------:R-:W-:Y:S02]  /*a300*/  FFMA.FTZ R68, R192, R203, -R67 ;  /* 0x000000cbc0447223 */ /* 0x000fe40000010843 */
[----:B------:R-:W-:Y:S02]  /*a310*/  FFMA.FTZ R220, R77, -R25, R220 ;  /* 0x800000194ddc7223 */ /* 0x000fe400000100dc */
[----:B------:R-:W-:Y:S02]  /*a320*/  FMUL.FTZ R67, R206, R81 ;  /* 0x00000051ce437220 */ /* 0x000fe40000410000 */
[----:B------:R-:W-:Y:S02]  /*a330*/  FMUL.FTZ R203, R239, R203 ;  /* 0x000000cbefcb7220 */ /* 0x000fe40000410000 */
[----:B------:R-:W-:Y:S01]  /*a340*/  FFMA.FTZ R196, R220, R131, -R67 ;  /* 0x00000083dcc47223 */ /* 0x000fe20000010843 */
[----:B------:R-:W-:Y:S01]  /*a350*/  IADD3 R67, R100, 0x40, RZ ;  /* 0x0000004064437810 */ /* 0x000fe20007ffe0ff */
[----:B------:R-:W-:-:S02]  /*a360*/  FMUL.FTZ R157, R206, R157 ;  /* 0x0000009dce9d7220 */ /* 0x000fc40000410000 */
[----:B------:R-:W-:Y:S01]  /*a370*/  FFMA.FTZ R203, R192, R194, R203 ;  /* 0x000000c2c0cb7223 */ /* 0x000fe200000100cb */
[----:B------:R-:W-:Y:S01]  /*a380*/  LEA.HI.SX32 R67, R67, R100, 0x1b ;  /* 0x0000006443437211 */ /* 0x000fe200078fdaff */
[----:B------:R-:W-:Y:S02]  /*a390*/  FMUL.FTZ R206, R206, R131 ;  /* 0x00000083cece7220 */ /* 0x000fe40000410000 */
[----:B------:R-:W-:Y:S02]  /*a3a0*/  FADD.FTZ R66, R66, R203 ;  /* 0x000000cb42427221 */ /* 0x000fe40000010000 */
[----:B------:R-:W-:Y:S01]  /*a3b0*/  FADD.FTZ R131, R173, R68 ;  /* 0x00000044ad837221 */ /* 0x000fe20000010000 */
[----:B------:R-:W0:Y:S01]  /*a3c0*/  LDS R67, [R67.X4+0x1180] ;  /* 0x0011800043437984 */ /* 0x000e220000004800 */
[----:B------:R-:W-:Y:S01]  /*a3d0*/  FFMA.FTZ R175, R220, R81, R206 ;  /* 0x00000051dcaf7223 */ /* 0x000fe200000100ce */
[----:B------:R-:W-:Y:S01]  /*a3e0*/  IADD3 R173, R100, 0x80, RZ ;  /* 0x0000008064ad7810 */ /* 0x000fe20007ffe0ff */
[----:B------:R-:W-:-:S02]  /*a3f0*/  FADD.FTZ R131, R131, R196 ;  /* 0x000000c483837221 */ /* 0x000fc40000010000 */
[----:B------:R-:W-:Y:S01]  /*a400*/  FADD.FTZ R68, R66, R175 ;  /* 0x000000af42447221 */ /* 0x000fe20000010000 */
[----:B------:R-:W-:Y:S02]  /*a410*/  IADD3 R175, R100, 0xc0, RZ ;  /* 0x000000c064af7810 */ /* 0x000fe40007ffe0ff */
[----:B------:R-:W-:Y:S01]  /*a420*/  LEA.HI.SX32 R173, R173, R100, 0x1b ;  /* 0x00000064adad7211 */ /* 0x000fe200078fdaff */
[----:B------:R-:W-:Y:S05]  /*a430*/  @!P0 BRA `(.L_x_6744) ;  /* 0x0000001000008947 */ /* 0x000fea0003800000 */
[----:B0-----:R0:W-:Y:S02]  /*a440*/  RED.E.ADD.F32.FTZ.RN.STRONG.GPU [R64.64+-0x1f00], R67 ;  /* 0xffe100434000798e */ /* 0x0011e4000c10e790 */
.L_x_6744:
[----:B------:R-:W-:Y:S05]  /*a450*/  BSYNC B0 ;  /* 0x0000000000007941 */ /* 0x000fea0003800000 */
.L_x_6743:
[----:B------:R-:W1:Y:S01]  /*a460*/  LDS R173, [R173.X4+0x1280] ;  /* 0x00128000adad7984 */ /* 0x000e620000004800 */
[----:B------:R-:W-:Y:S01]  /*a470*/  BSSY B0, `(.L_x_6745) ;  /* 0x0000004000007945 */ /* 0x000fe20003800000 */
[----:B------:R-:W-:Y:S01]  /*a480*/  LEA.HI.SX32 R175, R175, R100, 0x1b ;  /* 0x00000064afaf7211 */ /* 0x000fe200078fdaff */
[----:B------:R-:W-:Y:S05]  /*a490*/  @!P1 BRA `(.L_x_6746) ;  /* 0x0000001000009947 */ /* 0x000fea0003800000 */
[----:B-1----:R1:W-:Y:S02]  /*a4a0*/  RED.E.ADD.F32.FTZ.RN.STRONG.GPU [R64.64+-0x1e00], R173 ;  /* 0xffe200ad4000798e */ /* 0x0023e4000c10e790 */
.L_x_6746:
[----:B------:R-:W-:Y:S05]  /*a4b0*/  BSYNC B0 ;  /* 0x0000000000007941 */ /* 0x000fea0003800000 */
.L_x_6745:
[----:B------:R-:W2:Y:S01]  /*a4c0*/  LDS R175, [R175.X4+0x1380] ;  /* 0x00138000afaf7984 */ /* 0x000ea20000004800 */
[----:B------:R-:W-:Y:S01]  /*a4d0*/  BSSY B0, `(.L_x_6747) ;  /* 0x0000005000007945 */ /* 0x000fe20003800000 */
[C---:B0-----:R-:W-:Y:S02]  /*a4e0*/  IADD3 R67, R100.reuse, 0x100, RZ ;  /* 0x0000010064437810 */ /* 0x041fe40007ffe0ff */
[----:B-1----:R-:W-:Y:S01]  /*a4f0*/  IADD3 R173, R100, 0x140, RZ ;  /* 0x0000014064ad7810 */ /* 0x002fe20007ffe0ff */
[----:B------:R-:W-:Y:S05]  /*a500*/  @!P2 BRA `(.L_x_6748) ;  /* 0x000000100000a947 */ /* 0x000fea0003800000 */
[----:B--2---:R0:W-:Y:S02]  /*a510*/  RED.E.ADD.F32.FTZ.RN.STRONG.GPU [R64.64+-0x1d00], R175 ;  /* 0xffe300af4000798e */ /* 0x0041e4000c10e790 */
.L_x_6748:
[----:B------:R-:W-:Y:S05]  /*a520*/  BSYNC B0 ;  /* 0x0000000000007941 */ /* 0x000fea0003800000 */
.L_x_6747:
        /* <DEDUP_REMOVED lines=14> */
.L_x_6750:
[----:B------:R-:W-:Y:S05]  /*a610*/  BSYNC B0 ;  /* 0x0000000000007941 */ /* 0x000fea0003800000 */
.L_x_6749:
[----:B------:R-:W1:Y:S01]  /*a620*/  LDS R173, [R173.X4+0x1580] ;  /* 0x00158000adad7984 */ /* 0x000e620000004800 */
[----:B------:R-:W-:Y:S01]  /*a630*/  BSSY B0, `(.L_x_6751) ;  /* 0x0000005000007945 */ /* 0x000fe20003800000 */
[----:B0-----:R-:W-:Y:S02]  /*a640*/  IADD3 R67, R100, 0x1c0, RZ ;  /* 0x000001c064437810 */ /* 0x001fe40007ffe0ff */
[----:B------:R-:W-:Y:S01]  /*a650*/  LEA.HI.SX32 R175, R175, R100, 0x1b ;  /* 0x00000064afaf7211 */ /* 0x000fe200078fdaff */
[----:B------:R-:W-:Y:S05]  /*a660*/  @!P0 BRA `(.L_x_6752) ;  /* 0x0000001000008947 */ /* 0x000fea0003800000 */
[----:B-1----:R0:W-:Y:S02]  /*a670*/  RED.E.ADD.F32.FTZ.RN.STRONG.GPU [R64.64+-0x1b00], R173 ;  /* 0xffe500ad4000798e */ /* 0x0021e4000c10e790 */
.L_x_6752:
[----:B------:R-:W-:Y:S05]  /*a680*/  BSYNC B0 ;  /* 0x0000000000007941 */ /* 0x000fea0003800000 */
.L_x_6751:
[----:B------:R-:W2:Y:S01]  /*a690*/  LDS R175, [R175.X4+0x1680] ;  /* 0x00168000afaf7984 */ /* 0x000ea20000004800 */
[----:B------:R-:W-:Y:S01]  /*a6a0*/  BSSY B0, `(.L_x_6753) ;  /* 0x0000005000007945 */ /* 0x000fe20003800000 */
[----:B------:R-:W-:-:S02]  /*a6b0*/  IADD3 R185, R100, 0x200, RZ ;  /* 0x0000020064b97810 */ /* 0x000fc40007ffe0ff */
[----:B------:R-:W-:Y:S01]  /*a6c0*/  LEA.HI.SX32 R67, R67, R100, 0x1b ;  /* 0x0000006443437211 */ /* 0x000fe200078fdaff */
[----:B------:R-:W-:Y:S05]  /*a6d0*/  @!P1 BRA `(.L_x_6754) ;  /* 0x0000001000009947 */ /* 0x000fea0003800000 */
[----:B--2---:R2:W-:Y:S02]  /*a6e0*/  RED.E.ADD.F32.FTZ.RN.STRONG.GPU [R64.64+-0x1a00], R175 ;  /* 0xffe600af4000798e */ /* 0x0045e4000c10e790 */
.L_x_6754:
[----:B------:R-:W-:Y:S05]  /*a6f0*/  BSYNC B0 ;  /* 0x0000000000007941 */ /* 0x000fea0003800000 */
.L_x_6753:
[----:B------:R-:W3:Y:S01]  /*a700*/  LDS R67, [R67.X4+0x1780] ;  /* 0x0017800043437984 */ /* 0x000ee20000004800 */
[----:B------:R-:W-:Y:S01]  /*a710*/  BSSY B0, `(.L_x_6755) ;  /* 0x0000005000007945 */ /* 0x000fe20003800000 */
[----:B01----:R-:W-:Y:S02]  /*a720*/  IADD3 R173, R100, 0x240, RZ ;  /* 0x0000024064ad7810 */ /* 0x003fe40007ffe0ff */
[----:B------:R-:W-:Y:S01]  /*a730*/  LEA.HI.SX32 R66, R185, R100, 0x1b ;  /* 0x00000064b9427211 */ /* 0x000fe200078fdaff */
[----:B------:R-:W-:Y:S05]  /*a740*/  @!P2 BRA `(.L_x_6756) ;  /* 0x000000100000a947 */ /* 0x000fea0003800000 */
[----:B---3--:R0:W-:Y:S02]  /*a750*/  RED.E.ADD.F32.FTZ.RN.STRONG.GPU [R64.64+-0x1900], R67 ;  /* 0xffe700434000798e */ /* 0x0081e4000c10e790 */
.L_x_6756:
[----:B------:R-:W-:Y:S05]  /*a760*/  BSYNC B0 ;  /* 0x0000000000007941 */ /* 0x000fea0003800000 */
.L_x_6755:
[----:B0--3--:R0:W1:Y:S01]  /*a770*/  LDS R67, [R66.X4+0x1880] ;  /* 0x0018800042437984 */ /* 0x0090620000004800 */
[----:B------:R-:W-:Y:S01]  /*a780*/  BSSY B0, `(.L_x_6757) ;  /* 0x0000005000007945 */ /* 0x000fe20003800000 */
[----:B--2---:R-:W-:Y:S02]  /*a790*/  IADD3 R175, R100, 0x280, RZ ;  /* 0x0000028064af7810 */ /* 0x004fe40007ffe0ff */
[----:B------:R-:W-:Y:S01]  /*a7a0*/  LEA.HI.SX32 R173, R173, R100, 0x1b ;  /* 0x00000064adad7211 */ /* 0x000fe200078fdaff */
[----:B------:R-:W-:Y:S05]  /*a7b0*/  @!P3 BRA `(.L_x_6758) ;  /* 0x000000100000b947 */ /* 0x000fea0003800000 */
[----:B-1----:R1:W-:Y:S02]  /*a7c0*/  RED.E.ADD.F32.FTZ.RN.STRONG.GPU [R64.64+-0x1800], R67 ;  /* 0xffe800434000798e */ /* 0x0023e4000c10e790 */
.L_x_6758:
[----:B------:R-:W-:Y:S05]  /*a7d0*/  BSYNC B0 ;  /* 0x0000000000007941 */ /* 0x000fea0003800000 */
.L_x_6757:
[----:B------:R-:W2:Y:S01]  /*a7e0*/  LDS R173, [R173.X4+0x1980] ;  /* 0x00198000adad7984 */ /* 0x000ea20000004800 */
[----:B------:R-:W-:Y:S01]  /*a7f0*/  BSSY B0, `(.L_x_6759) ;  /* 0x0000004000007945 */ /* 0x000fe20003800000 */
[----:B------:R-:W-:Y:S01]  /*a800*/  LEA.HI.SX32 R175, R175, R100, 0x1b ;  /* 0x00000064afaf7211 */ /* 0x000fe200078fdaff */
[----:B------:R-:W-:Y:S05]  /*a810*/  @!P4 BRA `(.L_x_6760) ;  /* 0x000000100000c947 */ /* 0x000fea0003800000 */
[----:B--2---:R2:W-:Y:S02]  /*a820*/  RED.E.ADD.F32.FTZ.RN.STRONG.GPU [R64.64+-0x1700], R173 ;  /* 0xffe900ad4000798e */ /* 0x0045e4000c10e790 */
.L_x_6760:
[----:B------:R-:W-:Y:S05]  /*a830*/  BSYNC B0 ;  /* 0x0000000000007941 */ /* 0x000fea0003800000 */
.L_x_6759:
[----:B------:R-:W3:Y:S01]  /*a840*/  LDS R175, [R175.X4+0x1a80] ;  /* 0x001a8000afaf7984 */ /* 0x000ee20000004800 */
[----:B------:R-:W-:Y:S01]  /*a850*/  BSSY B0, `(.L_x_6761) ;  /* 0x0000005000007945 */ /* 0x000fe20003800000 */
[----:B-1----:R-:W-:-:S02]  /*a860*/  IADD3 R67, R100, 0x2c0, RZ ;  /* 0x000002c064437810 */ /* 0x002fc40007ffe0ff */
[----:B--2---:R-:W-:Y:S01]  /*a870*/  IADD3 R173, R100, 0x300, RZ ;  /* 0x0000030064ad7810 */ /* 0x004fe20007ffe0ff */
[----:B------:R-:W-:Y:S05]  /*a880*/  @!P5 BRA `(.L_x_6762) ;  /* 0x000000100000d947 */ /* 0x000fea0003800000 */
[----:B---3--:R1:W-:Y:S02]  /*a890*/  RED.E.ADD.F32.FTZ.RN.STRONG.GPU [R64.64+-0x1600], R175 ;  /* 0xffea00af4000798e */ /* 0x0083e4000c10e790 */
.L_x_6762:
[----:B------:R-:W-:Y:S05]  /*a8a0*/  BSYNC B0 ;  /* 0x0000000000007941 */ /* 0x000fea0003800000 */
.L_x_6761:
        /* <DEDUP_REMOVED lines=14> */
.L_x_6764:
[----:B------:R-:W-:Y:S05]  /*a990*/  BSYNC B0 ;  /* 0x0000000000007941 */ /* 0x000fea0003800000 */
.L_x_6763:
[----:B------:R-:W2:Y:S01]  /*a9a0*/  LDS R173, [R173.X4+0x1c80] ;  /* 0x001c8000adad7984 */ /* 0x000ea20000004800 */
[----:B------:R-:W-:Y:S01]  /*a9b0*/  BSSY B0, `(.L_x_6765) ;  /* 0x0000005000007945 */ /* 0x000fe20003800000 */
[----:B-1----:R-:W-:-:S02]  /*a9c0*/  IADD3 R67, R100, 0x380, RZ ;  /* 0x0000038064437810 */ /* 0x002fc40007ffe0ff */
[----:B------:R-:W-:Y:S01]  /*a9d0*/  LEA.HI.SX32 R175, R175, R100, 0x1b ;  /* 0x00000064afaf7211 */ /* 0x000fe200078fdaff */
[----:B------:R-:W-:Y:S05]  /*a9e0*/  @!P0 BRA `(.L_x_6766) ;  /* 0x0000001000008947 */ /* 0x000fea0003800000 */
[----:B--2---:R1:W-:Y:S02]  /*a9f0*/  RED.E.ADD.F32.FTZ.RN.STRONG.GPU [R64.64+-0x1400], R173 ;  /* 0xffec00ad4000798e */ /* 0x0043e4000c10e790 */
.L_x_6766:
[----:B------:R-:W-:Y:S05]  /*aa00*/  BSYNC B0 ;  /* 0x0000000000007941 */ /* 0x000fea0003800000 */
.L_x_6765:
[----:B------:R-:W3:Y:S01]  /*aa10*/  LDS R175, [R175.X4+0x1d80] ;  /* 0x001d8000afaf7984 */ /* 0x000ee20000004800 */
[----:B------:R-:W-:Y:S01]  /*aa20*/  BSSY B0, `(.L_x_6767) ;  /* 0x0000005000007945 */ /* 0x000fe20003800000 */
[----:B-12---:R-:W-:Y:S02]  /*aa30*/  IADD3 R173, R100, 0x3c0, RZ ;  /* 0x000003c064ad7810 */ /* 0x006fe40007ffe0ff */
[----:B------:R-:W-:Y:S01]  /*aa40*/  LEA.HI.SX32 R67, R67, R100, 0x1b ;  /* 0x0000006443437211 */ /* 0x000fe200078fdaff */
[----:B------:R-:W-:Y:S05]  /*aa50*/  @!P1 BRA `(.L_x_6768) ;  /* 0x0000001000009947 */ /* 0x000fea0003800000 */
[----:B---3--:R1:W-:Y:S02]  /*aa60*/  RED.E.ADD.F32.FTZ.RN.STRONG.GPU [R64.64+-0x1300], R175 ;  /* 0xffed00af4000798e */ /* 0x0083e4000c10e790 */
.L_x_6768:
[----:B------:R-:W-:Y:S05]  /*aa70*/  BSYNC B0 ;  /* 0x0000000000007941 */ /* 0x000fea0003800000 */
.L_x_6767:
[----:B------:R-:W2:Y:S01]  /*aa80*/  LDS R67, [R67.X4+0x1e80] ;  /* 0x001e800043437984 */ /* 0x000ea20000004800 */
[----:B------:R-:W-:Y:S01]  /*aa90*/  BSSY B0, `(.L_x_6769) ;  /* 0x0000005000007945 */ /* 0x000fe20003800000 */
[----:B-1-3--:R-:W-:Y:S02]  /*aaa0*/  IADD3 R175, R100, 0x400, RZ ;  /* 0x0000040064af7810 */ /* 0x00afe40007ffe0ff */
[----:B------:R-:W-:Y:S01]  /*aab0*/  LEA.HI.SX32 R173, R173, R100, 0x1b ;  /* 0x00000064adad7211 */ /* 0x000fe200078fdaff */
[----:B------:R-:W-:Y:S05]  /*aac0*/  @!P2 BRA `(.L_x_6770) ;  /* 0x000000100000a947 */ /* 0x000fea0003800000 */
[----:B--2---:R1:W-:Y:S02]  /*aad0*/  RED.E.ADD.F32.FTZ.RN.STRONG.GPU [R64.64+-0x1200], R67 ;  /* 0xffee00434000798e */ /* 0x0043e4000c10e790 */
.L_x_6770:
[----:B------:R-:W-:Y:S05]  /*aae0*/  BSYNC B0 ;  /* 0x0000000000007941 */ /* 0x000fea0003800000 */
.L_x_6769:
[----:B------:R-:W3:Y:S01]  /*aaf0*/  LDS R173, [R173.X4+0x1f80] ;  /* 0x001f8000adad7984 */ /* 0x000ee20000004800 */
[----:B------:R-:W-:Y:S01]  /*ab00*/  BSSY B0, `(.L_x_6771) ;  /* 0x0000005000007945 */ /* 0x000fe20003800000 */
[----:B-12---:R-:W-:-:S02]  /*ab10*/  IADD3 R67, R100, 0x440, RZ ;  /* 0x0000044064437810 */ /* 0x006fc40007ffe0ff */
[----:B------:R-:W-:Y:S01]  /*ab20*/  LEA.HI.SX32 R175, R175, R100, 0x1b ;  /* 0x00000064afaf7211 */ /* 0x000fe200078fdaff */
[----:B------:R-:W-:Y:S05]  /*ab30*/  @!P3 BRA `(.L_x_6772) ;  /* 0x000000100000b947 */ /* 0x000fea0003800000 */
[----:B---3--:R1:W-:Y:S02]  /*ab40*/  RED.E.ADD.F32.FTZ.RN.STRONG.GPU [R64.64+-0x1100], R173 ;  /* 0xffef00ad4000798e */ /* 0x0083e4000c10e790 */
.L_x_6772:
[----:B------:R-:W-:Y:S05]  /*ab50*/  BSYNC B0 ;  /* 0x0000000000007941 */ /* 0x000fea0003800000 */
.L_x_6771:
[----:B------:R-:W2:Y:S01]  /*ab60*/  LDS R175, [R175.X4+0x2080] ;  /* 0x00208000afaf7984 */ /* 0x000ea20000004800 */
[----:B------:R-:W-:Y:S01]  /*ab70*/  BSSY B0, `(.L_x_6773) ;  /* 0x0000004000007945 */ /* 0x000fe20003800000 */
[----:B------:R-:W-:Y:S01]  /*ab80*/  LEA.HI.SX32 R67, R67, R100, 0x1b ;  /* 0x0000006443437211 */ /* 0x000fe200078fdaff */
[----:B------:R-:W-:Y:S05]  /*ab90*/  @!P4 BRA `(.L_x_6774) ;  /* 0x000000100000c947 */ /* 0x000fea0003800000 */
[----:B--2---:R2:W-:Y:S02]  /*aba0*/  RED.E.ADD.F32.FTZ.RN.STRONG.GPU [R64.64+-0x1000], R175 ;  /* 0xfff000af4000798e */ /* 0x0045e4000c10e790 */
.L_x_6774:
[----:B------:R-:W-:Y:S05]  /*abb0*/  BSYNC B0 ;  /* 0x0000000000007941 */ /* 0x000fea0003800000 */
.L_x_6773:
[----:B------:R-:W4:Y:S01]  /*abc0*/  LDS R67, [R67.X4+0x2180] ;  /* 0x0021800043437984 */ /* 0x000f220000004800 */
[----:B------:R-:W-:Y:S01]  /*abd0*/  BSSY B0, `(.L_x_6775) ;  /* 0x0000005000007945 */ /* 0x000fe20003800000 */
[C---:B-1-3--:R-:W-:Y:S02]  /*abe0*/  IADD3 R173, R100.reuse, 0x480, RZ ;  /* 0x0000048064ad7810 */ /* 0x04afe40007ffe0ff */
[----:B--2---:R-:W-:Y:S01]  /*abf0*/  IADD3 R175, R100, 0x4c0, RZ ;  /* 0x000004c064af7810 */ /* 0x004fe20007ffe0ff */
[----:B------:R-:W-:Y:S05]  /*ac00*/  @!P5 BRA `(.L_x_6776) ;  /* 0x000000100000d947 */ /* 0x000fea0003800000 */
[----:B----4-:R1:W-:Y:S02]  /*ac10*/  RED.E.ADD.F32.FTZ.RN.STRONG.GPU [R64.64+-0xf00], R67 ;  /* 0xfff100434000798e */ /* 0x0103e4000c10e790 */
.L_x_6776:
[----:B------:R-:W-:Y:S05]  /*ac20*/  BSYNC B0 ;  /* 0x0000000000007941 */ /* 0x000fea0003800000 */
.L_x_6775:
        /* <DEDUP_REMOVED lines=14> */
.L_x_6778:
[----:B------:R-:W-:Y:S05]  /*ad10*/  BSYNC B0 ;  /* 0x0000000000007941 */ /* 0x000fea0003800000 */
.L_x_6777:
[----:B------:R-:W2:Y:S01]  /*ad20*/  LDS R175, [R175.X4+0x2380] ;  /* 0x00238000afaf7984 */ /* 0x000ea20000004800 */
[----:B------:R-:W-:Y:S01]  /*ad30*/  BSSY B0, `(.L_x_6779) ;  /* 0x0000005000007945 */ /* 0x000fe20003800000 */
[----:B-1----:R-:W-:Y:S02]  /*ad40*/  IADD3 R173, R100, 0x540, RZ ;  /* 0x0000054064ad7810 */ /* 0x002fe40007ffe0ff */
[----:B------:R-:W-:Y:S01]  /*ad50*/  LEA.HI.SX32 R67, R67, R100, 0x1b ;  /* 0x0000006443437211 */ /* 0x000fe200078fdaff */
[----:B------:R-:W-:Y:S05]  /*ad60*/  @!P0 BRA `(.L_x_6780) ;  /* 0x0000001000008947 */ /* 0x000fea0003800000 */
[----:B--2---:R1:W-:Y:S02]  /*ad70*/  RED.E.ADD.F32.FTZ.RN.STRONG.GPU [R64.64+-0xd00], R175 ;  /* 0xfff300af4000798e */ /* 0x0043e4000c10e790 */
.L_x_6780:
[----:B------:R-:W-:Y:S05]  /*ad80*/  BSYNC B0 ;  /* 0x0000000000007941 */ /* 0x000fea0003800000 */
.L_x_6779:
[----:B------:R-:W3:Y:S01]  /*ad90*/  LDS R67, [R67.X4+0x2480] ;  /* 0x0024800043437984 */ /* 0x000ee20000004800 */
[----:B------:R-:W-:Y:S01]  /*ada0*/  BSSY B0, `(.L_x_6781) ;  /* 0x0000005000007945 */ /* 0x000fe20003800000 */
[----:B-12---:R-:W-:-:S02]  /*adb0*/  IADD3 R175, R100, 0x580, RZ ;  /* 0x0000058064af7810 */ /* 0x006fc40007ffe0ff */
[----:B------:R-:W-:Y:S01]  /*adc0*/  LEA.HI.SX32 R173, R173, R100, 0x1b ;  /* 0x00000064adad7211 */ /* 0x000fe200078fdaff */
[----:B------:R-:W-:Y:S05]  /*add0*/  @!P1 BRA `(.L_x_6782) ;  /* 0x0000001000009947 */ /* 0x000fea0003800000 */
[----:B---3--:R1:W-:Y:S02]  /*ade0*/  RED.E.ADD.F32.FTZ.RN.STRONG.GPU [R64.64+-0xc00], R67 ;  /* 0xfff400434000798e */ /* 0x0083e4000c10e790 */
.L_x_6782:
[----:B------:R-:W-:Y:S05]  /*adf0*/  BSYNC B0 ;  /* 0x0000000000007941 */ /* 0x000fea0003800000 */
.L_x_6781:
[----:B------:R-:W2:Y:S01]  /*ae00*/  LDS R173, [R173.X4+0x2580] ;  /* 0x00258000adad7984 */ /* 0x000ea20000004800 */
[----:B------:R-:W-:Y:S01]  /*ae10*/  BSSY B0, `(.L_x_6783) ;  /* 0x0000005000007945 */ /* 0x000fe20003800000 */
[----:B-1-3--:R-:W-:Y:S02]  /*ae20*/  IADD3 R67, R100, 0x5c0, RZ ;  /* 0x000005c064437810 */ /* 0x00afe40007ffe0ff */
[----:B------:R-:W-:Y:S01]  /*ae30*/  LEA.HI.SX32 R175, R175, R100, 0x1b ;  /* 0x00000064afaf7211 */ /* 0x000fe200078fdaff */
[----:B------:R-:W-:Y:S05]  /*ae40*/  @!P2 BRA `(.L_x_6784) ;  /* 0x000000100000a947 */ /* 0x000fea0003800000 */
[----:B--2---:R1:W-:Y:S02]  /*ae50*/  RED.E.ADD.F32.FTZ.RN.STRONG.GPU [R64.64+-0xb00], R173 ;  /* 0xfff500ad4000798e */ /* 0x0043e4000c10e790 */
.L_x_6784:
[----:B------:R-:W-:Y:S05]  /*ae60*/  BSYNC B0 ;  /* 0x0000000000007941 */ /* 0x000fea0003800000 */
.L_x_6783:
[----:B------:R-:W3:Y:S01]  /*ae70*/  LDS R175, [R175.X4+0x2680] ;  /* 0x00268000afaf7984 */ /* 0x000ee20000004800 */
[----:B------:R-:W-:Y:S01]  /*ae80*/  BSSY B0, `(.L_x_6785) ;  /* 0x0000005000007945 */ /* 0x000fe20003800000 */
[----:B-12---:R-:W-:Y:S02]  /*ae90*/  IADD3 R173, R100, 0x600, RZ ;  /* 0x0000060064ad7810 */ /* 0x006fe40007ffe0ff */
[----:B------:R-:W-:Y:S01]  /*aea0*/  LEA.HI.SX32 R67, R67, R100, 0x1b ;  /* 0x0000006443437211 */ /* 0x000fe200078fdaff */
[----:B------:R-:W-:Y:S05]  /*aeb0*/  @!P3 BRA `(.L_x_6786) ;  /* 0x000000100000b947 */ /* 0x000fea0003800000 */
[----:B---3--:R1:W-:Y:S02]  /*aec0*/  RED.E.ADD.F32.FTZ.RN.STRONG.GPU [R64.64+-0xa00], R175 ;  /* 0xfff600af4000798e */ /* 0x0083e4000c10e790 */
.L_x_6786:
[----:B------:R-:W-:Y:S05]  /*aed0*/  BSYNC B0 ;  /* 0x0000000000007941 */ /* 0x000fea0003800000 */
.L_x_6785:
[----:B------:R-:W2:Y:S01]  /*aee0*/  LDS R67, [R67.X4+0x2780] ;  /* 0x0027800043437984 */ /* 0x000ea20000004800 */
[----:B------:R-:W-:Y:S01]  /*aef0*/  BSSY B0, `(.L_x_6787) ;  /* 0x0000004000007945 */ /* 0x000fe20003800000 */
[----:B------:R-:W-:Y:S01]  /*af00*/  LEA.HI.SX32 R173, R173, R100, 0x1b ;  /* 0x00000064adad7211 */ /* 0x000fe200078fdaff */
[----:B------:R-:W-:Y:S05]  /*af10*/  @!P4 BRA `(.L_x_6788) ;  /* 0x000000100000c947 */ /* 0x000fea0003800000 */
[----:B--2---:R2:W-:Y:S02]  /*af20*/  RED.E.ADD.F32.FTZ.RN.STRONG.GPU [R64.64+-0x900], R67 ;  /* 0xfff700434000798e */ /* 0x0045e4000c10e790 */
.L_x_6788:
[----:B------:R-:W-:Y:S05]  /*af30*/  BSYNC B0 ;  /* 0x0000000000007941 */ /* 0x000fea0003800000 */
.L_x_6787:
[----:B------:R-:W4:Y:S01]  /*af40*/  LDS R173, [R173.X4+0x2880] ;  /* 0x00288000adad7984 */ /* 0x000f220000004800 */
[----:B------:R-:W-:Y:S01]  /*af50*/  BSSY B0, `(.L_x_6789) ;  /* 0x0000005000007945 */ /* 0x000fe20003800000 */
[----:B--2---:R-:W-:-:S02]  /*af60*/  IADD3 R67, R100, 0x640, RZ ;  /* 0x0000064064437810 */ /* 0x004fc40007ffe0ff */
[----:B-1-3--:R-:W-:Y:S01]  /*af70*/  IADD3 R175, R100, 0x680, RZ ;  /* 0x0000068064af7810 */ /* 0x00afe20007ffe0ff */
[----:B------:R-:W-:Y:S05]  /*af80*/  @!P5 BRA `(.L_x_6790) ;  /* 0x000000100000d947 */ /* 0x000fea0003800000 */
[----:B----4-:R1:W-:Y:S02]  /*af90*/  RED.E.ADD.F32.FTZ.RN.STRONG.GPU [R64.64+-0x800], R173 ;  /* 0xfff800ad4000798e */ /* 0x0103e4000c10e790 */
.L_x_6790:
[----:B------:R-:W-:Y:S05]  /*afa0*/  BSYNC B0 ;  /* 0x0000000000007941 */ /* 0x000fea0003800000 */
.L_x_6789:
        /* <DEDUP_REMOVED lines=14> */
.L_x_6792:
[----:B------:R-:W-:Y:S05]  /*b090*/  BSYNC B0 ;  /* 0x0000000000007941 */ /* 0x000fea0003800000 */
.L_x_6791:
[----:B------:R-:W2:Y:S01]  /*b0a0*/  LDS R175, [R175.X4+0x2a80] ;  /* 0x002a8000afaf7984 */ /* 0x000ea20000004800 */
[----:B------:R-:W-:Y:S01]  /*b0b0*/  BSSY B0, `(.L_x_6793) ;  /* 0x0000005000007945 */ /* 0x000fe20003800000 */
[----:B-1----:R-:W-:-:S02]  /*b0c0*/  IADD3 R67, R100, 0x700, RZ ;  /* 0x0000070064437810 */ /* 0x002fc40007ffe0ff */
[----:B------:R-:W-:Y:S01]  /*b0d0*/  LEA.HI.SX32 R173, R173, R100, 0x1b ;  /* 0x00000064adad7211 */ /* 0x000fe200078fdaff */
[----:B------:R-:W-:Y:S05]  /*b0e0*/  @!P0 BRA `(.L_x_6794) ;  /* 0x0000001000008947 */ /* 0x000fea0003800000 */
[----:B--2---:R1:W-:Y:S02]  /*b0f0*/  RED.E.ADD.F32.FTZ.RN.STRONG.GPU [R64.64+-0x600], R175 ;  /* 0xfffa00af4000798e */ /* 0x0043e4000c10e790 */
.L_x_6794:
[----:B------:R-:W-:Y:S05]  /*b100*/  BSYNC B0 ;  /* 0x0000000000007941 */ /* 0x000fea0003800000 */
.L_x_6793:
[----:B------:R-:W3:Y:S01]  /*b110*/  LDS R173, [R173.X4+0x2b80] ;  /* 0x002b8000adad7984 */ /* 0x000ee20000004800 */
[----:B------:R-:W-:Y:S01]  /*b120*/  BSSY B0, `(.L_x_6795) ;  /* 0x0000005000007945 */ /* 0x000fe20003800000 */
[----:B------:R-:W-:Y:S02]  /*b130*/  IADD3 R151, R100, 0x740, RZ ;  /* 0x0000074064977810 */ /* 0x000fe40007ffe0ff */
[----:B------:R-:W-:Y:S01]  /*b140*/  LEA.HI.SX32 R67, R67, R100, 0x1b ;  /* 0x0000006443437211 */ /* 0x000fe200078fdaff */
[----:B------:R-:W-:Y:S05]  /*b150*/  @!P1 BRA `(.L_x_6796) ;  /* 0x0000001000009947 */ /* 0x000fea0003800000 */
[----:B---3--:R3:W-:Y:S02]  /*b160*/  RED.E.ADD.F32.FTZ.RN.STRONG.GPU [R64.64+-0x500], R173 ;  /* 0xfffb00ad4000798e */ /* 0x0087e4000c10e790 */
.L_x_6796:
[----:B------:R-:W-:Y:S05]  /*b170*/  BSYNC B0 ;  /* 0x0000000000007941 */ /* 0x000fea0003800000 */
.L_x_6795:
[----:B------:R-:W4:Y:S01]  /*b180*/  LDS R67, [R67.X4+0x2c80] ;  /* 0x002c800043437984 */ /* 0x000f220000004800 */
[----:B------:R-:W-:Y:S01]  /*b190*/  BSSY B0, `(.L_x_6797) ;  /* 0x0000005000007945 */ /* 0x000fe20003800000 */
[----:B---3--:R-:W-:Y:S02]  /*b1a0*/  IADD3 R173, R100, 0x780, RZ ;  /* 0x0000078064ad7810 */ /* 0x008fe40007ffe0ff */
[----:B------:R-:W-:Y:S01]  /*b1b0*/  LEA.HI.SX32 R151, R151, R100, 0x1b ;  /* 0x0000006497977211 */ /* 0x000fe200078fdaff */
[----:B------:R-:W-:Y:S05]  /*b1c0*/  @!P2 BRA `(.L_x_6798) ;  /* 0x000000100000a947 */ /* 0x000fea0003800000 */
[----:B----4-:R3:W-:Y:S02]  /*b1d0*/  RED.E.ADD.F32.FTZ.RN.STRONG.GPU [R64.64+-0x400], R67 ;  /* 0xfffc00434000798e */ /* 0x0107e4000c10e790 */
.L_x_6798:
[----:B------:R-:W-:Y:S05]  /*b1e0*/  BSYNC B0 ;  /* 0x0000000000007941 */ /* 0x000fea0003800000 */
.L_x_6797:
[----:B------:R-:W0:Y:S01]  /*b1f0*/  LDS R151, [R151.X4+0x2d80] ;  /* 0x002d800097977984 */ /* 0x000e220000004800 */
[----:B------:R-:W-:Y:S01]  /*b200*/  BSSY B0, `(.L_x_6799) ;  /* 0x0000005000007945 */ /* 0x000fe20003800000 */
[----:B---34-:R-:W-:-:S02]  /*b210*/  IADD3 R67, R100, 0x7c0, RZ ;  /* 0x000007c064437810 */ /* 0x018fc40007ffe0ff */
[----:B------:R-:W-:Y:S01]  /*b220*/  LEA.HI.SX32 R173, R173, R100, 0x1b ;  /* 0x00000064adad7211 */ /* 0x000fe200078fdaff */
[----:B------:R-:W-:Y:S05]  /*b230*/  @!P3 BRA `(.L_x_6800) ;  /* 0x000000100000b947 */ /* 0x000fea0003800000 */
[----:B0-----:R0:W-:Y:S02]  /*b240*/  RED.E.ADD.F32.FTZ.RN.STRONG.GPU [R64.64+-0x300], R151 ;  /* 0xfffd00974000798e */ /* 0x0011e4000c10e790 */
.L_x_6800:
[----:B------:R-:W-:Y:S05]  /*b250*/  BSYNC B0 ;  /* 0x0000000000007941 */ /* 0x000fea0003800000 */
.L_x_6799:
[----:B------:R-:W3:Y:S01]  /*b260*/  LDS R173, [R173.X4+0x2e80] ;  /* 0x002e8000adad7984 */ /* 0x000ee20000004800 */
[----:B------:R-:W-:Y:S01]  /*b270*/  BSSY B0, `(.L_x_6801) ;  /* 0x0000004000007945 */ /* 0x000fe20003800000 */
[----:B------:R-:W-:Y:S01]  /*b280*/  LEA.HI.SX32 R67, R67, R100, 0x1b ;  /* 0x0000006443437211 */ /* 0x000fe200078fdaff */
[----:B------:R-:W-:Y:S05]  /*b290*/  @!P4 BRA `(.L_x_6802) ;  /* 0x000000100000c947 */ /* 0x000fea0003800000 */
[----:B---3--:R3:W-:Y:S02]  /*b2a0*/  RED.E.ADD.F32.FTZ.RN.STRONG.GPU [R64.64+-0x200], R173 ;  /* 0xfffe00ad4000798e */ /* 0x0087e4000c10e790 */
.L_x_6802:
[----:B------:R-:W-:Y:S05]  /*b2b0*/  BSYNC B0 ;  /* 0x0000000000007941 */ /* 0x000fea0003800000 */
.L_x_6801:
[----:B------:R-:W4:Y:S01]  /*b2c0*/  LDS R67, [R67.X4+0x2f80] ;  /* 0x002f800043437984 */ /* 0x000f220000004800 */
[----:B------:R-:W-:Y:S01]  /*b2d0*/  BSSY B0, `(.L_x_6803) ;  /* 0x0000003000007945 */ /* 0x000fe20003800000 */
[----:B------:R-:W-:Y:S05]  /*b2e0*/  @!P5 BRA `(.L_x_6804) ;  /* 0x000000100000d947 */ /* 0x000fea0003800000 */
[----:B----4-:R4:W-:Y:S02]  /*b2f0*/  RED.E.ADD.F32.FTZ.RN.STRONG.GPU [R64.64+-0x100], R67 ;  /* 0xffff00434000798e */ /* 0x0109e4000c10e790 */
.L_x_6804:
[----:B------:R-:W-:Y:S05]  /*b300*/  BSYNC B0 ;  /* 0x0000000000007941 */ /* 0x000fea0003800000 */
.L_x_6803:
[----:B------:R-:W5:Y:S01]  /*b310*/  SHFL.DOWN PT, R196, R131, 0x1, 0x1f ;  /* 0x08201f0083c47f89 */ /* 0x000f6200000e0000 */
[----:B------:R-:W-:Y:S01]  /*b320*/  ISETP.GT.AND P0, PT, R99, 0x1e, PT ;  /* 0x0000001e6300780c */ /* 0x000fe20003f04270 */
[----:B------:R-:W-:Y:S01]  /*b330*/  FMUL.FTZ R150, R239, R150 ;  /* 0x00000096ef967220 */ /* 0x000fe20000410000 */
[----:B01-34-:R-:W-:Y:S01]  /*b340*/  MOV R65, R131 ;  /* 0x0000008300417202 */ /* 0x01bfe20000000f00 */
[----:B------:R-:W0:Y:S01]  /*b350*/  SHFL.DOWN PT, R173, R170, 0x1, 0x1f ;  /* 0x08201f00aaad7f89 */ /* 0x000e2200000e0000 */
[----:B------:R-:W-:Y:S01]  /*b360*/  MOV R66, R170 ;  /* 0x000000aa00427202 */ /* 0x000fe20000000f00 */
[----:B------:R-:W-:Y:S01]  /*b370*/  FMUL.FTZ R148, R207, R148 ;  /* 0x00000094cf947220 */ /* 0x000fe20000410000 */
[----:B------:R-:W-:Y:S01]  /*b380*/  MOV R67, R160 ;  /* 0x000000a000437202 */ /* 0x000fe20000000f00 */
[----:B------:R-:W1:Y:S01]  /*b390*/  SHFL.DOWN PT, R198, R160, 0x1, 0x1f ;  /* 0x08201f00a0c67f89 */ /* 0x000e6200000e0000 */
[----:B------:R-:W-:Y:S01]  /*b3a0*/  MOV R64, R68 ;  /* 0x0000004400407202 */ /* 0x000fe20000000f00 */
[----:B------:R-:W-:Y:S01]  /*b3b0*/  FMUL.FTZ R142, R213, R142 ;  /* 0x0000008ed58e7220 */ /* 0x000fe20000410000 */
[----:B------:R-:W-:Y:S01]  /*b3c0*/  ISETP.NE.AND P1, PT, R99, RZ, PT ;  /* 0x000000ff6300720c */ /* 0x000fe20003f25270 */
[----:B------:R-:W3:Y:S01]  /*b3d0*/  SHFL.DOWN PT, R151, R68, 0x1, 0x1f ;  /* 0x08201f0044977f89 */ /* 0x000ee200000e0000 */
[----:B------:R-:W-:Y:S01]  /*b3e0*/  FFMA.FTZ R145, R192, R145, R150 ;  /* 0x00000091c0917223 */ /* 0x000fe20000010096 */
[----:B------:R-:W-:Y:S01]  /*b3f0*/  ISETP.NE.AND P2, PT, R100, RZ, PT ;  /* 0x000000ff6400720c */ /* 0x000fe20003f45270 */
[----:B------:R-:W-:Y:S01]  /*b400*/  FFMA.FTZ R144, R237, R144, R148 ;  /* 0x00000090ed907223 */ /* 0x000fe20000010094 */
[----:B------:R-:W-:Y:S01]  /*b410*/  BSSY B0, `(.L_x_6805) ;  /* 0x0000085000007945 */ /* 0x000fe20003800000 */
[----:B------:R-:W-:-:S02]  /*b420*/  FFMA.FTZ R145, R184, R69, R145 ;  /* 0x00000045b8917223 */ /* 0x000fc40000010091 */
[----:B------:R-:W-:Y:S02]  /*b430*/  FFMA.FTZ R144, R182, R71, R144 ;  /* 0x00000047b6907223 */ /* 0x000fe40000010090 */
[----:B------:R-:W-:Y:S02]  /*b440*/  FFMA.FTZ R140, R215, R140, R142 ;  /* 0x0000008cd78c7223 */ /* 0x000fe4000001008e */
[----:B------:R-:W-:Y:S02]  /*b450*/  FADD.FTZ R9, R122, R9 ;  /* 0x000000097a097221 */ /* 0x000fe40000010000 */
[----:B-----5:R-:W-:Y:S02]  /*b460*/  @!P0 FADD.FTZ R65, R65, R196 ;  /* 0x000000c441418221 */ /* 0x020fe40000010000 */
[----:B------:R-:W-:Y:S02]  /*b470*/  FMUL.FTZ R143, R214, R143 ;  /* 0x0000008fd68f7220 */ /* 0x000fe40000410000 */
[----:B0-----:R-:W-:Y:S01]  /*b480*/  @!P0 FADD.FTZ R66, R66, R173 ;  /* 0x000000ad42428221 */ /* 0x001fe20000010000 */
        /* <DEDUP_REMOVED lines=18> */
[----:B------:R-:W-:Y:S02]  /*b5b0*/  FMUL.FTZ R168, R129, R168 ;  /* 0x000000a881a87220 */ /* 0x000fe40000410000 */
[----:B------:R-:W-:Y:S02]  /*b5c0*/  FFMA.FTZ R147, R220, R147, R157 ;  /* 0x00000093dc937223 */ /* 0x000fe4000001009d */
[----:B-1----:R-:W-:Y:S02]  /*b5d0*/  @!P0 FADD.FTZ R67, R67, R68 ;  /* 0x0000004443438221 */ /* 0x002fe40000010000 */
[----:B------:R-:W0:Y:S01]  /*b5e0*/  SHFL.DOWN PT, R68, R65, 0x4, 0x1f ;  /* 0x08801f0041447f89 */ /* 0x000e2200000e0000 */
[----:B---3--:R-:W-:Y:S02]  /*b5f0*/  @!P0 FADD.FTZ R66, R66, R151 ;  /* 0x0000009742428221 */ /* 0x008fe40000010000 */
[----:B------:R-:W-:Y:S01]  /*b600*/  FFMA.FTZ R141, R180, R141, R143 ;  /* 0x0000008db48d7223 */ /* 0x000fe2000001008f */
[----:B------:R-:W1:Y:S01]  /*b610*/  SHFL.DOWN PT, R160, R67, 0x4, 0x1f ;  /* 0x08801f0043a07f89 */ /* 0x000e6200000e0000 */
[----:B----4-:R-:W-:Y:S01]  /*b620*/  @!P0 FADD.FTZ R64, R64, R131 ;  /* 0x0000008340408221 */ /* 0x010fe20000010000 */
[----:B------:R-:W-:Y:S01]  /*b630*/  ISETP.GT.AND P0, PT, R99, 0x1b, PT ;  /* 0x0000001b6300780c */ /* 0x000fe20003f04270 */
[----:B------:R-:W-:Y:S01]  /*b640*/  FFMA.FTZ R135, R152, R135, R139 ;  /* 0x0000008798877223 */ /* 0x000fe2000001008b */
[----:B------:R-:W3:Y:S01]  /*b650*/  SHFL.DOWN PT, R151, R66, 0x4, 0x1f ;  /* 0x08801f0042977f89 */ /* 0x000ee200000e0000 */
[----:B------:R-:W-:-:S02]  /*b660*/  FFMA.FTZ R138, R231, R158, R138 ;  /* 0x0000009ee78a7223 */ /* 0x000fc4000001008a */
[----:B------:R-:W-:Y:S01]  /*b670*/  FFMA.FTZ R154, R229, R156, R154 ;  /* 0x0000009ce59a7223 */ /* 0x000fe2000001009a */
[----:B------:R-:W4:Y:S01]  /*b680*/  SHFL.DOWN PT, R131, R64, 0x4, 0x1f ;  /* 0x08801f0040837f89 */ /* 0x000f2200000e0000 */
        /* <DEDUP_REMOVED lines=93> */
.L_x_6806:
[----:B0-----:R-:W-:Y:S05]  /*bc60*/  BSYNC B0 ;  /* 0x0000000000007941 */ /* 0x001fea0003800000 */
.L_x_6805:
[----:B------:R-:W-:Y:S01]  /*bc70*/  IADD3 R0, R0, 0x1, RZ ;  /* 0x0000000100007810 */ /* 0x000fe20007ffe0ff */
[----:B------:R-:W-:-:S03]  /*bc80*/  UIADD3 UR7, UP0, UR7, 0x1, URZ ;  /* 0x0000000107077890 */ /* 0x000fc6000ff1e03f */
[----:B------:R-:W-:Y:S01]  /*bc90*/  ISETP.GE.AND P0, PT, R0, c[0x0][0x16c], PT ;  /* 0x00005b0000007a0c */ /* 0x000fe20003f06270 */
[----:B------:R-:W-:-:S12]  /*bca0*/  UIADD3.X UR8, URZ, UR8, URZ, UP0, !UPT ;  /* 0x000000083f087290 */ /* 0x000fd800087fe43f */
[----:B--2---:R-:W-:Y:S01]  /*bcb0*/  @P0 CALL.REL.NOINC `(.L_x_6706) ;  /* 0x0000001000000944 */ /* 0x004fe20003c00000 */
[----:B------:R-:W-:Y:S05]  /*bcc0*/  BRA `(.L_x_6807) ;  /* 0xffff77c000007947 */ /* 0x000fea000383ffff */
.L_x_6706:
[----:B------:R-:W-:Y:S01]  /*bcd0*/  BAR.SYNC.DEFER_BLOCKING 0x0 ;  /* 0x0000000000007b1d */ /* 0x000fe20000010000 */
[----:B------:R-:W-:Y:S02]  /*bce0*/  SHF.L.U32 R0, R100, 0x1, RZ ;  /* 0x0000000164007819 */ /* 0x000fe400000006ff */
[----:B------:R-:W-:Y:S02]  /*bcf0*/  MOV R40, 0x10 ;  /* 0x0000001000287802 */ /* 0x000fe40000000f00 */
[----:B------:R-:W-:-:S04]  /*bd00*/  LOP3.LUT R52, R0, 0xffffffc0, RZ, 0xc0, !PT ;  /* 0xffffffc000347812 */ /* 0x000fc800078ec0ff */
[----:B------:R-:W-:-:S05]  /*bd10*/  LOP3.LUT R53, R52, 0x1f, R100, 0xf8, !PT ;  /* 0x0000001f34357812 */ /* 0x000fca00078ef864 */
[----:B------:R-:W-:-:S05]  /*bd20*/  IMAD.WIDE R40, R53, R40, UR10 ;  /* 0x0000000a35287e25 */ /* 0x000fca000f8e0228 */
[----:B------:R-:W2:Y:S04]  /*bd30*/  LDG.E.128 R44, [R40.64] ;  /* 0x00000010282c7981 */ /* 0x000ea8000c1e1d00 */
[----:B------:R-:W3:Y:S01]  /*bd40*/  LDG.E.128 R48, [R40.64+0x200] ;  /* 0x0002001028307981 */ /* 0x000ee2000c1e1d00 */
[----:B------:R-:W-:Y:S01]  /*bd50*/  IADD3 R42, R99, R99, R52 ;  /* 0x00000063632a7210 */ /* 0x000fe20007ffe034 */
[----:B------:R-:W-:Y:S01]  /*bd60*/  UIADD3 UR10, UP0, UR10, -0x800, URZ ;  /* 0xfffff8000a0a7890 */ /* 0x000fe2000ff1e03f */
[----:B------:R-:W-:Y:S01]  /*bd70*/  IADD3 R54, R96, -0x1, RZ ;  /* 0xffffffff60367810 */ /* 0x000fe20007ffe0ff */
[----:B------:R-:W-:Y:S02]  /*bd80*/  UIADD3 UR20, UP1, UR20, -0x800, URZ ;  /* 0xfffff80014147890 */ /* 0x000fe4000ff3e03f */
[----:B------:R-:W-:-:S02]  /*bd90*/  UIADD3 UR18, UP2, UR18, -0x800, URZ ;  /* 0xfffff80012127890 */ /* 0x000fc4000ff5e03f */
[----:B------:R-:W-:Y:S02]  /*bda0*/  UIADD3 UR6, UR6, 0x1, URZ ;  /* 0x0000000106067890 */ /* 0x000fe4000fffe03f */
[----:B------:R-:W-:Y:S02]  /*bdb0*/  UIADD3.X UR11, UR11, -0x1, URZ, UP0, !UPT ;  /* 0xffffffff0b0b7890 */ /* 0x000fe400087fe43f */
[----:B------:R-:W-:Y:S02]  /*bdc0*/  UIADD3.X UR21, UR21, -0x1, URZ, UP1, !UPT ;  /* 0xffffffff15157890 */ /* 0x000fe40008ffe43f */
[----:B------:R-:W-:Y:S01]  /*bdd0*/  UIADD3.X UR19, UR19, -0x1, URZ, UP2, !UPT ;  /* 0xffffffff13137890 */ /* 0x000fe200097fe43f */
[----:B--2---:R-:W-:Y:S04]  /*bde0*/  STS.128 [R94.X16], R44 ;  /* 0x0000002c5e007388 */ /* 0x004fe8000000cc00 */
[----:B---3--:R0:W-:Y:S01]  /*bdf0*/  STS.128 [R94.X16+0x200], R48 ;  /* 0x000200305e007388 */ /* 0x0081e2000000cc00 */
[----:B------:R-:W-:-:S06]  /*be00*/  NOP ;  /* 0x0000000000007918 */ /* 0x000fcc0000000000 */
[----:B------:R-:W1:Y:S01]  /*be10*/  LDS.128 R36, [R42.X16] ;  /* 0x000000002a247984 */ /* 0x000e62000000cc00 */
[----:B0-----:R-:W-:-:S04]  /*be20*/  IMAD R49, R109, c[0x0][0x2e0], RZ ;  /* 0x0000b8006d317a24 */ /* 0x001fc800078e02ff */
[----:B------:R-:W-:Y:S01]  /*be30*/  IMAD R49, R110, c[0x0][0x2e4], R49 ;  /* 0x0000b9006e317a24 */ /* 0x000fe200078e0231 */
        /* <DEDUP_REMOVED lines=24> */
[----:B--2---:R-:W-:-:S04]  /*bfc0*/  @!P3 FADD.FTZ R0, R30, 1 ;  /* 0x3f8000001e00b421 */ /* 0x004fc80000010000 */
[----:B------:R2:W3:Y:S01]  /*bfd0*/  @!P2 MUFU.RCP R45, R25 ;  /* 0x00000019002da308 */ /* 0x0004e20000001000 */
[----:B------:R-:W-:Y:S01]  /*bfe0*/  BAR.SYNC.DEFER_BLOCKING 0x0 ;  /* 0x0000000000007b1d */ /* 0x000fe20000010000 */
[----:B------:R-:W-:Y:S01]  /*bff0*/  FSETP.GTU.FTZ.AND P6, PT, R44, 20, PT ;  /* 0x41a000002c00780b */ /* 0x000fe20003fdc000 */
[----:B------:R-:W-:-:S05]  /*c000*/  FADD.FTZ R38, R38, UR5 ;  /* 0x0000000526267e21 */ /* 0x000fca0008010000 */
[----:B------:R4:W5:Y:S01]  /*c010*/  @!P3 MUFU.RCP R30, R0 ;  /* 0x00000000001eb308 */ /* 0x0009620000001000 */
[----:B0-----:R-:W-:Y:S01]  /*c020*/  @!P4 FADD.FTZ R36, R36, 1 ;  /* 0x3f8000002424c421 */ /* 0x001fe20000010000 */
[----:B------:R-:W-:-:S05]  /*c030*/  FSETP.GTU.FTZ.AND P0, PT, R38, 20, PT ;  /* 0x41a000002600780b */ /* 0x000fca0003f1c000 */
[----:B--2---:R-:W-:Y:S01]  /*c040*/  @!P6 FMUL.FTZ R25, R44, -1.4426950216293334961 ;  /* 0xbfb8aa3b2c19e820 */ /* 0x004fe20000410000 */
[----:B------:R-:W0:Y:S01]  /*c050*/  @!P4 MUFU.RCP R47, R36 ;  /* 0x00000024002fc308 */ /* 0x000e220000001000 */
[--C-:B----4-:R-:W-:Y:S01]  /*c060*/  PRMT R0, RZ, 0x5410, R39.reuse ;  /* 0x00005410ff007816 */ /* 0x110fe20000000027 */
[----:B---3--:R-:W-:Y:S01]  /*c070*/  @!P2 FMUL.FTZ R18, R18, R45 ;  /* 0x0000002d1212a220 */ /* 0x008fe20000410000 */
[----:B------:R-:W-:-:S03]  /*c080*/  PRMT R39, RZ, 0x7610, R39 ;  /* 0x00007610ff277816 */ /* 0x000fc60000000027 */
[----:B------:R-:W-:Y:S02]  /*c090*/  FADD.FTZ R46, R0, UR5 ;  /* 0x00000005002e7e21 */ /* 0x000fe40008010000 */
[----:B-----5:R-:W-:Y:S01]  /*c0a0*/  @!P3 FMUL.FTZ R19, R19, R30 ;  /* 0x0000001e1313b220 */ /* 0x020fe20000410000 */
[----:B------:R-:W2:Y:S01]  /*c0b0*/  @!P5 MUFU.EX2 R37, R37 ;  /* 0x000000250025d308 */ /* 0x000ea20000000800 */
[--C-:B-1----:R-:W-:Y:S01]  /*c0c0*/  PRMT R30, RZ, 0x5410, R40.reuse ;  /* 0x00005410ff1e7816 */ /* 0x102fe20000000028 */
[----:B------:R-:W-:Y:S01]  /*c0d0*/  FADD.FTZ R39, R39, UR5 ;  /* 0x0000000527277e21 */ /* 0x000fe20008010000 */
[----:B------:R-:W-:Y:S01]  /*c0e0*/  PRMT R40, RZ, 0x7610, R40 ;  /* 0x00007610ff287816 */ /* 0x000fe20000000028 */
[----:B------:R-:W-:Y:S01]  /*c0f0*/  @!P0 FMUL.FTZ R0, R38, -1.4426950216293334961 ;  /* 0xbfb8aa3b26008820 */ /* 0x000fe20000410000 */
[----:B------:R-:W-:Y:S01]  /*c100*/  FSETP.GTU.FTZ.AND P1, PT, R46, 20, PT ;  /* 0x41a000002e00780b */ /* 0x000fe20003f3c000 */
[----:B------:R-:W-:Y:S01]  /*c110*/  FADD.FTZ R44, R30, UR5 ;  /* 0x000000051e2c7e21 */ /* 0x000fe20008010000 */
[----:B------:R-:W-:Y:S01]  /*c120*/  FSETP.GTU.FTZ.AND P2, PT, R39, 20, PT ;  /* 0x41a000002700780b */ /* 0x000fe20003f5c000 */
[----:B------:R-:W-:Y:S01]  /*c130*/  FADD.FTZ R45, R40, UR5 ;  /* 0x00000005282d7e21 */ /* 0x000fe20008010000 */
[----:B------:R2:W1:Y:S01]  /*c140*/  @!P0 MUFU.EX2 R30, R0 ;  /* 0x00000000001e8308 */ /* 0x0004620000000800 */
[----:B0-----:R-:W-:Y:S01]  /*c150*/  @!P4 FMUL.FTZ R20, R20, R47 ;  /* 0x0000002f1414c220 */ /* 0x001fe20000410000 */
[----:B------:R-:W-:-:S02]  /*c160*/  FSETP.GTU.FTZ.AND P3, PT, R44, 20, PT ;  /* 0x41a000002c00780b */ /* 0x000fc40003f7c000 */
[----:B------:R-:W-:-:S04]  /*c170*/  FSETP.GTU.FTZ.AND P4, PT, R45, 20, PT ;  /* 0x41a000002d00780b */ /* 0x000fc80003f9c000 */
[----:B------:R-:W0:Y:S01]  /*c180*/  @!P6 MUFU.EX2 R25, R25 ;  /* 0x000000190019e308 */ /* 0x000e220000000800 */
[----:B--2---:R-:W-:Y:S02]  /*c190*/  @!P5 FADD.FTZ R0, R37, 1 ;  /* 0x3f8000002500d421 */ /* 0x004fe40000010000 */
[----:B------:R-:W-:Y:S02]  /*c1a0*/  @!P1 FMUL.FTZ R36, R46, -1.4426950216293334961 ;  /* 0xbfb8aa3b2e249820 */ /* 0x000fe40000410000 */
[----:B------:R-:W-:Y:S02]  /*c1b0*/  @!P2 FMUL.FTZ R39, R39, -1.4426950216293334961 ;  /* 0xbfb8aa3b2727a820 */ /* 0x000fe40000410000 */
[----:B------:R-:W-:Y:S01]  /*c1c0*/  @!P3 FMUL.FTZ R40, R44, -1.4426950216293334961 ;  /* 0xbfb8aa3b2c28b820 */ /* 0x000fe20000410000 */
[----:B------:R-:W2:Y:S01]  /*c1d0*/  @!P5 MUFU.RCP R0, R0 ;  /* 0x000000000000d308 */ /* 0x000ea20000001000 */
[----:B------:R-:W-:Y:S01]  /*c1e0*/  SHF.L.U32 R44, R54, 0xa, RZ ;  /* 0x0000000a362c7819 */ /* 0x000fe200000006ff */
[----:B------:R-:W-:-:S02]  /*c1f0*/  @!P4 FMUL.FTZ R46, R45, -1.4426950216293334961 ;  /* 0xbfb8aa3b2d2ec820 */ /* 0x000fc40000410000 */
[----:B------:R-:W-:Y:S01]  /*c200*/  IMAD R37, R107, c[0x0][0x2d8], RZ ;  /* 0x0000b6006b257a24 */ /* 0x000fe200078e02ff */
[----:B------:R-:W-:Y:S01]  /*c210*/  SHF.R.S32.HI R45, RZ, 0x1f, R44 ;  /* 0x0000001fff2d7819 */ /* 0x000fe2000001142c */
[----:B-1----:R-:W-:Y:S02]  /*c220*/  @!P0 FADD.FTZ R30, R30, 1 ;  /* 0x3f8000001e1e8421 */ /* 0x002fe40000010000 */
[----:B------:R1:W3:Y:S01]  /*c230*/  @!P1 MUFU.EX2 R38, R36 ;  /* 0x0000002400269308 */ /* 0x0002e20000000800 */
[----:B------:R-:W-:Y:S02]  /*c240*/  IMAD R47, R108, c[0x0][0x2dc], R37 ;  /* 0x0000b7006c2f7a24 */ /* 0x000fe400078e0225 */
[----:B0-----:R-:W-:-:S05]  /*c250*/  @!P6 FADD.FTZ R25, R25, 1 ;  /* 0x3f8000001919e421 */ /* 0x001fca0000010000 */
[----:B------:R-:W0:Y:S01]  /*c260*/  @!P2 MUFU.EX2 R39, R39 ;  /* 0x000000270027a308 */ /* 0x000e220000000800 */
[----:B-1----:R-:W-:-:S04]  /*c270*/  IMAD.WIDE.U32 R36, R108, c[0x0][0x2d8], R44 ;  /* 0x0000b6006c247a25 */ /* 0x002fc800078e002c */
[----:B--2---:R-:W-:Y:S01]  /*c280*/  @!P5 FMUL.FTZ R21, R21, R0 ;  /* 0x000000001515d220 */ /* 0x004fe20000410000 */
[----:B------:R-:W-:Y:S01]  /*c290*/  IADD3 R37, R37, R47, RZ ;  /* 0x0000002f25257210 */ /* 0x000fe20007ffe0ff */
[----:B------:R-:W-:Y:S01]  /*c2a0*/  IMAD.WIDE.U32 R44, R108, c[0x0][0x2f8], R44 ;  /* 0x0000be006c2c7a25 */ /* 0x000fe200078e002c */
[----:B------:R-:W1:Y:S01]  /*c2b0*/  @!P3 MUFU.EX2 R40, R40 ;  /* 0x000000280028b308 */ /* 0x000e620000000800 */
[--C-:B------:R-:W-:Y:S02]  /*c2c0*/  PRMT R0, RZ, 0x5410, R41.reuse ;  /* 0x00005410ff007816 */ /* 0x100fe40000000029 */
[----:B---3--:R-:W-:Y:S01]  /*c2d0*/  @!P1 FADD.FTZ R38, R38, 1 ;  /* 0x3f80000026269421 */ /* 0x008fe20000010000 */
[----:B------:R-:W-:Y:S01]  /*c2e0*/  PRMT R41, RZ, 0x7610, R41 ;  /* 0x00007610ff297816 */ /* 0x000fe20000000029 */
[----:B------:R-:W-:-:S03]  /*c2f0*/  IMAD.WIDE.U32 R36, R110, c[0x0][0x2e0], R36 ;  /* 0x0000b8006e247a25 */ /* 0x000fc600078e0024 */
[----:B------:R-:W2:Y:S01]  /*c300*/  @!P0 MUFU.RCP R30, R30 ;  /* 0x0000001e001e8308 */ /* 0x000ea20000001000 */
[----:B------:R-:W-:Y:S02]  /*c310*/  FADD.FTZ R50, R0, UR5 ;  /* 0x0000000500327e21 */ /* 0x000fe40008010000 */
[----:B0-----:R-:W-:Y:S02]  /*c320*/  @!P2 FADD.FTZ R39, R39, 1 ;  /* 0x3f8000002727a421 */ /* 0x001fe40000010000 */
[----:B------:R-:W-:Y:S01]  /*c330*/  FADD.FTZ R51, R41, UR5 ;  /* 0x0000000529337e21 */ /* 0x000fe20008010000 */
[----:B------:R-:W-:Y:S02]  /*c340*/  IADD3 R41, R37, R49, RZ ;  /* 0x0000003125297210 */ /* 0x000fe40007ffe0ff */
[----:B------:R-:W0:Y:S01]  /*c350*/  @!P6 MUFU.RCP R25, R25 ;  /* 0x000000190019e308 */ /* 0x000e220000001000 */
[----:B-1----:R-:W-:Y:S01]  /*c360*/  @!P3 FADD.FTZ R0, R40, 1 ;  /* 0x3f8000002800b421 */ /* 0x002fe20000010000 */
[----:B------:R-:W-:-:S06]  /*c370*/  FSETP.GTU.FTZ.AND P5, PT, R50, 20, PT ;  /* 0x41a000003200780b */ /* 0x000fcc0003fbc000 */
[----:B------:R-:W1:Y:S01]  /*c380*/  @!P1 MUFU.RCP R47, R38 ;  /* 0x00000026002f9308 */ /* 0x000e620000001000 */
[----:B--2---:R-:W-:Y:S01]  /*c390*/  @!P0 FMUL.FTZ R23, R23, R30 ;  /* 0x0000001e17178220 */ /* 0x004fe20000410000 */
[--C-:B------:R-:W-:Y:S02]  /*c3a0*/  PRMT R30, RZ, 0x5410, R43.reuse ;  /* 0x00005410ff1e7816 */ /* 0x100fe4000000002b */
[----:B------:R-:W-:Y:S02]  /*c3b0*/  PRMT R43, RZ, 0x7610, R43 ;  /* 0x00007610ff2b7816 */ /* 0x000fe4000000002b */
[----:B------:R-:W-:Y:S02]  /*c3c0*/  FSETP.GTU.FTZ.AND P0, PT, R51, 20, PT ;  /* 0x41a000003300780b */ /* 0x000fe40003f1c000 */
[----:B------:R2:W3:Y:S01]  /*c3d0*/  @!P2 MUFU.RCP R48, R39 ;  /* 0x000000270030a308 */ /* 0x0004e20000001000 */
[----:B0-----:R-:W-:Y:S01]  /*c3e0*/  @!P6 FMUL.FTZ R22, R22, R25 ;  /* 0x000000191616e220 */ /* 0x001fe20000410000 */
[----:B------:R-:W-:Y:S01]  /*c3f0*/  LEA R40, P6, R36, c[0x0][0x330], 0x1 ;  /* 0x0000cc0024287a11 */ /* 0x000fe200078c08ff */
[----:B------:R-:W-:-:S03]  /*c400*/  @!P5 FMUL.FTZ R25, R50, -1.4426950216293334961 ;  /* 0xbfb8aa3b3219d820 */ /* 0x000fc60000410000 */
[----:B------:R-:W-:Y:S02]  /*c410*/  LEA.HI.X R41, R36, c[0x0][0x334], R41, 0x1, P6 ;  /* 0x0000cd0024297a11 */ /* 0x000fe400030f0c29 */
[----:B------:R0:W4:Y:S01]  /*c420*/  @!P3 MUFU.RCP R37, R0 ;  /* 0x000000000025b308 */ /* 0x0001220000001000 */
[----:B-1----:R-:W-:Y:S02]  /*c430*/  @!P1 FMUL.FTZ R24, R24, R47 ;  /* 0x0000002f18189220 */ /* 0x002fe40000410000 */
[----:B--2---:R-:W-:Y:S02]  /*c440*/  FADD.FTZ R39, R30, UR5 ;  /* 0x000000051e277e21 */ /* 0x004fe40008010000 */
[----:B------:R-:W-:Y:S02]  /*c450*/  FADD.FTZ R47, R43, UR5 ;  /* 0x000000052b2f7e21 */ /* 0x000fe40008010000 */
[----:B---3--:R-:W-:Y:S01]  /*c460*/  @!P2 FMUL.FTZ R27, R27, R48 ;  /* 0x000000301b1ba220 */ /* 0x008fe20000410000 */
[--C-:B0-----:R-:W-:Y:S01]  /*c470*/  PRMT R0, RZ, 0x5410, R42.reuse ;  /* 0x00005410ff007816 */ /* 0x101fe2000000002a */
[----:B------:R-:W0:Y:S01]  /*c480*/  @!P4 MUFU.EX2 R46, R46 ;  /* 0x0000002e002ec308 */ /* 0x000e220000000800 */
[----:B------:R-:W-:-:S02]  /*c490*/  PRMT R42, RZ, 0x7610, R42 ;  /* 0x00007610ff2a7816 */ /* 0x000fc4000000002a */
[----:B------:R-:W-:Y:S01]  /*c4a0*/  FSETP.GTU.FTZ.AND P2, PT, R39, 20, PT ;  /* 0x41a000002700780b */ /* 0x000fe20003f5c000 */
[----:B------:R-:W-:Y:S02]  /*c4b0*/  FADD.FTZ R38, R0, UR5 ;  /* 0x0000000500267e21 */ /* 0x000fe40008010000 */
[----:B------:R-:W-:Y:S02]  /*c4c0*/  FADD.FTZ R42, R42, UR5 ;  /* 0x000000052a2a7e21 */ /* 0x000fe40008010000 */
[----:B----4-:R-:W-:Y:S01]  /*c4d0*/  @!P3 FMUL.FTZ R26, R26, R37 ;  /* 0x000000251a1ab220 */ /* 0x010fe20000410000 */
[----:B------:R-:W-:Y:S01]  /*c4e0*/  FSETP.GTU.FTZ.AND P1, PT, R38, 20, PT ;  /* 0x41a000002600780b */ /* 0x000fe20003f3c000 */
[----:B------:R-:W-:Y:S01]  /*c4f0*/  @!P0 FMUL.FTZ R0, R51, -1.4426950216293334961 ;  /* 0xbfb8aa3b33008820 */ /* 0x000fe20000410000 */
[----:B------:R-:W-:Y:S01]  /*c500*/  FSETP.GTU.FTZ.AND P6, PT, R42, 20, PT ;  /* 0x41a000002a00780b */ /* 0x000fe20003fdc000 */
[----:B------:R-:W1:Y:S01]  /*c510*/  @!P5 MUFU.EX2 R25, R25 ;  /* 0x000000190019d308 */ /* 0x000e620000000800 */
[----:B------:R-:W-:-:S02]  /*c520*/  FSETP.GTU.FTZ.AND P3, PT, R47, 20, PT ;  /* 0x41a000002f00780b */ /* 0x000fc40003f7c000 */
[----:B------:R-:W-:Y:S01]  /*c530*/  F2FP.BF16.PACK_AB R37, R14, R15 ;  /* 0x0000000f0e25723e */ /* 0x000fe200000010ff */
[----:B------:R-:W-:Y:S01]  /*c540*/  @!P2 FMUL.FTZ R43, R39, -1.4426950216293334961 ;  /* 0xbfb8aa3b272ba820 */ /* 0x000fe20000410000 */
[----:B------:R-:W-:Y:S01]  /*c550*/  F2FP.BF16.PACK_AB R14, R4, R5 ;  /* 0x00000005040e723e */ /* 0x000fe200000010ff */
[----:B0-----:R-:W-:Y:S01]  /*c560*/  @!P4 FADD.FTZ R46, R46, 1 ;  /* 0x3f8000002e2ec421 */ /* 0x001fe20000010000 */
[----:B------:R-:W-:Y:S01]  /*c570*/  F2FP.BF16.PACK_AB R39, R10, R11 ;  /* 0x0000000b0a27723e */ /* 0x000fe200000010ff */
[----:B------:R-:W0:Y:S01]  /*c580*/  @!P0 MUFU.EX2 R0, R0 ;  /* 0x0000000000008308 */ /* 0x000e220000000800 */
[----:B------:R-:W-:Y:S01]  /*c590*/  F2FP.BF16.PACK_AB R15, R2, R3 ;  /* 0x00000003020f723e */ /* 0x000fe200000010ff */
[----:B------:R-:W-:Y:S01]  /*c5a0*/  @!P1 FMUL.FTZ R30, R38, -1.4426950216293334961 ;  /* 0xbfb8aa3b261e9820 */ /* 0x000fe20000410000 */
[----:B------:R-:W-:Y:S01]  /*c5b0*/  F2FP.BF16.PACK_AB R38, R12, R13 ;  /* 0x0000000d0c26723e */ /* 0x000fe200000010ff */
[----:B------:R-:W-:Y:S01]  /*c5c0*/  @!P6 FMUL.FTZ R36, R42, -1.4426950216293334961 ;  /* 0xbfb8aa3b2a24e820 */ /* 0x000fe20000410000 */
[----:B------:R-:W-:Y:S01]  /*c5d0*/  F2FP.BF16.PACK_AB R13, R6, R7 ;  /* 0x00000007060d723e */ /* 0x000fe200000010ff */
[----:B------:R-:W-:Y:S01]  /*c5e0*/  @!P3 FMUL.FTZ R47, R47, -1.4426950216293334961 ;  /* 0xbfb8aa3b2f2fb820 */ /* 0x000fe20000410000 */
[----:B------:R-:W-:Y:S01]  /*c5f0*/  LEA R4, R99, R52, 0x1 ;  /* 0x0000003463047211 */ /* 0x000fe200078e08ff */
[----:B------:R2:W3:Y:S01]  /*c600*/  @!P6 MUFU.EX2 R42, R36 ;  /* 0x00000024002ae308 */ /* 0x0004e20000000800 */
[----:B------:R-:W-:Y:S01]  /*c610*/  F2FP.BF16.PACK_AB R12, R8, R9 ;  /* 0x00000009080c723e */ /* 0x000fe200000010ff */
[----:B-1----:R-:W-:-:S04]  /*c620*/  @!P5 FADD.FTZ R25, R25, 1 ;  /* 0x3f8000001919d421 */ /* 0x002fc80000010000 */
[----:B------:R1:W-:Y:S02]  /*c630*/  STS.128 [R4.X16+0x10], R12 ;  /* 0x0000100c04007388 */ /* 0x0003e4000000cc00 */
[----:B------:R-:W4:Y:S01]  /*c640*/  @!P1 MUFU.EX2 R30, R30 ;  /* 0x0000001e001e9308 */ /* 0x000f220000000800 */
[----:B--2---:R-:W-:Y:S01]  /*c650*/  F2FP.BF16.PACK_AB R36, R16, R17 ;  /* 0x000000111024723e */ /* 0x004fe200000010ff */
[----:B0-----:R-:W-:-:S04]  /*c660*/  @!P0 FADD.FTZ R0, R0, 1 ;  /* 0x3f80000000008421 */ /* 0x001fc80000010000 */
[----:B------:R-:W-:Y:S01]  /*c670*/  STS.128 [R4.X16], R36 ;  /* 0x0000002404007388 */ /* 0x000fe2000000cc00 */
[----:B------:R-:W-:-:S06]  /*c680*/  NOP ;  /* 0x0000000000007918 */ /* 0x000fcc0000000000 */
[----:B------:R-:W0:Y:S01]  /*c690*/  @!P3 MUFU.EX2 R47, R47 ;  /* 0x0000002f002fb308 */ /* 0x000e220000000800 */
[----:B------:R-:W2:Y:S01]  /*c6a0*/  LDS.128 R8, [R94.X16] ;  /* 0x000000005e087984 */ /* 0x000ea2000000cc00 */
[----:B---3--:R-:W-:Y:S01]  /*c6b0*/  @!P6 FADD.FTZ R42, R42, 1 ;  /* 0x3f8000002a2ae421 */ /* 0x008fe20000010000 */
[----:B-1----:R-:W-:Y:S01]  /*c6c0*/  F2FP.BF16.PACK_AB R12, R19, R18 ;  /* 0x00000012130c723e */ /* 0x002fe200000010ff */
[----:B----4-:R-:W-:Y:S01]  /*c6d0*/  @!P1 FADD.FTZ R30, R30, 1 ;  /* 0x3f8000001e1e9421 */ /* 0x010fe20000010000 */
[----:B------:R-:W1:Y:S01]  /*c6e0*/  LDS.128 R48, [R94.X16+0x200] ;  /* 0x000200005e307984 */ /* 0x000e62000000cc00 */
[----:B------:R-:W-:Y:S02]  /*c6f0*/  F2FP.BF16.PACK_AB R15, R27, R24 ;  /* 0x000000181b0f723e */ /* 0x000fe400000010ff */
[----:B------:R-:W3:Y:S01]  /*c700*/  @!P2 MUFU.EX2 R43, R43 ;  /* 0x0000002b002ba308 */ /* 0x000ee20000000800 */
[----:B------:R-:W-:Y:S02]  /*c710*/  F2FP.BF16.PACK_AB R14, R23, R22 ;  /* 0x00000016170e723e */ /* 0x000fe400000010ff */
[----:B------:R-:W-:Y:S01]  /*c720*/  F2FP.BF16.PACK_AB R13, R21, R20 ;  /* 0x00000014150d723e */ /* 0x000fe200000010ff */
[----:B0-----:R-:W-:-:S04]  /*c730*/  @!P3 FADD.FTZ R47, R47, 1 ;  /* 0x3f8000002f2fb421 */ /* 0x001fc80000010000 */
[----:B------:R-:W0:Y:S01]  /*c740*/  @!P1 MUFU.RCP R3, R30 ;  /* 0x0000001e00039308 */ /* 0x000e220000001000 */
[----:B---3--:R-:W-:-:S07]  /*c750*/  @!P2 FADD.FTZ R43, R43, 1 ;  /* 0x3f8000002b2ba421 */ /* 0x008fce0000010000 */
[----:B------:R-:W3:Y:S01]  /*c760*/  @!P3 MUFU.RCP R2, R47 ;  /* 0x0000002f0002b308 */ /* 0x000ee20000001000 */
[----:B0-----:R-:W-:-:S07]  /*c770*/  @!P1 FMUL.FTZ R32, R32, R3 ;  /* 0x0000000320209220 */ /* 0x001fce0000410000 */
[----:B------:R-:W0:Y:S01]  /*c780*/  @!P0 MUFU.RCP R0, R0 ;  /* 0x0000000000008308 */ /* 0x000e220000001000 */
[----:B------:R-:W-:-:S04]  /*c790*/  IADD3 R98, P1, R98, -0x1000, RZ ;  /* 0xfffff00062627810 */ /* 0x000fc80007f3e0ff */
[----:B------:R-:W-:Y:S01]  /*c7a0*/  IADD3.X R97, R97, -0x1, RZ, P1, !PT ;  /* 0xffffffff61617810 */ /* 0x000fe20000ffe4ff */
[----:B---3--:R-:W-:Y:S02]  /*c7b0*/  @!P3 FMUL.FTZ R35, R35, R2 ;  /* 0x000000022323b220 */ /* 0x008fe40000410000 */
[----:B------:R-:W3:Y:S01]  /*c7c0*/  @!P4 MUFU.RCP R46, R46 ;  /* 0x0000002e002ec308 */ /* 0x000ee20000001000 */
[----:B------:R-:W-:-:S05]  /*c7d0*/  IMAD.WIDE R2, R53, 0x10, R40 ;  /* 0x0000001035027825 */ /* 0x000fca00078e0228 */
[----:B--2---:R-:W-:Y:S02]  /*c7e0*/  STG.E.128 [R2.64], R8 ;  /* 0x0000000802007986 */ /* 0x004fe4000c101d10 */
[----:B------:R-:W2:Y:S01]  /*c7f0*/  @!P5 MUFU.RCP R25, R25 ;  /* 0x000000190019d308 */ /* 0x000ea20000001000 */
[----:B0-----:R-:W-:Y:S01]  /*c800*/  @!P0 FMUL.FTZ R31, R31, R0 ;  /* 0x000000001f1f8220 */ /* 0x001fe20000410000 */
[----:B-1----:R0:W-:Y:S01]  /*c810*/  STG.E.128 [R2.64+0x200], R48 ;  /* 0x0002003002007986 */ /* 0x0021e2000c101d10 */
[----:B------:R-:W-:-:S03]  /*c820*/  FADD.FTZ R0, R18, R101 ;  /* 0x0000006512007221 */ /* 0x000fc60000010000 */
[----:B------:R-:W-:Y:S01]  /*c830*/  BAR.SYNC.DEFER_BLOCKING 0x0 ;  /* 0x0000000000007b1d */ /* 0x000fe20000010000 */
[----:B------:R-:W-:Y:S02]  /*c840*/  FADD.FTZ R5, R0, R19 ;  /* 0x0000001300057221 */ /* 0x000fe40000010000 */
[----:B---3--:R-:W-:Y:S02]  /*c850*/  @!P4 FMUL.FTZ R29, R29, R46 ;  /* 0x0000002e1d1dc220 */ /* 0x008fe40000410000 */
[----:B------:R-:W-:Y:S01]  /*c860*/  FADD.FTZ R20, R5, R20 ;  /* 0x0000001405147221 */ /* 0x000fe20000010000 */
[----:B------:R-:W1:Y:S01]  /*c870*/  @!P6 MUFU.RCP R42, R42 ;  /* 0x0000002a002ae308 */ /* 0x000e620000001000 */
[----:B------:R-:W-:Y:S01]  /*c880*/  IMAD R5, R107, c[0x0][0x2f8], RZ ;  /* 0x0000be006b057a24 */ /* 0x000fe200078e02ff */
[----:B------:R-:W-:Y:S01]  /*c890*/  F2FP.BF16.PACK_AB R16, R29, R26 ;  /* 0x0000001a1d10723e */ /* 0x000fe200000010ff */
[----:B------:R-:W-:Y:S02]  /*c8a0*/  FADD.FTZ R21, R20, R21 ;  /* 0x0000001514157221 */ /* 0x000fe40000010000 */
[----:B--2---:R-:W-:-:S02]  /*c8b0*/  @!P5 FMUL.FTZ R28, R28, R25 ;  /* 0x000000191c1cd220 */ /* 0x004fc40000410000 */
[----:B------:R-:W-:Y:S01]  /*c8c0*/  IMAD R5, R108, c[0x0][0x2fc], R5 ;  /* 0x0000bf006c057a24 */ /* 0x000fe200078e0205 */
[----:B------:R-:W2:Y:S01]  /*c8d0*/  @!P2 MUFU.RCP R43, R43 ;  /* 0x0000002b002ba308 */ /* 0x000ea20000001000 */
[----:B------:R-:W-:Y:S01]  /*c8e0*/  FADD.FTZ R22, R21, R22 ;  /* 0x0000001615167221 */ /* 0x000fe20000010000 */
[----:B------:R-:W-:Y:S01]  /*c8f0*/  F2FP.BF16.PACK_AB R17, R31, R28 ;  /* 0x0000001c1f11723e */ /* 0x000fe200000010ff */
[----:B0-----:R-:W-:Y:S01]  /*c900*/  IMAD R3, R109, c[0x0][0x300], RZ ;  /* 0x0000c0006d037a24 */ /* 0x001fe200078e02ff */
[----:B------:R-:W-:Y:S01]  /*c910*/  IADD3 R45, R45, R5, RZ ;  /* 0x000000052d2d7210 */ /* 0x000fe20007ffe0ff */
[----:B------:R-:W-:Y:S02]  /*c920*/  FADD.FTZ R23, R22, R23 ;  /* 0x0000001716177221 */ /* 0x000fe40000010000 */
[C---:B------:R-:W-:Y:S02]  /*c930*/  IMAD R5, R110.reuse, c[0x0][0x304], R3 ;  /* 0x0000c1006e057a24 */ /* 0x040fe400078e0203 */
[----:B-1----:R-:W-:Y:S01]  /*c940*/  @!P6 FMUL.FTZ R33, R33, R42 ;  /* 0x0000002a2121e220 */ /* 0x002fe20000410000 */
[----:B------:R-:W-:Y:S01]  /*c950*/  STS.128 [R4.X16], R12 ;  /* 0x0000000c04007388 */ /* 0x000fe2000000cc00 */
[----:B------:R-:W-:-:S03]  /*c960*/  IMAD.WIDE.U32 R2, R110, c[0x0][0x300], R44 ;  /* 0x0000c0006e027a25 */ /* 0x000fc600078e002c */
[----:B------:R-:W-:Y:S01]  /*c970*/  F2FP.BF16.PACK_AB R18, R33, R32 ;  /* 0x000000202112723e */ /* 0x000fe200000010ff */
[----:B------:R-:W-:Y:S01]  /*c980*/  FADD.FTZ R24, R23, R24 ;  /* 0x0000001817187221 */ /* 0x000fe20000010000 */
[----:B------:R-:W-:Y:S01]  /*c990*/  IADD3 R3, R3, R5, RZ ;  /* 0x0000000503037210 */ /* 0x000fe20007ffe0ff */
[----:B--2---:R-:W-:Y:S02]  /*c9a0*/  @!P2 FMUL.FTZ R34, R34, R43 ;  /* 0x0000002b2222a220 */ /* 0x004fe40000410000 */
[----:B------:R-:W-:-:S03]  /*c9b0*/  FADD.FTZ R27, R24, R27 ;  /* 0x0000001b181b7221 */ /* 0x000fc60000010000 */
[----:B------:R-:W-:Y:S01]  /*c9c0*/  F2FP.BF16.PACK_AB R19, R35, R34 ;  /* 0x000000222313723e */ /* 0x000fe200000010ff */
[----:B------:R-:W-:-:S04]  /*c9d0*/  FADD.FTZ R26, R27, R26 ;  /* 0x0000001a1b1a7221 */ /* 0x000fc80000010000 */
[----:B------:R0:W-:Y:S01]  /*c9e0*/  STS.128 [R4.X16+0x10], R16 ;  /* 0x0000101004007388 */ /* 0x0001e2000000cc00 */
[----:B------:R-:W-:-:S06]  /*c9f0*/  NOP ;  /* 0x0000000000007918 */ /* 0x000fcc0000000000 */
[----:B------:R-:W1:Y:S01]  /*ca00*/  LDS.128 R36, [R94.X16] ;  /* 0x000000005e247984 */ /* 0x000e62000000cc00 */
[----:B------:R-:W-:-:S03]  /*ca10*/  FADD.FTZ R29, R26, R29 ;  /* 0x0000001d1a1d7221 */ /* 0x000fc60000010000 */
[----:B------:R-:W2:Y:S01]  /*ca20*/  LDS.128 R40, [R94.X16+0x200] ;  /* 0x000200005e287984 */ /* 0x000ea2000000cc00 */
[----:B------:R-:W-:Y:S01]  /*ca30*/  FADD.FTZ R28, R29, R28 ;  /* 0x0000001c1d1c7221 */ /* 0x000fe20000010000 */
[----:B0-----:R-:W-:-:S03]  /*ca40*/  LEA R4, P0, R2, c[0x0][0x340], 0x1 ;  /* 0x0000d00002047a11 */ /* 0x001fc600078008ff */
[----:B------:R-:W-:Y:S01]  /*ca50*/  FADD.FTZ R31, R28, R31 ;  /* 0x0000001f1c1f7221 */ /* 0x000fe20000010000 */
[----:B------:R-:W-:-:S03]  /*ca60*/  LEA.HI.X R5, R2, c[0x0][0x344], R3, 0x1, P0 ;  /* 0x0000d10002057a11 */ /* 0x000fc600000f0c03 */
[----:B------:R-:W-:Y:S01]  /*ca70*/  FADD.FTZ R32, R31, R32 ;  /* 0x000000201f207221 */ /* 0x000fe20000010000 */
[----:B------:R-:W-:Y:S02]  /*ca80*/  ISETP.GT.AND P0, PT, R96, 0x1, PT ;  /* 0x000000016000780c */ /* 0x000fe40003f04270 */
[----:B------:R-:W-:Y:S01]  /*ca90*/  MOV R96, R54 ;  /* 0x0000003600607202 */ /* 0x000fe20000000f00 */
[----:B------:R-:W-:-:S04]  /*caa0*/  IMAD.WIDE R2, R53, 0x10, R4 ;  /* 0x0000001035027825 */ /* 0x000fc800078e0204 */
[----:B------:R-:W-:-:S04]  /*cab0*/  FADD.FTZ R33, R32, R33 ;  /* 0x0000002120217221 */ /* 0x000fc80000010000 */
[----:B------:R-:W-:-:S04]  /*cac0*/  FADD.FTZ R34, R33, R34 ;  /* 0x0000002221227221 */ /* 0x000fc80000010000 */
[----:B------:R-:W-:Y:S01]  /*cad0*/  FADD.FTZ R101, R34, R35 ;  /* 0x0000002322657221 */ /* 0x000fe20000010000 */
[----:B-1----:R0:W-:Y:S04]  /*cae0*/  STG.E.128 [R2.64], R36 ;  /* 0x0000002402007986 */ /* 0x0021e8000c101d10 */
[----:B--2---:R0:W-:Y:S02]  /*caf0*/  STG.E.128 [R2.64+0x200], R40 ;  /* 0x0002002802007986 */ /* 0x0041e4000c101d10 */
[----:B0-----:R-:W-:Y:S01]  /*cb00*/  @!P0 CALL.REL.NOINC `(.L_x_6673) ;  /* 0x0000001000008944 */ /* 0x001fe20003c00000 */
[----:B------:R-:W-:Y:S05]  /*cb10*/  BRA `(.L_x_6808) ;  /* 0xffff3d0000007947 */ /* 0x000fea000383ffff */
.L_x_6673:
        /* <DEDUP_REMOVED lines=29> */
.L_x_6810:
[----:B------:R-:W-:Y:S05]  /*ccf0*/  BSYNC B0 ;  /* 0x0000000000007941 */ /* 0x000fea0003800000 */
.L_x_6809:
        /* <DEDUP_REMOVED lines=28> */
.L_x_6812:
[----:B------:R-:W4:Y:S02]  /*cec0*/  S2R R13, SR_TID.X ;  /* 0x00000000000d7919 */ /* 0x000f240000002100 */
.L_x_6813:
[----:B------:R-:W-:Y:S05]  /*ced0*/  BSYNC B0 ;  /* 0x0000000000007941 */ /* 0x000fea0003800000 */
.L_x_6811:
        /* <DEDUP_REMOVED lines=10> */
.L_x_6814:
        /* <DEDUP_REMOVED lines=28> */
.L_x_6711:
[----:B------:R-:W-:Y:S01]  /*d140*/  HFMA2.MMA R223, -RZ, RZ, 0, 5.9604644775390625e-08 ;  /* 0x00000001ffdf7435 */ /* 0x000fe200000001ff */
[----:B------:R-:W-:-:S02]  /*d150*/  MOV R224, R70 ;  /* 0x0000004600e07202 */ /* 0x000fc40000000f00 */
[----:B------:R-:W-:Y:S02]  /*d160*/  MOV R222, RZ ;  /* 0x000000ff00de7202 */ /* 0x000fe40000000f00 */
[----:B------:R-:W-:Y:S02]  /*d170*/  MOV R71, 0xffffffff ;  /* 0xffffffff00477802 */ /* 0x000fe40000000f00 */
[----:B------:R-:W-:Y:S02]  /*d180*/  MOV R68, 0xd1a0 ;  /* 0x0000d1a000447802 */ /* 0x000fe40000000f00 */
[----:B-----5:R-:W-:Y:S05]  /*d190*/  CALL.REL.NOINC `($__internal_164_$__cuda_sm70_shflsync_up) ;  /* 0x00001e4000007944 */ /* 0x020fea0003c00000 */
[----:B-1----:R-:W-:Y:S01]  /*d1a0*/  MOV R73, R71 ;  /* 0x0000004700497202 */ /* 0x002fe20000000f00 */
[----:B0-----:R-:W-:Y:S05]  /*d1b0*/  BRA `(.L_x_6815) ;  /* 0xffff860000007947 */ /* 0x001fea000383ffff */
.L_x_6712:
[----:B------:R-:W-:Y:S01]  /*d1c0*/  HFMA2.MMA R223, -RZ, RZ, 0, 5.9604644775390625e-08 ;  /* 0x00000001ffdf7435 */ /* 0x000fe200000001ff */
[----:B------:R-:W-:Y:S02]  /*d1d0*/  MOV R224, R72 ;  /* 0x0000004800e07202 */ /* 0x000fe40000000f00 */
[----:B------:R-:W-:Y:S02]  /*d1e0*/  MOV R222, RZ ;  /* 0x000000ff00de7202 */ /* 0x000fe40000000f00 */
[----:B------:R-:W-:-:S02]  /*d1f0*/  MOV R71, 0xffffffff ;  /* 0xffffffff00477802 */ /* 0x000fc40000000f00 */
[----:B------:R-:W-:Y:S02]  /*d200*/  MOV R68, 0xd220 ;  /* 0x0000d22000447802 */ /* 0x000fe40000000f00 */
[----:B01---5:R-:W-:Y:S05]  /*d210*/  CALL.REL.NOINC `($__internal_164_$__cuda_sm70_shflsync_up) ;  /* 0x00001dc000007944 */ /* 0x023fea0003c00000 */
[----:B0-----:R-:W-:Y:S01]  /*d220*/  HFMA2.MMA R223, -RZ, RZ, 0, 5.9604644775390625e-08 ;  /* 0x00000001ffdf7435 */ /* 0x001fe200000001ff */
[----:B-1----:R-:W-:Y:S02]  /*d230*/  MOV R225, R71 ;  /* 0x0000004700e17202 */ /* 0x002fe40000000f00 */
[----:B------:R-:W-:Y:S02]  /*d240*/  MOV R224, R74 ;  /* 0x0000004a00e07202 */ /* 0x000fe40000000f00 */
[----:B------:R-:W-:Y:S02]  /*d250*/  MOV R222, RZ ;  /* 0x000000ff00de7202 */ /* 0x000fe40000000f00 */
[----:B------:R-:W-:Y:S02]  /*d260*/  MOV R71, 0xffffffff ;  /* 0xffffffff00477802 */ /* 0x000fe40000000f00 */
[----:B------:R-:W-:Y:S02]  /*d270*/  MOV R68, 0xd290 ;  /* 0x0000d29000447802 */ /* 0x000fe40000000f00 */
[----:B------:R-:W-:Y:S05]  /*d280*/  CALL.REL.NOINC `($__internal_164_$__cuda_sm70_shflsync_up) ;  /* 0x00001d5000007944 */ /* 0x000fea0003c00000 */
[----:B0-----:R-:W-:Y:S01]  /*d290*/  HFMA2.MMA R223, -RZ, RZ, 0, 5.9604644775390625e-08 ;  /* 0x00000001ffdf7435 */ /* 0x001fe200000001ff */
[----:B-1----:R-:W-:-:S02]  /*d2a0*/  MOV R227, R71 ;  /* 0x0000004700e37202 */ /* 0x002fc40000000f00 */
[----:B------:R-:W-:Y:S02]  /*d2b0*/  MOV R224, R75 ;  /* 0x0000004b00e07202 */ /* 0x000fe40000000f00 */
[----:B------:R-:W-:Y:S02]  /*d2c0*/  MOV R222, RZ ;  /* 0x000000ff00de7202 */ /* 0x000fe40000000f00 */
[----:B------:R-:W-:Y:S02]  /*d2d0*/  MOV R71, 0xffffffff ;  /* 0xffffffff00477802 */ /* 0x000fe40000000f00 */
[----:B------:R-:W-:Y:S02]  /*d2e0*/  MOV R68, 0xd300 ;  /* 0x0000d30000447802 */ /* 0x000fe40000000f00 */
[----:B------:R-:W-:Y:S05]  /*d2f0*/  CALL.REL.NOINC `($__internal_164_$__cuda_sm70_shflsync_up) ;  /* 0x00001ce000007944 */ /* 0x000fea0003c00000 */
[C---:B0-----:R-:W-:Y:S01]  /*d300*/  FMUL.FTZ R223, R72.reuse, R227 ;  /* 0x000000e348df7220 */ /* 0x041fe20000410000 */
[----:B------:R-:W-:Y:S01]  /*d310*/  ISETP.GE.AND P0, PT, R99, 0x1, PT ;  /* 0x000000016300780c */ /* 0x000fe20003f06270 */
[C---:B-1----:R-:W-:Y:S02]  /*d320*/  FMUL.FTZ R222, R72.reuse, R71 ;  /* 0x0000004748de7220 */ /* 0x042fe40000410000 */
[----:B------:R-:W-:-:S02]  /*d330*/  FMUL.FTZ R68, R72, R225 ;  /* 0x000000e148447220 */ /* 0x000fc40000410000 */
[----:B------:R-:W-:Y:S02]  /*d340*/  FMUL.FTZ R69, R72, R73 ;  /* 0x0000004948457220 */ /* 0x000fe40000410000 */
[C---:B------:R-:W-:Y:S01]  /*d350*/  FFMA.FTZ R224, R70.reuse, R71, R223 ;  /* 0x0000004746e07223 */ /* 0x040fe200000100df */
[----:B------:R-:W-:Y:S01]  /*d360*/  HFMA2.MMA R223, -RZ, RZ, 0, 1.1920928955078125e-07 ;  /* 0x00000002ffdf7435 */ /* 0x000fe200000001ff */
[C---:B------:R-:W-:Y:S01]  /*d370*/  FFMA.FTZ R227, R70.reuse, R227, -R222 ;  /* 0x000000e346e37223 */ /* 0x040fe200000108de */
[----:B------:R-:W-:Y:S01]  /*d380*/  MOV R222, RZ ;  /* 0x000000ff00de7202 */ /* 0x000fe20000000f00 */
[C---:B------:R-:W-:Y:S01]  /*d390*/  FFMA.FTZ R73, R70.reuse, R73, -R68 ;  /* 0x0000004946497223 */ /* 0x040fe20000010844 */
[----:B------:R-:W-:Y:S01]  /*d3a0*/  MOV R71, 0xffffffff ;  /* 0xffffffff00477802 */ /* 0x000fe20000000f00 */
[C---:B------:R-:W-:Y:S01]  /*d3b0*/  FADD.FTZ R224, R75.reuse, R224 ;  /* 0x000000e04be07221 */ /* 0x040fe20000010000 */
[----:B------:R-:W-:Y:S01]  /*d3c0*/  MOV R68, 0xd450 ;  /* 0x0000d45000447802 */ /* 0x000fe20000000f00 */
[C---:B------:R-:W-:Y:S01]  /*d3d0*/  FFMA.FTZ R69, R70.reuse, R225, R69 ;  /* 0x000000e146457223 */ /* 0x040fe20000010045 */
[----:B------:R-:W-:Y:S01]  /*d3e0*/  FSEL R225, R70, R73, !P0 ;  /* 0x0000004946e17208 */ /* 0x000fe20004000000 */
[----:B------:R-:W-:Y:S01]  /*d3f0*/  FADD.FTZ R227, R74, R227 ;  /* 0x000000e34ae37221 */ /* 0x000fe20000010000 */
[----:B------:R-:W-:-:S02]  /*d400*/  FSEL R75, R75, R224, !P0 ;  /* 0x000000e04b4b7208 */ /* 0x000fc40004000000 */
[----:B------:R-:W-:Y:S02]  /*d410*/  FSEL R226, R72, R69, !P0 ;  /* 0x0000004548e27208 */ /* 0x000fe40004000000 */
[----:B------:R-:W-:Y:S02]  /*d420*/  FSEL R74, R74, R227, !P0 ;  /* 0x000000e34a4a7208 */ /* 0x000fe40004000000 */
[----:B------:R-:W-:Y:S02]  /*d430*/  MOV R224, R225 ;  /* 0x000000e100e07202 */ /* 0x000fe40000000f00 */
[----:B------:R-:W-:Y:S05]  /*d440*/  CALL.REL.NOINC `($__internal_164_$__cuda_sm70_shflsync_up) ;  /* 0x00001b9000007944 */ /* 0x000fea0003c00000 */
[----:B0-----:R-:W-:Y:S01]  /*d450*/  HFMA2.MMA R223, -RZ, RZ, 0, 1.1920928955078125e-07 ;  /* 0x00000002ffdf7435 */ /* 0x001fe200000001ff */
[----:B-1----:R-:W-:Y:S02]  /*d460*/  MOV R70, R71 ;  /* 0x0000004700467202 */ /* 0x002fe40000000f00 */
[----:B------:R-:W-:Y:S02]  /*d470*/  MOV R224, R226 ;  /* 0x000000e200e07202 */ /* 0x000fe40000000f00 */
[----:B------:R-:W-:Y:S02]  /*d480*/  MOV R222, RZ ;  /* 0x000000ff00de7202 */ /* 0x000fe40000000f00 */
[----:B------:R-:W-:-:S02]  /*d490*/  MOV R71, 0xffffffff ;  /* 0xffffffff00477802 */ /* 0x000fc40000000f00 */
[----:B------:R-:W-:Y:S02]  /*d4a0*/  MOV R68, 0xd4c0 ;  /* 0x0000d4c000447802 */ /* 0x000fe40000000f00 */
[----:B------:R-:W-:Y:S05]  /*d4b0*/  CALL.REL.NOINC `($__internal_164_$__cuda_sm70_shflsync_up) ;  /* 0x00001b2000007944 */ /* 0x000fea0003c00000 */
[----:B0-----:R-:W-:Y:S01]  /*d4c0*/  HFMA2.MMA R223, -RZ, RZ, 0, 1.1920928955078125e-07 ;  /* 0x00000002ffdf7435 */ /* 0x001fe200000001ff */
[----:B-1----:R-:W-:Y:S02]  /*d4d0*/  MOV R72, R71 ;  /* 0x0000004700487202 */ /* 0x002fe40000000f00 */
[----:B------:R-:W-:Y:S02]  /*d4e0*/  MOV R224, R74 ;  /* 0x0000004a00e07202 */ /* 0x000fe40000000f00 */
[----:B------:R-:W-:Y:S02]  /*d4f0*/  MOV R222, RZ ;  /* 0x000000ff00de7202 */ /* 0x000fe40000000f00 */
[----:B------:R-:W-:Y:S02]  /*d500*/  MOV R71, 0xffffffff ;  /* 0xffffffff00477802 */ /* 0x000fe40000000f00 */
[----:B------:R-:W-:Y:S02]  /*d510*/  MOV R68, 0xd530 ;  /* 0x0000d53000447802 */ /* 0x000fe40000000f00 */
[----:B------:R-:W-:Y:S05]  /*d520*/  CALL.REL.NOINC `($__internal_164_$__cuda_sm70_shflsync_up) ;  /* 0x00001ab000007944 */ /* 0x000fea0003c00000 */
[----:B0-----:R-:W-:Y:S01]  /*d530*/  HFMA2.MMA R223, -RZ, RZ, 0, 1.1920928955078125e-07 ;  /* 0x00000002ffdf7435 */ /* 0x001fe200000001ff */
[----:B-1----:R-:W-:-:S02]  /*d540*/  MOV R73, R71 ;  /* 0x0000004700497202 */ /* 0x002fc40000000f00 */
[----:B------:R-:W-:Y:S02]  /*d550*/  MOV R224, R75 ;  /* 0x0000004b00e07202 */ /* 0x000fe40000000f00 */
[----:B------:R-:W-:Y:S02]  /*d560*/  MOV R222, RZ ;  /* 0x000000ff00de7202 */ /* 0x000fe40000000f00 */
[----:B------:R-:W-:Y:S02]  /*d570*/  MOV R71, 0xffffffff ;  /* 0xffffffff00477802 */ /* 0x000fe40000000f00 */
[----:B------:R-:W-:Y:S02]  /*d580*/  MOV R68, 0xd5a0 ;  /* 0x0000d5a000447802 */ /* 0x000fe40000000f00 */
[----:B------:R-:W-:Y:S05]  /*d590*/  CALL.REL.NOINC `($__internal_164_$__cuda_sm70_shflsync_up) ;  /* 0x00001a4000007944 */ /* 0x000fea0003c00000 */
        /* <DEDUP_REMOVED lines=17> */
[----:B------:R-:W-:Y:S05]  /*d6b0*/  CALL.REL.NOINC `($__internal_164_$__cuda_sm70_shflsync_up) ;  /* 0x0000192000007944 */ /* 0x000fea0003c00000 */
[----:B0-----:R-:W-:Y:S01]  /*d6c0*/  HFMA2.MMA R223, -RZ, RZ, 0, 2.384185791015625e-07 ;  /* 0x00000004ffdf7435 */ /* 0x001fe200000001ff */
[----:B-1----:R-:W-:Y:S02]  /*d6d0*/  MOV R70, R71 ;  /* 0x0000004700467202 */ /* 0x002fe40000000f00 */
[----:B------:R-:W-:Y:S02]  /*d6e0*/  MOV R224, R226 ;  /* 0x000000e200e07202 */ /* 0x000fe40000000f00 */
[----:B------:R-:W-:Y:S02]  /*d6f0*/  MOV R222, RZ ;  /* 0x000000ff00de7202 */ /* 0x000fe40000000f00 */
[----:B------:R-:W-:Y:S02]  /*d700*/  MOV R71, 0xffffffff ;  /* 0xffffffff00477802 */ /* 0x000fe40000000f00 */
[----:B------:R-:W-:Y:S02]  /*d710*/  MOV R68, 0xd730 ;  /* 0x0000d73000447802 */ /* 0x000fe40000000f00 */
[----:B------:R-:W-:Y:S05]  /*d720*/  CALL.REL.NOINC `($__internal_164_$__cuda_sm70_shflsync_up) ;  /* 0x000018b000007944 */ /* 0x000fea0003c00000 */
[----:B0-----:R-:W-:Y:S01]  /*d730*/  HFMA2.MMA R223, -RZ, RZ, 0, 2.384185791015625e-07 ;  /* 0x00000004ffdf7435 */ /* 0x001fe200000001ff */
[----:B-1----:R-:W-:-:S02]  /*d740*/  MOV R72, R71 ;  /* 0x0000004700487202 */ /* 0x002fc40000000f00 */
[----:B------:R-:W-:Y:S02]  /*d750*/  MOV R224, R74 ;  /* 0x0000004a00e07202 */ /* 0x000fe40000000f00 */
[----:B------:R-:W-:Y:S02]  /*d760*/  MOV R222, RZ ;  /* 0x000000ff00de7202 */ /* 0x000fe40000000f00 */
[----:B------:R-:W-:Y:S02]  /*d770*/  MOV R71, 0xffffffff ;  /* 0xffffffff00477802 */ /* 0x000fe40000000f00 */
[----:B------:R-:W-:Y:S02]  /*d780*/  MOV R68, 0xd7a0 ;  /* 0x0000d7a000447802 */ /* 0x000fe40000000f00 */
[----:B------:R-:W-:Y:S05]  /*d790*/  CALL.REL.NOINC `($__internal_164_$__cuda_sm70_shflsync_up) ;  /* 0x0000184000007944 */ /* 0x000fea0003c00000 */
[----:B0-----:R-:W-:Y:S01]  /*d7a0*/  HFMA2.MMA R223, -RZ, RZ, 0, 2.384185791015625e-07 ;  /* 0x00000004ffdf7435 */ /* 0x001fe200000001ff */
[----:B-1----:R-:W-:Y:S02]  /*d7b0*/  MOV R73, R71 ;  /* 0x0000004700497202 */ /* 0x002fe40000000f00 */
[----:B------:R-:W-:Y:S02]  /*d7c0*/  MOV R224, R75 ;  /* 0x0000004b00e07202 */ /* 0x000fe40000000f00 */
[----:B------:R-:W-:-:S02]  /*d7d0*/  MOV R222, RZ ;  /* 0x000000ff00de7202 */ /* 0x000fc40000000f00 */
[----:B------:R-:W-:Y:S02]  /*d7e0*/  MOV R71, 0xffffffff ;  /* 0xffffffff00477802 */ /* 0x000fe40000000f00 */
[----:B------:R-:W-:Y:S02]  /*d7f0*/  MOV R68, 0xd810 ;  /* 0x0000d81000447802 */ /* 0x000fe40000000f00 */
[----:B------:R-:W-:Y:S05]  /*d800*/  CALL.REL.NOINC `($__internal_164_$__cuda_sm70_shflsync_up) ;  /* 0x000017d000007944 */ /* 0x000fea0003c00000 */
        /* <DEDUP_REMOVED lines=17> */
[----:B------:R-:W-:Y:S05]  /*d920*/  CALL.REL.NOINC `($__internal_164_$__cuda_sm70_shflsync_up) ;  /* 0x000016b000007944 */ /* 0x000fea0003c00000 */
[----:B0-----:R-:W-:Y:S01]  /*d930*/  HFMA2.MMA R223, -RZ, RZ, 0, 4.76837158203125e-07 ;  /* 0x00000008ffdf7435 */ /* 0x001fe200000001ff */
[----:B-1----:R-:W-:-:S02]  /*d940*/  MOV R70, R71 ;  /* 0x0000004700467202 */ /* 0x002fc40000000f00 */
[----:B------:R-:W-:Y:S02]  /*d950*/  MOV R224, R226 ;  /* 0x000000e200e07202 */ /* 0x000fe40000000f00 */
[----:B------:R-:W-:Y:S02]  /*d960*/  MOV R222, RZ ;  /* 0x000000ff00de7202 */ /* 0x000fe40000000f00 */
[----:B------:R-:W-:Y:S02]  /*d970*/  MOV R71, 0xffffffff ;  /* 0xffffffff00477802 */ /* 0x000fe40000000f00 */
[----:B------:R-:W-:Y:S02]  /*d980*/  MOV R68, 0xd9a0 ;  /* 0x0000d9a000447802 */ /* 0x000fe40000000f00 */
[----:B------:R-:W-:Y:S05]  /*d990*/  CALL.REL.NOINC `($__internal_164_$__cuda_sm70_shflsync_up) ;  /* 0x0000164000007944 */ /* 0x000fea0003c00000 */
[----:B0-----:R-:W-:Y:S01]  /*d9a0*/  HFMA2.MMA R223, -RZ, RZ, 0, 4.76837158203125e-07 ;  /* 0x00000008ffdf7435 */ /* 0x001fe200000001ff */
[----:B-1----:R-:W-:Y:S02]  /*d9b0*/  MOV R72, R71 ;  /* 0x0000004700487202 */ /* 0x002fe40000000f00 */
[----:B------:R-:W-:Y:S02]  /*d9c0*/  MOV R224, R74 ;  /* 0x0000004a00e07202 */ /* 0x000fe40000000f00 */
[----:B------:R-:W-:-:S02]  /*d9d0*/  MOV R222, RZ ;  /* 0x000000ff00de7202 */ /* 0x000fc40000000f00 */
[----:B------:R-:W-:Y:S02]  /*d9e0*/  MOV R71, 0xffffffff ;  /* 0xffffffff00477802 */ /* 0x000fe40000000f00 */
[----:B------:R-:W-:Y:S02]  /*d9f0*/  MOV R68, 0xda10 ;  /* 0x0000da1000447802 */ /* 0x000fe40000000f00 */
[----:B------:R-:W-:Y:S05]  /*da00*/  CALL.REL.NOINC `($__internal_164_$__cuda_sm70_shflsync_up) ;  /* 0x000015d000007944 */ /* 0x000fea0003c00000 */
[----:B0-----:R-:W-:Y:S01]  /*da10*/  HFMA2.MMA R223, -RZ, RZ, 0, 4.76837158203125e-07 ;  /* 0x00000008ffdf7435 */ /* 0x001fe200000001ff */
[----:B-1----:R-:W-:Y:S02]  /*da20*/  MOV R73, R71 ;  /* 0x0000004700497202 */ /* 0x002fe40000000f00 */
[----:B------:R-:W-:Y:S02]  /*da30*/  MOV R224, R75 ;  /* 0x0000004b00e07202 */ /* 0x000fe40000000f00 */
[----:B------:R-:W-:Y:S02]  /*da40*/  MOV R222, RZ ;  /* 0x000000ff00de7202 */ /* 0x000fe40000000f00 */
[----:B------:R-:W-:Y:S02]  /*da50*/  MOV R71, 0xffffffff ;  /* 0xffffffff00477802 */ /* 0x000fe40000000f00 */
[----:B------:R-:W-:-:S02]  /*da60*/  MOV R68, 0xda80 ;  /* 0x0000da8000447802 */ /* 0x000fc40000000f00 */
[----:B------:R-:W-:Y:S05]  /*da70*/  CALL.REL.NOINC `($__internal_164_$__cuda_sm70_shflsync_up) ;  /* 0x0000156000007944 */ /* 0x000fea0003c00000 */
        /* <DEDUP_REMOVED lines=19> */
[----:B------:R-:W-:Y:S05]  /*dbb0*/  CALL.REL.NOINC `($__internal_164_$__cuda_sm70_shflsync_up) ;  /* 0x0000142000007944 */ /* 0x000fea0003c00000 */
[----:B0-----:R-:W-:Y:S01]  /*dbc0*/  HFMA2.MMA R223, -RZ, RZ, 0, 9.5367431640625e-07 ;  /* 0x00000010ffdf7435 */ /* 0x001fe200000001ff */
[----:B-1----:R-:W-:Y:S02]  /*dbd0*/  MOV R225, R71 ;  /* 0x0000004700e17202 */ /* 0x002fe40000000f00 */
[----:B------:R-:W-:Y:S02]  /*dbe0*/  MOV R224, R72 ;  /* 0x0000004800e07202 */ /* 0x000fe40000000f00 */
[----:B------:R-:W-:Y:S02]  /*dbf0*/  MOV R222, RZ ;  /* 0x000000ff00de7202 */ /* 0x000fe40000000f00 */
[----:B------:R-:W-:-:S02]  /*dc00*/  MOV R71, 0xffffffff ;  /* 0xffffffff00477802 */ /* 0x000fc40000000f00 */
[----:B------:R-:W-:Y:S02]  /*dc10*/  MOV R68, 0xdc30 ;  /* 0x0000dc3000447802 */ /* 0x000fe40000000f00 */
[----:B------:R-:W-:Y:S05]  /*dc20*/  CALL.REL.NOINC `($__internal_164_$__cuda_sm70_shflsync_up) ;  /* 0x000013b000007944 */ /* 0x000fea0003c00000 */
[----:B0-----:R-:W-:Y:S01]  /*dc30*/  HFMA2.MMA R223, -RZ, RZ, 0, 9.5367431640625e-07 ;  /* 0x00000010ffdf7435 */ /* 0x001fe200000001ff */
[----:B-1----:R-:W-:Y:S02]  /*dc40*/  MOV R227, R71 ;  /* 0x0000004700e37202 */ /* 0x002fe40000000f00 */
[----:B------:R-:W-:Y:S02]  /*dc50*/  MOV R224, R74 ;  /* 0x0000004a00e07202 */ /* 0x000fe40000000f00 */
[----:B------:R-:W-:Y:S02]  /*dc60*/  MOV R222, RZ ;  /* 0x000000ff00de7202 */ /* 0x000fe40000000f00 */
[----:B------:R-:W-:Y:S02]  /*dc70*/  MOV R71, 0xffffffff ;  /* 0xffffffff00477802 */ /* 0x000fe40000000f00 */
[----:B------:R-:W-:Y:S02]  /*dc80*/  MOV R68, 0xdca0 ;  /* 0x0000dca000447802 */ /* 0x000fe40000000f00 */
[----:B------:R-:W-:Y:S05]  /*dc90*/  CALL.REL.NOINC `($__internal_164_$__cuda_sm70_shflsync_up) ;  /* 0x0000134000007944 */ /* 0x000fea0003c00000 */
[----:B0-----:R-:W-:Y:S01]  /*dca0*/  HFMA2.MMA R223, -RZ, RZ, 0, 9.5367431640625e-07 ;  /* 0x00000010ffdf7435 */ /* 0x001fe200000001ff */
[----:B-1----:R-:W-:-:S02]  /*dcb0*/  MOV R229, R71 ;  /* 0x0000004700e57202 */ /* 0x002fc40000000f00 */
[----:B------:R-:W-:Y:S02]  /*dcc0*/  MOV R224, R75 ;  /* 0x0000004b00e07202 */ /* 0x000fe40000000f00 */
[----:B------:R-:W-:Y:S02]  /*dcd0*/  MOV R222, RZ ;  /* 0x000000ff00de7202 */ /* 0x000fe40000000f00 */
[----:B------:R-:W-:Y:S02]  /*dce0*/  MOV R71, 0xffffffff ;  /* 0xffffffff00477802 */ /* 0x000fe40000000f00 */
[----:B------:R-:W-:Y:S02]  /*dcf0*/  MOV R68, 0xdd10 ;  /* 0x0000dd1000447802 */ /* 0x000fe40000000f00 */
[----:B------:R-:W-:Y:S05]  /*dd00*/  CALL.REL.NOINC `($__internal_164_$__cuda_sm70_shflsync_up) ;  /* 0x000012d000007944 */ /* 0x000fea0003c00000 */
[----:B01----:R-:W-:Y:S05]  /*dd10*/  BRA `(.L_x_6816) ;  /* 0xffff7ef000007947 */ /* 0x003fea000383ffff */
.L_x_6717:
[----:B------:R-:W-:Y:S01]  /*dd20*/  HFMA2.MMA R223, -RZ, RZ, 0, 5.9604644775390625e-08 ;  /* 0x00000001ffdf7435 */ /* 0x000fe200000001ff */
[----:B------:R-:W-:Y:S02]  /*dd30*/  MOV R222, RZ ;  /* 0x000000ff00de7202 */ /* 0x000fe40000000f00 */
[----:B0-----:R-:W-:Y:S02]  /*dd40*/  MOV R71, 0xffffffff ;  /* 0xffffffff00477802 */ /* 0x001fe40000000f00 */
[----:B------:R-:W-:-:S02]  /*dd50*/  MOV R68, 0xdd70 ;  /* 0x0000dd7000447802 */ /* 0x000fc40000000f00 */
[----:B-1---5:R-:W-:Y:S05]  /*dd60*/  CALL.REL.NOINC `($__internal_164_$__cuda_sm70_shflsync_up) ;  /* 0x0000127000007944 */ /* 0x022fea0003c00000 */
[----:B0-----:R-:W-:Y:S01]  /*dd70*/  HFMA2.MMA R223, -RZ, RZ, 0, 5.9604644775390625e-08 ;  /* 0x00000001ffdf7435 */ /* 0x001fe200000001ff */
[----:B-1----:R-:W-:-:S02]  /*dd80*/  MOV R70, R71 ;  /* 0x0000004700467202 */ /* 0x002fc40000000f00 */
[----:B------:R-:W-:Y:S02]  /*dd90*/  MOV R224, R75 ;  /* 0x0000004b00e07202 */ /* 0x000fe40000000f00 */
[----:B------:R-:W-:Y:S02]  /*dda0*/  MOV R222, RZ ;  /* 0x000000ff00de7202 */ /* 0x000fe40000000f00 */
[----:B------:R-:W-:Y:S02]  /*ddb0*/  MOV R71, 0xffffffff ;  /* 0xffffffff00477802 */ /* 0x000fe40000000f00 */
[----:B------:R-:W-:Y:S02]  /*ddc0*/  MOV R68, 0xdde0 ;  /* 0x0000dde000447802 */ /* 0x000fe40000000f00 */
[----:B------:R-:W-:Y:S05]  /*ddd0*/  CALL.REL.NOINC `($__internal_164_$__cuda_sm70_shflsync_up) ;  /* 0x0000120000007944 */ /* 0x000fea0003c00000 */
[----:B0-----:R-:W-:Y:S01]  /*dde0*/  HFMA2.MMA R223, -RZ, RZ, 0, 5.9604644775390625e-08 ;  /* 0x00000001ffdf7435 */ /* 0x001fe200000001ff */
[----:B-1----:R-:W-:Y:S02]  /*ddf0*/  MOV R75, R71 ;  /* 0x00000047004b7202 */ /* 0x002fe40000000f00 */
[----:B------:R-:W-:Y:S02]  /*de00*/  MOV R224, R74 ;  /* 0x0000004a00e07202 */ /* 0x000fe40000000f00 */
[----:B------:R-:W-:-:S02]  /*de10*/  MOV R222, RZ ;  /* 0x000000ff00de7202 */ /* 0x000fc40000000f00 */
[----:B------:R-:W-:Y:S02]  /*de20*/  MOV R71, 0xffffffff ;  /* 0xffffffff00477802 */ /* 0x000fe40000000f00 */
[----:B------:R-:W-:Y:S02]  /*de30*/  MOV R68, 0xde50 ;  /* 0x0000de5000447802 */ /* 0x000fe40000000f00 */
[----:B------:R-:W-:Y:S05]  /*de40*/  CALL.REL.NOINC `($__internal_164_$__cuda_sm70_shflsync_up) ;  /* 0x0000119000007944 */ /* 0x000fea0003c00000 */
[----:B0-----:R-:W-:Y:S01]  /*de50*/  HFMA2.MMA R223, -RZ, RZ, 0, 5.9604644775390625e-08 ;  /* 0x00000001ffdf7435 */ /* 0x001fe200000001ff */
[----:B-1----:R-:W-:Y:S02]  /*de60*/  MOV R74, R71 ;  /* 0x00000047004a7202 */ /* 0x002fe40000000f00 */
[----:B------:R-:W-:Y:S02]  /*de70*/  MOV R224, R73 ;  /* 0x0000004900e07202 */ /* 0x000fe40000000f00 */
[----:B------:R-:W-:Y:S02]  /*de80*/  MOV R222, RZ ;  /* 0x000000ff00de7202 */ /* 0x000fe40000000f00 */
[----:B------:R-:W-:Y:S02]  /*de90*/  MOV R71, 0xffffffff ;  /* 0xffffffff00477802 */ /* 0x000fe40000000f00 */
[----:B------:R-:W-:-:S02]  /*dea0*/  MOV R68, 0xdec0 ;  /* 0x0000dec000447802 */ /* 0x000fc40000000f00 */
[----:B------:R-:W-:Y:S05]  /*deb0*/  CALL.REL.NOINC `($__internal_164_$__cuda_sm70_shflsync_up) ;  /* 0x0000112000007944 */ /* 0x000fea0003c00000 */
[----:B0-----:R-:W-:Y:S01]  /*dec0*/  MOV R222, R70 ;  /* 0x0000004600de7202 */ /* 0x001fe20000000f00 */
[----:B------:R-:W-:Y:S01]  /*ded0*/  HFMA2.MMA R70, -RZ, RZ, 0, 0 ;  /* 0x00000000ff467435 */ /* 0x000fe200000001ff */
[----:B-1----:R-:W-:-:S02]  /*dee0*/  MOV R73, R71 ;  /* 0x0000004700497202 */ /* 0x002fc40000000f00 */
[----:B------:R-:W-:Y:S02]  /*def0*/  MOV R72, R64 ;  /* 0x0000004000487202 */ /* 0x000fe40000000f00 */
[----:B------:R-:W-:Y:S02]  /*df00*/  MOV R69, 0x1f ;  /* 0x0000001f00457802 */ /* 0x000fe40000000f00 */
[----:B------:R-:W-:Y:S02]  /*df10*/  MOV R71, 0xffffffff ;  /* 0xffffffff00477802 */ /* 0x000fe40000000f00 */
[----:B------:R-:W-:Y:S02]  /*df20*/  MOV R68, 0xdf40 ;  /* 0x0000df4000447802 */ /* 0x000fe40000000f00 */
[----:B------:R-:W-:Y:S05]  /*df30*/  CALL.REL.NOINC `($__internal_163_$__cuda_sm70_shflsync_idx_p) ;  /* 0x0000105000007944 */ /* 0x000fea0003c00000 */
[----:B0-----:R-:W-:Y:S01]  /*df40*/  HFMA2.MMA R70, -RZ, RZ, 0, 0 ;  /* 0x00000000ff467435 */ /* 0x001fe200000001ff */
[----:B-1----:R-:W-:Y:S02]  /*df50*/  MOV R64, R69 ;  /* 0x0000004500407202 */ /* 0x002fe40000000f00 */
[----:B------:R-:W-:Y:S02]  /*df60*/  MOV R72, R65 ;  /* 0x0000004100487202 */ /* 0x000fe40000000f00 */
[----:B------:R-:W-:-:S02]  /*df70*/  MOV R69, 0x1f ;  /* 0x0000001f00457802 */ /* 0x000fc40000000f00 */
[----:B------:R-:W-:Y:S02]  /*df80*/  MOV R71, 0xffffffff ;  /* 0xffffffff00477802 */ /* 0x000fe40000000f00 */
[----:B------:R-:W-:Y:S02]  /*df90*/  MOV R68, 0xdfb0 ;  /* 0x0000dfb000447802 */ /* 0x000fe40000000f00 */
[----:B------:R-:W-:Y:S05]  /*dfa0*/  CALL.REL.NOINC `($__internal_163_$__cuda_sm70_shflsync_idx_p) ;  /* 0x00000fe000007944 */ /* 0x000fea0003c00000 */
[----:B0-----:R-:W-:Y:S01]  /*dfb0*/  HFMA2.MMA R70, -RZ, RZ, 0, 0 ;  /* 0x00000000ff467435 */ /* 0x001fe200000001ff */
[----:B-1----:R-:W-:Y:S02]  /*dfc0*/  MOV R65, R69 ;  /* 0x0000004500417202 */ /* 0x002fe40000000f00 */
[----:B------:R-:W-:Y:S02]  /*dfd0*/  MOV R72, R66 ;  /* 0x0000004200487202 */ /* 0x000fe40000000f00 */
[----:B------:R-:W-:Y:S02]  /*dfe0*/  MOV R69, 0x1f ;  /* 0x0000001f00457802 */ /* 0x000fe40000000f00 */
[----:B------:R-:W-:Y:S02]  /*dff0*/  MOV R71, 0xffffffff ;  /* 0xffffffff00477802 */ /* 0x000fe40000000f00 */
[----:B------:R-:W-:-:S02]  /*e000*/  MOV R68, 0xe020 ;  /* 0x0000e02000447802 */ /* 0x000fc40000000f00 */
[----:B------:R-:W-:Y:S05]  /*e010*/  CALL.REL.NOINC `($__internal_163_$__cuda_sm70_shflsync_idx_p) ;  /* 0x00000f7000007944 */ /* 0x000fea0003c00000 */
[----:B0-----:R-:W-:Y:S01]  /*e020*/  HFMA2.MMA R70, -RZ, RZ, 0, 0 ;  /* 0x00000000ff467435 */ /* 0x001fe200000001ff */
[----:B-1----:R-:W-:-:S02]  /*e030*/  MOV R66, R69 ;  /* 0x0000004500427202 */ /* 0x002fc40000000f00 */
[----:B------:R-:W-:Y:S02]  /*e040*/  MOV R72, R67 ;  /* 0x0000004300487202 */ /* 0x000fe40000000f00 */
[----:B------:R-:W-:Y:S02]  /*e050*/  MOV R69, 0x1f ;  /* 0x0000001f00457802 */ /* 0x000fe40000000f00 */
[----:B------:R-:W-:Y:S02]  /*e060*/  MOV R71, 0xffffffff ;  /* 0xffffffff00477802 */ /* 0x000fe40000000f00 */
[----:B------:R-:W-:Y:S02]  /*e070*/  MOV R68, 0xe090 ;  /* 0x0000e09000447802 */ /* 0x000fe40000000f00 */
[----:B------:R-:W-:Y:S05]  /*e080*/  CALL.REL.NOINC `($__internal_163_$__cuda_sm70_shflsync_idx_p) ;  /* 0x00000f0000007944 */ /* 0x000fea0003c00000 */
[----:B-1----:R-:W-:Y:S01]  /*e090*/  MOV R67, R69 ;  /* 0x0000004500437202 */ /* 0x002fe20000000f00 */
[----:B0-----:R-:W-:Y:S05]  /*e0a0*/  BRA `(.L_x_6817) ;  /* 0xffff7e8000007947 */ /* 0x001fea000383ffff */
.L_x_6720:
[----:B------:R-:W-:Y:S01]  /*e0b0*/  HFMA2.MMA R72, -RZ, RZ, 0, 5.9604644775390625e-08 ;  /* 0x00000001ff487435 */ /* 0x000fe200000001ff */
[----:B------:R-:W-:Y:S02]  /*e0c0*/  MOV R75, R245 ;  /* 0x000000f5004b7202 */ /* 0x000fe40000000f00 */
[----:B------:R-:W-:-:S02]  /*e0d0*/  MOV R73, 0x1f ;  /* 0x0000001f00497802 */ /* 0x000fc40000000f00 */
[----:B------:R-:W-:Y:S02]  /*e0e0*/  MOV R238, 0xffffffff ;  /* 0xffffffff00ee7802 */ /* 0x000fe40000000f00 */
[----:B------:R-:W-:Y:S02]  /*e0f0*/  MOV R68, 0xe110 ;  /* 0x0000e11000447802 */ /* 0x000fe40000000f00 */
[----:B------:R-:W-:Y:S05]  /*e100*/  CALL.REL.NOINC `($__internal_162_$__cuda_sm70_shflsync_down) ;  /* 0x00000e4000007944 */ /* 0x000fea0003c00000 */
[----:B-1----:R-:W-:Y:S01]  /*e110*/  MOV R70, R238 ;  /* 0x000000ee00467202 */ /* 0x002fe20000000f00 */
[----:B0-----:R-:W-:Y:S05]  /*e120*/  BRA `(.L_x_6818) ;  /* 0xffff90c000007947 */ /* 0x001fea000383ffff */
.L_x_6721:
[----:B------:R-:W-:Y:S01]  /*e130*/  HFMA2.MMA R72, -RZ, RZ, 0, 5.9604644775390625e-08 ;  /* 0x00000001ff487435 */ /* 0x000fe200000001ff */
[----:B------:R-:W-:Y:S02]  /*e140*/  MOV R75, R232 ;  /* 0x000000e8004b7202 */ /* 0x000fe40000000f00 */
[----:B------:R-:W-:Y:S02]  /*e150*/  MOV R73, 0x1f ;  /* 0x0000001f00497802 */ /* 0x000fe40000000f00 */
[----:B------:R-:W-:Y:S02]  /*e160*/  MOV R238, 0xffffffff ;  /* 0xffffffff00ee7802 */ /* 0x000fe40000000f00 */
[----:B------:R-:W-:-:S02]  /*e170*/  MOV R68, 0xe190 ;  /* 0x0000e19000447802 */ /* 0x000fc40000000f00 */
[----:B01----:R-:W-:Y:S05]  /*e180*/  CALL.REL.NOINC `($__internal_162_$__cuda_sm70_shflsync_down) ;  /* 0x00000dc000007944 */ /* 0x003fea0003c00000 */
[----:B0-----:R-:W-:Y:S01]  /*e190*/  HFMA2.MMA R72, -RZ, RZ, 0, 5.9604644775390625e-08 ;  /* 0x00000001ff487435 */ /* 0x001fe200000001ff */
[----:B-1----:R-:W-:-:S02]  /*e1a0*/  MOV R71, R238 ;  /* 0x000000ee00477202 */ /* 0x002fc40000000f00 */
[----:B------:R-:W-:Y:S02]  /*e1b0*/  MOV R75, R230 ;  /* 0x000000e6004b7202 */ /* 0x000fe40000000f00 */
[----:B------:R-:W-:Y:S02]  /*e1c0*/  MOV R73, 0x1f ;  /* 0x0000001f00497802 */ /* 0x000fe40000000f00 */
[----:B------:R-:W-:Y:S02]  /*e1d0*/  MOV R238, 0xffffffff ;  /* 0xffffffff00ee7802 */ /* 0x000fe40000000f00 */
[----:B------:R-:W-:Y:S02]  /*e1e0*/  MOV R68, 0xe200 ;  /* 0x0000e20000447802 */ /* 0x000fe40000000f00 */
[----:B------:R-:W-:Y:S05]  /*e1f0*/  CALL.REL.NOINC `($__internal_162_$__cuda_sm70_shflsync_down) ;  /* 0x00000d5000007944 */ /* 0x000fea0003c00000 */
[----:B0-----:R-:W-:Y:S01]  /*e200*/  HFMA2.MMA R72, -RZ, RZ, 0, 5.9604644775390625e-08 ;  /* 0x00000001ff487435 */ /* 0x001fe200000001ff */
[----:B-1----:R-:W-:Y:S02]  /*e210*/  MOV R74, R238 ;  /* 0x000000ee004a7202 */ /* 0x002fe40000000f00 */
[----:B------:R-:W-:Y:S02]  /*e220*/  MOV R75, R246 ;  /* 0x000000f6004b7202 */ /* 0x000fe40000000f00 */
[----:B------:R-:W-:-:S02]  /*e230*/  MOV R73, 0x1f ;  /* 0x0000001f00497802 */ /* 0x000fc40000000f00 */
[----:B------:R-:W-:Y:S02]  /*e240*/  MOV R238, 0xffffffff ;  /* 0xffffffff00ee7802 */ /* 0x000fe40000000f00 */
[----:B------:R-:W-:Y:S02]  /*e250*/  MOV R68, 0xe270 ;  /* 0x0000e27000447802 */ /* 0x000fe40000000f00 */
[----:B------:R-:W-:Y:S05]  /*e260*/  CALL.REL.NOINC `($__internal_162_$__cuda_sm70_shflsync_down) ;  /* 0x00000ce000007944 */ /* 0x000fea0003c00000 */
[----:B01----:R-:W-:Y:S05]  /*e270*/  BRA `(.L_x_6819) ;  /* 0xffff8fb000007947 */ /* 0x003fea000383ffff */
.L_x_6724:
[----:B------:R-:W-:Y:S01]  /*e280*/  HFMA2.MMA R72, -RZ, RZ, 0, 1.1920928955078125e-07 ;  /* 0x00000002ff487435 */ /* 0x000fe200000001ff */
[----:B------:R-:W-:Y:S02]  /*e290*/  MOV R75, R245 ;  /* 0x000000f5004b7202 */ /* 0x000fe40000000f00 */
[----:B------:R-:W-:Y:S02]  /*e2a0*/  MOV R73, 0x1f ;  /* 0x0000001f00497802 */ /* 0x000fe40000000f00 */
[----:B0-----:R-:W-:Y:S02]  /*e2b0*/  MOV R238, 0xffffffff ;  /* 0xffffffff00ee7802 */ /* 0x001fe40000000f00 */
[----:B------:R-:W-:Y:S02]  /*e2c0*/  MOV R68, 0xe2e0 ;  /* 0x0000e2e000447802 */ /* 0x000fe40000000f00 */
[----:B-1234-:R-:W-:Y:S05]  /*e2d0*/  CALL.REL.NOINC `($__internal_162_$__cuda_sm70_shflsync_down) ;  /* 0x00000c7000007944 */ /* 0x01efea0003c00000 */
[----:B0-----:R-:W-:Y:S01]  /*e2e0*/  HFMA2.MMA R72, -RZ, RZ, 0, 1.1920928955078125e-07 ;  /* 0x00000002ff487435 */ /* 0x001fe200000001ff */
[----:B-1----:R-:W-:-:S02]  /*e2f0*/  MOV R71, R238 ;  /* 0x000000ee00477202 */ /* 0x002fc40000000f00 */
[----:B------:R-:W-:Y:S02]  /*e300*/  MOV R75, R232 ;  /* 0x000000e8004b7202 */ /* 0x000fe40000000f00 */
[----:B------:R-:W-:Y:S02]  /*e310*/  MOV R73, 0x1f ;  /* 0x0000001f00497802 */ /* 0x000fe40000000f00 */
[----:B------:R-:W-:Y:S02]  /*e320*/  MOV R238, 0xffffffff ;  /* 0xffffffff00ee7802 */ /* 0x000fe40000000f00 */
[----:B------:R-:W-:Y:S02]  /*e330*/  MOV R68, 0xe350 ;  /* 0x0000e35000447802 */ /* 0x000fe40000000f00 */
[----:B------:R-:W-:Y:S05]  /*e340*/  CALL.REL.NOINC `($__internal_162_$__cuda_sm70_shflsync_down) ;  /* 0x00000c0000007944 */ /* 0x000fea0003c00000 */
[----:B0-----:R-:W-:Y:S01]  /*e350*/  HFMA2.MMA R72, -RZ, RZ, 0, 1.1920928955078125e-07 ;  /* 0x00000002ff487435 */ /* 0x001fe200000001ff */
[----:B-1----:R-:W-:Y:S02]  /*e360*/  MOV R70, R238 ;  /* 0x000000ee00467202 */ /* 0x002fe40000000f00 */
[----:B------:R-:W-:Y:S02]  /*e370*/  MOV R75, R230 ;  /* 0x000000e6004b7202 */ /* 0x000fe40000000f00 */
[----:B------:R-:W-:-:S02]  /*e380*/  MOV R73, 0x1f ;  /* 0x0000001f00497802 */ /* 0x000fc40000000f00 */
[----:B------:R-:W-:Y:S02]  /*e390*/  MOV R238, 0xffffffff ;  /* 0xffffffff00ee7802 */ /* 0x000fe40000000f00 */
[----:B------:R-:W-:Y:S02]  /*e3a0*/  MOV R68, 0xe3c0 ;  /* 0x0000e3c000447802 */ /* 0x000fe40000000f00 */
[----:B------:R-:W-:Y:S05]  /*e3b0*/  CALL.REL.NOINC `($__internal_162_$__cuda_sm70_shflsync_down) ;  /* 0x00000b9000007944 */ /* 0x000fea0003c00000 */
[----:B0-----:R-:W-:Y:S01]  /*e3c0*/  HFMA2.MMA R72, -RZ, RZ, 0, 1.1920928955078125e-07 ;  /* 0x00000002ff487435 */ /* 0x001fe200000001ff */
[----:B-1----:R-:W-:Y:S02]  /*e3d0*/  MOV R74, R238 ;  /* 0x000000ee004a7202 */ /* 0x002fe40000000f00 */
[----:B------:R-:W-:Y:S02]  /*e3e0*/  MOV R75, R246 ;  /* 0x000000f6004b7202 */ /* 0x000fe40000000f00 */
[----:B------:R-:W-:Y:S02]  /*e3f0*/  MOV R73, 0x1f ;  /* 0x0000001f00497802 */ /* 0x000fe40000000f00 */
[----:B------:R-:W-:Y:S02]  /*e400*/  MOV R238, 0xffffffff ;  /* 0xffffffff00ee7802 */ /* 0x000fe40000000f00 */
[----:B------:R-:W-:-:S02]  /*e410*/  MOV R68, 0xe430 ;  /* 0x0000e43000447802 */ /* 0x000fc40000000f00 */
[----:B------:R-:W-:Y:S05]  /*e420*/  CALL.REL.NOINC `($__internal_162_$__cuda_sm70_shflsync_down) ;  /* 0x00000b2000007944 */ /* 0x000fea0003c00000 */
[----:B01----:R-:W-:Y:S05]  /*e430*/  BRA `(.L_x_6820) ;  /* 0xffff8f4000007947 */ /* 0x003fea000383ffff */
.L_x_6727:
[----:B------:R-:W-:Y:S01]  /*e440*/  HFMA2.MMA R72, -RZ, RZ, 0, 2.384185791015625e-07 ;  /* 0x00000004ff487435 */ /* 0x000fe200000001ff */
[----:B------:R-:W-:-:S02]  /*e450*/  MOV R75, R245 ;  /* 0x000000f5004b7202 */ /* 0x000fc40000000f00 */
[----:B------:R-:W-:Y:S02]  /*e460*/  MOV R73, 0x1f ;  /* 0x0000001f00497802 */ /* 0x000fe40000000f00 */
[----:B0-----:R-:W-:Y:S02]  /*e470*/  MOV R238, 0xffffffff ;  /* 0xffffffff00ee7802 */ /* 0x001fe40000000f00 */
[----:B------:R-:W-:Y:S02]  /*e480*/  MOV R68, 0xe4a0 ;  /* 0x0000e4a000447802 */ /* 0x000fe40000000f00 */
[----:B-1234-:R-:W-:Y:S05]  /*e490*/  CALL.REL.NOINC `($__internal_162_$__cuda_sm70_shflsync_down) ;  /* 0x00000ab000007944 */ /* 0x01efea0003c00000 */
[----:B-1----:R-:W-:Y:S01]  /*e4a0*/  MOV R71, R238 ;  /* 0x000000ee00477202 */ /* 0x002fe20000000f00 */
[----:B0-----:R-:W-:Y:S05]  /*e4b0*/  BRA `(.L_x_6821) ;  /* 0xffff8fe000007947 */ /* 0x001fea000383ffff */
.L_x_6728:
[----:B------:R-:W-:Y:S01]  /*e4c0*/  HFMA2.MMA R72, -RZ, RZ, 0, 2.384185791015625e-07 ;  /* 0x00000004ff487435 */ /* 0x000fe200000001ff */
[----:B------:R-:W-:Y:S02]  /*e4d0*/  MOV R75, R232 ;  /* 0x000000e8004b7202 */ /* 0x000fe40000000f00 */
[----:B------:R-:W-:Y:S02]  /*e4e0*/  MOV R73, 0x1f ;  /* 0x0000001f00497802 */ /* 0x000fe40000000f00 */
[----:B0-----:R-:W-:-:S02]  /*e4f0*/  MOV R238, 0xffffffff ;  /* 0xffffffff00ee7802 */ /* 0x001fc40000000f00 */
[----:B------:R-:W-:Y:S02]  /*e500*/  MOV R68, 0xe520 ;  /* 0x0000e52000447802 */ /* 0x000fe40000000f00 */
[----:B-1234-:R-:W-:Y:S05]  /*e510*/  CALL.REL.NOINC `($__internal_162_$__cuda_sm70_shflsync_down) ;  /* 0x00000a3000007944 */ /* 0x01efea0003c00000 */
[----:B0-----:R-:W-:Y:S01]  /*e520*/  HFMA2.MMA R72, -RZ, RZ, 0, 2.384185791015625e-07 ;  /* 0x00000004ff487435 */ /* 0x001fe200000001ff */
[----:B-1----:R-:W-:Y:S02]  /*e530*/  MOV R70, R238 ;  /* 0x000000ee00467202 */ /* 0x002fe40000000f00 */
[----:B------:R-:W-:Y:S02]  /*e540*/  MOV R75, R230 ;  /* 0x000000e6004b7202 */ /* 0x000fe40000000f00 */
[----:B------:R-:W-:Y:S02]  /*e550*/  MOV R73, 0x1f ;  /* 0x0000001f00497802 */ /* 0x000fe40000000f00 */
[----:B------:R-:W-:Y:S02]  /*e560*/  MOV R238, 0xffffffff ;  /* 0xffffffff00ee7802 */ /* 0x000fe40000000f00 */
[----:B------:R-:W-:Y:S02]  /*e570*/  MOV R68, 0xe590 ;  /* 0x0000e59000447802 */ /* 0x000fe40000000f00 */
[----:B------:R-:W-:Y:S05]  /*e580*/  CALL.REL.NOINC `($__internal_162_$__cuda_sm70_shflsync_down) ;  /* 0x000009c000007944 */ /* 0x000fea0003c00000 */
[----:B0-----:R-:W-:Y:S01]  /*e590*/  HFMA2.MMA R72, -RZ, RZ, 0, 2.384185791015625e-07 ;  /* 0x00000004ff487435 */ /* 0x001fe200000001ff */
[----:B-1----:R-:W-:-:S02]  /*e5a0*/  MOV R74, R238 ;  /* 0x000000ee004a7202 */ /* 0x002fc40000000f00 */
[----:B------:R-:W-:Y:S02]  /*e5b0*/  MOV R75, R246 ;  /* 0x000000f6004b7202 */ /* 0x000fe40000000f00 */
[----:B------:R-:W-:Y:S02]  /*e5c0*/  MOV R73, 0x1f ;  /* 0x0000001f00497802 */ /* 0x000fe40000000f00 */
[----:B------:R-:W-:Y:S02]  /*e5d0*/  MOV R238, 0xffffffff ;  /* 0xffffffff00ee7802 */ /* 0x000fe40000000f00 */
[----:B------:R-:W-:Y:S02]  /*e5e0*/  MOV R68, 0xe600 ;  /* 0x0000e60000447802 */ /* 0x000fe40000000f00 */
[----:B------:R-:W-:Y:S05]  /*e5f0*/  CALL.REL.NOINC `($__internal_162_$__cuda_sm70_shflsync_down) ;  /* 0x0000095000007944 */ /* 0x000fea0003c00000 */
[----:B01----:R-:W-:Y:S05]  /*e600*/  BRA `(.L_x_6822) ;  /* 0xffff8ed000007947 */ /* 0x003fea000383ffff */
.L_x_6731:
[----:B------:R-:W-:Y:S01]  /*e610*/  HFMA2.MMA R72, -RZ, RZ, 0, 4.76837158203125e-07 ;  /* 0x00000008ff487435 */ /* 0x000fe200000001ff */
[----:B------:R-:W-:Y:S02]  /*e620*/  MOV R75, R245 ;  /* 0x000000f5004b7202 */ /* 0x000fe40000000f00 */
[----:B------:R-:W-:Y:S02]  /*e630*/  MOV R73, 0x1f ;  /* 0x0000001f00497802 */ /* 0x000fe40000000f00 */
[----:B0-----:R-:W-:-:S02]  /*e640*/  MOV R238, 0xffffffff ;  /* 0xffffffff00ee7802 */ /* 0x001fc40000000f00 */
[----:B------:R-:W-:Y:S02]  /*e650*/  MOV R68, 0xe670 ;  /* 0x0000e67000447802 */ /* 0x000fe40000000f00 */
[----:B-1234-:R-:W-:Y:S05]  /*e660*/  CALL.REL.NOINC `($__internal_162_$__cuda_sm70_shflsync_down) ;  /* 0x000008e000007944 */ /* 0x01efea0003c00000 */
[----:B0-----:R-:W-:Y:S01]  /*e670*/  HFMA2.MMA R72, -RZ, RZ, 0, 4.76837158203125e-07 ;  /* 0x00000008ff487435 */ /* 0x001fe200000001ff */
[----:B-1----:R-:W-:Y:S02]  /*e680*/  MOV R71, R238 ;  /* 0x000000ee00477202 */ /* 0x002fe40000000f00 */
[----:B------:R-:W-:Y:S02]  /*e690*/  MOV R75, R232 ;  /* 0x000000e8004b7202 */ /* 0x000fe40000000f00 */
[----:B------:R-:W-:Y:S02]  /*e6a0*/  MOV R73, 0x1f ;  /* 0x0000001f00497802 */ /* 0x000fe40000000f00 */
[----:B------:R-:W-:Y:S02]  /*e6b0*/  MOV R238, 0xffffffff ;  /* 0xffffffff00ee7802 */ /* 0x000fe40000000f00 */
[----:B------:R-:W-:Y:S02]  /*e6c0*/  MOV R68, 0xe6e0 ;  /* 0x0000e6e000447802 */ /* 0x000fe40000000f00 */
[----:B------:R-:W-:Y:S05]  /*e6d0*/  CALL.REL.NOINC `($__internal_162_$__cuda_sm70_shflsync_down) ;  /* 0x0000087000007944 */ /* 0x000fea0003c00000 */
[----:B0-----:R-:W-:Y:S01]  /*e6e0*/  HFMA2.MMA R72, -RZ, RZ, 0, 4.76837158203125e-07 ;  /* 0x00000008ff487435 */ /* 0x001fe200000001ff */
[----:B-1----:R-:W-:-:S02]  /*e6f0*/  MOV R70, R238 ;  /* 0x000000ee00467202 */ /* 0x002fc40000000f00 */
[----:B------:R-:W-:Y:S02]  /*e700*/  MOV R75, R230 ;  /* 0x000000e6004b7202 */ /* 0x000fe40000000f00 */
[----:B------:R-:W-:Y:S02]  /*e710*/  MOV R73, 0x1f ;  /* 0x0000001f00497802 */ /* 0x000fe40000000f00 */
[----:B------:R-:W-:Y:S02]  /*e720*/  MOV R238, 0xffffffff ;  /* 0xffffffff00ee7802 */ /* 0x000fe40000000f00 */
[----:B------:R-:W-:Y:S02]  /*e730*/  MOV R68, 0xe750 ;  /* 0x0000e75000447802 */ /* 0x000fe40000000f00 */
[----:B------:R-:W-:Y:S05]  /*e740*/  CALL.REL.NOINC `($__internal_162_$__cuda_sm70_shflsync_down) ;  /* 0x0000080000007944 */ /* 0x000fea0003c00000 */
[----:B0-----:R-:W-:Y:S01]  /*e750*/  HFMA2.MMA R72, -RZ, RZ, 0, 4.76837158203125e-07 ;  /* 0x00000008ff487435 */ /* 0x001fe200000001ff */
[----:B-1----:R-:W-:Y:S02]  /*e760*/  MOV R74, R238 ;  /* 0x000000ee004a7202 */ /* 0x002fe40000000f00 */
[----:B------:R-:W-:Y:S02]  /*e770*/  MOV R75, R246 ;  /* 0x000000f6004b7202 */ /* 0x000fe40000000f00 */
[----:B------:R-:W-:-:S02]  /*e780*/  MOV R73, 0x1f ;  /* 0x0000001f00497802 */ /* 0x000fc40000000f00 */
[----:B------:R-:W-:Y:S02]  /*e790*/  MOV R238, 0xffffffff ;  /* 0xffffffff00ee7802 */ /* 0x000fe40000000f00 */
[----:B------:R-:W-:Y:S02]  /*e7a0*/  MOV R68, 0xe7c0 ;  /* 0x0000e7c000447802 */ /* 0x000fe40000000f00 */
[----:B------:R-:W-:Y:S05]  /*e7b0*/  CALL.REL.NOINC `($__internal_162_$__cuda_sm70_shflsync_down) ;  /* 0x0000079000007944 */ /* 0x000fea0003c00000 */
[----:B01----:R-:W-:Y:S05]  /*e7c0*/  BRA `(.L_x_6823) ;  /* 0xffff8e6000007947 */ /* 0x003fea000383ffff */
.L_x_6734:
[----:B------:R-:W-:Y:S01]  /*e7d0*/  HFMA2.MMA R72, -RZ, RZ, 0, 9.5367431640625e-07 ;  /* 0x00000010ff487435 */ /* 0x000fe200000001ff */
[----:B------:R-:W-:Y:S02]  /*e7e0*/  MOV R75, R245 ;  /* 0x000000f5004b7202 */ /* 0x000fe40000000f00 */
[----:B------:R-:W-:Y:S02]  /*e7f0*/  MOV R73, 0x1f ;  /* 0x0000001f00497802 */ /* 0x000fe40000000f00 */
[----:B0-----:R-:W-:Y:S02]  /*e800*/  MOV R238, 0xffffffff ;  /* 0xffffffff00ee7802 */ /* 0x001fe40000000f00 */
[----:B------:R-:W-:Y:S02]  /*e810*/  MOV R68, 0xe830 ;  /* 0x0000e83000447802 */ /* 0x000fe40000000f00 */
[----:B-1234-:R-:W-:Y:S05]  /*e820*/  CALL.REL.NOINC `($__internal_162_$__cuda_sm70_shflsync_down) ;  /* 0x0000072000007944 */ /* 0x01efea0003c00000 */
[----:B-1----:R-:W-:Y:S01]  /*e830*/  MOV R70, R238 ;  /* 0x000000ee00467202 */ /* 0x002fe20000000f00 */
[----:B0-----:R-:W-:Y:S05]  /*e840*/  BRA `(.L_x_6824) ;  /* 0xffff8f0000007947 */ /* 0x001fea000383ffff */
.L_x_6735:
[----:B------:R-:W-:Y:S01]  /*e850*/  HFMA2.MMA R72, -RZ, RZ, 0, 9.5367431640625e-07 ;  /* 0x00000010ff487435 */ /* 0x000fe200000001ff */
[----:B------:R-:W-:-:S02]  /*e860*/  MOV R75, R232 ;  /* 0x000000e8004b7202 */ /* 0x000fc40000000f00 */
[----:B------:R-:W-:Y:S02]  /*e870*/  MOV R73, 0x1f ;  /* 0x0000001f00497802 */ /* 0x000fe40000000f00 */
[----:B0-----:R-:W-:Y:S02]  /*e880*/  MOV R238, 0xffffffff ;  /* 0xffffffff00ee7802 */ /* 0x001fe40000000f00 */
[----:B------:R-:W-:Y:S02]  /*e890*/  MOV R68, 0xe8b0 ;  /* 0x0000e8b000447802 */ /* 0x000fe40000000f00 */
[----:B-1234-:R-:W-:Y:S05]  /*e8a0*/  CALL.REL.NOINC `($__internal_162_$__cuda_sm70_shflsync_down) ;  /* 0x000006a000007944 */ /* 0x01efea0003c00000 */
[----:B0-----:R-:W-:Y:S01]  /*e8b0*/  HFMA2.MMA R72, -RZ, RZ, 0, 9.5367431640625e-07 ;  /* 0x00000010ff487435 */ /* 0x001fe200000001ff */
[----:B-1----:R-:W-:Y:S02]  /*e8c0*/  MOV R71, R238 ;  /* 0x000000ee00477202 */ /* 0x002fe40000000f00 */
[----:B------:R-:W-:Y:S02]  /*e8d0*/  MOV R75, R230 ;  /* 0x000000e6004b7202 */ /* 0x000fe40000000f00 */
[----:B------:R-:W-:Y:S02]  /*e8e0*/  MOV R73, 0x1f ;  /* 0x0000001f00497802 */ /* 0x000fe40000000f00 */
[----:B------:R-:W-:-:S02]  /*e8f0*/  MOV R238, 0xffffffff ;  /* 0xffffffff00ee7802 */ /* 0x000fc40000000f00 */
[----:B------:R-:W-:Y:S02]  /*e900*/  MOV R68, 0xe920 ;  /* 0x0000e92000447802 */ /* 0x000fe40000000f00 */
[----:B------:R-:W-:Y:S05]  /*e910*/  CALL.REL.NOINC `($__internal_162_$__cuda_sm70_shflsync_down) ;  /* 0x0000063000007944 */ /* 0x000fea0003c00000 */
[----:B0-----:R-:W-:Y:S01]  /*e920*/  HFMA2.MMA R72, -RZ, RZ, 0, 9.5367431640625e-07 ;  /* 0x00000010ff487435 */ /* 0x001fe200000001ff */
[----:B-1----:R-:W-:Y:S02]  /*e930*/  MOV R74, R238 ;  /* 0x000000ee004a7202 */ /* 0x002fe40000000f00 */
[----:B------:R-:W-:Y:S02]  /*e940*/  MOV R75, R246 ;  /* 0x000000f6004b7202 */ /* 0x000fe40000000f00 */
[----:B------:R-:W-:Y:S02]  /*e950*/  MOV R73, 0x1f ;  /* 0x0000001f00497802 */ /* 0x000fe40000000f00 */
[----:B------:R-:W-:Y:S02]  /*e960*/  MOV R238, 0xffffffff ;  /* 0xffffffff00ee7802 */ /* 0x000fe40000000f00 */
[----:B------:R-:W-:Y:S02]  /*e970*/  MOV R68, 0xe990 ;  /* 0x0000e99000447802 */ /* 0x000fe40000000f00 */
[----:B------:R-:W-:Y:S05]  /*e980*/  CALL.REL.NOINC `($__internal_162_$__cuda_sm70_shflsync_down) ;  /* 0x000005c000007944 */ /* 0x000fea0003c00000 */
[----:B01----:R-:W-:Y:S05]  /*e990*/  BRA `(.L_x_6825) ;  /* 0xffff8df000007947 */ /* 0x003fea000383ffff */
.L_x_6738:
[----:B---3--:R-:W-:Y:S01]  /*e9a0*/  HFMA2.MMA R70, -RZ, RZ, 0, 0 ;  /* 0x00000000ff467435 */ /* 0x008fe200000001ff */
[----:B------:R-:W-:-:S02]  /*e9b0*/  MOV R72, R245 ;  /* 0x000000f500487202 */ /* 0x000fc40000000f00 */
[----:B------:R-:W-:Y:S02]  /*e9c0*/  MOV R69, 0x1f ;  /* 0x0000001f00457802 */ /* 0x000fe40000000f00 */
[----:B--2---:R-:W-:Y:S02]  /*e9d0*/  MOV R71, 0xffffffff ;  /* 0xffffffff00477802 */ /* 0x004fe40000000f00 */
[----:B------:R-:W-:Y:S02]  /*e9e0*/  MOV R68, 0xea00 ;  /* 0x0000ea0000447802 */ /* 0x000fe40000000f00 */
[----:B01--4-:R-:W-:Y:S05]  /*e9f0*/  CALL.REL.NOINC `($__internal_163_$__cuda_sm70_shflsync_idx_p) ;  /* 0x0000059000007944 */ /* 0x013fea0003c00000 */
[----:B0-----:R-:W-:Y:S01]  /*ea00*/  HFMA2.MMA R70, -RZ, RZ, 0, 0 ;  /* 0x00000000ff467435 */ /* 0x001fe200000001ff */
[----:B-1----:R-:W-:Y:S02]  /*ea10*/  MOV R243, R69 ;  /* 0x0000004500f37202 */ /* 0x002fe40000000f00 */
[----:B------:R-:W-:Y:S02]  /*ea20*/  MOV R72, R232 ;  /* 0x000000e800487202 */ /* 0x000fe40000000f00 */
[----:B------:R-:W-:Y:S02]  /*ea30*/  MOV R69, 0x1f ;  /* 0x0000001f00457802 */ /* 0x000fe40000000f00 */
[----:B------:R-:W-:-:S02]  /*ea40*/  MOV R71, 0xffffffff ;  /* 0xffffffff00477802 */ /* 0x000fc40000000f00 */
[----:B------:R-:W-:Y:S02]  /*ea50*/  MOV R68, 0xea70 ;  /* 0x0000ea7000447802 */ /* 0x000fe40000000f00 */
[----:B------:R-:W-:Y:S05]  /*ea60*/  CALL.REL.NOINC `($__internal_163_$__cuda_sm70_shflsync_idx_p) ;  /* 0x0000052000007944 */ /* 0x000fea0003c00000 */
[----:B0-----:R-:W-:Y:S01]  /*ea70*/  HFMA2.MMA R70, -RZ, RZ, 0, 0 ;  /* 0x00000000ff467435 */ /* 0x001fe200000001ff */
[----:B-1----:R-:W-:Y:S02]  /*ea80*/  MOV R249, R69 ;  /* 0x0000004500f97202 */ /* 0x002fe40000000f00 */
[----:B------:R-:W-:Y:S02]  /*ea90*/  MOV R72, R230 ;  /* 0x000000e600487202 */ /* 0x000fe40000000f00 */
[----:B------:R-:W-:Y:S02]  /*eaa0*/  MOV R69, 0x1f ;  /* 0x0000001f00457802 */ /* 0x000fe40000000f00 */
[----:B------:R-:W-:Y:S02]  /*eab0*/  MOV R71, 0xffffffff ;  /* 0xffffffff00477802 */ /* 0x000fe40000000f00 */
[----:B------:R-:W-:Y:S02]  /*eac0*/  MOV R68, 0xeae0 ;  /* 0x0000eae000447802 */ /* 0x000fe40000000f00 */
        /* <DEDUP_REMOVED lines=8> */
[----:B0-----:R-:W-:Y:S01]  /*eb50*/  HFMA2.MMA R72, -RZ, RZ, 0, 5.9604644775390625e-08 ;  /* 0x00000001ff487435 */ /* 0x001fe200000001ff */
[----:B-1----:R-:W-:Y:S02]  /*eb60*/  MOV R234, R69 ;  /* 0x0000004500ea7202 */ /* 0x002fe40000000f00 */
[----:B------:R-:W-:Y:S02]  /*eb70*/  MOV R75, R245 ;  /* 0x000000f5004b7202 */ /* 0x000fe40000000f00 */
[----:B------:R-:W-:-:S02]  /*eb80*/  MOV R73, 0x1f ;  /* 0x0000001f00497802 */ /* 0x000fc40000000f00 */
[----:B------:R-:W-:Y:S02]  /*eb90*/  MOV R238, 0xffffffff ;  /* 0xffffffff00ee7802 */ /* 0x000fe40000000f00 */
[----:B------:R-:W-:Y:S02]  /*eba0*/  MOV R68, 0xebc0 ;  /* 0x0000ebc000447802 */ /* 0x000fe40000000f00 */
[----:B------:R-:W-:Y:S05]  /*ebb0*/  CALL.REL.NOINC `($__internal_162_$__cuda_sm70_shflsync_down) ;  /* 0x0000039000007944 */ /* 0x000fea0003c00000 */
[----:B0-----:R-:W-:Y:S01]  /*ebc0*/  HFMA2.MMA R72, -RZ, RZ, 0, 5.9604644775390625e-08 ;  /* 0x00000001ff487435 */ /* 0x001fe200000001ff */
[----:B-1----:R-:W-:Y:S02]  /*ebd0*/  MOV R240, R238 ;  /* 0x000000ee00f07202 */ /* 0x002fe40000000f00 */
[----:B------:R-:W-:Y:S02]  /*ebe0*/  MOV R75, R232 ;  /* 0x000000e8004b7202 */ /* 0x000fe40000000f00 */
[----:B------:R-:W-:Y:S02]  /*ebf0*/  MOV R73, 0x1f ;  /* 0x0000001f00497802 */ /* 0x000fe40000000f00 */
[----:B------:R-:W-:Y:S02]  /*ec00*/  MOV R238, 0xffffffff ;  /* 0xffffffff00ee7802 */ /* 0x000fe40000000f00 */
[----:B------:R-:W-:-:S02]  /*ec10*/  MOV R68, 0xec30 ;  /* 0x0000ec3000447802 */ /* 0x000fc40000000f00 */
[----:B------:R-:W-:Y:S05]  /*ec20*/  CALL.REL.NOINC `($__internal_162_$__cuda_sm70_shflsync_down) ;  /* 0x0000032000007944 */ /* 0x000fea0003c00000 */
        /* <DEDUP_REMOVED lines=14> */
[C---:B------:R-:W-:Y:S01]  /*ed10*/  FMUL.FTZ R232, R64.reuse, R243 ;  /* 0x000000f340e87220 */ /* 0x040fe20000410000 */
        /* <DEDUP_REMOVED lines=11> */
[----:B-1----:R-:W-:Y:S05]  /*edd0*/  CALL.REL.NOINC `($__internal_163_$__cuda_sm70_shflsync_idx_p) ;  /* 0x000001b000007944 */ /* 0x002fea0003c00000 */
        /* <DEDUP_REMOVED lines=21> */
[----:B-1----:R-:W-:Y:S01]  /*ef30*/  MOV R248, R69 ;  /* 0x0000004500f87202 */ /* 0x002fe20000000f00 */
[----:B0-----:R-:W-:Y:S05]  /*ef40*/  BRA `(.L_x_6826) ;  /* 0xffff8a6000007947 */ /* 0x001fea000383ffff */
        .weak           $__internal_162_$__cuda_sm70_shflsync_down
        .type           $__internal_162_$__cuda_sm70_shflsync_down,@function
        .size           $__internal_162_$__cuda_sm70_shflsync_down,($__internal_163_$__cuda_sm70_shflsync_idx_p - $__internal_162_$__cuda_sm70_shflsync_down)
$__internal_162_$__cuda_sm70_shflsync_down:
[----:B------:R-:W-:Y:S01]  /*ef50*/  HFMA2.MMA R69, -RZ, RZ, 0, 0 ;  /* 0x00000000ff457435 */ /* 0x000fe200000001ff */
[----:B------:R-:W-:Y:S04]  /*ef60*/  WARPSYNC R238 ;  /* 0x000000ee00007348 */ /* 0x000fe80003800000 */
[----:B------:R0:W1:Y:S01]  /*ef70*/  SHFL.DOWN PT, R238, R75, R72, R73 ;  /* 0x080000484bee7389 */ /* 0x00006200000e0049 */
[----:B------:R-:W-:Y:S05]  /*ef80*/  RET.REL.NODEC R68 `(_Z25selective_scan_bwd_kernelI32Selective_Scan_bwd_kernel_traitsILi64ELi16ELb1ELb0ELb1ELb1ELb0EN3c108BFloat16ENS1_7complexIfEEEEv12SSMParamsBwd) ;  /* 0xffff107044007950 */ /* 0x000fea0003c3ffff */
        .weak           $__internal_163_$__cuda_sm70_shflsync_idx_p
        .type           $__internal_163_$__cuda_sm70_shflsync_idx_p,@function
        .size           $__internal_163_$__cuda_sm70_shflsync_idx_p,($__internal_164_$__cuda_sm70_shflsync_up - $__internal_163_$__cuda_sm70_shflsync_idx_p)
$__internal_163_$__cuda_sm70_shflsync_idx_p:
[----:B------:R-:W-:Y:S01]  /*ef90*/  HFMA2.MMA R251, -RZ, RZ, 0, 0 ;  /* 0x00000000fffb7435 */ /* 0x000fe200000001ff */
[----:B------:R-:W-:Y:S01]  /*efa0*/  MOV R250, R68 ;  /* 0x0000004400fa7202 */ /* 0x000fe20000000f00 */
[----:B------:R-:W-:Y:S04]  /*efb0*/  WARPSYNC R71 ;  /* 0x0000004700007348 */ /* 0x000fe80003800000 */
[----:B------:R0:W1:Y:S01]  /*efc0*/  SHFL.IDX PT, R69, R72, R70, R69 ;  /* 0x0000004648457389 */ /* 0x00006200000e0045 */
[----:B------:R-:W-:Y:S05]  /*efd0*/  RET.REL.NODEC R250 `(_Z25selective_scan_bwd_kernelI32Selective_Scan_bwd_kernel_traitsILi64ELi16ELb1ELb0ELb1ELb1ELb0EN3c108BFloat16ENS1_7complexIfEEEEv12SSMParamsBwd) ;  /* 0xffff1020fa007950 */ /* 0x000fea0003c3ffff */
        .weak           $__internal_164_$__cuda_sm70_shflsync_up
        .type           $__internal_164_$__cuda_sm70_shflsync_up,@function
        .size           $__internal_164_$__cuda_sm70_shflsync_up,(.L_x_14596 - $__internal_164_$__cuda_sm70_shflsync_up)
$__internal_164_$__cuda_sm70_shflsync_up:
[----:B------:R-:W-:Y:S01]  /*efe0*/  MOV R69, 0x0 ;  /* 0x0000000000457802 */ /* 0x000fe20000000f00 */
[----:B------:R-:W-:Y:S04]  /*eff0*/  WARPSYNC R71 ;  /* 0x0000004700007348 */ /* 0x000fe80003800000 */
[----:B------:R0:W1:Y:S01]  /*f000*/  SHFL.UP PT, R71, R224, R223, R222 ;  /* 0x040000dfe0477389 */ /* 0x00006200000e00de */
[----:B------:R-:W-:Y:S05]  /*f010*/  RET.REL.NODEC R68 `(_Z25selective_scan_bwd_kernelI32Selective_Scan_bwd_kernel_traitsILi64ELi16ELb1ELb0ELb1ELb1ELb0EN3c108BFloat16ENS1_7complexIfEEEEv12SSMParamsBwd) ;  /* 0xffff0fe044007950 */ /* 0x000fea0003c3ffff */
.L_x_6827:
        /* <DEDUP_REMOVED lines=14> */
.L_x_14596:


//--------------------- .text._Z25selective_scan_bwd_kernelI32Selective_Scan_bwd_kernel_traitsILi64ELi16ELb1ELb0ELb1ELb1ELb1EN3c108BFloat16ENS1_7complexIfEEEEv12SSMParamsBwd --------------------------
	.section	.text._Z25selective_scan_bwd_kernelI32Selective_Scan_bwd_kernel_traitsILi64ELi16ELb1ELb0ELb1ELb1ELb1EN3c108BFloat16ENS1_7complexIfEEEEv12SSMParamsBwd,"ax",@progbits
	.sectioninfo	@"SHI_REGISTERS=240"
	.align	128
        .global         _Z25selective_scan_bwd_kernelI32Selective_Scan_bwd_kernel_traitsILi64ELi16ELb1ELb0ELb1ELb1ELb1EN3c108BFloat16ENS1_7complexIfEEEEv12SSMParamsBwd
        .type           _Z25selective_scan_bwd_kernelI32Selective_Scan_bwd_kernel_traitsILi64ELi16ELb1ELb0ELb1ELb1ELb1EN3c108BFloat16ENS1_7complexIfEEEEv12SSMParamsBwd,@function
        .size           _Z25selective_scan_bwd_kernelI32Selective_Scan_bwd_kernel_traitsILi64ELi16ELb1ELb0ELb1ELb1ELb1EN3c108BFloat16ENS1_7complexIfEEEEv12SSMParamsBwd,(.L_x_14599 - _Z25selective_scan_bwd_kernelI32Selective_Scan_bwd_kernel_traitsILi64ELi16ELb1ELb0ELb1ELb1ELb1EN3c108BFloat16ENS1_7complexIfEEEEv12SSMParamsBwd)
        .other          _Z25selective_scan_bwd_kernelI32Selective_Scan_bwd_kernel_traitsILi64ELi16ELb1ELb0ELb1ELb1ELb1EN3c108BFloat16ENS1_7complexIfEEEEv12SSMParamsBwd,@"STO_CUDA_ENTRY STV_DEFAULT"
_Z25selective_scan_bwd_kernelI32Selective_Scan_bwd_kernel_traitsILi64ELi16ELb1ELb0ELb1ELb1ELb1EN3c108BFloat16ENS1_7complexIfEEEEv12SSMParamsBwd:
.text._Z25selective_scan_bwd_kernelI32Selective_Scan_bwd_kernel_traitsILi64ELi16ELb1ELb0ELb1ELb1ELb1EN3c108BFloat16ENS1_7complexIfEEEEv12SSMParamsBwd:
        /* <DEDUP_REMOVED lines=164> */
.L_x_6964:
        /* <DEDUP_REMOVED lines=93> */
.L_x_6830:
[----:B------:R-:W-:Y:S05]  /*1010*/  BSYNC B0 ;  /* 0x0000000000007941 */ /* 0x000fea0003800000 */
.L_x_6829:
        /* <DEDUP_REMOVED lines=36> */
.L_x_6832:
[----:B------:R-:W-:Y:S05]  /*1260*/  BSYNC B0 ;  /* 0x0000000000007941 */ /* 0x000fea0003800000 */
.L_x_6831:
        /* <DEDUP_REMOVED lines=36> */
.L_x_6834:
[----:B------:R-:W-:Y:S05]  /*14b0*/  BSYNC B0 ;  /* 0x0000000000007941 */ /* 0x000fea0003800000 */
.L_x_6833:
        /* <DEDUP_REMOVED lines=36> */
.L_x_6836:
[----:B------:R-:W-:Y:S05]  /*1700*/  BSYNC B0 ;  /* 0x0000000000007941 */ /* 0x000fea0003800000 */
.L_x_6835:
        /* <DEDUP_REMOVED lines=36> */
.L_x_6838:
[----:B------:R-:W-:Y:S05]  /*1950*/  BSYNC B0 ;  /* 0x0000000000007941 */ /* 0x000fea0003800000 */
.L_x_6837:
        /* <DEDUP_REMOVED lines=36> */
.L_x_6840:
[----:B------:R-:W-:Y:S05]  /*1ba0*/  BSYNC B0 ;  /* 0x0000000000007941 */ /* 0x000fea0003800000 */
.L_x_6839:
        /* <DEDUP_REMOVED lines=36> */
.L_x_6842:
[----:B------:R-:W-:Y:S05]  /*1df0*/  BSYNC B0 ;  /* 0x0000000000007941 */ /* 0x000fea0003800000 */
.L_x_6841:
        /* <DEDUP_REMOVED lines=36> */
.L_x_6844:
[----:B------:R-:W-:Y:S05]  /*2040*/  BSYNC B0 ;  /* 0x0000000000007941 */ /* 0x000fea0003800000 */
.L_x_6843:
        /* <DEDUP_REMOVED lines=36> */
.L_x_6846:
[----:B------:R-:W-:Y:S05]  /*2290*/  BSYNC B0 ;  /* 0x0000000000007941 */ /* 0x000fea0003800000 */
.L_x_6845:
        /* <DEDUP_REMOVED lines=34> */
.L_x_6848:
[----:B------:R-:W-:Y:S05]  /*24c0*/  BSYNC B0 ;  /* 0x0000000000007941 */ /* 0x000fea0003800000 */
.L_x_6847:
        /* <DEDUP_REMOVED lines=33> */
.L_x_6850:
[----:B------:R-:W-:Y:S05]  /*26e0*/  BSYNC B0 ;  /* 0x0000000000007941 */ /* 0x000fea0003800000 */
.L_x_6849:
        /* <DEDUP_REMOVED lines=33> */
.L_x_6852:
[----:B------:R-:W-:Y:S05]  /*2900*/  BSYNC B0 ;  /* 0x0000000000007941 */ /* 0x000fea0003800000 */
.L_x_6851:
        /* <DEDUP_REMOVED lines=33> */
.L_x_6854:
[----:B------:R-:W-:Y:S05]  /*2b20*/  BSYNC B0 ;  /* 0x0000000000007941 */ /* 0x000fea0003800000 */
.L_x_6853:
        /* <DEDUP_REMOVED lines=33> */
.L_x_6856:
[----:B------:R-:W-:Y:S05]  /*2d40*/  BSYNC B0 ;  /* 0x0000000000007941 */ /* 0x000fea0003800000 */
.L_x_6855:
        /* <DEDUP_REMOVED lines=33> */
.L_x_6858:
[----:B------:R-:W-:Y:S05]  /*2f60*/  BSYNC B0 ;  /* 0x0000000000007941 */ /* 0x000fea0003800000 */
.L_x_6857:
        /* <DEDUP_REMOVED lines=33> */
.L_x_6860:
[----:B------:R-:W-:Y:S05]  /*3180*/  BSYNC B0 ;  /* 0x0000000000007941 */ /* 0x000fea0003800000 */
.L_x_6859:
[----:B------:R-:W-:Y:S01]  /*3190*/  ULEA UR18, UR29, 0xfffffc00, 0xa ;  /* 0xfffffc001d127891 */ /* 0x000fe2000f8e503f */
[----:B------:R-:W-:Y:S01]  /*31a0*/  LDS.128 R28, [R98.X16] ;  /* 0x00000000621c7984 */ /* 0x000fe2000000cc00 */
        /* <DEDUP_REMOVED lines=40> */
[----:B---3--:R-:W-:Y:S01]  /*3430*/  STS.128 [R99.X16+0x200], R40 ;  /* 0x0002002863007388 */ /* 0x008fe2000000cc00 */
[----:B------:R-:W-:-:S06]  /*3440*/  NOP ;  /* 0x0000000000007918 */ /* 0x000fcc0000000000 */
[----:B------:R-:W0:Y:S04]  /*3450*/  LDS.128 R44, [R98.X16] ;  /* 0x00000000622c7984 */ /* 0x000e28000000cc00 */
[----:B------:R-:W2:Y:S04]  /*3460*/  LDS.128 R12, [R98.X16+0x10] ;  /* 0x00001000620c7984 */ /* 0x000ea8000000cc00 */
[----:B------:R-:W-:Y:S06]  /*3470*/  BAR.SYNC.DEFER_BLOCKING 0x0 ;  /* 0x0000000000007b1d */ /* 0x000fec0000010000 */
[----:B------:R0:W3:Y:S04]  /*3480*/  LDG.E.128 R24, [R32.64+0x200] ;  /* 0x0002002220187981 */ /* 0x0000e8000c1e1d00 */
[----:B------:R0:W4:Y:S02]  /*3490*/  LDG.E.128 R20, [R32.64] ;  /* 0x0000002220147981 */ /* 0x000124000c1e1d00 */
[----:B0-----:R-:W-:-:S02]  /*34a0*/  PRMT R32, RZ, 0x5410, R44 ;  /* 0x00005410ff207816 */ /* 0x001fc4000000002c */
[----:B------:R-:W-:-:S03]  /*34b0*/  PRMT R33, RZ, 0x7610, R44 ;  /* 0x00007610ff217816 */ /* 0x000fc6000000002c */
[----:B------:R-:W-:-:S04]  /*34c0*/  FMUL.FTZ R2, R32, -1.4426950216293334961 ;  /* 0xbfb8aa3b20027820 */ /* 0x000fc80000410000 */
[----:B------:R0:W5:Y:S01]  /*34d0*/  MUFU.EX2 R34, R2 ;  /* 0x0000000200227308 */ /* 0x0001620000000800 */
[----:B------:R-:W-:Y:S01]  /*34e0*/  FMUL.FTZ R35, R33, -1.4426950216293334961 ;  /* 0xbfb8aa3b21237820 */ /* 0x000fe20000410000 */
[----:B------:R-:W-:Y:S02]  /*34f0*/  PRMT R37, RZ, 0x5410, R45 ;  /* 0x00005410ff257816 */ /* 0x000fe4000000002d */
[----:B------:R-:W-:-:S04]  /*3500*/  PRMT R55, RZ, 0x5410, R46 ;  /* 0x00005410ff377816 */ /* 0x000fc8000000002e */
[----:B------:R1:W5:Y:S01]  /*3510*/  MUFU.EX2 R36, R35 ;  /* 0x0000002300247308 */ /* 0x0003620000000800 */
[----:B------:R-:W-:Y:S01]  /*3520*/  FMUL.FTZ R38, R37, -1.4426950216293334961 ;  /* 0xbfb8aa3b25267820 */ /* 0x000fe20000410000 */
[----:B------:R-:W-:Y:S02]  /*3530*/  PRMT R53, RZ, 0x7610, R45 ;  /* 0x00007610ff357816 */ /* 0x000fe4000000002d */
[----:B------:R-:W-:Y:S01]  /*3540*/  PRMT R46, RZ, 0x7610, R46 ;  /* 0x00007610ff2e7816 */ /* 0x000fe2000000002e */
[----:B0-----:R-:W-:Y:S01]  /*3550*/  FMUL.FTZ R2, R55, -1.4426950216293334961 ;  /* 0xbfb8aa3b37027820 */ /* 0x001fe20000410000 */
[----:B--2---:R-:W-:Y:S01]  /*3560*/  PRMT R109, RZ, 0x5410, R13 ;  /* 0x00005410ff6d7816 */ /* 0x004fe2000000000d */
[----:B------:R-:W-:Y:S01]  /*3570*/  FMUL.FTZ R39, R53, -1.4426950216293334961 ;  /* 0xbfb8aa3b35277820 */ /* 0x000fe20000410000 */
[----:B------:R0:W2:Y:S01]  /*3580*/  MUFU.EX2 R50, R38 ;  /* 0x0000002600327308 */ /* 0x0000a20000000800 */
[----:B-1----:R-:W-:Y:S01]  /*3590*/  FMUL.FTZ R35, R46, -1.4426950216293334961 ;  /* 0xbfb8aa3b2e237820 */ /* 0x002fe20000410000 */
[----:B------:R-:W-:Y:S01]  /*35a0*/  PRMT R65, RZ, 0x5410, R12 ;  /* 0x00005410ff417816 */ /* 0x000fe2000000000c */
[----:B-----5:R-:W-:Y:S01]  /*35b0*/  FADD.FTZ R34, R34, 1 ;  /* 0x3f80000022227421 */ /* 0x020fe20000010000 */
[----:B------:R-:W-:-:S02]  /*35c0*/  PRMT R57, RZ, 0x5410, R47 ;  /* 0x00005410ff397816 */ /* 0x000fc4000000002f */
[----:B------:R-:W-:Y:S02]  /*35d0*/  PRMT R61, RZ, 0x7610, R47 ;  /* 0x00007610ff3d7816 */ /* 0x000fe4000000002f */
[----:B------:R-:W1:Y:S01]  /*35e0*/  MUFU.EX2 R51, R39 ;  /* 0x0000002700337308 */ /* 0x000e620000000800 */
[----:B------:R-:W-:-:S07]  /*35f0*/  FADD.FTZ R36, R36, 1 ;  /* 0x3f80000024247421 */ /* 0x000fce0000010000 */
[----:B------:R5:W-:Y:S01]  /*3600*/  MUFU.EX2 R56, R35 ;  /* 0x0000002300387308 */ /* 0x000be20000000800 */
[----:B0-----:R-:W-:-:S07]  /*3610*/  FMUL.FTZ R38, R57, -1.4426950216293334961 ;  /* 0xbfb8aa3b39267820 */ /* 0x001fce0000410000 */
[----:B------:R-:W0:Y:S01]  /*3620*/  MUFU.RCP R49, R34 ;  /* 0x0000002200317308 */ /* 0x000e220000001000 */
[----:B-----5:R-:W-:-:S07]  /*3630*/  FMUL.FTZ R35, R109, -1.4426950216293334961 ;  /* 0xbfb8aa3b6d237820 */ /* 0x020fce0000410000 */
[----:B------:R5:W0:Y:S01]  /*3640*/  MUFU.EX2 R52, R2 ;  /* 0x0000000200347308 */ /* 0x000a220000000800 */
[----:B------:R-:W-:Y:S02]  /*3650*/  FMUL.FTZ R39, R61, -1.4426950216293334961 ;  /* 0xbfb8aa3b3d277820 */ /* 0x000fe40000410000 */
[----:B-----5:R-:W-:-:S05]  /*3660*/  FMUL.FTZ R2, R65, -1.4426950216293334961 ;  /* 0xbfb8aa3b41027820 */ /* 0x020fca0000410000 */
[----:B------:R5:W-:Y:S01]  /*3670*/  MUFU.EX2 R111, R35 ;  /* 0x00000023006f7308 */ /* 0x000be20000000800 */
[----:B--2---:R-:W-:-:S07]  /*3680*/  FADD.FTZ R50, R50, 1 ;  /* 0x3f80000032327421 */ /* 0x004fce0000010000 */
[----:B------:R2:W-:Y:S01]  /*3690*/  MUFU.EX2 R73, R2 ;  /* 0x0000000200497308 */ /* 0x0005e20000000800 */
[----:B-----5:R-:W-:-:S07]  /*36a0*/  PRMT R35, RZ, 0x7610, R13 ;  /* 0x00007610ff237816 */ /* 0x020fce000000000d */
[----:B------:R-:W5:Y:S01]  /*36b0*/  MUFU.RCP R48, R36 ;  /* 0x0000002400307308 */ /* 0x000f620000001000 */
[----:B--2---:R-:W-:Y:S01]  /*36c0*/  PRMT R2, RZ, 0x5410, R14 ;  /* 0x00005410ff027816 */ /* 0x004fe2000000000e */
[----:B------:R-:W-:Y:S01]  /*36d0*/  FMUL.FTZ R13, R35, -1.4426950216293334961 ;  /* 0xbfb8aa3b230d7820 */ /* 0x000fe20000410000 */
[----:B------:R-:W-:-:S05]  /*36e0*/  PRMT R44, RZ, 0x5410, R16 ;  /* 0x00005410ff2c7816 */ /* 0x000fca0000000010 */
[----:B------:R2:W-:Y:S01]  /*36f0*/  MUFU.EX2 R60, R38 ;  /* 0x00000026003c7308 */ /* 0x0005e20000000800 */
[----:B------:R-:W-:Y:S01]  /*3700*/  PRMT R71, RZ, 0x7610, R16 ;  /* 0x00007610ff477816 */ /* 0x000fe20000000010 */
[----:B-1----:R-:W-:Y:S01]  /*3710*/  FADD.FTZ R16, R51, 1 ;  /* 0x3f80000033107421 */ /* 0x002fe20000010000 */
[----:B------:R-:W-:-:S05]  /*3720*/  PRMT R105, RZ, 0x7610, R12 ;  /* 0x00007610ff697816 */ /* 0x000fca000000000c */
[----:B------:R1:W-:Y:S01]  /*3730*/  MUFU.EX2 R63, R39 ;  /* 0x00000027003f7308 */ /* 0x0003e20000000800 */
[----:B--2---:R-:W-:Y:S01]  /*3740*/  FMUL.FTZ R38, R2, -1.4426950216293334961 ;  /* 0xbfb8aa3b02267820 */ /* 0x004fe20000410000 */
[----:B-1----:R-:W-:-:S06]  /*3750*/  MOV R39, c[0x0][0x16c] ;  /* 0x00005b0000277a02 */ /* 0x002fcc0000000f00 */
[----:B------:R0:W-:Y:S01]  /*3760*/  MUFU.EX2 R112, R13 ;  /* 0x0000000d00707308 */ /* 0x0001e20000000800 */
[----:B------:R-:W-:Y:S02]  /*3770*/  ISETP.GE.AND P1, PT, R39, 0x1, PT ;  /* 0x000000012700780c */ /* 0x000fe40003f26270 */
[----:B------:R-:W-:-:S05]  /*3780*/  PRMT R39, RZ, 0x5410, R28 ;  /* 0x00005410ff277816 */ /* 0x000fca000000001c */
[----:B------:R-:W1:Y:S01]  /*3790*/  MUFU.RCP R54, R50 ;  /* 0x0000003200367308 */ /* 0x000e620000001000 */
[----:B0-----:R-:W-:Y:S01]  /*37a0*/  FADD.FTZ R13, -R49, 1 ;  /* 0x3f800000310d7421 */ /* 0x001fe20000010100 */
[----:B------:R-:W-:Y:S01]  /*37b0*/  PRMT R41, RZ, 0x5410, R29 ;  /* 0x00005410ff297816 */ /* 0x000fe2000000001d */
[----:B------:R-:W-:-:S05]  /*37c0*/  FMUL.FTZ R12, R105, -1.4426950216293334961 ;  /* 0xbfb8aa3b690c7820 */ /* 0x000fca0000410000 */
[----:B------:R0:W-:Y:S01]  /*37d0*/  MUFU.EX2 R113, R38 ;  /* 0x0000002600717308 */ /* 0x0001e20000000800 */
[----:B------:R-:W-:Y:S01]  /*37e0*/  FFMA.FTZ R51, R32, R13, 1 ;  /* 0x3f80000020337423 */ /* 0x000fe2000001000d */
[----:B------:R-:W-:Y:S01]  /*37f0*/  PRMT R40, RZ, 0x7610, R29 ;  /* 0x00007610ff287816 */ /* 0x000fe2000000001d */
[----:B------:R-:W-:Y:S01]  /*3800*/  FADD.FTZ R13, R52, 1 ;  /* 0x3f800000340d7421 */ /* 0x000fe20000010000 */
[----:B0-----:R-:W-:Y:S01]  /*3810*/  PRMT R38, RZ, 0x7610, R28 ;  /* 0x00007610ff267816 */ /* 0x001fe2000000001c */
[----:B------:R-:W-:-:S03]  /*3820*/  FMUL.FTZ R28, R32, R49 ;  /* 0x00000031201c7220 */ /* 0x000fc60000410000 */
[----:B------:R0:W2:Y:S01]  /*3830*/  MUFU.RCP R58, R16 ;  /* 0x00000010003a7308 */ /* 0x0000a20000001000 */
[----:B-----5:R-:W-:Y:S02]  /*3840*/  FMUL.FTZ R29, R33, R48 ;  /* 0x00000030211d7220 */ /* 0x020fe40000410000 */
[----:B------:R-:W-:Y:S01]  /*3850*/  FMUL.FTZ R81, R39, R28 ;  /* 0x0000001c27517220 */ /* 0x000fe20000410000 */
[--C-:B------:R-:W-:Y:S02]  /*3860*/  PRMT R70, RZ, 0x5410, R17.reuse ;  /* 0x00005410ff467816 */ /* 0x100fe40000000011 */
[----:B0-----:R-:W-:Y:S02]  /*3870*/  PRMT R16, RZ, 0x5410, R8 ;  /* 0x00005410ff107816 */ /* 0x001fe40000000008 */
[----:B------:R0:W-:Y:S01]  /*3880*/  MUFU.EX2 R107, R12 ;  /* 0x0000000c006b7308 */ /* 0x0001e20000000800 */
[----:B------:R-:W-:Y:S01]  /*3890*/  PRMT R69, RZ, 0x7610, R17 ;  /* 0x00007610ff457816 */ /* 0x000fe20000000011 */
[----:B------:R-:W-:-:S02]  /*38a0*/  FMUL.FTZ R80, R38, R29 ;  /* 0x0000001d26507220 */ /* 0x000fc40000410000 */
[----:B------:R-:W-:Y:S02]  /*38b0*/  FFMA.FTZ R17, R81, R16, R104 ;  /* 0x0000001051117223 */ /* 0x000fe40000010068 */
[----:B------:R-:W-:Y:S02]  /*38c0*/  FADD.FTZ R16, R56, 1 ;  /* 0x3f80000038107421 */ /* 0x000fe40000010000 */
[----:B------:R5:W2:Y:S01]  /*38d0*/  MUFU.RCP R62, R13 ;  /* 0x0000000d003e7308 */ /* 0x000aa20000001000 */
[----:B0-----:R-:W-:Y:S01]  /*38e0*/  FADD.FTZ R12, -R48, 1 ;  /* 0x3f800000300c7421 */ /* 0x001fe20000010100 */
[--C-:B------:R-:W-:Y:S02]  /*38f0*/  PRMT R68, RZ, 0x5410, R18.reuse ;  /* 0x00005410ff447816 */ /* 0x100fe40000000012 */
[----:B------:R-:W-:Y:S01]  /*3900*/  PRMT R67, RZ, 0x7610, R18 ;  /* 0x00007610ff437816 */ /* 0x000fe20000000012 */
[----:B------:R-:W-:Y:S01]  /*3910*/  FFMA.FTZ R52, R33, R12, 1 ;  /* 0x3f80000021347423 */ /* 0x000fe2000001000c */
[----:B-----5:R-:W-:Y:S01]  /*3920*/  PRMT R13, RZ, 0x7610, R8 ;  /* 0x00007610ff0d7816 */ /* 0x020fe20000000008 */
[----:B-1----:R-:W-:Y:S01]  /*3930*/  FADD.FTZ R12, -R54, 1 ;  /* 0x3f800000360c7421 */ /* 0x002fe20000010100 */
[----:B------:R-:W0:Y:S01]  /*3940*/  MUFU.RCP R59, R16 ;  /* 0x00000010003b7308 */ /* 0x000e220000001000 */
[----:B------:R-:W-:-:S02]  /*3950*/  PRMT R43, RZ, 0x5410, R30 ;  /* 0x00005410ff2b7816 */ /* 0x000fc4000000001e */
[----:B------:R-:W-:Y:S01]  /*3960*/  FFMA.FTZ R18, R80, R13, R17 ;  /* 0x0000000d50127223 */ /* 0x000fe20000010011 */
[----:B------:R-:W-:Y:S01]  /*3970*/  PRMT R42, RZ, 0x7610, R30 ;  /* 0x00007610ff2a7816 */ /* 0x000fe2000000001e */
[----:B------:R-:W-:Y:S02]  /*3980*/  FADD.FTZ R13, R60, 1 ;  /* 0x3f8000003c0d7421 */ /* 0x000fe40000010000 */
[C---:B------:R-:W-:Y:S02]  /*3990*/  FMUL.FTZ R30, R37.reuse, R54 ;  /* 0x00000036251e7220 */ /* 0x040fe40000410000 */
[----:B------:R-:W-:Y:S01]  /*39a0*/  FFMA.FTZ R56, R37, R12, 1 ;  /* 0x3f80000025387423 */ /* 0x000fe2000001000c */
[----:B------:R-:W1:Y:S01]  /*39b0*/  MUFU.RCP R104, R13 ;  /* 0x0000000d00687308 */ /* 0x000e620000001000 */
[----:B--2---:R-:W-:Y:S01]  /*39c0*/  FADD.FTZ R12, -R58, 1 ;  /* 0x3f8000003a0c7421 */ /* 0x004fe20000010100 */
[--C-:B------:R-:W-:Y:S01]  /*39d0*/  PRMT R45, RZ, 0x5410, R31.reuse ;  /* 0x00005410ff2d7816 */ /* 0x100fe2000000001f */
[----:B------:R-:W-:Y:S01]  /*39e0*/  FADD.FTZ R63, R63, 1 ;  /* 0x3f8000003f3f7421 */ /* 0x000fe20000010000 */
[----:B------:R-:W-:Y:S01]  /*39f0*/  PRMT R47, RZ, 0x7610, R31 ;  /* 0x00007610ff2f7816 */ /* 0x000fe2000000001f */
[----:B------:R-:W-:Y:S01]  /*3a00*/  FMUL.FTZ R79, R41, R30 ;  /* 0x0000001e294f7220 */ /* 0x000fe20000410000 */
[--C-:B------:R-:W-:Y:S01]  /*3a10*/  PRMT R17, RZ, 0x5410, R9.reuse ;  /* 0x00005410ff117816 */ /* 0x100fe20000000009 */
[C---:B------:R-:W-:Y:S01]  /*3a20*/  FMUL.FTZ R31, R53.reuse, R58 ;  /* 0x0000003a351f7220 */ /* 0x040fe20000410000 */
[----:B------:R2:W5:Y:S01]  /*3a30*/  MUFU.RCP R106, R63 ;  /* 0x0000003f006a7308 */ /* 0x0005620000001000 */
[----:B------:R-:W-:Y:S01]  /*3a40*/  FFMA.FTZ R60, R53, R12, 1 ;  /* 0x3f800000353c7423 */ /* 0x000fe2000001000c */
[----:B------:R-:W-:Y:S01]  /*3a50*/  PRMT R12, RZ, 0x7610, R9 ;  /* 0x00007610ff0c7816 */ /* 0x000fe20000000009 */
[----:B------:R-:W-:-:S02]  /*3a60*/  FFMA.FTZ R17, R79, R17, R18 ;  /* 0x000000114f117223 */ /* 0x000fc40000010012 */
[----:B------:R-:W-:Y:S02]  /*3a70*/  FMUL.FTZ R78, R40, R31 ;  /* 0x0000001f284e7220 */ /* 0x000fe40000410000 */
[----:B------:R-:W-:Y:S02]  /*3a80*/  FADD.FTZ R73, R73, 1 ;  /* 0x3f80000049497421 */ /* 0x000fe40000010000 */
[----:B------:R-:W-:Y:S01]  /*3a90*/  FMUL.FTZ R32, R55, R62 ;  /* 0x0000003e37207220 */ /* 0x000fe20000410000 */
[----:B--2---:R-:W-:Y:S01]  /*3aa0*/  PRMT R63, RZ, 0x7610, R14 ;  /* 0x00007610ff3f7816 */ /* 0x004fe2000000000e */
[----:B------:R-:W-:Y:S02]  /*3ab0*/  FFMA.FTZ R34, R78, R12, R17 ;  /* 0x0000000c4e227223 */ /* 0x000fe40000010011 */
[----:B------:R-:W-:Y:S02]  /*3ac0*/  FADD.FTZ R12, -R62, 1 ;  /* 0x3f8000003e0c7421 */ /* 0x000fe40000010100 */
[----:B0-----:R-:W-:-:S02]  /*3ad0*/  FADD.FTZ R13, -R59, 1 ;  /* 0x3f8000003b0d7421 */ /* 0x001fc40000010100 */
[----:B------:R-:W-:Y:S02]  /*3ae0*/  FMUL.FTZ R77, R43, R32 ;  /* 0x000000202b4d7220 */ /* 0x000fe40000410000 */
[----:B------:R-:W-:Y:S02]  /*3af0*/  FMUL.FTZ R33, R46, R59 ;  /* 0x0000003b2e217220 */ /* 0x000fe40000410000 */
[----:B------:R-:W-:Y:S02]  /*3b00*/  FFMA.FTZ R72, R55, R12, 1 ;  /* 0x3f80000037487423 */ /* 0x000fe4000001000c */
[----:B-1----:R-:W-:Y:S02]  /*3b10*/  FADD.FTZ R12, -R104, 1 ;  /* 0x3f800000680c7421 */ /* 0x002fe40000010100 */
[----:B------:R-:W-:Y:S01]  /*3b20*/  FMUL.FTZ R76, R42, R33 ;  /* 0x000000212a4c7220 */ /* 0x000fe20000410000 */
[--C-:B------:R-:W-:Y:S02]  /*3b30*/  PRMT R66, RZ, 0x5410, R19.reuse ;  /* 0x00005410ff427816 */ /* 0x100fe40000000013 */
[----:B------:R-:W-:Y:S01]  /*3b40*/  PRMT R64, RZ, 0x7610, R19 ;  /* 0x00007610ff407816 */ /* 0x000fe20000000013 */
[----:B-----5:R-:W-:Y:S01]  /*3b50*/  FMUL.FTZ R36, R61, R106 ;  /* 0x0000006a3d247220 */ /* 0x020fe20000410000 */
[----:B------:R-:W-:-:S03]  /*3b60*/  PRMT R114, RZ, 0x5410, R15 ;  /* 0x00005410ff727816 */ /* 0x000fc6000000000f */
[----:B------:R-:W-:Y:S02]  /*3b70*/  FMUL.FTZ R74, R47, R36 ;  /* 0x000000242f4a7220 */ /* 0x000fe40000410000 */
[----:B------:R-:W-:Y:S01]  /*3b80*/  FMUL.FTZ R14, R114, -1.4426950216293334961 ;  /* 0xbfb8aa3b720e7820 */ /* 0x000fe20000410000 */
[----:B------:R-:W-:Y:S01]  /*3b90*/  PRMT R115, RZ, 0x7610, R15 ;  /* 0x00007610ff737816 */ /* 0x000fe2000000000f */
[----:B------:R-:W-:Y:S02]  /*3ba0*/  FADD.FTZ R111, R111, 1 ;  /* 0x3f8000006f6f7421 */ /* 0x000fe40000010000 */
[----:B------:R-:W-:Y:S02]  /*3bb0*/  FADD.FTZ R112, R112, 1 ;  /* 0x3f80000070707421 */ /* 0x000fe40000010000 */
[----:B------:R-:W-:Y:S01]  /*3bc0*/  FADD.FTZ R107, R107, 1 ;  /* 0x3f8000006b6b7421 */ /* 0x000fe20000010000 */
[----:B---3--:R0:W-:Y:S04]  /*3bd0*/  STS.128 [R99.X16+0x200], R24 ;  /* 0x0002001863007388 */ /* 0x0081e8000000cc00 */
[----:B----4-:R1:W-:Y:S01]  /*3be0*/  STS.128 [R99.X16], R20 ;  /* 0x0000001463007388 */ /* 0x0103e2000000cc00 */
[----:B------:R-:W-:-:S06]  /*3bf0*/  NOP ;  /* 0x0000000000007918 */ /* 0x000fcc0000000000 */
[----:B------:R-:W2:Y:S01]  /*3c00*/  LDS.128 R16, [R98.X16] ;  /* 0x0000000062107984 */ /* 0x000ea2000000cc00 */
[----:B0-----:R-:W0:Y:S01]  /*3c10*/  MUFU.RCP R26, R73 ;  /* 0x00000049001a7308 */ /* 0x001e220000001000 */
[--C-:B-1----:R-:W-:Y:S01]  /*3c20*/  PRMT R20, RZ, 0x5410, R10.reuse ;  /* 0x00005410ff147816 */ /* 0x102fe2000000000a */
[----:B------:R-:W-:Y:S01]  /*3c30*/  FFMA.FTZ R23, R46, R13, 1 ;  /* 0x3f8000002e177423 */ /* 0x000fe2000001000d */
[----:B------:R-:W-:Y:S01]  /*3c40*/  PRMT R22, RZ, 0x7610, R10 ;  /* 0x00007610ff167816 */ /* 0x000fe2000000000a */
[----:B------:R-:W-:Y:S02]  /*3c50*/  FMUL.FTZ R13, R63, -1.4426950216293334961 ;  /* 0xbfb8aa3b3f0d7820 */ /* 0x000fe40000410000 */
[----:B------:R-:W-:Y:S02]  /*3c60*/  FFMA.FTZ R21, R77, R20, R34 ;  /* 0x000000144d157223 */ /* 0x000fe40000010022 */
[C---:B------:R-:W-:Y:S01]  /*3c70*/  FMUL.FTZ R34, R57.reuse, R104 ;  /* 0x0000006839227220 */ /* 0x040fe20000410000 */
[----:B------:R1:W-:Y:S01]  /*3c80*/  MUFU.EX2 R25, R13 ;  /* 0x0000000d00197308 */ /* 0x0003e20000000800 */
[----:B------:R-:W-:-:S02]  /*3c90*/  FFMA.FTZ R20, R57, R12, 1 ;  /* 0x3f80000039147423 */ /* 0x000fc4000001000c */
[----:B------:R-:W-:Y:S02]  /*3ca0*/  FADD.FTZ R12, -R106, 1 ;  /* 0x3f8000006a0c7421 */ /* 0x000fe40000010100 */
[----:B------:R-:W-:Y:S02]  /*3cb0*/  FFMA.FTZ R22, R76, R22, R21 ;  /* 0x000000164c167223 */ /* 0x000fe40000010015 */
[----:B------:R-:W-:Y:S01]  /*3cc0*/  FMUL.FTZ R75, R45, R34 ;  /* 0x000000222d4b7220 */ /* 0x000fe20000410000 */
[--C-:B-1----:R-:W-:Y:S01]  /*3cd0*/  PRMT R13, RZ, 0x5410, R11.reuse ;  /* 0x00005410ff0d7816 */ /* 0x102fe2000000000b */
[----:B------:R-:W-:Y:S02]  /*3ce0*/  FFMA.FTZ R24, R61, R12, 1 ;  /* 0x3f8000003d187423 */ /* 0x000fe4000001000c */
[----:B0-----:R-:W-:Y:S02]  /*3cf0*/  FADD.FTZ R12, -R26, 1 ;  /* 0x3f8000001a0c7421 */ /* 0x001fe40000010100 */
[----:B------:R-:W-:Y:S01]  /*3d00*/  FFMA.FTZ R53, R75, R13, R22 ;  /* 0x0000000d4b357223 */ /* 0x000fe20000010016 */
[----:B------:R-:W-:Y:S01]  /*3d10*/  PRMT R13, RZ, 0x7610, R11 ;  /* 0x00007610ff0d7816 */ /* 0x000fe2000000000b */
[----:B------:R-:W-:-:S02]  /*3d20*/  FMUL.FTZ R37, R65, R26 ;  /* 0x0000001a41257220 */ /* 0x000fc40000410000 */
[----:B------:R-:W-:Y:S01]  /*3d30*/  FFMA.FTZ R108, R65, R12, 1 ;  /* 0x3f800000416c7423 */ /* 0x000fe2000001000c */
[----:B------:R-:W-:Y:S01]  /*3d40*/  PRMT R12, RZ, 0x5410, R4 ;  /* 0x00005410ff0c7816 */ /* 0x000fe20000000004 */
[----:B------:R-:W-:Y:S02]  /*3d50*/  FFMA.FTZ R22, R74, R13, R53 ;  /* 0x0000000d4a167223 */ /* 0x000fe40000010035 */
[----:B------:R-:W-:Y:S01]  /*3d60*/  FMUL.FTZ R73, R44, R37 ;  /* 0x000000252c497220 */ /* 0x000fe20000410000 */
[----:B------:R0:W-:Y:S03]  /*3d70*/  MUFU.EX2 R27, R14 ;  /* 0x0000000e001b7308 */ /* 0x0001e60000000800 */
[----:B------:R-:W-:Y:S02]  /*3d80*/  FFMA.FTZ R118, R73, R12, R22 ;  /* 0x0000000c49767223 */ /* 0x000fe40000010016 */
[----:B0-----:R-:W0:Y:S01]  /*3d90*/  LDS.128 R12, [R98.X16+0x10] ;  /* 0x00001000620c7984 */ /* 0x001e22000000cc00 */
[----:B------:R-:W-:-:S04]  /*3da0*/  FMUL.FTZ R21, R115, -1.4426950216293334961 ;  /* 0xbfb8aa3b73157820 */ /* 0x000fc80000410000 */
[----:B------:R-:W1:Y:S01]  /*3db0*/  MUFU.EX2 R116, R21 ;  /* 0x0000001500747308 */ /* 0x000e620000000800 */
[--C-:B--2---:R-:W-:Y:S02]  /*3dc0*/  PRMT R46, RZ, 0x5410, R16.reuse ;  /* 0x00005410ff2e7816 */ /* 0x104fe40000000010 */
[----:B------:R-:W-:Y:S02]  /*3dd0*/  PRMT R50, RZ, 0x7610, R16 ;  /* 0x00007610ff327816 */ /* 0x000fe40000000010 */
[--C-:B------:R-:W-:Y:S01]  /*3de0*/  PRMT R57, RZ, 0x5410, R18.reuse ;  /* 0x00005410ff397816 */ /* 0x100fe20000000012 */
[----:B------:R-:W-:Y:S01]  /*3df0*/  FMUL.FTZ R16, R39, R46 ;  /* 0x0000002e27107220 */ /* 0x000fe20000410000 */
[--C-:B------:R-:W-:Y:S02]  /*3e00*/  PRMT R53, RZ, 0x5410, R17.reuse ;  /* 0x00005410ff357816 */ /* 0x100fe40000000011 */
[----:B------:R-:W-:Y:S01]  /*3e10*/  PRMT R55, RZ, 0x7610, R17 ;  /* 0x00007610ff377816 */ /* 0x000fe20000000011 */
[----:B------:R-:W-:Y:S01]  /*3e20*/  FMUL.FTZ R17, R38, R50 ;  /* 0x0000003226117220 */ /* 0x000fe20000410000 */
[----:B------:R-:W-:-:S02]  /*3e30*/  PRMT R61, RZ, 0x7610, R18 ;  /* 0x00007610ff3d7816 */ /* 0x000fc40000000012 */
[----:B------:R-:W2:Y:S01]  /*3e40*/  MUFU.RCP R18, R111 ;  /* 0x0000006f00127308 */ /* 0x000ea20000001000 */
[--C-:B------:R-:W-:Y:S01]  /*3e50*/  PRMT R39, RZ, 0x7610, R19.reuse ;  /* 0x00007610ff277816 */ /* 0x100fe20000000013 */
[----:B------:R-:W-:Y:S02]  /*3e60*/  FMUL.FTZ R43, R43, R57 ;  /* 0x000000392b2b7220 */ /* 0x000fe40000410000 */
[----:B-1----:R-:W-:Y:S02]  /*3e70*/  FADD.FTZ R116, R116, 1 ;  /* 0x3f80000074747421 */ /* 0x002fe40000010000 */
[----:B------:R-:W-:Y:S02]  /*3e80*/  FMUL.FTZ R16, R49, R16 ;  /* 0x0000001031107220 */ /* 0x000fe40000410000 */
[----:B------:R-:W-:Y:S01]  /*3e90*/  FMUL.FTZ R17, R48, R17 ;  /* 0x0000001130117220 */ /* 0x000fe20000410000 */
[----:B------:R-:W1:Y:S01]  /*3ea0*/  MUFU.RCP R112, R112 ;  /* 0x0000007000707308 */ /* 0x000e620000001000 */
[----:B------:R-:W-:Y:S01]  /*3eb0*/  FADD.FTZ R25, R25, 1 ;  /* 0x3f80000019197421 */ /* 0x000fe20000010000 */
[----:B------:R-:W-:Y:S01]  /*3ec0*/  PRMT R38, RZ, 0x5410, R19 ;  /* 0x00005410ff267816 */ /* 0x000fe20000000013 */
[----:B------:R-:W-:-:S02]  /*3ed0*/  FADD.FTZ R27, R27, 1 ;  /* 0x3f8000001b1b7421 */ /* 0x000fc40000010000 */
[----:B------:R-:W-:Y:S02]  /*3ee0*/  FMUL.FTZ R43, R62, R43 ;  /* 0x0000002b3e2b7220 */ /* 0x000fe40000410000 */
[----:B------:R-:W-:Y:S01]  /*3ef0*/  FMUL.FTZ R47, R47, R39 ;  /* 0x000000272f2f7220 */ /* 0x000fe20000410000 */
[----:B------:R-:W3:Y:S01]  /*3f00*/  MUFU.RCP R110, R107 ;  /* 0x0000006b006e7308 */ /* 0x000ee20000001000 */
[----:B------:R-:W-:Y:S02]  /*3f10*/  FMUL.FTZ R41, R41, R53 ;  /* 0x0000003529297220 */ /* 0x000fe40000410000 */
[----:B------:R-:W-:Y:S02]  /*3f20*/  FMUL.FTZ R19, R40, R55 ;  /* 0x0000003728137220 */ /* 0x000fe40000410000 */
[----:B------:R-:W-:Y:S02]  /*3f30*/  FADD.FTZ R113, R113, 1 ;  /* 0x3f80000071717421 */ /* 0x000fe40000010000 */
[----:B------:R-:W-:Y:S01]  /*3f40*/  FMUL.FTZ R16, R16, R51 ;  /* 0x0000003310107220 */ /* 0x000fe20000410000 */
[----:B------:R-:W-:Y:S01]  /*3f50*/  MUFU.RCP R116, R116 ;  /* 0x0000007400747308 */ /* 0x000fe20000001000 */
[----:B------:R-:W-:-:S02]  /*3f60*/  FMUL.FTZ R17, R17, R52 ;  /* 0x0000003411117220 */ /* 0x000fc40000410000 */
[----:B------:R-:W-:Y:S02]  /*3f70*/  FMUL.FTZ R47, R106, R47 ;  /* 0x0000002f6a2f7220 */ /* 0x000fe40000410000 */
[----:B------:R-:W-:Y:S01]  /*3f80*/  FMUL.FTZ R22, R43, R72 ;  /* 0x000000482b167220 */ /* 0x000fe20000410000 */
[----:B0-----:R-:W-:Y:S02]  /*3f90*/  PRMT R43, RZ, 0x5410, R13 ;  /* 0x00005410ff2b7816 */ /* 0x001fe4000000000d */
[----:B------:R0:W4:Y:S01]  /*3fa0*/  MUFU.RCP R52, R25 ;  /* 0x0000001900347308 */ /* 0x0001220000001000 */
[----:B------:R-:W-:Y:S02]  /*3fb0*/  FMUL.FTZ R41, R54, R41 ;  /* 0x0000002936297220 */ /* 0x000fe40000410000 */
[----:B------:R-:W-:Y:S02]  /*3fc0*/  FMUL.FTZ R19, R58, R19 ;  /* 0x000000133a137220 */ /* 0x000fe40000410000 */
[----:B------:R-:W-:-:S03]  /*3fd0*/  FMUL.FTZ R45, R45, R38 ;  /* 0x000000262d2d7220 */ /* 0x000fc60000410000 */
[----:B------:R-:W5:Y:S01]  /*3fe0*/  MUFU.RCP R51, R27 ;  /* 0x0000001b00337308 */ /* 0x000f620000001000 */
[----:B------:R-:W-:Y:S01]  /*3ff0*/  FMUL.FTZ R24, R47, R24 ;  /* 0x000000182f187220 */ /* 0x000fe20000410000 */
[----:B------:R-:W-:Y:S01]  /*4000*/  PRMT R40, RZ, 0x5410, R12 ;  /* 0x00005410ff287816 */ /* 0x000fe2000000000c */
[----:B------:R-:W-:Y:S01]  /*4010*/  FMUL.FTZ R45, R104, R45 ;  /* 0x0000002d682d7220 */ /* 0x000fe20000410000 */
[----:B------:R-:W-:Y:S01]  /*4020*/  PRMT R47, RZ, 0x7610, R13 ;  /* 0x00007610ff2f7816 */ /* 0x000fe2000000000d */
[----:B------:R-:W-:Y:S01]  /*4030*/  FMUL.FTZ R21, R41, R56 ;  /* 0x0000003829157220 */ /* 0x000fe20000410000 */
[--C-:B------:R-:W-:Y:S01]  /*4040*/  PRMT R48, RZ, 0x5410, R14.reuse ;  /* 0x00005410ff307816 */ /* 0x100fe2000000000e */
[----:B------:R-:W-:Y:S01]  /*4050*/  FMUL.FTZ R60, R19, R60 ;  /* 0x0000003c133c7220 */ /* 0x000fe20000410000 */
[----:B------:R-:W3:Y:S01]  /*4060*/  MUFU.RCP R113, R113 ;  /* 0x0000007100717308 */ /* 0x000ee20000001000 */
[----:B------:R-:W-:Y:S01]  /*4070*/  PRMT R49, RZ, 0x7610, R14 ;  /* 0x00007610ff317816 */ /* 0x000fe2000000000e */
[----:B--2---:R-:W-:Y:S01]  /*4080*/  FADD.FTZ R14, -R18, 1 ;  /* 0x3f800000120e7421 */ /* 0x004fe20000010100 */
[----:B------:R-:W-:Y:S01]  /*4090*/  PRMT R41, RZ, 0x7610, R12 ;  /* 0x00007610ff297816 */ /* 0x000fe2000000000c */
[----:B------:R-:W-:Y:S01]  /*40a0*/  FMUL.FTZ R19, R70, R43 ;  /* 0x0000002b46137220 */ /* 0x000fe20000410000 */
[--C-:B------:R-:W-:Y:S01]  /*40b0*/  PRMT R54, RZ, 0x5410, R15.reuse ;  /* 0x00005410ff367816 */ /* 0x100fe2000000000f */
[----:B------:R-:W-:Y:S01]  /*40c0*/  FMUL.FTZ R45, R45, R20 ;  /* 0x000000142d2d7220 */ /* 0x000fe20000410000 */
[----:B------:R-:W-:Y:S01]  /*40d0*/  PRMT R58, RZ, 0x7610, R15 ;  /* 0x00007610ff3a7816 */ /* 0x000fe2000000000f */
[----:B------:R-:W-:-:S02]  /*40e0*/  FMUL.FTZ R13, R44, R40 ;  /* 0x000000282c0d7220 */ /* 0x000fc40000410000 */
[----:B-1----:R-:W-:Y:S02]  /*40f0*/  FADD.FTZ R20, -R112, 1 ;  /* 0x3f80000070147421 */ /* 0x002fe40000010100 */
[----:B------:R-:W-:Y:S02]  /*4100*/  FFMA.FTZ R14, R109, R14, 1 ;  /* 0x3f8000006d0e7423 */ /* 0x000fe4000001000e */
[----:B0-----:R-:W-:Y:S02]  /*4110*/  FMUL.FTZ R25, R69, R47 ;  /* 0x0000002f45197220 */ /* 0x001fe40000410000 */
[----:B------:R-:W-:Y:S02]  /*4120*/  FMUL.FTZ R19, R18, R19 ;  /* 0x0000001312137220 */ /* 0x000fe40000410000 */
[----:B---3--:R-:W-:Y:S02]  /*4130*/  FADD.FTZ R12, -R110, 1 ;  /* 0x3f8000006e0c7421 */ /* 0x008fe40000010100 */
        /* <DEDUP_REMOVED lines=8> */
[----:B----4-:R-:W-:Y:S02]  /*41c0*/  FADD.FTZ R18, -R52, 1 ;  /* 0x3f80000034127421 */ /* 0x010fe40000010100 */
[----:B-----5:R-:W-:Y:S02]  /*41d0*/  FADD.FTZ R19, -R51, 1 ;  /* 0x3f80000033137421 */ /* 0x020fe40000010100 */
[----:B------:R-:W-:Y:S02]  /*41e0*/  FADD.FTZ R26, -R116, 1 ;  /* 0x3f800000741a7421 */ /* 0x000fe40000010100 */
[----:B------:R-:W-:Y:S02]  /*41f0*/  FMUL.FTZ R42, R42, R61 ;  /* 0x0000003d2a2a7220 */ /* 0x000fe40000410000 */
[----:B------:R-:W-:-:S02]  /*4200*/  FMUL.FTZ R25, R25, R20 ;  /* 0x0000001419197220 */ /* 0x000fc40000410000 */
[----:B------:R-:W-:Y:S02]  /*4210*/  FMUL.FTZ R44, R35, R112 ;  /* 0x00000070232c7220 */ /* 0x000fe40000410000 */
[----:B------:R-:W-:Y:S02]  /*4220*/  FMUL.FTZ R12, R15, R12 ;  /* 0x0000000c0f0c7220 */ /* 0x000fe40000410000 */
[----:B------:R-:W-:Y:S02]  /*4230*/  FFMA.FTZ R20, R63, R18, 1 ;  /* 0x3f8000003f147423 */ /* 0x000fe40000010012 */
[----:B------:R-:W-:Y:S02]  /*4240*/  FFMA.FTZ R56, R114, R19, 1 ;  /* 0x3f80000072387423 */ /* 0x000fe40000010013 */
[----:B------:R-:W-:Y:S02]  /*4250*/  FFMA.FTZ R62, R115, R26, 1 ;  /* 0x3f800000733e7423 */ /* 0x000fe4000001001a */
[----:B------:R-:W-:-:S02]  /*4260*/  FADD.FTZ R15, -R113, 1 ;  /* 0x3f800000710f7421 */ /* 0x000fc40000010100 */
[----:B------:R-:W-:Y:S02]  /*4270*/  FMUL.FTZ R18, R68, R48 ;  /* 0x0000003044127220 */ /* 0x000fe40000410000 */
[----:B------:R-:W-:Y:S02]  /*4280*/  FMUL.FTZ R19, R67, R49 ;  /* 0x0000003143137220 */ /* 0x000fe40000410000 */
[----:B------:R-:W-:Y:S02]  /*4290*/  FMUL.FTZ R26, R66, R54 ;  /* 0x00000036421a7220 */ /* 0x000fe40000410000 */
[----:B------:R-:W-:Y:S02]  /*42a0*/  FMUL.FTZ R35, R64, R58 ;  /* 0x0000003a40237220 */ /* 0x000fe40000410000 */
[----:B------:R-:W-:Y:S02]  /*42b0*/  FMUL.FTZ R42, R59, R42 ;  /* 0x0000002a3b2a7220 */ /* 0x000fe40000410000 */
[----:B------:R-:W-:-:S02]  /*42c0*/  FFMA.FTZ R15, R2, R15, 1 ;  /* 0x3f800000020f7423 */ /* 0x000fc4000001000f */
        /* <DEDUP_REMOVED lines=10> */
[----:B------:R-:W-:Y:S02]  /*4370*/  F2FP.BF16.PACK_AB R22, R23, R22 ;  /* 0x000000161716723e */ /* 0x000fe400000010ff */
[----:B------:R-:W-:Y:S02]  /*4380*/  F2FP.BF16.PACK_AB R23, R24, R45 ;  /* 0x0000002d1817723e */ /* 0x000fe400000010ff */
[----:B------:R-:W-:Y:S01]  /*4390*/  F2FP.BF16.PACK_AB R20, R17, R16 ;  /* 0x000000101114723e */ /* 0x000fe200000010ff */
[----:B------:R-:W-:Y:S01]  /*43a0*/  BAR.SYNC.DEFER_BLOCKING 0x0 ;  /* 0x0000000000007b1d */ /* 0x000fe20000010000 */
[----:B------:R-:W-:-:S02]  /*43b0*/  F2FP.BF16.PACK_AB R21, R60, R21 ;  /* 0x000000153c15723e */ /* 0x000fc400000010ff */
[----:B------:R-:W-:Y:S02]  /*43c0*/  F2FP.BF16.PACK_AB R24, R12, R13 ;  /* 0x0000000d0c18723e */ /* 0x000fe400000010ff */
[----:B------:R-:W-:Y:S02]  /*43d0*/  F2FP.BF16.PACK_AB R25, R25, R14 ;  /* 0x0000000e1919723e */ /* 0x000fe400000010ff */
[----:B------:R-:W-:Y:S02]  /*43e0*/  LEA R72, R102, R3, 0x1 ;  /* 0x0000000366487211 */ /* 0x000fe400078e08ff */
[----:B------:R-:W-:Y:S02]  /*43f0*/  F2FP.BF16.PACK_AB R26, R26, R15 ;  /* 0x0000000f1a1a723e */ /* 0x000fe400000010ff */
[----:B------:R-:W-:Y:S01]  /*4400*/  F2FP.BF16.PACK_AB R27, R62, R27 ;  /* 0x0000001b3e1b723e */ /* 0x000fe200000010ff */
[----:B------:R-:W-:Y:S01]  /*4410*/  FMUL.FTZ R42, R105, R110 ;  /* 0x0000006e692a7220 */ /* 0x000fe20000410000 */
[----:B------:R-:W-:Y:S01]  /*4420*/  UIMAD UR7, UR38, UR8, URZ ;  /* 0x00000008260772a4 */ /* 0x000fe2000f8e023f */
[----:B------:R-:W-:Y:S01]  /*4430*/  FMUL.FTZ R113, R2, R113 ;  /* 0x0000007102717220 */ /* 0x000fe20000410000 */
[----:B------:R-:W-:Y:S01]  /*4440*/  PRMT R2, RZ, 0x7610, R4 ;  /* 0x00007610ff027816 */ /* 0x000fe20000000004 */
[----:B------:R0:W-:Y:S04]  /*4450*/  STS.128 [R72.X16], R20 ;  /* 0x0000001448007388 */ /* 0x0001e8000000cc00 */
[----:B------:R-:W-:Y:S01]  /*4460*/  STS.128 [R72.X16+0x10], R24 ;  /* 0x0000101848007388 */ /* 0x000fe2000000cc00 */
[----:B------:R-:W-:-:S06]  /*4470*/  NOP ;  /* 0x0000000000007918 */ /* 0x000fcc0000000000 */
[----:B------:R-:W1:Y:S04]  /*4480*/  LDS.128 R16, [R99.X16] ;  /* 0x0000000063107984 */ /* 0x000e68000000cc00 */
[----:B------:R-:W2:Y:S01]  /*4490*/  LDS.128 R12, [R99.X16+0x200] ;  /* 0x00020000630c7984 */ /* 0x000ea2000000cc00 */
[----:B------:R-:W-:Y:S01]  /*44a0*/  UIMAD UR7, UR31, UR9, UR7 ;  /* 0x000000091f0772a4 */ /* 0x000fe2000f8e0207 */
[----:B------:R-:W-:Y:S01]  /*44b0*/  FMUL.FTZ R71, R71, R42 ;  /* 0x0000002a47477220 */ /* 0x000fe20000410000 */
[----:B------:R-:W-:Y:S01]  /*44c0*/  UIMAD.WIDE.U32 UR8, UR31, UR8, UR18 ;  /* 0x000000081f0872a5 */ /* 0x000fe2000f8e0012 */
[----:B------:R-:W-:Y:S01]  /*44d0*/  FMUL.FTZ R70, R70, R109 ;  /* 0x0000006d46467220 */ /* 0x000fe20000410000 */
[----:B------:R-:W-:Y:S01]  /*44e0*/  UIMAD UR30, UR21, UR32, URZ ;  /* 0x00000020151e72a4 */ /* 0x000fe2000f8e023f */
[----:B------:R-:W-:Y:S01]  /*44f0*/  FFMA.FTZ R3, R71, R2, R118 ;  /* 0x0000000247037223 */ /* 0x000fe20000010076 */
[----:B------:R-:W-:Y:S01]  /*4500*/  UIADD3 UR9, UR9, UR7, URZ ;  /* 0x0000000709097290 */ /* 0x000fe2000fffe03f */
[----:B------:R-:W-:Y:S01]  /*4510*/  PRMT R2, RZ, 0x5410, R5 ;  /* 0x00005410ff027816 */ /* 0x000fe20000000005 */
[----:B------:R-:W-:-:S02]  /*4520*/  UIMAD UR30, UR20, UR33, UR30 ;  /* 0x00000021141e72a4 */ /* 0x000fc4000f8e021e */
[----:B------:R-:W-:Y:S02]  /*4530*/  UIMAD.WIDE.U32 UR8, UR20, UR32, UR8 ;  /* 0x00000020140872a5 */ /* 0x000fe4000f8e0008 */
[----:B------:R-:W-:Y:S01]  /*4540*/  FFMA.FTZ R2, R70, R2, R3 ;  /* 0x0000000246027223 */ /* 0x000fe20000010003 */
[----:B------:R-:W-:Y:S01]  /*4550*/  ULDC.64 UR32, c[0x0][0x338] ;  /* 0x0000ce0000207ab9 */ /* 0x000fe20000000a00 */
[----:B------:R-:W-:Y:S01]  /*4560*/  PRMT R3, RZ, 0x7610, R5 ;  /* 0x00007610ff037816 */ /* 0x000fe20000000005 */
[----:B------:R-:W-:Y:S01]  /*4570*/  FMUL.FTZ R69, R69, R44 ;  /* 0x0000002c45457220 */ /* 0x000fe20000410000 */
[----:B------:R-:W-:Y:S02]  /*4580*/  UIADD3 UR9, UR9, UR30, URZ ;  /* 0x0000001e09097290 */ /* 0x000fe4000fffe03f */
[----:B------:R-:W-:Y:S01]  /*4590*/  ULEA UR7, UP0, UR8, UR32, 0x1 ;  /* 0x0000002008077291 */ /* 0x000fe2000f80083f */
[----:B------:R-:W-:Y:S01]  /*45a0*/  FFMA.FTZ R3, R69, R3, R2 ;  /* 0x0000000345037223 */ /* 0x000fe20000010002 */
[----:B------:R-:W-:Y:S01]  /*45b0*/  PRMT R2, RZ, 0x5410, R6 ;  /* 0x00005410ff027816 */ /* 0x000fe20000000006 */
[----:B------:R-:W-:Y:S01]  /*45c0*/  FMUL.FTZ R68, R68, R113 ;  /* 0x0000007144447220 */ /* 0x000fe20000410000 */
[----:B------:R-:W-:-:S03]  /*45d0*/  ULEA.HI.X UR8, UR8, UR33, UR9, 0x1, UP0 ;  /* 0x0000002108087291 */ /* 0x000fc600080f0c09 */
[----:B0-----:R-:W-:Y:S01]  /*45e0*/  FFMA.FTZ R20, R68, R2, R3 ;  /* 0x0000000244147223 */ /* 0x001fe20000010003 */
[----:B------:R-:W-:Y:S02]  /*45f0*/  MOV R2, UR7 ;  /* 0x0000000700027c02 */ /* 0x000fe40008000f00 */
[----:B------:R-:W-:-:S05]  /*4600*/  MOV R3, UR8 ;  /* 0x0000000800037c02 */ /* 0x000fca0008000f00 */
[----:B------:R-:W-:Y:S01]  /*4610*/  IMAD.WIDE R2, R0, 0x10, R2 ;  /* 0x0000001000027825 */ /* 0x000fe200078e0202 */
[----:B------:R-:W-:-:S04]  /*4620*/  ISETP.NE.U32.AND P0, PT, RZ, c[0x0][0x270], PT ;  /* 0x00009c00ff007a0c */ /* 0x000fc80003f05070 */
[----:B-1----:R0:W-:Y:S04]  /*4630*/  STG.E.128 [R2.64], R16 ;  /* 0x0000001002007986 */ /* 0x0021e8000c101d22 */
[----:B--2---:R0:W-:Y:S01]  /*4640*/  STG.E.128 [R2.64+0x200], R12 ;  /* 0x0002000c02007986 */ /* 0x0041e2000c101d22 */
[----:B------:R-:W-:Y:S01]  /*4650*/  ISETP.NE.AND.EX P0, PT, RZ, c[0x0][0x274], PT, P0 ;  /* 0x00009d00ff007a0c */ /* 0x000fe20003f05300 */
[----:B------:R-:W-:Y:S01]  /*4660*/  FMUL.FTZ R52, R63, R52 ;  /* 0x000000343f347220 */ /* 0x000fe20000410000 */
[----:B------:R-:W-:Y:S01]  /*4670*/  PRMT R21, RZ, 0x7610, R6 ;  /* 0x00007610ff157816 */ /* 0x000fe20000000006 */
[----:B------:R-:W-:Y:S02]  /*4680*/  FMUL.FTZ R51, R114, R51 ;  /* 0x0000003372337220 */ /* 0x000fe40000410000 */
[----:B------:R-:W-:-:S02]  /*4690*/  FMUL.FTZ R67, R67, R52 ;  /* 0x0000003443437220 */ /* 0x000fc40000410000 */
[----:B------:R-:W-:Y:S02]  /*46a0*/  FMUL.FTZ R66, R66, R51 ;  /* 0x0000003342427220 */ /* 0x000fe40000410000 */
[----:B------:R-:W-:Y:S01]  /*46b0*/  FFMA.FTZ R21, R67, R21, R20 ;  /* 0x0000001543157223 */ /* 0x000fe20000010014 */
[----:B------:R-:W-:Y:S01]  /*46c0*/  PRMT R20, RZ, 0x5410, R7 ;  /* 0x00005410ff147816 */ /* 0x000fe20000000007 */
[----:B------:R-:W-:-:S04]  /*46d0*/  FMUL.FTZ R115, R115, R116 ;  /* 0x0000007473737220 */ /* 0x000fc80000410000 */
[----:B------:R-:W-:Y:S02]  /*46e0*/  FFMA.FTZ R25, R66, R20, R21 ;  /* 0x0000001442197223 */ /* 0x000fe40000010015 */
[----:B------:R-:W-:Y:S01]  /*46f0*/  FMUL.FTZ R64, R64, R115 ;  /* 0x0000007340407220 */ /* 0x000fe20000410000 */
[----:B------:R-:W-:Y:S05]  /*4700*/  @!P0 BRA `(.L_x_6861) ;  /* 0x0000030000008947 */ /* 0x000fea0003800000 */
[----:B0-----:R-:W-:Y:S01]  /*4710*/  BAR.SYNC.DEFER_BLOCKING 0x0 ;  /* 0x0000000000007b1d */ /* 0x001fe20000010000 */
        /* <DEDUP_REMOVED lines=47> */
.L_x_6861:
[----:B0-----:R-:W-:Y:S01]  /*4a10*/  PRMT R104, RZ, 0x7610, R7 ;  /* 0x00007610ff687816 */ /* 0x001fe20000000007 */
        /* <DEDUP_REMOVED lines=36> */
.L_x_6963:
        /* <DEDUP_REMOVED lines=32> */
[----:B------:R0:W3:Y:S04]  /*4e60*/  LDG.E.128 R16, [R2.64+0x200] ;  /* 0x0002002202107981 */ /* 0x0000e8000c1e1d00 */
[----:B------:R0:W4:Y:S04]  /*4e70*/  LDG.E.128 R12, [R2.64] ;  /* 0x00000022020c7981 */ /* 0x000128000c1e1d00 */
        /* <DEDUP_REMOVED lines=15> */
[----:B------:R-:W-:-:S05]  /*4f70*/  PRMT R208, RZ, 0x5410, R8 ;  /* 0x00005410ffd07816 */ /* 0x000fca0000000008 */
[----:B------:R-:W-:Y:S01]  /*4f80*/  FMUL.FTZ R208, R208, R97 ;  /* 0x00000061d0d07220 */ /* 0x000fe20000410000 */
[----:B------:R-:W-:Y:S02]  /*4f90*/  MOV R141, c[0x0][0x16c] ;  /* 0x00005b00008d7a02 */ /* 0x000fe40000000f00 */
[----:B------:R-:W-:-:S05]  /*4fa0*/  PRMT R205, RZ, 0x7610, R8 ;  /* 0x00007610ffcd7816 */ /* 0x000fca0000000008 */
[----:B------:R-:W-:Y:S01]  /*4fb0*/  FMUL.FTZ R205, R205, R96 ;  /* 0x00000060cdcd7220 */ /* 0x000fe20000410000 */
[----:B------:R-:W-:Y:S01]  /*4fc0*/  ISETP.NE.AND P1, PT, R101, RZ, PT ;  /* 0x000000ff6500720c */ /* 0x000fe20003f25270 */
[----:B------:R-:W-:Y:S01]  /*4fd0*/  HFMA2.MMA R128, -RZ, RZ, 0, 1.52587890625e-05 ;  /* 0x00000100ff807435 */ /* 0x000fe200000001ff */
[----:B------:R-:W-:Y:S01]  /*4fe0*/  MOV R125, UR30 ;  /* 0x0000001e007d7c02 */ /* 0x000fe20008000f00 */
[----:B--2---:R-:W1:Y:S02]  /*4ff0*/  R2UR UR40, R29 ;  /* 0x000000001d2873c2 */ /* 0x004e6400000e0000 */
[----:B-1----:R-:W-:Y:S02]  /*5000*/  FMUL.FTZ R30, R97, UR40 ;  /* 0x00000028611e7c20 */ /* 0x002fe40008410000 */
[----:B0-----:R-:W-:Y:S02]  /*5010*/  FMUL.FTZ R2, R94, UR40 ;  /* 0x000000285e027c20 */ /* 0x001fe40008410000 */
[----:B------:R-:W-:-:S02]  /*5020*/  FMUL.RZ R32, R30, 0.15915493667125701904 ;  /* 0x3e22f9831e207820 */ /* 0x000fc4000040c000 */
[----:B------:R-:W-:Y:S02]  /*5030*/  FMUL.RZ R3, R2, 0.15915493667125701904 ;  /* 0x3e22f98302037820 */ /* 0x000fe4000040c000 */
[----:B------:R-:W-:Y:S02]  /*5040*/  FMUL.FTZ R30, R96, UR40 ;  /* 0x00000028601e7c20 */ /* 0x000fe40008410000 */
[----:B------:R-:W-:Y:S02]  /*5050*/  FMUL.FTZ R2, R93, UR40 ;  /* 0x000000285d027c20 */ /* 0x000fe40008410000 */
[----:B------:R-:W-:Y:S02]  /*5060*/  FMUL.RZ R105, R30, 0.15915493667125701904 ;  /* 0x3e22f9831e697820 */ /* 0x000fe4000040c000 */
[----:B------:R-:W-:Y:S02]  /*5070*/  FMUL.RZ R29, R2, 0.15915493667125701904 ;  /* 0x3e22f983021d7820 */ /* 0x000fe4000040c000 */
[----:B------:R-:W-:-:S02]  /*5080*/  FMUL.FTZ R30, R95, UR40 ;  /* 0x000000285f1e7c20 */ /* 0x000fc40008410000 */
[----:B------:R-:W-:Y:S01]  /*5090*/  FMUL.FTZ R2, R92, UR40 ;  /* 0x000000285c027c20 */ /* 0x000fe20008410000 */
[----:B------:R-:W-:Y:S01]  /*50a0*/  MUFU.SIN R33, R32 ;  /* 0x0000002000217308 */ /* 0x000fe20000000400 */
[----:B------:R-:W-:-:S07]  /*50b0*/  FMUL.RZ R30, R30, 0.15915493667125701904 ;  /* 0x3e22f9831e1e7820 */ /* 0x000fce000040c000 */
[----:B------:R0:W-:Y:S02]  /*50c0*/  MUFU.COS R31, R32 ;  /* 0x00000020001f7308 */ /* 0x0001e40000000000 */
[----:B0-----:R-:W-:Y:S02]  /*50d0*/  FMUL.RZ R32, R2, 0.15915493667125701904 ;  /* 0x3e22f98302207820 */ /* 0x001fe4000040c000 */
[----:B------:R-:W-:-:S04]  /*50e0*/  FMUL.FTZ R2, R91, UR40 ;  /* 0x000000285b027c20 */ /* 0x000fc80008410000 */
[----:B------:R-:W-:Y:S08]  /*50f0*/  MUFU.SIN R131, R30 ;  /* 0x0000001e00837308 */ /* 0x000ff00000000400 */
[----:B------:R0:W-:Y:S02]  /*5100*/  MUFU.COS R119, R30 ;  /* 0x0000001e00777308 */ /* 0x0001e40000000000 */
[----:B0-----:R-:W-:-:S02]  /*5110*/  FMUL.RZ R30, R2, 0.15915493667125701904 ;  /* 0x3e22f983021e7820 */ /* 0x001fc4000040c000 */
        /* <DEDUP_REMOVED lines=14> */
[----:B------:R0:W-:Y:S08]  /*5200*/  MUFU.COS R126, R32 ;  /* 0x00000020007e7308 */ /* 0x0001f00000000000 */
[----:B------:R-:W-:Y:S01]  /*5210*/  MUFU.SIN R136, R3 ;  /* 0x0000000300887308 */ /* 0x000fe20000000400 */
[----:B0-----:R-:W-:Y:S01]  /*5220*/  FMUL.RZ R32, R2, 0.15915493667125701904 ;  /* 0x3e22f98302207820 */ /* 0x001fe2000040c000 */
[----:B------:R-:W-:-:S06]  /*5230*/  MOV R2, UR36 ;  /* 0x0000002400027c02 */ /* 0x000fcc0008000f00 */
[----:B------:R0:W-:Y:S02]  /*5240*/  MUFU.COS R122, R3 ;  /* 0x00000003007a7308 */ /* 0x0001e40000000000 */
[----:B0-----:R-:W-:-:S06]  /*5250*/  MOV R3, UR37 ;  /* 0x0000002500037c02 */ /* 0x001fcc0008000f00 */
[----:B------:R-:W2:Y:S01]  /*5260*/  LDG.E.64 R2, [R2.64] ;  /* 0x0000002202027981 */ /* 0x000ea2000c1e1b00 */
[----:B------:R-:W0:Y:S01]  /*5270*/  R2UR UR41, R28 ;  /* 0x000000001c2973c2 */ /* 0x000e2200000e0000 */
[----:B------:R-:W-:Y:S08]  /*5280*/  MUFU.SIN R138, R29 ;  /* 0x0000001d008a7308 */ /* 0x000ff00000000400 */
[----:B------:R1:W-:Y:S02]  /*5290*/  MUFU.COS R140, R29 ;  /* 0x0000001d008c7308 */ /* 0x0003e40000000000 */
[----:B-1----:R-:W-:-:S06]  /*52a0*/  FMUL.FTZ R29, R86, UR40 ;  /* 0x00000028561d7c20 */ /* 0x002fcc0008410000 */
[----:B------:R-:W-:Y:S08]  /*52b0*/  MUFU.SIN R117, R30 ;  /* 0x0000001e00757308 */ /* 0x000ff00000000400 */
[----:B------:R1:W-:Y:S01]  /*52c0*/  MUFU.COS R118, R30 ;  /* 0x0000001e00767308 */ /* 0x0003e20000000000 */
[----:B0-----:R-:W-:Y:S01]  /*52d0*/  MOV R135, UR41 ;  /* 0x0000002900877c02 */ /* 0x001fe20008000f00 */
[----:B-1----:R-:W-:-:S02]  /*52e0*/  FMUL.RZ R30, R29, 0.15915493667125701904 ;  /* 0x3e22f9831d1e7820 */ /* 0x002fc4000040c000 */
[----:B------:R-:W-:-:S04]  /*52f0*/  FMUL.FTZ R29, R85, UR40 ;  /* 0x00000028551d7c20 */ /* 0x000fc80008410000 */
[----:B------:R-:W-:Y:S02]  /*5300*/  FMUL.RZ R106, R29, 0.15915493667125701904 ;  /* 0x3e22f9831d6a7820 */ /* 0x000fe4000040c000 */
[----:B------:R-:W-:Y:S01]  /*5310*/  FMUL.FTZ R29, R84, UR40 ;  /* 0x00000028541d7c20 */ /* 0x000fe20008410000 */
[----:B------:R-:W-:Y:S01]  /*5320*/  MUFU.SIN R115, R32 ;  /* 0x0000002000737308 */ /* 0x000fe20000000400 */
[----:B------:R-:W-:-:S07]  /*5330*/  FMUL.FTZ R135, R135, 1.4426950216293334961 ;  /* 0x3fb8aa3b87877820 */ /* 0x000fce0000410000 */
[----:B------:R0:W-:Y:S01]  /*5340*/  MUFU.COS R116, R32 ;  /* 0x0000002000747308 */ /* 0x0001e20000000000 */
[----:B------:R-:W-:Y:S01]  /*5350*/  MOV R28, UR29 ;  /* 0x0000001d001c7c02 */ /* 0x000fe20008000f00 */
[----:B0-----:R-:W-:-:S06]  /*5360*/  FMUL.RZ R32, R29, 0.15915493667125701904 ;  /* 0x3e22f9831d207820 */ /* 0x001fcc000040c000 */
[----:B------:R-:W-:Y:S01]  /*5370*/  MUFU.SIN R109, R32 ;  /* 0x00000020006d7308 */ /* 0x000fe20000000400 */
[----:B------:R-:W-:-:S07]  /*5380*/  FMUL.FTZ R29, R83, UR40 ;  /* 0x00000028531d7c20 */ /* 0x000fce0008410000 */
[----:B------:R0:W-:Y:S01]  /*5390*/  MUFU.COS R110, R32 ;  /* 0x00000020006e7308 */ /* 0x0001e20000000000 */
[----:B------:R-:W-:Y:S01]  /*53a0*/  ISETP.LT.OR P0, PT, R28, 0x2, P0 ;  /* 0x000000021c00780c */ /* 0x000fe20000701670 */
[----:B0-----:R-:W-:-:S06]  /*53b0*/  FMUL.FTZ R32, R135, R96 ;  /* 0x0000006087207220 */ /* 0x001fcc0000410000 */
[----:B------:R-:W-:Y:S01]  /*53c0*/  MUFU.SIN R133, R105 ;  /* 0x0000006900857308 */ /* 0x000fe20000000400 */
[----:B------:R-:W-:Y:S01]  /*53d0*/  SHF.L.U32 R28, R101, 0x2, RZ ;  /* 0x00000002651c7819 */ /* 0x000fe200000006ff */
[----:B------:R-:W-:-:S06]  /*53e0*/  FMUL.RZ R124, R29, 0.15915493667125701904 ;  /* 0x3e22f9831d7c7820 */ /* 0x000fcc000040c000 */
[----:B------:R-:W0:Y:S01]  /*53f0*/  MUFU.EX2 R32, R32 ;  /* 0x0000002000207308 */ /* 0x000e220000000800 */
[----:B------:R-:W-:Y:S01]  /*5400*/  LOP3.LUT R29, R28, 0xffffff80, RZ, 0xc0, !PT ;  /* 0xffffff801c1d7812 */ /* 0x000fe200078ec0ff */
[----:B------:R-:W-:-:S06]  /*5410*/  FMUL.FTZ R28, R135, R95 ;  /* 0x0000005f871c7220 */ /* 0x000fcc0000410000 */
[----:B------:R-:W1:Y:S01]  /*5420*/  MUFU.COS R107, R105 ;  /* 0x00000069006b7308 */ /* 0x000e620000000000 */
[----:B------:R-:W-:-:S07]  /*5430*/  IADD3 R29, R29, R102, RZ ;  /* 0x000000661d1d7210 */ /* 0x000fce0007ffe0ff */
[----:B------:R-:W4:Y:S01]  /*5440*/  MUFU.EX2 R28, R28 ;  /* 0x0000001c001c7308 */ /* 0x000f220000000800 */
[C---:B0-----:R-:W-:Y:S01]  /*5450*/  FMUL.FTZ R133, R32.reuse, R133 ;  /* 0x0000008520857220 */ /* 0x041fe20000410000 */
[----:B---3--:R0:W-:Y:S06]  /*5460*/  STS.128 [R29.X16+0x200], R16 ;  /* 0x000200101d007388 */ /* 0x0081ec000000cc00 */
[----:B------:R-:W-:Y:S01]  /*5470*/  MUFU.SIN R111, R106 ;  /* 0x0000006a006f7308 */ /* 0x000fe20000000400 */
[----:B-1----:R-:W-:Y:S01]  /*5480*/  FMUL.FTZ R134, R32, R107 ;  /* 0x0000006b20867220 */ /* 0x002fe20000410000 */
[----:B----4-:R1:W-:Y:S06]  /*5490*/  STS.128 [R29.X16], R12 ;  /* 0x0000000c1d007388 */ /* 0x0103ec000000cc00 */
[----:B------:R3:W-:Y:S01]  /*54a0*/  MUFU.COS R112, R106 ;  /* 0x0000006a00707308 */ /* 0x0007e20000000000 */
[-C--:B0-----:R-:W-:Y:S01]  /*54b0*/  FMUL.FTZ R17, R208, R133.reuse ;  /* 0x00000085d0117220 */ /* 0x081fe20000410000 */
[----:B---3--:R-:W-:Y:S01]  /*54c0*/  MOV R106, UR29 ;  /* 0x0000001d006a7c02 */ /* 0x008fe20008000f00 */
[----:B-1----:R-:W-:-:S02]  /*54d0*/  FMUL.FTZ R15, RZ, R133 ;  /* 0x00000085ff0f7220 */ /* 0x002fc40000410000 */
[-C--:B------:R-:W-:Y:S01]  /*54e0*/  FFMA.FTZ R17, RZ, R134.reuse, R17 ;  /* 0x00000086ff117223 */ /* 0x080fe20000010011 */
[----:B------:R-:W-:Y:S01]  /*54f0*/  @!P0 IADD3 R106, R106, -0x2, RZ ;  /* 0xfffffffe6a6a8810 */ /* 0x000fe20007ffe0ff */
[----:B------:R-:W-:Y:S02]  /*5500*/  FFMA.FTZ R12, R208, R134, -R15 ;  /* 0x00000086d00c7223 */ /* 0x000fe4000001080f */
[----:B------:R-:W-:Y:S02]  /*5510*/  FMUL.FTZ R131, R28, R131 ;  /* 0x000000831c837220 */ /* 0x000fe40000410000 */
[----:B------:R-:W-:Y:S02]  /*5520*/  @!P0 IMAD R141, R106, R141, UR7 ;  /* 0x000000076a8d8e24 */ /* 0x000fe4000f8e028d */
[----:B------:R-:W-:Y:S02]  /*5530*/  FADD.FTZ R17, RZ, R17 ;  /* 0x00000011ff117221 */ /* 0x000fe40000010000 */
[----:B------:R-:W-:-:S02]  /*5540*/  FMUL.FTZ R106, R135, R94 ;  /* 0x0000005e876a7220 */ /* 0x000fc40000410000 */
[----:B------:R-:W-:Y:S02]  /*5550*/  FMUL.FTZ R13, R135, R92 ;  /* 0x0000005c870d7220 */ /* 0x000fe40000410000 */
[----:B------:R-:W-:Y:S02]  /*5560*/  FMUL.FTZ R132, R28, R119 ;  /* 0x000000771c847220 */ /* 0x000fe40000410000 */
[----:B------:R-:W-:Y:S02]  /*5570*/  FADD.FTZ R14, R205, R12 ;  /* 0x0000000ccd0e7221 */ /* 0x000fe40000010000 */
[C---:B------:R-:W-:Y:S01]  /*5580*/  FMUL.FTZ R15, R131.reuse, R17 ;  /* 0x00000011830f7220 */ /* 0x040fe20000410000 */
[----:B------:R-:W0:Y:S01]  /*5590*/  MUFU.EX2 R106, R106 ;  /* 0x0000006a006a7308 */ /* 0x000e220000000800 */
[-C--:B------:R-:W-:Y:S02]  /*55a0*/  FMUL.FTZ R18, R131, R14.reuse ;  /* 0x0000000e83127220 */ /* 0x080fe40000410000 */
[----:B------:R-:W-:Y:S01]  /*55b0*/  FFMA.FTZ R16, R132, R14, -R15 ;  /* 0x0000000e84107223 */ /* 0x000fe2000001080f */
[----:B------:R-:W-:Y:S01]  /*55c0*/  PRMT R14, RZ, 0x5410, R9 ;  /* 0x00005410ff0e7816 */ /* 0x000fe20000000009 */
[----:B------:R-:W-:-:S03]  /*55d0*/  FMUL.FTZ R32, R135, R93 ;  /* 0x0000005d87207220 */ /* 0x000fc60000410000 */
[----:B------:R-:W1:Y:S01]  /*55e0*/  MUFU.EX2 R13, R13 ;  /* 0x0000000d000d7308 */ /* 0x000e620000000800 */
[----:B------:R-:W-:Y:S02]  /*55f0*/  FMUL.FTZ R203, R14, R95 ;  /* 0x0000005f0ecb7220 */ /* 0x000fe40000410000 */
[----:B------:R-:W-:Y:S02]  /*5600*/  FMUL.FTZ R14, R135, R91 ;  /* 0x0000005b870e7220 */ /* 0x000fe40000410000 */
[----:B------:R-:W-:-:S03]  /*5610*/  FFMA.FTZ R18, R132, R17, R18 ;  /* 0x0000001184127223 */ /* 0x000fc60000010012 */
[----:B------:R-:W3:Y:S01]  /*5620*/  MUFU.EX2 R32, R32 ;  /* 0x0000002000207308 */ /* 0x000ee20000000800 */
[----:B0-----:R-:W-:Y:S02]  /*5630*/  FMUL.FTZ R129, R106, R129 ;  /* 0x000000816a817220 */ /* 0x001fe40000410000 */
[----:B------:R-:W-:Y:S02]  /*5640*/  FADD.FTZ R16, R203, R16 ;  /* 0x00000010cb107221 */ /* 0x000fe40000010000 */
[----:B------:R-:W-:-:S03]  /*5650*/  FADD.FTZ R18, RZ, R18 ;  /* 0x00000012ff127221 */ /* 0x000fc60000010000 */
[----:B------:R-:W0:Y:S01]  /*5660*/  MUFU.EX2 R14, R14 ;  /* 0x0000000e000e7308 */ /* 0x000e220000000800 */
[----:B-1----:R-:W-:Y:S02]  /*5670*/  FMUL.FTZ R126, R13, R126 ;  /* 0x0000007e0d7e7220 */ /* 0x002fe40000410000 */
[----:B------:R-:W-:-:S05]  /*5680*/  FMUL.FTZ R130, R106, R121 ;  /* 0x000000796a827220 */ /* 0x000fca0000410000 */
[----:B------:R-:W-:Y:S01]  /*5690*/  MUFU.SIN R113, R30 ;  /* 0x0000001e00717308 */ /* 0x000fe20000000400 */
[C---:B------:R-:W-:Y:S02]  /*56a0*/  FMUL.FTZ R19, R129.reuse, R16 ;  /* 0x0000001081137220 */ /* 0x040fe40000410000 */
[----:B------:R-:W-:-:S05]  /*56b0*/  FMUL.FTZ R17, R129, R18 ;  /* 0x0000001281117220 */ /* 0x000fca0000410000 */
[----:B------:R1:W-:Y:S01]  /*56c0*/  MUFU.COS R114, R30 ;  /* 0x0000001e00727308 */ /* 0x0003e20000000000 */
[----:B------:R-:W-:Y:S01]  /*56d0*/  FMUL.FTZ R15, R135, R90 ;  /* 0x0000005a870f7220 */ /* 0x000fe20000410000 */
[----:B-1----:R-:W-:Y:S01]  /*56e0*/  IADD3 R30, R101, 0x200, RZ ;  /* 0x00000200651e7810 */ /* 0x002fe20007ffe0ff */
[----:B------:R-:W-:Y:S02]  /*56f0*/  @!P1 IMAD R30, R125, R128, UR7 ;  /* 0x000000077d1e9e24 */ /* 0x000fe4000f8e0280 */
[----:B------:R-:W-:Y:S01]  /*5700*/  FMUL.FTZ R125, R13, R120 ;  /* 0x000000780d7d7220 */ /* 0x000fe20000410000 */
[----:B------:R-:W-:Y:S01]  /*5710*/  PRMT R13, RZ, 0x7610, R9 ;  /* 0x00007610ff0d7816 */ /* 0x000fe20000000009 */
[----:B------:R-:W-:Y:S02]  /*5720*/  FMUL.FTZ R12, R135, R97 ;  /* 0x00000061870c7220 */ /* 0x000fe40000410000 */
[C---:B------:R-:W-:Y:S02]  /*5730*/  FFMA.FTZ R19, R130.reuse, R18, R19 ;  /* 0x0000001282137223 */ /* 0x040fe40000010013 */
[----:B------:R-:W-:-:S02]  /*5740*/  FFMA.FTZ R17, R130, R16, -R17 ;  /* 0x0000001082117223 */ /* 0x000fc40000010811 */
[----:B------:R-:W-:Y:S01]  /*5750*/  FMUL.FTZ R202, R13, R94 ;  /* 0x0000005e0dca7220 */ /* 0x000fe20000410000 */
[----:B------:R-:W1:Y:S01]  /*5760*/  MUFU.EX2 R15, R15 ;  /* 0x0000000f000f7308 */ /* 0x000e620000000800 */
[C---:B---3--:R-:W-:Y:S02]  /*5770*/  FMUL.FTZ R127, R32.reuse, R127 ;  /* 0x0000007f207f7220 */ /* 0x048fe40000410000 */
[----:B------:R-:W-:Y:S02]  /*5780*/  FADD.FTZ R19, RZ, R19 ;  /* 0x00000013ff137221 */ /* 0x000fe40000010000 */
[----:B------:R-:W-:Y:S02]  /*5790*/  FMUL.FTZ R128, R32, R123 ;  /* 0x0000007b20807220 */ /* 0x000fe40000410000 */
[----:B------:R-:W-:Y:S01]  /*57a0*/  FADD.FTZ R17, R202, R17 ;  /* 0x00000011ca117221 */ /* 0x000fe20000010000 */
[----:B------:R-:W-:Y:S01]  /*57b0*/  MUFU.SIN R105, R124 ;  /* 0x0000007c00697308 */ /* 0x000fe20000000400 */
[----:B0-----:R-:W-:Y:S01]  /*57c0*/  FMUL.FTZ R123, R14, R137 ;  /* 0x000000890e7b7220 */ /* 0x001fe20000410000 */
[----:B------:R0:W-:Y:S01]  /*57d0*/  STS.128 [R29.X16+0x400], R20 ;  /* 0x000400141d007388 */ /* 0x0001e2000000cc00 */
[----:B------:R-:W-:-:S05]  /*57e0*/  FMUL.FTZ R18, R127, R19 ;  /* 0x000000137f127220 */ /* 0x000fca0000410000 */
[----:B------:R3:W-:Y:S01]  /*57f0*/  MUFU.COS R108, R124 ;  /* 0x0000007c006c7308 */ /* 0x0007e20000000000 */
[----:B------:R-:W-:-:S07]  /*5800*/  FFMA.FTZ R18, R128, R17, -R18 ;  /* 0x0000001180127223 */ /* 0x000fce0000010812 */
[----:B------:R-:W4:Y:S01]  /*5810*/  MUFU.EX2 R12, R12 ;  /* 0x0000000c000c7308 */ /* 0x000f220000000800 */
[----:B---3--:R-:W-:Y:S01]  /*5820*/  FMUL.FTZ R124, R14, R139 ;  /* 0x0000008b0e7c7220 */ /* 0x008fe20000410000 */
[----:B------:R-:W-:Y:S01]  /*5830*/  PRMT R14, RZ, 0x5410, R10 ;  /* 0x00005410ff0e7816 */ /* 0x000fe2000000000a */
[----:B0-----:R-:W-:-:S04]  /*5840*/  FMUL.FTZ R20, R127, R17 ;  /* 0x000000117f147220 */ /* 0x001fc80000410000 */
[----:B------:R-:W-:Y:S02]  /*5850*/  FMUL.FTZ R201, R14, R93 ;  /* 0x0000005d0ec97220 */ /* 0x000fe40000410000 */
[----:B------:R-:W-:Y:S02]  /*5860*/  FFMA.FTZ R20, R128, R19, R20 ;  /* 0x0000001380147223 */ /* 0x000fe40000010014 */
[----:B------:R-:W-:Y:S02]  /*5870*/  FMUL.FTZ R13, R135, R89 ;  /* 0x00000059870d7220 */ /* 0x000fe40000410000 */
[----:B------:R-:W-:Y:S02]  /*5880*/  FMUL.FTZ R16, R82, UR40 ;  /* 0x0000002852107c20 */ /* 0x000fe40008410000 */
[----:B------:R-:W-:Y:S02]  /*5890*/  FADD.FTZ R18, R201, R18 ;  /* 0x00000012c9127221 */ /* 0x000fe40000010000 */
[----:B------:R-:W-:-:S02]  /*58a0*/  FADD.FTZ R20, RZ, R20 ;  /* 0x00000014ff147221 */ /* 0x000fc40000010000 */
[----:B------:R-:W-:Y:S01]  /*58b0*/  FMUL.RZ R21, R16, 0.15915493667125701904 ;  /* 0x3e22f98310157820 */ /* 0x000fe2000040c000 */
[----:B------:R-:W0:Y:S01]  /*58c0*/  MUFU.EX2 R13, R13 ;  /* 0x0000000d000d7308 */ /* 0x000e220000000800 */
[C---:B-1----:R-:W-:Y:S02]  /*58d0*/  FMUL.FTZ R122, R15.reuse, R122 ;  /* 0x0000007a0f7a7220 */ /* 0x042fe40000410000 */
[----:B------:R-:W-:Y:S02]  /*58e0*/  FMUL.FTZ R121, R15, R136 ;  /* 0x000000880f797220 */ /* 0x000fe40000410000 */
        /* <DEDUP_REMOVED lines=16> */
[----:B-1----:R-:W1:Y:S04]  /*59f0*/  LDS.128 R20, [R136.X16] ;  /* 0x0000000088147984 */ /* 0x002e68000000cc00 */
[----:B---3--:R3:W4:Y:S04]  /*5a00*/  LDS.128 R16, [R136.X16+0x30] ;  /* 0x0000300088107984 */ /* 0x008728000000cc00 */
[----:B------:R1:W-:Y:S01]  /*5a10*/  STS.64 [R146+0x39e0], R32 ;  /* 0x0039e02092007388 */ /* 0x0003e20000000a00 */
[----:B0-----:R-:W-:Y:S01]  /*5a20*/  FMUL.FTZ R119, R13, R138 ;  /* 0x0000008a0d777220 */ /* 0x001fe20000410000 */
[----:B------:R-:W-:Y:S01]  /*5a30*/  HFMA2.MMA R106, -RZ, RZ, 0, 9.5367431640625e-07 ;  /* 0x00000010ff6a7435 */ /* 0x000fe200000001ff */
[----:B------:R-:W-:Y:S01]  /*5a40*/  FMUL.FTZ R138, R135, R87 ;  /* 0x00000057878a7220 */ /* 0x000fe20000410000 */
[----:B------:R-:W-:Y:S01]  /*5a50*/  HFMA2.MMA R12, -RZ, RZ, 1.875, 0 ;  /* 0x3f800000ff0c7435 */ /* 0x000fe200000001ff */
[----:B------:R-:W-:Y:S01]  /*5a60*/  FMUL.FTZ R120, R13, R140 ;  /* 0x0000008c0d787220 */ /* 0x000fe20000410000 */
[----:B------:R-:W-:Y:S01]  /*5a70*/  MOV R13, RZ ;  /* 0x000000ff000d7202 */ /* 0x000fe20000000f00 */
[----:B------:R-:W-:-:S02]  /*5a80*/  CS2R R14, SRZ ;  /* 0x00000000000e7805 */ /* 0x000fc4000001ff00 */
[----:B------:R-:W0:Y:S03]  /*5a90*/  MUFU.EX2 R138, R138 ;  /* 0x0000008a008a7308 */ /* 0x000e260000000800 */
[----:B------:R-:W-:Y:S01]  /*5aa0*/  @!P0 IMAD.WIDE R106, R141, R106, UR10 ;  /* 0x0000000a8d6a8e25 */ /* 0x000fe2000f8e026a */
[----:B------:R-:W-:Y:S03]  /*5ab0*/  BAR.SYNC.DEFER_BLOCKING 0x0 ;  /* 0x0000000000007b1d */ /* 0x000fe60000010000 */
[----:B------:R-:W-:Y:S02]  /*5ac0*/  FADD.FTZ R145, RZ, R145 ;  /* 0x00000091ff917221 */ /* 0x000fe40000010000 */
[----:B---3--:R-:W-:Y:S02]  /*5ad0*/  FMUL.FTZ R136, R135, R83 ;  /* 0x0000005387887220 */ /* 0x008fe40000410000 */
[----:B0-----:R-:W-:-:S02]  /*5ae0*/  FMUL.FTZ R116, R138, R116 ;  /* 0x000000748a747220 */ /* 0x001fc40000410000 */
[----:B------:R-:W-:Y:S01]  /*5af0*/  FMUL.FTZ R115, R138, R115 ;  /* 0x000000738a737220 */ /* 0x000fe20000410000 */
[----:B------:R-:W-:Y:S01]  /*5b00*/  PRMT R138, RZ, 0x5410, R11 ;  /* 0x00005410ff8a7816 */ /* 0x000fe2000000000b */
[----:B------:R0:W5:Y:S02]  /*5b10*/  @!P0 LDG.E.128 R12, [R106.64] ;  /* 0x000000226a0c8981 */ /* 0x000164000c1e1d00 */
[----:B0-----:R-:W-:Y:S01]  /*5b20*/  PRMT R107, RZ, 0x7610, R10 ;  /* 0x00007610ff6b7816 */ /* 0x001fe2000000000a */
[----:B------:R-:W-:-:S04]  /*5b30*/  FMUL.FTZ R106, R123, R145 ;  /* 0x000000917b6a7220 */ /* 0x000fc80000410000 */
[----:B------:R-:W-:-:S04]  /*5b40*/  FMUL.FTZ R200, R107, R92 ;  /* 0x0000005c6bc87220 */ /* 0x000fc80000410000 */
[----:B------:R-:W-:Y:S02]  /*5b50*/  FADD.FTZ R143, R200, R143 ;  /* 0x0000008fc88f7221 */ /* 0x000fe40000010000 */
[----:B------:R-:W-:Y:S02]  /*5b60*/  FMUL.FTZ R199, R138, R91 ;  /* 0x0000005b8ac77220 */ /* 0x000fe40000410000 */
[-C--:B------:R-:W-:Y:S02]  /*5b70*/  FMUL.FTZ R107, R123, R143.reuse ;  /* 0x0000008f7b6b7220 */ /* 0x080fe40000410000 */
[C---:B------:R-:W-:Y:S02]  /*5b80*/  FFMA.FTZ R106, R124.reuse, R143, -R106 ;  /* 0x0000008f7c6a7223 */ /* 0x040fe4000001086a */
[C---:B------:R-:W-:Y:S02]  /*5b90*/  FMUL.FTZ R139, R135.reuse, R86 ;  /* 0x00000056878b7220 */ /* 0x040fe40000410000 */
[----:B------:R-:W-:Y:S01]  /*5ba0*/  FMUL.FTZ R140, R135, R85 ;  /* 0x00000055878c7220 */ /* 0x000fe20000410000 */
[----:B------:R-:W0:Y:S01]  /*5bb0*/  MUFU.EX2 R136, R136 ;  /* 0x0000008800887308 */ /* 0x000e220000000800 */
[----:B------:R-:W-:-:S02]  /*5bc0*/  FFMA.FTZ R107, R124, R145, R107 ;  /* 0x000000917c6b7223 */ /* 0x000fc4000001006b */
[----:B------:R-:W-:Y:S02]  /*5bd0*/  FADD.FTZ R106, R199, R106 ;  /* 0x0000006ac76a7221 */ /* 0x000fe40000010000 */
[C---:B------:R-:W-:Y:S02]  /*5be0*/  FMUL.FTZ R141, R135.reuse, R84 ;  /* 0x00000054878d7220 */ /* 0x040fe40000410000 */
[----:B------:R-:W-:Y:S01]  /*5bf0*/  FMUL.FTZ R135, R135, R82 ;  /* 0x0000005287877220 */ /* 0x000fe20000410000 */
[----:B------:R-:W3:Y:S01]  /*5c00*/  MUFU.EX2 R139, R139 ;  /* 0x0000008b008b7308 */ /* 0x000ee20000000800 */
[----:B------:R-:W-:Y:S02]  /*5c10*/  FADD.FTZ R107, RZ, R107 ;  /* 0x0000006bff6b7221 */ /* 0x000fe40000010000 */
[----:B------:R-:W-:Y:S02]  /*5c20*/  FMUL.FTZ R138, R121, R106 ;  /* 0x0000006a798a7220 */ /* 0x000fe40000410000 */
[----:B------:R-:W-:-:S03]  /*5c30*/  FMUL.FTZ R118, R137, R118 ;  /* 0x0000007689767220 */ /* 0x000fc60000410000 */
[----:B------:R-:W1:Y:S01]  /*5c40*/  MUFU.EX2 R140, R140 ;  /* 0x0000008c008c7308 */ /* 0x000e620000000800 */
[----:B------:R-:W-:Y:S02]  /*5c50*/  FMUL.FTZ R117, R137, R117 ;  /* 0x0000007589757220 */ /* 0x000fe40000410000 */
[-C--:B------:R-:W-:Y:S02]  /*5c60*/  FMUL.FTZ R137, R121, R107.reuse ;  /* 0x0000006b79897220 */ /* 0x080fe40000410000 */
[C---:B------:R-:W-:Y:S01]  /*5c70*/  FFMA.FTZ R138, R122.reuse, R107, R138 ;  /* 0x0000006b7a8a7223 */ /* 0x040fe2000001008a */
[----:B------:R-:W-:Y:S02]  /*5c80*/  PRMT R107, RZ, 0x7610, R11 ;  /* 0x00007610ff6b7816 */ /* 0x000fe4000000000b */
[----:B------:R-:W1:Y:S01]  /*5c90*/  MUFU.EX2 R135, R135 ;  /* 0x0000008700877308 */ /* 0x000e620000000800 */
[----:B------:R-:W-:Y:S02]  /*5ca0*/  FFMA.FTZ R137, R122, R106, -R137 ;  /* 0x0000006a7a897223 */ /* 0x000fe40000010889 */
[----:B------:R-:W-:-:S02]  /*5cb0*/  FMUL.FTZ R198, R107, R90 ;  /* 0x0000005a6bc67220 */ /* 0x000fc40000410000 */
[----:B------:R-:W-:Y:S02]  /*5cc0*/  FADD.FTZ R138, RZ, R138 ;  /* 0x0000008aff8a7221 */ /* 0x000fe40000010000 */
[C---:B0-----:R-:W-:Y:S02]  /*5cd0*/  FMUL.FTZ R108, R136.reuse, R108 ;  /* 0x0000006c886c7220 */ /* 0x041fe40000410000 */
[----:B------:R-:W-:Y:S02]  /*5ce0*/  FMUL.FTZ R107, R136, R105 ;  /* 0x00000069886b7220 */ /* 0x000fe40000410000 */
[----:B------:R-:W-:Y:S02]  /*5cf0*/  FADD.FTZ R137, R198, R137 ;  /* 0x00000089c6897221 */ /* 0x000fe40000010000 */
[----:B------:R-:W-:Y:S02]  /*5d00*/  FMUL.FTZ R136, R119, R138 ;  /* 0x0000008a77887220 */ /* 0x000fe40000410000 */
[----:B---3--:R-:W-:-:S02]  /*5d10*/  FMUL.FTZ R114, R139, R114 ;  /* 0x000000728b727220 */ /* 0x008fc40000410000 */
[----:B------:R-:W-:Y:S02]  /*5d20*/  FMUL.FTZ R113, R139, R113 ;  /* 0x000000718b717220 */ /* 0x000fe40000410000 */
[C---:B-1----:R-:W-:Y:S02]  /*5d30*/  FMUL.FTZ R112, R140.reuse, R112 ;  /* 0x000000708c707220 */ /* 0x042fe40000410000 */
[----:B------:R-:W-:Y:S02]  /*5d40*/  FMUL.FTZ R111, R140, R111 ;  /* 0x0000006f8c6f7220 */ /* 0x000fe40000410000 */
[-C--:B------:R-:W-:Y:S02]  /*5d50*/  FMUL.FTZ R139, R119, R137.reuse ;  /* 0x00000089778b7220 */ /* 0x080fe40000410000 */
[----:B------:R-:W-:Y:S02]  /*5d60*/  FFMA.FTZ R140, R120, R137, -R136 ;  /* 0x00000089788c7223 */ /* 0x000fe40000010888 */
[----:B------:R-:W-:-:S02]  /*5d70*/  FMUL.FTZ R136, R32, R133 ;  /* 0x0000008520887220 */ /* 0x000fc40000410000 */
[C---:B------:R-:W-:Y:S02]  /*5d80*/  FMUL.FTZ R106, R135.reuse, R144 ;  /* 0x00000090876a7220 */ /* 0x040fe40000410000 */
[----:B------:R-:W-:Y:S02]  /*5d90*/  FMUL.FTZ R105, R135, R142 ;  /* 0x0000008e87697220 */ /* 0x000fe40000410000 */
[----:B------:R-:W-:Y:S01]  /*5da0*/  FFMA.FTZ R139, R120, R138, R139 ;  /* 0x0000008a788b7223 */ /* 0x000fe2000001008b */
[----:B------:R-:W-:Y:S01]  /*5db0*/  PRMT R138, RZ, 0x5410, R4 ;  /* 0x00005410ff8a7816 */ /* 0x000fe20000000004 */
[C---:B------:R-:W-:Y:S02]  /*5dc0*/  FMUL.FTZ R135, R33.reuse, R133 ;  /* 0x0000008521877220 */ /* 0x040fe40000410000 */
[-C--:B------:R-:W-:Y:S02]  /*5dd0*/  FFMA.FTZ R136, R33, R134.reuse, R136 ;  /* 0x0000008621887223 */ /* 0x080fe40000010088 */
[----:B------:R-:W-:-:S02]  /*5de0*/  FFMA.FTZ R135, R32, R134, -R135 ;  /* 0x0000008620877223 */ /* 0x000fc40000010887 */
[CC--:B------:R-:W-:Y:S02]  /*5df0*/  FMUL.FTZ R137, R131.reuse, R136.reuse ;  /* 0x0000008883897220 */ /* 0x0c0fe40000410000 */
[----:B------:R-:W-:Y:S02]  /*5e00*/  FMUL.FTZ R197, R138, R89 ;  /* 0x000000598ac57220 */ /* 0x000fe40000410000 */
[----:B------:R-:W-:Y:S02]  /*5e10*/  FADD.FTZ R138, RZ, R139 ;  /* 0x0000008bff8a7221 */ /* 0x000fe40000010000 */
[-C--:B------:R-:W-:Y:S02]  /*5e20*/  FMUL.FTZ R139, R131, R135.reuse ;  /* 0x00000087838b7220 */ /* 0x080fe40000410000 */
[C---:B------:R-:W-:Y:S02]  /*5e30*/  FFMA.FTZ R137, R132.reuse, R135, -R137 ;  /* 0x0000008784897223 */ /* 0x040fe40000010889 */
[----:B------:R-:W-:-:S02]  /*5e40*/  FFMA.FTZ R139, R132, R136, R139 ;  /* 0x00000088848b7223 */ /* 0x000fc4000001008b */
[C---:B------:R-:W-:Y:S02]  /*5e50*/  FMUL.FTZ R136, R129.reuse, R137 ;  /* 0x0000008981887220 */ /* 0x040fe40000410000 */
[-C--:B------:R-:W-:Y:S02]  /*5e60*/  FMUL.FTZ R135, R129, R139.reuse ;  /* 0x0000008b81877220 */ /* 0x080fe40000410000 */
[C---:B------:R-:W-:Y:S02]  /*5e70*/  FFMA.FTZ R136, R130.reuse, R139, R136 ;  /* 0x0000008b82887223 */ /* 0x040fe40000010088 */
[----:B------:R-:W-:Y:S02]  /*5e80*/  FFMA.FTZ R135, R130, R137, -R135 ;  /* 0x0000008982877223 */ /* 0x000fe40000010887 */
[C---:B------:R-:W-:Y:S02]  /*5e90*/  FMUL.FTZ R137, R127.reuse, R136 ;  /* 0x000000887f897220 */ /* 0x040fe40000410000 */
[----:B------:R-:W-:-:S02]  /*5ea0*/  FMUL.FTZ R139, R127, R135 ;  /* 0x000000877f8b7220 */ /* 0x000fc40000410000 */
[C---:B------:R-:W-:Y:S02]  /*5eb0*/  FFMA.FTZ R137, R128.reuse, R135, -R137 ;  /* 0x0000008780897223 */ /* 0x040fe40000010889 */
[----:B------:R-:W-:Y:S02]  /*5ec0*/  FFMA.FTZ R139, R128, R136, R139 ;  /* 0x00000088808b7223 */ /* 0x000fe4000001008b */
[C---:B------:R-:W-:Y:S01]  /*5ed0*/  FMUL.FTZ R136, R125.reuse, R137 ;  /* 0x000000897d887220 */ /* 0x040fe20000410000 */
[----:B------:R-:W0:Y:S01]  /*5ee0*/  MUFU.EX2 R141, R141 ;  /* 0x0000008d008d7308 */ /* 0x000e220000000800 */
[-C--:B------:R-:W-:Y:S02]  /*5ef0*/  FMUL.FTZ R135, R125, R139.reuse ;  /* 0x0000008b7d877220 */ /* 0x080fe40000410000 */
[C---:B------:R-:W-:Y:S02]  /*5f00*/  FFMA.FTZ R136, R126.reuse, R139, R136 ;  /* 0x0000008b7e887223 */ /* 0x040fe40000010088 */
[----:B------:R-:W-:-:S02]  /*5f10*/  FFMA.FTZ R135, R126, R137, -R135 ;  /* 0x000000897e877223 */ /* 0x000fc40000010887 */
[CC--:B------:R-:W-:Y:S02]  /*5f20*/  FMUL.FTZ R137, R123.reuse, R136.reuse ;  /* 0x000000887b897220 */ /* 0x0c0fe40000410000 */
[-C--:B------:R-:W-:Y:S02]  /*5f30*/  FMUL.FTZ R139, R123, R135.reuse ;  /* 0x000000877b8b7220 */ /* 0x080fe40000410000 */
[C---:B------:R-:W-:Y:S02]  /*5f40*/  FFMA.FTZ R137, R124.reuse, R135, -R137 ;  /* 0x000000877c897223 */ /* 0x040fe40000010889 */
[----:B------:R-:W-:Y:S02]  /*5f50*/  FADD.FTZ R140, R197, R140 ;  /* 0x0000008cc58c7221 */ /* 0x000fe40000010000 */
[----:B------:R-:W-:Y:S02]  /*5f60*/  FFMA.FTZ R139, R124, R136, R139 ;  /* 0x000000887c8b7223 */ /* 0x000fe4000001008b */
[----:B------:R-:W-:Y:S01]  /*5f70*/  FMUL.FTZ R136, R121, R137 ;  /* 0x0000008979887220 */ /* 0x000fe20000410000 */
[----:B------:R-:W-:Y:S01]  /*5f80*/  PRMT R145, RZ, 0x7610, R4 ;  /* 0x00007610ff917816 */ /* 0x000fe20000000004 */
[----:B------:R-:W-:-:S02]  /*5f90*/  FMUL.FTZ R143, R117, R140 ;  /* 0x0000008c758f7220 */ /* 0x000fc40000410000 */
[----:B------:R-:W-:Y:S02]  /*5fa0*/  FMUL.FTZ R135, R121, R139 ;  /* 0x0000008b79877220 */ /* 0x000fe40000410000 */
[C---:B0-----:R-:W-:Y:S02]  /*5fb0*/  FMUL.FTZ R110, R141.reuse, R110 ;  /* 0x0000006e8d6e7220 */ /* 0x041fe40000410000 */
[----:B------:R-:W-:Y:S02]  /*5fc0*/  FMUL.FTZ R109, R141, R109 ;  /* 0x0000006d8d6d7220 */ /* 0x000fe40000410000 */
        /* <DEDUP_REMOVED lines=15> */
[----:B------:R-:W-:-:S02]  /*60c0*/  FMUL.FTZ R140, R115, R141 ;  /* 0x0000008d738c7220 */ /* 0x000fc40000410000 */
[----:B------:R-:W-:Y:S02]  /*60d0*/  FFMA.FTZ R138, R116, R141, -R138 ;  /* 0x0000008d748a7223 */ /* 0x000fe4000001088a */
[----:B------:R-:W-:Y:S02]  /*60e0*/  FMUL.FTZ R195, R142, R87 ;  /* 0x000000578ec37220 */ /* 0x000fe40000410000 */
[-C--:B------:R-:W-:Y:S02]  /*60f0*/  FMUL.FTZ R135, R117, R139.reuse ;  /* 0x0000008b75877220 */ /* 0x080fe40000410000 */
[----:B------:R-:W-:Y:S02]  /*6100*/  FFMA.FTZ R136, R118, R139, R136 ;  /* 0x0000008b76887223 */ /* 0x000fe40000010088 */
[----:B------:R-:W-:Y:S02]  /*6110*/  FFMA.FTZ R140, R116, R143, R140 ;  /* 0x0000008f748c7223 */ /* 0x000fe4000001008c */
[----:B------:R-:W-:-:S02]  /*6120*/  FADD.FTZ R138, R195, R138 ;  /* 0x0000008ac38a7221 */ /* 0x000fc40000010000 */
[----:B------:R-:W-:Y:S02]  /*6130*/  FFMA.FTZ R135, R118, R137, -R135 ;  /* 0x0000008976877223 */ /* 0x000fe40000010887 */
[----:B------:R-:W-:Y:S02]  /*6140*/  FMUL.FTZ R137, R115, R136 ;  /* 0x0000008873897220 */ /* 0x000fe40000410000 */
[----:B------:R-:W-:Y:S01]  /*6150*/  FADD.FTZ R140, RZ, R140 ;  /* 0x0000008cff8c7221 */ /* 0x000fe20000010000 */
[----:B------:R-:W-:Y:S01]  /*6160*/  PRMT R145, RZ, 0x7610, R5 ;  /* 0x00007610ff917816 */ /* 0x000fe20000000005 */
[----:B------:R-:W-:Y:S02]  /*6170*/  FMUL.FTZ R143, R113, R138 ;  /* 0x0000008a718f7220 */ /* 0x000fe40000410000 */
[-C--:B------:R-:W-:Y:S02]  /*6180*/  FMUL.FTZ R139, R115, R135.reuse ;  /* 0x00000087738b7220 */ /* 0x080fe40000410000 */
[----:B------:R-:W-:-:S02]  /*6190*/  FFMA.FTZ R137, R116, R135, -R137 ;  /* 0x0000008774897223 */ /* 0x000fc40000010889 */
[CC--:B------:R-:W-:Y:S02]  /*61a0*/  FMUL.FTZ R141, R113.reuse, R140.reuse ;  /* 0x0000008c718d7220 */ /* 0x0c0fe40000410000 */
[----:B------:R-:W-:Y:S02]  /*61b0*/  FFMA.FTZ R143, R114, R140, R143 ;  /* 0x0000008c728f7223 */ /* 0x000fe4000001008f */
[----:B------:R-:W-:Y:S02]  /*61c0*/  FFMA.FTZ R139, R116, R136, R139 ;  /* 0x00000088748b7223 */ /* 0x000fe4000001008b */
[----:B------:R-:W-:Y:S02]  /*61d0*/  FMUL.FTZ R136, R113, R137 ;  /* 0x0000008971887220 */ /* 0x000fe40000410000 */
[----:B------:R-:W-:Y:S02]  /*61e0*/  FFMA.FTZ R141, R114, R138, -R141 ;  /* 0x0000008a728d7223 */ /* 0x000fe4000001088d */
[----:B------:R-:W-:-:S02]  /*61f0*/  FMUL.FTZ R194, R145, R86 ;  /* 0x0000005691c27220 */ /* 0x000fc40000410000 */
[----:B------:R-:W-:Y:S02]  /*6200*/  FADD.FTZ R143, RZ, R143 ;  /* 0x0000008fff8f7221 */ /* 0x000fe40000010000 */
[-C--:B------:R-:W-:Y:S02]  /*6210*/  FMUL.FTZ R135, R113, R139.reuse ;  /* 0x0000008b71877220 */ /* 0x080fe40000410000 */
[----:B------:R-:W-:Y:S01]  /*6220*/  FFMA.FTZ R136, R114, R139, R136 ;  /* 0x0000008b72887223 */ /* 0x000fe20000010088 */
[----:B------:R-:W-:Y:S01]  /*6230*/  PRMT R142, RZ, 0x5410, R6 ;  /* 0x00005410ff8e7816 */ /* 0x000fe20000000006 */
[----:B------:R-:W-:Y:S02]  /*6240*/  FADD.FTZ R141, R194, R141 ;  /* 0x0000008dc28d7221 */ /* 0x000fe40000010000 */
[----:B------:R-:W-:Y:S02]  /*6250*/  FMUL.FTZ R138, R111, R143 ;  /* 0x0000008f6f8a7220 */ /* 0x000fe40000410000 */
[----:B------:R-:W-:-:S02]  /*6260*/  FFMA.FTZ R135, R114, R137, -R135 ;  /* 0x0000008972877223 */ /* 0x000fc40000010887 */
[C---:B------:R-:W-:Y:S01]  /*6270*/  FMUL.FTZ R137, R111.reuse, R136 ;  /* 0x000000886f897220 */ /* 0x040fe20000410000 */
[----:B--2---:R0:W1:Y:S01]  /*6280*/  R2UR UR43, R3 ;  /* 0x00000000032b73c2 */ /* 0x00406200000e0000 */
[CC--:B------:R-:W-:Y:S02]  /*6290*/  FMUL.FTZ R140, R111.reuse, R141.reuse ;  /* 0x0000008d6f8c7220 */ /* 0x0c0fe40000410000 */
[----:B------:R-:W-:Y:S02]  /*62a0*/  FFMA.FTZ R138, R112, R141, -R138 ;  /* 0x0000008d708a7223 */ /* 0x000fe4000001088a */
[----:B------:R-:W-:Y:S02]  /*62b0*/  FMUL.FTZ R193, R142, R85 ;  /* 0x000000558ec17220 */ /* 0x000fe40000410000 */
[-C--:B------:R-:W-:Y:S01]  /*62c0*/  FMUL.FTZ R139, R111, R135.reuse ;  /* 0x000000876f8b7220 */ /* 0x080fe20000410000 */
[----:B------:R2:W3:Y:S01]  /*62d0*/  R2UR UR42, R2 ;  /* 0x00000000022a73c2 */ /* 0x0004e200000e0000 */
[----:B------:R-:W-:-:S02]  /*62e0*/  FFMA.FTZ R137, R112, R135, -R137 ;  /* 0x0000008770897223 */ /* 0x000fc40000010889 */
[C---:B------:R-:W-:Y:S02]  /*62f0*/  FFMA.FTZ R140, R112.reuse, R143, R140 ;  /* 0x0000008f708c7223 */ /* 0x040fe4000001008c */
[----:B------:R-:W-:Y:S02]  /*6300*/  FADD.FTZ R138, R193, R138 ;  /* 0x0000008ac18a7221 */ /* 0x000fe40000010000 */
[----:B------:R-:W-:Y:S02]  /*6310*/  FFMA.FTZ R139, R112, R136, R139 ;  /* 0x00000088708b7223 */ /* 0x000fe4000001008b */
[C---:B------:R-:W-:Y:S02]  /*6320*/  FMUL.FTZ R136, R109.reuse, R137 ;  /* 0x000000896d887220 */ /* 0x040fe40000410000 */
[----:B------:R-:W-:Y:S01]  /*6330*/  FADD.FTZ R140, RZ, R140 ;  /* 0x0000008cff8c7221 */ /* 0x000fe20000010000 */
[----:B------:R-:W-:Y:S01]  /*6340*/  PRMT R145, RZ, 0x7610, R6 ;  /* 0x00007610ff917816 */ /* 0x000fe20000000006 */
[----:B------:R-:W-:-:S02]  /*6350*/  FMUL.FTZ R143, R109, R138 ;  /* 0x0000008a6d8f7220 */ /* 0x000fc40000410000 */
[CC--:B------:R-:W-:Y:S02]  /*6360*/  FMUL.FTZ R135, R109.reuse, R139.reuse ;  /* 0x0000008b6d877220 */ /* 0x0c0fe40000410000 */
[C---:B------:R-:W-:Y:S01]  /*6370*/  FFMA.FTZ R136, R110.reuse, R139, R136 ;  /* 0x0000008b6e887223 */ /* 0x040fe20000010088 */
[----:B--2---:R-:W-:Y:S01]  /*6380*/  PRMT R2, RZ, 0x5410, R7 ;  /* 0x00005410ff027816 */ /* 0x004fe20000000007 */
[-C--:B------:R-:W-:Y:S02]  /*6390*/  FMUL.FTZ R141, R109, R140.reuse ;  /* 0x0000008c6d8d7220 */ /* 0x080fe40000410000 */
[C---:B------:R-:W-:Y:S02]  /*63a0*/  FFMA.FTZ R143, R110.reuse, R140, R143 ;  /* 0x0000008c6e8f7223 */ /* 0x040fe4000001008f */
[----:B------:R-:W-:Y:S02]  /*63b0*/  FFMA.FTZ R135, R110, R137, -R135 ;  /* 0x000000896e877223 */ /* 0x000fe40000010887 */
[----:B------:R-:W-:-:S02]  /*63c0*/  FMUL.FTZ R137, R107, R136 ;  /* 0x000000886b897220 */ /* 0x000fc40000410000 */
[----:B------:R-:W-:Y:S02]  /*63d0*/  FFMA.FTZ R141, R110, R138, -R141 ;  /* 0x0000008a6e8d7223 */ /* 0x000fe4000001088d */
[----:B------:R-:W-:Y:S02]  /*63e0*/  FMUL.FTZ R192, R145, R84 ;  /* 0x0000005491c07220 */ /* 0x000fe40000410000 */
[----:B------:R-:W-:Y:S02]  /*63f0*/  FADD.FTZ R143, RZ, R143 ;  /* 0x0000008fff8f7221 */ /* 0x000fe40000010000 */
[----:B------:R-:W-:Y:S02]  /*6400*/  FMUL.FTZ R191, R2, R83 ;  /* 0x0000005302bf7220 */ /* 0x000fe40000410000 */
[-C--:B------:R-:W-:Y:S01]  /*6410*/  FFMA.FTZ R2, R108, R135.reuse, -R137 ;  /* 0x000000876c027223 */ /* 0x080fe20000010889 */
[----:B------:R-:W-:Y:S01]  /*6420*/  PRMT R137, RZ, 0x7610, R20 ;  /* 0x00007610ff897816 */ /* 0x000fe20000000014 */
[----:B------:R-:W-:Y:S01]  /*6430*/  FADD.FTZ R141, R192, R141 ;  /* 0x0000008dc08d7221 */ /* 0x000fe20000010000 */
[----:B------:R-:W-:Y:S01]  /*6440*/  PRMT R147, RZ, 0x7610, R21 ;  /* 0x00007610ff937816 */ /* 0x000fe20000000015 */
[----:B0-----:R-:W-:-:S02]  /*6450*/  FMUL.FTZ R3, R107, R135 ;  /* 0x000000876b037220 */ /* 0x001fc40000410000 */
[C---:B------:R-:W-:Y:S01]  /*6460*/  FMUL.FTZ R138, R107.reuse, R143 ;  /* 0x0000008f6b8a7220 */ /* 0x040fe20000410000 */
[----:B------:R-:W-:Y:S01]  /*6470*/  PRMT R135, RZ, 0x5410, R20 ;  /* 0x00005410ff877816 */ /* 0x000fe20000000014 */
[-C--:B------:R-:W-:Y:S01]  /*6480*/  FMUL.FTZ R140, R107, R141.reuse ;  /* 0x0000008d6b8c7220 */ /* 0x080fe20000410000 */
[--C-:B------:R-:W-:Y:S01]  /*6490*/  PRMT R146, RZ, 0x5410, R22.reuse ;  /* 0x00005410ff927816 */ /* 0x100fe20000000016 */
[C---:B------:R-:W-:Y:S01]  /*64a0*/  FFMA.FTZ R3, R108.reuse, R136, R3 ;  /* 0x000000886c037223 */ /* 0x040fe20000010003 */
[----:B------:R-:W-:Y:S01]  /*64b0*/  PRMT R149, RZ, 0x7610, R22 ;  /* 0x00007610ff957816 */ /* 0x000fe20000000016 */
[C---:B-1----:R-:W-:Y:S01]  /*64c0*/  FMUL.FTZ R20, R137.reuse, UR43 ;  /* 0x0000002b89147c20 */ /* 0x042fe20008410000 */
[----:B------:R-:W-:Y:S01]  /*64d0*/  PRMT R136, RZ, 0x5410, R21 ;  /* 0x00005410ff887816 */ /* 0x000fe20000000015 */
[----:B------:R-:W-:Y:S01]  /*64e0*/  FFMA.FTZ R138, R108, R141, -R138 ;  /* 0x0000008d6c8a7223 */ /* 0x000fe2000001088a */
[--C-:B------:R-:W-:Y:S01]  /*64f0*/  PRMT R148, RZ, 0x5410, R23.reuse ;  /* 0x00005410ff947816 */ /* 0x100fe20000000017 */
[----:B---3--:R-:W-:Y:S01]  /*6500*/  FMUL.FTZ R22, R137, UR42 ;  /* 0x0000002a89167c20 */ /* 0x008fe20008410000 */
[----:B------:R-:W-:Y:S01]  /*6510*/  PRMT R151, RZ, 0x7610, R23 ;  /* 0x00007610ff977816 */ /* 0x000fe20000000017 */
[----:B------:R-:W-:-:S02]  /*6520*/  FMUL.FTZ R23, R147, UR43 ;  /* 0x0000002b93177c20 */ /* 0x000fc40008410000 */
[----:B------:R-:W-:Y:S02]  /*6530*/  FFMA.FTZ R140, R108, R143, R140 ;  /* 0x0000008f6c8c7223 */ /* 0x000fe4000001008c */
[----:B------:R-:W-:Y:S02]  /*6540*/  FMUL.FTZ R139, R147, UR42 ;  /* 0x0000002a938b7c20 */ /* 0x000fe40008410000 */
[----:B------:R-:W-:Y:S02]  /*6550*/  FADD.FTZ R144, R81, R81 ;  /* 0x0000005151907221 */ /* 0x000fe40000010000 */
[----:B------:R-:W-:Y:S02]  /*6560*/  FFMA.FTZ R145, R135, UR42, -R20 ;  /* 0x0000002a87917c23 */ /* 0x000fe40008010814 */
[----:B------:R-:W-:Y:S02]  /*6570*/  FADD.FTZ R138, R191, R138 ;  /* 0x0000008abf8a7221 */ /* 0x000fe40000010000 */
[----:B------:R-:W-:-:S02]  /*6580*/  FFMA.FTZ R21, R135, UR43, R22 ;  /* 0x0000002b87157c23 */ /* 0x000fc40008010016 */
[----:B------:R-:W-:Y:S02]  /*6590*/  FADD.FTZ R142, R80, R80 ;  /* 0x00000050508e7221 */ /* 0x000fe40000010000 */
[C---:B------:R-:W-:Y:S02]  /*65a0*/  FFMA.FTZ R23, R136.reuse, UR42, -R23 ;  /* 0x0000002a88177c23 */ /* 0x040fe40008010817 */
[----:B------:R-:W-:Y:S02]  /*65b0*/  FADD.FTZ R140, RZ, R140 ;  /* 0x0000008cff8c7221 */ /* 0x000fe40000010000 */
[----:B------:R-:W-:Y:S02]  /*65c0*/  FFMA.FTZ R139, R136, UR43, R139 ;  /* 0x0000002b888b7c23 */ /* 0x000fe4000801008b */
[----:B------:R-:W-:Y:S02]  /*65d0*/  FMUL.FTZ R145, R144, R145 ;  /* 0x0000009190917220 */ /* 0x000fe40000410000 */
[----:B------:R-:W-:-:S02]  /*65e0*/  FMUL.FTZ R183, R105, R138 ;  /* 0x0000008a69b77220 */ /* 0x000fc40000410000 */
[----:B------:R-:W-:Y:S02]  /*65f0*/  FMUL.FTZ R144, R144, R21 ;  /* 0x0000001590907220 */ /* 0x000fe40000410000 */
[C---:B------:R-:W-:Y:S02]  /*6600*/  FMUL.FTZ R143, R142.reuse, R23 ;  /* 0x000000178e8f7220 */ /* 0x040fe40000410000 */
[----:B------:R-:W-:Y:S01]  /*6610*/  FMUL.FTZ R21, R149, UR43 ;  /* 0x0000002b95157c20 */ /* 0x000fe20008410000 */
[----:B------:R-:W-:Y:S01]  /*6620*/  PRMT R159, RZ, 0x7610, R25 ;  /* 0x00007610ff9f7816 */ /* 0x000fe20000000019 */
[-C--:B------:R-:W-:Y:S02]  /*6630*/  FMUL.FTZ R185, R105, R140.reuse ;  /* 0x0000008c69b97220 */ /* 0x080fe40000410000 */
[----:B------:R-:W-:Y:S02]  /*6640*/  FMUL.FTZ R142, R142, R139 ;  /* 0x0000008b8e8e7220 */ /* 0x000fe40000410000 */
[----:B------:R-:W-:Y:S01]  /*6650*/  FMUL.FTZ R139, R151, UR43 ;  /* 0x0000002b978b7c20 */ /* 0x000fe20008410000 */
[----:B------:R-:W-:Y:S01]  /*6660*/  PRMT R152, RZ, 0x7610, R24 ;  /* 0x00007610ff987816 */ /* 0x000fe20000000018 */
[----:B------:R-:W-:-:S02]  /*6670*/  FFMA.FTZ R183, R106, R140, R183 ;  /* 0x0000008c6ab77223 */ /* 0x000fc400000100b7 */
[----:B------:R-:W-:Y:S01]  /*6680*/  FMUL.FTZ R141, R151, UR42 ;  /* 0x0000002a978d7c20 */ /* 0x000fe20008410000 */
[----:B------:R-:W-:Y:S01]  /*6690*/  PRMT R150, RZ, 0x5410, R24 ;  /* 0x00005410ff967816 */ /* 0x000fe20000000018 */
[----:B------:R-:W-:Y:S02]  /*66a0*/  FADD.FTZ R140, R79, R79 ;  /* 0x0000004f4f8c7221 */ /* 0x000fe40000010000 */
[----:B------:R-:W-:Y:S01]  /*66b0*/  FFMA.FTZ R21, R146, UR42, -R21 ;  /* 0x0000002a92157c23 */ /* 0x000fe20008010815 */
[----:B------:R-:W-:Y:S01]  /*66c0*/  PRMT R24, RZ, 0x5410, R25 ;  /* 0x00005410ff187816 */ /* 0x000fe20000000019 */
[----:B------:R-:W-:Y:S01]  /*66d0*/  FFMA.FTZ R185, R106, R138, -R185 ;  /* 0x0000008a6ab97223 */ /* 0x000fe200000108b9 */
[----:B------:R-:W-:Y:S01]  /*66e0*/  PRMT R163, RZ, 0x7610, R27 ;  /* 0x00007610ffa37816 */ /* 0x000fe2000000001b */
[----:B------:R-:W-:Y:S02]  /*66f0*/  FADD.FTZ R138, R78, R78 ;  /* 0x0000004e4e8a7221 */ /* 0x000fe40000010000 */
[----:B------:R-:W-:-:S02]  /*6700*/  FFMA.FTZ R139, R148, UR42, -R139 ;  /* 0x0000002a948b7c23 */ /* 0x000fc4000801088b */
[----:B------:R-:W-:Y:S02]  /*6710*/  FFMA.FTZ R153, R148, UR43, R141 ;  /* 0x0000002b94997c23 */ /* 0x000fe4000801008d */
[----:B------:R-:W-:Y:S02]  /*6720*/  FMUL.FTZ R25, R159, UR43 ;  /* 0x0000002b9f197c20 */ /* 0x000fe40008410000 */
[----:B------:R-:W-:Y:S02]  /*6730*/  FMUL.FTZ R141, R140, R21 ;  /* 0x000000158c8d7220 */ /* 0x000fe40000410000 */
[----:B------:R-:W-:Y:S01]  /*6740*/  FMUL.FTZ R21, R152, UR43 ;  /* 0x0000002b98157c20 */ /* 0x000fe20008410000 */
[----:B------:R-:W-:Y:S01]  /*6750*/  PRMT R160, RZ, 0x5410, R27 ;  /* 0x00005410ffa07816 */ /* 0x000fe2000000001b */
[C---:B------:R-:W-:Y:S02]  /*6760*/  FMUL.FTZ R139, R138.reuse, R139 ;  /* 0x0000008b8a8b7220 */ /* 0x040fe40000410000 */
[----:B------:R-:W-:-:S02]  /*6770*/  FMUL.FTZ R138, R138, R153 ;  /* 0x000000998a8a7220 */ /* 0x000fc40000410000 */
[----:B------:R-:W-:Y:S02]  /*6780*/  FADD.FTZ R154, R76, R76 ;  /* 0x0000004c4c9a7221 */ /* 0x000fe40000010000 */
[----:B------:R-:W-:Y:S01]  /*6790*/  FFMA.FTZ R25, R24, UR42, -R25 ;  /* 0x0000002a18197c23 */ /* 0x000fe20008010819 */
[--C-:B------:R-:W-:Y:S01]  /*67a0*/  PRMT R161, RZ, 0x7610, R26.reuse ;  /* 0x00007610ffa17816 */ /* 0x100fe2000000001a */
[----:B------:R-:W-:Y:S02]  /*67b0*/  FMUL.FTZ R153, R163, UR43 ;  /* 0x0000002ba3997c20 */ /* 0x000fe40008410000 */
[----:B------:R-:W-:Y:S02]  /*67c0*/  FADD.FTZ R156, R77, R77 ;  /* 0x0000004d4d9c7221 */ /* 0x000fe40000010000 */
[----:B------:R-:W-:Y:S02]  /*67d0*/  FFMA.FTZ R21, R150, UR42, -R21 ;  /* 0x0000002a96157c23 */ /* 0x000fe40008010815 */
[----:B------:R-:W-:Y:S01]  /*67e0*/  FMUL.FTZ R165, R163, UR42 ;  /* 0x0000002aa3a57c20 */ /* 0x000fe20008410000 */
[----:B------:R-:W-:Y:S01]  /*67f0*/  PRMT R158, RZ, 0x5410, R26 ;  /* 0x00005410ff9e7816 */ /* 0x000fe2000000001a */
[----:B------:R-:W-:-:S02]  /*6800*/  FMUL.FTZ R155, R154, R25 ;  /* 0x000000199a9b7220 */ /* 0x000fc40000410000 */
[----:B------:R-:W-:Y:S02]  /*6810*/  FADD.FTZ R25, R74, R74 ;  /* 0x0000004a4a197221 */ /* 0x000fe40000010000 */
[----:B------:R-:W-:Y:S01]  /*6820*/  FFMA.FTZ R26, R160, UR42, -R153 ;  /* 0x0000002aa01a7c23 */ /* 0x000fe20008010899 */
[----:B------:R-:W-:Y:S01]  /*6830*/  PRMT R164, RZ, 0x7610, R28 ;  /* 0x00007610ffa47816 */ /* 0x000fe2000000001c */
[----:B------:R-:W-:Y:S02]  /*6840*/  FMUL.FTZ R157, R156, R21 ;  /* 0x000000159c9d7220 */ /* 0x000fe40000410000 */
[----:B------:R-:W-:Y:S02]  /*6850*/  FFMA.FTZ R162, R160, UR43, R165 ;  /* 0x0000002ba0a27c23 */ /* 0x000fe400080100a5 */
[----:B------:R-:W-:Y:S01]  /*6860*/  FMUL.FTZ R21, R161, UR43 ;  /* 0x0000002ba1157c20 */ /* 0x000fe20008410000 */
[----:B------:R-:W-:Y:S01]  /*6870*/  PRMT R171, RZ, 0x7610, R29 ;  /* 0x00007610ffab7816 */ /* 0x000fe2000000001d */
[----:B------:R-:W-:-:S02]  /*6880*/  FMUL.FTZ R26, R25, R26 ;  /* 0x0000001a191a7220 */ /* 0x000fc40000410000 */
        /* <DEDUP_REMOVED lines=17> */
[----:B----4-:R-:W-:Y:S01]  /*69a0*/  PRMT R177, RZ, 0x7610, R16 ;  /* 0x00007610ffb17816 */ /* 0x010fe20000000010 */
        /* <DEDUP_REMOVED lines=76> */
.L_x_6864:
[----:B01----:R-:W-:Y:S05]  /*6e70*/  BSYNC B0 ;  /* 0x0000000000007941 */ /* 0x003fea0003800000 */
.L_x_6863:
        /* <DEDUP_REMOVED lines=36> */
.L_x_6971:
        /* <DEDUP_REMOVED lines=68> */
.L_x_6972:
[----:B------:R-:W-:Y:S01]  /*7500*/  MOV R211, R18 ;  /* 0x0000001200d37202 */ /* 0x000fe20000000f00 */
[-C--:B---3--:R-:W-:Y:S01]  /*7510*/  FMUL.FTZ R16, R212, R207.reuse ;  /* 0x000000cfd4107220 */ /* 0x088fe20000410000 */
[----:B------:R-:W-:Y:S01]  /*7520*/  ISETP.GE.AND P0, PT, R102, 0x10, PT ;  /* 0x000000106600780c */ /* 0x000fe20003f06270 */
[----:B--2---:R-:W-:Y:S01]  /*7530*/  FMUL.FTZ R17, R20, R207 ;  /* 0x000000cf14117220 */ /* 0x004fe20000410000 */
[----:B------:R-:W-:Y:S01]  /*7540*/  MOV R209, R23 ;  /* 0x0000001700d17202 */ /* 0x000fe20000000f00 */
[----:B----4-:R-:W-:-:S02]  /*7550*/  FFMA.FTZ R16, R21, R211, R16 ;  /* 0x000000d315107223 */ /* 0x010fc40000010010 */
        /* <DEDUP_REMOVED lines=14> */
[----:B-----5:R-:W-:Y:S05]  /*7640*/  CALL.REL.NOINC `($__internal_166_$__cuda_sm70_shflsync_idx_p) ;  /* 0x000094c000007944 */ /* 0x020fea0003c00000 */
.L_x_6869:
[----:B------:R-:W-:Y:S05]  /*7650*/  BRA.CONV ~URZ, `(.L_x_6870) ;  /* 0x000000637f007947 */ /* 0x000fea000b800000 */
[----:B0-----:R-:W-:Y:S01]  /*7660*/  HFMA2.MMA R21, -RZ, RZ, 0, 1.847743988037109375e-06 ;  /* 0x0000001fff157435 */ /* 0x001fe200000001ff */
[----:B------:R-:W-:Y:S02]  /*7670*/  MOV R19, R207 ;  /* 0x000000cf00137202 */ /* 0x000fe40000000f00 */
[----:B------:R-:W-:-:S02]  /*7680*/  MOV R20, 0x1f ;  /* 0x0000001f00147802 */ /* 0x000fc40000000f00 */
[----:B-1----:R-:W-:Y:S02]  /*7690*/  MOV R18, 0xffffffff ;  /* 0xffffffff00127802 */ /* 0x002fe40000000f00 */
[----:B------:R-:W-:Y:S02]  /*76a0*/  MOV R16, 0x76c0 ;  /* 0x000076c000107802 */ /* 0x000fe40000000f00 */
[----:B-----5:R-:W-:Y:S05]  /*76b0*/  CALL.REL.NOINC `($__internal_166_$__cuda_sm70_shflsync_idx_p) ;  /* 0x0000945000007944 */ /* 0x020fea0003c00000 */
.L_x_6870:
[----:B------:R-:W-:Y:S05]  /*76c0*/  BRA.CONV ~URZ, `(.L_x_6871) ;  /* 0x000000637f007947 */ /* 0x000fea000b800000 */
[----:B0-----:R-:W-:Y:S01]  /*76d0*/  HFMA2.MMA R21, -RZ, RZ, 0, 1.847743988037109375e-06 ;  /* 0x0000001fff157435 */ /* 0x001fe200000001ff */
[----:B------:R-:W-:Y:S02]  /*76e0*/  MOV R19, R22 ;  /* 0x0000001600137202 */ /* 0x000fe40000000f00 */
[----:B------:R-:W-:Y:S02]  /*76f0*/  MOV R20, 0x1f ;  /* 0x0000001f00147802 */ /* 0x000fe40000000f00 */
[----:B-1----:R-:W-:Y:S02]  /*7700*/  MOV R18, 0xffffffff ;  /* 0xffffffff00127802 */ /* 0x002fe40000000f00 */
[----:B------:R-:W-:Y:S02]  /*7710*/  MOV R16, 0x7730 ;  /* 0x0000773000107802 */ /* 0x000fe40000000f00 */
[----:B-----5:R-:W-:Y:S05]  /*7720*/  CALL.REL.NOINC `($__internal_166_$__cuda_sm70_shflsync_idx_p) ;  /* 0x000093e000007944 */ /* 0x020fea0003c00000 */
.L_x_6871:
[----:B------:R-:W-:Y:S05]  /*7730*/  BRA.CONV ~URZ, `(.L_x_6872) ;  /* 0x000000637f007947 */ /* 0x000fea000b800000 */
[----:B0-----:R-:W-:Y:S01]  /*7740*/  HFMA2.MMA R21, -RZ, RZ, 0, 1.847743988037109375e-06 ;  /* 0x0000001fff157435 */ /* 0x001fe200000001ff */
[----:B------:R-:W-:-:S02]  /*7750*/  MOV R19, R209 ;  /* 0x000000d100137202 */ /* 0x000fc40000000f00 */
[----:B------:R-:W-:Y:S02]  /*7760*/  MOV R20, 0x1f ;  /* 0x0000001f00147802 */ /* 0x000fe40000000f00 */
[----:B-1----:R-:W-:Y:S02]  /*7770*/  MOV R18, 0xffffffff ;  /* 0xffffffff00127802 */ /* 0x002fe40000000f00 */
[----:B------:R-:W-:Y:S02]  /*7780*/  MOV R16, 0x77a0 ;  /* 0x000077a000107802 */ /* 0x000fe40000000f00 */
[----:B-----5:R-:W-:Y:S05]  /*7790*/  CALL.REL.NOINC `($__internal_166_$__cuda_sm70_shflsync_idx_p) ;  /* 0x0000937000007944 */ /* 0x020fea0003c00000 */
.L_x_6872:
        /* <DEDUP_REMOVED lines=9> */
.L_x_6973:
        /* <DEDUP_REMOVED lines=23> */
.L_x_6866:
[----:B0-----:R-:W-:Y:S05]  /*79a0*/  BSYNC B0 ;  /* 0x0000000000007941 */ /* 0x001fea0003800000 */
.L_x_6865:
[----:B------:R-:W-:Y:S01]  /*79b0*/  WARPSYNC 0xffffffff ;  /* 0xffffffff00007948 */ /* 0x000fe20003800000 */
[----:B------:R-:W-:Y:S01]  /*79c0*/  BAR.SYNC.DEFER_BLOCKING 0x0 ;  /* 0x0000000000007b1d */ /* 0x000fe20000010000 */
[-C--:B-1---5:R-:W-:Y:S01]  /*79d0*/  FMUL.FTZ R12, R105, R190.reuse ;  /* 0x000000be690c7220 */ /* 0x0a2fe20000410000 */
[----:B------:R-:W-:Y:S01]  /*79e0*/  MOV R13, UR29 ;  /* 0x0000001d000d7c02 */ /* 0x000fe20008000f00 */
[C---:B------:R-:W-:Y:S01]  /*79f0*/  FMUL.FTZ R14, R106.reuse, R190 ;  /* 0x000000be6a0e7220 */ /* 0x040fe20000410000 */
[----:B------:R-:W-:Y:S01]  /*7a00*/  LOP3.LUT P0, RZ, R101, 0x1f, RZ, 0xc0, !PT ;  /* 0x0000001f65ff7812 */ /* 0x000fe2000780c0ff */
[-C--:B------:R-:W-:Y:S01]  /*7a10*/  FFMA.FTZ R12, R106, R189.reuse, -R12 ;  /* 0x000000bd6a0c7223 */ /* 0x080fe2000001080c */
[----:B------:R-:W-:Y:S01]  /*7a20*/  MOV R220, UR7 ;  /* 0x0000000700dc7c02 */ /* 0x000fe20008000f00 */
        /* <DEDUP_REMOVED lines=13> */
[C---:B------:R-:W-:Y:S02]  /*7b00*/  FMUL.FTZ R17, R107.reuse, -R15 ;  /* 0x8000000f6b117220 */ /* 0x040fe40000410000 */
[----:B------:R-:W-:Y:S02]  /*7b10*/  FFMA.FTZ R18, R108, R16, -R19 ;  /* 0x000000106c127223 */ /* 0x000fe40000010813 */
        /* <DEDUP_REMOVED lines=11> */
[C---:B------:R-:W-:Y:S02]  /*7bd0*/  FFMA.FTZ R21, R110.reuse, R21, R20 ;  /* 0x000000156e157223 */ /* 0x040fe40000010014 */
        /* <DEDUP_REMOVED lines=10> */
[----:B------:R-:W-:Y:S02]  /*7c80*/  FMUL.FTZ R15, R113, -R17 ;  /* 0x80000011710f7220 */ /* 0x000fe40000410000 */
[----:B------:R-:W-:Y:S02]  /*7c90*/  FFMA.FTZ R19, R112, R18, -R19 ;  /* 0x0000001270137223 */ /* 0x000fe40000010813 */
[----:B------:R-:W-:Y:S02]  /*7ca0*/  FADD.FTZ R20, -R29, R20 ;  /* 0x000000141d147221 */ /* 0x000fe40000010100 */
[-C--:B------:R-:W-:Y:S02]  /*7cb0*/  FMUL.FTZ R14, R113, -R16.reuse ;  /* 0x80000010710e7220 */ /* 0x080fe40000410000 */
[----:B------:R-:W-:Y:S02]  /*7cc0*/  FFMA.FTZ R16, R114, R16, -R15 ;  /* 0x0000001072107223 */ /* 0x000fe4000001080f */
[----:B------:R-:W-:-:S02]  /*7cd0*/  FADD.FTZ R19, R30, R19 ;  /* 0x000000131e137221 */ /* 0x000fc40000010000 */
[----:B------:R-:W-:Y:S02]  /*7ce0*/  FMUL.FTZ R18, R113, -R20 ;  /* 0x8000001471127220 */ /* 0x000fe40000410000 */
[C---:B0-----:R-:W-:Y:S02]  /*7cf0*/  FMUL.FTZ R15, R33.reuse, R13 ;  /* 0x0000000d210f7220 */ /* 0x041fe40000410000 */
[----:B------:R-:W-:Y:S02]  /*7d00*/  FMUL.FTZ R33, R33, R12 ;  /* 0x0000000c21217220 */ /* 0x000fe40000410000 */
[C---:B------:R-:W-:Y:S02]  /*7d10*/  FFMA.FTZ R14, R114.reuse, R17, R14 ;  /* 0x00000011720e7223 */ /* 0x040fe4000001000e */
[-C--:B------:R-:W-:Y:S02]  /*7d20*/  FFMA.FTZ R18, R114, R19.reuse, -R18 ;  /* 0x0000001372127223 */ /* 0x080fe40000010812 */
[----:B------:R-:W-:-:S02]  /*7d30*/  FMUL.FTZ R19, R113, -R19 ;  /* 0x8000001371137220 */ /* 0x000fc40000410000 */
[----:B------:R-:W-:Y:S02]  /*7d40*/  FFMA.FTZ R33, R32, R13, R33 ;  /* 0x0000000d20217223 */ /* 0x000fe40000010021 */
[C---:B------:R-:W-:Y:S02]  /*7d50*/  FMUL.FTZ R13, R115.reuse, -R14 ;  /* 0x8000000e730d7220 */ /* 0x040fe40000410000 */
[----:B------:R-:W-:Y:S02]  /*7d60*/  FFMA.FTZ R20, R114, R20, R19 ;  /* 0x0000001472147223 */ /* 0x000fe40000010013 */
[----:B------:R-:W-:Y:S02]  /*7d70*/  FFMA.FTZ R17, R116, R16, -R13 ;  /* 0x0000001074117223 */ /* 0x000fe4000001080d */
[----:B------:R-:W-:Y:S02]  /*7d80*/  FFMA.FTZ R15, R32, R12, -R15 ;  /* 0x0000000c200f7223 */ /* 0x000fe4000001080f */
[----:B------:R-:W-:-:S02]  /*7d90*/  FMUL.FTZ R13, R115, -R16 ;  /* 0x80000010730d7220 */ /* 0x000fc40000410000 */
[----:B------:R-:W-:Y:S02]  /*7da0*/  FADD.FTZ R206, RZ, R33 ;  /* 0x00000021ffce7221 */ /* 0x000fe40000010000 */
[----:B------:R-:W-:Y:S02]  /*7db0*/  FADD.FTZ R20, -R31, R20 ;  /* 0x000000141f147221 */ /* 0x000fe40000010100 */
[----:B------:R-:W-:Y:S02]  /*7dc0*/  FADD.FTZ R208, R208, R15 ;  /* 0x0000000fd0d07221 */ /* 0x000fe40000010000 */
[----:B------:R-:W-:Y:S02]  /*7dd0*/  FFMA.FTZ R14, R116, R14, R13 ;  /* 0x0000000e740e7223 */ /* 0x000fe4000001000d */
[----:B------:R-:W-:Y:S02]  /*7de0*/  FMUL.FTZ R13, R133, R206 ;  /* 0x000000ce850d7220 */ /* 0x000fe40000410000 */
[----:B------:R-:W-:-:S02]  /*7df0*/  FADD.FTZ R18, R165, R18 ;  /* 0x00000012a5127221 */ /* 0x000fc40000010000 */
[----:B------:R-:W-:Y:S02]  /*7e00*/  FMUL.FTZ R19, R115, -R20 ;  /* 0x8000001473137220 */ /* 0x000fe40000410000 */
[-C--:B------:R-:W-:Y:S02]  /*7e10*/  FMUL.FTZ R15, R133, R208.reuse ;  /* 0x000000d0850f7220 */ /* 0x080fe40000410000 */
[----:B------:R-:W-:Y:S02]  /*7e20*/  FFMA.FTZ R12, R134, R208, -R13 ;  /* 0x000000d0860c7223 */ /* 0x000fe4000001080d */
[-C--:B------:R-:W-:Y:S02]  /*7e30*/  FFMA.FTZ R16, R116, R18.reuse, -R19 ;  /* 0x0000001274107223 */ /* 0x080fe40000010813 */
[----:B------:R-:W-:Y:S02]  /*7e40*/  FMUL.FTZ R19, R115, -R18 ;  /* 0x8000001273137220 */ /* 0x000fe40000410000 */
[----:B------:R-:W-:-:S02]  /*7e50*/  FFMA.FTZ R15, R134, R206, R15 ;  /* 0x000000ce860f7223 */ /* 0x000fc4000001000f */
[----:B------:R-:W-:Y:S02]  /*7e60*/  FMUL.FTZ R13, R117, -R14 ;  /* 0x8000000e750d7220 */ /* 0x000fe40000410000 */
[----:B------:R-:W-:Y:S02]  /*7e70*/  FADD.FTZ R205, R205, R12 ;  /* 0x0000000ccdcd7221 */ /* 0x000fe40000010000 */
[----:B------:R-:W-:Y:S02]  /*7e80*/  FFMA.FTZ R19, R116, R20, R19 ;  /* 0x0000001474137223 */ /* 0x000fe40000010013 */
[----:B------:R-:W-:Y:S02]  /*7e90*/  FADD.FTZ R33, RZ, R15 ;  /* 0x0000000fff217221 */ /* 0x000fe40000010000 */
[----:B------:R-:W-:Y:S02]  /*7ea0*/  FFMA.FTZ R18, R118, R17, -R13 ;  /* 0x0000001176127223 */ /* 0x000fe4000001080d */
[----:B------:R-:W-:-:S02]  /*7eb0*/  FMUL.FTZ R13, R131, R205 ;  /* 0x000000cd830d7220 */ /* 0x000fc40000410000 */
[----:B------:R-:W-:Y:S02]  /*7ec0*/  FADD.FTZ R19, -R166, R19 ;  /* 0x00000013a6137221 */ /* 0x000fe40000010100 */
[-C--:B------:R-:W-:Y:S02]  /*7ed0*/  FMUL.FTZ R12, R131, R33.reuse ;  /* 0x00000021830c7220 */ /* 0x080fe40000410000 */
[----:B------:R-:W-:Y:S02]  /*7ee0*/  FFMA.FTZ R13, R132, R33, R13 ;  /* 0x00000021840d7223 */ /* 0x000fe4000001000d */
[----:B------:R-:W-:Y:S02]  /*7ef0*/  FMUL.FTZ R17, R117, -R17 ;  /* 0x8000001175117220 */ /* 0x000fe40000410000 */
[----:B------:R-:W-:Y:S02]  /*7f00*/  FADD.FTZ R16, R167, R16 ;  /* 0x00000010a7107221 */ /* 0x000fe40000010000 */
[----:B------:R-:W-:-:S02]  /*7f10*/  FMUL.FTZ R15, R117, -R19 ;  /* 0x80000013750f7220 */ /* 0x000fc40000410000 */
[----:B------:R-:W-:Y:S02]  /*7f20*/  FFMA.FTZ R12, R132, R205, -R12 ;  /* 0x000000cd840c7223 */ /* 0x000fe4000001080c */
[----:B------:R-:W-:Y:S02]  /*7f30*/  FADD.FTZ R32, RZ, R13 ;  /* 0x0000000dff207221 */ /* 0x000fe40000010000 */
[C---:B------:R-:W-:Y:S02]  /*7f40*/  FFMA.FTZ R17, R118.reuse, R14, R17 ;  /* 0x0000000e76117223 */ /* 0x040fe40000010011 */
[-C--:B------:R-:W-:Y:S02]  /*7f50*/  FFMA.FTZ R14, R118, R16.reuse, -R15 ;  /* 0x00000010760e7223 */ /* 0x080fe4000001080f */
[----:B------:R-:W-:Y:S02]  /*7f60*/  FMUL.FTZ R16, R117, -R16 ;  /* 0x8000001075107220 */ /* 0x000fe40000410000 */
[----:B------:R-:W-:-:S02]  /*7f70*/  FADD.FTZ R210, R203, R12 ;  /* 0x0000000ccbd27221 */ /* 0x000fc40000010000 */
[C---:B------:R-:W-:Y:S02]  /*7f80*/  FMUL.FTZ R13, R129.reuse, R32 ;  /* 0x00000020810d7220 */ /* 0x040fe40000410000 */
[----:B------:R-:W-:Y:S02]  /*7f90*/  FFMA.FTZ R19, R118, R19, R16 ;  /* 0x0000001376137223 */ /* 0x000fe40000010010 */
[-C--:B------:R-:W-:Y:S02]  /*7fa0*/  FMUL.FTZ R15, R129, R210.reuse ;  /* 0x000000d2810f7220 */ /* 0x080fe40000410000 */
[----:B------:R-:W-:Y:S02]  /*7fb0*/  FFMA.FTZ R13, R130, R210, -R13 ;  /* 0x000000d2820d7223 */ /* 0x000fe4000001080d */
[----:B------:R-:W-:Y:S02]  /*7fc0*/  FMUL.FTZ R21, R119, -R17 ;  /* 0x8000001177157220 */ /* 0x000fe40000410000 */
[----:B------:R-:W-:-:S02]  /*7fd0*/  FADD.FTZ R19, -R168, R19 ;  /* 0x00000013a8137221 */ /* 0x000fc40000010100 */
[----:B------:R-:W-:Y:S02]  /*7fe0*/  FFMA.FTZ R15, R130, R32, R15 ;  /* 0x00000020820f7223 */ /* 0x000fe4000001000f */
[----:B------:R-:W-:Y:S02]  /*7ff0*/  FADD.FTZ R207, R202, R13 ;  /* 0x0000000dcacf7221 */ /* 0x000fe40000010000 */
[----:B------:R-:W-:Y:S02]  /*8000*/  FFMA.FTZ R21, R120, R18, -R21 ;  /* 0x0000001278157223 */ /* 0x000fe40000010815 */
[----:B------:R-:W-:Y:S02]  /*8010*/  FADD.FTZ R14, R169, R14 ;  /* 0x0000000ea90e7221 */ /* 0x000fe40000010000 */
[----:B------:R-:W-:Y:S02]  /*8020*/  FMUL.FTZ R23, R119, -R19 ;  /* 0x8000001377177220 */ /* 0x000fe40000410000 */
[----:B------:R-:W-:-:S02]  /*8030*/  FADD.FTZ R202, RZ, R15 ;  /* 0x0000000fffca7221 */ /* 0x000fc40000010000 */
[----:B------:R-:W-:Y:S02]  /*8040*/  FMUL.FTZ R18, R119, -R18 ;  /* 0x8000001277127220 */ /* 0x000fe40000410000 */
[C---:B------:R-:W-:Y:S02]  /*8050*/  FMUL.FTZ R13, R127.reuse, R207 ;  /* 0x000000cf7f0d7220 */ /* 0x040fe40000410000 */
[C---:B------:R-:W-:Y:S02]  /*8060*/  FFMA.FTZ R23, R120.reuse, R14, -R23 ;  /* 0x0000000e78177223 */ /* 0x040fe40000010817 */
[----:B------:R-:W-:Y:S02]  /*8070*/  FMUL.FTZ R12, R127, R202 ;  /* 0x000000ca7f0c7220 */ /* 0x000fe40000410000 */
[----:B------:R-:W-:Y:S02]  /*8080*/  FFMA.FTZ R18, R120, R17, R18 ;  /* 0x0000001178127223 */ /* 0x000fe40000010012 */
[----:B------:R-:W-:-:S02]  /*8090*/  FMUL.FTZ R14, R119, -R14 ;  /* 0x8000000e770e7220 */ /* 0x000fc40000410000 */
[C---:B------:R-:W-:Y:S02]  /*80a0*/  FFMA.FTZ R13, R128.reuse, R202, R13 ;  /* 0x000000ca800d7223 */ /* 0x040fe4000001000d */
[----:B------:R-:W-:Y:S02]  /*80b0*/  FFMA.FTZ R12, R128, R207, -R12 ;  /* 0x000000cf800c7223 */ /* 0x000fe4000001080c */
[----:B------:R-:W-:Y:S02]  /*80c0*/  FMUL.FTZ R15, R121, -R18 ;  /* 0x80000012790f7220 */ /* 0x000fe40000410000 */
[----:B------:R-:W-:Y:S02]  /*80d0*/  FFMA.FTZ R14, R120, R19, R14 ;  /* 0x00000013780e7223 */ /* 0x000fe4000001000e */
[----:B------:R-:W-:Y:S02]  /*80e0*/  FADD.FTZ R203, RZ, R13 ;  /* 0x0000000dffcb7221 */ /* 0x000fe40000010000 */
[----:B------:R-:W-:-:S02]  /*80f0*/  FADD.FTZ R209, R201, R12 ;  /* 0x0000000cc9d17221 */ /* 0x000fc40000010000 */
[----:B------:R-:W-:Y:S02]  /*8100*/  FFMA.FTZ R15, R122, R21, -R15 ;  /* 0x000000157a0f7223 */ /* 0x000fe4000001080f */
[----:B------:R-:W-:Y:S02]  /*8110*/  FADD.FTZ R14, -R25, R14 ;  /* 0x0000000e190e7221 */ /* 0x000fe40000010100 */
[----:B------:R-:W-:Y:S02]  /*8120*/  FMUL.FTZ R12, R125, R203 ;  /* 0x000000cb7d0c7220 */ /* 0x000fe40000410000 */
[C---:B------:R-:W-:Y:S02]  /*8130*/  FMUL.FTZ R21, R121.reuse, -R21 ;  /* 0x8000001579157220 */ /* 0x040fe40000410000 */
[----:B------:R-:W-:Y:S02]  /*8140*/  FADD.FTZ R23, R26, R23 ;  /* 0x000000171a177221 */ /* 0x000fe40000010000 */
[----:B------:R-:W-:-:S02]  /*8150*/  FMUL.FTZ R13, R121, -R14 ;  /* 0x8000000e790d7220 */ /* 0x000fc40000410000 */
[-C--:B------:R-:W-:Y:S02]  /*8160*/  FFMA.FTZ R211, R126, R209.reuse, -R12 ;  /* 0x000000d17ed37223 */ /* 0x080fe4000001080c */
[C---:B------:R-:W-:Y:S02]  /*8170*/  FFMA.FTZ R21, R122.reuse, R18, R21 ;  /* 0x000000127a157223 */ /* 0x040fe40000010015 */
[----:B------:R-:W-:Y:S02]  /*8180*/  FMUL.FTZ R12, R125, R209 ;  /* 0x000000d17d0c7220 */ /* 0x000fe40000410000 */
[----:B------:R-:W-:Y:S02]  /*8190*/  FFMA.FTZ R16, R122, R23, -R13 ;  /* 0x000000177a107223 */ /* 0x000fe4000001080d */
[----:B------:R-:W-:Y:S02]  /*81a0*/  FMUL.FTZ R13, R123, -R21 ;  /* 0x800000157b0d7220 */ /* 0x000fe40000410000 */
[----:B------:R-:W-:-:S02]  /*81b0*/  FFMA.FTZ R12, R126, R203, R12 ;  /* 0x000000cb7e0c7223 */ /* 0x000fc4000001000c */
[----:B------:R-:W-:Y:S02]  /*81c0*/  FADD.FTZ R211, R200, R211 ;  /* 0x000000d3c8d37221 */ /* 0x000fe40000010000 */
[----:B------:R-:W-:Y:S02]  /*81d0*/  FMUL.FTZ R23, R121, -R23 ;  /* 0x8000001779177220 */ /* 0x000fe40000410000 */
[-C--:B------:R-:W-:Y:S02]  /*81e0*/  FFMA.FTZ R17, R124, R15.reuse, -R13 ;  /* 0x0000000f7c117223 */ /* 0x080fe4000001080d */
[----:B------:R-:W-:Y:S02]  /*81f0*/  FADD.FTZ R201, RZ, R12 ;  /* 0x0000000cffc97221 */ /* 0x000fe40000010000 */
[C---:B------:R-:W-:Y:S02]  /*8200*/  FMUL.FTZ R15, R123.reuse, -R15 ;  /* 0x8000000f7b0f7220 */ /* 0x040fe40000410000 */
[----:B------:R-:W-:-:S02]  /*8210*/  FMUL.FTZ R13, R123, R211 ;  /* 0x000000d37b0d7220 */ /* 0x000fc40000410000 */
[----:B------:R-:W-:Y:S02]  /*8220*/  FFMA.FTZ R14, R122, R14, R23 ;  /* 0x0000000e7a0e7223 */ /* 0x000fe40000010017 */
[----:B------:R-:W-:Y:S02]  /*8230*/  FADD.FTZ R16, R153, R16 ;  /* 0x0000001099107221 */ /* 0x000fe40000010000 */
[----:B------:R-:W-:Y:S02]  /*8240*/  FMUL.FTZ R12, R123, R201 ;  /* 0x000000c97b0c7220 */ /* 0x000fe40000410000 */
[C---:B------:R-:W-:Y:S02]  /*8250*/  FFMA.FTZ R21, R124.reuse, R21, R15 ;  /* 0x000000157c157223 */ /* 0x040fe4000001000f */
[----:B------:R-:W-:Y:S02]  /*8260*/  FFMA.FTZ R13, R124, R201, R13 ;  /* 0x000000c97c0d7223 */ /* 0x000fe4000001000d */
[----:B------:R-:W-:-:S02]  /*8270*/  FADD.FTZ R14, -R27, R14 ;  /* 0x0000000e1b0e7221 */ /* 0x000fc40000010100 */
[C---:B------:R-:W-:Y:S02]  /*8280*/  FMUL.FTZ R15, R123.reuse, -R16 ;  /* 0x800000107b0f7220 */ /* 0x040fe40000410000 */
[C---:B------:R-:W-:Y:S02]  /*8290*/  FFMA.FTZ R12, R124.reuse, R211, -R12 ;  /* 0x000000d37c0c7223 */ /* 0x040fe4000001080c */
[----:B------:R-:W-:Y:S02]  /*82a0*/  FADD.FTZ R200, RZ, R13 ;  /* 0x0000000dffc87221 */ /* 0x000fe40000010000 */
[-C--:B------:R-:W-:Y:S02]  /*82b0*/  FMUL.FTZ R19, R123, -R14.reuse ;  /* 0x8000000e7b137220 */ /* 0x080fe40000410000 */
[----:B------:R-:W-:Y:S02]  /*82c0*/  FFMA.FTZ R15, R124, R14, R15 ;  /* 0x0000000e7c0f7223 */ /* 0x000fe4000001000f */
[----:B------:R-:W-:-:S02]  /*82d0*/  FADD.FTZ R212, R199, R12 ;  /* 0x0000000cc7d47221 */ /* 0x000fc40000010000 */
[C---:B------:R-:W-:Y:S02]  /*82e0*/  FMUL.FTZ R13, R121.reuse, R200 ;  /* 0x000000c8790d7220 */ /* 0x040fe40000410000 */
[----:B------:R-:W-:Y:S02]  /*82f0*/  FFMA.FTZ R18, R124, R16, -R19 ;  /* 0x000000107c127223 */ /* 0x000fe40000010813 */
[----:B------:R-:W-:Y:S02]  /*8300*/  FADD.FTZ R12, -R154, R15 ;  /* 0x0000000f9a0c7221 */ /* 0x000fe40000010100 */
[-C--:B------:R-:W-:Y:S02]  /*8310*/  FMUL.FTZ R15, R121, R212.reuse ;  /* 0x000000d4790f7220 */ /* 0x080fe40000410000 */
[----:B------:R-:W-:Y:S02]  /*8320*/  FFMA.FTZ R13, R122, R212, -R13 ;  /* 0x000000d47a0d7223 */ /* 0x000fe4000001080d */
[----:B------:R-:W-:-:S02]  /*8330*/  FADD.FTZ R18, R155, R18 ;  /* 0x000000129b127221 */ /* 0x000fc40000010000 */
[C---:B------:R-:W-:Y:S02]  /*8340*/  FMUL.FTZ R19, R125.reuse, -R12 ;  /* 0x8000000c7d137220 */ /* 0x040fe40000410000 */
[----:B------:R-:W-:Y:S02]  /*8350*/  FFMA.FTZ R15, R122, R200, R15 ;  /* 0x000000c87a0f7223 */ /* 0x000fe4000001000f */
[----:B------:R-:W-:Y:S02]  /*8360*/  FADD.FTZ R213, R198, R13 ;  /* 0x0000000dc6d57221 */ /* 0x000fe40000010000 */
[-C--:B------:R-:W-:Y:S02]  /*8370*/  FFMA.FTZ R14, R126, R18.reuse, -R19 ;  /* 0x000000127e0e7223 */ /* 0x080fe40000010813 */
[C---:B------:R-:W-:Y:S02]  /*8380*/  FMUL.FTZ R19, R125.reuse, -R18 ;  /* 0x800000127d137220 */ /* 0x040fe40000410000 */
[----:B------:R-:W-:-:S02]  /*8390*/  FMUL.FTZ R16, R125, -R21 ;  /* 0x800000157d107220 */ /* 0x000fc40000410000 */
[----:B------:R-:W-:Y:S02]  /*83a0*/  FADD.FTZ R198, RZ, R15 ;  /* 0x0000000fffc67221 */ /* 0x000fe40000010000 */
[C---:B------:R-:W-:Y:S02]  /*83b0*/  FMUL.FTZ R13, R119.reuse, R213 ;  /* 0x000000d5770d7220 */ /* 0x040fe40000410000 */
[C---:B------:R-:W-:Y:S02]  /*83c0*/  FFMA.FTZ R19, R126.reuse, R12, R19 ;  /* 0x0000000c7e137223 */ /* 0x040fe40000010013 */
[-C--:B------:R-:W-:Y:S02]  /*83d0*/  FFMA.FTZ R16, R126, R17.reuse, -R16 ;  /* 0x000000117e107223 */ /* 0x080fe40000010810 */
[----:B------:R-:W-:Y:S02]  /*83e0*/  FMUL.FTZ R12, R119, R198 ;  /* 0x000000c6770c7220 */ /* 0x000fe40000410000 */
[----:B------:R-:W-:-:S02]  /*83f0*/  FMUL.FTZ R17, R125, -R17 ;  /* 0x800000117d117220 */ /* 0x000fc40000410000 */
[C---:B------:R-:W-:Y:S02]  /*8400*/  FFMA.FTZ R13, R120.reuse, R198, R13 ;  /* 0x000000c6780d7223 */ /* 0x040fe4000001000d */
[----:B------:R-:W-:Y:S02]  /*8410*/  FFMA.FTZ R12, R120, R213, -R12 ;  /* 0x000000d5780c7223 */ /* 0x000fe4000001080c */
[----:B------:R-:W-:Y:S02]  /*8420*/  FFMA.FTZ R17, R126, R21, R17 ;  /* 0x000000157e117223 */ /* 0x000fe40000010011 */
[----:B------:R-:W-:Y:S02]  /*8430*/  FADD.FTZ R199, RZ, R13 ;  /* 0x0000000dffc77221 */ /* 0x000fe40000010000 */
[----:B------:R-:W-:Y:S02]  /*8440*/  FADD.FTZ R215, R197, R12 ;  /* 0x0000000cc5d77221 */ /* 0x000fe40000010000 */
[----:B------:R-:W-:-:S02]  /*8450*/  FMUL.FTZ R21, R127, -R17 ;  /* 0x800000117f157220 */ /* 0x000fc40000410000 */
[----:B------:R-:W-:Y:S02]  /*8460*/  FMUL.FTZ R12, R117, R199 ;  /* 0x000000c7750c7220 */ /* 0x000fe40000410000 */
[----:B------:R-:W-:Y:S02]  /*8470*/  FADD.FTZ R19, -R156, R19 ;  /* 0x000000139c137221 */ /* 0x000fe40000010100 */
[-C--:B------:R-:W-:Y:S02]  /*8480*/  FFMA.FTZ R21, R128, R16.reuse, -R21 ;  /* 0x0000001080157223 */ /* 0x080fe40000010815 */
[-C--:B------:R-:W-:Y:S02]  /*8490*/  FFMA.FTZ R217, R118, R215.reuse, -R12 ;  /* 0x000000d776d97223 */ /* 0x080fe4000001080c */
[----:B------:R-:W-:Y:S02]  /*84a0*/  FMUL.FTZ R16, R127, -R16 ;  /* 0x800000107f107220 */ /* 0x000fe40000410000 */
[----:B------:R-:W-:-:S02]  /*84b0*/  FMUL.FTZ R12, R117, R215 ;  /* 0x000000d7750c7220 */ /* 0x000fc40000410000 */
[----:B------:R-:W-:Y:S02]  /*84c0*/  FADD.FTZ R14, R157, R14 ;  /* 0x0000000e9d0e7221 */ /* 0x000fe40000010000 */
[C---:B------:R-:W-:Y:S02]  /*84d0*/  FMUL.FTZ R13, R127.reuse, -R19 ;  /* 0x800000137f0d7220 */ /* 0x040fe40000410000 */
[----:B------:R-:W-:Y:S02]  /*84e0*/  FFMA.FTZ R16, R128, R17, R16 ;  /* 0x0000001180107223 */ /* 0x000fe40000010010 */
[----:B------:R-:W-:Y:S02]  /*84f0*/  FFMA.FTZ R12, R118, R199, R12 ;  /* 0x000000c7760c7223 */ /* 0x000fe4000001000c */
[-C--:B------:R-:W-:Y:S02]  /*8500*/  FFMA.FTZ R18, R128, R14.reuse, -R13 ;  /* 0x0000000e80127223 */ /* 0x080fe4000001080d */
[----:B------:R-:W-:-:S02]  /*8510*/  FMUL.FTZ R14, R127, -R14 ;  /* 0x8000000e7f0e7220 */ /* 0x000fc40000410000 */
[----:B------:R-:W-:Y:S02]  /*8520*/  FADD.FTZ R217, R196, R217 ;  /* 0x000000d9c4d97221 */ /* 0x000fe40000010000 */
[----:B------:R-:W-:Y:S02]  /*8530*/  FMUL.FTZ R13, R129, -R16 ;  /* 0x80000010810d7220 */ /* 0x000fe40000410000 */
[----:B------:R-:W-:Y:S02]  /*8540*/  FADD.FTZ R196, RZ, R12 ;  /* 0x0000000cffc47221 */ /* 0x000fe40000010000 */
[----:B------:R-:W-:Y:S02]  /*8550*/  FFMA.FTZ R19, R128, R19, R14 ;  /* 0x0000001380137223 */ /* 0x000fe4000001000e */
[----:B------:R-:W-:Y:S02]  /*8560*/  FFMA.FTZ R14, R130, R21, -R13 ;  /* 0x00000015820e7223 */ /* 0x000fe4000001080d */
[----:B------:R-:W-:-:S02]  /*8570*/  FMUL.FTZ R12, R115, R196 ;  /* 0x000000c4730c7220 */ /* 0x000fc40000410000 */
[-C--:B------:R-:W-:Y:S02]  /*8580*/  FMUL.FTZ R13, R115, R217.reuse ;  /* 0x000000d9730d7220 */ /* 0x080fe40000410000 */
[----:B------:R-:W-:Y:S02]  /*8590*/  FADD.FTZ R19, -R138, R19 ;  /* 0x000000138a137221 */ /* 0x000fe40000010100 */
[C---:B------:R-:W-:Y:S02]  /*85a0*/  FFMA.FTZ R12, R116.reuse, R217, -R12 ;  /* 0x000000d9740c7223 */ /* 0x040fe4000001080c */
[----:B------:R-:W-:Y:S02]  /*85b0*/  FFMA.FTZ R13, R116, R196, R13 ;  /* 0x000000c4740d7223 */ /* 0x000fe4000001000d */
[----:B------:R-:W-:Y:S02]  /*85c0*/  FMUL.FTZ R21, R129, -R21 ;  /* 0x8000001581157220 */ /* 0x000fe40000410000 */
[----:B------:R-:W-:-:S02]  /*85d0*/  FADD.FTZ R18, R139, R18 ;  /* 0x000000128b127221 */ /* 0x000fc40000010000 */
[----:B------:R-:W-:Y:S02]  /*85e0*/  FMUL.FTZ R15, R129, -R19 ;  /* 0x80000013810f7220 */ /* 0x000fe40000410000 */
[----:B------:R-:W-:Y:S02]  /*85f0*/  FADD.FTZ R214, R195, R12 ;  /* 0x0000000cc3d67221 */ /* 0x000fe40000010000 */
[----:B------:R-:W-:Y:S02]  /*8600*/  FADD.FTZ R195, RZ, R13 ;  /* 0x0000000dffc37221 */ /* 0x000fe40000010000 */
[C---:B------:R-:W-:Y:S02]  /*8610*/  FFMA.FTZ R21, R130.reuse, R16, R21 ;  /* 0x0000001082157223 */ /* 0x040fe40000010015 */
[-C--:B------:R-:W-:Y:S02]  /*8620*/  FFMA.FTZ R16, R130, R18.reuse, -R15 ;  /* 0x0000001282107223 */ /* 0x080fe4000001080f */
[----:B------:R-:W-:-:S02]  /*8630*/  FMUL.FTZ R18, R129, -R18 ;  /* 0x8000001281127220 */ /* 0x000fc40000410000 */
[C---:B------:R-:W-:Y:S02]  /*8640*/  FMUL.FTZ R13, R113.reuse, R195 ;  /* 0x000000c3710d7220 */ /* 0x040fe40000410000 */
[----:B------:R-:W-:Y:S02]  /*8650*/  FFMA.FTZ R19, R130, R19, R18 ;  /* 0x0000001382137223 */ /* 0x000fe40000010012 */
[-C--:B------:R-:W-:Y:S02]  /*8660*/  FFMA.FTZ R13, R114, R214.reuse, -R13 ;  /* 0x000000d6720d7223 */ /* 0x080fe4000001080d */
[----:B------:R-:W-:Y:S02]  /*8670*/  FMUL.FTZ R12, R113, R214 ;  /* 0x000000d6710c7220 */ /* 0x000fe40000410000 */
[----:B------:R-:W-:Y:S02]  /*8680*/  FMUL.FTZ R15, R131, -R21 ;  /* 0x80000015830f7220 */ /* 0x000fe40000410000 */
[----:B------:R-:W-:-:S02]  /*8690*/  FADD.FTZ R19, -R140, R19 ;  /* 0x000000138c137221 */ /* 0x000fc40000010100 */
[----:B------:R-:W-:Y:S01]  /*86a0*/  FADD.FTZ R219, R194, R13 ;  /* 0x0000000dc2db7221 */ /* 0x000fe20000010000 */
[----:B------:R-:W-:Y:S01]  /*86b0*/  HFMA2.MMA R13, -RZ, RZ, 0, 0 ;  /* 0x00000000ff0d7435 */ /* 0x000fe200000001ff */
[----:B------:R-:W-:Y:S01]  /*86c0*/  FFMA.FTZ R197, R114, R195, R12 ;  /* 0x000000c372c57223 */ /* 0x000fe2000001000c */
[----:B------:R-:W-:Y:S01]  /*86d0*/  MOV R12, 0x3f800000 ;  /* 0x3f800000000c7802 */ /* 0x000fe20000000f00 */
[-C--:B------:R-:W-:Y:S02]  /*86e0*/  FFMA.FTZ R18, R132, R14.reuse, -R15 ;  /* 0x0000000e84127223 */ /* 0x080fe4000001080f */
[----:B------:R-:W-:Y:S02]  /*86f0*/  FMUL.FTZ R14, R131, -R14 ;  /* 0x8000000e830e7220 */ /* 0x000fe40000410000 */
[----:B------:R-:W-:Y:S02]  /*8700*/  FADD.FTZ R16, R141, R16 ;  /* 0x000000108d107221 */ /* 0x000fe40000010000 */
[----:B------:R-:W-:-:S02]  /*8710*/  FMUL.FTZ R15, R131, -R19 ;  /* 0x80000013830f7220 */ /* 0x000fc40000410000 */
[----:B------:R-:W-:Y:S02]  /*8720*/  FADD.FTZ R197, RZ, R197 ;  /* 0x000000c5ffc57221 */ /* 0x000fe40000010000 */
[----:B------:R-:W-:Y:S02]  /*8730*/  FMUL.FTZ R17, R111, R219 ;  /* 0x000000db6f117220 */ /* 0x000fe40000410000 */
[C---:B------:R-:W-:Y:S02]  /*8740*/  FFMA.FTZ R21, R132.reuse, R21, R14 ;  /* 0x0000001584157223 */ /* 0x040fe4000001000e */
        /* <DEDUP_REMOVED lines=20> */
[C---:B------:R-:W-:Y:S02]  /*8890*/  FMUL.FTZ R16, R133.reuse, -R18 ;  /* 0x8000001285107220 */ /* 0x040fe40000410000 */
[----:B------:R-:W-:Y:S02]  /*88a0*/  FADD.FTZ R218, R192, R17 ;  /* 0x00000011c0da7221 */ /* 0x000fe40000010000 */
[-C--:B------:R-:W-:Y:S02]  /*88b0*/  FMUL.FTZ R23, R133, -R21.reuse ;  /* 0x8000001585177220 */ /* 0x080fe40000410000 */
[----:B------:R-:W-:Y:S02]  /*88c0*/  FFMA.FTZ R192, R110, R194, R19 ;  /* 0x000000c26ec07223 */ /* 0x000fe40000010013 */
[C---:B------:R-:W-:Y:S02]  /*88d0*/  FFMA.FTZ R17, R134.reuse, R21, R16 ;  /* 0x0000001586117223 */ /* 0x040fe40000010010 */
[----:B------:R-:W-:-:S02]  /*88e0*/  FFMA.FTZ R16, R134, R18, -R23 ;  /* 0x0000001286107223 */ /* 0x000fc40000010817 */
[----:B------:R-:W-:Y:S02]  /*88f0*/  FADD.FTZ R192, RZ, R192 ;  /* 0x000000c0ffc07221 */ /* 0x000fe40000010000 */
[C---:B------:R-:W-:Y:S02]  /*8900*/  FMUL.FTZ R23, R107.reuse, R218 ;  /* 0x000000da6b177220 */ /* 0x040fe40000410000 */
        /* <DEDUP_REMOVED lines=9> */
[-C--:B------:R-:W-:Y:S02]  /*89a0*/  FFMA.FTZ R221, R106, R191.reuse, -R20 ;  /* 0x000000bf6add7223 */ /* 0x080fe40000010814 */
[----:B------:R-:W-:Y:S02]  /*89b0*/  FMUL.FTZ R20, R105, R191 ;  /* 0x000000bf69147220 */ /* 0x000fe40000410000 */
[----:B------:R-:W-:Y:S02]  /*89c0*/  FADD.FTZ R221, R204, R221 ;  /* 0x000000ddccdd7221 */ /* 0x000fe40000010000 */
[----:B------:R-:W-:Y:S01]  /*89d0*/  FFMA.FTZ R204, R106, R193, R20 ;  /* 0x000000c16acc7223 */ /* 0x000fe20000010014 */
[----:B------:R-:W-:Y:S06]  /*89e0*/  BAR.SYNC.DEFER_BLOCKING 0x0 ;  /* 0x0000000000007b1d */ /* 0x000fec0000010000 */
[----:B------:R-:W-:Y:S05]  /*89f0*/  @P0 BRA `(.L_x_6875) ;  /* 0x00000af000000947 */ /* 0x000fea0003800000 */
[C---:B01----:R-:W-:Y:S02]  /*8a00*/  SHF.L.U32 R220, R101.reuse, 0x5, RZ ;  /* 0x0000000565dc7819 */ /* 0x043fe400000006ff */
        /* <DEDUP_REMOVED lines=16> */
.L_x_6974:
[----:B------:R-:W-:Y:S05]  /*8b10*/  BRA.DIV ~URZ, `(.L_x_6877) ;  /* 0x000071427f007947 */ /* 0x000fea000b800000 */
[----:B------:R2:W3:Y:S04]  /*8b20*/  SHFL.DOWN PT, R21, R224, 0x1, 0x1f ;  /* 0x08201f00e0157f89 */ /* 0x0004e800000e0000 */
[----:B------:R2:W4:Y:S04]  /*8b30*/  SHFL.DOWN PT, R223, R23, 0x1, 0x1f ;  /* 0x08201f0017df7f89 */ /* 0x00052800000e0000 */
[----:B------:R2:W0:Y:S02]  /*8b40*/  SHFL.DOWN PT, R17, R22, 0x1, 0x1f ;  /* 0x08201f0016117f89 */ /* 0x00042400000e0000 */
.L_x_6975:
        /* <DEDUP_REMOVED lines=15> */
.L_x_6879:
[----:B------:R-:W-:Y:S05]  /*8c40*/  BSYNC B1 ;  /* 0x0000000000017941 */ /* 0x000fea0003800000 */
.L_x_6878:
[----:B------:R-:W-:Y:S05]  /*8c50*/  BRA.DIV ~URZ, `(.L_x_6880) ;  /* 0x000071627f007947 */ /* 0x000fea000b800000 */
[----:B-1----:R1:W2:Y:S04]  /*8c60*/  SHFL.DOWN PT, R19, R226, 0x2, 0x1f ;  /* 0x08401f00e2137f89 */ /* 0x0022a800000e0000 */
[----:B---3--:R1:W3:Y:S04]  /*8c70*/  SHFL.DOWN PT, R21, R224, 0x2, 0x1f ;  /* 0x08401f00e0157f89 */ /* 0x0082e800000e0000 */
[----:B----4-:R1:W4:Y:S04]  /*8c80*/  SHFL.DOWN PT, R223, R23, 0x2, 0x1f ;  /* 0x08401f0017df7f89 */ /* 0x01032800000e0000 */
[----:B0-----:R1:W0:Y:S02]  /*8c90*/  SHFL.DOWN PT, R17, R22, 0x2, 0x1f ;  /* 0x08401f0016117f89 */ /* 0x00122400000e0000 */
.L_x_6976:
        /* <DEDUP_REMOVED lines=15> */
.L_x_6882:
[----:B------:R-:W-:Y:S05]  /*8d90*/  BSYNC B1 ;  /* 0x0000000000017941 */ /* 0x000fea0003800000 */
.L_x_6881:
[----:B------:R-:W-:Y:S05]  /*8da0*/  BRA.DIV ~URZ, `(.L_x_6883) ;  /* 0x000071e27f007947 */ /* 0x000fea000b800000 */
[----:B--2---:R2:W1:Y:S02]  /*8db0*/  SHFL.DOWN PT, R19, R226, 0x4, 0x1f ;  /* 0x08801f00e2137f89 */ /* 0x00446400000e0000 */
.L_x_6977:
[----:B------:R-:W-:Y:S05]  /*8dc0*/  BRA.DIV ~URZ, `(.L_x_6884) ;  /* 0x000072427f007947 */ /* 0x000fea000b800000 */
[----:B---3--:R3:W2:Y:S04]  /*8dd0*/  SHFL.DOWN PT, R21, R224, 0x4, 0x1f ;  /* 0x08801f00e0157f89 */ /* 0x0086a800000e0000 */
[----:B----4-:R3:W4:Y:S04]  /*8de0*/  SHFL.DOWN PT, R223, R23, 0x4, 0x1f ;  /* 0x08801f0017df7f89 */ /* 0x01072800000e0000 */
[----:B0-----:R3:W0:Y:S02]  /*8df0*/  SHFL.DOWN PT, R17, R22, 0x4, 0x1f ;  /* 0x08801f0016117f89 */ /* 0x00162400000e0000 */
.L_x_6978:
        /* <DEDUP_REMOVED lines=15> */
.L_x_6886:
[----:B------:R-:W-:Y:S05]  /*8ef0*/  BSYNC B1 ;  /* 0x0000000000017941 */ /* 0x000fea0003800000 */
.L_x_6885:
[----:B------:R-:W-:Y:S05]  /*8f00*/  BRA.DIV ~URZ, `(.L_x_6887) ;  /* 0x000072627f007947 */ /* 0x000fea000b800000 */
[----:B-1----:R1:W3:Y:S04]  /*8f10*/  SHFL.DOWN PT, R19, R226, 0x8, 0x1f ;  /* 0x09001f00e2137f89 */ /* 0x0022e800000e0000 */
[----:B--2---:R1:W2:Y:S04]  /*8f20*/  SHFL.DOWN PT, R21, R224, 0x8, 0x1f ;  /* 0x09001f00e0157f89 */ /* 0x0042a800000e0000 */
[----:B----4-:R1:W4:Y:S04]  /*8f30*/  SHFL.DOWN PT, R223, R23, 0x8, 0x1f ;  /* 0x09001f0017df7f89 */ /* 0x01032800000e0000 */
[----:B0-----:R1:W0:Y:S02]  /*8f40*/  SHFL.DOWN PT, R17, R22, 0x8, 0x1f ;  /* 0x09001f0016117f89 */ /* 0x00122400000e0000 */
.L_x_6979:
        /* <DEDUP_REMOVED lines=15> */
.L_x_6889:
[----:B------:R-:W-:Y:S05]  /*9040*/  BSYNC B1 ;  /* 0x0000000000017941 */ /* 0x000fea0003800000 */
.L_x_6888:
[----:B------:R-:W-:Y:S05]  /*9050*/  BRA.DIV ~URZ, `(.L_x_6890) ;  /* 0x000072e27f007947 */ /* 0x000fea000b800000 */
[----:B---3--:R3:W1:Y:S02]  /*9060*/  SHFL.DOWN PT, R19, R226, 0x10, 0x1f ;  /* 0x0a001f00e2137f89 */ /* 0x00866400000e0000 */
.L_x_6980:
[----:B------:R-:W-:Y:S05]  /*9070*/  BRA.DIV ~URZ, `(.L_x_6891) ;  /* 0x000073427f007947 */ /* 0x000fea000b800000 */
[----:B--2---:R2:W3:Y:S04]  /*9080*/  SHFL.DOWN PT, R21, R224, 0x10, 0x1f ;  /* 0x0a001f00e0157f89 */ /* 0x0044e800000e0000 */
[----:B----4-:R2:W4:Y:S04]  /*9090*/  SHFL.DOWN PT, R223, R23, 0x10, 0x1f ;  /* 0x0a001f0017df7f89 */ /* 0x01052800000e0000 */
[----:B0-----:R2:W0:Y:S02]  /*90a0*/  SHFL.DOWN PT, R17, R22, 0x10, 0x1f ;  /* 0x0a001f0016117f89 */ /* 0x00142400000e0000 */
.L_x_6981:
        /* <DEDUP_REMOVED lines=13> */
.L_x_6893:
[----:B------:R-:W-:Y:S05]  /*9180*/  BSYNC B1 ;  /* 0x0000000000017941 */ /* 0x000fea0003800000 */
.L_x_6892:
        /* <DEDUP_REMOVED lines=20> */
.L_x_6982:
        /* <DEDUP_REMOVED lines=17> */
.L_x_6896:
[----:B---3--:R-:W-:Y:S05]  /*93e0*/  BSYNC B1 ;  /* 0x0000000000017941 */ /* 0x008fea0003800000 */
.L_x_6895:
        /* <DEDUP_REMOVED lines=16> */
.L_x_6875:
[----:B01----:R-:W-:Y:S05]  /*94f0*/  BSYNC B0 ;  /* 0x0000000000007941 */ /* 0x003fea0003800000 */
.L_x_6874:
[----:B------:R-:W-:Y:S01]  /*9500*/  WARPSYNC 0xffffffff ;  /* 0xffffffff00007948 */ /* 0x000fe20003800000 */
[----:B------:R-:W-:Y:S01]  /*9510*/  BAR.SYNC.DEFER_BLOCKING 0x0 ;  /* 0x0000000000007b1d */ /* 0x000fe20000010000 */
[----:B------:R-:W-:Y:S01]  /*9520*/  FMUL.FTZ R16, R137, R206 ;  /* 0x000000ce89107220 */ /* 0x000fe20000410000 */
[----:B------:R-:W-:Y:S01]  /*9530*/  ISETP.NE.AND P0, PT, R101, RZ, PT ;  /* 0x000000ff6500720c */ /* 0x000fe20003f05270 */
[----:B------:R-:W-:-:S02]  /*9540*/  FMUL.FTZ R17, R137, R208 ;  /* 0x000000d089117220 */ /* 0x000fc40000410000 */
[C---:B------:R-:W-:Y:S01]  /*9550*/  FMUL.FTZ R21, R163.reuse, R198 ;  /* 0x000000c6a3157220 */ /* 0x040fe20000410000 */
[----:B------:R-:W-:Y:S01]  /*9560*/  ULDC UR32, c[0x0][0x174] ;  /* 0x00005d0000207ab9 */ /* 0x000fe20000000800 */
[----:B------:R-:W-:Y:S01]  /*9570*/  FMUL.FTZ R163, R163, R213 ;  /* 0x000000d5a3a37220 */ /* 0x000fe20000410000 */
[----:B------:R-:W-:Y:S01]  /*9580*/  UIADD3 UR32, -UR6, UR32, URZ ;  /* 0x0000002006207290 */ /* 0x000fe2000fffe13f */
[C---:B------:R-:W-:Y:S01]  /*9590*/  FFMA.FTZ R16, R135.reuse, R208, -R16 ;  /* 0x000000d087107223 */ /* 0x040fe20000010810 */
[----:B------:R-:W-:Y:S01]  /*95a0*/  ULDC UR33, c[0x0][0x168] ;  /* 0x00005a0000217ab9 */ /* 0x000fe20000000800 */
[----:B------:R-:W-:Y:S01]  /*95b0*/  FFMA.FTZ R17, R135, R206, R17 ;  /* 0x000000ce87117223 */ /* 0x000fe20000010011 */
[----:B------:R-:W-:Y:S01]  /*95c0*/  ULEA UR32, UR32, 0xfffffc00, 0xa ;  /* 0xfffffc0020207891 */ /* 0x000fe2000f8e503f */
[C---:B------:R-:W-:Y:S01]  /*95d0*/  FMUL.FTZ R19, R147.reuse, R33 ;  /* 0x0000002193137220 */ /* 0x040fe20000410000 */
[----:B------:R-:W-:Y:S01]  /*95e0*/  BSSY B0, `(.L_x_6897) ;  /* 0x000021a000007945 */ /* 0x000fe20003800000 */
[----:B------:R-:W-:Y:S01]  /*95f0*/  FMUL.FTZ R18, R147, R205 ;  /* 0x000000cd93127220 */ /* 0x000fe20000410000 */
[----:B------:R-:W-:Y:S01]  /*9600*/  UIADD3 UR32, -UR32, UR33, URZ ;  /* 0x0000002120207290 */ /* 0x000fe2000fffe13f */
[----:B------:R-:W-:-:S02]  /*9610*/  FMUL.FTZ R135, R149, R32 ;  /* 0x0000002095877220 */ /* 0x000fc40000410000 */
[----:B------:R-:W-:Y:S02]  /*9620*/  FMUL.FTZ R149, R149, R210 ;  /* 0x000000d295957220 */ /* 0x000fe40000410000 */
[C---:B------:R-:W-:Y:S02]  /*9630*/  FMUL.FTZ R223, R161.reuse, R200 ;  /* 0x000000c8a1df7220 */ /* 0x040fe40000410000 */
[C---:B------:R-:W-:Y:S02]  /*9640*/  FFMA.FTZ R21, R160.reuse, R213, -R21 ;  /* 0x000000d5a0157223 */ /* 0x040fe40000010815 */
[----:B------:R-:W-:Y:S02]  /*9650*/  FFMA.FTZ R22, R160, R198, R163 ;  /* 0x000000c6a0167223 */ /* 0x000fe400000100a3 */
[----:B------:R-:W-:Y:S02]  /*9660*/  FMUL.FTZ R161, R161, R212 ;  /* 0x000000d4a1a17220 */ /* 0x000fe40000410000 */
[----:B------:R-:W-:-:S02]  /*9670*/  FMUL.FTZ R160, R171, R196 ;  /* 0x000000c4aba07220 */ /* 0x000fc40000410000 */
[C---:B------:R-:W-:Y:S02]  /*9680*/  FFMA.FTZ R19, R136.reuse, R205, -R19 ;  /* 0x000000cd88137223 */ /* 0x040fe40000010813 */
[----:B------:R-:W-:Y:S02]  /*9690*/  FFMA.FTZ R18, R136, R33, R18 ;  /* 0x0000002188127223 */ /* 0x000fe40000010012 */
[----:B------:R-:W-:Y:S02]  /*96a0*/  FMUL.FTZ R171, R171, R217 ;  /* 0x000000d9abab7220 */ /* 0x000fe40000410000 */
[C---:B------:R-:W-:Y:S02]  /*96b0*/  FFMA.FTZ R135, R146.reuse, R210, -R135 ;  /* 0x000000d292877223 */ /* 0x040fe40000010887 */
[----:B------:R-:W-:Y:S02]  /*96c0*/  FFMA.FTZ R136, R146, R32, R149 ;  /* 0x0000002092887223 */ /* 0x000fe40000010095 */
[----:B------:R-:W-:-:S02]  /*96d0*/  FMUL.FTZ R137, R206, UR42 ;  /* 0x0000002ace897c20 */ /* 0x000fc40008410000 */
[----:B------:R-:W-:Y:S02]  /*96e0*/  FADD.FTZ R146, R81, R81 ;  /* 0x0000005151927221 */ /* 0x000fe40000010000 */
[C---:B------:R-:W-:Y:S02]  /*96f0*/  FFMA.FTZ R223, R158.reuse, R212, -R223 ;  /* 0x000000d49edf7223 */ /* 0x040fe400000108df */
[----:B------:R-:W-:Y:S02]  /*9700*/  FFMA.FTZ R220, R158, R200, R161 ;  /* 0x000000c89edc7223 */ /* 0x000fe400000100a1 */
[C---:B------:R-:W-:Y:S02]  /*9710*/  FFMA.FTZ R160, R28.reuse, R217, -R160 ;  /* 0x000000d91ca07223 */ /* 0x040fe400000108a0 */
[----:B------:R-:W-:Y:S02]  /*9720*/  FFMA.FTZ R158, R28, R196, R171 ;  /* 0x000000c41c9e7223 */ /* 0x000fe400000100ab */
[----:B------:R-:W-:-:S02]  /*9730*/  FFMA.FTZ R28, R208, UR43, R137 ;  /* 0x0000002bd01c7c23 */ /* 0x000fc40008010089 */
[C---:B------:R-:W-:Y:S02]  /*9740*/  FFMA.FTZ R20, R146.reuse, R16, RZ ;  /* 0x0000001092147223 */ /* 0x040fe400000100ff */
[----:B------:R-:W-:Y:S02]  /*9750*/  FFMA.FTZ R137, -R146, R17, RZ ;  /* 0x0000001192897223 */ /* 0x000fe400000101ff */
[----:B------:R-:W0:Y:S01]  /*9760*/  LDS.64 R16, [R101.X16+0x35e8] ;  /* 0x0035e80065107984 */ /* 0x000e22000000ca00 */
[----:B------:R-:W-:Y:S02]  /*9770*/  FMUL.FTZ R23, R206, UR43 ;  /* 0x0000002bce177c20 */ /* 0x000fe40008410000 */
[C---:B------:R-:W-:Y:S02]  /*9780*/  FMUL.FTZ R225, R159.reuse, R201 ;  /* 0x000000c99fe17220 */ /* 0x040fe40000410000 */
[----:B------:R-:W-:Y:S02]  /*9790*/  FMUL.FTZ R222, R159, R211 ;  /* 0x000000d39fde7220 */ /* 0x000fe40000410000 */
[----:B------:R-:W-:-:S02]  /*97a0*/  FFMA.FTZ R23, R208, UR42, -R23 ;  /* 0x0000002ad0177c23 */ /* 0x000fc40008010817 */
[C---:B------:R-:W-:Y:S02]  /*97b0*/  FFMA.FTZ R225, R24.reuse, R211, -R225 ;  /* 0x000000d318e17223 */ /* 0x040fe400000108e1 */
[----:B------:R-:W-:Y:S02]  /*97c0*/  FFMA.FTZ R222, R24, R201, R222 ;  /* 0x000000c918de7223 */ /* 0x000fe400000100de */
[----:B------:R-:W-:Y:S02]  /*97d0*/  FADD.FTZ R204, RZ, R204 ;  /* 0x000000ccffcc7221 */ /* 0x000fe40000010000 */
[C---:B------:R-:W-:Y:S02]  /*97e0*/  FMUL.FTZ R227, R151.reuse, R202 ;  /* 0x000000ca97e37220 */ /* 0x040fe40000410000 */
[----:B------:R-:W-:Y:S02]  /*97f0*/  FMUL.FTZ R24, R146, R23 ;  /* 0x0000001792187220 */ /* 0x000fe40000410000 */
[----:B------:R-:W-:-:S02]  /*9800*/  FMUL.FTZ R151, R151, R207 ;  /* 0x000000cf97977220 */ /* 0x000fc40000410000 */
[----:B------:R-:W-:Y:S02]  /*9810*/  FMUL.FTZ R161, R164, R199 ;  /* 0x000000c7a4a17220 */ /* 0x000fe40000410000 */
[----:B------:R-:W-:Y:S02]  /*9820*/  FFMA.FTZ R23, -R146, R28, -RZ ;  /* 0x0000001c92177223 */ /* 0x000fe400000109ff */
[----:B------:R-:W-:Y:S02]  /*9830*/  FMUL.FTZ R164, R164, R215 ;  /* 0x000000d7a4a47220 */ /* 0x000fe40000410000 */
[C---:B------:R-:W-:Y:S02]  /*9840*/  FMUL.FTZ R28, R33.reuse, UR43 ;  /* 0x0000002b211c7c20 */ /* 0x040fe40008410000 */
[----:B------:R-:W-:Y:S02]  /*9850*/  FMUL.FTZ R146, R33, UR42 ;  /* 0x0000002a21927c20 */ /* 0x000fe40008410000 */
[----:B------:R-:W-:-:S02]  /*9860*/  FMUL.FTZ R163, R183, R221 ;  /* 0x000000ddb7a37220 */ /* 0x000fc40000410000 */
[----:B------:R-:W-:Y:S02]  /*9870*/  FMUL.FTZ R183, R183, R204 ;  /* 0x000000ccb7b77220 */ /* 0x000fe40000410000 */
[----:B------:R-:W-:Y:S02]  /*9880*/  FADD.FTZ R171, R80, R80 ;  /* 0x0000005050ab7221 */ /* 0x000fe40000010000 */
[----:B------:R-:W-:Y:S02]  /*9890*/  FFMA.FTZ R226, R148, R202, R151 ;  /* 0x000000ca94e27223 */ /* 0x000fe40000010097 */
[----:B------:R-:W-:Y:S02]  /*98a0*/  FFMA.FTZ R161, R162, R215, -R161 ;  /* 0x000000d7a2a17223 */ /* 0x000fe400000108a1 */
[----:B------:R-:W-:Y:S02]  /*98b0*/  FFMA.FTZ R227, R148, R207, -R227 ;  /* 0x000000cf94e37223 */ /* 0x000fe400000108e3 */
[----:B------:R-:W-:-:S02]  /*98c0*/  FFMA.FTZ R162, R162, R199, R164 ;  /* 0x000000c7a2a27223 */ /* 0x000fc400000100a4 */
[----:B------:R-:W-:Y:S02]  /*98d0*/  FMUL.FTZ R151, R177, R194 ;  /* 0x000000c2b1977220 */ /* 0x000fe40000410000 */
[C---:B------:R-:W-:Y:S02]  /*98e0*/  FFMA.FTZ R147, R205.reuse, UR42, -R28 ;  /* 0x0000002acd937c23 */ /* 0x040fe4000801081c */
[----:B------:R-:W-:Y:S02]  /*98f0*/  FFMA.FTZ R146, R205, UR43, R146 ;  /* 0x0000002bcd927c23 */ /* 0x000fe40008010092 */
[----:B------:R-:W-:Y:S02]  /*9900*/  FMUL.FTZ R177, R177, R216 ;  /* 0x000000d8b1b17220 */ /* 0x000fe40000410000 */
[C---:B------:R-:W-:Y:S02]  /*9910*/  FFMA.FTZ R164, R180.reuse, R204, R163 ;  /* 0x000000ccb4a47223 */ /* 0x040fe400000100a3 */
[----:B------:R-:W-:-:S02]  /*9920*/  FFMA.FTZ R148, R180, R221, -R183 ;  /* 0x000000ddb4947223 */ /* 0x000fc400000108b7 */
[----:B------:R-:W-:Y:S02]  /*9930*/  FFMA.FTZ R163, -R171, R18, R137 ;  /* 0x00000012aba37223 */ /* 0x000fe40000010189 */
[----:B------:R-:W-:Y:S02]  /*9940*/  FADD.FTZ R180, R79, R79 ;  /* 0x0000004f4fb47221 */ /* 0x000fe40000010000 */
[----:B------:R-:W-:Y:S02]  /*9950*/  FFMA.FTZ R151, R178, R216, -R151 ;  /* 0x000000d8b2977223 */ /* 0x000fe40000010897 */
[C---:B------:R-:W-:Y:S02]  /*9960*/  FFMA.FTZ R28, R171.reuse, R19, R20 ;  /* 0x00000013ab1c7223 */ /* 0x040fe40000010014 */
[C---:B------:R-:W-:Y:S02]  /*9970*/  FMUL.FTZ R147, R171.reuse, R147 ;  /* 0x00000093ab937220 */ /* 0x040fe40000410000 */
[----:B------:R-:W-:-:S02]  /*9980*/  FFMA.FTZ R146, -R171, R146, -RZ ;  /* 0x00000092ab927223 */ /* 0x000fc400000109ff */
[----:B------:R-:W-:Y:S02]  /*9990*/  FFMA.FTZ R178, R178, R194, R177 ;  /* 0x000000c2b2b27223 */ /* 0x000fe400000100b1 */
[----:B------:R-:W-:Y:S02]  /*99a0*/  FMUL.FTZ R171, R32, UR42 ;  /* 0x0000002a20ab7c20 */ /* 0x000fe40008410000 */
[----:B------:R-:W-:Y:S02]  /*99b0*/  FADD.FTZ R177, R78, R78 ;  /* 0x0000004e4eb17221 */ /* 0x000fe40000010000 */
[C---:B------:R-:W-:Y:S02]  /*99c0*/  FFMA.FTZ R163, -R180.reuse, R136, R163 ;  /* 0x00000088b4a37223 */ /* 0x040fe400000101a3 */
[----:B------:R-:W-:Y:S02]  /*99d0*/  FFMA.FTZ R28, R180, R135, R28 ;  /* 0x00000087b41c7223 */ /* 0x000fe4000001001c */
[----:B------:R-:W-:-:S02]  /*99e0*/  FMUL.FTZ R228, R152, R203 ;  /* 0x000000cb98e47220 */ /* 0x000fc40000410000 */
[----:B------:R-:W-:Y:S02]  /*99f0*/  FMUL.FTZ R224, R152, R209 ;  /* 0x000000d198e07220 */ /* 0x000fe40000410000 */
[----:B------:R-:W-:Y:S02]  /*9a00*/  FFMA.FTZ R135, R210, UR43, R171 ;  /* 0x0000002bd2877c23 */ /* 0x000fe400080100ab */
[C---:B------:R-:W-:Y:S02]  /*9a10*/  FMUL.FTZ R152, R176.reuse, R197 ;  /* 0x000000c5b0987220 */ /* 0x040fe40000410000 */
[----:B------:R-:W-:Y:S02]  /*9a20*/  FFMA.FTZ R171, -R177, R226, R163 ;  /* 0x000000e2b1ab7223 */ /* 0x000fe400000101a3 */
[----:B------:R-:W-:Y:S02]  /*9a30*/  FMUL.FTZ R176, R176, R219 ;  /* 0x000000dbb0b07220 */ /* 0x000fe40000410000 */
[----:B0-----:R-:W-:-:S02]  /*9a40*/  FMUL.FTZ R163, R17, -R3 ;  /* 0x8000000311a37220 */ /* 0x001fc40000410000 */
[----:B------:R-:W-:Y:S02]  /*9a50*/  FMUL.FTZ R3, R16, -R3 ;  /* 0x8000000310037220 */ /* 0x000fe40000410000 */
[----:B------:R-:W-:Y:S02]  /*9a60*/  FFMA.FTZ R152, R174, R219, -R152 ;  /* 0x000000dbae987223 */ /* 0x000fe40000010898 */
[----:B------:R-:W-:Y:S02]  /*9a70*/  FMUL.FTZ R18, R204, UR43 ;  /* 0x0000002bcc127c20 */ /* 0x000fe40008410000 */
[----:B------:R-:W-:Y:S02]  /*9a80*/  FFMA.FTZ R174, R174, R197, R176 ;  /* 0x000000c5aeae7223 */ /* 0x000fe400000100b0 */
[----:B------:R-:W-:Y:S02]  /*9a90*/  FADD.FTZ R137, R64, R64 ;  /* 0x0000004040897221 */ /* 0x000fe40000010000 */
[----:B------:R-:W-:-:S02]  /*9aa0*/  FMUL.FTZ R176, R202, UR42 ;  /* 0x0000002acab07c20 */ /* 0x000fc40008410000 */
[-C--:B------:R-:W-:Y:S02]  /*9ab0*/  FFMA.FTZ R17, R17, R2.reuse, R3 ;  /* 0x0000000211117223 */ /* 0x080fe40000010003 */
[----:B------:R-:W-:Y:S02]  /*9ac0*/  FFMA.FTZ R16, R16, R2, -R163 ;  /* 0x0000000210107223 */ /* 0x000fe400000108a3 */
[----:B------:R-:W-:Y:S02]  /*9ad0*/  FFMA.FTZ R19, R221, UR42, -R18 ;  /* 0x0000002add137c23 */ /* 0x000fe40008010812 */
[----:B------:R-:W-:Y:S02]  /*9ae0*/  FMUL.FTZ R18, R137, R164 ;  /* 0x000000a489127220 */ /* 0x000fe40000410000 */
[----:B------:R-:W-:Y:S02]  /*9af0*/  FMUL.FTZ R164, R202, UR43 ;  /* 0x0000002bcaa47c20 */ /* 0x000fe40008410000 */
[----:B------:R-:W-:-:S02]  /*9b00*/  FFMA.FTZ R176, R207, UR43, R176 ;  /* 0x0000002bcfb07c23 */ /* 0x000fc400080100b0 */
[----:B------:R-:W-:Y:S02]  /*9b10*/  FADD.FTZ R17, -R190, R17 ;  /* 0x00000011be117221 */ /* 0x000fe40000010100 */
[----:B------:R-:W-:Y:S02]  /*9b20*/  FADD.FTZ R189, R189, R16 ;  /* 0x00000010bdbd7221 */ /* 0x000fe40000010000 */
[----:B------:R-:W-:Y:S02]  /*9b30*/  FMUL.FTZ R159, R175, R195 ;  /* 0x000000c3af9f7220 */ /* 0x000fe40000410000 */
[----:B------:R-:W-:Y:S02]  /*9b40*/  FMUL.FTZ R20, R204, UR42 ;  /* 0x0000002acc147c20 */ /* 0x000fe40008410000 */
[----:B------:R-:W-:Y:S02]  /*9b50*/  FFMA.FTZ R227, R177, R227, R28 ;  /* 0x000000e3b1e37223 */ /* 0x000fe4000001001c */
[----:B------:R-:W-:-:S02]  /*9b60*/  FMUL.FTZ R175, R175, R214 ;  /* 0x000000d6afaf7220 */ /* 0x000fc40000410000 */
[----:B------:R-:W-:Y:S02]  /*9b70*/  FFMA.FTZ R136, R207, UR42, -R164 ;  /* 0x0000002acf887c23 */ /* 0x000fe400080108a4 */
[----:B------:R-:W-:Y:S02]  /*9b80*/  FFMA.FTZ R28, -R177, R176, -RZ ;  /* 0x000000b0b11c7223 */ /* 0x000fe400000109ff */
[----:B------:R-:W-:Y:S02]  /*9b90*/  FMUL.FTZ R16, R105, -R17 ;  /* 0x8000001169107220 */ /* 0x000fe40000410000 */
[C---:B------:R-:W-:Y:S02]  /*9ba0*/  FMUL.FTZ R164, R203.reuse, UR43 ;  /* 0x0000002bcba47c20 */ /* 0x040fe40008410000 */
[----:B------:R-:W-:Y:S02]  /*9bb0*/  FMUL.FTZ R176, R203, UR42 ;  /* 0x0000002acbb07c20 */ /* 0x000fe40008410000 */
[----:B------:R-:W-:-:S02]  /*9bc0*/  FMUL.FTZ R105, R105, -R189 ;  /* 0x800000bd69697220 */ /* 0x000fc40000410000 */
[C---:B------:R-:W-:Y:S02]  /*9bd0*/  FFMA.FTZ R159, R170.reuse, R214, -R159 ;  /* 0x000000d6aa9f7223 */ /* 0x040fe4000001089f */
[----:B------:R-:W-:Y:S02]  /*9be0*/  FFMA.FTZ R20, R221, UR43, R20 ;  /* 0x0000002bdd147c23 */ /* 0x000fe40008010014 */
[----:B------:R-:W-:Y:S02]  /*9bf0*/  FFMA.FTZ R170, R170, R195, R175 ;  /* 0x000000c3aaaa7223 */ /* 0x000fe400000100af */
[----:B------:R-:W-:Y:S02]  /*9c00*/  FFMA.FTZ R228, R150, R209, -R228 ;  /* 0x000000d196e47223 */ /* 0x000fe400000108e4 */
[----:B------:R-:W-:Y:S02]  /*9c10*/  FADD.FTZ R175, R77, R77 ;  /* 0x0000004d4daf7221 */ /* 0x000fe40000010000 */
[----:B------:R-:W-:-:S02]  /*9c20*/  FFMA.FTZ R164, R209, UR42, -R164 ;  /* 0x0000002ad1a47c23 */ /* 0x000fc400080108a4 */
[----:B------:R-:W-:Y:S02]  /*9c30*/  FFMA.FTZ R176, R209, UR43, R176 ;  /* 0x0000002bd1b07c23 */ /* 0x000fe400080100b0 */
[C---:B------:R-:W-:Y:S02]  /*9c40*/  FFMA.FTZ R105, R106.reuse, R17, R105 ;  /* 0x000000116a697223 */ /* 0x040fe40000010069 */
[----:B------:R-:W-:Y:S02]  /*9c50*/  FFMA.FTZ R16, R106, R189, -R16 ;  /* 0x000000bd6a107223 */ /* 0x000fe40000010810 */
[----:B------:R-:W-:Y:S02]  /*9c60*/  FMUL.FTZ R149, R181, R192 ;  /* 0x000000c0b5957220 */ /* 0x000fe40000410000 */
[C---:B------:R-:W-:Y:S02]  /*9c70*/  FMUL.FTZ R148, R137.reuse, R148 ;  /* 0x0000009489947220 */ /* 0x040fe40000410000 */
[----:B------:R-:W-:-:S02]  /*9c80*/  FMUL.FTZ R19, R137, R19 ;  /* 0x0000001389137220 */ /* 0x000fc40000410000 */
[----:B------:R-:W-:Y:S02]  /*9c90*/  FFMA.FTZ R20, -R137, R20, -RZ ;  /* 0x0000001489147223 */ /* 0x000fe400000109ff */
[----:B------:R-:W-:Y:S02]  /*9ca0*/  FMUL.FTZ R181, R181, R218 ;  /* 0x000000dab5b57220 */ /* 0x000fe40000410000 */
[----:B------:R-:W-:Y:S02]  /*9cb0*/  FMUL.FTZ R137, R32, UR43 ;  /* 0x0000002b20897c20 */ /* 0x000fe40008410000 */
[----:B------:R-:W-:Y:S02]  /*9cc0*/  FMUL.FTZ R136, R177, R136 ;  /* 0x00000088b1887220 */ /* 0x000fe40000410000 */
[----:B------:R-:W-:Y:S02]  /*9cd0*/  FFMA.FTZ R228, R175, R228, R227 ;  /* 0x000000e4afe47223 */ /* 0x000fe400000100e3 */
[----:B------:R-:W-:-:S02]  /*9ce0*/  FADD.FTZ R177, R76, R76 ;  /* 0x0000004c4cb17221 */ /* 0x000fc40000010000 */
[C---:B------:R-:W-:Y:S02]  /*9cf0*/  FMUL.FTZ R3, R175.reuse, R164 ;  /* 0x000000a4af037220 */ /* 0x040fe40000410000 */
[----:B------:R-:W-:Y:S02]  /*9d00*/  FFMA.FTZ R2, -R175, R176, -RZ ;  /* 0x000000b0af027223 */ /* 0x000fe400000109ff */
[----:B------:R-:W-:Y:S02]  /*9d10*/  FADD.FTZ R188, -R188, R105 ;  /* 0x00000069bcbc7221 */ /* 0x000fe40000010100 */
[C---:B------:R-:W-:Y:S02]  /*9d20*/  FMUL.FTZ R164, R201.reuse, UR43 ;  /* 0x0000002bc9a47c20 */ /* 0x040fe40008410000 */
[----:B------:R-:W-:Y:S02]  /*9d30*/  FMUL.FTZ R176, R201, UR42 ;  /* 0x0000002ac9b07c20 */ /* 0x000fe40008410000 */
[----:B------:R-:W-:-:S02]  /*9d40*/  FADD.FTZ R16, R187, R16 ;  /* 0x00000010bb107221 */ /* 0x000fc40000010000 */
[----:B------:R-:W-:Y:S02]  /*9d50*/  FFMA.FTZ R224, R150, R203, R224 ;  /* 0x000000cb96e07223 */ /* 0x000fe400000100e0 */
[C---:B------:R-:W-:Y:S02]  /*9d60*/  FFMA.FTZ R149, R179.reuse, R218, -R149 ;  /* 0x000000dab3957223 */ /* 0x040fe40000010895 */
[----:B------:R-:W-:Y:S02]  /*9d70*/  FFMA.FTZ R179, R179, R192, R181 ;  /* 0x000000c0b3b37223 */ /* 0x000fe400000100b5 */
[----:B------:R-:W-:Y:S02]  /*9d80*/  FFMA.FTZ R137, R210, UR42, -R137 ;  /* 0x0000002ad2897c23 */ /* 0x000fe40008010889 */
[----:B------:R-:W-:Y:S02]  /*9d90*/  FFMA.FTZ R228, R177, R225, R228 ;  /* 0x000000e1b1e47223 */ /* 0x000fe400000100e4 */
[----:B------:R-:W-:-:S02]  /*9da0*/  FADD.FTZ R181, R75, R75 ;  /* 0x0000004b4bb57221 */ /* 0x000fc40000010000 */
[----:B------:R-:W-:Y:S02]  /*9db0*/  FMUL.FTZ R105, R107, -R188 ;  /* 0x800000bc6b697220 */ /* 0x000fe40000410000 */
[C---:B------:R-:W-:Y:S02]  /*9dc0*/  FFMA.FTZ R164, R211.reuse, UR42, -R164 ;  /* 0x0000002ad3a47c23 */ /* 0x040fe400080108a4 */
[----:B------:R-:W-:Y:S02]  /*9dd0*/  FFMA.FTZ R163, R211, UR43, R176 ;  /* 0x0000002bd3a37c23 */ /* 0x000fe400080100b0 */
[----:B------:R-:W-:Y:S02]  /*9de0*/  FMUL.FTZ R107, R107, -R16 ;  /* 0x800000106b6b7220 */ /* 0x000fe40000410000 */
[----:B------:R-:W-:Y:S02]  /*9df0*/  FFMA.FTZ R171, -R175, R224, R171 ;  /* 0x000000e0afab7223 */ /* 0x000fe400000101ab */
[----:B------:R-:W-:-:S02]  /*9e00*/  FMUL.FTZ R137, R180, R137 ;  /* 0x00000089b4897220 */ /* 0x000fc40000410000 */
[----:B------:R-:W-:Y:S02]  /*9e10*/  FFMA.FTZ R135, -R180, R135, -RZ ;  /* 0x00000087b4877223 */ /* 0x000fe400000109ff */
[----:B------:R-:W-:Y:S02]  /*9e20*/  FFMA.FTZ R228, R181, R223, R228 ;  /* 0x000000dfb5e47223 */ /* 0x000fe400000100e4 */
[----:B------:R-:W-:Y:S02]  /*9e30*/  FADD.FTZ R180, R74, R74 ;  /* 0x0000004a4ab47221 */ /* 0x000fe40000010000 */
[C---:B------:R-:W-:Y:S02]  /*9e40*/  FMUL.FTZ R164, R177.reuse, R164 ;  /* 0x000000a4b1a47220 */ /* 0x040fe40000410000 */
[----:B------:R-:W-:Y:S02]  /*9e50*/  FFMA.FTZ R163, -R177, R163, -RZ ;  /* 0x000000a3b1a37223 */ /* 0x000fe400000109ff */
[----:B------:R-:W-:-:S02]  /*9e60*/  FFMA.FTZ R107, R108, R188, R107 ;  /* 0x000000bc6c6b7223 */ /* 0x000fc4000001006b */
[----:B------:R-:W-:Y:S02]  /*9e70*/  FFMA.FTZ R177, -R177, R222, R171 ;  /* 0x000000deb1b17223 */ /* 0x000fe400000101ab */
[----:B------:R-:W-:Y:S02]  /*9e80*/  FFMA.FTZ R106, R108, R16, -R105 ;  /* 0x000000106c6a7223 */ /* 0x000fe40000010869 */
[C---:B------:R-:W-:Y:S02]  /*9e90*/  FMUL.FTZ R171, R200.reuse, UR43 ;  /* 0x0000002bc8ab7c20 */ /* 0x040fe40008410000 */
[----:B------:R-:W-:Y:S02]  /*9ea0*/  FMUL.FTZ R175, R200, UR42 ;  /* 0x0000002ac8af7c20 */ /* 0x000fe40008410000 */
[----:B------:R-:W-:Y:S02]  /*9eb0*/  FFMA.FTZ R228, R180, R21, R228 ;  /* 0x00000015b4e47223 */ /* 0x000fe400000100e4 */
[----:B------:R-:W-:-:S02]  /*9ec0*/  FADD.FTZ R21, -R186, R107 ;  /* 0x0000006bba157221 */ /* 0x000fc40000010100 */
[----:B------:R-:W-:Y:S02]  /*9ed0*/  FADD.FTZ R185, R185, R106 ;  /* 0x0000006ab9b97221 */ /* 0x000fe40000010000 */
[C---:B------:R-:W-:Y:S02]  /*9ee0*/  FFMA.FTZ R171, R212.reuse, UR42, -R171 ;  /* 0x0000002ad4ab7c23 */ /* 0x040fe400080108ab */
[----:B------:R-:W-:Y:S02]  /*9ef0*/  FFMA.FTZ R176, R212, UR43, R175 ;  /* 0x0000002bd4b07c23 */ /* 0x000fe400080100af */
[C---:B------:R-:W-:Y:S02]  /*9f00*/  FMUL.FTZ R105, R109.reuse, -R21 ;  /* 0x800000156d697220 */ /* 0x040fe40000410000 */
[----:B------:R-:W-:Y:S02]  /*9f10*/  FMUL.FTZ R106, R198, UR43 ;  /* 0x0000002bc66a7c20 */ /* 0x000fe40008410000 */
[----:B------:R-:W-:-:S02]  /*9f20*/  FMUL.FTZ R109, R109, -R185 ;  /* 0x800000b96d6d7220 */ /* 0x000fc40000410000 */
[C---:B------:R-:W-:Y:S02]  /*9f30*/  FMUL.FTZ R175, R181.reuse, R171 ;  /* 0x000000abb5af7220 */ /* 0x040fe40000410000 */
[C---:B------:R-:W-:Y:S02]  /*9f40*/  FFMA.FTZ R171, -R181.reuse, R176, -RZ ;  /* 0x000000b0b5ab7223 */ /* 0x040fe400000109ff */
[----:B------:R-:W-:Y:S02]  /*9f50*/  FFMA.FTZ R181, -R181, R220, R177 ;  /* 0x000000dcb5b57223 */ /* 0x000fe400000101b1 */
[----:B------:R-:W-:Y:S02]  /*9f60*/  FFMA.FTZ R177, R213, UR42, -R106 ;  /* 0x0000002ad5b17c23 */ /* 0x000fe4000801086a */
[C---:B------:R-:W-:Y:S02]  /*9f70*/  FFMA.FTZ R109, R110.reuse, R21, R109 ;  /* 0x000000156e6d7223 */ /* 0x040fe4000001006d */
[----:B------:R-:W-:-:S02]  /*9f80*/  FFMA.FTZ R106, R110, R185, -R105 ;  /* 0x000000b96e6a7223 */ /* 0x000fc40000010869 */
[----:B------:R-:W-:Y:S02]  /*9f90*/  FFMA.FTZ R181, -R180, R22, R181 ;  /* 0x00000016b4b57223 */ /* 0x000fe400000101b5 */
[----:B------:R-:W-:Y:S02]  /*9fa0*/  FADD.FTZ R172, -R172, R109 ;  /* 0x0000006dacac7221 */ /* 0x000fe40000010100 */
[----:B------:R-:W-:Y:S02]  /*9fb0*/  FADD.FTZ R22, R173, R106 ;  /* 0x0000006aad167221 */ /* 0x000fe40000010000 */
[C---:B------:R-:W-:Y:S02]  /*9fc0*/  FMUL.FTZ R105, R111.reuse, -R172 ;  /* 0x800000ac6f697220 */ /* 0x040fe40000410000 */
[----:B------:R-:W-:Y:S02]  /*9fd0*/  FMUL.FTZ R111, R111, -R22 ;  /* 0x800000166f6f7220 */ /* 0x000fe40000410000 */
[----:B------:R-:W-:-:S02]  /*9fe0*/  FMUL.FTZ R108, R198, UR42 ;  /* 0x0000002ac66c7c20 */ /* 0x000fc40008410000 */
[----:B------:R-:W-:Y:S02]  /*9ff0*/  FMUL.FTZ R106, R199, UR43 ;  /* 0x0000002bc76a7c20 */ /* 0x000fe40008410000 */
[C---:B------:R-:W-:Y:S02]  /*a000*/  FFMA.FTZ R107, R112.reuse, R22, -R105 ;  /* 0x00000016706b7223 */ /* 0x040fe40000010869 */
[----:B------:R-:W-:Y:S02]  /*a010*/  FFMA.FTZ R112, R112, R172, R111 ;  /* 0x000000ac70707223 */ /* 0x000fe4000001006f */
[----:B------:R-:W-:Y:S02]  /*a020*/  FFMA.FTZ R108, R213, UR43, R108 ;  /* 0x0000002bd56c7c23 */ /* 0x000fe4000801006c */
[----:B------:R-:W-:Y:S02]  /*a030*/  FADD.FTZ R187, R73, R73 ;  /* 0x0000004949bb7221 */ /* 0x000fe40000010000 */
[----:B------:R-:W-:-:S02]  /*a040*/  FFMA.FTZ R106, R215, UR42, -R106 ;  /* 0x0000002ad76a7c23 */ /* 0x000fc4000801086a */
[----:B------:R-:W-:Y:S02]  /*a050*/  FADD.FTZ R105, -R29, R112 ;  /* 0x000000701d697221 */ /* 0x000fe40000010100 */
[----:B------:R-:W-:Y:S02]  /*a060*/  FADD.FTZ R29, R30, R107 ;  /* 0x0000006b1e1d7221 */ /* 0x000fe40000010000 */
[----:B------:R-:W-:Y:S02]  /*a070*/  FFMA.FTZ R176, -R180, R108, -RZ ;  /* 0x0000006cb4b07223 */ /* 0x000fe400000109ff */
[----:B------:R-:W-:Y:S02]  /*a080*/  FFMA.FTZ R183, R187, R161, R228 ;  /* 0x000000a1bbb77223 */ /* 0x000fe400000100e4 */
[----:B------:R-:W-:Y:S02]  /*a090*/  FMUL.FTZ R108, R199, UR42 ;  /* 0x0000002ac76c7c20 */ /* 0x000fe40008410000 */
[----:B------:R-:W-:-:S02]  /*a0a0*/  FMUL.FTZ R161, R187, R106 ;  /* 0x0000006abba17220 */ /* 0x000fc40000410000 */
[----:B------:R-:W-:Y:S02]  /*a0b0*/  FMUL.FTZ R106, R196, UR43 ;  /* 0x0000002bc46a7c20 */ /* 0x000fe40008410000 */
[C---:B------:R-:W-:Y:S02]  /*a0c0*/  FMUL.FTZ R30, R113.reuse, -R105 ;  /* 0x80000069711e7220 */ /* 0x040fe40000410000 */
[----:B------:R-:W-:Y:S02]  /*a0d0*/  FMUL.FTZ R113, R113, -R29 ;  /* 0x8000001d71717220 */ /* 0x000fe40000410000 */
[----:B------:R-:W-:Y:S02]  /*a0e0*/  FFMA.FTZ R108, R215, UR43, R108 ;  /* 0x0000002bd76c7c23 */ /* 0x000fe4000801006c */
[----:B------:R-:W-:Y:S02]  /*a0f0*/  FFMA.FTZ R107, R217, UR42, -R106 ;  /* 0x0000002ad96b7c23 */ /* 0x000fe4000801086a */
[----:B------:R-:W-:-:S02]  /*a100*/  FFMA.FTZ R106, R114, R105, R113 ;  /* 0x00000069726a7223 */ /* 0x000fc40000010071 */
[----:B------:R-:W-:Y:S02]  /*a110*/  FFMA.FTZ R30, R114, R29, -R30 ;  /* 0x0000001d721e7223 */ /* 0x000fe4000001081e */
[----:B------:R-:W-:Y:S02]  /*a120*/  FFMA.FTZ R111, -R187, R108, -RZ ;  /* 0x0000006cbb6f7223 */ /* 0x000fe400000109ff */
[----:B------:R-:W-:Y:S02]  /*a130*/  FMUL.FTZ R108, R196, UR42 ;  /* 0x0000002ac46c7c20 */ /* 0x000fe40008410000 */
[----:B------:R-:W-:Y:S02]  /*a140*/  FADD.FTZ R106, -R31, R106 ;  /* 0x0000006a1f6a7221 */ /* 0x000fe40000010100 */
[----:B------:R-:W-:Y:S02]  /*a150*/  FADD.FTZ R30, R165, R30 ;  /* 0x0000001ea51e7221 */ /* 0x000fe40000010000 */
[----:B------:R-:W-:-:S02]  /*a160*/  FADD.FTZ R109, R71, R71 ;  /* 0x00000047476d7221 */ /* 0x000fc40000010000 */
[----:B------:R-:W-:Y:S02]  /*a170*/  FFMA.FTZ R108, R217, UR43, R108 ;  /* 0x0000002bd96c7c23 */ /* 0x000fe4000801006c */
[C---:B------:R-:W-:Y:S02]  /*a180*/  FMUL.FTZ R31, R115.reuse, -R106 ;  /* 0x8000006a731f7220 */ /* 0x040fe40000410000 */
[----:B------:R-:W-:Y:S02]  /*a190*/  FMUL.FTZ R115, R115, -R30 ;  /* 0x8000001e73737220 */ /* 0x000fe40000410000 */
[----:B------:R-:W-:Y:S02]  /*a1a0*/  FFMA.FTZ R181, -R187, R162, R181 ;  /* 0x000000a2bbb57223 */ /* 0x000fe400000101b5 */
[C---:B------:R-:W-:Y:S02]  /*a1b0*/  FMUL.FTZ R114, R109.reuse, R107 ;  /* 0x0000006b6d727220 */ /* 0x040fe40000410000 */
[----:B------:R-:W-:-:S02]  /*a1c0*/  FFMA.FTZ R113, -R109, R108, -RZ ;  /* 0x0000006c6d717223 */ /* 0x000fc400000109ff */
[----:B------:R-:W-:Y:S02]  /*a1d0*/  FMUL.FTZ R107, R195, UR43 ;  /* 0x0000002bc36b7c20 */ /* 0x000fe40008410000 */
[C---:B------:R-:W-:Y:S02]  /*a1e0*/  FFMA.FTZ R108, R116.reuse, R30, -R31 ;  /* 0x0000001e746c7223 */ /* 0x040fe4000001081f */
[----:B------:R-:W-:Y:S02]  /*a1f0*/  FFMA.FTZ R31, R116, R106, R115 ;  /* 0x0000006a741f7223 */ /* 0x000fe40000010073 */
[C---:B------:R-:W-:Y:S02]  /*a200*/  FFMA.FTZ R160, R109.reuse, R160, R183 ;  /* 0x000000a06da07223 */ /* 0x040fe400000100b7 */
[----:B------:R-:W-:Y:S02]  /*a210*/  FFMA.FTZ R181, -R109, R158, R181 ;  /* 0x0000009e6db57223 */ /* 0x000fe400000101b5 */
[----:B------:R-:W-:-:S02]  /*a220*/  FMUL.FTZ R109, R195, UR42 ;  /* 0x0000002ac36d7c20 */ /* 0x000fc40008410000 */
[----:B------:R-:W-:Y:S02]  /*a230*/  FADD.FTZ R110, R70, R70 ;  /* 0x00000046466e7221 */ /* 0x000fe40000010000 */
[----:B------:R-:W-:Y:S02]  /*a240*/  FFMA.FTZ R107, R214, UR42, -R107 ;  /* 0x0000002ad66b7c23 */ /* 0x000fe4000801086b */
[----:B------:R-:W-:Y:S02]  /*a250*/  FADD.FTZ R31, -R166, R31 ;  /* 0x0000001fa61f7221 */ /* 0x000fe40000010100 */
[----:B------:R-:W-:Y:S02]  /*a260*/  FADD.FTZ R167, R167, R108 ;  /* 0x0000006ca7a77221 */ /* 0x000fe40000010000 */
[----:B------:R-:W-:Y:S02]  /*a270*/  FFMA.FTZ R109, R214, UR43, R109 ;  /* 0x0000002bd66d7c23 */ /* 0x000fe4000801006d */
[----:B------:R-:W-:-:S02]  /*a280*/  FMUL.FTZ R116, R110, R107 ;  /* 0x0000006b6e747220 */ /* 0x000fc40000410000 */
[----:B------:R-:W-:Y:S02]  /*a290*/  FMUL.FTZ R108, R197, UR43 ;  /* 0x0000002bc56c7c20 */ /* 0x000fe40008410000 */
[C---:B------:R-:W-:Y:S02]  /*a2a0*/  FMUL.FTZ R107, R117.reuse, -R31 ;  /* 0x8000001f756b7220 */ /* 0x040fe40000410000 */
[----:B------:R-:W-:Y:S02]  /*a2b0*/  FMUL.FTZ R117, R117, -R167 ;  /* 0x800000a775757220 */ /* 0x000fe40000410000 */
[----:B------:R-:W-:Y:S02]  /*a2c0*/  FFMA.FTZ R115, -R110, R109, -RZ ;  /* 0x0000006d6e737223 */ /* 0x000fe400000109ff */
[----:B------:R-:W-:Y:S02]  /*a2d0*/  FFMA.FTZ R109, R219, UR42, -R108 ;  /* 0x0000002adb6d7c23 */ /* 0x000fe4000801086c */
[----:B------:R-:W-:-:S02]  /*a2e0*/  FFMA.FTZ R108, R118, R167, -R107 ;  /* 0x000000a7766c7223 */ /* 0x000fc4000001086b */
[----:B------:R-:W-:Y:S02]  /*a2f0*/  FFMA.FTZ R107, R118, R31, R117 ;  /* 0x0000001f766b7223 */ /* 0x000fe40000010075 */
[----:B------:R-:W-:Y:S02]  /*a300*/  FFMA.FTZ R159, R110, R159, R160 ;  /* 0x0000009f6e9f7223 */ /* 0x000fe400000100a0 */
[----:B------:R-:W-:Y:S02]  /*a310*/  FADD.FTZ R158, R69, R69 ;  /* 0x00000045459e7221 */ /* 0x000fe40000010000 */
[----:B------:R-:W-:Y:S02]  /*a320*/  FADD.FTZ R168, -R168, R107 ;  /* 0x0000006ba8a87221 */ /* 0x000fe40000010100 */
[----:B------:R-:W-:Y:S02]  /*a330*/  FADD.FTZ R108, R169, R108 ;  /* 0x0000006ca96c7221 */ /* 0x000fe40000010000 */
[----:B------:R-:W-:-:S02]  /*a340*/  FFMA.FTZ R152, R158, R152, R159 ;  /* 0x000000989e987223 */ /* 0x000fc4000001009f */
[----:B------:R-:W-:Y:S02]  /*a350*/  FADD.FTZ R112, R68, R68 ;  /* 0x0000004444707221 */ /* 0x000fe40000010000 */
[----:B------:R-:W-:Y:S02]  /*a360*/  FMUL.FTZ R118, R158, R109 ;  /* 0x0000006d9e767220 */ /* 0x000fe40000410000 */
[----:B------:R-:W-:Y:S02]  /*a370*/  FMUL.FTZ R109, R194, UR43 ;  /* 0x0000002bc26d7c20 */ /* 0x000fe40008410000 */
[C---:B------:R-:W-:Y:S02]  /*a380*/  FMUL.FTZ R107, R119.reuse, -R168 ;  /* 0x800000a8776b7220 */ /* 0x040fe40000410000 */
[----:B------:R-:W-:Y:S02]  /*a390*/  FMUL.FTZ R119, R119, -R108 ;  /* 0x8000006c77777220 */ /* 0x000fe40000410000 */
[----:B------:R-:W-:-:S02]  /*a3a0*/  FFMA.FTZ R152, R112, R151, R152 ;  /* 0x0000009770987223 */ /* 0x000fc40000010098 */
[----:B------:R-:W-:Y:S02]  /*a3b0*/  FFMA.FTZ R181, -R110, R170, R181 ;  /* 0x000000aa6eb57223 */ /* 0x000fe400000101b5 */
[----:B------:R-:W-:Y:S02]  /*a3c0*/  FFMA.FTZ R151, R216, UR42, -R109 ;  /* 0x0000002ad8977c23 */ /* 0x000fe4000801086d */
[----:B------:R-:W-:Y:S02]  /*a3d0*/  FMUL.FTZ R110, R197, UR42 ;  /* 0x0000002ac56e7c20 */ /* 0x000fe40008410000 */
[C---:B------:R-:W-:Y:S02]  /*a3e0*/  FFMA.FTZ R109, R120.reuse, R108, -R107 ;  /* 0x0000006c786d7223 */ /* 0x040fe4000001086b */
[----:B------:R-:W-:Y:S02]  /*a3f0*/  FFMA.FTZ R120, R120, R168, R119 ;  /* 0x000000a878787223 */ /* 0x000fe40000010077 */
[----:B------:R-:W-:-:S02]  /*a400*/  FFMA.FTZ R110, R219, UR43, R110 ;  /* 0x0000002bdb6e7c23 */ /* 0x000fc4000801006e */
[----:B------:R-:W-:Y:S02]  /*a410*/  FMUL.FTZ R159, R194, UR42 ;  /* 0x0000002ac29f7c20 */ /* 0x000fe40008410000 */
[----:B------:R-:W-:Y:S02]  /*a420*/  FADD.FTZ R107, -R25, R120 ;  /* 0x00000078196b7221 */ /* 0x000fe40000010100 */
[----:B------:R-:W-:Y:S02]  /*a430*/  FADD.FTZ R25, R26, R109 ;  /* 0x0000006d1a197221 */ /* 0x000fe40000010000 */
[----:B------:R-:W-:Y:S02]  /*a440*/  FFMA.FTZ R117, -R158, R110, -RZ ;  /* 0x0000006e9e757223 */ /* 0x000fe400000109ff */
[----:B------:R-:W-:Y:S02]  /*a450*/  FFMA.FTZ R159, R216, UR43, R159 ;  /* 0x0000002bd89f7c23 */ /* 0x000fe4000801009f */
[----:B------:R-:W-:-:S02]  /*a460*/  FFMA.FTZ R181, -R158, R174, R181 ;  /* 0x000000ae9eb57223 */ /* 0x000fc400000101b5 */
[----:B------:R-:W-:Y:S02]  /*a470*/  FADD.FTZ R110, R67, R67 ;  /* 0x00000043436e7221 */ /* 0x000fe40000010000 */
[C---:B------:R-:W-:Y:S02]  /*a480*/  FMUL.FTZ R26, R121.reuse, -R107 ;  /* 0x8000006b791a7220 */ /* 0x040fe40000410000 */
[----:B------:R-:W-:Y:S02]  /*a490*/  FMUL.FTZ R121, R121, -R25 ;  /* 0x8000001979797220 */ /* 0x000fe40000410000 */
[C---:B------:R-:W-:Y:S02]  /*a4a0*/  FFMA.FTZ R119, -R112.reuse, R159, -RZ ;  /* 0x0000009f70777223 */ /* 0x040fe400000109ff */
[C---:B------:R-:W-:Y:S02]  /*a4b0*/  FMUL.FTZ R151, R112.reuse, R151 ;  /* 0x0000009770977220 */ /* 0x040fe40000410000 */
[----:B------:R-:W-:-:S02]  /*a4c0*/  FFMA.FTZ R178, -R112, R178, R181 ;  /* 0x000000b270b27223 */ /* 0x000fc400000101b5 */
[----:B------:R-:W-:Y:S02]  /*a4d0*/  FFMA.FTZ R159, R110, R149, R152 ;  /* 0x000000956e9f7223 */ /* 0x000fe40000010098 */
[C---:B------:R-:W-:Y:S02]  /*a4e0*/  FMUL.FTZ R109, R192.reuse, UR43 ;  /* 0x0000002bc06d7c20 */ /* 0x040fe40008410000 */
[----:B------:R-:W-:Y:S02]  /*a4f0*/  FMUL.FTZ R149, R192, UR42 ;  /* 0x0000002ac0957c20 */ /* 0x000fe40008410000 */
[C---:B------:R-:W-:Y:S02]  /*a500*/  FFMA.FTZ R112, R122.reuse, R107, R121 ;  /* 0x0000006b7a707223 */ /* 0x040fe40000010079 */
[----:B------:R-:W-:Y:S02]  /*a510*/  FFMA.FTZ R26, R122, R25, -R26 ;  /* 0x000000197a1a7223 */ /* 0x000fe4000001081a */
[----:B------:R-:W-:-:S02]  /*a520*/  FFMA.FTZ R109, R218, UR42, -R109 ;  /* 0x0000002ada6d7c23 */ /* 0x000fc4000801086d */
[----:B------:R-:W-:Y:S02]  /*a530*/  FFMA.FTZ R149, R218, UR43, R149 ;  /* 0x0000002bda957c23 */ /* 0x000fe40008010095 */
[----:B------:R-:W-:Y:S02]  /*a540*/  FADD.FTZ R112, -R27, R112 ;  /* 0x000000701b707221 */ /* 0x000fe40000010100 */
[----:B------:R-:W-:Y:S02]  /*a550*/  FADD.FTZ R26, R153, R26 ;  /* 0x0000001a991a7221 */ /* 0x000fe40000010000 */
[C---:B------:R-:W-:Y:S01]  /*a560*/  FMUL.FTZ R165, R110.reuse, R109 ;  /* 0x0000006d6ea57220 */ /* 0x040fe20000410000 */
[----:B------:R-:W-:Y:S01]  /*a570*/  P2R R109, PR, RZ, 0x1 ;  /* 0x00000001ff6d7803 */ /* 0x000fe20000000000 */
[C---:B------:R-:W-:Y:S02]  /*a580*/  FFMA.FTZ R149, -R110.reuse, R149, -RZ ;  /* 0x000000956e957223 */ /* 0x040fe400000109ff */
[----:B------:R-:W-:-:S02]  /*a590*/  FFMA.FTZ R179, -R110, R179, R178 ;  /* 0x000000b36eb37223 */ /* 0x000fc400000101b2 */
[----:B------:R-:W-:Y:S02]  /*a5a0*/  FMUL.FTZ R27, R123, -R112 ;  /* 0x800000707b1b7220 */ /* 0x000fe40000410000 */
[----:B------:R-:W-:Y:S02]  /*a5b0*/  FMUL.FTZ R110, R193, UR43 ;  /* 0x0000002bc16e7c20 */ /* 0x000fe40008410000 */
[----:B------:R-:W-:Y:S02]  /*a5c0*/  FMUL.FTZ R123, R123, -R26 ;  /* 0x8000001a7b7b7220 */ /* 0x000fe40000410000 */
[----:B------:R-:W-:Y:S02]  /*a5d0*/  FFMA.FTZ R120, R191, UR42, -R110 ;  /* 0x0000002abf787c23 */ /* 0x000fe4000801086e */
[C---:B------:R-:W-:Y:S02]  /*a5e0*/  FFMA.FTZ R109, R124.reuse, R112, R123 ;  /* 0x000000707c6d7223 */ /* 0x040fe4000001007b */
[----:B------:R-:W-:-:S02]  /*a5f0*/  FFMA.FTZ R110, R124, R26, -R27 ;  /* 0x0000001a7c6e7223 */ /* 0x000fc4000001081b */
[----:B------:R-:W-:Y:S02]  /*a600*/  FADD.FTZ R109, -R154, R109 ;  /* 0x0000006d9a6d7221 */ /* 0x000fe40000010100 */
[----:B------:R-:W-:Y:S02]  /*a610*/  FADD.FTZ R155, R155, R110 ;  /* 0x0000006e9b9b7221 */ /* 0x000fe40000010000 */
[C---:B------:R-:W-:Y:S02]  /*a620*/  FMUL.FTZ R110, R125.reuse, -R109 ;  /* 0x8000006d7d6e7220 */ /* 0x040fe40000410000 */
[-C--:B------:R-:W-:Y:S02]  /*a630*/  FMUL.FTZ R125, R125, -R155.reuse ;  /* 0x8000009b7d7d7220 */ /* 0x080fe40000410000 */
[----:B------:R-:W-:Y:S02]  /*a640*/  FFMA.FTZ R110, R126, R155, -R110 ;  /* 0x0000009b7e6e7223 */ /* 0x000fe4000001086e */
[----:B------:R-:W-:-:S02]  /*a650*/  FADD.FTZ R152, R66, R66 ;  /* 0x0000004242987221 */ /* 0x000fc40000010000 */
[----:B------:R-:W-:Y:S02]  /*a660*/  FFMA.FTZ R125, R126, R109, R125 ;  /* 0x0000006d7e7d7223 */ /* 0x000fe4000001007d */
[----:B------:R-:W-:Y:S02]  /*a670*/  FADD.FTZ R110, R157, R110 ;  /* 0x0000006e9d6e7221 */ /* 0x000fe40000010000 */
[----:B------:R-:W-:Y:S01]  /*a680*/  FMUL.FTZ R123, R152, R120 ;  /* 0x00000078987b7220 */ /* 0x000fe20000410000 */
[----:B------:R-:W-:Y:S01]  /*a690*/  MOV R120, UR7 ;  /* 0x0000000700787c02 */ /* 0x000fe20008000f00 */
[----:B------:R-:W-:Y:S02]  /*a6a0*/  FADD.FTZ R156, -R156, R125 ;  /* 0x0000007d9c9c7221 */ /* 0x000fe40000010100 */
[C---:B------:R-:W-:Y:S02]  /*a6b0*/  FMUL.FTZ R125, R127.reuse, -R110 ;  /* 0x8000006e7f7d7220 */ /* 0x040fe40000410000 */
[----:B------:R-:W-:Y:S01]  /*a6c0*/  FMUL.FTZ R127, R127, -R156 ;  /* 0x8000009c7f7f7220 */ /* 0x000fe20000410000 */
[----:B------:R0:W-:Y:S01]  /*a6d0*/  @!P0 STS.128 [R120.X16+0x4be0], R12 ;  /* 0x004be00c78008388 */ /* 0x0001e2000000cc00 */
[----:B------:R-:W-:-:S02]  /*a6e0*/  FMUL.FTZ R122, R193, UR42 ;  /* 0x0000002ac17a7c20 */ /* 0x000fc40008410000 */
[----:B------:R-:W-:Y:S02]  /*a6f0*/  FMUL.FTZ R124, R110, R93 ;  /* 0x0000005d6e7c7220 */ /* 0x000fe40000410000 */
[----:B------:R-:W-:Y:S01]  /*a700*/  FFMA.FTZ R121, R191, UR43, R122 ;  /* 0x0000002bbf797c23 */ /* 0x000fe2000801007a */
[----:B------:R-:W-:Y:S01]  /*a710*/  SHF.L.U32 R122, R101, 0x5, RZ ;  /* 0x00000005657a7819 */ /* 0x000fe200000006ff */
[----:B------:R-:W-:Y:S02]  /*a720*/  FMUL.FTZ R177, R180, R177 ;  /* 0x000000b1b4b17220 */ /* 0x000fe40000410000 */
[----:B------:R-:W-:Y:S01]  /*a730*/  FFMA.FTZ R121, -R152, R121, -RZ ;  /* 0x0000007998797223 */ /* 0x000fe200000109ff */
[----:B------:R-:W-:Y:S01]  /*a740*/  LEA.HI.SX32 R122, R122, R122, 0x1b ;  /* 0x0000007a7a7a7211 */ /* 0x000fe200078fdaff */
[C---:B------:R-:W-:Y:S02]  /*a750*/  FMUL.FTZ R150, R184.reuse, R193 ;  /* 0x000000c1b8967220 */ /* 0x040fe40000410000 */
[----:B------:R-:W-:-:S02]  /*a760*/  FMUL.FTZ R184, R184, R191 ;  /* 0x000000bfb8b87220 */ /* 0x000fc40000410000 */
[----:B------:R1:W-:Y:S01]  /*a770*/  STS [R122.X4+0x1080], R24 ;  /* 0x001080187a007388 */ /* 0x0003e20000004800 */
[C---:B0-----:R-:W-:Y:S01]  /*a780*/  FFMA.FTZ R13, R128.reuse, R156, R125 ;  /* 0x0000009c800d7223 */ /* 0x041fe2000001007d */
[----:B------:R-:W-:Y:S01]  /*a790*/  PRMT R120, RZ, 0x5410, R10 ;  /* 0x00005410ff787816 */ /* 0x000fe2000000000a */
[----:B------:R-:W-:Y:S01]  /*a7a0*/  FFMA.FTZ R128, R128, R110, -R127 ;  /* 0x0000006e80807223 */ /* 0x000fe2000001087f */
[----:B------:R0:W-:Y:S01]  /*a7b0*/  STS [R122.X4+0x10a0], R3 ;  /* 0x0010a0037a007388 */ /* 0x0001e20000004800 */
        /* <DEDUP_REMOVED lines=8> */
[----:B------:R3:W-:Y:S01]  /*a840*/  STS [R122.X4+0x1084], R23 ;  /* 0x001084177a007388 */ /* 0x0007e20000004800 */
[----:B-1----:R-:W-:Y:S02]  /*a850*/  FADD.FTZ R24, R141, R12 ;  /* 0x0000000c8d187221 */ /* 0x002fe40000010000 */
[----:B------:R-:W-:Y:S01]  /*a860*/  FADD.FTZ R140, -R140, R129 ;  /* 0x000000818c8c7221 */ /* 0x000fe20000010100 */
[----:B------:R1:W-:Y:S01]  /*a870*/  STS [R122.X4+0x109c], R28 ;  /* 0x00109c1c7a007388 */ /* 0x0003e20000004800 */
[C---:B0-----:R-:W-:Y:S01]  /*a880*/  FMUL.FTZ R3, R131.reuse, -R24 ;  /* 0x8000001883037220 */ /* 0x041fe20000410000 */
[--C-:B--2---:R-:W-:Y:S01]  /*a890*/  PRMT R114, RZ, 0x7610, R8.reuse ;  /* 0x00007610ff727816 */ /* 0x104fe20000000008 */
[-C--:B------:R-:W-:Y:S01]  /*a8a0*/  FMUL.FTZ R131, R131, -R140.reuse ;  /* 0x8000008c83837220 */ /* 0x080fe20000410000 */
[----:B------:R0:W-:Y:S01]  /*a8b0*/  STS [R122.X4+0x10c4], R111 ;  /* 0x0010c46f7a007388 */ /* 0x0001e20000004800 */
[C---:B------:R-:W-:Y:S01]  /*a8c0*/  FFMA.FTZ R3, R132.reuse, R140, R3 ;  /* 0x0000008c84037223 */ /* 0x040fe20000010003 */
[----:B---3--:R-:W-:Y:S01]  /*a8d0*/  PRMT R23, RZ, 0x5410, R8 ;  /* 0x00005410ff177816 */ /* 0x008fe20000000008 */
[----:B------:R-:W-:Y:S01]  /*a8e0*/  FFMA.FTZ R132, R132, R24, -R131 ;  /* 0x0000001884847223 */ /* 0x000fe20000010883 */
[----:B------:R-:W-:Y:S01]  /*a8f0*/  STS [R122.X4+0x10cc], R113 ;  /* 0x0010cc717a007388 */ /* 0x000fe20000004800 */
[----:B------:R-:W-:-:S02]  /*a900*/  FADD.FTZ R3, -R142, R3 ;  /* 0x000000038e037221 */ /* 0x000fc40000010100 */
[----:B------:R-:W-:Y:S01]  /*a910*/  FADD.FTZ R143, R143, R132 ;  /* 0x000000848f8f7221 */ /* 0x000fe20000010000 */
[----:B------:R2:W-:Y:S01]  /*a920*/  STS [R122.X4+0x10d0], R116 ;  /* 0x0010d0747a007388 */ /* 0x0005e20000004800 */
[C---:B------:R-:W-:Y:S01]  /*a930*/  FMUL.FTZ R2, R133.reuse, -R3 ;  /* 0x8000000385027220 */ /* 0x040fe20000410000 */
[----:B------:R-:W-:Y:S01]  /*a940*/  PRMT R132, RZ, 0x5410, R4 ;  /* 0x00005410ff847816 */ /* 0x000fe20000000004 */
[-C--:B------:R-:W-:Y:S01]  /*a950*/  FMUL.FTZ R133, R133, -R143.reuse ;  /* 0x8000008f85857220 */ /* 0x080fe20000410000 */
[----:B------:R-:W-:Y:S01]  /*a960*/  STS [R122.X4+0x10d4], R115 ;  /* 0x0010d4737a007388 */ /* 0x000fe20000004800 */
[C---:B------:R-:W-:Y:S02]  /*a970*/  FFMA.FTZ R2, R134.reuse, R143, -R2 ;  /* 0x0000008f86027223 */ /* 0x040fe40000010802 */
[----:B------:R-:W-:Y:S01]  /*a980*/  FFMA.FTZ R133, R134, R3, R133 ;  /* 0x0000000386857223 */ /* 0x000fe20000010085 */
[----:B------:R3:W-:Y:S01]  /*a990*/  STS [R122.X4+0x10dc], R117 ;  /* 0x0010dc757a007388 */ /* 0x0007e20000004800 */
[----:B-1----:R-:W-:-:S02]  /*a9a0*/  FADD.FTZ R28, R145, R2 ;  /* 0x00000002911c7221 */ /* 0x002fc40000010000 */
[----:B------:R-:W-:Y:S01]  /*a9b0*/  FADD.FTZ R144, -R144, R133 ;  /* 0x0000008590907221 */ /* 0x000fe20000010100 */
[----:B------:R1:W-:Y:S01]  /*a9c0*/  STS [R122.X4+0x10e4], R119 ;  /* 0x0010e4777a007388 */ /* 0x0003e20000004800 */
[-C--:B0-----:R-:W-:Y:S02]  /*a9d0*/  FMUL.FTZ R111, R143, R96.reuse ;  /* 0x000000608f6f7220 */ /* 0x081fe40000410000 */
[-C--:B------:R-:W-:Y:S01]  /*a9e0*/  FMUL.FTZ R15, R144, R97.reuse ;  /* 0x00000061900f7220 */ /* 0x080fe20000410000 */
[----:B------:R0:W-:Y:S01]  /*a9f0*/  STS [R122.X4+0x10d8], R118 ;  /* 0x0010d8767a007388 */ /* 0x0001e20000004800 */
[-C--:B--2---:R-:W-:Y:S01]  /*aa00*/  FFMA.FTZ R116, R114, -R96.reuse, R205 ;  /* 0x8000006072747223 */ /* 0x084fe200000100cd */
[----:B---3--:R-:W-:Y:S01]  /*aa10*/  PRMT R117, RZ, 0x5410, R9 ;  /* 0x00005410ff757816 */ /* 0x008fe20000000009 */
[----:B------:R-:W-:Y:S01]  /*aa20*/  FMUL.FTZ R113, R28, R97 ;  /* 0x000000611c717220 */ /* 0x000fe20000410000 */
[----:B------:R-:W-:Y:S01]  /*aa30*/  STS [R122.X4+0x10f0], R123 ;  /* 0x0010f07b7a007388 */ /* 0x000fe20000004800 */
[----:B------:R-:W-:-:S02]  /*aa40*/  FMUL.FTZ R14, R3, R96 ;  /* 0x00000060030e7220 */ /* 0x000fc40000410000 */
[----:B------:R-:W-:Y:S01]  /*aa50*/  FMUL.FTZ R115, R33, R111 ;  /* 0x0000006f21737220 */ /* 0x000fe20000410000 */
[----:B------:R-:W-:Y:S01]  /*aa60*/  STS [R122.X4+0x10f8], R19 ;  /* 0x0010f8137a007388 */ /* 0x000fe20000004800 */
[----:B------:R-:W-:Y:S02]  /*aa70*/  FFMA.FTZ R208, R23, -R97, R208 ;  /* 0x8000006117d07223 */ /* 0x000fe400000100d0 */
[C---:B------:R-:W-:Y:S01]  /*aa80*/  FMUL.FTZ R2, R206.reuse, R15 ;  /* 0x0000000fce027220 */ /* 0x040fe20000410000 */
[----:B------:R-:W-:Y:S01]  /*aa90*/  STS [R122.X4+0x1098], R136 ;  /* 0x001098887a007388 */ /* 0x000fe20000004800 */
[----:B------:R-:W-:Y:S02]  /*aaa0*/  FMUL.FTZ R12, R206, R113 ;  /* 0x00000071ce0c7220 */ /* 0x000fe40000410000 */
[-C--:B-1----:R-:W-:Y:S01]  /*aab0*/  FFMA.FTZ R119, R116, R14.reuse, -R115 ;  /* 0x0000000e74777223 */ /* 0x082fe20000010873 */
[----:B------:R-:W-:Y:S01]  /*aac0*/  STS [R122.X4+0x10f4], R121 ;  /* 0x0010f4797a007388 */ /* 0x000fe20000004800 */
[----:B------:R-:W-:-:S02]  /*aad0*/  FMUL.FTZ R14, R33, R14 ;  /* 0x0000000e210e7220 */ /* 0x000fc40000410000 */
[----:B------:R-:W-:Y:S01]  /*aae0*/  FFMA.FTZ R2, R208, R113, R2 ;  /* 0x00000071d0027223 */ /* 0x000fe20000010002 */
[----:B------:R-:W-:Y:S01]  /*aaf0*/  STS [R122.X4+0x1094], R135 ;  /* 0x001094877a007388 */ /* 0x000fe20000004800 */
[-C--:B------:R-:W-:Y:S02]  /*ab00*/  FMUL.FTZ R115, R24, R95.reuse ;  /* 0x0000005f18737220 */ /* 0x080fe40000410000 */
[----:B------:R-:W-:Y:S01]  /*ab10*/  FMUL.FTZ R125, R140, R95 ;  /* 0x0000005f8c7d7220 */ /* 0x000fe20000410000 */
[----:B------:R-:W-:Y:S01]  /*ab20*/  STS [R122.X4+0x108c], R146 ;  /* 0x00108c927a007388 */ /* 0x000fe20000004800 */
[----:B------:R-:W-:Y:S02]  /*ab30*/  FFMA.FTZ R12, R208, R15, -R12 ;  /* 0x0000000fd00c7223 */ /* 0x000fe4000001080c */
[----:B------:R-:W-:Y:S01]  /*ab40*/  FFMA.FTZ R15, R116, R111, R14 ;  /* 0x0000006f740f7223 */ /* 0x000fe2000001000e */
[----:B------:R1:W-:Y:S01]  /*ab50*/  STS [R122.X4+0x10fc], R20 ;  /* 0x0010fc147a007388 */ /* 0x0003e20000004800 */
[----:B------:R-:W-:-:S02]  /*ab60*/  FADD.FTZ R2, RZ, R2 ;  /* 0x00000002ff027221 */ /* 0x000fc40000010000 */
[----:B------:R-:W-:Y:S01]  /*ab70*/  FFMA.FTZ R210, R117, -R95, R210 ;  /* 0x8000005f75d27223 */ /* 0x000fe200000100d2 */
[----:B------:R-:W-:Y:S01]  /*ab80*/  STS [R122.X4+0x1088], R147 ;  /* 0x001088937a007388 */ /* 0x000fe20000004800 */
[C---:B0-----:R-:W-:Y:S02]  /*ab90*/  FMUL.FTZ R118, R32.reuse, R115 ;  /* 0x0000007320767220 */ /* 0x041fe40000410000 */
[-C--:B------:R-:W-:Y:S01]  /*aba0*/  FMUL.FTZ R14, R32, R125.reuse ;  /* 0x0000007d200e7220 */ /* 0x080fe20000410000 */
[----:B------:R-:W-:Y:S01]  /*abb0*/  STS [R122.X4+0x1090], R137 ;  /* 0x001090897a007388 */ /* 0x000fe20000004800 */
[----:B------:R-:W-:Y:S01]  /*abc0*/  FADD.FTZ R12, RZ, R12 ;  /* 0x0000000cff0c7221 */ /* 0x000fe20000010000 */
[----:B-1----:R-:W-:Y:S01]  /*abd0*/  PRMT R20, RZ, 0x7610, R4 ;  /* 0x00007610ff147816 */ /* 0x002fe20000000004 */
[----:B------:R-:W-:Y:S01]  /*abe0*/  FADD.FTZ R2, R2, R15 ;  /* 0x0000000f02027221 */ /* 0x000fe20000010000 */
[----:B------:R-:W-:Y:S01]  /*abf0*/  STS [R122.X4+0x10a8], R164 ;  /* 0x0010a8a47a007388 */ /* 0x000fe20000004800 */
[C---:B------:R-:W-:Y:S01]  /*ac00*/  FFMA.FTZ R125, R210.reuse, R125, -R118 ;  /* 0x0000007dd27d7223 */ /* 0x040fe20000010876 */
[----:B------:R-:W-:Y:S01]  /*ac10*/  PRMT R118, RZ, 0x7610, R9 ;  /* 0x00007610ff767816 */ /* 0x000fe20000000009 */
[----:B------:R-:W-:Y:S01]  /*ac20*/  FFMA.FTZ R15, R210, R115, R14 ;  /* 0x00000073d20f7223 */ /* 0x000fe2000001000e */
[----:B------:R-:W-:Y:S01]  /*ac30*/  STS [R122.X4+0x10ac], R163 ;  /* 0x0010aca37a007388 */ /* 0x000fe20000004800 */
[----:B------:R-:W-:-:S02]  /*ac40*/  FMUL.FTZ R14, R13, R94 ;  /* 0x0000005e0d0e7220 */ /* 0x000fc40000410000 */
[----:B------:R-:W-:Y:S01]  /*ac50*/  FADD.FTZ R12, R12, R119 ;  /* 0x000000770c0c7221 */ /* 0x000fe20000010000 */
[----:B------:R-:W-:Y:S01]  /*ac60*/  STS [R122.X4+0x10b0], R175 ;  /* 0x0010b0af7a007388 */ /* 0x000fe20000004800 */
[-C--:B------:R-:W-:Y:S02]  /*ac70*/  FMUL.FTZ R119, R139, R94.reuse ;  /* 0x0000005e8b777220 */ /* 0x080fe40000410000 */
[----:B------:R-:W-:Y:S01]  /*ac80*/  FFMA.FTZ R207, R118, -R94, R207 ;  /* 0x8000005e76cf7223 */ /* 0x000fe200000100cf */
[----:B------:R-:W-:Y:S01]  /*ac90*/  STS [R122.X4+0x10b4], R171 ;  /* 0x0010b4ab7a007388 */ /* 0x000fe20000004800 */
[C---:B------:R-:W-:Y:S02]  /*aca0*/  FMUL.FTZ R126, R202.reuse, R14 ;  /* 0x0000000eca7e7220 */ /* 0x040fe40000410000 */
[----:B------:R-:W-:Y:S01]  /*acb0*/  FMUL.FTZ R123, R202, R119 ;  /* 0x00000077ca7b7220 */ /* 0x000fe20000410000 */
[----:B------:R-:W-:Y:S01]  /*acc0*/  STS [R122.X4+0x10b8], R177 ;  /* 0x0010b8b17a007388 */ /* 0x000fe20000004800 */
[----:B------:R-:W-:-:S02]  /*acd0*/  FADD.FTZ R2, R2, R15 ;  /* 0x0000000f02027221 */ /* 0x000fc40000010000 */
[----:B------:R-:W-:Y:S01]  /*ace0*/  FFMA.FTZ R15, R207, R119, R126 ;  /* 0x00000077cf0f7223 */ /* 0x000fe2000001007e */
[----:B------:R-:W-:Y:S01]  /*acf0*/  STS [R122.X4+0x10bc], R176 ;  /* 0x0010bcb07a007388 */ /* 0x000fe20000004800 */
[-C--:B------:R-:W-:Y:S02]  /*ad00*/  FFMA.FTZ R209, R120, -R93.reuse, R209 ;  /* 0x8000005d78d17223 */ /* 0x080fe400000100d1 */
[----:B------:R-:W-:Y:S01]  /*ad10*/  FMUL.FTZ R128, R156, R93 ;  /* 0x0000005d9c807220 */ /* 0x000fe20000410000 */
[----:B------:R-:W-:Y:S01]  /*ad20*/  STS [R122.X4+0x10c0], R161 ;  /* 0x0010c0a17a007388 */ /* 0x000fe20000004800 */
[----:B------:R-:W-:Y:S02]  /*ad30*/  FMUL.FTZ R126, R203, R124 ;  /* 0x0000007ccb7e7220 */ /* 0x000fe40000410000 */
[----:B------:R-:W-:Y:S01]  /*ad40*/  FFMA.FTZ R123, R207, R14, -R123 ;  /* 0x0000000ecf7b7223 */ /* 0x000fe2000001087b */
[----:B------:R-:W-:Y:S01]  /*ad50*/  STS [R122.X4+0x10e0], R151 ;  /* 0x0010e0977a007388 */ /* 0x000fe20000004800 */
[----:B------:R-:W-:Y:S01]  /*ad60*/  FADD.FTZ R12, R12, R125 ;  /* 0x0000007d0c0c7221 */ /* 0x000fe20000010000 */
[----:B------:R-:W-:Y:S01]  /*ad70*/  PRMT R125, RZ, 0x5410, R11 ;  /* 0x00005410ff7d7816 */ /* 0x000fe2000000000b */
[-C--:B------:R-:W-:Y:S01]  /*ad80*/  FFMA.FTZ R129, R209, R128.reuse, -R126 ;  /* 0x00000080d1817223 */ /* 0x080fe2000001087e */
[----:B------:R-:W-:Y:S01]  /*ad90*/  PRMT R126, RZ, 0x7610, R10 ;  /* 0x00007610ff7e7816 */ /* 0x000fe2000000000a */
[----:B------:R-:W-:Y:S01]  /*ada0*/  FMUL.FTZ R128, R203, R128 ;  /* 0x00000080cb807220 */ /* 0x000fe20000410000 */
[----:B------:R-:W-:Y:S01]  /*adb0*/  STS [R122.X4+0x10e8], R165 ;  /* 0x0010e8a57a007388 */ /* 0x000fe20000004800 */
[----:B------:R-:W-:-:S02]  /*adc0*/  FADD.FTZ R12, R12, R123 ;  /* 0x0000007b0c0c7221 */ /* 0x000fc40000010000 */
[----:B------:R-:W-:Y:S01]  /*add0*/  FMUL.FTZ R123, R155, R92 ;  /* 0x0000005c9b7b7220 */ /* 0x000fe20000410000 */
[----:B------:R0:W-:Y:S01]  /*ade0*/  STS [R122.X4+0x10ec], R149 ;  /* 0x0010ec957a007388 */ /* 0x0001e20000004800 */
[----:B------:R-:W-:Y:S02]  /*adf0*/  FADD.FTZ R2, R2, R15 ;  /* 0x0000000f02027221 */ /* 0x000fe40000010000 */
[----:B------:R-:W-:Y:S02]  /*ae00*/  FFMA.FTZ R15, R209, R124, R128 ;  /* 0x0000007cd10f7223 */ /* 0x000fe40000010080 */
[-C--:B------:R-:W-:Y:S02]  /*ae10*/  FFMA.FTZ R128, R126, -R92.reuse, R211 ;  /* 0x8000005c7e807223 */ /* 0x080fe400000100d3 */
[----:B------:R-:W-:Y:S02]  /*ae20*/  FMUL.FTZ R14, R109, R92 ;  /* 0x0000005c6d0e7220 */ /* 0x000fe40000410000 */
[----:B------:R-:W-:-:S02]  /*ae30*/  FMUL.FTZ R131, R201, R123 ;  /* 0x0000007bc9837220 */ /* 0x000fc40000410000 */
[-C--:B------:R-:W-:Y:S02]  /*ae40*/  FMUL.FTZ R127, R26, R91.reuse ;  /* 0x0000005b1a7f7220 */ /* 0x080fe40000410000 */
[-C--:B------:R-:W-:Y:S02]  /*ae50*/  FFMA.FTZ R131, R128, R14.reuse, -R131 ;  /* 0x0000000e80837223 */ /* 0x080fe40000010883 */
[----:B------:R-:W-:Y:S02]  /*ae60*/  FMUL.FTZ R14, R201, R14 ;  /* 0x0000000ec90e7220 */ /* 0x000fe40000410000 */
[-C--:B------:R-:W-:Y:S02]  /*ae70*/  FMUL.FTZ R133, R112, R91.reuse ;  /* 0x0000005b70857220 */ /* 0x080fe40000410000 */
[----:B------:R-:W-:Y:S02]  /*ae80*/  FADD.FTZ R2, R2, R15 ;  /* 0x0000000f02027221 */ /* 0x000fe40000010000 */
[----:B------:R-:W-:-:S02]  /*ae90*/  FFMA.FTZ R212, R125, -R91, R212 ;  /* 0x8000005b7dd47223 */ /* 0x000fc400000100d4 */
[----:B------:R-:W-:Y:S02]  /*aea0*/  FMUL.FTZ R130, R200, R127 ;  /* 0x0000007fc8827220 */ /* 0x000fe40000410000 */
[----:B------:R-:W-:Y:S02]  /*aeb0*/  FFMA.FTZ R15, R128, R123, R14 ;  /* 0x0000007b800f7223 */ /* 0x000fe4000001000e */
[-C--:B------:R-:W-:Y:S02]  /*aec0*/  FMUL.FTZ R14, R200, R133.reuse ;  /* 0x00000085c80e7220 */ /* 0x080fe40000410000 */
[----:B------:R-:W-:Y:S01]  /*aed0*/  FFMA.FTZ R133, R212, R133, -R130 ;  /* 0x00000085d4857223 */ /* 0x000fe20000010882 */
[----:B------:R-:W-:Y:S01]  /*aee0*/  PRMT R130, RZ, 0x7610, R11 ;  /* 0x00007610ff827816 */ /* 0x000fe2000000000b */
[----:B------:R-:W-:Y:S02]  /*aef0*/  FADD.FTZ R2, R2, R15 ;  /* 0x0000000f02027221 */ /* 0x000fe40000010000 */
[----:B------:R-:W-:-:S02]  /*af00*/  FADD.FTZ R12, R12, R129 ;  /* 0x000000810c0c7221 */ /* 0x000fc40000010000 */
[----:B------:R-:W-:Y:S02]  /*af10*/  FFMA.FTZ R15, R212, R127, R14 ;  /* 0x0000007fd40f7223 */ /* 0x000fe4000001000e */
[-C--:B------:R-:W-:Y:S02]  /*af20*/  FMUL.FTZ R129, R25, R90.reuse ;  /* 0x0000005a19817220 */ /* 0x080fe40000410000 */
[----:B------:R-:W-:Y:S02]  /*af30*/  FADD.FTZ R2, R2, R15 ;  /* 0x0000000f02027221 */ /* 0x000fe40000010000 */
[-C--:B------:R-:W-:Y:S02]  /*af40*/  FFMA.FTZ R134, R130, -R90.reuse, R213 ;  /* 0x8000005a82867223 */ /* 0x080fe400000100d5 */
[----:B------:R-:W-:Y:S02]  /*af50*/  FMUL.FTZ R15, R107, R90 ;  /* 0x0000005a6b0f7220 */ /* 0x000fe40000410000 */
[----:B------:R-:W-:-:S02]  /*af60*/  FMUL.FTZ R14, R198, R129 ;  /* 0x00000081c60e7220 */ /* 0x000fc40000410000 */
[----:B------:R-:W-:Y:S02]  /*af70*/  FFMA.FTZ R215, R132, -R89, R215 ;  /* 0x8000005984d77223 */ /* 0x000fe400000100d7 */
[-C--:B------:R-:W-:Y:S02]  /*af80*/  FFMA.FTZ R19, R134, R15.reuse, -R14 ;  /* 0x0000000f86137223 */ /* 0x080fe4000001080e */
[----:B------:R-:W-:Y:S02]  /*af90*/  FMUL.FTZ R15, R198, R15 ;  /* 0x0000000fc60f7220 */ /* 0x000fe40000410000 */
[----:B------:R-:W-:Y:S02]  /*afa0*/  FMUL.FTZ R14, R168, R89 ;  /* 0x00000059a80e7220 */ /* 0x000fe40000410000 */
[----:B------:R-:W-:Y:S02]  /*afb0*/  FFMA.FTZ R15, R134, R129, R15 ;  /* 0x00000081860f7223 */ /* 0x000fe4000001000f */
[----:B------:R-:W-:-:S02]  /*afc0*/  FMUL.FTZ R136, R108, R89 ;  /* 0x000000596c887220 */ /* 0x000fc40000410000 */
[----:B------:R-:W-:Y:S02]  /*afd0*/  FMUL.FTZ R121, R199, R14 ;  /* 0x0000000ec7797220 */ /* 0x000fe40000410000 */
[----:B------:R-:W-:Y:S02]  /*afe0*/  FADD.FTZ R15, R2, R15 ;  /* 0x0000000f020f7221 */ /* 0x000fe40000010000 */
[----:B------:R-:W-:Y:S02]  /*aff0*/  FFMA.FTZ R2, R215, R136, R121 ;  /* 0x00000088d7027223 */ /* 0x000fe40000010079 */
[----:B------:R-:W-:Y:S02]  /*b000*/  FADD.FTZ R12, R12, R131 ;  /* 0x000000830c0c7221 */ /* 0x000fe40000010000 */
[----:B------:R-:W-:Y:S02]  /*b010*/  FADD.FTZ R15, R15, R2 ;  /* 0x000000020f0f7221 */ /* 0x000fe40000010000 */
[----:B------:R-:W-:-:S02]  /*b020*/  FMUL.FTZ R2, R17, UR40 ;  /* 0x0000002811027c20 */ /* 0x000fc40008410000 */
[----:B------:R-:W-:Y:S02]  /*b030*/  FADD.FTZ R12, R12, R133 ;  /* 0x000000850c0c7221 */ /* 0x000fe40000010000 */
[----:B------:R-:W-:Y:S02]  /*b040*/  FMUL.FTZ R131, R199, R136 ;  /* 0x00000088c7837220 */ /* 0x000fe40000410000 */
[----:B------:R-:W-:Y:S02]  /*b050*/  FFMA.FTZ R121, R189, UR41, R2 ;  /* 0x00000029bd797c23 */ /* 0x000fe40008010002 */
[----:B------:R-:W-:Y:S01]  /*b060*/  FFMA.FTZ R131, R215, R14, -R131 ;  /* 0x0000000ed7837223 */ /* 0x000fe20000010883 */
[----:B------:R-:W-:Y:S01]  /*b070*/  MOV R14, UR32 ;  /* 0x00000020000e7c02 */ /* 0x000fe20008000f00 */
[----:B------:R-:W-:Y:S02]  /*b080*/  FADD.FTZ R12, R12, R19 ;  /* 0x000000130c0c7221 */ /* 0x000fe40000010000 */
[----:B------:R-:W-:Y:S01]  /*b090*/  FMUL.FTZ R2, R21, UR40 ;  /* 0x0000002815027c20 */ /* 0x000fe20008410000 */
[----:B------:R-:W-:Y:S01]  /*b0a0*/  LEA R14, R14, -R101, 0x1 ;  /* 0x800000650e0e7211 */ /* 0x000fe200078e08ff */
[----:B------:R-:W-:-:S02]  /*b0b0*/  FADD.FTZ R160, R12, R131 ;  /* 0x000000830ca07221 */ /* 0x000fc40000010000 */
[----:B------:R-:W-:Y:S01]  /*b0c0*/  FFMA.FTZ R135, R185, UR41, R2 ;  /* 0x00000029b9877c23 */ /* 0x000fe20008010002 */
[----:B------:R-:W-:Y:S01]  /*b0d0*/  ISETP.GE.AND P0, PT, R14, 0x1, PT ;  /* 0x000000010e00780c */ /* 0x000fe20003f06270 */
[----:B------:R-:W-:Y:S02]  /*b0e0*/  FMUL.FTZ R141, R172, UR40 ;  /* 0x00000028ac8d7c20 */ /* 0x000fe40008410000 */
[----:B------:R-:W-:Y:S02]  /*b0f0*/  FMUL.FTZ R12, R189, UR40 ;  /* 0x00000028bd0c7c20 */ /* 0x000fe40008410000 */
[----:B------:R-:W-:Y:S02]  /*b100*/  FMUL.FTZ R2, R105, UR40 ;  /* 0x0000002869027c20 */ /* 0x000fe40008410000 */
[----:B------:R-:W-:Y:S02]  /*b110*/  FMUL.FTZ R145, R30, UR40 ;  /* 0x000000281e917c20 */ /* 0x000fe40008410000 */
[----:B------:R-:W-:-:S02]  /*b120*/  FFMA.FTZ R138, R22, UR41, R141 ;  /* 0x00000029168a7c23 */ /* 0x000fc4000801008d */
[----:B------:R-:W-:Y:S02]  /*b130*/  FFMA.FTZ R19, R17, UR41, -R12 ;  /* 0x0000002911137c23 */ /* 0x000fe4000801080c */
[----:B------:R-:W-:Y:S02]  /*b140*/  FMUL.FTZ R133, R16, UR40 ;  /* 0x0000002810857c20 */ /* 0x000fe40008410000 */
[----:B------:R-:W-:Y:S02]  /*b150*/  FFMA.FTZ R141, R29, UR41, R2 ;  /* 0x000000291d8d7c23 */ /* 0x000fe40008010002 */
[----:B------:R-:W-:Y:S02]  /*b160*/  FMUL.FTZ R12, R185, UR40 ;  /* 0x00000028b90c7c20 */ /* 0x000fe40008410000 */
[----:B------:R-:W-:Y:S02]  /*b170*/  FMUL.FTZ R2, R167, UR40 ;  /* 0x00000028a7027c20 */ /* 0x000fe40008410000 */
[----:B------:R-:W-:-:S02]  /*b180*/  FFMA.FTZ R146, R106, UR41, -R145 ;  /* 0x000000296a927c23 */ /* 0x000fc40008010891 */
[----:B------:R-:W-:Y:S02]  /*b190*/  FMUL.FTZ R145, R167, R88 ;  /* 0x00000058a7917220 */ /* 0x000fe40000410000 */
[----:B------:R-:W-:Y:S02]  /*b1a0*/  FFMA.FTZ R150, R182, R191, -R150 ;  /* 0x000000bfb6967223 */ /* 0x000fe40000010896 */
[----:B0-----:R-:W-:Y:S02]  /*b1b0*/  FFMA.FTZ R122, R188, UR41, -R133 ;  /* 0x00000029bc7a7c23 */ /* 0x001fe40008010885 */
[----:B------:R-:W-:Y:S02]  /*b1c0*/  FFMA.FTZ R133, R21, UR41, -R12 ;  /* 0x0000002915857c23 */ /* 0x000fe4000801080c */
[----:B------:R-:W-:Y:S02]  /*b1d0*/  FMUL.FTZ R149, R106, UR40 ;  /* 0x000000286a957c20 */ /* 0x000fe40008410000 */
[----:B------:R-:W-:-:S02]  /*b1e0*/  FFMA.FTZ R147, R31, UR41, -R2 ;  /* 0x000000291f937c23 */ /* 0x000fc40008010802 */
[-C--:B------:R-:W-:Y:S02]  /*b1f0*/  FFMA.FTZ R217, R20, -R88.reuse, R217 ;  /* 0x8000005814d97223 */ /* 0x080fe400000100d9 */
[C---:B------:R-:W-:Y:S02]  /*b200*/  FMUL.FTZ R12, R31.reuse, R88 ;  /* 0x000000581f0c7220 */ /* 0x040fe40000410000 */
[----:B------:R-:W-:Y:S02]  /*b210*/  FMUL.FTZ R2, R196, R145 ;  /* 0x00000091c4027220 */ /* 0x000fe40000410000 */
[----:B------:R-:W-:Y:S02]  /*b220*/  FFMA.FTZ R159, R152, R150, R159 ;  /* 0x00000096989f7223 */ /* 0x000fe4000001009f */
[----:B------:R-:W-:Y:S02]  /*b230*/  FMUL.FTZ R150, R31, UR40 ;  /* 0x000000281f967c20 */ /* 0x000fe40008410000 */
[----:B------:R-:W-:-:S02]  /*b240*/  FFMA.FTZ R182, R182, R193, R184 ;  /* 0x000000c1b6b67223 */ /* 0x000fc400000100b8 */
[----:B------:R-:W-:Y:S02]  /*b250*/  FFMA.FTZ R31, R30, UR41, R149 ;  /* 0x000000291e1f7c23 */ /* 0x000fe40008010095 */
[----:B------:R-:W-:Y:S02]  /*b260*/  FMUL.FTZ R149, R108, UR40 ;  /* 0x000000286c957c20 */ /* 0x000fe40008410000 */
[----:B------:R-:W-:Y:S02]  /*b270*/  FFMA.FTZ R171, R217, R12, -R2 ;  /* 0x0000000cd9ab7223 */ /* 0x000fe40000010802 */
[----:B------:R-:W-:Y:S02]  /*b280*/  FMUL.FTZ R2, R25, UR40 ;  /* 0x0000002819027c20 */ /* 0x000fe40008410000 */
[----:B------:R-:W-:Y:S02]  /*b290*/  FFMA.FTZ R27, -R152, R182, R179 ;  /* 0x000000b6981b7223 */ /* 0x000fe400000101b3 */
[----:B------:R-:W-:-:S02]  /*b2a0*/  FFMA.FTZ R152, R168, UR41, -R149 ;  /* 0x00000029a8987c23 */ /* 0x000fc40008010895 */
[----:B------:R-:W-:Y:S02]  /*b2b0*/  FMUL.FTZ R151, R168, UR40 ;  /* 0x00000028a8977c20 */ /* 0x000fe40008410000 */
[C---:B------:R-:W-:Y:S02]  /*b2c0*/  FFMA.FTZ R149, R107.reuse, UR41, -R2 ;  /* 0x000000296b957c23 */ /* 0x040fe40008010802 */
[----:B------:R-:W-:Y:S02]  /*b2d0*/  FMUL.FTZ R2, R107, UR40 ;  /* 0x000000286b027c20 */ /* 0x000fe40008410000 */
[----:B------:R-:W-:Y:S02]  /*b2e0*/  FFMA.FTZ R154, R108, UR41, R151 ;  /* 0x000000296c9a7c23 */ /* 0x000fe40008010097 */
[----:B------:R-:W-:Y:S02]  /*b2f0*/  FMUL.FTZ R153, R26, UR40 ;  /* 0x000000281a997c20 */ /* 0x000fe40008410000 */
[----:B------:R-:W-:-:S02]  /*b300*/  FFMA.FTZ R151, R25, UR41, R2 ;  /* 0x0000002919977c23 */ /* 0x000fc40008010002 */
[----:B------:R-:W-:Y:S02]  /*b310*/  FMUL.FTZ R107, R110, UR40 ;  /* 0x000000286e6b7c20 */ /* 0x000fe40008410000 */
[----:B------:R-:W-:Y:S02]  /*b320*/  FMUL.FTZ R2, R155, UR40 ;  /* 0x000000289b027c20 */ /* 0x000fe40008410000 */
[----:B------:R-:W-:Y:S02]  /*b330*/  FMUL.FTZ R12, R196, R12 ;  /* 0x0000000cc40c7220 */ /* 0x000fe40000410000 */
[C---:B------:R-:W-:Y:S02]  /*b340*/  FFMA.FTZ R153, R112.reuse, UR41, -R153 ;  /* 0x0000002970997c23 */ /* 0x040fe40008010899 */
[----:B------:R-:W-:Y:S02]  /*b350*/  FMUL.FTZ R169, R112, UR40 ;  /* 0x0000002870a97c20 */ /* 0x000fe40008410000 */
[----:B------:R-:W-:-:S02]  /*b360*/  FFMA.FTZ R158, R156, UR41, -R107 ;  /* 0x000000299c9e7c23 */ /* 0x000fc4000801086b */
[----:B------:R-:W-:Y:S02]  /*b370*/  FFMA.FTZ R112, R109, UR41, -R2 ;  /* 0x000000296d707c23 */ /* 0x000fe40008010802 */
[----:B------:R-:W-:Y:S02]  /*b380*/  FMUL.FTZ R107, R156, UR40 ;  /* 0x000000289c6b7c20 */ /* 0x000fe40008410000 */
[----:B------:R-:W-:Y:S02]  /*b390*/  FMUL.FTZ R2, R139, UR40 ;  /* 0x000000288b027c20 */ /* 0x000fe40008410000 */
[----:B------:R-:W-:Y:S02]  /*b3a0*/  FFMA.FTZ R162, R217, R145, R12 ;  /* 0x00000091d9a27223 */ /* 0x000fe4000001000c */
[----:B------:R-:W-:Y:S02]  /*b3b0*/  FMUL.FTZ R12, R109, UR40 ;  /* 0x000000286d0c7c20 */ /* 0x000fe40008410000 */
[----:B------:R-:W-:-:S02]  /*b3c0*/  FFMA.FTZ R156, R110, UR41, R107 ;  /* 0x000000296e9c7c23 */ /* 0x000fc4000801006b */
[----:B------:R-:W-:Y:S02]  /*b3d0*/  FMUL.FTZ R107, R24, UR40 ;  /* 0x00000028186b7c20 */ /* 0x000fe40008410000 */
[----:B------:R-:W-:Y:S02]  /*b3e0*/  FFMA.FTZ R109, R13, UR41, -R2 ;  /* 0x000000290d6d7c23 */ /* 0x000fe40008010802 */
[----:B------:R-:W-:Y:S02]  /*b3f0*/  FMUL.FTZ R2, R143, UR40 ;  /* 0x000000288f027c20 */ /* 0x000fe40008410000 */
[----:B------:R-:W-:Y:S02]  /*b400*/  FADD.FTZ R148, R159, R148 ;  /* 0x000000949f947221 */ /* 0x000fe40000010000 */
[C---:B------:R-:W-:Y:S02]  /*b410*/  FFMA.FTZ R107, R140.reuse, UR41, -R107 ;  /* 0x000000298c6b7c23 */ /* 0x040fe4000801086b */
[----:B------:R-:W-:-:S02]  /*b420*/  FMUL.FTZ R165, R140, UR40 ;  /* 0x000000288ca57c20 */ /* 0x000fc40008410000 */
[----:B------:R-:W-:Y:S02]  /*b430*/  FFMA.FTZ R159, R155, UR41, R12 ;  /* 0x000000299b9f7c23 */ /* 0x000fe4000801000c */
[----:B------:R-:W-:Y:S02]  /*b440*/  FMUL.FTZ R157, R28, UR40 ;  /* 0x000000281c9d7c20 */ /* 0x000fe40008410000 */
[----:B------:R-:W-:Y:S02]  /*b450*/  FFMA.FTZ R140, R3, UR41, -R2 ;  /* 0x00000029038c7c23 */ /* 0x000fe40008010802 */
[----:B------:R-:W-:Y:S02]  /*b460*/  FMUL.FTZ R131, R188, UR40 ;  /* 0x00000028bc837c20 */ /* 0x000fe40008410000 */
[----:B------:R-:W-:Y:S02]  /*b470*/  FMUL.FTZ R137, R22, UR40 ;  /* 0x0000002816897c20 */ /* 0x000fe40008410000 */
[----:B------:R-:W-:-:S02]  /*b480*/  FMUL.FTZ R142, R29, UR40 ;  /* 0x000000281d8e7c20 */ /* 0x000fc40008410000 */
[----:B------:R-:W-:Y:S02]  /*b490*/  FMUL.FTZ R12, R13, UR40 ;  /* 0x000000280d0c7c20 */ /* 0x000fe40008410000 */
[----:B------:R-:W-:Y:S02]  /*b4a0*/  FMUL.FTZ R2, R3, UR40 ;  /* 0x0000002803027c20 */ /* 0x000fe40008410000 */
[C---:B------:R-:W-:Y:S02]  /*b4b0*/  FMUL.FTZ R161, R144.reuse, UR40 ;  /* 0x0000002890a17c20 */ /* 0x040fe40008410000 */
[----:B------:R-:W-:Y:S02]  /*b4c0*/  FFMA.FTZ R157, R144, UR41, -R157 ;  /* 0x00000029909d7c23 */ /* 0x000fe4000801089d */
[----:B------:R-:W-:Y:S02]  /*b4d0*/  FFMA.FTZ R131, R16, UR41, R131 ;  /* 0x0000002910837c23 */ /* 0x000fe40008010083 */
[----:B------:R-:W-:-:S02]  /*b4e0*/  FFMA.FTZ R137, R172, UR41, -R137 ;  /* 0x00000029ac897c23 */ /* 0x000fc40008010889 */
[----:B------:R-:W-:Y:S02]  /*b4f0*/  FFMA.FTZ R142, R105, UR41, -R142 ;  /* 0x00000029698e7c23 */ /* 0x000fe4000801088e */
        /* <DEDUP_REMOVED lines=40> */
.L_x_6898:
[----:B------:R-:W-:Y:S05]  /*b780*/  BSYNC B0 ;  /* 0x0000000000007941 */ /* 0x000fea0003800000 */
.L_x_6897:
[----:B------:R-:W-:Y:S01]  /*b790*/  ULDC.64 UR36, c[0x0][0x2b8] ;  /* 0x0000ae0000247ab9 */ /* 0x000fe20000000a00 */
[----:B------:R-:W-:Y:S01]  /*b7a0*/  FADD.FTZ R2, R160, R171 ;  /* 0x000000aba0027221 */ /* 0x000fe20000010000 */
[----:B------:R-:W-:Y:S01]  /*b7b0*/  USHF.R.U64 UR36, UR36, 0x1, UR37 ;  /* 0x0000000124247899 */ /* 0x000fe20008001225 */
[----:B------:R-:W-:Y:S01]  /*b7c0*/  FADD.FTZ R15, R15, R162 ;  /* 0x000000a20f0f7221 */ /* 0x000fe20000010000 */
[----:B------:R-:W-:Y:S01]  /*b7d0*/  USHF.R.U32.HI UR37, URZ, 0x1, UR37 ;  /* 0x000000013f257899 */ /* 0x000fe20008011625 */
[--C-:B------:R-:W-:Y:S01]  /*b7e0*/  PRMT R171, RZ, 0x5410, R5.reuse ;  /* 0x00005410ffab7816 */ /* 0x100fe20000000005 */
[-C--:B------:R-:W-:Y:S01]  /*b7f0*/  FMUL.FTZ R162, R30, R87.reuse ;  /* 0x000000571ea27220 */ /* 0x080fe20000410000 */
[----:B------:R-:W-:Y:S01]  /*b800*/  PRMT R160, RZ, 0x7610, R5 ;  /* 0x00007610ffa07816 */ /* 0x000fe20000000005 */
[----:B------:R-:W-:Y:S01]  /*b810*/  UIMAD UR37, UR37, UR31, URZ ;  /* 0x0000001f252572a4 */ /* 0x000fe2000f8e023f */
[-C--:B0-----:R-:W-:Y:S01]  /*b820*/  FMUL.FTZ R12, R105, R86.reuse ;  /* 0x00000056690c7220 */ /* 0x081fe20000410000 */
[----:B------:R-:W-:Y:S01]  /*b830*/  UIMAD.WIDE.U32 UR32, UR36, UR31, URZ ;  /* 0x0000001f242072a5 */ /* 0x000fe2000f8e003f */
[-C--:B------:R-:W-:Y:S01]  /*b840*/  FFMA.FTZ R214, R171, -R87.reuse, R214 ;  /* 0x80000057abd67223 */ /* 0x080fe200000100d6 */
[----:B------:R-:W-:Y:S01]  /*b850*/  UIMAD UR40, UR38, UR36, UR37 ;  /* 0x00000024262872a4 */ /* 0x000fe2000f8e0225 */
[----:B------:R-:W-:Y:S01]  /*b860*/  FMUL.FTZ R105, R29, R86 ;  /* 0x000000561d697220 */ /* 0x000fe20000410000 */
[----:B------:R-:W-:Y:S01]  /*b870*/  PRMT R175, RZ, 0x7610, R6 ;  /* 0x00007610ffaf7816 */ /* 0x000fe20000000006 */
[----:B------:R-:W-:Y:S01]  /*b880*/  FMUL.FTZ R106, R106, R87 ;  /* 0x000000576a6a7220 */ /* 0x000fe20000410000 */
[----:B------:R-:W-:Y:S01]  /*b890*/  ULDC.64 UR36, c[0x0][0x2c0] ;  /* 0x0000b00000247ab9 */ /* 0x000fe20000000a00 */
[----:B------:R-:W-:Y:S01]  /*b8a0*/  FMUL.FTZ R3, R195, R162 ;  /* 0x000000a2c3037220 */ /* 0x000fe20000410000 */
[----:B------:R-:W-:Y:S01]  /*b8b0*/  UIADD3 UR33, UR33, UR40, URZ ;  /* 0x0000002821217290 */ /* 0x000fe2000fffe03f */
[----:B------:R-:W-:Y:S01]  /*b8c0*/  FFMA.FTZ R164, R160, -R86, R219 ;  /* 0x80000056a0a47223 */ /* 0x000fe200000100db */
[----:B------:R-:W-:Y:S01]  /*b8d0*/  UIMAD UR40, UR39, UR36, URZ ;  /* 0x00000024272872a4 */ /* 0x000fe2000f8e023f */
[-C--:B------:R-:W-:Y:S01]  /*b8e0*/  FMUL.FTZ R173, R197, R105.reuse ;  /* 0x00000069c5ad7220 */ /* 0x080fe20000410000 */
[----:B------:R-:W-:Y:S01]  /*b8f0*/  UIMAD.WIDE.U32 UR32, UR22, UR36, UR32 ;  /* 0x00000024162072a5 */ /* 0x000fe2000f8e0020 */
[-C--:B------:R-:W-:Y:S01]  /*b900*/  FFMA.FTZ R13, R214, R106.reuse, -R3 ;  /* 0x0000006ad60d7223 */ /* 0x080fe20000010803 */
[----:B------:R-:W-:Y:S01]  /*b910*/  UIMAD UR40, UR22, UR37, UR40 ;  /* 0x00000025162872a4 */ /* 0x000fe2000f8e0228 */
[----:B------:R-:W-:Y:S01]  /*b920*/  FMUL.FTZ R3, R195, R106 ;  /* 0x0000006ac3037220 */ /* 0x000fe20000410000 */
[----:B------:R-:W-:Y:S01]  /*b930*/  BSSY B0, `(.L_x_6899) ;  /* 0x000004f000007945 */ /* 0x000fe20003800000 */
[-C--:B------:R-:W-:Y:S01]  /*b940*/  FMUL.FTZ R106, R197, R12.reuse ;  /* 0x0000000cc56a7220 */ /* 0x080fe20000410000 */
[----:B------:R-:W-:Y:S01]  /*b950*/  ULDC.64 UR36, c[0x0][0x320] ;  /* 0x0000c80000247ab9 */ /* 0x000fe20000000a00 */
[----:B------:R-:W-:Y:S01]  /*b960*/  FFMA.FTZ R173, R164, R12, -R173 ;  /* 0x0000000ca4ad7223 */ /* 0x000fe200000108ad */
[----:B------:R-:W-:Y:S01]  /*b970*/  UIADD3 UR33, UR40, UR33, URZ ;  /* 0x0000002128217290 */ /* 0x000fe2000fffe03f */
[----:B------:R-:W-:Y:S01]  /*b980*/  FFMA.FTZ R12, R214, R162, R3 ;  /* 0x000000a2d60c7223 */ /* 0x000fe20000010003 */
[----:B------:R-:W-:Y:S01]  /*b990*/  ULEA UR36, UP0, UR32, UR36, 0x3 ;  /* 0x0000002420247291 */ /* 0x000fe2000f80183f */
[----:B------:R-:W-:Y:S01]  /*b9a0*/  FFMA.FTZ R3, R164, R105, R106 ;  /* 0x00000069a4037223 */ /* 0x000fe2000001006a */
[----:B------:R-:W-:Y:S01]  /*b9b0*/  ISETP.GE.AND P1, PT, R14, 0x81, PT ;  /* 0x000000810e00780c */ /* 0x000fe20003f26270 */
[----:B------:R-:W-:Y:S01]  /*b9c0*/  FADD.FTZ R106, R27, -R18 ;  /* 0x800000121b6a7221 */ /* 0x000fe20000010000 */
[----:B------:R-:W-:Y:S01]  /*b9d0*/  PRMT R27, RZ, 0x5410, R6 ;  /* 0x00005410ff1b7816 */ /* 0x000fe20000000006 */
[----:B------:R-:W-:Y:S01]  /*b9e0*/  FADD.FTZ R2, R2, R13 ;  /* 0x0000000d02027221 */ /* 0x000fe20000010000 */
[----:B------:R-:W-:Y:S01]  /*b9f0*/  ULEA.HI.X UR37, UR32, UR37, UR33, 0x3, UP0 ;  /* 0x0000002520257291 */ /* 0x000fe200080f1c21 */
[-C--:B------:R-:W-:Y:S01]  /*ba00*/  FMUL.FTZ R18, R22, R85.reuse ;  /* 0x0000005516127220 */ /* 0x080fe20000410000 */
[----:B------:R-:W-:Y:S01]  /*ba10*/  ISETP.GE.AND P2, PT, R14, 0xc1, PT ;  /* 0x000000c10e00780c */ /* 0x000fe20003f46270 */
[----:B------:R-:W-:Y:S01]  /*ba20*/  FADD.FTZ R12, R15, R12 ;  /* 0x0000000c0f0c7221 */ /* 0x000fe20000010000 */
[----:B------:R-:W-:Y:S01]  /*ba30*/  ULDC UR32, c[0x0][0x174] ;  /* 0x00005d0000207ab9 */ /* 0x000fe20000000800 */
[----:B------:R-:W-:Y:S01]  /*ba40*/  FADD.FTZ R13, R2, R173 ;  /* 0x000000ad020d7221 */ /* 0x000fe20000010000 */
[----:B------:R-:W-:Y:S01]  /*ba50*/  UIADD3 UR32, UR6, -UR32, URZ ;  /* 0x8000002006207290 */ /* 0x000fe2000fffe03f */
[----:B------:R-:W-:-:S02]  /*ba60*/  FFMA.FTZ R173, R27, -R85, R216 ;  /* 0x800000551bad7223 */ /* 0x000fc400000100d8 */
[----:B------:R-:W-:Y:S01]  /*ba70*/  FMUL.FTZ R177, R185, R84 ;  /* 0x00000054b9b17220 */ /* 0x000fe20000410000 */
[----:B------:R-:W-:Y:S01]  /*ba80*/  UIMAD UR32, UR32, -0x800, URZ ;  /* 0xfffff800202078a4 */ /* 0x000fe2000f8e023f */
[----:B------:R-:W-:Y:S02]  /*ba90*/  FMUL.FTZ R172, R172, R85 ;  /* 0x00000055acac7220 */ /* 0x000fe40000410000 */
[----:B------:R-:W-:Y:S02]  /*baa0*/  FMUL.FTZ R2, R194, R18 ;  /* 0x00000012c2027220 */ /* 0x000fe40000410000 */
[----:B------:R-:W-:Y:S01]  /*bab0*/  FADD.FTZ R12, R12, R3 ;  /* 0x000000030c0c7221 */ /* 0x000fe20000010000 */
[----:B------:R-:W-:Y:S01]  /*bac0*/  MOV R179, UR32 ;  /* 0x0000002000b37c02 */ /* 0x000fe20008000f00 */
[-C--:B------:R-:W-:Y:S01]  /*bad0*/  FFMA.FTZ R218, R175, -R84.reuse, R218 ;  /* 0x80000054afda7223 */ /* 0x080fe200000100da */
[----:B------:R-:W-:Y:S01]  /*bae0*/  ULDC.64 UR32, c[0x0][0x2d0] ;  /* 0x0000b40000207ab9 */ /* 0x000fe20000000a00 */
[----:B------:R-:W-:-:S02]  /*baf0*/  FMUL.FTZ R21, R21, R84 ;  /* 0x0000005415157220 */ /* 0x000fc40000410000 */
[----:B------:R-:W-:Y:S02]  /*bb00*/  FMUL.FTZ R3, R192, R177 ;  /* 0x000000b1c0037220 */ /* 0x000fe40000410000 */
[-C--:B------:R-:W-:Y:S01]  /*bb10*/  FFMA.FTZ R166, R173, R172.reuse, -R2 ;  /* 0x000000acada67223 */ /* 0x080fe20000010802 */
[C---:B------:R-:W-:Y:S01]  /*bb20*/  LEA R2, P0, R101.reuse, UR36, 0x2 ;  /* 0x0000002465027c11 */ /* 0x040fe2000f8010ff */
[----:B------:R-:W-:Y:S01]  /*bb30*/  FMUL.FTZ R172, R194, R172 ;  /* 0x000000acc2ac7220 */ /* 0x000fe20000410000 */
[----:B------:R-:W-:Y:S01]  /*bb40*/  USHF.L.U32 UR36, UR8, 0x2, URZ ;  /* 0x0000000208247899 */ /* 0x000fe2000800063f */
[-C--:B------:R-:W-:Y:S01]  /*bb50*/  FFMA.FTZ R174, R218, R21.reuse, -R3 ;  /* 0x00000015daae7223 */ /* 0x080fe20000010803 */
[----:B------:R-:W-:Y:S01]  /*bb60*/  LEA.HI.X R3, R101, UR37, RZ, 0x2, P0 ;  /* 0x0000002565037c11 */ /* 0x000fe200080f14ff */
[----:B------:R-:W-:Y:S01]  /*bb70*/  FFMA.FTZ R15, R173, R18, R172 ;  /* 0x00000012ad0f7223 */ /* 0x000fe200000100ac */
[--C-:B------:R-:W-:Y:S01]  /*bb80*/  PRMT R172, RZ, 0x7610, R7.reuse ;  /* 0x00007610ffac7816 */ /* 0x100fe20000000007 */
[----:B------:R-:W-:Y:S01]  /*bb90*/  FMUL.FTZ R21, R192, R21 ;  /* 0x00000015c0157220 */ /* 0x000fe20000410000 */
[----:B------:R-:W-:Y:S01]  /*bba0*/  USHF.L.U64.HI UR37, UR8, 0x2, UR9 ;  /* 0x0000000208257899 */ /* 0x000fe20008010209 */
[----:B------:R-:W-:Y:S01]  /*bbb0*/  FADD.FTZ R13, R13, R166 ;  /* 0x000000a60d0d7221 */ /* 0x000fe20000010000 */
[----:B------:R-:W-:Y:S01]  /*bbc0*/  PRMT R166, RZ, 0x5410, R7 ;  /* 0x00005410ffa67816 */ /* 0x000fe20000000007 */
[----:B------:R-:W-:Y:S01]  /*bbd0*/  FMUL.FTZ R170, R16, R83 ;  /* 0x0000005310aa7220 */ /* 0x000fe20000410000 */
[----:B------:R-:W-:Y:S01]  /*bbe0*/  ISETP.GE.AND P0, PT, R14, 0x41, PT ;  /* 0x000000410e00780c */ /* 0x000fe20003f06270 */
[----:B------:R-:W-:Y:S01]  /*bbf0*/  FADD.FTZ R12, R12, R15 ;  /* 0x0000000f0c0c7221 */ /* 0x000fe20000010000 */
[----:B------:R-:W-:Y:S01]  /*bc00*/  UIMAD UR32, UR37, UR32, URZ ;  /* 0x00000020252072a4 */ /* 0x000fe2000f8e023f */
[----:B------:R-:W-:-:S02]  /*bc10*/  FFMA.FTZ R21, R218, R177, R21 ;  /* 0x000000b1da157223 */ /* 0x000fc40000010015 */
[-C--:B------:R-:W-:Y:S01]  /*bc20*/  FFMA.FTZ R168, R166, -R83.reuse, R191 ;  /* 0x80000053a6a87223 */ /* 0x080fe200000100bf */
[----:B------:R-:W-:Y:S01]  /*bc30*/  UIMAD UR32, UR36, UR33, UR32 ;  /* 0x00000021242072a4 */ /* 0x000fe2000f8e0220 */
[----:B------:R-:W-:Y:S02]  /*bc40*/  FMUL.FTZ R188, R188, R83 ;  /* 0x00000053bcbc7220 */ /* 0x000fe40000410000 */
[----:B------:R-:W-:Y:S02]  /*bc50*/  FMUL.FTZ R15, R193, R170 ;  /* 0x000000aac10f7220 */ /* 0x000fe40000410000 */
[----:B------:R-:W-:-:S04]  /*bc60*/  IMAD.WIDE R2, R179, 0x4, R2 ;  /* 0x00000004b3027825 */ /* 0x000fc800078e0202 */
[----:B------:R-:W-:Y:S01]  /*bc70*/  FADD.FTZ R12, R12, R21 ;  /* 0x000000150c0c7221 */ /* 0x000fe20000010000 */
[----:B------:R-:W-:Y:S01]  /*bc80*/  MOV R21, UR36 ;  /* 0x0000002400157c02 */ /* 0x000fe20008000f00 */
[-C--:B------:R-:W-:Y:S02]  /*bc90*/  FFMA.FTZ R176, R168, R188.reuse, -R15 ;  /* 0x000000bca8b07223 */ /* 0x080fe4000001080f */
[----:B------:R-:W-:Y:S02]  /*bca0*/  FMUL.FTZ R15, R193, R188 ;  /* 0x000000bcc10f7220 */ /* 0x000fe40000410000 */
[----:B------:R-:W-:-:S04]  /*bcb0*/  IMAD.WIDE.U32 R2, R21, c[0x0][0x2d0], R2 ;  /* 0x0000b40015027a25 */ /* 0x000fc800078e0002 */
[----:B------:R-:W-:Y:S01]  /*bcc0*/  FMUL.FTZ R21, R189, R82 ;  /* 0x00000052bd157220 */ /* 0x000fe20000410000 */
[----:B------:R-:W-:Y:S01]  /*bcd0*/  IADD3 R3, R3, UR32, RZ ;  /* 0x0000002003037c10 */ /* 0x000fe2000fffe0ff */
[----:B------:R-:W-:Y:S02]  /*bce0*/  FFMA.FTZ R15, R168, R170, R15 ;  /* 0x000000aaa80f7223 */ /* 0x000fe4000001000f */
[----:B------:R-:W-:Y:S02]  /*bcf0*/  FADD.FTZ R13, R13, R174 ;  /* 0x000000ae0d0d7221 */ /* 0x000fe40000010000 */
[-C--:B------:R-:W-:Y:S02]  /*bd00*/  FFMA.FTZ R174, R172, -R82.reuse, R221 ;  /* 0x80000052acae7223 */ /* 0x080fe400000100dd */
[----:B------:R-:W-:Y:S02]  /*bd10*/  FMUL.FTZ R17, R17, R82 ;  /* 0x0000005211117220 */ /* 0x000fe40000410000 */
[----:B------:R-:W-:-:S02]  /*bd20*/  FMUL.FTZ R178, R204, R21 ;  /* 0x00000015ccb27220 */ /* 0x000fc40000410000 */
[----:B------:R-:W-:Y:S01]  /*bd30*/  FADD.FTZ R15, R12, R15 ;  /* 0x0000000f0c0f7221 */ /* 0x000fe20000010000 */
[----:B------:R-:W-:Y:S01]  /*bd40*/  IADD3 R12, R101, 0x40, RZ ;  /* 0x00000040650c7810 */ /* 0x000fe20007ffe0ff */
[----:B------:R-:W-:Y:S02]  /*bd50*/  FADD.FTZ R176, R13, R176 ;  /* 0x000000b00db07221 */ /* 0x000fe40000010000 */
[----:B------:R-:W-:Y:S01]  /*bd60*/  FFMA.FTZ R13, R174, R17, -R178 ;  /* 0x00000011ae0d7223 */ /* 0x000fe200000108b2 */
[----:B------:R-:W-:Y:S01]  /*bd70*/  LEA.HI.SX32 R12, R12, R101, 0x1b ;  /* 0x000000650c0c7211 */ /* 0x000fe200078fdaff */
[----:B------:R-:W-:Y:S01]  /*bd80*/  FMUL.FTZ R17, R204, R17 ;  /* 0x00000011cc117220 */ /* 0x000fe20000410000 */
[----:B------:R-:W-:Y:S01]  /*bd90*/  IADD3 R178, R101, 0x80, RZ ;  /* 0x0000008065b27810 */ /* 0x000fe20007ffe0ff */
[----:B------:R-:W-:Y:S02]  /*bda0*/  FADD.FTZ R176, R176, R13 ;  /* 0x0000000db0b07221 */ /* 0x000fe40000010000 */
[----:B------:R0:W1:Y:S01]  /*bdb0*/  LDS R13, [R12.X4+0x1180] ;  /* 0x001180000c0d7984 */ /* 0x0000620000004800 */
[----:B------:R-:W-:Y:S01]  /*bdc0*/  FFMA.FTZ R180, R174, R21, R17 ;  /* 0x00000015aeb47223 */ /* 0x000fe20000010011 */
[----:B------:R-:W-:-:S03]  /*bdd0*/  LEA.HI.SX32 R178, R178, R101, 0x1b ;  /* 0x00000065b2b27211 */ /* 0x000fc600078fdaff */
[----:B------:R-:W-:Y:S01]  /*bde0*/  FADD.FTZ R17, R15, R180 ;  /* 0x000000b40f117221 */ /* 0x000fe20000010000 */
[----:B------:R-:W-:Y:S01]  /*bdf0*/  IADD3 R180, R101, 0xc0, RZ ;  /* 0x000000c065b47810 */ /* 0x000fe20007ffe0ff */
[----:B------:R-:W-:Y:S05]  /*be00*/  @!P0 BRA `(.L_x_6900) ;  /* 0x0000001000008947 */ /* 0x000fea0003800000 */
[----:B-1----:R1:W-:Y:S02]  /*be10*/  RED.E.ADD.F32.FTZ.RN.STRONG.GPU [R2.64+-0x1f00], R13 ;  /* 0xffe1000d0200798e */ /* 0x0023e4000c10e7a2 */
.L_x_6900:
[----:B------:R-:W-:Y:S05]  /*be20*/  BSYNC B0 ;  /* 0x0000000000007941 */ /* 0x000fea0003800000 */
.L_x_6899:
[----:B-1----:R1:W2:Y:S01]  /*be30*/  LDS R13, [R178.X4+0x1280] ;  /* 0x00128000b20d7984 */ /* 0x0022a20000004800 */
[----:B------:R-:W-:Y:S01]  /*be40*/  BSSY B0, `(.L_x_6901) ;  /* 0x0000005000007945 */ /* 0x000fe20003800000 */
[----:B0-----:R-:W-:Y:S02]  /*be50*/  IADD3 R12, R101, 0x100, RZ ;  /* 0x00000100650c7810 */ /* 0x001fe40007ffe0ff */
[----:B------:R-:W-:Y:S01]  /*be60*/  LEA.HI.SX32 R180, R180, R101, 0x1b ;  /* 0x00000065b4b47211 */ /* 0x000fe200078fdaff */
[----:B------:R-:W-:Y:S05]  /*be70*/  @!P1 BRA `(.L_x_6902) ;  /* 0x0000001000009947 */ /* 0x000fea0003800000 */
[----:B--2---:R0:W-:Y:S02]  /*be80*/  RED.E.ADD.F32.FTZ.RN.STRONG.GPU [R2.64+-0x1e00], R13 ;  /* 0xffe2000d0200798e */ /* 0x0041e4000c10e7a2 */
.L_x_6902:
[----:B------:R-:W-:Y:S05]  /*be90*/  BSYNC B0 ;  /* 0x0000000000007941 */ /* 0x000fea0003800000 */
.L_x_6901:
[----:B0-2---:R0:W2:Y:S01]  /*bea0*/  LDS R13, [R180.X4+0x1380] ;  /* 0x00138000b40d7984 */ /* 0x0050a20000004800 */
[----:B------:R-:W-:Y:S01]  /*beb0*/  BSSY B0, `(.L_x_6903) ;  /* 0x0000005000007945 */ /* 0x000fe20003800000 */
[----:B-1----:R-:W-:Y:S02]  /*bec0*/  IADD3 R178, R101, 0x140, RZ ;  /* 0x0000014065b27810 */ /* 0x002fe40007ffe0ff */
[----:B------:R-:W-:Y:S01]  /*bed0*/  LEA.HI.SX32 R12, R12, R101, 0x1b ;  /* 0x000000650c0c7211 */ /* 0x000fe200078fdaff */
[----:B------:R-:W-:Y:S05]  /*bee0*/  @!P2 BRA `(.L_x_6904) ;  /* 0x000000100000a947 */ /* 0x000fea0003800000 */
[----:B--2---:R1:W-:Y:S02]  /*bef0*/  RED.E.ADD.F32.FTZ.RN.STRONG.GPU [R2.64+-0x1d00], R13 ;  /* 0xffe3000d0200798e */ /* 0x0043e4000c10e7a2 */
.L_x_6904:
[----:B------:R-:W-:Y:S05]  /*bf00*/  BSYNC B0 ;  /* 0x0000000000007941 */ /* 0x000fea0003800000 */
.L_x_6903:
[----:B-12---:R1:W2:Y:S01]  /*bf10*/  LDS R13, [R12.X4+0x1480] ;  /* 0x001480000c0d7984 */ /* 0x0062a20000004800 */
[----:B------:R-:W-:Y:S01]  /*bf20*/  ISETP.GE.AND P6, PT, R14, 0x101, PT ;  /* 0x000001010e00780c */ /* 0x000fe20003fc6270 */
[----:B------:R-:W-:Y:S01]  /*bf30*/  BSSY B0, `(.L_x_6905) ;  /* 0x000000b000007945 */ /* 0x000fe20003800000 */
[----:B0-----:R-:W-:-:S02]  /*bf40*/  IADD3 R180, R101, 0x180, RZ ;  /* 0x0000018065b47810 */ /* 0x001fc40007ffe0ff */
[----:B------:R-:W-:Y:S02]  /*bf50*/  LEA.HI.SX32 R178, R178, R101, 0x1b ;  /* 0x00000065b2b27211 */ /* 0x000fe400078fdaff */
[C---:B------:R-:W-:Y:S02]  /*bf60*/  ISETP.GE.AND P0, PT, R14.reuse, 0x141, PT ;  /* 0x000001410e00780c */ /* 0x040fe40003f06270 */
[C---:B------:R-:W-:Y:S02]  /*bf70*/  ISETP.GE.AND P1, PT, R14.reuse, 0x181, PT ;  /* 0x000001810e00780c */ /* 0x040fe40003f26270 */
[C---:B------:R-:W-:Y:S02]  /*bf80*/  ISETP.GE.AND P2, PT, R14.reuse, 0x1c1, PT ;  /* 0x000001c10e00780c */ /* 0x040fe40003f46270 */
[C---:B------:R-:W-:Y:S02]  /*bf90*/  ISETP.GE.AND P3, PT, R14.reuse, 0x201, PT ;  /* 0x000002010e00780c */ /* 0x040fe40003f66270 */
[----:B------:R-:W-:-:S02]  /*bfa0*/  ISETP.GE.AND P4, PT, R14, 0x241, PT ;  /* 0x000002410e00780c */ /* 0x000fc40003f86270 */
[----:B------:R-:W-:Y:S01]  /*bfb0*/  ISETP.GE.AND P5, PT, R14, 0x281, PT ;  /* 0x000002810e00780c */ /* 0x000fe20003fa6270 */
[----:B------:R-:W-:Y:S10]  /*bfc0*/  @!P6 BRA `(.L_x_6906) ;  /* 0x000000100000e947 */ /* 0x000ff40003800000 */
[----:B-12---:R0:W-:Y:S02]  /*bfd0*/  RED.E.ADD.F32.FTZ.RN.STRONG.GPU [R2.64+-0x1c00], R13 ;  /* 0xffe4000d0200798e */ /* 0x0061e4000c10e7a2 */
.L_x_6906:
[----:B-1----:R-:W-:Y:S05]  /*bfe0*/  BSYNC B0 ;  /* 0x0000000000007941 */ /* 0x002fea0003800000 */
.L_x_6905:
[----:B0-2---:R0:W1:Y:S01]  /*bff0*/  LDS R13, [R178.X4+0x1580] ;  /* 0x00158000b20d7984 */ /* 0x0050620000004800 */
[----:B------:R-:W-:Y:S01]  /*c000*/  BSSY B0, `(.L_x_6907) ;  /* 0x0000005000007945 */ /* 0x000fe20003800000 */
[----:B------:R-:W-:Y:S02]  /*c010*/  IADD3 R12, R101, 0x1c0, RZ ;  /* 0x000001c0650c7810 */ /* 0x000fe40007ffe0ff */
[----:B------:R-:W-:Y:S01]  /*c020*/  LEA.HI.SX32 R180, R180, R101, 0x1b ;  /* 0x00000065b4b47211 */ /* 0x000fe200078fdaff */
[----:B------:R-:W-:Y:S05]  /*c030*/  @!P0 BRA `(.L_x_6908) ;  /* 0x0000001000008947 */ /* 0x000fea0003800000 */
[----:B-1----:R1:W-:Y:S02]  /*c040*/  RED.E.ADD.F32.FTZ.RN.STRONG.GPU [R2.64+-0x1b00], R13 ;  /* 0xffe5000d0200798e */ /* 0x0023e4000c10e7a2 */
.L_x_6908:
[----:B------:R-:W-:Y:S05]  /*c050*/  BSYNC B0 ;  /* 0x0000000000007941 */ /* 0x000fea0003800000 */
.L_x_6907:
[----:B-1----:R1:W2:Y:S01]  /*c060*/  LDS R13, [R180.X4+0x1680] ;  /* 0x00168000b40d7984 */ /* 0x0022a20000004800 */
[----:B------:R-:W-:Y:S01]  /*c070*/  BSSY B0, `(.L_x_6909) ;  /* 0x0000005000007945 */ /* 0x000fe20003800000 */
[----:B------:R-:W-:Y:S02]  /*c080*/  IADD3 R182, R101, 0x200, RZ ;  /* 0x0000020065b67810 */ /* 0x000fe40007ffe0ff */
[----:B------:R-:W-:Y:S01]  /*c090*/  LEA.HI.SX32 R12, R12, R101, 0x1b ;  /* 0x000000650c0c7211 */ /* 0x000fe200078fdaff */
[----:B------:R-:W-:Y:S05]  /*c0a0*/  @!P1 BRA `(.L_x_6910) ;  /* 0x0000001000009947 */ /* 0x000fea0003800000 */
[----:B--2---:R2:W-:Y:S02]  /*c0b0*/  RED.E.ADD.F32.FTZ.RN.STRONG.GPU [R2.64+-0x1a00], R13 ;  /* 0xffe6000d0200798e */ /* 0x0045e4000c10e7a2 */
.L_x_6910:
[----:B------:R-:W-:Y:S05]  /*c0c0*/  BSYNC B0 ;  /* 0x0000000000007941 */ /* 0x000fea0003800000 */
.L_x_6909:
[----:B--2---:R2:W3:Y:S01]  /*c0d0*/  LDS R13, [R12.X4+0x1780] ;  /* 0x001780000c0d7984 */ /* 0x0044e20000004800 */
[----:B------:R-:W-:Y:S01]  /*c0e0*/  BSSY B0, `(.L_x_6911) ;  /* 0x0000005000007945 */ /* 0x000fe20003800000 */
[----:B0-----:R-:W-:-:S02]  /*c0f0*/  IADD3 R178, R101, 0x240, RZ ;  /* 0x0000024065b27810 */ /* 0x001fc40007ffe0ff */
[----:B------:R-:W-:Y:S01]  /*c100*/  LEA.HI.SX32 R15, R182, R101, 0x1b ;  /* 0x00000065b60f7211 */ /* 0x000fe200078fdaff */
[----:B------:R-:W-:Y:S05]  /*c110*/  @!P2 BRA `(.L_x_6912) ;  /* 0x000000100000a947 */ /* 0x000fea0003800000 */
[----:B---3--:R0:W-:Y:S02]  /*c120*/  RED.E.ADD.F32.FTZ.RN.STRONG.GPU [R2.64+-0x1900], R13 ;  /* 0xffe7000d0200798e */ /* 0x0081e4000c10e7a2 */
.L_x_6912:
[----:B------:R-:W-:Y:S05]  /*c130*/  BSYNC B0 ;  /* 0x0000000000007941 */ /* 0x000fea0003800000 */
.L_x_6911:
[----:B------:R-:W4:Y:S01]  /*c140*/  LDS R15, [R15.X4+0x1880] ;  /* 0x001880000f0f7984 */ /* 0x000f220000004800 */
[----:B------:R-:W-:Y:S01]  /*c150*/  BSSY B0, `(.L_x_6913) ;  /* 0x0000005000007945 */ /* 0x000fe20003800000 */
[----:B--2---:R-:W-:Y:S02]  /*c160*/  IADD3 R12, R101, 0x280, RZ ;  /* 0x00000280650c7810 */ /* 0x004fe40007ffe0ff */
[----:B------:R-:W-:Y:S01]  /*c170*/  LEA.HI.SX32 R178, R178, R101, 0x1b ;  /* 0x00000065b2b27211 */ /* 0x000fe200078fdaff */
[----:B------:R-:W-:Y:S05]  /*c180*/  @!P3 BRA `(.L_x_6914) ;  /* 0x000000100000b947 */ /* 0x000fea0003800000 */
[----:B----4-:R2:W-:Y:S02]  /*c190*/  RED.E.ADD.F32.FTZ.RN.STRONG.GPU [R2.64+-0x1800], R15 ;  /* 0xffe8000f0200798e */ /* 0x0105e4000c10e7a2 */
.L_x_6914:
[----:B------:R-:W-:Y:S05]  /*c1a0*/  BSYNC B0 ;  /* 0x0000000000007941 */ /* 0x000fea0003800000 */
.L_x_6913:
[----:B0--3--:R0:W3:Y:S01]  /*c1b0*/  LDS R13, [R178.X4+0x1980] ;  /* 0x00198000b20d7984 */ /* 0x0090e20000004800 */
[----:B------:R-:W-:Y:S01]  /*c1c0*/  BSSY B0, `(.L_x_6915) ;  /* 0x0000005000007945 */ /* 0x000fe20003800000 */
[----:B-1----:R-:W-:Y:S02]  /*c1d0*/  IADD3 R180, R101, 0x2c0, RZ ;  /* 0x000002c065b47810 */ /* 0x002fe40007ffe0ff */
[----:B------:R-:W-:Y:S01]  /*c1e0*/  LEA.HI.SX32 R12, R12, R101, 0x1b ;  /* 0x000000650c0c7211 */ /* 0x000fe200078fdaff */
[----:B------:R-:W-:Y:S05]  /*c1f0*/  @!P4 BRA `(.L_x_6916) ;  /* 0x000000100000c947 */ /* 0x000fea0003800000 */
[----:B---3--:R1:W-:Y:S02]  /*c200*/  RED.E.ADD.F32.FTZ.RN.STRONG.GPU [R2.64+-0x1700], R13 ;  /* 0xffe9000d0200798e */ /* 0x0083e4000c10e7a2 */
.L_x_6916:
[----:B------:R-:W-:Y:S05]  /*c210*/  BSYNC B0 ;  /* 0x0000000000007941 */ /* 0x000fea0003800000 */
.L_x_6915:
[----:B-1-3--:R1:W3:Y:S01]  /*c220*/  LDS R13, [R12.X4+0x1a80] ;  /* 0x001a80000c0d7984 */ /* 0x00a2e20000004800 */
[----:B------:R-:W-:Y:S01]  /*c230*/  BSSY B0, `(.L_x_6917) ;  /* 0x0000005000007945 */ /* 0x000fe20003800000 */
[----:B0-----:R-:W-:-:S02]  /*c240*/  IADD3 R178, R101, 0x300, RZ ;  /* 0x0000030065b27810 */ /* 0x001fc40007ffe0ff */
[----:B------:R-:W-:Y:S01]  /*c250*/  LEA.HI.SX32 R180, R180, R101, 0x1b ;  /* 0x00000065b4b47211 */ /* 0x000fe200078fdaff */
[----:B------:R-:W-:Y:S05]  /*c260*/  @!P5 BRA `(.L_x_6918) ;  /* 0x000000100000d947 */ /* 0x000fea0003800000 */
[----:B---3--:R0:W-:Y:S02]  /*c270*/  RED.E.ADD.F32.FTZ.RN.STRONG.GPU [R2.64+-0x1600], R13 ;  /* 0xffea000d0200798e */ /* 0x0081e4000c10e7a2 */
.L_x_6918:
[----:B------:R-:W-:Y:S05]  /*c280*/  BSYNC B0 ;  /* 0x0000000000007941 */ /* 0x000fea0003800000 */
.L_x_6917:
[----:B0--3--:R0:W3:Y:S01]  /*c290*/  LDS R13, [R180.X4+0x1b80] ;  /* 0x001b8000b40d7984 */ /* 0x0090e20000004800 */
[----:B------:R-:W-:Y:S01]  /*c2a0*/  ISETP.GE.AND P6, PT, R14, 0x2c1, PT ;  /* 0x000002c10e00780c */ /* 0x000fe20003fc6270 */
[----:B------:R-:W-:Y:S01]  /*c2b0*/  BSSY B0, `(.L_x_6919) ;  /* 0x000000b000007945 */ /* 0x000fe20003800000 */
[----:B-1----:R-:W-:Y:S02]  /*c2c0*/  IADD3 R12, R101, 0x340, RZ ;  /* 0x00000340650c7810 */ /* 0x002fe40007ffe0ff */
        /* <DEDUP_REMOVED lines=8> */
[----:B0--3--:R0:W-:Y:S02]  /*c350*/  RED.E.ADD.F32.FTZ.RN.STRONG.GPU [R2.64+-0x1500], R13 ;  /* 0xffeb000d0200798e */ /* 0x0091e4000c10e7a2 */
.L_x_6920:
[----:B0-----:R-:W-:Y:S05]  /*c360*/  BSYNC B0 ;  /* 0x0000000000007941 */ /* 0x001fea0003800000 */
.L_x_6919:
[----:B---3--:R0:W1:Y:S01]  /*c370*/  LDS R13, [R178.X4+0x1c80] ;  /* 0x001c8000b20d7984 */ /* 0x0080620000004800 */
[----:B------:R-:W-:Y:S01]  /*c380*/  BSSY B0, `(.L_x_6921) ;  /* 0x0000005000007945 */ /* 0x000fe20003800000 */
[----:B------:R-:W-:Y:S02]  /*c390*/  IADD3 R180, R101, 0x380, RZ ;  /* 0x0000038065b47810 */ /* 0x000fe40007ffe0ff */
[----:B------:R-:W-:Y:S01]  /*c3a0*/  LEA.HI.SX32 R12, R12, R101, 0x1b ;  /* 0x000000650c0c7211 */ /* 0x000fe200078fdaff */
[----:B------:R-:W-:Y:S05]  /*c3b0*/  @!P0 BRA `(.L_x_6922) ;  /* 0x0000001000008947 */ /* 0x000fea0003800000 */
[----:B-1----:R1:W-:Y:S02]  /*c3c0*/  RED.E.ADD.F32.FTZ.RN.STRONG.GPU [R2.64+-0x1400], R13 ;  /* 0xffec000d0200798e */ /* 0x0023e4000c10e7a2 */
.L_x_6922:
[----:B------:R-:W-:Y:S05]  /*c3d0*/  BSYNC B0 ;  /* 0x0000000000007941 */ /* 0x000fea0003800000 */
.L_x_6921:
[----:B-1----:R1:W3:Y:S01]  /*c3e0*/  LDS R13, [R12.X4+0x1d80] ;  /* 0x001d80000c0d7984 */ /* 0x0022e20000004800 */
[----:B------:R-:W-:Y:S01]  /*c3f0*/  BSSY B0, `(.L_x_6923) ;  /* 0x0000005000007945 */ /* 0x000fe20003800000 */
[----:B0-----:R-:W-:-:S02]  /*c400*/  IADD3 R178, R101, 0x3c0, RZ ;  /* 0x000003c065b27810 */ /* 0x001fc40007ffe0ff */
[----:B------:R-:W-:Y:S01]  /*c410*/  LEA.HI.SX32 R180, R180, R101, 0x1b ;  /* 0x00000065b4b47211 */ /* 0x000fe200078fdaff */
[----:B------:R-:W-:Y:S05]  /*c420*/  @!P1 BRA `(.L_x_6924) ;  /* 0x0000001000009947 */ /* 0x000fea0003800000 */
[----:B---3--:R0:W-:Y:S02]  /*c430*/  RED.E.ADD.F32.FTZ.RN.STRONG.GPU [R2.64+-0x1300], R13 ;  /* 0xffed000d0200798e */ /* 0x0081e4000c10e7a2 */
.L_x_6924:
[----:B------:R-:W-:Y:S05]  /*c440*/  BSYNC B0 ;  /* 0x0000000000007941 */ /* 0x000fea0003800000 */
.L_x_6923:
[----:B0--3--:R0:W3:Y:S01]  /*c450*/  LDS R13, [R180.X4+0x1e80] ;  /* 0x001e8000b40d7984 */ /* 0x0090e20000004800 */
[----:B------:R-:W-:Y:S01]  /*c460*/  BSSY B0, `(.L_x_6925) ;  /* 0x0000005000007945 */ /* 0x000fe20003800000 */
[----:B-1----:R-:W-:Y:S02]  /*c470*/  IADD3 R12, R101, 0x400, RZ ;  /* 0x00000400650c7810 */ /* 0x002fe40007ffe0ff */
[----:B------:R-:W-:Y:S01]  /*c480*/  LEA.HI.SX32 R178, R178, R101, 0x1b ;  /* 0x00000065b2b27211 */ /* 0x000fe200078fdaff */
[----:B------:R-:W-:Y:S05]  /*c490*/  @!P2 BRA `(.L_x_6926) ;  /* 0x000000100000a947 */ /* 0x000fea0003800000 */
[----:B---3--:R1:W-:Y:S02]  /*c4a0*/  RED.E.ADD.F32.FTZ.RN.STRONG.GPU [R2.64+-0x1200], R13 ;  /* 0xffee000d0200798e */ /* 0x0083e4000c10e7a2 */
.L_x_6926:
[----:B------:R-:W-:Y:S05]  /*c4b0*/  BSYNC B0 ;  /* 0x0000000000007941 */ /* 0x000fea0003800000 */
.L_x_6925:
[----:B-1-3--:R1:W3:Y:S01]  /*c4c0*/  LDS R13, [R178.X4+0x1f80] ;  /* 0x001f8000b20d7984 */ /* 0x00a2e20000004800 */
[----:B------:R-:W-:Y:S01]  /*c4d0*/  BSSY B0, `(.L_x_6927) ;  /* 0x0000005000007945 */ /* 0x000fe20003800000 */
[----:B0-----:R-:W-:Y:S02]  /*c4e0*/  IADD3 R180, R101, 0x440, RZ ;  /* 0x0000044065b47810 */ /* 0x001fe40007ffe0ff */
[----:B------:R-:W-:Y:S01]  /*c4f0*/  LEA.HI.SX32 R12, R12, R101, 0x1b ;  /* 0x000000650c0c7211 */ /* 0x000fe200078fdaff */
[----:B------:R-:W-:Y:S05]  /*c500*/  @!P3 BRA `(.L_x_6928) ;  /* 0x000000100000b947 */ /* 0x000fea0003800000 */
[----:B---3--:R0:W-:Y:S02]  /*c510*/  RED.E.ADD.F32.FTZ.RN.STRONG.GPU [R2.64+-0x1100], R13 ;  /* 0xffef000d0200798e */ /* 0x0081e4000c10e7a2 */
.L_x_6928:
[----:B------:R-:W-:Y:S05]  /*c520*/  BSYNC B0 ;  /* 0x0000000000007941 */ /* 0x000fea0003800000 */
.L_x_6927:
[----:B0--3--:R0:W3:Y:S01]  /*c530*/  LDS R13, [R12.X4+0x2080] ;  /* 0x002080000c0d7984 */ /* 0x0090e20000004800 */
[----:B------:R-:W-:Y:S01]  /*c540*/  BSSY B0, `(.L_x_6929) ;  /* 0x0000005000007945 */ /* 0x000fe20003800000 */
[----:B-1----:R-:W-:-:S02]  /*c550*/  IADD3 R178, R101, 0x480, RZ ;  /* 0x0000048065b27810 */ /* 0x002fc40007ffe0ff */
[----:B------:R-:W-:Y:S01]  /*c560*/  LEA.HI.SX32 R180, R180, R101, 0x1b ;  /* 0x00000065b4b47211 */ /* 0x000fe200078fdaff */
[----:B------:R-:W-:Y:S05]  /*c570*/  @!P4 BRA `(.L_x_6930) ;  /* 0x000000100000c947 */ /* 0x000fea0003800000 */
[----:B---3--:R1:W-:Y:S02]  /*c580*/  RED.E.ADD.F32.FTZ.RN.STRONG.GPU [R2.64+-0x1000], R13 ;  /* 0xfff0000d0200798e */ /* 0x0083e4000c10e7a2 */
.L_x_6930:
[----:B------:R-:W-:Y:S05]  /*c590*/  BSYNC B0 ;  /* 0x0000000000007941 */ /* 0x000fea0003800000 */
.L_x_6929:
[----:B-1-3--:R1:W3:Y:S01]  /*c5a0*/  LDS R13, [R180.X4+0x2180] ;  /* 0x00218000b40d7984 */ /* 0x00a2e20000004800 */
[----:B------:R-:W-:Y:S01]  /*c5b0*/  BSSY B0, `(.L_x_6931) ;  /* 0x0000005000007945 */ /* 0x000fe20003800000 */
[----:B0-----:R-:W-:Y:S02]  /*c5c0*/  IADD3 R12, R101, 0x4c0, RZ ;  /* 0x000004c0650c7810 */ /* 0x001fe40007ffe0ff */
[----:B------:R-:W-:Y:S01]  /*c5d0*/  LEA.HI.SX32 R178, R178, R101, 0x1b ;  /* 0x00000065b2b27211 */ /* 0x000fe200078fdaff */
[----:B------:R-:W-:Y:S05]  /*c5e0*/  @!P5 BRA `(.L_x_6932) ;  /* 0x000000100000d947 */ /* 0x000fea0003800000 */
[----:B---3--:R0:W-:Y:S02]  /*c5f0*/  RED.E.ADD.F32.FTZ.RN.STRONG.GPU [R2.64+-0xf00], R13 ;  /* 0xfff1000d0200798e */ /* 0x0081e4000c10e7a2 */
.L_x_6932:
[----:B------:R-:W-:Y:S05]  /*c600*/  BSYNC B0 ;  /* 0x0000000000007941 */ /* 0x000fea0003800000 */
.L_x_6931:
[----:B0--3--:R0:W3:Y:S01]  /*c610*/  LDS R13, [R178.X4+0x2280] ;  /* 0x00228000b20d7984 */ /* 0x0090e20000004800 */
[----:B------:R-:W-:Y:S01]  /*c620*/  ISETP.GE.AND P6, PT, R14, 0x481, PT ;  /* 0x000004810e00780c */ /* 0x000fe20003fc6270 */
[----:B------:R-:W-:Y:S01]  /*c630*/  BSSY B0, `(.L_x_6933) ;  /* 0x000000b000007945 */ /* 0x000fe20003800000 */
[----:B-1----:R-:W-:Y:S02]  /*c640*/  IADD3 R180, R101, 0x500, RZ ;  /* 0x0000050065b47810 */ /* 0x002fe40007ffe0ff */
[----:B------:R-:W-:-:S02]  /*c650*/  LEA.HI.SX32 R12, R12, R101, 0x1b ;  /* 0x000000650c0c7211 */ /* 0x000fc400078fdaff */
[C---:B------:R-:W-:Y:S02]  /*c660*/  ISETP.GE.AND P0, PT, R14.reuse, 0x4c1, PT ;  /* 0x000004c10e00780c */ /* 0x040fe40003f06270 */
[C---:B------:R-:W-:Y:S02]  /*c670*/  ISETP.GE.AND P1, PT, R14.reuse, 0x501, PT ;  /* 0x000005010e00780c */ /* 0x040fe40003f26270 */
[C---:B------:R-:W-:Y:S02]  /*c680*/  ISETP.GE.AND P2, PT, R14.reuse, 0x541, PT ;  /* 0x000005410e00780c */ /* 0x040fe40003f46270 */
[C---:B------:R-:W-:Y:S02]  /*c690*/  ISETP.GE.AND P3, PT, R14.reuse, 0x581, PT ;  /* 0x000005810e00780c */ /* 0x040fe40003f66270 */
[C---:B------:R-:W-:Y:S02]  /*c6a0*/  ISETP.GE.AND P4, PT, R14.reuse, 0x5c1, PT ;  /* 0x000005c10e00780c */ /* 0x040fe40003f86270 */
[----:B------:R-:W-:Y:S01]  /*c6b0*/  ISETP.GE.AND P5, PT, R14, 0x601, PT ;  /* 0x000006010e00780c */ /* 0x000fe20003fa6270 */
[----:B------:R-:W-:Y:S10]  /*c6c0*/  @!P6 BRA `(.L_x_6934) ;  /* 0x000000100000e947 */ /* 0x000ff40003800000 */
[----:B0--3--:R0:W-:Y:S02]  /*c6d0*/  RED.E.ADD.F32.FTZ.RN.STRONG.GPU [R2.64+-0xe00], R13 ;  /* 0xfff2000d0200798e */ /* 0x0091e4000c10e7a2 */
.L_x_6934:
[----:B0-----:R-:W-:Y:S05]  /*c6e0*/  BSYNC B0 ;  /* 0x0000000000007941 */ /* 0x001fea0003800000 */
.L_x_6933:
[----:B---3--:R0:W1:Y:S01]  /*c6f0*/  LDS R13, [R12.X4+0x2380] ;  /* 0x002380000c0d7984 */ /* 0x0080620000004800 */
[----:B------:R-:W-:Y:S01]  /*c700*/  BSSY B0, `(.L_x_6935) ;  /* 0x0000005000007945 */ /* 0x000fe20003800000 */
[----:B------:R-:W-:-:S02]  /*c710*/  IADD3 R178, R101, 0x540, RZ ;  /* 0x0000054065b27810 */ /* 0x000fc40007ffe0ff */
[----:B------:R-:W-:Y:S01]  /*c720*/  LEA.HI.SX32 R180, R180, R101, 0x1b ;  /* 0x00000065b4b47211 */ /* 0x000fe200078fdaff */
[----:B------:R-:W-:Y:S05]  /*c730*/  @!P0 BRA `(.L_x_6936) ;  /* 0x0000001000008947 */ /* 0x000fea0003800000 */
[----:B-1----:R1:W-:Y:S02]  /*c740*/  RED.E.ADD.F32.FTZ.RN.STRONG.GPU [R2.64+-0xd00], R13 ;  /* 0xfff3000d0200798e */ /* 0x0023e4000c10e7a2 */
.L_x_6936:
[----:B------:R-:W-:Y:S05]  /*c750*/  BSYNC B0 ;  /* 0x0000000000007941 */ /* 0x000fea0003800000 */
.L_x_6935:
[----:B-1----:R1:W3:Y:S01]  /*c760*/  LDS R13, [R180.X4+0x2480] ;  /* 0x00248000b40d7984 */ /* 0x0022e20000004800 */
[----:B------:R-:W-:Y:S01]  /*c770*/  BSSY B0, `(.L_x_6937) ;  /* 0x0000005000007945 */ /* 0x000fe20003800000 */
[----:B0-----:R-:W-:Y:S02]  /*c780*/  IADD3 R12, R101, 0x580, RZ ;  /* 0x00000580650c7810 */ /* 0x001fe40007ffe0ff */
[----:B------:R-:W-:Y:S01]  /*c790*/  LEA.HI.SX32 R178, R178, R101, 0x1b ;  /* 0x00000065b2b27211 */ /* 0x000fe200078fdaff */
[----:B------:R-:W-:Y:S05]  /*c7a0*/  @!P1 BRA `(.L_x_6938) ;  /* 0x0000001000009947 */ /* 0x000fea0003800000 */
[----:B---3--:R0:W-:Y:S02]  /*c7b0*/  RED.E.ADD.F32.FTZ.RN.STRONG.GPU [R2.64+-0xc00], R13 ;  /* 0xfff4000d0200798e */ /* 0x0081e4000c10e7a2 */
.L_x_6938:
[----:B------:R-:W-:Y:S05]  /*c7c0*/  BSYNC B0 ;  /* 0x0000000000007941 */ /* 0x000fea0003800000 */
.L_x_6937:
[----:B0--3--:R0:W3:Y:S01]  /*c7d0*/  LDS R13, [R178.X4+0x2580] ;  /* 0x00258000b20d7984 */ /* 0x0090e20000004800 */
[----:B------:R-:W-:Y:S01]  /*c7e0*/  BSSY B0, `(.L_x_6939) ;  /* 0x0000005000007945 */ /* 0x000fe20003800000 */
[----:B-1----:R-:W-:Y:S02]  /*c7f0*/  IADD3 R180, R101, 0x5c0, RZ ;  /* 0x000005c065b47810 */ /* 0x002fe40007ffe0ff */
[----:B------:R-:W-:Y:S01]  /*c800*/  LEA.HI.SX32 R12, R12, R101, 0x1b ;  /* 0x000000650c0c7211 */ /* 0x000fe200078fdaff */
[----:B------:R-:W-:Y:S05]  /*c810*/  @!P2 BRA `(.L_x_6940) ;  /* 0x000000100000a947 */ /* 0x000fea0003800000 */
[----:B---3--:R1:W-:Y:S02]  /*c820*/  RED.E.ADD.F32.FTZ.RN.STRONG.GPU [R2.64+-0xb00], R13 ;  /* 0xfff5000d0200798e */ /* 0x0083e4000c10e7a2 */
.L_x_6940:
[----:B------:R-:W-:Y:S05]  /*c830*/  BSYNC B0 ;  /* 0x0000000000007941 */ /* 0x000fea0003800000 */
.L_x_6939:
[----:B-1-3--:R1:W3:Y:S01]  /*c840*/  LDS R13, [R12.X4+0x2680] ;  /* 0x002680000c0d7984 */ /* 0x00a2e20000004800 */
[----:B------:R-:W-:Y:S01]  /*c850*/  BSSY B0, `(.L_x_6941) ;  /* 0x0000005000007945 */ /* 0x000fe20003800000 */
[----:B0-----:R-:W-:-:S02]  /*c860*/  IADD3 R178, R101, 0x600, RZ ;  /* 0x0000060065b27810 */ /* 0x001fc40007ffe0ff */
[----:B------:R-:W-:Y:S01]  /*c870*/  LEA.HI.SX32 R180, R180, R101, 0x1b ;  /* 0x00000065b4b47211 */ /* 0x000fe200078fdaff */
[----:B------:R-:W-:Y:S05]  /*c880*/  @!P3 BRA `(.L_x_6942) ;  /* 0x000000100000b947 */ /* 0x000fea0003800000 */
[----:B---3--:R0:W-:Y:S02]  /*c890*/  RED.E.ADD.F32.FTZ.RN.STRONG.GPU [R2.64+-0xa00], R13 ;  /* 0xfff6000d0200798e */ /* 0x0081e4000c10e7a2 */
.L_x_6942:
[----:B------:R-:W-:Y:S05]  /*c8a0*/  BSYNC B0 ;  /* 0x0000000000007941 */ /* 0x000fea0003800000 */
.L_x_6941:
[----:B0--3--:R0:W3:Y:S01]  /*c8b0*/  LDS R13, [R180.X4+0x2780] ;  /* 0x00278000b40d7984 */ /* 0x0090e20000004800 */
[----:B------:R-:W-:Y:S01]  /*c8c0*/  BSSY B0, `(.L_x_6943) ;  /* 0x0000005000007945 */ /* 0x000fe20003800000 */
[----:B-1----:R-:W-:Y:S02]  /*c8d0*/  IADD3 R12, R101, 0x640, RZ ;  /* 0x00000640650c7810 */ /* 0x002fe40007ffe0ff */
[----:B------:R-:W-:Y:S01]  /*c8e0*/  LEA.HI.SX32 R178, R178, R101, 0x1b ;  /* 0x00000065b2b27211 */ /* 0x000fe200078fdaff */
[----:B------:R-:W-:Y:S05]  /*c8f0*/  @!P4 BRA `(.L_x_6944) ;  /* 0x000000100000c947 */ /* 0x000fea0003800000 */
[----:B---3--:R1:W-:Y:S02]  /*c900*/  RED.E.ADD.F32.FTZ.RN.STRONG.GPU [R2.64+-0x900], R13 ;  /* 0xfff7000d0200798e */ /* 0x0083e4000c10e7a2 */
.L_x_6944:
[----:B------:R-:W-:Y:S05]  /*c910*/  BSYNC B0 ;  /* 0x0000000000007941 */ /* 0x000fea0003800000 */
.L_x_6943:
[----:B-1-3--:R1:W3:Y:S01]  /*c920*/  LDS R13, [R178.X4+0x2880] ;  /* 0x00288000b20d7984 */ /* 0x00a2e20000004800 */
[----:B------:R-:W-:Y:S01]  /*c930*/  BSSY B0, `(.L_x_6945) ;  /* 0x0000005000007945 */ /* 0x000fe20003800000 */
[----:B0-----:R-:W-:Y:S02]  /*c940*/  IADD3 R180, R101, 0x680, RZ ;  /* 0x0000068065b47810 */ /* 0x001fe40007ffe0ff */
[----:B------:R-:W-:Y:S01]  /*c950*/  LEA.HI.SX32 R12, R12, R101, 0x1b ;  /* 0x000000650c0c7211 */ /* 0x000fe200078fdaff */
[----:B------:R-:W-:Y:S05]  /*c960*/  @!P5 BRA `(.L_x_6946) ;  /* 0x000000100000d947 */ /* 0x000fea0003800000 */
[----:B---3--:R0:W-:Y:S02]  /*c970*/  RED.E.ADD.F32.FTZ.RN.STRONG.GPU [R2.64+-0x800], R13 ;  /* 0xfff8000d0200798e */ /* 0x0081e4000c10e7a2 */
.L_x_6946:
[----:B------:R-:W-:Y:S05]  /*c980*/  BSYNC B0 ;  /* 0x0000000000007941 */ /* 0x000fea0003800000 */
.L_x_6945:
[----:B0--3--:R0:W3:Y:S01]  /*c990*/  LDS R13, [R12.X4+0x2980] ;  /* 0x002980000c0d7984 */ /* 0x0090e20000004800 */
[----:B------:R-:W-:Y:S01]  /*c9a0*/  ISETP.GE.AND P6, PT, R14, 0x641, PT ;  /* 0x000006410e00780c */ /* 0x000fe20003fc6270 */
[----:B------:R-:W-:Y:S01]  /*c9b0*/  BSSY B0, `(.L_x_6947) ;  /* 0x000000b000007945 */ /* 0x000fe20003800000 */
[----:B-1----:R-:W-:-:S02]  /*c9c0*/  IADD3 R178, R101, 0x6c0, RZ ;  /* 0x000006c065b27810 */ /* 0x002fc40007ffe0ff */
        /* <DEDUP_REMOVED lines=8> */
[----:B0--3--:R0:W-:Y:S02]  /*ca50*/  RED.E.ADD.F32.FTZ.RN.STRONG.GPU [R2.64+-0x700], R13 ;  /* 0xfff9000d0200798e */ /* 0x0091e4000c10e7a2 */
.L_x_6948:
[----:B0-----:R-:W-:Y:S05]  /*ca60*/  BSYNC B0 ;  /* 0x0000000000007941 */ /* 0x001fea0003800000 */
.L_x_6947:
[----:B---3--:R0:W1:Y:S01]  /*ca70*/  LDS R13, [R180.X4+0x2a80] ;  /* 0x002a8000b40d7984 */ /* 0x0080620000004800 */
[----:B------:R-:W-:Y:S01]  /*ca80*/  BSSY B0, `(.L_x_6949) ;  /* 0x0000005000007945 */ /* 0x000fe20003800000 */
[----:B------:R-:W-:Y:S02]  /*ca90*/  IADD3 R12, R101, 0x700, RZ ;  /* 0x00000700650c7810 */ /* 0x000fe40007ffe0ff */
[----:B------:R-:W-:Y:S01]  /*caa0*/  LEA.HI.SX32 R178, R178, R101, 0x1b ;  /* 0x00000065b2b27211 */ /* 0x000fe200078fdaff */
[----:B------:R-:W-:Y:S05]  /*cab0*/  @!P0 BRA `(.L_x_6950) ;  /* 0x0000001000008947 */ /* 0x000fea0003800000 */
[----:B-1----:R1:W-:Y:S02]  /*cac0*/  RED.E.ADD.F32.FTZ.RN.STRONG.GPU [R2.64+-0x600], R13 ;  /* 0xfffa000d0200798e */ /* 0x0023e4000c10e7a2 */
.L_x_6950:
[----:B------:R-:W-:Y:S05]  /*cad0*/  BSYNC B0 ;  /* 0x0000000000007941 */ /* 0x000fea0003800000 */
.L_x_6949:
[----:B-1----:R1:W3:Y:S01]  /*cae0*/  LDS R13, [R178.X4+0x2b80] ;  /* 0x002b8000b20d7984 */ /* 0x0022e20000004800 */
[----:B------:R-:W-:Y:S01]  /*caf0*/  BSSY B0, `(.L_x_6951) ;  /* 0x0000005000007945 */ /* 0x000fe20003800000 */
[----:B------:R-:W-:Y:S02]  /*cb00*/  IADD3 R14, R101, 0x740, RZ ;  /* 0x00000740650e7810 */ /* 0x000fe40007ffe0ff */
[----:B------:R-:W-:Y:S01]  /*cb10*/  LEA.HI.SX32 R12, R12, R101, 0x1b ;  /* 0x000000650c0c7211 */ /* 0x000fe200078fdaff */
[----:B------:R-:W-:Y:S05]  /*cb20*/  @!P1 BRA `(.L_x_6952) ;  /* 0x0000001000009947 */ /* 0x000fea0003800000 */
[----:B---3--:R3:W-:Y:S02]  /*cb30*/  RED.E.ADD.F32.FTZ.RN.STRONG.GPU [R2.64+-0x500], R13 ;  /* 0xfffb000d0200798e */ /* 0x0087e4000c10e7a2 */
.L_x_6952:
[----:B------:R-:W-:Y:S05]  /*cb40*/  BSYNC B0 ;  /* 0x0000000000007941 */ /* 0x000fea0003800000 */
.L_x_6951:
[----:B---3--:R3:W0:Y:S01]  /*cb50*/  LDS R13, [R12.X4+0x2c80] ;  /* 0x002c80000c0d7984 */ /* 0x0086220000004800 */
[----:B------:R-:W-:Y:S01]  /*cb60*/  BSSY B0, `(.L_x_6953) ;  /* 0x0000005000007945 */ /* 0x000fe20003800000 */
[----:B-1----:R-:W-:-:S02]  /*cb70*/  IADD3 R178, R101, 0x780, RZ ;  /* 0x0000078065b27810 */ /* 0x002fc40007ffe0ff */
[----:B------:R-:W-:Y:S01]  /*cb80*/  LEA.HI.SX32 R14, R14, R101, 0x1b ;  /* 0x000000650e0e7211 */ /* 0x000fe200078fdaff */
[----:B------:R-:W-:Y:S05]  /*cb90*/  @!P2 BRA `(.L_x_6954) ;  /* 0x000000100000a947 */ /* 0x000fea0003800000 */
[----:B0-----:R0:W-:Y:S02]  /*cba0*/  RED.E.ADD.F32.FTZ.RN.STRONG.GPU [R2.64+-0x400], R13 ;  /* 0xfffc000d0200798e */ /* 0x0011e4000c10e7a2 */
.L_x_6954:
[----:B------:R-:W-:Y:S05]  /*cbb0*/  BSYNC B0 ;  /* 0x0000000000007941 */ /* 0x000fea0003800000 */
.L_x_6953:
[----:B0-----:R0:W1:Y:S01]  /*cbc0*/  LDS R13, [R14.X4+0x2d80] ;  /* 0x002d80000e0d7984 */ /* 0x0010620000004800 */
[----:B------:R-:W-:Y:S01]  /*cbd0*/  BSSY B0, `(.L_x_6955) ;  /* 0x0000005000007945 */ /* 0x000fe20003800000 */
[----:B---3--:R-:W-:Y:S02]  /*cbe0*/  IADD3 R12, R101, 0x7c0, RZ ;  /* 0x000007c0650c7810 */ /* 0x008fe40007ffe0ff */
[----:B------:R-:W-:Y:S01]  /*cbf0*/  LEA.HI.SX32 R178, R178, R101, 0x1b ;  /* 0x00000065b2b27211 */ /* 0x000fe200078fdaff */
[----:B------:R-:W-:Y:S05]  /*cc00*/  @!P3 BRA `(.L_x_6956) ;  /* 0x000000100000b947 */ /* 0x000fea0003800000 */
[----:B-1----:R1:W-:Y:S02]  /*cc10*/  RED.E.ADD.F32.FTZ.RN.STRONG.GPU [R2.64+-0x300], R13 ;  /* 0xfffd000d0200798e */ /* 0x0023e4000c10e7a2 */
.L_x_6956:
[----:B------:R-:W-:Y:S05]  /*cc20*/  BSYNC B0 ;  /* 0x0000000000007941 */ /* 0x000fea0003800000 */
.L_x_6955:
[----:B-1----:R1:W3:Y:S01]  /*cc30*/  LDS R13, [R178.X4+0x2e80] ;  /* 0x002e8000b20d7984 */ /* 0x0022e20000004800 */
[----:B------:R-:W-:Y:S01]  /*cc40*/  BSSY B0, `(.L_x_6957) ;  /* 0x0000004000007945 */ /* 0x000fe20003800000 */
[----:B------:R-:W-:Y:S01]  /*cc50*/  LEA.HI.SX32 R12, R12, R101, 0x1b ;  /* 0x000000650c0c7211 */ /* 0x000fe200078fdaff */
[----:B------:R-:W-:Y:S05]  /*cc60*/  @!P4 BRA `(.L_x_6958) ;  /* 0x000000100000c947 */ /* 0x000fea0003800000 */
[----:B---3--:R3:W-:Y:S02]  /*cc70*/  RED.E.ADD.F32.FTZ.RN.STRONG.GPU [R2.64+-0x200], R13 ;  /* 0xfffe000d0200798e */ /* 0x0087e4000c10e7a2 */
.L_x_6958:
[----:B------:R-:W-:Y:S05]  /*cc80*/  BSYNC B0 ;  /* 0x0000000000007941 */ /* 0x000fea0003800000 */
.L_x_6957:
[----:B---3--:R3:W0:Y:S01]  /*cc90*/  LDS R13, [R12.X4+0x2f80] ;  /* 0x002f80000c0d7984 */ /* 0x0086220000004800 */
[----:B------:R-:W-:Y:S01]  /*cca0*/  BSSY B0, `(.L_x_6959) ;  /* 0x0000003000007945 */ /* 0x000fe20003800000 */
[----:B------:R-:W-:Y:S05]  /*ccb0*/  @!P5 BRA `(.L_x_6960) ;  /* 0x000000100000d947 */ /* 0x000fea0003800000 */
[----:B0-----:R0:W-:Y:S02]  /*ccc0*/  RED.E.ADD.F32.FTZ.RN.STRONG.GPU [R2.64+-0x100], R13 ;  /* 0xffff000d0200798e */ /* 0x0011e4000c10e7a2 */
.L_x_6960:
[----:B------:R-:W-:Y:S05]  /*ccd0*/  BSYNC B0 ;  /* 0x0000000000007941 */ /* 0x000fea0003800000 */
.L_x_6959:
[----:B0-2---:R-:W0:Y:S01]  /*cce0*/  SHFL.DOWN PT, R2, R176, 0x1, 0x1f ;  /* 0x08201f00b0027f89 */ /* 0x005e2200000e0000 */
[----:B------:R-:W-:Y:S01]  /*ccf0*/  ISETP.GT.AND P0, PT, R102, 0x1e, PT ;  /* 0x0000001e6600780c */ /* 0x000fe20003f04270 */
[----:B------:R-:W-:Y:S01]  /*cd00*/  FMUL.FTZ R122, R193, R122 ;  /* 0x0000007ac17a7220 */ /* 0x000fe20000410000 */
[----:B------:R-:W-:Y:S01]  /*cd10*/  MOV R13, R176 ;  /* 0x000000b0000d7202 */ /* 0x000fe20000000f00 */
[----:B------:R-:W2:Y:S01]  /*cd20*/  SHFL.DOWN PT, R179, R148, 0x1, 0x1f ;  /* 0x08201f0094b37f89 */ /* 0x000ea200000e0000 */
[----:B------:R-:W-:Y:S01]  /*cd30*/  MOV R14, R148 ;  /* 0x00000094000e7202 */ /* 0x000fe20000000f00 */
[----:B------:R-:W-:Y:S01]  /*cd40*/  FFMA.FTZ R131, R168, R131, R122 ;  /* 0x00000083a8837223 */ /* 0x000fe2000001007a */
[----:B----4-:R-:W-:Y:S01]  /*cd50*/  MOV R15, R106 ;  /* 0x0000006a000f7202 */ /* 0x010fe20000000f00 */
[----:B-1----:R-:W1:Y:S01]  /*cd60*/  SHFL.DOWN PT, R178, R106, 0x1, 0x1f ;  /* 0x08201f006ab27f89 */ /* 0x002e6200000e0000 */
[----:B---3--:R-:W-:Y:S01]  /*cd70*/  MOV R12, R17 ;  /* 0x00000011000c7202 */ /* 0x008fe20000000f00 */
[----:B------:R-:W-:Y:S01]  /*cd80*/  FFMA.FTZ R16, R166, R16, R131 ;  /* 0x00000010a6107223 */ /* 0x000fe20000010083 */
[----:B------:R-:W-:Y:S01]  /*cd90*/  ISETP.NE.AND P1, PT, R102, RZ, PT ;  /* 0x000000ff6600720c */ /* 0x000fe20003f25270 */
[----:B------:R-:W3:Y:S01]  /*cda0*/  SHFL.DOWN PT, R3, R17, 0x1, 0x1f ;  /* 0x08201f0011037f89 */ /* 0x000ee200000e0000 */
        /* <DEDUP_REMOVED lines=139> */
.L_x_6962:
[----:B0-----:R-:W-:Y:S05]  /*d660*/  BSYNC B0 ;  /* 0x0000000000007941 */ /* 0x001fea0003800000 */
.L_x_6961:
        /* <DEDUP_REMOVED lines=8> */
.L_x_6862:
        /* <DEDUP_REMOVED lines=10> */
[----:B------:R-:W-:Y:S01]  /*d790*/  UIMAD UR7, UR38, UR32, URZ ;  /* 0x00000020260772a4 */ /* 0x000fe2000f8e023f */
[----:B------:R-:W-:Y:S01]  /*d7a0*/  F2FP.BF16.PACK_AB R34, R34, R37 ;  /* 0x000000252222723e */ /* 0x000fe200000010ff */
[----:B------:R-:W-:Y:S01]  /*d7b0*/  UIMAD.WIDE.U32 UR8, UR31, UR32, UR18 ;  /* 0x000000201f0872a5 */ /* 0x000fe2000f8e0012 */
[----:B------:R-:W-:Y:S01]  /*d7c0*/  F2FP.BF16.PACK_AB R33, R36, R39 ;  /* 0x000000272421723e */ /* 0x000fe200000010ff */
[----:B------:R-:W-:Y:S01]  /*d7d0*/  UIMAD UR7, UR31, UR33, UR7 ;  /* 0x000000211f0772a4 */ /* 0x000fe2000f8e0207 */
[----:B------:R-:W-:Y:S01]  /*d7e0*/  F2FP.BF16.PACK_AB R32, R38, R41 ;  /* 0x000000292620723e */ /* 0x000fe200000010ff */
        /* <DEDUP_REMOVED lines=23> */
[----:B------:R-:W1:Y:S04]  /*d960*/  LDS.128 R4, [R98.X16+0x10] ;  /* 0x0000100062047984 */ /* 0x000e68000000cc00 */
[----:B------:R-:W-:Y:S06]  /*d970*/  BAR.SYNC.DEFER_BLOCKING 0x0 ;  /* 0x0000000000007b1d */ /* 0x000fec0000010000 */
[----:B------:R-:W-:Y:S01]  /*d980*/  STS.128 [R72.X16+0x10], R32 ;  /* 0x0000102048007388 */ /* 0x000fe2000000cc00 */
[----:B0-----:R-:W-:-:S02]  /*d990*/  PRMT R2, RZ, 0x5410, R8 ;  /* 0x00005410ff027816 */ /* 0x001fc40000000008 */
        /* <DEDUP_REMOVED lines=25> */
[----:B------:R-:W-:Y:S02]  /*db30*/  FSETP.GTU.FTZ.AND P6, PT, R14, 20, PT ;  /* 0x41a000000e00780b */ /* 0x000fe40003fdc000 */
[----:B------:R-:W-:Y:S01]  /*db40*/  FSETP.GTU.FTZ.AND P5, PT, R10, 20, PT ;  /* 0x41a000000a00780b */ /* 0x000fe20003fbc000 */
[----:B0-----:R-:W-:-:S04]  /*db50*/  @!P0 FADD.FTZ R9, R9, 1 ;  /* 0x3f80000009098421 */ /* 0x001fc80000010000 */
[----:B------:R0:W4:Y:S06]  /*db60*/  @!P3 MUFU.RCP R8, R2 ;  /* 0x000000020008b308 */ /* 0x00012c0000001000 */
[----:B--2---:R-:W-:Y:S02]  /*db70*/  @!P6 FMUL.FTZ R3, R14, -1.4426950216293334961 ;  /* 0xbfb8aa3b0e03e820 */ /* 0x004fe40000410000 */
[----:B---3--:R-:W-:Y:S01]  /*db80*/  @!P1 FMUL.FTZ R50, R50, R13 ;  /* 0x0000000d32329220 */ /* 0x008fe20000410000 */
[--C-:B0-----:R-:W-:Y:S01]  /*db90*/  PRMT R2, RZ, 0x5410, R11.reuse ;  /* 0x00005410ff027816 */ /* 0x101fe2000000000b */
[----:B------:R-:W0:Y:S01]  /*dba0*/  @!P2 MUFU.EX2 R12, R12 ;  /* 0x0000000c000ca308 */ /* 0x000e220000000800 */
[----:B------:R-:W-:-:S03]  /*dbb0*/  PRMT R11, RZ, 0x7610, R11 ;  /* 0x00007610ff0b7816 */ /* 0x000fc6000000000b */
[----:B------:R-:W-:Y:S02]  /*dbc0*/  FADD.FTZ R15, R2, UR5 ;  /* 0x00000005020f7e21 */ /* 0x000fe40008010000 */
[----:B------:R-:W-:Y:S02]  /*dbd0*/  FADD.FTZ R11, R11, UR5 ;  /* 0x000000050b0b7e21 */ /* 0x000fe40008010000 */
[----:B----4-:R-:W-:Y:S01]  /*dbe0*/  @!P3 FMUL.FTZ R53, R53, R8 ;  /* 0x000000083535b220 */ /* 0x010fe20000410000 */
[----:B------:R-:W-:Y:S01]  /*dbf0*/  FSETP.GTU.FTZ.AND P4, PT, R15, 20, PT ;  /* 0x41a000000f00780b */ /* 0x000fe20003f9c000 */
[----:B------:R-:W-:Y:S01]  /*dc00*/  @!P5 FMUL.FTZ R2, R10, -1.4426950216293334961 ;  /* 0xbfb8aa3b0a02d820 */ /* 0x000fe20000410000 */
[----:B------:R-:W-:Y:S01]  /*dc10*/  FSETP.GTU.FTZ.AND P3, PT, R11, 20, PT ;  /* 0x41a000000b00780b */ /* 0x000fe20003f7c000 */
[----:B------:R-:W2:Y:S01]  /*dc20*/  @!P0 MUFU.RCP R9, R9 ;  /* 0x0000000900098308 */ /* 0x000ea20000001000 */
[--C-:B-1----:R-:W-:Y:S02]  /*dc30*/  PRMT R8, RZ, 0x5410, R4.reuse ;  /* 0x00005410ff087816 */ /* 0x102fe40000000004 */
[----:B------:R-:W-:Y:S01]  /*dc40*/  PRMT R4, RZ, 0x7610, R4 ;  /* 0x00007610ff047816 */ /* 0x000fe20000000004 */
[----:B0-----:R-:W-:-:S02]  /*dc50*/  @!P2 FADD.FTZ R12, R12, 1 ;  /* 0x3f8000000c0ca421 */ /* 0x001fc40000010000 */
[----:B------:R-:W-:Y:S02]  /*dc60*/  FADD.FTZ R10, R8, UR5 ;  /* 0x00000005080a7e21 */ /* 0x000fe40008010000 */
[----:B------:R-:W-:Y:S01]  /*dc70*/  FADD.FTZ R13, R4, UR5 ;  /* 0x00000005040d7e21 */ /* 0x000fe20008010000 */
[----:B------:R-:W0:Y:S01]  /*dc80*/  @!P5 MUFU.EX2 R2, R2 ;  /* 0x000000020002d308 */ /* 0x000e220000000800 */
[----:B------:R-:W-:Y:S01]  /*dc90*/  @!P4 FMUL.FTZ R4, R15, -1.4426950216293334961 ;  /* 0xbfb8aa3b0f04c820 */ /* 0x000fe20000410000 */
[----:B------:R-:W-:Y:S01]  /*dca0*/  FSETP.GTU.FTZ.AND P1, PT, R10, 20, PT ;  /* 0x41a000000a00780b */ /* 0x000fe20003f3c000 */
[----:B------:R-:W-:Y:S01]  /*dcb0*/  @!P3 FMUL.FTZ R8, R11, -1.4426950216293334961 ;  /* 0xbfb8aa3b0b08b820 */ /* 0x000fe20000410000 */
[----:B------:R-:W-:Y:S01]  /*dcc0*/  F2FP.BF16.PACK_AB R15, R40, R43 ;  /* 0x0000002b280f723e */ /* 0x000fe200000010ff */
[----:B--2---:R-:W-:-:S03]  /*dcd0*/  @!P0 FMUL.FTZ R52, R52, R9 ;  /* 0x0000000934348220 */ /* 0x004fc60000410000 */
[----:B------:R-:W1:Y:S01]  /*dce0*/  @!P4 MUFU.EX2 R4, R4 ;  /* 0x000000040004c308 */ /* 0x000e620000000800 */
[----:B------:R-:W-:-:S06]  /*dcf0*/  FSETP.GTU.FTZ.AND P0, PT, R13, 20, PT ;  /* 0x41a000000d00780b */ /* 0x000fcc0003f1c000 */
[----:B------:R-:W-:Y:S01]  /*dd00*/  @!P1 FMUL.FTZ R9, R10, -1.4426950216293334961 ;  /* 0xbfb8aa3b0a099820 */ /* 0x000fe20000410000 */
[----:B------:R-:W2:Y:S01]  /*dd10*/  @!P3 MUFU.EX2 R8, R8 ;  /* 0x000000080008b308 */ /* 0x000ea20000000800 */
[----:B0-----:R-:W-:-:S05]  /*dd20*/  @!P5 FADD.FTZ R2, R2, 1 ;  /* 0x3f8000000202d421 */ /* 0x001fca0000010000 */
[----:B------:R-:W-:Y:S02]  /*dd30*/  @!P0 FMUL.FTZ R10, R13, -1.4426950216293334961 ;  /* 0xbfb8aa3b0d0a8820 */ /* 0x000fe40000410000 */
[----:B------:R-:W0:Y:S01]  /*dd40*/  @!P6 MUFU.EX2 R3, R3 ;  /* 0x000000030003e308 */ /* 0x000e220000000800 */
[----:B-1----:R-:W-:-:S07]  /*dd50*/  @!P4 FADD.FTZ R4, R4, 1 ;  /* 0x3f8000000404c421 */ /* 0x002fce0000010000 */
[----:B------:R-:W1:Y:S01]  /*dd60*/  @!P2 MUFU.RCP R12, R12 ;  /* 0x0000000c000ca308 */ /* 0x000e620000001000 */
[----:B--2---:R-:W-:-:S07]  /*dd70*/  @!P3 FADD.FTZ R8, R8, 1 ;  /* 0x3f8000000808b421 */ /* 0x004fce0000010000 */
[----:B------:R-:W2:Y:S01]  /*dd80*/  @!P1 MUFU.EX2 R9, R9 ;  /* 0x0000000900099308 */ /* 0x000ea20000000800 */
[----:B0-----:R-:W-:-:S07]  /*dd90*/  @!P6 FADD.FTZ R3, R3, 1 ;  /* 0x3f8000000303e421 */ /* 0x001fce0000010000 */
[----:B------:R0:W-:Y:S01]  /*dda0*/  @!P5 MUFU.RCP R14, R2 ;  /* 0x00000002000ed308 */ /* 0x0001e20000001000 */
[----:B-1----:R-:W-:-:S07]  /*ddb0*/  @!P2 FMUL.FTZ R55, R55, R12 ;  /* 0x0000000c3737a220 */ /* 0x002fce0000410000 */
[----:B------:R1:W3:Y:S01]  /*ddc0*/  @!P4 MUFU.RCP R11, R4 ;  /* 0x00000004000bc308 */ /* 0x0002e20000001000 */
[--C-:B0-----:R-:W-:Y:S01]  /*ddd0*/  PRMT R2, RZ, 0x5410, R5.reuse ;  /* 0x00005410ff027816 */ /* 0x101fe20000000005 */
[----:B--2---:R-:W-:Y:S01]  /*dde0*/  @!P1 FADD.FTZ R9, R9, 1 ;  /* 0x3f80000009099421 */ /* 0x004fe20000010000 */
[----:B------:R-:W-:-:S03]  /*ddf0*/  PRMT R5, RZ, 0x7610, R5 ;  /* 0x00007610ff057816 */ /* 0x000fc60000000005 */
[----:B------:R-:W-:Y:S01]  /*de00*/  FADD.FTZ R13, R2, UR5 ;  /* 0x00000005020d7e21 */ /* 0x000fe20008010000 */
[--C-:B------:R-:W-:Y:S01]  /*de10*/  PRMT R2, RZ, 0x5410, R6.reuse ;  /* 0x00005410ff027816 */ /* 0x100fe20000000006 */
[----:B------:R-:W0:Y:S01]  /*de20*/  @!P3 MUFU.RCP R8, R8 ;  /* 0x000000080008b308 */ /* 0x000e220000001000 */
[----:B------:R-:W-:Y:S01]  /*de30*/  PRMT R6, RZ, 0x7610, R6 ;  /* 0x00007610ff067816 */ /* 0x000fe20000000006 */
[----:B------:R-:W-:Y:S01]  /*de40*/  FADD.FTZ R5, R5, UR5 ;  /* 0x0000000505057e21 */ /* 0x000fe20008010000 */
[--C-:B-1----:R-:W-:Y:S01]  /*de50*/  PRMT R4, RZ, 0x5410, R7.reuse ;  /* 0x00005410ff047816 */ /* 0x102fe20000000007 */
[----:B------:R-:W-:Y:S01]  /*de60*/  FADD.FTZ R12, R2, UR5 ;  /* 0x00000005020c7e21 */ /* 0x000fe20008010000 */
[----:B------:R-:W-:Y:S01]  /*de70*/  FSETP.GTU.FTZ.AND P2, PT, R13, 20, PT ;  /* 0x41a000000d00780b */ /* 0x000fe20003f5c000 */
[----:B------:R-:W-:Y:S01]  /*de80*/  FADD.FTZ R6, R6, UR5 ;  /* 0x0000000506067e21 */ /* 0x000fe20008010000 */
[----:B------:R-:W-:Y:S01]  /*de90*/  PRMT R7, RZ, 0x7610, R7 ;  /* 0x00007610ff077816 */ /* 0x000fe20000000007 */
[----:B------:R-:W1:Y:S01]  /*dea0*/  @!P6 MUFU.RCP R3, R3 ;  /* 0x000000030003e308 */ /* 0x000e620000001000 */
[----:B---3--:R-:W-:Y:S01]  /*deb0*/  @!P4 FMUL.FTZ R56, R56, R11 ;  /* 0x0000000b3838c220 */ /* 0x008fe20000410000 */
[----:B------:R-:W-:Y:S01]  /*dec0*/  FSETP.GTU.FTZ.AND P4, PT, R12, 20, PT ;  /* 0x41a000000c00780b */ /* 0x000fe20003f9c000 */
[----:B------:R-:W-:Y:S01]  /*ded0*/  @!P5 FMUL.FTZ R57, R57, R14 ;  /* 0x0000000e3939d220 */ /* 0x000fe20000410000 */
[----:B------:R-:W-:Y:S01]  /*dee0*/  FSETP.GTU.FTZ.AND P5, PT, R6, 20, PT ;  /* 0x41a000000600780b */ /* 0x000fe20003fbc000 */
[----:B------:R-:W-:Y:S01]  /*def0*/  FADD.FTZ R7, R7, UR5 ;  /* 0x0000000507077e21 */ /* 0x000fe20008010000 */
[----:B------:R-:W-:-:S02]  /*df00*/  F2FP.BF16.PACK_AB R14, R42, R45 ;  /* 0x0000002d2a0e723e */ /* 0x000fc400000010ff */
[----:B------:R-:W2:Y:S01]  /*df10*/  @!P0 MUFU.EX2 R10, R10 ;  /* 0x0000000a000a8308 */ /* 0x000ea20000000800 */
[----:B0-----:R-:W-:Y:S02]  /*df20*/  @!P3 FMUL.FTZ R59, R59, R8 ;  /* 0x000000083b3bb220 */ /* 0x001fe40000410000 */
[----:B------:R-:W-:Y:S02]  /*df30*/  FADD.FTZ R8, R4, UR5 ;  /* 0x0000000504087e21 */ /* 0x000fe40008010000 */
[----:B------:R-:W-:Y:S01]  /*df40*/  @!P2 FMUL.FTZ R2, R13, -1.4426950216293334961 ;  /* 0xbfb8aa3b0d02a820 */ /* 0x000fe20000410000 */
[----:B------:R-:W-:Y:S01]  /*df50*/  F2FP.BF16.PACK_AB R13, R44, R47 ;  /* 0x0000002f2c0d723e */ /* 0x000fe200000010ff */
[----:B------:R-:W-:Y:S01]  /*df60*/  @!P4 FMUL.FTZ R4, R12, -1.4426950216293334961 ;  /* 0xbfb8aa3b0c04c820 */ /* 0x000fe20000410000 */
[----:B------:R-:W0:Y:S01]  /*df70*/  @!P1 MUFU.RCP R9, R9 ;  /* 0x0000000900099308 */ /* 0x000e220000001000 */
[----:B-1----:R-:W-:Y:S01]  /*df80*/  @!P6 FMUL.FTZ R54, R54, R3 ;  /* 0x000000033636e220 */ /* 0x002fe20000410000 */
[----:B------:R-:W-:-:S02]  /*df90*/  FSETP.GTU.FTZ.AND P6, PT, R5, 20, PT ;  /* 0x41a000000500780b */ /* 0x000fc40003fdc000 */
[----:B------:R-:W-:Y:S02]  /*dfa0*/  FSETP.GTU.FTZ.AND P3, PT, R8, 20, PT ;  /* 0x41a000000800780b */ /* 0x000fe40003f7c000 */
[----:B------:R-:W-:Y:S01]  /*dfb0*/  F2FP.BF16.PACK_AB R12, R46, R49 ;  /* 0x000000312e0c723e */ /* 0x000fe200000010ff */
[----:B--2---:R-:W-:Y:S01]  /*dfc0*/  @!P0 FADD.FTZ R10, R10, 1 ;  /* 0x3f8000000a0a8421 */ /* 0x004fe20000010000 */
[----:B------:R-:W1:Y:S03]  /*dfd0*/  @!P2 MUFU.EX2 R2, R2 ;  /* 0x000000020002a308 */ /* 0x000e660000000800 */
[----:B------:R-:W-:Y:S01]  /*dfe0*/  STS.128 [R72.X16], R12 ;  /* 0x0000000c48007388 */ /* 0x000fe2000000cc00 */
[----:B------:R-:W-:-:S06]  /*dff0*/  NOP ;  /* 0x0000000000007918 */ /* 0x000fcc0000000000 */
[----:B------:R-:W-:Y:S01]  /*e000*/  @!P6 FMUL.FTZ R3, R5, -1.4426950216293334961 ;  /* 0xbfb8aa3b0503e820 */ /* 0x000fe20000410000 */
[----:B------:R2:W3:Y:S01]  /*e010*/  @!P0 MUFU.RCP R16, R10 ;  /* 0x0000000a00108308 */ /* 0x0004e20000001000 */
[----:B0-----:R-:W-:Y:S01]  /*e020*/  @!P1 FMUL.FTZ R58, R58, R9 ;  /* 0x000000093a3a9220 */ /* 0x001fe20000410000 */
[C---:B------:R-:W-:Y:S01]  /*e030*/  FSETP.GTU.FTZ.AND P1, PT, R7.reuse, 20, PT ;  /* 0x41a000000700780b */ /* 0x040fe20003f3c000 */
[----:B------:R-:W-:Y:S01]  /*e040*/  @!P5 FMUL.FTZ R5, R6, -1.4426950216293334961 ;  /* 0xbfb8aa3b0605d820 */ /* 0x000fe20000410000 */
[----:B------:R-:W-:Y:S01]  /*e050*/  LDS.128 R12, [R99.X16+0x200] ;  /* 0x00020000630c7984 */ /* 0x000fe2000000cc00 */
[----:B------:R-:W-:Y:S02]  /*e060*/  @!P3 FMUL.FTZ R6, R8, -1.4426950216293334961 ;  /* 0xbfb8aa3b0806b820 */ /* 0x000fe40000410000 */
[----:B-1----:R-:W-:Y:S01]  /*e070*/  @!P2 FADD.FTZ R2, R2, 1 ;  /* 0x3f8000000202a421 */ /* 0x002fe20000010000 */
[----:B------:R-:W0:Y:S01]  /*e080*/  @!P6 MUFU.EX2 R3, R3 ;  /* 0x000000030003e308 */ /* 0x000e220000000800 */
[----:B--2---:R-:W1:Y:S06]  /*e090*/  LDS.128 R8, [R99.X16] ;  /* 0x0000000063087984 */ /* 0x004e6c000000cc00 */
[----:B------:R-:W-:Y:S01]  /*e0a0*/  @!P1 FMUL.FTZ R7, R7, -1.4426950216293334961 ;  /* 0xbfb8aa3b07079820 */ /* 0x000fe20000410000 */
[----:B------:R-:W2:Y:S01]  /*e0b0*/  @!P3 MUFU.EX2 R6, R6 ;  /* 0x000000060006b308 */ /* 0x000ea20000000800 */
[----:B---3--:R-:W-:-:S05]  /*e0c0*/  @!P0 FMUL.FTZ R61, R61, R16 ;  /* 0x000000103d3d8220 */ /* 0x008fca0000410000 */
[----:B------:R-:W-:Y:S02]  /*e0d0*/  F2FP.BF16.PACK_AB R16, R61, R58 ;  /* 0x0000003a3d10723e */ /* 0x000fe400000010ff */
[----:B------:R-:W3:Y:S01]  /*e0e0*/  @!P1 MUFU.EX2 R7, R7 ;  /* 0x0000000700079308 */ /* 0x000ee20000000800 */
[----:B0-----:R-:W-:-:S07]  /*e0f0*/  @!P6 FADD.FTZ R3, R3, 1 ;  /* 0x3f8000000303e421 */ /* 0x001fce0000010000 */
[----:B------:R-:W0:Y:S01]  /*e100*/  @!P4 MUFU.EX2 R4, R4 ;  /* 0x000000040004c308 */ /* 0x000e220000000800 */
[----:B--2---:R-:W-:-:S07]  /*e110*/  @!P3 FADD.FTZ R6, R6, 1 ;  /* 0x3f8000000606b421 */ /* 0x004fce0000010000 */
[----:B------:R-:W2:Y:S01]  /*e120*/  @!P5 MUFU.EX2 R5, R5 ;  /* 0x000000050005d308 */ /* 0x000ea20000000800 */
[----:B---3--:R-:W-:-:S07]  /*e130*/  @!P1 FADD.FTZ R7, R7, 1 ;  /* 0x3f80000007079421 */ /* 0x008fce0000010000 */
[----:B------:R3:W4:Y:S01]  /*e140*/  @!P2 MUFU.RCP R17, R2 ;  /* 0x000000020011a308 */ /* 0x0007220000001000 */
[----:B0-----:R-:W-:-:S07]  /*e150*/  @!P4 FADD.FTZ R4, R4, 1 ;  /* 0x3f8000000404c421 */ /* 0x001fce0000010000 */
[----:B------:R0:W5:Y:S01]  /*e160*/  @!P6 MUFU.RCP R0, R3 ;  /* 0x000000030000e308 */ /* 0x0001620000001000 */
[----:B---3--:R-:W-:Y:S01]  /*e170*/  MOV R2, UR7 ;  /* 0x0000000700027c02 */ /* 0x008fe20008000f00 */
[----:B--2---:R-:W-:-:S06]  /*e180*/  @!P5 FADD.FTZ R5, R5, 1 ;  /* 0x3f8000000505d421 */ /* 0x004fcc0000010000 */
[----:B------:R2:W3:Y:S01]  /*e190*/  @!P4 MUFU.RCP R19, R4 ;  /* 0x000000040013c308 */ /* 0x0004e20000001000 */
[----:B0-----:R-:W-:Y:S01]  /*e1a0*/  MOV R3, UR8 ;  /* 0x0000000800037c02 */ /* 0x001fe20008000f00 */
[----:B----4-:R-:W-:Y:S01]  /*e1b0*/  @!P2 FMUL.FTZ R60, R60, R17 ;  /* 0x000000113c3ca220 */ /* 0x010fe20000410000 */
[----:B------:R-:W-:Y:S02]  /*e1c0*/  ULDC.64 UR8, c[0x0][0x2f8] ;  /* 0x0000be0000087ab9 */ /* 0x000fe40000000a00 */
[----:B------:R-:W-:Y:S01]  /*e1d0*/  UIMAD UR7, UR38, UR8, URZ ;  /* 0x00000008260772a4 */ /* 0x000fe2000f8e023f */
[----:B------:R-:W-:Y:S01]  /*e1e0*/  IMAD.WIDE R2, R21, 0x10, R2 ;  /* 0x0000001015027825 */ /* 0x000fe200078e0202 */
[----:B------:R-:W-:Y:S01]  /*e1f0*/  UIMAD.WIDE.U32 UR18, UR31, UR8, UR18 ;  /* 0x000000081f1272a5 */ /* 0x000fe2000f8e0012 */
[----:B------:R0:W4:Y:S01]  /*e200*/  @!P5 MUFU.RCP R18, R5 ;  /* 0x000000050012d308 */ /* 0x0001220000001000 */
[----:B--2---:R-:W-:Y:S01]  /*e210*/  F2FP.BF16.PACK_AB R4, R53, R50 ;  /* 0x000000323504723e */ /* 0x004fe200000010ff */
[----:B-----5:R-:W-:Y:S01]  /*e220*/  @!P6 FMUL.FTZ R63, R63, R0 ;  /* 0x000000003f3fe220 */ /* 0x020fe20000410000 */
[----:B-1----:R-:W-:Y:S01]  /*e230*/  STG.E.128 [R2.64], R8 ;  /* 0x0000000802007986 */ /* 0x002fe2000c101d22 */
[----:B------:R-:W-:Y:S01]  /*e240*/  FADD.FTZ R0, R50, R103 ;  /* 0x0000006732007221 */ /* 0x000fe20000010000 */
[----:B------:R-:W-:-:S02]  /*e250*/  UIMAD UR7, UR31, UR9, UR7 ;  /* 0x000000091f0772a4 */ /* 0x000fc4000f8e0207 */
[----:B------:R1:W-:Y:S01]  /*e260*/  STG.E.128 [R2.64+0x200], R12 ;  /* 0x0002000c02007986 */ /* 0x0003e2000c101d22 */
[----:B------:R-:W2:Y:S01]  /*e270*/  @!P3 MUFU.RCP R6, R6 ;  /* 0x000000060006b308 */ /* 0x000ea20000001000 */
[----:B---3--:R-:W-:Y:S01]  /*e280*/  @!P4 FMUL.FTZ R62, R62, R19 ;  /* 0x000000133e3ec220 */ /* 0x008fe20000410000 */
[----:B0-----:R-:W-:Y:S01]  /*e290*/  F2FP.BF16.PACK_AB R5, R55, R52 ;  /* 0x000000343705723e */ /* 0x001fe200000010ff */
[----:B------:R-:W-:Y:S01]  /*e2a0*/  BAR.SYNC.DEFER_BLOCKING 0x0 ;  /* 0x0000000000007b1d */ /* 0x000fe20000010000 */
[----:B------:R-:W-:Y:S01]  /*e2b0*/  F2FP.BF16.PACK_AB R17, R63, R60 ;  /* 0x0000003c3f11723e */ /* 0x000fe200000010ff */
[----:B------:R-:W-:Y:S01]  /*e2c0*/  FADD.FTZ R53, R0, R53 ;  /* 0x0000003500357221 */ /* 0x000fe20000010000 */
[----:B------:R-:W-:Y:S01]  /*e2d0*/  UIADD3 UR9, UR19, UR7, URZ ;  /* 0x0000000713097290 */ /* 0x000fe2000fffe03f */
[----:B----4-:R-:W-:Y:S02]  /*e2e0*/  @!P5 FMUL.FTZ R65, R65, R18 ;  /* 0x000000124141d220 */ /* 0x010fe40000410000 */
[----:B------:R-:W0:Y:S01]  /*e2f0*/  @!P1 MUFU.RCP R7, R7 ;  /* 0x0000000700079308 */ /* 0x000e220000001000 */
[----:B------:R-:W-:Y:S01]  /*e300*/  FADD.FTZ R52, R53, R52 ;  /* 0x0000003435347221 */ /* 0x000fe20000010000 */
[----:B------:R-:W-:Y:S01]  /*e310*/  UIMAD UR7, UR21, UR32, URZ ;  /* 0x00000020150772a4 */ /* 0x000fe2000f8e023f */
[----:B------:R-:W-:-:S02]  /*e320*/  F2FP.BF16.PACK_AB R18, R65, R62 ;  /* 0x0000003e4112723e */ /* 0x000fc400000010ff */
[----:B------:R-:W-:Y:S01]  /*e330*/  FADD.FTZ R55, R52, R55 ;  /* 0x0000003734377221 */ /* 0x000fe20000010000 */
[----:B------:R-:W-:Y:S01]  /*e340*/  UMOV UR8, UR18 ;  /* 0x0000001200087c82 */ /* 0x000fe20008000000 */
[----:B--2---:R-:W-:Y:S01]  /*e350*/  @!P3 FMUL.FTZ R51, R51, R6 ;  /* 0x000000063333b220 */ /* 0x004fe20000410000 */
[----:B------:R-:W-:Y:S01]  /*e360*/  F2FP.BF16.PACK_AB R6, R57, R54 ;  /* 0x000000363906723e */ /* 0x000fe200000010ff */
[----:B------:R-:W-:Y:S01]  /*e370*/  UIMAD UR7, UR20, UR33, UR7 ;  /* 0x00000021140772a4 */ /* 0x000fe2000f8e0207 */
[----:B------:R-:W-:Y:S01]  /*e380*/  FADD.FTZ R54, R55, R54 ;  /* 0x0000003637367221 */ /* 0x000fe20000010000 */
[----:B------:R-:W-:Y:S02]  /*e390*/  UIMAD.WIDE.U32 UR8, UR20, UR32, UR8 ;  /* 0x00000020140872a5 */ /* 0x000fe4000f8e0008 */
[----:B------:R-:W-:Y:S01]  /*e3a0*/  ULDC.64 UR18, c[0x0][0x340] ;  /* 0x0000d00000127ab9 */ /* 0x000fe20000000a00 */
[----:B------:R-:W-:Y:S01]  /*e3b0*/  FADD.FTZ R57, R54, R57 ;  /* 0x0000003936397221 */ /* 0x000fe20000010000 */
[----:B------:R-:W-:Y:S01]  /*e3c0*/  UIADD3 UR9, UR9, UR7, URZ ;  /* 0x0000000709097290 */ /* 0x000fe2000fffe03f */
[----:B0-----:R-:W-:Y:S01]  /*e3d0*/  @!P1 FMUL.FTZ R48, R48, R7 ;  /* 0x0000000730309220 */ /* 0x001fe20000410000 */
[----:B------:R-:W-:Y:S01]  /*e3e0*/  F2FP.BF16.PACK_AB R7, R59, R56 ;  /* 0x000000383b07723e */ /* 0x000fe200000010ff */
[----:B------:R-:W-:Y:S01]  /*e3f0*/  ULEA UR7, UP0, UR8, UR18, 0x1 ;  /* 0x0000001208077291 */ /* 0x000fe2000f80083f */
[----:B------:R-:W-:-:S02]  /*e400*/  FADD.FTZ R56, R57, R56 ;  /* 0x0000003839387221 */ /* 0x000fc40000010000 */
[----:B------:R-:W-:Y:S01]  /*e410*/  F2FP.BF16.PACK_AB R19, R48, R51 ;  /* 0x000000333013723e */ /* 0x000fe200000010ff */
[----:B------:R-:W-:Y:S01]  /*e420*/  STS.128 [R72.X16], R4 ;  /* 0x0000000448007388 */ /* 0x000fe2000000cc00 */
[----:B------:R-:W-:Y:S01]  /*e430*/  ULEA.HI.X UR8, UR8, UR19, UR9, 0x1, UP0 ;  /* 0x0000001308087291 */ /* 0x000fe200080f0c09 */
[----:B------:R-:W-:Y:S01]  /*e440*/  FADD.FTZ R59, R56, R59 ;  /* 0x0000003b383b7221 */ /* 0x000fe20000010000 */
[----:B-1----:R-:W-:Y:S01]  /*e450*/  MOV R2, UR7 ;  /* 0x0000000700027c02 */ /* 0x002fe20008000f00 */
[----:B------:R-:W-:Y:S01]  /*e460*/  STS.128 [R72.X16+0x10], R16 ;  /* 0x0000101048007388 */ /* 0x000fe2000000cc00 */
[----:B------:R-:W-:-:S06]  /*e470*/  NOP ;  /* 0x0000000000007918 */ /* 0x000fcc0000000000 */
[----:B------:R-:W0:Y:S01]  /*e480*/  LDS.128 R8, [R99.X16] ;  /* 0x0000000063087984 */ /* 0x000e22000000cc00 */
[----:B------:R-:W-:Y:S01]  /*e490*/  MOV R3, UR8 ;  /* 0x0000000800037c02 */ /* 0x000fe20008000f00 */
[----:B------:R-:W-:Y:S01]  /*e4a0*/  FADD.FTZ R58, R59, R58 ;  /* 0x0000003a3b3a7221 */ /* 0x000fe20000010000 */
[----:B------:R-:W-:Y:S01]  /*e4b0*/  UISETP.GT.AND UP0, UPT, UR29, 0x1, UPT ;  /* 0x000000011d00788c */ /* 0x000fe2000bf04270 */
[----:B------:R-:W1:Y:S02]  /*e4c0*/  LDS.128 R12, [R99.X16+0x200] ;  /* 0x00020000630c7984 */ /* 0x000e64000000cc00 */
[----:B------:R-:W-:-:S03]  /*e4d0*/  IMAD.WIDE R2, R21, 0x10, R2 ;  /* 0x0000001015027825 */ /* 0x000fc600078e0202 */
[----:B------:R-:W-:Y:S01]  /*e4e0*/  PLOP3.LUT P0, PT, PT, PT, UP0, 0x80, 0x0 ;  /* 0x000000000000781c */ /* 0x000fe20003f0f008 */
        /* <DEDUP_REMOVED lines=11> */
.L_x_6828:
[----:B------:R-:W-:Y:S02]  /*e5a0*/  ISETP.NE.U32.AND P0, PT, RZ, c[0x0][0x328], PT ;  /* 0x0000ca00ff007a0c */ /* 0x000fe40003f05070 */
[----:B------:R-:W-:Y:S02]  /*e5b0*/  ISETP.NE.U32.AND P2, PT, RZ, c[0x0][0x348], PT ;  /* 0x0000d200ff007a0c */ /* 0x000fe40003f45070 */
[----:B------:R-:W-:-:S02]  /*e5c0*/  ISETP.NE.AND.EX P1, PT, RZ, c[0x0][0x32c], PT, P0 ;  /* 0x0000cb00ff007a0c */ /* 0x000fc40003f25300 */
        /* <DEDUP_REMOVED lines=28> */
.L_x_6966:
[----:B------:R-:W-:Y:S05]  /*e790*/  BSYNC B0 ;  /* 0x0000000000007941 */ /* 0x000fea0003800000 */
.L_x_6965:
        /* <DEDUP_REMOVED lines=30> */
.L_x_6968:
[----:B------:R-:W3:Y:S02]  /*e980*/  S2R R11, SR_TID.X ;  /* 0x00000000000b7919 */ /* 0x000ee40000002100 */
.L_x_6969:
[----:B------:R-:W-:Y:S05]  /*e990*/  BSYNC B0 ;  /* 0x0000000000007941 */ /* 0x000fea0003800000 */
.L_x_6967:
        /* <DEDUP_REMOVED lines=12> */
.L_x_6970:
        /* <DEDUP_REMOVED lines=32> */
.L_x_6867:
[----:B------:R-:W-:Y:S01]  /*ec60*/  HFMA2.MMA R214, -RZ, RZ, 0, 5.9604644775390625e-08 ;  /* 0x00000001ffd67435 */ /* 0x000fe200000001ff */
[----:B------:R-:W-:-:S02]  /*ec70*/  MOV R211, R18 ;  /* 0x0000001200d37202 */ /* 0x000fc40000000f00 */
[----:B------:R-:W-:Y:S02]  /*ec80*/  MOV R21, RZ ;  /* 0x000000ff00157202 */ /* 0x000fe40000000f00 */
[----:B------:R-:W-:Y:S02]  /*ec90*/  MOV R216, 0xffffffff ;  /* 0xffffffff00d87802 */ /* 0x000fe40000000f00 */
[----:B------:R-:W-:Y:S02]  /*eca0*/  MOV R16, 0xecc0 ;  /* 0x0000ecc000107802 */ /* 0x000fe40000000f00 */
[----:B-----5:R-:W-:Y:S05]  /*ecb0*/  CALL.REL.NOINC `($__internal_167_$__cuda_sm70_shflsync_up) ;  /* 0x00001e9000007944 */ /* 0x020fea0003c00000 */
[----:B-1----:R-:W-:Y:S01]  /*ecc0*/  MOV R19, R21 ;  /* 0x0000001500137202 */ /* 0x002fe20000000f00 */
[----:B0-----:R-:W-:Y:S05]  /*ecd0*/  BRA `(.L_x_6971) ;  /* 0xffff83e000007947 */ /* 0x001fea000383ffff */
.L_x_6868:
[----:B------:R-:W-:Y:S01]  /*ece0*/  HFMA2.MMA R214, -RZ, RZ, 0, 5.9604644775390625e-08 ;  /* 0x00000001ffd67435 */ /* 0x000fe200000001ff */
[----:B------:R-:W-:Y:S02]  /*ecf0*/  MOV R211, R20 ;  /* 0x0000001400d37202 */ /* 0x000fe40000000f00 */
[----:B------:R-:W-:Y:S02]  /*ed00*/  MOV R21, RZ ;  /* 0x000000ff00157202 */ /* 0x000fe40000000f00 */
[----:B------:R-:W-:-:S02]  /*ed10*/  MOV R216, 0xffffffff ;  /* 0xffffffff00d87802 */ /* 0x000fc40000000f00 */
[----:B------:R-:W-:Y:S02]  /*ed20*/  MOV R16, 0xed40 ;  /* 0x0000ed4000107802 */ /* 0x000fe40000000f00 */
[----:B01---5:R-:W-:Y:S05]  /*ed30*/  CALL.REL.NOINC `($__internal_167_$__cuda_sm70_shflsync_up) ;  /* 0x00001e1000007944 */ /* 0x023fea0003c00000 */
[----:B0-----:R-:W-:Y:S01]  /*ed40*/  HFMA2.MMA R214, -RZ, RZ, 0, 5.9604644775390625e-08 ;  /* 0x00000001ffd67435 */ /* 0x001fe200000001ff */
[----:B-1----:R-:W-:Y:S02]  /*ed50*/  MOV R207, R21 ;  /* 0x0000001500cf7202 */ /* 0x002fe40000000f00 */
[----:B------:R-:W-:Y:S02]  /*ed60*/  MOV R211, R22 ;  /* 0x0000001600d37202 */ /* 0x000fe40000000f00 */
[----:B------:R-:W-:Y:S02]  /*ed70*/  MOV R21, RZ ;  /* 0x000000ff00157202 */ /* 0x000fe40000000f00 */
[----:B------:R-:W-:Y:S02]  /*ed80*/  MOV R216, 0xffffffff ;  /* 0xffffffff00d87802 */ /* 0x000fe40000000f00 */
[----:B------:R-:W-:Y:S02]  /*ed90*/  MOV R16, 0xedb0 ;  /* 0x0000edb000107802 */ /* 0x000fe40000000f00 */
[----:B------:R-:W-:Y:S05]  /*eda0*/  CALL.REL.NOINC `($__internal_167_$__cuda_sm70_shflsync_up) ;  /* 0x00001da000007944 */ /* 0x000fea0003c00000 */
[----:B0-----:R-:W-:Y:S01]  /*edb0*/  HFMA2.MMA R214, -RZ, RZ, 0, 5.9604644775390625e-08 ;  /* 0x00000001ffd67435 */ /* 0x001fe200000001ff */
[----:B-1----:R-:W-:-:S02]  /*edc0*/  MOV R209, R21 ;  /* 0x0000001500d17202 */ /* 0x002fc40000000f00 */
[----:B------:R-:W-:Y:S02]  /*edd0*/  MOV R211, R23 ;  /* 0x0000001700d37202 */ /* 0x000fe40000000f00 */
[----:B------:R-:W-:Y:S02]  /*ede0*/  MOV R21, RZ ;  /* 0x000000ff00157202 */ /* 0x000fe40000000f00 */
[----:B------:R-:W-:Y:S02]  /*edf0*/  MOV R216, 0xffffffff ;  /* 0xffffffff00d87802 */ /* 0x000fe40000000f00 */
[----:B------:R-:W-:Y:S02]  /*ee00*/  MOV R16, 0xee20 ;  /* 0x0000ee2000107802 */ /* 0x000fe40000000f00 */
[----:B------:R-:W-:Y:S05]  /*ee10*/  CALL.REL.NOINC `($__internal_167_$__cuda_sm70_shflsync_up) ;  /* 0x00001d3000007944 */ /* 0x000fea0003c00000 */
[----:B0-----:R-:W-:Y:S01]  /*ee20*/  FMUL.FTZ R211, R20, R209 ;  /* 0x000000d114d37220 */ /* 0x001fe20000410000 */
        /* <DEDUP_REMOVED lines=19> */
[----:B------:R-:W-:Y:S05]  /*ef60*/  CALL.REL.NOINC `($__internal_167_$__cuda_sm70_shflsync_up) ;  /* 0x00001be000007944 */ /* 0x000fea0003c00000 */
[----:B0-----:R-:W-:Y:S01]  /*ef70*/  HFMA2.MMA R214, -RZ, RZ, 0, 1.1920928955078125e-07 ;  /* 0x00000002ffd67435 */ /* 0x001fe200000001ff */
[----:B-1----:R-:W-:Y:S02]  /*ef80*/  MOV R18, R21 ;  /* 0x0000001500127202 */ /* 0x002fe40000000f00 */
[----:B------:R-:W-:Y:S02]  /*ef90*/  MOV R211, R218 ;  /* 0x000000da00d37202 */ /* 0x000fe40000000f00 */
[----:B------:R-:W-:Y:S02]  /*efa0*/  MOV R21, RZ ;  /* 0x000000ff00157202 */ /* 0x000fe40000000f00 */
[----:B------:R-:W-:-:S02]  /*efb0*/  MOV R216, 0xffffffff ;  /* 0xffffffff00d87802 */ /* 0x000fc40000000f00 */
[----:B------:R-:W-:Y:S02]  /*efc0*/  MOV R16, 0xefe0 ;  /* 0x0000efe000107802 */ /* 0x000fe40000000f00 */
[----:B------:R-:W-:Y:S05]  /*efd0*/  CALL.REL.NOINC `($__internal_167_$__cuda_sm70_shflsync_up) ;  /* 0x00001b7000007944 */ /* 0x000fea0003c00000 */
[----:B0-----:R-:W-:Y:S01]  /*efe0*/  HFMA2.MMA R214, -RZ, RZ, 0, 1.1920928955078125e-07 ;  /* 0x00000002ffd67435 */ /* 0x001fe200000001ff */
[----:B-1----:R-:W-:Y:S02]  /*eff0*/  MOV R19, R21 ;  /* 0x0000001500137202 */ /* 0x002fe40000000f00 */
[----:B------:R-:W-:Y:S02]  /*f000*/  MOV R211, R22 ;  /* 0x0000001600d37202 */ /* 0x000fe40000000f00 */
[----:B------:R-:W-:Y:S02]  /*f010*/  MOV R21, RZ ;  /* 0x000000ff00157202 */ /* 0x000fe40000000f00 */
[----:B------:R-:W-:Y:S02]  /*f020*/  MOV R216, 0xffffffff ;  /* 0xffffffff00d87802 */ /* 0x000fe40000000f00 */
[----:B------:R-:W-:Y:S02]  /*f030*/  MOV R16, 0xf050 ;  /* 0x0000f05000107802 */ /* 0x000fe40000000f00 */
[----:B------:R-:W-:Y:S05]  /*f040*/  CALL.REL.NOINC `($__internal_167_$__cuda_sm70_shflsync_up) ;  /* 0x00001b0000007944 */ /* 0x000fea0003c00000 */
[----:B0-----:R-:W-:Y:S01]  /*f050*/  HFMA2.MMA R214, -RZ, RZ, 0, 1.1920928955078125e-07 ;  /* 0x00000002ffd67435 */ /* 0x001fe200000001ff */
[----:B-1----:R-:W-:-:S02]  /*f060*/  MOV R20, R21 ;  /* 0x0000001500147202 */ /* 0x002fc40000000f00 */
[----:B------:R-:W-:Y:S02]  /*f070*/  MOV R211, R23 ;  /* 0x0000001700d37202 */ /* 0x000fe40000000f00 */
[----:B------:R-:W-:Y:S02]  /*f080*/  MOV R21, RZ ;  /* 0x000000ff00157202 */ /* 0x000fe40000000f00 */
[----:B------:R-:W-:Y:S02]  /*f090*/  MOV R216, 0xffffffff ;  /* 0xffffffff00d87802 */ /* 0x000fe40000000f00 */
[----:B------:R-:W-:Y:S02]  /*f0a0*/  MOV R16, 0xf0c0 ;  /* 0x0000f0c000107802 */ /* 0x000fe40000000f00 */
[----:B------:R-:W-:Y:S05]  /*f0b0*/  CALL.REL.NOINC `($__internal_167_$__cuda_sm70_shflsync_up) ;  /* 0x00001a9000007944 */ /* 0x000fea0003c00000 */
[----:B------:R-:W-:Y:S01]  /*f0c0*/  ISETP.GE.AND P0, PT, R102, 0x2, PT ;  /* 0x000000026600780c */ /* 0x000fe20003f06270 */
[-C--:B------:R-:W-:Y:S01]  /*f0d0*/  FMUL.FTZ R16, R18, R218.reuse ;  /* 0x000000da12107220 */ /* 0x080fe20000410000 */
[----:B0-----:R-:W-:Y:S01]  /*f0e0*/  HFMA2.MMA R214, -RZ, RZ, 0, 2.384185791015625e-07 ;  /* 0x00000004ffd67435 */ /* 0x001fe200000001ff */
[----:B-1----:R-:W-:Y:S01]  /*f0f0*/  FMUL.FTZ R17, R218, R21 ;  /* 0x00000015da117220 */ /* 0x002fe20000410000 */
[----:B------:R-:W-:Y:S01]  /*f100*/  MOV R216, 0xffffffff ;  /* 0xffffffff00d87802 */ /* 0x000fe20000000f00 */
[----:B------:R-:W-:-:S02]  /*f110*/  FMUL.FTZ R210, R20, R218 ;  /* 0x000000da14d27220 */ /* 0x000fc40000410000 */
[CC--:B------:R-:W-:Y:S02]  /*f120*/  FFMA.FTZ R209, R19.reuse, R207.reuse, R16 ;  /* 0x000000cf13d17223 */ /* 0x0c0fe40000010010 */
[----:B------:R-:W-:Y:S02]  /*f130*/  FMUL.FTZ R16, R19, R218 ;  /* 0x000000da13107220 */ /* 0x000fe40000410000 */
[----:B------:R-:W-:Y:S01]  /*f140*/  FFMA.FTZ R17, R20, R207, -R17 ;  /* 0x000000cf14117223 */ /* 0x000fe20000010811 */
[----:B------:R-:W-:Y:S01]  /*f150*/  FSEL R218, R218, R209, !P0 ;  /* 0x000000d1dada7208 */ /* 0x000fe20004000000 */
[----:B------:R-:W-:Y:S01]  /*f160*/  FFMA.FTZ R210, R207, R21, R210 ;  /* 0x00000015cfd27223 */ /* 0x000fe200000100d2 */
[----:B------:R-:W-:Y:S01]  /*f170*/  MOV R21, RZ ;  /* 0x000000ff00157202 */ /* 0x000fe20000000f00 */
[----:B------:R-:W-:Y:S01]  /*f180*/  @P0 FFMA.FTZ R207, R18, R207, -R16 ;  /* 0x000000cf12cf0223 */ /* 0x000fe20000010810 */
[----:B------:R-:W-:Y:S01]  /*f190*/  MOV R16, 0xf1e0 ;  /* 0x0000f1e000107802 */ /* 0x000fe20000000f00 */
[----:B------:R-:W-:-:S02]  /*f1a0*/  @P0 FADD.FTZ R22, R22, R17 ;  /* 0x0000001116160221 */ /* 0x000fc40000010000 */
[----:B------:R-:W-:Y:S01]  /*f1b0*/  @P0 FADD.FTZ R23, R23, R210 ;  /* 0x000000d217170221 */ /* 0x000fe20000010000 */
[----:B------:R-:W-:Y:S02]  /*f1c0*/  MOV R211, R207 ;  /* 0x000000cf00d37202 */ /* 0x000fe40000000f00 */
[----:B------:R-:W-:Y:S05]  /*f1d0*/  CALL.REL.NOINC `($__internal_167_$__cuda_sm70_shflsync_up) ;  /* 0x0000197000007944 */ /* 0x000fea0003c00000 */
[----:B0-----:R-:W-:Y:S01]  /*f1e0*/  HFMA2.MMA R214, -RZ, RZ, 0, 2.384185791015625e-07 ;  /* 0x00000004ffd67435 */ /* 0x001fe200000001ff */
[----:B-1----:R-:W-:Y:S02]  /*f1f0*/  MOV R18, R21 ;  /* 0x0000001500127202 */ /* 0x002fe40000000f00 */
[----:B------:R-:W-:Y:S02]  /*f200*/  MOV R211, R218 ;  /* 0x000000da00d37202 */ /* 0x000fe40000000f00 */
[----:B------:R-:W-:Y:S02]  /*f210*/  MOV R21, RZ ;  /* 0x000000ff00157202 */ /* 0x000fe40000000f00 */
[----:B------:R-:W-:Y:S02]  /*f220*/  MOV R216, 0xffffffff ;  /* 0xffffffff00d87802 */ /* 0x000fe40000000f00 */
[----:B------:R-:W-:-:S02]  /*f230*/  MOV R16, 0xf250 ;  /* 0x0000f25000107802 */ /* 0x000fc40000000f00 */
[----:B------:R-:W-:Y:S05]  /*f240*/  CALL.REL.NOINC `($__internal_167_$__cuda_sm70_shflsync_up) ;  /* 0x0000190000007944 */ /* 0x000fea0003c00000 */
[----:B0-----:R-:W-:Y:S01]  /*f250*/  HFMA2.MMA R214, -RZ, RZ, 0, 2.384185791015625e-07 ;  /* 0x00000004ffd67435 */ /* 0x001fe200000001ff */
[----:B-1----:R-:W-:-:S02]  /*f260*/  MOV R19, R21 ;  /* 0x0000001500137202 */ /* 0x002fc40000000f00 */
[----:B------:R-:W-:Y:S02]  /*f270*/  MOV R211, R22 ;  /* 0x0000001600d37202 */ /* 0x000fe40000000f00 */
[----:B------:R-:W-:Y:S02]  /*f280*/  MOV R21, RZ ;  /* 0x000000ff00157202 */ /* 0x000fe40000000f00 */
[----:B------:R-:W-:Y:S02]  /*f290*/  MOV R216, 0xffffffff ;  /* 0xffffffff00d87802 */ /* 0x000fe40000000f00 */
[----:B------:R-:W-:Y:S02]  /*f2a0*/  MOV R16, 0xf2c0 ;  /* 0x0000f2c000107802 */ /* 0x000fe40000000f00 */
[----:B------:R-:W-:Y:S05]  /*f2b0*/  CALL.REL.NOINC `($__internal_167_$__cuda_sm70_shflsync_up) ;  /* 0x0000189000007944 */ /* 0x000fea0003c00000 */
[----:B0-----:R-:W-:Y:S01]  /*f2c0*/  HFMA2.MMA R214, -RZ, RZ, 0, 2.384185791015625e-07 ;  /* 0x00000004ffd67435 */ /* 0x001fe200000001ff */
[----:B-1----:R-:W-:Y:S02]  /*f2d0*/  MOV R20, R21 ;  /* 0x0000001500147202 */ /* 0x002fe40000000f00 */
[----:B------:R-:W-:Y:S02]  /*f2e0*/  MOV R211, R23 ;  /* 0x0000001700d37202 */ /* 0x000fe40000000f00 */
[----:B------:R-:W-:-:S02]  /*f2f0*/  MOV R21, RZ ;  /* 0x000000ff00157202 */ /* 0x000fc40000000f00 */
[----:B------:R-:W-:Y:S02]  /*f300*/  MOV R216, 0xffffffff ;  /* 0xffffffff00d87802 */ /* 0x000fe40000000f00 */
[----:B------:R-:W-:Y:S02]  /*f310*/  MOV R16, 0xf330 ;  /* 0x0000f33000107802 */ /* 0x000fe40000000f00 */
[----:B------:R-:W-:Y:S05]  /*f320*/  CALL.REL.NOINC `($__internal_167_$__cuda_sm70_shflsync_up) ;  /* 0x0000182000007944 */ /* 0x000fea0003c00000 */
[----:B------:R-:W-:Y:S01]  /*f330*/  ISETP.GE.AND P0, PT, R102, 0x4, PT ;  /* 0x000000046600780c */ /* 0x000fe20003f06270 */
[-C--:B------:R-:W-:Y:S01]  /*f340*/  FMUL.FTZ R16, R18, R218.reuse ;  /* 0x000000da12107220 */ /* 0x080fe20000410000 */
[----:B0-----:R-:W-:Y:S01]  /*f350*/  HFMA2.MMA R214, -RZ, RZ, 0, 4.76837158203125e-07 ;  /* 0x00000008ffd67435 */ /* 0x001fe200000001ff */
[-C--:B------:R-:W-:Y:S01]  /*f360*/  FMUL.FTZ R210, R20, R218.reuse ;  /* 0x000000da14d27220 */ /* 0x080fe20000410000 */
[----:B------:R-:W-:Y:S01]  /*f370*/  MOV R216, 0xffffffff ;  /* 0xffffffff00d87802 */ /* 0x000fe20000000f00 */
        /* <DEDUP_REMOVED lines=9> */
[----:B------:R-:W-:Y:S02]  /*f410*/  @P0 FADD.FTZ R23, R23, R210 ;  /* 0x000000d217170221 */ /* 0x000fe40000010000 */
[----:B------:R-:W-:Y:S01]  /*f420*/  @P0 FADD.FTZ R22, R22, R17 ;  /* 0x0000001116160221 */ /* 0x000fe20000010000 */
[----:B------:R-:W-:Y:S02]  /*f430*/  MOV R211, R207 ;  /* 0x000000cf00d37202 */ /* 0x000fe40000000f00 */
[----:B------:R-:W-:Y:S05]  /*f440*/  CALL.REL.NOINC `($__internal_167_$__cuda_sm70_shflsync_up) ;  /* 0x0000170000007944 */ /* 0x000fea0003c00000 */
[----:B0-----:R-:W-:Y:S01]  /*f450*/  HFMA2.MMA R214, -RZ, RZ, 0, 4.76837158203125e-07 ;  /* 0x00000008ffd67435 */ /* 0x001fe200000001ff */
[----:B-1----:R-:W-:-:S02]  /*f460*/  MOV R18, R21 ;  /* 0x0000001500127202 */ /* 0x002fc40000000f00 */
[----:B------:R-:W-:Y:S02]  /*f470*/  MOV R211, R218 ;  /* 0x000000da00d37202 */ /* 0x000fe40000000f00 */
[----:B------:R-:W-:Y:S02]  /*f480*/  MOV R21, RZ ;  /* 0x000000ff00157202 */ /* 0x000fe40000000f00 */
[----:B------:R-:W-:Y:S02]  /*f490*/  MOV R216, 0xffffffff ;  /* 0xffffffff00d87802 */ /* 0x000fe40000000f00 */
[----:B------:R-:W-:Y:S02]  /*f4a0*/  MOV R16, 0xf4c0 ;  /* 0x0000f4c000107802 */ /* 0x000fe40000000f00 */
[----:B------:R-:W-:Y:S05]  /*f4b0*/  CALL.REL.NOINC `($__internal_167_$__cuda_sm70_shflsync_up) ;  /* 0x0000169000007944 */ /* 0x000fea0003c00000 */
[----:B0-----:R-:W-:Y:S01]  /*f4c0*/  HFMA2.MMA R214, -RZ, RZ, 0, 4.76837158203125e-07 ;  /* 0x00000008ffd67435 */ /* 0x001fe200000001ff */
[----:B-1----:R-:W-:Y:S02]  /*f4d0*/  MOV R19, R21 ;  /* 0x0000001500137202 */ /* 0x002fe40000000f00 */
[----:B------:R-:W-:Y:S02]  /*f4e0*/  MOV R211, R22 ;  /* 0x0000001600d37202 */ /* 0x000fe40000000f00 */
[----:B------:R-:W-:-:S02]  /*f4f0*/  MOV R21, RZ ;  /* 0x000000ff00157202 */ /* 0x000fc40000000f00 */
[----:B------:R-:W-:Y:S02]  /*f500*/  MOV R216, 0xffffffff ;  /* 0xffffffff00d87802 */ /* 0x000fe40000000f00 */
[----:B------:R-:W-:Y:S02]  /*f510*/  MOV R16, 0xf530 ;  /* 0x0000f53000107802 */ /* 0x000fe40000000f00 */
[----:B------:R-:W-:Y:S05]  /*f520*/  CALL.REL.NOINC `($__internal_167_$__cuda_sm70_shflsync_up) ;  /* 0x0000162000007944 */ /* 0x000fea0003c00000 */
[----:B0-----:R-:W-:Y:S01]  /*f530*/  HFMA2.MMA R214, -RZ, RZ, 0, 4.76837158203125e-07 ;  /* 0x00000008ffd67435 */ /* 0x001fe200000001ff */
[----:B-1----:R-:W-:Y:S02]  /*f540*/  MOV R20, R21 ;  /* 0x0000001500147202 */ /* 0x002fe40000000f00 */
[----:B------:R-:W-:Y:S02]  /*f550*/  MOV R211, R23 ;  /* 0x0000001700d37202 */ /* 0x000fe40000000f00 */
[----:B------:R-:W-:Y:S02]  /*f560*/  MOV R21, RZ ;  /* 0x000000ff00157202 */ /* 0x000fe40000000f00 */
[----:B------:R-:W-:Y:S02]  /*f570*/  MOV R216, 0xffffffff ;  /* 0xffffffff00d87802 */ /* 0x000fe40000000f00 */
[----:B------:R-:W-:-:S02]  /*f580*/  MOV R16, 0xf5a0 ;  /* 0x0000f5a000107802 */ /* 0x000fc40000000f00 */
[----:B------:R-:W-:Y:S05]  /*f590*/  CALL.REL.NOINC `($__internal_167_$__cuda_sm70_shflsync_up) ;  /* 0x000015b000007944 */ /* 0x000fea0003c00000 */
[----:B------:R-:W-:Y:S01]  /*f5a0*/  ISETP.GE.AND P0, PT, R102, 0x8, PT ;  /* 0x000000086600780c */ /* 0x000fe20003f06270 */
[-C--:B------:R-:W-:Y:S01]  /*f5b0*/  FMUL.FTZ R16, R18, R218.reuse ;  /* 0x000000da12107220 */ /* 0x080fe20000410000 */
[----:B0-----:R-:W-:Y:S01]  /*f5c0*/  HFMA2.MMA R214, -RZ, RZ, 0, 9.5367431640625e-07 ;  /* 0x00000010ffd67435 */ /* 0x001fe200000001ff */
        /* <DEDUP_REMOVED lines=13> */
[-C--:B------:R-:W-:Y:S02]  /*f6a0*/  MOV R18, R207.reuse ;  /* 0x000000cf00127202 */ /* 0x080fe40000000f00 */
[----:B------:R-:W-:Y:S02]  /*f6b0*/  MOV R211, R207 ;  /* 0x000000cf00d37202 */ /* 0x000fe40000000f00 */
[----:B------:R-:W-:Y:S02]  /*f6c0*/  MOV R207, R209 ;  /* 0x000000d100cf7202 */ /* 0x000fe40000000f00 */
[----:B------:R-:W-:Y:S05]  /*f6d0*/  CALL.REL.NOINC `($__internal_167_$__cuda_sm70_shflsync_up) ;  /* 0x0000147000007944 */ /* 0x000fea0003c00000 */
[----:B0-----:R-:W-:Y:S01]  /*f6e0*/  HFMA2.MMA R214, -RZ, RZ, 0, 9.5367431640625e-07 ;  /* 0x00000010ffd67435 */ /* 0x001fe200000001ff */
[----:B-1----:R-:W-:Y:S02]  /*f6f0*/  MOV R20, R21 ;  /* 0x0000001500147202 */ /* 0x002fe40000000f00 */
[----:B------:R-:W-:Y:S02]  /*f700*/  MOV R211, R209 ;  /* 0x000000d100d37202 */ /* 0x000fe40000000f00 */
[----:B------:R-:W-:-:S02]  /*f710*/  MOV R21, RZ ;  /* 0x000000ff00157202 */ /* 0x000fc40000000f00 */
[----:B------:R-:W-:Y:S02]  /*f720*/  MOV R216, 0xffffffff ;  /* 0xffffffff00d87802 */ /* 0x000fe40000000f00 */
[----:B------:R-:W-:Y:S02]  /*f730*/  MOV R16, 0xf750 ;  /* 0x0000f75000107802 */ /* 0x000fe40000000f00 */
[----:B------:R-:W-:Y:S05]  /*f740*/  CALL.REL.NOINC `($__internal_167_$__cuda_sm70_shflsync_up) ;  /* 0x0000140000007944 */ /* 0x000fea0003c00000 */
[----:B0-----:R-:W-:Y:S01]  /*f750*/  HFMA2.MMA R214, -RZ, RZ, 0, 9.5367431640625e-07 ;  /* 0x00000010ffd67435 */ /* 0x001fe200000001ff */
[----:B-1----:R-:W-:Y:S02]  /*f760*/  MOV R210, R21 ;  /* 0x0000001500d27202 */ /* 0x002fe40000000f00 */
[----:B------:R-:W-:Y:S02]  /*f770*/  MOV R211, R22 ;  /* 0x0000001600d37202 */ /* 0x000fe40000000f00 */
[----:B------:R-:W-:Y:S02]  /*f780*/  MOV R21, RZ ;  /* 0x000000ff00157202 */ /* 0x000fe40000000f00 */
[----:B------:R-:W-:Y:S02]  /*f790*/  MOV R216, 0xffffffff ;  /* 0xffffffff00d87802 */ /* 0x000fe40000000f00 */
[----:B------:R-:W-:-:S02]  /*f7a0*/  MOV R16, 0xf7c0 ;  /* 0x0000f7c000107802 */ /* 0x000fc40000000f00 */
[----:B------:R-:W-:Y:S05]  /*f7b0*/  CALL.REL.NOINC `($__internal_167_$__cuda_sm70_shflsync_up) ;  /* 0x0000139000007944 */ /* 0x000fea0003c00000 */
[----:B0-----:R-:W-:Y:S01]  /*f7c0*/  HFMA2.MMA R214, -RZ, RZ, 0, 9.5367431640625e-07 ;  /* 0x00000010ffd67435 */ /* 0x001fe200000001ff */
[----:B-1----:R-:W-:-:S02]  /*f7d0*/  MOV R212, R21 ;  /* 0x0000001500d47202 */ /* 0x002fc40000000f00 */
[----:B------:R-:W-:Y:S02]  /*f7e0*/  MOV R211, R23 ;  /* 0x0000001700d37202 */ /* 0x000fe40000000f00 */
[----:B------:R-:W-:Y:S02]  /*f7f0*/  MOV R21, RZ ;  /* 0x000000ff00157202 */ /* 0x000fe40000000f00 */
[----:B------:R-:W-:Y:S02]  /*f800*/  MOV R216, 0xffffffff ;  /* 0xffffffff00d87802 */ /* 0x000fe40000000f00 */
[----:B------:R-:W-:Y:S02]  /*f810*/  MOV R16, 0xf830 ;  /* 0x0000f83000107802 */ /* 0x000fe40000000f00 */
[----:B------:R-:W-:Y:S05]  /*f820*/  CALL.REL.NOINC `($__internal_167_$__cuda_sm70_shflsync_up) ;  /* 0x0000132000007944 */ /* 0x000fea0003c00000 */
[----:B01----:R-:W-:Y:S05]  /*f830*/  BRA `(.L_x_6972) ;  /* 0xffff7cc000007947 */ /* 0x003fea000383ffff */
.L_x_6873:
[----:B------:R-:W-:Y:S01]  /*f840*/  HFMA2.MMA R214, -RZ, RZ, 0, 5.9604644775390625e-08 ;  /* 0x00000001ffd67435 */ /* 0x000fe200000001ff */
[----:B0-----:R-:W-:Y:S02]  /*f850*/  MOV R21, RZ ;  /* 0x000000ff00157202 */ /* 0x001fe40000000f00 */
[----:B------:R-:W-:Y:S02]  /*f860*/  MOV R216, 0xffffffff ;  /* 0xffffffff00d87802 */ /* 0x000fe40000000f00 */
[----:B------:R-:W-:-:S02]  /*f870*/  MOV R16, 0xf890 ;  /* 0x0000f89000107802 */ /* 0x000fc40000000f00 */
[----:B-1---5:R-:W-:Y:S05]  /*f880*/  CALL.REL.NOINC `($__internal_167_$__cuda_sm70_shflsync_up) ;  /* 0x000012c000007944 */ /* 0x022fea0003c00000 */
[----:B0-----:R-:W-:Y:S01]  /*f890*/  HFMA2.MMA R214, -RZ, RZ, 0, 5.9604644775390625e-08 ;  /* 0x00000001ffd67435 */ /* 0x001fe200000001ff */
[----:B-1----:R-:W-:-:S02]  /*f8a0*/  MOV R18, R21 ;  /* 0x0000001500127202 */ /* 0x002fc40000000f00 */
[----:B------:R-:W-:Y:S02]  /*f8b0*/  MOV R211, R207 ;  /* 0x000000cf00d37202 */ /* 0x000fe40000000f00 */
[----:B------:R-:W-:Y:S02]  /*f8c0*/  MOV R21, RZ ;  /* 0x000000ff00157202 */ /* 0x000fe40000000f00 */
[----:B------:R-:W-:Y:S02]  /*f8d0*/  MOV R216, 0xffffffff ;  /* 0xffffffff00d87802 */ /* 0x000fe40000000f00 */
[----:B------:R-:W-:Y:S02]  /*f8e0*/  MOV R16, 0xf900 ;  /* 0x0000f90000107802 */ /* 0x000fe40000000f00 */
[----:B------:R-:W-:Y:S05]  /*f8f0*/  CALL.REL.NOINC `($__internal_167_$__cuda_sm70_shflsync_up) ;  /* 0x0000125000007944 */ /* 0x000fea0003c00000 */
[----:B0-----:R-:W-:Y:S01]  /*f900*/  HFMA2.MMA R214, -RZ, RZ, 0, 5.9604644775390625e-08 ;  /* 0x00000001ffd67435 */ /* 0x001fe200000001ff */
[----:B-1----:R-:W-:Y:S02]  /*f910*/  MOV R20, R21 ;  /* 0x0000001500147202 */ /* 0x002fe40000000f00 */
[----:B------:R-:W-:Y:S02]  /*f920*/  MOV R211, R22 ;  /* 0x0000001600d37202 */ /* 0x000fe40000000f00 */
[----:B------:R-:W-:-:S02]  /*f930*/  MOV R21, RZ ;  /* 0x000000ff00157202 */ /* 0x000fc40000000f00 */
[----:B------:R-:W-:Y:S02]  /*f940*/  MOV R216, 0xffffffff ;  /* 0xffffffff00d87802 */ /* 0x000fe40000000f00 */
[----:B------:R-:W-:Y:S02]  /*f950*/  MOV R16, 0xf970 ;  /* 0x0000f97000107802 */ /* 0x000fe40000000f00 */
[----:B------:R-:W-:Y:S05]  /*f960*/  CALL.REL.NOINC `($__internal_167_$__cuda_sm70_shflsync_up) ;  /* 0x000011e000007944 */ /* 0x000fea0003c00000 */
[----:B0-----:R-:W-:Y:S01]  /*f970*/  HFMA2.MMA R214, -RZ, RZ, 0, 5.9604644775390625e-08 ;  /* 0x00000001ffd67435 */ /* 0x001fe200000001ff */
[----:B-1----:R-:W-:Y:S02]  /*f980*/  MOV R22, R21 ;  /* 0x0000001500167202 */ /* 0x002fe40000000f00 */
[----:B------:R-:W-:Y:S02]  /*f990*/  MOV R211, R209 ;  /* 0x000000d100d37202 */ /* 0x000fe40000000f00 */
[----:B------:R-:W-:Y:S02]  /*f9a0*/  MOV R21, RZ ;  /* 0x000000ff00157202 */ /* 0x000fe40000000f00 */
[----:B------:R-:W-:Y:S02]  /*f9b0*/  MOV R216, 0xffffffff ;  /* 0xffffffff00d87802 */ /* 0x000fe40000000f00 */
[----:B------:R-:W-:-:S02]  /*f9c0*/  MOV R16, 0xf9e0 ;  /* 0x0000f9e000107802 */ /* 0x000fc40000000f00 */
[----:B------:R-:W-:Y:S05]  /*f9d0*/  CALL.REL.NOINC `($__internal_167_$__cuda_sm70_shflsync_up) ;  /* 0x0000117000007944 */ /* 0x000fea0003c00000 */
        /* <DEDUP_REMOVED lines=8> */
[----:B0-----:R-:W-:Y:S05]  /*fa60*/  CALL.REL.NOINC `($__internal_166_$__cuda_sm70_shflsync_idx_p) ;  /* 0x000010a000007944 */ /* 0x001fea0003c00000 */
[----:B0-----:R-:W-:Y:S01]  /*fa70*/  HFMA2.MMA R20, -RZ, RZ, 0, 0 ;  /* 0x00000000ff147435 */ /* 0x001fe200000001ff */
[----:B-1----:R-:W-:Y:S02]  /*fa80*/  MOV R12, R18 ;  /* 0x00000012000c7202 */ /* 0x002fe40000000f00 */
[----:B------:R-:W-:-:S02]  /*fa90*/  MOV R19, R13 ;  /* 0x0000000d00137202 */ /* 0x000fc40000000f00 */
[----:B------:R-:W-:Y:S02]  /*faa0*/  MOV R21, 0x1f ;  /* 0x0000001f00157802 */ /* 0x000fe40000000f00 */
[----:B------:R-:W-:Y:S02]  /*fab0*/  MOV R18, 0xffffffff ;  /* 0xffffffff00127802 */ /* 0x000fe40000000f00 */
[----:B------:R-:W-:Y:S02]  /*fac0*/  MOV R16, 0xfae0 ;  /* 0x0000fae000107802 */ /* 0x000fe40000000f00 */
[----:B------:R-:W-:Y:S05]  /*fad0*/  CALL.REL.NOINC `($__internal_166_$__cuda_sm70_shflsync_idx_p) ;  /* 0x0000103000007944 */ /* 0x000fea0003c00000 */
[----:B0-----:R-:W-:Y:S01]  /*fae0*/  HFMA2.MMA R20, -RZ, RZ, 0, 0 ;  /* 0x00000000ff147435 */ /* 0x001fe200000001ff */
[----:B-1----:R-:W-:Y:S02]  /*faf0*/  MOV R13, R18 ;  /* 0x00000012000d7202 */ /* 0x002fe40000000f00 */
[----:B------:R-:W-:Y:S02]  /*fb00*/  MOV R19, R14 ;  /* 0x0000000e00137202 */ /* 0x000fe40000000f00 */
[----:B------:R-:W-:Y:S02]  /*fb10*/  MOV R21, 0x1f ;  /* 0x0000001f00157802 */ /* 0x000fe40000000f00 */
[----:B------:R-:W-:-:S02]  /*fb20*/  MOV R18, 0xffffffff ;  /* 0xffffffff00127802 */ /* 0x000fc40000000f00 */
[----:B------:R-:W-:Y:S02]  /*fb30*/  MOV R16, 0xfb50 ;  /* 0x0000fb5000107802 */ /* 0x000fe40000000f00 */
[----:B------:R-:W-:Y:S05]  /*fb40*/  CALL.REL.NOINC `($__internal_166_$__cuda_sm70_shflsync_idx_p) ;  /* 0x00000fc000007944 */ /* 0x000fea0003c00000 */
[----:B0-----:R-:W-:Y:S01]  /*fb50*/  HFMA2.MMA R20, -RZ, RZ, 0, 0 ;  /* 0x00000000ff147435 */ /* 0x001fe200000001ff */
[----:B-1----:R-:W-:Y:S02]  /*fb60*/  MOV R14, R18 ;  /* 0x00000012000e7202 */ /* 0x002fe40000000f00 */
[----:B------:R-:W-:Y:S02]  /*fb70*/  MOV R19, R15 ;  /* 0x0000000f00137202 */ /* 0x000fe40000000f00 */
[----:B------:R-:W-:Y:S02]  /*fb80*/  MOV R21, 0x1f ;  /* 0x0000001f00157802 */ /* 0x000fe40000000f00 */
[----:B------:R-:W-:Y:S02]  /*fb90*/  MOV R18, 0xffffffff ;  /* 0xffffffff00127802 */ /* 0x000fe40000000f00 */
[----:B------:R-:W-:Y:S02]  /*fba0*/  MOV R16, 0xfbc0 ;  /* 0x0000fbc000107802 */ /* 0x000fe40000000f00 */
[----:B------:R-:W-:Y:S05]  /*fbb0*/  CALL.REL.NOINC `($__internal_166_$__cuda_sm70_shflsync_idx_p) ;  /* 0x00000f5000007944 */ /* 0x000fea0003c00000 */
[----:B-1----:R-:W-:Y:S01]  /*fbc0*/  MOV R15, R18 ;  /* 0x00000012000f7202 */ /* 0x002fe20000000f00 */
[----:B0-----:R-:W-:Y:S05]  /*fbd0*/  BRA `(.L_x_6973) ;  /* 0xffff7c5000007947 */ /* 0x001fea000383ffff */
.L_x_6876:
[----:B------:R-:W-:Y:S01]  /*fbe0*/  HFMA2.MMA R231, -RZ, RZ, 0, 5.9604644775390625e-08 ;  /* 0x00000001ffe77435 */ /* 0x000fe200000001ff */
[----:B------:R-:W-:-:S02]  /*fbf0*/  MOV R18, R226 ;  /* 0x000000e200127202 */ /* 0x000fc40000000f00 */
[----:B------:R-:W-:Y:S02]  /*fc00*/  MOV R20, 0x1f ;  /* 0x0000001f00147802 */ /* 0x000fe40000000f00 */
[----:B------:R-:W-:Y:S02]  /*fc10*/  MOV R233, 0xffffffff ;  /* 0xffffffff00e97802 */ /* 0x000fe40000000f00 */
[----:B------:R-:W-:Y:S02]  /*fc20*/  MOV R16, 0xfc40 ;  /* 0x0000fc4000107802 */ /* 0x000fe40000000f00 */
[----:B------:R-:W-:Y:S05]  /*fc30*/  CALL.REL.NOINC `($__internal_165_$__cuda_sm70_shflsync_down) ;  /* 0x00000e9000007944 */ /* 0x000fea0003c00000 */
[----:B-1----:R-:W-:Y:S01]  /*fc40*/  MOV R19, R231 ;  /* 0x000000e700137202 */ /* 0x002fe20000000f00 */
[----:B0-----:R-:W-:Y:S05]  /*fc50*/  BRA `(.L_x_6974) ;  /* 0xffff8eb000007947 */ /* 0x001fea000383ffff */
.L_x_6877:
[----:B------:R-:W-:Y:S01]  /*fc60*/  HFMA2.MMA R231, -RZ, RZ, 0, 5.9604644775390625e-08 ;  /* 0x00000001ffe77435 */ /* 0x000fe200000001ff */
[----:B------:R-:W-:Y:S02]  /*fc70*/  MOV R18, R224 ;  /* 0x000000e000127202 */ /* 0x000fe40000000f00 */
[----:B------:R-:W-:Y:S02]  /*fc80*/  MOV R20, 0x1f ;  /* 0x0000001f00147802 */ /* 0x000fe40000000f00 */
[----:B------:R-:W-:-:S02]  /*fc90*/  MOV R233, 0xffffffff ;  /* 0xffffffff00e97802 */ /* 0x000fc40000000f00 */
[----:B------:R-:W-:Y:S02]  /*fca0*/  MOV R16, 0xfcc0 ;  /* 0x0000fcc000107802 */ /* 0x000fe40000000f00 */
[----:B01----:R-:W-:Y:S05]  /*fcb0*/  CALL.REL.NOINC `($__internal_165_$__cuda_sm70_shflsync_down) ;  /* 0x00000e1000007944 */ /* 0x003fea0003c00000 */
[----:B-1----:R-:W-:Y:S01]  /*fcc0*/  MOV R21, R231 ;  /* 0x000000e700157202 */ /* 0x002fe20000000f00 */
[----:B------:R-:W-:Y:S01]  /*fcd0*/  HFMA2.MMA R231, -RZ, RZ, 0, 5.9604644775390625e-08 ;  /* 0x00000001ffe77435 */ /* 0x000fe200000001ff */
[----:B0-----:R-:W-:Y:S02]  /*fce0*/  MOV R18, R23 ;  /* 0x0000001700127202 */ /* 0x001fe40000000f00 */
[----:B------:R-:W-:Y:S02]  /*fcf0*/  MOV R20, 0x1f ;  /* 0x0000001f00147802 */ /* 0x000fe40000000f00 */
[----:B------:R-:W-:Y:S02]  /*fd00*/  MOV R233, 0xffffffff ;  /* 0xffffffff00e97802 */ /* 0x000fe40000000f00 */
[----:B------:R-:W-:Y:S02]  /*fd10*/  MOV R16, 0xfd30 ;  /* 0x0000fd3000107802 */ /* 0x000fe40000000f00 */
[----:B------:R-:W-:Y:S05]  /*fd20*/  CALL.REL.NOINC `($__internal_165_$__cuda_sm70_shflsync_down) ;  /* 0x00000da000007944 */ /* 0x000fea0003c00000 */
[----:B-1----:R-:W-:Y:S01]  /*fd30*/  MOV R223, R231 ;  /* 0x000000e700df7202 */ /* 0x002fe20000000f00 */
[----:B------:R-:W-:Y:S01]  /*fd40*/  HFMA2.MMA R231, -RZ, RZ, 0, 5.9604644775390625e-08 ;  /* 0x00000001ffe77435 */ /* 0x000fe200000001ff */
[----:B0-----:R-:W-:-:S02]  /*fd50*/  MOV R18, R22 ;  /* 0x0000001600127202 */ /* 0x001fc40000000f00 */
[----:B------:R-:W-:Y:S02]  /*fd60*/  MOV R20, 0x1f ;  /* 0x0000001f00147802 */ /* 0x000fe40000000f00 */
[----:B------:R-:W-:Y:S02]  /*fd70*/  MOV R233, 0xffffffff ;  /* 0xffffffff00e97802 */ /* 0x000fe40000000f00 */
[----:B------:R-:W-:Y:S02]  /*fd80*/  MOV R16, 0xfda0 ;  /* 0x0000fda000107802 */ /* 0x000fe40000000f00 */
[----:B------:R-:W-:Y:S05]  /*fd90*/  CALL.REL.NOINC `($__internal_165_$__cuda_sm70_shflsync_down) ;  /* 0x00000d3000007944 */ /* 0x000fea0003c00000 */
[----:B-1----:R-:W-:Y:S01]  /*fda0*/  MOV R17, R231 ;  /* 0x000000e700117202 */ /* 0x002fe20000000f00 */
[----:B0-----:R-:W-:Y:S05]  /*fdb0*/  BRA `(.L_x_6975) ;  /* 0xffff8d9000007947 */ /* 0x001fea000383ffff */
.L_x_6880:
[----:B------:R-:W-:Y:S01]  /*fdc0*/  HFMA2.MMA R231, -RZ, RZ, 0, 1.1920928955078125e-07 ;  /* 0x00000002ffe77435 */ /* 0x000fe200000001ff */
[----:B------:R-:W-:Y:S02]  /*fdd0*/  MOV R18, R226 ;  /* 0x000000e200127202 */ /* 0x000fe40000000f00 */
[----:B------:R-:W-:Y:S02]  /*fde0*/  MOV R20, 0x1f ;  /* 0x0000001f00147802 */ /* 0x000fe40000000f00 */
[----:B------:R-:W-:-:S02]  /*fdf0*/  MOV R233, 0xffffffff ;  /* 0xffffffff00e97802 */ /* 0x000fc40000000f00 */
[----:B------:R-:W-:Y:S02]  /*fe00*/  MOV R16, 0xfe20 ;  /* 0x0000fe2000107802 */ /* 0x000fe40000000f00 */
[----:B01234-:R-:W-:Y:S05]  /*fe10*/  CALL.REL.NOINC `($__internal_165_$__cuda_sm70_shflsync_down) ;  /* 0x00000cb000007944 */ /* 0x01ffea0003c00000 */
[----:B-1----:R-:W-:Y:S01]  /*fe20*/  MOV R19, R231 ;  /* 0x000000e700137202 */ /* 0x002fe20000000f00 */
[----:B------:R-:W-:Y:S01]  /*fe30*/  HFMA2.MMA R231, -RZ, RZ, 0, 1.1920928955078125e-07 ;  /* 0x00000002ffe77435 */ /* 0x000fe200000001ff */
[----:B0-----:R-:W-:Y:S02]  /*fe40*/  MOV R18, R224 ;  /* 0x000000e000127202 */ /* 0x001fe40000000f00 */
[----:B------:R-:W-:Y:S02]  /*fe50*/  MOV R20, 0x1f ;  /* 0x0000001f00147802 */ /* 0x000fe40000000f00 */
[----:B------:R-:W-:Y:S02]  /*fe60*/  MOV R233, 0xffffffff ;  /* 0xffffffff00e97802 */ /* 0x000fe40000000f00 */
[----:B------:R-:W-:Y:S02]  /*fe70*/  MOV R16, 0xfe90 ;  /* 0x0000fe9000107802 */ /* 0x000fe40000000f00 */
[----:B------:R-:W-:Y:S05]  /*fe80*/  CALL.REL.NOINC `($__internal_165_$__cuda_sm70_shflsync_down) ;  /* 0x00000c4000007944 */ /* 0x000fea0003c00000 */
[----:B-1----:R-:W-:Y:S01]  /*fe90*/  MOV R21, R231 ;  /* 0x000000e700157202 */ /* 0x002fe20000000f00 */
[----:B------:R-:W-:Y:S01]  /*fea0*/  HFMA2.MMA R231, -RZ, RZ, 0, 1.1920928955078125e-07 ;  /* 0x00000002ffe77435 */ /* 0x000fe200000001ff */
[----:B0-----:R-:W-:-:S02]  /*feb0*/  MOV R18, R23 ;  /* 0x0000001700127202 */ /* 0x001fc40000000f00 */
[----:B------:R-:W-:Y:S02]  /*fec0*/  MOV R20, 0x1f ;  /* 0x0000001f00147802 */ /* 0x000fe40000000f00 */
[----:B------:R-:W-:Y:S02]  /*fed0*/  MOV R233, 0xffffffff ;  /* 0xffffffff00e97802 */ /* 0x000fe40000000f00 */
[----:B------:R-:W-:Y:S02]  /*fee0*/  MOV R16, 0xff00 ;  /* 0x0000ff0000107802 */ /* 0x000fe40000000f00 */
[----:B------:R-:W-:Y:S05]  /*fef0*/  CALL.REL.NOINC `($__internal_165_$__cuda_sm70_shflsync_down) ;  /* 0x00000bd000007944 */ /* 0x000fea0003c00000 */
[----:B-1----:R-:W-:Y:S01]  /*ff00*/  MOV R223, R231 ;  /* 0x000000e700df7202 */ /* 0x002fe20000000f00 */
[----:B------:R-:W-:Y:S01]  /*ff10*/  HFMA2.MMA R231, -RZ, RZ, 0, 1.1920928955078125e-07 ;  /* 0x00000002ffe77435 */ /* 0x000fe200000001ff */
[----:B0-----:R-:W-:Y:S02]  /*ff20*/  MOV R18, R22 ;  /* 0x0000001600127202 */ /* 0x001fe40000000f00 */
[----:B------:R-:W-:Y:S02]  /*ff30*/  MOV R20, 0x1f ;  /* 0x0000001f00147802 */ /* 0x000fe40000000f00 */
[----:B------:R-:W-:-:S02]  /*ff40*/  MOV R233, 0xffffffff ;  /* 0xffffffff00e97802 */ /* 0x000fc40000000f00 */
[----:B------:R-:W-:Y:S02]  /*ff50*/  MOV R16, 0xff70 ;  /* 0x0000ff7000107802 */ /* 0x000fe40000000f00 */
[----:B------:R-:W-:Y:S05]  /*ff60*/  CALL.REL.NOINC `($__internal_165_$__cuda_sm70_shflsync_down) ;  /* 0x00000b6000007944 */ /* 0x000fea0003c00000 */
[----:B-1----:R-:W-:Y:S01]  /*ff70*/  MOV R17, R231 ;  /* 0x000000e700117202 */ /* 0x002fe20000000f00 */
[----:B0-----:R-:W-:Y:S05]  /*ff80*/  BRA `(.L_x_6976) ;  /* 0xffff8d1000007947 */ /* 0x001fea000383ffff */
.L_x_6883:
[----:B------:R-:W-:Y:S01]  /*ff90*/  HFMA2.MMA R231, -RZ, RZ, 0, 2.384185791015625e-07 ;  /* 0x00000004ffe77435 */ /* 0x000fe200000001ff */
[----:B------:R-:W-:Y:S02]  /*ffa0*/  MOV R18, R226 ;  /* 0x000000e200127202 */ /* 0x000fe40000000f00 */
[----:B------:R-:W-:Y:S02]  /*ffb0*/  MOV R20, 0x1f ;  /* 0x0000001f00147802 */ /* 0x000fe40000000f00 */
[----:B------:R-:W-:Y:S02]  /*ffc0*/  MOV R233, 0xffffffff ;  /* 0xffffffff00e97802 */ /* 0x000fe40000000f00 */
[----:B------:R-:W-:Y:S02]  /*ffd0*/  MOV R16, 0xfff0 ;  /* 0x0000fff000107802 */ /* 0x000fe40000000f00 */
[----:B01234-:R-:W-:Y:S05]  /*ffe0*/  CALL.REL.NOINC `($__internal_165_$__cuda_sm70_shflsync_down) ;  /* 0x00000ae000007944 */ /* 0x01ffea0003c00000 */
[----:B-1----:R-:W-:Y:S01]  /*fff0*/  MOV R19, R231 ;  /* 0x000000e700137202 */ /* 0x002fe20000000f00 */
[----:B0-----:R-:W-:Y:S05]  /*10000*/  BRA `(.L_x_6977) ;  /* 0xffff8db000007947 */ /* 0x001fea000383ffff */
.L_x_6884:
[----:B------:R-:W-:Y:S01]  /*10010*/  HFMA2.MMA R231, -RZ, RZ, 0, 2.384185791015625e-07 ;  /* 0x00000004ffe77435 */ /* 0x000fe200000001ff */
[----:B------:R-:W-:-:S02]  /*10020*/  MOV R18, R224 ;  /* 0x000000e000127202 */ /* 0x000fc40000000f00 */
[----:B------:R-:W-:Y:S02]  /*10030*/  MOV R20, 0x1f ;  /* 0x0000001f00147802 */ /* 0x000fe40000000f00 */
[----:B------:R-:W-:Y:S02]  /*10040*/  MOV R233, 0xffffffff ;  /* 0xffffffff00e97802 */ /* 0x000fe40000000f00 */
[----:B------:R-:W-:Y:S02]  /*10050*/  MOV R16, 0x10070 ;  /* 0x0001007000107802 */ /* 0x000fe40000000f00 */
[----:B01234-:R-:W-:Y:S05]  /*10060*/  CALL.REL.NOINC `($__internal_165_$__cuda_sm70_shflsync_down) ;  /* 0x00000a6000007944 */ /* 0x01ffea0003c00000 */
[----:B-1----:R-:W-:Y:S01]  /*10070*/  MOV R21, R231 ;  /* 0x000000e700157202 */ /* 0x002fe20000000f00 */
[----:B------:R-:W-:Y:S01]  /*10080*/  HFMA2.MMA R231, -RZ, RZ, 0, 2.384185791015625e-07 ;  /* 0x00000004ffe77435 */ /* 0x000fe200000001ff */
[----:B0-----:R-:W-:Y:S02]  /*10090*/  MOV R18, R23 ;  /* 0x0000001700127202 */ /* 0x001fe40000000f00 */
[----:B------:R-:W-:Y:S02]  /*100a0*/  MOV R20, 0x1f ;  /* 0x0000001f00147802 */ /* 0x000fe40000000f00 */
[----:B------:R-:W-:-:S02]  /*100b0*/  MOV R233, 0xffffffff ;  /* 0xffffffff00e97802 */ /* 0x000fc40000000f00 */
[----:B------:R-:W-:Y:S02]  /*100c0*/  MOV R16, 0x100e0 ;  /* 0x000100e000107802 */ /* 0x000fe40000000f00 */
[----:B------:R-:W-:Y:S05]  /*100d0*/  CALL.REL.NOINC `($__internal_165_$__cuda_sm70_shflsync_down) ;  /* 0x000009f000007944 */ /* 0x000fea0003c00000 */
[----:B-1----:R-:W-:Y:S01]  /*100e0*/  MOV R223, R231 ;  /* 0x000000e700df7202 */ /* 0x002fe20000000f00 */
[----:B------:R-:W-:Y:S01]  /*100f0*/  HFMA2.MMA R231, -RZ, RZ, 0, 2.384185791015625e-07 ;  /* 0x00000004ffe77435 */ /* 0x000fe200000001ff */
[----:B0-----:R-:W-:Y:S02]  /*10100*/  MOV R18, R22 ;  /* 0x0000001600127202 */ /* 0x001fe40000000f00 */
[----:B------:R-:W-:Y:S02]  /*10110*/  MOV R20, 0x1f ;  /* 0x0000001f00147802 */ /* 0x000fe40000000f00 */
[----:B------:R-:W-:Y:S02]  /*10120*/  MOV R233, 0xffffffff ;  /* 0xffffffff00e97802 */ /* 0x000fe40000000f00 */
[----:B------:R-:W-:Y:S02]  /*10130*/  MOV R16, 0x10150 ;  /* 0x0001015000107802 */ /* 0x000fe40000000f00 */
[----:B------:R-:W-:Y:S05]  /*10140*/  CALL.REL.NOINC `($__internal_165_$__cuda_sm70_shflsync_down) ;  /* 0x0000098000007944 */ /* 0x000fea0003c00000 */
[----:B-1----:R-:W-:Y:S01]  /*10150*/  MOV R17, R231 ;  /* 0x000000e700117202 */ /* 0x002fe20000000f00 */
[----:B0-----:R-:W-:Y:S05]  /*10160*/  BRA `(.L_x_6978) ;  /* 0xffff8c9000007947 */ /* 0x001fea000383ffff */
.L_x_6887:
[----:B------:R-:W-:Y:S01]  /*10170*/  HFMA2.MMA R231, -RZ, RZ, 0, 4.76837158203125e-07 ;  /* 0x00000008ffe77435 */ /* 0x000fe200000001ff */
[----:B------:R-:W-:-:S02]  /*10180*/  MOV R18, R226 ;  /* 0x000000e200127202 */ /* 0x000fc40000000f00 */
[----:B------:R-:W-:Y:S02]  /*10190*/  MOV R20, 0x1f ;  /* 0x0000001f00147802 */ /* 0x000fe40000000f00 */
[----:B------:R-:W-:Y:S02]  /*101a0*/  MOV R233, 0xffffffff ;  /* 0xffffffff00e97802 */ /* 0x000fe40000000f00 */
[----:B------:R-:W-:Y:S02]  /*101b0*/  MOV R16, 0x101d0 ;  /* 0x000101d000107802 */ /* 0x000fe40000000f00 */
[----:B01234-:R-:W-:Y:S05]  /*101c0*/  CALL.REL.NOINC `($__internal_165_$__cuda_sm70_shflsync_down) ;  /* 0x0000090000007944 */ /* 0x01ffea0003c00000 */
[----:B-1----:R-:W-:Y:S01]  /*101d0*/  MOV R19, R231 ;  /* 0x000000e700137202 */ /* 0x002fe20000000f00 */
[----:B------:R-:W-:Y:S01]  /*101e0*/  HFMA2.MMA R231, -RZ, RZ, 0, 4.76837158203125e-07 ;  /* 0x00000008ffe77435 */ /* 0x000fe200000001ff */
[----:B0-----:R-:W-:Y:S02]  /*101f0*/  MOV R18, R224 ;  /* 0x000000e000127202 */ /* 0x001fe40000000f00 */
[----:B------:R-:W-:Y:S02]  /*10200*/  MOV R20, 0x1f ;  /* 0x0000001f00147802 */ /* 0x000fe40000000f00 */
[----:B------:R-:W-:-:S02]  /*10210*/  MOV R233, 0xffffffff ;  /* 0xffffffff00e97802 */ /* 0x000fc40000000f00 */
[----:B------:R-:W-:Y:S02]  /*10220*/  MOV R16, 0x10240 ;  /* 0x0001024000107802 */ /* 0x000fe40000000f00 */
[----:B------:R-:W-:Y:S05]  /*10230*/  CALL.REL.NOINC `($__internal_165_$__cuda_sm70_shflsync_down) ;  /* 0x0000089000007944 */ /* 0x000fea0003c00000 */
[----:B-1----:R-:W-:Y:S01]  /*10240*/  MOV R21, R231 ;  /* 0x000000e700157202 */ /* 0x002fe20000000f00 */
[----:B------:R-:W-:Y:S01]  /*10250*/  HFMA2.MMA R231, -RZ, RZ, 0, 4.76837158203125e-07 ;  /* 0x00000008ffe77435 */ /* 0x000fe200000001ff */
[----:B0-----:R-:W-:Y:S02]  /*10260*/  MOV R18, R23 ;  /* 0x0000001700127202 */ /* 0x001fe40000000f00 */
[----:B------:R-:W-:Y:S02]  /*10270*/  MOV R20, 0x1f ;  /* 0x0000001f00147802 */ /* 0x000fe40000000f00 */
[----:B------:R-:W-:Y:S02]  /*10280*/  MOV R233, 0xffffffff ;  /* 0xffffffff00e97802 */ /* 0x000fe40000000f00 */
[----:B------:R-:W-:Y:S02]  /*10290*/  MOV R16, 0x102b0 ;  /* 0x000102b000107802 */ /* 0x000fe40000000f00 */
[----:B------:R-:W-:Y:S05]  /*102a0*/  CALL.REL.NOINC `($__internal_165_$__cuda_sm70_shflsync_down) ;  /* 0x0000082000007944 */ /* 0x000fea0003c00000 */
[----:B-1----:R-:W-:Y:S01]  /*102b0*/  MOV R223, R231 ;  /* 0x000000e700df7202 */ /* 0x002fe20000000f00 */
[----:B------:R-:W-:Y:S01]  /*102c0*/  HFMA2.MMA R231, -RZ, RZ, 0, 4.76837158203125e-07 ;  /* 0x00000008ffe77435 */ /* 0x000fe200000001ff */
[----:B0-----:R-:W-:-:S02]  /*102d0*/  MOV R18, R22 ;  /* 0x0000001600127202 */ /* 0x001fc40000000f00 */
[----:B------:R-:W-:Y:S02]  /*102e0*/  MOV R20, 0x1f ;  /* 0x0000001f00147802 */ /* 0x000fe40000000f00 */
[----:B------:R-:W-:Y:S02]  /*102f0*/  MOV R233, 0xffffffff ;  /* 0xffffffff00e97802 */ /* 0x000fe40000000f00 */
[----:B------:R-:W-:Y:S02]  /*10300*/  MOV R16, 0x10320 ;  /* 0x0001032000107802 */ /* 0x000fe40000000f00 */
[----:B------:R-:W-:Y:S05]  /*10310*/  CALL.REL.NOINC `($__internal_165_$__cuda_sm70_shflsync_down) ;  /* 0x000007b000007944 */ /* 0x000fea0003c00000 */
[----:B-1----:R-:W-:Y:S01]  /*10320*/  MOV R17, R231 ;  /* 0x000000e700117202 */ /* 0x002fe20000000f00 */
[----:B0-----:R-:W-:Y:S05]  /*10330*/  BRA `(.L_x_6979) ;  /* 0xffff8c1000007947 */ /* 0x001fea000383ffff */
.L_x_6890:
[----:B------:R-:W-:Y:S01]  /*10340*/  HFMA2.MMA R231, -RZ, RZ, 0, 9.5367431640625e-07 ;  /* 0x00000010ffe77435 */ /* 0x000fe200000001ff */
[----:B------:R-:W-:Y:S02]  /*10350*/  MOV R18, R226 ;  /* 0x000000e200127202 */ /* 0x000fe40000000f00 */
[----:B------:R-:W-:Y:S02]  /*10360*/  MOV R20, 0x1f ;  /* 0x0000001f00147802 */ /* 0x000fe40000000f00 */
[----:B------:R-:W-:-:S02]  /*10370*/  MOV R233, 0xffffffff ;  /* 0xffffffff00e97802 */ /* 0x000fc40000000f00 */
[----:B------:R-:W-:Y:S02]  /*10380*/  MOV R16, 0x103a0 ;  /* 0x000103a000107802 */ /* 0x000fe40000000f00 */
[----:B01234-:R-:W-:Y:S05]  /*10390*/  CALL.REL.NOINC `($__internal_165_$__cuda_sm70_shflsync_down) ;  /* 0x0000073000007944 */ /* 0x01ffea0003c00000 */
[----:B-1----:R-:W-:Y:S01]  /*103a0*/  MOV R19, R231 ;  /* 0x000000e700137202 */ /* 0x002fe20000000f00 */
[----:B0-----:R-:W-:Y:S05]  /*103b0*/  BRA `(.L_x_6980) ;  /* 0xffff8cb000007947 */ /* 0x001fea000383ffff */
.L_x_6891:
[----:B------:R-:W-:Y:S01]  /*103c0*/  HFMA2.MMA R231, -RZ, RZ, 0, 9.5367431640625e-07 ;  /* 0x00000010ffe77435 */ /* 0x000fe200000001ff */
[----:B------:R-:W-:Y:S02]  /*103d0*/  MOV R18, R224 ;  /* 0x000000e000127202 */ /* 0x000fe40000000f00 */
[----:B------:R-:W-:Y:S02]  /*103e0*/  MOV R20, 0x1f ;  /* 0x0000001f00147802 */ /* 0x000fe40000000f00 */
[----:B------:R-:W-:Y:S02]  /*103f0*/  MOV R233, 0xffffffff ;  /* 0xffffffff00e97802 */ /* 0x000fe40000000f00 */
[----:B------:R-:W-:Y:S02]  /*10400*/  MOV R16, 0x10420 ;  /* 0x0001042000107802 */ /* 0x000fe40000000f00 */
[----:B01234-:R-:W-:Y:S05]  /*10410*/  CALL.REL.NOINC `($__internal_165_$__cuda_sm70_shflsync_down) ;  /* 0x000006b000007944 */ /* 0x01ffea0003c00000 */
[----:B-1----:R-:W-:Y:S01]  /*10420*/  MOV R21, R231 ;  /* 0x000000e700157202 */ /* 0x002fe20000000f00 */
[----:B------:R-:W-:Y:S01]  /*10430*/  HFMA2.MMA R231, -RZ, RZ, 0, 9.5367431640625e-07 ;  /* 0x00000010ffe77435 */ /* 0x000fe200000001ff */
[----:B0-----:R-:W-:-:S02]  /*10440*/  MOV R18, R23 ;  /* 0x0000001700127202 */ /* 0x001fc40000000f00 */
[----:B------:R-:W-:Y:S02]  /*10450*/  MOV R20, 0x1f ;  /* 0x0000001f00147802 */ /* 0x000fe40000000f00 */
[----:B------:R-:W-:Y:S02]  /*10460*/  MOV R233, 0xffffffff ;  /* 0xffffffff00e97802 */ /* 0x000fe40000000f00 */
[----:B------:R-:W-:Y:S02]  /*10470*/  MOV R16, 0x10490 ;  /* 0x0001049000107802 */ /* 0x000fe40000000f00 */
[----:B------:R-:W-:Y:S05]  /*10480*/  CALL.REL.NOINC `($__internal_165_$__cuda_sm70_shflsync_down) ;  /* 0x0000064000007944 */ /* 0x000fea0003c00000 */
[----:B-1----:R-:W-:Y:S01]  /*10490*/  MOV R223, R231 ;  /* 0x000000e700df7202 */ /* 0x002fe20000000f00 */
[----:B------:R-:W-:Y:S01]  /*104a0*/  HFMA2.MMA R231, -RZ, RZ, 0, 9.5367431640625e-07 ;  /* 0x00000010ffe77435 */ /* 0x000fe200000001ff */
[----:B0-----:R-:W-:Y:S02]  /*104b0*/  MOV R18, R22 ;  /* 0x0000001600127202 */ /* 0x001fe40000000f00 */
[----:B------:R-:W-:Y:S02]  /*104c0*/  MOV R20, 0x1f ;  /* 0x0000001f00147802 */ /* 0x000fe40000000f00 */
[----:B------:R-:W-:-:S02]  /*104d0*/  MOV R233, 0xffffffff ;  /* 0xffffffff00e97802 */ /* 0x000fc40000000f00 */
[----:B------:R-:W-:Y:S02]  /*104e0*/  MOV R16, 0x10500 ;  /* 0x0001050000107802 */ /* 0x000fe40000000f00 */
[----:B------:R-:W-:Y:S05]  /*104f0*/  CALL.REL.NOINC `($__internal_165_$__cuda_sm70_shflsync_down) ;  /* 0x000005d000007944 */ /* 0x000fea0003c00000 */
[----:B-1----:R-:W-:Y:S01]  /*10500*/  MOV R17, R231 ;  /* 0x000000e700117202 */ /* 0x002fe20000000f00 */
[----:B0-----:R-:W-:Y:S05]  /*10510*/  BRA `(.L_x_6981) ;  /* 0xffff8b9000007947 */ /* 0x001fea000383ffff */
.L_x_6894:
[----:B------:R-:W-:Y:S01]  /*10520*/  HFMA2.MMA R20, -RZ, RZ, 0, 0 ;  /* 0x00000000ff147435 */ /* 0x000fe200000001ff */
[----:B-1----:R-:W-:Y:S02]  /*10530*/  MOV R19, R226 ;  /* 0x000000e200137202 */ /* 0x002fe40000000f00 */
[----:B---3--:R-:W-:Y:S02]  /*10540*/  MOV R21, 0x1f ;  /* 0x0000001f00157802 */ /* 0x008fe40000000f00 */
[----:B------:R-:W-:Y:S02]  /*10550*/  MOV R18, 0xffffffff ;  /* 0xffffffff00127802 */ /* 0x000fe40000000f00 */
[----:B------:R-:W-:Y:S02]  /*10560*/  MOV R16, 0x10580 ;  /* 0x0001058000107802 */ /* 0x000fe40000000f00 */
[----:B0-2-4-:R-:W-:Y:S05]  /*10570*/  CALL.REL.NOINC `($__internal_166_$__cuda_sm70_shflsync_idx_p) ;  /* 0x0000059000007944 */ /* 0x015fea0003c00000 */
        /* <DEDUP_REMOVED lines=21> */
[----:B------:R-:W-:Y:S01]  /*106d0*/  HFMA2.MMA R231, -RZ, RZ, 0, 5.9604644775390625e-08 ;  /* 0x00000001ffe77435 */ /* 0x000fe200000001ff */
[----:B-1----:R-:W-:-:S02]  /*106e0*/  MOV R222, R18 ;  /* 0x0000001200de7202 */ /* 0x002fc40000000f00 */
[----:B------:R-:W-:Y:S02]  /*106f0*/  MOV R18, R226 ;  /* 0x000000e200127202 */ /* 0x000fe40000000f00 */
[----:B0-----:R-:W-:Y:S02]  /*10700*/  MOV R20, 0x1f ;  /* 0x0000001f00147802 */ /* 0x001fe40000000f00 */
[----:B------:R-:W-:Y:S02]  /*10710*/  MOV R233, 0xffffffff ;  /* 0xffffffff00e97802 */ /* 0x000fe40000000f00 */
[----:B------:R-:W-:Y:S02]  /*10720*/  MOV R16, 0x10740 ;  /* 0x0001074000107802 */ /* 0x000fe40000000f00 */
[----:B------:R-:W-:Y:S05]  /*10730*/  CALL.REL.NOINC `($__internal_165_$__cuda_sm70_shflsync_down) ;  /* 0x0000039000007944 */ /* 0x000fea0003c00000 */
[----:B-1----:R-:W-:Y:S01]  /*10740*/  MOV R228, R231 ;  /* 0x000000e700e47202 */ /* 0x002fe20000000f00 */
[----:B------:R-:W-:Y:S01]  /*10750*/  HFMA2.MMA R231, -RZ, RZ, 0, 5.9604644775390625e-08 ;  /* 0x00000001ffe77435 */ /* 0x000fe200000001ff */
[----:B0-----:R-:W-:Y:S02]  /*10760*/  MOV R18, R224 ;  /* 0x000000e000127202 */ /* 0x001fe40000000f00 */
[----:B------:R-:W-:-:S02]  /*10770*/  MOV R20, 0x1f ;  /* 0x0000001f00147802 */ /* 0x000fc40000000f00 */
[----:B------:R-:W-:Y:S02]  /*10780*/  MOV R233, 0xffffffff ;  /* 0xffffffff00e97802 */ /* 0x000fe40000000f00 */
[----:B------:R-:W-:Y:S02]  /*10790*/  MOV R16, 0x107b0 ;  /* 0x000107b000107802 */ /* 0x000fe40000000f00 */
[----:B------:R-:W-:Y:S05]  /*107a0*/  CALL.REL.NOINC `($__internal_165_$__cuda_sm70_shflsync_down) ;  /* 0x0000032000007944 */ /* 0x000fea0003c00000 */
[----:B-1----:R-:W-:Y:S01]  /*107b0*/  MOV R229, R231 ;  /* 0x000000e700e57202 */ /* 0x002fe20000000f00 */
[----:B------:R-:W-:Y:S01]  /*107c0*/  HFMA2.MMA R231, -RZ, RZ, 0, 5.9604644775390625e-08 ;  /* 0x00000001ffe77435 */ /* 0x000fe200000001ff */
[----:B0-----:R-:W-:Y:S02]  /*107d0*/  MOV R18, R23 ;  /* 0x0000001700127202 */ /* 0x001fe40000000f00 */
[----:B------:R-:W-:Y:S02]  /*107e0*/  MOV R20, 0x1f ;  /* 0x0000001f00147802 */ /* 0x000fe40000000f00 */
[----:B------:R-:W-:Y:S02]  /*107f0*/  MOV R233, 0xffffffff ;  /* 0xffffffff00e97802 */ /* 0x000fe40000000f00 */
[----:B------:R-:W-:-:S02]  /*10800*/  MOV R16, 0x10820 ;  /* 0x0001082000107802 */ /* 0x000fc40000000f00 */
        /* <DEDUP_REMOVED lines=20> */
[----:B-1----:R-:W-:Y:S05]  /*10950*/  CALL.REL.NOINC `($__internal_166_$__cuda_sm70_shflsync_idx_p) ;  /* 0x000001b000007944 */ /* 0x002fea0003c00000 */
[----:B0-----:R-:W-:Y:S01]  /*10960*/  HFMA2.MMA R20, -RZ, RZ, 0, 0 ;  /* 0x00000000ff147435 */ /* 0x001fe200000001ff */
[----:B-1----:R-:W-:Y:S02]  /*10970*/  MOV R232, R18 ;  /* 0x0000001200e87202 */ /* 0x002fe40000000f00 */
[----:B------:R-:W-:Y:S02]  /*10980*/  MOV R19, R13 ;  /* 0x0000000d00137202 */ /* 0x000fe40000000f00 */
[----:B------:R-:W-:Y:S02]  /*10990*/  MOV R21, 0x1f ;  /* 0x0000001f00157802 */ /* 0x000fe40000000f00 */
[----:B------:R-:W-:Y:S02]  /*109a0*/  MOV R18, 0xffffffff ;  /* 0xffffffff00127802 */ /* 0x000fe40000000f00 */
[----:B------:R-:W-:-:S02]  /*109b0*/  MOV R16, 0x109d0 ;  /* 0x000109d000107802 */ /* 0x000fc40000000f00 */
[----:B------:R-:W-:Y:S05]  /*109c0*/  CALL.REL.NOINC `($__internal_166_$__cuda_sm70_shflsync_idx_p) ;  /* 0x0000014000007944 */ /* 0x000fea0003c00000 */
[----:B0-----:R-:W-:Y:S01]  /*109d0*/  HFMA2.MMA R20, -RZ, RZ, 0, 0 ;  /* 0x00000000ff147435 */ /* 0x001fe200000001ff */
[----:B-1----:R-:W-:-:S02]  /*109e0*/  MOV R234, R18 ;  /* 0x0000001200ea7202 */ /* 0x002fc40000000f00 */
[----:B------:R-:W-:Y:S02]  /*109f0*/  MOV R19, R14 ;  /* 0x0000000e00137202 */ /* 0x000fe40000000f00 */
[----:B------:R-:W-:Y:S02]  /*10a00*/  MOV R21, 0x1f ;  /* 0x0000001f00157802 */ /* 0x000fe40000000f00 */
[----:B------:R-:W-:Y:S02]  /*10a10*/  MOV R18, 0xffffffff ;  /* 0xffffffff00127802 */ /* 0x000fe40000000f00 */
[----:B------:R-:W-:Y:S02]  /*10a20*/  MOV R16, 0x10a40 ;  /* 0x00010a4000107802 */ /* 0x000fe40000000f00 */
[----:B------:R-:W-:Y:S05]  /*10a30*/  CALL.REL.NOINC `($__internal_166_$__cuda_sm70_shflsync_idx_p) ;  /* 0x000000d000007944 */ /* 0x000fea0003c00000 */
[----:B0-----:R-:W-:Y:S01]  /*10a40*/  HFMA2.MMA R20, -RZ, RZ, 0, 0 ;  /* 0x00000000ff147435 */ /* 0x001fe200000001ff */
[----:B-1----:R-:W-:Y:S02]  /*10a50*/  MOV R236, R18 ;  /* 0x0000001200ec7202 */ /* 0x002fe40000000f00 */
[----:B------:R-:W-:Y:S02]  /*10a60*/  MOV R19, R15 ;  /* 0x0000000f00137202 */ /* 0x000fe40000000f00 */
[----:B------:R-:W-:-:S02]  /*10a70*/  MOV R21, 0x1f ;  /* 0x0000001f00157802 */ /* 0x000fc40000000f00 */
[----:B------:R-:W-:Y:S02]  /*10a80*/  MOV R18, 0xffffffff ;  /* 0xffffffff00127802 */ /* 0x000fe40000000f00 */
[----:B------:R-:W-:Y:S02]  /*10a90*/  MOV R16, 0x10ab0 ;  /* 0x00010ab000107802 */ /* 0x000fe40000000f00 */
[----:B------:R-:W-:Y:S05]  /*10aa0*/  CALL.REL.NOINC `($__internal_166_$__cuda_sm70_shflsync_idx_p) ;  /* 0x0000006000007944 */ /* 0x000fea0003c00000 */
[----:B01----:R-:W-:Y:S01]  /*10ab0*/  MOV R19, R18 ;  /* 0x0000001200137202 */ /* 0x003fe20000000f00 */
[----:B------:R-:W-:Y:S05]  /*10ac0*/  BRA `(.L_x_6982) ;  /* 0xffff880000007947 */ /* 0x000fea000383ffff */
        .weak           $__internal_165_$__cuda_sm70_shflsync_down
        .type           $__internal_165_$__cuda_sm70_shflsync_down,@function
        .size           $__internal_165_$__cuda_sm70_shflsync_down,($__internal_166_$__cuda_sm70_shflsync_idx_p - $__internal_165_$__cuda_sm70_shflsync_down)
$__internal_165_$__cuda_sm70_shflsync_down:
[----:B------:R-:W-:Y:S01]  /*10ad0*/  HFMA2.MMA R17, -RZ, RZ, 0, 0 ;  /* 0x00000000ff117435 */ /* 0x000fe200000001ff */
[----:B------:R-:W-:Y:S04]  /*10ae0*/  WARPSYNC R233 ;  /* 0x000000e900007348 */ /* 0x000fe80003800000 */
[----:B------:R0:W1:Y:S01]  /*10af0*/  SHFL.DOWN PT, R231, R18, R231, R20 ;  /* 0x080000e712e77389 */ /* 0x00006200000e0014 */
[----:B------:R-:W-:Y:S05]  /*10b00*/  RET.REL.NODEC R16 `(_Z25selective_scan_bwd_kernelI32Selective_Scan_bwd_kernel_traitsILi64ELi16ELb1ELb0ELb1ELb1ELb1EN3c108BFloat16ENS1_7complexIfEEEEv12SSMParamsBwd) ;  /* 0xfffef4f010007950 */ /* 0x000fea0003c3ffff */
        .weak           $__internal_166_$__cuda_sm70_shflsync_idx_p
        .type           $__internal_166_$__cuda_sm70_shflsync_idx_p,@function
        .size           $__internal_166_$__cuda_sm70_shflsync_idx_p,($__internal_167_$__cuda_sm70_shflsync_up - $__internal_166_$__cuda_sm70_shflsync_idx_p)
$__internal_166_$__cuda_sm70_shflsync_idx_p:
[----:B------:R-:W-:Y:S01]  /*10b10*/  MOV R17, 0x0 ;  /* 0x0000000000117802 */ /* 0x000fe20000000f00 */
[----:B------:R-:W-:Y:S04]  /*10b20*/  WARPSYNC R18 ;  /* 0x0000001200007348 */ /* 0x000fe80003800000 */
[----:B------:R0:W1:Y:S01]  /*10b30*/  SHFL.IDX PT, R18, R19, R20, R21 ;  /* 0x0000001413127389 */ /* 0x00006200000e0015 */
[----:B------:R-:W-:Y:S05]  /*10b40*/  RET.REL.NODEC R16 `(_Z25selective_scan_bwd_kernelI32Selective_Scan_bwd_kernel_traitsILi64ELi16ELb1ELb0ELb1ELb1ELb1EN3c108BFloat16ENS1_7complexIfEEEEv12SSMParamsBwd) ;  /* 0xfffef4b010007950 */ /* 0x000fea0003c3ffff */
        .weak           $__internal_167_$__cuda_sm70_shflsync_up
        .type           $__internal_167_$__cuda_sm70_shflsync_up,@function
        .size           $__internal_167_$__cuda_sm70_shflsync_up,(.L_x_14599 - $__internal_167_$__cuda_sm70_shflsync_up)
$__internal_167_$__cuda_sm70_shflsync_up:
[----:B------:R-:W-:Y:S01]  /*10b50*/  HFMA2.MMA R17, -RZ, RZ, 0, 0 ;  /* 0x00000000ff117435 */ /* 0x000fe200000001ff */
[----:B------:R-:W-:Y:S04]  /*10b60*/  WARPSYNC R216 ;  /* 0x000000d800007348 */ /* 0x000fe80003800000 */
[----:B------:R0:W1:Y:S01]  /*10b70*/  SHFL.UP PT, R21, R211, R214, R21 ;  /* 0x040000d6d3157389 */ /* 0x00006200000e0015 */
[----:B------:R-:W-:Y:S05]  /*10b80*/  RET.REL.NODEC R16 `(_Z25selective_scan_bwd_kernelI32Selective_Scan_bwd_kernel_traitsILi64ELi16ELb1ELb0ELb1ELb1ELb1EN3c108BFloat16ENS1_7complexIfEEEEv12SSMParamsBwd) ;  /* 0xfffef47010007950 */ /* 0x000fea0003c3ffff */
.L_x_6983:
        /* <DEDUP_REMOVED lines=15> */
.L_x_14599:


//--------------------- .text._Z25selective_scan_bwd_kernelI32Selective_Scan_bwd_kernel_traitsILi64ELi16ELb1ELb1ELb0ELb0ELb0EN3c108BFloat16ENS1_7complexIfEEEEv12SSMParamsBwd --------------------------
	.section	.text._Z25selective_scan_bwd_kernelI32Selective_Scan_bwd_kernel_traitsILi64ELi16ELb1ELb1ELb0ELb0ELb0EN3c108BFloat16ENS1_7complexIfEEEEv12SSMParamsBwd,"ax",@progbits
	.sectioninfo	@"SHI_REGISTERS=254"
	.align	128
        .global         _Z25selective_scan_bwd_kernelI32Selective_Scan_bwd_kernel_traitsILi64ELi16ELb1ELb1ELb0ELb0ELb0EN3c108BFloat16ENS1_7complexIfEEEEv12SSMParamsBwd
        .type           _Z25selective_scan_bwd_kernelI32Selective_Scan_bwd_kernel_traitsILi64ELi16ELb1ELb1ELb0ELb0ELb0EN3c108BFloat16ENS1_7complexIfEEEEv12SSMParamsBwd,@function
        .size           _Z25selective_scan_bwd_kernelI32Selective_Scan_bwd_kernel_traitsILi64ELi16ELb1ELb1ELb0ELb0ELb0EN3c108BFloat16ENS1_7complexIfEEEEv12SSMParamsBwd,(.L_x_14602 - _Z25selective_scan_bwd_kernelI32Selective_Scan_bwd_kernel_traitsILi64ELi16ELb1ELb1ELb0ELb0ELb0EN3c108BFloat16ENS1_7complexIfEEEEv12SSMParamsBwd)
        .other          _Z25selective_scan_bwd_kernelI32Selective_Scan_bwd_kernel_traitsILi64ELi16ELb1ELb1ELb0ELb0ELb0EN3c108BFloat16ENS1_7complexIfEEEEv12SSMParamsBwd,@"STO_CUDA_ENTRY STV_DEFAULT"
_Z25selective_scan_bwd_kernelI32Selective_Scan_bwd_kernel_traitsILi64ELi16ELb1ELb1ELb0ELb0ELb0EN3c108BFloat16ENS1_7complexIfEEEEv12SSMParamsBwd:
.text._Z25selective_scan_bwd_kernelI32Selective_Scan_bwd_kernel_traitsILi64ELi16ELb1ELb1ELb0ELb0ELb0EN3c108BFloat16ENS1_7complexIfEEEEv12SSMParamsBwd:
        /* <DEDUP_REMOVED lines=128> */
.L_x_7088:
        /* <DEDUP_REMOVED lines=18> */
[----:B------:R-:W1:Y:S04]  /*0920*/  LDS.128 R56, [R0.X16+0x10] ;  /* 0x0000100000387984 */ /* 0x000e68000000cc00 */
        /* <DEDUP_REMOVED lines=13> */
[----:B------:R0:W5:Y:S01]  /*0a00*/  LDG.E.128 R32, [R2.64+0x200] ;  /* 0x0002000e02207981 */ /* 0x000162000c1e1d00 */
[----:B-1----:R-:W-:-:S02]  /*0a10*/  PRMT R20, RZ, 0x5410, R56 ;  /* 0x00005410ff147816 */ /* 0x002fc40000000038 */
[----:B------:R-:W-:Y:S02]  /*0a20*/  PRMT R22, RZ, 0x7610, R57 ;  /* 0x00007610ff167816 */ /* 0x000fe40000000039 */
[----:B------:R-:W-:Y:S02]  /*0a30*/  ISETP.LT.AND P0, PT, RZ, c[0x0][0x16c], PT ;  /* 0x00005b00ff007a0c */ /* 0x000fe40003f01270 */
[--C-:B--2---:R-:W-:Y:S02]  /*0a40*/  PRMT R92, RZ, 0x5410, R12.reuse ;  /* 0x00005410ff5c7816 */ /* 0x104fe4000000000c */
        /* <DEDUP_REMOVED lines=15> */
[--C-:B---3--:R-:W-:Y:S01]  /*0b40*/  PRMT R84, RZ, 0x5410, R4.reuse ;  /* 0x00005410ff547816 */ /* 0x108fe20000000004 */
        /* <DEDUP_REMOVED lines=17> */
[----:B----4-:R0:W-:Y:S04]  /*0c60*/  STS.128 [R21.X16], R16 ;  /* 0x0000001015007388 */ /* 0x0101e8000000cc00 */
[----:B-----5:R1:W-:Y:S01]  /*0c70*/  STS.128 [R21.X16+0x200], R32 ;  /* 0x0002002015007388 */ /* 0x0203e2000000cc00 */
[----:B------:R-:W-:-:S06]  /*0c80*/  NOP ;  /* 0x0000000000007918 */ /* 0x000fcc0000000000 */
[----:B------:R-:W2:Y:S04]  /*0c90*/  LDS.128 R24, [R0.X16] ;  /* 0x0000000000187984 */ /* 0x000ea8000000cc00 */
[----:B------:R3:W4:Y:S01]  /*0ca0*/  LDS.128 R8, [R0.X16+0x10] ;  /* 0x0000100000087984 */ /* 0x000722000000cc00 */
[----:B0-----:R-:W-:Y:S02]  /*0cb0*/  PRMT R18, RZ, 0x5410, R62 ;  /* 0x00005410ff127816 */ /* 0x001fe4000000003e */
[----:B------:R-:W-:Y:S02]  /*0cc0*/  PRMT R19, RZ, 0x5410, R63 ;  /* 0x00005410ff137816 */ /* 0x000fe4000000003f */
[----:B-1----:R-:W-:Y:S02]  /*0cd0*/  PRMT R21, RZ, 0x5410, R57 ;  /* 0x00005410ff157816 */ /* 0x002fe40000000039 */
[----:B---3--:R-:W-:-:S02]  /*0ce0*/  PRMT R0, RZ, 0x5410, R60 ;  /* 0x00005410ff007816 */ /* 0x008fc4000000003c */
[--C-:B--2---:R-:W-:Y:S02]  /*0cf0*/  PRMT R17, RZ, 0x5410, R24.reuse ;  /* 0x00005410ff117816 */ /* 0x104fe40000000018 */
[----:B------:R-:W-:Y:S02]  /*0d00*/  PRMT R16, RZ, 0x7610, R24 ;  /* 0x00007610ff107816 */ /* 0x000fe40000000018 */
[----:B----4-:R-:W-:Y:S01]  /*0d10*/  PRMT R24, RZ, 0x7610, R11 ;  /* 0x00007610ff187816 */ /* 0x010fe2000000000b */
[C---:B------:R-:W-:Y:S01]  /*0d20*/  FFMA.FTZ R23, R17.reuse, R0, R106 ;  /* 0x0000000011177223 */ /* 0x040fe2000001006a */
[----:B------:R-:W-:Y:S01]  /*0d30*/  PRMT R0, RZ, 0x7610, R60 ;  /* 0x00007610ff007816 */ /* 0x000fe2000000003c */
[----:B------:R-:W-:Y:S01]  /*0d40*/  FMUL.FTZ R49, R17, UR4 ;  /* 0x0000000411317c20 */ /* 0x000fe20008410000 */
[----:B------:R-:W-:Y:S01]  /*0d50*/  PRMT R106, RZ, 0x7610, R59 ;  /* 0x00007610ff6a7816 */ /* 0x000fe2000000003b */
[C---:B------:R-:W-:Y:S02]  /*0d60*/  FMUL.FTZ R48, R16.reuse, UR4 ;  /* 0x0000000410307c20 */ /* 0x040fe40008410000 */
[----:B------:R-:W-:Y:S01]  /*0d70*/  FFMA.FTZ R23, R16, R0, R23 ;  /* 0x0000000010177223 */ /* 0x000fe20000010017 */
[--C-:B------:R-:W-:Y:S01]  /*0d80*/  PRMT R0, RZ, 0x5410, R25.reuse ;  /* 0x00005410ff007816 */ /* 0x100fe20000000019 */
[----:B------:R-:W-:Y:S01]  /*0d90*/  FMUL.FTZ R34, R24, UR4 ;  /* 0x0000000418227c20 */ /* 0x000fe20008410000 */
[----:B------:R-:W-:-:S03]  /*0da0*/  PRMT R25, RZ, 0x7610, R25 ;  /* 0x00007610ff197816 */ /* 0x000fc60000000019 */
        /* <DEDUP_REMOVED lines=36> */
[----:B------:R-:W-:-:S04]  /*0ff0*/  FMUL.FTZ R37, R21, UR4 ;  /* 0x0000000415257c20 */ /* 0x000fc80008410000 */
[C---:B------:R-:W-:Y:S01]  /*1000*/  FFMA.FTZ R10, R22.reuse, R23, R9 ;  /* 0x00000017160a7223 */ /* 0x040fe20000010009 */
[----:B------:R-:W-:Y:S01]  /*1010*/  PRMT R9, RZ, 0x5410, R59 ;  /* 0x00005410ff097816 */ /* 0x000fe2000000003b */
[----:B------:R-:W-:Y:S01]  /*1020*/  FMUL.FTZ R36, R22, UR4 ;  /* 0x0000000416247c20 */ /* 0x000fe20008410000 */
[----:B------:R-:W-:-:S05]  /*1030*/  PRMT R23, RZ, 0x5410, R11 ;  /* 0x00005410ff177816 */ /* 0x000fca000000000b */
[C---:B------:R-:W-:Y:S02]  /*1040*/  FFMA.FTZ R9, R23.reuse, R9, R10 ;  /* 0x0000000917097223 */ /* 0x040fe4000001000a */
[----:B------:R-:W-:Y:S02]  /*1050*/  FMUL.FTZ R35, R23, UR4 ;  /* 0x0000000417237c20 */ /* 0x000fe40008410000 */
        /* <DEDUP_REMOVED lines=12> */
.L_x_6985:
[----:B------:R-:W-:Y:S01]  /*1120*/  FADD.FTZ R15, R0, R0 ;  /* 0x00000000000f7221 */ /* 0x000fe20000010000 */
[----:B------:R-:W-:Y:S01]  /*1130*/  HFMA2.MMA R0, -RZ, RZ, 0, 0 ;  /* 0x00000000ff007435 */ /* 0x000fe200000001ff */
[----:B------:R-:W-:Y:S01]  /*1140*/  FADD.FTZ R13, R2, R2 ;  /* 0x00000002020d7221 */ /* 0x000fe20000010000 */
[----:B------:R-:W-:Y:S01]  /*1150*/  CS2R R32, SRZ ;  /* 0x0000000000207805 */ /* 0x000fe2000001ff00 */
[----:B------:R-:W-:Y:S01]  /*1160*/  FADD.FTZ R11, R3, R3 ;  /* 0x00000003030b7221 */ /* 0x000fe20000010000 */
[----:B------:R-:W-:Y:S01]  /*1170*/  CS2R R30, SRZ ;  /* 0x00000000001e7805 */ /* 0x000fe2000001ff00 */
[----:B------:R-:W-:Y:S01]  /*1180*/  FADD.FTZ R14, R25, R25 ;  /* 0x00000019190e7221 */ /* 0x000fe20000010000 */
[----:B------:R-:W-:Y:S01]  /*1190*/  CS2R R28, SRZ ;  /* 0x00000000001c7805 */ /* 0x000fe2000001ff00 */
        /* <DEDUP_REMOVED lines=15> */
[----:B------:R-:W-:Y:S01]  /*1290*/  FADD.FTZ R17, R17, R17 ;  /* 0x0000001111117221 */ /* 0x000fe20000010000 */
[----:B------:R-:W-:Y:S01]  /*12a0*/  CS2R R24, SRZ ;  /* 0x0000000000187805 */ /* 0x000fe2000001ff00 */
[----:B------:R-:W-:-:S02]  /*12b0*/  FADD.FTZ R16, R16, R16 ;  /* 0x0000001010107221 */ /* 0x000fc40000010000 */
[----:B------:R-:W-:Y:S02]  /*12c0*/  FADD.FTZ R8, R8, R8 ;  /* 0x0000000808087221 */ /* 0x000fe40000010000 */
.L_x_7087:
        /* <DEDUP_REMOVED lines=13> */
[----:B------:R-:W-:Y:S01]  /*13a0*/  SHF.L.U32 R66, R99, 0x1, RZ ;  /* 0x0000000163427819 */ /* 0x000fe200000006ff */
[----:B------:R-:W-:-:S03]  /*13b0*/  IMAD.WIDE.U32 R64, R0, c[0x0][0x1a0], RZ ;  /* 0x0000680000407a25 */ /* 0x000fc600078e00ff */
[----:B------:R-:W-:Y:S01]  /*13c0*/  LOP3.LUT R66, R66, 0xffffffc0, RZ, 0xc0, !PT ;  /* 0xffffffc042427812 */ /* 0x000fe200078ec0ff */
[----:B------:R-:W-:Y:S01]  /*13d0*/  IMAD R67, R0, c[0x0][0x1a4], R67 ;  /* 0x0000690000437a24 */ /* 0x000fe200078e0243 */
[----:B------:R-:W-:-:S04]  /*13e0*/  LEA R82, P0, R64, R97, 0x1 ;  /* 0x0000006140527211 */ /* 0x000fc800078008ff */
[----:B------:R-:W-:Y:S02]  /*13f0*/  IADD3 R65, R65, R67, RZ ;  /* 0x0000004341417210 */ /* 0x000fe40007ffe0ff */
[----:B------:R-:W-:Y:S02]  /*1400*/  LOP3.LUT R67, R66, 0x1f, R99, 0xf8, !PT ;  /* 0x0000001f42437812 */ /* 0x000fe400078ef863 */
[----:B------:R-:W-:Y:S02]  /*1410*/  LEA.HI.X R83, R64, R96, R65, 0x1, P0 ;  /* 0x0000006040537211 */ /* 0x000fe400000f0c41 */
[----:B------:R-:W-:-:S05]  /*1420*/  IADD3 R65, R66, R67, RZ ;  /* 0x0000004342417210 */ /* 0x000fca0007ffe0ff */
[----:B------:R-:W-:-:S05]  /*1430*/  IMAD.WIDE R82, R65, 0x10, R82 ;  /* 0x0000001041527825 */ /* 0x000fca00078e0252 */
[----:B------:R0:W3:Y:S04]  /*1440*/  LDG.E.128 R64, [R82.64] ;  /* 0x0000000e52407981 */ /* 0x0000e8000c1e1d00 */
[----:B------:R0:W4:Y:S04]  /*1450*/  LDG.E.128 R68, [R82.64+0x200] ;  /* 0x0002000e52447981 */ /* 0x000128000c1e1d00 */
[----:B------:R0:W3:Y:S04]  /*1460*/  LDG.E.128 R72, [R82.64+0x400] ;  /* 0x0004000e52487981 */ /* 0x0000e8000c1e1d00 */
[----:B------:R0:W3:Y:S01]  /*1470*/  LDG.E.128 R76, [R82.64+0x600] ;  /* 0x0006000e524c7981 */ /* 0x0000e2000c1e1d00 */
[----:B------:R-:W-:Y:S01]  /*1480*/  IMAD R127, R120, c[0x0][0x1c0], RZ ;  /* 0x00007000787f7a24 */ /* 0x000fe200078e02ff */
[----:B------:R-:W-:-:S03]  /*1490*/  ISETP.NE.AND P1, PT, R99, RZ, PT ;  /* 0x000000ff6300720c */ /* 0x000fc60003f25270 */
[----:B------:R-:W-:Y:S01]  /*14a0*/  IMAD R129, R0, c[0x0][0x1c4], R127 ;  /* 0x0000710000817a24 */ /* 0x000fe200078e027f */
[----:B--2---:R-:W1:Y:S08]  /*14b0*/  R2UR UR22, R81 ;  /* 0x00000000511673c2 */ /* 0x004e7000000e0000 */
[----:B------:R-:W2:Y:S01]  /*14c0*/  R2UR UR13, R80 ;  /* 0x00000000500d73c2 */ /* 0x000ea200000e0000 */
[----:B-1----:R-:W-:-:S02]  /*14d0*/  FMUL.FTZ R114, R92, UR22 ;  /* 0x000000165c727c20 */ /* 0x002fc40008410000 */
[----:B------:R-:W-:Y:S02]  /*14e0*/  FMUL.FTZ R81, R91, UR22 ;  /* 0x000000165b517c20 */ /* 0x000fe40008410000 */
[----:B------:R-:W-:Y:S02]  /*14f0*/  FMUL.RZ R116, R114, 0.15915493667125701904 ;  /* 0x3e22f98372747820 */ /* 0x000fe4000040c000 */
[----:B0-----:R-:W-:Y:S02]  /*1500*/  FMUL.RZ R82, R81, 0.15915493667125701904 ;  /* 0x3e22f98351527820 */ /* 0x001fe4000040c000 */
[----:B------:R-:W-:Y:S01]  /*1510*/  FMUL.FTZ R114, R93, UR22 ;  /* 0x000000165d727c20 */ /* 0x000fe20008410000 */
[----:B------:R-:W-:Y:S01]  /*1520*/  MUFU.SIN R122, R116 ;  /* 0x00000074007a7308 */ /* 0x000fe20000000400 */
[----:B------:R-:W-:Y:S01]  /*1530*/  FMUL.FTZ R81, R88, UR22 ;  /* 0x0000001658517c20 */ /* 0x000fe20008410000 */
[----:B--2---:R-:W-:Y:S01]  /*1540*/  MOV R124, UR13 ;  /* 0x0000000d007c7c02 */ /* 0x004fe20008000f00 */
[----:B------:R-:W-:-:S02]  /*1550*/  FMUL.RZ R118, R114, 0.15915493667125701904 ;  /* 0x3e22f98372767820 */ /* 0x000fc4000040c000 */
[----:B------:R-:W-:Y:S02]  /*1560*/  FMUL.RZ R83, R81, 0.15915493667125701904 ;  /* 0x3e22f98351537820 */ /* 0x000fe4000040c000 */
[----:B------:R-:W-:Y:S01]  /*1570*/  FMUL.FTZ R114, R90, UR22 ;  /* 0x000000165a727c20 */ /* 0x000fe20008410000 */
[----:B------:R0:W-:Y:S01]  /*1580*/  MUFU.COS R130, R116 ;  /* 0x0000007400827308 */ /* 0x0001e20000000000 */
[----:B------:R-:W-:Y:S02]  /*1590*/  FMUL.FTZ R81, R89, UR22 ;  /* 0x0000001659517c20 */ /* 0x000fe40008410000 */
[----:B------:R-:W-:Y:S02]  /*15a0*/  FMUL.RZ R114, R114, 0.15915493667125701904 ;  /* 0x3e22f98372727820 */ /* 0x000fe4000040c000 */
[----:B------:R-:W-:Y:S02]  /*15b0*/  FMUL.FTZ R124, R124, 1.4426950216293334961 ;  /* 0x3fb8aa3b7c7c7820 */ /* 0x000fe40000410000 */
[----:B------:R-:W-:Y:S01]  /*15c0*/  FMUL.FTZ R121, R51, UR22 ;  /* 0x0000001633797c20 */ /* 0x000fe20008410000 */
[----:B------:R-:W-:Y:S01]  /*15d0*/  MUFU.SIN R123, R114 ;  /* 0x00000072007b7308 */ /* 0x000fe20000000400 */
[----:B0-----:R-:W-:-:S02]  /*15e0*/  FMUL.RZ R116, R81, 0.15915493667125701904 ;  /* 0x3e22f98351747820 */ /* 0x001fc4000040c000 */
[----:B------:R-:W-:Y:S02]  /*15f0*/  FMUL.FTZ R81, R86, UR22 ;  /* 0x0000001656517c20 */ /* 0x000fe40008410000 */
[-C--:B------:R-:W-:Y:S02]  /*1600*/  FMUL.FTZ R127, R88, R124.reuse ;  /* 0x0000007c587f7220 */ /* 0x080fe40000410000 */
[-C--:B------:R-:W-:Y:S01]  /*1610*/  FMUL.FTZ R159, R54, R124.reuse ;  /* 0x0000007c369f7220 */ /* 0x080fe20000410000 */
[----:B------:R0:W-:Y:S01]  /*1620*/  MUFU.COS R117, R114 ;  /* 0x0000007200757308 */ /* 0x0001e20000000000 */
[----:B------:R-:W-:Y:S02]  /*1630*/  FMUL.FTZ R160, R55, R124 ;  /* 0x0000007c37a07220 */ /* 0x000fe40000410000 */
        /* <DEDUP_REMOVED lines=34> */
[----:B0-----:R-:W-:-:S04]  /*1860*/  IMAD R82, R112, c[0x0][0x1b8], RZ ;  /* 0x00006e0070527a24 */ /* 0x001fc800078e02ff */
[----:B------:R-:W-:Y:S01]  /*1870*/  IMAD R125, R113, c[0x0][0x1bc], R82 ;  /* 0x00006f00717d7a24 */ /* 0x000fe200078e0252 */
[----:B------:R-:W-:Y:S02]  /*1880*/  IADD3 R82, R95, -0x1, RZ ;  /* 0xffffffff5f527810 */ /* 0x000fe40007ffe0ff */
[----:B------:R0:W-:Y:S08]  /*1890*/  MUFU.COS R119, R118 ;  /* 0x0000007600777308 */ /* 0x0001f00000000000 */
[----:B------:R-:W-:Y:S01]  /*18a0*/  MUFU.SIN R144, R114 ;  /* 0x0000007200907308 */ /* 0x000fe20000000400 */
[----:B0-----:R-:W-:-:S02]  /*18b0*/  FMUL.RZ R118, R81, 0.15915493667125701904 ;  /* 0x3e22f98351767820 */ /* 0x001fc4000040c000 */
[----:B------:R-:W-:-:S05]  /*18c0*/  IMAD.WIDE.U32 R80, R113, c[0x0][0x1b8], RZ ;  /* 0x00006e0071507a25 */ /* 0x000fca00078e00ff */
[----:B------:R-:W-:Y:S01]  /*18d0*/  IADD3 R81, R81, R125, RZ ;  /* 0x0000007d51517210 */ /* 0x000fe20007ffe0ff */
[----:B------:R0:W-:Y:S04]  /*18e0*/  MUFU.COS R145, R114 ;  /* 0x0000007200917308 */ /* 0x0001e80000000000 */
[----:B------:R-:W-:-:S04]  /*18f0*/  IMAD.WIDE.U32 R80, R0, c[0x0][0x1c0], R80 ;  /* 0x0000700000507a25 */ /* 0x000fc800078e0050 */
[----:B------:R-:W-:Y:S01]  /*1900*/  MUFU.SIN R138, R83 ;  /* 0x00000053008a7308 */ /* 0x000fe20000000400 */
[-C--:B0-----:R-:W-:Y:S01]  /*1910*/  FMUL.FTZ R114, R93, R124.reuse ;  /* 0x0000007c5d727220 */ /* 0x081fe20000410000 */
[----:B------:R-:W-:Y:S02]  /*1920*/  IADD3 R129, R81, R129, RZ ;  /* 0x0000008151817210 */ /* 0x000fe40007ffe0ff */
[C---:B------:R-:W-:Y:S02]  /*1930*/  LEA R140, P0, R80.reuse, c[0x0][0x230], 0x3 ;  /* 0x00008c00508c7a11 */ /* 0x040fe400078018ff */
[C---:B------:R-:W-:Y:S02]  /*1940*/  SHF.L.U32 R81, R99.reuse, 0x2, RZ ;  /* 0x0000000263517819 */ /* 0x040fe400000006ff */
[----:B------:R0:W-:Y:S01]  /*1950*/  MUFU.COS R139, R83 ;  /* 0x00000053008b7308 */ /* 0x0001e20000000000 */
[----:B------:R-:W-:Y:S01]  /*1960*/  LEA.HI.X R141, R80, c[0x0][0x234], R129, 0x3, P0 ;  /* 0x00008d00508d7a11 */ /* 0x000fe200000f1c81 */
[----:B------:R-:W-:Y:S01]  /*1970*/  FMUL.FTZ R80, R86, R124 ;  /* 0x0000007c56507220 */ /* 0x000fe20000410000 */
[----:B------:R-:W-:-:S02]  /*1980*/  LOP3.LUT P0, RZ, R99, 0x1f, RZ, 0xc0, !PT ;  /* 0x0000001f63ff7812 */ /* 0x000fc4000780c0ff */
[----:B------:R-:W-:Y:S02]  /*1990*/  LOP3.LUT R81, R81, 0xffffff80, RZ, 0xc0, !PT ;  /* 0xffffff8051517812 */ /* 0x000fe400078ec0ff */
[----:B------:R-:W-:Y:S01]  /*19a0*/  ISETP.LT.OR P0, PT, R95, 0x2, P0 ;  /* 0x000000025f00780c */ /* 0x000fe20000701670 */
[----:B------:R-:W-:Y:S01]  /*19b0*/  MUFU.SIN R136, R116 ;  /* 0x0000007400887308 */ /* 0x000fe20000000400 */
[----:B0-----:R-:W-:Y:S01]  /*19c0*/  FMUL.FTZ R83, R92, R124 ;  /* 0x0000007c5c537220 */ /* 0x001fe20000410000 */
[----:B------:R-:W-:-:S05]  /*19d0*/  IADD3 R81, R81, R98, RZ ;  /* 0x0000006251517210 */ /* 0x000fca0007ffe0ff */
[----:B---3--:R0:W-:Y:S01]  /*19e0*/  STS.128 [R81.X16], R64 ;  /* 0x0000004051007388 */ /* 0x0081e2000000cc00 */
[----:B------:R1:W-:Y:S03]  /*19f0*/  MUFU.COS R137, R116 ;  /* 0x0000007400897308 */ /* 0x0003e60000000000 */
[----:B----4-:R-:W-:Y:S01]  /*1a00*/  STS.128 [R81.X16+0x200], R68 ;  /* 0x0002004451007388 */ /* 0x010fe2000000cc00 */
[----:B------:R-:W-:-:S03]  /*1a10*/  @!P0 IADD3 R161, R95, -0x2, RZ ;  /* 0xfffffffe5fa18810 */ /* 0x000fc60007ffe0ff */
[----:B------:R-:W-:Y:S01]  /*1a20*/  STS.128 [R81.X16+0x400], R72 ;  /* 0x0004004851007388 */ /* 0x000fe2000000cc00 */
[----:B------:R-:W-:Y:S01]  /*1a30*/  MUFU.SIN R134, R118 ;  /* 0x0000007600867308 */ /* 0x000fe20000000400 */
[----:B-1----:R-:W-:Y:S02]  /*1a40*/  FMUL.FTZ R116, R90, R124 ;  /* 0x0000007c5a747220 */ /* 0x002fe40000410000 */
[----:B------:R-:W-:Y:S01]  /*1a50*/  STS.128 [R81.X16+0x600], R76 ;  /* 0x0006004c51007388 */ /* 0x000fe2000000cc00 */
[----:B------:R-:W-:Y:S01]  /*1a60*/  @!P0 IMAD R161, R161, c[0x0][0x16c], R0 ;  /* 0x00005b00a1a18a24 */ /* 0x000fe200078e0200 */
[----:B------:R-:W-:-:S06]  /*1a70*/  NOP ;  /* 0x0000000000007918 */ /* 0x000fcc0000000000 */
[----:B------:R1:W-:Y:S01]  /*1a80*/  MUFU.COS R135, R118 ;  /* 0x0000007600877308 */ /* 0x0003e20000000000 */
[----:B------:R-:W5:Y:S01]  /*1a90*/  LDG.E.64 R140, [R140.64] ;  /* 0x0000000e8c8c7981 */ /* 0x000f62000c1e1b00 */
[----:B0-----:R-:W-:Y:S01]  /*1aa0*/  MOV R65, RZ ;  /* 0x000000ff00417202 */ /* 0x001fe20000000f00 */
[----:B------:R-:W-:Y:S01]  /*1ab0*/  CS2R R66, SRZ ;  /* 0x0000000000427805 */ /* 0x000fe2000001ff00 */
[----:B------:R-:W-:-:S04]  /*1ac0*/  MOV R64, 0x3f800000 ;  /* 0x3f80000000407802 */ /* 0x000fc80000000f00 */
[----:B------:R0:W2:Y:S01]  /*1ad0*/  MUFU.EX2 R131, R83 ;  /* 0x0000005300837308 */ /* 0x0000a20000000800 */
[----:B-1----:R-:W-:-:S07]  /*1ae0*/  FMUL.FTZ R118, R91, R124 ;  /* 0x0000007c5b767220 */ /* 0x002fce0000410000 */
[----:B------:R-:W1:Y:S01]  /*1af0*/  MUFU.EX2 R114, R114 ;  /* 0x0000007200727308 */ /* 0x000e620000000800 */
[----:B0-----:R-:W-:-:S04]  /*1b00*/  LEA.HI R83, R82, R82, RZ, 0x1 ;  /* 0x0000005252537211 */ /* 0x001fc800078f08ff */
[----:B------:R-:W-:-:S03]  /*1b10*/  LOP3.LUT R83, R83, 0xfffffe, RZ, 0xc0, !PT ;  /* 0x00fffffe53537812 */ /* 0x000fc600078ec0ff */
[----:B------:R0:W3:Y:S01]  /*1b20*/  MUFU.EX2 R125, R118 ;  /* 0x00000076007d7308 */ /* 0x0000e20000000800 */
[----:B------:R-:W-:Y:S01]  /*1b30*/  IADD3 R83, R82, -R83, RZ ;  /* 0x8000005352537210 */ /* 0x000fe20007ffe0ff */
[----:B--2---:R-:W-:Y:S01]  /*1b40*/  FMUL.FTZ R130, R131, R130 ;  /* 0x0000008283827220 */ /* 0x004fe20000410000 */
[----:B------:R-:W-:Y:S01]  /*1b50*/  IADD3 R82, R99, 0x200, RZ ;  /* 0x0000020063527810 */ /* 0x000fe20007ffe0ff */
[----:B------:R-:W-:Y:S01]  /*1b60*/  FMUL.FTZ R131, R131, R122 ;  /* 0x0000007a83837220 */ /* 0x000fe20000410000 */
[----:B------:R-:W-:Y:S01]  /*1b70*/  @!P1 LEA R82, R83, R0, 0x8 ;  /* 0x0000000053529211 */ /* 0x000fe200078e40ff */
[----:B------:R-:W-:Y:S02]  /*1b80*/  FMUL.FTZ R83, R89, R124 ;  /* 0x0000007c59537220 */ /* 0x000fe40000410000 */
[----:B------:R-:W2:Y:S01]  /*1b90*/  MUFU.EX2 R116, R116 ;  /* 0x0000007400747308 */ /* 0x000ea20000000800 */
[----:B-1----:R-:W-:Y:S01]  /*1ba0*/  FMUL.FTZ R119, R114, R119 ;  /* 0x0000007772777220 */ /* 0x002fe20000410000 */
[----:B------:R-:W-:Y:S01]  /*1bb0*/  SHF.L.U32 R162, R82, 0x3, RZ ;  /* 0x0000000352a27819 */ /* 0x000fe200000006ff */
[----:B0-----:R-:W-:-:S02]  /*1bc0*/  FMUL.FTZ R118, R114, R115 ;  /* 0x0000007372767220 */ /* 0x001fc40000410000 */
[----:B------:R-:W-:-:S03]  /*1bd0*/  FMUL.FTZ R122, R84, R124 ;  /* 0x0000007c547a7220 */ /* 0x000fc60000410000 */
[----:B------:R0:W-:Y:S01]  /*1be0*/  MUFU.EX2 R129, R83 ;  /* 0x0000005300817308 */ /* 0x0001e20000000800 */
[C---:B---3--:R-:W-:Y:S02]  /*1bf0*/  FMUL.FTZ R115, R125.reuse, R128 ;  /* 0x000000807d737220 */ /* 0x048fe40000410000 */
[----:B------:R-:W-:Y:S02]  /*1c00*/  FMUL.FTZ R114, R125, R126 ;  /* 0x0000007e7d727220 */ /* 0x000fe40000410000 */
[----:B------:R-:W-:Y:S02]  /*1c10*/  IMAD R125, R98, 0x3, R81 ;  /* 0x00000003627d7824 */ /* 0x000fe400078e0251 */
[C---:B--2---:R-:W-:Y:S01]  /*1c20*/  FMUL.FTZ R117, R116.reuse, R117 ;  /* 0x0000007574757220 */ /* 0x044fe20000410000 */
[----:B------:R-:W-:Y:S01]  /*1c30*/  MUFU.EX2 R132, R80 ;  /* 0x0000005000847308 */ /* 0x000fe20000000800 */
[----:B0-----:R-:W-:Y:S01]  /*1c40*/  FMUL.FTZ R83, R87, R124 ;  /* 0x0000007c57537220 */ /* 0x001fe20000410000 */
[----:B------:R-:W0:Y:S01]  /*1c50*/  LDS.128 R68, [R125.X16] ;  /* 0x000000007d447984 */ /* 0x000e22000000cc00 */
[----:B------:R-:W-:-:S02]  /*1c60*/  FMUL.FTZ R116, R116, R123 ;  /* 0x0000007b74747220 */ /* 0x000fc40000410000 */
[----:B------:R-:W-:Y:S01]  /*1c70*/  FMUL.FTZ R123, R85, R124 ;  /* 0x0000007c557b7220 */ /* 0x000fe20000410000 */
[----:B------:R-:W1:Y:S02]  /*1c80*/  LDS.128 R72, [R125.X16+0x10] ;  /* 0x000010007d487984 */ /* 0x000e64000000cc00 */
[----:B------:R2:W-:Y:S02]  /*1c90*/  MUFU.EX2 R126, R83 ;  /* 0x00000053007e7308 */ /* 0x0005e40000000800 */
[----:B------:R-:W3:Y:S06]  /*1ca0*/  LDS.128 R76, [R125.X16+0x20] ;  /* 0x000020007d4c7984 */ /* 0x000eec000000cc00 */
[----:B------:R-:W-:Y:S01]  /*1cb0*/  MUFU.EX2 R128, R122 ;  /* 0x0000007a00807308 */ /* 0x000fe20000000800 */
[----:B--2---:R-:W2:Y:S04]  /*1cc0*/  LDS.128 R80, [R125.X16+0x30] ;  /* 0x000030007d507984 */ /* 0x004ea8000000cc00 */
[----:B------:R4:W-:Y:S03]  /*1cd0*/  STS.64 [R162+0x39e0], R130 ;  /* 0x0039e082a2007388 */ /* 0x0009e60000000a00 */
[----:B------:R4:W-:Y:S08]  /*1ce0*/  MUFU.EX2 R158, R123 ;  /* 0x0000007b009e7308 */ /* 0x0009f00000000800 */
[----:B------:R-:W0:Y:S01]  /*1cf0*/  MUFU.EX2 R127, R127 ;  /* 0x0000007f007f7308 */ /* 0x000e220000000800 */
[----:B----4-:R-:W-:Y:S01]  /*1d00*/  @!P0 IMAD.WIDE R122, R161, 0x10, R104 ;  /* 0x00000010a17a8825 */ /* 0x010fe200078e0268 */
[----:B------:R-:W-:Y:S03]  /*1d10*/  BAR.SYNC.DEFER_BLOCKING 0x0 ;  /* 0x0000000000007b1d */ /* 0x000fe60000010000 */
[----:B------:R-:W-:-:S02]  /*1d20*/  FMUL.FTZ R161, R131, R118 ;  /* 0x0000007683a17220 */ /* 0x000fc40000410000 */
[C---:B------:R-:W-:Y:S01]  /*1d30*/  FMUL.FTZ R162, R130.reuse, R118 ;  /* 0x0000007682a27220 */ /* 0x040fe20000410000 */
[----:B------:R-:W-:Y:S01]  /*1d40*/  MUFU.COS R133, R121 ;  /* 0x0000007900857308 */ /* 0x000fe20000000000 */
[-C--:B------:R-:W-:Y:S02]  /*1d50*/  FFMA.FTZ R161, R130, R119.reuse, -R161 ;  /* 0x0000007782a17223 */ /* 0x080fe400000108a1 */
[----:B------:R-:W-:Y:S02]  /*1d60*/  FFMA.FTZ R162, R131, R119, R162 ;  /* 0x0000007783a27223 */ /* 0x000fe400000100a2 */
[----:B------:R-:W-:-:S03]  /*1d70*/  FMUL.FTZ R163, R116, R161 ;  /* 0x000000a174a37220 */ /* 0x000fc60000410000 */
[----:B------:R-:W-:Y:S01]  /*1d80*/  MUFU.EX2 R159, R159 ;  /* 0x0000009f009f7308 */ /* 0x000fe20000000800 */
[-C--:B------:R-:W-:Y:S02]  /*1d90*/  FFMA.FTZ R163, R117, R162.reuse, R163 ;  /* 0x000000a275a37223 */ /* 0x080fe400000100a3 */
[----:B------:R-:W-:-:S04]  /*1da0*/  FMUL.FTZ R162, R116, R162 ;  /* 0x000000a274a27220 */ /* 0x000fc80000410000 */
[----:B------:R-:W-:Y:S01]  /*1db0*/  FFMA.FTZ R162, R117, R161, -R162 ;  /* 0x000000a175a27223 */ /* 0x000fe200000108a2 */
[----:B------:R4:W5:Y:S03]  /*1dc0*/  @!P0 LDG.E.128 R64, [R122.64] ;  /* 0x0000000e7a408981 */ /* 0x000966000c1e1d00 */
[C---:B------:R-:W-:Y:S02]  /*1dd0*/  FMUL.FTZ R164, R114.reuse, R162 ;  /* 0x000000a272a47220 */ /* 0x040fe40000410000 */
[----:B0-----:R-:W-:Y:S02]  /*1de0*/  FMUL.FTZ R156, R127, R156 ;  /* 0x0000009c7f9c7220 */ /* 0x001fe40000410000 */
[-C--:B------:R-:W-:Y:S02]  /*1df0*/  FFMA.FTZ R164, R115, R163.reuse, R164 ;  /* 0x000000a373a47223 */ /* 0x080fe400000100a4 */
[----:B----4-:R-:W-:-:S02]  /*1e00*/  FMUL.FTZ R122, R114, R163 ;  /* 0x000000a3727a7220 */ /* 0x010fc40000410000 */
[----:B------:R-:W-:Y:S02]  /*1e10*/  FMUL.FTZ R157, R127, R157 ;  /* 0x0000009d7f9d7220 */ /* 0x000fe40000410000 */
[----:B------:R-:W-:Y:S02]  /*1e20*/  FFMA.FTZ R162, R115, R162, -R122 ;  /* 0x000000a273a27223 */ /* 0x000fe4000001087a */
[----:B------:R-:W-:Y:S02]  /*1e30*/  FMUL.FTZ R123, R156, R164 ;  /* 0x000000a49c7b7220 */ /* 0x000fe40000410000 */
[----:B------:R-:W-:Y:S02]  /*1e40*/  FMUL.FTZ R125, R52, R124 ;  /* 0x0000007c347d7220 */ /* 0x000fe40000410000 */
[C---:B------:R-:W-:Y:S02]  /*1e50*/  FMUL.FTZ R151, R126.reuse, R151 ;  /* 0x000000977e977220 */ /* 0x040fe40000410000 */
[----:B------:R-:W-:-:S02]  /*1e60*/  FMUL.FTZ R150, R126, R150 ;  /* 0x000000967e967220 */ /* 0x000fc40000410000 */
[----:B------:R-:W-:Y:S02]  /*1e70*/  FMUL.FTZ R126, R156, R162 ;  /* 0x000000a29c7e7220 */ /* 0x000fe40000410000 */
[----:B------:R-:W-:Y:S02]  /*1e80*/  FMUL.FTZ R154, R129, R154 ;  /* 0x0000009a819a7220 */ /* 0x000fe40000410000 */
[----:B------:R-:W-:Y:S01]  /*1e90*/  FFMA.FTZ R123, R157, R162, -R123 ;  /* 0x000000a29d7b7223 */ /* 0x000fe2000001087b */
[----:B------:R-:W0:Y:S01]  /*1ea0*/  MUFU.EX2 R125, R125 ;  /* 0x0000007d007d7308 */ /* 0x000e220000000800 */
[-C--:B------:R-:W-:Y:S02]  /*1eb0*/  FMUL.FTZ R127, R53, R124.reuse ;  /* 0x0000007c357f7220 */ /* 0x080fe40000410000 */
[----:B------:R-:W-:Y:S02]  /*1ec0*/  FMUL.FTZ R122, R50, R124 ;  /* 0x0000007c327a7220 */ /* 0x000fe40000410000 */
[----:B------:R-:W-:-:S02]  /*1ed0*/  FMUL.FTZ R155, R129, R155 ;  /* 0x0000009b819b7220 */ /* 0x000fc40000410000 */
[----:B------:R-:W-:Y:S02]  /*1ee0*/  FFMA.FTZ R126, R157, R164, R126 ;  /* 0x000000a49d7e7223 */ /* 0x000fe4000001007e */
[----:B------:R-:W-:Y:S02]  /*1ef0*/  FMUL.FTZ R124, R51, R124 ;  /* 0x0000007c337c7220 */ /* 0x000fe40000410000 */
[----:B------:R-:W-:Y:S02]  /*1f00*/  FMUL.FTZ R129, R154, R123 ;  /* 0x0000007b9a817220 */ /* 0x000fe40000410000 */
[C---:B------:R-:W-:Y:S02]  /*1f10*/  FMUL.FTZ R149, R128.reuse, R149 ;  /* 0x0000009580957220 */ /* 0x040fe40000410000 */
[----:B------:R-:W-:Y:S02]  /*1f20*/  FMUL.FTZ R148, R128, R148 ;  /* 0x0000009480947220 */ /* 0x000fe40000410000 */
[----:B------:R-:W-:Y:S01]  /*1f30*/  FMUL.FTZ R128, R154, R126 ;  /* 0x0000007e9a807220 */ /* 0x000fe20000410000 */
[----:B------:R-:W-:Y:S01]  /*1f40*/  MUFU.EX2 R124, R124 ;  /* 0x0000007c007c7308 */ /* 0x000fe20000000800 */
[----:B------:R-:W-:-:S02]  /*1f50*/  FMUL.FTZ R152, R132, R152 ;  /* 0x0000009884987220 */ /* 0x000fc40000410000 */
[C---:B------:R-:W-:Y:S02]  /*1f60*/  FFMA.FTZ R129, R155.reuse, R126, R129 ;  /* 0x0000007e9b817223 */ /* 0x040fe40000010081 */
[----:B------:R-:W-:-:S03]  /*1f70*/  FFMA.FTZ R128, R155, R123, -R128 ;  /* 0x0000007b9b807223 */ /* 0x000fc60000010880 */
[----:B------:R-:W4:Y:S01]  /*1f80*/  MUFU.SIN R121, R121 ;  /* 0x0000007900797308 */ /* 0x000f220000000400 */
[----:B------:R-:W-:Y:S02]  /*1f90*/  FMUL.FTZ R153, R132, R153 ;  /* 0x0000009984997220 */ /* 0x000fe40000410000 */
[----:B------:R-:W-:-:S05]  /*1fa0*/  FMUL.FTZ R123, R152, R129 ;  /* 0x00000081987b7220 */ /* 0x000fca0000410000 */
[----:B------:R-:W1:Y:S01]  /*1fb0*/  MUFU.EX2 R122, R122 ;  /* 0x0000007a007a7308 */ /* 0x000e620000000800 */
[-C--:B------:R-:W-:Y:S02]  /*1fc0*/  FMUL.FTZ R126, R152, R128.reuse ;  /* 0x00000080987e7220 */ /* 0x080fe40000410000 */
[----:B------:R-:W-:Y:S02]  /*1fd0*/  FFMA.FTZ R123, R153, R128, -R123 ;  /* 0x00000080997b7223 */ /* 0x000fe4000001087b */
[C---:B0-----:R-:W-:Y:S02]  /*1fe0*/  FMUL.FTZ R139, R125.reuse, R139 ;  /* 0x0000008b7d8b7220 */ /* 0x041fe40000410000 */
[----:B------:R-:W-:Y:S02]  /*1ff0*/  FMUL.FTZ R138, R125, R138 ;  /* 0x0000008a7d8a7220 */ /* 0x000fe40000410000 */
[----:B------:R-:W-:Y:S02]  /*2000*/  FFMA.FTZ R126, R153, R129, R126 ;  /* 0x00000081997e7223 */ /* 0x000fe4000001007e */
[----:B------:R-:W-:-:S02]  /*2010*/  FMUL.FTZ R125, R150, R123 ;  /* 0x0000007b967d7220 */ /* 0x000fc40000410000 */
[-C--:B------:R-:W-:Y:S02]  /*2020*/  FMUL.FTZ R128, R150, R126.reuse ;  /* 0x0000007e96807220 */ /* 0x080fe40000410000 */
[C---:B------:R-:W-:Y:S02]  /*2030*/  FFMA.FTZ R125, R151.reuse, R126, R125 ;  /* 0x0000007e977d7223 */ /* 0x040fe4000001007d */
[----:B----4-:R-:W-:Y:S01]  /*2040*/  FMUL.FTZ R132, R124, R121 ;  /* 0x000000797c847220 */ /* 0x010fe20000410000 */
[----:B------:R-:W-:Y:S01]  /*2050*/  PRMT R121, RZ, 0x5410, R68 ;  /* 0x00005410ff797816 */ /* 0x000fe20000000044 */
[C---:B-1----:R-:W-:Y:S02]  /*2060*/  FMUL.FTZ R135, R122.reuse, R135 ;  /* 0x000000877a877220 */ /* 0x042fe40000410000 */
[----:B------:R-:W-:Y:S02]  /*2070*/  FMUL.FTZ R134, R122, R134 ;  /* 0x000000867a867220 */ /* 0x000fe40000410000 */
[----:B------:R-:W-:Y:S01]  /*2080*/  FFMA.FTZ R128, R151, R123, -R128 ;  /* 0x0000007b97807223 */ /* 0x000fe20000010880 */
[----:B------:R-:W-:Y:S01]  /*2090*/  PRMT R123, RZ, 0x7610, R68 ;  /* 0x00007610ff7b7816 */ /* 0x000fe20000000044 */
[----:B------:R-:W-:Y:S01]  /*20a0*/  FMUL.FTZ R122, R148, R125 ;  /* 0x0000007d947a7220 */ /* 0x000fe20000410000 */
[----:B------:R-:W-:Y:S01]  /*20b0*/  PRMT R68, RZ, 0x5410, R60 ;  /* 0x00005410ff447816 */ /* 0x000fe2000000003c */
[----:B------:R-:W-:Y:S01]  /*20c0*/  FMUL.FTZ R206, R92, R121 ;  /* 0x000000795cce7220 */ /* 0x000fe20000410000 */
[----:B------:R-:W0:Y:S01]  /*20d0*/  MUFU.EX2 R127, R127 ;  /* 0x0000007f007f7308 */ /* 0x000e220000000800 */
[-C--:B------:R-:W-:Y:S01]  /*20e0*/  FFMA.FTZ R129, R149, R128.reuse, -R122 ;  /* 0x0000008095817223 */ /* 0x080fe2000001087a */
[----:B------:R-:W-:Y:S01]  /*20f0*/  PRMT R122, RZ, 0x7610, R69 ;  /* 0x00007610ff7a7816 */ /* 0x000fe20000000045 */
[----:B------:R-:W-:-:S02]  /*2100*/  FMUL.FTZ R128, R148, R128 ;  /* 0x0000008094807220 */ /* 0x000fc40000410000 */
[----:B------:R-:W-:Y:S02]  /*2110*/  FMUL.FTZ R205, R92, R123 ;  /* 0x0000007b5ccd7220 */ /* 0x000fe40000410000 */
[----:B------:R-:W-:Y:S02]  /*2120*/  FMUL.FTZ R206, R68, R206 ;  /* 0x000000ce44ce7220 */ /* 0x000fe40000410000 */
[C---:B------:R-:W-:Y:S02]  /*2130*/  FMUL.FTZ R147, R158.reuse, R147 ;  /* 0x000000939e937220 */ /* 0x040fe40000410000 */
[----:B------:R-:W-:Y:S02]  /*2140*/  FMUL.FTZ R146, R158, R146 ;  /* 0x000000929e927220 */ /* 0x000fe40000410000 */
[----:B------:R-:W-:Y:S01]  /*2150*/  FMUL.FTZ R133, R124, R133 ;  /* 0x000000857c857220 */ /* 0x000fe20000410000 */
[----:B------:R-:W-:Y:S01]  /*2160*/  PRMT R124, RZ, 0x5410, R69 ;  /* 0x00005410ff7c7816 */ /* 0x000fe20000000045 */
[----:B------:R-:W-:Y:S01]  /*2170*/  FFMA.FTZ R158, R149, R125, R128 ;  /* 0x0000007d959e7223 */ /* 0x000fe20000010080 */
[----:B------:R-:W-:Y:S01]  /*2180*/  PRMT R125, RZ, 0x7610, R60 ;  /* 0x00007610ff7d7816 */ /* 0x000fe2000000003c */
[----:B------:R-:W-:-:S02]  /*2190*/  FMUL.FTZ R205, R68, R205 ;  /* 0x000000cd44cd7220 */ /* 0x000fc40000410000 */
[C---:B------:R-:W-:Y:S02]  /*21a0*/  FMUL.FTZ R208, R93.reuse, R122 ;  /* 0x0000007a5dd07220 */ /* 0x040fe40000410000 */
[----:B------:R-:W-:Y:S02]  /*21b0*/  FMUL.FTZ R126, R206, R118 ;  /* 0x00000076ce7e7220 */ /* 0x000fe40000410000 */
[----:B------:R-:W-:Y:S02]  /*21c0*/  FMUL.FTZ R207, R93, R124 ;  /* 0x0000007c5dcf7220 */ /* 0x000fe40000410000 */
[----:B------:R-:W-:Y:S02]  /*21d0*/  FMUL.FTZ R208, R125, R208 ;  /* 0x000000d07dd07220 */ /* 0x000fe40000410000 */
[C---:B------:R-:W-:Y:S02]  /*21e0*/  FMUL.FTZ R68, R205.reuse, R118 ;  /* 0x00000076cd447220 */ /* 0x040fe40000410000 */
[----:B------:R-:W-:-:S02]  /*21f0*/  FFMA.FTZ R69, R205, R119, R126 ;  /* 0x00000077cd457223 */ /* 0x000fc4000001007e */
[----:B------:R-:W-:Y:S02]  /*2200*/  FMUL.FTZ R207, R125, R207 ;  /* 0x000000cf7dcf7220 */ /* 0x000fe40000410000 */
[----:B------:R-:W-:Y:S02]  /*2210*/  FFMA.FTZ R68, R206, R119, -R68 ;  /* 0x00000077ce447223 */ /* 0x000fe40000010844 */
[----:B------:R-:W-:Y:S01]  /*2220*/  FADD.FTZ R69, R208, R69 ;  /* 0x00000045d0457221 */ /* 0x000fe20000010000 */
[--C-:B------:R-:W-:Y:S01]  /*2230*/  PRMT R125, RZ, 0x5410, R70.reuse ;  /* 0x00005410ff7d7816 */ /* 0x100fe20000000046 */
[C---:B0-----:R-:W-:Y:S02]  /*2240*/  FMUL.FTZ R137, R127.reuse, R137 ;  /* 0x000000897f897220 */ /* 0x041fe40000410000 */
[----:B------:R-:W-:Y:S01]  /*2250*/  FMUL.FTZ R136, R127, R136 ;  /* 0x000000887f887220 */ /* 0x000fe20000410000 */
[----:B------:R-:W-:Y:S01]  /*2260*/  PRMT R127, RZ, 0x7610, R70 ;  /* 0x00007610ff7f7816 */ /* 0x000fe20000000046 */
[----:B------:R-:W-:Y:S01]  /*2270*/  FADD.FTZ R68, R207, R68 ;  /* 0x00000044cf447221 */ /* 0x000fe20000010000 */
[----:B------:R-:W0:Y:S01]  /*2280*/  MUFU.EX2 R160, R160 ;  /* 0x000000a000a07308 */ /* 0x000e220000000800 */
[----:B------:R-:W-:Y:S01]  /*2290*/  FMUL.FTZ R70, R116, R69 ;  /* 0x0000004574467220 */ /* 0x000fe20000410000 */
[----:B------:R-:W-:-:S02]  /*22a0*/  PRMT R126, RZ, 0x5410, R71 ;  /* 0x00005410ff7e7816 */ /* 0x000fc40000000047 */
[----:B------:R-:W-:Y:S01]  /*22b0*/  PRMT R128, RZ, 0x7610, R71 ;  /* 0x00007610ff807816 */ /* 0x000fe20000000047 */
[-C--:B------:R-:W-:Y:S01]  /*22c0*/  FFMA.FTZ R71, R117, R68.reuse, -R70 ;  /* 0x0000004475477223 */ /* 0x080fe20000010846 */
[----:B------:R-:W-:Y:S01]  /*22d0*/  PRMT R70, RZ, 0x5410, R61 ;  /* 0x00005410ff467816 */ /* 0x000fe2000000003d */
[C---:B------:R-:W-:Y:S02]  /*22e0*/  FMUL.FTZ R212, R90.reuse, R125 ;  /* 0x0000007d5ad47220 */ /* 0x040fe40000410000 */
[----:B------:R-:W-:Y:S02]  /*22f0*/  FMUL.FTZ R211, R90, R127 ;  /* 0x0000007f5ad37220 */ /* 0x000fe40000410000 */
[----:B------:R-:W-:Y:S02]  /*2300*/  FMUL.FTZ R68, R116, R68 ;  /* 0x0000004474447220 */ /* 0x000fe40000410000 */
[C---:B------:R-:W-:Y:S02]  /*2310*/  FMUL.FTZ R212, R70.reuse, R212 ;  /* 0x000000d446d47220 */ /* 0x040fe40000410000 */
[----:B------:R-:W-:-:S02]  /*2320*/  FMUL.FTZ R211, R70, R211 ;  /* 0x000000d346d37220 */ /* 0x000fc40000410000 */
[----:B------:R-:W-:Y:S02]  /*2330*/  FFMA.FTZ R68, R117, R69, R68 ;  /* 0x0000004575447223 */ /* 0x000fe40000010044 */
[----:B------:R-:W-:Y:S02]  /*2340*/  FADD.FTZ R71, R212, R71 ;  /* 0x00000047d4477221 */ /* 0x000fe40000010000 */
[C---:B0-----:R-:W-:Y:S02]  /*2350*/  FMUL.FTZ R143, R160.reuse, R143 ;  /* 0x0000008fa08f7220 */ /* 0x041fe40000410000 */
[----:B------:R-:W-:Y:S01]  /*2360*/  FMUL.FTZ R142, R160, R142 ;  /* 0x0000008ea08e7220 */ /* 0x000fe20000410000 */
[----:B------:R-:W-:Y:S01]  /*2370*/  PRMT R160, RZ, 0x7610, R61 ;  /* 0x00007610ffa07816 */ /* 0x000fe2000000003d */
[----:B------:R-:W-:Y:S02]  /*2380*/  FADD.FTZ R68, R211, R68 ;  /* 0x00000044d3447221 */ /* 0x000fe40000010000 */
[----:B------:R-:W-:-:S02]  /*2390*/  FMUL.FTZ R69, R114, R71 ;  /* 0x0000004772457220 */ /* 0x000fc40000410000 */
[----:B------:R-:W-:Y:S02]  /*23a0*/  FMUL.FTZ R210, R91, R128 ;  /* 0x000000805bd27220 */ /* 0x000fe40000410000 */
[----:B------:R-:W-:Y:S02]  /*23b0*/  FMUL.FTZ R70, R146, R158 ;  /* 0x0000009e92467220 */ /* 0x000fe40000410000 */
[----:B------:R-:W-:Y:S02]  /*23c0*/  FFMA.FTZ R69, R115, R68, R69 ;  /* 0x0000004473457223 */ /* 0x000fe40000010045 */
[----:B------:R-:W-:Y:S02]  /*23d0*/  FMUL.FTZ R209, R91, R126 ;  /* 0x0000007e5bd17220 */ /* 0x000fe40000410000 */
[----:B------:R-:W-:Y:S02]  /*23e0*/  FMUL.FTZ R68, R114, R68 ;  /* 0x0000004472447220 */ /* 0x000fe40000410000 */
[----:B------:R-:W-:-:S02]  /*23f0*/  FMUL.FTZ R210, R160, R210 ;  /* 0x000000d2a0d27220 */ /* 0x000fc40000410000 */
[C---:B------:R-:W-:Y:S02]  /*2400*/  FMUL.FTZ R145, R159.reuse, R145 ;  /* 0x000000919f917220 */ /* 0x040fe40000410000 */
[----:B------:R-:W-:Y:S02]  /*2410*/  FMUL.FTZ R144, R159, R144 ;  /* 0x000000909f907220 */ /* 0x000fe40000410000 */
[-C--:B------:R-:W-:Y:S02]  /*2420*/  FFMA.FTZ R159, R147, R129.reuse, -R70 ;  /* 0x00000081939f7223 */ /* 0x080fe40000010846 */
[----:B------:R-:W-:Y:S02]  /*2430*/  FMUL.FTZ R129, R146, R129 ;  /* 0x0000008192817220 */ /* 0x000fe40000410000 */
[----:B------:R-:W-:Y:S02]  /*2440*/  FMUL.FTZ R209, R160, R209 ;  /* 0x000000d1a0d17220 */ /* 0x000fe40000410000 */
[----:B------:R-:W-:-:S02]  /*2450*/  FFMA.FTZ R68, R115, R71, -R68 ;  /* 0x0000004773447223 */ /* 0x000fc40000010844 */
[----:B------:R-:W-:Y:S02]  /*2460*/  FADD.FTZ R69, R210, R69 ;  /* 0x00000045d2457221 */ /* 0x000fe40000010000 */
[----:B------:R-:W-:Y:S02]  /*2470*/  FFMA.FTZ R129, R147, R158, R129 ;  /* 0x0000009e93817223 */ /* 0x000fe40000010081 */
[----:B------:R-:W-:Y:S02]  /*2480*/  FADD.FTZ R68, R209, R68 ;  /* 0x00000044d1447221 */ /* 0x000fe40000010000 */
[----:B------:R-:W-:Y:S02]  /*2490*/  FMUL.FTZ R70, R156, R69 ;  /* 0x000000459c467220 */ /* 0x000fe40000410000 */
[C---:B------:R-:W-:Y:S02]  /*24a0*/  FMUL.FTZ R160, R144.reuse, R159 ;  /* 0x0000009f90a07220 */ /* 0x040fe40000410000 */
[----:B------:R-:W-:-:S02]  /*24b0*/  FMUL.FTZ R158, R144, R129 ;  /* 0x00000081909e7220 */ /* 0x000fc40000410000 */
[-C--:B------:R-:W-:Y:S02]  /*24c0*/  FFMA.FTZ R71, R157, R68.reuse, -R70 ;  /* 0x000000449d477223 */ /* 0x080fe40000010846 */
[C---:B------:R-:W-:Y:S01]  /*24d0*/  FFMA.FTZ R164, R145.reuse, R129, R160 ;  /* 0x0000008191a47223 */ /* 0x040fe200000100a0 */
[----:B------:R-:W-:Y:S01]  /*24e0*/  PRMT R129, RZ, 0x5410, R72 ;  /* 0x00005410ff817816 */ /* 0x000fe20000000048 */
[----:B------:R-:W-:Y:S02]  /*24f0*/  FMUL.FTZ R68, R156, R68 ;  /* 0x000000449c447220 */ /* 0x000fe40000410000 */
[----:B------:R-:W-:Y:S01]  /*2500*/  FFMA.FTZ R162, R145, R159, -R158 ;  /* 0x0000009f91a27223 */ /* 0x000fe2000001089e */
[----:B------:R-:W-:Y:S01]  /*2510*/  PRMT R159, RZ, 0x7610, R72 ;  /* 0x00007610ff9f7816 */ /* 0x000fe20000000048 */
[----:B------:R-:W-:Y:S01]  /*2520*/  FFMA.FTZ R68, R157, R69, R68 ;  /* 0x000000459d447223 */ /* 0x000fe20000010044 */
[----:B------:R-:W-:Y:S01]  /*2530*/  PRMT R69, RZ, 0x5410, R62 ;  /* 0x00005410ff457816 */ /* 0x000fe2000000003e */
[----:B------:R-:W-:-:S02]  /*2540*/  FMUL.FTZ R214, R88, R129 ;  /* 0x0000008158d67220 */ /* 0x000fc40000410000 */
[----:B------:R-:W-:Y:S02]  /*2550*/  FMUL.FTZ R213, R88, R159 ;  /* 0x0000009f58d57220 */ /* 0x000fe40000410000 */
[C---:B------:R-:W-:Y:S01]  /*2560*/  FMUL.FTZ R214, R69.reuse, R214 ;  /* 0x000000d645d67220 */ /* 0x040fe20000410000 */
[----:B------:R-:W-:Y:S01]  /*2570*/  PRMT R160, RZ, 0x7610, R73 ;  /* 0x00007610ffa07816 */ /* 0x000fe20000000049 */
[----:B------:R-:W-:Y:S02]  /*2580*/  FMUL.FTZ R213, R69, R213 ;  /* 0x000000d545d57220 */ /* 0x000fe40000410000 */
[----:B------:R-:W-:Y:S01]  /*2590*/  FADD.FTZ R71, R214, R71 ;  /* 0x00000047d6477221 */ /* 0x000fe20000010000 */
[----:B------:R-:W-:Y:S01]  /*25a0*/  PRMT R72, RZ, 0x7610, R62 ;  /* 0x00007610ff487816 */ /* 0x000fe2000000003e */
[----:B------:R-:W-:Y:S01]  /*25b0*/  FADD.FTZ R68, R213, R68 ;  /* 0x00000044d5447221 */ /* 0x000fe20000010000 */
[----:B------:R-:W-:Y:S01]  /*25c0*/  PRMT R158, RZ, 0x5410, R73 ;  /* 0x00005410ff9e7816 */ /* 0x000fe20000000049 */
[----:B------:R-:W-:-:S02]  /*25d0*/  FMUL.FTZ R215, R89, R160 ;  /* 0x000000a059d77220 */ /* 0x000fc40000410000 */
[C---:B------:R-:W-:Y:S02]  /*25e0*/  FMUL.FTZ R69, R154.reuse, R71 ;  /* 0x000000479a457220 */ /* 0x040fe40000410000 */
[----:B------:R-:W-:Y:S02]  /*25f0*/  FMUL.FTZ R70, R154, R68 ;  /* 0x000000449a467220 */ /* 0x000fe40000410000 */
[----:B------:R-:W-:Y:S02]  /*2600*/  FMUL.FTZ R216, R89, R158 ;  /* 0x0000009e59d87220 */ /* 0x000fe40000410000 */
[C---:B------:R-:W-:Y:S02]  /*2610*/  FMUL.FTZ R215, R72.reuse, R215 ;  /* 0x000000d748d77220 */ /* 0x040fe40000410000 */
[----:B------:R-:W-:Y:S01]  /*2620*/  FFMA.FTZ R68, R155, R68, R69 ;  /* 0x000000449b447223 */ /* 0x000fe20000010045 */
        /* <DEDUP_REMOVED lines=9> */
[----:B------:R-:W-:-:S02]  /*26c0*/  FMUL.FTZ R72, R142, R164 ;  /* 0x000000a48e487220 */ /* 0x000fc40000410000 */
[----:B------:R-:W-:Y:S02]  /*26d0*/  FFMA.FTZ R69, R153, R71, -R70 ;  /* 0x0000004799457223 */ /* 0x000fe40000010846 */
[----:B------:R-:W-:Y:S02]  /*26e0*/  FMUL.FTZ R217, R86, R163 ;  /* 0x000000a356d97220 */ /* 0x000fe40000410000 */
[----:B------:R-:W-:Y:S02]  /*26f0*/  FMUL.FTZ R218, R73, R218 ;  /* 0x000000da49da7220 */ /* 0x000fe40000410000 */
[----:B------:R-:W-:Y:S02]  /*2700*/  FMUL.FTZ R71, R152, R71 ;  /* 0x0000004798477220 */ /* 0x000fe40000410000 */
[-C--:B------:R-:W-:Y:S02]  /*2710*/  FFMA.FTZ R72, R143, R162.reuse, -R72 ;  /* 0x000000a28f487223 */ /* 0x080fe40000010848 */
[----:B------:R-:W-:-:S02]  /*2720*/  FMUL.FTZ R162, R142, R162 ;  /* 0x000000a28ea27220 */ /* 0x000fc40000410000 */
[----:B------:R-:W-:Y:S02]  /*2730*/  FMUL.FTZ R217, R73, R217 ;  /* 0x000000d949d97220 */ /* 0x000fe40000410000 */
[----:B------:R-:W-:Y:S02]  /*2740*/  FFMA.FTZ R68, R153, R68, R71 ;  /* 0x0000004499447223 */ /* 0x000fe40000010047 */
[----:B------:R-:W-:Y:S02]  /*2750*/  FADD.FTZ R69, R218, R69 ;  /* 0x00000045da457221 */ /* 0x000fe40000010000 */
[----:B------:R-:W-:Y:S01]  /*2760*/  FFMA.FTZ R73, R143, R164, R162 ;  /* 0x000000a48f497223 */ /* 0x000fe200000100a2 */
[--C-:B------:R-:W-:Y:S01]  /*2770*/  PRMT R164, RZ, 0x7610, R75.reuse ;  /* 0x00007610ffa47816 */ /* 0x100fe2000000004b */
[----:B------:R-:W-:Y:S02]  /*2780*/  FADD.FTZ R68, R217, R68 ;  /* 0x00000044d9447221 */ /* 0x000fe40000010000 */
[----:B------:R-:W-:Y:S01]  /*2790*/  FMUL.FTZ R70, R150, R69 ;  /* 0x0000004596467220 */ /* 0x000fe20000410000 */
[----:B------:R-:W-:Y:S01]  /*27a0*/  PRMT R162, RZ, 0x5410, R75 ;  /* 0x00005410ffa27816 */ /* 0x000fe2000000004b */
[----:B------:R-:W-:-:S02]  /*27b0*/  FMUL.FTZ R220, R87, R164 ;  /* 0x000000a457dc7220 */ /* 0x000fc40000410000 */
[----:B------:R-:W-:Y:S01]  /*27c0*/  FFMA.FTZ R71, R151, R68, R70 ;  /* 0x0000004497477223 */ /* 0x000fe20000010046 */
[----:B------:R-:W-:Y:S01]  /*27d0*/  PRMT R70, RZ, 0x7610, R63 ;  /* 0x00007610ff467816 */ /* 0x000fe2000000003f */
[----:B------:R-:W-:Y:S02]  /*27e0*/  FMUL.FTZ R219, R87, R162 ;  /* 0x000000a257db7220 */ /* 0x000fe40000410000 */
[----:B------:R-:W-:Y:S02]  /*27f0*/  FMUL.FTZ R68, R150, R68 ;  /* 0x0000004496447220 */ /* 0x000fe40000410000 */
[C---:B------:R-:W-:Y:S01]  /*2800*/  FMUL.FTZ R220, R70.reuse, R220 ;  /* 0x000000dc46dc7220 */ /* 0x040fe20000410000 */
[----:B---3--:R-:W-:Y:S01]  /*2810*/  PRMT R165, RZ, 0x5410, R76 ;  /* 0x00005410ffa57816 */ /* 0x008fe2000000004c */
[----:B------:R-:W-:Y:S02]  /*2820*/  FMUL.FTZ R219, R70, R219 ;  /* 0x000000db46db7220 */ /* 0x000fe40000410000 */
[----:B------:R-:W-:-:S02]  /*2830*/  FFMA.FTZ R68, R151, R69, -R68 ;  /* 0x0000004597447223 */ /* 0x000fc40000010844 */
[----:B------:R-:W-:Y:S01]  /*2840*/  FADD.FTZ R71, R220, R71 ;  /* 0x00000047dc477221 */ /* 0x000fe20000010000 */
[----:B------:R-:W-:Y:S01]  /*2850*/  PRMT R75, RZ, 0x5410, R56 ;  /* 0x00005410ff4b7816 */ /* 0x000fe20000000038 */
[----:B------:R-:W-:Y:S01]  /*2860*/  FADD.FTZ R68, R219, R68 ;  /* 0x00000044db447221 */ /* 0x000fe20000010000 */
[----:B------:R-:W-:Y:S01]  /*2870*/  PRMT R167, RZ, 0x7610, R76 ;  /* 0x00007610ffa77816 */ /* 0x000fe2000000004c */
[----:B------:R-:W-:Y:S02]  /*2880*/  FMUL.FTZ R69, R148, R71 ;  /* 0x0000004794457220 */ /* 0x000fe40000410000 */
[C---:B------:R-:W-:Y:S02]  /*2890*/  FMUL.FTZ R226, R84.reuse, R165 ;  /* 0x000000a554e27220 */ /* 0x040fe40000410000 */
[----:B------:R-:W-:Y:S02]  /*28a0*/  FFMA.FTZ R69, R149, R68, -R69 ;  /* 0x0000004495457223 */ /* 0x000fe40000010845 */
[----:B------:R-:W-:-:S02]  /*28b0*/  FMUL.FTZ R225, R84, R167 ;  /* 0x000000a754e17220 */ /* 0x000fc40000410000 */
[----:B------:R-:W-:Y:S02]  /*28c0*/  FMUL.FTZ R68, R148, R68 ;  /* 0x0000004494447220 */ /* 0x000fe40000410000 */
[----:B------:R-:W-:Y:S01]  /*28d0*/  FMUL.FTZ R226, R75, R226 ;  /* 0x000000e24be27220 */ /* 0x000fe20000410000 */
[----:B------:R-:W-:Y:S01]  /*28e0*/  PRMT R168, RZ, 0x7610, R77 ;  /* 0x00007610ffa87816 */ /* 0x000fe2000000004d */
[----:B------:R-:W-:Y:S02]  /*28f0*/  FMUL.FTZ R70, R138, R73 ;  /* 0x000000498a467220 */ /* 0x000fe40000410000 */
[----:B------:R-:W-:Y:S02]  /*2900*/  FFMA.FTZ R68, R149, R71, R68 ;  /* 0x0000004795447223 */ /* 0x000fe40000010044 */
[----:B------:R-:W-:Y:S02]  /*2910*/  FMUL.FTZ R225, R75, R225 ;  /* 0x000000e14be17220 */ /* 0x000fe40000410000 */
[----:B------:R-:W-:Y:S01]  /*2920*/  FADD.FTZ R69, R226, R69 ;  /* 0x00000045e2457221 */ /* 0x000fe20000010000 */
[----:B------:R-:W-:Y:S01]  /*2930*/  PRMT R166, RZ, 0x5410, R77 ;  /* 0x00005410ffa67816 */ /* 0x000fe2000000004d */
[----:B------:R-:W-:Y:S01]  /*2940*/  FFMA.FTZ R74, R139, R72, -R70 ;  /* 0x000000488b4a7223 */ /* 0x000fe20000010846 */
[----:B------:R-:W-:Y:S01]  /*2950*/  PRMT R71, RZ, 0x7610, R56 ;  /* 0x00007610ff477816 */ /* 0x000fe20000000038 */
[----:B------:R-:W-:-:S02]  /*2960*/  FADD.FTZ R68, R225, R68 ;  /* 0x00000044e1447221 */ /* 0x000fc40000010000 */
[C---:B------:R-:W-:Y:S02]  /*2970*/  FMUL.FTZ R70, R146.reuse, R69 ;  /* 0x0000004592467220 */ /* 0x040fe40000410000 */
[----:B------:R-:W-:Y:S02]  /*2980*/  FMUL.FTZ R229, R85, R168 ;  /* 0x000000a855e57220 */ /* 0x000fe40000410000 */
[----:B------:R-:W-:Y:S02]  /*2990*/  FFMA.FTZ R70, R147, R68, R70 ;  /* 0x0000004493467223 */ /* 0x000fe40000010046 */
[----:B------:R-:W-:Y:S02]  /*29a0*/  FMUL.FTZ R230, R85, R166 ;  /* 0x000000a655e67220 */ /* 0x000fe40000410000 */
[----:B------:R-:W-:Y:S02]  /*29b0*/  FMUL.FTZ R68, R146, R68 ;  /* 0x0000004492447220 */ /* 0x000fe40000410000 */
[----:B------:R-:W-:-:S02]  /*29c0*/  FMUL.FTZ R229, R71, R229 ;  /* 0x000000e547e57220 */ /* 0x000fc40000410000 */
[----:B------:R-:W-:Y:S02]  /*29d0*/  FMUL.FTZ R230, R71, R230 ;  /* 0x000000e647e67220 */ /* 0x000fe40000410000 */
[----:B------:R-:W-:Y:S02]  /*29e0*/  FFMA.FTZ R69, R147, R69, -R68 ;  /* 0x0000004593457223 */ /* 0x000fe40000010844 */
[----:B------:R-:W-:Y:S01]  /*29f0*/  FADD.FTZ R70, R229, R70 ;  /* 0x00000046e5467221 */ /* 0x000fe20000010000 */
[--C-:B------:R-:W-:Y:S01]  /*2a00*/  PRMT R169, RZ, 0x5410, R78.reuse ;  /* 0x00005410ffa97816 */ /* 0x100fe2000000004e */
[----:B------:R-:W-:Y:S02]  /*2a10*/  FADD.FTZ R69, R230, R69 ;  /* 0x00000045e6457221 */ /* 0x000fe40000010000 */
[----:B------:R-:W-:Y:S01]  /*2a20*/  FMUL.FTZ R68, R144, R70 ;  /* 0x0000004690447220 */ /* 0x000fe20000410000 */
[----:B------:R-:W-:Y:S01]  /*2a30*/  PRMT R171, RZ, 0x7610, R78 ;  /* 0x00007610ffab7816 */ /* 0x000fe2000000004e */
[----:B------:R-:W-:-:S02]  /*2a40*/  FMUL.FTZ R234, R54, R169 ;  /* 0x000000a936ea7220 */ /* 0x000fc40000410000 */
[----:B------:R-:W-:Y:S01]  /*2a50*/  FFMA.FTZ R71, R145, R69, -R68 ;  /* 0x0000004591477223 */ /* 0x000fe20000010844 */
[----:B------:R-:W-:Y:S01]  /*2a60*/  PRMT R68, RZ, 0x5410, R57 ;  /* 0x00005410ff447816 */ /* 0x000fe20000000039 */
[----:B------:R-:W-:Y:S02]  /*2a70*/  FMUL.FTZ R72, R138, R72 ;  /* 0x000000488a487220 */ /* 0x000fe40000410000 */
[----:B------:R-:W-:Y:S02]  /*2a80*/  FMUL.FTZ R233, R54, R171 ;  /* 0x000000ab36e97220 */ /* 0x000fe40000410000 */
[----:B------:R-:W-:Y:S02]  /*2a90*/  FMUL.FTZ R69, R144, R69 ;  /* 0x0000004590457220 */ /* 0x000fe40000410000 */
[----:B------:R-:W-:Y:S01]  /*2aa0*/  FMUL.FTZ R234, R68, R234 ;  /* 0x000000ea44ea7220 */ /* 0x000fe20000410000 */
[----:B------:R-:W-:Y:S01]  /*2ab0*/  PRMT R170, RZ, 0x7610, R79 ;  /* 0x00007610ffaa7816 */ /* 0x000fe2000000004f */
[----:B------:R-:W-:-:S02]  /*2ac0*/  FFMA.FTZ R72, R139, R73, R72 ;  /* 0x000000498b487223 */ /* 0x000fc40000010048 */
[----:B------:R-:W-:Y:S02]  /*2ad0*/  FMUL.FTZ R233, R68, R233 ;  /* 0x000000e944e97220 */ /* 0x000fe40000410000 */
[----:B------:R-:W-:Y:S02]  /*2ae0*/  FFMA.FTZ R70, R145, R70, R69 ;  /* 0x0000004691467223 */ /* 0x000fe40000010045 */
[----:B------:R-:W-:Y:S01]  /*2af0*/  FADD.FTZ R71, R234, R71 ;  /* 0x00000047ea477221 */ /* 0x000fe20000010000 */
[----:B------:R-:W-:Y:S01]  /*2b00*/  PRMT R78, RZ, 0x5410, R79 ;  /* 0x00005410ff4e7816 */ /* 0x000fe2000000004f */
[----:B------:R-:W-:Y:S01]  /*2b10*/  FMUL.FTZ R69, R136, R72 ;  /* 0x0000004888457220 */ /* 0x000fe20000410000 */
[----:B------:R-:W-:Y:S01]  /*2b20*/  PRMT R73, RZ, 0x7610, R57 ;  /* 0x00007610ff497816 */ /* 0x000fe20000000039 */
[----:B------:R-:W-:Y:S02]  /*2b30*/  FADD.FTZ R70, R233, R70 ;  /* 0x00000046e9467221 */ /* 0x000fe40000010000 */
[----:B------:R-:W-:-:S02]  /*2b40*/  FMUL.FTZ R68, R142, R71 ;  /* 0x000000478e447220 */ /* 0x000fc40000410000 */
[----:B------:R-:W-:Y:S02]  /*2b50*/  FMUL.FTZ R231, R55, R170 ;  /* 0x000000aa37e77220 */ /* 0x000fe40000410000 */
[-C--:B------:R-:W-:Y:S02]  /*2b60*/  FFMA.FTZ R69, R137, R74.reuse, -R69 ;  /* 0x0000004a89457223 */ /* 0x080fe40000010845 */
[----:B------:R-:W-:Y:S02]  /*2b70*/  FMUL.FTZ R74, R136, R74 ;  /* 0x0000004a884a7220 */ /* 0x000fe40000410000 */
[----:B------:R-:W-:Y:S02]  /*2b80*/  FFMA.FTZ R68, R143, R70, R68 ;  /* 0x000000468f447223 */ /* 0x000fe40000010044 */
[----:B------:R-:W-:Y:S02]  /*2b90*/  FMUL.FTZ R232, R55, R78 ;  /* 0x0000004e37e87220 */ /* 0x000fe40000410000 */
[----:B------:R-:W-:-:S02]  /*2ba0*/  FMUL.FTZ R70, R142, R70 ;  /* 0x000000468e467220 */ /* 0x000fc40000410000 */
[----:B------:R-:W-:Y:S02]  /*2bb0*/  FMUL.FTZ R231, R73, R231 ;  /* 0x000000e749e77220 */ /* 0x000fe40000410000 */
[----:B------:R-:W-:Y:S02]  /*2bc0*/  FFMA.FTZ R74, R137, R72, R74 ;  /* 0x00000048894a7223 */ /* 0x000fe4000001004a */
[----:B------:R-:W-:Y:S02]  /*2bd0*/  FMUL.FTZ R232, R73, R232 ;  /* 0x000000e849e87220 */ /* 0x000fe40000410000 */
[----:B------:R-:W-:Y:S02]  /*2be0*/  FFMA.FTZ R71, R143, R71, -R70 ;  /* 0x000000478f477223 */ /* 0x000fe40000010846 */
[----:B------:R-:W-:Y:S02]  /*2bf0*/  FADD.FTZ R68, R231, R68 ;  /* 0x00000044e7447221 */ /* 0x000fe40000010000 */
[----:B------:R-:W-:Y:S01]  /*2c00*/  FMUL.FTZ R72, R134, R74 ;  /* 0x0000004a86487220 */ /* 0x000fe20000410000 */
[----:B--2---:R-:W-:Y:S01]  /*2c10*/  PRMT R79, RZ, 0x5410, R80 ;  /* 0x00005410ff4f7816 */ /* 0x004fe20000000050 */
[----:B------:R-:W-:-:S02]  /*2c20*/  FADD.FTZ R71, R232, R71 ;  /* 0x00000047e8477221 */ /* 0x000fc40000010000 */
[----:B------:R-:W-:Y:S01]  /*2c30*/  FMUL.FTZ R70, R138, R68 ;  /* 0x000000448a467220 */ /* 0x000fe20000410000 */
[----:B------:R-:W-:Y:S01]  /*2c40*/  PRMT R173, RZ, 0x7610, R80 ;  /* 0x00007610ffad7816 */ /* 0x000fe20000000050 */
[-C--:B------:R-:W-:Y:S02]  /*2c50*/  FMUL.FTZ R73, R134, R69.reuse ;  /* 0x0000004586497220 */ /* 0x080fe40000410000 */
[----:B------:R-:W-:Y:S02]  /*2c60*/  FFMA.FTZ R72, R135, R69, -R72 ;  /* 0x0000004587487223 */ /* 0x000fe40000010848 */
[----:B------:R-:W-:Y:S01]  /*2c70*/  FFMA.FTZ R69, R139, R71, -R70 ;  /* 0x000000478b457223 */ /* 0x000fe20000010846 */
[----:B------:R-:W-:Y:S01]  /*2c80*/  PRMT R70, RZ, 0x5410, R58 ;  /* 0x00005410ff467816 */ /* 0x000fe2000000003a */
[----:B------:R-:W-:Y:S02]  /*2c90*/  FMUL.FTZ R236, R52, R79 ;  /* 0x0000004f34ec7220 */ /* 0x000fe40000410000 */
[----:B------:R-:W-:-:S02]  /*2ca0*/  FMUL.FTZ R71, R138, R71 ;  /* 0x000000478a477220 */ /* 0x000fc40000410000 */
[----:B------:R-:W-:Y:S02]  /*2cb0*/  FMUL.FTZ R235, R52, R173 ;  /* 0x000000ad34eb7220 */ /* 0x000fe40000410000 */
[C---:B------:R-:W-:Y:S01]  /*2cc0*/  FMUL.FTZ R236, R70.reuse, R236 ;  /* 0x000000ec46ec7220 */ /* 0x040fe20000410000 */
[----:B------:R-:W-:Y:S01]  /*2cd0*/  PRMT R172, RZ, 0x7610, R81 ;  /* 0x00007610ffac7816 */ /* 0x000fe20000000051 */
[----:B------:R-:W-:Y:S02]  /*2ce0*/  FFMA.FTZ R68, R139, R68, R71 ;  /* 0x000000448b447223 */ /* 0x000fe40000010047 */
[----:B------:R-:W-:Y:S02]  /*2cf0*/  FMUL.FTZ R235, R70, R235 ;  /* 0x000000eb46eb7220 */ /* 0x000fe40000410000 */
[----:B------:R-:W-:Y:S01]  /*2d00*/  FADD.FTZ R69, R236, R69 ;  /* 0x00000045ec457221 */ /* 0x000fe20000010000 */
[----:B------:R-:W-:Y:S01]  /*2d10*/  PRMT R80, RZ, 0x5410, R81 ;  /* 0x00005410ff507816 */ /* 0x000fe20000000051 */
[----:B------:R-:W-:Y:S01]  /*2d20*/  FFMA.FTZ R73, R135, R74, R73 ;  /* 0x0000004a87497223 */ /* 0x000fe20000010049 */
[----:B------:R-:W-:Y:S01]  /*2d30*/  PRMT R74, RZ, 0x7610, R58 ;  /* 0x00007610ff4a7816 */ /* 0x000fe2000000003a */
[----:B------:R-:W-:-:S02]  /*2d40*/  FADD.FTZ R68, R235, R68 ;  /* 0x00000044eb447221 */ /* 0x000fc40000010000 */
[C---:B------:R-:W-:Y:S02]  /*2d50*/  FMUL.FTZ R227, R53.reuse, R172 ;  /* 0x000000ac35e37220 */ /* 0x040fe40000410000 */
        /* <DEDUP_REMOVED lines=13> */
[----:B------:R-:W-:Y:S01]  /*2e30*/  FMUL.FTZ R70, R134, R68 ;  /* 0x0000004486467220 */ /* 0x000fe20000410000 */
[----:B------:R-:W-:Y:S01]  /*2e40*/  ISETP.NE.AND P0, PT, R99, 0x3f, PT ;  /* 0x0000003f6300780c */ /* 0x000fe20003f05270 */
[----:B------:R-:W-:-:S02]  /*2e50*/  FMUL.FTZ R222, R50, R175 ;  /* 0x000000af32de7220 */ /* 0x000fc40000410000 */
[----:B------:R-:W-:Y:S02]  /*2e60*/  FMUL.FTZ R71, R134, R69 ;  /* 0x0000004586477220 */ /* 0x000fe40000410000 */
[C---:B------:R-:W-:Y:S02]  /*2e70*/  FMUL.FTZ R221, R74.reuse, R221 ;  /* 0x000000dd4add7220 */ /* 0x040fe40000410000 */
[C---:B------:R-:W-:Y:S02]  /*2e80*/  FFMA.FTZ R70, R135.reuse, R69, -R70 ;  /* 0x0000004587467223 */ /* 0x040fe40000010846 */
[----:B------:R-:W-:Y:S02]  /*2e90*/  FMUL.FTZ R222, R74, R222 ;  /* 0x000000de4ade7220 */ /* 0x000fe40000410000 */
[----:B------:R-:W-:Y:S02]  /*2ea0*/  FFMA.FTZ R71, R135, R68, R71 ;  /* 0x0000004487477223 */ /* 0x000fe40000010047 */
[----:B------:R-:W-:-:S02]  /*2eb0*/  FADD.FTZ R70, R221, R70 ;  /* 0x00000046dd467221 */ /* 0x000fc40000010000 */
[----:B------:R-:W-:Y:S02]  /*2ec0*/  FADD.FTZ R71, R222, R71 ;  /* 0x00000047de477221 */ /* 0x000fe40000010000 */
[C---:B------:R-:W-:Y:S02]  /*2ed0*/  FMUL.FTZ R76, R132.reuse, R70 ;  /* 0x00000046844c7220 */ /* 0x040fe40000410000 */
[-C--:B------:R-:W-:Y:S02]  /*2ee0*/  FMUL.FTZ R69, R132, R71.reuse ;  /* 0x0000004784457220 */ /* 0x080fe40000410000 */
[----:B------:R-:W-:Y:S02]  /*2ef0*/  FFMA.FTZ R71, R133, R71, R76 ;  /* 0x0000004785477223 */ /* 0x000fe4000001004c */
[----:B------:R0:W1:Y:S01]  /*2f00*/  @P0 LDS.64 R76, [R99.X8+0x49e8] ;  /* 0x0049e800634c0984 */ /* 0x0000620000008a00 */
[--C-:B------:R-:W-:Y:S02]  /*2f10*/  PRMT R82, RZ, 0x5410, R83.reuse ;  /* 0x00005410ff527816 */ /* 0x100fe40000000053 */
[----:B------:R-:W-:-:S02]  /*2f20*/  PRMT R174, RZ, 0x7610, R83 ;  /* 0x00007610ffae7816 */ /* 0x000fc40000000053 */
[----:B------:R-:W-:Y:S01]  /*2f30*/  PRMT R68, RZ, 0x7610, R59 ;  /* 0x00007610ff447816 */ /* 0x000fe2000000003b */
[C---:B------:R-:W-:Y:S02]  /*2f40*/  FMUL.FTZ R223, R51.reuse, R82 ;  /* 0x0000005233df7220 */ /* 0x040fe40000410000 */
[----:B------:R-:W-:Y:S02]  /*2f50*/  FMUL.FTZ R224, R51, R174 ;  /* 0x000000ae33e07220 */ /* 0x000fe40000410000 */
[C---:B------:R-:W-:Y:S02]  /*2f60*/  FMUL.FTZ R223, R68.reuse, R223 ;  /* 0x000000df44df7220 */ /* 0x040fe40000410000 */
[----:B------:R-:W-:Y:S01]  /*2f70*/  FMUL.FTZ R224, R68, R224 ;  /* 0x000000e044e07220 */ /* 0x000fe20000410000 */
[----:B------:R-:W-:Y:S01]  /*2f80*/  BSSY B0, `(.L_x_6987) ;  /* 0x0000012000007945 */ /* 0x000fe20003800000 */
[C---:B------:R-:W-:Y:S02]  /*2f90*/  FMUL.FTZ R74, R132.reuse, R72 ;  /* 0x00000048844a7220 */ /* 0x040fe40000410000 */
[----:B------:R-:W-:-:S02]  /*2fa0*/  FMUL.FTZ R68, R132, R73 ;  /* 0x0000004984447220 */ /* 0x000fc40000410000 */
[----:B------:R-:W-:Y:S01]  /*2fb0*/  FFMA.FTZ R70, R133, R70, -R69 ;  /* 0x0000004685467223 */ /* 0x000fe20000010845 */
[----:B------:R-:W-:Y:S01]  /*2fc0*/  ISETP.GT.U32.AND P2, PT, R99, 0x1f, PT ;  /* 0x0000001f6300780c */ /* 0x000fe20003f44070 */
[C---:B------:R-:W-:Y:S02]  /*2fd0*/  FFMA.FTZ R69, R133.reuse, R73, R74 ;  /* 0x0000004985457223 */ /* 0x040fe4000001004a */
[----:B------:R-:W-:Y:S02]  /*2fe0*/  FFMA.FTZ R68, R133, R72, -R68 ;  /* 0x0000004885447223 */ /* 0x000fe40000010844 */
[----:B------:R-:W-:Y:S02]  /*2ff0*/  FADD.FTZ R71, R224, R71 ;  /* 0x00000047e0477221 */ /* 0x000fe40000010000 */
[----:B------:R-:W-:Y:S01]  /*3000*/  FADD.FTZ R70, R223, R70 ;  /* 0x00000046df467221 */ /* 0x000fe20000010000 */
[----:B------:R-:W-:Y:S05]  /*3010*/  @P0 BRA `(.L_x_6988) ;  /* 0x0000008000000947 */ /* 0x000fea0003800000 */
[----:B0-----:R-:W-:Y:S01]  /*3020*/  ISETP.NE.AND P0, PT, R95, c[0x0][0x174], PT ;  /* 0x00005d005f007a0c */ /* 0x001fe20003f05270 */
[----:B-1----:R-:W-:Y:S01]  /*3030*/  HFMA2.MMA R76, -RZ, RZ, 1.875, 0 ;  /* 0x3f800000ff4c7435 */ /* 0x002fe200000001ff */
[----:B------:R-:W-:-:S11]  /*3040*/  MOV R77, RZ ;  /* 0x000000ff004d7202 */ /* 0x000fd60000000f00 */
[----:B------:R-:W-:-:S04]  /*3050*/  @P0 LEA.HI R72, R95, R95, RZ, 0x1 ;  /* 0x0000005f5f480211 */ /* 0x000fc800078f08ff */
[----:B------:R-:W-:-:S04]  /*3060*/  @P0 LOP3.LUT R72, R72, 0xfffffe, RZ, 0xc0, !PT ;  /* 0x00fffffe48480812 */ /* 0x000fc800078ec0ff */
[----:B------:R-:W-:-:S04]  /*3070*/  @P0 IADD3 R73, -R72, R95, RZ ;  /* 0x0000005f48490210 */ /* 0x000fc80007ffe1ff */
[----:B------:R-:W-:-:S05]  /*3080*/  @P0 LEA R73, R73, R0, 0x8 ;  /* 0x0000000049490211 */ /* 0x000fca00078e40ff */
[----:B------:R0:W1:Y:S02]  /*3090*/  @P0 LDS.64 R76, [R73.X8+0x39e0] ;  /* 0x0039e000494c0984 */ /* 0x0000640000008a00 */
.L_x_6988:
[----:B0-----:R-:W-:Y:S05]  /*30a0*/  BSYNC B0 ;  /* 0x0000000000007941 */ /* 0x001fea0003800000 */
.L_x_6987:
        /* <DEDUP_REMOVED lines=40> */
[C---:B------:R-:W-:Y:S02]  /*3330*/  FMUL.FTZ R238, R70.reuse, R73 ;  /* 0x0000004946ee7220 */ /* 0x040fe40000410000 */
[----:B------:R-:W-:-:S02]  /*3340*/  FFMA.FTZ R239, R70, R72, -R239 ;  /* 0x0000004846ef7223 */ /* 0x000fc400000108ef */
[-C--:B------:R-:W-:Y:S02]  /*3350*/  FFMA.FTZ R238, R71, R72.reuse, R238 ;  /* 0x0000004847ee7223 */ /* 0x080fe400000100ee */
[CC--:B------:R-:W-:Y:S02]  /*3360*/  FMUL.FTZ R71, R69.reuse, R73.reuse ;  /* 0x0000004945477220 */ /* 0x0c0fe40000410000 */
[----:B------:R-:W-:Y:S02]  /*3370*/  FMUL.FTZ R241, R68, R73 ;  /* 0x0000004944f17220 */ /* 0x000fe40000410000 */
[----:B------:R-:W-:Y:S02]  /*3380*/  FADD.FTZ R74, R74, R239 ;  /* 0x000000ef4a4a7221 */ /* 0x000fe40000010000 */
[-C--:B------:R-:W-:Y:S02]  /*3390*/  FFMA.FTZ R71, R68, R72.reuse, -R71 ;  /* 0x0000004844477223 */ /* 0x080fe40000010847 */
[----:B------:R-:W-:-:S02]  /*33a0*/  FFMA.FTZ R241, R69, R72, R241 ;  /* 0x0000004845f17223 */ /* 0x000fc400000100f1 */
[----:B------:R-:W-:Y:S01]  /*33b0*/  FADD.FTZ R239, R75, R238 ;  /* 0x000000ee4bef7221 */ /* 0x000fe20000010000 */
[----:B------:R-:W-:Y:S05]  /*33c0*/  BRA.DIV ~URZ, `(.L_x_6991) ;  /* 0x00006bf27f007947 */ /* 0x000fea000b800000 */
[----:B------:R0:W2:Y:S02]  /*33d0*/  SHFL.UP PT, R238, R71, 0x1, RZ ;  /* 0x0420000047ee7989 */ /* 0x0000a400000e00ff */
.L_x_7095:
[----:B------:R-:W-:Y:S05]  /*33e0*/  BRA.DIV ~URZ, `(.L_x_6992) ;  /* 0x00006c527f007947 */ /* 0x000fea000b800000 */
[----:B------:R-:W3:Y:S01]  /*33f0*/  SHFL.UP PT, R72, R239, 0x1, RZ ;  /* 0x04200000ef487989 */ /* 0x000ee200000e00ff */
[----:B------:R-:W-:-:S03]  /*3400*/  ISETP.GE.AND P0, PT, R98, 0x1, PT ;  /* 0x000000016200780c */ /* 0x000fc60003f06270 */
[----:B------:R-:W4:Y:S04]  /*3410*/  SHFL.UP PT, R70, R74, 0x1, RZ ;  /* 0x042000004a467989 */ /* 0x000f2800000e00ff */
[----:B------:R-:W5:Y:S01]  /*3420*/  SHFL.UP PT, R68, R241, 0x1, RZ ;  /* 0x04200000f1447989 */ /* 0x000f6200000e00ff */
[C---:B---3--:R-:W-:Y:S02]  /*3430*/  FMUL.FTZ R69, R241.reuse, R72 ;  /* 0x00000048f1457220 */ /* 0x048fe40000410000 */
[-C--:B----4-:R-:W-:Y:S02]  /*3440*/  FMUL.FTZ R73, R241, R70.reuse ;  /* 0x00000046f1497220 */ /* 0x090fe40000410000 */
[C---:B------:R-:W-:Y:S02]  /*3450*/  FFMA.FTZ R69, R71.reuse, R70, -R69 ;  /* 0x0000004647457223 */ /* 0x040fe40000010845 */
[----:B------:R-:W-:-:S02]  /*3460*/  FFMA.FTZ R72, R71, R72, R73 ;  /* 0x0000004847487223 */ /* 0x000fc40000010049 */
[----:B------:R-:W-:Y:S02]  /*3470*/  @P0 FADD.FTZ R74, R74, R69 ;  /* 0x000000454a4a0221 */ /* 0x000fe40000010000 */
[----:B--2---:R-:W-:Y:S02]  /*3480*/  FMUL.FTZ R70, R241, R238 ;  /* 0x000000eef1467220 */ /* 0x004fe40000410000 */
[----:B------:R-:W-:Y:S02]  /*3490*/  @P0 FADD.FTZ R239, R239, R72 ;  /* 0x00000048efef0221 */ /* 0x000fe40000010000 */
[-C--:B-----5:R-:W-:Y:S01]  /*34a0*/  FMUL.FTZ R69, R241, R68.reuse ;  /* 0x00000044f1457220 */ /* 0x0a0fe20000410000 */
[----:B------:R-:W2:Y:S01]  /*34b0*/  SHFL.UP PT, R72, R74, 0x2, RZ ;  /* 0x044000004a487989 */ /* 0x000ea200000e00ff */
[C---:B------:R-:W-:Y:S02]  /*34c0*/  FFMA.FTZ R68, R71.reuse, R68, R70 ;  /* 0x0000004447447223 */ /* 0x040fe40000010046 */
[----:B0-----:R-:W-:Y:S01]  /*34d0*/  @P0 FFMA.FTZ R71, R71, R238, -R69 ;  /* 0x000000ee47470223 */ /* 0x001fe20000010845 */
[----:B------:R-:W0:Y:S02]  /*34e0*/  SHFL.UP PT, R73, R239, 0x2, RZ ;  /* 0x04400000ef497989 */ /* 0x000e2400000e00ff */
[----:B------:R-:W-:-:S02]  /*34f0*/  FSEL R68, R241, R68, !P0 ;  /* 0x00000044f1447208 */ /* 0x000fc40004000000 */
[----:B------:R-:W3:Y:S01]  /*3500*/  SHFL.UP PT, R69, R71, 0x2, RZ ;  /* 0x0440000047457989 */ /* 0x000ee200000e00ff */
[----:B------:R-:W-:-:S03]  /*3510*/  ISETP.GE.AND P0, PT, R98, 0x2, PT ;  /* 0x000000026200780c */ /* 0x000fc60003f06270 */
[----:B------:R-:W4:Y:S01]  /*3520*/  SHFL.UP PT, R70, R68, 0x2, RZ ;  /* 0x0440000044467989 */ /* 0x000f2200000e00ff */
[CC--:B--2---:R-:W-:Y:S02]  /*3530*/  FMUL.FTZ R238, R68.reuse, R72.reuse ;  /* 0x0000004844ee7220 */ /* 0x0c4fe40000410000 */
[-C--:B0-----:R-:W-:Y:S02]  /*3540*/  FMUL.FTZ R75, R68, R73.reuse ;  /* 0x00000049444b7220 */ /* 0x081fe40000410000 */
[C---:B------:R-:W-:Y:S02]  /*3550*/  FFMA.FTZ R238, R71.reuse, R73, R238 ;  /* 0x0000004947ee7223 */ /* 0x040fe400000100ee */
[----:B------:R-:W-:-:S03]  /*3560*/  FFMA.FTZ R75, R71, R72, -R75 ;  /* 0x00000048474b7223 */ /* 0x000fc6000001084b */
[----:B------:R-:W-:Y:S02]  /*3570*/  @P0 FADD.FTZ R239, R239, R238 ;  /* 0x000000eeefef0221 */ /* 0x000fe40000010000 */
[CC--:B---3--:R-:W-:Y:S02]  /*3580*/  FMUL.FTZ R73, R68.reuse, R69.reuse ;  /* 0x0000004544497220 */ /* 0x0c8fe40000410000 */
[-C--:B----4-:R-:W-:Y:S01]  /*3590*/  FMUL.FTZ R72, R68, R70.reuse ;  /* 0x0000004644487220 */ /* 0x090fe20000410000 */
[----:B------:R-:W0:Y:S01]  /*35a0*/  SHFL.UP PT, R238, R239, 0x4, RZ ;  /* 0x04800000efee7989 */ /* 0x000e2200000e00ff */
[----:B------:R-:W-:Y:S02]  /*35b0*/  @P0 FADD.FTZ R74, R74, R75 ;  /* 0x0000004b4a4a0221 */ /* 0x000fe40000010000 */
[C---:B------:R-:W-:Y:S02]  /*35c0*/  FFMA.FTZ R73, R71.reuse, R70, R73 ;  /* 0x0000004647497223 */ /* 0x040fe40000010049 */
[----:B------:R-:W-:-:S02]  /*35d0*/  @P0 FFMA.FTZ R71, R71, R69, -R72 ;  /* 0x0000004547470223 */ /* 0x000fc40000010848 */
[----:B------:R-:W2:Y:S01]  /*35e0*/  SHFL.UP PT, R72, R74, 0x4, RZ ;  /* 0x048000004a487989 */ /* 0x000ea200000e00ff */
[----:B------:R-:W-:Y:S02]  /*35f0*/  FSEL R73, R68, R73, !P0 ;  /* 0x0000004944497208 */ /* 0x000fe40004000000 */
[----:B------:R-:W-:Y:S01]  /*3600*/  ISETP.GE.AND P0, PT, R98, 0x4, PT ;  /* 0x000000046200780c */ /* 0x000fe20003f06270 */
[----:B------:R-:W3:Y:S04]  /*3610*/  SHFL.UP PT, R68, R71, 0x4, RZ ;  /* 0x0480000047447989 */ /* 0x000ee800000e00ff */
[----:B------:R-:W4:Y:S01]  /*3620*/  SHFL.UP PT, R70, R73, 0x4, RZ ;  /* 0x0480000049467989 */ /* 0x000f2200000e00ff */
[----:B0-----:R-:W-:-:S04]  /*3630*/  FMUL.FTZ R69, R73, R238 ;  /* 0x000000ee49457220 */ /* 0x001fc80000410000 */
[-C--:B--2---:R-:W-:Y:S02]  /*3640*/  FFMA.FTZ R69, R71, R72.reuse, -R69 ;  /* 0x0000004847457223 */ /* 0x084fe40000010845 */
[C---:B------:R-:W-:Y:S02]  /*3650*/  FMUL.FTZ R75, R73.reuse, R72 ;  /* 0x00000048494b7220 */ /* 0x040fe40000410000 */
[----:B------:R-:W-:Y:S02]  /*3660*/  @P0 FADD.FTZ R74, R74, R69 ;  /* 0x000000454a4a0221 */ /* 0x000fe40000010000 */
[----:B---3--:R-:W-:Y:S02]  /*3670*/  FMUL.FTZ R69, R73, R68 ;  /* 0x0000004449457220 */ /* 0x008fe40000410000 */
[C---:B------:R-:W-:Y:S02]  /*3680*/  FFMA.FTZ R238, R71.reuse, R238, R75 ;  /* 0x000000ee47ee7223 */ /* 0x040fe4000001004b */
[----:B----4-:R-:W-:-:S02]  /*3690*/  FFMA.FTZ R72, R71, R70, R69 ;  /* 0x0000004647487223 */ /* 0x010fc40000010045 */
[----:B------:R-:W-:Y:S02]  /*36a0*/  FMUL.FTZ R70, R73, R70 ;  /* 0x0000004649467220 */ /* 0x000fe40000410000 */
[----:B------:R-:W-:Y:S01]  /*36b0*/  @P0 FADD.FTZ R239, R239, R238 ;  /* 0x000000eeefef0221 */ /* 0x000fe20000010000 */
[----:B------:R-:W-:Y:S01]  /*36c0*/  FSEL R72, R73, R72, !P0 ;  /* 0x0000004849487208 */ /* 0x000fe20004000000 */
[----:B------:R-:W-:Y:S01]  /*36d0*/  @P0 FFMA.FTZ R71, R71, R68, -R70 ;  /* 0x0000004447470223 */ /* 0x000fe20000010846 */
[----:B------:R-:W-:Y:S01]  /*36e0*/  ISETP.GE.AND P0, PT, R98, 0x8, PT ;  /* 0x000000086200780c */ /* 0x000fe20003f06270 */
[----:B------:R-:W0:Y:S04]  /*36f0*/  SHFL.UP PT, R70, R74, 0x8, RZ ;  /* 0x050000004a467989 */ /* 0x000e2800000e00ff */
[----:B------:R-:W2:Y:S04]  /*3700*/  SHFL.UP PT, R73, R239, 0x8, RZ ;  /* 0x05000000ef497989 */ /* 0x000ea800000e00ff */
[----:B------:R-:W3:Y:S04]  /*3710*/  SHFL.UP PT, R68, R71, 0x8, RZ ;  /* 0x0500000047447989 */ /* 0x000ee800000e00ff */
[----:B------:R-:W4:Y:S01]  /*3720*/  SHFL.UP PT, R69, R72, 0x8, RZ ;  /* 0x0500000048457989 */ /* 0x000f2200000e00ff */
[----:B0-----:R-:W-:-:S02]  /*3730*/  FMUL.FTZ R238, R72, R70 ;  /* 0x0000004648ee7220 */ /* 0x001fc40000410000 */
[CC--:B--2---:R-:W-:Y:S02]  /*3740*/  FMUL.FTZ R75, R72.reuse, R73.reuse ;  /* 0x00000049484b7220 */ /* 0x0c4fe40000410000 */
[C---:B------:R-:W-:Y:S02]  /*3750*/  FFMA.FTZ R240, R71.reuse, R73, R238 ;  /* 0x0000004947f07223 */ /* 0x040fe400000100ee */
[C---:B---3--:R-:W-:Y:S02]  /*3760*/  FMUL.FTZ R238, R72.reuse, R68 ;  /* 0x0000004448ee7220 */ /* 0x048fe40000410000 */
[C---:B------:R-:W-:Y:S02]  /*3770*/  FFMA.FTZ R75, R71.reuse, R70, -R75 ;  /* 0x00000046474b7223 */ /* 0x040fe4000001084b */
[-C--:B----4-:R-:W-:Y:S02]  /*3780*/  FMUL.FTZ R70, R72, R69.reuse ;  /* 0x0000004548467220 */ /* 0x090fe40000410000 */
[----:B------:R-:W-:-:S02]  /*3790*/  FFMA.FTZ R69, R71, R69, R238 ;  /* 0x0000004547457223 */ /* 0x000fc400000100ee */
[----:B------:R-:W-:Y:S02]  /*37a0*/  @P0 FFMA.FTZ R71, R71, R68, -R70 ;  /* 0x0000004447470223 */ /* 0x000fe40000010846 */
[----:B------:R-:W-:Y:S01]  /*37b0*/  @P0 FADD.FTZ R74, R74, R75 ;  /* 0x0000004b4a4a0221 */ /* 0x000fe20000010000 */
[----:B------:R-:W-:Y:S01]  /*37c0*/  FSEL R238, R72, R69, !P0 ;  /* 0x0000004548ee7208 */ /* 0x000fe20004000000 */
[----:B------:R-:W-:Y:S01]  /*37d0*/  @P0 FADD.FTZ R239, R239, R240 ;  /* 0x000000f0efef0221 */ /* 0x000fe20000010000 */
[----:B------:R0:W2:Y:S01]  /*37e0*/  SHFL.UP PT, R243, R71, 0x10, RZ ;  /* 0x0600000047f37989 */ /* 0x0000a200000e00ff */
[----:B------:R-:W-:Y:S02]  /*37f0*/  MOV R242, R71 ;  /* 0x0000004700f27202 */ /* 0x000fe40000000f00 */
[----:B------:R-:W-:Y:S01]  /*3800*/  MOV R240, R74 ;  /* 0x0000004a00f07202 */ /* 0x000fe20000000f00 */
[----:B------:R0:W3:Y:S04]  /*3810*/  SHFL.UP PT, R245, R74, 0x10, RZ ;  /* 0x060000004af57989 */ /* 0x0000e800000e00ff */
[----:B------:R0:W4:Y:S04]  /*3820*/  SHFL.UP PT, R70, R239, 0x10, RZ ;  /* 0x06000000ef467989 */ /* 0x00012800000e00ff */
[----:B------:R0:W1:Y:S02]  /*3830*/  SHFL.UP PT, R241, R238, 0x10, RZ ;  /* 0x06000000eef17989 */ /* 0x00006400000e00ff */
.L_x_7096:
[-C--:B---3--:R-:W-:Y:S01]  /*3840*/  FMUL.FTZ R69, R245, R238.reuse ;  /* 0x000000eef5457220 */ /* 0x088fe20000410000 */
[----:B------:R-:W-:Y:S01]  /*3850*/  ISETP.GE.AND P0, PT, R98, 0x10, PT ;  /* 0x000000106200780c */ /* 0x000fe20003f06270 */
[----:B----4-:R-:W-:-:S02]  /*3860*/  FMUL.FTZ R68, R70, R238 ;  /* 0x000000ee46447220 */ /* 0x010fc40000410000 */
[----:B------:R-:W-:Y:S02]  /*3870*/  FFMA.FTZ R70, R70, R242, R69 ;  /* 0x000000f246467223 */ /* 0x000fe40000010045 */
[----:B--2---:R-:W-:Y:S02]  /*3880*/  FMUL.FTZ R69, R243, R238 ;  /* 0x000000eef3457220 */ /* 0x004fe40000410000 */
[-C--:B------:R-:W-:Y:S02]  /*3890*/  FFMA.FTZ R245, R245, R242.reuse, -R68 ;  /* 0x000000f2f5f57223 */ /* 0x080fe40000010844 */
[C---:B-1----:R-:W-:Y:S02]  /*38a0*/  FFMA.FTZ R69, R241.reuse, R242, R69 ;  /* 0x000000f2f1457223 */ /* 0x042fe40000010045 */
[----:B------:R-:W-:Y:S02]  /*38b0*/  FMUL.FTZ R68, R241, R238 ;  /* 0x000000eef1447220 */ /* 0x000fe40000410000 */
[----:B0-----:R-:W-:Y:S01]  /*38c0*/  @P0 FADD.FTZ R239, R70, R239 ;  /* 0x000000ef46ef0221 */ /* 0x001fe20000010000 */
        /* <DEDUP_REMOVED lines=8> */
[----:B------:R-:W-:Y:S02]  /*3950*/  MOV R70, 0x3970 ;  /* 0x0000397000467802 */ /* 0x000fe40000000f00 */
[----:B------:R-:W-:Y:S05]  /*3960*/  CALL.REL.NOINC `($__internal_169_$__cuda_sm70_shflsync_idx_p) ;  /* 0x000084e000007944 */ /* 0x000fea0003c00000 */
.L_x_6993:
[----:B------:R-:W-:Y:S05]  /*3970*/  BRA.CONV ~URZ, `(.L_x_6994) ;  /* 0x000000637f007947 */ /* 0x000fea000b800000 */
[----:B-1----:R-:W-:Y:S01]  /*3980*/  HFMA2.MMA R69, -RZ, RZ, 0, 1.847743988037109375e-06 ;  /* 0x0000001fff457435 */ /* 0x002fe200000001ff */
[----:B0-----:R-:W-:Y:S02]  /*3990*/  MOV R72, R238 ;  /* 0x000000ee00487202 */ /* 0x001fe40000000f00 */
[----:B------:R-:W-:-:S02]  /*39a0*/  MOV R71, 0x1f ;  /* 0x0000001f00477802 */ /* 0x000fc40000000f00 */
[----:B------:R-:W-:Y:S02]  /*39b0*/  MOV R68, 0xffffffff ;  /* 0xffffffff00447802 */ /* 0x000fe40000000f00 */
[----:B------:R-:W-:Y:S02]  /*39c0*/  MOV R70, 0x39e0 ;  /* 0x000039e000467802 */ /* 0x000fe40000000f00 */
[----:B------:R-:W-:Y:S05]  /*39d0*/  CALL.REL.NOINC `($__internal_169_$__cuda_sm70_shflsync_idx_p) ;  /* 0x0000847000007944 */ /* 0x000fea0003c00000 */
.L_x_6994:
[----:B------:R-:W-:Y:S05]  /*39e0*/  BRA.CONV ~URZ, `(.L_x_6995) ;  /* 0x000000637f007947 */ /* 0x000fea000b800000 */
[----:B-1----:R-:W-:Y:S01]  /*39f0*/  HFMA2.MMA R69, -RZ, RZ, 0, 1.847743988037109375e-06 ;  /* 0x0000001fff457435 */ /* 0x002fe200000001ff */
[----:B0-----:R-:W-:Y:S02]  /*3a00*/  MOV R72, R240 ;  /* 0x000000f000487202 */ /* 0x001fe40000000f00 */
[----:B------:R-:W-:Y:S02]  /*3a10*/  MOV R71, 0x1f ;  /* 0x0000001f00477802 */ /* 0x000fe40000000f00 */
[----:B------:R-:W-:Y:S02]  /*3a20*/  MOV R68, 0xffffffff ;  /* 0xffffffff00447802 */ /* 0x000fe40000000f00 */
[----:B------:R-:W-:Y:S02]  /*3a30*/  MOV R70, 0x3a50 ;  /* 0x00003a5000467802 */ /* 0x000fe40000000f00 */
[----:B------:R-:W-:Y:S05]  /*3a40*/  CALL.REL.NOINC `($__internal_169_$__cuda_sm70_shflsync_idx_p) ;  /* 0x0000840000007944 */ /* 0x000fea0003c00000 */
.L_x_6995:
[----:B------:R-:W-:Y:S05]  /*3a50*/  BRA.CONV ~URZ, `(.L_x_6996) ;  /* 0x000000637f007947 */ /* 0x000fea000b800000 */
[----:B-1----:R-:W-:Y:S01]  /*3a60*/  HFMA2.MMA R69, -RZ, RZ, 0, 1.847743988037109375e-06 ;  /* 0x0000001fff457435 */ /* 0x002fe200000001ff */
[----:B0-----:R-:W-:-:S02]  /*3a70*/  MOV R72, R239 ;  /* 0x000000ef00487202 */ /* 0x001fc40000000f00 */
[----:B------:R-:W-:Y:S02]  /*3a80*/  MOV R71, 0x1f ;  /* 0x0000001f00477802 */ /* 0x000fe40000000f00 */
[----:B------:R-:W-:Y:S02]  /*3a90*/  MOV R68, 0xffffffff ;  /* 0xffffffff00447802 */ /* 0x000fe40000000f00 */
[----:B------:R-:W-:Y:S02]  /*3aa0*/  MOV R70, 0x3ac0 ;  /* 0x00003ac000467802 */ /* 0x000fe40000000f00 */
[----:B------:R-:W-:Y:S05]  /*3ab0*/  CALL.REL.NOINC `($__internal_169_$__cuda_sm70_shflsync_idx_p) ;  /* 0x0000839000007944 */ /* 0x000fea0003c00000 */
.L_x_6996:
[----:B------:R-:W-:Y:S05]  /*3ac0*/  BRA.DIV ~URZ, `(.L_x_6997) ;  /* 0x000071027f007947 */ /* 0x000fea000b800000 */
[----:B------:R-:W2:Y:S04]  /*3ad0*/  SHFL.IDX PT, R64, R64, RZ, 0x1f ;  /* 0x00001fff40407589 */ /* 0x000ea800000e0000 */
[----:B------:R-:W3:Y:S04]  /*3ae0*/  SHFL.IDX PT, R65, R65, RZ, 0x1f ;  /* 0x00001fff41417589 */ /* 0x000ee800000e0000 */
[----:B------:R-:W4:Y:S04]  /*3af0*/  SHFL.IDX PT, R66, R66, RZ, 0x1f ;  /* 0x00001fff42427589 */ /* 0x000f2800000e0000 */
[----:B------:R-:W0:Y:S04]  /*3b00*/  SHFL.IDX PT, R67, R67, RZ, 0x1f ;  /* 0x00001fff43437589 */ /* 0x000e2800000e0000 */
[----:B------:R1:W0:Y:S04]  /*3b10*/  SHFL.UP PT, R73, R242, 0x1, RZ ;  /* 0x04200000f2497989 */ /* 0x00022800000e00ff */
[----:B------:R-:W0:Y:S04]  /*3b20*/  SHFL.UP PT, R238, R238, 0x1, RZ ;  /* 0x04200000eeee7989 */ /* 0x000e2800000e00ff */
[----:B------:R-:W0:Y:S04]  /*3b30*/  SHFL.UP PT, R240, R240, 0x1, RZ ;  /* 0x04200000f0f07989 */ /* 0x000e2800000e00ff */
[----:B------:R-:W0:Y:S02]  /*3b40*/  SHFL.UP PT, R239, R239, 0x1, RZ ;  /* 0x04200000efef7989 */ /* 0x000e2400000e00ff */
.L_x_7097:
[----:B0123--:R-:W0:Y:S01]  /*3b50*/  LDS.128 R68, [R237+0x31d0] ;  /* 0x0031d000ed447984 */ /* 0x00fe220000000c00 */
[----:B------:R-:W-:-:S04]  /*3b60*/  FMUL.FTZ R72, R67, R238 ;  /* 0x000000ee43487220 */ /* 0x000fc80000410000 */
[CC--:B----4-:R-:W-:Y:S02]  /*3b70*/  FFMA.FTZ R75, R66.reuse, R73.reuse, -R72 ;  /* 0x00000049424b7223 */ /* 0x0d0fe40000010848 */
[----:B------:R-:W-:Y:S02]  /*3b80*/  FMUL.FTZ R72, R66, R238 ;  /* 0x000000ee42487220 */ /* 0x000fe40000410000 */
[----:B------:R-:W-:Y:S02]  /*3b90*/  @P1 FADD.FTZ R66, R75, R240 ;  /* 0x000000f04b421221 */ /* 0x000fe40000010000 */
[----:B------:R-:W-:-:S04]  /*3ba0*/  FFMA.FTZ R72, R67, R73, R72 ;  /* 0x0000004943487223 */ /* 0x000fc80000010048 */
[----:B------:R-:W-:Y:S02]  /*3bb0*/  @P1 FADD.FTZ R67, R72, R239 ;  /* 0x000000ef48431221 */ /* 0x000fe40000010000 */
[CC--:B------:R-:W-:Y:S02]  /*3bc0*/  FMUL.FTZ R72, R65.reuse, R238.reuse ;  /* 0x000000ee41487220 */ /* 0x0c0fe40000410000 */
        /* <DEDUP_REMOVED lines=15> */
.L_x_6990:
[----:B0-----:R-:W-:Y:S05]  /*3cc0*/  BSYNC B0 ;  /* 0x0000000000007941 */ /* 0x001fea0003800000 */
.L_x_6989:
[----:B------:R-:W-:Y:S01]  /*3cd0*/  WARPSYNC 0xffffffff ;  /* 0xffffffff00007948 */ /* 0x000fe20003800000 */
[----:B------:R-:W-:Y:S02]  /*3ce0*/  LOP3.LUT P0, RZ, R99, 0x1f, RZ, 0xc0, !PT ;  /* 0x0000001f63ff7812 */ /* 0x000fe4000780c0ff */
[----:B------:R-:W-:Y:S01]  /*3cf0*/  BAR.SYNC.DEFER_BLOCKING 0x0 ;  /* 0x0000000000007b1d */ /* 0x000fe20000010000 */
[C---:B-1----:R-:W-:Y:S01]  /*3d00*/  FMUL.FTZ R66, R132.reuse, -R76 ;  /* 0x8000004c84427220 */ /* 0x042fe20000410000 */
[----:B------:R-:W-:Y:S01]  /*3d10*/  ISETP.GE.OR P0, PT, R95, c[0x0][0x174], P0 ;  /* 0x00005d005f007a0c */ /* 0x000fe20000706670 */
[C---:B------:R-:W-:Y:S02]  /*3d20*/  FMUL.FTZ R64, R132.reuse, R77 ;  /* 0x0000004d84407220 */ /* 0x040fe40000410000 */
[-C--:B------:R-:W-:Y:S01]  /*3d30*/  FMUL.FTZ R65, R132, R141.reuse ;  /* 0x0000008d84417220 */ /* 0x080fe20000410000 */
[----:B------:R-:W-:Y:S01]  /*3d40*/  BSSY B0, `(.L_x_6998) ;  /* 0x00001ac000007945 */ /* 0x000fe20003800000 */
[C---:B------:R-:W-:Y:S02]  /*3d50*/  FMUL.FTZ R67, R133.reuse, R141 ;  /* 0x0000008d85437220 */ /* 0x040fe40000410000 */
[----:B------:R-:W-:-:S02]  /*3d60*/  FFMA.FTZ R66, R133, -R77, R66 ;  /* 0x8000004d85427223 */ /* 0x000fc40000010042 */
[C---:B------:R-:W-:Y:S02]  /*3d70*/  FFMA.FTZ R64, R133.reuse, R76, -R64 ;  /* 0x0000004c85407223 */ /* 0x040fe40000010840 */
[-C--:B------:R-:W-:Y:S02]  /*3d80*/  FFMA.FTZ R68, R133, R140.reuse, -R65 ;  /* 0x0000008c85447223 */ /* 0x080fe40000010841 */
[----:B------:R-:W-:Y:S02]  /*3d90*/  FFMA.FTZ R67, -R132, R140, -R67 ;  /* 0x0000008c84437223 */ /* 0x000fe40000010943 */
        /* <DEDUP_REMOVED lines=10> */
[----:B------:R-:W-:Y:S02]  /*3e40*/  FFMA.FTZ R72, R137, R69, R72 ;  /* 0x0000004589487223 */ /* 0x000fe40000010048 */
[----:B------:R-:W-:Y:S02]  /*3e50*/  FFMA.FTZ R71, R135, R68, -R64 ;  /* 0x0000004487477223 */ /* 0x000fe40000010840 */
[----:B------:R-:W-:Y:S02]  /*3e60*/  FFMA.FTZ R70, R137, R65, -R70 ;  /* 0x0000004189467223 */ /* 0x000fe40000010846 */
[----:B------:R-:W0:Y:S01]  /*3e70*/  LDS.64 R64, [R99.X16+0x31d8] ;  /* 0x0031d80063407984 */ /* 0x000e22000000ca00 */
[----:B------:R-:W-:Y:S02]  /*3e80*/  FFMA.FTZ R66, R135, R67, R66 ;  /* 0x0000004387427223 */ /* 0x000fe40000010042 */
[----:B------:R-:W-:-:S02]  /*3e90*/  FMUL.FTZ R67, R138, -R72 ;  /* 0x800000488a437220 */ /* 0x000fc40000410000 */
[----:B------:R-:W-:Y:S02]  /*3ea0*/  FADD.FTZ R71, R188, R71 ;  /* 0x00000047bc477221 */ /* 0x000fe40000010000 */
[-C--:B------:R-:W-:Y:S02]  /*3eb0*/  FMUL.FTZ R68, R138, -R70.reuse ;  /* 0x800000468a447220 */ /* 0x080fe40000410000 */
[----:B------:R-:W-:Y:S02]  /*3ec0*/  FADD.FTZ R66, -R203, R66 ;  /* 0x00000042cb427221 */ /* 0x000fe40000010100 */
[C---:B------:R-:W-:Y:S02]  /*3ed0*/  FFMA.FTZ R70, R139.reuse, R70, -R67 ;  /* 0x000000468b467223 */ /* 0x040fe40000010843 */
[----:B------:R-:W-:Y:S02]  /*3ee0*/  FMUL.FTZ R67, R136, -R71 ;  /* 0x8000004788437220 */ /* 0x000fe40000410000 */
[----:B------:R-:W-:-:S02]  /*3ef0*/  FFMA.FTZ R72, R139, R72, R68 ;  /* 0x000000488b487223 */ /* 0x000fc40000010044 */
[----:B------:R-:W-:Y:S02]  /*3f00*/  FMUL.FTZ R68, R136, -R66 ;  /* 0x8000004288447220 */ /* 0x000fe40000410000 */
[C---:B------:R-:W-:Y:S02]  /*3f10*/  FMUL.FTZ R73, R142.reuse, -R70 ;  /* 0x800000468e497220 */ /* 0x040fe40000410000 */
[C---:B------:R-:W-:Y:S02]  /*3f20*/  FFMA.FTZ R67, R137.reuse, R66, R67 ;  /* 0x0000004289437223 */ /* 0x040fe40000010043 */
[-C--:B------:R-:W-:Y:S02]  /*3f30*/  FMUL.FTZ R69, R142, -R72.reuse ;  /* 0x800000488e457220 */ /* 0x080fe40000410000 */
[----:B------:R-:W-:Y:S02]  /*3f40*/  FFMA.FTZ R68, R137, R71, -R68 ;  /* 0x0000004789447223 */ /* 0x000fe40000010844 */
[----:B------:R-:W-:-:S02]  /*3f50*/  FFMA.FTZ R73, R143, R72, R73 ;  /* 0x000000488f497223 */ /* 0x000fc40000010049 */
[----:B------:R-:W-:Y:S02]  /*3f60*/  FADD.FTZ R67, -R202, R67 ;  /* 0x00000043ca437221 */ /* 0x000fe40000010100 */
[----:B------:R-:W-:Y:S02]  /*3f70*/  FFMA.FTZ R69, R143, R70, -R69 ;  /* 0x000000468f457223 */ /* 0x000fe40000010845 */
[----:B------:R-:W-:Y:S02]  /*3f80*/  FADD.FTZ R68, R187, R68 ;  /* 0x00000044bb447221 */ /* 0x000fe40000010000 */
[----:B------:R-:W-:Y:S02]  /*3f90*/  FMUL.FTZ R72, R144, -R73 ;  /* 0x8000004990487220 */ /* 0x000fe40000410000 */
[----:B------:R-:W-:Y:S02]  /*3fa0*/  FMUL.FTZ R66, R138, -R67 ;  /* 0x800000438a427220 */ /* 0x000fe40000410000 */
[----:B------:R-:W-:-:S02]  /*3fb0*/  FMUL.FTZ R74, R144, -R69 ;  /* 0x80000045904a7220 */ /* 0x000fc40000410000 */
[-C--:B------:R-:W-:Y:S02]  /*3fc0*/  FMUL.FTZ R70, R138, -R68.reuse ;  /* 0x800000448a467220 */ /* 0x080fe40000410000 */
[----:B------:R-:W-:Y:S02]  /*3fd0*/  FFMA.FTZ R72, R145, R69, -R72 ;  /* 0x0000004591487223 */ /* 0x000fe40000010848 */
[----:B------:R-:W-:Y:S02]  /*3fe0*/  FFMA.FTZ R69, R139, R68, -R66 ;  /* 0x000000448b457223 */ /* 0x000fe40000010842 */
[----:B------:R-:W-:Y:S02]  /*3ff0*/  FFMA.FTZ R74, R145, R73, R74 ;  /* 0x00000049914a7223 */ /* 0x000fe4000001004a */
        /* <DEDUP_REMOVED lines=8> */
[----:B------:R-:W-:Y:S02]  /*4080*/  FMUL.FTZ R68, R148, -R74 ;  /* 0x8000004a94447220 */ /* 0x000fe40000410000 */
[-C--:B------:R-:W-:Y:S02]  /*4090*/  FMUL.FTZ R66, R142, -R70.reuse ;  /* 0x800000468e427220 */ /* 0x080fe40000410000 */
[----:B------:R-:W-:Y:S02]  /*40a0*/  FFMA.FTZ R67, R143, R70, R67 ;  /* 0x000000468f437223 */ /* 0x000fe40000010043 */
[-C--:B------:R-:W-:Y:S02]  /*40b0*/  FMUL.FTZ R71, R148, -R72.reuse ;  /* 0x8000004894477220 */ /* 0x080fe40000410000 */
[----:B------:R-:W-:Y:S02]  /*40c0*/  FFMA.FTZ R72, R149, R72, -R68 ;  /* 0x0000004895487223 */ /* 0x000fe40000010844 */
[----:B------:R-:W-:-:S02]  /*40d0*/  FFMA.FTZ R66, R143, R69, -R66 ;  /* 0x000000458f427223 */ /* 0x000fc40000010842 */
[----:B------:R-:W-:Y:S02]  /*40e0*/  FADD.FTZ R68, -R200, R67 ;  /* 0x00000043c8447221 */ /* 0x000fe40000010100 */
[CC--:B0-----:R-:W-:Y:S02]  /*40f0*/  FMUL.FTZ R67, R131.reuse, R65.reuse ;  /* 0x0000004183437220 */ /* 0x0c1fe40000410000 */
[-C--:B------:R-:W-:Y:S02]  /*4100*/  FMUL.FTZ R131, R131, R64.reuse ;  /* 0x0000004083837220 */ /* 0x080fe40000410000 */
[----:B------:R-:W-:Y:S02]  /*4110*/  FADD.FTZ R66, R185, R66 ;  /* 0x00000042b9427221 */ /* 0x000fe40000010000 */
[C---:B------:R-:W-:Y:S02]  /*4120*/  FFMA.FTZ R67, R130.reuse, R64, -R67 ;  /* 0x0000004082437223 */ /* 0x040fe40000010843 */
[----:B------:R-:W-:-:S02]  /*4130*/  FFMA.FTZ R130, R130, R65, R131 ;  /* 0x0000004182827223 */ /* 0x000fc40000010083 */
[C---:B------:R-:W-:Y:S02]  /*4140*/  FMUL.FTZ R70, R144.reuse, -R66 ;  /* 0x8000004290467220 */ /* 0x040fe40000410000 */
[----:B------:R-:W-:Y:S02]  /*4150*/  FADD.FTZ R130, R205, R130 ;  /* 0x00000082cd827221 */ /* 0x000fe40000010000 */
[-C--:B------:R-:W-:Y:S02]  /*4160*/  FMUL.FTZ R69, R144, -R68.reuse ;  /* 0x8000004490457220 */ /* 0x080fe40000410000 */
[----:B------:R-:W-:Y:S02]  /*4170*/  FFMA.FTZ R70, R145, R68, R70 ;  /* 0x0000004491467223 */ /* 0x000fe40000010046 */
[----:B------:R-:W-:Y:S02]  /*4180*/  FADD.FTZ R206, R206, R67 ;  /* 0x00000043cece7221 */ /* 0x000fe40000010000 */
[----:B------:R-:W-:-:S02]  /*4190*/  FFMA.FTZ R71, R149, R74, R71 ;  /* 0x0000004a95477223 */ /* 0x000fc40000010047 */
[----:B------:R-:W-:Y:S02]  /*41a0*/  FMUL.FTZ R68, R150, -R72 ;  /* 0x8000004896447220 */ /* 0x000fe40000410000 */
[C---:B------:R-:W-:Y:S02]  /*41b0*/  FMUL.FTZ R64, R118.reuse, R130 ;  /* 0x0000008276407220 */ /* 0x040fe40000410000 */
[----:B------:R-:W-:Y:S02]  /*41c0*/  FFMA.FTZ R69, R145, R66, -R69 ;  /* 0x0000004291457223 */ /* 0x000fe40000010845 */
[----:B------:R-:W-:Y:S02]  /*41d0*/  FMUL.FTZ R65, R118, R206 ;  /* 0x000000ce76417220 */ /* 0x000fe40000410000 */
[-C--:B------:R-:W-:Y:S02]  /*41e0*/  FMUL.FTZ R66, R150, -R71.reuse ;  /* 0x8000004796427220 */ /* 0x080fe40000410000 */
[----:B------:R-:W-:-:S02]  /*41f0*/  FFMA.FTZ R68, R151, R71, R68 ;  /* 0x0000004797447223 */ /* 0x000fc40000010044 */
[C---:B------:R-:W-:Y:S02]  /*4200*/  FFMA.FTZ R64, R119.reuse, R206, -R64 ;  /* 0x000000ce77407223 */ /* 0x040fe40000010840 */
        /* <DEDUP_REMOVED lines=9> */
[----:B------:R-:W-:Y:S02]  /*42a0*/  FADD.FTZ R70, -R199, R70 ;  /* 0x00000046c7467221 */ /* 0x000fe40000010100 */
[----:B------:R-:W-:-:S02]  /*42b0*/  FFMA.FTZ R66, R117, R131, R66 ;  /* 0x0000008375427223 */ /* 0x000fc40000010042 */
[----:B------:R-:W-:Y:S02]  /*42c0*/  FFMA.FTZ R65, R117, R207, -R64 ;  /* 0x000000cf75417223 */ /* 0x000fe40000010840 */
[----:B------:R-:W-:Y:S02]  /*42d0*/  FADD.FTZ R69, R184, R69 ;  /* 0x00000045b8457221 */ /* 0x000fe40000010000 */
[----:B------:R-:W-:Y:S02]  /*42e0*/  FMUL.FTZ R64, R146, -R70 ;  /* 0x8000004692407220 */ /* 0x000fe40000410000 */
[----:B------:R-:W-:Y:S02]  /*42f0*/  FADD.FTZ R208, R211, R66 ;  /* 0x00000042d3d07221 */ /* 0x000fe40000010000 */
[----:B------:R-:W-:Y:S02]  /*4300*/  FADD.FTZ R212, R212, R65 ;  /* 0x00000041d4d47221 */ /* 0x000fe40000010000 */
[----:B------:R-:W-:-:S02]  /*4310*/  FFMA.FTZ R66, R147, R69, -R64 ;  /* 0x0000004593427223 */ /* 0x000fc40000010840 */
[----:B------:R-:W-:Y:S02]  /*4320*/  FMUL.FTZ R64, R114, R208 ;  /* 0x000000d072407220 */ /* 0x000fe40000410000 */
[----:B------:R-:W-:Y:S02]  /*4330*/  FFMA.FTZ R72, R153, R68, R72 ;  /* 0x0000004499487223 */ /* 0x000fe40000010048 */
[----:B------:R-:W-:Y:S02]  /*4340*/  FMUL.FTZ R67, R146, -R69 ;  /* 0x8000004592437220 */ /* 0x000fe40000410000 */
[-C--:B------:R-:W-:Y:S02]  /*4350*/  FMUL.FTZ R65, R114, R212.reuse ;  /* 0x000000d472417220 */ /* 0x080fe40000410000 */
[----:B------:R-:W-:Y:S02]  /*4360*/  FFMA.FTZ R64, R115, R212, -R64 ;  /* 0x000000d473407223 */ /* 0x000fe40000010840 */
[----:B------:R-:W-:-:S02]  /*4370*/  FMUL.FTZ R68, R154, -R72 ;  /* 0x800000489a447220 */ /* 0x000fc40000410000 */
[----:B------:R-:W-:Y:S02]  /*4380*/  FFMA.FTZ R67, R147, R70, R67 ;  /* 0x0000004693437223 */ /* 0x000fe40000010043 */
[----:B------:R-:W-:Y:S02]  /*4390*/  FFMA.FTZ R65, R115, R208, R65 ;  /* 0x000000d073417223 */ /* 0x000fe40000010041 */
[-C--:B------:R-:W-:Y:S02]  /*43a0*/  FMUL.FTZ R69, R154, -R71.reuse ;  /* 0x800000479a457220 */ /* 0x080fe40000410000 */
[----:B------:R-:W-:Y:S02]  /*43b0*/  FADD.FTZ R209, R209, R64 ;  /* 0x00000040d1d17221 */ /* 0x000fe40000010000 */
[----:B------:R-:W-:Y:S02]  /*43c0*/  FFMA.FTZ R71, R155, R71, -R68 ;  /* 0x000000479b477223 */ /* 0x000fe40000010844 */
[----:B------:R-:W-:-:S02]  /*43d0*/  FADD.FTZ R205, R210, R65 ;  /* 0x00000041d2cd7221 */ /* 0x000fc40000010000 */
[----:B------:R-:W-:Y:S02]  /*43e0*/  FADD.FTZ R68, -R198, R67 ;  /* 0x00000043c6447221 */ /* 0x000fe40000010100 */
[----:B------:R-:W-:Y:S02]  /*43f0*/  FADD.FTZ R67, R183, R66 ;  /* 0x00000042b7437221 */ /* 0x000fe40000010000 */
[C---:B------:R-:W-:Y:S02]  /*4400*/  FMUL.FTZ R66, R156.reuse, R209 ;  /* 0x000000d19c427220 */ /* 0x040fe40000410000 */
[-C--:B------:R-:W-:Y:S02]  /*4410*/  FMUL.FTZ R64, R156, R205.reuse ;  /* 0x000000cd9c407220 */ /* 0x080fe40000410000 */
[C---:B------:R-:W-:Y:S02]  /*4420*/  FFMA.FTZ R66, R157.reuse, R205, R66 ;  /* 0x000000cd9d427223 */ /* 0x040fe40000010042 */
[----:B------:R-:W-:-:S02]  /*4430*/  FFMA.FTZ R65, R157, R209, -R64 ;  /* 0x000000d19d417223 */ /* 0x000fc40000010840 */
[----:B------:R-:W-:Y:S02]  /*4440*/  FFMA.FTZ R72, R155, R72, R69 ;  /* 0x000000489b487223 */ /* 0x000fe40000010045 */
[----:B------:R-:W-:Y:S02]  /*4450*/  FMUL.FTZ R69, R148, -R67 ;  /* 0x8000004394457220 */ /* 0x000fe40000410000 */
[----:B------:R-:W-:Y:S02]  /*4460*/  FADD.FTZ R210, R213, R66 ;  /* 0x00000042d5d27221 */ /* 0x000fe40000010000 */
[----:B------:R-:W-:Y:S02]  /*4470*/  FADD.FTZ R214, R214, R65 ;  /* 0x00000041d6d67221 */ /* 0x000fe40000010000 */
[-C--:B------:R-:W-:Y:S02]  /*4480*/  FMUL.FTZ R70, R148, -R68.reuse ;  /* 0x8000004494467220 */ /* 0x080fe40000410000 */
[----:B------:R-:W-:-:S02]  /*4490*/  FFMA.FTZ R68, R149, R68, R69 ;  /* 0x0000004495447223 */ /* 0x000fc40000010045 */
[----:B------:R-:W-:Y:S02]  /*44a0*/  FMUL.FTZ R64, R154, R210 ;  /* 0x000000d29a407220 */ /* 0x000fe40000410000 */
[C---:B------:R-:W-:Y:S02]  /*44b0*/  FMUL.FTZ R69, R156.reuse, -R71 ;  /* 0x800000479c457220 */ /* 0x040fe40000410000 */
[----:B------:R-:W-:Y:S02]  /*44c0*/  FMUL.FTZ R66, R156, -R72 ;  /* 0x800000489c427220 */ /* 0x000fe40000410000 */
[-C--:B------:R-:W-:Y:S02]  /*44d0*/  FMUL.FTZ R65, R154, R214.reuse ;  /* 0x000000d69a417220 */ /* 0x080fe40000410000 */
[----:B------:R-:W-:Y:S02]  /*44e0*/  FFMA.FTZ R211, R155, R214, -R64 ;  /* 0x000000d69bd37223 */ /* 0x000fe40000010840 */
[----:B------:R-:W-:-:S02]  /*44f0*/  FFMA.FTZ R69, R157, R72, R69 ;  /* 0x000000489d457223 */ /* 0x000fc40000010045 */
[----:B------:R-:W-:Y:S02]  /*4500*/  FFMA.FTZ R71, R157, R71, -R66 ;  /* 0x000000479d477223 */ /* 0x000fe40000010842 */
[----:B------:R-:W-:Y:S02]  /*4510*/  FFMA.FTZ R66, R155, R210, R65 ;  /* 0x000000d29b427223 */ /* 0x000fe40000010041 */
[----:B------:R-:W-:Y:S02]  /*4520*/  FADD.FTZ R211, R216, R211 ;  /* 0x000000d3d8d37221 */ /* 0x000fe40000010000 */
[----:B------:R-:W-:Y:S02]  /*4530*/  FMUL.FTZ R64, R114, -R69 ;  /* 0x8000004572407220 */ /* 0x000fe40000410000 */
[----:B------:R-:W-:Y:S02]  /*4540*/  FADD.FTZ R215, R215, R66 ;  /* 0x00000042d7d77221 */ /* 0x000fe40000010000 */
[----:B------:R-:W-:-:S02]  /*4550*/  FFMA.FTZ R67, R149, R67, -R70 ;  /* 0x0000004395437223 */ /* 0x000fc40000010846 */
[----:B------:R-:W-:Y:S02]  /*4560*/  FMUL.FTZ R70, R114, -R71 ;  /* 0x8000004772467220 */ /* 0x000fe40000410000 */
[C---:B------:R-:W-:Y:S02]  /*4570*/  FMUL.FTZ R66, R152.reuse, R211 ;  /* 0x000000d398427220 */ /* 0x040fe40000410000 */
[----:B------:R-:W-:Y:S02]  /*4580*/  FFMA.FTZ R71, R115, R71, -R64 ;  /* 0x0000004773477223 */ /* 0x000fe40000010840 */
[-C--:B------:R-:W-:Y:S02]  /*4590*/  FMUL.FTZ R64, R152, R215.reuse ;  /* 0x000000d798407220 */ /* 0x080fe40000410000 */
[----:B------:R-:W-:Y:S02]  /*45a0*/  FADD.FTZ R68, -R197, R68 ;  /* 0x00000044c5447221 */ /* 0x000fe40000010100 */
[----:B------:R-:W-:-:S02]  /*45b0*/  FFMA.FTZ R66, R153, R215, R66 ;  /* 0x000000d799427223 */ /* 0x000fc40000010042 */
[----:B------:R-:W-:Y:S02]  /*45c0*/  FFMA.FTZ R65, R153, R211, -R64 ;  /* 0x000000d399417223 */ /* 0x000fe40000010840 */
[----:B------:R-:W-:Y:S02]  /*45d0*/  FADD.FTZ R67, R182, R67 ;  /* 0x00000043b6437221 */ /* 0x000fe40000010000 */
[----:B------:R-:W-:Y:S02]  /*45e0*/  FMUL.FTZ R64, R150, -R68 ;  /* 0x8000004496407220 */ /* 0x000fe40000410000 */
[----:B------:R-:W-:Y:S02]  /*45f0*/  FADD.FTZ R216, R217, R66 ;  /* 0x00000042d9d87221 */ /* 0x000fe40000010000 */
[----:B------:R-:W-:Y:S02]  /*4600*/  FFMA.FTZ R70, R115, R69, R70 ;  /* 0x0000004573467223 */ /* 0x000fe40000010046 */
[----:B------:R-:W-:-:S02]  /*4610*/  FADD.FTZ R218, R218, R65 ;  /* 0x00000041dada7221 */ /* 0x000fc40000010000 */
[CC--:B------:R-:W-:Y:S02]  /*4620*/  FFMA.FTZ R66, R151.reuse, R67.reuse, -R64 ;  /* 0x0000004397427223 */ /* 0x0c0fe40000010840 */
[C---:B------:R-:W-:Y:S02]  /*4630*/  FMUL.FTZ R69, R150.reuse, -R67 ;  /* 0x8000004396457220 */ /* 0x040fe40000410000 */
[C---:B------:R-:W-:Y:S02]  /*4640*/  FMUL.FTZ R64, R150.reuse, R216 ;  /* 0x000000d896407220 */ /* 0x040fe40000410000 */
[----:B------:R-:W-:Y:S02]  /*4650*/  FMUL.FTZ R65, R150, R218 ;  /* 0x000000da96417220 */ /* 0x000fe40000410000 */
[C---:B------:R-:W-:Y:S02]  /*4660*/  FFMA.FTZ R67, R151.reuse, R68, R69 ;  /* 0x0000004497437223 */ /* 0x040fe40000010045 */
[----:B------:R-:W-:-:S02]  /*4670*/  FFMA.FTZ R64, R151, R218, -R64 ;  /* 0x000000da97407223 */ /* 0x000fc40000010840 */
[C---:B------:R-:W-:Y:S02]  /*4680*/  FMUL.FTZ R69, R116.reuse, -R71 ;  /* 0x8000004774457220 */ /* 0x040fe40000410000 */
[----:B------:R-:W-:Y:S02]  /*4690*/  FFMA.FTZ R65, R151, R216, R65 ;  /* 0x000000d897417223 */ /* 0x000fe40000010041 */
[----:B------:R-:W-:Y:S02]  /*46a0*/  FADD.FTZ R219, R219, R64 ;  /* 0x00000040dbdb7221 */ /* 0x000fe40000010000 */
[-C--:B------:R-:W-:Y:S02]  /*46b0*/  FMUL.FTZ R68, R116, -R70.reuse ;  /* 0x8000004674447220 */ /* 0x080fe40000410000 */
[----:B------:R-:W-:Y:S02]  /*46c0*/  FFMA.FTZ R69, R117, R70, R69 ;  /* 0x0000004675457223 */ /* 0x000fe40000010045 */
[----:B------:R-:W-:-:S02]  /*46d0*/  FADD.FTZ R70, R181, R66 ;  /* 0x00000042b5467221 */ /* 0x000fc40000010000 */
[----:B------:R-:W-:Y:S02]  /*46e0*/  FADD.FTZ R213, R220, R65 ;  /* 0x00000041dcd57221 */ /* 0x000fe40000010000 */
[----:B------:R-:W-:Y:S02]  /*46f0*/  FMUL.FTZ R66, R148, R219 ;  /* 0x000000db94427220 */ /* 0x000fe40000410000 */
[----:B------:R-:W-:Y:S02]  /*4700*/  FADD.FTZ R67, -R196, R67 ;  /* 0x00000043c4437221 */ /* 0x000fe40000010100 */
[----:B------:R-:W-:Y:S02]  /*4710*/  FMUL.FTZ R72, R152, -R70 ;  /* 0x8000004698487220 */ /* 0x000fe40000410000 */
[-C--:B------:R-:W-:Y:S02]  /*4720*/  FMUL.FTZ R64, R148, R213.reuse ;  /* 0x000000d594407220 */ /* 0x080fe40000410000 */
[----:B------:R-:W-:-:S02]  /*4730*/  FFMA.FTZ R66, R149, R213, R66 ;  /* 0x000000d595427223 */ /* 0x000fc40000010042 */
[----:B------:R-:W-:Y:S02]  /*4740*/  FFMA.FTZ R68, R117, R71, -R68 ;  /* 0x0000004775447223 */ /* 0x000fe40000010844 */
[-C--:B------:R-:W-:Y:S02]  /*4750*/  FMUL.FTZ R71, R152, -R67.reuse ;  /* 0x8000004398477220 */ /* 0x080fe40000410000 */
[----:B------:R-:W-:Y:S02]  /*4760*/  FFMA.FTZ R72, R153, R67, R72 ;  /* 0x0000004399487223 */ /* 0x000fe40000010048 */
[----:B------:R-:W-:Y:S02]  /*4770*/  FFMA.FTZ R65, R149, R219, -R64 ;  /* 0x000000db95417223 */ /* 0x000fe40000010840 */
[----:B------:R-:W-:Y:S02]  /*4780*/  FADD.FTZ R220, R225, R66 ;  /* 0x00000042e1dc7221 */ /* 0x000fe40000010000 */
[----:B------:R-:W-:-:S02]  /*4790*/  FFMA.FTZ R71, R153, R70, -R71 ;  /* 0x0000004699477223 */ /* 0x000fc40000010847 */
[----:B------:R-:W-:Y:S02]  /*47a0*/  FADD.FTZ R72, -R195, R72 ;  /* 0x00000048c3487221 */ /* 0x000fe40000010100 */
[----:B------:R-:W-:Y:S02]  /*47b0*/  FADD.FTZ R226, R226, R65 ;  /* 0x00000041e2e27221 */ /* 0x000fe40000010000 */
[----:B------:R-:W-:Y:S02]  /*47c0*/  FMUL.FTZ R64, R146, R220 ;  /* 0x000000dc92407220 */ /* 0x000fe40000410000 */
[----:B------:R-:W-:Y:S02]  /*47d0*/  FADD.FTZ R71, R180, R71 ;  /* 0x00000047b4477221 */ /* 0x000fe40000010000 */
[----:B------:R-:W-:Y:S02]  /*47e0*/  FMUL.FTZ R70, R154, -R72 ;  /* 0x800000489a467220 */ /* 0x000fe40000410000 */
[----:B------:R-:W-:-:S02]  /*47f0*/  FMUL.FTZ R65, R146, R226 ;  /* 0x000000e292417220 */ /* 0x000fc40000410000 */
[----:B------:R-:W-:Y:S02]  /*4800*/  FFMA.FTZ R217, R147, R226, -R64 ;  /* 0x000000e293d97223 */ /* 0x000fe40000010840 */
[-C--:B------:R-:W-:Y:S02]  /*4810*/  FMUL.FTZ R67, R154, -R71.reuse ;  /* 0x800000479a437220 */ /* 0x080fe40000410000 */
[----:B------:R-:W-:Y:S02]  /*4820*/  FFMA.FTZ R70, R155, R71, -R70 ;  /* 0x000000479b467223 */ /* 0x000fe40000010846 */
[----:B------:R-:W-:Y:S02]  /*4830*/  FFMA.FTZ R66, R147, R220, R65 ;  /* 0x000000dc93427223 */ /* 0x000fe40000010041 */
[----:B------:R-:W-:Y:S02]  /*4840*/  FADD.FTZ R217, R230, R217 ;  /* 0x000000d9e6d97221 */ /* 0x000fe40000010000 */
[----:B------:R-:W-:-:S02]  /*4850*/  FFMA.FTZ R67, R155, R72, R67 ;  /* 0x000000489b437223 */ /* 0x000fc40000010043 */
[----:B------:R-:W-:Y:S02]  /*4860*/  FADD.FTZ R70, R179, R70 ;  /* 0x00000046b3467221 */ /* 0x000fe40000010000 */
[----:B------:R-:W-:Y:S02]  /*4870*/  FADD.FTZ R229, R229, R66 ;  /* 0x00000042e5e57221 */ /* 0x000fe40000010000 */
[----:B------:R-:W-:Y:S02]  /*4880*/  FMUL.FTZ R66, R144, R217 ;  /* 0x000000d990427220 */ /* 0x000fe40000410000 */
[----:B------:R-:W-:Y:S02]  /*4890*/  FADD.FTZ R67, -R194, R67 ;  /* 0x00000043c2437221 */ /* 0x000fe40000010100 */
[----:B------:R-:W-:Y:S02]  /*48a0*/  FMUL.FTZ R72, R156, -R70 ;  /* 0x800000469c487220 */ /* 0x000fe40000410000 */
[----:B------:R-:W-:-:S02]  /*48b0*/  FMUL.FTZ R64, R144, R229 ;  /* 0x000000e590407220 */ /* 0x000fc40000410000 */
[----:B------:R-:W-:Y:S02]  /*48c0*/  FFMA.FTZ R66, R145, R229, R66 ;  /* 0x000000e591427223 */ /* 0x000fe40000010042 */
        /* <DEDUP_REMOVED lines=15> */
[----:B------:R-:W-:Y:S01]  /*49c0*/  FADD.FTZ R225, R232, R225 ;  /* 0x000000e1e8e17221 */ /* 0x000fe20000010000 */
[----:B------:R-:W-:Y:S01]  /*49d0*/  SHF.L.U32 R232, R0, 0x4, RZ ;  /* 0x0000000400e87819 */ /* 0x000fe200000006ff */
        /* <DEDUP_REMOVED lines=10> */
[----:B------:R-:W-:Y:S01]  /*4a80*/  FFMA.FTZ R65, R139, R225, -R64 ;  /* 0x000000e18b417223 */ /* 0x000fe20000010840 */
[----:B------:R-:W-:Y:S01]  /*4a90*/  MOV R64, 0x3f800000 ;  /* 0x3f80000000407802 */ /* 0x000fe20000000f00 */
[----:B------:R-:W-:Y:S02]  /*4aa0*/  FADD.FTZ R238, R235, R66 ;  /* 0x00000042ebee7221 */ /* 0x000fe40000010000 */
[----:B------:R-:W-:-:S02]  /*4ab0*/  FFMA.FTZ R71, R117, R70, -R71 ;  /* 0x0000004675477223 */ /* 0x000fc40000010847 */
[----:B------:R-:W-:Y:S02]  /*4ac0*/  FADD.FTZ R72, -R191, R72 ;  /* 0x00000048bf487221 */ /* 0x000fe40000010100 */
[----:B------:R-:W-:Y:S01]  /*4ad0*/  FADD.FTZ R236, R236, R65 ;  /* 0x00000041ecec7221 */ /* 0x000fe20000010000 */
[----:B------:R-:W-:Y:S01]  /*4ae0*/  HFMA2.MMA R65, -RZ, RZ, 0, 0 ;  /* 0x00000000ff417435 */ /* 0x000fe200000001ff */
[----:B------:R-:W-:Y:S02]  /*4af0*/  FMUL.FTZ R70, R136, R238 ;  /* 0x000000ee88467220 */ /* 0x000fe40000410000 */
[----:B------:R-:W-:Y:S02]  /*4b00*/  FADD.FTZ R71, R176, R71 ;  /* 0x00000047b0477221 */ /* 0x000fe40000010000 */
[----:B------:R-:W-:Y:S02]  /*4b10*/  FMUL.FTZ R66, R118, -R72 ;  /* 0x8000004876427220 */ /* 0x000fe40000410000 */
[----:B------:R-:W-:-:S02]  /*4b20*/  FFMA.FTZ R233, R137, R236, -R70 ;  /* 0x000000ec89e97223 */ /* 0x000fc40000010846 */
[----:B------:R-:W-:Y:S02]  /*4b30*/  FMUL.FTZ R70, R136, R236 ;  /* 0x000000ec88467220 */ /* 0x000fe40000410000 */
[-C--:B------:R-:W-:Y:S02]  /*4b40*/  FFMA.FTZ R74, R119, R71.reuse, -R66 ;  /* 0x00000047774a7223 */ /* 0x080fe40000010842 */
[C---:B------:R-:W-:Y:S01]  /*4b50*/  FMUL.FTZ R71, R118.reuse, -R71 ;  /* 0x8000004776477220 */ /* 0x040fe20000410000 */
[----:B------:R-:W-:Y:S01]  /*4b60*/  CS2R R66, SRZ ;  /* 0x0000000000427805 */ /* 0x000fe2000001ff00 */
[----:B------:R-:W-:Y:S02]  /*4b70*/  FFMA.FTZ R70, R137, R238, R70 ;  /* 0x000000ee89467223 */ /* 0x000fe40000010046 */
[----:B------:R-:W-:Y:S02]  /*4b80*/  FFMA.FTZ R73, R119, R72, R71 ;  /* 0x0000004877497223 */ /* 0x000fe40000010047 */
[----:B------:R-:W-:Y:S01]  /*4b90*/  FMUL.FTZ R72, R118, -R68 ;  /* 0x8000004476487220 */ /* 0x000fe20000410000 */
[----:B------:R0:W1:Y:S01]  /*4ba0*/  @!P0 LDS.128 R64, [R232+0x4be0] ;  /* 0x004be000e8408984 */ /* 0x0000620000000c00 */
[----:B------:R-:W-:Y:S01]  /*4bb0*/  FADD.FTZ R233, R228, R233 ;  /* 0x000000e9e4e97221 */ /* 0x000fe20000010000 */
[----:B------:R-:W-:Y:S01]  /*4bc0*/  ISETP.GT.U32.AND P0, PT, R99, 0x1f, PT ;  /* 0x0000001f6300780c */ /* 0x000fe20003f04070 */
[----:B------:R-:W-:-:S02]  /*4bd0*/  FADD.FTZ R227, R227, R70 ;  /* 0x00000046e3e37221 */ /* 0x000fc40000010000 */
[-C--:B------:R-:W-:Y:S02]  /*4be0*/  FMUL.FTZ R71, R118, -R69.reuse ;  /* 0x8000004576477220 */ /* 0x080fe40000410000 */
[----:B------:R-:W-:Y:S02]  /*4bf0*/  FFMA.FTZ R69, R119, R69, R72 ;  /* 0x0000004577457223 */ /* 0x000fe40000010048 */
[----:B------:R-:W-:Y:S02]  /*4c00*/  FADD.FTZ R70, R83, R74 ;  /* 0x0000004a53467221 */ /* 0x000fe40000010000 */
[C---:B------:R-:W-:Y:S02]  /*4c10*/  FMUL.FTZ R74, R134.reuse, R233 ;  /* 0x000000e9864a7220 */ /* 0x040fe40000410000 */
[----:B------:R-:W-:Y:S02]  /*4c20*/  FMUL.FTZ R72, R134, R227 ;  /* 0x000000e386487220 */ /* 0x000fe40000410000 */
[----:B------:R-:W-:-:S02]  /*4c30*/  FFMA.FTZ R68, R119, R68, -R71 ;  /* 0x0000004477447223 */ /* 0x000fc40000010847 */
[----:B------:R-:W-:Y:S02]  /*4c40*/  FADD.FTZ R71, -R190, R73 ;  /* 0x00000049be477221 */ /* 0x000fe40000010100 */
[C---:B------:R-:W-:Y:S02]  /*4c50*/  FFMA.FTZ R73, R135.reuse, R227, R74 ;  /* 0x000000e387497223 */ /* 0x040fe4000001004a */
[----:B------:R-:W-:Y:S01]  /*4c60*/  FFMA.FTZ R72, R135, R233, -R72 ;  /* 0x000000e987487223 */ /* 0x000fe20000010848 */
[----:B------:R0:W-:Y:S01]  /*4c70*/  STS.128 [R99.X16+0x35e0], R68 ;  /* 0x0035e04463007388 */ /* 0x0001e2000000cc00 */
        /* <DEDUP_REMOVED lines=10> */
[----:B01----:R-:W-:-:S05]  /*4d20*/  SHF.L.U32 R224, R99, 0x5, RZ ;  /* 0x0000000563e07819 */ /* 0x003fca00000006ff */
[----:B------:R-:W-:Y:S04]  /*4d30*/  LDS.128 R68, [R224+0x35e0] ;  /* 0x0035e000e0447984 */ /* 0x000fe80000000c00 */
[----:B------:R-:W0:Y:S02]  /*4d40*/  LDS.128 R72, [R224+0x35f0] ;  /* 0x0035f000e0487984 */ /* 0x000e240000000c00 */
[C---:B0-----:R-:W-:Y:S02]  /*4d50*/  FMUL.FTZ R235, R69.reuse, R75 ;  /* 0x0000004b45eb7220 */ /* 0x041fe40000410000 */
[----:B------:R-:W-:Y:S02]  /*4d60*/  FMUL.FTZ R237, R69, R72 ;  /* 0x0000004845ed7220 */ /* 0x000fe40000410000 */
[----:B------:R-:W-:-:S02]  /*4d70*/  FFMA.FTZ R239, R68, R74, -R235 ;  /* 0x0000004a44ef7223 */ /* 0x000fc400000108eb */
[C---:B------:R-:W-:Y:S02]  /*4d80*/  FMUL.FTZ R74, R69.reuse, R74 ;  /* 0x0000004a454a7220 */ /* 0x040fe40000410000 */
[-C--:B------:R-:W-:Y:S02]  /*4d90*/  FMUL.FTZ R235, R69, R73.reuse ;  /* 0x0000004945eb7220 */ /* 0x080fe40000410000 */
[C---:B------:R-:W-:Y:S02]  /*4da0*/  FFMA.FTZ R237, R68.reuse, R73, R237 ;  /* 0x0000004944ed7223 */ /* 0x040fe400000100ed */
        /* <DEDUP_REMOVED lines=8> */
.L_x_7098:
[----:B------:R-:W-:Y:S05]  /*4e30*/  BRA.DIV ~URZ, `(.L_x_7001) ;  /* 0x000061b27f007947 */ /* 0x000fea000b800000 */
[----:B------:R2:W3:Y:S04]  /*4e40*/  SHFL.DOWN PT, R72, R237, 0x1, 0x1f ;  /* 0x08201f00ed487f89 */ /* 0x0004e800000e0000 */
[----:B------:R2:W4:Y:S04]  /*4e50*/  SHFL.DOWN PT, R242, R239, 0x1, 0x1f ;  /* 0x08201f00eff27f89 */ /* 0x00052800000e0000 */
[----:B------:R2:W0:Y:S02]  /*4e60*/  SHFL.DOWN PT, R247, R251, 0x1, 0x1f ;  /* 0x08201f00fbf77f89 */ /* 0x00042400000e0000 */
.L_x_7099:
[----:B------:R-:W-:Y:S01]  /*4e70*/  BSSY B1, `(.L_x_7002) ;  /* 0x000000d000017945 */ /* 0x000fe20003800000 */
[----:B------:R-:W-:Y:S05]  /*4e80*/  @!P0 BRA `(.L_x_7003) ;  /* 0x000000b000008947 */ /* 0x000fea0003800000 */
        /* <DEDUP_REMOVED lines=11> */
.L_x_7003:
[----:B------:R-:W-:Y:S05]  /*4f40*/  BSYNC B1 ;  /* 0x0000000000017941 */ /* 0x000fea0003800000 */
.L_x_7002:
[----:B------:R-:W-:-:S04]  /*4f50*/  LOP3.LUT R68, R99, 0x1f, RZ, 0xc0, !PT ;  /* 0x0000001f63447812 */ /* 0x000fc800078ec0ff */
[----:B------:R-:W-:Y:S01]  /*4f60*/  ISETP.GT.U32.AND P0, PT, R68, 0x1d, PT ;  /* 0x0000001d4400780c */ /* 0x000fe20003f04070 */
[----:B------:R-:W-:Y:S05]  /*4f70*/  BRA.DIV ~URZ, `(.L_x_7004) ;  /* 0x000061c27f007947 */ /* 0x000fea000b800000 */
[----:B---3--:R3:W2:Y:S04]  /*4f80*/  SHFL.DOWN PT, R72, R235, 0x2, 0x1f ;  /* 0x08401f00eb487f89 */ /* 0x0086a800000e0000 */
[----:B-1----:R3:W1:Y:S04]  /*4f90*/  SHFL.DOWN PT, R70, R237, 0x2, 0x1f ;  /* 0x08401f00ed467f89 */ /* 0x00266800000e0000 */
[----:B----4-:R3:W4:Y:S04]  /*4fa0*/  SHFL.DOWN PT, R242, R239, 0x2, 0x1f ;  /* 0x08401f00eff27f89 */ /* 0x01072800000e0000 */
[----:B0-----:R3:W0:Y:S02]  /*4fb0*/  SHFL.DOWN PT, R247, R251, 0x2, 0x1f ;  /* 0x08401f00fbf77f89 */ /* 0x00162400000e0000 */
.L_x_7100:
        /* <DEDUP_REMOVED lines=13> */
.L_x_7006:
[----:B------:R-:W-:Y:S05]  /*5090*/  BSYNC B1 ;  /* 0x0000000000017941 */ /* 0x000fea0003800000 */
.L_x_7005:
[----:B------:R-:W-:-:S04]  /*50a0*/  LOP3.LUT R68, R99, 0x1f, RZ, 0xc0, !PT ;  /* 0x0000001f63447812 */ /* 0x000fc800078ec0ff */
[----:B------:R-:W-:Y:S01]  /*50b0*/  ISETP.GT.U32.AND P0, PT, R68, 0x1b, PT ;  /* 0x0000001b4400780c */ /* 0x000fe20003f04070 */
[----:B------:R-:W-:Y:S10]  /*50c0*/  BRA.DIV ~URZ, `(.L_x_7007) ;  /* 0x000062327f007947 */ /* 0x000ff4000b800000 */
[----:B--2---:R2:W3:Y:S02]  /*50d0*/  SHFL.DOWN PT, R72, R235, 0x4, 0x1f ;  /* 0x08801f00eb487f89 */ /* 0x0044e400000e0000 */
.L_x_7101:
[----:B------:R-:W-:Y:S05]  /*50e0*/  BRA.DIV ~URZ, `(.L_x_7008) ;  /* 0x000062927f007947 */ /* 0x000fea000b800000 */
[----:B-1----:R1:W2:Y:S04]  /*50f0*/  SHFL.DOWN PT, R70, R237, 0x4, 0x1f ;  /* 0x08801f00ed467f89 */ /* 0x0022a800000e0000 */
[----:B----4-:R1:W4:Y:S04]  /*5100*/  SHFL.DOWN PT, R242, R239, 0x4, 0x1f ;  /* 0x08801f00eff27f89 */ /* 0x01032800000e0000 */
[----:B0-----:R1:W0:Y:S02]  /*5110*/  SHFL.DOWN PT, R247, R251, 0x4, 0x1f ;  /* 0x08801f00fbf77f89 */ /* 0x00122400000e0000 */
.L_x_7102:
[----:B------:R-:W-:Y:S01]  /*5120*/  BSSY B1, `(.L_x_7009) ;  /* 0x000000d000017945 */ /* 0x000fe20003800000 */
[----:B------:R-:W-:Y:S05]  /*5130*/  @P0 BRA `(.L_x_7010) ;  /* 0x000000b000000947 */ /* 0x000fea0003800000 */
        /* <DEDUP_REMOVED lines=11> */
.L_x_7010:
[----:B------:R-:W-:Y:S05]  /*51f0*/  BSYNC B1 ;  /* 0x0000000000017941 */ /* 0x000fea0003800000 */
.L_x_7009:
[----:B------:R-:W-:-:S04]  /*5200*/  LOP3.LUT R68, R99, 0x1f, RZ, 0xc0, !PT ;  /* 0x0000001f63447812 */ /* 0x000fc800078ec0ff */
[----:B------:R-:W-:Y:S01]  /*5210*/  ISETP.GT.U32.AND P0, PT, R68, 0x17, PT ;  /* 0x000000174400780c */ /* 0x000fe20003f04070 */
[----:B------:R-:W-:Y:S05]  /*5220*/  BRA.DIV ~URZ, `(.L_x_7011) ;  /* 0x000062a27f007947 */ /* 0x000fea000b800000 */
[----:B---3--:R3:W1:Y:S04]  /*5230*/  SHFL.DOWN PT, R72, R235, 0x8, 0x1f ;  /* 0x09001f00eb487f89 */ /* 0x00866800000e0000 */
[----:B--2---:R3:W2:Y:S04]  /*5240*/  SHFL.DOWN PT, R70, R237, 0x8, 0x1f ;  /* 0x09001f00ed467f89 */ /* 0x0046a800000e0000 */
[----:B----4-:R3:W4:Y:S04]  /*5250*/  SHFL.DOWN PT, R242, R239, 0x8, 0x1f ;  /* 0x09001f00eff27f89 */ /* 0x01072800000e0000 */
[----:B0-----:R3:W0:Y:S02]  /*5260*/  SHFL.DOWN PT, R247, R251, 0x8, 0x1f ;  /* 0x09001f00fbf77f89 */ /* 0x00162400000e0000 */
.L_x_7103:
        /* <DEDUP_REMOVED lines=13> */
.L_x_7013:
[----:B------:R-:W-:Y:S05]  /*5340*/  BSYNC B1 ;  /* 0x0000000000017941 */ /* 0x000fea0003800000 */
.L_x_7012:
[----:B------:R-:W-:-:S04]  /*5350*/  LOP3.LUT R68, R99, 0x1f, RZ, 0xc0, !PT ;  /* 0x0000001f63447812 */ /* 0x000fc800078ec0ff */
[----:B------:R-:W-:Y:S01]  /*5360*/  ISETP.GT.U32.AND P0, PT, R68, 0xf, PT ;  /* 0x0000000f4400780c */ /* 0x000fe20003f04070 */
[----:B------:R-:W-:Y:S10]  /*5370*/  BRA.DIV ~URZ, `(.L_x_7014) ;  /* 0x000063127f007947 */ /* 0x000ff4000b800000 */
[----:B-1----:R1:W3:Y:S02]  /*5380*/  SHFL.DOWN PT, R72, R235, 0x10, 0x1f ;  /* 0x0a001f00eb487f89 */ /* 0x0022e400000e0000 */
.L_x_7104:
[----:B------:R-:W-:Y:S05]  /*5390*/  BRA.DIV ~URZ, `(.L_x_7015) ;  /* 0x000063727f007947 */ /* 0x000fea000b800000 */
[----:B--2---:R2:W1:Y:S04]  /*53a0*/  SHFL.DOWN PT, R70, R237, 0x10, 0x1f ;  /* 0x0a001f00ed467f89 */ /* 0x00446800000e0000 */
[----:B----4-:R2:W4:Y:S04]  /*53b0*/  SHFL.DOWN PT, R242, R239, 0x10, 0x1f ;  /* 0x0a001f00eff27f89 */ /* 0x01052800000e0000 */
[----:B0-----:R2:W0:Y:S02]  /*53c0*/  SHFL.DOWN PT, R247, R251, 0x10, 0x1f ;  /* 0x0a001f00fbf77f89 */ /* 0x00142400000e0000 */
.L_x_7105:
        /* <DEDUP_REMOVED lines=13> */
.L_x_7017:
[----:B------:R-:W-:Y:S05]  /*54a0*/  BSYNC B1 ;  /* 0x0000000000017941 */ /* 0x000fea0003800000 */
.L_x_7016:
        /* <DEDUP_REMOVED lines=9> */
[-C--:B-1----:R-:W-:Y:S01]  /*5540*/  FMUL.FTZ R70, R66, R246.reuse ;  /* 0x000000f642467220 */ /* 0x082fe20000410000 */
[----:B------:R-:W1:Y:S01]  /*5550*/  SHFL.IDX PT, R73, R65, RZ, 0x1f ;  /* 0x00001fff41497589 */ /* 0x000e6200000e0000 */
[-C--:B------:R-:W-:Y:S02]  /*5560*/  FMUL.FTZ R240, R64, R246.reuse ;  /* 0x000000f640f07220 */ /* 0x080fe40000410000 */
[----:B------:R-:W-:Y:S01]  /*5570*/  FMUL.FTZ R246, R65, R246 ;  /* 0x000000f641f67220 */ /* 0x000fe20000410000 */
[----:B------:R2:W0:Y:S04]  /*5580*/  SHFL.DOWN PT, R245, R235, 0x1, 0x1f ;  /* 0x08201f00ebf57f89 */ /* 0x00042800000e0000 */
[----:B------:R5:W0:Y:S04]  /*5590*/  SHFL.DOWN PT, R243, R237, 0x1, 0x1f ;  /* 0x08201f00edf37f89 */ /* 0x000a2800000e0000 */
[----:B------:R-:W0:Y:S01]  /*55a0*/  SHFL.IDX PT, R244, R239, RZ, 0x1f ;  /* 0x00001fffeff47589 */ /* 0x000e2200000e0000 */
[----:B--23--:R-:W-:-:S03]  /*55b0*/  FFMA.FTZ R235, R66, R241, -R68 ;  /* 0x000000f142eb7223 */ /* 0x00cfc60000010844 */
[----:B------:R2:W3:Y:S01]  /*55c0*/  SHFL.DOWN PT, R248, R239, 0x1, 0x1f ;  /* 0x08201f00eff87f89 */ /* 0x0004e200000e0000 */
[-C--:B-----5:R-:W-:Y:S02]  /*55d0*/  FFMA.FTZ R237, R67, R241.reuse, R70 ;  /* 0x000000f143ed7223 */ /* 0x0a0fe40000010046 */
[----:B--2---:R-:W-:Y:S02]  /*55e0*/  FMUL.FTZ R239, R64, R241 ;  /* 0x000000f140ef7220 */ /* 0x004fe40000410000 */
.L_x_7106:
[----:B-1--4-:R1:W2:Y:S01]  /*55f0*/  LDS.128 R68, [R224+0x35f0] ;  /* 0x0035f000e0447984 */ /* 0x0122a20000000c00 */
[----:B------:R-:W-:Y:S01]  /*5600*/  ISETP.NE.AND P0, PT, R99, 0x1f, PT ;  /* 0x0000001f6300780c */ /* 0x000fe20003f05270 */
[----:B------:R-:W-:Y:S01]  /*5610*/  BSSY B1, `(.L_x_7019) ;  /* 0x000000e000017945 */ /* 0x000fe20003800000 */
[----:B------:R-:W-:Y:S02]  /*5620*/  MOV R72, R250 ;  /* 0x000000fa00487202 */ /* 0x000fe40000000f00 */
[----:B------:R-:W-:-:S09]  /*5630*/  MOV R74, R249 ;  /* 0x000000f9004a7202 */ /* 0x000fd20000000f00 */
[----:B------:R-:W-:Y:S05]  /*5640*/  @!P0 BRA `(.L_x_7020) ;  /* 0x000000a000008947 */ /* 0x000fea0003800000 */
[CC--:B01----:R-:W-:Y:S02]  /*5650*/  FMUL.FTZ R64, R75.reuse, R243.reuse ;  /* 0x000000f34b407220 */ /* 0x0c3fe40000410000 */
[C---:B------:R-:W-:Y:S02]  /*5660*/  FMUL.FTZ R66, R74.reuse, R243 ;  /* 0x000000f34a427220 */ /* 0x040fe40000410000 */
[-C--:B------:R-:W-:Y:S02]  /*5670*/  FFMA.FTZ R67, R74, R245.reuse, -R64 ;  /* 0x000000f54a437223 */ /* 0x080fe40000010840 */
[----:B------:R-:W-:Y:S02]  /*5680*/  FFMA.FTZ R250, R75, R245, R66 ;  /* 0x000000f54bfa7223 */ /* 0x000fe40000010042 */
[-C--:B------:R-:W-:Y:S02]  /*5690*/  FMUL.FTZ R64, R73, R243.reuse ;  /* 0x000000f349407220 */ /* 0x080fe40000410000 */
[----:B------:R-:W-:-:S02]  /*56a0*/  FMUL.FTZ R66, R72, R243 ;  /* 0x000000f348427220 */ /* 0x000fc40000410000 */
[-C--:B------:R-:W-:Y:S02]  /*56b0*/  FFMA.FTZ R72, R72, R245.reuse, -R64 ;  /* 0x000000f548487223 */ /* 0x080fe40000010840 */
[----:B------:R-:W-:Y:S02]  /*56c0*/  FFMA.FTZ R73, R73, R245, R66 ;  /* 0x000000f549497223 */ /* 0x000fe40000010042 */
[----:B---3--:R-:W-:Y:S02]  /*56d0*/  FADD.FTZ R74, R67, R248 ;  /* 0x000000f8434a7221 */ /* 0x008fe40000010000 */
[----:B------:R-:W-:Y:S02]  /*56e0*/  FADD.FTZ R75, R250, R247 ;  /* 0x000000f7fa4b7221 */ /* 0x000fe40000010000 */
.L_x_7020:
[----:B-1----:R-:W-:Y:S05]  /*56f0*/  BSYNC B1 ;  /* 0x0000000000017941 */ /* 0x002fea0003800000 */
.L_x_7019:
        /* <DEDUP_REMOVED lines=16> */
.L_x_6999:
[----:B01----:R-:W-:Y:S05]  /*5800*/  BSYNC B0 ;  /* 0x0000000000007941 */ /* 0x003fea0003800000 */
.L_x_6998:
[----:B------:R-:W-:Y:S01]  /*5810*/  WARPSYNC 0xffffffff ;  /* 0xffffffff00007948 */ /* 0x000fe20003800000 */
[----:B------:R-:W-:Y:S01]  /*5820*/  BAR.SYNC.DEFER_BLOCKING 0x0 ;  /* 0x0000000000007b1d */ /* 0x000fe20000010000 */
[----:B------:R-:W-:Y:S01]  /*5830*/  MOV R71, c[0x0][0x29c] ;  /* 0x0000a70000477a02 */ /* 0x000fe20000000f00 */
[----:B------:R-:W-:Y:S01]  /*5840*/  IMAD R74, R108, c[0x0][0x2a0], RZ ;  /* 0x0000a8006c4a7a24 */ /* 0x000fe200078e02ff */
[----:B------:R-:W-:Y:S01]  /*5850*/  MOV R70, c[0x0][0x298] ;  /* 0x0000a60000467a02 */ /* 0x000fe20000000f00 */
[----:B------:R-:W-:Y:S01]  /*5860*/  FFMA.FTZ R75, R17, R206, RZ ;  /* 0x000000ce114b7223 */ /* 0x000fe200000100ff */
[--C-:B------:R-:W-:Y:S01]  /*5870*/  SHF.R.U32.HI R72, RZ, 0x1, R71.reuse ;  /* 0x00000001ff487819 */ /* 0x100fe20000011647 */
[----:B------:R-:W-:Y:S01]  /*5880*/  IMAD R235, R109, c[0x0][0x2a4], R74 ;  /* 0x0000a9006deb7a24 */ /* 0x000fe200078e024a */
[----:B------:R-:W-:Y:S01]  /*5890*/  SHF.R.U64 R70, R70, 0x1, R71 ;  /* 0x0000000146467819 */ /* 0x000fe20000001247 */
[----:B------:R-:W-:Y:S01]  /*58a0*/  FFMA.FTZ R75, R16, R207, R75 ;  /* 0x000000cf104b7223 */ /* 0x000fe2000001004b */
[----:B------:R-:W-:Y:S01]  /*58b0*/  ISETP.NE.AND P0, PT, R99, RZ, PT ;  /* 0x000000ff6300720c */ /* 0x000fe20003f05270 */
[-C--:B------:R-:W-:Y:S01]  /*58c0*/  IMAD R73, R72, R111.reuse, RZ ;  /* 0x0000006f48497224 */ /* 0x080fe200078e02ff */
[----:B------:R-:W-:Y:S01]  /*58d0*/  PRMT R74, RZ, 0x7610, R60 ;  /* 0x00007610ff4a7816 */ /* 0x000fe2000000003c */
[----:B------:R-:W-:Y:S01]  /*58e0*/  FFMA.FTZ R75, R15, R212, R75 ;  /* 0x000000d40f4b7223 */ /* 0x000fe2000001004b */
[----:B------:R-:W-:Y:S01]  /*58f0*/  P2R R72, PR, RZ, 0x1 ;  /* 0x00000001ff487803 */ /* 0x000fe20000000000 */
[----:B------:R-:W-:Y:S01]  /*5900*/  IMAD R73, R110, R70, R73 ;  /* 0x000000466e497224 */ /* 0x000fe200078e0249 */
[----:B------:R-:W-:Y:S01]  /*5910*/  BSSY B0, `(.L_x_7021) ;  /* 0x00001ea000007945 */ /* 0x000fe20003800000 */
[----:B------:R-:W-:-:S05]  /*5920*/  IMAD.WIDE.U32 R70, R70, R111, RZ ;  /* 0x0000006f46467225 */ /* 0x000fca00078e00ff */
[----:B------:R-:W-:Y:S02]  /*5930*/  IADD3 R71, R71, R73, RZ ;  /* 0x0000004947477210 */ /* 0x000fe40007ffe0ff */
[----:B------:R-:W-:Y:S01]  /*5940*/  PRMT R73, RZ, 0x5410, R60 ;  /* 0x00005410ff497816 */ /* 0x000fe2000000003c */
[----:B------:R-:W0:Y:S02]  /*5950*/  LDS.64 R68, [R99.X16+0x35e8] ;  /* 0x0035e80063447984 */ /* 0x000e24000000ca00 */
[----:B------:R-:W-:Y:S02]  /*5960*/  IMAD.WIDE.U32 R70, R109, c[0x0][0x2a0], R70 ;  /* 0x0000a8006d467a25 */ /* 0x000fe400078e0046 */
[----:B------:R1:W-:Y:S02]  /*5970*/  @!P0 STS.128 [R232+0x4be0], R64 ;  /* 0x004be040e8008388 */ /* 0x0003e40000000c00 */
[----:B------:R-:W-:-:S04]  /*5980*/  FMUL.FTZ R72, R92, R73 ;  /* 0x000000495c487220 */ /* 0x000fc80000410000 */
[-C--:B------:R-:W-:Y:S02]  /*5990*/  FFMA.FTZ R206, R121, -R72.reuse, R206 ;  /* 0x8000004879ce7223 */ /* 0x080fe400000100ce */
[----:B------:R-:W-:Y:S02]  /*59a0*/  FFMA.FTZ R72, R123, -R72, R130 ;  /* 0x800000487b487223 */ /* 0x000fe40000010082 */
[----:B------:R-:W-:-:S04]  /*59b0*/  FFMA.FTZ R130, R17, -R130, RZ ;  /* 0x8000008211827223 */ /* 0x000fc800000100ff */
[----:B------:R-:W-:Y:S02]  /*59c0*/  FFMA.FTZ R130, R16, -R131, R130 ;  /* 0x8000008310827223 */ /* 0x000fe40000010082 */
[----:B-1----:R-:W-:Y:S01]  /*59d0*/  FMUL.FTZ R65, R93, R74 ;  /* 0x0000004a5d417220 */ /* 0x002fe20000410000 */
[----:B------:R-:W-:Y:S01]  /*59e0*/  IADD3 R67, R235, R71, RZ ;  /* 0x00000047eb437210 */ /* 0x000fe20007ffe0ff */
[----:B------:R-:W-:Y:S01]  /*59f0*/  FFMA.FTZ R130, R15, -R208, R130 ;  /* 0x800000d00f827223 */ /* 0x000fe20000010082 */
[----:B------:R-:W-:Y:S01]  /*5a00*/  PRMT R71, RZ, 0x5410, R61 ;  /* 0x00005410ff477816 */ /* 0x000fe2000000003d */
[-C--:B------:R-:W-:Y:S01]  /*5a10*/  FFMA.FTZ R207, R124, -R65.reuse, R207 ;  /* 0x800000417ccf7223 */ /* 0x080fe200000100cf */
[----:B------:R-:W-:Y:S01]  /*5a20*/  LEA R64, P0, R70, c[0x0][0x318], 0x3 ;  /* 0x0000c60046407a11 */ /* 0x000fe200078018ff */
[----:B------:R-:W-:Y:S02]  /*5a30*/  FFMA.FTZ R131, R122, -R65, R131 ;  /* 0x800000417a837223 */ /* 0x000fe40000010083 */
[----:B------:R-:W-:Y:S01]  /*5a40*/  FMUL.FTZ R66, R90, R71 ;  /* 0x000000475a427220 */ /* 0x000fe20000410000 */
[----:B------:R-:W-:-:S03]  /*5a50*/  LEA.HI.X R70, R70, c[0x0][0x31c], R67, 0x3, P0 ;  /* 0x0000c70046467a11 */ /* 0x000fc600000f1c43 */
[-C--:B------:R-:W-:Y:S02]  /*5a60*/  FFMA.FTZ R212, R125, -R66.reuse, R212 ;  /* 0x800000427dd47223 */ /* 0x080fe400000100d4 */
[----:B------:R-:W-:Y:S02]  /*5a70*/  FFMA.FTZ R208, R127, -R66, R208 ;  /* 0x800000427fd07223 */ /* 0x000fe400000100d0 */
[----:B------:R-:W-:Y:S02]  /*5a80*/  FFMA.FTZ R66, R14, R209, R75 ;  /* 0x000000d10e427223 */ /* 0x000fe4000001004b */
[CC--:B0-----:R-:W-:Y:S02]  /*5a90*/  FMUL.FTZ R65, R69.reuse, -R77.reuse ;  /* 0x8000004d45417220 */ /* 0x0c1fe40000410000 */
[C---:B------:R-:W-:Y:S02]  /*5aa0*/  FMUL.FTZ R77, R68.reuse, -R77 ;  /* 0x8000004d444d7220 */ /* 0x040fe40000410000 */
[-C--:B------:R-:W-:Y:S01]  /*5ab0*/  FFMA.FTZ R65, R68, R76.reuse, -R65 ;  /* 0x0000004c44417223 */ /* 0x080fe20000010841 */
[----:B------:R-:W-:Y:S01]  /*5ac0*/  PRMT R68, RZ, 0x7610, R61 ;  /* 0x00007610ff447816 */ /* 0x000fe2000000003d */
[----:B------:R-:W-:Y:S01]  /*5ad0*/  FFMA.FTZ R76, R69, R76, R77 ;  /* 0x0000004c454c7223 */ /* 0x000fe2000001004d */
[----:B------:R-:W-:Y:S01]  /*5ae0*/  PRMT R69, RZ, 0x5410, R62 ;  /* 0x00005410ff457816 */ /* 0x000fe2000000003e */
[----:B------:R-:W-:-:S02]  /*5af0*/  FFMA.FTZ R66, R13, R214, R66 ;  /* 0x000000d60d427223 */ /* 0x000fc40000010042 */
[----:B------:R-:W-:Y:S02]  /*5b00*/  FMUL.FTZ R67, R91, R68 ;  /* 0x000000445b437220 */ /* 0x000fe40000410000 */
[----:B------:R-:W-:Y:S02]  /*5b10*/  FMUL.FTZ R77, R88, R69 ;  /* 0x00000045584d7220 */ /* 0x000fe40000410000 */
[-C--:B------:R-:W-:Y:S02]  /*5b20*/  FFMA.FTZ R209, R126, -R67.reuse, R209 ;  /* 0x800000437ed17223 */ /* 0x080fe400000100d1 */
[----:B------:R-:W-:Y:S02]  /*5b30*/  FFMA.FTZ R75, R128, -R67, R205 ;  /* 0x80000043804b7223 */ /* 0x000fe400000100cd */
[----:B------:R-:W-:Y:S01]  /*5b40*/  FFMA.FTZ R67, R14, -R205, R130 ;  /* 0x800000cd0e437223 */ /* 0x000fe20000010082 */
[----:B------:R-:W-:Y:S01]  /*5b50*/  PRMT R130, RZ, 0x7610, R62 ;  /* 0x00007610ff827816 */ /* 0x000fe2000000003e */
[----:B------:R-:W-:-:S02]  /*5b60*/  FFMA.FTZ R205, R159, -R77, R210 ;  /* 0x8000004d9fcd7223 */ /* 0x000fc400000100d2 */
[----:B------:R-:W-:Y:S02]  /*5b70*/  FFMA.FTZ R67, R13, -R210, R67 ;  /* 0x800000d20d437223 */ /* 0x000fe40000010043 */
[----:B------:R-:W-:Y:S02]  /*5b80*/  FMUL.FTZ R224, R89, R130 ;  /* 0x0000008259e07220 */ /* 0x000fe40000410000 */
[----:B------:R-:W-:Y:S02]  /*5b90*/  FFMA.FTZ R67, R12, -R215, R67 ;  /* 0x800000d70c437223 */ /* 0x000fe40000010043 */
[----:B------:R-:W-:Y:S01]  /*5ba0*/  FFMA.FTZ R210, R160, -R224, R215 ;  /* 0x800000e0a0d27223 */ /* 0x000fe200000100d7 */
[----:B------:R-:W-:Y:S01]  /*5bb0*/  PRMT R215, RZ, 0x5410, R63 ;  /* 0x00005410ffd77816 */ /* 0x000fe2000000003f */
[----:B------:R-:W-:Y:S02]  /*5bc0*/  FFMA.FTZ R214, R129, -R77, R214 ;  /* 0x8000004d81d67223 */ /* 0x000fe400000100d6 */
[----:B------:R-:W-:-:S02]  /*5bd0*/  FFMA.FTZ R66, R12, R211, R66 ;  /* 0x000000d30c427223 */ /* 0x000fc40000010042 */
[----:B------:R-:W-:Y:S02]  /*5be0*/  FMUL.FTZ R77, R86, R215 ;  /* 0x000000d7564d7220 */ /* 0x000fe40000410000 */
[----:B------:R-:W-:Y:S02]  /*5bf0*/  FFMA.FTZ R211, R158, -R224, R211 ;  /* 0x800000e09ed37223 */ /* 0x000fe400000100d3 */
[----:B------:R-:W-:Y:S02]  /*5c00*/  FFMA.FTZ R66, R11, R218, R66 ;  /* 0x000000da0b427223 */ /* 0x000fe40000010042 */
[-C--:B------:R-:W-:Y:S02]  /*5c10*/  FFMA.FTZ R224, R161, -R77.reuse, R218 ;  /* 0x8000004da1e07223 */ /* 0x080fe400000100da */
[----:B------:R-:W-:Y:S02]  /*5c20*/  FFMA.FTZ R218, R163, -R77, R216 ;  /* 0x8000004da3da7223 */ /* 0x000fe400000100d8 */
[----:B------:R-:W-:Y:S01]  /*5c30*/  FFMA.FTZ R67, R11, -R216, R67 ;  /* 0x800000d80b437223 */ /* 0x000fe20000010043 */
[----:B------:R-:W-:Y:S01]  /*5c40*/  PRMT R216, RZ, 0x7610, R63 ;  /* 0x00007610ffd87816 */ /* 0x000fe2000000003f */
[----:B------:R-:W-:-:S02]  /*5c50*/  FFMA.FTZ R66, R10, R219, R66 ;  /* 0x000000db0a427223 */ /* 0x000fc40000010042 */
[----:B------:R-:W-:Y:S02]  /*5c60*/  FFMA.FTZ R67, R10, -R213, R67 ;  /* 0x800000d50a437223 */ /* 0x000fe40000010043 */
[----:B------:R-:W-:Y:S02]  /*5c70*/  FMUL.FTZ R77, R87, R216 ;  /* 0x000000d8574d7220 */ /* 0x000fe40000410000 */
[C---:B------:R-:W-:Y:S02]  /*5c80*/  FFMA.FTZ R66, R9.reuse, R226, R66 ;  /* 0x000000e209427223 */ /* 0x040fe40000010042 */
[-C--:B------:R-:W-:Y:S02]  /*5c90*/  FFMA.FTZ R232, R162, -R77.reuse, R219 ;  /* 0x8000004da2e87223 */ /* 0x080fe400000100db */
[----:B------:R-:W-:Y:S01]  /*5ca0*/  FFMA.FTZ R219, R164, -R77, R213 ;  /* 0x8000004da4db7223 */ /* 0x000fe200000100d5 */
[----:B------:R-:W-:Y:S01]  /*5cb0*/  PRMT R213, RZ, 0x5410, R56 ;  /* 0x00005410ffd57816 */ /* 0x000fe20000000038 */
[----:B------:R-:W-:-:S02]  /*5cc0*/  FFMA.FTZ R67, R9, -R220, R67 ;  /* 0x800000dc09437223 */ /* 0x000fc40000010043 */
[----:B------:R-:W-:Y:S02]  /*5cd0*/  FFMA.FTZ R66, R8, R217, R66 ;  /* 0x000000d908427223 */ /* 0x000fe40000010042 */
[----:B------:R-:W-:Y:S02]  /*5ce0*/  FMUL.FTZ R77, R84, R213 ;  /* 0x000000d5544d7220 */ /* 0x000fe40000410000 */
[----:B------:R-:W-:Y:S02]  /*5cf0*/  FFMA.FTZ R67, R8, -R229, R67 ;  /* 0x800000e508437223 */ /* 0x000fe40000010043 */
[-C--:B------:R-:W-:Y:S02]  /*5d00*/  FFMA.FTZ R235, R165, -R77.reuse, R226 ;  /* 0x8000004da5eb7223 */ /* 0x080fe400000100e2 */
[----:B------:R-:W-:Y:S01]  /*5d10*/  FFMA.FTZ R226, R167, -R77, R220 ;  /* 0x8000004da7e27223 */ /* 0x000fe200000100dc */
[----:B------:R-:W-:Y:S01]  /*5d20*/  PRMT R220, RZ, 0x7610, R56 ;  /* 0x00007610ffdc7816 */ /* 0x000fe20000000038 */
[----:B------:R-:W-:-:S02]  /*5d30*/  FFMA.FTZ R66, R7, R234, R66 ;  /* 0x000000ea07427223 */ /* 0x000fc40000010042 */
[----:B------:R-:W-:Y:S02]  /*5d40*/  FFMA.FTZ R67, R7, -R230, R67 ;  /* 0x800000e607437223 */ /* 0x000fe40000010043 */
[----:B------:R-:W-:Y:S02]  /*5d50*/  FMUL.FTZ R77, R85, R220 ;  /* 0x000000dc554d7220 */ /* 0x000fe40000410000 */
[----:B------:R-:W-:Y:S02]  /*5d60*/  FADD.FTZ R141, -R141, R76 ;  /* 0x0000004c8d8d7221 */ /* 0x000fe40000010100 */
[-C--:B------:R-:W-:Y:S02]  /*5d70*/  FFMA.FTZ R237, R166, -R77.reuse, R217 ;  /* 0x8000004da6ed7223 */ /* 0x080fe400000100d9 */
[----:B------:R-:W-:Y:S01]  /*5d80*/  FFMA.FTZ R217, R168, -R77, R229 ;  /* 0x8000004da8d97223 */ /* 0x000fe200000100e5 */
[----:B------:R-:W-:Y:S01]  /*5d90*/  PRMT R229, RZ, 0x5410, R57 ;  /* 0x00005410ffe57816 */ /* 0x000fe20000000039 */
[----:B------:R-:W-:-:S02]  /*5da0*/  FFMA.FTZ R77, R6, R225, R66 ;  /* 0x000000e1064d7223 */ /* 0x000fc40000010042 */
[----:B------:R-:W-:Y:S02]  /*5db0*/  FMUL.FTZ R66, R132, -R141 ;  /* 0x8000008d84427220 */ /* 0x000fe40000410000 */
[----:B------:R-:W-:Y:S02]  /*5dc0*/  FMUL.FTZ R239, R54, R229 ;  /* 0x000000e536ef7220 */ /* 0x000fe40000410000 */
[----:B------:R-:W-:Y:S02]  /*5dd0*/  FFMA.FTZ R240, R5, R236, R77 ;  /* 0x000000ec05f07223 */ /* 0x000fe4000001004d */
[-C--:B------:R-:W-:Y:S02]  /*5de0*/  FFMA.FTZ R234, R169, -R239.reuse, R234 ;  /* 0x800000efa9ea7223 */ /* 0x080fe400000100ea */
[----:B------:R-:W-:Y:S02]  /*5df0*/  FFMA.FTZ R239, R171, -R239, R230 ;  /* 0x800000efabef7223 */ /* 0x000fe400000100e6 */
[----:B------:R-:W-:Y:S01]  /*5e00*/  FADD.FTZ R230, R140, R65 ;  /* 0x000000418ce67221 */ /* 0x000fe20000010000 */
[----:B------:R-:W-:-:S03]  /*5e10*/  PRMT R140, RZ, 0x7610, R57 ;  /* 0x00007610ff8c7816 */ /* 0x000fc60000000039 */
[----:B------:R-:W-:Y:S02]  /*5e20*/  FMUL.FTZ R132, R132, -R230 ;  /* 0x800000e684847220 */ /* 0x000fe40000410000 */
[----:B------:R-:W-:Y:S02]  /*5e30*/  FMUL.FTZ R65, R55, R140 ;  /* 0x0000008c37417220 */ /* 0x000fe40000410000 */
[----:B------:R-:W-:Y:S02]  /*5e40*/  FFMA.FTZ R76, R133, R230, -R66 ;  /* 0x000000e6854c7223 */ /* 0x000fe40000010842 */
[-C--:B------:R-:W-:Y:S02]  /*5e50*/  FFMA.FTZ R225, R78, -R65.reuse, R225 ;  /* 0x800000414ee17223 */ /* 0x080fe400000100e1 */
[----:B------:R-:W-:Y:S02]  /*5e60*/  FFMA.FTZ R65, R170, -R65, R231 ;  /* 0x80000041aa417223 */ /* 0x000fe400000100e7 */
[----:B------:R-:W-:-:S02]  /*5e70*/  FFMA.FTZ R231, R6, -R231, R67 ;  /* 0x800000e706e77223 */ /* 0x000fc40000010043 */
[----:B------:R-:W-:Y:S01]  /*5e80*/  FFMA.FTZ R67, R133, R141, R132 ;  /* 0x0000008d85437223 */ /* 0x000fe20000010084 */
[----:B------:R-:W-:Y:S01]  /*5e90*/  PRMT R133, RZ, 0x5410, R58 ;  /* 0x00005410ff857816 */ /* 0x000fe2000000003a */
[----:B------:R-:W-:Y:S01]  /*5ea0*/  FADD.FTZ R77, R189, R76 ;  /* 0x0000004cbd4d7221 */ /* 0x000fe20000010000 */
[----:B------:R-:W-:Y:S01]  /*5eb0*/  PRMT R132, RZ, 0x7610, R58 ;  /* 0x00007610ff847816 */ /* 0x000fe2000000003a */
[----:B------:R-:W-:Y:S02]  /*5ec0*/  FADD.FTZ R204, -R204, R67 ;  /* 0x00000043cccc7221 */ /* 0x000fe40000010100 */
[----:B------:R-:W-:Y:S02]  /*5ed0*/  FMUL.FTZ R66, R52, R133 ;  /* 0x0000008534427220 */ /* 0x000fe40000410000 */
[----:B------:R-:W-:Y:S02]  /*5ee0*/  FMUL.FTZ R76, R53, R132 ;  /* 0x00000084354c7220 */ /* 0x000fe40000410000 */
[----:B------:R-:W-:-:S02]  /*5ef0*/  FFMA.FTZ R236, R79, -R66, R236 ;  /* 0x800000424fec7223 */ /* 0x000fc400000100ec */
[----:B------:R-:W-:Y:S02]  /*5f00*/  FFMA.FTZ R66, R173, -R66, R238 ;  /* 0x80000042ad427223 */ /* 0x000fe400000100ee */
[----:B------:R-:W-:Y:S02]  /*5f10*/  FFMA.FTZ R231, R5, -R238, R231 ;  /* 0x800000ee05e77223 */ /* 0x000fe400000100e7 */
[----:B------:R-:W-:Y:S02]  /*5f20*/  FMUL.FTZ R238, R134, -R204 ;  /* 0x800000cc86ee7220 */ /* 0x000fe40000410000 */
[----:B------:R-:W-:Y:S02]  /*5f30*/  FFMA.FTZ R189, R4, R233, R240 ;  /* 0x000000e904bd7223 */ /* 0x000fe400000100f0 */
[----:B------:R-:W-:Y:S02]  /*5f40*/  FMUL.FTZ R134, R134, -R77 ;  /* 0x8000004d86867220 */ /* 0x000fe40000410000 */
[----:B------:R-:W-:-:S02]  /*5f50*/  FFMA.FTZ R233, R80, -R76, R233 ;  /* 0x8000004c50e97223 */ /* 0x000fc400000100e9 */
[----:B------:R-:W-:Y:S02]  /*5f60*/  FFMA.FTZ R76, R172, -R76, R227 ;  /* 0x8000004cac4c7223 */ /* 0x000fe400000100e3 */
[----:B------:R-:W-:Y:S02]  /*5f70*/  FFMA.FTZ R67, R4, -R227, R231 ;  /* 0x800000e304437223 */ /* 0x000fe400000100e7 */
[C---:B------:R-:W-:Y:S02]  /*5f80*/  FFMA.FTZ R227, R135.reuse, R77, -R238 ;  /* 0x0000004d87e37223 */ /* 0x040fe400000108ee */
[----:B------:R-:W-:Y:S01]  /*5f90*/  FFMA.FTZ R238, R135, R204, R134 ;  /* 0x000000cc87ee7223 */ /* 0x000fe20000010086 */
[----:B------:R-:W-:Y:S01]  /*5fa0*/  PRMT R135, RZ, 0x5410, R59 ;  /* 0x00005410ff877816 */ /* 0x000fe2000000003b */
[----:B------:R-:W-:Y:S02]  /*5fb0*/  FFMA.FTZ R189, R3, R228, R189 ;  /* 0x000000e403bd7223 */ /* 0x000fe400000100bd */
[----:B------:R-:W-:-:S02]  /*5fc0*/  FMUL.FTZ R134, R175, R204 ;  /* 0x000000ccaf867220 */ /* 0x000fc40000410000 */
[----:B------:R-:W-:Y:S02]  /*5fd0*/  FMUL.FTZ R231, R50, R135 ;  /* 0x0000008732e77220 */ /* 0x000fe40000410000 */
[----:B------:R-:W-:Y:S02]  /*5fe0*/  FADD.FTZ R227, R188, R227 ;  /* 0x000000e3bce37221 */ /* 0x000fe40000010000 */
[-C--:B------:R-:W-:Y:S02]  /*5ff0*/  FFMA.FTZ R228, R81, -R231.reuse, R228 ;  /* 0x800000e751e47223 */ /* 0x080fe400000100e4 */
[----:B------:R-:W-:Y:S02]  /*6000*/  FFMA.FTZ R231, R175, -R231, R222 ;  /* 0x800000e7afe77223 */ /* 0x000fe400000100de */
[----:B------:R-:W-:Y:S02]  /*6010*/  FFMA.FTZ R222, R3, -R222, R67 ;  /* 0x800000de03de7223 */ /* 0x000fe40000010043 */
[----:B------:R-:W-:-:S02]  /*6020*/  FMUL.FTZ R67, R77, UR22 ;  /* 0x000000164d437c20 */ /* 0x000fc40008410000 */
[----:B------:R-:W-:Y:S02]  /*6030*/  FMUL.FTZ R188, R204, UR22 ;  /* 0x00000016ccbc7c20 */ /* 0x000fe40008410000 */
[----:B------:R-:W-:Y:S02]  /*6040*/  FMUL.FTZ R240, R50, R204 ;  /* 0x000000cc32f07220 */ /* 0x000fe40000410000 */
[----:B------:R-:W-:Y:S02]  /*6050*/  FADD.FTZ R203, -R203, R238 ;  /* 0x000000eecbcb7221 */ /* 0x000fe40000010100 */
[----:B------:R-:W-:Y:S02]  /*6060*/  FFMA.FTZ R134, R81, R77, R134 ;  /* 0x0000004d51867223 */ /* 0x000fe40000010086 */
[----:B------:R-:W-:Y:S01]  /*6070*/  FFMA.FTZ R238, R204, UR13, -R67 ;  /* 0x0000000dccee7c23 */ /* 0x000fe20008010843 */
[----:B------:R-:W-:Y:S01]  /*6080*/  SHF.L.U32 R67, R99, 0x5, RZ ;  /* 0x0000000563437819 */ /* 0x000fe200000006ff */
[----:B------:R-:W-:-:S02]  /*6090*/  FFMA.FTZ R81, R77, UR13, R188 ;  /* 0x0000000d4d517c23 */ /* 0x000fc400080100bc */
[----:B------:R-:W-:Y:S01]  /*60a0*/  FMUL.FTZ R204, R50, R77 ;  /* 0x0000004d32cc7220 */ /* 0x000fe20000410000 */
[----:B------:R-:W-:Y:S01]  /*60b0*/  LEA.HI.SX32 R67, R67, R67, 0x1b ;  /* 0x0000004343437211 */ /* 0x000fe200078fdaff */
[C---:B------:R-:W-:Y:S02]  /*60c0*/  FMUL.FTZ R77, R231.reuse, R240 ;  /* 0x000000f0e74d7220 */ /* 0x040fe40000410000 */
[-C--:B------:R-:W-:Y:S02]  /*60d0*/  FMUL.FTZ R175, R231, R204.reuse ;  /* 0x000000cce7af7220 */ /* 0x080fe40000410000 */
[-C--:B------:R-:W-:Y:S02]  /*60e0*/  FFMA.FTZ R188, R228, R204.reuse, R77 ;  /* 0x000000cce4bc7223 */ /* 0x080fe4000001004d */
[----:B------:R-:W-:Y:S02]  /*60f0*/  FMUL.FTZ R242, R135, R204 ;  /* 0x000000cc87f27220 */ /* 0x000fe40000410000 */
[----:B------:R-:W-:-:S02]  /*6100*/  FMUL.FTZ R204, R136, -R203 ;  /* 0x800000cb88cc7220 */ /* 0x000fc40000410000 */
[-C--:B------:R-:W-:Y:S01]  /*6110*/  FMUL.FTZ R136, R136, -R227.reuse ;  /* 0x800000e388887220 */ /* 0x080fe20000410000 */
[----:B------:R-:W-:Y:S01]  /*6120*/  STS [R67.X4+0x10f0], R242 ;  /* 0x0010f0f243007388 */ /* 0x000fe20000004800 */
[C---:B------:R-:W-:Y:S02]  /*6130*/  FFMA.FTZ R204, R137.reuse, R227, -R204 ;  /* 0x000000e389cc7223 */ /* 0x040fe400000108cc */
[-C--:B------:R-:W-:Y:S02]  /*6140*/  FFMA.FTZ R77, R137, R203.reuse, R136 ;  /* 0x000000cb894d7223 */ /* 0x080fe40000010088 */
[----:B------:R-:W-:Y:S02]  /*6150*/  FMUL.FTZ R137, R172, R203 ;  /* 0x000000cbac897220 */ /* 0x000fe40000410000 */
[----:B------:R-:W-:Y:S02]  /*6160*/  FMUL.FTZ R238, R231, R238 ;  /* 0x000000eee7ee7220 */ /* 0x000fe40000410000 */
[----:B------:R-:W-:-:S02]  /*6170*/  FFMA.FTZ R137, R80, R227, R137 ;  /* 0x000000e350897223 */ /* 0x000fc40000010089 */
[----:B------:R-:W-:Y:S02]  /*6180*/  FMUL.FTZ R80, R203, UR22 ;  /* 0x00000016cb507c20 */ /* 0x000fe40008410000 */
[----:B------:R-:W-:Y:S02]  /*6190*/  FADD.FTZ R202, -R202, R77 ;  /* 0x0000004dcaca7221 */ /* 0x000fe40000010100 */
[----:B------:R-:W-:Y:S02]  /*61a0*/  FMUL.FTZ R136, R227, UR22 ;  /* 0x00000016e3887c20 */ /* 0x000fe40008410000 */
[----:B------:R-:W-:Y:S02]  /*61b0*/  FMUL.FTZ R77, R53, R203 ;  /* 0x000000cb354d7220 */ /* 0x000fe40000410000 */
[C---:B------:R-:W-:Y:S02]  /*61c0*/  FFMA.FTZ R81, R228.reuse, R81, R238 ;  /* 0x00000051e4517223 */ /* 0x040fe400000100ee */
[----:B------:R-:W-:-:S02]  /*61d0*/  FFMA.FTZ R175, R228, R240, -R175 ;  /* 0x000000f0e4af7223 */ /* 0x000fc400000108af */
[----:B------:R-:W-:Y:S02]  /*61e0*/  FFMA.FTZ R228, R227, UR13, R80 ;  /* 0x0000000de3e47c23 */ /* 0x000fe40008010050 */
[----:B------:R-:W-:Y:S02]  /*61f0*/  FFMA.FTZ R203, R203, UR13, -R136 ;  /* 0x0000000dcbcb7c23 */ /* 0x000fe40008010888 */
[----:B------:R-:W-:Y:S02]  /*6200*/  FMUL.FTZ R227, R53, R227 ;  /* 0x000000e335e37220 */ /* 0x000fe40000410000 */
[C---:B------:R-:W-:Y:S02]  /*6210*/  FMUL.FTZ R80, R76.reuse, R77 ;  /* 0x0000004d4c507220 */ /* 0x040fe40000410000 */
[----:B------:R-:W-:Y:S02]  /*6220*/  FADD.FTZ R187, R187, R204 ;  /* 0x000000ccbbbb7221 */ /* 0x000fe40000010000 */
[----:B------:R-:W-:-:S02]  /*6230*/  FMUL.FTZ R203, R76, R203 ;  /* 0x000000cb4ccb7220 */ /* 0x000fc40000410000 */
[-C--:B------:R-:W-:Y:S02]  /*6240*/  FMUL.FTZ R172, R76, R227.reuse ;  /* 0x000000e34cac7220 */ /* 0x080fe40000410000 */
[C---:B------:R-:W-:Y:S02]  /*6250*/  FFMA.FTZ R76, R233.reuse, R227, R80 ;  /* 0x000000e3e94c7223 */ /* 0x040fe40000010050 */
[C---:B------:R-:W-:Y:S02]  /*6260*/  FMUL.FTZ R80, R138.reuse, -R202 ;  /* 0x800000ca8a507220 */ /* 0x040fe40000410000 */
[----:B------:R-:W-:Y:S02]  /*6270*/  FMUL.FTZ R138, R138, -R187 ;  /* 0x800000bb8a8a7220 */ /* 0x000fe40000410000 */
[-C--:B------:R-:W-:Y:S02]  /*6280*/  FMUL.FTZ R238, R132, R77.reuse ;  /* 0x0000004d84ee7220 */ /* 0x080fe40000410000 */
[----:B------:R-:W-:-:S02]  /*6290*/  FFMA.FTZ R172, R233, R77, -R172 ;  /* 0x0000004de9ac7223 */ /* 0x000fc400000108ac */
[C---:B------:R-:W-:Y:S01]  /*62a0*/  FFMA.FTZ R77, R139.reuse, R187, -R80 ;  /* 0x000000bb8b4d7223 */ /* 0x040fe20000010850 */
[----:B------:R-:W-:Y:S01]  /*62b0*/  STS [R67.X4+0x10ec], R238 ;  /* 0x0010ecee43007388 */ /* 0x000fe20000004800 */
[----:B------:R-:W-:Y:S01]  /*62c0*/  FFMA.FTZ R80, R139, R202, R138 ;  /* 0x000000ca8b507223 */ /* 0x000fe2000001008a */
[----:B------:R-:W-:Y:S01]  /*62d0*/  PRMT R138, RZ, 0x7610, R59 ;  /* 0x00007610ff8a7816 */ /* 0x000fe2000000003b */
[----:B------:R-:W-:Y:S02]  /*62e0*/  FMUL.FTZ R204, R132, R227 ;  /* 0x000000e384cc7220 */ /* 0x000fe40000410000 */
[----:B------:R-:W-:Y:S02]  /*62f0*/  FADD.FTZ R201, -R201, R80 ;  /* 0x00000050c9c97221 */ /* 0x000fe40000010100 */
[----:B------:R-:W-:Y:S01]  /*6300*/  FADD.FTZ R186, R186, R77 ;  /* 0x0000004dbaba7221 */ /* 0x000fe20000010000 */
[----:B------:R0:W-:Y:S01]  /*6310*/  STS [R67.X4+0x10e8], R204 ;  /* 0x0010e8cc43007388 */ /* 0x0001e20000004800 */
[----:B------:R-:W-:-:S02]  /*6320*/  FFMA.FTZ R80, R233, R228, R203 ;  /* 0x000000e4e9507223 */ /* 0x000fc400000100cb */
[C---:B------:R-:W-:Y:S02]  /*6330*/  FMUL.FTZ R77, R142.reuse, -R201 ;  /* 0x800000c98e4d7220 */ /* 0x040fe40000410000 */
[----:B------:R-:W-:Y:S02]  /*6340*/  FMUL.FTZ R228, R142, -R186 ;  /* 0x800000ba8ee47220 */ /* 0x000fe40000410000 */
[----:B------:R-:W-:Y:S02]  /*6350*/  FMUL.FTZ R240, R135, R240 ;  /* 0x000000f087f07220 */ /* 0x000fe40000410000 */
[----:B------:R-:W-:Y:S02]  /*6360*/  FMUL.FTZ R136, R51, R230 ;  /* 0x000000e633887220 */ /* 0x000fe40000410000 */
[-C--:B0-----:R-:W-:Y:S01]  /*6370*/  FMUL.FTZ R204, R173, R202.reuse ;  /* 0x000000caadcc7220 */ /* 0x081fe20000410000 */
[----:B------:R-:W-:Y:S01]  /*6380*/  STS [R67.X4+0x10f4], R240 ;  /* 0x0010f4f043007388 */ /* 0x000fe20000004800 */
[----:B------:R-:W-:-:S02]  /*6390*/  FMUL.FTZ R173, R52, R202 ;  /* 0x000000ca34ad7220 */ /* 0x000fc40000410000 */
[----:B------:R-:W-:Y:S02]  /*63a0*/  FFMA.FTZ R142, R79, R187, R204 ;  /* 0x000000bb4f8e7223 */ /* 0x000fe400000100cc */
[C---:B------:R-:W-:Y:S02]  /*63b0*/  FFMA.FTZ R204, R143.reuse, R186, -R77 ;  /* 0x000000ba8fcc7223 */ /* 0x040fe4000001084d */
[----:B------:R-:W-:Y:S02]  /*63c0*/  FFMA.FTZ R77, R143, R201, R228 ;  /* 0x000000c98f4d7223 */ /* 0x000fe400000100e4 */
[----:B------:R-:W-:Y:S02]  /*63d0*/  FMUL.FTZ R228, R202, UR22 ;  /* 0x00000016cae47c20 */ /* 0x000fe40008410000 */
[C---:B------:R-:W-:Y:S02]  /*63e0*/  FMUL.FTZ R79, R187.reuse, UR22 ;  /* 0x00000016bb4f7c20 */ /* 0x040fe40008410000 */
[----:B------:R-:W-:-:S02]  /*63f0*/  FFMA.FTZ R139, R187, UR13, R228 ;  /* 0x0000000dbb8b7c23 */ /* 0x000fc400080100e4 */
[----:B------:R-:W-:Y:S02]  /*6400*/  FMUL.FTZ R187, R52, R187 ;  /* 0x000000bb34bb7220 */ /* 0x000fe40000410000 */
[----:B------:R-:W-:Y:S02]  /*6410*/  FFMA.FTZ R79, R202, UR13, -R79 ;  /* 0x0000000dca4f7c23 */ /* 0x000fe4000801084f */
[----:B------:R-:W-:Y:S02]  /*6420*/  FMUL.FTZ R203, R66, R187 ;  /* 0x000000bb42cb7220 */ /* 0x000fe40000410000 */
[----:B------:R-:W-:Y:S02]  /*6430*/  FADD.FTZ R200, -R200, R77 ;  /* 0x0000004dc8c87221 */ /* 0x000fe40000010100 */
[-C--:B------:R-:W-:Y:S02]  /*6440*/  FMUL.FTZ R202, R66, R173.reuse ;  /* 0x000000ad42ca7220 */ /* 0x080fe40000410000 */
[----:B------:R-:W-:-:S02]  /*6450*/  FFMA.FTZ R77, R236, R173, -R203 ;  /* 0x000000adec4d7223 */ /* 0x000fc400000108cb */
[----:B------:R-:W-:Y:S02]  /*6460*/  FMUL.FTZ R228, R133, R173 ;  /* 0x000000ad85e47220 */ /* 0x000fe40000410000 */
[----:B------:R-:W-:Y:S02]  /*6470*/  FADD.FTZ R185, R185, R204 ;  /* 0x000000ccb9b97221 */ /* 0x000fe40000010000 */
[----:B------:R-:W-:Y:S01]  /*6480*/  FMUL.FTZ R173, R170, R201 ;  /* 0x000000c9aaad7220 */ /* 0x000fe20000410000 */
[----:B------:R-:W-:Y:S01]  /*6490*/  STS [R67.X4+0x10e4], R228 ;  /* 0x0010e4e443007388 */ /* 0x000fe20000004800 */
[----:B------:R-:W-:Y:S02]  /*64a0*/  FMUL.FTZ R170, R144, -R200 ;  /* 0x800000c890aa7220 */ /* 0x000fe40000410000 */
[----:B------:R-:W-:Y:S02]  /*64b0*/  FMUL.FTZ R79, R66, R79 ;  /* 0x0000004f424f7220 */ /* 0x000fe40000410000 */
[----:B------:R-:W-:-:S02]  /*64c0*/  FMUL.FTZ R144, R144, -R185 ;  /* 0x800000b990907220 */ /* 0x000fc40000410000 */
[-C--:B------:R-:W-:Y:S02]  /*64d0*/  FFMA.FTZ R66, R236, R187.reuse, R202 ;  /* 0x000000bbec427223 */ /* 0x080fe400000100ca */
[----:B------:R-:W-:Y:S02]  /*64e0*/  FFMA.FTZ R173, R78, R186, R173 ;  /* 0x000000ba4ead7223 */ /* 0x000fe400000100ad */
[----:B------:R-:W-:Y:S02]  /*64f0*/  FMUL.FTZ R202, R133, R187 ;  /* 0x000000bb85ca7220 */ /* 0x000fe40000410000 */
[----:B------:R-:W-:Y:S02]  /*6500*/  FMUL.FTZ R78, R186, UR22 ;  /* 0x00000016ba4e7c20 */ /* 0x000fe40008410000 */
[C---:B------:R-:W-:Y:S01]  /*6510*/  FFMA.FTZ R187, R145.reuse, R185, -R170 ;  /* 0x000000b991bb7223 */ /* 0x040fe200000108aa */
[----:B------:R0:W-:Y:S01]  /*6520*/  STS [R67.X4+0x10e0], R202 ;  /* 0x0010e0ca43007388 */ /* 0x0001e20000004800 */
[----:B------:R-:W-:-:S02]  /*6530*/  FFMA.FTZ R144, R145, R200, R144 ;  /* 0x000000c891907223 */ /* 0x000fc40000010090 */
[C---:B------:R-:W-:Y:S02]  /*6540*/  FMUL.FTZ R145, R201.reuse, UR22 ;  /* 0x00000016c9917c20 */ /* 0x040fe40008410000 */
[----:B------:R-:W-:Y:S02]  /*6550*/  FFMA.FTZ R78, R201, UR13, -R78 ;  /* 0x0000000dc94e7c23 */ /* 0x000fe4000801084e */
[----:B------:R-:W-:Y:S02]  /*6560*/  FADD.FTZ R184, R184, R187 ;  /* 0x000000bbb8b87221 */ /* 0x000fe40000010000 */
[----:B------:R-:W-:Y:S02]  /*6570*/  FADD.FTZ R199, -R199, R144 ;  /* 0x00000090c7c77221 */ /* 0x000fe40000010100 */
[----:B------:R-:W-:Y:S02]  /*6580*/  FFMA.FTZ R170, R186, UR13, R145 ;  /* 0x0000000dbaaa7c23 */ /* 0x000fe40008010091 */
[----:B0-----:R-:W-:-:S02]  /*6590*/  FMUL.FTZ R202, R55, R186 ;  /* 0x000000ba37ca7220 */ /* 0x001fc40000410000 */
[----:B------:R-:W-:Y:S02]  /*65a0*/  FMUL.FTZ R186, R65, R78 ;  /* 0x0000004e41ba7220 */ /* 0x000fe40000410000 */
[CC--:B------:R-:W-:Y:S02]  /*65b0*/  FMUL.FTZ R78, R146.reuse, -R184.reuse ;  /* 0x800000b8924e7220 */ /* 0x0c0fe40000410000 */
        /* <DEDUP_REMOVED lines=8> */
[C---:B------:R-:W-:Y:S02]  /*6640*/  FMUL.FTZ R144, R65.reuse, R204 ;  /* 0x000000cc41907220 */ /* 0x040fe40000410000 */
[----:B------:R-:W-:-:S02]  /*6650*/  FMUL.FTZ R187, R65, R202 ;  /* 0x000000ca41bb7220 */ /* 0x000fc40000410000 */
[----:B------:R-:W-:Y:S02]  /*6660*/  FFMA.FTZ R148, R149, R198, R148 ;  /* 0x000000c695947223 */ /* 0x000fe40000010094 */
[----:B------:R-:W-:Y:S02]  /*6670*/  FFMA.FTZ R65, R225, R202, R144 ;  /* 0x000000cae1417223 */ /* 0x000fe40000010090 */
[----:B------:R-:W-:Y:S02]  /*6680*/  FFMA.FTZ R145, R149, R183, -R78 ;  /* 0x000000b795917223 */ /* 0x000fe4000001084e */
[----:B------:R-:W-:Y:S02]  /*6690*/  FMUL.FTZ R144, R171, R200 ;  /* 0x000000c8ab907220 */ /* 0x000fe40000410000 */
[----:B------:R-:W-:Y:S02]  /*66a0*/  FMUL.FTZ R147, R185, UR22 ;  /* 0x00000016b9937c20 */ /* 0x000fe40008410000 */
[----:B------:R-:W-:-:S02]  /*66b0*/  FADD.FTZ R197, -R197, R148 ;  /* 0x00000094c5c57221 */ /* 0x000fc40000010100 */
[----:B------:R-:W-:Y:S02]  /*66c0*/  FADD.FTZ R182, R182, R145 ;  /* 0x00000091b6b67221 */ /* 0x000fe40000010000 */
[----:B------:R-:W-:Y:S02]  /*66d0*/  FFMA.FTZ R78, R169, R185, R144 ;  /* 0x000000b9a94e7223 */ /* 0x000fe40000010090 */
[----:B------:R-:W-:Y:S02]  /*66e0*/  FFMA.FTZ R144, R200, UR13, -R147 ;  /* 0x0000000dc8907c23 */ /* 0x000fe40008010893 */
[C---:B------:R-:W-:Y:S02]  /*66f0*/  FMUL.FTZ R147, R150.reuse, -R197 ;  /* 0x800000c596937220 */ /* 0x040fe40000410000 */
[-C--:B------:R-:W-:Y:S02]  /*6700*/  FMUL.FTZ R150, R150, -R182.reuse ;  /* 0x800000b696967220 */ /* 0x080fe40000410000 */
[----:B------:R-:W-:-:S02]  /*6710*/  FFMA.FTZ R148, R151, R182, -R147 ;  /* 0x000000b697947223 */ /* 0x000fc40000010893 */
[----:B------:R-:W-:Y:S02]  /*6720*/  FFMA.FTZ R146, R225, R204, -R187 ;  /* 0x000000cce1927223 */ /* 0x000fe400000108bb */
[----:B------:R-:W-:Y:S02]  /*6730*/  FFMA.FTZ R151, R151, R197, R150 ;  /* 0x000000c597977223 */ /* 0x000fe40000010096 */
[----:B------:R-:W-:Y:S02]  /*6740*/  FFMA.FTZ R225, R225, R170, R186 ;  /* 0x000000aae1e17223 */ /* 0x000fe400000100ba */
[----:B------:R-:W-:Y:S02]  /*6750*/  FMUL.FTZ R170, R200, UR22 ;  /* 0x00000016c8aa7c20 */ /* 0x000fe40008410000 */
[----:B------:R-:W-:Y:S02]  /*6760*/  FMUL.FTZ R200, R54, R200 ;  /* 0x000000c836c87220 */ /* 0x000fe40000410000 */
[----:B------:R-:W-:-:S02]  /*6770*/  FADD.FTZ R196, -R196, R151 ;  /* 0x00000097c4c47221 */ /* 0x000fc40000010100 */
[----:B------:R-:W-:Y:S02]  /*6780*/  FADD.FTZ R181, R181, R148 ;  /* 0x00000094b5b57221 */ /* 0x000fe40000010000 */
[----:B------:R-:W-:Y:S02]  /*6790*/  FFMA.FTZ R145, R185, UR13, R170 ;  /* 0x0000000db9917c23 */ /* 0x000fe400080100aa */
[----:B------:R-:W-:Y:S02]  /*67a0*/  FMUL.FTZ R170, R54, R185 ;  /* 0x000000b936aa7220 */ /* 0x000fe40000410000 */
        /* <DEDUP_REMOVED lines=12> */
[----:B------:R-:W-:Y:S02]  /*6870*/  FMUL.FTZ R202, R140, R202 ;  /* 0x000000ca8cca7220 */ /* 0x000fe40000410000 */
[----:B------:R-:W-:Y:S02]  /*6880*/  FADD.FTZ R194, -R194, R151 ;  /* 0x00000097c2c27221 */ /* 0x000fe40000010100 */
[----:B------:R-:W-:Y:S01]  /*6890*/  FADD.FTZ R179, R179, R154 ;  /* 0x0000009ab3b37221 */ /* 0x000fe20000010000 */
[----:B------:R0:W-:Y:S01]  /*68a0*/  STS [R67.X4+0x10d8], R202 ;  /* 0x0010d8ca43007388 */ /* 0x0001e20000004800 */
[----:B------:R-:W-:-:S02]  /*68b0*/  FMUL.FTZ R186, R85, R199 ;  /* 0x000000c755ba7220 */ /* 0x000fc40000410000 */
[C---:B------:R-:W-:Y:S02]  /*68c0*/  FMUL.FTZ R152, R156.reuse, -R194 ;  /* 0x800000c29c987220 */ /* 0x040fe40000410000 */
[----:B------:R-:W-:Y:S02]  /*68d0*/  FMUL.FTZ R156, R156, -R179 ;  /* 0x800000b39c9c7220 */ /* 0x000fe40000410000 */
[----:B------:R-:W-:Y:S02]  /*68e0*/  FMUL.FTZ R169, R239, R170 ;  /* 0x000000aaefa97220 */ /* 0x000fe40000410000 */
[----:B------:R-:W-:Y:S02]  /*68f0*/  FMUL.FTZ R150, R217, R186 ;  /* 0x000000bad9967220 */ /* 0x000fe40000410000 */
[----:B0-----:R-:W-:Y:S02]  /*6900*/  FMUL.FTZ R202, R229, R170 ;  /* 0x000000aae5ca7220 */ /* 0x001fe40000410000 */
[----:B------:R-:W-:-:S02]  /*6910*/  FMUL.FTZ R170, R85, R184 ;  /* 0x000000b855aa7220 */ /* 0x000fc40000410000 */
[----:B------:R-:W-:Y:S01]  /*6920*/  FMUL.FTZ R228, R140, R204 ;  /* 0x000000cc8ce47220 */ /* 0x000fe20000410000 */
[----:B------:R0:W-:Y:S01]  /*6930*/  STS [R67.X4+0x10d0], R202 ;  /* 0x0010d0ca43007388 */ /* 0x0001e20000004800 */
[----:B------:R-:W-:Y:S02]  /*6940*/  FFMA.FTZ R156, R157, R194, R156 ;  /* 0x000000c29d9c7223 */ /* 0x000fe4000001009c */
[-C--:B------:R-:W-:Y:S01]  /*6950*/  FMUL.FTZ R204, R229, R200.reuse ;  /* 0x000000c8e5cc7220 */ /* 0x080fe20000410000 */
[----:B------:R-:W-:Y:S01]  /*6960*/  STS [R67.X4+0x10dc], R228 ;  /* 0x0010dce443007388 */ /* 0x000fe20000004800 */
[----:B------:R-:W-:Y:S02]  /*6970*/  FFMA.FTZ R148, R234, R200, -R169 ;  /* 0x000000c8ea947223 */ /* 0x000fe400000108a9 */
[----:B------:R-:W-:Y:S01]  /*6980*/  FFMA.FTZ R153, R157, R179, -R152 ;  /* 0x000000b39d997223 */ /* 0x000fe20000010898 */
[----:B------:R-:W-:Y:S01]  /*6990*/  STS [R67.X4+0x10d4], R204 ;  /* 0x0010d4cc43007388 */ /* 0x000fe20000004800 */
[----:B------:R-:W-:-:S02]  /*69a0*/  FMUL.FTZ R149, R217, R170 ;  /* 0x000000aad9957220 */ /* 0x000fc40000410000 */
[-C--:B------:R-:W-:Y:S02]  /*69b0*/  FFMA.FTZ R150, R237, R170.reuse, R150 ;  /* 0x000000aaed967223 */ /* 0x080fe40000010096 */
[----:B------:R-:W-:Y:S02]  /*69c0*/  FMUL.FTZ R200, R220, R170 ;  /* 0x000000aadcc87220 */ /* 0x000fe40000410000 */
[----:B------:R-:W-:Y:S02]  /*69d0*/  FMUL.FTZ R170, R84, R183 ;  /* 0x000000b754aa7220 */ /* 0x000fe40000410000 */
[----:B------:R-:W-:Y:S01]  /*69e0*/  FADD.FTZ R193, -R193, R156 ;  /* 0x0000009cc1c17221 */ /* 0x000fe20000010100 */
[----:B------:R-:W-:Y:S01]  /*69f0*/  STS [R67.X4+0x10c8], R200 ;  /* 0x0010c8c843007388 */ /* 0x000fe20000004800 */
[----:B------:R-:W-:Y:S02]  /*6a00*/  FADD.FTZ R178, R178, R153 ;  /* 0x00000099b2b27221 */ /* 0x000fe40000010000 */
[----:B0-----:R-:W-:-:S02]  /*6a10*/  FMUL.FTZ R202, R220, R186 ;  /* 0x000000badcca7220 */ /* 0x001fc40000410000 */
[----:B------:R-:W-:Y:S02]  /*6a20*/  FFMA.FTZ R149, R237, R186, -R149 ;  /* 0x000000baed957223 */ /* 0x000fe40000010895 */
[----:B------:R-:W-:Y:S01]  /*6a30*/  FMUL.FTZ R186, R84, R198 ;  /* 0x000000c654ba7220 */ /* 0x000fe20000410000 */
[----:B------:R-:W-:Y:S01]  /*6a40*/  STS [R67.X4+0x10cc], R202 ;  /* 0x0010ccca43007388 */ /* 0x000fe20000004800 */
[----:B------:R-:W-:Y:S02]  /*6a50*/  FMUL.FTZ R154, R226, R170 ;  /* 0x000000aae29a7220 */ /* 0x000fe40000410000 */
[C---:B------:R-:W-:Y:S02]  /*6a60*/  FMUL.FTZ R153, R114.reuse, -R193 ;  /* 0x800000c172997220 */ /* 0x040fe40000410000 */
[----:B------:R-:W-:Y:S02]  /*6a70*/  FMUL.FTZ R114, R114, -R178 ;  /* 0x800000b272727220 */ /* 0x000fe40000410000 */
[----:B------:R-:W-:-:S02]  /*6a80*/  FFMA.FTZ R152, R235, R186, -R154 ;  /* 0x000000baeb987223 */ /* 0x000fc4000001089a */
[C---:B------:R-:W-:Y:S02]  /*6a90*/  FFMA.FTZ R154, R115.reuse, R178, -R153 ;  /* 0x000000b2739a7223 */ /* 0x040fe40000010899 */
[----:B------:R-:W-:Y:S02]  /*6aa0*/  FFMA.FTZ R115, R115, R193, R114 ;  /* 0x000000c173737223 */ /* 0x000fe40000010072 */
[----:B------:R-:W-:Y:S02]  /*6ab0*/  FMUL.FTZ R151, R226, R186 ;  /* 0x000000bae2977220 */ /* 0x000fe40000410000 */
[----:B------:R-:W-:Y:S02]  /*6ac0*/  FMUL.FTZ R155, R87, R182 ;  /* 0x000000b6579b7220 */ /* 0x000fe40000410000 */
[----:B------:R-:W-:Y:S02]  /*6ad0*/  FADD.FTZ R192, -R192, R115 ;  /* 0x00000073c0c07221 */ /* 0x000fe40000010100 */
[----:B------:R-:W-:-:S02]  /*6ae0*/  FFMA.FTZ R151, R235, R170, R151 ;  /* 0x000000aaeb977223 */ /* 0x000fc40000010097 */
[----:B------:R-:W-:Y:S02]  /*6af0*/  FMUL.FTZ R157, R87, R197 ;  /* 0x000000c5579d7220 */ /* 0x000fe40000410000 */
[----:B------:R-:W-:Y:S02]  /*6b00*/  FMUL.FTZ R153, R219, R155 ;  /* 0x0000009bdb997220 */ /* 0x000fe40000410000 */
[----:B------:R-:W-:Y:S02]  /*6b10*/  FADD.FTZ R177, R177, R154 ;  /* 0x0000009ab1b17221 */ /* 0x000fe40000010000 */
[----:B------:R-:W-:Y:S02]  /*6b20*/  FMUL.FTZ R170, R213, R170 ;  /* 0x000000aad5aa7220 */ /* 0x000fe40000410000 */
[----:B------:R-:W-:Y:S02]  /*6b30*/  FMUL.FTZ R154, R116, -R192 ;  /* 0x800000c0749a7220 */ /* 0x000fe40000410000 */
[----:B------:R-:W-:Y:S01]  /*6b40*/  FFMA.FTZ R115, R232, R157, -R153 ;  /* 0x0000009de8737223 */ /* 0x000fe20000010899 */
[----:B------:R0:W-:Y:S01]  /*6b50*/  STS [R67.X4+0x10c0], R170 ;  /* 0x0010c0aa43007388 */ /* 0x0001e20000004800 */
[----:B------:R-:W-:-:S02]  /*6b60*/  FMUL.FTZ R116, R116, -R177 ;  /* 0x800000b174747220 */ /* 0x000fc40000410000 */
[----:B------:R-:W-:Y:S02]  /*6b70*/  FFMA.FTZ R153, R117, R177, -R154 ;  /* 0x000000b175997223 */ /* 0x000fe4000001089a */
[-C--:B------:R-:W-:Y:S02]  /*6b80*/  FMUL.FTZ R156, R219, R157.reuse ;  /* 0x0000009ddb9c7220 */ /* 0x080fe40000410000 */
[----:B------:R-:W-:Y:S02]  /*6b90*/  FFMA.FTZ R116, R117, R192, R116 ;  /* 0x000000c075747223 */ /* 0x000fe40000010074 */
[----:B------:R-:W-:Y:S02]  /*6ba0*/  FADD.FTZ R176, R176, R153 ;  /* 0x00000099b0b07221 */ /* 0x000fe40000010000 */
[----:B0-----:R-:W-:Y:S02]  /*6bb0*/  FMUL.FTZ R170, R216, R157 ;  /* 0x0000009dd8aa7220 */ /* 0x001fe40000410000 */
[----:B------:R-:W-:-:S02]  /*6bc0*/  FMUL.FTZ R157, R86, R196 ;  /* 0x000000c4569d7220 */ /* 0x000fc40000410000 */
[-C--:B------:R-:W-:Y:S01]  /*6bd0*/  FFMA.FTZ R114, R232, R155.reuse, R156 ;  /* 0x0000009be8727223 */ /* 0x080fe2000001009c */
[----:B------:R0:W-:Y:S01]  /*6be0*/  STS [R67.X4+0x10bc], R170 ;  /* 0x0010bcaa43007388 */ /* 0x0001e20000004800 */
[----:B------:R-:W-:Y:S02]  /*6bf0*/  FMUL.FTZ R156, R216, R155 ;  /* 0x0000009bd89c7220 */ /* 0x000fe40000410000 */
[----:B------:R-:W-:Y:S02]  /*6c00*/  FMUL.FTZ R155, R86, R181 ;  /* 0x000000b5569b7220 */ /* 0x000fe40000410000 */
[----:B------:R-:W-:Y:S01]  /*6c10*/  FMUL.FTZ R117, R218, R157 ;  /* 0x0000009dda757220 */ /* 0x000fe20000410000 */
[----:B------:R1:W-:Y:S01]  /*6c20*/  STS [R67.X4+0x10b8], R156 ;  /* 0x0010b89c43007388 */ /* 0x0003e20000004800 */
[----:B------:R-:W-:Y:S02]  /*6c30*/  FADD.FTZ R191, -R191, R116 ;  /* 0x00000074bfbf7221 */ /* 0x000fe40000010100 */
[----:B------:R-:W-:-:S02]  /*6c40*/  FMUL.FTZ R154, R118, -R176 ;  /* 0x800000b0769a7220 */ /* 0x000fc40000410000 */
[-C--:B------:R-:W-:Y:S02]  /*6c50*/  FMUL.FTZ R116, R218, R155.reuse ;  /* 0x0000009bda747220 */ /* 0x080fe40000410000 */
[-C--:B------:R-:W-:Y:S02]  /*6c60*/  FFMA.FTZ R117, R224, R155.reuse, R117 ;  /* 0x0000009be0757223 */ /* 0x080fe40000010075 */
[----:B0-----:R-:W-:Y:S02]  /*6c70*/  FMUL.FTZ R170, R215, R155 ;  /* 0x0000009bd7aa7220 */ /* 0x001fe40000410000 */
[-C--:B------:R-:W-:Y:S02]  /*6c80*/  FMUL.FTZ R118, R118, -R191.reuse ;  /* 0x800000bf76767220 */ /* 0x080fe40000410000 */
[C---:B------:R-:W-:Y:S01]  /*6c90*/  FFMA.FTZ R155, R119.reuse, R191, R154 ;  /* 0x000000bf779b7223 */ /* 0x040fe2000001009a */
[----:B------:R-:W-:Y:S01]  /*6ca0*/  STS [R67.X4+0x10b0], R170 ;  /* 0x0010b0aa43007388 */ /* 0x000fe20000004800 */
[----:B------:R-:W-:-:S02]  /*6cb0*/  FFMA.FTZ R118, R119, R176, -R118 ;  /* 0x000000b077767223 */ /* 0x000fc40000010876 */
[----:B------:R-:W-:Y:S02]  /*6cc0*/  FADD.FTZ R190, -R190, R155 ;  /* 0x0000009bbebe7221 */ /* 0x000fe40000010100 */
[----:B------:R-:W-:Y:S02]  /*6cd0*/  FADD.FTZ R83, R83, R118 ;  /* 0x0000007653537221 */ /* 0x000fe40000010000 */
[C---:B------:R-:W-:Y:S02]  /*6ce0*/  FMUL.FTZ R119, R92.reuse, R190 ;  /* 0x000000be5c777220 */ /* 0x040fe40000410000 */
[----:B------:R-:W-:Y:S02]  /*6cf0*/  FMUL.FTZ R200, R213, R186 ;  /* 0x000000bad5c87220 */ /* 0x000fe40000410000 */
[----:B------:R-:W-:Y:S02]  /*6d00*/  FMUL.FTZ R118, R93, R191 ;  /* 0x000000bf5d767220 */ /* 0x000fe40000410000 */
[----:B------:R-:W-:Y:S01]  /*6d10*/  FMUL.FTZ R155, R92, R83 ;  /* 0x000000535c9b7220 */ /* 0x000fe20000410000 */
[----:B------:R0:W-:Y:S01]  /*6d20*/  STS [R67.X4+0x10c4], R200 ;  /* 0x0010c4c843007388 */ /* 0x0001e20000004800 */
[----:B-1----:R-:W-:-:S02]  /*6d30*/  FMUL.FTZ R156, R72, R119 ;  /* 0x00000077489c7220 */ /* 0x002fc40000410000 */
[-C--:B------:R-:W-:Y:S02]  /*6d40*/  FFMA.FTZ R116, R224, R157.reuse, -R116 ;  /* 0x0000009de0747223 */ /* 0x080fe40000010874 */
[----:B------:R-:W-:Y:S02]  /*6d50*/  FMUL.FTZ R153, R89, R180 ;  /* 0x000000b459997220 */ /* 0x000fe40000410000 */
[----:B------:R-:W-:Y:S02]  /*6d60*/  FMUL.FTZ R154, R93, R176 ;  /* 0x000000b05d9a7220 */ /* 0x000fe40000410000 */
[----:B------:R-:W-:Y:S02]  /*6d70*/  FMUL.FTZ R169, R131, R118 ;  /* 0x0000007683a97220 */ /* 0x000fe40000410000 */
[----:B0-----:R-:W-:Y:S02]  /*6d80*/  FMUL.FTZ R200, R215, R157 ;  /* 0x0000009dd7c87220 */ /* 0x001fe40000410000 */
[----:B------:R-:W-:-:S02]  /*6d90*/  FMUL.FTZ R157, R72, R155 ;  /* 0x0000009b489d7220 */ /* 0x000fc40000410000 */
[----:B------:R-:W-:Y:S01]  /*6da0*/  FFMA.FTZ R156, R206, R155, R156 ;  /* 0x0000009bce9c7223 */ /* 0x000fe2000001009c */
[----:B------:R-:W-:Y:S01]  /*6db0*/  STS [R67.X4+0x10b4], R200 ;  /* 0x0010b4c843007388 */ /* 0x000fe20000004800 */
[----:B------:R-:W-:Y:S02]  /*6dc0*/  FMUL.FTZ R186, R130, R153 ;  /* 0x0000009982ba7220 */ /* 0x000fe40000410000 */
[-C--:B------:R-:W-:Y:S02]  /*6dd0*/  FMUL.FTZ R170, R131, R154.reuse ;  /* 0x0000009a83aa7220 */ /* 0x080fe40000410000 */
[----:B------:R-:W-:Y:S01]  /*6de0*/  FFMA.FTZ R171, R207, R154, R169 ;  /* 0x0000009acfab7223 */ /* 0x000fe200000100a9 */
[----:B------:R0:W-:Y:S01]  /*6df0*/  STS [R67.X4+0x10a8], R186 ;  /* 0x0010a8ba43007388 */ /* 0x0001e20000004800 */
[----:B------:R-:W-:Y:S02]  /*6e00*/  FFMA.FTZ R169, R206, R119, -R157 ;  /* 0x00000077cea97223 */ /* 0x000fe4000001089d */
[----:B------:R-:W-:-:S02]  /*6e10*/  FADD.FTZ R156, RZ, R156 ;  /* 0x0000009cff9c7221 */ /* 0x000fc40000010000 */
[----:B------:R-:W-:Y:S02]  /*6e20*/  FMUL.FTZ R157, R90, R192 ;  /* 0x000000c05a9d7220 */ /* 0x000fe40000410000 */
[----:B------:R-:W-:Y:S02]  /*6e30*/  FFMA.FTZ R185, R207, R118, -R170 ;  /* 0x00000076cfb97223 */ /* 0x000fe400000108aa */
[----:B------:R-:W-:Y:S02]  /*6e40*/  FADD.FTZ R170, RZ, R169 ;  /* 0x000000a9ffaa7221 */ /* 0x000fe40000010000 */
[----:B------:R-:W-:Y:S02]  /*6e50*/  FADD.FTZ R171, R156, R171 ;  /* 0x000000ab9cab7221 */ /* 0x000fe40000010000 */
[----:B------:R-:W-:Y:S02]  /*6e60*/  FMUL.FTZ R169, R90, R177 ;  /* 0x000000b15aa97220 */ /* 0x000fe40000410000 */
[----:B0-----:R-:W-:-:S02]  /*6e70*/  FMUL.FTZ R186, R208, R157 ;  /* 0x0000009dd0ba7220 */ /* 0x001fc40000410000 */
        /* <DEDUP_REMOVED lines=8> */
[----:B------:R-:W-:Y:S02]  /*6f00*/  FMUL.FTZ R187, R208, R169 ;  /* 0x000000a9d0bb7220 */ /* 0x000fe40000410000 */
[----:B------:R-:W-:Y:S02]  /*6f10*/  FADD.FTZ R171, R171, R186 ;  /* 0x000000baabab7221 */ /* 0x000fe40000010000 */
[----:B------:R-:W-:Y:S02]  /*6f20*/  FFMA.FTZ R200, R209, R170, R200 ;  /* 0x000000aad1c87223 */ /* 0x000fe400000100c8 */
[----:B------:R-:W-:-:S02]  /*6f30*/  FFMA.FTZ R228, R211, R153, R202 ;  /* 0x00000099d3e47223 */ /* 0x000fc400000100ca */
[----:B------:R-:W-:Y:S02]  /*6f40*/  FMUL.FTZ R238, R138, R143 ;  /* 0x0000008f8aee7220 */ /* 0x000fe40000410000 */
[----:B------:R-:W-:Y:S02]  /*6f50*/  FMUL.FTZ R202, R88, R194 ;  /* 0x000000c258ca7220 */ /* 0x000fe40000410000 */
[----:B------:R-:W-:Y:S01]  /*6f60*/  FFMA.FTZ R186, R212, R157, -R187 ;  /* 0x0000009dd4ba7223 */ /* 0x000fe200000108bb */
[----:B------:R0:W-:Y:S01]  /*6f70*/  STS [R67.X4+0x10fc], R238 ;  /* 0x0010fcee43007388 */ /* 0x0001e20000004800 */
[----:B------:R-:W-:Y:S02]  /*6f80*/  FMUL.FTZ R187, R75, R170 ;  /* 0x000000aa4bbb7220 */ /* 0x000fe40000410000 */
[----:B------:R-:W-:Y:S02]  /*6f90*/  FADD.FTZ R171, R171, R200 ;  /* 0x000000c8abab7221 */ /* 0x000fe40000010000 */
[----:B------:R-:W-:-:S02]  /*6fa0*/  FMUL.FTZ R204, R210, R153 ;  /* 0x00000099d2cc7220 */ /* 0x000fc40000410000 */
[----:B------:R-:W-:Y:S02]  /*6fb0*/  FMUL.FTZ R200, R88, R179 ;  /* 0x000000b358c87220 */ /* 0x000fe40000410000 */
[----:B------:R-:W-:Y:S02]  /*6fc0*/  FMUL.FTZ R153, R205, R202 ;  /* 0x000000cacd997220 */ /* 0x000fe40000410000 */
[----:B------:R-:W-:Y:S02]  /*6fd0*/  FADD.FTZ R185, R185, R186 ;  /* 0x000000bab9b97221 */ /* 0x000fe40000010000 */
[----:B------:R-:W-:Y:S02]  /*6fe0*/  FFMA.FTZ R186, R209, R156, -R187 ;  /* 0x0000009cd1ba7223 */ /* 0x000fe400000108bb */
[----:B0-----:R-:W-:Y:S02]  /*6ff0*/  FFMA.FTZ R238, R211, R201, -R204 ;  /* 0x000000c9d3ee7223 */ /* 0x001fe400000108cc */
[----:B------:R-:W-:-:S02]  /*7000*/  FMUL.FTZ R187, R205, R200 ;  /* 0x000000c8cdbb7220 */ /* 0x000fc40000410000 */
[-C--:B------:R-:W-:Y:S02]  /*7010*/  FMUL.FTZ R204, R69, R200.reuse ;  /* 0x000000c845cc7220 */ /* 0x080fe40000410000 */
[C---:B------:R-:W-:Y:S02]  /*7020*/  FFMA.FTZ R200, R214.reuse, R200, R153 ;  /* 0x000000c8d6c87223 */ /* 0x040fe40000010099 */
[----:B------:R-:W-:Y:S01]  /*7030*/  FADD.FTZ R185, R185, R186 ;  /* 0x000000bab9b97221 */ /* 0x000fe20000010000 */
[----:B------:R-:W-:Y:S01]  /*7040*/  STS [R67.X4+0x10a0], R204 ;  /* 0x0010a0cc43007388 */ /* 0x000fe20000004800 */
[----:B------:R-:W-:Y:S02]  /*7050*/  FFMA.FTZ R186, R214, R202, -R187 ;  /* 0x000000cad6ba7223 */ /* 0x000fe400000108bb */
        /* <DEDUP_REMOVED lines=10> */
[----:B------:R-:W-:Y:S01]  /*7100*/  LEA R115, R95, 0xfffffc00, 0xa ;  /* 0xfffffc005f737811 */ /* 0x000fe200078e50ff */
[----:B------:R-:W-:Y:S02]  /*7110*/  FADD.FTZ R150, R151, R150 ;  /* 0x0000009697967221 */ /* 0x000fe40000010000 */
[----:B------:R-:W-:Y:S02]  /*7120*/  FMUL.FTZ R240, R138, R136 ;  /* 0x000000888af07220 */ /* 0x000fe40000410000 */
[----:B------:R-:W-:Y:S02]  /*7130*/  FADD.FTZ R149, R152, R149 ;  /* 0x0000009598957221 */ /* 0x000fe40000010000 */
[----:B------:R-:W-:Y:S01]  /*7140*/  FADD.FTZ R150, R150, R147 ;  /* 0x0000009396967221 */ /* 0x000fe20000010000 */
[----:B------:R0:W-:Y:S01]  /*7150*/  STS [R67.X4+0x10f8], R240 ;  /* 0x0010f8f043007388 */ /* 0x0001e20000004800 */
[----:B------:R-:W-:-:S02]  /*7160*/  FMUL.FTZ R186, R68, R170 ;  /* 0x000000aa44ba7220 */ /* 0x000fc40000410000 */
[----:B------:R-:W-:Y:S02]  /*7170*/  FMUL.FTZ R200, R68, R156 ;  /* 0x0000009c44c87220 */ /* 0x000fe40000410000 */
[----:B------:R-:W-:Y:S01]  /*7180*/  FMUL.FTZ R202, R69, R202 ;  /* 0x000000ca45ca7220 */ /* 0x000fe20000410000 */
[----:B------:R1:W-:Y:S01]  /*7190*/  STS [R67.X4+0x1098], R186 ;  /* 0x001098ba43007388 */ /* 0x0003e20000004800 */
[C---:B------:R-:W-:Y:S02]  /*71a0*/  FMUL.FTZ R156, R71.reuse, R169 ;  /* 0x000000a9479c7220 */ /* 0x040fe40000410000 */
[----:B------:R-:W-:Y:S01]  /*71b0*/  FMUL.FTZ R170, R71, R157 ;  /* 0x0000009d47aa7220 */ /* 0x000fe20000410000 */
[----:B------:R-:W-:Y:S01]  /*71c0*/  STS [R67.X4+0x10a4], R202 ;  /* 0x0010a4ca43007388 */ /* 0x000fe20000004800 */
[----:B0-----:R-:W-:Y:S02]  /*71d0*/  FMUL.FTZ R240, R130, R201 ;  /* 0x000000c982f07220 */ /* 0x001fe40000410000 */
[C---:B------:R-:W-:Y:S01]  /*71e0*/  FMUL.FTZ R154, R74.reuse, R154 ;  /* 0x0000009a4a9a7220 */ /* 0x040fe20000410000 */
[----:B------:R-:W-:Y:S01]  /*71f0*/  STS [R67.X4+0x109c], R200 ;  /* 0x00109cc843007388 */ /* 0x000fe20000004800 */
[----:B------:R-:W-:-:S02]  /*7200*/  FMUL.FTZ R118, R74, R118 ;  /* 0x000000764a767220 */ /* 0x000fc40000410000 */
[C---:B------:R-:W-:Y:S01]  /*7210*/  FMUL.FTZ R114, R73.reuse, R155 ;  /* 0x0000009b49727220 */ /* 0x040fe20000410000 */
[----:B------:R-:W-:Y:S01]  /*7220*/  STS [R67.X4+0x10ac], R240 ;  /* 0x0010acf043007388 */ /* 0x000fe20000004800 */
[----:B------:R-:W-:Y:S02]  /*7230*/  FMUL.FTZ R116, R73, R119 ;  /* 0x0000007749747220 */ /* 0x000fe40000410000 */
[----:B------:R-:W-:Y:S01]  /*7240*/  FADD.FTZ R149, R149, R148 ;  /* 0x0000009495957221 */ /* 0x000fe20000010000 */
[----:B------:R-:W-:Y:S01]  /*7250*/  IADD3 R148, -R115, c[0x0][0x168], RZ ;  /* 0x00005a0073947a10 */ /* 0x000fe20007ffe1ff */
[----:B------:R-:W-:Y:S01]  /*7260*/  FADD.FTZ R65, R150, R65 ;  /* 0x0000004196417221 */ /* 0x000fe20000010000 */
[----:B------:R-:W-:Y:S01]  /*7270*/  STS [R67.X4+0x1090], R156 ;  /* 0x0010909c43007388 */ /* 0x000fe20000004800 */
[----:B------:R-:W-:Y:S01]  /*7280*/  FADD.FTZ R146, R149, R146 ;  /* 0x0000009295927221 */ /* 0x000fe20000010000 */
[----:B------:R-:W-:Y:S01]  /*7290*/  LEA R171, R148, -R99, 0x1 ;  /* 0x8000006394ab7211 */ /* 0x000fe200078e08ff */
[----:B------:R-:W-:Y:S01]  /*72a0*/  FADD.FTZ R187, R65, R66 ;  /* 0x0000004241bb7221 */ /* 0x000fe20000010000 */
[----:B------:R0:W-:Y:S01]  /*72b0*/  STS [R67.X4+0x1094], R170 ;  /* 0x001094aa43007388 */ /* 0x0001e20000004800 */
[----:B------:R-:W-:Y:S01]  /*72c0*/  FMUL.FTZ R66, R196, UR22 ;  /* 0x00000016c4427c20 */ /* 0x000fe20008410000 */
[----:B------:R-:W-:Y:S01]  /*72d0*/  ISETP.GE.AND P0, PT, R171, 0x1, PT ;  /* 0x00000001ab00780c */ /* 0x000fe20003f06270 */
[----:B------:R-:W-:Y:S01]  /*72e0*/  FADD.FTZ R65, R146, R77 ;  /* 0x0000004d92417221 */ /* 0x000fe20000010000 */
[----:B------:R2:W-:Y:S01]  /*72f0*/  STS [R67.X4+0x1088], R154 ;  /* 0x0010889a43007388 */ /* 0x0005e20000004800 */
[----:B------:R-:W-:-:S02]  /*7300*/  FFMA.FTZ R153, R181, UR13, R66 ;  /* 0x0000000db5997c23 */ /* 0x000fc40008010042 */
[----:B------:R-:W-:Y:S01]  /*7310*/  FMUL.FTZ R66, R194, UR22 ;  /* 0x00000016c2427c20 */ /* 0x000fe20008410000 */
[----:B------:R-:W-:Y:S01]  /*7320*/  STS [R67.X4+0x108c], R118 ;  /* 0x00108c7643007388 */ /* 0x000fe20000004800 */
[----:B------:R-:W-:Y:S02]  /*7330*/  FADD.FTZ R187, R187, R76 ;  /* 0x0000004cbbbb7221 */ /* 0x000fe40000010000 */
[----:B------:R-:W-:Y:S01]  /*7340*/  FFMA.FTZ R149, R179, UR13, R66 ;  /* 0x0000000db3957c23 */ /* 0x000fe20008010042 */
[----:B------:R-:W-:Y:S01]  /*7350*/  STS [R67.X4+0x1080], R114 ;  /* 0x0010807243007388 */ /* 0x000fe20000004800 */
[----:B------:R-:W-:Y:S02]  /*7360*/  FMUL.FTZ R66, R192, UR22 ;  /* 0x00000016c0427c20 */ /* 0x000fe40008410000 */
[----:B-1----:R-:W-:Y:S01]  /*7370*/  FMUL.FTZ R186, R230, UR22 ;  /* 0x00000016e6ba7c20 */ /* 0x002fe20008410000 */
[----:B------:R1:W-:Y:S01]  /*7380*/  STS [R67.X4+0x1084], R116 ;  /* 0x0010847443007388 */ /* 0x0003e20000004800 */
[----:B------:R-:W-:-:S02]  /*7390*/  FFMA.FTZ R119, R177, UR13, R66 ;  /* 0x0000000db1777c23 */ /* 0x000fc40008010042 */
[----:B------:R-:W-:Y:S02]  /*73a0*/  FMUL.FTZ R185, R141, UR22 ;  /* 0x000000168db97c20 */ /* 0x000fe40008410000 */
[----:B0-----:R-:W-:Y:S02]  /*73b0*/  FMUL.FTZ R170, R184, UR22 ;  /* 0x00000016b8aa7c20 */ /* 0x001fe40008410000 */
[----:B------:R-:W-:Y:S02]  /*73c0*/  FMUL.FTZ R169, R183, UR22 ;  /* 0x00000016b7a97c20 */ /* 0x000fe40008410000 */
[----:B--2---:R-:W-:Y:S02]  /*73d0*/  FMUL.FTZ R154, R198, UR22 ;  /* 0x00000016c69a7c20 */ /* 0x004fe40008410000 */
[----:B-1----:R-:W-:Y:S02]  /*73e0*/  FMUL.FTZ R67, R199, UR22 ;  /* 0x00000016c7437c20 */ /* 0x002fe40008410000 */
[----:B------:R-:W-:-:S02]  /*73f0*/  FMUL.FTZ R152, R182, UR22 ;  /* 0x00000016b6987c20 */ /* 0x000fc40008410000 */
[----:B------:R-:W-:Y:S02]  /*7400*/  FFMA.FTZ R156, R184, UR13, R67 ;  /* 0x0000000db89c7c23 */ /* 0x000fe40008010043 */
[----:B------:R-:W-:Y:S02]  /*7410*/  FMUL.FTZ R67, R179, UR22 ;  /* 0x00000016b3437c20 */ /* 0x000fe40008410000 */
[----:B------:R-:W-:Y:S02]  /*7420*/  FMUL.FTZ R157, R197, UR22 ;  /* 0x00000016c59d7c20 */ /* 0x000fe40008410000 */
[----:B------:R-:W-:Y:S02]  /*7430*/  FFMA.FTZ R148, R194, UR13, -R67 ;  /* 0x0000000dc2947c23 */ /* 0x000fe40008010843 */
[----:B------:R-:W-:Y:S02]  /*7440*/  FMUL.FTZ R67, R193, UR22 ;  /* 0x00000016c1437c20 */ /* 0x000fe40008410000 */
[----:B------:R-:W-:-:S02]  /*7450*/  FMUL.FTZ R155, R181, UR22 ;  /* 0x00000016b59b7c20 */ /* 0x000fc40008410000 */
[----:B------:R-:W-:Y:S02]  /*7460*/  FFMA.FTZ R118, R178, UR13, R67 ;  /* 0x0000000db2767c23 */ /* 0x000fe40008010043 */
        /* <DEDUP_REMOVED lines=16> */
[----:B------:R-:W-:-:S02]  /*7570*/  FFMA.FTZ R151, R195, UR13, -R76 ;  /* 0x0000000dc3977c23 */ /* 0x000fc4000801084c */
[----:B------:R-:W-:Y:S02]  /*7580*/  FFMA.FTZ R150, R180, UR13, R77 ;  /* 0x0000000db4967c23 */ /* 0x000fe4000801004d */
[----:B------:R-:W-:Y:S02]  /*7590*/  FFMA.FTZ R146, R193, UR13, -R146 ;  /* 0x0000000dc1927c23 */ /* 0x000fe40008010892 */
[----:B------:R-:W-:Y:S02]  /*75a0*/  FFMA.FTZ R147, R192, UR13, -R147 ;  /* 0x0000000dc0937c23 */ /* 0x000fe40008010893 */
[----:B------:R-:W-:Y:S02]  /*75b0*/  FFMA.FTZ R116, R191, UR13, -R116 ;  /* 0x0000000dbf747c23 */ /* 0x000fe40008010874 */
[----:B------:R-:W-:Y:S02]  /*75c0*/  FFMA.FTZ R114, R176, UR13, R67 ;  /* 0x0000000db0727c23 */ /* 0x000fe40008010043 */
[----:B------:R-:W-:-:S02]  /*75d0*/  FFMA.FTZ R117, R190, UR13, -R117 ;  /* 0x0000000dbe757c23 */ /* 0x000fc40008010875 */
[----:B------:R-:W-:Y:S01]  /*75e0*/  FFMA.FTZ R115, R83, UR13, R66 ;  /* 0x0000000d53737c23 */ /* 0x000fe20008010042 */
[----:B------:R-:W-:Y:S06]  /*75f0*/  BAR.SYNC.DEFER_BLOCKING 0x0 ;  /* 0x0000000000007b1d */ /* 0x000fec0000010000 */
[----:B------:R-:W-:Y:S05]  /*7600*/  @!P0 BRA `(.L_x_7022) ;  /* 0x000001a000008947 */ /* 0x000fea0003800000 */
[-C--:B------:R-:W-:Y:S01]  /*7610*/  LEA.HI.SX32 R200, R99, R99.reuse, 0x1b ;  /* 0x0000006363c87211 */ /* 0x080fe200078fdaff */
[----:B------:R-:W-:Y:S01]  /*7620*/  IMAD R66, R108, c[0x0][0x2a0], RZ ;  /* 0x0000a8006c427a24 */ /* 0x000fe200078e02ff */
[----:B------:R-:W-:Y:S01]  /*7630*/  ULDC.64 UR10, c[0x0][0x298] ;  /* 0x0000a600000a7ab9 */ /* 0x000fe20000000a00 */
[----:B------:R-:W-:Y:S01]  /*7640*/  IMAD.WIDE.U32 R76, R109, c[0x0][0x2a0], RZ ;  /* 0x0000a8006d4c7a25 */ /* 0x000fe200078e00ff */
[----:B------:R-:W-:Y:S01]  /*7650*/  USHF.R.U32.HI UR12, URZ, 0x1, UR11 ;  /* 0x000000013f0c7899 */ /* 0x000fe2000801160b */
[----:B------:R-:W0:Y:S01]  /*7660*/  LDS R201, [R200.X4+0x1080] ;  /* 0x00108000c8c97984 */ /* 0x000e220000004800 */
[----:B------:R-:W-:Y:S01]  /*7670*/  LEA R202, R95, 0xfffff800, 0xb ;  /* 0xfffff8005fca7811 */ /* 0x000fe200078e58ff */
[----:B------:R-:W-:Y:S01]  /*7680*/  IMAD R67, R109, c[0x0][0x2a4], R66 ;  /* 0x0000a9006d437a24 */ /* 0x000fe200078e0242 */
[----:B------:R-:W-:Y:S01]  /*7690*/  UMOV UR9, 0x1 ;  /* 0x0000000100097882 */ /* 0x000fe20000000000 */
[----:B------:R-:W-:Y:S01]  /*76a0*/  IMAD R203, R120, c[0x0][0x2b0], RZ ;  /* 0x0000ac0078cb7a24 */ /* 0x000fe200078e02ff */
[----:B------:R-:W-:Y:S01]  /*76b0*/  USHF.R.U64 UR9, UR10, UR9, UR11 ;  /* 0x000000090a097299 */ /* 0x000fe2000800120b */
[----:B------:R-:W-:Y:S01]  /*76c0*/  IADD3 R66, P0, R202, R99, RZ ;  /* 0x00000063ca427210 */ /* 0x000fe20007f1e0ff */
[----:B------:R-:W-:Y:S01]  /*76d0*/  IMAD R227, R111, UR12, RZ ;  /* 0x0000000c6fe37c24 */ /* 0x000fe2000f8e02ff */
[----:B------:R-:W-:-:S02]  /*76e0*/  IADD3 R77, R77, R67, RZ ;  /* 0x000000434d4d7210 */ /* 0x000fc40007ffe0ff */
[----:B------:R-:W-:Y:S01]  /*76f0*/  LEA.HI.X.SX32 R67, R202, RZ, 0x1, P0 ;  /* 0x000000ffca437211 */ /* 0x000fe200000f0eff */
[----:B------:R-:W-:Y:S02]  /*7700*/  IMAD R231, R110, UR9, R227 ;  /* 0x000000096ee77c24 */ /* 0x000fe4000f8e02e3 */
        /* <DEDUP_REMOVED lines=9> */
[----:B0-----:R0:W-:Y:S04]  /*77a0*/  RED.E.ADD.F32.FTZ.RN.STRONG.GPU [R76.64], R201 ;  /* 0x000000c94c00798e */ /* 0x0011e8000c10e78e */
.L_x_7022:
[----:B------:R-:W-:Y:S05]  /*77b0*/  BSYNC B0 ;  /* 0x0000000000007941 */ /* 0x000fea0003800000 */
.L_x_7021:
[----:B------:R-:W-:Y:S01]  /*77c0*/  ULDC UR9, c[0x0][0x174] ;  /* 0x00005d0000097ab9 */ /* 0x000fe20000000800 */
[----:B------:R-:W-:Y:S01]  /*77d0*/  FADD.FTZ R172, R65, R172 ;  /* 0x000000ac41ac7221 */ /* 0x000fe20000010000 */
[----:B------:R-:W-:Y:S01]  /*77e0*/  UIADD3 UR9, UR6, -UR9, URZ ;  /* 0x8000000906097290 */ /* 0x000fe2000fffe03f */
[----:B------:R-:W-:Y:S01]  /*77f0*/  FMUL.FTZ R65, R51, R138 ;  /* 0x0000008a33417220 */ /* 0x000fe20000410000 */
[C---:B------:R-:W-:Y:S01]  /*7800*/  LEA R64, P0, R99.reuse, R64, 0x2 ;  /* 0x0000004063407211 */ /* 0x040fe200078010ff */
[C---:B0-----:R-:W-:Y:S01]  /*7810*/  FMUL.FTZ R77, R174.reuse, R141 ;  /* 0x0000008dae4d7220 */ /* 0x041fe20000410000 */
[----:B------:R-:W-:Y:S01]  /*7820*/  UIMAD UR9, UR9, -0x800, URZ ;  /* 0xfffff800090978a4 */ /* 0x000fe2000f8e023f */
[-C--:B------:R-:W-:Y:S01]  /*7830*/  FFMA.FTZ R67, R174, -R65.reuse, R221 ;  /* 0x80000041ae437223 */ /* 0x080fe200000100dd */
[----:B------:R-:W-:Y:S01]  /*7840*/  USHF.L.U32 UR10, UR7, 0x2, URZ ;  /* 0x00000002070a7899 */ /* 0x000fe2000800063f */
[----:B------:R-:W-:Y:S01]  /*7850*/  FFMA.FTZ R66, R82, -R65, R223 ;  /* 0x8000004152427223 */ /* 0x000fe200000100df */
[----:B------:R-:W-:Y:S01]  /*7860*/  LEA.HI.X R65, R99, R70, RZ, 0x2, P0 ;  /* 0x0000004663417211 */ /* 0x000fe200000f14ff */
[----:B------:R-:W-:Y:S01]  /*7870*/  FMUL.FTZ R70, R2, R223 ;  /* 0x000000df02467220 */ /* 0x000fe20000410000 */
[----:B------:R-:W-:Y:S01]  /*7880*/  MOV R141, UR9 ;  /* 0x00000009008d7c02 */ /* 0x000fe20008000f00 */
[----:B------:R-:W-:Y:S01]  /*7890*/  FMUL.FTZ R186, R67, R186 ;  /* 0x000000ba43ba7220 */ /* 0x000fe20000410000 */
[----:B------:R-:W-:Y:S01]  /*78a0*/  USHF.L.U64.HI UR9, UR7, 0x2, UR8 ;  /* 0x0000000207097899 */ /* 0x000fe20008010208 */
[----:B------:R-:W-:Y:S01]  /*78b0*/  FADD.FTZ R189, R189, R70 ;  /* 0x00000046bdbd7221 */ /* 0x000fe20000010000 */
[----:B------:R-:W-:Y:S01]  /*78c0*/  ULDC.64 UR12, c[0x0][0x2b0] ;  /* 0x0000ac00000c7ab9 */ /* 0x000fe20000000a00 */
[----:B------:R-:W-:Y:S01]  /*78d0*/  IMAD.WIDE R64, R141, 0x4, R64 ;  /* 0x000000048d407825 */ /* 0x000fe200078e0240 */
[----:B------:R-:W-:Y:S01]  /*78e0*/  MOV R141, UR10 ;  /* 0x0000000a008d7c02 */ /* 0x000fe20008000f00 */
[----:B------:R-:W-:Y:S01]  /*78f0*/  UIMAD UR9, UR9, UR12, URZ ;  /* 0x0000000c090972a4 */ /* 0x000fe2000f8e023f */
[----:B------:R-:W-:Y:S01]  /*7900*/  ISETP.GE.AND P0, PT, R171, 0x41, PT ;  /* 0x00000041ab00780c */ /* 0x000fe20003f06270 */
[----:B------:R-:W-:Y:S01]  /*7910*/  FFMA.FTZ R185, R66, R185, R186 ;  /* 0x000000b942b97223 */ /* 0x000fe200000100ba */
[----:B------:R-:W-:Y:S01]  /*7920*/  BSSY B0, `(.L_x_7023) ;  /* 0x000001a000007945 */ /* 0x000fe20003800000 */
[----:B------:R-:W-:Y:S01]  /*7930*/  IMAD.WIDE.U32 R64, R141, c[0x0][0x2b0], R64 ;  /* 0x0000ac008d407a25 */ /* 0x000fe200078e0040 */
[----:B------:R-:W-:Y:S01]  /*7940*/  UIMAD UR9, UR10, UR13, UR9 ;  /* 0x0000000d0a0972a4 */ /* 0x000fe2000f8e0209 */
[----:B------:R-:W-:-:S02]  /*7950*/  ISETP.GE.AND P1, PT, R171, 0x81, PT ;  /* 0x00000081ab00780c */ /* 0x000fc40003f26270 */
[-C--:B------:R-:W-:Y:S01]  /*7960*/  FMUL.FTZ R141, R67, R143.reuse ;  /* 0x0000008f438d7220 */ /* 0x080fe20000410000 */
[----:B------:R-:W-:Y:S01]  /*7970*/  ISETP.GE.AND P2, PT, R171, 0xc1, PT ;  /* 0x000000c1ab00780c */ /* 0x000fe20003f46270 */
[-C--:B------:R-:W-:Y:S01]  /*7980*/  FMUL.FTZ R67, R67, R136.reuse ;  /* 0x0000008843437220 */ /* 0x080fe20000410000 */
[----:B------:R-:W-:Y:S01]  /*7990*/  IADD3 R65, R65, UR9, RZ ;  /* 0x0000000941417c10 */ /* 0x000fe2000fffe0ff */
[C---:B------:R-:W-:Y:S01]  /*79a0*/  FFMA.FTZ R70, R66.reuse, R136, R141 ;  /* 0x0000008842467223 */ /* 0x040fe2000001008d */
[C---:B------:R-:W-:Y:S01]  /*79b0*/  IADD3 R120, R99.reuse, 0xc0, RZ ;  /* 0x000000c063787810 */ /* 0x040fe20007ffe0ff */
[----:B------:R-:W-:Y:S01]  /*79c0*/  FFMA.FTZ R67, R66, R143, -R67 ;  /* 0x0000008f42437223 */ /* 0x000fe20000010843 */
[C---:B------:R-:W-:Y:S01]  /*79d0*/  IADD3 R66, R99.reuse, 0x40, RZ ;  /* 0x0000004063427810 */ /* 0x040fe20007ffe0ff */
[----:B------:R-:W-:Y:S02]  /*79e0*/  FADD.FTZ R76, R172, R175 ;  /* 0x000000afac4c7221 */ /* 0x000fe40000010000 */
[----:B------:R-:W-:Y:S01]  /*79f0*/  FFMA.FTZ R77, R82, R230, R77 ;  /* 0x000000e6524d7223 */ /* 0x000fe2000001004d */
[----:B------:R-:W-:Y:S01]  /*7a00*/  LEA.HI.SX32 R66, R66, R99, 0x1b ;  /* 0x0000006342427211 */ /* 0x000fe200078fdaff */
[----:B------:R-:W-:Y:S01]  /*7a10*/  FADD.FTZ R76, R76, R67 ;  /* 0x000000434c4c7221 */ /* 0x000fe20000010000 */
[----:B------:R-:W-:Y:S01]  /*7a20*/  IADD3 R82, R99, 0x80, RZ ;  /* 0x0000008063527810 */ /* 0x000fe20007ffe0ff */
[----:B------:R-:W-:-:S02]  /*7a30*/  FADD.FTZ R187, R187, R188 ;  /* 0x000000bcbbbb7221 */ /* 0x000fc40000010000 */
[----:B------:R0:W1:Y:S01]  /*7a40*/  LDS R67, [R66.X4+0x1180] ;  /* 0x0011800042437984 */ /* 0x0000620000004800 */
[----:B------:R-:W-:Y:S01]  /*7a50*/  FMUL.FTZ R221, R2, R221 ;  /* 0x000000dd02dd7220 */ /* 0x000fe20000410000 */
[----:B------:R-:W-:Y:S01]  /*7a60*/  LEA.HI.SX32 R82, R82, R99, 0x1b ;  /* 0x0000006352527211 */ /* 0x000fe200078fdaff */
[----:B------:R-:W-:Y:S02]  /*7a70*/  FFMA.FTZ R138, R138, R77, R185 ;  /* 0x0000004d8a8a7223 */ /* 0x000fe400000100b9 */
[----:B------:R-:W-:Y:S02]  /*7a80*/  FADD.FTZ R222, R222, -R221 ;  /* 0x800000dddede7221 */ /* 0x000fe40000010000 */
[----:B------:R-:W-:Y:S01]  /*7a90*/  FADD.FTZ R70, R187, R70 ;  /* 0x00000046bb467221 */ /* 0x000fe20000010000 */
[----:B------:R-:W-:Y:S05]  /*7aa0*/  @!P0 BRA `(.L_x_7024) ;  /* 0x0000001000008947 */ /* 0x000fea0003800000 */
[----:B01----:R0:W-:Y:S02]  /*7ab0*/  RED.E.ADD.F32.FTZ.RN.STRONG.GPU [R64.64+-0x1f00], R67 ;  /* 0xffe100434000798e */ /* 0x0031e4000c10e78e */
.L_x_7024:
[----:B0-----:R-:W-:Y:S05]  /*7ac0*/  BSYNC B0 ;  /* 0x0000000000007941 */ /* 0x001fea0003800000 */
.L_x_7023:
[----:B-1----:R0:W1:Y:S01]  /*7ad0*/  LDS R67, [R82.X4+0x1280] ;  /* 0x0012800052437984 */ /* 0x0020620000004800 */
[----:B------:R-:W-:Y:S01]  /*7ae0*/  BSSY B0, `(.L_x_7025) ;  /* 0x0000004000007945 */ /* 0x000fe20003800000 */
[----:B------:R-:W-:Y:S01]  /*7af0*/  LEA.HI.SX32 R120, R120, R99, 0x1b ;  /* 0x0000006378787211 */ /* 0x000fe200078fdaff */
[----:B------:R-:W-:Y:S05]  /*7b00*/  @!P1 BRA `(.L_x_7026) ;  /* 0x0000001000009947 */ /* 0x000fea0003800000 */
[----:B-1----:R1:W-:Y:S02]  /*7b10*/  RED.E.ADD.F32.FTZ.RN.STRONG.GPU [R64.64+-0x1e00], R67 ;  /* 0xffe200434000798e */ /* 0x0023e4000c10e78e */
.L_x_7026:
[----:B------:R-:W-:Y:S05]  /*7b20*/  BSYNC B0 ;  /* 0x0000000000007941 */ /* 0x000fea0003800000 */
.L_x_7025:
[----:B-1----:R1:W2:Y:S01]  /*7b30*/  LDS R67, [R120.X4+0x1380] ;  /* 0x0013800078437984 */ /* 0x0022a20000004800 */
[----:B------:R-:W-:Y:S01]  /*7b40*/  BSSY B0, `(.L_x_7027) ;  /* 0x0000005000007945 */ /* 0x000fe20003800000 */
[----:B------:R-:W-:-:S02]  /*7b50*/  IADD3 R66, R99, 0x100, RZ ;  /* 0x0000010063427810 */ /* 0x000fc40007ffe0ff */
[----:B0-----:R-:W-:Y:S01]  /*7b60*/  IADD3 R82, R99, 0x140, RZ ;  /* 0x0000014063527810 */ /* 0x001fe20007ffe0ff */
[----:B------:R-:W-:Y:S05]  /*7b70*/  @!P2 BRA `(.L_x_7028) ;  /* 0x000000100000a947 */ /* 0x000fea0003800000 */
[----:B--2---:R0:W-:Y:S02]  /*7b80*/  RED.E.ADD.F32.FTZ.RN.STRONG.GPU [R64.64+-0x1d00], R67 ;  /* 0xffe300434000798e */ /* 0x0041e4000c10e78e */
.L_x_7028:
[----:B------:R-:W-:Y:S05]  /*7b90*/  BSYNC B0 ;  /* 0x0000000000007941 */ /* 0x000fea0003800000 */
.L_x_7027:
[-C--:B------:R-:W-:Y:S01]  /*7ba0*/  LEA.HI.SX32 R66, R66, R99.reuse, 0x1b ;  /* 0x0000006342427211 */ /* 0x080fe200078fdaff */
[----:B------:R-:W-:Y:S01]  /*7bb0*/  BSSY B0, `(.L_x_7029) ;  /* 0x000000d000007945 */ /* 0x000fe20003800000 */
[----:B------:R-:W-:Y:S02]  /*7bc0*/  ISETP.GE.AND P6, PT, R171, 0x101, PT ;  /* 0x00000101ab00780c */ /* 0x000fe40003fc6270 */
[----:B-1----:R-:W-:Y:S01]  /*7bd0*/  IADD3 R120, R99, 0x180, RZ ;  /* 0x0000018063787810 */ /* 0x002fe20007ffe0ff */
[----:B0-2---:R0:W1:Y:S01]  /*7be0*/  LDS R67, [R66.X4+0x1480] ;  /* 0x0014800042437984 */ /* 0x0050620000004800 */
        /* <DEDUP_REMOVED lines=9> */
.L_x_7030:
[----:B0-----:R-:W-:Y:S05]  /*7c80*/  BSYNC B0 ;  /* 0x0000000000007941 */ /* 0x001fea0003800000 */
.L_x_7029:
[----:B-1----:R0:W1:Y:S01]  /*7c90*/  LDS R67, [R82.X4+0x1580] ;  /* 0x0015800052437984 */ /* 0x0020620000004800 */
[----:B------:R-:W-:Y:S01]  /*7ca0*/  BSSY B0, `(.L_x_7031) ;  /* 0x0000005000007945 */ /* 0x000fe20003800000 */
[----:B------:R-:W-:Y:S02]  /*7cb0*/  IADD3 R66, R99, 0x1c0, RZ ;  /* 0x000001c063427810 */ /* 0x000fe40007ffe0ff */
[----:B------:R-:W-:Y:S01]  /*7cc0*/  LEA.HI.SX32 R120, R120, R99, 0x1b ;  /* 0x0000006378787211 */ /* 0x000fe200078fdaff */
[----:B------:R-:W-:Y:S05]  /*7cd0*/  @!P0 BRA `(.L_x_7032) ;  /* 0x0000001000008947 */ /* 0x000fea0003800000 */
[----:B-1----:R1:W-:Y:S02]  /*7ce0*/  RED.E.ADD.F32.FTZ.RN.STRONG.GPU [R64.64+-0x1b00], R67 ;  /* 0xffe500434000798e */ /* 0x0023e4000c10e78e */
.L_x_7032:
[----:B------:R-:W-:Y:S05]  /*7cf0*/  BSYNC B0 ;  /* 0x0000000000007941 */ /* 0x000fea0003800000 */
.L_x_7031:
[----:B-1----:R1:W2:Y:S01]  /*7d00*/  LDS R67, [R120.X4+0x1680] ;  /* 0x0016800078437984 */ /* 0x0022a20000004800 */
[----:B------:R-:W-:Y:S01]  /*7d10*/  BSSY B0, `(.L_x_7033) ;  /* 0x0000005000007945 */ /* 0x000fe20003800000 */
[----:B0-----:R-:W-:-:S02]  /*7d20*/  IADD3 R82, R99, 0x200, RZ ;  /* 0x0000020063527810 */ /* 0x001fc40007ffe0ff */
[----:B------:R-:W-:Y:S01]  /*7d30*/  LEA.HI.SX32 R66, R66, R99, 0x1b ;  /* 0x0000006342427211 */ /* 0x000fe200078fdaff */
[----:B------:R-:W-:Y:S05]  /*7d40*/  @!P1 BRA `(.L_x_7034) ;  /* 0x0000001000009947 */ /* 0x000fea0003800000 */
[----:B--2---:R0:W-:Y:S02]  /*7d50*/  RED.E.ADD.F32.FTZ.RN.STRONG.GPU [R64.64+-0x1a00], R67 ;  /* 0xffe600434000798e */ /* 0x0041e4000c10e78e */
.L_x_7034:
[----:B------:R-:W-:Y:S05]  /*7d60*/  BSYNC B0 ;  /* 0x0000000000007941 */ /* 0x000fea0003800000 */
.L_x_7033:
[----:B0-2---:R0:W2:Y:S01]  /*7d70*/  LDS R67, [R66.X4+0x1780] ;  /* 0x0017800042437984 */ /* 0x0050a20000004800 */
[----:B------:R-:W-:Y:S01]  /*7d80*/  BSSY B0, `(.L_x_7035) ;  /* 0x0000005000007945 */ /* 0x000fe20003800000 */
[----:B-1----:R-:W-:Y:S02]  /*7d90*/  IADD3 R120, R99, 0x240, RZ ;  /* 0x0000024063787810 */ /* 0x002fe40007ffe0ff */
[----:B------:R-:W-:Y:S01]  /*7da0*/  LEA.HI.SX32 R82, R82, R99, 0x1b ;  /* 0x0000006352527211 */ /* 0x000fe200078fdaff */
[----:B------:R-:W-:Y:S05]  /*7db0*/  @!P2 BRA `(.L_x_7036) ;  /* 0x000000100000a947 */ /* 0x000fea0003800000 */
[----:B--2---:R1:W-:Y:S02]  /*7dc0*/  RED.E.ADD.F32.FTZ.RN.STRONG.GPU [R64.64+-0x1900], R67 ;  /* 0xffe700434000798e */ /* 0x0043e4000c10e78e */
.L_x_7036:
[----:B------:R-:W-:Y:S05]  /*7dd0*/  BSYNC B0 ;  /* 0x0000000000007941 */ /* 0x000fea0003800000 */
.L_x_7035:
[----:B-12---:R1:W2:Y:S01]  /*7de0*/  LDS R67, [R82.X4+0x1880] ;  /* 0x0018800052437984 */ /* 0x0062a20000004800 */
[----:B------:R-:W-:Y:S01]  /*7df0*/  BSSY B0, `(.L_x_7037) ;  /* 0x0000005000007945 */ /* 0x000fe20003800000 */
[----:B0-----:R-:W-:Y:S02]  /*7e00*/  IADD3 R66, R99, 0x280, RZ ;  /* 0x0000028063427810 */ /* 0x001fe40007ffe0ff */
[----:B------:R-:W-:Y:S01]  /*7e10*/  LEA.HI.SX32 R120, R120, R99, 0x1b ;  /* 0x0000006378787211 */ /* 0x000fe200078fdaff */
[----:B------:R-:W-:Y:S05]  /*7e20*/  @!P3 BRA `(.L_x_7038) ;  /* 0x000000100000b947 */ /* 0x000fea0003800000 */
[----:B--2---:R0:W-:Y:S02]  /*7e30*/  RED.E.ADD.F32.FTZ.RN.STRONG.GPU [R64.64+-0x1800], R67 ;  /* 0xffe800434000798e */ /* 0x0041e4000c10e78e */
.L_x_7038:
[----:B------:R-:W-:Y:S05]  /*7e40*/  BSYNC B0 ;  /* 0x0000000000007941 */ /* 0x000fea0003800000 */
.L_x_7037:
[----:B0-2---:R0:W2:Y:S01]  /*7e50*/  LDS R67, [R120.X4+0x1980] ;  /* 0x0019800078437984 */ /* 0x0050a20000004800 */
[----:B------:R-:W-:Y:S01]  /*7e60*/  BSSY B0, `(.L_x_7039) ;  /* 0x0000004000007945 */ /* 0x000fe20003800000 */
[----:B------:R-:W-:Y:S01]  /*7e70*/  LEA.HI.SX32 R66, R66, R99, 0x1b ;  /* 0x0000006342427211 */ /* 0x000fe200078fdaff */
[----:B------:R-:W-:Y:S05]  /*7e80*/  @!P4 BRA `(.L_x_7040) ;  /* 0x000000100000c947 */ /* 0x000fea0003800000 */
[----:B--2---:R2:W-:Y:S02]  /*7e90*/  RED.E.ADD.F32.FTZ.RN.STRONG.GPU [R64.64+-0x1700], R67 ;  /* 0xffe900434000798e */ /* 0x0045e4000c10e78e */
.L_x_7040:
[----:B------:R-:W-:Y:S05]  /*7ea0*/  BSYNC B0 ;  /* 0x0000000000007941 */ /* 0x000fea0003800000 */
.L_x_7039:
[----:B--2---:R2:W4:Y:S01]  /*7eb0*/  LDS R67, [R66.X4+0x1a80] ;  /* 0x001a800042437984 */ /* 0x0045220000004800 */
[----:B------:R-:W-:Y:S01]  /*7ec0*/  BSSY B0, `(.L_x_7041) ;  /* 0x0000005000007945 */ /* 0x000fe20003800000 */
[----:B-1----:R-:W-:-:S02]  /*7ed0*/  IADD3 R82, R99, 0x2c0, RZ ;  /* 0x000002c063527810 */ /* 0x002fc40007ffe0ff */
[----:B0-----:R-:W-:Y:S01]  /*7ee0*/  IADD3 R120, R99, 0x300, RZ ;  /* 0x0000030063787810 */ /* 0x001fe20007ffe0ff */
[----:B------:R-:W-:Y:S05]  /*7ef0*/  @!P5 BRA `(.L_x_7042) ;  /* 0x000000100000d947 */ /* 0x000fea0003800000 */
[----:B----4-:R0:W-:Y:S02]  /*7f00*/  RED.E.ADD.F32.FTZ.RN.STRONG.GPU [R64.64+-0x1600], R67 ;  /* 0xffea00434000798e */ /* 0x0101e4000c10e78e */
.L_x_7042:
[----:B------:R-:W-:Y:S05]  /*7f10*/  BSYNC B0 ;  /* 0x0000000000007941 */ /* 0x000fea0003800000 */
.L_x_7041:
[-C--:B------:R-:W-:Y:S01]  /*7f20*/  LEA.HI.SX32 R82, R82, R99.reuse, 0x1b ;  /* 0x0000006352527211 */ /* 0x080fe200078fdaff */
[----:B------:R-:W-:Y:S01]  /*7f30*/  BSSY B0, `(.L_x_7043) ;  /* 0x000000d000007945 */ /* 0x000fe20003800000 */
[----:B------:R-:W-:Y:S02]  /*7f40*/  ISETP.GE.AND P6, PT, R171, 0x2c1, PT ;  /* 0x000002c1ab00780c */ /* 0x000fe40003fc6270 */
[----:B--2---:R-:W-:Y:S01]  /*7f50*/  IADD3 R66, R99, 0x340, RZ ;  /* 0x0000034063427810 */ /* 0x004fe20007ffe0ff */
        /* <DEDUP_REMOVED lines=10> */
.L_x_7044:
[----:B0-----:R-:W-:Y:S05]  /*8000*/  BSYNC B0 ;  /* 0x0000000000007941 */ /* 0x001fea0003800000 */
.L_x_7043:
[----:B-1----:R0:W1:Y:S01]  /*8010*/  LDS R67, [R120.X4+0x1c80] ;  /* 0x001c800078437984 */ /* 0x0020620000004800 */
[----:B------:R-:W-:Y:S01]  /*8020*/  BSSY B0, `(.L_x_7045) ;  /* 0x0000005000007945 */ /* 0x000fe20003800000 */
[----:B------:R-:W-:Y:S02]  /*8030*/  IADD3 R82, R99, 0x380, RZ ;  /* 0x0000038063527810 */ /* 0x000fe40007ffe0ff */
[----:B------:R-:W-:Y:S01]  /*8040*/  LEA.HI.SX32 R66, R66, R99, 0x1b ;  /* 0x0000006342427211 */ /* 0x000fe200078fdaff */
[----:B------:R-:W-:Y:S05]  /*8050*/  @!P0 BRA `(.L_x_7046) ;  /* 0x0000001000008947 */ /* 0x000fea0003800000 */
[----:B-1----:R1:W-:Y:S02]  /*8060*/  RED.E.ADD.F32.FTZ.RN.STRONG.GPU [R64.64+-0x1400], R67 ;  /* 0xffec00434000798e */ /* 0x0023e4000c10e78e */
.L_x_7046:
[----:B------:R-:W-:Y:S05]  /*8070*/  BSYNC B0 ;  /* 0x0000000000007941 */ /* 0x000fea0003800000 */
.L_x_7045:
[----:B-1----:R1:W2:Y:S01]  /*8080*/  LDS R67, [R66.X4+0x1d80] ;  /* 0x001d800042437984 */ /* 0x0022a20000004800 */
[----:B------:R-:W-:Y:S01]  /*8090*/  BSSY B0, `(.L_x_7047) ;  /* 0x0000005000007945 */ /* 0x000fe20003800000 */
[----:B0-----:R-:W-:-:S02]  /*80a0*/  IADD3 R120, R99, 0x3c0, RZ ;  /* 0x000003c063787810 */ /* 0x001fc40007ffe0ff */
[----:B------:R-:W-:Y:S01]  /*80b0*/  LEA.HI.SX32 R82, R82, R99, 0x1b ;  /* 0x0000006352527211 */ /* 0x000fe200078fdaff */
[----:B------:R-:W-:Y:S05]  /*80c0*/  @!P1 BRA `(.L_x_7048) ;  /* 0x0000001000009947 */ /* 0x000fea0003800000 */
[----:B--2---:R0:W-:Y:S02]  /*80d0*/  RED.E.ADD.F32.FTZ.RN.STRONG.GPU [R64.64+-0x1300], R67 ;  /* 0xffed00434000798e */ /* 0x0041e4000c10e78e */
.L_x_7048:
[----:B------:R-:W-:Y:S05]  /*80e0*/  BSYNC B0 ;  /* 0x0000000000007941 */ /* 0x000fea0003800000 */
.L_x_7047:
[----:B0-2---:R0:W2:Y:S01]  /*80f0*/  LDS R67, [R82.X4+0x1e80] ;  /* 0x001e800052437984 */ /* 0x0050a20000004800 */
[----:B------:R-:W-:Y:S01]  /*8100*/  BSSY B0, `(.L_x_7049) ;  /* 0x0000005000007945 */ /* 0x000fe20003800000 */
[----:B-1----:R-:W-:Y:S02]  /*8110*/  IADD3 R66, R99, 0x400, RZ ;  /* 0x0000040063427810 */ /* 0x002fe40007ffe0ff */
[----:B------:R-:W-:Y:S01]  /*8120*/  LEA.HI.SX32 R120, R120, R99, 0x1b ;  /* 0x0000006378787211 */ /* 0x000fe200078fdaff */
[----:B------:R-:W-:Y:S05]  /*8130*/  @!P2 BRA `(.L_x_7050) ;  /* 0x000000100000a947 */ /* 0x000fea0003800000 */
[----:B--2---:R1:W-:Y:S02]  /*8140*/  RED.E.ADD.F32.FTZ.RN.STRONG.GPU [R64.64+-0x1200], R67 ;  /* 0xffee00434000798e */ /* 0x0043e4000c10e78e */
.L_x_7050:
[----:B------:R-:W-:Y:S05]  /*8150*/  BSYNC B0 ;  /* 0x0000000000007941 */ /* 0x000fea0003800000 */
.L_x_7049:
[----:B-12---:R1:W2:Y:S01]  /*8160*/  LDS R67, [R120.X4+0x1f80] ;  /* 0x001f800078437984 */ /* 0x0062a20000004800 */
[----:B------:R-:W-:Y:S01]  /*8170*/  BSSY B0, `(.L_x_7051) ;  /* 0x0000005000007945 */ /* 0x000fe20003800000 */
[----:B0-----:R-:W-:Y:S02]  /*8180*/  IADD3 R82, R99, 0x440, RZ ;  /* 0x0000044063527810 */ /* 0x001fe40007ffe0ff */
[----:B------:R-:W-:Y:S01]  /*8190*/  LEA.HI.SX32 R66, R66, R99, 0x1b ;  /* 0x0000006342427211 */ /* 0x000fe200078fdaff */
[----:B------:R-:W-:Y:S05]  /*81a0*/  @!P3 BRA `(.L_x_7052) ;  /* 0x000000100000b947 */ /* 0x000fea0003800000 */
[----:B--2---:R0:W-:Y:S02]  /*81b0*/  RED.E.ADD.F32.FTZ.RN.STRONG.GPU [R64.64+-0x1100], R67 ;  /* 0xffef00434000798e */ /* 0x0041e4000c10e78e */
.L_x_7052:
[----:B------:R-:W-:Y:S05]  /*81c0*/  BSYNC B0 ;  /* 0x0000000000007941 */ /* 0x000fea0003800000 */
.L_x_7051:
[----:B0-2---:R0:W2:Y:S01]  /*81d0*/  LDS R67, [R66.X4+0x2080] ;  /* 0x0020800042437984 */ /* 0x0050a20000004800 */
[----:B------:R-:W-:Y:S01]  /*81e0*/  BSSY B0, `(.L_x_7053) ;  /* 0x0000004000007945 */ /* 0x000fe20003800000 */
[----:B------:R-:W-:Y:S01]  /*81f0*/  LEA.HI.SX32 R82, R82, R99, 0x1b ;  /* 0x0000006352527211 */ /* 0x000fe200078fdaff */
[----:B------:R-:W-:Y:S05]  /*8200*/  @!P4 BRA `(.L_x_7054) ;  /* 0x000000100000c947 */ /* 0x000fea0003800000 */
[----:B--2---:R2:W-:Y:S02]  /*8210*/  RED.E.ADD.F32.FTZ.RN.STRONG.GPU [R64.64+-0x1000], R67 ;  /* 0xfff000434000798e */ /* 0x0045e4000c10e78e */
.L_x_7054:
[----:B------:R-:W-:Y:S05]  /*8220*/  BSYNC B0 ;  /* 0x0000000000007941 */ /* 0x000fea0003800000 */
.L_x_7053:
[----:B--2---:R2:W4:Y:S01]  /*8230*/  LDS R67, [R82.X4+0x2180] ;  /* 0x0021800052437984 */ /* 0x0045220000004800 */
[----:B------:R-:W-:Y:S01]  /*8240*/  BSSY B0, `(.L_x_7055) ;  /* 0x0000005000007945 */ /* 0x000fe20003800000 */
[----:B0-----:R-:W-:-:S02]  /*8250*/  IADD3 R66, R99, 0x480, RZ ;  /* 0x0000048063427810 */ /* 0x001fc40007ffe0ff */
[----:B-1----:R-:W-:Y:S01]  /*8260*/  IADD3 R120, R99, 0x4c0, RZ ;  /* 0x000004c063787810 */ /* 0x002fe20007ffe0ff */
[----:B------:R-:W-:Y:S05]  /*8270*/  @!P5 BRA `(.L_x_7056) ;  /* 0x000000100000d947 */ /* 0x000fea0003800000 */
[----:B----4-:R0:W-:Y:S02]  /*8280*/  RED.E.ADD.F32.FTZ.RN.STRONG.GPU [R64.64+-0xf00], R67 ;  /* 0xfff100434000798e */ /* 0x0101e4000c10e78e */
.L_x_7056:
[----:B------:R-:W-:Y:S05]  /*8290*/  BSYNC B0 ;  /* 0x0000000000007941 */ /* 0x000fea0003800000 */
.L_x_7055:
        /* <DEDUP_REMOVED lines=14> */
.L_x_7058:
[----:B0-----:R-:W-:Y:S05]  /*8380*/  BSYNC B0 ;  /* 0x0000000000007941 */ /* 0x001fea0003800000 */
.L_x_7057:
[----:B-1----:R0:W1:Y:S01]  /*8390*/  LDS R67, [R120.X4+0x2380] ;  /* 0x0023800078437984 */ /* 0x0020620000004800 */
[----:B------:R-:W-:Y:S01]  /*83a0*/  BSSY B0, `(.L_x_7059) ;  /* 0x0000005000007945 */ /* 0x000fe20003800000 */
[----:B------:R-:W-:Y:S02]  /*83b0*/  IADD3 R66, R99, 0x540, RZ ;  /* 0x0000054063427810 */ /* 0x000fe40007ffe0ff */
[----:B------:R-:W-:Y:S01]  /*83c0*/  LEA.HI.SX32 R82, R82, R99, 0x1b ;  /* 0x0000006352527211 */ /* 0x000fe200078fdaff */
[----:B------:R-:W-:Y:S05]  /*83d0*/  @!P0 BRA `(.L_x_7060) ;  /* 0x0000001000008947 */ /* 0x000fea0003800000 */
[----:B-1----:R1:W-:Y:S02]  /*83e0*/  RED.E.ADD.F32.FTZ.RN.STRONG.GPU [R64.64+-0xd00], R67 ;  /* 0xfff300434000798e */ /* 0x0023e4000c10e78e */
.L_x_7060:
[----:B------:R-:W-:Y:S05]  /*83f0*/  BSYNC B0 ;  /* 0x0000000000007941 */ /* 0x000fea0003800000 */
.L_x_7059:
[----:B-1----:R1:W2:Y:S01]  /*8400*/  LDS R67, [R82.X4+0x2480] ;  /* 0x0024800052437984 */ /* 0x0022a20000004800 */
[----:B------:R-:W-:Y:S01]  /*8410*/  BSSY B0, `(.L_x_7061) ;  /* 0x0000005000007945 */ /* 0x000fe20003800000 */
[----:B0-----:R-:W-:-:S02]  /*8420*/  IADD3 R120, R99, 0x580, RZ ;  /* 0x0000058063787810 */ /* 0x001fc40007ffe0ff */
[----:B------:R-:W-:Y:S01]  /*8430*/  LEA.HI.SX32 R66, R66, R99, 0x1b ;  /* 0x0000006342427211 */ /* 0x000fe200078fdaff */
[----:B------:R-:W-:Y:S05]  /*8440*/  @!P1 BRA `(.L_x_7062) ;  /* 0x0000001000009947 */ /* 0x000fea0003800000 */
[----:B--2---:R0:W-:Y:S02]  /*8450*/  RED.E.ADD.F32.FTZ.RN.STRONG.GPU [R64.64+-0xc00], R67 ;  /* 0xfff400434000798e */ /* 0x0041e4000c10e78e */
.L_x_7062:
[----:B------:R-:W-:Y:S05]  /*8460*/  BSYNC B0 ;  /* 0x0000000000007941 */ /* 0x000fea0003800000 */
.L_x_7061:
[----:B0-2---:R0:W2:Y:S01]  /*8470*/  LDS R67, [R66.X4+0x2580] ;  /* 0x0025800042437984 */ /* 0x0050a20000004800 */
[----:B------:R-:W-:Y:S01]  /*8480*/  BSSY B0, `(.L_x_7063) ;  /* 0x0000005000007945 */ /* 0x000fe20003800000 */
[----:B-1----:R-:W-:Y:S02]  /*8490*/  IADD3 R82, R99, 0x5c0, RZ ;  /* 0x000005c063527810 */ /* 0x002fe40007ffe0ff */
[----:B------:R-:W-:Y:S01]  /*84a0*/  LEA.HI.SX32 R120, R120, R99, 0x1b ;  /* 0x0000006378787211 */ /* 0x000fe200078fdaff */
[----:B------:R-:W-:Y:S05]  /*84b0*/  @!P2 BRA `(.L_x_7064) ;  /* 0x000000100000a947 */ /* 0x000fea0003800000 */
[----:B--2---:R1:W-:Y:S02]  /*84c0*/  RED.E.ADD.F32.FTZ.RN.STRONG.GPU [R64.64+-0xb00], R67 ;  /* 0xfff500434000798e */ /* 0x0043e4000c10e78e */
.L_x_7064:
[----:B------:R-:W-:Y:S05]  /*84d0*/  BSYNC B0 ;  /* 0x0000000000007941 */ /* 0x000fea0003800000 */
.L_x_7063:
[----:B-12---:R1:W2:Y:S01]  /*84e0*/  LDS R67, [R120.X4+0x2680] ;  /* 0x0026800078437984 */ /* 0x0062a20000004800 */
[----:B------:R-:W-:Y:S01]  /*84f0*/  BSSY B0, `(.L_x_7065) ;  /* 0x0000005000007945 */ /* 0x000fe20003800000 */
[----:B0-----:R-:W-:Y:S02]  /*8500*/  IADD3 R66, R99, 0x600, RZ ;  /* 0x0000060063427810 */ /* 0x001fe40007ffe0ff */
[----:B------:R-:W-:Y:S01]  /*8510*/  LEA.HI.SX32 R82, R82, R99, 0x1b ;  /* 0x0000006352527211 */ /* 0x000fe200078fdaff */
[----:B------:R-:W-:Y:S05]  /*8520*/  @!P3 BRA `(.L_x_7066) ;  /* 0x000000100000b947 */ /* 0x000fea0003800000 */
[----:B--2---:R0:W-:Y:S02]  /*8530*/  RED.E.ADD.F32.FTZ.RN.STRONG.GPU [R64.64+-0xa00], R67 ;  /* 0xfff600434000798e */ /* 0x0041e4000c10e78e */
.L_x_7066:
[----:B------:R-:W-:Y:S05]  /*8540*/  BSYNC B0 ;  /* 0x0000000000007941 */ /* 0x000fea0003800000 */
.L_x_7065:
[----:B0-2---:R0:W2:Y:S01]  /*8550*/  LDS R67, [R82.X4+0x2780] ;  /* 0x0027800052437984 */ /* 0x0050a20000004800 */
[----:B------:R-:W-:Y:S01]  /*8560*/  BSSY B0, `(.L_x_7067) ;  /* 0x0000004000007945 */ /* 0x000fe20003800000 */
[----:B------:R-:W-:Y:S01]  /*8570*/  LEA.HI.SX32 R66, R66, R99, 0x1b ;  /* 0x0000006342427211 */ /* 0x000fe200078fdaff */
[----:B------:R-:W-:Y:S05]  /*8580*/  @!P4 BRA `(.L_x_7068) ;  /* 0x000000100000c947 */ /* 0x000fea0003800000 */
[----:B--2---:R2:W-:Y:S02]  /*8590*/  RED.E.ADD.F32.FTZ.RN.STRONG.GPU [R64.64+-0x900], R67 ;  /* 0xfff700434000798e */ /* 0x0045e4000c10e78e */
.L_x_7068:
[----:B------:R-:W-:Y:S05]  /*85a0*/  BSYNC B0 ;  /* 0x0000000000007941 */ /* 0x000fea0003800000 */
.L_x_7067:
[----:B--2---:R2:W4:Y:S01]  /*85b0*/  LDS R67, [R66.X4+0x2880] ;  /* 0x0028800042437984 */ /* 0x0045220000004800 */
[----:B------:R-:W-:Y:S01]  /*85c0*/  BSSY B0, `(.L_x_7069) ;  /* 0x0000005000007945 */ /* 0x000fe20003800000 */
[----:B0-----:R-:W-:-:S02]  /*85d0*/  IADD3 R82, R99, 0x640, RZ ;  /* 0x0000064063527810 */ /* 0x001fc40007ffe0ff */
[----:B-1----:R-:W-:Y:S01]  /*85e0*/  IADD3 R120, R99, 0x680, RZ ;  /* 0x0000068063787810 */ /* 0x002fe20007ffe0ff */
[----:B------:R-:W-:Y:S05]  /*85f0*/  @!P5 BRA `(.L_x_7070) ;  /* 0x000000100000d947 */ /* 0x000fea0003800000 */
[----:B----4-:R0:W-:Y:S02]  /*8600*/  RED.E.ADD.F32.FTZ.RN.STRONG.GPU [R64.64+-0x800], R67 ;  /* 0xfff800434000798e */ /* 0x0101e4000c10e78e */
.L_x_7070:
[----:B------:R-:W-:Y:S05]  /*8610*/  BSYNC B0 ;  /* 0x0000000000007941 */ /* 0x000fea0003800000 */
.L_x_7069:
        /* <DEDUP_REMOVED lines=14> */
.L_x_7072:
[----:B0-----:R-:W-:Y:S05]  /*8700*/  BSYNC B0 ;  /* 0x0000000000007941 */ /* 0x001fea0003800000 */
.L_x_7071:
[----:B-1----:R0:W1:Y:S01]  /*8710*/  LDS R67, [R120.X4+0x2a80] ;  /* 0x002a800078437984 */ /* 0x0020620000004800 */
[----:B------:R-:W-:Y:S01]  /*8720*/  BSSY B0, `(.L_x_7073) ;  /* 0x0000005000007945 */ /* 0x000fe20003800000 */
[----:B------:R-:W-:Y:S02]  /*8730*/  IADD3 R82, R99, 0x700, RZ ;  /* 0x0000070063527810 */ /* 0x000fe40007ffe0ff */
[----:B------:R-:W-:Y:S01]  /*8740*/  LEA.HI.SX32 R66, R66, R99, 0x1b ;  /* 0x0000006342427211 */ /* 0x000fe200078fdaff */
[----:B------:R-:W-:Y:S05]  /*8750*/  @!P0 BRA `(.L_x_7074) ;  /* 0x0000001000008947 */ /* 0x000fea0003800000 */
[----:B-1----:R1:W-:Y:S02]  /*8760*/  RED.E.ADD.F32.FTZ.RN.STRONG.GPU [R64.64+-0x600], R67 ;  /* 0xfffa00434000798e */ /* 0x0023e4000c10e78e */
.L_x_7074:
[----:B------:R-:W-:Y:S05]  /*8770*/  BSYNC B0 ;  /* 0x0000000000007941 */ /* 0x000fea0003800000 */
.L_x_7073:
[----:B-1----:R1:W2:Y:S01]  /*8780*/  LDS R67, [R66.X4+0x2b80] ;  /* 0x002b800042437984 */ /* 0x0022a20000004800 */
[----:B------:R-:W-:Y:S01]  /*8790*/  BSSY B0, `(.L_x_7075) ;  /* 0x0000005000007945 */ /* 0x000fe20003800000 */
[----:B0-----:R-:W-:-:S02]  /*87a0*/  IADD3 R120, R99, 0x740, RZ ;  /* 0x0000074063787810 */ /* 0x001fc40007ffe0ff */
[----:B------:R-:W-:Y:S01]  /*87b0*/  LEA.HI.SX32 R82, R82, R99, 0x1b ;  /* 0x0000006352527211 */ /* 0x000fe200078fdaff */
[----:B------:R-:W-:Y:S05]  /*87c0*/  @!P1 BRA `(.L_x_7076) ;  /* 0x0000001000009947 */ /* 0x000fea0003800000 */
[----:B--2---:R0:W-:Y:S02]  /*87d0*/  RED.E.ADD.F32.FTZ.RN.STRONG.GPU [R64.64+-0x500], R67 ;  /* 0xfffb00434000798e */ /* 0x0041e4000c10e78e */
.L_x_7076:
[----:B------:R-:W-:Y:S05]  /*87e0*/  BSYNC B0 ;  /* 0x0000000000007941 */ /* 0x000fea0003800000 */
.L_x_7075:
[----:B0-2---:R0:W2:Y:S01]  /*87f0*/  LDS R67, [R82.X4+0x2c80] ;  /* 0x002c800052437984 */ /* 0x0050a20000004800 */
[----:B------:R-:W-:Y:S01]  /*8800*/  BSSY B0, `(.L_x_7077) ;  /* 0x0000005000007945 */ /* 0x000fe20003800000 */
[----:B-1----:R-:W-:Y:S02]  /*8810*/  IADD3 R66, R99, 0x780, RZ ;  /* 0x0000078063427810 */ /* 0x002fe40007ffe0ff */
[----:B------:R-:W-:Y:S01]  /*8820*/  LEA.HI.SX32 R120, R120, R99, 0x1b ;  /* 0x0000006378787211 */ /* 0x000fe200078fdaff */
[----:B------:R-:W-:Y:S05]  /*8830*/  @!P2 BRA `(.L_x_7078) ;  /* 0x000000100000a947 */ /* 0x000fea0003800000 */
[----:B--2---:R1:W-:Y:S02]  /*8840*/  RED.E.ADD.F32.FTZ.RN.STRONG.GPU [R64.64+-0x400], R67 ;  /* 0xfffc00434000798e */ /* 0x0043e4000c10e78e */
.L_x_7078:
[----:B------:R-:W-:Y:S05]  /*8850*/  BSYNC B0 ;  /* 0x0000000000007941 */ /* 0x000fea0003800000 */
.L_x_7077:
[----:B-12---:R1:W2:Y:S01]  /*8860*/  LDS R67, [R120.X4+0x2d80] ;  /* 0x002d800078437984 */ /* 0x0062a20000004800 */
[----:B------:R-:W-:Y:S01]  /*8870*/  BSSY B0, `(.L_x_7079) ;  /* 0x0000005000007945 */ /* 0x000fe20003800000 */
[----:B0-----:R-:W-:Y:S02]  /*8880*/  IADD3 R82, R99, 0x7c0, RZ ;  /* 0x000007c063527810 */ /* 0x001fe40007ffe0ff */
[----:B------:R-:W-:Y:S01]  /*8890*/  LEA.HI.SX32 R66, R66, R99, 0x1b ;  /* 0x0000006342427211 */ /* 0x000fe200078fdaff */
[----:B------:R-:W-:Y:S05]  /*88a0*/  @!P3 BRA `(.L_x_7080) ;  /* 0x000000100000b947 */ /* 0x000fea0003800000 */
[----:B--2---:R0:W-:Y:S02]  /*88b0*/  RED.E.ADD.F32.FTZ.RN.STRONG.GPU [R64.64+-0x300], R67 ;  /* 0xfffd00434000798e */ /* 0x0041e4000c10e78e */
.L_x_7080:
[----:B------:R-:W-:Y:S05]  /*88c0*/  BSYNC B0 ;  /* 0x0000000000007941 */ /* 0x000fea0003800000 */
.L_x_7079:
[----:B0-2---:R0:W2:Y:S01]  /*88d0*/  LDS R67, [R66.X4+0x2e80] ;  /* 0x002e800042437984 */ /* 0x0050a20000004800 */
[----:B------:R-:W-:Y:S01]  /*88e0*/  BSSY B0, `(.L_x_7081) ;  /* 0x0000004000007945 */ /* 0x000fe20003800000 */
[----:B------:R-:W-:Y:S01]  /*88f0*/  LEA.HI.SX32 R82, R82, R99, 0x1b ;  /* 0x0000006352527211 */ /* 0x000fe200078fdaff */
[----:B------:R-:W-:Y:S05]  /*8900*/  @!P4 BRA `(.L_x_7082) ;  /* 0x000000100000c947 */ /* 0x000fea0003800000 */
[----:B--2---:R2:W-:Y:S02]  /*8910*/  RED.E.ADD.F32.FTZ.RN.STRONG.GPU [R64.64+-0x200], R67 ;  /* 0xfffe00434000798e */ /* 0x0045e4000c10e78e */
.L_x_7082:
[----:B------:R-:W-:Y:S05]  /*8920*/  BSYNC B0 ;  /* 0x0000000000007941 */ /* 0x000fea0003800000 */
.L_x_7081:
[----:B--2---:R2:W4:Y:S01]  /*8930*/  LDS R67, [R82.X4+0x2f80] ;  /* 0x002f800052437984 */ /* 0x0045220000004800 */
[----:B------:R-:W-:Y:S01]  /*8940*/  BSSY B0, `(.L_x_7083) ;  /* 0x0000003000007945 */ /* 0x000fe20003800000 */
[----:B------:R-:W-:Y:S05]  /*8950*/  @!P5 BRA `(.L_x_7084) ;  /* 0x000000100000d947 */ /* 0x000fea0003800000 */
[----:B----4-:R4:W-:Y:S02]  /*8960*/  RED.E.ADD.F32.FTZ.RN.STRONG.GPU [R64.64+-0x100], R67 ;  /* 0xffff00434000798e */ /* 0x0109e4000c10e78e */
.L_x_7084:
[----:B------:R-:W-:Y:S05]  /*8970*/  BSYNC B0 ;  /* 0x0000000000007941 */ /* 0x000fea0003800000 */
.L_x_7083:
[----:B--2---:R-:W2:Y:S01]  /*8980*/  SHFL.DOWN PT, R82, R76, 0x1, 0x1f ;  /* 0x08201f004c527f89 */ /* 0x004ea200000e0000 */
[C---:B------:R-:W-:Y:S01]  /*8990*/  ISETP.GT.AND P0, PT, R98.reuse, 0x1e, PT ;  /* 0x0000001e6200780c */ /* 0x040fe20003f04270 */
[----:B------:R-:W-:Y:S01]  /*89a0*/  FFMA.FTZ R81, R135, R134, R81 ;  /* 0x0000008687517223 */ /* 0x000fe20000010051 */
[----:B----4-:R-:W-:Y:S01]  /*89b0*/  MOV R65, R76 ;  /* 0x0000004c00417202 */ /* 0x010fe20000000f00 */
[----:B------:R-:W4:Y:S01]  /*89c0*/  SHFL.DOWN PT, R143, R189, 0x1, 0x1f ;  /* 0x08201f00bd8f7f89 */ /* 0x000f2200000e0000 */
[----:B0-----:R-:W-:Y:S01]  /*89d0*/  MOV R66, R189 ;  /* 0x000000bd00427202 */ /* 0x001fe20000000f00 */
[----:B------:R-:W-:Y:S01]  /*89e0*/  FFMA.FTZ R34, R51, R77, R34 ;  /* 0x0000004d33227223 */ /* 0x000fe20000010022 */
[----:B------:R-:W-:Y:S01]  /*89f0*/  MOV R67, R222 ;  /* 0x000000de00437202 */ /* 0x000fe20000000f00 */
[----:B-1----:R-:W0:Y:S01]  /*8a00*/  SHFL.DOWN PT, R120, R222, 0x1, 0x1f ;  /* 0x08201f00de787f89 */ /* 0x002e2200000e0000 */
[----:B------:R-:W-:Y:S01]  /*8a10*/  MOV R64, R70 ;  /* 0x0000004600407202 */ /* 0x000fe20000000f00 */
[----:B------:R-:W-:Y:S01]  /*8a20*/  FADD.FTZ R32, R81, R32 ;  /* 0x0000002051207221 */ /* 0x000fe20000010000 */
[----:B------:R-:W-:Y:S01]  /*8a30*/  ISETP.NE.AND P1, PT, R98, RZ, PT ;  /* 0x000000ff6200720c */ /* 0x000fe20003f25270 */
[----:B------:R-:W1:Y:S01]  /*8a40*/  SHFL.DOWN PT, R141, R70, 0x1, 0x1f ;  /* 0x08201f00468d7f89 */ /* 0x000e6200000e0000 */
[----:B------:R-:W-:Y:S01]  /*8a50*/  FFMA.FTZ R79, R236, R139, R79 ;  /* 0x0000008bec4f7223 */ /* 0x000fe2000001004f */
[----:B------:R-:W-:Y:S01]  /*8a60*/  ISETP.NE.AND P2, PT, R99, RZ, PT ;  /* 0x000000ff6300720c */ /* 0x000fe20003f45270 */
[----:B------:R-:W-:Y:S01]  /*8a70*/  FMUL.FTZ R144, R239, R144 ;  /* 0x00000090ef907220 */ /* 0x000fe20000410000 */
[----:B------:R-:W-:Y:S01]  /*8a80*/  BSSY B0, `(.L_x_7085) ;  /* 0x0000090000007945 */ /* 0x000fe20003800000 */
[----:B------:R-:W-:-:S02]  /*8a90*/  FFMA.FTZ R79, R133, R142, R79 ;  /* 0x0000008e854f7223 */ /* 0x000fc4000001004f */
[----:B------:R-:W-:Y:S02]  /*8aa0*/  FMUL.FTZ R199, R168, R199 ;  /* 0x000000c7a8c77220 */ /* 0x000fe40000410000 */
[----:B------:R-:W-:Y:S02]  /*8ab0*/  FADD.FTZ R30, R79, R30 ;  /* 0x0000001e4f1e7221 */ /* 0x000fe40000010000 */
[----:B------:R-:W-:Y:S02]  /*8ac0*/  FMUL.FTZ R170, R217, R170 ;  /* 0x000000aad9aa7220 */ /* 0x000fe40000410000 */
[----:B--2---:R-:W-:Y:S02]  /*8ad0*/  @!P0 FADD.FTZ R65, R65, R82 ;  /* 0x0000005241418221 */ /* 0x004fe40000010000 */
[----:B------:R-:W-:Y:S02]  /*8ae0*/  FMUL.FTZ R198, R167, R198 ;  /* 0x000000c6a7c67220 */ /* 0x000fe40000410000 */
[----:B----4-:R-:W-:Y:S01]  /*8af0*/  @!P0 FADD.FTZ R66, R66, R143 ;  /* 0x0000008f42428221 */ /* 0x010fe20000010000 */
        /* <DEDUP_REMOVED lines=18> */
[----:B0-----:R-:W-:Y:S02]  /*8c20*/  @!P0 FADD.FTZ R66, R66, R143 ;  /* 0x0000008f42428221 */ /* 0x001fe40000010000 */
[----:B------:R-:W-:Y:S02]  /*8c30*/  FMUL.FTZ R146, R75, R146 ;  /* 0x000000924b927220 */ /* 0x000fe40000410000 */
[----:B-1----:R-:W-:Y:S01]  /*8c40*/  @!P0 FADD.FTZ R67, R67, R70 ;  /* 0x0000004643438221 */ /* 0x002fe20000010000 */
[----:B------:R-:W0:Y:S01]  /*8c50*/  SHFL.DOWN PT, R81, R66, 0x4, 0x1f ;  /* 0x08801f0042517f89 */ /* 0x000e2200000e0000 */
[----:B------:R-:W-:Y:S02]  /*8c60*/  FMUL.FTZ R192, R127, R192 ;  /* 0x000000c07fc07220 */ /* 0x000fe40000410000 */
[----:B----4-:R-:W-:Y:S01]  /*8c70*/  @!P0 FADD.FTZ R64, R64, R141 ;  /* 0x0000008d40408221 */ /* 0x010fe20000010000 */
[----:B------:R-:W1:Y:S01]  /*8c80*/  SHFL.DOWN PT, R70, R65, 0x4, 0x1f ;  /* 0x08801f0041467f89 */ /* 0x000e6200000e0000 */
[----:B------:R-:W-:Y:S01]  /*8c90*/  ISETP.GT.AND P0, PT, R98, 0x1b, PT ;  /* 0x0000001b6200780c */ /* 0x000fe20003f04270 */
[----:B------:R-:W-:-:S02]  /*8ca0*/  FMUL.FTZ R147, R208, R147 ;  /* 0x00000093d0937220 */ /* 0x000fc40000410000 */
[----:B------:R-:W2:Y:S01]  /*8cb0*/  SHFL.DOWN PT, R76, R67, 0x4, 0x1f ;  /* 0x08801f00434c7f89 */ /* 0x000ea200000e0000 */
[----:B------:R-:W-:Y:S02]  /*8cc0*/  FMUL.FTZ R191, R122, R191 ;  /* 0x000000bf7abf7220 */ /* 0x000fe40000410000 */
[----:B------:R-:W-:Y:S01]  /*8cd0*/  FMUL.FTZ R116, R131, R116 ;  /* 0x0000007483747220 */ /* 0x000fe20000410000 */
[----:B------:R-:W4:Y:S01]  /*8ce0*/  SHFL.DOWN PT, R77, R64, 0x4, 0x1f ;  /* 0x08801f00404d7f89 */ /* 0x000f2200000e0000 */
[----:B------:R-:W-:Y:S02]  /*8cf0*/  FMUL.FTZ R190, R123, R190 ;  /* 0x000000be7bbe7220 */ /* 0x000fe40000410000 */
[----:B------:R-:W-:Y:S02]  /*8d00*/  FMUL.FTZ R117, R72, R117 ;  /* 0x0000007548757220 */ /* 0x000fe40000410000 */
        /* <DEDUP_REMOVED lines=31> */
[----:B----4-:R-:W-:Y:S01]  /*8f00*/  @!P0 FADD.FTZ R64, R64, R77 ;  /* 0x0000004d40408221 */ /* 0x010fe20000010000 */
[----:B------:R-:W2:Y:S01]  /*8f10*/  SHFL.DOWN PT, R76, R67, 0x10, 0x1f ;  /* 0x0a001f00434c7f89 */ /* 0x000ea200000e0000 */
        /* <DEDUP_REMOVED lines=13> */
[----:B--2---:R-:W-:Y:S02]  /*8ff0*/  @!P0 FADD.FTZ R67, R67, R76 ;  /* 0x0000004c43438221 */ /* 0x004fe40000010000 */
        /* <DEDUP_REMOVED lines=14> */
[----:B------:R-:W-:Y:S02]  /*90e0*/  FFMA.FTZ R37, R52, R142, R37 ;  /* 0x0000008e34257223 */ /* 0x000fe40000010025 */
[----:B------:R-:W-:Y:S02]  /*90f0*/  FFMA.FTZ R38, R55, R173, R38 ;  /* 0x000000ad37267223 */ /* 0x000fe40000010026 */
        /* <DEDUP_REMOVED lines=40> */
.L_x_7086:
[----:B0-----:R-:W-:Y:S05]  /*9380*/  BSYNC B0 ;  /* 0x0000000000007941 */ /* 0x001fea0003800000 */
.L_x_7085:
[----:B------:R-:W-:Y:S01]  /*9390*/  IADD3 R0, R0, 0x1, RZ ;  /* 0x0000000100007810 */ /* 0x000fe20007ffe0ff */
[----:B------:R-:W-:-:S03]  /*93a0*/  UIADD3 UR7, UP0, UR7, 0x1, URZ ;  /* 0x0000000107077890 */ /* 0x000fc6000ff1e03f */
[----:B------:R-:W-:Y:S01]  /*93b0*/  ISETP.GE.AND P0, PT, R0, c[0x0][0x16c], PT ;  /* 0x00005b0000007a0c */ /* 0x000fe20003f06270 */
[----:B------:R-:W-:-:S12]  /*93c0*/  UIADD3.X UR8, URZ, UR8, URZ, UP0, !UPT ;  /* 0x000000083f087290 */ /* 0x000fd800087fe43f */
[----:B---3--:R-:W-:Y:S01]  /*93d0*/  @P0 CALL.REL.NOINC `(.L_x_6986) ;  /* 0x0000001000000944 */ /* 0x008fe20003c00000 */
[----:B------:R-:W-:Y:S05]  /*93e0*/  BRA `(.L_x_7087) ;  /* 0xffff7ee000007947 */ /* 0x000fea000383ffff */
.L_x_6986:
[----:B------:R-:W-:Y:S01]  /*93f0*/  BAR.SYNC.DEFER_BLOCKING 0x0 ;  /* 0x0000000000007b1d */ /* 0x000fe20000010000 */
[----:B------:R-:W-:Y:S01]  /*9400*/  SHF.L.U32 R0, R99, 0x1, RZ ;  /* 0x0000000163007819 */ /* 0x000fe200000006ff */
[----:B------:R-:W-:Y:S01]  /*9410*/  IMAD R6, R112, c[0x0][0x2e0], RZ ;  /* 0x0000b80070067a24 */ /* 0x000fe200078e02ff */
[----:B------:R-:W-:Y:S01]  /*9420*/  F2FP.BF16.PACK_AB R14, R44, R45 ;  /* 0x0000002d2c0e723e */ /* 0x000fe200000010ff */
[----:B------:R-:W-:Y:S01]  /*9430*/  UIADD3 UR16, UP0, UR16, -0x800, URZ ;  /* 0xfffff80010107890 */ /* 0x000fe2000ff1e03f */
[----:B------:R-:W-:Y:S01]  /*9440*/  LOP3.LUT R11, R0, 0xffffffc0, RZ, 0xc0, !PT ;  /* 0xffffffc0000b7812 */ /* 0x000fe200078ec0ff */
[----:B------:R-:W-:Y:S01]  /*9450*/  IMAD R0, R110, c[0x0][0x2d8], RZ ;  /* 0x0000b6006e007a24 */ /* 0x000fe200078e02ff */
[----:B------:R-:W-:Y:S01]  /*9460*/  F2FP.BF16.PACK_AB R13, R46, R47 ;  /* 0x0000002f2e0d723e */ /* 0x000fe200000010ff */
[----:B------:R-:W-:Y:S01]  /*9470*/  IMAD R9, R113, c[0x0][0x2e4], R6 ;  /* 0x0000b90071097a24 */ /* 0x000fe200078e0206 */
[----:B------:R-:W-:Y:S01]  /*9480*/  F2FP.BF16.PACK_AB R15, R42, R43 ;  /* 0x0000002b2a0f723e */ /* 0x000fe200000010ff */
[----:B------:R-:W-:Y:S01]  /*9490*/  IMAD R7, R111, c[0x0][0x2dc], R0 ;  /* 0x0000b7006f077a24 */ /* 0x000fe200078e0200 */
[----:B------:R-:W-:Y:S01]  /*94a0*/  F2FP.BF16.PACK_AB R12, R48, R49 ;  /* 0x00000031300c723e */ /* 0x000fe200000010ff */
[----:B------:R-:W-:Y:S01]  /*94b0*/  FADD.FTZ R0, R107, R18 ;  /* 0x000000126b007221 */ /* 0x000fe20000010000 */
[----:B------:R-:W-:Y:S01]  /*94c0*/  F2FP.BF16.PACK_AB R47, R34, R35 ;  /* 0x00000023222f723e */ /* 0x000fe200000010ff */
[----:B------:R-:W-:Y:S01]  /*94d0*/  UIADD3 UR18, UP1, UR18, -0x800, URZ ;  /* 0xfffff80012127890 */ /* 0x000fe2000ff3e03f */
[----:B------:R-:W-:Y:S01]  /*94e0*/  F2FP.BF16.PACK_AB R46, R36, R37 ;  /* 0x00000025242e723e */ /* 0x000fe200000010ff */
[----:B------:R-:W-:Y:S01]  /*94f0*/  UIADD3 UR20, UP2, UR20, -0x800, URZ ;  /* 0xfffff80014147890 */ /* 0x000fe2000ff5e03f */
[----:B------:R-:W-:Y:S01]  /*9500*/  F2FP.BF16.PACK_AB R45, R38, R39 ;  /* 0x00000027262d723e */ /* 0x000fe200000010ff */
[----:B------:R-:W-:Y:S01]  /*9510*/  UIADD3 UR6, UR6, 0x1, URZ ;  /* 0x0000000106067890 */ /* 0x000fe2000fffe03f */
[----:B------:R-:W-:Y:S01]  /*9520*/  LEA R8, R98, R11, 0x1 ;  /* 0x0000000b62087211 */ /* 0x000fe200078e08ff */
[----:B------:R-:W-:Y:S01]  /*9530*/  UIADD3.X UR17, UR17, -0x1, URZ, UP0, !UPT ;  /* 0xffffffff11117890 */ /* 0x000fe200087fe43f */
[----:B------:R-:W-:Y:S01]  /*9540*/  F2FP.BF16.PACK_AB R44, R40, R41 ;  /* 0x00000029282c723e */ /* 0x000fe200000010ff */
[----:B------:R-:W-:Y:S01]  /*9550*/  UIADD3.X UR19, UR19, -0x1, URZ, UP1, !UPT ;  /* 0xffffffff13137890 */ /* 0x000fe20008ffe43f */
[----:B------:R-:W-:Y:S01]  /*9560*/  IADD3 R10, R11, R98, RZ ;  /* 0x000000620b0a7210 */ /* 0x000fe20007ffe0ff */
[----:B------:R0:W-:Y:S01]  /*9570*/  STS.128 [R8.X16], R12 ;  /* 0x0000000c08007388 */ /* 0x0001e2000000cc00 */
[----:B------:R-:W-:Y:S01]  /*9580*/  IADD3 R34, R95, -0x1, RZ ;  /* 0xffffffff5f227810 */ /* 0x000fe20007ffe0ff */
[----:B------:R-:W-:Y:S01]  /*9590*/  UIADD3.X UR21, UR21, -0x1, URZ, UP2, !UPT ;  /* 0xffffffff15157890 */ /* 0x000fe200097fe43f */
[----:B------:R-:W-:Y:S01]  /*95a0*/  LOP3.LUT R11, R11, 0x1f, R99, 0xf8, !PT ;  /* 0x0000001f0b0b7812 */ /* 0x000fe200078ef863 */
[----:B------:R-:W-:Y:S01]  /*95b0*/  STS.128 [R8.X16+0x10], R44 ;  /* 0x0000102c08007388 */ /* 0x000fe2000000cc00 */
[----:B------:R-:W-:-:S06]  /*95c0*/  NOP ;  /* 0x0000000000007918 */ /* 0x000fcc0000000000 */
[----:B------:R-:W1:Y:S01]  /*95d0*/  LDS.128 R36, [R10.X16] ;  /* 0x000000000a247984 */ /* 0x000e62000000cc00 */
[----:B------:R-:W-:Y:S02]  /*95e0*/  SHF.L.U32 R4, R34, 0xa, RZ ;  /* 0x0000000a22047819 */ /* 0x000fe400000006ff */
[----:B------:R-:W-:Y:S01]  /*95f0*/  F2FP.BF16.PACK_AB R17, R29, R28 ;  /* 0x0000001c1d11723e */ /* 0x000fe200000010ff */
[----:B------:R-:W2:Y:S01]  /*9600*/  LDS.128 R40, [R10.X16+0x200] ;  /* 0x000200000a287984 */ /* 0x000ea2000000cc00 */
[--C-:B------:R-:W-:Y:S02]  /*9610*/  SHF.R.S32.HI R5, RZ, 0x1f, R4.reuse ;  /* 0x0000001fff057819 */ /* 0x100fe40000011404 */
[----:B0-----:R-:W-:Y:S02]  /*9620*/  F2FP.BF16.PACK_AB R12, R19, R18 ;  /* 0x00000012130c723e */ /* 0x001fe400000010ff */
[----:B------:R-:W-:Y:S01]  /*9630*/  F2FP.BF16.PACK_AB R13, R21, R20 ;  /* 0x00000014150d723e */ /* 0x000fe200000010ff */
        /* <DEDUP_REMOVED lines=10> */
[----:B------:R-:W-:Y:S01]  /*96e0*/  IADD3 R97, P1, R97, -0x1000, RZ ;  /* 0xfffff00061617810 */ /* 0x000fe20007f3e0ff */
[----:B------:R-:W-:Y:S01]  /*96f0*/  FADD.FTZ R0, R7, R20 ;  /* 0x0000001407007221 */ /* 0x000fe20000010000 */
[----:B------:R-:W-:-:S02]  /*9700*/  IADD3 R3, R3, R9, RZ ;  /* 0x0000000903037210 */ /* 0x000fc40007ffe0ff */
[----:B------:R-:W-:Y:S01]  /*9710*/  LEA R6, P0, R2, c[0x0][0x330], 0x1 ;  /* 0x0000cc0002067a11 */ /* 0x000fe200078008ff */
[----:B------:R-:W-:Y:S01]  /*9720*/  FADD.FTZ R9, R0, R21 ;  /* 0x0000001500097221 */ /* 0x000fe20000010000 */
[----:B------:R-:W-:Y:S01]  /*9730*/  IADD3.X R96, R96, -0x1, RZ, P1, !PT ;  /* 0xffffffff60607810 */ /* 0x000fe20000ffe4ff */
[----:B------:R-:W-:Y:S01]  /*9740*/  IMAD R0, R110, c[0x0][0x2f8], RZ ;  /* 0x0000be006e007a24 */ /* 0x000fe200078e02ff */
[----:B------:R-:W-:Y:S01]  /*9750*/  LEA.HI.X R7, R2, c[0x0][0x334], R3, 0x1, P0 ;  /* 0x0000cd0002077a11 */ /* 0x000fe200000f0c03 */
[----:B------:R-:W-:-:S04]  /*9760*/  FADD.FTZ R22, R9, R22 ;  /* 0x0000001609167221 */ /* 0x000fc80000010000 */
[----:B------:R-:W-:-:S04]  /*9770*/  IMAD.WIDE R2, R11, 0x10, R6 ;  /* 0x000000100b027825 */ /* 0x000fc800078e0206 */
[----:B------:R-:W-:Y:S01]  /*9780*/  IMAD R7, R111, c[0x0][0x2fc], R0 ;  /* 0x0000bf006f077a24 */ /* 0x000fe200078e0200 */
[----:B-1----:R-:W-:Y:S01]  /*9790*/  STG.E.128 [R2.64], R36 ;  /* 0x0000002402007986 */ /* 0x002fe2000c101d0e */
[----:B------:R-:W-:Y:S02]  /*97a0*/  IMAD R0, R112, c[0x0][0x300], RZ ;  /* 0x0000c00070007a24 */ /* 0x000fe400078e02ff */
[----:B------:R-:W-:Y:S01]  /*97b0*/  FADD.FTZ R23, R22, R23 ;  /* 0x0000001716177221 */ /* 0x000fe20000010000 */
[----:B--2---:R0:W-:Y:S01]  /*97c0*/  STG.E.128 [R2.64+0x200], R40 ;  /* 0x0002002802007986 */ /* 0x0041e2000c101d0e */
[----:B------:R-:W-:Y:S01]  /*97d0*/  IADD3 R5, R5, R7, RZ ;  /* 0x0000000705057210 */ /* 0x000fe20007ffe0ff */
[----:B------:R-:W-:Y:S02]  /*97e0*/  IMAD R7, R113, c[0x0][0x304], R0 ;  /* 0x0000c10071077a24 */ /* 0x000fe400078e0200 */
[----:B------:R-:W-:Y:S01]  /*97f0*/  BAR.SYNC.DEFER_BLOCKING 0x0 ;  /* 0x0000000000007b1d */ /* 0x000fe20000010000 */
[----:B------:R-:W-:-:S04]  /*9800*/  FADD.FTZ R24, R23, R24 ;  /* 0x0000001817187221 */ /* 0x000fc80000010000 */
        /* <DEDUP_REMOVED lines=11> */
[----:B------:R-:W-:Y:S01]  /*98c0*/  STS.128 [R8.X16+0x10], R16 ;  /* 0x0000101008007388 */ /* 0x000fe2000000cc00 */
[----:B------:R-:W-:-:S06]  /*98d0*/  NOP ;  /* 0x0000000000007918 */ /* 0x000fcc0000000000 */
[----:B------:R-:W0:Y:S01]  /*98e0*/  LDS.128 R44, [R10.X16] ;  /* 0x000000000a2c7984 */ /* 0x000e22000000cc00 */
[----:B------:R-:W-:Y:S01]  /*98f0*/  IMAD.WIDE R2, R11, 0x10, R4 ;  /* 0x000000100b027825 */ /* 0x000fe200078e0204 */
[----:B------:R-:W-:Y:S02]  /*9900*/  ISETP.GT.AND P0, PT, R95, 0x1, PT ;  /* 0x000000015f00780c */ /* 0x000fe40003f04270 */
[----:B------:R-:W1:Y:S01]  /*9910*/  LDS.128 R48, [R10.X16+0x200] ;  /* 0x000200000a307984 */ /* 0x000e62000000cc00 */
[----:B------:R-:W-:Y:S01]  /*9920*/  FADD.FTZ R31, R30, R31 ;  /* 0x0000001f1e1f7221 */ /* 0x000fe20000010000 */
[----:B------:R-:W-:-:S03]  /*9930*/  MOV R95, R34 ;  /* 0x00000022005f7202 */ /* 0x000fc60000000f00 */
[----:B------:R-:W-:-:S04]  /*9940*/  FADD.FTZ R32, R31, R32 ;  /* 0x000000201f207221 */ /* 0x000fc80000010000 */
[----:B------:R-:W-:Y:S01]  /*9950*/  FADD.FTZ R107, R32, R33 ;  /* 0x00000021206b7221 */ /* 0x000fe20000010000 */
[----:B0-----:R0:W-:Y:S04]  /*9960*/  STG.E.128 [R2.64], R44 ;  /* 0x0000002c02007986 */ /* 0x0011e8000c101d0e */
[----:B-1----:R0:W-:Y:S02]  /*9970*/  STG.E.128 [R2.64+0x200], R48 ;  /* 0x0002003002007986 */ /* 0x0021e4000c101d0e */
[----:B0-----:R-:W-:Y:S01]  /*9980*/  @!P0 CALL.REL.NOINC `(.L_x_6984) ;  /* 0x0000001000008944 */ /* 0x001fe20003c00000 */
[----:B------:R-:W-:Y:S05]  /*9990*/  BRA `(.L_x_7088) ;  /* 0xffff6e6000007947 */ /* 0x000fea000383ffff */
.L_x_6984:
        /* <DEDUP_REMOVED lines=29> */
.L_x_7090:
[----:B------:R-:W-:Y:S05]  /*9b70*/  BSYNC B0 ;  /* 0x0000000000007941 */ /* 0x000fea0003800000 */
.L_x_7089:
        /* <DEDUP_REMOVED lines=28> */
.L_x_7092:
[----:B------:R-:W4:Y:S02]  /*9d40*/  S2R R15, SR_TID.X ;  /* 0x00000000000f7919 */ /* 0x000f240000002100 */
.L_x_7093:
[----:B------:R-:W-:Y:S05]  /*9d50*/  BSYNC B0 ;  /* 0x0000000000007941 */ /* 0x000fea0003800000 */
.L_x_7091:
        /* <DEDUP_REMOVED lines=10> */
.L_x_7094:
        /* <DEDUP_REMOVED lines=28> */
.L_x_6991:
[----:B------:R-:W-:Y:S01]  /*9fc0*/  HFMA2.MMA R72, -RZ, RZ, 0, 5.9604644775390625e-08 ;  /* 0x00000001ff487435 */ /* 0x000fe200000001ff */
[----:B------:R-:W-:-:S02]  /*9fd0*/  MOV R75, R71 ;  /* 0x00000047004b7202 */ /* 0x000fc40000000f00 */
[----:B------:R-:W-:Y:S02]  /*9fe0*/  MOV R73, RZ ;  /* 0x000000ff00497202 */ /* 0x000fe40000000f00 */
[----:B------:R-:W-:Y:S02]  /*9ff0*/  MOV R70, 0xffffffff ;  /* 0xffffffff00467802 */ /* 0x000fe40000000f00 */
[----:B------:R-:W-:Y:S02]  /*a000*/  MOV R68, 0xa020 ;  /* 0x0000a02000447802 */ /* 0x000fe40000000f00 */
[----:B-1----:R-:W-:Y:S05]  /*a010*/  CALL.REL.NOINC `($__internal_170_$__cuda_sm70_shflsync_up) ;  /* 0x00001e8000007944 */ /* 0x002fea0003c00000 */
[----:B-1----:R-:W-:Y:S01]  /*a020*/  MOV R238, R70 ;  /* 0x0000004600ee7202 */ /* 0x002fe20000000f00 */
[----:B0-----:R-:W-:Y:S05]  /*a030*/  BRA `(.L_x_7095) ;  /* 0xffff93a000007947 */ /* 0x001fea000383ffff */
.L_x_6992:
[----:B------:R-:W-:Y:S01]  /*a040*/  HFMA2.MMA R72, -RZ, RZ, 0, 5.9604644775390625e-08 ;  /* 0x00000001ff487435 */ /* 0x000fe200000001ff */
[----:B------:R-:W-:Y:S02]  /*a050*/  MOV R75, R241 ;  /* 0x000000f1004b7202 */ /* 0x000fe40000000f00 */
[----:B------:R-:W-:Y:S02]  /*a060*/  MOV R73, RZ ;  /* 0x000000ff00497202 */ /* 0x000fe40000000f00 */
[----:B------:R-:W-:-:S02]  /*a070*/  MOV R70, 0xffffffff ;  /* 0xffffffff00467802 */ /* 0x000fc40000000f00 */
[----:B------:R-:W-:Y:S02]  /*a080*/  MOV R68, 0xa0a0 ;  /* 0x0000a0a000447802 */ /* 0x000fe40000000f00 */
[----:B012---:R-:W-:Y:S05]  /*a090*/  CALL.REL.NOINC `($__internal_170_$__cuda_sm70_shflsync_up) ;  /* 0x00001e0000007944 */ /* 0x007fea0003c00000 */
[----:B0-----:R-:W-:Y:S01]  /*a0a0*/  HFMA2.MMA R72, -RZ, RZ, 0, 5.9604644775390625e-08 ;  /* 0x00000001ff487435 */ /* 0x001fe200000001ff */
[----:B-1----:R-:W-:Y:S02]  /*a0b0*/  MOV R240, R70 ;  /* 0x0000004600f07202 */ /* 0x002fe40000000f00 */
[----:B------:R-:W-:Y:S02]  /*a0c0*/  MOV R75, R74 ;  /* 0x0000004a004b7202 */ /* 0x000fe40000000f00 */
[----:B------:R-:W-:Y:S02]  /*a0d0*/  MOV R73, RZ ;  /* 0x000000ff00497202 */ /* 0x000fe40000000f00 */
[----:B------:R-:W-:Y:S02]  /*a0e0*/  MOV R70, 0xffffffff ;  /* 0xffffffff00467802 */ /* 0x000fe40000000f00 */
[----:B------:R-:W-:Y:S02]  /*a0f0*/  MOV R68, 0xa110 ;  /* 0x0000a11000447802 */ /* 0x000fe40000000f00 */
[----:B------:R-:W-:Y:S05]  /*a100*/  CALL.REL.NOINC `($__internal_170_$__cuda_sm70_shflsync_up) ;  /* 0x00001d9000007944 */ /* 0x000fea0003c00000 */
[----:B0-----:R-:W-:Y:S01]  /*a110*/  HFMA2.MMA R72, -RZ, RZ, 0, 5.9604644775390625e-08 ;  /* 0x00000001ff487435 */ /* 0x001fe200000001ff */
[----:B-1----:R-:W-:-:S02]  /*a120*/  MOV R242, R70 ;  /* 0x0000004600f27202 */ /* 0x002fc40000000f00 */
[----:B------:R-:W-:Y:S02]  /*a130*/  MOV R75, R239 ;  /* 0x000000ef004b7202 */ /* 0x000fe40000000f00 */
[----:B------:R-:W-:Y:S02]  /*a140*/  MOV R73, RZ ;  /* 0x000000ff00497202 */ /* 0x000fe40000000f00 */
[----:B------:R-:W-:Y:S02]  /*a150*/  MOV R70, 0xffffffff ;  /* 0xffffffff00467802 */ /* 0x000fe40000000f00 */
[----:B------:R-:W-:Y:S02]  /*a160*/  MOV R68, 0xa180 ;  /* 0x0000a18000447802 */ /* 0x000fe40000000f00 */
[----:B------:R-:W-:Y:S05]  /*a170*/  CALL.REL.NOINC `($__internal_170_$__cuda_sm70_shflsync_up) ;  /* 0x00001d2000007944 */ /* 0x000fea0003c00000 */
[C---:B-1----:R-:W-:Y:S01]  /*a180*/  FMUL.FTZ R68, R241.reuse, R70 ;  /* 0x00000046f1447220 */ /* 0x042fe20000410000 */
        /* <DEDUP_REMOVED lines=19> */
[----:B------:R-:W-:Y:S05]  /*a2c0*/  CALL.REL.NOINC `($__internal_170_$__cuda_sm70_shflsync_up) ;  /* 0x00001bd000007944 */ /* 0x000fea0003c00000 */
[----:B0-----:R-:W-:Y:S01]  /*a2d0*/  HFMA2.MMA R72, -RZ, RZ, 0, 1.1920928955078125e-07 ;  /* 0x00000002ff487435 */ /* 0x001fe200000001ff */
[----:B-1----:R-:W-:Y:S02]  /*a2e0*/  MOV R238, R70 ;  /* 0x0000004600ee7202 */ /* 0x002fe40000000f00 */
[----:B------:R-:W-:Y:S02]  /*a2f0*/  MOV R75, R241 ;  /* 0x000000f1004b7202 */ /* 0x000fe40000000f00 */
[----:B------:R-:W-:Y:S02]  /*a300*/  MOV R73, RZ ;  /* 0x000000ff00497202 */ /* 0x000fe40000000f00 */
[----:B------:R-:W-:-:S02]  /*a310*/  MOV R70, 0xffffffff ;  /* 0xffffffff00467802 */ /* 0x000fc40000000f00 */
[----:B------:R-:W-:Y:S02]  /*a320*/  MOV R68, 0xa340 ;  /* 0x0000a34000447802 */ /* 0x000fe40000000f00 */
[----:B------:R-:W-:Y:S05]  /*a330*/  CALL.REL.NOINC `($__internal_170_$__cuda_sm70_shflsync_up) ;  /* 0x00001b6000007944 */ /* 0x000fea0003c00000 */
[----:B0-----:R-:W-:Y:S01]  /*a340*/  HFMA2.MMA R72, -RZ, RZ, 0, 1.1920928955078125e-07 ;  /* 0x00000002ff487435 */ /* 0x001fe200000001ff */
[----:B-1----:R-:W-:Y:S02]  /*a350*/  MOV R240, R70 ;  /* 0x0000004600f07202 */ /* 0x002fe40000000f00 */
[----:B------:R-:W-:Y:S02]  /*a360*/  MOV R75, R74 ;  /* 0x0000004a004b7202 */ /* 0x000fe40000000f00 */
[----:B------:R-:W-:Y:S02]  /*a370*/  MOV R73, RZ ;  /* 0x000000ff00497202 */ /* 0x000fe40000000f00 */
[----:B------:R-:W-:Y:S02]  /*a380*/  MOV R70, 0xffffffff ;  /* 0xffffffff00467802 */ /* 0x000fe40000000f00 */
[----:B------:R-:W-:Y:S02]  /*a390*/  MOV R68, 0xa3b0 ;  /* 0x0000a3b000447802 */ /* 0x000fe40000000f00 */
[----:B------:R-:W-:Y:S05]  /*a3a0*/  CALL.REL.NOINC `($__internal_170_$__cuda_sm70_shflsync_up) ;  /* 0x00001af000007944 */ /* 0x000fea0003c00000 */
[----:B0-----:R-:W-:Y:S01]  /*a3b0*/  HFMA2.MMA R72, -RZ, RZ, 0, 1.1920928955078125e-07 ;  /* 0x00000002ff487435 */ /* 0x001fe200000001ff */
[----:B-1----:R-:W-:-:S02]  /*a3c0*/  MOV R242, R70 ;  /* 0x0000004600f27202 */ /* 0x002fc40000000f00 */
[----:B------:R-:W-:Y:S02]  /*a3d0*/  MOV R75, R239 ;  /* 0x000000ef004b7202 */ /* 0x000fe40000000f00 */
[----:B------:R-:W-:Y:S02]  /*a3e0*/  MOV R73, RZ ;  /* 0x000000ff00497202 */ /* 0x000fe40000000f00 */
[----:B------:R-:W-:Y:S02]  /*a3f0*/  MOV R70, 0xffffffff ;  /* 0xffffffff00467802 */ /* 0x000fe40000000f00 */
[----:B------:R-:W-:Y:S02]  /*a400*/  MOV R68, 0xa420 ;  /* 0x0000a42000447802 */ /* 0x000fe40000000f00 */
[----:B------:R-:W-:Y:S05]  /*a410*/  CALL.REL.NOINC `($__internal_170_$__cuda_sm70_shflsync_up) ;  /* 0x00001a8000007944 */ /* 0x000fea0003c00000 */
        /* <DEDUP_REMOVED lines=17> */
[----:B------:R-:W-:Y:S05]  /*a530*/  CALL.REL.NOINC `($__internal_170_$__cuda_sm70_shflsync_up) ;  /* 0x0000196000007944 */ /* 0x000fea0003c00000 */
[----:B0-----:R-:W-:Y:S01]  /*a540*/  HFMA2.MMA R72, -RZ, RZ, 0, 2.384185791015625e-07 ;  /* 0x00000004ff487435 */ /* 0x001fe200000001ff */
[----:B-1----:R-:W-:Y:S02]  /*a550*/  MOV R238, R70 ;  /* 0x0000004600ee7202 */ /* 0x002fe40000000f00 */
[----:B------:R-:W-:Y:S02]  /*a560*/  MOV R75, R241 ;  /* 0x000000f1004b7202 */ /* 0x000fe40000000f00 */
[----:B------:R-:W-:Y:S02]  /*a570*/  MOV R73, RZ ;  /* 0x000000ff00497202 */ /* 0x000fe40000000f00 */
[----:B------:R-:W-:Y:S02]  /*a580*/  MOV R70, 0xffffffff ;  /* 0xffffffff00467802 */ /* 0x000fe40000000f00 */
[----:B------:R-:W-:-:S02]  /*a590*/  MOV R68, 0xa5b0 ;  /* 0x0000a5b000447802 */ /* 0x000fc40000000f00 */
[----:B------:R-:W-:Y:S05]  /*a5a0*/  CALL.REL.NOINC `($__internal_170_$__cuda_sm70_shflsync_up) ;  /* 0x000018f000007944 */ /* 0x000fea0003c00000 */
[----:B0-----:R-:W-:Y:S01]  /*a5b0*/  HFMA2.MMA R72, -RZ, RZ, 0, 2.384185791015625e-07 ;  /* 0x00000004ff487435 */ /* 0x001fe200000001ff */
[----:B-1----:R-:W-:-:S02]  /*a5c0*/  MOV R240, R70 ;  /* 0x0000004600f07202 */ /* 0x002fc40000000f00 */
[----:B------:R-:W-:Y:S02]  /*a5d0*/  MOV R75, R74 ;  /* 0x0000004a004b7202 */ /* 0x000fe40000000f00 */
[----:B------:R-:W-:Y:S02]  /*a5e0*/  MOV R73, RZ ;  /* 0x000000ff00497202 */ /* 0x000fe40000000f00 */
[----:B------:R-:W-:Y:S02]  /*a5f0*/  MOV R70, 0xffffffff ;  /* 0xffffffff00467802 */ /* 0x000fe40000000f00 */
[----:B------:R-:W-:Y:S02]  /*a600*/  MOV R68, 0xa620 ;  /* 0x0000a62000447802 */ /* 0x000fe40000000f00 */
[----:B------:R-:W-:Y:S05]  /*a610*/  CALL.REL.NOINC `($__internal_170_$__cuda_sm70_shflsync_up) ;  /* 0x0000188000007944 */ /* 0x000fea0003c00000 */
[----:B0-----:R-:W-:Y:S01]  /*a620*/  HFMA2.MMA R72, -RZ, RZ, 0, 2.384185791015625e-07 ;  /* 0x00000004ff487435 */ /* 0x001fe200000001ff */
[----:B-1----:R-:W-:Y:S02]  /*a630*/  MOV R242, R70 ;  /* 0x0000004600f27202 */ /* 0x002fe40000000f00 */
[----:B------:R-:W-:Y:S02]  /*a640*/  MOV R75, R239 ;  /* 0x000000ef004b7202 */ /* 0x000fe40000000f00 */
[----:B------:R-:W-:-:S02]  /*a650*/  MOV R73, RZ ;  /* 0x000000ff00497202 */ /* 0x000fc40000000f00 */
[----:B------:R-:W-:Y:S02]  /*a660*/  MOV R70, 0xffffffff ;  /* 0xffffffff00467802 */ /* 0x000fe40000000f00 */
[----:B------:R-:W-:Y:S02]  /*a670*/  MOV R68, 0xa690 ;  /* 0x0000a69000447802 */ /* 0x000fe40000000f00 */
[----:B------:R-:W-:Y:S05]  /*a680*/  CALL.REL.NOINC `($__internal_170_$__cuda_sm70_shflsync_up) ;  /* 0x0000181000007944 */ /* 0x000fea0003c00000 */
        /* <DEDUP_REMOVED lines=19> */
[----:B------:R-:W-:Y:S05]  /*a7c0*/  CALL.REL.NOINC `($__internal_170_$__cuda_sm70_shflsync_up) ;  /* 0x000016d000007944 */ /* 0x000fea0003c00000 */
[----:B0-----:R-:W-:Y:S01]  /*a7d0*/  HFMA2.MMA R72, -RZ, RZ, 0, 4.76837158203125e-07 ;  /* 0x00000008ff487435 */ /* 0x001fe200000001ff */
[----:B-1----:R-:W-:Y:S02]  /*a7e0*/  MOV R238, R70 ;  /* 0x0000004600ee7202 */ /* 0x002fe40000000f00 */
[----:B------:R-:W-:Y:S02]  /*a7f0*/  MOV R75, R241 ;  /* 0x000000f1004b7202 */ /* 0x000fe40000000f00 */
[----:B------:R-:W-:Y:S02]  /*a800*/  MOV R73, RZ ;  /* 0x000000ff00497202 */ /* 0x000fe40000000f00 */
[----:B------:R-:W-:-:S02]  /*a810*/  MOV R70, 0xffffffff ;  /* 0xffffffff00467802 */ /* 0x000fc40000000f00 */
[----:B------:R-:W-:Y:S02]  /*a820*/  MOV R68, 0xa840 ;  /* 0x0000a84000447802 */ /* 0x000fe40000000f00 */
[----:B------:R-:W-:Y:S05]  /*a830*/  CALL.REL.NOINC `($__internal_170_$__cuda_sm70_shflsync_up) ;  /* 0x0000166000007944 */ /* 0x000fea0003c00000 */
[----:B0-----:R-:W-:Y:S01]  /*a840*/  HFMA2.MMA R72, -RZ, RZ, 0, 4.76837158203125e-07 ;  /* 0x00000008ff487435 */ /* 0x001fe200000001ff */
[----:B-1----:R-:W-:Y:S02]  /*a850*/  MOV R240, R70 ;  /* 0x0000004600f07202 */ /* 0x002fe40000000f00 */
[----:B------:R-:W-:Y:S02]  /*a860*/  MOV R75, R74 ;  /* 0x0000004a004b7202 */ /* 0x000fe40000000f00 */
[----:B------:R-:W-:Y:S02]  /*a870*/  MOV R73, RZ ;  /* 0x000000ff00497202 */ /* 0x000fe40000000f00 */
[----:B------:R-:W-:Y:S02]  /*a880*/  MOV R70, 0xffffffff ;  /* 0xffffffff00467802 */ /* 0x000fe40000000f00 */
[----:B------:R-:W-:Y:S02]  /*a890*/  MOV R68, 0xa8b0 ;  /* 0x0000a8b000447802 */ /* 0x000fe40000000f00 */
[----:B------:R-:W-:Y:S05]  /*a8a0*/  CALL.REL.NOINC `($__internal_170_$__cuda_sm70_shflsync_up) ;  /* 0x000015f000007944 */ /* 0x000fea0003c00000 */
[----:B0-----:R-:W-:Y:S01]  /*a8b0*/  HFMA2.MMA R72, -RZ, RZ, 0, 4.76837158203125e-07 ;  /* 0x00000008ff487435 */ /* 0x001fe200000001ff */
        /* <DEDUP_REMOVED lines=24> */
[----:B------:R-:W-:Y:S02]  /*aa40*/  MOV R240, R74 ;  /* 0x0000004a00f07202 */ /* 0x000fe40000000f00 */
[----:B------:R-:W-:Y:S02]  /*aa50*/  MOV R239, R71 ;  /* 0x0000004700ef7202 */ /* 0x000fe40000000f00 */
[----:B------:R-:W-:Y:S05]  /*aa60*/  CALL.REL.NOINC `($__internal_170_$__cuda_sm70_shflsync_up) ;  /* 0x0000143000007944 */ /* 0x000fea0003c00000 */
[----:B0-----:R-:W-:Y:S01]  /*aa70*/  HFMA2.MMA R72, -RZ, RZ, 0, 9.5367431640625e-07 ;  /* 0x00000010ff487435 */ /* 0x001fe200000001ff */
[----:B-1----:R-:W-:Y:S02]  /*aa80*/  MOV R243, R70 ;  /* 0x0000004600f37202 */ /* 0x002fe40000000f00 */
[----:B------:R-:W-:-:S02]  /*aa90*/  MOV R75, R238 ;  /* 0x000000ee004b7202 */ /* 0x000fc40000000f00 */
[----:B------:R-:W-:Y:S02]  /*aaa0*/  MOV R73, RZ ;  /* 0x000000ff00497202 */ /* 0x000fe40000000f00 */
[----:B------:R-:W-:Y:S02]  /*aab0*/  MOV R70, 0xffffffff ;  /* 0xffffffff00467802 */ /* 0x000fe40000000f00 */
[----:B------:R-:W-:Y:S02]  /*aac0*/  MOV R68, 0xaae0 ;  /* 0x0000aae000447802 */ /* 0x000fe40000000f00 */
[----:B------:R-:W-:Y:S05]  /*aad0*/  CALL.REL.NOINC `($__internal_170_$__cuda_sm70_shflsync_up) ;  /* 0x000013c000007944 */ /* 0x000fea0003c00000 */
[----:B0-----:R-:W-:Y:S01]  /*aae0*/  HFMA2.MMA R72, -RZ, RZ, 0, 9.5367431640625e-07 ;  /* 0x00000010ff487435 */ /* 0x001fe200000001ff */
[----:B-1----:R-:W-:Y:S02]  /*aaf0*/  MOV R241, R70 ;  /* 0x0000004600f17202 */ /* 0x002fe40000000f00 */
[----:B------:R-:W-:Y:S02]  /*ab00*/  MOV R75, R74 ;  /* 0x0000004a004b7202 */ /* 0x000fe40000000f00 */
[----:B------:R-:W-:Y:S02]  /*ab10*/  MOV R73, RZ ;  /* 0x000000ff00497202 */ /* 0x000fe40000000f00 */
[----:B------:R-:W-:-:S02]  /*ab20*/  MOV R70, 0xffffffff ;  /* 0xffffffff00467802 */ /* 0x000fc40000000f00 */
[----:B------:R-:W-:Y:S02]  /*ab30*/  MOV R68, 0xab50 ;  /* 0x0000ab5000447802 */ /* 0x000fe40000000f00 */
[----:B------:R-:W-:Y:S05]  /*ab40*/  CALL.REL.NOINC `($__internal_170_$__cuda_sm70_shflsync_up) ;  /* 0x0000135000007944 */ /* 0x000fea0003c00000 */
[----:B0-----:R-:W-:Y:S01]  /*ab50*/  HFMA2.MMA R72, -RZ, RZ, 0, 9.5367431640625e-07 ;  /* 0x00000010ff487435 */ /* 0x001fe200000001ff */
[----:B-1----:R-:W-:Y:S02]  /*ab60*/  MOV R245, R70 ;  /* 0x0000004600f57202 */ /* 0x002fe40000000f00 */
[----:B------:R-:W-:Y:S02]  /*ab70*/  MOV R75, R71 ;  /* 0x00000047004b7202 */ /* 0x000fe40000000f00 */
[----:B------:R-:W-:Y:S02]  /*ab80*/  MOV R73, RZ ;  /* 0x000000ff00497202 */ /* 0x000fe40000000f00 */
[----:B------:R-:W-:Y:S02]  /*ab90*/  MOV R70, 0xffffffff ;  /* 0xffffffff00467802 */ /* 0x000fe40000000f00 */
[----:B------:R-:W-:Y:S02]  /*aba0*/  MOV R68, 0xabc0 ;  /* 0x0000abc000447802 */ /* 0x000fe40000000f00 */
[----:B------:R-:W-:Y:S05]  /*abb0*/  CALL.REL.NOINC `($__internal_170_$__cuda_sm70_shflsync_up) ;  /* 0x000012e000007944 */ /* 0x000fea0003c00000 */
[----:B01----:R-:W-:Y:S05]  /*abc0*/  BRA `(.L_x_7096) ;  /* 0xffff8c7000007947 */ /* 0x003fea000383ffff */
.L_x_6997:
[----:B0-----:R-:W-:Y:S01]  /*abd0*/  HFMA2.MMA R72, -RZ, RZ, 0, 5.9604644775390625e-08 ;  /* 0x00000001ff487435 */ /* 0x001fe200000001ff */
[----:B------:R-:W-:-:S02]  /*abe0*/  MOV R75, R242 ;  /* 0x000000f2004b7202 */ /* 0x000fc40000000f00 */
[----:B------:R-:W-:Y:S02]  /*abf0*/  MOV R73, RZ ;  /* 0x000000ff00497202 */ /* 0x000fe40000000f00 */
[----:B------:R-:W-:Y:S02]  /*ac00*/  MOV R70, 0xffffffff ;  /* 0xffffffff00467802 */ /* 0x000fe40000000f00 */
[----:B------:R-:W-:Y:S02]  /*ac10*/  MOV R68, 0xac30 ;  /* 0x0000ac3000447802 */ /* 0x000fe40000000f00 */
[----:B-1----:R-:W-:Y:S05]  /*ac20*/  CALL.REL.NOINC `($__internal_170_$__cuda_sm70_shflsync_up) ;  /* 0x0000127000007944 */ /* 0x002fea0003c00000 */
[----:B0-----:R-:W-:Y:S01]  /*ac30*/  HFMA2.MMA R72, -RZ, RZ, 0, 5.9604644775390625e-08 ;  /* 0x00000001ff487435 */ /* 0x001fe200000001ff */
[----:B-1----:R-:W-:Y:S02]  /*ac40*/  MOV R71, R70 ;  /* 0x0000004600477202 */ /* 0x002fe40000000f00 */
[----:B------:R-:W-:Y:S02]  /*ac50*/  MOV R75, R238 ;  /* 0x000000ee004b7202 */ /* 0x000fe40000000f00 */
[----:B------:R-:W-:Y:S02]  /*ac60*/  MOV R73, RZ ;  /* 0x000000ff00497202 */ /* 0x000fe40000000f00 */
[----:B------:R-:W-:-:S02]  /*ac70*/  MOV R70, 0xffffffff ;  /* 0xffffffff00467802 */ /* 0x000fc40000000f00 */
[----:B------:R-:W-:Y:S02]  /*ac80*/  MOV R68, 0xaca0 ;  /* 0x0000aca000447802 */ /* 0x000fe40000000f00 */
[----:B------:R-:W-:Y:S05]  /*ac90*/  CALL.REL.NOINC `($__internal_170_$__cuda_sm70_shflsync_up) ;  /* 0x0000120000007944 */ /* 0x000fea0003c00000 */
        /* <DEDUP_REMOVED lines=14> */
[----:B0-----:R-:W-:Y:S01]  /*ad80*/  MOV R73, R71 ;  /* 0x0000004700497202 */ /* 0x001fe20000000f00 */
[----:B------:R-:W-:Y:S01]  /*ad90*/  HFMA2.MMA R71, -RZ, RZ, 0, 0 ;  /* 0x00000000ff477435 */ /* 0x000fe200000001ff */
[----:B-1----:R-:W-:Y:S02]  /*ada0*/  MOV R239, R70 ;  /* 0x0000004600ef7202 */ /* 0x002fe40000000f00 */
[----:B------:R-:W-:-:S02]  /*adb0*/  MOV R72, R64 ;  /* 0x0000004000487202 */ /* 0x000fc40000000f00 */
[----:B------:R-:W-:Y:S02]  /*adc0*/  MOV R69, 0x1f ;  /* 0x0000001f00457802 */ /* 0x000fe40000000f00 */
[----:B------:R-:W-:Y:S02]  /*add0*/  MOV R68, 0xffffffff ;  /* 0xffffffff00447802 */ /* 0x000fe40000000f00 */
[----:B------:R-:W-:Y:S02]  /*ade0*/  MOV R70, 0xae00 ;  /* 0x0000ae0000467802 */ /* 0x000fe40000000f00 */
[----:B------:R-:W-:Y:S05]  /*adf0*/  CALL.REL.NOINC `($__internal_169_$__cuda_sm70_shflsync_idx_p) ;  /* 0x0000105000007944 */ /* 0x000fea0003c00000 */
[----:B0-----:R-:W-:Y:S01]  /*ae00*/  HFMA2.MMA R71, -RZ, RZ, 0, 0 ;  /* 0x00000000ff477435 */ /* 0x001fe200000001ff */
[----:B-1----:R-:W-:Y:S02]  /*ae10*/  MOV R64, R69 ;  /* 0x0000004500407202 */ /* 0x002fe40000000f00 */
[----:B------:R-:W-:Y:S02]  /*ae20*/  MOV R72, R65 ;  /* 0x0000004100487202 */ /* 0x000fe40000000f00 */
[----:B------:R-:W-:Y:S02]  /*ae30*/  MOV R69, 0x1f ;  /* 0x0000001f00457802 */ /* 0x000fe40000000f00 */
[----:B------:R-:W-:-:S02]  /*ae40*/  MOV R68, 0xffffffff ;  /* 0xffffffff00447802 */ /* 0x000fc40000000f00 */
[----:B------:R-:W-:Y:S02]  /*ae50*/  MOV R70, 0xae70 ;  /* 0x0000ae7000467802 */ /* 0x000fe40000000f00 */
[----:B------:R-:W-:Y:S05]  /*ae60*/  CALL.REL.NOINC `($__internal_169_$__cuda_sm70_shflsync_idx_p) ;  /* 0x00000fe000007944 */ /* 0x000fea0003c00000 */
[----:B0-----:R-:W-:Y:S01]  /*ae70*/  HFMA2.MMA R71, -RZ, RZ, 0, 0 ;  /* 0x00000000ff477435 */ /* 0x001fe200000001ff */
[----:B-1----:R-:W-:Y:S02]  /*ae80*/  MOV R65, R69 ;  /* 0x0000004500417202 */ /* 0x002fe40000000f00 */
[----:B------:R-:W-:Y:S02]  /*ae90*/  MOV R72, R66 ;  /* 0x0000004200487202 */ /* 0x000fe40000000f00 */
[----:B------:R-:W-:Y:S02]  /*aea0*/  MOV R69, 0x1f ;  /* 0x0000001f00457802 */ /* 0x000fe40000000f00 */
[----:B------:R-:W-:Y:S02]  /*aeb0*/  MOV R68, 0xffffffff ;  /* 0xffffffff00447802 */ /* 0x000fe40000000f00 */
[----:B------:R-:W-:Y:S02]  /*aec0*/  MOV R70, 0xaee0 ;  /* 0x0000aee000467802 */ /* 0x000fe40000000f00 */
[----:B------:R-:W-:Y:S05]  /*aed0*/  CALL.REL.NOINC `($__internal_169_$__cuda_sm70_shflsync_idx_p) ;  /* 0x00000f7000007944 */ /* 0x000fea0003c00000 */
[----:B0-----:R-:W-:Y:S01]  /*aee0*/  HFMA2.MMA R71, -RZ, RZ, 0, 0 ;  /* 0x00000000ff477435 */ /* 0x001fe200000001ff */
[----:B-1----:R-:W-:-:S02]  /*aef0*/  MOV R66, R69 ;  /* 0x0000004500427202 */ /* 0x002fc40000000f00 */
[----:B------:R-:W-:Y:S02]  /*af00*/  MOV R72, R67 ;  /* 0x0000004300487202 */ /* 0x000fe40000000f00 */
[----:B------:R-:W-:Y:S02]  /*af10*/  MOV R69, 0x1f ;  /* 0x0000001f00457802 */ /* 0x000fe40000000f00 */
[----:B------:R-:W-:Y:S02]  /*af20*/  MOV R68, 0xffffffff ;  /* 0xffffffff00447802 */ /* 0x000fe40000000f00 */
[----:B------:R-:W-:Y:S02]  /*af30*/  MOV R70, 0xaf50 ;  /* 0x0000af5000467802 */ /* 0x000fe40000000f00 */
[----:B------:R-:W-:Y:S05]  /*af40*/  CALL.REL.NOINC `($__internal_169_$__cuda_sm70_shflsync_idx_p) ;  /* 0x00000f0000007944 */ /* 0x000fea0003c00000 */
[----:B-1----:R-:W-:Y:S01]  /*af50*/  MOV R67, R69 ;  /* 0x0000004500437202 */ /* 0x002fe20000000f00 */
[----:B0-----:R-:W-:Y:S05]  /*af60*/  BRA `(.L_x_7097) ;  /* 0xffff8be000007947 */ /* 0x001fea000383ffff */
.L_x_7000:
[----:B------:R-:W-:Y:S01]  /*af70*/  HFMA2.MMA R71, -RZ, RZ, 0, 5.9604644775390625e-08 ;  /* 0x00000001ff477435 */ /* 0x000fe200000001ff */
[----:B------:R-:W-:Y:S02]  /*af80*/  MOV R240, R235 ;  /* 0x000000eb00f07202 */ /* 0x000fe40000000f00 */
[----:B------:R-:W-:-:S02]  /*af90*/  MOV R74, 0x1f ;  /* 0x0000001f004a7802 */ /* 0x000fc40000000f00 */
[----:B------:R-:W-:Y:S02]  /*afa0*/  MOV R247, 0xffffffff ;  /* 0xffffffff00f77802 */ /* 0x000fe40000000f00 */
[----:B------:R-:W-:Y:S02]  /*afb0*/  MOV R68, 0xafd0 ;  /* 0x0000afd000447802 */ /* 0x000fe40000000f00 */
[----:B------:R-:W-:Y:S05]  /*afc0*/  CALL.REL.NOINC `($__internal_168_$__cuda_sm70_shflsync_down) ;  /* 0x00000e4000007944 */ /* 0x000fea0003c00000 */
[----:B-1----:R-:W-:Y:S01]  /*afd0*/  MOV R70, R247 ;  /* 0x000000f700467202 */ /* 0x002fe20000000f00 */
[----:B0-----:R-:W-:Y:S05]  /*afe0*/  BRA `(.L_x_7098) ;  /* 0xffff9e4000007947 */ /* 0x001fea000383ffff */
.L_x_7001:
[----:B------:R-:W-:Y:S01]  /*aff0*/  HFMA2.MMA R71, -RZ, RZ, 0, 5.9604644775390625e-08 ;  /* 0x00000001ff477435 */ /* 0x000fe200000001ff */
[----:B------:R-:W-:Y:S02]  /*b000*/  MOV R240, R237 ;  /* 0x000000ed00f07202 */ /* 0x000fe40000000f00 */
[----:B------:R-:W-:Y:S02]  /*b010*/  MOV R74, 0x1f ;  /* 0x0000001f004a7802 */ /* 0x000fe40000000f00 */
[----:B------:R-:W-:Y:S02]  /*b020*/  MOV R247, 0xffffffff ;  /* 0xffffffff00f77802 */ /* 0x000fe40000000f00 */
[----:B------:R-:W-:-:S02]  /*b030*/  MOV R68, 0xb050 ;  /* 0x0000b05000447802 */ /* 0x000fc40000000f00 */
[----:B01----:R-:W-:Y:S05]  /*b040*/  CALL.REL.NOINC `($__internal_168_$__cuda_sm70_shflsync_down) ;  /* 0x00000dc000007944 */ /* 0x003fea0003c00000 */
[----:B0-----:R-:W-:Y:S01]  /*b050*/  HFMA2.MMA R71, -RZ, RZ, 0, 5.9604644775390625e-08 ;  /* 0x00000001ff477435 */ /* 0x001fe200000001ff */
[----:B-1----:R-:W-:-:S02]  /*b060*/  MOV R72, R247 ;  /* 0x000000f700487202 */ /* 0x002fc40000000f00 */
[----:B------:R-:W-:Y:S02]  /*b070*/  MOV R240, R239 ;  /* 0x000000ef00f07202 */ /* 0x000fe40000000f00 */
[----:B------:R-:W-:Y:S02]  /*b080*/  MOV R74, 0x1f ;  /* 0x0000001f004a7802 */ /* 0x000fe40000000f00 */
[----:B------:R-:W-:Y:S02]  /*b090*/  MOV R247, 0xffffffff ;  /* 0xffffffff00f77802 */ /* 0x000fe40000000f00 */
[----:B------:R-:W-:Y:S02]  /*b0a0*/  MOV R68, 0xb0c0 ;  /* 0x0000b0c000447802 */ /* 0x000fe40000000f00 */
[----:B------:R-:W-:Y:S05]  /*b0b0*/  CALL.REL.NOINC `($__internal_168_$__cuda_sm70_shflsync_down) ;  /* 0x00000d5000007944 */ /* 0x000fea0003c00000 */
[----:B0-----:R-:W-:Y:S01]  /*b0c0*/  HFMA2.MMA R71, -RZ, RZ, 0, 5.9604644775390625e-08 ;  /* 0x00000001ff477435 */ /* 0x001fe200000001ff */
[----:B-1----:R-:W-:Y:S02]  /*b0d0*/  MOV R242, R247 ;  /* 0x000000f700f27202 */ /* 0x002fe40000000f00 */
[----:B------:R-:W-:Y:S02]  /*b0e0*/  MOV R240, R251 ;  /* 0x000000fb00f07202 */ /* 0x000fe40000000f00 */
[----:B------:R-:W-:-:S02]  /*b0f0*/  MOV R74, 0x1f ;  /* 0x0000001f004a7802 */ /* 0x000fc40000000f00 */
[----:B------:R-:W-:Y:S02]  /*b100*/  MOV R247, 0xffffffff ;  /* 0xffffffff00f77802 */ /* 0x000fe40000000f00 */
[----:B------:R-:W-:Y:S02]  /*b110*/  MOV R68, 0xb130 ;  /* 0x0000b13000447802 */ /* 0x000fe40000000f00 */
[----:B------:R-:W-:Y:S05]  /*b120*/  CALL.REL.NOINC `($__internal_168_$__cuda_sm70_shflsync_down) ;  /* 0x00000ce000007944 */ /* 0x000fea0003c00000 */
[----:B01----:R-:W-:Y:S05]  /*b130*/  BRA `(.L_x_7099) ;  /* 0xffff9d3000007947 */ /* 0x003fea000383ffff */
.L_x_7004:
[----:B------:R-:W-:Y:S01]  /*b140*/  HFMA2.MMA R71, -RZ, RZ, 0, 1.1920928955078125e-07 ;  /* 0x00000002ff477435 */ /* 0x000fe200000001ff */
[----:B------:R-:W-:Y:S02]  /*b150*/  MOV R240, R235 ;  /* 0x000000eb00f07202 */ /* 0x000fe40000000f00 */
[----:B------:R-:W-:Y:S02]  /*b160*/  MOV R74, 0x1f ;  /* 0x0000001f004a7802 */ /* 0x000fe40000000f00 */
[----:B0-----:R-:W-:Y:S02]  /*b170*/  MOV R247, 0xffffffff ;  /* 0xffffffff00f77802 */ /* 0x001fe40000000f00 */
[----:B------:R-:W-:Y:S02]  /*b180*/  MOV R68, 0xb1a0 ;  /* 0x0000b1a000447802 */ /* 0x000fe40000000f00 */
[----:B-1234-:R-:W-:Y:S05]  /*b190*/  CALL.REL.NOINC `($__internal_168_$__cuda_sm70_shflsync_down) ;  /* 0x00000c7000007944 */ /* 0x01efea0003c00000 */
[----:B0-----:R-:W-:Y:S01]  /*b1a0*/  HFMA2.MMA R71, -RZ, RZ, 0, 1.1920928955078125e-07 ;  /* 0x00000002ff477435 */ /* 0x001fe200000001ff */
[----:B-1----:R-:W-:-:S02]  /*b1b0*/  MOV R72, R247 ;  /* 0x000000f700487202 */ /* 0x002fc40000000f00 */
[----:B------:R-:W-:Y:S02]  /*b1c0*/  MOV R240, R237 ;  /* 0x000000ed00f07202 */ /* 0x000fe40000000f00 */
[----:B------:R-:W-:Y:S02]  /*b1d0*/  MOV R74, 0x1f ;  /* 0x0000001f004a7802 */ /* 0x000fe40000000f00 */
[----:B------:R-:W-:Y:S02]  /*b1e0*/  MOV R247, 0xffffffff ;  /* 0xffffffff00f77802 */ /* 0x000fe40000000f00 */
[----:B------:R-:W-:Y:S02]  /*b1f0*/  MOV R68, 0xb210 ;  /* 0x0000b21000447802 */ /* 0x000fe40000000f00 */
[----:B------:R-:W-:Y:S05]  /*b200*/  CALL.REL.NOINC `($__internal_168_$__cuda_sm70_shflsync_down) ;  /* 0x00000c0000007944 */ /* 0x000fea0003c00000 */
[----:B0-----:R-:W-:Y:S01]  /*b210*/  HFMA2.MMA R71, -RZ, RZ, 0, 1.1920928955078125e-07 ;  /* 0x00000002ff477435 */ /* 0x001fe200000001ff */
[----:B-1----:R-:W-:Y:S02]  /*b220*/  MOV R70, R247 ;  /* 0x000000f700467202 */ /* 0x002fe40000000f00 */
[----:B------:R-:W-:Y:S02]  /*b230*/  MOV R240, R239 ;  /* 0x000000ef00f07202 */ /* 0x000fe40000000f00 */
[----:B------:R-:W-:-:S02]  /*b240*/  MOV R74, 0x1f ;  /* 0x0000001f004a7802 */ /* 0x000fc40000000f00 */
[----:B------:R-:W-:Y:S02]  /*b250*/  MOV R247, 0xffffffff ;  /* 0xffffffff00f77802 */ /* 0x000fe40000000f00 */
[----:B------:R-:W-:Y:S02]  /*b260*/  MOV R68, 0xb280 ;  /* 0x0000b28000447802 */ /* 0x000fe40000000f00 */
[----:B------:R-:W-:Y:S05]  /*b270*/  CALL.REL.NOINC `($__internal_168_$__cuda_sm70_shflsync_down) ;  /* 0x00000b9000007944 */ /* 0x000fea0003c00000 */
[----:B0-----:R-:W-:Y:S01]  /*b280*/  HFMA2.MMA R71, -RZ, RZ, 0, 1.1920928955078125e-07 ;  /* 0x00000002ff477435 */ /* 0x001fe200000001ff */
[----:B-1----:R-:W-:Y:S02]  /*b290*/  MOV R242, R247 ;  /* 0x000000f700f27202 */ /* 0x002fe40000000f00 */
[----:B------:R-:W-:Y:S02]  /*b2a0*/  MOV R240, R251 ;  /* 0x000000fb00f07202 */ /* 0x000fe40000000f00 */
[----:B------:R-:W-:Y:S02]  /*b2b0*/  MOV R74, 0x1f ;  /* 0x0000001f004a7802 */ /* 0x000fe40000000f00 */
[----:B------:R-:W-:Y:S02]  /*b2c0*/  MOV R247, 0xffffffff ;  /* 0xffffffff00f77802 */ /* 0x000fe40000000f00 */
[----:B------:R-:W-:-:S02]  /*b2d0*/  MOV R68, 0xb2f0 ;  /* 0x0000b2f000447802 */ /* 0x000fc40000000f00 */
[----:B------:R-:W-:Y:S05]  /*b2e0*/  CALL.REL.NOINC `($__internal_168_$__cuda_sm70_shflsync_down) ;  /* 0x00000b2000007944 */ /* 0x000fea0003c00000 */
[----:B01----:R-:W-:Y:S05]  /*b2f0*/  BRA `(.L_x_7100) ;  /* 0xffff9cc000007947 */ /* 0x003fea000383ffff */
.L_x_7007:
[----:B------:R-:W-:Y:S01]  /*b300*/  HFMA2.MMA R71, -RZ, RZ, 0, 2.384185791015625e-07 ;  /* 0x00000004ff477435 */ /* 0x000fe200000001ff */
[----:B------:R-:W-:-:S02]  /*b310*/  MOV R240, R235 ;  /* 0x000000eb00f07202 */ /* 0x000fc40000000f00 */
[----:B------:R-:W-:Y:S02]  /*b320*/  MOV R74, 0x1f ;  /* 0x0000001f004a7802 */ /* 0x000fe40000000f00 */
[----:B0-----:R-:W-:Y:S02]  /*b330*/  MOV R247, 0xffffffff ;  /* 0xffffffff00f77802 */ /* 0x001fe40000000f00 */
[----:B------:R-:W-:Y:S02]  /*b340*/  MOV R68, 0xb360 ;  /* 0x0000b36000447802 */ /* 0x000fe40000000f00 */
[----:B-1234-:R-:W-:Y:S05]  /*b350*/  CALL.REL.NOINC `($__internal_168_$__cuda_sm70_shflsync_down) ;  /* 0x00000ab000007944 */ /* 0x01efea0003c00000 */
[----:B-1----:R-:W-:Y:S01]  /*b360*/  MOV R72, R247 ;  /* 0x000000f700487202 */ /* 0x002fe20000000f00 */
[----:B0-----:R-:W-:Y:S05]  /*b370*/  BRA `(.L_x_7101) ;  /* 0xffff9d6000007947 */ /* 0x001fea000383ffff */
.L_x_7008:
[----:B------:R-:W-:Y:S01]  /*b380*/  HFMA2.MMA R71, -RZ, RZ, 0, 2.384185791015625e-07 ;  /* 0x00000004ff477435 */ /* 0x000fe200000001ff */
[----:B------:R-:W-:Y:S02]  /*b390*/  MOV R240, R237 ;  /* 0x000000ed00f07202 */ /* 0x000fe40000000f00 */
[----:B------:R-:W-:Y:S02]  /*b3a0*/  MOV R74, 0x1f ;  /* 0x0000001f004a7802 */ /* 0x000fe40000000f00 */
[----:B0-----:R-:W-:-:S02]  /*b3b0*/  MOV R247, 0xffffffff ;  /* 0xffffffff00f77802 */ /* 0x001fc40000000f00 */
[----:B------:R-:W-:Y:S02]  /*b3c0*/  MOV R68, 0xb3e0 ;  /* 0x0000b3e000447802 */ /* 0x000fe40000000f00 */
[----:B-1234-:R-:W-:Y:S05]  /*b3d0*/  CALL.REL.NOINC `($__internal_168_$__cuda_sm70_shflsync_down) ;  /* 0x00000a3000007944 */ /* 0x01efea0003c00000 */
[----:B0-----:R-:W-:Y:S01]  /*b3e0*/  HFMA2.MMA R71, -RZ, RZ, 0, 2.384185791015625e-07 ;  /* 0x00000004ff477435 */ /* 0x001fe200000001ff */
[----:B-1----:R-:W-:Y:S02]  /*b3f0*/  MOV R70, R247 ;  /* 0x000000f700467202 */ /* 0x002fe40000000f00 */
[----:B------:R-:W-:Y:S02]  /*b400*/  MOV R240, R239 ;  /* 0x000000ef00f07202 */ /* 0x000fe40000000f00 */
[----:B------:R-:W-:Y:S02]  /*b410*/  MOV R74, 0x1f ;  /* 0x0000001f004a7802 */ /* 0x000fe40000000f00 */
[----:B------:R-:W-:Y:S02]  /*b420*/  MOV R247, 0xffffffff ;  /* 0xffffffff00f77802 */ /* 0x000fe40000000f00 */
[----:B------:R-:W-:Y:S02]  /*b430*/  MOV R68, 0xb450 ;  /* 0x0000b45000447802 */ /* 0x000fe40000000f00 */
[----:B------:R-:W-:Y:S05]  /*b440*/  CALL.REL.NOINC `($__internal_168_$__cuda_sm70_shflsync_down) ;  /* 0x000009c000007944 */ /* 0x000fea0003c00000 */
[----:B0-----:R-:W-:Y:S01]  /*b450*/  HFMA2.MMA R71, -RZ, RZ, 0, 2.384185791015625e-07 ;  /* 0x00000004ff477435 */ /* 0x001fe200000001ff */
[----:B-1----:R-:W-:-:S02]  /*b460*/  MOV R242, R247 ;  /* 0x000000f700f27202 */ /* 0x002fc40000000f00 */
[----:B------:R-:W-:Y:S02]  /*b470*/  MOV R240, R251 ;  /* 0x000000fb00f07202 */ /* 0x000fe40000000f00 */
[----:B------:R-:W-:Y:S02]  /*b480*/  MOV R74, 0x1f ;  /* 0x0000001f004a7802 */ /* 0x000fe40000000f00 */
[----:B------:R-:W-:Y:S02]  /*b490*/  MOV R247, 0xffffffff ;  /* 0xffffffff00f77802 */ /* 0x000fe40000000f00 */
[----:B------:R-:W-:Y:S02]  /*b4a0*/  MOV R68, 0xb4c0 ;  /* 0x0000b4c000447802 */ /* 0x000fe40000000f00 */
[----:B------:R-:W-:Y:S05]  /*b4b0*/  CALL.REL.NOINC `($__internal_168_$__cuda_sm70_shflsync_down) ;  /* 0x0000095000007944 */ /* 0x000fea0003c00000 */
[----:B01----:R-:W-:Y:S05]  /*b4c0*/  BRA `(.L_x_7102) ;  /* 0xffff9c5000007947 */ /* 0x003fea000383ffff */
.L_x_7011:
[----:B------:R-:W-:Y:S01]  /*b4d0*/  HFMA2.MMA R71, -RZ, RZ, 0, 4.76837158203125e-07 ;  /* 0x00000008ff477435 */ /* 0x000fe200000001ff */
[----:B------:R-:W-:Y:S02]  /*b4e0*/  MOV R240, R235 ;  /* 0x000000eb00f07202 */ /* 0x000fe40000000f00 */
[----:B------:R-:W-:Y:S02]  /*b4f0*/  MOV R74, 0x1f ;  /* 0x0000001f004a7802 */ /* 0x000fe40000000f00 */
[----:B0-----:R-:W-:-:S02]  /*b500*/  MOV R247, 0xffffffff ;  /* 0xffffffff00f77802 */ /* 0x001fc40000000f00 */
[----:B------:R-:W-:Y:S02]  /*b510*/  MOV R68, 0xb530 ;  /* 0x0000b53000447802 */ /* 0x000fe40000000f00 */
[----:B-1234-:R-:W-:Y:S05]  /*b520*/  CALL.REL.NOINC `($__internal_168_$__cuda_sm70_shflsync_down) ;  /* 0x000008e000007944 */ /* 0x01efea0003c00000 */
[----:B0-----:R-:W-:Y:S01]  /*b530*/  HFMA2.MMA R71, -RZ, RZ, 0, 4.76837158203125e-07 ;  /* 0x00000008ff477435 */ /* 0x001fe200000001ff */
[----:B-1----:R-:W-:Y:S02]  /*b540*/  MOV R72, R247 ;  /* 0x000000f700487202 */ /* 0x002fe40000000f00 */
[----:B------:R-:W-:Y:S02]  /*b550*/  MOV R240, R237 ;  /* 0x000000ed00f07202 */ /* 0x000fe40000000f00 */
[----:B------:R-:W-:Y:S02]  /*b560*/  MOV R74, 0x1f ;  /* 0x0000001f004a7802 */ /* 0x000fe40000000f00 */
[----:B------:R-:W-:Y:S02]  /*b570*/  MOV R247, 0xffffffff ;  /* 0xffffffff00f77802 */ /* 0x000fe40000000f00 */
[----:B------:R-:W-:Y:S02]  /*b580*/  MOV R68, 0xb5a0 ;  /* 0x0000b5a000447802 */ /* 0x000fe40000000f00 */
[----:B------:R-:W-:Y:S05]  /*b590*/  CALL.REL.NOINC `($__internal_168_$__cuda_sm70_shflsync_down) ;  /* 0x0000087000007944 */ /* 0x000fea0003c00000 */
[----:B0-----:R-:W-:Y:S01]  /*b5a0*/  HFMA2.MMA R71, -RZ, RZ, 0, 4.76837158203125e-07 ;  /* 0x00000008ff477435 */ /* 0x001fe200000001ff */
[----:B-1----:R-:W-:-:S02]  /*b5b0*/  MOV R70, R247 ;  /* 0x000000f700467202 */ /* 0x002fc40000000f00 */
[----:B------:R-:W-:Y:S02]  /*b5c0*/  MOV R240, R239 ;  /* 0x000000ef00f07202 */ /* 0x000fe40000000f00 */
[----:B------:R-:W-:Y:S02]  /*b5d0*/  MOV R74, 0x1f ;  /* 0x0000001f004a7802 */ /* 0x000fe40000000f00 */
[----:B------:R-:W-:Y:S02]  /*b5e0*/  MOV R247, 0xffffffff ;  /* 0xffffffff00f77802 */ /* 0x000fe40000000f00 */
[----:B------:R-:W-:Y:S02]  /*b5f0*/  MOV R68, 0xb610 ;  /* 0x0000b61000447802 */ /* 0x000fe40000000f00 */
[----:B------:R-:W-:Y:S05]  /*b600*/  CALL.REL.NOINC `($__internal_168_$__cuda_sm70_shflsync_down) ;  /* 0x0000080000007944 */ /* 0x000fea0003c00000 */
[----:B0-----:R-:W-:Y:S01]  /*b610*/  HFMA2.MMA R71, -RZ, RZ, 0, 4.76837158203125e-07 ;  /* 0x00000008ff477435 */ /* 0x001fe200000001ff */
[----:B-1----:R-:W-:Y:S02]  /*b620*/  MOV R242, R247 ;  /* 0x000000f700f27202 */ /* 0x002fe40000000f00 */
[----:B------:R-:W-:Y:S02]  /*b630*/  MOV R240, R251 ;  /* 0x000000fb00f07202 */ /* 0x000fe40000000f00 */
[----:B------:R-:W-:-:S02]  /*b640*/  MOV R74, 0x1f ;  /* 0x0000001f004a7802 */ /* 0x000fc40000000f00 */
[----:B------:R-:W-:Y:S02]  /*b650*/  MOV R247, 0xffffffff ;  /* 0xffffffff00f77802 */ /* 0x000fe40000000f00 */
[----:B------:R-:W-:Y:S02]  /*b660*/  MOV R68, 0xb680 ;  /* 0x0000b68000447802 */ /* 0x000fe40000000f00 */
[----:B------:R-:W-:Y:S05]  /*b670*/  CALL.REL.NOINC `($__internal_168_$__cuda_sm70_shflsync_down) ;  /* 0x0000079000007944 */ /* 0x000fea0003c00000 */
[----:B01----:R-:W-:Y:S05]  /*b680*/  BRA `(.L_x_7103) ;  /* 0xffff9be000007947 */ /* 0x003fea000383ffff */
.L_x_7014:
[----:B------:R-:W-:Y:S01]  /*b690*/  HFMA2.MMA R71, -RZ, RZ, 0, 9.5367431640625e-07 ;  /* 0x00000010ff477435 */ /* 0x000fe200000001ff */
[----:B------:R-:W-:Y:S02]  /*b6a0*/  MOV R240, R235 ;  /* 0x000000eb00f07202 */ /* 0x000fe40000000f00 */
[----:B------:R-:W-:Y:S02]  /*b6b0*/  MOV R74, 0x1f ;  /* 0x0000001f004a7802 */ /* 0x000fe40000000f00 */
[----:B0-----:R-:W-:Y:S02]  /*b6c0*/  MOV R247, 0xffffffff ;  /* 0xffffffff00f77802 */ /* 0x001fe40000000f00 */
[----:B------:R-:W-:Y:S02]  /*b6d0*/  MOV R68, 0xb6f0 ;  /* 0x0000b6f000447802 */ /* 0x000fe40000000f00 */
[----:B-1234-:R-:W-:Y:S05]  /*b6e0*/  CALL.REL.NOINC `($__internal_168_$__cuda_sm70_shflsync_down) ;  /* 0x0000072000007944 */ /* 0x01efea0003c00000 */
[----:B-1----:R-:W-:Y:S01]  /*b6f0*/  MOV R72, R247 ;  /* 0x000000f700487202 */ /* 0x002fe20000000f00 */
[----:B0-----:R-:W-:Y:S05]  /*b700*/  BRA `(.L_x_7104) ;  /* 0xffff9c8000007947 */ /* 0x001fea000383ffff */
.L_x_7015:
[----:B------:R-:W-:Y:S01]  /*b710*/  HFMA2.MMA R71, -RZ, RZ, 0, 9.5367431640625e-07 ;  /* 0x00000010ff477435 */ /* 0x000fe200000001ff */
[----:B------:R-:W-:-:S02]  /*b720*/  MOV R240, R237 ;  /* 0x000000ed00f07202 */ /* 0x000fc40000000f00 */
[----:B------:R-:W-:Y:S02]  /*b730*/  MOV R74, 0x1f ;  /* 0x0000001f004a7802 */ /* 0x000fe40000000f00 */
[----:B0-----:R-:W-:Y:S02]  /*b740*/  MOV R247, 0xffffffff ;  /* 0xffffffff00f77802 */ /* 0x001fe40000000f00 */
[----:B------:R-:W-:Y:S02]  /*b750*/  MOV R68, 0xb770 ;  /* 0x0000b77000447802 */ /* 0x000fe40000000f00 */
[----:B-1234-:R-:W-:Y:S05]  /*b760*/  CALL.REL.NOINC `($__internal_168_$__cuda_sm70_shflsync_down) ;  /* 0x000006a000007944 */ /* 0x01efea0003c00000 */
[----:B0-----:R-:W-:Y:S01]  /*b770*/  HFMA2.MMA R71, -RZ, RZ, 0, 9.5367431640625e-07 ;  /* 0x00000010ff477435 */ /* 0x001fe200000001ff */
[----:B-1----:R-:W-:Y:S02]  /*b780*/  MOV R70, R247 ;  /* 0x000000f700467202 */ /* 0x002fe40000000f00 */
[----:B------:R-:W-:Y:S02]  /*b790*/  MOV R240, R239 ;  /* 0x000000ef00f07202 */ /* 0x000fe40000000f00 */
[----:B------:R-:W-:Y:S02]  /*b7a0*/  MOV R74, 0x1f ;  /* 0x0000001f004a7802 */ /* 0x000fe40000000f00 */
[----:B------:R-:W-:-:S02]  /*b7b0*/  MOV R247, 0xffffffff ;  /* 0xffffffff00f77802 */ /* 0x000fc40000000f00 */
[----:B------:R-:W-:Y:S02]  /*b7c0*/  MOV R68, 0xb7e0 ;  /* 0x0000b7e000447802 */ /* 0x000fe40000000f00 */
[----:B------:R-:W-:Y:S05]  /*b7d0*/  CALL.REL.NOINC `($__internal_168_$__cuda_sm70_shflsync_down) ;  /* 0x0000063000007944 */ /* 0x000fea0003c00000 */
[----:B0-----:R-:W-:Y:S01]  /*b7e0*/  HFMA2.MMA R71, -RZ, RZ, 0, 9.5367431640625e-07 ;  /* 0x00000010ff477435 */ /* 0x001fe200000001ff */
[----:B-1----:R-:W-:Y:S02]  /*b7f0*/  MOV R242, R247 ;  /* 0x000000f700f27202 */ /* 0x002fe40000000f00 */
[----:B------:R-:W-:Y:S02]  /*b800*/  MOV R240, R251 ;  /* 0x000000fb00f07202 */ /* 0x000fe40000000f00 */
[----:B------:R-:W-:Y:S02]  /*b810*/  MOV R74, 0x1f ;  /* 0x0000001f004a7802 */ /* 0x000fe40000000f00 */
[----:B------:R-:W-:Y:S02]  /*b820*/  MOV R247, 0xffffffff ;  /* 0xffffffff00f77802 */ /* 0x000fe40000000f00 */
[----:B------:R-:W-:Y:S02]  /*b830*/  MOV R68, 0xb850 ;  /* 0x0000b85000447802 */ /* 0x000fe40000000f00 */
[----:B------:R-:W-:Y:S05]  /*b840*/  CALL.REL.NOINC `($__internal_168_$__cuda_sm70_shflsync_down) ;  /* 0x000005c000007944 */ /* 0x000fea0003c00000 */
[----:B01----:R-:W-:Y:S05]  /*b850*/  BRA `(.L_x_7105) ;  /* 0xffff9b7000007947 */ /* 0x003fea000383ffff */
.L_x_7018:
[----:B------:R-:W-:Y:S01]  /*b860*/  HFMA2.MMA R71, -RZ, RZ, 0, 0 ;  /* 0x00000000ff477435 */ /* 0x000fe200000001ff */
[----:B---3--:R-:W-:-:S02]  /*b870*/  MOV R72, R235 ;  /* 0x000000eb00487202 */ /* 0x008fc40000000f00 */
[----:B------:R-:W-:Y:S02]  /*b880*/  MOV R69, 0x1f ;  /* 0x0000001f00457802 */ /* 0x000fe40000000f00 */
[----:B------:R-:W-:Y:S02]  /*b890*/  MOV R68, 0xffffffff ;  /* 0xffffffff00447802 */ /* 0x000fe40000000f00 */
[----:B-1----:R-:W-:Y:S02]  /*b8a0*/  MOV R70, 0xb8c0 ;  /* 0x0000b8c000467802 */ /* 0x002fe40000000f00 */
[----:B0-2-4-:R-:W-:Y:S05]  /*b8b0*/  CALL.REL.NOINC `($__internal_169_$__cuda_sm70_shflsync_idx_p) ;  /* 0x0000059000007944 */ /* 0x015fea0003c00000 */
        /* <DEDUP_REMOVED lines=21> */
[----:B0-----:R-:W-:Y:S01]  /*ba10*/  HFMA2.MMA R71, -RZ, RZ, 0, 5.9604644775390625e-08 ;  /* 0x00000001ff477435 */ /* 0x001fe200000001ff */
[----:B-1----:R-:W-:Y:S02]  /*ba20*/  MOV R242, R69 ;  /* 0x0000004500f27202 */ /* 0x002fe40000000f00 */
[----:B------:R-:W-:Y:S02]  /*ba30*/  MOV R240, R235 ;  /* 0x000000eb00f07202 */ /* 0x000fe40000000f00 */
[----:B------:R-:W-:-:S02]  /*ba40*/  MOV R74, 0x1f ;  /* 0x0000001f004a7802 */ /* 0x000fc40000000f00 */
[----:B------:R-:W-:Y:S02]  /*ba50*/  MOV R247, 0xffffffff ;  /* 0xffffffff00f77802 */ /* 0x000fe40000000f00 */
[----:B------:R-:W-:Y:S02]  /*ba60*/  MOV R68, 0xba80 ;  /* 0x0000ba8000447802 */ /* 0x000fe40000000f00 */
[----:B------:R-:W-:Y:S05]  /*ba70*/  CALL.REL.NOINC `($__internal_168_$__cuda_sm70_shflsync_down) ;  /* 0x0000039000007944 */ /* 0x000fea0003c00000 */
[----:B0-----:R-:W-:Y:S01]  /*ba80*/  HFMA2.MMA R71, -RZ, RZ, 0, 5.9604644775390625e-08 ;  /* 0x00000001ff477435 */ /* 0x001fe200000001ff */
[----:B-1----:R-:W-:Y:S02]  /*ba90*/  MOV R245, R247 ;  /* 0x000000f700f57202 */ /* 0x002fe40000000f00 */
[----:B------:R-:W-:Y:S02]  /*baa0*/  MOV R240, R237 ;  /* 0x000000ed00f07202 */ /* 0x000fe40000000f00 */
[----:B------:R-:W-:Y:S02]  /*bab0*/  MOV R74, 0x1f ;  /* 0x0000001f004a7802 */ /* 0x000fe40000000f00 */
[----:B------:R-:W-:Y:S02]  /*bac0*/  MOV R247, 0xffffffff ;  /* 0xffffffff00f77802 */ /* 0x000fe40000000f00 */
[----:B------:R-:W-:-:S02]  /*bad0*/  MOV R68, 0xbaf0 ;  /* 0x0000baf000447802 */ /* 0x000fc40000000f00 */
[----:B------:R-:W-:Y:S05]  /*bae0*/  CALL.REL.NOINC `($__internal_168_$__cuda_sm70_shflsync_down) ;  /* 0x0000032000007944 */ /* 0x000fea0003c00000 */
        /* <DEDUP_REMOVED lines=14> */
[CC--:B------:R-:W-:Y:S01]  /*bbd0*/  FMUL.FTZ R239, R64.reuse, R241.reuse ;  /* 0x000000f140ef7220 */ /* 0x0c0fe20000410000 */
[----:B------:R-:W-:Y:S01]  /*bbe0*/  MOV R72, R64 ;  /* 0x0000004000487202 */ /* 0x000fe20000000f00 */
[-C--:B0-----:R-:W-:Y:S01]  /*bbf0*/  FMUL.FTZ R240, R64, R246.reuse ;  /* 0x000000f640f07220 */ /* 0x081fe20000410000 */
        /* <DEDUP_REMOVED lines=9> */
[----:B-1----:R-:W-:Y:S05]  /*bc90*/  CALL.REL.NOINC `($__internal_169_$__cuda_sm70_shflsync_idx_p) ;  /* 0x000001b000007944 */ /* 0x002fea0003c00000 */
        /* <DEDUP_REMOVED lines=14> */
[----:B0-----:R-:W-:Y:S01]  /*bd80*/  HFMA2.MMA R71, -RZ, RZ, 0, 0 ;  /* 0x00000000ff477435 */ /* 0x001fe200000001ff */
[----:B-1----:R-:W-:Y:S02]  /*bd90*/  MOV R249, R69 ;  /* 0x0000004500f97202 */ /* 0x002fe40000000f00 */
[----:B------:R-:W-:Y:S02]  /*bda0*/  MOV R72, R67 ;  /* 0x0000004300487202 */ /* 0x000fe40000000f00 */
[----:B------:R-:W-:-:S02]  /*bdb0*/  MOV R69, 0x1f ;  /* 0x0000001f00457802 */ /* 0x000fc40000000f00 */
[----:B------:R-:W-:Y:S02]  /*bdc0*/  MOV R68, 0xffffffff ;  /* 0xffffffff00447802 */ /* 0x000fe40000000f00 */
[----:B------:R-:W-:Y:S02]  /*bdd0*/  MOV R70, 0xbdf0 ;  /* 0x0000bdf000467802 */ /* 0x000fe40000000f00 */
[----:B------:R-:W-:Y:S05]  /*bde0*/  CALL.REL.NOINC `($__internal_169_$__cuda_sm70_shflsync_idx_p) ;  /* 0x0000006000007944 */ /* 0x000fea0003c00000 */
[----:B-1----:R-:W-:Y:S01]  /*bdf0*/  MOV R75, R69 ;  /* 0x00000045004b7202 */ /* 0x002fe20000000f00 */
[----:B0-----:R-:W-:Y:S05]  /*be00*/  BRA `(.L_x_7106) ;  /* 0xffff97e000007947 */ /* 0x001fea000383ffff */
        .weak           $__internal_168_$__cuda_sm70_shflsync_down
        .type           $__internal_168_$__cuda_sm70_shflsync_down,@function
        .size           $__internal_168_$__cuda_sm70_shflsync_down,($__internal_169_$__cuda_sm70_shflsync_idx_p - $__internal_168_$__cuda_sm70_shflsync_down)
$__internal_168_$__cuda_sm70_shflsync_down:
[----:B------:R-:W-:Y:S01]  /*be10*/  HFMA2.MMA R69, -RZ, RZ, 0, 0 ;  /* 0x00000000ff457435 */ /* 0x000fe200000001ff */
[----:B------:R-:W-:Y:S04]  /*be20*/  WARPSYNC R247 ;  /* 0x000000f700007348 */ /* 0x000fe80003800000 */
[----:B------:R0:W1:Y:S01]  /*be30*/  SHFL.DOWN PT, R247, R240, R71, R74 ;  /* 0x08000047f0f77389 */ /* 0x00006200000e004a */
[----:B------:R-:W-:Y:S05]  /*be40*/  RET.REL.NODEC R68 `(_Z25selective_scan_bwd_kernelI32Selective_Scan_bwd_kernel_traitsILi64ELi16ELb1ELb1ELb0ELb0ELb0EN3c108BFloat16ENS1_7complexIfEEEEv12SSMParamsBwd) ;  /* 0xffff41b044007950 */ /* 0x000fea0003c3ffff */
        .weak           $__internal_169_$__cuda_sm70_shflsync_idx_p
        .type           $__internal_169_$__cuda_sm70_shflsync_idx_p,@function
        .size           $__internal_169_$__cuda_sm70_shflsync_idx_p,($__internal_170_$__cuda_sm70_shflsync_up - $__internal_169_$__cuda_sm70_shflsync_idx_p)
$__internal_169_$__cuda_sm70_shflsync_idx_p:
[----:B------:R-:W-:Y:S01]  /*be50*/  HFMA2.MMA R75, -RZ, RZ, 0, 0 ;  /* 0x00000000ff4b7435 */ /* 0x000fe200000001ff */
[----:B------:R-:W-:Y:S01]  /*be60*/  MOV R74, R70 ;  /* 0x00000046004a7202 */ /* 0x000fe20000000f00 */
[----:B------:R-:W-:Y:S04]  /*be70*/  WARPSYNC R68 ;  /* 0x0000004400007348 */ /* 0x000fe80003800000 */
[----:B------:R0:W1:Y:S01]  /*be80*/  SHFL.IDX PT, R69, R72, R71, R69 ;  /* 0x0000004748457389 */ /* 0x00006200000e0045 */
[----:B------:R-:W-:Y:S05]  /*be90*/  RET.REL.NODEC R74 `(_Z25selective_scan_bwd_kernelI32Selective_Scan_bwd_kernel_traitsILi64ELi16ELb1ELb1ELb0ELb0ELb0EN3c108BFloat16ENS1_7complexIfEEEEv12SSMParamsBwd) ;  /* 0xffff41604a007950 */ /* 0x000fea0003c3ffff */
        .weak           $__internal_170_$__cuda_sm70_shflsync_up
        .type           $__internal_170_$__cuda_sm70_shflsync_up,@function
        .size           $__internal_170_$__cuda_sm70_shflsync_up,(.L_x_14602 - $__internal_170_$__cuda_sm70_shflsync_up)
$__internal_170_$__cuda_sm70_shflsync_up:
[----:B------:R-:W-:Y:S01]  /*bea0*/  MOV R69, 0x0 ;  /* 0x0000000000457802 */ /* 0x000fe20000000f00 */
[----:B------:R-:W-:Y:S04]  /*beb0*/  WARPSYNC R70 ;  /* 0x0000004600007348 */ /* 0x000fe80003800000 */
[----:B------:R0:W1:Y:S01]  /*bec0*/  SHFL.UP PT, R70, R75, R72, R73 ;  /* 0x040000484b467389 */ /* 0x00006200000e0049 */
[----:B------:R-:W-:Y:S05]  /*bed0*/  RET.REL.NODEC R68 `(_Z25selective_scan_bwd_kernelI32Selective_Scan_bwd_kernel_traitsILi64ELi16ELb1ELb1ELb0ELb0ELb0EN3c108BFloat16ENS1_7complexIfEEEEv12SSMParamsBwd) ;  /* 0xffff412044007950 */ /* 0x000fea0003c3ffff */
.L_x_7107:
        /* <DEDUP_REMOVED lines=10> */
.L_x_14602:


//--------------------- .text._Z25selective_scan_bwd_kernelI32Selective_Scan_bwd_kernel_traitsILi64ELi16ELb1ELb1ELb0ELb0ELb1EN3c108BFloat16ENS1_7complexIfEEEEv12SSMParamsBwd --------------------------
	.section	.text._Z25selective_scan_bwd_kernelI32Selective_Scan_bwd_kernel_traitsILi64ELi16ELb1ELb1ELb0ELb0ELb1EN3c108BFloat16ENS1_7complexIfEEEEv12SSMParamsBwd,"ax",@progbits
	.sectioninfo	@"SHI_REGISTERS=241"
	.align	128
        .global         _Z25selective_scan_bwd_kernelI32Selective_Scan_bwd_kernel_traitsILi64ELi16ELb1ELb1ELb0ELb0ELb1EN3c108BFloat16ENS1_7complexIfEEEEv12SSMParamsBwd
        .type           _Z25selective_scan_bwd_kernelI32Selective_Scan_bwd_kernel_traitsILi64ELi16ELb1ELb1ELb0ELb0ELb1EN3c108BFloat16ENS1_7complexIfEEEEv12SSMParamsBwd,@function
        .size           _Z25selective_scan_bwd_kernelI32Selective_Scan_bwd_kernel_traitsILi64ELi16ELb1ELb1ELb0ELb0ELb1EN3c108BFloat16ENS1_7complexIfEEEEv12SSMParamsBwd,(.L_x_14605 - _Z25selective_scan_bwd_kernelI32Selective_Scan_bwd_kernel_traitsILi64ELi16ELb1ELb1ELb0ELb0ELb1EN3c108BFloat16ENS1_7complexIfEEEEv12SSMParamsBwd)
        .other          _Z25selective_scan_bwd_kernelI32Selective_Scan_bwd_kernel_traitsILi64ELi16ELb1ELb1ELb0ELb0ELb1EN3c108BFloat16ENS1_7complexIfEEEEv12SSMParamsBwd,@"STO_CUDA_ENTRY STV_DEFAULT"
_Z25selective_scan_bwd_kernelI32Selective_Scan_bwd_kernel_traitsILi64ELi16ELb1ELb1ELb0ELb0ELb1EN3c108BFloat16ENS1_7complexIfEEEEv12SSMParamsBwd:
.text._Z25selective_scan_bwd_kernelI32Selective_Scan_bwd_kernel_traitsILi64ELi16ELb1ELb1ELb0ELb0ELb1EN3c108BFloat16ENS1_7complexIfEEEEv12SSMParamsBwd:
        /* <DEDUP_REMOVED lines=161> */
.L_x_7212:
        /* <DEDUP_REMOVED lines=319> */
[----:B------:R-:W-:-:S02]  /*1e00*/  FFMA.FTZ R10, R107, R10, 1 ;  /* 0x3f8000006b0a7423 */ /* 0x000fc4000001000a */
[----:B------:R-:W-:Y:S02]  /*1e10*/  FMUL.FTZ R11, R40, R11 ;  /* 0x0000000b280b7220 */ /* 0x000fe40000410000 */
[----:B------:R-:W-:Y:S02]  /*1e20*/  FFMA.FTZ R15, R108, R15, 1 ;  /* 0x3f8000006c0f7423 */ /* 0x000fe4000001000f */
        /* <DEDUP_REMOVED lines=30> */
[----:B------:R-:W-:Y:S01]  /*2010*/  LEA R93, R97, R0, 0x1 ;  /* 0x00000000615d7211 */ /* 0x000fe200078e08ff */
[----:B------:R-:W-:Y:S01]  /*2020*/  FMUL.FTZ R8, R8, R19 ;  /* 0x0000001308087220 */ /* 0x000fe20000410000 */
[----:B------:R-:W-:Y:S01]  /*2030*/  F2FP.BF16.PACK_AB R19, R102, R13 ;  /* 0x0000000d6613723e */ /* 0x000fe200000010ff */
[----:B------:R-:W-:Y:S01]  /*2040*/  BAR.SYNC.DEFER_BLOCKING 0x0 ;  /* 0x0000000000007b1d */ /* 0x000fe20000010000 */
[----:B------:R-:W-:Y:S01]  /*2050*/  FMUL.FTZ R73, R22, R73 ;  /* 0x0000004916497220 */ /* 0x000fe20000410000 */
[----:B------:R-:W-:Y:S01]  /*2060*/  PRMT R0, RZ, 0x7610, R57 ;  /* 0x00007610ff007816 */ /* 0x000fe20000000039 */
        /* <DEDUP_REMOVED lines=35> */
[--C-:B------:R-:W-:Y:S02]  /*22a0*/  PRMT R16, RZ, 0x5410, R7.reuse ;  /* 0x00005410ff107816 */ /* 0x100fe40000000007 */
[----:B------:R-:W-:Y:S01]  /*22b0*/  PRMT R6, RZ, 0x7610, R6 ;  /* 0x00007610ff067816 */ /* 0x000fe20000000006 */
[----:B------:R-:W-:Y:S01]  /*22c0*/  FFMA.FTZ R100, R101, R17, R100 ;  /* 0x0000001165647223 */ /* 0x000fe20000010064 */
[----:B------:R-:W-:Y:S01]  /*22d0*/  PRMT R7, RZ, 0x7610, R7 ;  /* 0x00007610ff077816 */ /* 0x000fe20000000007 */
[----:B--2---:R0:W-:Y:S04]  /*22e0*/  STG.E.128 [R4.64], R8 ;  /* 0x0000000804007986 */ /* 0x0041e8000c101d1a */
[----:B---3--:R0:W-:Y:S01]  /*22f0*/  STG.E.128 [R4.64+0x200], R12 ;  /* 0x0002000c04007986 */ /* 0x0081e2000c101d1a */
[----:B------:R-:W-:Y:S05]  /*2300*/  @!P0 BRA `(.L_x_7109) ;  /* 0x0000030000008947 */ /* 0x000fea0003800000 */
[----:B------:R-:W-:Y:S01]  /*2310*/  BAR.SYNC.DEFER_BLOCKING 0x0 ;  /* 0x0000000000007b1d */ /* 0x000fe20000010000 */
[----:B------:R-:W-:-:S02]  /*2320*/  FMUL.FTZ R33, R33, R84 ;  /* 0x0000005421217220 */ /* 0x000fc40000410000 */
        /* <DEDUP_REMOVED lines=46> */
.L_x_7109:
        /* <DEDUP_REMOVED lines=63> */
.L_x_7211:
        /* <DEDUP_REMOVED lines=43> */
[----:B------:R-:W-:Y:S01]  /*2cb0*/  MOV R107, UR21 ;  /* 0x00000015006b7c02 */ /* 0x000fe20008000f00 */
[----:B------:R-:W-:Y:S01]  /*2cc0*/  ULOP3.LUT UR37, UR37, 0xfffffe, URZ, 0xc0, !UPT ;  /* 0x00fffffe25257892 */ /* 0x000fe2000f8ec03f */
[----:B------:R-:W-:-:S03]  /*2cd0*/  MOV R128, c[0x0][0x16c] ;  /* 0x00005b0000807a02 */ /* 0x000fc60000000f00 */
        /* <DEDUP_REMOVED lines=14> */
[----:B--2---:R-:W1:Y:S08]  /*2dc0*/  R2UR UR40, R81 ;  /* 0x00000000512873c2 */ /* 0x004e7000000e0000 */
[----:B------:R2:W2:Y:S01]  /*2dd0*/  R2UR UR41, R80 ;  /* 0x00000000502973c2 */ /* 0x0004a200000e0000 */
[----:B-1----:R-:W-:-:S02]  /*2de0*/  FMUL.FTZ R101, R47, UR40 ;  /* 0x000000282f657c20 */ /* 0x002fc40008410000 */
[----:B------:R-:W-:Y:S02]  /*2df0*/  FMUL.FTZ R81, R46, UR40 ;  /* 0x000000282e517c20 */ /* 0x000fe40008410000 */
[----:B------:R-:W-:Y:S02]  /*2e00*/  FMUL.RZ R103, R101, 0.15915493667125701904 ;  /* 0x3e22f98365677820 */ /* 0x000fe4000040c000 */
[----:B0-----:R-:W-:Y:S02]  /*2e10*/  FMUL.RZ R82, R81, 0.15915493667125701904 ;  /* 0x3e22f98351527820 */ /* 0x001fe4000040c000 */
[----:B------:R-:W-:Y:S01]  /*2e20*/  FMUL.FTZ R101, R48, UR40 ;  /* 0x0000002830657c20 */ /* 0x000fe20008410000 */
[----:B------:R-:W-:Y:S01]  /*2e30*/  MUFU.SIN R102, R103 ;  /* 0x0000006700667308 */ /* 0x000fe20000000400 */
[----:B------:R-:W-:Y:S02]  /*2e40*/  FMUL.FTZ R81, R43, UR40 ;  /* 0x000000282b517c20 */ /* 0x000fe40008410000 */
[----:B------:R-:W-:-:S02]  /*2e50*/  FMUL.RZ R105, R101, 0.15915493667125701904 ;  /* 0x3e22f98365697820 */ /* 0x000fc4000040c000 */
[----:B------:R-:W-:Y:S02]  /*2e60*/  FMUL.RZ R83, R81, 0.15915493667125701904 ;  /* 0x3e22f98351537820 */ /* 0x000fe4000040c000 */
[----:B------:R-:W-:Y:S01]  /*2e70*/  FMUL.FTZ R101, R45, UR40 ;  /* 0x000000282d657c20 */ /* 0x000fe20008410000 */
[----:B------:R0:W-:Y:S01]  /*2e80*/  MUFU.COS R126, R103 ;  /* 0x00000067007e7308 */ /* 0x0001e20000000000 */
[----:B------:R-:W-:Y:S02]  /*2e90*/  FMUL.FTZ R81, R44, UR40 ;  /* 0x000000282c517c20 */ /* 0x000fe40008410000 */
[----:B------:R-:W-:Y:S02]  /*2ea0*/  FMUL.RZ R101, R101, 0.15915493667125701904 ;  /* 0x3e22f98365657820 */ /* 0x000fe4000040c000 */
[----:B--2---:R-:W-:-:S03]  /*2eb0*/  FMUL.FTZ R80, R34, UR40 ;  /* 0x0000002822507c20 */ /* 0x004fc60008410000 */
[----:B------:R-:W-:Y:S01]  /*2ec0*/  MUFU.SIN R140, R101 ;  /* 0x00000065008c7308 */ /* 0x000fe20000000400 */
[----:B0-----:R-:W-:Y:S02]  /*2ed0*/  FMUL.RZ R103, R81, 0.15915493667125701904 ;  /* 0x3e22f98351677820 */ /* 0x001fe4000040c000 */
[----:B------:R-:W-:Y:S02]  /*2ee0*/  FMUL.FTZ R81, R41, UR40 ;  /* 0x0000002829517c20 */ /* 0x000fe40008410000 */
[----:B------:R-:W-:Y:S01]  /*2ef0*/  FMUL.RZ R151, R80, 0.15915493667125701904 ;  /* 0x3e22f98350977820 */ /* 0x000fe2000040c000 */
[----:B------:R-:W-:Y:S02]  /*2f00*/  MOV R80, UR21 ;  /* 0x0000001500507c02 */ /* 0x000fe40008000f00 */
[----:B------:R0:W-:Y:S02]  /*2f10*/  MUFU.COS R106, R101 ;  /* 0x00000065006a7308 */ /* 0x0001e40000000000 */
[----:B------:R-:W-:-:S02]  /*2f20*/  ISETP.LT.OR P0, PT, R80, 0x2, P0 ;  /* 0x000000025000780c */ /* 0x000fc40000701670 */
[----:B------:R-:W-:-:S04]  /*2f30*/  SHF.L.U32 R80, R98, 0x2, RZ ;  /* 0x0000000262507819 */ /* 0x000fc800000006ff */
[----:B------:R-:W-:Y:S01]  /*2f40*/  MUFU.SIN R136, R82 ;  /* 0x0000005200887308 */ /* 0x000fe20000000400 */
[----:B0-----:R-:W-:Y:S01]  /*2f50*/  FMUL.RZ R101, R81, 0.15915493667125701904 ;  /* 0x3e22f98351657820 */ /* 0x001fe2000040c000 */
[----:B------:R-:W-:Y:S01]  /*2f60*/  LOP3.LUT R80, R80, 0xffffff80, RZ, 0xc0, !PT ;  /* 0xffffff8050507812 */ /* 0x000fe200078ec0ff */
[----:B------:R-:W-:-:S03]  /*2f70*/  FMUL.FTZ R81, R42, UR40 ;  /* 0x000000282a517c20 */ /* 0x000fc60008410000 */
[----:B------:R-:W-:Y:S02]  /*2f80*/  IADD3 R80, R80, R97, RZ ;  /* 0x0000006150507210 */ /* 0x000fe40007ffe0ff */
[----:B------:R0:W-:Y:S01]  /*2f90*/  MUFU.COS R108, R82 ;  /* 0x00000052006c7308 */ /* 0x0001e20000000000 */
[----:B------:R-:W-:Y:S02]  /*2fa0*/  @!P0 IADD3 R107, R107, -0x2, RZ ;  /* 0xfffffffe6b6b8810 */ /* 0x000fe40007ffe0ff */
[----:B---3--:R1:W-:Y:S03]  /*2fb0*/  STS.128 [R80.X16], R64 ;  /* 0x0000004050007388 */ /* 0x0083e6000000cc00 */
[----:B------:R-:W-:Y:S01]  /*2fc0*/  @!P0 IMAD R133, R107, R128, UR7 ;  /* 0x000000076b858e24 */ /* 0x000fe2000f8e0280 */
[----:B----4-:R-:W-:Y:S01]  /*2fd0*/  STS.128 [R80.X16+0x200], R68 ;  /* 0x0002004450007388 */ /* 0x010fe2000000cc00 */
[----:B------:R-:W-:Y:S01]  /*2fe0*/  MUFU.SIN R134, R83 ;  /* 0x0000005300867308 */ /* 0x000fe20000000400 */
[----:B0-----:R-:W-:-:S02]  /*2ff0*/  FMUL.RZ R82, R81, 0.15915493667125701904 ;  /* 0x3e22f98351527820 */ /* 0x001fc4000040c000 */
[----:B------:R-:W-:Y:S01]  /*3000*/  FMUL.FTZ R81, R39, UR40 ;  /* 0x0000002827517c20 */ /* 0x000fe20008410000 */
[----:B------:R-:W-:Y:S04]  /*3010*/  STS.128 [R80.X16+0x400], R72 ;  /* 0x0004004850007388 */ /* 0x000fe8000000cc00 */
[----:B------:R0:W-:Y:S01]  /*3020*/  MUFU.COS R110, R83 ;  /* 0x00000053006e7308 */ /* 0x0001e20000000000 */
[----:B------:R-:W-:Y:S01]  /*3030*/  STS.128 [R80.X16+0x600], R76 ;  /* 0x0006004c50007388 */ /* 0x000fe2000000cc00 */
[----:B------:R-:W-:-:S06]  /*3040*/  NOP ;  /* 0x0000000000007918 */ /* 0x000fcc0000000000 */
[----:B------:R-:W-:Y:S01]  /*3050*/  MUFU.SIN R132, R103 ;  /* 0x0000006700847308 */ /* 0x000fe20000000400 */
[----:B0-----:R-:W-:Y:S01]  /*3060*/  FMUL.RZ R83, R81, 0.15915493667125701904 ;  /* 0x3e22f98351537820 */ /* 0x001fe2000040c000 */
[----:B------:R-:W5:Y:S01]  /*3070*/  LDG.E.64 R138, [R138.64] ;  /* 0x0000001a8a8a7981 */ /* 0x000f62000c1e1b00 */
[----:B------:R-:W-:Y:S02]  /*3080*/  FMUL.FTZ R81, R40, UR40 ;  /* 0x0000002828517c20 */ /* 0x000fe40008410000 */
[----:B-1----:R-:W-:-:S03]  /*3090*/  IMAD R66, R97, 0x3, R80 ;  /* 0x0000000361427824 */ /* 0x002fc600078e0250 */
[----:B------:R0:W-:Y:S02]  /*30a0*/  MUFU.COS R122, R103 ;  /* 0x00000067007a7308 */ /* 0x0001e40000000000 */
[----:B------:R-:W1:Y:S04]  /*30b0*/  LDS.128 R68, [R66.X16] ;  /* 0x0000000042447984 */ /* 0x000e68000000cc00 */
[----:B------:R-:W2:Y:S02]  /*30c0*/  LDS.128 R72, [R66.X16+0x10] ;  /* 0x0000100042487984 */ /* 0x000ea4000000cc00 */
[----:B------:R-:W-:Y:S01]  /*30d0*/  MUFU.SIN R119, R101 ;  /* 0x0000006500777308 */ /* 0x000fe20000000400 */
[----:B0-----:R-:W-:Y:S01]  /*30e0*/  FMUL.RZ R103, R81, 0.15915493667125701904 ;  /* 0x3e22f98351677820 */ /* 0x001fe2000040c000 */
[----:B------:R-:W0:Y:S01]  /*30f0*/  LDS.128 R76, [R66.X16+0x20] ;  /* 0x00002000424c7984 */ /* 0x000e22000000cc00 */
[----:B------:R-:W-:-:S05]  /*3100*/  FMUL.FTZ R81, R37, UR40 ;  /* 0x0000002825517c20 */ /* 0x000fca0008410000 */
[----:B------:R3:W-:Y:S08]  /*3110*/  MUFU.COS R131, R101 ;  /* 0x0000006500837308 */ /* 0x0007f00000000000 */
[----:B------:R-:W-:Y:S01]  /*3120*/  MUFU.SIN R121, R82 ;  /* 0x0000005200797308 */ /* 0x000fe20000000400 */
[----:B---3--:R-:W-:Y:S02]  /*3130*/  FMUL.RZ R101, R81, 0.15915493667125701904 ;  /* 0x3e22f98351657820 */ /* 0x008fe4000040c000 */
        /* <DEDUP_REMOVED lines=11> */
[----:B---3--:R-:W-:-:S05]  /*31f0*/  MOV R101, UR41 ;  /* 0x0000002900657c02 */ /* 0x008fca0008000f00 */
[----:B------:R-:W-:Y:S02]  /*3200*/  FMUL.FTZ R101, R101, 1.4426950216293334961 ;  /* 0x3fb8aa3b65657820 */ /* 0x000fe40000410000 */
[----:B------:R3:W-:Y:S02]  /*3210*/  MUFU.COS R147, R103 ;  /* 0x0000006700937308 */ /* 0x0007e40000000000 */
[-C--:B------:R-:W-:Y:S02]  /*3220*/  FMUL.FTZ R107, R43, R101.reuse ;  /* 0x000000652b6b7220 */ /* 0x080fe40000410000 */
[-C--:B------:R-:W-:Y:S02]  /*3230*/  FMUL.FTZ R64, R41, R101.reuse ;  /* 0x0000006529407220 */ /* 0x080fe40000410000 */
[----:B------:R-:W-:Y:S02]  /*3240*/  FMUL.FTZ R65, R42, R101 ;  /* 0x000000652a417220 */ /* 0x000fe40000410000 */
[----:B------:R-:W-:Y:S01]  /*3250*/  MUFU.SIN R142, R105 ;  /* 0x00000069008e7308 */ /* 0x000fe20000000400 */
[----:B---3--:R-:W-:-:S02]  /*3260*/  FMUL.RZ R103, R81, 0.15915493667125701904 ;  /* 0x3e22f98351677820 */ /* 0x008fc4000040c000 */
[----:B------:R-:W-:-:S05]  /*3270*/  FMUL.FTZ R81, R33, UR40 ;  /* 0x0000002821517c20 */ /* 0x000fca0008410000 */
[----:B------:R-:W-:Y:S08]  /*3280*/  MUFU.SIN R114, R103 ;  /* 0x0000006700727308 */ /* 0x000ff00000000400 */
[----:B------:R3:W-:Y:S08]  /*3290*/  MUFU.COS R115, R103 ;  /* 0x0000006700737308 */ /* 0x0007f00000000000 */
[----:B------:R4:W-:Y:S01]  /*32a0*/  MUFU.COS R104, R105 ;  /* 0x0000006900687308 */ /* 0x0009e20000000000 */
[----:B---3--:R-:W-:-:S07]  /*32b0*/  FMUL.FTZ R103, R45, R101 ;  /* 0x000000652d677220 */ /* 0x008fce0000410000 */
[----:B------:R-:W3:Y:S01]  /*32c0*/  MUFU.EX2 R103, R103 ;  /* 0x0000006700677308 */ /* 0x000ee20000000800 */
[----:B----4-:R-:W-:Y:S02]  /*32d0*/  FMUL.RZ R105, R81, 0.15915493667125701904 ;  /* 0x3e22f98351697820 */ /* 0x010fe4000040c000 */
[----:B------:R-:W-:-:S05]  /*32e0*/  FMUL.FTZ R81, R47, R101 ;  /* 0x000000652f517220 */ /* 0x000fca0000410000 */
[----:B------:R-:W-:Y:S08]  /*32f0*/  MUFU.SIN R116, R83 ;  /* 0x0000005300747308 */ /* 0x000ff00000000400 */
[----:B------:R4:W-:Y:S01]  /*3300*/  MUFU.COS R117, R83 ;  /* 0x0000005300757308 */ /* 0x0009e20000000000 */
[C---:B---3--:R-:W-:Y:S01]  /*3310*/  FMUL.FTZ R141, R103.reuse, R106 ;  /* 0x0000006a678d7220 */ /* 0x048fe20000410000 */
[----:B------:R-:W-:Y:S01]  /*3320*/  HFMA2.MMA R106, -RZ, RZ, 0, 9.5367431640625e-07 ;  /* 0x00000010ff6a7435 */ /* 0x000fe200000001ff */
[----:B------:R-:W-:-:S05]  /*3330*/  FMUL.FTZ R140, R103, R140 ;  /* 0x0000008c678c7220 */ /* 0x000fca0000410000 */
[----:B------:R-:W3:Y:S01]  /*3340*/  MUFU.EX2 R81, R81 ;  /* 0x0000005100517308 */ /* 0x000ee20000000800 */
[----:B----4-:R-:W-:-:S07]  /*3350*/  FMUL.FTZ R83, R48, R101 ;  /* 0x0000006530537220 */ /* 0x010fce0000410000 */
[----:B------:R-:W4:Y:S08]  /*3360*/  MUFU.EX2 R83, R83 ;  /* 0x0000005300537308 */ /* 0x000f300000000800 */
[----:B------:R-:W-:Y:S01]  /*3370*/  MUFU.SIN R118, R82 ;  /* 0x0000005200767308 */ /* 0x000fe20000000400 */
[C---:B---3--:R-:W-:Y:S02]  /*3380*/  FMUL.FTZ R126, R81.reuse, R126 ;  /* 0x0000007e517e7220 */ /* 0x048fe40000410000 */
[----:B------:R-:W-:-:S02]  /*3390*/  FMUL.FTZ R127, R81, R102 ;  /* 0x00000066517f7220 */ /* 0x000fc40000410000 */
[----:B------:R-:W-:-:S03]  /*33a0*/  FMUL.FTZ R102, R40, R101 ;  /* 0x0000006528667220 */ /* 0x000fc60000410000 */
[----:B------:R3:W-:Y:S01]  /*33b0*/  MUFU.COS R146, R82 ;  /* 0x0000005200927308 */ /* 0x0007e20000000000 */
[C---:B----4-:R-:W-:Y:S02]  /*33c0*/  FMUL.FTZ R143, R83.reuse, R104 ;  /* 0x00000068538f7220 */ /* 0x050fe40000410000 */
[----:B------:R-:W-:-:S05]  /*33d0*/  FMUL.FTZ R142, R83, R142 ;  /* 0x0000008e538e7220 */ /* 0x000fca0000410000 */
[----:B------:R-:W-:Y:S01]  /*33e0*/  MUFU.SIN R112, R105 ;  /* 0x0000006900707308 */ /* 0x000fe20000000400 */
[----:B---3--:R-:W-:Y:S01]  /*33f0*/  IADD3 R82, R98, 0x200, RZ ;  /* 0x0000020062527810 */ /* 0x008fe20007ffe0ff */
[----:B------:R-:W-:-:S06]  /*3400*/  @!P1 IMAD R82, R109, R124, UR7 ;  /* 0x000000076d529e24 */ /* 0x000fcc000f8e027c */
[----:B------:R3:W-:Y:S01]  /*3410*/  MUFU.COS R113, R105 ;  /* 0x0000006900717308 */ /* 0x0007e20000000000 */
[----:B------:R-:W-:-:S07]  /*3420*/  SHF.L.U32 R67, R82, 0x3, RZ ;  /* 0x0000000352437819 */ /* 0x000fce00000006ff */
[----:B------:R-:W4:Y:S01]  /*3430*/  MUFU.EX2 R107, R107 ;  /* 0x0000006b006b7308 */ /* 0x000f220000000800 */
[----:B---3--:R-:W-:Y:S01]  /*3440*/  FMUL.FTZ R105, R46, R101 ;  /* 0x000000652e697220 */ /* 0x008fe20000410000 */
[----:B------:R-:W3:Y:S06]  /*3450*/  LDS.128 R80, [R66.X16+0x30] ;  /* 0x0000300042507984 */ /* 0x000eec000000cc00 */
[----:B------:R0:W-:Y:S01]  /*3460*/  MUFU.EX2 R104, R102 ;  /* 0x0000006600687308 */ /* 0x0001e20000000800 */
[----:B------:R1:W-:Y:S01]  /*3470*/  STS.64 [R67+0x39e0], R126 ;  /* 0x0039e07e43007388 */ /* 0x0003e20000000a00 */
[----:B------:R-:W-:-:S02]  /*3480*/  FMUL.FTZ R150, R126, R142 ;  /* 0x0000008e7e967220 */ /* 0x000fc40000410000 */
[----:B------:R-:W-:-:S04]  /*3490*/  FMUL.FTZ R109, R44, R101 ;  /* 0x000000652c6d7220 */ /* 0x000fc80000410000 */
[----:B------:R-:W2:Y:S01]  /*34a0*/  MUFU.EX2 R105, R105 ;  /* 0x0000006900697308 */ /* 0x000ea20000000800 */
[----:B0-----:R-:W-:-:S04]  /*34b0*/  @!P0 IMAD.WIDE R102, R133, R106, UR28 ;  /* 0x0000001c85668e25 */ /* 0x001fc8000f8e026a */
[C---:B------:R-:W-:Y:S01]  /*34c0*/  FMUL.FTZ R133, R127.reuse, R142 ;  /* 0x0000008e7f857220 */ /* 0x040fe20000410000 */
[----:B-1----:R-:W-:Y:S01]  /*34d0*/  CS2R R66, SRZ ;  /* 0x0000000000427805 */ /* 0x002fe2000001ff00 */
[-C--:B------:R-:W-:Y:S01]  /*34e0*/  FFMA.FTZ R150, R127, R143.reuse, R150 ;  /* 0x0000008f7f967223 */ /* 0x080fe20000010096 */
[----:B------:R0:W-:Y:S01]  /*34f0*/  MUFU.EX2 R130, R64 ;  /* 0x0000004000827308 */ /* 0x0001e20000000800 */
[----:B------:R-:W-:Y:S02]  /*3500*/  FFMA.FTZ R148, R126, R143, -R133 ;  /* 0x0000008f7e947223 */ /* 0x000fe40000010885 */
[C---:B----4-:R-:W-:Y:S02]  /*3510*/  FMUL.FTZ R135, R107.reuse, R110 ;  /* 0x0000006e6b877220 */ /* 0x050fe40000410000 */
[----:B------:R-:W-:Y:S02]  /*3520*/  FMUL.FTZ R133, R140, R148 ;  /* 0x000000948c857220 */ /* 0x000fe40000410000 */
[----:B------:R-:W-:Y:S01]  /*3530*/  FMUL.FTZ R134, R107, R134 ;  /* 0x000000866b867220 */ /* 0x000fe20000410000 */
[----:B------:R1:W-:Y:S01]  /*3540*/  MUFU.EX2 R128, R65 ;  /* 0x0000004100807308 */ /* 0x0003e20000000800 */
[----:B0-----:R-:W-:-:S02]  /*3550*/  FMUL.FTZ R64, R39, R101 ;  /* 0x0000006527407220 */ /* 0x001fc40000410000 */
[-C--:B------:R-:W-:Y:S02]  /*3560*/  FFMA.FTZ R107, R141, R150.reuse, R133 ;  /* 0x000000968d6b7223 */ /* 0x080fe40000010085 */
[----:B------:R-:W-:Y:S02]  /*3570*/  FMUL.FTZ R150, R140, R150 ;  /* 0x000000968c967220 */ /* 0x000fe40000410000 */
[----:B--2---:R-:W-:Y:S01]  /*3580*/  FMUL.FTZ R136, R105, R136 ;  /* 0x0000008869887220 */ /* 0x004fe20000410000 */
[----:B------:R0:W-:Y:S01]  /*3590*/  MUFU.EX2 R124, R64 ;  /* 0x00000040007c7308 */ /* 0x0001e20000000800 */
[----:B-1----:R-:W-:Y:S01]  /*35a0*/  MOV R65, RZ ;  /* 0x000000ff00417202 */ /* 0x002fe20000000f00 */
[----:B------:R-:W-:Y:S02]  /*35b0*/  FFMA.FTZ R150, R141, R148, -R150 ;  /* 0x000000948d967223 */ /* 0x000fe40000010896 */
[----:B------:R-:W-:Y:S02]  /*35c0*/  FMUL.FTZ R137, R105, R108 ;  /* 0x0000006c69897220 */ /* 0x000fe40000410000 */
[----:B------:R-:W-:-:S02]  /*35d0*/  FMUL.FTZ R106, R38, R101 ;  /* 0x00000065266a7220 */ /* 0x000fc40000410000 */
[----:B------:R-:W1:Y:S01]  /*35e0*/  MUFU.EX2 R109, R109 ;  /* 0x0000006d006d7308 */ /* 0x000e620000000800 */
[----:B0-----:R-:W-:Y:S01]  /*35f0*/  HFMA2.MMA R64, -RZ, RZ, 1.875, 0 ;  /* 0x3f800000ff407435 */ /* 0x001fe200000001ff */
[----:B------:R-:W-:Y:S01]  /*3600*/  BAR.SYNC.DEFER_BLOCKING 0x0 ;  /* 0x0000000000007b1d */ /* 0x000fe20000010000 */
[----:B------:R-:W-:Y:S02]  /*3610*/  FMUL.FTZ R110, R136, R150 ;  /* 0x00000096886e7220 */ /* 0x000fe40000410000 */
[----:B------:R-:W-:Y:S02]  /*3620*/  FMUL.FTZ R105, R37, R101 ;  /* 0x0000006525697220 */ /* 0x000fe40000410000 */
[----:B------:R-:W-:Y:S01]  /*3630*/  FFMA.FTZ R110, R137, R107, R110 ;  /* 0x0000006b896e7223 */ /* 0x000fe2000001006e */
[----:B------:R-:W-:Y:S01]  /*3640*/  MUFU.COS R111, R151 ;  /* 0x00000097006f7308 */ /* 0x000fe20000000000 */
[----:B------:R-:W-:-:S07]  /*3650*/  FMUL.FTZ R108, R35, R101 ;  /* 0x00000065236c7220 */ /* 0x000fce0000410000 */
[----:B------:R-:W0:Y:S01]  /*3660*/  MUFU.EX2 R105, R105 ;  /* 0x0000006900697308 */ /* 0x000e220000000800 */
[----:B------:R2:W5:Y:S07]  /*3670*/  @!P0 LDG.E.128 R64, [R102.64] ;  /* 0x0000001a66408981 */ /* 0x00056e000c1e1d00 */
[----:B------:R4:W-:Y:S01]  /*3680*/  MUFU.EX2 R149, R106 ;  /* 0x0000006a00957308 */ /* 0x0009e20000000800 */
[----:B--2---:R-:W-:Y:S02]  /*3690*/  FMUL.FTZ R102, R136, R107 ;  /* 0x0000006b88667220 */ /* 0x004fe40000410000 */
[----:B------:R-:W-:-:S02]  /*36a0*/  FMUL.FTZ R103, R134, R110 ;  /* 0x0000006e86677220 */ /* 0x000fc40000410000 */
[----:B------:R-:W-:Y:S02]  /*36b0*/  FFMA.FTZ R150, R137, R150, -R102 ;  /* 0x0000009689967223 */ /* 0x000fe40000010866 */
[----:B-1----:R-:W-:Y:S02]  /*36c0*/  FMUL.FTZ R132, R109, R132 ;  /* 0x000000846d847220 */ /* 0x002fe40000410000 */
[-C--:B------:R-:W-:Y:S02]  /*36d0*/  FMUL.FTZ R107, R134, R150.reuse ;  /* 0x00000096866b7220 */ /* 0x080fe40000410000 */
[----:B------:R-:W-:Y:S02]  /*36e0*/  FFMA.FTZ R103, R135, R150, -R103 ;  /* 0x0000009687677223 */ /* 0x000fe40000010867 */
[-C--:B----4-:R-:W-:Y:S01]  /*36f0*/  FMUL.FTZ R106, R36, R101.reuse ;  /* 0x00000065246a7220 */ /* 0x090fe20000410000 */
[----:B------:R-:W1:Y:S01]  /*3700*/  MUFU.EX2 R108, R108 ;  /* 0x0000006c006c7308 */ /* 0x000e620000000800 */
[----:B------:R-:W-:-:S02]  /*3710*/  FMUL.FTZ R102, R33, R101 ;  /* 0x0000006521667220 */ /* 0x000fc40000410000 */
[----:B------:R-:W-:Y:S02]  /*3720*/  FFMA.FTZ R107, R135, R110, R107 ;  /* 0x0000006e876b7223 */ /* 0x000fe4000001006b */
[----:B------:R-:W-:Y:S02]  /*3730*/  FMUL.FTZ R133, R109, R122 ;  /* 0x0000007a6d857220 */ /* 0x000fe40000410000 */
[----:B------:R-:W-:Y:S01]  /*3740*/  FMUL.FTZ R148, R132, R103 ;  /* 0x0000006784947220 */ /* 0x000fe20000410000 */
[----:B------:R-:W2:Y:S01]  /*3750*/  MUFU.EX2 R106, R106 ;  /* 0x0000006a006a7308 */ /* 0x000ea20000000800 */
[----:B------:R-:W-:Y:S02]  /*3760*/  FMUL.FTZ R131, R130, R131 ;  /* 0x0000008382837220 */ /* 0x000fe40000410000 */
[----:B------:R-:W-:Y:S02]  /*3770*/  FMUL.FTZ R101, R34, R101 ;  /* 0x0000006522657220 */ /* 0x000fe40000410000 */
[----:B------:R-:W-:-:S02]  /*3780*/  FMUL.FTZ R110, R132, R107 ;  /* 0x0000006b846e7220 */ /* 0x000fc40000410000 */
[----:B------:R-:W-:Y:S01]  /*3790*/  FMUL.FTZ R130, R130, R119 ;  /* 0x0000007782827220 */ /* 0x000fe20000410000 */
[----:B------:R-:W4:Y:S01]  /*37a0*/  MUFU.EX2 R102, R102 ;  /* 0x0000006600667308 */ /* 0x000f220000000800 */
[C---:B------:R-:W-:Y:S02]  /*37b0*/  FMUL.FTZ R125, R124.reuse, R125 ;  /* 0x0000007d7c7d7220 */ /* 0x040fe40000410000 */
[----:B------:R-:W-:Y:S02]  /*37c0*/  FFMA.FTZ R148, R133, R107, R148 ;  /* 0x0000006b85947223 */ /* 0x000fe40000010094 */
[----:B------:R-:W-:Y:S02]  /*37d0*/  FMUL.FTZ R124, R124, R123 ;  /* 0x0000007b7c7c7220 */ /* 0x000fe40000410000 */
[C---:B------:R-:W-:Y:S01]  /*37e0*/  FMUL.FTZ R123, R104.reuse, R147 ;  /* 0x00000093687b7220 */ /* 0x040fe20000410000 */
[----:B------:R-:W-:Y:S01]  /*37f0*/  MUFU.SIN R109, R151 ;  /* 0x00000097006d7308 */ /* 0x000fe20000000400 */
[----:B------:R-:W-:-:S02]  /*3800*/  FMUL.FTZ R122, R104, R145 ;  /* 0x00000091687a7220 */ /* 0x000fc40000410000 */
[----:B------:R-:W-:Y:S02]  /*3810*/  FFMA.FTZ R110, R133, R103, -R110 ;  /* 0x00000067856e7223 */ /* 0x000fe4000001086e */
[----:B------:R-:W-:-:S03]  /*3820*/  FMUL.FTZ R103, R130, R148 ;  /* 0x0000009482677220 */ /* 0x000fc60000410000 */
[----:B------:R-:W2:Y:S01]  /*3830*/  MUFU.EX2 R104, R101 ;  /* 0x0000006500687308 */ /* 0x000ea20000000800 */
[C---:B------:R-:W-:Y:S02]  /*3840*/  FMUL.FTZ R129, R128.reuse, R129 ;  /* 0x0000008180817220 */ /* 0x040fe40000410000 */
[----:B------:R-:W-:Y:S02]  /*3850*/  FMUL.FTZ R128, R128, R121 ;  /* 0x0000007980807220 */ /* 0x000fe40000410000 */
[C---:B0-----:R-:W-:Y:S02]  /*3860*/  FMUL.FTZ R121, R105.reuse, R144 ;  /* 0x0000009069797220 */ /* 0x041fe40000410000 */
[----:B------:R-:W-:Y:S02]  /*3870*/  FMUL.FTZ R120, R105, R120 ;  /* 0x0000007869787220 */ /* 0x000fe40000410000 */
[-C--:B------:R-:W-:Y:S02]  /*3880*/  FMUL.FTZ R105, R130, R110.reuse ;  /* 0x0000006e82697220 */ /* 0x080fe40000410000 */
[----:B------:R-:W-:-:S02]  /*3890*/  FFMA.FTZ R103, R131, R110, -R103 ;  /* 0x0000006e83677223 */ /* 0x000fc40000010867 */
[C---:B-1----:R-:W-:Y:S02]  /*38a0*/  FMUL.FTZ R117, R108.reuse, R117 ;  /* 0x000000756c757220 */ /* 0x042fe40000410000 */
[----:B------:R-:W-:Y:S02]  /*38b0*/  FMUL.FTZ R116, R108, R116 ;  /* 0x000000746c747220 */ /* 0x000fe40000410000 */
[----:B------:R-:W-:Y:S02]  /*38c0*/  FFMA.FTZ R105, R131, R148, R105 ;  /* 0x0000009483697223 */ /* 0x000fe40000010069 */
[----:B------:R-:W-:Y:S02]  /*38d0*/  FMUL.FTZ R108, R128, R103 ;  /* 0x00000067806c7220 */ /* 0x000fe40000410000 */
[C---:B--2---:R-:W-:Y:S02]  /*38e0*/  FMUL.FTZ R115, R106.reuse, R115 ;  /* 0x000000736a737220 */ /* 0x044fe40000410000 */
[----:B------:R-:W-:-:S02]  /*38f0*/  FMUL.FTZ R114, R106, R114 ;  /* 0x000000726a727220 */ /* 0x000fc40000410000 */
[-C--:B------:R-:W-:Y:S02]  /*3900*/  FMUL.FTZ R106, R128, R105.reuse ;  /* 0x00000069806a7220 */ /* 0x080fe40000410000 */
[C---:B------:R-:W-:Y:S02]  /*3910*/  FFMA.FTZ R108, R129.reuse, R105, R108 ;  /* 0x00000069816c7223 */ /* 0x040fe4000001006c */
[C---:B----4-:R-:W-:Y:S02]  /*3920*/  FMUL.FTZ R113, R102.reuse, R113 ;  /* 0x0000007166717220 */ /* 0x050fe40000410000 */
[----:B------:R-:W-:Y:S01]  /*3930*/  FMUL.FTZ R112, R102, R112 ;  /* 0x0000007066707220 */ /* 0x000fe20000410000 */
[--C-:B------:R-:W-:Y:S01]  /*3940*/  PRMT R102, RZ, 0x5410, R68.reuse ;  /* 0x00005410ff667816 */ /* 0x100fe20000000044 */
[C---:B------:R-:W-:Y:S02]  /*3950*/  FMUL.FTZ R111, R104.reuse, R111 ;  /* 0x0000006f686f7220 */ /* 0x040fe40000410000 */
[----:B------:R-:W-:Y:S01]  /*3960*/  FMUL.FTZ R109, R104, R109 ;  /* 0x0000006d686d7220 */ /* 0x000fe20000410000 */
[----:B------:R-:W-:Y:S01]  /*3970*/  PRMT R104, RZ, 0x7610, R68 ;  /* 0x00007610ff687816 */ /* 0x000fe20000000044 */
[----:B------:R-:W-:Y:S01]  /*3980*/  FFMA.FTZ R106, R129, R103, -R106 ;  /* 0x00000067816a7223 */ /* 0x000fe2000001086a */
[----:B------:R-:W-:Y:S01]  /*3990*/  PRMT R68, RZ, 0x5410, R60 ;  /* 0x00005410ff447816 */ /* 0x000fe2000000003c */
[----:B------:R-:W-:-:S02]  /*39a0*/  FMUL.FTZ R101, R124, R108 ;  /* 0x0000006c7c657220 */ /* 0x000fc40000410000 */
[----:B------:R-:W-:Y:S02]  /*39b0*/  FMUL.FTZ R193, R47, R102 ;  /* 0x000000662fc17220 */ /* 0x000fe40000410000 */
[-C--:B------:R-:W-:Y:S01]  /*39c0*/  FFMA.FTZ R110, R125, R106.reuse, -R101 ;  /* 0x0000006a7d6e7223 */ /* 0x080fe20000010865 */
[--C-:B------:R-:W-:Y:S01]  /*39d0*/  PRMT R101, RZ, 0x7610, R69.reuse ;  /* 0x00007610ff657816 */ /* 0x100fe20000000045 */
[----:B------:R-:W-:Y:S02]  /*39e0*/  FMUL.FTZ R106, R124, R106 ;  /* 0x0000006a7c6a7220 */ /* 0x000fe40000410000 */
[----:B------:R-:W-:Y:S02]  /*39f0*/  FMUL.FTZ R191, R47, R104 ;  /* 0x000000682fbf7220 */ /* 0x000fe40000410000 */
[C---:B------:R-:W-:Y:S01]  /*3a00*/  FMUL.FTZ R193, R68.reuse, R193 ;  /* 0x000000c144c17220 */ /* 0x040fe20000410000 */
[----:B------:R-:W-:Y:S01]  /*3a10*/  PRMT R105, RZ, 0x7610, R60 ;  /* 0x00007610ff697816 */ /* 0x000fe2000000003c */
[----:B------:R-:W-:Y:S01]  /*3a20*/  FFMA.FTZ R144, R125, R108, R106 ;  /* 0x0000006c7d907223 */ /* 0x000fe2000001006a */
[----:B------:R-:W-:Y:S01]  /*3a30*/  PRMT R103, RZ, 0x5410, R69 ;  /* 0x00005410ff677816 */ /* 0x000fe20000000045 */
[----:B------:R-:W-:-:S02]  /*3a40*/  FMUL.FTZ R191, R68, R191 ;  /* 0x000000bf44bf7220 */ /* 0x000fc40000410000 */
[C---:B------:R-:W-:Y:S02]  /*3a50*/  FMUL.FTZ R195, R48.reuse, R101 ;  /* 0x0000006530c37220 */ /* 0x040fe40000410000 */
[-C--:B------:R-:W-:Y:S02]  /*3a60*/  FMUL.FTZ R106, R193, R142.reuse ;  /* 0x0000008ec16a7220 */ /* 0x080fe40000410000 */
[----:B------:R-:W-:Y:S02]  /*3a70*/  FMUL.FTZ R68, R191, R142 ;  /* 0x0000008ebf447220 */ /* 0x000fe40000410000 */
[----:B------:R-:W-:Y:S02]  /*3a80*/  FMUL.FTZ R194, R48, R103 ;  /* 0x0000006730c27220 */ /* 0x000fe40000410000 */
[----:B------:R-:W-:Y:S02]  /*3a90*/  FMUL.FTZ R195, R105, R195 ;  /* 0x000000c369c37220 */ /* 0x000fe40000410000 */
[-C--:B------:R-:W-:Y:S01]  /*3aa0*/  FFMA.FTZ R108, R191, R143.reuse, R106 ;  /* 0x0000008fbf6c7223 */ /* 0x080fe2000001006a */
[----:B------:R-:W-:Y:S01]  /*3ab0*/  PRMT R106, RZ, 0x5410, R70 ;  /* 0x00005410ff6a7816 */ /* 0x000fe20000000046 */
[----:B------:R-:W-:-:S02]  /*3ac0*/  FFMA.FTZ R69, R193, R143, -R68 ;  /* 0x0000008fc1457223 */ /* 0x000fc40000010844 */
[----:B------:R-:W-:Y:S02]  /*3ad0*/  FMUL.FTZ R194, R105, R194 ;  /* 0x000000c269c27220 */ /* 0x000fe40000410000 */
[----:B------:R-:W-:Y:S01]  /*3ae0*/  FADD.FTZ R68, R195, R108 ;  /* 0x0000006cc3447221 */ /* 0x000fe20000010000 */
[----:B------:R-:W-:Y:S01]  /*3af0*/  PRMT R108, RZ, 0x7610, R70 ;  /* 0x00007610ff6c7816 */ /* 0x000fe20000000046 */
[----:B------:R-:W-:Y:S01]  /*3b00*/  FADD.FTZ R69, R194, R69 ;  /* 0x00000045c2457221 */ /* 0x000fe20000010000 */
[--C-:B------:R-:W-:Y:S01]  /*3b10*/  PRMT R105, RZ, 0x5410, R71.reuse ;  /* 0x00005410ff697816 */ /* 0x100fe20000000047 */
[----:B------:R-:W-:Y:S01]  /*3b20*/  FMUL.FTZ R70, R140, R68 ;  /* 0x000000448c467220 */ /* 0x000fe20000410000 */
[----:B------:R-:W-:Y:S01]  /*3b30*/  PRMT R107, RZ, 0x7610, R71 ;  /* 0x00007610ff6b7816 */ /* 0x000fe20000000047 */
[----:B------:R-:W-:Y:S01]  /*3b40*/  FMUL.FTZ R199, R45, R106 ;  /* 0x0000006a2dc77220 */ /* 0x000fe20000410000 */
[----:B------:R-:W-:Y:S01]  /*3b50*/  PRMT R71, RZ, 0x5410, R61 ;  /* 0x00005410ff477816 */ /* 0x000fe2000000003d */
[----:B------:R-:W-:-:S02]  /*3b60*/  FFMA.FTZ R70, R141, R69, -R70 ;  /* 0x000000458d467223 */ /* 0x000fc40000010846 */
        /* <DEDUP_REMOVED lines=8> */
[----:B------:R-:W-:Y:S02]  /*3bf0*/  FMUL.FTZ R68, R136, R70 ;  /* 0x0000004688447220 */ /* 0x000fe40000410000 */
[----:B------:R-:W-:Y:S02]  /*3c00*/  FMUL.FTZ R197, R46, R107 ;  /* 0x0000006b2ec57220 */ /* 0x000fe40000410000 */
[----:B------:R-:W-:Y:S02]  /*3c10*/  FMUL.FTZ R71, R122, R144 ;  /* 0x000000907a477220 */ /* 0x000fe40000410000 */
[----:B------:R-:W-:Y:S02]  /*3c20*/  FFMA.FTZ R68, R137, R69, R68 ;  /* 0x0000004589447223 */ /* 0x000fe40000010044 */
[----:B------:R-:W-:Y:S02]  /*3c30*/  FMUL.FTZ R196, R46, R105 ;  /* 0x000000692ec47220 */ /* 0x000fe40000410000 */
[----:B------:R-:W-:-:S02]  /*3c40*/  FMUL.FTZ R69, R136, R69 ;  /* 0x0000004588457220 */ /* 0x000fc40000410000 */
[----:B------:R-:W-:Y:S02]  /*3c50*/  FMUL.FTZ R197, R145, R197 ;  /* 0x000000c591c57220 */ /* 0x000fe40000410000 */
[-C--:B------:R-:W-:Y:S02]  /*3c60*/  FFMA.FTZ R71, R123, R110.reuse, -R71 ;  /* 0x0000006e7b477223 */ /* 0x080fe40000010847 */
[----:B------:R-:W-:Y:S02]  /*3c70*/  FMUL.FTZ R110, R122, R110 ;  /* 0x0000006e7a6e7220 */ /* 0x000fe40000410000 */
[----:B------:R-:W-:Y:S02]  /*3c80*/  FMUL.FTZ R196, R145, R196 ;  /* 0x000000c491c47220 */ /* 0x000fe40000410000 */
[----:B------:R-:W-:Y:S02]  /*3c90*/  FFMA.FTZ R69, R137, R70, -R69 ;  /* 0x0000004689457223 */ /* 0x000fe40000010845 */
[----:B------:R-:W-:-:S02]  /*3ca0*/  FADD.FTZ R68, R197, R68 ;  /* 0x00000044c5447221 */ /* 0x000fc40000010000 */
[----:B------:R-:W-:Y:S02]  /*3cb0*/  FFMA.FTZ R110, R123, R144, R110 ;  /* 0x000000907b6e7223 */ /* 0x000fe4000001006e */
[----:B------:R-:W-:Y:S02]  /*3cc0*/  FADD.FTZ R69, R196, R69 ;  /* 0x00000045c4457221 */ /* 0x000fe40000010000 */
[----:B------:R-:W-:Y:S02]  /*3cd0*/  FMUL.FTZ R70, R134, R68 ;  /* 0x0000004486467220 */ /* 0x000fe40000410000 */
[----:B------:R-:W-:Y:S02]  /*3ce0*/  FMUL.FTZ R145, R120, R71 ;  /* 0x0000004778917220 */ /* 0x000fe40000410000 */
[C---:B------:R-:W-:Y:S02]  /*3cf0*/  FMUL.FTZ R119, R149.reuse, R146 ;  /* 0x0000009295777220 */ /* 0x040fe40000410000 */
[----:B------:R-:W-:-:S02]  /*3d00*/  FMUL.FTZ R118, R149, R118 ;  /* 0x0000007695767220 */ /* 0x000fc40000410000 */
[-C--:B------:R-:W-:Y:S02]  /*3d10*/  FMUL.FTZ R144, R120, R110.reuse ;  /* 0x0000006e78907220 */ /* 0x080fe40000410000 */
        /* <DEDUP_REMOVED lines=11> */
[--C-:B------:R-:W-:Y:S01]  /*3dd0*/  PRMT R147, RZ, 0x7610, R73.reuse ;  /* 0x00007610ff937816 */ /* 0x100fe20000000049 */
[----:B------:R-:W-:Y:S02]  /*3de0*/  FMUL.FTZ R200, R68, R200 ;  /* 0x000000c844c87220 */ /* 0x000fe40000410000 */
[----:B------:R-:W-:Y:S01]  /*3df0*/  FADD.FTZ R70, R201, R70 ;  /* 0x00000046c9467221 */ /* 0x000fe20000010000 */
[----:B------:R-:W-:Y:S01]  /*3e00*/  PRMT R145, RZ, 0x5410, R73 ;  /* 0x00005410ff917816 */ /* 0x000fe20000000049 */
[----:B------:R-:W-:Y:S01]  /*3e10*/  FADD.FTZ R69, R200, R69 ;  /* 0x00000045c8457221 */ /* 0x000fe20000010000 */
[----:B------:R-:W-:Y:S01]  /*3e20*/  PRMT R146, RZ, 0x7610, R62 ;  /* 0x00007610ff927816 */ /* 0x000fe2000000003e */
[----:B------:R-:W-:-:S02]  /*3e30*/  FMUL.FTZ R202, R44, R147 ;  /* 0x000000932cca7220 */ /* 0x000fc40000410000 */
[----:B------:R-:W-:Y:S02]  /*3e40*/  FMUL.FTZ R72, R132, R70 ;  /* 0x0000004684487220 */ /* 0x000fe40000410000 */
[----:B------:R-:W-:Y:S02]  /*3e50*/  FMUL.FTZ R203, R44, R145 ;  /* 0x000000912ccb7220 */ /* 0x000fe40000410000 */
[-C--:B------:R-:W-:Y:S02]  /*3e60*/  FMUL.FTZ R68, R132, R69.reuse ;  /* 0x0000004584447220 */ /* 0x080fe40000410000 */
[C---:B------:R-:W-:Y:S02]  /*3e70*/  FMUL.FTZ R202, R146.reuse, R202 ;  /* 0x000000ca92ca7220 */ /* 0x040fe40000410000 */
[C---:B------:R-:W-:Y:S02]  /*3e80*/  FFMA.FTZ R69, R133.reuse, R69, R72 ;  /* 0x0000004585457223 */ /* 0x040fe40000010048 */
[----:B------:R-:W-:Y:S01]  /*3e90*/  FMUL.FTZ R203, R146, R203 ;  /* 0x000000cb92cb7220 */ /* 0x000fe20000410000 */
[----:B------:R-:W-:Y:S01]  /*3ea0*/  PRMT R146, RZ, 0x5410, R74 ;  /* 0x00005410ff927816 */ /* 0x000fe2000000004a */
[----:B------:R-:W-:-:S02]  /*3eb0*/  FFMA.FTZ R68, R133, R70, -R68 ;  /* 0x0000004685447223 */ /* 0x000fc40000010844 */
[----:B------:R-:W-:Y:S01]  /*3ec0*/  FADD.FTZ R69, R202, R69 ;  /* 0x00000045ca457221 */ /* 0x000fe20000010000 */
[----:B------:R-:W-:Y:S01]  /*3ed0*/  PRMT R73, RZ, 0x5410, R63 ;  /* 0x00005410ff497816 */ /* 0x000fe2000000003f */
[----:B------:R-:W-:Y:S01]  /*3ee0*/  FADD.FTZ R68, R203, R68 ;  /* 0x00000044cb447221 */ /* 0x000fe20000010000 */
[----:B------:R-:W-:Y:S01]  /*3ef0*/  PRMT R148, RZ, 0x7610, R74 ;  /* 0x00007610ff947816 */ /* 0x000fe2000000004a */
[----:B------:R-:W-:Y:S02]  /*3f00*/  FMUL.FTZ R70, R130, R69 ;  /* 0x0000004582467220 */ /* 0x000fe40000410000 */
[----:B------:R-:W-:Y:S02]  /*3f10*/  FMUL.FTZ R205, R41, R146 ;  /* 0x0000009229cd7220 */ /* 0x000fe40000410000 */
[----:B------:R-:W-:Y:S02]  /*3f20*/  FFMA.FTZ R70, R131, R68, -R70 ;  /* 0x0000004483467223 */ /* 0x000fe40000010846 */
[----:B------:R-:W-:-:S02]  /*3f30*/  FMUL.FTZ R204, R41, R148 ;  /* 0x0000009429cc7220 */ /* 0x000fc40000410000 */
[C---:B------:R-:W-:Y:S02]  /*3f40*/  FMUL.FTZ R205, R73.reuse, R205 ;  /* 0x000000cd49cd7220 */ /* 0x040fe40000410000 */
[----:B------:R-:W-:Y:S01]  /*3f50*/  FMUL.FTZ R68, R130, R68 ;  /* 0x0000004482447220 */ /* 0x000fe20000410000 */
[----:B------:R-:W-:Y:S01]  /*3f60*/  PRMT R151, RZ, 0x7610, R75 ;  /* 0x00007610ff977816 */ /* 0x000fe2000000004b */
[C---:B------:R-:W-:Y:S02]  /*3f70*/  FMUL.FTZ R72, R118.reuse, R149 ;  /* 0x0000009576487220 */ /* 0x040fe40000410000 */
[----:B------:R-:W-:Y:S02]  /*3f80*/  FMUL.FTZ R74, R118, R71 ;  /* 0x00000047764a7220 */ /* 0x000fe40000410000 */
[----:B------:R-:W-:Y:S02]  /*3f90*/  FMUL.FTZ R204, R73, R204 ;  /* 0x000000cc49cc7220 */ /* 0x000fe40000410000 */
[----:B------:R-:W-:-:S02]  /*3fa0*/  FFMA.FTZ R69, R131, R69, R68 ;  /* 0x0000004583457223 */ /* 0x000fc40000010044 */
[----:B------:R-:W-:Y:S02]  /*3fb0*/  FADD.FTZ R70, R205, R70 ;  /* 0x00000046cd467221 */ /* 0x000fe40000010000 */
[C---:B------:R-:W-:Y:S01]  /*3fc0*/  FFMA.FTZ R72, R119.reuse, R71, -R72 ;  /* 0x0000004777487223 */ /* 0x040fe20000010848 */
[----:B------:R-:W-:Y:S01]  /*3fd0*/  PRMT R71, RZ, 0x7610, R63 ;  /* 0x00007610ff477816 */ /* 0x000fe2000000003f */
[----:B------:R-:W-:Y:S01]  /*3fe0*/  FFMA.FTZ R74, R119, R149, R74 ;  /* 0x00000095774a7223 */ /* 0x000fe2000001004a */
[----:B------:R-:W-:Y:S01]  /*3ff0*/  PRMT R149, RZ, 0x5410, R75 ;  /* 0x00005410ff957816 */ /* 0x000fe2000000004b */
[----:B------:R-:W-:Y:S02]  /*4000*/  FADD.FTZ R69, R204, R69 ;  /* 0x00000045cc457221 */ /* 0x000fe40000010000 */
        /* <DEDUP_REMOVED lines=42> */
[-C--:B------:R-:W-:Y:S01]  /*42b0*/  FFMA.FTZ R71, R121, R69.reuse, -R70 ;  /* 0x0000004579477223 */ /* 0x080fe20000010846 */
[----:B------:R-:W-:Y:S01]  /*42c0*/  PRMT R70, RZ, 0x5410, R57 ;  /* 0x00005410ff467816 */ /* 0x000fe20000000039 */
[----:B------:R-:W-:Y:S02]  /*42d0*/  FMUL.FTZ R72, R116, R72 ;  /* 0x0000004874487220 */ /* 0x000fe40000410000 */
[----:B------:R-:W-:Y:S02]  /*42e0*/  FMUL.FTZ R219, R37, R78 ;  /* 0x0000004e25db7220 */ /* 0x000fe40000410000 */
[----:B------:R-:W-:Y:S02]  /*42f0*/  FMUL.FTZ R69, R120, R69 ;  /* 0x0000004578457220 */ /* 0x000fe40000410000 */
[C---:B------:R-:W-:Y:S01]  /*4300*/  FMUL.FTZ R218, R70.reuse, R218 ;  /* 0x000000da46da7220 */ /* 0x040fe20000410000 */
[--C-:B------:R-:W-:Y:S01]  /*4310*/  PRMT R157, RZ, 0x5410, R79.reuse ;  /* 0x00005410ff9d7816 */ /* 0x100fe2000000004f */
[----:B------:R-:W-:Y:S01]  /*4320*/  FFMA.FTZ R72, R117, R74, R72 ;  /* 0x0000004a75487223 */ /* 0x000fe20000010048 */
[----:B------:R-:W-:Y:S01]  /*4330*/  PRMT R79, RZ, 0x7610, R79 ;  /* 0x00007610ff4f7816 */ /* 0x000fe2000000004f */
[----:B------:R-:W-:-:S02]  /*4340*/  FMUL.FTZ R219, R70, R219 ;  /* 0x000000db46db7220 */ /* 0x000fc40000410000 */
[----:B------:R-:W-:Y:S02]  /*4350*/  FFMA.FTZ R68, R121, R68, R69 ;  /* 0x0000004479447223 */ /* 0x000fe40000010045 */
[----:B------:R-:W-:Y:S01]  /*4360*/  FADD.FTZ R71, R218, R71 ;  /* 0x00000047da477221 */ /* 0x000fe20000010000 */
[----:B------:R-:W-:Y:S01]  /*4370*/  PRMT R75, RZ, 0x7610, R57 ;  /* 0x00007610ff4b7816 */ /* 0x000fe20000000039 */
[----:B------:R-:W-:Y:S02]  /*4380*/  FMUL.FTZ R70, R114, R72 ;  /* 0x0000004872467220 */ /* 0x000fe40000410000 */
[----:B------:R-:W-:Y:S02]  /*4390*/  FADD.FTZ R68, R219, R68 ;  /* 0x00000044db447221 */ /* 0x000fe40000010000 */
[----:B------:R-:W-:Y:S02]  /*43a0*/  FMUL.FTZ R69, R118, R71 ;  /* 0x0000004776457220 */ /* 0x000fe40000410000 */
[----:B------:R-:W-:-:S02]  /*43b0*/  FMUL.FTZ R220, R38, R79 ;  /* 0x0000004f26dc7220 */ /* 0x000fc40000410000 */
[-C--:B------:R-:W-:Y:S02]  /*43c0*/  FFMA.FTZ R74, R115, R73.reuse, -R70 ;  /* 0x00000049734a7223 */ /* 0x080fe40000010846 */
[----:B------:R-:W-:Y:S02]  /*43d0*/  FMUL.FTZ R73, R114, R73 ;  /* 0x0000004972497220 */ /* 0x000fe40000410000 */
[-C--:B------:R-:W-:Y:S02]  /*43e0*/  FFMA.FTZ R69, R119, R68.reuse, R69 ;  /* 0x0000004477457223 */ /* 0x080fe40000010045 */
[----:B------:R-:W-:Y:S02]  /*43f0*/  FMUL.FTZ R221, R38, R157 ;  /* 0x0000009d26dd7220 */ /* 0x000fe40000410000 */
[----:B------:R-:W-:Y:S02]  /*4400*/  FMUL.FTZ R68, R118, R68 ;  /* 0x0000004476447220 */ /* 0x000fe40000410000 */
[----:B------:R-:W-:-:S02]  /*4410*/  FMUL.FTZ R220, R75, R220 ;  /* 0x000000dc4bdc7220 */ /* 0x000fc40000410000 */
[----:B------:R-:W-:Y:S02]  /*4420*/  FFMA.FTZ R73, R115, R72, R73 ;  /* 0x0000004873497223 */ /* 0x000fe40000010049 */
[----:B------:R-:W-:Y:S02]  /*4430*/  FMUL.FTZ R221, R75, R221 ;  /* 0x000000dd4bdd7220 */ /* 0x000fe40000410000 */
[----:B------:R-:W-:Y:S02]  /*4440*/  FFMA.FTZ R68, R119, R71, -R68 ;  /* 0x0000004777447223 */ /* 0x000fe40000010844 */
[----:B------:R-:W-:Y:S02]  /*4450*/  FADD.FTZ R69, R220, R69 ;  /* 0x00000045dc457221 */ /* 0x000fe40000010000 */
[----:B------:R-:W-:Y:S02]  /*4460*/  FMUL.FTZ R71, R112, R73 ;  /* 0x0000004970477220 */ /* 0x000fe40000410000 */
[----:B------:R-:W-:-:S02]  /*4470*/  FADD.FTZ R68, R221, R68 ;  /* 0x00000044dd447221 */ /* 0x000fc40000010000 */
[----:B------:R-:W-:Y:S02]  /*4480*/  FMUL.FTZ R70, R116, R69 ;  /* 0x0000004574467220 */ /* 0x000fe40000410000 */
[-C--:B------:R-:W-:Y:S02]  /*4490*/  FMUL.FTZ R72, R112, R74.reuse ;  /* 0x0000004a70487220 */ /* 0x080fe40000410000 */
[----:B------:R-:W-:Y:S02]  /*44a0*/  FFMA.FTZ R74, R113, R74, -R71 ;  /* 0x0000004a714a7223 */ /* 0x000fe40000010847 */
[-C--:B------:R-:W-:Y:S01]  /*44b0*/  FFMA.FTZ R71, R117, R68.reuse, -R70 ;  /* 0x0000004475477223 */ /* 0x080fe20000010846 */
[--C-:B---3--:R-:W-:Y:S01]  /*44c0*/  PRMT R156, RZ, 0x5410, R80.reuse ;  /* 0x00005410ff9c7816 */ /* 0x108fe20000000050 */
[----:B------:R-:W-:Y:S01]  /*44d0*/  FMUL.FTZ R68, R116, R68 ;  /* 0x0000004474447220 */ /* 0x000fe20000410000 */
[----:B------:R-:W-:-:S03]  /*44e0*/  PRMT R80, RZ, 0x7610, R80 ;  /* 0x00007610ff507816 */ /* 0x000fc60000000050 */
[----:B------:R-:W-:Y:S01]  /*44f0*/  FFMA.FTZ R68, R117, R69, R68 ;  /* 0x0000004575447223 */ /* 0x000fe20000010044 */
[----:B------:R-:W-:Y:S01]  /*4500*/  PRMT R69, RZ, 0x5410, R58 ;  /* 0x00005410ff457816 */ /* 0x000fe2000000003a */
[C---:B------:R-:W-:Y:S02]  /*4510*/  FMUL.FTZ R222, R35.reuse, R156 ;  /* 0x0000009c23de7220 */ /* 0x040fe40000410000 */
[----:B------:R-:W-:Y:S02]  /*4520*/  FMUL.FTZ R223, R35, R80 ;  /* 0x0000005023df7220 */ /* 0x000fe40000410000 */
[C---:B------:R-:W-:Y:S01]  /*4530*/  FMUL.FTZ R222, R69.reuse, R222 ;  /* 0x000000de45de7220 */ /* 0x040fe20000410000 */
[--C-:B------:R-:W-:Y:S01]  /*4540*/  PRMT R159, RZ, 0x5410, R81.reuse ;  /* 0x00005410ff9f7816 */ /* 0x100fe20000000051 */
[----:B------:R-:W-:Y:S01]  /*4550*/  FMUL.FTZ R223, R69, R223 ;  /* 0x000000df45df7220 */ /* 0x000fe20000410000 */
[----:B------:R-:W-:Y:S01]  /*4560*/  PRMT R81, RZ, 0x7610, R81 ;  /* 0x00007610ff517816 */ /* 0x000fe20000000051 */
[----:B------:R-:W-:-:S02]  /*4570*/  FADD.FTZ R71, R222, R71 ;  /* 0x00000047de477221 */ /* 0x000fc40000010000 */
[----:B------:R-:W-:Y:S01]  /*4580*/  FFMA.FTZ R72, R113, R73, R72 ;  /* 0x0000004971487223 */ /* 0x000fe20000010048 */
[----:B------:R-:W-:Y:S01]  /*4590*/  PRMT R73, RZ, 0x7610, R58 ;  /* 0x00007610ff497816 */ /* 0x000fe2000000003a */
[----:B------:R-:W-:Y:S02]  /*45a0*/  FADD.FTZ R68, R223, R68 ;  /* 0x00000044df447221 */ /* 0x000fe40000010000 */
[----:B------:R-:W-:Y:S02]  /*45b0*/  FMUL.FTZ R217, R36, R81 ;  /* 0x0000005124d97220 */ /* 0x000fe40000410000 */
[----:B------:R-:W-:Y:S02]  /*45c0*/  FMUL.FTZ R69, R114, R71 ;  /* 0x0000004772457220 */ /* 0x000fe40000410000 */
[----:B------:R-:W-:Y:S02]  /*45d0*/  FMUL.FTZ R216, R36, R159 ;  /* 0x0000009f24d87220 */ /* 0x000fe40000410000 */
[----:B------:R-:W-:-:S02]  /*45e0*/  FMUL.FTZ R70, R114, R68 ;  /* 0x0000004472467220 */ /* 0x000fc40000410000 */
[----:B------:R-:W-:Y:S02]  /*45f0*/  FMUL.FTZ R217, R73, R217 ;  /* 0x000000d949d97220 */ /* 0x000fe40000410000 */
[----:B------:R-:W-:Y:S01]  /*4600*/  FFMA.FTZ R68, R115, R68, R69 ;  /* 0x0000004473447223 */ /* 0x000fe20000010045 */
        /* <DEDUP_REMOVED lines=8> */
[C---:B------:R-:W-:Y:S02]  /*4690*/  FMUL.FTZ R70, R112.reuse, R68 ;  /* 0x0000004470467220 */ /* 0x040fe40000410000 */
[-C--:B------:R-:W-:Y:S02]  /*46a0*/  FMUL.FTZ R69, R112, R71.reuse ;  /* 0x0000004770457220 */ /* 0x080fe40000410000 */
[----:B------:R-:W-:Y:S02]  /*46b0*/  FMUL.FTZ R209, R33, R82 ;  /* 0x0000005221d17220 */ /* 0x000fe40000410000 */
[----:B------:R-:W-:Y:S02]  /*46c0*/  FMUL.FTZ R208, R73, R208 ;  /* 0x000000d049d07220 */ /* 0x000fe40000410000 */
[----:B------:R-:W-:Y:S01]  /*46d0*/  FFMA.FTZ R71, R113, R71, -R70 ;  /* 0x0000004771477223 */ /* 0x000fe20000010846 */
[--C-:B------:R-:W-:Y:S01]  /*46e0*/  PRMT R161, RZ, 0x5410, R83.reuse ;  /* 0x00005410ffa17816 */ /* 0x100fe20000000053 */
[----:B------:R-:W-:Y:S01]  /*46f0*/  FMUL.FTZ R209, R73, R209 ;  /* 0x000000d149d17220 */ /* 0x000fe20000410000 */
[----:B------:R-:W-:Y:S01]  /*4700*/  PRMT R83, RZ, 0x7610, R83 ;  /* 0x00007610ff537816 */ /* 0x000fe20000000053 */
[----:B------:R-:W-:Y:S01]  /*4710*/  FFMA.FTZ R68, R113, R68, R69 ;  /* 0x0000004471447223 */ /* 0x000fe20000010045 */
[----:B------:R-:W-:Y:S01]  /*4720*/  ISETP.NE.AND P0, PT, R98, 0x3f, PT ;  /* 0x0000003f6200780c */ /* 0x000fe20003f05270 */
[----:B------:R-:W-:Y:S01]  /*4730*/  FADD.FTZ R70, R208, R71 ;  /* 0x00000047d0467221 */ /* 0x000fe20000010000 */
[----:B------:R-:W-:Y:S01]  /*4740*/  PRMT R69, RZ, 0x7610, R59 ;  /* 0x00007610ff457816 */ /* 0x000fe2000000003b */
[----:B------:R-:W-:-:S02]  /*4750*/  FADD.FTZ R68, R209, R68 ;  /* 0x00000044d1447221 */ /* 0x000fc40000010000 */
[C---:B------:R-:W-:Y:S02]  /*4760*/  FMUL.FTZ R75, R109.reuse, R70 ;  /* 0x000000466d4b7220 */ /* 0x040fe40000410000 */
[----:B------:R-:W-:Y:S02]  /*4770*/  FMUL.FTZ R211, R34, R83 ;  /* 0x0000005322d37220 */ /* 0x000fe40000410000 */
[----:B------:R-:W-:Y:S02]  /*4780*/  FMUL.FTZ R71, R109, R72 ;  /* 0x000000486d477220 */ /* 0x000fe40000410000 */
[-C--:B------:R-:W-:Y:S02]  /*4790*/  FFMA.FTZ R76, R111, R68.reuse, R75 ;  /* 0x000000446f4c7223 */ /* 0x080fe4000001004b */
[----:B------:R-:W-:Y:S02]  /*47a0*/  FMUL.FTZ R211, R69, R211 ;  /* 0x000000d345d37220 */ /* 0x000fe40000410000 */
[----:B------:R-:W-:-:S02]  /*47b0*/  FMUL.FTZ R73, R109, R68 ;  /* 0x000000446d497220 */ /* 0x000fc40000410000 */
[----:B------:R-:W-:Y:S02]  /*47c0*/  FFMA.FTZ R68, R111, R74, -R71 ;  /* 0x0000004a6f447223 */ /* 0x000fe40000010847 */
[----:B------:R-:W-:Y:S02]  /*47d0*/  FADD.FTZ R71, R211, R76 ;  /* 0x0000004cd3477221 */ /* 0x000fe40000010000 */
[----:B------:R0:W1:Y:S01]  /*47e0*/  @P0 LDS.64 R76, [R98.X8+0x49e8] ;  /* 0x0049e800624c0984 */ /* 0x0000620000008a00 */
[----:B------:R-:W-:Y:S01]  /*47f0*/  FMUL.FTZ R210, R34, R161 ;  /* 0x000000a122d27220 */ /* 0x000fe20000410000 */
[----:B------:R-:W-:Y:S01]  /*4800*/  BSSY B0, `(.L_x_7111) ;  /* 0x0000014000007945 */ /* 0x000fe20003800000 */
[----:B------:R-:W-:Y:S02]  /*4810*/  FFMA.FTZ R73, R111, R70, -R73 ;  /* 0x000000466f497223 */ /* 0x000fe40000010849 */
[----:B------:R-:W-:Y:S02]  /*4820*/  FMUL.FTZ R210, R69, R210 ;  /* 0x000000d245d27220 */ /* 0x000fe40000410000 */
[----:B------:R-:W-:Y:S01]  /*4830*/  FMUL.FTZ R69, R109, R74 ;  /* 0x0000004a6d457220 */ /* 0x000fe20000410000 */
[----:B------:R-:W-:Y:S01]  /*4840*/  ISETP.GT.U32.AND P2, PT, R98, 0x1f, PT ;  /* 0x0000001f6200780c */ /* 0x000fe20003f44070 */
[----:B------:R-:W-:-:S02]  /*4850*/  FADD.FTZ R70, R210, R73 ;  /* 0x00000049d2467221 */ /* 0x000fc40000010000 */
[----:B------:R-:W-:Y:S01]  /*4860*/  FFMA.FTZ R69, R111, R72, R69 ;  /* 0x000000486f457223 */ /* 0x000fe20000010045 */
        /* <DEDUP_REMOVED lines=13> */
.L_x_7112:
[----:B0-----:R-:W-:Y:S05]  /*4940*/  BSYNC B0 ;  /* 0x0000000000007941 */ /* 0x001fea0003800000 */
.L_x_7111:
        /* <DEDUP_REMOVED lines=51> */
.L_x_7219:
        /* <DEDUP_REMOVED lines=63> */
[----:B------:R-:W0:Y:S01]  /*5070*/  SHFL.UP PT, R230, R225, 0x10, RZ ;  /* 0x06000000e1e67989 */ /* 0x000e2200000e00ff */
[----:B------:R-:W-:-:S03]  /*5080*/  @P0 FADD.FTZ R74, R74, R227 ;  /* 0x000000e34a4a0221 */ /* 0x000fc60000010000 */
[----:B------:R-:W2:Y:S02]  /*5090*/  SHFL.UP PT, R228, R70, 0x10, RZ ;  /* 0x0600000046e47989 */ /* 0x000ea400000e00ff */
[----:B------:R-:W-:Y:S02]  /*50a0*/  MOV R72, R74 ;  /* 0x0000004a00487202 */ /* 0x000fe40000000f00 */
[----:B------:R-:W3:Y:S04]  /*50b0*/  SHFL.UP PT, R73, R75, 0x10, RZ ;  /* 0x060000004b497989 */ /* 0x000ee800000e00ff */
[----:B------:R4:W1:Y:S02]  /*50c0*/  SHFL.UP PT, R232, R74, 0x10, RZ ;  /* 0x060000004ae87989 */ /* 0x00086400000e00ff */
[----:B----4-:R-:W-:-:S02]  /*50d0*/  MOV R74, R75 ;  /* 0x0000004b004a7202 */ /* 0x010fc40000000f00 */
.L_x_7220:
[----:B------:R-:W-:Y:S01]  /*50e0*/  MOV R226, R70 ;  /* 0x0000004600e27202 */ /* 0x000fe20000000f00 */
[-C--:B-1----:R-:W-:Y:S01]  /*50f0*/  FMUL.FTZ R68, R232, R225.reuse ;  /* 0x000000e1e8447220 */ /* 0x082fe20000410000 */
[----:B------:R-:W-:Y:S01]  /*5100*/  ISETP.GE.AND P0, PT, R97, 0x10, PT ;  /* 0x000000106100780c */ /* 0x000fe20003f06270 */
[----:B--2---:R-:W-:Y:S01]  /*5110*/  FMUL.FTZ R69, R228, R225 ;  /* 0x000000e1e4457220 */ /* 0x004fe20000410000 */
[----:B------:R-:W-:Y:S01]  /*5120*/  MOV R75, R72 ;  /* 0x00000048004b7202 */ /* 0x000fe20000000f00 */
[----:B---3--:R-:W-:-:S02]  /*5130*/  FFMA.FTZ R71, R73, R226, R68 ;  /* 0x000000e249477223 */ /* 0x008fc40000010044 */
[-C--:B------:R-:W-:Y:S02]  /*5140*/  FMUL.FTZ R73, R73, R225.reuse ;  /* 0x000000e149497220 */ /* 0x080fe40000410000 */
[CC--:B0-----:R-:W-:Y:S02]  /*5150*/  FFMA.FTZ R68, R230.reuse, R226.reuse, R69 ;  /* 0x000000e2e6447223 */ /* 0x0c1fe40000010045 */
        /* <DEDUP_REMOVED lines=12> */
[----:B------:R-:W-:Y:S05]  /*5220*/  CALL.REL.NOINC `($__internal_172_$__cuda_sm70_shflsync_idx_p) ;  /* 0x000086c000007944 */ /* 0x000fea0003c00000 */
.L_x_7117:
[----:B------:R-:W-:Y:S05]  /*5230*/  BRA.CONV ~URZ, `(.L_x_7118) ;  /* 0x000000637f007947 */ /* 0x000fea000b800000 */
[----:B0-----:R-:W-:Y:S01]  /*5240*/  HFMA2.MMA R73, -RZ, RZ, 0, 1.847743988037109375e-06 ;  /* 0x0000001fff497435 */ /* 0x001fe200000001ff */
[----:B------:R-:W-:Y:S02]  /*5250*/  MOV R71, R225 ;  /* 0x000000e100477202 */ /* 0x000fe40000000f00 */
[----:B------:R-:W-:-:S02]  /*5260*/  MOV R72, 0x1f ;  /* 0x0000001f00487802 */ /* 0x000fc40000000f00 */
[----:B-1----:R-:W-:Y:S02]  /*5270*/  MOV R70, 0xffffffff ;  /* 0xffffffff00467802 */ /* 0x002fe40000000f00 */
[----:B------:R-:W-:Y:S02]  /*5280*/  MOV R68, 0x52a0 ;  /* 0x000052a000447802 */ /* 0x000fe40000000f00 */
[----:B------:R-:W-:Y:S05]  /*5290*/  CALL.REL.NOINC `($__internal_172_$__cuda_sm70_shflsync_idx_p) ;  /* 0x0000865000007944 */ /* 0x000fea0003c00000 */
.L_x_7118:
[----:B------:R-:W-:Y:S05]  /*52a0*/  BRA.CONV ~URZ, `(.L_x_7119) ;  /* 0x000000637f007947 */ /* 0x000fea000b800000 */
[----:B0-----:R-:W-:Y:S01]  /*52b0*/  HFMA2.MMA R73, -RZ, RZ, 0, 1.847743988037109375e-06 ;  /* 0x0000001fff497435 */ /* 0x001fe200000001ff */
[----:B------:R-:W-:Y:S02]  /*52c0*/  MOV R71, R75 ;  /* 0x0000004b00477202 */ /* 0x000fe40000000f00 */
[----:B------:R-:W-:Y:S02]  /*52d0*/  MOV R72, 0x1f ;  /* 0x0000001f00487802 */ /* 0x000fe40000000f00 */
[----:B-1----:R-:W-:Y:S02]  /*52e0*/  MOV R70, 0xffffffff ;  /* 0xffffffff00467802 */ /* 0x002fe40000000f00 */
[----:B------:R-:W-:Y:S02]  /*52f0*/  MOV R68, 0x5310 ;  /* 0x0000531000447802 */ /* 0x000fe40000000f00 */
[----:B------:R-:W-:Y:S05]  /*5300*/  CALL.REL.NOINC `($__internal_172_$__cuda_sm70_shflsync_idx_p) ;  /* 0x000085e000007944 */ /* 0x000fea0003c00000 */
.L_x_7119:
[----:B------:R-:W-:Y:S05]  /*5310*/  BRA.CONV ~URZ, `(.L_x_7120) ;  /* 0x000000637f007947 */ /* 0x000fea000b800000 */
[----:B0-----:R-:W-:Y:S01]  /*5320*/  HFMA2.MMA R73, -RZ, RZ, 0, 1.847743988037109375e-06 ;  /* 0x0000001fff497435 */ /* 0x001fe200000001ff */
[----:B------:R-:W-:-:S02]  /*5330*/  MOV R71, R74 ;  /* 0x0000004a00477202 */ /* 0x000fc40000000f00 */
[----:B------:R-:W-:Y:S02]  /*5340*/  MOV R72, 0x1f ;  /* 0x0000001f00487802 */ /* 0x000fe40000000f00 */
[----:B-1----:R-:W-:Y:S02]  /*5350*/  MOV R70, 0xffffffff ;  /* 0xffffffff00467802 */ /* 0x002fe40000000f00 */
[----:B------:R-:W-:Y:S02]  /*5360*/  MOV R68, 0x5380 ;  /* 0x0000538000447802 */ /* 0x000fe40000000f00 */
[----:B------:R-:W-:Y:S05]  /*5370*/  CALL.REL.NOINC `($__internal_172_$__cuda_sm70_shflsync_idx_p) ;  /* 0x0000857000007944 */ /* 0x000fea0003c00000 */
.L_x_7120:
        /* <DEDUP_REMOVED lines=9> */
.L_x_7221:
        /* <DEDUP_REMOVED lines=23> */
.L_x_7114:
[----:B0-----:R-:W-:Y:S05]  /*5580*/  BSYNC B0 ;  /* 0x0000000000007941 */ /* 0x001fea0003800000 */
.L_x_7113:
[----:B------:R-:W-:Y:S01]  /*5590*/  WARPSYNC 0xffffffff ;  /* 0xffffffff00007948 */ /* 0x000fe20003800000 */
[----:B------:R-:W-:Y:S02]  /*55a0*/  LOP3.LUT P0, RZ, R98, 0x1f, RZ, 0xc0, !PT ;  /* 0x0000001f62ff7812 */ /* 0x000fe4000780c0ff */
[----:B-1----:R-:W-:Y:S01]  /*55b0*/  MOV R65, UR21 ;  /* 0x0000001500417c02 */ /* 0x002fe20008000f00 */
[----:B------:R-:W-:Y:S01]  /*55c0*/  BAR.SYNC.DEFER_BLOCKING 0x0 ;  /* 0x0000000000007b1d */ /* 0x000fe20000010000 */
[C---:B------:R-:W-:Y:S01]  /*55d0*/  FMUL.FTZ R66, R109.reuse, -R76 ;  /* 0x8000004c6d427220 */ /* 0x040fe20000410000 */
[----:B------:R-:W-:Y:S01]  /*55e0*/  USHF.L.U32 UR45, UR7, 0x4, URZ ;  /* 0x00000004072d7899 */ /* 0x000fe2000800063f */
[-C--:B------:R-:W-:Y:S01]  /*55f0*/  FMUL.FTZ R64, R109, R77.reuse ;  /* 0x0000004d6d407220 */ /* 0x080fe20000410000 */
[----:B------:R-:W-:Y:S01]  /*5600*/  ISETP.GE.OR P0, PT, R65, c[0x0][0x174], P0 ;  /* 0x00005d0041007a0c */ /* 0x000fe20000706670 */
        /* <DEDUP_REMOVED lines=53> */
[----:B------:R-:W-:Y:S02]  /*5960*/  FMUL.FTZ R66, R118, -R70 ;  /* 0x8000004676427220 */ /* 0x000fe40000410000 */
[C---:B------:R-:W-:Y:S02]  /*5970*/  FMUL.FTZ R68, R124.reuse, -R74 ;  /* 0x8000004a7c447220 */ /* 0x040fe40000410000 */
[C---:B------:R-:W-:Y:S02]  /*5980*/  FFMA.FTZ R67, R119.reuse, R70, R67 ;  /* 0x0000004677437223 */ /* 0x040fe40000010043 */
        /* <DEDUP_REMOVED lines=10> */
[----:B------:R-:W-:Y:S02]  /*5a30*/  FMUL.FTZ R69, R120, -R68 ;  /* 0x8000004478457220 */ /* 0x000fe40000410000 */
[----:B------:R-:W-:Y:S02]  /*5a40*/  FFMA.FTZ R71, R125, R74, R71 ;  /* 0x0000004a7d477223 */ /* 0x000fe40000010047 */
[----:B------:R-:W-:Y:S02]  /*5a50*/  FADD.FTZ R193, R193, R64 ;  /* 0x00000040c1c17221 */ /* 0x000fe40000010000 */
[----:B------:R-:W-:Y:S02]  /*5a60*/  FADD.FTZ R191, R191, R126 ;  /* 0x0000007ebfbf7221 */ /* 0x000fe40000010000 */
[----:B------:R-:W-:-:S02]  /*5a70*/  FFMA.FTZ R70, R121, R68, R70 ;  /* 0x0000004479467223 */ /* 0x000fc40000010046 */
[----:B------:R-:W-:Y:S02]  /*5a80*/  FFMA.FTZ R69, R121, R66, -R69 ;  /* 0x0000004279457223 */ /* 0x000fe40000010845 */
[C---:B------:R-:W-:Y:S02]  /*5a90*/  FMUL.FTZ R68, R128.reuse, -R72 ;  /* 0x8000004880447220 */ /* 0x040fe40000410000 */
[----:B------:R-:W-:Y:S02]  /*5aa0*/  FMUL.FTZ R65, R128, -R71 ;  /* 0x8000004780417220 */ /* 0x000fe40000410000 */
[C---:B------:R-:W-:Y:S02]  /*5ab0*/  FMUL.FTZ R66, R142.reuse, R193 ;  /* 0x000000c18e427220 */ /* 0x040fe40000410000 */
[----:B------:R-:W-:Y:S02]  /*5ac0*/  FMUL.FTZ R64, R142, R191 ;  /* 0x000000bf8e407220 */ /* 0x000fe40000410000 */
[----:B------:R-:W-:-:S02]  /*5ad0*/  FFMA.FTZ R68, R129, R71, R68 ;  /* 0x0000004781447223 */ /* 0x000fc40000010044 */
[----:B------:R-:W-:Y:S02]  /*5ae0*/  FFMA.FTZ R72, R129, R72, -R65 ;  /* 0x0000004881487223 */ /* 0x000fe40000010841 */
[C---:B------:R-:W-:Y:S02]  /*5af0*/  FFMA.FTZ R66, R143.reuse, R191, R66 ;  /* 0x000000bf8f427223 */ /* 0x040fe40000010042 */
        /* <DEDUP_REMOVED lines=9> */
[----:B------:R-:W-:-:S02]  /*5b90*/  FFMA.FTZ R64, R141, R194, -R64 ;  /* 0x000000c28d407223 */ /* 0x000fc40000010840 */
[----:B------:R-:W-:Y:S02]  /*5ba0*/  FFMA.FTZ R65, R141, R126, R65 ;  /* 0x0000007e8d417223 */ /* 0x000fe40000010041 */
[----:B------:R-:W-:Y:S02]  /*5bb0*/  FADD.FTZ R69, R170, R69 ;  /* 0x00000045aa457221 */ /* 0x000fe40000010000 */
[----:B------:R-:W-:Y:S02]  /*5bc0*/  FMUL.FTZ R66, R122, -R70 ;  /* 0x800000467a427220 */ /* 0x000fe40000410000 */
[----:B------:R-:W-:Y:S02]  /*5bd0*/  FADD.FTZ R199, R199, R64 ;  /* 0x00000040c7c77221 */ /* 0x000fe40000010000 */
[----:B------:R-:W-:Y:S02]  /*5be0*/  FADD.FTZ R127, R198, R65 ;  /* 0x00000041c67f7221 */ /* 0x000fe40000010000 */
[----:B------:R-:W-:-:S02]  /*5bf0*/  FFMA.FTZ R71, R131, R68, R67 ;  /* 0x0000004483477223 */ /* 0x000fc40000010043 */
        /* <DEDUP_REMOVED lines=15> */
[-C--:B------:R-:W-:Y:S02]  /*5cf0*/  FMUL.FTZ R69, R132, -R71.reuse ;  /* 0x8000004784457220 */ /* 0x080fe40000410000 */
[----:B------:R-:W-:Y:S02]  /*5d00*/  FFMA.FTZ R71, R133, R71, R70 ;  /* 0x0000004785477223 */ /* 0x000fe40000010046 */
[----:B------:R-:W-:-:S02]  /*5d10*/  FADD.FTZ R68, R169, R68 ;  /* 0x00000044a9447221 */ /* 0x000fc40000010000 */
[----:B------:R-:W-:Y:S02]  /*5d20*/  FMUL.FTZ R66, R124, -R67 ;  /* 0x800000437c427220 */ /* 0x000fe40000410000 */
[----:B------:R-:W-:Y:S02]  /*5d30*/  FADD.FTZ R201, R201, R64 ;  /* 0x00000040c9c97221 */ /* 0x000fe40000010000 */
[----:B------:R-:W-:Y:S02]  /*5d40*/  FADD.FTZ R139, R200, R65 ;  /* 0x00000041c88b7221 */ /* 0x000fe40000010000 */
[----:B------:R-:W-:Y:S02]  /*5d50*/  FFMA.FTZ R72, R133, R72, -R69 ;  /* 0x0000004885487223 */ /* 0x000fe40000010845 */
[----:B------:R-:W-:Y:S02]  /*5d60*/  FFMA.FTZ R69, R125, R68, -R66 ;  /* 0x000000447d457223 */ /* 0x000fe40000010842 */
[----:B------:R-:W-:-:S02]  /*5d70*/  FMUL.FTZ R65, R134, -R71 ;  /* 0x8000004786417220 */ /* 0x000fc40000410000 */
[----:B------:R-:W-:Y:S02]  /*5d80*/  FMUL.FTZ R66, R132, R201 ;  /* 0x000000c984427220 */ /* 0x000fe40000410000 */
[----:B------:R-:W-:Y:S02]  /*5d90*/  FMUL.FTZ R70, R124, -R68 ;  /* 0x800000447c467220 */ /* 0x000fe40000410000 */
[-C--:B------:R-:W-:Y:S02]  /*5da0*/  FMUL.FTZ R64, R132, R139.reuse ;  /* 0x0000008b84407220 */ /* 0x080fe40000410000 */
[-C--:B------:R-:W-:Y:S02]  /*5db0*/  FMUL.FTZ R68, R134, -R72.reuse ;  /* 0x8000004886447220 */ /* 0x080fe40000410000 */
[----:B------:R-:W-:Y:S02]  /*5dc0*/  FFMA.FTZ R72, R135, R72, -R65 ;  /* 0x0000004887487223 */ /* 0x000fe40000010841 */
[----:B------:R-:W-:-:S02]  /*5dd0*/  FFMA.FTZ R65, R133, R139, R66 ;  /* 0x0000008b85417223 */ /* 0x000fc40000010042 */
[----:B------:R-:W-:Y:S02]  /*5de0*/  FFMA.FTZ R64, R133, R201, -R64 ;  /* 0x000000c985407223 */ /* 0x000fe40000010840 */
[----:B------:R-:W-:Y:S02]  /*5df0*/  FADD.FTZ R202, R202, R65 ;  /* 0x00000041caca7221 */ /* 0x000fe40000010000 */
[----:B------:R-:W-:Y:S02]  /*5e00*/  FADD.FTZ R200, R203, R64 ;  /* 0x00000040cbc87221 */ /* 0x000fe40000010000 */
[----:B------:R-:W-:Y:S02]  /*5e10*/  FFMA.FTZ R68, R135, R71, R68 ;  /* 0x0000004787447223 */ /* 0x000fe40000010044 */
[----:B------:R-:W-:Y:S02]  /*5e20*/  FFMA.FTZ R70, R125, R67, R70 ;  /* 0x000000437d467223 */ /* 0x000fe40000010046 */
[----:B------:R-:W-:-:S02]  /*5e30*/  FMUL.FTZ R64, R130, R202 ;  /* 0x000000ca82407220 */ /* 0x000fc40000410000 */
[----:B------:R-:W-:Y:S02]  /*5e40*/  FMUL.FTZ R65, R130, R200 ;  /* 0x000000c882417220 */ /* 0x000fe40000410000 */
[----:B------:R-:W-:Y:S02]  /*5e50*/  FMUL.FTZ R66, R136, -R68 ;  /* 0x8000004488427220 */ /* 0x000fe40000410000 */
[----:B------:R-:W-:Y:S02]  /*5e60*/  FADD.FTZ R70, -R183, R70 ;  /* 0x00000046b7467221 */ /* 0x000fe40000010100 */
[C---:B------:R-:W-:Y:S02]  /*5e70*/  FFMA.FTZ R64, R131.reuse, R200, -R64 ;  /* 0x000000c883407223 */ /* 0x040fe40000010840 */
[----:B------:R-:W-:Y:S02]  /*5e80*/  FFMA.FTZ R65, R131, R202, R65 ;  /* 0x000000ca83417223 */ /* 0x000fe40000010041 */
[----:B------:R-:W-:-:S02]  /*5e90*/  FFMA.FTZ R71, R137, R72, -R66 ;  /* 0x0000004889477223 */ /* 0x000fc40000010842 */
        /* <DEDUP_REMOVED lines=12> */
[----:B------:R-:W-:Y:S02]  /*5f60*/  FMUL.FTZ R70, R140, -R71 ;  /* 0x800000478c467220 */ /* 0x000fe40000410000 */
[----:B------:R-:W-:Y:S02]  /*5f70*/  FFMA.FTZ R65, R129, R205, -R64 ;  /* 0x000000cd81417223 */ /* 0x000fe40000010840 */
[----:B------:R-:W-:Y:S02]  /*5f80*/  FADD.FTZ R72, R167, R72 ;  /* 0x00000048a7487221 */ /* 0x000fe40000010000 */
[----:B------:R-:W-:Y:S02]  /*5f90*/  FADD.FTZ R204, R207, R66 ;  /* 0x00000042cfcc7221 */ /* 0x000fe40000010000 */
[----:B------:R-:W-:Y:S02]  /*5fa0*/  FFMA.FTZ R69, R141, R73, R70 ;  /* 0x000000498d457223 */ /* 0x000fe40000010046 */
[----:B------:R-:W-:-:S02]  /*5fb0*/  FADD.FTZ R206, R206, R65 ;  /* 0x00000041cece7221 */ /* 0x000fc40000010000 */
[----:B------:R-:W-:Y:S02]  /*5fc0*/  FADD.FTZ R67, -R182, R67 ;  /* 0x00000043b6437221 */ /* 0x000fe40000010100 */
[----:B------:R-:W-:Y:S02]  /*5fd0*/  FMUL.FTZ R70, R130, -R72 ;  /* 0x8000004882467220 */ /* 0x000fe40000410000 */
[----:B------:R-:W-:Y:S02]  /*5fe0*/  FMUL.FTZ R64, R124, R204 ;  /* 0x000000cc7c407220 */ /* 0x000fe40000410000 */
[----:B------:R-:W-:Y:S02]  /*5ff0*/  FMUL.FTZ R68, R140, -R73 ;  /* 0x800000498c447220 */ /* 0x000fe40000410000 */
[----:B------:R-:W-:Y:S02]  /*6000*/  FMUL.FTZ R65, R124, R206 ;  /* 0x000000ce7c417220 */ /* 0x000fe40000410000 */
[----:B------:R-:W-:-:S02]  /*6010*/  FMUL.FTZ R66, R130, -R67 ;  /* 0x8000004382427220 */ /* 0x000fc40000410000 */
[----:B------:R-:W-:Y:S02]  /*6020*/  FFMA.FTZ R70, R131, R67, R70 ;  /* 0x0000004383467223 */ /* 0x000fe40000010046 */
[----:B------:R-:W-:Y:S02]  /*6030*/  FFMA.FTZ R64, R125, R206, -R64 ;  /* 0x000000ce7d407223 */ /* 0x000fe40000010840 */
[----:B------:R-:W-:Y:S02]  /*6040*/  FFMA.FTZ R68, R141, R71, -R68 ;  /* 0x000000478d447223 */ /* 0x000fe40000010844 */
[----:B------:R-:W-:Y:S02]  /*6050*/  FFMA.FTZ R65, R125, R204, R65 ;  /* 0x000000cc7d417223 */ /* 0x000fe40000010041 */
[----:B------:R-:W-:Y:S02]  /*6060*/  FFMA.FTZ R71, R131, R72, -R66 ;  /* 0x0000004883477223 */ /* 0x000fe40000010842 */
[----:B------:R-:W-:-:S02]  /*6070*/  FADD.FTZ R70, -R181, R70 ;  /* 0x00000046b5467221 */ /* 0x000fc40000010100 */
[----:B------:R-:W-:Y:S02]  /*6080*/  FADD.FTZ R213, R213, R64 ;  /* 0x00000040d5d57221 */ /* 0x000fe40000010000 */
[----:B------:R-:W-:Y:S02]  /*6090*/  FADD.FTZ R197, R212, R65 ;  /* 0x00000041d4c57221 */ /* 0x000fe40000010000 */
[----:B------:R-:W-:Y:S02]  /*60a0*/  FADD.FTZ R71, R166, R71 ;  /* 0x00000047a6477221 */ /* 0x000fe40000010000 */
[----:B------:R-:W-:Y:S02]  /*60b0*/  FMUL.FTZ R72, R132, -R70 ;  /* 0x8000004684487220 */ /* 0x000fe40000410000 */
[C---:B------:R-:W-:Y:S02]  /*60c0*/  FMUL.FTZ R66, R122.reuse, R213 ;  /* 0x000000d57a427220 */ /* 0x040fe40000410000 */
[----:B------:R-:W-:-:S02]  /*60d0*/  FMUL.FTZ R64, R122, R197 ;  /* 0x000000c57a407220 */ /* 0x000fc40000410000 */
[-C--:B------:R-:W-:Y:S02]  /*60e0*/  FMUL.FTZ R67, R132, -R71.reuse ;  /* 0x8000004784437220 */ /* 0x080fe40000410000 */
[----:B------:R-:W-:Y:S02]  /*60f0*/  FFMA.FTZ R72, R133, R71, -R72 ;  /* 0x0000004785487223 */ /* 0x000fe40000010848 */
[C---:B------:R-:W-:Y:S02]  /*6100*/  FFMA.FTZ R66, R123.reuse, R197, R66 ;  /* 0x000000c57b427223 */ /* 0x040fe40000010042 */
[----:B------:R-:W-:Y:S02]  /*6110*/  FFMA.FTZ R65, R123, R213, -R64 ;  /* 0x000000d57b417223 */ /* 0x000fe40000010840 */
[----:B------:R-:W-:Y:S02]  /*6120*/  FFMA.FTZ R67, R133, R70, R67 ;  /* 0x0000004685437223 */ /* 0x000fe40000010043 */
[----:B------:R-:W-:-:S02]  /*6130*/  FADD.FTZ R72, R165, R72 ;  /* 0x00000048a5487221 */ /* 0x000fc40000010000 */
[----:B------:R-:W-:Y:S02]  /*6140*/  FADD.FTZ R212, R215, R66 ;  /* 0x00000042d7d47221 */ /* 0x000fe40000010000 */
[----:B------:R-:W-:Y:S02]  /*6150*/  FADD.FTZ R214, R214, R65 ;  /* 0x00000041d6d67221 */ /* 0x000fe40000010000 */
[----:B------:R-:W-:Y:S02]  /*6160*/  FADD.FTZ R67, -R180, R67 ;  /* 0x00000043b4437221 */ /* 0x000fe40000010100 */
[----:B------:R-:W-:Y:S02]  /*6170*/  FMUL.FTZ R70, R134, -R72 ;  /* 0x8000004886467220 */ /* 0x000fe40000410000 */
[C---:B------:R-:W-:Y:S02]  /*6180*/  FMUL.FTZ R64, R120.reuse, R212 ;  /* 0x000000d478407220 */ /* 0x040fe40000410000 */
[----:B------:R-:W-:-:S02]  /*6190*/  FMUL.FTZ R65, R120, R214 ;  /* 0x000000d678417220 */ /* 0x000fc40000410000 */
[-C--:B------:R-:W-:Y:S02]  /*61a0*/  FMUL.FTZ R66, R134, -R67.reuse ;  /* 0x8000004386427220 */ /* 0x080fe40000410000 */
[----:B------:R-:W-:Y:S02]  /*61b0*/  FFMA.FTZ R70, R135, R67, R70 ;  /* 0x0000004387467223 */ /* 0x000fe40000010046 */
[C---:B------:R-:W-:Y:S02]  /*61c0*/  FFMA.FTZ R203, R121.reuse, R214, -R64 ;  /* 0x000000d679cb7223 */ /* 0x040fe40000010840 */
[----:B------:R-:W-:Y:S02]  /*61d0*/  FFMA.FTZ R64, R121, R212, R65 ;  /* 0x000000d479407223 */ /* 0x000fe40000010041 */
[----:B------:R-:W-:Y:S02]  /*61e0*/  FFMA.FTZ R65, R135, R72, -R66 ;  /* 0x0000004887417223 */ /* 0x000fe40000010842 */
[----:B------:R-:W-:-:S02]  /*61f0*/  FADD.FTZ R70, -R179, R70 ;  /* 0x00000046b3467221 */ /* 0x000fc40000010100 */
[----:B------:R-:W-:Y:S02]  /*6200*/  FADD.FTZ R203, R218, R203 ;  /* 0x000000cbdacb7221 */ /* 0x000fe40000010000 */
[----:B------:R-:W-:Y:S02]  /*6210*/  FADD.FTZ R67, R164, R65 ;  /* 0x00000041a4437221 */ /* 0x000fe40000010000 */
[----:B------:R-:W-:Y:S02]  /*6220*/  FMUL.FTZ R72, R136, -R70 ;  /* 0x8000004688487220 */ /* 0x000fe40000410000 */
[----:B------:R-:W-:Y:S02]  /*6230*/  FADD.FTZ R219, R219, R64 ;  /* 0x00000040dbdb7221 */ /* 0x000fe40000010000 */
[----:B------:R-:W-:Y:S02]  /*6240*/  FMUL.FTZ R66, R118, R203 ;  /* 0x000000cb76427220 */ /* 0x000fe40000410000 */
[----:B------:R-:W-:-:S02]  /*6250*/  FMUL.FTZ R71, R136, -R67 ;  /* 0x8000004388477220 */ /* 0x000fc40000410000 */
[----:B------:R-:W-:Y:S02]  /*6260*/  FFMA.FTZ R72, R137, R67, -R72 ;  /* 0x0000004389487223 */ /* 0x000fe40000010848 */
[-C--:B------:R-:W-:Y:S02]  /*6270*/  FMUL.FTZ R64, R118, R219.reuse ;  /* 0x000000db76407220 */ /* 0x080fe40000410000 */
[----:B------:R-:W-:Y:S02]  /*6280*/  FFMA.FTZ R65, R119, R219, R66 ;  /* 0x000000db77417223 */ /* 0x000fe40000010042 */
[----:B------:R-:W-:Y:S02]  /*6290*/  FFMA.FTZ R71, R137, R70, R71 ;  /* 0x0000004689477223 */ /* 0x000fe40000010047 */
[----:B------:R-:W-:Y:S02]  /*62a0*/  FADD.FTZ R72, R163, R72 ;  /* 0x00000048a3487221 */ /* 0x000fe40000010000 */
[----:B------:R-:W-:-:S02]  /*62b0*/  FFMA.FTZ R64, R119, R203, -R64 ;  /* 0x000000cb77407223 */ /* 0x000fc40000010840 */
        /* <DEDUP_REMOVED lines=8> */
[----:B------:R-:W-:Y:S02]  /*6340*/  FFMA.FTZ R207, R117, R218, -R64 ;  /* 0x000000da75cf7223 */ /* 0x000fe40000010840 */
[----:B------:R-:W-:Y:S02]  /*6350*/  FFMA.FTZ R67, R141, R72, -R66 ;  /* 0x000000488d437223 */ /* 0x000fe40000010842 */
[----:B------:R-:W-:Y:S02]  /*6360*/  FADD.FTZ R71, -R177, R70 ;  /* 0x00000046b1477221 */ /* 0x000fe40000010100 */
[----:B------:R-:W-:Y:S01]  /*6370*/  FFMA.FTZ R64, R117, R220, R65 ;  /* 0x000000dc75407223 */ /* 0x000fe20000010041 */
[----:B------:R-:W-:Y:S01]  /*6380*/  HFMA2.MMA R65, -RZ, RZ, 0, 0 ;  /* 0x00000000ff417435 */ /* 0x000fe200000001ff */
[----:B------:R-:W-:-:S02]  /*6390*/  FADD.FTZ R70, R162, R67 ;  /* 0x00000043a2467221 */ /* 0x000fc40000010000 */
[----:B------:R-:W-:Y:S01]  /*63a0*/  FMUL.FTZ R72, R142, -R71 ;  /* 0x800000478e487220 */ /* 0x000fe20000410000 */
[----:B------:R-:W-:Y:S01]  /*63b0*/  CS2R R66, SRZ ;  /* 0x0000000000427805 */ /* 0x000fe2000001ff00 */
[----:B------:R-:W-:Y:S01]  /*63c0*/  FADD.FTZ R223, R223, R64 ;  /* 0x00000040dfdf7221 */ /* 0x000fe20000010000 */
[----:B------:R-:W-:Y:S01]  /*63d0*/  MOV R64, 0x3f800000 ;  /* 0x3f80000000407802 */ /* 0x000fe20000000f00 */
[----:B------:R-:W-:Y:S02]  /*63e0*/  FADD.FTZ R207, R222, R207 ;  /* 0x000000cfdecf7221 */ /* 0x000fe40000010000 */
[-C--:B------:R-:W-:Y:S02]  /*63f0*/  FMUL.FTZ R74, R142, -R70.reuse ;  /* 0x800000468e4a7220 */ /* 0x080fe40000410000 */
[----:B------:R-:W-:Y:S01]  /*6400*/  FFMA.FTZ R73, R143, R70, -R72 ;  /* 0x000000468f497223 */ /* 0x000fe20000010848 */
[----:B------:R-:W0:Y:S01]  /*6410*/  @!P0 LDS.128 R64, [UR45+0x4be0] ;  /* 0x004be02dff408984 */ /* 0x000e220008000c00 */
[----:B------:R-:W-:Y:S01]  /*6420*/  FMUL.FTZ R70, R114, R223 ;  /* 0x000000df72467220 */ /* 0x000fe20000410000 */
[----:B------:R-:W-:Y:S01]  /*6430*/  ISETP.GT.U32.AND P0, PT, R98, 0x1f, PT ;  /* 0x0000001f6200780c */ /* 0x000fe20003f04070 */
[----:B------:R-:W-:-:S02]  /*6440*/  FMUL.FTZ R72, R114, R207 ;  /* 0x000000cf72487220 */ /* 0x000fc40000410000 */
[----:B------:R-:W-:Y:S02]  /*6450*/  FFMA.FTZ R75, R143, R71, R74 ;  /* 0x000000478f4b7223 */ /* 0x000fe4000001004a */
[C---:B------:R-:W-:Y:S02]  /*6460*/  FFMA.FTZ R71, R115.reuse, R207, -R70 ;  /* 0x000000cf73477223 */ /* 0x040fe40000010846 */
[----:B------:R-:W-:Y:S02]  /*6470*/  FFMA.FTZ R72, R115, R223, R72 ;  /* 0x000000df73487223 */ /* 0x000fe40000010048 */
[----:B------:R-:W-:Y:S02]  /*6480*/  FMUL.FTZ R70, R142, -R69 ;  /* 0x800000458e467220 */ /* 0x000fe40000410000 */
[----:B------:R-:W-:Y:S02]  /*6490*/  FADD.FTZ R216, R216, R71 ;  /* 0x00000047d8d87221 */ /* 0x000fe40000010000 */
[----:B------:R-:W-:-:S02]  /*64a0*/  FMUL.FTZ R74, R142, -R68 ;  /* 0x800000448e4a7220 */ /* 0x000fc40000410000 */
[----:B------:R-:W-:Y:S02]  /*64b0*/  FADD.FTZ R222, R217, R72 ;  /* 0x00000048d9de7221 */ /* 0x000fe40000010000 */
[C---:B------:R-:W-:Y:S02]  /*64c0*/  FFMA.FTZ R68, R143.reuse, R68, -R70 ;  /* 0x000000448f447223 */ /* 0x040fe40000010846 */
[----:B------:R-:W-:Y:S02]  /*64d0*/  FADD.FTZ R70, R160, R73 ;  /* 0x00000049a0467221 */ /* 0x000fe40000010000 */
[C---:B------:R-:W-:Y:S02]  /*64e0*/  FMUL.FTZ R73, R112.reuse, R216 ;  /* 0x000000d870497220 */ /* 0x040fe40000410000 */
[----:B------:R-:W-:Y:S02]  /*64f0*/  FMUL.FTZ R72, R112, R222 ;  /* 0x000000de70487220 */ /* 0x000fe40000410000 */
[----:B------:R-:W-:-:S02]  /*6500*/  FFMA.FTZ R69, R143, R69, R74 ;  /* 0x000000458f457223 */ /* 0x000fc4000001004a */
[C---:B------:R-:W-:Y:S02]  /*6510*/  FFMA.FTZ R74, R113.reuse, R222, R73 ;  /* 0x000000de714a7223 */ /* 0x040fe40000010049 */
[----:B------:R-:W-:Y:S02]  /*6520*/  FFMA.FTZ R73, R113, R216, -R72 ;  /* 0x000000d871497223 */ /* 0x000fe40000010848 */
[----:B------:R-:W-:Y:S02]  /*6530*/  FADD.FTZ R209, R209, R74 ;  /* 0x0000004ad1d17221 */ /* 0x000fe40000010000 */
[----:B------:R-:W-:Y:S02]  /*6540*/  FADD.FTZ R208, R208, R73 ;  /* 0x00000049d0d07221 */ /* 0x000fe40000010000 */
[----:B------:R-:W-:Y:S02]  /*6550*/  FADD.FTZ R71, -R176, R75 ;  /* 0x0000004bb0477221 */ /* 0x000fe40000010100 */
[----:B------:R-:W-:-:S02]  /*6560*/  FMUL.FTZ R72, R109, R209 ;  /* 0x000000d16d487220 */ /* 0x000fc40000410000 */
[-C--:B------:R-:W-:Y:S01]  /*6570*/  FMUL.FTZ R74, R109, R208.reuse ;  /* 0x000000d06d4a7220 */ /* 0x080fe20000410000 */
[----:B------:R1:W-:Y:S01]  /*6580*/  STS.128 [R98.X16+0x35e0], R68 ;  /* 0x0035e04462007388 */ /* 0x0003e2000000cc00 */
[C---:B------:R-:W-:Y:S02]  /*6590*/  FFMA.FTZ R73, R111.reuse, R208, -R72 ;  /* 0x000000d06f497223 */ /* 0x040fe40000010848 */
[----:B------:R-:W-:Y:S02]  /*65a0*/  FFMA.FTZ R74, R111, R209, R74 ;  /* 0x000000d16f4a7223 */ /* 0x000fe4000001004a */
[----:B------:R-:W-:Y:S02]  /*65b0*/  FADD.FTZ R210, R210, R73 ;  /* 0x00000049d2d27221 */ /* 0x000fe40000010000 */
[----:B------:R-:W-:Y:S01]  /*65c0*/  FADD.FTZ R211, R211, R74 ;  /* 0x0000004ad3d37221 */ /* 0x000fe20000010000 */
[----:B------:R-:W-:Y:S06]  /*65d0*/  BAR.SYNC.DEFER_BLOCKING 0x0 ;  /* 0x0000000000007b1d */ /* 0x000fec0000010000 */
[----:B------:R-:W-:Y:S05]  /*65e0*/  @P0 BRA `(.L_x_7123) ;  /* 0x00000af000000947 */ /* 0x000fea0003800000 */
[C---:B0-----:R-:W-:Y:S02]  /*65f0*/  SHF.L.U32 R215, R98.reuse, 0x5, RZ ;  /* 0x0000000562d77819 */ /* 0x041fe400000006ff */
[----:B------:R-:W-:-:S03]  /*6600*/  LOP3.LUT R217, R98, 0x1f, RZ, 0xc0, !PT ;  /* 0x0000001f62d97812 */ /* 0x000fc600078ec0ff */
[----:B-1----:R-:W-:Y:S01]  /*6610*/  LDS.128 R68, [R215+0x35e0] ;  /* 0x0035e000d7447984 */ /* 0x002fe20000000c00 */
[----:B------:R-:W-:-:S03]  /*6620*/  ISETP.NE.AND P0, PT, R217, 0x1f, PT ;  /* 0x0000001fd900780c */ /* 0x000fc60003f05270 */
[----:B------:R-:W0:Y:S02]  /*6630*/  LDS.128 R72, [R215+0x35f0] ;  /* 0x0035f000d7487984 */ /* 0x000e240000000c00 */
[C---:B0-----:R-:W-:Y:S02]  /*6640*/  FMUL.FTZ R221, R69.reuse, R75 ;  /* 0x0000004b45dd7220 */ /* 0x041fe40000410000 */
[CC--:B------:R-:W-:Y:S02]  /*6650*/  FMUL.FTZ R224, R69.reuse, R74.reuse ;  /* 0x0000004a45e07220 */ /* 0x0c0fe40000410000 */
[C---:B------:R-:W-:Y:S02]  /*6660*/  FMUL.FTZ R217, R69.reuse, R73 ;  /* 0x0000004945d97220 */ /* 0x040fe40000410000 */
[----:B------:R-:W-:Y:S02]  /*6670*/  FFMA.FTZ R221, R68, R74, -R221 ;  /* 0x0000004a44dd7223 */ /* 0x000fe400000108dd */
[----:B------:R-:W-:-:S02]  /*6680*/  FMUL.FTZ R69, R69, R72 ;  /* 0x0000004845457220 */ /* 0x000fc40000410000 */
[C---:B------:R-:W-:Y:S02]  /*6690*/  FFMA.FTZ R74, R68.reuse, R75, R224 ;  /* 0x0000004b444a7223 */ /* 0x040fe400000100e0 */
[C---:B------:R-:W-:Y:S02]  /*66a0*/  FFMA.FTZ R226, R68.reuse, R72, -R217 ;  /* 0x0000004844e27223 */ /* 0x040fe400000108d9 */
[----:B------:R-:W-:Y:S02]  /*66b0*/  FFMA.FTZ R224, R68, R73, R69 ;  /* 0x0000004944e07223 */ /* 0x000fe40000010045 */
[----:B------:R-:W-:Y:S02]  /*66c0*/  FADD.FTZ R75, R70, R221 ;  /* 0x000000dd464b7221 */ /* 0x000fe40000010000 */
[----:B------:R-:W-:Y:S01]  /*66d0*/  FADD.FTZ R74, R71, R74 ;  /* 0x0000004a474a7221 */ /* 0x000fe20000010000 */
[----:B------:R-:W-:Y:S05]  /*66e0*/  BRA.DIV ~URZ, `(.L_x_7124) ;  /* 0x000062d27f007947 */ /* 0x000fea000b800000 */
[----:B------:R0:W1:Y:S02]  /*66f0*/  SHFL.DOWN PT, R71, R226, 0x1, 0x1f ;  /* 0x08201f00e2477f89 */ /* 0x00006400000e0000 */
.L_x_7222:
[----:B------:R-:W-:Y:S05]  /*6700*/  BRA.DIV ~URZ, `(.L_x_7125) ;  /* 0x000063327f007947 */ /* 0x000fea000b800000 */
[----:B------:R2:W3:Y:S04]  /*6710*/  SHFL.DOWN PT, R73, R224, 0x1, 0x1f ;  /* 0x08201f00e0497f89 */ /* 0x0004e800000e0000 */
[----:B------:R2:W4:Y:S04]  /*6720*/  SHFL.DOWN PT, R217, R75, 0x1, 0x1f ;  /* 0x08201f004bd97f89 */ /* 0x00052800000e0000 */
[----:B------:R2:W0:Y:S02]  /*6730*/  SHFL.DOWN PT, R69, R74, 0x1, 0x1f ;  /* 0x08201f004a457f89 */ /* 0x00042400000e0000 */
.L_x_7223:
        /* <DEDUP_REMOVED lines=15> */
.L_x_7127:
[----:B------:R-:W-:Y:S05]  /*6830*/  BSYNC B1 ;  /* 0x0000000000017941 */ /* 0x000fea0003800000 */
.L_x_7126:
[----:B------:R-:W-:Y:S05]  /*6840*/  BRA.DIV ~URZ, `(.L_x_7128) ;  /* 0x000063527f007947 */ /* 0x000fea000b800000 */
[----:B-1----:R1:W2:Y:S04]  /*6850*/  SHFL.DOWN PT, R71, R226, 0x2, 0x1f ;  /* 0x08401f00e2477f89 */ /* 0x0022a800000e0000 */
[----:B---3--:R1:W3:Y:S04]  /*6860*/  SHFL.DOWN PT, R73, R224, 0x2, 0x1f ;  /* 0x08401f00e0497f89 */ /* 0x0082e800000e0000 */
[----:B----4-:R1:W4:Y:S04]  /*6870*/  SHFL.DOWN PT, R217, R75, 0x2, 0x1f ;  /* 0x08401f004bd97f89 */ /* 0x01032800000e0000 */
[----:B0-----:R1:W0:Y:S02]  /*6880*/  SHFL.DOWN PT, R69, R74, 0x2, 0x1f ;  /* 0x08401f004a457f89 */ /* 0x00122400000e0000 */
.L_x_7224:
        /* <DEDUP_REMOVED lines=15> */
.L_x_7130:
[----:B------:R-:W-:Y:S05]  /*6980*/  BSYNC B1 ;  /* 0x0000000000017941 */ /* 0x000fea0003800000 */
.L_x_7129:
[----:B------:R-:W-:Y:S05]  /*6990*/  BRA.DIV ~URZ, `(.L_x_7131) ;  /* 0x000063d27f007947 */ /* 0x000fea000b800000 */
[----:B--2---:R2:W1:Y:S02]  /*69a0*/  SHFL.DOWN PT, R71, R226, 0x4, 0x1f ;  /* 0x08801f00e2477f89 */ /* 0x00446400000e0000 */
.L_x_7225:
[----:B------:R-:W-:Y:S05]  /*69b0*/  BRA.DIV ~URZ, `(.L_x_7132) ;  /* 0x000064327f007947 */ /* 0x000fea000b800000 */
[----:B---3--:R3:W2:Y:S04]  /*69c0*/  SHFL.DOWN PT, R73, R224, 0x4, 0x1f ;  /* 0x08801f00e0497f89 */ /* 0x0086a800000e0000 */
[----:B----4-:R3:W4:Y:S04]  /*69d0*/  SHFL.DOWN PT, R217, R75, 0x4, 0x1f ;  /* 0x08801f004bd97f89 */ /* 0x01072800000e0000 */
[----:B0-----:R3:W0:Y:S02]  /*69e0*/  SHFL.DOWN PT, R69, R74, 0x4, 0x1f ;  /* 0x08801f004a457f89 */ /* 0x00162400000e0000 */
.L_x_7226:
        /* <DEDUP_REMOVED lines=15> */
.L_x_7134:
[----:B------:R-:W-:Y:S05]  /*6ae0*/  BSYNC B1 ;  /* 0x0000000000017941 */ /* 0x000fea0003800000 */
.L_x_7133:
[----:B------:R-:W-:Y:S05]  /*6af0*/  BRA.DIV ~URZ, `(.L_x_7135) ;  /* 0x000064527f007947 */ /* 0x000fea000b800000 */
[----:B-1----:R1:W3:Y:S04]  /*6b00*/  SHFL.DOWN PT, R71, R226, 0x8, 0x1f ;  /* 0x09001f00e2477f89 */ /* 0x0022e800000e0000 */
[----:B--2---:R1:W2:Y:S04]  /*6b10*/  SHFL.DOWN PT, R73, R224, 0x8, 0x1f ;  /* 0x09001f00e0497f89 */ /* 0x0042a800000e0000 */
[----:B----4-:R1:W4:Y:S04]  /*6b20*/  SHFL.DOWN PT, R217, R75, 0x8, 0x1f ;  /* 0x09001f004bd97f89 */ /* 0x01032800000e0000 */
[----:B0-----:R1:W0:Y:S02]  /*6b30*/  SHFL.DOWN PT, R69, R74, 0x8, 0x1f ;  /* 0x09001f004a457f89 */ /* 0x00122400000e0000 */
.L_x_7227:
        /* <DEDUP_REMOVED lines=15> */
.L_x_7137:
[----:B------:R-:W-:Y:S05]  /*6c30*/  BSYNC B1 ;  /* 0x0000000000017941 */ /* 0x000fea0003800000 */
.L_x_7136:
[----:B------:R-:W-:Y:S05]  /*6c40*/  BRA.DIV ~URZ, `(.L_x_7138) ;  /* 0x000064d27f007947 */ /* 0x000fea000b800000 */
[----:B---3--:R3:W1:Y:S02]  /*6c50*/  SHFL.DOWN PT, R71, R226, 0x10, 0x1f ;  /* 0x0a001f00e2477f89 */ /* 0x00866400000e0000 */
.L_x_7228:
[----:B------:R-:W-:Y:S05]  /*6c60*/  BRA.DIV ~URZ, `(.L_x_7139) ;  /* 0x000065327f007947 */ /* 0x000fea000b800000 */
[----:B--2---:R2:W3:Y:S04]  /*6c70*/  SHFL.DOWN PT, R73, R224, 0x10, 0x1f ;  /* 0x0a001f00e0497f89 */ /* 0x0044e800000e0000 */
[----:B----4-:R2:W4:Y:S04]  /*6c80*/  SHFL.DOWN PT, R217, R75, 0x10, 0x1f ;  /* 0x0a001f004bd97f89 */ /* 0x01052800000e0000 */
[----:B0-----:R2:W0:Y:S02]  /*6c90*/  SHFL.DOWN PT, R69, R74, 0x10, 0x1f ;  /* 0x0a001f004a457f89 */ /* 0x00142400000e0000 */
.L_x_7229:
        /* <DEDUP_REMOVED lines=13> */
.L_x_7141:
[----:B------:R-:W-:Y:S05]  /*6d70*/  BSYNC B1 ;  /* 0x0000000000017941 */ /* 0x000fea0003800000 */
.L_x_7140:
[----:B------:R-:W-:Y:S05]  /*6d80*/  BRA.DIV ~URZ, `(.L_x_7142) ;  /* 0x000065727f007947 */ /* 0x000fea000b800000 */
[----:B------:R-:W5:Y:S04]  /*6d90*/  SHFL.IDX PT, R233, R224, RZ, 0x1f ;  /* 0x00001fffe0e97589 */ /* 0x000f6800000e0000 */
[----:B------:R-:W2:Y:S04]  /*6da0*/  SHFL.IDX PT, R225, R226, RZ, 0x1f ;  /* 0x00001fffe2e17589 */ /* 0x000ea800000e0000 */
[----:B------:R-:W4:Y:S04]  /*6db0*/  SHFL.IDX PT, R221, R75, RZ, 0x1f ;  /* 0x00001fff4bdd7589 */ /* 0x000f2800000e0000 */
[----:B------:R-:W3:Y:S04]  /*6dc0*/  SHFL.DOWN PT, R227, R75, 0x1, 0x1f ;  /* 0x08201f004be37f89 */ /* 0x000ee800000e0000 */
[----:B----4-:R-:W4:Y:S04]  /*6dd0*/  SHFL.IDX PT, R217, R74, RZ, 0x1f ;  /* 0x00001fff4ad97589 */ /* 0x010f2800000e0000 */
[----:B------:R-:W1:Y:S04]  /*6de0*/  SHFL.DOWN PT, R231, R74, 0x1, 0x1f ;  /* 0x08201f004ae77f89 */ /* 0x000e6800000e0000 */
        /* <DEDUP_REMOVED lines=13> */
.L_x_7230:
        /* <DEDUP_REMOVED lines=17> */
.L_x_7144:
[----:B---3--:R-:W-:Y:S05]  /*6fd0*/  BSYNC B1 ;  /* 0x0000000000017941 */ /* 0x008fea0003800000 */
.L_x_7143:
        /* <DEDUP_REMOVED lines=16> */
.L_x_7123:
[----:B0-----:R-:W-:Y:S05]  /*70e0*/  BSYNC B0 ;  /* 0x0000000000007941 */ /* 0x001fea0003800000 */
.L_x_7122:
[--C-:B-1----:R-:W-:Y:S01]  /*70f0*/  PRMT R70, RZ, 0x5410, R60.reuse ;  /* 0x00005410ff467816 */ /* 0x102fe2000000003c */
[----:B------:R-:W-:Y:S01]  /*7100*/  FFMA.FTZ R68, R16, R193, RZ ;  /* 0x000000c110447223 */ /* 0x000fe200000100ff */
[----:B------:R-:W-:Y:S01]  /*7110*/  PRMT R73, RZ, 0x7610, R60 ;  /* 0x00007610ff497816 */ /* 0x000fe2000000003c */
[----:B------:R-:W-:Y:S01]  /*7120*/  WARPSYNC 0xffffffff ;  /* 0xffffffff00007948 */ /* 0x000fe20003800000 */
[--C-:B------:R-:W-:Y:S01]  /*7130*/  PRMT R72, RZ, 0x5410, R61.reuse ;  /* 0x00005410ff487816 */ /* 0x100fe2000000003d */
[----:B------:R-:W-:Y:S01]  /*7140*/  FMUL.FTZ R71, R47, R70 ;  /* 0x000000462f477220 */ /* 0x000fe20000410000 */
[----:B------:R-:W-:Y:S01]  /*7150*/  PRMT R75, RZ, 0x7610, R61 ;  /* 0x00007610ff4b7816 */ /* 0x000fe2000000003d */
[----:B------:R-:W-:Y:S01]  /*7160*/  FMUL.FTZ R69, R48, R73 ;  /* 0x0000004930457220 */ /* 0x000fe20000410000 */
[----:B------:R-:W-:Y:S01]  /*7170*/  BAR.SYNC.DEFER_BLOCKING 0x0 ;  /* 0x0000000000007b1d */ /* 0x000fe20000010000 */
[-C--:B------:R-:W-:Y:S01]  /*7180*/  FFMA.FTZ R193, R102, -R71.reuse, R193 ;  /* 0x8000004766c17223 */ /* 0x080fe200000100c1 */
[----:B------:R-:W-:Y:S01]  /*7190*/  PRMT R224, RZ, 0x5410, R63 ;  /* 0x00005410ffe07816 */ /* 0x000fe2000000003f */
[----:B------:R-:W-:Y:S01]  /*71a0*/  FFMA.FTZ R71, R104, -R71, R191 ;  /* 0x8000004768477223 */ /* 0x000fe200000100bf */
[----:B------:R-:W-:Y:S01]  /*71b0*/  ISETP.NE.AND P0, PT, R98, RZ, PT ;  /* 0x000000ff6200720c */ /* 0x000fe20003f05270 */
[----:B------:R-:W-:Y:S01]  /*71c0*/  FFMA.FTZ R191, R16, -R191, RZ ;  /* 0x800000bf10bf7223 */ /* 0x000fe200000100ff */
[----:B------:R-:W-:Y:S01]  /*71d0*/  ULDC UR36, c[0x0][0x168] ;  /* 0x00005a0000247ab9 */ /* 0x000fe20000000800 */
[C---:B------:R-:W-:Y:S01]  /*71e0*/  FFMA.FTZ R68, R15.reuse, R194, R68 ;  /* 0x000000c20f447223 */ /* 0x040fe20000010044 */
[----:B------:R-:W-:Y:S01]  /*71f0*/  UIADD3 UR36, -UR34, UR36, URZ ;  /* 0x0000002422247290 */ /* 0x000fe2000fffe13f */
[----:B------:R-:W-:Y:S01]  /*7200*/  FFMA.FTZ R191, R15, -R126, R191 ;  /* 0x8000007e0fbf7223 */ /* 0x000fe200000100bf */
[----:B------:R-:W-:Y:S01]  /*7210*/  BSSY B0, `(.L_x_7145) ;  /* 0x00001dd000007945 */ /* 0x000fe20003800000 */
[----:B------:R-:W-:-:S02]  /*7220*/  FMUL.FTZ R74, R45, R72 ;  /* 0x000000482d4a7220 */ /* 0x000fc40000410000 */
[-C--:B------:R-:W-:Y:S02]  /*7230*/  FFMA.FTZ R194, R103, -R69.reuse, R194 ;  /* 0x8000004567c27223 */ /* 0x080fe400000100c2 */
[----:B------:R-:W-:Y:S02]  /*7240*/  FFMA.FTZ R126, R101, -R69, R126 ;  /* 0x80000045657e7223 */ /* 0x000fe4000001007e */
[C---:B------:R-:W-:Y:S02]  /*7250*/  FFMA.FTZ R68, R14.reuse, R199, R68 ;  /* 0x000000c70e447223 */ /* 0x040fe40000010044 */
[----:B------:R-:W-:Y:S02]  /*7260*/  FFMA.FTZ R69, R14, -R127, R191 ;  /* 0x8000007f0e457223 */ /* 0x000fe400000100bf */
[-C--:B------:R-:W-:Y:S02]  /*7270*/  FFMA.FTZ R199, R106, -R74.reuse, R199 ;  /* 0x8000004a6ac77223 */ /* 0x080fe400000100c7 */
[----:B------:R-:W-:Y:S01]  /*7280*/  FFMA.FTZ R127, R108, -R74, R127 ;  /* 0x8000004a6c7f7223 */ /* 0x000fe2000001007f */
[----:B------:R-:W-:Y:S01]  /*7290*/  PRMT R74, RZ, 0x5410, R62 ;  /* 0x00005410ff4a7816 */ /* 0x000fe2000000003e */
[----:B------:R-:W-:-:S02]  /*72a0*/  FMUL.FTZ R191, R46, R75 ;  /* 0x0000004b2ebf7220 */ /* 0x000fc40000410000 */
[----:B------:R-:W-:Y:S02]  /*72b0*/  FFMA.FTZ R69, R13, -R198, R69 ;  /* 0x800000c60d457223 */ /* 0x000fe40000010045 */
[----:B------:R-:W-:Y:S02]  /*72c0*/  FMUL.FTZ R215, R43, R74 ;  /* 0x0000004a2bd77220 */ /* 0x000fe40000410000 */
[----:B------:R-:W-:Y:S02]  /*72d0*/  FFMA.FTZ R68, R13, R196, R68 ;  /* 0x000000c40d447223 */ /* 0x000fe40000010044 */
[-C--:B------:R-:W-:Y:S02]  /*72e0*/  FFMA.FTZ R196, R105, -R191.reuse, R196 ;  /* 0x800000bf69c47223 */ /* 0x080fe400000100c4 */
[----:B------:R-:W-:Y:S02]  /*72f0*/  FFMA.FTZ R191, R107, -R191, R198 ;  /* 0x800000bf6bbf7223 */ /* 0x000fe400000100c6 */
[----:B------:R-:W-:-:S02]  /*7300*/  FFMA.FTZ R198, R144, -R215, R139 ;  /* 0x800000d790c67223 */ /* 0x000fc4000001008b */
[C---:B------:R-:W-:Y:S01]  /*7310*/  FFMA.FTZ R69, R12.reuse, -R139, R69 ;  /* 0x8000008b0c457223 */ /* 0x040fe20000010045 */
[----:B------:R-:W-:Y:S01]  /*7320*/  PRMT R139, RZ, 0x7610, R62 ;  /* 0x00007610ff8b7816 */ /* 0x000fe2000000003e */
[----:B------:R-:W-:Y:S02]  /*7330*/  FFMA.FTZ R68, R12, R201, R68 ;  /* 0x000000c90c447223 */ /* 0x000fe40000010044 */
[----:B------:R-:W-:Y:S02]  /*7340*/  FMUL.FTZ R221, R41, R224 ;  /* 0x000000e029dd7220 */ /* 0x000fe40000410000 */
[----:B------:R-:W-:Y:S02]  /*7350*/  FMUL.FTZ R217, R44, R139 ;  /* 0x0000008b2cd97220 */ /* 0x000fe40000410000 */
[----:B------:R-:W-:Y:S02]  /*7360*/  FFMA.FTZ R68, R11, R200, R68 ;  /* 0x000000c80b447223 */ /* 0x000fe40000010044 */
[----:B------:R-:W-:-:S02]  /*7370*/  FFMA.FTZ R201, R110, -R215, R201 ;  /* 0x800000d76ec97223 */ /* 0x000fc400000100c9 */
[----:B------:R-:W-:Y:S02]  /*7380*/  FFMA.FTZ R69, R11, -R202, R69 ;  /* 0x800000ca0b457223 */ /* 0x000fe40000010045 */
[-C--:B------:R-:W-:Y:S02]  /*7390*/  FFMA.FTZ R215, R145, -R217.reuse, R200 ;  /* 0x800000d991d77223 */ /* 0x080fe400000100c8 */
[----:B------:R-:W-:Y:S02]  /*73a0*/  FFMA.FTZ R200, R147, -R217, R202 ;  /* 0x800000d993c87223 */ /* 0x000fe400000100ca */
[----:B------:R-:W-:Y:S02]  /*73b0*/  FFMA.FTZ R68, R10, R205, R68 ;  /* 0x000000cd0a447223 */ /* 0x000fe40000010044 */
[-C--:B------:R-:W-:Y:S02]  /*73c0*/  FFMA.FTZ R205, R146, -R221.reuse, R205 ;  /* 0x800000dd92cd7223 */ /* 0x080fe400000100cd */
[----:B------:R-:W-:-:S02]  /*73d0*/  FFMA.FTZ R202, R148, -R221, R195 ;  /* 0x800000dd94ca7223 */ /* 0x000fc400000100c3 */
[----:B------:R-:W-:Y:S01]  /*73e0*/  FFMA.FTZ R221, R10, -R195, R69 ;  /* 0x800000c30add7223 */ /* 0x000fe20000010045 */
[----:B------:R-:W-:Y:S01]  /*73f0*/  PRMT R195, RZ, 0x7610, R63 ;  /* 0x00007610ffc37816 */ /* 0x000fe2000000003f */
[----:B------:R-:W-:Y:S02]  /*7400*/  FFMA.FTZ R225, R9, R206, R68 ;  /* 0x000000ce09e17223 */ /* 0x000fe40000010044 */
[----:B------:R-:W0:Y:S02]  /*7410*/  LDS.64 R68, [R98.X16+0x35e8] ;  /* 0x0035e80062447984 */ /* 0x000e24000000ca00 */
[----:B------:R-:W-:Y:S02]  /*7420*/  FMUL.FTZ R226, R42, R195 ;  /* 0x000000c32ae27220 */ /* 0x000fe40000410000 */
[----:B------:R-:W-:Y:S01]  /*7430*/  FFMA.FTZ R227, R8, R213, R225 ;  /* 0x000000d508e37223 */ /* 0x000fe200000100e1 */
[----:B------:R1:W-:Y:S01]  /*7440*/  @!P0 STS.128 [UR45+0x4be0], R64 ;  /* 0x004be040ff008988 */ /* 0x0003e20008000c2d */
[----:B------:R-:W-:-:S02]  /*7450*/  FFMA.FTZ R217, R149, -R226, R206 ;  /* 0x800000e295d97223 */ /* 0x000fc400000100ce */
[----:B------:R-:W-:Y:S02]  /*7460*/  FFMA.FTZ R206, R151, -R226, R204 ;  /* 0x800000e297ce7223 */ /* 0x000fe400000100cc */
[----:B------:R-:W-:Y:S01]  /*7470*/  FFMA.FTZ R226, R9, -R204, R221 ;  /* 0x800000cc09e27223 */ /* 0x000fe200000100dd */
[--C-:B------:R-:W-:Y:S02]  /*7480*/  PRMT R204, RZ, 0x5410, R56.reuse ;  /* 0x00005410ffcc7816 */ /* 0x100fe40000000038 */
[----:B------:R-:W-:Y:S01]  /*7490*/  PRMT R221, RZ, 0x7610, R56 ;  /* 0x00007610ffdd7816 */ /* 0x000fe20000000038 */
[----:B------:R-:W-:Y:S02]  /*74a0*/  FFMA.FTZ R226, R8, -R197, R226 ;  /* 0x800000c508e27223 */ /* 0x000fe400000100e2 */
[----:B------:R-:W-:Y:S02]  /*74b0*/  FMUL.FTZ R228, R39, R204 ;  /* 0x000000cc27e47220 */ /* 0x000fe40000410000 */
[----:B------:R-:W-:Y:S01]  /*74c0*/  FMUL.FTZ R229, R40, R221 ;  /* 0x000000dd28e57220 */ /* 0x000fe20000410000 */
[----:B-1----:R-:W-:Y:S01]  /*74d0*/  SHF.L.U32 R64, R98, 0x5, RZ ;  /* 0x0000000562407819 */ /* 0x002fe200000006ff */
[----:B------:R-:W-:-:S02]  /*74e0*/  FFMA.FTZ R225, R150, -R228, R213 ;  /* 0x800000e496e17223 */ /* 0x000fc400000100d5 */
[----:B------:R-:W-:Y:S01]  /*74f0*/  FFMA.FTZ R213, R152, -R228, R197 ;  /* 0x800000e498d57223 */ /* 0x000fe200000100c5 */
[----:B------:R-:W-:Y:S01]  /*7500*/  LEA.HI.SX32 R64, R64, R64, 0x1b ;  /* 0x0000004040407211 */ /* 0x000fe200078fdaff */
[----:B------:R-:W-:Y:S01]  /*7510*/  FFMA.FTZ R228, R7, R214, R227 ;  /* 0x000000d607e47223 */ /* 0x000fe200000100e3 */
[--C-:B------:R-:W-:Y:S01]  /*7520*/  PRMT R227, RZ, 0x7610, R57.reuse ;  /* 0x00007610ffe37816 */ /* 0x100fe20000000039 */
[-C--:B------:R-:W-:Y:S02]  /*7530*/  FFMA.FTZ R214, R153, -R229.reuse, R214 ;  /* 0x800000e599d67223 */ /* 0x080fe400000100d6 */
[----:B------:R-:W-:Y:S02]  /*7540*/  FFMA.FTZ R197, R155, -R229, R212 ;  /* 0x800000e59bc57223 */ /* 0x000fe400000100d4 */
[----:B------:R-:W-:Y:S01]  /*7550*/  FFMA.FTZ R229, R7, -R212, R226 ;  /* 0x800000d407e57223 */ /* 0x000fe200000100e2 */
[----:B------:R-:W-:Y:S01]  /*7560*/  PRMT R212, RZ, 0x5410, R57 ;  /* 0x00005410ffd47816 */ /* 0x000fe20000000039 */
[----:B------:R-:W-:-:S02]  /*7570*/  FFMA.FTZ R228, R6, R203, R228 ;  /* 0x000000cb06e47223 */ /* 0x000fc400000100e4 */
[----:B------:R-:W-:Y:S02]  /*7580*/  FMUL.FTZ R231, R38, R227 ;  /* 0x000000e326e77220 */ /* 0x000fe40000410000 */
[----:B------:R-:W-:Y:S02]  /*7590*/  FMUL.FTZ R230, R37, R212 ;  /* 0x000000d425e67220 */ /* 0x000fe40000410000 */
[----:B------:R-:W-:Y:S02]  /*75a0*/  FFMA.FTZ R228, R5, R218, R228 ;  /* 0x000000da05e47223 */ /* 0x000fe400000100e4 */
[-C--:B------:R-:W-:Y:S02]  /*75b0*/  FFMA.FTZ R226, R154, -R230.reuse, R203 ;  /* 0x800000e69ae27223 */ /* 0x080fe400000100cb */
[----:B------:R-:W-:Y:S02]  /*75c0*/  FFMA.FTZ R203, R78, -R230, R219 ;  /* 0x800000e64ecb7223 */ /* 0x000fe400000100db */
[----:B------:R-:W-:-:S02]  /*75d0*/  FFMA.FTZ R229, R6, -R219, R229 ;  /* 0x800000db06e57223 */ /* 0x000fc400000100e5 */
[-C--:B------:R-:W-:Y:S02]  /*75e0*/  FFMA.FTZ R219, R157, -R231.reuse, R218 ;  /* 0x800000e79ddb7223 */ /* 0x080fe400000100da */
[----:B------:R-:W-:Y:S02]  /*75f0*/  FFMA.FTZ R218, R79, -R231, R220 ;  /* 0x800000e74fda7223 */ /* 0x000fe400000100dc */
[----:B------:R-:W-:Y:S02]  /*7600*/  FFMA.FTZ R231, R4, R207, R228 ;  /* 0x000000cf04e77223 */ /* 0x000fe400000100e4 */
[----:B------:R-:W-:Y:S01]  /*7610*/  FFMA.FTZ R230, R5, -R220, R229 ;  /* 0x800000dc05e67223 */ /* 0x000fe200000100e5 */
[--C-:B------:R-:W-:Y:S01]  /*7620*/  PRMT R220, RZ, 0x5410, R58.reuse ;  /* 0x00005410ffdc7816 */ /* 0x100fe2000000003a */
[----:B------:R-:W-:Y:S01]  /*7630*/  FFMA.FTZ R233, R3, R216, R231 ;  /* 0x000000d803e97223 */ /* 0x000fe200000100e7 */
[----:B------:R-:W-:Y:S01]  /*7640*/  PRMT R229, RZ, 0x7610, R58 ;  /* 0x00007610ffe57816 */ /* 0x000fe2000000003a */
[----:B0-----:R-:W-:-:S02]  /*7650*/  FMUL.FTZ R231, R69, -R77 ;  /* 0x8000004d45e77220 */ /* 0x001fc40000410000 */
[C---:B------:R-:W-:Y:S02]  /*7660*/  FMUL.FTZ R77, R68.reuse, -R77 ;  /* 0x8000004d444d7220 */ /* 0x040fe40000410000 */
[-C--:B------:R-:W-:Y:S02]  /*7670*/  FFMA.FTZ R231, R68, R76.reuse, -R231 ;  /* 0x0000004c44e77223 */ /* 0x080fe400000108e7 */
[----:B------:R-:W-:Y:S01]  /*7680*/  FFMA.FTZ R77, R69, R76, R77 ;  /* 0x0000004c454d7223 */ /* 0x000fe2000001004d */
[----:B------:R-:W-:Y:S01]  /*7690*/  PRMT R69, RZ, 0x7610, R59 ;  /* 0x00007610ff457816 */ /* 0x000fe2000000003b */
[----:B------:R-:W-:Y:S02]  /*76a0*/  FADD.FTZ R236, R138, R231 ;  /* 0x000000e78aec7221 */ /* 0x000fe40000010000 */
[----:B------:R-:W-:Y:S02]  /*76b0*/  FADD.FTZ R238, -R192, R77 ;  /* 0x0000004dc0ee7221 */ /* 0x000fe40000010100 */
[----:B------:R-:W-:-:S02]  /*76c0*/  FMUL.FTZ R232, R35, R220 ;  /* 0x000000dc23e87220 */ /* 0x000fc40000410000 */
[C---:B------:R-:W-:Y:S02]  /*76d0*/  FMUL.FTZ R138, R109.reuse, -R236 ;  /* 0x800000ec6d8a7220 */ /* 0x040fe40000410000 */
[----:B------:R-:W-:Y:S02]  /*76e0*/  FMUL.FTZ R234, R36, R229 ;  /* 0x000000e524ea7220 */ /* 0x000fe40000410000 */
[----:B------:R-:W-:Y:S02]  /*76f0*/  FFMA.FTZ R230, R4, -R223, R230 ;  /* 0x800000df04e67223 */ /* 0x000fe400000100e6 */
[----:B------:R-:W-:Y:S02]  /*7700*/  FMUL.FTZ R76, R109, -R238 ;  /* 0x800000ee6d4c7220 */ /* 0x000fe40000410000 */
[-C--:B------:R-:W-:Y:S02]  /*7710*/  FFMA.FTZ R228, R156, -R232.reuse, R207 ;  /* 0x800000e89ce47223 */ /* 0x080fe400000100cf */
[----:B------:R-:W-:-:S02]  /*7720*/  FFMA.FTZ R207, R80, -R232, R223 ;  /* 0x800000e850cf7223 */ /* 0x000fc400000100df */
[----:B------:R-:W-:Y:S02]  /*7730*/  FFMA.FTZ R231, R111, R238, R138 ;  /* 0x000000ee6fe77223 */ /* 0x000fe4000001008a */
[----:B------:R-:W-:Y:S02]  /*7740*/  FFMA.FTZ R223, R81, -R234, R222 ;  /* 0x800000ea51df7223 */ /* 0x000fe400000100de */
[----:B------:R-:W-:Y:S01]  /*7750*/  FFMA.FTZ R232, R3, -R222, R230 ;  /* 0x800000de03e87223 */ /* 0x000fe200000100e6 */
[----:B------:R-:W-:Y:S01]  /*7760*/  PRMT R222, RZ, 0x5410, R59 ;  /* 0x00005410ffde7816 */ /* 0x000fe2000000003b */
[----:B------:R-:W-:Y:S01]  /*7770*/  FFMA.FTZ R192, R111, R236, -R76 ;  /* 0x000000ec6fc07223 */ /* 0x000fe2000001084c */
[----:B------:R-:W-:Y:S01]  /*7780*/  P2R R230, PR, RZ, 0x1 ;  /* 0x00000001ffe67803 */ /* 0x000fe20000000000 */
[----:B------:R-:W-:Y:S02]  /*7790*/  FADD.FTZ R231, -R190, R231 ;  /* 0x000000e7bee77221 */ /* 0x000fe40000010100 */
[----:B------:R-:W-:-:S02]  /*77a0*/  FADD.FTZ R175, R175, R192 ;  /* 0x000000c0afaf7221 */ /* 0x000fc40000010000 */
[----:B------:R-:W-:Y:S02]  /*77b0*/  FMUL.FTZ R235, R33, R222 ;  /* 0x000000de21eb7220 */ /* 0x000fe40000410000 */
[----:B------:R-:W-:Y:S02]  /*77c0*/  FMUL.FTZ R77, R34, R238 ;  /* 0x000000ee224d7220 */ /* 0x000fe40000410000 */
[C---:B------:R-:W-:Y:S02]  /*77d0*/  FMUL.FTZ R66, R112.reuse, -R231 ;  /* 0x800000e770427220 */ /* 0x040fe40000410000 */
[----:B------:R-:W-:Y:S02]  /*77e0*/  FMUL.FTZ R112, R112, -R175 ;  /* 0x800000af70707220 */ /* 0x000fe40000410000 */
[----:B------:R-:W-:Y:S02]  /*77f0*/  FFMA.FTZ R68, R2, R208, R233 ;  /* 0x000000d002447223 */ /* 0x000fe400000100e9 */
[----:B------:R-:W-:-:S02]  /*7800*/  FFMA.FTZ R208, R158, -R235, R208 ;  /* 0x800000eb9ed07223 */ /* 0x000fc400000100d0 */
[C---:B------:R-:W-:Y:S02]  /*7810*/  FFMA.FTZ R230, R82.reuse, -R235, R209 ;  /* 0x800000eb52e67223 */ /* 0x040fe400000100d1 */
[----:B------:R-:W-:Y:S02]  /*7820*/  FMUL.FTZ R235, R69, R77 ;  /* 0x0000004d45eb7220 */ /* 0x000fe40000410000 */
[C---:B------:R-:W-:Y:S02]  /*7830*/  FFMA.FTZ R112, R113.reuse, R231, R112 ;  /* 0x000000e771707223 */ /* 0x040fe40000010070 */
[----:B------:R-:W-:Y:S01]  /*7840*/  FFMA.FTZ R65, R113, R175, -R66 ;  /* 0x000000af71417223 */ /* 0x000fe20000010842 */
[----:B------:R0:W-:Y:S01]  /*7850*/  STS [R64.X4+0x10fc], R235 ;  /* 0x0010fceb40007388 */ /* 0x0001e20000004800 */
[----:B------:R-:W-:Y:S02]  /*7860*/  FMUL.FTZ R67, R82, R231 ;  /* 0x000000e752437220 */ /* 0x000fe40000410000 */
[----:B------:R-:W-:-:S02]  /*7870*/  FMUL.FTZ R66, R231, UR40 ;  /* 0x00000028e7427c20 */ /* 0x000fc40008410000 */
[----:B------:R-:W-:Y:S02]  /*7880*/  FADD.FTZ R190, -R189, R112 ;  /* 0x00000070bdbe7221 */ /* 0x000fe40000010100 */
[----:B------:R-:W-:Y:S02]  /*7890*/  FFMA.FTZ R158, R158, R175, R67 ;  /* 0x000000af9e9e7223 */ /* 0x000fe40000010043 */
[----:B------:R-:W-:Y:S02]  /*78a0*/  FFMA.FTZ R67, R175, UR41, R66 ;  /* 0x00000029af437c23 */ /* 0x000fe40008010042 */
[----:B0-----:R-:W-:Y:S02]  /*78b0*/  FADD.FTZ R235, R174, R65 ;  /* 0x00000041aeeb7221 */ /* 0x001fe40000010000 */
[C---:B------:R-:W-:Y:S02]  /*78c0*/  FMUL.FTZ R66, R114.reuse, -R190 ;  /* 0x800000be72427220 */ /* 0x040fe40000410000 */
[----:B------:R-:W-:-:S02]  /*78d0*/  FMUL.FTZ R114, R114, -R235 ;  /* 0x800000eb72727220 */ /* 0x000fc40000410000 */
[----:B------:R-:W-:Y:S02]  /*78e0*/  FMUL.FTZ R82, R175, UR40 ;  /* 0x00000028af527c20 */ /* 0x000fe40008410000 */
[C---:B------:R-:W-:Y:S02]  /*78f0*/  FFMA.FTZ R66, R115.reuse, R235, -R66 ;  /* 0x000000eb73427223 */ /* 0x040fe40000010842 */
[----:B------:R-:W-:Y:S02]  /*7900*/  FFMA.FTZ R115, R115, R190, R114 ;  /* 0x000000be73737223 */ /* 0x000fe40000010072 */
[----:B------:R-:W-:Y:S02]  /*7910*/  FFMA.FTZ R113, R231, UR41, -R82 ;  /* 0x00000029e7717c23 */ /* 0x000fe40008010852 */
[----:B------:R-:W-:Y:S02]  /*7920*/  FMUL.FTZ R231, R33, R231 ;  /* 0x000000e721e77220 */ /* 0x000fe40000410000 */
[----:B------:R-:W-:-:S02]  /*7930*/  FADD.FTZ R188, -R188, R115 ;  /* 0x00000073bcbc7221 */ /* 0x000fc40000010100 */
[----:B------:R-:W-:Y:S02]  /*7940*/  FMUL.FTZ R175, R33, R175 ;  /* 0x000000af21af7220 */ /* 0x000fe40000410000 */
[C---:B------:R-:W-:Y:S02]  /*7950*/  FMUL.FTZ R113, R230.reuse, R113 ;  /* 0x00000071e6717220 */ /* 0x040fe40000410000 */
[----:B------:R-:W-:Y:S02]  /*7960*/  FADD.FTZ R173, R173, R66 ;  /* 0x00000042adad7221 */ /* 0x000fe40000010000 */
[----:B------:R-:W-:Y:S02]  /*7970*/  FMUL.FTZ R65, R230, R231 ;  /* 0x000000e7e6417220 */ /* 0x000fe40000410000 */
[----:B------:R-:W-:Y:S02]  /*7980*/  FMUL.FTZ R66, R116, -R188 ;  /* 0x800000bc74427220 */ /* 0x000fe40000410000 */
[----:B------:R-:W-:-:S02]  /*7990*/  FMUL.FTZ R174, R230, R175 ;  /* 0x000000afe6ae7220 */ /* 0x000fc40000410000 */
[----:B------:R-:W-:Y:S02]  /*79a0*/  FMUL.FTZ R189, R222, R175 ;  /* 0x000000afdebd7220 */ /* 0x000fe40000410000 */
[----:B------:R-:W-:Y:S02]  /*79b0*/  FFMA.FTZ R67, R208, R67, R113 ;  /* 0x00000043d0437223 */ /* 0x000fe40000010071 */
[----:B------:R-:W-:Y:S01]  /*79c0*/  FMUL.FTZ R116, R116, -R173 ;  /* 0x800000ad74747220 */ /* 0x000fe20000410000 */
[----:B------:R-:W-:Y:S01]  /*79d0*/  STS [R64.X4+0x10f0], R189 ;  /* 0x0010f0bd40007388 */ /* 0x000fe20000004800 */
[----:B------:R-:W-:Y:S02]  /*79e0*/  FFMA.FTZ R175, R208, R175, R65 ;  /* 0x000000afd0af7223 */ /* 0x000fe40000010041 */
[----:B------:R-:W-:Y:S02]  /*79f0*/  FMUL.FTZ R65, R235, UR40 ;  /* 0x00000028eb417c20 */ /* 0x000fe40008410000 */
[----:B------:R-:W-:-:S02]  /*7a00*/  FMUL.FTZ R82, R81, R190 ;  /* 0x000000be51527220 */ /* 0x000fc40000410000 */
[----:B------:R-:W-:Y:S02]  /*7a10*/  FFMA.FTZ R81, R222, R158, R67 ;  /* 0x0000009ede517223 */ /* 0x000fe40000010043 */
[C---:B------:R-:W-:Y:S02]  /*7a20*/  FFMA.FTZ R116, R117.reuse, R188, R116 ;  /* 0x000000bc75747223 */ /* 0x040fe40000010074 */
[----:B------:R-:W-:Y:S02]  /*7a30*/  FFMA.FTZ R67, R117, R173, -R66 ;  /* 0x000000ad75437223 */ /* 0x000fe40000010842 */
[C---:B------:R-:W-:Y:S02]  /*7a40*/  FMUL.FTZ R113, R190.reuse, UR40 ;  /* 0x00000028be717c20 */ /* 0x040fe40008410000 */
[----:B------:R-:W-:Y:S02]  /*7a50*/  FFMA.FTZ R112, R190, UR41, -R65 ;  /* 0x00000029be707c23 */ /* 0x000fe40008010841 */
[----:B------:R-:W-:-:S02]  /*7a60*/  FMUL.FTZ R190, R36, R190 ;  /* 0x000000be24be7220 */ /* 0x000fc40000410000 */
[----:B------:R-:W-:Y:S02]  /*7a70*/  FADD.FTZ R187, -R187, R116 ;  /* 0x00000074bbbb7221 */ /* 0x000fe40000010100 */
[----:B------:R-:W-:Y:S02]  /*7a80*/  FADD.FTZ R172, R172, R67 ;  /* 0x00000043acac7221 */ /* 0x000fe40000010000 */
[----:B------:R-:W-:Y:S02]  /*7a90*/  FFMA.FTZ R216, R159, -R234, R216 ;  /* 0x800000ea9fd87223 */ /* 0x000fe400000100d8 */
[----:B------:R-:W-:Y:S02]  /*7aa0*/  FMUL.FTZ R114, R36, R235 ;  /* 0x000000eb24727220 */ /* 0x000fe40000410000 */
[----:B------:R-:W-:Y:S02]  /*7ab0*/  FMUL.FTZ R65, R223, R190 ;  /* 0x000000bedf417220 */ /* 0x000fe40000410000 */
[----:B------:R-:W-:-:S02]  /*7ac0*/  FMUL.FTZ R67, R118, -R187 ;  /* 0x800000bb76437220 */ /* 0x000fc40000410000 */
[----:B------:R-:W-:Y:S02]  /*7ad0*/  FMUL.FTZ R118, R118, -R172 ;  /* 0x800000ac76767220 */ /* 0x000fe40000410000 */
[----:B------:R-:W-:Y:S02]  /*7ae0*/  FFMA.FTZ R82, R159, R235, R82 ;  /* 0x000000eb9f527223 */ /* 0x000fe40000010052 */
[C---:B------:R-:W-:Y:S02]  /*7af0*/  FMUL.FTZ R112, R223.reuse, R112 ;  /* 0x00000070df707220 */ /* 0x040fe40000410000 */
[-C--:B------:R-:W-:Y:S02]  /*7b00*/  FMUL.FTZ R223, R223, R114.reuse ;  /* 0x00000072dfdf7220 */ /* 0x080fe40000410000 */
[-C--:B------:R-:W-:Y:S02]  /*7b10*/  FFMA.FTZ R65, R216, R114.reuse, R65 ;  /* 0x00000072d8417223 */ /* 0x080fe40000010041 */
[----:B------:R-:W-:-:S02]  /*7b20*/  FMUL.FTZ R159, R229, R114 ;  /* 0x00000072e59f7220 */ /* 0x000fc40000410000 */
[----:B------:R-:W-:Y:S02]  /*7b30*/  FMUL.FTZ R117, R35, R188 ;  /* 0x000000bc23757220 */ /* 0x000fe40000410000 */
[C---:B------:R-:W-:Y:S01]  /*7b40*/  FFMA.FTZ R114, R119.reuse, R172, -R67 ;  /* 0x000000ac77727223 */ /* 0x040fe20000010843 */
[----:B------:R0:W-:Y:S01]  /*7b50*/  STS [R64.X4+0x10e8], R159 ;  /* 0x0010e89f40007388 */ /* 0x0001e20000004800 */
[----:B------:R-:W-:Y:S02]  /*7b60*/  FFMA.FTZ R119, R119, R187, R118 ;  /* 0x000000bb77777223 */ /* 0x000fe40000010076 */
[----:B------:R-:W-:Y:S02]  /*7b70*/  FMUL.FTZ R115, R35, R173 ;  /* 0x000000ad23737220 */ /* 0x000fe40000410000 */
[----:B------:R-:W-:Y:S02]  /*7b80*/  FMUL.FTZ R67, R207, R117 ;  /* 0x00000075cf437220 */ /* 0x000fe40000410000 */
[----:B------:R-:W-:-:S02]  /*7b90*/  FADD.FTZ R171, R171, R114 ;  /* 0x00000072abab7221 */ /* 0x000fc40000010000 */
[----:B------:R-:W-:Y:S02]  /*7ba0*/  FADD.FTZ R186, -R186, R119 ;  /* 0x00000077baba7221 */ /* 0x000fe40000010100 */
[-C--:B------:R-:W-:Y:S02]  /*7bb0*/  FMUL.FTZ R114, R207, R115.reuse ;  /* 0x00000073cf727220 */ /* 0x080fe40000410000 */
[-C--:B------:R-:W-:Y:S02]  /*7bc0*/  FFMA.FTZ R67, R228, R115.reuse, R67 ;  /* 0x00000073e4437223 */ /* 0x080fe40000010043 */
[----:B------:R-:W-:Y:S02]  /*7bd0*/  FMUL.FTZ R119, R220, R115 ;  /* 0x00000073dc777220 */ /* 0x000fe40000410000 */
[C---:B------:R-:W-:Y:S02]  /*7be0*/  FMUL.FTZ R115, R120.reuse, -R171 ;  /* 0x800000ab78737220 */ /* 0x040fe40000410000 */
[-C--:B------:R-:W-:Y:S01]  /*7bf0*/  FMUL.FTZ R120, R120, -R186.reuse ;  /* 0x800000ba78787220 */ /* 0x080fe20000410000 */
[----:B------:R-:W-:Y:S01]  /*7c00*/  STS [R64.X4+0x10e0], R119 ;  /* 0x0010e07740007388 */ /* 0x000fe20000004800 */
[----:B------:R-:W-:-:S02]  /*7c10*/  FFMA.FTZ R116, R121, R186, R115 ;  /* 0x000000ba79747223 */ /* 0x000fc40000010073 */
[----:B------:R-:W-:Y:S02]  /*7c20*/  FFMA.FTZ R121, R121, R171, -R120 ;  /* 0x000000ab79797223 */ /* 0x000fe40000010878 */
[----:B------:R-:W-:Y:S02]  /*7c30*/  FMUL.FTZ R120, R38, R187 ;  /* 0x000000bb26787220 */ /* 0x000fe40000410000 */
[----:B------:R-:W-:Y:S02]  /*7c40*/  FADD.FTZ R185, -R185, R116 ;  /* 0x00000074b9b97221 */ /* 0x000fe40000010100 */
[----:B0-----:R-:W-:Y:S02]  /*7c50*/  FMUL.FTZ R159, R220, R117 ;  /* 0x00000075dc9f7220 */ /* 0x001fe40000410000 */
[----:B------:R-:W-:Y:S02]  /*7c60*/  FADD.FTZ R170, R170, R121 ;  /* 0x00000079aaaa7221 */ /* 0x000fe40000010000 */
[----:B------:R-:W-:Y:S01]  /*7c70*/  FMUL.FTZ R118, R38, R172 ;  /* 0x000000ac26767220 */ /* 0x000fe20000410000 */
[----:B------:R0:W-:Y:S01]  /*7c80*/  STS [R64.X4+0x10e4], R159 ;  /* 0x0010e49f40007388 */ /* 0x0001e20000004800 */
[----:B------:R-:W-:-:S02]  /*7c90*/  FMUL.FTZ R115, R218, R120 ;  /* 0x00000078da737220 */ /* 0x000fc40000410000 */
[C---:B------:R-:W-:Y:S02]  /*7ca0*/  FMUL.FTZ R116, R122.reuse, -R185 ;  /* 0x800000b97a747220 */ /* 0x040fe40000410000 */
[----:B------:R-:W-:Y:S02]  /*7cb0*/  FMUL.FTZ R122, R122, -R170 ;  /* 0x800000aa7a7a7220 */ /* 0x000fe40000410000 */
[----:B------:R-:W-:Y:S02]  /*7cc0*/  FFMA.FTZ R114, R228, R117, -R114 ;  /* 0x00000075e4727223 */ /* 0x000fe40000010872 */
[-C--:B------:R-:W-:Y:S02]  /*7cd0*/  FMUL.FTZ R117, R218, R118.reuse ;  /* 0x00000076da757220 */ /* 0x080fe40000410000 */
[-C--:B------:R-:W-:Y:S02]  /*7ce0*/  FFMA.FTZ R115, R219, R118.reuse, R115 ;  /* 0x00000076db737223 */ /* 0x080fe40000010073 */
[----:B0-----:R-:W-:-:S02]  /*7cf0*/  FMUL.FTZ R159, R227, R118 ;  /* 0x00000076e39f7220 */ /* 0x001fc40000410000 */
[C---:B------:R-:W-:Y:S02]  /*7d00*/  FFMA.FTZ R118, R123.reuse, R170, -R116 ;  /* 0x000000aa7b767223 */ /* 0x040fe40000010874 */
[----:B------:R-:W-:Y:S01]  /*7d10*/  FFMA.FTZ R123, R123, R185, R122 ;  /* 0x000000b97b7b7223 */ /* 0x000fe2000001007a */
[----:B------:R-:W-:Y:S01]  /*7d20*/  STS [R64.X4+0x10d8], R159 ;  /* 0x0010d89f40007388 */ /* 0x000fe20000004800 */
[----:B------:R-:W-:Y:S02]  /*7d30*/  FADD.FTZ R169, R169, R118 ;  /* 0x00000076a9a97221 */ /* 0x000fe40000010000 */
[----:B------:R-:W-:Y:S02]  /*7d40*/  FADD.FTZ R184, -R184, R123 ;  /* 0x0000007bb8b87221 */ /* 0x000fe40000010100 */
[----:B------:R-:W-:Y:S02]  /*7d50*/  FMUL.FTZ R123, R37, R186 ;  /* 0x000000ba257b7220 */ /* 0x000fe40000410000 */
[----:B------:R-:W-:-:S02]  /*7d60*/  FMUL.FTZ R118, R124, -R184 ;  /* 0x800000b87c767220 */ /* 0x000fc40000410000 */
[-C--:B------:R-:W-:Y:S02]  /*7d70*/  FMUL.FTZ R124, R124, -R169.reuse ;  /* 0x800000a97c7c7220 */ /* 0x080fe40000410000 */
[C---:B------:R-:W-:Y:S02]  /*7d80*/  FFMA.FTZ R119, R125.reuse, R169, -R118 ;  /* 0x000000a97d777223 */ /* 0x040fe40000010876 */
[----:B------:R-:W-:Y:S02]  /*7d90*/  FFMA.FTZ R124, R125, R184, R124 ;  /* 0x000000b87d7c7223 */ /* 0x000fe4000001007c */
[----:B------:R-:W-:Y:S02]  /*7da0*/  FFMA.FTZ R116, R219, R120, -R117 ;  /* 0x00000078db747223 */ /* 0x000fe40000010875 */
[----:B------:R-:W-:Y:S02]  /*7db0*/  FMUL.FTZ R121, R37, R171 ;  /* 0x000000ab25797220 */ /* 0x000fe40000410000 */
[----:B------:R-:W-:-:S02]  /*7dc0*/  FMUL.FTZ R117, R203, R123 ;  /* 0x0000007bcb757220 */ /* 0x000fc40000410000 */
[----:B------:R-:W-:Y:S02]  /*7dd0*/  FADD.FTZ R183, -R183, R124 ;  /* 0x0000007cb7b77221 */ /* 0x000fe40000010100 */
[----:B------:R-:W-:Y:S02]  /*7de0*/  FMUL.FTZ R189, R229, R190 ;  /* 0x000000bee5bd7220 */ /* 0x000fe40000410000 */
[----:B------:R-:W-:Y:S02]  /*7df0*/  FADD.FTZ R168, R168, R119 ;  /* 0x00000077a8a87221 */ /* 0x000fe40000010000 */
[-C--:B------:R-:W-:Y:S01]  /*7e00*/  FMUL.FTZ R118, R203, R121.reuse ;  /* 0x00000079cb767220 */ /* 0x080fe20000410000 */
[----:B------:R0:W-:Y:S01]  /*7e10*/  STS [R64.X4+0x10ec], R189 ;  /* 0x0010ecbd40007388 */ /* 0x0001e20000004800 */
[----:B------:R-:W-:Y:S02]  /*7e20*/  FFMA.FTZ R117, R226, R121, R117 ;  /* 0x00000079e2757223 */ /* 0x000fe40000010075 */
[----:B------:R-:W-:-:S02]  /*7e30*/  FMUL.FTZ R119, R128, -R183 ;  /* 0x800000b780777220 */ /* 0x000fc40000410000 */
[----:B------:R-:W-:Y:S02]  /*7e40*/  FMUL.FTZ R121, R212, R121 ;  /* 0x00000079d4797220 */ /* 0x000fe40000410000 */
[----:B------:R-:W-:Y:S02]  /*7e50*/  FMUL.FTZ R128, R128, -R168 ;  /* 0x800000a880807220 */ /* 0x000fe40000410000 */
[C---:B------:R-:W-:Y:S01]  /*7e60*/  FMUL.FTZ R122, R40.reuse, R170 ;  /* 0x000000aa287a7220 */ /* 0x040fe20000410000 */
[----:B------:R1:W-:Y:S01]  /*7e70*/  STS [R64.X4+0x10d0], R121 ;  /* 0x0010d07940007388 */ /* 0x0003e20000004800 */
[----:B0-----:R-:W-:Y:S02]  /*7e80*/  FMUL.FTZ R189, R227, R120 ;  /* 0x00000078e3bd7220 */ /* 0x001fe40000410000 */
[C---:B------:R-:W-:Y:S02]  /*7e90*/  FFMA.FTZ R120, R129.reuse, R168, -R119 ;  /* 0x000000a881787223 */ /* 0x040fe40000010877 */
[----:B------:R-:W-:Y:S01]  /*7ea0*/  FFMA.FTZ R129, R129, R183, R128 ;  /* 0x000000b781817223 */ /* 0x000fe20000010080 */
[----:B------:R-:W-:Y:S01]  /*7eb0*/  STS [R64.X4+0x10dc], R189 ;  /* 0x0010dcbd40007388 */ /* 0x000fe20000004800 */
[----:B------:R-:W-:-:S02]  /*7ec0*/  FMUL.FTZ R124, R40, R185 ;  /* 0x000000b9287c7220 */ /* 0x000fc40000410000 */
[----:B------:R-:W-:Y:S02]  /*7ed0*/  FADD.FTZ R167, R167, R120 ;  /* 0x00000078a7a77221 */ /* 0x000fe40000010000 */
[C---:B-1----:R-:W-:Y:S02]  /*7ee0*/  FMUL.FTZ R121, R197.reuse, R122 ;  /* 0x0000007ac5797220 */ /* 0x042fe40000410000 */
[----:B------:R-:W-:Y:S02]  /*7ef0*/  FADD.FTZ R182, -R182, R129 ;  /* 0x00000081b6b67221 */ /* 0x000fe40000010100 */
[-C--:B------:R-:W-:Y:S02]  /*7f00*/  FMUL.FTZ R119, R197, R124.reuse ;  /* 0x0000007cc5777220 */ /* 0x080fe40000410000 */
[----:B------:R-:W-:Y:S02]  /*7f10*/  FFMA.FTZ R120, R214, R124, -R121 ;  /* 0x0000007cd6787223 */ /* 0x000fe40000010879 */
[----:B------:R-:W-:-:S02]  /*7f20*/  FMUL.FTZ R121, R130, -R167 ;  /* 0x800000a782797220 */ /* 0x000fc40000410000 */
[----:B------:R-:W-:Y:S02]  /*7f30*/  FMUL.FTZ R130, R130, -R182 ;  /* 0x800000b682827220 */ /* 0x000fe40000410000 */
[-C--:B------:R-:W-:Y:S02]  /*7f40*/  FFMA.FTZ R119, R214, R122.reuse, R119 ;  /* 0x0000007ad6777223 */ /* 0x080fe40000010077 */
[----:B------:R-:W-:Y:S02]  /*7f50*/  FMUL.FTZ R125, R221, R122 ;  /* 0x0000007add7d7220 */ /* 0x000fe40000410000 */
[C---:B------:R-:W-:Y:S02]  /*7f60*/  FFMA.FTZ R122, R131.reuse, R182, R121 ;  /* 0x000000b6837a7223 */ /* 0x040fe40000010079 */
[----:B------:R-:W-:Y:S01]  /*7f70*/  FFMA.FTZ R131, R131, R167, -R130 ;  /* 0x000000a783837223 */ /* 0x000fe20000010882 */
[----:B------:R-:W-:Y:S01]  /*7f80*/  STS [R64.X4+0x10c8], R125 ;  /* 0x0010c87d40007388 */ /* 0x000fe20000004800 */
[----:B------:R-:W-:-:S02]  /*7f90*/  FMUL.FTZ R128, R39, R184 ;  /* 0x000000b827807220 */ /* 0x000fc40000410000 */
[----:B------:R-:W-:Y:S02]  /*7fa0*/  FADD.FTZ R181, -R181, R122 ;  /* 0x0000007ab5b57221 */ /* 0x000fe40000010100 */
[----:B------:R-:W-:Y:S02]  /*7fb0*/  FMUL.FTZ R129, R221, R124 ;  /* 0x0000007cdd817220 */ /* 0x000fe40000410000 */
[----:B------:R-:W-:Y:S02]  /*7fc0*/  FADD.FTZ R166, R166, R131 ;  /* 0x00000083a6a67221 */ /* 0x000fe40000010000 */
[----:B------:R-:W-:Y:S01]  /*7fd0*/  FMUL.FTZ R124, R39, R169 ;  /* 0x000000a9277c7220 */ /* 0x000fe20000410000 */
[----:B------:R0:W-:Y:S01]  /*7fe0*/  STS [R64.X4+0x10cc], R129 ;  /* 0x0010cc8140007388 */ /* 0x0001e20000004800 */
[----:B------:R-:W-:Y:S02]  /*7ff0*/  FMUL.FTZ R121, R213, R128 ;  /* 0x00000080d5797220 */ /* 0x000fe40000410000 */
[----:B------:R-:W-:-:S02]  /*8000*/  FMUL.FTZ R122, R132, -R181 ;  /* 0x800000b5847a7220 */ /* 0x000fc40000410000 */
[----:B------:R-:W-:Y:S02]  /*8010*/  FMUL.FTZ R132, R132, -R166 ;  /* 0x800000a684847220 */ /* 0x000fe40000410000 */
[-C--:B------:R-:W-:Y:S02]  /*8020*/  FMUL.FTZ R159, R212, R123.reuse ;  /* 0x0000007bd49f7220 */ /* 0x080fe40000410000 */
[----:B------:R-:W-:Y:S02]  /*8030*/  FFMA.FTZ R118, R226, R123, -R118 ;  /* 0x0000007be2767223 */ /* 0x000fe40000010876 */
[-C--:B------:R-:W-:Y:S01]  /*8040*/  FMUL.FTZ R123, R213, R124.reuse ;  /* 0x0000007cd57b7220 */ /* 0x080fe20000410000 */
[----:B------:R1:W-:Y:S01]  /*8050*/  STS [R64.X4+0x10d4], R159 ;  /* 0x0010d49f40007388 */ /* 0x0003e20000004800 */
[-C--:B------:R-:W-:Y:S02]  /*8060*/  FFMA.FTZ R121, R225, R124.reuse, R121 ;  /* 0x0000007ce1797223 */ /* 0x080fe40000010079 */
[----:B0-----:R-:W-:-:S02]  /*8070*/  FMUL.FTZ R129, R204, R124 ;  /* 0x0000007ccc817220 */ /* 0x001fc40000410000 */
[C---:B------:R-:W-:Y:S02]  /*8080*/  FFMA.FTZ R124, R133.reuse, R166, -R122 ;  /* 0x000000a6857c7223 */ /* 0x040fe4000001087a */
[----:B------:R-:W-:Y:S01]  /*8090*/  FFMA.FTZ R133, R133, R181, R132 ;  /* 0x000000b585857223 */ /* 0x000fe20000010084 */
[----:B------:R0:W-:Y:S01]  /*80a0*/  STS [R64.X4+0x10c0], R129 ;  /* 0x0010c08140007388 */ /* 0x0001e20000004800 */
[----:B------:R-:W-:Y:S02]  /*80b0*/  FADD.FTZ R165, R165, R124 ;  /* 0x0000007ca5a57221 */ /* 0x000fe40000010000 */
[----:B------:R-:W-:Y:S02]  /*80c0*/  FADD.FTZ R180, -R180, R133 ;  /* 0x00000085b4b47221 */ /* 0x000fe40000010100 */
[----:B------:R-:W-:Y:S02]  /*80d0*/  FMUL.FTZ R130, R42, R183 ;  /* 0x000000b72a827220 */ /* 0x000fe40000410000 */
[----:B------:R-:W-:-:S02]  /*80e0*/  FMUL.FTZ R124, R134, -R180 ;  /* 0x800000b4867c7220 */ /* 0x000fc40000410000 */
[-C--:B------:R-:W-:Y:S02]  /*80f0*/  FMUL.FTZ R134, R134, -R165.reuse ;  /* 0x800000a586867220 */ /* 0x080fe40000410000 */
[C---:B------:R-:W-:Y:S02]  /*8100*/  FFMA.FTZ R125, R135.reuse, R165, -R124 ;  /* 0x000000a5877d7223 */ /* 0x040fe4000001087c */
[----:B------:R-:W-:Y:S02]  /*8110*/  FFMA.FTZ R134, R135, R180, R134 ;  /* 0x000000b487867223 */ /* 0x000fe40000010086 */
[----:B------:R-:W-:Y:S02]  /*8120*/  FADD.FTZ R164, R164, R125 ;  /* 0x0000007da4a47221 */ /* 0x000fe40000010000 */
[----:B------:R-:W-:Y:S02]  /*8130*/  FADD.FTZ R179, -R179, R134 ;  /* 0x00000086b3b37221 */ /* 0x000fe40000010100 */
[----:B-1----:R-:W-:-:S02]  /*8140*/  FMUL.FTZ R159, R204, R128 ;  /* 0x00000080cc9f7220 */ /* 0x002fc40000410000 */
[----:B------:R-:W-:Y:S02]  /*8150*/  FFMA.FTZ R122, R225, R128, -R123 ;  /* 0x00000080e17a7223 */ /* 0x000fe4000001087b */
[----:B------:R-:W-:Y:S01]  /*8160*/  FMUL.FTZ R128, R42, R168 ;  /* 0x000000a82a807220 */ /* 0x000fe20000410000 */
[----:B------:R-:W-:Y:S01]  /*8170*/  STS [R64.X4+0x10c4], R159 ;  /* 0x0010c49f40007388 */ /* 0x000fe20000004800 */
[----:B------:R-:W-:Y:S02]  /*8180*/  FMUL.FTZ R123, R206, R130 ;  /* 0x00000082ce7b7220 */ /* 0x000fe40000410000 */
[C---:B------:R-:W-:Y:S02]  /*8190*/  FMUL.FTZ R125, R136.reuse, -R179 ;  /* 0x800000b3887d7220 */ /* 0x040fe40000410000 */
[----:B------:R-:W-:Y:S02]  /*81a0*/  FMUL.FTZ R136, R136, -R164 ;  /* 0x800000a488887220 */ /* 0x000fe40000410000 */
[----:B------:R-:W-:-:S02]  /*81b0*/  FMUL.FTZ R124, R206, R128 ;  /* 0x00000080ce7c7220 */ /* 0x000fc40000410000 */
[-C--:B------:R-:W-:Y:S02]  /*81c0*/  FFMA.FTZ R123, R217, R128.reuse, R123 ;  /* 0x00000080d97b7223 */ /* 0x080fe4000001007b */
[----:B------:R-:W-:Y:S02]  /*81d0*/  FMUL.FTZ R131, R195, R128 ;  /* 0x00000080c3837220 */ /* 0x000fe40000410000 */
[----:B0-----:R-:W-:Y:S02]  /*81e0*/  FMUL.FTZ R129, R41, R182 ;  /* 0x000000b629817220 */ /* 0x001fe40000410000 */
[C---:B------:R-:W-:Y:S01]  /*81f0*/  FFMA.FTZ R128, R137.reuse, R164, -R125 ;  /* 0x000000a489807223 */ /* 0x040fe2000001087d */
[----:B------:R-:W-:Y:S01]  /*8200*/  STS [R64.X4+0x10b8], R131 ;  /* 0x0010b88340007388 */ /* 0x000fe20000004800 */
[----:B------:R-:W-:Y:S02]  /*8210*/  FFMA.FTZ R137, R137, R179, R136 ;  /* 0x000000b389897223 */ /* 0x000fe40000010088 */
[----:B------:R-:W-:-:S02]  /*8220*/  FMUL.FTZ R135, R195, R130 ;  /* 0x00000082c3877220 */ /* 0x000fc40000410000 */
[----:B------:R-:W-:Y:S02]  /*8230*/  FFMA.FTZ R124, R217, R130, -R124 ;  /* 0x00000082d97c7223 */ /* 0x000fe4000001087c */
[----:B------:R-:W-:Y:S01]  /*8240*/  FMUL.FTZ R125, R41, R167 ;  /* 0x000000a7297d7220 */ /* 0x000fe20000410000 */
[----:B------:R0:W-:Y:S01]  /*8250*/  STS [R64.X4+0x10bc], R135 ;  /* 0x0010bc8740007388 */ /* 0x0001e20000004800 */
[----:B------:R-:W-:Y:S02]  /*8260*/  FMUL.FTZ R130, R202, R129 ;  /* 0x00000081ca827220 */ /* 0x000fe40000410000 */
[----:B------:R-:W-:Y:S02]  /*8270*/  FADD.FTZ R178, -R178, R137 ;  /* 0x00000089b2b27221 */ /* 0x000fe40000010100 */
[----:B------:R-:W-:Y:S02]  /*8280*/  FADD.FTZ R163, R163, R128 ;  /* 0x00000080a3a37221 */ /* 0x000fe40000010000 */
[----:B------:R-:W-:-:S02]  /*8290*/  FMUL.FTZ R132, R202, R125 ;  /* 0x0000007dca847220 */ /* 0x000fc40000410000 */
[C---:B------:R-:W-:Y:S02]  /*82a0*/  FFMA.FTZ R128, R205.reuse, R125, R130 ;  /* 0x0000007dcd807223 */ /* 0x040fe40000010082 */
[C---:B------:R-:W-:Y:S02]  /*82b0*/  FMUL.FTZ R130, R140.reuse, -R178 ;  /* 0x800000b28c827220 */ /* 0x040fe40000410000 */
[----:B------:R-:W-:Y:S02]  /*82c0*/  FMUL.FTZ R140, R140, -R163 ;  /* 0x800000a38c8c7220 */ /* 0x000fe40000410000 */
[C---:B------:R-:W-:Y:S02]  /*82d0*/  FMUL.FTZ R133, R224.reuse, R125 ;  /* 0x0000007de0857220 */ /* 0x040fe40000410000 */
[-C--:B0-----:R-:W-:Y:S02]  /*82e0*/  FMUL.FTZ R135, R224, R129.reuse ;  /* 0x00000081e0877220 */ /* 0x081fe40000410000 */
[----:B------:R-:W-:Y:S01]  /*82f0*/  FFMA.FTZ R125, R205, R129, -R132 ;  /* 0x00000081cd7d7223 */ /* 0x000fe20000010884 */
[----:B------:R0:W-:Y:S01]  /*8300*/  STS [R64.X4+0x10b0], R133 ;  /* 0x0010b08540007388 */ /* 0x0001e20000004800 */
[----:B------:R-:W-:-:S02]  /*8310*/  FFMA.FTZ R129, R141, R163, -R130 ;  /* 0x000000a38d817223 */ /* 0x000fc40000010882 */
[----:B------:R-:W-:Y:S01]  /*8320*/  FFMA.FTZ R140, R141, R178, R140 ;  /* 0x000000b28d8c7223 */ /* 0x000fe2000001008c */
[----:B------:R1:W-:Y:S01]  /*8330*/  STS [R64.X4+0x10b4], R135 ;  /* 0x0010b48740007388 */ /* 0x0003e20000004800 */
[----:B------:R-:W-:Y:S02]  /*8340*/  FADD.FTZ R162, R162, R129 ;  /* 0x00000081a2a27221 */ /* 0x000fe40000010000 */
[----:B------:R-:W-:Y:S02]  /*8350*/  FADD.FTZ R177, -R177, R140 ;  /* 0x0000008cb1b17221 */ /* 0x000fe40000010100 */
[C---:B------:R-:W-:Y:S02]  /*8360*/  FMUL.FTZ R130, R142.reuse, -R162 ;  /* 0x800000a28e827220 */ /* 0x040fe40000410000 */
[----:B------:R-:W-:Y:S02]  /*8370*/  FMUL.FTZ R142, R142, -R177 ;  /* 0x800000b18e8e7220 */ /* 0x000fe40000410000 */
[----:B------:R-:W-:-:S02]  /*8380*/  FMUL.FTZ R134, R44, R181 ;  /* 0x000000b52c867220 */ /* 0x000fc40000410000 */
[C---:B0-----:R-:W-:Y:S02]  /*8390*/  FFMA.FTZ R133, R143.reuse, R177, R130 ;  /* 0x000000b18f857223 */ /* 0x041fe40000010082 */
[----:B------:R-:W-:Y:S02]  /*83a0*/  FFMA.FTZ R143, R143, R162, -R142 ;  /* 0x000000a28f8f7223 */ /* 0x000fe4000001088e */
[----:B------:R-:W-:Y:S02]  /*83b0*/  FMUL.FTZ R132, R44, R166 ;  /* 0x000000a62c847220 */ /* 0x000fe40000410000 */
[----:B------:R-:W-:Y:S02]  /*83c0*/  FMUL.FTZ R129, R200, R134 ;  /* 0x00000086c8817220 */ /* 0x000fe40000410000 */
[----:B------:R-:W-:Y:S02]  /*83d0*/  FADD.FTZ R160, R160, R143 ;  /* 0x0000008fa0a07221 */ /* 0x000fe40000010000 */
[----:B------:R-:W-:-:S02]  /*83e0*/  FADD.FTZ R176, -R176, R133 ;  /* 0x00000085b0b07221 */ /* 0x000fc40000010100 */
[-C--:B------:R-:W-:Y:S02]  /*83f0*/  FMUL.FTZ R131, R200, R132.reuse ;  /* 0x00000084c8837220 */ /* 0x080fe40000410000 */
[-C--:B------:R-:W-:Y:S02]  /*8400*/  FFMA.FTZ R129, R215, R132.reuse, R129 ;  /* 0x00000084d7817223 */ /* 0x080fe40000010081 */
[----:B------:R-:W-:Y:S02]  /*8410*/  FMUL.FTZ R141, R139, R132 ;  /* 0x000000848b8d7220 */ /* 0x000fe40000410000 */
[C---:B------:R-:W-:Y:S02]  /*8420*/  FMUL.FTZ R132, R47.reuse, R160 ;  /* 0x000000a02f847220 */ /* 0x040fe40000410000 */
[----:B------:R-:W-:Y:S01]  /*8430*/  FMUL.FTZ R130, R47, R176 ;  /* 0x000000b02f827220 */ /* 0x000fe20000410000 */
[----:B------:R0:W-:Y:S01]  /*8440*/  STS [R64.X4+0x10a8], R141 ;  /* 0x0010a88d40007388 */ /* 0x0001e20000004800 */
[----:B------:R-:W-:-:S02]  /*8450*/  FMUL.FTZ R133, R48, R177 ;  /* 0x000000b130857220 */ /* 0x000fc40000410000 */
[----:B-1----:R-:W-:Y:S02]  /*8460*/  FMUL.FTZ R135, R48, R162 ;  /* 0x000000a230877220 */ /* 0x002fe40000410000 */
[C---:B------:R-:W-:Y:S02]  /*8470*/  FMUL.FTZ R137, R71.reuse, R132 ;  /* 0x0000008447897220 */ /* 0x040fe40000410000 */
[-C--:B------:R-:W-:Y:S02]  /*8480*/  FMUL.FTZ R136, R71, R130.reuse ;  /* 0x0000008247887220 */ /* 0x080fe40000410000 */
[C---:B------:R-:W-:Y:S02]  /*8490*/  FMUL.FTZ R140, R126.reuse, R133 ;  /* 0x000000857e8c7220 */ /* 0x040fe40000410000 */
[----:B------:R-:W-:Y:S02]  /*84a0*/  FMUL.FTZ R142, R126, R135 ;  /* 0x000000877e8e7220 */ /* 0x000fe40000410000 */
[----:B------:R-:W-:-:S02]  /*84b0*/  FFMA.FTZ R137, R193, R130, -R137 ;  /* 0x00000082c1897223 */ /* 0x000fc40000010889 */
[----:B------:R-:W-:Y:S02]  /*84c0*/  FFMA.FTZ R136, R193, R132, R136 ;  /* 0x00000084c1887223 */ /* 0x000fe40000010088 */
[C---:B0-----:R-:W-:Y:S02]  /*84d0*/  FFMA.FTZ R141, R194.reuse, R135, R140 ;  /* 0x00000087c28d7223 */ /* 0x041fe4000001008c */
[----:B------:R-:W-:Y:S02]  /*84e0*/  FFMA.FTZ R142, R194, R133, -R142 ;  /* 0x00000085c28e7223 */ /* 0x000fe4000001088e */
[----:B------:R-:W-:Y:S02]  /*84f0*/  FADD.FTZ R137, RZ, R137 ;  /* 0x00000089ff897221 */ /* 0x000fe40000010000 */
[-C--:B------:R-:W-:Y:S02]  /*8500*/  FMUL.FTZ R159, R139, R134.reuse ;  /* 0x000000868b9f7220 */ /* 0x080fe40000410000 */
[----:B------:R-:W-:-:S02]  /*8510*/  FFMA.FTZ R131, R215, R134, -R131 ;  /* 0x00000086d7837223 */ /* 0x000fc40000010883 */
[----:B------:R-:W-:Y:S01]  /*8520*/  FADD.FTZ R136, RZ, R136 ;  /* 0x00000088ff887221 */ /* 0x000fe20000010000 */
[----:B------:R0:W-:Y:S01]  /*8530*/  STS [R64.X4+0x10ac], R159 ;  /* 0x0010ac9f40007388 */ /* 0x0001e20000004800 */
[C---:B------:R-:W-:Y:S02]  /*8540*/  FMUL.FTZ R140, R45.reuse, R163 ;  /* 0x000000a32d8c7220 */ /* 0x040fe40000410000 */
[----:B------:R-:W-:Y:S02]  /*8550*/  FMUL.FTZ R134, R45, R178 ;  /* 0x000000b22d867220 */ /* 0x000fe40000410000 */
[----:B------:R-:W-:Y:S02]  /*8560*/  FADD.FTZ R137, R137, R142 ;  /* 0x0000008e89897221 */ /* 0x000fe40000010000 */
[----:B------:R-:W-:Y:S02]  /*8570*/  FADD.FTZ R136, R136, R141 ;  /* 0x0000008d88887221 */ /* 0x000fe40000010000 */
[----:B------:R-:W-:-:S02]  /*8580*/  FMUL.FTZ R142, R127, R140 ;  /* 0x0000008c7f8e7220 */ /* 0x000fc40000410000 */
[----:B------:R-:W-:Y:S02]  /*8590*/  FMUL.FTZ R141, R127, R134 ;  /* 0x000000867f8d7220 */ /* 0x000fe40000410000 */
[----:B------:R-:W-:Y:S02]  /*85a0*/  FMUL.FTZ R192, R46, R179 ;  /* 0x000000b32ec07220 */ /* 0x000fe40000410000 */
[----:B------:R-:W-:Y:S02]  /*85b0*/  FFMA.FTZ R66, R216, R190, -R223 ;  /* 0x000000bed8427223 */ /* 0x000fe400000108df */
[C---:B------:R-:W-:Y:S02]  /*85c0*/  FFMA.FTZ R142, R199.reuse, R134, -R142 ;  /* 0x00000086c78e7223 */ /* 0x040fe4000001088e */
[----:B------:R-:W-:Y:S02]  /*85d0*/  FFMA.FTZ R141, R199, R140, R141 ;  /* 0x0000008cc78d7223 */ /* 0x000fe4000001008d */
[----:B------:R-:W-:-:S02]  /*85e0*/  FMUL.FTZ R190, R46, R164 ;  /* 0x000000a42ebe7220 */ /* 0x000fc40000410000 */
[----:B------:R-:W-:Y:S02]  /*85f0*/  FMUL.FTZ R143, R191, R192 ;  /* 0x000000c0bf8f7220 */ /* 0x000fe40000410000 */
[----:B------:R-:W-:Y:S02]  /*8600*/  FMUL.FTZ R189, R43, R180 ;  /* 0x000000b42bbd7220 */ /* 0x000fe40000410000 */
[----:B------:R-:W-:Y:S02]  /*8610*/  FADD.FTZ R137, R137, R142 ;  /* 0x0000008e89897221 */ /* 0x000fe40000010000 */
[----:B------:R-:W-:Y:S02]  /*8620*/  FADD.FTZ R136, R136, R141 ;  /* 0x0000008d88887221 */ /* 0x000fe40000010000 */
[----:B------:R-:W-:Y:S02]  /*8630*/  FFMA.FTZ R143, R196, R190, R143 ;  /* 0x000000bec48f7223 */ /* 0x000fe4000001008f */
[----:B0-----:R-:W-:-:S02]  /*8640*/  FMUL.FTZ R159, R43, R165 ;  /* 0x000000a52b9f7220 */ /* 0x001fc40000410000 */
[----:B------:R-:W-:Y:S02]  /*8650*/  FMUL.FTZ R142, R198, R189 ;  /* 0x000000bdc68e7220 */ /* 0x000fe40000410000 */
[----:B------:R-:W-:Y:S02]  /*8660*/  FADD.FTZ R143, R136, R143 ;  /* 0x0000008f888f7221 */ /* 0x000fe40000010000 */
[----:B------:R-:W-:Y:S02]  /*8670*/  FFMA.FTZ R142, R201, R159, R142 ;  /* 0x0000009fc98e7223 */ /* 0x000fe4000001008e */
[----:B------:R-:W-:Y:S02]  /*8680*/  FMUL.FTZ R141, R191, R190 ;  /* 0x000000bebf8d7220 */ /* 0x000fe40000410000 */
[----:B------:R-:W-:Y:S02]  /*8690*/  FADD.FTZ R142, R143, R142 ;  /* 0x0000008e8f8e7221 */ /* 0x000fe40000010000 */
[----:B------:R-:W-:-:S02]  /*86a0*/  FFMA.FTZ R174, R208, R231, -R174 ;  /* 0x000000e7d0ae7223 */ /* 0x000fc400000108ae */
[----:B------:R-:W-:Y:S02]  /*86b0*/  FADD.FTZ R129, R142, R129 ;  /* 0x000000818e817221 */ /* 0x000fe40000010000 */
[----:B------:R-:W-:Y:S02]  /*86c0*/  FMUL.FTZ R208, R198, R159 ;  /* 0x0000009fc6d07220 */ /* 0x000fe40000410000 */
[----:B------:R-:W-:Y:S02]  /*86d0*/  FADD.FTZ R128, R129, R128 ;  /* 0x0000008081807221 */ /* 0x000fe40000010000 */
[----:B------:R-:W-:Y:S02]  /*86e0*/  FFMA.FTZ R136, R196, R192, -R141 ;  /* 0x000000c0c4887223 */ /* 0x000fe4000001088d */
[----:B------:R-:W-:Y:S02]  /*86f0*/  FADD.FTZ R128, R128, R123 ;  /* 0x0000007b80807221 */ /* 0x000fe40000010000 */
[----:B------:R-:W-:-:S02]  /*8700*/  FMUL.FTZ R223, R74, R189 ;  /* 0x000000bd4adf7220 */ /* 0x000fc40000410000 */
[----:B------:R-:W-:Y:S02]  /*8710*/  FADD.FTZ R128, R128, R121 ;  /* 0x0000007980807221 */ /* 0x000fe40000010000 */
[----:B------:R-:W-:Y:S01]  /*8720*/  FFMA.FTZ R189, R201, R189, -R208 ;  /* 0x000000bdc9bd7223 */ /* 0x000fe200000108d0 */
[----:B------:R-:W-:Y:S01]  /*8730*/  STS [R64.X4+0x10a4], R223 ;  /* 0x0010a4df40007388 */ /* 0x000fe20000004800 */
[----:B------:R-:W-:Y:S02]  /*8740*/  FADD.FTZ R128, R128, R119 ;  /* 0x0000007780807221 */ /* 0x000fe40000010000 */
[----:B------:R-:W-:Y:S02]  /*8750*/  FADD.FTZ R136, R137, R136 ;  /* 0x0000008889887221 */ /* 0x000fe40000010000 */
[----:B------:R-:W-:Y:S02]  /*8760*/  FADD.FTZ R128, R128, R117 ;  /* 0x0000007580807221 */ /* 0x000fe40000010000 */
[----:B------:R-:W-:-:S02]  /*8770*/  FADD.FTZ R136, R136, R189 ;  /* 0x000000bd88887221 */ /* 0x000fc40000010000 */
[----:B------:R-:W-:Y:S02]  /*8780*/  FADD.FTZ R128, R128, R115 ;  /* 0x0000007380807221 */ /* 0x000fe40000010000 */
[----:B------:R-:W-:Y:S02]  /*8790*/  FADD.FTZ R136, R136, R131 ;  /* 0x0000008388887221 */ /* 0x000fe40000010000 */
[----:B------:R-:W-:Y:S02]  /*87a0*/  FADD.FTZ R128, R128, R67 ;  /* 0x0000004380807221 */ /* 0x000fe40000010000 */
[----:B------:R-:W-:Y:S02]  /*87b0*/  FMUL.FTZ R109, R34, R236 ;  /* 0x000000ec226d7220 */ /* 0x000fe40000410000 */
[----:B------:R-:W-:Y:S02]  /*87c0*/  FADD.FTZ R208, R128, R65 ;  /* 0x0000004180d07221 */ /* 0x000fe40000010000 */
[----:B------:R-:W-:-:S02]  /*87d0*/  FMUL.FTZ R65, R173, UR40 ;  /* 0x00000028ad417c20 */ /* 0x000fc40008410000 */
[----:B------:R-:W-:Y:S02]  /*87e0*/  FADD.FTZ R125, R136, R125 ;  /* 0x0000007d887d7221 */ /* 0x000fe40000010000 */
[----:B------:R-:W-:Y:S02]  /*87f0*/  FMUL.FTZ R233, R69, R109 ;  /* 0x0000006d45e97220 */ /* 0x000fe40000410000 */
[----:B------:R-:W-:Y:S02]  /*8800*/  FMUL.FTZ R115, R70, R130 ;  /* 0x0000008246737220 */ /* 0x000fe40000410000 */
[----:B------:R-:W-:Y:S01]  /*8810*/  FFMA.FTZ R130, R188, UR41, -R65 ;  /* 0x00000029bc827c23 */ /* 0x000fe20008010841 */
[----:B------:R0:W-:Y:S01]  /*8820*/  STS [R64.X4+0x10f8], R233 ;  /* 0x0010f8e940007388 */ /* 0x0001e20000004800 */
[----:B------:R-:W-:Y:S02]  /*8830*/  FMUL.FTZ R141, R75, R192 ;  /* 0x000000c04b8d7220 */ /* 0x000fe40000410000 */
[----:B------:R-:W-:Y:S01]  /*8840*/  FADD.FTZ R125, R125, R124 ;  /* 0x0000007c7d7d7221 */ /* 0x000fe20000010000 */
[----:B------:R-:W-:Y:S01]  /*8850*/  STS [R64.X4+0x1084], R115 ;  /* 0x0010847340007388 */ /* 0x000fe20000004800 */
[----:B------:R-:W-:-:S02]  /*8860*/  FMUL.FTZ R65, R171, UR40 ;  /* 0x00000028ab417c20 */ /* 0x000fc40008410000 */
[----:B------:R-:W-:Y:S01]  /*8870*/  FMUL.FTZ R123, R72, R134 ;  /* 0x00000086487b7220 */ /* 0x000fe20000410000 */
[----:B------:R1:W-:Y:S01]  /*8880*/  STS [R64.X4+0x109c], R141 ;  /* 0x00109c8d40007388 */ /* 0x0003e20000004800 */
[----:B------:R-:W-:Y:S02]  /*8890*/  FMUL.FTZ R159, R74, R159 ;  /* 0x0000009f4a9f7220 */ /* 0x000fe40000410000 */
[----:B0-----:R-:W-:Y:S01]  /*88a0*/  FMUL.FTZ R233, R222, R231 ;  /* 0x000000e7dee97220 */ /* 0x001fe20000410000 */
[----:B------:R-:W-:Y:S01]  /*88b0*/  STS [R64.X4+0x1094], R123 ;  /* 0x0010947b40007388 */ /* 0x000fe20000004800 */
[----:B------:R-:W-:Y:S02]  /*88c0*/  FMUL.FTZ R137, R75, R190 ;  /* 0x000000be4b897220 */ /* 0x000fe40000410000 */
[----:B------:R-:W-:Y:S01]  /*88d0*/  FMUL.FTZ R129, R72, R140 ;  /* 0x0000008c48817220 */ /* 0x000fe20000410000 */
[----:B------:R-:W-:Y:S01]  /*88e0*/  STS [R64.X4+0x10f4], R233 ;  /* 0x0010f4e940007388 */ /* 0x000fe20000004800 */
[C---:B------:R-:W-:Y:S01]  /*88f0*/  FMUL.FTZ R135, R73.reuse, R135 ;  /* 0x0000008749877220 */ /* 0x040fe20000410000 */
[----:B-1----:R-:W-:Y:S01]  /*8900*/  MOV R141, UR36 ;  /* 0x00000024008d7c02 */ /* 0x002fe20008000f00 */
[----:B------:R-:W-:Y:S01]  /*8910*/  FMUL.FTZ R133, R73, R133 ;  /* 0x0000008549857220 */ /* 0x000fe20000410000 */
[----:B------:R-:W-:Y:S01]  /*8920*/  STS [R64.X4+0x10a0], R159 ;  /* 0x0010a09f40007388 */ /* 0x000fe20000004800 */
[----:B------:R-:W-:Y:S01]  /*8930*/  FADD.FTZ R125, R125, R122 ;  /* 0x0000007a7d7d7221 */ /* 0x000fe20000010000 */
[----:B------:R-:W-:Y:S01]  /*8940*/  LEA R141, R141, -R98, 0x1 ;  /* 0x800000628d8d7211 */ /* 0x000fe200078e08ff */
[----:B------:R-:W-:Y:S01]  /*8950*/  FMUL.FTZ R117, R70, R132 ;  /* 0x0000008446757220 */ /* 0x000fe20000410000 */
[----:B------:R-:W-:Y:S01]  /*8960*/  STS [R64.X4+0x1098], R137 ;  /* 0x0010988940007388 */ /* 0x000fe20000004800 */
[----:B------:R-:W-:Y:S01]  /*8970*/  FFMA.FTZ R134, R186, UR41, -R65 ;  /* 0x00000029ba867c23 */ /* 0x000fe20008010841 */
[----:B------:R-:W-:Y:S01]  /*8980*/  ISETP.GE.AND P0, PT, R141, 0x1, PT ;  /* 0x000000018d00780c */ /* 0x000fe20003f06270 */
[----:B------:R-:W-:Y:S01]  /*8990*/  FMUL.FTZ R65, R169, UR40 ;  /* 0x00000028a9417c20 */ /* 0x000fe20008410000 */
[----:B------:R-:W-:Y:S01]  /*89a0*/  STS [R64.X4+0x1090], R129 ;  /* 0x0010908140007388 */ /* 0x000fe20000004800 */
[----:B------:R-:W-:-:S02]  /*89b0*/  FADD.FTZ R125, R125, R120 ;  /* 0x000000787d7d7221 */ /* 0x000fc40000010000 */
[----:B------:R-:W-:Y:S01]  /*89c0*/  FFMA.FTZ R140, R184, UR41, -R65 ;  /* 0x00000029b88c7c23 */ /* 0x000fe20008010841 */
[----:B------:R-:W-:Y:S01]  /*89d0*/  STS [R64.X4+0x1088], R135 ;  /* 0x0010888740007388 */ /* 0x000fe20000004800 */
[----:B------:R-:W-:Y:S02]  /*89e0*/  FMUL.FTZ R65, R183, UR40 ;  /* 0x00000028b7417c20 */ /* 0x000fe40008410000 */
[----:B------:R-:W-:Y:S01]  /*89f0*/  FADD.FTZ R125, R125, R118 ;  /* 0x000000767d7d7221 */ /* 0x000fe20000010000 */
[----:B------:R-:W-:Y:S01]  /*8a00*/  STS [R64.X4+0x108c], R133 ;  /* 0x00108c8540007388 */ /* 0x000fe20000004800 */
[----:B------:R-:W-:Y:S02]  /*8a10*/  FFMA.FTZ R190, R168, UR41, R65 ;  /* 0x00000029a8be7c23 */ /* 0x000fe40008010041 */
[----:B------:R-:W-:Y:S01]  /*8a20*/  FMUL.FTZ R65, R181, UR40 ;  /* 0x00000028b5417c20 */ /* 0x000fe20008410000 */
[----:B------:R0:W-:Y:S01]  /*8a30*/  STS [R64.X4+0x1080], R117 ;  /* 0x0010807540007388 */ /* 0x0001e20000004800 */
[----:B------:R-:W-:-:S02]  /*8a40*/  FADD.FTZ R125, R125, R116 ;  /* 0x000000747d7d7221 */ /* 0x000fc40000010000 */
[----:B------:R-:W-:Y:S02]  /*8a50*/  FFMA.FTZ R128, R166, UR41, R65 ;  /* 0x00000029a6807c23 */ /* 0x000fe40008010041 */
[----:B------:R-:W-:Y:S02]  /*8a60*/  FMUL.FTZ R234, R34, R69 ;  /* 0x0000004522ea7220 */ /* 0x000fe40000410000 */
[----:B------:R-:W-:Y:S02]  /*8a70*/  FADD.FTZ R125, R125, R114 ;  /* 0x000000727d7d7221 */ /* 0x000fe40000010000 */
[----:B------:R-:W-:Y:S02]  /*8a80*/  FMUL.FTZ R67, R187, UR40 ;  /* 0x00000028bb437c20 */ /* 0x000fe40008410000 */
[----:B0-----:R-:W-:Y:S02]  /*8a90*/  FMUL.FTZ R64, R186, UR40 ;  /* 0x00000028ba407c20 */ /* 0x001fe40008410000 */
[----:B------:R-:W-:-:S02]  /*8aa0*/  FMUL.FTZ R65, R163, UR40 ;  /* 0x00000028a3417c20 */ /* 0x000fc40008410000 */
[----:B------:R-:W-:Y:S02]  /*8ab0*/  FFMA.FTZ R131, R171, UR41, R64 ;  /* 0x00000029ab837c23 */ /* 0x000fe40008010040 */
[----:B------:R-:W-:Y:S02]  /*8ac0*/  FMUL.FTZ R64, R168, UR40 ;  /* 0x00000028a8407c20 */ /* 0x000fe40008410000 */
[----:B------:R-:W-:Y:S02]  /*8ad0*/  FFMA.FTZ R209, R2, -R209, R232 ;  /* 0x800000d102d17223 */ /* 0x000fe400000100e8 */
[----:B------:R-:W-:Y:S02]  /*8ae0*/  FFMA.FTZ R135, R183, UR41, -R64 ;  /* 0x00000029b7877c23 */ /* 0x000fe40008010840 */
[----:B------:R-:W-:Y:S02]  /*8af0*/  FMUL.FTZ R64, R166, UR40 ;  /* 0x00000028a6407c20 */ /* 0x000fe40008410000 */
[----:B------:R-:W-:-:S02]  /*8b00*/  FMUL.FTZ R232, R83, R238 ;  /* 0x000000ee53e87220 */ /* 0x000fc40000410000 */
[----:B------:R-:W-:Y:S02]  /*8b10*/  FFMA.FTZ R138, R83, -R234, R211 ;  /* 0x800000ea538a7223 */ /* 0x000fe400000100d3 */
[----:B------:R-:W-:Y:S02]  /*8b20*/  FMUL.FTZ R114, R188, UR40 ;  /* 0x00000028bc727c20 */ /* 0x000fe40008410000 */
[----:B------:R-:W-:Y:S02]  /*8b30*/  FADD.FTZ R143, R125, R66 ;  /* 0x000000427d8f7221 */ /* 0x000fe40000010000 */
[----:B------:R-:W-:Y:S02]  /*8b40*/  FFMA.FTZ R132, R172, UR41, R67 ;  /* 0x00000029ac847c23 */ /* 0x000fe40008010043 */
[----:B------:R-:W-:Y:S02]  /*8b50*/  FFMA.FTZ R123, R181, UR41, -R64 ;  /* 0x00000029b57b7c23 */ /* 0x000fe40008010840 */
[----:B------:R-:W-:-:S02]  /*8b60*/  FFMA.FTZ R122, R178, UR41, -R65 ;  /* 0x00000029b27a7c23 */ /* 0x000fc40008010841 */
        /* <DEDUP_REMOVED lines=17> */
[----:B------:R-:W-:-:S02]  /*8c80*/  FFMA.FTZ R76, R161, -R234, R210 ;  /* 0x800000eaa14c7223 */ /* 0x000fc400000100d2 */
[----:B------:R-:W-:Y:S02]  /*8c90*/  FFMA.FTZ R125, R173, UR41, R114 ;  /* 0x00000029ad7d7c23 */ /* 0x000fe40008010072 */
[----:B------:R-:W-:Y:S02]  /*8ca0*/  FFMA.FTZ R161, R161, R236, R232 ;  /* 0x000000eca1a17223 */ /* 0x000fe400000100e8 */
[----:B------:R-:W-:Y:S02]  /*8cb0*/  FFMA.FTZ R111, R238, UR41, -R111 ;  /* 0x00000029ee6f7c23 */ /* 0x000fe4000801086f */
[----:B------:R-:W-:Y:S02]  /*8cc0*/  FFMA.FTZ R83, R236, UR41, R83 ;  /* 0x00000029ec537c23 */ /* 0x000fe40008010053 */
[----:B------:R-:W-:Y:S02]  /*8cd0*/  FFMA.FTZ R113, R235, UR41, R113 ;  /* 0x00000029eb717c23 */ /* 0x000fe40008010071 */
[----:B------:R-:W-:-:S02]  /*8ce0*/  FFMA.FTZ R129, R187, UR41, -R66 ;  /* 0x00000029bb817c23 */ /* 0x000fc40008010842 */
[----:B------:R-:W-:Y:S02]  /*8cf0*/  FFMA.FTZ R136, R185, UR41, -R136 ;  /* 0x00000029b9887c23 */ /* 0x000fe40008010888 */
        /* <DEDUP_REMOVED lines=46> */
.L_x_7146:
[----:B------:R-:W-:Y:S05]  /*8fe0*/  BSYNC B0 ;  /* 0x0000000000007941 */ /* 0x000fea0003800000 */
.L_x_7145:
[----:B------:R-:W-:Y:S01]  /*8ff0*/  ULDC.64 UR36, c[0x0][0x298] ;  /* 0x0000a60000247ab9 */ /* 0x000fe20000000a00 */
[C---:B------:R-:W-:Y:S01]  /*9000*/  FMUL.FTZ R65, R0.reuse, R210 ;  /* 0x000000d200417220 */ /* 0x040fe20000410000 */
[----:B------:R-:W-:Y:S01]  /*9010*/  USHF.R.U32.HI UR38, URZ, 0x1, UR37 ;  /* 0x000000013f267899 */ /* 0x000fe20008011625 */
[----:B------:R-:W-:Y:S01]  /*9020*/  FMUL.FTZ R64, R0, R211 ;  /* 0x000000d300407220 */ /* 0x000fe20000410000 */
[----:B------:R-:W-:Y:S01]  /*9030*/  USHF.R.U64 UR25, UR36, 0x1, UR37 ;  /* 0x0000000124197899 */ /* 0x000fe20008001225 */
[----:B------:R-:W-:Y:S01]  /*9040*/  FADD.FTZ R68, R68, R65 ;  /* 0x0000004144447221 */ /* 0x000fe20000010000 */
[----:B------:R-:W-:Y:S01]  /*9050*/  UIMAD UR38, UR38, UR22, URZ ;  /* 0x00000016262672a4 */ /* 0x000fe2000f8e023f */
[----:B------:R-:W-:Y:S01]  /*9060*/  FADD.FTZ R209, R209, -R64 ;  /* 0x80000040d1d17221 */ /* 0x000fe20000010000 */
[----:B------:R-:W-:Y:S01]  /*9070*/  UIMAD.WIDE.U32 UR36, UR25, UR22, URZ ;  /* 0x00000016192472a5 */ /* 0x000fe2000f8e003f */
[----:B------:R-:W-:Y:S01]  /*9080*/  FMUL.FTZ R65, R138, R77 ;  /* 0x0000004d8a417220 */ /* 0x000fe20000410000 */
[----:B------:R-:W-:Y:S01]  /*9090*/  UIMAD UR25, UR23, UR25, UR38 ;  /* 0x00000019171972a4 */ /* 0x000fe2000f8e0226 */
[----:B------:R-:W-:Y:S01]  /*90a0*/  FADD.FTZ R175, R208, R175 ;  /* 0x000000afd0af7221 */ /* 0x000fe20000010000 */
[----:B------:R-:W-:Y:S01]  /*90b0*/  ULDC UR40, c[0x0][0x174] ;  /* 0x00005d0000287ab9 */ /* 0x000fe20000000800 */
[----:B------:R-:W-:Y:S01]  /*90c0*/  FFMA.FTZ R208, R76, R109, R65 ;  /* 0x0000006d4cd07223 */ /* 0x000fe20000010041 */
[----:B------:R-:W-:Y:S01]  /*90d0*/  ULDC.64 UR38, c[0x0][0x2a0] ;  /* 0x0000a80000267ab9 */ /* 0x000fe20000000a00 */
[C---:B------:R-:W-:Y:S01]  /*90e0*/  FMUL.FTZ R111, R138.reuse, R111 ;  /* 0x0000006f8a6f7220 */ /* 0x040fe20000410000 */
[----:B------:R-:W-:Y:S01]  /*90f0*/  UIADD3 UR37, UR37, UR25, URZ ;  /* 0x0000001925257290 */ /* 0x000fe2000fffe03f */
[----:B------:R-:W-:Y:S01]  /*9100*/  FMUL.FTZ R138, R138, R109 ;  /* 0x0000006d8a8a7220 */ /* 0x000fe20000410000 */
[----:B------:R-:W-:Y:S01]  /*9110*/  UIMAD UR25, UR24, UR38, URZ ;  /* 0x00000026181972a4 */ /* 0x000fe2000f8e023f */
[C---:B0-----:R-:W-:Y:S01]  /*9120*/  FFMA.FTZ R66, R76.reuse, R83, R111 ;  /* 0x000000534c427223 */ /* 0x041fe2000001006f */
[----:B------:R-:W-:Y:S01]  /*9130*/  UIMAD.WIDE.U32 UR36, UR12, UR38, UR36 ;  /* 0x000000260c2472a5 */ /* 0x000fe2000f8e0024 */
[----:B------:R-:W-:Y:S01]  /*9140*/  FFMA.FTZ R138, R76, R77, -R138 ;  /* 0x0000004d4c8a7223 */ /* 0x000fe2000001088a */
[----:B------:R-:W-:Y:S01]  /*9150*/  UIMAD UR25, UR12, UR39, UR25 ;  /* 0x000000270c1972a4 */ /* 0x000fe2000f8e0219 */
[----:B------:R-:W-:Y:S01]  /*9160*/  FADD.FTZ R77, R143, R174 ;  /* 0x000000ae8f4d7221 */ /* 0x000fe20000010000 */
[C---:B------:R-:W-:Y:S01]  /*9170*/  IADD3 R83, R98.reuse, 0x80, RZ ;  /* 0x0000008062537810 */ /* 0x040fe20007ffe0ff */
[----:B------:R-:W-:Y:S01]  /*9180*/  ULDC.64 UR38, c[0x0][0x318] ;  /* 0x0000c60000267ab9 */ /* 0x000fe20000000a00 */
[----:B------:R-:W-:Y:S01]  /*9190*/  BSSY B0, `(.L_x_7147) ;  /* 0x000001f000007945 */ /* 0x000fe20003800000 */
[----:B------:R-:W-:Y:S01]  /*91a0*/  UIADD3 UR37, UR25, UR37, URZ ;  /* 0x0000002519257290 */ /* 0x000fe2000fffe03f */
[----:B------:R-:W-:Y:S01]  /*91b0*/  FFMA.FTZ R76, R69, R161, R66 ;  /* 0x000000a1454c7223 */ /* 0x000fe20000010042 */
[----:B------:R-:W-:Y:S01]  /*91c0*/  UIADD3 UR25, UR6, -UR40, URZ ;  /* 0x8000002806197290 */ /* 0x000fe2000fffe03f */
[----:B------:R-:W-:Y:S01]  /*91d0*/  FADD.FTZ R69, R175, R208 ;  /* 0x000000d0af457221 */ /* 0x000fe20000010000 */
[----:B------:R-:W-:Y:S01]  /*91e0*/  ULEA UR38, UP0, UR36, UR38, 0x3 ;  /* 0x0000002624267291 */ /* 0x000fe2000f80183f */
[C---:B------:R-:W-:Y:S01]  /*91f0*/  ISETP.GE.AND P1, PT, R141.reuse, 0x81, PT ;  /* 0x000000818d00780c */ /* 0x040fe20003f26270 */
[----:B------:R-:W-:Y:S01]  /*9200*/  UIMAD UR25, UR25, -0x800, URZ ;  /* 0xfffff800191978a4 */ /* 0x000fe2000f8e023f */
[----:B------:R-:W-:Y:S01]  /*9210*/  ISETP.GE.AND P2, PT, R141, 0xc1, PT ;  /* 0x000000c18d00780c */ /* 0x000fe20003f46270 */
[----:B------:R-:W-:Y:S01]  /*9220*/  ULEA.HI.X UR39, UR36, UR39, UR37, 0x3, UP0 ;  /* 0x0000002724277291 */ /* 0x000fe200080f1c25 */
[----:B------:R-:W-:Y:S01]  /*9230*/  FADD.FTZ R77, R77, R138 ;  /* 0x0000008a4d4d7221 */ /* 0x000fe20000010000 */
[C---:B------:R-:W-:Y:S01]  /*9240*/  LEA R64, P0, R98.reuse, UR38, 0x2 ;  /* 0x0000002662407c11 */ /* 0x040fe2000f8010ff */
[----:B------:R-:W-:Y:S01]  /*9250*/  USHF.L.U64.HI UR38, UR8, 0x2, UR9 ;  /* 0x0000000208267899 */ /* 0x000fe20008010209 */
[----:B------:R-:W-:Y:S01]  /*9260*/  MOV R67, UR25 ;  /* 0x0000001900437c02 */ /* 0x000fe20008000f00 */
[----:B------:R-:W-:Y:S01]  /*9270*/  USHF.L.U32 UR25, UR8, 0x2, URZ ;  /* 0x0000000208197899 */ /* 0x000fe2000800063f */
[C---:B------:R-:W-:Y:S01]  /*9280*/  LEA.HI.X R65, R98.reuse, UR39, RZ, 0x2, P0 ;  /* 0x0000002762417c11 */ /* 0x040fe200080f14ff */
[----:B------:R-:W-:Y:S01]  /*9290*/  ULDC.64 UR36, c[0x0][0x2b0] ;  /* 0x0000ac0000247ab9 */ /* 0x000fe20000000a00 */
[----:B------:R-:W-:Y:S01]  /*92a0*/  ISETP.GE.AND P0, PT, R141, 0x41, PT ;  /* 0x000000418d00780c */ /* 0x000fe20003f06270 */
[----:B------:R-:W-:Y:S01]  /*92b0*/  UIMAD UR36, UR38, UR36, URZ ;  /* 0x00000024262472a4 */ /* 0x000fe2000f8e023f */
        /* <DEDUP_REMOVED lines=12> */
.L_x_7148:
[----:B------:R-:W-:Y:S05]  /*9380*/  BSYNC B0 ;  /* 0x0000000000007941 */ /* 0x000fea0003800000 */
.L_x_7147:
[----:B------:R-:W1:Y:S01]  /*9390*/  LDS R83, [R83.X4+0x1280] ;  /* 0x0012800053537984 */ /* 0x000e620000004800 */
[----:B------:R-:W-:Y:S01]  /*93a0*/  BSSY B0, `(.L_x_7149) ;  /* 0x0000004000007945 */ /* 0x000fe20003800000 */
[----:B------:R-:W-:Y:S01]  /*93b0*/  LEA.HI.SX32 R109, R109, R98, 0x1b ;  /* 0x000000626d6d7211 */ /* 0x000fe200078fdaff */
[----:B------:R-:W-:Y:S05]  /*93c0*/  @!P1 BRA `(.L_x_7150) ;  /* 0x0000001000009947 */ /* 0x000fea0003800000 */
[----:B-1----:R1:W-:Y:S02]  /*93d0*/  RED.E.ADD.F32.FTZ.RN.STRONG.GPU [R64.64+-0x1e00], R83 ;  /* 0xffe200534000798e */ /* 0x0023e4000c10e79a */
.L_x_7150:
[----:B------:R-:W-:Y:S05]  /*93e0*/  BSYNC B0 ;  /* 0x0000000000007941 */ /* 0x000fea0003800000 */
.L_x_7149:
[----:B------:R-:W2:Y:S01]  /*93f0*/  LDS R109, [R109.X4+0x1380] ;  /* 0x001380006d6d7984 */ /* 0x000ea20000004800 */
[----:B------:R-:W-:Y:S01]  /*9400*/  BSSY B0, `(.L_x_7151) ;  /* 0x0000005000007945 */ /* 0x000fe20003800000 */
[C---:B0-----:R-:W-:Y:S02]  /*9410*/  IADD3 R67, R98.reuse, 0x100, RZ ;  /* 0x0000010062437810 */ /* 0x041fe40007ffe0ff */
[----:B-1----:R-:W-:Y:S01]  /*9420*/  IADD3 R83, R98, 0x140, RZ ;  /* 0x0000014062537810 */ /* 0x002fe20007ffe0ff */
[----:B------:R-:W-:Y:S05]  /*9430*/  @!P2 BRA `(.L_x_7152) ;  /* 0x000000100000a947 */ /* 0x000fea0003800000 */
[----:B--2---:R0:W-:Y:S02]  /*9440*/  RED.E.ADD.F32.FTZ.RN.STRONG.GPU [R64.64+-0x1d00], R109 ;  /* 0xffe3006d4000798e */ /* 0x0041e4000c10e79a */
.L_x_7152:
[----:B------:R-:W-:Y:S05]  /*9450*/  BSYNC B0 ;  /* 0x0000000000007941 */ /* 0x000fea0003800000 */
.L_x_7151:
        /* <DEDUP_REMOVED lines=14> */
.L_x_7154:
[----:B------:R-:W-:Y:S05]  /*9540*/  BSYNC B0 ;  /* 0x0000000000007941 */ /* 0x000fea0003800000 */
.L_x_7153:
[----:B------:R-:W1:Y:S01]  /*9550*/  LDS R83, [R83.X4+0x1580] ;  /* 0x0015800053537984 */ /* 0x000e620000004800 */
[----:B------:R-:W-:Y:S01]  /*9560*/  BSSY B0, `(.L_x_7155) ;  /* 0x0000005000007945 */ /* 0x000fe20003800000 */
[----:B0-----:R-:W-:Y:S02]  /*9570*/  IADD3 R67, R98, 0x1c0, RZ ;  /* 0x000001c062437810 */ /* 0x001fe40007ffe0ff */
[----:B------:R-:W-:Y:S01]  /*9580*/  LEA.HI.SX32 R109, R109, R98, 0x1b ;  /* 0x000000626d6d7211 */ /* 0x000fe200078fdaff */
[----:B------:R-:W-:Y:S05]  /*9590*/  @!P0 BRA `(.L_x_7156) ;  /* 0x0000001000008947 */ /* 0x000fea0003800000 */
[----:B-1----:R0:W-:Y:S02]  /*95a0*/  RED.E.ADD.F32.FTZ.RN.STRONG.GPU [R64.64+-0x1b00], R83 ;  /* 0xffe500534000798e */ /* 0x0021e4000c10e79a */
.L_x_7156:
[----:B------:R-:W-:Y:S05]  /*95b0*/  BSYNC B0 ;  /* 0x0000000000007941 */ /* 0x000fea0003800000 */
.L_x_7155:
[----:B------:R-:W2:Y:S01]  /*95c0*/  LDS R109, [R109.X4+0x1680] ;  /* 0x001680006d6d7984 */ /* 0x000ea20000004800 */
[----:B------:R-:W-:Y:S01]  /*95d0*/  BSSY B0, `(.L_x_7157) ;  /* 0x0000005000007945 */ /* 0x000fe20003800000 */
[----:B------:R-:W-:-:S02]  /*95e0*/  IADD3 R111, R98, 0x200, RZ ;  /* 0x00000200626f7810 */ /* 0x000fc40007ffe0ff */
[----:B------:R-:W-:Y:S01]  /*95f0*/  LEA.HI.SX32 R67, R67, R98, 0x1b ;  /* 0x0000006243437211 */ /* 0x000fe200078fdaff */
[----:B------:R-:W-:Y:S05]  /*9600*/  @!P1 BRA `(.L_x_7158) ;  /* 0x0000001000009947 */ /* 0x000fea0003800000 */
[----:B--2---:R2:W-:Y:S02]  /*9610*/  RED.E.ADD.F32.FTZ.RN.STRONG.GPU [R64.64+-0x1a00], R109 ;  /* 0xffe6006d4000798e */ /* 0x0045e4000c10e79a */
.L_x_7158:
[----:B------:R-:W-:Y:S05]  /*9620*/  BSYNC B0 ;  /* 0x0000000000007941 */ /* 0x000fea0003800000 */
.L_x_7157:
[----:B------:R-:W3:Y:S01]  /*9630*/  LDS R67, [R67.X4+0x1780] ;  /* 0x0017800043437984 */ /* 0x000ee20000004800 */
[----:B------:R-:W-:Y:S01]  /*9640*/  BSSY B0, `(.L_x_7159) ;  /* 0x0000005000007945 */ /* 0x000fe20003800000 */
[----:B01----:R-:W-:Y:S02]  /*9650*/  IADD3 R83, R98, 0x240, RZ ;  /* 0x0000024062537810 */ /* 0x003fe40007ffe0ff */
[----:B------:R-:W-:Y:S01]  /*9660*/  LEA.HI.SX32 R66, R111, R98, 0x1b ;  /* 0x000000626f427211 */ /* 0x000fe200078fdaff */
[----:B------:R-:W-:Y:S05]  /*9670*/  @!P2 BRA `(.L_x_7160) ;  /* 0x000000100000a947 */ /* 0x000fea0003800000 */
[----:B---3--:R0:W-:Y:S02]  /*9680*/  RED.E.ADD.F32.FTZ.RN.STRONG.GPU [R64.64+-0x1900], R67 ;  /* 0xffe700434000798e */ /* 0x0081e4000c10e79a */
.L_x_7160:
[----:B------:R-:W-:Y:S05]  /*9690*/  BSYNC B0 ;  /* 0x0000000000007941 */ /* 0x000fea0003800000 */
.L_x_7159:
[----:B0--3--:R0:W1:Y:S01]  /*96a0*/  LDS R67, [R66.X4+0x1880] ;  /* 0x0018800042437984 */ /* 0x0090620000004800 */
[----:B------:R-:W-:Y:S01]  /*96b0*/  BSSY B0, `(.L_x_7161) ;  /* 0x0000005000007945 */ /* 0x000fe20003800000 */
[----:B--2---:R-:W-:Y:S02]  /*96c0*/  IADD3 R109, R98, 0x280, RZ ;  /* 0x00000280626d7810 */ /* 0x004fe40007ffe0ff */
[----:B------:R-:W-:Y:S01]  /*96d0*/  LEA.HI.SX32 R83, R83, R98, 0x1b ;  /* 0x0000006253537211 */ /* 0x000fe200078fdaff */
[----:B------:R-:W-:Y:S05]  /*96e0*/  @!P3 BRA `(.L_x_7162) ;  /* 0x000000100000b947 */ /* 0x000fea0003800000 */
[----:B-1----:R1:W-:Y:S02]  /*96f0*/  RED.E.ADD.F32.FTZ.RN.STRONG.GPU [R64.64+-0x1800], R67 ;  /* 0xffe800434000798e */ /* 0x0023e4000c10e79a */
.L_x_7162:
[----:B------:R-:W-:Y:S05]  /*9700*/  BSYNC B0 ;  /* 0x0000000000007941 */ /* 0x000fea0003800000 */
.L_x_7161:
[----:B------:R-:W2:Y:S01]  /*9710*/  LDS R83, [R83.X4+0x1980] ;  /* 0x0019800053537984 */ /* 0x000ea20000004800 */
[----:B------:R-:W-:Y:S01]  /*9720*/  BSSY B0, `(.L_x_7163) ;  /* 0x0000004000007945 */ /* 0x000fe20003800000 */
[----:B------:R-:W-:Y:S01]  /*9730*/  LEA.HI.SX32 R109, R109, R98, 0x1b ;  /* 0x000000626d6d7211 */ /* 0x000fe200078fdaff */
[----:B------:R-:W-:Y:S05]  /*9740*/  @!P4 BRA `(.L_x_7164) ;  /* 0x000000100000c947 */ /* 0x000fea0003800000 */
[----:B--2---:R2:W-:Y:S02]  /*9750*/  RED.E.ADD.F32.FTZ.RN.STRONG.GPU [R64.64+-0x1700], R83 ;  /* 0xffe900534000798e */ /* 0x0045e4000c10e79a */
.L_x_7164:
[----:B------:R-:W-:Y:S05]  /*9760*/  BSYNC B0 ;  /* 0x0000000000007941 */ /* 0x000fea0003800000 */
.L_x_7163:
[----:B------:R-:W3:Y:S01]  /*9770*/  LDS R109, [R109.X4+0x1a80] ;  /* 0x001a80006d6d7984 */ /* 0x000ee20000004800 */
[----:B------:R-:W-:Y:S01]  /*9780*/  BSSY B0, `(.L_x_7165) ;  /* 0x0000005000007945 */ /* 0x000fe20003800000 */
[----:B-1----:R-:W-:-:S02]  /*9790*/  IADD3 R67, R98, 0x2c0, RZ ;  /* 0x000002c062437810 */ /* 0x002fc40007ffe0ff */
[----:B--2---:R-:W-:Y:S01]  /*97a0*/  IADD3 R83, R98, 0x300, RZ ;  /* 0x0000030062537810 */ /* 0x004fe20007ffe0ff */
[----:B------:R-:W-:Y:S05]  /*97b0*/  @!P5 BRA `(.L_x_7166) ;  /* 0x000000100000d947 */ /* 0x000fea0003800000 */
[----:B---3--:R1:W-:Y:S02]  /*97c0*/  RED.E.ADD.F32.FTZ.RN.STRONG.GPU [R64.64+-0x1600], R109 ;  /* 0xffea006d4000798e */ /* 0x0083e4000c10e79a */
.L_x_7166:
[----:B------:R-:W-:Y:S05]  /*97d0*/  BSYNC B0 ;  /* 0x0000000000007941 */ /* 0x000fea0003800000 */
.L_x_7165:
        /* <DEDUP_REMOVED lines=14> */
.L_x_7168:
[----:B------:R-:W-:Y:S05]  /*98c0*/  BSYNC B0 ;  /* 0x0000000000007941 */ /* 0x000fea0003800000 */
.L_x_7167:
[----:B------:R-:W2:Y:S01]  /*98d0*/  LDS R83, [R83.X4+0x1c80] ;  /* 0x001c800053537984 */ /* 0x000ea20000004800 */
[----:B------:R-:W-:Y:S01]  /*98e0*/  BSSY B0, `(.L_x_7169) ;  /* 0x0000005000007945 */ /* 0x000fe20003800000 */
[----:B-1----:R-:W-:-:S02]  /*98f0*/  IADD3 R67, R98, 0x380, RZ ;  /* 0x0000038062437810 */ /* 0x002fc40007ffe0ff */
[----:B------:R-:W-:Y:S01]  /*9900*/  LEA.HI.SX32 R109, R109, R98, 0x1b ;  /* 0x000000626d6d7211 */ /* 0x000fe200078fdaff */
[----:B------:R-:W-:Y:S05]  /*9910*/  @!P0 BRA `(.L_x_7170) ;  /* 0x0000001000008947 */ /* 0x000fea0003800000 */
[----:B--2---:R1:W-:Y:S02]  /*9920*/  RED.E.ADD.F32.FTZ.RN.STRONG.GPU [R64.64+-0x1400], R83 ;  /* 0xffec00534000798e */ /* 0x0043e4000c10e79a */
.L_x_7170:
[----:B------:R-:W-:Y:S05]  /*9930*/  BSYNC B0 ;  /* 0x0000000000007941 */ /* 0x000fea0003800000 */
.L_x_7169:
[----:B------:R-:W3:Y:S01]  /*9940*/  LDS R109, [R109.X4+0x1d80] ;  /* 0x001d80006d6d7984 */ /* 0x000ee20000004800 */
[----:B------:R-:W-:Y:S01]  /*9950*/  BSSY B0, `(.L_x_7171) ;  /* 0x0000005000007945 */ /* 0x000fe20003800000 */
[----:B-12---:R-:W-:Y:S02]  /*9960*/  IADD3 R83, R98, 0x3c0, RZ ;  /* 0x000003c062537810 */ /* 0x006fe40007ffe0ff */
[----:B------:R-:W-:Y:S01]  /*9970*/  LEA.HI.SX32 R67, R67, R98, 0x1b ;  /* 0x0000006243437211 */ /* 0x000fe200078fdaff */
[----:B------:R-:W-:Y:S05]  /*9980*/  @!P1 BRA `(.L_x_7172) ;  /* 0x0000001000009947 */ /* 0x000fea0003800000 */
[----:B---3--:R1:W-:Y:S02]  /*9990*/  RED.E.ADD.F32.FTZ.RN.STRONG.GPU [R64.64+-0x1300], R109 ;  /* 0xffed006d4000798e */ /* 0x0083e4000c10e79a */
.L_x_7172:
[----:B------:R-:W-:Y:S05]  /*99a0*/  BSYNC B0 ;  /* 0x0000000000007941 */ /* 0x000fea0003800000 */
.L_x_7171:
[----:B------:R-:W2:Y:S01]  /*99b0*/  LDS R67, [R67.X4+0x1e80] ;  /* 0x001e800043437984 */ /* 0x000ea20000004800 */
[----:B------:R-:W-:Y:S01]  /*99c0*/  BSSY B0, `(.L_x_7173) ;  /* 0x0000005000007945 */ /* 0x000fe20003800000 */
[----:B-1-3--:R-:W-:Y:S02]  /*99d0*/  IADD3 R109, R98, 0x400, RZ ;  /* 0x00000400626d7810 */ /* 0x00afe40007ffe0ff */
[----:B------:R-:W-:Y:S01]  /*99e0*/  LEA.HI.SX32 R83, R83, R98, 0x1b ;  /* 0x0000006253537211 */ /* 0x000fe200078fdaff */
[----:B------:R-:W-:Y:S05]  /*99f0*/  @!P2 BRA `(.L_x_7174) ;  /* 0x000000100000a947 */ /* 0x000fea0003800000 */
[----:B--2---:R1:W-:Y:S02]  /*9a00*/  RED.E.ADD.F32.FTZ.RN.STRONG.GPU [R64.64+-0x1200], R67 ;  /* 0xffee00434000798e */ /* 0x0043e4000c10e79a */
.L_x_7174:
[----:B------:R-:W-:Y:S05]  /*9a10*/  BSYNC B0 ;  /* 0x0000000000007941 */ /* 0x000fea0003800000 */
.L_x_7173:
[----:B------:R-:W3:Y:S01]  /*9a20*/  LDS R83, [R83.X4+0x1f80] ;  /* 0x001f800053537984 */ /* 0x000ee20000004800 */
[----:B------:R-:W-:Y:S01]  /*9a30*/  BSSY B0, `(.L_x_7175) ;  /* 0x0000005000007945 */ /* 0x000fe20003800000 */
[----:B-12---:R-:W-:-:S02]  /*9a40*/  IADD3 R67, R98, 0x440, RZ ;  /* 0x0000044062437810 */ /* 0x006fc40007ffe0ff */
[----:B------:R-:W-:Y:S01]  /*9a50*/  LEA.HI.SX32 R109, R109, R98, 0x1b ;  /* 0x000000626d6d7211 */ /* 0x000fe200078fdaff */
[----:B------:R-:W-:Y:S05]  /*9a60*/  @!P3 BRA `(.L_x_7176) ;  /* 0x000000100000b947 */ /* 0x000fea0003800000 */
[----:B---3--:R1:W-:Y:S02]  /*9a70*/  RED.E.ADD.F32.FTZ.RN.STRONG.GPU [R64.64+-0x1100], R83 ;  /* 0xffef00534000798e */ /* 0x0083e4000c10e79a */
.L_x_7176:
[----:B------:R-:W-:Y:S05]  /*9a80*/  BSYNC B0 ;  /* 0x0000000000007941 */ /* 0x000fea0003800000 */
.L_x_7175:
[----:B------:R-:W2:Y:S01]  /*9a90*/  LDS R109, [R109.X4+0x2080] ;  /* 0x002080006d6d7984 */ /* 0x000ea20000004800 */
[----:B------:R-:W-:Y:S01]  /*9aa0*/  BSSY B0, `(.L_x_7177) ;  /* 0x0000004000007945 */ /* 0x000fe20003800000 */
[----:B------:R-:W-:Y:S01]  /*9ab0*/  LEA.HI.SX32 R67, R67, R98, 0x1b ;  /* 0x0000006243437211 */ /* 0x000fe200078fdaff */
[----:B------:R-:W-:Y:S05]  /*9ac0*/  @!P4 BRA `(.L_x_7178) ;  /* 0x000000100000c947 */ /* 0x000fea0003800000 */
[----:B--2---:R2:W-:Y:S02]  /*9ad0*/  RED.E.ADD.F32.FTZ.RN.STRONG.GPU [R64.64+-0x1000], R109 ;  /* 0xfff0006d4000798e */ /* 0x0045e4000c10e79a */
.L_x_7178:
[----:B------:R-:W-:Y:S05]  /*9ae0*/  BSYNC B0 ;  /* 0x0000000000007941 */ /* 0x000fea0003800000 */
.L_x_7177:
[----:B------:R-:W4:Y:S01]  /*9af0*/  LDS R67, [R67.X4+0x2180] ;  /* 0x0021800043437984 */ /* 0x000f220000004800 */
[----:B------:R-:W-:Y:S01]  /*9b00*/  BSSY B0, `(.L_x_7179) ;  /* 0x0000005000007945 */ /* 0x000fe20003800000 */
[C---:B-1-3--:R-:W-:Y:S02]  /*9b10*/  IADD3 R83, R98.reuse, 0x480, RZ ;  /* 0x0000048062537810 */ /* 0x04afe40007ffe0ff */
[----:B--2---:R-:W-:Y:S01]  /*9b20*/  IADD3 R109, R98, 0x4c0, RZ ;  /* 0x000004c0626d7810 */ /* 0x004fe20007ffe0ff */
[----:B------:R-:W-:Y:S05]  /*9b30*/  @!P5 BRA `(.L_x_7180) ;  /* 0x000000100000d947 */ /* 0x000fea0003800000 */
[----:B----4-:R1:W-:Y:S02]  /*9b40*/  RED.E.ADD.F32.FTZ.RN.STRONG.GPU [R64.64+-0xf00], R67 ;  /* 0xfff100434000798e */ /* 0x0103e4000c10e79a */
.L_x_7180:
[----:B------:R-:W-:Y:S05]  /*9b50*/  BSYNC B0 ;  /* 0x0000000000007941 */ /* 0x000fea0003800000 */
.L_x_7179:
        /* <DEDUP_REMOVED lines=14> */
.L_x_7182:
[----:B------:R-:W-:Y:S05]  /*9c40*/  BSYNC B0 ;  /* 0x0000000000007941 */ /* 0x000fea0003800000 */
.L_x_7181:
[----:B------:R-:W2:Y:S01]  /*9c50*/  LDS R109, [R109.X4+0x2380] ;  /* 0x002380006d6d7984 */ /* 0x000ea20000004800 */
[----:B------:R-:W-:Y:S01]  /*9c60*/  BSSY B0, `(.L_x_7183) ;  /* 0x0000005000007945 */ /* 0x000fe20003800000 */
[----:B-1----:R-:W-:Y:S02]  /*9c70*/  IADD3 R83, R98, 0x540, RZ ;  /* 0x0000054062537810 */ /* 0x002fe40007ffe0ff */
[----:B------:R-:W-:Y:S01]  /*9c80*/  LEA.HI.SX32 R67, R67, R98, 0x1b ;  /* 0x0000006243437211 */ /* 0x000fe200078fdaff */
[----:B------:R-:W-:Y:S05]  /*9c90*/  @!P0 BRA `(.L_x_7184) ;  /* 0x0000001000008947 */ /* 0x000fea0003800000 */
[----:B--2---:R1:W-:Y:S02]  /*9ca0*/  RED.E.ADD.F32.FTZ.RN.STRONG.GPU [R64.64+-0xd00], R109 ;  /* 0xfff3006d4000798e */ /* 0x0043e4000c10e79a */
.L_x_7184:
[----:B------:R-:W-:Y:S05]  /*9cb0*/  BSYNC B0 ;  /* 0x0000000000007941 */ /* 0x000fea0003800000 */
.L_x_7183:
[----:B------:R-:W3:Y:S01]  /*9cc0*/  LDS R67, [R67.X4+0x2480] ;  /* 0x0024800043437984 */ /* 0x000ee20000004800 */
[----:B------:R-:W-:Y:S01]  /*9cd0*/  BSSY B0, `(.L_x_7185) ;  /* 0x0000005000007945 */ /* 0x000fe20003800000 */
[----:B-12---:R-:W-:-:S02]  /*9ce0*/  IADD3 R109, R98, 0x580, RZ ;  /* 0x00000580626d7810 */ /* 0x006fc40007ffe0ff */
[----:B------:R-:W-:Y:S01]  /*9cf0*/  LEA.HI.SX32 R83, R83, R98, 0x1b ;  /* 0x0000006253537211 */ /* 0x000fe200078fdaff */
[----:B------:R-:W-:Y:S05]  /*9d00*/  @!P1 BRA `(.L_x_7186) ;  /* 0x0000001000009947 */ /* 0x000fea0003800000 */
[----:B---3--:R1:W-:Y:S02]  /*9d10*/  RED.E.ADD.F32.FTZ.RN.STRONG.GPU [R64.64+-0xc00], R67 ;  /* 0xfff400434000798e */ /* 0x0083e4000c10e79a */
.L_x_7186:
[----:B------:R-:W-:Y:S05]  /*9d20*/  BSYNC B0 ;  /* 0x0000000000007941 */ /* 0x000fea0003800000 */
.L_x_7185:
[----:B------:R-:W2:Y:S01]  /*9d30*/  LDS R83, [R83.X4+0x2580] ;  /* 0x0025800053537984 */ /* 0x000ea20000004800 */
[----:B------:R-:W-:Y:S01]  /*9d40*/  BSSY B0, `(.L_x_7187) ;  /* 0x0000005000007945 */ /* 0x000fe20003800000 */
[----:B-1-3--:R-:W-:Y:S02]  /*9d50*/  IADD3 R67, R98, 0x5c0, RZ ;  /* 0x000005c062437810 */ /* 0x00afe40007ffe0ff */
[----:B------:R-:W-:Y:S01]  /*9d60*/  LEA.HI.SX32 R109, R109, R98, 0x1b ;  /* 0x000000626d6d7211 */ /* 0x000fe200078fdaff */
[----:B------:R-:W-:Y:S05]  /*9d70*/  @!P2 BRA `(.L_x_7188) ;  /* 0x000000100000a947 */ /* 0x000fea0003800000 */
[----:B--2---:R1:W-:Y:S02]  /*9d80*/  RED.E.ADD.F32.FTZ.RN.STRONG.GPU [R64.64+-0xb00], R83 ;  /* 0xfff500534000798e */ /* 0x0043e4000c10e79a */
.L_x_7188:
[----:B------:R-:W-:Y:S05]  /*9d90*/  BSYNC B0 ;  /* 0x0000000000007941 */ /* 0x000fea0003800000 */
.L_x_7187:
[----:B------:R-:W3:Y:S01]  /*9da0*/  LDS R109, [R109.X4+0x2680] ;  /* 0x002680006d6d7984 */ /* 0x000ee20000004800 */
[----:B------:R-:W-:Y:S01]  /*9db0*/  BSSY B0, `(.L_x_7189) ;  /* 0x0000005000007945 */ /* 0x000fe20003800000 */
[----:B-12---:R-:W-:Y:S02]  /*9dc0*/  IADD3 R83, R98, 0x600, RZ ;  /* 0x0000060062537810 */ /* 0x006fe40007ffe0ff */
[----:B------:R-:W-:Y:S01]  /*9dd0*/  LEA.HI.SX32 R67, R67, R98, 0x1b ;  /* 0x0000006243437211 */ /* 0x000fe200078fdaff */
[----:B------:R-:W-:Y:S05]  /*9de0*/  @!P3 BRA `(.L_x_7190) ;  /* 0x000000100000b947 */ /* 0x000fea0003800000 */
[----:B---3--:R1:W-:Y:S02]  /*9df0*/  RED.E.ADD.F32.FTZ.RN.STRONG.GPU [R64.64+-0xa00], R109 ;  /* 0xfff6006d4000798e */ /* 0x0083e4000c10e79a */
.L_x_7190:
[----:B------:R-:W-:Y:S05]  /*9e00*/  BSYNC B0 ;  /* 0x0000000000007941 */ /* 0x000fea0003800000 */
.L_x_7189:
[----:B------:R-:W2:Y:S01]  /*9e10*/  LDS R67, [R67.X4+0x2780] ;  /* 0x0027800043437984 */ /* 0x000ea20000004800 */
[----:B------:R-:W-:Y:S01]  /*9e20*/  BSSY B0, `(.L_x_7191) ;  /* 0x0000004000007945 */ /* 0x000fe20003800000 */
[----:B------:R-:W-:Y:S01]  /*9e30*/  LEA.HI.SX32 R83, R83, R98, 0x1b ;  /* 0x0000006253537211 */ /* 0x000fe200078fdaff */
[----:B------:R-:W-:Y:S05]  /*9e40*/  @!P4 BRA `(.L_x_7192) ;  /* 0x000000100000c947 */ /* 0x000fea0003800000 */
[----:B--2---:R2:W-:Y:S02]  /*9e50*/  RED.E.ADD.F32.FTZ.RN.STRONG.GPU [R64.64+-0x900], R67 ;  /* 0xfff700434000798e */ /* 0x0045e4000c10e79a */
.L_x_7192:
[----:B------:R-:W-:Y:S05]  /*9e60*/  BSYNC B0 ;  /* 0x0000000000007941 */ /* 0x000fea0003800000 */
.L_x_7191:
[----:B------:R-:W4:Y:S01]  /*9e70*/  LDS R83, [R83.X4+0x2880] ;  /* 0x0028800053537984 */ /* 0x000f220000004800 */
[----:B------:R-:W-:Y:S01]  /*9e80*/  BSSY B0, `(.L_x_7193) ;  /* 0x0000005000007945 */ /* 0x000fe20003800000 */
[----:B--2---:R-:W-:-:S02]  /*9e90*/  IADD3 R67, R98, 0x640, RZ ;  /* 0x0000064062437810 */ /* 0x004fc40007ffe0ff */
[----:B-1-3--:R-:W-:Y:S01]  /*9ea0*/  IADD3 R109, R98, 0x680, RZ ;  /* 0x00000680626d7810 */ /* 0x00afe20007ffe0ff */
[----:B------:R-:W-:Y:S05]  /*9eb0*/  @!P5 BRA `(.L_x_7194) ;  /* 0x000000100000d947 */ /* 0x000fea0003800000 */
[----:B----4-:R1:W-:Y:S02]  /*9ec0*/  RED.E.ADD.F32.FTZ.RN.STRONG.GPU [R64.64+-0x800], R83 ;  /* 0xfff800534000798e */ /* 0x0103e4000c10e79a */
.L_x_7194:
[----:B------:R-:W-:Y:S05]  /*9ed0*/  BSYNC B0 ;  /* 0x0000000000007941 */ /* 0x000fea0003800000 */
.L_x_7193:
        /* <DEDUP_REMOVED lines=14> */
.L_x_7196:
[----:B------:R-:W-:Y:S05]  /*9fc0*/  BSYNC B0 ;  /* 0x0000000000007941 */ /* 0x000fea0003800000 */
.L_x_7195:
[----:B------:R-:W2:Y:S01]  /*9fd0*/  LDS R109, [R109.X4+0x2a80] ;  /* 0x002a80006d6d7984 */ /* 0x000ea20000004800 */
[----:B------:R-:W-:Y:S01]  /*9fe0*/  BSSY B0, `(.L_x_7197) ;  /* 0x0000005000007945 */ /* 0x000fe20003800000 */
[----:B-1----:R-:W-:-:S02]  /*9ff0*/  IADD3 R67, R98, 0x700, RZ ;  /* 0x0000070062437810 */ /* 0x002fc40007ffe0ff */
[----:B------:R-:W-:Y:S01]  /*a000*/  LEA.HI.SX32 R83, R83, R98, 0x1b ;  /* 0x0000006253537211 */ /* 0x000fe200078fdaff */
[----:B------:R-:W-:Y:S05]  /*a010*/  @!P0 BRA `(.L_x_7198) ;  /* 0x0000001000008947 */ /* 0x000fea0003800000 */
[----:B--2---:R1:W-:Y:S02]  /*a020*/  RED.E.ADD.F32.FTZ.RN.STRONG.GPU [R64.64+-0x600], R109 ;  /* 0xfffa006d4000798e */ /* 0x0043e4000c10e79a */
.L_x_7198:
[----:B------:R-:W-:Y:S05]  /*a030*/  BSYNC B0 ;  /* 0x0000000000007941 */ /* 0x000fea0003800000 */
.L_x_7197:
[----:B------:R-:W3:Y:S01]  /*a040*/  LDS R83, [R83.X4+0x2b80] ;  /* 0x002b800053537984 */ /* 0x000ee20000004800 */
[----:B------:R-:W-:Y:S01]  /*a050*/  BSSY B0, `(.L_x_7199) ;  /* 0x0000005000007945 */ /* 0x000fe20003800000 */
[----:B-12---:R-:W-:Y:S02]  /*a060*/  IADD3 R109, R98, 0x740, RZ ;  /* 0x00000740626d7810 */ /* 0x006fe40007ffe0ff */
[----:B------:R-:W-:Y:S01]  /*a070*/  LEA.HI.SX32 R67, R67, R98, 0x1b ;  /* 0x0000006243437211 */ /* 0x000fe200078fdaff */
[----:B------:R-:W-:Y:S05]  /*a080*/  @!P1 BRA `(.L_x_7200) ;  /* 0x0000001000009947 */ /* 0x000fea0003800000 */
[----:B---3--:R1:W-:Y:S02]  /*a090*/  RED.E.ADD.F32.FTZ.RN.STRONG.GPU [R64.64+-0x500], R83 ;  /* 0xfffb00534000798e */ /* 0x0083e4000c10e79a */
.L_x_7200:
[----:B------:R-:W-:Y:S05]  /*a0a0*/  BSYNC B0 ;  /* 0x0000000000007941 */ /* 0x000fea0003800000 */
.L_x_7199:
[----:B------:R-:W2:Y:S01]  /*a0b0*/  LDS R67, [R67.X4+0x2c80] ;  /* 0x002c800043437984 */ /* 0x000ea20000004800 */
[----:B------:R-:W-:Y:S01]  /*a0c0*/  BSSY B0, `(.L_x_7201) ;  /* 0x0000005000007945 */ /* 0x000fe20003800000 */
[----:B-1-3--:R-:W-:Y:S02]  /*a0d0*/  IADD3 R83, R98, 0x780, RZ ;  /* 0x0000078062537810 */ /* 0x00afe40007ffe0ff */
[----:B------:R-:W-:Y:S01]  /*a0e0*/  LEA.HI.SX32 R109, R109, R98, 0x1b ;  /* 0x000000626d6d7211 */ /* 0x000fe200078fdaff */
[----:B------:R-:W-:Y:S05]  /*a0f0*/  @!P2 BRA `(.L_x_7202) ;  /* 0x000000100000a947 */ /* 0x000fea0003800000 */
[----:B--2---:R1:W-:Y:S02]  /*a100*/  RED.E.ADD.F32.FTZ.RN.STRONG.GPU [R64.64+-0x400], R67 ;  /* 0xfffc00434000798e */ /* 0x0043e4000c10e79a */
.L_x_7202:
[----:B------:R-:W-:Y:S05]  /*a110*/  BSYNC B0 ;  /* 0x0000000000007941 */ /* 0x000fea0003800000 */
.L_x_7201:
[----:B------:R-:W3:Y:S01]  /*a120*/  LDS R109, [R109.X4+0x2d80] ;  /* 0x002d80006d6d7984 */ /* 0x000ee20000004800 */
[----:B------:R-:W-:Y:S01]  /*a130*/  BSSY B0, `(.L_x_7203) ;  /* 0x0000005000007945 */ /* 0x000fe20003800000 */
[----:B-12---:R-:W-:-:S02]  /*a140*/  IADD3 R67, R98, 0x7c0, RZ ;  /* 0x000007c062437810 */ /* 0x006fc40007ffe0ff */
[----:B------:R-:W-:Y:S01]  /*a150*/  LEA.HI.SX32 R83, R83, R98, 0x1b ;  /* 0x0000006253537211 */ /* 0x000fe200078fdaff */
[----:B------:R-:W-:Y:S05]  /*a160*/  @!P3 BRA `(.L_x_7204) ;  /* 0x000000100000b947 */ /* 0x000fea0003800000 */
[----:B---3--:R1:W-:Y:S02]  /*a170*/  RED.E.ADD.F32.FTZ.RN.STRONG.GPU [R64.64+-0x300], R109 ;  /* 0xfffd006d4000798e */ /* 0x0083e4000c10e79a */
.L_x_7204:
[----:B------:R-:W-:Y:S05]  /*a180*/  BSYNC B0 ;  /* 0x0000000000007941 */ /* 0x000fea0003800000 */
.L_x_7203:
[----:B------:R-:W2:Y:S01]  /*a190*/  LDS R83, [R83.X4+0x2e80] ;  /* 0x002e800053537984 */ /* 0x000ea20000004800 */
[----:B------:R-:W-:Y:S01]  /*a1a0*/  BSSY B0, `(.L_x_7205) ;  /* 0x0000004000007945 */ /* 0x000fe20003800000 */
[----:B------:R-:W-:Y:S01]  /*a1b0*/  LEA.HI.SX32 R67, R67, R98, 0x1b ;  /* 0x0000006243437211 */ /* 0x000fe200078fdaff */
[----:B------:R-:W-:Y:S05]  /*a1c0*/  @!P4 BRA `(.L_x_7206) ;  /* 0x000000100000c947 */ /* 0x000fea0003800000 */
[----:B--2---:R2:W-:Y:S02]  /*a1d0*/  RED.E.ADD.F32.FTZ.RN.STRONG.GPU [R64.64+-0x200], R83 ;  /* 0xfffe00534000798e */ /* 0x0045e4000c10e79a */
.L_x_7206:
[----:B------:R-:W-:Y:S05]  /*a1e0*/  BSYNC B0 ;  /* 0x0000000000007941 */ /* 0x000fea0003800000 */
.L_x_7205:
[----:B------:R-:W4:Y:S01]  /*a1f0*/  LDS R67, [R67.X4+0x2f80] ;  /* 0x002f800043437984 */ /* 0x000f220000004800 */
[----:B------:R-:W-:Y:S01]  /*a200*/  BSSY B0, `(.L_x_7207) ;  /* 0x0000003000007945 */ /* 0x000fe20003800000 */
[----:B------:R-:W-:Y:S05]  /*a210*/  @!P5 BRA `(.L_x_7208) ;  /* 0x000000100000d947 */ /* 0x000fea0003800000 */
[----:B----4-:R4:W-:Y:S02]  /*a220*/  RED.E.ADD.F32.FTZ.RN.STRONG.GPU [R64.64+-0x100], R67 ;  /* 0xffff00434000798e */ /* 0x0109e4000c10e79a */
.L_x_7208:
[----:B------:R-:W-:Y:S05]  /*a230*/  BSYNC B0 ;  /* 0x0000000000007941 */ /* 0x000fea0003800000 */
.L_x_7207:
[----:B--2---:R-:W2:Y:S01]  /*a240*/  SHFL.DOWN PT, R83, R69, 0x1, 0x1f ;  /* 0x08201f0045537f89 */ /* 0x004ea200000e0000 */
[----:B------:R-:W-:Y:S01]  /*a250*/  ISETP.GT.AND P0, PT, R97, 0x1e, PT ;  /* 0x0000001e6100780c */ /* 0x000fe20003f04270 */
[----:B------:R-:W-:Y:S01]  /*a260*/  FADD.FTZ R49, R76, R49 ;  /* 0x000000314c317221 */ /* 0x000fe20000010000 */
[----:B-1--4-:R-:W-:Y:S01]  /*a270*/  MOV R64, R69 ;  /* 0x0000004500407202 */ /* 0x012fe20000000f00 */
[----:B------:R-:W1:Y:S01]  /*a280*/  SHFL.DOWN PT, R138, R77, 0x1, 0x1f ;  /* 0x08201f004d8a7f89 */ /* 0x000e6200000e0000 */
[----:B------:R-:W-:Y:S01]  /*a290*/  MOV R65, R77 ;  /* 0x0000004d00417202 */ /* 0x000fe20000000f00 */
[----:B------:R-:W-:Y:S01]  /*a2a0*/  FMUL.FTZ R79, R79, R187 ;  /* 0x000000bb4f4f7220 */ /* 0x000fe20000410000 */
[----:B0-----:R-:W-:Y:S01]  /*a2b0*/  MOV R66, R68 ;  /* 0x0000004400427202 */ /* 0x001fe20000000f00 */
[----:B---3--:R-:W0:Y:S01]  /*a2c0*/  SHFL.DOWN PT, R109, R68, 0x1, 0x1f ;  /* 0x08201f00446d7f89 */ /* 0x008e2200000e0000 */
[----:B------:R-:W-:Y:S01]  /*a2d0*/  MOV R67, R209 ;  /* 0x000000d100437202 */ /* 0x000fe20000000f00 */
[----:B------:R-:W-:Y:S01]  /*a2e0*/  FMUL.FTZ R155, R155, R185 ;  /* 0x000000b99b9b7220 */ /* 0x000fe20000410000 */
        /* <DEDUP_REMOVED lines=9> */
[----:B--2---:R-:W-:Y:S02]  /*a380*/  @!P0 FADD.FTZ R64, R64, R83 ;  /* 0x0000005340408221 */ /* 0x004fe40000010000 */
[----:B------:R-:W-:Y:S02]  /*a390*/  FMUL.FTZ R108, R108, R178 ;  /* 0x000000b26c6c7220 */ /* 0x000fe40000410000 */
[----:B-1----:R-:W-:Y:S01]  /*a3a0*/  @!P0 FADD.FTZ R65, R65, R138 ;  /* 0x0000008a41418221 */ /* 0x002fe20000010000 */
        /* <DEDUP_REMOVED lines=30> */
[----:B------:R-:W-:Y:S02]  /*a590*/  FMUL.FTZ R122, R127, R122 ;  /* 0x0000007a7f7a7220 */ /* 0x000fe40000410000 */
        /* <DEDUP_REMOVED lines=43> */
[----:B------:R-:W-:Y:S02]  /*a850*/  FMUL.FTZ R69, R104, R176 ;  /* 0x000000b068457220 */ /* 0x000fe40000410000 */
        /* <DEDUP_REMOVED lines=73> */
.L_x_7210:
[----:B0-----:R-:W-:Y:S05]  /*acf0*/  BSYNC B0 ;  /* 0x0000000000007941 */ /* 0x001fea0003800000 */
.L_x_7209:
        /* <DEDUP_REMOVED lines=8> */
.L_x_7110:
        /* <DEDUP_REMOVED lines=94> */
.L_x_7108:
        /* <DEDUP_REMOVED lines=31> */
.L_x_7214:
[----:B------:R-:W-:Y:S05]  /*b550*/  BSYNC B0 ;  /* 0x0000000000007941 */ /* 0x000fea0003800000 */
.L_x_7213:
        /* <DEDUP_REMOVED lines=30> */
.L_x_7216:
[----:B------:R-:W3:Y:S02]  /*b740*/  S2R R11, SR_TID.X ;  /* 0x00000000000b7919 */ /* 0x000ee40000002100 */
.L_x_7217:
[----:B------:R-:W-:Y:S05]  /*b750*/  BSYNC B0 ;  /* 0x0000000000007941 */ /* 0x000fea0003800000 */
.L_x_7215:
        /* <DEDUP_REMOVED lines=12> */
.L_x_7218:
        /* <DEDUP_REMOVED lines=32> */
.L_x_7115:
[----:B------:R-:W-:Y:S01]  /*ba20*/  HFMA2.MMA R71, -RZ, RZ, 0, 5.9604644775390625e-08 ;  /* 0x00000001ff477435 */ /* 0x000fe200000001ff */
[----:B------:R-:W-:-:S02]  /*ba30*/  MOV R226, R70 ;  /* 0x0000004600e27202 */ /* 0x000fc40000000f00 */
[----:B------:R-:W-:Y:S02]  /*ba40*/  MOV R224, RZ ;  /* 0x000000ff00e07202 */ /* 0x000fe40000000f00 */
[----:B------:R-:W-:Y:S02]  /*ba50*/  MOV R73, 0xffffffff ;  /* 0xffffffff00497802 */ /* 0x000fe40000000f00 */
[----:B------:R-:W-:Y:S02]  /*ba60*/  MOV R68, 0xba80 ;  /* 0x0000ba8000447802 */ /* 0x000fe40000000f00 */
[----:B-1----:R-:W-:Y:S05]  /*ba70*/  CALL.REL.NOINC `($__internal_173_$__cuda_sm70_shflsync_up) ;  /* 0x00001eb000007944 */ /* 0x002fea0003c00000 */
[----:B-1----:R-:W-:Y:S01]  /*ba80*/  MOV R225, R73 ;  /* 0x0000004900e17202 */ /* 0x002fe20000000f00 */
[----:B0-----:R-:W-:Y:S05]  /*ba90*/  BRA `(.L_x_7219) ;  /* 0xffff91e000007947 */ /* 0x001fea000383ffff */
.L_x_7116:
[----:B------:R-:W-:Y:S01]  /*baa0*/  HFMA2.MMA R71, -RZ, RZ, 0, 5.9604644775390625e-08 ;  /* 0x00000001ff477435 */ /* 0x000fe200000001ff */
[----:B------:R-:W-:Y:S02]  /*bab0*/  MOV R226, R72 ;  /* 0x0000004800e27202 */ /* 0x000fe40000000f00 */
[----:B------:R-:W-:Y:S02]  /*bac0*/  MOV R224, RZ ;  /* 0x000000ff00e07202 */ /* 0x000fe40000000f00 */
[----:B------:R-:W-:-:S02]  /*bad0*/  MOV R73, 0xffffffff ;  /* 0xffffffff00497802 */ /* 0x000fc40000000f00 */
[----:B------:R-:W-:Y:S02]  /*bae0*/  MOV R68, 0xbb00 ;  /* 0x0000bb0000447802 */ /* 0x000fe40000000f00 */
[----:B012---:R-:W-:Y:S05]  /*baf0*/  CALL.REL.NOINC `($__internal_173_$__cuda_sm70_shflsync_up) ;  /* 0x00001e3000007944 */ /* 0x007fea0003c00000 */
[----:B0-----:R-:W-:Y:S01]  /*bb00*/  HFMA2.MMA R71, -RZ, RZ, 0, 5.9604644775390625e-08 ;  /* 0x00000001ff477435 */ /* 0x001fe200000001ff */
[----:B-1----:R-:W-:Y:S02]  /*bb10*/  MOV R227, R73 ;  /* 0x0000004900e37202 */ /* 0x002fe40000000f00 */
[----:B------:R-:W-:Y:S02]  /*bb20*/  MOV R226, R74 ;  /* 0x0000004a00e27202 */ /* 0x000fe40000000f00 */
[----:B------:R-:W-:Y:S02]  /*bb30*/  MOV R224, RZ ;  /* 0x000000ff00e07202 */ /* 0x000fe40000000f00 */
[----:B------:R-:W-:Y:S02]  /*bb40*/  MOV R73, 0xffffffff ;  /* 0xffffffff00497802 */ /* 0x000fe40000000f00 */
[----:B------:R-:W-:Y:S02]  /*bb50*/  MOV R68, 0xbb70 ;  /* 0x0000bb7000447802 */ /* 0x000fe40000000f00 */
[----:B------:R-:W-:Y:S05]  /*bb60*/  CALL.REL.NOINC `($__internal_173_$__cuda_sm70_shflsync_up) ;  /* 0x00001dc000007944 */ /* 0x000fea0003c00000 */
[----:B0-----:R-:W-:Y:S01]  /*bb70*/  HFMA2.MMA R71, -RZ, RZ, 0, 5.9604644775390625e-08 ;  /* 0x00000001ff477435 */ /* 0x001fe200000001ff */
[----:B-1----:R-:W-:-:S02]  /*bb80*/  MOV R229, R73 ;  /* 0x0000004900e57202 */ /* 0x002fc40000000f00 */
[----:B------:R-:W-:Y:S02]  /*bb90*/  MOV R226, R75 ;  /* 0x0000004b00e27202 */ /* 0x000fe40000000f00 */
[----:B------:R-:W-:Y:S02]  /*bba0*/  MOV R224, RZ ;  /* 0x000000ff00e07202 */ /* 0x000fe40000000f00 */
[----:B------:R-:W-:Y:S02]  /*bbb0*/  MOV R73, 0xffffffff ;  /* 0xffffffff00497802 */ /* 0x000fe40000000f00 */
[----:B------:R-:W-:Y:S02]  /*bbc0*/  MOV R68, 0xbbe0 ;  /* 0x0000bbe000447802 */ /* 0x000fe40000000f00 */
[----:B------:R-:W-:Y:S05]  /*bbd0*/  CALL.REL.NOINC `($__internal_173_$__cuda_sm70_shflsync_up) ;  /* 0x00001d5000007944 */ /* 0x000fea0003c00000 */
[C---:B01----:R-:W-:Y:S01]  /*bbe0*/  FMUL.FTZ R71, R72.reuse, R73 ;  /* 0x0000004948477220 */ /* 0x043fe20000410000 */
        /* <DEDUP_REMOVED lines=10> */
[C---:B------:R-:W-:Y:S01]  /*bc90*/  FADD.FTZ R224, R75.reuse, R224 ;  /* 0x000000e04be07221 */ /* 0x040fe20000010000 */
[C---:B------:R-:W-:Y:S01]  /*bca0*/  FSEL R225, R70.reuse, R225, !P0 ;  /* 0x000000e146e17208 */ /* 0x040fe20004000000 */
[----:B------:R-:W-:Y:S01]  /*bcb0*/  FFMA.FTZ R69, R70, R227, R69 ;  /* 0x000000e346457223 */ /* 0x000fe20000010045 */
[----:B------:R-:W-:Y:S01]  /*bcc0*/  FSEL R227, R74, R71, !P0 ;  /* 0x000000474ae37208 */ /* 0x000fe20004000000 */
[----:B------:R-:W-:Y:S01]  /*bcd0*/  HFMA2.MMA R71, -RZ, RZ, 0, 1.1920928955078125e-07 ;  /* 0x00000002ff477435 */ /* 0x000fe200000001ff */
[----:B------:R-:W-:-:S02]  /*bce0*/  FSEL R75, R75, R224, !P0 ;  /* 0x000000e04b4b7208 */ /* 0x000fc40004000000 */
[----:B------:R-:W-:Y:S02]  /*bcf0*/  FSEL R229, R72, R69, !P0 ;  /* 0x0000004548e57208 */ /* 0x000fe40004000000 */
[----:B------:R-:W-:Y:S02]  /*bd00*/  MOV R224, RZ ;  /* 0x000000ff00e07202 */ /* 0x000fe40000000f00 */
[----:B------:R-:W-:Y:S02]  /*bd10*/  MOV R226, R225 ;  /* 0x000000e100e27202 */ /* 0x000fe40000000f00 */
[----:B------:R-:W-:Y:S05]  /*bd20*/  CALL.REL.NOINC `($__internal_173_$__cuda_sm70_shflsync_up) ;  /* 0x00001c0000007944 */ /* 0x000fea0003c00000 */
[----:B0-----:R-:W-:Y:S01]  /*bd30*/  HFMA2.MMA R71, -RZ, RZ, 0, 1.1920928955078125e-07 ;  /* 0x00000002ff477435 */ /* 0x001fe200000001ff */
[----:B-1----:R-:W-:Y:S02]  /*bd40*/  MOV R70, R73 ;  /* 0x0000004900467202 */ /* 0x002fe40000000f00 */
[----:B------:R-:W-:Y:S02]  /*bd50*/  MOV R226, R229 ;  /* 0x000000e500e27202 */ /* 0x000fe40000000f00 */
[----:B------:R-:W-:Y:S02]  /*bd60*/  MOV R224, RZ ;  /* 0x000000ff00e07202 */ /* 0x000fe40000000f00 */
[----:B------:R-:W-:-:S02]  /*bd70*/  MOV R73, 0xffffffff ;  /* 0xffffffff00497802 */ /* 0x000fc40000000f00 */
[----:B------:R-:W-:Y:S02]  /*bd80*/  MOV R68, 0xbda0 ;  /* 0x0000bda000447802 */ /* 0x000fe40000000f00 */
[----:B------:R-:W-:Y:S05]  /*bd90*/  CALL.REL.NOINC `($__internal_173_$__cuda_sm70_shflsync_up) ;  /* 0x00001b9000007944 */ /* 0x000fea0003c00000 */
[----:B0-----:R-:W-:Y:S01]  /*bda0*/  HFMA2.MMA R71, -RZ, RZ, 0, 1.1920928955078125e-07 ;  /* 0x00000002ff477435 */ /* 0x001fe200000001ff */
[----:B-1----:R-:W-:Y:S02]  /*bdb0*/  MOV R72, R73 ;  /* 0x0000004900487202 */ /* 0x002fe40000000f00 */
[----:B------:R-:W-:Y:S02]  /*bdc0*/  MOV R226, R227 ;  /* 0x000000e300e27202 */ /* 0x000fe40000000f00 */
[----:B------:R-:W-:Y:S02]  /*bdd0*/  MOV R224, RZ ;  /* 0x000000ff00e07202 */ /* 0x000fe40000000f00 */
[----:B------:R-:W-:Y:S02]  /*bde0*/  MOV R73, 0xffffffff ;  /* 0xffffffff00497802 */ /* 0x000fe40000000f00 */
[----:B------:R-:W-:Y:S02]  /*bdf0*/  MOV R68, 0xbe10 ;  /* 0x0000be1000447802 */ /* 0x000fe40000000f00 */
[----:B------:R-:W-:Y:S05]  /*be00*/  CALL.REL.NOINC `($__internal_173_$__cuda_sm70_shflsync_up) ;  /* 0x00001b2000007944 */ /* 0x000fea0003c00000 */
[----:B0-----:R-:W-:Y:S01]  /*be10*/  HFMA2.MMA R71, -RZ, RZ, 0, 1.1920928955078125e-07 ;  /* 0x00000002ff477435 */ /* 0x001fe200000001ff */
[----:B-1----:R-:W-:-:S02]  /*be20*/  MOV R74, R73 ;  /* 0x00000049004a7202 */ /* 0x002fc40000000f00 */
[----:B------:R-:W-:Y:S02]  /*be30*/  MOV R226, R75 ;  /* 0x0000004b00e27202 */ /* 0x000fe40000000f00 */
[----:B------:R-:W-:Y:S02]  /*be40*/  MOV R224, RZ ;  /* 0x000000ff00e07202 */ /* 0x000fe40000000f00 */
[----:B------:R-:W-:Y:S02]  /*be50*/  MOV R73, 0xffffffff ;  /* 0xffffffff00497802 */ /* 0x000fe40000000f00 */
[----:B------:R-:W-:Y:S02]  /*be60*/  MOV R68, 0xbe80 ;  /* 0x0000be8000447802 */ /* 0x000fe40000000f00 */
[----:B------:R-:W-:Y:S05]  /*be70*/  CALL.REL.NOINC `($__internal_173_$__cuda_sm70_shflsync_up) ;  /* 0x00001ab000007944 */ /* 0x000fea0003c00000 */
[----:B------:R-:W-:Y:S01]  /*be80*/  ISETP.GE.AND P0, PT, R97, 0x2, PT ;  /* 0x000000026100780c */ /* 0x000fe20003f06270 */
[----:B------:R-:W-:Y:S02]  /*be90*/  FMUL.FTZ R68, R70, R229 ;  /* 0x000000e546447220 */ /* 0x000fe40000410000 */
[----:B-1----:R-:W-:Y:S02]  /*bea0*/  FMUL.FTZ R69, R229, R73 ;  /* 0x00000049e5457220 */ /* 0x002fe40000410000 */
[----:B0-----:R-:W-:-:S02]  /*beb0*/  FMUL.FTZ R224, R74, R229 ;  /* 0x000000e54ae07220 */ /* 0x001fc40000410000 */
[C---:B------:R-:W-:Y:S02]  /*bec0*/  FFMA.FTZ R71, R72.reuse, R225, R68 ;  /* 0x000000e148477223 */ /* 0x040fe40000010044 */
[----:B------:R-:W-:Y:S02]  /*bed0*/  FMUL.FTZ R68, R72, R229 ;  /* 0x000000e548447220 */ /* 0x000fe40000410000 */
[----:B------:R-:W-:Y:S01]  /*bee0*/  FFMA.FTZ R72, R74, R225, -R69 ;  /* 0x000000e14a487223 */ /* 0x000fe20000010845 */
[----:B------:R-:W-:Y:S01]  /*bef0*/  FSEL R229, R229, R71, !P0 ;  /* 0x00000047e5e57208 */ /* 0x000fe20004000000 */
[----:B------:R-:W-:Y:S01]  /*bf00*/  FFMA.FTZ R224, R225, R73, R224 ;  /* 0x00000049e1e07223 */ /* 0x000fe200000100e0 */
        /* <DEDUP_REMOVED lines=8> */
[----:B------:R-:W-:Y:S05]  /*bf90*/  CALL.REL.NOINC `($__internal_173_$__cuda_sm70_shflsync_up) ;  /* 0x0000199000007944 */ /* 0x000fea0003c00000 */
[----:B0-----:R-:W-:Y:S01]  /*bfa0*/  HFMA2.MMA R71, -RZ, RZ, 0, 2.384185791015625e-07 ;  /* 0x00000004ff477435 */ /* 0x001fe200000001ff */
[----:B-1----:R-:W-:Y:S02]  /*bfb0*/  MOV R70, R73 ;  /* 0x0000004900467202 */ /* 0x002fe40000000f00 */
[----:B------:R-:W-:Y:S02]  /*bfc0*/  MOV R226, R229 ;  /* 0x000000e500e27202 */ /* 0x000fe40000000f00 */
[----:B------:R-:W-:Y:S02]  /*bfd0*/  MOV R224, RZ ;  /* 0x000000ff00e07202 */ /* 0x000fe40000000f00 */
[----:B------:R-:W-:Y:S02]  /*bfe0*/  MOV R73, 0xffffffff ;  /* 0xffffffff00497802 */ /* 0x000fe40000000f00 */
[----:B------:R-:W-:Y:S02]  /*bff0*/  MOV R68, 0xc010 ;  /* 0x0000c01000447802 */ /* 0x000fe40000000f00 */
[----:B------:R-:W-:Y:S05]  /*c000*/  CALL.REL.NOINC `($__internal_173_$__cuda_sm70_shflsync_up) ;  /* 0x0000192000007944 */ /* 0x000fea0003c00000 */
[----:B0-----:R-:W-:Y:S01]  /*c010*/  HFMA2.MMA R71, -RZ, RZ, 0, 2.384185791015625e-07 ;  /* 0x00000004ff477435 */ /* 0x001fe200000001ff */
[----:B-1----:R-:W-:-:S02]  /*c020*/  MOV R72, R73 ;  /* 0x0000004900487202 */ /* 0x002fc40000000f00 */
[----:B------:R-:W-:Y:S02]  /*c030*/  MOV R226, R227 ;  /* 0x000000e300e27202 */ /* 0x000fe40000000f00 */
[----:B------:R-:W-:Y:S02]  /*c040*/  MOV R224, RZ ;  /* 0x000000ff00e07202 */ /* 0x000fe40000000f00 */
[----:B------:R-:W-:Y:S02]  /*c050*/  MOV R73, 0xffffffff ;  /* 0xffffffff00497802 */ /* 0x000fe40000000f00 */
[----:B------:R-:W-:Y:S02]  /*c060*/  MOV R68, 0xc080 ;  /* 0x0000c08000447802 */ /* 0x000fe40000000f00 */
[----:B------:R-:W-:Y:S05]  /*c070*/  CALL.REL.NOINC `($__internal_173_$__cuda_sm70_shflsync_up) ;  /* 0x000018b000007944 */ /* 0x000fea0003c00000 */
[----:B0-----:R-:W-:Y:S01]  /*c080*/  HFMA2.MMA R71, -RZ, RZ, 0, 2.384185791015625e-07 ;  /* 0x00000004ff477435 */ /* 0x001fe200000001ff */
[----:B-1----:R-:W-:Y:S02]  /*c090*/  MOV R74, R73 ;  /* 0x00000049004a7202 */ /* 0x002fe40000000f00 */
[----:B------:R-:W-:Y:S02]  /*c0a0*/  MOV R226, R75 ;  /* 0x0000004b00e27202 */ /* 0x000fe40000000f00 */
[----:B------:R-:W-:-:S02]  /*c0b0*/  MOV R224, RZ ;  /* 0x000000ff00e07202 */ /* 0x000fc40000000f00 */
[----:B------:R-:W-:Y:S02]  /*c0c0*/  MOV R73, 0xffffffff ;  /* 0xffffffff00497802 */ /* 0x000fe40000000f00 */
[----:B------:R-:W-:Y:S02]  /*c0d0*/  MOV R68, 0xc0f0 ;  /* 0x0000c0f000447802 */ /* 0x000fe40000000f00 */
[----:B------:R-:W-:Y:S05]  /*c0e0*/  CALL.REL.NOINC `($__internal_173_$__cuda_sm70_shflsync_up) ;  /* 0x0000184000007944 */ /* 0x000fea0003c00000 */
        /* <DEDUP_REMOVED lines=17> */
[----:B------:R-:W-:Y:S05]  /*c200*/  CALL.REL.NOINC `($__internal_173_$__cuda_sm70_shflsync_up) ;  /* 0x0000172000007944 */ /* 0x000fea0003c00000 */
[----:B0-----:R-:W-:Y:S01]  /*c210*/  HFMA2.MMA R71, -RZ, RZ, 0, 4.76837158203125e-07 ;  /* 0x00000008ff477435 */ /* 0x001fe200000001ff */
[----:B-1----:R-:W-:-:S02]  /*c220*/  MOV R70, R73 ;  /* 0x0000004900467202 */ /* 0x002fc40000000f00 */
[----:B------:R-:W-:Y:S02]  /*c230*/  MOV R226, R229 ;  /* 0x000000e500e27202 */ /* 0x000fe40000000f00 */
[----:B------:R-:W-:Y:S02]  /*c240*/  MOV R224, RZ ;  /* 0x000000ff00e07202 */ /* 0x000fe40000000f00 */
[----:B------:R-:W-:Y:S02]  /*c250*/  MOV R73, 0xffffffff ;  /* 0xffffffff00497802 */ /* 0x000fe40000000f00 */
[----:B------:R-:W-:Y:S02]  /*c260*/  MOV R68, 0xc280 ;  /* 0x0000c28000447802 */ /* 0x000fe40000000f00 */
[----:B------:R-:W-:Y:S05]  /*c270*/  CALL.REL.NOINC `($__internal_173_$__cuda_sm70_shflsync_up) ;  /* 0x000016b000007944 */ /* 0x000fea0003c00000 */
[----:B0-----:R-:W-:Y:S01]  /*c280*/  HFMA2.MMA R71, -RZ, RZ, 0, 4.76837158203125e-07 ;  /* 0x00000008ff477435 */ /* 0x001fe200000001ff */
[----:B-1----:R-:W-:Y:S02]  /*c290*/  MOV R72, R73 ;  /* 0x0000004900487202 */ /* 0x002fe40000000f00 */
[----:B------:R-:W-:Y:S02]  /*c2a0*/  MOV R226, R227 ;  /* 0x000000e300e27202 */ /* 0x000fe40000000f00 */
[----:B------:R-:W-:-:S02]  /*c2b0*/  MOV R224, RZ ;  /* 0x000000ff00e07202 */ /* 0x000fc40000000f00 */
[----:B------:R-:W-:Y:S02]  /*c2c0*/  MOV R73, 0xffffffff ;  /* 0xffffffff00497802 */ /* 0x000fe40000000f00 */
[----:B------:R-:W-:Y:S02]  /*c2d0*/  MOV R68, 0xc2f0 ;  /* 0x0000c2f000447802 */ /* 0x000fe40000000f00 */
[----:B------:R-:W-:Y:S05]  /*c2e0*/  CALL.REL.NOINC `($__internal_173_$__cuda_sm70_shflsync_up) ;  /* 0x0000164000007944 */ /* 0x000fea0003c00000 */
[----:B0-----:R-:W-:Y:S01]  /*c2f0*/  HFMA2.MMA R71, -RZ, RZ, 0, 4.76837158203125e-07 ;  /* 0x00000008ff477435 */ /* 0x001fe200000001ff */
[----:B-1----:R-:W-:Y:S02]  /*c300*/  MOV R74, R73 ;  /* 0x00000049004a7202 */ /* 0x002fe40000000f00 */
[----:B------:R-:W-:Y:S02]  /*c310*/  MOV R226, R75 ;  /* 0x0000004b00e27202 */ /* 0x000fe40000000f00 */
[----:B------:R-:W-:Y:S02]  /*c320*/  MOV R224, RZ ;  /* 0x000000ff00e07202 */ /* 0x000fe40000000f00 */
[----:B------:R-:W-:Y:S02]  /*c330*/  MOV R73, 0xffffffff ;  /* 0xffffffff00497802 */ /* 0x000fe40000000f00 */
[----:B------:R-:W-:-:S02]  /*c340*/  MOV R68, 0xc360 ;  /* 0x0000c36000447802 */ /* 0x000fc40000000f00 */
[----:B------:R-:W-:Y:S05]  /*c350*/  CALL.REL.NOINC `($__internal_173_$__cuda_sm70_shflsync_up) ;  /* 0x000015d000007944 */ /* 0x000fea0003c00000 */
[----:B------:R-:W-:Y:S01]  /*c360*/  ISETP.GE.AND P0, PT, R97, 0x8, PT ;  /* 0x000000086100780c */ /* 0x000fe20003f06270 */
[----:B------:R-:W-:-:S02]  /*c370*/  FMUL.FTZ R68, R70, R229 ;  /* 0x000000e546447220 */ /* 0x000fc40000410000 */
[C---:B-1----:R-:W-:Y:S02]  /*c380*/  FMUL.FTZ R69, R229.reuse, R73 ;  /* 0x00000049e5457220 */ /* 0x042fe40000410000 */
[----:B0-----:R-:W-:Y:S02]  /*c390*/  FMUL.FTZ R224, R74, R229 ;  /* 0x000000e54ae07220 */ /* 0x001fe40000410000 */
[C---:B------:R-:W-:Y:S02]  /*c3a0*/  FFMA.FTZ R71, R72.reuse, R225, R68 ;  /* 0x000000e148477223 */ /* 0x040fe40000010044 */
        /* <DEDUP_REMOVED lines=10> */
[----:B------:R-:W-:-:S02]  /*c450*/  MOV R70, R225 ;  /* 0x000000e100467202 */ /* 0x000fc40000000f00 */
[----:B------:R-:W-:Y:S02]  /*c460*/  MOV R226, R225 ;  /* 0x000000e100e27202 */ /* 0x000fe40000000f00 */
[----:B------:R-:W-:Y:S02]  /*c470*/  MOV R224, RZ ;  /* 0x000000ff00e07202 */ /* 0x000fe40000000f00 */
[----:B------:R-:W-:Y:S02]  /*c480*/  MOV R72, R227 ;  /* 0x000000e300487202 */ /* 0x000fe40000000f00 */
[----:B------:R-:W-:Y:S02]  /*c490*/  MOV R74, R75 ;  /* 0x0000004b004a7202 */ /* 0x000fe40000000f00 */
[----:B------:R-:W-:Y:S02]  /*c4a0*/  MOV R225, R229 ;  /* 0x000000e500e17202 */ /* 0x000fe40000000f00 */
[----:B------:R-:W-:Y:S05]  /*c4b0*/  CALL.REL.NOINC `($__internal_173_$__cuda_sm70_shflsync_up) ;  /* 0x0000147000007944 */ /* 0x000fea0003c00000 */
[----:B0-----:R-:W-:Y:S01]  /*c4c0*/  HFMA2.MMA R71, -RZ, RZ, 0, 9.5367431640625e-07 ;  /* 0x00000010ff477435 */ /* 0x001fe200000001ff */
[----:B-1----:R-:W-:Y:S02]  /*c4d0*/  MOV R228, R73 ;  /* 0x0000004900e47202 */ /* 0x002fe40000000f00 */
[----:B------:R-:W-:-:S02]  /*c4e0*/  MOV R226, R229 ;  /* 0x000000e500e27202 */ /* 0x000fc40000000f00 */
[----:B------:R-:W-:Y:S02]  /*c4f0*/  MOV R224, RZ ;  /* 0x000000ff00e07202 */ /* 0x000fe40000000f00 */
[----:B------:R-:W-:Y:S02]  /*c500*/  MOV R73, 0xffffffff ;  /* 0xffffffff00497802 */ /* 0x000fe40000000f00 */
[----:B------:R-:W-:Y:S02]  /*c510*/  MOV R68, 0xc530 ;  /* 0x0000c53000447802 */ /* 0x000fe40000000f00 */
[----:B------:R-:W-:Y:S05]  /*c520*/  CALL.REL.NOINC `($__internal_173_$__cuda_sm70_shflsync_up) ;  /* 0x0000140000007944 */ /* 0x000fea0003c00000 */
[----:B0-----:R-:W-:Y:S01]  /*c530*/  HFMA2.MMA R71, -RZ, RZ, 0, 9.5367431640625e-07 ;  /* 0x00000010ff477435 */ /* 0x001fe200000001ff */
[----:B-1----:R-:W-:Y:S02]  /*c540*/  MOV R230, R73 ;  /* 0x0000004900e67202 */ /* 0x002fe40000000f00 */
[----:B------:R-:W-:Y:S02]  /*c550*/  MOV R226, R227 ;  /* 0x000000e300e27202 */ /* 0x000fe40000000f00 */
[----:B------:R-:W-:Y:S02]  /*c560*/  MOV R224, RZ ;  /* 0x000000ff00e07202 */ /* 0x000fe40000000f00 */
[----:B------:R-:W-:-:S02]  /*c570*/  MOV R73, 0xffffffff ;  /* 0xffffffff00497802 */ /* 0x000fc40000000f00 */
[----:B------:R-:W-:Y:S02]  /*c580*/  MOV R68, 0xc5a0 ;  /* 0x0000c5a000447802 */ /* 0x000fe40000000f00 */
[----:B------:R-:W-:Y:S05]  /*c590*/  CALL.REL.NOINC `($__internal_173_$__cuda_sm70_shflsync_up) ;  /* 0x0000139000007944 */ /* 0x000fea0003c00000 */
[----:B0-----:R-:W-:Y:S01]  /*c5a0*/  HFMA2.MMA R71, -RZ, RZ, 0, 9.5367431640625e-07 ;  /* 0x00000010ff477435 */ /* 0x001fe200000001ff */
[----:B-1----:R-:W-:Y:S02]  /*c5b0*/  MOV R232, R73 ;  /* 0x0000004900e87202 */ /* 0x002fe40000000f00 */
[----:B------:R-:W-:Y:S02]  /*c5c0*/  MOV R226, R75 ;  /* 0x0000004b00e27202 */ /* 0x000fe40000000f00 */
[----:B------:R-:W-:Y:S02]  /*c5d0*/  MOV R224, RZ ;  /* 0x000000ff00e07202 */ /* 0x000fe40000000f00 */
[----:B------:R-:W-:Y:S02]  /*c5e0*/  MOV R73, 0xffffffff ;  /* 0xffffffff00497802 */ /* 0x000fe40000000f00 */
[----:B------:R-:W-:Y:S02]  /*c5f0*/  MOV R68, 0xc610 ;  /* 0x0000c61000447802 */ /* 0x000fe40000000f00 */
[----:B------:R-:W-:Y:S05]  /*c600*/  CALL.REL.NOINC `($__internal_173_$__cuda_sm70_shflsync_up) ;  /* 0x0000132000007944 */ /* 0x000fea0003c00000 */
[----:B01----:R-:W-:Y:S05]  /*c610*/  BRA `(.L_x_7220) ;  /* 0xffff8ac000007947 */ /* 0x003fea000383ffff */
.L_x_7121:
[----:B0-----:R-:W-:Y:S01]  /*c620*/  HFMA2.MMA R71, -RZ, RZ, 0, 5.9604644775390625e-08 ;  /* 0x00000001ff477435 */ /* 0x001fe200000001ff */
[----:B------:R-:W-:-:S02]  /*c630*/  MOV R224, RZ ;  /* 0x000000ff00e07202 */ /* 0x000fc40000000f00 */
[----:B------:R-:W-:Y:S02]  /*c640*/  MOV R73, 0xffffffff ;  /* 0xffffffff00497802 */ /* 0x000fe40000000f00 */
[----:B------:R-:W-:Y:S02]  /*c650*/  MOV R68, 0xc670 ;  /* 0x0000c67000447802 */ /* 0x000fe40000000f00 */
[----:B-1----:R-:W-:Y:S05]  /*c660*/  CALL.REL.NOINC `($__internal_173_$__cuda_sm70_shflsync_up) ;  /* 0x000012c000007944 */ /* 0x002fea0003c00000 */
[----:B0-----:R-:W-:Y:S01]  /*c670*/  HFMA2.MMA R71, -RZ, RZ, 0, 5.9604644775390625e-08 ;  /* 0x00000001ff477435 */ /* 0x001fe200000001ff */
[----:B-1----:R-:W-:Y:S02]  /*c680*/  MOV R70, R73 ;  /* 0x0000004900467202 */ /* 0x002fe40000000f00 */
[----:B------:R-:W-:Y:S02]  /*c690*/  MOV R226, R225 ;  /* 0x000000e100e27202 */ /* 0x000fe40000000f00 */
[----:B------:R-:W-:Y:S02]  /*c6a0*/  MOV R224, RZ ;  /* 0x000000ff00e07202 */ /* 0x000fe40000000f00 */
[----:B------:R-:W-:Y:S02]  /*c6b0*/  MOV R73, 0xffffffff ;  /* 0xffffffff00497802 */ /* 0x000fe40000000f00 */
[----:B------:R-:W-:-:S02]  /*c6c0*/  MOV R68, 0xc6e0 ;  /* 0x0000c6e000447802 */ /* 0x000fc40000000f00 */
        /* <DEDUP_REMOVED lines=8> */
[----:B0-----:R-:W-:Y:S01]  /*c750*/  HFMA2.MMA R71, -RZ, RZ, 0, 5.9604644775390625e-08 ;  /* 0x00000001ff477435 */ /* 0x001fe200000001ff */
[----:B-1----:R-:W-:Y:S02]  /*c760*/  MOV R75, R73 ;  /* 0x00000049004b7202 */ /* 0x002fe40000000f00 */
[----:B------:R-:W-:Y:S02]  /*c770*/  MOV R226, R74 ;  /* 0x0000004a00e27202 */ /* 0x000fe40000000f00 */
[----:B------:R-:W-:-:S02]  /*c780*/  MOV R224, RZ ;  /* 0x000000ff00e07202 */ /* 0x000fc40000000f00 */
[----:B------:R-:W-:Y:S02]  /*c790*/  MOV R73, 0xffffffff ;  /* 0xffffffff00497802 */ /* 0x000fe40000000f00 */
[----:B------:R-:W-:Y:S02]  /*c7a0*/  MOV R68, 0xc7c0 ;  /* 0x0000c7c000447802 */ /* 0x000fe40000000f00 */
[----:B------:R-:W-:Y:S05]  /*c7b0*/  CALL.REL.NOINC `($__internal_173_$__cuda_sm70_shflsync_up) ;  /* 0x0000117000007944 */ /* 0x000fea0003c00000 */
[----:B------:R-:W-:Y:S01]  /*c7c0*/  MOV R225, R72 ;  /* 0x0000004800e17202 */ /* 0x000fe20000000f00 */
[----:B------:R-:W-:Y:S01]  /*c7d0*/  HFMA2.MMA R72, -RZ, RZ, 0, 0 ;  /* 0x00000000ff487435 */ /* 0x000fe200000001ff */
[----:B0-----:R-:W-:Y:S02]  /*c7e0*/  MOV R224, R70 ;  /* 0x0000004600e07202 */ /* 0x001fe40000000f00 */
[----:B-1----:R-:W-:Y:S02]  /*c7f0*/  MOV R74, R73 ;  /* 0x00000049004a7202 */ /* 0x002fe40000000f00 */
[----:B------:R-:W-:Y:S02]  /*c800*/  MOV R71, R64 ;  /* 0x0000004000477202 */ /* 0x000fe40000000f00 */
[----:B------:R-:W-:-:S02]  /*c810*/  MOV R73, 0x1f ;  /* 0x0000001f00497802 */ /* 0x000fc40000000f00 */
[----:B------:R-:W-:Y:S02]  /*c820*/  MOV R70, 0xffffffff ;  /* 0xffffffff00467802 */ /* 0x000fe40000000f00 */
[----:B------:R-:W-:Y:S02]  /*c830*/  MOV R68, 0xc850 ;  /* 0x0000c85000447802 */ /* 0x000fe40000000f00 */
[----:B------:R-:W-:Y:S05]  /*c840*/  CALL.REL.NOINC `($__internal_172_$__cuda_sm70_shflsync_idx_p) ;  /* 0x000010a000007944 */ /* 0x000fea0003c00000 */
[----:B0-----:R-:W-:Y:S01]  /*c850*/  HFMA2.MMA R72, -RZ, RZ, 0, 0 ;  /* 0x00000000ff487435 */ /* 0x001fe200000001ff */
[----:B-1----:R-:W-:Y:S02]  /*c860*/  MOV R64, R70 ;  /* 0x0000004600407202 */ /* 0x002fe40000000f00 */
[----:B------:R-:W-:Y:S02]  /*c870*/  MOV R71, R65 ;  /* 0x0000004100477202 */ /* 0x000fe40000000f00 */
[----:B------:R-:W-:Y:S02]  /*c880*/  MOV R73, 0x1f ;  /* 0x0000001f00497802 */ /* 0x000fe40000000f00 */
[----:B------:R-:W-:Y:S02]  /*c890*/  MOV R70, 0xffffffff ;  /* 0xffffffff00467802 */ /* 0x000fe40000000f00 */
[----:B------:R-:W-:-:S02]  /*c8a0*/  MOV R68, 0xc8c0 ;  /* 0x0000c8c000447802 */ /* 0x000fc40000000f00 */
[----:B------:R-:W-:Y:S05]  /*c8b0*/  CALL.REL.NOINC `($__internal_172_$__cuda_sm70_shflsync_idx_p) ;  /* 0x0000103000007944 */ /* 0x000fea0003c00000 */
[----:B0-----:R-:W-:Y:S01]  /*c8c0*/  HFMA2.MMA R72, -RZ, RZ, 0, 0 ;  /* 0x00000000ff487435 */ /* 0x001fe200000001ff */
[----:B-1----:R-:W-:-:S02]  /*c8d0*/  MOV R65, R70 ;  /* 0x0000004600417202 */ /* 0x002fc40000000f00 */
[----:B------:R-:W-:Y:S02]  /*c8e0*/  MOV R71, R66 ;  /* 0x0000004200477202 */ /* 0x000fe40000000f00 */
[----:B------:R-:W-:Y:S02]  /*c8f0*/  MOV R73, 0x1f ;  /* 0x0000001f00497802 */ /* 0x000fe40000000f00 */
[----:B------:R-:W-:Y:S02]  /*c900*/  MOV R70, 0xffffffff ;  /* 0xffffffff00467802 */ /* 0x000fe40000000f00 */
[----:B------:R-:W-:Y:S02]  /*c910*/  MOV R68, 0xc930 ;  /* 0x0000c93000447802 */ /* 0x000fe40000000f00 */
[----:B------:R-:W-:Y:S05]  /*c920*/  CALL.REL.NOINC `($__internal_172_$__cuda_sm70_shflsync_idx_p) ;  /* 0x00000fc000007944 */ /* 0x000fea0003c00000 */
[----:B0-----:R-:W-:Y:S01]  /*c930*/  HFMA2.MMA R72, -RZ, RZ, 0, 0 ;  /* 0x00000000ff487435 */ /* 0x001fe200000001ff */
[----:B-1----:R-:W-:Y:S02]  /*c940*/  MOV R66, R70 ;  /* 0x0000004600427202 */ /* 0x002fe40000000f00 */
[----:B------:R-:W-:Y:S02]  /*c950*/  MOV R71, R67 ;  /* 0x0000004300477202 */ /* 0x000fe40000000f00 */
[----:B------:R-:W-:-:S02]  /*c960*/  MOV R73, 0x1f ;  /* 0x0000001f00497802 */ /* 0x000fc40000000f00 */
[----:B------:R-:W-:Y:S02]  /*c970*/  MOV R70, 0xffffffff ;  /* 0xffffffff00467802 */ /* 0x000fe40000000f00 */
[----:B------:R-:W-:Y:S02]  /*c980*/  MOV R68, 0xc9a0 ;  /* 0x0000c9a000447802 */ /* 0x000fe40000000f00 */
[----:B------:R-:W-:Y:S05]  /*c990*/  CALL.REL.NOINC `($__internal_172_$__cuda_sm70_shflsync_idx_p) ;  /* 0x00000f5000007944 */ /* 0x000fea0003c00000 */
[----:B-1----:R-:W-:Y:S01]  /*c9a0*/  MOV R67, R70 ;  /* 0x0000004600437202 */ /* 0x002fe20000000f00 */
[----:B0-----:R-:W-:Y:S05]  /*c9b0*/  BRA `(.L_x_7221) ;  /* 0xffff8a5000007947 */ /* 0x001fea000383ffff */
.L_x_7124:
[----:B------:R-:W-:Y:S01]  /*c9c0*/  HFMA2.MMA R231, -RZ, RZ, 0, 5.9604644775390625e-08 ;  /* 0x00000001ffe77435 */ /* 0x000fe200000001ff */
[----:B------:R-:W-:Y:S02]  /*c9d0*/  MOV R70, R226 ;  /* 0x000000e200467202 */ /* 0x000fe40000000f00 */
[----:B------:R-:W-:Y:S02]  /*c9e0*/  MOV R72, 0x1f ;  /* 0x0000001f00487802 */ /* 0x000fe40000000f00 */
[----:B------:R-:W-:Y:S02]  /*c9f0*/  MOV R233, 0xffffffff ;  /* 0xffffffff00e97802 */ /* 0x000fe40000000f00 */
[----:B------:R-:W-:-:S02]  /*ca00*/  MOV R68, 0xca20 ;  /* 0x0000ca2000447802 */ /* 0x000fc40000000f00 */
[----:B------:R-:W-:Y:S05]  /*ca10*/  CALL.REL.NOINC `($__internal_171_$__cuda_sm70_shflsync_down) ;  /* 0x00000e9000007944 */ /* 0x000fea0003c00000 */
[----:B-1----:R-:W-:Y:S01]  /*ca20*/  MOV R71, R231 ;  /* 0x000000e700477202 */ /* 0x002fe20000000f00 */
[----:B0-----:R-:W-:Y:S05]  /*ca30*/  BRA `(.L_x_7222) ;  /* 0xffff9cc000007947 */ /* 0x001fea000383ffff */
.L_x_7125:
[----:B------:R-:W-:Y:S01]  /*ca40*/  HFMA2.MMA R231, -RZ, RZ, 0, 5.9604644775390625e-08 ;  /* 0x00000001ffe77435 */ /* 0x000fe200000001ff */
[----:B------:R-:W-:-:S02]  /*ca50*/  MOV R70, R224 ;  /* 0x000000e000467202 */ /* 0x000fc40000000f00 */
[----:B------:R-:W-:Y:S02]  /*ca60*/  MOV R72, 0x1f ;  /* 0x0000001f00487802 */ /* 0x000fe40000000f00 */
[----:B------:R-:W-:Y:S02]  /*ca70*/  MOV R233, 0xffffffff ;  /* 0xffffffff00e97802 */ /* 0x000fe40000000f00 */
[----:B------:R-:W-:Y:S02]  /*ca80*/  MOV R68, 0xcaa0 ;  /* 0x0000caa000447802 */ /* 0x000fe40000000f00 */
[----:B01----:R-:W-:Y:S05]  /*ca90*/  CALL.REL.NOINC `($__internal_171_$__cuda_sm70_shflsync_down) ;  /* 0x00000e1000007944 */ /* 0x003fea0003c00000 */
[----:B-1----:R-:W-:Y:S01]  /*caa0*/  MOV R73, R231 ;  /* 0x000000e700497202 */ /* 0x002fe20000000f00 */
[----:B------:R-:W-:Y:S01]  /*cab0*/  HFMA2.MMA R231, -RZ, RZ, 0, 5.9604644775390625e-08 ;  /* 0x00000001ffe77435 */ /* 0x000fe200000001ff */
[----:B0-----:R-:W-:Y:S02]  /*cac0*/  MOV R70, R75 ;  /* 0x0000004b00467202 */ /* 0x001fe40000000f00 */
[----:B------:R-:W-:Y:S02]  /*cad0*/  MOV R72, 0x1f ;  /* 0x0000001f00487802 */ /* 0x000fe40000000f00 */
[----:B------:R-:W-:-:S02]  /*cae0*/  MOV R233, 0xffffffff ;  /* 0xffffffff00e97802 */ /* 0x000fc40000000f00 */
[----:B------:R-:W-:Y:S02]  /*caf0*/  MOV R68, 0xcb10 ;  /* 0x0000cb1000447802 */ /* 0x000fe40000000f00 */
[----:B------:R-:W-:Y:S05]  /*cb00*/  CALL.REL.NOINC `($__internal_171_$__cuda_sm70_shflsync_down) ;  /* 0x00000da000007944 */ /* 0x000fea0003c00000 */
[----:B-1----:R-:W-:Y:S01]  /*cb10*/  MOV R217, R231 ;  /* 0x000000e700d97202 */ /* 0x002fe20000000f00 */
[----:B------:R-:W-:Y:S01]  /*cb20*/  HFMA2.MMA R231, -RZ, RZ, 0, 5.9604644775390625e-08 ;  /* 0x00000001ffe77435 */ /* 0x000fe200000001ff */
[----:B0-----:R-:W-:Y:S02]  /*cb30*/  MOV R70, R74 ;  /* 0x0000004a00467202 */ /* 0x001fe40000000f00 */
[----:B------:R-:W-:Y:S02]  /*cb40*/  MOV R72, 0x1f ;  /* 0x0000001f00487802 */ /* 0x000fe40000000f00 */
[----:B------:R-:W-:Y:S02]  /*cb50*/  MOV R233, 0xffffffff ;  /* 0xffffffff00e97802 */ /* 0x000fe40000000f00 */
[----:B------:R-:W-:Y:S02]  /*cb60*/  MOV R68, 0xcb80 ;  /* 0x0000cb8000447802 */ /* 0x000fe40000000f00 */
[----:B------:R-:W-:Y:S05]  /*cb70*/  CALL.REL.NOINC `($__internal_171_$__cuda_sm70_shflsync_down) ;  /* 0x00000d3000007944 */ /* 0x000fea0003c00000 */
[----:B-1----:R-:W-:Y:S01]  /*cb80*/  MOV R69, R231 ;  /* 0x000000e700457202 */ /* 0x002fe20000000f00 */
[----:B0-----:R-:W-:Y:S05]  /*cb90*/  BRA `(.L_x_7223) ;  /* 0xffff9ba000007947 */ /* 0x001fea000383ffff */
.L_x_7128:
[----:B------:R-:W-:Y:S01]  /*cba0*/  HFMA2.MMA R231, -RZ, RZ, 0, 1.1920928955078125e-07 ;  /* 0x00000002ffe77435 */ /* 0x000fe200000001ff */
[----:B------:R-:W-:-:S02]  /*cbb0*/  MOV R70, R226 ;  /* 0x000000e200467202 */ /* 0x000fc40000000f00 */
[----:B------:R-:W-:Y:S02]  /*cbc0*/  MOV R72, 0x1f ;  /* 0x0000001f00487802 */ /* 0x000fe40000000f00 */
[----:B------:R-:W-:Y:S02]  /*cbd0*/  MOV R233, 0xffffffff ;  /* 0xffffffff00e97802 */ /* 0x000fe40000000f00 */
[----:B------:R-:W-:Y:S02]  /*cbe0*/  MOV R68, 0xcc00 ;  /* 0x0000cc0000447802 */ /* 0x000fe40000000f00 */
[----:B01234-:R-:W-:Y:S05]  /*cbf0*/  CALL.REL.NOINC `($__internal_171_$__cuda_sm70_shflsync_down) ;  /* 0x00000cb000007944 */ /* 0x01ffea0003c00000 */
[----:B-1----:R-:W-:Y:S01]  /*cc00*/  MOV R71, R231 ;  /* 0x000000e700477202 */ /* 0x002fe20000000f00 */
[----:B------:R-:W-:Y:S01]  /*cc10*/  HFMA2.MMA R231, -RZ, RZ, 0, 1.1920928955078125e-07 ;  /* 0x00000002ffe77435 */ /* 0x000fe200000001ff */
[----:B0-----:R-:W-:Y:S02]  /*cc20*/  MOV R70, R224 ;  /* 0x000000e000467202 */ /* 0x001fe40000000f00 */
[----:B------:R-:W-:Y:S02]  /*cc30*/  MOV R72, 0x1f ;  /* 0x0000001f00487802 */ /* 0x000fe40000000f00 */
[----:B------:R-:W-:-:S02]  /*cc40*/  MOV R233, 0xffffffff ;  /* 0xffffffff00e97802 */ /* 0x000fc40000000f00 */
[----:B------:R-:W-:Y:S02]  /*cc50*/  MOV R68, 0xcc70 ;  /* 0x0000cc7000447802 */ /* 0x000fe40000000f00 */
[----:B------:R-:W-:Y:S05]  /*cc60*/  CALL.REL.NOINC `($__internal_171_$__cuda_sm70_shflsync_down) ;  /* 0x00000c4000007944 */ /* 0x000fea0003c00000 */
[----:B-1----:R-:W-:Y:S01]  /*cc70*/  MOV R73, R231 ;  /* 0x000000e700497202 */ /* 0x002fe20000000f00 */
[----:B------:R-:W-:Y:S01]  /*cc80*/  HFMA2.MMA R231, -RZ, RZ, 0, 1.1920928955078125e-07 ;  /* 0x00000002ffe77435 */ /* 0x000fe200000001ff */
[----:B0-----:R-:W-:Y:S02]  /*cc90*/  MOV R70, R75 ;  /* 0x0000004b00467202 */ /* 0x001fe40000000f00 */
[----:B------:R-:W-:Y:S02]  /*cca0*/  MOV R72, 0x1f ;  /* 0x0000001f00487802 */ /* 0x000fe40000000f00 */
[----:B------:R-:W-:Y:S02]  /*ccb0*/  MOV R233, 0xffffffff ;  /* 0xffffffff00e97802 */ /* 0x000fe40000000f00 */
[----:B------:R-:W-:Y:S02]  /*ccc0*/  MOV R68, 0xcce0 ;  /* 0x0000cce000447802 */ /* 0x000fe40000000f00 */
[----:B------:R-:W-:Y:S05]  /*ccd0*/  CALL.REL.NOINC `($__internal_171_$__cuda_sm70_shflsync_down) ;  /* 0x00000bd000007944 */ /* 0x000fea0003c00000 */
[----:B-1----:R-:W-:Y:S01]  /*cce0*/  MOV R217, R231 ;  /* 0x000000e700d97202 */ /* 0x002fe20000000f00 */
[----:B------:R-:W-:Y:S01]  /*ccf0*/  HFMA2.MMA R231, -RZ, RZ, 0, 1.1920928955078125e-07 ;  /* 0x00000002ffe77435 */ /* 0x000fe200000001ff */
[----:B0-----:R-:W-:-:S02]  /*cd00*/  MOV R70, R74 ;  /* 0x0000004a00467202 */ /* 0x001fc40000000f00 */
[----:B------:R-:W-:Y:S02]  /*cd10*/  MOV R72, 0x1f ;  /* 0x0000001f00487802 */ /* 0x000fe40000000f00 */
[----:B------:R-:W-:Y:S02]  /*cd20*/  MOV R233, 0xffffffff ;  /* 0xffffffff00e97802 */ /* 0x000fe40000000f00 */
[----:B------:R-:W-:Y:S02]  /*cd30*/  MOV R68, 0xcd50 ;  /* 0x0000cd5000447802 */ /* 0x000fe40000000f00 */
[----:B------:R-:W-:Y:S05]  /*cd40*/  CALL.REL.NOINC `($__internal_171_$__cuda_sm70_shflsync_down) ;  /* 0x00000b6000007944 */ /* 0x000fea0003c00000 */
[----:B-1----:R-:W-:Y:S01]  /*cd50*/  MOV R69, R231 ;  /* 0x000000e700457202 */ /* 0x002fe20000000f00 */
[----:B0-----:R-:W-:Y:S05]  /*cd60*/  BRA `(.L_x_7224) ;  /* 0xffff9b2000007947 */ /* 0x001fea000383ffff */
.L_x_7131:
[----:B------:R-:W-:Y:S01]  /*cd70*/  HFMA2.MMA R231, -RZ, RZ, 0, 2.384185791015625e-07 ;  /* 0x00000004ffe77435 */ /* 0x000fe200000001ff */
[----:B------:R-:W-:Y:S02]  /*cd80*/  MOV R70, R226 ;  /* 0x000000e200467202 */ /* 0x000fe40000000f00 */
[----:B------:R-:W-:Y:S02]  /*cd90*/  MOV R72, 0x1f ;  /* 0x0000001f00487802 */ /* 0x000fe40000000f00 */
[----:B------:R-:W-:-:S02]  /*cda0*/  MOV R233, 0xffffffff ;  /* 0xffffffff00e97802 */ /* 0x000fc40000000f00 */
[----:B------:R-:W-:Y:S02]  /*cdb0*/  MOV R68, 0xcdd0 ;  /* 0x0000cdd000447802 */ /* 0x000fe40000000f00 */
[----:B01234-:R-:W-:Y:S05]  /*cdc0*/  CALL.REL.NOINC `($__internal_171_$__cuda_sm70_shflsync_down) ;  /* 0x00000ae000007944 */ /* 0x01ffea0003c00000 */
[----:B-1----:R-:W-:Y:S01]  /*cdd0*/  MOV R71, R231 ;  /* 0x000000e700477202 */ /* 0x002fe20000000f00 */
[----:B0-----:R-:W-:Y:S05]  /*cde0*/  BRA `(.L_x_7225) ;  /* 0xffff9bc000007947 */ /* 0x001fea000383ffff */
.L_x_7132:
[----:B------:R-:W-:Y:S01]  /*cdf0*/  HFMA2.MMA R231, -RZ, RZ, 0, 2.384185791015625e-07 ;  /* 0x00000004ffe77435 */ /* 0x000fe200000001ff */
[----:B------:R-:W-:Y:S02]  /*ce00*/  MOV R70, R224 ;  /* 0x000000e000467202 */ /* 0x000fe40000000f00 */
[----:B------:R-:W-:Y:S02]  /*ce10*/  MOV R72, 0x1f ;  /* 0x0000001f00487802 */ /* 0x000fe40000000f00 */
[----:B------:R-:W-:Y:S02]  /*ce20*/  MOV R233, 0xffffffff ;  /* 0xffffffff00e97802 */ /* 0x000fe40000000f00 */
[----:B------:R-:W-:Y:S02]  /*ce30*/  MOV R68, 0xce50 ;  /* 0x0000ce5000447802 */ /* 0x000fe40000000f00 */
[----:B01234-:R-:W-:Y:S05]  /*ce40*/  CALL.REL.NOINC `($__internal_171_$__cuda_sm70_shflsync_down) ;  /* 0x00000a6000007944 */ /* 0x01ffea0003c00000 */
[----:B-1----:R-:W-:Y:S01]  /*ce50*/  MOV R73, R231 ;  /* 0x000000e700497202 */ /* 0x002fe20000000f00 */
[----:B------:R-:W-:Y:S01]  /*ce60*/  HFMA2.MMA R231, -RZ, RZ, 0, 2.384185791015625e-07 ;  /* 0x00000004ffe77435 */ /* 0x000fe200000001ff */
[----:B0-----:R-:W-:-:S02]  /*ce70*/  MOV R70, R75 ;  /* 0x0000004b00467202 */ /* 0x001fc40000000f00 */
[----:B------:R-:W-:Y:S02]  /*ce80*/  MOV R72, 0x1f ;  /* 0x0000001f00487802 */ /* 0x000fe40000000f00 */
[----:B------:R-:W-:Y:S02]  /*ce90*/  MOV R233, 0xffffffff ;  /* 0xffffffff00e97802 */ /* 0x000fe40000000f00 */
[----:B------:R-:W-:Y:S02]  /*cea0*/  MOV R68, 0xcec0 ;  /* 0x0000cec000447802 */ /* 0x000fe40000000f00 */
[----:B------:R-:W-:Y:S05]  /*ceb0*/  CALL.REL.NOINC `($__internal_171_$__cuda_sm70_shflsync_down) ;  /* 0x000009f000007944 */ /* 0x000fea0003c00000 */
[----:B-1----:R-:W-:Y:S01]  /*cec0*/  MOV R217, R231 ;  /* 0x000000e700d97202 */ /* 0x002fe20000000f00 */
[----:B------:R-:W-:Y:S01]  /*ced0*/  HFMA2.MMA R231, -RZ, RZ, 0, 2.384185791015625e-07 ;  /* 0x00000004ffe77435 */ /* 0x000fe200000001ff */
[----:B0-----:R-:W-:Y:S02]  /*cee0*/  MOV R70, R74 ;  /* 0x0000004a00467202 */ /* 0x001fe40000000f00 */
[----:B------:R-:W-:Y:S02]  /*cef0*/  MOV R72, 0x1f ;  /* 0x0000001f00487802 */ /* 0x000fe40000000f00 */
[----:B------:R-:W-:-:S02]  /*cf00*/  MOV R233, 0xffffffff ;  /* 0xffffffff00e97802 */ /* 0x000fc40000000f00 */
[----:B------:R-:W-:Y:S02]  /*cf10*/  MOV R68, 0xcf30 ;  /* 0x0000cf3000447802 */ /* 0x000fe40000000f00 */
[----:B------:R-:W-:Y:S05]  /*cf20*/  CALL.REL.NOINC `($__internal_171_$__cuda_sm70_shflsync_down) ;  /* 0x0000098000007944 */ /* 0x000fea0003c00000 */
[----:B-1----:R-:W-:Y:S01]  /*cf30*/  MOV R69, R231 ;  /* 0x000000e700457202 */ /* 0x002fe20000000f00 */
[----:B0-----:R-:W-:Y:S05]  /*cf40*/  BRA `(.L_x_7226) ;  /* 0xffff9aa000007947 */ /* 0x001fea000383ffff */
.L_x_7135:
[----:B------:R-:W-:Y:S01]  /*cf50*/  HFMA2.MMA R231, -RZ, RZ, 0, 4.76837158203125e-07 ;  /* 0x00000008ffe77435 */ /* 0x000fe200000001ff */
[----:B------:R-:W-:Y:S02]  /*cf60*/  MOV R70, R226 ;  /* 0x000000e200467202 */ /* 0x000fe40000000f00 */
[----:B------:R-:W-:Y:S02]  /*cf70*/  MOV R72, 0x1f ;  /* 0x0000001f00487802 */ /* 0x000fe40000000f00 */
[----:B------:R-:W-:Y:S02]  /*cf80*/  MOV R233, 0xffffffff ;  /* 0xffffffff00e97802 */ /* 0x000fe40000000f00 */
[----:B------:R-:W-:Y:S02]  /*cf90*/  MOV R68, 0xcfb0 ;  /* 0x0000cfb000447802 */ /* 0x000fe40000000f00 */
[----:B01234-:R-:W-:Y:S05]  /*cfa0*/  CALL.REL.NOINC `($__internal_171_$__cuda_sm70_shflsync_down) ;  /* 0x0000090000007944 */ /* 0x01ffea0003c00000 */
[----:B-1----:R-:W-:Y:S01]  /*cfb0*/  MOV R71, R231 ;  /* 0x000000e700477202 */ /* 0x002fe20000000f00 */
[----:B------:R-:W-:Y:S01]  /*cfc0*/  HFMA2.MMA R231, -RZ, RZ, 0, 4.76837158203125e-07 ;  /* 0x00000008ffe77435 */ /* 0x000fe200000001ff */
[----:B0-----:R-:W-:-:S02]  /*cfd0*/  MOV R70, R224 ;  /* 0x000000e000467202 */ /* 0x001fc40000000f00 */
[----:B------:R-:W-:Y:S02]  /*cfe0*/  MOV R72, 0x1f ;  /* 0x0000001f00487802 */ /* 0x000fe40000000f00 */
[----:B------:R-:W-:Y:S02]  /*cff0*/  MOV R233, 0xffffffff ;  /* 0xffffffff00e97802 */ /* 0x000fe40000000f00 */
[----:B------:R-:W-:Y:S02]  /*d000*/  MOV R68, 0xd020 ;  /* 0x0000d02000447802 */ /* 0x000fe40000000f00 */
[----:B------:R-:W-:Y:S05]  /*d010*/  CALL.REL.NOINC `($__internal_171_$__cuda_sm70_shflsync_down) ;  /* 0x0000089000007944 */ /* 0x000fea0003c00000 */
[----:B-1----:R-:W-:Y:S01]  /*d020*/  MOV R73, R231 ;  /* 0x000000e700497202 */ /* 0x002fe20000000f00 */
[----:B------:R-:W-:Y:S01]  /*d030*/  HFMA2.MMA R231, -RZ, RZ, 0, 4.76837158203125e-07 ;  /* 0x00000008ffe77435 */ /* 0x000fe200000001ff */
[----:B0-----:R-:W-:Y:S02]  /*d040*/  MOV R70, R75 ;  /* 0x0000004b00467202 */ /* 0x001fe40000000f00 */
[----:B------:R-:W-:Y:S02]  /*d050*/  MOV R72, 0x1f ;  /* 0x0000001f00487802 */ /* 0x000fe40000000f00 */
[----:B------:R-:W-:-:S02]  /*d060*/  MOV R233, 0xffffffff ;  /* 0xffffffff00e97802 */ /* 0x000fc40000000f00 */
[----:B------:R-:W-:Y:S02]  /*d070*/  MOV R68, 0xd090 ;  /* 0x0000d09000447802 */ /* 0x000fe40000000f00 */
[----:B------:R-:W-:Y:S05]  /*d080*/  CALL.REL.NOINC `($__internal_171_$__cuda_sm70_shflsync_down) ;  /* 0x0000082000007944 */ /* 0x000fea0003c00000 */
[----:B-1----:R-:W-:Y:S01]  /*d090*/  MOV R217, R231 ;  /* 0x000000e700d97202 */ /* 0x002fe20000000f00 */
[----:B------:R-:W-:Y:S01]  /*d0a0*/  HFMA2.MMA R231, -RZ, RZ, 0, 4.76837158203125e-07 ;  /* 0x00000008ffe77435 */ /* 0x000fe200000001ff */
[----:B0-----:R-:W-:Y:S02]  /*d0b0*/  MOV R70, R74 ;  /* 0x0000004a00467202 */ /* 0x001fe40000000f00 */
[----:B------:R-:W-:Y:S02]  /*d0c0*/  MOV R72, 0x1f ;  /* 0x0000001f00487802 */ /* 0x000fe40000000f00 */
[----:B------:R-:W-:Y:S02]  /*d0d0*/  MOV R233, 0xffffffff ;  /* 0xffffffff00e97802 */ /* 0x000fe40000000f00 */
[----:B------:R-:W-:Y:S02]  /*d0e0*/  MOV R68, 0xd100 ;  /* 0x0000d10000447802 */ /* 0x000fe40000000f00 */
[----:B------:R-:W-:Y:S05]  /*d0f0*/  CALL.REL.NOINC `($__internal_171_$__cuda_sm70_shflsync_down) ;  /* 0x000007b000007944 */ /* 0x000fea0003c00000 */
[----:B-1----:R-:W-:Y:S01]  /*d100*/  MOV R69, R231 ;  /* 0x000000e700457202 */ /* 0x002fe20000000f00 */
[----:B0-----:R-:W-:Y:S05]  /*d110*/  BRA `(.L_x_7227) ;  /* 0xffff9a2000007947 */ /* 0x001fea000383ffff */
.L_x_7138:
[----:B------:R-:W-:Y:S01]  /*d120*/  HFMA2.MMA R231, -RZ, RZ, 0, 9.5367431640625e-07 ;  /* 0x00000010ffe77435 */ /* 0x000fe200000001ff */
[----:B------:R-:W-:-:S02]  /*d130*/  MOV R70, R226 ;  /* 0x000000e200467202 */ /* 0x000fc40000000f00 */
[----:B------:R-:W-:Y:S02]  /*d140*/  MOV R72, 0x1f ;  /* 0x0000001f00487802 */ /* 0x000fe40000000f00 */
[----:B------:R-:W-:Y:S02]  /*d150*/  MOV R233, 0xffffffff ;  /* 0xffffffff00e97802 */ /* 0x000fe40000000f00 */
[----:B------:R-:W-:Y:S02]  /*d160*/  MOV R68, 0xd180 ;  /* 0x0000d18000447802 */ /* 0x000fe40000000f00 */
[----:B01234-:R-:W-:Y:S05]  /*d170*/  CALL.REL.NOINC `($__internal_171_$__cuda_sm70_shflsync_down) ;  /* 0x0000073000007944 */ /* 0x01ffea0003c00000 */
[----:B-1----:R-:W-:Y:S01]  /*d180*/  MOV R71, R231 ;  /* 0x000000e700477202 */ /* 0x002fe20000000f00 */
[----:B0-----:R-:W-:Y:S05]  /*d190*/  BRA `(.L_x_7228) ;  /* 0xffff9ac000007947 */ /* 0x001fea000383ffff */
.L_x_7139:
[----:B------:R-:W-:Y:S01]  /*d1a0*/  HFMA2.MMA R231, -RZ, RZ, 0, 9.5367431640625e-07 ;  /* 0x00000010ffe77435 */ /* 0x000fe200000001ff */
[----:B------:R-:W-:Y:S02]  /*d1b0*/  MOV R70, R224 ;  /* 0x000000e000467202 */ /* 0x000fe40000000f00 */
[----:B------:R-:W-:Y:S02]  /*d1c0*/  MOV R72, 0x1f ;  /* 0x0000001f00487802 */ /* 0x000fe40000000f00 */
[----:B------:R-:W-:-:S02]  /*d1d0*/  MOV R233, 0xffffffff ;  /* 0xffffffff00e97802 */ /* 0x000fc40000000f00 */
[----:B------:R-:W-:Y:S02]  /*d1e0*/  MOV R68, 0xd200 ;  /* 0x0000d20000447802 */ /* 0x000fe40000000f00 */
[----:B01234-:R-:W-:Y:S05]  /*d1f0*/  CALL.REL.NOINC `($__internal_171_$__cuda_sm70_shflsync_down) ;  /* 0x000006b000007944 */ /* 0x01ffea0003c00000 */
[----:B-1----:R-:W-:Y:S01]  /*d200*/  MOV R73, R231 ;  /* 0x000000e700497202 */ /* 0x002fe20000000f00 */
[----:B------:R-:W-:Y:S01]  /*d210*/  HFMA2.MMA R231, -RZ, RZ, 0, 9.5367431640625e-07 ;  /* 0x00000010ffe77435 */ /* 0x000fe200000001ff */
[----:B0-----:R-:W-:Y:S02]  /*d220*/  MOV R70, R75 ;  /* 0x0000004b00467202 */ /* 0x001fe40000000f00 */
[----:B------:R-:W-:Y:S02]  /*d230*/  MOV R72, 0x1f ;  /* 0x0000001f00487802 */ /* 0x000fe40000000f00 */
[----:B------:R-:W-:Y:S02]  /*d240*/  MOV R233, 0xffffffff ;  /* 0xffffffff00e97802 */ /* 0x000fe40000000f00 */
[----:B------:R-:W-:Y:S02]  /*d250*/  MOV R68, 0xd270 ;  /* 0x0000d27000447802 */ /* 0x000fe40000000f00 */
[----:B------:R-:W-:Y:S05]  /*d260*/  CALL.REL.NOINC `($__internal_171_$__cuda_sm70_shflsync_down) ;  /* 0x0000064000007944 */ /* 0x000fea0003c00000 */
[----:B-1----:R-:W-:Y:S01]  /*d270*/  MOV R217, R231 ;  /* 0x000000e700d97202 */ /* 0x002fe20000000f00 */
[----:B------:R-:W-:Y:S01]  /*d280*/  HFMA2.MMA R231, -RZ, RZ, 0, 9.5367431640625e-07 ;  /* 0x00000010ffe77435 */ /* 0x000fe200000001ff */
[----:B0-----:R-:W-:-:S02]  /*d290*/  MOV R70, R74 ;  /* 0x0000004a00467202 */ /* 0x001fc40000000f00 */
[----:B------:R-:W-:Y:S02]  /*d2a0*/  MOV R72, 0x1f ;  /* 0x0000001f00487802 */ /* 0x000fe40000000f00 */
[----:B------:R-:W-:Y:S02]  /*d2b0*/  MOV R233, 0xffffffff ;  /* 0xffffffff00e97802 */ /* 0x000fe40000000f00 */
[----:B------:R-:W-:Y:S02]  /*d2c0*/  MOV R68, 0xd2e0 ;  /* 0x0000d2e000447802 */ /* 0x000fe40000000f00 */
[----:B------:R-:W-:Y:S05]  /*d2d0*/  CALL.REL.NOINC `($__internal_171_$__cuda_sm70_shflsync_down) ;  /* 0x000005d000007944 */ /* 0x000fea0003c00000 */
[----:B-1----:R-:W-:Y:S01]  /*d2e0*/  MOV R69, R231 ;  /* 0x000000e700457202 */ /* 0x002fe20000000f00 */
[----:B0-----:R-:W-:Y:S05]  /*d2f0*/  BRA `(.L_x_7229) ;  /* 0xffff99a000007947 */ /* 0x001fea000383ffff */
.L_x_7142:
[----:B------:R-:W-:Y:S01]  /*d300*/  HFMA2.MMA R72, -RZ, RZ, 0, 0 ;  /* 0x00000000ff487435 */ /* 0x000fe200000001ff */
[----:B-1----:R-:W-:Y:S02]  /*d310*/  MOV R71, R226 ;  /* 0x000000e200477202 */ /* 0x002fe40000000f00 */
[----:B---3--:R-:W-:Y:S02]  /*d320*/  MOV R73, 0x1f ;  /* 0x0000001f00497802 */ /* 0x008fe40000000f00 */
[----:B------:R-:W-:-:S02]  /*d330*/  MOV R70, 0xffffffff ;  /* 0xffffffff00467802 */ /* 0x000fc40000000f00 */
[----:B------:R-:W-:Y:S02]  /*d340*/  MOV R68, 0xd360 ;  /* 0x0000d36000447802 */ /* 0x000fe40000000f00 */
[----:B0-2-4-:R-:W-:Y:S05]  /*d350*/  CALL.REL.NOINC `($__internal_172_$__cuda_sm70_shflsync_idx_p) ;  /* 0x0000059000007944 */ /* 0x015fea0003c00000 */
[----:B0-----:R-:W-:Y:S01]  /*d360*/  HFMA2.MMA R72, -RZ, RZ, 0, 0 ;  /* 0x00000000ff487435 */ /* 0x001fe200000001ff */
[----:B-1----:R-:W-:Y:S02]  /*d370*/  MOV R225, R70 ;  /* 0x0000004600e17202 */ /* 0x002fe40000000f00 */
[----:B------:R-:W-:Y:S02]  /*d380*/  MOV R71, R224 ;  /* 0x000000e000477202 */ /* 0x000fe40000000f00 */
[----:B------:R-:W-:Y:S02]  /*d390*/  MOV R73, 0x1f ;  /* 0x0000001f00497802 */ /* 0x000fe40000000f00 */
[----:B------:R-:W-:Y:S02]  /*d3a0*/  MOV R70, 0xffffffff ;  /* 0xffffffff00467802 */ /* 0x000fe40000000f00 */
[----:B------:R-:W-:Y:S02]  /*d3b0*/  MOV R68, 0xd3d0 ;  /* 0x0000d3d000447802 */ /* 0x000fe40000000f00 */
        /* <DEDUP_REMOVED lines=15> */
[----:B------:R-:W-:Y:S01]  /*d4b0*/  HFMA2.MMA R231, -RZ, RZ, 0, 5.9604644775390625e-08 ;  /* 0x00000001ffe77435 */ /* 0x000fe200000001ff */
[----:B-1----:R-:W-:Y:S02]  /*d4c0*/  MOV R217, R70 ;  /* 0x0000004600d97202 */ /* 0x002fe40000000f00 */
[----:B------:R-:W-:Y:S02]  /*d4d0*/  MOV R70, R226 ;  /* 0x000000e200467202 */ /* 0x000fe40000000f00 */
[----:B0-----:R-:W-:Y:S02]  /*d4e0*/  MOV R72, 0x1f ;  /* 0x0000001f00487802 */ /* 0x001fe40000000f00 */
[----:B------:R-:W-:Y:S02]  /*d4f0*/  MOV R233, 0xffffffff ;  /* 0xffffffff00e97802 */ /* 0x000fe40000000f00 */
[----:B------:R-:W-:-:S02]  /*d500*/  MOV R68, 0xd520 ;  /* 0x0000d52000447802 */ /* 0x000fc40000000f00 */
[----:B------:R-:W-:Y:S05]  /*d510*/  CALL.REL.NOINC `($__internal_171_$__cuda_sm70_shflsync_down) ;  /* 0x0000039000007944 */ /* 0x000fea0003c00000 */
[----:B-1----:R-:W-:Y:S01]  /*d520*/  MOV R228, R231 ;  /* 0x000000e700e47202 */ /* 0x002fe20000000f00 */
[----:B------:R-:W-:Y:S01]  /*d530*/  HFMA2.MMA R231, -RZ, RZ, 0, 5.9604644775390625e-08 ;  /* 0x00000001ffe77435 */ /* 0x000fe200000001ff */
[----:B0-----:R-:W-:-:S02]  /*d540*/  MOV R70, R224 ;  /* 0x000000e000467202 */ /* 0x001fc40000000f00 */
[----:B------:R-:W-:Y:S02]  /*d550*/  MOV R72, 0x1f ;  /* 0x0000001f00487802 */ /* 0x000fe40000000f00 */
[----:B------:R-:W-:Y:S02]  /*d560*/  MOV R233, 0xffffffff ;  /* 0xffffffff00e97802 */ /* 0x000fe40000000f00 */
[----:B------:R-:W-:Y:S02]  /*d570*/  MOV R68, 0xd590 ;  /* 0x0000d59000447802 */ /* 0x000fe40000000f00 */
[----:B------:R-:W-:Y:S05]  /*d580*/  CALL.REL.NOINC `($__internal_171_$__cuda_sm70_shflsync_down) ;  /* 0x0000032000007944 */ /* 0x000fea0003c00000 */
        /* <DEDUP_REMOVED lines=14> */
[CC--:B------:R-:W-:Y:S01]  /*d670*/  FMUL.FTZ R226, R64.reuse, R225.reuse ;  /* 0x000000e140e27220 */ /* 0x0c0fe20000410000 */
[----:B------:R-:W-:Y:S01]  /*d680*/  MOV R71, R64 ;  /* 0x0000004000477202 */ /* 0x000fe20000000f00 */
[-C--:B------:R-:W-:Y:S01]  /*d690*/  FMUL.FTZ R224, R64, R230.reuse ;  /* 0x000000e640e07220 */ /* 0x080fe20000410000 */
[----:B0-----:R-:W-:Y:S01]  /*d6a0*/  HFMA2.MMA R72, -RZ, RZ, 0, 0 ;  /* 0x00000000ff487435 */ /* 0x001fe200000001ff */
        /* <DEDUP_REMOVED lines=8> */
[----:B-1----:R-:W-:Y:S05]  /*d730*/  CALL.REL.NOINC `($__internal_172_$__cuda_sm70_shflsync_idx_p) ;  /* 0x000001b000007944 */ /* 0x002fea0003c00000 */
        /* <DEDUP_REMOVED lines=21> */
[----:B01----:R-:W-:Y:S01]  /*d890*/  MOV R71, R70 ;  /* 0x0000004600477202 */ /* 0x003fe20000000f00 */
[----:B------:R-:W-:Y:S05]  /*d8a0*/  BRA `(.L_x_7230) ;  /* 0xffff961000007947 */ /* 0x000fea000383ffff */
        .weak           $__internal_171_$__cuda_sm70_shflsync_down
        .type           $__internal_171_$__cuda_sm70_shflsync_down,@function
        .size           $__internal_171_$__cuda_sm70_shflsync_down,($__internal_172_$__cuda_sm70_shflsync_idx_p - $__internal_171_$__cuda_sm70_shflsync_down)
$__internal_171_$__cuda_sm70_shflsync_down:
[----:B------:R-:W-:Y:S01]  /*d8b0*/  HFMA2.MMA R69, -RZ, RZ, 0, 0 ;  /* 0x00000000ff457435 */ /* 0x000fe200000001ff */
[----:B------:R-:W-:Y:S04]  /*d8c0*/  WARPSYNC R233 ;  /* 0x000000e900007348 */ /* 0x000fe80003800000 */
[----:B------:R0:W1:Y:S01]  /*d8d0*/  SHFL.DOWN PT, R231, R70, R231, R72 ;  /* 0x080000e746e77389 */ /* 0x00006200000e0048 */
[----:B------:R-:W-:Y:S05]  /*d8e0*/  RET.REL.NODEC R68 `(_Z25selective_scan_bwd_kernelI32Selective_Scan_bwd_kernel_traitsILi64ELi16ELb1ELb1ELb0ELb0ELb1EN3c108BFloat16ENS1_7complexIfEEEEv12SSMParamsBwd) ;  /* 0xffff271044007950 */ /* 0x000fea0003c3ffff */
        .weak           $__internal_172_$__cuda_sm70_shflsync_idx_p
        .type           $__internal_172_$__cuda_sm70_shflsync_idx_p,@function
        .size           $__internal_172_$__cuda_sm70_shflsync_idx_p,($__internal_173_$__cuda_sm70_shflsync_up - $__internal_172_$__cuda_sm70_shflsync_idx_p)
$__internal_172_$__cuda_sm70_shflsync_idx_p:
[----:B------:R-:W-:Y:S01]  /*d8f0*/  MOV R69, 0x0 ;  /* 0x0000000000457802 */ /* 0x000fe20000000f00 */
[----:B------:R-:W-:Y:S04]  /*d900*/  WARPSYNC R70 ;  /* 0x0000004600007348 */ /* 0x000fe80003800000 */
[----:B------:R0:W1:Y:S01]  /*d910*/  SHFL.IDX PT, R70, R71, R72, R73 ;  /* 0x0000004847467389 */ /* 0x00006200000e0049 */
[----:B------:R-:W-:Y:S05]  /*d920*/  RET.REL.NODEC R68 `(_Z25selective_scan_bwd_kernelI32Selective_Scan_bwd_kernel_traitsILi64ELi16ELb1ELb1ELb0ELb0ELb1EN3c108BFloat16ENS1_7complexIfEEEEv12SSMParamsBwd) ;  /* 0xffff26d044007950 */ /* 0x000fea0003c3ffff */
        .weak           $__internal_173_$__cuda_sm70_shflsync_up
        .type           $__internal_173_$__cuda_sm70_shflsync_up,@function
        .size           $__internal_173_$__cuda_sm70_shflsync_up,(.L_x_14605 - $__internal_173_$__cuda_sm70_shflsync_up)
$__internal_173_$__cuda_sm70_shflsync_up:
[----:B------:R-:W-:Y:S01]  /*d930*/  HFMA2.MMA R69, -RZ, RZ, 0, 0 ;  /* 0x00000000ff457435 */ /* 0x000fe200000001ff */
[----:B------:R-:W-:Y:S04]  /*d940*/  WARPSYNC R73 ;  /* 0x0000004900007348 */ /* 0x000fe80003800000 */
[----:B------:R0:W1:Y:S01]  /*d950*/  SHFL.UP PT, R73, R226, R71, R224 ;  /* 0x04000047e2497389 */ /* 0x00006200000e00e0 */
[----:B------:R-:W-:Y:S05]  /*d960*/  RET.REL.NODEC R68 `(_Z25selective_scan_bwd_kernelI32Selective_Scan_bwd_kernel_traitsILi64ELi16ELb1ELb1ELb0ELb0ELb1EN3c108BFloat16ENS1_7complexIfEEEEv12SSMParamsBwd) ;  /* 0xffff269044007950 */ /* 0x000fea0003c3ffff */
.L_x_7231:
        /* <DEDUP_REMOVED lines=9> */
.L_x_14605:


//--------------------- .text._Z25selective_scan_bwd_kernelI32Selective_Scan_bwd_kernel_traitsILi64ELi16ELb1ELb1ELb0ELb1ELb0EN3c108BFloat16ENS1_7complexIfEEEEv12SSMParamsBwd --------------------------
	.section	.text._Z25selective_scan_bwd_kernelI32Selective_Scan_bwd_kernel_traitsILi64ELi16ELb1ELb1ELb0ELb1ELb0EN3c108BFloat16ENS1_7complexIfEEEEv12SSMParamsBwd,"ax",@progbits
	.sectioninfo	@"SHI_REGISTERS=255"
	.align	128
        .global         _Z25selective_scan_bwd_kernelI32Selective_Scan_bwd_kernel_traitsILi64ELi16ELb1ELb1ELb0ELb1ELb0EN3c108BFloat16ENS1_7complexIfEEEEv12SSMParamsBwd
        .type           _Z25selective_scan_bwd_kernelI32Selective_Scan_bwd_kernel_traitsILi64ELi16ELb1ELb1ELb0ELb1ELb0EN3c108BFloat16ENS1_7complexIfEEEEv12SSMParamsBwd,@function
        .size           _Z25selective_scan_bwd_kernelI32Selective_Scan_bwd_kernel_traitsILi64ELi16ELb1ELb1ELb0ELb1ELb0EN3c108BFloat16ENS1_7complexIfEEEEv12SSMParamsBwd,(.L_x_14608 - _Z25selective_scan_bwd_kernelI32Selective_Scan_bwd_kernel_traitsILi64ELi16ELb1ELb1ELb0ELb1ELb0EN3c108BFloat16ENS1_7complexIfEEEEv12SSMParamsBwd)
        .other          _Z25selective_scan_bwd_kernelI32Selective_Scan_bwd_kernel_traitsILi64ELi16ELb1ELb1ELb0ELb1ELb0EN3c108BFloat16ENS1_7complexIfEEEEv12SSMParamsBwd,@"STO_CUDA_ENTRY STV_DEFAULT"
_Z25selective_scan_bwd_kernelI32Selective_Scan_bwd_kernel_traitsILi64ELi16ELb1ELb1ELb0ELb1ELb0EN3c108BFloat16ENS1_7complexIfEEEEv12SSMParamsBwd:
.text._Z25selective_scan_bwd_kernelI32Selective_Scan_bwd_kernel_traitsILi64ELi16ELb1ELb1ELb0ELb1ELb0EN3c108BFloat16ENS1_7complexIfEEEEv12SSMParamsBwd:
        /* <DEDUP_REMOVED lines=130> */
.L_x_7367:
        /* <DEDUP_REMOVED lines=34> */
[----:B------:R-:W-:-:S02]  /*0a40*/  PRMT R8, RZ, 0x7610, R61 ;  /* 0x00007610ff087816 */ /* 0x000fc4000000003d */
[--C-:B--2---:R-:W-:Y:S02]  /*0a50*/  PRMT R92, RZ, 0x5410, R12.reuse ;  /* 0x00005410ff5c7816 */ /* 0x104fe4000000000c */
[----:B------:R-:W-:Y:S02]  /*0a60*/  PRMT R12, RZ, 0x7610, R12 ;  /* 0x00007610ff0c7816 */ /* 0x000fe4000000000c */
[--C-:B------:R-:W-:Y:S01]  /*0a70*/  PRMT R90, RZ, 0x5410, R13.reuse ;  /* 0x00005410ff5a7816 */ /* 0x100fe2000000000d */
[----:B------:R-:W-:Y:S01]  /*0a80*/  FADD.FTZ R92, R92, UR5 ;  /* 0x000000055c5c7e21 */ /* 0x000fe20008010000 */
[--C-:B------:R-:W-:Y:S01]  /*0a90*/  PRMT R88, RZ, 0x5410, R14.reuse ;  /* 0x00005410ff587816 */ /* 0x100fe2000000000e */
        /* <DEDUP_REMOVED lines=10> */
[----:B------:R-:W-:Y:S02]  /*0b40*/  FSETP.GTU.FTZ.AND P3, PT, R93, 20, PT ;  /* 0x41a000005d00780b */ /* 0x000fe40003f7c000 */
[----:B------:R-:W-:Y:S01]  /*0b50*/  FSETP.GTU.FTZ.AND P2, PT, R90, 20, PT ;  /* 0x41a000005a00780b */ /* 0x000fe20003f5c000 */
[----:B------:R-:W-:Y:S01]  /*0b60*/  FADD.FTZ R86, R86, UR5 ;  /* 0x0000000556567e21 */ /* 0x000fe20008010000 */
[----:B------:R-:W-:Y:S02]  /*0b70*/  FSETP.GTU.FTZ.AND P1, PT, R91, 20, PT ;  /* 0x41a000005b00780b */ /* 0x000fe40003f3c000 */
[----:B------:R-:W-:Y:S02]  /*0b80*/  FSETP.GTU.FTZ.AND P0, PT, R88, 20, PT ;  /* 0x41a000005800780b */ /* 0x000fe40003f1c000 */
[----:B------:R-:W-:Y:S01]  /*0b90*/  FSETP.GTU.FTZ.AND P6, PT, R89, 20, PT ;  /* 0x41a000005900780b */ /* 0x000fe20003fdc000 */
[----:B---3--:R0:W-:Y:S04]  /*0ba0*/  STS.128 [R94.X16], R16 ;  /* 0x000000105e007388 */ /* 0x0081e8000000cc00 */
[----:B----4-:R-:W-:Y:S01]  /*0bb0*/  STS.128 [R94.X16+0x200], R28 ;  /* 0x0002001c5e007388 */ /* 0x010fe2000000cc00 */
[----:B------:R-:W-:-:S06]  /*0bc0*/  NOP ;  /* 0x0000000000007918 */ /* 0x000fcc0000000000 */
[----:B------:R-:W1:Y:S01]  /*0bd0*/  LDS.128 R20, [R10.X16] ;  /* 0x000000000a147984 */ /* 0x000e62000000cc00 */
[----:B0-----:R-:W-:Y:S02]  /*0be0*/  PRMT R18, RZ, 0x7610, R62 ;  /* 0x00007610ff127816 */ /* 0x001fe4000000003e */
[--C-:B-1----:R-:W-:Y:S02]  /*0bf0*/  PRMT R17, RZ, 0x5410, R20.reuse ;  /* 0x00005410ff117816 */ /* 0x102fe40000000014 */
[----:B------:R-:W-:Y:S02]  /*0c00*/  PRMT R16, RZ, 0x7610, R20 ;  /* 0x00007610ff107816 */ /* 0x000fe40000000014 */
[--C-:B------:R-:W-:Y:S01]  /*0c10*/  PRMT R2, RZ, 0x5410, R21.reuse ;  /* 0x00005410ff027816 */ /* 0x100fe20000000015 */
[----:B------:R-:W-:Y:S01]  /*0c20*/  FFMA.FTZ R9, R17, R0, R108 ;  /* 0x0000000011097223 */ /* 0x000fe2000001006c */
[----:B------:R-:W-:Y:S02]  /*0c30*/  PRMT R0, RZ, 0x7610, R60 ;  /* 0x00007610ff007816 */ /* 0x000fe4000000003c */
[----:B------:R-:W-:-:S02]  /*0c40*/  PRMT R3, RZ, 0x7610, R21 ;  /* 0x00007610ff037816 */ /* 0x000fc40000000015 */
[--C-:B------:R-:W-:Y:S01]  /*0c50*/  PRMT R64, RZ, 0x5410, R22.reuse ;  /* 0x00005410ff407816 */ /* 0x100fe20000000016 */
[----:B------:R-:W-:Y:S01]  /*0c60*/  FFMA.FTZ R9, R16, R0, R9 ;  /* 0x0000000010097223 */ /* 0x000fe20000010009 */
[----:B------:R-:W-:Y:S02]  /*0c70*/  PRMT R0, RZ, 0x5410, R61 ;  /* 0x00005410ff007816 */ /* 0x000fe4000000003d */
[----:B------:R-:W-:Y:S02]  /*0c80*/  PRMT R65, RZ, 0x7610, R22 ;  /* 0x00007610ff417816 */ /* 0x000fe40000000016 */
[----:B------:R-:W-:Y:S01]  /*0c90*/  PRMT R66, RZ, 0x7610, R23 ;  /* 0x00007610ff427816 */ /* 0x000fe20000000017 */
[----:B------:R-:W-:Y:S01]  /*0ca0*/  FFMA.FTZ R0, R2, R0, R9 ;  /* 0x0000000002007223 */ /* 0x000fe20000010009 */
[----:B------:R-:W-:-:S03]  /*0cb0*/  MOV R20, c[0x0][0x16c] ;  /* 0x00005b0000147a02 */ /* 0x000fc60000000f00 */
[----:B------:R-:W-:Y:S01]  /*0cc0*/  FFMA.FTZ R19, R3, R8, R0 ;  /* 0x0000000803137223 */ /* 0x000fe20000010000 */
[----:B------:R-:W-:Y:S01]  /*0cd0*/  PRMT R0, RZ, 0x5410, R62 ;  /* 0x00005410ff007816 */ /* 0x000fe2000000003e */
[----:B------:R-:W0:Y:S01]  /*0ce0*/  LDS.128 R8, [R10.X16+0x10] ;  /* 0x000010000a087984 */ /* 0x000e22000000cc00 */
[----:B------:R-:W-:-:S03]  /*0cf0*/  ISETP.GE.AND P5, PT, R20, 0x1, PT ;  /* 0x000000011400780c */ /* 0x000fc60003fa6270 */
[----:B------:R-:W-:-:S04]  /*0d00*/  FFMA.FTZ R0, R64, R0, R19 ;  /* 0x0000000040007223 */ /* 0x000fc80000010013 */
[----:B------:R-:W-:Y:S01]  /*0d10*/  FFMA.FTZ R19, R65, R18, R0 ;  /* 0x0000001241137223 */ /* 0x000fe20000010000 */
[----:B------:R-:W-:Y:S02]  /*0d20*/  PRMT R18, RZ, 0x5410, R63 ;  /* 0x00005410ff127816 */ /* 0x000fe4000000003f */
[----:B------:R-:W-:-:S05]  /*0d30*/  PRMT R0, RZ, 0x5410, R23 ;  /* 0x00005410ff007816 */ /* 0x000fca0000000017 */
[----:B------:R-:W-:-:S04]  /*0d40*/  FFMA.FTZ R19, R0, R18, R19 ;  /* 0x0000001200137223 */ /* 0x000fc80000010013 */
[----:B------:R-:W-:Y:S01]  /*0d50*/  FFMA.FTZ R18, R66, R12, R19 ;  /* 0x0000000c42127223 */ /* 0x000fe20000010013 */
[----:B------:R-:W-:Y:S01]  /*0d60*/  PRMT R19, RZ, 0x5410, R56 ;  /* 0x00005410ff137816 */ /* 0x000fe20000000038 */
        /* <DEDUP_REMOVED lines=32> */
.L_x_7234:
[----:B------:R-:W-:Y:S05]  /*0f70*/  BSYNC B0 ;  /* 0x0000000000007941 */ /* 0x000fea0003800000 */
.L_x_7233:
        /* <DEDUP_REMOVED lines=41> */
.L_x_7236:
[----:B------:R-:W-:Y:S05]  /*1210*/  BSYNC B0 ;  /* 0x0000000000007941 */ /* 0x000fea0003800000 */
.L_x_7235:
        /* <DEDUP_REMOVED lines=39> */
.L_x_7238:
[----:B------:R-:W-:Y:S05]  /*1490*/  BSYNC B0 ;  /* 0x0000000000007941 */ /* 0x000fea0003800000 */
.L_x_7237:
        /* <DEDUP_REMOVED lines=39> */
.L_x_7240:
[----:B------:R-:W-:Y:S05]  /*1710*/  BSYNC B0 ;  /* 0x0000000000007941 */ /* 0x000fea0003800000 */
.L_x_7239:
        /* <DEDUP_REMOVED lines=39> */
.L_x_7242:
[----:B------:R-:W-:Y:S05]  /*1990*/  BSYNC B0 ;  /* 0x0000000000007941 */ /* 0x000fea0003800000 */
.L_x_7241:
        /* <DEDUP_REMOVED lines=39> */
.L_x_7244:
[----:B------:R-:W-:Y:S05]  /*1c10*/  BSYNC B0 ;  /* 0x0000000000007941 */ /* 0x000fea0003800000 */
.L_x_7243:
        /* <DEDUP_REMOVED lines=39> */
.L_x_7246:
[----:B------:R-:W-:Y:S05]  /*1e90*/  BSYNC B0 ;  /* 0x0000000000007941 */ /* 0x000fea0003800000 */
.L_x_7245:
        /* <DEDUP_REMOVED lines=39> */
.L_x_7248:
[----:B------:R-:W-:Y:S05]  /*2110*/  BSYNC B0 ;  /* 0x0000000000007941 */ /* 0x000fea0003800000 */
.L_x_7247:
        /* <DEDUP_REMOVED lines=39> */
.L_x_7250:
[----:B------:R-:W-:Y:S05]  /*2390*/  BSYNC B0 ;  /* 0x0000000000007941 */ /* 0x000fea0003800000 */
.L_x_7249:
        /* <DEDUP_REMOVED lines=38> */
.L_x_7252:
[----:B------:R-:W-:Y:S05]  /*2600*/  BSYNC B0 ;  /* 0x0000000000007941 */ /* 0x000fea0003800000 */
.L_x_7251:
        /* <DEDUP_REMOVED lines=38> */
.L_x_7254:
[----:B------:R-:W-:Y:S05]  /*2870*/  BSYNC B0 ;  /* 0x0000000000007941 */ /* 0x000fea0003800000 */
.L_x_7253:
        /* <DEDUP_REMOVED lines=33> */
.L_x_7256:
[----:B------:R-:W-:Y:S05]  /*2a90*/  BSYNC B0 ;  /* 0x0000000000007941 */ /* 0x000fea0003800000 */
.L_x_7255:
        /* <DEDUP_REMOVED lines=33> */
.L_x_7258:
[----:B------:R-:W-:Y:S05]  /*2cb0*/  BSYNC B0 ;  /* 0x0000000000007941 */ /* 0x000fea0003800000 */
.L_x_7257:
        /* <DEDUP_REMOVED lines=33> */
.L_x_7260:
[----:B------:R-:W-:Y:S05]  /*2ed0*/  BSYNC B0 ;  /* 0x0000000000007941 */ /* 0x000fea0003800000 */
.L_x_7259:
        /* <DEDUP_REMOVED lines=33> */
.L_x_7262:
[----:B------:R-:W-:Y:S05]  /*30f0*/  BSYNC B0 ;  /* 0x0000000000007941 */ /* 0x000fea0003800000 */
.L_x_7261:
        /* <DEDUP_REMOVED lines=33> */
.L_x_7264:
[----:B------:R-:W-:Y:S05]  /*3310*/  BSYNC B0 ;  /* 0x0000000000007941 */ /* 0x000fea0003800000 */
.L_x_7263:
        /* <DEDUP_REMOVED lines=24> */
[----:B------:R-:W-:Y:S01]  /*34a0*/  MOV R0, RZ ;  /* 0x000000ff00007202 */ /* 0x000fe20000000f00 */
        /* <DEDUP_REMOVED lines=14> */
.L_x_7366:
        /* <DEDUP_REMOVED lines=51> */
[C---:B------:R-:W-:Y:S02]  /*38c0*/  FMUL.FTZ R127, R125.reuse, R88 ;  /* 0x000000587d7f7220 */ /* 0x040fe40000410000 */
[----:B------:R-:W-:Y:S01]  /*38d0*/  FMUL.FTZ R160, R125, R54 ;  /* 0x000000367da07220 */ /* 0x000fe20000410000 */
        /* <DEDUP_REMOVED lines=33> */
[----:B------:R-:W-:Y:S08]  /*3af0*/  MUFU.SIN R137, R117 ;  /* 0x0000007500897308 */ /* 0x000ff00000000400 */
[----:B------:R0:W-:Y:S08]  /*3b00*/  MUFU.COS R138, R117 ;  /* 0x00000075008a7308 */ /* 0x0001f00000000000 */
[----:B------:R1:W-:Y:S01]  /*3b10*/  MUFU.COS R120, R119 ;  /* 0x0000007700787308 */ /* 0x0003e20000000000 */
[----:B0-----:R-:W-:-:S04]  /*3b20*/  IMAD R117, R113, c[0x0][0x1b8], RZ ;  /* 0x00006e0071757a24 */ /* 0x001fc800078e02ff */
[C---:B------:R-:W-:Y:S02]  /*3b30*/  IMAD R123, R114.reuse, c[0x0][0x1bc], R117 ;  /* 0x00006f00727b7a24 */ /* 0x040fe400078e0275 */
[----:B------:R-:W-:Y:S01]  /*3b40*/  FMUL.FTZ R117, R125, R90 ;  /* 0x0000005a7d757220 */ /* 0x000fe20000410000 */
[----:B------:R-:W-:Y:S01]  /*3b50*/  MUFU.SIN R139, R83 ;  /* 0x00000053008b7308 */ /* 0x000fe20000000400 */
[----:B-1----:R-:W-:Y:S02]  /*3b60*/  FMUL.RZ R119, R81, 0.15915493667125701904 ;  /* 0x3e22f98351777820 */ /* 0x002fe4000040c000 */
[----:B------:R-:W-:-:S05]  /*3b70*/  IMAD.WIDE.U32 R80, R114, c[0x0][0x1b8], RZ ;  /* 0x00006e0072507a25 */ /* 0x000fca00078e00ff */
[----:B------:R0:W-:Y:S01]  /*3b80*/  MUFU.COS R142, R83 ;  /* 0x00000053008e7308 */ /* 0x0001e20000000000 */
[----:B------:R-:W-:-:S05]  /*3b90*/  IADD3 R81, R81, R123, RZ ;  /* 0x0000007b51517210 */ /* 0x000fca0007ffe0ff */
[----:B------:R-:W-:Y:S02]  /*3ba0*/  IMAD.WIDE.U32 R80, R0, c[0x0][0x1c0], R80 ;  /* 0x0000700000507a25 */ /* 0x000fe400078e0050 */
[----:B------:R-:W-:Y:S02]  /*3bb0*/  MUFU.SIN R143, R82 ;  /* 0x00000052008f7308 */ /* 0x000fe40000000400 */
[----:B0-----:R-:W-:Y:S01]  /*3bc0*/  FMUL.FTZ R83, R125, R92 ;  /* 0x0000005c7d537220 */ /* 0x001fe20000410000 */
[----:B------:R-:W-:Y:S02]  /*3bd0*/  IADD3 R129, R81, R129, RZ ;  /* 0x0000008151817210 */ /* 0x000fe40007ffe0ff */
[----:B------:R-:W-:Y:S02]  /*3be0*/  LEA R140, P0, R80, c[0x0][0x230], 0x3 ;  /* 0x00008c00508c7a11 */ /* 0x000fe400078018ff */
[----:B------:R-:W-:Y:S01]  /*3bf0*/  SHF.L.U32 R81, R106, 0x2, RZ ;  /* 0x000000026a517819 */ /* 0x000fe200000006ff */
[----:B------:R0:W-:Y:S01]  /*3c00*/  MUFU.COS R144, R82 ;  /* 0x0000005200907308 */ /* 0x0001e20000000000 */
[----:B------:R-:W-:-:S02]  /*3c10*/  LEA.HI.X R141, R80, c[0x0][0x234], R129, 0x3, P0 ;  /* 0x00008d00508d7a11 */ /* 0x000fc400000f1c81 */
[----:B------:R-:W-:Y:S01]  /*3c20*/  LOP3.LUT R80, R81, 0xffffff80, RZ, 0xc0, !PT ;  /* 0xffffff8051507812 */ /* 0x000fe200078ec0ff */
[C---:B------:R-:W-:Y:S01]  /*3c30*/  FMUL.FTZ R81, R125.reuse, R86 ;  /* 0x000000567d517220 */ /* 0x040fe20000410000 */
[----:B------:R-:W-:Y:S02]  /*3c40*/  LOP3.LUT P0, RZ, R106, 0x1f, RZ, 0xc0, !PT ;  /* 0x0000001f6aff7812 */ /* 0x000fe4000780c0ff */
[----:B------:R-:W-:Y:S01]  /*3c50*/  IADD3 R80, R80, R99, RZ ;  /* 0x0000006350507210 */ /* 0x000fe20007ffe0ff */
[----:B------:R-:W-:Y:S01]  /*3c60*/  MUFU.SIN R145, R115 ;  /* 0x0000007300917308 */ /* 0x000fe20000000400 */
[C---:B0-----:R-:W-:Y:S02]  /*3c70*/  IADD3 R82, R96.reuse, -0x1, RZ ;  /* 0xffffffff60527810 */ /* 0x041fe40007ffe0ff */
[----:B------:R-:W-:Y:S01]  /*3c80*/  ISETP.LT.OR P0, PT, R96, 0x2, P0 ;  /* 0x000000026000780c */ /* 0x000fe20000701670 */
[----:B---3--:R0:W-:Y:S04]  /*3c90*/  STS.128 [R80.X16], R64 ;  /* 0x0000004050007388 */ /* 0x0081e8000000cc00 */
[----:B------:R1:W-:Y:S01]  /*3ca0*/  MUFU.COS R146, R115 ;  /* 0x0000007300927308 */ /* 0x0003e20000000000 */
[----:B----4-:R-:W-:Y:S04]  /*3cb0*/  STS.128 [R80.X16+0x200], R68 ;  /* 0x0002004450007388 */ /* 0x010fe8000000cc00 */
[----:B------:R-:W-:Y:S03]  /*3cc0*/  STS.128 [R80.X16+0x400], R72 ;  /* 0x0004004850007388 */ /* 0x000fe6000000cc00 */
[----:B------:R2:W3:Y:S01]  /*3cd0*/  MUFU.EX2 R131, R83 ;  /* 0x0000005300837308 */ /* 0x0004e20000000800 */
[----:B-1----:R-:W-:Y:S01]  /*3ce0*/  FMUL.FTZ R115, R125, R93 ;  /* 0x0000005d7d737220 */ /* 0x002fe20000410000 */
[----:B------:R-:W-:Y:S01]  /*3cf0*/  STS.128 [R80.X16+0x600], R76 ;  /* 0x0006004c50007388 */ /* 0x000fe2000000cc00 */
[----:B------:R-:W-:-:S06]  /*3d00*/  NOP ;  /* 0x0000000000007918 */ /* 0x000fcc0000000000 */
[----:B--2---:R-:W-:Y:S01]  /*3d10*/  LEA.HI R83, R82, R82, RZ, 0x1 ;  /* 0x0000005252537211 */ /* 0x004fe200078f08ff */
[----:B------:R-:W-:Y:S01]  /*3d20*/  MUFU.SIN R135, R119 ;  /* 0x0000007700877308 */ /* 0x000fe20000000400 */
[----:B------:R-:W5:Y:S01]  /*3d30*/  LDG.E.64 R140, [R140.64] ;  /* 0x000000108c8c7981 */ /* 0x000f62000c1e1b00 */
[----:B------:R-:W-:Y:S01]  /*3d40*/  @!P0 IADD3 R161, R96, -0x2, RZ ;  /* 0xfffffffe60a18810 */ /* 0x000fe20007ffe0ff */
[----:B0-----:R-:W-:Y:S01]  /*3d50*/  HFMA2.MMA R64, -RZ, RZ, 1.875, 0 ;  /* 0x3f800000ff407435 */ /* 0x001fe200000001ff */
[----:B------:R-:W-:Y:S01]  /*3d60*/  LOP3.LUT R83, R83, 0xfffffe, RZ, 0xc0, !PT ;  /* 0x00fffffe53537812 */ /* 0x000fe200078ec0ff */
[----:B------:R-:W-:Y:S01]  /*3d70*/  CS2R R66, SRZ ;  /* 0x0000000000427805 */ /* 0x000fe2000001ff00 */
[C---:B---3--:R-:W-:Y:S01]  /*3d80*/  FMUL.FTZ R130, R131.reuse, R130 ;  /* 0x0000008283827220 */ /* 0x048fe20000410000 */
[----:B------:R-:W-:Y:S01]  /*3d90*/  MOV R65, RZ ;  /* 0x000000ff00417202 */ /* 0x000fe20000000f00 */
[----:B------:R0:W-:Y:S01]  /*3da0*/  MUFU.COS R136, R119 ;  /* 0x0000007700887308 */ /* 0x0001e20000000000 */
[----:B------:R-:W-:Y:S01]  /*3db0*/  IADD3 R83, R82, -R83, RZ ;  /* 0x8000005352537210 */ /* 0x000fe20007ffe0ff */
[----:B------:R-:W-:Y:S01]  /*3dc0*/  FMUL.FTZ R131, R131, R122 ;  /* 0x0000007a83837220 */ /* 0x000fe20000410000 */
[----:B------:R-:W-:Y:S01]  /*3dd0*/  IADD3 R82, R106, 0x200, RZ ;  /* 0x000002006a527810 */ /* 0x000fe20007ffe0ff */
[----:B------:R-:W-:Y:S01]  /*3de0*/  FMUL.FTZ R122, R125, R84 ;  /* 0x000000547d7a7220 */ /* 0x000fe20000410000 */
[----:B------:R-:W-:Y:S01]  /*3df0*/  @!P1 LEA R82, R83, R0, 0x8 ;  /* 0x0000000053529211 */ /* 0x000fe200078e40ff */
[----:B------:R-:W-:-:S02]  /*3e00*/  FMUL.FTZ R83, R125, R89 ;  /* 0x000000597d537220 */ /* 0x000fc40000410000 */
[----:B------:R-:W1:Y:S01]  /*3e10*/  MUFU.EX2 R117, R117 ;  /* 0x0000007500757308 */ /* 0x000e620000000800 */
[----:B0-----:R-:W-:Y:S01]  /*3e20*/  FMUL.FTZ R119, R125, R91 ;  /* 0x0000005b7d777220 */ /* 0x001fe20000410000 */
[----:B------:R-:W-:Y:S01]  /*3e30*/  SHF.L.U32 R162, R82, 0x3, RZ ;  /* 0x0000000352a27819 */ /* 0x000fe200000006ff */
[----:B------:R-:W-:-:S05]  /*3e40*/  @!P0 IMAD R161, R161, c[0x0][0x16c], R0 ;  /* 0x00005b00a1a18a24 */ /* 0x000fca00078e0200 */
[----:B------:R-:W0:Y:S08]  /*3e50*/  MUFU.EX2 R115, R115 ;  /* 0x0000007300737308 */ /* 0x000e300000000800 */
[----:B------:R2:W3:Y:S01]  /*3e60*/  MUFU.EX2 R123, R119 ;  /* 0x00000077007b7308 */ /* 0x0004e20000000800 */
[C---:B-1----:R-:W-:Y:S02]  /*3e70*/  FMUL.FTZ R118, R117.reuse, R118 ;  /* 0x0000007675767220 */ /* 0x042fe40000410000 */
[----:B------:R-:W-:-:S02]  /*3e80*/  FMUL.FTZ R117, R117, R126 ;  /* 0x0000007e75757220 */ /* 0x000fc40000410000 */
[----:B------:R-:W-:-:S03]  /*3e90*/  IMAD R126, R99, 0x3, R80 ;  /* 0x00000003637e7824 */ /* 0x000fc600078e0250 */
[----:B------:R1:W4:Y:S01]  /*3ea0*/  MUFU.EX2 R129, R83 ;  /* 0x0000005300817308 */ /* 0x0003220000000800 */
[C---:B0-----:R-:W-:Y:S01]  /*3eb0*/  FMUL.FTZ R120, R115.reuse, R120 ;  /* 0x0000007873787220 */ /* 0x041fe20000410000 */
[----:B------:R-:W0:Y:S01]  /*3ec0*/  LDS.128 R68, [R126.X16] ;  /* 0x000000007e447984 */ /* 0x000e22000000cc00 */
[----:B--2---:R-:W-:-:S03]  /*3ed0*/  FMUL.FTZ R119, R115, R116 ;  /* 0x0000007473777220 */ /* 0x004fc60000410000 */
[----:B------:R-:W2:Y:S01]  /*3ee0*/  LDS.128 R72, [R126.X16+0x10] ;  /* 0x000010007e487984 */ /* 0x000ea2000000cc00 */
[----:B---3--:R-:W-:Y:S01]  /*3ef0*/  FMUL.FTZ R115, R123, R128 ;  /* 0x000000807b737220 */ /* 0x008fe20000410000 */
[----:B------:R-:W-:Y:S01]  /*3f00*/  MUFU.EX2 R133, R81 ;  /* 0x0000005100857308 */ /* 0x000fe20000000800 */
[----:B-1----:R-:W-:Y:S01]  /*3f10*/  FMUL.FTZ R83, R125, R87 ;  /* 0x000000577d537220 */ /* 0x002fe20000410000 */
[----:B------:R-:W1:Y:S01]  /*3f20*/  LDS.128 R76, [R126.X16+0x20] ;  /* 0x000020007e4c7984 */ /* 0x000e62000000cc00 */
[----:B------:R-:W-:Y:S02]  /*3f30*/  FMUL.FTZ R116, R123, R132 ;  /* 0x000000847b747220 */ /* 0x000fe40000410000 */
[----:B------:R-:W-:Y:S02]  /*3f40*/  FMUL.FTZ R163, R131, R119 ;  /* 0x0000007783a37220 */ /* 0x000fe40000410000 */
[----:B------:R-:W-:Y:S01]  /*3f50*/  FMUL.FTZ R123, R125, R85 ;  /* 0x000000557d7b7220 */ /* 0x000fe20000410000 */
[----:B------:R3:W-:Y:S01]  /*3f60*/  MUFU.EX2 R128, R83 ;  /* 0x0000005300807308 */ /* 0x0007e20000000800 */
[----:B------:R-:W-:-:S07]  /*3f70*/  FFMA.FTZ R163, R130, R120, -R163 ;  /* 0x0000007882a37223 */ /* 0x000fce00000108a3 */
[----:B------:R-:W0:Y:S01]  /*3f80*/  MUFU.EX2 R127, R127 ;  /* 0x0000007f007f7308 */ /* 0x000e220000000800 */
[----:B---3--:R-:W3:Y:S04]  /*3f90*/  LDS.128 R80, [R126.X16+0x30] ;  /* 0x000030007e507984 */ /* 0x008ee8000000cc00 */
[----:B------:R0:W-:Y:S01]  /*3fa0*/  STS.64 [R162+0x39e0], R130 ;  /* 0x0039e082a2007388 */ /* 0x0001e20000000a00 */
[----:B------:R-:W-:Y:S02]  /*3fb0*/  FMUL.FTZ R165, R117, R163 ;  /* 0x000000a375a57220 */ /* 0x000fe40000410000 */
[----:B------:R-:W1:Y:S01]  /*3fc0*/  MUFU.EX2 R132, R122 ;  /* 0x0000007a00847308 */ /* 0x000e620000000800 */
[C---:B----4-:R-:W-:Y:S02]  /*3fd0*/  FMUL.FTZ R156, R129.reuse, R156 ;  /* 0x0000009c819c7220 */ /* 0x050fe40000410000 */
[----:B------:R-:W-:-:S05]  /*3fe0*/  FMUL.FTZ R155, R129, R155 ;  /* 0x0000009b819b7220 */ /* 0x000fca0000410000 */
[----:B------:R4:W-:Y:S01]  /*3ff0*/  MUFU.EX2 R159, R123 ;  /* 0x0000007b009f7308 */ /* 0x0009e20000000800 */
[----:B0-----:R-:W-:-:S04]  /*4000*/  FMUL.FTZ R162, R130, R119 ;  /* 0x0000007782a27220 */ /* 0x001fc80000410000 */
[----:B------:R-:W-:-:S03]  /*4010*/  FFMA.FTZ R162, R131, R120, R162 ;  /* 0x0000007883a27223 */ /* 0x000fc600000100a2 */
[----:B------:R-:W-:Y:S01]  /*4020*/  MUFU.COS R134, R124 ;  /* 0x0000007c00867308 */ /* 0x000fe20000000000 */
[CC--:B------:R-:W-:Y:S02]  /*4030*/  FFMA.FTZ R165, R118.reuse, R162.reuse, R165 ;  /* 0x000000a276a57223 */ /* 0x0c0fe400000100a5 */
[----:B------:R-:W-:Y:S02]  /*4040*/  FMUL.FTZ R162, R117, R162 ;  /* 0x000000a275a27220 */ /* 0x000fe40000410000 */
[----:B----4-:R-:W-:Y:S01]  /*4050*/  @!P0 IMAD.WIDE R122, R161, 0x10, R104 ;  /* 0x00000010a17a8825 */ /* 0x010fe200078e0268 */
[----:B------:R-:W-:Y:S03]  /*4060*/  BAR.SYNC.DEFER_BLOCKING 0x0 ;  /* 0x0000000000007b1d */ /* 0x000fe60000010000 */
[----:B------:R-:W-:Y:S02]  /*4070*/  FFMA.FTZ R162, R118, R163, -R162 ;  /* 0x000000a376a27223 */ /* 0x000fe400000108a2 */
[----:B------:R-:W-:Y:S01]  /*4080*/  FMUL.FTZ R157, R127, R157 ;  /* 0x0000009d7f9d7220 */ /* 0x000fe20000410000 */
[----:B------:R-:W-:Y:S01]  /*4090*/  MUFU.EX2 R160, R160 ;  /* 0x000000a000a07308 */ /* 0x000fe20000000800 */
[----:B------:R-:W-:-:S02]  /*40a0*/  FMUL.FTZ R129, R115, R162 ;  /* 0x000000a273817220 */ /* 0x000fc40000410000 */
[----:B------:R-:W-:Y:S02]  /*40b0*/  FMUL.FTZ R152, R128, R152 ;  /* 0x0000009880987220 */ /* 0x000fe40000410000 */
[----:B------:R-:W-:Y:S02]  /*40c0*/  FFMA.FTZ R129, R116, R165, R129 ;  /* 0x000000a574817223 */ /* 0x000fe40000010081 */
[----:B------:R-:W-:Y:S02]  /*40d0*/  FMUL.FTZ R151, R128, R151 ;  /* 0x0000009780977220 */ /* 0x000fe40000410000 */
[----:B------:R-:W-:Y:S02]  /*40e0*/  FMUL.FTZ R158, R127, R158 ;  /* 0x0000009e7f9e7220 */ /* 0x000fe40000410000 */
[C---:B------:R-:W-:Y:S02]  /*40f0*/  FMUL.FTZ R154, R133.reuse, R154 ;  /* 0x0000009a859a7220 */ /* 0x040fe40000410000 */
[----:B------:R-:W-:-:S02]  /*4100*/  FMUL.FTZ R153, R133, R153 ;  /* 0x0000009985997220 */ /* 0x000fc40000410000 */
[C---:B------:R-:W-:Y:S02]  /*4110*/  FMUL.FTZ R126, R125.reuse, R52 ;  /* 0x000000347d7e7220 */ /* 0x040fe40000410000 */
[----:B------:R-:W-:Y:S01]  /*4120*/  FMUL.FTZ R161, R125, R55 ;  /* 0x000000377da17220 */ /* 0x000fe20000410000 */
[----:B------:R0:W5:Y:S01]  /*4130*/  @!P0 LDG.E.128 R64, [R122.64] ;  /* 0x000000107a408981 */ /* 0x000162000c1e1d00 */
[----:B------:R-:W-:Y:S02]  /*4140*/  FMUL.FTZ R128, R157, R129 ;  /* 0x000000819d807220 */ /* 0x000fe40000410000 */
[----:B0-----:R-:W-:-:S04]  /*4150*/  FMUL.FTZ R123, R115, R165 ;  /* 0x000000a5737b7220 */ /* 0x001fc80000410000 */
[----:B------:R-:W-:-:S04]  /*4160*/  FFMA.FTZ R123, R116, R162, -R123 ;  /* 0x000000a2747b7223 */ /* 0x000fc8000001087b */
[-C--:B------:R-:W-:Y:S02]  /*4170*/  FMUL.FTZ R133, R157, R123.reuse ;  /* 0x0000007b9d857220 */ /* 0x080fe40000410000 */
[C---:B------:R-:W-:Y:S02]  /*4180*/  FFMA.FTZ R128, R158.reuse, R123, -R128 ;  /* 0x0000007b9e807223 */ /* 0x040fe40000010880 */
[----:B------:R-:W-:Y:S01]  /*4190*/  FFMA.FTZ R133, R158, R129, R133 ;  /* 0x000000819e857223 */ /* 0x000fe20000010085 */
[----:B------:R-:W0:Y:S01]  /*41a0*/  MUFU.EX2 R126, R126 ;  /* 0x0000007e007e7308 */ /* 0x000e220000000800 */
[----:B------:R-:W-:Y:S02]  /*41b0*/  FMUL.FTZ R129, R155, R128 ;  /* 0x000000809b817220 */ /* 0x000fe40000410000 */
[C---:B------:R-:W-:Y:S02]  /*41c0*/  FMUL.FTZ R127, R125.reuse, R53 ;  /* 0x000000357d7f7220 */ /* 0x040fe40000410000 */
[----:B------:R-:W-:-:S02]  /*41d0*/  FMUL.FTZ R122, R125, R46 ;  /* 0x0000002e7d7a7220 */ /* 0x000fc40000410000 */
[----:B------:R-:W-:Y:S02]  /*41e0*/  FMUL.FTZ R123, R155, R133 ;  /* 0x000000859b7b7220 */ /* 0x000fe40000410000 */
[----:B------:R-:W-:Y:S02]  /*41f0*/  FMUL.FTZ R125, R125, R41 ;  /* 0x000000297d7d7220 */ /* 0x000fe40000410000 */
[C---:B------:R-:W-:Y:S02]  /*4200*/  FFMA.FTZ R129, R156.reuse, R133, R129 ;  /* 0x000000859c817223 */ /* 0x040fe40000010081 */
[----:B------:R-:W-:Y:S01]  /*4210*/  FFMA.FTZ R123, R156, R128, -R123 ;  /* 0x000000809c7b7223 */ /* 0x000fe2000001087b */
[----:B------:R-:W4:Y:S01]  /*4220*/  MUFU.EX2 R127, R127 ;  /* 0x0000007f007f7308 */ /* 0x000f220000000800 */
[C---:B-1----:R-:W-:Y:S02]  /*4230*/  FMUL.FTZ R150, R132.reuse, R150 ;  /* 0x0000009684967220 */ /* 0x042fe40000410000 */
[----:B------:R-:W-:-:S02]  /*4240*/  FMUL.FTZ R149, R132, R149 ;  /* 0x0000009584957220 */ /* 0x000fc40000410000 */
[C---:B------:R-:W-:Y:S02]  /*4250*/  FMUL.FTZ R128, R153.reuse, R129 ;  /* 0x0000008199807220 */ /* 0x040fe40000410000 */
[-C--:B------:R-:W-:Y:S01]  /*4260*/  FMUL.FTZ R133, R153, R123.reuse ;  /* 0x0000007b99857220 */ /* 0x080fe20000410000 */
[----:B------:R-:W1:Y:S01]  /*4270*/  MUFU.EX2 R125, R125 ;  /* 0x0000007d007d7308 */ /* 0x000e620000000800 */
[C---:B------:R-:W-:Y:S02]  /*4280*/  FFMA.FTZ R128, R154.reuse, R123, -R128 ;  /* 0x0000007b9a807223 */ /* 0x040fe40000010880 */
[----:B------:R-:W-:-:S05]  /*4290*/  FFMA.FTZ R133, R154, R129, R133 ;  /* 0x000000819a857223 */ /* 0x000fca0000010085 */
[----:B------:R-:W1:Y:S01]  /*42a0*/  MUFU.SIN R132, R124 ;  /* 0x0000007c00847308 */ /* 0x000e620000000400 */
[C---:B0-----:R-:W-:Y:S02]  /*42b0*/  FMUL.FTZ R142, R126.reuse, R142 ;  /* 0x0000008e7e8e7220 */ /* 0x041fe40000410000 */
[----:B------:R-:W-:Y:S02]  /*42c0*/  FMUL.FTZ R139, R126, R139 ;  /* 0x0000008b7e8b7220 */ /* 0x000fe40000410000 */
[----:B------:R-:W-:-:S03]  /*42d0*/  FMUL.FTZ R126, R151, R128 ;  /* 0x00000080977e7220 */ /* 0x000fc60000410000 */
[----:B------:R-:W0:Y:S01]  /*42e0*/  MUFU.EX2 R122, R122 ;  /* 0x0000007a007a7308 */ /* 0x000e220000000800 */
[-C--:B------:R-:W-:Y:S02]  /*42f0*/  FMUL.FTZ R123, R151, R133.reuse ;  /* 0x00000085977b7220 */ /* 0x080fe40000410000 */
[C---:B------:R-:W-:Y:S02]  /*4300*/  FFMA.FTZ R126, R152.reuse, R133, R126 ;  /* 0x00000085987e7223 */ /* 0x040fe4000001007e */
[----:B------:R-:W-:Y:S01]  /*4310*/  FFMA.FTZ R128, R152, R128, -R123 ;  /* 0x0000008098807223 */ /* 0x000fe2000001087b */
[----:B------:R-:W-:Y:S01]  /*4320*/  PRMT R123, RZ, 0x5410, R68 ;  /* 0x00005410ff7b7816 */ /* 0x000fe20000000044 */
[C---:B----4-:R-:W-:Y:S02]  /*4330*/  FMUL.FTZ R138, R127.reuse, R138 ;  /* 0x0000008a7f8a7220 */ /* 0x050fe40000410000 */
[----:B------:R-:W-:Y:S02]  /*4340*/  FMUL.FTZ R137, R127, R137 ;  /* 0x000000897f897220 */ /* 0x000fe40000410000 */
[----:B------:R-:W-:-:S02]  /*4350*/  FMUL.FTZ R127, R149, R126 ;  /* 0x0000007e957f7220 */ /* 0x000fc40000410000 */
[C---:B-1----:R-:W-:Y:S02]  /*4360*/  FMUL.FTZ R134, R125.reuse, R134 ;  /* 0x000000867d867220 */ /* 0x042fe40000410000 */
[----:B------:R-:W-:Y:S01]  /*4370*/  FMUL.FTZ R132, R125, R132 ;  /* 0x000000847d847220 */ /* 0x000fe20000410000 */
[----:B------:R-:W-:Y:S01]  /*4380*/  PRMT R125, RZ, 0x7610, R68 ;  /* 0x00007610ff7d7816 */ /* 0x000fe20000000044 */
[----:B------:R-:W-:Y:S01]  /*4390*/  FMUL.FTZ R207, R123, R92 ;  /* 0x0000005c7bcf7220 */ /* 0x000fe20000410000 */
[----:B------:R-:W-:Y:S01]  /*43a0*/  PRMT R68, RZ, 0x5410, R60 ;  /* 0x00005410ff447816 */ /* 0x000fe2000000003c */
[----:B------:R-:W-:Y:S02]  /*43b0*/  FFMA.FTZ R133, R150, R128, -R127 ;  /* 0x0000008096857223 */ /* 0x000fe4000001087f */
[C---:B0-----:R-:W-:Y:S02]  /*43c0*/  FMUL.FTZ R136, R122.reuse, R136 ;  /* 0x000000887a887220 */ /* 0x041fe40000410000 */
[----:B------:R-:W-:Y:S01]  /*43d0*/  FMUL.FTZ R135, R122, R135 ;  /* 0x000000877a877220 */ /* 0x000fe20000410000 */
[----:B------:R-:W-:Y:S01]  /*43e0*/  PRMT R122, RZ, 0x7610, R69 ;  /* 0x00007610ff7a7816 */ /* 0x000fe20000000045 */
[----:B------:R-:W-:-:S02]  /*43f0*/  FMUL.FTZ R127, R149, R128 ;  /* 0x00000080957f7220 */ /* 0x000fc40000410000 */
[----:B------:R-:W-:Y:S02]  /*4400*/  FMUL.FTZ R206, R125, R92 ;  /* 0x0000005c7dce7220 */ /* 0x000fe40000410000 */
[----:B------:R-:W-:Y:S01]  /*4410*/  FMUL.FTZ R207, R68, R207 ;  /* 0x000000cf44cf7220 */ /* 0x000fe20000410000 */
[----:B------:R-:W-:Y:S01]  /*4420*/  PRMT R124, RZ, 0x5410, R69 ;  /* 0x00005410ff7c7816 */ /* 0x000fe20000000045 */
[C---:B------:R-:W-:Y:S02]  /*4430*/  FMUL.FTZ R148, R159.reuse, R148 ;  /* 0x000000949f947220 */ /* 0x040fe40000410000 */
[----:B------:R-:W-:Y:S02]  /*4440*/  FMUL.FTZ R147, R159, R147 ;  /* 0x000000939f937220 */ /* 0x000fe40000410000 */
[----:B------:R-:W-:Y:S01]  /*4450*/  FFMA.FTZ R159, R150, R126, R127 ;  /* 0x0000007e969f7223 */ /* 0x000fe2000001007f */
[----:B------:R-:W-:Y:S01]  /*4460*/  PRMT R127, RZ, 0x7610, R60 ;  /* 0x00007610ff7f7816 */ /* 0x000fe2000000003c */
[----:B------:R-:W-:-:S02]  /*4470*/  FMUL.FTZ R206, R68, R206 ;  /* 0x000000ce44ce7220 */ /* 0x000fc40000410000 */
[----:B------:R-:W-:Y:S02]  /*4480*/  FMUL.FTZ R209, R122, R93 ;  /* 0x0000005d7ad17220 */ /* 0x000fe40000410000 */
[----:B------:R-:W-:Y:S02]  /*4490*/  FMUL.FTZ R69, R207, R119 ;  /* 0x00000077cf457220 */ /* 0x000fe40000410000 */
[----:B------:R-:W-:Y:S02]  /*44a0*/  FMUL.FTZ R208, R124, R93 ;  /* 0x0000005d7cd07220 */ /* 0x000fe40000410000 */
[C---:B------:R-:W-:Y:S02]  /*44b0*/  FMUL.FTZ R68, R206.reuse, R119 ;  /* 0x00000077ce447220 */ /* 0x040fe40000410000 */
[----:B------:R-:W-:Y:S02]  /*44c0*/  FMUL.FTZ R209, R127, R209 ;  /* 0x000000d17fd17220 */ /* 0x000fe40000410000 */
[----:B------:R-:W-:-:S02]  /*44d0*/  FFMA.FTZ R126, R206, R120, R69 ;  /* 0x00000078ce7e7223 */ /* 0x000fc40000010045 */
[----:B------:R-:W-:Y:S01]  /*44e0*/  FMUL.FTZ R208, R127, R208 ;  /* 0x000000d07fd07220 */ /* 0x000fe20000410000 */
[----:B------:R-:W-:Y:S01]  /*44f0*/  PRMT R127, RZ, 0x5410, R70 ;  /* 0x00005410ff7f7816 */ /* 0x000fe20000000046 */
[----:B------:R-:W-:Y:S02]  /*4500*/  FFMA.FTZ R69, R207, R120, -R68 ;  /* 0x00000078cf457223 */ /* 0x000fe40000010844 */
        /* <DEDUP_REMOVED lines=14> */
[----:B------:R-:W-:-:S02]  /*45f0*/  FADD.FTZ R70, R213, R70 ;  /* 0x00000046d5467221 */ /* 0x000fc40000010000 */
[C---:B------:R-:W-:Y:S02]  /*4600*/  FMUL.FTZ R146, R160.reuse, R146 ;  /* 0x00000092a0927220 */ /* 0x040fe40000410000 */
[----:B------:R-:W-:Y:S01]  /*4610*/  FMUL.FTZ R145, R160, R145 ;  /* 0x00000091a0917220 */ /* 0x000fe20000410000 */
[----:B------:R-:W-:Y:S01]  /*4620*/  PRMT R160, RZ, 0x7610, R61 ;  /* 0x00007610ffa07816 */ /* 0x000fe2000000003d */
[----:B------:R-:W-:Y:S02]  /*4630*/  FADD.FTZ R69, R212, R69 ;  /* 0x00000045d4457221 */ /* 0x000fe40000010000 */
        /* <DEDUP_REMOVED lines=8> */
[----:B------:R-:W-:-:S02]  /*46c0*/  FMUL.FTZ R210, R160, R210 ;  /* 0x000000d2a0d27220 */ /* 0x000fc40000410000 */
[----:B------:R-:W-:Y:S02]  /*46d0*/  FFMA.FTZ R69, R116, R70, -R69 ;  /* 0x0000004674457223 */ /* 0x000fe40000010845 */
[----:B------:R-:W-:Y:S02]  /*46e0*/  FADD.FTZ R68, R211, R68 ;  /* 0x00000044d3447221 */ /* 0x000fe40000010000 */
[----:B------:R-:W-:Y:S02]  /*46f0*/  FMUL.FTZ R133, R147, R133 ;  /* 0x0000008593857220 */ /* 0x000fe40000410000 */
[----:B------:R-:W-:Y:S02]  /*4700*/  FADD.FTZ R69, R210, R69 ;  /* 0x00000045d2457221 */ /* 0x000fe40000010000 */
[----:B------:R-:W-:Y:S02]  /*4710*/  FMUL.FTZ R70, R157, R68 ;  /* 0x000000449d467220 */ /* 0x000fe40000410000 */
[----:B------:R-:W-:-:S02]  /*4720*/  FFMA.FTZ R133, R148, R159, R133 ;  /* 0x0000009f94857223 */ /* 0x000fc40000010085 */
[C---:B------:R-:W-:Y:S02]  /*4730*/  FMUL.FTZ R160, R145.reuse, R71 ;  /* 0x0000004791a07220 */ /* 0x040fe40000410000 */
[----:B------:R-:W-:Y:S02]  /*4740*/  FFMA.FTZ R70, R158, R69, -R70 ;  /* 0x000000459e467223 */ /* 0x000fe40000010846 */
[-C--:B------:R-:W-:Y:S02]  /*4750*/  FMUL.FTZ R159, R145, R133.reuse ;  /* 0x00000085919f7220 */ /* 0x080fe40000410000 */
[C---:B------:R-:W-:Y:S01]  /*4760*/  FFMA.FTZ R165, R146.reuse, R133, R160 ;  /* 0x0000008592a57223 */ /* 0x040fe200000100a0 */
[--C-:B--2---:R-:W-:Y:S01]  /*4770*/  PRMT R133, RZ, 0x5410, R72.reuse ;  /* 0x00005410ff857816 */ /* 0x104fe20000000048 */
[----:B------:R-:W-:Y:S02]  /*4780*/  FMUL.FTZ R69, R157, R69 ;  /* 0x000000459d457220 */ /* 0x000fe40000410000 */
[----:B------:R-:W-:Y:S01]  /*4790*/  FFMA.FTZ R164, R146, R71, -R159 ;  /* 0x0000004792a47223 */ /* 0x000fe2000001089f */
[----:B------:R-:W-:Y:S01]  /*47a0*/  PRMT R159, RZ, 0x7610, R72 ;  /* 0x00007610ff9f7816 */ /* 0x000fe20000000048 */
[----:B------:R-:W-:Y:S01]  /*47b0*/  FFMA.FTZ R69, R158, R68, R69 ;  /* 0x000000449e457223 */ /* 0x000fe20000010045 */
[----:B------:R-:W-:Y:S01]  /*47c0*/  PRMT R68, RZ, 0x5410, R62 ;  /* 0x00005410ff447816 */ /* 0x000fe2000000003e */
[-C--:B------:R-:W-:Y:S01]  /*47d0*/  FMUL.FTZ R215, R133, R88.reuse ;  /* 0x0000005885d77220 */ /* 0x080fe20000410000 */
[----:B------:R-:W0:Y:S01]  /*47e0*/  MUFU.EX2 R161, R161 ;  /* 0x000000a100a17308 */ /* 0x000e220000000800 */
[----:B------:R-:W-:-:S02]  /*47f0*/  FMUL.FTZ R214, R159, R88 ;  /* 0x000000589fd67220 */ /* 0x000fc40000410000 */
[C---:B------:R-:W-:Y:S01]  /*4800*/  FMUL.FTZ R215, R68.reuse, R215 ;  /* 0x000000d744d77220 */ /* 0x040fe20000410000 */
[----:B------:R-:W-:Y:S01]  /*4810*/  PRMT R162, RZ, 0x7610, R73 ;  /* 0x00007610ffa27816 */ /* 0x000fe20000000049 */
[----:B------:R-:W-:Y:S02]  /*4820*/  FMUL.FTZ R214, R68, R214 ;  /* 0x000000d644d67220 */ /* 0x000fe40000410000 */
[----:B------:R-:W-:Y:S01]  /*4830*/  FADD.FTZ R70, R215, R70 ;  /* 0x00000046d7467221 */ /* 0x000fe20000010000 */
[----:B------:R-:W-:Y:S01]  /*4840*/  PRMT R72, RZ, 0x7610, R62 ;  /* 0x00007610ff487816 */ /* 0x000fe2000000003e */
[----:B------:R-:W-:Y:S01]  /*4850*/  FADD.FTZ R69, R214, R69 ;  /* 0x00000045d6457221 */ /* 0x000fe20000010000 */
[----:B------:R-:W-:Y:S01]  /*4860*/  PRMT R160, RZ, 0x5410, R73 ;  /* 0x00005410ffa07816 */ /* 0x000fe20000000049 */
[----:B------:R-:W-:Y:S02]  /*4870*/  FMUL.FTZ R217, R162, R89 ;  /* 0x00000059a2d97220 */ /* 0x000fe40000410000 */
[----:B------:R-:W-:-:S02]  /*4880*/  FMUL.FTZ R68, R155, R70 ;  /* 0x000000469b447220 */ /* 0x000fc40000410000 */
[----:B------:R-:W-:Y:S02]  /*4890*/  FMUL.FTZ R218, R160, R89 ;  /* 0x00000059a0da7220 */ /* 0x000fe40000410000 */
[----:B------:R-:W-:Y:S02]  /*48a0*/  FMUL.FTZ R71, R155, R69 ;  /* 0x000000459b477220 */ /* 0x000fe40000410000 */
[----:B------:R-:W-:Y:S02]  /*48b0*/  FMUL.FTZ R217, R72, R217 ;  /* 0x000000d948d97220 */ /* 0x000fe40000410000 */
[----:B------:R-:W-:Y:S02]  /*48c0*/  FFMA.FTZ R68, R156, R69, R68 ;  /* 0x000000459c447223 */ /* 0x000fe40000010044 */
[C---:B0-----:R-:W-:Y:S02]  /*48d0*/  FMUL.FTZ R144, R161.reuse, R144 ;  /* 0x00000090a1907220 */ /* 0x041fe40000410000 */
[----:B------:R-:W-:Y:S01]  /*48e0*/  FMUL.FTZ R143, R161, R143 ;  /* 0x0000008fa18f7220 */ /* 0x000fe20000410000 */
        /* <DEDUP_REMOVED lines=17> */
[CC--:B------:R-:W-:Y:S01]  /*4a00*/  FFMA.FTZ R73, R144.reuse, R164.reuse, -R73 ;  /* 0x000000a490497223 */ /* 0x0c0fe20000010849 */
[--C-:B------:R-:W-:Y:S01]  /*4a10*/  PRMT R166, RZ, 0x7610, R75.reuse ;  /* 0x00007610ffa67816 */ /* 0x100fe2000000004b */
[----:B------:R-:W-:Y:S02]  /*4a20*/  FMUL.FTZ R164, R143, R164 ;  /* 0x000000a48fa47220 */ /* 0x000fe40000410000 */
[----:B------:R-:W-:Y:S02]  /*4a30*/  FADD.FTZ R68, R219, R68 ;  /* 0x00000044db447221 */ /* 0x000fe40000010000 */
[----:B------:R-:W-:Y:S02]  /*4a40*/  FMUL.FTZ R71, R151, R69 ;  /* 0x0000004597477220 */ /* 0x000fe40000410000 */
        /* <DEDUP_REMOVED lines=16> */
[-C--:B------:R-:W-:Y:S02]  /*4b50*/  FMUL.FTZ R228, R165, R84.reuse ;  /* 0x00000054a5e47220 */ /* 0x080fe40000410000 */
[CC--:B------:R-:W-:Y:S02]  /*4b60*/  FFMA.FTZ R71, R150.reuse, R69.reuse, -R68 ;  /* 0x0000004596477223 */ /* 0x0c0fe40000010844 */
[----:B------:R-:W-:Y:S02]  /*4b70*/  FMUL.FTZ R227, R167, R84 ;  /* 0x00000054a7e37220 */ /* 0x000fe40000410000 */
[----:B------:R-:W-:Y:S02]  /*4b80*/  FMUL.FTZ R69, R149, R69 ;  /* 0x0000004595457220 */ /* 0x000fe40000410000 */
[----:B------:R-:W-:Y:S01]  /*4b90*/  FMUL.FTZ R228, R75, R228 ;  /* 0x000000e44be47220 */ /* 0x000fe20000410000 */
[----:B------:R-:W-:Y:S01]  /*4ba0*/  PRMT R170, RZ, 0x7610, R77 ;  /* 0x00007610ffaa7816 */ /* 0x000fe2000000004d */
[----:B------:R-:W-:-:S02]  /*4bb0*/  FFMA.FTZ R70, R150, R70, R69 ;  /* 0x0000004696467223 */ /* 0x000fc40000010045 */
[----:B------:R-:W-:Y:S02]  /*4bc0*/  FMUL.FTZ R227, R75, R227 ;  /* 0x000000e34be37220 */ /* 0x000fe40000410000 */
        /* <DEDUP_REMOVED lines=9> */
[C---:B------:R-:W-:Y:S02]  /*4c60*/  FMUL.FTZ R230, R68.reuse, R230 ;  /* 0x000000e644e67220 */ /* 0x040fe40000410000 */
        /* <DEDUP_REMOVED lines=11> */
[-C--:B------:R-:W-:Y:S02]  /*4d20*/  FFMA.FTZ R74, R142, R73.reuse, -R74 ;  /* 0x000000498e4a7223 */ /* 0x080fe4000001084a */
[----:B------:R-:W-:-:S02]  /*4d30*/  FMUL.FTZ R73, R139, R73 ;  /* 0x000000498b497220 */ /* 0x000fc40000410000 */
[----:B------:R-:W-:Y:S02]  /*4d40*/  FMUL.FTZ R234, R171, R54 ;  /* 0x00000036abea7220 */ /* 0x000fe40000410000 */
[----:B------:R-:W-:Y:S02]  /*4d50*/  FMUL.FTZ R70, R145, R70 ;  /* 0x0000004691467220 */ /* 0x000fe40000410000 */
[C---:B------:R-:W-:Y:S01]  /*4d60*/  FMUL.FTZ R235, R71.reuse, R235 ;  /* 0x000000eb47eb7220 */ /* 0x040fe20000410000 */
[----:B------:R-:W-:Y:S01]  /*4d70*/  PRMT R172, RZ, 0x7610, R79 ;  /* 0x00007610ffac7816 */ /* 0x000fe2000000004f */
[----:B------:R-:W-:Y:S02]  /*4d80*/  FFMA.FTZ R73, R142, R72, R73 ;  /* 0x000000488e497223 */ /* 0x000fe40000010049 */
[----:B------:R-:W-:Y:S02]  /*4d90*/  FMUL.FTZ R234, R71, R234 ;  /* 0x000000ea47ea7220 */ /* 0x000fe40000410000 */
[----:B------:R-:W-:-:S02]  /*4da0*/  FFMA.FTZ R69, R146, R69, R70 ;  /* 0x0000004592457223 */ /* 0x000fc40000010046 */
[----:B------:R-:W-:Y:S01]  /*4db0*/  FADD.FTZ R68, R235, R68 ;  /* 0x00000044eb447221 */ /* 0x000fe20000010000 */
[----:B------:R-:W-:Y:S01]  /*4dc0*/  PRMT R78, RZ, 0x5410, R79 ;  /* 0x00005410ff4e7816 */ /* 0x000fe2000000004f */
[----:B------:R-:W-:Y:S01]  /*4dd0*/  FMUL.FTZ R71, R137, R73 ;  /* 0x0000004989477220 */ /* 0x000fe20000410000 */
[----:B------:R-:W-:Y:S01]  /*4de0*/  PRMT R75, RZ, 0x7610, R57 ;  /* 0x00007610ff4b7816 */ /* 0x000fe20000000039 */
[----:B------:R-:W-:Y:S02]  /*4df0*/  FADD.FTZ R69, R234, R69 ;  /* 0x00000045ea457221 */ /* 0x000fe40000010000 */
[----:B------:R-:W-:Y:S02]  /*4e00*/  FMUL.FTZ R70, R143, R68 ;  /* 0x000000448f467220 */ /* 0x000fe40000410000 */
[----:B------:R-:W-:Y:S02]  /*4e10*/  FMUL.FTZ R232, R172, R55 ;  /* 0x00000037ace87220 */ /* 0x000fe40000410000 */
[----:B------:R-:W-:-:S02]  /*4e20*/  FFMA.FTZ R72, R138, R74, -R71 ;  /* 0x0000004a8a487223 */ /* 0x000fc40000010847 */
[----:B------:R-:W-:Y:S02]  /*4e30*/  FFMA.FTZ R71, R144, R69, R70 ;  /* 0x0000004590477223 */ /* 0x000fe40000010046 */
[----:B------:R-:W-:Y:S02]  /*4e40*/  FMUL.FTZ R233, R78, R55 ;  /* 0x000000374ee97220 */ /* 0x000fe40000410000 */
[----:B------:R-:W-:Y:S02]  /*4e50*/  FMUL.FTZ R69, R143, R69 ;  /* 0x000000458f457220 */ /* 0x000fe40000410000 */
[C---:B------:R-:W-:Y:S02]  /*4e60*/  FMUL.FTZ R232, R75.reuse, R232 ;  /* 0x000000e84be87220 */ /* 0x040fe40000410000 */
[----:B------:R-:W-:Y:S02]  /*4e70*/  FMUL.FTZ R233, R75, R233 ;  /* 0x000000e94be97220 */ /* 0x000fe40000410000 */
[----:B------:R-:W-:-:S02]  /*4e80*/  FFMA.FTZ R68, R144, R68, -R69 ;  /* 0x0000004490447223 */ /* 0x000fc40000010845 */
[----:B------:R-:W-:Y:S02]  /*4e90*/  FADD.FTZ R71, R232, R71 ;  /* 0x00000047e8477221 */ /* 0x000fe40000010000 */
[----:B------:R-:W-:Y:S02]  /*4ea0*/  FADD.FTZ R68, R233, R68 ;  /* 0x00000044e9447221 */ /* 0x000fe40000010000 */
[----:B------:R-:W-:Y:S01]  /*4eb0*/  FMUL.FTZ R69, R139, R71 ;  /* 0x000000478b457220 */ /* 0x000fe20000410000 */
[----:B---3--:R-:W-:-:S03]  /*4ec0*/  PRMT R79, RZ, 0x5410, R80 ;  /* 0x00005410ff4f7816 */ /* 0x008fc60000000050 */
[-C--:B------:R-:W-:Y:S01]  /*4ed0*/  FFMA.FTZ R70, R142, R68.reuse, -R69 ;  /* 0x000000448e467223 */ /* 0x080fe20000010845 */
[----:B------:R-:W-:Y:S01]  /*4ee0*/  PRMT R173, RZ, 0x7610, R80 ;  /* 0x00007610ffad7816 */ /* 0x000fe20000000050 */
[----:B------:R-:W-:Y:S01]  /*4ef0*/  FMUL.FTZ R68, R139, R68 ;  /* 0x000000448b447220 */ /* 0x000fe20000410000 */
[----:B------:R-:W-:Y:S01]  /*4f00*/  ISETP.NE.AND P0, PT, R106, 0x3f, PT ;  /* 0x0000003f6a00780c */ /* 0x000fe20003f05270 */
[----:B------:R-:W-:Y:S02]  /*4f10*/  FMUL.FTZ R74, R137, R74 ;  /* 0x0000004a894a7220 */ /* 0x000fe40000410000 */
[----:B------:R-:W-:Y:S01]  /*4f20*/  FFMA.FTZ R71, R142, R71, R68 ;  /* 0x000000478e477223 */ /* 0x000fe20000010044 */
[----:B------:R-:W-:Y:S01]  /*4f30*/  PRMT R68, RZ, 0x5410, R58 ;  /* 0x00005410ff447816 */ /* 0x000fe2000000003a */
[-C--:B------:R-:W-:Y:S02]  /*4f40*/  FMUL.FTZ R237, R79, R52.reuse ;  /* 0x000000344fed7220 */ /* 0x080fe40000410000 */
[----:B------:R-:W-:-:S02]  /*4f50*/  FMUL.FTZ R236, R173, R52 ;  /* 0x00000034adec7220 */ /* 0x000fc40000410000 */
[----:B------:R-:W-:Y:S02]  /*4f60*/  FFMA.FTZ R74, R138, R73, R74 ;  /* 0x000000498a4a7223 */ /* 0x000fe4000001004a */
[C---:B------:R-:W-:Y:S02]  /*4f70*/  FMUL.FTZ R237, R68.reuse, R237 ;  /* 0x000000ed44ed7220 */ /* 0x040fe40000410000 */
[----:B------:R-:W-:Y:S01]  /*4f80*/  FMUL.FTZ R236, R68, R236 ;  /* 0x000000ec44ec7220 */ /* 0x000fe20000410000 */
[--C-:B------:R-:W-:Y:S01]  /*4f90*/  PRMT R80, RZ, 0x5410, R81.reuse ;  /* 0x00005410ff507816 */ /* 0x100fe20000000051 */
[----:B------:R-:W-:Y:S01]  /*4fa0*/  FMUL.FTZ R73, R135, R74 ;  /* 0x0000004a87497220 */ /* 0x000fe20000410000 */
[----:B------:R-:W-:Y:S01]  /*4fb0*/  PRMT R174, RZ, 0x7610, R81 ;  /* 0x00007610ffae7816 */ /* 0x000fe20000000051 */
[----:B------:R-:W-:Y:S01]  /*4fc0*/  FADD.FTZ R71, R236, R71 ;  /* 0x00000047ec477221 */ /* 0x000fe20000010000 */
[----:B------:R0:W1:Y:S01]  /*4fd0*/  @P0 LDS.64 R76, [R106.X8+0x49e8] ;  /* 0x0049e8006a4c0984 */ /* 0x0000620000008a00 */
[----:B------:R-:W-:-:S02]  /*4fe0*/  FADD.FTZ R70, R237, R70 ;  /* 0x00000046ed467221 */ /* 0x000fc40000010000 */
[-C--:B------:R-:W-:Y:S02]  /*4ff0*/  FMUL.FTZ R75, R135, R72.reuse ;  /* 0x00000048874b7220 */ /* 0x080fe40000410000 */
[----:B------:R-:W-:Y:S01]  /*5000*/  FFMA.FTZ R73, R136, R72, -R73 ;  /* 0x0000004888497223 */ /* 0x000fe20000010849 */
[----:B------:R-:W-:Y:S01]  /*5010*/  PRMT R72, RZ, 0x7610, R58 ;  /* 0x00007610ff487816 */ /* 0x000fe2000000003a */
[-C--:B------:R-:W-:Y:S02]  /*5020*/  FMUL.FTZ R229, R80, R53.reuse ;  /* 0x0000003550e57220 */ /* 0x080fe40000410000 */
[----:B------:R-:W-:Y:S02]  /*5030*/  FMUL.FTZ R216, R174, R53 ;  /* 0x00000035aed87220 */ /* 0x000fe40000410000 */
[C---:B------:R-:W-:Y:S02]  /*5040*/  FMUL.FTZ R69, R137.reuse, R71 ;  /* 0x0000004789457220 */ /* 0x040fe40000410000 */
[----:B------:R-:W-:-:S02]  /*5050*/  FMUL.FTZ R68, R137, R70 ;  /* 0x0000004689447220 */ /* 0x000fc40000410000 */
[C---:B------:R-:W-:Y:S02]  /*5060*/  FMUL.FTZ R229, R72.reuse, R229 ;  /* 0x000000e548e57220 */ /* 0x040fe40000410000 */
[----:B------:R-:W-:Y:S02]  /*5070*/  FMUL.FTZ R216, R72, R216 ;  /* 0x000000d848d87220 */ /* 0x000fe40000410000 */
[C---:B------:R-:W-:Y:S02]  /*5080*/  FFMA.FTZ R70, R138.reuse, R70, -R69 ;  /* 0x000000468a467223 */ /* 0x040fe40000010845 */
        /* <DEDUP_REMOVED lines=10> */
[C---:B------:R-:W-:Y:S02]  /*5130*/  FMUL.FTZ R221, R72.reuse, R221 ;  /* 0x000000dd48dd7220 */ /* 0x040fe40000410000 */
[----:B------:R-:W-:Y:S02]  /*5140*/  FMUL.FTZ R222, R72, R222 ;  /* 0x000000de48de7220 */ /* 0x000fe40000410000 */
[----:B------:R-:W-:-:S02]  /*5150*/  FFMA.FTZ R70, R136, R70, -R69 ;  /* 0x0000004688467223 */ /* 0x000fc40000010845 */
[----:B------:R-:W-:Y:S01]  /*5160*/  FFMA.FTZ R71, R136, R71, R68 ;  /* 0x0000004788477223 */ /* 0x000fe20000010044 */
[--C-:B------:R-:W-:Y:S02]  /*5170*/  PRMT R82, RZ, 0x5410, R83.reuse ;  /* 0x00005410ff527816 */ /* 0x100fe40000000053 */
[----:B------:R-:W-:Y:S01]  /*5180*/  PRMT R176, RZ, 0x7610, R83 ;  /* 0x00007610ffb07816 */ /* 0x000fe20000000053 */
[----:B------:R-:W-:Y:S02]  /*5190*/  FADD.FTZ R69, R221, R70 ;  /* 0x00000046dd457221 */ /* 0x000fe40000010000 */
[----:B------:R-:W-:Y:S01]  /*51a0*/  FADD.FTZ R71, R222, R71 ;  /* 0x00000047de477221 */ /* 0x000fe20000010000 */
[----:B------:R-:W-:Y:S01]  /*51b0*/  PRMT R68, RZ, 0x7610, R59 ;  /* 0x00007610ff447816 */ /* 0x000fe2000000003b */
[----:B------:R-:W-:Y:S02]  /*51c0*/  FFMA.FTZ R75, R136, R74, R75 ;  /* 0x0000004a884b7223 */ /* 0x000fe4000001004b */
[----:B------:R-:W-:-:S02]  /*51d0*/  FMUL.FTZ R223, R82, R41 ;  /* 0x0000002952df7220 */ /* 0x000fc40000410000 */
[----:B------:R-:W-:Y:S02]  /*51e0*/  FMUL.FTZ R224, R176, R41 ;  /* 0x00000029b0e07220 */ /* 0x000fe40000410000 */
[C---:B------:R-:W-:Y:S02]  /*51f0*/  FMUL.FTZ R74, R132.reuse, R69 ;  /* 0x00000045844a7220 */ /* 0x040fe40000410000 */
[----:B------:R-:W-:Y:S02]  /*5200*/  FMUL.FTZ R72, R132, R71 ;  /* 0x0000004784487220 */ /* 0x000fe40000410000 */
[C---:B------:R-:W-:Y:S02]  /*5210*/  FMUL.FTZ R223, R68.reuse, R223 ;  /* 0x000000df44df7220 */ /* 0x040fe40000410000 */
[----:B------:R-:W-:Y:S02]  /*5220*/  FMUL.FTZ R224, R68, R224 ;  /* 0x000000e044e07220 */ /* 0x000fe40000410000 */
[C---:B------:R-:W-:Y:S01]  /*5230*/  FMUL.FTZ R70, R132.reuse, R73 ;  /* 0x0000004984467220 */ /* 0x040fe20000410000 */
[----:B------:R-:W-:Y:S01]  /*5240*/  BSSY B0, `(.L_x_7266) ;  /* 0x0000012000007945 */ /* 0x000fe20003800000 */
[----:B------:R-:W-:-:S02]  /*5250*/  FMUL.FTZ R68, R132, R75 ;  /* 0x0000004b84447220 */ /* 0x000fc40000410000 */
[C---:B------:R-:W-:Y:S02]  /*5260*/  FFMA.FTZ R71, R134.reuse, R71, R74 ;  /* 0x0000004786477223 */ /* 0x040fe4000001004a */
[----:B------:R-:W-:Y:S01]  /*5270*/  FFMA.FTZ R72, R134, R69, -R72 ;  /* 0x0000004586487223 */ /* 0x000fe20000010848 */
[----:B------:R-:W-:Y:S01]  /*5280*/  ISETP.GT.U32.AND P2, PT, R106, 0x1f, PT ;  /* 0x0000001f6a00780c */ /* 0x000fe20003f44070 */
[C---:B------:R-:W-:Y:S02]  /*5290*/  FFMA.FTZ R69, R134.reuse, R75, R70 ;  /* 0x0000004b86457223 */ /* 0x040fe40000010046 */
[----:B------:R-:W-:Y:S02]  /*52a0*/  FFMA.FTZ R68, R134, R73, -R68 ;  /* 0x0000004986447223 */ /* 0x000fe40000010844 */
[----:B------:R-:W-:Y:S02]  /*52b0*/  FADD.FTZ R71, R224, R71 ;  /* 0x00000047e0477221 */ /* 0x000fe40000010000 */
[----:B------:R-:W-:Y:S01]  /*52c0*/  FADD.FTZ R70, R223, R72 ;  /* 0x00000048df467221 */ /* 0x000fe20000010000 */
[----:B------:R-:W-:Y:S05]  /*52d0*/  @P0 BRA `(.L_x_7267) ;  /* 0x0000008000000947 */ /* 0x000fea0003800000 */
[----:B01----:R-:W-:Y:S02]  /*52e0*/  ISETP.NE.AND P0, PT, R96, c[0x0][0x174], PT ;  /* 0x00005d0060007a0c */ /* 0x003fe40003f05270 */
[----:B------:R-:W-:-:S02]  /*52f0*/  MOV R76, 0x3f800000 ;  /* 0x3f800000004c7802 */ /* 0x000fc40000000f00 */
[----:B------:R-:W-:-:S09]  /*5300*/  MOV R77, RZ ;  /* 0x000000ff004d7202 */ /* 0x000fd20000000f00 */
[----:B------:R-:W-:-:S04]  /*5310*/  @P0 LEA.HI R72, R96, R96, RZ, 0x1 ;  /* 0x0000006060480211 */ /* 0x000fc800078f08ff */
[----:B------:R-:W-:-:S04]  /*5320*/  @P0 LOP3.LUT R73, R72, 0xfffffe, RZ, 0xc0, !PT ;  /* 0x00fffffe48490812 */ /* 0x000fc800078ec0ff */
[----:B------:R-:W-:-:S04]  /*5330*/  @P0 IADD3 R73, -R73, R96, RZ ;  /* 0x0000006049490210 */ /* 0x000fc80007ffe1ff */
[----:B------:R-:W-:-:S05]  /*5340*/  @P0 LEA R73, R73, R0, 0x8 ;  /* 0x0000000049490211 */ /* 0x000fca00078e40ff */
[----:B------:R0:W1:Y:S02]  /*5350*/  @P0 LDS.64 R76, [R73.X8+0x39e0] ;  /* 0x0039e000494c0984 */ /* 0x0000640000008a00 */
.L_x_7267:
[----:B01----:R-:W-:Y:S05]  /*5360*/  BSYNC B0 ;  /* 0x0000000000007941 */ /* 0x003fea0003800000 */
.L_x_7266:
        /* <DEDUP_REMOVED lines=41> */
[----:B------:R-:W-:-:S02]  /*5600*/  FFMA.FTZ R240, R71, R72, R240 ;  /* 0x0000004847f07223 */ /* 0x000fc400000100f0 */
[CC--:B------:R-:W-:Y:S02]  /*5610*/  FMUL.FTZ R71, R69.reuse, R73.reuse ;  /* 0x0000004945477220 */ /* 0x0c0fe40000410000 */
[-C--:B------:R-:W-:Y:S02]  /*5620*/  FFMA.FTZ R239, R70, R72.reuse, -R239 ;  /* 0x0000004846ef7223 */ /* 0x080fe400000108ef */
[C---:B------:R-:W-:Y:S02]  /*5630*/  FMUL.FTZ R73, R68.reuse, R73 ;  /* 0x0000004944497220 */ /* 0x040fe40000410000 */
[-C--:B------:R-:W-:Y:S02]  /*5640*/  FFMA.FTZ R71, R68, R72.reuse, -R71 ;  /* 0x0000004844477223 */ /* 0x080fe40000010847 */
[----:B------:R-:W-:Y:S02]  /*5650*/  FFMA.FTZ R73, R69, R72, R73 ;  /* 0x0000004845497223 */ /* 0x000fe40000010049 */
[----:B------:R-:W-:-:S02]  /*5660*/  FADD.FTZ R74, R74, R239 ;  /* 0x000000ef4a4a7221 */ /* 0x000fc40000010000 */
[----:B------:R-:W-:Y:S01]  /*5670*/  FADD.FTZ R240, R75, R240 ;  /* 0x000000f04bf07221 */ /* 0x000fe20000010000 */
[----:B------:R-:W-:Y:S05]  /*5680*/  BRA.DIV ~URZ, `(.L_x_7270) ;  /* 0x000074a27f007947 */ /* 0x000fea000b800000 */
[----:B------:R0:W1:Y:S02]  /*5690*/  SHFL.UP PT, R242, R71, 0x1, RZ ;  /* 0x0420000047f27989 */ /* 0x00006400000e00ff */
.L_x_7374:
        /* <DEDUP_REMOVED lines=44> */
[C---:B------:R-:W-:Y:S02]  /*5960*/  FMUL.FTZ R70, R73.reuse, R70 ;  /* 0x0000004649467220 */ /* 0x040fe40000410000 */
        /* <DEDUP_REMOVED lines=16> */
[----:B------:R-:W-:Y:S01]  /*5a70*/  @P0 FFMA.FTZ R71, R71, R68, -R70 ;  /* 0x0000004447470223 */ /* 0x000fe20000010846 */
[----:B------:R-:W-:Y:S01]  /*5a80*/  FSEL R73, R72, R69, !P0 ;  /* 0x0000004548497208 */ /* 0x000fe20004000000 */
[----:B------:R-:W-:Y:S01]  /*5a90*/  @P0 FADD.FTZ R74, R74, R75 ;  /* 0x0000004b4a4a0221 */ /* 0x000fe20000010000 */
[----:B------:R0:W1:Y:S02]  /*5aa0*/  SHFL.UP PT, R70, R240, 0x10, RZ ;  /* 0x06000000f0467989 */ /* 0x00006400000e00ff */
[----:B------:R-:W-:Y:S02]  /*5ab0*/  MOV R243, R71 ;  /* 0x0000004700f37202 */ /* 0x000fe40000000f00 */
[----:B------:R0:W2:Y:S01]  /*5ac0*/  SHFL.UP PT, R242, R71, 0x10, RZ ;  /* 0x0600000047f27989 */ /* 0x0000a200000e00ff */
[----:B------:R-:W-:-:S03]  /*5ad0*/  MOV R241, R74 ;  /* 0x0000004a00f17202 */ /* 0x000fc60000000f00 */
[----:B------:R0:W3:Y:S04]  /*5ae0*/  SHFL.UP PT, R246, R74, 0x10, RZ ;  /* 0x060000004af67989 */ /* 0x0000e800000e00ff */
[----:B------:R0:W4:Y:S02]  /*5af0*/  SHFL.UP PT, R244, R73, 0x10, RZ ;  /* 0x0600000049f47989 */ /* 0x00012400000e00ff */
.L_x_7375:
[----:B------:R-:W-:Y:S01]  /*5b00*/  MOV R239, R243 ;  /* 0x000000f300ef7202 */ /* 0x000fe20000000f00 */
[-C--:B---3--:R-:W-:Y:S01]  /*5b10*/  FMUL.FTZ R69, R246, R73.reuse ;  /* 0x00000049f6457220 */ /* 0x088fe20000410000 */
[----:B------:R-:W-:Y:S01]  /*5b20*/  ISETP.GE.AND P0, PT, R99, 0x10, PT ;  /* 0x000000106300780c */ /* 0x000fe20003f06270 */
[C---:B-1----:R-:W-:Y:S02]  /*5b30*/  FMUL.FTZ R68, R70.reuse, R73 ;  /* 0x0000004946447220 */ /* 0x042fe40000410000 */
[----:B0-----:R-:W-:Y:S02]  /*5b40*/  FFMA.FTZ R71, R70, R239, R69 ;  /* 0x000000ef46477223 */ /* 0x001fe40000010045 */
[----:B--2---:R-:W-:-:S02]  /*5b50*/  FMUL.FTZ R69, R242, R73 ;  /* 0x00000049f2457220 */ /* 0x004fc40000410000 */
[----:B------:R-:W-:Y:S02]  /*5b60*/  FFMA.FTZ R246, R246, R239, -R68 ;  /* 0x000000eff6f67223 */ /* 0x000fe40000010844 */
[C---:B----4-:R-:W-:Y:S02]  /*5b70*/  FMUL.FTZ R68, R244.reuse, R73 ;  /* 0x00000049f4447220 */ /* 0x050fe40000410000 */
[-C--:B------:R-:W-:Y:S02]  /*5b80*/  FFMA.FTZ R244, R244, R239.reuse, R69 ;  /* 0x000000eff4f47223 */ /* 0x080fe40000010045 */
[----:B------:R-:W-:Y:S02]  /*5b90*/  @P0 FFMA.FTZ R239, R242, R239, -R68 ;  /* 0x000000eff2ef0223 */ /* 0x000fe40000010844 */
[----:B------:R-:W-:Y:S01]  /*5ba0*/  @P0 FADD.FTZ R240, R71, R240 ;  /* 0x000000f047f00221 */ /* 0x000fe20000010000 */
[----:B------:R-:W-:Y:S01]  /*5bb0*/  FSEL R73, R73, R244, !P0 ;  /* 0x000000f449497208 */ /* 0x000fe20004000000 */
[----:B------:R-:W-:Y:S01]  /*5bc0*/  @P0 FADD.FTZ R241, R246, R241 ;  /* 0x000000f1f6f10221 */ /* 0x000fe20000010000 */
[----:B------:R-:W-:Y:S05]  /*5bd0*/  BRA.CONV ~URZ, `(.L_x_7272) ;  /* 0x000000637f007947 */ /* 0x000fea000b800000 */
[----:B------:R-:W-:Y:S01]  /*5be0*/  HFMA2.MMA R69, -RZ, RZ, 0, 1.847743988037109375e-06 ;  /* 0x0000001fff457435 */ /* 0x000fe200000001ff */
[----:B------:R-:W-:-:S02]  /*5bf0*/  MOV R72, R239 ;  /* 0x000000ef00487202 */ /* 0x000fc40000000f00 */
[----:B------:R-:W-:Y:S02]  /*5c00*/  MOV R71, 0x1f ;  /* 0x0000001f00477802 */ /* 0x000fe40000000f00 */
[----:B------:R-:W-:Y:S02]  /*5c10*/  MOV R68, 0xffffffff ;  /* 0xffffffff00447802 */ /* 0x000fe40000000f00 */
[----:B------:R-:W-:Y:S02]  /*5c20*/  MOV R70, 0x5c40 ;  /* 0x00005c4000467802 */ /* 0x000fe40000000f00 */
[----:B------:R-:W-:Y:S05]  /*5c30*/  CALL.REL.NOINC `($__internal_175_$__cuda_sm70_shflsync_idx_p) ;  /* 0x00008d7000007944 */ /* 0x000fea0003c00000 */
.L_x_7272:
[----:B------:R-:W-:Y:S05]  /*5c40*/  BRA.CONV ~URZ, `(.L_x_7273) ;  /* 0x000000637f007947 */ /* 0x000fea000b800000 */
[----:B-1----:R-:W-:Y:S01]  /*5c50*/  HFMA2.MMA R69, -RZ, RZ, 0, 1.847743988037109375e-06 ;  /* 0x0000001fff457435 */ /* 0x002fe200000001ff */
[----:B0-----:R-:W-:Y:S02]  /*5c60*/  MOV R72, R73 ;  /* 0x0000004900487202 */ /* 0x001fe40000000f00 */
[----:B------:R-:W-:Y:S02]  /*5c70*/  MOV R71, 0x1f ;  /* 0x0000001f00477802 */ /* 0x000fe40000000f00 */
[----:B------:R-:W-:Y:S02]  /*5c80*/  MOV R68, 0xffffffff ;  /* 0xffffffff00447802 */ /* 0x000fe40000000f00 */
[----:B------:R-:W-:-:S02]  /*5c90*/  MOV R70, 0x5cb0 ;  /* 0x00005cb000467802 */ /* 0x000fc40000000f00 */
[----:B------:R-:W-:Y:S05]  /*5ca0*/  CALL.REL.NOINC `($__internal_175_$__cuda_sm70_shflsync_idx_p) ;  /* 0x00008d0000007944 */ /* 0x000fea0003c00000 */
.L_x_7273:
[----:B------:R-:W-:Y:S05]  /*5cb0*/  BRA.CONV ~URZ, `(.L_x_7274) ;  /* 0x000000637f007947 */ /* 0x000fea000b800000 */
[----:B-1----:R-:W-:Y:S01]  /*5cc0*/  HFMA2.MMA R69, -RZ, RZ, 0, 1.847743988037109375e-06 ;  /* 0x0000001fff457435 */ /* 0x002fe200000001ff */
[----:B0-----:R-:W-:-:S02]  /*5cd0*/  MOV R72, R241 ;  /* 0x000000f100487202 */ /* 0x001fc40000000f00 */
[----:B------:R-:W-:Y:S02]  /*5ce0*/  MOV R71, 0x1f ;  /* 0x0000001f00477802 */ /* 0x000fe40000000f00 */
[----:B------:R-:W-:Y:S02]  /*5cf0*/  MOV R68, 0xffffffff ;  /* 0xffffffff00447802 */ /* 0x000fe40000000f00 */
[----:B------:R-:W-:Y:S02]  /*5d00*/  MOV R70, 0x5d20 ;  /* 0x00005d2000467802 */ /* 0x000fe40000000f00 */
[----:B------:R-:W-:Y:S05]  /*5d10*/  CALL.REL.NOINC `($__internal_175_$__cuda_sm70_shflsync_idx_p) ;  /* 0x00008c9000007944 */ /* 0x000fea0003c00000 */
.L_x_7274:
[----:B------:R-:W-:Y:S05]  /*5d20*/  BRA.CONV ~URZ, `(.L_x_7275) ;  /* 0x000000637f007947 */ /* 0x000fea000b800000 */
[----:B-1----:R-:W-:Y:S01]  /*5d30*/  HFMA2.MMA R69, -RZ, RZ, 0, 1.847743988037109375e-06 ;  /* 0x0000001fff457435 */ /* 0x002fe200000001ff */
[----:B0-----:R-:W-:Y:S02]  /*5d40*/  MOV R72, R240 ;  /* 0x000000f000487202 */ /* 0x001fe40000000f00 */
[----:B------:R-:W-:Y:S02]  /*5d50*/  MOV R71, 0x1f ;  /* 0x0000001f00477802 */ /* 0x000fe40000000f00 */
[----:B------:R-:W-:Y:S02]  /*5d60*/  MOV R68, 0xffffffff ;  /* 0xffffffff00447802 */ /* 0x000fe40000000f00 */
[----:B------:R-:W-:-:S02]  /*5d70*/  MOV R70, 0x5d90 ;  /* 0x00005d9000467802 */ /* 0x000fc40000000f00 */
[----:B------:R-:W-:Y:S05]  /*5d80*/  CALL.REL.NOINC `($__internal_175_$__cuda_sm70_shflsync_idx_p) ;  /* 0x00008c2000007944 */ /* 0x000fea0003c00000 */
.L_x_7275:
[----:B------:R-:W-:Y:S05]  /*5d90*/  BRA.DIV ~URZ, `(.L_x_7276) ;  /* 0x000079a27f007947 */ /* 0x000fea000b800000 */
[----:B------:R-:W2:Y:S04]  /*5da0*/  SHFL.IDX PT, R64, R64, RZ, 0x1f ;  /* 0x00001fff40407589 */ /* 0x000ea800000e0000 */
[----:B------:R-:W3:Y:S04]  /*5db0*/  SHFL.IDX PT, R65, R65, RZ, 0x1f ;  /* 0x00001fff41417589 */ /* 0x000ee800000e0000 */
[----:B------:R-:W4:Y:S04]  /*5dc0*/  SHFL.IDX PT, R66, R66, RZ, 0x1f ;  /* 0x00001fff42427589 */ /* 0x000f2800000e0000 */
[----:B------:R-:W0:Y:S04]  /*5dd0*/  SHFL.IDX PT, R67, R67, RZ, 0x1f ;  /* 0x00001fff43437589 */ /* 0x000e2800000e0000 */
[----:B------:R-:W1:Y:S04]  /*5de0*/  SHFL.UP PT, R239, R239, 0x1, RZ ;  /* 0x04200000efef7989 */ /* 0x000e6800000e00ff */
[----:B------:R-:W0:Y:S04]  /*5df0*/  SHFL.UP PT, R73, R73, 0x1, RZ ;  /* 0x0420000049497989 */ /* 0x000e2800000e00ff */
[----:B------:R-:W0:Y:S04]  /*5e00*/  SHFL.UP PT, R241, R241, 0x1, RZ ;  /* 0x04200000f1f17989 */ /* 0x000e2800000e00ff */
[----:B------:R-:W0:Y:S02]  /*5e10*/  SHFL.UP PT, R240, R240, 0x1, RZ ;  /* 0x04200000f0f07989 */ /* 0x000e2400000e00ff */
.L_x_7376:
[----:B0123--:R-:W0:Y:S01]  /*5e20*/  LDS.128 R68, [R238+0x31d0] ;  /* 0x0031d000ee447984 */ /* 0x00fe220000000c00 */
[----:B------:R-:W-:-:S02]  /*5e30*/  FMUL.FTZ R72, R67, R73 ;  /* 0x0000004943487220 */ /* 0x000fc40000410000 */
[C---:B----4-:R-:W-:Y:S02]  /*5e40*/  FMUL.FTZ R74, R66.reuse, R73 ;  /* 0x00000049424a7220 */ /* 0x050fe40000410000 */
[-C--:B------:R-:W-:Y:S02]  /*5e50*/  FFMA.FTZ R72, R66, R239.reuse, -R72 ;  /* 0x000000ef42487223 */ /* 0x080fe40000010848 */
[----:B------:R-:W-:Y:S02]  /*5e60*/  FFMA.FTZ R75, R67, R239, R74 ;  /* 0x000000ef434b7223 */ /* 0x000fe4000001004a */
        /* <DEDUP_REMOVED lines=18> */
.L_x_7269:
[----:B0-----:R-:W-:Y:S05]  /*5f90*/  BSYNC B0 ;  /* 0x0000000000007941 */ /* 0x001fea0003800000 */
.L_x_7268:
[----:B------:R-:W-:Y:S01]  /*5fa0*/  WARPSYNC 0xffffffff ;  /* 0xffffffff00007948 */ /* 0x000fe20003800000 */
[----:B------:R-:W-:Y:S02]  /*5fb0*/  LOP3.LUT P0, RZ, R106, 0x1f, RZ, 0xc0, !PT ;  /* 0x0000001f6aff7812 */ /* 0x000fe4000780c0ff */
[CC--:B-1----:R-:W-:Y:S01]  /*5fc0*/  FMUL.FTZ R64, R132.reuse, -R76.reuse ;  /* 0x8000004c84407220 */ /* 0x0c2fe20000410000 */
[----:B------:R-:W-:Y:S01]  /*5fd0*/  BAR.SYNC.DEFER_BLOCKING 0x0 ;  /* 0x0000000000007b1d */ /* 0x000fe20000010000 */
[----:B------:R-:W-:Y:S01]  /*5fe0*/  FMUL.FTZ R65, R132, R77 ;  /* 0x0000004d84417220 */ /* 0x000fe20000410000 */
[----:B------:R-:W-:Y:S01]  /*5ff0*/  ISETP.GE.OR P0, PT, R96, c[0x0][0x174], P0 ;  /* 0x00005d0060007a0c */ /* 0x000fe20000706670 */
[-C--:B------:R-:W-:Y:S02]  /*6000*/  FMUL.FTZ R67, R134, R141.reuse ;  /* 0x0000008d86437220 */ /* 0x080fe40000410000 */
[----:B------:R-:W-:Y:S01]  /*6010*/  FMUL.FTZ R66, R132, R141 ;  /* 0x0000008d84427220 */ /* 0x000fe20000410000 */
[----:B------:R-:W-:Y:S01]  /*6020*/  BSSY B0, `(.L_x_7277) ;  /* 0x00001ab000007945 */ /* 0x000fe20003800000 */
[C---:B------:R-:W-:Y:S02]  /*6030*/  FFMA.FTZ R64, R134.reuse, -R77, R64 ;  /* 0x8000004d86407223 */ /* 0x040fe40000010040 */
[----:B------:R-:W-:-:S02]  /*6040*/  FFMA.FTZ R65, R134, R76, -R65 ;  /* 0x0000004c86417223 */ /* 0x000fc40000010841 */
[-C--:B------:R-:W-:Y:S02]  /*6050*/  FFMA.FTZ R68, -R132, R191.reuse, -R67 ;  /* 0x000000bf84447223 */ /* 0x080fe40000010943 */
        /* <DEDUP_REMOVED lines=11> */
[----:B------:R-:W-:Y:S02]  /*6110*/  FFMA.FTZ R65, R136, R68, R65 ;  /* 0x0000004488417223 */ /* 0x000fe40000010041 */
[-C--:B------:R-:W-:Y:S02]  /*6120*/  FMUL.FTZ R71, R137, -R69.reuse ;  /* 0x8000004589477220 */ /* 0x080fe40000410000 */
[----:B------:R-:W-:Y:S02]  /*6130*/  FFMA.FTZ R70, R138, R69, R70 ;  /* 0x000000458a467223 */ /* 0x000fe40000010046 */
[----:B------:R-:W-:Y:S02]  /*6140*/  FADD.FTZ R64, R189, R64 ;  /* 0x00000040bd407221 */ /* 0x000fe40000010000 */
[----:B------:R-:W-:Y:S02]  /*6150*/  FADD.FTZ R65, -R204, R65 ;  /* 0x00000041cc417221 */ /* 0x000fe40000010100 */
[----:B------:R-:W-:-:S02]  /*6160*/  FFMA.FTZ R71, R138, R66, -R71 ;  /* 0x000000428a477223 */ /* 0x000fc40000010847 */
[----:B------:R-:W-:Y:S02]  /*6170*/  FMUL.FTZ R68, R139, -R70 ;  /* 0x800000468b447220 */ /* 0x000fe40000410000 */
[C---:B------:R-:W-:Y:S02]  /*6180*/  FMUL.FTZ R66, R137.reuse, -R64 ;  /* 0x8000004089427220 */ /* 0x040fe40000410000 */
[----:B------:R-:W-:Y:S02]  /*6190*/  FMUL.FTZ R67, R137, -R65 ;  /* 0x8000004189437220 */ /* 0x000fe40000410000 */
[-C--:B------:R-:W-:Y:S02]  /*61a0*/  FMUL.FTZ R69, R139, -R71.reuse ;  /* 0x800000478b457220 */ /* 0x080fe40000410000 */
[----:B------:R-:W-:Y:S02]  /*61b0*/  FFMA.FTZ R68, R142, R71, -R68 ;  /* 0x000000478e447223 */ /* 0x000fe40000010844 */
[----:B------:R-:W-:-:S02]  /*61c0*/  FFMA.FTZ R66, R138, R65, R66 ;  /* 0x000000418a427223 */ /* 0x000fc40000010042 */
[----:B------:R-:W-:Y:S02]  /*61d0*/  FFMA.FTZ R67, R138, R64, -R67 ;  /* 0x000000408a437223 */ /* 0x000fe40000010843 */
[----:B------:R-:W-:Y:S01]  /*61e0*/  FFMA.FTZ R69, R142, R70, R69 ;  /* 0x000000468e457223 */ /* 0x000fe20000010045 */
[----:B------:R-:W0:Y:S01]  /*61f0*/  LDS.64 R64, [R106.X16+0x31d8] ;  /* 0x0031d8006a407984 */ /* 0x000e22000000ca00 */
[----:B------:R-:W-:Y:S02]  /*6200*/  FMUL.FTZ R72, R143, -R68 ;  /* 0x800000448f487220 */ /* 0x000fe40000410000 */
[----:B------:R-:W-:Y:S02]  /*6210*/  FADD.FTZ R66, -R203, R66 ;  /* 0x00000042cb427221 */ /* 0x000fe40000010100 */
[-C--:B------:R-:W-:Y:S02]  /*6220*/  FMUL.FTZ R71, R143, -R69.reuse ;  /* 0x800000458f477220 */ /* 0x080fe40000410000 */
[----:B------:R-:W-:-:S02]  /*6230*/  FFMA.FTZ R72, R144, R69, R72 ;  /* 0x0000004590487223 */ /* 0x000fc40000010048 */
[----:B------:R-:W-:Y:S02]  /*6240*/  FADD.FTZ R67, R188, R67 ;  /* 0x00000043bc437221 */ /* 0x000fe40000010000 */
[----:B------:R-:W-:Y:S02]  /*6250*/  FMUL.FTZ R70, R139, -R66 ;  /* 0x800000428b467220 */ /* 0x000fe40000410000 */
[----:B------:R-:W-:Y:S02]  /*6260*/  FFMA.FTZ R71, R144, R68, -R71 ;  /* 0x0000004490477223 */ /* 0x000fe40000010847 */
[----:B------:R-:W-:Y:S02]  /*6270*/  FMUL.FTZ R68, R145, -R72 ;  /* 0x8000004891447220 */ /* 0x000fe40000410000 */
[-C--:B------:R-:W-:Y:S02]  /*6280*/  FFMA.FTZ R70, R142, R67.reuse, -R70 ;  /* 0x000000438e467223 */ /* 0x080fe40000010846 */
[----:B------:R-:W-:-:S02]  /*6290*/  FMUL.FTZ R67, R139, -R67 ;  /* 0x800000438b437220 */ /* 0x000fc40000410000 */
[-C--:B------:R-:W-:Y:S02]  /*62a0*/  FMUL.FTZ R69, R145, -R71.reuse ;  /* 0x8000004791457220 */ /* 0x080fe40000410000 */
[----:B------:R-:W-:Y:S02]  /*62b0*/  FFMA.FTZ R68, R146, R71, -R68 ;  /* 0x0000004792447223 */ /* 0x000fe40000010844 */
[----:B------:R-:W-:Y:S02]  /*62c0*/  FFMA.FTZ R67, R142, R66, R67 ;  /* 0x000000428e437223 */ /* 0x000fe40000010043 */
[----:B------:R-:W-:Y:S02]  /*62d0*/  FFMA.FTZ R69, R146, R72, R69 ;  /* 0x0000004892457223 */ /* 0x000fe40000010045 */
[----:B------:R-:W-:Y:S02]  /*62e0*/  FMUL.FTZ R71, R147, -R68 ;  /* 0x8000004493477220 */ /* 0x000fe40000410000 */
[----:B------:R-:W-:-:S02]  /*62f0*/  FADD.FTZ R70, R187, R70 ;  /* 0x00000046bb467221 */ /* 0x000fc40000010000 */
[----:B------:R-:W-:Y:S02]  /*6300*/  FADD.FTZ R67, -R202, R67 ;  /* 0x00000043ca437221 */ /* 0x000fe40000010100 */
[-C--:B------:R-:W-:Y:S02]  /*6310*/  FFMA.FTZ R72, R148, R69.reuse, R71 ;  /* 0x0000004594487223 */ /* 0x080fe40000010047 */
[----:B------:R-:W-:Y:S02]  /*6320*/  FMUL.FTZ R71, R147, -R69 ;  /* 0x8000004593477220 */ /* 0x000fe40000410000 */
[C---:B------:R-:W-:Y:S02]  /*6330*/  FMUL.FTZ R66, R143.reuse, -R70 ;  /* 0x800000468f427220 */ /* 0x040fe40000410000 */
[-C--:B------:R-:W-:Y:S02]  /*6340*/  FMUL.FTZ R69, R143, -R67.reuse ;  /* 0x800000438f457220 */ /* 0x080fe40000410000 */
[----:B------:R-:W-:-:S02]  /*6350*/  FFMA.FTZ R66, R144, R67, R66 ;  /* 0x0000004390427223 */ /* 0x000fc40000010042 */
[----:B------:R-:W-:Y:S02]  /*6360*/  FFMA.FTZ R69, R144, R70, -R69 ;  /* 0x0000004690457223 */ /* 0x000fe40000010845 */
[----:B------:R-:W-:Y:S02]  /*6370*/  FFMA.FTZ R71, R148, R68, -R71 ;  /* 0x0000004494477223 */ /* 0x000fe40000010847 */
[----:B------:R-:W-:Y:S02]  /*6380*/  FMUL.FTZ R67, R149, -R72 ;  /* 0x8000004895437220 */ /* 0x000fe40000410000 */
[----:B------:R-:W-:Y:S02]  /*6390*/  FADD.FTZ R66, -R201, R66 ;  /* 0x00000042c9427221 */ /* 0x000fe40000010100 */
[----:B------:R-:W-:Y:S02]  /*63a0*/  FADD.FTZ R69, R186, R69 ;  /* 0x00000045ba457221 */ /* 0x000fe40000010000 */
[----:B------:R-:W-:-:S02]  /*63b0*/  FMUL.FTZ R73, R149, -R71 ;  /* 0x8000004795497220 */ /* 0x000fc40000410000 */
[----:B------:R-:W-:Y:S02]  /*63c0*/  FFMA.FTZ R70, R150, R71, -R67 ;  /* 0x0000004796467223 */ /* 0x000fe40000010843 */
[CC--:B------:R-:W-:Y:S02]  /*63d0*/  FMUL.FTZ R67, R145.reuse, -R66.reuse ;  /* 0x8000004291437220 */ /* 0x0c0fe40000410000 */
[-C--:B------:R-:W-:Y:S02]  /*63e0*/  FMUL.FTZ R71, R145, -R69.reuse ;  /* 0x8000004591477220 */ /* 0x080fe40000410000 */
[C---:B------:R-:W-:Y:S02]  /*63f0*/  FFMA.FTZ R68, R146.reuse, R69, -R67 ;  /* 0x0000004592447223 */ /* 0x040fe40000010843 */
[----:B------:R-:W-:Y:S02]  /*6400*/  FFMA.FTZ R71, R146, R66, R71 ;  /* 0x0000004292477223 */ /* 0x000fe40000010047 */
[----:B------:R-:W-:-:S02]  /*6410*/  FFMA.FTZ R73, R150, R72, R73 ;  /* 0x0000004896497223 */ /* 0x000fc40000010049 */
[----:B------:R-:W-:Y:S02]  /*6420*/  FMUL.FTZ R69, R151, -R70 ;  /* 0x8000004697457220 */ /* 0x000fe40000410000 */
[C---:B0-----:R-:W-:Y:S02]  /*6430*/  FMUL.FTZ R66, R131.reuse, R64 ;  /* 0x0000004083427220 */ /* 0x041fe40000410000 */
[----:B------:R-:W-:Y:S02]  /*6440*/  FMUL.FTZ R131, R131, R65 ;  /* 0x0000004183837220 */ /* 0x000fe40000410000 */
        /* <DEDUP_REMOVED lines=8> */
[----:B------:R-:W-:-:S02]  /*64d0*/  FMUL.FTZ R64, R153, -R67 ;  /* 0x8000004399407220 */ /* 0x000fc40000410000 */
[C---:B------:R-:W-:Y:S02]  /*64e0*/  FFMA.FTZ R70, R154.reuse, R67, -R66 ;  /* 0x000000439a467223 */ /* 0x040fe40000010842 */
[C---:B------:R-:W-:Y:S02]  /*64f0*/  FMUL.FTZ R65, R119.reuse, R206 ;  /* 0x000000ce77417220 */ /* 0x040fe40000410000 */
[-C--:B------:R-:W-:Y:S02]  /*6500*/  FMUL.FTZ R67, R119, R130.reuse ;  /* 0x0000008277437220 */ /* 0x080fe40000410000 */
[----:B------:R-:W-:Y:S02]  /*6510*/  FFMA.FTZ R72, R154, R69, R64 ;  /* 0x000000459a487223 */ /* 0x000fe40000010040 */
[C---:B------:R-:W-:Y:S02]  /*6520*/  FFMA.FTZ R65, R120.reuse, R130, -R65 ;  /* 0x0000008278417223 */ /* 0x040fe40000010841 */
[----:B------:R-:W-:-:S02]  /*6530*/  FFMA.FTZ R64, R120, R206, R67 ;  /* 0x000000ce78407223 */ /* 0x000fc40000010043 */
[----:B------:R-:W-:Y:S02]  /*6540*/  FADD.FTZ R68, R185, R68 ;  /* 0x00000044b9447221 */ /* 0x000fe40000010000 */
[----:B------:R-:W-:Y:S02]  /*6550*/  FADD.FTZ R131, R208, R65 ;  /* 0x00000041d0837221 */ /* 0x000fe40000010000 */
[----:B------:R-:W-:Y:S02]  /*6560*/  FADD.FTZ R209, R209, R64 ;  /* 0x00000040d1d17221 */ /* 0x000fe40000010000 */
[----:B------:R-:W-:Y:S02]  /*6570*/  FADD.FTZ R71, -R200, R71 ;  /* 0x00000047c8477221 */ /* 0x000fe40000010100 */
[----:B------:R-:W-:Y:S02]  /*6580*/  FMUL.FTZ R66, R147, -R68 ;  /* 0x8000004493427220 */ /* 0x000fe40000410000 */
[----:B------:R-:W-:-:S02]  /*6590*/  FMUL.FTZ R65, R117, R131 ;  /* 0x0000008375417220 */ /* 0x000fc40000410000 */
[----:B------:R-:W-:Y:S02]  /*65a0*/  FMUL.FTZ R64, R117, R209 ;  /* 0x000000d175407220 */ /* 0x000fe40000410000 */
[-C--:B------:R-:W-:Y:S02]  /*65b0*/  FMUL.FTZ R69, R147, -R71.reuse ;  /* 0x8000004793457220 */ /* 0x080fe40000410000 */
[----:B------:R-:W-:Y:S02]  /*65c0*/  FFMA.FTZ R66, R148, R71, R66 ;  /* 0x0000004794427223 */ /* 0x000fe40000010042 */
[C---:B------:R-:W-:Y:S02]  /*65d0*/  FFMA.FTZ R65, R118.reuse, R209, R65 ;  /* 0x000000d176417223 */ /* 0x040fe40000010041 */
[----:B------:R-:W-:Y:S02]  /*65e0*/  FFMA.FTZ R64, R118, R131, -R64 ;  /* 0x0000008376407223 */ /* 0x000fe40000010840 */
[----:B------:R-:W-:-:S02]  /*65f0*/  FFMA.FTZ R69, R148, R68, -R69 ;  /* 0x0000004494457223 */ /* 0x000fc40000010845 */
[----:B------:R-:W-:Y:S02]  /*6600*/  FMUL.FTZ R67, R155, -R72 ;  /* 0x800000489b437220 */ /* 0x000fe40000410000 */
[----:B------:R-:W-:Y:S02]  /*6610*/  FADD.FTZ R212, R212, R65 ;  /* 0x00000041d4d47221 */ /* 0x000fe40000010000 */
[----:B------:R-:W-:Y:S02]  /*6620*/  FADD.FTZ R66, -R199, R66 ;  /* 0x00000042c7427221 */ /* 0x000fe40000010100 */
[----:B------:R-:W-:Y:S02]  /*6630*/  FADD.FTZ R208, R213, R64 ;  /* 0x00000040d5d07221 */ /* 0x000fe40000010000 */
[-C--:B------:R-:W-:Y:S02]  /*6640*/  FMUL.FTZ R71, R155, -R70.reuse ;  /* 0x800000469b477220 */ /* 0x080fe40000410000 */
[----:B------:R-:W-:-:S02]  /*6650*/  FFMA.FTZ R70, R156, R70, -R67 ;  /* 0x000000469c467223 */ /* 0x000fc40000010843 */
[----:B------:R-:W-:Y:S02]  /*6660*/  FADD.FTZ R69, R184, R69 ;  /* 0x00000045b8457221 */ /* 0x000fe40000010000 */
[----:B------:R-:W-:Y:S02]  /*6670*/  FMUL.FTZ R65, R115, R212 ;  /* 0x000000d473417220 */ /* 0x000fe40000410000 */
[----:B------:R-:W-:Y:S02]  /*6680*/  FMUL.FTZ R64, R149, -R66 ;  /* 0x8000004295407220 */ /* 0x000fe40000410000 */
[-C--:B------:R-:W-:Y:S02]  /*6690*/  FMUL.FTZ R67, R115, R208.reuse ;  /* 0x000000d073437220 */ /* 0x080fe40000410000 */
[----:B------:R-:W-:Y:S02]  /*66a0*/  FFMA.FTZ R65, R116, R208, -R65 ;  /* 0x000000d074417223 */ /* 0x000fe40000010841 */
[----:B------:R-:W-:-:S02]  /*66b0*/  FFMA.FTZ R68, R150, R69, -R64 ;  /* 0x0000004596447223 */ /* 0x000fc40000010840 */
[----:B------:R-:W-:Y:S02]  /*66c0*/  FFMA.FTZ R64, R116, R212, R67 ;  /* 0x000000d474407223 */ /* 0x000fe40000010043 */
[----:B------:R-:W-:Y:S02]  /*66d0*/  FADD.FTZ R207, R210, R65 ;  /* 0x00000041d2cf7221 */ /* 0x000fe40000010000 */
[----:B------:R-:W-:Y:S02]  /*66e0*/  FADD.FTZ R211, R211, R64 ;  /* 0x00000040d3d37221 */ /* 0x000fe40000010000 */
[----:B------:R-:W-:Y:S02]  /*66f0*/  FFMA.FTZ R72, R156, R72, R71 ;  /* 0x000000489c487223 */ /* 0x000fe40000010047 */
[----:B------:R-:W-:Y:S02]  /*6700*/  FMUL.FTZ R71, R149, -R69 ;  /* 0x8000004595477220 */ /* 0x000fe40000410000 */
[----:B------:R-:W-:-:S02]  /*6710*/  FMUL.FTZ R69, R157, -R70 ;  /* 0x800000469d457220 */ /* 0x000fc40000410000 */
[C---:B------:R-:W-:Y:S02]  /*6720*/  FMUL.FTZ R65, R157.reuse, R207 ;  /* 0x000000cf9d417220 */ /* 0x040fe40000410000 */
[CC--:B------:R-:W-:Y:S02]  /*6730*/  FMUL.FTZ R64, R157.reuse, R211.reuse ;  /* 0x000000d39d407220 */ /* 0x0c0fe40000410000 */
[-C--:B------:R-:W-:Y:S02]  /*6740*/  FMUL.FTZ R67, R157, -R72.reuse ;  /* 0x800000489d437220 */ /* 0x080fe40000410000 */
[C---:B------:R-:W-:Y:S02]  /*6750*/  FFMA.FTZ R69, R158.reuse, R72, R69 ;  /* 0x000000489e457223 */ /* 0x040fe40000010045 */
[C---:B------:R-:W-:Y:S02]  /*6760*/  FFMA.FTZ R65, R158.reuse, R211, R65 ;  /* 0x000000d39e417223 */ /* 0x040fe40000010041 */
[----:B------:R-:W-:-:S02]  /*6770*/  FFMA.FTZ R64, R158, R207, -R64 ;  /* 0x000000cf9e407223 */ /* 0x000fc40000010840 */
[----:B------:R-:W-:Y:S02]  /*6780*/  FFMA.FTZ R71, R150, R66, R71 ;  /* 0x0000004296477223 */ /* 0x000fe40000010047 */
[----:B------:R-:W-:Y:S02]  /*6790*/  FFMA.FTZ R67, R158, R70, -R67 ;  /* 0x000000469e437223 */ /* 0x000fe40000010843 */
[----:B------:R-:W-:Y:S02]  /*67a0*/  FMUL.FTZ R66, R115, -R69 ;  /* 0x8000004573427220 */ /* 0x000fe40000410000 */
[----:B------:R-:W-:Y:S02]  /*67b0*/  FADD.FTZ R214, R214, R65 ;  /* 0x00000041d6d67221 */ /* 0x000fe40000010000 */
[----:B------:R-:W-:Y:S02]  /*67c0*/  FADD.FTZ R210, R215, R64 ;  /* 0x00000040d7d27221 */ /* 0x000fe40000010000 */
[----:B------:R-:W-:-:S02]  /*67d0*/  FMUL.FTZ R72, R115, -R67 ;  /* 0x8000004373487220 */ /* 0x000fc40000410000 */
[----:B------:R-:W-:Y:S02]  /*67e0*/  FFMA.FTZ R70, R116, R67, -R66 ;  /* 0x0000004374467223 */ /* 0x000fe40000010842 */
[C---:B------:R-:W-:Y:S02]  /*67f0*/  FMUL.FTZ R65, R155.reuse, R214 ;  /* 0x000000d69b417220 */ /* 0x040fe40000410000 */
[-C--:B------:R-:W-:Y:S02]  /*6800*/  FMUL.FTZ R67, R155, R210.reuse ;  /* 0x000000d29b437220 */ /* 0x080fe40000410000 */
[C---:B------:R-:W-:Y:S02]  /*6810*/  FFMA.FTZ R65, R156.reuse, R210, -R65 ;  /* 0x000000d29c417223 */ /* 0x040fe40000010841 */
[----:B------:R-:W-:Y:S02]  /*6820*/  FFMA.FTZ R64, R156, R214, R67 ;  /* 0x000000d69c407223 */ /* 0x000fe40000010043 */
[----:B------:R-:W-:-:S02]  /*6830*/  FADD.FTZ R213, R218, R65 ;  /* 0x00000041dad57221 */ /* 0x000fc40000010000 */
[----:B------:R-:W-:Y:S02]  /*6840*/  FADD.FTZ R217, R217, R64 ;  /* 0x00000040d9d97221 */ /* 0x000fe40000010000 */
[----:B------:R-:W-:Y:S02]  /*6850*/  FADD.FTZ R71, -R198, R71 ;  /* 0x00000047c6477221 */ /* 0x000fe40000010100 */
[C---:B------:R-:W-:Y:S02]  /*6860*/  FMUL.FTZ R65, R153.reuse, R213 ;  /* 0x000000d599417220 */ /* 0x040fe40000410000 */
[----:B------:R-:W-:Y:S02]  /*6870*/  FMUL.FTZ R64, R153, R217 ;  /* 0x000000d999407220 */ /* 0x000fe40000410000 */
[----:B------:R-:W-:Y:S02]  /*6880*/  FFMA.FTZ R72, R116, R69, R72 ;  /* 0x0000004574487223 */ /* 0x000fe40000010048 */
[----:B------:R-:W-:-:S02]  /*6890*/  FADD.FTZ R68, R183, R68 ;  /* 0x00000044b7447221 */ /* 0x000fc40000010000 */
[C---:B------:R-:W-:Y:S02]  /*68a0*/  FMUL.FTZ R69, R151.reuse, -R71 ;  /* 0x8000004797457220 */ /* 0x040fe40000410000 */
[C---:B------:R-:W-:Y:S02]  /*68b0*/  FFMA.FTZ R218, R154.reuse, R217, R65 ;  /* 0x000000d99ada7223 */ /* 0x040fe40000010041 */
[----:B------:R-:W-:Y:S02]  /*68c0*/  FFMA.FTZ R65, R154, R213, -R64 ;  /* 0x000000d59a417223 */ /* 0x000fe40000010840 */
[-C--:B------:R-:W-:Y:S02]  /*68d0*/  FMUL.FTZ R66, R151, -R68.reuse ;  /* 0x8000004497427220 */ /* 0x080fe40000410000 */
[----:B------:R-:W-:Y:S02]  /*68e0*/  FFMA.FTZ R69, R152, R68, -R69 ;  /* 0x0000004498457223 */ /* 0x000fe40000010845 */
[----:B------:R-:W-:-:S02]  /*68f0*/  FMUL.FTZ R67, R117, -R72 ;  /* 0x8000004875437220 */ /* 0x000fc40000410000 */
[----:B------:R-:W-:Y:S02]  /*6900*/  FADD.FTZ R218, R219, R218 ;  /* 0x000000dadbda7221 */ /* 0x000fe40000010000 */
[----:B------:R-:W-:Y:S02]  /*6910*/  FADD.FTZ R220, R220, R65 ;  /* 0x00000041dcdc7221 */ /* 0x000fe40000010000 */
[----:B------:R-:W-:Y:S02]  /*6920*/  FFMA.FTZ R66, R152, R71, R66 ;  /* 0x0000004798427223 */ /* 0x000fe40000010042 */
[----:B------:R-:W-:Y:S02]  /*6930*/  FFMA.FTZ R68, R118, R70, -R67 ;  /* 0x0000004676447223 */ /* 0x000fe40000010843 */
[----:B------:R-:W-:Y:S02]  /*6940*/  FADD.FTZ R69, R182, R69 ;  /* 0x00000045b6457221 */ /* 0x000fe40000010000 */
[----:B------:R-:W-:-:S02]  /*6950*/  FMUL.FTZ R65, R151, R218 ;  /* 0x000000da97417220 */ /* 0x000fc40000410000 */
[----:B------:R-:W-:Y:S02]  /*6960*/  FMUL.FTZ R67, R151, R220 ;  /* 0x000000dc97437220 */ /* 0x000fe40000410000 */
[----:B------:R-:W-:Y:S02]  /*6970*/  FMUL.FTZ R71, R117, -R70 ;  /* 0x8000004675477220 */ /* 0x000fe40000410000 */
[----:B------:R-:W-:Y:S02]  /*6980*/  FADD.FTZ R66, -R197, R66 ;  /* 0x00000042c5427221 */ /* 0x000fe40000010100 */
[----:B------:R-:W-:Y:S02]  /*6990*/  FMUL.FTZ R73, R153, -R69 ;  /* 0x8000004599497220 */ /* 0x000fe40000410000 */
[C---:B------:R-:W-:Y:S02]  /*69a0*/  FFMA.FTZ R65, R152.reuse, R220, -R65 ;  /* 0x000000dc98417223 */ /* 0x040fe40000010841 */
[----:B------:R-:W-:-:S02]  /*69b0*/  FFMA.FTZ R64, R152, R218, R67 ;  /* 0x000000da98407223 */ /* 0x000fc40000010043 */
[----:B------:R-:W-:Y:S02]  /*69c0*/  FFMA.FTZ R70, R118, R72, R71 ;  /* 0x0000004876467223 */ /* 0x000fe40000010047 */
[-C--:B------:R-:W-:Y:S02]  /*69d0*/  FMUL.FTZ R71, R153, -R66.reuse ;  /* 0x8000004299477220 */ /* 0x080fe40000410000 */
[----:B------:R-:W-:Y:S02]  /*69e0*/  FFMA.FTZ R73, R154, R66, R73 ;  /* 0x000000429a497223 */ /* 0x000fe40000010049 */
[----:B------:R-:W-:Y:S02]  /*69f0*/  FADD.FTZ R215, R226, R65 ;  /* 0x00000041e2d77221 */ /* 0x000fe40000010000 */
[----:B------:R-:W-:Y:S02]  /*6a00*/  FADD.FTZ R225, R225, R64 ;  /* 0x00000040e1e17221 */ /* 0x000fe40000010000 */
[----:B------:R-:W-:-:S02]  /*6a10*/  FFMA.FTZ R66, R154, R69, -R71 ;  /* 0x000000459a427223 */ /* 0x000fc40000010847 */
[----:B------:R-:W-:Y:S02]  /*6a20*/  FADD.FTZ R73, -R196, R73 ;  /* 0x00000049c4497221 */ /* 0x000fe40000010100 */
[C---:B------:R-:W-:Y:S02]  /*6a30*/  FMUL.FTZ R65, R149.reuse, R215 ;  /* 0x000000d795417220 */ /* 0x040fe40000410000 */
[----:B------:R-:W-:Y:S02]  /*6a40*/  FMUL.FTZ R64, R149, R225 ;  /* 0x000000e195407220 */ /* 0x000fe40000410000 */
[----:B------:R-:W-:Y:S02]  /*6a50*/  FADD.FTZ R66, R181, R66 ;  /* 0x00000042b5427221 */ /* 0x000fe40000010000 */
[----:B------:R-:W-:Y:S02]  /*6a60*/  FMUL.FTZ R67, R155, -R73 ;  /* 0x800000499b437220 */ /* 0x000fe40000410000 */
[----:B------:R-:W-:-:S02]  /*6a70*/  FFMA.FTZ R226, R150, R225, R65 ;  /* 0x000000e196e27223 */ /* 0x000fc40000010041 */
[----:B------:R-:W-:Y:S02]  /*6a80*/  FFMA.FTZ R65, R150, R215, -R64 ;  /* 0x000000d796417223 */ /* 0x000fe40000010840 */
[-C--:B------:R-:W-:Y:S02]  /*6a90*/  FMUL.FTZ R69, R155, -R66.reuse ;  /* 0x800000429b457220 */ /* 0x080fe40000410000 */
[----:B------:R-:W-:Y:S02]  /*6aa0*/  FFMA.FTZ R67, R156, R66, -R67 ;  /* 0x000000429c437223 */ /* 0x000fe40000010843 */
[----:B------:R-:W-:Y:S02]  /*6ab0*/  FADD.FTZ R226, R227, R226 ;  /* 0x000000e2e3e27221 */ /* 0x000fe40000010000 */
[----:B------:R-:W-:Y:S02]  /*6ac0*/  FADD.FTZ R228, R228, R65 ;  /* 0x00000041e4e47221 */ /* 0x000fe40000010000 */
[----:B------:R-:W-:-:S02]  /*6ad0*/  FFMA.FTZ R64, R156, R73, R69 ;  /* 0x000000499c407223 */ /* 0x000fc40000010045 */
[----:B------:R-:W-:Y:S02]  /*6ae0*/  FADD.FTZ R66, R180, R67 ;  /* 0x00000043b4427221 */ /* 0x000fe40000010000 */
[C---:B------:R-:W-:Y:S02]  /*6af0*/  FMUL.FTZ R65, R147.reuse, R226 ;  /* 0x000000e293417220 */ /* 0x040fe40000410000 */
[----:B------:R-:W-:Y:S02]  /*6b00*/  FMUL.FTZ R67, R147, R228 ;  /* 0x000000e493437220 */ /* 0x000fe40000410000 */
[----:B------:R-:W-:Y:S02]  /*6b10*/  FADD.FTZ R69, -R195, R64 ;  /* 0x00000040c3457221 */ /* 0x000fe40000010100 */
[----:B------:R-:W-:Y:S02]  /*6b20*/  FMUL.FTZ R72, R157, -R66 ;  /* 0x800000429d487220 */ /* 0x000fe40000410000 */
[----:B------:R-:W-:-:S02]  /*6b30*/  FFMA.FTZ R64, R148, R228, -R65 ;  /* 0x000000e494407223 */ /* 0x000fc40000010841 */
        /* <DEDUP_REMOVED lines=20> */
[-C--:B------:R-:W-:Y:S02]  /*6c80*/  FMUL.FTZ R67, R143, R230.reuse ;  /* 0x000000e68f437220 */ /* 0x080fe40000410000 */
[----:B------:R-:W-:Y:S02]  /*6c90*/  FADD.FTZ R66, -R193, R66 ;  /* 0x00000042c1427221 */ /* 0x000fe40000010100 */
[C---:B------:R-:W-:Y:S02]  /*6ca0*/  FFMA.FTZ R64, R144.reuse, R230, -R65 ;  /* 0x000000e690407223 */ /* 0x040fe40000010841 */
[----:B------:R-:W-:-:S02]  /*6cb0*/  FFMA.FTZ R67, R144, R234, R67 ;  /* 0x000000ea90437223 */ /* 0x000fc40000010043 */
[CC--:B------:R-:W-:Y:S02]  /*6cc0*/  FMUL.FTZ R73, R117.reuse, -R69.reuse ;  /* 0x8000004575497220 */ /* 0x0c0fe40000410000 */
[-C--:B------:R-:W-:Y:S02]  /*6cd0*/  FMUL.FTZ R71, R117, -R66.reuse ;  /* 0x8000004275477220 */ /* 0x080fe40000410000 */
[----:B------:R-:W-:Y:S02]  /*6ce0*/  FADD.FTZ R233, R233, R64 ;  /* 0x00000040e9e97221 */ /* 0x000fe40000010000 */
[----:B------:R-:W-:Y:S01]  /*6cf0*/  FADD.FTZ R227, R232, R67 ;  /* 0x00000043e8e37221 */ /* 0x000fe20000010000 */
[----:B------:R-:W-:Y:S01]  /*6d00*/  SHF.L.U32 R232, R0, 0x4, RZ ;  /* 0x0000000400e87819 */ /* 0x000fe200000006ff */
[C---:B------:R-:W-:Y:S02]  /*6d10*/  FFMA.FTZ R73, R118.reuse, R66, R73 ;  /* 0x0000004276497223 */ /* 0x040fe40000010049 */
[----:B------:R-:W-:-:S02]  /*6d20*/  FFMA.FTZ R66, R118, R69, -R71 ;  /* 0x0000004576427223 */ /* 0x000fc40000010847 */
[C---:B------:R-:W-:Y:S02]  /*6d30*/  FMUL.FTZ R65, R139.reuse, R233 ;  /* 0x000000e98b417220 */ /* 0x040fe40000410000 */
[-C--:B------:R-:W-:Y:S02]  /*6d40*/  FMUL.FTZ R64, R139, R227.reuse ;  /* 0x000000e38b407220 */ /* 0x080fe40000410000 */
[----:B------:R-:W-:Y:S02]  /*6d50*/  FADD.FTZ R66, R177, R66 ;  /* 0x00000042b1427221 */ /* 0x000fe40000010000 */
[C---:B------:R-:W-:Y:S02]  /*6d60*/  FFMA.FTZ R65, R142.reuse, R227, R65 ;  /* 0x000000e38e417223 */ /* 0x040fe40000010041 */
[----:B------:R-:W-:Y:S02]  /*6d70*/  FFMA.FTZ R64, R142, R233, -R64 ;  /* 0x000000e98e407223 */ /* 0x000fe40000010840 */
[----:B------:R-:W-:-:S02]  /*6d80*/  FADD.FTZ R73, -R192, R73 ;  /* 0x00000049c0497221 */ /* 0x000fc40000010100 */
[----:B------:R-:W-:Y:S02]  /*6d90*/  FMUL.FTZ R69, R119, -R66 ;  /* 0x8000004277457220 */ /* 0x000fe40000410000 */
[----:B------:R-:W-:Y:S01]  /*6da0*/  FADD.FTZ R236, R236, R65 ;  /* 0x00000041ecec7221 */ /* 0x000fe20000010000 */
[----:B------:R-:W-:Y:S01]  /*6db0*/  HFMA2.MMA R65, -RZ, RZ, 0, 0 ;  /* 0x00000000ff417435 */ /* 0x000fe200000001ff */
[----:B------:R-:W-:Y:S01]  /*6dc0*/  FADD.FTZ R238, R237, R64 ;  /* 0x00000040edee7221 */ /* 0x000fe20000010000 */
[----:B------:R-:W-:Y:S01]  /*6dd0*/  MOV R64, 0x3f800000 ;  /* 0x3f80000000407802 */ /* 0x000fe20000000f00 */
[----:B------:R-:W-:Y:S02]  /*6de0*/  FFMA.FTZ R75, R120, R73, R69 ;  /* 0x00000049784b7223 */ /* 0x000fe40000010045 */
[C---:B------:R-:W-:Y:S02]  /*6df0*/  FMUL.FTZ R69, R137.reuse, R236 ;  /* 0x000000ec89457220 */ /* 0x040fe40000410000 */
[----:B------:R-:W-:-:S02]  /*6e00*/  FMUL.FTZ R71, R137, R238 ;  /* 0x000000ee89477220 */ /* 0x000fc40000410000 */
[C---:B------:R-:W-:Y:S02]  /*6e10*/  FFMA.FTZ R72, R138.reuse, R238, -R69 ;  /* 0x000000ee8a487223 */ /* 0x040fe40000010845 */
[----:B------:R-:W-:Y:S02]  /*6e20*/  FFMA.FTZ R235, R138, R236, R71 ;  /* 0x000000ec8aeb7223 */ /* 0x000fe40000010047 */
[C---:B------:R-:W-:Y:S02]  /*6e30*/  FMUL.FTZ R67, R119.reuse, -R73 ;  /* 0x8000004977437220 */ /* 0x040fe40000410000 */
[----:B------:R-:W-:Y:S02]  /*6e40*/  FMUL.FTZ R73, R119, -R70 ;  /* 0x8000004677497220 */ /* 0x000fe40000410000 */
[----:B------:R-:W-:Y:S02]  /*6e50*/  FADD.FTZ R229, R229, R72 ;  /* 0x00000048e5e57221 */ /* 0x000fe40000010000 */
[----:B------:R-:W-:-:S02]  /*6e60*/  FADD.FTZ R235, R216, R235 ;  /* 0x000000ebd8eb7221 */ /* 0x000fc40000010000 */
[C---:B------:R-:W-:Y:S02]  /*6e70*/  FFMA.FTZ R74, R120.reuse, R66, -R67 ;  /* 0x00000042784a7223 */ /* 0x040fe40000010843 */
[----:B------:R-:W-:Y:S01]  /*6e80*/  CS2R R66, SRZ ;  /* 0x0000000000427805 */ /* 0x000fe2000001ff00 */
[-C--:B------:R-:W-:Y:S02]  /*6e90*/  FMUL.FTZ R69, R119, -R68.reuse ;  /* 0x8000004477457220 */ /* 0x080fe40000410000 */
[----:B------:R-:W-:Y:S02]  /*6ea0*/  FFMA.FTZ R68, R120, R68, -R73 ;  /* 0x0000004478447223 */ /* 0x000fe40000010849 */
[C---:B------:R-:W-:Y:S01]  /*6eb0*/  FMUL.FTZ R73, R135.reuse, R229 ;  /* 0x000000e587497220 */ /* 0x040fe20000410000 */
[----:B------:R0:W1:Y:S01]  /*6ec0*/  @!P0 LDS.128 R64, [R232+0x4be0] ;  /* 0x004be000e8408984 */ /* 0x0000620000000c00 */
[-C--:B------:R-:W-:Y:S01]  /*6ed0*/  FMUL.FTZ R72, R135, R235.reuse ;  /* 0x000000eb87487220 */ /* 0x080fe20000410000 */
[----:B------:R-:W-:Y:S01]  /*6ee0*/  ISETP.GT.U32.AND P0, PT, R106, 0x1f, PT ;  /* 0x0000001f6a00780c */ /* 0x000fe20003f04070 */
[----:B------:R-:W-:-:S02]  /*6ef0*/  FFMA.FTZ R73, R136, R235, R73 ;  /* 0x000000eb88497223 */ /* 0x000fc40000010049 */
[----:B------:R-:W-:Y:S02]  /*6f00*/  FFMA.FTZ R72, R136, R229, -R72 ;  /* 0x000000e588487223 */ /* 0x000fe40000010848 */
[----:B------:R-:W-:Y:S02]  /*6f10*/  FADD.FTZ R222, R222, R73 ;  /* 0x00000049dede7221 */ /* 0x000fe40000010000 */
[----:B------:R-:W-:Y:S02]  /*6f20*/  FADD.FTZ R221, R221, R72 ;  /* 0x00000048dddd7221 */ /* 0x000fe40000010000 */
[----:B------:R-:W-:Y:S02]  /*6f30*/  FFMA.FTZ R69, R120, R70, R69 ;  /* 0x0000004678457223 */ /* 0x000fe40000010045 */
[----:B------:R-:W-:Y:S02]  /*6f40*/  FADD.FTZ R71, -R140, R75 ;  /* 0x0000004b8c477221 */ /* 0x000fe40000010100 */
[----:B------:R-:W-:-:S02]  /*6f50*/  FADD.FTZ R70, R83, R74 ;  /* 0x0000004a53467221 */ /* 0x000fc40000010000 */
[CC--:B------:R-:W-:Y:S02]  /*6f60*/  FMUL.FTZ R72, R132.reuse, R222.reuse ;  /* 0x000000de84487220 */ /* 0x0c0fe40000410000 */
        /* <DEDUP_REMOVED lines=8> */
[----:B------:R-:W-:-:S05]  /*6ff0*/  SHF.L.U32 R216, R106, 0x5, RZ ;  /* 0x000000056ad87819 */ /* 0x000fca00000006ff */
[----:B0-----:R-:W-:Y:S04]  /*7000*/  LDS.128 R68, [R216+0x35e0] ;  /* 0x0035e000d8447984 */ /* 0x001fe80000000c00 */
        /* <DEDUP_REMOVED lines=14> */
[----:B------:R0:W2:Y:S02]  /*70f0*/  SHFL.DOWN PT, R72, R239, 0x1, 0x1f ;  /* 0x08201f00ef487f89 */ /* 0x0000a400000e0000 */
.L_x_7377:
[----:B------:R-:W-:Y:S05]  /*7100*/  BRA.DIV ~URZ, `(.L_x_7280) ;  /* 0x00006a427f007947 */ /* 0x000fea000b800000 */
[----:B------:R3:W4:Y:S04]  /*7110*/  SHFL.DOWN PT, R74, R224, 0x1, 0x1f ;  /* 0x08201f00e04a7f89 */ /* 0x00072800000e0000 */
[----:B------:R3:W0:Y:S04]  /*7120*/  SHFL.DOWN PT, R75, R240, 0x1, 0x1f ;  /* 0x08201f00f04b7f89 */ /* 0x00062800000e0000 */
[----:B------:R3:W2:Y:S02]  /*7130*/  SHFL.DOWN PT, R248, R252, 0x1, 0x1f ;  /* 0x08201f00fcf87f89 */ /* 0x0006a400000e0000 */
.L_x_7378:
[----:B------:R-:W-:Y:S01]  /*7140*/  BSSY B1, `(.L_x_7281) ;  /* 0x000000d000017945 */ /* 0x000fe20003800000 */
[----:B------:R-:W-:Y:S05]  /*7150*/  @!P0 BRA `(.L_x_7282) ;  /* 0x000000b000008947 */ /* 0x000fea0003800000 */
[C---:B--2---:R-:W-:Y:S02]  /*7160*/  FMUL.FTZ R68, R224.reuse, R248 ;  /* 0x000000f8e0447220 */ /* 0x044fe40000410000 */
[----:B0-----:R-:W-:-:S02]  /*7170*/  FMUL.FTZ R69, R224, R75 ;  /* 0x0000004be0457220 */ /* 0x001fc40000410000 */
[C---:B------:R-:W-:Y:S02]  /*7180*/  FFMA.FTZ R75, R239.reuse, R75, -R68 ;  /* 0x0000004bef4b7223 */ /* 0x040fe40000010844 */
[C---:B----4-:R-:W-:Y:S02]  /*7190*/  FMUL.FTZ R68, R224.reuse, R74 ;  /* 0x0000004ae0447220 */ /* 0x050fe40000410000 */
[-C--:B---3--:R-:W-:Y:S02]  /*71a0*/  FMUL.FTZ R224, R224, R72.reuse ;  /* 0x00000048e0e07220 */ /* 0x088fe40000410000 */
[C---:B------:R-:W-:Y:S02]  /*71b0*/  FFMA.FTZ R68, R239.reuse, R72, -R68 ;  /* 0x00000048ef447223 */ /* 0x040fe40000010844 */
[C---:B------:R-:W-:Y:S02]  /*71c0*/  FFMA.FTZ R69, R239.reuse, R248, R69 ;  /* 0x000000f8ef457223 */ /* 0x040fe40000010045 */
[----:B------:R-:W-:Y:S01]  /*71d0*/  FFMA.FTZ R224, R239, R74, R224 ;  /* 0x0000004aefe07223 */ /* 0x000fe200000100e0 */
[----:B------:R-:W-:Y:S01]  /*71e0*/  MOV R239, R68 ;  /* 0x0000004400ef7202 */ /* 0x000fe20000000f00 */
[----:B------:R-:W-:-:S02]  /*71f0*/  FADD.FTZ R240, R240, R75 ;  /* 0x0000004bf0f07221 */ /* 0x000fc40000010000 */
[----:B------:R-:W-:Y:S02]  /*7200*/  FADD.FTZ R252, R252, R69 ;  /* 0x00000045fcfc7221 */ /* 0x000fe40000010000 */
.L_x_7282:
[----:B------:R-:W-:Y:S05]  /*7210*/  BSYNC B1 ;  /* 0x0000000000017941 */ /* 0x000fea0003800000 */
.L_x_7281:
[----:B------:R-:W-:-:S04]  /*7220*/  LOP3.LUT R68, R106, 0x1f, RZ, 0xc0, !PT ;  /* 0x0000001f6a447812 */ /* 0x000fc800078ec0ff */
[----:B------:R-:W-:Y:S01]  /*7230*/  ISETP.GT.U32.AND P0, PT, R68, 0x1d, PT ;  /* 0x0000001d4400780c */ /* 0x000fe20003f04070 */
[----:B------:R-:W-:Y:S05]  /*7240*/  BRA.DIV ~URZ, `(.L_x_7283) ;  /* 0x00006a527f007947 */ /* 0x000fea000b800000 */
[----:B----4-:R4:W3:Y:S04]  /*7250*/  SHFL.DOWN PT, R74, R239, 0x2, 0x1f ;  /* 0x08401f00ef4a7f89 */ /* 0x0108e800000e0000 */
[----:B--2---:R4:W2:Y:S04]  /*7260*/  SHFL.DOWN PT, R72, R224, 0x2, 0x1f ;  /* 0x08401f00e0487f89 */ /* 0x0048a800000e0000 */
[----:B0-----:R4:W0:Y:S04]  /*7270*/  SHFL.DOWN PT, R75, R240, 0x2, 0x1f ;  /* 0x08401f00f04b7f89 */ /* 0x00182800000e0000 */
[----:B------:R4:W1:Y:S02]  /*7280*/  SHFL.DOWN PT, R248, R252, 0x2, 0x1f ;  /* 0x08401f00fcf87f89 */ /* 0x00086400000e0000 */
.L_x_7379:
[----:B------:R-:W-:Y:S01]  /*7290*/  BSSY B1, `(.L_x_7284) ;  /* 0x000000d000017945 */ /* 0x000fe20003800000 */
[----:B------:R-:W-:Y:S05]  /*72a0*/  @P0 BRA `(.L_x_7285) ;  /* 0x000000b000000947 */ /* 0x000fea0003800000 */
[C---:B-1----:R-:W-:Y:S02]  /*72b0*/  FMUL.FTZ R68, R224.reuse, R248 ;  /* 0x000000f8e0447220 */ /* 0x042fe40000410000 */
[----:B0-----:R-:W-:-:S02]  /*72c0*/  FMUL.FTZ R69, R224, R75 ;  /* 0x0000004be0457220 */ /* 0x001fc40000410000 */
        /* <DEDUP_REMOVED lines=9> */
.L_x_7285:
[----:B------:R-:W-:Y:S05]  /*7360*/  BSYNC B1 ;  /* 0x0000000000017941 */ /* 0x000fea0003800000 */
.L_x_7284:
[----:B------:R-:W-:-:S04]  /*7370*/  LOP3.LUT R68, R106, 0x1f, RZ, 0xc0, !PT ;  /* 0x0000001f6a447812 */ /* 0x000fc800078ec0ff */
[----:B------:R-:W-:Y:S01]  /*7380*/  ISETP.GT.U32.AND P0, PT, R68, 0x1b, PT ;  /* 0x0000001b4400780c */ /* 0x000fe20003f04070 */
[----:B------:R-:W-:Y:S10]  /*7390*/  BRA.DIV ~URZ, `(.L_x_7286) ;  /* 0x00006ac27f007947 */ /* 0x000ff4000b800000 */
[----:B---3--:R3:W4:Y:S02]  /*73a0*/  SHFL.DOWN PT, R74, R239, 0x4, 0x1f ;  /* 0x08801f00ef4a7f89 */ /* 0x00872400000e0000 */
.L_x_7380:
[----:B------:R-:W-:Y:S05]  /*73b0*/  BRA.DIV ~URZ, `(.L_x_7287) ;  /* 0x00006b227f007947 */ /* 0x000fea000b800000 */
[----:B--2---:R2:W3:Y:S04]  /*73c0*/  SHFL.DOWN PT, R72, R224, 0x4, 0x1f ;  /* 0x08801f00e0487f89 */ /* 0x0044e800000e0000 */
[----:B0-----:R2:W0:Y:S04]  /*73d0*/  SHFL.DOWN PT, R75, R240, 0x4, 0x1f ;  /* 0x08801f00f04b7f89 */ /* 0x00142800000e0000 */
[----:B-1----:R2:W1:Y:S02]  /*73e0*/  SHFL.DOWN PT, R248, R252, 0x4, 0x1f ;  /* 0x08801f00fcf87f89 */ /* 0x00246400000e0000 */
.L_x_7381:
[----:B------:R-:W-:Y:S01]  /*73f0*/  BSSY B1, `(.L_x_7288) ;  /* 0x000000d000017945 */ /* 0x000fe20003800000 */
[----:B------:R-:W-:Y:S05]  /*7400*/  @P0 BRA `(.L_x_7289) ;  /* 0x000000b000000947 */ /* 0x000fea0003800000 */
[C---:B-1----:R-:W-:Y:S02]  /*7410*/  FMUL.FTZ R68, R224.reuse, R248 ;  /* 0x000000f8e0447220 */ /* 0x042fe40000410000 */
[----:B0-----:R-:W-:-:S02]  /*7420*/  FMUL.FTZ R69, R224, R75 ;  /* 0x0000004be0457220 */ /* 0x001fc40000410000 */
        /* <DEDUP_REMOVED lines=9> */
.L_x_7289:
[----:B------:R-:W-:Y:S05]  /*74c0*/  BSYNC B1 ;  /* 0x0000000000017941 */ /* 0x000fea0003800000 */
.L_x_7288:
[----:B------:R-:W-:-:S04]  /*74d0*/  LOP3.LUT R68, R106, 0x1f, RZ, 0xc0, !PT ;  /* 0x0000001f6a447812 */ /* 0x000fc800078ec0ff */
[----:B------:R-:W-:Y:S01]  /*74e0*/  ISETP.GT.U32.AND P0, PT, R68, 0x17, PT ;  /* 0x000000174400780c */ /* 0x000fe20003f04070 */
[----:B------:R-:W-:Y:S05]  /*74f0*/  BRA.DIV ~URZ, `(.L_x_7290) ;  /* 0x00006b327f007947 */ /* 0x000fea000b800000 */
[----:B----4-:R4:W2:Y:S04]  /*7500*/  SHFL.DOWN PT, R74, R239, 0x8, 0x1f ;  /* 0x09001f00ef4a7f89 */ /* 0x0108a800000e0000 */
[----:B---3--:R4:W3:Y:S04]  /*7510*/  SHFL.DOWN PT, R72, R224, 0x8, 0x1f ;  /* 0x09001f00e0487f89 */ /* 0x0088e800000e0000 */
[----:B0-----:R4:W0:Y:S04]  /*7520*/  SHFL.DOWN PT, R75, R240, 0x8, 0x1f ;  /* 0x09001f00f04b7f89 */ /* 0x00182800000e0000 */
[----:B-1----:R4:W1:Y:S02]  /*7530*/  SHFL.DOWN PT, R248, R252, 0x8, 0x1f ;  /* 0x09001f00fcf87f89 */ /* 0x00286400000e0000 */
.L_x_7382:
        /* <DEDUP_REMOVED lines=13> */
.L_x_7292:
[----:B------:R-:W-:Y:S05]  /*7610*/  BSYNC B1 ;  /* 0x0000000000017941 */ /* 0x000fea0003800000 */
.L_x_7291:
[----:B------:R-:W-:-:S04]  /*7620*/  LOP3.LUT R68, R106, 0x1f, RZ, 0xc0, !PT ;  /* 0x0000001f6a447812 */ /* 0x000fc800078ec0ff */
[----:B------:R-:W-:Y:S01]  /*7630*/  ISETP.GT.U32.AND P0, PT, R68, 0xf, PT ;  /* 0x0000000f4400780c */ /* 0x000fe20003f04070 */
[----:B------:R-:W-:Y:S10]  /*7640*/  BRA.DIV ~URZ, `(.L_x_7293) ;  /* 0x00006ba27f007947 */ /* 0x000ff4000b800000 */
[----:B--2---:R2:W4:Y:S02]  /*7650*/  SHFL.DOWN PT, R74, R239, 0x10, 0x1f ;  /* 0x0a001f00ef4a7f89 */ /* 0x00452400000e0000 */
.L_x_7383:
[----:B------:R-:W-:Y:S05]  /*7660*/  BRA.DIV ~URZ, `(.L_x_7294) ;  /* 0x00006c027f007947 */ /* 0x000fea000b800000 */
[----:B---3--:R3:W2:Y:S04]  /*7670*/  SHFL.DOWN PT, R72, R224, 0x10, 0x1f ;  /* 0x0a001f00e0487f89 */ /* 0x0086a800000e0000 */
[----:B0-----:R3:W0:Y:S04]  /*7680*/  SHFL.DOWN PT, R75, R240, 0x10, 0x1f ;  /* 0x0a001f00f04b7f89 */ /* 0x00162800000e0000 */
[----:B-1----:R3:W1:Y:S02]  /*7690*/  SHFL.DOWN PT, R248, R252, 0x10, 0x1f ;  /* 0x0a001f00fcf87f89 */ /* 0x00266400000e0000 */
.L_x_7384:
        /* <DEDUP_REMOVED lines=13> */
.L_x_7296:
[----:B------:R-:W-:Y:S05]  /*7770*/  BSYNC B1 ;  /* 0x0000000000017941 */ /* 0x000fea0003800000 */
.L_x_7295:
[----:B------:R-:W-:Y:S05]  /*7780*/  BRA.DIV ~URZ, `(.L_x_7297) ;  /* 0x00006c327f007947 */ /* 0x000fea000b800000 */
[----:B------:R-:W5:Y:S04]  /*7790*/  SHFL.IDX PT, R244, R224, RZ, 0x1f ;  /* 0x00001fffe0f47589 */ /* 0x000f6800000e0000 */
[----:B------:R-:W3:Y:S04]  /*77a0*/  SHFL.IDX PT, R245, R239, RZ, 0x1f ;  /* 0x00001fffeff57589 */ /* 0x000ee800000e0000 */
[----:B------:R-:W4:Y:S04]  /*77b0*/  SHFL.IDX PT, R243, R252, RZ, 0x1f ;  /* 0x00001ffffcf37589 */ /* 0x000f2800000e0000 */
[----:B-1----:R-:W1:Y:S04]  /*77c0*/  SHFL.DOWN PT, R248, R252, 0x1, 0x1f ;  /* 0x08201f00fcf87f89 */ /* 0x002e6800000e0000 */
[----:B------:R-:W2:Y:S04]  /*77d0*/  SHFL.IDX PT, R251, R64, RZ, 0x1f ;  /* 0x00001fff40fb7589 */ /* 0x000ea800000e0000 */
[----:B------:R-:W0:Y:S04]  /*77e0*/  SHFL.IDX PT, R250, R66, RZ, 0x1f ;  /* 0x00001fff42fa7589 */ /* 0x000e2800000e0000 */
[----:B0-----:R-:W0:Y:S01]  /*77f0*/  SHFL.IDX PT, R75, R67, RZ, 0x1f ;  /* 0x00001fff434b7589 */ /* 0x001e2200000e0000 */
[----:B-----5:R-:W-:-:S02]  /*7800*/  FMUL.FTZ R68, R67, R244 ;  /* 0x000000f443447220 */ /* 0x020fc40000410000 */
[----:B------:R-:W-:Y:S01]  /*7810*/  FMUL.FTZ R70, R66, R244 ;  /* 0x000000f442467220 */ /* 0x000fe20000410000 */
[----:B------:R-:W0:Y:S01]  /*7820*/  SHFL.IDX PT, R73, R65, RZ, 0x1f ;  /* 0x00001fff41497589 */ /* 0x000e2200000e0000 */
[----:B---3--:R-:W-:-:S03]  /*7830*/  FMUL.FTZ R241, R64, R245 ;  /* 0x000000f540f17220 */ /* 0x008fc60000410000 */
[----:B------:R-:W3:Y:S04]  /*7840*/  SHFL.IDX PT, R242, R240, RZ, 0x1f ;  /* 0x00001ffff0f27589 */ /* 0x000ee800000e0000 */
[----:B------:R5:W0:Y:S04]  /*7850*/  SHFL.DOWN PT, R249, R240, 0x1, 0x1f ;  /* 0x08201f00f0f97f89 */ /* 0x000a2800000e0000 */
[----:B------:R1:W0:Y:S04]  /*7860*/  SHFL.DOWN PT, R247, R239, 0x1, 0x1f ;  /* 0x08201f00eff77f89 */ /* 0x00022800000e0000 */
[----:B------:R2:W0:Y:S01]  /*7870*/  SHFL.DOWN PT, R246, R224, 0x1, 0x1f ;  /* 0x08201f00e0f67f89 */ /* 0x00042200000e0000 */
[----:B----45:R-:W-:-:S02]  /*7880*/  FMUL.FTZ R240, R64, R244 ;  /* 0x000000f440f07220 */ /* 0x030fc40000410000 */
[----:B------:R-:W-:Y:S02]  /*7890*/  FMUL.FTZ R244, R65, R244 ;  /* 0x000000f441f47220 */ /* 0x000fe40000410000 */
[-C--:B-12---:R-:W-:Y:S02]  /*78a0*/  FFMA.FTZ R239, R66, R245.reuse, -R68 ;  /* 0x000000f542ef7223 */ /* 0x086fe40000010844 */
[----:B------:R-:W-:Y:S02]  /*78b0*/  FFMA.FTZ R224, R67, R245, R70 ;  /* 0x000000f543e07223 */ /* 0x000fe40000010046 */
.L_x_7385:
[----:B------:R1:W2:Y:S01]  /*78c0*/  LDS.128 R68, [R216+0x35f0] ;  /* 0x0035f000d8447984 */ /* 0x0002a20000000c00 */
        /* <DEDUP_REMOVED lines=15> */
.L_x_7299:
[----:B-1----:R-:W-:Y:S05]  /*79c0*/  BSYNC B1 ;  /* 0x0000000000017941 */ /* 0x002fea0003800000 */
.L_x_7298:
        /* <DEDUP_REMOVED lines=14> */
[----:B---3--:R-:W-:Y:S02]  /*7ab0*/  FADD.FTZ R66, R239, R242 ;  /* 0x000000f2ef427221 */ /* 0x008fe40000010000 */
[----:B------:R-:W-:Y:S02]  /*7ac0*/  FADD.FTZ R67, R224, R243 ;  /* 0x000000f3e0437221 */ /* 0x000fe40000010000 */
.L_x_7278:
[----:B------:R-:W-:Y:S05]  /*7ad0*/  BSYNC B0 ;  /* 0x0000000000007941 */ /* 0x000fea0003800000 */
.L_x_7277:
[----:B------:R-:W-:Y:S01]  /*7ae0*/  WARPSYNC 0xffffffff ;  /* 0xffffffff00007948 */ /* 0x000fe20003800000 */
[----:B------:R-:W-:Y:S01]  /*7af0*/  BAR.SYNC.DEFER_BLOCKING 0x0 ;  /* 0x0000000000007b1d */ /* 0x000fe20000010000 */
[----:B0-----:R-:W-:Y:S01]  /*7b00*/  MOV R71, c[0x0][0x29c] ;  /* 0x0000a70000477a02 */ /* 0x001fe20000000f00 */
[----:B------:R-:W-:Y:S01]  /*7b10*/  FFMA.FTZ R74, R17, R130, RZ ;  /* 0x00000082114a7223 */ /* 0x000fe200000100ff */
[----:B------:R-:W-:-:S02]  /*7b20*/  MOV R70, c[0x0][0x298] ;  /* 0x0000a60000467a02 */ /* 0x000fc40000000f00 */
[--C-:B------:R-:W-:Y:S01]  /*7b30*/  SHF.R.U32.HI R73, RZ, 0x1, R71.reuse ;  /* 0x00000001ff497819 */ /* 0x100fe20000011647 */
[----:B------:R-:W-:Y:S01]  /*7b40*/  FFMA.FTZ R74, R16, R131, R74 ;  /* 0x00000083104a7223 */ /* 0x000fe2000001004a */
[----:B------:R-:W-:Y:S01]  /*7b50*/  SHF.R.U64 R70, R70, 0x1, R71 ;  /* 0x0000000146467819 */ /* 0x000fe20000001247 */
[----:B------:R-:W-:Y:S01]  /*7b60*/  BSSY B0, `(.L_x_7300) ;  /* 0x00001f3000007945 */ /* 0x000fe20003800000 */
[----:B------:R-:W-:Y:S01]  /*7b70*/  ISETP.NE.AND P0, PT, R106, RZ, PT ;  /* 0x000000ff6a00720c */ /* 0x000fe20003f05270 */
[----:B------:R-:W-:Y:S01]  /*7b80*/  IMAD R73, R73, R112, RZ ;  /* 0x0000007049497224 */ /* 0x000fe200078e02ff */
[----:B------:R-:W-:Y:S01]  /*7b90*/  PRMT R216, RZ, 0x7610, R63 ;  /* 0x00007610ffd87816 */ /* 0x000fe2000000003f */
[----:B------:R-:W-:Y:S01]  /*7ba0*/  FFMA.FTZ R74, R15, R208, R74 ;  /* 0x000000d00f4a7223 */ /* 0x000fe2000001004a */
[----:B------:R-:W-:Y:S01]  /*7bb0*/  P2R R72, PR, RZ, 0x1 ;  /* 0x00000001ff487803 */ /* 0x000fe20000000000 */
[----:B------:R-:W-:Y:S02]  /*7bc0*/  IMAD R73, R111, R70, R73 ;  /* 0x000000466f497224 */ /* 0x000fe400078e0249 */
[----:B------:R-:W-:-:S04]  /*7bd0*/  IMAD.WIDE.U32 R70, R70, R112, RZ ;  /* 0x0000007046467225 */ /* 0x000fc800078e00ff */
[----:B------:R-:W-:Y:S01]  /*7be0*/  FMUL.FTZ R224, R216, R87 ;  /* 0x00000057d8e07220 */ /* 0x000fe20000410000 */
[----:B------:R-:W-:Y:S01]  /*7bf0*/  IADD3 R71, R71, R73, RZ ;  /* 0x0000004947477210 */ /* 0x000fe20007ffe0ff */
[----:B------:R-:W-:Y:S01]  /*7c00*/  IMAD R73, R109, c[0x0][0x2a0], RZ ;  /* 0x0000a8006d497a24 */ /* 0x000fe200078e02ff */
[----:B------:R-:W0:Y:S03]  /*7c10*/  LDS.64 R68, [R106.X16+0x35e8] ;  /* 0x0035e8006a447984 */ /* 0x000e26000000ca00 */
[C---:B------:R-:W-:Y:S02]  /*7c20*/  IMAD R73, R110.reuse, c[0x0][0x2a4], R73 ;  /* 0x0000a9006e497a24 */ /* 0x040fe400078e0249 */
[----:B------:R-:W-:Y:S01]  /*7c30*/  IMAD.WIDE.U32 R70, R110, c[0x0][0x2a0], R70 ;  /* 0x0000a8006e467a25 */ /* 0x000fe200078e0046 */
[----:B-1----:R1:W-:Y:S04]  /*7c40*/  @!P0 STS.128 [R232+0x4be0], R64 ;  /* 0x004be040e8008388 */ /* 0x0023e80000000c00 */
[----:B------:R-:W-:-:S02]  /*7c50*/  IADD3 R75, R73, R71, RZ ;  /* 0x00000047494b7210 */ /* 0x000fc40007ffe0ff */
[----:B------:R-:W-:Y:S02]  /*7c60*/  PRMT R71, RZ, 0x5410, R60 ;  /* 0x00005410ff477816 */ /* 0x000fe4000000003c */
[----:B------:R-:W-:-:S03]  /*7c70*/  LEA R73, P0, R70, c[0x0][0x318], 0x3 ;  /* 0x0000c60046497a11 */ /* 0x000fc600078018ff */
[----:B------:R-:W-:Y:S01]  /*7c80*/  FMUL.FTZ R72, R71, R92 ;  /* 0x0000005c47487220 */ /* 0x000fe20000410000 */
[----:B------:R-:W-:-:S03]  /*7c90*/  LEA.HI.X R75, R70, c[0x0][0x31c], R75, 0x3, P0 ;  /* 0x0000c700464b7a11 */ /* 0x000fc600000f1c4b */
[-C--:B------:R-:W-:Y:S02]  /*7ca0*/  FFMA.FTZ R130, R123, -R72.reuse, R130 ;  /* 0x800000487b827223 */ /* 0x080fe40000010082 */
[----:B------:R-:W-:Y:S01]  /*7cb0*/  FFMA.FTZ R70, R125, -R72, R206 ;  /* 0x800000487d467223 */ /* 0x000fe200000100ce */
[----:B------:R-:W-:Y:S01]  /*7cc0*/  PRMT R72, RZ, 0x7610, R60 ;  /* 0x00007610ff487816 */ /* 0x000fe2000000003c */
[----:B------:R-:W-:-:S04]  /*7cd0*/  FFMA.FTZ R206, R17, -R206, RZ ;  /* 0x800000ce11ce7223 */ /* 0x000fc800000100ff */
[----:B-1----:R-:W-:Y:S02]  /*7ce0*/  FMUL.FTZ R64, R72, R93 ;  /* 0x0000005d48407220 */ /* 0x002fe40000410000 */
[----:B------:R-:W-:Y:S02]  /*7cf0*/  FFMA.FTZ R206, R16, -R209, R206 ;  /* 0x800000d110ce7223 */ /* 0x000fe400000100ce */
[-C--:B------:R-:W-:Y:S02]  /*7d00*/  FFMA.FTZ R131, R124, -R64.reuse, R131 ;  /* 0x800000407c837223 */ /* 0x080fe40000010083 */
[----:B------:R-:W-:Y:S02]  /*7d10*/  FFMA.FTZ R209, R122, -R64, R209 ;  /* 0x800000407ad17223 */ /* 0x000fe400000100d1 */
[----:B------:R-:W-:Y:S02]  /*7d20*/  FFMA.FTZ R206, R15, -R212, R206 ;  /* 0x800000d40fce7223 */ /* 0x000fe400000100ce */
[----:B0-----:R-:W-:-:S02]  /*7d30*/  FMUL.FTZ R66, R68, -R77 ;  /* 0x8000004d44427220 */ /* 0x001fc40000410000 */
[C---:B------:R-:W-:Y:S01]  /*7d40*/  FMUL.FTZ R65, R69.reuse, -R77 ;  /* 0x8000004d45417220 */ /* 0x040fe20000410000 */
[----:B------:R-:W-:Y:S01]  /*7d50*/  PRMT R77, RZ, 0x5410, R62 ;  /* 0x00005410ff4d7816 */ /* 0x000fe2000000003e */
[-C--:B------:R-:W-:Y:S01]  /*7d60*/  FFMA.FTZ R66, R69, R76.reuse, R66 ;  /* 0x0000004c45427223 */ /* 0x080fe20000010042 */
[----:B------:R-:W-:Y:S01]  /*7d70*/  PRMT R69, RZ, 0x5410, R61 ;  /* 0x00005410ff457816 */ /* 0x000fe2000000003d */
[----:B------:R-:W-:Y:S01]  /*7d80*/  FFMA.FTZ R64, R68, R76, -R65 ;  /* 0x0000004c44407223 */ /* 0x000fe20000010841 */
[----:B------:R-:W-:Y:S01]  /*7d90*/  PRMT R68, RZ, 0x7610, R61 ;  /* 0x00007610ff447816 */ /* 0x000fe2000000003d */
[----:B------:R-:W-:Y:S02]  /*7da0*/  FMUL.FTZ R76, R77, R88 ;  /* 0x000000584d4c7220 */ /* 0x000fe40000410000 */
[----:B------:R-:W-:Y:S02]  /*7db0*/  FMUL.FTZ R65, R69, R90 ;  /* 0x0000005a45417220 */ /* 0x000fe40000410000 */
[----:B------:R-:W-:-:S02]  /*7dc0*/  FFMA.FTZ R206, R14, -R211, R206 ;  /* 0x800000d30ece7223 */ /* 0x000fc400000100ce */
[-C--:B------:R-:W-:Y:S02]  /*7dd0*/  FFMA.FTZ R208, R127, -R65.reuse, R208 ;  /* 0x800000417fd07223 */ /* 0x080fe400000100d0 */
[----:B------:R-:W-:Y:S02]  /*7de0*/  FFMA.FTZ R212, R129, -R65, R212 ;  /* 0x8000004181d47223 */ /* 0x000fe400000100d4 */
[----:B------:R-:W-:Y:S02]  /*7df0*/  FFMA.FTZ R65, R14, R207, R74 ;  /* 0x000000cf0e417223 */ /* 0x000fe4000001004a */
[----:B------:R-:W-:Y:S02]  /*7e00*/  FMUL.FTZ R67, R68, R91 ;  /* 0x0000005b44437220 */ /* 0x000fe40000410000 */
[----:B------:R-:W-:Y:S02]  /*7e10*/  FFMA.FTZ R65, R13, R210, R65 ;  /* 0x000000d20d417223 */ /* 0x000fe40000010041 */
[----:B------:R-:W-:-:S02]  /*7e20*/  FFMA.FTZ R210, R133, -R76, R210 ;  /* 0x8000004c85d27223 */ /* 0x000fc400000100d2 */
[----:B------:R-:W-:Y:S02]  /*7e30*/  FFMA.FTZ R76, R159, -R76, R214 ;  /* 0x8000004c9f4c7223 */ /* 0x000fe400000100d6 */
[----:B------:R-:W-:Y:S01]  /*7e40*/  FFMA.FTZ R214, R13, -R214, R206 ;  /* 0x800000d60dd67223 */ /* 0x000fe200000100ce */
[----:B------:R-:W-:Y:S01]  /*7e50*/  PRMT R206, RZ, 0x7610, R62 ;  /* 0x00007610ffce7816 */ /* 0x000fe2000000003e */
[----:B------:R-:W-:Y:S02]  /*7e60*/  FFMA.FTZ R74, R128, -R67, R211 ;  /* 0x80000043804a7223 */ /* 0x000fe400000100d3 */
[----:B------:R-:W-:Y:S02]  /*7e70*/  FFMA.FTZ R65, R12, R213, R65 ;  /* 0x000000d50c417223 */ /* 0x000fe40000010041 */
[----:B------:R-:W-:Y:S02]  /*7e80*/  FMUL.FTZ R211, R206, R89 ;  /* 0x00000059ced37220 */ /* 0x000fe40000410000 */
[----:B------:R-:W-:-:S02]  /*7e90*/  FFMA.FTZ R207, R126, -R67, R207 ;  /* 0x800000437ecf7223 */ /* 0x000fc400000100cf */
[-C--:B------:R-:W-:Y:S02]  /*7ea0*/  FFMA.FTZ R213, R160, -R211.reuse, R213 ;  /* 0x800000d3a0d57223 */ /* 0x080fe400000100d5 */
[----:B------:R-:W-:Y:S02]  /*7eb0*/  FFMA.FTZ R211, R162, -R211, R217 ;  /* 0x800000d3a2d37223 */ /* 0x000fe400000100d9 */
[----:B------:R-:W-:Y:S01]  /*7ec0*/  FFMA.FTZ R67, R12, -R217, R214 ;  /* 0x800000d90c437223 */ /* 0x000fe200000100d6 */
[----:B------:R-:W-:Y:S01]  /*7ed0*/  PRMT R217, RZ, 0x5410, R63 ;  /* 0x00005410ffd97816 */ /* 0x000fe2000000003f */
[C---:B------:R-:W-:Y:S02]  /*7ee0*/  FFMA.FTZ R65, R11.reuse, R220, R65 ;  /* 0x000000dc0b417223 */ /* 0x040fe40000010041 */
[----:B------:R-:W-:Y:S02]  /*7ef0*/  FFMA.FTZ R67, R11, -R218, R67 ;  /* 0x800000da0b437223 */ /* 0x000fe40000010043 */
[----:B------:R-:W-:-:S02]  /*7f00*/  FMUL.FTZ R214, R217, R86 ;  /* 0x00000056d9d67220 */ /* 0x000fc40000410000 */
[----:B------:R-:W-:Y:S02]  /*7f10*/  FFMA.FTZ R65, R10, R215, R65 ;  /* 0x000000d70a417223 */ /* 0x000fe40000010041 */
[-C--:B------:R-:W-:Y:S02]  /*7f20*/  FFMA.FTZ R220, R161, -R214.reuse, R220 ;  /* 0x800000d6a1dc7223 */ /* 0x080fe400000100dc */
[----:B------:R-:W-:Y:S02]  /*7f30*/  FFMA.FTZ R214, R163, -R214, R218 ;  /* 0x800000d6a3d67223 */ /* 0x000fe400000100da */
        /* <DEDUP_REMOVED lines=12> */
[----:B------:R-:W-:Y:S02]  /*8000*/  FADD.FTZ R191, R191, R64 ;  /* 0x00000040bfbf7221 */ /* 0x000fe40000010000 */
[----:B------:R-:W-:-:S04]  /*8010*/  FMUL.FTZ R239, R226, R85 ;  /* 0x00000055e2ef7220 */ /* 0x000fc80000410000 */
[-C--:B------:R-:W-:Y:S02]  /*8020*/  FFMA.FTZ R232, R168, -R239.reuse, R231 ;  /* 0x800000efa8e87223 */ /* 0x080fe400000100e7 */
[----:B------:R-:W-:Y:S01]  /*8030*/  FFMA.FTZ R231, R170, -R239, R219 ;  /* 0x800000efaae77223 */ /* 0x000fe200000100db */
[----:B------:R-:W-:Y:S01]  /*8040*/  PRMT R219, RZ, 0x5410, R57 ;  /* 0x00005410ffdb7816 */ /* 0x000fe20000000039 */
[----:B------:R-:W-:-:S04]  /*8050*/  FFMA.FTZ R239, R7, R230, R65 ;  /* 0x000000e607ef7223 */ /* 0x000fc80000010041 */
[----:B------:R-:W-:Y:S02]  /*8060*/  FMUL.FTZ R240, R219, R54 ;  /* 0x00000036dbf07220 */ /* 0x000fe40000410000 */
        /* <DEDUP_REMOVED lines=8> */
[----:B------:R-:W-:Y:S02]  /*80f0*/  FFMA.FTZ R240, R5, -R236, R240 ;  /* 0x800000ec05f07223 */ /* 0x000fe400000100f0 */
[-C--:B------:R-:W-:Y:S02]  /*8100*/  FFMA.FTZ R233, R78, -R67.reuse, R233 ;  /* 0x800000434ee97223 */ /* 0x080fe400000100e9 */
[----:B------:R-:W-:Y:S02]  /*8110*/  FFMA.FTZ R67, R172, -R67, R227 ;  /* 0x80000043ac437223 */ /* 0x000fe400000100e3 */
[----:B------:R-:W-:Y:S01]  /*8120*/  FADD.FTZ R227, -R141, R66 ;  /* 0x000000428de37221 */ /* 0x000fe20000010100 */
[----:B------:R-:W-:Y:S01]  /*8130*/  PRMT R141, RZ, 0x5410, R58 ;  /* 0x00005410ff8d7816 */ /* 0x000fe2000000003a */
[----:B------:R-:W-:-:S02]  /*8140*/  FFMA.FTZ R242, R4, R229, R241 ;  /* 0x000000e504f27223 */ /* 0x000fc400000100f1 */
[C---:B------:R-:W-:Y:S02]  /*8150*/  FMUL.FTZ R66, R132.reuse, -R227 ;  /* 0x800000e384427220 */ /* 0x040fe40000410000 */
[-C--:B------:R-:W-:Y:S02]  /*8160*/  FMUL.FTZ R132, R132, -R191.reuse ;  /* 0x800000bf84847220 */ /* 0x080fe40000410000 */
[C---:B------:R-:W-:Y:S02]  /*8170*/  FFMA.FTZ R239, R134.reuse, R191, -R66 ;  /* 0x000000bf86ef7223 */ /* 0x040fe40000010842 */
[----:B------:R-:W-:Y:S02]  /*8180*/  FMUL.FTZ R64, R141, R52 ;  /* 0x000000348d407220 */ /* 0x000fe40000410000 */
[----:B------:R-:W-:Y:S01]  /*8190*/  FFMA.FTZ R134, R134, R227, R132 ;  /* 0x000000e386867223 */ /* 0x000fe20000010084 */
[----:B------:R-:W-:Y:S01]  /*81a0*/  PRMT R132, RZ, 0x7610, R58 ;  /* 0x00007610ff847816 */ /* 0x000fe2000000003a */
[----:B------:R-:W-:-:S02]  /*81b0*/  FFMA.FTZ R238, R79, -R64, R238 ;  /* 0x800000404fee7223 */ /* 0x000fc400000100ee */
[----:B------:R-:W-:Y:S02]  /*81c0*/  FFMA.FTZ R64, R173, -R64, R236 ;  /* 0x80000040ad407223 */ /* 0x000fe400000100ec */
[----:B------:R-:W-:Y:S02]  /*81d0*/  FMUL.FTZ R236, R132, R53 ;  /* 0x0000003584ec7220 */ /* 0x000fe40000410000 */
[----:B------:R-:W-:Y:S02]  /*81e0*/  FFMA.FTZ R240, R4, -R235, R240 ;  /* 0x800000eb04f07223 */ /* 0x000fe400000100f0 */
[-C--:B------:R-:W-:Y:S02]  /*81f0*/  FFMA.FTZ R229, R80, -R236.reuse, R229 ;  /* 0x800000ec50e57223 */ /* 0x080fe400000100e5 */
[----:B------:R-:W-:Y:S02]  /*8200*/  FFMA.FTZ R236, R174, -R236, R235 ;  /* 0x800000ecaeec7223 */ /* 0x000fe400000100eb */
[----:B------:R-:W-:Y:S01]  /*8210*/  FADD.FTZ R235, -R205, R134 ;  /* 0x00000086cdeb7221 */ /* 0x000fe20000010100 */
[----:B------:R-:W-:Y:S01]  /*8220*/  PRMT R205, RZ, 0x5410, R59 ;  /* 0x00005410ffcd7816 */ /* 0x000fe2000000003b */
[----:B------:R-:W-:-:S02]  /*8230*/  FADD.FTZ R66, R190, R239 ;  /* 0x000000efbe427221 */ /* 0x000fc40000010000 */
[----:B------:R-:W-:Y:S02]  /*8240*/  FMUL.FTZ R241, R135, -R235 ;  /* 0x800000eb87f17220 */ /* 0x000fe40000410000 */
[----:B------:R-:W-:Y:S02]  /*8250*/  FMUL.FTZ R134, R205, R46 ;  /* 0x0000002ecd867220 */ /* 0x000fe40000410000 */
[----:B------:R-:W-:Y:S02]  /*8260*/  FMUL.FTZ R135, R135, -R66 ;  /* 0x8000004287877220 */ /* 0x000fe40000410000 */
[----:B------:R-:W-:Y:S02]  /*8270*/  FFMA.FTZ R190, R3, R221, R242 ;  /* 0x000000dd03be7223 */ /* 0x000fe400000100f2 */
[-C--:B------:R-:W-:Y:S02]  /*8280*/  FFMA.FTZ R221, R81, -R134.reuse, R221 ;  /* 0x8000008651dd7223 */ /* 0x080fe400000100dd */
[----:B------:R-:W-:-:S02]  /*8290*/  FFMA.FTZ R239, R175, -R134, R222 ;  /* 0x80000086afef7223 */ /* 0x000fc400000100de */
[----:B------:R-:W-:Y:S02]  /*82a0*/  FFMA.FTZ R222, R3, -R222, R240 ;  /* 0x800000de03de7223 */ /* 0x000fe400000100f0 */
[-C--:B------:R-:W-:Y:S02]  /*82b0*/  FMUL.FTZ R134, R175, R235.reuse ;  /* 0x000000ebaf867220 */ /* 0x080fe40000410000 */
[CC--:B------:R-:W-:Y:S02]  /*82c0*/  FFMA.FTZ R240, R136.reuse, R66.reuse, -R241 ;  /* 0x0000004288f07223 */ /* 0x0c0fe400000108f1 */
[----:B------:R-:W-:Y:S02]  /*82d0*/  FFMA.FTZ R135, R136, R235, R135 ;  /* 0x000000eb88877223 */ /* 0x000fe40000010087 */
[----:B------:R-:W-:Y:S02]  /*82e0*/  FMUL.FTZ R136, R66, UR22 ;  /* 0x0000001642887c20 */ /* 0x000fe40008410000 */
[----:B------:R-:W-:-:S02]  /*82f0*/  FFMA.FTZ R134, R81, R66, R134 ;  /* 0x0000004251867223 */ /* 0x000fc40000010086 */
[C---:B------:R-:W-:Y:S02]  /*8300*/  FMUL.FTZ R81, R235.reuse, UR22 ;  /* 0x00000016eb517c20 */ /* 0x040fe40008410000 */
[----:B------:R-:W-:Y:S02]  /*8310*/  FFMA.FTZ R242, R235, UR15, -R136 ;  /* 0x0000000febf27c23 */ /* 0x000fe40008010888 */
[----:B------:R-:W-:Y:S02]  /*8320*/  FADD.FTZ R204, -R204, R135 ;  /* 0x00000087cccc7221 */ /* 0x000fe40000010100 */
[----:B------:R-:W-:Y:S02]  /*8330*/  FFMA.FTZ R136, R66, UR15, R81 ;  /* 0x0000000f42887c23 */ /* 0x000fe40008010051 */
[----:B------:R-:W-:Y:S02]  /*8340*/  FMUL.FTZ R81, R239, R242 ;  /* 0x000000f2ef517220 */ /* 0x000fe40000410000 */
[----:B------:R-:W-:-:S02]  /*8350*/  FMUL.FTZ R244, R235, R46 ;  /* 0x0000002eebf47220 */ /* 0x000fc40000410000 */
[----:B------:R-:W-:Y:S01]  /*8360*/  FMUL.FTZ R242, R66, R46 ;  /* 0x0000002e42f27220 */ /* 0x000fe20000410000 */
[----:B------:R-:W-:Y:S01]  /*8370*/  SHF.L.U32 R66, R106, 0x5, RZ ;  /* 0x000000056a427819 */ /* 0x000fe200000006ff */
[----:B------:R-:W-:Y:S02]  /*8380*/  FADD.FTZ R240, R189, R240 ;  /* 0x000000f0bdf07221 */ /* 0x000fe40000010000 */
[----:B------:R-:W-:Y:S01]  /*8390*/  FMUL.FTZ R175, R137, -R204 ;  /* 0x800000cc89af7220 */ /* 0x000fe20000410000 */
[----:B------:R-:W-:Y:S01]  /*83a0*/  LEA.HI.SX32 R66, R66, R66, 0x1b ;  /* 0x0000004242427211 */ /* 0x000fe200078fdaff */
[----:B------:R-:W-:Y:S02]  /*83b0*/  FFMA.FTZ R81, R221, R136, R81 ;  /* 0x00000088dd517223 */ /* 0x000fe40000010051 */
[C---:B------:R-:W-:Y:S02]  /*83c0*/  FMUL.FTZ R136, R239.reuse, R244 ;  /* 0x000000f4ef887220 */ /* 0x040fe40000410000 */
[----:B------:R-:W-:-:S02]  /*83d0*/  FMUL.FTZ R135, R239, R242 ;  /* 0x000000f2ef877220 */ /* 0x000fc40000410000 */
[----:B------:R-:W-:Y:S02]  /*83e0*/  FFMA.FTZ R175, R138, R240, -R175 ;  /* 0x000000f08aaf7223 */ /* 0x000fe400000108af */
[C---:B------:R-:W-:Y:S02]  /*83f0*/  FFMA.FTZ R136, R221.reuse, R242, R136 ;  /* 0x000000f2dd887223 */ /* 0x040fe40000010088 */
[----:B------:R-:W-:Y:S02]  /*8400*/  FFMA.FTZ R135, R221, R244, -R135 ;  /* 0x000000f4dd877223 */ /* 0x000fe40000010887 */
[----:B------:R-:W-:Y:S02]  /*8410*/  FMUL.FTZ R137, R137, -R240 ;  /* 0x800000f089897220 */ /* 0x000fe40000410000 */
[----:B------:R-:W-:Y:S02]  /*8420*/  FMUL.FTZ R221, R205, R242 ;  /* 0x000000f2cddd7220 */ /* 0x000fe40000410000 */
[----:B------:R-:W-:-:S02]  /*8430*/  FMUL.FTZ R189, R174, R204 ;  /* 0x000000ccaebd7220 */ /* 0x000fc40000410000 */
[----:B------:R-:W-:Y:S01]  /*8440*/  FADD.FTZ R188, R188, R175 ;  /* 0x000000afbcbc7221 */ /* 0x000fe20000010000 */
[----:B------:R0:W-:Y:S01]  /*8450*/  STS [R66.X4+0x10f0], R221 ;  /* 0x0010f0dd42007388 */ /* 0x0001e20000004800 */
[----:B------:R-:W-:Y:S02]  /*8460*/  FMUL.FTZ R175, R240, UR22 ;  /* 0x00000016f0af7c20 */ /* 0x000fe40008410000 */
[----:B------:R-:W-:Y:S02]  /*8470*/  FFMA.FTZ R138, R138, R204, R137 ;  /* 0x000000cc8a8a7223 */ /* 0x000fe40000010089 */
[----:B------:R-:W-:Y:S02]  /*8480*/  FFMA.FTZ R137, R80, R240, R189 ;  /* 0x000000f050897223 */ /* 0x000fe400000100bd */
[C---:B------:R-:W-:Y:S02]  /*8490*/  FMUL.FTZ R80, R204.reuse, UR22 ;  /* 0x00000016cc507c20 */ /* 0x040fe40008410000 */
[----:B------:R-:W-:-:S02]  /*84a0*/  FFMA.FTZ R175, R204, UR15, -R175 ;  /* 0x0000000fccaf7c23 */ /* 0x000fc400080108af */
[-C--:B0-----:R-:W-:Y:S02]  /*84b0*/  FMUL.FTZ R221, R204, R53.reuse ;  /* 0x00000035ccdd7220 */ /* 0x081fe40000410000 */
[C---:B------:R-:W-:Y:S02]  /*84c0*/  FMUL.FTZ R189, R240.reuse, R53 ;  /* 0x00000035f0bd7220 */ /* 0x040fe40000410000 */
[----:B------:R-:W-:Y:S02]  /*84d0*/  FADD.FTZ R203, -R203, R138 ;  /* 0x0000008acbcb7221 */ /* 0x000fe40000010100 */
[----:B------:R-:W-:Y:S02]  /*84e0*/  FFMA.FTZ R80, R240, UR15, R80 ;  /* 0x0000000ff0507c23 */ /* 0x000fe40008010050 */
[C---:B------:R-:W-:Y:S02]  /*84f0*/  FMUL.FTZ R175, R236.reuse, R175 ;  /* 0x000000afecaf7220 */ /* 0x040fe40000410000 */
[----:B------:R-:W-:-:S02]  /*8500*/  FMUL.FTZ R138, R236, R221 ;  /* 0x000000ddec8a7220 */ /* 0x000fc40000410000 */
[-C--:B------:R-:W-:Y:S02]  /*8510*/  FMUL.FTZ R174, R236, R189.reuse ;  /* 0x000000bdecae7220 */ /* 0x080fe40000410000 */
[C---:B------:R-:W-:Y:S02]  /*8520*/  FFMA.FTZ R80, R229.reuse, R80, R175 ;  /* 0x00000050e5507223 */ /* 0x040fe400000100af */
[C---:B------:R-:W-:Y:S02]  /*8530*/  FFMA.FTZ R175, R229.reuse, R189, R138 ;  /* 0x000000bde5af7223 */ /* 0x040fe4000001008a */
[----:B------:R-:W-:Y:S02]  /*8540*/  FFMA.FTZ R174, R229, R221, -R174 ;  /* 0x000000dde5ae7223 */ /* 0x000fe400000108ae */
[----:B------:R-:W-:Y:S02]  /*8550*/  FMUL.FTZ R229, R132, R189 ;  /* 0x000000bd84e57220 */ /* 0x000fe40000410000 */
[----:B------:R-:W-:-:S02]  /*8560*/  FMUL.FTZ R189, R139, -R203 ;  /* 0x800000cb8bbd7220 */ /* 0x000fc40000410000 */
[-C--:B------:R-:W-:Y:S01]  /*8570*/  FMUL.FTZ R139, R139, -R188.reuse ;  /* 0x800000bc8b8b7220 */ /* 0x080fe20000410000 */
[----:B------:R-:W-:Y:S01]  /*8580*/  STS [R66.X4+0x10e8], R229 ;  /* 0x0010e8e542007388 */ /* 0x000fe20000004800 */
[C---:B------:R-:W-:Y:S02]  /*8590*/  FFMA.FTZ R204, R142.reuse, R188, -R189 ;  /* 0x000000bc8ecc7223 */ /* 0x040fe400000108bd */
[----:B------:R-:W-:Y:S01]  /*85a0*/  FFMA.FTZ R189, R142, R203, R139 ;  /* 0x000000cb8ebd7223 */ /* 0x000fe2000001008b */
[----:B------:R-:W-:Y:S01]  /*85b0*/  PRMT R139, RZ, 0x7610, R59 ;  /* 0x00007610ff8b7816 */ /* 0x000fe2000000003b */
[----:B------:R-:W-:Y:S02]  /*85c0*/  FADD.FTZ R187, R187, R204 ;  /* 0x000000ccbbbb7221 */ /* 0x000fe40000010000 */
[----:B------:R-:W-:Y:S02]  /*85d0*/  FADD.FTZ R202, -R202, R189 ;  /* 0x000000bdcaca7221 */ /* 0x000fe40000010100 */
[----:B------:R-:W-:-:S02]  /*85e0*/  FMUL.FTZ R189, R143, -R187 ;  /* 0x800000bb8fbd7220 */ /* 0x000fc40000410000 */
[----:B------:R-:W-:Y:S02]  /*85f0*/  FMUL.FTZ R143, R143, -R202 ;  /* 0x800000ca8f8f7220 */ /* 0x000fe40000410000 */
[----:B------:R-:W-:Y:S02]  /*8600*/  FMUL.FTZ R235, R205, R244 ;  /* 0x000000f4cdeb7220 */ /* 0x000fe40000410000 */
[----:B------:R-:W-:Y:S02]  /*8610*/  FMUL.FTZ R142, R173, R203 ;  /* 0x000000cbad8e7220 */ /* 0x000fe40000410000 */
[----:B------:R-:W-:Y:S01]  /*8620*/  FFMA.FTZ R204, R144, R202, R189 ;  /* 0x000000ca90cc7223 */ /* 0x000fe200000100bd */
[----:B------:R0:W-:Y:S01]  /*8630*/  STS [R66.X4+0x10f4], R235 ;  /* 0x0010f4eb42007388 */ /* 0x0001e20000004800 */
[----:B------:R-:W-:Y:S02]  /*8640*/  FMUL.FTZ R236, R188, UR22 ;  /* 0x00000016bcec7c20 */ /* 0x000fe40008410000 */
[----:B------:R-:W-:-:S02]  /*8650*/  FFMA.FTZ R189, R144, R187, -R143 ;  /* 0x000000bb90bd7223 */ /* 0x000fc4000001088f */
[----:B------:R-:W-:Y:S02]  /*8660*/  FMUL.FTZ R143, R203, UR22 ;  /* 0x00000016cb8f7c20 */ /* 0x000fe40008410000 */
[----:B------:R-:W-:Y:S02]  /*8670*/  FFMA.FTZ R142, R79, R188, R142 ;  /* 0x000000bc4f8e7223 */ /* 0x000fe4000001008e */
[----:B------:R-:W-:Y:S02]  /*8680*/  FADD.FTZ R201, -R201, R204 ;  /* 0x000000ccc9c97221 */ /* 0x000fe40000010100 */
[----:B0-----:R-:W-:Y:S02]  /*8690*/  FMUL.FTZ R235, R132, R221 ;  /* 0x000000dd84eb7220 */ /* 0x001fe40000410000 */
[C---:B------:R-:W-:Y:S02]  /*86a0*/  FFMA.FTZ R79, R203.reuse, UR15, -R236 ;  /* 0x0000000fcb4f7c23 */ /* 0x040fe400080108ec */
[----:B------:R-:W-:Y:S01]  /*86b0*/  FMUL.FTZ R221, R203, R52 ;  /* 0x00000034cbdd7220 */ /* 0x000fe20000410000 */
[----:B------:R-:W-:Y:S01]  /*86c0*/  STS [R66.X4+0x10ec], R235 ;  /* 0x0010eceb42007388 */ /* 0x000fe20000004800 */
[----:B------:R-:W-:-:S02]  /*86d0*/  FADD.FTZ R186, R186, R189 ;  /* 0x000000bdbaba7221 */ /* 0x000fc40000010000 */
[C---:B------:R-:W-:Y:S02]  /*86e0*/  FFMA.FTZ R143, R188.reuse, UR15, R143 ;  /* 0x0000000fbc8f7c23 */ /* 0x040fe4000801008f */
[----:B------:R-:W-:Y:S02]  /*86f0*/  FMUL.FTZ R203, R188, R52 ;  /* 0x00000034bccb7220 */ /* 0x000fe40000410000 */
[----:B------:R-:W-:Y:S02]  /*8700*/  FMUL.FTZ R188, R172, R202 ;  /* 0x000000caacbc7220 */ /* 0x000fe40000410000 */
[C---:B------:R-:W-:Y:S02]  /*8710*/  FMUL.FTZ R189, R145.reuse, -R201 ;  /* 0x800000c991bd7220 */ /* 0x040fe40000410000 */
[----:B------:R-:W-:Y:S02]  /*8720*/  FMUL.FTZ R172, R145, -R186 ;  /* 0x800000ba91ac7220 */ /* 0x000fe40000410000 */
[----:B------:R-:W-:-:S02]  /*8730*/  FMUL.FTZ R173, R64, R221 ;  /* 0x000000dd40ad7220 */ /* 0x000fc40000410000 */
[----:B------:R-:W-:Y:S02]  /*8740*/  FFMA.FTZ R145, R78, R187, R188 ;  /* 0x000000bb4e917223 */ /* 0x000fe400000100bc */
[----:B------:R-:W-:Y:S02]  /*8750*/  FFMA.FTZ R78, R146, R186, -R189 ;  /* 0x000000ba924e7223 */ /* 0x000fe400000108bd */
[----:B------:R-:W-:Y:S02]  /*8760*/  FMUL.FTZ R79, R64, R79 ;  /* 0x0000004f404f7220 */ /* 0x000fe40000410000 */
[----:B------:R-:W-:Y:S02]  /*8770*/  FFMA.FTZ R189, R146, R201, R172 ;  /* 0x000000c992bd7223 */ /* 0x000fe400000100ac */
[-C--:B------:R-:W-:Y:S02]  /*8780*/  FMUL.FTZ R64, R64, R203.reuse ;  /* 0x000000cb40407220 */ /* 0x080fe40000410000 */
[----:B------:R-:W-:-:S02]  /*8790*/  FFMA.FTZ R173, R238, R203, R173 ;  /* 0x000000cbeead7223 */ /* 0x000fc400000100ad */
[----:B------:R-:W-:Y:S02]  /*87a0*/  FMUL.FTZ R229, R141, R203 ;  /* 0x000000cb8de57220 */ /* 0x000fe40000410000 */
[----:B------:R-:W-:Y:S02]  /*87b0*/  FMUL.FTZ R203, R187, UR22 ;  /* 0x00000016bbcb7c20 */ /* 0x000fe40008410000 */
[----:B------:R-:W-:Y:S01]  /*87c0*/  FMUL.FTZ R146, R202, UR22 ;  /* 0x00000016ca927c20 */ /* 0x000fe20008410000 */
[----:B------:R-:W-:Y:S01]  /*87d0*/  STS [R66.X4+0x10e0], R229 ;  /* 0x0010e0e542007388 */ /* 0x000fe20000004800 */
[----:B------:R-:W-:Y:S02]  /*87e0*/  FADD.FTZ R185, R185, R78 ;  /* 0x0000004eb9b97221 */ /* 0x000fe40000010000 */
[----:B------:R-:W-:Y:S02]  /*87f0*/  FADD.FTZ R200, -R200, R189 ;  /* 0x000000bdc8c87221 */ /* 0x000fe40000010100 */
[----:B------:R-:W-:-:S02]  /*8800*/  FFMA.FTZ R78, R202, UR15, -R203 ;  /* 0x0000000fca4e7c23 */ /* 0x000fc400080108cb */
[C---:B------:R-:W-:Y:S02]  /*8810*/  FFMA.FTZ R146, R187.reuse, UR15, R146 ;  /* 0x0000000fbb927c23 */ /* 0x040fe40008010092 */
[----:B------:R-:W-:Y:S02]  /*8820*/  FMUL.FTZ R188, R187, R55 ;  /* 0x00000037bbbc7220 */ /* 0x000fe40000410000 */
[C---:B------:R-:W-:Y:S02]  /*8830*/  FMUL.FTZ R187, R147.reuse, -R185 ;  /* 0x800000b993bb7220 */ /* 0x040fe40000410000 */
[----:B------:R-:W-:Y:S02]  /*8840*/  FMUL.FTZ R147, R147, -R200 ;  /* 0x800000c893937220 */ /* 0x000fe40000410000 */
[----:B------:R-:W-:Y:S02]  /*8850*/  FMUL.FTZ R172, R67, R78 ;  /* 0x0000004e43ac7220 */ /* 0x000fe40000410000 */
[----:B------:R-:W-:-:S02]  /*8860*/  FFMA.FTZ R78, R148, R200, R187 ;  /* 0x000000c8944e7223 */ /* 0x000fc400000100bb */
[----:B------:R-:W-:Y:S02]  /*8870*/  FFMA.FTZ R147, R148, R185, -R147 ;  /* 0x000000b994937223 */ /* 0x000fe40000010893 */
[----:B------:R-:W-:Y:S02]  /*8880*/  FMUL.FTZ R202, R202, R55 ;  /* 0x00000037caca7220 */ /* 0x000fe40000410000 */
[----:B------:R-:W-:Y:S02]  /*8890*/  FADD.FTZ R199, -R199, R78 ;  /* 0x0000004ec7c77221 */ /* 0x000fe40000010100 */
[----:B------:R-:W-:Y:S02]  /*88a0*/  FADD.FTZ R184, R184, R147 ;  /* 0x00000093b8b87221 */ /* 0x000fe40000010000 */
[C---:B------:R-:W-:Y:S02]  /*88b0*/  FMUL.FTZ R189, R67.reuse, R202 ;  /* 0x000000ca43bd7220 */ /* 0x040fe40000410000 */
[----:B------:R-:W-:-:S02]  /*88c0*/  FMUL.FTZ R203, R67, R188 ;  /* 0x000000bc43cb7220 */ /* 0x000fc40000410000 */
[CC--:B------:R-:W-:Y:S02]  /*88d0*/  FMUL.FTZ R147, R149.reuse, -R199.reuse ;  /* 0x800000c795937220 */ /* 0x0c0fe40000410000 */
[----:B------:R-:W-:Y:S02]  /*88e0*/  FMUL.FTZ R149, R149, -R184 ;  /* 0x800000b895957220 */ /* 0x000fe40000410000 */
[C---:B------:R-:W-:Y:S02]  /*88f0*/  FFMA.FTZ R67, R233.reuse, R188, R189 ;  /* 0x000000bce9437223 */ /* 0x040fe400000100bd */
[C---:B------:R-:W-:Y:S02]  /*8900*/  FFMA.FTZ R148, R233.reuse, R202, -R203 ;  /* 0x000000cae9947223 */ /* 0x040fe400000108cb */
[----:B------:R-:W-:Y:S02]  /*8910*/  FFMA.FTZ R233, R233, R146, R172 ;  /* 0x00000092e9e97223 */ /* 0x000fe400000100ac */
[----:B------:R-:W-:-:S02]  /*8920*/  FFMA.FTZ R149, R150, R199, R149 ;  /* 0x000000c796957223 */ /* 0x000fc40000010095 */
[----:B------:R-:W-:Y:S02]  /*8930*/  FFMA.FTZ R146, R150, R184, -R147 ;  /* 0x000000b896927223 */ /* 0x000fe40000010893 */
[----:B------:R-:W-:Y:S02]  /*8940*/  FADD.FTZ R198, -R198, R149 ;  /* 0x00000095c6c67221 */ /* 0x000fe40000010100 */
[----:B------:R-:W-:Y:S02]  /*8950*/  FADD.FTZ R183, R183, R146 ;  /* 0x00000092b7b77221 */ /* 0x000fe40000010000 */
[----:B------:R-:W-:Y:S02]  /*8960*/  FMUL.FTZ R78, R171, R201 ;  /* 0x000000c9ab4e7220 */ /* 0x000fe40000410000 */
[----:B------:R-:W-:Y:S02]  /*8970*/  FMUL.FTZ R147, R201, UR22 ;  /* 0x00000016c9937c20 */ /* 0x000fe40008410000 */
[----:B------:R-:W-:-:S02]  /*8980*/  FMUL.FTZ R146, R151, -R198 ;  /* 0x800000c697927220 */ /* 0x000fc40000410000 */
[-C--:B------:R-:W-:Y:S02]  /*8990*/  FMUL.FTZ R151, R151, -R183.reuse ;  /* 0x800000b797977220 */ /* 0x080fe40000410000 */
[----:B------:R-:W-:Y:S02]  /*89a0*/  FFMA.FTZ R78, R169, R186, R78 ;  /* 0x000000baa94e7223 */ /* 0x000fe4000001004e */
[C---:B------:R-:W-:Y:S02]  /*89b0*/  FMUL.FTZ R150, R186.reuse, UR22 ;  /* 0x00000016ba967c20 */ /* 0x040fe40008410000 */
[C---:B------:R-:W-:Y:S02]  /*89c0*/  FFMA.FTZ R147, R186.reuse, UR15, R147 ;  /* 0x0000000fba937c23 */ /* 0x040fe40008010093 */
[----:B------:R-:W-:Y:S02]  /*89d0*/  FMUL.FTZ R186, R186, R54 ;  /* 0x00000036baba7220 */ /* 0x000fe40000410000 */
[----:B------:R-:W-:-:S02]  /*89e0*/  FFMA.FTZ R149, R152, R183, -R146 ;  /* 0x000000b798957223 */ /* 0x000fc40000010892 */
[----:B------:R-:W-:Y:S02]  /*89f0*/  FFMA.FTZ R152, R152, R198, R151 ;  /* 0x000000c698987223 */ /* 0x000fe40000010097 */
[----:B------:R-:W-:Y:S02]  /*8a00*/  FMUL.FTZ R172, R201, R54 ;  /* 0x00000036c9ac7220 */ /* 0x000fe40000410000 */
[----:B------:R-:W-:Y:S02]  /*8a10*/  FMUL.FTZ R151, R65, R186 ;  /* 0x000000ba41977220 */ /* 0x000fe40000410000 */
[----:B------:R-:W-:Y:S02]  /*8a20*/  FADD.FTZ R197, -R197, R152 ;  /* 0x00000098c5c57221 */ /* 0x000fe40000010100 */
[----:B------:R-:W-:Y:S02]  /*8a30*/  FADD.FTZ R182, R182, R149 ;  /* 0x00000095b6b67221 */ /* 0x000fe40000010000 */
[----:B------:R-:W-:-:S02]  /*8a40*/  FFMA.FTZ R150, R201, UR15, -R150 ;  /* 0x0000000fc9967c23 */ /* 0x000fc40008010896 */
[----:B------:R-:W-:Y:S02]  /*8a50*/  FFMA.FTZ R149, R230, R172, -R151 ;  /* 0x000000ace6957223 */ /* 0x000fe40000010897 */
[CC--:B------:R-:W-:Y:S02]  /*8a60*/  FMUL.FTZ R151, R153.reuse, -R197.reuse ;  /* 0x800000c599977220 */ /* 0x0c0fe40000410000 */
[----:B------:R-:W-:Y:S02]  /*8a70*/  FMUL.FTZ R153, R153, -R182 ;  /* 0x800000b699997220 */ /* 0x000fe40000410000 */
[----:B------:R-:W-:Y:S02]  /*8a80*/  FMUL.FTZ R146, R65, R150 ;  /* 0x0000009641927220 */ /* 0x000fe40000410000 */
[C---:B------:R-:W-:Y:S02]  /*8a90*/  FFMA.FTZ R150, R154.reuse, R182, -R151 ;  /* 0x000000b69a967223 */ /* 0x040fe40000010897 */
[----:B------:R-:W-:-:S02]  /*8aa0*/  FFMA.FTZ R153, R154, R197, R153 ;  /* 0x000000c59a997223 */ /* 0x000fc40000010099 */
[----:B------:R-:W-:Y:S02]  /*8ab0*/  FADD.FTZ R181, R181, R150 ;  /* 0x00000096b5b57221 */ /* 0x000fe40000010000 */
[----:B------:R-:W-:Y:S02]  /*8ac0*/  FADD.FTZ R196, -R196, R153 ;  /* 0x00000099c4c47221 */ /* 0x000fe40000010100 */
[CC--:B------:R-:W-:Y:S02]  /*8ad0*/  FMUL.FTZ R153, R155.reuse, -R181.reuse ;  /* 0x800000b59b997220 */ /* 0x0c0fe40000410000 */
[-C--:B------:R-:W-:Y:S02]  /*8ae0*/  FMUL.FTZ R155, R155, -R196.reuse ;  /* 0x800000c49b9b7220 */ /* 0x080fe40000410000 */
[C---:B------:R-:W-:Y:S02]  /*8af0*/  FFMA.FTZ R152, R156.reuse, R196, R153 ;  /* 0x000000c49c987223 */ /* 0x040fe40000010099 */
[----:B------:R-:W-:-:S02]  /*8b00*/  FFMA.FTZ R155, R156, R181, -R155 ;  /* 0x000000b59c9b7223 */ /* 0x000fc4000001089b */
[----:B------:R-:W-:Y:S02]  /*8b10*/  FMUL.FTZ R187, R234, R202 ;  /* 0x000000caeabb7220 */ /* 0x000fe40000410000 */
[----:B------:R-:W-:Y:S02]  /*8b20*/  FADD.FTZ R195, -R195, R152 ;  /* 0x00000098c3c37221 */ /* 0x000fe40000010100 */
[----:B------:R-:W-:Y:S01]  /*8b30*/  FADD.FTZ R180, R180, R155 ;  /* 0x0000009bb4b47221 */ /* 0x000fe20000010000 */
[----:B------:R0:W-:Y:S01]  /*8b40*/  STS [R66.X4+0x10dc], R187 ;  /* 0x0010dcbb42007388 */ /* 0x0001e20000004800 */
[----:B------:R-:W-:Y:S02]  /*8b50*/  FMUL.FTZ R169, R65, R172 ;  /* 0x000000ac41a97220 */ /* 0x000fe40000410000 */
[----:B------:R-:W-:Y:S02]  /*8b60*/  FMUL.FTZ R189, R234, R188 ;  /* 0x000000bceabd7220 */ /* 0x000fe40000410000 */
[----:B------:R-:W-:-:S02]  /*8b70*/  FMUL.FTZ R171, R200, R85 ;  /* 0x00000055c8ab7220 */ /* 0x000fc40000410000 */
[C---:B------:R-:W-:Y:S01]  /*8b80*/  FMUL.FTZ R153, R157.reuse, -R195 ;  /* 0x800000c39d997220 */ /* 0x040fe20000410000 */
[----:B------:R1:W-:Y:S01]  /*8b90*/  STS [R66.X4+0x10d8], R189 ;  /* 0x0010d8bd42007388 */ /* 0x0003e20000004800 */
[----:B------:R-:W-:Y:S02]  /*8ba0*/  FMUL.FTZ R157, R157, -R180 ;  /* 0x800000b49d9d7220 */ /* 0x000fe40000410000 */
[-C--:B0-----:R-:W-:Y:S02]  /*8bb0*/  FMUL.FTZ R187, R219, R186.reuse ;  /* 0x000000badbbb7220 */ /* 0x081fe40000410000 */
[----:B------:R-:W-:Y:S02]  /*8bc0*/  FFMA.FTZ R65, R230, R186, R169 ;  /* 0x000000bae6417223 */ /* 0x000fe400000100a9 */
[----:B------:R-:W-:Y:S01]  /*8bd0*/  FMUL.FTZ R169, R185, R85 ;  /* 0x00000055b9a97220 */ /* 0x000fe20000410000 */
[----:B------:R0:W-:Y:S01]  /*8be0*/  STS [R66.X4+0x10d0], R187 ;  /* 0x0010d0bb42007388 */ /* 0x0001e20000004800 */
[----:B------:R-:W-:-:S02]  /*8bf0*/  FMUL.FTZ R151, R231, R171 ;  /* 0x000000abe7977220 */ /* 0x000fc40000410000 */
[----:B-1----:R-:W-:Y:S02]  /*8c00*/  FMUL.FTZ R189, R219, R172 ;  /* 0x000000acdbbd7220 */ /* 0x002fe40000410000 */
[C---:B------:R-:W-:Y:S02]  /*8c10*/  FFMA.FTZ R157, R158.reuse, R195, R157 ;  /* 0x000000c39e9d7223 */ /* 0x040fe4000001009d */
[----:B------:R-:W-:Y:S01]  /*8c20*/  FFMA.FTZ R154, R158, R180, -R153 ;  /* 0x000000b49e9a7223 */ /* 0x000fe20000010899 */
[----:B------:R1:W-:Y:S01]  /*8c30*/  STS [R66.X4+0x10d4], R189 ;  /* 0x0010d4bd42007388 */ /* 0x0003e20000004800 */
[-C--:B------:R-:W-:Y:S02]  /*8c40*/  FMUL.FTZ R150, R231, R169.reuse ;  /* 0x000000a9e7967220 */ /* 0x080fe40000410000 */
[-C--:B------:R-:W-:Y:S02]  /*8c50*/  FFMA.FTZ R151, R232, R169.reuse, R151 ;  /* 0x000000a9e8977223 */ /* 0x080fe40000010097 */
[----:B0-----:R-:W-:-:S02]  /*8c60*/  FMUL.FTZ R187, R226, R169 ;  /* 0x000000a9e2bb7220 */ /* 0x001fc40000410000 */
[-C--:B------:R-:W-:Y:S02]  /*8c70*/  FMUL.FTZ R169, R184, R84.reuse ;  /* 0x00000054b8a97220 */ /* 0x080fe40000410000 */
[----:B------:R-:W-:Y:S01]  /*8c80*/  FADD.FTZ R194, -R194, R157 ;  /* 0x0000009dc2c27221 */ /* 0x000fe20000010100 */
[----:B------:R0:W-:Y:S01]  /*8c90*/  STS [R66.X4+0x10c8], R187 ;  /* 0x0010c8bb42007388 */ /* 0x0001e20000004800 */
[----:B------:R-:W-:Y:S02]  /*8ca0*/  FADD.FTZ R179, R179, R154 ;  /* 0x0000009ab3b37221 */ /* 0x000fe40000010000 */
[-C--:B-1----:R-:W-:Y:S02]  /*8cb0*/  FMUL.FTZ R189, R226, R171.reuse ;  /* 0x000000abe2bd7220 */ /* 0x082fe40000410000 */
[----:B------:R-:W-:Y:S02]  /*8cc0*/  FFMA.FTZ R150, R232, R171, -R150 ;  /* 0x000000abe8967223 */ /* 0x000fe40000010896 */
[----:B------:R-:W-:Y:S01]  /*8cd0*/  FMUL.FTZ R171, R199, R84 ;  /* 0x00000054c7ab7220 */ /* 0x000fe20000410000 */
[----:B------:R1:W-:Y:S01]  /*8ce0*/  STS [R66.X4+0x10cc], R189 ;  /* 0x0010ccbd42007388 */ /* 0x0003e20000004800 */
[----:B------:R-:W-:-:S02]  /*8cf0*/  FMUL.FTZ R155, R224, R169 ;  /* 0x000000a9e09b7220 */ /* 0x000fc40000410000 */
[CC--:B------:R-:W-:Y:S02]  /*8d00*/  FMUL.FTZ R154, R115.reuse, -R194.reuse ;  /* 0x800000c2739a7220 */ /* 0x0c0fe40000410000 */
[----:B------:R-:W-:Y:S02]  /*8d10*/  FMUL.FTZ R115, R115, -R179 ;  /* 0x800000b373737220 */ /* 0x000fe40000410000 */
[----:B------:R-:W-:Y:S02]  /*8d20*/  FFMA.FTZ R153, R228, R171, -R155 ;  /* 0x000000abe4997223 */ /* 0x000fe4000001089b */
[C---:B------:R-:W-:Y:S02]  /*8d30*/  FFMA.FTZ R155, R116.reuse, R179, -R154 ;  /* 0x000000b3749b7223 */ /* 0x040fe4000001089a */
[----:B------:R-:W-:Y:S02]  /*8d40*/  FFMA.FTZ R116, R116, R194, R115 ;  /* 0x000000c274747223 */ /* 0x000fe40000010073 */
[----:B------:R-:W-:-:S02]  /*8d50*/  FMUL.FTZ R152, R224, R171 ;  /* 0x000000abe0987220 */ /* 0x000fc40000410000 */
[----:B------:R-:W-:Y:S02]  /*8d60*/  FMUL.FTZ R157, R183, R87 ;  /* 0x00000057b79d7220 */ /* 0x000fe40000410000 */
[----:B------:R-:W-:Y:S02]  /*8d70*/  FADD.FTZ R193, -R193, R116 ;  /* 0x00000074c1c17221 */ /* 0x000fe40000010100 */
[----:B------:R-:W-:Y:S02]  /*8d80*/  FADD.FTZ R178, R178, R155 ;  /* 0x0000009bb2b27221 */ /* 0x000fe40000010000 */
[-C--:B------:R-:W-:Y:S02]  /*8d90*/  FFMA.FTZ R152, R228, R169.reuse, R152 ;  /* 0x000000a9e4987223 */ /* 0x080fe40000010098 */
[----:B0-----:R-:W-:Y:S02]  /*8da0*/  FMUL.FTZ R187, R225, R169 ;  /* 0x000000a9e1bb7220 */ /* 0x001fe40000410000 */
[----:B------:R-:W-:-:S02]  /*8db0*/  FMUL.FTZ R169, R198, R87 ;  /* 0x00000057c6a97220 */ /* 0x000fc40000410000 */
[----:B------:R-:W-:Y:S01]  /*8dc0*/  FMUL.FTZ R154, R215, R157 ;  /* 0x0000009dd79a7220 */ /* 0x000fe20000410000 */
[----:B------:R0:W-:Y:S01]  /*8dd0*/  STS [R66.X4+0x10c0], R187 ;  /* 0x0010c0bb42007388 */ /* 0x0001e20000004800 */
[C---:B------:R-:W-:Y:S02]  /*8de0*/  FMUL.FTZ R155, R117.reuse, -R193 ;  /* 0x800000c1759b7220 */ /* 0x040fe40000410000 */
[-C--:B------:R-:W-:Y:S02]  /*8df0*/  FMUL.FTZ R117, R117, -R178.reuse ;  /* 0x800000b275757220 */ /* 0x080fe40000410000 */
[----:B------:R-:W-:Y:S02]  /*8e00*/  FFMA.FTZ R116, R218, R169, -R154 ;  /* 0x000000a9da747223 */ /* 0x000fe4000001089a */
        /* <DEDUP_REMOVED lines=9> */
[----:B-1----:R-:W-:Y:S02]  /*8ea0*/  FMUL.FTZ R189, R225, R171 ;  /* 0x000000abe1bd7220 */ /* 0x002fe40000410000 */
[C---:B------:R-:W-:Y:S02]  /*8eb0*/  FMUL.FTZ R171, R216.reuse, R157 ;  /* 0x0000009dd8ab7220 */ /* 0x040fe40000410000 */
[----:B0-----:R-:W-:Y:S01]  /*8ec0*/  FMUL.FTZ R187, R216, R169 ;  /* 0x000000a9d8bb7220 */ /* 0x001fe20000410000 */
[----:B------:R-:W-:Y:S01]  /*8ed0*/  STS [R66.X4+0x10c4], R189 ;  /* 0x0010c4bd42007388 */ /* 0x000fe20000004800 */
[----:B------:R-:W-:Y:S02]  /*8ee0*/  FADD.FTZ R83, R83, R120 ;  /* 0x0000007853537221 */ /* 0x000fe40000010000 */
[----:B------:R-:W-:Y:S01]  /*8ef0*/  FFMA.FTZ R115, R218, R157, R156 ;  /* 0x0000009dda737223 */ /* 0x000fe2000001009c */
[----:B------:R0:W-:Y:S01]  /*8f00*/  STS [R66.X4+0x10b8], R171 ;  /* 0x0010b8ab42007388 */ /* 0x0001e20000004800 */
[----:B------:R-:W-:-:S02]  /*8f10*/  FMUL.FTZ R169, R197, R86 ;  /* 0x00000056c5a97220 */ /* 0x000fc40000410000 */
[----:B------:R-:W-:Y:S01]  /*8f20*/  FMUL.FTZ R157, R182, R86 ;  /* 0x00000056b69d7220 */ /* 0x000fe20000410000 */
[----:B------:R-:W-:Y:S01]  /*8f30*/  STS [R66.X4+0x10bc], R187 ;  /* 0x0010bcbb42007388 */ /* 0x000fe20000004800 */
[----:B------:R-:W-:Y:S02]  /*8f40*/  FADD.FTZ R140, -R140, R155 ;  /* 0x0000009b8c8c7221 */ /* 0x000fe40000010100 */
[-C--:B------:R-:W-:Y:S02]  /*8f50*/  FMUL.FTZ R155, R83, R92.reuse ;  /* 0x0000005c539b7220 */ /* 0x080fe40000410000 */
[----:B------:R-:W-:Y:S02]  /*8f60*/  FMUL.FTZ R118, R214, R169 ;  /* 0x000000a9d6767220 */ /* 0x000fe40000410000 */
[----:B0-----:R-:W-:Y:S02]  /*8f70*/  FMUL.FTZ R171, R217, R157 ;  /* 0x0000009dd9ab7220 */ /* 0x001fe40000410000 */
[----:B------:R-:W-:-:S02]  /*8f80*/  FMUL.FTZ R119, R140, R92 ;  /* 0x0000005c8c777220 */ /* 0x000fc40000410000 */
[----:B------:R-:W-:Y:S01]  /*8f90*/  FMUL.FTZ R117, R214, R157 ;  /* 0x0000009dd6757220 */ /* 0x000fe20000410000 */
[----:B------:R0:W-:Y:S01]  /*8fa0*/  STS [R66.X4+0x10b0], R171 ;  /* 0x0010b0ab42007388 */ /* 0x0001e20000004800 */
[----:B------:R-:W-:Y:S02]  /*8fb0*/  FMUL.FTZ R156, R177, R93 ;  /* 0x0000005db19c7220 */ /* 0x000fe40000410000 */
[----:B------:R-:W-:Y:S02]  /*8fc0*/  FMUL.FTZ R158, R70, R155 ;  /* 0x0000009b469e7220 */ /* 0x000fe40000410000 */
[----:B------:R-:W-:Y:S02]  /*8fd0*/  FFMA.FTZ R118, R220, R157, R118 ;  /* 0x0000009ddc767223 */ /* 0x000fe40000010076 */
[----:B------:R-:W-:Y:S02]  /*8fe0*/  FMUL.FTZ R120, R192, R93 ;  /* 0x0000005dc0787220 */ /* 0x000fe40000410000 */
[----:B------:R-:W-:-:S02]  /*8ff0*/  FMUL.FTZ R157, R70, R119 ;  /* 0x00000077469d7220 */ /* 0x000fc40000410000 */
[-C--:B------:R-:W-:Y:S02]  /*9000*/  FFMA.FTZ R117, R220, R169.reuse, -R117 ;  /* 0x000000a9dc757223 */ /* 0x080fe40000010875 */
[----:B------:R-:W-:Y:S02]  /*9010*/  FMUL.FTZ R189, R217, R169 ;  /* 0x000000a9d9bd7220 */ /* 0x000fe40000410000 */
[C---:B0-----:R-:W-:Y:S02]  /*9020*/  FMUL.FTZ R171, R209.reuse, R156 ;  /* 0x0000009cd1ab7220 */ /* 0x041fe40000410000 */
[C---:B------:R-:W-:Y:S01]  /*9030*/  FFMA.FTZ R158, R130.reuse, R119, -R158 ;  /* 0x00000077829e7223 */ /* 0x040fe2000001089e */
[----:B------:R-:W-:Y:S01]  /*9040*/  STS [R66.X4+0x10b4], R189 ;  /* 0x0010b4bd42007388 */ /* 0x000fe20000004800 */
[----:B------:R-:W-:Y:S02]  /*9050*/  FMUL.FTZ R169, R209, R120 ;  /* 0x00000078d1a97220 */ /* 0x000fe40000410000 */
[----:B------:R-:W-:-:S02]  /*9060*/  FFMA.FTZ R157, R130, R155, R157 ;  /* 0x0000009b829d7223 */ /* 0x000fc4000001009d */
[----:B------:R-:W-:Y:S02]  /*9070*/  FMUL.FTZ R154, R181, R89 ;  /* 0x00000059b59a7220 */ /* 0x000fe40000410000 */
[C---:B------:R-:W-:Y:S02]  /*9080*/  FFMA.FTZ R171, R131.reuse, R120, -R171 ;  /* 0x0000007883ab7223 */ /* 0x040fe400000108ab */
[----:B------:R-:W-:Y:S02]  /*9090*/  FADD.FTZ R158, RZ, R158 ;  /* 0x0000009eff9e7221 */ /* 0x000fe40000010000 */
[----:B------:R-:W-:Y:S02]  /*90a0*/  FFMA.FTZ R172, R131, R156, R169 ;  /* 0x0000009c83ac7223 */ /* 0x000fe400000100a9 */
[----:B------:R-:W-:Y:S02]  /*90b0*/  FADD.FTZ R169, RZ, R157 ;  /* 0x0000009dffa97221 */ /* 0x000fe40000010000 */
[----:B------:R-:W-:-:S02]  /*90c0*/  FMUL.FTZ R187, R206, R154 ;  /* 0x0000009acebb7220 */ /* 0x000fc40000410000 */
[-C--:B------:R-:W-:Y:S02]  /*90d0*/  FMUL.FTZ R157, R193, R90.reuse ;  /* 0x0000005ac19d7220 */ /* 0x080fe40000410000 */
[----:B------:R-:W-:Y:S01]  /*90e0*/  FADD.FTZ R158, R158, R171 ;  /* 0x000000ab9e9e7221 */ /* 0x000fe20000010000 */
[----:B------:R0:W-:Y:S01]  /*90f0*/  STS [R66.X4+0x10a8], R187 ;  /* 0x0010a8bb42007388 */ /* 0x0001e20000004800 */
[----:B------:R-:W-:Y:S02]  /*9100*/  FMUL.FTZ R171, R194, R91 ;  /* 0x0000005bc2ab7220 */ /* 0x000fe40000410000 */
[----:B------:R-:W-:Y:S02]  /*9110*/  FADD.FTZ R172, R169, R172 ;  /* 0x000000aca9ac7221 */ /* 0x000fe40000010000 */
[----:B------:R-:W-:Y:S02]  /*9120*/  FMUL.FTZ R169, R178, R90 ;  /* 0x0000005ab2a97220 */ /* 0x000fe40000410000 */
[----:B------:R-:W-:-:S02]  /*9130*/  FMUL.FTZ R186, R212, R157 ;  /* 0x0000009dd4ba7220 */ /* 0x000fc40000410000 */
[----:B------:R-:W-:Y:S02]  /*9140*/  FMUL.FTZ R188, R74, R171 ;  /* 0x000000ab4abc7220 */ /* 0x000fe40000410000 */
[----:B0-----:R-:W-:Y:S02]  /*9150*/  FMUL.FTZ R187, R179, R91 ;  /* 0x0000005bb3bb7220 */ /* 0x001fe40000410000 */
[----:B------:R-:W-:Y:S02]  /*9160*/  FMUL.FTZ R202, R196, R89 ;  /* 0x00000059c4ca7220 */ /* 0x000fe40000410000 */
[----:B------:R-:W-:Y:S02]  /*9170*/  FFMA.FTZ R189, R208, R169, R186 ;  /* 0x000000a9d0bd7223 */ /* 0x000fe400000100ba */
[----:B------:R-:W-:Y:S02]  /*9180*/  FMUL.FTZ R144, R227, R41 ;  /* 0x00000029e3907220 */ /* 0x000fe40000410000 */
[----:B------:R-:W-:-:S02]  /*9190*/  FFMA.FTZ R201, R207, R187, R188 ;  /* 0x000000bbcfc97223 */ /* 0x000fc400000100bc */
[----:B------:R-:W-:Y:S02]  /*91a0*/  FMUL.FTZ R186, R212, R169 ;  /* 0x000000a9d4ba7220 */ /* 0x000fe40000410000 */
[----:B------:R-:W-:Y:S02]  /*91b0*/  FMUL.FTZ R188, R211, R202 ;  /* 0x000000cad3bc7220 */ /* 0x000fe40000410000 */
[----:B------:R-:W-:Y:S02]  /*91c0*/  FADD.FTZ R172, R172, R189 ;  /* 0x000000bdacac7221 */ /* 0x000fe40000010000 */
[----:B------:R-:W-:Y:S02]  /*91d0*/  FMUL.FTZ R235, R139, R144 ;  /* 0x000000908beb7220 */ /* 0x000fe40000410000 */
[----:B------:R-:W-:Y:S02]  /*91e0*/  FFMA.FTZ R189, R208, R157, -R186 ;  /* 0x0000009dd0bd7223 */ /* 0x000fe400000108ba */
[----:B------:R-:W-:Y:S01]  /*91f0*/  FFMA.FTZ R229, R213, R154, R188 ;  /* 0x0000009ad5e57223 */ /* 0x000fe200000100bc */
[----:B------:R0:W-:Y:S01]  /*9200*/  STS [R66.X4+0x10fc], R235 ;  /* 0x0010fceb42007388 */ /* 0x0001e20000004800 */
[----:B------:R-:W-:-:S02]  /*9210*/  FMUL.FTZ R186, R74, R187 ;  /* 0x000000bb4aba7220 */ /* 0x000fc40000410000 */
[----:B------:R-:W-:Y:S02]  /*9220*/  FADD.FTZ R172, R172, R201 ;  /* 0x000000c9acac7221 */ /* 0x000fe40000010000 */
[----:B------:R-:W-:Y:S02]  /*9230*/  FMUL.FTZ R154, R211, R154 ;  /* 0x0000009ad39a7220 */ /* 0x000fe40000410000 */
[-C--:B------:R-:W-:Y:S02]  /*9240*/  FFMA.FTZ R64, R238, R221.reuse, -R64 ;  /* 0x000000ddee407223 */ /* 0x080fe40000010840 */
[-C--:B------:R-:W-:Y:S02]  /*9250*/  FMUL.FTZ R203, R195, R88.reuse ;  /* 0x00000058c3cb7220 */ /* 0x080fe40000410000 */
[----:B------:R-:W-:Y:S02]  /*9260*/  FMUL.FTZ R201, R180, R88 ;  /* 0x00000058b4c97220 */ /* 0x000fe40000410000 */
[----:B------:R-:W-:-:S02]  /*9270*/  FMUL.FTZ R221, R141, R221 ;  /* 0x000000dd8ddd7220 */ /* 0x000fc40000410000 */
[----:B------:R-:W-:Y:S02]  /*9280*/  FADD.FTZ R158, R158, R189 ;  /* 0x000000bd9e9e7221 */ /* 0x000fe40000010000 */
[----:B------:R-:W-:Y:S01]  /*9290*/  FFMA.FTZ R189, R207, R171, -R186 ;  /* 0x000000abcfbd7223 */ /* 0x000fe200000108ba */
[----:B------:R1:W-:Y:S01]  /*92a0*/  STS [R66.X4+0x10e4], R221 ;  /* 0x0010e4dd42007388 */ /* 0x0003e20000004800 */
[----:B0-----:R-:W-:Y:S02]  /*92b0*/  FFMA.FTZ R235, R213, R202, -R154 ;  /* 0x000000cad5eb7223 */ /* 0x001fe4000001089a */
[C---:B------:R-:W-:Y:S02]  /*92c0*/  FMUL.FTZ R154, R76.reuse, R203 ;  /* 0x000000cb4c9a7220 */ /* 0x040fe40000410000 */
[----:B------:R-:W-:Y:S02]  /*92d0*/  FMUL.FTZ R186, R76, R201 ;  /* 0x000000c94cba7220 */ /* 0x000fe40000410000 */
[----:B------:R-:W-:-:S02]  /*92e0*/  FADD.FTZ R158, R158, R189 ;  /* 0x000000bd9e9e7221 */ /* 0x000fc40000010000 */
[C---:B------:R-:W-:Y:S02]  /*92f0*/  FFMA.FTZ R189, R210.reuse, R203, -R186 ;  /* 0x000000cbd2bd7223 */ /* 0x040fe400000108ba */
[-C--:B-1----:R-:W-:Y:S02]  /*9300*/  FMUL.FTZ R221, R77, R201.reuse ;  /* 0x000000c94ddd7220 */ /* 0x082fe40000410000 */
[----:B------:R-:W-:Y:S02]  /*9310*/  FFMA.FTZ R201, R210, R201, R154 ;  /* 0x000000c9d2c97223 */ /* 0x000fe4000001009a */
[----:B------:R-:W-:Y:S01]  /*9320*/  FADD.FTZ R158, R158, R189 ;  /* 0x000000bd9e9e7221 */ /* 0x000fe20000010000 */
[----:B------:R-:W-:Y:S01]  /*9330*/  STS [R66.X4+0x10a0], R221 ;  /* 0x0010a0dd42007388 */ /* 0x000fe20000004800 */
        /* <DEDUP_REMOVED lines=13> */
[----:B------:R-:W-:Y:S01]  /*9410*/  LEA R65, R96, 0xfffffc00, 0xa ;  /* 0xfffffc0060417811 */ /* 0x000fe200078e50ff */
[----:B------:R-:W-:-:S02]  /*9420*/  FADD.FTZ R149, R149, R148 ;  /* 0x0000009495957221 */ /* 0x000fc40000010000 */
[----:B------:R-:W-:Y:S01]  /*9430*/  FADD.FTZ R152, R152, R67 ;  /* 0x0000004398987221 */ /* 0x000fe20000010000 */
[----:B------:R-:W-:Y:S01]  /*9440*/  IADD3 R65, -R65, c[0x0][0x168], RZ ;  /* 0x00005a0041417a10 */ /* 0x000fe20007ffe1ff */
[----:B------:R-:W-:Y:S02]  /*9450*/  FMUL.FTZ R138, R191, R41 ;  /* 0x00000029bf8a7220 */ /* 0x000fe40000410000 */
[----:B------:R-:W-:Y:S02]  /*9460*/  FADD.FTZ R152, R152, R173 ;  /* 0x000000ad98987221 */ /* 0x000fe40000010000 */
[----:B------:R-:W-:Y:S02]  /*9470*/  FADD.FTZ R189, R149, R64 ;  /* 0x0000004095bd7221 */ /* 0x000fe40000010000 */
[----:B------:R-:W-:Y:S02]  /*9480*/  FMUL.FTZ R64, R184, UR22 ;  /* 0x00000016b8407c20 */ /* 0x000fe40008410000 */
[----:B------:R-:W-:-:S02]  /*9490*/  FMUL.FTZ R239, R139, R138 ;  /* 0x0000008a8bef7220 */ /* 0x000fc40000410000 */
[----:B------:R-:W-:Y:S02]  /*94a0*/  FMUL.FTZ R169, R69, R169 ;  /* 0x000000a945a97220 */ /* 0x000fe40000410000 */
[----:B------:R-:W-:Y:S01]  /*94b0*/  FMUL.FTZ R115, R72, R156 ;  /* 0x0000009c48737220 */ /* 0x000fe20000410000 */
[----:B------:R-:W-:Y:S01]  /*94c0*/  LEA R156, R65, -R106, 0x1 ;  /* 0x8000006a419c7211 */ /* 0x000fe200078e08ff */
[----:B------:R-:W-:Y:S01]  /*94d0*/  FADD.FTZ R201, R152, R175 ;  /* 0x000000af98c97221 */ /* 0x000fe20000010000 */
[----:B------:R0:W-:Y:S01]  /*94e0*/  STS [R66.X4+0x10f8], R239 ;  /* 0x0010f8ef42007388 */ /* 0x0001e20000004800 */
[----:B------:R-:W-:Y:S01]  /*94f0*/  FFMA.FTZ R175, R199, UR15, -R64 ;  /* 0x0000000fc7af7c23 */ /* 0x000fe20008010840 */
[----:B------:R-:W-:Y:S01]  /*9500*/  ISETP.GE.AND P0, PT, R156, 0x1, PT ;  /* 0x000000019c00780c */ /* 0x000fe20003f06270 */
[----:B------:R-:W-:Y:S01]  /*9510*/  FMUL.FTZ R65, R185, UR22 ;  /* 0x00000016b9417c20 */ /* 0x000fe20008410000 */
[----:B------:R1:W-:Y:S01]  /*9520*/  STS [R66.X4+0x1090], R169 ;  /* 0x001090a942007388 */ /* 0x0003e20000004800 */
[----:B------:R-:W-:-:S02]  /*9530*/  FMUL.FTZ R64, R182, UR22 ;  /* 0x00000016b6407c20 */ /* 0x000fc40008410000 */
[----:B------:R-:W-:Y:S01]  /*9540*/  FMUL.FTZ R155, R71, R155 ;  /* 0x0000009b479b7220 */ /* 0x000fe20000410000 */
[----:B------:R-:W-:Y:S01]  /*9550*/  STS [R66.X4+0x1088], R115 ;  /* 0x0010887342007388 */ /* 0x000fe20000004800 */
[----:B------:R-:W-:Y:S02]  /*9560*/  FMUL.FTZ R203, R77, R203 ;  /* 0x000000cb4dcb7220 */ /* 0x000fe40000410000 */
[----:B0-----:R-:W-:Y:S01]  /*9570*/  FMUL.FTZ R239, R206, R202 ;  /* 0x000000caceef7220 */ /* 0x001fe20000410000 */
[----:B------:R0:W-:Y:S01]  /*9580*/  STS [R66.X4+0x1080], R155 ;  /* 0x0010809b42007388 */ /* 0x0001e20000004800 */
[C---:B------:R-:W-:Y:S02]  /*9590*/  FMUL.FTZ R187, R68.reuse, R187 ;  /* 0x000000bb44bb7220 */ /* 0x040fe40000410000 */
[----:B------:R-:W-:Y:S01]  /*95a0*/  FMUL.FTZ R171, R68, R171 ;  /* 0x000000ab44ab7220 */ /* 0x000fe20000410000 */
[----:B------:R-:W-:Y:S01]  /*95b0*/  STS [R66.X4+0x10ac], R239 ;  /* 0x0010acef42007388 */ /* 0x000fe20000004800 */
[----:B------:R-:W-:-:S02]  /*95c0*/  FMUL.FTZ R157, R69, R157 ;  /* 0x0000009d459d7220 */ /* 0x000fc40000410000 */
[----:B------:R-:W-:Y:S01]  /*95d0*/  FMUL.FTZ R117, R72, R120 ;  /* 0x0000007848757220 */ /* 0x000fe20000410000 */
[----:B------:R-:W-:Y:S01]  /*95e0*/  STS [R66.X4+0x10a4], R203 ;  /* 0x0010a4cb42007388 */ /* 0x000fe20000004800 */
[----:B------:R-:W-:Y:S02]  /*95f0*/  FMUL.FTZ R119, R71, R119 ;  /* 0x0000007747777220 */ /* 0x000fe40000410000 */
[----:B------:R-:W-:Y:S01]  /*9600*/  FFMA.FTZ R154, R200, UR15, -R65 ;  /* 0x0000000fc89a7c23 */ /* 0x000fe20008010841 */
[----:B------:R-:W-:Y:S01]  /*9610*/  STS [R66.X4+0x1098], R187 ;  /* 0x001098bb42007388 */ /* 0x000fe20000004800 */
[----:B-1----:R-:W-:Y:S02]  /*9620*/  FFMA.FTZ R169, R197, UR15, -R64 ;  /* 0x0000000fc5a97c23 */ /* 0x002fe40008010840 */
[----:B------:R-:W-:Y:S01]  /*9630*/  FMUL.FTZ R65, R183, UR22 ;  /* 0x00000016b7417c20 */ /* 0x000fe20008410000 */
[----:B------:R-:W-:Y:S01]  /*9640*/  STS [R66.X4+0x109c], R171 ;  /* 0x00109cab42007388 */ /* 0x000fe20000004800 */
[----:B------:R-:W-:-:S02]  /*9650*/  FMUL.FTZ R64, R180, UR22 ;  /* 0x00000016b4407c20 */ /* 0x000fc40008410000 */
[----:B------:R-:W-:Y:S01]  /*9660*/  FFMA.FTZ R152, R198, UR15, -R65 ;  /* 0x0000000fc6987c23 */ /* 0x000fe20008010841 */
[----:B------:R1:W-:Y:S01]  /*9670*/  STS [R66.X4+0x1094], R157 ;  /* 0x0010949d42007388 */ /* 0x0003e20000004800 */
[----:B0-----:R-:W-:Y:S02]  /*9680*/  FFMA.FTZ R155, R195, UR15, -R64 ;  /* 0x0000000fc39b7c23 */ /* 0x001fe40008010840 */
[----:B------:R-:W-:Y:S01]  /*9690*/  FMUL.FTZ R65, R181, UR22 ;  /* 0x00000016b5417c20 */ /* 0x000fe20008410000 */
[----:B------:R-:W-:Y:S01]  /*96a0*/  STS [R66.X4+0x108c], R117 ;  /* 0x00108c7542007388 */ /* 0x000fe20000004800 */
[----:B------:R-:W-:Y:S02]  /*96b0*/  FMUL.FTZ R64, R178, UR22 ;  /* 0x00000016b2407c20 */ /* 0x000fe40008410000 */
[----:B------:R-:W-:Y:S01]  /*96c0*/  FFMA.FTZ R150, R196, UR15, -R65 ;  /* 0x0000000fc4967c23 */ /* 0x000fe20008010841 */
[----:B------:R0:W-:Y:S01]  /*96d0*/  STS [R66.X4+0x1084], R119 ;  /* 0x0010847742007388 */ /* 0x0001e20000004800 */
[----:B------:R-:W-:-:S02]  /*96e0*/  FFMA.FTZ R149, R193, UR15, -R64 ;  /* 0x0000000fc1957c23 */ /* 0x000fc40008010840 */
[----:B------:R-:W-:Y:S02]  /*96f0*/  FMUL.FTZ R172, R191, UR22 ;  /* 0x00000016bfac7c20 */ /* 0x000fe40008410000 */
[----:B------:R-:W-:Y:S02]  /*9700*/  FMUL.FTZ R158, R227, UR22 ;  /* 0x00000016e39e7c20 */ /* 0x000fe40008410000 */
[----:B------:R-:W-:Y:S02]  /*9710*/  FMUL.FTZ R173, R199, UR22 ;  /* 0x00000016c7ad7c20 */ /* 0x000fe40008410000 */
[----:B-1----:R-:W-:Y:S02]  /*9720*/  FMUL.FTZ R157, R197, UR22 ;  /* 0x00000016c59d7c20 */ /* 0x002fe40008410000 */
[----:B0-----:R-:W-:Y:S02]  /*9730*/  FMUL.FTZ R66, R200, UR22 ;  /* 0x00000016c8427c20 */ /* 0x001fe40008410000 */
        /* <DEDUP_REMOVED lines=11> */
[----:B------:R-:W-:Y:S02]  /*97f0*/  FFMA.FTZ R172, R227, UR15, -R172 ;  /* 0x0000000fe3ac7c23 */ /* 0x000fe400080108ac */
[----:B------:R-:W-:-:S02]  /*9800*/  FFMA.FTZ R158, R191, UR15, R158 ;  /* 0x0000000fbf9e7c23 */ /* 0x000fc4000801009e */
[----:B------:R-:W-:Y:S02]  /*9810*/  FFMA.FTZ R173, R184, UR15, R173 ;  /* 0x0000000fb8ad7c23 */ /* 0x000fe400080100ad */
[----:B------:R-:W-:Y:S02]  /*9820*/  FFMA.FTZ R171, R183, UR15, R66 ;  /* 0x0000000fb7ab7c23 */ /* 0x000fe40008010042 */
[----:B------:R-:W-:Y:S02]  /*9830*/  FFMA.FTZ R157, R182, UR15, R157 ;  /* 0x0000000fb69d7c23 */ /* 0x000fe4000801009d */
        /* <DEDUP_REMOVED lines=21> */
[----:B------:R-:W-:-:S02]  /*9990*/  IMAD R121, R121, c[0x0][0x2b0], RZ ;  /* 0x0000ac0079797a24 */ /* 0x000fc400078e02ff */
[----:B------:R-:W-:Y:S01]  /*99a0*/  IADD3 R67, R67, R221, RZ ;  /* 0x000000dd43437210 */ /* 0x000fe20007ffe0ff */
[----:B0-----:R-:W-:Y:S01]  /*99b0*/  IMAD R186, R112, UR14, RZ ;  /* 0x0000000e70ba7c24 */ /* 0x001fe2000f8e02ff */
[----:B------:R-:W-:Y:S01]  /*99c0*/  IADD3 R64, P0, R65, R106, RZ ;  /* 0x0000006a41407210 */ /* 0x000fe20007f1e0ff */
[----:B------:R-:W-:Y:S02]  /*99d0*/  IMAD R221, R0, c[0x0][0x2b4], R121 ;  /* 0x0000ad0000dd7a24 */ /* 0x000fe400078e0279 */
[----:B------:R-:W-:Y:S01]  /*99e0*/  IMAD R229, R111, UR9, R186 ;  /* 0x000000096fe57c24 */ /* 0x000fe2000f8e02ba */
[----:B------:R-:W-:Y:S01]  /*99f0*/  LEA.HI.X.SX32 R65, R65, RZ, 0x1, P0 ;  /* 0x000000ff41417211 */ /* 0x000fe200000f0eff */
[----:B------:R-:W-:-:S04]  /*9a00*/  IMAD.WIDE.U32 R66, R112, UR9, R66 ;  /* 0x0000000970427c25 */ /* 0x000fc8000f8e0042 */
[----:B------:R-:W-:Y:S01]  /*9a10*/  IMAD.WIDE.U32 R64, R0, c[0x0][0x2b0], R64 ;  /* 0x0000ac0000407a25 */ /* 0x000fe200078e0040 */
[----:B------:R-:W-:Y:S02]  /*9a20*/  IADD3 R121, R67, R229, RZ ;  /* 0x000000e543797210 */ /* 0x000fe40007ffe0ff */
[C---:B------:R-:W-:Y:S02]  /*9a30*/  LEA R67, P0, R66.reuse, c[0x0][0x318], 0x3 ;  /* 0x0000c60042437a11 */ /* 0x040fe400078018ff */
[----:B------:R-:W-:Y:S02]  /*9a40*/  IADD3 R186, R65, R221, RZ ;  /* 0x000000dd41ba7210 */ /* 0x000fe40007ffe0ff */
[----:B------:R-:W-:Y:S02]  /*9a50*/  LEA.HI.X R65, R66, c[0x0][0x31c], R121, 0x3, P0 ;  /* 0x0000c70042417a11 */ /* 0x000fe400000f1c79 */
[----:B------:R-:W-:-:S04]  /*9a60*/  LEA R66, P0, R64, R67, 0x2 ;  /* 0x0000004340427211 */ /* 0x000fc800078010ff */
[----:B------:R-:W-:-:S05]  /*9a70*/  LEA.HI.X R67, R64, R65, R186, 0x2, P0 ;  /* 0x0000004140437211 */ /* 0x000fca00000f14ba */
[----:B-1----:R0:W-:Y:S04]  /*9a80*/  RED.E.ADD.F32.FTZ.RN.STRONG.GPU [R66.64], R203 ;  /* 0x000000cb4200798e */ /* 0x0021e8000c10e790 */
.L_x_7301:
[----:B------:R-:W-:Y:S05]  /*9a90*/  BSYNC B0 ;  /* 0x0000000000007941 */ /* 0x000fea0003800000 */
.L_x_7300:
[----:B------:R-:W-:Y:S01]  /*9aa0*/  FMUL.FTZ R65, R139, R41 ;  /* 0x000000298b417220 */ /* 0x000fe20000410000 */
[----:B------:R-:W-:Y:S01]  /*9ab0*/  LEA R64, P0, R106, R73, 0x2 ;  /* 0x000000496a407211 */ /* 0x000fe200078010ff */
[----:B------:R-:W-:Y:S01]  /*9ac0*/  FADD.FTZ R201, R201, R136 ;  /* 0x00000088c9c97221 */ /* 0x000fe20000010000 */
[----:B------:R-:W-:Y:S01]  /*9ad0*/  ULDC UR9, c[0x0][0x174] ;  /* 0x00005d0000097ab9 */ /* 0x000fe20000000800 */
[-C--:B------:R-:W-:Y:S01]  /*9ae0*/  FFMA.FTZ R73, R176, -R65.reuse, R237 ;  /* 0x80000041b0497223 */ /* 0x080fe200000100ed */
[----:B------:R-:W-:Y:S01]  /*9af0*/  UIADD3 UR9, UR6, -UR9, URZ ;  /* 0x8000000906097290 */ /* 0x000fe2000fffe03f */
[----:B0-----:R-:W-:Y:S01]  /*9b00*/  FFMA.FTZ R67, R82, -R65, R223 ;  /* 0x8000004152437223 */ /* 0x001fe200000100df */
[C---:B------:R-:W-:Y:S01]  /*9b10*/  LEA.HI.X R65, R106.reuse, R75, RZ, 0x2, P0 ;  /* 0x0000004b6a417211 */ /* 0x040fe200000f14ff */
[C---:B------:R-:W-:Y:S01]  /*9b20*/  FMUL.FTZ R172, R73.reuse, R172 ;  /* 0x000000ac49ac7220 */ /* 0x040fe20000410000 */
[----:B------:R-:W-:Y:S01]  /*9b30*/  UIMAD UR9, UR9, -0x800, URZ ;  /* 0xfffff800090978a4 */ /* 0x000fe2000f8e023f */
[C---:B------:R-:W-:Y:S01]  /*9b40*/  FMUL.FTZ R66, R73.reuse, R144 ;  /* 0x0000009049427220 */ /* 0x040fe20000410000 */
[----:B------:R-:W-:Y:S01]  /*9b50*/  USHF.L.U32 UR12, UR7, 0x2, URZ ;  /* 0x00000002070c7899 */ /* 0x000fe2000800063f */
[----:B------:R-:W-:Y:S01]  /*9b60*/  FMUL.FTZ R73, R73, R138 ;  /* 0x0000008a49497220 */ /* 0x000fe20000410000 */
[----:B------:R-:W-:Y:S01]  /*9b70*/  ULDC.64 UR14, c[0x0][0x2b0] ;  /* 0x0000ac00000e7ab9 */ /* 0x000fe20000000a00 */
[C---:B------:R-:W-:Y:S01]  /*9b80*/  FFMA.FTZ R136, R67.reuse, R158, R172 ;  /* 0x0000009e43887223 */ /* 0x040fe200000100ac */
[----:B------:R-:W-:Y:S01]  /*9b90*/  MOV R75, UR9 ;  /* 0x00000009004b7c02 */ /* 0x000fe20008000f00 */
[C---:B------:R-:W-:Y:S01]  /*9ba0*/  FFMA.FTZ R66, R67.reuse, R138, R66 ;  /* 0x0000008a43427223 */ /* 0x040fe20000010042 */
[----:B------:R-:W-:Y:S01]  /*9bb0*/  USHF.L.U64.HI UR9, UR7, 0x2, UR8 ;  /* 0x0000000207097899 */ /* 0x000fe20008010208 */
[----:B------:R-:W-:Y:S01]  /*9bc0*/  FFMA.FTZ R144, R67, R144, -R73 ;  /* 0x0000009043907223 */ /* 0x000fe20000010849 */
[----:B------:R-:W-:Y:S01]  /*9bd0*/  IADD3 R67, R106, 0x40, RZ ;  /* 0x000000406a437810 */ /* 0x000fe20007ffe0ff */
[----:B------:R-:W-:Y:S01]  /*9be0*/  IMAD.WIDE R64, R75, 0x4, R64 ;  /* 0x000000044b407825 */ /* 0x000fe200078e0240 */
[----:B------:R-:W-:Y:S01]  /*9bf0*/  ISETP.GE.AND P0, PT, R156, 0x41, PT ;  /* 0x000000419c00780c */ /* 0x000fe20003f06270 */
[----:B------:R-:W-:Y:S01]  /*9c00*/  UIMAD UR9, UR9, UR14, URZ ;  /* 0x0000000e090972a4 */ /* 0x000fe2000f8e023f */
[----:B------:R-:W-:Y:S01]  /*9c10*/  LEA.HI.SX32 R67, R67, R106, 0x1b ;  /* 0x0000006a43437211 */ /* 0x000fe200078fdaff */
[----:B------:R-:W-:Y:S01]  /*9c20*/  FADD.FTZ R174, R189, R174 ;  /* 0x000000aebdae7221 */ /* 0x000fe20000010000 */
[----:B------:R-:W-:Y:S01]  /*9c30*/  MOV R75, UR12 ;  /* 0x0000000c004b7c02 */ /* 0x000fe20008000f00 */
[----:B------:R-:W-:Y:S01]  /*9c40*/  UIMAD UR9, UR12, UR15, UR9 ;  /* 0x0000000f0c0972a4 */ /* 0x000fe2000f8e0209 */
[----:B------:R-:W-:Y:S01]  /*9c50*/  FMUL.FTZ R227, R176, R227 ;  /* 0x000000e3b0e37220 */ /* 0x000fe20000410000 */
[----:B------:R-:W-:Y:S01]  /*9c60*/  IADD3 R121, R106, 0x80, RZ ;  /* 0x000000806a797810 */ /* 0x000fe20007ffe0ff */
[----:B------:R-:W0:Y:S01]  /*9c70*/  LDS R67, [R67.X4+0x1180] ;  /* 0x0011800043437984 */ /* 0x000e220000004800 */
[----:B------:R-:W-:Y:S01]  /*9c80*/  IMAD.WIDE.U32 R64, R75, c[0x0][0x2b0], R64 ;  /* 0x0000ac004b407a25 */ /* 0x000fe200078e0040 */
[----:B------:R-:W-:Y:S01]  /*9c90*/  BSSY B0, `(.L_x_7302) ;  /* 0x0000011000007945 */ /* 0x000fe20003800000 */
[----:B------:R-:W-:-:S02]  /*9ca0*/  ISETP.GE.AND P1, PT, R156, 0x81, PT ;  /* 0x000000819c00780c */ /* 0x000fc40003f26270 */
[----:B------:R-:W-:Y:S01]  /*9cb0*/  FMUL.FTZ R223, R2, R223 ;  /* 0x000000df02df7220 */ /* 0x000fe20000410000 */
[----:B------:R-:W-:Y:S01]  /*9cc0*/  IADD3 R65, R65, UR9, RZ ;  /* 0x0000000941417c10 */ /* 0x000fe2000fffe0ff */
[----:B------:R-:W-:Y:S01]  /*9cd0*/  FFMA.FTZ R82, R82, R191, R227 ;  /* 0x000000bf52527223 */ /* 0x000fe200000100e3 */
[----:B------:R-:W-:Y:S01]  /*9ce0*/  ISETP.GE.AND P2, PT, R156, 0xc1, PT ;  /* 0x000000c19c00780c */ /* 0x000fe20003f46270 */
[----:B------:R-:W-:Y:S01]  /*9cf0*/  FMUL.FTZ R237, R2, R237 ;  /* 0x000000ed02ed7220 */ /* 0x000fe20000410000 */
[----:B------:R-:W-:Y:S01]  /*9d00*/  LEA.HI.SX32 R121, R121, R106, 0x1b ;  /* 0x0000006a79797211 */ /* 0x000fe200078fdaff */
[----:B------:R-:W-:Y:S01]  /*9d10*/  FADD.FTZ R75, R174, R135 ;  /* 0x00000087ae4b7221 */ /* 0x000fe20000010000 */
[----:B------:R-:W-:Y:S01]  /*9d20*/  IADD3 R135, R106, 0xc0, RZ ;  /* 0x000000c06a877810 */ /* 0x000fe20007ffe0ff */
[----:B------:R-:W-:Y:S02]  /*9d30*/  FADD.FTZ R190, R190, R223 ;  /* 0x000000dfbebe7221 */ /* 0x000fe40000010000 */
[----:B------:R-:W-:-:S02]  /*9d40*/  FADD.FTZ R222, R222, -R237 ;  /* 0x800000eddede7221 */ /* 0x000fc40000010000 */
[----:B------:R-:W-:Y:S02]  /*9d50*/  FFMA.FTZ R136, R139, R82, R136 ;  /* 0x000000528b887223 */ /* 0x000fe40000010088 */
[----:B------:R-:W-:Y:S02]  /*9d60*/  FADD.FTZ R73, R201, R66 ;  /* 0x00000042c9497221 */ /* 0x000fe40000010000 */
[----:B------:R-:W-:Y:S01]  /*9d70*/  FADD.FTZ R75, R75, R144 ;  /* 0x000000904b4b7221 */ /* 0x000fe20000010000 */
[----:B------:R-:W-:Y:S05]  /*9d80*/  @!P0 BRA `(.L_x_7303) ;  /* 0x0000001000008947 */ /* 0x000fea0003800000 */
[----:B0-----:R0:W-:Y:S02]  /*9d90*/  RED.E.ADD.F32.FTZ.RN.STRONG.GPU [R64.64+-0x1f00], R67 ;  /* 0xffe100434000798e */ /* 0x0011e4000c10e790 */
.L_x_7303:
[----:B------:R-:W-:Y:S05]  /*9da0*/  BSYNC B0 ;  /* 0x0000000000007941 */ /* 0x000fea0003800000 */
.L_x_7302:
[----:B------:R-:W1:Y:S01]  /*9db0*/  LDS R121, [R121.X4+0x1280] ;  /* 0x0012800079797984 */ /* 0x000e620000004800 */
[----:B------:R-:W-:Y:S01]  /*9dc0*/  BSSY B0, `(.L_x_7304) ;  /* 0x0000004000007945 */ /* 0x000fe20003800000 */
[----:B------:R-:W-:Y:S01]  /*9dd0*/  LEA.HI.SX32 R135, R135, R106, 0x1b ;  /* 0x0000006a87877211 */ /* 0x000fe200078fdaff */
[----:B------:R-:W-:Y:S05]  /*9de0*/  @!P1 BRA `(.L_x_7305) ;  /* 0x0000001000009947 */ /* 0x000fea0003800000 */
[----:B-1----:R1:W-:Y:S02]  /*9df0*/  RED.E.ADD.F32.FTZ.RN.STRONG.GPU [R64.64+-0x1e00], R121 ;  /* 0xffe200794000798e */ /* 0x0023e4000c10e790 */
.L_x_7305:
[----:B------:R-:W-:Y:S05]  /*9e00*/  BSYNC B0 ;  /* 0x0000000000007941 */ /* 0x000fea0003800000 */
.L_x_7304:
[----:B------:R-:W2:Y:S01]  /*9e10*/  LDS R135, [R135.X4+0x1380] ;  /* 0x0013800087877984 */ /* 0x000ea20000004800 */
[----:B------:R-:W-:Y:S01]  /*9e20*/  BSSY B0, `(.L_x_7306) ;  /* 0x0000005000007945 */ /* 0x000fe20003800000 */
[----:B0-----:R-:W-:-:S02]  /*9e30*/  IADD3 R67, R106, 0x100, RZ ;  /* 0x000001006a437810 */ /* 0x001fc40007ffe0ff */
[----:B-1----:R-:W-:Y:S01]  /*9e40*/  IADD3 R121, R106, 0x140, RZ ;  /* 0x000001406a797810 */ /* 0x002fe20007ffe0ff */
[----:B------:R-:W-:Y:S05]  /*9e50*/  @!P2 BRA `(.L_x_7307) ;  /* 0x000000100000a947 */ /* 0x000fea0003800000 */
[----:B--2---:R0:W-:Y:S02]  /*9e60*/  RED.E.ADD.F32.FTZ.RN.STRONG.GPU [R64.64+-0x1d00], R135 ;  /* 0xffe300874000798e */ /* 0x0041e4000c10e790 */
.L_x_7307:
[----:B------:R-:W-:Y:S05]  /*9e70*/  BSYNC B0 ;  /* 0x0000000000007941 */ /* 0x000fea0003800000 */
.L_x_7306:
[-C--:B------:R-:W-:Y:S01]  /*9e80*/  LEA.HI.SX32 R67, R67, R106.reuse, 0x1b ;  /* 0x0000006a43437211 */ /* 0x080fe200078fdaff */
[----:B------:R-:W-:Y:S01]  /*9e90*/  BSSY B0, `(.L_x_7308) ;  /* 0x000000d000007945 */ /* 0x000fe20003800000 */
[----:B------:R-:W-:Y:S02]  /*9ea0*/  ISETP.GE.AND P6, PT, R156, 0x101, PT ;  /* 0x000001019c00780c */ /* 0x000fe40003fc6270 */
[----:B0-2---:R-:W-:Y:S02]  /*9eb0*/  IADD3 R135, R106, 0x180, RZ ;  /* 0x000001806a877810 */ /* 0x005fe40007ffe0ff */
        /* <DEDUP_REMOVED lines=10> */
.L_x_7309:
[----:B------:R-:W-:Y:S05]  /*9f60*/  BSYNC B0 ;  /* 0x0000000000007941 */ /* 0x000fea0003800000 */
.L_x_7308:
[----:B------:R-:W1:Y:S01]  /*9f70*/  LDS R121, [R121.X4+0x1580] ;  /* 0x0015800079797984 */ /* 0x000e620000004800 */
[----:B------:R-:W-:Y:S01]  /*9f80*/  BSSY B0, `(.L_x_7310) ;  /* 0x0000005000007945 */ /* 0x000fe20003800000 */
[----:B0-----:R-:W-:-:S02]  /*9f90*/  IADD3 R67, R106, 0x1c0, RZ ;  /* 0x000001c06a437810 */ /* 0x001fc40007ffe0ff */
[----:B------:R-:W-:Y:S01]  /*9fa0*/  LEA.HI.SX32 R135, R135, R106, 0x1b ;  /* 0x0000006a87877211 */ /* 0x000fe200078fdaff */
[----:B------:R-:W-:Y:S05]  /*9fb0*/  @!P0 BRA `(.L_x_7311) ;  /* 0x0000001000008947 */ /* 0x000fea0003800000 */
[----:B-1----:R0:W-:Y:S02]  /*9fc0*/  RED.E.ADD.F32.FTZ.RN.STRONG.GPU [R64.64+-0x1b00], R121 ;  /* 0xffe500794000798e */ /* 0x0021e4000c10e790 */
.L_x_7311:
[----:B------:R-:W-:Y:S05]  /*9fd0*/  BSYNC B0 ;  /* 0x0000000000007941 */ /* 0x000fea0003800000 */
.L_x_7310:
[----:B------:R-:W2:Y:S01]  /*9fe0*/  LDS R135, [R135.X4+0x1680] ;  /* 0x0016800087877984 */ /* 0x000ea20000004800 */
[----:B------:R-:W-:Y:S01]  /*9ff0*/  BSSY B0, `(.L_x_7312) ;  /* 0x0000005000007945 */ /* 0x000fe20003800000 */
[----:B------:R-:W-:Y:S02]  /*a000*/  IADD3 R139, R106, 0x200, RZ ;  /* 0x000002006a8b7810 */ /* 0x000fe40007ffe0ff */
[----:B------:R-:W-:Y:S01]  /*a010*/  LEA.HI.SX32 R67, R67, R106, 0x1b ;  /* 0x0000006a43437211 */ /* 0x000fe200078fdaff */
[----:B------:R-:W-:Y:S05]  /*a020*/  @!P1 BRA `(.L_x_7313) ;  /* 0x0000001000009947 */ /* 0x000fea0003800000 */
[----:B--2---:R2:W-:Y:S02]  /*a030*/  RED.E.ADD.F32.FTZ.RN.STRONG.GPU [R64.64+-0x1a00], R135 ;  /* 0xffe600874000798e */ /* 0x0045e4000c10e790 */
.L_x_7313:
[----:B------:R-:W-:Y:S05]  /*a040*/  BSYNC B0 ;  /* 0x0000000000007941 */ /* 0x000fea0003800000 */
.L_x_7312:
[----:B------:R-:W3:Y:S01]  /*a050*/  LDS R67, [R67.X4+0x1780] ;  /* 0x0017800043437984 */ /* 0x000ee20000004800 */
[----:B------:R-:W-:Y:S01]  /*a060*/  BSSY B0, `(.L_x_7314) ;  /* 0x0000005000007945 */ /* 0x000fe20003800000 */
[----:B01----:R-:W-:Y:S02]  /*a070*/  IADD3 R121, R106, 0x240, RZ ;  /* 0x000002406a797810 */ /* 0x003fe40007ffe0ff */
[----:B------:R-:W-:Y:S01]  /*a080*/  LEA.HI.SX32 R66, R139, R106, 0x1b ;  /* 0x0000006a8b427211 */ /* 0x000fe200078fdaff */
[----:B------:R-:W-:Y:S05]  /*a090*/  @!P2 BRA `(.L_x_7315) ;  /* 0x000000100000a947 */ /* 0x000fea0003800000 */
[----:B---3--:R0:W-:Y:S02]  /*a0a0*/  RED.E.ADD.F32.FTZ.RN.STRONG.GPU [R64.64+-0x1900], R67 ;  /* 0xffe700434000798e */ /* 0x0081e4000c10e790 */
.L_x_7315:
[----:B------:R-:W-:Y:S05]  /*a0b0*/  BSYNC B0 ;  /* 0x0000000000007941 */ /* 0x000fea0003800000 */
.L_x_7314:
[----:B0--3--:R0:W1:Y:S01]  /*a0c0*/  LDS R67, [R66.X4+0x1880] ;  /* 0x0018800042437984 */ /* 0x0090620000004800 */
[----:B------:R-:W-:Y:S01]  /*a0d0*/  BSSY B0, `(.L_x_7316) ;  /* 0x0000005000007945 */ /* 0x000fe20003800000 */
[----:B--2---:R-:W-:-:S02]  /*a0e0*/  IADD3 R135, R106, 0x280, RZ ;  /* 0x000002806a877810 */ /* 0x004fc40007ffe0ff */
[----:B------:R-:W-:Y:S01]  /*a0f0*/  LEA.HI.SX32 R121, R121, R106, 0x1b ;  /* 0x0000006a79797211 */ /* 0x000fe200078fdaff */
[----:B------:R-:W-:Y:S05]  /*a100*/  @!P3 BRA `(.L_x_7317) ;  /* 0x000000100000b947 */ /* 0x000fea0003800000 */
[----:B-1----:R1:W-:Y:S02]  /*a110*/  RED.E.ADD.F32.FTZ.RN.STRONG.GPU [R64.64+-0x1800], R67 ;  /* 0xffe800434000798e */ /* 0x0023e4000c10e790 */
.L_x_7317:
[----:B------:R-:W-:Y:S05]  /*a120*/  BSYNC B0 ;  /* 0x0000000000007941 */ /* 0x000fea0003800000 */
.L_x_7316:
[----:B------:R-:W2:Y:S01]  /*a130*/  LDS R121, [R121.X4+0x1980] ;  /* 0x0019800079797984 */ /* 0x000ea20000004800 */
[----:B------:R-:W-:Y:S01]  /*a140*/  BSSY B0, `(.L_x_7318) ;  /* 0x0000004000007945 */ /* 0x000fe20003800000 */
[----:B------:R-:W-:Y:S01]  /*a150*/  LEA.HI.SX32 R135, R135, R106, 0x1b ;  /* 0x0000006a87877211 */ /* 0x000fe200078fdaff */
[----:B------:R-:W-:Y:S05]  /*a160*/  @!P4 BRA `(.L_x_7319) ;  /* 0x000000100000c947 */ /* 0x000fea0003800000 */
[----:B--2---:R2:W-:Y:S02]  /*a170*/  RED.E.ADD.F32.FTZ.RN.STRONG.GPU [R64.64+-0x1700], R121 ;  /* 0xffe900794000798e */ /* 0x0045e4000c10e790 */
.L_x_7319:
[----:B------:R-:W-:Y:S05]  /*a180*/  BSYNC B0 ;  /* 0x0000000000007941 */ /* 0x000fea0003800000 */
.L_x_7318:
[----:B------:R-:W3:Y:S01]  /*a190*/  LDS R135, [R135.X4+0x1a80] ;  /* 0x001a800087877984 */ /* 0x000ee20000004800 */
[----:B------:R-:W-:Y:S01]  /*a1a0*/  BSSY B0, `(.L_x_7320) ;  /* 0x0000005000007945 */ /* 0x000fe20003800000 */
[C---:B-1----:R-:W-:Y:S02]  /*a1b0*/  IADD3 R67, R106.reuse, 0x2c0, RZ ;  /* 0x000002c06a437810 */ /* 0x042fe40007ffe0ff */
[----:B--2---:R-:W-:Y:S01]  /*a1c0*/  IADD3 R121, R106, 0x300, RZ ;  /* 0x000003006a797810 */ /* 0x004fe20007ffe0ff */
[----:B------:R-:W-:Y:S05]  /*a1d0*/  @!P5 BRA `(.L_x_7321) ;  /* 0x000000100000d947 */ /* 0x000fea0003800000 */
[----:B---3--:R1:W-:Y:S02]  /*a1e0*/  RED.E.ADD.F32.FTZ.RN.STRONG.GPU [R64.64+-0x1600], R135 ;  /* 0xffea00874000798e */ /* 0x0083e4000c10e790 */
.L_x_7321:
[----:B------:R-:W-:Y:S05]  /*a1f0*/  BSYNC B0 ;  /* 0x0000000000007941 */ /* 0x000fea0003800000 */
.L_x_7320:
        /* <DEDUP_REMOVED lines=14> */
.L_x_7323:
[----:B------:R-:W-:Y:S05]  /*a2e0*/  BSYNC B0 ;  /* 0x0000000000007941 */ /* 0x000fea0003800000 */
.L_x_7322:
[----:B------:R-:W2:Y:S01]  /*a2f0*/  LDS R121, [R121.X4+0x1c80] ;  /* 0x001c800079797984 */ /* 0x000ea20000004800 */
[----:B------:R-:W-:Y:S01]  /*a300*/  BSSY B0, `(.L_x_7324) ;  /* 0x0000005000007945 */ /* 0x000fe20003800000 */
[----:B-1----:R-:W-:Y:S02]  /*a310*/  IADD3 R67, R106, 0x380, RZ ;  /* 0x000003806a437810 */ /* 0x002fe40007ffe0ff */
[----:B------:R-:W-:Y:S01]  /*a320*/  LEA.HI.SX32 R135, R135, R106, 0x1b ;  /* 0x0000006a87877211 */ /* 0x000fe200078fdaff */
[----:B------:R-:W-:Y:S05]  /*a330*/  @!P0 BRA `(.L_x_7325) ;  /* 0x0000001000008947 */ /* 0x000fea0003800000 */
[----:B--2---:R1:W-:Y:S02]  /*a340*/  RED.E.ADD.F32.FTZ.RN.STRONG.GPU [R64.64+-0x1400], R121 ;  /* 0xffec00794000798e */ /* 0x0043e4000c10e790 */
.L_x_7325:
[----:B------:R-:W-:Y:S05]  /*a350*/  BSYNC B0 ;  /* 0x0000000000007941 */ /* 0x000fea0003800000 */
.L_x_7324:
[----:B------:R-:W3:Y:S01]  /*a360*/  LDS R135, [R135.X4+0x1d80] ;  /* 0x001d800087877984 */ /* 0x000ee20000004800 */
[----:B------:R-:W-:Y:S01]  /*a370*/  BSSY B0, `(.L_x_7326) ;  /* 0x0000005000007945 */ /* 0x000fe20003800000 */
[----:B-12---:R-:W-:-:S02]  /*a380*/  IADD3 R121, R106, 0x3c0, RZ ;  /* 0x000003c06a797810 */ /* 0x006fc40007ffe0ff */
[----:B------:R-:W-:Y:S01]  /*a390*/  LEA.HI.SX32 R67, R67, R106, 0x1b ;  /* 0x0000006a43437211 */ /* 0x000fe200078fdaff */
[----:B------:R-:W-:Y:S05]  /*a3a0*/  @!P1 BRA `(.L_x_7327) ;  /* 0x0000001000009947 */ /* 0x000fea0003800000 */
[----:B---3--:R1:W-:Y:S02]  /*a3b0*/  RED.E.ADD.F32.FTZ.RN.STRONG.GPU [R64.64+-0x1300], R135 ;  /* 0xffed00874000798e */ /* 0x0083e4000c10e790 */
.L_x_7327:
[----:B------:R-:W-:Y:S05]  /*a3c0*/  BSYNC B0 ;  /* 0x0000000000007941 */ /* 0x000fea0003800000 */
.L_x_7326:
[----:B------:R-:W2:Y:S01]  /*a3d0*/  LDS R67, [R67.X4+0x1e80] ;  /* 0x001e800043437984 */ /* 0x000ea20000004800 */
[----:B------:R-:W-:Y:S01]  /*a3e0*/  BSSY B0, `(.L_x_7328) ;  /* 0x0000005000007945 */ /* 0x000fe20003800000 */
[----:B-1-3--:R-:W-:Y:S02]  /*a3f0*/  IADD3 R135, R106, 0x400, RZ ;  /* 0x000004006a877810 */ /* 0x00afe40007ffe0ff */
[----:B------:R-:W-:Y:S01]  /*a400*/  LEA.HI.SX32 R121, R121, R106, 0x1b ;  /* 0x0000006a79797211 */ /* 0x000fe200078fdaff */
[----:B------:R-:W-:Y:S05]  /*a410*/  @!P2 BRA `(.L_x_7329) ;  /* 0x000000100000a947 */ /* 0x000fea0003800000 */
[----:B--2---:R1:W-:Y:S02]  /*a420*/  RED.E.ADD.F32.FTZ.RN.STRONG.GPU [R64.64+-0x1200], R67 ;  /* 0xffee00434000798e */ /* 0x0043e4000c10e790 */
.L_x_7329:
[----:B------:R-:W-:Y:S05]  /*a430*/  BSYNC B0 ;  /* 0x0000000000007941 */ /* 0x000fea0003800000 */
.L_x_7328:
[----:B------:R-:W3:Y:S01]  /*a440*/  LDS R121, [R121.X4+0x1f80] ;  /* 0x001f800079797984 */ /* 0x000ee20000004800 */
[----:B------:R-:W-:Y:S01]  /*a450*/  BSSY B0, `(.L_x_7330) ;  /* 0x0000005000007945 */ /* 0x000fe20003800000 */
[----:B-12---:R-:W-:Y:S02]  /*a460*/  IADD3 R67, R106, 0x440, RZ ;  /* 0x000004406a437810 */ /* 0x006fe40007ffe0ff */
[----:B------:R-:W-:Y:S01]  /*a470*/  LEA.HI.SX32 R135, R135, R106, 0x1b ;  /* 0x0000006a87877211 */ /* 0x000fe200078fdaff */
[----:B------:R-:W-:Y:S05]  /*a480*/  @!P3 BRA `(.L_x_7331) ;  /* 0x000000100000b947 */ /* 0x000fea0003800000 */
[----:B---3--:R1:W-:Y:S02]  /*a490*/  RED.E.ADD.F32.FTZ.RN.STRONG.GPU [R64.64+-0x1100], R121 ;  /* 0xffef00794000798e */ /* 0x0083e4000c10e790 */
.L_x_7331:
[----:B------:R-:W-:Y:S05]  /*a4a0*/  BSYNC B0 ;  /* 0x0000000000007941 */ /* 0x000fea0003800000 */
.L_x_7330:
[----:B------:R-:W2:Y:S01]  /*a4b0*/  LDS R135, [R135.X4+0x2080] ;  /* 0x0020800087877984 */ /* 0x000ea20000004800 */
[----:B------:R-:W-:Y:S01]  /*a4c0*/  BSSY B0, `(.L_x_7332) ;  /* 0x0000004000007945 */ /* 0x000fe20003800000 */
[----:B------:R-:W-:Y:S01]  /*a4d0*/  LEA.HI.SX32 R67, R67, R106, 0x1b ;  /* 0x0000006a43437211 */ /* 0x000fe200078fdaff */
[----:B------:R-:W-:Y:S05]  /*a4e0*/  @!P4 BRA `(.L_x_7333) ;  /* 0x000000100000c947 */ /* 0x000fea0003800000 */
[----:B--2---:R2:W-:Y:S02]  /*a4f0*/  RED.E.ADD.F32.FTZ.RN.STRONG.GPU [R64.64+-0x1000], R135 ;  /* 0xfff000874000798e */ /* 0x0045e4000c10e790 */
.L_x_7333:
[----:B------:R-:W-:Y:S05]  /*a500*/  BSYNC B0 ;  /* 0x0000000000007941 */ /* 0x000fea0003800000 */
.L_x_7332:
[----:B------:R-:W4:Y:S01]  /*a510*/  LDS R67, [R67.X4+0x2180] ;  /* 0x0021800043437984 */ /* 0x000f220000004800 */
[----:B------:R-:W-:Y:S01]  /*a520*/  BSSY B0, `(.L_x_7334) ;  /* 0x0000005000007945 */ /* 0x000fe20003800000 */
[----:B-1-3--:R-:W-:-:S02]  /*a530*/  IADD3 R121, R106, 0x480, RZ ;  /* 0x000004806a797810 */ /* 0x00afc40007ffe0ff */
[----:B--2---:R-:W-:Y:S01]  /*a540*/  IADD3 R135, R106, 0x4c0, RZ ;  /* 0x000004c06a877810 */ /* 0x004fe20007ffe0ff */
[----:B------:R-:W-:Y:S05]  /*a550*/  @!P5 BRA `(.L_x_7335) ;  /* 0x000000100000d947 */ /* 0x000fea0003800000 */
[----:B----4-:R1:W-:Y:S02]  /*a560*/  RED.E.ADD.F32.FTZ.RN.STRONG.GPU [R64.64+-0xf00], R67 ;  /* 0xfff100434000798e */ /* 0x0103e4000c10e790 */
.L_x_7335:
[----:B------:R-:W-:Y:S05]  /*a570*/  BSYNC B0 ;  /* 0x0000000000007941 */ /* 0x000fea0003800000 */
.L_x_7334:
        /* <DEDUP_REMOVED lines=14> */
.L_x_7337:
[----:B------:R-:W-:Y:S05]  /*a660*/  BSYNC B0 ;  /* 0x0000000000007941 */ /* 0x000fea0003800000 */
.L_x_7336:
[----:B------:R-:W2:Y:S01]  /*a670*/  LDS R135, [R135.X4+0x2380] ;  /* 0x0023800087877984 */ /* 0x000ea20000004800 */
[----:B------:R-:W-:Y:S01]  /*a680*/  BSSY B0, `(.L_x_7338) ;  /* 0x0000005000007945 */ /* 0x000fe20003800000 */
[----:B-1----:R-:W-:-:S02]  /*a690*/  IADD3 R121, R106, 0x540, RZ ;  /* 0x000005406a797810 */ /* 0x002fc40007ffe0ff */
[----:B------:R-:W-:Y:S01]  /*a6a0*/  LEA.HI.SX32 R67, R67, R106, 0x1b ;  /* 0x0000006a43437211 */ /* 0x000fe200078fdaff */
[----:B------:R-:W-:Y:S05]  /*a6b0*/  @!P0 BRA `(.L_x_7339) ;  /* 0x0000001000008947 */ /* 0x000fea0003800000 */
[----:B--2---:R1:W-:Y:S02]  /*a6c0*/  RED.E.ADD.F32.FTZ.RN.STRONG.GPU [R64.64+-0xd00], R135 ;  /* 0xfff300874000798e */ /* 0x0043e4000c10e790 */
.L_x_7339:
[----:B------:R-:W-:Y:S05]  /*a6d0*/  BSYNC B0 ;  /* 0x0000000000007941 */ /* 0x000fea0003800000 */
.L_x_7338:
[----:B------:R-:W3:Y:S01]  /*a6e0*/  LDS R67, [R67.X4+0x2480] ;  /* 0x0024800043437984 */ /* 0x000ee20000004800 */
[----:B------:R-:W-:Y:S01]  /*a6f0*/  BSSY B0, `(.L_x_7340) ;  /* 0x0000005000007945 */ /* 0x000fe20003800000 */
[----:B-12---:R-:W-:Y:S02]  /*a700*/  IADD3 R135, R106, 0x580, RZ ;  /* 0x000005806a877810 */ /* 0x006fe40007ffe0ff */
[----:B------:R-:W-:Y:S01]  /*a710*/  LEA.HI.SX32 R121, R121, R106, 0x1b ;  /* 0x0000006a79797211 */ /* 0x000fe200078fdaff */
[----:B------:R-:W-:Y:S05]  /*a720*/  @!P1 BRA `(.L_x_7341) ;  /* 0x0000001000009947 */ /* 0x000fea0003800000 */
[----:B---3--:R1:W-:Y:S02]  /*a730*/  RED.E.ADD.F32.FTZ.RN.STRONG.GPU [R64.64+-0xc00], R67 ;  /* 0xfff400434000798e */ /* 0x0083e4000c10e790 */
.L_x_7341:
[----:B------:R-:W-:Y:S05]  /*a740*/  BSYNC B0 ;  /* 0x0000000000007941 */ /* 0x000fea0003800000 */
.L_x_7340:
[----:B------:R-:W2:Y:S01]  /*a750*/  LDS R121, [R121.X4+0x2580] ;  /* 0x0025800079797984 */ /* 0x000ea20000004800 */
[----:B------:R-:W-:Y:S01]  /*a760*/  BSSY B0, `(.L_x_7342) ;  /* 0x0000005000007945 */ /* 0x000fe20003800000 */
[----:B-1-3--:R-:W-:Y:S02]  /*a770*/  IADD3 R67, R106, 0x5c0, RZ ;  /* 0x000005c06a437810 */ /* 0x00afe40007ffe0ff */
[----:B------:R-:W-:Y:S01]  /*a780*/  LEA.HI.SX32 R135, R135, R106, 0x1b ;  /* 0x0000006a87877211 */ /* 0x000fe200078fdaff */
[----:B------:R-:W-:Y:S05]  /*a790*/  @!P2 BRA `(.L_x_7343) ;  /* 0x000000100000a947 */ /* 0x000fea0003800000 */
[----:B--2---:R1:W-:Y:S02]  /*a7a0*/  RED.E.ADD.F32.FTZ.RN.STRONG.GPU [R64.64+-0xb00], R121 ;  /* 0xfff500794000798e */ /* 0x0043e4000c10e790 */
.L_x_7343:
[----:B------:R-:W-:Y:S05]  /*a7b0*/  BSYNC B0 ;  /* 0x0000000000007941 */ /* 0x000fea0003800000 */
.L_x_7342:
[----:B------:R-:W3:Y:S01]  /*a7c0*/  LDS R135, [R135.X4+0x2680] ;  /* 0x0026800087877984 */ /* 0x000ee20000004800 */
[----:B------:R-:W-:Y:S01]  /*a7d0*/  BSSY B0, `(.L_x_7344) ;  /* 0x0000005000007945 */ /* 0x000fe20003800000 */
[----:B-12---:R-:W-:-:S02]  /*a7e0*/  IADD3 R121, R106, 0x600, RZ ;  /* 0x000006006a797810 */ /* 0x006fc40007ffe0ff */
[----:B------:R-:W-:Y:S01]  /*a7f0*/  LEA.HI.SX32 R67, R67, R106, 0x1b ;  /* 0x0000006a43437211 */ /* 0x000fe200078fdaff */
[----:B------:R-:W-:Y:S05]  /*a800*/  @!P3 BRA `(.L_x_7345) ;  /* 0x000000100000b947 */ /* 0x000fea0003800000 */
[----:B---3--:R1:W-:Y:S02]  /*a810*/  RED.E.ADD.F32.FTZ.RN.STRONG.GPU [R64.64+-0xa00], R135 ;  /* 0xfff600874000798e */ /* 0x0083e4000c10e790 */
.L_x_7345:
[----:B------:R-:W-:Y:S05]  /*a820*/  BSYNC B0 ;  /* 0x0000000000007941 */ /* 0x000fea0003800000 */
.L_x_7344:
[----:B------:R-:W2:Y:S01]  /*a830*/  LDS R67, [R67.X4+0x2780] ;  /* 0x0027800043437984 */ /* 0x000ea20000004800 */
[----:B------:R-:W-:Y:S01]  /*a840*/  BSSY B0, `(.L_x_7346) ;  /* 0x0000004000007945 */ /* 0x000fe20003800000 */
[----:B------:R-:W-:Y:S01]  /*a850*/  LEA.HI.SX32 R121, R121, R106, 0x1b ;  /* 0x0000006a79797211 */ /* 0x000fe200078fdaff */
[----:B------:R-:W-:Y:S05]  /*a860*/  @!P4 BRA `(.L_x_7347) ;  /* 0x000000100000c947 */ /* 0x000fea0003800000 */
[----:B--2---:R2:W-:Y:S02]  /*a870*/  RED.E.ADD.F32.FTZ.RN.STRONG.GPU [R64.64+-0x900], R67 ;  /* 0xfff700434000798e */ /* 0x0045e4000c10e790 */
.L_x_7347:
[----:B------:R-:W-:Y:S05]  /*a880*/  BSYNC B0 ;  /* 0x0000000000007941 */ /* 0x000fea0003800000 */
.L_x_7346:
[----:B------:R-:W4:Y:S01]  /*a890*/  LDS R121, [R121.X4+0x2880] ;  /* 0x0028800079797984 */ /* 0x000f220000004800 */
[----:B------:R-:W-:Y:S01]  /*a8a0*/  BSSY B0, `(.L_x_7348) ;  /* 0x0000005000007945 */ /* 0x000fe20003800000 */
[C---:B--2---:R-:W-:Y:S02]  /*a8b0*/  IADD3 R67, R106.reuse, 0x640, RZ ;  /* 0x000006406a437810 */ /* 0x044fe40007ffe0ff */
[----:B-1-3--:R-:W-:Y:S01]  /*a8c0*/  IADD3 R135, R106, 0x680, RZ ;  /* 0x000006806a877810 */ /* 0x00afe20007ffe0ff */
[----:B------:R-:W-:Y:S05]  /*a8d0*/  @!P5 BRA `(.L_x_7349) ;  /* 0x000000100000d947 */ /* 0x000fea0003800000 */
[----:B----4-:R1:W-:Y:S02]  /*a8e0*/  RED.E.ADD.F32.FTZ.RN.STRONG.GPU [R64.64+-0x800], R121 ;  /* 0xfff800794000798e */ /* 0x0103e4000c10e790 */
.L_x_7349:
[----:B------:R-:W-:Y:S05]  /*a8f0*/  BSYNC B0 ;  /* 0x0000000000007941 */ /* 0x000fea0003800000 */
.L_x_7348:
        /* <DEDUP_REMOVED lines=14> */
.L_x_7351:
[----:B------:R-:W-:Y:S05]  /*a9e0*/  BSYNC B0 ;  /* 0x0000000000007941 */ /* 0x000fea0003800000 */
.L_x_7350:
[----:B------:R-:W2:Y:S01]  /*a9f0*/  LDS R135, [R135.X4+0x2a80] ;  /* 0x002a800087877984 */ /* 0x000ea20000004800 */
[----:B------:R-:W-:Y:S01]  /*aa00*/  BSSY B0, `(.L_x_7352) ;  /* 0x0000005000007945 */ /* 0x000fe20003800000 */
[----:B-1----:R-:W-:Y:S02]  /*aa10*/  IADD3 R67, R106, 0x700, RZ ;  /* 0x000007006a437810 */ /* 0x002fe40007ffe0ff */
[----:B------:R-:W-:Y:S01]  /*aa20*/  LEA.HI.SX32 R121, R121, R106, 0x1b ;  /* 0x0000006a79797211 */ /* 0x000fe200078fdaff */
[----:B------:R-:W-:Y:S05]  /*aa30*/  @!P0 BRA `(.L_x_7353) ;  /* 0x0000001000008947 */ /* 0x000fea0003800000 */
[----:B--2---:R1:W-:Y:S02]  /*aa40*/  RED.E.ADD.F32.FTZ.RN.STRONG.GPU [R64.64+-0x600], R135 ;  /* 0xfffa00874000798e */ /* 0x0043e4000c10e790 */
.L_x_7353:
[----:B------:R-:W-:Y:S05]  /*aa50*/  BSYNC B0 ;  /* 0x0000000000007941 */ /* 0x000fea0003800000 */
.L_x_7352:
[----:B------:R-:W3:Y:S01]  /*aa60*/  LDS R121, [R121.X4+0x2b80] ;  /* 0x002b800079797984 */ /* 0x000ee20000004800 */
[----:B------:R-:W-:Y:S01]  /*aa70*/  BSSY B0, `(.L_x_7354) ;  /* 0x0000005000007945 */ /* 0x000fe20003800000 */
[----:B-12---:R-:W-:-:S02]  /*aa80*/  IADD3 R135, R106, 0x740, RZ ;  /* 0x000007406a877810 */ /* 0x006fc40007ffe0ff */
[----:B------:R-:W-:Y:S01]  /*aa90*/  LEA.HI.SX32 R67, R67, R106, 0x1b ;  /* 0x0000006a43437211 */ /* 0x000fe200078fdaff */
[----:B------:R-:W-:Y:S05]  /*aaa0*/  @!P1 BRA `(.L_x_7355) ;  /* 0x0000001000009947 */ /* 0x000fea0003800000 */
[----:B---3--:R1:W-:Y:S02]  /*aab0*/  RED.E.ADD.F32.FTZ.RN.STRONG.GPU [R64.64+-0x500], R121 ;  /* 0xfffb00794000798e */ /* 0x0083e4000c10e790 */
.L_x_7355:
[----:B------:R-:W-:Y:S05]  /*aac0*/  BSYNC B0 ;  /* 0x0000000000007941 */ /* 0x000fea0003800000 */
.L_x_7354:
[----:B------:R-:W2:Y:S01]  /*aad0*/  LDS R67, [R67.X4+0x2c80] ;  /* 0x002c800043437984 */ /* 0x000ea20000004800 */
[----:B------:R-:W-:Y:S01]  /*aae0*/  BSSY B0, `(.L_x_7356) ;  /* 0x0000005000007945 */ /* 0x000fe20003800000 */
[----:B-1-3--:R-:W-:Y:S02]  /*aaf0*/  IADD3 R121, R106, 0x780, RZ ;  /* 0x000007806a797810 */ /* 0x00afe40007ffe0ff */
[----:B------:R-:W-:Y:S01]  /*ab00*/  LEA.HI.SX32 R135, R135, R106, 0x1b ;  /* 0x0000006a87877211 */ /* 0x000fe200078fdaff */
[----:B------:R-:W-:Y:S05]  /*ab10*/  @!P2 BRA `(.L_x_7357) ;  /* 0x000000100000a947 */ /* 0x000fea0003800000 */
[----:B--2---:R1:W-:Y:S02]  /*ab20*/  RED.E.ADD.F32.FTZ.RN.STRONG.GPU [R64.64+-0x400], R67 ;  /* 0xfffc00434000798e */ /* 0x0043e4000c10e790 */
.L_x_7357:
[----:B------:R-:W-:Y:S05]  /*ab30*/  BSYNC B0 ;  /* 0x0000000000007941 */ /* 0x000fea0003800000 */
.L_x_7356:
[----:B------:R-:W3:Y:S01]  /*ab40*/  LDS R135, [R135.X4+0x2d80] ;  /* 0x002d800087877984 */ /* 0x000ee20000004800 */
[----:B------:R-:W-:Y:S01]  /*ab50*/  BSSY B0, `(.L_x_7358) ;  /* 0x0000005000007945 */ /* 0x000fe20003800000 */
[----:B-12---:R-:W-:Y:S02]  /*ab60*/  IADD3 R67, R106, 0x7c0, RZ ;  /* 0x000007c06a437810 */ /* 0x006fe40007ffe0ff */
[----:B------:R-:W-:Y:S01]  /*ab70*/  LEA.HI.SX32 R121, R121, R106, 0x1b ;  /* 0x0000006a79797211 */ /* 0x000fe200078fdaff */
[----:B------:R-:W-:Y:S05]  /*ab80*/  @!P3 BRA `(.L_x_7359) ;  /* 0x000000100000b947 */ /* 0x000fea0003800000 */
[----:B---3--:R1:W-:Y:S02]  /*ab90*/  RED.E.ADD.F32.FTZ.RN.STRONG.GPU [R64.64+-0x300], R135 ;  /* 0xfffd00874000798e */ /* 0x0083e4000c10e790 */
.L_x_7359:
[----:B------:R-:W-:Y:S05]  /*aba0*/  BSYNC B0 ;  /* 0x0000000000007941 */ /* 0x000fea0003800000 */
.L_x_7358:
[----:B------:R-:W2:Y:S01]  /*abb0*/  LDS R121, [R121.X4+0x2e80] ;  /* 0x002e800079797984 */ /* 0x000ea20000004800 */
[----:B------:R-:W-:Y:S01]  /*abc0*/  BSSY B0, `(.L_x_7360) ;  /* 0x0000004000007945 */ /* 0x000fe20003800000 */
[----:B------:R-:W-:Y:S01]  /*abd0*/  LEA.HI.SX32 R67, R67, R106, 0x1b ;  /* 0x0000006a43437211 */ /* 0x000fe200078fdaff */
[----:B------:R-:W-:Y:S05]  /*abe0*/  @!P4 BRA `(.L_x_7361) ;  /* 0x000000100000c947 */ /* 0x000fea0003800000 */
[----:B--2---:R2:W-:Y:S02]  /*abf0*/  RED.E.ADD.F32.FTZ.RN.STRONG.GPU [R64.64+-0x200], R121 ;  /* 0xfffe00794000798e */ /* 0x0045e4000c10e790 */
.L_x_7361:
[----:B------:R-:W-:Y:S05]  /*ac00*/  BSYNC B0 ;  /* 0x0000000000007941 */ /* 0x000fea0003800000 */
.L_x_7360:
[----:B------:R-:W4:Y:S01]  /*ac10*/  LDS R67, [R67.X4+0x2f80] ;  /* 0x002f800043437984 */ /* 0x000f220000004800 */
[----:B------:R-:W-:Y:S01]  /*ac20*/  BSSY B0, `(.L_x_7362) ;  /* 0x0000003000007945 */ /* 0x000fe20003800000 */
[----:B------:R-:W-:Y:S05]  /*ac30*/  @!P5 BRA `(.L_x_7363) ;  /* 0x000000100000d947 */ /* 0x000fea0003800000 */
[----:B----4-:R4:W-:Y:S02]  /*ac40*/  RED.E.ADD.F32.FTZ.RN.STRONG.GPU [R64.64+-0x100], R67 ;  /* 0xffff00434000798e */ /* 0x0109e4000c10e790 */
.L_x_7363:
[----:B------:R-:W-:Y:S05]  /*ac50*/  BSYNC B0 ;  /* 0x0000000000007941 */ /* 0x000fea0003800000 */
.L_x_7362:
[----:B------:R-:W5:Y:S01]  /*ac60*/  SHFL.DOWN PT, R138, R75, 0x1, 0x1f ;  /* 0x08201f004b8a7f89 */ /* 0x000f6200000e0000 */
[C---:B------:R-:W-:Y:S01]  /*ac70*/  ISETP.GT.AND P0, PT, R99.reuse, 0x1e, PT ;  /* 0x0000001e6300780c */ /* 0x040fe20003f04270 */
[----:B------:R-:W-:Y:S01]  /*ac80*/  FFMA.FTZ R18, R82, R41, R18 ;  /* 0x0000002952127223 */ /* 0x000fe20000010012 */
        /* <DEDUP_REMOVED lines=14> */
[----:B------:R-:W-:-:S02]  /*ad70*/  FFMA.FTZ R219, R219, R78, R146 ;  /* 0x0000004edbdb7223 */ /* 0x000fc40000010092 */
        /* <DEDUP_REMOVED lines=98> */
[----:B------:R-:W-:-:S02]  /*b3a0*/  FFMA.FTZ R20, R137, R53, R20 ;  /* 0x0000003589147223 */ /* 0x000fc40000010014 */
[----:B------:R-:W-:Y:S02]  /*b3b0*/  FFMA.FTZ R21, R142, R52, R21 ;  /* 0x000000348e157223 */ /* 0x000fe40000010015 */
[----:B------:R-:W-:Y:S02]  /*b3c0*/  FFMA.FTZ R22, R145, R55, R22 ;  /* 0x0000003791167223 */ /* 0x000fe40000010016 */
[----:B------:R-:W-:Y:S02]  /*b3d0*/  FADD.FTZ R48, R79, R48 ;  /* 0x000000304f307221 */ /* 0x000fe40000010000 */
        /* <DEDUP_REMOVED lines=39> */
.L_x_7365:
[----:B0-----:R-:W-:Y:S05]  /*b650*/  BSYNC B0 ;  /* 0x0000000000007941 */ /* 0x001fea0003800000 */
.L_x_7364:
[----:B------:R-:W-:Y:S01]  /*b660*/  IADD3 R0, R0, 0x1, RZ ;  /* 0x0000000100007810 */ /* 0x000fe20007ffe0ff */
[----:B------:R-:W-:-:S03]  /*b670*/  UIADD3 UR7, UP0, UR7, 0x1, URZ ;  /* 0x0000000107077890 */ /* 0x000fc6000ff1e03f */
[----:B------:R-:W-:Y:S01]  /*b680*/  ISETP.GE.AND P0, PT, R0, c[0x0][0x16c], PT ;  /* 0x00005b0000007a0c */ /* 0x000fe20003f06270 */
[----:B------:R-:W-:-:S12]  /*b690*/  UIADD3.X UR8, URZ, UR8, URZ, UP0, !UPT ;  /* 0x000000083f087290 */ /* 0x000fd800087fe43f */
[----:B------:R-:W-:Y:S01]  /*b6a0*/  @P0 CALL.REL.NOINC `(.L_x_7265) ;  /* 0x0000001000000944 */ /* 0x000fe20003c00000 */
[----:B------:R-:W-:Y:S05]  /*b6b0*/  BRA `(.L_x_7366) ;  /* 0xffff7ed000007947 */ /* 0x000fea000383ffff */
.L_x_7265:
        /* <DEDUP_REMOVED lines=9> */
[----:B------:R-:W-:Y:S01]  /*b750*/  IMAD R41, R113, c[0x0][0x2e0], RZ ;  /* 0x0000b80071297a24 */ /* 0x000fe200078e02ff */
[----:B------:R-:W-:Y:S01]  /*b760*/  F2FP.BF16.PACK_AB R19, R18, R19 ;  /* 0x000000131213723e */ /* 0x000fe200000010ff */
[----:B------:R-:W-:Y:S01]  /*b770*/  UIADD3 UR10, UP0, UR10, -0x800, URZ ;  /* 0xfffff8000a0a7890 */ /* 0x000fe2000ff1e03f */
[----:B------:R-:W-:Y:S01]  /*b780*/  F2FP.BF16.PACK_AB R18, R20, R21 ;  /* 0x000000151412723e */ /* 0x000fe200000010ff */
[----:B------:R-:W-:Y:S01]  /*b790*/  IMAD R41, R114, c[0x0][0x2e4], R41 ;  /* 0x0000b90072297a24 */ /* 0x000fe200078e0229 */
[----:B------:R-:W-:-:S02]  /*b7a0*/  UIADD3 UR20, UP1, UR20, -0x800, URZ ;  /* 0xfffff80014147890 */ /* 0x000fc4000ff3e03f */
[----:B------:R-:W-:Y:S02]  /*b7b0*/  UIADD3 UR18, UP2, UR18, -0x800, URZ ;  /* 0xfffff80012127890 */ /* 0x000fe4000ff5e03f */
        /* <DEDUP_REMOVED lines=8> */
[----:B0-----:R-:W-:Y:S02]  /*b840*/  IADD3 R52, R96, -0x1, RZ ;  /* 0xffffffff60347810 */ /* 0x001fe40007ffe0ff */
        /* <DEDUP_REMOVED lines=13> */
[----:B------:R-:W0:Y:S01]  /*b920*/  LDS.128 R8, [R8.X16+0x10] ;  /* 0x0000100008087984 */ /* 0x000e22000000cc00 */
[----:B------:R-:W-:-:S03]  /*b930*/  @!P3 FMUL.FTZ R3, R4, -1.4426950216293334961 ;  /* 0xbfb8aa3b0403b820 */ /* 0x000fc60000410000 */
        /* <DEDUP_REMOVED lines=15> */
[----:B------:R-:W-:Y:S01]  /*ba30*/  FSETP.GTU.FTZ.AND P0, PT, R15, 20, PT ;  /* 0x41a000000f00780b */ /* 0x000fe20003f1c000 */
[----:B-1----:R-:W-:-:S05]  /*ba40*/  @!P4 FADD.FTZ R4, R4, 1 ;  /* 0x3f8000000404c421 */ /* 0x002fca0000010000 */
[----:B--2---:R-:W-:Y:S01]  /*ba50*/  @!P6 FMUL.FTZ R2, R14, -1.4426950216293334961 ;  /* 0xbfb8aa3b0e02e820 */ /* 0x004fe20000410000 */
[----:B------:R-:W-:Y:S01]  /*ba60*/  @!P5 MUFU.EX2 R5, R5 ;  /* 0x000000050005d308 */ /* 0x000fe20000000800 */
[--C-:B----4-:R-:W-:Y:S01]  /*ba70*/  PRMT R0, RZ, 0x5410, R7.reuse ;  /* 0x00005410ff007816 */ /* 0x110fe20000000007 */
[----:B---3--:R-:W-:Y:S01]  /*ba80*/  @!P2 FMUL.FTZ R34, R34, R13 ;  /* 0x0000000d2222a220 */ /* 0x008fe20000410000 */
[----:B------:R-:W-:-:S03]  /*ba90*/  PRMT R7, RZ, 0x7610, R7 ;  /* 0x00007610ff077816 */ /* 0x000fc60000000007 */
[----:B------:R-:W-:Y:S02]  /*baa0*/  FADD.FTZ R16, R0, UR5 ;  /* 0x0000000500107e21 */ /* 0x000fe40008010000 */
[----:B------:R0:W-:Y:S01]  /*bab0*/  @!P6 MUFU.EX2 R6, R2 ;  /* 0x000000020006e308 */ /* 0x0001e20000000800 */
[----:B------:R-:W-:Y:S02]  /*bac0*/  FADD.FTZ R13, R7, UR5 ;  /* 0x00000005070d7e21 */ /* 0x000fe40008010000 */
[----:B------:R-:W-:Y:S01]  /*bad0*/  @!P0 FMUL.FTZ R0, R15, -1.4426950216293334961 ;  /* 0xbfb8aa3b0f008820 */ /* 0x000fe20000410000 */
[----:B------:R-:W-:Y:S01]  /*bae0*/  FSETP.GTU.FTZ.AND P1, PT, R16, 20, PT ;  /* 0x41a000001000780b */ /* 0x000fe20003f3c000 */
[----:B-----5:R-:W-:Y:S01]  /*baf0*/  @!P3 FMUL.FTZ R35, R35, R12 ;  /* 0x0000000c2323b220 */ /* 0x020fe20000410000 */
[----:B------:R-:W-:Y:S02]  /*bb00*/  FSETP.GTU.FTZ.AND P2, PT, R13, 20, PT ;  /* 0x41a000000d00780b */ /* 0x000fe40003f5c000 */
[----:B------:R1:W2:Y:S01]  /*bb10*/  @!P4 MUFU.RCP R3, R4 ;  /* 0x000000040003c308 */ /* 0x0002a20000001000 */
[----:B0-----:R-:W-:-:S02]  /*bb20*/  PRMT R2, RZ, 0x5410, R8 ;  /* 0x00005410ff027816 */ /* 0x001fc40000000008 */
[----:B------:R-:W-:-:S03]  /*bb30*/  PRMT R8, RZ, 0x7610, R8 ;  /* 0x00007610ff087816 */ /* 0x000fc60000000008 */
[----:B------:R-:W-:Y:S01]  /*bb40*/  FADD.FTZ R14, R2, UR5 ;  /* 0x00000005020e7e21 */ /* 0x000fe20008010000 */
[----:B------:R-:W-:Y:S01]  /*bb50*/  SHF.L.U32 R2, R52, 0xa, RZ ;  /* 0x0000000a34027819 */ /* 0x000fe200000006ff */
[----:B------:R0:W3:Y:S01]  /*bb60*/  @!P0 MUFU.EX2 R7, R0 ;  /* 0x0000000000078308 */ /* 0x0000e20000000800 */
[----:B------:R-:W-:Y:S02]  /*bb70*/  FADD.FTZ R15, R8, UR5 ;  /* 0x00000005080f7e21 */ /* 0x000fe40008010000 */
[----:B------:R-:W-:Y:S01]  /*bb80*/  FSETP.GTU.FTZ.AND P3, PT, R14, 20, PT ;  /* 0x41a000000e00780b */ /* 0x000fe20003f7c000 */
[----:B------:R-:W-:Y:S02]  /*bb90*/  @!P2 FMUL.FTZ R12, R13, -1.4426950216293334961 ;  /* 0xbfb8aa3b0d0ca820 */ /* 0x000fe40000410000 */
[----:B-1----:R-:W-:Y:S02]  /*bba0*/  @!P1 FMUL.FTZ R4, R16, -1.4426950216293334961 ;  /* 0xbfb8aa3b10049820 */ /* 0x002fe40000410000 */
[----:B--2---:R-:W-:Y:S01]  /*bbb0*/  @!P4 FMUL.FTZ R36, R36, R3 ;  /* 0x000000032424c220 */ /* 0x004fe20000410000 */
[----:B------:R-:W-:Y:S01]  /*bbc0*/  FSETP.GTU.FTZ.AND P4, PT, R15, 20, PT ;  /* 0x41a000000f00780b */ /* 0x000fe20003f9c000 */
[----:B0-----:R-:W-:Y:S01]  /*bbd0*/  @!P5 FADD.FTZ R0, R5, 1 ;  /* 0x3f8000000500d421 */ /* 0x001fe20000010000 */
[----:B------:R0:W1:Y:S01]  /*bbe0*/  @!P1 MUFU.EX2 R8, R4 ;  /* 0x0000000400089308 */ /* 0x0000620000000800 */
[----:B------:R-:W-:Y:S01]  /*bbf0*/  @!P6 FADD.FTZ R6, R6, 1 ;  /* 0x3f8000000606e421 */ /* 0x000fe20000010000 */
[----:B------:R-:W-:Y:S01]  /*bc00*/  SHF.R.S32.HI R3, RZ, 0x1f, R2 ;  /* 0x0000001fff037819 */ /* 0x000fe20000011402 */
[----:B------:R-:W-:-:S02]  /*bc10*/  IMAD R5, R111, c[0x0][0x2d8], RZ ;  /* 0x0000b6006f057a24 */ /* 0x000fc400078e02ff */
[----:B------:R-:W-:Y:S02]  /*bc20*/  @!P3 FMUL.FTZ R13, R14, -1.4426950216293334961 ;  /* 0xbfb8aa3b0e0db820 */ /* 0x000fe40000410000 */
[----:B---3--:R-:W-:Y:S01]  /*bc30*/  @!P0 FADD.FTZ R7, R7, 1 ;  /* 0x3f80000007078421 */ /* 0x008fe20000010000 */
[----:B------:R-:W2:Y:S01]  /*bc40*/  @!P5 MUFU.RCP R0, R0 ;  /* 0x000000000000d308 */ /* 0x000ea20000001000 */
[C---:B------:R-:W-:Y:S02]  /*bc50*/  IMAD R17, R112.reuse, c[0x0][0x2dc], R5 ;  /* 0x0000b70070117a24 */ /* 0x040fe400078e0205 */
[----:B------:R-:W-:Y:S02]  /*bc60*/  @!P4 FMUL.FTZ R14, R15, -1.4426950216293334961 ;  /* 0xbfb8aa3b0f0ec820 */ /* 0x000fe40000410000 */
[----:B0-----:R-:W-:-:S03]  /*bc70*/  IMAD.WIDE.U32 R4, R112, c[0x0][0x2d8], R2 ;  /* 0x0000b60070047a25 */ /* 0x001fc600078e0002 */
[----:B------:R-:W0:Y:S01]  /*bc80*/  @!P2 MUFU.EX2 R12, R12 ;  /* 0x0000000c000ca308 */ /* 0x000e220000000800 */
[----:B-1----:R-:W-:Y:S01]  /*bc90*/  @!P1 FADD.FTZ R8, R8, 1 ;  /* 0x3f80000008089421 */ /* 0x002fe20000010000 */
[----:B------:R-:W-:Y:S01]  /*bca0*/  IADD3 R5, R5, R17, RZ ;  /* 0x0000001105057210 */ /* 0x000fe20007ffe0ff */
[----:B------:R-:W-:-:S04]  /*bcb0*/  IMAD.WIDE.U32 R2, R112, c[0x0][0x2f8], R2 ;  /* 0x0000be0070027a25 */ /* 0x000fc800078e0002 */
[----:B------:R-:W-:Y:S01]  /*bcc0*/  IMAD.WIDE.U32 R4, R114, c[0x0][0x2e0], R4 ;  /* 0x0000b80072047a25 */ /* 0x000fe200078e0004 */
[----:B------:R-:W1:Y:S03]  /*bcd0*/  @!P3 MUFU.EX2 R13, R13 ;  /* 0x0000000d000db308 */ /* 0x000e660000000800 */
[----:B--2---:R-:W-:Y:S01]  /*bce0*/  @!P5 FMUL.FTZ R37, R37, R0 ;  /* 0x000000002525d220 */ /* 0x004fe20000410000 */
[--C-:B------:R-:W-:Y:S02]  /*bcf0*/  PRMT R0, RZ, 0x5410, R9.reuse ;  /* 0x00005410ff007816 */ /* 0x100fe40000000009 */
[----:B------:R-:W-:Y:S02]  /*bd00*/  PRMT R9, RZ, 0x7610, R9 ;  /* 0x00007610ff097816 */ /* 0x000fe40000000009 */
[----:B------:R2:W3:Y:S01]  /*bd10*/  @!P0 MUFU.RCP R16, R7 ;  /* 0x0000000700108308 */ /* 0x0004e20000001000 */
[----:B0-----:R-:W-:Y:S01]  /*bd20*/  @!P2 FADD.FTZ R12, R12, 1 ;  /* 0x3f8000000c0ca421 */ /* 0x001fe20000010000 */
[----:B------:R-:W-:Y:S01]  /*bd30*/  IADD3 R5, R5, R41, RZ ;  /* 0x0000002905057210 */ /* 0x000fe20007ffe0ff */
[----:B------:R-:W-:Y:S01]  /*bd40*/  FADD.FTZ R46, R0, UR5 ;  /* 0x00000005002e7e21 */ /* 0x000fe20008010000 */
[----:B------:R-:W-:-:S02]  /*bd50*/  PRMT R0, RZ, 0x5410, R10 ;  /* 0x00005410ff007816 */ /* 0x000fc4000000000a */
[----:B------:R-:W-:Y:S02]  /*bd60*/  PRMT R10, RZ, 0x7610, R10 ;  /* 0x00007610ff0a7816 */ /* 0x000fe4000000000a */
[----:B------:R0:W4:Y:S01]  /*bd70*/  @!P6 MUFU.RCP R15, R6 ;  /* 0x00000006000fe308 */ /* 0x0001220000001000 */
[----:B-1----:R-:W-:Y:S01]  /*bd80*/  @!P3 FADD.FTZ R13, R13, 1 ;  /* 0x3f8000000d0db421 */ /* 0x002fe20000010000 */
[----:B------:R-:W-:Y:S01]  /*bd90*/  FSETP.GTU.FTZ.AND P5, PT, R46, 20, PT ;  /* 0x41a000002e00780b */ /* 0x000fe20003fbc000 */
[----:B--2---:R-:W-:-:S05]  /*bda0*/  FADD.FTZ R7, R0, UR5 ;  /* 0x0000000500077e21 */ /* 0x004fca0008010000 */
[----:B------:R1:W2:Y:S01]  /*bdb0*/  @!P1 MUFU.RCP R17, R8 ;  /* 0x0000000800119308 */ /* 0x0002a20000001000 */
[----:B0-----:R-:W-:Y:S02]  /*bdc0*/  FADD.FTZ R6, R9, UR5 ;  /* 0x0000000509067e21 */ /* 0x001fe40008010000 */
[----:B---3--:R-:W-:-:S03]  /*bdd0*/  @!P0 FMUL.FTZ R39, R39, R16 ;  /* 0x0000001027278220 */ /* 0x008fc60000410000 */
[----:B------:R-:W-:Y:S01]  /*bde0*/  FSETP.GTU.FTZ.AND P0, PT, R6, 20, PT ;  /* 0x41a000000600780b */ /* 0x000fe20003f1c000 */
[----:B------:R-:W-:Y:S01]  /*bdf0*/  @!P5 FMUL.FTZ R0, R46, -1.4426950216293334961 ;  /* 0xbfb8aa3b2e00d820 */ /* 0x000fe20000410000 */
[----:B------:R-:W0:Y:S01]  /*be00*/  @!P2 MUFU.RCP R12, R12 ;  /* 0x0000000c000ca308 */ /* 0x000e220000001000 */
[----:B----4-:R-:W-:Y:S01]  /*be10*/  @!P6 FMUL.FTZ R38, R38, R15 ;  /* 0x0000000f2626e220 */ /* 0x010fe20000410000 */
[----:B-1----:R-:W-:Y:S01]  /*be20*/  LEA R8, P6, R4, c[0x0][0x330], 0x1 ;  /* 0x0000cc0004087a11 */ /* 0x002fe200078c08ff */
[----:B------:R-:W-:-:S03]  /*be30*/  FADD.FTZ R15, R10, UR5 ;  /* 0x000000050a0f7e21 */ /* 0x000fc60008010000 */
[----:B------:R-:W-:Y:S02]  /*be40*/  LEA.HI.X R9, R4, c[0x0][0x334], R5, 0x1, P6 ;  /* 0x0000cd0004097a11 */ /* 0x000fe400030f0c05 */
[----:B------:R-:W1:Y:S01]  /*be50*/  @!P3 MUFU.RCP R13, R13 ;  /* 0x0000000d000db308 */ /* 0x000e620000001000 */
[--C-:B------:R-:W-:Y:S01]  /*be60*/  PRMT R5, RZ, 0x5410, R11.reuse ;  /* 0x00005410ff057816 */ /* 0x100fe2000000000b */
[----:B--2---:R-:W-:Y:S01]  /*be70*/  @!P1 FMUL.FTZ R40, R40, R17 ;  /* 0x0000001128289220 */ /* 0x004fe20000410000 */
[----:B------:R-:W-:Y:S01]  /*be80*/  PRMT R11, RZ, 0x7610, R11 ;  /* 0x00007610ff0b7816 */ /* 0x000fe2000000000b */
[----:B------:R-:W-:Y:S01]  /*be90*/  @!P0 FMUL.FTZ R4, R6, -1.4426950216293334961 ;  /* 0xbfb8aa3b06048820 */ /* 0x000fe20000410000 */
[----:B------:R-:W-:Y:S01]  /*bea0*/  FSETP.GTU.FTZ.AND P1, PT, R7, 20, PT ;  /* 0x41a000000700780b */ /* 0x000fe20003f3c000 */
[----:B------:R-:W-:Y:S01]  /*beb0*/  FADD.FTZ R6, R5, UR5 ;  /* 0x0000000505067e21 */ /* 0x000fe20008010000 */
[----:B------:R-:W-:Y:S01]  /*bec0*/  FSETP.GTU.FTZ.AND P6, PT, R15, 20, PT ;  /* 0x41a000000f00780b */ /* 0x000fe20003fdc000 */
[----:B------:R-:W2:Y:S01]  /*bed0*/  @!P4 MUFU.EX2 R14, R14 ;  /* 0x0000000e000ec308 */ /* 0x000ea20000000800 */
[----:B------:R-:W-:Y:S01]  /*bee0*/  FADD.FTZ R16, R11, UR5 ;  /* 0x000000050b107e21 */ /* 0x000fe20008010000 */
[----:B------:R-:W-:Y:S01]  /*bef0*/  F2FP.BF16.PACK_AB R17, R22, R23 ;  /* 0x000000171611723e */ /* 0x000fe200000010ff */
[----:B0-----:R-:W-:Y:S01]  /*bf00*/  @!P2 FMUL.FTZ R43, R43, R12 ;  /* 0x0000000c2b2ba220 */ /* 0x001fe20000410000 */
[----:B------:R-:W-:Y:S01]  /*bf10*/  FSETP.GTU.FTZ.AND P2, PT, R6, 20, PT ;  /* 0x41a000000600780b */ /* 0x000fe20003f5c000 */
[----:B-1----:R-:W-:Y:S01]  /*bf20*/  @!P3 FMUL.FTZ R42, R42, R13 ;  /* 0x0000000d2a2ab220 */ /* 0x002fe20000410000 */
[----:B------:R-:W-:-:S04]  /*bf30*/  FSETP.GTU.FTZ.AND P3, PT, R16, 20, PT ;  /* 0x41a000001000780b */ /* 0x000fc80003f7c000 */
[----:B------:R-:W-:Y:S01]  /*bf40*/  @!P1 FMUL.FTZ R5, R7, -1.4426950216293334961 ;  /* 0xbfb8aa3b07059820 */ /* 0x000fe20000410000 */
[----:B------:R0:W1:Y:S01]  /*bf50*/  @!P0 MUFU.EX2 R10, R4 ;  /* 0x00000004000a8308 */ /* 0x0000620000000800 */
[----:B------:R-:W-:Y:S01]  /*bf60*/  @!P6 FMUL.FTZ R12, R15, -1.4426950216293334961 ;  /* 0xbfb8aa3b0f0ce820 */ /* 0x000fe20000410000 */
[----:B------:R-:W-:Y:S01]  /*bf70*/  F2FP.BF16.PACK_AB R7, R26, R27 ;  /* 0x0000001b1a07723e */ /* 0x000fe200000010ff */
[----:B--2---:R-:W-:-:S03]  /*bf80*/  @!P4 FADD.FTZ R14, R14, 1 ;  /* 0x3f8000000e0ec421 */ /* 0x004fc60000010000 */
[----:B------:R-:W-:Y:S02]  /*bf90*/  @!P2 FMUL.FTZ R13, R6, -1.4426950216293334961 ;  /* 0xbfb8aa3b060da820 */ /* 0x000fe40000410000 */
[----:B------:R2:W3:Y:S01]  /*bfa0*/  @!P1 MUFU.EX2 R11, R5 ;  /* 0x00000005000b9308 */ /* 0x0004e20000000800 */
[----:B------:R-:W-:Y:S01]  /*bfb0*/  F2FP.BF16.PACK_AB R6, R28, R29 ;  /* 0x0000001d1c06723e */ /* 0x000fe200000010ff */
[----:B------:R-:W-:Y:S01]  /*bfc0*/  @!P3 FMUL.FTZ R15, R16, -1.4426950216293334961 ;  /* 0xbfb8aa3b100fb820 */ /* 0x000fe20000410000 */
[----:B0-----:R-:W-:Y:S02]  /*bfd0*/  F2FP.BF16.PACK_AB R4, R32, R33 ;  /* 0x000000212004723e */ /* 0x001fe400000010ff */
[----:B------:R-:W-:-:S03]  /*bfe0*/  F2FP.BF16.PACK_AB R16, R24, R25 ;  /* 0x000000191810723e */ /* 0x000fc600000010ff */
[----:B------:R0:W4:Y:S01]  /*bff0*/  @!P4 MUFU.RCP R46, R14 ;  /* 0x0000000e002ec308 */ /* 0x0001220000001000 */
[----:B--2---:R-:W-:Y:S01]  /*c000*/  F2FP.BF16.PACK_AB R5, R30, R31 ;  /* 0x0000001f1e05723e */ /* 0x004fe200000010ff */
[----:B-1----:R-:W-:-:S06]  /*c010*/  @!P0 FADD.FTZ R10, R10, 1 ;  /* 0x3f8000000a0a8421 */ /* 0x002fcc0000010000 */
[----:B------:R-:W1:Y:S01]  /*c020*/  @!P3 MUFU.EX2 R15, R15 ;  /* 0x0000000f000fb308 */ /* 0x000e620000000800 */
[----:B0-----:R-:W-:Y:S01]  /*c030*/  LEA R14, R99, R56, 0x1 ;  /* 0x00000038630e7211 */ /* 0x001fe200078e08ff */
[----:B---3--:R-:W-:-:S04]  /*c040*/  @!P1 FADD.FTZ R11, R11, 1 ;  /* 0x3f8000000b0b9421 */ /* 0x008fc80000010000 */
[----:B------:R-:W-:Y:S02]  /*c050*/  STS.128 [R14.X16], R4 ;  /* 0x000000040e007388 */ /* 0x000fe4000000cc00 */
[----:B------:R-:W0:Y:S01]  /*c060*/  @!P6 MUFU.EX2 R12, R12 ;  /* 0x0000000c000ce308 */ /* 0x000e220000000800 */
[----:B----4-:R-:W-:Y:S01]  /*c070*/  @!P4 FMUL.FTZ R45, R45, R46 ;  /* 0x0000002e2d2dc220 */ /* 0x010fe20000410000 */
[----:B------:R2:W-:Y:S01]  /*c080*/  STS.128 [R14.X16+0x10], R16 ;  /* 0x000010100e007388 */ /* 0x0005e2000000cc00 */
[----:B------:R-:W-:-:S06]  /*c090*/  NOP ;  /* 0x0000000000007918 */ /* 0x000fcc0000000000 */
[----:B------:R-:W3:Y:S01]  /*c0a0*/  LDS.128 R20, [R94.X16] ;  /* 0x000000005e147984 */ /* 0x000ee2000000cc00 */
[----:B-1----:R-:W-:Y:S01]  /*c0b0*/  @!P3 FADD.FTZ R15, R15, 1 ;  /* 0x3f8000000f0fb421 */ /* 0x002fe20000010000 */
[----:B------:R-:W1:Y:S02]  /*c0c0*/  @!P2 MUFU.EX2 R13, R13 ;  /* 0x0000000d000da308 */ /* 0x000e640000000800 */
[----:B------:R-:W4:Y:S01]  /*c0d0*/  LDS.128 R24, [R94.X16+0x200] ;  /* 0x000200005e187984 */ /* 0x000f22000000cc00 */
[----:B0-----:R-:W-:Y:S01]  /*c0e0*/  @!P6 FADD.FTZ R12, R12, 1 ;  /* 0x3f8000000c0ce421 */ /* 0x001fe20000010000 */
[----:B--2---:R-:W-:-:S04]  /*c0f0*/  F2FP.BF16.PACK_AB R16, R35, R34 ;  /* 0x000000222310723e */ /* 0x004fc800000010ff */
[----:B------:R-:W0:Y:S01]  /*c100*/  @!P3 MUFU.RCP R4, R15 ;  /* 0x0000000f0004b308 */ /* 0x000e220000001000 */
[----:B------:R-:W-:Y:S02]  /*c110*/  F2FP.BF16.PACK_AB R19, R43, R40 ;  /* 0x000000282b13723e */ /* 0x000fe400000010ff */
[----:B------:R-:W-:Y:S02]  /*c120*/  F2FP.BF16.PACK_AB R18, R39, R38 ;  /* 0x000000262712723e */ /* 0x000fe400000010ff */
[----:B------:R-:W-:-:S03]  /*c130*/  F2FP.BF16.PACK_AB R17, R37, R36 ;  /* 0x000000242511723e */ /* 0x000fc600000010ff */
[----:B------:R-:W2:Y:S01]  /*c140*/  @!P5 MUFU.EX2 R0, R0 ;  /* 0x000000000000d308 */ /* 0x000ea20000000800 */
[----:B-1----:R-:W-:Y:S02]  /*c150*/  @!P2 FADD.FTZ R13, R13, 1 ;  /* 0x3f8000000d0da421 */ /* 0x002fe40000010000 */
[----:B0-----:R-:W-:-:S05]  /*c160*/  @!P3 FMUL.FTZ R51, R51, R4 ;  /* 0x000000043333b220 */ /* 0x001fca0000410000 */
[----:B------:R-:W0:Y:S01]  /*c170*/  @!P0 MUFU.RCP R10, R10 ;  /* 0x0000000a000a8308 */ /* 0x000e220000001000 */
[----:B------:R-:W-:Y:S01]  /*c180*/  IMAD.WIDE R4, R57, 0x10, R8 ;  /* 0x0000001039047825 */ /* 0x000fe200078e0208 */
[----:B------:R-:W-:-:S03]  /*c190*/  F2FP.BF16.PACK_AB R8, R45, R42 ;  /* 0x0000002a2d08723e */ /* 0x000fc600000010ff */
[----:B--2---:R-:W-:-:S03]  /*c1a0*/  @!P5 FADD.FTZ R0, R0, 1 ;  /* 0x3f8000000000d421 */ /* 0x004fc60000010000 */
[----:B------:R-:W1:Y:S01]  /*c1b0*/  @!P1 MUFU.RCP R11, R11 ;  /* 0x0000000b000b9308 */ /* 0x000e620000001000 */
[----:B---3--:R-:W-:Y:S07]  /*c1c0*/  STG.E.128 [R4.64], R20 ;  /* 0x0000001404007986 */ /* 0x008fee000c101d10 */
[----:B------:R2:W3:Y:S01]  /*c1d0*/  @!P5 MUFU.RCP R41, R0 ;  /* 0x000000000029d308 */ /* 0x0004e20000001000 */
[----:B----4-:R4:W-:Y:S01]  /*c1e0*/  STG.E.128 [R4.64+0x200], R24 ;  /* 0x0002001804007986 */ /* 0x0109e2000c101d10 */
[----:B0-----:R-:W-:-:S03]  /*c1f0*/  @!P0 FMUL.FTZ R47, R47, R10 ;  /* 0x0000000a2f2f8220 */ /* 0x001fc60000410000 */
[----:B------:R-:W-:Y:S01]  /*c200*/  BAR.SYNC.DEFER_BLOCKING 0x0 ;  /* 0x0000000000007b1d */ /* 0x000fe20000010000 */
[----:B-1----:R-:W-:Y:S01]  /*c210*/  @!P1 FMUL.FTZ R48, R48, R11 ;  /* 0x0000000b30309220 */ /* 0x002fe20000410000 */
[----:B------:R-:W-:Y:S01]  /*c220*/  IADD3 R98, P1, R98, -0x1000, RZ ;  /* 0xfffff00062627810 */ /* 0x000fe20007f3e0ff */
[----:B--2---:R-:W-:-:S03]  /*c230*/  FADD.FTZ R0, R34, R107 ;  /* 0x0000006b22007221 */ /* 0x004fc60000010000 */
[----:B------:R-:W0:Y:S01]  /*c240*/  @!P6 MUFU.RCP R12, R12 ;  /* 0x0000000c000ce308 */ /* 0x000e220000001000 */
[----:B------:R-:W-:Y:S01]  /*c250*/  IADD3.X R97, R97, -0x1, RZ, P1, !PT ;  /* 0xffffffff61617810 */ /* 0x000fe20000ffe4ff */
[----:B------:R-:W-:Y:S02]  /*c260*/  FADD.FTZ R7, R0, R35 ;  /* 0x0000002300077221 */ /* 0x000fe40000010000 */
[----:B---3--:R-:W-:Y:S02]  /*c270*/  @!P5 FMUL.FTZ R44, R44, R41 ;  /* 0x000000292c2cd220 */ /* 0x008fe40000410000 */
[----:B------:R-:W-:Y:S02]  /*c280*/  FADD.FTZ R36, R7, R36 ;  /* 0x0000002407247221 */ /* 0x000fe40000010000 */
[----:B------:R-:W1:Y:S01]  /*c290*/  @!P2 MUFU.RCP R13, R13 ;  /* 0x0000000d000da308 */ /* 0x000e620000001000 */
[----:B------:R-:W-:Y:S01]  /*c2a0*/  IMAD R7, R111, c[0x0][0x2f8], RZ ;  /* 0x0000be006f077a24 */ /* 0x000fe200078e02ff */
[----:B------:R-:W-:Y:S01]  /*c2b0*/  F2FP.BF16.PACK_AB R9, R47, R44 ;  /* 0x0000002c2f09723e */ /* 0x000fe200000010ff */
[----:B------:R-:W-:-:S02]  /*c2c0*/  FADD.FTZ R37, R36, R37 ;  /* 0x0000002524257221 */ /* 0x000fc40000010000 */
[----:B------:R-:W-:Y:S02]  /*c2d0*/  IMAD R7, R112, c[0x0][0x2fc], R7 ;  /* 0x0000bf0070077a24 */ /* 0x000fe400078e0207 */
[----:B------:R-:W-:Y:S02]  /*c2e0*/  FADD.FTZ R38, R37, R38 ;  /* 0x0000002625267221 */ /* 0x000fe40000010000 */
[----:B0-----:R-:W-:Y:S01]  /*c2f0*/  @!P6 FMUL.FTZ R49, R49, R12 ;  /* 0x0000000c3131e220 */ /* 0x001fe20000410000 */
[----:B------:R-:W-:Y:S01]  /*c300*/  STS.128 [R14.X16], R16 ;  /* 0x000000100e007388 */ /* 0x000fe2000000cc00 */
[----:B------:R-:W-:Y:S01]  /*c310*/  IADD3 R3, R3, R7, RZ ;  /* 0x0000000703037210 */ /* 0x000fe20007ffe0ff */
[----:B----4-:R-:W-:Y:S02]  /*c320*/  IMAD R5, R113, c[0x0][0x300], RZ ;  /* 0x0000c00071057a24 */ /* 0x010fe400078e02ff */
[----:B------:R-:W-:Y:S01]  /*c330*/  F2FP.BF16.PACK_AB R10, R49, R48 ;  /* 0x00000030310a723e */ /* 0x000fe200000010ff */
[----:B------:R-:W-:-:S02]  /*c340*/  FADD.FTZ R39, R38, R39 ;  /* 0x0000002726277221 */ /* 0x000fc40000010000 */
[----:B-1----:R-:W-:Y:S02]  /*c350*/  @!P2 FMUL.FTZ R50, R50, R13 ;  /* 0x0000000d3232a220 */ /* 0x002fe40000410000 */
[C---:B------:R-:W-:Y:S02]  /*c360*/  IMAD R5, R114.reuse, c[0x0][0x304], R5 ;  /* 0x0000c10072057a24 */ /* 0x040fe400078e0205 */
[----:B------:R-:W-:Y:S01]  /*c370*/  IMAD.WIDE.U32 R2, R114, c[0x0][0x300], R2 ;  /* 0x0000c00072027a25 */ /* 0x000fe200078e0002 */
[----:B------:R-:W-:-:S03]  /*c380*/  F2FP.BF16.PACK_AB R11, R51, R50 ;  /* 0x00000032330b723e */ /* 0x000fc600000010ff */
[----:B------:R-:W-:Y:S01]  /*c390*/  FADD.FTZ R40, R39, R40 ;  /* 0x0000002827287221 */ /* 0x000fe20000010000 */
[----:B------:R-:W-:Y:S01]  /*c3a0*/  IADD3 R3, R3, R5, RZ ;  /* 0x0000000503037210 */ /* 0x000fe20007ffe0ff */
[----:B------:R-:W-:Y:S01]  /*c3b0*/  STS.128 [R14.X16+0x10], R8 ;  /* 0x000010080e007388 */ /* 0x000fe2000000cc00 */
[----:B------:R-:W-:-:S06]  /*c3c0*/  NOP ;  /* 0x0000000000007918 */ /* 0x000fcc0000000000 */
[----:B------:R-:W0:Y:S01]  /*c3d0*/  LDS.128 R28, [R94.X16] ;  /* 0x000000005e1c7984 */ /* 0x000e22000000cc00 */
[----:B------:R-:W-:Y:S01]  /*c3e0*/  LEA R4, P0, R2, c[0x0][0x340], 0x1 ;  /* 0x0000d00002047a11 */ /* 0x000fe200078008ff */
[----:B------:R-:W-:Y:S02]  /*c3f0*/  FADD.FTZ R43, R40, R43 ;  /* 0x0000002b282b7221 */ /* 0x000fe40000010000 */
[----:B------:R-:W1:Y:S01]  /*c400*/  LDS.128 R32, [R94.X16+0x200] ;  /* 0x000200005e207984 */ /* 0x000e62000000cc00 */
[----:B------:R-:W-:Y:S01]  /*c410*/  LEA.HI.X R5, R2, c[0x0][0x344], R3, 0x1, P0 ;  /* 0x0000d10002057a11 */ /* 0x000fe200000f0c03 */
[----:B------:R-:W-:Y:S01]  /*c420*/  FADD.FTZ R42, R43, R42 ;  /* 0x0000002a2b2a7221 */ /* 0x000fe20000010000 */
[----:B------:R-:W-:Y:S02]  /*c430*/  ISETP.GT.AND P0, PT, R96, 0x1, PT ;  /* 0x000000016000780c */ /* 0x000fe40003f04270 */
[----:B------:R-:W-:Y:S01]  /*c440*/  MOV R96, R52 ;  /* 0x0000003400607202 */ /* 0x000fe20000000f00 */
[----:B------:R-:W-:-:S04]  /*c450*/  IMAD.WIDE R2, R57, 0x10, R4 ;  /* 0x0000001039027825 */ /* 0x000fc800078e0204 */
        /* <DEDUP_REMOVED lines=11> */
.L_x_7232:
        /* <DEDUP_REMOVED lines=29> */
.L_x_7369:
[----:B------:R-:W-:Y:S05]  /*c6e0*/  BSYNC B0 ;  /* 0x0000000000007941 */ /* 0x000fea0003800000 */
.L_x_7368:
        /* <DEDUP_REMOVED lines=28> */
.L_x_7371:
[----:B------:R-:W4:Y:S02]  /*c8b0*/  S2R R13, SR_TID.X ;  /* 0x00000000000d7919 */ /* 0x000f240000002100 */
.L_x_7372:
[----:B------:R-:W-:Y:S05]  /*c8c0*/  BSYNC B0 ;  /* 0x0000000000007941 */ /* 0x000fea0003800000 */
.L_x_7370:
        /* <DEDUP_REMOVED lines=10> */
.L_x_7373:
        /* <DEDUP_REMOVED lines=28> */
.L_x_7270:
[----:B------:R-:W-:Y:S01]  /*cb30*/  HFMA2.MMA R72, -RZ, RZ, 0, 5.9604644775390625e-08 ;  /* 0x00000001ff487435 */ /* 0x000fe200000001ff */
[----:B------:R-:W-:-:S02]  /*cb40*/  MOV R239, R71 ;  /* 0x0000004700ef7202 */ /* 0x000fc40000000f00 */
[----:B------:R-:W-:Y:S02]  /*cb50*/  MOV R75, RZ ;  /* 0x000000ff004b7202 */ /* 0x000fe40000000f00 */
[----:B------:R-:W-:Y:S02]  /*cb60*/  MOV R70, 0xffffffff ;  /* 0xffffffff00467802 */ /* 0x000fe40000000f00 */
[----:B------:R-:W-:Y:S02]  /*cb70*/  MOV R68, 0xcb90 ;  /* 0x0000cb9000447802 */ /* 0x000fe40000000f00 */
[----:B------:R-:W-:Y:S05]  /*cb80*/  CALL.REL.NOINC `($__internal_176_$__cuda_sm70_shflsync_up) ;  /* 0x00001e7000007944 */ /* 0x000fea0003c00000 */
[----:B-1----:R-:W-:Y:S01]  /*cb90*/  MOV R242, R70 ;  /* 0x0000004600f27202 */ /* 0x002fe20000000f00 */
[----:B0-----:R-:W-:Y:S05]  /*cba0*/  BRA `(.L_x_7374) ;  /* 0xffff8af000007947 */ /* 0x001fea000383ffff */
.L_x_7271:
[----:B------:R-:W-:Y:S01]  /*cbb0*/  HFMA2.MMA R72, -RZ, RZ, 0, 5.9604644775390625e-08 ;  /* 0x00000001ff487435 */ /* 0x000fe200000001ff */
[----:B------:R-:W-:Y:S02]  /*cbc0*/  MOV R239, R73 ;  /* 0x0000004900ef7202 */ /* 0x000fe40000000f00 */
[----:B------:R-:W-:Y:S02]  /*cbd0*/  MOV R75, RZ ;  /* 0x000000ff004b7202 */ /* 0x000fe40000000f00 */
[----:B------:R-:W-:-:S02]  /*cbe0*/  MOV R70, 0xffffffff ;  /* 0xffffffff00467802 */ /* 0x000fc40000000f00 */
[----:B------:R-:W-:Y:S02]  /*cbf0*/  MOV R68, 0xcc10 ;  /* 0x0000cc1000447802 */ /* 0x000fe40000000f00 */
[----:B01----:R-:W-:Y:S05]  /*cc00*/  CALL.REL.NOINC `($__internal_176_$__cuda_sm70_shflsync_up) ;  /* 0x00001df000007944 */ /* 0x003fea0003c00000 */
[----:B0-----:R-:W-:Y:S01]  /*cc10*/  HFMA2.MMA R72, -RZ, RZ, 0, 5.9604644775390625e-08 ;  /* 0x00000001ff487435 */ /* 0x001fe200000001ff */
[----:B-1----:R-:W-:Y:S02]  /*cc20*/  MOV R244, R70 ;  /* 0x0000004600f47202 */ /* 0x002fe40000000f00 */
[----:B------:R-:W-:Y:S02]  /*cc30*/  MOV R239, R74 ;  /* 0x0000004a00ef7202 */ /* 0x000fe40000000f00 */
[----:B------:R-:W-:Y:S02]  /*cc40*/  MOV R75, RZ ;  /* 0x000000ff004b7202 */ /* 0x000fe40000000f00 */
[----:B------:R-:W-:Y:S02]  /*cc50*/  MOV R70, 0xffffffff ;  /* 0xffffffff00467802 */ /* 0x000fe40000000f00 */
[----:B------:R-:W-:Y:S02]  /*cc60*/  MOV R68, 0xcc80 ;  /* 0x0000cc8000447802 */ /* 0x000fe40000000f00 */
[----:B------:R-:W-:Y:S05]  /*cc70*/  CALL.REL.NOINC `($__internal_176_$__cuda_sm70_shflsync_up) ;  /* 0x00001d8000007944 */ /* 0x000fea0003c00000 */
[----:B0-----:R-:W-:Y:S01]  /*cc80*/  HFMA2.MMA R72, -RZ, RZ, 0, 5.9604644775390625e-08 ;  /* 0x00000001ff487435 */ /* 0x001fe200000001ff */
[----:B-1----:R-:W-:-:S02]  /*cc90*/  MOV R246, R70 ;  /* 0x0000004600f67202 */ /* 0x002fc40000000f00 */
[----:B------:R-:W-:Y:S02]  /*cca0*/  MOV R239, R240 ;  /* 0x000000f000ef7202 */ /* 0x000fe40000000f00 */
[----:B------:R-:W-:Y:S02]  /*ccb0*/  MOV R75, RZ ;  /* 0x000000ff004b7202 */ /* 0x000fe40000000f00 */
[----:B------:R-:W-:Y:S02]  /*ccc0*/  MOV R70, 0xffffffff ;  /* 0xffffffff00467802 */ /* 0x000fe40000000f00 */
[----:B------:R-:W-:Y:S02]  /*ccd0*/  MOV R68, 0xccf0 ;  /* 0x0000ccf000447802 */ /* 0x000fe40000000f00 */
[----:B------:R-:W-:Y:S05]  /*cce0*/  CALL.REL.NOINC `($__internal_176_$__cuda_sm70_shflsync_up) ;  /* 0x00001d1000007944 */ /* 0x000fea0003c00000 */
[----:B-1----:R-:W-:Y:S01]  /*ccf0*/  FMUL.FTZ R68, R73, R70 ;  /* 0x0000004649447220 */ /* 0x002fe20000410000 */
[----:B------:R-:W-:Y:S01]  /*cd00*/  ISETP.GE.AND P0, PT, R99, 0x1, PT ;  /* 0x000000016300780c */ /* 0x000fe20003f06270 */
[-C--:B0-----:R-:W-:Y:S02]  /*cd10*/  FMUL.FTZ R72, R73, R246.reuse ;  /* 0x000000f649487220 */ /* 0x081fe40000410000 */
[----:B------:R-:W-:-:S02]  /*cd20*/  FFMA.FTZ R69, R71, R246, -R68 ;  /* 0x000000f647457223 */ /* 0x000fc40000010844 */
[----:B------:R-:W-:Y:S02]  /*cd30*/  FMUL.FTZ R68, R73, R244 ;  /* 0x000000f449447220 */ /* 0x000fe40000410000 */
[C---:B------:R-:W-:Y:S01]  /*cd40*/  FFMA.FTZ R75, R71.reuse, R70, R72 ;  /* 0x00000046474b7223 */ /* 0x040fe20000010048 */
[----:B------:R-:W-:Y:S01]  /*cd50*/  HFMA2.MMA R72, -RZ, RZ, 0, 1.1920928955078125e-07 ;  /* 0x00000002ff487435 */ /* 0x000fe200000001ff */
[-C--:B------:R-:W-:Y:S01]  /*cd60*/  FFMA.FTZ R68, R71, R242.reuse, -R68 ;  /* 0x000000f247447223 */ /* 0x080fe20000010844 */
[----:B------:R-:W-:Y:S01]  /*cd70*/  MOV R70, 0xffffffff ;  /* 0xffffffff00467802 */ /* 0x000fe20000000f00 */
        /* <DEDUP_REMOVED lines=8> */
[----:B------:R-:W-:Y:S02]  /*ce00*/  MOV R75, RZ ;  /* 0x000000ff004b7202 */ /* 0x000fe40000000f00 */
[----:B------:R-:W-:Y:S02]  /*ce10*/  MOV R239, R71 ;  /* 0x0000004700ef7202 */ /* 0x000fe40000000f00 */
[----:B------:R-:W-:Y:S02]  /*ce20*/  MOV R68, 0xce40 ;  /* 0x0000ce4000447802 */ /* 0x000fe40000000f00 */
[----:B------:R-:W-:Y:S05]  /*ce30*/  CALL.REL.NOINC `($__internal_176_$__cuda_sm70_shflsync_up) ;  /* 0x00001bc000007944 */ /* 0x000fea0003c00000 */
[----:B0-----:R-:W-:Y:S01]  /*ce40*/  HFMA2.MMA R72, -RZ, RZ, 0, 1.1920928955078125e-07 ;  /* 0x00000002ff487435 */ /* 0x001fe200000001ff */
[----:B-1----:R-:W-:Y:S02]  /*ce50*/  MOV R244, R70 ;  /* 0x0000004600f47202 */ /* 0x002fe40000000f00 */
[----:B------:R-:W-:-:S02]  /*ce60*/  MOV R239, R73 ;  /* 0x0000004900ef7202 */ /* 0x000fc40000000f00 */
[----:B------:R-:W-:Y:S02]  /*ce70*/  MOV R75, RZ ;  /* 0x000000ff004b7202 */ /* 0x000fe40000000f00 */
[----:B------:R-:W-:Y:S02]  /*ce80*/  MOV R70, 0xffffffff ;  /* 0xffffffff00467802 */ /* 0x000fe40000000f00 */
[----:B------:R-:W-:Y:S02]  /*ce90*/  MOV R68, 0xceb0 ;  /* 0x0000ceb000447802 */ /* 0x000fe40000000f00 */
[----:B------:R-:W-:Y:S05]  /*cea0*/  CALL.REL.NOINC `($__internal_176_$__cuda_sm70_shflsync_up) ;  /* 0x00001b5000007944 */ /* 0x000fea0003c00000 */
[----:B0-----:R-:W-:Y:S01]  /*ceb0*/  HFMA2.MMA R72, -RZ, RZ, 0, 1.1920928955078125e-07 ;  /* 0x00000002ff487435 */ /* 0x001fe200000001ff */
[----:B-1----:R-:W-:Y:S02]  /*cec0*/  MOV R242, R70 ;  /* 0x0000004600f27202 */ /* 0x002fe40000000f00 */
[----:B------:R-:W-:Y:S02]  /*ced0*/  MOV R239, R74 ;  /* 0x0000004a00ef7202 */ /* 0x000fe40000000f00 */
[----:B------:R-:W-:Y:S02]  /*cee0*/  MOV R75, RZ ;  /* 0x000000ff004b7202 */ /* 0x000fe40000000f00 */
[----:B------:R-:W-:-:S02]  /*cef0*/  MOV R70, 0xffffffff ;  /* 0xffffffff00467802 */ /* 0x000fc40000000f00 */
[----:B------:R-:W-:Y:S02]  /*cf00*/  MOV R68, 0xcf20 ;  /* 0x0000cf2000447802 */ /* 0x000fe40000000f00 */
[----:B------:R-:W-:Y:S05]  /*cf10*/  CALL.REL.NOINC `($__internal_176_$__cuda_sm70_shflsync_up) ;  /* 0x00001ae000007944 */ /* 0x000fea0003c00000 */
[----:B0-----:R-:W-:Y:S01]  /*cf20*/  HFMA2.MMA R72, -RZ, RZ, 0, 1.1920928955078125e-07 ;  /* 0x00000002ff487435 */ /* 0x001fe200000001ff */
[----:B-1----:R-:W-:Y:S02]  /*cf30*/  MOV R246, R70 ;  /* 0x0000004600f67202 */ /* 0x002fe40000000f00 */
[----:B------:R-:W-:Y:S02]  /*cf40*/  MOV R239, R240 ;  /* 0x000000f000ef7202 */ /* 0x000fe40000000f00 */
[----:B------:R-:W-:Y:S02]  /*cf50*/  MOV R75, RZ ;  /* 0x000000ff004b7202 */ /* 0x000fe40000000f00 */
[----:B------:R-:W-:Y:S02]  /*cf60*/  MOV R70, 0xffffffff ;  /* 0xffffffff00467802 */ /* 0x000fe40000000f00 */
[----:B------:R-:W-:Y:S02]  /*cf70*/  MOV R68, 0xcf90 ;  /* 0x0000cf9000447802 */ /* 0x000fe40000000f00 */
[----:B------:R-:W-:Y:S05]  /*cf80*/  CALL.REL.NOINC `($__internal_176_$__cuda_sm70_shflsync_up) ;  /* 0x00001a7000007944 */ /* 0x000fea0003c00000 */
[----:B------:R-:W-:Y:S01]  /*cf90*/  ISETP.GE.AND P0, PT, R99, 0x2, PT ;  /* 0x000000026300780c */ /* 0x000fe20003f06270 */
[----:B------:R-:W-:Y:S01]  /*cfa0*/  FMUL.FTZ R69, R246, R73 ;  /* 0x00000049f6457220 */ /* 0x000fe20000410000 */
[----:B0-----:R-:W-:Y:S01]  /*cfb0*/  HFMA2.MMA R72, -RZ, RZ, 0, 2.384185791015625e-07 ;  /* 0x00000004ff487435 */ /* 0x001fe200000001ff */
[----:B-1----:R-:W-:-:S02]  /*cfc0*/  FMUL.FTZ R68, R73, R70 ;  /* 0x0000004649447220 */ /* 0x002fc40000410000 */
[----:B------:R-:W-:Y:S01]  /*cfd0*/  FFMA.FTZ R239, R71, R70, R69 ;  /* 0x0000004647ef7223 */ /* 0x000fe20000010045 */
[----:B------:R-:W-:Y:S01]  /*cfe0*/  MOV R70, 0xffffffff ;  /* 0xffffffff00467802 */ /* 0x000fe20000000f00 */
        /* <DEDUP_REMOVED lines=10> */
[----:B------:R-:W-:Y:S02]  /*d090*/  MOV R239, R71 ;  /* 0x0000004700ef7202 */ /* 0x000fe40000000f00 */
[----:B------:R-:W-:Y:S05]  /*d0a0*/  CALL.REL.NOINC `($__internal_176_$__cuda_sm70_shflsync_up) ;  /* 0x0000195000007944 */ /* 0x000fea0003c00000 */
[----:B0-----:R-:W-:Y:S01]  /*d0b0*/  HFMA2.MMA R72, -RZ, RZ, 0, 2.384185791015625e-07 ;  /* 0x00000004ff487435 */ /* 0x001fe200000001ff */
[----:B-1----:R-:W-:Y:S02]  /*d0c0*/  MOV R244, R70 ;  /* 0x0000004600f47202 */ /* 0x002fe40000000f00 */
[----:B------:R-:W-:Y:S02]  /*d0d0*/  MOV R239, R73 ;  /* 0x0000004900ef7202 */ /* 0x000fe40000000f00 */
[----:B------:R-:W-:Y:S02]  /*d0e0*/  MOV R75, RZ ;  /* 0x000000ff004b7202 */ /* 0x000fe40000000f00 */
[----:B------:R-:W-:Y:S02]  /*d0f0*/  MOV R70, 0xffffffff ;  /* 0xffffffff00467802 */ /* 0x000fe40000000f00 */
[----:B------:R-:W-:Y:S02]  /*d100*/  MOV R68, 0xd120 ;  /* 0x0000d12000447802 */ /* 0x000fe40000000f00 */
[----:B------:R-:W-:Y:S05]  /*d110*/  CALL.REL.NOINC `($__internal_176_$__cuda_sm70_shflsync_up) ;  /* 0x000018e000007944 */ /* 0x000fea0003c00000 */
[----:B0-----:R-:W-:Y:S01]  /*d120*/  HFMA2.MMA R72, -RZ, RZ, 0, 2.384185791015625e-07 ;  /* 0x00000004ff487435 */ /* 0x001fe200000001ff */
[----:B-1----:R-:W-:-:S02]  /*d130*/  MOV R242, R70 ;  /* 0x0000004600f27202 */ /* 0x002fc40000000f00 */
[----:B------:R-:W-:Y:S02]  /*d140*/  MOV R239, R74 ;  /* 0x0000004a00ef7202 */ /* 0x000fe40000000f00 */
[----:B------:R-:W-:Y:S02]  /*d150*/  MOV R75, RZ ;  /* 0x000000ff004b7202 */ /* 0x000fe40000000f00 */
[----:B------:R-:W-:Y:S02]  /*d160*/  MOV R70, 0xffffffff ;  /* 0xffffffff00467802 */ /* 0x000fe40000000f00 */
[----:B------:R-:W-:Y:S02]  /*d170*/  MOV R68, 0xd190 ;  /* 0x0000d19000447802 */ /* 0x000fe40000000f00 */
[----:B------:R-:W-:Y:S05]  /*d180*/  CALL.REL.NOINC `($__internal_176_$__cuda_sm70_shflsync_up) ;  /* 0x0000187000007944 */ /* 0x000fea0003c00000 */
[----:B0-----:R-:W-:Y:S01]  /*d190*/  HFMA2.MMA R72, -RZ, RZ, 0, 2.384185791015625e-07 ;  /* 0x00000004ff487435 */ /* 0x001fe200000001ff */
[----:B-1----:R-:W-:Y:S02]  /*d1a0*/  MOV R246, R70 ;  /* 0x0000004600f67202 */ /* 0x002fe40000000f00 */
[----:B------:R-:W-:Y:S02]  /*d1b0*/  MOV R239, R240 ;  /* 0x000000f000ef7202 */ /* 0x000fe40000000f00 */
[----:B------:R-:W-:-:S02]  /*d1c0*/  MOV R75, RZ ;  /* 0x000000ff004b7202 */ /* 0x000fc40000000f00 */
[----:B------:R-:W-:Y:S02]  /*d1d0*/  MOV R70, 0xffffffff ;  /* 0xffffffff00467802 */ /* 0x000fe40000000f00 */
[----:B------:R-:W-:Y:S02]  /*d1e0*/  MOV R68, 0xd200 ;  /* 0x0000d20000447802 */ /* 0x000fe40000000f00 */
[----:B------:R-:W-:Y:S05]  /*d1f0*/  CALL.REL.NOINC `($__internal_176_$__cuda_sm70_shflsync_up) ;  /* 0x0000180000007944 */ /* 0x000fea0003c00000 */
[----:B------:R-:W-:Y:S01]  /*d200*/  ISETP.GE.AND P0, PT, R99, 0x4, PT ;  /* 0x000000046300780c */ /* 0x000fe20003f06270 */
[C---:B------:R-:W-:Y:S01]  /*d210*/  FMUL.FTZ R69, R246.reuse, R73 ;  /* 0x00000049f6457220 */ /* 0x040fe20000410000 */
[----:B0-----:R-:W-:Y:S01]  /*d220*/  HFMA2.MMA R72, -RZ, RZ, 0, 4.76837158203125e-07 ;  /* 0x00000008ff487435 */ /* 0x001fe200000001ff */
[-C--:B-1----:R-:W-:Y:S02]  /*d230*/  FMUL.FTZ R68, R73, R70.reuse ;  /* 0x0000004649447220 */ /* 0x082fe40000410000 */
[----:B------:R-:W-:Y:S01]  /*d240*/  FFMA.FTZ R239, R71, R70, R69 ;  /* 0x0000004647ef7223 */ /* 0x000fe20000010045 */
[----:B------:R-:W-:Y:S01]  /*d250*/  MOV R70, 0xffffffff ;  /* 0xffffffff00467802 */ /* 0x000fe20000000f00 */
        /* <DEDUP_REMOVED lines=12> */
[----:B------:R-:W-:Y:S02]  /*d320*/  MOV R239, R241 ;  /* 0x000000f100ef7202 */ /* 0x000fe40000000f00 */
[----:B------:R-:W-:Y:S05]  /*d330*/  CALL.REL.NOINC `($__internal_176_$__cuda_sm70_shflsync_up) ;  /* 0x000016c000007944 */ /* 0x000fea0003c00000 */
[----:B0-----:R-:W-:Y:S01]  /*d340*/  HFMA2.MMA R72, -RZ, RZ, 0, 4.76837158203125e-07 ;  /* 0x00000008ff487435 */ /* 0x001fe200000001ff */
[----:B-1----:R-:W-:Y:S02]  /*d350*/  MOV R242, R70 ;  /* 0x0000004600f27202 */ /* 0x002fe40000000f00 */
[----:B------:R-:W-:Y:S02]  /*d360*/  MOV R239, R73 ;  /* 0x0000004900ef7202 */ /* 0x000fe40000000f00 */
[----:B------:R-:W-:Y:S02]  /*d370*/  MOV R75, RZ ;  /* 0x000000ff004b7202 */ /* 0x000fe40000000f00 */
[----:B------:R-:W-:Y:S02]  /*d380*/  MOV R70, 0xffffffff ;  /* 0xffffffff00467802 */ /* 0x000fe40000000f00 */
[----:B------:R-:W-:-:S02]  /*d390*/  MOV R68, 0xd3b0 ;  /* 0x0000d3b000447802 */ /* 0x000fc40000000f00 */
[----:B------:R-:W-:Y:S05]  /*d3a0*/  CALL.REL.NOINC `($__internal_176_$__cuda_sm70_shflsync_up) ;  /* 0x0000165000007944 */ /* 0x000fea0003c00000 */
[----:B0-----:R-:W-:Y:S01]  /*d3b0*/  HFMA2.MMA R72, -RZ, RZ, 0, 4.76837158203125e-07 ;  /* 0x00000008ff487435 */ /* 0x001fe200000001ff */
[----:B-1----:R-:W-:-:S02]  /*d3c0*/  MOV R240, R70 ;  /* 0x0000004600f07202 */ /* 0x002fc40000000f00 */
[----:B------:R-:W-:Y:S02]  /*d3d0*/  MOV R239, R74 ;  /* 0x0000004a00ef7202 */ /* 0x000fe40000000f00 */
[----:B------:R-:W-:Y:S02]  /*d3e0*/  MOV R75, RZ ;  /* 0x000000ff004b7202 */ /* 0x000fe40000000f00 */
[----:B------:R-:W-:Y:S02]  /*d3f0*/  MOV R70, 0xffffffff ;  /* 0xffffffff00467802 */ /* 0x000fe40000000f00 */
[----:B------:R-:W-:Y:S02]  /*d400*/  MOV R68, 0xd420 ;  /* 0x0000d42000447802 */ /* 0x000fe40000000f00 */
[----:B------:R-:W-:Y:S05]  /*d410*/  CALL.REL.NOINC `($__internal_176_$__cuda_sm70_shflsync_up) ;  /* 0x000015e000007944 */ /* 0x000fea0003c00000 */
[----:B0-----:R-:W-:Y:S01]  /*d420*/  HFMA2.MMA R72, -RZ, RZ, 0, 4.76837158203125e-07 ;  /* 0x00000008ff487435 */ /* 0x001fe200000001ff */
        /* <DEDUP_REMOVED lines=26> */
[----:B------:R-:W-:Y:S05]  /*d5d0*/  CALL.REL.NOINC `($__internal_176_$__cuda_sm70_shflsync_up) ;  /* 0x0000142000007944 */ /* 0x000fea0003c00000 */
[----:B0-----:R-:W-:Y:S01]  /*d5e0*/  HFMA2.MMA R72, -RZ, RZ, 0, 9.5367431640625e-07 ;  /* 0x00000010ff487435 */ /* 0x001fe200000001ff */
[----:B-1----:R-:W-:Y:S02]  /*d5f0*/  MOV R242, R70 ;  /* 0x0000004600f27202 */ /* 0x002fe40000000f00 */
[----:B------:R-:W-:Y:S02]  /*d600*/  MOV R239, R73 ;  /* 0x0000004900ef7202 */ /* 0x000fe40000000f00 */
[----:B------:R-:W-:-:S02]  /*d610*/  MOV R75, RZ ;  /* 0x000000ff004b7202 */ /* 0x000fc40000000f00 */
[----:B------:R-:W-:Y:S02]  /*d620*/  MOV R70, 0xffffffff ;  /* 0xffffffff00467802 */ /* 0x000fe40000000f00 */
[----:B------:R-:W-:Y:S02]  /*d630*/  MOV R68, 0xd650 ;  /* 0x0000d65000447802 */ /* 0x000fe40000000f00 */
[----:B------:R-:W-:Y:S05]  /*d640*/  CALL.REL.NOINC `($__internal_176_$__cuda_sm70_shflsync_up) ;  /* 0x000013b000007944 */ /* 0x000fea0003c00000 */
[----:B0-----:R-:W-:Y:S01]  /*d650*/  HFMA2.MMA R72, -RZ, RZ, 0, 9.5367431640625e-07 ;  /* 0x00000010ff487435 */ /* 0x001fe200000001ff */
[----:B-1----:R-:W-:Y:S02]  /*d660*/  MOV R244, R70 ;  /* 0x0000004600f47202 */ /* 0x002fe40000000f00 */
[----:B------:R-:W-:Y:S02]  /*d670*/  MOV R239, R74 ;  /* 0x0000004a00ef7202 */ /* 0x000fe40000000f00 */
[----:B------:R-:W-:Y:S02]  /*d680*/  MOV R75, RZ ;  /* 0x000000ff004b7202 */ /* 0x000fe40000000f00 */
[----:B------:R-:W-:Y:S02]  /*d690*/  MOV R70, 0xffffffff ;  /* 0xffffffff00467802 */ /* 0x000fe40000000f00 */
[----:B------:R-:W-:-:S02]  /*d6a0*/  MOV R68, 0xd6c0 ;  /* 0x0000d6c000447802 */ /* 0x000fc40000000f00 */
[----:B------:R-:W-:Y:S05]  /*d6b0*/  CALL.REL.NOINC `($__internal_176_$__cuda_sm70_shflsync_up) ;  /* 0x0000134000007944 */ /* 0x000fea0003c00000 */
[----:B0-----:R-:W-:Y:S01]  /*d6c0*/  HFMA2.MMA R72, -RZ, RZ, 0, 9.5367431640625e-07 ;  /* 0x00000010ff487435 */ /* 0x001fe200000001ff */
[----:B-1----:R-:W-:-:S02]  /*d6d0*/  MOV R246, R70 ;  /* 0x0000004600f67202 */ /* 0x002fc40000000f00 */
[----:B------:R-:W-:Y:S02]  /*d6e0*/  MOV R239, R71 ;  /* 0x0000004700ef7202 */ /* 0x000fe40000000f00 */
[----:B------:R-:W-:Y:S02]  /*d6f0*/  MOV R75, RZ ;  /* 0x000000ff004b7202 */ /* 0x000fe40000000f00 */
[----:B------:R-:W-:Y:S02]  /*d700*/  MOV R70, 0xffffffff ;  /* 0xffffffff00467802 */ /* 0x000fe40000000f00 */
[----:B------:R-:W-:Y:S02]  /*d710*/  MOV R68, 0xd730 ;  /* 0x0000d73000447802 */ /* 0x000fe40000000f00 */
[----:B------:R-:W-:Y:S05]  /*d720*/  CALL.REL.NOINC `($__internal_176_$__cuda_sm70_shflsync_up) ;  /* 0x000012d000007944 */ /* 0x000fea0003c00000 */
[----:B01----:R-:W-:Y:S05]  /*d730*/  BRA `(.L_x_7375) ;  /* 0xffff83c000007947 */ /* 0x003fea000383ffff */
.L_x_7276:
[----:B0-----:R-:W-:Y:S01]  /*d740*/  HFMA2.MMA R72, -RZ, RZ, 0, 5.9604644775390625e-08 ;  /* 0x00000001ff487435 */ /* 0x001fe200000001ff */
[----:B------:R-:W-:Y:S02]  /*d750*/  MOV R75, RZ ;  /* 0x000000ff004b7202 */ /* 0x000fe40000000f00 */
[----:B------:R-:W-:Y:S02]  /*d760*/  MOV R70, 0xffffffff ;  /* 0xffffffff00467802 */ /* 0x000fe40000000f00 */
[----:B------:R-:W-:-:S02]  /*d770*/  MOV R68, 0xd790 ;  /* 0x0000d79000447802 */ /* 0x000fc40000000f00 */
[----:B-1----:R-:W-:Y:S05]  /*d780*/  CALL.REL.NOINC `($__internal_176_$__cuda_sm70_shflsync_up) ;  /* 0x0000127000007944 */ /* 0x002fea0003c00000 */
[----:B0-----:R-:W-:Y:S01]  /*d790*/  HFMA2.MMA R72, -RZ, RZ, 0, 5.9604644775390625e-08 ;  /* 0x00000001ff487435 */ /* 0x001fe200000001ff */
[----:B-1----:R-:W-:-:S02]  /*d7a0*/  MOV R71, R70 ;  /* 0x0000004600477202 */ /* 0x002fc40000000f00 */
[----:B------:R-:W-:Y:S02]  /*d7b0*/  MOV R239, R73 ;  /* 0x0000004900ef7202 */ /* 0x000fe40000000f00 */
[----:B------:R-:W-:Y:S02]  /*d7c0*/  MOV R75, RZ ;  /* 0x000000ff004b7202 */ /* 0x000fe40000000f00 */
[----:B------:R-:W-:Y:S02]  /*d7d0*/  MOV R70, 0xffffffff ;  /* 0xffffffff00467802 */ /* 0x000fe40000000f00 */
[----:B------:R-:W-:Y:S02]  /*d7e0*/  MOV R68, 0xd800 ;  /* 0x0000d80000447802 */ /* 0x000fe40000000f00 */
[----:B------:R-:W-:Y:S05]  /*d7f0*/  CALL.REL.NOINC `($__internal_176_$__cuda_sm70_shflsync_up) ;  /* 0x0000120000007944 */ /* 0x000fea0003c00000 */
[----:B0-----:R-:W-:Y:S01]  /*d800*/  HFMA2.MMA R72, -RZ, RZ, 0, 5.9604644775390625e-08 ;  /* 0x00000001ff487435 */ /* 0x001fe200000001ff */
[----:B-1----:R-:W-:Y:S02]  /*d810*/  MOV R73, R70 ;  /* 0x0000004600497202 */ /* 0x002fe40000000f00 */
[----:B------:R-:W-:Y:S02]  /*d820*/  MOV R239, R241 ;  /* 0x000000f100ef7202 */ /* 0x000fe40000000f00 */
[----:B------:R-:W-:-:S02]  /*d830*/  MOV R75, RZ ;  /* 0x000000ff004b7202 */ /* 0x000fc40000000f00 */
[----:B------:R-:W-:Y:S02]  /*d840*/  MOV R70, 0xffffffff ;  /* 0xffffffff00467802 */ /* 0x000fe40000000f00 */
[----:B------:R-:W-:Y:S02]  /*d850*/  MOV R68, 0xd870 ;  /* 0x0000d87000447802 */ /* 0x000fe40000000f00 */
[----:B------:R-:W-:Y:S05]  /*d860*/  CALL.REL.NOINC `($__internal_176_$__cuda_sm70_shflsync_up) ;  /* 0x0000119000007944 */ /* 0x000fea0003c00000 */
[----:B0-----:R-:W-:Y:S01]  /*d870*/  HFMA2.MMA R72, -RZ, RZ, 0, 5.9604644775390625e-08 ;  /* 0x00000001ff487435 */ /* 0x001fe200000001ff */
[----:B-1----:R-:W-:Y:S02]  /*d880*/  MOV R241, R70 ;  /* 0x0000004600f17202 */ /* 0x002fe40000000f00 */
[----:B------:R-:W-:Y:S02]  /*d890*/  MOV R239, R240 ;  /* 0x000000f000ef7202 */ /* 0x000fe40000000f00 */
[----:B------:R-:W-:Y:S02]  /*d8a0*/  MOV R75, RZ ;  /* 0x000000ff004b7202 */ /* 0x000fe40000000f00 */
[----:B------:R-:W-:Y:S02]  /*d8b0*/  MOV R70, 0xffffffff ;  /* 0xffffffff00467802 */ /* 0x000fe40000000f00 */
[----:B------:R-:W-:-:S02]  /*d8c0*/  MOV R68, 0xd8e0 ;  /* 0x0000d8e000447802 */ /* 0x000fc40000000f00 */
[----:B------:R-:W-:Y:S05]  /*d8d0*/  CALL.REL.NOINC `($__internal_176_$__cuda_sm70_shflsync_up) ;  /* 0x0000112000007944 */ /* 0x000fea0003c00000 */
[----:B0-----:R-:W-:Y:S01]  /*d8e0*/  MOV R239, R71 ;  /* 0x0000004700ef7202 */ /* 0x001fe20000000f00 */
[----:B------:R-:W-:Y:S01]  /*d8f0*/  HFMA2.MMA R71, -RZ, RZ, 0, 0 ;  /* 0x00000000ff477435 */ /* 0x000fe200000001ff */
[----:B-1----:R-:W-:-:S02]  /*d900*/  MOV R240, R70 ;  /* 0x0000004600f07202 */ /* 0x002fc40000000f00 */
[----:B------:R-:W-:Y:S02]  /*d910*/  MOV R72, R64 ;  /* 0x0000004000487202 */ /* 0x000fe40000000f00 */
[----:B------:R-:W-:Y:S02]  /*d920*/  MOV R69, 0x1f ;  /* 0x0000001f00457802 */ /* 0x000fe40000000f00 */
[----:B------:R-:W-:Y:S02]  /*d930*/  MOV R68, 0xffffffff ;  /* 0xffffffff00447802 */ /* 0x000fe40000000f00 */
[----:B------:R-:W-:Y:S02]  /*d940*/  MOV R70, 0xd960 ;  /* 0x0000d96000467802 */ /* 0x000fe40000000f00 */
[----:B------:R-:W-:Y:S05]  /*d950*/  CALL.REL.NOINC `($__internal_175_$__cuda_sm70_shflsync_idx_p) ;  /* 0x0000105000007944 */ /* 0x000fea0003c00000 */
[----:B0-----:R-:W-:Y:S01]  /*d960*/  HFMA2.MMA R71, -RZ, RZ, 0, 0 ;  /* 0x00000000ff477435 */ /* 0x001fe200000001ff */
[----:B-1----:R-:W-:Y:S02]  /*d970*/  MOV R64, R69 ;  /* 0x0000004500407202 */ /* 0x002fe40000000f00 */
[----:B------:R-:W-:Y:S02]  /*d980*/  MOV R72, R65 ;  /* 0x0000004100487202 */ /* 0x000fe40000000f00 */
[----:B------:R-:W-:-:S02]  /*d990*/  MOV R69, 0x1f ;  /* 0x0000001f00457802 */ /* 0x000fc40000000f00 */
[----:B------:R-:W-:Y:S02]  /*d9a0*/  MOV R68, 0xffffffff ;  /* 0xffffffff00447802 */ /* 0x000fe40000000f00 */
[----:B------:R-:W-:Y:S02]  /*d9b0*/  MOV R70, 0xd9d0 ;  /* 0x0000d9d000467802 */ /* 0x000fe40000000f00 */
[----:B------:R-:W-:Y:S05]  /*d9c0*/  CALL.REL.NOINC `($__internal_175_$__cuda_sm70_shflsync_idx_p) ;  /* 0x00000fe000007944 */ /* 0x000fea0003c00000 */
[----:B0-----:R-:W-:Y:S01]  /*d9d0*/  HFMA2.MMA R71, -RZ, RZ, 0, 0 ;  /* 0x00000000ff477435 */ /* 0x001fe200000001ff */
[----:B-1----:R-:W-:Y:S02]  /*d9e0*/  MOV R65, R69 ;  /* 0x0000004500417202 */ /* 0x002fe40000000f00 */
[----:B------:R-:W-:Y:S02]  /*d9f0*/  MOV R72, R66 ;  /* 0x0000004200487202 */ /* 0x000fe40000000f00 */
[----:B------:R-:W-:Y:S02]  /*da00*/  MOV R69, 0x1f ;  /* 0x0000001f00457802 */ /* 0x000fe40000000f00 */
[----:B------:R-:W-:Y:S02]  /*da10*/  MOV R68, 0xffffffff ;  /* 0xffffffff00447802 */ /* 0x000fe40000000f00 */
[----:B------:R-:W-:-:S02]  /*da20*/  MOV R70, 0xda40 ;  /* 0x0000da4000467802 */ /* 0x000fc40000000f00 */
[----:B------:R-:W-:Y:S05]  /*da30*/  CALL.REL.NOINC `($__internal_175_$__cuda_sm70_shflsync_idx_p) ;  /* 0x00000f7000007944 */ /* 0x000fea0003c00000 */
[----:B0-----:R-:W-:Y:S01]  /*da40*/  HFMA2.MMA R71, -RZ, RZ, 0, 0 ;  /* 0x00000000ff477435 */ /* 0x001fe200000001ff */
[----:B-1----:R-:W-:-:S02]  /*da50*/  MOV R66, R69 ;  /* 0x0000004500427202 */ /* 0x002fc40000000f00 */
[----:B------:R-:W-:Y:S02]  /*da60*/  MOV R72, R67 ;  /* 0x0000004300487202 */ /* 0x000fe40000000f00 */
[----:B------:R-:W-:Y:S02]  /*da70*/  MOV R69, 0x1f ;  /* 0x0000001f00457802 */ /* 0x000fe40000000f00 */
[----:B------:R-:W-:Y:S02]  /*da80*/  MOV R68, 0xffffffff ;  /* 0xffffffff00447802 */ /* 0x000fe40000000f00 */
[----:B------:R-:W-:Y:S02]  /*da90*/  MOV R70, 0xdab0 ;  /* 0x0000dab000467802 */ /* 0x000fe40000000f00 */
[----:B------:R-:W-:Y:S05]  /*daa0*/  CALL.REL.NOINC `($__internal_175_$__cuda_sm70_shflsync_idx_p) ;  /* 0x00000f0000007944 */ /* 0x000fea0003c00000 */
[----:B-1----:R-:W-:Y:S01]  /*dab0*/  MOV R67, R69 ;  /* 0x0000004500437202 */ /* 0x002fe20000000f00 */
[----:B0-----:R-:W-:Y:S05]  /*dac0*/  BRA `(.L_x_7376) ;  /* 0xffff835000007947 */ /* 0x001fea000383ffff */
.L_x_7279:
[----:B------:R-:W-:Y:S01]  /*dad0*/  HFMA2.MMA R70, -RZ, RZ, 0, 5.9604644775390625e-08 ;  /* 0x00000001ff467435 */ /* 0x000fe200000001ff */
[----:B------:R-:W-:Y:S02]  /*dae0*/  MOV R73, R239 ;  /* 0x000000ef00497202 */ /* 0x000fe40000000f00 */
[----:B------:R-:W-:-:S02]  /*daf0*/  MOV R71, 0x1f ;  /* 0x0000001f00477802 */ /* 0x000fc40000000f00 */
[----:B------:R-:W-:Y:S02]  /*db00*/  MOV R248, 0xffffffff ;  /* 0xffffffff00f87802 */ /* 0x000fe40000000f00 */
[----:B------:R-:W-:Y:S02]  /*db10*/  MOV R68, 0xdb30 ;  /* 0x0000db3000447802 */ /* 0x000fe40000000f00 */
[----:B-1----:R-:W-:Y:S05]  /*db20*/  CALL.REL.NOINC `($__internal_174_$__cuda_sm70_shflsync_down) ;  /* 0x00000e4000007944 */ /* 0x002fea0003c00000 */
[----:B-1----:R-:W-:Y:S01]  /*db30*/  MOV R72, R248 ;  /* 0x000000f800487202 */ /* 0x002fe20000000f00 */
[----:B0-----:R-:W-:Y:S05]  /*db40*/  BRA `(.L_x_7377) ;  /* 0xffff95b000007947 */ /* 0x001fea000383ffff */
.L_x_7280:
[----:B------:R-:W-:Y:S01]  /*db50*/  HFMA2.MMA R70, -RZ, RZ, 0, 5.9604644775390625e-08 ;  /* 0x00000001ff467435 */ /* 0x000fe200000001ff */
[----:B------:R-:W-:Y:S02]  /*db60*/  MOV R73, R224 ;  /* 0x000000e000497202 */ /* 0x000fe40000000f00 */
[----:B------:R-:W-:Y:S02]  /*db70*/  MOV R71, 0x1f ;  /* 0x0000001f00477802 */ /* 0x000fe40000000f00 */
[----:B------:R-:W-:Y:S02]  /*db80*/  MOV R248, 0xffffffff ;  /* 0xffffffff00f87802 */ /* 0x000fe40000000f00 */
[----:B------:R-:W-:-:S02]  /*db90*/  MOV R68, 0xdbb0 ;  /* 0x0000dbb000447802 */ /* 0x000fc40000000f00 */
[----:B012---:R-:W-:Y:S05]  /*dba0*/  CALL.REL.NOINC `($__internal_174_$__cuda_sm70_shflsync_down) ;  /* 0x00000dc000007944 */ /* 0x007fea0003c00000 */
[----:B0-----:R-:W-:Y:S01]  /*dbb0*/  HFMA2.MMA R70, -RZ, RZ, 0, 5.9604644775390625e-08 ;  /* 0x00000001ff467435 */ /* 0x001fe200000001ff */
[----:B-1----:R-:W-:-:S02]  /*dbc0*/  MOV R74, R248 ;  /* 0x000000f8004a7202 */ /* 0x002fc40000000f00 */
[----:B------:R-:W-:Y:S02]  /*dbd0*/  MOV R73, R240 ;  /* 0x000000f000497202 */ /* 0x000fe40000000f00 */
[----:B------:R-:W-:Y:S02]  /*dbe0*/  MOV R71, 0x1f ;  /* 0x0000001f00477802 */ /* 0x000fe40000000f00 */
[----:B------:R-:W-:Y:S02]  /*dbf0*/  MOV R248, 0xffffffff ;  /* 0xffffffff00f87802 */ /* 0x000fe40000000f00 */
[----:B------:R-:W-:Y:S02]  /*dc00*/  MOV R68, 0xdc20 ;  /* 0x0000dc2000447802 */ /* 0x000fe40000000f00 */
[----:B------:R-:W-:Y:S05]  /*dc10*/  CALL.REL.NOINC `($__internal_174_$__cuda_sm70_shflsync_down) ;  /* 0x00000d5000007944 */ /* 0x000fea0003c00000 */
[----:B0-----:R-:W-:Y:S01]  /*dc20*/  HFMA2.MMA R70, -RZ, RZ, 0, 5.9604644775390625e-08 ;  /* 0x00000001ff467435 */ /* 0x001fe200000001ff */
[----:B-1----:R-:W-:Y:S02]  /*dc30*/  MOV R75, R248 ;  /* 0x000000f8004b7202 */ /* 0x002fe40000000f00 */
[----:B------:R-:W-:Y:S02]  /*dc40*/  MOV R73, R252 ;  /* 0x000000fc00497202 */ /* 0x000fe40000000f00 */
[----:B------:R-:W-:-:S02]  /*dc50*/  MOV R71, 0x1f ;  /* 0x0000001f00477802 */ /* 0x000fc40000000f00 */
[----:B------:R-:W-:Y:S02]  /*dc60*/  MOV R248, 0xffffffff ;  /* 0xffffffff00f87802 */ /* 0x000fe40000000f00 */
[----:B------:R-:W-:Y:S02]  /*dc70*/  MOV R68, 0xdc90 ;  /* 0x0000dc9000447802 */ /* 0x000fe40000000f00 */
[----:B------:R-:W-:Y:S05]  /*dc80*/  CALL.REL.NOINC `($__internal_174_$__cuda_sm70_shflsync_down) ;  /* 0x00000ce000007944 */ /* 0x000fea0003c00000 */
[----:B01----:R-:W-:Y:S05]  /*dc90*/  BRA `(.L_x_7378) ;  /* 0xffff94a000007947 */ /* 0x003fea000383ffff */
.L_x_7283:
[----:B------:R-:W-:Y:S01]  /*dca0*/  HFMA2.MMA R70, -RZ, RZ, 0, 1.1920928955078125e-07 ;  /* 0x00000002ff467435 */ /* 0x000fe200000001ff */
[----:B------:R-:W-:Y:S02]  /*dcb0*/  MOV R73, R239 ;  /* 0x000000ef00497202 */ /* 0x000fe40000000f00 */
[----:B------:R-:W-:Y:S02]  /*dcc0*/  MOV R71, 0x1f ;  /* 0x0000001f00477802 */ /* 0x000fe40000000f00 */
[----:B--2---:R-:W-:Y:S02]  /*dcd0*/  MOV R248, 0xffffffff ;  /* 0xffffffff00f87802 */ /* 0x004fe40000000f00 */
[----:B------:R-:W-:Y:S02]  /*dce0*/  MOV R68, 0xdd00 ;  /* 0x0000dd0000447802 */ /* 0x000fe40000000f00 */
[----:B01-34-:R-:W-:Y:S05]  /*dcf0*/  CALL.REL.NOINC `($__internal_174_$__cuda_sm70_shflsync_down) ;  /* 0x00000c7000007944 */ /* 0x01bfea0003c00000 */
[----:B0-----:R-:W-:Y:S01]  /*dd00*/  HFMA2.MMA R70, -RZ, RZ, 0, 1.1920928955078125e-07 ;  /* 0x00000002ff467435 */ /* 0x001fe200000001ff */
[----:B-1----:R-:W-:-:S02]  /*dd10*/  MOV R74, R248 ;  /* 0x000000f8004a7202 */ /* 0x002fc40000000f00 */
[----:B------:R-:W-:Y:S02]  /*dd20*/  MOV R73, R224 ;  /* 0x000000e000497202 */ /* 0x000fe40000000f00 */
[----:B------:R-:W-:Y:S02]  /*dd30*/  MOV R71, 0x1f ;  /* 0x0000001f00477802 */ /* 0x000fe40000000f00 */
[----:B------:R-:W-:Y:S02]  /*dd40*/  MOV R248, 0xffffffff ;  /* 0xffffffff00f87802 */ /* 0x000fe40000000f00 */
[----:B------:R-:W-:Y:S02]  /*dd50*/  MOV R68, 0xdd70 ;  /* 0x0000dd7000447802 */ /* 0x000fe40000000f00 */
[----:B------:R-:W-:Y:S05]  /*dd60*/  CALL.REL.NOINC `($__internal_174_$__cuda_sm70_shflsync_down) ;  /* 0x00000c0000007944 */ /* 0x000fea0003c00000 */
[----:B0-----:R-:W-:Y:S01]  /*dd70*/  HFMA2.MMA R70, -RZ, RZ, 0, 1.1920928955078125e-07 ;  /* 0x00000002ff467435 */ /* 0x001fe200000001ff */
[----:B-1----:R-:W-:Y:S02]  /*dd80*/  MOV R72, R248 ;  /* 0x000000f800487202 */ /* 0x002fe40000000f00 */
[----:B------:R-:W-:Y:S02]  /*dd90*/  MOV R73, R240 ;  /* 0x000000f000497202 */ /* 0x000fe40000000f00 */
[----:B------:R-:W-:-:S02]  /*dda0*/  MOV R71, 0x1f ;  /* 0x0000001f00477802 */ /* 0x000fc40000000f00 */
[----:B------:R-:W-:Y:S02]  /*ddb0*/  MOV R248, 0xffffffff ;  /* 0xffffffff00f87802 */ /* 0x000fe40000000f00 */
[----:B------:R-:W-:Y:S02]  /*ddc0*/  MOV R68, 0xdde0 ;  /* 0x0000dde000447802 */ /* 0x000fe40000000f00 */
[----:B------:R-:W-:Y:S05]  /*ddd0*/  CALL.REL.NOINC `($__internal_174_$__cuda_sm70_shflsync_down) ;  /* 0x00000b9000007944 */ /* 0x000fea0003c00000 */
[----:B0-----:R-:W-:Y:S01]  /*dde0*/  HFMA2.MMA R70, -RZ, RZ, 0, 1.1920928955078125e-07 ;  /* 0x00000002ff467435 */ /* 0x001fe200000001ff */
[----:B-1----:R-:W-:Y:S02]  /*ddf0*/  MOV R75, R248 ;  /* 0x000000f8004b7202 */ /* 0x002fe40000000f00 */
[----:B------:R-:W-:Y:S02]  /*de00*/  MOV R73, R252 ;  /* 0x000000fc00497202 */ /* 0x000fe40000000f00 */
[----:B------:R-:W-:Y:S02]  /*de10*/  MOV R71, 0x1f ;  /* 0x0000001f00477802 */ /* 0x000fe40000000f00 */
[----:B------:R-:W-:Y:S02]  /*de20*/  MOV R248, 0xffffffff ;  /* 0xffffffff00f87802 */ /* 0x000fe40000000f00 */
[----:B------:R-:W-:-:S02]  /*de30*/  MOV R68, 0xde50 ;  /* 0x0000de5000447802 */ /* 0x000fc40000000f00 */
[----:B------:R-:W-:Y:S05]  /*de40*/  CALL.REL.NOINC `($__internal_174_$__cuda_sm70_shflsync_down) ;  /* 0x00000b2000007944 */ /* 0x000fea0003c00000 */
[----:B01----:R-:W-:Y:S05]  /*de50*/  BRA `(.L_x_7379) ;  /* 0xffff943000007947 */ /* 0x003fea000383ffff */
.L_x_7286:
[----:B------:R-:W-:Y:S01]  /*de60*/  HFMA2.MMA R70, -RZ, RZ, 0, 2.384185791015625e-07 ;  /* 0x00000004ff467435 */ /* 0x000fe200000001ff */
[----:B------:R-:W-:-:S02]  /*de70*/  MOV R73, R239 ;  /* 0x000000ef00497202 */ /* 0x000fc40000000f00 */
[----:B------:R-:W-:Y:S02]  /*de80*/  MOV R71, 0x1f ;  /* 0x0000001f00477802 */ /* 0x000fe40000000f00 */
[----:B-1----:R-:W-:Y:S02]  /*de90*/  MOV R248, 0xffffffff ;  /* 0xffffffff00f87802 */ /* 0x002fe40000000f00 */
[----:B------:R-:W-:Y:S02]  /*dea0*/  MOV R68, 0xdec0 ;  /* 0x0000dec000447802 */ /* 0x000fe40000000f00 */
[----:B0-234-:R-:W-:Y:S05]  /*deb0*/  CALL.REL.NOINC `($__internal_174_$__cuda_sm70_shflsync_down) ;  /* 0x00000ab000007944 */ /* 0x01dfea0003c00000 */
[----:B-1----:R-:W-:Y:S01]  /*dec0*/  MOV R74, R248 ;  /* 0x000000f8004a7202 */ /* 0x002fe20000000f00 */
[----:B0-----:R-:W-:Y:S05]  /*ded0*/  BRA `(.L_x_7380) ;  /* 0xffff94d000007947 */ /* 0x001fea000383ffff */
.L_x_7287:
[----:B------:R-:W-:Y:S01]  /*dee0*/  HFMA2.MMA R70, -RZ, RZ, 0, 2.384185791015625e-07 ;  /* 0x00000004ff467435 */ /* 0x000fe200000001ff */
[----:B------:R-:W-:Y:S02]  /*def0*/  MOV R73, R224 ;  /* 0x000000e000497202 */ /* 0x000fe40000000f00 */
[----:B------:R-:W-:Y:S02]  /*df00*/  MOV R71, 0x1f ;  /* 0x0000001f00477802 */ /* 0x000fe40000000f00 */
[----:B-1----:R-:W-:-:S02]  /*df10*/  MOV R248, 0xffffffff ;  /* 0xffffffff00f87802 */ /* 0x002fc40000000f00 */
[----:B------:R-:W-:Y:S02]  /*df20*/  MOV R68, 0xdf40 ;  /* 0x0000df4000447802 */ /* 0x000fe40000000f00 */
[----:B0-234-:R-:W-:Y:S05]  /*df30*/  CALL.REL.NOINC `($__internal_174_$__cuda_sm70_shflsync_down) ;  /* 0x00000a3000007944 */ /* 0x01dfea0003c00000 */
[----:B0-----:R-:W-:Y:S01]  /*df40*/  HFMA2.MMA R70, -RZ, RZ, 0, 2.384185791015625e-07 ;  /* 0x00000004ff467435 */ /* 0x001fe200000001ff */
[----:B-1----:R-:W-:Y:S02]  /*df50*/  MOV R72, R248 ;  /* 0x000000f800487202 */ /* 0x002fe40000000f00 */
[----:B------:R-:W-:Y:S02]  /*df60*/  MOV R73, R240 ;  /* 0x000000f000497202 */ /* 0x000fe40000000f00 */
[----:B------:R-:W-:Y:S02]  /*df70*/  MOV R71, 0x1f ;  /* 0x0000001f00477802 */ /* 0x000fe40000000f00 */
[----:B------:R-:W-:Y:S02]  /*df80*/  MOV R248, 0xffffffff ;  /* 0xffffffff00f87802 */ /* 0x000fe40000000f00 */
[----:B------:R-:W-:Y:S02]  /*df90*/  MOV R68, 0xdfb0 ;  /* 0x0000dfb000447802 */ /* 0x000fe40000000f00 */
[----:B------:R-:W-:Y:S05]  /*dfa0*/  CALL.REL.NOINC `($__internal_174_$__cuda_sm70_shflsync_down) ;  /* 0x000009c000007944 */ /* 0x000fea0003c00000 */
[----:B0-----:R-:W-:Y:S01]  /*dfb0*/  HFMA2.MMA R70, -RZ, RZ, 0, 2.384185791015625e-07 ;  /* 0x00000004ff467435 */ /* 0x001fe200000001ff */
[----:B-1----:R-:W-:-:S02]  /*dfc0*/  MOV R75, R248 ;  /* 0x000000f8004b7202 */ /* 0x002fc40000000f00 */
[----:B------:R-:W-:Y:S02]  /*dfd0*/  MOV R73, R252 ;  /* 0x000000fc00497202 */ /* 0x000fe40000000f00 */
[----:B------:R-:W-:Y:S02]  /*dfe0*/  MOV R71, 0x1f ;  /* 0x0000001f00477802 */ /* 0x000fe40000000f00 */
[----:B------:R-:W-:Y:S02]  /*dff0*/  MOV R248, 0xffffffff ;  /* 0xffffffff00f87802 */ /* 0x000fe40000000f00 */
[----:B------:R-:W-:Y:S02]  /*e000*/  MOV R68, 0xe020 ;  /* 0x0000e02000447802 */ /* 0x000fe40000000f00 */
[----:B------:R-:W-:Y:S05]  /*e010*/  CALL.REL.NOINC `($__internal_174_$__cuda_sm70_shflsync_down) ;  /* 0x0000095000007944 */ /* 0x000fea0003c00000 */
[----:B01----:R-:W-:Y:S05]  /*e020*/  BRA `(.L_x_7381) ;  /* 0xffff93c000007947 */ /* 0x003fea000383ffff */
.L_x_7290:
[----:B------:R-:W-:Y:S01]  /*e030*/  HFMA2.MMA R70, -RZ, RZ, 0, 4.76837158203125e-07 ;  /* 0x00000008ff467435 */ /* 0x000fe200000001ff */
[----:B------:R-:W-:Y:S02]  /*e040*/  MOV R73, R239 ;  /* 0x000000ef00497202 */ /* 0x000fe40000000f00 */
[----:B------:R-:W-:Y:S02]  /*e050*/  MOV R71, 0x1f ;  /* 0x0000001f00477802 */ /* 0x000fe40000000f00 */
[----:B-1----:R-:W-:-:S02]  /*e060*/  MOV R248, 0xffffffff ;  /* 0xffffffff00f87802 */ /* 0x002fc40000000f00 */
[----:B------:R-:W-:Y:S02]  /*e070*/  MOV R68, 0xe090 ;  /* 0x0000e09000447802 */ /* 0x000fe40000000f00 */
[----:B0-234-:R-:W-:Y:S05]  /*e080*/  CALL.REL.NOINC `($__internal_174_$__cuda_sm70_shflsync_down) ;  /* 0x000008e000007944 */ /* 0x01dfea0003c00000 */
[----:B0-----:R-:W-:Y:S01]  /*e090*/  HFMA2.MMA R70, -RZ, RZ, 0, 4.76837158203125e-07 ;  /* 0x00000008ff467435 */ /* 0x001fe200000001ff */
[----:B-1----:R-:W-:Y:S02]  /*e0a0*/  MOV R74, R248 ;  /* 0x000000f8004a7202 */ /* 0x002fe40000000f00 */
[----:B------:R-:W-:Y:S02]  /*e0b0*/  MOV R73, R224 ;  /* 0x000000e000497202 */ /* 0x000fe40000000f00 */
[----:B------:R-:W-:Y:S02]  /*e0c0*/  MOV R71, 0x1f ;  /* 0x0000001f00477802 */ /* 0x000fe40000000f00 */
[----:B------:R-:W-:Y:S02]  /*e0d0*/  MOV R248, 0xffffffff ;  /* 0xffffffff00f87802 */ /* 0x000fe40000000f00 */
[----:B------:R-:W-:Y:S02]  /*e0e0*/  MOV R68, 0xe100 ;  /* 0x0000e10000447802 */ /* 0x000fe40000000f00 */
[----:B------:R-:W-:Y:S05]  /*e0f0*/  CALL.REL.NOINC `($__internal_174_$__cuda_sm70_shflsync_down) ;  /* 0x0000087000007944 */ /* 0x000fea0003c00000 */
[----:B0-----:R-:W-:Y:S01]  /*e100*/  HFMA2.MMA R70, -RZ, RZ, 0, 4.76837158203125e-07 ;  /* 0x00000008ff467435 */ /* 0x001fe200000001ff */
[----:B-1----:R-:W-:-:S02]  /*e110*/  MOV R72, R248 ;  /* 0x000000f800487202 */ /* 0x002fc40000000f00 */
[----:B------:R-:W-:Y:S02]  /*e120*/  MOV R73, R240 ;  /* 0x000000f000497202 */ /* 0x000fe40000000f00 */
[----:B------:R-:W-:Y:S02]  /*e130*/  MOV R71, 0x1f ;  /* 0x0000001f00477802 */ /* 0x000fe40000000f00 */
[----:B------:R-:W-:Y:S02]  /*e140*/  MOV R248, 0xffffffff ;  /* 0xffffffff00f87802 */ /* 0x000fe40000000f00 */
[----:B------:R-:W-:Y:S02]  /*e150*/  MOV R68, 0xe170 ;  /* 0x0000e17000447802 */ /* 0x000fe40000000f00 */
[----:B------:R-:W-:Y:S05]  /*e160*/  CALL.REL.NOINC `($__internal_174_$__cuda_sm70_shflsync_down) ;  /* 0x0000080000007944 */ /* 0x000fea0003c00000 */
[----:B0-----:R-:W-:Y:S01]  /*e170*/  HFMA2.MMA R70, -RZ, RZ, 0, 4.76837158203125e-07 ;  /* 0x00000008ff467435 */ /* 0x001fe200000001ff */
[----:B-1----:R-:W-:Y:S02]  /*e180*/  MOV R75, R248 ;  /* 0x000000f8004b7202 */ /* 0x002fe40000000f00 */
[----:B------:R-:W-:Y:S02]  /*e190*/  MOV R73, R252 ;  /* 0x000000fc00497202 */ /* 0x000fe40000000f00 */
[----:B------:R-:W-:-:S02]  /*e1a0*/  MOV R71, 0x1f ;  /* 0x0000001f00477802 */ /* 0x000fc40000000f00 */
[----:B------:R-:W-:Y:S02]  /*e1b0*/  MOV R248, 0xffffffff ;  /* 0xffffffff00f87802 */ /* 0x000fe40000000f00 */
[----:B------:R-:W-:Y:S02]  /*e1c0*/  MOV R68, 0xe1e0 ;  /* 0x0000e1e000447802 */ /* 0x000fe40000000f00 */
[----:B------:R-:W-:Y:S05]  /*e1d0*/  CALL.REL.NOINC `($__internal_174_$__cuda_sm70_shflsync_down) ;  /* 0x0000079000007944 */ /* 0x000fea0003c00000 */
[----:B01----:R-:W-:Y:S05]  /*e1e0*/  BRA `(.L_x_7382) ;  /* 0xffff935000007947 */ /* 0x003fea000383ffff */
.L_x_7293:
[----:B------:R-:W-:Y:S01]  /*e1f0*/  HFMA2.MMA R70, -RZ, RZ, 0, 9.5367431640625e-07 ;  /* 0x00000010ff467435 */ /* 0x000fe200000001ff */
[----:B------:R-:W-:Y:S02]  /*e200*/  MOV R73, R239 ;  /* 0x000000ef00497202 */ /* 0x000fe40000000f00 */
[----:B------:R-:W-:Y:S02]  /*e210*/  MOV R71, 0x1f ;  /* 0x0000001f00477802 */ /* 0x000fe40000000f00 */
[----:B-1----:R-:W-:Y:S02]  /*e220*/  MOV R248, 0xffffffff ;  /* 0xffffffff00f87802 */ /* 0x002fe40000000f00 */
[----:B------:R-:W-:Y:S02]  /*e230*/  MOV R68, 0xe250 ;  /* 0x0000e25000447802 */ /* 0x000fe40000000f00 */
[----:B0-234-:R-:W-:Y:S05]  /*e240*/  CALL.REL.NOINC `($__internal_174_$__cuda_sm70_shflsync_down) ;  /* 0x0000072000007944 */ /* 0x01dfea0003c00000 */
[----:B-1----:R-:W-:Y:S01]  /*e250*/  MOV R74, R248 ;  /* 0x000000f8004a7202 */ /* 0x002fe20000000f00 */
[----:B0-----:R-:W-:Y:S05]  /*e260*/  BRA `(.L_x_7383) ;  /* 0xffff93f000007947 */ /* 0x001fea000383ffff */
.L_x_7294:
[----:B------:R-:W-:Y:S01]  /*e270*/  HFMA2.MMA R70, -RZ, RZ, 0, 9.5367431640625e-07 ;  /* 0x00000010ff467435 */ /* 0x000fe200000001ff */
[----:B------:R-:W-:-:S02]  /*e280*/  MOV R73, R224 ;  /* 0x000000e000497202 */ /* 0x000fc40000000f00 */
[----:B------:R-:W-:Y:S02]  /*e290*/  MOV R71, 0x1f ;  /* 0x0000001f00477802 */ /* 0x000fe40000000f00 */
[----:B-1----:R-:W-:Y:S02]  /*e2a0*/  MOV R248, 0xffffffff ;  /* 0xffffffff00f87802 */ /* 0x002fe40000000f00 */
[----:B------:R-:W-:Y:S02]  /*e2b0*/  MOV R68, 0xe2d0 ;  /* 0x0000e2d000447802 */ /* 0x000fe40000000f00 */
[----:B0-234-:R-:W-:Y:S05]  /*e2c0*/  CALL.REL.NOINC `($__internal_174_$__cuda_sm70_shflsync_down) ;  /* 0x000006a000007944 */ /* 0x01dfea0003c00000 */
[----:B0-----:R-:W-:Y:S01]  /*e2d0*/  HFMA2.MMA R70, -RZ, RZ, 0, 9.5367431640625e-07 ;  /* 0x00000010ff467435 */ /* 0x001fe200000001ff */
[----:B-1----:R-:W-:Y:S02]  /*e2e0*/  MOV R72, R248 ;  /* 0x000000f800487202 */ /* 0x002fe40000000f00 */
[----:B------:R-:W-:Y:S02]  /*e2f0*/  MOV R73, R240 ;  /* 0x000000f000497202 */ /* 0x000fe40000000f00 */
[----:B------:R-:W-:Y:S02]  /*e300*/  MOV R71, 0x1f ;  /* 0x0000001f00477802 */ /* 0x000fe40000000f00 */
[----:B------:R-:W-:-:S02]  /*e310*/  MOV R248, 0xffffffff ;  /* 0xffffffff00f87802 */ /* 0x000fc40000000f00 */
[----:B------:R-:W-:Y:S02]  /*e320*/  MOV R68, 0xe340 ;  /* 0x0000e34000447802 */ /* 0x000fe40000000f00 */
[----:B------:R-:W-:Y:S05]  /*e330*/  CALL.REL.NOINC `($__internal_174_$__cuda_sm70_shflsync_down) ;  /* 0x0000063000007944 */ /* 0x000fea0003c00000 */
[----:B0-----:R-:W-:Y:S01]  /*e340*/  HFMA2.MMA R70, -RZ, RZ, 0, 9.5367431640625e-07 ;  /* 0x00000010ff467435 */ /* 0x001fe200000001ff */
[----:B-1----:R-:W-:Y:S02]  /*e350*/  MOV R75, R248 ;  /* 0x000000f8004b7202 */ /* 0x002fe40000000f00 */
[----:B------:R-:W-:Y:S02]  /*e360*/  MOV R73, R252 ;  /* 0x000000fc00497202 */ /* 0x000fe40000000f00 */
[----:B------:R-:W-:Y:S02]  /*e370*/  MOV R71, 0x1f ;  /* 0x0000001f00477802 */ /* 0x000fe40000000f00 */
[----:B------:R-:W-:Y:S02]  /*e380*/  MOV R248, 0xffffffff ;  /* 0xffffffff00f87802 */ /* 0x000fe40000000f00 */
[----:B------:R-:W-:Y:S02]  /*e390*/  MOV R68, 0xe3b0 ;  /* 0x0000e3b000447802 */ /* 0x000fe40000000f00 */
[----:B------:R-:W-:Y:S05]  /*e3a0*/  CALL.REL.NOINC `($__internal_174_$__cuda_sm70_shflsync_down) ;  /* 0x000005c000007944 */ /* 0x000fea0003c00000 */
[----:B01----:R-:W-:Y:S05]  /*e3b0*/  BRA `(.L_x_7384) ;  /* 0xffff92e000007947 */ /* 0x003fea000383ffff */
.L_x_7297:
[----:B------:R-:W-:Y:S01]  /*e3c0*/  HFMA2.MMA R71, -RZ, RZ, 0, 0 ;  /* 0x00000000ff477435 */ /* 0x000fe200000001ff */
[----:B--2---:R-:W-:-:S02]  /*e3d0*/  MOV R72, R239 ;  /* 0x000000ef00487202 */ /* 0x004fc40000000f00 */
[----:B------:R-:W-:Y:S02]  /*e3e0*/  MOV R69, 0x1f ;  /* 0x0000001f00457802 */ /* 0x000fe40000000f00 */
[----:B------:R-:W-:Y:S02]  /*e3f0*/  MOV R68, 0xffffffff ;  /* 0xffffffff00447802 */ /* 0x000fe40000000f00 */
[----:B------:R-:W-:Y:S02]  /*e400*/  MOV R70, 0xe420 ;  /* 0x0000e42000467802 */ /* 0x000fe40000000f00 */
[----:B01-34-:R-:W-:Y:S05]  /*e410*/  CALL.REL.NOINC `($__internal_175_$__cuda_sm70_shflsync_idx_p) ;  /* 0x0000059000007944 */ /* 0x01bfea0003c00000 */
[----:B0-----:R-:W-:Y:S01]  /*e420*/  HFMA2.MMA R71, -RZ, RZ, 0, 0 ;  /* 0x00000000ff477435 */ /* 0x001fe200000001ff */
[----:B-1----:R-:W-:Y:S02]  /*e430*/  MOV R245, R69 ;  /* 0x0000004500f57202 */ /* 0x002fe40000000f00 */
[----:B------:R-:W-:Y:S02]  /*e440*/  MOV R72, R224 ;  /* 0x000000e000487202 */ /* 0x000fe40000000f00 */
[----:B------:R-:W-:Y:S02]  /*e450*/  MOV R69, 0x1f ;  /* 0x0000001f00457802 */ /* 0x000fe40000000f00 */
[----:B------:R-:W-:-:S02]  /*e460*/  MOV R68, 0xffffffff ;  /* 0xffffffff00447802 */ /* 0x000fc40000000f00 */
[----:B------:R-:W-:Y:S02]  /*e470*/  MOV R70, 0xe490 ;  /* 0x0000e49000467802 */ /* 0x000fe40000000f00 */
[----:B------:R-:W-:Y:S05]  /*e480*/  CALL.REL.NOINC `($__internal_175_$__cuda_sm70_shflsync_idx_p) ;  /* 0x0000052000007944 */ /* 0x000fea0003c00000 */
[----:B0-----:R-:W-:Y:S01]  /*e490*/  HFMA2.MMA R71, -RZ, RZ, 0, 0 ;  /* 0x00000000ff477435 */ /* 0x001fe200000001ff */
[----:B-1----:R-:W-:Y:S02]  /*e4a0*/  MOV R244, R69 ;  /* 0x0000004500f47202 */ /* 0x002fe40000000f00 */
[----:B------:R-:W-:Y:S02]  /*e4b0*/  MOV R72, R240 ;  /* 0x000000f000487202 */ /* 0x000fe40000000f00 */
[----:B------:R-:W-:Y:S02]  /*e4c0*/  MOV R69, 0x1f ;  /* 0x0000001f00457802 */ /* 0x000fe40000000f00 */
[----:B------:R-:W-:Y:S02]  /*e4d0*/  MOV R68, 0xffffffff ;  /* 0xffffffff00447802 */ /* 0x000fe40000000f00 */
[----:B------:R-:W-:Y:S02]  /*e4e0*/  MOV R70, 0xe500 ;  /* 0x0000e50000467802 */ /* 0x000fe40000000f00 */
        /* <DEDUP_REMOVED lines=8> */
[----:B------:R-:W-:Y:S01]  /*e570*/  HFMA2.MMA R70, -RZ, RZ, 0, 5.9604644775390625e-08 ;  /* 0x00000001ff467435 */ /* 0x000fe200000001ff */
[----:B-1----:R-:W-:Y:S02]  /*e580*/  MOV R243, R69 ;  /* 0x0000004500f37202 */ /* 0x002fe40000000f00 */
[----:B------:R-:W-:Y:S02]  /*e590*/  MOV R73, R239 ;  /* 0x000000ef00497202 */ /* 0x000fe40000000f00 */
[----:B0-----:R-:W-:-:S02]  /*e5a0*/  MOV R71, 0x1f ;  /* 0x0000001f00477802 */ /* 0x001fc40000000f00 */
[----:B------:R-:W-:Y:S02]  /*e5b0*/  MOV R248, 0xffffffff ;  /* 0xffffffff00f87802 */ /* 0x000fe40000000f00 */
[----:B------:R-:W-:Y:S02]  /*e5c0*/  MOV R68, 0xe5e0 ;  /* 0x0000e5e000447802 */ /* 0x000fe40000000f00 */
[----:B------:R-:W-:Y:S05]  /*e5d0*/  CALL.REL.NOINC `($__internal_174_$__cuda_sm70_shflsync_down) ;  /* 0x0000039000007944 */ /* 0x000fea0003c00000 */
[----:B0-----:R-:W-:Y:S01]  /*e5e0*/  HFMA2.MMA R70, -RZ, RZ, 0, 5.9604644775390625e-08 ;  /* 0x00000001ff467435 */ /* 0x001fe200000001ff */
[----:B-1----:R-:W-:Y:S02]  /*e5f0*/  MOV R247, R248 ;  /* 0x000000f800f77202 */ /* 0x002fe40000000f00 */
[----:B------:R-:W-:Y:S02]  /*e600*/  MOV R73, R224 ;  /* 0x000000e000497202 */ /* 0x000fe40000000f00 */
[----:B------:R-:W-:Y:S02]  /*e610*/  MOV R71, 0x1f ;  /* 0x0000001f00477802 */ /* 0x000fe40000000f00 */
[----:B------:R-:W-:Y:S02]  /*e620*/  MOV R248, 0xffffffff ;  /* 0xffffffff00f87802 */ /* 0x000fe40000000f00 */
[----:B------:R-:W-:-:S02]  /*e630*/  MOV R68, 0xe650 ;  /* 0x0000e65000447802 */ /* 0x000fc40000000f00 */
[----:B------:R-:W-:Y:S05]  /*e640*/  CALL.REL.NOINC `($__internal_174_$__cuda_sm70_shflsync_down) ;  /* 0x0000032000007944 */ /* 0x000fea0003c00000 */
        /* <DEDUP_REMOVED lines=26> */
[----:B-1----:R-:W-:Y:S05]  /*e7f0*/  CALL.REL.NOINC `($__internal_175_$__cuda_sm70_shflsync_idx_p) ;  /* 0x000001b000007944 */ /* 0x002fea0003c00000 */
        /* <DEDUP_REMOVED lines=21> */
[----:B-1----:R-:W-:Y:S01]  /*e950*/  MOV R75, R69 ;  /* 0x00000045004b7202 */ /* 0x002fe20000000f00 */
[----:B0-----:R-:W-:Y:S05]  /*e960*/  BRA `(.L_x_7385) ;  /* 0xffff8f5000007947 */ /* 0x001fea000383ffff */
        .weak           $__internal_174_$__cuda_sm70_shflsync_down
        .type           $__internal_174_$__cuda_sm70_shflsync_down,@function
        .size           $__internal_174_$__cuda_sm70_shflsync_down,($__internal_175_$__cuda_sm70_shflsync_idx_p - $__internal_174_$__cuda_sm70_shflsync_down)
$__internal_174_$__cuda_sm70_shflsync_down:
[----:B------:R-:W-:Y:S01]  /*e970*/  HFMA2.MMA R69, -RZ, RZ, 0, 0 ;  /* 0x00000000ff457435 */ /* 0x000fe200000001ff */
[----:B------:R-:W-:Y:S04]  /*e980*/  WARPSYNC R248 ;  /* 0x000000f800007348 */ /* 0x000fe80003800000 */
[----:B------:R0:W1:Y:S01]  /*e990*/  SHFL.DOWN PT, R248, R73, R70, R71 ;  /* 0x0800004649f87389 */ /* 0x00006200000e0047 */
[----:B------:R-:W-:Y:S05]  /*e9a0*/  RET.REL.NODEC R68 `(_Z25selective_scan_bwd_kernelI32Selective_Scan_bwd_kernel_traitsILi64ELi16ELb1ELb1ELb0ELb1ELb0EN3c108BFloat16ENS1_7complexIfEEEEv12SSMParamsBwd) ;  /* 0xffff165044007950 */ /* 0x000fea0003c3ffff */
        .weak           $__internal_175_$__cuda_sm70_shflsync_idx_p
        .type           $__internal_175_$__cuda_sm70_shflsync_idx_p,@function
        .size           $__internal_175_$__cuda_sm70_shflsync_idx_p,($__internal_176_$__cuda_sm70_shflsync_up - $__internal_175_$__cuda_sm70_shflsync_idx_p)
$__internal_175_$__cuda_sm70_shflsync_idx_p:
[----:B------:R-:W-:Y:S01]  /*e9b0*/  HFMA2.MMA R75, -RZ, RZ, 0, 0 ;  /* 0x00000000ff4b7435 */ /* 0x000fe200000001ff */
[----:B------:R-:W-:Y:S01]  /*e9c0*/  MOV R74, R70 ;  /* 0x00000046004a7202 */ /* 0x000fe20000000f00 */
[----:B------:R-:W-:Y:S04]  /*e9d0*/  WARPSYNC R68 ;  /* 0x0000004400007348 */ /* 0x000fe80003800000 */
[----:B------:R0:W1:Y:S01]  /*e9e0*/  SHFL.IDX PT, R69, R72, R71, R69 ;  /* 0x0000004748457389 */ /* 0x00006200000e0045 */
[----:B------:R-:W-:Y:S05]  /*e9f0*/  RET.REL.NODEC R74 `(_Z25selective_scan_bwd_kernelI32Selective_Scan_bwd_kernel_traitsILi64ELi16ELb1ELb1ELb0ELb1ELb0EN3c108BFloat16ENS1_7complexIfEEEEv12SSMParamsBwd) ;  /* 0xffff16004a007950 */ /* 0x000fea0003c3ffff */
        .weak           $__internal_176_$__cuda_sm70_shflsync_up
        .type           $__internal_176_$__cuda_sm70_shflsync_up,@function
        .size           $__internal_176_$__cuda_sm70_shflsync_up,(.L_x_14608 - $__internal_176_$__cuda_sm70_shflsync_up)
$__internal_176_$__cuda_sm70_shflsync_up:
[----:B------:R-:W-:Y:S01]  /*ea00*/  MOV R69, 0x0 ;  /* 0x0000000000457802 */ /* 0x000fe20000000f00 */
[----:B------:R-:W-:Y:S04]  /*ea10*/  WARPSYNC R70 ;  /* 0x0000004600007348 */ /* 0x000fe80003800000 */
[----:B------:R0:W1:Y:S01]  /*ea20*/  SHFL.UP PT, R70, R239, R72, R75 ;  /* 0x04000048ef467389 */ /* 0x00006200000e004b */
[----:B------:R-:W-:Y:S05]  /*ea30*/  RET.REL.NODEC R68 `(_Z25selective_scan_bwd_kernelI32Selective_Scan_bwd_kernel_traitsILi64ELi16ELb1ELb1ELb0ELb1ELb0EN3c108BFloat16ENS1_7complexIfEEEEv12SSMParamsBwd) ;  /* 0xffff15c044007950 */ /* 0x000fea0003c3ffff */
.L_x_7386:
        /* <DEDUP_REMOVED lines=12> */
.L_x_14608:


//--------------------- .text._Z25selective_scan_bwd_kernelI32Selective_Scan_bwd_kernel_traitsILi64ELi16ELb1ELb1ELb0ELb1ELb1EN3c108BFloat16ENS1_7complexIfEEEEv12SSMParamsBwd --------------------------
	.section	.text._Z25selective_scan_bwd_kernelI32Selective_Scan_bwd_kernel_traitsILi64ELi16ELb1ELb1ELb0ELb1ELb1EN3c108BFloat16ENS1_7complexIfEEEEv12SSMParamsBwd,"ax",@progbits
	.sectioninfo	@"SHI_REGISTERS=241"
	.align	128
        .global         _Z25selective_scan_bwd_kernelI32Selective_Scan_bwd_kernel_traitsILi64ELi16ELb1ELb1ELb0ELb1ELb1EN3c108BFloat16ENS1_7complexIfEEEEv12SSMParamsBwd
        .type           _Z25selective_scan_bwd_kernelI32Selective_Scan_bwd_kernel_traitsILi64ELi16ELb1ELb1ELb0ELb1ELb1EN3c108BFloat16ENS1_7complexIfEEEEv12SSMParamsBwd,@function
        .size           _Z25selective_scan_bwd_kernelI32Selective_Scan_bwd_kernel_traitsILi64ELi16ELb1ELb1ELb0ELb1ELb1EN3c108BFloat16ENS1_7complexIfEEEEv12SSMParamsBwd,(.L_x_14611 - _Z25selective_scan_bwd_kernelI32Selective_Scan_bwd_kernel_traitsILi64ELi16ELb1ELb1ELb0ELb1ELb1EN3c108BFloat16ENS1_7complexIfEEEEv12SSMParamsBwd)
        .other          _Z25selective_scan_bwd_kernelI32Selective_Scan_bwd_kernel_traitsILi64ELi16ELb1ELb1ELb0ELb1ELb1EN3c108BFloat16ENS1_7complexIfEEEEv12SSMParamsBwd,@"STO_CUDA_ENTRY STV_DEFAULT"
_Z25selective_scan_bwd_kernelI32Selective_Scan_bwd_kernel_traitsILi64ELi16ELb1ELb1ELb0ELb1ELb1EN3c108BFloat16ENS1_7complexIfEEEEv12SSMParamsBwd:
.text._Z25selective_scan_bwd_kernelI32Selective_Scan_bwd_kernel_traitsILi64ELi16ELb1ELb1ELb0ELb1ELb1EN3c108BFloat16ENS1_7complexIfEEEEv12SSMParamsBwd:
        /* <DEDUP_REMOVED lines=163> */
.L_x_7523:
        /* <DEDUP_REMOVED lines=93> */
.L_x_7389:
[----:B----4-:R-:W-:Y:S05]  /*1000*/  BSYNC B0 ;  /* 0x0000000000007941 */ /* 0x010fea0003800000 */
.L_x_7388:
        /* <DEDUP_REMOVED lines=36> */
.L_x_7391:
[----:B------:R-:W-:Y:S05]  /*1250*/  BSYNC B0 ;  /* 0x0000000000007941 */ /* 0x000fea0003800000 */
.L_x_7390:
        /* <DEDUP_REMOVED lines=36> */
.L_x_7393:
[----:B------:R-:W-:Y:S05]  /*14a0*/  BSYNC B0 ;  /* 0x0000000000007941 */ /* 0x000fea0003800000 */
.L_x_7392:
        /* <DEDUP_REMOVED lines=36> */
.L_x_7395:
[----:B------:R-:W-:Y:S05]  /*16f0*/  BSYNC B0 ;  /* 0x0000000000007941 */ /* 0x000fea0003800000 */
.L_x_7394:
        /* <DEDUP_REMOVED lines=36> */
.L_x_7397:
[----:B------:R-:W-:Y:S05]  /*1940*/  BSYNC B0 ;  /* 0x0000000000007941 */ /* 0x000fea0003800000 */
.L_x_7396:
        /* <DEDUP_REMOVED lines=36> */
.L_x_7399:
[----:B------:R-:W-:Y:S05]  /*1b90*/  BSYNC B0 ;  /* 0x0000000000007941 */ /* 0x000fea0003800000 */
.L_x_7398:
        /* <DEDUP_REMOVED lines=36> */
.L_x_7401:
[----:B------:R-:W-:Y:S05]  /*1de0*/  BSYNC B0 ;  /* 0x0000000000007941 */ /* 0x000fea0003800000 */
.L_x_7400:
        /* <DEDUP_REMOVED lines=36> */
.L_x_7403:
[----:B------:R-:W-:Y:S05]  /*2030*/  BSYNC B0 ;  /* 0x0000000000007941 */ /* 0x000fea0003800000 */
.L_x_7402:
        /* <DEDUP_REMOVED lines=36> */
.L_x_7405:
[----:B------:R-:W-:Y:S05]  /*2280*/  BSYNC B0 ;  /* 0x0000000000007941 */ /* 0x000fea0003800000 */
.L_x_7404:
        /* <DEDUP_REMOVED lines=34> */
.L_x_7407:
[----:B------:R-:W-:Y:S05]  /*24b0*/  BSYNC B0 ;  /* 0x0000000000007941 */ /* 0x000fea0003800000 */
.L_x_7406:
        /* <DEDUP_REMOVED lines=33> */
.L_x_7409:
[----:B------:R-:W-:Y:S05]  /*26d0*/  BSYNC B0 ;  /* 0x0000000000007941 */ /* 0x000fea0003800000 */
.L_x_7408:
        /* <DEDUP_REMOVED lines=33> */
.L_x_7411:
[----:B------:R-:W-:Y:S05]  /*28f0*/  BSYNC B0 ;  /* 0x0000000000007941 */ /* 0x000fea0003800000 */
.L_x_7410:
        /* <DEDUP_REMOVED lines=33> */
.L_x_7413:
[----:B------:R-:W-:Y:S05]  /*2b10*/  BSYNC B0 ;  /* 0x0000000000007941 */ /* 0x000fea0003800000 */
.L_x_7412:
        /* <DEDUP_REMOVED lines=33> */
.L_x_7415:
[----:B------:R-:W-:Y:S05]  /*2d30*/  BSYNC B0 ;  /* 0x0000000000007941 */ /* 0x000fea0003800000 */
.L_x_7414:
        /* <DEDUP_REMOVED lines=33> */
.L_x_7417:
[----:B------:R-:W-:Y:S05]  /*2f50*/  BSYNC B0 ;  /* 0x0000000000007941 */ /* 0x000fea0003800000 */
.L_x_7416:
        /* <DEDUP_REMOVED lines=33> */
.L_x_7419:
[----:B------:R-:W-:Y:S05]  /*3170*/  BSYNC B0 ;  /* 0x0000000000007941 */ /* 0x000fea0003800000 */
.L_x_7418:
        /* <DEDUP_REMOVED lines=95> */
[----:B------:R-:W-:Y:S01]  /*3770*/  PRMT R41, RZ, 0x5410, R22 ;  /* 0x00005410ff297816 */ /* 0x000fe20000000016 */
[----:B------:R-:W-:Y:S01]  /*3780*/  ULEA.HI.X UR8, UR8, UR25, UR9, 0x1, UP0 ;  /* 0x0000001908087291 */ /* 0x000fe200080f0c09 */
[----:B------:R-:W-:-:S02]  /*3790*/  PRMT R111, RZ, 0x7610, R6 ;  /* 0x00007610ff6f7816 */ /* 0x000fc40000000006 */
[----:B------:R-:W-:Y:S02]  /*37a0*/  PRMT R44, RZ, 0x7610, R22 ;  /* 0x00007610ff2c7816 */ /* 0x000fe40000000016 */
[----:B------:R0:W1:Y:S01]  /*37b0*/  MUFU.EX2 R108, R24 ;  /* 0x00000018006c7308 */ /* 0x0000620000000800 */
[----:B---3--:R-:W-:Y:S01]  /*37c0*/  FMUL.FTZ R3, R69, -1.4426950216293334961 ;  /* 0xbfb8aa3b45037820 */ /* 0x008fe20000410000 */
[----:B------:R-:W-:Y:S01]  /*37d0*/  PRMT R112, RZ, 0x5410, R7 ;  /* 0x00005410ff707816 */ /* 0x000fe20000000007 */
[----:B--2---:R-:W-:Y:S01]  /*37e0*/  FADD.FTZ R48, R48, 1 ;  /* 0x3f80000030307421 */ /* 0x004fe20000010000 */
[--C-:B------:R-:W-:Y:S02]  /*37f0*/  PRMT R20, RZ, 0x5410, R11.reuse ;  /* 0x00005410ff147816 */ /* 0x100fe4000000000b */
[----:B------:R-:W-:Y:S02]  /*3800*/  PRMT R22, RZ, 0x7610, R11 ;  /* 0x00007610ff167816 */ /* 0x000fe4000000000b */
[----:B------:R-:W2:Y:S01]  /*3810*/  MUFU.RCP R47, R36 ;  /* 0x00000024002f7308 */ /* 0x000ea20000001000 */
[----:B0-----:R-:W-:Y:S01]  /*3820*/  PRMT R24, RZ, 0x5410, R6 ;  /* 0x00005410ff187816 */ /* 0x001fe20000000006 */
[----:B----4-:R-:W-:Y:S01]  /*3830*/  FADD.FTZ R31, R31, 1 ;  /* 0x3f8000001f1f7421 */ /* 0x010fe20000010000 */
[----:B------:R-:W-:Y:S01]  /*3840*/  PRMT R113, RZ, 0x7610, R7 ;  /* 0x00007610ff717816 */ /* 0x000fe20000000007 */
[----:B------:R-:W-:Y:S01]  /*3850*/  FMUL.FTZ R6, R111, -1.4426950216293334961 ;  /* 0xbfb8aa3b6f067820 */ /* 0x000fe20000410000 */
[----:B------:R-:W-:Y:S01]  /*3860*/  LEA R49, R98, R49, 0x1 ;  /* 0x0000003162317211 */ /* 0x000fe200078e08ff */
[----:B------:R-:W-:Y:S01]  /*3870*/  FMUL.FTZ R5, R24, -1.4426950216293334961 ;  /* 0xbfb8aa3b18057820 */ /* 0x000fe20000410000 */
[----:B------:R-:W-:Y:S01]  /*3880*/  ISETP.NE.U32.AND P0, PT, RZ, c[0x0][0x270], PT ;  /* 0x00009c00ff007a0c */ /* 0x000fe20003f05070 */
[----:B------:R0:W-:Y:S01]  /*3890*/  MUFU.RCP R72, R25 ;  /* 0x0000001900487308 */ /* 0x0001e20000001000 */
[----:B-1----:R-:W-:-:S02]  /*38a0*/  FADD.FTZ R108, R108, 1 ;  /* 0x3f8000006c6c7421 */ /* 0x002fc40000010000 */
[----:B------:R-:W-:-:S05]  /*38b0*/  ISETP.NE.AND.EX P0, PT, RZ, c[0x0][0x274], PT, P0 ;  /* 0x00009d00ff007a0c */ /* 0x000fca0003f05300 */
        /* <DEDUP_REMOVED lines=33> */
[----:B------:R-:W-:Y:S02]  /*3ad0*/  FFMA.FTZ R8, R2, R3, R99 ;  /* 0x0000000302087223 */ /* 0x000fe40000010063 */
        /* <DEDUP_REMOVED lines=11> */
[----:B0-----:R-:W-:-:S03]  /*3b90*/  MOV R27, c[0x0][0x16c] ;  /* 0x00005b00001b7a02 */ /* 0x001fc60000000f00 */
[----:B------:R-:W-:Y:S01]  /*3ba0*/  FFMA.FTZ R33, R64, R4, R5 ;  /* 0x0000000440217223 */ /* 0x000fe20000010005 */
[----:B------:R-:W-:Y:S01]  /*3bb0*/  ISETP.GE.AND P1, PT, R27, 0x1, PT ;  /* 0x000000011b00780c */ /* 0x000fe20003f26270 */
[----:B-1----:R-:W-:Y:S01]  /*3bc0*/  FADD.FTZ R5, -R81, 1 ;  /* 0x3f80000051057421 */ /* 0x002fe20000010100 */
[----:B------:R-:W-:Y:S01]  /*3bd0*/  MUFU.RCP R103, R8 ;  /* 0x0000000800677308 */ /* 0x000fe20000001000 */
[----:B------:R-:W-:Y:S01]  /*3be0*/  FADD.FTZ R4, R66, 1 ;  /* 0x3f80000042047421 */ /* 0x000fe20000010000 */
[----:B------:R-:W-:Y:S01]  /*3bf0*/  PRMT R27, RZ, 0x7610, R9 ;  /* 0x00007610ff1b7816 */ /* 0x000fe20000000009 */
[C---:B------:R-:W-:Y:S02]  /*3c00*/  FFMA.FTZ R83, R32.reuse, R5, 1 ;  /* 0x3f80000020537423 */ /* 0x040fe40000010005 */
        /* <DEDUP_REMOVED lines=8> */
[----:B------:R-:W-:Y:S01]  /*3c90*/  FMUL.FTZ R70, R45, R36 ;  /* 0x000000242d467220 */ /* 0x000fe20000410000 */
        /* <DEDUP_REMOVED lines=83> */
[----:B------:R-:W-:Y:S02]  /*41d0*/  FFMA.FTZ R4, R105, R4, 1 ;  /* 0x3f80000069047423 */ /* 0x000fe40000010004 */
[----:B------:R-:W-:Y:S02]  /*41e0*/  FMUL.FTZ R7, R106, R7 ;  /* 0x000000076a077220 */ /* 0x000fe40000410000 */
[----:B------:R-:W-:Y:S02]  /*41f0*/  FMUL.FTZ R45, R45, R14 ;  /* 0x0000000e2d2d7220 */ /* 0x000fe40000410000 */
[----:B------:R-:W-:Y:S02]  /*4200*/  FMUL.FTZ R5, R16, R5 ;  /* 0x0000000510057220 */ /* 0x000fe40000410000 */
[----:B0-----:R-:W-:Y:S02]  /*4210*/  FFMA.FTZ R17, R107, R6, 1 ;  /* 0x3f8000006b117423 */ /* 0x001fe40000010006 */
[----:B--2---:R-:W-:-:S02]  /*4220*/  FADD.FTZ R14, -R72, 1 ;  /* 0x3f800000480e7421 */ /* 0x004fc40000010100 */
[----:B------:R-:W-:Y:S02]  /*4230*/  FMUL.FTZ R107, R107, R108 ;  /* 0x0000006c6b6b7220 */ /* 0x000fe40000410000 */
[----:B----4-:R-:W-:Y:S02]  /*4240*/  FMUL.FTZ R19, R27, R43 ;  /* 0x0000002b1b137220 */ /* 0x010fe40000410000 */
        /* <DEDUP_REMOVED lines=123> */
.L_x_7420:
        /* <DEDUP_REMOVED lines=53> */
.L_x_7522:
        /* <DEDUP_REMOVED lines=81> */
[----:B0-----:R-:W-:Y:S02]  /*5260*/  FMUL.RZ R101, R81, 0.15915493667125701904 ;  /* 0x3e22f98351657820 */ /* 0x001fe4000040c000 */
[----:B------:R-:W-:-:S04]  /*5270*/  FMUL.FTZ R81, R86, UR25 ;  /* 0x0000001956517c20 */ /* 0x000fc80008410000 */
[----:B------:R-:W-:Y:S01]  /*5280*/  @!P0 IADD3 R109, R109, -0x2, RZ ;  /* 0xfffffffe6d6d8810 */ /* 0x000fe20007ffe0ff */
        /* <DEDUP_REMOVED lines=31> */
[----:B------:R-:W-:-:S05]  /*5480*/  FMUL.FTZ R81, R51, UR25 ;  /* 0x0000001933517c20 */ /* 0x000fca0008410000 */
[----:B------:R-:W-:Y:S08]  /*5490*/  MUFU.SIN R114, R103 ;  /* 0x0000006700727308 */ /* 0x000ff00000000400 */
[----:B------:R0:W-:Y:S08]  /*54a0*/  MUFU.COS R115, R103 ;  /* 0x0000006700737308 */ /* 0x0001f00000000000 */
[----:B------:R1:W-:Y:S01]  /*54b0*/  MUFU.COS R104, R105 ;  /* 0x0000006900687308 */ /* 0x0003e20000000000 */
[----:B0-----:R-:W-:-:S07]  /*54c0*/  FMUL.FTZ R103, R101, R91 ;  /* 0x0000005b65677220 */ /* 0x001fce0000410000 */
[----:B------:R-:W-:Y:S01]  /*54d0*/  MUFU.SIN R116, R83 ;  /* 0x0000005300747308 */ /* 0x000fe20000000400 */
[----:B-1----:R-:W-:Y:S02]  /*54e0*/  FMUL.RZ R105, R81, 0.15915493667125701904 ;  /* 0x3e22f98351697820 */ /* 0x002fe4000040c000 */
[----:B------:R-:W-:-:S05]  /*54f0*/  FMUL.FTZ R81, R101, R93 ;  /* 0x0000005d65517220 */ /* 0x000fca0000410000 */
[----:B------:R0:W-:Y:S08]  /*5500*/  MUFU.COS R117, R83 ;  /* 0x0000005300757308 */ /* 0x0001f00000000000 */
[----:B------:R-:W1:Y:S01]  /*5510*/  MUFU.EX2 R103, R103 ;  /* 0x0000006700677308 */ /* 0x000e620000000800 */
[----:B0-----:R-:W-:-:S07]  /*5520*/  FMUL.FTZ R83, R101, R92 ;  /* 0x0000005c65537220 */ /* 0x001fce0000410000 */
[----:B------:R0:W2:Y:S08]  /*5530*/  MUFU.EX2 R127, R81 ;  /* 0x00000051007f7308 */ /* 0x0000b00000000800 */
[----:B------:R-:W4:Y:S01]  /*5540*/  MUFU.EX2 R83, R83 ;  /* 0x0000005300537308 */ /* 0x000f220000000800 */
[----:B0-----:R-:W-:Y:S01]  /*5550*/  LOP3.LUT R81, R80, 0xffffff80, RZ, 0xc0, !PT ;  /* 0xffffff8050517812 */ /* 0x001fe200078ec0ff */
[----:B------:R-:W-:-:S02]  /*5560*/  FMUL.FTZ R80, R101, R89 ;  /* 0x0000005965507220 */ /* 0x000fc40000410000 */
[----:B-1----:R-:W-:Y:S01]  /*5570*/  FMUL.FTZ R141, R103, R106 ;  /* 0x0000006a678d7220 */ /* 0x002fe20000410000 */
[----:B------:R-:W-:Y:S01]  /*5580*/  IADD3 R81, R81, R98, RZ ;  /* 0x0000006251517210 */ /* 0x000fe20007ffe0ff */
[----:B------:R-:W-:Y:S01]  /*5590*/  HFMA2.MMA R106, -RZ, RZ, 0, 9.5367431640625e-07 ;  /* 0x00000010ff6a7435 */ /* 0x000fe200000001ff */
[----:B------:R-:W-:Y:S01]  /*55a0*/  FMUL.FTZ R140, R103, R140 ;  /* 0x0000008c678c7220 */ /* 0x000fe20000410000 */
[----:B------:R-:W-:Y:S01]  /*55b0*/  MUFU.SIN R118, R82 ;  /* 0x0000005200767308 */ /* 0x000fe20000000400 */
[C---:B--2---:R-:W-:Y:S01]  /*55c0*/  FMUL.FTZ R126, R127.reuse, R126 ;  /* 0x0000007e7f7e7220 */ /* 0x044fe20000410000 */
[----:B---3--:R0:W-:Y:S01]  /*55d0*/  STS.128 [R81.X16], R64 ;  /* 0x0000004051007388 */ /* 0x0081e2000000cc00 */
[----:B------:R-:W-:Y:S02]  /*55e0*/  FMUL.FTZ R127, R127, R102 ;  /* 0x000000667f7f7220 */ /* 0x000fe40000410000 */
[----:B------:R-:W-:Y:S01]  /*55f0*/  FMUL.FTZ R102, R101, R84 ;  /* 0x0000005465667220 */ /* 0x000fe20000410000 */
[----:B----4-:R-:W-:Y:S02]  /*5600*/  STS.128 [R81.X16+0x200], R68 ;  /* 0x0002004451007388 */ /* 0x010fe4000000cc00 */
[----:B------:R1:W-:Y:S01]  /*5610*/  MUFU.COS R146, R82 ;  /* 0x0000005200927308 */ /* 0x0003e20000000000 */
[C---:B------:R-:W-:Y:S01]  /*5620*/  FMUL.FTZ R143, R83.reuse, R104 ;  /* 0x00000068538f7220 */ /* 0x040fe20000410000 */
[----:B------:R-:W-:Y:S01]  /*5630*/  STS.128 [R81.X16+0x400], R72 ;  /* 0x0004004851007388 */ /* 0x000fe2000000cc00 */
[----:B------:R-:W-:-:S02]  /*5640*/  FMUL.FTZ R142, R83, R142 ;  /* 0x0000008e538e7220 */ /* 0x000fc40000410000 */
[----:B------:R-:W-:Y:S01]  /*5650*/  FMUL.FTZ R104, R101, R55 ;  /* 0x0000003765687220 */ /* 0x000fe20000410000 */
[----:B------:R-:W-:Y:S01]  /*5660*/  STS.128 [R81.X16+0x600], R76 ;  /* 0x0006004c51007388 */ /* 0x000fe2000000cc00 */
[----:B------:R-:W-:-:S06]  /*5670*/  NOP ;  /* 0x0000000000007918 */ /* 0x000fcc0000000000 */
[----:B------:R-:W-:Y:S01]  /*5680*/  MUFU.SIN R112, R105 ;  /* 0x0000006900707308 */ /* 0x000fe20000000400 */
[----:B-1----:R-:W-:Y:S01]  /*5690*/  IADD3 R82, R97, 0x200, RZ ;  /* 0x0000020061527810 */ /* 0x002fe20007ffe0ff */
[----:B------:R-:W-:Y:S01]  /*56a0*/  @!P1 IMAD R82, R122, R133, UR7 ;  /* 0x000000077a529e24 */ /* 0x000fe2000f8e0285 */
[----:B------:R-:W5:Y:S01]  /*56b0*/  LDG.E.64 R138, [R138.64] ;  /* 0x0000001a8a8a7981 */ /* 0x000f62000c1e1b00 */
[----:B0-----:R-:W-:Y:S02]  /*56c0*/  IMAD R66, R98, 0x3, R81 ;  /* 0x0000000362427824 */ /* 0x001fe400078e0251 */
[----:B------:R-:W-:Y:S01]  /*56d0*/  @!P0 IMAD R133, R109, R124, UR7 ;  /* 0x000000076d858e24 */ /* 0x000fe2000f8e027c */
[----:B------:R-:W-:Y:S01]  /*56e0*/  SHF.L.U32 R67, R82, 0x3, RZ ;  /* 0x0000000352437819 */ /* 0x000fe200000006ff */
[----:B------:R0:W-:Y:S01]  /*56f0*/  MUFU.COS R113, R105 ;  /* 0x0000006900717308 */ /* 0x0001e20000000000 */
[----:B------:R-:W1:Y:S01]  /*5700*/  LDS.128 R68, [R66.X16] ;  /* 0x0000000042447984 */ /* 0x000e62000000cc00 */
[----:B------:R-:W-:-:S06]  /*5710*/  FMUL.FTZ R64, R101, R87 ;  /* 0x0000005765407220 */ /* 0x000fcc0000410000 */
[----:B------:R2:W-:Y:S01]  /*5720*/  MUFU.EX2 R134, R80 ;  /* 0x0000005000867308 */ /* 0x0005e20000000800 */
[C---:B0-----:R-:W-:Y:S01]  /*5730*/  FMUL.FTZ R105, R101.reuse, R90 ;  /* 0x0000005a65697220 */ /* 0x041fe20000410000 */
[----:B------:R-:W0:Y:S01]  /*5740*/  LDS.128 R72, [R66.X16+0x10] ;  /* 0x0000100042487984 */ /* 0x000e22000000cc00 */
[----:B------:R-:W-:Y:S02]  /*5750*/  FMUL.FTZ R150, R126, R142 ;  /* 0x0000008e7e967220 */ /* 0x000fe40000410000 */
[C---:B------:R-:W-:Y:S01]  /*5760*/  FMUL.FTZ R109, R101.reuse, R88 ;  /* 0x00000058656d7220 */ /* 0x040fe20000410000 */
[----:B------:R-:W3:Y:S01]  /*5770*/  LDS.128 R76, [R66.X16+0x20] ;  /* 0x00002000424c7984 */ /* 0x000ee2000000cc00 */
[----:B------:R-:W-:Y:S01]  /*5780*/  FMUL.FTZ R65, R101, R86 ;  /* 0x0000005665417220 */ /* 0x000fe20000410000 */
[----:B------:R-:W4:Y:S02]  /*5790*/  MUFU.EX2 R105, R105 ;  /* 0x0000006900697308 */ /* 0x000f240000000800 */
[----:B--2---:R-:W2:Y:S04]  /*57a0*/  LDS.128 R80, [R66.X16+0x30] ;  /* 0x0000300042507984 */ /* 0x004ea8000000cc00 */
[----:B------:R4:W-:Y:S02]  /*57b0*/  STS.64 [R67+0x39e0], R126 ;  /* 0x0039e07e43007388 */ /* 0x0009e40000000a00 */
[----:B------:R4:W-:Y:S01]  /*57c0*/  MUFU.EX2 R122, R102 ;  /* 0x00000066007a7308 */ /* 0x0009e20000000800 */
[----:B------:R-:W-:-:S07]  /*57d0*/  FFMA.FTZ R150, R127, R143, R150 ;  /* 0x0000008f7f967223 */ /* 0x000fce0000010096 */
[----:B------:R1:W-:Y:S01]  /*57e0*/  MUFU.EX2 R130, R64 ;  /* 0x0000004000827308 */ /* 0x0003e20000000800 */
[----:B----4-:R-:W-:Y:S01]  /*57f0*/  @!P0 IMAD.WIDE R102, R133, R106, UR28 ;  /* 0x0000001c85668e25 */ /* 0x010fe2000f8e026a */
[----:B------:R-:W-:-:S03]  /*5800*/  CS2R R66, SRZ ;  /* 0x0000000000427805 */ /* 0x000fc6000001ff00 */
[----:B------:R-:W-:Y:S02]  /*5810*/  FMUL.FTZ R133, R127, R142 ;  /* 0x0000008e7f857220 */ /* 0x000fe40000410000 */
[----:B------:R-:W-:Y:S01]  /*5820*/  FMUL.FTZ R137, R105, R108 ;  /* 0x0000006c69897220 */ /* 0x000fe20000410000 */
[----:B------:R4:W-:Y:S01]  /*5830*/  MUFU.EX2 R128, R65 ;  /* 0x0000004100807308 */ /* 0x0009e20000000800 */
[----:B------:R-:W-:Y:S02]  /*5840*/  FFMA.FTZ R148, R126, R143, -R133 ;  /* 0x0000008f7e947223 */ /* 0x000fe40000010885 */
[----:B-1----:R-:W-:Y:S02]  /*5850*/  FMUL.FTZ R64, R101, R85 ;  /* 0x0000005565407220 */ /* 0x002fe40000410000 */
[----:B------:R-:W-:Y:S02]  /*5860*/  FMUL.FTZ R136, R105, R136 ;  /* 0x0000008869887220 */ /* 0x000fe40000410000 */
[----:B------:R-:W-:Y:S01]  /*5870*/  FMUL.FTZ R106, R101, R54 ;  /* 0x00000036656a7220 */ /* 0x000fe20000410000 */
[----:B------:R1:W-:Y:S01]  /*5880*/  MUFU.EX2 R105, R104 ;  /* 0x0000006800697308 */ /* 0x0003e20000000800 */
[----:B----4-:R-:W-:-:S07]  /*5890*/  MOV R65, RZ ;  /* 0x000000ff00417202 */ /* 0x010fce0000000f00 */
[----:B------:R4:W-:Y:S01]  /*58a0*/  MUFU.EX2 R124, R64 ;  /* 0x00000040007c7308 */ /* 0x0009e20000000800 */
[----:B-1----:R-:W-:-:S07]  /*58b0*/  FMUL.FTZ R104, R140, R148 ;  /* 0x000000948c687220 */ /* 0x002fce0000410000 */
[----:B------:R1:W-:Y:S01]  /*58c0*/  MUFU.EX2 R149, R106 ;  /* 0x0000006a00957308 */ /* 0x0003e20000000800 */
[----:B----4-:R-:W-:Y:S01]  /*58d0*/  HFMA2.MMA R64, -RZ, RZ, 1.875, 0 ;  /* 0x3f800000ff407435 */ /* 0x010fe200000001ff */
[----:B------:R-:W-:Y:S06]  /*58e0*/  BAR.SYNC.DEFER_BLOCKING 0x0 ;  /* 0x0000000000007b1d */ /* 0x000fec0000010000 */
[----:B------:R-:W4:Y:S01]  /*58f0*/  MUFU.EX2 R109, R109 ;  /* 0x0000006d006d7308 */ /* 0x000f220000000800 */
[-C--:B-1----:R-:W-:Y:S02]  /*5900*/  FFMA.FTZ R106, R141, R150.reuse, R104 ;  /* 0x000000968d6a7223 */ /* 0x082fe40000010068 */
[----:B------:R-:W-:-:S04]  /*5910*/  FMUL.FTZ R150, R140, R150 ;  /* 0x000000968c967220 */ /* 0x000fc80000410000 */
[----:B------:R-:W-:Y:S01]  /*5920*/  FFMA.FTZ R150, R141, R148, -R150 ;  /* 0x000000948d967223 */ /* 0x000fe20000010896 */
[----:B------:R-:W-:Y:S01]  /*5930*/  MUFU.COS R111, R151 ;  /* 0x00000097006f7308 */ /* 0x000fe20000000000 */
[C---:B------:R-:W-:Y:S02]  /*5940*/  FMUL.FTZ R135, R134.reuse, R135 ;  /* 0x0000008786877220 */ /* 0x040fe40000410000 */
[----:B------:R-:W-:Y:S01]  /*5950*/  FMUL.FTZ R134, R134, R107 ;  /* 0x0000006b86867220 */ /* 0x000fe20000410000 */
[----:B------:R1:W5:Y:S02]  /*5960*/  @!P0 LDG.E.128 R64, [R102.64] ;  /* 0x0000001a66408981 */ /* 0x000364000c1e1d00 */
[C---:B-1----:R-:W-:Y:S02]  /*5970*/  FMUL.FTZ R103, R136.reuse, R150 ;  /* 0x0000009688677220 */ /* 0x042fe40000410000 */
[-C--:B------:R-:W-:Y:S02]  /*5980*/  FMUL.FTZ R102, R136, R106.reuse ;  /* 0x0000006a88667220 */ /* 0x080fe40000410000 */
[----:B------:R-:W-:-:S02]  /*5990*/  FFMA.FTZ R103, R137, R106, R103 ;  /* 0x0000006a89677223 */ /* 0x000fc40000010067 */
[----:B------:R-:W-:Y:S02]  /*59a0*/  FFMA.FTZ R150, R137, R150, -R102 ;  /* 0x0000009689967223 */ /* 0x000fe40000010866 */
[C---:B------:R-:W-:Y:S02]  /*59b0*/  FMUL.FTZ R106, R134.reuse, R103 ;  /* 0x00000067866a7220 */ /* 0x040fe40000410000 */
[C---:B----4-:R-:W-:Y:S02]  /*59c0*/  FMUL.FTZ R133, R109.reuse, R110 ;  /* 0x0000006e6d857220 */ /* 0x050fe40000410000 */
[----:B------:R-:W-:Y:S02]  /*59d0*/  FMUL.FTZ R110, R134, R150 ;  /* 0x00000096866e7220 */ /* 0x000fe40000410000 */
[----:B------:R-:W-:Y:S02]  /*59e0*/  FMUL.FTZ R132, R109, R132 ;  /* 0x000000846d847220 */ /* 0x000fe40000410000 */
[----:B------:R-:W-:-:S02]  /*59f0*/  FFMA.FTZ R150, R135, R150, -R106 ;  /* 0x0000009687967223 */ /* 0x000fc4000001086a */
[----:B------:R-:W-:Y:S02]  /*5a00*/  FFMA.FTZ R110, R135, R103, R110 ;  /* 0x00000067876e7223 */ /* 0x000fe4000001006e */
[----:B------:R-:W-:Y:S02]  /*5a10*/  FMUL.FTZ R107, R132, R150 ;  /* 0x00000096846b7220 */ /* 0x000fe40000410000 */
[C---:B------:R-:W-:Y:S02]  /*5a20*/  FMUL.FTZ R104, R101.reuse, R52 ;  /* 0x0000003465687220 */ /* 0x040fe40000410000 */
[C---:B------:R-:W-:Y:S02]  /*5a30*/  FMUL.FTZ R131, R130.reuse, R131 ;  /* 0x0000008382837220 */ /* 0x040fe40000410000 */
[----:B------:R-:W-:Y:S02]  /*5a40*/  FMUL.FTZ R102, R101, R51 ;  /* 0x0000003365667220 */ /* 0x000fe40000410000 */
[----:B------:R-:W-:-:S02]  /*5a50*/  FMUL.FTZ R130, R130, R119 ;  /* 0x0000007782827220 */ /* 0x000fc40000410000 */
[-C--:B------:R-:W-:Y:S02]  /*5a60*/  FMUL.FTZ R103, R132, R110.reuse ;  /* 0x0000006e84677220 */ /* 0x080fe40000410000 */
[C---:B------:R-:W-:Y:S01]  /*5a70*/  FFMA.FTZ R107, R133.reuse, R110, R107 ;  /* 0x0000006e856b7223 */ /* 0x040fe2000001006b */
[----:B------:R-:W1:Y:S01]  /*5a80*/  MUFU.EX2 R104, R104 ;  /* 0x0000006800687308 */ /* 0x000e620000000800 */
[----:B------:R-:W-:Y:S02]  /*5a90*/  FFMA.FTZ R103, R133, R150, -R103 ;  /* 0x0000009685677223 */ /* 0x000fe40000010867 */
[----:B------:R-:W-:Y:S02]  /*5aa0*/  FMUL.FTZ R110, R130, R107 ;  /* 0x0000006b826e7220 */ /* 0x000fe40000410000 */
[C---:B------:R-:W-:Y:S02]  /*5ab0*/  FMUL.FTZ R129, R128.reuse, R129 ;  /* 0x0000008180817220 */ /* 0x040fe40000410000 */
[----:B------:R-:W-:Y:S01]  /*5ac0*/  FMUL.FTZ R128, R128, R121 ;  /* 0x0000007980807220 */ /* 0x000fe20000410000 */
[----:B------:R-:W4:Y:S01]  /*5ad0*/  MUFU.EX2 R102, R102 ;  /* 0x0000006600667308 */ /* 0x000f220000000800 */
[----:B------:R-:W-:-:S02]  /*5ae0*/  FMUL.FTZ R108, R101, R53 ;  /* 0x00000035656c7220 */ /* 0x000fc40000410000 */
[----:B------:R-:W-:Y:S02]  /*5af0*/  FMUL.FTZ R121, R105, R144 ;  /* 0x0000009069797220 */ /* 0x000fe40000410000 */
[----:B------:R-:W-:Y:S02]  /*5b00*/  FMUL.FTZ R101, R101, R50 ;  /* 0x0000003265657220 */ /* 0x000fe40000410000 */
[-C--:B------:R-:W-:Y:S02]  /*5b10*/  FMUL.FTZ R144, R130, R103.reuse ;  /* 0x0000006782907220 */ /* 0x080fe40000410000 */
[C---:B------:R-:W-:Y:S01]  /*5b20*/  FFMA.FTZ R110, R131.reuse, R103, -R110 ;  /* 0x00000067836e7223 */ /* 0x040fe2000001086e */
[----:B------:R0:W2:Y:S01]  /*5b30*/  MUFU.EX2 R106, R101 ;  /* 0x00000065006a7308 */ /* 0x0000a20000000800 */
[----:B------:R-:W-:Y:S02]  /*5b40*/  FFMA.FTZ R144, R131, R107, R144 ;  /* 0x0000006b83907223 */ /* 0x000fe40000010090 */
[----:B------:R-:W-:-:S02]  /*5b50*/  FMUL.FTZ R103, R128, R110 ;  /* 0x0000006e80677220 */ /* 0x000fc40000410000 */
[----:B------:R-:W-:-:S03]  /*5b60*/  FMUL.FTZ R125, R124, R125 ;  /* 0x0000007d7c7d7220 */ /* 0x000fc60000410000 */
[----:B------:R-:W2:Y:S01]  /*5b70*/  MUFU.SIN R109, R151 ;  /* 0x00000097006d7308 */ /* 0x000ea20000000400 */
[----:B------:R-:W-:Y:S02]  /*5b80*/  FMUL.FTZ R124, R124, R123 ;  /* 0x0000007b7c7c7220 */ /* 0x000fe40000410000 */
[-C--:B0-----:R-:W-:Y:S02]  /*5b90*/  FMUL.FTZ R101, R128, R144.reuse ;  /* 0x0000009080657220 */ /* 0x081fe40000410000 */
[C---:B------:R-:W-:Y:S02]  /*5ba0*/  FFMA.FTZ R103, R129.reuse, R144, R103 ;  /* 0x0000009081677223 */ /* 0x040fe40000010067 */
[C---:B-1----:R-:W-:Y:S02]  /*5bb0*/  FMUL.FTZ R115, R104.reuse, R115 ;  /* 0x0000007368737220 */ /* 0x042fe40000410000 */
[----:B------:R-:W-:Y:S02]  /*5bc0*/  FMUL.FTZ R114, R104, R114 ;  /* 0x0000007268727220 */ /* 0x000fe40000410000 */
[----:B------:R-:W-:-:S02]  /*5bd0*/  FFMA.FTZ R101, R129, R110, -R101 ;  /* 0x0000006e81657223 */ /* 0x000fc40000010865 */
[----:B------:R-:W-:Y:S01]  /*5be0*/  FMUL.FTZ R104, R124, R103 ;  /* 0x000000677c687220 */ /* 0x000fe20000410000 */
[----:B------:R-:W0:Y:S01]  /*5bf0*/  MUFU.EX2 R108, R108 ;  /* 0x0000006c006c7308 */ /* 0x000e220000000800 */
[C---:B----4-:R-:W-:Y:S02]  /*5c00*/  FMUL.FTZ R113, R102.reuse, R113 ;  /* 0x0000007166717220 */ /* 0x050fe40000410000 */
[----:B------:R-:W-:Y:S01]  /*5c10*/  FMUL.FTZ R112, R102, R112 ;  /* 0x0000007066707220 */ /* 0x000fe20000410000 */
[----:B------:R-:W-:Y:S01]  /*5c20*/  PRMT R102, RZ, 0x5410, R68 ;  /* 0x00005410ff667816 */ /* 0x000fe20000000044 */
[----:B------:R-:W-:Y:S01]  /*5c30*/  FFMA.FTZ R110, R125, R101, -R104 ;  /* 0x000000657d6e7223 */ /* 0x000fe20000010868 */
[----:B------:R-:W-:Y:S02]  /*5c40*/  PRMT R104, RZ, 0x7610, R68 ;  /* 0x00007610ff687816 */ /* 0x000fe40000000044 */
[----:B------:R-:W-:Y:S01]  /*5c50*/  PRMT R68, RZ, 0x5410, R60 ;  /* 0x00005410ff447816 */ /* 0x000fe2000000003c */
[----:B------:R-:W-:-:S02]  /*5c60*/  FMUL.FTZ R193, R102, R93 ;  /* 0x0000005d66c17220 */ /* 0x000fc40000410000 */
[C---:B--2---:R-:W-:Y:S02]  /*5c70*/  FMUL.FTZ R111, R106.reuse, R111 ;  /* 0x0000006f6a6f7220 */ /* 0x044fe40000410000 */
[----:B------:R-:W-:Y:S02]  /*5c80*/  FMUL.FTZ R109, R106, R109 ;  /* 0x0000006d6a6d7220 */ /* 0x000fe40000410000 */
[----:B------:R-:W-:Y:S01]  /*5c90*/  FMUL.FTZ R106, R124, R101 ;  /* 0x000000657c6a7220 */ /* 0x000fe20000410000 */
[--C-:B------:R-:W-:Y:S01]  /*5ca0*/  PRMT R101, RZ, 0x7610, R69.reuse ;  /* 0x00007610ff657816 */ /* 0x100fe20000000045 */
[----:B------:R-:W-:Y:S02]  /*5cb0*/  FMUL.FTZ R191, R104, R93 ;  /* 0x0000005d68bf7220 */ /* 0x000fe40000410000 */
[C---:B------:R-:W-:Y:S02]  /*5cc0*/  FMUL.FTZ R193, R68.reuse, R193 ;  /* 0x000000c144c17220 */ /* 0x040fe40000410000 */
[----:B------:R-:W-:Y:S01]  /*5cd0*/  FMUL.FTZ R120, R105, R120 ;  /* 0x0000007869787220 */ /* 0x000fe20000410000 */
[----:B------:R-:W-:Y:S01]  /*5ce0*/  PRMT R105, RZ, 0x7610, R60 ;  /* 0x00007610ff697816 */ /* 0x000fe2000000003c */
[----:B------:R-:W-:Y:S01]  /*5cf0*/  FFMA.FTZ R144, R125, R103, R106 ;  /* 0x000000677d907223 */ /* 0x000fe2000001006a */
[----:B------:R-:W-:Y:S01]  /*5d00*/  PRMT R103, RZ, 0x5410, R69 ;  /* 0x00005410ff677816 */ /* 0x000fe20000000045 */
[----:B------:R-:W-:-:S02]  /*5d10*/  FMUL.FTZ R191, R68, R191 ;  /* 0x000000bf44bf7220 */ /* 0x000fc40000410000 */
[----:B------:R-:W-:Y:S02]  /*5d20*/  FMUL.FTZ R195, R101, R92 ;  /* 0x0000005c65c37220 */ /* 0x000fe40000410000 */
[----:B------:R-:W-:Y:S02]  /*5d30*/  FMUL.FTZ R106, R193, R142 ;  /* 0x0000008ec16a7220 */ /* 0x000fe40000410000 */
[C---:B0-----:R-:W-:Y:S02]  /*5d40*/  FMUL.FTZ R117, R108.reuse, R117 ;  /* 0x000000756c757220 */ /* 0x041fe40000410000 */
[----:B------:R-:W-:Y:S02]  /*5d50*/  FMUL.FTZ R116, R108, R116 ;  /* 0x000000746c747220 */ /* 0x000fe40000410000 */
[----:B------:R-:W-:Y:S02]  /*5d60*/  FMUL.FTZ R68, R191, R142 ;  /* 0x0000008ebf447220 */ /* 0x000fe40000410000 */
[----:B------:R-:W-:-:S02]  /*5d70*/  FMUL.FTZ R194, R103, R92 ;  /* 0x0000005c67c27220 */ /* 0x000fc40000410000 */
[----:B------:R-:W-:Y:S02]  /*5d80*/  FMUL.FTZ R195, R105, R195 ;  /* 0x000000c369c37220 */ /* 0x000fe40000410000 */
[-C--:B------:R-:W-:Y:S01]  /*5d90*/  FFMA.FTZ R108, R191, R143.reuse, R106 ;  /* 0x0000008fbf6c7223 */ /* 0x080fe2000001006a */
[----:B------:R-:W-:Y:S01]  /*5da0*/  PRMT R106, RZ, 0x5410, R70 ;  /* 0x00005410ff6a7816 */ /* 0x000fe20000000046 */
[----:B------:R-:W-:Y:S02]  /*5db0*/  FFMA.FTZ R69, R193, R143, -R68 ;  /* 0x0000008fc1457223 */ /* 0x000fe40000010844 */
        /* <DEDUP_REMOVED lines=29> */
[----:B------:R-:W-:Y:S02]  /*5f90*/  FMUL.FTZ R196, R145, R196 ;  /* 0x000000c491c47220 */ /* 0x000fe40000410000 */
[----:B------:R-:W-:Y:S02]  /*5fa0*/  FFMA.FTZ R69, R137, R70, -R69 ;  /* 0x0000004689457223 */ /* 0x000fe40000010845 */
[----:B------:R-:W-:Y:S02]  /*5fb0*/  FADD.FTZ R68, R197, R68 ;  /* 0x00000044c5447221 */ /* 0x000fe40000010000 */
[----:B------:R-:W-:Y:S02]  /*5fc0*/  FFMA.FTZ R110, R123, R144, R110 ;  /* 0x000000907b6e7223 */ /* 0x000fe4000001006e */
[----:B------:R-:W-:Y:S02]  /*5fd0*/  FADD.FTZ R69, R196, R69 ;  /* 0x00000045c4457221 */ /* 0x000fe40000010000 */
[----:B------:R-:W-:-:S02]  /*5fe0*/  FMUL.FTZ R70, R134, R68 ;  /* 0x0000004486467220 */ /* 0x000fc40000410000 */
[C---:B------:R-:W-:Y:S02]  /*5ff0*/  FMUL.FTZ R145, R120.reuse, R71 ;  /* 0x0000004778917220 */ /* 0x040fe40000410000 */
[C---:B------:R-:W-:Y:S02]  /*6000*/  FMUL.FTZ R119, R149.reuse, R146 ;  /* 0x0000009295777220 */ /* 0x040fe40000410000 */
[----:B------:R-:W-:Y:S02]  /*6010*/  FMUL.FTZ R118, R149, R118 ;  /* 0x0000007695767220 */ /* 0x000fe40000410000 */
[-C--:B------:R-:W-:Y:S02]  /*6020*/  FMUL.FTZ R144, R120, R110.reuse ;  /* 0x0000006e78907220 */ /* 0x080fe40000410000 */
[-C--:B------:R-:W-:Y:S02]  /*6030*/  FFMA.FTZ R70, R135, R69.reuse, -R70 ;  /* 0x0000004587467223 */ /* 0x080fe40000010846 */
[----:B------:R-:W-:Y:S01]  /*6040*/  FFMA.FTZ R149, R121, R110, R145 ;  /* 0x0000006e79957223 */ /* 0x000fe20000010091 */
[----:B------:R-:W-:Y:S01]  /*6050*/  PRMT R110, RZ, 0x5410, R72 ;  /* 0x00005410ff6e7816 */ /* 0x000fe20000000048 */
[----:B------:R-:W-:-:S02]  /*6060*/  FMUL.FTZ R69, R134, R69 ;  /* 0x0000004586457220 */ /* 0x000fc40000410000 */
[----:B------:R-:W-:Y:S01]  /*6070*/  FFMA.FTZ R71, R121, R71, -R144 ;  /* 0x0000004779477223 */ /* 0x000fe20000010890 */
[----:B------:R-:W-:Y:S01]  /*6080*/  PRMT R144, RZ, 0x7610, R72 ;  /* 0x00007610ff907816 */ /* 0x000fe20000000048 */
[----:B------:R-:W-:Y:S01]  /*6090*/  FFMA.FTZ R69, R135, R68, R69 ;  /* 0x0000004487457223 */ /* 0x000fe20000010045 */
[----:B------:R-:W-:Y:S01]  /*60a0*/  PRMT R68, RZ, 0x5410, R62 ;  /* 0x00005410ff447816 */ /* 0x000fe2000000003e */
[-C--:B------:R-:W-:Y:S02]  /*60b0*/  FMUL.FTZ R201, R110, R89.reuse ;  /* 0x000000596ec97220 */ /* 0x080fe40000410000 */
[----:B------:R-:W-:Y:S02]  /*60c0*/  FMUL.FTZ R200, R144, R89 ;  /* 0x0000005990c87220 */ /* 0x000fe40000410000 */
[C---:B------:R-:W-:Y:S01]  /*60d0*/  FMUL.FTZ R201, R68.reuse, R201 ;  /* 0x000000c944c97220 */ /* 0x040fe20000410000 */
[----:B------:R-:W-:Y:S01]  /*60e0*/  PRMT R147, RZ, 0x7610, R73 ;  /* 0x00007610ff937816 */ /* 0x000fe20000000049 */
[----:B------:R-:W-:-:S02]  /*60f0*/  FMUL.FTZ R200, R68, R200 ;  /* 0x000000c844c87220 */ /* 0x000fc40000410000 */
[----:B------:R-:W-:Y:S01]  /*6100*/  FADD.FTZ R70, R201, R70 ;  /* 0x00000046c9467221 */ /* 0x000fe20000010000 */
[----:B------:R-:W-:Y:S01]  /*6110*/  PRMT R145, RZ, 0x5410, R73 ;  /* 0x00005410ff917816 */ /* 0x000fe20000000049 */
[----:B------:R-:W-:Y:S01]  /*6120*/  FADD.FTZ R69, R200, R69 ;  /* 0x00000045c8457221 */ /* 0x000fe20000010000 */
[----:B------:R-:W-:Y:S01]  /*6130*/  PRMT R146, RZ, 0x7610, R62 ;  /* 0x00007610ff927816 */ /* 0x000fe2000000003e */
[----:B------:R-:W-:Y:S02]  /*6140*/  FMUL.FTZ R202, R147, R88 ;  /* 0x0000005893ca7220 */ /* 0x000fe40000410000 */
[C---:B------:R-:W-:Y:S02]  /*6150*/  FMUL.FTZ R72, R132.reuse, R70 ;  /* 0x0000004684487220 */ /* 0x040fe40000410000 */
[----:B------:R-:W-:Y:S02]  /*6160*/  FMUL.FTZ R203, R145, R88 ;  /* 0x0000005891cb7220 */ /* 0x000fe40000410000 */
[----:B------:R-:W-:-:S02]  /*6170*/  FMUL.FTZ R68, R132, R69 ;  /* 0x0000004584447220 */ /* 0x000fc40000410000 */
[C---:B------:R-:W-:Y:S02]  /*6180*/  FMUL.FTZ R202, R146.reuse, R202 ;  /* 0x000000ca92ca7220 */ /* 0x040fe40000410000 */
[C---:B------:R-:W-:Y:S02]  /*6190*/  FFMA.FTZ R69, R133.reuse, R69, R72 ;  /* 0x0000004585457223 */ /* 0x040fe40000010048 */
[----:B------:R-:W-:Y:S01]  /*61a0*/  FMUL.FTZ R203, R146, R203 ;  /* 0x000000cb92cb7220 */ /* 0x000fe20000410000 */
[----:B------:R-:W-:Y:S01]  /*61b0*/  PRMT R146, RZ, 0x5410, R74 ;  /* 0x00005410ff927816 */ /* 0x000fe2000000004a */
[----:B------:R-:W-:Y:S02]  /*61c0*/  FFMA.FTZ R68, R133, R70, -R68 ;  /* 0x0000004685447223 */ /* 0x000fe40000010844 */
[----:B------:R-:W-:Y:S01]  /*61d0*/  FADD.FTZ R69, R202, R69 ;  /* 0x00000045ca457221 */ /* 0x000fe20000010000 */
[----:B------:R-:W-:Y:S01]  /*61e0*/  PRMT R73, RZ, 0x5410, R63 ;  /* 0x00005410ff497816 */ /* 0x000fe2000000003f */
[----:B------:R-:W-:Y:S01]  /*61f0*/  FADD.FTZ R68, R203, R68 ;  /* 0x00000044cb447221 */ /* 0x000fe20000010000 */
[----:B------:R-:W-:Y:S01]  /*6200*/  PRMT R148, RZ, 0x7610, R74 ;  /* 0x00007610ff947816 */ /* 0x000fe2000000004a */
[----:B------:R-:W-:-:S02]  /*6210*/  FMUL.FTZ R70, R130, R69 ;  /* 0x0000004582467220 */ /* 0x000fc40000410000 */
[-C--:B------:R-:W-:Y:S02]  /*6220*/  FMUL.FTZ R205, R146, R87.reuse ;  /* 0x0000005792cd7220 */ /* 0x080fe40000410000 */
[-C--:B------:R-:W-:Y:S02]  /*6230*/  FFMA.FTZ R70, R131, R68.reuse, -R70 ;  /* 0x0000004483467223 */ /* 0x080fe40000010846 */
[----:B------:R-:W-:Y:S02]  /*6240*/  FMUL.FTZ R204, R148, R87 ;  /* 0x0000005794cc7220 */ /* 0x000fe40000410000 */
[----:B------:R-:W-:Y:S02]  /*6250*/  FMUL.FTZ R205, R73, R205 ;  /* 0x000000cd49cd7220 */ /* 0x000fe40000410000 */
[----:B------:R-:W-:Y:S01]  /*6260*/  FMUL.FTZ R68, R130, R68 ;  /* 0x0000004482447220 */ /* 0x000fe20000410000 */
[----:B------:R-:W-:Y:S01]  /*6270*/  PRMT R151, RZ, 0x7610, R75 ;  /* 0x00007610ff977816 */ /* 0x000fe2000000004b */
[----:B------:R-:W-:-:S02]  /*6280*/  FMUL.FTZ R72, R118, R149 ;  /* 0x0000009576487220 */ /* 0x000fc40000410000 */
[----:B------:R-:W-:Y:S02]  /*6290*/  FMUL.FTZ R74, R118, R71 ;  /* 0x00000047764a7220 */ /* 0x000fe40000410000 */
[----:B------:R-:W-:Y:S02]  /*62a0*/  FMUL.FTZ R204, R73, R204 ;  /* 0x000000cc49cc7220 */ /* 0x000fe40000410000 */
[----:B------:R-:W-:Y:S02]  /*62b0*/  FFMA.FTZ R69, R131, R69, R68 ;  /* 0x0000004583457223 */ /* 0x000fe40000010044 */
[----:B------:R-:W-:Y:S02]  /*62c0*/  FADD.FTZ R70, R205, R70 ;  /* 0x00000046cd467221 */ /* 0x000fe40000010000 */
[C---:B------:R-:W-:Y:S01]  /*62d0*/  FFMA.FTZ R72, R119.reuse, R71, -R72 ;  /* 0x0000004777487223 */ /* 0x040fe20000010848 */
[----:B------:R-:W-:Y:S01]  /*62e0*/  PRMT R71, RZ, 0x7610, R63 ;  /* 0x00007610ff477816 */ /* 0x000fe2000000003f */
[----:B------:R-:W-:Y:S01]  /*62f0*/  FFMA.FTZ R74, R119, R149, R74 ;  /* 0x00000095774a7223 */ /* 0x000fe2000001004a */
[----:B------:R-:W-:Y:S01]  /*6300*/  PRMT R149, RZ, 0x5410, R75 ;  /* 0x00005410ff957816 */ /* 0x000fe2000000004b */
[----:B------:R-:W-:-:S02]  /*6310*/  FADD.FTZ R69, R204, R69 ;  /* 0x00000045cc457221 */ /* 0x000fc40000010000 */
[C---:B------:R-:W-:Y:S02]  /*6320*/  FMUL.FTZ R68, R128.reuse, R70 ;  /* 0x0000004680447220 */ /* 0x040fe40000410000 */
[-C--:B------:R-:W-:Y:S02]  /*6330*/  FMUL.FTZ R207, R151, R86.reuse ;  /* 0x0000005697cf7220 */ /* 0x080fe40000410000 */
[-C--:B------:R-:W-:Y:S02]  /*6340*/  FFMA.FTZ R68, R129, R69.reuse, R68 ;  /* 0x0000004581447223 */ /* 0x080fe40000010044 */
[----:B------:R-:W-:Y:S02]  /*6350*/  FMUL.FTZ R206, R149, R86 ;  /* 0x0000005695ce7220 */ /* 0x000fe40000410000 */
[----:B------:R-:W-:Y:S02]  /*6360*/  FMUL.FTZ R69, R128, R69 ;  /* 0x0000004580457220 */ /* 0x000fe40000410000 */
[C---:B------:R-:W-:Y:S01]  /*6370*/  FMUL.FTZ R207, R71.reuse, R207 ;  /* 0x000000cf47cf7220 */ /* 0x040fe20000410000 */
[----:B---3--:R-:W-:Y:S01]  /*6380*/  PRMT R150, RZ, 0x5410, R76 ;  /* 0x00005410ff967816 */ /* 0x008fe2000000004c */
        /* <DEDUP_REMOVED lines=11> */
[----:B------:R-:W-:Y:S01]  /*6440*/  FMUL.FTZ R213, R75, R213 ;  /* 0x000000d54bd57220 */ /* 0x000fe20000410000 */
[----:B------:R-:W-:Y:S01]  /*6450*/  PRMT R155, RZ, 0x7610, R77 ;  /* 0x00007610ff9b7816 */ /* 0x000fe2000000004d */
[----:B------:R-:W-:Y:S02]  /*6460*/  FMUL.FTZ R71, R116, R74 ;  /* 0x0000004a74477220 */ /* 0x000fe40000410000 */
[----:B------:R-:W-:Y:S02]  /*6470*/  FFMA.FTZ R69, R125, R68, R69 ;  /* 0x000000447d457223 */ /* 0x000fe40000010045 */
[----:B------:R-:W-:-:S02]  /*6480*/  FMUL.FTZ R212, R75, R212 ;  /* 0x000000d44bd47220 */ /* 0x000fc40000410000 */
[----:B------:R-:W-:Y:S01]  /*6490*/  FADD.FTZ R70, R213, R70 ;  /* 0x00000046d5467221 */ /* 0x000fe20000010000 */
[----:B------:R-:W-:Y:S01]  /*64a0*/  PRMT R153, RZ, 0x5410, R77 ;  /* 0x00005410ff997816 */ /* 0x000fe2000000004d */
[----:B------:R-:W-:Y:S01]  /*64b0*/  FFMA.FTZ R73, R117, R72, -R71 ;  /* 0x0000004875497223 */ /* 0x000fe20000010847 */
[----:B------:R-:W-:Y:S01]  /*64c0*/  PRMT R71, RZ, 0x7610, R56 ;  /* 0x00007610ff477816 */ /* 0x000fe20000000038 */
[----:B------:R-:W-:Y:S02]  /*64d0*/  FADD.FTZ R69, R212, R69 ;  /* 0x00000045d4457221 */ /* 0x000fe40000010000 */
        /* <DEDUP_REMOVED lines=19> */
[C---:B------:R-:W-:Y:S01]  /*6610*/  FMUL.FTZ R218, R70.reuse, R218 ;  /* 0x000000da46da7220 */ /* 0x040fe20000410000 */
[--C-:B------:R-:W-:Y:S01]  /*6620*/  PRMT R157, RZ, 0x5410, R79.reuse ;  /* 0x00005410ff9d7816 */ /* 0x100fe2000000004f */
[----:B------:R-:W-:Y:S01]  /*6630*/  FFMA.FTZ R72, R117, R74, R72 ;  /* 0x0000004a75487223 */ /* 0x000fe20000010048 */
[----:B------:R-:W-:Y:S01]  /*6640*/  PRMT R79, RZ, 0x7610, R79 ;  /* 0x00007610ff4f7816 */ /* 0x000fe2000000004f */
[----:B------:R-:W-:Y:S02]  /*6650*/  FMUL.FTZ R219, R70, R219 ;  /* 0x000000db46db7220 */ /* 0x000fe40000410000 */
[----:B------:R-:W-:Y:S02]  /*6660*/  FFMA.FTZ R68, R121, R68, R69 ;  /* 0x0000004479447223 */ /* 0x000fe40000010045 */
[----:B------:R-:W-:Y:S01]  /*6670*/  FADD.FTZ R71, R218, R71 ;  /* 0x00000047da477221 */ /* 0x000fe20000010000 */
[----:B------:R-:W-:Y:S01]  /*6680*/  PRMT R75, RZ, 0x7610, R57 ;  /* 0x00007610ff4b7816 */ /* 0x000fe20000000039 */
[----:B------:R-:W-:-:S02]  /*6690*/  FMUL.FTZ R70, R114, R72 ;  /* 0x0000004872467220 */ /* 0x000fc40000410000 */
[----:B------:R-:W-:Y:S02]  /*66a0*/  FADD.FTZ R68, R219, R68 ;  /* 0x00000044db447221 */ /* 0x000fe40000010000 */
[----:B------:R-:W-:Y:S02]  /*66b0*/  FMUL.FTZ R69, R118, R71 ;  /* 0x0000004776457220 */ /* 0x000fe40000410000 */
[----:B------:R-:W-:Y:S02]  /*66c0*/  FMUL.FTZ R220, R79, R54 ;  /* 0x000000364fdc7220 */ /* 0x000fe40000410000 */
[-C--:B------:R-:W-:Y:S02]  /*66d0*/  FFMA.FTZ R74, R115, R73.reuse, -R70 ;  /* 0x00000049734a7223 */ /* 0x080fe40000010846 */
[----:B------:R-:W-:Y:S02]  /*66e0*/  FMUL.FTZ R73, R114, R73 ;  /* 0x0000004972497220 */ /* 0x000fe40000410000 */
[----:B------:R-:W-:-:S02]  /*66f0*/  FFMA.FTZ R69, R119, R68, R69 ;  /* 0x0000004477457223 */ /* 0x000fc40000010045 */
[----:B------:R-:W-:Y:S02]  /*6700*/  FMUL.FTZ R221, R157, R54 ;  /* 0x000000369ddd7220 */ /* 0x000fe40000410000 */
[----:B------:R-:W-:Y:S02]  /*6710*/  FMUL.FTZ R68, R118, R68 ;  /* 0x0000004476447220 */ /* 0x000fe40000410000 */
[----:B------:R-:W-:Y:S02]  /*6720*/  FMUL.FTZ R220, R75, R220 ;  /* 0x000000dc4bdc7220 */ /* 0x000fe40000410000 */
[----:B------:R-:W-:Y:S02]  /*6730*/  FFMA.FTZ R73, R115, R72, R73 ;  /* 0x0000004873497223 */ /* 0x000fe40000010049 */
[----:B------:R-:W-:Y:S02]  /*6740*/  FMUL.FTZ R221, R75, R221 ;  /* 0x000000dd4bdd7220 */ /* 0x000fe40000410000 */
[----:B------:R-:W-:-:S02]  /*6750*/  FFMA.FTZ R68, R119, R71, -R68 ;  /* 0x0000004777447223 */ /* 0x000fc40000010844 */
[----:B------:R-:W-:Y:S02]  /*6760*/  FADD.FTZ R69, R220, R69 ;  /* 0x00000045dc457221 */ /* 0x000fe40000010000 */
[----:B------:R-:W-:Y:S02]  /*6770*/  FMUL.FTZ R71, R112, R73 ;  /* 0x0000004970477220 */ /* 0x000fe40000410000 */
[----:B------:R-:W-:Y:S02]  /*6780*/  FADD.FTZ R68, R221, R68 ;  /* 0x00000044dd447221 */ /* 0x000fe40000010000 */
[----:B------:R-:W-:Y:S02]  /*6790*/  FMUL.FTZ R70, R116, R69 ;  /* 0x0000004574467220 */ /* 0x000fe40000410000 */
[-C--:B------:R-:W-:Y:S02]  /*67a0*/  FMUL.FTZ R72, R112, R74.reuse ;  /* 0x0000004a70487220 */ /* 0x080fe40000410000 */
[----:B------:R-:W-:-:S02]  /*67b0*/  FFMA.FTZ R74, R113, R74, -R71 ;  /* 0x0000004a714a7223 */ /* 0x000fc40000010847 */
[-C--:B------:R-:W-:Y:S01]  /*67c0*/  FFMA.FTZ R71, R117, R68.reuse, -R70 ;  /* 0x0000004475477223 */ /* 0x080fe20000010846 */
[--C-:B------:R-:W-:Y:S01]  /*67d0*/  PRMT R156, RZ, 0x5410, R80.reuse ;  /* 0x00005410ff9c7816 */ /* 0x100fe20000000050 */
[----:B------:R-:W-:Y:S01]  /*67e0*/  FMUL.FTZ R68, R116, R68 ;  /* 0x0000004474447220 */ /* 0x000fe20000410000 */
[----:B------:R-:W-:-:S03]  /*67f0*/  PRMT R80, RZ, 0x7610, R80 ;  /* 0x00007610ff507816 */ /* 0x000fc60000000050 */
[----:B------:R-:W-:Y:S01]  /*6800*/  FFMA.FTZ R68, R117, R69, R68 ;  /* 0x0000004575447223 */ /* 0x000fe20000010044 */
[----:B------:R-:W-:Y:S01]  /*6810*/  PRMT R69, RZ, 0x5410, R58 ;  /* 0x00005410ff457816 */ /* 0x000fe2000000003a */
[-C--:B------:R-:W-:Y:S02]  /*6820*/  FMUL.FTZ R222, R156, R53.reuse ;  /* 0x000000359cde7220 */ /* 0x080fe40000410000 */
        /* <DEDUP_REMOVED lines=9> */
[-C--:B------:R-:W-:Y:S02]  /*68c0*/  FMUL.FTZ R217, R81, R52.reuse ;  /* 0x0000003451d97220 */ /* 0x080fe40000410000 */
[C---:B------:R-:W-:Y:S02]  /*68d0*/  FMUL.FTZ R69, R114.reuse, R71 ;  /* 0x0000004772457220 */ /* 0x040fe40000410000 */
        /* <DEDUP_REMOVED lines=25> */
[----:B------:R-:W-:Y:S02]  /*6a70*/  FMUL.FTZ R75, R109, R70 ;  /* 0x000000466d4b7220 */ /* 0x000fe40000410000 */
        /* <DEDUP_REMOVED lines=29> */
.L_x_7423:
[----:B0-----:R-:W-:Y:S05]  /*6c50*/  BSYNC B0 ;  /* 0x0000000000007941 */ /* 0x001fea0003800000 */
.L_x_7422:
        /* <DEDUP_REMOVED lines=51> */
.L_x_7530:
        /* <DEDUP_REMOVED lines=70> */
.L_x_7531:
        /* <DEDUP_REMOVED lines=20> */
[----:B------:R-:W-:Y:S05]  /*7530*/  CALL.REL.NOINC `($__internal_178_$__cuda_sm70_shflsync_idx_p) ;  /* 0x00008fc000007944 */ /* 0x000fea0003c00000 */
.L_x_7428:
[----:B------:R-:W-:Y:S05]  /*7540*/  BRA.CONV ~URZ, `(.L_x_7429) ;  /* 0x000000637f007947 */ /* 0x000fea000b800000 */
[----:B0-----:R-:W-:Y:S01]  /*7550*/  HFMA2.MMA R73, -RZ, RZ, 0, 1.847743988037109375e-06 ;  /* 0x0000001fff497435 */ /* 0x001fe200000001ff */
[----:B------:R-:W-:Y:S02]  /*7560*/  MOV R71, R225 ;  /* 0x000000e100477202 */ /* 0x000fe40000000f00 */
[----:B------:R-:W-:-:S02]  /*7570*/  MOV R72, 0x1f ;  /* 0x0000001f00487802 */ /* 0x000fc40000000f00 */
[----:B-1----:R-:W-:Y:S02]  /*7580*/  MOV R70, 0xffffffff ;  /* 0xffffffff00467802 */ /* 0x002fe40000000f00 */
[----:B------:R-:W-:Y:S02]  /*7590*/  MOV R68, 0x75b0 ;  /* 0x000075b000447802 */ /* 0x000fe40000000f00 */
[----:B------:R-:W-:Y:S05]  /*75a0*/  CALL.REL.NOINC `($__internal_178_$__cuda_sm70_shflsync_idx_p) ;  /* 0x00008f5000007944 */ /* 0x000fea0003c00000 */
.L_x_7429:
[----:B------:R-:W-:Y:S05]  /*75b0*/  BRA.CONV ~URZ, `(.L_x_7430) ;  /* 0x000000637f007947 */ /* 0x000fea000b800000 */
[----:B0-----:R-:W-:Y:S01]  /*75c0*/  HFMA2.MMA R73, -RZ, RZ, 0, 1.847743988037109375e-06 ;  /* 0x0000001fff497435 */ /* 0x001fe200000001ff */
[----:B------:R-:W-:Y:S02]  /*75d0*/  MOV R71, R75 ;  /* 0x0000004b00477202 */ /* 0x000fe40000000f00 */
[----:B------:R-:W-:Y:S02]  /*75e0*/  MOV R72, 0x1f ;  /* 0x0000001f00487802 */ /* 0x000fe40000000f00 */
[----:B-1----:R-:W-:Y:S02]  /*75f0*/  MOV R70, 0xffffffff ;  /* 0xffffffff00467802 */ /* 0x002fe40000000f00 */
[----:B------:R-:W-:Y:S02]  /*7600*/  MOV R68, 0x7620 ;  /* 0x0000762000447802 */ /* 0x000fe40000000f00 */
[----:B------:R-:W-:Y:S05]  /*7610*/  CALL.REL.NOINC `($__internal_178_$__cuda_sm70_shflsync_idx_p) ;  /* 0x00008ee000007944 */ /* 0x000fea0003c00000 */
.L_x_7430:
[----:B------:R-:W-:Y:S05]  /*7620*/  BRA.CONV ~URZ, `(.L_x_7431) ;  /* 0x000000637f007947 */ /* 0x000fea000b800000 */
[----:B0-----:R-:W-:Y:S01]  /*7630*/  HFMA2.MMA R73, -RZ, RZ, 0, 1.847743988037109375e-06 ;  /* 0x0000001fff497435 */ /* 0x001fe200000001ff */
[----:B------:R-:W-:-:S02]  /*7640*/  MOV R71, R74 ;  /* 0x0000004a00477202 */ /* 0x000fc40000000f00 */
[----:B------:R-:W-:Y:S02]  /*7650*/  MOV R72, 0x1f ;  /* 0x0000001f00487802 */ /* 0x000fe40000000f00 */
[----:B-1----:R-:W-:Y:S02]  /*7660*/  MOV R70, 0xffffffff ;  /* 0xffffffff00467802 */ /* 0x002fe40000000f00 */
[----:B------:R-:W-:Y:S02]  /*7670*/  MOV R68, 0x7690 ;  /* 0x0000769000447802 */ /* 0x000fe40000000f00 */
[----:B------:R-:W-:Y:S05]  /*7680*/  CALL.REL.NOINC `($__internal_178_$__cuda_sm70_shflsync_idx_p) ;  /* 0x00008e7000007944 */ /* 0x000fea0003c00000 */
.L_x_7431:
        /* <DEDUP_REMOVED lines=9> */
.L_x_7532:
        /* <DEDUP_REMOVED lines=23> */
.L_x_7425:
[----:B0-----:R-:W-:Y:S05]  /*7890*/  BSYNC B0 ;  /* 0x0000000000007941 */ /* 0x001fea0003800000 */
.L_x_7424:
        /* <DEDUP_REMOVED lines=233> */
[C---:B------:R-:W-:Y:S01]  /*8730*/  FMUL.FTZ R70, R114.reuse, R223 ;  /* 0x000000df72467220 */ /* 0x040fe20000410000 */
        /* <DEDUP_REMOVED lines=45> */
.L_x_7533:
[----:B------:R-:W-:Y:S05]  /*8a10*/  BRA.DIV ~URZ, `(.L_x_7436) ;  /* 0x00006c327f007947 */ /* 0x000fea000b800000 */
[----:B------:R2:W3:Y:S04]  /*8a20*/  SHFL.DOWN PT, R73, R224, 0x1, 0x1f ;  /* 0x08201f00e0497f89 */ /* 0x0004e800000e0000 */
[----:B------:R2:W4:Y:S04]  /*8a30*/  SHFL.DOWN PT, R217, R75, 0x1, 0x1f ;  /* 0x08201f004bd97f89 */ /* 0x00052800000e0000 */
[----:B------:R2:W0:Y:S02]  /*8a40*/  SHFL.DOWN PT, R69, R74, 0x1, 0x1f ;  /* 0x08201f004a457f89 */ /* 0x00042400000e0000 */
.L_x_7534:
        /* <DEDUP_REMOVED lines=15> */
.L_x_7438:
[----:B------:R-:W-:Y:S05]  /*8b40*/  BSYNC B1 ;  /* 0x0000000000017941 */ /* 0x000fea0003800000 */
.L_x_7437:
[----:B------:R-:W-:Y:S05]  /*8b50*/  BRA.DIV ~URZ, `(.L_x_7439) ;  /* 0x00006c527f007947 */ /* 0x000fea000b800000 */
[----:B-1----:R1:W2:Y:S04]  /*8b60*/  SHFL.DOWN PT, R71, R226, 0x2, 0x1f ;  /* 0x08401f00e2477f89 */ /* 0x0022a800000e0000 */
[----:B---3--:R1:W3:Y:S04]  /*8b70*/  SHFL.DOWN PT, R73, R224, 0x2, 0x1f ;  /* 0x08401f00e0497f89 */ /* 0x0082e800000e0000 */
[----:B----4-:R1:W4:Y:S04]  /*8b80*/  SHFL.DOWN PT, R217, R75, 0x2, 0x1f ;  /* 0x08401f004bd97f89 */ /* 0x01032800000e0000 */
[----:B0-----:R1:W0:Y:S02]  /*8b90*/  SHFL.DOWN PT, R69, R74, 0x2, 0x1f ;  /* 0x08401f004a457f89 */ /* 0x00122400000e0000 */
.L_x_7535:
        /* <DEDUP_REMOVED lines=15> */
.L_x_7441:
[----:B------:R-:W-:Y:S05]  /*8c90*/  BSYNC B1 ;  /* 0x0000000000017941 */ /* 0x000fea0003800000 */
.L_x_7440:
[----:B------:R-:W-:Y:S05]  /*8ca0*/  BRA.DIV ~URZ, `(.L_x_7442) ;  /* 0x00006cd27f007947 */ /* 0x000fea000b800000 */
[----:B--2---:R2:W1:Y:S02]  /*8cb0*/  SHFL.DOWN PT, R71, R226, 0x4, 0x1f ;  /* 0x08801f00e2477f89 */ /* 0x00446400000e0000 */
.L_x_7536:
[----:B------:R-:W-:Y:S05]  /*8cc0*/  BRA.DIV ~URZ, `(.L_x_7443) ;  /* 0x00006d327f007947 */ /* 0x000fea000b800000 */
[----:B---3--:R3:W2:Y:S04]  /*8cd0*/  SHFL.DOWN PT, R73, R224, 0x4, 0x1f ;  /* 0x08801f00e0497f89 */ /* 0x0086a800000e0000 */
[----:B----4-:R3:W4:Y:S04]  /*8ce0*/  SHFL.DOWN PT, R217, R75, 0x4, 0x1f ;  /* 0x08801f004bd97f89 */ /* 0x01072800000e0000 */
[----:B0-----:R3:W0:Y:S02]  /*8cf0*/  SHFL.DOWN PT, R69, R74, 0x4, 0x1f ;  /* 0x08801f004a457f89 */ /* 0x00162400000e0000 */
.L_x_7537:
        /* <DEDUP_REMOVED lines=15> */
.L_x_7445:
[----:B------:R-:W-:Y:S05]  /*8df0*/  BSYNC B1 ;  /* 0x0000000000017941 */ /* 0x000fea0003800000 */
.L_x_7444:
[----:B------:R-:W-:Y:S05]  /*8e00*/  BRA.DIV ~URZ, `(.L_x_7446) ;  /* 0x00006d527f007947 */ /* 0x000fea000b800000 */
[----:B-1----:R1:W3:Y:S04]  /*8e10*/  SHFL.DOWN PT, R71, R226, 0x8, 0x1f ;  /* 0x09001f00e2477f89 */ /* 0x0022e800000e0000 */
[----:B--2---:R1:W2:Y:S04]  /*8e20*/  SHFL.DOWN PT, R73, R224, 0x8, 0x1f ;  /* 0x09001f00e0497f89 */ /* 0x0042a800000e0000 */
[----:B----4-:R1:W4:Y:S04]  /*8e30*/  SHFL.DOWN PT, R217, R75, 0x8, 0x1f ;  /* 0x09001f004bd97f89 */ /* 0x01032800000e0000 */
[----:B0-----:R1:W0:Y:S02]  /*8e40*/  SHFL.DOWN PT, R69, R74, 0x8, 0x1f ;  /* 0x09001f004a457f89 */ /* 0x00122400000e0000 */
.L_x_7538:
        /* <DEDUP_REMOVED lines=15> */
.L_x_7448:
[----:B------:R-:W-:Y:S05]  /*8f40*/  BSYNC B1 ;  /* 0x0000000000017941 */ /* 0x000fea0003800000 */
.L_x_7447:
[----:B------:R-:W-:Y:S05]  /*8f50*/  BRA.DIV ~URZ, `(.L_x_7449) ;  /* 0x00006dd27f007947 */ /* 0x000fea000b800000 */
[----:B---3--:R3:W1:Y:S02]  /*8f60*/  SHFL.DOWN PT, R71, R226, 0x10, 0x1f ;  /* 0x0a001f00e2477f89 */ /* 0x00866400000e0000 */
.L_x_7539:
[----:B------:R-:W-:Y:S05]  /*8f70*/  BRA.DIV ~URZ, `(.L_x_7450) ;  /* 0x00006e327f007947 */ /* 0x000fea000b800000 */
[----:B--2---:R2:W3:Y:S04]  /*8f80*/  SHFL.DOWN PT, R73, R224, 0x10, 0x1f ;  /* 0x0a001f00e0497f89 */ /* 0x0044e800000e0000 */
[----:B----4-:R2:W4:Y:S04]  /*8f90*/  SHFL.DOWN PT, R217, R75, 0x10, 0x1f ;  /* 0x0a001f004bd97f89 */ /* 0x01052800000e0000 */
[----:B0-----:R2:W0:Y:S02]  /*8fa0*/  SHFL.DOWN PT, R69, R74, 0x10, 0x1f ;  /* 0x0a001f004a457f89 */ /* 0x00142400000e0000 */
.L_x_7540:
        /* <DEDUP_REMOVED lines=13> */
.L_x_7452:
[----:B------:R-:W-:Y:S05]  /*9080*/  BSYNC B1 ;  /* 0x0000000000017941 */ /* 0x000fea0003800000 */
.L_x_7451:
        /* <DEDUP_REMOVED lines=20> */
.L_x_7541:
        /* <DEDUP_REMOVED lines=17> */
.L_x_7455:
[----:B---3--:R-:W-:Y:S05]  /*92e0*/  BSYNC B1 ;  /* 0x0000000000017941 */ /* 0x008fea0003800000 */
.L_x_7454:
        /* <DEDUP_REMOVED lines=16> */
.L_x_7434:
[----:B0-----:R-:W-:Y:S05]  /*93f0*/  BSYNC B0 ;  /* 0x0000000000007941 */ /* 0x001fea0003800000 */
.L_x_7433:
        /* <DEDUP_REMOVED lines=18> */
[----:B------:R-:W-:Y:S01]  /*9520*/  ULDC UR39, c[0x0][0x168] ;  /* 0x00005a0000277ab9 */ /* 0x000fe20000000800 */
[----:B------:R-:W-:Y:S01]  /*9530*/  FMUL.FTZ R74, R72, R91 ;  /* 0x0000005b484a7220 */ /* 0x000fe20000410000 */
[----:B------:R-:W-:Y:S01]  /*9540*/  ULEA UR38, UR38, 0xfffffc00, 0xa ;  /* 0xfffffc0026267891 */ /* 0x000fe2000f8e503f */
[-C--:B------:R-:W-:Y:S01]  /*9550*/  FFMA.FTZ R194, R103, -R69.reuse, R194 ;  /* 0x8000004567c27223 */ /* 0x080fe200000100c2 */
[----:B------:R-:W-:Y:S01]  /*9560*/  BSSY B0, `(.L_x_7456) ;  /* 0x00001dc000007945 */ /* 0x000fe20003800000 */
[----:B------:R-:W-:Y:S01]  /*9570*/  FFMA.FTZ R126, R101, -R69, R126 ;  /* 0x80000045657e7223 */ /* 0x000fe2000001007e */
[----:B------:R-:W-:Y:S01]  /*9580*/  UIADD3 UR38, -UR38, UR39, URZ ;  /* 0x0000002726267290 */ /* 0x000fe2000fffe13f */
[----:B------:R-:W-:-:S02]  /*9590*/  FFMA.FTZ R68, R14, R199, R68 ;  /* 0x000000c70e447223 */ /* 0x000fc40000010044 */
[----:B------:R-:W-:Y:S02]  /*95a0*/  FFMA.FTZ R69, R14, -R127, R191 ;  /* 0x8000007f0e457223 */ /* 0x000fe400000100bf */
[-C--:B------:R-:W-:Y:S02]  /*95b0*/  FFMA.FTZ R199, R106, -R74.reuse, R199 ;  /* 0x8000004a6ac77223 */ /* 0x080fe400000100c7 */
[----:B------:R-:W-:Y:S01]  /*95c0*/  FFMA.FTZ R127, R108, -R74, R127 ;  /* 0x8000004a6c7f7223 */ /* 0x000fe2000001007f */
[----:B------:R-:W-:Y:S01]  /*95d0*/  PRMT R74, RZ, 0x5410, R62 ;  /* 0x00005410ff4a7816 */ /* 0x000fe2000000003e */
[----:B------:R-:W-:Y:S02]  /*95e0*/  FMUL.FTZ R191, R75, R90 ;  /* 0x0000005a4bbf7220 */ /* 0x000fe40000410000 */
[----:B------:R-:W-:Y:S02]  /*95f0*/  FFMA.FTZ R69, R13, -R198, R69 ;  /* 0x800000c60d457223 */ /* 0x000fe40000010045 */
[----:B------:R-:W-:-:S02]  /*9600*/  FMUL.FTZ R215, R74, R89 ;  /* 0x000000594ad77220 */ /* 0x000fc40000410000 */
[----:B------:R-:W-:Y:S02]  /*9610*/  FFMA.FTZ R68, R13, R196, R68 ;  /* 0x000000c40d447223 */ /* 0x000fe40000010044 */
[-C--:B------:R-:W-:Y:S02]  /*9620*/  FFMA.FTZ R196, R105, -R191.reuse, R196 ;  /* 0x800000bf69c47223 */ /* 0x080fe400000100c4 */
[----:B------:R-:W-:Y:S02]  /*9630*/  FFMA.FTZ R191, R107, -R191, R198 ;  /* 0x800000bf6bbf7223 */ /* 0x000fe400000100c6 */
[----:B------:R-:W-:Y:S02]  /*9640*/  FFMA.FTZ R198, R144, -R215, R139 ;  /* 0x800000d790c67223 */ /* 0x000fe4000001008b */
[C---:B------:R-:W-:Y:S01]  /*9650*/  FFMA.FTZ R69, R12.reuse, -R139, R69 ;  /* 0x8000008b0c457223 */ /* 0x040fe20000010045 */
[----:B------:R-:W-:Y:S01]  /*9660*/  PRMT R139, RZ, 0x7610, R62 ;  /* 0x00007610ff8b7816 */ /* 0x000fe2000000003e */
[----:B------:R-:W-:-:S02]  /*9670*/  FFMA.FTZ R68, R12, R201, R68 ;  /* 0x000000c90c447223 */ /* 0x000fc40000010044 */
[----:B------:R-:W-:Y:S02]  /*9680*/  FMUL.FTZ R221, R224, R87 ;  /* 0x00000057e0dd7220 */ /* 0x000fe40000410000 */
[----:B------:R-:W-:Y:S02]  /*9690*/  FMUL.FTZ R217, R139, R88 ;  /* 0x000000588bd97220 */ /* 0x000fe40000410000 */
[C---:B------:R-:W-:Y:S02]  /*96a0*/  FFMA.FTZ R68, R11.reuse, R200, R68 ;  /* 0x000000c80b447223 */ /* 0x040fe40000010044 */
[----:B------:R-:W-:Y:S02]  /*96b0*/  FFMA.FTZ R201, R110, -R215, R201 ;  /* 0x800000d76ec97223 */ /* 0x000fe400000100c9 */
[----:B------:R-:W-:Y:S02]  /*96c0*/  FFMA.FTZ R69, R11, -R202, R69 ;  /* 0x800000ca0b457223 */ /* 0x000fe40000010045 */
[----:B------:R-:W-:-:S02]  /*96d0*/  FFMA.FTZ R215, R145, -R217, R200 ;  /* 0x800000d991d77223 */ /* 0x000fc400000100c8 */
[----:B------:R-:W-:Y:S02]  /*96e0*/  FFMA.FTZ R200, R147, -R217, R202 ;  /* 0x800000d993c87223 */ /* 0x000fe400000100ca */
[----:B------:R-:W-:Y:S02]  /*96f0*/  FFMA.FTZ R68, R10, R205, R68 ;  /* 0x000000cd0a447223 */ /* 0x000fe40000010044 */
[-C--:B------:R-:W-:Y:S02]  /*9700*/  FFMA.FTZ R205, R146, -R221.reuse, R205 ;  /* 0x800000dd92cd7223 */ /* 0x080fe400000100cd */
[----:B------:R-:W-:Y:S02]  /*9710*/  FFMA.FTZ R202, R148, -R221, R195 ;  /* 0x800000dd94ca7223 */ /* 0x000fe400000100c3 */
[----:B------:R-:W-:Y:S01]  /*9720*/  FFMA.FTZ R221, R10, -R195, R69 ;  /* 0x800000c30add7223 */ /* 0x000fe20000010045 */
[----:B------:R-:W-:Y:S01]  /*9730*/  PRMT R195, RZ, 0x7610, R63 ;  /* 0x00007610ffc37816 */ /* 0x000fe2000000003f */
[----:B------:R-:W-:-:S02]  /*9740*/  FFMA.FTZ R225, R9, R206, R68 ;  /* 0x000000ce09e17223 */ /* 0x000fc40000010044 */
[----:B------:R-:W0:Y:S02]  /*9750*/  LDS.64 R68, [R97.X16+0x35e8] ;  /* 0x0035e80061447984 */ /* 0x000e24000000ca00 */
[----:B------:R-:W-:Y:S02]  /*9760*/  FMUL.FTZ R226, R195, R86 ;  /* 0x00000056c3e27220 */ /* 0x000fe40000410000 */
[----:B------:R-:W-:Y:S01]  /*9770*/  FFMA.FTZ R227, R8, R213, R225 ;  /* 0x000000d508e37223 */ /* 0x000fe200000100e1 */
[----:B------:R1:W-:Y:S01]  /*9780*/  @!P0 STS.128 [UR45+0x4be0], R64 ;  /* 0x004be040ff008988 */ /* 0x0003e20008000c2d */
[-C--:B------:R-:W-:Y:S02]  /*9790*/  FFMA.FTZ R217, R149, -R226.reuse, R206 ;  /* 0x800000e295d97223 */ /* 0x080fe400000100ce */
[----:B------:R-:W-:Y:S02]  /*97a0*/  FFMA.FTZ R206, R151, -R226, R204 ;  /* 0x800000e297ce7223 */ /* 0x000fe400000100cc */
[----:B------:R-:W-:Y:S01]  /*97b0*/  FFMA.FTZ R226, R9, -R204, R221 ;  /* 0x800000cc09e27223 */ /* 0x000fe200000100dd */
[----:B------:R-:W-:-:S02]  /*97c0*/  PRMT R204, RZ, 0x5410, R56 ;  /* 0x00005410ffcc7816 */ /* 0x000fc40000000038 */
[----:B------:R-:W-:Y:S01]  /*97d0*/  PRMT R221, RZ, 0x7610, R56 ;  /* 0x00007610ffdd7816 */ /* 0x000fe20000000038 */
[----:B------:R-:W-:Y:S02]  /*97e0*/  FFMA.FTZ R226, R8, -R197, R226 ;  /* 0x800000c508e27223 */ /* 0x000fe400000100e2 */
[----:B------:R-:W-:Y:S02]  /*97f0*/  FMUL.FTZ R228, R204, R85 ;  /* 0x00000055cce47220 */ /* 0x000fe40000410000 */
[----:B------:R-:W-:Y:S01]  /*9800*/  FMUL.FTZ R229, R221, R84 ;  /* 0x00000054dde57220 */ /* 0x000fe20000410000 */
[----:B-1----:R-:W-:Y:S01]  /*9810*/  SHF.L.U32 R64, R97, 0x5, RZ ;  /* 0x0000000561407819 */ /* 0x002fe200000006ff */
[-C--:B------:R-:W-:Y:S02]  /*9820*/  FFMA.FTZ R225, R150, -R228.reuse, R213 ;  /* 0x800000e496e17223 */ /* 0x080fe400000100d5 */
[----:B------:R-:W-:Y:S01]  /*9830*/  FFMA.FTZ R213, R152, -R228, R197 ;  /* 0x800000e498d57223 */ /* 0x000fe200000100c5 */
[----:B------:R-:W-:Y:S01]  /*9840*/  LEA.HI.SX32 R64, R64, R64, 0x1b ;  /* 0x0000004040407211 */ /* 0x000fe200078fdaff */
[----:B------:R-:W-:Y:S01]  /*9850*/  FFMA.FTZ R228, R7, R214, R227 ;  /* 0x000000d607e47223 */ /* 0x000fe200000100e3 */
[----:B------:R-:W-:Y:S01]  /*9860*/  PRMT R227, RZ, 0x7610, R57 ;  /* 0x00007610ffe37816 */ /* 0x000fe20000000039 */
[----:B------:R-:W-:-:S02]  /*9870*/  FFMA.FTZ R214, R153, -R229, R214 ;  /* 0x800000e599d67223 */ /* 0x000fc400000100d6 */
[----:B------:R-:W-:Y:S02]  /*9880*/  FFMA.FTZ R197, R155, -R229, R212 ;  /* 0x800000e59bc57223 */ /* 0x000fe400000100d4 */
[----:B------:R-:W-:Y:S01]  /*9890*/  FFMA.FTZ R229, R7, -R212, R226 ;  /* 0x800000d407e57223 */ /* 0x000fe200000100e2 */
[----:B------:R-:W-:Y:S01]  /*98a0*/  PRMT R212, RZ, 0x5410, R57 ;  /* 0x00005410ffd47816 */ /* 0x000fe20000000039 */
[----:B------:R-:W-:Y:S02]  /*98b0*/  FFMA.FTZ R228, R6, R203, R228 ;  /* 0x000000cb06e47223 */ /* 0x000fe400000100e4 */
[----:B------:R-:W-:Y:S02]  /*98c0*/  FMUL.FTZ R231, R227, R54 ;  /* 0x00000036e3e77220 */ /* 0x000fe40000410000 */
[----:B------:R-:W-:Y:S02]  /*98d0*/  FMUL.FTZ R230, R212, R55 ;  /* 0x00000037d4e67220 */ /* 0x000fe40000410000 */
[----:B------:R-:W-:-:S02]  /*98e0*/  FFMA.FTZ R228, R5, R218, R228 ;  /* 0x000000da05e47223 */ /* 0x000fc400000100e4 */
[-C--:B------:R-:W-:Y:S02]  /*98f0*/  FFMA.FTZ R226, R154, -R230.reuse, R203 ;  /* 0x800000e69ae27223 */ /* 0x080fe400000100cb */
[----:B------:R-:W-:Y:S02]  /*9900*/  FFMA.FTZ R203, R78, -R230, R219 ;  /* 0x800000e64ecb7223 */ /* 0x000fe400000100db */
[----:B------:R-:W-:Y:S02]  /*9910*/  FFMA.FTZ R229, R6, -R219, R229 ;  /* 0x800000db06e57223 */ /* 0x000fe400000100e5 */
[-C--:B------:R-:W-:Y:S02]  /*9920*/  FFMA.FTZ R219, R157, -R231.reuse, R218 ;  /* 0x800000e79ddb7223 */ /* 0x080fe400000100da */
[----:B------:R-:W-:Y:S02]  /*9930*/  FFMA.FTZ R218, R79, -R231, R220 ;  /* 0x800000e74fda7223 */ /* 0x000fe400000100dc */
[----:B------:R-:W-:-:S02]  /*9940*/  FFMA.FTZ R231, R4, R207, R228 ;  /* 0x000000cf04e77223 */ /* 0x000fc400000100e4 */
[----:B------:R-:W-:Y:S01]  /*9950*/  FFMA.FTZ R230, R5, -R220, R229 ;  /* 0x800000dc05e67223 */ /* 0x000fe200000100e5 */
[--C-:B------:R-:W-:Y:S01]  /*9960*/  PRMT R220, RZ, 0x5410, R58.reuse ;  /* 0x00005410ffdc7816 */ /* 0x100fe2000000003a */
[----:B------:R-:W-:Y:S01]  /*9970*/  FFMA.FTZ R233, R3, R216, R231 ;  /* 0x000000d803e97223 */ /* 0x000fe200000100e7 */
[----:B------:R-:W-:Y:S01]  /*9980*/  PRMT R229, RZ, 0x7610, R58 ;  /* 0x00007610ffe57816 */ /* 0x000fe2000000003a */
[CC--:B0-----:R-:W-:Y:S02]  /*9990*/  FMUL.FTZ R231, R69.reuse, -R77.reuse ;  /* 0x8000004d45e77220 */ /* 0x0c1fe40000410000 */
[C---:B------:R-:W-:Y:S02]  /*99a0*/  FMUL.FTZ R77, R68.reuse, -R77 ;  /* 0x8000004d444d7220 */ /* 0x040fe40000410000 */
[-C--:B------:R-:W-:Y:S02]  /*99b0*/  FFMA.FTZ R231, R68, R76.reuse, -R231 ;  /* 0x0000004c44e77223 */ /* 0x080fe400000108e7 */
[----:B------:R-:W-:Y:S01]  /*99c0*/  FFMA.FTZ R77, R69, R76, R77 ;  /* 0x0000004c454d7223 */ /* 0x000fe2000001004d */
[----:B------:R-:W-:Y:S01]  /*99d0*/  PRMT R69, RZ, 0x7610, R59 ;  /* 0x00007610ff457816 */ /* 0x000fe2000000003b */
[----:B------:R-:W-:-:S02]  /*99e0*/  FADD.FTZ R236, R138, R231 ;  /* 0x000000e78aec7221 */ /* 0x000fc40000010000 */
[----:B------:R-:W-:Y:S02]  /*99f0*/  FADD.FTZ R238, -R192, R77 ;  /* 0x0000004dc0ee7221 */ /* 0x000fe40000010100 */
[----:B------:R-:W-:Y:S02]  /*9a00*/  FMUL.FTZ R232, R220, R53 ;  /* 0x00000035dce87220 */ /* 0x000fe40000410000 */
[----:B------:R-:W-:Y:S02]  /*9a10*/  FMUL.FTZ R138, R109, -R236 ;  /* 0x800000ec6d8a7220 */ /* 0x000fe40000410000 */
[----:B------:R-:W-:Y:S02]  /*9a20*/  FMUL.FTZ R234, R229, R52 ;  /* 0x00000034e5ea7220 */ /* 0x000fe40000410000 */
[----:B------:R-:W-:Y:S02]  /*9a30*/  FFMA.FTZ R230, R4, -R223, R230 ;  /* 0x800000df04e67223 */ /* 0x000fe400000100e6 */
[----:B------:R-:W-:-:S02]  /*9a40*/  FMUL.FTZ R76, R109, -R238 ;  /* 0x800000ee6d4c7220 */ /* 0x000fc40000410000 */
[-C--:B------:R-:W-:Y:S02]  /*9a50*/  FFMA.FTZ R228, R156, -R232.reuse, R207 ;  /* 0x800000e89ce47223 */ /* 0x080fe400000100cf */
[----:B------:R-:W-:Y:S02]  /*9a60*/  FFMA.FTZ R207, R80, -R232, R223 ;  /* 0x800000e850cf7223 */ /* 0x000fe400000100df */
[----:B------:R-:W-:Y:S02]  /*9a70*/  FFMA.FTZ R231, R111, R238, R138 ;  /* 0x000000ee6fe77223 */ /* 0x000fe4000001008a */
[----:B------:R-:W-:Y:S02]  /*9a80*/  FFMA.FTZ R223, R81, -R234, R222 ;  /* 0x800000ea51df7223 */ /* 0x000fe400000100de */
[----:B------:R-:W-:Y:S01]  /*9a90*/  FFMA.FTZ R232, R3, -R222, R230 ;  /* 0x800000de03e87223 */ /* 0x000fe200000100e6 */
[----:B------:R-:W-:Y:S01]  /*9aa0*/  PRMT R222, RZ, 0x5410, R59 ;  /* 0x00005410ffde7816 */ /* 0x000fe2000000003b */
[----:B------:R-:W-:Y:S01]  /*9ab0*/  FFMA.FTZ R192, R111, R236, -R76 ;  /* 0x000000ec6fc07223 */ /* 0x000fe2000001084c */
[----:B------:R-:W-:Y:S01]  /*9ac0*/  P2R R230, PR, RZ, 0x1 ;  /* 0x00000001ffe67803 */ /* 0x000fe20000000000 */
[----:B------:R-:W-:-:S02]  /*9ad0*/  FADD.FTZ R231, -R190, R231 ;  /* 0x000000e7bee77221 */ /* 0x000fc40000010100 */
[----:B------:R-:W-:Y:S02]  /*9ae0*/  FADD.FTZ R175, R175, R192 ;  /* 0x000000c0afaf7221 */ /* 0x000fe40000010000 */
[----:B------:R-:W-:Y:S02]  /*9af0*/  FMUL.FTZ R235, R222, R51 ;  /* 0x00000033deeb7220 */ /* 0x000fe40000410000 */
[----:B------:R-:W-:Y:S02]  /*9b00*/  FMUL.FTZ R77, R238, R50 ;  /* 0x00000032ee4d7220 */ /* 0x000fe40000410000 */
[C---:B------:R-:W-:Y:S02]  /*9b10*/  FMUL.FTZ R66, R112.reuse, -R231 ;  /* 0x800000e770427220 */ /* 0x040fe40000410000 */
[----:B------:R-:W-:Y:S02]  /*9b20*/  FMUL.FTZ R112, R112, -R175 ;  /* 0x800000af70707220 */ /* 0x000fe40000410000 */
[----:B------:R-:W-:-:S02]  /*9b30*/  FFMA.FTZ R68, R2, R208, R233 ;  /* 0x000000d002447223 */ /* 0x000fc400000100e9 */
[-C--:B------:R-:W-:Y:S02]  /*9b40*/  FFMA.FTZ R208, R158, -R235.reuse, R208 ;  /* 0x800000eb9ed07223 */ /* 0x080fe400000100d0 */
[C---:B------:R-:W-:Y:S02]  /*9b50*/  FFMA.FTZ R230, R82.reuse, -R235, R209 ;  /* 0x800000eb52e67223 */ /* 0x040fe400000100d1 */
[----:B------:R-:W-:Y:S02]  /*9b60*/  FMUL.FTZ R235, R69, R77 ;  /* 0x0000004d45eb7220 */ /* 0x000fe40000410000 */
[C---:B------:R-:W-:Y:S02]  /*9b70*/  FFMA.FTZ R112, R113.reuse, R231, R112 ;  /* 0x000000e771707223 */ /* 0x040fe40000010070 */
[----:B------:R-:W-:Y:S01]  /*9b80*/  FFMA.FTZ R65, R113, R175, -R66 ;  /* 0x000000af71417223 */ /* 0x000fe20000010842 */
[----:B------:R0:W-:Y:S01]  /*9b90*/  STS [R64.X4+0x10fc], R235 ;  /* 0x0010fceb40007388 */ /* 0x0001e20000004800 */
[----:B------:R-:W-:-:S02]  /*9ba0*/  FMUL.FTZ R67, R82, R231 ;  /* 0x000000e752437220 */ /* 0x000fc40000410000 */
[----:B------:R-:W-:Y:S02]  /*9bb0*/  FMUL.FTZ R66, R231, UR25 ;  /* 0x00000019e7427c20 */ /* 0x000fe40008410000 */
[----:B------:R-:W-:Y:S02]  /*9bc0*/  FADD.FTZ R190, -R189, R112 ;  /* 0x00000070bdbe7221 */ /* 0x000fe40000010100 */
[----:B------:R-:W-:Y:S02]  /*9bd0*/  FFMA.FTZ R158, R158, R175, R67 ;  /* 0x000000af9e9e7223 */ /* 0x000fe40000010043 */
[----:B------:R-:W-:Y:S02]  /*9be0*/  FFMA.FTZ R67, R175, UR42, R66 ;  /* 0x0000002aaf437c23 */ /* 0x000fe40008010042 */
[----:B0-----:R-:W-:Y:S02]  /*9bf0*/  FADD.FTZ R235, R174, R65 ;  /* 0x00000041aeeb7221 */ /* 0x001fe40000010000 */
[----:B------:R-:W-:-:S02]  /*9c00*/  FMUL.FTZ R66, R114, -R190 ;  /* 0x800000be72427220 */ /* 0x000fc40000410000 */
[-C--:B------:R-:W-:Y:S02]  /*9c10*/  FMUL.FTZ R114, R114, -R235.reuse ;  /* 0x800000eb72727220 */ /* 0x080fe40000410000 */
[----:B------:R-:W-:Y:S02]  /*9c20*/  FMUL.FTZ R82, R175, UR25 ;  /* 0x00000019af527c20 */ /* 0x000fe40008410000 */
[C---:B------:R-:W-:Y:S02]  /*9c30*/  FFMA.FTZ R66, R115.reuse, R235, -R66 ;  /* 0x000000eb73427223 */ /* 0x040fe40000010842 */
[----:B------:R-:W-:Y:S02]  /*9c40*/  FFMA.FTZ R115, R115, R190, R114 ;  /* 0x000000be73737223 */ /* 0x000fe40000010072 */
[C---:B------:R-:W-:Y:S02]  /*9c50*/  FFMA.FTZ R113, R231.reuse, UR42, -R82 ;  /* 0x0000002ae7717c23 */ /* 0x040fe40008010852 */
[----:B------:R-:W-:-:S02]  /*9c60*/  FMUL.FTZ R231, R231, R51 ;  /* 0x00000033e7e77220 */ /* 0x000fc40000410000 */
[----:B------:R-:W-:Y:S02]  /*9c70*/  FADD.FTZ R188, -R188, R115 ;  /* 0x00000073bcbc7221 */ /* 0x000fe40000010100 */
[----:B------:R-:W-:Y:S02]  /*9c80*/  FMUL.FTZ R175, R175, R51 ;  /* 0x00000033afaf7220 */ /* 0x000fe40000410000 */
[C---:B------:R-:W-:Y:S02]  /*9c90*/  FMUL.FTZ R113, R230.reuse, R113 ;  /* 0x00000071e6717220 */ /* 0x040fe40000410000 */
[----:B------:R-:W-:Y:S02]  /*9ca0*/  FADD.FTZ R173, R173, R66 ;  /* 0x00000042adad7221 */ /* 0x000fe40000010000 */
[----:B------:R-:W-:Y:S02]  /*9cb0*/  FMUL.FTZ R65, R230, R231 ;  /* 0x000000e7e6417220 */ /* 0x000fe40000410000 */
[----:B------:R-:W-:-:S02]  /*9cc0*/  FMUL.FTZ R66, R116, -R188 ;  /* 0x800000bc74427220 */ /* 0x000fc40000410000 */
[-C--:B------:R-:W-:Y:S02]  /*9cd0*/  FMUL.FTZ R174, R230, R175.reuse ;  /* 0x000000afe6ae7220 */ /* 0x080fe40000410000 */
[----:B------:R-:W-:Y:S02]  /*9ce0*/  FMUL.FTZ R189, R222, R175 ;  /* 0x000000afdebd7220 */ /* 0x000fe40000410000 */
[----:B------:R-:W-:Y:S02]  /*9cf0*/  FFMA.FTZ R67, R208, R67, R113 ;  /* 0x00000043d0437223 */ /* 0x000fe40000010071 */
[----:B------:R-:W-:Y:S01]  /*9d00*/  FMUL.FTZ R116, R116, -R173 ;  /* 0x800000ad74747220 */ /* 0x000fe20000410000 */
[----:B------:R-:W-:Y:S01]  /*9d10*/  STS [R64.X4+0x10f0], R189 ;  /* 0x0010f0bd40007388 */ /* 0x000fe20000004800 */
[----:B------:R-:W-:Y:S02]  /*9d20*/  FFMA.FTZ R175, R208, R175, R65 ;  /* 0x000000afd0af7223 */ /* 0x000fe40000010041 */
[----:B------:R-:W-:-:S02]  /*9d30*/  FMUL.FTZ R65, R235, UR25 ;  /* 0x00000019eb417c20 */ /* 0x000fc40008410000 */
[----:B------:R-:W-:Y:S02]  /*9d40*/  FMUL.FTZ R82, R81, R190 ;  /* 0x000000be51527220 */ /* 0x000fe40000410000 */
[----:B------:R-:W-:Y:S02]  /*9d50*/  FFMA.FTZ R81, R222, R158, R67 ;  /* 0x0000009ede517223 */ /* 0x000fe40000010043 */
[C---:B------:R-:W-:Y:S02]  /*9d60*/  FFMA.FTZ R116, R117.reuse, R188, R116 ;  /* 0x000000bc75747223 */ /* 0x040fe40000010074 */
[----:B------:R-:W-:Y:S02]  /*9d70*/  FFMA.FTZ R67, R117, R173, -R66 ;  /* 0x000000ad75437223 */ /* 0x000fe40000010842 */
[C---:B------:R-:W-:Y:S02]  /*9d80*/  FMUL.FTZ R113, R190.reuse, UR25 ;  /* 0x00000019be717c20 */ /* 0x040fe40008410000 */
[----:B------:R-:W-:-:S02]  /*9d90*/  FFMA.FTZ R112, R190, UR42, -R65 ;  /* 0x0000002abe707c23 */ /* 0x000fc40008010841 */
[----:B------:R-:W-:Y:S02]  /*9da0*/  FMUL.FTZ R190, R190, R52 ;  /* 0x00000034bebe7220 */ /* 0x000fe40000410000 */
[----:B------:R-:W-:Y:S02]  /*9db0*/  FADD.FTZ R187, -R187, R116 ;  /* 0x00000074bbbb7221 */ /* 0x000fe40000010100 */
[----:B------:R-:W-:Y:S02]  /*9dc0*/  FADD.FTZ R172, R172, R67 ;  /* 0x00000043acac7221 */ /* 0x000fe40000010000 */
[----:B------:R-:W-:Y:S02]  /*9dd0*/  FFMA.FTZ R216, R159, -R234, R216 ;  /* 0x800000ea9fd87223 */ /* 0x000fe400000100d8 */
[----:B------:R-:W-:Y:S02]  /*9de0*/  FMUL.FTZ R114, R235, R52 ;  /* 0x00000034eb727220 */ /* 0x000fe40000410000 */
[----:B------:R-:W-:-:S02]  /*9df0*/  FMUL.FTZ R65, R223, R190 ;  /* 0x000000bedf417220 */ /* 0x000fc40000410000 */
[C---:B------:R-:W-:Y:S02]  /*9e00*/  FMUL.FTZ R67, R118.reuse, -R187 ;  /* 0x800000bb76437220 */ /* 0x040fe40000410000 */
[----:B------:R-:W-:Y:S02]  /*9e10*/  FMUL.FTZ R118, R118, -R172 ;  /* 0x800000ac76767220 */ /* 0x000fe40000410000 */
[----:B------:R-:W-:Y:S02]  /*9e20*/  FFMA.FTZ R82, R159, R235, R82 ;  /* 0x000000eb9f527223 */ /* 0x000fe40000010052 */
[C---:B------:R-:W-:Y:S02]  /*9e30*/  FMUL.FTZ R112, R223.reuse, R112 ;  /* 0x00000070df707220 */ /* 0x040fe40000410000 */
[-C--:B------:R-:W-:Y:S02]  /*9e40*/  FMUL.FTZ R223, R223, R114.reuse ;  /* 0x00000072dfdf7220 */ /* 0x080fe40000410000 */
[----:B------:R-:W-:-:S02]  /*9e50*/  FFMA.FTZ R65, R216, R114, R65 ;  /* 0x00000072d8417223 */ /* 0x000fc40000010041 */
[----:B------:R-:W-:Y:S02]  /*9e60*/  FMUL.FTZ R159, R229, R114 ;  /* 0x00000072e59f7220 */ /* 0x000fe40000410000 */
[----:B------:R-:W-:Y:S02]  /*9e70*/  FMUL.FTZ R117, R188, R53 ;  /* 0x00000035bc757220 */ /* 0x000fe40000410000 */
[C---:B------:R-:W-:Y:S01]  /*9e80*/  FFMA.FTZ R114, R119.reuse, R172, -R67 ;  /* 0x000000ac77727223 */ /* 0x040fe20000010843 */
[----:B------:R0:W-:Y:S01]  /*9e90*/  STS [R64.X4+0x10e8], R159 ;  /* 0x0010e89f40007388 */ /* 0x0001e20000004800 */
[----:B------:R-:W-:Y:S02]  /*9ea0*/  FFMA.FTZ R119, R119, R187, R118 ;  /* 0x000000bb77777223 */ /* 0x000fe40000010076 */
[----:B------:R-:W-:Y:S02]  /*9eb0*/  FMUL.FTZ R115, R173, R53 ;  /* 0x00000035ad737220 */ /* 0x000fe40000410000 */
[----:B------:R-:W-:-:S02]  /*9ec0*/  FMUL.FTZ R67, R207, R117 ;  /* 0x00000075cf437220 */ /* 0x000fc40000410000 */
[----:B------:R-:W-:Y:S02]  /*9ed0*/  FADD.FTZ R171, R171, R114 ;  /* 0x00000072abab7221 */ /* 0x000fe40000010000 */
[----:B------:R-:W-:Y:S02]  /*9ee0*/  FADD.FTZ R186, -R186, R119 ;  /* 0x00000077baba7221 */ /* 0x000fe40000010100 */
[-C--:B------:R-:W-:Y:S02]  /*9ef0*/  FMUL.FTZ R114, R207, R115.reuse ;  /* 0x00000073cf727220 */ /* 0x080fe40000410000 */
[-C--:B------:R-:W-:Y:S02]  /*9f00*/  FFMA.FTZ R67, R228, R115.reuse, R67 ;  /* 0x00000073e4437223 */ /* 0x080fe40000010043 */
[----:B------:R-:W-:Y:S02]  /*9f10*/  FMUL.FTZ R119, R220, R115 ;  /* 0x00000073dc777220 */ /* 0x000fe40000410000 */
[----:B------:R-:W-:-:S02]  /*9f20*/  FMUL.FTZ R115, R120, -R171 ;  /* 0x800000ab78737220 */ /* 0x000fc40000410000 */
[-C--:B------:R-:W-:Y:S01]  /*9f30*/  FMUL.FTZ R120, R120, -R186.reuse ;  /* 0x800000ba78787220 */ /* 0x080fe20000410000 */
[----:B------:R-:W-:Y:S01]  /*9f40*/  STS [R64.X4+0x10e0], R119 ;  /* 0x0010e07740007388 */ /* 0x000fe20000004800 */
[C---:B------:R-:W-:Y:S02]  /*9f50*/  FFMA.FTZ R116, R121.reuse, R186, R115 ;  /* 0x000000ba79747223 */ /* 0x040fe40000010073 */
[----:B------:R-:W-:Y:S02]  /*9f60*/  FFMA.FTZ R121, R121, R171, -R120 ;  /* 0x000000ab79797223 */ /* 0x000fe40000010878 */
[----:B------:R-:W-:Y:S02]  /*9f70*/  FMUL.FTZ R120, R187, R54 ;  /* 0x00000036bb787220 */ /* 0x000fe40000410000 */
[----:B------:R-:W-:Y:S02]  /*9f80*/  FADD.FTZ R185, -R185, R116 ;  /* 0x00000074b9b97221 */ /* 0x000fe40000010100 */
[----:B0-----:R-:W-:-:S02]  /*9f90*/  FMUL.FTZ R159, R220, R117 ;  /* 0x00000075dc9f7220 */ /* 0x001fc40000410000 */
[----:B------:R-:W-:Y:S02]  /*9fa0*/  FADD.FTZ R170, R170, R121 ;  /* 0x00000079aaaa7221 */ /* 0x000fe40000010000 */
[----:B------:R-:W-:Y:S01]  /*9fb0*/  FMUL.FTZ R118, R172, R54 ;  /* 0x00000036ac767220 */ /* 0x000fe20000410000 */
[----:B------:R0:W-:Y:S01]  /*9fc0*/  STS [R64.X4+0x10e4], R159 ;  /* 0x0010e49f40007388 */ /* 0x0001e20000004800 */
[----:B------:R-:W-:Y:S02]  /*9fd0*/  FMUL.FTZ R115, R218, R120 ;  /* 0x00000078da737220 */ /* 0x000fe40000410000 */
[C---:B------:R-:W-:Y:S02]  /*9fe0*/  FMUL.FTZ R116, R122.reuse, -R185 ;  /* 0x800000b97a747220 */ /* 0x040fe40000410000 */
[----:B------:R-:W-:Y:S02]  /*9ff0*/  FMUL.FTZ R122, R122, -R170 ;  /* 0x800000aa7a7a7220 */ /* 0x000fe40000410000 */
[----:B------:R-:W-:-:S02]  /*a000*/  FFMA.FTZ R114, R228, R117, -R114 ;  /* 0x00000075e4727223 */ /* 0x000fc40000010872 */
[-C--:B------:R-:W-:Y:S02]  /*a010*/  FMUL.FTZ R117, R218, R118.reuse ;  /* 0x00000076da757220 */ /* 0x080fe40000410000 */
[-C--:B------:R-:W-:Y:S02]  /*a020*/  FFMA.FTZ R115, R219, R118.reuse, R115 ;  /* 0x00000076db737223 */ /* 0x080fe40000010073 */
[----:B0-----:R-:W-:Y:S02]  /*a030*/  FMUL.FTZ R159, R227, R118 ;  /* 0x00000076e39f7220 */ /* 0x001fe40000410000 */
[C---:B------:R-:W-:Y:S02]  /*a040*/  FFMA.FTZ R118, R123.reuse, R170, -R116 ;  /* 0x000000aa7b767223 */ /* 0x040fe40000010874 */
[----:B------:R-:W-:Y:S01]  /*a050*/  FFMA.FTZ R123, R123, R185, R122 ;  /* 0x000000b97b7b7223 */ /* 0x000fe2000001007a */
[----:B------:R-:W-:Y:S01]  /*a060*/  STS [R64.X4+0x10d8], R159 ;  /* 0x0010d89f40007388 */ /* 0x000fe20000004800 */
[----:B------:R-:W-:-:S02]  /*a070*/  FADD.FTZ R169, R169, R118 ;  /* 0x00000076a9a97221 */ /* 0x000fc40000010000 */
[----:B------:R-:W-:Y:S02]  /*a080*/  FADD.FTZ R184, -R184, R123 ;  /* 0x0000007bb8b87221 */ /* 0x000fe40000010100 */
[----:B------:R-:W-:Y:S02]  /*a090*/  FMUL.FTZ R123, R186, R55 ;  /* 0x00000037ba7b7220 */ /* 0x000fe40000410000 */
[CC--:B------:R-:W-:Y:S02]  /*a0a0*/  FMUL.FTZ R118, R124.reuse, -R184.reuse ;  /* 0x800000b87c767220 */ /* 0x0c0fe40000410000 */
[-C--:B------:R-:W-:Y:S02]  /*a0b0*/  FMUL.FTZ R124, R124, -R169.reuse ;  /* 0x800000a97c7c7220 */ /* 0x080fe40000410000 */
[C---:B------:R-:W-:Y:S02]  /*a0c0*/  FFMA.FTZ R119, R125.reuse, R169, -R118 ;  /* 0x000000a97d777223 */ /* 0x040fe40000010876 */
[----:B------:R-:W-:-:S02]  /*a0d0*/  FFMA.FTZ R124, R125, R184, R124 ;  /* 0x000000b87d7c7223 */ /* 0x000fc4000001007c */
[----:B------:R-:W-:Y:S02]  /*a0e0*/  FFMA.FTZ R116, R219, R120, -R117 ;  /* 0x00000078db747223 */ /* 0x000fe40000010875 */
[----:B------:R-:W-:Y:S02]  /*a0f0*/  FMUL.FTZ R121, R171, R55 ;  /* 0x00000037ab797220 */ /* 0x000fe40000410000 */
[----:B------:R-:W-:Y:S02]  /*a100*/  FMUL.FTZ R117, R203, R123 ;  /* 0x0000007bcb757220 */ /* 0x000fe40000410000 */
[----:B------:R-:W-:Y:S02]  /*a110*/  FADD.FTZ R183, -R183, R124 ;  /* 0x0000007cb7b77221 */ /* 0x000fe40000010100 */
[----:B------:R-:W-:Y:S02]  /*a120*/  FMUL.FTZ R189, R229, R190 ;  /* 0x000000bee5bd7220 */ /* 0x000fe40000410000 */
[----:B------:R-:W-:-:S02]  /*a130*/  FADD.FTZ R168, R168, R119 ;  /* 0x00000077a8a87221 */ /* 0x000fc40000010000 */
[-C--:B------:R-:W-:Y:S01]  /*a140*/  FMUL.FTZ R118, R203, R121.reuse ;  /* 0x00000079cb767220 */ /* 0x080fe20000410000 */
[----:B------:R0:W-:Y:S01]  /*a150*/  STS [R64.X4+0x10ec], R189 ;  /* 0x0010ecbd40007388 */ /* 0x0001e20000004800 */
[----:B------:R-:W-:Y:S02]  /*a160*/  FFMA.FTZ R117, R226, R121, R117 ;  /* 0x00000079e2757223 */ /* 0x000fe40000010075 */
[----:B------:R-:W-:Y:S02]  /*a170*/  FMUL.FTZ R119, R128, -R183 ;  /* 0x800000b780777220 */ /* 0x000fe40000410000 */
[----:B------:R-:W-:Y:S02]  /*a180*/  FMUL.FTZ R121, R212, R121 ;  /* 0x00000079d4797220 */ /* 0x000fe40000410000 */
[----:B------:R-:W-:Y:S02]  /*a190*/  FMUL.FTZ R128, R128, -R168 ;  /* 0x800000a880807220 */ /* 0x000fe40000410000 */
[----:B------:R-:W-:Y:S01]  /*a1a0*/  FMUL.FTZ R122, R170, R84 ;  /* 0x00000054aa7a7220 */ /* 0x000fe20000410000 */
[----:B------:R1:W-:Y:S01]  /*a1b0*/  STS [R64.X4+0x10d0], R121 ;  /* 0x0010d07940007388 */ /* 0x0003e20000004800 */
[----:B0-----:R-:W-:-:S02]  /*a1c0*/  FMUL.FTZ R189, R227, R120 ;  /* 0x00000078e3bd7220 */ /* 0x001fc40000410000 */
[C---:B------:R-:W-:Y:S02]  /*a1d0*/  FFMA.FTZ R120, R129.reuse, R168, -R119 ;  /* 0x000000a881787223 */ /* 0x040fe40000010877 */
[----:B------:R-:W-:Y:S01]  /*a1e0*/  FFMA.FTZ R129, R129, R183, R128 ;  /* 0x000000b781817223 */ /* 0x000fe20000010080 */
[----:B------:R-:W-:Y:S01]  /*a1f0*/  STS [R64.X4+0x10dc], R189 ;  /* 0x0010dcbd40007388 */ /* 0x000fe20000004800 */
[----:B------:R-:W-:Y:S02]  /*a200*/  FMUL.FTZ R124, R185, R84 ;  /* 0x00000054b97c7220 */ /* 0x000fe40000410000 */
[----:B------:R-:W-:Y:S02]  /*a210*/  FADD.FTZ R167, R167, R120 ;  /* 0x00000078a7a77221 */ /* 0x000fe40000010000 */
[----:B-1----:R-:W-:Y:S02]  /*a220*/  FMUL.FTZ R121, R197, R122 ;  /* 0x0000007ac5797220 */ /* 0x002fe40000410000 */
[----:B------:R-:W-:-:S02]  /*a230*/  FADD.FTZ R182, -R182, R129 ;  /* 0x00000081b6b67221 */ /* 0x000fc40000010100 */
[-C--:B------:R-:W-:Y:S02]  /*a240*/  FMUL.FTZ R119, R197, R124.reuse ;  /* 0x0000007cc5777220 */ /* 0x080fe40000410000 */
[----:B------:R-:W-:Y:S02]  /*a250*/  FFMA.FTZ R120, R214, R124, -R121 ;  /* 0x0000007cd6787223 */ /* 0x000fe40000010879 */
[C---:B------:R-:W-:Y:S02]  /*a260*/  FMUL.FTZ R121, R130.reuse, -R167 ;  /* 0x800000a782797220 */ /* 0x040fe40000410000 */
[----:B------:R-:W-:Y:S02]  /*a270*/  FMUL.FTZ R130, R130, -R182 ;  /* 0x800000b682827220 */ /* 0x000fe40000410000 */
[-C--:B------:R-:W-:Y:S02]  /*a280*/  FFMA.FTZ R119, R214, R122.reuse, R119 ;  /* 0x0000007ad6777223 */ /* 0x080fe40000010077 */
[----:B------:R-:W-:-:S02]  /*a290*/  FMUL.FTZ R125, R221, R122 ;  /* 0x0000007add7d7220 */ /* 0x000fc40000410000 */
[C---:B------:R-:W-:Y:S02]  /*a2a0*/  FFMA.FTZ R122, R131.reuse, R182, R121 ;  /* 0x000000b6837a7223 */ /* 0x040fe40000010079 */
[----:B------:R-:W-:Y:S01]  /*a2b0*/  FFMA.FTZ R131, R131, R167, -R130 ;  /* 0x000000a783837223 */ /* 0x000fe20000010882 */
[----:B------:R-:W-:Y:S01]  /*a2c0*/  STS [R64.X4+0x10c8], R125 ;  /* 0x0010c87d40007388 */ /* 0x000fe20000004800 */
[----:B------:R-:W-:Y:S02]  /*a2d0*/  FMUL.FTZ R128, R184, R85 ;  /* 0x00000055b8807220 */ /* 0x000fe40000410000 */
[----:B------:R-:W-:Y:S02]  /*a2e0*/  FADD.FTZ R181, -R181, R122 ;  /* 0x0000007ab5b57221 */ /* 0x000fe40000010100 */
[----:B------:R-:W-:Y:S02]  /*a2f0*/  FMUL.FTZ R129, R221, R124 ;  /* 0x0000007cdd817220 */ /* 0x000fe40000410000 */
[----:B------:R-:W-:-:S02]  /*a300*/  FADD.FTZ R166, R166, R131 ;  /* 0x00000083a6a67221 */ /* 0x000fc40000010000 */
[----:B------:R-:W-:Y:S01]  /*a310*/  FMUL.FTZ R124, R169, R85 ;  /* 0x00000055a97c7220 */ /* 0x000fe20000410000 */
[----:B------:R0:W-:Y:S01]  /*a320*/  STS [R64.X4+0x10cc], R129 ;  /* 0x0010cc8140007388 */ /* 0x0001e20000004800 */
[----:B------:R-:W-:Y:S02]  /*a330*/  FMUL.FTZ R121, R213, R128 ;  /* 0x00000080d5797220 */ /* 0x000fe40000410000 */
[C---:B------:R-:W-:Y:S02]  /*a340*/  FMUL.FTZ R122, R132.reuse, -R181 ;  /* 0x800000b5847a7220 */ /* 0x040fe40000410000 */
[----:B------:R-:W-:Y:S02]  /*a350*/  FMUL.FTZ R132, R132, -R166 ;  /* 0x800000a684847220 */ /* 0x000fe40000410000 */
[-C--:B------:R-:W-:Y:S02]  /*a360*/  FMUL.FTZ R159, R212, R123.reuse ;  /* 0x0000007bd49f7220 */ /* 0x080fe40000410000 */
[----:B------:R-:W-:-:S02]  /*a370*/  FFMA.FTZ R118, R226, R123, -R118 ;  /* 0x0000007be2767223 */ /* 0x000fc40000010876 */
[-C--:B------:R-:W-:Y:S01]  /*a380*/  FMUL.FTZ R123, R213, R124.reuse ;  /* 0x0000007cd57b7220 */ /* 0x080fe20000410000 */
[----:B------:R-:W-:Y:S01]  /*a390*/  STS [R64.X4+0x10d4], R159 ;  /* 0x0010d49f40007388 */ /* 0x000fe20000004800 */
[-C--:B------:R-:W-:Y:S02]  /*a3a0*/  FFMA.FTZ R121, R225, R124.reuse, R121 ;  /* 0x0000007ce1797223 */ /* 0x080fe40000010079 */
[----:B0-----:R-:W-:Y:S02]  /*a3b0*/  FMUL.FTZ R129, R204, R124 ;  /* 0x0000007ccc817220 */ /* 0x001fe40000410000 */
[C---:B------:R-:W-:Y:S02]  /*a3c0*/  FFMA.FTZ R124, R133.reuse, R166, -R122 ;  /* 0x000000a6857c7223 */ /* 0x040fe4000001087a */
[----:B------:R-:W-:Y:S01]  /*a3d0*/  FFMA.FTZ R133, R133, R181, R132 ;  /* 0x000000b585857223 */ /* 0x000fe20000010084 */
[----:B------:R0:W-:Y:S01]  /*a3e0*/  STS [R64.X4+0x10c0], R129 ;  /* 0x0010c08140007388 */ /* 0x0001e20000004800 */
[----:B------:R-:W-:-:S02]  /*a3f0*/  FADD.FTZ R165, R165, R124 ;  /* 0x0000007ca5a57221 */ /* 0x000fc40000010000 */
[----:B------:R-:W-:Y:S02]  /*a400*/  FADD.FTZ R180, -R180, R133 ;  /* 0x00000085b4b47221 */ /* 0x000fe40000010100 */
[----:B------:R-:W-:Y:S02]  /*a410*/  FMUL.FTZ R130, R183, R86 ;  /* 0x00000056b7827220 */ /* 0x000fe40000410000 */
[CC--:B------:R-:W-:Y:S02]  /*a420*/  FMUL.FTZ R124, R134.reuse, -R180.reuse ;  /* 0x800000b4867c7220 */ /* 0x0c0fe40000410000 */
[-C--:B------:R-:W-:Y:S02]  /*a430*/  FMUL.FTZ R134, R134, -R165.reuse ;  /* 0x800000a586867220 */ /* 0x080fe40000410000 */
[C---:B------:R-:W-:Y:S02]  /*a440*/  FFMA.FTZ R125, R135.reuse, R165, -R124 ;  /* 0x000000a5877d7223 */ /* 0x040fe4000001087c */
[----:B------:R-:W-:-:S02]  /*a450*/  FFMA.FTZ R134, R135, R180, R134 ;  /* 0x000000b487867223 */ /* 0x000fc40000010086 */
[----:B------:R-:W-:Y:S02]  /*a460*/  FADD.FTZ R164, R164, R125 ;  /* 0x0000007da4a47221 */ /* 0x000fe40000010000 */
[----:B------:R-:W-:Y:S02]  /*a470*/  FADD.FTZ R179, -R179, R134 ;  /* 0x00000086b3b37221 */ /* 0x000fe40000010100 */
[-C--:B------:R-:W-:Y:S02]  /*a480*/  FMUL.FTZ R131, R204, R128.reuse ;  /* 0x00000080cc837220 */ /* 0x080fe40000410000 */
[----:B------:R-:W-:Y:S02]  /*a490*/  FFMA.FTZ R122, R225, R128, -R123 ;  /* 0x00000080e17a7223 */ /* 0x000fe4000001087b */
[----:B------:R-:W-:Y:S01]  /*a4a0*/  FMUL.FTZ R128, R168, R86 ;  /* 0x00000056a8807220 */ /* 0x000fe20000410000 */
[----:B------:R1:W-:Y:S01]  /*a4b0*/  STS [R64.X4+0x10c4], R131 ;  /* 0x0010c48340007388 */ /* 0x0003e20000004800 */
[----:B------:R-:W-:-:S02]  /*a4c0*/  FMUL.FTZ R123, R206, R130 ;  /* 0x00000082ce7b7220 */ /* 0x000fc40000410000 */
[C---:B------:R-:W-:Y:S02]  /*a4d0*/  FMUL.FTZ R125, R136.reuse, -R179 ;  /* 0x800000b3887d7220 */ /* 0x040fe40000410000 */
[----:B------:R-:W-:Y:S02]  /*a4e0*/  FMUL.FTZ R136, R136, -R164 ;  /* 0x800000a488887220 */ /* 0x000fe40000410000 */
[-C--:B------:R-:W-:Y:S02]  /*a4f0*/  FMUL.FTZ R124, R206, R128.reuse ;  /* 0x00000080ce7c7220 */ /* 0x080fe40000410000 */
[-C--:B------:R-:W-:Y:S02]  /*a500*/  FFMA.FTZ R123, R217, R128.reuse, R123 ;  /* 0x00000080d97b7223 */ /* 0x080fe4000001007b */
[----:B0-----:R-:W-:Y:S02]  /*a510*/  FMUL.FTZ R129, R195, R128 ;  /* 0x00000080c3817220 */ /* 0x001fe40000410000 */
[----:B------:R-:W-:-:S02]  /*a520*/  FFMA.FTZ R128, R137, R164, -R125 ;  /* 0x000000a489807223 */ /* 0x000fc4000001087d */
[----:B------:R-:W-:Y:S01]  /*a530*/  FFMA.FTZ R137, R137, R179, R136 ;  /* 0x000000b389897223 */ /* 0x000fe20000010088 */
[----:B------:R0:W-:Y:S01]  /*a540*/  STS [R64.X4+0x10b8], R129 ;  /* 0x0010b88140007388 */ /* 0x0001e20000004800 */
[----:B-1----:R-:W-:Y:S02]  /*a550*/  FMUL.FTZ R131, R182, R87 ;  /* 0x00000057b6837220 */ /* 0x002fe40000410000 */
[----:B------:R-:W-:Y:S02]  /*a560*/  FADD.FTZ R163, R163, R128 ;  /* 0x00000080a3a37221 */ /* 0x000fe40000010000 */
[----:B------:R-:W-:Y:S02]  /*a570*/  FADD.FTZ R178, -R178, R137 ;  /* 0x00000089b2b27221 */ /* 0x000fe40000010100 */
[-C--:B------:R-:W-:Y:S02]  /*a580*/  FMUL.FTZ R133, R195, R130.reuse ;  /* 0x00000082c3857220 */ /* 0x080fe40000410000 */
[----:B------:R-:W-:-:S02]  /*a590*/  FFMA.FTZ R124, R217, R130, -R124 ;  /* 0x00000082d97c7223 */ /* 0x000fc4000001087c */
[----:B------:R-:W-:Y:S01]  /*a5a0*/  FMUL.FTZ R125, R167, R87 ;  /* 0x00000057a77d7220 */ /* 0x000fe20000410000 */
[----:B------:R1:W-:Y:S01]  /*a5b0*/  STS [R64.X4+0x10bc], R133 ;  /* 0x0010bc8540007388 */ /* 0x0003e20000004800 */
[----:B------:R-:W-:Y:S02]  /*a5c0*/  FMUL.FTZ R130, R202, R131 ;  /* 0x00000083ca827220 */ /* 0x000fe40000410000 */
[C---:B0-----:R-:W-:Y:S02]  /*a5d0*/  FMUL.FTZ R129, R140.reuse, -R163 ;  /* 0x800000a38c817220 */ /* 0x041fe40000410000 */
[-C--:B------:R-:W-:Y:S02]  /*a5e0*/  FMUL.FTZ R140, R140, -R178.reuse ;  /* 0x800000b28c8c7220 */ /* 0x080fe40000410000 */
[----:B------:R-:W-:Y:S02]  /*a5f0*/  FFMA.FTZ R128, R205, R125, R130 ;  /* 0x0000007dcd807223 */ /* 0x000fe40000010082 */
[----:B------:R-:W-:-:S02]  /*a600*/  FFMA.FTZ R130, R141, R178, R129 ;  /* 0x000000b28d827223 */ /* 0x000fc40000010081 */
[----:B------:R-:W-:Y:S02]  /*a610*/  FFMA.FTZ R141, R141, R163, -R140 ;  /* 0x000000a38d8d7223 */ /* 0x000fe4000001088c */
[----:B------:R-:W-:Y:S02]  /*a620*/  FADD.FTZ R177, -R177, R130 ;  /* 0x00000082b1b17221 */ /* 0x000fe40000010100 */
[----:B------:R-:W-:Y:S02]  /*a630*/  FADD.FTZ R162, R162, R141 ;  /* 0x0000008da2a27221 */ /* 0x000fe40000010000 */
[----:B------:R-:W-:Y:S02]  /*a640*/  FMUL.FTZ R132, R202, R125 ;  /* 0x0000007dca847220 */ /* 0x000fe40000410000 */
[C---:B------:R-:W-:Y:S02]  /*a650*/  FMUL.FTZ R129, R142.reuse, -R177 ;  /* 0x800000b18e817220 */ /* 0x040fe40000410000 */
[----:B------:R-:W-:-:S02]  /*a660*/  FMUL.FTZ R142, R142, -R162 ;  /* 0x800000a28e8e7220 */ /* 0x000fc40000410000 */
[C---:B------:R-:W-:Y:S02]  /*a670*/  FMUL.FTZ R135, R224.reuse, R125 ;  /* 0x0000007de0877220 */ /* 0x040fe40000410000 */
[-C--:B------:R-:W-:Y:S02]  /*a680*/  FMUL.FTZ R159, R224, R131.reuse ;  /* 0x00000083e09f7220 */ /* 0x080fe40000410000 */
[----:B------:R-:W-:Y:S01]  /*a690*/  FFMA.FTZ R125, R205, R131, -R132 ;  /* 0x00000083cd7d7223 */ /* 0x000fe20000010884 */
[----:B------:R0:W-:Y:S01]  /*a6a0*/  STS [R64.X4+0x10b0], R135 ;  /* 0x0010b08740007388 */ /* 0x0001e20000004800 */
[----:B------:R-:W-:Y:S02]  /*a6b0*/  FMUL.FTZ R132, R181, R88 ;  /* 0x00000058b5847220 */ /* 0x000fe40000410000 */
[C---:B------:R-:W-:Y:S01]  /*a6c0*/  FFMA.FTZ R131, R143.reuse, R162, -R129 ;  /* 0x000000a28f837223 */ /* 0x040fe20000010881 */
[----:B------:R-:W-:Y:S01]  /*a6d0*/  STS [R64.X4+0x10b4], R159 ;  /* 0x0010b49f40007388 */ /* 0x000fe20000004800 */
[----:B------:R-:W-:-:S02]  /*a6e0*/  FFMA.FTZ R143, R143, R177, R142 ;  /* 0x000000b18f8f7223 */ /* 0x000fc4000001008e */
[----:B------:R-:W-:Y:S02]  /*a6f0*/  FMUL.FTZ R130, R166, R88 ;  /* 0x00000058a6827220 */ /* 0x000fe40000410000 */
[----:B-1----:R-:W-:Y:S02]  /*a700*/  FMUL.FTZ R133, R200, R132 ;  /* 0x00000084c8857220 */ /* 0x002fe40000410000 */
[----:B------:R-:W-:Y:S02]  /*a710*/  FADD.FTZ R176, -R176, R143 ;  /* 0x0000008fb0b07221 */ /* 0x000fe40000010100 */
[-C--:B------:R-:W-:Y:S02]  /*a720*/  FMUL.FTZ R137, R139, R130.reuse ;  /* 0x000000828b897220 */ /* 0x080fe40000410000 */
[-C--:B------:R-:W-:Y:S02]  /*a730*/  FFMA.FTZ R129, R215, R130.reuse, R133 ;  /* 0x00000082d7817223 */ /* 0x080fe40000010085 */
[----:B------:R-:W-:Y:S01]  /*a740*/  FMUL.FTZ R134, R200, R130 ;  /* 0x00000082c8867220 */ /* 0x000fe20000410000 */
[----:B------:R-:W-:Y:S01]  /*a750*/  STS [R64.X4+0x10a8], R137 ;  /* 0x0010a88940007388 */ /* 0x000fe20000004800 */
[----:B------:R-:W-:-:S02]  /*a760*/  FADD.FTZ R160, R160, R131 ;  /* 0x00000083a0a07221 */ /* 0x000fc40000010000 */
[-C--:B------:R-:W-:Y:S02]  /*a770*/  FMUL.FTZ R130, R176, R93.reuse ;  /* 0x0000005db0827220 */ /* 0x080fe40000410000 */
[-C--:B------:R-:W-:Y:S02]  /*a780*/  FFMA.FTZ R134, R215, R132.reuse, -R134 ;  /* 0x00000084d7867223 */ /* 0x080fe40000010886 */
[----:B------:R-:W-:Y:S02]  /*a790*/  FMUL.FTZ R141, R139, R132 ;  /* 0x000000848b8d7220 */ /* 0x000fe40000410000 */
[----:B------:R-:W-:Y:S02]  /*a7a0*/  FMUL.FTZ R131, R177, R92 ;  /* 0x0000005cb1837220 */ /* 0x000fe40000410000 */
[----:B------:R-:W-:Y:S01]  /*a7b0*/  FMUL.FTZ R132, R160, R93 ;  /* 0x0000005da0847220 */ /* 0x000fe20000410000 */
[----:B------:R1:W-:Y:S01]  /*a7c0*/  STS [R64.X4+0x10ac], R141 ;  /* 0x0010ac8d40007388 */ /* 0x0003e20000004800 */
[----:B0-----:R-:W-:-:S02]  /*a7d0*/  FMUL.FTZ R135, R71, R130 ;  /* 0x0000008247877220 */ /* 0x001fc40000410000 */
[----:B------:R-:W-:Y:S02]  /*a7e0*/  FMUL.FTZ R133, R162, R92 ;  /* 0x0000005ca2857220 */ /* 0x000fe40000410000 */
[----:B------:R-:W-:Y:S02]  /*a7f0*/  FMUL.FTZ R136, R126, R131 ;  /* 0x000000837e887220 */ /* 0x000fe40000410000 */
[----:B------:R-:W-:Y:S02]  /*a800*/  FFMA.FTZ R135, R193, R132, R135 ;  /* 0x00000084c1877223 */ /* 0x000fe40000010087 */
[----:B------:R-:W-:Y:S02]  /*a810*/  FFMA.FTZ R140, R194, R133, R136 ;  /* 0x00000085c28c7223 */ /* 0x000fe40000010088 */
[----:B------:R-:W-:Y:S02]  /*a820*/  FADD.FTZ R135, RZ, R135 ;  /* 0x00000087ff877221 */ /* 0x000fe40000010000 */
[----:B------:R-:W-:-:S02]  /*a830*/  FMUL.FTZ R142, R178, R91 ;  /* 0x0000005bb28e7220 */ /* 0x000fc40000410000 */
[----:B------:R-:W-:Y:S02]  /*a840*/  FMUL.FTZ R109, R236, R50 ;  /* 0x00000032ec6d7220 */ /* 0x000fe40000410000 */
[----:B------:R-:W-:Y:S02]  /*a850*/  FADD.FTZ R135, R135, R140 ;  /* 0x0000008c87877221 */ /* 0x000fe40000010000 */
[----:B------:R-:W-:Y:S02]  /*a860*/  FFMA.FTZ R174, R208, R231, -R174 ;  /* 0x000000e7d0ae7223 */ /* 0x000fe400000108ae */
[----:B------:R-:W-:Y:S02]  /*a870*/  FMUL.FTZ R140, R163, R91 ;  /* 0x0000005ba38c7220 */ /* 0x000fe40000410000 */
[----:B-1----:R-:W-:Y:S02]  /*a880*/  FMUL.FTZ R141, R127, R142 ;  /* 0x0000008e7f8d7220 */ /* 0x002fe40000410000 */
[----:B------:R-:W-:-:S02]  /*a890*/  FMUL.FTZ R208, R179, R90 ;  /* 0x0000005ab3d07220 */ /* 0x000fc40000410000 */
[----:B------:R-:W-:Y:S02]  /*a8a0*/  FMUL.FTZ R233, R69, R109 ;  /* 0x0000006d45e97220 */ /* 0x000fe40000410000 */
[----:B------:R-:W-:Y:S02]  /*a8b0*/  FFMA.FTZ R66, R216, R190, -R223 ;  /* 0x000000bed8427223 */ /* 0x000fe400000108df */
[----:B------:R-:W-:Y:S01]  /*a8c0*/  FFMA.FTZ R190, R199, R140, R141 ;  /* 0x0000008cc7be7223 */ /* 0x000fe2000001008d */
[----:B------:R0:W-:Y:S01]  /*a8d0*/  STS [R64.X4+0x10f8], R233 ;  /* 0x0010f8e940007388 */ /* 0x0001e20000004800 */
[----:B------:R-:W-:Y:S02]  /*a8e0*/  FMUL.FTZ R159, R180, R89 ;  /* 0x00000059b49f7220 */ /* 0x000fe40000410000 */
[----:B------:R-:W-:Y:S02]  /*a8f0*/  FMUL.FTZ R192, R164, R90 ;  /* 0x0000005aa4c07220 */ /* 0x000fe40000410000 */
[----:B------:R-:W-:-:S02]  /*a900*/  FMUL.FTZ R141, R191, R208 ;  /* 0x000000d0bf8d7220 */ /* 0x000fc40000410000 */
[----:B------:R-:W-:Y:S02]  /*a910*/  FMUL.FTZ R136, R71, R132 ;  /* 0x0000008447887220 */ /* 0x000fe40000410000 */
[----:B------:R-:W-:Y:S02]  /*a920*/  FADD.FTZ R135, R135, R190 ;  /* 0x000000be87877221 */ /* 0x000fe40000010000 */
[----:B0-----:R-:W-:Y:S02]  /*a930*/  FMUL.FTZ R233, R222, R231 ;  /* 0x000000e7dee97220 */ /* 0x001fe40000410000 */
[----:B------:R-:W-:Y:S02]  /*a940*/  FMUL.FTZ R143, R165, R89 ;  /* 0x00000059a58f7220 */ /* 0x000fe40000410000 */
[----:B------:R-:W-:Y:S01]  /*a950*/  FMUL.FTZ R222, R198, R159 ;  /* 0x0000009fc6de7220 */ /* 0x000fe20000410000 */
[----:B------:R-:W-:Y:S01]  /*a960*/  STS [R64.X4+0x10f4], R233 ;  /* 0x0010f4e940007388 */ /* 0x000fe20000004800 */
[----:B------:R-:W-:-:S02]  /*a970*/  FFMA.FTZ R190, R196, R192, R141 ;  /* 0x000000c0c4be7223 */ /* 0x000fc4000001008d */
[----:B------:R-:W-:Y:S02]  /*a980*/  FMUL.FTZ R137, R126, R133 ;  /* 0x000000857e897220 */ /* 0x000fe40000410000 */
[----:B------:R-:W-:Y:S02]  /*a990*/  FFMA.FTZ R136, R193, R130, -R136 ;  /* 0x00000082c1887223 */ /* 0x000fe40000010888 */
[----:B------:R-:W-:Y:S02]  /*a9a0*/  FFMA.FTZ R222, R201, R143, R222 ;  /* 0x0000008fc9de7223 */ /* 0x000fe400000100de */
[----:B------:R-:W-:Y:S02]  /*a9b0*/  FADD.FTZ R135, R135, R190 ;  /* 0x000000be87877221 */ /* 0x000fe40000010000 */
[----:B------:R-:W-:Y:S02]  /*a9c0*/  FFMA.FTZ R137, R194, R131, -R137 ;  /* 0x00000083c2897223 */ /* 0x000fe40000010889 */
[----:B------:R-:W-:-:S02]  /*a9d0*/  FADD.FTZ R136, RZ, R136 ;  /* 0x00000088ff887221 */ /* 0x000fc40000010000 */
[----:B------:R-:W-:Y:S02]  /*a9e0*/  FADD.FTZ R222, R135, R222 ;  /* 0x000000de87de7221 */ /* 0x000fe40000010000 */
[----:B------:R-:W-:Y:S02]  /*a9f0*/  FADD.FTZ R136, R136, R137 ;  /* 0x0000008988887221 */ /* 0x000fe40000010000 */
[----:B------:R-:W-:Y:S02]  /*aa00*/  FMUL.FTZ R137, R127, R140 ;  /* 0x0000008c7f897220 */ /* 0x000fe40000410000 */
[----:B------:R-:W-:Y:S02]  /*aa10*/  FADD.FTZ R135, R222, R129 ;  /* 0x00000081de877221 */ /* 0x000fe40000010000 */
[----:B------:R-:W-:Y:S02]  /*aa20*/  FFMA.FTZ R137, R199, R142, -R137 ;  /* 0x0000008ec7897223 */ /* 0x000fe40000010889 */
[----:B------:R-:W-:-:S02]  /*aa30*/  FMUL.FTZ R141, R191, R192 ;  /* 0x000000c0bf8d7220 */ /* 0x000fc40000410000 */
[----:B------:R-:W-:Y:S02]  /*aa40*/  FADD.FTZ R128, R135, R128 ;  /* 0x0000008087807221 */ /* 0x000fe40000010000 */
[-C--:B------:R-:W-:Y:S02]  /*aa50*/  FMUL.FTZ R230, R198, R143.reuse ;  /* 0x0000008fc6e67220 */ /* 0x080fe40000410000 */
[----:B------:R-:W-:Y:S02]  /*aa60*/  FADD.FTZ R136, R136, R137 ;  /* 0x0000008988887221 */ /* 0x000fe40000010000 */
[----:B------:R-:W-:Y:S02]  /*aa70*/  FFMA.FTZ R141, R196, R208, -R141 ;  /* 0x000000d0c48d7223 */ /* 0x000fe4000001088d */
[----:B------:R-:W-:Y:S02]  /*aa80*/  FADD.FTZ R128, R128, R123 ;  /* 0x0000007b80807221 */ /* 0x000fe40000010000 */
[----:B------:R-:W-:-:S02]  /*aa90*/  FMUL.FTZ R189, R74, R143 ;  /* 0x0000008f4abd7220 */ /* 0x000fc40000410000 */
[----:B------:R-:W-:Y:S02]  /*aaa0*/  FFMA.FTZ R143, R201, R159, -R230 ;  /* 0x0000009fc98f7223 */ /* 0x000fe400000108e6 */
[----:B------:R-:W-:Y:S01]  /*aab0*/  FADD.FTZ R136, R136, R141 ;  /* 0x0000008d88887221 */ /* 0x000fe20000010000 */
        /* <DEDUP_REMOVED lines=14> */
[----:B------:R-:W-:Y:S02]  /*aba0*/  FMUL.FTZ R65, R173, UR25 ;  /* 0x00000019ad417c20 */ /* 0x000fe40008410000 */
[----:B------:R-:W-:Y:S02]  /*abb0*/  FADD.FTZ R125, R125, R120 ;  /* 0x000000787d7d7221 */ /* 0x000fe40000010000 */
[----:B------:R-:W-:Y:S02]  /*abc0*/  FMUL.FTZ R115, R70, R130 ;  /* 0x0000008246737220 */ /* 0x000fe40000410000 */
[----:B------:R-:W-:-:S02]  /*abd0*/  FFMA.FTZ R130, R188, UR42, -R65 ;  /* 0x0000002abc827c23 */ /* 0x000fc40008010841 */
[----:B------:R-:W-:Y:S01]  /*abe0*/  FMUL.FTZ R65, R171, UR25 ;  /* 0x00000019ab417c20 */ /* 0x000fe20008410000 */
[----:B------:R-:W-:Y:S01]  /*abf0*/  STS [R64.X4+0x1084], R115 ;  /* 0x0010847340007388 */ /* 0x000fe20000004800 */
[----:B------:R-:W-:Y:S02]  /*ac00*/  FADD.FTZ R125, R125, R118 ;  /* 0x000000767d7d7221 */ /* 0x000fe40000010000 */
[----:B------:R-:W-:Y:S02]  /*ac10*/  FMUL.FTZ R159, R74, R159 ;  /* 0x0000009f4a9f7220 */ /* 0x000fe40000410000 */
[----:B------:R-:W-:Y:S02]  /*ac20*/  FMUL.FTZ R137, R75, R192 ;  /* 0x000000c04b897220 */ /* 0x000fe40000410000 */
[C---:B------:R-:W-:Y:S01]  /*ac30*/  FMUL.FTZ R129, R72.reuse, R140 ;  /* 0x0000008c48817220 */ /* 0x040fe20000410000 */
[----:B------:R-:W-:Y:S01]  /*ac40*/  STS [R64.X4+0x10a4], R159 ;  /* 0x0010a49f40007388 */ /* 0x000fe20000004800 */
[----:B------:R-:W-:-:S02]  /*ac50*/  FMUL.FTZ R135, R72, R142 ;  /* 0x0000008e48877220 */ /* 0x000fc40000410000 */
[C---:B------:R-:W-:Y:S01]  /*ac60*/  FMUL.FTZ R133, R73.reuse, R133 ;  /* 0x0000008549857220 */ /* 0x040fe20000410000 */
[----:B------:R-:W-:Y:S01]  /*ac70*/  STS [R64.X4+0x1098], R137 ;  /* 0x0010988940007388 */ /* 0x000fe20000004800 */
[----:B------:R-:W-:Y:S02]  /*ac80*/  FMUL.FTZ R131, R73, R131 ;  /* 0x0000008349837220 */ /* 0x000fe40000410000 */
[----:B------:R-:W-:Y:S01]  /*ac90*/  FMUL.FTZ R117, R70, R132 ;  /* 0x0000008446757220 */ /* 0x000fe20000410000 */
[----:B------:R-:W-:Y:S01]  /*aca0*/  STS [R64.X4+0x1090], R129 ;  /* 0x0010908140007388 */ /* 0x000fe20000004800 */
[----:B------:R-:W-:Y:S02]  /*acb0*/  FFMA.FTZ R134, R186, UR42, -R65 ;  /* 0x0000002aba867c23 */ /* 0x000fe40008010841 */
[----:B------:R-:W-:Y:S01]  /*acc0*/  FADD.FTZ R125, R125, R116 ;  /* 0x000000747d7d7221 */ /* 0x000fe20000010000 */
[----:B------:R-:W-:Y:S01]  /*acd0*/  MOV R116, UR38 ;  /* 0x0000002600747c02 */ /* 0x000fe20008000f00 */
[----:B------:R-:W-:Y:S01]  /*ace0*/  FMUL.FTZ R65, R169, UR25 ;  /* 0x00000019a9417c20 */ /* 0x000fe20008410000 */
[----:B------:R-:W-:Y:S01]  /*acf0*/  STS [R64.X4+0x1094], R135 ;  /* 0x0010948740007388 */ /* 0x000fe20000004800 */
[----:B------:R-:W-:Y:S01]  /*ad00*/  FMUL.FTZ R234, R69, R50 ;  /* 0x0000003245ea7220 */ /* 0x000fe20000410000 */
[----:B0-----:R-:W-:Y:S01]  /*ad10*/  LEA R141, R116, -R97, 0x1 ;  /* 0x80000061748d7211 */ /* 0x001fe200078e08ff */
[----:B------:R-:W-:Y:S01]  /*ad20*/  FFMA.FTZ R140, R184, UR42, -R65 ;  /* 0x0000002ab88c7c23 */ /* 0x000fe20008010841 */
[----:B------:R-:W-:Y:S01]  /*ad30*/  STS [R64.X4+0x1088], R133 ;  /* 0x0010888540007388 */ /* 0x000fe20000004800 */
[----:B------:R-:W-:Y:S01]  /*ad40*/  FMUL.FTZ R65, R183, UR25 ;  /* 0x00000019b7417c20 */ /* 0x000fe20008410000 */
[----:B------:R-:W-:Y:S01]  /*ad50*/  ISETP.GE.AND P0, PT, R141, 0x1, PT ;  /* 0x000000018d00780c */ /* 0x000fe20003f06270 */
[----:B------:R-:W-:Y:S01]  /*ad60*/  FADD.FTZ R125, R125, R114 ;  /* 0x000000727d7d7221 */ /* 0x000fe20000010000 */
[----:B------:R-:W-:Y:S01]  /*ad70*/  STS [R64.X4+0x108c], R131 ;  /* 0x00108c8340007388 */ /* 0x000fe20000004800 */
[----:B------:R-:W-:-:S02]  /*ad80*/  FFMA.FTZ R190, R168, UR42, R65 ;  /* 0x0000002aa8be7c23 */ /* 0x000fc40008010041 */
[----:B------:R-:W-:Y:S01]  /*ad90*/  FMUL.FTZ R65, R181, UR25 ;  /* 0x00000019b5417c20 */ /* 0x000fe20008410000 */
[----:B------:R0:W-:Y:S01]  /*ada0*/  STS [R64.X4+0x1080], R117 ;  /* 0x0010807540007388 */ /* 0x0001e20000004800 */
[----:B------:R-:W-:Y:S02]  /*adb0*/  FMUL.FTZ R67, R187, UR25 ;  /* 0x00000019bb437c20 */ /* 0x000fe40008410000 */
[----:B------:R-:W-:Y:S02]  /*adc0*/  FFMA.FTZ R128, R166, UR42, R65 ;  /* 0x0000002aa6807c23 */ /* 0x000fe40008010041 */
[----:B------:R-:W-:Y:S02]  /*add0*/  FMUL.FTZ R65, R163, UR25 ;  /* 0x00000019a3417c20 */ /* 0x000fe40008410000 */
[----:B------:R-:W-:Y:S02]  /*ade0*/  FFMA.FTZ R209, R2, -R209, R232 ;  /* 0x800000d102d17223 */ /* 0x000fe400000100e8 */
[----:B------:R-:W-:-:S02]  /*adf0*/  FMUL.FTZ R232, R83, R238 ;  /* 0x000000ee53e87220 */ /* 0x000fc40000410000 */
[----:B0-----:R-:W-:Y:S02]  /*ae00*/  FMUL.FTZ R64, R186, UR25 ;  /* 0x00000019ba407c20 */ /* 0x001fe40008410000 */
[----:B------:R-:W-:Y:S02]  /*ae10*/  FFMA.FTZ R138, R83, -R234, R211 ;  /* 0x800000ea538a7223 */ /* 0x000fe400000100d3 */
[----:B------:R-:W-:Y:S02]  /*ae20*/  FFMA.FTZ R131, R171, UR42, R64 ;  /* 0x0000002aab837c23 */ /* 0x000fe40008010040 */
[----:B------:R-:W-:Y:S02]  /*ae30*/  FMUL.FTZ R64, R168, UR25 ;  /* 0x00000019a8407c20 */ /* 0x000fe40008410000 */
[----:B------:R-:W-:Y:S02]  /*ae40*/  FMUL.FTZ R114, R188, UR25 ;  /* 0x00000019bc727c20 */ /* 0x000fe40008410000 */
[----:B------:R-:W-:-:S02]  /*ae50*/  FFMA.FTZ R135, R183, UR42, -R64 ;  /* 0x0000002ab7877c23 */ /* 0x000fc40008010840 */
[----:B------:R-:W-:Y:S02]  /*ae60*/  FMUL.FTZ R64, R166, UR25 ;  /* 0x00000019a6407c20 */ /* 0x000fe40008410000 */
[----:B------:R-:W-:Y:S02]  /*ae70*/  FADD.FTZ R143, R125, R66 ;  /* 0x000000427d8f7221 */ /* 0x000fe40000010000 */
[----:B------:R-:W-:Y:S02]  /*ae80*/  FFMA.FTZ R132, R172, UR42, R67 ;  /* 0x0000002aac847c23 */ /* 0x000fe40008010043 */
[----:B------:R-:W-:Y:S02]  /*ae90*/  FFMA.FTZ R123, R181, UR42, -R64 ;  /* 0x0000002ab57b7c23 */ /* 0x000fe40008010840 */
[----:B------:R-:W-:Y:S02]  /*aea0*/  FFMA.FTZ R122, R178, UR42, -R65 ;  /* 0x0000002ab27a7c23 */ /* 0x000fe40008010841 */
        /* <DEDUP_REMOVED lines=17> */
[----:B------:R-:W-:Y:S02]  /*afc0*/  FFMA.FTZ R76, R161, -R234, R210 ;  /* 0x800000eaa14c7223 */ /* 0x000fe400000100d2 */
[----:B------:R-:W-:-:S02]  /*afd0*/  FFMA.FTZ R125, R173, UR42, R114 ;  /* 0x0000002aad7d7c23 */ /* 0x000fc40008010072 */
[----:B------:R-:W-:Y:S02]  /*afe0*/  FFMA.FTZ R161, R161, R236, R232 ;  /* 0x000000eca1a17223 */ /* 0x000fe400000100e8 */
[----:B------:R-:W-:Y:S02]  /*aff0*/  FFMA.FTZ R111, R238, UR42, -R111 ;  /* 0x0000002aee6f7c23 */ /* 0x000fe4000801086f */
[----:B------:R-:W-:Y:S02]  /*b000*/  FFMA.FTZ R83, R236, UR42, R83 ;  /* 0x0000002aec537c23 */ /* 0x000fe40008010053 */
[----:B------:R-:W-:Y:S02]  /*b010*/  FFMA.FTZ R113, R235, UR42, R113 ;  /* 0x0000002aeb717c23 */ /* 0x000fe40008010071 */
[----:B------:R-:W-:Y:S02]  /*b020*/  FFMA.FTZ R129, R187, UR42, -R66 ;  /* 0x0000002abb817c23 */ /* 0x000fe40008010842 */
[----:B------:R-:W-:-:S02]  /*b030*/  FFMA.FTZ R136, R185, UR42, -R136 ;  /* 0x0000002ab9887c23 */ /* 0x000fc40008010888 */
[----:B------:R-:W-:Y:S02]  /*b040*/  FFMA.FTZ R133, R170, UR42, R133 ;  /* 0x0000002aaa857c23 */ /* 0x000fe40008010085 */
[----:B------:R-:W-:Y:S02]  /*b050*/  FFMA.FTZ R142, R169, UR42, R142 ;  /* 0x0000002aa98e7c23 */ /* 0x000fe4000801008e */
[----:B------:R-:W-:Y:S02]  /*b060*/  FFMA.FTZ R137, R182, UR42, -R137 ;  /* 0x0000002ab6897c23 */ /* 0x000fe40008010889 */
[----:B------:R-:W-:Y:S02]  /*b070*/  FFMA.FTZ R192, R167, UR42, R192 ;  /* 0x0000002aa7c07c23 */ /* 0x000fe400080100c0 */
[----:B------:R-:W-:Y:S02]  /*b080*/  FFMA.FTZ R121, R180, UR42, -R121 ;  /* 0x0000002ab4797c23 */ /* 0x000fe40008010879 */
[----:B------:R-:W-:-:S02]  /*b090*/  FFMA.FTZ R120, R165, UR42, R120 ;  /* 0x0000002aa5787c23 */ /* 0x000fc40008010078 */
[----:B------:R-:W-:Y:S02]  /*b0a0*/  FFMA.FTZ R124, R179, UR42, -R124 ;  /* 0x0000002ab37c7c23 */ /* 0x000fe4000801087c */
[----:B------:R-:W-:Y:S02]  /*b0b0*/  FFMA.FTZ R119, R164, UR42, R119 ;  /* 0x0000002aa4777c23 */ /* 0x000fe40008010077 */
        /* <DEDUP_REMOVED lines=38> */
.L_x_7457:
[----:B------:R-:W-:Y:S05]  /*b320*/  BSYNC B0 ;  /* 0x0000000000007941 */ /* 0x000fea0003800000 */
.L_x_7456:
[----:B------:R-:W-:Y:S01]  /*b330*/  ULDC.64 UR38, c[0x0][0x298] ;  /* 0x0000a60000267ab9 */ /* 0x000fe20000000a00 */
[C---:B------:R-:W-:Y:S01]  /*b340*/  FMUL.FTZ R65, R0.reuse, R210 ;  /* 0x000000d200417220 */ /* 0x040fe20000410000 */
[----:B------:R-:W-:Y:S01]  /*b350*/  USHF.R.U32.HI UR24, URZ, 0x1, UR39 ;  /* 0x000000013f187899 */ /* 0x000fe20008011627 */
[----:B------:R-:W-:Y:S01]  /*b360*/  FMUL.FTZ R64, R0, R211 ;  /* 0x000000d300407220 */ /* 0x000fe20000410000 */
[----:B------:R-:W-:Y:S01]  /*b370*/  USHF.R.U64 UR38, UR38, 0x1, UR39 ;  /* 0x0000000126267899 */ /* 0x000fe20008001227 */
[----:B------:R-:W-:Y:S01]  /*b380*/  FADD.FTZ R68, R68, R65 ;  /* 0x0000004144447221 */ /* 0x000fe20000010000 */
[----:B------:R-:W-:Y:S01]  /*b390*/  UIMAD UR40, UR24, UR12, URZ ;  /* 0x0000000c182872a4 */ /* 0x000fe2000f8e023f */
[C---:B------:R-:W-:Y:S01]  /*b3a0*/  FMUL.FTZ R111, R138.reuse, R111 ;  /* 0x0000006f8a6f7220 */ /* 0x040fe20000410000 */
[----:B------:R-:W-:Y:S01]  /*b3b0*/  UIMAD.WIDE.U32 UR24, UR38, UR12, URZ ;  /* 0x0000000c261872a5 */ /* 0x000fe2000f8e003f */
[----:B------:R-:W-:Y:S01]  /*b3c0*/  FADD.FTZ R209, R209, -R64 ;  /* 0x80000040d1d17221 */ /* 0x000fe20000010000 */
[----:B------:R-:W-:Y:S01]  /*b3d0*/  UIMAD UR40, UR13, UR38, UR40 ;  /* 0x000000260d2872a4 */ /* 0x000fe2000f8e0228 */
[C---:B------:R-:W-:Y:S01]  /*b3e0*/  FMUL.FTZ R65, R138.reuse, R77 ;  /* 0x0000004d8a417220 */ /* 0x040fe20000410000 */
[----:B------:R-:W-:Y:S01]  /*b3f0*/  ULDC UR41, c[0x0][0x174] ;  /* 0x00005d0000297ab9 */ /* 0x000fe20000000800 */
[----:B------:R-:W-:Y:S01]  /*b400*/  FMUL.FTZ R138, R138, R109 ;  /* 0x0000006d8a8a7220 */ /* 0x000fe20000410000 */
[----:B------:R-:W-:Y:S01]  /*b410*/  ULDC.64 UR38, c[0x0][0x2a0] ;  /* 0x0000a80000267ab9 */ /* 0x000fe20000000a00 */
[----:B------:R-:W-:Y:S01]  /*b420*/  FADD.FTZ R175, R208, R175 ;  /* 0x000000afd0af7221 */ /* 0x000fe20000010000 */
[----:B------:R-:W-:Y:S01]  /*b430*/  UIADD3 UR25, UR25, UR40, URZ ;  /* 0x0000002819197290 */ /* 0x000fe2000fffe03f */
[C---:B0-----:R-:W-:Y:S01]  /*b440*/  FFMA.FTZ R66, R76.reuse, R83, R111 ;  /* 0x000000534c427223 */ /* 0x041fe2000001006f */
[----:B------:R-:W-:Y:S01]  /*b450*/  UIMAD UR40, UR15, UR38, URZ ;  /* 0x000000260f2872a4 */ /* 0x000fe2000f8e023f */
[C---:B------:R-:W-:Y:S01]  /*b460*/  FFMA.FTZ R208, R76.reuse, R109, R65 ;  /* 0x0000006d4cd07223 */ /* 0x040fe20000010041 */
[----:B------:R-:W-:Y:S01]  /*b470*/  UIMAD.WIDE.U32 UR24, UR14, UR38, UR24 ;  /* 0x000000260e1872a5 */ /* 0x000fe2000f8e0018 */
[----:B------:R-:W-:Y:S01]  /*b480*/  FFMA.FTZ R210, R76, R77, -R138 ;  /* 0x0000004d4cd27223 */ /* 0x000fe2000001088a */
[----:B------:R-:W-:Y:S01]  /*b490*/  UIMAD UR40, UR14, UR39, UR40 ;  /* 0x000000270e2872a4 */ /* 0x000fe2000f8e0228 */
[----:B------:R-:W-:Y:S01]  /*b4a0*/  FFMA.FTZ R76, R69, R161, R66 ;  /* 0x000000a1454c7223 */ /* 0x000fe20000010042 */
[----:B------:R-:W-:Y:S01]  /*b4b0*/  IADD3 R66, R97, 0x40, RZ ;  /* 0x0000004061427810 */ /* 0x000fe20007ffe0ff */
[----:B------:R-:W-:Y:S01]  /*b4c0*/  ULDC.64 UR38, c[0x0][0x318] ;  /* 0x0000c60000267ab9 */ /* 0x000fe20000000a00 */
[----:B------:R-:W-:Y:S01]  /*b4d0*/  FADD.FTZ R77, R143, R174 ;  /* 0x000000ae8f4d7221 */ /* 0x000fe20000010000 */
[----:B------:R-:W-:Y:S01]  /*b4e0*/  UIADD3 UR40, UR40, UR25, URZ ;  /* 0x0000001928287290 */ /* 0x000fe2000fffe03f */
[----:B------:R-:W-:Y:S01]  /*b4f0*/  LEA.HI.SX32 R66, R66, R97, 0x1b ;  /* 0x0000006142427211 */ /* 0x000fe200078fdaff */
[----:B------:R-:W-:Y:S01]  /*b500*/  ULEA UR38, UP0, UR24, UR38, 0x3 ;  /* 0x0000002618267291 */ /* 0x000fe2000f80183f */
[----:B------:R-:W-:Y:S01]  /*b510*/  IADD3 R138, R97, 0x80, RZ ;  /* 0x00000080618a7810 */ /* 0x000fe20007ffe0ff */
[----:B------:R-:W-:Y:S01]  /*b520*/  UIADD3 UR25, UR6, -UR41, URZ ;  /* 0x8000002906197290 */ /* 0x000fe2000fffe03f */
[----:B------:R-:W-:Y:S01]  /*b530*/  BSSY B0, `(.L_x_7458) ;  /* 0x0000019000007945 */ /* 0x000fe20003800000 */
[----:B------:R-:W-:Y:S01]  /*b540*/  ULEA.HI.X UR39, UR24, UR39, UR40, 0x3, UP0 ;  /* 0x0000002718277291 */ /* 0x000fe200080f1c28 */
[----:B------:R-:W-:Y:S01]  /*b550*/  FADD.FTZ R69, R175, R208 ;  /* 0x000000d0af457221 */ /* 0x000fe20000010000 */
[----:B------:R-:W-:Y:S01]  /*b560*/  UIMAD UR24, UR25, -0x800, URZ ;  /* 0xfffff800191878a4 */ /* 0x000fe2000f8e023f */
[----:B------:R-:W-:Y:S01]  /*b570*/  LEA R64, P0, R97, UR38, 0x2 ;  /* 0x0000002661407c11 */ /* 0x000fe2000f8010ff */
[----:B------:R-:W-:Y:S01]  /*b580*/  USHF.L.U32 UR38, UR8, 0x2, URZ ;  /* 0x0000000208267899 */ /* 0x000fe2000800063f */
[----:B------:R-:W-:Y:S01]  /*b590*/  ISETP.GE.AND P1, PT, R141, 0x81, PT ;  /* 0x000000818d00780c */ /* 0x000fe20003f26270 */
[----:B------:R-:W-:Y:S01]  /*b5a0*/  USHF.L.U64.HI UR40, UR8, 0x2, UR9 ;  /* 0x0000000208287899 */ /* 0x000fe20008010209 */
[----:B------:R-:W-:Y:S01]  /*b5b0*/  LEA.HI.X R65, R97, UR39, RZ, 0x2, P0 ;  /* 0x0000002761417c11 */ /* 0x000fe200080f14ff */
        /* <DEDUP_REMOVED lines=9> */
[----:B------:R-:W-:-:S02]  /*b650*/  IADD3 R174, R97, 0xc0, RZ ;  /* 0x000000c061ae7810 */ /* 0x000fc40007ffe0ff */
[----:B------:R-:W-:Y:S01]  /*b660*/  LEA.HI.SX32 R138, R138, R97, 0x1b ;  /* 0x000000618a8a7211 */ /* 0x000fe200078fdaff */
[----:B------:R-:W-:Y:S02]  /*b670*/  IMAD.WIDE.U32 R64, R67, c[0x0][0x2b0], R64 ;  /* 0x0000ac0043407a25 */ /* 0x000fe400078e0040 */
[----:B------:R0:W1:Y:S03]  /*b680*/  LDS R67, [R66.X4+0x1180] ;  /* 0x0011800042437984 */ /* 0x0000660000004800 */
[----:B------:R-:W-:Y:S01]  /*b690*/  IADD3 R65, R65, UR24, RZ ;  /* 0x0000001841417c10 */ /* 0x000fe2000fffe0ff */
[----:B------:R-:W-:Y:S05]  /*b6a0*/  @!P0 BRA `(.L_x_7459) ;  /* 0x0000001000008947 */ /* 0x000fea0003800000 */
[----:B-1----:R1:W-:Y:S02]  /*b6b0*/  RED.E.ADD.F32.FTZ.RN.STRONG.GPU [R64.64+-0x1f00], R67 ;  /* 0xffe100434000798e */ /* 0x0023e4000c10e79a */
.L_x_7459:
[----:B------:R-:W-:Y:S05]  /*b6c0*/  BSYNC B0 ;  /* 0x0000000000007941 */ /* 0x000fea0003800000 */
.L_x_7458:
[----:B-1----:R1:W2:Y:S01]  /*b6d0*/  LDS R67, [R138.X4+0x1280] ;  /* 0x001280008a437984 */ /* 0x0022a20000004800 */
[----:B------:R-:W-:Y:S01]  /*b6e0*/  BSSY B0, `(.L_x_7460) ;  /* 0x0000004000007945 */ /* 0x000fe20003800000 */
[----:B------:R-:W-:Y:S01]  /*b6f0*/  LEA.HI.SX32 R174, R174, R97, 0x1b ;  /* 0x00000061aeae7211 */ /* 0x000fe200078fdaff */
[----:B------:R-:W-:Y:S05]  /*b700*/  @!P1 BRA `(.L_x_7461) ;  /* 0x0000001000009947 */ /* 0x000fea0003800000 */
[----:B--2---:R2:W-:Y:S02]  /*b710*/  RED.E.ADD.F32.FTZ.RN.STRONG.GPU [R64.64+-0x1e00], R67 ;  /* 0xffe200434000798e */ /* 0x0045e4000c10e79a */
.L_x_7461:
[----:B------:R-:W-:Y:S05]  /*b720*/  BSYNC B0 ;  /* 0x0000000000007941 */ /* 0x000fea0003800000 */
.L_x_7460:
[----:B--2---:R2:W3:Y:S01]  /*b730*/  LDS R67, [R174.X4+0x1380] ;  /* 0x00138000ae437984 */ /* 0x0044e20000004800 */
[----:B------:R-:W-:Y:S01]  /*b740*/  BSSY B0, `(.L_x_7462) ;  /* 0x0000005000007945 */ /* 0x000fe20003800000 */
[----:B0-----:R-:W-:-:S02]  /*b750*/  IADD3 R66, R97, 0x100, RZ ;  /* 0x0000010061427810 */ /* 0x001fc40007ffe0ff */
[----:B-1----:R-:W-:Y:S01]  /*b760*/  IADD3 R138, R97, 0x140, RZ ;  /* 0x00000140618a7810 */ /* 0x002fe20007ffe0ff */
[----:B------:R-:W-:Y:S05]  /*b770*/  @!P2 BRA `(.L_x_7463) ;  /* 0x000000100000a947 */ /* 0x000fea0003800000 */
[----:B---3--:R0:W-:Y:S02]  /*b780*/  RED.E.ADD.F32.FTZ.RN.STRONG.GPU [R64.64+-0x1d00], R67 ;  /* 0xffe300434000798e */ /* 0x0081e4000c10e79a */
.L_x_7463:
[----:B------:R-:W-:Y:S05]  /*b790*/  BSYNC B0 ;  /* 0x0000000000007941 */ /* 0x000fea0003800000 */
.L_x_7462:
        /* <DEDUP_REMOVED lines=14> */
.L_x_7465:
[----:B0-----:R-:W-:Y:S05]  /*b880*/  BSYNC B0 ;  /* 0x0000000000007941 */ /* 0x001fea0003800000 */
.L_x_7464:
[----:B-1----:R0:W1:Y:S01]  /*b890*/  LDS R67, [R138.X4+0x1580] ;  /* 0x001580008a437984 */ /* 0x0020620000004800 */
[----:B------:R-:W-:Y:S01]  /*b8a0*/  BSSY B0, `(.L_x_7466) ;  /* 0x0000005000007945 */ /* 0x000fe20003800000 */
[----:B------:R-:W-:Y:S02]  /*b8b0*/  IADD3 R66, R97, 0x1c0, RZ ;  /* 0x000001c061427810 */ /* 0x000fe40007ffe0ff */
[----:B------:R-:W-:Y:S01]  /*b8c0*/  LEA.HI.SX32 R174, R174, R97, 0x1b ;  /* 0x00000061aeae7211 */ /* 0x000fe200078fdaff */
[----:B------:R-:W-:Y:S05]  /*b8d0*/  @!P0 BRA `(.L_x_7467) ;  /* 0x0000001000008947 */ /* 0x000fea0003800000 */
[----:B-1----:R1:W-:Y:S02]  /*b8e0*/  RED.E.ADD.F32.FTZ.RN.STRONG.GPU [R64.64+-0x1b00], R67 ;  /* 0xffe500434000798e */ /* 0x0023e4000c10e79a */
.L_x_7467:
[----:B------:R-:W-:Y:S05]  /*b8f0*/  BSYNC B0 ;  /* 0x0000000000007941 */ /* 0x000fea0003800000 */
.L_x_7466:
[----:B-1----:R1:W2:Y:S01]  /*b900*/  LDS R67, [R174.X4+0x1680] ;  /* 0x00168000ae437984 */ /* 0x0022a20000004800 */
[----:B------:R-:W-:Y:S01]  /*b910*/  BSSY B0, `(.L_x_7468) ;  /* 0x0000005000007945 */ /* 0x000fe20003800000 */
[----:B------:R-:W-:-:S02]  /*b920*/  IADD3 R208, R97, 0x200, RZ ;  /* 0x0000020061d07810 */ /* 0x000fc40007ffe0ff */
[----:B------:R-:W-:Y:S01]  /*b930*/  LEA.HI.SX32 R66, R66, R97, 0x1b ;  /* 0x0000006142427211 */ /* 0x000fe200078fdaff */
[----:B------:R-:W-:Y:S05]  /*b940*/  @!P1 BRA `(.L_x_7469) ;  /* 0x0000001000009947 */ /* 0x000fea0003800000 */
[----:B--2---:R2:W-:Y:S02]  /*b950*/  RED.E.ADD.F32.FTZ.RN.STRONG.GPU [R64.64+-0x1a00], R67 ;  /* 0xffe600434000798e */ /* 0x0045e4000c10e79a */
.L_x_7469:
[----:B------:R-:W-:Y:S05]  /*b960*/  BSYNC B0 ;  /* 0x0000000000007941 */ /* 0x000fea0003800000 */
.L_x_7468:
[----:B--2---:R2:W3:Y:S01]  /*b970*/  LDS R67, [R66.X4+0x1780] ;  /* 0x0017800042437984 */ /* 0x0044e20000004800 */
[----:B------:R-:W-:Y:S01]  /*b980*/  BSSY B0, `(.L_x_7470) ;  /* 0x0000005000007945 */ /* 0x000fe20003800000 */
[----:B0-----:R-:W-:Y:S02]  /*b990*/  IADD3 R138, R97, 0x240, RZ ;  /* 0x00000240618a7810 */ /* 0x001fe40007ffe0ff */
[----:B------:R-:W-:Y:S01]  /*b9a0*/  LEA.HI.SX32 R83, R208, R97, 0x1b ;  /* 0x00000061d0537211 */ /* 0x000fe200078fdaff */
[----:B------:R-:W-:Y:S05]  /*b9b0*/  @!P2 BRA `(.L_x_7471) ;  /* 0x000000100000a947 */ /* 0x000fea0003800000 */
[----:B---3--:R0:W-:Y:S02]  /*b9c0*/  RED.E.ADD.F32.FTZ.RN.STRONG.GPU [R64.64+-0x1900], R67 ;  /* 0xffe700434000798e */ /* 0x0081e4000c10e79a */
.L_x_7471:
[----:B------:R-:W-:Y:S05]  /*b9d0*/  BSYNC B0 ;  /* 0x0000000000007941 */ /* 0x000fea0003800000 */
.L_x_7470:
[----:B------:R-:W4:Y:S01]  /*b9e0*/  LDS R83, [R83.X4+0x1880] ;  /* 0x0018800053537984 */ /* 0x000f220000004800 */
[----:B------:R-:W-:Y:S01]  /*b9f0*/  BSSY B0, `(.L_x_7472) ;  /* 0x0000005000007945 */ /* 0x000fe20003800000 */
[----:B--2---:R-:W-:Y:S02]  /*ba00*/  IADD3 R66, R97, 0x280, RZ ;  /* 0x0000028061427810 */ /* 0x004fe40007ffe0ff */
[----:B------:R-:W-:Y:S01]  /*ba10*/  LEA.HI.SX32 R138, R138, R97, 0x1b ;  /* 0x000000618a8a7211 */ /* 0x000fe200078fdaff */
[----:B------:R-:W-:Y:S05]  /*ba20*/  @!P3 BRA `(.L_x_7473) ;  /* 0x000000100000b947 */ /* 0x000fea0003800000 */
[----:B----4-:R2:W-:Y:S02]  /*ba30*/  RED.E.ADD.F32.FTZ.RN.STRONG.GPU [R64.64+-0x1800], R83 ;  /* 0xffe800534000798e */ /* 0x0105e4000c10e79a */
.L_x_7473:
[----:B------:R-:W-:Y:S05]  /*ba40*/  BSYNC B0 ;  /* 0x0000000000007941 */ /* 0x000fea0003800000 */
.L_x_7472:
[----:B0--3--:R0:W3:Y:S01]  /*ba50*/  LDS R67, [R138.X4+0x1980] ;  /* 0x001980008a437984 */ /* 0x0090e20000004800 */
[----:B------:R-:W-:Y:S01]  /*ba60*/  BSSY B0, `(.L_x_7474) ;  /* 0x0000004000007945 */ /* 0x000fe20003800000 */
[----:B------:R-:W-:Y:S01]  /*ba70*/  LEA.HI.SX32 R66, R66, R97, 0x1b ;  /* 0x0000006142427211 */ /* 0x000fe200078fdaff */
[----:B------:R-:W-:Y:S05]  /*ba80*/  @!P4 BRA `(.L_x_7475) ;  /* 0x000000100000c947 */ /* 0x000fea0003800000 */
[----:B---3--:R3:W-:Y:S02]  /*ba90*/  RED.E.ADD.F32.FTZ.RN.STRONG.GPU [R64.64+-0x1700], R67 ;  /* 0xffe900434000798e */ /* 0x0087e4000c10e79a */
.L_x_7475:
[----:B------:R-:W-:Y:S05]  /*baa0*/  BSYNC B0 ;  /* 0x0000000000007941 */ /* 0x000fea0003800000 */
.L_x_7474:
[----:B---3--:R3:W0:Y:S01]  /*bab0*/  LDS R67, [R66.X4+0x1a80] ;  /* 0x001a800042437984 */ /* 0x0086220000004800 */
[----:B------:R-:W-:Y:S01]  /*bac0*/  BSSY B0, `(.L_x_7476) ;  /* 0x0000005000007945 */ /* 0x000fe20003800000 */
[----:B0-----:R-:W-:-:S02]  /*bad0*/  IADD3 R138, R97, 0x2c0, RZ ;  /* 0x000002c0618a7810 */ /* 0x001fc40007ffe0ff */
[----:B-1----:R-:W-:Y:S01]  /*bae0*/  IADD3 R174, R97, 0x300, RZ ;  /* 0x0000030061ae7810 */ /* 0x002fe20007ffe0ff */
[----:B------:R-:W-:Y:S05]  /*baf0*/  @!P5 BRA `(.L_x_7477) ;  /* 0x000000100000d947 */ /* 0x000fea0003800000 */
[----:B------:R0:W-:Y:S02]  /*bb00*/  RED.E.ADD.F32.FTZ.RN.STRONG.GPU [R64.64+-0x1600], R67 ;  /* 0xffea00434000798e */ /* 0x0001e4000c10e79a */
.L_x_7477:
[----:B------:R-:W-:Y:S05]  /*bb10*/  BSYNC B0 ;  /* 0x0000000000007941 */ /* 0x000fea0003800000 */
.L_x_7476:
[-C--:B------:R-:W-:Y:S01]  /*bb20*/  LEA.HI.SX32 R138, R138, R97.reuse, 0x1b ;  /* 0x000000618a8a7211 */ /* 0x080fe200078fdaff */
[----:B------:R-:W-:Y:S01]  /*bb30*/  BSSY B0, `(.L_x_7478) ;  /* 0x000000d000007945 */ /* 0x000fe20003800000 */
[----:B------:R-:W-:Y:S02]  /*bb40*/  ISETP.GE.AND P6, PT, R141, 0x2c1, PT ;  /* 0x000002c18d00780c */ /* 0x000fe40003fc6270 */
[----:B---3--:R-:W-:Y:S01]  /*bb50*/  IADD3 R66, R97, 0x340, RZ ;  /* 0x0000034061427810 */ /* 0x008fe20007ffe0ff */
[----:B0-----:R0:W1:Y:S01]  /*bb60*/  LDS R67, [R138.X4+0x1b80] ;  /* 0x001b80008a437984 */ /* 0x0010620000004800 */
        /* <DEDUP_REMOVED lines=9> */
.L_x_7479:
[----:B0-----:R-:W-:Y:S05]  /*bc00*/  BSYNC B0 ;  /* 0x0000000000007941 */ /* 0x001fea0003800000 */
.L_x_7478:
[----:B-1----:R0:W1:Y:S01]  /*bc10*/  LDS R67, [R174.X4+0x1c80] ;  /* 0x001c8000ae437984 */ /* 0x0020620000004800 */
[----:B------:R-:W-:Y:S01]  /*bc20*/  BSSY B0, `(.L_x_7480) ;  /* 0x0000005000007945 */ /* 0x000fe20003800000 */
[----:B------:R-:W-:Y:S02]  /*bc30*/  IADD3 R138, R97, 0x380, RZ ;  /* 0x00000380618a7810 */ /* 0x000fe40007ffe0ff */
[----:B------:R-:W-:Y:S01]  /*bc40*/  LEA.HI.SX32 R66, R66, R97, 0x1b ;  /* 0x0000006142427211 */ /* 0x000fe200078fdaff */
[----:B------:R-:W-:Y:S05]  /*bc50*/  @!P0 BRA `(.L_x_7481) ;  /* 0x0000001000008947 */ /* 0x000fea0003800000 */
[----:B-1----:R1:W-:Y:S02]  /*bc60*/  RED.E.ADD.F32.FTZ.RN.STRONG.GPU [R64.64+-0x1400], R67 ;  /* 0xffec00434000798e */ /* 0x0023e4000c10e79a */
.L_x_7481:
[----:B------:R-:W-:Y:S05]  /*bc70*/  BSYNC B0 ;  /* 0x0000000000007941 */ /* 0x000fea0003800000 */
.L_x_7480:
[----:B-1----:R1:W3:Y:S01]  /*bc80*/  LDS R67, [R66.X4+0x1d80] ;  /* 0x001d800042437984 */ /* 0x0022e20000004800 */
[----:B------:R-:W-:Y:S01]  /*bc90*/  BSSY B0, `(.L_x_7482) ;  /* 0x0000005000007945 */ /* 0x000fe20003800000 */
[----:B0-----:R-:W-:-:S02]  /*bca0*/  IADD3 R174, R97, 0x3c0, RZ ;  /* 0x000003c061ae7810 */ /* 0x001fc40007ffe0ff */
[----:B------:R-:W-:Y:S01]  /*bcb0*/  LEA.HI.SX32 R138, R138, R97, 0x1b ;  /* 0x000000618a8a7211 */ /* 0x000fe200078fdaff */
[----:B------:R-:W-:Y:S05]  /*bcc0*/  @!P1 BRA `(.L_x_7483) ;  /* 0x0000001000009947 */ /* 0x000fea0003800000 */
[----:B---3--:R0:W-:Y:S02]  /*bcd0*/  RED.E.ADD.F32.FTZ.RN.STRONG.GPU [R64.64+-0x1300], R67 ;  /* 0xffed00434000798e */ /* 0x0081e4000c10e79a */
.L_x_7483:
[----:B------:R-:W-:Y:S05]  /*bce0*/  BSYNC B0 ;  /* 0x0000000000007941 */ /* 0x000fea0003800000 */
.L_x_7482:
[----:B0--3--:R0:W3:Y:S01]  /*bcf0*/  LDS R67, [R138.X4+0x1e80] ;  /* 0x001e80008a437984 */ /* 0x0090e20000004800 */
[----:B------:R-:W-:Y:S01]  /*bd00*/  BSSY B0, `(.L_x_7484) ;  /* 0x0000005000007945 */ /* 0x000fe20003800000 */
[----:B-1----:R-:W-:Y:S02]  /*bd10*/  IADD3 R66, R97, 0x400, RZ ;  /* 0x0000040061427810 */ /* 0x002fe40007ffe0ff */
[----:B------:R-:W-:Y:S01]  /*bd20*/  LEA.HI.SX32 R174, R174, R97, 0x1b ;  /* 0x00000061aeae7211 */ /* 0x000fe200078fdaff */
[----:B------:R-:W-:Y:S05]  /*bd30*/  @!P2 BRA `(.L_x_7485) ;  /* 0x000000100000a947 */ /* 0x000fea0003800000 */
[----:B---3--:R1:W-:Y:S02]  /*bd40*/  RED.E.ADD.F32.FTZ.RN.STRONG.GPU [R64.64+-0x1200], R67 ;  /* 0xffee00434000798e */ /* 0x0083e4000c10e79a */
.L_x_7485:
[----:B------:R-:W-:Y:S05]  /*bd50*/  BSYNC B0 ;  /* 0x0000000000007941 */ /* 0x000fea0003800000 */
.L_x_7484:
[----:B-1-3--:R1:W3:Y:S01]  /*bd60*/  LDS R67, [R174.X4+0x1f80] ;  /* 0x001f8000ae437984 */ /* 0x00a2e20000004800 */
[----:B------:R-:W-:Y:S01]  /*bd70*/  BSSY B0, `(.L_x_7486) ;  /* 0x0000005000007945 */ /* 0x000fe20003800000 */
[----:B0-----:R-:W-:Y:S02]  /*bd80*/  IADD3 R138, R97, 0x440, RZ ;  /* 0x00000440618a7810 */ /* 0x001fe40007ffe0ff */
[----:B------:R-:W-:Y:S01]  /*bd90*/  LEA.HI.SX32 R66, R66, R97, 0x1b ;  /* 0x0000006142427211 */ /* 0x000fe200078fdaff */
[----:B------:R-:W-:Y:S05]  /*bda0*/  @!P3 BRA `(.L_x_7487) ;  /* 0x000000100000b947 */ /* 0x000fea0003800000 */
[----:B---3--:R0:W-:Y:S02]  /*bdb0*/  RED.E.ADD.F32.FTZ.RN.STRONG.GPU [R64.64+-0x1100], R67 ;  /* 0xffef00434000798e */ /* 0x0081e4000c10e79a */
.L_x_7487:
[----:B------:R-:W-:Y:S05]  /*bdc0*/  BSYNC B0 ;  /* 0x0000000000007941 */ /* 0x000fea0003800000 */
.L_x_7486:
[----:B0--3--:R0:W3:Y:S01]  /*bdd0*/  LDS R67, [R66.X4+0x2080] ;  /* 0x0020800042437984 */ /* 0x0090e20000004800 */
[----:B------:R-:W-:Y:S01]  /*bde0*/  BSSY B0, `(.L_x_7488) ;  /* 0x0000004000007945 */ /* 0x000fe20003800000 */
[----:B------:R-:W-:Y:S01]  /*bdf0*/  LEA.HI.SX32 R138, R138, R97, 0x1b ;  /* 0x000000618a8a7211 */ /* 0x000fe200078fdaff */
[----:B------:R-:W-:Y:S05]  /*be00*/  @!P4 BRA `(.L_x_7489) ;  /* 0x000000100000c947 */ /* 0x000fea0003800000 */
[----:B---3--:R3:W-:Y:S02]  /*be10*/  RED.E.ADD.F32.FTZ.RN.STRONG.GPU [R64.64+-0x1000], R67 ;  /* 0xfff000434000798e */ /* 0x0087e4000c10e79a */
.L_x_7489:
[----:B------:R-:W-:Y:S05]  /*be20*/  BSYNC B0 ;  /* 0x0000000000007941 */ /* 0x000fea0003800000 */
.L_x_7488:
[----:B---3--:R3:W0:Y:S01]  /*be30*/  LDS R67, [R138.X4+0x2180] ;  /* 0x002180008a437984 */ /* 0x0086220000004800 */
[----:B------:R-:W-:Y:S01]  /*be40*/  BSSY B0, `(.L_x_7490) ;  /* 0x0000005000007945 */ /* 0x000fe20003800000 */
[----:B0-----:R-:W-:-:S02]  /*be50*/  IADD3 R66, R97, 0x480, RZ ;  /* 0x0000048061427810 */ /* 0x001fc40007ffe0ff */
[----:B-1----:R-:W-:Y:S01]  /*be60*/  IADD3 R174, R97, 0x4c0, RZ ;  /* 0x000004c061ae7810 */ /* 0x002fe20007ffe0ff */
[----:B------:R-:W-:Y:S05]  /*be70*/  @!P5 BRA `(.L_x_7491) ;  /* 0x000000100000d947 */ /* 0x000fea0003800000 */
[----:B------:R0:W-:Y:S02]  /*be80*/  RED.E.ADD.F32.FTZ.RN.STRONG.GPU [R64.64+-0xf00], R67 ;  /* 0xfff100434000798e */ /* 0x0001e4000c10e79a */
.L_x_7491:
[----:B------:R-:W-:Y:S05]  /*be90*/  BSYNC B0 ;  /* 0x0000000000007941 */ /* 0x000fea0003800000 */
.L_x_7490:
        /* <DEDUP_REMOVED lines=14> */
.L_x_7493:
[----:B0-----:R-:W-:Y:S05]  /*bf80*/  BSYNC B0 ;  /* 0x0000000000007941 */ /* 0x001fea0003800000 */
.L_x_7492:
[----:B-1----:R0:W1:Y:S01]  /*bf90*/  LDS R67, [R174.X4+0x2380] ;  /* 0x00238000ae437984 */ /* 0x0020620000004800 */
[----:B------:R-:W-:Y:S01]  /*bfa0*/  BSSY B0, `(.L_x_7494) ;  /* 0x0000005000007945 */ /* 0x000fe20003800000 */
[----:B------:R-:W-:Y:S02]  /*bfb0*/  IADD3 R66, R97, 0x540, RZ ;  /* 0x0000054061427810 */ /* 0x000fe40007ffe0ff */
[----:B------:R-:W-:Y:S01]  /*bfc0*/  LEA.HI.SX32 R138, R138, R97, 0x1b ;  /* 0x000000618a8a7211 */ /* 0x000fe200078fdaff */
[----:B------:R-:W-:Y:S05]  /*bfd0*/  @!P0 BRA `(.L_x_7495) ;  /* 0x0000001000008947 */ /* 0x000fea0003800000 */
[----:B-1----:R1:W-:Y:S02]  /*bfe0*/  RED.E.ADD.F32.FTZ.RN.STRONG.GPU [R64.64+-0xd00], R67 ;  /* 0xfff300434000798e */ /* 0x0023e4000c10e79a */
.L_x_7495:
[----:B------:R-:W-:Y:S05]  /*bff0*/  BSYNC B0 ;  /* 0x0000000000007941 */ /* 0x000fea0003800000 */
.L_x_7494:
[----:B-1----:R1:W3:Y:S01]  /*c000*/  LDS R67, [R138.X4+0x2480] ;  /* 0x002480008a437984 */ /* 0x0022e20000004800 */
[----:B------:R-:W-:Y:S01]  /*c010*/  BSSY B0, `(.L_x_7496) ;  /* 0x0000005000007945 */ /* 0x000fe20003800000 */
[----:B0-----:R-:W-:-:S02]  /*c020*/  IADD3 R174, R97, 0x580, RZ ;  /* 0x0000058061ae7810 */ /* 0x001fc40007ffe0ff */
[----:B------:R-:W-:Y:S01]  /*c030*/  LEA.HI.SX32 R66, R66, R97, 0x1b ;  /* 0x0000006142427211 */ /* 0x000fe200078fdaff */
[----:B------:R-:W-:Y:S05]  /*c040*/  @!P1 BRA `(.L_x_7497) ;  /* 0x0000001000009947 */ /* 0x000fea0003800000 */
[----:B---3--:R0:W-:Y:S02]  /*c050*/  RED.E.ADD.F32.FTZ.RN.STRONG.GPU [R64.64+-0xc00], R67 ;  /* 0xfff400434000798e */ /* 0x0081e4000c10e79a */
.L_x_7497:
[----:B------:R-:W-:Y:S05]  /*c060*/  BSYNC B0 ;  /* 0x0000000000007941 */ /* 0x000fea0003800000 */
.L_x_7496:
[----:B0--3--:R0:W3:Y:S01]  /*c070*/  LDS R67, [R66.X4+0x2580] ;  /* 0x0025800042437984 */ /* 0x0090e20000004800 */
[----:B------:R-:W-:Y:S01]  /*c080*/  BSSY B0, `(.L_x_7498) ;  /* 0x0000005000007945 */ /* 0x000fe20003800000 */
[----:B-1----:R-:W-:Y:S02]  /*c090*/  IADD3 R138, R97, 0x5c0, RZ ;  /* 0x000005c0618a7810 */ /* 0x002fe40007ffe0ff */
[----:B------:R-:W-:Y:S01]  /*c0a0*/  LEA.HI.SX32 R174, R174, R97, 0x1b ;  /* 0x00000061aeae7211 */ /* 0x000fe200078fdaff */
[----:B------:R-:W-:Y:S05]  /*c0b0*/  @!P2 BRA `(.L_x_7499) ;  /* 0x000000100000a947 */ /* 0x000fea0003800000 */
[----:B---3--:R1:W-:Y:S02]  /*c0c0*/  RED.E.ADD.F32.FTZ.RN.STRONG.GPU [R64.64+-0xb00], R67 ;  /* 0xfff500434000798e */ /* 0x0083e4000c10e79a */
.L_x_7499:
[----:B------:R-:W-:Y:S05]  /*c0d0*/  BSYNC B0 ;  /* 0x0000000000007941 */ /* 0x000fea0003800000 */
.L_x_7498:
[----:B-1-3--:R1:W3:Y:S01]  /*c0e0*/  LDS R67, [R174.X4+0x2680] ;  /* 0x00268000ae437984 */ /* 0x00a2e20000004800 */
[----:B------:R-:W-:Y:S01]  /*c0f0*/  BSSY B0, `(.L_x_7500) ;  /* 0x0000005000007945 */ /* 0x000fe20003800000 */
[----:B0-----:R-:W-:Y:S02]  /*c100*/  IADD3 R66, R97, 0x600, RZ ;  /* 0x0000060061427810 */ /* 0x001fe40007ffe0ff */
[----:B------:R-:W-:Y:S01]  /*c110*/  LEA.HI.SX32 R138, R138, R97, 0x1b ;  /* 0x000000618a8a7211 */ /* 0x000fe200078fdaff */
[----:B------:R-:W-:Y:S05]  /*c120*/  @!P3 BRA `(.L_x_7501) ;  /* 0x000000100000b947 */ /* 0x000fea0003800000 */
[----:B---3--:R0:W-:Y:S02]  /*c130*/  RED.E.ADD.F32.FTZ.RN.STRONG.GPU [R64.64+-0xa00], R67 ;  /* 0xfff600434000798e */ /* 0x0081e4000c10e79a */
.L_x_7501:
[----:B------:R-:W-:Y:S05]  /*c140*/  BSYNC B0 ;  /* 0x0000000000007941 */ /* 0x000fea0003800000 */
.L_x_7500:
[----:B0--3--:R0:W3:Y:S01]  /*c150*/  LDS R67, [R138.X4+0x2780] ;  /* 0x002780008a437984 */ /* 0x0090e20000004800 */
[----:B------:R-:W-:Y:S01]  /*c160*/  BSSY B0, `(.L_x_7502) ;  /* 0x0000004000007945 */ /* 0x000fe20003800000 */
[----:B------:R-:W-:Y:S01]  /*c170*/  LEA.HI.SX32 R66, R66, R97, 0x1b ;  /* 0x0000006142427211 */ /* 0x000fe200078fdaff */
[----:B------:R-:W-:Y:S05]  /*c180*/  @!P4 BRA `(.L_x_7503) ;  /* 0x000000100000c947 */ /* 0x000fea0003800000 */
[----:B---3--:R3:W-:Y:S02]  /*c190*/  RED.E.ADD.F32.FTZ.RN.STRONG.GPU [R64.64+-0x900], R67 ;  /* 0xfff700434000798e */ /* 0x0087e4000c10e79a */
.L_x_7503:
[----:B------:R-:W-:Y:S05]  /*c1a0*/  BSYNC B0 ;  /* 0x0000000000007941 */ /* 0x000fea0003800000 */
.L_x_7502:
[----:B---3--:R3:W0:Y:S01]  /*c1b0*/  LDS R67, [R66.X4+0x2880] ;  /* 0x0028800042437984 */ /* 0x0086220000004800 */
[----:B------:R-:W-:Y:S01]  /*c1c0*/  BSSY B0, `(.L_x_7504) ;  /* 0x0000005000007945 */ /* 0x000fe20003800000 */
[----:B0-----:R-:W-:-:S02]  /*c1d0*/  IADD3 R138, R97, 0x640, RZ ;  /* 0x00000640618a7810 */ /* 0x001fc40007ffe0ff */
[----:B-1----:R-:W-:Y:S01]  /*c1e0*/  IADD3 R174, R97, 0x680, RZ ;  /* 0x0000068061ae7810 */ /* 0x002fe20007ffe0ff */
[----:B------:R-:W-:Y:S05]  /*c1f0*/  @!P5 BRA `(.L_x_7505) ;  /* 0x000000100000d947 */ /* 0x000fea0003800000 */
[----:B------:R0:W-:Y:S02]  /*c200*/  RED.E.ADD.F32.FTZ.RN.STRONG.GPU [R64.64+-0x800], R67 ;  /* 0xfff800434000798e */ /* 0x0001e4000c10e79a */
.L_x_7505:
[----:B------:R-:W-:Y:S05]  /*c210*/  BSYNC B0 ;  /* 0x0000000000007941 */ /* 0x000fea0003800000 */
.L_x_7504:
        /* <DEDUP_REMOVED lines=14> */
.L_x_7507:
[----:B0-----:R-:W-:Y:S05]  /*c300*/  BSYNC B0 ;  /* 0x0000000000007941 */ /* 0x001fea0003800000 */
.L_x_7506:
[----:B-1----:R0:W1:Y:S01]  /*c310*/  LDS R67, [R174.X4+0x2a80] ;  /* 0x002a8000ae437984 */ /* 0x0020620000004800 */
[----:B------:R-:W-:Y:S01]  /*c320*/  BSSY B0, `(.L_x_7508) ;  /* 0x0000005000007945 */ /* 0x000fe20003800000 */
[----:B------:R-:W-:Y:S02]  /*c330*/  IADD3 R138, R97, 0x700, RZ ;  /* 0x00000700618a7810 */ /* 0x000fe40007ffe0ff */
[----:B------:R-:W-:Y:S01]  /*c340*/  LEA.HI.SX32 R66, R66, R97, 0x1b ;  /* 0x0000006142427211 */ /* 0x000fe200078fdaff */
[----:B------:R-:W-:Y:S05]  /*c350*/  @!P0 BRA `(.L_x_7509) ;  /* 0x0000001000008947 */ /* 0x000fea0003800000 */
[----:B-1----:R1:W-:Y:S02]  /*c360*/  RED.E.ADD.F32.FTZ.RN.STRONG.GPU [R64.64+-0x600], R67 ;  /* 0xfffa00434000798e */ /* 0x0023e4000c10e79a */
.L_x_7509:
[----:B------:R-:W-:Y:S05]  /*c370*/  BSYNC B0 ;  /* 0x0000000000007941 */ /* 0x000fea0003800000 */
.L_x_7508:
[----:B-1----:R1:W3:Y:S01]  /*c380*/  LDS R67, [R66.X4+0x2b80] ;  /* 0x002b800042437984 */ /* 0x0022e20000004800 */
[----:B------:R-:W-:Y:S01]  /*c390*/  BSSY B0, `(.L_x_7510) ;  /* 0x0000005000007945 */ /* 0x000fe20003800000 */
[----:B0-----:R-:W-:-:S02]  /*c3a0*/  IADD3 R174, R97, 0x740, RZ ;  /* 0x0000074061ae7810 */ /* 0x001fc40007ffe0ff */
[----:B------:R-:W-:Y:S01]  /*c3b0*/  LEA.HI.SX32 R138, R138, R97, 0x1b ;  /* 0x000000618a8a7211 */ /* 0x000fe200078fdaff */
[----:B------:R-:W-:Y:S05]  /*c3c0*/  @!P1 BRA `(.L_x_7511) ;  /* 0x0000001000009947 */ /* 0x000fea0003800000 */
[----:B---3--:R0:W-:Y:S02]  /*c3d0*/  RED.E.ADD.F32.FTZ.RN.STRONG.GPU [R64.64+-0x500], R67 ;  /* 0xfffb00434000798e */ /* 0x0081e4000c10e79a */
.L_x_7511:
[----:B------:R-:W-:Y:S05]  /*c3e0*/  BSYNC B0 ;  /* 0x0000000000007941 */ /* 0x000fea0003800000 */
.L_x_7510:
[----:B0--3--:R0:W3:Y:S01]  /*c3f0*/  LDS R67, [R138.X4+0x2c80] ;  /* 0x002c80008a437984 */ /* 0x0090e20000004800 */
[----:B------:R-:W-:Y:S01]  /*c400*/  BSSY B0, `(.L_x_7512) ;  /* 0x0000005000007945 */ /* 0x000fe20003800000 */
[----:B-1----:R-:W-:Y:S02]  /*c410*/  IADD3 R66, R97, 0x780, RZ ;  /* 0x0000078061427810 */ /* 0x002fe40007ffe0ff */
[----:B------:R-:W-:Y:S01]  /*c420*/  LEA.HI.SX32 R174, R174, R97, 0x1b ;  /* 0x00000061aeae7211 */ /* 0x000fe200078fdaff */
[----:B------:R-:W-:Y:S05]  /*c430*/  @!P2 BRA `(.L_x_7513) ;  /* 0x000000100000a947 */ /* 0x000fea0003800000 */
[----:B---3--:R1:W-:Y:S02]  /*c440*/  RED.E.ADD.F32.FTZ.RN.STRONG.GPU [R64.64+-0x400], R67 ;  /* 0xfffc00434000798e */ /* 0x0083e4000c10e79a */
.L_x_7513:
[----:B------:R-:W-:Y:S05]  /*c450*/  BSYNC B0 ;  /* 0x0000000000007941 */ /* 0x000fea0003800000 */
.L_x_7512:
[----:B-1-3--:R1:W3:Y:S01]  /*c460*/  LDS R67, [R174.X4+0x2d80] ;  /* 0x002d8000ae437984 */ /* 0x00a2e20000004800 */
[----:B------:R-:W-:Y:S01]  /*c470*/  BSSY B0, `(.L_x_7514) ;  /* 0x0000005000007945 */ /* 0x000fe20003800000 */
[----:B0-----:R-:W-:Y:S02]  /*c480*/  IADD3 R138, R97, 0x7c0, RZ ;  /* 0x000007c0618a7810 */ /* 0x001fe40007ffe0ff */
[----:B------:R-:W-:Y:S01]  /*c490*/  LEA.HI.SX32 R66, R66, R97, 0x1b ;  /* 0x0000006142427211 */ /* 0x000fe200078fdaff */
[----:B------:R-:W-:Y:S05]  /*c4a0*/  @!P3 BRA `(.L_x_7515) ;  /* 0x000000100000b947 */ /* 0x000fea0003800000 */
[----:B---3--:R0:W-:Y:S02]  /*c4b0*/  RED.E.ADD.F32.FTZ.RN.STRONG.GPU [R64.64+-0x300], R67 ;  /* 0xfffd00434000798e */ /* 0x0081e4000c10e79a */
.L_x_7515:
[----:B------:R-:W-:Y:S05]  /*c4c0*/  BSYNC B0 ;  /* 0x0000000000007941 */ /* 0x000fea0003800000 */
.L_x_7514:
[----:B0--3--:R0:W3:Y:S01]  /*c4d0*/  LDS R67, [R66.X4+0x2e80] ;  /* 0x002e800042437984 */ /* 0x0090e20000004800 */
[----:B------:R-:W-:Y:S01]  /*c4e0*/  BSSY B0, `(.L_x_7516) ;  /* 0x0000004000007945 */ /* 0x000fe20003800000 */
[----:B------:R-:W-:Y:S01]  /*c4f0*/  LEA.HI.SX32 R138, R138, R97, 0x1b ;  /* 0x000000618a8a7211 */ /* 0x000fe200078fdaff */
[----:B------:R-:W-:Y:S05]  /*c500*/  @!P4 BRA `(.L_x_7517) ;  /* 0x000000100000c947 */ /* 0x000fea0003800000 */
[----:B---3--:R3:W-:Y:S02]  /*c510*/  RED.E.ADD.F32.FTZ.RN.STRONG.GPU [R64.64+-0x200], R67 ;  /* 0xfffe00434000798e */ /* 0x0087e4000c10e79a */
.L_x_7517:
[----:B------:R-:W-:Y:S05]  /*c520*/  BSYNC B0 ;  /* 0x0000000000007941 */ /* 0x000fea0003800000 */
.L_x_7516:
[----:B---3--:R3:W0:Y:S01]  /*c530*/  LDS R67, [R138.X4+0x2f80] ;  /* 0x002f80008a437984 */ /* 0x0086220000004800 */
[----:B------:R-:W-:Y:S01]  /*c540*/  BSSY B0, `(.L_x_7518) ;  /* 0x0000003000007945 */ /* 0x000fe20003800000 */
[----:B------:R-:W-:Y:S05]  /*c550*/  @!P5 BRA `(.L_x_7519) ;  /* 0x000000100000d947 */ /* 0x000fea0003800000 */
[----:B0-----:R0:W-:Y:S02]  /*c560*/  RED.E.ADD.F32.FTZ.RN.STRONG.GPU [R64.64+-0x100], R67 ;  /* 0xffff00434000798e */ /* 0x0011e4000c10e79a */
.L_x_7519:
[----:B------:R-:W-:Y:S05]  /*c570*/  BSYNC B0 ;  /* 0x0000000000007941 */ /* 0x000fea0003800000 */
.L_x_7518:
[----:B--2-4-:R-:W2:Y:S01]  /*c580*/  SHFL.DOWN PT, R83, R69, 0x1, 0x1f ;  /* 0x08201f0045537f89 */ /* 0x014ea200000e0000 */
[----:B------:R-:W-:Y:S01]  /*c590*/  ISETP.GT.AND P0, PT, R98, 0x1e, PT ;  /* 0x0000001e6200780c */ /* 0x000fe20003f04270 */
[----:B------:R-:W-:Y:S01]  /*c5a0*/  FADD.FTZ R33, R76, R33 ;  /* 0x000000214c217221 */ /* 0x000fe20000010000 */
[----:B0-----:R-:W-:Y:S01]  /*c5b0*/  MOV R64, R69 ;  /* 0x0000004500407202 */ /* 0x001fe20000000f00 */
[----:B---3--:R-:W0:Y:S01]  /*c5c0*/  SHFL.DOWN PT, R138, R77, 0x1, 0x1f ;  /* 0x08201f004d8a7f89 */ /* 0x008e2200000e0000 */
[----:B------:R-:W-:Y:S01]  /*c5d0*/  MOV R65, R77 ;  /* 0x0000004d00417202 */ /* 0x000fe20000000f00 */
[----:B------:R-:W-:Y:S01]  /*c5e0*/  FMUL.FTZ R80, R80, R188 ;  /* 0x000000bc50507220 */ /* 0x000fe20000410000 */
[----:B------:R-:W-:Y:S01]  /*c5f0*/  MOV R66, R68 ;  /* 0x0000004400427202 */ /* 0x000fe20000000f00 */
[----:B------:R-:W3:Y:S01]  /*c600*/  SHFL.DOWN PT, R109, R68, 0x1, 0x1f ;  /* 0x08201f00446d7f89 */ /* 0x000ee200000e0000 */
[----:B------:R-:W-:Y:S01]  /*c610*/  MOV R67, R209 ;  /* 0x000000d100437202 */ /* 0x000fe20000000f00 */
[----:B------:R-:W-:Y:S01]  /*c620*/  FMUL.FTZ R130, R207, R130 ;  /* 0x00000082cf827220 */ /* 0x000fe20000410000 */
[----:B------:R-:W-:Y:S01]  /*c630*/  ISETP.NE.AND P1, PT, R98, RZ, PT ;  /* 0x000000ff6200720c */ /* 0x000fe20003f25270 */
[----:B-1----:R-:W1:Y:S01]  /*c640*/  SHFL.DOWN PT, R174, R209, 0x1, 0x1f ;  /* 0x08201f00d1ae7f89 */ /* 0x002e6200000e0000 */
        /* <DEDUP_REMOVED lines=9> */
[----:B0-----:R-:W-:Y:S01]  /*c6e0*/  @!P0 FADD.FTZ R65, R65, R138 ;  /* 0x0000008a41418221 */ /* 0x001fe20000010000 */
[----:B------:R-:W0:Y:S01]  /*c6f0*/  SHFL.DOWN PT, R69, R64, 0x2, 0x1f ;  /* 0x08401f0040457f89 */ /* 0x000e2200000e0000 */
[----:B------:R-:W-:-:S02]  /*c700*/  FMUL.FTZ R152, R152, R184 ;  /* 0x000000b898987220 */ /* 0x000fc40000410000 */
[----:B---3--:R-:W-:Y:S01]  /*c710*/  @!P0 FADD.FTZ R66, R66, R109 ;  /* 0x0000006d42428221 */ /* 0x008fe20000010000 */
[----:B------:R-:W2:Y:S01]  /*c720*/  SHFL.DOWN PT, R68, R65, 0x2, 0x1f ;  /* 0x08401f0041447f89 */ /* 0x000ea200000e0000 */
        /* <DEDUP_REMOVED lines=14> */
[----:B--2---:R-:W-:Y:S01]  /*c810*/  @!P0 FADD.FTZ R65, R65, R68 ;  /* 0x0000004441418221 */ /* 0x004fe20000010000 */
        /* <DEDUP_REMOVED lines=98> */
[----:B------:R-:W-:Y:S02]  /*ce40*/  FFMA.FTZ R27, R166, R88, R27 ;  /* 0x00000058a61b7223 */ /* 0x000fe4000001001b */
[----:B------:R-:W-:Y:S02]  /*ce50*/  FADD.FTZ R40, R123, R40 ;  /* 0x000000287b287221 */ /* 0x000fe40000010000 */
[----:B------:R-:W-:Y:S02]  /*ce60*/  FFMA.FTZ R28, R165, R89, R28 ;  /* 0x00000059a51c7223 */ /* 0x000fe4000001001c */
        /* <DEDUP_REMOVED lines=28> */
.L_x_7521:
[----:B0-----:R-:W-:Y:S05]  /*d030*/  BSYNC B0 ;  /* 0x0000000000007941 */ /* 0x001fea0003800000 */
.L_x_7520:
        /* <DEDUP_REMOVED lines=8> */
.L_x_7421:
        /* <DEDUP_REMOVED lines=235> */
.L_x_7387:
        /* <DEDUP_REMOVED lines=11> */
[----:B0-----:R-:W0:Y:S01]  /*e020*/  SHFL.DOWN P1, R3, R0, 0x2, 0x1f ;  /* 0x08401f0000037f89 */ /* 0x001e220000020000 */
        /* <DEDUP_REMOVED lines=19> */
.L_x_7525:
[----:B------:R-:W-:Y:S05]  /*e160*/  BSYNC B0 ;  /* 0x0000000000007941 */ /* 0x000fea0003800000 */
.L_x_7524:
        /* <DEDUP_REMOVED lines=30> */
.L_x_7527:
[----:B------:R-:W3:Y:S02]  /*e350*/  S2R R11, SR_TID.X ;  /* 0x00000000000b7919 */ /* 0x000ee40000002100 */
.L_x_7528:
[----:B------:R-:W-:Y:S05]  /*e360*/  BSYNC B0 ;  /* 0x0000000000007941 */ /* 0x000fea0003800000 */
.L_x_7526:
        /* <DEDUP_REMOVED lines=12> */
.L_x_7529:
        /* <DEDUP_REMOVED lines=32> */
.L_x_7426:
[----:B------:R-:W-:Y:S01]  /*e630*/  HFMA2.MMA R71, -RZ, RZ, 0, 5.9604644775390625e-08 ;  /* 0x00000001ff477435 */ /* 0x000fe200000001ff */
[----:B------:R-:W-:-:S02]  /*e640*/  MOV R226, R70 ;  /* 0x0000004600e27202 */ /* 0x000fc40000000f00 */
[----:B------:R-:W-:Y:S02]  /*e650*/  MOV R224, RZ ;  /* 0x000000ff00e07202 */ /* 0x000fe40000000f00 */
[----:B------:R-:W-:Y:S02]  /*e660*/  MOV R73, 0xffffffff ;  /* 0xffffffff00497802 */ /* 0x000fe40000000f00 */
[----:B------:R-:W-:Y:S02]  /*e670*/  MOV R68, 0xe690 ;  /* 0x0000e69000447802 */ /* 0x000fe40000000f00 */
[----:B-1----:R-:W-:Y:S05]  /*e680*/  CALL.REL.NOINC `($__internal_179_$__cuda_sm70_shflsync_up) ;  /* 0x00001eb000007944 */ /* 0x002fea0003c00000 */
[----:B-1----:R-:W-:Y:S01]  /*e690*/  MOV R225, R73 ;  /* 0x0000004900e17202 */ /* 0x002fe20000000f00 */
[----:B0-----:R-:W-:Y:S05]  /*e6a0*/  BRA `(.L_x_7530) ;  /* 0xffff88e000007947 */ /* 0x001fea000383ffff */
.L_x_7427:
[----:B------:R-:W-:Y:S01]  /*e6b0*/  HFMA2.MMA R71, -RZ, RZ, 0, 5.9604644775390625e-08 ;  /* 0x00000001ff477435 */ /* 0x000fe200000001ff */
[----:B------:R-:W-:Y:S02]  /*e6c0*/  MOV R226, R72 ;  /* 0x0000004800e27202 */ /* 0x000fe40000000f00 */
[----:B------:R-:W-:Y:S02]  /*e6d0*/  MOV R224, RZ ;  /* 0x000000ff00e07202 */ /* 0x000fe40000000f00 */
[----:B------:R-:W-:-:S02]  /*e6e0*/  MOV R73, 0xffffffff ;  /* 0xffffffff00497802 */ /* 0x000fc40000000f00 */
[----:B------:R-:W-:Y:S02]  /*e6f0*/  MOV R68, 0xe710 ;  /* 0x0000e71000447802 */ /* 0x000fe40000000f00 */
[----:B012---:R-:W-:Y:S05]  /*e700*/  CALL.REL.NOINC `($__internal_179_$__cuda_sm70_shflsync_up) ;  /* 0x00001e3000007944 */ /* 0x007fea0003c00000 */
[----:B0-----:R-:W-:Y:S01]  /*e710*/  HFMA2.MMA R71, -RZ, RZ, 0, 5.9604644775390625e-08 ;  /* 0x00000001ff477435 */ /* 0x001fe200000001ff */
[----:B-1----:R-:W-:Y:S02]  /*e720*/  MOV R227, R73 ;  /* 0x0000004900e37202 */ /* 0x002fe40000000f00 */
[----:B------:R-:W-:Y:S02]  /*e730*/  MOV R226, R74 ;  /* 0x0000004a00e27202 */ /* 0x000fe40000000f00 */
[----:B------:R-:W-:Y:S02]  /*e740*/  MOV R224, RZ ;  /* 0x000000ff00e07202 */ /* 0x000fe40000000f00 */
[----:B------:R-:W-:Y:S02]  /*e750*/  MOV R73, 0xffffffff ;  /* 0xffffffff00497802 */ /* 0x000fe40000000f00 */
[----:B------:R-:W-:Y:S02]  /*e760*/  MOV R68, 0xe780 ;  /* 0x0000e78000447802 */ /* 0x000fe40000000f00 */
[----:B------:R-:W-:Y:S05]  /*e770*/  CALL.REL.NOINC `($__internal_179_$__cuda_sm70_shflsync_up) ;  /* 0x00001dc000007944 */ /* 0x000fea0003c00000 */
[----:B0-----:R-:W-:Y:S01]  /*e780*/  HFMA2.MMA R71, -RZ, RZ, 0, 5.9604644775390625e-08 ;  /* 0x00000001ff477435 */ /* 0x001fe200000001ff */
[----:B-1----:R-:W-:-:S02]  /*e790*/  MOV R229, R73 ;  /* 0x0000004900e57202 */ /* 0x002fc40000000f00 */
[----:B------:R-:W-:Y:S02]  /*e7a0*/  MOV R226, R75 ;  /* 0x0000004b00e27202 */ /* 0x000fe40000000f00 */
[----:B------:R-:W-:Y:S02]  /*e7b0*/  MOV R224, RZ ;  /* 0x000000ff00e07202 */ /* 0x000fe40000000f00 */
[----:B------:R-:W-:Y:S02]  /*e7c0*/  MOV R73, 0xffffffff ;  /* 0xffffffff00497802 */ /* 0x000fe40000000f00 */
[----:B------:R-:W-:Y:S02]  /*e7d0*/  MOV R68, 0xe7f0 ;  /* 0x0000e7f000447802 */ /* 0x000fe40000000f00 */
[----:B------:R-:W-:Y:S05]  /*e7e0*/  CALL.REL.NOINC `($__internal_179_$__cuda_sm70_shflsync_up) ;  /* 0x00001d5000007944 */ /* 0x000fea0003c00000 */
        /* <DEDUP_REMOVED lines=20> */
[----:B------:R-:W-:Y:S05]  /*e930*/  CALL.REL.NOINC `($__internal_179_$__cuda_sm70_shflsync_up) ;  /* 0x00001c0000007944 */ /* 0x000fea0003c00000 */
[----:B0-----:R-:W-:Y:S01]  /*e940*/  HFMA2.MMA R71, -RZ, RZ, 0, 1.1920928955078125e-07 ;  /* 0x00000002ff477435 */ /* 0x001fe200000001ff */
[----:B-1----:R-:W-:Y:S02]  /*e950*/  MOV R70, R73 ;  /* 0x0000004900467202 */ /* 0x002fe40000000f00 */
[----:B------:R-:W-:Y:S02]  /*e960*/  MOV R226, R229 ;  /* 0x000000e500e27202 */ /* 0x000fe40000000f00 */
[----:B------:R-:W-:Y:S02]  /*e970*/  MOV R224, RZ ;  /* 0x000000ff00e07202 */ /* 0x000fe40000000f00 */
[----:B------:R-:W-:-:S02]  /*e980*/  MOV R73, 0xffffffff ;  /* 0xffffffff00497802 */ /* 0x000fc40000000f00 */
[----:B------:R-:W-:Y:S02]  /*e990*/  MOV R68, 0xe9b0 ;  /* 0x0000e9b000447802 */ /* 0x000fe40000000f00 */
[----:B------:R-:W-:Y:S05]  /*e9a0*/  CALL.REL.NOINC `($__internal_179_$__cuda_sm70_shflsync_up) ;  /* 0x00001b9000007944 */ /* 0x000fea0003c00000 */
[----:B0-----:R-:W-:Y:S01]  /*e9b0*/  HFMA2.MMA R71, -RZ, RZ, 0, 1.1920928955078125e-07 ;  /* 0x00000002ff477435 */ /* 0x001fe200000001ff */
[----:B-1----:R-:W-:Y:S02]  /*e9c0*/  MOV R72, R73 ;  /* 0x0000004900487202 */ /* 0x002fe40000000f00 */
[----:B------:R-:W-:Y:S02]  /*e9d0*/  MOV R226, R227 ;  /* 0x000000e300e27202 */ /* 0x000fe40000000f00 */
[----:B------:R-:W-:Y:S02]  /*e9e0*/  MOV R224, RZ ;  /* 0x000000ff00e07202 */ /* 0x000fe40000000f00 */
[----:B------:R-:W-:Y:S02]  /*e9f0*/  MOV R73, 0xffffffff ;  /* 0xffffffff00497802 */ /* 0x000fe40000000f00 */
[----:B------:R-:W-:Y:S02]  /*ea00*/  MOV R68, 0xea20 ;  /* 0x0000ea2000447802 */ /* 0x000fe40000000f00 */
[----:B------:R-:W-:Y:S05]  /*ea10*/  CALL.REL.NOINC `($__internal_179_$__cuda_sm70_shflsync_up) ;  /* 0x00001b2000007944 */ /* 0x000fea0003c00000 */
[----:B0-----:R-:W-:Y:S01]  /*ea20*/  HFMA2.MMA R71, -RZ, RZ, 0, 1.1920928955078125e-07 ;  /* 0x00000002ff477435 */ /* 0x001fe200000001ff */
[----:B-1----:R-:W-:-:S02]  /*ea30*/  MOV R74, R73 ;  /* 0x00000049004a7202 */ /* 0x002fc40000000f00 */
[----:B------:R-:W-:Y:S02]  /*ea40*/  MOV R226, R75 ;  /* 0x0000004b00e27202 */ /* 0x000fe40000000f00 */
[----:B------:R-:W-:Y:S02]  /*ea50*/  MOV R224, RZ ;  /* 0x000000ff00e07202 */ /* 0x000fe40000000f00 */
[----:B------:R-:W-:Y:S02]  /*ea60*/  MOV R73, 0xffffffff ;  /* 0xffffffff00497802 */ /* 0x000fe40000000f00 */
[----:B------:R-:W-:Y:S02]  /*ea70*/  MOV R68, 0xea90 ;  /* 0x0000ea9000447802 */ /* 0x000fe40000000f00 */
[----:B------:R-:W-:Y:S05]  /*ea80*/  CALL.REL.NOINC `($__internal_179_$__cuda_sm70_shflsync_up) ;  /* 0x00001ab000007944 */ /* 0x000fea0003c00000 */
        /* <DEDUP_REMOVED lines=17> */
[----:B------:R-:W-:Y:S05]  /*eba0*/  CALL.REL.NOINC `($__internal_179_$__cuda_sm70_shflsync_up) ;  /* 0x0000199000007944 */ /* 0x000fea0003c00000 */
[----:B0-----:R-:W-:Y:S01]  /*ebb0*/  HFMA2.MMA R71, -RZ, RZ, 0, 2.384185791015625e-07 ;  /* 0x00000004ff477435 */ /* 0x001fe200000001ff */
[----:B-1----:R-:W-:Y:S02]  /*ebc0*/  MOV R70, R73 ;  /* 0x0000004900467202 */ /* 0x002fe40000000f00 */
[----:B------:R-:W-:Y:S02]  /*ebd0*/  MOV R226, R229 ;  /* 0x000000e500e27202 */ /* 0x000fe40000000f00 */
[----:B------:R-:W-:Y:S02]  /*ebe0*/  MOV R224, RZ ;  /* 0x000000ff00e07202 */ /* 0x000fe40000000f00 */
[----:B------:R-:W-:Y:S02]  /*ebf0*/  MOV R73, 0xffffffff ;  /* 0xffffffff00497802 */ /* 0x000fe40000000f00 */
[----:B------:R-:W-:Y:S02]  /*ec00*/  MOV R68, 0xec20 ;  /* 0x0000ec2000447802 */ /* 0x000fe40000000f00 */
[----:B------:R-:W-:Y:S05]  /*ec10*/  CALL.REL.NOINC `($__internal_179_$__cuda_sm70_shflsync_up) ;  /* 0x0000192000007944 */ /* 0x000fea0003c00000 */
[----:B0-----:R-:W-:Y:S01]  /*ec20*/  HFMA2.MMA R71, -RZ, RZ, 0, 2.384185791015625e-07 ;  /* 0x00000004ff477435 */ /* 0x001fe200000001ff */
[----:B-1----:R-:W-:-:S02]  /*ec30*/  MOV R72, R73 ;  /* 0x0000004900487202 */ /* 0x002fc40000000f00 */
[----:B------:R-:W-:Y:S02]  /*ec40*/  MOV R226, R227 ;  /* 0x000000e300e27202 */ /* 0x000fe40000000f00 */
[----:B------:R-:W-:Y:S02]  /*ec50*/  MOV R224, RZ ;  /* 0x000000ff00e07202 */ /* 0x000fe40000000f00 */
[----:B------:R-:W-:Y:S02]  /*ec60*/  MOV R73, 0xffffffff ;  /* 0xffffffff00497802 */ /* 0x000fe40000000f00 */
[----:B------:R-:W-:Y:S02]  /*ec70*/  MOV R68, 0xec90 ;  /* 0x0000ec9000447802 */ /* 0x000fe40000000f00 */
[----:B------:R-:W-:Y:S05]  /*ec80*/  CALL.REL.NOINC `($__internal_179_$__cuda_sm70_shflsync_up) ;  /* 0x000018b000007944 */ /* 0x000fea0003c00000 */
[----:B0-----:R-:W-:Y:S01]  /*ec90*/  HFMA2.MMA R71, -RZ, RZ, 0, 2.384185791015625e-07 ;  /* 0x00000004ff477435 */ /* 0x001fe200000001ff */
[----:B-1----:R-:W-:Y:S02]  /*eca0*/  MOV R74, R73 ;  /* 0x00000049004a7202 */ /* 0x002fe40000000f00 */
[----:B------:R-:W-:Y:S02]  /*ecb0*/  MOV R226, R75 ;  /* 0x0000004b00e27202 */ /* 0x000fe40000000f00 */
[----:B------:R-:W-:-:S02]  /*ecc0*/  MOV R224, RZ ;  /* 0x000000ff00e07202 */ /* 0x000fc40000000f00 */
[----:B------:R-:W-:Y:S02]  /*ecd0*/  MOV R73, 0xffffffff ;  /* 0xffffffff00497802 */ /* 0x000fe40000000f00 */
[----:B------:R-:W-:Y:S02]  /*ece0*/  MOV R68, 0xed00 ;  /* 0x0000ed0000447802 */ /* 0x000fe40000000f00 */
[----:B------:R-:W-:Y:S05]  /*ecf0*/  CALL.REL.NOINC `($__internal_179_$__cuda_sm70_shflsync_up) ;  /* 0x0000184000007944 */ /* 0x000fea0003c00000 */
        /* <DEDUP_REMOVED lines=17> */
[----:B------:R-:W-:Y:S05]  /*ee10*/  CALL.REL.NOINC `($__internal_179_$__cuda_sm70_shflsync_up) ;  /* 0x0000172000007944 */ /* 0x000fea0003c00000 */
[----:B0-----:R-:W-:Y:S01]  /*ee20*/  HFMA2.MMA R71, -RZ, RZ, 0, 4.76837158203125e-07 ;  /* 0x00000008ff477435 */ /* 0x001fe200000001ff */
[----:B-1----:R-:W-:-:S02]  /*ee30*/  MOV R70, R73 ;  /* 0x0000004900467202 */ /* 0x002fc40000000f00 */
[----:B------:R-:W-:Y:S02]  /*ee40*/  MOV R226, R229 ;  /* 0x000000e500e27202 */ /* 0x000fe40000000f00 */
[----:B------:R-:W-:Y:S02]  /*ee50*/  MOV R224, RZ ;  /* 0x000000ff00e07202 */ /* 0x000fe40000000f00 */
[----:B------:R-:W-:Y:S02]  /*ee60*/  MOV R73, 0xffffffff ;  /* 0xffffffff00497802 */ /* 0x000fe40000000f00 */
[----:B------:R-:W-:Y:S02]  /*ee70*/  MOV R68, 0xee90 ;  /* 0x0000ee9000447802 */ /* 0x000fe40000000f00 */
[----:B------:R-:W-:Y:S05]  /*ee80*/  CALL.REL.NOINC `($__internal_179_$__cuda_sm70_shflsync_up) ;  /* 0x000016b000007944 */ /* 0x000fea0003c00000 */
[----:B0-----:R-:W-:Y:S01]  /*ee90*/  HFMA2.MMA R71, -RZ, RZ, 0, 4.76837158203125e-07 ;  /* 0x00000008ff477435 */ /* 0x001fe200000001ff */
[----:B-1----:R-:W-:Y:S02]  /*eea0*/  MOV R72, R73 ;  /* 0x0000004900487202 */ /* 0x002fe40000000f00 */
[----:B------:R-:W-:Y:S02]  /*eeb0*/  MOV R226, R227 ;  /* 0x000000e300e27202 */ /* 0x000fe40000000f00 */
[----:B------:R-:W-:-:S02]  /*eec0*/  MOV R224, RZ ;  /* 0x000000ff00e07202 */ /* 0x000fc40000000f00 */
[----:B------:R-:W-:Y:S02]  /*eed0*/  MOV R73, 0xffffffff ;  /* 0xffffffff00497802 */ /* 0x000fe40000000f00 */
[----:B------:R-:W-:Y:S02]  /*eee0*/  MOV R68, 0xef00 ;  /* 0x0000ef0000447802 */ /* 0x000fe40000000f00 */
[----:B------:R-:W-:Y:S05]  /*eef0*/  CALL.REL.NOINC `($__internal_179_$__cuda_sm70_shflsync_up) ;  /* 0x0000164000007944 */ /* 0x000fea0003c00000 */
[----:B0-----:R-:W-:Y:S01]  /*ef00*/  HFMA2.MMA R71, -RZ, RZ, 0, 4.76837158203125e-07 ;  /* 0x00000008ff477435 */ /* 0x001fe200000001ff */
[----:B-1----:R-:W-:Y:S02]  /*ef10*/  MOV R74, R73 ;  /* 0x00000049004a7202 */ /* 0x002fe40000000f00 */
[----:B------:R-:W-:Y:S02]  /*ef20*/  MOV R226, R75 ;  /* 0x0000004b00e27202 */ /* 0x000fe40000000f00 */
[----:B------:R-:W-:Y:S02]  /*ef30*/  MOV R224, RZ ;  /* 0x000000ff00e07202 */ /* 0x000fe40000000f00 */
[----:B------:R-:W-:Y:S02]  /*ef40*/  MOV R73, 0xffffffff ;  /* 0xffffffff00497802 */ /* 0x000fe40000000f00 */
[----:B------:R-:W-:-:S02]  /*ef50*/  MOV R68, 0xef70 ;  /* 0x0000ef7000447802 */ /* 0x000fc40000000f00 */
[----:B------:R-:W-:Y:S05]  /*ef60*/  CALL.REL.NOINC `($__internal_179_$__cuda_sm70_shflsync_up) ;  /* 0x000015d000007944 */ /* 0x000fea0003c00000 */
        /* <DEDUP_REMOVED lines=21> */
[----:B------:R-:W-:Y:S05]  /*f0c0*/  CALL.REL.NOINC `($__internal_179_$__cuda_sm70_shflsync_up) ;  /* 0x0000147000007944 */ /* 0x000fea0003c00000 */
[----:B0-----:R-:W-:Y:S01]  /*f0d0*/  HFMA2.MMA R71, -RZ, RZ, 0, 9.5367431640625e-07 ;  /* 0x00000010ff477435 */ /* 0x001fe200000001ff */
[----:B-1----:R-:W-:Y:S02]  /*f0e0*/  MOV R228, R73 ;  /* 0x0000004900e47202 */ /* 0x002fe40000000f00 */
[----:B------:R-:W-:-:S02]  /*f0f0*/  MOV R226, R229 ;  /* 0x000000e500e27202 */ /* 0x000fc40000000f00 */
[----:B------:R-:W-:Y:S02]  /*f100*/  MOV R224, RZ ;  /* 0x000000ff00e07202 */ /* 0x000fe40000000f00 */
[----:B------:R-:W-:Y:S02]  /*f110*/  MOV R73, 0xffffffff ;  /* 0xffffffff00497802 */ /* 0x000fe40000000f00 */
[----:B------:R-:W-:Y:S02]  /*f120*/  MOV R68, 0xf140 ;  /* 0x0000f14000447802 */ /* 0x000fe40000000f00 */
[----:B------:R-:W-:Y:S05]  /*f130*/  CALL.REL.NOINC `($__internal_179_$__cuda_sm70_shflsync_up) ;  /* 0x0000140000007944 */ /* 0x000fea0003c00000 */
[----:B0-----:R-:W-:Y:S01]  /*f140*/  HFMA2.MMA R71, -RZ, RZ, 0, 9.5367431640625e-07 ;  /* 0x00000010ff477435 */ /* 0x001fe200000001ff */
[----:B-1----:R-:W-:Y:S02]  /*f150*/  MOV R230, R73 ;  /* 0x0000004900e67202 */ /* 0x002fe40000000f00 */
[----:B------:R-:W-:Y:S02]  /*f160*/  MOV R226, R227 ;  /* 0x000000e300e27202 */ /* 0x000fe40000000f00 */
[----:B------:R-:W-:Y:S02]  /*f170*/  MOV R224, RZ ;  /* 0x000000ff00e07202 */ /* 0x000fe40000000f00 */
[----:B------:R-:W-:-:S02]  /*f180*/  MOV R73, 0xffffffff ;  /* 0xffffffff00497802 */ /* 0x000fc40000000f00 */
[----:B------:R-:W-:Y:S02]  /*f190*/  MOV R68, 0xf1b0 ;  /* 0x0000f1b000447802 */ /* 0x000fe40000000f00 */
[----:B------:R-:W-:Y:S05]  /*f1a0*/  CALL.REL.NOINC `($__internal_179_$__cuda_sm70_shflsync_up) ;  /* 0x0000139000007944 */ /* 0x000fea0003c00000 */
[----:B0-----:R-:W-:Y:S01]  /*f1b0*/  HFMA2.MMA R71, -RZ, RZ, 0, 9.5367431640625e-07 ;  /* 0x00000010ff477435 */ /* 0x001fe200000001ff */
[----:B-1----:R-:W-:Y:S02]  /*f1c0*/  MOV R232, R73 ;  /* 0x0000004900e87202 */ /* 0x002fe40000000f00 */
[----:B------:R-:W-:Y:S02]  /*f1d0*/  MOV R226, R75 ;  /* 0x0000004b00e27202 */ /* 0x000fe40000000f00 */
[----:B------:R-:W-:Y:S02]  /*f1e0*/  MOV R224, RZ ;  /* 0x000000ff00e07202 */ /* 0x000fe40000000f00 */
[----:B------:R-:W-:Y:S02]  /*f1f0*/  MOV R73, 0xffffffff ;  /* 0xffffffff00497802 */ /* 0x000fe40000000f00 */
[----:B------:R-:W-:Y:S02]  /*f200*/  MOV R68, 0xf220 ;  /* 0x0000f22000447802 */ /* 0x000fe40000000f00 */
[----:B------:R-:W-:Y:S05]  /*f210*/  CALL.REL.NOINC `($__internal_179_$__cuda_sm70_shflsync_up) ;  /* 0x0000132000007944 */ /* 0x000fea0003c00000 */
[----:B01----:R-:W-:Y:S05]  /*f220*/  BRA `(.L_x_7531) ;  /* 0xffff81c000007947 */ /* 0x003fea000383ffff */
.L_x_7432:
[----:B0-----:R-:W-:Y:S01]  /*f230*/  HFMA2.MMA R71, -RZ, RZ, 0, 5.9604644775390625e-08 ;  /* 0x00000001ff477435 */ /* 0x001fe200000001ff */
[----:B------:R-:W-:-:S02]  /*f240*/  MOV R224, RZ ;  /* 0x000000ff00e07202 */ /* 0x000fc40000000f00 */
[----:B------:R-:W-:Y:S02]  /*f250*/  MOV R73, 0xffffffff ;  /* 0xffffffff00497802 */ /* 0x000fe40000000f00 */
[----:B------:R-:W-:Y:S02]  /*f260*/  MOV R68, 0xf280 ;  /* 0x0000f28000447802 */ /* 0x000fe40000000f00 */
[----:B-1----:R-:W-:Y:S05]  /*f270*/  CALL.REL.NOINC `($__internal_179_$__cuda_sm70_shflsync_up) ;  /* 0x000012c000007944 */ /* 0x002fea0003c00000 */
[----:B0-----:R-:W-:Y:S01]  /*f280*/  HFMA2.MMA R71, -RZ, RZ, 0, 5.9604644775390625e-08 ;  /* 0x00000001ff477435 */ /* 0x001fe200000001ff */
[----:B-1----:R-:W-:Y:S02]  /*f290*/  MOV R70, R73 ;  /* 0x0000004900467202 */ /* 0x002fe40000000f00 */
[----:B------:R-:W-:Y:S02]  /*f2a0*/  MOV R226, R225 ;  /* 0x000000e100e27202 */ /* 0x000fe40000000f00 */
[----:B------:R-:W-:Y:S02]  /*f2b0*/  MOV R224, RZ ;  /* 0x000000ff00e07202 */ /* 0x000fe40000000f00 */
[----:B------:R-:W-:Y:S02]  /*f2c0*/  MOV R73, 0xffffffff ;  /* 0xffffffff00497802 */ /* 0x000fe40000000f00 */
[----:B------:R-:W-:-:S02]  /*f2d0*/  MOV R68, 0xf2f0 ;  /* 0x0000f2f000447802 */ /* 0x000fc40000000f00 */
        /* <DEDUP_REMOVED lines=8> */
[----:B0-----:R-:W-:Y:S01]  /*f360*/  HFMA2.MMA R71, -RZ, RZ, 0, 5.9604644775390625e-08 ;  /* 0x00000001ff477435 */ /* 0x001fe200000001ff */
[----:B-1----:R-:W-:Y:S02]  /*f370*/  MOV R75, R73 ;  /* 0x00000049004b7202 */ /* 0x002fe40000000f00 */
[----:B------:R-:W-:Y:S02]  /*f380*/  MOV R226, R74 ;  /* 0x0000004a00e27202 */ /* 0x000fe40000000f00 */
[----:B------:R-:W-:-:S02]  /*f390*/  MOV R224, RZ ;  /* 0x000000ff00e07202 */ /* 0x000fc40000000f00 */
[----:B------:R-:W-:Y:S02]  /*f3a0*/  MOV R73, 0xffffffff ;  /* 0xffffffff00497802 */ /* 0x000fe40000000f00 */
[----:B------:R-:W-:Y:S02]  /*f3b0*/  MOV R68, 0xf3d0 ;  /* 0x0000f3d000447802 */ /* 0x000fe40000000f00 */
[----:B------:R-:W-:Y:S05]  /*f3c0*/  CALL.REL.NOINC `($__internal_179_$__cuda_sm70_shflsync_up) ;  /* 0x0000117000007944 */ /* 0x000fea0003c00000 */
        /* <DEDUP_REMOVED lines=8> */
[----:B------:R-:W-:Y:S05]  /*f450*/  CALL.REL.NOINC `($__internal_178_$__cuda_sm70_shflsync_idx_p) ;  /* 0x000010a000007944 */ /* 0x000fea0003c00000 */
[----:B0-----:R-:W-:Y:S01]  /*f460*/  HFMA2.MMA R72, -RZ, RZ, 0, 0 ;  /* 0x00000000ff487435 */ /* 0x001fe200000001ff */
[----:B-1----:R-:W-:Y:S02]  /*f470*/  MOV R64, R70 ;  /* 0x0000004600407202 */ /* 0x002fe40000000f00 */
[----:B------:R-:W-:Y:S02]  /*f480*/  MOV R71, R65 ;  /* 0x0000004100477202 */ /* 0x000fe40000000f00 */
[----:B------:R-:W-:Y:S02]  /*f490*/  MOV R73, 0x1f ;  /* 0x0000001f00497802 */ /* 0x000fe40000000f00 */
[----:B------:R-:W-:Y:S02]  /*f4a0*/  MOV R70, 0xffffffff ;  /* 0xffffffff00467802 */ /* 0x000fe40000000f00 */
[----:B------:R-:W-:-:S02]  /*f4b0*/  MOV R68, 0xf4d0 ;  /* 0x0000f4d000447802 */ /* 0x000fc40000000f00 */
[----:B------:R-:W-:Y:S05]  /*f4c0*/  CALL.REL.NOINC `($__internal_178_$__cuda_sm70_shflsync_idx_p) ;  /* 0x0000103000007944 */ /* 0x000fea0003c00000 */
[----:B0-----:R-:W-:Y:S01]  /*f4d0*/  HFMA2.MMA R72, -RZ, RZ, 0, 0 ;  /* 0x00000000ff487435 */ /* 0x001fe200000001ff */
[----:B-1----:R-:W-:-:S02]  /*f4e0*/  MOV R65, R70 ;  /* 0x0000004600417202 */ /* 0x002fc40000000f00 */
[----:B------:R-:W-:Y:S02]  /*f4f0*/  MOV R71, R66 ;  /* 0x0000004200477202 */ /* 0x000fe40000000f00 */
[----:B------:R-:W-:Y:S02]  /*f500*/  MOV R73, 0x1f ;  /* 0x0000001f00497802 */ /* 0x000fe40000000f00 */
[----:B------:R-:W-:Y:S02]  /*f510*/  MOV R70, 0xffffffff ;  /* 0xffffffff00467802 */ /* 0x000fe40000000f00 */
[----:B------:R-:W-:Y:S02]  /*f520*/  MOV R68, 0xf540 ;  /* 0x0000f54000447802 */ /* 0x000fe40000000f00 */
[----:B------:R-:W-:Y:S05]  /*f530*/  CALL.REL.NOINC `($__internal_178_$__cuda_sm70_shflsync_idx_p) ;  /* 0x00000fc000007944 */ /* 0x000fea0003c00000 */
[----:B0-----:R-:W-:Y:S01]  /*f540*/  HFMA2.MMA R72, -RZ, RZ, 0, 0 ;  /* 0x00000000ff487435 */ /* 0x001fe200000001ff */
[----:B-1----:R-:W-:Y:S02]  /*f550*/  MOV R66, R70 ;  /* 0x0000004600427202 */ /* 0x002fe40000000f00 */
[----:B------:R-:W-:Y:S02]  /*f560*/  MOV R71, R67 ;  /* 0x0000004300477202 */ /* 0x000fe40000000f00 */
[----:B------:R-:W-:-:S02]  /*f570*/  MOV R73, 0x1f ;  /* 0x0000001f00497802 */ /* 0x000fc40000000f00 */
[----:B------:R-:W-:Y:S02]  /*f580*/  MOV R70, 0xffffffff ;  /* 0xffffffff00467802 */ /* 0x000fe40000000f00 */
[----:B------:R-:W-:Y:S02]  /*f590*/  MOV R68, 0xf5b0 ;  /* 0x0000f5b000447802 */ /* 0x000fe40000000f00 */
[----:B------:R-:W-:Y:S05]  /*f5a0*/  CALL.REL.NOINC `($__internal_178_$__cuda_sm70_shflsync_idx_p) ;  /* 0x00000f5000007944 */ /* 0x000fea0003c00000 */
[----:B-1----:R-:W-:Y:S01]  /*f5b0*/  MOV R67, R70 ;  /* 0x0000004600437202 */ /* 0x002fe20000000f00 */
[----:B0-----:R-:W-:Y:S05]  /*f5c0*/  BRA `(.L_x_7532) ;  /* 0xffff815000007947 */ /* 0x001fea000383ffff */
.L_x_7435:
[----:B------:R-:W-:Y:S01]  /*f5d0*/  HFMA2.MMA R231, -RZ, RZ, 0, 5.9604644775390625e-08 ;  /* 0x00000001ffe77435 */ /* 0x000fe200000001ff */
[----:B------:R-:W-:Y:S02]  /*f5e0*/  MOV R70, R226 ;  /* 0x000000e200467202 */ /* 0x000fe40000000f00 */
[----:B------:R-:W-:Y:S02]  /*f5f0*/  MOV R72, 0x1f ;  /* 0x0000001f00487802 */ /* 0x000fe40000000f00 */
[----:B------:R-:W-:Y:S02]  /*f600*/  MOV R233, 0xffffffff ;  /* 0xffffffff00e97802 */ /* 0x000fe40000000f00 */
[----:B------:R-:W-:-:S02]  /*f610*/  MOV R68, 0xf630 ;  /* 0x0000f63000447802 */ /* 0x000fc40000000f00 */
[----:B------:R-:W-:Y:S05]  /*f620*/  CALL.REL.NOINC `($__internal_177_$__cuda_sm70_shflsync_down) ;  /* 0x00000e9000007944 */ /* 0x000fea0003c00000 */
[----:B-1----:R-:W-:Y:S01]  /*f630*/  MOV R71, R231 ;  /* 0x000000e700477202 */ /* 0x002fe20000000f00 */
[----:B0-----:R-:W-:Y:S05]  /*f640*/  BRA `(.L_x_7533) ;  /* 0xffff93c000007947 */ /* 0x001fea000383ffff */
.L_x_7436:
[----:B------:R-:W-:Y:S01]  /*f650*/  HFMA2.MMA R231, -RZ, RZ, 0, 5.9604644775390625e-08 ;  /* 0x00000001ffe77435 */ /* 0x000fe200000001ff */
[----:B------:R-:W-:-:S02]  /*f660*/  MOV R70, R224 ;  /* 0x000000e000467202 */ /* 0x000fc40000000f00 */
[----:B------:R-:W-:Y:S02]  /*f670*/  MOV R72, 0x1f ;  /* 0x0000001f00487802 */ /* 0x000fe40000000f00 */
[----:B------:R-:W-:Y:S02]  /*f680*/  MOV R233, 0xffffffff ;  /* 0xffffffff00e97802 */ /* 0x000fe40000000f00 */
[----:B------:R-:W-:Y:S02]  /*f690*/  MOV R68, 0xf6b0 ;  /* 0x0000f6b000447802 */ /* 0x000fe40000000f00 */
[----:B01----:R-:W-:Y:S05]  /*f6a0*/  CALL.REL.NOINC `($__internal_177_$__cuda_sm70_shflsync_down) ;  /* 0x00000e1000007944 */ /* 0x003fea0003c00000 */
[----:B-1----:R-:W-:Y:S01]  /*f6b0*/  MOV R73, R231 ;  /* 0x000000e700497202 */ /* 0x002fe20000000f00 */
[----:B------:R-:W-:Y:S01]  /*f6c0*/  HFMA2.MMA R231, -RZ, RZ, 0, 5.9604644775390625e-08 ;  /* 0x00000001ffe77435 */ /* 0x000fe200000001ff */
[----:B0-----:R-:W-:Y:S02]  /*f6d0*/  MOV R70, R75 ;  /* 0x0000004b00467202 */ /* 0x001fe40000000f00 */
[----:B------:R-:W-:Y:S02]  /*f6e0*/  MOV R72, 0x1f ;  /* 0x0000001f00487802 */ /* 0x000fe40000000f00 */
[----:B------:R-:W-:-:S02]  /*f6f0*/  MOV R233, 0xffffffff ;  /* 0xffffffff00e97802 */ /* 0x000fc40000000f00 */
[----:B------:R-:W-:Y:S02]  /*f700*/  MOV R68, 0xf720 ;  /* 0x0000f72000447802 */ /* 0x000fe40000000f00 */
[----:B------:R-:W-:Y:S05]  /*f710*/  CALL.REL.NOINC `($__internal_177_$__cuda_sm70_shflsync_down) ;  /* 0x00000da000007944 */ /* 0x000fea0003c00000 */
[----:B-1----:R-:W-:Y:S01]  /*f720*/  MOV R217, R231 ;  /* 0x000000e700d97202 */ /* 0x002fe20000000f00 */
[----:B------:R-:W-:Y:S01]  /*f730*/  HFMA2.MMA R231, -RZ, RZ, 0, 5.9604644775390625e-08 ;  /* 0x00000001ffe77435 */ /* 0x000fe200000001ff */
[----:B0-----:R-:W-:Y:S02]  /*f740*/  MOV R70, R74 ;  /* 0x0000004a00467202 */ /* 0x001fe40000000f00 */
[----:B------:R-:W-:Y:S02]  /*f750*/  MOV R72, 0x1f ;  /* 0x0000001f00487802 */ /* 0x000fe40000000f00 */
[----:B------:R-:W-:Y:S02]  /*f760*/  MOV R233, 0xffffffff ;  /* 0xffffffff00e97802 */ /* 0x000fe40000000f00 */
[----:B------:R-:W-:Y:S02]  /*f770*/  MOV R68, 0xf790 ;  /* 0x0000f79000447802 */ /* 0x000fe40000000f00 */
[----:B------:R-:W-:Y:S05]  /*f780*/  CALL.REL.NOINC `($__internal_177_$__cuda_sm70_shflsync_down) ;  /* 0x00000d3000007944 */ /* 0x000fea0003c00000 */
[----:B-1----:R-:W-:Y:S01]  /*f790*/  MOV R69, R231 ;  /* 0x000000e700457202 */ /* 0x002fe20000000f00 */
[----:B0-----:R-:W-:Y:S05]  /*f7a0*/  BRA `(.L_x_7534) ;  /* 0xffff92a000007947 */ /* 0x001fea000383ffff */
.L_x_7439:
[----:B------:R-:W-:Y:S01]  /*f7b0*/  HFMA2.MMA R231, -RZ, RZ, 0, 1.1920928955078125e-07 ;  /* 0x00000002ffe77435 */ /* 0x000fe200000001ff */
[----:B------:R-:W-:-:S02]  /*f7c0*/  MOV R70, R226 ;  /* 0x000000e200467202 */ /* 0x000fc40000000f00 */
[----:B------:R-:W-:Y:S02]  /*f7d0*/  MOV R72, 0x1f ;  /* 0x0000001f00487802 */ /* 0x000fe40000000f00 */
[----:B------:R-:W-:Y:S02]  /*f7e0*/  MOV R233, 0xffffffff ;  /* 0xffffffff00e97802 */ /* 0x000fe40000000f00 */
[----:B------:R-:W-:Y:S02]  /*f7f0*/  MOV R68, 0xf810 ;  /* 0x0000f81000447802 */ /* 0x000fe40000000f00 */
[----:B01234-:R-:W-:Y:S05]  /*f800*/  CALL.REL.NOINC `($__internal_177_$__cuda_sm70_shflsync_down) ;  /* 0x00000cb000007944 */ /* 0x01ffea0003c00000 */
[----:B-1----:R-:W-:Y:S01]  /*f810*/  MOV R71, R231 ;  /* 0x000000e700477202 */ /* 0x002fe20000000f00 */
[----:B------:R-:W-:Y:S01]  /*f820*/  HFMA2.MMA R231, -RZ, RZ, 0, 1.1920928955078125e-07 ;  /* 0x00000002ffe77435 */ /* 0x000fe200000001ff */
[----:B0-----:R-:W-:Y:S02]  /*f830*/  MOV R70, R224 ;  /* 0x000000e000467202 */ /* 0x001fe40000000f00 */
[----:B------:R-:W-:Y:S02]  /*f840*/  MOV R72, 0x1f ;  /* 0x0000001f00487802 */ /* 0x000fe40000000f00 */
[----:B------:R-:W-:-:S02]  /*f850*/  MOV R233, 0xffffffff ;  /* 0xffffffff00e97802 */ /* 0x000fc40000000f00 */
[----:B------:R-:W-:Y:S02]  /*f860*/  MOV R68, 0xf880 ;  /* 0x0000f88000447802 */ /* 0x000fe40000000f00 */
[----:B------:R-:W-:Y:S05]  /*f870*/  CALL.REL.NOINC `($__internal_177_$__cuda_sm70_shflsync_down) ;  /* 0x00000c4000007944 */ /* 0x000fea0003c00000 */
[----:B-1----:R-:W-:Y:S01]  /*f880*/  MOV R73, R231 ;  /* 0x000000e700497202 */ /* 0x002fe20000000f00 */
[----:B------:R-:W-:Y:S01]  /*f890*/  HFMA2.MMA R231, -RZ, RZ, 0, 1.1920928955078125e-07 ;  /* 0x00000002ffe77435 */ /* 0x000fe200000001ff */
[----:B0-----:R-:W-:Y:S02]  /*f8a0*/  MOV R70, R75 ;  /* 0x0000004b00467202 */ /* 0x001fe40000000f00 */
[----:B------:R-:W-:Y:S02]  /*f8b0*/  MOV R72, 0x1f ;  /* 0x0000001f00487802 */ /* 0x000fe40000000f00 */
[----:B------:R-:W-:Y:S02]  /*f8c0*/  MOV R233, 0xffffffff ;  /* 0xffffffff00e97802 */ /* 0x000fe40000000f00 */
[----:B------:R-:W-:Y:S02]  /*f8d0*/  MOV R68, 0xf8f0 ;  /* 0x0000f8f000447802 */ /* 0x000fe40000000f00 */
[----:B------:R-:W-:Y:S05]  /*f8e0*/  CALL.REL.NOINC `($__internal_177_$__cuda_sm70_shflsync_down) ;  /* 0x00000bd000007944 */ /* 0x000fea0003c00000 */
[----:B-1----:R-:W-:Y:S01]  /*f8f0*/  MOV R217, R231 ;  /* 0x000000e700d97202 */ /* 0x002fe20000000f00 */
[----:B------:R-:W-:Y:S01]  /*f900*/  HFMA2.MMA R231, -RZ, RZ, 0, 1.1920928955078125e-07 ;  /* 0x00000002ffe77435 */ /* 0x000fe200000001ff */
[----:B0-----:R-:W-:-:S02]  /*f910*/  MOV R70, R74 ;  /* 0x0000004a00467202 */ /* 0x001fc40000000f00 */
[----:B------:R-:W-:Y:S02]  /*f920*/  MOV R72, 0x1f ;  /* 0x0000001f00487802 */ /* 0x000fe40000000f00 */
[----:B------:R-:W-:Y:S02]  /*f930*/  MOV R233, 0xffffffff ;  /* 0xffffffff00e97802 */ /* 0x000fe40000000f00 */
[----:B------:R-:W-:Y:S02]  /*f940*/  MOV R68, 0xf960 ;  /* 0x0000f96000447802 */ /* 0x000fe40000000f00 */
[----:B------:R-:W-:Y:S05]  /*f950*/  CALL.REL.NOINC `($__internal_177_$__cuda_sm70_shflsync_down) ;  /* 0x00000b6000007944 */ /* 0x000fea0003c00000 */
[----:B-1----:R-:W-:Y:S01]  /*f960*/  MOV R69, R231 ;  /* 0x000000e700457202 */ /* 0x002fe20000000f00 */
[----:B0-----:R-:W-:Y:S05]  /*f970*/  BRA `(.L_x_7535) ;  /* 0xffff922000007947 */ /* 0x001fea000383ffff */
.L_x_7442:
[----:B------:R-:W-:Y:S01]  /*f980*/  HFMA2.MMA R231, -RZ, RZ, 0, 2.384185791015625e-07 ;  /* 0x00000004ffe77435 */ /* 0x000fe200000001ff */
[----:B------:R-:W-:Y:S02]  /*f990*/  MOV R70, R226 ;  /* 0x000000e200467202 */ /* 0x000fe40000000f00 */
[----:B------:R-:W-:Y:S02]  /*f9a0*/  MOV R72, 0x1f ;  /* 0x0000001f00487802 */ /* 0x000fe40000000f00 */
[----:B------:R-:W-:-:S02]  /*f9b0*/  MOV R233, 0xffffffff ;  /* 0xffffffff00e97802 */ /* 0x000fc40000000f00 */
[----:B------:R-:W-:Y:S02]  /*f9c0*/  MOV R68, 0xf9e0 ;  /* 0x0000f9e000447802 */ /* 0x000fe40000000f00 */
[----:B01234-:R-:W-:Y:S05]  /*f9d0*/  CALL.REL.NOINC `($__internal_177_$__cuda_sm70_shflsync_down) ;  /* 0x00000ae000007944 */ /* 0x01ffea0003c00000 */
[----:B-1----:R-:W-:Y:S01]  /*f9e0*/  MOV R71, R231 ;  /* 0x000000e700477202 */ /* 0x002fe20000000f00 */
[----:B0-----:R-:W-:Y:S05]  /*f9f0*/  BRA `(.L_x_7536) ;  /* 0xffff92c000007947 */ /* 0x001fea000383ffff */
.L_x_7443:
[----:B------:R-:W-:Y:S01]  /*fa00*/  HFMA2.MMA R231, -RZ, RZ, 0, 2.384185791015625e-07 ;  /* 0x00000004ffe77435 */ /* 0x000fe200000001ff */
[----:B------:R-:W-:Y:S02]  /*fa10*/  MOV R70, R224 ;  /* 0x000000e000467202 */ /* 0x000fe40000000f00 */
[----:B------:R-:W-:Y:S02]  /*fa20*/  MOV R72, 0x1f ;  /* 0x0000001f00487802 */ /* 0x000fe40000000f00 */
[----:B------:R-:W-:Y:S02]  /*fa30*/  MOV R233, 0xffffffff ;  /* 0xffffffff00e97802 */ /* 0x000fe40000000f00 */
[----:B------:R-:W-:Y:S02]  /*fa40*/  MOV R68, 0xfa60 ;  /* 0x0000fa6000447802 */ /* 0x000fe40000000f00 */
[----:B01234-:R-:W-:Y:S05]  /*fa50*/  CALL.REL.NOINC `($__internal_177_$__cuda_sm70_shflsync_down) ;  /* 0x00000a6000007944 */ /* 0x01ffea0003c00000 */
[----:B-1----:R-:W-:Y:S01]  /*fa60*/  MOV R73, R231 ;  /* 0x000000e700497202 */ /* 0x002fe20000000f00 */
[----:B------:R-:W-:Y:S01]  /*fa70*/  HFMA2.MMA R231, -RZ, RZ, 0, 2.384185791015625e-07 ;  /* 0x00000004ffe77435 */ /* 0x000fe200000001ff */
[----:B0-----:R-:W-:-:S02]  /*fa80*/  MOV R70, R75 ;  /* 0x0000004b00467202 */ /* 0x001fc40000000f00 */
[----:B------:R-:W-:Y:S02]  /*fa90*/  MOV R72, 0x1f ;  /* 0x0000001f00487802 */ /* 0x000fe40000000f00 */
[----:B------:R-:W-:Y:S02]  /*faa0*/  MOV R233, 0xffffffff ;  /* 0xffffffff00e97802 */ /* 0x000fe40000000f00 */
[----:B------:R-:W-:Y:S02]  /*fab0*/  MOV R68, 0xfad0 ;  /* 0x0000fad000447802 */ /* 0x000fe40000000f00 */
[----:B------:R-:W-:Y:S05]  /*fac0*/  CALL.REL.NOINC `($__internal_177_$__cuda_sm70_shflsync_down) ;  /* 0x000009f000007944 */ /* 0x000fea0003c00000 */
[----:B-1----:R-:W-:Y:S01]  /*fad0*/  MOV R217, R231 ;  /* 0x000000e700d97202 */ /* 0x002fe20000000f00 */
[----:B------:R-:W-:Y:S01]  /*fae0*/  HFMA2.MMA R231, -RZ, RZ, 0, 2.384185791015625e-07 ;  /* 0x00000004ffe77435 */ /* 0x000fe200000001ff */
[----:B0-----:R-:W-:Y:S02]  /*faf0*/  MOV R70, R74 ;  /* 0x0000004a00467202 */ /* 0x001fe40000000f00 */
[----:B------:R-:W-:Y:S02]  /*fb00*/  MOV R72, 0x1f ;  /* 0x0000001f00487802 */ /* 0x000fe40000000f00 */
[----:B------:R-:W-:-:S02]  /*fb10*/  MOV R233, 0xffffffff ;  /* 0xffffffff00e97802 */ /* 0x000fc40000000f00 */
[----:B------:R-:W-:Y:S02]  /*fb20*/  MOV R68, 0xfb40 ;  /* 0x0000fb4000447802 */ /* 0x000fe40000000f00 */
[----:B------:R-:W-:Y:S05]  /*fb30*/  CALL.REL.NOINC `($__internal_177_$__cuda_sm70_shflsync_down) ;  /* 0x0000098000007944 */ /* 0x000fea0003c00000 */
[----:B-1----:R-:W-:Y:S01]  /*fb40*/  MOV R69, R231 ;  /* 0x000000e700457202 */ /* 0x002fe20000000f00 */
[----:B0-----:R-:W-:Y:S05]  /*fb50*/  BRA `(.L_x_7537) ;  /* 0xffff91a000007947 */ /* 0x001fea000383ffff */
.L_x_7446:
[----:B------:R-:W-:Y:S01]  /*fb60*/  HFMA2.MMA R231, -RZ, RZ, 0, 4.76837158203125e-07 ;  /* 0x00000008ffe77435 */ /* 0x000fe200000001ff */
[----:B------:R-:W-:Y:S02]  /*fb70*/  MOV R70, R226 ;  /* 0x000000e200467202 */ /* 0x000fe40000000f00 */
[----:B------:R-:W-:Y:S02]  /*fb80*/  MOV R72, 0x1f ;  /* 0x0000001f00487802 */ /* 0x000fe40000000f00 */
[----:B------:R-:W-:Y:S02]  /*fb90*/  MOV R233, 0xffffffff ;  /* 0xffffffff00e97802 */ /* 0x000fe40000000f00 */
[----:B------:R-:W-:Y:S02]  /*fba0*/  MOV R68, 0xfbc0 ;  /* 0x0000fbc000447802 */ /* 0x000fe40000000f00 */
[----:B01234-:R-:W-:Y:S05]  /*fbb0*/  CALL.REL.NOINC `($__internal_177_$__cuda_sm70_shflsync_down) ;  /* 0x0000090000007944 */ /* 0x01ffea0003c00000 */
[----:B-1----:R-:W-:Y:S01]  /*fbc0*/  MOV R71, R231 ;  /* 0x000000e700477202 */ /* 0x002fe20000000f00 */
[----:B------:R-:W-:Y:S01]  /*fbd0*/  HFMA2.MMA R231, -RZ, RZ, 0, 4.76837158203125e-07 ;  /* 0x00000008ffe77435 */ /* 0x000fe200000001ff */
[----:B0-----:R-:W-:-:S02]  /*fbe0*/  MOV R70, R224 ;  /* 0x000000e000467202 */ /* 0x001fc40000000f00 */
[----:B------:R-:W-:Y:S02]  /*fbf0*/  MOV R72, 0x1f ;  /* 0x0000001f00487802 */ /* 0x000fe40000000f00 */
[----:B------:R-:W-:Y:S02]  /*fc00*/  MOV R233, 0xffffffff ;  /* 0xffffffff00e97802 */ /* 0x000fe40000000f00 */
[----:B------:R-:W-:Y:S02]  /*fc10*/  MOV R68, 0xfc30 ;  /* 0x0000fc3000447802 */ /* 0x000fe40000000f00 */
[----:B------:R-:W-:Y:S05]  /*fc20*/  CALL.REL.NOINC `($__internal_177_$__cuda_sm70_shflsync_down) ;  /* 0x0000089000007944 */ /* 0x000fea0003c00000 */
[----:B-1----:R-:W-:Y:S01]  /*fc30*/  MOV R73, R231 ;  /* 0x000000e700497202 */ /* 0x002fe20000000f00 */
[----:B------:R-:W-:Y:S01]  /*fc40*/  HFMA2.MMA R231, -RZ, RZ, 0, 4.76837158203125e-07 ;  /* 0x00000008ffe77435 */ /* 0x000fe200000001ff */
[----:B0-----:R-:W-:Y:S02]  /*fc50*/  MOV R70, R75 ;  /* 0x0000004b00467202 */ /* 0x001fe40000000f00 */
[----:B------:R-:W-:Y:S02]  /*fc60*/  MOV R72, 0x1f ;  /* 0x0000001f00487802 */ /* 0x000fe40000000f00 */
[----:B------:R-:W-:-:S02]  /*fc70*/  MOV R233, 0xffffffff ;  /* 0xffffffff00e97802 */ /* 0x000fc40000000f00 */
[----:B------:R-:W-:Y:S02]  /*fc80*/  MOV R68, 0xfca0 ;  /* 0x0000fca000447802 */ /* 0x000fe40000000f00 */
[----:B------:R-:W-:Y:S05]  /*fc90*/  CALL.REL.NOINC `($__internal_177_$__cuda_sm70_shflsync_down) ;  /* 0x0000082000007944 */ /* 0x000fea0003c00000 */
[----:B-1----:R-:W-:Y:S01]  /*fca0*/  MOV R217, R231 ;  /* 0x000000e700d97202 */ /* 0x002fe20000000f00 */
[----:B------:R-:W-:Y:S01]  /*fcb0*/  HFMA2.MMA R231, -RZ, RZ, 0, 4.76837158203125e-07 ;  /* 0x00000008ffe77435 */ /* 0x000fe200000001ff */
[----:B0-----:R-:W-:Y:S02]  /*fcc0*/  MOV R70, R74 ;  /* 0x0000004a00467202 */ /* 0x001fe40000000f00 */
[----:B------:R-:W-:Y:S02]  /*fcd0*/  MOV R72, 0x1f ;  /* 0x0000001f00487802 */ /* 0x000fe40000000f00 */
[----:B------:R-:W-:Y:S02]  /*fce0*/  MOV R233, 0xffffffff ;  /* 0xffffffff00e97802 */ /* 0x000fe40000000f00 */
[----:B------:R-:W-:Y:S02]  /*fcf0*/  MOV R68, 0xfd10 ;  /* 0x0000fd1000447802 */ /* 0x000fe40000000f00 */
[----:B------:R-:W-:Y:S05]  /*fd00*/  CALL.REL.NOINC `($__internal_177_$__cuda_sm70_shflsync_down) ;  /* 0x000007b000007944 */ /* 0x000fea0003c00000 */
[----:B-1----:R-:W-:Y:S01]  /*fd10*/  MOV R69, R231 ;  /* 0x000000e700457202 */ /* 0x002fe20000000f00 */
[----:B0-----:R-:W-:Y:S05]  /*fd20*/  BRA `(.L_x_7538) ;  /* 0xffff912000007947 */ /* 0x001fea000383ffff */
.L_x_7449:
[----:B------:R-:W-:Y:S01]  /*fd30*/  HFMA2.MMA R231, -RZ, RZ, 0, 9.5367431640625e-07 ;  /* 0x00000010ffe77435 */ /* 0x000fe200000001ff */
[----:B------:R-:W-:-:S02]  /*fd40*/  MOV R70, R226 ;  /* 0x000000e200467202 */ /* 0x000fc40000000f00 */
[----:B------:R-:W-:Y:S02]  /*fd50*/  MOV R72, 0x1f ;  /* 0x0000001f00487802 */ /* 0x000fe40000000f00 */
[----:B------:R-:W-:Y:S02]  /*fd60*/  MOV R233, 0xffffffff ;  /* 0xffffffff00e97802 */ /* 0x000fe40000000f00 */
[----:B------:R-:W-:Y:S02]  /*fd70*/  MOV R68, 0xfd90 ;  /* 0x0000fd9000447802 */ /* 0x000fe40000000f00 */
[----:B01234-:R-:W-:Y:S05]  /*fd80*/  CALL.REL.NOINC `($__internal_177_$__cuda_sm70_shflsync_down) ;  /* 0x0000073000007944 */ /* 0x01ffea0003c00000 */
[----:B-1----:R-:W-:Y:S01]  /*fd90*/  MOV R71, R231 ;  /* 0x000000e700477202 */ /* 0x002fe20000000f00 */
[----:B0-----:R-:W-:Y:S05]  /*fda0*/  BRA `(.L_x_7539) ;  /* 0xffff91c000007947 */ /* 0x001fea000383ffff */
.L_x_7450:
[----:B------:R-:W-:Y:S01]  /*fdb0*/  HFMA2.MMA R231, -RZ, RZ, 0, 9.5367431640625e-07 ;  /* 0x00000010ffe77435 */ /* 0x000fe200000001ff */
[----:B------:R-:W-:Y:S02]  /*fdc0*/  MOV R70, R224 ;  /* 0x000000e000467202 */ /* 0x000fe40000000f00 */
[----:B------:R-:W-:Y:S02]  /*fdd0*/  MOV R72, 0x1f ;  /* 0x0000001f00487802 */ /* 0x000fe40000000f00 */
[----:B------:R-:W-:-:S02]  /*fde0*/  MOV R233, 0xffffffff ;  /* 0xffffffff00e97802 */ /* 0x000fc40000000f00 */
[----:B------:R-:W-:Y:S02]  /*fdf0*/  MOV R68, 0xfe10 ;  /* 0x0000fe1000447802 */ /* 0x000fe40000000f00 */
[----:B01234-:R-:W-:Y:S05]  /*fe00*/  CALL.REL.NOINC `($__internal_177_$__cuda_sm70_shflsync_down) ;  /* 0x000006b000007944 */ /* 0x01ffea0003c00000 */
[----:B-1----:R-:W-:Y:S01]  /*fe10*/  MOV R73, R231 ;  /* 0x000000e700497202 */ /* 0x002fe20000000f00 */
[----:B------:R-:W-:Y:S01]  /*fe20*/  HFMA2.MMA R231, -RZ, RZ, 0, 9.5367431640625e-07 ;  /* 0x00000010ffe77435 */ /* 0x000fe200000001ff */
[----:B0-----:R-:W-:Y:S02]  /*fe30*/  MOV R70, R75 ;  /* 0x0000004b00467202 */ /* 0x001fe40000000f00 */
[----:B------:R-:W-:Y:S02]  /*fe40*/  MOV R72, 0x1f ;  /* 0x0000001f00487802 */ /* 0x000fe40000000f00 */
[----:B------:R-:W-:Y:S02]  /*fe50*/  MOV R233, 0xffffffff ;  /* 0xffffffff00e97802 */ /* 0x000fe40000000f00 */
[----:B------:R-:W-:Y:S02]  /*fe60*/  MOV R68, 0xfe80 ;  /* 0x0000fe8000447802 */ /* 0x000fe40000000f00 */
[----:B------:R-:W-:Y:S05]  /*fe70*/  CALL.REL.NOINC `($__internal_177_$__cuda_sm70_shflsync_down) ;  /* 0x0000064000007944 */ /* 0x000fea0003c00000 */
[----:B-1----:R-:W-:Y:S01]  /*fe80*/  MOV R217, R231 ;  /* 0x000000e700d97202 */ /* 0x002fe20000000f00 */
[----:B------:R-:W-:Y:S01]  /*fe90*/  HFMA2.MMA R231, -RZ, RZ, 0, 9.5367431640625e-07 ;  /* 0x00000010ffe77435 */ /* 0x000fe200000001ff */
[----:B0-----:R-:W-:-:S02]  /*fea0*/  MOV R70, R74 ;  /* 0x0000004a00467202 */ /* 0x001fc40000000f00 */
[----:B------:R-:W-:Y:S02]  /*feb0*/  MOV R72, 0x1f ;  /* 0x0000001f00487802 */ /* 0x000fe40000000f00 */
[----:B------:R-:W-:Y:S02]  /*fec0*/  MOV R233, 0xffffffff ;  /* 0xffffffff00e97802 */ /* 0x000fe40000000f00 */
[----:B------:R-:W-:Y:S02]  /*fed0*/  MOV R68, 0xfef0 ;  /* 0x0000fef000447802 */ /* 0x000fe40000000f00 */
[----:B------:R-:W-:Y:S05]  /*fee0*/  CALL.REL.NOINC `($__internal_177_$__cuda_sm70_shflsync_down) ;  /* 0x000005d000007944 */ /* 0x000fea0003c00000 */
[----:B-1----:R-:W-:Y:S01]  /*fef0*/  MOV R69, R231 ;  /* 0x000000e700457202 */ /* 0x002fe20000000f00 */
[----:B0-----:R-:W-:Y:S05]  /*ff00*/  BRA `(.L_x_7540) ;  /* 0xffff90a000007947 */ /* 0x001fea000383ffff */
.L_x_7453:
[----:B------:R-:W-:Y:S01]  /*ff10*/  HFMA2.MMA R72, -RZ, RZ, 0, 0 ;  /* 0x00000000ff487435 */ /* 0x000fe200000001ff */
[----:B-1----:R-:W-:Y:S02]  /*ff20*/  MOV R71, R226 ;  /* 0x000000e200477202 */ /* 0x002fe40000000f00 */
[----:B---3--:R-:W-:Y:S02]  /*ff30*/  MOV R73, 0x1f ;  /* 0x0000001f00497802 */ /* 0x008fe40000000f00 */
[----:B------:R-:W-:-:S02]  /*ff40*/  MOV R70, 0xffffffff ;  /* 0xffffffff00467802 */ /* 0x000fc40000000f00 */
[----:B------:R-:W-:Y:S02]  /*ff50*/  MOV R68, 0xff70 ;  /* 0x0000ff7000447802 */ /* 0x000fe40000000f00 */
[----:B0-2-4-:R-:W-:Y:S05]  /*ff60*/  CALL.REL.NOINC `($__internal_178_$__cuda_sm70_shflsync_idx_p) ;  /* 0x0000059000007944 */ /* 0x015fea0003c00000 */
[----:B0-----:R-:W-:Y:S01]  /*ff70*/  HFMA2.MMA R72, -RZ, RZ, 0, 0 ;  /* 0x00000000ff487435 */ /* 0x001fe200000001ff */
[----:B-1----:R-:W-:Y:S02]  /*ff80*/  MOV R225, R70 ;  /* 0x0000004600e17202 */ /* 0x002fe40000000f00 */
[----:B------:R-:W-:Y:S02]  /*ff90*/  MOV R71, R224 ;  /* 0x000000e000477202 */ /* 0x000fe40000000f00 */
[----:B------:R-:W-:Y:S02]  /*ffa0*/  MOV R73, 0x1f ;  /* 0x0000001f00497802 */ /* 0x000fe40000000f00 */
[----:B------:R-:W-:Y:S02]  /*ffb0*/  MOV R70, 0xffffffff ;  /* 0xffffffff00467802 */ /* 0x000fe40000000f00 */
[----:B------:R-:W-:Y:S02]  /*ffc0*/  MOV R68, 0xffe0 ;  /* 0x0000ffe000447802 */ /* 0x000fe40000000f00 */
        /* <DEDUP_REMOVED lines=15> */
[----:B------:R-:W-:Y:S01]  /*100c0*/  HFMA2.MMA R231, -RZ, RZ, 0, 5.9604644775390625e-08 ;  /* 0x00000001ffe77435 */ /* 0x000fe200000001ff */
[----:B-1----:R-:W-:Y:S02]  /*100d0*/  MOV R217, R70 ;  /* 0x0000004600d97202 */ /* 0x002fe40000000f00 */
[----:B------:R-:W-:Y:S02]  /*100e0*/  MOV R70, R226 ;  /* 0x000000e200467202 */ /* 0x000fe40000000f00 */
[----:B0-----:R-:W-:Y:S02]  /*100f0*/  MOV R72, 0x1f ;  /* 0x0000001f00487802 */ /* 0x001fe40000000f00 */
[----:B------:R-:W-:Y:S02]  /*10100*/  MOV R233, 0xffffffff ;  /* 0xffffffff00e97802 */ /* 0x000fe40000000f00 */
[----:B------:R-:W-:-:S02]  /*10110*/  MOV R68, 0x10130 ;  /* 0x0001013000447802 */ /* 0x000fc40000000f00 */
[----:B------:R-:W-:Y:S05]  /*10120*/  CALL.REL.NOINC `($__internal_177_$__cuda_sm70_shflsync_down) ;  /* 0x0000039000007944 */ /* 0x000fea0003c00000 */
[----:B-1----:R-:W-:Y:S01]  /*10130*/  MOV R228, R231 ;  /* 0x000000e700e47202 */ /* 0x002fe20000000f00 */
[----:B------:R-:W-:Y:S01]  /*10140*/  HFMA2.MMA R231, -RZ, RZ, 0, 5.9604644775390625e-08 ;  /* 0x00000001ffe77435 */ /* 0x000fe200000001ff */
[----:B0-----:R-:W-:-:S02]  /*10150*/  MOV R70, R224 ;  /* 0x000000e000467202 */ /* 0x001fc40000000f00 */
[----:B------:R-:W-:Y:S02]  /*10160*/  MOV R72, 0x1f ;  /* 0x0000001f00487802 */ /* 0x000fe40000000f00 */
[----:B------:R-:W-:Y:S02]  /*10170*/  MOV R233, 0xffffffff ;  /* 0xffffffff00e97802 */ /* 0x000fe40000000f00 */
[----:B------:R-:W-:Y:S02]  /*10180*/  MOV R68, 0x101a0 ;  /* 0x000101a000447802 */ /* 0x000fe40000000f00 */
[----:B------:R-:W-:Y:S05]  /*10190*/  CALL.REL.NOINC `($__internal_177_$__cuda_sm70_shflsync_down) ;  /* 0x0000032000007944 */ /* 0x000fea0003c00000 */
        /* <DEDUP_REMOVED lines=26> */
[----:B-1----:R-:W-:Y:S05]  /*10340*/  CALL.REL.NOINC `($__internal_178_$__cuda_sm70_shflsync_idx_p) ;  /* 0x000001b000007944 */ /* 0x002fea0003c00000 */
        /* <DEDUP_REMOVED lines=21> */
[----:B01----:R-:W-:Y:S01]  /*104a0*/  MOV R71, R70 ;  /* 0x0000004600477202 */ /* 0x003fe20000000f00 */
[----:B------:R-:W-:Y:S05]  /*104b0*/  BRA `(.L_x_7541) ;  /* 0xffff8d1000007947 */ /* 0x000fea000383ffff */
        .weak           $__internal_177_$__cuda_sm70_shflsync_down
        .type           $__internal_177_$__cuda_sm70_shflsync_down,@function
        .size           $__internal_177_$__cuda_sm70_shflsync_down,($__internal_178_$__cuda_sm70_shflsync_idx_p - $__internal_177_$__cuda_sm70_shflsync_down)
$__internal_177_$__cuda_sm70_shflsync_down:
[----:B------:R-:W-:Y:S01]  /*104c0*/  HFMA2.MMA R69, -RZ, RZ, 0, 0 ;  /* 0x00000000ff457435 */ /* 0x000fe200000001ff */
[----:B------:R-:W-:Y:S04]  /*104d0*/  WARPSYNC R233 ;  /* 0x000000e900007348 */ /* 0x000fe80003800000 */
[----:B------:R0:W1:Y:S01]  /*104e0*/  SHFL.DOWN PT, R231, R70, R231, R72 ;  /* 0x080000e746e77389 */ /* 0x00006200000e0048 */
[----:B------:R-:W-:Y:S05]  /*104f0*/  RET.REL.NODEC R68 `(_Z25selective_scan_bwd_kernelI32Selective_Scan_bwd_kernel_traitsILi64ELi16ELb1ELb1ELb0ELb1ELb1EN3c108BFloat16ENS1_7complexIfEEEEv12SSMParamsBwd) ;  /* 0xfffefb0044007950 */ /* 0x000fea0003c3ffff */
        .weak           $__internal_178_$__cuda_sm70_shflsync_idx_p
        .type           $__internal_178_$__cuda_sm70_shflsync_idx_p,@function
        .size           $__internal_178_$__cuda_sm70_shflsync_idx_p,($__internal_179_$__cuda_sm70_shflsync_up - $__internal_178_$__cuda_sm70_shflsync_idx_p)
$__internal_178_$__cuda_sm70_shflsync_idx_p:
[----:B------:R-:W-:Y:S01]  /*10500*/  MOV R69, 0x0 ;  /* 0x0000000000457802 */ /* 0x000fe20000000f00 */
[----:B------:R-:W-:Y:S04]  /*10510*/  WARPSYNC R70 ;  /* 0x0000004600007348 */ /* 0x000fe80003800000 */
[----:B------:R0:W1:Y:S01]  /*10520*/  SHFL.IDX PT, R70, R71, R72, R73 ;  /* 0x0000004847467389 */ /* 0x00006200000e0049 */
[----:B------:R-:W-:Y:S05]  /*10530*/  RET.REL.NODEC R68 `(_Z25selective_scan_bwd_kernelI32Selective_Scan_bwd_kernel_traitsILi64ELi16ELb1ELb1ELb0ELb1ELb1EN3c108BFloat16ENS1_7complexIfEEEEv12SSMParamsBwd) ;  /* 0xfffefac044007950 */ /* 0x000fea0003c3ffff */
        .weak           $__internal_179_$__cuda_sm70_shflsync_up
        .type           $__internal_179_$__cuda_sm70_shflsync_up,@function
        .size           $__internal_179_$__cuda_sm70_shflsync_up,(.L_x_14611 - $__internal_179_$__cuda_sm70_shflsync_up)
$__internal_179_$__cuda_sm70_shflsync_up:
[----:B------:R-:W-:Y:S01]  /*10540*/  HFMA2.MMA R69, -RZ, RZ, 0, 0 ;  /* 0x00000000ff457435 */ /* 0x000fe200000001ff */
[----:B------:R-:W-:Y:S04]  /*10550*/  WARPSYNC R73 ;  /* 0x0000004900007348 */ /* 0x000fe80003800000 */
[----:B------:R0:W1:Y:S01]  /*10560*/  SHFL.UP PT, R73, R226, R71, R224 ;  /* 0x04000047e2497389 */ /* 0x00006200000e00e0 */
[----:B------:R-:W-:Y:S05]  /*10570*/  RET.REL.NODEC R68 `(_Z25selective_scan_bwd_kernelI32Selective_Scan_bwd_kernel_traitsILi64ELi16ELb1ELb1ELb0ELb1ELb1EN3c108BFloat16ENS1_7complexIfEEEEv12SSMParamsBwd) ;  /* 0xfffefa8044007950 */ /* 0x000fea0003c3ffff */
.L_x_7542:
        /* <DEDUP_REMOVED lines=16> */
.L_x_14611:


//--------------------- .text._Z25selective_scan_bwd_kernelI32Selective_Scan_bwd_kernel_traitsILi64ELi16ELb1ELb1ELb1ELb0ELb0EN3c108BFloat16ENS1_7complexIfEEEEv12SSMParamsBwd --------------------------
	.section	.text._Z25selective_scan_bwd_kernelI32Selective_Scan_bwd_kernel_traitsILi64ELi16ELb1ELb1ELb1ELb0ELb0EN3c108BFloat16ENS1_7complexIfEEEEv12SSMParamsBwd,"ax",@progbits
	.sectioninfo	@"SHI_REGISTERS=255"
	.align	128
        .global         _Z25selective_scan_bwd_kernelI32Selective_Scan_bwd_kernel_traitsILi64ELi16ELb1ELb1ELb1ELb0ELb0EN3c108BFloat16ENS1_7complexIfEEEEv12SSMParamsBwd
        .type           _Z25selective_scan_bwd_kernelI32Selective_Scan_bwd_kernel_traitsILi64ELi16ELb1ELb1ELb1ELb0ELb0EN3c108BFloat16ENS1_7complexIfEEEEv12SSMParamsBwd,@function
        .size           _Z25selective_scan_bwd_kernelI32Selective_Scan_bwd_kernel_traitsILi64ELi16ELb1ELb1ELb1ELb0ELb0EN3c108BFloat16ENS1_7complexIfEEEEv12SSMParamsBwd,(.L_x_14614 - _Z25selective_scan_bwd_kernelI32Selective_Scan_bwd_kernel_traitsILi64ELi16ELb1ELb1ELb1ELb0ELb0EN3c108BFloat16ENS1_7complexIfEEEEv12SSMParamsBwd)
        .other          _Z25selective_scan_bwd_kernelI32Selective_Scan_bwd_kernel_traitsILi64ELi16ELb1ELb1ELb1ELb0ELb0EN3c108BFloat16ENS1_7complexIfEEEEv12SSMParamsBwd,@"STO_CUDA_ENTRY STV_DEFAULT"
_Z25selective_scan_bwd_kernelI32Selective_Scan_bwd_kernel_traitsILi64ELi16ELb1ELb1ELb1ELb0ELb0EN3c108BFloat16ENS1_7complexIfEEEEv12SSMParamsBwd:
.text._Z25selective_scan_bwd_kernelI32Selective_Scan_bwd_kernel_traitsILi64ELi16ELb1ELb1ELb1ELb0ELb0EN3c108BFloat16ENS1_7complexIfEEEEv12SSMParamsBwd:
        /* <DEDUP_REMOVED lines=16> */
[----:B------:R-:W-:Y:S01]  /*0100*/  IABS R16, R0 ;  /* 0x0000000000107213 */ /* 0x000fe20000000000 */
[----:B------:R-:W4:Y:S01]  /*0110*/  S2R R5, SR_CTAID.X ;  /* 0x0000000000057919 */ /* 0x000f220000002500 */
[----:B------:R-:W5:Y:S01]  /*0120*/  I2F.RP R2, R27 ;  /* 0x0000001b00027306 */ /* 0x000f620000209400 */
[----:B------:R-:W-:Y:S01]  /*0130*/  UMOV UR5, URZ ;  /* 0x0000003f00057c82 */ /* 0x000fe20008000000 */
[----:B------:R-:W-:Y:S01]  /*0140*/  CS2R R224, SRZ ;  /* 0x0000000000e07805 */ /* 0x000fe2000001ff00 */
[----:B------:R-:W-:-:S05]  /*0150*/  CS2R R218, SRZ ;  /* 0x0000000000da7805 */ /* 0x000fca000001ff00 */
[----:B-----5:R-:W5:Y:S01]  /*0160*/  MUFU.RCP R2, R2 ;  /* 0x0000000200027308 */ /* 0x020f620000001000 */
[----:B----4-:R-:W-:-:S04]  /*0170*/  IMAD.WIDE.U32 R12, R5, c[0x0][0x190], RZ ;  /* 0x00006400050c7a25 */ /* 0x010fc800078e00ff */
[----:B------:R-:W-:Y:S01]  /*0180*/  IMAD.WIDE.U32 R14, R5, c[0x0][0x1b0], RZ ;  /* 0x00006c00050e7a25 */ /* 0x000fe200078e00ff */
[----:B-----5:R-:W-:Y:S02]  /*0190*/  IADD3 R10, R2, 0xffffffe, RZ ;  /* 0x0ffffffe020a7810 */ /* 0x020fe40007ffe0ff */
[----:B------:R-:W-:Y:S02]  /*01a0*/  SHF.R.S32.HI R2, RZ, 0x1f, R5 ;  /* 0x0000001fff027819 */ /* 0x000fe40000011405 */
[----:B------:R4:W5:Y:S03]  /*01b0*/  F2I.FTZ.U32.TRUNC.NTZ R11, R10 ;  /* 0x0000000a000b7305 */ /* 0x000966000021f000 */
[C---:B-1----:R-:W-:Y:S02]  /*01c0*/  IMAD R8, R2.reuse, c[0x0][0x1d0], RZ ;  /* 0x0000740002087a24 */ /* 0x042fe400078e02ff */
[----:B------:R-:W-:-:S02]  /*01d0*/  IMAD R20, R2, c[0x0][0x1e0], RZ ;  /* 0x0000780002147a24 */ /* 0x000fc400078e02ff */
[C---:B------:R-:W-:Y:S01]  /*01e0*/  IMAD R9, R5.reuse, c[0x0][0x1d4], R8 ;  /* 0x0000750005097a24 */ /* 0x040fe200078e0208 */
[----:B------:R-:W-:Y:S01]  /*01f0*/  LOP3.LUT R8, R0, c[0x0][0x178], RZ, 0x3c, !PT ;  /* 0x00005e0000087a12 */ /* 0x000fe200078e3cff */
[----:B----4-:R-:W-:Y:S01]  /*0200*/  HFMA2.MMA R10, -RZ, RZ, 0, 0 ;  /* 0x00000000ff0a7435 */ /* 0x010fe200000001ff */
[----:B------:R-:W-:Y:S02]  /*0210*/  IMAD R22, R2, c[0x0][0x278], RZ ;  /* 0x00009e0002167a24 */ /* 0x000fe400078e02ff */
[----:B------:R-:W-:Y:S01]  /*0220*/  ISETP.GE.AND P4, PT, R8, RZ, PT ;  /* 0x000000ff0800720c */ /* 0x000fe20003f86270 */
[C---:B------:R-:W-:Y:S02]  /*0230*/  IMAD R24, R2.reuse, c[0x0][0x190], RZ ;  /* 0x0000640002187a24 */ /* 0x040fe400078e02ff */
[----:B------:R-:W-:Y:S01]  /*0240*/  IMAD R26, R2, c[0x0][0x1b0], RZ ;  /* 0x00006c00021a7a24 */ /* 0x000fe200078e02ff */
[----:B-----5:R-:W-:Y:S01]  /*0250*/  IADD3 R4, RZ, -R11, RZ ;  /* 0x8000000bff047210 */ /* 0x020fe20007ffe0ff */
[----:B------:R-:W-:-:S02]  /*0260*/  IMAD R19, R5, c[0x0][0x1e4], R20 ;  /* 0x0000790005137a24 */ /* 0x000fc400078e0214 */
[C---:B------:R-:W-:Y:S02]  /*0270*/  IMAD R21, R5.reuse, c[0x0][0x27c], R22 ;  /* 0x00009f0005157a24 */ /* 0x040fe400078e0216 */
[----:B0-----:R-:W-:Y:S02]  /*0280*/  IMAD R7, R4, R27, RZ ;  /* 0x0000001b04077224 */ /* 0x001fe400078e02ff */
[----:B------:R-:W-:Y:S01]  /*0290*/  IMAD R23, R5, c[0x0][0x194], R24 ;  /* 0x0000650005177a24 */ /* 0x000fe200078e0218 */
[----:B------:R-:W-:Y:S01]  /*02a0*/  MOV R24, c[0x0][0x174] ;  /* 0x00005d0000187a02 */ /* 0x000fe20000000f00 */
[----:B------:R-:W-:-:S03]  /*02b0*/  IMAD.HI.U32 R11, R11, R7, R10 ;  /* 0x000000070b0b7227 */ /* 0x000fc600078e000a */
[----:B------:R-:W-:Y:S01]  /*02c0*/  IADD3 R13, R13, R23, RZ ;  /* 0x000000170d0d7210 */ /* 0x000fe20007ffe0ff */
[----:B------:R-:W-:Y:S01]  /*02d0*/  IMAD.WIDE.U32 R6, R5, c[0x0][0x1d0], RZ ;  /* 0x0000740005067a25 */ /* 0x000fe200078e00ff */
[----:B------:R-:W-:-:S03]  /*02e0*/  ISETP.GE.AND P5, PT, R24, 0x1, PT ;  /* 0x000000011800780c */ /* 0x000fc60003fa6270 */
[----:B------:R-:W-:Y:S01]  /*02f0*/  IMAD.HI.U32 R4, R11, R16, RZ ;  /* 0x000000100b047227 */ /* 0x000fe200078e00ff */
[----:B------:R-:W-:-:S03]  /*0300*/  IADD3 R7, R7, R9, RZ ;  /* 0x0000000907077210 */ /* 0x000fc60007ffe0ff */
[----:B------:R-:W-:Y:S01]  /*0310*/  IMAD.WIDE.U32 R8, R5, c[0x0][0x1e0], RZ ;  /* 0x0000780005087a25 */ /* 0x000fe200078e00ff */
[----:B------:R-:W-:-:S03]  /*0320*/  IADD3 R10, -R4, RZ, RZ ;  /* 0x000000ff040a7210 */ /* 0x000fc60007ffe1ff */
[----:B------:R-:W-:Y:S01]  /*0330*/  IMAD R25, R5, c[0x0][0x1b4], R26 ;  /* 0x00006d0005197a24 */ /* 0x000fe200078e021a */
[----:B------:R-:W-:Y:S01]  /*0340*/  IADD3 R9, R9, R19, RZ ;  /* 0x0000001309097210 */ /* 0x000fe20007ffe0ff */
[----:B------:R-:W-:Y:S01]  /*0350*/  IMAD R16, R27, R10, R16 ;  /* 0x0000000a1b107224 */ /* 0x000fe200078e0210 */
[----:B------:R-:W-:Y:S01]  /*0360*/  LEA R19, R24, 0xfffffc00, 0xa ;  /* 0xfffffc0018137811 */ /* 0x000fe200078e50ff */
[----:B------:R-:W-:Y:S01]  /*0370*/  IMAD.WIDE.U32 R10, R5, c[0x0][0x278], RZ ;  /* 0x00009e00050a7a25 */ /* 0x000fe200078e00ff */
[----:B------:R-:W-:Y:S02]  /*0380*/  IADD3 R15, R15, R25, RZ ;  /* 0x000000190f0f7210 */ /* 0x000fe40007ffe0ff */
[----:B------:R-:W-:Y:S01]  /*0390*/  ISETP.GT.U32.AND P3, PT, R27, R16, PT ;  /* 0x000000101b00720c */ /* 0x000fe20003f64070 */
[----:B------:R-:W-:Y:S01]  /*03a0*/  IMAD R23, R3, c[0x0][0x1d8], RZ ;  /* 0x0000760003177a24 */ /* 0x000fe200078e02ff */
[----:B------:R-:W-:Y:S01]  /*03b0*/  IADD3 R11, R11, R21, RZ ;  /* 0x000000150b0b7210 */ /* 0x000fe20007ffe0ff */
[----:B------:R-:W-:Y:S01]  /*03c0*/  IMAD R25, R3, c[0x0][0x1e8], RZ ;  /* 0x00007a0003197a24 */ /* 0x000fe200078e02ff */
[----:B------:R-:W-:Y:S01]  /*03d0*/  SHF.R.S32.HI R21, RZ, 0x1f, R19 ;  /* 0x0000001fff157819 */ /* 0x000fe20000011413 */
[----:B------:R-:W-:-:S04]  /*03e0*/  IMAD.WIDE.U32 R6, R0, c[0x0][0x1d8], R6 ;  /* 0x0000760000067a25 */ /* 0x000fc800078e0006 */
[----:B------:R-:W-:-:S04]  /*03f0*/  IMAD.WIDE.U32 R8, R0, c[0x0][0x1e8], R8 ;  /* 0x00007a0000087a25 */ /* 0x000fc800078e0008 */
[-C--:B------:R-:W-:Y:S01]  /*0400*/  @!P3 IADD3 R16, R16, -R27.reuse, RZ ;  /* 0x8000001b1010b210 */ /* 0x080fe20007ffe0ff */
[----:B------:R-:W-:Y:S01]  /*0410*/  IMAD.WIDE.U32 R10, R0, c[0x0][0x280], R10 ;  /* 0x0000a000000a7a25 */ /* 0x000fe200078e000a */
[----:B------:R-:W-:Y:S02]  /*0420*/  @!P3 IADD3 R4, R4, 0x1, RZ ;  /* 0x000000010404b810 */ /* 0x000fe40007ffe0ff */
[----:B------:R-:W-:Y:S01]  /*0430*/  ISETP.GE.U32.AND P0, PT, R16, R27, PT ;  /* 0x0000001b1000720c */ /* 0x000fe20003f06070 */
[----:B------:R-:W-:Y:S01]  /*0440*/  IMAD R27, R3, c[0x0][0x280], RZ ;  /* 0x0000a000031b7a24 */ /* 0x000fe200078e02ff */
[----:B------:R-:W-:Y:S01]  /*0450*/  ISETP.NE.AND P3, PT, RZ, c[0x0][0x178], PT ;  /* 0x00005e00ff007a0c */ /* 0x000fe20003f65270 */
[C---:B------:R-:W-:Y:S02]  /*0460*/  IMAD R16, R0.reuse, c[0x0][0x1dc], R23 ;  /* 0x0000770000107a24 */ /* 0x040fe400078e0217 */
[C---:B------:R-:W-:Y:S02]  /*0470*/  IMAD R25, R0.reuse, c[0x0][0x1ec], R25 ;  /* 0x00007b0000197a24 */ /* 0x040fe400078e0219 */
[----:B------:R-:W-:-:S06]  /*0480*/  IMAD R27, R0, c[0x0][0x284], R27 ;  /* 0x0000a100001b7a24 */ /* 0x000fcc00078e021b */
[----:B------:R-:W-:Y:S02]  /*0490*/  @P0 IADD3 R4, R4, 0x1, RZ ;  /* 0x0000000104040810 */ /* 0x000fe40007ffe0ff */
[C---:B------:R-:W-:Y:S02]  /*04a0*/  IADD3 R23, P0, R19.reuse, R6, RZ ;  /* 0x0000000613177210 */ /* 0x040fe40007f1e0ff */
[----:B------:R-:W-:Y:S02]  /*04b0*/  @!P4 IADD3 R4, -R4, RZ, RZ ;  /* 0x000000ff0404c210 */ /* 0x000fe40007ffe1ff */
[----:B------:R-:W-:Y:S02]  /*04c0*/  @!P3 LOP3.LUT R4, RZ, c[0x0][0x178], RZ, 0x33, !PT ;  /* 0x00005e00ff04ba12 */ /* 0x000fe400078e33ff */
[C---:B------:R-:W-:Y:S02]  /*04d0*/  IADD3 R22, P3, R19.reuse, R8, RZ ;  /* 0x0000000813167210 */ /* 0x040fe40007f7e0ff */
[----:B------:R-:W-:Y:S01]  /*04e0*/  IADD3 R20, P4, R19, R10, RZ ;  /* 0x0000000a13147210 */ /* 0x000fe20007f9e0ff */
[----:B------:R-:W-:Y:S01]  /*04f0*/  IMAD.WIDE.U32 R12, R4, c[0x0][0x1a8], R12 ;  /* 0x00006a00040c7a25 */ /* 0x000fe200078e000c */
[----:B------:R-:W-:-:S02]  /*0500*/  IADD3.X R8, R21, R7, R16, P0, !PT ;  /* 0x0000000715087210 */ /* 0x000fc400007fe410 */
[C---:B------:R-:W-:Y:S01]  /*0510*/  IADD3.X R9, R21.reuse, R9, R25, P3, !PT ;  /* 0x0000000915097210 */ /* 0x040fe20001ffe419 */
[----:B------:R-:W-:Y:S01]  /*0520*/  IMAD.WIDE.U32 R14, R4, c[0x0][0x1c8], R14 ;  /* 0x00007200040e7a25 */ /* 0x000fe200078e000e */
[----:B------:R-:W-:Y:S02]  /*0530*/  IADD3.X R11, R21, R11, R27, P4, !PT ;  /* 0x0000000b150b7210 */ /* 0x000fe400027fe41b */
[----:B------:R-:W-:Y:S02]  /*0540*/  SHF.R.S32.HI R6, RZ, 0x1f, R4 ;  /* 0x0000001fff067819 */ /* 0x000fe40000011404 */
[----:B------:R-:W-:Y:S02]  /*0550*/  LEA R21, P3, R22, c[0x0][0x248], 0x1 ;  /* 0x0000920016157a11 */ /* 0x000fe400078608ff */
[C---:B------:R-:W-:Y:S01]  /*0560*/  LEA R16, P0, R23.reuse, c[0x0][0x240], 0x1 ;  /* 0x0000900017107a11 */ /* 0x040fe200078008ff */
[----:B------:R-:W-:Y:S01]  /*0570*/  IMAD R19, R6, c[0x0][0x1a8], RZ ;  /* 0x00006a0006137a24 */ /* 0x000fe200078e02ff */
[----:B------:R-:W-:Y:S01]  /*0580*/  LEA.HI.X R22, R22, c[0x0][0x24c], R9, 0x1, P3 ;  /* 0x0000930016167a11 */ /* 0x000fe200018f0c09 */
[----:B------:R-:W-:Y:S01]  /*0590*/  IMAD R9, R6, c[0x0][0x1c8], RZ ;  /* 0x0000720006097a24 */ /* 0x000fe200078e02ff */
[----:B------:R-:W-:Y:S01]  /*05a0*/  LEA.HI.X R23, R23, c[0x0][0x244], R8, 0x1, P0 ;  /* 0x0000910017177a11 */ /* 0x000fe200000f0c08 */
[C---:B------:R-:W-:Y:S01]  /*05b0*/  IMAD R19, R4.reuse, c[0x0][0x1ac], R19 ;  /* 0x00006b0004137a24 */ /* 0x040fe200078e0213 */
[----:B------:R-:W-:Y:S01]  /*05c0*/  ISETP.NE.U32.AND P0, PT, RZ, c[0x0][0x260], PT ;  /* 0x00009800ff007a0c */ /* 0x000fe20003f05070 */
[----:B------:R-:W-:Y:S01]  /*05d0*/  IMAD R9, R4, c[0x0][0x1cc], R9 ;  /* 0x0000730004097a24 */ /* 0x000fe200078e0209 */
[----:B------:R-:W-:-:S02]  /*05e0*/  LEA R7, R24, 0xfffff800, 0xb ;  /* 0xfffff80018077811 */ /* 0x000fc400078e58ff */
[----:B------:R-:W-:Y:S02]  /*05f0*/  ISETP.NE.AND.EX P0, PT, RZ, c[0x0][0x264], PT, P0 ;  /* 0x00009900ff007a0c */ /* 0x000fe40003f05300 */
[----:B------:R-:W-:Y:S02]  /*0600*/  IADD3 R12, P3, R7, R12, RZ ;  /* 0x0000000c070c7210 */ /* 0x000fe40007f7e0ff */
[----:B------:R-:W-:Y:S02]  /*0610*/  IADD3 R13, R13, R19, RZ ;  /* 0x000000130d0d7210 */ /* 0x000fe40007ffe0ff */
[----:B------:R-:W-:Y:S02]  /*0620*/  SHF.R.S32.HI R8, RZ, 0x1f, R7 ;  /* 0x0000001fff087819 */ /* 0x000fe40000011407 */
[----:B------:R-:W-:Y:S02]  /*0630*/  IADD3 R14, P4, R7, R14, RZ ;  /* 0x0000000e070e7210 */ /* 0x000fe40007f9e0ff */
[----:B------:R-:W-:-:S02]  /*0640*/  IADD3 R9, R15, R9, RZ ;  /* 0x000000090f097210 */ /* 0x000fc40007ffe0ff */
[----:B------:R-:W-:Y:S02]  /*0650*/  LEA R19, P6, R20, c[0x0][0x308], 0x1 ;  /* 0x0000c20014137a11 */ /* 0x000fe400078c08ff */
[C---:B------:R-:W-:Y:S02]  /*0660*/  IADD3.X R7, R8.reuse, R13, RZ, P3, !PT ;  /* 0x0000000d08077210 */ /* 0x040fe40001ffe4ff */
[----:B------:R-:W-:Y:S02]  /*0670*/  IADD3.X R9, R8, R9, RZ, P4, !PT ;  /* 0x0000000908097210 */ /* 0x000fe400027fe4ff */
[----:B------:R-:W-:Y:S02]  /*0680*/  LEA.HI.X R20, R20, c[0x0][0x30c], R11, 0x1, P6 ;  /* 0x0000c30014147a11 */ /* 0x000fe400030f0c0b */
[----:B------:R-:W-:Y:S02]  /*0690*/  ISETP.NE.U32.AND P3, PT, RZ, c[0x0][0x328], PT ;  /* 0x0000ca00ff007a0c */ /* 0x000fe40003f65070 */
[----:B------:R-:W-:-:S02]  /*06a0*/  ISETP.NE.U32.AND P4, PT, RZ, c[0x0][0x348], PT ;  /* 0x0000d200ff007a0c */ /* 0x000fc40003f85070 */
[C---:B------:R-:W-:Y:S02]  /*06b0*/  LEA R11, P6, R12.reuse, c[0x0][0x228], 0x1 ;  /* 0x00008a000c0b7a11 */ /* 0x040fe400078c08ff */
[----:B------:R-:W-:Y:S02]  /*06c0*/  ISETP.NE.AND.EX P3, PT, RZ, c[0x0][0x32c], PT, P3 ;  /* 0x0000cb00ff007a0c */ /* 0x000fe40003f65330 */
[----:B------:R-:W-:Y:S02]  /*06d0*/  ISETP.NE.AND.EX P4, PT, RZ, c[0x0][0x34c], PT, P4 ;  /* 0x0000d300ff007a0c */ /* 0x000fe40003f85340 */
[----:B------:R-:W-:Y:S01]  /*06e0*/  LEA.HI.X R12, R12, c[0x0][0x22c], R7, 0x1, P6 ;  /* 0x00008b000c0c7a11 */ /* 0x000fe200030f0c07 */
[----:B------:R-:W-:Y:S01]  /*06f0*/  @P0 IMAD R7, R5, c[0x0][0x164], R0 ;  /* 0x0000590005070a24 */ /* 0x000fe200078e0200 */
[----:B------:R-:W-:Y:S02]  /*0700*/  @P0 MOV R228, 0x10 ;  /* 0x0000001000e40802 */ /* 0x000fe40000000f00 */
[----:B------:R-:W-:Y:S01]  /*0710*/  LEA R13, P6, R14, c[0x0][0x230], 0x1 ;  /* 0x00008c000e0d7a11 */ /* 0x000fe200078c08ff */
[----:B------:R-:W-:Y:S01]  /*0720*/  @P0 IMAD R7, R7, c[0x0][0x174], RZ ;  /* 0x00005d0007070a24 */ /* 0x000fe200078e02ff */
[----:B------:R-:W-:-:S02]  /*0730*/  MOV R8, RZ ;  /* 0x000000ff00087202 */ /* 0x000fc40000000f00 */
[----:B------:R-:W-:Y:S01]  /*0740*/  LEA.HI.X R14, R14, c[0x0][0x234], R9, 0x1, P6 ;  /* 0x00008d000e0e7a11 */ /* 0x000fe200030f0c09 */
[----:B------:R-:W-:-:S04]  /*0750*/  @P0 IMAD R7, R7, c[0x0][0x16c], RZ ;  /* 0x00005b0007070a24 */ /* 0x000fc800078e02ff */
[----:B------:R-:W-:Y:S01]  /*0760*/  @P0 IMAD.WIDE R228, R7, R228, c[0x0][0x260] ;  /* 0x0000980007e40625 */ /* 0x000fe200078e02e4 */
[----:B------:R-:W-:Y:S01]  /*0770*/  HFMA2.MMA R7, -RZ, RZ, 0, 0 ;  /* 0x00000000ff077435 */ /* 0x000fe200000001ff */
        /* <DEDUP_REMOVED lines=13> */
[----:B------:R-:W-:-:S04]  /*0850*/  MOV R7, RZ ;  /* 0x000000ff00077202 */ /* 0x000fc80000000f00 */
[----:B------:R4:W1:Y:S08]  /*0860*/  R2UR UR20, R21 ;  /* 0x00000000151473c2 */ /* 0x00087000000e0000 */
[----:B------:R4:W0:Y:S01]  /*0870*/  R2UR UR21, R22 ;  /* 0x00000000161573c2 */ /* 0x00082200000e0000 */
[----:B---3--:R-:W-:-:S07]  /*0880*/  SHF.R.S32.HI R8, RZ, 0x1f, R9 ;  /* 0x0000001fff087819 */ /* 0x008fce0000011409 */
[----:B------:R4:W3:Y:S08]  /*0890*/  R2UR UR18, R19 ;  /* 0x00000000131273c2 */ /* 0x0008f000000e0000 */
[----:B------:R4:W0:Y:S08]  /*08a0*/  R2UR UR19, R20 ;  /* 0x00000000141373c2 */ /* 0x00083000000e0000 */
[----:B------:R5:W0:Y:S02]  /*08b0*/  R2UR UR22, R16 ;  /* 0x00000000101673c2 */ /* 0x000a2400000e0000 */
[----:B-----5:R-:W-:-:S02]  /*08c0*/  LEA.HI R16, R8, R9, RZ, 0x5 ;  /* 0x0000000908107211 */ /* 0x020fc400078f28ff */
[----:B------:R-:W-:Y:S02]  /*08d0*/  MOV R8, RZ ;  /* 0x000000ff00087202 */ /* 0x000fe40000000f00 */
[----:B-1234-:R-:W-:Y:S02]  /*08e0*/  SHF.R.S32.HI R16, RZ, 0x5, R16 ;  /* 0x00000005ff107819 */ /* 0x01efe40000011410 */
.L_x_7647:
[----:B------:R-:W-:Y:S01]  /*08f0*/  BAR.SYNC.DEFER_BLOCKING 0x0 ;  /* 0x0000000000007b1d */ /* 0x000fe20000010000 */
[----:B0-----:R-:W-:Y:S02]  /*0900*/  SHF.L.U32 R17, R9, 0x1, RZ ;  /* 0x0000000109117819 */ /* 0x001fe400000006ff */
[----:B------:R-:W-:Y:S02]  /*0910*/  MOV R18, UR22 ;  /* 0x0000001600127c02 */ /* 0x000fe40008000f00 */
[----:B------:R-:W-:Y:S02]  /*0920*/  LOP3.LUT R17, R17, 0xffffffc0, RZ, 0xc0, !PT ;  /* 0xffffffc011117812 */ /* 0x000fe400078ec0ff */
[----:B------:R-:W-:Y:S02]  /*0930*/  MOV R19, UR23 ;  /* 0x0000001700137c02 */ /* 0x000fe40008000f00 */
[----:B------:R-:W-:-:S05]  /*0940*/  LOP3.LUT R21, R17, 0x1f, R9, 0xf8, !PT ;  /* 0x0000001f11157812 */ /* 0x000fca00078ef809 */
[----:B------:R-:W-:-:S05]  /*0950*/  IMAD.WIDE R18, R21, 0x10, R18 ;  /* 0x0000001015127825 */ /* 0x000fca00078e0212 */
[----:B------:R-:W2:Y:S04]  /*0960*/  LDG.E.128 R28, [R18.64] ;  /* 0x00000010121c7981 */ /* 0x000ea8000c1e1d00 */
[----:B------:R-:W3:Y:S01]  /*0970*/  LDG.E.128 R32, [R18.64+0x200] ;  /* 0x0002001012207981 */ /* 0x000ee2000c1e1d00 */
[-C--:B------:R-:W-:Y:S02]  /*0980*/  IADD3 R17, R17, R10.reuse, RZ ;  /* 0x0000000a11117210 */ /* 0x080fe40007ffe0ff */
[----:B------:R-:W-:Y:S02]  /*0990*/  MOV R24, UR20 ;  /* 0x0000001400187c02 */ /* 0x000fe40008000f00 */
[----:B------:R-:W-:Y:S02]  /*09a0*/  IADD3 R36, R17, R10, RZ ;  /* 0x0000000a11247210 */ /* 0x000fe40007ffe0ff */
[----:B------:R-:W-:-:S05]  /*09b0*/  MOV R25, UR21 ;  /* 0x0000001500197c02 */ /* 0x000fca0008000f00 */
        /* <DEDUP_REMOVED lines=15> */
[----:B------:R-:W-:Y:S04]  /*0ab0*/  LDS.128 R28, [R36.X16] ;  /* 0x00000000241c7984 */ /* 0x000fe8000000cc00 */
[----:B------:R-:W1:Y:S04]  /*0ac0*/  LDS.128 R20, [R36.X16+0x10] ;  /* 0x0000100024147984 */ /* 0x000e68000000cc00 */
[----:B------:R-:W-:Y:S06]  /*0ad0*/  BAR.SYNC.DEFER_BLOCKING 0x0 ;  /* 0x0000000000007b1d */ /* 0x000fec0000010000 */
[----:B0-----:R0:W2:Y:S04]  /*0ae0*/  LDG.E.128 R32, [R18.64] ;  /* 0x0000001012207981 */ /* 0x0010a8000c1e1d00 */
[----:B------:R0:W3:Y:S01]  /*0af0*/  LDG.E.128 R48, [R18.64+0x200] ;  /* 0x0002001012307981 */ /* 0x0000e2000c1e1d00 */
[----:B------:R-:W-:-:S02]  /*0b00*/  ISETP.LT.AND P0, PT, RZ, c[0x0][0x16c], PT ;  /* 0x00005b00ff007a0c */ /* 0x000fc40003f01270 */
[----:B-1----:R-:W-:Y:S02]  /*0b10*/  PRMT R37, RZ, 0x7610, R23 ;  /* 0x00007610ff257816 */ /* 0x002fe40000000017 */
[----:B0-----:R-:W-:Y:S01]  /*0b20*/  PRMT R19, RZ, 0x7610, R54 ;  /* 0x00007610ff137816 */ /* 0x001fe20000000036 */
[----:B--2---:R0:W-:Y:S04]  /*0b30*/  STS.128 [R17.X16], R32 ;  /* 0x0000002011007388 */ /* 0x0041e8000000cc00 */
[----:B---3--:R1:W-:Y:S01]  /*0b40*/  STS.128 [R17.X16+0x200], R48 ;  /* 0x0002003011007388 */ /* 0x0083e2000000cc00 */
[----:B------:R-:W-:-:S06]  /*0b50*/  NOP ;  /* 0x0000000000007918 */ /* 0x000fcc0000000000 */
[----:B------:R-:W2:Y:S04]  /*0b60*/  LDS.128 R40, [R36.X16] ;  /* 0x0000000024287984 */ /* 0x000ea8000000cc00 */
[----:B------:R3:W4:Y:S01]  /*0b70*/  LDS.128 R24, [R36.X16+0x10] ;  /* 0x0000100024187984 */ /* 0x000722000000cc00 */
[--C-:B0-----:R-:W-:Y:S02]  /*0b80*/  PRMT R32, RZ, 0x5410, R21.reuse ;  /* 0x00005410ff207816 */ /* 0x101fe40000000015 */
[----:B------:R-:W-:Y:S02]  /*0b90*/  PRMT R33, RZ, 0x7610, R21 ;  /* 0x00007610ff217816 */ /* 0x000fe40000000015 */
[----:B-1----:R-:W-:Y:S02]  /*0ba0*/  PRMT R17, RZ, 0x5410, R56 ;  /* 0x00005410ff117816 */ /* 0x002fe40000000038 */
[----:B------:R-:W-:-:S02]  /*0bb0*/  PRMT R34, RZ, 0x5410, R22 ;  /* 0x00005410ff227816 */ /* 0x000fc40000000016 */
[----:B------:R-:W-:Y:S02]  /*0bc0*/  PRMT R35, RZ, 0x7610, R22 ;  /* 0x00007610ff237816 */ /* 0x000fe40000000016 */
[----:B---3--:R-:W-:Y:S02]  /*0bd0*/  PRMT R36, RZ, 0x5410, R23 ;  /* 0x00005410ff247816 */ /* 0x008fe40000000017 */
[--C-:B--2---:R-:W-:Y:S02]  /*0be0*/  PRMT R50, RZ, 0x5410, R40.reuse ;  /* 0x00005410ff327816 */ /* 0x104fe40000000028 */
[----:B------:R-:W-:Y:S02]  /*0bf0*/  PRMT R110, RZ, 0x7610, R40 ;  /* 0x00007610ff6e7816 */ /* 0x000fe40000000028 */
[----:B------:R-:W-:Y:S01]  /*0c00*/  PRMT R111, RZ, 0x5410, R41 ;  /* 0x00005410ff6f7816 */ /* 0x000fe20000000029 */
[----:B------:R-:W-:Y:S01]  /*0c10*/  FFMA.FTZ R7, R50, R17, R7 ;  /* 0x0000001132077223 */ /* 0x000fe20000010007 */
[----:B------:R-:W-:-:S02]  /*0c20*/  PRMT R17, RZ, 0x7610, R56 ;  /* 0x00007610ff117816 */ /* 0x000fc40000000038 */
[----:B------:R-:W-:Y:S02]  /*0c30*/  PRMT R112, RZ, 0x7610, R41 ;  /* 0x00007610ff707816 */ /* 0x000fe40000000029 */
[--C-:B------:R-:W-:Y:S01]  /*0c40*/  PRMT R113, RZ, 0x5410, R42.reuse ;  /* 0x00005410ff717816 */ /* 0x100fe2000000002a */
[----:B------:R-:W-:Y:S01]  /*0c50*/  FFMA.FTZ R18, R110, R17, R7 ;  /* 0x000000116e127223 */ /* 0x000fe20000010007 */
[--C-:B------:R-:W-:Y:S02]  /*0c60*/  PRMT R7, RZ, 0x5410, R57.reuse ;  /* 0x00005410ff077816 */ /* 0x100fe40000000039 */
[----:B------:R-:W-:Y:S01]  /*0c70*/  PRMT R17, RZ, 0x7610, R57 ;  /* 0x00007610ff117816 */ /* 0x000fe20000000039 */
[----:B------:R-:W-:Y:S01]  /*0c80*/  FMUL.FTZ R38, R113, UR4 ;  /* 0x0000000471267c20 */ /* 0x000fe20008410000 */
[----:B------:R-:W-:Y:S01]  /*0c90*/  PRMT R114, RZ, 0x7610, R42 ;  /* 0x00007610ff727816 */ /* 0x000fe2000000002a */
[----:B------:R-:W-:Y:S01]  /*0ca0*/  FFMA.FTZ R7, R111, R7, R18 ;  /* 0x000000076f077223 */ /* 0x000fe20000010012 */
[----:B------:R-:W-:-:S02]  /*0cb0*/  PRMT R115, RZ, 0x5410, R43 ;  /* 0x00005410ff737816 */ /* 0x000fc4000000002b */
[----:B------:R-:W-:Y:S01]  /*0cc0*/  PRMT R116, RZ, 0x7610, R43 ;  /* 0x00007610ff747816 */ /* 0x000fe2000000002b */
[----:B------:R-:W-:Y:S01]  /*0cd0*/  FFMA.FTZ R18, R112, R17, R7 ;  /* 0x0000001170127223 */ /* 0x000fe20000010007 */
[--C-:B------:R-:W-:Y:S01]  /*0ce0*/  PRMT R7, RZ, 0x5410, R58.reuse ;  /* 0x00005410ff077816 */ /* 0x100fe2000000003a */
[----:B------:R-:W-:Y:S01]  /*0cf0*/  FMUL.FTZ R40, R115, UR4 ;  /* 0x0000000473287c20 */ /* 0x000fe20008410000 */
[----:B------:R-:W-:Y:S01]  /*0d00*/  PRMT R17, RZ, 0x7610, R58 ;  /* 0x00007610ff117816 */ /* 0x000fe2000000003a */
[----:B------:R-:W-:Y:S01]  /*0d10*/  FMUL.FTZ R39, R116, UR4 ;  /* 0x0000000474277c20 */ /* 0x000fe20008410000 */
[----:B----4-:R-:W-:Y:S01]  /*0d20*/  PRMT R117, RZ, 0x5410, R24 ;  /* 0x00005410ff757816 */ /* 0x010fe20000000018 */
[----:B------:R-:W-:Y:S01]  /*0d30*/  FFMA.FTZ R7, R113, R7, R18 ;  /* 0x0000000771077223 */ /* 0x000fe20000010012 */
[----:B------:R-:W-:Y:S02]  /*0d40*/  PRMT R118, RZ, 0x7610, R24 ;  /* 0x00007610ff767816 */ /* 0x000fe40000000018 */
[----:B------:R-:W-:Y:S01]  /*0d50*/  PRMT R119, RZ, 0x5410, R25 ;  /* 0x00005410ff777816 */ /* 0x000fe20000000019 */
        /* <DEDUP_REMOVED lines=21> */
[--C-:B------:R-:W-:Y:S01]  /*0eb0*/  PRMT R7, RZ, 0x5410, R53.reuse ;  /* 0x00005410ff077816 */ /* 0x100fe20000000035 */
[----:B------:R-:W-:Y:S01]  /*0ec0*/  FADD.FTZ R23, R25, UR5 ;  /* 0x0000000519177e21 */ /* 0x000fe20008010000 */
[----:B------:R-:W-:Y:S01]  /*0ed0*/  PRMT R17, RZ, 0x7610, R53 ;  /* 0x00007610ff117816 */ /* 0x000fe20000000035 */
[----:B------:R-:W-:Y:S01]  /*0ee0*/  FADD.FTZ R21, R24, UR5 ;  /* 0x0000000518157e21 */ /* 0x000fe20008010000 */
[----:B------:R-:W-:Y:S01]  /*0ef0*/  PRMT R124, RZ, 0x7610, R27 ;  /* 0x00007610ff7c7816 */ /* 0x000fe2000000001b */
[----:B------:R-:W-:Y:S01]  /*0f00*/  FFMA.FTZ R7, R119, R7, R18 ;  /* 0x0000000777077223 */ /* 0x000fe20000010012 */
[----:B------:R-:W-:Y:S01]  /*0f10*/  PRMT R30, RZ, 0x7610, R30 ;  /* 0x00007610ff1e7816 */ /* 0x000fe2000000001e */
[----:B------:R-:W-:Y:S01]  /*0f20*/  FADD.FTZ R27, R32, UR5 ;  /* 0x00000005201b7e21 */ /* 0x000fe20008010000 */
[----:B------:R-:W-:Y:S01]  /*0f30*/  PRMT R31, RZ, 0x7610, R31 ;  /* 0x00007610ff1f7816 */ /* 0x000fe2000000001f */
[----:B------:R-:W-:Y:S01]  /*0f40*/  FFMA.FTZ R18, R120, R17, R7 ;  /* 0x0000001178127223 */ /* 0x000fe20000010007 */
[----:B------:R-:W-:Y:S01]  /*0f50*/  PRMT R7, RZ, 0x5410, R54 ;  /* 0x00005410ff077816 */ /* 0x000fe20000000036 */
[----:B------:R-:W-:Y:S01]  /*0f60*/  FADD.FTZ R22, R30, UR5 ;  /* 0x000000051e167e21 */ /* 0x000fe20008010000 */
[----:B------:R-:W-:Y:S01]  /*0f70*/  PRMT R17, RZ, 0x5410, R28 ;  /* 0x00005410ff117816 */ /* 0x000fe2000000001c */
[----:B------:R-:W-:-:S02]  /*0f80*/  FADD.FTZ R24, R31, UR5 ;  /* 0x000000051f187e21 */ /* 0x000fc40008010000 */
[----:B------:R-:W-:Y:S01]  /*0f90*/  FFMA.FTZ R7, R121, R7, R18 ;  /* 0x0000000779077223 */ /* 0x000fe20000010012 */
[----:B------:R-:W-:Y:S01]  /*0fa0*/  PRMT R18, RZ, 0x7610, R28 ;  /* 0x00007610ff127816 */ /* 0x000fe2000000001c */
[----:B------:R-:W-:Y:S01]  /*0fb0*/  FADD.FTZ R30, R35, UR5 ;  /* 0x00000005231e7e21 */ /* 0x000fe20008010000 */
[----:B------:R-:W-:Y:S01]  /*0fc0*/  PRMT R28, RZ, 0x7610, R20 ;  /* 0x00007610ff1c7816 */ /* 0x000fe20000000014 */
[----:B------:R-:W-:Y:S01]  /*0fd0*/  FFMA.FTZ R26, R122, R19, R7 ;  /* 0x000000137a1a7223 */ /* 0x000fe20000010007 */
[----:B------:R-:W-:Y:S01]  /*0fe0*/  PRMT R7, RZ, 0x5410, R55 ;  /* 0x00005410ff077816 */ /* 0x000fe20000000037 */
[----:B------:R-:W-:Y:S01]  /*0ff0*/  FADD.FTZ R31, R36, UR5 ;  /* 0x00000005241f7e21 */ /* 0x000fe20008010000 */
[--C-:B------:R-:W-:Y:S01]  /*1000*/  PRMT R19, RZ, 0x5410, R29.reuse ;  /* 0x00005410ff137816 */ /* 0x100fe2000000001d */
[----:B------:R-:W-:Y:S01]  /*1010*/  FADD.FTZ R32, R37, UR5 ;  /* 0x0000000525207e21 */ /* 0x000fe20008010000 */
[----:B------:R-:W-:Y:S01]  /*1020*/  PRMT R29, RZ, 0x7610, R29 ;  /* 0x00007610ff1d7816 */ /* 0x000fe2000000001d */
[----:B------:R-:W-:Y:S01]  /*1030*/  FFMA.FTZ R7, R123, R7, R26 ;  /* 0x000000077b077223 */ /* 0x000fe2000001001a */
[----:B------:R-:W-:Y:S01]  /*1040*/  PRMT R26, RZ, 0x5410, R20 ;  /* 0x00005410ff1a7816 */ /* 0x000fe20000000014 */
[----:B------:R-:W-:Y:S01]  /*1050*/  FADD.FTZ R17, R17, UR5 ;  /* 0x0000000511117e21 */ /* 0x000fe20008010000 */
[----:B------:R-:W-:Y:S01]  /*1060*/  PRMT R20, RZ, 0x7610, R55 ;  /* 0x00007610ff147816 */ /* 0x000fe20000000037 */
[----:B------:R-:W-:-:S02]  /*1070*/  FADD.FTZ R18, R18, UR5 ;  /* 0x0000000512127e21 */ /* 0x000fc40008010000 */
[----:B------:R-:W-:Y:S02]  /*1080*/  FADD.FTZ R25, R26, UR5 ;  /* 0x000000051a197e21 */ /* 0x000fe40008010000 */
[----:B------:R-:W-:Y:S02]  /*1090*/  FFMA.FTZ R7, R124, R20, R7 ;  /* 0x000000147c077223 */ /* 0x000fe40000010007 */
[----:B------:R-:W-:Y:S02]  /*10a0*/  FADD.FTZ R20, R29, UR5 ;  /* 0x000000051d147e21 */ /* 0x000fe40008010000 */
[----:B------:R-:W-:Y:S02]  /*10b0*/  FADD.FTZ R26, R28, UR5 ;  /* 0x000000051c1a7e21 */ /* 0x000fe40008010000 */
[----:B------:R-:W-:Y:S02]  /*10c0*/  FADD.FTZ R28, R33, UR5 ;  /* 0x00000005211c7e21 */ /* 0x000fe40008010000 */
[----:B------:R-:W-:-:S02]  /*10d0*/  FADD.FTZ R29, R34, UR5 ;  /* 0x00000005221d7e21 */ /* 0x000fc40008010000 */
[----:B------:R-:W-:Y:S02]  /*10e0*/  FADD.FTZ R19, R19, UR5 ;  /* 0x0000000513137e21 */ /* 0x000fe40008010000 */
        /* <DEDUP_REMOVED lines=19> */
.L_x_7544:
[----:B------:R-:W-:Y:S01]  /*1220*/  HFMA2.MMA R125, -RZ, RZ, 0, 0 ;  /* 0x00000000ff7d7435 */ /* 0x000fe200000001ff */
[----:B------:R-:W-:Y:S01]  /*1230*/  FADD.FTZ R109, R50, R50 ;  /* 0x00000032326d7221 */ /* 0x000fe20000010000 */
[----:B------:R-:W-:Y:S01]  /*1240*/  HFMA2.MMA R108, -RZ, RZ, 0, 0 ;  /* 0x00000000ff6c7435 */ /* 0x000fe200000001ff */
        /* <DEDUP_REMOVED lines=25> */
.L_x_7646:
[----:B------:R-:W-:Y:S01]  /*13e0*/  SHF.R.S32.HI R126, RZ, 0x1f, R125 ;  /* 0x0000001fff7e7819 */ /* 0x000fe2000001147d */
[----:B------:R-:W-:Y:S01]  /*13f0*/  IMAD.WIDE.U32 R60, R125, c[0x0][0x1a0], RZ ;  /* 0x000068007d3c7a25 */ /* 0x000fe200078e00ff */
[----:B------:R-:W-:-:S03]  /*1400*/  SHF.L.U32 R64, R9, 0x1, RZ ;  /* 0x0000000109407819 */ /* 0x000fc600000006ff */
[----:B------:R-:W-:-:S04]  /*1410*/  IMAD R62, R126, c[0x0][0x1a0], RZ ;  /* 0x000068007e3e7a24 */ /* 0x000fc800078e02ff */
[----:B------:R-:W-:Y:S01]  /*1420*/  IMAD R63, R125, c[0x0][0x1a4], R62 ;  /* 0x000069007d3f7a24 */ /* 0x000fe200078e023e */
[----:B------:R-:W-:Y:S02]  /*1430*/  LOP3.LUT R62, R64, 0xffffffc0, RZ, 0xc0, !PT ;  /* 0xffffffc0403e7812 */ /* 0x000fe400078ec0ff */
[----:B------:R-:W-:Y:S02]  /*1440*/  LEA R64, P0, R60, R11, 0x1 ;  /* 0x0000000b3c407211 */ /* 0x000fe400078008ff */
[----:B------:R-:W-:Y:S02]  /*1450*/  IADD3 R61, R61, R63, RZ ;  /* 0x0000003f3d3d7210 */ /* 0x000fe40007ffe0ff */
[----:B------:R-:W-:Y:S02]  /*1460*/  LOP3.LUT R85, R62, 0x1f, R9, 0xf8, !PT ;  /* 0x0000001f3e557812 */ /* 0x000fe400078ef809 */
[----:B------:R-:W-:Y:S02]  /*1470*/  LEA.HI.X R65, R60, R12, R61, 0x1, P0 ;  /* 0x0000000c3c417211 */ /* 0x000fe400000f0c3d */
[----:B------:R-:W-:-:S05]  /*1480*/  IADD3 R85, R62, R85, RZ ;  /* 0x000000553e557210 */ /* 0x000fca0007ffe0ff */
[----:B------:R-:W-:-:S05]  /*1490*/  IMAD.WIDE R64, R85, 0x10, R64 ;  /* 0x0000001055407825 */ /* 0x000fca00078e0240 */
[----:B------:R0:W2:Y:S04]  /*14a0*/  LDG.E.128 R60, [R64.64] ;  /* 0x00000010403c7981 */ /* 0x0000a8000c1e1d00 */
[----:B------:R0:W3:Y:S04]  /*14b0*/  LDG.E.128 R68, [R64.64+0x200] ;  /* 0x0002001040447981 */ /* 0x0000e8000c1e1d00 */
[----:B------:R0:W4:Y:S04]  /*14c0*/  LDG.E.128 R72, [R64.64+0x400] ;  /* 0x0004001040487981 */ /* 0x000128000c1e1d00 */
[----:B------:R0:W4:Y:S01]  /*14d0*/  LDG.E.128 R76, [R64.64+0x600] ;  /* 0x00060010404c7981 */ /* 0x000122000c1e1d00 */
[----:B------:R-:W-:-:S02]  /*14e0*/  IMAD R81, R3, c[0x0][0x180], RZ ;  /* 0x0000600003517a24 */ /* 0x000fc400078e02ff */
        /* <DEDUP_REMOVED lines=9> */
[----:B------:R-:W4:Y:S01]  /*1580*/  LDG.E.64 R80, [R80.64] ;  /* 0x0000001050507981 */ /* 0x000f22000c1e1b00 */
[----:B------:R-:W-:Y:S02]  /*1590*/  IMAD R66, R126, c[0x0][0x1c0], RZ ;  /* 0x000070007e427a24 */ /* 0x000fe400078e02ff */
[----:B0-----:R-:W-:-:S04]  /*15a0*/  IMAD.WIDE.U32 R64, R125, c[0x0][0x1c0], RZ ;  /* 0x000070007d407a25 */ /* 0x001fc800078e00ff */
[----:B------:R-:W-:Y:S01]  /*15b0*/  IMAD R67, R125, c[0x0][0x1c4], R66 ;  /* 0x000071007d437a24 */ /* 0x000fe200078e0242 */
[----:B------:R-:W-:Y:S02]  /*15c0*/  SHF.L.U32 R66, R9, 0x2, RZ ;  /* 0x0000000209427819 */ /* 0x000fe400000006ff */
[----:B------:R-:W-:Y:S02]  /*15d0*/  LEA R82, P0, R64, R13, 0x1 ;  /* 0x0000000d40527211 */ /* 0x000fe400078008ff */
[----:B------:R-:W-:Y:S02]  /*15e0*/  IADD3 R65, R65, R67, RZ ;  /* 0x0000004341417210 */ /* 0x000fe40007ffe0ff */
[----:B------:R-:W-:Y:S02]  /*15f0*/  LOP3.LUT R143, R66, 0xffffff80, RZ, 0xc0, !PT ;  /* 0xffffff80428f7812 */ /* 0x000fe400078ec0ff */
[----:B------:R-:W-:Y:S02]  /*1600*/  LEA.HI.X R83, R64, R14, R65, 0x1, P0 ;  /* 0x0000000e40537211 */ /* 0x000fe400000f0c41 */
[----:B------:R-:W-:-:S03]  /*1610*/  IADD3 R143, R143, R10, RZ ;  /* 0x0000000a8f8f7210 */ /* 0x000fc60007ffe0ff */
[----:B------:R-:W-:Y:S02]  /*1620*/  IMAD.WIDE R82, R85, 0x10, R82 ;  /* 0x0000001055527825 */ /* 0x000fe400078e0252 */
        /* <DEDUP_REMOVED lines=9> */
[C---:B------:R-:W-:Y:S01]  /*16c0*/  ISETP.NE.AND P1, PT, R9.reuse, RZ, PT ;  /* 0x000000ff0900720c */ /* 0x040fe20003f25270 */
[----:B------:R-:W-:Y:S01]  /*16d0*/  IMAD R160, R10, 0x3, R143 ;  /* 0x000000030aa07824 */ /* 0x000fe200078e028f */
[----:B------:R-:W-:-:S02]  /*16e0*/  IADD3 R161, R9, 0x200, RZ ;  /* 0x0000020009a17810 */ /* 0x000fc40007ffe0ff */
[----:B------:R-:W-:-:S04]  /*16f0*/  LOP3.LUT P0, RZ, R9, 0x1f, RZ, 0xc0, !PT ;  /* 0x0000001f09ff7812 */ /* 0x000fc8000780c0ff */
[----:B------:R-:W-:Y:S01]  /*1700*/  ISETP.LT.OR P0, PT, R15, 0x2, P0 ;  /* 0x000000020f00780c */ /* 0x000fe20000701670 */
[----:B------:R4:W0:Y:S08]  /*1710*/  R2UR UR15, R81 ;  /* 0x00000000510f73c2 */ /* 0x00083000000e0000 */
[----:B------:R4:W1:Y:S02]  /*1720*/  R2UR UR14, R80 ;  /* 0x00000000500e73c2 */ /* 0x00086400000e0000 */
[----:B----4-:R-:W-:Y:S01]  /*1730*/  LDS.128 R80, [R160.X16+0x30] ;  /* 0x00003000a0507984 */ /* 0x010fe2000000cc00 */
[----:B0-----:R-:W-:-:S02]  /*1740*/  FMUL.FTZ R60, R18, UR15 ;  /* 0x0000000f123c7c20 */ /* 0x001fc40008410000 */
[----:B------:R-:W-:Y:S02]  /*1750*/  FMUL.FTZ R127, R17, UR15 ;  /* 0x0000000f117f7c20 */ /* 0x000fe40008410000 */
[----:B------:R-:W-:Y:S02]  /*1760*/  FMUL.RZ R61, R60, 0.15915493667125701904 ;  /* 0x3e22f9833c3d7820 */ /* 0x000fe4000040c000 */
[----:B------:R-:W-:Y:S02]  /*1770*/  FMUL.FTZ R60, R19, UR15 ;  /* 0x0000000f133c7c20 */ /* 0x000fe40008410000 */
[----:B------:R-:W-:Y:S01]  /*1780*/  MUFU.SIN R141, R61 ;  /* 0x0000003d008d7308 */ /* 0x000fe20000000400 */
[----:B------:R-:W-:Y:S01]  /*1790*/  FMUL.RZ R127, R127, 0.15915493667125701904 ;  /* 0x3e22f9837f7f7820 */ /* 0x000fe2000040c000 */
[----:B-1----:R-:W-:Y:S01]  /*17a0*/  MOV R147, UR14 ;  /* 0x0000000e00937c02 */ /* 0x002fe20008000f00 */
[----:B------:R-:W-:Y:S02]  /*17b0*/  FMUL.RZ R62, R60, 0.15915493667125701904 ;  /* 0x3e22f9833c3e7820 */ /* 0x000fe4000040c000 */
[----:B------:R-:W-:-:S02]  /*17c0*/  FMUL.FTZ R60, R20, UR15 ;  /* 0x0000000f143c7c20 */ /* 0x000fc40008410000 */
[----:B------:R-:W-:Y:S01]  /*17d0*/  FMUL.FTZ R147, R147, 1.4426950216293334961 ;  /* 0x3fb8aa3b93937820 */ /* 0x000fe20000410000 */
[----:B------:R0:W-:Y:S01]  /*17e0*/  MUFU.COS R69, R61 ;  /* 0x0000003d00457308 */ /* 0x0001e20000000000 */
[----:B------:R-:W-:Y:S02]  /*17f0*/  FMUL.RZ R68, R60, 0.15915493667125701904 ;  /* 0x3e22f9833c447820 */ /* 0x000fe4000040c000 */
[----:B------:R-:W-:Y:S02]  /*1800*/  FMUL.FTZ R60, R21, UR15 ;  /* 0x0000000f153c7c20 */ /* 0x000fe40008410000 */
[----:B--2---:R-:W-:Y:S02]  /*1810*/  FMUL.FTZ R72, R20, R147 ;  /* 0x0000009314487220 */ /* 0x004fe40000410000 */
[----:B------:R-:W-:Y:S01]  /*1820*/  FMUL.RZ R70, R60, 0.15915493667125701904 ;  /* 0x3e22f9833c467820 */ /* 0x000fe2000040c000 */
[----:B------:R-:W-:Y:S01]  /*1830*/  MUFU.SIN R139, R62 ;  /* 0x0000003e008b7308 */ /* 0x000fe20000000400 */
[----:B------:R-:W-:-:S02]  /*1840*/  FMUL.FTZ R60, R22, UR15 ;  /* 0x0000000f163c7c20 */ /* 0x000fc40008410000 */
[-C--:B------:R-:W-:Y:S02]  /*1850*/  FMUL.FTZ R74, R21, R147.reuse ;  /* 0x00000093154a7220 */ /* 0x080fe40000410000 */
[----:B0-----:R-:W-:Y:S02]  /*1860*/  FMUL.RZ R61, R60, 0.15915493667125701904 ;  /* 0x3e22f9833c3d7820 */ /* 0x001fe4000040c000 */
[----:B------:R-:W-:Y:S01]  /*1870*/  FMUL.FTZ R60, R23, UR15 ;  /* 0x0000000f173c7c20 */ /* 0x000fe20008410000 */
[----:B------:R0:W-:Y:S01]  /*1880*/  MUFU.COS R71, R62 ;  /* 0x0000003e00477308 */ /* 0x0001e20000000000 */
[-C--:B------:R-:W-:Y:S02]  /*1890*/  FMUL.FTZ R76, R22, R147.reuse ;  /* 0x00000093164c7220 */ /* 0x080fe40000410000 */
[-C--:B------:R-:W-:Y:S02]  /*18a0*/  FMUL.FTZ R165, R28, R147.reuse ;  /* 0x000000931ca57220 */ /* 0x080fe40000410000 */
[----:B------:R-:W-:-:S03]  /*18b0*/  FMUL.FTZ R166, R29, R147 ;  /* 0x000000931da67220 */ /* 0x000fc60000410000 */
        /* <DEDUP_REMOVED lines=19> */
[----:B------:R-:W-:Y:S08]  /*19f0*/  MUFU.COS R63, R127 ;  /* 0x0000007f003f7308 */ /* 0x000ff00000000000 */
[----:B------:R-:W-:Y:S08]  /*1a00*/  MUFU.SIN R127, R68 ;  /* 0x00000044007f7308 */ /* 0x000ff00000000400 */
        /* <DEDUP_REMOVED lines=10> */
[----:B0-----:R-:W-:-:S07]  /*1ab0*/  FMUL.FTZ R62, R17, R147 ;  /* 0x00000093113e7220 */ /* 0x001fce0000410000 */
[----:B------:R0:W-:Y:S08]  /*1ac0*/  MUFU.COS R153, R68 ;  /* 0x0000004400997308 */ /* 0x0001f00000000000 */
[----:B------:R-:W-:Y:S01]  /*1ad0*/  MUFU.SIN R156, R61 ;  /* 0x0000003d009c7308 */ /* 0x000fe20000000400 */
[----:B0-----:R-:W-:-:S07]  /*1ae0*/  FMUL.FTZ R68, R18, R147 ;  /* 0x0000009312447220 */ /* 0x001fce0000410000 */
[----:B------:R0:W-:Y:S08]  /*1af0*/  MUFU.COS R157, R61 ;  /* 0x0000003d009d7308 */ /* 0x0001f00000000000 */
[----:B------:R-:W1:Y:S01]  /*1b00*/  MUFU.EX2 R62, R62 ;  /* 0x0000003e003e7308 */ /* 0x000e620000000800 */
[----:B0-----:R-:W-:Y:S02]  /*1b10*/  FMUL.RZ R61, R60, 0.15915493667125701904 ;  /* 0x3e22f9833c3d7820 */ /* 0x001fe4000040c000 */
[----:B------:R-:W-:-:S04]  /*1b20*/  FMUL.FTZ R60, R31, UR15 ;  /* 0x0000000f1f3c7c20 */ /* 0x000fc80008410000 */
[----:B------:R-:W-:Y:S01]  /*1b30*/  FMUL.RZ R168, R60, 0.15915493667125701904 ;  /* 0x3e22f9833ca87820 */ /* 0x000fe2000040c000 */
[----:B------:R-:W0:Y:S01]  /*1b40*/  MUFU.EX2 R68, R68 ;  /* 0x0000004400447308 */ /* 0x000e220000000800 */
[----:B------:R-:W-:-:S07]  /*1b50*/  IADD3 R60, R15, -0x1, RZ ;  /* 0xffffffff0f3c7810 */ /* 0x000fce0007ffe0ff */
[----:B------:R-:W-:Y:S01]  /*1b60*/  MUFU.SIN R150, R70 ;  /* 0x0000004600967308 */ /* 0x000fe20000000400 */
[C---:B-1----:R-:W-:Y:S02]  /*1b70*/  FMUL.FTZ R128, R62.reuse, R63 ;  /* 0x0000003f3e807220 */ /* 0x042fe40000410000 */
[----:B------:R-:W-:-:S05]  /*1b80*/  FMUL.FTZ R129, R62, R129 ;  /* 0x000000813e817220 */ /* 0x000fca0000410000 */
[----:B------:R1:W-:Y:S01]  /*1b90*/  MUFU.COS R151, R70 ;  /* 0x0000004600977308 */ /* 0x0003e20000000000 */
[C---:B0-----:R-:W-:Y:S02]  /*1ba0*/  FMUL.FTZ R141, R68.reuse, R141 ;  /* 0x0000008d448d7220 */ /* 0x041fe40000410000 */
[----:B------:R-:W-:Y:S02]  /*1bb0*/  FMUL.FTZ R142, R68, R69 ;  /* 0x00000045448e7220 */ /* 0x000fe40000410000 */
[-C--:B------:R-:W-:Y:S02]  /*1bc0*/  FMUL.FTZ R62, R128, R141.reuse ;  /* 0x0000008d803e7220 */ /* 0x080fe40000410000 */
[----:B------:R-:W-:Y:S01]  /*1bd0*/  FMUL.FTZ R63, R129, R141 ;  /* 0x0000008d813f7220 */ /* 0x000fe20000410000 */
[----:B------:R-:W-:Y:S01]  /*1be0*/  MUFU.SIN R148, R61 ;  /* 0x0000003d00947308 */ /* 0x000fe20000000400 */
[----:B-1----:R-:W-:Y:S02]  /*1bf0*/  FMUL.FTZ R70, R19, R147 ;  /* 0x0000009313467220 */ /* 0x002fe40000410000 */
[----:B------:R-:W-:-:S02]  /*1c00*/  FMUL.FTZ R68, R32, UR15 ;  /* 0x0000000f20447c20 */ /* 0x000fc40008410000 */
[-C--:B------:R-:W-:Y:S02]  /*1c10*/  FFMA.FTZ R62, R129, R142.reuse, R62 ;  /* 0x0000008e813e7223 */ /* 0x080fe4000001003e */
[----:B------:R-:W-:Y:S01]  /*1c20*/  FFMA.FTZ R63, R128, R142, -R63 ;  /* 0x0000008e803f7223 */ /* 0x000fe2000001083f */
[----:B------:R0:W-:Y:S01]  /*1c30*/  MUFU.COS R149, R61 ;  /* 0x0000003d00957308 */ /* 0x0001e20000000000 */
[----:B------:R-:W-:-:S07]  /*1c40*/  FMUL.RZ R174, R68, 0.15915493667125701904 ;  /* 0x3e22f98344ae7820 */ /* 0x000fce000040c000 */
[----:B------:R-:W1:Y:S01]  /*1c50*/  MUFU.EX2 R70, R70 ;  /* 0x0000004600467308 */ /* 0x000e620000000800 */
[----:B0-----:R-:W-:-:S04]  /*1c60*/  LEA.HI R61, R60, R60, RZ, 0x1 ;  /* 0x0000003c3c3d7211 */ /* 0x001fc800078f08ff */
[----:B------:R-:W-:-:S03]  /*1c70*/  LOP3.LUT R61, R61, 0xfffffe, RZ, 0xc0, !PT ;  /* 0x00fffffe3d3d7812 */ /* 0x000fc600078ec0ff */
[----:B------:R-:W0:Y:S01]  /*1c80*/  MUFU.EX2 R72, R72 ;  /* 0x0000004800487308 */ /* 0x000e220000000800 */
[----:B------:R-:W-:Y:S01]  /*1c90*/  IADD3 R60, R60, -R61, RZ ;  /* 0x8000003d3c3c7210 */ /* 0x000fe20007ffe0ff */
[----:B------:R-:W-:-:S03]  /*1ca0*/  FMUL.FTZ R61, R23, R147 ;  /* 0x00000093173d7220 */ /* 0x000fc60000410000 */
[----:B------:R-:W-:Y:S01]  /*1cb0*/  @!P1 LEA R161, R60, R125, 0x8 ;  /* 0x0000007d3ca19211 */ /* 0x000fe200078e40ff */
[----:B------:R-:W-:Y:S02]  /*1cc0*/  FMUL.FTZ R60, R24, R147 ;  /* 0x00000093183c7220 */ /* 0x000fe40000410000 */
[----:B------:R-:W2:Y:S01]  /*1cd0*/  MUFU.EX2 R74, R74 ;  /* 0x0000004a004a7308 */ /* 0x000ea20000000800 */
[C---:B-1----:R-:W-:Y:S01]  /*1ce0*/  FMUL.FTZ R139, R70.reuse, R139 ;  /* 0x0000008b468b7220 */ /* 0x042fe20000410000 */
[----:B------:R-:W-:Y:S01]  /*1cf0*/  SHF.L.U32 R172, R161, 0x3, RZ ;  /* 0x00000003a1ac7819 */ /* 0x000fe200000006ff */
[----:B------:R-:W-:Y:S02]  /*1d00*/  FMUL.FTZ R140, R70, R71 ;  /* 0x00000047468c7220 */ /* 0x000fe40000410000 */
[C---:B------:R-:W-:Y:S02]  /*1d10*/  FMUL.FTZ R68, R139.reuse, R62 ;  /* 0x0000003e8b447220 */ /* 0x040fe40000410000 */
[----:B------:R-:W-:Y:S01]  /*1d20*/  FMUL.FTZ R69, R139, R63 ;  /* 0x0000003f8b457220 */ /* 0x000fe20000410000 */
[----:B------:R-:W1:Y:S01]  /*1d30*/  MUFU.EX2 R76, R76 ;  /* 0x0000004c004c7308 */ /* 0x000e620000000800 */
[----:B0-----:R-:W-:-:S02]  /*1d40*/  FMUL.FTZ R137, R72, R137 ;  /* 0x0000008948897220 */ /* 0x001fc40000410000 */
[C---:B------:R-:W-:Y:S02]  /*1d50*/  FFMA.FTZ R68, R140.reuse, R63, -R68 ;  /* 0x0000003f8c447223 */ /* 0x040fe40000010844 */
[----:B------:R-:W-:Y:S02]  /*1d60*/  FFMA.FTZ R69, R140, R62, R69 ;  /* 0x0000003e8c457223 */ /* 0x000fe40000010045 */
[----:B------:R-:W-:Y:S01]  /*1d70*/  FMUL.FTZ R138, R72, R73 ;  /* 0x00000049488a7220 */ /* 0x000fe20000410000 */
[----:B------:R-:W0:Y:S01]  /*1d80*/  MUFU.EX2 R61, R61 ;  /* 0x0000003d003d7308 */ /* 0x000e220000000800 */
[C---:B------:R-:W-:Y:S02]  /*1d90*/  FMUL.FTZ R63, R137.reuse, R69 ;  /* 0x00000045893f7220 */ /* 0x040fe40000410000 */
[----:B------:R-:W-:Y:S02]  /*1da0*/  FMUL.FTZ R62, R137, R68 ;  /* 0x00000044893e7220 */ /* 0x000fe40000410000 */
[----:B--2---:R-:W-:-:S02]  /*1db0*/  FMUL.FTZ R136, R74, R75 ;  /* 0x0000004b4a887220 */ /* 0x004fc40000410000 */
[----:B------:R-:W-:Y:S01]  /*1dc0*/  FMUL.FTZ R135, R74, R135 ;  /* 0x000000874a877220 */ /* 0x000fe20000410000 */
[----:B------:R-:W2:Y:S01]  /*1dd0*/  MUFU.EX2 R60, R60 ;  /* 0x0000003c003c7308 */ /* 0x000ea20000000800 */
[C---:B-1----:R-:W-:Y:S01]  /*1de0*/  FMUL.FTZ R134, R76.reuse, R77 ;  /* 0x0000004d4c867220 */ /* 0x042fe20000410000 */
[----:B------:R-:W-:Y:S01]  /*1df0*/  LDS.128 R72, [R160.X16+0x10] ;  /* 0x00001000a0487984 */ /* 0x000fe2000000cc00 */
[----:B------:R-:W-:Y:S02]  /*1e00*/  FMUL.FTZ R133, R76, R133 ;  /* 0x000000854c857220 */ /* 0x000fe40000410000 */
[C---:B------:R-:W-:Y:S02]  /*1e10*/  FFMA.FTZ R169, R138.reuse, R68, -R63 ;  /* 0x000000448aa97223 */ /* 0x040fe4000001083f */
[----:B------:R-:W-:Y:S01]  /*1e20*/  FFMA.FTZ R170, R138, R69, R62 ;  /* 0x000000458aaa7223 */ /* 0x000fe2000001003e */
[----:B------:R-:W-:Y:S01]  /*1e30*/  @!P0 IADD3 R62, R15, -0x2, RZ ;  /* 0xfffffffe0f3e8810 */ /* 0x000fe20007ffe0ff */
[C---:B0-----:R-:W-:Y:S01]  /*1e40*/  FMUL.FTZ R131, R61.reuse, R78 ;  /* 0x0000004e3d837220 */ /* 0x041fe20000410000 */
[----:B------:R-:W0:Y:S01]  /*1e50*/  LDS.128 R68, [R160.X16] ;  /* 0x00000000a0447984 */ /* 0x000e22000000cc00 */
[----:B------:R-:W-:Y:S01]  /*1e60*/  FMUL.FTZ R132, R61, R132 ;  /* 0x000000843d847220 */ /* 0x000fe20000410000 */
[----:B------:R-:W-:Y:S01]  /*1e70*/  MUFU.EX2 R165, R165 ;  /* 0x000000a500a57308 */ /* 0x000fe20000000800 */
[----:B------:R-:W-:-:S02]  /*1e80*/  FMUL.FTZ R61, R25, R147 ;  /* 0x00000093193d7220 */ /* 0x000fc40000410000 */
[----:B------:R-:W-:Y:S02]  /*1e90*/  FMUL.FTZ R63, R27, R147 ;  /* 0x000000931b3f7220 */ /* 0x000fe40000410000 */
[C---:B--2---:R-:W-:Y:S02]  /*1ea0*/  FMUL.FTZ R130, R60.reuse, R79 ;  /* 0x0000004f3c827220 */ /* 0x044fe40000410000 */
[----:B------:R-:W1:Y:S01]  /*1eb0*/  LDS.128 R76, [R160.X16+0x20] ;  /* 0x00002000a04c7984 */ /* 0x000e62000000cc00 */
[----:B------:R-:W-:Y:S01]  /*1ec0*/  FMUL.FTZ R127, R60, R127 ;  /* 0x0000007f3c7f7220 */ /* 0x000fe20000410000 */
[----:B------:R2:W4:Y:S01]  /*1ed0*/  MUFU.EX2 R162, R61 ;  /* 0x0000003d00a27308 */ /* 0x0005220000000800 */
[----:B------:R-:W-:Y:S01]  /*1ee0*/  FMUL.FTZ R60, R26, R147 ;  /* 0x000000931a3c7220 */ /* 0x000fe20000410000 */
[----:B---3--:R-:W-:Y:S01]  /*1ef0*/  STS.128 [R143.X16+0x1080], R64 ;  /* 0x001080408f007388 */ /* 0x008fe2000000cc00 */
[C---:B------:R-:W-:Y:S02]  /*1f00*/  FMUL.FTZ R171, R135.reuse, R170 ;  /* 0x000000aa87ab7220 */ /* 0x040fe40000410000 */
[----:B------:R-:W-:Y:S01]  /*1f10*/  @!P0 IMAD R145, R62, c[0x0][0x16c], R125 ;  /* 0x00005b003e918a24 */ /* 0x000fe200078e027d */
[----:B------:R-:W-:Y:S01]  /*1f20*/  STS.128 [R143.X16+0x1280], R84 ;  /* 0x001280548f007388 */ /* 0x000fe2000000cc00 */
[----:B------:R-:W-:Y:S01]  /*1f30*/  FMUL.FTZ R173, R135, R169 ;  /* 0x000000a987ad7220 */ /* 0x000fe20000410000 */
[----:B------:R3:W0:Y:S01]  /*1f40*/  MUFU.EX2 R163, R60 ;  /* 0x0000003c00a37308 */ /* 0x0006220000000800 */
[----:B--2---:R-:W-:Y:S01]  /*1f50*/  MOV R61, RZ ;  /* 0x000000ff003d7202 */ /* 0x004fe20000000f00 */
[----:B------:R-:W-:Y:S01]  /*1f60*/  STS.128 [R143.X16+0x1480], R88 ;  /* 0x001480588f007388 */ /* 0x000fe2000000cc00 */
[----:B------:R-:W-:-:S03]  /*1f70*/  FMUL.FTZ R161, R30, R147 ;  /* 0x000000931ea17220 */ /* 0x000fc60000410000 */
[----:B------:R2:W-:Y:S01]  /*1f80*/  STS.128 [R143.X16+0x1680], R92 ;  /* 0x0016805c8f007388 */ /* 0x0005e2000000cc00 */
[----:B------:R-:W-:-:S06]  /*1f90*/  NOP ;  /* 0x0000000000007918 */ /* 0x000fcc0000000000 */
[----:B------:R-:W1:Y:S01]  /*1fa0*/  LDS.128 R84, [R160.X16+0x1080] ;  /* 0x00108000a0547984 */ /* 0x000e62000000cc00 */
[----:B------:R0:W-:Y:S01]  /*1fb0*/  MUFU.EX2 R164, R63 ;  /* 0x0000003f00a47308 */ /* 0x0001e20000000800 */
[----:B---3--:R-:W-:Y:S01]  /*1fc0*/  MOV R60, 0x3f800000 ;  /* 0x3f800000003c7802 */ /* 0x008fe20000000f00 */
[----:B------:R-:W-:Y:S01]  /*1fd0*/  FFMA.FTZ R171, R136, R169, -R171 ;  /* 0x000000a988ab7223 */ /* 0x000fe200000108ab */
[----:B------:R-:W3:Y:S01]  /*1fe0*/  LDS.128 R88, [R160.X16+0x1090] ;  /* 0x00109000a0587984 */ /* 0x000ee2000000cc00 */
[----:B------:R-:W-:-:S03]  /*1ff0*/  @!P0 IMAD.WIDE R144, R145, 0x10, R228 ;  /* 0x0000001091908825 */ /* 0x000fc600078e02e4 */
[----:B------:R-:W1:Y:S01]  /*2000*/  LDS.128 R92, [R160.X16+0x10a0] ;  /* 0x0010a000a05c7984 */ /* 0x000e62000000cc00 */
[----:B------:R-:W-:Y:S01]  /*2010*/  FFMA.FTZ R173, R136, R170, R173 ;  /* 0x000000aa88ad7223 */ /* 0x000fe200000100ad */
[----:B0-----:R-:W-:Y:S01]  /*2020*/  CS2R R62, SRZ ;  /* 0x00000000003e7805 */ /* 0x001fe2000001ff00 */
[----:B--2---:R-:W-:Y:S01]  /*2030*/  FMUL.FTZ R143, R31, R147 ;  /* 0x000000931f8f7220 */ /* 0x004fe20000410000 */
[----:B------:R0:W2:Y:S01]  /*2040*/  LDS.128 R64, [R160.X16+0x10b0] ;  /* 0x0010b000a0407984 */ /* 0x0000a2000000cc00 */
[----:B----4-:R-:W-:Y:S01]  /*2050*/  FMUL.FTZ R159, R162, R159 ;  /* 0x0000009fa29f7220 */ /* 0x010fe20000410000 */
[----:B------:R-:W-:Y:S02]  /*2060*/  MUFU.SIN R146, R168 ;  /* 0x000000a800927308 */ /* 0x000fe40000000400 */
[----:B------:R4:W-:Y:S04]  /*2070*/  STS.64 [R172+0x6b60], R128 ;  /* 0x006b6080ac007388 */ /* 0x0009e80000000a00 */
[----:B------:R-:W-:Y:S01]  /*2080*/  BAR.SYNC.DEFER_BLOCKING 0x0 ;  /* 0x0000000000007b1d */ /* 0x000fe20000010000 */
[----:B0-----:R-:W-:-:S04]  /*2090*/  FMUL.FTZ R160, R133, R171 ;  /* 0x000000ab85a07220 */ /* 0x001fc80000410000 */
[----:B------:R-:W-:Y:S01]  /*20a0*/  FFMA.FTZ R160, R134, R173, R160 ;  /* 0x000000ad86a07223 */ /* 0x000fe200000100a0 */
[----:B------:R-:W-:Y:S01]  /*20b0*/  MUFU.COS R168, R168 ;  /* 0x000000a800a87308 */ /* 0x000fe20000000000 */
[----:B------:R-:W-:Y:S02]  /*20c0*/  FMUL.FTZ R158, R162, R158 ;  /* 0x0000009ea29e7220 */ /* 0x000fe40000410000 */
[----:B------:R-:W-:Y:S02]  /*20d0*/  FMUL.FTZ R147, R32, R147 ;  /* 0x0000009320937220 */ /* 0x000fe40000410000 */
[----:B------:R-:W-:Y:S02]  /*20e0*/  FMUL.FTZ R162, R131, R160 ;  /* 0x000000a083a27220 */ /* 0x000fe40000410000 */
[C---:B------:R-:W-:Y:S01]  /*20f0*/  FMUL.FTZ R153, R165.reuse, R153 ;  /* 0x00000099a5997220 */ /* 0x040fe20000410000 */
[----:B------:R-:W0:Y:S01]  /*2100*/  MUFU.EX2 R166, R166 ;  /* 0x000000a600a67308 */ /* 0x000e220000000800 */
[----:B------:R-:W-:-:S02]  /*2110*/  FMUL.FTZ R152, R165, R152 ;  /* 0x00000098a5987220 */ /* 0x000fc40000410000 */
[C---:B------:R-:W-:Y:S02]  /*2120*/  FMUL.FTZ R157, R163.reuse, R157 ;  /* 0x0000009da39d7220 */ /* 0x040fe40000410000 */
[----:B------:R-:W-:-:S03]  /*2130*/  FMUL.FTZ R156, R163, R156 ;  /* 0x0000009ca39c7220 */ /* 0x000fc60000410000 */
[----:B------:R-:W-:Y:S01]  /*2140*/  MUFU.COS R167, R174 ;  /* 0x000000ae00a77308 */ /* 0x000fe20000000000 */
[----:B------:R0:W5:Y:S07]  /*2150*/  @!P0 LDG.E.128 R60, [R144.64] ;  /* 0x00000010903c8981 */ /* 0x00016e000c1e1d00 */
[----:B------:R-:W-:Y:S01]  /*2160*/  MUFU.EX2 R161, R161 ;  /* 0x000000a100a17308 */ /* 0x000fe20000000800 */
[----:B0-----:R-:W-:-:S04]  /*2170*/  FMUL.FTZ R145, R133, R173 ;  /* 0x000000ad85917220 */ /* 0x001fc80000410000 */
[----:B------:R-:W-:-:S03]  /*2180*/  FFMA.FTZ R145, R134, R171, -R145 ;  /* 0x000000ab86917223 */ /* 0x000fc60000010891 */
[----:B------:R-:W0:Y:S01]  /*2190*/  MUFU.EX2 R143, R143 ;  /* 0x0000008f008f7308 */ /* 0x000e220000000800 */
[-C--:B------:R-:W-:Y:S02]  /*21a0*/  FMUL.FTZ R165, R131, R145.reuse ;  /* 0x0000009183a57220 */ /* 0x080fe40000410000 */
[----:B------:R-:W-:-:S05]  /*21b0*/  FFMA.FTZ R162, R132, R145, -R162 ;  /* 0x0000009184a27223 */ /* 0x000fca00000108a2 */
[----:B------:R0:W1:Y:S01]  /*21c0*/  MUFU.EX2 R144, R147 ;  /* 0x0000009300907308 */ /* 0x0000620000000800 */
[----:B------:R-:W-:-:S07]  /*21d0*/  FFMA.FTZ R165, R132, R160, R165 ;  /* 0x000000a084a57223 */ /* 0x000fce00000100a5 */
[----:B------:R-:W1:Y:S01]  /*21e0*/  MUFU.SIN R163, R174 ;  /* 0x000000ae00a37308 */ /* 0x000e620000000400 */
[CC--:B0-----:R-:W-:Y:S02]  /*21f0*/  FMUL.FTZ R147, R127.reuse, R162.reuse ;  /* 0x000000a27f937220 */ /* 0x0c1fe40000410000 */
[-C--:B------:R-:W-:Y:S02]  /*2200*/  FMUL.FTZ R145, R127, R165.reuse ;  /* 0x000000a57f917220 */ /* 0x080fe40000410000 */
[C---:B------:R-:W-:Y:S02]  /*2210*/  FFMA.FTZ R165, R130.reuse, R165, R147 ;  /* 0x000000a582a57223 */ /* 0x040fe40000010093 */
[----:B------:R-:W-:Y:S02]  /*2220*/  FFMA.FTZ R162, R130, R162, -R145 ;  /* 0x000000a282a27223 */ /* 0x000fe40000010891 */
[----:B------:R-:W-:Y:S02]  /*2230*/  FMUL.FTZ R160, R158, R165 ;  /* 0x000000a59ea07220 */ /* 0x000fe40000410000 */
[----:B------:R-:W-:-:S02]  /*2240*/  FMUL.FTZ R151, R166, R151 ;  /* 0x00000097a6977220 */ /* 0x000fc40000410000 */
[----:B------:R-:W-:Y:S02]  /*2250*/  FMUL.FTZ R150, R166, R150 ;  /* 0x00000096a6967220 */ /* 0x000fe40000410000 */
[C---:B------:R-:W-:Y:S02]  /*2260*/  FMUL.FTZ R147, R143.reuse, R168 ;  /* 0x000000a88f937220 */ /* 0x040fe40000410000 */
[----:B------:R-:W-:Y:S02]  /*2270*/  FMUL.FTZ R146, R143, R146 ;  /* 0x000000928f927220 */ /* 0x000fe40000410000 */
[C---:B-1----:R-:W-:Y:S02]  /*2280*/  FMUL.FTZ R145, R144.reuse, R167 ;  /* 0x000000a790917220 */ /* 0x042fe40000410000 */
[----:B------:R-:W-:Y:S01]  /*2290*/  FMUL.FTZ R143, R144, R163 ;  /* 0x000000a3908f7220 */ /* 0x000fe20000410000 */
[----:B------:R-:W-:Y:S01]  /*22a0*/  PRMT R144, RZ, 0x5410, R68 ;  /* 0x00005410ff907816 */ /* 0x000fe20000000044 */
[----:B------:R-:W-:Y:S01]  /*22b0*/  FFMA.FTZ R166, R159, R162, -R160 ;  /* 0x000000a29fa67223 */ /* 0x000fe200000108a0 */
[----:B------:R-:W-:Y:S01]  /*22c0*/  PRMT R160, RZ, 0x7610, R68 ;  /* 0x00007610ffa07816 */ /* 0x000fe20000000044 */
[----:B------:R-:W-:-:S02]  /*22d0*/  FMUL.FTZ R149, R161, R149 ;  /* 0x00000095a1957220 */ /* 0x000fc40000410000 */
[----:B------:R-:W-:Y:S01]  /*22e0*/  FMUL.FTZ R148, R161, R148 ;  /* 0x00000094a1947220 */ /* 0x000fe20000410000 */
[----:B------:R-:W-:Y:S01]  /*22f0*/  PRMT R161, RZ, 0x5410, R56 ;  /* 0x00005410ffa17816 */ /* 0x000fe20000000038 */
[C---:B------:R-:W-:Y:S02]  /*2300*/  FMUL.FTZ R182, R17.reuse, R144 ;  /* 0x0000009011b67220 */ /* 0x040fe40000410000 */
[----:B------:R-:W-:Y:S02]  /*2310*/  FMUL.FTZ R180, R17, R160 ;  /* 0x000000a011b47220 */ /* 0x000fe40000410000 */
[C---:B------:R-:W-:Y:S02]  /*2320*/  FMUL.FTZ R182, R161.reuse, R182 ;  /* 0x000000b6a1b67220 */ /* 0x040fe40000410000 */
[----:B------:R-:W-:Y:S01]  /*2330*/  FMUL.FTZ R180, R161, R180 ;  /* 0x000000b4a1b47220 */ /* 0x000fe20000410000 */
[--C-:B------:R-:W-:Y:S01]  /*2340*/  PRMT R161, RZ, 0x7610, R69.reuse ;  /* 0x00007610ffa17816 */ /* 0x100fe20000000045 */
[----:B------:R-:W-:Y:S01]  /*2350*/  FMUL.FTZ R162, R158, R162 ;  /* 0x000000a29ea27220 */ /* 0x000fe20000410000 */
[----:B------:R-:W-:-:S02]  /*2360*/  PRMT R163, RZ, 0x5410, R69 ;  /* 0x00005410ffa37816 */ /* 0x000fc40000000045 */
[----:B------:R-:W-:Y:S01]  /*2370*/  PRMT R68, RZ, 0x7610, R56 ;  /* 0x00007610ff447816 */ /* 0x000fe20000000038 */
[----:B------:R-:W-:Y:S02]  /*2380*/  FFMA.FTZ R168, R159, R165, R162 ;  /* 0x000000a59fa87223 */ /* 0x000fe400000100a2 */
[----:B------:R-:W-:Y:S02]  /*2390*/  FMUL.FTZ R184, R18, R161 ;  /* 0x000000a112b87220 */ /* 0x000fe40000410000 */
[----:B------:R-:W-:Y:S02]  /*23a0*/  FMUL.FTZ R165, R182, R141 ;  /* 0x0000008db6a57220 */ /* 0x000fe40000410000 */
[----:B------:R-:W-:Y:S02]  /*23b0*/  FMUL.FTZ R183, R18, R163 ;  /* 0x000000a312b77220 */ /* 0x000fe40000410000 */
[----:B------:R-:W-:Y:S02]  /*23c0*/  FMUL.FTZ R69, R180, R141 ;  /* 0x0000008db4457220 */ /* 0x000fe40000410000 */
[----:B------:R-:W-:-:S02]  /*23d0*/  FMUL.FTZ R184, R68, R184 ;  /* 0x000000b844b87220 */ /* 0x000fc40000410000 */
[-C--:B------:R-:W-:Y:S02]  /*23e0*/  FFMA.FTZ R165, R180, R142.reuse, R165 ;  /* 0x0000008eb4a57223 */ /* 0x080fe400000100a5 */
[----:B------:R-:W-:Y:S01]  /*23f0*/  FMUL.FTZ R183, R68, R183 ;  /* 0x000000b744b77220 */ /* 0x000fe20000410000 */
[--C-:B------:R-:W-:Y:S01]  /*2400*/  PRMT R162, RZ, 0x5410, R70.reuse ;  /* 0x00005410ffa27816 */ /* 0x100fe20000000046 */
[----:B------:R-:W-:Y:S02]  /*2410*/  FFMA.FTZ R68, R182, R142, -R69 ;  /* 0x0000008eb6447223 */ /* 0x000fe40000010845 */
[----:B------:R-:W-:Y:S02]  /*2420*/  FADD.FTZ R69, R184, R165 ;  /* 0x000000a5b8457221 */ /* 0x000fe40000010000 */
[C---:B------:R-:W-:Y:S02]  /*2430*/  FMUL.FTZ R155, R164.reuse, R155 ;  /* 0x0000009ba49b7220 */ /* 0x040fe40000410000 */
[----:B------:R-:W-:Y:S01]  /*2440*/  FMUL.FTZ R154, R164, R154 ;  /* 0x0000009aa49a7220 */ /* 0x000fe20000410000 */
[----:B------:R-:W-:Y:S01]  /*2450*/  PRMT R164, RZ, 0x7610, R70 ;  /* 0x00007610ffa47816 */ /* 0x000fe20000000046 */
[----:B------:R-:W-:Y:S01]  /*2460*/  FADD.FTZ R68, R183, R68 ;  /* 0x00000044b7447221 */ /* 0x000fe20000010000 */
[----:B------:R-:W-:Y:S01]  /*2470*/  PRMT R70, RZ, 0x5410, R57 ;  /* 0x00005410ff467816 */ /* 0x000fe20000000039 */
[----:B------:R-:W-:-:S02]  /*2480*/  FMUL.FTZ R169, R139, R69 ;  /* 0x000000458ba97220 */ /* 0x000fc40000410000 */
[C---:B------:R-:W-:Y:S02]  /*2490*/  FMUL.FTZ R188, R19.reuse, R162 ;  /* 0x000000a213bc7220 */ /* 0x040fe40000410000 */
[----:B------:R-:W-:Y:S02]  /*24a0*/  FFMA.FTZ R169, R140, R68, -R169 ;  /* 0x000000448ca97223 */ /* 0x000fe400000108a9 */
[----:B------:R-:W-:Y:S02]  /*24b0*/  FMUL.FTZ R187, R19, R164 ;  /* 0x000000a413bb7220 */ /* 0x000fe40000410000 */
[----:B------:R-:W-:Y:S02]  /*24c0*/  FMUL.FTZ R68, R139, R68 ;  /* 0x000000448b447220 */ /* 0x000fe40000410000 */
[C---:B------:R-:W-:Y:S01]  /*24d0*/  FMUL.FTZ R188, R70.reuse, R188 ;  /* 0x000000bc46bc7220 */ /* 0x040fe20000410000 */
        /* <DEDUP_REMOVED lines=22> */
[----:B------:R-:W-:Y:S02]  /*2640*/  FMUL.FTZ R169, R154, R70 ;  /* 0x000000469aa97220 */ /* 0x000fe40000410000 */
[----:B------:R-:W-:Y:S02]  /*2650*/  FFMA.FTZ R71, R136, R68, -R71 ;  /* 0x0000004488477223 */ /* 0x000fe40000010847 */
[-C--:B------:R-:W-:Y:S02]  /*2660*/  FMUL.FTZ R168, R154, R166.reuse ;  /* 0x000000a69aa87220 */ /* 0x080fe40000410000 */
[----:B------:R-:W-:Y:S01]  /*2670*/  FFMA.FTZ R173, R155, R166, R169 ;  /* 0x000000a69bad7223 */ /* 0x000fe200000100a9 */
[----:B------:R-:W-:Y:S01]  /*2680*/  PRMT R166, RZ, 0x5410, R72 ;  /* 0x00005410ffa67816 */ /* 0x000fe20000000048 */
[----:B------:R-:W-:Y:S02]  /*2690*/  FMUL.FTZ R68, R135, R68 ;  /* 0x0000004487447220 */ /* 0x000fe40000410000 */
[----:B----4-:R-:W-:Y:S01]  /*26a0*/  FFMA.FTZ R172, R155, R70, -R168 ;  /* 0x000000469bac7223 */ /* 0x010fe200000108a8 */
        /* <DEDUP_REMOVED lines=38> */
[----:B------:R-:W-:Y:S01]  /*2910*/  PRMT R173, RZ, 0x5410, R75 ;  /* 0x00005410ffad7816 */ /* 0x000fe2000000004b */
[----:B------:R-:W-:Y:S01]  /*2920*/  FADD.FTZ R73, R216, R73 ;  /* 0x00000049d8497221 */ /* 0x000fe20000010000 */
[----:B------:R-:W-:Y:S01]  /*2930*/  PRMT R75, RZ, 0x7610, R75 ;  /* 0x00007610ff4b7816 */ /* 0x000fe2000000004b */
[----:B------:R-:W-:-:S04]  /*2940*/  FMUL.FTZ R68, R127, R70 ;  /* 0x000000467f447220 */ /* 0x000fc80000410000 */
[----:B------:R-:W-:Y:S01]  /*2950*/  FFMA.FTZ R69, R130, R73, R68 ;  /* 0x0000004982457223 */ /* 0x000fe20000010044 */
[----:B------:R-:W-:Y:S01]  /*2960*/  PRMT R68, RZ, 0x7610, R59 ;  /* 0x00007610ff447816 */ /* 0x000fe2000000003b */
[C---:B------:R-:W-:Y:S02]  /*2970*/  FMUL.FTZ R222, R24.reuse, R75 ;  /* 0x0000004b18de7220 */ /* 0x040fe40000410000 */
        /* <DEDUP_REMOVED lines=15> */
[----:B------:R-:W-:Y:S02]  /*2a70*/  FMUL.FTZ R227, R175, R227 ;  /* 0x000000e3afe37220 */ /* 0x000fe40000410000 */
[----:B------:R-:W-:Y:S02]  /*2a80*/  FMUL.FTZ R174, R150, R72 ;  /* 0x0000004896ae7220 */ /* 0x000fe40000410000 */
[----:B------:R-:W-:Y:S02]  /*2a90*/  FFMA.FTZ R69, R159, R69, R70 ;  /* 0x000000459f457223 */ /* 0x000fe40000010046 */
[----:B------:R-:W-:-:S02]  /*2aa0*/  FMUL.FTZ R226, R175, R226 ;  /* 0x000000e2afe27220 */ /* 0x000fc40000410000 */
[----:B------:R-:W-:Y:S02]  /*2ab0*/  FADD.FTZ R68, R227, R68 ;  /* 0x00000044e3447221 */ /* 0x000fe40000010000 */
[CC--:B------:R-:W-:Y:S01]  /*2ac0*/  FFMA.FTZ R73, R151.reuse, R71.reuse, -R174 ;  /* 0x0000004797497223 */ /* 0x0c0fe200000108ae */
[--C-:B------:R-:W-:Y:S01]  /*2ad0*/  PRMT R175, RZ, 0x5410, R77.reuse ;  /* 0x00005410ffaf7816 */ /* 0x100fe2000000004d */
[----:B------:R-:W-:Y:S01]  /*2ae0*/  FMUL.FTZ R71, R150, R71 ;  /* 0x0000004796477220 */ /* 0x000fe20000410000 */
[----:B------:R-:W-:Y:S01]  /*2af0*/  PRMT R77, RZ, 0x7610, R77 ;  /* 0x00007610ff4d7816 */ /* 0x000fe2000000004d */
[----:B------:R-:W-:Y:S02]  /*2b00*/  FADD.FTZ R69, R226, R69 ;  /* 0x00000045e2457221 */ /* 0x000fe40000010000 */
[----:B------:R-:W-:Y:S02]  /*2b10*/  FMUL.FTZ R70, R156, R68 ;  /* 0x000000449c467220 */ /* 0x000fe40000410000 */
[----:B------:R-:W-:-:S02]  /*2b20*/  FFMA.FTZ R72, R151, R72, R71 ;  /* 0x0000004897487223 */ /* 0x000fc40000010047 */
[----:B------:R-:W-:Y:S01]  /*2b30*/  FFMA.FTZ R71, R157, R69, R70 ;  /* 0x000000459d477223 */ /* 0x000fe20000010046 */
[----:B------:R-:W-:Y:S01]  /*2b40*/  PRMT R70, RZ, 0x7610, R52 ;  /* 0x00007610ff467816 */ /* 0x000fe20000000034 */
[C---:B------:R-:W-:Y:S02]  /*2b50*/  FMUL.FTZ R230, R26.reuse, R77 ;  /* 0x0000004d1ae67220 */ /* 0x040fe40000410000 */
[----:B------:R-:W-:Y:S02]  /*2b60*/  FMUL.FTZ R231, R26, R175 ;  /* 0x000000af1ae77220 */ /* 0x000fe40000410000 */
[----:B------:R-:W-:Y:S02]  /*2b70*/  FMUL.FTZ R69, R156, R69 ;  /* 0x000000459c457220 */ /* 0x000fe40000410000 */
[C---:B------:R-:W-:Y:S02]  /*2b80*/  FMUL.FTZ R230, R70.reuse, R230 ;  /* 0x000000e646e67220 */ /* 0x040fe40000410000 */
[----:B------:R-:W-:-:S02]  /*2b90*/  FMUL.FTZ R231, R70, R231 ;  /* 0x000000e746e77220 */ /* 0x000fc40000410000 */
[----:B------:R-:W-:Y:S02]  /*2ba0*/  FFMA.FTZ R68, R157, R68, -R69 ;  /* 0x000000449d447223 */ /* 0x000fe40000010845 */
[----:B------:R-:W-:Y:S01]  /*2bb0*/  FADD.FTZ R71, R230, R71 ;  /* 0x00000047e6477221 */ /* 0x000fe20000010000 */
[----:B------:R-:W-:Y:S01]  /*2bc0*/  PRMT R174, RZ, 0x5410, R78 ;  /* 0x00005410ffae7816 */ /* 0x000fe2000000004e */
        /* <DEDUP_REMOVED lines=9> */
[--C-:B------:R-:W-:Y:S01]  /*2c60*/  PRMT R177, RZ, 0x5410, R79.reuse ;  /* 0x00005410ffb17816 */ /* 0x100fe2000000004f */
[----:B------:R-:W-:Y:S01]  /*2c70*/  FMUL.FTZ R234, R69, R234 ;  /* 0x000000ea45ea7220 */ /* 0x000fe20000410000 */
[----:B------:R-:W-:Y:S01]  /*2c80*/  PRMT R79, RZ, 0x7610, R79 ;  /* 0x00007610ff4f7816 */ /* 0x000fe2000000004f */
[----:B------:R-:W-:Y:S02]  /*2c90*/  FFMA.FTZ R71, R155, R71, R68 ;  /* 0x000000479b477223 */ /* 0x000fe40000010044 */
[----:B------:R-:W-:Y:S02]  /*2ca0*/  FADD.FTZ R70, R235, R70 ;  /* 0x00000046eb467221 */ /* 0x000fe40000010000 */
[----:B------:R-:W-:Y:S01]  /*2cb0*/  FMUL.FTZ R176, R148, R72 ;  /* 0x0000004894b07220 */ /* 0x000fe20000410000 */
[----:B------:R-:W-:Y:S01]  /*2cc0*/  PRMT R178, RZ, 0x7610, R53 ;  /* 0x00007610ffb27816 */ /* 0x000fe20000000035 */
[----:B------:R-:W-:-:S02]  /*2cd0*/  FADD.FTZ R71, R234, R71 ;  /* 0x00000047ea477221 */ /* 0x000fc40000010000 */
[----:B------:R-:W-:Y:S02]  /*2ce0*/  FMUL.FTZ R68, R152, R70 ;  /* 0x0000004698447220 */ /* 0x000fe40000410000 */
[-C--:B------:R-:W-:Y:S02]  /*2cf0*/  FFMA.FTZ R176, R149, R73.reuse, -R176 ;  /* 0x0000004995b07223 */ /* 0x080fe400000108b0 */
[----:B------:R-:W-:Y:S02]  /*2d00*/  FMUL.FTZ R73, R148, R73 ;  /* 0x0000004994497220 */ /* 0x000fe40000410000 */
[----:B------:R-:W-:Y:S02]  /*2d10*/  FMUL.FTZ R232, R28, R79 ;  /* 0x0000004f1ce87220 */ /* 0x000fe40000410000 */
[-C--:B------:R-:W-:Y:S02]  /*2d20*/  FFMA.FTZ R69, R153, R71.reuse, R68 ;  /* 0x0000004799457223 */ /* 0x080fe40000010044 */
[----:B------:R-:W-:-:S02]  /*2d30*/  FMUL.FTZ R71, R152, R71 ;  /* 0x0000004798477220 */ /* 0x000fc40000410000 */
[----:B------:R-:W-:Y:S02]  /*2d40*/  FFMA.FTZ R73, R149, R72, R73 ;  /* 0x0000004895497223 */ /* 0x000fe40000010049 */
[----:B------:R-:W-:Y:S02]  /*2d50*/  FMUL.FTZ R233, R28, R177 ;  /* 0x000000b11ce97220 */ /* 0x000fe40000410000 */
[----:B------:R-:W-:Y:S02]  /*2d60*/  FMUL.FTZ R232, R178, R232 ;  /* 0x000000e8b2e87220 */ /* 0x000fe40000410000 */
[----:B------:R-:W-:Y:S02]  /*2d70*/  FFMA.FTZ R70, R153, R70, -R71 ;  /* 0x0000004699467223 */ /* 0x000fe40000010847 */
[----:B------:R-:W-:Y:S02]  /*2d80*/  FMUL.FTZ R68, R146, R73 ;  /* 0x0000004992447220 */ /* 0x000fe40000410000 */
[----:B------:R-:W-:-:S02]  /*2d90*/  FMUL.FTZ R233, R178, R233 ;  /* 0x000000e9b2e97220 */ /* 0x000fc40000410000 */
[----:B------:R-:W-:Y:S02]  /*2da0*/  FADD.FTZ R71, R232, R69 ;  /* 0x00000045e8477221 */ /* 0x000fe40000010000 */
[-C--:B------:R-:W-:Y:S02]  /*2db0*/  FMUL.FTZ R178, R146, R176.reuse ;  /* 0x000000b092b27220 */ /* 0x080fe40000410000 */
[----:B------:R-:W-:Y:S01]  /*2dc0*/  FFMA.FTZ R68, R147, R176, -R68 ;  /* 0x000000b093447223 */ /* 0x000fe20000010844 */
[----:B------:R-:W-:Y:S01]  /*2dd0*/  PRMT R176, RZ, 0x5410, R80 ;  /* 0x00005410ffb07816 */ /* 0x000fe20000000050 */
[----:B------:R-:W-:Y:S01]  /*2de0*/  FADD.FTZ R69, R233, R70 ;  /* 0x00000046e9457221 */ /* 0x000fe20000010000 */
[----:B------:R-:W-:Y:S01]  /*2df0*/  PRMT R80, RZ, 0x7610, R80 ;  /* 0x00007610ff507816 */ /* 0x000fe20000000050 */
[----:B------:R-:W-:Y:S02]  /*2e00*/  FMUL.FTZ R72, R150, R71 ;  /* 0x0000004796487220 */ /* 0x000fe40000410000 */
[----:B------:R-:W-:-:S02]  /*2e10*/  FFMA.FTZ R70, R147, R73, R178 ;  /* 0x0000004993467223 */ /* 0x000fc400000100b2 */
[-C--:B------:R-:W-:Y:S02]  /*2e20*/  FFMA.FTZ R72, R151, R69.reuse, -R72 ;  /* 0x0000004597487223 */ /* 0x080fe40000010848 */
[----:B------:R-:W-:Y:S01]  /*2e30*/  FMUL.FTZ R178, R150, R69 ;  /* 0x0000004596b27220 */ /* 0x000fe20000410000 */
[----:B------:R-:W-:Y:S01]  /*2e40*/  PRMT R69, RZ, 0x5410, R54 ;  /* 0x00005410ff457816 */ /* 0x000fe20000000036 */
[C---:B------:R-:W-:Y:S02]  /*2e50*/  FMUL.FTZ R236, R29.reuse, R80 ;  /* 0x000000501dec7220 */ /* 0x040fe40000410000 */
[----:B------:R-:W-:Y:S02]  /*2e60*/  FMUL.FTZ R237, R29, R176 ;  /* 0x000000b01ded7220 */ /* 0x000fe40000410000 */
[----:B------:R-:W-:Y:S02]  /*2e70*/  FFMA.FTZ R71, R151, R71, R178 ;  /* 0x0000004797477223 */ /* 0x000fe400000100b2 */
[----:B------:R-:W-:-:S02]  /*2e80*/  FMUL.FTZ R236, R69, R236 ;  /* 0x000000ec45ec7220 */ /* 0x000fc40000410000 */
[----:B------:R-:W-:Y:S01]  /*2e90*/  FMUL.FTZ R237, R69, R237 ;  /* 0x000000ed45ed7220 */ /* 0x000fe20000410000 */
[----:B------:R-:W-:Y:S01]  /*2ea0*/  PRMT R179, RZ, 0x5410, R81 ;  /* 0x00005410ffb37816 */ /* 0x000fe20000000051 */
[----:B------:R-:W-:Y:S01]  /*2eb0*/  FADD.FTZ R71, R236, R71 ;  /* 0x00000047ec477221 */ /* 0x000fe20000010000 */
[----:B------:R-:W-:Y:S01]  /*2ec0*/  PRMT R81, RZ, 0x7610, R81 ;  /* 0x00007610ff517816 */ /* 0x000fe20000000051 */
[----:B------:R-:W-:Y:S01]  /*2ed0*/  FADD.FTZ R72, R237, R72 ;  /* 0x00000048ed487221 */ /* 0x000fe20000010000 */
[----:B------:R-:W-:Y:S01]  /*2ee0*/  PRMT R73, RZ, 0x7610, R54 ;  /* 0x00007610ff497816 */ /* 0x000fe20000000036 */
[----:B------:R-:W-:Y:S02]  /*2ef0*/  FMUL.FTZ R69, R148, R71 ;  /* 0x0000004794457220 */ /* 0x000fe40000410000 */
[----:B------:R-:W-:Y:S02]  /*2f00*/  FMUL.FTZ R191, R30, R81 ;  /* 0x000000511ebf7220 */ /* 0x000fe40000410000 */
[----:B------:R-:W-:-:S02]  /*2f10*/  FMUL.FTZ R178, R148, R72 ;  /* 0x0000004894b27220 */ /* 0x000fc40000410000 */
[----:B------:R-:W-:Y:S02]  /*2f20*/  FMUL.FTZ R238, R30, R179 ;  /* 0x000000b31eee7220 */ /* 0x000fe40000410000 */
[----:B------:R-:W-:Y:S02]  /*2f30*/  FFMA.FTZ R69, R149, R72, -R69 ;  /* 0x0000004895457223 */ /* 0x000fe40000010845 */
[----:B------:R-:W-:Y:S02]  /*2f40*/  FMUL.FTZ R191, R73, R191 ;  /* 0x000000bf49bf7220 */ /* 0x000fe40000410000 */
[----:B------:R-:W-:Y:S01]  /*2f50*/  FFMA.FTZ R72, R149, R71, R178 ;  /* 0x0000004795487223 */ /* 0x000fe200000100b2 */
        /* <DEDUP_REMOVED lines=9> */
[----:B------:R-:W-:Y:S01]  /*2ff0*/  FMUL.FTZ R71, R146, R69 ;  /* 0x0000004592477220 */ /* 0x000fe20000410000 */
[--C-:B------:R-:W-:Y:S01]  /*3000*/  PRMT R181, RZ, 0x5410, R83.reuse ;  /* 0x00005410ffb57816 */ /* 0x100fe20000000053 */
        /* <DEDUP_REMOVED lines=8> */
[----:B------:R-:W-:Y:S01]  /*3090*/  ISETP.NE.AND P0, PT, R9, 0x3f, PT ;  /* 0x0000003f0900780c */ /* 0x000fe20003f05270 */
[C---:B------:R-:W-:Y:S02]  /*30a0*/  FMUL.FTZ R221, R32.reuse, R181 ;  /* 0x000000b520dd7220 */ /* 0x040fe40000410000 */
[----:B------:R-:W-:Y:S02]  /*30b0*/  FMUL.FTZ R220, R32, R83 ;  /* 0x0000005320dc7220 */ /* 0x000fe40000410000 */
[----:B------:R-:W-:-:S02]  /*30c0*/  FMUL.FTZ R71, R143, R194 ;  /* 0x000000c28f477220 */ /* 0x000fc40000410000 */
[----:B------:R-:W-:Y:S02]  /*30d0*/  FMUL.FTZ R69, R143, R72 ;  /* 0x000000488f457220 */ /* 0x000fe40000410000 */
[C---:B------:R-:W-:Y:S02]  /*30e0*/  FMUL.FTZ R221, R73.reuse, R221 ;  /* 0x000000dd49dd7220 */ /* 0x040fe40000410000 */
[----:B------:R-:W-:Y:S02]  /*30f0*/  FMUL.FTZ R220, R73, R220 ;  /* 0x000000dc49dc7220 */ /* 0x000fe40000410000 */
[----:B------:R-:W-:Y:S02]  /*3100*/  FFMA.FTZ R73, R145, R72, R71 ;  /* 0x0000004891497223 */ /* 0x000fe40000010047 */
[----:B------:R-:W-:Y:S02]  /*3110*/  FMUL.FTZ R71, R143, R70 ;  /* 0x000000468f477220 */ /* 0x000fe40000410000 */
[----:B------:R-:W-:-:S02]  /*3120*/  FFMA.FTZ R202, R145, R194, -R69 ;  /* 0x000000c291ca7223 */ /* 0x000fc40000010845 */
[-C--:B------:R-:W-:Y:S02]  /*3130*/  FMUL.FTZ R69, R143, R68.reuse ;  /* 0x000000448f457220 */ /* 0x080fe40000410000 */
[C---:B------:R-:W-:Y:S02]  /*3140*/  FFMA.FTZ R68, R145.reuse, R68, -R71 ;  /* 0x0000004491447223 */ /* 0x040fe40000010847 */
[----:B------:R-:W-:Y:S02]  /*3150*/  FADD.FTZ R71, R220, R73 ;  /* 0x00000049dc477221 */ /* 0x000fe40000010000 */
[----:B------:R0:W1:Y:S01]  /*3160*/  @P0 LDS.64 R72, [R9.X8+0x7b68] ;  /* 0x007b680009480984 */ /* 0x0000620000008a00 */
[----:B------:R-:W-:Y:S01]  /*3170*/  BSSY B0, `(.L_x_7546) ;  /* 0x0000024000007945 */ /* 0x000fe20003800000 */
[----:B------:R-:W-:Y:S01]  /*3180*/  PRMT R211, RZ, 0x5410, R85 ;  /* 0x00005410ffd37816 */ /* 0x000fe20000000055 */
[----:B------:R-:W-:Y:S01]  /*3190*/  FFMA.FTZ R69, R145, R70, R69 ;  /* 0x0000004691457223 */ /* 0x000fe20000010045 */
[----:B------:R-:W-:Y:S01]  /*31a0*/  PRMT R209, RZ, 0x7610, R85 ;  /* 0x00007610ffd17816 */ /* 0x000fe20000000055 */
[----:B------:R-:W-:Y:S01]  /*31b0*/  FADD.FTZ R70, R221, R202 ;  /* 0x000000cadd467221 */ /* 0x000fe20000010000 */
[----:B------:R-:W-:-:S02]  /*31c0*/  PRMT R212, RZ, 0x5410, R84 ;  /* 0x00005410ffd47816 */ /* 0x000fc40000000054 */
[----:B------:R-:W-:Y:S02]  /*31d0*/  PRMT R242, RZ, 0x7610, R84 ;  /* 0x00007610fff27816 */ /* 0x000fe40000000054 */
[--C-:B------:R-:W-:Y:S02]  /*31e0*/  PRMT R85, RZ, 0x5410, R87.reuse ;  /* 0x00005410ff557816 */ /* 0x100fe40000000057 */
[----:B---3--:R-:W-:Y:S02]  /*31f0*/  PRMT R210, RZ, 0x5410, R88 ;  /* 0x00005410ffd27816 */ /* 0x008fe40000000058 */
[--C-:B------:R-:W-:Y:S02]  /*3200*/  PRMT R240, RZ, 0x5410, R86.reuse ;  /* 0x00005410fff07816 */ /* 0x100fe40000000056 */
[----:B------:R-:W-:Y:S02]  /*3210*/  PRMT R84, RZ, 0x7610, R86 ;  /* 0x00007610ff547816 */ /* 0x000fe40000000056 */
[----:B------:R-:W-:-:S02]  /*3220*/  PRMT R87, RZ, 0x7610, R87 ;  /* 0x00007610ff577816 */ /* 0x000fc40000000057 */
[----:B------:R-:W-:Y:S02]  /*3230*/  PRMT R88, RZ, 0x7610, R88 ;  /* 0x00007610ff587816 */ /* 0x000fe40000000058 */
[--C-:B------:R-:W-:Y:S02]  /*3240*/  PRMT R241, RZ, 0x5410, R89.reuse ;  /* 0x00005410fff17816 */ /* 0x100fe40000000059 */
[----:B------:R-:W-:Y:S02]  /*3250*/  PRMT R243, RZ, 0x7610, R89 ;  /* 0x00007610fff37816 */ /* 0x000fe40000000059 */
        /* <DEDUP_REMOVED lines=11> */
[----:B------:R-:W-:Y:S01]  /*3310*/  PRMT R201, RZ, 0x7610, R95 ;  /* 0x00007610ffc97816 */ /* 0x000fe2000000005f */
[----:B------:R-:W-:Y:S05]  /*3320*/  @P0 BRA `(.L_x_7547) ;  /* 0x0000008000000947 */ /* 0x000fea0003800000 */
[----:B012---:R-:W-:Y:S01]  /*3330*/  ISETP.NE.AND P0, PT, R15, c[0x0][0x174], PT ;  /* 0x00005d000f007a0c */ /* 0x007fe20003f05270 */
[----:B------:R-:W-:-:S12]  /*3340*/  HFMA2.MMA R73, -RZ, RZ, 0, 0 ;  /* 0x00000000ff497435 */ /* 0x000fd800000001ff */
[----:B------:R-:W-:-:S04]  /*3350*/  @P0 LEA.HI R72, R15, R15, RZ, 0x1 ;  /* 0x0000000f0f480211 */ /* 0x000fc800078f08ff */
[----:B------:R-:W-:-:S04]  /*3360*/  @P0 LOP3.LUT R72, R72, 0xfffffe, RZ, 0xc0, !PT ;  /* 0x00fffffe48480812 */ /* 0x000fc800078ec0ff */
[----:B------:R-:W-:Y:S02]  /*3370*/  @P0 IADD3 R86, -R72, R15, RZ ;  /* 0x0000000f48560210 */ /* 0x000fe40007ffe1ff */
[----:B------:R-:W-:Y:S02]  /*3380*/  MOV R72, 0x3f800000 ;  /* 0x3f80000000487802 */ /* 0x000fe40000000f00 */
[----:B------:R-:W-:-:S05]  /*3390*/  @P0 LEA R86, R86, R125, 0x8 ;  /* 0x0000007d56560211 */ /* 0x000fca00078e40ff */
[----:B------:R0:W1:Y:S02]  /*33a0*/  @P0 LDS.64 R72, [R86.X8+0x6b60] ;  /* 0x006b600056480984 */ /* 0x0000640000008a00 */
.L_x_7547:
[----:B012---:R-:W-:Y:S05]  /*33b0*/  BSYNC B0 ;  /* 0x0000000000007941 */ /* 0x007fea0003800000 */
.L_x_7546:
[----:B------:R-:W-:Y:S01]  /*33c0*/  ISETP.GT.U32.AND P0, PT, R9, 0x1f, PT ;  /* 0x0000001f0900780c */ /* 0x000fe20003f04070 */
[----:B------:R0:W-:Y:S01]  /*33d0*/  STS.128 [R9.X16+0x6350], R68 ;  /* 0x0063504409007388 */ /* 0x0001e2000000cc00 */
[----:B------:R-:W-:Y:S01]  /*33e0*/  PRMT R203, RZ, 0x5410, R65 ;  /* 0x00005410ffcb7816 */ /* 0x000fe20000000041 */
[C---:B------:R-:W-:Y:S01]  /*33f0*/  FMUL.FTZ R95, R117.reuse, R194 ;  /* 0x000000c2755f7220 */ /* 0x040fe20000410000 */
[----:B------:R-:W-:Y:S01]  /*3400*/  PRMT R202, RZ, 0x7610, R64 ;  /* 0x00007610ffca7816 */ /* 0x000fe20000000040 */
[----:B------:R-:W-:Y:S01]  /*3410*/  FMUL.FTZ R194, R117, R196 ;  /* 0x000000c475c27220 */ /* 0x000fe20000410000 */
[----:B------:R-:W-:Y:S01]  /*3420*/  PRMT R206, RZ, 0x7610, R66 ;  /* 0x00007610ffce7816 */ /* 0x000fe20000000042 */
[----:B------:R-:W-:Y:S01]  /*3430*/  FMUL.FTZ R196, R118, R197 ;  /* 0x000000c576c47220 */ /* 0x000fe20000410000 */
[----:B------:R-:W-:Y:S01]  /*3440*/  BSSY B0, `(.L_x_7548) ;  /* 0x00000c3000007945 */ /* 0x000fe20003800000 */
[----:B------:R-:W-:Y:S02]  /*3450*/  FMUL.FTZ R197, R119, R198 ;  /* 0x000000c677c57220 */ /* 0x000fe40000410000 */
[----:B------:R-:W-:-:S02]  /*3460*/  FMUL.FTZ R86, R112, R87 ;  /* 0x0000005770567220 */ /* 0x000fc40000410000 */
[----:B------:R-:W-:Y:S02]  /*3470*/  FMUL.FTZ R198, R119, R200 ;  /* 0x000000c877c67220 */ /* 0x000fe40000410000 */
[----:B------:R-:W-:Y:S01]  /*3480*/  FMUL.FTZ R213, R109, R212 ;  /* 0x000000d46dd57220 */ /* 0x000fe20000410000 */
[----:B0-----:R-:W-:Y:S01]  /*3490*/  PRMT R69, RZ, 0x7610, R65 ;  /* 0x00007610ff457816 */ /* 0x001fe20000000041 */
[----:B------:R-:W-:Y:S01]  /*34a0*/  FMUL.FTZ R87, R113, R210 ;  /* 0x000000d271577220 */ /* 0x000fe20000410000 */
[----:B------:R-:W-:Y:S01]  /*34b0*/  PRMT R68, RZ, 0x5410, R64 ;  /* 0x00005410ff447816 */ /* 0x000fe20000000040 */
[C---:B------:R-:W-:Y:S01]  /*34c0*/  FMUL.FTZ R91, R115.reuse, R204 ;  /* 0x000000cc735b7220 */ /* 0x040fe20000410000 */
[--C-:B------:R-:W-:Y:S01]  /*34d0*/  PRMT R65, RZ, 0x5410, R67.reuse ;  /* 0x00005410ff417816 */ /* 0x100fe20000000043 */
[----:B------:R-:W-:Y:S01]  /*34e0*/  FMUL.FTZ R92, R115, R208 ;  /* 0x000000d0735c7220 */ /* 0x000fe20000410000 */
[----:B------:R-:W-:Y:S01]  /*34f0*/  PRMT R64, RZ, 0x5410, R66 ;  /* 0x00005410ff407816 */ /* 0x000fe20000000042 */
[----:B------:R-:W-:Y:S01]  /*3500*/  FMUL.FTZ R93, R116, R205 ;  /* 0x000000cd745d7220 */ /* 0x000fe20000410000 */
[----:B------:R-:W-:Y:S01]  /*3510*/  PRMT R67, RZ, 0x7610, R67 ;  /* 0x00007610ff437816 */ /* 0x000fe20000000043 */
        /* <DEDUP_REMOVED lines=10> */
[----:B------:R-:W-:Y:S02]  /*35c0*/  FMUL.FTZ R94, R116, R239 ;  /* 0x000000ef745e7220 */ /* 0x000fe40000410000 */
[----:B------:R-:W-:Y:S02]  /*35d0*/  FMUL.FTZ R195, R118, R195 ;  /* 0x000000c376c37220 */ /* 0x000fe40000410000 */
        /* <DEDUP_REMOVED lines=11> */
[----:B------:R-:W-:-:S05]  /*3690*/  SHF.L.U32 R239, R9, 0x5, RZ ;  /* 0x0000000509ef7819 */ /* 0x000fca00000006ff */
        /* <DEDUP_REMOVED lines=14> */
.L_x_7654:
        /* <DEDUP_REMOVED lines=21> */
[CC--:B0-----:R-:W-:Y:S02]  /*38d0*/  FMUL.FTZ R68, R65.reuse, R70.reuse ;  /* 0x0000004641447220 */ /* 0x0c1fe40000410000 */
        /* <DEDUP_REMOVED lines=47> */
.L_x_7655:
[----:B------:R-:W-:Y:S01]  /*3bd0*/  MOV R240, R245 ;  /* 0x000000f500f07202 */ /* 0x000fe20000000f00 */
[-C--:B-1----:R-:W-:Y:S01]  /*3be0*/  FMUL.FTZ R65, R241, R69.reuse ;  /* 0x00000045f1417220 */ /* 0x082fe20000410000 */
[----:B------:R-:W-:Y:S01]  /*3bf0*/  ISETP.GE.AND P0, PT, R10, 0x10, PT ;  /* 0x000000100a00780c */ /* 0x000fe20003f06270 */
[----:B---3--:R-:W-:-:S02]  /*3c00*/  FMUL.FTZ R64, R67, R69 ;  /* 0x0000004543407220 */ /* 0x008fc40000410000 */
[-C--:B------:R-:W-:Y:S02]  /*3c10*/  FFMA.FTZ R71, R67, R240.reuse, R65 ;  /* 0x000000f043477223 */ /* 0x080fe40000010041 */
[----:B--2---:R-:W-:Y:S02]  /*3c20*/  FMUL.FTZ R67, R68, R69 ;  /* 0x0000004544437220 */ /* 0x004fe40000410000 */
[-C--:B------:R-:W-:Y:S01]  /*3c30*/  FFMA.FTZ R64, R241, R240.reuse, -R64 ;  /* 0x000000f0f1407223 */ /* 0x080fe20000010840 */
[----:B------:R-:W-:Y:S01]  /*3c40*/  MOV R241, R243 ;  /* 0x000000f300f17202 */ /* 0x000fe20000000f00 */
[C---:B----4-:R-:W-:Y:S02]  /*3c50*/  FMUL.FTZ R65, R70.reuse, R69 ;  /* 0x0000004546417220 */ /* 0x050fe40000410000 */
[-C--:B------:R-:W-:Y:S02]  /*3c60*/  FFMA.FTZ R70, R70, R240.reuse, R67 ;  /* 0x000000f046467223 */ /* 0x080fe40000010043 */
[----:B------:R-:W-:-:S02]  /*3c70*/  @P0 FFMA.FTZ R240, R68, R240, -R65 ;  /* 0x000000f044f00223 */ /* 0x000fc40000010841 */
[----:B0-----:R-:W-:Y:S01]  /*3c80*/  @P0 FADD.FTZ R242, R71, R242 ;  /* 0x000000f247f20221 */ /* 0x001fe20000010000 */
[----:B------:R-:W-:Y:S01]  /*3c90*/  FSEL R69, R69, R70, !P0 ;  /* 0x0000004645457208 */ /* 0x000fe20004000000 */
[----:B------:R-:W-:Y:S01]  /*3ca0*/  @P0 FADD.FTZ R241, R64, R241 ;  /* 0x000000f140f10221 */ /* 0x000fe20000010000 */
[----:B------:R-:W-:Y:S05]  /*3cb0*/  BRA.CONV ~URZ, `(.L_x_7552) ;  /* 0x000000637f007947 */ /* 0x000fea000b800000 */
[----:B------:R-:W-:Y:S01]  /*3cc0*/  HFMA2.MMA R65, -RZ, RZ, 0, 1.847743988037109375e-06 ;  /* 0x0000001fff417435 */ /* 0x000fe200000001ff */
[----:B------:R-:W-:Y:S02]  /*3cd0*/  MOV R68, R240 ;  /* 0x000000f000447202 */ /* 0x000fe40000000f00 */
[----:B------:R-:W-:Y:S02]  /*3ce0*/  MOV R67, 0x1f ;  /* 0x0000001f00437802 */ /* 0x000fe40000000f00 */
[----:B------:R-:W-:Y:S02]  /*3cf0*/  MOV R64, 0xffffffff ;  /* 0xffffffff00407802 */ /* 0x000fe40000000f00 */
[----:B------:R-:W-:-:S02]  /*3d00*/  MOV R66, 0x3d20 ;  /* 0x00003d2000427802 */ /* 0x000fc40000000f00 */
[----:B-----5:R-:W-:Y:S05]  /*3d10*/  CALL.REL.NOINC `($__internal_181_$__cuda_sm70_shflsync_idx_p) ;  /* 0x00008b2000007944 */ /* 0x020fea0003c00000 */
.L_x_7552:
[----:B------:R-:W-:Y:S05]  /*3d20*/  BRA.CONV ~URZ, `(.L_x_7553) ;  /* 0x000000637f007947 */ /* 0x000fea000b800000 */
[----:B-1----:R-:W-:Y:S01]  /*3d30*/  HFMA2.MMA R65, -RZ, RZ, 0, 1.847743988037109375e-06 ;  /* 0x0000001fff417435 */ /* 0x002fe200000001ff */
[----:B0-----:R-:W-:-:S02]  /*3d40*/  MOV R68, R69 ;  /* 0x0000004500447202 */ /* 0x001fc40000000f00 */
[----:B------:R-:W-:Y:S02]  /*3d50*/  MOV R67, 0x1f ;  /* 0x0000001f00437802 */ /* 0x000fe40000000f00 */
[----:B------:R-:W-:Y:S02]  /*3d60*/  MOV R64, 0xffffffff ;  /* 0xffffffff00407802 */ /* 0x000fe40000000f00 */
[----:B------:R-:W-:Y:S02]  /*3d70*/  MOV R66, 0x3d90 ;  /* 0x00003d9000427802 */ /* 0x000fe40000000f00 */
[----:B-----5:R-:W-:Y:S05]  /*3d80*/  CALL.REL.NOINC `($__internal_181_$__cuda_sm70_shflsync_idx_p) ;  /* 0x00008ab000007944 */ /* 0x020fea0003c00000 */
.L_x_7553:
[----:B------:R-:W-:Y:S05]  /*3d90*/  BRA.CONV ~URZ, `(.L_x_7554) ;  /* 0x000000637f007947 */ /* 0x000fea000b800000 */
[----:B-1----:R-:W-:Y:S01]  /*3da0*/  HFMA2.MMA R65, -RZ, RZ, 0, 1.847743988037109375e-06 ;  /* 0x0000001fff417435 */ /* 0x002fe200000001ff */
[----:B0-----:R-:W-:Y:S02]  /*3db0*/  MOV R68, R241 ;  /* 0x000000f100447202 */ /* 0x001fe40000000f00 */
[----:B------:R-:W-:Y:S02]  /*3dc0*/  MOV R67, 0x1f ;  /* 0x0000001f00437802 */ /* 0x000fe40000000f00 */
[----:B------:R-:W-:Y:S02]  /*3dd0*/  MOV R64, 0xffffffff ;  /* 0xffffffff00407802 */ /* 0x000fe40000000f00 */
[----:B------:R-:W-:-:S02]  /*3de0*/  MOV R66, 0x3e00 ;  /* 0x00003e0000427802 */ /* 0x000fc40000000f00 */
[----:B-----5:R-:W-:Y:S05]  /*3df0*/  CALL.REL.NOINC `($__internal_181_$__cuda_sm70_shflsync_idx_p) ;  /* 0x00008a4000007944 */ /* 0x020fea0003c00000 */
.L_x_7554:
[----:B------:R-:W-:Y:S05]  /*3e00*/  BRA.CONV ~URZ, `(.L_x_7555) ;  /* 0x000000637f007947 */ /* 0x000fea000b800000 */
[----:B-1----:R-:W-:Y:S01]  /*3e10*/  HFMA2.MMA R65, -RZ, RZ, 0, 1.847743988037109375e-06 ;  /* 0x0000001fff417435 */ /* 0x002fe200000001ff */
[----:B0-----:R-:W-:-:S02]  /*3e20*/  MOV R68, R242 ;  /* 0x000000f200447202 */ /* 0x001fc40000000f00 */
[----:B------:R-:W-:Y:S02]  /*3e30*/  MOV R67, 0x1f ;  /* 0x0000001f00437802 */ /* 0x000fe40000000f00 */
[----:B------:R-:W-:Y:S02]  /*3e40*/  MOV R64, 0xffffffff ;  /* 0xffffffff00407802 */ /* 0x000fe40000000f00 */
[----:B------:R-:W-:Y:S02]  /*3e50*/  MOV R66, 0x3e70 ;  /* 0x00003e7000427802 */ /* 0x000fe40000000f00 */
[----:B-----5:R-:W-:Y:S05]  /*3e60*/  CALL.REL.NOINC `($__internal_181_$__cuda_sm70_shflsync_idx_p) ;  /* 0x000089d000007944 */ /* 0x020fea0003c00000 */
.L_x_7555:
        /* <DEDUP_REMOVED lines=9> */
.L_x_7656:
[----:B0123--:R-:W0:Y:S01]  /*3f00*/  LDS.128 R64, [R239+0x6350] ;  /* 0x00635000ef407984 */ /* 0x00fe220000000c00 */
[----:B------:R-:W-:-:S02]  /*3f10*/  FMUL.FTZ R71, R63, R69 ;  /* 0x000000453f477220 */ /* 0x000fc40000410000 */
[CC--:B----4-:R-:W-:Y:S02]  /*3f20*/  FMUL.FTZ R70, R62.reuse, R69.reuse ;  /* 0x000000453e467220 */ /* 0x0d0fe40000410000 */
[-C--:B------:R-:W-:Y:S02]  /*3f30*/  FFMA.FTZ R68, R62, R240.reuse, -R71 ;  /* 0x000000f03e447223 */ /* 0x080fe40000010847 */
[----:B------:R-:W-:Y:S02]  /*3f40*/  FFMA.FTZ R71, R63, R240, R70 ;  /* 0x000000f03f477223 */ /* 0x000fe40000010046 */
[----:B------:R-:W-:Y:S02]  /*3f50*/  @P1 FADD.FTZ R62, R68, R241 ;  /* 0x000000f1443e1221 */ /* 0x000fe40000010000 */
[----:B------:R-:W-:Y:S02]  /*3f60*/  @P1 FADD.FTZ R63, R71, R242 ;  /* 0x000000f2473f1221 */ /* 0x000fe40000010000 */
[----:B------:R-:W-:-:S02]  /*3f70*/  FMUL.FTZ R71, R61, R69 ;  /* 0x000000453d477220 */ /* 0x000fc40000410000 */
        /* <DEDUP_REMOVED lines=15> */
.L_x_7549:
[----:B------:R-:W-:Y:S05]  /*4070*/  BSYNC B0 ;  /* 0x0000000000007941 */ /* 0x000fea0003800000 */
.L_x_7548:
[----:B------:R-:W-:Y:S01]  /*4080*/  WARPSYNC 0xffffffff ;  /* 0xffffffff00007948 */ /* 0x000fe20003800000 */
[----:B------:R-:W-:Y:S02]  /*4090*/  LOP3.LUT P0, RZ, R9, 0x1f, RZ, 0xc0, !PT ;  /* 0x0000001f09ff7812 */ /* 0x000fe4000780c0ff */
[----:B------:R-:W-:Y:S01]  /*40a0*/  BAR.SYNC.DEFER_BLOCKING 0x0 ;  /* 0x0000000000007b1d */ /* 0x000fe20000010000 */
[-C--:B-1---5:R-:W-:Y:S01]  /*40b0*/  FMUL.FTZ R60, R143, R73.reuse ;  /* 0x000000498f3c7220 */ /* 0x0a2fe20000410000 */
[----:B------:R-:W-:Y:S01]  /*40c0*/  ISETP.GE.OR P0, PT, R15, c[0x0][0x174], P0 ;  /* 0x00005d000f007a0c */ /* 0x000fe20000706670 */
[-C--:B------:R-:W-:Y:S02]  /*40d0*/  FMUL.FTZ R62, R143, -R72.reuse ;  /* 0x800000488f3e7220 */ /* 0x080fe40000410000 */
[C---:B------:R-:W-:Y:S01]  /*40e0*/  FFMA.FTZ R60, R145.reuse, R72, -R60 ;  /* 0x00000048913c7223 */ /* 0x040fe2000001083c */
[----:B------:R-:W-:Y:S01]  /*40f0*/  BSSY B0, `(.L_x_7557) ;  /* 0x00001ad000007945 */ /* 0x000fe20003800000 */
[----:B------:R-:W-:Y:S02]  /*4100*/  FFMA.FTZ R62, R145, -R73, R62 ;  /* 0x80000049913e7223 */ /* 0x000fe4000001003e */
[----:B------:R-:W-:-:S02]  /*4110*/  FMUL.FTZ R65, R146, -R60 ;  /* 0x8000003c92417220 */ /* 0x000fc40000410000 */
[----:B------:R-:W-:Y:S02]  /*4120*/  FMUL.FTZ R63, R146, -R62 ;  /* 0x8000003e923f7220 */ /* 0x000fe40000410000 */
[----:B------:R-:W-:Y:S02]  /*4130*/  FMUL.FTZ R61, R145, R210 ;  /* 0x000000d2913d7220 */ /* 0x000fe40000410000 */
[C---:B------:R-:W-:Y:S02]  /*4140*/  FFMA.FTZ R65, R147.reuse, R62, R65 ;  /* 0x0000003e93417223 */ /* 0x040fe40000010041 */
[----:B------:R-:W-:Y:S02]  /*4150*/  FFMA.FTZ R64, R147, R60, -R63 ;  /* 0x0000003c93407223 */ /* 0x000fe4000001083f */
[C---:B------:R-:W-:Y:S02]  /*4160*/  FMUL.FTZ R62, R143.reuse, R210 ;  /* 0x000000d28f3e7220 */ /* 0x040fe40000410000 */
[----:B------:R-:W-:-:S02]  /*4170*/  FFMA.FTZ R63, -R143, R208, -R61 ;  /* 0x000000d08f3f7223 */ /* 0x000fc4000001093d */
[----:B------:R-:W-:Y:S01]  /*4180*/  FMUL.FTZ R66, R148, -R65 ;  /* 0x8000004194427220 */ /* 0x000fe20000410000 */
[----:B------:R-:W0:Y:S01]  /*4190*/  LDS.64 R60, [R9.X16+0x6358] ;  /* 0x00635800093c7984 */ /* 0x000e22000000ca00 */
[----:B------:R-:W-:Y:S02]  /*41a0*/  FFMA.FTZ R62, R145, R208, -R62 ;  /* 0x000000d0913e7223 */ /* 0x000fe4000001083e */
[----:B------:R-:W-:Y:S02]  /*41b0*/  FADD.FTZ R63, -R206, R63 ;  /* 0x0000003fce3f7221 */ /* 0x000fe40000010100 */
[-C--:B------:R-:W-:Y:S02]  /*41c0*/  FFMA.FTZ R67, R149, R64.reuse, -R66 ;  /* 0x0000004095437223 */ /* 0x080fe40000010842 */
[----:B------:R-:W-:Y:S02]  /*41d0*/  FMUL.FTZ R66, R148, -R64 ;  /* 0x8000004094427220 */ /* 0x000fe40000410000 */
[----:B------:R-:W-:-:S02]  /*41e0*/  FADD.FTZ R62, R205, R62 ;  /* 0x0000003ecd3e7221 */ /* 0x000fc40000010000 */
[C---:B------:R-:W-:Y:S02]  /*41f0*/  FMUL.FTZ R64, R146.reuse, -R63 ;  /* 0x8000003f92407220 */ /* 0x040fe40000410000 */
[----:B------:R-:W-:Y:S02]  /*4200*/  FFMA.FTZ R65, R149, R65, R66 ;  /* 0x0000004195417223 */ /* 0x000fe40000010042 */
[-C--:B------:R-:W-:Y:S02]  /*4210*/  FMUL.FTZ R66, R146, -R62.reuse ;  /* 0x8000003e92427220 */ /* 0x080fe40000410000 */
[C---:B------:R-:W-:Y:S02]  /*4220*/  FFMA.FTZ R64, R147.reuse, R62, -R64 ;  /* 0x0000003e93407223 */ /* 0x040fe40000010840 */
[----:B------:R-:W-:Y:S02]  /*4230*/  FMUL.FTZ R62, R150, -R67 ;  /* 0x80000043963e7220 */ /* 0x000fe40000410000 */
[----:B------:R-:W-:-:S02]  /*4240*/  FFMA.FTZ R63, R147, R63, R66 ;  /* 0x0000003f933f7223 */ /* 0x000fc40000010042 */
[----:B------:R-:W-:Y:S02]  /*4250*/  FADD.FTZ R64, R203, R64 ;  /* 0x00000040cb407221 */ /* 0x000fe40000010000 */
[CC--:B------:R-:W-:Y:S02]  /*4260*/  FFMA.FTZ R68, R151.reuse, R65.reuse, R62 ;  /* 0x0000004197447223 */ /* 0x0c0fe4000001003e */
[----:B------:R-:W-:Y:S02]  /*4270*/  FMUL.FTZ R62, R150, -R65 ;  /* 0x80000041963e7220 */ /* 0x000fe40000410000 */
[----:B------:R-:W-:Y:S02]  /*4280*/  FADD.FTZ R63, -R204, R63 ;  /* 0x0000003fcc3f7221 */ /* 0x000fe40000010100 */
[----:B------:R-:W-:Y:S02]  /*4290*/  FMUL.FTZ R66, R148, -R64 ;  /* 0x8000004094427220 */ /* 0x000fe40000410000 */
[----:B------:R-:W-:-:S02]  /*42a0*/  FFMA.FTZ R67, R151, R67, -R62 ;  /* 0x0000004397437223 */ /* 0x000fc4000001083e */
[-C--:B------:R-:W-:Y:S02]  /*42b0*/  FMUL.FTZ R62, R148, -R63.reuse ;  /* 0x8000003f943e7220 */ /* 0x080fe40000410000 */
[C---:B------:R-:W-:Y:S02]  /*42c0*/  FFMA.FTZ R63, R149.reuse, R63, R66 ;  /* 0x0000003f953f7223 */ /* 0x040fe40000010042 */
[----:B------:R-:W-:Y:S02]  /*42d0*/  FMUL.FTZ R66, R152, -R68 ;  /* 0x8000004498427220 */ /* 0x000fe40000410000 */
[----:B------:R-:W-:Y:S02]  /*42e0*/  FFMA.FTZ R62, R149, R64, -R62 ;  /* 0x00000040953e7223 */ /* 0x000fe4000001083e */
[----:B------:R-:W-:Y:S02]  /*42f0*/  FADD.FTZ R63, -R202, R63 ;  /* 0x0000003fca3f7221 */ /* 0x000fe40000010100 */
[----:B------:R-:W-:-:S02]  /*4300*/  FFMA.FTZ R65, R153, R67, -R66 ;  /* 0x0000004399417223 */ /* 0x000fc40000010842 */
[----:B------:R-:W-:Y:S02]  /*4310*/  FADD.FTZ R62, R201, R62 ;  /* 0x0000003ec93e7221 */ /* 0x000fe40000010000 */
[----:B------:R-:W-:Y:S02]  /*4320*/  FMUL.FTZ R67, R152, -R67 ;  /* 0x8000004398437220 */ /* 0x000fe40000410000 */
[C---:B------:R-:W-:Y:S02]  /*4330*/  FMUL.FTZ R64, R150.reuse, -R63 ;  /* 0x8000003f96407220 */ /* 0x040fe40000410000 */
[----:B------:R-:W-:Y:S02]  /*4340*/  FMUL.FTZ R66, R150, -R62 ;  /* 0x8000003e96427220 */ /* 0x000fe40000410000 */
[----:B------:R-:W-:Y:S02]  /*4350*/  FFMA.FTZ R67, R153, R68, R67 ;  /* 0x0000004499437223 */ /* 0x000fe40000010043 */
[----:B------:R-:W-:-:S02]  /*4360*/  FFMA.FTZ R64, R151, R62, -R64 ;  /* 0x0000003e97407223 */ /* 0x000fc40000010840 */
[C---:B------:R-:W-:Y:S02]  /*4370*/  FMUL.FTZ R62, R154.reuse, -R65 ;  /* 0x800000419a3e7220 */ /* 0x040fe40000410000 */
[----:B------:R-:W-:Y:S02]  /*4380*/  FFMA.FTZ R63, R151, R63, R66 ;  /* 0x0000003f973f7223 */ /* 0x000fe40000010042 */
[-C--:B------:R-:W-:Y:S02]  /*4390*/  FMUL.FTZ R66, R154, -R67.reuse ;  /* 0x800000439a427220 */ /* 0x080fe40000410000 */
[----:B------:R-:W-:Y:S02]  /*43a0*/  FFMA.FTZ R67, R155, R67, R62 ;  /* 0x000000439b437223 */ /* 0x000fe4000001003e */
[C---:B0-----:R-:W-:Y:S02]  /*43b0*/  FMUL.FTZ R62, R129.reuse, R60 ;  /* 0x0000003c813e7220 */ /* 0x041fe40000410000 */
[----:B------:R-:W-:-:S02]  /*43c0*/  FMUL.FTZ R129, R129, R61 ;  /* 0x0000003d81817220 */ /* 0x000fc40000410000 */
[----:B------:R-:W-:Y:S02]  /*43d0*/  FFMA.FTZ R66, R155, R65, -R66 ;  /* 0x000000419b427223 */ /* 0x000fe40000010842 */
[----:B------:R-:W-:Y:S02]  /*43e0*/  FFMA.FTZ R61, R128, R61, R62 ;  /* 0x0000003d803d7223 */ /* 0x000fe4000001003e */
[C---:B------:R-:W-:Y:S02]  /*43f0*/  FMUL.FTZ R62, R156.reuse, -R67 ;  /* 0x800000439c3e7220 */ /* 0x040fe40000410000 */
[-C--:B------:R-:W-:Y:S02]  /*4400*/  FMUL.FTZ R68, R156, -R66.reuse ;  /* 0x800000429c447220 */ /* 0x080fe40000410000 */
[----:B------:R-:W-:Y:S02]  /*4410*/  FFMA.FTZ R66, R157, R66, -R62 ;  /* 0x000000429d427223 */ /* 0x000fe4000001083e */
[----:B------:R-:W-:Y:S01]  /*4420*/  FFMA.FTZ R129, R128, R60, -R129 ;  /* 0x0000003c80817223 */ /* 0x000fe20000010881 */
[----:B------:R-:W-:Y:S01]  /*4430*/  SHF.L.U32 R128, R125, 0x4, RZ ;  /* 0x000000047d807819 */ /* 0x000fe200000006ff */
        /* <DEDUP_REMOVED lines=8> */
[----:B------:R-:W-:Y:S02]  /*44c0*/  FFMA.FTZ R68, R157, R67, R68 ;  /* 0x000000439d447223 */ /* 0x000fe40000010044 */
[----:B------:R-:W-:Y:S02]  /*44d0*/  FFMA.FTZ R64, R153, R64, -R60 ;  /* 0x0000004099407223 */ /* 0x000fe4000001083c */
[C---:B------:R-:W-:Y:S02]  /*44e0*/  FFMA.FTZ R60, R142.reuse, R182, -R61 ;  /* 0x000000b68e3c7223 */ /* 0x040fe4000001083d */
[----:B------:R-:W-:Y:S02]  /*44f0*/  FFMA.FTZ R63, R142, R180, R63 ;  /* 0x000000b48e3f7223 */ /* 0x000fe4000001003f */
[----:B------:R-:W-:-:S02]  /*4500*/  FMUL.FTZ R61, R158, -R68 ;  /* 0x800000449e3d7220 */ /* 0x000fc40000410000 */
[----:B------:R-:W-:Y:S02]  /*4510*/  FADD.FTZ R183, R183, R60 ;  /* 0x0000003cb7b77221 */ /* 0x000fe40000010000 */
[----:B------:R-:W-:Y:S02]  /*4520*/  FFMA.FTZ R65, R153, R62, R65 ;  /* 0x0000003e99417223 */ /* 0x000fe40000010041 */
[----:B------:R-:W-:Y:S02]  /*4530*/  FADD.FTZ R184, R184, R63 ;  /* 0x0000003fb8b87221 */ /* 0x000fe40000010000 */
[-C--:B------:R-:W-:Y:S02]  /*4540*/  FMUL.FTZ R62, R158, -R66.reuse ;  /* 0x800000429e3e7220 */ /* 0x080fe40000410000 */
[----:B------:R-:W-:Y:S02]  /*4550*/  FFMA.FTZ R63, R159, R66, -R61 ;  /* 0x000000429f3f7223 */ /* 0x000fe4000001083d */
[----:B------:R-:W-:-:S02]  /*4560*/  FMUL.FTZ R61, R139, R183 ;  /* 0x000000b78b3d7220 */ /* 0x000fc40000410000 */
[----:B------:R-:W-:Y:S02]  /*4570*/  FMUL.FTZ R60, R139, R184 ;  /* 0x000000b88b3c7220 */ /* 0x000fe40000410000 */
[----:B------:R-:W-:Y:S02]  /*4580*/  FFMA.FTZ R68, R159, R68, R62 ;  /* 0x000000449f447223 */ /* 0x000fe4000001003e */
[C---:B------:R-:W-:Y:S02]  /*4590*/  FFMA.FTZ R62, R140.reuse, R184, R61 ;  /* 0x000000b88c3e7223 */ /* 0x040fe4000001003d */
[----:B------:R-:W-:Y:S02]  /*45a0*/  FFMA.FTZ R61, R140, R183, -R60 ;  /* 0x000000b78c3d7223 */ /* 0x000fe4000001083c */
[----:B------:R-:W-:Y:S02]  /*45b0*/  FADD.FTZ R65, -R198, R65 ;  /* 0x00000041c6417221 */ /* 0x000fe40000010100 */
[----:B------:R-:W-:-:S02]  /*45c0*/  FADD.FTZ R187, R187, R62 ;  /* 0x0000003ebbbb7221 */ /* 0x000fc40000010000 */
[----:B------:R-:W-:Y:S02]  /*45d0*/  FADD.FTZ R64, R197, R64 ;  /* 0x00000040c5407221 */ /* 0x000fe40000010000 */
[----:B------:R-:W-:Y:S02]  /*45e0*/  FADD.FTZ R188, R188, R61 ;  /* 0x0000003dbcbc7221 */ /* 0x000fe40000010000 */
[C---:B------:R-:W-:Y:S02]  /*45f0*/  FMUL.FTZ R60, R154.reuse, -R65 ;  /* 0x800000419a3c7220 */ /* 0x040fe40000410000 */
[C---:B------:R-:W-:Y:S02]  /*4600*/  FMUL.FTZ R61, R137.reuse, R187 ;  /* 0x000000bb893d7220 */ /* 0x040fe40000410000 */
[----:B------:R-:W-:Y:S02]  /*4610*/  FMUL.FTZ R66, R154, -R64 ;  /* 0x800000409a427220 */ /* 0x000fe40000410000 */
[----:B------:R-:W-:-:S02]  /*4620*/  FMUL.FTZ R62, R137, R188 ;  /* 0x000000bc893e7220 */ /* 0x000fc40000410000 */
[----:B------:R-:W-:Y:S02]  /*4630*/  FFMA.FTZ R64, R155, R64, -R60 ;  /* 0x000000409b407223 */ /* 0x000fe4000001083c */
[C---:B------:R-:W-:Y:S02]  /*4640*/  FMUL.FTZ R67, R127.reuse, -R63 ;  /* 0x8000003f7f437220 */ /* 0x040fe40000410000 */
[C---:B------:R-:W-:Y:S02]  /*4650*/  FFMA.FTZ R60, R138.reuse, R188, -R61 ;  /* 0x000000bc8a3c7223 */ /* 0x040fe4000001083d */
[----:B------:R-:W-:Y:S02]  /*4660*/  FFMA.FTZ R61, R138, R187, R62 ;  /* 0x000000bb8a3d7223 */ /* 0x000fe4000001003e */
[-C--:B------:R-:W-:Y:S02]  /*4670*/  FMUL.FTZ R62, R127, -R68.reuse ;  /* 0x800000447f3e7220 */ /* 0x080fe40000410000 */
[----:B------:R-:W-:-:S02]  /*4680*/  FFMA.FTZ R67, R130, R68, R67 ;  /* 0x0000004482437223 */ /* 0x000fc40000010043 */
[----:B------:R-:W-:Y:S02]  /*4690*/  FADD.FTZ R185, R185, R60 ;  /* 0x0000003cb9b97221 */ /* 0x000fe40000010000 */
[----:B------:R-:W-:Y:S02]  /*46a0*/  FFMA.FTZ R62, R130, R63, -R62 ;  /* 0x0000003f823e7223 */ /* 0x000fe4000001083e */
[----:B------:R-:W-:Y:S02]  /*46b0*/  FMUL.FTZ R69, R131, -R67 ;  /* 0x8000004383457220 */ /* 0x000fe40000410000 */
[----:B------:R-:W-:Y:S02]  /*46c0*/  FADD.FTZ R186, R186, R61 ;  /* 0x0000003dbaba7221 */ /* 0x000fe40000010000 */
[----:B------:R-:W-:Y:S02]  /*46d0*/  FMUL.FTZ R63, R135, R185 ;  /* 0x000000b9873f7220 */ /* 0x000fe40000410000 */
[----:B------:R-:W-:-:S02]  /*46e0*/  FFMA.FTZ R65, R155, R65, R66 ;  /* 0x000000419b417223 */ /* 0x000fc40000010042 */
[-C--:B------:R-:W-:Y:S02]  /*46f0*/  FMUL.FTZ R66, R131, -R62.reuse ;  /* 0x8000003e83427220 */ /* 0x080fe40000410000 */
[----:B------:R-:W-:Y:S02]  /*4700*/  FFMA.FTZ R60, R132, R62, -R69 ;  /* 0x0000003e843c7223 */ /* 0x000fe40000010845 */
[-C--:B------:R-:W-:Y:S02]  /*4710*/  FMUL.FTZ R61, R135, R186.reuse ;  /* 0x000000ba873d7220 */ /* 0x080fe40000410000 */
[----:B------:R-:W-:Y:S02]  /*4720*/  FFMA.FTZ R62, R136, R186, R63 ;  /* 0x000000ba883e7223 */ /* 0x000fe4000001003f */
[----:B------:R-:W-:Y:S02]  /*4730*/  FADD.FTZ R65, -R196, R65 ;  /* 0x00000041c4417221 */ /* 0x000fe40000010100 */
[----:B------:R-:W-:-:S02]  /*4740*/  FFMA.FTZ R63, R136, R185, -R61 ;  /* 0x000000b9883f7223 */ /* 0x000fc4000001083d */
[----:B------:R-:W-:Y:S02]  /*4750*/  FADD.FTZ R189, R189, R62 ;  /* 0x0000003ebdbd7221 */ /* 0x000fe40000010000 */
[----:B------:R-:W-:Y:S02]  /*4760*/  FFMA.FTZ R61, R132, R67, R66 ;  /* 0x00000043843d7223 */ /* 0x000fe40000010042 */
[----:B------:R-:W-:Y:S02]  /*4770*/  FADD.FTZ R62, R195, R64 ;  /* 0x00000040c33e7221 */ /* 0x000fe40000010000 */
[----:B------:R-:W-:Y:S02]  /*4780*/  FMUL.FTZ R66, R156, -R65 ;  /* 0x800000419c427220 */ /* 0x000fe40000410000 */
[----:B------:R-:W-:Y:S02]  /*4790*/  FADD.FTZ R190, R190, R63 ;  /* 0x0000003fbebe7221 */ /* 0x000fe40000010000 */
[----:B------:R-:W-:-:S02]  /*47a0*/  FMUL.FTZ R63, R133, R189 ;  /* 0x000000bd853f7220 */ /* 0x000fc40000410000 */
[-C--:B------:R-:W-:Y:S02]  /*47b0*/  FMUL.FTZ R68, R156, -R62.reuse ;  /* 0x8000003e9c447220 */ /* 0x080fe40000410000 */
[----:B------:R-:W-:Y:S02]  /*47c0*/  FFMA.FTZ R66, R157, R62, -R66 ;  /* 0x0000003e9d427223 */ /* 0x000fe40000010842 */
[-C--:B------:R-:W-:Y:S02]  /*47d0*/  FMUL.FTZ R64, R133, R190.reuse ;  /* 0x000000be85407220 */ /* 0x080fe40000410000 */
[----:B------:R-:W-:Y:S02]  /*47e0*/  FFMA.FTZ R62, R134, R190, -R63 ;  /* 0x000000be863e7223 */ /* 0x000fe4000001083f */
[----:B------:R-:W-:Y:S02]  /*47f0*/  FFMA.FTZ R65, R157, R65, R68 ;  /* 0x000000419d417223 */ /* 0x000fe40000010044 */
[----:B------:R-:W-:-:S02]  /*4800*/  FADD.FTZ R66, R95, R66 ;  /* 0x000000425f427221 */ /* 0x000fc40000010000 */
[----:B------:R-:W-:Y:S02]  /*4810*/  FFMA.FTZ R63, R134, R189, R64 ;  /* 0x000000bd863f7223 */ /* 0x000fe40000010040 */
[----:B------:R-:W-:Y:S02]  /*4820*/  FADD.FTZ R193, R193, R62 ;  /* 0x0000003ec1c17221 */ /* 0x000fe40000010000 */
[----:B------:R-:W-:Y:S02]  /*4830*/  FADD.FTZ R65, -R194, R65 ;  /* 0x00000041c2417221 */ /* 0x000fe40000010100 */
[----:B------:R-:W-:Y:S02]  /*4840*/  FMUL.FTZ R68, R158, -R66 ;  /* 0x800000429e447220 */ /* 0x000fe40000410000 */
[----:B------:R-:W-:Y:S02]  /*4850*/  FADD.FTZ R192, R192, R63 ;  /* 0x0000003fc0c07221 */ /* 0x000fe40000010000 */
[----:B------:R-:W-:-:S02]  /*4860*/  FMUL.FTZ R63, R131, R193 ;  /* 0x000000c1833f7220 */ /* 0x000fc40000410000 */
[-C--:B------:R-:W-:Y:S02]  /*4870*/  FMUL.FTZ R64, R158, -R65.reuse ;  /* 0x800000419e407220 */ /* 0x080fe40000410000 */
[----:B------:R-:W-:Y:S02]  /*4880*/  FFMA.FTZ R65, R159, R65, R68 ;  /* 0x000000419f417223 */ /* 0x000fe40000010044 */
[-C--:B------:R-:W-:Y:S02]  /*4890*/  FMUL.FTZ R62, R131, R192.reuse ;  /* 0x000000c0833e7220 */ /* 0x080fe40000410000 */
[----:B------:R-:W-:Y:S02]  /*48a0*/  FFMA.FTZ R63, R132, R192, R63 ;  /* 0x000000c0843f7223 */ /* 0x000fe4000001003f */
[----:B------:R-:W-:Y:S02]  /*48b0*/  FFMA.FTZ R64, R159, R66, -R64 ;  /* 0x000000429f407223 */ /* 0x000fe40000010840 */
[----:B------:R-:W-:-:S02]  /*48c0*/  FADD.FTZ R65, -R94, R65 ;  /* 0x000000415e417221 */ /* 0x000fc40000010100 */
[----:B------:R-:W-:Y:S02]  /*48d0*/  FFMA.FTZ R62, R132, R193, -R62 ;  /* 0x000000c1843e7223 */ /* 0x000fe4000001083e */
[----:B------:R-:W-:Y:S02]  /*48e0*/  FADD.FTZ R216, R216, R63 ;  /* 0x0000003fd8d87221 */ /* 0x000fe40000010000 */
[----:B------:R-:W-:Y:S02]  /*48f0*/  FADD.FTZ R64, R93, R64 ;  /* 0x000000405d407221 */ /* 0x000fe40000010000 */
[----:B------:R-:W-:Y:S02]  /*4900*/  FMUL.FTZ R67, R127, -R65 ;  /* 0x800000417f437220 */ /* 0x000fe40000410000 */
[----:B------:R-:W-:Y:S02]  /*4910*/  FADD.FTZ R217, R217, R62 ;  /* 0x0000003ed9d97221 */ /* 0x000fe40000010000 */
[----:B------:R-:W-:-:S02]  /*4920*/  FMUL.FTZ R62, R127, R216 ;  /* 0x000000d87f3e7220 */ /* 0x000fc40000410000 */
[CC--:B------:R-:W-:Y:S02]  /*4930*/  FMUL.FTZ R66, R127.reuse, -R64.reuse ;  /* 0x800000407f427220 */ /* 0x0c0fe40000410000 */
[C---:B------:R-:W-:Y:S02]  /*4940*/  FFMA.FTZ R64, R130.reuse, R64, -R67 ;  /* 0x0000004082407223 */ /* 0x040fe40000010843 */
[-C--:B------:R-:W-:Y:S02]  /*4950*/  FMUL.FTZ R63, R127, R217.reuse ;  /* 0x000000d97f3f7220 */ /* 0x080fe40000410000 */
[C---:B------:R-:W-:Y:S02]  /*4960*/  FFMA.FTZ R62, R130.reuse, R217, -R62 ;  /* 0x000000d9823e7223 */ /* 0x040fe4000001083e */
        /* <DEDUP_REMOVED lines=27> */
[----:B------:R-:W-:Y:S02]  /*4b20*/  FMUL.FTZ R65, R133, -R61 ;  /* 0x8000003d85417220 */ /* 0x000fe40000410000 */
[----:B------:R-:W-:Y:S02]  /*4b30*/  FADD.FTZ R231, R231, R62 ;  /* 0x0000003ee7e77221 */ /* 0x000fe40000010000 */
[----:B------:R-:W-:Y:S02]  /*4b40*/  FADD.FTZ R67, -R88, R67 ;  /* 0x0000004358437221 */ /* 0x000fe40000010100 */
[----:B------:R-:W-:Y:S02]  /*4b50*/  FMUL.FTZ R66, R135, -R64 ;  /* 0x8000004087427220 */ /* 0x000fe40000410000 */
[----:B------:R-:W-:-:S02]  /*4b60*/  FADD.FTZ R230, R230, R63 ;  /* 0x0000003fe6e67221 */ /* 0x000fc40000010000 */
[-C--:B------:R-:W-:Y:S02]  /*4b70*/  FFMA.FTZ R65, R134, R60.reuse, -R65 ;  /* 0x0000003c86417223 */ /* 0x080fe40000010841 */
[----:B------:R-:W-:Y:S02]  /*4b80*/  FMUL.FTZ R62, R133, -R60 ;  /* 0x8000003c853e7220 */ /* 0x000fe40000410000 */
[----:B------:R-:W-:Y:S02]  /*4b90*/  FMUL.FTZ R63, R135, -R67 ;  /* 0x80000043873f7220 */ /* 0x000fe40000410000 */
[----:B------:R-:W-:Y:S02]  /*4ba0*/  FMUL.FTZ R60, R154, R231 ;  /* 0x000000e79a3c7220 */ /* 0x000fe40000410000 */
[----:B------:R-:W-:Y:S02]  /*4bb0*/  FFMA.FTZ R67, R136, R67, R66 ;  /* 0x0000004388437223 */ /* 0x000fe40000010042 */
[----:B------:R-:W-:-:S02]  /*4bc0*/  FFMA.FTZ R62, R134, R61, R62 ;  /* 0x0000003d863e7223 */ /* 0x000fc4000001003e */
[----:B------:R-:W-:Y:S02]  /*4bd0*/  FFMA.FTZ R61, R155, R230, R60 ;  /* 0x000000e69b3d7223 */ /* 0x000fe4000001003c */
[----:B------:R-:W-:Y:S02]  /*4be0*/  FFMA.FTZ R64, R136, R64, -R63 ;  /* 0x0000004088407223 */ /* 0x000fe4000001083f */
[----:B------:R-:W-:Y:S02]  /*4bf0*/  FADD.FTZ R67, -R86, R67 ;  /* 0x0000004356437221 */ /* 0x000fe40000010100 */
[----:B------:R-:W-:Y:S02]  /*4c00*/  FMUL.FTZ R60, R154, R230 ;  /* 0x000000e69a3c7220 */ /* 0x000fe40000410000 */
[----:B------:R-:W-:Y:S02]  /*4c10*/  FADD.FTZ R234, R234, R61 ;  /* 0x0000003deaea7221 */ /* 0x000fe40000010000 */
[----:B------:R-:W-:-:S02]  /*4c20*/  FADD.FTZ R64, R85, R64 ;  /* 0x0000004055407221 */ /* 0x000fc40000010000 */
[----:B------:R-:W-:Y:S02]  /*4c30*/  FMUL.FTZ R61, R137, -R67 ;  /* 0x80000043893d7220 */ /* 0x000fe40000410000 */
[----:B------:R-:W-:Y:S02]  /*4c40*/  FMUL.FTZ R63, R135, -R62 ;  /* 0x8000003e873f7220 */ /* 0x000fe40000410000 */
[----:B------:R-:W-:Y:S02]  /*4c50*/  FFMA.FTZ R60, R155, R231, -R60 ;  /* 0x000000e79b3c7223 */ /* 0x000fe4000001083c */
[-C--:B------:R-:W-:Y:S02]  /*4c60*/  FFMA.FTZ R66, R138, R64.reuse, -R61 ;  /* 0x000000408a427223 */ /* 0x080fe4000001083d */
[----:B------:R-:W-:Y:S02]  /*4c70*/  FMUL.FTZ R64, R137, -R64 ;  /* 0x8000004089407220 */ /* 0x000fe40000410000 */
[----:B------:R-:W-:-:S02]  /*4c80*/  FFMA.FTZ R63, R136, R65, -R63 ;  /* 0x00000041883f7223 */ /* 0x000fc4000001083f */
[----:B------:R-:W-:Y:S02]  /*4c90*/  FADD.FTZ R235, R235, R60 ;  /* 0x0000003cebeb7221 */ /* 0x000fe40000010000 */
[----:B------:R-:W-:Y:S02]  /*4ca0*/  FMUL.FTZ R65, R135, -R65 ;  /* 0x8000004187417220 */ /* 0x000fe40000410000 */
[----:B------:R-:W-:Y:S02]  /*4cb0*/  FMUL.FTZ R60, R152, R234 ;  /* 0x000000ea983c7220 */ /* 0x000fe40000410000 */
[----:B------:R-:W-:Y:S02]  /*4cc0*/  FFMA.FTZ R67, R138, R67, R64 ;  /* 0x000000438a437223 */ /* 0x000fe40000010040 */
[----:B------:R-:W-:Y:S02]  /*4cd0*/  FMUL.FTZ R61, R152, R235 ;  /* 0x000000eb983d7220 */ /* 0x000fe40000410000 */
[----:B------:R-:W-:-:S02]  /*4ce0*/  FFMA.FTZ R65, R136, R62, R65 ;  /* 0x0000003e88417223 */ /* 0x000fc40000010041 */
[C---:B------:R-:W-:Y:S02]  /*4cf0*/  FFMA.FTZ R60, R153.reuse, R235, -R60 ;  /* 0x000000eb993c7223 */ /* 0x040fe4000001083c */
[----:B------:R-:W-:Y:S02]  /*4d00*/  FADD.FTZ R67, -R84, R67 ;  /* 0x0000004354437221 */ /* 0x000fe40000010100 */
[----:B------:R-:W-:Y:S02]  /*4d10*/  FFMA.FTZ R61, R153, R234, R61 ;  /* 0x000000ea993d7223 */ /* 0x000fe4000001003d */
[----:B------:R-:W-:Y:S02]  /*4d20*/  FMUL.FTZ R62, R137, -R65 ;  /* 0x80000041893e7220 */ /* 0x000fe40000410000 */
[----:B------:R-:W-:Y:S02]  /*4d30*/  FADD.FTZ R233, R233, R60 ;  /* 0x0000003ce9e97221 */ /* 0x000fe40000010000 */
[----:B------:R-:W-:-:S02]  /*4d40*/  FADD.FTZ R66, R207, R66 ;  /* 0x00000042cf427221 */ /* 0x000fc40000010000 */
[----:B------:R-:W-:Y:S02]  /*4d50*/  FMUL.FTZ R69, R139, -R67 ;  /* 0x800000438b457220 */ /* 0x000fe40000410000 */
[----:B------:R-:W-:Y:S02]  /*4d60*/  FADD.FTZ R232, R232, R61 ;  /* 0x0000003de8e87221 */ /* 0x000fe40000010000 */
[----:B------:R-:W-:Y:S02]  /*4d70*/  FFMA.FTZ R62, R138, R63, -R62 ;  /* 0x0000003f8a3e7223 */ /* 0x000fe4000001083e */
[----:B------:R-:W-:Y:S02]  /*4d80*/  FMUL.FTZ R61, R150, R233 ;  /* 0x000000e9963d7220 */ /* 0x000fe40000410000 */
[----:B------:R-:W-:Y:S02]  /*4d90*/  FMUL.FTZ R63, R137, -R63 ;  /* 0x8000003f893f7220 */ /* 0x000fe40000410000 */
[----:B------:R-:W-:-:S02]  /*4da0*/  FFMA.FTZ R68, R140, R66, -R69 ;  /* 0x000000428c447223 */ /* 0x000fc40000010845 */
[----:B------:R-:W-:Y:S02]  /*4db0*/  FMUL.FTZ R66, R139, -R66 ;  /* 0x800000428b427220 */ /* 0x000fe40000410000 */
[-C--:B------:R-:W-:Y:S02]  /*4dc0*/  FMUL.FTZ R60, R150, R232.reuse ;  /* 0x000000e8963c7220 */ /* 0x080fe40000410000 */
[----:B------:R-:W-:Y:S02]  /*4dd0*/  FFMA.FTZ R61, R151, R232, R61 ;  /* 0x000000e8973d7223 */ /* 0x000fe4000001003d */
[----:B------:R-:W-:Y:S02]  /*4de0*/  FFMA.FTZ R63, R138, R65, R63 ;  /* 0x000000418a3f7223 */ /* 0x000fe4000001003f */
[----:B------:R-:W-:Y:S02]  /*4df0*/  FFMA.FTZ R66, R140, R67, R66 ;  /* 0x000000438c427223 */ /* 0x000fe40000010042 */
[----:B------:R-:W-:-:S02]  /*4e00*/  FADD.FTZ R68, R211, R68 ;  /* 0x00000044d3447221 */ /* 0x000fc40000010000 */
[----:B------:R-:W-:Y:S02]  /*4e10*/  FFMA.FTZ R60, R151, R233, -R60 ;  /* 0x000000e9973c7223 */ /* 0x000fe4000001083c */
[----:B------:R-:W-:Y:S02]  /*4e20*/  FADD.FTZ R236, R236, R61 ;  /* 0x0000003decec7221 */ /* 0x000fe40000010000 */
[----:B------:R-:W-:Y:S02]  /*4e30*/  FMUL.FTZ R65, R139, -R63 ;  /* 0x8000003f8b417220 */ /* 0x000fe40000410000 */
[----:B------:R-:W-:Y:S02]  /*4e40*/  FADD.FTZ R66, -R209, R66 ;  /* 0x00000042d1427221 */ /* 0x000fe40000010100 */
[----:B------:R-:W-:Y:S02]  /*4e50*/  FMUL.FTZ R67, R141, -R68 ;  /* 0x800000448d437220 */ /* 0x000fe40000410000 */
[----:B------:R-:W-:-:S02]  /*4e60*/  FADD.FTZ R237, R237, R60 ;  /* 0x0000003ceded7221 */ /* 0x000fc40000010000 */
[----:B------:R-:W-:Y:S02]  /*4e70*/  FMUL.FTZ R60, R148, R236 ;  /* 0x000000ec943c7220 */ /* 0x000fe40000410000 */
[----:B------:R-:W-:Y:S02]  /*4e80*/  FFMA.FTZ R64, R140, R62, -R65 ;  /* 0x0000003e8c407223 */ /* 0x000fe40000010841 */
[-C--:B------:R-:W-:Y:S02]  /*4e90*/  FMUL.FTZ R65, R141, -R66.reuse ;  /* 0x800000428d417220 */ /* 0x080fe40000410000 */
[----:B------:R-:W-:Y:S02]  /*4ea0*/  FFMA.FTZ R69, R142, R66, R67 ;  /* 0x000000428e457223 */ /* 0x000fe40000010043 */
[----:B------:R-:W-:Y:S02]  /*4eb0*/  FMUL.FTZ R66, R148, R237 ;  /* 0x000000ed94427220 */ /* 0x000fe40000410000 */
[----:B------:R-:W-:-:S02]  /*4ec0*/  FMUL.FTZ R62, R139, -R62 ;  /* 0x8000003e8b3e7220 */ /* 0x000fc40000410000 */
[C---:B------:R-:W-:Y:S01]  /*4ed0*/  FFMA.FTZ R61, R149.reuse, R237, -R60 ;  /* 0x000000ed953d7223 */ /* 0x040fe2000001083c */
[----:B------:R-:W-:Y:S01]  /*4ee0*/  MOV R60, 0x3f800000 ;  /* 0x3f800000003c7802 */ /* 0x000fe20000000f00 */
[----:B------:R-:W-:Y:S02]  /*4ef0*/  FFMA.FTZ R70, R142, R68, -R65 ;  /* 0x000000448e467223 */ /* 0x000fe40000010841 */
[----:B------:R-:W-:Y:S02]  /*4f00*/  FFMA.FTZ R68, R149, R236, R66 ;  /* 0x000000ec95447223 */ /* 0x000fe40000010042 */
[----:B------:R-:W-:Y:S02]  /*4f10*/  FFMA.FTZ R63, R140, R63, R62 ;  /* 0x0000003f8c3f7223 */ /* 0x000fe4000001003e */
[----:B------:R-:W-:Y:S01]  /*4f20*/  FADD.FTZ R238, R238, R61 ;  /* 0x0000003deeee7221 */ /* 0x000fe20000010000 */
[----:B------:R-:W-:Y:S01]  /*4f30*/  HFMA2.MMA R61, -RZ, RZ, 0, 0 ;  /* 0x00000000ff3d7435 */ /* 0x000fe200000001ff */
[----:B------:R-:W-:-:S02]  /*4f40*/  FMUL.FTZ R65, R141, -R64 ;  /* 0x800000408d417220 */ /* 0x000fc40000410000 */
[----:B------:R-:W-:Y:S02]  /*4f50*/  FADD.FTZ R191, R191, R68 ;  /* 0x00000044bfbf7221 */ /* 0x000fe40000010000 */
[-C--:B------:R-:W-:Y:S02]  /*4f60*/  FFMA.FTZ R65, R142, R63.reuse, R65 ;  /* 0x0000003f8e417223 */ /* 0x080fe40000010041 */
[----:B------:R-:W-:Y:S02]  /*4f70*/  FMUL.FTZ R67, R141, -R63 ;  /* 0x8000003f8d437220 */ /* 0x000fe40000410000 */
[----:B------:R-:W-:Y:S01]  /*4f80*/  CS2R R62, SRZ ;  /* 0x00000000003e7805 */ /* 0x000fe2000001ff00 */
[----:B------:R-:W-:Y:S02]  /*4f90*/  FADD.FTZ R66, R213, R70 ;  /* 0x00000046d5427221 */ /* 0x000fe40000010000 */
[C---:B------:R-:W-:Y:S02]  /*4fa0*/  FMUL.FTZ R70, R146.reuse, R238 ;  /* 0x000000ee92467220 */ /* 0x040fe40000410000 */
[----:B------:R-:W-:Y:S01]  /*4fb0*/  FMUL.FTZ R68, R146, R191 ;  /* 0x000000bf92447220 */ /* 0x000fe20000410000 */
[----:B------:R0:W1:Y:S01]  /*4fc0*/  @!P0 LDS.128 R60, [R128+0x7d60] ;  /* 0x007d6000803c8984 */ /* 0x0000620000000c00 */
[----:B------:R-:W-:Y:S01]  /*4fd0*/  FFMA.FTZ R64, R142, R64, -R67 ;  /* 0x000000408e407223 */ /* 0x000fe20000010843 */
[----:B------:R-:W-:Y:S01]  /*4fe0*/  ISETP.GT.U32.AND P0, PT, R9, 0x1f, PT ;  /* 0x0000001f0900780c */ /* 0x000fe20003f04070 */
[----:B------:R-:W-:-:S02]  /*4ff0*/  FADD.FTZ R67, -R212, R69 ;  /* 0x00000045d4437221 */ /* 0x000fc40000010100 */
[C---:B------:R-:W-:Y:S02]  /*5000*/  FFMA.FTZ R69, R147.reuse, R191, R70 ;  /* 0x000000bf93457223 */ /* 0x040fe40000010046 */
[----:B------:R-:W-:Y:S01]  /*5010*/  FFMA.FTZ R68, R147, R238, -R68 ;  /* 0x000000ee93447223 */ /* 0x000fe20000010844 */
[----:B------:R0:W-:Y:S01]  /*5020*/  STS.128 [R9.X16+0x6760], R64 ;  /* 0x0067604009007388 */ /* 0x0001e2000000cc00 */
[----:B------:R-:W-:Y:S02]  /*5030*/  FADD.FTZ R214, R214, R69 ;  /* 0x00000045d6d67221 */ /* 0x000fe40000010000 */
[----:B------:R-:W-:Y:S02]  /*5040*/  FADD.FTZ R240, R215, R68 ;  /* 0x00000044d7f07221 */ /* 0x000fe40000010000 */
[C---:B------:R-:W-:Y:S02]  /*5050*/  FMUL.FTZ R68, R143.reuse, R214 ;  /* 0x000000d68f447220 */ /* 0x040fe40000410000 */
[----:B------:R-:W-:-:S02]  /*5060*/  FMUL.FTZ R69, R143, R240 ;  /* 0x000000f08f457220 */ /* 0x000fc40000410000 */
[C---:B------:R-:W-:Y:S02]  /*5070*/  FFMA.FTZ R68, R145.reuse, R240, -R68 ;  /* 0x000000f091447223 */ /* 0x040fe40000010844 */
[----:B------:R-:W-:Y:S02]  /*5080*/  FFMA.FTZ R69, R145, R214, R69 ;  /* 0x000000d691457223 */ /* 0x000fe40000010045 */
[----:B------:R-:W-:Y:S02]  /*5090*/  FADD.FTZ R221, R221, R68 ;  /* 0x00000044dddd7221 */ /* 0x000fe40000010000 */
[----:B------:R-:W-:Y:S01]  /*50a0*/  FADD.FTZ R220, R220, R69 ;  /* 0x00000045dcdc7221 */ /* 0x000fe20000010000 */
[----:B------:R-:W-:Y:S06]  /*50b0*/  BAR.SYNC.DEFER_BLOCKING 0x0 ;  /* 0x0000000000007b1d */ /* 0x000fec0000010000 */
[----:B------:R-:W-:Y:S05]  /*50c0*/  @P0 BRA `(.L_x_7558) ;  /* 0x00000af000000947 */ /* 0x000fea0003800000 */
[----:B0-----:R-:W-:-:S05]  /*50d0*/  SHF.L.U32 R129, R9, 0x5, RZ ;  /* 0x0000000509817819 */ /* 0x001fca00000006ff */
[----:B------:R-:W-:Y:S04]  /*50e0*/  LDS.128 R64, [R129+0x6760] ;  /* 0x0067600081407984 */ /* 0x000fe80000000c00 */
[----:B------:R-:W0:Y:S02]  /*50f0*/  LDS.128 R68, [R129+0x6770] ;  /* 0x0067700081447984 */ /* 0x000e240000000c00 */
[----:B0-----:R-:W-:-:S04]  /*5100*/  FMUL.FTZ R215, R65, R71 ;  /* 0x0000004741d77220 */ /* 0x001fc80000410000 */
[CC--:B------:R-:W-:Y:S02]  /*5110*/  FFMA.FTZ R241, R64.reuse, R70.reuse, -R215 ;  /* 0x0000004640f17223 */ /* 0x0c0fe400000108d7 */
[C---:B------:R-:W-:Y:S02]  /*5120*/  FMUL.FTZ R70, R65.reuse, R70 ;  /* 0x0000004641467220 */ /* 0x040fe40000410000 */
[CC--:B------:R-:W-:Y:S02]  /*5130*/  FMUL.FTZ R215, R65.reuse, R69.reuse ;  /* 0x0000004541d77220 */ /* 0x0c0fe40000410000 */
[-C--:B------:R-:W-:Y:S02]  /*5140*/  FMUL.FTZ R65, R65, R68.reuse ;  /* 0x0000004441417220 */ /* 0x080fe40000410000 */
[C---:B------:R-:W-:Y:S02]  /*5150*/  FFMA.FTZ R239, R64.reuse, R68, -R215 ;  /* 0x0000004440ef7223 */ /* 0x040fe400000108d7 */
[----:B------:R-:W-:-:S02]  /*5160*/  FFMA.FTZ R215, R64, R69, R65 ;  /* 0x0000004540d77223 */ /* 0x000fc40000010041 */
[----:B------:R-:W-:Y:S01]  /*5170*/  FFMA.FTZ R70, R64, R71, R70 ;  /* 0x0000004740467223 */ /* 0x000fe20000010046 */
[----:B------:R-:W-:Y:S01]  /*5180*/  LOP3.LUT R64, R9, 0x1f, RZ, 0xc0, !PT ;  /* 0x0000001f09407812 */ /* 0x000fe200078ec0ff */
[----:B------:R-:W-:Y:S02]  /*5190*/  FADD.FTZ R241, R66, R241 ;  /* 0x000000f142f17221 */ /* 0x000fe40000010000 */
[----:B------:R-:W-:Y:S01]  /*51a0*/  FADD.FTZ R247, R67, R70 ;  /* 0x0000004643f77221 */ /* 0x000fe20000010000 */
[----:B------:R-:W-:Y:S01]  /*51b0*/  ISETP.NE.AND P0, PT, R64, 0x1f, PT ;  /* 0x0000001f4000780c */ /* 0x000fe20003f05270 */
[----:B------:R-:W-:Y:S10]  /*51c0*/  BRA.DIV ~URZ, `(.L_x_7559) ;  /* 0x000067827f007947 */ /* 0x000ff4000b800000 */
[----:B------:R0:W2:Y:S02]  /*51d0*/  SHFL.DOWN PT, R70, R239, 0x1, 0x1f ;  /* 0x08201f00ef467f89 */ /* 0x0000a400000e0000 */
.L_x_7657:
[----:B------:R-:W-:Y:S05]  /*51e0*/  BRA.DIV ~URZ, `(.L_x_7560) ;  /* 0x000067e27f007947 */ /* 0x000fea000b800000 */
[----:B------:R3:W4:Y:S04]  /*51f0*/  SHFL.DOWN PT, R242, R215, 0x1, 0x1f ;  /* 0x08201f00d7f27f89 */ /* 0x00072800000e0000 */
[----:B------:R3:W0:Y:S04]  /*5200*/  SHFL.DOWN PT, R244, R241, 0x1, 0x1f ;  /* 0x08201f00f1f47f89 */ /* 0x00062800000e0000 */
[----:B------:R3:W2:Y:S02]  /*5210*/  SHFL.DOWN PT, R66, R247, 0x1, 0x1f ;  /* 0x08201f00f7427f89 */ /* 0x0006a400000e0000 */
.L_x_7658:
[----:B------:R-:W-:Y:S01]  /*5220*/  BSSY B1, `(.L_x_7561) ;  /* 0x000000d000017945 */ /* 0x000fe20003800000 */
[----:B------:R-:W-:Y:S05]  /*5230*/  @!P0 BRA `(.L_x_7562) ;  /* 0x000000b000008947 */ /* 0x000fea0003800000 */
[C---:B--2---:R-:W-:Y:S02]  /*5240*/  FMUL.FTZ R64, R215.reuse, R66 ;  /* 0x00000042d7407220 */ /* 0x044fe40000410000 */
[----:B0-----:R-:W-:-:S02]  /*5250*/  FMUL.FTZ R65, R215, R244 ;  /* 0x000000f4d7417220 */ /* 0x001fc40000410000 */
[----:B------:R-:W-:Y:S02]  /*5260*/  FFMA.FTZ R244, R239, R244, -R64 ;  /* 0x000000f4eff47223 */ /* 0x000fe40000010840 */
        /* <DEDUP_REMOVED lines=8> */
.L_x_7562:
[----:B------:R-:W-:Y:S05]  /*52f0*/  BSYNC B1 ;  /* 0x0000000000017941 */ /* 0x000fea0003800000 */
.L_x_7561:
[----:B------:R-:W-:-:S04]  /*5300*/  LOP3.LUT R64, R9, 0x1f, RZ, 0xc0, !PT ;  /* 0x0000001f09407812 */ /* 0x000fc800078ec0ff */
[----:B------:R-:W-:Y:S01]  /*5310*/  ISETP.GT.U32.AND P0, PT, R64, 0x1d, PT ;  /* 0x0000001d4000780c */ /* 0x000fe20003f04070 */
[----:B------:R-:W-:Y:S05]  /*5320*/  BRA.DIV ~URZ, `(.L_x_7563) ;  /* 0x000067f27f007947 */ /* 0x000fea000b800000 */
[----:B--2---:R2:W3:Y:S04]  /*5330*/  SHFL.DOWN PT, R70, R239, 0x2, 0x1f ;  /* 0x08401f00ef467f89 */ /* 0x0044e800000e0000 */
[----:B----4-:R2:W4:Y:S04]  /*5340*/  SHFL.DOWN PT, R242, R215, 0x2, 0x1f ;  /* 0x08401f00d7f27f89 */ /* 0x01052800000e0000 */
[----:B0-----:R2:W0:Y:S04]  /*5350*/  SHFL.DOWN PT, R244, R241, 0x2, 0x1f ;  /* 0x08401f00f1f47f89 */ /* 0x00142800000e0000 */
[----:B------:R2:W1:Y:S02]  /*5360*/  SHFL.DOWN PT, R66, R247, 0x2, 0x1f ;  /* 0x08401f00f7427f89 */ /* 0x00046400000e0000 */
.L_x_7659:
[----:B------:R-:W-:Y:S01]  /*5370*/  BSSY B1, `(.L_x_7564) ;  /* 0x000000d000017945 */ /* 0x000fe20003800000 */
[----:B------:R-:W-:Y:S05]  /*5380*/  @P0 BRA `(.L_x_7565) ;  /* 0x000000b000000947 */ /* 0x000fea0003800000 */
[C---:B-1----:R-:W-:Y:S02]  /*5390*/  FMUL.FTZ R64, R215.reuse, R66 ;  /* 0x00000042d7407220 */ /* 0x042fe40000410000 */
[----:B0-----:R-:W-:-:S02]  /*53a0*/  FMUL.FTZ R65, R215, R244 ;  /* 0x000000f4d7417220 */ /* 0x001fc40000410000 */
[----:B------:R-:W-:Y:S02]  /*53b0*/  FFMA.FTZ R244, R239, R244, -R64 ;  /* 0x000000f4eff47223 */ /* 0x000fe40000010840 */
[C---:B----4-:R-:W-:Y:S02]  /*53c0*/  FMUL.FTZ R64, R215.reuse, R242 ;  /* 0x000000f2d7407220 */ /* 0x050fe40000410000 */
[-C--:B--23--:R-:W-:Y:S02]  /*53d0*/  FMUL.FTZ R215, R215, R70.reuse ;  /* 0x00000046d7d77220 */ /* 0x08cfe40000410000 */
[C---:B------:R-:W-:Y:S02]  /*53e0*/  FFMA.FTZ R64, R239.reuse, R70, -R64 ;  /* 0x00000046ef407223 */ /* 0x040fe40000010840 */
[C---:B------:R-:W-:Y:S02]  /*53f0*/  FFMA.FTZ R66, R239.reuse, R66, R65 ;  /* 0x00000042ef427223 */ /* 0x040fe40000010041 */
[----:B------:R-:W-:Y:S01]  /*5400*/  FFMA.FTZ R215, R239, R242, R215 ;  /* 0x000000f2efd77223 */ /* 0x000fe200000100d7 */
[----:B------:R-:W-:Y:S01]  /*5410*/  MOV R239, R64 ;  /* 0x0000004000ef7202 */ /* 0x000fe20000000f00 */
[----:B------:R-:W-:-:S02]  /*5420*/  FADD.FTZ R241, R241, R244 ;  /* 0x000000f4f1f17221 */ /* 0x000fc40000010000 */
[----:B------:R-:W-:Y:S02]  /*5430*/  FADD.FTZ R247, R247, R66 ;  /* 0x00000042f7f77221 */ /* 0x000fe40000010000 */
.L_x_7565:
[----:B------:R-:W-:Y:S05]  /*5440*/  BSYNC B1 ;  /* 0x0000000000017941 */ /* 0x000fea0003800000 */
.L_x_7564:
[----:B------:R-:W-:-:S04]  /*5450*/  LOP3.LUT R64, R9, 0x1f, RZ, 0xc0, !PT ;  /* 0x0000001f09407812 */ /* 0x000fc800078ec0ff */
[----:B------:R-:W-:Y:S01]  /*5460*/  ISETP.GT.U32.AND P0, PT, R64, 0x1b, PT ;  /* 0x0000001b4000780c */ /* 0x000fe20003f04070 */
[----:B------:R-:W-:Y:S10]  /*5470*/  BRA.DIV ~URZ, `(.L_x_7566) ;  /* 0x000068627f007947 */ /* 0x000ff4000b800000 */
[----:B---3--:R3:W2:Y:S02]  /*5480*/  SHFL.DOWN PT, R70, R239, 0x4, 0x1f ;  /* 0x08801f00ef467f89 */ /* 0x0086a400000e0000 */
.L_x_7660:
[----:B------:R-:W-:Y:S05]  /*5490*/  BRA.DIV ~URZ, `(.L_x_7567) ;  /* 0x000068c27f007947 */ /* 0x000fea000b800000 */
[----:B----4-:R4:W3:Y:S04]  /*54a0*/  SHFL.DOWN PT, R242, R215, 0x4, 0x1f ;  /* 0x08801f00d7f27f89 */ /* 0x0108e800000e0000 */
[----:B0-----:R4:W0:Y:S04]  /*54b0*/  SHFL.DOWN PT, R244, R241, 0x4, 0x1f ;  /* 0x08801f00f1f47f89 */ /* 0x00182800000e0000 */
[----:B-1----:R4:W1:Y:S02]  /*54c0*/  SHFL.DOWN PT, R66, R247, 0x4, 0x1f ;  /* 0x08801f00f7427f89 */ /* 0x00286400000e0000 */
.L_x_7661:
[----:B------:R-:W-:Y:S01]  /*54d0*/  BSSY B1, `(.L_x_7568) ;  /* 0x000000d000017945 */ /* 0x000fe20003800000 */
[----:B------:R-:W-:Y:S05]  /*54e0*/  @P0 BRA `(.L_x_7569) ;  /* 0x000000b000000947 */ /* 0x000fea0003800000 */
[C---:B-1----:R-:W-:Y:S02]  /*54f0*/  FMUL.FTZ R64, R215.reuse, R66 ;  /* 0x00000042d7407220 */ /* 0x042fe40000410000 */
[----:B0-----:R-:W-:-:S02]  /*5500*/  FMUL.FTZ R65, R215, R244 ;  /* 0x000000f4d7417220 */ /* 0x001fc40000410000 */
[----:B------:R-:W-:Y:S02]  /*5510*/  FFMA.FTZ R244, R239, R244, -R64 ;  /* 0x000000f4eff47223 */ /* 0x000fe40000010840 */
        /* <DEDUP_REMOVED lines=8> */
.L_x_7569:
[----:B------:R-:W-:Y:S05]  /*55a0*/  BSYNC B1 ;  /* 0x0000000000017941 */ /* 0x000fea0003800000 */
.L_x_7568:
[----:B------:R-:W-:-:S04]  /*55b0*/  LOP3.LUT R64, R9, 0x1f, RZ, 0xc0, !PT ;  /* 0x0000001f09407812 */ /* 0x000fc800078ec0ff */
[----:B------:R-:W-:Y:S01]  /*55c0*/  ISETP.GT.U32.AND P0, PT, R64, 0x17, PT ;  /* 0x000000174000780c */ /* 0x000fe20003f04070 */
[----:B------:R-:W-:Y:S05]  /*55d0*/  BRA.DIV ~URZ, `(.L_x_7570) ;  /* 0x000068d27f007947 */ /* 0x000fea000b800000 */
[----:B--2---:R2:W4:Y:S04]  /*55e0*/  SHFL.DOWN PT, R70, R239, 0x8, 0x1f ;  /* 0x09001f00ef467f89 */ /* 0x00452800000e0000 */
[----:B---3--:R2:W3:Y:S04]  /*55f0*/  SHFL.DOWN PT, R242, R215, 0x8, 0x1f ;  /* 0x09001f00d7f27f89 */ /* 0x0084e800000e0000 */
[----:B0-----:R2:W0:Y:S04]  /*5600*/  SHFL.DOWN PT, R244, R241, 0x8, 0x1f ;  /* 0x09001f00f1f47f89 */ /* 0x00142800000e0000 */
[----:B-1----:R2:W1:Y:S02]  /*5610*/  SHFL.DOWN PT, R66, R247, 0x8, 0x1f ;  /* 0x09001f00f7427f89 */ /* 0x00246400000e0000 */
.L_x_7662:
        /* <DEDUP_REMOVED lines=13> */
.L_x_7572:
[----:B------:R-:W-:Y:S05]  /*56f0*/  BSYNC B1 ;  /* 0x0000000000017941 */ /* 0x000fea0003800000 */
.L_x_7571:
[----:B------:R-:W-:-:S04]  /*5700*/  LOP3.LUT R64, R9, 0x1f, RZ, 0xc0, !PT ;  /* 0x0000001f09407812 */ /* 0x000fc800078ec0ff */
[----:B------:R-:W-:Y:S01]  /*5710*/  ISETP.GT.U32.AND P0, PT, R64, 0xf, PT ;  /* 0x0000000f4000780c */ /* 0x000fe20003f04070 */
[----:B------:R-:W-:Y:S10]  /*5720*/  BRA.DIV ~URZ, `(.L_x_7573) ;  /* 0x000069427f007947 */ /* 0x000ff4000b800000 */
[----:B----4-:R4:W2:Y:S02]  /*5730*/  SHFL.DOWN PT, R70, R239, 0x10, 0x1f ;  /* 0x0a001f00ef467f89 */ /* 0x0108a400000e0000 */
.L_x_7663:
[----:B------:R-:W-:Y:S05]  /*5740*/  BRA.DIV ~URZ, `(.L_x_7574) ;  /* 0x000069a27f007947 */ /* 0x000fea000b800000 */
[----:B---3--:R3:W4:Y:S04]  /*5750*/  SHFL.DOWN PT, R242, R215, 0x10, 0x1f ;  /* 0x0a001f00d7f27f89 */ /* 0x00872800000e0000 */
[----:B0-----:R3:W0:Y:S04]  /*5760*/  SHFL.DOWN PT, R244, R241, 0x10, 0x1f ;  /* 0x0a001f00f1f47f89 */ /* 0x00162800000e0000 */
[----:B-1----:R3:W1:Y:S02]  /*5770*/  SHFL.DOWN PT, R66, R247, 0x10, 0x1f ;  /* 0x0a001f00f7427f89 */ /* 0x00266400000e0000 */
.L_x_7664:
        /* <DEDUP_REMOVED lines=13> */
.L_x_7576:
[----:B------:R-:W-:Y:S05]  /*5850*/  BSYNC B1 ;  /* 0x0000000000017941 */ /* 0x000fea0003800000 */
.L_x_7575:
[----:B------:R-:W-:Y:S05]  /*5860*/  BRA.DIV ~URZ, `(.L_x_7577) ;  /* 0x000069d27f007947 */ /* 0x000fea000b800000 */
[----:B------:R-:W5:Y:S04]  /*5870*/  SHFL.IDX PT, R248, R215, RZ, 0x1f ;  /* 0x00001fffd7f87589 */ /* 0x000f6800000e0000 */
[----:B------:R-:W3:Y:S04]  /*5880*/  SHFL.IDX PT, R243, R239, RZ, 0x1f ;  /* 0x00001fffeff37589 */ /* 0x000ee800000e0000 */
[----:B0-----:R-:W0:Y:S04]  /*5890*/  SHFL.IDX PT, R244, R247, RZ, 0x1f ;  /* 0x00001ffff7f47589 */ /* 0x001e2800000e0000 */
[----:B--23--:R-:W2:Y:S04]  /*58a0*/  SHFL.DOWN PT, R247, R247, 0x1, 0x1f ;  /* 0x08201f00f7f77f89 */ /* 0x00cea800000e0000 */
[----:B------:R-:W3:Y:S04]  /*58b0*/  SHFL.IDX PT, R252, R60, RZ, 0x1f ;  /* 0x00001fff3cfc7589 */ /* 0x000ee800000e0000 */
[----:B------:R-:W4:Y:S04]  /*58c0*/  SHFL.IDX PT, R250, R62, RZ, 0x1f ;  /* 0x00001fff3efa7589 */ /* 0x000f2800000e0000 */
[----:B------:R-:W1:Y:S01]  /*58d0*/  SHFL.IDX PT, R67, R63, RZ, 0x1f ;  /* 0x00001fff3f437589 */ /* 0x000e6200000e0000 */
[----:B-----5:R-:W-:-:S02]  /*58e0*/  FMUL.FTZ R64, R63, R248 ;  /* 0x000000f83f407220 */ /* 0x020fc40000410000 */
[-C--:B-1----:R-:W-:Y:S01]  /*58f0*/  FMUL.FTZ R66, R62, R248.reuse ;  /* 0x000000f83e427220 */ /* 0x082fe20000410000 */
[----:B------:R-:W1:Y:S01]  /*5900*/  SHFL.IDX PT, R251, R61, RZ, 0x1f ;  /* 0x00001fff3dfb7589 */ /* 0x000e6200000e0000 */
[-C--:B----4-:R-:W-:Y:S02]  /*5910*/  FMUL.FTZ R242, R60, R248.reuse ;  /* 0x000000f83cf27220 */ /* 0x090fe40000410000 */
[----:B------:R-:W-:Y:S01]  /*5920*/  FMUL.FTZ R248, R61, R248 ;  /* 0x000000f83df87220 */ /* 0x000fe20000410000 */
[----:B------:R4:W0:Y:S04]  /*5930*/  SHFL.DOWN PT, R245, R239, 0x1, 0x1f ;  /* 0x08201f00eff57f89 */ /* 0x00082800000e0000 */
[----:B------:R5:W0:Y:S04]  /*5940*/  SHFL.DOWN PT, R69, R215, 0x1, 0x1f ;  /* 0x08201f00d7457f89 */ /* 0x000a2800000e0000 */
[----:B------:R-:W0:Y:S01]  /*5950*/  SHFL.IDX PT, R246, R241, RZ, 0x1f ;  /* 0x00001ffff1f67589 */ /* 0x000e2200000e0000 */
[----:B----4-:R-:W-:-:S03]  /*5960*/  FFMA.FTZ R239, R62, R243, -R64 ;  /* 0x000000f33eef7223 */ /* 0x010fc60000010840 */
[----:B------:R4:W0:Y:S01]  /*5970*/  SHFL.DOWN PT, R249, R241, 0x1, 0x1f ;  /* 0x08201f00f1f97f89 */ /* 0x00082200000e0000 */
[-C--:B-----5:R-:W-:Y:S02]  /*5980*/  FFMA.FTZ R215, R63, R243.reuse, R66 ;  /* 0x000000f33fd77223 */ /* 0x0a0fe40000010042 */
[----:B----4-:R-:W-:Y:S02]  /*5990*/  FMUL.FTZ R241, R60, R243 ;  /* 0x000000f33cf17220 */ /* 0x010fe40000410000 */
.L_x_7665:
[----:B-123--:R-:W-:Y:S01]  /*59a0*/  ISETP.NE.AND P0, PT, R9, 0x1f, PT ;  /* 0x0000001f0900780c */ /* 0x00efe20003f05270 */
[----:B------:R-:W-:Y:S01]  /*59b0*/  BSSY B1, `(.L_x_7578) ;  /* 0x000000f000017945 */ /* 0x000fe20003800000 */
[----:B------:R-:W-:Y:S02]  /*59c0*/  MOV R64, R252 ;  /* 0x000000fc00407202 */ /* 0x000fe40000000f00 */
[----:B------:R-:W-:Y:S02]  /*59d0*/  MOV R65, R251 ;  /* 0x000000fb00417202 */ /* 0x000fe40000000f00 */
[----:B------:R-:W-:-:S07]  /*59e0*/  MOV R66, R250 ;  /* 0x000000fa00427202 */ /* 0x000fce0000000f00 */
[----:B------:R-:W-:Y:S05]  /*59f0*/  @!P0 BRA `(.L_x_7579) ;  /* 0x000000a000008947 */ /* 0x000fea0003800000 */
[CC--:B0-----:R-:W-:Y:S02]  /*5a00*/  FMUL.FTZ R60, R67.reuse, R69.reuse ;  /* 0x00000045433c7220 */ /* 0x0c1fe40000410000 */
        /* <DEDUP_REMOVED lines=9> */
.L_x_7579:
[----:B------:R-:W-:Y:S05]  /*5aa0*/  BSYNC B1 ;  /* 0x0000000000017941 */ /* 0x000fea0003800000 */
.L_x_7578:
[----:B0-----:R-:W0:Y:S01]  /*5ab0*/  LDS.128 R68, [R129+0x6770] ;  /* 0x0067700081447984 */ /* 0x001e220000000c00 */
[----:B------:R-:W-:-:S03]  /*5ac0*/  FFMA.FTZ R61, R61, R243, R242 ;  /* 0x000000f33d3d7223 */ /* 0x000fc600000100f2 */
        /* <DEDUP_REMOVED lines=11> */
[----:B------:R-:W-:Y:S02]  /*5b80*/  FADD.FTZ R60, -R248, R241 ;  /* 0x000000f1f83c7221 */ /* 0x000fe40000010100 */
[----:B------:R-:W-:Y:S01]  /*5b90*/  FADD.FTZ R62, R239, R246 ;  /* 0x000000f6ef3e7221 */ /* 0x000fe20000010000 */
[----:B------:R1:W-:Y:S01]  /*5ba0*/  STS.128 [R129+0x6760], R68 ;  /* 0x0067604481007388 */ /* 0x0003e20000000c00 */
[----:B------:R-:W-:-:S03]  /*5bb0*/  FADD.FTZ R63, R215, R244 ;  /* 0x000000f4d73f7221 */ /* 0x000fc60000010000 */
.L_x_7558:
[----:B0-----:R-:W-:Y:S05]  /*5bc0*/  BSYNC B0 ;  /* 0x0000000000007941 */ /* 0x001fea0003800000 */
.L_x_7557:
[----:B------:R-:W-:Y:S01]  /*5bd0*/  WARPSYNC 0xffffffff ;  /* 0xffffffff00007948 */ /* 0x000fe20003800000 */
[----:B------:R-:W-:Y:S01]  /*5be0*/  BAR.SYNC.DEFER_BLOCKING 0x0 ;  /* 0x0000000000007b1d */ /* 0x000fe20000010000 */
[----:B-1----:R-:W-:Y:S01]  /*5bf0*/  MOV R67, c[0x0][0x29c] ;  /* 0x0000a70000437a02 */ /* 0x002fe20000000f00 */
[----:B------:R-:W-:Y:S01]  /*5c00*/  FMUL.FTZ R251, R113, R190 ;  /* 0x000000be71fb7220 */ /* 0x000fe20000410000 */
[----:B------:R-:W-:-:S02]  /*5c10*/  MOV R66, c[0x0][0x298] ;  /* 0x0000a60000427a02 */ /* 0x000fc40000000f00 */
[--C-:B------:R-:W-:Y:S01]  /*5c20*/  SHF.R.U32.HI R68, RZ, 0x1, R67.reuse ;  /* 0x00000001ff447819 */ /* 0x100fe20000011643 */
[----:B------:R-:W-:Y:S01]  /*5c30*/  BSSY B0, `(.L_x_7580) ;  /* 0x00002d4000007945 */ /* 0x000fe20003800000 */
[----:B------:R-:W-:Y:S02]  /*5c40*/  SHF.R.U64 R66, R66, 0x1, R67 ;  /* 0x0000000142427819 */ /* 0x000fe40000001243 */
[----:B------:R-:W-:Y:S01]  /*5c50*/  MOV R71, c[0x0][0x2bc] ;  /* 0x0000af0000477a02 */ /* 0x000fe20000000f00 */
[-C--:B------:R-:W-:Y:S01]  /*5c60*/  IMAD R69, R68, R5.reuse, RZ ;  /* 0x0000000544457224 */ /* 0x080fe200078e02ff */
[C---:B------:R-:W-:Y:S02]  /*5c70*/  ISETP.NE.AND P1, PT, R9.reuse, RZ, PT ;  /* 0x000000ff0900720c */ /* 0x040fe40003f25270 */
[----:B------:R-:W-:Y:S01]  /*5c80*/  SHF.R.U32.HI R68, RZ, 0x1, R71 ;  /* 0x00000001ff447819 */ /* 0x000fe20000011647 */
[----:B------:R-:W-:Y:S01]  /*5c90*/  IMAD R69, R2, R66, R69 ;  /* 0x0000004202457224 */ /* 0x000fe200078e0245 */
[C---:B------:R-:W-:Y:S01]  /*5ca0*/  IADD3 R244, R9.reuse, 0x200, RZ ;  /* 0x0000020009f47810 */ /* 0x040fe20007ffe0ff */
[----:B------:R-:W-:Y:S01]  /*5cb0*/  IMAD.WIDE.U32 R66, R66, R5, RZ ;  /* 0x0000000542427225 */ /* 0x000fe200078e00ff */
[----:B------:R-:W-:-:S04]  /*5cc0*/  IADD3 R242, R9, 0x7c0, RZ ;  /* 0x000007c009f27810 */ /* 0x000fc80007ffe0ff */
[----:B------:R-:W-:Y:S01]  /*5cd0*/  IADD3 R67, R67, R69, RZ ;  /* 0x0000004543437210 */ /* 0x000fe20007ffe0ff */
[----:B------:R-:W-:Y:S01]  /*5ce0*/  IMAD R69, R6, c[0x0][0x2a0], RZ ;  /* 0x0000a80006457a24 */ /* 0x000fe200078e02ff */
[----:B------:R-:W0:Y:S03]  /*5cf0*/  LDS.64 R64, [R9.X16+0x6768] ;  /* 0x0067680009407984 */ /* 0x000e26000000ca00 */
[C---:B------:R-:W-:Y:S02]  /*5d00*/  IMAD R69, R4.reuse, c[0x0][0x2a4], R69 ;  /* 0x0000a90004457a24 */ /* 0x040fe400078e0245 */
[----:B------:R-:W-:Y:S01]  /*5d10*/  IMAD.WIDE.U32 R66, R4, c[0x0][0x2a0], R66 ;  /* 0x0000a80004427a25 */ /* 0x000fe200078e0042 */
[----:B------:R1:W-:Y:S04]  /*5d20*/  @!P1 STS.128 [R128+0x7d60], R60 ;  /* 0x007d603c80009388 */ /* 0x0003e80000000c00 */
[----:B------:R-:W-:-:S02]  /*5d30*/  IADD3 R69, R69, R67, RZ ;  /* 0x0000004345457210 */ /* 0x000fc40007ffe0ff */
[----:B------:R-:W-:-:S04]  /*5d40*/  LEA R67, P0, R66, c[0x0][0x318], 0x3 ;  /* 0x0000c60042437a11 */ /* 0x000fc800078018ff */
[----:B------:R-:W-:Y:S02]  /*5d50*/  LEA.HI.X R66, R66, c[0x0][0x31c], R69, 0x3, P0 ;  /* 0x0000c70042427a11 */ /* 0x000fe400000f1c45 */
[----:B-1----:R-:W-:Y:S02]  /*5d60*/  PRMT R63, RZ, 0x7610, R55 ;  /* 0x00007610ff3f7816 */ /* 0x002fe40000000037 */
[----:B------:R-:W-:-:S04]  /*5d70*/  SHF.L.U32 R62, R9, 0x5, RZ ;  /* 0x00000005093e7819 */ /* 0x000fc800000006ff */
[----:B------:R-:W-:Y:S01]  /*5d80*/  LEA.HI.SX32 R62, R62, R62, 0x1b ;  /* 0x0000003e3e3e7211 */ /* 0x000fe200078fdaff */
[CC--:B0-----:R-:W-:Y:S02]  /*5d90*/  FMUL.FTZ R69, R65.reuse, -R73.reuse ;  /* 0x8000004941457220 */ /* 0x0c1fe40000410000 */
[C---:B------:R-:W-:Y:S02]  /*5da0*/  FMUL.FTZ R73, R64.reuse, -R73 ;  /* 0x8000004940497220 */ /* 0x040fe40000410000 */
[-C--:B------:R-:W-:Y:S01]  /*5db0*/  FFMA.FTZ R69, R64, R72.reuse, -R69 ;  /* 0x0000004840457223 */ /* 0x080fe20000010845 */
[----:B------:R-:W-:Y:S01]  /*5dc0*/  MOV R64, c[0x0][0x2b8] ;  /* 0x0000ae0000407a02 */ /* 0x000fe20000000f00 */
[----:B------:R-:W-:-:S03]  /*5dd0*/  FFMA.FTZ R73, R65, R72, R73 ;  /* 0x0000004841497223 */ /* 0x000fc60000010049 */
[----:B------:R-:W-:Y:S01]  /*5de0*/  SHF.R.U64 R64, R64, 0x1, R71 ;  /* 0x0000000140407819 */ /* 0x000fe20000001247 */
[-C--:B------:R-:W-:Y:S01]  /*5df0*/  IMAD R71, R68, R5.reuse, RZ ;  /* 0x0000000544477224 */ /* 0x080fe200078e02ff */
[----:B------:R-:W-:Y:S01]  /*5e00*/  P2R R68, PR, RZ, 0x2 ;  /* 0x00000002ff447803 */ /* 0x000fe20000000000 */
[----:B------:R-:W-:Y:S02]  /*5e10*/  FADD.FTZ R210, -R210, R73 ;  /* 0x00000049d2d27221 */ /* 0x000fe40000010100 */
[----:B------:R-:W-:Y:S02]  /*5e20*/  IMAD R71, R2, R64, R71 ;  /* 0x0000004002477224 */ /* 0x000fe400078e0247 */
[----:B------:R-:W-:-:S04]  /*5e30*/  IMAD.WIDE.U32 R64, R64, R5, RZ ;  /* 0x0000000540407225 */ /* 0x000fc800078e00ff */
[----:B------:R-:W-:Y:S01]  /*5e40*/  FMUL.FTZ R68, R143, -R210 ;  /* 0x800000d28f447220 */ /* 0x000fe20000410000 */
[----:B------:R-:W-:Y:S01]  /*5e50*/  IADD3 R65, R65, R71, RZ ;  /* 0x0000004741417210 */ /* 0x000fe20007ffe0ff */
[----:B------:R-:W-:Y:S02]  /*5e60*/  FADD.FTZ R71, R208, R69 ;  /* 0x00000045d0477221 */ /* 0x000fe40000010000 */
[----:B------:R-:W-:Y:S02]  /*5e70*/  FMUL.FTZ R208, R32, R63 ;  /* 0x0000003f20d07220 */ /* 0x000fe40000410000 */
[-C--:B------:R-:W-:Y:S02]  /*5e80*/  FMUL.FTZ R70, R143, -R71.reuse ;  /* 0x800000478f467220 */ /* 0x080fe40000410000 */
[----:B------:R-:W-:Y:S02]  /*5e90*/  FMUL.FTZ R60, R210, UR15 ;  /* 0x0000000fd23c7c20 */ /* 0x000fe40008410000 */
[----:B------:R-:W-:-:S02]  /*5ea0*/  FFMA.FTZ R68, R145, R71, -R68 ;  /* 0x0000004791447223 */ /* 0x000fc40000010844 */
[----:B------:R-:W-:Y:S02]  /*5eb0*/  FMUL.FTZ R61, R71, UR15 ;  /* 0x0000000f473d7c20 */ /* 0x000fe40008410000 */
[-C--:B------:R-:W-:Y:S02]  /*5ec0*/  FMUL.FTZ R72, R83, R210.reuse ;  /* 0x000000d253487220 */ /* 0x080fe40000410000 */
[----:B------:R-:W-:Y:S02]  /*5ed0*/  FFMA.FTZ R145, R145, R210, R70 ;  /* 0x000000d291917223 */ /* 0x000fe40000010046 */
[----:B------:R-:W-:Y:S02]  /*5ee0*/  FFMA.FTZ R83, R83, -R208, R220 ;  /* 0x800000d053537223 */ /* 0x000fe400000100dc */
[----:B------:R-:W-:Y:S02]  /*5ef0*/  FMUL.FTZ R70, R32, R210 ;  /* 0x000000d220467220 */ /* 0x000fe40000410000 */
[----:B------:R-:W-:-:S02]  /*5f00*/  FFMA.FTZ R69, R71, UR14, R60 ;  /* 0x0000000e47457c23 */ /* 0x000fc4000801003c */
[----:B------:R-:W-:Y:S02]  /*5f10*/  FADD.FTZ R205, R205, R68 ;  /* 0x00000044cdcd7221 */ /* 0x000fe40000010000 */
[-C--:B------:R-:W-:Y:S02]  /*5f20*/  FMUL.FTZ R60, R32, R71.reuse ;  /* 0x00000047203c7220 */ /* 0x080fe40000410000 */
[----:B------:R-:W-:Y:S01]  /*5f30*/  FFMA.FTZ R68, R210, UR14, -R61 ;  /* 0x0000000ed2447c23 */ /* 0x000fe2000801083d */
[----:B------:R-:W-:Y:S01]  /*5f40*/  IADD3 R210, R9, 0x780, RZ ;  /* 0x0000078009d27810 */ /* 0x000fe20007ffe0ff */
[C---:B------:R-:W-:Y:S02]  /*5f50*/  FFMA.FTZ R208, R181.reuse, -R208, R221 ;  /* 0x800000d0b5d07223 */ /* 0x040fe400000100dd */
[----:B------:R-:W-:Y:S02]  /*5f60*/  FFMA.FTZ R72, R181, R71, R72 ;  /* 0x00000047b5487223 */ /* 0x000fe40000010048 */
[----:B------:R-:W-:-:S02]  /*5f70*/  FMUL.FTZ R61, R83, R70 ;  /* 0x00000046533d7220 */ /* 0x000fc40000410000 */
[C---:B------:R-:W-:Y:S02]  /*5f80*/  FMUL.FTZ R71, R83.reuse, R60 ;  /* 0x0000003c53477220 */ /* 0x040fe40000410000 */
[----:B------:R-:W-:Y:S02]  /*5f90*/  FMUL.FTZ R68, R83, R68 ;  /* 0x0000004453447220 */ /* 0x000fe40000410000 */
[-C--:B------:R-:W-:Y:S02]  /*5fa0*/  FMUL.FTZ R73, R63, R60.reuse ;  /* 0x0000003c3f497220 */ /* 0x080fe40000410000 */
[C---:B------:R-:W-:Y:S02]  /*5fb0*/  FFMA.FTZ R61, R208.reuse, R60, R61 ;  /* 0x0000003cd03d7223 */ /* 0x040fe4000001003d */
[CC--:B------:R-:W-:Y:S01]  /*5fc0*/  FFMA.FTZ R60, R208.reuse, R70.reuse, -R71 ;  /* 0x00000046d03c7223 */ /* 0x0c0fe20000010847 */
[----:B------:R0:W-:Y:S01]  /*5fd0*/  STS [R62.X4+0x2178], R73 ;  /* 0x002178493e007388 */ /* 0x0001e20000004800 */
[----:B------:R-:W-:Y:S01]  /*5fe0*/  FFMA.FTZ R208, R208, R69, R68 ;  /* 0x00000045d0d07223 */ /* 0x000fe20000010044 */
[----:B------:R-:W-:Y:S01]  /*5ff0*/  PRMT R68, RZ, 0x5410, R55 ;  /* 0x00005410ff447816 */ /* 0x000fe20000000037 */
[----:B------:R-:W-:Y:S01]  /*6000*/  FADD.FTZ R145, -R206, R145 ;  /* 0x00000091ce917221 */ /* 0x000fe20000010100 */
[----:B------:R-:W-:Y:S01]  /*6010*/  IADD3 R206, R9, 0x700, RZ ;  /* 0x0000070009ce7810 */ /* 0x000fe20007ffe0ff */
[----:B------:R-:W-:-:S02]  /*6020*/  FMUL.FTZ R129, R63, R70 ;  /* 0x000000463f817220 */ /* 0x000fc40000410000 */
[----:B------:R-:W-:Y:S02]  /*6030*/  FMUL.FTZ R69, R31, R68 ;  /* 0x000000441f457220 */ /* 0x000fe40000410000 */
[C---:B------:R-:W-:Y:S01]  /*6040*/  FMUL.FTZ R70, R146.reuse, -R145 ;  /* 0x8000009192467220 */ /* 0x040fe20000410000 */
[----:B------:R1:W-:Y:S01]  /*6050*/  STS [R62.X4+0x217c], R129 ;  /* 0x00217c813e007388 */ /* 0x0003e20000004800 */
[----:B------:R-:W-:Y:S02]  /*6060*/  FMUL.FTZ R146, R146, -R205 ;  /* 0x800000cd92927220 */ /* 0x000fe40000410000 */
[C---:B------:R-:W-:Y:S02]  /*6070*/  FFMA.FTZ R71, R82.reuse, -R69, R214 ;  /* 0x8000004552477223 */ /* 0x040fe400000100d6 */
[----:B------:R-:W-:Y:S02]  /*6080*/  FMUL.FTZ R82, R82, R145 ;  /* 0x0000009152527220 */ /* 0x000fe40000410000 */
[----:B0-----:R-:W-:-:S02]  /*6090*/  FMUL.FTZ R73, R205, UR15 ;  /* 0x0000000fcd497c20 */ /* 0x001fc40008410000 */
[----:B------:R-:W-:Y:S02]  /*60a0*/  FFMA.FTZ R70, R147, R205, -R70 ;  /* 0x000000cd93467223 */ /* 0x000fe40000010846 */
[-C--:B------:R-:W-:Y:S01]  /*60b0*/  FFMA.FTZ R143, R63, R72.reuse, R208 ;  /* 0x000000483f8f7223 */ /* 0x080fe200000100d0 */
[----:B------:R-:W-:Y:S01]  /*60c0*/  IADD3 R208, R9, 0x740, RZ ;  /* 0x0000074009d07810 */ /* 0x000fe20007ffe0ff */
[----:B------:R-:W-:Y:S02]  /*60d0*/  FFMA.FTZ R147, R147, R145, R146 ;  /* 0x0000009193937223 */ /* 0x000fe40000010092 */
[----:B------:R-:W-:Y:S02]  /*60e0*/  FFMA.FTZ R47, R32, R72, R47 ;  /* 0x00000048202f7223 */ /* 0x000fe4000001002f */
[----:B------:R-:W-:Y:S02]  /*60f0*/  FFMA.FTZ R63, R178, R205, R82 ;  /* 0x000000cdb23f7223 */ /* 0x000fe40000010052 */
[----:B------:R-:W-:-:S02]  /*6100*/  FMUL.FTZ R146, R31, R145 ;  /* 0x000000911f927220 */ /* 0x000fc40000410000 */
[----:B------:R-:W-:Y:S02]  /*6110*/  FMUL.FTZ R128, R31, R205 ;  /* 0x000000cd1f807220 */ /* 0x000fe40000410000 */
[C---:B------:R-:W-:Y:S02]  /*6120*/  FMUL.FTZ R72, R145.reuse, UR15 ;  /* 0x0000000f91487c20 */ /* 0x040fe40008410000 */
[----:B------:R-:W-:Y:S02]  /*6130*/  FFMA.FTZ R82, R145, UR14, -R73 ;  /* 0x0000000e91527c23 */ /* 0x000fe40008010849 */
[----:B------:R-:W-:Y:S02]  /*6140*/  FADD.FTZ R203, R203, R70 ;  /* 0x00000046cbcb7221 */ /* 0x000fe40000010000 */
[C---:B------:R-:W-:Y:S02]  /*6150*/  FMUL.FTZ R83, R71.reuse, R146 ;  /* 0x0000009247537220 */ /* 0x040fe40000410000 */
[----:B------:R-:W-:-:S02]  /*6160*/  FMUL.FTZ R70, R71, R128 ;  /* 0x0000008047467220 */ /* 0x000fc40000410000 */
[----:B------:R-:W-:Y:S02]  /*6170*/  FFMA.FTZ R69, R178, -R69, R240 ;  /* 0x80000045b2457223 */ /* 0x000fe400000100f0 */
[----:B------:R-:W-:Y:S02]  /*6180*/  FFMA.FTZ R72, R205, UR14, R72 ;  /* 0x0000000ecd487c23 */ /* 0x000fe40008010048 */
[----:B------:R-:W-:Y:S02]  /*6190*/  FMUL.FTZ R71, R71, R82 ;  /* 0x0000005247477220 */ /* 0x000fe40000410000 */
[----:B------:R-:W-:Y:S01]  /*61a0*/  FADD.FTZ R147, -R204, R147 ;  /* 0x00000093cc937221 */ /* 0x000fe20000010100 */
[----:B------:R-:W-:Y:S01]  /*61b0*/  PRMT R204, RZ, 0x7610, R54 ;  /* 0x00007610ffcc7816 */ /* 0x000fe20000000036 */
[----:B------:R-:W-:Y:S02]  /*61c0*/  FFMA.FTZ R71, R69, R72, R71 ;  /* 0x0000004845477223 */ /* 0x000fe40000010047 */
[----:B------:R-:W-:-:S02]  /*61d0*/  FMUL.FTZ R73, R68, R128 ;  /* 0x0000008044497220 */ /* 0x000fc40000410000 */
[C---:B-1----:R-:W-:Y:S02]  /*61e0*/  FMUL.FTZ R129, R68.reuse, R146 ;  /* 0x0000009244817220 */ /* 0x042fe40000410000 */
[----:B------:R-:W-:Y:S01]  /*61f0*/  FFMA.FTZ R178, R68, R63, R71 ;  /* 0x0000003f44b27223 */ /* 0x000fe20000010047 */
[----:B------:R-:W-:Y:S01]  /*6200*/  STS [R62.X4+0x2170], R73 ;  /* 0x002170493e007388 */ /* 0x000fe20000004800 */
[C---:B------:R-:W-:Y:S02]  /*6210*/  FMUL.FTZ R68, R148.reuse, -R147 ;  /* 0x8000009394447220 */ /* 0x040fe40000410000 */
[----:B------:R-:W-:Y:S01]  /*6220*/  FMUL.FTZ R148, R148, -R203 ;  /* 0x800000cb94947220 */ /* 0x000fe20000410000 */
[----:B------:R-:W-:Y:S01]  /*6230*/  STS [R62.X4+0x2174], R129 ;  /* 0x002174813e007388 */ /* 0x000fe20000004800 */
[----:B------:R-:W-:Y:S02]  /*6240*/  FFMA.FTZ R48, R31, R63, R48 ;  /* 0x0000003f1f307223 */ /* 0x000fe40000010030 */
[----:B------:R-:W-:-:S02]  /*6250*/  FFMA.FTZ R83, R69, R128, R83 ;  /* 0x0000008045537223 */ /* 0x000fc40000010053 */
[----:B------:R-:W-:Y:S02]  /*6260*/  FFMA.FTZ R82, R69, R146, -R70 ;  /* 0x0000009245527223 */ /* 0x000fe40000010846 */
[----:B------:R-:W-:Y:S02]  /*6270*/  FMUL.FTZ R63, R203, UR15 ;  /* 0x0000000fcb3f7c20 */ /* 0x000fe40008410000 */
[----:B------:R-:W-:Y:S02]  /*6280*/  FMUL.FTZ R72, R30, R204 ;  /* 0x000000cc1e487220 */ /* 0x000fe40000410000 */
[----:B------:R-:W-:Y:S02]  /*6290*/  FFMA.FTZ R68, R149, R203, -R68 ;  /* 0x000000cb95447223 */ /* 0x000fe40000010844 */
[----:B------:R-:W-:Y:S02]  /*62a0*/  FMUL.FTZ R70, R81, R147 ;  /* 0x0000009351467220 */ /* 0x000fe40000410000 */
[----:B------:R-:W-:-:S02]  /*62b0*/  FMUL.FTZ R128, R147, UR15 ;  /* 0x0000000f93807c20 */ /* 0x000fc40008410000 */
[----:B------:R-:W-:Y:S01]  /*62c0*/  FFMA.FTZ R149, R149, R147, R148 ;  /* 0x0000009395957223 */ /* 0x000fe20000010094 */
[----:B------:R-:W-:Y:S01]  /*62d0*/  PRMT R148, RZ, 0x5410, R54 ;  /* 0x00005410ff947816 */ /* 0x000fe20000000036 */
[----:B------:R-:W-:Y:S02]  /*62e0*/  FFMA.FTZ R146, R147, UR14, -R63 ;  /* 0x0000000e93927c23 */ /* 0x000fe4000801083f */
[----:B------:R-:W-:Y:S02]  /*62f0*/  FFMA.FTZ R81, R81, -R72, R191 ;  /* 0x8000004851517223 */ /* 0x000fe400000100bf */
[----:B------:R-:W-:Y:S02]  /*6300*/  FFMA.FTZ R70, R179, R203, R70 ;  /* 0x000000cbb3467223 */ /* 0x000fe40000010046 */
[----:B------:R-:W-:Y:S02]  /*6310*/  FMUL.FTZ R69, R30, R147 ;  /* 0x000000931e457220 */ /* 0x000fe40000410000 */
[----:B------:R-:W-:-:S02]  /*6320*/  FFMA.FTZ R63, R203, UR14, R128 ;  /* 0x0000000ecb3f7c23 */ /* 0x000fc40008010080 */
[----:B------:R-:W-:Y:S02]  /*6330*/  FMUL.FTZ R203, R30, R203 ;  /* 0x000000cb1ecb7220 */ /* 0x000fe40000410000 */
[----:B------:R-:W-:Y:S01]  /*6340*/  FADD.FTZ R149, -R202, R149 ;  /* 0x00000095ca957221 */ /* 0x000fe20000010100 */
[----:B------:R-:W-:Y:S01]  /*6350*/  IADD3 R202, R9, 0x680, RZ ;  /* 0x0000068009ca7810 */ /* 0x000fe20007ffe0ff */
[----:B------:R-:W-:Y:S02]  /*6360*/  FADD.FTZ R108, R143, R108 ;  /* 0x0000006c8f6c7221 */ /* 0x000fe40000010000 */
[----:B------:R-:W-:Y:S02]  /*6370*/  FFMA.FTZ R72, R179, -R72, R238 ;  /* 0x80000048b3487223 */ /* 0x000fe400000100ee */
[----:B------:R-:W-:Y:S02]  /*6380*/  FADD.FTZ R201, R201, R68 ;  /* 0x00000044c9c97221 */ /* 0x000fe40000010000 */
[----:B------:R-:W-:-:S02]  /*6390*/  FMUL.FTZ R143, R81, R69 ;  /* 0x00000045518f7220 */ /* 0x000fc40000410000 */
[C---:B------:R-:W-:Y:S02]  /*63a0*/  FMUL.FTZ R146, R81.reuse, R146 ;  /* 0x0000009251927220 */ /* 0x040fe40000410000 */
[----:B------:R-:W-:Y:S02]  /*63b0*/  FMUL.FTZ R71, R204, R69 ;  /* 0x00000045cc477220 */ /* 0x000fe40000410000 */
[----:B------:R-:W-:Y:S02]  /*63c0*/  FMUL.FTZ R81, R81, R203 ;  /* 0x000000cb51517220 */ /* 0x000fe40000410000 */
[----:B------:R-:W-:Y:S01]  /*63d0*/  FMUL.FTZ R68, R150, -R149 ;  /* 0x8000009596447220 */ /* 0x000fe20000410000 */
[----:B------:R0:W-:Y:S01]  /*63e0*/  STS [R62.X4+0x216c], R71 ;  /* 0x00216c473e007388 */ /* 0x0001e20000004800 */
[C---:B------:R-:W-:Y:S02]  /*63f0*/  FFMA.FTZ R63, R72.reuse, R63, R146 ;  /* 0x0000003f483f7223 */ /* 0x040fe40000010092 */
[----:B------:R-:W-:-:S02]  /*6400*/  FFMA.FTZ R81, R72, R69, -R81 ;  /* 0x0000004548517223 */ /* 0x000fc40000010851 */
[-C--:B------:R-:W-:Y:S02]  /*6410*/  FFMA.FTZ R68, R151, R201.reuse, -R68 ;  /* 0x000000c997447223 */ /* 0x080fe40000010844 */
[----:B------:R-:W-:Y:S02]  /*6420*/  FMUL.FTZ R69, R29, R148 ;  /* 0x000000941d457220 */ /* 0x000fe40000410000 */
[----:B------:R-:W-:Y:S02]  /*6430*/  FMUL.FTZ R150, R150, -R201 ;  /* 0x800000c996967220 */ /* 0x000fe40000410000 */
[----:B0-----:R-:W-:Y:S02]  /*6440*/  FMUL.FTZ R71, R201, UR15 ;  /* 0x0000000fc9477c20 */ /* 0x001fe40008410000 */
[-C--:B------:R-:W-:Y:S02]  /*6450*/  FFMA.FTZ R147, R204, R70.reuse, R63 ;  /* 0x00000046cc937223 */ /* 0x080fe4000001003f */
[----:B------:R-:W-:-:S02]  /*6460*/  FFMA.FTZ R45, R30, R70, R45 ;  /* 0x000000461e2d7223 */ /* 0x000fc4000001002d */
[C---:B------:R-:W-:Y:S02]  /*6470*/  FMUL.FTZ R63, R80.reuse, R149 ;  /* 0x00000095503f7220 */ /* 0x040fe40000410000 */
[----:B------:R-:W-:Y:S02]  /*6480*/  FADD.FTZ R199, R199, R68 ;  /* 0x00000044c7c77221 */ /* 0x000fe40000010000 */
[----:B------:R-:W-:Y:S02]  /*6490*/  FFMA.FTZ R80, R80, -R69, R236 ;  /* 0x8000004550507223 */ /* 0x000fe400000100ec */
[C---:B------:R-:W-:Y:S02]  /*64a0*/  FMUL.FTZ R70, R149.reuse, UR15 ;  /* 0x0000000f95467c20 */ /* 0x040fe40008410000 */
[----:B------:R-:W-:Y:S02]  /*64b0*/  FFMA.FTZ R71, R149, UR14, -R71 ;  /* 0x0000000e95477c23 */ /* 0x000fe40008010847 */
[----:B------:R-:W-:-:S02]  /*64c0*/  FMUL.FTZ R145, R29, R149 ;  /* 0x000000951d917220 */ /* 0x000fc40000410000 */
[----:B------:R-:W-:Y:S02]  /*64d0*/  FMUL.FTZ R68, R29, R201 ;  /* 0x000000c91d447220 */ /* 0x000fe40000410000 */
[----:B------:R-:W-:Y:S01]  /*64e0*/  FFMA.FTZ R151, R151, R149, R150 ;  /* 0x0000009597977223 */ /* 0x000fe20000010096 */
[----:B------:R-:W-:Y:S01]  /*64f0*/  PRMT R149, RZ, 0x7610, R53 ;  /* 0x00007610ff957816 */ /* 0x000fe20000000035 */
[----:B------:R-:W-:Y:S01]  /*6500*/  FFMA.FTZ R143, R72, R203, R143 ;  /* 0x000000cb488f7223 */ /* 0x000fe2000001008f */
[----:B------:R-:W-:Y:S01]  /*6510*/  PRMT R150, RZ, 0x5410, R53 ;  /* 0x00005410ff967816 */ /* 0x000fe20000000035 */
[----:B------:R-:W-:Y:S02]  /*6520*/  FFMA.FTZ R69, R176, -R69, R237 ;  /* 0x80000045b0457223 */ /* 0x000fe400000100ed */
[----:B------:R-:W-:Y:S02]  /*6530*/  FFMA.FTZ R70, R201, UR14, R70 ;  /* 0x0000000ec9467c23 */ /* 0x000fe40008010046 */
[----:B------:R-:W-:-:S02]  /*6540*/  FMUL.FTZ R72, R80, R145 ;  /* 0x0000009150487220 */ /* 0x000fc40000410000 */
[C---:B------:R-:W-:Y:S02]  /*6550*/  FMUL.FTZ R71, R80.reuse, R71 ;  /* 0x0000004750477220 */ /* 0x040fe40000410000 */
[-C--:B------:R-:W-:Y:S02]  /*6560*/  FMUL.FTZ R128, R80, R68.reuse ;  /* 0x0000004450807220 */ /* 0x080fe40000410000 */
[----:B------:R-:W-:Y:S01]  /*6570*/  FADD.FTZ R151, -R200, R151 ;  /* 0x00000097c8977221 */ /* 0x000fe20000010100 */
[C---:B------:R-:W-:Y:S01]  /*6580*/  IADD3 R200, R9.reuse, 0x640, RZ ;  /* 0x0000064009c87810 */ /* 0x040fe20007ffe0ff */
[----:B------:R-:W-:Y:S02]  /*6590*/  FMUL.FTZ R129, R148, R145 ;  /* 0x0000009194817220 */ /* 0x000fe40000410000 */
[----:B------:R-:W-:Y:S01]  /*65a0*/  FFMA.FTZ R63, R176, R201, R63 ;  /* 0x000000c9b03f7223 */ /* 0x000fe2000001003f */
[----:B------:R-:W-:Y:S01]  /*65b0*/  IADD3 R176, R9, 0x4c0, RZ ;  /* 0x000004c009b07810 */ /* 0x000fe20007ffe0ff */
[-C--:B------:R-:W-:Y:S01]  /*65c0*/  FFMA.FTZ R80, R69, R68.reuse, R72 ;  /* 0x0000004445507223 */ /* 0x080fe20000010048 */
[----:B------:R-:W-:Y:S01]  /*65d0*/  STS [R62.X4+0x2164], R129 ;  /* 0x002164813e007388 */ /* 0x000fe20000004800 */
[----:B------:R-:W-:-:S02]  /*65e0*/  FMUL.FTZ R73, R148, R68 ;  /* 0x0000004494497220 */ /* 0x000fc40000410000 */
[C---:B------:R-:W-:Y:S02]  /*65f0*/  FFMA.FTZ R145, R69.reuse, R145, -R128 ;  /* 0x0000009145917223 */ /* 0x040fe40000010880 */
[----:B------:R-:W-:Y:S01]  /*6600*/  FFMA.FTZ R70, R69, R70, R71 ;  /* 0x0000004645467223 */ /* 0x000fe20000010047 */
[----:B------:R0:W-:Y:S01]  /*6610*/  STS [R62.X4+0x2160], R73 ;  /* 0x002160493e007388 */ /* 0x0001e20000004800 */
[----:B------:R-:W-:Y:S02]  /*6620*/  FMUL.FTZ R68, R152, -R151 ;  /* 0x8000009798447220 */ /* 0x000fe40000410000 */
[----:B------:R-:W-:Y:S02]  /*6630*/  FMUL.FTZ R69, R199, UR15 ;  /* 0x0000000fc7457c20 */ /* 0x000fe40008410000 */
[----:B------:R-:W-:Y:S02]  /*6640*/  FMUL.FTZ R72, R28, R149 ;  /* 0x000000951c487220 */ /* 0x000fe40000410000 */
[----:B------:R-:W-:-:S02]  /*6650*/  FFMA.FTZ R148, R148, R63, R70 ;  /* 0x0000003f94947223 */ /* 0x000fc40000010046 */
[-C--:B------:R-:W-:Y:S02]  /*6660*/  FMUL.FTZ R152, R152, -R199.reuse ;  /* 0x800000c798987220 */ /* 0x080fe40000410000 */
[----:B------:R-:W-:Y:S02]  /*6670*/  FFMA.FTZ R68, R153, R199, -R68 ;  /* 0x000000c799447223 */ /* 0x000fe40000010844 */
[-C--:B------:R-:W-:Y:S02]  /*6680*/  FMUL.FTZ R70, R79, R151.reuse ;  /* 0x000000974f467220 */ /* 0x080fe40000410000 */
[----:B------:R-:W-:Y:S02]  /*6690*/  FFMA.FTZ R128, R151, UR14, -R69 ;  /* 0x0000000e97807c23 */ /* 0x000fe40008010845 */
[----:B------:R-:W-:Y:S02]  /*66a0*/  FFMA.FTZ R79, R79, -R72, R232 ;  /* 0x800000484f4f7223 */ /* 0x000fe400000100e8 */
[----:B------:R-:W-:-:S02]  /*66b0*/  FMUL.FTZ R69, R28, R151 ;  /* 0x000000971c457220 */ /* 0x000fc40000410000 */
[----:B------:R-:W-:Y:S02]  /*66c0*/  FFMA.FTZ R153, R153, R151, R152 ;  /* 0x0000009799997223 */ /* 0x000fe40000010098 */
[----:B------:R-:W-:Y:S02]  /*66d0*/  FADD.FTZ R197, R197, R68 ;  /* 0x00000044c5c57221 */ /* 0x000fe40000010000 */
[----:B------:R-:W-:Y:S02]  /*66e0*/  FFMA.FTZ R46, R29, R63, R46 ;  /* 0x0000003f1d2e7223 */ /* 0x000fe4000001002e */
[----:B------:R-:W-:Y:S02]  /*66f0*/  FFMA.FTZ R72, R177, -R72, R233 ;  /* 0x80000048b1487223 */ /* 0x000fe400000100e9 */
[----:B------:R-:W-:Y:S02]  /*6700*/  FMUL.FTZ R68, R28, R199 ;  /* 0x000000c71c447220 */ /* 0x000fe40000410000 */
[----:B------:R-:W-:-:S02]  /*6710*/  FMUL.FTZ R71, R79, R69 ;  /* 0x000000454f477220 */ /* 0x000fc40000410000 */
[----:B------:R-:W-:Y:S02]  /*6720*/  FMUL.FTZ R63, R151, UR15 ;  /* 0x0000000f973f7c20 */ /* 0x000fe40008410000 */
[----:B------:R-:W-:Y:S01]  /*6730*/  FADD.FTZ R153, -R198, R153 ;  /* 0x00000099c6997221 */ /* 0x000fe20000010100 */
[----:B------:R-:W-:Y:S01]  /*6740*/  IADD3 R198, R9, 0x600, RZ ;  /* 0x0000060009c67810 */ /* 0x000fe20007ffe0ff */
[----:B------:R-:W-:Y:S02]  /*6750*/  FFMA.FTZ R146, R72, R68, R71 ;  /* 0x0000004448927223 */ /* 0x000fe40000010047 */
[----:B------:R-:W-:Y:S02]  /*6760*/  FFMA.FTZ R63, R199, UR14, R63 ;  /* 0x0000000ec73f7c23 */ /* 0x000fe4000801003f */
[----:B------:R-:W-:Y:S02]  /*6770*/  FMUL.FTZ R128, R79, R128 ;  /* 0x000000804f807220 */ /* 0x000fe40000410000 */
[----:B------:R-:W-:-:S02]  /*6780*/  FMUL.FTZ R71, R149, R68 ;  /* 0x0000004495477220 */ /* 0x000fc40000410000 */
[----:B------:R-:W-:Y:S02]  /*6790*/  FMUL.FTZ R79, R79, R68 ;  /* 0x000000444f4f7220 */ /* 0x000fe40000410000 */
[----:B------:R-:W-:Y:S01]  /*67a0*/  FMUL.FTZ R68, R154, -R153 ;  /* 0x800000999a447220 */ /* 0x000fe20000410000 */
[----:B------:R1:W-:Y:S01]  /*67b0*/  STS [R62.X4+0x2158], R71 ;  /* 0x002158473e007388 */ /* 0x0003e20000004800 */
[----:B------:R-:W-:Y:S02]  /*67c0*/  FADD.FTZ R106, R147, R106 ;  /* 0x0000006a936a7221 */ /* 0x000fe40000010000 */
[----:B------:R-:W-:Y:S02]  /*67d0*/  FFMA.FTZ R70, R177, R199, R70 ;  /* 0x000000c7b1467223 */ /* 0x000fe40000010046 */
[----:B------:R-:W-:Y:S02]  /*67e0*/  FFMA.FTZ R63, R72, R63, R128 ;  /* 0x0000003f483f7223 */ /* 0x000fe40000010080 */
[----:B0-----:R-:W-:-:S02]  /*67f0*/  FMUL.FTZ R73, R149, R69 ;  /* 0x0000004595497220 */ /* 0x001fc40000410000 */
[----:B------:R-:W-:Y:S02]  /*6800*/  FFMA.FTZ R79, R72, R69, -R79 ;  /* 0x00000045484f7223 */ /* 0x000fe4000001084f */
[C---:B------:R-:W-:Y:S01]  /*6810*/  FMUL.FTZ R147, R27.reuse, R153 ;  /* 0x000000991b937220 */ /* 0x040fe20000410000 */
[----:B------:R-:W-:Y:S01]  /*6820*/  STS [R62.X4+0x215c], R73 ;  /* 0x00215c493e007388 */ /* 0x000fe20000004800 */
[----:B------:R-:W-:Y:S02]  /*6830*/  FMUL.FTZ R69, R27, R150 ;  /* 0x000000961b457220 */ /* 0x000fe40000410000 */
[----:B------:R-:W-:Y:S02]  /*6840*/  FFMA.FTZ R68, R155, R197, -R68 ;  /* 0x000000c59b447223 */ /* 0x000fe40000010844 */
[----:B-1----:R-:W-:Y:S02]  /*6850*/  FMUL.FTZ R71, R197, UR15 ;  /* 0x0000000fc5477c20 */ /* 0x002fe40008410000 */
[----:B------:R-:W-:-:S02]  /*6860*/  FFMA.FTZ R149, R149, R70, R63 ;  /* 0x0000004695957223 */ /* 0x000fc4000001003f */
[----:B------:R-:W-:Y:S02]  /*6870*/  FFMA.FTZ R43, R28, R70, R43 ;  /* 0x000000461c2b7223 */ /* 0x000fe4000001002b */
[----:B------:R-:W-:Y:S02]  /*6880*/  FMUL.FTZ R63, R78, R153 ;  /* 0x000000994e3f7220 */ /* 0x000fe40000410000 */
[----:B------:R-:W-:Y:S02]  /*6890*/  FMUL.FTZ R129, R150, R147 ;  /* 0x0000009396817220 */ /* 0x000fe40000410000 */
[----:B------:R-:W-:Y:S02]  /*68a0*/  FFMA.FTZ R78, R78, -R69, R234 ;  /* 0x800000454e4e7223 */ /* 0x000fe400000100ea */
[C---:B------:R-:W-:Y:S01]  /*68b0*/  FMUL.FTZ R70, R153.reuse, UR15 ;  /* 0x0000000f99467c20 */ /* 0x040fe20008410000 */
[----:B------:R0:W-:Y:S01]  /*68c0*/  STS [R62.X4+0x2154], R129 ;  /* 0x002154813e007388 */ /* 0x0001e20000004800 */
[----:B------:R-:W-:-:S02]  /*68d0*/  FFMA.FTZ R71, R153, UR14, -R71 ;  /* 0x0000000e99477c23 */ /* 0x000fc40008010847 */
[----:B------:R-:W-:Y:S02]  /*68e0*/  FADD.FTZ R195, R195, R68 ;  /* 0x00000044c3c37221 */ /* 0x000fe40000010000 */
[-C--:B------:R-:W-:Y:S02]  /*68f0*/  FMUL.FTZ R154, R154, -R197.reuse ;  /* 0x800000c59a9a7220 */ /* 0x080fe40000410000 */
[----:B------:R-:W-:Y:S02]  /*6900*/  FMUL.FTZ R68, R27, R197 ;  /* 0x000000c51b447220 */ /* 0x000fe40000410000 */
[----:B------:R-:W-:Y:S01]  /*6910*/  FFMA.FTZ R69, R174, -R69, R235 ;  /* 0x80000045ae457223 */ /* 0x000fe200000100eb */
[----:B0-----:R-:W-:Y:S01]  /*6920*/  PRMT R129, RZ, 0x7610, R52 ;  /* 0x00007610ff817816 */ /* 0x001fe20000000034 */
[----:B------:R-:W-:Y:S02]  /*6930*/  FFMA.FTZ R70, R197, UR14, R70 ;  /* 0x0000000ec5467c23 */ /* 0x000fe40008010046 */
[----:B------:R-:W-:-:S02]  /*6940*/  FMUL.FTZ R71, R78, R71 ;  /* 0x000000474e477220 */ /* 0x000fc40000410000 */
[----:B------:R-:W-:Y:S02]  /*6950*/  FFMA.FTZ R155, R155, R153, R154 ;  /* 0x000000999b9b7223 */ /* 0x000fe4000001009a */
[C---:B------:R-:W-:Y:S02]  /*6960*/  FMUL.FTZ R72, R78.reuse, R147 ;  /* 0x000000934e487220 */ /* 0x040fe40000410000 */
[----:B------:R-:W-:Y:S02]  /*6970*/  FMUL.FTZ R128, R78, R68 ;  /* 0x000000444e807220 */ /* 0x000fe40000410000 */
[----:B------:R-:W-:Y:S01]  /*6980*/  FFMA.FTZ R63, R174, R197, R63 ;  /* 0x000000c5ae3f7223 */ /* 0x000fe2000001003f */
[----:B------:R-:W-:Y:S01]  /*6990*/  IADD3 R174, R9, 0x480, RZ ;  /* 0x0000048009ae7810 */ /* 0x000fe20007ffe0ff */
[----:B------:R-:W-:Y:S02]  /*69a0*/  FFMA.FTZ R70, R69, R70, R71 ;  /* 0x0000004645467223 */ /* 0x000fe40000010047 */
[----:B------:R-:W-:Y:S01]  /*69b0*/  FADD.FTZ R155, -R196, R155 ;  /* 0x0000009bc49b7221 */ /* 0x000fe20000010100 */
[----:B------:R-:W-:Y:S01]  /*69c0*/  IADD3 R196, R9, 0x5c0, RZ ;  /* 0x000005c009c47810 */ /* 0x000fe20007ffe0ff */
[----:B------:R-:W-:-:S02]  /*69d0*/  FFMA.FTZ R78, R69, R68, R72 ;  /* 0x00000044454e7223 */ /* 0x000fc40000010048 */
[----:B------:R-:W-:Y:S02]  /*69e0*/  FFMA.FTZ R147, R69, R147, -R128 ;  /* 0x0000009345937223 */ /* 0x000fe40000010880 */
[----:B------:R-:W-:Y:S02]  /*69f0*/  FMUL.FTZ R72, R26, R129 ;  /* 0x000000811a487220 */ /* 0x000fe40000410000 */
[----:B------:R-:W-:Y:S02]  /*6a00*/  FMUL.FTZ R69, R195, UR15 ;  /* 0x0000000fc3457c20 */ /* 0x000fe40008410000 */
[C---:B------:R-:W-:Y:S02]  /*6a10*/  FMUL.FTZ R73, R150.reuse, R68 ;  /* 0x0000004496497220 */ /* 0x040fe40000410000 */
[-C--:B------:R-:W-:Y:S02]  /*6a20*/  FFMA.FTZ R150, R150, R63.reuse, R70 ;  /* 0x0000003f96967223 */ /* 0x080fe40000010046 */
[----:B------:R-:W-:Y:S01]  /*6a30*/  FFMA.FTZ R44, R27, R63, R44 ;  /* 0x0000003f1b2c7223 */ /* 0x000fe2000001002c */
[----:B------:R0:W-:Y:S01]  /*6a40*/  STS [R62.X4+0x2150], R73 ;  /* 0x002150493e007388 */ /* 0x0001e20000004800 */
[----:B------:R-:W-:-:S02]  /*6a50*/  FMUL.FTZ R68, R156, -R155 ;  /* 0x8000009b9c447220 */ /* 0x000fc40000410000 */
[C---:B------:R-:W-:Y:S02]  /*6a60*/  FMUL.FTZ R70, R77.reuse, R155 ;  /* 0x0000009b4d467220 */ /* 0x040fe40000410000 */
[-C--:B------:R-:W-:Y:S02]  /*6a70*/  FFMA.FTZ R77, R77, -R72.reuse, R230 ;  /* 0x800000484d4d7223 */ /* 0x080fe400000100e6 */
[C---:B------:R-:W-:Y:S02]  /*6a80*/  FMUL.FTZ R63, R155.reuse, UR15 ;  /* 0x0000000f9b3f7c20 */ /* 0x040fe40008410000 */
[----:B------:R-:W-:Y:S02]  /*6a90*/  FFMA.FTZ R128, R155, UR14, -R69 ;  /* 0x0000000e9b807c23 */ /* 0x000fe40008010845 */
[----:B------:R-:W-:Y:S02]  /*6aa0*/  FFMA.FTZ R68, R157, R195, -R68 ;  /* 0x000000c39d447223 */ /* 0x000fe40000010844 */
[----:B------:R-:W-:-:S02]  /*6ab0*/  FFMA.FTZ R72, R175, -R72, R231 ;  /* 0x80000048af487223 */ /* 0x000fc400000100e7 */
[----:B------:R-:W-:Y:S02]  /*6ac0*/  FFMA.FTZ R63, R195, UR14, R63 ;  /* 0x0000000ec33f7c23 */ /* 0x000fe4000801003f */
[----:B------:R-:W-:Y:S02]  /*6ad0*/  FMUL.FTZ R128, R77, R128 ;  /* 0x000000804d807220 */ /* 0x000fe40000410000 */
[-C--:B------:R-:W-:Y:S02]  /*6ae0*/  FMUL.FTZ R156, R156, -R195.reuse ;  /* 0x800000c39c9c7220 */ /* 0x080fe40000410000 */
[----:B------:R-:W-:Y:S02]  /*6af0*/  FADD.FTZ R105, R148, R105 ;  /* 0x0000006994697221 */ /* 0x000fe40000010000 */
[----:B------:R-:W-:Y:S02]  /*6b00*/  FADD.FTZ R152, R95, R68 ;  /* 0x000000445f987221 */ /* 0x000fe40000010000 */
[----:B------:R-:W-:Y:S01]  /*6b10*/  FFMA.FTZ R70, R175, R195, R70 ;  /* 0x000000c3af467223 */ /* 0x000fe20000010046 */
[----:B------:R-:W-:Y:S01]  /*6b20*/  LEA.HI.SX32 R175, R242, R9, 0x1b ;  /* 0x00000009f2af7211 */ /* 0x000fe200078fdaff */
[----:B------:R-:W-:-:S02]  /*6b30*/  FMUL.FTZ R148, R26, R155 ;  /* 0x0000009b1a947220 */ /* 0x000fc40000410000 */
[----:B------:R-:W-:Y:S02]  /*6b40*/  FMUL.FTZ R68, R26, R195 ;  /* 0x000000c31a447220 */ /* 0x000fe40000410000 */
[----:B------:R-:W-:Y:S02]  /*6b50*/  FFMA.FTZ R63, R72, R63, R128 ;  /* 0x0000003f483f7223 */ /* 0x000fe40000010080 */
[----:B------:R-:W-:Y:S02]  /*6b60*/  FFMA.FTZ R157, R157, R155, R156 ;  /* 0x0000009b9d9d7223 */ /* 0x000fe4000001009c */
[----:B------:R-:W-:Y:S02]  /*6b70*/  FADD.FTZ R104, R149, R104 ;  /* 0x0000006895687221 */ /* 0x000fe40000010000 */
[----:B------:R-:W-:Y:S02]  /*6b80*/  FMUL.FTZ R149, R77, R148 ;  /* 0x000000944d957220 */ /* 0x000fe40000410000 */
[----:B------:R-:W-:-:S02]  /*6b90*/  FMUL.FTZ R71, R129, R68 ;  /* 0x0000004481477220 */ /* 0x000fc40000410000 */
[C---:B0-----:R-:W-:Y:S02]  /*6ba0*/  FMUL.FTZ R73, R129.reuse, R148 ;  /* 0x0000009481497220 */ /* 0x041fe40000410000 */
[----:B------:R-:W-:Y:S01]  /*6bb0*/  FFMA.FTZ R95, R129, R70, R63 ;  /* 0x00000046815f7223 */ /* 0x000fe2000001003f */
[----:B------:R-:W-:Y:S01]  /*6bc0*/  PRMT R129, RZ, 0x5410, R52 ;  /* 0x00005410ff817816 */ /* 0x000fe20000000034 */
[----:B------:R-:W-:Y:S01]  /*6bd0*/  FADD.FTZ R157, -R194, R157 ;  /* 0x0000009dc29d7221 */ /* 0x000fe20000010100 */
[----:B------:R0:W-:Y:S01]  /*6be0*/  STS [R62.X4+0x2148], R71 ;  /* 0x002148473e007388 */ /* 0x0001e20000004800 */
[-C--:B------:R-:W-:Y:S01]  /*6bf0*/  FMUL.FTZ R77, R77, R68.reuse ;  /* 0x000000444d4d7220 */ /* 0x080fe20000410000 */
[----:B------:R-:W-:Y:S01]  /*6c00*/  IADD3 R194, R9, 0x580, RZ ;  /* 0x0000058009c27810 */ /* 0x000fe20007ffe0ff */
[----:B------:R-:W-:Y:S01]  /*6c10*/  FFMA.FTZ R149, R72, R68, R149 ;  /* 0x0000004448957223 */ /* 0x000fe20000010095 */
[----:B------:R1:W-:Y:S01]  /*6c20*/  STS [R62.X4+0x214c], R73 ;  /* 0x00214c493e007388 */ /* 0x0003e20000004800 */
[----:B------:R-:W-:-:S02]  /*6c30*/  FMUL.FTZ R68, R158, -R157 ;  /* 0x8000009d9e447220 */ /* 0x000fc40000410000 */
[-C--:B------:R-:W-:Y:S02]  /*6c40*/  FMUL.FTZ R158, R158, -R152.reuse ;  /* 0x800000989e9e7220 */ /* 0x080fe40000410000 */
[----:B------:R-:W-:Y:S02]  /*6c50*/  FMUL.FTZ R69, R25, R129 ;  /* 0x0000008119457220 */ /* 0x000fe40000410000 */
[CC--:B------:R-:W-:Y:S02]  /*6c60*/  FMUL.FTZ R63, R76.reuse, R157.reuse ;  /* 0x0000009d4c3f7220 */ /* 0x0c0fe40000410000 */
[C---:B------:R-:W-:Y:S02]  /*6c70*/  FFMA.FTZ R68, R159.reuse, R152, -R68 ;  /* 0x000000989f447223 */ /* 0x040fe40000010844 */
[----:B------:R-:W-:Y:S02]  /*6c80*/  FFMA.FTZ R159, R159, R157, R158 ;  /* 0x0000009d9f9f7223 */ /* 0x000fe4000001009e */
[----:B------:R-:W-:-:S02]  /*6c90*/  FFMA.FTZ R76, R76, -R69, R226 ;  /* 0x800000454c4c7223 */ /* 0x000fc400000100e2 */
[----:B------:R-:W-:Y:S02]  /*6ca0*/  FFMA.FTZ R41, R26, R70, R41 ;  /* 0x000000461a297223 */ /* 0x000fe40000010029 */
[----:B------:R-:W-:Y:S02]  /*6cb0*/  FFMA.FTZ R69, R172, -R69, R227 ;  /* 0x80000045ac457223 */ /* 0x000fe400000100e3 */
[----:B------:R-:W-:Y:S02]  /*6cc0*/  FMUL.FTZ R70, R152, UR15 ;  /* 0x0000000f98467c20 */ /* 0x000fe40008410000 */
[----:B------:R-:W-:Y:S02]  /*6cd0*/  FFMA.FTZ R172, R172, R152, R63 ;  /* 0x00000098acac7223 */ /* 0x000fe4000001003f */
[----:B------:R-:W-:Y:S02]  /*6ce0*/  FMUL.FTZ R63, R157, UR15 ;  /* 0x0000000f9d3f7c20 */ /* 0x000fe40008410000 */
[----:B------:R-:W-:-:S02]  /*6cf0*/  FFMA.FTZ R148, R72, R148, -R77 ;  /* 0x0000009448947223 */ /* 0x000fc4000001084d */
[----:B------:R-:W-:Y:S02]  /*6d00*/  FADD.FTZ R94, -R94, R159 ;  /* 0x0000009f5e5e7221 */ /* 0x000fe40000010100 */
[----:B------:R-:W-:Y:S02]  /*6d10*/  FADD.FTZ R128, R93, R68 ;  /* 0x000000445d807221 */ /* 0x000fe40000010000 */
[----:B------:R-:W-:Y:S02]  /*6d20*/  FMUL.FTZ R72, R25, R157 ;  /* 0x0000009d19487220 */ /* 0x000fe40000410000 */
[----:B0-----:R-:W-:Y:S02]  /*6d30*/  FFMA.FTZ R71, R157, UR14, -R70 ;  /* 0x0000000e9d477c23 */ /* 0x001fe40008010846 */
[----:B------:R-:W-:Y:S02]  /*6d40*/  FFMA.FTZ R70, R152, UR14, R63 ;  /* 0x0000000e98467c23 */ /* 0x000fe4000801003f */
[----:B------:R-:W-:-:S02]  /*6d50*/  FADD.FTZ R103, R150, R103 ;  /* 0x0000006796677221 */ /* 0x000fc40000010000 */
[----:B------:R-:W-:Y:S02]  /*6d60*/  FMUL.FTZ R63, R127, -R94 ;  /* 0x8000005e7f3f7220 */ /* 0x000fe40000410000 */
[----:B------:R-:W-:Y:S02]  /*6d70*/  FMUL.FTZ R68, R25, R152 ;  /* 0x0000009819447220 */ /* 0x000fe40000410000 */
[C---:B------:R-:W-:Y:S02]  /*6d80*/  FMUL.FTZ R150, R76.reuse, R72 ;  /* 0x000000484c967220 */ /* 0x040fe40000410000 */
[----:B------:R-:W-:Y:S02]  /*6d90*/  FMUL.FTZ R127, R127, -R128 ;  /* 0x800000807f7f7220 */ /* 0x000fe40000410000 */
[-C--:B------:R-:W-:Y:S02]  /*6da0*/  FMUL.FTZ R151, R76, R68.reuse ;  /* 0x000000444c977220 */ /* 0x080fe40000410000 */
[----:B------:R-:W-:-:S02]  /*6db0*/  FFMA.FTZ R150, R69, R68, R150 ;  /* 0x0000004445967223 */ /* 0x000fc40000010096 */
[----:B-1----:R-:W-:Y:S02]  /*6dc0*/  FMUL.FTZ R73, R129, R68 ;  /* 0x0000004481497220 */ /* 0x002fe40000410000 */
[C---:B------:R-:W-:Y:S02]  /*6dd0*/  FFMA.FTZ R127, R130.reuse, R94, R127 ;  /* 0x0000005e827f7223 */ /* 0x040fe4000001007f */
[----:B------:R-:W-:Y:S01]  /*6de0*/  FFMA.FTZ R68, R130, R128, -R63 ;  /* 0x0000008082447223 */ /* 0x000fe2000001083f */
[----:B------:R-:W-:Y:S01]  /*6df0*/  PRMT R130, RZ, 0x7610, R59 ;  /* 0x00007610ff827816 */ /* 0x000fe2000000003b */
[----:B------:R-:W-:Y:S01]  /*6e00*/  FADD.FTZ R92, -R92, R127 ;  /* 0x0000007f5c5c7221 */ /* 0x000fe20000010100 */
[----:B------:R0:W-:Y:S01]  /*6e10*/  STS [R62.X4+0x2140], R73 ;  /* 0x002140493e007388 */ /* 0x0001e20000004800 */
[----:B------:R-:W-:Y:S02]  /*6e20*/  FADD.FTZ R68, R91, R68 ;  /* 0x000000445b447221 */ /* 0x000fe40000010000 */
[----:B------:R-:W-:-:S02]  /*6e30*/  FMUL.FTZ R63, R131, -R92 ;  /* 0x8000005c833f7220 */ /* 0x000fc40000410000 */
[----:B------:R-:W-:Y:S02]  /*6e40*/  FMUL.FTZ R131, R131, -R68 ;  /* 0x8000004483837220 */ /* 0x000fe40000410000 */
[----:B------:R-:W-:Y:S02]  /*6e50*/  FMUL.FTZ R71, R76, R71 ;  /* 0x000000474c477220 */ /* 0x000fe40000410000 */
[C---:B------:R-:W-:Y:S02]  /*6e60*/  FFMA.FTZ R131, R132.reuse, R92, R131 ;  /* 0x0000005c84837223 */ /* 0x040fe40000010083 */
[C---:B------:R-:W-:Y:S02]  /*6e70*/  FFMA.FTZ R71, R69.reuse, R70, R71 ;  /* 0x0000004645477223 */ /* 0x040fe40000010047 */
[----:B------:R-:W-:Y:S02]  /*6e80*/  FFMA.FTZ R70, R132, R68, -R63 ;  /* 0x0000004484467223 */ /* 0x000fe4000001083f */
[----:B------:R-:W-:-:S02]  /*6e90*/  FFMA.FTZ R151, R69, R72, -R151 ;  /* 0x0000004845977223 */ /* 0x000fc40000010897 */
[----:B------:R-:W-:Y:S02]  /*6ea0*/  FMUL.FTZ R77, R129, R72 ;  /* 0x00000048814d7220 */ /* 0x000fe40000410000 */
[----:B------:R-:W-:Y:S02]  /*6eb0*/  FADD.FTZ R90, -R90, R131 ;  /* 0x000000835a5a7221 */ /* 0x000fe40000010100 */
[----:B------:R-:W-:Y:S01]  /*6ec0*/  FMUL.FTZ R72, R24, R130 ;  /* 0x0000008218487220 */ /* 0x000fe20000410000 */
[----:B------:R-:W-:Y:S01]  /*6ed0*/  STS [R62.X4+0x2144], R77 ;  /* 0x0021444d3e007388 */ /* 0x000fe20000004800 */
[-C--:B------:R-:W-:Y:S02]  /*6ee0*/  FFMA.FTZ R42, R25, R172.reuse, R42 ;  /* 0x000000ac192a7223 */ /* 0x080fe4000001002a */
[----:B------:R-:W-:Y:S01]  /*6ef0*/  FADD.FTZ R91, R89, R70 ;  /* 0x00000046595b7221 */ /* 0x000fe20000010000 */
[----:B------:R-:W-:Y:S01]  /*6f00*/  PRMT R89, RZ, 0x5410, R59 ;  /* 0x00005410ff597816 */ /* 0x000fe2000000003b */
[----:B------:R-:W-:-:S02]  /*6f10*/  FFMA.FTZ R172, R129, R172, R71 ;  /* 0x000000ac81ac7223 */ /* 0x000fc40000010047 */
[----:B------:R-:W-:Y:S02]  /*6f20*/  FMUL.FTZ R70, R75, R94 ;  /* 0x0000005e4b467220 */ /* 0x000fe40000410000 */
[----:B------:R-:W-:Y:S02]  /*6f30*/  FMUL.FTZ R63, R133, -R90 ;  /* 0x8000005a853f7220 */ /* 0x000fe40000410000 */
[----:B------:R-:W-:Y:S02]  /*6f40*/  FMUL.FTZ R71, R128, UR15 ;  /* 0x0000000f80477c20 */ /* 0x000fe40008410000 */
[-C--:B------:R-:W-:Y:S02]  /*6f50*/  FFMA.FTZ R75, R75, -R72.reuse, R222 ;  /* 0x800000484b4b7223 */ /* 0x080fe400000100de */
[C---:B------:R-:W-:Y:S02]  /*6f60*/  FFMA.FTZ R72, R173.reuse, -R72, R223 ;  /* 0x80000048ad487223 */ /* 0x040fe400000100df */
[----:B------:R-:W-:-:S02]  /*6f70*/  FFMA.FTZ R173, R173, R128, R70 ;  /* 0x00000080adad7223 */ /* 0x000fc40000010046 */
[-C--:B------:R-:W-:Y:S02]  /*6f80*/  FMUL.FTZ R133, R133, -R91.reuse ;  /* 0x8000005b85857220 */ /* 0x080fe40000410000 */
[----:B------:R-:W-:Y:S02]  /*6f90*/  FFMA.FTZ R70, R134, R91, -R63 ;  /* 0x0000005b86467223 */ /* 0x000fe4000001083f */
[----:B------:R-:W-:Y:S02]  /*6fa0*/  FFMA.FTZ R76, R94, UR14, -R71 ;  /* 0x0000000e5e4c7c23 */ /* 0x000fe40008010847 */
[----:B------:R-:W-:Y:S02]  /*6fb0*/  FMUL.FTZ R71, R24, R94 ;  /* 0x0000005e18477220 */ /* 0x000fe40000410000 */
[----:B------:R-:W-:Y:S02]  /*6fc0*/  FFMA.FTZ R133, R134, R90, R133 ;  /* 0x0000005a86857223 */ /* 0x000fe40000010085 */
[----:B------:R-:W-:-:S02]  /*6fd0*/  FMUL.FTZ R63, R24, R128 ;  /* 0x00000080183f7220 */ /* 0x000fc40000410000 */
[----:B------:R-:W-:Y:S02]  /*6fe0*/  FADD.FTZ R87, R87, R70 ;  /* 0x0000004657577221 */ /* 0x000fe40000010000 */
[C---:B------:R-:W-:Y:S02]  /*6ff0*/  FMUL.FTZ R70, R75.reuse, R71 ;  /* 0x000000474b467220 */ /* 0x040fe40000410000 */
[----:B------:R-:W-:Y:S02]  /*7000*/  FADD.FTZ R88, -R88, R133 ;  /* 0x0000008558587221 */ /* 0x000fe40000010100 */
[C---:B------:R-:W-:Y:S02]  /*7010*/  FMUL.FTZ R76, R75.reuse, R76 ;  /* 0x0000004c4b4c7220 */ /* 0x040fe40000410000 */
[-C--:B------:R-:W-:Y:S02]  /*7020*/  FMUL.FTZ R134, R75, R63.reuse ;  /* 0x0000003f4b867220 */ /* 0x080fe40000410000 */
[----:B------:R-:W-:-:S02]  /*7030*/  FFMA.FTZ R133, R72, R63, R70 ;  /* 0x0000003f48857223 */ /* 0x000fc40000010046 */
[----:B------:R-:W-:Y:S02]  /*7040*/  FMUL.FTZ R75, R130, R63 ;  /* 0x0000003f824b7220 */ /* 0x000fe40000410000 */
[CC--:B------:R-:W-:Y:S02]  /*7050*/  FMUL.FTZ R63, R135.reuse, -R87.reuse ;  /* 0x80000057873f7220 */ /* 0x0c0fe40000410000 */
[-C--:B------:R-:W-:Y:S01]  /*7060*/  FMUL.FTZ R135, R135, -R88.reuse ;  /* 0x8000005887877220 */ /* 0x080fe20000410000 */
[----:B------:R-:W-:Y:S01]  /*7070*/  STS [R62.X4+0x2138], R75 ;  /* 0x0021384b3e007388 */ /* 0x000fe20000004800 */
[----:B------:R-:W-:Y:S02]  /*7080*/  FMUL.FTZ R69, R94, UR15 ;  /* 0x0000000f5e457c20 */ /* 0x000fe40008410000 */
[C---:B------:R-:W-:Y:S02]  /*7090*/  FFMA.FTZ R63, R136.reuse, R88, R63 ;  /* 0x00000058883f7223 */ /* 0x040fe4000001003f */
[----:B------:R-:W-:-:S02]  /*70a0*/  FFMA.FTZ R136, R136, R87, -R135 ;  /* 0x0000005788887223 */ /* 0x000fc40000010887 */
[----:B------:R-:W-:Y:S02]  /*70b0*/  FFMA.FTZ R69, R128, UR14, R69 ;  /* 0x0000000e80457c23 */ /* 0x000fe40008010045 */
[----:B------:R-:W-:Y:S02]  /*70c0*/  FADD.FTZ R86, -R86, R63 ;  /* 0x0000003f56567221 */ /* 0x000fe40000010100 */
[----:B------:R-:W-:Y:S02]  /*70d0*/  FADD.FTZ R85, R85, R136 ;  /* 0x0000008855557221 */ /* 0x000fe40000010000 */
[----:B------:R-:W-:Y:S02]  /*70e0*/  FFMA.FTZ R76, R72, R69, R76 ;  /* 0x00000045484c7223 */ /* 0x000fe4000001004c */
[C---:B------:R-:W-:Y:S02]  /*70f0*/  FMUL.FTZ R69, R137.reuse, -R86 ;  /* 0x8000005689457220 */ /* 0x040fe40000410000 */
[----:B------:R-:W-:-:S02]  /*7100*/  FMUL.FTZ R137, R137, -R85 ;  /* 0x8000005589897220 */ /* 0x000fc40000410000 */
[-C--:B------:R-:W-:Y:S02]  /*7110*/  FFMA.FTZ R134, R72, R71.reuse, -R134 ;  /* 0x0000004748867223 */ /* 0x080fe40000010886 */
[----:B------:R-:W-:Y:S02]  /*7120*/  FFMA.FTZ R137, R138, R86, R137 ;  /* 0x000000568a897223 */ /* 0x000fe40000010089 */
[----:B------:R-:W-:Y:S02]  /*7130*/  FMUL.FTZ R71, R130, R71 ;  /* 0x0000004782477220 */ /* 0x000fe40000410000 */
[----:B------:R-:W-:Y:S02]  /*7140*/  FFMA.FTZ R70, R138, R85, -R69 ;  /* 0x000000558a467223 */ /* 0x000fe40000010845 */
[----:B------:R-:W-:Y:S01]  /*7150*/  FMUL.FTZ R69, R92, UR15 ;  /* 0x0000000f5c457c20 */ /* 0x000fe20008410000 */
[----:B------:R1:W-:Y:S01]  /*7160*/  STS [R62.X4+0x213c], R71 ;  /* 0x00213c473e007388 */ /* 0x0003e20000004800 */
[----:B------:R-:W-:-:S02]  /*7170*/  FADD.FTZ R84, -R84, R137 ;  /* 0x0000008954547221 */ /* 0x000fc40000010100 */
[----:B------:R-:W-:Y:S02]  /*7180*/  FADD.FTZ R207, R207, R70 ;  /* 0x00000046cfcf7221 */ /* 0x000fe40000010000 */
[----:B0-----:R-:W-:Y:S02]  /*7190*/  FMUL.FTZ R73, R23, R89 ;  /* 0x0000005917497220 */ /* 0x001fe40000410000 */
[----:B------:R-:W-:Y:S02]  /*71a0*/  FFMA.FTZ R70, R68, UR14, R69 ;  /* 0x0000000e44467c23 */ /* 0x000fe40008010045 */
[C---:B------:R-:W-:Y:S02]  /*71b0*/  FMUL.FTZ R69, R139.reuse, -R84 ;  /* 0x800000548b457220 */ /* 0x040fe40000410000 */
[----:B-1----:R-:W-:Y:S02]  /*71c0*/  FMUL.FTZ R71, R74, R92 ;  /* 0x0000005c4a477220 */ /* 0x002fe40000410000 */
[----:B------:R-:W-:-:S02]  /*71d0*/  FMUL.FTZ R139, R139, -R207 ;  /* 0x800000cf8b8b7220 */ /* 0x000fc40000410000 */
[----:B------:R-:W-:Y:S02]  /*71e0*/  FFMA.FTZ R72, R74, -R73, R216 ;  /* 0x800000494a487223 */ /* 0x000fe400000100d8 */
[-C--:B------:R-:W-:Y:S02]  /*71f0*/  FFMA.FTZ R71, R170, R68.reuse, R71 ;  /* 0x00000044aa477223 */ /* 0x080fe40000010047 */
[----:B------:R-:W-:Y:S02]  /*7200*/  FMUL.FTZ R75, R68, UR15 ;  /* 0x0000000f444b7c20 */ /* 0x000fe40008410000 */
[----:B------:R-:W-:Y:S02]  /*7210*/  FMUL.FTZ R74, R23, R68 ;  /* 0x00000044174a7220 */ /* 0x000fe40000410000 */
[C---:B------:R-:W-:Y:S02]  /*7220*/  FFMA.FTZ R68, R140.reuse, R207, -R69 ;  /* 0x000000cf8c447223 */ /* 0x040fe40000010845 */
[----:B------:R-:W-:-:S02]  /*7230*/  FFMA.FTZ R140, R140, R84, R139 ;  /* 0x000000548c8c7223 */ /* 0x000fc4000001008b */
[----:B------:R-:W-:Y:S02]  /*7240*/  FFMA.FTZ R75, R92, UR14, -R75 ;  /* 0x0000000e5c4b7c23 */ /* 0x000fe4000801084b */
[----:B------:R-:W-:Y:S02]  /*7250*/  FMUL.FTZ R92, R23, R92 ;  /* 0x0000005c175c7220 */ /* 0x000fe40000410000 */
[----:B------:R-:W-:Y:S02]  /*7260*/  FADD.FTZ R209, -R209, R140 ;  /* 0x0000008cd1d17221 */ /* 0x000fe40000010100 */
[----:B------:R-:W-:Y:S02]  /*7270*/  FADD.FTZ R211, R211, R68 ;  /* 0x00000044d3d37221 */ /* 0x000fe40000010000 */
[----:B------:R-:W-:Y:S02]  /*7280*/  FFMA.FTZ R73, R170, -R73, R217 ;  /* 0x80000049aa497223 */ /* 0x000fe400000100d9 */
[----:B------:R-:W-:-:S02]  /*7290*/  FMUL.FTZ R135, R72, R92 ;  /* 0x0000005c48877220 */ /* 0x000fc40000410000 */
[----:B------:R-:W-:Y:S02]  /*72a0*/  FMUL.FTZ R77, R89, R92 ;  /* 0x0000005c594d7220 */ /* 0x000fe40000410000 */
[C---:B------:R-:W-:Y:S02]  /*72b0*/  FMUL.FTZ R68, R141.reuse, -R209 ;  /* 0x800000d18d447220 */ /* 0x040fe40000410000 */
[C---:B------:R-:W-:Y:S01]  /*72c0*/  FMUL.FTZ R75, R72.reuse, R75 ;  /* 0x0000004b484b7220 */ /* 0x040fe20000410000 */
[----:B------:R0:W-:Y:S01]  /*72d0*/  STS [R62.X4+0x2134], R77 ;  /* 0x0021344d3e007388 */ /* 0x0001e20000004800 */
[----:B------:R-:W-:Y:S02]  /*72e0*/  FMUL.FTZ R141, R141, -R211 ;  /* 0x800000d38d8d7220 */ /* 0x000fe40000410000 */
[-C--:B------:R-:W-:Y:S02]  /*72f0*/  FMUL.FTZ R136, R72, R74.reuse ;  /* 0x0000004a48887220 */ /* 0x080fe40000410000 */
[----:B------:R-:W-:-:S02]  /*7300*/  FFMA.FTZ R135, R73, R74, R135 ;  /* 0x0000004a49877223 */ /* 0x000fc40000010087 */
[----:B------:R-:W-:Y:S01]  /*7310*/  FMUL.FTZ R69, R89, R74 ;  /* 0x0000004a59457220 */ /* 0x000fe20000410000 */
[--C-:B------:R-:W-:Y:S01]  /*7320*/  PRMT R74, RZ, 0x5410, R56.reuse ;  /* 0x00005410ff4a7816 */ /* 0x100fe20000000038 */
[----:B------:R-:W-:Y:S01]  /*7330*/  FFMA.FTZ R72, R73, R70, R75 ;  /* 0x0000004649487223 */ /* 0x000fe2000001004b */
[----:B0-----:R-:W-:Y:S01]  /*7340*/  PRMT R77, RZ, 0x7610, R56 ;  /* 0x00007610ff4d7816 */ /* 0x001fe20000000038 */
[C---:B------:R-:W-:Y:S01]  /*7350*/  FFMA.FTZ R141, R142.reuse, R209, R141 ;  /* 0x000000d18e8d7223 */ /* 0x040fe2000001008d */
[----:B------:R-:W-:Y:S01]  /*7360*/  PRMT R75, RZ, 0x7610, R58 ;  /* 0x00007610ff4b7816 */ /* 0x000fe2000000003a */
[----:B------:R-:W-:Y:S01]  /*7370*/  FFMA.FTZ R70, R142, R211, -R68 ;  /* 0x000000d38e467223 */ /* 0x000fe20000010844 */
[----:B------:R0:W-:Y:S01]  /*7380*/  STS [R62.X4+0x2130], R69 ;  /* 0x002130453e007388 */ /* 0x0001e20000004800 */
[----:B------:R-:W-:Y:S02]  /*7390*/  FADD.FTZ R212, -R212, R141 ;  /* 0x0000008dd4d47221 */ /* 0x000fe40000010100 */
[----:B------:R-:W-:-:S02]  /*73a0*/  FADD.FTZ R213, R213, R70 ;  /* 0x00000046d5d57221 */ /* 0x000fc40000010000 */
[----:B------:R-:W-:Y:S02]  /*73b0*/  FFMA.FTZ R63, R130, R173, R76 ;  /* 0x000000ad823f7223 */ /* 0x000fe4000001004c */
[----:B------:R-:W-:Y:S02]  /*73c0*/  FMUL.FTZ R70, R18, R77 ;  /* 0x0000004d12467220 */ /* 0x000fe40000410000 */
[----:B------:R-:W-:Y:S02]  /*73d0*/  FFMA.FTZ R68, R89, R71, R72 ;  /* 0x0000004759447223 */ /* 0x000fe40000010048 */
[----:B0-----:R-:W-:Y:S02]  /*73e0*/  FMUL.FTZ R69, R17, R74 ;  /* 0x0000004a11457220 */ /* 0x001fe40000410000 */
[----:B------:R-:W-:Y:S02]  /*73f0*/  FMUL.FTZ R76, R22, R75 ;  /* 0x0000004b164c7220 */ /* 0x000fe40000410000 */
[----:B------:R-:W-:-:S02]  /*7400*/  FFMA.FTZ R72, R160, -R69, R180 ;  /* 0x80000045a0487223 */ /* 0x000fc400000100b4 */
[----:B------:R-:W-:Y:S02]  /*7410*/  FMUL.FTZ R137, R17, R212 ;  /* 0x000000d411897220 */ /* 0x000fe40000410000 */
[----:B------:R-:W-:Y:S02]  /*7420*/  FFMA.FTZ R136, R73, R92, -R136 ;  /* 0x0000005c49887223 */ /* 0x000fe40000010888 */
[----:B------:R-:W-:Y:S02]  /*7430*/  FFMA.FTZ R40, R23, R71, R40 ;  /* 0x0000004717287223 */ /* 0x000fe40000010028 */
[----:B------:R-:W-:Y:S02]  /*7440*/  FFMA.FTZ R73, R144, -R69, R182 ;  /* 0x8000004590497223 */ /* 0x000fe400000100b6 */
[-C--:B------:R-:W-:Y:S02]  /*7450*/  FFMA.FTZ R71, R163, -R70.reuse, R183 ;  /* 0x80000046a3477223 */ /* 0x080fe400000100b7 */
[----:B------:R-:W-:-:S02]  /*7460*/  FFMA.FTZ R70, R161, -R70, R184 ;  /* 0x80000046a1467223 */ /* 0x000fc400000100b8 */
[-C--:B------:R-:W-:Y:S02]  /*7470*/  FFMA.FTZ R69, R169, -R76.reuse, R193 ;  /* 0x8000004ca9457223 */ /* 0x080fe400000100c1 */
        /* <DEDUP_REMOVED lines=8> */
[----:B------:R-:W-:Y:S02]  /*7500*/  FMUL.FTZ R128, R171, R90 ;  /* 0x0000005aab807220 */ /* 0x000fe40000410000 */
[-C--:B------:R-:W-:Y:S02]  /*7510*/  FMUL.FTZ R93, R70, R140.reuse ;  /* 0x0000008c465d7220 */ /* 0x080fe40000410000 */
[----:B------:R-:W-:-:S02]  /*7520*/  FFMA.FTZ R94, R71, R140, R89 ;  /* 0x0000008c475e7223 */ /* 0x000fc40000010059 */
[----:B------:R-:W-:Y:S02]  /*7530*/  FFMA.FTZ R92, R73, R137, -R92 ;  /* 0x00000089495c7223 */ /* 0x000fe4000001085c */
[----:B------:R-:W-:Y:S02]  /*7540*/  FADD.FTZ R89, RZ, R76 ;  /* 0x0000004cff597221 */ /* 0x000fe40000010000 */
[----:B------:R-:W-:Y:S02]  /*7550*/  FFMA.FTZ R76, R169, R91, R128 ;  /* 0x0000005ba94c7223 */ /* 0x000fe40000010080 */
[----:B------:R-:W-:Y:S02]  /*7560*/  FFMA.FTZ R128, R71, R138, -R93 ;  /* 0x0000008a47807223 */ /* 0x000fe4000001085d */
[----:B------:R-:W-:Y:S01]  /*7570*/  FADD.FTZ R93, RZ, R92 ;  /* 0x0000005cff5d7221 */ /* 0x000fe20000010000 */
[----:B------:R-:W-:Y:S01]  /*7580*/  PRMT R92, RZ, 0x5410, R57 ;  /* 0x00005410ff5c7816 */ /* 0x000fe20000000039 */
[----:B------:R-:W-:-:S02]  /*7590*/  FADD.FTZ R102, R95, R102 ;  /* 0x000000665f667221 */ /* 0x000fc40000010000 */
[----:B------:R-:W-:Y:S01]  /*75a0*/  FADD.FTZ R129, R89, R94 ;  /* 0x0000005e59817221 */ /* 0x000fe20000010000 */
[----:B------:R-:W-:Y:S01]  /*75b0*/  PRMT R89, RZ, 0x7610, R57 ;  /* 0x00007610ff597816 */ /* 0x000fe20000000039 */
[C---:B------:R-:W-:Y:S02]  /*75c0*/  FMUL.FTZ R95, R19.reuse, R92 ;  /* 0x0000005c135f7220 */ /* 0x040fe40000410000 */
[----:B------:R-:W-:Y:S02]  /*75d0*/  FMUL.FTZ R153, R19, R207 ;  /* 0x000000cf13997220 */ /* 0x000fe40000410000 */
[----:B------:R-:W-:Y:S02]  /*75e0*/  FFMA.FTZ R94, R164, -R95, R187 ;  /* 0x8000005fa45e7223 */ /* 0x000fe400000100bb */
[----:B------:R-:W-:Y:S02]  /*75f0*/  FADD.FTZ R128, R93, R128 ;  /* 0x000000805d807221 */ /* 0x000fe40000010000 */
[----:B------:R-:W-:-:S02]  /*7600*/  FMUL.FTZ R130, R20, R89 ;  /* 0x0000005914827220 */ /* 0x000fc40000410000 */
[----:B------:R-:W-:Y:S02]  /*7610*/  FFMA.FTZ R93, R162, -R95, R188 ;  /* 0x8000005fa25d7223 */ /* 0x000fe400000100bc */
[----:B------:R-:W-:Y:S02]  /*7620*/  FMUL.FTZ R141, R19, R84 ;  /* 0x00000054138d7220 */ /* 0x000fe40000410000 */
[----:B------:R-:W-:Y:S02]  /*7630*/  FMUL.FTZ R132, R94, R153 ;  /* 0x000000995e847220 */ /* 0x000fe40000410000 */
[-C--:B------:R-:W-:Y:S02]  /*7640*/  FFMA.FTZ R95, R165, -R130.reuse, R185 ;  /* 0x80000082a55f7223 */ /* 0x080fe400000100b9 */
[----:B------:R-:W-:Y:S02]  /*7650*/  FFMA.FTZ R127, R167, -R130, R186 ;  /* 0x80000082a77f7223 */ /* 0x000fe400000100ba */
[----:B------:R-:W-:-:S02]  /*7660*/  FFMA.FTZ R131, R93, R141, -R132 ;  /* 0x0000008d5d837223 */ /* 0x000fc40000010884 */
[----:B------:R-:W-:Y:S02]  /*7670*/  FMUL.FTZ R130, R94, R141 ;  /* 0x0000008d5e827220 */ /* 0x000fe40000410000 */
[C---:B------:R-:W-:Y:S02]  /*7680*/  FMUL.FTZ R152, R20.reuse, R86 ;  /* 0x0000005614987220 */ /* 0x040fe40000410000 */
[----:B------:R-:W-:Y:S02]  /*7690*/  FMUL.FTZ R142, R20, R85 ;  /* 0x00000055148e7220 */ /* 0x000fe40000410000 */
[----:B------:R-:W-:Y:S01]  /*76a0*/  FADD.FTZ R131, R128, R131 ;  /* 0x0000008380837221 */ /* 0x000fe20000010000 */
[----:B------:R-:W-:Y:S01]  /*76b0*/  PRMT R128, RZ, 0x5410, R58 ;  /* 0x00005410ff807816 */ /* 0x000fe2000000003a */
[----:B------:R-:W-:Y:S02]  /*76c0*/  FFMA.FTZ R130, R93, R153, R130 ;  /* 0x000000995d827223 */ /* 0x000fe40000010082 */
[----:B------:R-:W-:-:S02]  /*76d0*/  FMUL.FTZ R132, R127, R152 ;  /* 0x000000987f847220 */ /* 0x000fc40000410000 */
[-C--:B------:R-:W-:Y:S02]  /*76e0*/  FMUL.FTZ R154, R127, R142.reuse ;  /* 0x0000008e7f9a7220 */ /* 0x080fe40000410000 */
[----:B------:R-:W-:Y:S02]  /*76f0*/  FADD.FTZ R129, R129, R130 ;  /* 0x0000008281817221 */ /* 0x000fe40000010000 */
[C---:B------:R-:W-:Y:S02]  /*7700*/  FFMA.FTZ R132, R95.reuse, R142, R132 ;  /* 0x0000008e5f847223 */ /* 0x040fe40000010084 */
[----:B------:R-:W-:Y:S02]  /*7710*/  FFMA.FTZ R154, R95, R152, -R154 ;  /* 0x000000985f9a7223 */ /* 0x000fe4000001089a */
[----:B------:R-:W-:Y:S02]  /*7720*/  FMUL.FTZ R157, R21, R128 ;  /* 0x00000080159d7220 */ /* 0x000fe40000410000 */
[----:B------:R-:W-:-:S02]  /*7730*/  FADD.FTZ R155, R129, R132 ;  /* 0x00000084819b7221 */ /* 0x000fc40000010000 */
[----:B------:R-:W-:Y:S02]  /*7740*/  FADD.FTZ R154, R131, R154 ;  /* 0x0000009a839a7221 */ /* 0x000fe40000010000 */
[----:B------:R-:W-:Y:S02]  /*7750*/  FMUL.FTZ R131, R91, UR15 ;  /* 0x0000000f5b837c20 */ /* 0x000fe40008410000 */
[-C--:B------:R-:W-:Y:S02]  /*7760*/  FFMA.FTZ R129, R166, -R157.reuse, R190 ;  /* 0x8000009da6817223 */ /* 0x080fe400000100be */
[----:B------:R-:W-:Y:S02]  /*7770*/  FFMA.FTZ R130, R168, -R157, R189 ;  /* 0x8000009da8827223 */ /* 0x000fe400000100bd */
[C---:B------:R-:W-:Y:S02]  /*7780*/  FMUL.FTZ R159, R21.reuse, R88 ;  /* 0x00000058159f7220 */ /* 0x040fe40000410000 */
[----:B------:R-:W-:-:S02]  /*7790*/  FMUL.FTZ R157, R21, R87 ;  /* 0x00000057159d7220 */ /* 0x000fc40000410000 */
[----:B------:R-:W-:Y:S02]  /*77a0*/  FADD.FTZ R101, R172, R101 ;  /* 0x00000065ac657221 */ /* 0x000fe40000010000 */
[C---:B------:R-:W-:Y:S02]  /*77b0*/  FMUL.FTZ R132, R90.reuse, UR15 ;  /* 0x0000000f5a847c20 */ /* 0x040fe40008410000 */
[----:B------:R-:W-:Y:S02]  /*77c0*/  FFMA.FTZ R131, R90, UR14, -R131 ;  /* 0x0000000e5a837c23 */ /* 0x000fe40008010883 */
[----:B------:R-:W-:Y:S02]  /*77d0*/  FMUL.FTZ R172, R22, R90 ;  /* 0x0000005a16ac7220 */ /* 0x000fe40000410000 */
[C---:B------:R-:W-:Y:S02]  /*77e0*/  FMUL.FTZ R90, R130.reuse, R159 ;  /* 0x0000009f825a7220 */ /* 0x040fe40000410000 */
[----:B------:R-:W-:-:S02]  /*77f0*/  FMUL.FTZ R156, R130, R157 ;  /* 0x0000009d829c7220 */ /* 0x000fc40000410000 */
[----:B------:R-:W-:Y:S02]  /*7800*/  FMUL.FTZ R170, R22, R91 ;  /* 0x0000005b16aa7220 */ /* 0x000fe40000410000 */
[----:B------:R-:W-:Y:S02]  /*7810*/  FFMA.FTZ R132, R91, UR14, R132 ;  /* 0x0000000e5b847c23 */ /* 0x000fe40008010084 */
[C---:B------:R-:W-:Y:S02]  /*7820*/  FMUL.FTZ R169, R158.reuse, R172 ;  /* 0x000000ac9ea97220 */ /* 0x040fe40000410000 */
[C---:B------:R-:W-:Y:S02]  /*7830*/  FMUL.FTZ R131, R158.reuse, R131 ;  /* 0x000000839e837220 */ /* 0x040fe40000410000 */
[C---:B------:R-:W-:Y:S02]  /*7840*/  FFMA.FTZ R90, R129.reuse, R157, R90 ;  /* 0x0000009d815a7223 */ /* 0x040fe4000001005a */
[----:B------:R-:W-:Y:S01]  /*7850*/  FFMA.FTZ R91, R129, R159, -R156 ;  /* 0x0000009f815b7223 */ /* 0x000fe2000001089c */
[----:B------:R-:W-:Y:S01]  /*7860*/  IADD3 R156, R9, 0x380, RZ ;  /* 0x00000380099c7810 */ /* 0x000fe20007ffe0ff */
[----:B------:R-:W-:-:S02]  /*7870*/  FMUL.FTZ R158, R158, R170 ;  /* 0x000000aa9e9e7220 */ /* 0x000fc40000410000 */
[----:B------:R-:W-:Y:S02]  /*7880*/  FADD.FTZ R90, R155, R90 ;  /* 0x0000005a9b5a7221 */ /* 0x000fe40000010000 */
[----:B------:R-:W-:Y:S01]  /*7890*/  FADD.FTZ R91, R154, R91 ;  /* 0x0000005b9a5b7221 */ /* 0x000fe20000010000 */
[----:B------:R-:W-:Y:S01]  /*78a0*/  IADD3 R154, R9, 0x340, RZ ;  /* 0x00000340099a7810 */ /* 0x000fe20007ffe0ff */
[C---:B------:R-:W-:Y:S02]  /*78b0*/  FFMA.FTZ R169, R69.reuse, R170, R169 ;  /* 0x000000aa45a97223 */ /* 0x040fe400000100a9 */
[----:B------:R-:W-:Y:S02]  /*78c0*/  FFMA.FTZ R158, R69, R172, -R158 ;  /* 0x000000ac459e7223 */ /* 0x000fe4000001089e */
[----:B------:R-:W-:Y:S02]  /*78d0*/  FADD.FTZ R90, R90, R169 ;  /* 0x000000a95a5a7221 */ /* 0x000fe40000010000 */
[----:B------:R-:W-:Y:S01]  /*78e0*/  FADD.FTZ R91, R91, R158 ;  /* 0x0000009e5b5b7221 */ /* 0x000fe20000010000 */
[----:B------:R-:W-:Y:S01]  /*78f0*/  IADD3 R158, R9, 0x3c0, RZ ;  /* 0x000003c0099e7810 */ /* 0x000fe20007ffe0ff */
[----:B------:R-:W-:-:S02]  /*7900*/  FADD.FTZ R90, R90, R135 ;  /* 0x000000875a5a7221 */ /* 0x000fc40000010000 */
[----:B------:R-:W-:Y:S01]  /*7910*/  FADD.FTZ R91, R91, R136 ;  /* 0x000000885b5b7221 */ /* 0x000fe20000010000 */
[C---:B------:R-:W-:Y:S01]  /*7920*/  IADD3 R136, R9.reuse, 0x80, RZ ;  /* 0x0000008009887810 */ /* 0x040fe20007ffe0ff */
[----:B------:R-:W-:Y:S01]  /*7930*/  FADD.FTZ R169, R90, R133 ;  /* 0x000000855aa97221 */ /* 0x000fe20000010000 */
[-C--:B------:R-:W-:Y:S01]  /*7940*/  LEA.HI.SX32 R90, R9, R9.reuse, 0x1b ;  /* 0x00000009095a7211 */ /* 0x080fe200078fdaff */
[----:B------:R-:W-:Y:S01]  /*7950*/  FADD.FTZ R134, R91, R134 ;  /* 0x000000865b867221 */ /* 0x000fe20000010000 */
[-C--:B------:R-:W-:Y:S01]  /*7960*/  LEA.HI.SX32 R136, R136, R9.reuse, 0x1b ;  /* 0x0000000988887211 */ /* 0x080fe200078fdaff */
[----:B------:R-:W-:Y:S01]  /*7970*/  FMUL.FTZ R135, R89, R152 ;  /* 0x0000009859877220 */ /* 0x000fe20000410000 */
[----:B------:R-:W-:Y:S01]  /*7980*/  IADD3 R152, R9, 0x300, RZ ;  /* 0x0000030009987810 */ /* 0x000fe20007ffe0ff */
[----:B------:R-:W-:Y:S01]  /*7990*/  FADD.FTZ R150, R169, R150 ;  /* 0x00000096a9967221 */ /* 0x000fe20000010000 */
[----:B------:R-:W-:Y:S01]  /*79a0*/  LEA.HI.SX32 R169, R200, R9, 0x1b ;  /* 0x00000009c8a97211 */ /* 0x000fe200078fdaff */
[----:B------:R-:W-:Y:S01]  /*79b0*/  FADD.FTZ R151, R134, R151 ;  /* 0x0000009786977221 */ /* 0x000fe20000010000 */
[----:B------:R0:W-:Y:S01]  /*79c0*/  STS [R62.X4+0x211c], R135 ;  /* 0x00211c873e007388 */ /* 0x0001e20000004800 */
[----:B------:R-:W-:Y:S01]  /*79d0*/  FMUL.FTZ R203, R204, R203 ;  /* 0x000000cbcccb7220 */ /* 0x000fe20000410000 */
[----:B------:R-:W-:Y:S01]  /*79e0*/  IADD3 R204, R9, 0x6c0, RZ ;  /* 0x000006c009cc7810 */ /* 0x000fe20007ffe0ff */
[----:B------:R-:W-:Y:S01]  /*79f0*/  FMUL.FTZ R155, R75, R170 ;  /* 0x000000aa4b9b7220 */ /* 0x000fe20000410000 */
[----:B------:R-:W-:Y:S01]  /*7a00*/  IADD3 R170, R9, 0x400, RZ ;  /* 0x0000040009aa7810 */ /* 0x000fe20007ffe0ff */
[----:B------:R-:W-:Y:S01]  /*7a10*/  FMUL.FTZ R171, R75, R172 ;  /* 0x000000ac4bab7220 */ /* 0x000fe20000410000 */
[----:B------:R-:W-:Y:S01]  /*7a20*/  STS [R62.X4+0x2168], R203 ;  /* 0x002168cb3e007388 */ /* 0x000fe20000004800 */
[C---:B------:R-:W-:Y:S01]  /*7a30*/  FMUL.FTZ R157, R128.reuse, R157 ;  /* 0x0000009d809d7220 */ /* 0x040fe20000410000 */
[----:B------:R-:W-:Y:S01]  /*7a40*/  IADD3 R172, R9, 0x440, RZ ;  /* 0x0000044009ac7810 */ /* 0x000fe20007ffe0ff */
[----:B------:R-:W-:Y:S01]  /*7a50*/  FMUL.FTZ R159, R128, R159 ;  /* 0x0000009f809f7220 */ /* 0x000fe20000410000 */
[----:B------:R-:W-:Y:S01]  /*7a60*/  STS [R62.X4+0x2128], R155 ;  /* 0x0021289b3e007388 */ /* 0x000fe20000004800 */
[----:B------:R-:W-:Y:S01]  /*7a70*/  FMUL.FTZ R133, R89, R142 ;  /* 0x0000008e59857220 */ /* 0x000fe20000410000 */
[----:B------:R-:W-:Y:S01]  /*7a80*/  IADD3 R142, R9, 0x1c0, RZ ;  /* 0x000001c0098e7810 */ /* 0x000fe20007ffe0ff */
[----:B------:R-:W-:Y:S01]  /*7a90*/  FADD.FTZ R149, R150, R149 ;  /* 0x0000009596957221 */ /* 0x000fe20000010000 */
[----:B------:R-:W-:Y:S01]  /*7aa0*/  STS [R62.X4+0x212c], R171 ;  /* 0x00212cab3e007388 */ /* 0x000fe20000004800 */
        /* <DEDUP_REMOVED lines=8> */
[----:B0-----:R-:W-:Y:S01]  /*7b30*/  FMUL.FTZ R135, R77, R138 ;  /* 0x0000008a4d877220 */ /* 0x001fe20000410000 */
[C---:B------:R-:W-:Y:S01]  /*7b40*/  IADD3 R138, R9.reuse, 0x100, RZ ;  /* 0x00000100098a7810 */ /* 0x040fe20007ffe0ff */
[C---:B------:R-:W-:Y:S01]  /*7b50*/  FMUL.FTZ R139, R74.reuse, R139 ;  /* 0x0000008b4a8b7220 */ /* 0x040fe20000410000 */
[----:B------:R0:W-:Y:S01]  /*7b60*/  STS [R62.X4+0x2118], R133 ;  /* 0x002118853e007388 */ /* 0x0001e20000004800 */
        /* <DEDUP_REMOVED lines=17> */
[C---:B------:R-:W-:Y:S01]  /*7c80*/  IADD3 R148, R9.reuse, 0x280, RZ ;  /* 0x0000028009947810 */ /* 0x040fe20007ffe0ff */
[----:B------:R-:W-:Y:S01]  /*7c90*/  FADD.FTZ R107, R178, R107 ;  /* 0x0000006bb26b7221 */ /* 0x000fe20000010000 */
[----:B------:R-:W-:Y:S01]  /*7ca0*/  STS [R62.X4+0x2100], R139 ;  /* 0x0021008b3e007388 */ /* 0x000fe20000004800 */
[----:B------:R-:W-:Y:S01]  /*7cb0*/  FADD.FTZ R134, R80, R83 ;  /* 0x0000005350867221 */ /* 0x000fe20000010000 */
[----:B------:R-:W-:Y:S01]  /*7cc0*/  IADD3 R80, R9, 0xc0, RZ ;  /* 0x000000c009507810 */ /* 0x000fe20007ffe0ff */
[----:B0-----:R-:W-:Y:S01]  /*7cd0*/  FADD.FTZ R133, R81, R82 ;  /* 0x0000005251857221 */ /* 0x001fe20000010000 */
[----:B------:R0:W-:Y:S01]  /*7ce0*/  STS [R62.X4+0x2104], R137 ;  /* 0x002104893e007388 */ /* 0x0001e20000004800 */
[----:B------:R-:W-:Y:S01]  /*7cf0*/  FMUL.FTZ R79, R109, R182 ;  /* 0x000000b66d4f7220 */ /* 0x000fe20000410000 */
[C---:B------:R-:W-:Y:S01]  /*7d00*/  IADD3 R82, R9.reuse, 0x140, RZ ;  /* 0x0000014009527810 */ /* 0x040fe20007ffe0ff */
[----:B------:R-:W-:Y:S01]  /*7d10*/  FFMA.FTZ R39, R24, R173, R39 ;  /* 0x000000ad18277223 */ /* 0x000fe20000010027 */
[----:B------:R-:W-:Y:S01]  /*7d20*/  BAR.SYNC.DEFER_BLOCKING 0x0 ;  /* 0x0000000000007b1d */ /* 0x000fe20000010000 */
[----:B------:R-:W-:Y:S01]  /*7d30*/  IADD3 R178, R9, 0x500, RZ ;  /* 0x0000050009b27810 */ /* 0x000fe20007ffe0ff */
[----:B------:R-:W-:Y:S01]  /*7d40*/  FFMA.FTZ R81, -R109, R180, -RZ ;  /* 0x000000b46d517223 */ /* 0x000fe200000109ff */
[----:B------:R-:W-:Y:S01]  /*7d50*/  IADD3 R182, R9, 0x540, RZ ;  /* 0x0000054009b67810 */ /* 0x000fe20007ffe0ff */
[----:B------:R-:W-:Y:S01]  /*7d60*/  FFMA.FTZ R83, -R110, R184, -RZ ;  /* 0x000000b86e537223 */ /* 0x000fe200000109ff */
[----:B------:R-:W-:Y:S01]  /*7d70*/  LEA.HI.SX32 R143, R146, R9, 0x1b ;  /* 0x00000009928f7211 */ /* 0x000fe200078fdaff */
[----:B------:R-:W-:Y:S01]  /*7d80*/  FMUL.FTZ R183, R110, R183 ;  /* 0x000000b76eb77220 */ /* 0x000fe20000410000 */
[-C--:B------:R-:W-:Y:S01]  /*7d90*/  LEA.HI.SX32 R145, R148, R9.reuse, 0x1b ;  /* 0x0000000994917211 */ /* 0x080fe200078fdaff */
[----:B-1----:R-:W-:Y:S01]  /*7da0*/  FMUL.FTZ R91, R111, R188 ;  /* 0x000000bc6f5b7220 */ /* 0x002fe20000410000 */
[----:B------:R-:W-:Y:S01]  /*7db0*/  LEA.HI.SX32 R146, R150, R9, 0x1b ;  /* 0x0000000996927211 */ /* 0x000fe200078fdaff */
[----:B------:R-:W-:Y:S01]  /*7dc0*/  FMUL.FTZ R185, R112, R185 ;  /* 0x000000b970b97220 */ /* 0x000fe20000410000 */
[----:B------:R-:W-:Y:S01]  /*7dd0*/  LEA.HI.SX32 R141, R142, R9, 0x1b ;  /* 0x000000098e8d7211 */ /* 0x000fe200078fdaff */
[----:B------:R-:W-:Y:S01]  /*7de0*/  FFMA.FTZ R191, -R122, R191, -RZ ;  /* 0x000000bf7abf7223 */ /* 0x000fe200000109ff */
[----:B------:R-:W-:Y:S01]  /*7df0*/  LEA.HI.SX32 R148, R154, R9, 0x1b ;  /* 0x000000099a947211 */ /* 0x000fe200078fdaff */
[----:B------:R-:W-:Y:S01]  /*7e00*/  FFMA.FTZ R189, -R113, R189, -RZ ;  /* 0x000000bd71bd7223 */ /* 0x000fe200000109ff */
[----:B------:R-:W-:Y:S01]  /*7e10*/  LEA.HI.SX32 R149, R156, R9, 0x1b ;  /* 0x000000099c957211 */ /* 0x000fe200078fdaff */
[----:B------:R-:W-:Y:S01]  /*7e20*/  FFMA.FTZ R187, -R111, R187, -RZ ;  /* 0x000000bb6fbb7223 */ /* 0x000fe200000109ff */
[----:B------:R-:W-:Y:S01]  /*7e30*/  LEA.HI.SX32 R150, R158, R9, 0x1b ;  /* 0x000000099e967211 */ /* 0x000fe200078fdaff */
[----:B------:R-:W-:Y:S01]  /*7e40*/  FMUL.FTZ R193, R114, R193 ;  /* 0x000000c172c17220 */ /* 0x000fe20000410000 */
[----:B------:R-:W-:Y:S01]  /*7e50*/  LEA.HI.SX32 R152, R172, R9, 0x1b ;  /* 0x00000009ac987211 */ /* 0x000fe200078fdaff */
[----:B------:R-:W-:Y:S01]  /*7e60*/  FMUL.FTZ R217, R115, R217 ;  /* 0x000000d973d97220 */ /* 0x000fe20000410000 */
[----:B------:R-:W-:Y:S01]  /*7e70*/  LEA.HI.SX32 R153, R174, R9, 0x1b ;  /* 0x00000009ae997211 */ /* 0x000fe200078fdaff */
[----:B------:R-:W-:Y:S01]  /*7e80*/  FMUL.FTZ R223, R116, R223 ;  /* 0x000000df74df7220 */ /* 0x000fe20000410000 */
[-C--:B--2---:R-:W-:Y:S01]  /*7e90*/  LEA.HI.SX32 R135, R78, R9.reuse, 0x1b ;  /* 0x000000094e877211 */ /* 0x084fe200078fdaff */
[----:B------:R-:W1:Y:S01]  /*7ea0*/  LDS R249, [R90.X4+0x2100] ;  /* 0x002100005af97984 */ /* 0x000e620000004800 */
[----:B0-----:R-:W-:Y:S01]  /*7eb0*/  LEA.HI.SX32 R137, R80, R9, 0x1b ;  /* 0x0000000950897211 */ /* 0x001fe200078fdaff */
[----:B------:R-:W-:Y:S01]  /*7ec0*/  FMUL.FTZ R227, R117, R227 ;  /* 0x000000e375e37220 */ /* 0x000fe20000410000 */
[-C--:B------:R-:W-:Y:S01]  /*7ed0*/  LEA.HI.SX32 R138, R138, R9.reuse, 0x1b ;  /* 0x000000098a8a7211 */ /* 0x080fe200078fdaff */
[----:B------:R-:W0:Y:S01]  /*7ee0*/  LDS R177, [R136.X4+0x2300] ;  /* 0x0023000088b17984 */ /* 0x000e220000004800 */
[----:B------:R-:W-:Y:S01]  /*7ef0*/  LEA.HI.SX32 R139, R82, R9, 0x1b ;  /* 0x00000009528b7211 */ /* 0x000fe200078fdaff */
[----:B------:R-:W-:Y:S01]  /*7f00*/  FMUL.FTZ R231, R118, R231 ;  /* 0x000000e776e77220 */ /* 0x000fe20000410000 */
[-C--:B------:R-:W-:Y:S01]  /*7f10*/  LEA.HI.SX32 R140, R140, R9.reuse, 0x1b ;  /* 0x000000098c8c7211 */ /* 0x080fe200078fdaff */
[----:B------:R-:W2:Y:S01]  /*7f20*/  LDS R179, [R138.X4+0x2500] ;  /* 0x002500008ab37984 */ /* 0x000ea20000004800 */
[----:B------:R-:W-:Y:S01]  /*7f30*/  LEA.HI.SX32 R142, R244, R9, 0x1b ;  /* 0x00000009f48e7211 */ /* 0x000fe200078fdaff */
[----:B------:R-:W-:Y:S01]  /*7f40*/  FMUL.FTZ R235, R119, R235 ;  /* 0x000000eb77eb7220 */ /* 0x000fe20000410000 */
[-C--:B------:R-:W-:Y:S01]  /*7f50*/  LEA.HI.SX32 R154, R176, R9.reuse, 0x1b ;  /* 0x00000009b09a7211 */ /* 0x080fe200078fdaff */
[----:B------:R-:W3:Y:S01]  /*7f60*/  LDS R181, [R139.X4+0x2600] ;  /* 0x002600008bb57984 */ /* 0x000ee20000004800 */
[----:B------:R-:W-:Y:S01]  /*7f70*/  LEA.HI.SX32 R155, R178, R9, 0x1b ;  /* 0x00000009b29b7211 */ /* 0x000fe200078fdaff */
[----:B------:R-:W-:Y:S01]  /*7f80*/  FMUL.FTZ R233, R120, R233 ;  /* 0x000000e978e97220 */ /* 0x000fe20000410000 */
[-C--:B------:R-:W-:Y:S01]  /*7f90*/  LEA.HI.SX32 R156, R182, R9.reuse, 0x1b ;  /* 0x00000009b69c7211 */ /* 0x080fe200078fdaff */
[----:B------:R-:W4:Y:S01]  /*7fa0*/  LDS R176, [R135.X4+0x2200] ;  /* 0x0022000087b07984 */ /* 0x000f220000004800 */
        /* <DEDUP_REMOVED lines=12> */
[-C--:B------:R-:W-:Y:S01]  /*8070*/  LEA.HI.SX32 R173, R208, R9.reuse, 0x1b ;  /* 0x00000009d0ad7211 */ /* 0x080fe200078fdaff */
[----:B------:R-:W-:Y:S01]  /*8080*/  FMUL.FTZ R188, R84, UR15 ;  /* 0x0000000f54bc7c20 */ /* 0x000fe20008410000 */
[----:B------:R-:W-:Y:S01]  /*8090*/  LEA.HI.SX32 R174, R210, R9, 0x1b ;  /* 0x00000009d2ae7211 */ /* 0x000fe200078fdaff */
[----:B------:R-:W0:Y:S01]  /*80a0*/  LDS R195, [R142.X4+0x2900] ;  /* 0x002900008ec37984 */ /* 0x000e220000004800 */
[----:B------:R-:W-:Y:S01]  /*80b0*/  LEA R78, R15, 0xfffffc00, 0xa ;  /* 0xfffffc000f4e7811 */ /* 0x000fe200078e50ff */
[----:B------:R-:W-:-:S02]  /*80c0*/  FMUL.FTZ R190, R209, UR15 ;  /* 0x0000000fd1be7c20 */ /* 0x000fc40008410000 */
[----:B------:R-:W0:Y:S01]  /*80d0*/  LDS R196, [R143.X4+0x2a00] ;  /* 0x002a00008fc47984 */ /* 0x000e220000004800 */
[----:B------:R-:W-:Y:S01]  /*80e0*/  IADD3 R78, -R78, c[0x0][0x168], RZ ;  /* 0x00005a004e4e7a10 */ /* 0x000fe20007ffe1ff */
[----:B------:R-:W-:Y:S02]  /*80f0*/  IMAD.WIDE.U32 R64, R4, c[0x0][0x2c0], R64 ;  /* 0x0000b00004407a25 */ /* 0x000fe400078e0040 */
[----:B------:R-:W0:Y:S01]  /*8100*/  LDS R197, [R145.X4+0x2b00] ;  /* 0x002b000091c57984 */ /* 0x000e220000004800 */
[----:B------:R-:W-:Y:S01]  /*8110*/  LEA R180, R78, -R9, 0x1 ;  /* 0x800000094eb47211 */ /* 0x000fe200078e08ff */
[----:B------:R-:W-:Y:S02]  /*8120*/  FMUL.FTZ R78, R211, UR15 ;  /* 0x0000000fd34e7c20 */ /* 0x000fe40008410000 */
[----:B------:R-:W0:Y:S01]  /*8130*/  LDS R198, [R146.X4+0x2c00] ;  /* 0x002c000092c67984 */ /* 0x000e220000004800 */
[----:B------:R-:W-:Y:S01]  /*8140*/  ISETP.GE.AND P0, PT, R180, 0x1, PT ;  /* 0x00000001b400780c */ /* 0x000fe20003f06270 */
[----:B------:R-:W-:-:S02]  /*8150*/  FFMA.FTZ R184, R87, UR14, R184 ;  /* 0x0000000e57b87c23 */ /* 0x000fc400080100b8 */
        /* <DEDUP_REMOVED lines=27> */
[----:B------:R-:W-:Y:S02]  /*8310*/  FMUL.FTZ R186, R86, UR15 ;  /* 0x0000000f56ba7c20 */ /* 0x000fe40008410000 */
[----:B-1----:R-:W-:Y:S01]  /*8320*/  FFMA.FTZ R81, -R114, R192, -RZ ;  /* 0x000000c072517223 */ /* 0x002fe200000109ff */
[----:B------:R1:W-:Y:S01]  /*8330*/  STS [R62.X4+0x421c], R79 ;  /* 0x00421c4f3e007388 */ /* 0x0003e20000004800 */
[----:B------:R-:W-:Y:S02]  /*8340*/  FMUL.FTZ R192, R212, UR15 ;  /* 0x0000000fd4c07c20 */ /* 0x000fe40008410000 */
[----:B--2---:R-:W-:Y:S01]  /*8350*/  FFMA.FTZ R83, -R115, R216, -RZ ;  /* 0x000000d873537223 */ /* 0x004fe200000109ff */
[----:B------:R2:W-:Y:S01]  /*8360*/  STS [R62.X4+0x4210], R91 ;  /* 0x0042105b3e007388 */ /* 0x0005e20000004800 */
[----:B------:R-:W-:Y:S02]  /*8370*/  FFMA.FTZ R186, R85, UR14, R186 ;  /* 0x0000000e55ba7c23 */ /* 0x000fe400080100ba */
[----:B-----5:R-:W-:Y:S01]  /*8380*/  FFMA.FTZ R183, -R120, R232, -RZ ;  /* 0x000000e878b77223 */ /* 0x020fe200000109ff */
[----:B------:R5:W-:Y:S01]  /*8390*/  STS [R62.X4+0x422c], R81 ;  /* 0x00422c513e007388 */ /* 0x000be20000004800 */
[----:B------:R-:W-:-:S02]  /*83a0*/  FFMA.FTZ R192, R213, UR14, R192 ;  /* 0x0000000ed5c07c23 */ /* 0x000fc400080100c0 */
[----:B-1----:R-:W-:Y:S01]  /*83b0*/  FFMA.FTZ R79, -R116, R222, -RZ ;  /* 0x000000de744f7223 */ /* 0x002fe200000109ff */
        /* <DEDUP_REMOVED lines=17> */
[----:B-1----:R-:W-:-:S03]  /*84d0*/  IMAD R183, R6, c[0x0][0x2c0], RZ ;  /* 0x0000b00006b77a24 */ /* 0x002fc600078e02ff */
[----:B------:R1:W-:Y:S01]  /*84e0*/  STS [R62.X4+0x4264], R79 ;  /* 0x0042644f3e007388 */ /* 0x0003e20000004800 */
[----:B--2---:R-:W-:-:S03]  /*84f0*/  IMAD R191, R4, c[0x0][0x2c4], R183 ;  /* 0x0000b10004bf7a24 */ /* 0x004fc600078e02b7 */
[----:B------:R2:W-:Y:S01]  /*8500*/  STS [R62.X4+0x4270], R185 ;  /* 0x004270b93e007388 */ /* 0x0005e20000004800 */
[----:B------:R-:W-:Y:S02]  /*8510*/  FMUL.FTZ R183, R87, UR15 ;  /* 0x0000000f57b77c20 */ /* 0x000fe40008410000 */
[----:B-----5:R-:W-:Y:S01]  /*8520*/  FMUL.FTZ R189, R213, UR15 ;  /* 0x0000000fd5bd7c20 */ /* 0x020fe20008410000 */
[----:B------:R5:W-:Y:S01]  /*8530*/  STS [R62.X4+0x4214], R187 ;  /* 0x004214bb3e007388 */ /* 0x000be20000004800 */
[----:B------:R-:W-:Y:S02]  /*8540*/  FFMA.FTZ R183, R88, UR14, -R183 ;  /* 0x0000000e58b77c23 */ /* 0x000fe400080108b7 */
[----:B-1----:R-:W-:Y:S01]  /*8550*/  FMUL.FTZ R79, R85, UR15 ;  /* 0x0000000f554f7c20 */ /* 0x002fe20008410000 */
[----:B------:R-:W-:Y:S01]  /*8560*/  STS [R62.X4+0x4220], R251 ;  /* 0x004220fb3e007388 */ /* 0x000fe20000004800 */
[----:B------:R-:W-:Y:S02]  /*8570*/  FFMA.FTZ R189, R212, UR14, -R189 ;  /* 0x0000000ed4bd7c23 */ /* 0x000fe400080108bd */
[----:B--2---:R-:W-:Y:S01]  /*8580*/  FMUL.FTZ R185, R207, UR15 ;  /* 0x0000000fcfb97c20 */ /* 0x004fe20008410000 */
[----:B------:R-:W-:Y:S01]  /*8590*/  STS [R62.X4+0x4228], R193 ;  /* 0x004228c13e007388 */ /* 0x000fe20000004800 */
[----:B-----5:R-:W-:-:S03]  /*85a0*/  FFMA.FTZ R187, R209, UR14, -R78 ;  /* 0x0000000ed1bb7c23 */ /* 0x020fc6000801084e */
        /* <DEDUP_REMOVED lines=11> */
[----:B------:R1:W-:Y:S02]  /*8660*/  STS [R62.X4+0x427c], R83 ;  /* 0x00427c533e007388 */ /* 0x0003e40000004800 */
[----:B-1----:R-:W-:-:S02]  /*8670*/  FFMA.FTZ R62, R86, UR14, -R79 ;  /* 0x0000000e563e7c23 */ /* 0x002fc4000801084f */
[----:B------:R-:W-:Y:S06]  /*8680*/  BAR.SYNC.DEFER_BLOCKING 0x0 ;  /* 0x0000000000007b1d */ /* 0x000fec0000010000 */
[----:B------:R-:W-:Y:S05]  /*8690*/  @!P0 BRA `(.L_x_7581) ;  /* 0x000002d000008947 */ /* 0x000fea0003800000 */
[----:B0--34-:R-:W-:Y:S01]  /*86a0*/  IMAD R81, R6, c[0x0][0x2a0], RZ ;  /* 0x0000a80006517a24 */ /* 0x019fe200078e02ff */
[----:B------:R-:W-:Y:S01]  /*86b0*/  ULDC.64 UR10, c[0x0][0x298] ;  /* 0x0000a600000a7ab9 */ /* 0x000fe20000000a00 */
[C---:B------:R-:W-:Y:S01]  /*86c0*/  IMAD.WIDE.U32 R78, R4.reuse, c[0x0][0x2a0], RZ ;  /* 0x0000a800044e7a25 */ /* 0x040fe200078e00ff */
[----:B------:R-:W-:Y:S01]  /*86d0*/  USHF.R.U32.HI UR13, URZ, 0x1, UR11 ;  /* 0x000000013f0d7899 */ /* 0x000fe2000801160b */
[----:B------:R0:W1:Y:S01]  /*86e0*/  LDS R193, [R90.X4+0x4200] ;  /* 0x004200005ac17984 */ /* 0x0000620000004800 */
[----:B------:R-:W-:Y:S01]  /*86f0*/  UMOV UR12, 0x1 ;  /* 0x00000001000c7882 */ /* 0x000fe20000000000 */
[----:B------:R-:W-:Y:S01]  /*8700*/  IMAD R81, R4, c[0x0][0x2a4], R81 ;  /* 0x0000a90004517a24 */ /* 0x000fe200078e0251 */
[----:B------:R-:W-:Y:S01]  /*8710*/  USHF.R.U64 UR9, UR10, UR12, UR11 ;  /* 0x0000000c0a097299 */ /* 0x000fe2000800120b */
[----:B------:R-:W-:Y:S01]  /*8720*/  IMAD R91, R6, c[0x0][0x2c0], RZ ;  /* 0x0000b000065b7a24 */ /* 0x000fe200078e02ff */
[----:B------:R-:W-:Y:S01]  /*8730*/  LEA R214, R15, 0xfffff800, 0xb ;  /* 0xfffff8000fd67811 */ /* 0x000fe200078e58ff */
[----:B------:R-:W-:Y:S01]  /*8740*/  ULDC.64 UR10, c[0x0][0x2b8] ;  /* 0x0000ae00000a7ab9 */ /* 0x000fe20000000a00 */
[----:B------:R-:W-:Y:S01]  /*8750*/  IADD3 R79, R79, R81, RZ ;  /* 0x000000514f4f7210 */ /* 0x000fe20007ffe0ff */
[----:B------:R-:W-:Y:S01]  /*8760*/  IMAD R81, R5, UR13, RZ ;  /* 0x0000000d05517c24 */ /* 0x000fe2000f8e02ff */
[----:B------:R-:W-:Y:S01]  /*8770*/  USHF.R.U32.HI UR13, URZ, 0x1, UR11 ;  /* 0x000000013f0d7899 */ /* 0x000fe2000801160b */
[----:B------:R-:W-:-:S04]  /*8780*/  IMAD.WIDE.U32 R82, R4, c[0x0][0x2c0], RZ ;  /* 0x0000b00004527a25 */ /* 0x000fc800078e00ff */
[----:B------:R-:W-:Y:S02]  /*8790*/  IMAD R81, R2, UR9, R81 ;  /* 0x0000000902517c24 */ /* 0x000fe4000f8e0251 */
[----:B------:R-:W-:Y:S01]  /*87a0*/  IMAD.WIDE.U32 R78, R5, UR9, R78 ;  /* 0x00000009054e7c25 */ /* 0x000fe2000f8e004e */
[----:B------:R-:W-:-:S03]  /*87b0*/  USHF.R.U64 UR9, UR10, UR12, UR11 ;  /* 0x0000000c0a097299 */ /* 0x000fc6000800120b */
[----:B------:R-:W-:Y:S01]  /*87c0*/  IMAD R91, R4, c[0x0][0x2c4], R91 ;  /* 0x0000b100045b7a24 */ /* 0x000fe200078e025b */
[----:B------:R-:W-:Y:S01]  /*87d0*/  IADD3 R223, R79, R81, RZ ;  /* 0x000000514fdf7210 */ /* 0x000fe20007ffe0ff */
[----:B------:R-:W-:Y:S01]  /*87e0*/  IMAD R79, R5, UR13, RZ ;  /* 0x0000000d054f7c24 */ /* 0x000fe2000f8e02ff */
[----:B------:R-:W-:Y:S02]  /*87f0*/  LEA R221, P0, R78, c[0x0][0x318], 0x3 ;  /* 0x0000c6004edd7a11 */ /* 0x000fe400078018ff */
[----:B------:R-:W-:Y:S01]  /*8800*/  IADD3 R83, R83, R91, RZ ;  /* 0x0000005b53537210 */ /* 0x000fe20007ffe0ff */
[----:B------:R-:W-:Y:S01]  /*8810*/  IMAD R217, R2, UR9, R79 ;  /* 0x0000000902d97c24 */ /* 0x000fe2000f8e024f */
[----:B------:R-:W-:Y:S01]  /*8820*/  LEA.HI.X R223, R78, c[0x0][0x31c], R223, 0x3, P0 ;  /* 0x0000c7004edf7a11 */ /* 0x000fe200000f1cdf */
[----:B------:R-:W-:Y:S01]  /*8830*/  IMAD R78, R126, c[0x0][0x2b0], RZ ;  /* 0x0000ac007e4e7a24 */ /* 0x000fe200078e02ff */
[----:B------:R-:W-:Y:S01]  /*8840*/  IADD3 R80, P0, R214, R9, RZ ;  /* 0x00000009d6507210 */ /* 0x000fe20007f1e0ff */
[----:B------:R-:W-:-:S03]  /*8850*/  IMAD.WIDE.U32 R82, R5, UR9, R82 ;  /* 0x0000000905527c25 */ /* 0x000fc6000f8e0052 */
[----:B------:R-:W-:Y:S01]  /*8860*/  LEA.HI.X.SX32 R81, R214, RZ, 0x1, P0 ;  /* 0x000000ffd6517211 */ /* 0x000fe200000f0eff */
[----:B------:R-:W-:Y:S01]  /*8870*/  IMAD R126, R126, c[0x0][0x2d0], RZ ;  /* 0x0000b4007e7e7a24 */ /* 0x000fe200078e02ff */
[----:B------:R-:W-:Y:S01]  /*8880*/  IADD3 R217, R83, R217, RZ ;  /* 0x000000d953d97210 */ /* 0x000fe20007ffe0ff */
[C---:B------:R-:W-:Y:S01]  /*8890*/  IMAD R227, R125.reuse, c[0x0][0x2b4], R78 ;  /* 0x0000ad007de37a24 */ /* 0x040fe200078e024e */
[----:B------:R-:W-:Y:S01]  /*88a0*/  LEA R91, P0, R82, c[0x0][0x320], 0x3 ;  /* 0x0000c800525b7a11 */ /* 0x000fe200078018ff */
[----:B------:R-:W-:-:S03]  /*88b0*/  IMAD.WIDE.U32 R78, R125, c[0x0][0x2b0], R80 ;  /* 0x0000ac007d4e7a25 */ /* 0x000fc600078e0050 */
[----:B------:R-:W-:Y:S01]  /*88c0*/  LEA.HI.X R217, R82, c[0x0][0x324], R217, 0x3, P0 ;  /* 0x0000c90052d97a11 */ /* 0x000fe200000f1cd9 */
[----:B------:R-:W-:Y:S01]  /*88d0*/  IMAD R231, R125, c[0x0][0x2d4], R126 ;  /* 0x0000b5007de77a24 */ /* 0x000fe200078e027e */
[----:B------:R-:W-:Y:S01]  /*88e0*/  IADD3 R83, R79, R227, RZ ;  /* 0x000000e34f537210 */ /* 0x000fe20007ffe0ff */
[----:B------:R-:W-:Y:S01]  /*88f0*/  IMAD.WIDE.U32 R80, R125, c[0x0][0x2d0], R80 ;  /* 0x0000b4007d507a25 */ /* 0x000fe200078e0050 */
[----:B------:R-:W-:-:S04]  /*8900*/  LEA R82, P0, R78, R221, 0x2 ;  /* 0x000000dd4e527211 */ /* 0x000fc800078010ff */
[----:B------:R-:W-:Y:S02]  /*8910*/  IADD3 R79, R81, R231, RZ ;  /* 0x000000e7514f7210 */ /* 0x000fe40007ffe0ff */
[----:B0-----:R-:W-:Y:S02]  /*8920*/  LEA R90, P1, R80, R91, 0x2 ;  /* 0x0000005b505a7211 */ /* 0x001fe400078210ff */
[----:B------:R-:W-:Y:S02]  /*8930*/  LEA.HI.X R83, R78, R223, R83, 0x2, P0 ;  /* 0x000000df4e537211 */ /* 0x000fe400000f1453 */
[----:B------:R-:W-:-:S03]  /*8940*/  LEA.HI.X R91, R80, R217, R79, 0x2, P1 ;  /* 0x000000d9505b7211 */ /* 0x000fc600008f144f */
[----:B------:R0:W-:Y:S04]  /*8950*/  RED.E.ADD.F32.FTZ.RN.STRONG.GPU [R82.64], R249 ;  /* 0x000000f95200798e */ /* 0x0001e8000c10e790 */
[----:B-1----:R0:W-:Y:S02]  /*8960*/  RED.E.ADD.F32.FTZ.RN.STRONG.GPU [R90.64], R193 ;  /* 0x000000c15a00798e */ /* 0x0021e4000c10e790 */
.L_x_7581:
[----:B0--34-:R-:W-:Y:S05]  /*8970*/  BSYNC B0 ;  /* 0x0000000000007941 */ /* 0x019fea0003800000 */
.L_x_7580:
[----:B------:R-:W0:Y:S01]  /*8980*/  LDS R135, [R135.X4+0x4300] ;  /* 0x0043000087877984 */ /* 0x000e220000004800 */
[----:B------:R-:W-:Y:S01]  /*8990*/  ULDC UR9, c[0x0][0x174] ;  /* 0x00005d0000097ab9 */ /* 0x000fe20000000800 */
[----:B------:R-:W-:Y:S01]  /*89a0*/  IADD3 R191, R191, R65, RZ ;  /* 0x00000041bfbf7210 */ /* 0x000fe20007ffe0ff */
[----:B------:R-:W-:Y:S01]  /*89b0*/  UIADD3 UR9, UR6, -UR9, URZ ;  /* 0x8000000906097290 */ /* 0x000fe2000fffe03f */
[C---:B------:R-:W-:Y:S01]  /*89c0*/  LEA R79, P0, R64.reuse, c[0x0][0x320], 0x3 ;  /* 0x0000c800404f7a11 */ /* 0x040fe200078018ff */
[----:B------:R-:W-:Y:S01]  /*89d0*/  USHF.L.U32 UR10, UR7, 0x2, URZ ;  /* 0x00000002070a7899 */ /* 0x000fe2000800063f */
[----:B------:R-:W-:Y:S01]  /*89e0*/  SHF.L.U32 R80, R9, 0x2, RZ ;  /* 0x0000000209507819 */ /* 0x000fe200000006ff */
[----:B------:R-:W-:Y:S01]  /*89f0*/  UIMAD UR9, UR9, -0x800, URZ ;  /* 0xfffff800090978a4 */ /* 0x000fe2000f8e023f */
[----:B------:R-:W-:Y:S01]  /*8a00*/  LEA.HI.X R82, R64, c[0x0][0x324], R191, 0x3, P0 ;  /* 0x0000c90040527a11 */ /* 0x000fe200000f1cbf */
[----:B------:R-:W-:Y:S01]  /*8a10*/  USHF.L.U64.HI UR11, UR7, 0x2, UR8 ;  /* 0x00000002070b7899 */ /* 0x000fe20008010208 */
[----:B------:R-:W-:Y:S01]  /*8a20*/  SHF.R.U32.HI R65, RZ, 0x1e, R9 ;  /* 0x0000001eff417819 */ /* 0x000fe20000011609 */
[----:B------:R-:W-:Y:S01]  /*8a30*/  ULDC.64 UR12, c[0x0][0x2b0] ;  /* 0x0000ac00000c7ab9 */ /* 0x000fe20000000a00 */
[C---:B------:R-:W-:Y:S01]  /*8a40*/  IADD3 R78, P0, R80.reuse, R67, RZ ;  /* 0x00000043504e7210 */ /* 0x040fe20007f1e0ff */
[----:B------:R-:W-:Y:S01]  /*8a50*/  ULDC.64 UR14, c[0x0][0x2d0] ;  /* 0x0000b400000e7ab9 */ /* 0x000fe20000000a00 */
[----:B------:R-:W-:Y:S01]  /*8a60*/  IADD3 R64, P1, R80, R79, RZ ;  /* 0x0000004f50407210 */ /* 0x000fe20007f3e0ff */
[----:B------:R-:W-:Y:S01]  /*8a70*/  BSSY B0, `(.L_x_7582) ;  /* 0x0000019000007945 */ /* 0x000fe20003800000 */
[----:B------:R-:W-:Y:S01]  /*8a80*/  IADD3.X R79, R65, R66, RZ, P0, !PT ;  /* 0x00000042414f7210 */ /* 0x000fe200007fe4ff */
[----:B------:R-:W-:Y:S01]  /*8a90*/  FADD.FTZ R133, R133, R60 ;  /* 0x0000003c85857221 */ /* 0x000fe20000010000 */
[----:B------:R-:W-:Y:S01]  /*8aa0*/  IADD3.X R65, R65, R82, RZ, P1, !PT ;  /* 0x0000005241417210 */ /* 0x000fe20000ffe4ff */
[----:B------:R-:W-:Y:S01]  /*8ab0*/  FADD.FTZ R60, R134, R61 ;  /* 0x0000003d863c7221 */ /* 0x000fe20000010000 */
[----:B------:R-:W-:-:S02]  /*8ac0*/  MOV R67, UR9 ;  /* 0x0000000900437c02 */ /* 0x000fc40008000f00 */
[----:B------:R-:W-:Y:S01]  /*8ad0*/  MOV R81, UR9 ;  /* 0x0000000900517c02 */ /* 0x000fe20008000f00 */
[----:B------:R-:W-:Y:S01]  /*8ae0*/  UIMAD UR9, UR11, UR12, URZ ;  /* 0x0000000c0b0972a4 */ /* 0x000fe2000f8e023f */
[C---:B------:R-:W-:Y:S01]  /*8af0*/  ISETP.GE.AND P0, PT, R180.reuse, 0x41, PT ;  /* 0x00000041b400780c */ /* 0x040fe20003f06270 */
[----:B------:R-:W-:Y:S01]  /*8b00*/  IMAD.WIDE R78, R67, 0x4, R78 ;  /* 0x00000004434e7825 */ /* 0x000fe200078e024e */
[----:B------:R-:W-:Y:S01]  /*8b10*/  MOV R67, UR10 ;  /* 0x0000000a00437c02 */ /* 0x000fe20008000f00 */
[----:B------:R-:W-:Y:S01]  /*8b20*/  UIMAD UR11, UR11, UR14, URZ ;  /* 0x0000000e0b0b72a4 */ /* 0x000fe2000f8e023f */
[C---:B------:R-:W-:Y:S01]  /*8b30*/  ISETP.GE.AND P1, PT, R180.reuse, 0x81, PT ;  /* 0x00000081b400780c */ /* 0x040fe20003f26270 */
        /* <DEDUP_REMOVED lines=12> */
.L_x_7583:
[----:B0-----:R-:W-:Y:S05]  /*8c00*/  BSYNC B0 ;  /* 0x0000000000007941 */ /* 0x001fea0003800000 */
.L_x_7582:
[----:B------:R0:W1:Y:S01]  /*8c10*/  LDS R61, [R136.X4+0x4400] ;  /* 0x00440000883d7984 */ /* 0x0000620000004800 */
[----:B------:R-:W-:Y:S01]  /*8c20*/  BSSY B0, `(.L_x_7584) ;  /* 0x0000004000007945 */ /* 0x000fe20003800000 */
[----:B------:R-:W-:Y:S05]  /*8c30*/  @!P1 BRA `(.L_x_7585) ;  /* 0x0000002000009947 */ /* 0x000fea0003800000 */
[----:B------:R2:W-:Y:S04]  /*8c40*/  RED.E.ADD.F32.FTZ.RN.STRONG.GPU [R78.64+-0x1e00], R177 ;  /* 0xffe200b14e00798e */ /* 0x0005e8000c10e790 */
[----:B-1----:R2:W-:Y:S02]  /*8c50*/  RED.E.ADD.F32.FTZ.RN.STRONG.GPU [R64.64+-0x1e00], R61 ;  /* 0xffe2003d4000798e */ /* 0x0025e4000c10e790 */
.L_x_7585:
[----:B------:R-:W-:Y:S05]  /*8c60*/  BSYNC B0 ;  /* 0x0000000000007941 */ /* 0x000fea0003800000 */
.L_x_7584:
[----:B------:R-:W3:Y:S01]  /*8c70*/  LDS R137, [R137.X4+0x4500] ;  /* 0x0045000089897984 */ /* 0x000ee20000004800 */
[----:B------:R-:W-:Y:S01]  /*8c80*/  BSSY B0, `(.L_x_7586) ;  /* 0x0000004000007945 */ /* 0x000fe20003800000 */
[----:B------:R-:W-:Y:S05]  /*8c90*/  @!P2 BRA `(.L_x_7587) ;  /* 0x000000200000a947 */ /* 0x000fea0003800000 */
[----:B------:R4:W-:Y:S04]  /*8ca0*/  RED.E.ADD.F32.FTZ.RN.STRONG.GPU [R78.64+-0x1d00], R178 ;  /* 0xffe300b24e00798e */ /* 0x0009e8000c10e790 */
[----:B---3--:R4:W-:Y:S02]  /*8cb0*/  RED.E.ADD.F32.FTZ.RN.STRONG.GPU [R64.64+-0x1d00], R137 ;  /* 0xffe300894000798e */ /* 0x0089e4000c10e790 */
.L_x_7587:
[----:B------:R-:W-:Y:S05]  /*8cc0*/  BSYNC B0 ;  /* 0x0000000000007941 */ /* 0x000fea0003800000 */
.L_x_7586:
        /* <DEDUP_REMOVED lines=12> */
.L_x_7589:
[----:B-1----:R-:W-:Y:S05]  /*8d90*/  BSYNC B0 ;  /* 0x0000000000007941 */ /* 0x002fea0003800000 */
.L_x_7588:
[----:B------:R-:W1:Y:S01]  /*8da0*/  LDS R139, [R139.X4+0x4700] ;  /* 0x004700008b8b7984 */ /* 0x000e620000004800 */
[----:B------:R-:W-:Y:S01]  /*8db0*/  BSSY B0, `(.L_x_7590) ;  /* 0x0000004000007945 */ /* 0x000fe20003800000 */
[----:B------:R-:W-:Y:S05]  /*8dc0*/  @!P0 BRA `(.L_x_7591) ;  /* 0x0000002000008947 */ /* 0x000fea0003800000 */
[----:B------:R0:W-:Y:S04]  /*8dd0*/  RED.E.ADD.F32.FTZ.RN.STRONG.GPU [R78.64+-0x1b00], R181 ;  /* 0xffe500b54e00798e */ /* 0x0001e8000c10e790 */
[----:B-1----:R0:W-:Y:S02]  /*8de0*/  RED.E.ADD.F32.FTZ.RN.STRONG.GPU [R64.64+-0x1b00], R139 ;  /* 0xffe5008b4000798e */ /* 0x0021e4000c10e790 */
.L_x_7591:
[----:B------:R-:W-:Y:S05]  /*8df0*/  BSYNC B0 ;  /* 0x0000000000007941 */ /* 0x000fea0003800000 */
.L_x_7590:
[----:B--2---:R2:W0:Y:S01]  /*8e00*/  LDS R61, [R140.X4+0x4800] ;  /* 0x004800008c3d7984 */ /* 0x0044220000004800 */
[----:B------:R-:W-:Y:S01]  /*8e10*/  BSSY B0, `(.L_x_7592) ;  /* 0x0000004000007945 */ /* 0x000fe20003800000 */
[----:B------:R-:W-:Y:S05]  /*8e20*/  @!P1 BRA `(.L_x_7593) ;  /* 0x0000002000009947 */ /* 0x000fea0003800000 */
[----:B------:R2:W-:Y:S04]  /*8e30*/  RED.E.ADD.F32.FTZ.RN.STRONG.GPU [R78.64+-0x1a00], R182 ;  /* 0xffe600b64e00798e */ /* 0x0005e8000c10e790 */
[----:B0-----:R2:W-:Y:S02]  /*8e40*/  RED.E.ADD.F32.FTZ.RN.STRONG.GPU [R64.64+-0x1a00], R61 ;  /* 0xffe6003d4000798e */ /* 0x0015e4000c10e790 */
.L_x_7593:
[----:B------:R-:W-:Y:S05]  /*8e50*/  BSYNC B0 ;  /* 0x0000000000007941 */ /* 0x000fea0003800000 */
.L_x_7592:
[----:B------:R-:W2:Y:S01]  /*8e60*/  LDS R141, [R141.X4+0x4900] ;  /* 0x004900008d8d7984 */ /* 0x000ea20000004800 */
[----:B------:R-:W-:Y:S01]  /*8e70*/  BSSY B0, `(.L_x_7594) ;  /* 0x0000004000007945 */ /* 0x000fe20003800000 */
[----:B------:R-:W-:Y:S05]  /*8e80*/  @!P2 BRA `(.L_x_7595) ;  /* 0x000000200000a947 */ /* 0x000fea0003800000 */
[----:B------:R4:W-:Y:S04]  /*8e90*/  RED.E.ADD.F32.FTZ.RN.STRONG.GPU [R78.64+-0x1900], R194 ;  /* 0xffe700c24e00798e */ /* 0x0009e8000c10e790 */
[----:B--2---:R4:W-:Y:S02]  /*8ea0*/  RED.E.ADD.F32.FTZ.RN.STRONG.GPU [R64.64+-0x1900], R141 ;  /* 0xffe7008d4000798e */ /* 0x0049e4000c10e790 */
.L_x_7595:
[----:B------:R-:W-:Y:S05]  /*8eb0*/  BSYNC B0 ;  /* 0x0000000000007941 */ /* 0x000fea0003800000 */
.L_x_7594:
[----:B0-2---:R0:W2:Y:S01]  /*8ec0*/  LDS R61, [R142.X4+0x4a00] ;  /* 0x004a00008e3d7984 */ /* 0x0050a20000004800 */
[----:B------:R-:W-:Y:S01]  /*8ed0*/  BSSY B0, `(.L_x_7596) ;  /* 0x0000004000007945 */ /* 0x000fe20003800000 */
[----:B------:R-:W-:Y:S05]  /*8ee0*/  @!P3 BRA `(.L_x_7597) ;  /* 0x000000200000b947 */ /* 0x000fea0003800000 */
[----:B------:R0:W-:Y:S04]  /*8ef0*/  RED.E.ADD.F32.FTZ.RN.STRONG.GPU [R78.64+-0x1800], R195 ;  /* 0xffe800c34e00798e */ /* 0x0001e8000c10e790 */
[----:B--2---:R0:W-:Y:S02]  /*8f00*/  RED.E.ADD.F32.FTZ.RN.STRONG.GPU [R64.64+-0x1800], R61 ;  /* 0xffe8003d4000798e */ /* 0x0041e4000c10e790 */
.L_x_7597:
[----:B------:R-:W-:Y:S05]  /*8f10*/  BSYNC B0 ;  /* 0x0000000000007941 */ /* 0x000fea0003800000 */
.L_x_7596:
[----:B------:R-:W0:Y:S01]  /*8f20*/  LDS R143, [R143.X4+0x4b00] ;  /* 0x004b00008f8f7984 */ /* 0x000e220000004800 */
[----:B------:R-:W-:Y:S01]  /*8f30*/  BSSY B0, `(.L_x_7598) ;  /* 0x0000004000007945 */ /* 0x000fe20003800000 */
[----:B------:R-:W-:Y:S05]  /*8f40*/  @!P4 BRA `(.L_x_7599) ;  /* 0x000000200000c947 */ /* 0x000fea0003800000 */
[----:B------:R4:W-:Y:S04]  /*8f50*/  RED.E.ADD.F32.FTZ.RN.STRONG.GPU [R78.64+-0x1700], R196 ;  /* 0xffe900c44e00798e */ /* 0x0009e8000c10e790 */
[----:B0-----:R4:W-:Y:S02]  /*8f60*/  RED.E.ADD.F32.FTZ.RN.STRONG.GPU [R64.64+-0x1700], R143 ;  /* 0xffe9008f4000798e */ /* 0x0019e4000c10e790 */
.L_x_7599:
[----:B------:R-:W-:Y:S05]  /*8f70*/  BSYNC B0 ;  /* 0x0000000000007941 */ /* 0x000fea0003800000 */
.L_x_7598:
[----:B------:R-:W4:Y:S01]  /*8f80*/  LDS R145, [R145.X4+0x4c00] ;  /* 0x004c000091917984 */ /* 0x000f220000004800 */
[----:B------:R-:W-:Y:S01]  /*8f90*/  BSSY B0, `(.L_x_7600) ;  /* 0x0000004000007945 */ /* 0x000fe20003800000 */
[----:B------:R-:W-:Y:S05]  /*8fa0*/  @!P5 BRA `(.L_x_7601) ;  /* 0x000000200000d947 */ /* 0x000fea0003800000 */
[----:B------:R4:W-:Y:S04]  /*8fb0*/  RED.E.ADD.F32.FTZ.RN.STRONG.GPU [R78.64+-0x1600], R197 ;  /* 0xffea00c54e00798e */ /* 0x0009e8000c10e790 */
[----:B----4-:R4:W-:Y:S02]  /*8fc0*/  RED.E.ADD.F32.FTZ.RN.STRONG.GPU [R64.64+-0x1600], R145 ;  /* 0xffea00914000798e */ /* 0x0109e4000c10e790 */
.L_x_7601:
[----:B------:R-:W-:Y:S05]  /*8fd0*/  BSYNC B0 ;  /* 0x0000000000007941 */ /* 0x000fea0003800000 */
.L_x_7600:
        /* <DEDUP_REMOVED lines=12> */
.L_x_7603:
[----:B0-----:R-:W-:Y:S05]  /*90a0*/  BSYNC B0 ;  /* 0x0000000000007941 */ /* 0x001fea0003800000 */
.L_x_7602:
[----:B------:R-:W0:Y:S01]  /*90b0*/  LDS R147, [R147.X4+0x4e00] ;  /* 0x004e000093937984 */ /* 0x000e220000004800 */
[----:B------:R-:W-:Y:S01]  /*90c0*/  BSSY B0, `(.L_x_7604) ;  /* 0x0000004000007945 */ /* 0x000fe20003800000 */
[----:B------:R-:W-:Y:S05]  /*90d0*/  @!P0 BRA `(.L_x_7605) ;  /* 0x0000002000008947 */ /* 0x000fea0003800000 */
[----:B------:R4:W-:Y:S04]  /*90e0*/  RED.E.ADD.F32.FTZ.RN.STRONG.GPU [R78.64+-0x1400], R199 ;  /* 0xffec00c74e00798e */ /* 0x0009e8000c10e790 */
[----:B0-----:R4:W-:Y:S02]  /*90f0*/  RED.E.ADD.F32.FTZ.RN.STRONG.GPU [R64.64+-0x1400], R147 ;  /* 0xffec00934000798e */ /* 0x0019e4000c10e790 */
.L_x_7605:
[----:B------:R-:W-:Y:S05]  /*9100*/  BSYNC B0 ;  /* 0x0000000000007941 */ /* 0x000fea0003800000 */
.L_x_7604:
[----:B--2---:R2:W4:Y:S01]  /*9110*/  LDS R61, [R148.X4+0x4f00] ;  /* 0x004f0000943d7984 */ /* 0x0045220000004800 */
[----:B------:R-:W-:Y:S01]  /*9120*/  BSSY B0, `(.L_x_7606) ;  /* 0x0000004000007945 */ /* 0x000fe20003800000 */
[----:B------:R-:W-:Y:S05]  /*9130*/  @!P1 BRA `(.L_x_7607) ;  /* 0x0000002000009947 */ /* 0x000fea0003800000 */
[----:B------:R2:W-:Y:S04]  /*9140*/  RED.E.ADD.F32.FTZ.RN.STRONG.GPU [R78.64+-0x1300], R200 ;  /* 0xffed00c84e00798e */ /* 0x0005e8000c10e790 */
[----:B----4-:R2:W-:Y:S02]  /*9150*/  RED.E.ADD.F32.FTZ.RN.STRONG.GPU [R64.64+-0x1300], R61 ;  /* 0xffed003d4000798e */ /* 0x0105e4000c10e790 */
.L_x_7607:
[----:B------:R-:W-:Y:S05]  /*9160*/  BSYNC B0 ;  /* 0x0000000000007941 */ /* 0x000fea0003800000 */
.L_x_7606:
[----:B------:R-:W2:Y:S01]  /*9170*/  LDS R149, [R149.X4+0x5000] ;  /* 0x0050000095957984 */ /* 0x000ea20000004800 */
[----:B------:R-:W-:Y:S01]  /*9180*/  BSSY B0, `(.L_x_7608) ;  /* 0x0000004000007945 */ /* 0x000fe20003800000 */
[----:B------:R-:W-:Y:S05]  /*9190*/  @!P2 BRA `(.L_x_7609) ;  /* 0x000000200000a947 */ /* 0x000fea0003800000 */
[----:B------:R4:W-:Y:S04]  /*91a0*/  RED.E.ADD.F32.FTZ.RN.STRONG.GPU [R78.64+-0x1200], R201 ;  /* 0xffee00c94e00798e */ /* 0x0009e8000c10e790 */
[----:B--2---:R4:W-:Y:S02]  /*91b0*/  RED.E.ADD.F32.FTZ.RN.STRONG.GPU [R64.64+-0x1200], R149 ;  /* 0xffee00954000798e */ /* 0x0049e4000c10e790 */
.L_x_7609:
[----:B------:R-:W-:Y:S05]  /*91c0*/  BSYNC B0 ;  /* 0x0000000000007941 */ /* 0x000fea0003800000 */
.L_x_7608:
[----:B--2-4-:R2:W4:Y:S01]  /*91d0*/  LDS R61, [R150.X4+0x5100] ;  /* 0x00510000963d7984 */ /* 0x0145220000004800 */
[----:B------:R-:W-:Y:S01]  /*91e0*/  BSSY B0, `(.L_x_7610) ;  /* 0x0000004000007945 */ /* 0x000fe20003800000 */
[----:B------:R-:W-:Y:S05]  /*91f0*/  @!P3 BRA `(.L_x_7611) ;  /* 0x000000200000b947 */ /* 0x000fea0003800000 */
[----:B------:R2:W-:Y:S04]  /*9200*/  RED.E.ADD.F32.FTZ.RN.STRONG.GPU [R78.64+-0x1100], R202 ;  /* 0xffef00ca4e00798e */ /* 0x0005e8000c10e790 */
[----:B----4-:R2:W-:Y:S02]  /*9210*/  RED.E.ADD.F32.FTZ.RN.STRONG.GPU [R64.64+-0x1100], R61 ;  /* 0xffef003d4000798e */ /* 0x0105e4000c10e790 */
.L_x_7611:
[----:B------:R-:W-:Y:S05]  /*9220*/  BSYNC B0 ;  /* 0x0000000000007941 */ /* 0x000fea0003800000 */
.L_x_7610:
[----:B------:R-:W2:Y:S01]  /*9230*/  LDS R151, [R151.X4+0x5200] ;  /* 0x0052000097977984 */ /* 0x000ea20000004800 */
[----:B------:R-:W-:Y:S01]  /*9240*/  BSSY B0, `(.L_x_7612) ;  /* 0x0000004000007945 */ /* 0x000fe20003800000 */
[----:B------:R-:W-:Y:S05]  /*9250*/  @!P4 BRA `(.L_x_7613) ;  /* 0x000000200000c947 */ /* 0x000fea0003800000 */
[----:B------:R4:W-:Y:S04]  /*9260*/  RED.E.ADD.F32.FTZ.RN.STRONG.GPU [R78.64+-0x1000], R203 ;  /* 0xfff000cb4e00798e */ /* 0x0009e8000c10e790 */
[----:B--2---:R4:W-:Y:S02]  /*9270*/  RED.E.ADD.F32.FTZ.RN.STRONG.GPU [R64.64+-0x1000], R151 ;  /* 0xfff000974000798e */ /* 0x0049e4000c10e790 */
.L_x_7613:
[----:B------:R-:W-:Y:S05]  /*9280*/  BSYNC B0 ;  /* 0x0000000000007941 */ /* 0x000fea0003800000 */
.L_x_7612:
[----:B--2-4-:R2:W4:Y:S01]  /*9290*/  LDS R61, [R152.X4+0x5300] ;  /* 0x00530000983d7984 */ /* 0x0145220000004800 */
[----:B------:R-:W-:Y:S01]  /*92a0*/  BSSY B0, `(.L_x_7614) ;  /* 0x0000004000007945 */ /* 0x000fe20003800000 */
[----:B------:R-:W-:Y:S05]  /*92b0*/  @!P5 BRA `(.L_x_7615) ;  /* 0x000000200000d947 */ /* 0x000fea0003800000 */
[----:B------:R2:W-:Y:S04]  /*92c0*/  RED.E.ADD.F32.FTZ.RN.STRONG.GPU [R78.64+-0xf00], R204 ;  /* 0xfff100cc4e00798e */ /* 0x0005e8000c10e790 */
[----:B----4-:R2:W-:Y:S02]  /*92d0*/  RED.E.ADD.F32.FTZ.RN.STRONG.GPU [R64.64+-0xf00], R61 ;  /* 0xfff1003d4000798e */ /* 0x0105e4000c10e790 */
.L_x_7615:
[----:B------:R-:W-:Y:S05]  /*92e0*/  BSYNC B0 ;  /* 0x0000000000007941 */ /* 0x000fea0003800000 */
.L_x_7614:
        /* <DEDUP_REMOVED lines=12> */
.L_x_7617:
[----:B------:R-:W-:Y:S05]  /*93b0*/  BSYNC B0 ;  /* 0x0000000000007941 */ /* 0x000fea0003800000 */
.L_x_7616:
[----:B--2-4-:R2:W4:Y:S01]  /*93c0*/  LDS R61, [R154.X4+0x5500] ;  /* 0x005500009a3d7984 */ /* 0x0145220000004800 */
[----:B------:R-:W-:Y:S01]  /*93d0*/  BSSY B0, `(.L_x_7618) ;  /* 0x0000004000007945 */ /* 0x000fe20003800000 */
[----:B------:R-:W-:Y:S05]  /*93e0*/  @!P0 BRA `(.L_x_7619) ;  /* 0x0000002000008947 */ /* 0x000fea0003800000 */
[----:B------:R2:W-:Y:S04]  /*93f0*/  RED.E.ADD.F32.FTZ.RN.STRONG.GPU [R78.64+-0xd00], R206 ;  /* 0xfff300ce4e00798e */ /* 0x0005e8000c10e790 */
[----:B----4-:R2:W-:Y:S02]  /*9400*/  RED.E.ADD.F32.FTZ.RN.STRONG.GPU [R64.64+-0xd00], R61 ;  /* 0xfff3003d4000798e */ /* 0x0105e4000c10e790 */
.L_x_7619:
[----:B------:R-:W-:Y:S05]  /*9410*/  BSYNC B0 ;  /* 0x0000000000007941 */ /* 0x000fea0003800000 */
.L_x_7618:
[----:B------:R-:W2:Y:S01]  /*9420*/  LDS R155, [R155.X4+0x5600] ;  /* 0x005600009b9b7984 */ /* 0x000ea20000004800 */
[----:B------:R-:W-:Y:S01]  /*9430*/  BSSY B0, `(.L_x_7620) ;  /* 0x0000004000007945 */ /* 0x000fe20003800000 */
[----:B------:R-:W-:Y:S05]  /*9440*/  @!P1 BRA `(.L_x_7621) ;  /* 0x0000002000009947 */ /* 0x000fea0003800000 */
[----:B------:R4:W-:Y:S04]  /*9450*/  RED.E.ADD.F32.FTZ.RN.STRONG.GPU [R78.64+-0xc00], R208 ;  /* 0xfff400d04e00798e */ /* 0x0009e8000c10e790 */
[----:B--2---:R4:W-:Y:S02]  /*9460*/  RED.E.ADD.F32.FTZ.RN.STRONG.GPU [R64.64+-0xc00], R155 ;  /* 0xfff4009b4000798e */ /* 0x0049e4000c10e790 */
.L_x_7621:
[----:B------:R-:W-:Y:S05]  /*9470*/  BSYNC B0 ;  /* 0x0000000000007941 */ /* 0x000fea0003800000 */
.L_x_7620:
[----:B--2-4-:R2:W4:Y:S01]  /*9480*/  LDS R61, [R156.X4+0x5700] ;  /* 0x005700009c3d7984 */ /* 0x0145220000004800 */
[----:B------:R-:W-:Y:S01]  /*9490*/  BSSY B0, `(.L_x_7622) ;  /* 0x0000004000007945 */ /* 0x000fe20003800000 */
[----:B------:R-:W-:Y:S05]  /*94a0*/  @!P2 BRA `(.L_x_7623) ;  /* 0x000000200000a947 */ /* 0x000fea0003800000 */
[----:B------:R2:W-:Y:S04]  /*94b0*/  RED.E.ADD.F32.FTZ.RN.STRONG.GPU [R78.64+-0xb00], R210 ;  /* 0xfff500d24e00798e */ /* 0x0005e8000c10e790 */
[----:B----4-:R2:W-:Y:S02]  /*94c0*/  RED.E.ADD.F32.FTZ.RN.STRONG.GPU [R64.64+-0xb00], R61 ;  /* 0xfff5003d4000798e */ /* 0x0105e4000c10e790 */
.L_x_7623:
[----:B------:R-:W-:Y:S05]  /*94d0*/  BSYNC B0 ;  /* 0x0000000000007941 */ /* 0x000fea0003800000 */
.L_x_7622:
[----:B------:R-:W2:Y:S01]  /*94e0*/  LDS R157, [R157.X4+0x5800] ;  /* 0x005800009d9d7984 */ /* 0x000ea20000004800 */
[----:B------:R-:W-:Y:S01]  /*94f0*/  BSSY B0, `(.L_x_7624) ;  /* 0x0000004000007945 */ /* 0x000fe20003800000 */
[----:B------:R-:W-:Y:S05]  /*9500*/  @!P3 BRA `(.L_x_7625) ;  /* 0x000000200000b947 */ /* 0x000fea0003800000 */
[----:B------:R4:W-:Y:S04]  /*9510*/  RED.E.ADD.F32.FTZ.RN.STRONG.GPU [R78.64+-0xa00], R215 ;  /* 0xfff600d74e00798e */ /* 0x0009e8000c10e790 */
[----:B--2---:R4:W-:Y:S02]  /*9520*/  RED.E.ADD.F32.FTZ.RN.STRONG.GPU [R64.64+-0xa00], R157 ;  /* 0xfff6009d4000798e */ /* 0x0049e4000c10e790 */
.L_x_7625:
[----:B------:R-:W-:Y:S05]  /*9530*/  BSYNC B0 ;  /* 0x0000000000007941 */ /* 0x000fea0003800000 */
.L_x_7624:
[----:B--2-4-:R2:W4:Y:S01]  /*9540*/  LDS R61, [R158.X4+0x5900] ;  /* 0x005900009e3d7984 */ /* 0x0145220000004800 */
[----:B------:R-:W-:Y:S01]  /*9550*/  BSSY B0, `(.L_x_7626) ;  /* 0x0000004000007945 */ /* 0x000fe20003800000 */
[----:B------:R-:W-:Y:S05]  /*9560*/  @!P4 BRA `(.L_x_7627) ;  /* 0x000000200000c947 */ /* 0x000fea0003800000 */
[----:B------:R2:W-:Y:S04]  /*9570*/  RED.E.ADD.F32.FTZ.RN.STRONG.GPU [R78.64+-0x900], R239 ;  /* 0xfff700ef4e00798e */ /* 0x0005e8000c10e790 */
[----:B----4-:R2:W-:Y:S02]  /*9580*/  RED.E.ADD.F32.FTZ.RN.STRONG.GPU [R64.64+-0x900], R61 ;  /* 0xfff7003d4000798e */ /* 0x0105e4000c10e790 */
.L_x_7627:
[----:B------:R-:W-:Y:S05]  /*9590*/  BSYNC B0 ;  /* 0x0000000000007941 */ /* 0x000fea0003800000 */
.L_x_7626:
[----:B------:R-:W2:Y:S01]  /*95a0*/  LDS R159, [R159.X4+0x5a00] ;  /* 0x005a00009f9f7984 */ /* 0x000ea20000004800 */
[----:B------:R-:W-:Y:S01]  /*95b0*/  BSSY B0, `(.L_x_7628) ;  /* 0x0000004000007945 */ /* 0x000fe20003800000 */
[----:B------:R-:W-:Y:S05]  /*95c0*/  @!P5 BRA `(.L_x_7629) ;  /* 0x000000200000d947 */ /* 0x000fea0003800000 */
[----:B------:R4:W-:Y:S04]  /*95d0*/  RED.E.ADD.F32.FTZ.RN.STRONG.GPU [R78.64+-0x800], R241 ;  /* 0xfff800f14e00798e */ /* 0x0009e8000c10e790 */
[----:B--2---:R4:W-:Y:S02]  /*95e0*/  RED.E.ADD.F32.FTZ.RN.STRONG.GPU [R64.64+-0x800], R159 ;  /* 0xfff8009f4000798e */ /* 0x0049e4000c10e790 */
.L_x_7629:
[----:B------:R-:W-:Y:S05]  /*95f0*/  BSYNC B0 ;  /* 0x0000000000007941 */ /* 0x000fea0003800000 */
.L_x_7628:
        /* <DEDUP_REMOVED lines=12> */
.L_x_7631:
[----:B------:R-:W-:Y:S05]  /*96c0*/  BSYNC B0 ;  /* 0x0000000000007941 */ /* 0x000fea0003800000 */
.L_x_7630:
[----:B--2-4-:R2:W4:Y:S01]  /*96d0*/  LDS R61, [R170.X4+0x5c00] ;  /* 0x005c0000aa3d7984 */ /* 0x0145220000004800 */
[----:B------:R-:W-:Y:S01]  /*96e0*/  BSSY B0, `(.L_x_7632) ;  /* 0x0000004000007945 */ /* 0x000fe20003800000 */
[----:B------:R-:W-:Y:S05]  /*96f0*/  @!P0 BRA `(.L_x_7633) ;  /* 0x0000002000008947 */ /* 0x000fea0003800000 */
[----:B------:R2:W-:Y:S04]  /*9700*/  RED.E.ADD.F32.FTZ.RN.STRONG.GPU [R78.64+-0x600], R243 ;  /* 0xfffa00f34e00798e */ /* 0x0005e8000c10e790 */
[----:B----4-:R2:W-:Y:S02]  /*9710*/  RED.E.ADD.F32.FTZ.RN.STRONG.GPU [R64.64+-0x600], R61 ;  /* 0xfffa003d4000798e */ /* 0x0105e4000c10e790 */
.L_x_7633:
[----:B------:R-:W-:Y:S05]  /*9720*/  BSYNC B0 ;  /* 0x0000000000007941 */ /* 0x000fea0003800000 */
.L_x_7632:
[----:B------:R-:W2:Y:S01]  /*9730*/  LDS R171, [R171.X4+0x5d00] ;  /* 0x005d0000abab7984 */ /* 0x000ea20000004800 */
[----:B------:R-:W-:Y:S01]  /*9740*/  BSSY B0, `(.L_x_7634) ;  /* 0x0000004000007945 */ /* 0x000fe20003800000 */
[----:B------:R-:W-:Y:S05]  /*9750*/  @!P1 BRA `(.L_x_7635) ;  /* 0x0000002000009947 */ /* 0x000fea0003800000 */
[----:B------:R4:W-:Y:S04]  /*9760*/  RED.E.ADD.F32.FTZ.RN.STRONG.GPU [R78.64+-0x500], R244 ;  /* 0xfffb00f44e00798e */ /* 0x0009e8000c10e790 */
[----:B--2---:R4:W-:Y:S02]  /*9770*/  RED.E.ADD.F32.FTZ.RN.STRONG.GPU [R64.64+-0x500], R171 ;  /* 0xfffb00ab4000798e */ /* 0x0049e4000c10e790 */
.L_x_7635:
[----:B------:R-:W-:Y:S05]  /*9780*/  BSYNC B0 ;  /* 0x0000000000007941 */ /* 0x000fea0003800000 */
.L_x_7634:
[----:B--2-4-:R2:W4:Y:S01]  /*9790*/  LDS R61, [R172.X4+0x5e00] ;  /* 0x005e0000ac3d7984 */ /* 0x0145220000004800 */
[----:B------:R-:W-:Y:S01]  /*97a0*/  BSSY B0, `(.L_x_7636) ;  /* 0x0000004000007945 */ /* 0x000fe20003800000 */
[----:B------:R-:W-:Y:S05]  /*97b0*/  @!P2 BRA `(.L_x_7637) ;  /* 0x000000200000a947 */ /* 0x000fea0003800000 */
[----:B------:R2:W-:Y:S04]  /*97c0*/  RED.E.ADD.F32.FTZ.RN.STRONG.GPU [R78.64+-0x400], R245 ;  /* 0xfffc00f54e00798e */ /* 0x0005e8000c10e790 */
[----:B----4-:R2:W-:Y:S02]  /*97d0*/  RED.E.ADD.F32.FTZ.RN.STRONG.GPU [R64.64+-0x400], R61 ;  /* 0xfffc003d4000798e */ /* 0x0105e4000c10e790 */
.L_x_7637:
[----:B------:R-:W-:Y:S05]  /*97e0*/  BSYNC B0 ;  /* 0x0000000000007941 */ /* 0x000fea0003800000 */
.L_x_7636:
[----:B------:R-:W2:Y:S01]  /*97f0*/  LDS R173, [R173.X4+0x5f00] ;  /* 0x005f0000adad7984 */ /* 0x000ea20000004800 */
[----:B------:R-:W-:Y:S01]  /*9800*/  BSSY B0, `(.L_x_7638) ;  /* 0x0000004000007945 */ /* 0x000fe20003800000 */
[----:B------:R-:W-:Y:S05]  /*9810*/  @!P3 BRA `(.L_x_7639) ;  /* 0x000000200000b947 */ /* 0x000fea0003800000 */
[----:B------:R4:W-:Y:S04]  /*9820*/  RED.E.ADD.F32.FTZ.RN.STRONG.GPU [R78.64+-0x300], R246 ;  /* 0xfffd00f64e00798e */ /* 0x0009e8000c10e790 */
[----:B--2---:R4:W-:Y:S02]  /*9830*/  RED.E.ADD.F32.FTZ.RN.STRONG.GPU [R64.64+-0x300], R173 ;  /* 0xfffd00ad4000798e */ /* 0x0049e4000c10e790 */
.L_x_7639:
[----:B------:R-:W-:Y:S05]  /*9840*/  BSYNC B0 ;  /* 0x0000000000007941 */ /* 0x000fea0003800000 */
.L_x_7638:
[----:B--2-4-:R2:W4:Y:S01]  /*9850*/  LDS R61, [R174.X4+0x6000] ;  /* 0x00600000ae3d7984 */ /* 0x0145220000004800 */
[----:B------:R-:W-:Y:S01]  /*9860*/  BSSY B0, `(.L_x_7640) ;  /* 0x0000004000007945 */ /* 0x000fe20003800000 */
[----:B------:R-:W-:Y:S05]  /*9870*/  @!P4 BRA `(.L_x_7641) ;  /* 0x000000200000c947 */ /* 0x000fea0003800000 */
[----:B------:R2:W-:Y:S04]  /*9880*/  RED.E.ADD.F32.FTZ.RN.STRONG.GPU [R78.64+-0x200], R247 ;  /* 0xfffe00f74e00798e */ /* 0x0005e8000c10e790 */
[----:B----4-:R2:W-:Y:S02]  /*9890*/  RED.E.ADD.F32.FTZ.RN.STRONG.GPU [R64.64+-0x200], R61 ;  /* 0xfffe003d4000798e */ /* 0x0105e4000c10e790 */
.L_x_7641:
[----:B------:R-:W-:Y:S05]  /*98a0*/  BSYNC B0 ;  /* 0x0000000000007941 */ /* 0x000fea0003800000 */
.L_x_7640:
[----:B------:R-:W2:Y:S01]  /*98b0*/  LDS R175, [R175.X4+0x6100] ;  /* 0x00610000afaf7984 */ /* 0x000ea20000004800 */
[----:B------:R-:W-:Y:S01]  /*98c0*/  BSSY B0, `(.L_x_7642) ;  /* 0x0000004000007945 */ /* 0x000fe20003800000 */
[----:B------:R-:W-:Y:S05]  /*98d0*/  @!P5 BRA `(.L_x_7643) ;  /* 0x000000200000d947 */ /* 0x000fea0003800000 */
[----:B------:R4:W-:Y:S04]  /*98e0*/  RED.E.ADD.F32.FTZ.RN.STRONG.GPU [R78.64+-0x100], R248 ;  /* 0xffff00f84e00798e */ /* 0x0009e8000c10e790 */
[----:B--2---:R4:W-:Y:S02]  /*98f0*/  RED.E.ADD.F32.FTZ.RN.STRONG.GPU [R64.64+-0x100], R175 ;  /* 0xffff00af4000798e */ /* 0x0049e4000c10e790 */
.L_x_7643:
[----:B------:R-:W-:Y:S05]  /*9900*/  BSYNC B0 ;  /* 0x0000000000007941 */ /* 0x000fea0003800000 */
.L_x_7642:
[----:B--2-4-:R-:W2:Y:S01]  /*9910*/  SHFL.DOWN PT, R64, R133, 0x1, 0x1f ;  /* 0x08201f0085407f89 */ /* 0x014ea200000e0000 */
[C---:B------:R-:W-:Y:S01]  /*9920*/  ISETP.GT.AND P0, PT, R10.reuse, 0x1e, PT ;  /* 0x0000001e0a00780c */ /* 0x040fe20003f04270 */
[----:B------:R-:W-:Y:S01]  /*9930*/  FMUL.FTZ R86, R167, R86 ;  /* 0x00000056a7567220 */ /* 0x000fe20000410000 */
[----:B------:R-:W-:Y:S01]  /*9940*/  ISETP.NE.AND P1, PT, R10, RZ, PT ;  /* 0x000000ff0a00720c */ /* 0x000fe20003f25270 */
[----:B------:R-:W4:Y:S01]  /*9950*/  SHFL.DOWN PT, R61, R60, 0x1, 0x1f ;  /* 0x08201f003c3d7f89 */ /* 0x000f2200000e0000 */
        /* <DEDUP_REMOVED lines=8> */
[----:B------:R-:W-:Y:S02]  /*99e0*/  FMUL.FTZ R84, R164, R84 ;  /* 0x00000054a4547220 */ /* 0x000fe40000410000 */
[----:B------:R-:W-:Y:S02]  /*99f0*/  FMUL.FTZ R185, R94, R185 ;  /* 0x000000b95eb97220 */ /* 0x000fe40000410000 */
[----:B------:R-:W-:-:S02]  /*9a00*/  FMUL.FTZ R62, R161, R209 ;  /* 0x000000d1a13e7220 */ /* 0x000fc40000410000 */
[----:B------:R-:W-:Y:S02]  /*9a10*/  FMUL.FTZ R187, R70, R187 ;  /* 0x000000bb46bb7220 */ /* 0x000fe40000410000 */
[----:B--2---:R-:W-:Y:S02]  /*9a20*/  @!P0 FADD.FTZ R133, R133, R64 ;  /* 0x0000004085858221 */ /* 0x004fe40000010000 */
[----:B------:R-:W-:Y:S02]  /*9a30*/  FMUL.FTZ R160, R160, R212 ;  /* 0x000000d4a0a07220 */ /* 0x000fe40000410000 */
[----:B----4-:R-:W-:Y:S01]  /*9a40*/  @!P0 FADD.FTZ R60, R60, R61 ;  /* 0x0000003d3c3c8221 */ /* 0x010fe20000010000 */
[----:B------:R-:W2:Y:S01]  /*9a50*/  SHFL.DOWN PT, R64, R133, 0x2, 0x1f ;  /* 0x08401f0085407f89 */ /* 0x000ea200000e0000 */
[----:B------:R-:W-:Y:S01]  /*9a60*/  ISETP.GT.AND P0, PT, R10, 0x1d, PT ;  /* 0x0000001d0a00780c */ /* 0x000fe20003f04270 */
[----:B------:R-:W-:Y:S02]  /*9a70*/  FMUL.FTZ R189, R72, R189 ;  /* 0x000000bd48bd7220 */ /* 0x000fe40000410000 */
        /* <DEDUP_REMOVED lines=28> */
[----:B--2---:R-:W-:Y:S02]  /*9c40*/  @!P0 FADD.FTZ R133, R133, R64 ;  /* 0x0000004085858221 */ /* 0x004fe40000010000 */
[----:B------:R-:W-:-:S02]  /*9c50*/  FFMA.FTZ R36, R19, R207, R36 ;  /* 0x000000cf13247223 */ /* 0x000fc40000010024 */
[----:B----4-:R-:W-:Y:S01]  /*9c60*/  @!P0 FADD.FTZ R60, R60, R61 ;  /* 0x0000003d3c3c8221 */ /* 0x010fe20000010000 */
[----:B------:R-:W2:Y:S01]  /*9c70*/  SHFL.DOWN PT, R64, R133, 0x8, 0x1f ;  /* 0x09001f0085407f89 */ /* 0x000ea200000e0000 */
[----:B------:R-:W-:Y:S01]  /*9c80*/  ISETP.GT.AND P0, PT, R10, 0x17, PT ;  /* 0x000000170a00780c */ /* 0x000fe20003f04270 */
[----:B------:R-:W-:Y:S02]  /*9c90*/  FFMA.FTZ R33, R18, R62, R33 ;  /* 0x0000003e12217223 */ /* 0x000fe40000010021 */
[----:B------:R-:W4:Y:S01]  /*9ca0*/  SHFL.DOWN PT, R61, R60, 0x8, 0x1f ;  /* 0x09001f003c3d7f89 */ /* 0x000f2200000e0000 */
[----:B------:R-:W-:Y:S02]  /*9cb0*/  FADD.FTZ R51, R92, R51 ;  /* 0x000000335c337221 */ /* 0x000fe40000010000 */
[----:B------:R-:W-:Y:S02]  /*9cc0*/  FFMA.FTZ R34, R17, R213, R34 ;  /* 0x000000d511227223 */ /* 0x000fe40000010022 */
[----:B------:R-:W-:-:S02]  /*9cd0*/  FADD.FTZ R50, R187, R50 ;  /* 0x00000032bb327221 */ /* 0x000fc40000010000 */
[----:B------:R-:W-:-:S03]  /*9ce0*/  FADD.FTZ R49, R74, R49 ;  /* 0x000000314a317221 */ /* 0x000fc60000010000 */
[----:B--2---:R-:W-:Y:S02]  /*9cf0*/  @!P0 FADD.FTZ R133, R133, R64 ;  /* 0x0000004085858221 */ /* 0x004fe40000010000 */
[----:B----4-:R-:W-:-:S03]  /*9d00*/  @!P0 FADD.FTZ R60, R60, R61 ;  /* 0x0000003d3c3c8221 */ /* 0x010fc60000010000 */
[----:B------:R-:W2:Y:S01]  /*9d10*/  SHFL.DOWN PT, R64, R133, 0x10, 0x1f ;  /* 0x0a001f0085407f89 */ /* 0x000ea200000e0000 */
[----:B------:R-:W-:-:S03]  /*9d20*/  ISETP.GT.AND P0, PT, R10, 0xf, PT ;  /* 0x0000000f0a00780c */ /* 0x000fc60003f04270 */
[----:B------:R-:W4:Y:S10]  /*9d30*/  SHFL.DOWN PT, R61, R60, 0x10, 0x1f ;  /* 0x0a001f003c3d7f89 */ /* 0x000f3400000e0000 */
[----:B--2---:R-:W-:-:S02]  /*9d40*/  @!P0 FADD.FTZ R133, R133, R64 ;  /* 0x0000004085858221 */ /* 0x004fc40000010000 */
[----:B----4-:R-:W-:-:S03]  /*9d50*/  @!P0 FADD.FTZ R60, R60, R61 ;  /* 0x0000003d3c3c8221 */ /* 0x010fc60000010000 */
[----:B------:R-:W-:-:S05]  /*9d60*/  MOV R61, R133 ;  /* 0x00000085003d7202 */ /* 0x000fca0000000f00 */
[----:B------:R2:W-:Y:S04]  /*9d70*/  @!P1 STS.64 [R16.X8+0x6308], R60 ;  /* 0x0063083c10009388 */ /* 0x0005e80000008a00 */
[----:B------:R-:W-:Y:S06]  /*9d80*/  BAR.SYNC.DEFER_BLOCKING 0x0 ;  /* 0x0000000000007b1d */ /* 0x000fec0000010000 */
[----:B------:R-:W-:Y:S05]  /*9d90*/  @P2 BRA `(.L_x_7645) ;  /* 0x0000009000002947 */ /* 0x000fea0003800000 */
[----:B------:R-:W-:Y:S01]  /*9da0*/  ISETP.NE.AND P0, PT, R15, c[0x0][0x174], PT ;  /* 0x00005d000f007a0c */ /* 0x000fe20003f05270 */
[----:B------:R-:W4:Y:S01]  /*9db0*/  LDS.64 R62, [0x6310] ;  /* 0x00631000ff3e7984 */ /* 0x000f220000000a00 */
[----:B------:R-:W-:-:S11]  /*9dc0*/  SHF.L.U32 R66, R125, 0x3, RZ ;  /* 0x000000037d427819 */ /* 0x000fd600000006ff */
[----:B------:R-:W5:Y:S01]  /*9dd0*/  @P0 LDS.64 R64, [R66+0x8d60] ;  /* 0x008d600042400984 */ /* 0x000f620000000a00 */
[----:B--2-4-:R-:W-:Y:S02]  /*9de0*/  FADD.FTZ R61, R61, R63 ;  /* 0x0000003f3d3d7221 */ /* 0x014fe40000010000 */
[----:B------:R-:W-:Y:S02]  /*9df0*/  FADD.FTZ R60, R60, R62 ;  /* 0x0000003e3c3c7221 */ /* 0x000fe40000010000 */
[----:B-----5:R-:W-:Y:S02]  /*9e00*/  @P0 FADD.FTZ R61, R61, R65 ;  /* 0x000000413d3d0221 */ /* 0x020fe40000010000 */
[----:B------:R-:W-:-:S05]  /*9e10*/  @P0 FADD.FTZ R60, R60, R64 ;  /* 0x000000403c3c0221 */ /* 0x000fca0000010000 */
[----:B------:R2:W-:Y:S02]  /*9e20*/  STS.64 [R66+0x8d60], R60 ;  /* 0x008d603c42007388 */ /* 0x0005e40000000a00 */
.L_x_7645:
[----:B------:R-:W-:Y:S05]  /*9e30*/  BSYNC B0 ;  /* 0x0000000000007941 */ /* 0x000fea0003800000 */
.L_x_7644:
[----:B------:R-:W-:Y:S01]  /*9e40*/  IADD3 R125, R125, 0x1, RZ ;  /* 0x000000017d7d7810 */ /* 0x000fe20007ffe0ff */
[----:B------:R-:W-:-:S03]  /*9e50*/  UIADD3 UR7, UP0, UR7, 0x1, URZ ;  /* 0x0000000107077890 */ /* 0x000fc6000ff1e03f */
[----:B------:R-:W-:Y:S01]  /*9e60*/  ISETP.GE.AND P0, PT, R125, c[0x0][0x16c], PT ;  /* 0x00005b007d007a0c */ /* 0x000fe20003f06270 */
[----:B------:R-:W-:-:S12]  /*9e70*/  UIADD3.X UR8, URZ, UR8, URZ, UP0, !UPT ;  /* 0x000000083f087290 */ /* 0x000fd800087fe43f */
[----:B0123--:R-:W-:Y:S01]  /*9e80*/  @P0 CALL.REL.NOINC `(.L_x_7545) ;  /* 0x0000001000000944 */ /* 0x00ffe20003c00000 */
[----:B------:R-:W-:Y:S05]  /*9e90*/  BRA `(.L_x_7646) ;  /* 0xffff754000007947 */ /* 0x000fea000383ffff */
.L_x_7545:
[----:B------:R-:W-:Y:S01]  /*9ea0*/  BAR.SYNC.DEFER_BLOCKING 0x0 ;  /* 0x0000000000007b1d */ /* 0x000fe20000010000 */
[----:B------:R-:W-:Y:S01]  /*9eb0*/  SHF.L.U32 R17, R9, 0x1, RZ ;  /* 0x0000000109117819 */ /* 0x000fe200000006ff */
[----:B------:R-:W-:Y:S01]  /*9ec0*/  IMAD R18, R2, c[0x0][0x2d8], RZ ;  /* 0x0000b60002127a24 */ /* 0x000fe200078e02ff */
[----:B------:R-:W-:Y:S01]  /*9ed0*/  F2FP.BF16.PACK_AB R38, R37, R38 ;  /* 0x000000262526723e */ /* 0x000fe200000010ff */
[----:B------:R-:W-:Y:S01]  /*9ee0*/  IMAD R23, R3, c[0x0][0x2e0], RZ ;  /* 0x0000b80003177a24 */ /* 0x000fe200078e02ff */
[----:B------:R-:W-:Y:S01]  /*9ef0*/  LOP3.LUT R25, R17, 0xffffffc0, RZ, 0xc0, !PT ;  /* 0xffffffc011197812 */ /* 0x000fe200078ec0ff */
[----:B------:R-:W-:Y:S01]  /*9f00*/  IMAD R17, R5, c[0x0][0x2dc], R18 ;  /* 0x0000b70005117a24 */ /* 0x000fe200078e0212 */
[----:B------:R-:W-:Y:S01]  /*9f10*/  F2FP.BF16.PACK_AB R46, R45, R46 ;  /* 0x0000002e2d2e723e */ /* 0x000fe200000010ff */
[----:B------:R-:W-:Y:S01]  /*9f20*/  IMAD R23, R0, c[0x0][0x2e4], R23 ;  /* 0x0000b90000177a24 */ /* 0x000fe200078e0217 */
[----:B------:R-:W-:Y:S01]  /*9f30*/  F2FP.BF16.PACK_AB R37, R35, R36 ;  /* 0x000000242325723e */ /* 0x000fe200000010ff */
[----:B------:R-:W-:Y:S01]  /*9f40*/  UIADD3 UR18, UP0, UR18, -0x800, URZ ;  /* 0xfffff80012127890 */ /* 0x000fe2000ff1e03f */
[----:B------:R-:W-:Y:S01]  /*9f50*/  F2FP.BF16.PACK_AB R45, R43, R44 ;  /* 0x0000002c2b2d723e */ /* 0x000fe200000010ff */
[----:B------:R-:W-:Y:S01]  /*9f60*/  UIADD3 UR20, UP1, UR20, -0x800, URZ ;  /* 0xfffff80014147890 */ /* 0x000fe2000ff3e03f */
[----:B------:R-:W-:Y:S01]  /*9f70*/  F2FP.BF16.PACK_AB R39, R39, R40 ;  /* 0x000000282727723e */ /* 0x000fe200000010ff */
[----:B------:R-:W-:Y:S01]  /*9f80*/  UIADD3 UR22, UP2, UR22, -0x800, URZ ;  /* 0xfffff80016167890 */ /* 0x000fe2000ff5e03f */
[----:B------:R-:W-:Y:S01]  /*9f90*/  F2FP.BF16.PACK_AB R36, R33, R34 ;  /* 0x000000222124723e */ /* 0x000fe200000010ff */
[----:B------:R-:W-:Y:S01]  /*9fa0*/  UIADD3 UR6, UR6, 0x1, URZ ;  /* 0x0000000106067890 */ /* 0x000fe2000fffe03f */
[----:B------:R-:W-:Y:S01]  /*9fb0*/  F2FP.BF16.PACK_AB R47, R47, R48 ;  /* 0x000000302f2f723e */ /* 0x000fe200000010ff */
[----:B------:R-:W-:Y:S01]  /*9fc0*/  UIADD3.X UR19, UR19, -0x1, URZ, UP0, !UPT ;  /* 0xffffffff13137890 */ /* 0x000fe200087fe43f */
[----:B------:R-:W-:Y:S01]  /*9fd0*/  LEA R24, R10, R25, 0x1 ;  /* 0x000000190a187211 */ /* 0x000fe200078e08ff */
[----:B------:R-:W-:Y:S01]  /*9fe0*/  UIADD3.X UR21, UR21, -0x1, URZ, UP1, !UPT ;  /* 0xffffffff15157890 */ /* 0x000fe20008ffe43f */
[----:B------:R-:W-:Y:S01]  /*9ff0*/  F2FP.BF16.PACK_AB R44, R41, R42 ;  /* 0x0000002a292c723e */ /* 0x000fe200000010ff */
[----:B------:R-:W-:Y:S01]  /*a000*/  UIADD3.X UR23, UR23, -0x1, URZ, UP2, !UPT ;  /* 0xffffffff17177890 */ /* 0x000fe200097fe43f */
[----:B------:R-:W-:Y:S01]  /*a010*/  IADD3 R26, R25, R10, RZ ;  /* 0x0000000a191a7210 */ /* 0x000fe20007ffe0ff */
[----:B------:R0:W-:Y:S01]  /*a020*/  STS.128 [R24.X16], R36 ;  /* 0x0000002418007388 */ /* 0x0001e2000000cc00 */
[----:B------:R-:W-:-:S02]  /*a030*/  IADD3 R27, R15, -0x1, RZ ;  /* 0xffffffff0f1b7810 */ /* 0x000fc40007ffe0ff */
        /* <DEDUP_REMOVED lines=25> */
[----:B------:R-:W-:Y:S02]  /*a1d0*/  IADD3 R13, P2, R13, -0x1000, RZ ;  /* 0xfffff0000d0d7810 */ /* 0x000fe40007f5e0ff */
[----:B------:R-:W-:Y:S01]  /*a1e0*/  LEA.HI.X R23, R18, c[0x0][0x334], R19, 0x1, P0 ;  /* 0x0000cd0012177a11 */ /* 0x000fe200000f0c13 */
[----:B------:R-:W-:Y:S01]  /*a1f0*/  FADD.FTZ R8, R17, R96 ;  /* 0x0000006011087221 */ /* 0x000fe20000010000 */
[----:B------:R-:W-:Y:S02]  /*a200*/  IADD3.X R12, R12, -0x1, RZ, P1, !PT ;  /* 0xffffffff0c0c7810 */ /* 0x000fe40000ffe4ff */
[----:B------:R-:W-:Y:S01]  /*a210*/  IADD3.X R14, R14, -0x1, RZ, P2, !PT ;  /* 0xffffffff0e0e7810 */ /* 0x000fe200017fe4ff */
[----:B------:R-:W-:-:S04]  /*a220*/  IMAD.WIDE R18, R25, 0x10, R22 ;  /* 0x0000001019127825 */ /* 0x000fc800078e0216 */
[----:B------:R-:W-:Y:S01]  /*a230*/  IMAD R22, R2, c[0x0][0x2f8], RZ ;  /* 0x0000be0002167a24 */ /* 0x000fe200078e02ff */
[----:B-1----:R-:W-:Y:S01]  /*a240*/  STG.E.128 [R18.64], R28 ;  /* 0x0000001c12007986 */ /* 0x002fe2000c101d10 */
[----:B------:R-:W-:Y:S02]  /*a250*/  FADD.FTZ R97, R8, R97 ;  /* 0x0000006108617221 */ /* 0x000fe40000010000 */
[----:B------:R-:W-:Y:S01]  /*a260*/  IMAD R17, R5, c[0x0][0x2fc], R22 ;  /* 0x0000bf0005117a24 */ /* 0x000fe200078e0216 */
[----:B--2---:R0:W-:Y:S01]  /*a270*/  STG.E.128 [R18.64+0x200], R32 ;  /* 0x0002002012007986 */ /* 0x0041e2000c101d10 */
[----:B------:R-:W-:-:S03]  /*a280*/  FADD.FTZ R98, R97, R98 ;  /* 0x0000006261627221 */ /* 0x000fc60000010000 */
[----:B------:R-:W-:Y:S01]  /*a290*/  BAR.SYNC.DEFER_BLOCKING 0x0 ;  /* 0x0000000000007b1d */ /* 0x000fe20000010000 */
[----:B------:R-:W-:Y:S01]  /*a2a0*/  IADD3 R21, R21, R17, RZ ;  /* 0x0000001115157210 */ /* 0x000fe20007ffe0ff */
[----:B------:R-:W-:Y:S02]  /*a2b0*/  IMAD R17, R3, c[0x0][0x300], RZ ;  /* 0x0000c00003117a24 */ /* 0x000fe400078e02ff */
[----:B------:R-:W-:Y:S02]  /*a2c0*/  FADD.FTZ R99, R98, R99 ;  /* 0x0000006362637221 */ /* 0x000fe40000010000 */
[----:B------:R-:W-:Y:S02]  /*a2d0*/  IMAD R17, R0, c[0x0][0x304], R17 ;  /* 0x0000c10000117a24 */ /* 0x000fe400078e0211 */
        /* <DEDUP_REMOVED lines=25> */
.L_x_7543:
        /* <DEDUP_REMOVED lines=29> */
.L_x_7649:
[----:B------:R-:W-:Y:S05]  /*a640*/  BSYNC B0 ;  /* 0x0000000000007941 */ /* 0x000fea0003800000 */
.L_x_7648:
[----:B------:R-:W-:Y:S01]  /*a650*/  BSSY B0, `(.L_x_7650) ;  /* 0x000001d000007945 */ /* 0x000fe20003800000 */
[----:B------:R-:W-:Y:S05]  /*a660*/  @!P0 BRA `(.L_x_7651) ;  /* 0x000001a000008947 */ /* 0x000fea0003800000 */
[----:B------:R-:W-:Y:S06]  /*a670*/  BAR.SYNC.DEFER_BLOCKING 0x0 ;  /* 0x0000000000007b1d */ /* 0x000fec0000010000 */
[----:B------:R-:W4:Y:S04]  /*a680*/  SHFL.DOWN P0, R5, R8, 0x1, 0x1f ;  /* 0x08201f0008057f89 */ /* 0x000f280000000000 */
[----:B---3--:R-:W3:Y:S04]  /*a690*/  S2R R6, SR_LANEID ;  /* 0x0000000000067919 */ /* 0x008ee80000000000 */
[----:B------:R-:W5:Y:S01]  /*a6a0*/  S2R R9, SR_TID.X ;  /* 0x0000000000097919 */ /* 0x000f620000002100 */
[----:B----4-:R-:W-:Y:S01]  /*a6b0*/  @P0 FADD R5, R5, R8 ;  /* 0x0000000805050221 */ /* 0x010fe20000000000 */
[----:B---3--:R-:W-:-:S04]  /*a6c0*/  ISETP.NE.AND P2, PT, R6, RZ, PT ;  /* 0x000000ff0600720c */ /* 0x008fc80003f45270 */
        /* <DEDUP_REMOVED lines=17> */
[----:B------:R3:W-:Y:S01]  /*a7e0*/  RED.E.ADD.F32.FTZ.RN.STRONG.GPU [R218.64], R11 ;  /* 0x0000000bda00798e */ /* 0x0007e2000c10e790 */
[----:B------:R-:W-:Y:S01]  /*a7f0*/  HFMA2.MMA R9, -RZ, RZ, 0, 0 ;  /* 0x00000000ff097435 */ /* 0x000fe200000001ff */
[----:B------:R-:W-:Y:S05]  /*a800*/  BRA `(.L_x_7652) ;  /* 0x0000001000007947 */ /* 0x000fea0003800000 */
.L_x_7651:
[----:B------:R-:W4:Y:S02]  /*a810*/  S2R R9, SR_TID.X ;  /* 0x0000000000097919 */ /* 0x000f240000002100 */
.L_x_7652:
[----:B------:R-:W-:Y:S05]  /*a820*/  BSYNC B0 ;  /* 0x0000000000007941 */ /* 0x000fea0003800000 */
.L_x_7650:
[----:B----4-:R-:W-:-:S13]  /*a830*/  ISETP.GE.AND P0, PT, R9, c[0x0][0x16c], PT ;  /* 0x00005b0009007a0c */ /* 0x010fda0003f06270 */
[----:B------:R-:W-:Y:S05]  /*a840*/  @P0 EXIT ;  /* 0x000000000000094d */ /* 0x000fea0003800000 */
[----:B------:R-:W-:Y:S02]  /*a850*/  IMAD R3, R3, c[0x0][0x288], RZ ;  /* 0x0000a20003037a24 */ /* 0x000fe400078e02ff */
[----:B------:R-:W-:-:S04]  /*a860*/  IMAD.WIDE.U32 R4, R0, c[0x0][0x288], RZ ;  /* 0x0000a20000047a25 */ /* 0x000fc800078e00ff */
[----:B------:R-:W-:-:S05]  /*a870*/  IMAD R3, R0, c[0x0][0x28c], R3 ;  /* 0x0000a30000037a24 */ /* 0x000fca00078e0203 */
[----:B------:R-:W-:Y:S02]  /*a880*/  IADD3 R13, R5, R3, RZ ;  /* 0x00000003050d7210 */ /* 0x000fe40007ffe0ff */
.L_x_7653:
[----:B---3--:R3:W4:Y:S01]  /*a890*/  LDS.64 R10, [R9.X8+0x8d60] ;  /* 0x008d6000090a7984 */ /* 0x0087220000008a00 */
[----:B------:R-:W-:Y:S01]  /*a8a0*/  SHF.R.S32.HI R0, RZ, 0x1f, R9 ;  /* 0x0000001fff007819 */ /* 0x000fe20000011409 */
[----:B------:R-:W-:Y:S01]  /*a8b0*/  YIELD ;  /* 0x0000000000007946 */ /* 0x000fe20003800000 */
[----:B------:R-:W-:Y:S02]  /*a8c0*/  MOV R2, R4 ;  /* 0x0000000400027202 */ /* 0x000fe40000000f00 */
[----:B------:R-:W-:Y:S01]  /*a8d0*/  MOV R3, R13 ;  /* 0x0000000d00037202 */ /* 0x000fe20000000f00 */
[----:B------:R-:W-:-:S04]  /*a8e0*/  IMAD R0, R0, c[0x0][0x290], RZ ;  /* 0x0000a40000007a24 */ /* 0x000fc800078e02ff */
[----:B------:R-:W-:-:S04]  /*a8f0*/  IMAD.WIDE.U32 R6, R9, c[0x0][0x290], R2 ;  /* 0x0000a40009067a25 */ /* 0x000fc800078e0002 */
[C---:B------:R-:W-:Y:S01]  /*a900*/  IMAD R3, R9.reuse, c[0x0][0x294], R0 ;  /* 0x0000a50009037a24 */ /* 0x040fe200078e0200 */
[----:B------:R-:W-:Y:S02]  /*a910*/  LEA R2, P0, R6, c[0x0][0x310], 0x3 ;  /* 0x0000c40006027a11 */ /* 0x000fe400078018ff */
[----:B---3--:R-:W-:Y:S02]  /*a920*/  IADD3 R9, R9, c[0x0][0x0], RZ ;  /* 0x0000000009097a10 */ /* 0x008fe40007ffe0ff */
[----:B------:R-:W-:-:S04]  /*a930*/  IADD3 R3, R7, R3, RZ ;  /* 0x0000000307037210 */ /* 0x000fc80007ffe0ff */
[----:B------:R-:W-:Y:S02]  /*a940*/  LEA.HI.X R3, R6, c[0x0][0x314], R3, 0x3, P0 ;  /* 0x0000c50006037a11 */ /* 0x000fe400000f1c03 */
[----:B------:R-:W-:-:S03]  /*a950*/  ISETP.GE.AND P0, PT, R9, c[0x0][0x16c], PT ;  /* 0x00005b0009007a0c */ /* 0x000fc60003f06270 */
[----:B----4-:R3:W-:Y:S04]  /*a960*/  RED.E.ADD.F32.FTZ.RN.STRONG.GPU [R2.64], R10 ;  /* 0x0000000a0200798e */ /* 0x0107e8000c10e790 */
[----:B------:R3:W-:Y:S06]  /*a970*/  RED.E.ADD.F32.FTZ.RN.STRONG.GPU [R2.64+0x4], R11 ;  /* 0x0000040b0200798e */ /* 0x0007ec000c10e790 */
[----:B------:R-:W-:Y:S05]  /*a980*/  @!P0 BRA `(.L_x_7653) ;  /* 0xffffff0000008947 */ /* 0x000fea000383ffff */
[----:B------:R-:W-:Y:S05]  /*a990*/  EXIT ;  /* 0x000000000000794d */ /* 0x000fea0003800000 */
.L_x_7550:
[----:B------:R-:W-:Y:S01]  /*a9a0*/  HFMA2.MMA R71, -RZ, RZ, 0, 5.9604644775390625e-08 ;  /* 0x00000001ff477435 */ /* 0x000fe200000001ff */
[----:B------:R-:W-:-:S02]  /*a9b0*/  MOV R244, R66 ;  /* 0x0000004200f47202 */ /* 0x000fc40000000f00 */
[----:B------:R-:W-:Y:S02]  /*a9c0*/  MOV R240, RZ ;  /* 0x000000ff00f07202 */ /* 0x000fe40000000f00 */
[----:B------:R-:W-:Y:S02]  /*a9d0*/  MOV R67, 0xffffffff ;  /* 0xffffffff00437802 */ /* 0x000fe40000000f00 */
[----:B------:R-:W-:Y:S02]  /*a9e0*/  MOV R64, 0xaa00 ;  /* 0x0000aa0000407802 */ /* 0x000fe40000000f00 */
[----:B-----5:R-:W-:Y:S05]  /*a9f0*/  CALL.REL.NOINC `($__internal_182_$__cuda_sm70_shflsync_up) ;  /* 0x00001e9000007944 */ /* 0x020fea0003c00000 */
[----:B-1----:R-:W-:Y:S01]  /*aa00*/  MOV R69, R67 ;  /* 0x0000004300457202 */ /* 0x002fe20000000f00 */
[----:B0-----:R-:W-:Y:S05]  /*aa10*/  BRA `(.L_x_7654) ;  /* 0xffff8d6000007947 */ /* 0x001fea000383ffff */
.L_x_7551:
[----:B------:R-:W-:Y:S01]  /*aa20*/  HFMA2.MMA R71, -RZ, RZ, 0, 5.9604644775390625e-08 ;  /* 0x00000001ff477435 */ /* 0x000fe200000001ff */
[----:B------:R-:W-:Y:S02]  /*aa30*/  MOV R244, R68 ;  /* 0x0000004400f47202 */ /* 0x000fe40000000f00 */
[----:B------:R-:W-:Y:S02]  /*aa40*/  MOV R240, RZ ;  /* 0x000000ff00f07202 */ /* 0x000fe40000000f00 */
[----:B------:R-:W-:-:S02]  /*aa50*/  MOV R67, 0xffffffff ;  /* 0xffffffff00437802 */ /* 0x000fc40000000f00 */
[----:B------:R-:W-:Y:S02]  /*aa60*/  MOV R64, 0xaa80 ;  /* 0x0000aa8000407802 */ /* 0x000fe40000000f00 */
[----:B01---5:R-:W-:Y:S05]  /*aa70*/  CALL.REL.NOINC `($__internal_182_$__cuda_sm70_shflsync_up) ;  /* 0x00001e1000007944 */ /* 0x023fea0003c00000 */
[----:B0-----:R-:W-:Y:S01]  /*aa80*/  HFMA2.MMA R71, -RZ, RZ, 0, 5.9604644775390625e-08 ;  /* 0x00000001ff477435 */ /* 0x001fe200000001ff */
[----:B-1----:R-:W-:Y:S02]  /*aa90*/  MOV R241, R67 ;  /* 0x0000004300f17202 */ /* 0x002fe40000000f00 */
[----:B------:R-:W-:Y:S02]  /*aaa0*/  MOV R244, R243 ;  /* 0x000000f300f47202 */ /* 0x000fe40000000f00 */
[----:B------:R-:W-:Y:S02]  /*aab0*/  MOV R240, RZ ;  /* 0x000000ff00f07202 */ /* 0x000fe40000000f00 */
[----:B------:R-:W-:Y:S02]  /*aac0*/  MOV R67, 0xffffffff ;  /* 0xffffffff00437802 */ /* 0x000fe40000000f00 */
[----:B------:R-:W-:Y:S02]  /*aad0*/  MOV R64, 0xaaf0 ;  /* 0x0000aaf000407802 */ /* 0x000fe40000000f00 */
[----:B------:R-:W-:Y:S05]  /*aae0*/  CALL.REL.NOINC `($__internal_182_$__cuda_sm70_shflsync_up) ;  /* 0x00001da000007944 */ /* 0x000fea0003c00000 */
[----:B0-----:R-:W-:Y:S01]  /*aaf0*/  HFMA2.MMA R71, -RZ, RZ, 0, 5.9604644775390625e-08 ;  /* 0x00000001ff477435 */ /* 0x001fe200000001ff */
[----:B-1----:R-:W-:-:S02]  /*ab00*/  MOV R245, R67 ;  /* 0x0000004300f57202 */ /* 0x002fc40000000f00 */
[----:B------:R-:W-:Y:S02]  /*ab10*/  MOV R244, R242 ;  /* 0x000000f200f47202 */ /* 0x000fe40000000f00 */
[----:B------:R-:W-:Y:S02]  /*ab20*/  MOV R240, RZ ;  /* 0x000000ff00f07202 */ /* 0x000fe40000000f00 */
[----:B------:R-:W-:Y:S02]  /*ab30*/  MOV R67, 0xffffffff ;  /* 0xffffffff00437802 */ /* 0x000fe40000000f00 */
[----:B------:R-:W-:Y:S02]  /*ab40*/  MOV R64, 0xab60 ;  /* 0x0000ab6000407802 */ /* 0x000fe40000000f00 */
[----:B------:R-:W-:Y:S05]  /*ab50*/  CALL.REL.NOINC `($__internal_182_$__cuda_sm70_shflsync_up) ;  /* 0x00001d3000007944 */ /* 0x000fea0003c00000 */
[----:B-1----:R-:W-:Y:S01]  /*ab60*/  FMUL.FTZ R64, R68, R67 ;  /* 0x0000004344407220 */ /* 0x002fe20000410000 */
[----:B------:R-:W-:Y:S01]  /*ab70*/  ISETP.GE.AND P0, PT, R10, 0x1, PT ;  /* 0x000000010a00780c */ /* 0x000fe20003f06270 */
[-C--:B------:R-:W-:Y:S01]  /*ab80*/  FMUL.FTZ R65, R68, R245.reuse ;  /* 0x000000f544417220 */ /* 0x080fe20000410000 */
[----:B0-----:R-:W-:Y:S01]  /*ab90*/  HFMA2.MMA R71, -RZ, RZ, 0, 1.1920928955078125e-07 ;  /* 0x00000002ff477435 */ /* 0x001fe200000001ff */
[----:B------:R-:W-:Y:S01]  /*aba0*/  FFMA.FTZ R70, R66, R245, -R64 ;  /* 0x000000f542467223 */ /* 0x000fe20000010840 */
[----:B------:R-:W-:Y:S01]  /*abb0*/  MOV R240, RZ ;  /* 0x000000ff00f07202 */ /* 0x000fe20000000f00 */
[----:B------:R-:W-:-:S02]  /*abc0*/  FMUL.FTZ R64, R68, R241 ;  /* 0x000000f144407220 */ /* 0x000fc40000410000 */
[C---:B------:R-:W-:Y:S02]  /*abd0*/  FFMA.FTZ R65, R66.reuse, R67, R65 ;  /* 0x0000004342417223 */ /* 0x040fe40000010041 */
        /* <DEDUP_REMOVED lines=12> */
[----:B------:R-:W-:Y:S05]  /*aca0*/  CALL.REL.NOINC `($__internal_182_$__cuda_sm70_shflsync_up) ;  /* 0x00001be000007944 */ /* 0x000fea0003c00000 */
[----:B0-----:R-:W-:Y:S01]  /*acb0*/  HFMA2.MMA R71, -RZ, RZ, 0, 1.1920928955078125e-07 ;  /* 0x00000002ff477435 */ /* 0x001fe200000001ff */
[----:B-1----:R-:W-:Y:S02]  /*acc0*/  MOV R241, R67 ;  /* 0x0000004300f17202 */ /* 0x002fe40000000f00 */
[----:B------:R-:W-:Y:S02]  /*acd0*/  MOV R244, R68 ;  /* 0x0000004400f47202 */ /* 0x000fe40000000f00 */
[----:B------:R-:W-:-:S02]  /*ace0*/  MOV R240, RZ ;  /* 0x000000ff00f07202 */ /* 0x000fc40000000f00 */
[----:B------:R-:W-:Y:S02]  /*acf0*/  MOV R67, 0xffffffff ;  /* 0xffffffff00437802 */ /* 0x000fe40000000f00 */
[----:B------:R-:W-:Y:S02]  /*ad00*/  MOV R64, 0xad20 ;  /* 0x0000ad2000407802 */ /* 0x000fe40000000f00 */
[----:B------:R-:W-:Y:S05]  /*ad10*/  CALL.REL.NOINC `($__internal_182_$__cuda_sm70_shflsync_up) ;  /* 0x00001b7000007944 */ /* 0x000fea0003c00000 */
[----:B0-----:R-:W-:Y:S01]  /*ad20*/  HFMA2.MMA R71, -RZ, RZ, 0, 1.1920928955078125e-07 ;  /* 0x00000002ff477435 */ /* 0x001fe200000001ff */
[----:B-1----:R-:W-:Y:S02]  /*ad30*/  MOV R69, R67 ;  /* 0x0000004300457202 */ /* 0x002fe40000000f00 */
[----:B------:R-:W-:Y:S02]  /*ad40*/  MOV R244, R243 ;  /* 0x000000f300f47202 */ /* 0x000fe40000000f00 */
[----:B------:R-:W-:Y:S02]  /*ad50*/  MOV R240, RZ ;  /* 0x000000ff00f07202 */ /* 0x000fe40000000f00 */
[----:B------:R-:W-:Y:S02]  /*ad60*/  MOV R67, 0xffffffff ;  /* 0xffffffff00437802 */ /* 0x000fe40000000f00 */
[----:B------:R-:W-:-:S02]  /*ad70*/  MOV R64, 0xad90 ;  /* 0x0000ad9000407802 */ /* 0x000fc40000000f00 */
[----:B------:R-:W-:Y:S05]  /*ad80*/  CALL.REL.NOINC `($__internal_182_$__cuda_sm70_shflsync_up) ;  /* 0x00001b0000007944 */ /* 0x000fea0003c00000 */
[----:B0-----:R-:W-:Y:S01]  /*ad90*/  HFMA2.MMA R71, -RZ, RZ, 0, 1.1920928955078125e-07 ;  /* 0x00000002ff477435 */ /* 0x001fe200000001ff */
[----:B-1----:R-:W-:-:S02]  /*ada0*/  MOV R245, R67 ;  /* 0x0000004300f57202 */ /* 0x002fc40000000f00 */
[----:B------:R-:W-:Y:S02]  /*adb0*/  MOV R244, R242 ;  /* 0x000000f200f47202 */ /* 0x000fe40000000f00 */
[----:B------:R-:W-:Y:S02]  /*adc0*/  MOV R240, RZ ;  /* 0x000000ff00f07202 */ /* 0x000fe40000000f00 */
[----:B------:R-:W-:Y:S02]  /*add0*/  MOV R67, 0xffffffff ;  /* 0xffffffff00437802 */ /* 0x000fe40000000f00 */
[----:B------:R-:W-:Y:S02]  /*ade0*/  MOV R64, 0xae00 ;  /* 0x0000ae0000407802 */ /* 0x000fe40000000f00 */
[----:B------:R-:W-:Y:S05]  /*adf0*/  CALL.REL.NOINC `($__internal_182_$__cuda_sm70_shflsync_up) ;  /* 0x00001a9000007944 */ /* 0x000fea0003c00000 */
        /* <DEDUP_REMOVED lines=18> */
[----:B------:R-:W-:Y:S05]  /*af20*/  CALL.REL.NOINC `($__internal_182_$__cuda_sm70_shflsync_up) ;  /* 0x0000196000007944 */ /* 0x000fea0003c00000 */
[----:B0-----:R-:W-:Y:S01]  /*af30*/  HFMA2.MMA R71, -RZ, RZ, 0, 2.384185791015625e-07 ;  /* 0x00000004ff477435 */ /* 0x001fe200000001ff */
[----:B-1----:R-:W-:Y:S02]  /*af40*/  MOV R243, R67 ;  /* 0x0000004300f37202 */ /* 0x002fe40000000f00 */
[----:B------:R-:W-:Y:S02]  /*af50*/  MOV R244, R68 ;  /* 0x0000004400f47202 */ /* 0x000fe40000000f00 */
[----:B------:R-:W-:Y:S02]  /*af60*/  MOV R240, RZ ;  /* 0x000000ff00f07202 */ /* 0x000fe40000000f00 */
[----:B------:R-:W-:Y:S02]  /*af70*/  MOV R67, 0xffffffff ;  /* 0xffffffff00437802 */ /* 0x000fe40000000f00 */
[----:B------:R-:W-:-:S02]  /*af80*/  MOV R64, 0xafa0 ;  /* 0x0000afa000407802 */ /* 0x000fc40000000f00 */
[----:B------:R-:W-:Y:S05]  /*af90*/  CALL.REL.NOINC `($__internal_182_$__cuda_sm70_shflsync_up) ;  /* 0x000018f000007944 */ /* 0x000fea0003c00000 */
[----:B0-----:R-:W-:Y:S01]  /*afa0*/  HFMA2.MMA R71, -RZ, RZ, 0, 2.384185791015625e-07 ;  /* 0x00000004ff477435 */ /* 0x001fe200000001ff */
[----:B-1----:R-:W-:-:S02]  /*afb0*/  MOV R69, R67 ;  /* 0x0000004300457202 */ /* 0x002fc40000000f00 */
[----:B------:R-:W-:Y:S02]  /*afc0*/  MOV R244, R241 ;  /* 0x000000f100f47202 */ /* 0x000fe40000000f00 */
[----:B------:R-:W-:Y:S02]  /*afd0*/  MOV R240, RZ ;  /* 0x000000ff00f07202 */ /* 0x000fe40000000f00 */
[----:B------:R-:W-:Y:S02]  /*afe0*/  MOV R67, 0xffffffff ;  /* 0xffffffff00437802 */ /* 0x000fe40000000f00 */
[----:B------:R-:W-:Y:S02]  /*aff0*/  MOV R64, 0xb010 ;  /* 0x0000b01000407802 */ /* 0x000fe40000000f00 */
[----:B------:R-:W-:Y:S05]  /*b000*/  CALL.REL.NOINC `($__internal_182_$__cuda_sm70_shflsync_up) ;  /* 0x0000188000007944 */ /* 0x000fea0003c00000 */
[----:B0-----:R-:W-:Y:S01]  /*b010*/  HFMA2.MMA R71, -RZ, RZ, 0, 2.384185791015625e-07 ;  /* 0x00000004ff477435 */ /* 0x001fe200000001ff */
[----:B-1----:R-:W-:Y:S02]  /*b020*/  MOV R245, R67 ;  /* 0x0000004300f57202 */ /* 0x002fe40000000f00 */
[----:B------:R-:W-:Y:S02]  /*b030*/  MOV R244, R242 ;  /* 0x000000f200f47202 */ /* 0x000fe40000000f00 */
[----:B------:R-:W-:-:S02]  /*b040*/  MOV R240, RZ ;  /* 0x000000ff00f07202 */ /* 0x000fc40000000f00 */
[----:B------:R-:W-:Y:S02]  /*b050*/  MOV R67, 0xffffffff ;  /* 0xffffffff00437802 */ /* 0x000fe40000000f00 */
[----:B------:R-:W-:Y:S02]  /*b060*/  MOV R64, 0xb080 ;  /* 0x0000b08000407802 */ /* 0x000fe40000000f00 */
[----:B------:R-:W-:Y:S05]  /*b070*/  CALL.REL.NOINC `($__internal_182_$__cuda_sm70_shflsync_up) ;  /* 0x0000181000007944 */ /* 0x000fea0003c00000 */
        /* <DEDUP_REMOVED lines=17> */
[----:B------:R-:W-:Y:S02]  /*b190*/  MOV R67, 0xffffffff ;  /* 0xffffffff00437802 */ /* 0x000fe40000000f00 */
[----:B------:R-:W-:Y:S02]  /*b1a0*/  MOV R244, R245 ;  /* 0x000000f500f47202 */ /* 0x000fe40000000f00 */
[----:B------:R-:W-:Y:S05]  /*b1b0*/  CALL.REL.NOINC `($__internal_182_$__cuda_sm70_shflsync_up) ;  /* 0x000016d000007944 */ /* 0x000fea0003c00000 */
[----:B0-----:R-:W-:Y:S01]  /*b1c0*/  HFMA2.MMA R71, -RZ, RZ, 0, 4.76837158203125e-07 ;  /* 0x00000008ff477435 */ /* 0x001fe200000001ff */
[----:B-1----:R-:W-:Y:S02]  /*b1d0*/  MOV R70, R67 ;  /* 0x0000004300467202 */ /* 0x002fe40000000f00 */
[----:B------:R-:W-:Y:S02]  /*b1e0*/  MOV R244, R68 ;  /* 0x0000004400f47202 */ /* 0x000fe40000000f00 */
[----:B------:R-:W-:Y:S02]  /*b1f0*/  MOV R240, RZ ;  /* 0x000000ff00f07202 */ /* 0x000fe40000000f00 */
[----:B------:R-:W-:Y:S02]  /*b200*/  MOV R67, 0xffffffff ;  /* 0xffffffff00437802 */ /* 0x000fe40000000f00 */
[----:B------:R-:W-:-:S02]  /*b210*/  MOV R64, 0xb230 ;  /* 0x0000b23000407802 */ /* 0x000fc40000000f00 */
[----:B------:R-:W-:Y:S05]  /*b220*/  CALL.REL.NOINC `($__internal_182_$__cuda_sm70_shflsync_up) ;  /* 0x0000166000007944 */ /* 0x000fea0003c00000 */
[----:B0-----:R-:W-:Y:S01]  /*b230*/  HFMA2.MMA R71, -RZ, RZ, 0, 4.76837158203125e-07 ;  /* 0x00000008ff477435 */ /* 0x001fe200000001ff */
[----:B-1----:R-:W-:-:S02]  /*b240*/  MOV R69, R67 ;  /* 0x0000004300457202 */ /* 0x002fc40000000f00 */
[----:B------:R-:W-:Y:S02]  /*b250*/  MOV R244, R241 ;  /* 0x000000f100f47202 */ /* 0x000fe40000000f00 */
[----:B------:R-:W-:Y:S02]  /*b260*/  MOV R240, RZ ;  /* 0x000000ff00f07202 */ /* 0x000fe40000000f00 */
[----:B------:R-:W-:Y:S02]  /*b270*/  MOV R67, 0xffffffff ;  /* 0xffffffff00437802 */ /* 0x000fe40000000f00 */
[----:B------:R-:W-:Y:S02]  /*b280*/  MOV R64, 0xb2a0 ;  /* 0x0000b2a000407802 */ /* 0x000fe40000000f00 */
[----:B------:R-:W-:Y:S05]  /*b290*/  CALL.REL.NOINC `($__internal_182_$__cuda_sm70_shflsync_up) ;  /* 0x000015f000007944 */ /* 0x000fea0003c00000 */
[----:B0-----:R-:W-:Y:S01]  /*b2a0*/  HFMA2.MMA R71, -RZ, RZ, 0, 4.76837158203125e-07 ;  /* 0x00000008ff477435 */ /* 0x001fe200000001ff */
[----:B-1----:R-:W-:Y:S02]  /*b2b0*/  MOV R242, R67 ;  /* 0x0000004300f27202 */ /* 0x002fe40000000f00 */
[----:B------:R-:W-:Y:S02]  /*b2c0*/  MOV R244, R66 ;  /* 0x0000004200f47202 */ /* 0x000fe40000000f00 */
[----:B------:R-:W-:-:S02]  /*b2d0*/  MOV R240, RZ ;  /* 0x000000ff00f07202 */ /* 0x000fc40000000f00 */
[----:B------:R-:W-:Y:S02]  /*b2e0*/  MOV R67, 0xffffffff ;  /* 0xffffffff00437802 */ /* 0x000fe40000000f00 */
[----:B------:R-:W-:Y:S02]  /*b2f0*/  MOV R64, 0xb310 ;  /* 0x0000b31000407802 */ /* 0x000fe40000000f00 */
[----:B------:R-:W-:Y:S05]  /*b300*/  CALL.REL.NOINC `($__internal_182_$__cuda_sm70_shflsync_up) ;  /* 0x0000158000007944 */ /* 0x000fea0003c00000 */
[----:B------:R-:W-:Y:S01]  /*b310*/  ISETP.GE.AND P0, PT, R10, 0x8, PT ;  /* 0x000000080a00780c */ /* 0x000fe20003f06270 */
[-C--:B0-----:R-:W-:Y:S01]  /*b320*/  FMUL.FTZ R240, R242, R68.reuse ;  /* 0x00000044f2f07220 */ /* 0x081fe20000410000 */
[----:B------:R-:W-:Y:S01]  /*b330*/  HFMA2.MMA R71, -RZ, RZ, 0, 9.5367431640625e-07 ;  /* 0x00000010ff477435 */ /* 0x000fe200000001ff */
[-C--:B-1----:R-:W-:Y:S02]  /*b340*/  FMUL.FTZ R64, R68, R67.reuse ;  /* 0x0000004344407220 */ /* 0x082fe40000410000 */
[----:B------:R-:W-:Y:S01]  /*b350*/  FFMA.FTZ R65, R245, R67, R240 ;  /* 0x00000043f5417223 */ /* 0x000fe200000100f0 */
[----:B------:R-:W-:Y:S01]  /*b360*/  MOV R67, 0xffffffff ;  /* 0xffffffff00437802 */ /* 0x000fe20000000f00 */
[----:B------:R-:W-:Y:S02]  /*b370*/  FFMA.FTZ R242, R242, R245, -R64 ;  /* 0x000000f5f2f27223 */ /* 0x000fe40000010840 */
[----:B------:R-:W-:-:S02]  /*b380*/  FMUL.FTZ R240, R70, R68 ;  /* 0x0000004446f07220 */ /* 0x000fc40000410000 */
[C---:B------:R-:W-:Y:S02]  /*b390*/  FMUL.FTZ R64, R69.reuse, R68 ;  /* 0x0000004445407220 */ /* 0x040fe40000410000 */
[-C--:B------:R-:W-:Y:S01]  /*b3a0*/  FFMA.FTZ R69, R69, R245.reuse, R240 ;  /* 0x000000f545457223 */ /* 0x080fe200000100f0 */
[----:B------:R-:W-:Y:S01]  /*b3b0*/  MOV R240, RZ ;  /* 0x000000ff00f07202 */ /* 0x000fe20000000f00 */
[----:B------:R-:W-:Y:S01]  /*b3c0*/  @P0 FFMA.FTZ R245, R70, R245, -R64 ;  /* 0x000000f546f50223 */ /* 0x000fe20000010840 */
[----:B------:R-:W-:Y:S01]  /*b3d0*/  MOV R64, 0xb450 ;  /* 0x0000b45000407802 */ /* 0x000fe20000000f00 */
[----:B------:R-:W-:Y:S01]  /*b3e0*/  @P0 FADD.FTZ R241, R241, R242 ;  /* 0x000000f2f1f10221 */ /* 0x000fe20000010000 */
[----:B------:R-:W-:Y:S01]  /*b3f0*/  FSEL R69, R68, R69, !P0 ;  /* 0x0000004544457208 */ /* 0x000fe20004000000 */
[----:B------:R-:W-:Y:S01]  /*b400*/  @P0 FADD.FTZ R66, R66, R65 ;  /* 0x0000004142420221 */ /* 0x000fe20000010000 */
[----:B------:R-:W-:Y:S02]  /*b410*/  MOV R244, R245 ;  /* 0x000000f500f47202 */ /* 0x000fe40000000f00 */
[----:B------:R-:W-:-:S02]  /*b420*/  MOV R243, R241 ;  /* 0x000000f100f37202 */ /* 0x000fc40000000f00 */
[----:B------:R-:W-:Y:S02]  /*b430*/  MOV R242, R66 ;  /* 0x0000004200f27202 */ /* 0x000fe40000000f00 */
[----:B------:R-:W-:Y:S05]  /*b440*/  CALL.REL.NOINC `($__internal_182_$__cuda_sm70_shflsync_up) ;  /* 0x0000144000007944 */ /* 0x000fea0003c00000 */
[----:B0-----:R-:W-:Y:S01]  /*b450*/  HFMA2.MMA R71, -RZ, RZ, 0, 9.5367431640625e-07 ;  /* 0x00000010ff477435 */ /* 0x001fe200000001ff */
[----:B-1----:R-:W-:Y:S02]  /*b460*/  MOV R68, R67 ;  /* 0x0000004300447202 */ /* 0x002fe40000000f00 */
[----:B------:R-:W-:Y:S02]  /*b470*/  MOV R244, R69 ;  /* 0x0000004500f47202 */ /* 0x000fe40000000f00 */
[----:B------:R-:W-:Y:S02]  /*b480*/  MOV R240, RZ ;  /* 0x000000ff00f07202 */ /* 0x000fe40000000f00 */
[----:B------:R-:W-:Y:S02]  /*b490*/  MOV R67, 0xffffffff ;  /* 0xffffffff00437802 */ /* 0x000fe40000000f00 */
[----:B------:R-:W-:Y:S02]  /*b4a0*/  MOV R64, 0xb4c0 ;  /* 0x0000b4c000407802 */ /* 0x000fe40000000f00 */
[----:B------:R-:W-:Y:S05]  /*b4b0*/  CALL.REL.NOINC `($__internal_182_$__cuda_sm70_shflsync_up) ;  /* 0x000013d000007944 */ /* 0x000fea0003c00000 */
[----:B0-----:R-:W-:Y:S01]  /*b4c0*/  HFMA2.MMA R71, -RZ, RZ, 0, 9.5367431640625e-07 ;  /* 0x00000010ff477435 */ /* 0x001fe200000001ff */
[----:B-1----:R-:W-:-:S02]  /*b4d0*/  MOV R70, R67 ;  /* 0x0000004300467202 */ /* 0x002fc40000000f00 */
[----:B------:R-:W-:Y:S02]  /*b4e0*/  MOV R244, R241 ;  /* 0x000000f100f47202 */ /* 0x000fe40000000f00 */
[----:B------:R-:W-:Y:S02]  /*b4f0*/  MOV R240, RZ ;  /* 0x000000ff00f07202 */ /* 0x000fe40000000f00 */
[----:B------:R-:W-:Y:S02]  /*b500*/  MOV R67, 0xffffffff ;  /* 0xffffffff00437802 */ /* 0x000fe40000000f00 */
[----:B------:R-:W-:Y:S02]  /*b510*/  MOV R64, 0xb530 ;  /* 0x0000b53000407802 */ /* 0x000fe40000000f00 */
[----:B------:R-:W-:Y:S05]  /*b520*/  CALL.REL.NOINC `($__internal_182_$__cuda_sm70_shflsync_up) ;  /* 0x0000136000007944 */ /* 0x000fea0003c00000 */
[----:B0-----:R-:W-:Y:S01]  /*b530*/  HFMA2.MMA R71, -RZ, RZ, 0, 9.5367431640625e-07 ;  /* 0x00000010ff477435 */ /* 0x001fe200000001ff */
[----:B-1----:R-:W-:Y:S02]  /*b540*/  MOV R241, R67 ;  /* 0x0000004300f17202 */ /* 0x002fe40000000f00 */
[----:B------:R-:W-:Y:S02]  /*b550*/  MOV R244, R66 ;  /* 0x0000004200f47202 */ /* 0x000fe40000000f00 */
[----:B------:R-:W-:-:S02]  /*b560*/  MOV R240, RZ ;  /* 0x000000ff00f07202 */ /* 0x000fc40000000f00 */
[----:B------:R-:W-:Y:S02]  /*b570*/  MOV R67, 0xffffffff ;  /* 0xffffffff00437802 */ /* 0x000fe40000000f00 */
[----:B------:R-:W-:Y:S02]  /*b580*/  MOV R64, 0xb5a0 ;  /* 0x0000b5a000407802 */ /* 0x000fe40000000f00 */
[----:B------:R-:W-:Y:S05]  /*b590*/  CALL.REL.NOINC `($__internal_182_$__cuda_sm70_shflsync_up) ;  /* 0x000012f000007944 */ /* 0x000fea0003c00000 */
[----:B01----:R-:W-:Y:S05]  /*b5a0*/  BRA `(.L_x_7655) ;  /* 0xffff862000007947 */ /* 0x003fea000383ffff */
.L_x_7556:
[----:B------:R-:W-:Y:S01]  /*b5b0*/  HFMA2.MMA R71, -RZ, RZ, 0, 5.9604644775390625e-08 ;  /* 0x00000001ff477435 */ /* 0x000fe200000001ff */
[----:B------:R-:W-:Y:S02]  /*b5c0*/  MOV R244, R240 ;  /* 0x000000f000f47202 */ /* 0x000fe40000000f00 */
[----:B------:R-:W-:Y:S02]  /*b5d0*/  MOV R240, RZ ;  /* 0x000000ff00f07202 */ /* 0x000fe40000000f00 */
[----:B0-----:R-:W-:Y:S02]  /*b5e0*/  MOV R67, 0xffffffff ;  /* 0xffffffff00437802 */ /* 0x001fe40000000f00 */
[----:B------:R-:W-:Y:S02]  /*b5f0*/  MOV R64, 0xb610 ;  /* 0x0000b61000407802 */ /* 0x000fe40000000f00 */
[----:B-1---5:R-:W-:Y:S05]  /*b600*/  CALL.REL.NOINC `($__internal_182_$__cuda_sm70_shflsync_up) ;  /* 0x0000128000007944 */ /* 0x022fea0003c00000 */
[----:B0-----:R-:W-:Y:S01]  /*b610*/  HFMA2.MMA R71, -RZ, RZ, 0, 5.9604644775390625e-08 ;  /* 0x00000001ff477435 */ /* 0x001fe200000001ff */
[----:B-1----:R-:W-:-:S02]  /*b620*/  MOV R66, R67 ;  /* 0x0000004300427202 */ /* 0x002fc40000000f00 */
[----:B------:R-:W-:Y:S02]  /*b630*/  MOV R244, R69 ;  /* 0x0000004500f47202 */ /* 0x000fe40000000f00 */
[----:B------:R-:W-:Y:S02]  /*b640*/  MOV R240, RZ ;  /* 0x000000ff00f07202 */ /* 0x000fe40000000f00 */
[----:B------:R-:W-:Y:S02]  /*b650*/  MOV R67, 0xffffffff ;  /* 0xffffffff00437802 */ /* 0x000fe40000000f00 */
[----:B------:R-:W-:Y:S02]  /*b660*/  MOV R64, 0xb680 ;  /* 0x0000b68000407802 */ /* 0x000fe40000000f00 */
[----:B------:R-:W-:Y:S05]  /*b670*/  CALL.REL.NOINC `($__internal_182_$__cuda_sm70_shflsync_up) ;  /* 0x0000121000007944 */ /* 0x000fea0003c00000 */
[----:B0-----:R-:W-:Y:S01]  /*b680*/  HFMA2.MMA R71, -RZ, RZ, 0, 5.9604644775390625e-08 ;  /* 0x00000001ff477435 */ /* 0x001fe200000001ff */
[----:B-1----:R-:W-:Y:S02]  /*b690*/  MOV R69, R67 ;  /* 0x0000004300457202 */ /* 0x002fe40000000f00 */
[----:B------:R-:W-:Y:S02]  /*b6a0*/  MOV R244, R241 ;  /* 0x000000f100f47202 */ /* 0x000fe40000000f00 */
[----:B------:R-:W-:-:S02]  /*b6b0*/  MOV R240, RZ ;  /* 0x000000ff00f07202 */ /* 0x000fc40000000f00 */
[----:B------:R-:W-:Y:S02]  /*b6c0*/  MOV R67, 0xffffffff ;  /* 0xffffffff00437802 */ /* 0x000fe40000000f00 */
[----:B------:R-:W-:Y:S02]  /*b6d0*/  MOV R64, 0xb6f0 ;  /* 0x0000b6f000407802 */ /* 0x000fe40000000f00 */
[----:B------:R-:W-:Y:S05]  /*b6e0*/  CALL.REL.NOINC `($__internal_182_$__cuda_sm70_shflsync_up) ;  /* 0x000011a000007944 */ /* 0x000fea0003c00000 */
[----:B0-----:R-:W-:Y:S01]  /*b6f0*/  HFMA2.MMA R71, -RZ, RZ, 0, 5.9604644775390625e-08 ;  /* 0x00000001ff477435 */ /* 0x001fe200000001ff */
[----:B-1----:R-:W-:Y:S02]  /*b700*/  MOV R241, R67 ;  /* 0x0000004300f17202 */ /* 0x002fe40000000f00 */
[----:B------:R-:W-:Y:S02]  /*b710*/  MOV R244, R242 ;  /* 0x000000f200f47202 */ /* 0x000fe40000000f00 */
[----:B------:R-:W-:Y:S02]  /*b720*/  MOV R240, RZ ;  /* 0x000000ff00f07202 */ /* 0x000fe40000000f00 */
[----:B------:R-:W-:Y:S02]  /*b730*/  MOV R67, 0xffffffff ;  /* 0xffffffff00437802 */ /* 0x000fe40000000f00 */
[----:B------:R-:W-:-:S02]  /*b740*/  MOV R64, 0xb760 ;  /* 0x0000b76000407802 */ /* 0x000fc40000000f00 */
[----:B------:R-:W-:Y:S05]  /*b750*/  CALL.REL.NOINC `($__internal_182_$__cuda_sm70_shflsync_up) ;  /* 0x0000113000007944 */ /* 0x000fea0003c00000 */
[----:B-1----:R-:W-:Y:S01]  /*b760*/  MOV R242, R67 ;  /* 0x0000004300f27202 */ /* 0x002fe20000000f00 */
[----:B------:R-:W-:Y:S01]  /*b770*/  HFMA2.MMA R67, -RZ, RZ, 0, 0 ;  /* 0x00000000ff437435 */ /* 0x000fe200000001ff */
[----:B0-----:R-:W-:-:S02]  /*b780*/  MOV R240, R66 ;  /* 0x0000004200f07202 */ /* 0x001fc40000000f00 */
[----:B------:R-:W-:Y:S02]  /*b790*/  MOV R68, R60 ;  /* 0x0000003c00447202 */ /* 0x000fe40000000f00 */
[----:B------:R-:W-:Y:S02]  /*b7a0*/  MOV R65, 0x1f ;  /* 0x0000001f00417802 */ /* 0x000fe40000000f00 */
[----:B------:R-:W-:Y:S02]  /*b7b0*/  MOV R64, 0xffffffff ;  /* 0xffffffff00407802 */ /* 0x000fe40000000f00 */
[----:B------:R-:W-:Y:S02]  /*b7c0*/  MOV R66, 0xb7e0 ;  /* 0x0000b7e000427802 */ /* 0x000fe40000000f00 */
[----:B------:R-:W-:Y:S05]  /*b7d0*/  CALL.REL.NOINC `($__internal_181_$__cuda_sm70_shflsync_idx_p) ;  /* 0x0000106000007944 */ /* 0x000fea0003c00000 */
[----:B0-----:R-:W-:Y:S01]  /*b7e0*/  HFMA2.MMA R67, -RZ, RZ, 0, 0 ;  /* 0x00000000ff437435 */ /* 0x001fe200000001ff */
[----:B-1----:R-:W-:Y:S02]  /*b7f0*/  MOV R60, R65 ;  /* 0x00000041003c7202 */ /* 0x002fe40000000f00 */
[----:B------:R-:W-:Y:S02]  /*b800*/  MOV R68, R61 ;  /* 0x0000003d00447202 */ /* 0x000fe40000000f00 */
[----:B------:R-:W-:-:S02]  /*b810*/  MOV R65, 0x1f ;  /* 0x0000001f00417802 */ /* 0x000fc40000000f00 */
[----:B------:R-:W-:Y:S02]  /*b820*/  MOV R64, 0xffffffff ;  /* 0xffffffff00407802 */ /* 0x000fe40000000f00 */
[----:B------:R-:W-:Y:S02]  /*b830*/  MOV R66, 0xb850 ;  /* 0x0000b85000427802 */ /* 0x000fe40000000f00 */
[----:B------:R-:W-:Y:S05]  /*b840*/  CALL.REL.NOINC `($__internal_181_$__cuda_sm70_shflsync_idx_p) ;  /* 0x00000ff000007944 */ /* 0x000fea0003c00000 */
[----:B0-----:R-:W-:Y:S01]  /*b850*/  HFMA2.MMA R67, -RZ, RZ, 0, 0 ;  /* 0x00000000ff437435 */ /* 0x001fe200000001ff */
[----:B-1----:R-:W-:Y:S02]  /*b860*/  MOV R61, R65 ;  /* 0x00000041003d7202 */ /* 0x002fe40000000f00 */
[----:B------:R-:W-:Y:S02]  /*b870*/  MOV R68, R62 ;  /* 0x0000003e00447202 */ /* 0x000fe40000000f00 */
[----:B------:R-:W-:Y:S02]  /*b880*/  MOV R65, 0x1f ;  /* 0x0000001f00417802 */ /* 0x000fe40000000f00 */
[----:B------:R-:W-:Y:S02]  /*b890*/  MOV R64, 0xffffffff ;  /* 0xffffffff00407802 */ /* 0x000fe40000000f00 */
[----:B------:R-:W-:-:S02]  /*b8a0*/  MOV R66, 0xb8c0 ;  /* 0x0000b8c000427802 */ /* 0x000fc40000000f00 */
[----:B------:R-:W-:Y:S05]  /*b8b0*/  CALL.REL.NOINC `($__internal_181_$__cuda_sm70_shflsync_idx_p) ;  /* 0x00000f8000007944 */ /* 0x000fea0003c00000 */
[----:B0-----:R-:W-:Y:S01]  /*b8c0*/  HFMA2.MMA R67, -RZ, RZ, 0, 0 ;  /* 0x00000000ff437435 */ /* 0x001fe200000001ff */
[----:B-1----:R-:W-:-:S02]  /*b8d0*/  MOV R62, R65 ;  /* 0x00000041003e7202 */ /* 0x002fc40000000f00 */
[----:B------:R-:W-:Y:S02]  /*b8e0*/  MOV R68, R63 ;  /* 0x0000003f00447202 */ /* 0x000fe40000000f00 */
[----:B------:R-:W-:Y:S02]  /*b8f0*/  MOV R65, 0x1f ;  /* 0x0000001f00417802 */ /* 0x000fe40000000f00 */
[----:B------:R-:W-:Y:S02]  /*b900*/  MOV R64, 0xffffffff ;  /* 0xffffffff00407802 */ /* 0x000fe40000000f00 */
[----:B------:R-:W-:Y:S02]  /*b910*/  MOV R66, 0xb930 ;  /* 0x0000b93000427802 */ /* 0x000fe40000000f00 */
[----:B------:R-:W-:Y:S05]  /*b920*/  CALL.REL.NOINC `($__internal_181_$__cuda_sm70_shflsync_idx_p) ;  /* 0x00000f1000007944 */ /* 0x000fea0003c00000 */
[----:B-1----:R-:W-:Y:S01]  /*b930*/  MOV R63, R65 ;  /* 0x00000041003f7202 */ /* 0x002fe20000000f00 */
[----:B0-----:R-:W-:Y:S05]  /*b940*/  BRA `(.L_x_7656) ;  /* 0xffff85b000007947 */ /* 0x001fea000383ffff */
.L_x_7559:
[----:B------:R-:W-:Y:S01]  /*b950*/  HFMA2.MMA R68, -RZ, RZ, 0, 5.9604644775390625e-08 ;  /* 0x00000001ff447435 */ /* 0x000fe200000001ff */
[----:B------:R-:W-:Y:S02]  /*b960*/  MOV R71, R239 ;  /* 0x000000ef00477202 */ /* 0x000fe40000000f00 */
[----:B------:R-:W-:-:S02]  /*b970*/  MOV R67, 0x1f ;  /* 0x0000001f00437802 */ /* 0x000fc40000000f00 */
[----:B------:R-:W-:Y:S02]  /*b980*/  MOV R66, 0xffffffff ;  /* 0xffffffff00427802 */ /* 0x000fe40000000f00 */
[----:B------:R-:W-:Y:S02]  /*b990*/  MOV R64, 0xb9b0 ;  /* 0x0000b9b000407802 */ /* 0x000fe40000000f00 */
[----:B-1----:R-:W-:Y:S05]  /*b9a0*/  CALL.REL.NOINC `($__internal_180_$__cuda_sm70_shflsync_down) ;  /* 0x00000e5000007944 */ /* 0x002fea0003c00000 */
[----:B-1----:R-:W-:Y:S01]  /*b9b0*/  MOV R70, R66 ;  /* 0x0000004200467202 */ /* 0x002fe20000000f00 */
[----:B0-----:R-:W-:Y:S05]  /*b9c0*/  BRA `(.L_x_7657) ;  /* 0xffff981000007947 */ /* 0x001fea000383ffff */
.L_x_7560:
[----:B------:R-:W-:Y:S01]  /*b9d0*/  HFMA2.MMA R68, -RZ, RZ, 0, 5.9604644775390625e-08 ;  /* 0x00000001ff447435 */ /* 0x000fe200000001ff */
[----:B------:R-:W-:Y:S02]  /*b9e0*/  MOV R71, R215 ;  /* 0x000000d700477202 */ /* 0x000fe40000000f00 */
[----:B------:R-:W-:Y:S02]  /*b9f0*/  MOV R67, 0x1f ;  /* 0x0000001f00437802 */ /* 0x000fe40000000f00 */
[----:B------:R-:W-:Y:S02]  /*ba00*/  MOV R66, 0xffffffff ;  /* 0xffffffff00427802 */ /* 0x000fe40000000f00 */
[----:B------:R-:W-:-:S02]  /*ba10*/  MOV R64, 0xba30 ;  /* 0x0000ba3000407802 */ /* 0x000fc40000000f00 */
[----:B012---:R-:W-:Y:S05]  /*ba20*/  CALL.REL.NOINC `($__internal_180_$__cuda_sm70_shflsync_down) ;  /* 0x00000dd000007944 */ /* 0x007fea0003c00000 */
[----:B0-----:R-:W-:Y:S01]  /*ba30*/  HFMA2.MMA R68, -RZ, RZ, 0, 5.9604644775390625e-08 ;  /* 0x00000001ff447435 */ /* 0x001fe200000001ff */
[----:B-1----:R-:W-:-:S02]  /*ba40*/  MOV R242, R66 ;  /* 0x0000004200f27202 */ /* 0x002fc40000000f00 */
[----:B------:R-:W-:Y:S02]  /*ba50*/  MOV R71, R241 ;  /* 0x000000f100477202 */ /* 0x000fe40000000f00 */
[----:B------:R-:W-:Y:S02]  /*ba60*/  MOV R67, 0x1f ;  /* 0x0000001f00437802 */ /* 0x000fe40000000f00 */
[----:B------:R-:W-:Y:S02]  /*ba70*/  MOV R66, 0xffffffff ;  /* 0xffffffff00427802 */ /* 0x000fe40000000f00 */
[----:B------:R-:W-:Y:S02]  /*ba80*/  MOV R64, 0xbaa0 ;  /* 0x0000baa000407802 */ /* 0x000fe40000000f00 */
[----:B------:R-:W-:Y:S05]  /*ba90*/  CALL.REL.NOINC `($__internal_180_$__cuda_sm70_shflsync_down) ;  /* 0x00000d6000007944 */ /* 0x000fea0003c00000 */
[----:B0-----:R-:W-:Y:S01]  /*baa0*/  HFMA2.MMA R68, -RZ, RZ, 0, 5.9604644775390625e-08 ;  /* 0x00000001ff447435 */ /* 0x001fe200000001ff */
[----:B-1----:R-:W-:Y:S02]  /*bab0*/  MOV R244, R66 ;  /* 0x0000004200f47202 */ /* 0x002fe40000000f00 */
[----:B------:R-:W-:Y:S02]  /*bac0*/  MOV R71, R247 ;  /* 0x000000f700477202 */ /* 0x000fe40000000f00 */
[----:B------:R-:W-:-:S02]  /*bad0*/  MOV R67, 0x1f ;  /* 0x0000001f00437802 */ /* 0x000fc40000000f00 */
[----:B------:R-:W-:Y:S02]  /*bae0*/  MOV R66, 0xffffffff ;  /* 0xffffffff00427802 */ /* 0x000fe40000000f00 */
[----:B------:R-:W-:Y:S02]  /*baf0*/  MOV R64, 0xbb10 ;  /* 0x0000bb1000407802 */ /* 0x000fe40000000f00 */
[----:B------:R-:W-:Y:S05]  /*bb00*/  CALL.REL.NOINC `($__internal_180_$__cuda_sm70_shflsync_down) ;  /* 0x00000cf000007944 */ /* 0x000fea0003c00000 */
[----:B01----:R-:W-:Y:S05]  /*bb10*/  BRA `(.L_x_7658) ;  /* 0xffff970000007947 */ /* 0x003fea000383ffff */
.L_x_7563:
[----:B------:R-:W-:Y:S01]  /*bb20*/  HFMA2.MMA R68, -RZ, RZ, 0, 1.1920928955078125e-07 ;  /* 0x00000002ff447435 */ /* 0x000fe200000001ff */
[----:B------:R-:W-:Y:S02]  /*bb30*/  MOV R71, R239 ;  /* 0x000000ef00477202 */ /* 0x000fe40000000f00 */
[----:B------:R-:W-:Y:S02]  /*bb40*/  MOV R67, 0x1f ;  /* 0x0000001f00437802 */ /* 0x000fe40000000f00 */
[----:B--2---:R-:W-:Y:S02]  /*bb50*/  MOV R66, 0xffffffff ;  /* 0xffffffff00427802 */ /* 0x004fe40000000f00 */
[----:B------:R-:W-:Y:S02]  /*bb60*/  MOV R64, 0xbb80 ;  /* 0x0000bb8000407802 */ /* 0x000fe40000000f00 */
[----:B01-34-:R-:W-:Y:S05]  /*bb70*/  CALL.REL.NOINC `($__internal_180_$__cuda_sm70_shflsync_down) ;  /* 0x00000c8000007944 */ /* 0x01bfea0003c00000 */
[----:B0-----:R-:W-:Y:S01]  /*bb80*/  HFMA2.MMA R68, -RZ, RZ, 0, 1.1920928955078125e-07 ;  /* 0x00000002ff447435 */ /* 0x001fe200000001ff */
[----:B-1----:R-:W-:-:S02]  /*bb90*/  MOV R70, R66 ;  /* 0x0000004200467202 */ /* 0x002fc40000000f00 */
[----:B------:R-:W-:Y:S02]  /*bba0*/  MOV R71, R215 ;  /* 0x000000d700477202 */ /* 0x000fe40000000f00 */
[----:B------:R-:W-:Y:S02]  /*bbb0*/  MOV R67, 0x1f ;  /* 0x0000001f00437802 */ /* 0x000fe40000000f00 */
[----:B------:R-:W-:Y:S02]  /*bbc0*/  MOV R66, 0xffffffff ;  /* 0xffffffff00427802 */ /* 0x000fe40000000f00 */
[----:B------:R-:W-:Y:S02]  /*bbd0*/  MOV R64, 0xbbf0 ;  /* 0x0000bbf000407802 */ /* 0x000fe40000000f00 */
[----:B------:R-:W-:Y:S05]  /*bbe0*/  CALL.REL.NOINC `($__internal_180_$__cuda_sm70_shflsync_down) ;  /* 0x00000c1000007944 */ /* 0x000fea0003c00000 */
[----:B0-----:R-:W-:Y:S01]  /*bbf0*/  HFMA2.MMA R68, -RZ, RZ, 0, 1.1920928955078125e-07 ;  /* 0x00000002ff447435 */ /* 0x001fe200000001ff */
[----:B-1----:R-:W-:Y:S02]  /*bc00*/  MOV R242, R66 ;  /* 0x0000004200f27202 */ /* 0x002fe40000000f00 */
[----:B------:R-:W-:Y:S02]  /*bc10*/  MOV R71, R241 ;  /* 0x000000f100477202 */ /* 0x000fe40000000f00 */
[----:B------:R-:W-:-:S02]  /*bc20*/  MOV R67, 0x1f ;  /* 0x0000001f00437802 */ /* 0x000fc40000000f00 */
[----:B------:R-:W-:Y:S02]  /*bc30*/  MOV R66, 0xffffffff ;  /* 0xffffffff00427802 */ /* 0x000fe40000000f00 */
[----:B------:R-:W-:Y:S02]  /*bc40*/  MOV R64, 0xbc60 ;  /* 0x0000bc6000407802 */ /* 0x000fe40000000f00 */
[----:B------:R-:W-:Y:S05]  /*bc50*/  CALL.REL.NOINC `($__internal_180_$__cuda_sm70_shflsync_down) ;  /* 0x00000ba000007944 */ /* 0x000fea0003c00000 */
[----:B0-----:R-:W-:Y:S01]  /*bc60*/  HFMA2.MMA R68, -RZ, RZ, 0, 1.1920928955078125e-07 ;  /* 0x00000002ff447435 */ /* 0x001fe200000001ff */
[----:B-1----:R-:W-:Y:S02]  /*bc70*/  MOV R244, R66 ;  /* 0x0000004200f47202 */ /* 0x002fe40000000f00 */
[----:B------:R-:W-:Y:S02]  /*bc80*/  MOV R71, R247 ;  /* 0x000000f700477202 */ /* 0x000fe40000000f00 */
[----:B------:R-:W-:Y:S02]  /*bc90*/  MOV R67, 0x1f ;  /* 0x0000001f00437802 */ /* 0x000fe40000000f00 */
[----:B------:R-:W-:Y:S02]  /*bca0*/  MOV R66, 0xffffffff ;  /* 0xffffffff00427802 */ /* 0x000fe40000000f00 */
[----:B------:R-:W-:-:S02]  /*bcb0*/  MOV R64, 0xbcd0 ;  /* 0x0000bcd000407802 */ /* 0x000fc40000000f00 */
[----:B------:R-:W-:Y:S05]  /*bcc0*/  CALL.REL.NOINC `($__internal_180_$__cuda_sm70_shflsync_down) ;  /* 0x00000b3000007944 */ /* 0x000fea0003c00000 */
[----:B01----:R-:W-:Y:S05]  /*bcd0*/  BRA `(.L_x_7659) ;  /* 0xffff969000007947 */ /* 0x003fea000383ffff */
.L_x_7566:
[----:B------:R-:W-:Y:S01]  /*bce0*/  HFMA2.MMA R68, -RZ, RZ, 0, 2.384185791015625e-07 ;  /* 0x00000004ff447435 */ /* 0x000fe200000001ff */
[----:B------:R-:W-:-:S02]  /*bcf0*/  MOV R71, R239 ;  /* 0x000000ef00477202 */ /* 0x000fc40000000f00 */
[----:B------:R-:W-:Y:S02]  /*bd00*/  MOV R67, 0x1f ;  /* 0x0000001f00437802 */ /* 0x000fe40000000f00 */
[----:B-1----:R-:W-:Y:S02]  /*bd10*/  MOV R66, 0xffffffff ;  /* 0xffffffff00427802 */ /* 0x002fe40000000f00 */
[----:B------:R-:W-:Y:S02]  /*bd20*/  MOV R64, 0xbd40 ;  /* 0x0000bd4000407802 */ /* 0x000fe40000000f00 */
[----:B0-234-:R-:W-:Y:S05]  /*bd30*/  CALL.REL.NOINC `($__internal_180_$__cuda_sm70_shflsync_down) ;  /* 0x00000ac000007944 */ /* 0x01dfea0003c00000 */
[----:B-1----:R-:W-:Y:S01]  /*bd40*/  MOV R70, R66 ;  /* 0x0000004200467202 */ /* 0x002fe20000000f00 */
[----:B0-----:R-:W-:Y:S05]  /*bd50*/  BRA `(.L_x_7660) ;  /* 0xffff973000007947 */ /* 0x001fea000383ffff */
.L_x_7567:
[----:B------:R-:W-:Y:S01]  /*bd60*/  HFMA2.MMA R68, -RZ, RZ, 0, 2.384185791015625e-07 ;  /* 0x00000004ff447435 */ /* 0x000fe200000001ff */
[----:B------:R-:W-:Y:S02]  /*bd70*/  MOV R71, R215 ;  /* 0x000000d700477202 */ /* 0x000fe40000000f00 */
[----:B------:R-:W-:Y:S02]  /*bd80*/  MOV R67, 0x1f ;  /* 0x0000001f00437802 */ /* 0x000fe40000000f00 */
[----:B-1----:R-:W-:-:S02]  /*bd90*/  MOV R66, 0xffffffff ;  /* 0xffffffff00427802 */ /* 0x002fc40000000f00 */
[----:B------:R-:W-:Y:S02]  /*bda0*/  MOV R64, 0xbdc0 ;  /* 0x0000bdc000407802 */ /* 0x000fe40000000f00 */
[----:B0-234-:R-:W-:Y:S05]  /*bdb0*/  CALL.REL.NOINC `($__internal_180_$__cuda_sm70_shflsync_down) ;  /* 0x00000a4000007944 */ /* 0x01dfea0003c00000 */
[----:B0-----:R-:W-:Y:S01]  /*bdc0*/  HFMA2.MMA R68, -RZ, RZ, 0, 2.384185791015625e-07 ;  /* 0x00000004ff447435 */ /* 0x001fe200000001ff */
[----:B-1----:R-:W-:Y:S02]  /*bdd0*/  MOV R242, R66 ;  /* 0x0000004200f27202 */ /* 0x002fe40000000f00 */
[----:B------:R-:W-:Y:S02]  /*bde0*/  MOV R71, R241 ;  /* 0x000000f100477202 */ /* 0x000fe40000000f00 */
[----:B------:R-:W-:Y:S02]  /*bdf0*/  MOV R67, 0x1f ;  /* 0x0000001f00437802 */ /* 0x000fe40000000f00 */
[----:B------:R-:W-:Y:S02]  /*be00*/  MOV R66, 0xffffffff ;  /* 0xffffffff00427802 */ /* 0x000fe40000000f00 */
[----:B------:R-:W-:Y:S02]  /*be10*/  MOV R64, 0xbe30 ;  /* 0x0000be3000407802 */ /* 0x000fe40000000f00 */
[----:B------:R-:W-:Y:S05]  /*be20*/  CALL.REL.NOINC `($__internal_180_$__cuda_sm70_shflsync_down) ;  /* 0x000009d000007944 */ /* 0x000fea0003c00000 */
[----:B0-----:R-:W-:Y:S01]  /*be30*/  HFMA2.MMA R68, -RZ, RZ, 0, 2.384185791015625e-07 ;  /* 0x00000004ff447435 */ /* 0x001fe200000001ff */
[----:B-1----:R-:W-:-:S02]  /*be40*/  MOV R244, R66 ;  /* 0x0000004200f47202 */ /* 0x002fc40000000f00 */
[----:B------:R-:W-:Y:S02]  /*be50*/  MOV R71, R247 ;  /* 0x000000f700477202 */ /* 0x000fe40000000f00 */
[----:B------:R-:W-:Y:S02]  /*be60*/  MOV R67, 0x1f ;  /* 0x0000001f00437802 */ /* 0x000fe40000000f00 */
[----:B------:R-:W-:Y:S02]  /*be70*/  MOV R66, 0xffffffff ;  /* 0xffffffff00427802 */ /* 0x000fe40000000f00 */
[----:B------:R-:W-:Y:S02]  /*be80*/  MOV R64, 0xbea0 ;  /* 0x0000bea000407802 */ /* 0x000fe40000000f00 */
[----:B------:R-:W-:Y:S05]  /*be90*/  CALL.REL.NOINC `($__internal_180_$__cuda_sm70_shflsync_down) ;  /* 0x0000096000007944 */ /* 0x000fea0003c00000 */
[----:B01----:R-:W-:Y:S05]  /*bea0*/  BRA `(.L_x_7661) ;  /* 0xffff962000007947 */ /* 0x003fea000383ffff */
.L_x_7570:
[----:B------:R-:W-:Y:S01]  /*beb0*/  HFMA2.MMA R68, -RZ, RZ, 0, 4.76837158203125e-07 ;  /* 0x00000008ff447435 */ /* 0x000fe200000001ff */
[----:B------:R-:W-:Y:S02]  /*bec0*/  MOV R71, R239 ;  /* 0x000000ef00477202 */ /* 0x000fe40000000f00 */
[----:B------:R-:W-:Y:S02]  /*bed0*/  MOV R67, 0x1f ;  /* 0x0000001f00437802 */ /* 0x000fe40000000f00 */
[----:B-1----:R-:W-:-:S02]  /*bee0*/  MOV R66, 0xffffffff ;  /* 0xffffffff00427802 */ /* 0x002fc40000000f00 */
[----:B------:R-:W-:Y:S02]  /*bef0*/  MOV R64, 0xbf10 ;  /* 0x0000bf1000407802 */ /* 0x000fe40000000f00 */
[----:B0-234-:R-:W-:Y:S05]  /*bf00*/  CALL.REL.NOINC `($__internal_180_$__cuda_sm70_shflsync_down) ;  /* 0x000008f000007944 */ /* 0x01dfea0003c00000 */
[----:B0-----:R-:W-:Y:S01]  /*bf10*/  HFMA2.MMA R68, -RZ, RZ, 0, 4.76837158203125e-07 ;  /* 0x00000008ff447435 */ /* 0x001fe200000001ff */
[----:B-1----:R-:W-:Y:S02]  /*bf20*/  MOV R70, R66 ;  /* 0x0000004200467202 */ /* 0x002fe40000000f00 */
[----:B------:R-:W-:Y:S02]  /*bf30*/  MOV R71, R215 ;  /* 0x000000d700477202 */ /* 0x000fe40000000f00 */
[----:B------:R-:W-:Y:S02]  /*bf40*/  MOV R67, 0x1f ;  /* 0x0000001f00437802 */ /* 0x000fe40000000f00 */
[----:B------:R-:W-:Y:S02]  /*bf50*/  MOV R66, 0xffffffff ;  /* 0xffffffff00427802 */ /* 0x000fe40000000f00 */
[----:B------:R-:W-:Y:S02]  /*bf60*/  MOV R64, 0xbf80 ;  /* 0x0000bf8000407802 */ /* 0x000fe40000000f00 */
[----:B------:R-:W-:Y:S05]  /*bf70*/  CALL.REL.NOINC `($__internal_180_$__cuda_sm70_shflsync_down) ;  /* 0x0000088000007944 */ /* 0x000fea0003c00000 */
[----:B0-----:R-:W-:Y:S01]  /*bf80*/  HFMA2.MMA R68, -RZ, RZ, 0, 4.76837158203125e-07 ;  /* 0x00000008ff447435 */ /* 0x001fe200000001ff */
[----:B-1----:R-:W-:-:S02]  /*bf90*/  MOV R242, R66 ;  /* 0x0000004200f27202 */ /* 0x002fc40000000f00 */
[----:B------:R-:W-:Y:S02]  /*bfa0*/  MOV R71, R241 ;  /* 0x000000f100477202 */ /* 0x000fe40000000f00 */
[----:B------:R-:W-:Y:S02]  /*bfb0*/  MOV R67, 0x1f ;  /* 0x0000001f00437802 */ /* 0x000fe40000000f00 */
[----:B------:R-:W-:Y:S02]  /*bfc0*/  MOV R66, 0xffffffff ;  /* 0xffffffff00427802 */ /* 0x000fe40000000f00 */
[----:B------:R-:W-:Y:S02]  /*bfd0*/  MOV R64, 0xbff0 ;  /* 0x0000bff000407802 */ /* 0x000fe40000000f00 */
[----:B------:R-:W-:Y:S05]  /*bfe0*/  CALL.REL.NOINC `($__internal_180_$__cuda_sm70_shflsync_down) ;  /* 0x0000081000007944 */ /* 0x000fea0003c00000 */
[----:B0-----:R-:W-:Y:S01]  /*bff0*/  HFMA2.MMA R68, -RZ, RZ, 0, 4.76837158203125e-07 ;  /* 0x00000008ff447435 */ /* 0x001fe200000001ff */
[----:B-1----:R-:W-:Y:S02]  /*c000*/  MOV R244, R66 ;  /* 0x0000004200f47202 */ /* 0x002fe40000000f00 */
[----:B------:R-:W-:Y:S02]  /*c010*/  MOV R71, R247 ;  /* 0x000000f700477202 */ /* 0x000fe40000000f00 */
[----:B------:R-:W-:-:S02]  /*c020*/  MOV R67, 0x1f ;  /* 0x0000001f00437802 */ /* 0x000fc40000000f00 */
[----:B------:R-:W-:Y:S02]  /*c030*/  MOV R66, 0xffffffff ;  /* 0xffffffff00427802 */ /* 0x000fe40000000f00 */
[----:B------:R-:W-:Y:S02]  /*c040*/  MOV R64, 0xc060 ;  /* 0x0000c06000407802 */ /* 0x000fe40000000f00 */
[----:B------:R-:W-:Y:S05]  /*c050*/  CALL.REL.NOINC `($__internal_180_$__cuda_sm70_shflsync_down) ;  /* 0x000007a000007944 */ /* 0x000fea0003c00000 */
[----:B01----:R-:W-:Y:S05]  /*c060*/  BRA `(.L_x_7662) ;  /* 0xffff95b000007947 */ /* 0x003fea000383ffff */
.L_x_7573:
[----:B------:R-:W-:Y:S01]  /*c070*/  HFMA2.MMA R68, -RZ, RZ, 0, 9.5367431640625e-07 ;  /* 0x00000010ff447435 */ /* 0x000fe200000001ff */
[----:B------:R-:W-:Y:S02]  /*c080*/  MOV R71, R239 ;  /* 0x000000ef00477202 */ /* 0x000fe40000000f00 */
[----:B------:R-:W-:Y:S02]  /*c090*/  MOV R67, 0x1f ;  /* 0x0000001f00437802 */ /* 0x000fe40000000f00 */
[----:B-1----:R-:W-:Y:S02]  /*c0a0*/  MOV R66, 0xffffffff ;  /* 0xffffffff00427802 */ /* 0x002fe40000000f00 */
[----:B------:R-:W-:Y:S02]  /*c0b0*/  MOV R64, 0xc0d0 ;  /* 0x0000c0d000407802 */ /* 0x000fe40000000f00 */
[----:B0-234-:R-:W-:Y:S05]  /*c0c0*/  CALL.REL.NOINC `($__internal_180_$__cuda_sm70_shflsync_down) ;  /* 0x0000073000007944 */ /* 0x01dfea0003c00000 */
[----:B-1----:R-:W-:Y:S01]  /*c0d0*/  MOV R70, R66 ;  /* 0x0000004200467202 */ /* 0x002fe20000000f00 */
[----:B0-----:R-:W-:Y:S05]  /*c0e0*/  BRA `(.L_x_7663) ;  /* 0xffff965000007947 */ /* 0x001fea000383ffff */
.L_x_7574:
[----:B------:R-:W-:Y:S01]  /*c0f0*/  HFMA2.MMA R68, -RZ, RZ, 0, 9.5367431640625e-07 ;  /* 0x00000010ff447435 */ /* 0x000fe200000001ff */
[----:B------:R-:W-:-:S02]  /*c100*/  MOV R71, R215 ;  /* 0x000000d700477202 */ /* 0x000fc40000000f00 */
[----:B------:R-:W-:Y:S02]  /*c110*/  MOV R67, 0x1f ;  /* 0x0000001f00437802 */ /* 0x000fe40000000f00 */
[----:B-1----:R-:W-:Y:S02]  /*c120*/  MOV R66, 0xffffffff ;  /* 0xffffffff00427802 */ /* 0x002fe40000000f00 */
[----:B------:R-:W-:Y:S02]  /*c130*/  MOV R64, 0xc150 ;  /* 0x0000c15000407802 */ /* 0x000fe40000000f00 */
[----:B0-234-:R-:W-:Y:S05]  /*c140*/  CALL.REL.NOINC `($__internal_180_$__cuda_sm70_shflsync_down) ;  /* 0x000006b000007944 */ /* 0x01dfea0003c00000 */
[----:B0-----:R-:W-:Y:S01]  /*c150*/  HFMA2.MMA R68, -RZ, RZ, 0, 9.5367431640625e-07 ;  /* 0x00000010ff447435 */ /* 0x001fe200000001ff */
[----:B-1----:R-:W-:Y:S02]  /*c160*/  MOV R242, R66 ;  /* 0x0000004200f27202 */ /* 0x002fe40000000f00 */
[----:B------:R-:W-:Y:S02]  /*c170*/  MOV R71, R241 ;  /* 0x000000f100477202 */ /* 0x000fe40000000f00 */
[----:B------:R-:W-:Y:S02]  /*c180*/  MOV R67, 0x1f ;  /* 0x0000001f00437802 */ /* 0x000fe40000000f00 */
[----:B------:R-:W-:-:S02]  /*c190*/  MOV R66, 0xffffffff ;  /* 0xffffffff00427802 */ /* 0x000fc40000000f00 */
[----:B------:R-:W-:Y:S02]  /*c1a0*/  MOV R64, 0xc1c0 ;  /* 0x0000c1c000407802 */ /* 0x000fe40000000f00 */
[----:B------:R-:W-:Y:S05]  /*c1b0*/  CALL.REL.NOINC `($__internal_180_$__cuda_sm70_shflsync_down) ;  /* 0x0000064000007944 */ /* 0x000fea0003c00000 */
[----:B0-----:R-:W-:Y:S01]  /*c1c0*/  HFMA2.MMA R68, -RZ, RZ, 0, 9.5367431640625e-07 ;  /* 0x00000010ff447435 */ /* 0x001fe200000001ff */
[----:B-1----:R-:W-:Y:S02]  /*c1d0*/  MOV R244, R66 ;  /* 0x0000004200f47202 */ /* 0x002fe40000000f00 */
[----:B------:R-:W-:Y:S02]  /*c1e0*/  MOV R71, R247 ;  /* 0x000000f700477202 */ /* 0x000fe40000000f00 */
[----:B------:R-:W-:Y:S02]  /*c1f0*/  MOV R67, 0x1f ;  /* 0x0000001f00437802 */ /* 0x000fe40000000f00 */
[----:B------:R-:W-:Y:S02]  /*c200*/  MOV R66, 0xffffffff ;  /* 0xffffffff00427802 */ /* 0x000fe40000000f00 */
[----:B------:R-:W-:Y:S02]  /*c210*/  MOV R64, 0xc230 ;  /* 0x0000c23000407802 */ /* 0x000fe40000000f00 */
[----:B------:R-:W-:Y:S05]  /*c220*/  CALL.REL.NOINC `($__internal_180_$__cuda_sm70_shflsync_down) ;  /* 0x000005d000007944 */ /* 0x000fea0003c00000 */
[----:B01----:R-:W-:Y:S05]  /*c230*/  BRA `(.L_x_7664) ;  /* 0xffff954000007947 */ /* 0x003fea000383ffff */
.L_x_7577:
[----:B------:R-:W-:Y:S01]  /*c240*/  HFMA2.MMA R67, -RZ, RZ, 0, 0 ;  /* 0x00000000ff437435 */ /* 0x000fe200000001ff */
[----:B------:R-:W-:-:S02]  /*c250*/  MOV R68, R239 ;  /* 0x000000ef00447202 */ /* 0x000fc40000000f00 */
[----:B------:R-:W-:Y:S02]  /*c260*/  MOV R65, 0x1f ;  /* 0x0000001f00417802 */ /* 0x000fe40000000f00 */
[----:B------:R-:W-:Y:S02]  /*c270*/  MOV R64, 0xffffffff ;  /* 0xffffffff00407802 */ /* 0x000fe40000000f00 */
[----:B-1----:R-:W-:Y:S02]  /*c280*/  MOV R66, 0xc2a0 ;  /* 0x0000c2a000427802 */ /* 0x002fe40000000f00 */
[----:B0-234-:R-:W-:Y:S05]  /*c290*/  CALL.REL.NOINC `($__internal_181_$__cuda_sm70_shflsync_idx_p) ;  /* 0x000005a000007944 */ /* 0x01dfea0003c00000 */
[----:B0-----:R-:W-:Y:S01]  /*c2a0*/  HFMA2.MMA R67, -RZ, RZ, 0, 0 ;  /* 0x00000000ff437435 */ /* 0x001fe200000001ff */
[----:B-1----:R-:W-:Y:S02]  /*c2b0*/  MOV R243, R65 ;  /* 0x0000004100f37202 */ /* 0x002fe40000000f00 */
[----:B------:R-:W-:Y:S02]  /*c2c0*/  MOV R68, R215 ;  /* 0x000000d700447202 */ /* 0x000fe40000000f00 */
[----:B------:R-:W-:Y:S02]  /*c2d0*/  MOV R65, 0x1f ;  /* 0x0000001f00417802 */ /* 0x000fe40000000f00 */
[----:B------:R-:W-:-:S02]  /*c2e0*/  MOV R64, 0xffffffff ;  /* 0xffffffff00407802 */ /* 0x000fc40000000f00 */
[----:B------:R-:W-:Y:S02]  /*c2f0*/  MOV R66, 0xc310 ;  /* 0x0000c31000427802 */ /* 0x000fe40000000f00 */
[----:B------:R-:W-:Y:S05]  /*c300*/  CALL.REL.NOINC `($__internal_181_$__cuda_sm70_shflsync_idx_p) ;  /* 0x0000053000007944 */ /* 0x000fea0003c00000 */
[----:B0-----:R-:W-:Y:S01]  /*c310*/  HFMA2.MMA R67, -RZ, RZ, 0, 0 ;  /* 0x00000000ff437435 */ /* 0x001fe200000001ff */
[----:B-1----:R-:W-:Y:S02]  /*c320*/  MOV R248, R65 ;  /* 0x0000004100f87202 */ /* 0x002fe40000000f00 */
[----:B------:R-:W-:Y:S02]  /*c330*/  MOV R68, R241 ;  /* 0x000000f100447202 */ /* 0x000fe40000000f00 */
[----:B------:R-:W-:Y:S02]  /*c340*/  MOV R65, 0x1f ;  /* 0x0000001f00417802 */ /* 0x000fe40000000f00 */
[----:B------:R-:W-:Y:S02]  /*c350*/  MOV R64, 0xffffffff ;  /* 0xffffffff00407802 */ /* 0x000fe40000000f00 */
[----:B------:R-:W-:Y:S02]  /*c360*/  MOV R66, 0xc380 ;  /* 0x0000c38000427802 */ /* 0x000fe40000000f00 */
        /* <DEDUP_REMOVED lines=8> */
[----:B0-----:R-:W-:Y:S01]  /*c3f0*/  HFMA2.MMA R68, -RZ, RZ, 0, 5.9604644775390625e-08 ;  /* 0x00000001ff447435 */ /* 0x001fe200000001ff */
[----:B-1----:R-:W-:Y:S02]  /*c400*/  MOV R244, R65 ;  /* 0x0000004100f47202 */ /* 0x002fe40000000f00 */
[----:B------:R-:W-:Y:S02]  /*c410*/  MOV R71, R239 ;  /* 0x000000ef00477202 */ /* 0x000fe40000000f00 */
[----:B------:R-:W-:-:S02]  /*c420*/  MOV R67, 0x1f ;  /* 0x0000001f00437802 */ /* 0x000fc40000000f00 */
[----:B------:R-:W-:Y:S02]  /*c430*/  MOV R66, 0xffffffff ;  /* 0xffffffff00427802 */ /* 0x000fe40000000f00 */
[----:B------:R-:W-:Y:S02]  /*c440*/  MOV R64, 0xc460 ;  /* 0x0000c46000407802 */ /* 0x000fe40000000f00 */
[----:B------:R-:W-:Y:S05]  /*c450*/  CALL.REL.NOINC `($__internal_180_$__cuda_sm70_shflsync_down) ;  /* 0x000003a000007944 */ /* 0x000fea0003c00000 */
[----:B0-----:R-:W-:Y:S01]  /*c460*/  HFMA2.MMA R68, -RZ, RZ, 0, 5.9604644775390625e-08 ;  /* 0x00000001ff447435 */ /* 0x001fe200000001ff */
[----:B-1----:R-:W-:Y:S02]  /*c470*/  MOV R245, R66 ;  /* 0x0000004200f57202 */ /* 0x002fe40000000f00 */
[----:B------:R-:W-:Y:S02]  /*c480*/  MOV R71, R215 ;  /* 0x000000d700477202 */ /* 0x000fe40000000f00 */
[----:B------:R-:W-:Y:S02]  /*c490*/  MOV R67, 0x1f ;  /* 0x0000001f00437802 */ /* 0x000fe40000000f00 */
[----:B------:R-:W-:Y:S02]  /*c4a0*/  MOV R66, 0xffffffff ;  /* 0xffffffff00427802 */ /* 0x000fe40000000f00 */
[----:B------:R-:W-:-:S02]  /*c4b0*/  MOV R64, 0xc4d0 ;  /* 0x0000c4d000407802 */ /* 0x000fc40000000f00 */
[----:B------:R-:W-:Y:S05]  /*c4c0*/  CALL.REL.NOINC `($__internal_180_$__cuda_sm70_shflsync_down) ;  /* 0x0000033000007944 */ /* 0x000fea0003c00000 */
        /* <DEDUP_REMOVED lines=14> */
[CC--:B------:R-:W-:Y:S01]  /*c5b0*/  FMUL.FTZ R241, R60.reuse, R243.reuse ;  /* 0x000000f33cf17220 */ /* 0x0c0fe20000410000 */
[----:B0-----:R-:W-:Y:S01]  /*c5c0*/  MOV R68, R60 ;  /* 0x0000003c00447202 */ /* 0x001fe20000000f00 */
[-C--:B------:R-:W-:Y:S01]  /*c5d0*/  FMUL.FTZ R242, R60, R248.reuse ;  /* 0x000000f83cf27220 */ /* 0x080fe20000410000 */
[----:B------:R-:W-:Y:S01]  /*c5e0*/  HFMA2.MMA R67, -RZ, RZ, 0, 0 ;  /* 0x00000000ff437435 */ /* 0x000fe200000001ff */
[----:B------:R-:W-:Y:S01]  /*c5f0*/  FMUL.FTZ R239, R63, R248 ;  /* 0x000000f83fef7220 */ /* 0x000fe20000410000 */
[----:B-1----:R-:W-:Y:S01]  /*c600*/  MOV R247, R66 ;  /* 0x0000004200f77202 */ /* 0x002fe20000000f00 */
[CC--:B------:R-:W-:Y:S01]  /*c610*/  FMUL.FTZ R60, R62.reuse, R248.reuse ;  /* 0x000000f83e3c7220 */ /* 0x0c0fe20000410000 */
[----:B------:R-:W-:Y:S01]  /*c620*/  MOV R65, 0x1f ;  /* 0x0000001f00417802 */ /* 0x000fe20000000f00 */
[----:B------:R-:W-:Y:S01]  /*c630*/  FMUL.FTZ R248, R61, R248 ;  /* 0x000000f83df87220 */ /* 0x000fe20000410000 */
[----:B------:R-:W-:Y:S01]  /*c640*/  MOV R64, 0xffffffff ;  /* 0xffffffff00407802 */ /* 0x000fe20000000f00 */
[-C--:B------:R-:W-:Y:S01]  /*c650*/  FFMA.FTZ R239, R62, R243.reuse, -R239 ;  /* 0x000000f33eef7223 */ /* 0x080fe200000108ef */
[----:B------:R-:W-:Y:S01]  /*c660*/  MOV R66, 0xc690 ;  /* 0x0000c69000427802 */ /* 0x000fe20000000f00 */
[----:B------:R-:W-:-:S02]  /*c670*/  FFMA.FTZ R215, R63, R243, R60 ;  /* 0x000000f33fd77223 */ /* 0x000fc4000001003c */
        /* <DEDUP_REMOVED lines=22> */
[----:B01----:R-:W-:Y:S01]  /*c7e0*/  MOV R67, R65 ;  /* 0x0000004100437202 */ /* 0x003fe20000000f00 */
[----:B------:R-:W-:Y:S05]  /*c7f0*/  BRA `(.L_x_7665) ;  /* 0xffff91a000007947 */ /* 0x000fea000383ffff */
        .weak           $__internal_180_$__cuda_sm70_shflsync_down
        .type           $__internal_180_$__cuda_sm70_shflsync_down,@function
        .size           $__internal_180_$__cuda_sm70_shflsync_down,($__internal_181_$__cuda_sm70_shflsync_idx_p - $__internal_180_$__cuda_sm70_shflsync_down)
$__internal_180_$__cuda_sm70_shflsync_down:
[----:B------:R-:W-:Y:S01]  /*c800*/  HFMA2.MMA R65, -RZ, RZ, 0, 0 ;  /* 0x00000000ff417435 */ /* 0x000fe200000001ff */
[----:B------:R-:W-:Y:S04]  /*c810*/  WARPSYNC R66 ;  /* 0x0000004200007348 */ /* 0x000fe80003800000 */
[----:B------:R0:W1:Y:S01]  /*c820*/  SHFL.DOWN PT, R66, R71, R68, R67 ;  /* 0x0800004447427389 */ /* 0x00006200000e0043 */
[----:B------:R-:W-:Y:S05]  /*c830*/  RET.REL.NODEC R64 `(_Z25selective_scan_bwd_kernelI32Selective_Scan_bwd_kernel_traitsILi64ELi16ELb1ELb1ELb1ELb0ELb0EN3c108BFloat16ENS1_7complexIfEEEEv12SSMParamsBwd) ;  /* 0xffff37c040007950 */ /* 0x000fea0003c3ffff */
        .weak           $__internal_181_$__cuda_sm70_shflsync_idx_p
        .type           $__internal_181_$__cuda_sm70_shflsync_idx_p,@function
        .size           $__internal_181_$__cuda_sm70_shflsync_idx_p,($__internal_182_$__cuda_sm70_shflsync_up - $__internal_181_$__cuda_sm70_shflsync_idx_p)
$__internal_181_$__cuda_sm70_shflsync_idx_p:
[----:B------:R-:W-:Y:S01]  /*c840*/  HFMA2.MMA R71, -RZ, RZ, 0, 0 ;  /* 0x00000000ff477435 */ /* 0x000fe200000001ff */
[----:B------:R-:W-:Y:S01]  /*c850*/  MOV R70, R66 ;  /* 0x0000004200467202 */ /* 0x000fe20000000f00 */
[----:B------:R-:W-:Y:S04]  /*c860*/  WARPSYNC R64 ;  /* 0x0000004000007348 */ /* 0x000fe80003800000 */
[----:B------:R0:W1:Y:S01]  /*c870*/  SHFL.IDX PT, R65, R68, R67, R65 ;  /* 0x0000004344417389 */ /* 0x00006200000e0041 */
[----:B------:R-:W-:Y:S05]  /*c880*/  RET.REL.NODEC R70 `(_Z25selective_scan_bwd_kernelI32Selective_Scan_bwd_kernel_traitsILi64ELi16ELb1ELb1ELb1ELb0ELb0EN3c108BFloat16ENS1_7complexIfEEEEv12SSMParamsBwd) ;  /* 0xffff377046007950 */ /* 0x000fea0003c3ffff */
        .weak           $__internal_182_$__cuda_sm70_shflsync_up
        .type           $__internal_182_$__cuda_sm70_shflsync_up,@function
        .size           $__internal_182_$__cuda_sm70_shflsync_up,(.L_x_14614 - $__internal_182_$__cuda_sm70_shflsync_up)
$__internal_182_$__cuda_sm70_shflsync_up:
[----:B------:R-:W-:Y:S01]  /*c890*/  MOV R65, 0x0 ;  /* 0x0000000000417802 */ /* 0x000fe20000000f00 */
[----:B------:R-:W-:Y:S04]  /*c8a0*/  WARPSYNC R67 ;  /* 0x0000004300007348 */ /* 0x000fe80003800000 */
[----:B------:R0:W1:Y:S01]  /*c8b0*/  SHFL.UP PT, R67, R244, R71, R240 ;  /* 0x04000047f4437389 */ /* 0x00006200000e00f0 */
[----:B------:R-:W-:Y:S05]  /*c8c0*/  RET.REL.NODEC R64 `(_Z25selective_scan_bwd_kernelI32Selective_Scan_bwd_kernel_traitsILi64ELi16ELb1ELb1ELb1ELb0ELb0EN3c108BFloat16ENS1_7complexIfEEEEv12SSMParamsBwd) ;  /* 0xffff373040007950 */ /* 0x000fea0003c3ffff */
.L_x_7666:
        /* <DEDUP_REMOVED lines=11> */
.L_x_14614:


//--------------------- .text._Z25selective_scan_bwd_kernelI32Selective_Scan_bwd_kernel_traitsILi64ELi16ELb1ELb1ELb1ELb0ELb1EN3c108BFloat16ENS1_7complexIfEEEEv12SSMParamsBwd --------------------------
	.section	.text._Z25selective_scan_bwd_kernelI32Selective_Scan_bwd_kernel_traitsILi64ELi16ELb1ELb1ELb1ELb0ELb1EN3c108BFloat16ENS1_7complexIfEEEEv12SSMParamsBwd,"ax",@progbits
	.sectioninfo	@"SHI_REGISTERS=254"
	.align	128
        .global         _Z25selective_scan_bwd_kernelI32Selective_Scan_bwd_kernel_traitsILi64ELi16ELb1ELb1ELb1ELb0ELb1EN3c108BFloat16ENS1_7complexIfEEEEv12SSMParamsBwd
        .type           _Z25selective_scan_bwd_kernelI32Selective_Scan_bwd_kernel_traitsILi64ELi16ELb1ELb1ELb1ELb0ELb1EN3c108BFloat16ENS1_7complexIfEEEEv12SSMParamsBwd,@function
        .size           _Z25selective_scan_bwd_kernelI32Selective_Scan_bwd_kernel_traitsILi64ELi16ELb1ELb1ELb1ELb0ELb1EN3c108BFloat16ENS1_7complexIfEEEEv12SSMParamsBwd,(.L_x_14617 - _Z25selective_scan_bwd_kernelI32Selective_Scan_bwd_kernel_traitsILi64ELi16ELb1ELb1ELb1ELb0ELb1EN3c108BFloat16ENS1_7complexIfEEEEv12SSMParamsBwd)
        .other          _Z25selective_scan_bwd_kernelI32Selective_Scan_bwd_kernel_traitsILi64ELi16ELb1ELb1ELb1ELb0ELb1EN3c108BFloat16ENS1_7complexIfEEEEv12SSMParamsBwd,@"STO_CUDA_ENTRY STV_DEFAULT"
_Z25selective_scan_bwd_kernelI32Selective_Scan_bwd_kernel_traitsILi64ELi16ELb1ELb1ELb1ELb0ELb1EN3c108BFloat16ENS1_7complexIfEEEEv12SSMParamsBwd:
.text._Z25selective_scan_bwd_kernelI32Selective_Scan_bwd_kernel_traitsILi64ELi16ELb1ELb1ELb1ELb0ELb1EN3c108BFloat16ENS1_7complexIfEEEEv12SSMParamsBwd:
        /* <DEDUP_REMOVED lines=68> */
[----:B------:R0:W4:Y:S01]  /*0440*/  R2UR UR24, R0 ;  /* 0x00000000001873c2 */ /* 0x00012200000e0000 */
[----:B------:R-:W-:Y:S02]  /*0450*/  UIMAD UR16, UR12, UR17, UR16 ;  /* 0x000000110c1072a4 */ /* 0x000fe4000f8e0210 */
[----:B------:R-:W-:-:S02]  /*0460*/  UMOV UR33, URZ ;  /* 0x0000003f00217c82 */ /* 0x000fc40008000000 */
[----:B------:R-:W-:Y:S02]  /*0470*/  UMOV UR4, URZ ;  /* 0x0000003f00047c82 */ /* 0x000fe40008000000 */
[----:B------:R-:W-:Y:S01]  /*0480*/  @UP2 ULEA.HI.X UR33, UR10, UR35, UR11, 0x2, UP1 ;  /* 0x000000230a212291 */ /* 0x000fe200088f140b */
[----:B0-----:R-:W-:Y:S01]  /*0490*/  HFMA2.MMA R0, -RZ, RZ, 0, 0 ;  /* 0x00000000ff007435 */ /* 0x001fe200000001ff */
        /* <DEDUP_REMOVED lines=8> */
[----:B----4-:R-:W-:Y:S02]  /*0520*/  UIMAD.WIDE.U32 UR26, UR35, UR24, URZ ;  /* 0x00000018231a72a5 */ /* 0x010fe4000f8e003f */
        /* <DEDUP_REMOVED lines=80> */
[----:B------:R-:W-:Y:S02]  /*0a30*/  PLOP3.LUT P0, PT, PT, PT, UP1, 0x80, 0x0 ;  /* 0x000000000000781c */ /* 0x000fe40003f0f018 */
[----:B0-----:R-:W-:-:S05]  /*0a40*/  MOV R2, RZ ;  /* 0x000000ff00027202 */ /* 0x001fca0000000f00 */
[----:B---3--:R0:W2:Y:S06]  /*0a50*/  @P1 R2UR UR5, R4 ;  /* 0x00000000040513c2 */ /* 0x0080ac00000e0000 */
[----:B------:R-:W-:Y:S05]  /*0a60*/  @!P0 BRA `(.L_x_7667) ;  /* 0x0000b42000008947 */ /* 0x000fea0003800000 */
[----:B------:R-:W3:Y:S01]  /*0a70*/  S2R R3, SR_TID.X ;  /* 0x0000000000037919 */ /* 0x000ee20000002100 */
[----:B------:R-:W-:Y:S01]  /*0a80*/  UMOV UR16, UR17 ;  /* 0x0000001100107c82 */ /* 0x000fe20008000000 */
[----:B------:R-:W-:Y:S01]  /*0a90*/  MOV R2, RZ ;  /* 0x000000ff00027202 */ /* 0x000fe20000000f00 */
[----:B------:R-:W-:Y:S01]  /*0aa0*/  UMOV UR17, UR18 ;  /* 0x0000001200117c82 */ /* 0x000fe20008000000 */
[----:B0-----:R-:W0:Y:S01]  /*0ab0*/  S2R R4, SR_LANEID ;  /* 0x0000000000047919 */ /* 0x001e220000000000 */
        /* <DEDUP_REMOVED lines=8> */
[----:B------:R-:W-:Y:S02]  /*0b40*/  LEA.HI R5, R0, R3, RZ, 0x5 ;  /* 0x0000000300057211 */ /* 0x000fe400078f28ff */
[----:B------:R-:W-:Y:S02]  /*0b50*/  MOV R0, RZ ;  /* 0x000000ff00007202 */ /* 0x000fe40000000f00 */
[----:B0-----:R-:W-:Y:S02]  /*0b60*/  SHF.R.S32.HI R5, RZ, 0x5, R5 ;  /* 0x00000005ff057819 */ /* 0x001fe40000011405 */
.L_x_7771:
[----:B------:R-:W-:Y:S01]  /*0b70*/  BAR.SYNC.DEFER_BLOCKING 0x0 ;  /* 0x0000000000007b1d */ /* 0x000fe20000010000 */
[----:B------:R-:W-:Y:S02]  /*0b80*/  SHF.L.U32 R37, R3, 0x1, RZ ;  /* 0x0000000103257819 */ /* 0x000fe400000006ff */
[----:B------:R-:W-:Y:S02]  /*0b90*/  MOV R8, UR16 ;  /* 0x0000001000087c02 */ /* 0x000fe40008000f00 */
[----:B------:R-:W-:Y:S02]  /*0ba0*/  LOP3.LUT R37, R37, 0xffffffc0, RZ, 0xc0, !PT ;  /* 0xffffffc025257812 */ /* 0x000fe400078ec0ff */
[----:B------:R-:W-:-:S02]  /*0bb0*/  MOV R9, UR17 ;  /* 0x0000001100097c02 */ /* 0x000fc40008000f00 */
[----:B------:R-:W-:Y:S02]  /*0bc0*/  MOV R10, UR18 ;  /* 0x00000012000a7c02 */ /* 0x000fe40008000f00 */
[----:B------:R-:W-:Y:S01]  /*0bd0*/  MOV R11, UR19 ;  /* 0x00000013000b7c02 */ /* 0x000fe20008000f00 */
[----:B------:R-:W-:Y:S01]  /*0be0*/  ULDC UR26, c[0x0][0x174] ;  /* 0x00005d00001a7ab9 */ /* 0x000fe20000000800 */
[----:B------:R-:W-:Y:S01]  /*0bf0*/  LOP3.LUT R6, R37, 0x1f, R3, 0xf8, !PT ;  /* 0x0000001f25067812 */ /* 0x000fe200078ef803 */
[----:B------:R-:W-:Y:S02]  /*0c00*/  ULDC.64 UR36, c[0x0][0x1f0] ;  /* 0x00007c0000247ab9 */ /* 0x000fe40000000a00 */
        /* <DEDUP_REMOVED lines=51> */
[----:B------:R-:W4:Y:S04]  /*0f40*/  LDG.E.128 R44, [R8.64] ;  /* 0x0000001c082c7981 */ /* 0x000f28000c1e1d00 */
[----:B------:R-:W5:Y:S01]  /*0f50*/  LDG.E.128 R48, [R8.64+0x200] ;  /* 0x0002001c08307981 */ /* 0x000f62000c1e1d00 */
        /* <DEDUP_REMOVED lines=16> */
[----:B----4-:R-:W-:Y:S04]  /*1060*/  STS.128 [R7.X16], R44 ;  /* 0x0000002c07007388 */ /* 0x010fe8000000cc00 */
[----:B-----5:R-:W-:Y:S01]  /*1070*/  STS.128 [R7.X16+0x200], R48 ;  /* 0x0002003007007388 */ /* 0x020fe2000000cc00 */
[----:B------:R-:W-:-:S06]  /*1080*/  NOP ;  /* 0x0000000000007918 */ /* 0x000fcc0000000000 */
[----:B------:R-:W4:Y:S04]  /*1090*/  LDS.128 R40, [R65.X16] ;  /* 0x0000000041287984 */ /* 0x000f28000000cc00 */
[----:B------:R-:W5:Y:S04]  /*10a0*/  LDS.128 R8, [R65.X16+0x10] ;  /* 0x0000100041087984 */ /* 0x000f68000000cc00 */
[----:B------:R-:W-:Y:S06]  /*10b0*/  BAR.SYNC.DEFER_BLOCKING 0x0 ;  /* 0x0000000000007b1d */ /* 0x000fec0000010000 */
[----:B--23--:R3:W2:Y:S04]  /*10c0*/  LDG.E.128 R20, [R38.64+0x200] ;  /* 0x0002001c26147981 */ /* 0x00c6a8000c1e1d00 */
[----:B0-----:R3:W2:Y:S01]  /*10d0*/  LDG.E.128 R16, [R38.64] ;  /* 0x0000001c26107981 */ /* 0x0016a2000c1e1d00 */
[----:B----4-:R-:W-:-:S02]  /*10e0*/  PRMT R45, RZ, 0x5410, R40 ;  /* 0x00005410ff2d7816 */ /* 0x010fc40000000028 */
[----:B------:R-:W-:-:S03]  /*10f0*/  PRMT R49, RZ, 0x7610, R40 ;  /* 0x00007610ff317816 */ /* 0x000fc60000000028 */
[----:B------:R-:W-:Y:S02]  /*1100*/  FMUL.FTZ R36, R45, -1.4426950216293334961 ;  /* 0xbfb8aa3b2d247820 */ /* 0x000fe40000410000 */
[----:B------:R-:W-:Y:S02]  /*1110*/  FMUL.FTZ R40, R49, -1.4426950216293334961 ;  /* 0xbfb8aa3b31287820 */ /* 0x000fe40000410000 */
[----:B------:R-:W0:Y:S01]  /*1120*/  MUFU.EX2 R52, R36 ;  /* 0x0000002400347308 */ /* 0x000e220000000800 */
[----:B------:R-:W-:-:S07]  /*1130*/  PRMT R50, RZ, 0x5410, R41 ;  /* 0x00005410ff327816 */ /* 0x000fce0000000029 */
[----:B------:R-:W4:Y:S01]  /*1140*/  MUFU.EX2 R44, R40 ;  /* 0x00000028002c7308 */ /* 0x000f220000000800 */
[----:B------:R-:W-:Y:S01]  /*1150*/  FMUL.FTZ R46, R50, -1.4426950216293334961 ;  /* 0xbfb8aa3b322e7820 */ /* 0x000fe20000410000 */
[----:B------:R-:W-:Y:S02]  /*1160*/  PRMT R51, RZ, 0x7610, R41 ;  /* 0x00007610ff337816 */ /* 0x000fe40000000029 */
[----:B------:R-:W-:-:S04]  /*1170*/  PRMT R54, RZ, 0x5410, R42 ;  /* 0x00005410ff367816 */ /* 0x000fc8000000002a */
[----:B------:R-:W1:Y:S01]  /*1180*/  MUFU.EX2 R46, R46 ;  /* 0x0000002e002e7308 */ /* 0x000e620000000800 */
[----:B0-----:R-:W-:Y:S02]  /*1190*/  FADD.FTZ R52, R52, 1 ;  /* 0x3f80000034347421 */ /* 0x001fe40000010000 */
[----:B---3--:R-:W-:Y:S02]  /*11a0*/  FMUL.FTZ R38, R51, -1.4426950216293334961 ;  /* 0xbfb8aa3b33267820 */ /* 0x008fe40000410000 */
[----:B------:R-:W-:-:S03]  /*11b0*/  FMUL.FTZ R36, R54, -1.4426950216293334961 ;  /* 0xbfb8aa3b36247820 */ /* 0x000fc60000410000 */
[----:B------:R-:W0:Y:S01]  /*11c0*/  MUFU.RCP R72, R52 ;  /* 0x0000003400487308 */ /* 0x000e220000001000 */
[----:B----4-:R-:W-:Y:S01]  /*11d0*/  FADD.FTZ R44, R44, 1 ;  /* 0x3f8000002c2c7421 */ /* 0x010fe20000010000 */
[----:B------:R-:W-:-:S06]  /*11e0*/  PRMT R64, RZ, 0x7610, R42 ;  /* 0x00007610ff407816 */ /* 0x000fcc000000002a */
[----:B------:R-:W3:Y:S01]  /*11f0*/  MUFU.EX2 R53, R38 ;  /* 0x0000002600357308 */ /* 0x000ee20000000800 */
[----:B------:R-:W-:Y:S01]  /*1200*/  FMUL.FTZ R39, R64, -1.4426950216293334961 ;  /* 0xbfb8aa3b40277820 */ /* 0x000fe20000410000 */
[----:B------:R-:W-:-:S06]  /*1210*/  MOV R41, c[0x0][0x16c] ;  /* 0x00005b0000297a02 */ /* 0x000fcc0000000f00 */
[----:B------:R4:W3:Y:S01]  /*1220*/  MUFU.RCP R74, R44 ;  /* 0x0000002c004a7308 */ /* 0x0008e20000001000 */
[----:B-----5:R-:W-:Y:S01]  /*1230*/  PRMT R89, RZ, 0x7610, R8 ;  /* 0x00007610ff597816 */ /* 0x020fe20000000008 */
[----:B-1----:R-:W-:-:S06]  /*1240*/  FADD.FTZ R46, R46, 1 ;  /* 0x3f8000002e2e7421 */ /* 0x002fcc0000010000 */
[----:B------:R-:W1:Y:S01]  /*1250*/  MUFU.EX2 R55, R36 ;  /* 0x0000002400377308 */ /* 0x000e620000000800 */
[----:B------:R-:W-:Y:S01]  /*1260*/  ISETP.GE.AND P1, PT, R41, 0x1, PT ;  /* 0x000000012900780c */ /* 0x000fe20003f26270 */
[----:B------:R-:W-:Y:S01]  /*1270*/  FMUL.FTZ R41, R89, -1.4426950216293334961 ;  /* 0xbfb8aa3b59297820 */ /* 0x000fe20000410000 */
[----:B------:R-:W-:Y:S01]  /*1280*/  PRMT R82, RZ, 0x5410, R8 ;  /* 0x00005410ff527816 */ /* 0x000fe20000000008 */
[----:B0-----:R-:W-:Y:S01]  /*1290*/  FADD.FTZ R8, -R72, 1 ;  /* 0x3f80000048087421 */ /* 0x001fe20000010100 */
[----:B------:R-:W-:-:S03]  /*12a0*/  PRMT R67, RZ, 0x5410, R28 ;  /* 0x00005410ff437816 */ /* 0x000fc6000000001c */
[----:B------:R-:W0:Y:S01]  /*12b0*/  MUFU.EX2 R73, R39 ;  /* 0x0000002700497308 */ /* 0x000e220000000800 */
[----:B------:R-:W-:Y:S01]  /*12c0*/  PRMT R75, RZ, 0x5410, R43 ;  /* 0x00005410ff4b7816 */ /* 0x000fe2000000002b */
[----:B---3--:R-:W-:Y:S01]  /*12d0*/  FADD.FTZ R53, R53, 1 ;  /* 0x3f80000035357421 */ /* 0x008fe20000010000 */
[----:B------:R-:W-:Y:S01]  /*12e0*/  PRMT R47, RZ, 0x7610, R26 ;  /* 0x00007610ff2f7816 */ /* 0x000fe2000000001a */
[----:B------:R-:W-:-:S04]  /*12f0*/  FMUL.FTZ R42, R45, R72 ;  /* 0x000000482d2a7220 */ /* 0x000fc80000410000 */
[----:B------:R3:W5:Y:S01]  /*1300*/  MUFU.RCP R77, R46 ;  /* 0x0000002e004d7308 */ /* 0x0007620000001000 */
[----:B----4-:R-:W-:Y:S01]  /*1310*/  PRMT R44, RZ, 0x5410, R27 ;  /* 0x00005410ff2c7816 */ /* 0x010fe2000000001b */
[----:B------:R-:W-:Y:S01]  /*1320*/  FMUL.FTZ R101, R67, R42 ;  /* 0x0000002a43657220 */ /* 0x000fe20000410000 */
[----:B------:R-:W-:Y:S01]  /*1330*/  PRMT R79, RZ, 0x7610, R43 ;  /* 0x00007610ff4f7816 */ /* 0x000fe2000000002b */
[----:B------:R-:W-:-:S04]  /*1340*/  FMUL.FTZ R40, R75, -1.4426950216293334961 ;  /* 0xbfb8aa3b4b287820 */ /* 0x000fc80000410000 */
[----:B------:R4:W-:Y:S01]  /*1350*/  MUFU.EX2 R52, R41 ;  /* 0x0000002900347308 */ /* 0x0009e20000000800 */
[----:B---3--:R-:W-:Y:S01]  /*1360*/  PRMT R46, RZ, 0x5410, R26 ;  /* 0x00005410ff2e7816 */ /* 0x008fe2000000001a */
[----:B------:R-:W-:Y:S02]  /*1370*/  FFMA.FTZ R26, R45, R8, 1 ;  /* 0x3f8000002d1a7423 */ /* 0x000fe40000010008 */
[----:B------:R-:W-:Y:S01]  /*1380*/  FADD.FTZ R8, -R74, 1 ;  /* 0x3f8000004a087421 */ /* 0x000fe20000010100 */
[----:B------:R-:W-:Y:S01]  /*1390*/  PRMT R28, RZ, 0x7610, R28 ;  /* 0x00007610ff1c7816 */ /* 0x000fe2000000001c */
[----:B-1----:R-:W-:Y:S01]  /*13a0*/  FADD.FTZ R55, R55, 1 ;  /* 0x3f80000037377421 */ /* 0x002fe20000010000 */
[----:B----4-:R-:W-:Y:S01]  /*13b0*/  PRMT R41, RZ, 0x7610, R27 ;  /* 0x00007610ff297816 */ /* 0x010fe2000000001b */
[----:B------:R-:W1:Y:S01]  /*13c0*/  MUFU.RCP R80, R53 ;  /* 0x0000003500507308 */ /* 0x000e620000001000 */
[----:B------:R-:W-:Y:S01]  /*13d0*/  PRMT R27, RZ, 0x5410, R60 ;  /* 0x00005410ff1b7816 */ /* 0x000fe2000000003c */
[----:B------:R-:W-:-:S02]  /*13e0*/  FFMA.FTZ R76, R49, R8, 1 ;  /* 0x3f800000314c7423 */ /* 0x000fc40000010008 */
[----:B------:R-:W-:Y:S02]  /*13f0*/  FMUL.FTZ R43, R49, R74 ;  /* 0x0000004a312b7220 */ /* 0x000fe40000410000 */
[----:B------:R-:W-:Y:S01]  /*1400*/  FFMA.FTZ R49, R101, R27, R0 ;  /* 0x0000001b65317223 */ /* 0x000fe20000010000 */
[----:B------:R-:W-:Y:S01]  /*1410*/  PRMT R0, RZ, 0x7610, R60 ;  /* 0x00007610ff007816 */ /* 0x000fe2000000003c */
[----:B------:R-:W3:Y:S01]  /*1420*/  MUFU.EX2 R78, R40 ;  /* 0x00000028004e7308 */ /* 0x000ee20000000800 */
[----:B------:R-:W-:Y:S01]  /*1430*/  FMUL.FTZ R38, R79, -1.4426950216293334961 ;  /* 0xbfb8aa3b4f267820 */ /* 0x000fe20000410000 */
[----:B------:R-:W-:Y:S01]  /*1440*/  PRMT R66, RZ, 0x5410, R29 ;  /* 0x00005410ff427816 */ /* 0x000fe2000000001d */
[----:B------:R-:W-:Y:S02]  /*1450*/  FMUL.FTZ R102, R28, R43 ;  /* 0x0000002b1c667220 */ /* 0x000fe40000410000 */
[----:B0-----:R-:W-:-:S03]  /*1460*/  FADD.FTZ R73, R73, 1 ;  /* 0x3f80000049497421 */ /* 0x001fc60000010000 */
[----:B------:R-:W0:Y:S01]  /*1470*/  MUFU.RCP R27, R55 ;  /* 0x00000037001b7308 */ /* 0x000e220000001000 */
[----:B-----5:R-:W-:Y:S02]  /*1480*/  FMUL.FTZ R45, R50, R77 ;  /* 0x0000004d322d7220 */ /* 0x020fe40000410000 */
[----:B------:R-:W-:Y:S01]  /*1490*/  FFMA.FTZ R8, R102, R0, R49 ;  /* 0x0000000066087223 */ /* 0x000fe20000010031 */
[----:B------:R-:W-:Y:S01]  /*14a0*/  PRMT R49, RZ, 0x5410, R61 ;  /* 0x00005410ff317816 */ /* 0x000fe2000000003d */
[----:B------:R-:W-:-:S03]  /*14b0*/  FMUL.FTZ R36, R82, -1.4426950216293334961 ;  /* 0xbfb8aa3b52247820 */ /* 0x000fc60000410000 */
[----:B------:R-:W4:Y:S01]  /*14c0*/  MUFU.EX2 R81, R38 ;  /* 0x0000002600517308 */ /* 0x000f220000000800 */
[----:B------:R-:W-:Y:S01]  /*14d0*/  FMUL.FTZ R103, R66, R45 ;  /* 0x0000002d42677220 */ /* 0x000fe20000410000 */
[----:B------:R-:W-:Y:S01]  /*14e0*/  PRMT R68, RZ, 0x7610, R29 ;  /* 0x00007610ff447816 */ /* 0x000fe2000000001d */
[----:B-1----:R-:W-:-:S05]  /*14f0*/  FADD.FTZ R0, -R80, 1 ;  /* 0x3f80000050007421 */ /* 0x002fca0000010100 */
[----:B------:R1:W5:Y:S01]  /*1500*/  MUFU.RCP R85, R73 ;  /* 0x0000004900557308 */ /* 0x0003620000001000 */
[--C-:B------:R-:W-:Y:S01]  /*1510*/  PRMT R71, RZ, 0x5410, R25.reuse ;  /* 0x00005410ff477816 */ /* 0x100fe20000000019 */
[----:B------:R-:W-:Y:S01]  /*1520*/  FFMA.FTZ R53, R103, R49, R8 ;  /* 0x0000003167357223 */ /* 0x000fe20000010008 */
[----:B------:R-:W-:Y:S01]  /*1530*/  PRMT R48, RZ, 0x7610, R25 ;  /* 0x00007610ff307816 */ /* 0x000fe20000000019 */
[----:B------:R-:W-:Y:S02]  /*1540*/  FADD.FTZ R25, -R77, 1 ;  /* 0x3f8000004d197421 */ /* 0x000fe40000010100 */
[C---:B------:R-:W-:Y:S02]  /*1550*/  FMUL.FTZ R49, R51.reuse, R80 ;  /* 0x0000005033317220 */ /* 0x040fe40000410000 */
[----:B------:R-:W4:Y:S01]  /*1560*/  MUFU.EX2 R86, R36 ;  /* 0x0000002400567308 */ /* 0x000f220000000800 */
[----:B-1----:R-:W-:Y:S01]  /*1570*/  PRMT R73, RZ, 0x5410, R9 ;  /* 0x00005410ff497816 */ /* 0x002fe20000000009 */
[----:B------:R-:W-:Y:S01]  /*1580*/  FFMA.FTZ R0, R51, R0, 1 ;  /* 0x3f80000033007423 */ /* 0x000fe20000010000 */
[----:B------:R-:W-:Y:S01]  /*1590*/  PRMT R55, RZ, 0x7610, R61 ;  /* 0x00007610ff377816 */ /* 0x000fe2000000003d */
[----:B---3--:R-:W-:Y:S01]  /*15a0*/  FADD.FTZ R78, R78, 1 ;  /* 0x3f8000004e4e7421 */ /* 0x008fe20000010000 */
[----:B------:R-:W-:Y:S01]  /*15b0*/  PRMT R29, RZ, 0x5410, R30 ;  /* 0x00005410ff1d7816 */ /* 0x000fe2000000001e */
[----:B0-----:R-:W-:-:S02]  /*15c0*/  FADD.FTZ R51, -R27, 1 ;  /* 0x3f8000001b337421 */ /* 0x001fc40000010100 */
[----:B------:R-:W-:Y:S02]  /*15d0*/  FFMA.FTZ R25, R50, R25, 1 ;  /* 0x3f80000032197423 */ /* 0x000fe40000010019 */
[----:B------:R-:W-:Y:S02]  /*15e0*/  FMUL.FTZ R104, R68, R49 ;  /* 0x0000003144687220 */ /* 0x000fe40000410000 */
[C---:B------:R-:W-:Y:S02]  /*15f0*/  FMUL.FTZ R50, R54.reuse, R27 ;  /* 0x0000001b36327220 */ /* 0x040fe40000410000 */
[----:B------:R-:W-:Y:S01]  /*1600*/  FMUL.FTZ R8, R73, -1.4426950216293334961 ;  /* 0xbfb8aa3b49087820 */ /* 0x000fe20000410000 */
[----:B------:R0:W1:Y:S01]  /*1610*/  MUFU.RCP R84, R78 ;  /* 0x0000004e00547308 */ /* 0x0000620000001000 */
[----:B------:R-:W-:Y:S01]  /*1620*/  FFMA.FTZ R83, R54, R51, 1 ;  /* 0x3f80000036537423 */ /* 0x000fe20000010033 */
[----:B------:R-:W-:Y:S01]  /*1630*/  PRMT R30, RZ, 0x7610, R30 ;  /* 0x00007610ff1e7816 */ /* 0x000fe2000000001e */
[----:B------:R-:W-:-:S02]  /*1640*/  FFMA.FTZ R54, R104, R55, R53 ;  /* 0x0000003768367223 */ /* 0x000fc40000010035 */
[----:B------:R-:W-:Y:S02]  /*1650*/  FMUL.FTZ R105, R29, R50 ;  /* 0x000000321d697220 */ /* 0x000fe40000410000 */
[----:B----4-:R-:W-:Y:S01]  /*1660*/  FADD.FTZ R81, R81, 1 ;  /* 0x3f80000051517421 */ /* 0x010fe20000010000 */
[----:B------:R3:W4:Y:S01]  /*1670*/  MUFU.EX2 R55, R8 ;  /* 0x0000000800377308 */ /* 0x0007220000000800 */
[----:B0-----:R-:W-:Y:S01]  /*1680*/  PRMT R78, RZ, 0x5410, R62 ;  /* 0x00005410ff4e7816 */ /* 0x001fe2000000003e */
[----:B-----5:R-:W-:Y:S02]  /*1690*/  FMUL.FTZ R51, R64, R85 ;  /* 0x0000005540337220 */ /* 0x020fe40000410000 */
[----:B------:R-:W-:Y:S02]  /*16a0*/  FADD.FTZ R53, -R85, 1 ;  /* 0x3f80000055357421 */ /* 0x000fe40000010100 */
[----:B------:R-:W-:Y:S02]  /*16b0*/  FFMA.FTZ R91, R105, R78, R54 ;  /* 0x0000004e695b7223 */ /* 0x000fe40000010036 */
[----:B------:R-:W0:Y:S01]  /*16c0*/  MUFU.RCP R90, R81 ;  /* 0x00000051005a7308 */ /* 0x000e220000001000 */
[----:B---3--:R-:W-:Y:S01]  /*16d0*/  PRMT R8, RZ, 0x7610, R62 ;  /* 0x00007610ff087816 */ /* 0x008fe2000000003e */
[----:B------:R-:W-:-:S02]  /*16e0*/  FMUL.FTZ R106, R30, R51 ;  /* 0x000000331e6a7220 */ /* 0x000fc40000410000 */
[----:B------:R-:W-:Y:S02]  /*16f0*/  FADD.FTZ R86, R86, 1 ;  /* 0x3f80000056567421 */ /* 0x000fe40000010000 */
[----:B------:R-:W-:Y:S02]  /*1700*/  FFMA.FTZ R87, R64, R53, 1 ;  /* 0x3f80000040577423 */ /* 0x000fe40000010035 */
[----:B------:R-:W-:Y:S02]  /*1710*/  FFMA.FTZ R64, R106, R8, R91 ;  /* 0x000000086a407223 */ /* 0x000fe4000001005b */
[----:B------:R-:W3:Y:S01]  /*1720*/  MUFU.RCP R91, R86 ;  /* 0x00000056005b7308 */ /* 0x000ee20000001000 */
[----:B------:R-:W-:Y:S01]  /*1730*/  FADD.FTZ R54, R52, 1 ;  /* 0x3f80000034367421 */ /* 0x000fe20000010000 */
[----:B------:R-:W-:Y:S01]  /*1740*/  PRMT R69, RZ, 0x5410, R31 ;  /* 0x00005410ff457816 */ /* 0x000fe2000000001f */
[----:B-1----:R-:W-:Y:S02]  /*1750*/  FADD.FTZ R8, -R84, 1 ;  /* 0x3f80000054087421 */ /* 0x002fe40000010100 */
[----:B------:R-:W-:-:S02]  /*1760*/  FMUL.FTZ R52, R75, R84 ;  /* 0x000000544b347220 */ /* 0x000fc40000410000 */
[----:B----4-:R-:W-:Y:S01]  /*1770*/  FADD.FTZ R55, R55, 1 ;  /* 0x3f80000037377421 */ /* 0x010fe20000010000 */
[----:B------:R1:W4:Y:S01]  /*1780*/  MUFU.RCP R92, R54 ;  /* 0x00000036005c7308 */ /* 0x0003220000001000 */
[----:B------:R-:W-:Y:S02]  /*1790*/  FFMA.FTZ R88, R75, R8, 1 ;  /* 0x3f8000004b587423 */ /* 0x000fe40000010008 */
[----:B------:R-:W-:Y:S01]  /*17a0*/  FMUL.FTZ R107, R69, R52 ;  /* 0x00000034456b7220 */ /* 0x000fe20000410000 */
[----:B------:R-:W-:Y:S01]  /*17b0*/  PRMT R70, RZ, 0x7610, R31 ;  /* 0x00007610ff467816 */ /* 0x000fe2000000001f */
[----:B0-----:R-:W-:-:S03]  /*17c0*/  FADD.FTZ R8, -R90, 1 ;  /* 0x3f8000005a087421 */ /* 0x001fc60000010100 */
[----:B------:R4:W-:Y:S01]  /*17d0*/  MUFU.RCP R94, R55 ;  /* 0x00000037005e7308 */ /* 0x0009e20000001000 */
[----:B------:R-:W-:Y:S01]  /*17e0*/  FMUL.FTZ R53, R79, R90 ;  /* 0x0000005a4f357220 */ /* 0x000fe20000410000 */
[----:B------:R-:W-:Y:S01]  /*17f0*/  PRMT R93, RZ, 0x7610, R9 ;  /* 0x00007610ff5d7816 */ /* 0x000fe20000000009 */
[----:B---3--:R-:W-:Y:S01]  /*1800*/  FADD.FTZ R9, -R91, 1 ;  /* 0x3f8000005b097421 */ /* 0x008fe20000010100 */
[----:B------:R-:W-:Y:S01]  /*1810*/  PRMT R95, RZ, 0x5410, R10 ;  /* 0x00005410ff5f7816 */ /* 0x000fe2000000000a */
[----:B------:R-:W-:Y:S01]  /*1820*/  FMUL.FTZ R108, R70, R53 ;  /* 0x00000035466c7220 */ /* 0x000fe20000410000 */
[----:B------:R-:W-:Y:S01]  /*1830*/  PRMT R31, RZ, 0x5410, R24 ;  /* 0x00005410ff1f7816 */ /* 0x000fe20000000018 */
[----:B-1----:R-:W-:Y:S01]  /*1840*/  FMUL.FTZ R54, R82, R91 ;  /* 0x0000005b52367220 */ /* 0x002fe20000410000 */
[----:B------:R-:W-:Y:S01]  /*1850*/  PRMT R98, RZ, 0x7610, R10 ;  /* 0x00007610ff627816 */ /* 0x000fe2000000000a */
[----:B----4-:R-:W-:Y:S01]  /*1860*/  FMUL.FTZ R55, R89, R92 ;  /* 0x0000005c59377220 */ /* 0x010fe20000410000 */
[----:B------:R-:W-:Y:S01]  /*1870*/  PRMT R24, RZ, 0x7610, R24 ;  /* 0x00007610ff187816 */ /* 0x000fe20000000018 */
[----:B------:R-:W-:Y:S01]  /*1880*/  FMUL.FTZ R109, R31, R54 ;  /* 0x000000361f6d7220 */ /* 0x000fe20000410000 */
[----:B------:R-:W-:-:S02]  /*1890*/  PRMT R10, RZ, 0x5410, R56 ;  /* 0x00005410ff0a7816 */ /* 0x000fc40000000038 */
[--C-:B------:R-:W-:Y:S01]  /*18a0*/  PRMT R100, RZ, 0x5410, R11.reuse ;  /* 0x00005410ff647816 */ /* 0x100fe2000000000b */
[----:B------:R-:W-:Y:S01]  /*18b0*/  FMUL.FTZ R110, R24, R55 ;  /* 0x00000037186e7220 */ /* 0x000fe20000410000 */
[----:B------:R-:W-:Y:S01]  /*18c0*/  PRMT R116, RZ, 0x7610, R11 ;  /* 0x00007610ff747816 */ /* 0x000fe2000000000b */
[----:B------:R-:W-:Y:S02]  /*18d0*/  FMUL.FTZ R75, R98, -1.4426950216293334961 ;  /* 0xbfb8aa3b624b7820 */ /* 0x000fe40000410000 */
[----:B------:R-:W-:Y:S02]  /*18e0*/  FMUL.FTZ R78, R100, -1.4426950216293334961 ;  /* 0xbfb8aa3b644e7820 */ /* 0x000fe40000410000 */
[----:B------:R-:W0:Y:S08]  /*18f0*/  MUFU.EX2 R99, R75 ;  /* 0x0000004b00637308 */ /* 0x000e300000000800 */
[----:B------:R-:W-:Y:S01]  /*1900*/  MUFU.EX2 R112, R78 ;  /* 0x0000004e00707308 */ /* 0x000fe20000000800 */
[----:B0-----:R-:W-:Y:S01]  /*1910*/  FADD.FTZ R99, R99, 1 ;  /* 0x3f80000063637421 */ /* 0x001fe20000010000 */
[----:B--2---:R0:W-:Y:S04]  /*1920*/  STS.128 [R7.X16+0x200], R20 ;  /* 0x0002001407007388 */ /* 0x0041e8000000cc00 */
[----:B------:R-:W-:Y:S01]  /*1930*/  STS.128 [R7.X16], R16 ;  /* 0x0000001007007388 */ /* 0x000fe2000000cc00 */
[----:B------:R-:W-:-:S06]  /*1940*/  NOP ;  /* 0x0000000000007918 */ /* 0x000fcc0000000000 */
[----:B------:R-:W1:Y:S01]  /*1950*/  LDS.128 R16, [R65.X16] ;  /* 0x0000000041107984 */ /* 0x000e62000000cc00 */
[----:B0-----:R-:W-:-:S05]  /*1960*/  PRMT R20, RZ, 0x5410, R63 ;  /* 0x00005410ff147816 */ /* 0x001fca000000003f */
[----:B------:R-:W-:Y:S02]  /*1970*/  FFMA.FTZ R21, R107, R20, R64 ;  /* 0x000000146b157223 */ /* 0x000fe40000010040 */
[----:B------:R-:W-:Y:S01]  /*1980*/  FFMA.FTZ R20, R79, R8, 1 ;  /* 0x3f8000004f147423 */ /* 0x000fe20000010008 */
[----:B------:R-:W-:Y:S01]  /*1990*/  PRMT R8, RZ, 0x7610, R63 ;  /* 0x00007610ff087816 */ /* 0x000fe2000000003f */
[----:B------:R-:W-:Y:S02]  /*19a0*/  FFMA.FTZ R23, R82, R9, 1 ;  /* 0x3f80000052177423 */ /* 0x000fe40000010009 */
[----:B------:R-:W-:Y:S02]  /*19b0*/  FMUL.FTZ R9, R95, -1.4426950216293334961 ;  /* 0xbfb8aa3b5f097820 */ /* 0x000fe40000410000 */
[----:B------:R-:W-:Y:S02]  /*19c0*/  FFMA.FTZ R64, R108, R8, R21 ;  /* 0x000000086c407223 */ /* 0x000fe40000010015 */
[----:B------:R-:W-:Y:S01]  /*19d0*/  FADD.FTZ R8, -R92, 1 ;  /* 0x3f8000005c087421 */ /* 0x000fe20000010100 */
[----:B------:R0:W-:Y:S01]  /*19e0*/  MUFU.EX2 R97, R9 ;  /* 0x0000000900617308 */ /* 0x0001e20000000800 */
[----:B------:R-:W-:-:S02]  /*19f0*/  FFMA.FTZ R11, R109, R10, R64 ;  /* 0x0000000a6d0b7223 */ /* 0x000fc40000010040 */
[----:B------:R-:W-:Y:S02]  /*1a00*/  FFMA.FTZ R22, R89, R8, 1 ;  /* 0x3f80000059167423 */ /* 0x000fe40000010008 */
[----:B------:R-:W-:Y:S02]  /*1a10*/  FADD.FTZ R8, -R94, 1 ;  /* 0x3f8000005e087421 */ /* 0x000fe40000010100 */
[C---:B------:R-:W-:Y:S01]  /*1a20*/  FMUL.FTZ R64, R73.reuse, R94 ;  /* 0x0000005e49407220 */ /* 0x040fe20000410000 */
[----:B0-----:R-:W-:Y:S01]  /*1a30*/  PRMT R9, RZ, 0x7610, R56 ;  /* 0x00007610ff097816 */ /* 0x001fe20000000038 */
[----:B------:R-:W-:Y:S01]  /*1a40*/  FFMA.FTZ R96, R73, R8, 1 ;  /* 0x3f80000049607423 */ /* 0x000fe20000010008 */
[----:B------:R-:W-:Y:S01]  /*1a50*/  PRMT R8, RZ, 0x5410, R57 ;  /* 0x00005410ff087816 */ /* 0x000fe20000000039 */
[----:B------:R-:W-:Y:S02]  /*1a60*/  FMUL.FTZ R111, R71, R64 ;  /* 0x00000040476f7220 */ /* 0x000fe40000410000 */
[----:B------:R-:W-:-:S02]  /*1a70*/  FFMA.FTZ R10, R110, R9, R11 ;  /* 0x000000096e0a7223 */ /* 0x000fc4000001000b */
[----:B------:R-:W-:Y:S02]  /*1a80*/  FMUL.FTZ R21, R93, -1.4426950216293334961 ;  /* 0xbfb8aa3b5d157820 */ /* 0x000fe40000410000 */
[----:B------:R-:W-:Y:S02]  /*1a90*/  FFMA.FTZ R115, R111, R8, R10 ;  /* 0x000000086f737223 */ /* 0x000fe4000001000a */
[----:B------:R-:W0:Y:S02]  /*1aa0*/  LDS.128 R8, [R65.X16+0x10] ;  /* 0x0000100041087984 */ /* 0x000e24000000cc00 */
[----:B------:R-:W2:Y:S01]  /*1ab0*/  MUFU.EX2 R21, R21 ;  /* 0x0000001500157308 */ /* 0x000ea20000000800 */
[----:B-1----:R-:W-:Y:S02]  /*1ac0*/  PRMT R75, RZ, 0x7610, R16 ;  /* 0x00007610ff4b7816 */ /* 0x002fe40000000010 */
[--C-:B------:R-:W-:Y:S02]  /*1ad0*/  PRMT R78, RZ, 0x5410, R17.reuse ;  /* 0x00005410ff4e7816 */ /* 0x100fe40000000011 */
[----:B------:R-:W-:Y:S01]  /*1ae0*/  PRMT R79, RZ, 0x7610, R17 ;  /* 0x00007610ff4f7816 */ /* 0x000fe20000000011 */
[----:B------:R-:W-:-:S02]  /*1af0*/  FMUL.FTZ R17, R28, R75 ;  /* 0x0000004b1c117220 */ /* 0x000fc40000410000 */
[----:B------:R-:W-:Y:S01]  /*1b00*/  FMUL.FTZ R28, R116, -1.4426950216293334961 ;  /* 0xbfb8aa3b741c7820 */ /* 0x000fe20000410000 */
[--C-:B------:R-:W-:Y:S02]  /*1b10*/  PRMT R81, RZ, 0x5410, R18.reuse ;  /* 0x00005410ff517816 */ /* 0x100fe40000000012 */
[----:B------:R-:W-:Y:S01]  /*1b20*/  PRMT R82, RZ, 0x7610, R18 ;  /* 0x00007610ff527816 */ /* 0x000fe20000000012 */
[----:B------:R-:W1:Y:S01]  /*1b30*/  MUFU.EX2 R113, R28 ;  /* 0x0000001c00717308 */ /* 0x000e620000000800 */
[----:B--2---:R-:W-:Y:S02]  /*1b40*/  FADD.FTZ R18, R21, 1 ;  /* 0x3f80000015127421 */ /* 0x004fe40000010000 */
[----:B------:R-:W-:-:S05]  /*1b50*/  FADD.FTZ R97, R97, 1 ;  /* 0x3f80000061617421 */ /* 0x000fca0000010000 */
[----:B------:R-:W2:Y:S01]  /*1b60*/  MUFU.RCP R18, R18 ;  /* 0x0000001200127308 */ /* 0x000ea20000001000 */
[----:B------:R-:W-:Y:S02]  /*1b70*/  PRMT R73, RZ, 0x5410, R16 ;  /* 0x00005410ff497816 */ /* 0x000fe40000000010 */
[--C-:B------:R-:W-:Y:S02]  /*1b80*/  PRMT R86, RZ, 0x5410, R19.reuse ;  /* 0x00005410ff567816 */ /* 0x100fe40000000013 */
[----:B------:R-:W-:-:S03]  /*1b90*/  PRMT R89, RZ, 0x7610, R19 ;  /* 0x00007610ff597816 */ /* 0x000fc60000000013 */
[----:B------:R-:W3:Y:S01]  /*1ba0*/  MUFU.RCP R28, R97 ;  /* 0x00000061001c7308 */ /* 0x000ee20000001000 */
[----:B------:R-:W-:Y:S02]  /*1bb0*/  FMUL.FTZ R67, R67, R73 ;  /* 0x0000004943437220 */ /* 0x000fe40000410000 */
[----:B------:R-:W-:Y:S02]  /*1bc0*/  FMUL.FTZ R66, R66, R78 ;  /* 0x0000004e42427220 */ /* 0x000fe40000410000 */
[----:B------:R-:W-:Y:S02]  /*1bd0*/  FADD.FTZ R112, R112, 1 ;  /* 0x3f80000070707421 */ /* 0x000fe40000010000 */
[----:B------:R-:W-:Y:S02]  /*1be0*/  FMUL.FTZ R17, R74, R17 ;  /* 0x000000114a117220 */ /* 0x000fe40000410000 */
[----:B------:R-:W-:Y:S02]  /*1bf0*/  FMUL.FTZ R19, R68, R79 ;  /* 0x0000004f44137220 */ /* 0x000fe40000410000 */
[----:B------:R-:W-:-:S02]  /*1c00*/  FMUL.FTZ R69, R69, R86 ;  /* 0x0000005645457220 */ /* 0x000fc40000410000 */
[----:B------:R-:W-:Y:S01]  /*1c10*/  FMUL.FTZ R21, R70, R89 ;  /* 0x0000005946157220 */ /* 0x000fe20000410000 */
[----:B0-----:R-:W-:Y:S01]  /*1c20*/  PRMT R70, RZ, 0x7610, R9 ;  /* 0x00007610ff467816 */ /* 0x001fe20000000009 */
[----:B-1----:R-:W-:Y:S01]  /*1c30*/  FADD.FTZ R113, R113, 1 ;  /* 0x3f80000071717421 */ /* 0x002fe20000010000 */
[----:B------:R-:W0:Y:S01]  /*1c40*/  MUFU.RCP R65, R112 ;  /* 0x0000007000417308 */ /* 0x000e220000001000 */
[----:B------:R-:W-:Y:S01]  /*1c50*/  FMUL.FTZ R67, R72, R67 ;  /* 0x0000004348437220 */ /* 0x000fe20000410000 */
[--C-:B------:R-:W-:Y:S01]  /*1c60*/  PRMT R72, RZ, 0x5410, R10.reuse ;  /* 0x00005410ff487816 */ /* 0x100fe2000000000a */
[----:B------:R-:W-:Y:S01]  /*1c70*/  FMUL.FTZ R16, R29, R81 ;  /* 0x000000511d107220 */ /* 0x000fe20000410000 */
[----:B------:R-:W-:Y:S01]  /*1c80*/  PRMT R74, RZ, 0x7610, R10 ;  /* 0x00007610ff4a7816 */ /* 0x000fe2000000000a */
[----:B------:R-:W-:Y:S01]  /*1c90*/  FMUL.FTZ R66, R77, R66 ;  /* 0x000000424d427220 */ /* 0x000fe20000410000 */
[----:B------:R-:W-:Y:S01]  /*1ca0*/  PRMT R68, RZ, 0x7610, R8 ;  /* 0x00007610ff447816 */ /* 0x000fe20000000008 */
[----:B------:R-:W-:Y:S01]  /*1cb0*/  FMUL.FTZ R19, R80, R19 ;  /* 0x0000001350137220 */ /* 0x000fe20000410000 */
[----:B------:R-:W1:Y:S01]  /*1cc0*/  MUFU.RCP R99, R99 ;  /* 0x0000006300637308 */ /* 0x000e620000001000 */
[----:B------:R-:W-:Y:S01]  /*1cd0*/  FMUL.FTZ R69, R84, R69 ;  /* 0x0000004554457220 */ /* 0x000fe20000410000 */
[--C-:B------:R-:W-:Y:S01]  /*1ce0*/  PRMT R80, RZ, 0x7610, R11.reuse ;  /* 0x00007610ff507816 */ /* 0x100fe2000000000b */
[----:B------:R-:W-:Y:S01]  /*1cf0*/  FMUL.FTZ R17, R17, R76 ;  /* 0x0000004c11117220 */ /* 0x000fe20000410000 */
[----:B------:R-:W-:Y:S01]  /*1d00*/  PRMT R76, RZ, 0x5410, R11 ;  /* 0x00005410ff4c7816 */ /* 0x000fe2000000000b */
[----:B--2---:R-:W-:-:S03]  /*1d10*/  FADD.FTZ R10, -R18, 1 ;  /* 0x3f800000120a7421 */ /* 0x004fc60000010100 */
[----:B------:R-:W2:Y:S01]  /*1d20*/  MUFU.RCP R77, R113 ;  /* 0x00000071004d7308 */ /* 0x000ea20000001000 */
[----:B------:R-:W-:Y:S02]  /*1d30*/  FMUL.FTZ R11, R48, R70 ;  /* 0x00000046300b7220 */ /* 0x000fe40000410000 */
[----:B------:R-:W-:Y:S02]  /*1d40*/  FMUL.FTZ R16, R27, R16 ;  /* 0x000000101b107220 */ /* 0x000fe40000410000 */
[----:B------:R-:W-:Y:S01]  /*1d50*/  FMUL.FTZ R27, R69, R88 ;  /* 0x00000058451b7220 */ /* 0x000fe20000410000 */
[----:B------:R-:W-:Y:S01]  /*1d60*/  PRMT R69, RZ, 0x5410, R9 ;  /* 0x00005410ff457816 */ /* 0x000fe20000000009 */
[----:B------:R-:W-:Y:S02]  /*1d70*/  FFMA.FTZ R10, R93, R10, 1 ;  /* 0x3f8000005d0a7423 */ /* 0x000fe4000001000a */
[----:B------:R-:W-:Y:S02]  /*1d80*/  FMUL.FTZ R0, R19, R0 ;  /* 0x0000000013007220 */ /* 0x000fe40000410000 */
[----:B------:R-:W-:-:S02]  /*1d90*/  FMUL.FTZ R9, R24, R68 ;  /* 0x0000004418097220 */ /* 0x000fc40000410000 */
[----:B------:R-:W-:Y:S02]  /*1da0*/  FMUL.FTZ R93, R93, R18 ;  /* 0x000000125d5d7220 */ /* 0x000fe40000410000 */
[----:B------:R-:W-:Y:S02]  /*1db0*/  FMUL.FTZ R11, R18, R11 ;  /* 0x0000000b120b7220 */ /* 0x000fe40000410000 */
[----:B---3--:R-:W-:Y:S02]  /*1dc0*/  FADD.FTZ R18, -R28, 1 ;  /* 0x3f8000001c127421 */ /* 0x008fe40000010100 */
[----:B------:R-:W-:Y:S02]  /*1dd0*/  FMUL.FTZ R19, R46, R72 ;  /* 0x000000482e137220 */ /* 0x000fe40000410000 */
        /* <DEDUP_REMOVED lines=12> */
[----:B0-----:R-:W-:Y:S02]  /*1ea0*/  FADD.FTZ R11, -R65, 1 ;  /* 0x3f800000410b7421 */ /* 0x001fe40000010100 */
[----:B------:R-:W-:Y:S02]  /*1eb0*/  FMUL.FTZ R22, R44, R76 ;  /* 0x0000004c2c167220 */ /* 0x000fe40000410000 */
[----:B------:R-:W-:-:S02]  /*1ec0*/  FMUL.FTZ R30, R30, R82 ;  /* 0x000000521e1e7220 */ /* 0x000fc40000410000 */
[----:B------:R-:W-:Y:S02]  /*1ed0*/  FMUL.FTZ R71, R71, R69 ;  /* 0x0000004547477220 */ /* 0x000fe40000410000 */
[----:B-1----:R-:W-:Y:S02]  /*1ee0*/  FADD.FTZ R21, -R99, 1 ;  /* 0x3f80000063157421 */ /* 0x002fe40000010100 */
[----:B------:R-:W-:Y:S02]  /*1ef0*/  FMUL.FTZ R24, R47, R74 ;  /* 0x0000004a2f187220 */ /* 0x000fe40000410000 */
[----:B--2---:R-:W-:Y:S02]  /*1f00*/  FADD.FTZ R19, -R77, 1 ;  /* 0x3f8000004d137421 */ /* 0x004fe40000010100 */
[----:B------:R-:W-:Y:S02]  /*1f10*/  FMUL.FTZ R28, R41, R80 ;  /* 0x00000050291c7220 */ /* 0x000fe40000410000 */
[----:B------:R-:W-:-:S02]  /*1f20*/  FMUL.FTZ R8, R91, R8 ;  /* 0x000000085b087220 */ /* 0x000fc40000410000 */
[----:B------:R-:W-:Y:S02]  /*1f30*/  FFMA.FTZ R11, R100, R11, 1 ;  /* 0x3f800000640b7423 */ /* 0x000fe4000001000b */
[----:B------:R-:W-:Y:S02]  /*1f40*/  FMUL.FTZ R22, R65, R22 ;  /* 0x0000001641167220 */ /* 0x000fe40000410000 */
[----:B------:R-:W-:Y:S02]  /*1f50*/  FMUL.FTZ R30, R85, R30 ;  /* 0x0000001e551e7220 */ /* 0x000fe40000410000 */
[----:B------:R-:W-:Y:S02]  /*1f60*/  FMUL.FTZ R71, R94, R71 ;  /* 0x000000475e477220 */ /* 0x000fe40000410000 */
[----:B------:R-:W-:Y:S02]  /*1f70*/  FFMA.FTZ R21, R98, R21, 1 ;  /* 0x3f80000062157423 */ /* 0x000fe40000010015 */
[----:B------:R-:W-:-:S02]  /*1f80*/  FMUL.FTZ R24, R99, R24 ;  /* 0x0000001863187220 */ /* 0x000fc40000410000 */
[----:B------:R-:W-:Y:S02]  /*1f90*/  FFMA.FTZ R19, R116, R19, 1 ;  /* 0x3f80000074137423 */ /* 0x000fe40000010013 */
        /* <DEDUP_REMOVED lines=11> */
[----:B------:R-:W-:-:S02]  /*2050*/  F2FP.BF16.PACK_AB R25, R0, R25 ;  /* 0x000000190019723e */ /* 0x000fc400000010ff */
[----:B------:R-:W-:Y:S02]  /*2060*/  F2FP.BF16.PACK_AB R26, R87, R16 ;  /* 0x00000010571a723e */ /* 0x000fe400000010ff */
[----:B------:R-:W-:Y:S02]  /*2070*/  F2FP.BF16.PACK_AB R27, R20, R27 ;  /* 0x0000001b141b723e */ /* 0x000fe400000010ff */
[----:B------:R-:W-:Y:S02]  /*2080*/  F2FP.BF16.PACK_AB R29, R10, R29 ;  /* 0x0000001d0a1d723e */ /* 0x000fe400000010ff */
[----:B------:R-:W-:Y:S01]  /*2090*/  LEA R8, R4, R37, 0x1 ;  /* 0x0000002504087211 */ /* 0x000fe200078e08ff */
[----:B------:R-:W-:Y:S01]  /*20a0*/  BAR.SYNC.DEFER_BLOCKING 0x0 ;  /* 0x0000000000007b1d */ /* 0x000fe20000010000 */
[----:B------:R-:W-:Y:S02]  /*20b0*/  F2FP.BF16.PACK_AB R30, R21, R18 ;  /* 0x00000012151e723e */ /* 0x000fe400000010ff */
[----:B------:R-:W-:Y:S01]  /*20c0*/  F2FP.BF16.PACK_AB R31, R22, R11 ;  /* 0x0000000b161f723e */ /* 0x000fe200000010ff */
[----:B------:R-:W-:-:S04]  /*20d0*/  UIMAD UR7, UR13, UR36, URZ ;  /* 0x000000240d0772a4 */ /* 0x000fc8000f8e023f */
[----:B------:R-:W-:Y:S02]  /*20e0*/  UIMAD UR7, UR12, UR37, UR7 ;  /* 0x000000250c0772a4 */ /* 0x000fe4000f8e0207 */
[----:B------:R-:W-:Y:S01]  /*20f0*/  UIMAD.WIDE.U32 UR36, UR12, UR36, UR34 ;  /* 0x000000240c2472a5 */ /* 0x000fe2000f8e0022 */
[----:B------:R-:W-:Y:S04]  /*2100*/  STS.128 [R8.X16], R24 ;  /* 0x0000001808007388 */ /* 0x000fe8000000cc00 */
[----:B------:R-:W-:Y:S01]  /*2110*/  STS.128 [R8.X16+0x10], R28 ;  /* 0x0000101c08007388 */ /* 0x000fe2000000cc00 */
[----:B------:R-:W-:-:S06]  /*2120*/  NOP ;  /* 0x0000000000007918 */ /* 0x000fcc0000000000 */
[----:B------:R-:W0:Y:S04]  /*2130*/  LDS.128 R16, [R7.X16] ;  /* 0x0000000007107984 */ /* 0x000e28000000cc00 */
[----:B------:R-:W1:Y:S01]  /*2140*/  LDS.128 R20, [R7.X16+0x200] ;  /* 0x0002000007147984 */ /* 0x000e62000000cc00 */
[----:B------:R-:W-:Y:S02]  /*2150*/  UIMAD UR27, UR11, UR8, URZ ;  /* 0x000000080b1b72a4 */ /* 0x000fe4000f8e023f */
[----:B------:R-:W-:Y:S01]  /*2160*/  UIADD3 UR37, UR37, UR7, URZ ;  /* 0x0000000725257290 */ /* 0x000fe2000fffe03f */
[----:B------:R-:W-:Y:S01]  /*2170*/  PRMT R0, RZ, 0x7610, R57 ;  /* 0x00007610ff007816 */ /* 0x000fe20000000039 */
[----:B------:R-:W-:Y:S01]  /*2180*/  UIMAD UR7, UR10, UR9, UR27 ;  /* 0x000000090a0772a4 */ /* 0x000fe2000f8e021b */
[----:B------:R-:W-:Y:S01]  /*2190*/  FMUL.FTZ R112, R48, R93 ;  /* 0x0000005d30707220 */ /* 0x000fe20000410000 */
[----:B------:R-:W-:Y:S01]  /*21a0*/  UIMAD.WIDE.U32 UR8, UR10, UR8, UR36 ;  /* 0x000000080a0872a5 */ /* 0x000fe2000f8e0024 */
[----:B------:R-:W-:Y:S01]  /*21b0*/  PRMT R9, RZ, 0x5410, R58 ;  /* 0x00005410ff097816 */ /* 0x000fe2000000003a */
[----:B------:R-:W-:Y:S01]  /*21c0*/  FMUL.FTZ R113, R46, R95 ;  /* 0x0000005f2e717220 */ /* 0x000fe20000410000 */
[----:B------:R-:W-:Y:S01]  /*21d0*/  ULDC.64 UR36, c[0x0][0x338] ;  /* 0x0000ce0000247ab9 */ /* 0x000fe20000000a00 */
[----:B------:R-:W-:Y:S01]  /*21e0*/  FFMA.FTZ R0, R112, R0, R115 ;  /* 0x0000000070007223 */ /* 0x000fe20000010073 */
[----:B------:R-:W-:Y:S01]  /*21f0*/  UIADD3 UR7, UR9, UR7, URZ ;  /* 0x0000000709077290 */ /* 0x000fe2000fffe03f */
[----:B------:R-:W-:Y:S01]  /*2200*/  FMUL.FTZ R98, R98, R99 ;  /* 0x0000006362627220 */ /* 0x000fe20000410000 */
[----:B------:R-:W-:Y:S01]  /*2210*/  ULEA UR36, UP0, UR8, UR36, 0x1 ;  /* 0x0000002408247291 */ /* 0x000fe2000f80083f */
[----:B------:R-:W-:Y:S01]  /*2220*/  FFMA.FTZ R11, R113, R9, R0 ;  /* 0x00000009710b7223 */ /* 0x000fe20000010000 */
[----:B------:R-:W-:Y:S01]  /*2230*/  PRMT R0, RZ, 0x7610, R58 ;  /* 0x00007610ff007816 */ /* 0x000fe2000000003a */
[----:B------:R-:W-:Y:S01]  /*2240*/  FMUL.FTZ R114, R47, R98 ;  /* 0x000000622f727220 */ /* 0x000fe20000410000 */
[----:B------:R-:W-:-:S02]  /*2250*/  ULEA.HI.X UR37, UR8, UR37, UR7, 0x1, UP0 ;  /* 0x0000002508257291 */ /* 0x000fc400080f0c07 */
[----:B------:R-:W-:Y:S01]  /*2260*/  MOV R10, UR36 ;  /* 0x00000024000a7c02 */ /* 0x000fe20008000f00 */
[----:B------:R-:W-:-:S03]  /*2270*/  FFMA.FTZ R0, R114, R0, R11 ;  /* 0x0000000072007223 */ /* 0x000fc6000001000b */
[----:B------:R-:W-:-:S05]  /*2280*/  MOV R11, UR37 ;  /* 0x00000025000b7c02 */ /* 0x000fca0008000f00 */
[----:B------:R-:W-:Y:S01]  /*2290*/  IMAD.WIDE R10, R6, 0x10, R10 ;  /* 0x00000010060a7825 */ /* 0x000fe200078e020a */
[----:B------:R-:W-:-:S04]  /*22a0*/  ISETP.NE.U32.AND P0, PT, RZ, c[0x0][0x270], PT ;  /* 0x00009c00ff007a0c */ /* 0x000fc80003f05070 */
[----:B0-----:R0:W-:Y:S04]  /*22b0*/  STG.E.128 [R10.64], R16 ;  /* 0x000000100a007986 */ /* 0x0011e8000c101d1c */
[----:B-1----:R0:W-:Y:S01]  /*22c0*/  STG.E.128 [R10.64+0x200], R20 ;  /* 0x000200140a007986 */ /* 0x0021e2000c101d1c */
[----:B------:R-:W-:Y:S01]  /*22d0*/  ISETP.NE.AND.EX P0, PT, RZ, c[0x0][0x274], PT, P0 ;  /* 0x00009d00ff007a0c */ /* 0x000fe20003f05300 */
[----:B------:R-:W-:Y:S01]  /*22e0*/  FMUL.FTZ R9, R100, R65 ;  /* 0x0000004164097220 */ /* 0x000fe20000410000 */
[----:B------:R-:W-:Y:S01]  /*22f0*/  PRMT R24, RZ, 0x5410, R59 ;  /* 0x00005410ff187816 */ /* 0x000fe2000000003b */
[----:B------:R-:W-:Y:S02]  /*2300*/  FMUL.FTZ R116, R116, R77 ;  /* 0x0000004d74747220 */ /* 0x000fe40000410000 */
[----:B------:R-:W-:Y:S01]  /*2310*/  FMUL.FTZ R115, R44, R9 ;  /* 0x000000092c737220 */ /* 0x000fe20000410000 */
[----:B------:R-:W-:-:S02]  /*2320*/  PRMT R37, RZ, 0x5410, R12 ;  /* 0x00005410ff257816 */ /* 0x000fc4000000000c */
[----:B------:R-:W-:Y:S01]  /*2330*/  PRMT R44, RZ, 0x7610, R12 ;  /* 0x00007610ff2c7816 */ /* 0x000fe2000000000c */
[----:B------:R-:W-:Y:S01]  /*2340*/  FFMA.FTZ R0, R115, R24, R0 ;  /* 0x0000001873007223 */ /* 0x000fe20000010000 */
[----:B------:R-:W-:Y:S01]  /*2350*/  PRMT R12, RZ, 0x7610, R59 ;  /* 0x00007610ff0c7816 */ /* 0x000fe2000000003b */
[----:B------:R-:W-:Y:S01]  /*2360*/  FMUL.FTZ R71, R41, R116 ;  /* 0x0000007429477220 */ /* 0x000fe20000410000 */
[--C-:B------:R-:W-:Y:S02]  /*2370*/  PRMT R36, RZ, 0x5410, R32.reuse ;  /* 0x00005410ff247816 */ /* 0x100fe40000000020 */
[----:B------:R-:W-:Y:S02]  /*2380*/  PRMT R38, RZ, 0x7610, R32 ;  /* 0x00007610ff267816 */ /* 0x000fe40000000020 */
[--C-:B------:R-:W-:Y:S02]  /*2390*/  PRMT R39, RZ, 0x5410, R33.reuse ;  /* 0x00005410ff277816 */ /* 0x100fe40000000021 */
[----:B------:R-:W-:Y:S01]  /*23a0*/  PRMT R40, RZ, 0x7610, R33 ;  /* 0x00007610ff287816 */ /* 0x000fe20000000021 */
[----:B------:R-:W-:Y:S01]  /*23b0*/  FFMA.FTZ R0, R71, R12, R0 ;  /* 0x0000000c47007223 */ /* 0x000fe20000010000 */
[----:B------:R-:W-:-:S02]  /*23c0*/  PRMT R32, RZ, 0x5410, R34 ;  /* 0x00005410ff207816 */ /* 0x000fc40000000022 */
[--C-:B------:R-:W-:Y:S02]  /*23d0*/  PRMT R33, RZ, 0x5410, R35.reuse ;  /* 0x00005410ff217816 */ /* 0x100fe40000000023 */
[----:B------:R-:W-:Y:S02]  /*23e0*/  PRMT R34, RZ, 0x7610, R34 ;  /* 0x00007610ff227816 */ /* 0x000fe40000000022 */
[----:B------:R-:W-:Y:S02]  /*23f0*/  PRMT R35, RZ, 0x7610, R35 ;  /* 0x00007610ff237816 */ /* 0x000fe40000000023 */
[--C-:B------:R-:W-:Y:S02]  /*2400*/  PRMT R46, RZ, 0x5410, R13.reuse ;  /* 0x00005410ff2e7816 */ /* 0x100fe4000000000d */
[----:B------:R-:W-:Y:S02]  /*2410*/  PRMT R47, RZ, 0x7610, R13 ;  /* 0x00007610ff2f7816 */ /* 0x000fe4000000000d */
[----:B------:R-:W-:-:S02]  /*2420*/  PRMT R48, RZ, 0x5410, R14 ;  /* 0x00005410ff307816 */ /* 0x000fc4000000000e */
[----:B------:R-:W-:Y:S02]  /*2430*/  PRMT R65, RZ, 0x7610, R14 ;  /* 0x00007610ff417816 */ /* 0x000fe4000000000e */
[--C-:B------:R-:W-:Y:S02]  /*2440*/  PRMT R41, RZ, 0x5410, R15.reuse ;  /* 0x00005410ff297816 */ /* 0x100fe4000000000f */
[----:B------:R-:W-:Y:S01]  /*2450*/  PRMT R66, RZ, 0x7610, R15 ;  /* 0x00007610ff427816 */ /* 0x000fe2000000000f */
        /* <DEDUP_REMOVED lines=49> */
.L_x_7668:
[----:B0-----:R-:W-:Y:S01]  /*2770*/  FADD.FTZ R29, R32, UR5 ;  /* 0x00000005201d7e21 */ /* 0x001fe20008010000 */
[----:B------:R-:W-:Y:S01]  /*2780*/  BAR.SYNC.DEFER_BLOCKING 0x0 ;  /* 0x0000000000007b1d */ /* 0x000fe20000010000 */
[----:B------:R-:W-:Y:S01]  /*2790*/  FADD.FTZ R31, R33, UR5 ;  /* 0x00000005211f7e21 */ /* 0x000fe20008010000 */
[----:B------:R-:W-:Y:S01]  /*27a0*/  HFMA2.MMA R9, -RZ, RZ, 0, 0 ;  /* 0x00000000ff097435 */ /* 0x000fe200000001ff */
        /* <DEDUP_REMOVED lines=15> */
[----:B------:R-:W-:Y:S01]  /*28a0*/  MOV R24, RZ ;  /* 0x000000ff00187202 */ /* 0x000fe20000000f00 */
[----:B------:R-:W-:-:S02]  /*28b0*/  FADD.FTZ R35, R46, UR5 ;  /* 0x000000052e237e21 */ /* 0x000fc40008010000 */
[----:B------:R-:W-:Y:S02]  /*28c0*/  FADD.FTZ R36, R47, UR5 ;  /* 0x000000052f247e21 */ /* 0x000fe40008010000 */
[----:B------:R-:W-:Y:S02]  /*28d0*/  FADD.FTZ R37, R48, UR5 ;  /* 0x0000000530257e21 */ /* 0x000fe40008010000 */
[----:B------:R-:W-:Y:S02]  /*28e0*/  FADD.FTZ R39, R41, UR5 ;  /* 0x0000000529277e21 */ /* 0x000fe40008010000 */
[----:B------:R-:W-:Y:S02]  /*28f0*/  FADD.FTZ R38, R65, UR5 ;  /* 0x0000000541267e21 */ /* 0x000fe40008010000 */
[----:B------:R-:W-:Y:S02]  /*2900*/  FADD.FTZ R40, R66, UR5 ;  /* 0x0000000542287e21 */ /* 0x000fe40008010000 */
        /* <DEDUP_REMOVED lines=37> */
.L_x_7770:
        /* <DEDUP_REMOVED lines=48> */
[----:B--2---:R-:W-:Y:S04]  /*2e60*/  STS.128 [R145.X16], R64 ;  /* 0x0000004091007388 */ /* 0x004fe8000000cc00 */
[----:B---3--:R-:W-:Y:S04]  /*2e70*/  STS.128 [R145.X16+0x200], R68 ;  /* 0x0002004491007388 */ /* 0x008fe8000000cc00 */
[----:B----4-:R-:W-:Y:S04]  /*2e80*/  STS.128 [R145.X16+0x400], R72 ;  /* 0x0004004891007388 */ /* 0x010fe8000000cc00 */
[----:B------:R0:W-:Y:S01]  /*2e90*/  STS.128 [R145.X16+0x600], R76 ;  /* 0x0006004c91007388 */ /* 0x0001e2000000cc00 */
[----:B------:R-:W-:-:S06]  /*2ea0*/  NOP ;  /* 0x0000000000007918 */ /* 0x000fcc0000000000 */
[----:B------:R1:W2:Y:S04]  /*2eb0*/  LDG.E.128 R84, [R82.64] ;  /* 0x0000001c52547981 */ /* 0x0002a8000c1e1d00 */
[----:B------:R1:W3:Y:S04]  /*2ec0*/  LDG.E.128 R88, [R82.64+0x200] ;  /* 0x0002001c52587981 */ /* 0x0002e8000c1e1d00 */
[----:B------:R1:W4:Y:S04]  /*2ed0*/  LDG.E.128 R92, [R82.64+0x400] ;  /* 0x0004001c525c7981 */ /* 0x000328000c1e1d00 */
[----:B------:R1:W2:Y:S01]  /*2ee0*/  LDG.E.128 R96, [R82.64+0x600] ;  /* 0x0006001c52607981 */ /* 0x0002a2000c1e1d00 */
[C---:B------:R-:W-:Y:S01]  /*2ef0*/  LOP3.LUT P0, RZ, R3.reuse, 0x1f, RZ, 0xc0, !PT ;  /* 0x0000001f03ff7812 */ /* 0x040fe2000780c0ff */
[----:B------:R-:W-:Y:S01]  /*2f00*/  UIADD3 UR36, UR26, -0x1, URZ ;  /* 0xffffffff1a247890 */ /* 0x000fe2000fffe03f */
[----:B0-----:R-:W-:Y:S01]  /*2f10*/  MOV R76, UR26 ;  /* 0x0000001a004c7c02 */ /* 0x001fe20008000f00 */
[----:B------:R-:W-:Y:S01]  /*2f20*/  IMAD R152, R4, 0x3, R145 ;  /* 0x0000000304987824 */ /* 0x000fe200078e0291 */
[----:B------:R-:W-:Y:S01]  /*2f30*/  MOV R137, c[0x0][0x16c] ;  /* 0x00005b0000897a02 */ /* 0x000fe20000000f00 */
[----:B------:R-:W-:Y:S01]  /*2f40*/  ULEA.HI UR37, UR36, UR36, URZ, 0x1 ;  /* 0x0000002424257291 */ /* 0x000fe2000f8f083f */
[----:B------:R-:W-:-:S02]  /*2f50*/  ISETP.NE.AND P1, PT, R3, RZ, PT ;  /* 0x000000ff0300720c */ /* 0x000fc40003f25270 */
[----:B------:R-:W-:Y:S01]  /*2f60*/  IADD3 R154, R3, 0x200, RZ ;  /* 0x00000200039a7810 */ /* 0x000fe20007ffe0ff */
[----:B------:R-:W-:Y:S01]  /*2f70*/  ULOP3.LUT UR37, UR37, 0xfffffe, URZ, 0xc0, !UPT ;  /* 0x00fffffe25257892 */ /* 0x000fe2000f8ec03f */
[----:B-1----:R-:W-:-:S03]  /*2f80*/  HFMA2.MMA R83, -RZ, RZ, 0, 1.52587890625e-05 ;  /* 0x00000100ff537435 */ /* 0x002fc600000001ff */
[----:B------:R-:W-:Y:S01]  /*2f90*/  UIADD3 UR37, UR36, -UR37, URZ ;  /* 0x8000002524257290 */ /* 0x000fe2000fffe03f */
[----:B------:R-:W0:Y:S05]  /*2fa0*/  R2UR UR47, R81 ;  /* 0x00000000512f73c2 */ /* 0x000e2a00000e0000 */
[----:B------:R-:W-:-:S05]  /*2fb0*/  MOV R78, UR37 ;  /* 0x00000025004e7c02 */ /* 0x000fca0008000f00 */
[----:B------:R-:W-:Y:S01]  /*2fc0*/  @!P1 IMAD R154, R78, R83, UR7 ;  /* 0x000000074e9a9e24 */ /* 0x000fe2000f8e0253 */
[----:B------:R-:W1:Y:S04]  /*2fd0*/  R2UR UR46, R80 ;  /* 0x00000000502e73c2 */ /* 0x000e6800000e0000 */
[----:B------:R-:W-:Y:S01]  /*2fe0*/  SHF.L.U32 R164, R154, 0x3, RZ ;  /* 0x000000039aa47819 */ /* 0x000fe200000006ff */
[----:B0-----:R-:W-:Y:S02]  /*2ff0*/  FMUL.FTZ R64, R26, UR47 ;  /* 0x0000002f1a407c20 */ /* 0x001fe40008410000 */
[----:B------:R-:W-:Y:S02]  /*3000*/  FMUL.FTZ R117, R25, UR47 ;  /* 0x0000002f19757c20 */ /* 0x000fe40008410000 */
[----:B------:R-:W-:-:S02]  /*3010*/  FMUL.RZ R66, R64, 0.15915493667125701904 ;  /* 0x3e22f98340427820 */ /* 0x000fc4000040c000 */
[----:B------:R-:W-:Y:S02]  /*3020*/  FMUL.FTZ R64, R27, UR47 ;  /* 0x0000002f1b407c20 */ /* 0x000fe40008410000 */
[----:B------:R-:W-:Y:S01]  /*3030*/  MUFU.SIN R133, R66 ;  /* 0x0000004200857308 */ /* 0x000fe20000000400 */
[----:B------:R-:W-:Y:S01]  /*3040*/  FMUL.RZ R117, R117, 0.15915493667125701904 ;  /* 0x3e22f98375757820 */ /* 0x000fe2000040c000 */
[----:B-1----:R-:W-:Y:S01]  /*3050*/  MOV R153, UR46 ;  /* 0x0000002e00997c02 */ /* 0x002fe20008000f00 */
[----:B------:R-:W-:Y:S02]  /*3060*/  FMUL.RZ R68, R64, 0.15915493667125701904 ;  /* 0x3e22f98340447820 */ /* 0x000fe4000040c000 */
[----:B------:R-:W-:Y:S02]  /*3070*/  FMUL.FTZ R64, R28, UR47 ;  /* 0x0000002f1c407c20 */ /* 0x000fe40008410000 */
[----:B------:R-:W-:Y:S01]  /*3080*/  FMUL.FTZ R153, R153, 1.4426950216293334961 ;  /* 0x3fb8aa3b99997820 */ /* 0x000fe20000410000 */
[----:B------:R0:W-:Y:S01]  /*3090*/  MUFU.COS R67, R66 ;  /* 0x0000004200437308 */ /* 0x0001e20000000000 */
[----:B------:R-:W-:-:S02]  /*30a0*/  FMUL.RZ R70, R64, 0.15915493667125701904 ;  /* 0x3e22f98340467820 */ /* 0x000fc4000040c000 */
[----:B------:R-:W-:Y:S02]  /*30b0*/  FMUL.FTZ R64, R29, UR47 ;  /* 0x0000002f1d407c20 */ /* 0x000fe40008410000 */
[----:B------:R-:W-:Y:S02]  /*30c0*/  FMUL.FTZ R151, R40, UR47 ;  /* 0x0000002f28977c20 */ /* 0x000fe40008410000 */
[----:B------:R-:W-:Y:S01]  /*30d0*/  FMUL.RZ R72, R64, 0.15915493667125701904 ;  /* 0x3e22f98340487820 */ /* 0x000fe2000040c000 */
[----:B------:R-:W-:Y:S01]  /*30e0*/  MUFU.SIN R131, R68 ;  /* 0x0000004400837308 */ /* 0x000fe20000000400 */
[----:B------:R-:W-:Y:S02]  /*30f0*/  FMUL.FTZ R64, R30, UR47 ;  /* 0x0000002f1e407c20 */ /* 0x000fe40008410000 */
[----:B------:R-:W-:Y:S02]  /*3100*/  FMUL.RZ R151, R151, 0.15915493667125701904 ;  /* 0x3e22f98397977820 */ /* 0x000fe4000040c000 */
[----:B0-----:R-:W-:-:S02]  /*3110*/  FMUL.RZ R66, R64, 0.15915493667125701904 ;  /* 0x3e22f98340427820 */ /* 0x001fc4000040c000 */
[----:B------:R-:W-:Y:S01]  /*3120*/  FMUL.FTZ R64, R31, UR47 ;  /* 0x0000002f1f407c20 */ /* 0x000fe20008410000 */
[----:B------:R0:W-:Y:S01]  /*3130*/  MUFU.COS R69, R68 ;  /* 0x0000004400457308 */ /* 0x0001e20000000000 */
[-C--:B------:R-:W-:Y:S02]  /*3140*/  FMUL.FTZ R158, R37, R153.reuse ;  /* 0x00000099259e7220 */ /* 0x080fe40000410000 */
[----:B------:R-:W-:-:S05]  /*3150*/  FMUL.FTZ R159, R38, R153 ;  /* 0x00000099269f7220 */ /* 0x000fca0000410000 */
        /* <DEDUP_REMOVED lines=34> */
[----:B------:R-:W-:Y:S01]  /*3380*/  MUFU.SIN R140, R66 ;  /* 0x00000042008c7308 */ /* 0x000fe20000000400 */
[----:B------:R-:W-:-:S07]  /*3390*/  FMUL.FTZ R64, R25, R153 ;  /* 0x0000009919407220 */ /* 0x000fce0000410000 */
[----:B------:R0:W-:Y:S08]  /*33a0*/  MUFU.COS R141, R66 ;  /* 0x00000042008d7308 */ /* 0x0001f00000000000 */
[----:B------:R1:W-:Y:S01]  /*33b0*/  MUFU.COS R147, R68 ;  /* 0x0000004400937308 */ /* 0x0003e20000000000 */
[----:B0-----:R-:W-:-:S07]  /*33c0*/  FMUL.FTZ R66, R26, R153 ;  /* 0x000000991a427220 */ /* 0x001fce0000410000 */
[----:B------:R-:W0:Y:S01]  /*33d0*/  MUFU.EX2 R64, R64 ;  /* 0x0000004000407308 */ /* 0x000e220000000800 */
[----:B-1----:R-:W-:-:S07]  /*33e0*/  FMUL.FTZ R68, R27, R153 ;  /* 0x000000991b447220 */ /* 0x002fce0000410000 */
[----:B------:R-:W1:Y:S08]  /*33f0*/  MUFU.EX2 R66, R66 ;  /* 0x0000004200427308 */ /* 0x000e700000000800 */
[----:B------:R-:W-:Y:S01]  /*3400*/  MUFU.SIN R142, R72 ;  /* 0x00000048008e7308 */ /* 0x000fe20000000400 */
[C---:B0-----:R-:W-:Y:S02]  /*3410*/  FMUL.FTZ R128, R64.reuse, R65 ;  /* 0x0000004140807220 */ /* 0x041fe40000410000 */
[----:B------:R-:W-:-:S02]  /*3420*/  FMUL.FTZ R129, R64, R129 ;  /* 0x0000008140817220 */ /* 0x000fc40000410000 */
[----:B------:R-:W-:-:S03]  /*3430*/  FMUL.FTZ R64, R33, R153 ;  /* 0x0000009921407220 */ /* 0x000fc60000410000 */
[----:B------:R0:W-:Y:S01]  /*3440*/  MUFU.COS R143, R72 ;  /* 0x00000048008f7308 */ /* 0x0001e20000000000 */
[C---:B-1----:R-:W-:Y:S02]  /*3450*/  FMUL.FTZ R133, R66.reuse, R133 ;  /* 0x0000008542857220 */ /* 0x042fe40000410000 */
[----:B------:R-:W-:Y:S02]  /*3460*/  FMUL.FTZ R134, R66, R67 ;  /* 0x0000004342867220 */ /* 0x000fe40000410000 */
[-C--:B------:R-:W-:Y:S02]  /*3470*/  FMUL.FTZ R67, R128, R133.reuse ;  /* 0x0000008580437220 */ /* 0x080fe40000410000 */
[----:B------:R-:W-:Y:S01]  /*3480*/  FMUL.FTZ R65, R129, R133 ;  /* 0x0000008581417220 */ /* 0x000fe20000410000 */
[----:B------:R-:W-:Y:S01]  /*3490*/  MUFU.SIN R144, R70 ;  /* 0x0000004600907308 */ /* 0x000fe20000000400 */
[----:B0-----:R-:W-:Y:S01]  /*34a0*/  MOV R72, UR26 ;  /* 0x0000001a00487c02 */ /* 0x001fe20008000f00 */
[----:B------:R-:W-:-:S03]  /*34b0*/  FMUL.FTZ R66, R32, R153 ;  /* 0x0000009920427220 */ /* 0x000fc60000410000 */
[----:B------:R-:W-:Y:S01]  /*34c0*/  ISETP.LT.OR P0, PT, R72, 0x2, P0 ;  /* 0x000000024800780c */ /* 0x000fe20000701670 */
[-C--:B------:R-:W-:Y:S02]  /*34d0*/  FMUL.FTZ R72, R29, R153.reuse ;  /* 0x000000991d487220 */ /* 0x080fe40000410000 */
[----:B------:R0:W-:Y:S08]  /*34e0*/  MUFU.COS R150, R70 ;  /* 0x0000004600967308 */ /* 0x0001f00000000000 */
[----:B------:R-:W1:Y:S01]  /*34f0*/  MUFU.EX2 R68, R68 ;  /* 0x0000004400447308 */ /* 0x000e620000000800 */
[----:B0-----:R-:W-:Y:S01]  /*3500*/  FMUL.FTZ R70, R28, R153 ;  /* 0x000000991c467220 */ /* 0x001fe20000410000 */
[----:B------:R-:W-:-:S05]  /*3510*/  @!P0 IADD3 R76, R76, -0x2, RZ ;  /* 0xfffffffe4c4c8810 */ /* 0x000fca0007ffe0ff */
[----:B------:R-:W-:Y:S01]  /*3520*/  @!P0 IMAD R136, R76, R137, UR7 ;  /* 0x000000074c888e24 */ /* 0x000fe2000f8e0289 */
[----:B------:R-:W0:Y:S01]  /*3530*/  MUFU.EX2 R70, R70 ;  /* 0x0000004600467308 */ /* 0x000e220000000800 */
[----:B------:R-:W-:Y:S01]  /*3540*/  FMUL.FTZ R76, R31, R153 ;  /* 0x000000991f4c7220 */ /* 0x000fe20000410000 */
[----:B------:R-:W-:Y:S01]  /*3550*/  HFMA2.MMA R137, -RZ, RZ, 0, 9.5367431640625e-07 ;  /* 0x00000010ff897435 */ /* 0x000fe200000001ff */
[----:B-1----:R-:W-:-:S05]  /*3560*/  FMUL.FTZ R132, R68, R69 ;  /* 0x0000004544847220 */ /* 0x002fca0000410000 */
[----:B------:R-:W1:Y:S01]  /*3570*/  MUFU.EX2 R72, R72 ;  /* 0x0000004800487308 */ /* 0x000e620000000800 */
[----:B------:R-:W-:Y:S02]  /*3580*/  FMUL.FTZ R131, R68, R131 ;  /* 0x0000008344837220 */ /* 0x000fe40000410000 */
[-C--:B------:R-:W-:Y:S02]  /*3590*/  FFMA.FTZ R68, R129, R134.reuse, R67 ;  /* 0x0000008681447223 */ /* 0x080fe40000010043 */
[----:B------:R-:W-:Y:S02]  /*35a0*/  FFMA.FTZ R67, R128, R134, -R65 ;  /* 0x0000008680437223 */ /* 0x000fe40000010841 */
[----:B0-----:R-:W-:Y:S01]  /*35b0*/  FMUL.FTZ R130, R70, R71 ;  /* 0x0000004746827220 */ /* 0x001fe20000410000 */
[----:B------:R-:W-:Y:S01]  /*35c0*/  MUFU.SIN R138, R74 ;  /* 0x0000004a008a7308 */ /* 0x000fe20000000400 */
[C---:B------:R-:W-:Y:S02]  /*35d0*/  FMUL.FTZ R69, R131.reuse, R68 ;  /* 0x0000004483457220 */ /* 0x040fe40000410000 */
[----:B------:R-:W-:-:S02]  /*35e0*/  FMUL.FTZ R71, R131, R67 ;  /* 0x0000004383477220 */ /* 0x000fc40000410000 */
[----:B------:R-:W-:Y:S02]  /*35f0*/  FMUL.FTZ R127, R70, R127 ;  /* 0x0000007f467f7220 */ /* 0x000fe40000410000 */
[C---:B------:R-:W-:Y:S01]  /*3600*/  FFMA.FTZ R69, R132.reuse, R67, -R69 ;  /* 0x0000004384457223 */ /* 0x040fe20000010845 */
[----:B------:R0:W-:Y:S01]  /*3610*/  MUFU.COS R139, R74 ;  /* 0x0000004a008b7308 */ /* 0x0001e20000000000 */
[----:B------:R-:W-:Y:S02]  /*3620*/  FFMA.FTZ R71, R132, R68, R71 ;  /* 0x0000004484477223 */ /* 0x000fe40000010047 */
[C---:B------:R-:W-:Y:S02]  /*3630*/  FMUL.FTZ R68, R127.reuse, R69 ;  /* 0x000000457f447220 */ /* 0x040fe40000410000 */
[----:B------:R-:W-:Y:S02]  /*3640*/  FMUL.FTZ R67, R127, R71 ;  /* 0x000000477f437220 */ /* 0x000fe40000410000 */
[----:B-1----:R-:W-:Y:S01]  /*3650*/  FMUL.FTZ R125, R72, R125 ;  /* 0x0000007d487d7220 */ /* 0x002fe20000410000 */
[----:B------:R-:W1:Y:S01]  /*3660*/  MUFU.EX2 R76, R76 ;  /* 0x0000004c004c7308 */ /* 0x000e620000000800 */
[----:B0-----:R-:W-:-:S02]  /*3670*/  FMUL.FTZ R74, R30, R153 ;  /* 0x000000991e4a7220 */ /* 0x001fc40000410000 */
[----:B------:R-:W-:Y:S02]  /*3680*/  FMUL.FTZ R65, R34, R153 ;  /* 0x0000009922417220 */ /* 0x000fe40000410000 */
[C---:B------:R-:W-:Y:S02]  /*3690*/  FFMA.FTZ R68, R130.reuse, R71, R68 ;  /* 0x0000004782447223 */ /* 0x040fe40000010044 */
[----:B------:R-:W-:Y:S01]  /*36a0*/  FFMA.FTZ R67, R130, R69, -R67 ;  /* 0x0000004582437223 */ /* 0x000fe20000010843 */
[----:B------:R-:W0:Y:S01]  /*36b0*/  MUFU.EX2 R74, R74 ;  /* 0x0000004a004a7308 */ /* 0x000e220000000800 */
[----:B------:R-:W-:Y:S02]  /*36c0*/  FMUL.FTZ R69, R125, R68 ;  /* 0x000000447d457220 */ /* 0x000fe40000410000 */
[----:B------:R-:W-:Y:S02]  /*36d0*/  FMUL.FTZ R126, R72, R73 ;  /* 0x00000049487e7220 */ /* 0x000fe40000410000 */
[----:B------:R-:W-:-:S03]  /*36e0*/  @!P0 IMAD.WIDE R136, R136, R137, UR40 ;  /* 0x0000002888888e25 */ /* 0x000fc6000f8e0289 */
[----:B------:R-:W2:Y:S01]  /*36f0*/  MUFU.EX2 R66, R66 ;  /* 0x0000004200427308 */ /* 0x000ea20000000800 */
[C---:B-1----:R-:W-:Y:S02]  /*3700*/  FMUL.FTZ R122, R76.reuse, R77 ;  /* 0x0000004d4c7a7220 */ /* 0x042fe40000410000 */
[----:B------:R-:W-:Y:S02]  /*3710*/  FMUL.FTZ R121, R76, R121 ;  /* 0x000000794c797220 */ /* 0x000fe40000410000 */
[----:B------:R-:W-:-:S03]  /*3720*/  FFMA.FTZ R161, R126, R67, -R69 ;  /* 0x000000437ea17223 */ /* 0x000fc60000010845 */
[----:B------:R-:W1:Y:S01]  /*3730*/  MUFU.EX2 R64, R64 ;  /* 0x0000004000407308 */ /* 0x000e620000000800 */
[C---:B0-----:R-:W-:Y:S02]  /*3740*/  FMUL.FTZ R124, R74.reuse, R75 ;  /* 0x0000004b4a7c7220 */ /* 0x041fe40000410000 */
[----:B------:R-:W-:Y:S02]  /*3750*/  FMUL.FTZ R123, R74, R123 ;  /* 0x0000007b4a7b7220 */ /* 0x000fe40000410000 */
[----:B------:R-:W0:Y:S03]  /*3760*/  LDS.128 R72, [R152.X16+0x10] ;  /* 0x0000100098487984 */ /* 0x000e26000000cc00 */
[----:B------:R3:W-:Y:S01]  /*3770*/  MUFU.EX2 R155, R65 ;  /* 0x00000041009b7308 */ /* 0x0007e20000000800 */
[C---:B--2---:R-:W-:Y:S02]  /*3780*/  FMUL.FTZ R120, R66.reuse, R79 ;  /* 0x0000004f42787220 */ /* 0x044fe40000410000 */
[----:B------:R-:W2:Y:S01]  /*3790*/  LDS.128 R76, [R152.X16+0x20] ;  /* 0x00002000984c7984 */ /* 0x000ea2000000cc00 */
[----:B------:R-:W-:-:S02]  /*37a0*/  FMUL.FTZ R119, R66, R119 ;  /* 0x0000007742777220 */ /* 0x000fc40000410000 */
[----:B------:R-:W-:Y:S02]  /*37b0*/  FMUL.FTZ R66, R35, R153 ;  /* 0x0000009923427220 */ /* 0x000fe40000410000 */
[----:B-1----:R-:W-:Y:S01]  /*37c0*/  FMUL.FTZ R118, R64, R81 ;  /* 0x0000005140767220 */ /* 0x002fe20000410000 */
[----:B------:R-:W-:Y:S01]  /*37d0*/  MUFU.COS R135, R151 ;  /* 0x0000009700877308 */ /* 0x000fe20000000000 */
[----:B---3--:R-:W-:Y:S01]  /*37e0*/  FMUL.FTZ R65, R125, R67 ;  /* 0x000000437d417220 */ /* 0x008fe20000410000 */
[----:B------:R-:W1:Y:S01]  /*37f0*/  LDS.128 R80, [R152.X16+0x30] ;  /* 0x0000300098507984 */ /* 0x000e62000000cc00 */
[----:B------:R-:W-:Y:S02]  /*3800*/  FMUL.FTZ R67, R36, R153 ;  /* 0x0000009924437220 */ /* 0x000fe40000410000 */
[----:B------:R-:W-:Y:S01]  /*3810*/  FFMA.FTZ R162, R126, R68, R65 ;  /* 0x000000447ea27223 */ /* 0x000fe20000010041 */
[----:B------:R-:W-:Y:S01]  /*3820*/  MOV R65, RZ ;  /* 0x000000ff00417202 */ /* 0x000fe20000000f00 */
[----:B------:R-:W3:Y:S01]  /*3830*/  LDS.128 R68, [R152.X16] ;  /* 0x0000000098447984 */ /* 0x000ee2000000cc00 */
[----:B------:R-:W-:Y:S01]  /*3840*/  FMUL.FTZ R117, R64, R117 ;  /* 0x0000007540757220 */ /* 0x000fe20000410000 */
[----:B------:R-:W-:Y:S01]  /*3850*/  HFMA2.MMA R64, -RZ, RZ, 1.875, 0 ;  /* 0x3f800000ff407435 */ /* 0x000fe200000001ff */
[----:B------:R-:W0:Y:S01]  /*3860*/  MUFU.EX2 R157, R67 ;  /* 0x00000043009d7308 */ /* 0x000e220000000800 */
[----:B------:R-:W-:Y:S04]  /*3870*/  STS.128 [R145.X16+0x1080], R84 ;  /* 0x0010805491007388 */ /* 0x000fe8000000cc00 */
[----:B------:R-:W-:Y:S01]  /*3880*/  STS.128 [R145.X16+0x1280], R88 ;  /* 0x0012805891007388 */ /* 0x000fe2000000cc00 */
[----:B------:R-:W-:-:S02]  /*3890*/  FMUL.FTZ R163, R123, R161 ;  /* 0x000000a17ba37220 */ /* 0x000fc40000410000 */
[----:B------:R0:W1:Y:S01]  /*38a0*/  MUFU.EX2 R156, R66 ;  /* 0x00000042009c7308 */ /* 0x0000620000000800 */
[----:B----4-:R-:W-:Y:S04]  /*38b0*/  STS.128 [R145.X16+0x1480], R92 ;  /* 0x0014805c91007388 */ /* 0x010fe8000000cc00 */
[----:B------:R4:W-:Y:S01]  /*38c0*/  STS.128 [R145.X16+0x1680], R96 ;  /* 0x0016806091007388 */ /* 0x0009e2000000cc00 */
[----:B------:R-:W-:-:S06]  /*38d0*/  NOP ;  /* 0x0000000000007918 */ /* 0x000fcc0000000000 */
[----:B------:R-:W1:Y:S01]  /*38e0*/  LDS.128 R84, [R152.X16+0x1080] ;  /* 0x0010800098547984 */ /* 0x000e62000000cc00 */
[----:B0-----:R-:W-:Y:S01]  /*38f0*/  CS2R R66, SRZ ;  /* 0x0000000000427805 */ /* 0x001fe2000001ff00 */
[----:B------:R-:W0:Y:S02]  /*3900*/  MUFU.EX2 R158, R158 ;  /* 0x0000009e009e7308 */ /* 0x000e240000000800 */
[----:B------:R-:W0:Y:S04]  /*3910*/  LDS.128 R88, [R152.X16+0x1090] ;  /* 0x0010900098587984 */ /* 0x000e28000000cc00 */
[----:B------:R-:W0:Y:S01]  /*3920*/  LDS.128 R92, [R152.X16+0x10a0] ;  /* 0x0010a000985c7984 */ /* 0x000e22000000cc00 */
[----:B----4-:R-:W-:Y:S01]  /*3930*/  FMUL.FTZ R145, R39, R153 ;  /* 0x0000009927917220 */ /* 0x010fe20000410000 */
[----:B------:R-:W-:Y:S02]  /*3940*/  MUFU.EX2 R159, R159 ;  /* 0x0000009f009f7308 */ /* 0x000fe40000000800 */
[----:B------:R4:W3:Y:S04]  /*3950*/  LDS.128 R96, [R152.X16+0x10b0] ;  /* 0x0010b00098607984 */ /* 0x0008e8000000cc00 */
[----:B------:R0:W-:Y:S01]  /*3960*/  STS.64 [R164+0x6b60], R128 ;  /* 0x006b6080a4007388 */ /* 0x0001e20000000a00 */
[-C--:B------:R-:W-:Y:S01]  /*3970*/  FFMA.FTZ R163, R124, R162.reuse, R163 ;  /* 0x000000a27ca37223 */ /* 0x080fe200000100a3 */
[----:B------:R2:W-:Y:S02]  /*3980*/  MUFU.EX2 R154, R145 ;  /* 0x00000091009a7308 */ /* 0x0005e40000000800 */
[----:B------:R-:W-:Y:S01]  /*3990*/  BAR.SYNC.DEFER_BLOCKING 0x0 ;  /* 0x0000000000007b1d */ /* 0x000fe20000010000 */
[----:B--2---:R-:W-:-:S04]  /*39a0*/  FMUL.FTZ R145, R123, R162 ;  /* 0x000000a27b917220 */ /* 0x004fc80000410000 */
[----:B------:R-:W-:Y:S02]  /*39b0*/  FFMA.FTZ R161, R124, R161, -R145 ;  /* 0x000000a17ca17223 */ /* 0x000fe40000010891 */
[----:B------:R-:W-:Y:S01]  /*39c0*/  FMUL.FTZ R153, R40, R153 ;  /* 0x0000009928997220 */ /* 0x000fe20000410000 */
[----:B------:R-:W-:Y:S01]  /*39d0*/  MUFU.SIN R151, R151 ;  /* 0x0000009700977308 */ /* 0x000fe20000000400 */
[----:B------:R-:W-:Y:S01]  /*39e0*/  FMUL.FTZ R145, R157, R150 ;  /* 0x000000969d917220 */ /* 0x000fe20000410000 */
[----:B------:R2:W5:Y:S06]  /*39f0*/  @!P0 LDG.E.128 R64, [R136.64] ;  /* 0x0000001c88408981 */ /* 0x00056c000c1e1d00 */
[----:B------:R2:W3:Y:S01]  /*3a00*/  MUFU.EX2 R160, R153 ;  /* 0x0000009900a07308 */ /* 0x0004e20000000800 */
[C---:B-1----:R-:W-:Y:S01]  /*3a10*/  FMUL.FTZ R147, R156.reuse, R147 ;  /* 0x000000939c937220 */ /* 0x042fe20000410000 */
[----:B------:R-:W-:Y:S01]  /*3a20*/  PRMT R162, RZ, 0x7610, R74 ;  /* 0x00007610ffa27816 */ /* 0x000fe2000000004a */
[----:B------:R-:W-:Y:S01]  /*3a30*/  FMUL.FTZ R146, R156, R146 ;  /* 0x000000929c927220 */ /* 0x000fe20000410000 */
[----:B------:R-:W-:Y:S01]  /*3a40*/  PRMT R165, RZ, 0x7610, R75 ;  /* 0x00007610ffa57816 */ /* 0x000fe2000000004b */
[C---:B0-----:R-:W-:Y:S01]  /*3a50*/  FMUL.FTZ R143, R158.reuse, R143 ;  /* 0x0000008f9e8f7220 */ /* 0x041fe20000410000 */
[----:B------:R-:W-:Y:S01]  /*3a60*/  PRMT R166, RZ, 0x7610, R76 ;  /* 0x00007610ffa67816 */ /* 0x000fe2000000004c */
[----:B------:R-:W-:Y:S01]  /*3a70*/  FMUL.FTZ R142, R158, R142 ;  /* 0x0000008e9e8e7220 */ /* 0x000fe20000410000 */
[--C-:B------:R-:W-:Y:S01]  /*3a80*/  PRMT R169, RZ, 0x7610, R77.reuse ;  /* 0x00007610ffa97816 */ /* 0x100fe2000000004d */
[C---:B--2---:R-:W-:Y:S01]  /*3a90*/  FMUL.FTZ R136, R121.reuse, R163 ;  /* 0x000000a379887220 */ /* 0x044fe20000410000 */
[----:B------:R-:W-:Y:S01]  /*3aa0*/  PRMT R167, RZ, 0x5410, R77 ;  /* 0x00005410ffa77816 */ /* 0x000fe2000000004d */
[-C--:B------:R-:W-:Y:S01]  /*3ab0*/  FMUL.FTZ R137, R121, R161.reuse ;  /* 0x000000a179897220 */ /* 0x080fe20000410000 */
[----:B------:R-:W-:Y:S01]  /*3ac0*/  PRMT R168, RZ, 0x5410, R78 ;  /* 0x00005410ffa87816 */ /* 0x000fe2000000004e */
[C---:B------:R-:W-:Y:S01]  /*3ad0*/  FFMA.FTZ R136, R122.reuse, R161, -R136 ;  /* 0x000000a17a887223 */ /* 0x040fe20000010888 */
[----:B------:R-:W-:Y:S01]  /*3ae0*/  PRMT R161, RZ, 0x7610, R73 ;  /* 0x00007610ffa17816 */ /* 0x000fe20000000049 */
[----:B------:R-:W-:Y:S01]  /*3af0*/  FFMA.FTZ R137, R122, R163, R137 ;  /* 0x000000a37a897223 */ /* 0x000fe20000010089 */
[----:B------:R-:W-:Y:S01]  /*3b00*/  PRMT R78, RZ, 0x7610, R78 ;  /* 0x00007610ff4e7816 */ /* 0x000fe2000000004e */
[CC--:B------:R-:W-:Y:S01]  /*3b10*/  FMUL.FTZ R150, R119.reuse, R136.reuse ;  /* 0x0000008877967220 */ /* 0x0c0fe20000410000 */
[--C-:B------:R-:W-:Y:S01]  /*3b20*/  PRMT R171, RZ, 0x5410, R79.reuse ;  /* 0x00005410ffab7816 */ /* 0x100fe2000000004f */
[-C--:B------:R-:W-:Y:S01]  /*3b30*/  FMUL.FTZ R153, R119, R137.reuse ;  /* 0x0000008977997220 */ /* 0x080fe20000410000 */
[----:B------:R-:W-:Y:S01]  /*3b40*/  PRMT R79, RZ, 0x7610, R79 ;  /* 0x00007610ff4f7816 */ /* 0x000fe2000000004f */
[C---:B----4-:R-:W-:Y:S01]  /*3b50*/  FFMA.FTZ R152, R120.reuse, R137, R150 ;  /* 0x0000008978987223 */ /* 0x050fe20000010096 */
[----:B------:R-:W-:Y:S01]  /*3b60*/  PRMT R170, RZ, 0x5410, R80 ;  /* 0x00005410ffaa7816 */ /* 0x000fe20000000050 */
[----:B------:R-:W-:Y:S01]  /*3b70*/  FFMA.FTZ R153, R120, R136, -R153 ;  /* 0x0000008878997223 */ /* 0x000fe20000010899 */
[----:B---3--:R-:W-:Y:S01]  /*3b80*/  PRMT R136, RZ, 0x5410, R68 ;  /* 0x00005410ff887816 */ /* 0x008fe20000000044 */
[----:B------:R-:W-:Y:S01]  /*3b90*/  FMUL.FTZ R150, R117, R152 ;  /* 0x0000009875967220 */ /* 0x000fe20000410000 */
[----:B------:R-:W-:Y:S01]  /*3ba0*/  PRMT R80, RZ, 0x7610, R80 ;  /* 0x00007610ff507816 */ /* 0x000fe20000000050 */
[----:B------:R-:W-:Y:S01]  /*3bb0*/  FMUL.FTZ R137, R160, R135 ;  /* 0x00000087a0897220 */ /* 0x000fe20000410000 */
[--C-:B------:R-:W-:Y:S01]  /*3bc0*/  PRMT R173, RZ, 0x5410, R81.reuse ;  /* 0x00005410ffad7816 */ /* 0x100fe20000000051 */
[----:B------:R-:W-:Y:S01]  /*3bd0*/  FFMA.FTZ R156, R118, R153, -R150 ;  /* 0x00000099769c7223 */ /* 0x000fe20000010896 */
[----:B------:R-:W-:Y:S01]  /*3be0*/  PRMT R150, RZ, 0x7610, R68 ;  /* 0x00007610ff967816 */ /* 0x000fe20000000044 */
[----:B------:R-:W-:Y:S01]  /*3bf0*/  FMUL.FTZ R135, R160, R151 ;  /* 0x00000097a0877220 */ /* 0x000fe20000410000 */
[--C-:B------:R-:W-:Y:S01]  /*3c00*/  PRMT R151, RZ, 0x5410, R60.reuse ;  /* 0x00005410ff977816 */ /* 0x100fe2000000003c */
        /* <DEDUP_REMOVED lines=10> */
[----:B------:R-:W-:Y:S01]  /*3cb0*/  FFMA.FTZ R158, R118, R152, R153 ;  /* 0x00000098769e7223 */ /* 0x000fe20000010099 */
[----:B------:R-:W-:Y:S01]  /*3cc0*/  PRMT R153, RZ, 0x5410, R69 ;  /* 0x00005410ff997816 */ /* 0x000fe20000000045 */
[C---:B------:R-:W-:Y:S01]  /*3cd0*/  FMUL.FTZ R149, R155.reuse, R149 ;  /* 0x000000959b957220 */ /* 0x040fe20000410000 */
[----:B------:R-:W-:Y:S01]  /*3ce0*/  PRMT R152, RZ, 0x5410, R70 ;  /* 0x00005410ff987816 */ /* 0x000fe20000000046 */
[----:B------:R-:W-:Y:S01]  /*3cf0*/  FMUL.FTZ R148, R155, R148 ;  /* 0x000000949b947220 */ /* 0x000fe20000410000 */
[--C-:B------:R-:W-:Y:S01]  /*3d00*/  PRMT R172, RZ, 0x5410, R82.reuse ;  /* 0x00005410ffac7816 */ /* 0x100fe20000000052 */
[----:B------:R-:W-:Y:S01]  /*3d10*/  FMUL.FTZ R178, R26, R151 ;  /* 0x000000971ab27220 */ /* 0x000fe20000410000 */
[----:B------:R-:W-:Y:S01]  /*3d20*/  PRMT R82, RZ, 0x7610, R82 ;  /* 0x00007610ff527816 */ /* 0x000fe20000000052 */
[----:B------:R-:W-:Y:S01]  /*3d30*/  FMUL.FTZ R155, R176, R133 ;  /* 0x00000085b09b7220 */ /* 0x000fe20000410000 */
[--C-:B------:R-:W-:Y:S01]  /*3d40*/  PRMT R175, RZ, 0x5410, R83.reuse ;  /* 0x00005410ffaf7816 */ /* 0x100fe20000000053 */
[----:B------:R-:W-:Y:S01]  /*3d50*/  FMUL.FTZ R177, R26, R153 ;  /* 0x000000991ab17220 */ /* 0x000fe20000410000 */
[----:B------:R-:W-:Y:S01]  /*3d60*/  PRMT R83, RZ, 0x7610, R83 ;  /* 0x00007610ff537816 */ /* 0x000fe20000000053 */
[----:B------:R-:W-:Y:S01]  /*3d70*/  FMUL.FTZ R69, R174, R133 ;  /* 0x00000085ae457220 */ /* 0x000fe20000410000 */
[----:B------:R-:W-:Y:S01]  /*3d80*/  ISETP.NE.AND P0, PT, R3, 0x3f, PT ;  /* 0x0000003f0300780c */ /* 0x000fe20003f05270 */
[----:B------:R-:W-:Y:S01]  /*3d90*/  FMUL.FTZ R178, R68, R178 ;  /* 0x000000b244b27220 */ /* 0x000fe20000410000 */
[----:B------:R-:W-:Y:S01]  /*3da0*/  BSSY B0, `(.L_x_7670) ;  /* 0x00000f6000007945 */ /* 0x000fe20003800000 */
[-C--:B------:R-:W-:Y:S01]  /*3db0*/  FFMA.FTZ R155, R174, R134.reuse, R155 ;  /* 0x00000086ae9b7223 */ /* 0x080fe2000001009b */
[--C-:B------:R-:W-:Y:S01]  /*3dc0*/  PRMT R188, RZ, 0x5410, R84.reuse ;  /* 0x00005410ffbc7816 */ /* 0x100fe20000000054 */
[----:B------:R-:W-:Y:S01]  /*3dd0*/  FMUL.FTZ R177, R68, R177 ;  /* 0x000000b144b17220 */ /* 0x000fe20000410000 */
[----:B------:R-:W-:Y:S01]  /*3de0*/  PRMT R190, RZ, 0x7610, R84 ;  /* 0x00007610ffbe7816 */ /* 0x000fe20000000054 */
[----:B------:R-:W-:Y:S01]  /*3df0*/  FFMA.FTZ R68, R176, R134, -R69 ;  /* 0x00000086b0447223 */ /* 0x000fe20000010845 */
[----:B------:R-:W-:Y:S01]  /*3e00*/  PRMT R187, RZ, 0x5410, R85 ;  /* 0x00005410ffbb7816 */ /* 0x000fe20000000055 */
[----:B------:R-:W-:Y:S01]  /*3e10*/  FADD.FTZ R69, R178, R155 ;  /* 0x0000009bb2457221 */ /* 0x000fe20000010000 */
        /* <DEDUP_REMOVED lines=9> */
[----:B------:R-:W-:Y:S01]  /*3eb0*/  FADD.FTZ R68, R177, R68 ;  /* 0x00000044b1447221 */ /* 0x000fe20000010000 */
[----:B------:R-:W-:Y:S01]  /*3ec0*/  PRMT R194, RZ, 0x7610, R86 ;  /* 0x00007610ffc27816 */ /* 0x000fe20000000056 */
[----:B------:R-:W-:Y:S01]  /*3ed0*/  FMUL.FTZ R159, R131, R69 ;  /* 0x00000045839f7220 */ /* 0x000fe20000410000 */
[--C-:B------:R-:W-:Y:S01]  /*3ee0*/  PRMT R191, RZ, 0x5410, R87.reuse ;  /* 0x00005410ffbf7816 */ /* 0x100fe20000000057 */
[C---:B------:R-:W-:Y:S01]  /*3ef0*/  FMUL.FTZ R182, R27.reuse, R152 ;  /* 0x000000981bb67220 */ /* 0x040fe20000410000 */
        /* <DEDUP_REMOVED lines=13> */
[----:B------:R-:W-:Y:S01]  /*3fd0*/  FFMA.FTZ R68, R132, R69, R68 ;  /* 0x0000004584447223 */ /* 0x000fe20000010044 */
[--C-:B------:R-:W-:Y:S01]  /*3fe0*/  PRMT R204, RZ, 0x5410, R90.reuse ;  /* 0x00005410ffcc7816 */ /* 0x100fe2000000005a */
[----:B------:R-:W-:Y:S01]  /*3ff0*/  FADD.FTZ R159, R182, R159 ;  /* 0x0000009fb69f7221 */ /* 0x000fe20000010000 */
[----:B------:R-:W-:Y:S01]  /*4000*/  PRMT R224, RZ, 0x7610, R90 ;  /* 0x00007610ffe07816 */ /* 0x000fe2000000005a */
[----:B------:R-:W-:Y:S01]  /*4010*/  FADD.FTZ R68, R181, R68 ;  /* 0x00000044b5447221 */ /* 0x000fe20000010000 */
[--C-:B------:R-:W-:Y:S01]  /*4020*/  PRMT R225, RZ, 0x5410, R91.reuse ;  /* 0x00005410ffe17816 */ /* 0x100fe2000000005b */
[C---:B------:R-:W-:Y:S01]  /*4030*/  FMUL.FTZ R69, R127.reuse, R159 ;  /* 0x0000009f7f457220 */ /* 0x040fe20000410000 */
[----:B------:R-:W-:Y:S01]  /*4040*/  PRMT R227, RZ, 0x7610, R91 ;  /* 0x00007610ffe37816 */ /* 0x000fe2000000005b */
[----:B------:R-:W-:Y:S01]  /*4050*/  FMUL.FTZ R180, R28, R157 ;  /* 0x0000009d1cb47220 */ /* 0x000fe20000410000 */
[--C-:B------:R-:W-:Y:S01]  /*4060*/  PRMT R226, RZ, 0x5410, R92.reuse ;  /* 0x00005410ffe27816 */ /* 0x100fe2000000005c */
[----:B------:R-:W-:Y:S01]  /*4070*/  FMUL.FTZ R70, R148, R158 ;  /* 0x0000009e94467220 */ /* 0x000fe20000410000 */
        /* <DEDUP_REMOVED lines=14> */
[----:B------:R-:W-:Y:S01]  /*4160*/  PRMT R196, RZ, 0x7610, R96 ;  /* 0x00007610ffc47816 */ /* 0x000fe20000000060 */
[----:B------:R-:W-:Y:S01]  /*4170*/  FFMA.FTZ R68, R130, R159, -R68 ;  /* 0x0000009f82447223 */ /* 0x000fe20000010844 */
[----:B------:R-:W-:Y:S01]  /*4180*/  PRMT R197, RZ, 0x5410, R97 ;  /* 0x00005410ffc57816 */ /* 0x000fe20000000061 */
[----:B------:R-:W-:Y:S01]  /*4190*/  FADD.FTZ R69, R180, R69 ;  /* 0x00000045b4457221 */ /* 0x000fe20000010000 */
[----:B------:R-:W-:Y:S01]  /*41a0*/  PRMT R199, RZ, 0x7610, R97 ;  /* 0x00007610ffc77816 */ /* 0x000fe20000000061 */
[----:B------:R-:W-:Y:S01]  /*41b0*/  FFMA.FTZ R156, R149, R158, R156 ;  /* 0x0000009e959c7223 */ /* 0x000fe2000001009c */
[----:B------:R-:W-:Y:S01]  /*41c0*/  PRMT R200, RZ, 0x7610, R98 ;  /* 0x00007610ffc87816 */ /* 0x000fe20000000062 */
[----:B------:R-:W-:-:S02]  /*41d0*/  FADD.FTZ R68, R179, R68 ;  /* 0x00000044b3447221 */ /* 0x000fc40000010000 */
[-C--:B------:R-:W-:Y:S02]  /*41e0*/  FMUL.FTZ R71, R125, R69.reuse ;  /* 0x000000457d477220 */ /* 0x080fe40000410000 */
[C---:B------:R-:W-:Y:S02]  /*41f0*/  FMUL.FTZ R159, R146.reuse, R70 ;  /* 0x00000046929f7220 */ /* 0x040fe40000410000 */
[----:B------:R-:W-:Y:S02]  /*4200*/  FMUL.FTZ R158, R146, R156 ;  /* 0x0000009c929e7220 */ /* 0x000fe40000410000 */
[C---:B------:R-:W-:Y:S02]  /*4210*/  FFMA.FTZ R71, R126.reuse, R68, -R71 ;  /* 0x000000447e477223 */ /* 0x040fe40000010847 */
[----:B------:R-:W-:Y:S01]  /*4220*/  FFMA.FTZ R164, R147, R156, R159 ;  /* 0x0000009c93a47223 */ /* 0x000fe2000001009f */
[----:B------:R-:W-:Y:S01]  /*4230*/  PRMT R156, RZ, 0x5410, R72 ;  /* 0x00005410ff9c7816 */ /* 0x000fe20000000048 */
[----:B------:R-:W-:Y:S01]  /*4240*/  FMUL.FTZ R68, R125, R68 ;  /* 0x000000447d447220 */ /* 0x000fe20000410000 */
[----:B------:R-:W-:Y:S01]  /*4250*/  PRMT R159, RZ, 0x5410, R73 ;  /* 0x00005410ff9f7816 */ /* 0x000fe20000000049 */
[----:B------:R-:W-:Y:S01]  /*4260*/  FFMA.FTZ R163, R147, R70, -R158 ;  /* 0x0000004693a37223 */ /* 0x000fe2000001089e */
[----:B------:R-:W-:Y:S01]  /*4270*/  PRMT R158, RZ, 0x7610, R72 ;  /* 0x00007610ff9e7816 */ /* 0x000fe20000000048 */
[----:B------:R-:W-:Y:S01]  /*4280*/  FFMA.FTZ R68, R126, R69, R68 ;  /* 0x000000457e447223 */ /* 0x000fe20000010044 */
[--C-:B------:R-:W-:Y:S01]  /*4290*/  PRMT R69, RZ, 0x5410, R62.reuse ;  /* 0x00005410ff457816 */ /* 0x100fe2000000003e */
[C---:B------:R-:W-:Y:S01]  /*42a0*/  FMUL.FTZ R184, R29.reuse, R156 ;  /* 0x0000009c1db87220 */ /* 0x040fe20000410000 */
[----:B------:R-:W-:Y:S01]  /*42b0*/  PRMT R70, RZ, 0x7610, R62 ;  /* 0x00007610ff467816 */ /* 0x000fe2000000003e */
[----:B------:R-:W-:-:S02]  /*42c0*/  FMUL.FTZ R183, R29, R158 ;  /* 0x0000009e1db77220 */ /* 0x000fc40000410000 */
[C---:B------:R-:W-:Y:S02]  /*42d0*/  FMUL.FTZ R184, R69.reuse, R184 ;  /* 0x000000b845b87220 */ /* 0x040fe40000410000 */
        /* <DEDUP_REMOVED lines=8> */
[----:B------:R-:W-:Y:S01]  /*4360*/  FFMA.FTZ R68, R124, R68, R73 ;  /* 0x000000447c447223 */ /* 0x000fe20000010049 */
[----:B------:R-:W-:Y:S01]  /*4370*/  PRMT R73, RZ, 0x5410, R63 ;  /* 0x00005410ff497816 */ /* 0x000fe2000000003f */
[----:B------:R-:W-:Y:S02]  /*4380*/  FMUL.FTZ R186, R70, R186 ;  /* 0x000000ba46ba7220 */ /* 0x000fe40000410000 */
[----:B------:R-:W-:-:S02]  /*4390*/  FFMA.FTZ R69, R124, R71, -R69 ;  /* 0x000000477c457223 */ /* 0x000fc40000010845 */
[----:B------:R-:W-:Y:S02]  /*43a0*/  FADD.FTZ R68, R185, R68 ;  /* 0x00000044b9447221 */ /* 0x000fe40000010000 */
[----:B------:R-:W-:Y:S02]  /*43b0*/  FADD.FTZ R69, R186, R69 ;  /* 0x00000045ba457221 */ /* 0x000fe40000010000 */
[----:B------:R-:W-:Y:S02]  /*43c0*/  FMUL.FTZ R70, R121, R68 ;  /* 0x0000004479467220 */ /* 0x000fe40000410000 */
[----:B------:R-:W-:Y:S02]  /*43d0*/  FMUL.FTZ R206, R31, R160 ;  /* 0x000000a01fce7220 */ /* 0x000fe40000410000 */
[----:B------:R-:W-:Y:S02]  /*43e0*/  FMUL.FTZ R72, R144, R164 ;  /* 0x000000a490487220 */ /* 0x000fe40000410000 */
[----:B------:R-:W-:-:S02]  /*43f0*/  FFMA.FTZ R71, R122, R69, -R70 ;  /* 0x000000457a477223 */ /* 0x000fc40000010846 */
[----:B------:R-:W-:Y:S02]  /*4400*/  FMUL.FTZ R205, R31, R162 ;  /* 0x000000a21fcd7220 */ /* 0x000fe40000410000 */
[----:B------:R-:W-:Y:S02]  /*4410*/  FMUL.FTZ R206, R73, R206 ;  /* 0x000000ce49ce7220 */ /* 0x000fe40000410000 */
[----:B------:R-:W-:Y:S02]  /*4420*/  FMUL.FTZ R69, R121, R69 ;  /* 0x0000004579457220 */ /* 0x000fe40000410000 */
[-C--:B------:R-:W-:Y:S02]  /*4430*/  FFMA.FTZ R72, R145, R163.reuse, -R72 ;  /* 0x000000a391487223 */ /* 0x080fe40000010848 */
[----:B------:R-:W-:Y:S02]  /*4440*/  FMUL.FTZ R163, R144, R163 ;  /* 0x000000a390a37220 */ /* 0x000fe40000410000 */
[----:B------:R-:W-:Y:S01]  /*4450*/  FMUL.FTZ R205, R73, R205 ;  /* 0x000000cd49cd7220 */ /* 0x000fe20000410000 */
[----:B------:R-:W-:Y:S01]  /*4460*/  PRMT R73, RZ, 0x7610, R63 ;  /* 0x00007610ff497816 */ /* 0x000fe2000000003f */
[----:B------:R-:W-:-:S02]  /*4470*/  FFMA.FTZ R68, R122, R68, R69 ;  /* 0x000000447a447223 */ /* 0x000fc40000010045 */
[----:B------:R-:W-:Y:S02]  /*4480*/  FADD.FTZ R71, R206, R71 ;  /* 0x00000047ce477221 */ /* 0x000fe40000010000 */
[----:B------:R-:W-:Y:S01]  /*4490*/  FFMA.FTZ R70, R145, R164, R163 ;  /* 0x000000a491467223 */ /* 0x000fe200000100a3 */
[----:B------:R-:W-:Y:S01]  /*44a0*/  PRMT R163, RZ, 0x5410, R75 ;  /* 0x00005410ffa37816 */ /* 0x000fe2000000004b */
[----:B------:R-:W-:Y:S01]  /*44b0*/  FADD.FTZ R68, R205, R68 ;  /* 0x00000044cd447221 */ /* 0x000fe20000010000 */
[----:B------:R-:W-:Y:S01]  /*44c0*/  PRMT R164, RZ, 0x5410, R76 ;  /* 0x00005410ffa47816 */ /* 0x000fe2000000004c */
[----:B------:R-:W-:Y:S01]  /*44d0*/  FMUL.FTZ R69, R119, R71 ;  /* 0x0000004777457220 */ /* 0x000fe20000410000 */
[----:B------:R-:W-:Y:S01]  /*44e0*/  PRMT R76, RZ, 0x5410, R59 ;  /* 0x00005410ff4c7816 */ /* 0x000fe2000000003b */
[----:B------:R-:W-:Y:S01]  /*44f0*/  FMUL.FTZ R208, R32, R165 ;  /* 0x000000a520d07220 */ /* 0x000fe20000410000 */
[----:B------:R-:W-:Y:S01]  /*4500*/  PRMT R75, RZ, 0x5410, R99 ;  /* 0x00005410ff4b7816 */ /* 0x000fe20000000063 */
[----:B------:R-:W-:-:S02]  /*4510*/  FFMA.FTZ R69, R120, R68, R69 ;  /* 0x0000004478457223 */ /* 0x000fc40000010045 */
[----:B------:R-:W-:Y:S02]  /*4520*/  FMUL.FTZ R207, R32, R163 ;  /* 0x000000a320cf7220 */ /* 0x000fe40000410000 */
[----:B------:R-:W-:Y:S02]  /*4530*/  FMUL.FTZ R68, R119, R68 ;  /* 0x0000004477447220 */ /* 0x000fe40000410000 */
[C---:B------:R-:W-:Y:S02]  /*4540*/  FMUL.FTZ R208, R73.reuse, R208 ;  /* 0x000000d049d07220 */ /* 0x040fe40000410000 */
[----:B------:R-:W-:Y:S02]  /*4550*/  FMUL.FTZ R207, R73, R207 ;  /* 0x000000cf49cf7220 */ /* 0x000fe40000410000 */
[----:B------:R-:W-:Y:S02]  /*4560*/  FFMA.FTZ R68, R120, R71, -R68 ;  /* 0x0000004778447223 */ /* 0x000fe40000010844 */
[----:B------:R-:W-:-:S02]  /*4570*/  FADD.FTZ R69, R208, R69 ;  /* 0x00000045d0457221 */ /* 0x000fc40000010000 */
[----:B------:R-:W-:Y:S02]  /*4580*/  FADD.FTZ R68, R207, R68 ;  /* 0x00000044cf447221 */ /* 0x000fe40000010000 */
[----:B------:R-:W-:Y:S02]  /*4590*/  FMUL.FTZ R71, R117, R69 ;  /* 0x0000004575477220 */ /* 0x000fe40000410000 */
[C---:B------:R-:W-:Y:S02]  /*45a0*/  FMUL.FTZ R212, R33.reuse, R164 ;  /* 0x000000a421d47220 */ /* 0x040fe40000410000 */
[----:B------:R-:W-:Y:S02]  /*45b0*/  FFMA.FTZ R71, R118, R68, -R71 ;  /* 0x0000004476477223 */ /* 0x000fe40000010847 */
[----:B------:R-:W-:Y:S02]  /*45c0*/  FMUL.FTZ R211, R33, R166 ;  /* 0x000000a621d37220 */ /* 0x000fe40000410000 */
[----:B------:R-:W-:-:S02]  /*45d0*/  FMUL.FTZ R68, R117, R68 ;  /* 0x0000004475447220 */ /* 0x000fc40000410000 */
[----:B------:R-:W-:Y:S02]  /*45e0*/  FMUL.FTZ R212, R74, R212 ;  /* 0x000000d44ad47220 */ /* 0x000fe40000410000 */
[----:B------:R-:W-:Y:S02]  /*45f0*/  FMUL.FTZ R73, R142, R70 ;  /* 0x000000468e497220 */ /* 0x000fe40000410000 */
[----:B------:R-:W-:Y:S02]  /*4600*/  FFMA.FTZ R68, R118, R69, R68 ;  /* 0x0000004576447223 */ /* 0x000fe40000010044 */
[----:B------:R-:W-:Y:S02]  /*4610*/  FMUL.FTZ R211, R74, R211 ;  /* 0x000000d34ad37220 */ /* 0x000fe40000410000 */
[----:B------:R-:W-:Y:S02]  /*4620*/  FADD.FTZ R71, R212, R71 ;  /* 0x00000047d4477221 */ /* 0x000fe40000010000 */
[----:B------:R-:W-:-:S02]  /*4630*/  FFMA.FTZ R73, R143, R72, -R73 ;  /* 0x000000488f497223 */ /* 0x000fc40000010849 */
[----:B------:R-:W-:Y:S02]  /*4640*/  FMUL.FTZ R72, R142, R72 ;  /* 0x000000488e487220 */ /* 0x000fe40000410000 */
[----:B------:R-:W-:Y:S02]  /*4650*/  FADD.FTZ R68, R211, R68 ;  /* 0x00000044d3447221 */ /* 0x000fe40000010000 */
[----:B------:R-:W-:Y:S02]  /*4660*/  FMUL.FTZ R69, R148, R71 ;  /* 0x0000004794457220 */ /* 0x000fe40000410000 */
[----:B------:R-:W-:Y:S02]  /*4670*/  FFMA.FTZ R72, R143, R70, R72 ;  /* 0x000000468f487223 */ /* 0x000fe40000010048 */
[----:B------:R-:W-:Y:S01]  /*4680*/  FFMA.FTZ R70, R149, R68, R69 ;  /* 0x0000004495467223 */ /* 0x000fe20000010045 */
[----:B------:R-:W-:Y:S01]  /*4690*/  PRMT R69, RZ, 0x7610, R56 ;  /* 0x00007610ff457816 */ /* 0x000fe20000000038 */
[----:B------:R-:W-:-:S02]  /*46a0*/  FMUL.FTZ R215, R34, R169 ;  /* 0x000000a922d77220 */ /* 0x000fc40000410000 */
[----:B------:R-:W-:Y:S02]  /*46b0*/  FMUL.FTZ R216, R34, R167 ;  /* 0x000000a722d87220 */ /* 0x000fe40000410000 */
[----:B------:R-:W-:Y:S02]  /*46c0*/  FMUL.FTZ R68, R148, R68 ;  /* 0x0000004494447220 */ /* 0x000fe40000410000 */
[C---:B------:R-:W-:Y:S02]  /*46d0*/  FMUL.FTZ R215, R69.reuse, R215 ;  /* 0x000000d745d77220 */ /* 0x040fe40000410000 */
[----:B------:R-:W-:Y:S02]  /*46e0*/  FMUL.FTZ R216, R69, R216 ;  /* 0x000000d845d87220 */ /* 0x000fe40000410000 */
[----:B------:R-:W-:Y:S02]  /*46f0*/  FFMA.FTZ R71, R149, R71, -R68 ;  /* 0x0000004795477223 */ /* 0x000fe40000010844 */
[----:B------:R-:W-:-:S02]  /*4700*/  FADD.FTZ R70, R215, R70 ;  /* 0x00000046d7467221 */ /* 0x000fc40000010000 */
[----:B------:R-:W-:Y:S02]  /*4710*/  FADD.FTZ R71, R216, R71 ;  /* 0x00000047d8477221 */ /* 0x000fe40000010000 */
[C---:B------:R-:W-:Y:S02]  /*4720*/  FMUL.FTZ R68, R146.reuse, R70 ;  /* 0x0000004692447220 */ /* 0x040fe40000410000 */
[----:B------:R-:W-:Y:S02]  /*4730*/  FMUL.FTZ R220, R35, R168 ;  /* 0x000000a823dc7220 */ /* 0x000fe40000410000 */
[-C--:B------:R-:W-:Y:S01]  /*4740*/  FFMA.FTZ R69, R147, R71.reuse, -R68 ;  /* 0x0000004793457223 */ /* 0x080fe20000010844 */
[----:B------:R-:W-:Y:S01]  /*4750*/  PRMT R68, RZ, 0x5410, R57 ;  /* 0x00005410ff447816 */ /* 0x000fe20000000039 */
[----:B------:R-:W-:Y:S02]  /*4760*/  FMUL.FTZ R219, R35, R78 ;  /* 0x0000004e23db7220 */ /* 0x000fe40000410000 */
[----:B------:R-:W-:-:S02]  /*4770*/  FMUL.FTZ R71, R146, R71 ;  /* 0x0000004792477220 */ /* 0x000fc40000410000 */
[C---:B------:R-:W-:Y:S02]  /*4780*/  FMUL.FTZ R220, R68.reuse, R220 ;  /* 0x000000dc44dc7220 */ /* 0x040fe40000410000 */
[----:B------:R-:W-:Y:S02]  /*4790*/  FMUL.FTZ R219, R68, R219 ;  /* 0x000000db44db7220 */ /* 0x000fe40000410000 */
[----:B------:R-:W-:Y:S01]  /*47a0*/  FFMA.FTZ R70, R147, R70, R71 ;  /* 0x0000004693467223 */ /* 0x000fe20000010047 */
[----:B------:R-:W-:Y:S01]  /*47b0*/  PRMT R71, RZ, 0x7610, R57 ;  /* 0x00007610ff477816 */ /* 0x000fe20000000039 */
[----:B------:R-:W-:Y:S02]  /*47c0*/  FADD.FTZ R69, R220, R69 ;  /* 0x00000045dc457221 */ /* 0x000fe40000010000 */
[----:B------:R-:W-:Y:S02]  /*47d0*/  FADD.FTZ R70, R219, R70 ;  /* 0x00000046db467221 */ /* 0x000fe40000010000 */
[----:B------:R-:W-:-:S02]  /*47e0*/  FMUL.FTZ R68, R144, R69 ;  /* 0x0000004590447220 */ /* 0x000fc40000410000 */
[----:B------:R-:W-:Y:S02]  /*47f0*/  FMUL.FTZ R217, R36, R79 ;  /* 0x0000004f24d97220 */ /* 0x000fe40000410000 */
[----:B------:R-:W-:Y:S02]  /*4800*/  FMUL.FTZ R74, R140, R72 ;  /* 0x000000488c4a7220 */ /* 0x000fe40000410000 */
[----:B------:R-:W-:Y:S02]  /*4810*/  FMUL.FTZ R218, R36, R171 ;  /* 0x000000ab24da7220 */ /* 0x000fe40000410000 */
[-C--:B------:R-:W-:Y:S02]  /*4820*/  FFMA.FTZ R68, R145, R70.reuse, R68 ;  /* 0x0000004691447223 */ /* 0x080fe40000010044 */
        /* <DEDUP_REMOVED lines=8> */
[----:B------:R-:W-:Y:S02]  /*48b0*/  FMUL.FTZ R70, R138, R74 ;  /* 0x0000004a8a467220 */ /* 0x000fe40000410000 */
[----:B------:R-:W-:Y:S02]  /*48c0*/  FADD.FTZ R69, R218, R69 ;  /* 0x00000045da457221 */ /* 0x000fe40000010000 */
[----:B------:R-:W-:Y:S02]  /*48d0*/  FMUL.FTZ R72, R142, R71 ;  /* 0x000000478e487220 */ /* 0x000fe40000410000 */
[-C--:B------:R-:W-:Y:S02]  /*48e0*/  FMUL.FTZ R68, R138, R73.reuse ;  /* 0x000000498a447220 */ /* 0x080fe40000410000 */
[----:B------:R-:W-:Y:S02]  /*48f0*/  FFMA.FTZ R70, R139, R73, R70 ;  /* 0x000000498b467223 */ /* 0x000fe40000010046 */
[----:B------:R-:W-:-:S02]  /*4900*/  FFMA.FTZ R73, R143, R69, -R72 ;  /* 0x000000458f497223 */ /* 0x000fc40000010848 */
[----:B------:R-:W-:Y:S01]  /*4910*/  FMUL.FTZ R72, R142, R69 ;  /* 0x000000458e487220 */ /* 0x000fe20000410000 */
[----:B------:R-:W-:Y:S01]  /*4920*/  PRMT R69, RZ, 0x5410, R58 ;  /* 0x00005410ff457816 */ /* 0x000fe2000000003a */
[C---:B------:R-:W-:Y:S02]  /*4930*/  FMUL.FTZ R222, R37.reuse, R170 ;  /* 0x000000aa25de7220 */ /* 0x040fe40000410000 */
[----:B------:R-:W-:Y:S02]  /*4940*/  FMUL.FTZ R221, R37, R80 ;  /* 0x0000005025dd7220 */ /* 0x000fe40000410000 */
[----:B------:R-:W-:Y:S01]  /*4950*/  FFMA.FTZ R72, R143, R71, R72 ;  /* 0x000000478f487223 */ /* 0x000fe20000010048 */
[----:B------:R-:W-:Y:S01]  /*4960*/  PRMT R71, RZ, 0x7610, R58 ;  /* 0x00007610ff477816 */ /* 0x000fe2000000003a */
[C---:B------:R-:W-:Y:S02]  /*4970*/  FMUL.FTZ R222, R69.reuse, R222 ;  /* 0x000000de45de7220 */ /* 0x040fe40000410000 */
[----:B------:R-:W-:-:S02]  /*4980*/  FMUL.FTZ R221, R69, R221 ;  /* 0x000000dd45dd7220 */ /* 0x000fc40000410000 */
[----:B------:R-:W-:Y:S02]  /*4990*/  FADD.FTZ R73, R222, R73 ;  /* 0x00000049de497221 */ /* 0x000fe40000010000 */
[----:B------:R-:W-:Y:S02]  /*49a0*/  FADD.FTZ R72, R221, R72 ;  /* 0x00000048dd487221 */ /* 0x000fe40000010000 */
[----:B------:R-:W-:Y:S02]  /*49b0*/  FFMA.FTZ R68, R139, R74, -R68 ;  /* 0x0000004a8b447223 */ /* 0x000fe40000010844 */
[C---:B------:R-:W-:Y:S02]  /*49c0*/  FMUL.FTZ R214, R38.reuse, R173 ;  /* 0x000000ad26d67220 */ /* 0x040fe40000410000 */
[----:B------:R-:W-:Y:S02]  /*49d0*/  FMUL.FTZ R213, R38, R81 ;  /* 0x0000005126d57220 */ /* 0x000fe40000410000 */
[----:B------:R-:W-:-:S02]  /*49e0*/  FMUL.FTZ R74, R140, R72 ;  /* 0x000000488c4a7220 */ /* 0x000fc40000410000 */
[----:B------:R-:W-:Y:S02]  /*49f0*/  FMUL.FTZ R69, R140, R73 ;  /* 0x000000498c457220 */ /* 0x000fe40000410000 */
[C---:B------:R-:W-:Y:S02]  /*4a00*/  FMUL.FTZ R214, R71.reuse, R214 ;  /* 0x000000d647d67220 */ /* 0x040fe40000410000 */
[----:B------:R-:W-:Y:S02]  /*4a10*/  FMUL.FTZ R213, R71, R213 ;  /* 0x000000d547d57220 */ /* 0x000fe40000410000 */
        /* <DEDUP_REMOVED lines=9> */
[----:B------:R-:W-:Y:S02]  /*4ab0*/  FMUL.FTZ R201, R76, R201 ;  /* 0x000000c94cc97220 */ /* 0x000fe40000410000 */
[C---:B------:R-:W-:Y:S01]  /*4ac0*/  FFMA.FTZ R74, R139.reuse, R73, -R74 ;  /* 0x000000498b4a7223 */ /* 0x040fe2000001084a */
[----:B------:R-:W-:Y:S01]  /*4ad0*/  PRMT R73, RZ, 0x7610, R59 ;  /* 0x00007610ff497816 */ /* 0x000fe2000000003b */
        /* <DEDUP_REMOVED lines=19> */
[----:B------:R-:W-:Y:S02]  /*4c10*/  FADD.FTZ R70, R209, R76 ;  /* 0x0000004cd1467221 */ /* 0x000fe40000010000 */
[----:B------:R0:W1:Y:S01]  /*4c20*/  @P0 LDS.64 R76, [R3.X8+0x7b68] ;  /* 0x007b6800034c0984 */ /* 0x0000620000008a00 */
[----:B------:R-:W-:Y:S05]  /*4c30*/  @P0 BRA `(.L_x_7671) ;  /* 0x000000c000000947 */ /* 0x000fea0003800000 */
[----:B------:R-:W-:Y:S01]  /*4c40*/  ULDC UR37, c[0x0][0x174] ;  /* 0x00005d0000257ab9 */ /* 0x000fe20000000800 */
        /* <DEDUP_REMOVED lines=11> */
.L_x_7671:
[----:B------:R-:W-:Y:S05]  /*4d00*/  BSYNC B0 ;  /* 0x0000000000007941 */ /* 0x000fea0003800000 */
.L_x_7670:
[----:B------:R-:W-:Y:S01]  /*4d10*/  ISETP.GT.U32.AND P0, PT, R3, 0x1f, PT ;  /* 0x0000001f0300780c */ /* 0x000fe20003f04070 */
[----:B------:R3:W-:Y:S01]  /*4d20*/  STS.128 [R3.X16+0x6350], R68 ;  /* 0x0063504403007388 */ /* 0x0007e2000000cc00 */
[----:B------:R-:W-:Y:S01]  /*4d30*/  BSSY B0, `(.L_x_7672) ;  /* 0x00000c2000007945 */ /* 0x000fe20003800000 */
[----:B------:R-:W-:Y:S02]  /*4d40*/  FMUL.FTZ R92, R105, R198 ;  /* 0x000000c6695c7220 */ /* 0x000fe40000410000 */
[C---:B-1----:R-:W-:Y:S02]  /*4d50*/  FMUL.FTZ R84, R101.reuse, R188 ;  /* 0x000000bc65547220 */ /* 0x042fe40000410000 */
[----:B------:R-:W-:Y:S02]  /*4d60*/  FMUL.FTZ R85, R101, R190 ;  /* 0x000000be65557220 */ /* 0x000fe40000410000 */
[C---:B------:R-:W-:Y:S02]  /*4d70*/  FMUL.FTZ R86, R102.reuse, R187 ;  /* 0x000000bb66567220 */ /* 0x040fe40000410000 */
[----:B------:R-:W-:-:S02]  /*4d80*/  FMUL.FTZ R87, R102, R189 ;  /* 0x000000bd66577220 */ /* 0x000fc40000410000 */
[C---:B------:R-:W-:Y:S02]  /*4d90*/  FMUL.FTZ R88, R103.reuse, R192 ;  /* 0x000000c067587220 */ /* 0x040fe40000410000 */
[----:B------:R-:W-:Y:S02]  /*4da0*/  FMUL.FTZ R89, R103, R194 ;  /* 0x000000c267597220 */ /* 0x000fe40000410000 */
[C---:B------:R-:W-:Y:S02]  /*4db0*/  FMUL.FTZ R90, R104.reuse, R191 ;  /* 0x000000bf685a7220 */ /* 0x040fe40000410000 */
[----:B------:R-:W-:Y:S02]  /*4dc0*/  FMUL.FTZ R91, R104, R193 ;  /* 0x000000c1685b7220 */ /* 0x000fe40000410000 */
[----:B------:R-:W-:Y:S02]  /*4dd0*/  FMUL.FTZ R93, R105, R202 ;  /* 0x000000ca695d7220 */ /* 0x000fe40000410000 */
[----:B------:R-:W-:-:S02]  /*4de0*/  FMUL.FTZ R94, R106, R195 ;  /* 0x000000c36a5e7220 */ /* 0x000fc40000410000 */
[C---:B------:R-:W-:Y:S02]  /*4df0*/  FMUL.FTZ R96, R107.reuse, R204 ;  /* 0x000000cc6b607220 */ /* 0x040fe40000410000 */
[----:B------:R-:W-:Y:S02]  /*4e00*/  FMUL.FTZ R198, R114, R199 ;  /* 0x000000c772c67220 */ /* 0x000fe40000410000 */
[----:B------:R-:W-:Y:S02]  /*4e10*/  FMUL.FTZ R95, R106, R223 ;  /* 0x000000df6a5f7220 */ /* 0x000fe40000410000 */
        /* <DEDUP_REMOVED lines=22> */
[----:B------:R-:W1:Y:S02]  /*4f80*/  LDS.128 R72, [R223+0x6360] ;  /* 0x00636000df487984 */ /* 0x000e640000000c00 */
        /* <DEDUP_REMOVED lines=12> */
.L_x_7778:
        /* <DEDUP_REMOVED lines=9> */
[C---:B0-----:R-:W-:Y:S02]  /*50e0*/  FFMA.FTZ R73, R70.reuse, R69, R226 ;  /* 0x0000004546497223 */ /* 0x041fe400000100e2 */
[----:B------:R-:W-:Y:S02]  /*50f0*/  FFMA.FTZ R71, R70, R71, -R68 ;  /* 0x0000004746477223 */ /* 0x000fe40000010844 */
[C---:B------:R-:W-:Y:S01]  /*5100*/  FMUL.FTZ R69, R72.reuse, R69 ;  /* 0x0000004548457220 */ /* 0x040fe20000410000 */
[----:B------:R-:W-:Y:S01]  /*5110*/  FSEL R73, R72, R73, !P0 ;  /* 0x0000004948497208 */ /* 0x000fe20004000000 */
[----:B------:R-:W-:-:S02]  /*5120*/  @P0 FADD.FTZ R75, R75, R224 ;  /* 0x000000e04b4b0221 */ /* 0x000fc40000010000 */
[----:B------:R-:W-:Y:S02]  /*5130*/  @P0 FADD.FTZ R74, R74, R71 ;  /* 0x000000474a4a0221 */ /* 0x000fe40000010000 */
        /* <DEDUP_REMOVED lines=50> */
[----:B------:R-:W1:Y:S02]  /*5460*/  SHFL.UP PT, R228, R70, 0x10, RZ ;  /* 0x0600000046e47989 */ /* 0x000e6400000e00ff */
[----:B------:R-:W-:Y:S02]  /*5470*/  MOV R72, R74 ;  /* 0x0000004a00487202 */ /* 0x000fe40000000f00 */
[----:B------:R-:W3:Y:S04]  /*5480*/  SHFL.UP PT, R73, R75, 0x10, RZ ;  /* 0x060000004b497989 */ /* 0x000ee800000e00ff */
[----:B------:R4:W2:Y:S02]  /*5490*/  SHFL.UP PT, R232, R74, 0x10, RZ ;  /* 0x060000004ae87989 */ /* 0x0008a400000e00ff */
[----:B----4-:R-:W-:-:S02]  /*54a0*/  MOV R74, R75 ;  /* 0x0000004b004a7202 */ /* 0x010fc40000000f00 */
.L_x_7779:
[----:B------:R-:W-:Y:S01]  /*54b0*/  MOV R226, R70 ;  /* 0x0000004600e27202 */ /* 0x000fe20000000f00 */
[-C--:B--2---:R-:W-:Y:S01]  /*54c0*/  FMUL.FTZ R68, R232, R225.reuse ;  /* 0x000000e1e8447220 */ /* 0x084fe20000410000 */
[----:B------:R-:W-:Y:S01]  /*54d0*/  ISETP.GE.AND P0, PT, R4, 0x10, PT ;  /* 0x000000100400780c */ /* 0x000fe20003f06270 */
[----:B-1----:R-:W-:Y:S01]  /*54e0*/  FMUL.FTZ R69, R228, R225 ;  /* 0x000000e1e4457220 */ /* 0x002fe20000410000 */
        /* <DEDUP_REMOVED lines=16> */
[----:B-----5:R-:W-:Y:S05]  /*55f0*/  CALL.REL.NOINC `($__internal_184_$__cuda_sm70_shflsync_idx_p) ;  /* 0x00008d0000007944 */ /* 0x020fea0003c00000 */
.L_x_7676:
[----:B------:R-:W-:Y:S05]  /*5600*/  BRA.CONV ~URZ, `(.L_x_7677) ;  /* 0x000000637f007947 */ /* 0x000fea000b800000 */
[----:B0-----:R-:W-:Y:S01]  /*5610*/  HFMA2.MMA R73, -RZ, RZ, 0, 1.847743988037109375e-06 ;  /* 0x0000001fff497435 */ /* 0x001fe200000001ff */
[----:B------:R-:W-:Y:S02]  /*5620*/  MOV R71, R225 ;  /* 0x000000e100477202 */ /* 0x000fe40000000f00 */
[----:B------:R-:W-:-:S02]  /*5630*/  MOV R72, 0x1f ;  /* 0x0000001f00487802 */ /* 0x000fc40000000f00 */
[----:B-1----:R-:W-:Y:S02]  /*5640*/  MOV R70, 0xffffffff ;  /* 0xffffffff00467802 */ /* 0x002fe40000000f00 */
[----:B------:R-:W-:Y:S02]  /*5650*/  MOV R68, 0x5670 ;  /* 0x0000567000447802 */ /* 0x000fe40000000f00 */
[----:B-----5:R-:W-:Y:S05]  /*5660*/  CALL.REL.NOINC `($__internal_184_$__cuda_sm70_shflsync_idx_p) ;  /* 0x00008c9000007944 */ /* 0x020fea0003c00000 */
.L_x_7677:
[----:B------:R-:W-:Y:S05]  /*5670*/  BRA.CONV ~URZ, `(.L_x_7678) ;  /* 0x000000637f007947 */ /* 0x000fea000b800000 */
[----:B0-----:R-:W-:Y:S01]  /*5680*/  HFMA2.MMA R73, -RZ, RZ, 0, 1.847743988037109375e-06 ;  /* 0x0000001fff497435 */ /* 0x001fe200000001ff */
[----:B------:R-:W-:Y:S02]  /*5690*/  MOV R71, R75 ;  /* 0x0000004b00477202 */ /* 0x000fe40000000f00 */
[----:B------:R-:W-:Y:S02]  /*56a0*/  MOV R72, 0x1f ;  /* 0x0000001f00487802 */ /* 0x000fe40000000f00 */
[----:B-1----:R-:W-:Y:S02]  /*56b0*/  MOV R70, 0xffffffff ;  /* 0xffffffff00467802 */ /* 0x002fe40000000f00 */
[----:B------:R-:W-:Y:S02]  /*56c0*/  MOV R68, 0x56e0 ;  /* 0x000056e000447802 */ /* 0x000fe40000000f00 */
[----:B-----5:R-:W-:Y:S05]  /*56d0*/  CALL.REL.NOINC `($__internal_184_$__cuda_sm70_shflsync_idx_p) ;  /* 0x00008c2000007944 */ /* 0x020fea0003c00000 */
.L_x_7678:
[----:B------:R-:W-:Y:S05]  /*56e0*/  BRA.CONV ~URZ, `(.L_x_7679) ;  /* 0x000000637f007947 */ /* 0x000fea000b800000 */
[----:B0-----:R-:W-:Y:S01]  /*56f0*/  HFMA2.MMA R73, -RZ, RZ, 0, 1.847743988037109375e-06 ;  /* 0x0000001fff497435 */ /* 0x001fe200000001ff */
[----:B------:R-:W-:-:S02]  /*5700*/  MOV R71, R74 ;  /* 0x0000004a00477202 */ /* 0x000fc40000000f00 */
[----:B------:R-:W-:Y:S02]  /*5710*/  MOV R72, 0x1f ;  /* 0x0000001f00487802 */ /* 0x000fe40000000f00 */
[----:B-1----:R-:W-:Y:S02]  /*5720*/  MOV R70, 0xffffffff ;  /* 0xffffffff00467802 */ /* 0x002fe40000000f00 */
[----:B------:R-:W-:Y:S02]  /*5730*/  MOV R68, 0x5750 ;  /* 0x0000575000447802 */ /* 0x000fe40000000f00 */
[----:B-----5:R-:W-:Y:S05]  /*5740*/  CALL.REL.NOINC `($__internal_184_$__cuda_sm70_shflsync_idx_p) ;  /* 0x00008bb000007944 */ /* 0x020fea0003c00000 */
.L_x_7679:
        /* <DEDUP_REMOVED lines=9> */
.L_x_7780:
        /* <DEDUP_REMOVED lines=23> */
.L_x_7673:
[----:B---3--:R-:W-:Y:S05]  /*5950*/  BSYNC B0 ;  /* 0x0000000000007941 */ /* 0x008fea0003800000 */
.L_x_7672:
[----:B------:R-:W-:Y:S01]  /*5960*/  WARPSYNC 0xffffffff ;  /* 0xffffffff00007948 */ /* 0x000fe20003800000 */
[----:B------:R-:W-:Y:S02]  /*5970*/  LOP3.LUT P0, RZ, R3, 0x1f, RZ, 0xc0, !PT ;  /* 0x0000001f03ff7812 */ /* 0x000fe4000780c0ff */
[----:B-1---5:R-:W-:Y:S01]  /*5980*/  MOV R65, UR26 ;  /* 0x0000001a00417c02 */ /* 0x022fe20008000f00 */
[----:B------:R-:W-:Y:S01]  /*5990*/  BAR.SYNC.DEFER_BLOCKING 0x0 ;  /* 0x0000000000007b1d */ /* 0x000fe20000010000 */
[C---:B--2---:R-:W-:Y:S01]  /*59a0*/  FMUL.FTZ R66, R135.reuse, -R76 ;  /* 0x8000004c87427220 */ /* 0x044fe20000410000 */
        /* <DEDUP_REMOVED lines=23> */
[----:B------:R-:W1:Y:S01]  /*5b20*/  LDS.64 R64, [R3.X16+0x6358] ;  /* 0x0063580003407984 */ /* 0x000e62000000ca00 */
        /* <DEDUP_REMOVED lines=20> */
[----:B------:R-:W-:Y:S02]  /*5c70*/  FMUL.FTZ R70, R142, -R66 ;  /* 0x800000428e467220 */ /* 0x000fe40000410000 */
        /* <DEDUP_REMOVED lines=11> */
[-C--:B------:R-:W-:Y:S02]  /*5d30*/  FMUL.FTZ R66, R144, -R67.reuse ;  /* 0x8000004390427220 */ /* 0x080fe40000410000 */
[C---:B------:R-:W-:Y:S02]  /*5d40*/  FFMA.FTZ R67, R145.reuse, R67, R70 ;  /* 0x0000004391437223 */ /* 0x040fe40000010046 */
[----:B------:R-:W-:Y:S02]  /*5d50*/  FFMA.FTZ R66, R145, R68, -R66 ;  /* 0x0000004491427223 */ /* 0x000fe40000010842 */
[----:B------:R-:W-:Y:S02]  /*5d60*/  FADD.FTZ R68, -R192, R67 ;  /* 0x00000043c0447221 */ /* 0x000fe40000010100 */
[C---:B-1----:R-:W-:Y:S02]  /*5d70*/  FMUL.FTZ R67, R129.reuse, R65 ;  /* 0x0000004181437220 */ /* 0x042fe40000410000 */
[----:B------:R-:W-:-:S02]  /*5d80*/  FMUL.FTZ R129, R129, R64 ;  /* 0x0000004081817220 */ /* 0x000fc40000410000 */
[C---:B------:R-:W-:Y:S02]  /*5d90*/  FMUL.FTZ R72, R117.reuse, -R71 ;  /* 0x8000004775487220 */ /* 0x040fe40000410000 */
[C---:B------:R-:W-:Y:S02]  /*5da0*/  FFMA.FTZ R67, R128.reuse, R64, -R67 ;  /* 0x0000004080437223 */ /* 0x040fe40000010843 */
[----:B------:R-:W-:Y:S02]  /*5db0*/  FFMA.FTZ R129, R128, R65, R129 ;  /* 0x0000004180817223 */ /* 0x000fe40000010081 */
[-C--:B------:R-:W-:Y:S02]  /*5dc0*/  FMUL.FTZ R73, R117, -R69.reuse ;  /* 0x8000004575497220 */ /* 0x080fe40000410000 */
[----:B------:R-:W-:Y:S02]  /*5dd0*/  FFMA.FTZ R72, R118, R69, -R72 ;  /* 0x0000004576487223 */ /* 0x000fe40000010848 */
[----:B------:R-:W-:-:S02]  /*5de0*/  FADD.FTZ R176, R176, R67 ;  /* 0x00000043b0b07221 */ /* 0x000fc40000010000 */
[----:B------:R-:W-:Y:S02]  /*5df0*/  FADD.FTZ R174, R174, R129 ;  /* 0x00000081aeae7221 */ /* 0x000fe40000010000 */
[----:B------:R-:W-:Y:S02]  /*5e00*/  FFMA.FTZ R73, R118, R71, R73 ;  /* 0x0000004776497223 */ /* 0x000fe40000010049 */
[----:B------:R-:W-:Y:S02]  /*5e10*/  FMUL.FTZ R64, R119, -R72 ;  /* 0x8000004877407220 */ /* 0x000fe40000410000 */
[C---:B------:R-:W-:Y:S02]  /*5e20*/  FMUL.FTZ R67, R133.reuse, R176 ;  /* 0x000000b085437220 */ /* 0x040fe40000410000 */
[----:B------:R-:W-:Y:S02]  /*5e30*/  FMUL.FTZ R65, R133, R174 ;  /* 0x000000ae85417220 */ /* 0x000fe40000410000 */
[----:B------:R-:W-:-:S02]  /*5e40*/  FMUL.FTZ R71, R119, -R73 ;  /* 0x8000004977477220 */ /* 0x000fc40000410000 */
[----:B------:R-:W-:Y:S02]  /*5e50*/  FFMA.FTZ R73, R120, R73, R64 ;  /* 0x0000004978497223 */ /* 0x000fe40000010040 */
[C---:B------:R-:W-:Y:S02]  /*5e60*/  FFMA.FTZ R67, R134.reuse, R174, R67 ;  /* 0x000000ae86437223 */ /* 0x040fe40000010043 */
[----:B------:R-:W-:Y:S02]  /*5e70*/  FADD.FTZ R66, R191, R66 ;  /* 0x00000042bf427221 */ /* 0x000fe40000010000 */
[----:B------:R-:W-:Y:S02]  /*5e80*/  FFMA.FTZ R64, R134, R176, -R65 ;  /* 0x000000b086407223 */ /* 0x000fe40000010841 */
[----:B------:R-:W-:Y:S02]  /*5e90*/  FMUL.FTZ R69, R146, -R68 ;  /* 0x8000004492457220 */ /* 0x000fe40000410000 */
[----:B------:R-:W-:-:S02]  /*5ea0*/  FADD.FTZ R178, R178, R67 ;  /* 0x00000043b2b27221 */ /* 0x000fc40000010000 */
[----:B------:R-:W-:Y:S02]  /*5eb0*/  FMUL.FTZ R70, R146, -R66 ;  /* 0x8000004292467220 */ /* 0x000fe40000410000 */
[----:B------:R-:W-:Y:S02]  /*5ec0*/  FADD.FTZ R177, R177, R64 ;  /* 0x00000040b1b17221 */ /* 0x000fe40000010000 */
[----:B------:R-:W-:Y:S02]  /*5ed0*/  FFMA.FTZ R71, R120, R72, -R71 ;  /* 0x0000004878477223 */ /* 0x000fe40000010847 */
[----:B------:R-:W-:Y:S02]  /*5ee0*/  FMUL.FTZ R65, R121, -R73 ;  /* 0x8000004979417220 */ /* 0x000fe40000410000 */
[----:B------:R-:W-:Y:S02]  /*5ef0*/  FFMA.FTZ R66, R147, R66, -R69 ;  /* 0x0000004293427223 */ /* 0x000fe40000010845 */
[----:B------:R-:W-:-:S02]  /*5f00*/  FMUL.FTZ R64, R131, R178 ;  /* 0x000000b283407220 */ /* 0x000fc40000410000 */
[----:B------:R-:W-:Y:S02]  /*5f10*/  FFMA.FTZ R69, R147, R68, R70 ;  /* 0x0000004493457223 */ /* 0x000fe40000010046 */
[----:B------:R-:W-:Y:S02]  /*5f20*/  FMUL.FTZ R67, R131, R177 ;  /* 0x000000b183437220 */ /* 0x000fe40000410000 */
[-C--:B------:R-:W-:Y:S02]  /*5f30*/  FMUL.FTZ R68, R121, -R71.reuse ;  /* 0x8000004779447220 */ /* 0x080fe40000410000 */
[----:B------:R-:W-:Y:S02]  /*5f40*/  FFMA.FTZ R71, R122, R71, -R65 ;  /* 0x000000477a477223 */ /* 0x000fe40000010841 */
[C---:B------:R-:W-:Y:S02]  /*5f50*/  FFMA.FTZ R65, R132.reuse, R177, -R64 ;  /* 0x000000b184417223 */ /* 0x040fe40000010840 */
[----:B------:R-:W-:-:S02]  /*5f60*/  FFMA.FTZ R64, R132, R178, R67 ;  /* 0x000000b284407223 */ /* 0x000fc40000010043 */
[----:B------:R-:W-:Y:S02]  /*5f70*/  FADD.FTZ R69, -R190, R69 ;  /* 0x00000045be457221 */ /* 0x000fe40000010100 */
[----:B------:R-:W-:Y:S02]  /*5f80*/  FADD.FTZ R182, R182, R65 ;  /* 0x00000041b6b67221 */ /* 0x000fe40000010000 */
[----:B------:R-:W-:Y:S02]  /*5f90*/  FADD.FTZ R181, R181, R64 ;  /* 0x00000040b5b57221 */ /* 0x000fe40000010000 */
[----:B------:R-:W-:Y:S02]  /*5fa0*/  FADD.FTZ R66, R189, R66 ;  /* 0x00000042bd427221 */ /* 0x000fe40000010000 */
[----:B------:R-:W-:Y:S02]  /*5fb0*/  FMUL.FTZ R67, R148, -R69 ;  /* 0x8000004594437220 */ /* 0x000fe40000410000 */
[----:B------:R-:W-:-:S02]  /*5fc0*/  FMUL.FTZ R64, R127, R182 ;  /* 0x000000b67f407220 */ /* 0x000fc40000410000 */
[----:B------:R-:W-:Y:S02]  /*5fd0*/  FFMA.FTZ R73, R122, R73, R68 ;  /* 0x000000497a497223 */ /* 0x000fe40000010044 */
[-C--:B------:R-:W-:Y:S02]  /*5fe0*/  FMUL.FTZ R65, R127, R181.reuse ;  /* 0x000000b57f417220 */ /* 0x080fe40000410000 */
[-C--:B------:R-:W-:Y:S02]  /*5ff0*/  FMUL.FTZ R68, R148, -R66.reuse ;  /* 0x8000004294447220 */ /* 0x080fe40000410000 */
[----:B------:R-:W-:Y:S02]  /*6000*/  FFMA.FTZ R66, R149, R66, -R67 ;  /* 0x0000004295427223 */ /* 0x000fe40000010843 */
[C---:B------:R-:W-:Y:S02]  /*6010*/  FFMA.FTZ R67, R130.reuse, R181, R64 ;  /* 0x000000b582437223 */ /* 0x040fe40000010040 */
[----:B------:R-:W-:-:S02]  /*6020*/  FFMA.FTZ R64, R130, R182, -R65 ;  /* 0x000000b682407223 */ /* 0x000fc40000010841 */
[----:B------:R-:W-:Y:S02]  /*6030*/  FADD.FTZ R180, R180, R67 ;  /* 0x00000043b4b47221 */ /* 0x000fe40000010000 */
[----:B------:R-:W-:Y:S02]  /*6040*/  FADD.FTZ R179, R179, R64 ;  /* 0x00000040b3b37221 */ /* 0x000fe40000010000 */
[CC--:B------:R-:W-:Y:S02]  /*6050*/  FMUL.FTZ R64, R125.reuse, R180.reuse ;  /* 0x000000b47d407220 */ /* 0x0c0fe40000410000 */
[-C--:B------:R-:W-:Y:S02]  /*6060*/  FMUL.FTZ R67, R125, R179.reuse ;  /* 0x000000b37d437220 */ /* 0x080fe40000410000 */
[C---:B------:R-:W-:Y:S02]  /*6070*/  FFMA.FTZ R65, R126.reuse, R179, -R64 ;  /* 0x000000b37e417223 */ /* 0x040fe40000010840 */
[----:B------:R-:W-:-:S02]  /*6080*/  FFMA.FTZ R64, R126, R180, R67 ;  /* 0x000000b47e407223 */ /* 0x000fc40000010043 */
[----:B------:R-:W-:Y:S02]  /*6090*/  FADD.FTZ R184, R184, R65 ;  /* 0x00000041b8b87221 */ /* 0x000fe40000010000 */
[----:B------:R-:W-:Y:S02]  /*60a0*/  FADD.FTZ R183, R183, R64 ;  /* 0x00000040b7b77221 */ /* 0x000fe40000010000 */
[----:B------:R-:W-:Y:S02]  /*60b0*/  FFMA.FTZ R69, R149, R69, R68 ;  /* 0x0000004595457223 */ /* 0x000fe40000010044 */
[----:B------:R-:W-:Y:S02]  /*60c0*/  FMUL.FTZ R68, R123, -R73 ;  /* 0x800000497b447220 */ /* 0x000fe40000410000 */
[----:B------:R-:W-:Y:S02]  /*60d0*/  FADD.FTZ R66, R187, R66 ;  /* 0x00000042bb427221 */ /* 0x000fe40000010000 */
[----:B------:R-:W-:-:S02]  /*60e0*/  FMUL.FTZ R64, R123, R184 ;  /* 0x000000b87b407220 */ /* 0x000fc40000410000 */
[----:B------:R-:W-:Y:S02]  /*60f0*/  FMUL.FTZ R65, R123, R183 ;  /* 0x000000b77b417220 */ /* 0x000fe40000410000 */
[----:B------:R-:W-:Y:S02]  /*6100*/  FFMA.FTZ R70, R124, R71, -R68 ;  /* 0x000000477c467223 */ /* 0x000fe40000010844 */
[----:B------:R-:W-:Y:S02]  /*6110*/  FADD.FTZ R69, -R188, R69 ;  /* 0x00000045bc457221 */ /* 0x000fe40000010100 */
[----:B------:R-:W-:Y:S02]  /*6120*/  FMUL.FTZ R68, R117, -R66 ;  /* 0x8000004275447220 */ /* 0x000fe40000410000 */
[----:B------:R-:W-:Y:S02]  /*6130*/  FFMA.FTZ R64, R124, R183, R64 ;  /* 0x000000b77c407223 */ /* 0x000fe40000010040 */
[----:B------:R-:W-:-:S02]  /*6140*/  FMUL.FTZ R72, R123, -R71 ;  /* 0x800000477b487220 */ /* 0x000fc40000410000 */
[----:B------:R-:W-:Y:S02]  /*6150*/  FFMA.FTZ R65, R124, R184, -R65 ;  /* 0x000000b87c417223 */ /* 0x000fe40000010841 */
[-C--:B------:R-:W-:Y:S02]  /*6160*/  FMUL.FTZ R71, R117, -R69.reuse ;  /* 0x8000004575477220 */ /* 0x080fe40000410000 */
[----:B------:R-:W-:Y:S02]  /*6170*/  FFMA.FTZ R68, R118, R69, R68 ;  /* 0x0000004576447223 */ /* 0x000fe40000010044 */
[----:B------:R-:W-:Y:S02]  /*6180*/  FADD.FTZ R185, R185, R64 ;  /* 0x00000040b9b97221 */ /* 0x000fe40000010000 */
[----:B------:R-:W-:Y:S02]  /*6190*/  FFMA.FTZ R72, R124, R73, R72 ;  /* 0x000000497c487223 */ /* 0x000fe40000010048 */
[----:B------:R-:W-:-:S02]  /*61a0*/  FMUL.FTZ R69, R125, -R70 ;  /* 0x800000467d457220 */ /* 0x000fc40000410000 */
[----:B------:R-:W-:Y:S02]  /*61b0*/  FADD.FTZ R186, R186, R65 ;  /* 0x00000041baba7221 */ /* 0x000fe40000010000 */
[----:B------:R-:W-:Y:S02]  /*61c0*/  FMUL.FTZ R65, R121, R185 ;  /* 0x000000b979417220 */ /* 0x000fe40000410000 */
[-C--:B------:R-:W-:Y:S02]  /*61d0*/  FMUL.FTZ R67, R125, -R72.reuse ;  /* 0x800000487d437220 */ /* 0x080fe40000410000 */
[----:B------:R-:W-:Y:S02]  /*61e0*/  FFMA.FTZ R69, R126, R72, R69 ;  /* 0x000000487e457223 */ /* 0x000fe40000010045 */
[----:B------:R-:W-:Y:S02]  /*61f0*/  FMUL.FTZ R64, R121, R186 ;  /* 0x000000ba79407220 */ /* 0x000fe40000410000 */
[----:B------:R-:W-:-:S02]  /*6200*/  FFMA.FTZ R71, R118, R66, -R71 ;  /* 0x0000004276477223 */ /* 0x000fc40000010847 */
[----:B------:R-:W-:Y:S02]  /*6210*/  FFMA.FTZ R65, R122, R186, -R65 ;  /* 0x000000ba7a417223 */ /* 0x000fe40000010841 */
[----:B------:R-:W-:Y:S02]  /*6220*/  FFMA.FTZ R67, R126, R70, -R67 ;  /* 0x000000467e437223 */ /* 0x000fe40000010843 */
[----:B------:R-:W-:Y:S02]  /*6230*/  FMUL.FTZ R66, R127, -R69 ;  /* 0x800000457f427220 */ /* 0x000fe40000410000 */
[----:B------:R-:W-:Y:S02]  /*6240*/  FFMA.FTZ R64, R122, R185, R64 ;  /* 0x000000b97a407223 */ /* 0x000fe40000010040 */
[----:B------:R-:W-:Y:S02]  /*6250*/  FADD.FTZ R68, -R99, R68 ;  /* 0x0000004463447221 */ /* 0x000fe40000010100 */
[----:B------:R-:W-:-:S02]  /*6260*/  FADD.FTZ R71, R98, R71 ;  /* 0x0000004762477221 */ /* 0x000fc40000010000 */
[----:B------:R-:W-:Y:S02]  /*6270*/  FADD.FTZ R206, R206, R65 ;  /* 0x00000041cece7221 */ /* 0x000fe40000010000 */
[-C--:B------:R-:W-:Y:S02]  /*6280*/  FMUL.FTZ R72, R127, -R67.reuse ;  /* 0x800000437f487220 */ /* 0x080fe40000410000 */
[----:B------:R-:W-:Y:S02]  /*6290*/  FFMA.FTZ R70, R130, R67, -R66 ;  /* 0x0000004382467223 */ /* 0x000fe40000010842 */
[----:B------:R-:W-:Y:S02]  /*62a0*/  FADD.FTZ R205, R205, R64 ;  /* 0x00000040cdcd7221 */ /* 0x000fe40000010000 */
[C---:B------:R-:W-:Y:S02]  /*62b0*/  FMUL.FTZ R66, R119.reuse, -R68 ;  /* 0x8000004477427220 */ /* 0x040fe40000410000 */
[----:B------:R-:W-:-:S02]  /*62c0*/  FMUL.FTZ R67, R119, -R71 ;  /* 0x8000004777437220 */ /* 0x000fc40000410000 */
[C---:B------:R-:W-:Y:S02]  /*62d0*/  FMUL.FTZ R64, R119.reuse, R206 ;  /* 0x000000ce77407220 */ /* 0x040fe40000410000 */
[----:B------:R-:W-:Y:S02]  /*62e0*/  FFMA.FTZ R69, R130, R69, R72 ;  /* 0x0000004582457223 */ /* 0x000fe40000010048 */
[----:B------:R-:W-:Y:S02]  /*62f0*/  FMUL.FTZ R65, R119, R205 ;  /* 0x000000cd77417220 */ /* 0x000fe40000410000 */
[C---:B------:R-:W-:Y:S02]  /*6300*/  FFMA.FTZ R71, R120.reuse, R71, -R66 ;  /* 0x0000004778477223 */ /* 0x040fe40000010842 */
[C---:B------:R-:W-:Y:S02]  /*6310*/  FFMA.FTZ R66, R120.reuse, R68, R67 ;  /* 0x0000004478427223 */ /* 0x040fe40000010043 */
[----:B------:R-:W-:-:S02]  /*6320*/  FFMA.FTZ R67, R120, R205, R64 ;  /* 0x000000cd78437223 */ /* 0x000fc40000010040 */
[----:B------:R-:W-:Y:S02]  /*6330*/  FMUL.FTZ R73, R131, -R69 ;  /* 0x8000004583497220 */ /* 0x000fe40000410000 */
[----:B------:R-:W-:Y:S02]  /*6340*/  FFMA.FTZ R64, R120, R206, -R65 ;  /* 0x000000ce78407223 */ /* 0x000fe40000010841 */
[----:B------:R-:W-:Y:S02]  /*6350*/  FADD.FTZ R71, R96, R71 ;  /* 0x0000004760477221 */ /* 0x000fe40000010000 */
[----:B------:R-:W-:Y:S02]  /*6360*/  FADD.FTZ R208, R208, R67 ;  /* 0x00000043d0d07221 */ /* 0x000fe40000010000 */
[----:B------:R-:W-:Y:S02]  /*6370*/  FFMA.FTZ R68, R132, R70, -R73 ;  /* 0x0000004684447223 */ /* 0x000fe40000010849 */
[----:B------:R-:W-:-:S02]  /*6380*/  FADD.FTZ R207, R207, R64 ;  /* 0x00000040cfcf7221 */ /* 0x000fc40000010000 */
[----:B------:R-:W-:Y:S02]  /*6390*/  FADD.FTZ R66, -R97, R66 ;  /* 0x0000004261427221 */ /* 0x000fe40000010100 */
[----:B------:R-:W-:Y:S02]  /*63a0*/  FMUL.FTZ R73, R121, -R71 ;  /* 0x8000004779497220 */ /* 0x000fe40000410000 */
[----:B------:R-:W-:Y:S02]  /*63b0*/  FMUL.FTZ R72, R131, -R70 ;  /* 0x8000004683487220 */ /* 0x000fe40000410000 */
[C---:B------:R-:W-:Y:S02]  /*63c0*/  FMUL.FTZ R64, R117.reuse, R208 ;  /* 0x000000d075407220 */ /* 0x040fe40000410000 */
[----:B------:R-:W-:Y:S02]  /*63d0*/  FMUL.FTZ R67, R117, R207 ;  /* 0x000000cf75437220 */ /* 0x000fe40000410000 */
[----:B------:R-:W-:-:S02]  /*63e0*/  FMUL.FTZ R70, R121, -R66 ;  /* 0x8000004279467220 */ /* 0x000fc40000410000 */
[----:B------:R-:W-:Y:S02]  /*63f0*/  FFMA.FTZ R66, R122, R66, R73 ;  /* 0x000000427a427223 */ /* 0x000fe40000010049 */
[C---:B------:R-:W-:Y:S02]  /*6400*/  FFMA.FTZ R65, R118.reuse, R207, -R64 ;  /* 0x000000cf76417223 */ /* 0x040fe40000010840 */
[----:B------:R-:W-:Y:S02]  /*6410*/  FFMA.FTZ R64, R118, R208, R67 ;  /* 0x000000d076407223 */ /* 0x000fe40000010043 */
[----:B------:R-:W-:Y:S02]  /*6420*/  FFMA.FTZ R71, R122, R71, -R70 ;  /* 0x000000477a477223 */ /* 0x000fe40000010846 */
[----:B------:R-:W-:Y:S02]  /*6430*/  FADD.FTZ R67, -R95, R66 ;  /* 0x000000425f437221 */ /* 0x000fe40000010100 */
[----:B------:R-:W-:-:S02]  /*6440*/  FADD.FTZ R71, R94, R71 ;  /* 0x000000475e477221 */ /* 0x000fc40000010000 */
[----:B------:R-:W-:Y:S02]  /*6450*/  FMUL.FTZ R70, R123, -R67 ;  /* 0x800000437b467220 */ /* 0x000fe40000410000 */
[----:B------:R-:W-:Y:S02]  /*6460*/  FADD.FTZ R212, R212, R65 ;  /* 0x00000041d4d47221 */ /* 0x000fe40000010000 */
[----:B------:R-:W-:Y:S02]  /*6470*/  FADD.FTZ R211, R211, R64 ;  /* 0x00000040d3d37221 */ /* 0x000fe40000010000 */
[----:B------:R-:W-:Y:S02]  /*6480*/  FFMA.FTZ R69, R132, R69, R72 ;  /* 0x0000004584457223 */ /* 0x000fe40000010048 */
[-C--:B------:R-:W-:Y:S02]  /*6490*/  FMUL.FTZ R72, R123, -R71.reuse ;  /* 0x800000477b487220 */ /* 0x080fe40000410000 */
[----:B------:R-:W-:-:S02]  /*64a0*/  FFMA.FTZ R71, R124, R71, -R70 ;  /* 0x000000477c477223 */ /* 0x000fc40000010846 */
[CC--:B------:R-:W-:Y:S02]  /*64b0*/  FMUL.FTZ R66, R148.reuse, R212.reuse ;  /* 0x000000d494427220 */ /* 0x0c0fe40000410000 */
        /* <DEDUP_REMOVED lines=12> */
[-C--:B------:R-:W-:Y:S02]  /*6580*/  FMUL.FTZ R66, R146, R216.reuse ;  /* 0x000000d892427220 */ /* 0x080fe40000410000 */
        /* <DEDUP_REMOVED lines=11> */
[-C--:B------:R-:W-:Y:S02]  /*6640*/  FMUL.FTZ R64, R144, R219.reuse ;  /* 0x000000db90407220 */ /* 0x080fe40000410000 */
        /* <DEDUP_REMOVED lines=14> */
[C---:B------:R-:W-:Y:S01]  /*6730*/  FFMA.FTZ R65, R143.reuse, R218, -R64 ;  /* 0x000000da8f417223 */ /* 0x040fe20000010840 */
[----:B------:R-:W-:Y:S01]  /*6740*/  MOV R64, 0x3f800000 ;  /* 0x3f80000000407802 */ /* 0x000fe20000000f00 */
[----:B------:R-:W-:-:S02]  /*6750*/  FFMA.FTZ R66, R143, R217, R66 ;  /* 0x000000d98f427223 */ /* 0x000fc40000010042 */
[----:B------:R-:W-:Y:S02]  /*6760*/  FADD.FTZ R70, R86, R67 ;  /* 0x0000004356467221 */ /* 0x000fe40000010000 */
[----:B------:R-:W-:Y:S02]  /*6770*/  FMUL.FTZ R73, R133, -R71 ;  /* 0x8000004785497220 */ /* 0x000fe40000410000 */
[----:B------:R-:W-:Y:S01]  /*6780*/  FADD.FTZ R222, R222, R65 ;  /* 0x00000041dede7221 */ /* 0x000fe20000010000 */
[----:B------:R-:W-:Y:S01]  /*6790*/  HFMA2.MMA R65, -RZ, RZ, 0, 0 ;  /* 0x00000000ff417435 */ /* 0x000fe200000001ff */
[----:B------:R-:W-:Y:S02]  /*67a0*/  FADD.FTZ R221, R221, R66 ;  /* 0x00000042dddd7221 */ /* 0x000fe40000010000 */
[-C--:B------:R-:W-:Y:S01]  /*67b0*/  FMUL.FTZ R74, R133, -R70.reuse ;  /* 0x80000046854a7220 */ /* 0x080fe20000410000 */
[----:B------:R-:W-:Y:S01]  /*67c0*/  CS2R R66, SRZ ;  /* 0x0000000000427805 */ /* 0x000fe2000001ff00 */
[----:B------:R-:W-:-:S02]  /*67d0*/  FFMA.FTZ R75, R134, R70, -R73 ;  /* 0x00000046864b7223 */ /* 0x000fc40000010849 */
[C---:B------:R-:W-:Y:S02]  /*67e0*/  FMUL.FTZ R70, R140.reuse, R221 ;  /* 0x000000dd8c467220 */ /* 0x040fe40000410000 */
[-C--:B------:R-:W-:Y:S01]  /*67f0*/  FMUL.FTZ R72, R140, R222.reuse ;  /* 0x000000de8c487220 */ /* 0x080fe20000410000 */
[----:B------:R-:W1:Y:S01]  /*6800*/  @!P0 LDS.128 R64, [UR48+0x7d60] ;  /* 0x007d6030ff408984 */ /* 0x000e620008000c00 */
[----:B------:R-:W-:Y:S01]  /*6810*/  FFMA.FTZ R74, R134, R71, R74 ;  /* 0x00000047864a7223 */ /* 0x000fe2000001004a */
[----:B------:R-:W-:Y:S01]  /*6820*/  ISETP.GT.U32.AND P0, PT, R3, 0x1f, PT ;  /* 0x0000001f0300780c */ /* 0x000fe20003f04070 */
[C---:B------:R-:W-:Y:S02]  /*6830*/  FFMA.FTZ R71, R141.reuse, R222, -R70 ;  /* 0x000000de8d477223 */ /* 0x040fe40000010846 */
[----:B------:R-:W-:Y:S02]  /*6840*/  FFMA.FTZ R72, R141, R221, R72 ;  /* 0x000000dd8d487223 */ /* 0x000fe40000010048 */
[----:B------:R-:W-:-:S02]  /*6850*/  FADD.FTZ R214, R214, R71 ;  /* 0x00000047d6d67221 */ /* 0x000fc40000010000 */
[----:B------:R-:W-:Y:S02]  /*6860*/  FADD.FTZ R213, R213, R72 ;  /* 0x00000048d5d57221 */ /* 0x000fe40000010000 */
[----:B------:R-:W-:Y:S02]  /*6870*/  FADD.FTZ R71, -R85, R74 ;  /* 0x0000004a55477221 */ /* 0x000fe40000010100 */
[CC--:B------:R-:W-:Y:S02]  /*6880*/  FMUL.FTZ R74, R138.reuse, R214.reuse ;  /* 0x000000d68a4a7220 */ /* 0x0c0fe40000410000 */
[-C--:B------:R-:W-:Y:S02]  /*6890*/  FMUL.FTZ R72, R138, R213.reuse ;  /* 0x000000d58a487220 */ /* 0x080fe40000410000 */
[C---:B------:R-:W-:Y:S02]  /*68a0*/  FFMA.FTZ R74, R139.reuse, R213, R74 ;  /* 0x000000d58b4a7223 */ /* 0x040fe4000001004a */
[----:B------:R-:W-:-:S02]  /*68b0*/  FFMA.FTZ R72, R139, R214, -R72 ;  /* 0x000000d68b487223 */ /* 0x000fc40000010848 */
[CC--:B------:R-:W-:Y:S02]  /*68c0*/  FMUL.FTZ R70, R133.reuse, -R68.reuse ;  /* 0x8000004485467220 */ /* 0x0c0fe40000410000 */
[-C--:B------:R-:W-:Y:S02]  /*68d0*/  FMUL.FTZ R73, R133, -R69.reuse ;  /* 0x8000004585497220 */ /* 0x080fe40000410000 */
[----:B------:R-:W-:Y:S02]  /*68e0*/  FADD.FTZ R128, R201, R74 ;  /* 0x0000004ac9807221 */ /* 0x000fe40000010000 */
[----:B------:R-:W-:Y:S02]  /*68f0*/  FADD.FTZ R224, R203, R72 ;  /* 0x00000048cbe07221 */ /* 0x000fe40000010000 */
[C---:B------:R-:W-:Y:S02]  /*6900*/  FFMA.FTZ R69, R134.reuse, R69, R70 ;  /* 0x0000004586457223 */ /* 0x040fe40000010046 */
[----:B------:R-:W-:-:S02]  /*6910*/  FFMA.FTZ R68, R134, R68, -R73 ;  /* 0x0000004486447223 */ /* 0x000fc40000010849 */
        /* <DEDUP_REMOVED lines=10> */
[C---:B-1----:R-:W-:Y:S02]  /*69c0*/  SHF.L.U32 R129, R3.reuse, 0x5, RZ ;  /* 0x0000000503817819 */ /* 0x042fe400000006ff */
[----:B------:R-:W-:-:S03]  /*69d0*/  LOP3.LUT R201, R3, 0x1f, RZ, 0xc0, !PT ;  /* 0x0000001f03c97812 */ /* 0x000fc600078ec0ff */
[----:B--2---:R-:W-:Y:S01]  /*69e0*/  LDS.128 R68, [R129+0x6760] ;  /* 0x0067600081447984 */ /* 0x004fe20000000c00 */
[----:B------:R-:W-:-:S03]  /*69f0*/  ISETP.NE.AND P0, PT, R201, 0x1f, PT ;  /* 0x0000001fc900780c */ /* 0x000fc60003f05270 */
[----:B------:R-:W1:Y:S02]  /*6a00*/  LDS.128 R72, [R129+0x6770] ;  /* 0x0067700081487984 */ /* 0x000e640000000c00 */
[C---:B-1----:R-:W-:Y:S02]  /*6a10*/  FMUL.FTZ R203, R69.reuse, R75 ;  /* 0x0000004b45cb7220 */ /* 0x042fe40000410000 */
        /* <DEDUP_REMOVED lines=10> */
[----:B------:R1:W2:Y:S02]  /*6ac0*/  SHFL.DOWN PT, R70, R226, 0x1, 0x1f ;  /* 0x08201f00e2467f89 */ /* 0x0002a400000e0000 */
.L_x_7781:
[----:B------:R-:W-:Y:S05]  /*6ad0*/  BRA.DIV ~URZ, `(.L_x_7684) ;  /* 0x000069727f007947 */ /* 0x000fea000b800000 */
[----:B------:R3:W4:Y:S04]  /*6ae0*/  SHFL.DOWN PT, R71, R225, 0x1, 0x1f ;  /* 0x08201f00e1477f89 */ /* 0x00072800000e0000 */
[----:B------:R3:W0:Y:S04]  /*6af0*/  SHFL.DOWN PT, R72, R75, 0x1, 0x1f ;  /* 0x08201f004b487f89 */ /* 0x00062800000e0000 */
[----:B------:R3:W1:Y:S02]  /*6b00*/  SHFL.DOWN PT, R68, R74, 0x1, 0x1f ;  /* 0x08201f004a447f89 */ /* 0x00066400000e0000 */
.L_x_7782:
        /* <DEDUP_REMOVED lines=15> */
.L_x_7686:
[----:B------:R-:W-:Y:S05]  /*6c00*/  BSYNC B1 ;  /* 0x0000000000017941 */ /* 0x000fea0003800000 */
.L_x_7685:
[----:B------:R-:W-:Y:S05]  /*6c10*/  BRA.DIV ~URZ, `(.L_x_7687) ;  /* 0x000069927f007947 */ /* 0x000fea000b800000 */
[----:B--2---:R2:W3:Y:S04]  /*6c20*/  SHFL.DOWN PT, R70, R226, 0x2, 0x1f ;  /* 0x08401f00e2467f89 */ /* 0x0044e800000e0000 */
[----:B----4-:R2:W4:Y:S04]  /*6c30*/  SHFL.DOWN PT, R71, R225, 0x2, 0x1f ;  /* 0x08401f00e1477f89 */ /* 0x01052800000e0000 */
[----:B0-----:R2:W0:Y:S04]  /*6c40*/  SHFL.DOWN PT, R72, R75, 0x2, 0x1f ;  /* 0x08401f004b487f89 */ /* 0x00142800000e0000 */
[----:B-1----:R2:W1:Y:S02]  /*6c50*/  SHFL.DOWN PT, R68, R74, 0x2, 0x1f ;  /* 0x08401f004a447f89 */ /* 0x00246400000e0000 */
.L_x_7783:
        /* <DEDUP_REMOVED lines=15> */
.L_x_7689:
[----:B------:R-:W-:Y:S05]  /*6d50*/  BSYNC B1 ;  /* 0x0000000000017941 */ /* 0x000fea0003800000 */
.L_x_7688:
[----:B------:R-:W-:Y:S05]  /*6d60*/  BRA.DIV ~URZ, `(.L_x_7690) ;  /* 0x00006a127f007947 */ /* 0x000fea000b800000 */
[----:B---3--:R3:W2:Y:S02]  /*6d70*/  SHFL.DOWN PT, R70, R226, 0x4, 0x1f ;  /* 0x08801f00e2467f89 */ /* 0x0086a400000e0000 */
.L_x_7784:
[----:B------:R-:W-:Y:S05]  /*6d80*/  BRA.DIV ~URZ, `(.L_x_7691) ;  /* 0x00006a727f007947 */ /* 0x000fea000b800000 */
[----:B----4-:R4:W3:Y:S04]  /*6d90*/  SHFL.DOWN PT, R71, R225, 0x4, 0x1f ;  /* 0x08801f00e1477f89 */ /* 0x0108e800000e0000 */
[----:B0-----:R4:W0:Y:S04]  /*6da0*/  SHFL.DOWN PT, R72, R75, 0x4, 0x1f ;  /* 0x08801f004b487f89 */ /* 0x00182800000e0000 */
[----:B-1----:R4:W1:Y:S02]  /*6db0*/  SHFL.DOWN PT, R68, R74, 0x4, 0x1f ;  /* 0x08801f004a447f89 */ /* 0x00286400000e0000 */
.L_x_7785:
        /* <DEDUP_REMOVED lines=15> */
.L_x_7693:
[----:B------:R-:W-:Y:S05]  /*6eb0*/  BSYNC B1 ;  /* 0x0000000000017941 */ /* 0x000fea0003800000 */
.L_x_7692:
[----:B------:R-:W-:Y:S05]  /*6ec0*/  BRA.DIV ~URZ, `(.L_x_7694) ;  /* 0x00006a927f007947 */ /* 0x000fea000b800000 */
[----:B--2---:R2:W4:Y:S04]  /*6ed0*/  SHFL.DOWN PT, R70, R226, 0x8, 0x1f ;  /* 0x09001f00e2467f89 */ /* 0x00452800000e0000 */
[----:B---3--:R2:W3:Y:S04]  /*6ee0*/  SHFL.DOWN PT, R71, R225, 0x8, 0x1f ;  /* 0x09001f00e1477f89 */ /* 0x0084e800000e0000 */
[----:B0-----:R2:W0:Y:S04]  /*6ef0*/  SHFL.DOWN PT, R72, R75, 0x8, 0x1f ;  /* 0x09001f004b487f89 */ /* 0x00142800000e0000 */
[----:B-1----:R2:W1:Y:S02]  /*6f00*/  SHFL.DOWN PT, R68, R74, 0x8, 0x1f ;  /* 0x09001f004a447f89 */ /* 0x00246400000e0000 */
.L_x_7786:
        /* <DEDUP_REMOVED lines=15> */
.L_x_7696:
[----:B------:R-:W-:Y:S05]  /*7000*/  BSYNC B1 ;  /* 0x0000000000017941 */ /* 0x000fea0003800000 */
.L_x_7695:
[----:B------:R-:W-:Y:S05]  /*7010*/  BRA.DIV ~URZ, `(.L_x_7697) ;  /* 0x00006b127f007947 */ /* 0x000fea000b800000 */
[----:B----4-:R4:W2:Y:S02]  /*7020*/  SHFL.DOWN PT, R70, R226, 0x10, 0x1f ;  /* 0x0a001f00e2467f89 */ /* 0x0108a400000e0000 */
.L_x_7787:
[----:B------:R-:W-:Y:S05]  /*7030*/  BRA.DIV ~URZ, `(.L_x_7698) ;  /* 0x00006b727f007947 */ /* 0x000fea000b800000 */
[----:B---3--:R3:W4:Y:S04]  /*7040*/  SHFL.DOWN PT, R71, R225, 0x10, 0x1f ;  /* 0x0a001f00e1477f89 */ /* 0x00872800000e0000 */
[----:B0-----:R3:W0:Y:S04]  /*7050*/  SHFL.DOWN PT, R72, R75, 0x10, 0x1f ;  /* 0x0a001f004b487f89 */ /* 0x00162800000e0000 */
[----:B-1----:R3:W1:Y:S02]  /*7060*/  SHFL.DOWN PT, R68, R74, 0x10, 0x1f ;  /* 0x0a001f004a447f89 */ /* 0x00266400000e0000 */
.L_x_7788:
        /* <DEDUP_REMOVED lines=13> */
.L_x_7700:
[----:B------:R-:W-:Y:S05]  /*7140*/  BSYNC B1 ;  /* 0x0000000000017941 */ /* 0x000fea0003800000 */
.L_x_7699:
[----:B------:R-:W-:Y:S05]  /*7150*/  BRA.DIV ~URZ, `(.L_x_7701) ;  /* 0x00006bb27f007947 */ /* 0x000fea000b800000 */
[----:B------:R-:W5:Y:S04]  /*7160*/  SHFL.IDX PT, R234, R225, RZ, 0x1f ;  /* 0x00001fffe1ea7589 */ /* 0x000f6800000e0000 */
[----:B------:R-:W3:Y:S04]  /*7170*/  SHFL.IDX PT, R223, R226, RZ, 0x1f ;  /* 0x00001fffe2df7589 */ /* 0x000ee800000e0000 */
[----:B------:R-:W4:Y:S04]  /*7180*/  SHFL.IDX PT, R203, R75, RZ, 0x1f ;  /* 0x00001fff4bcb7589 */ /* 0x000f2800000e0000 */
[----:B------:R-:W2:Y:S04]  /*7190*/  SHFL.DOWN PT, R227, R75, 0x1, 0x1f ;  /* 0x08201f004be37f89 */ /* 0x000ea800000e0000 */
[----:B------:R-:W1:Y:S04]  /*71a0*/  SHFL.IDX PT, R201, R74, RZ, 0x1f ;  /* 0x00001fff4ac97589 */ /* 0x000e6800000e0000 */
[----:B------:R-:W0:Y:S04]  /*71b0*/  SHFL.DOWN PT, R231, R74, 0x1, 0x1f ;  /* 0x08201f004ae77f89 */ /* 0x000e2800000e0000 */
[----:B------:R-:W0:Y:S01]  /*71c0*/  SHFL.IDX PT, R233, R64, RZ, 0x1f ;  /* 0x00001fff40e97589 */ /* 0x000e2200000e0000 */
[----:B-----5:R-:W-:-:S02]  /*71d0*/  FMUL.FTZ R230, R67, R234 ;  /* 0x000000ea43e67220 */ /* 0x020fc40000410000 */
[CC--:B------:R-:W-:Y:S01]  /*71e0*/  FMUL.FTZ R232, R66.reuse, R234.reuse ;  /* 0x000000ea42e87220 */ /* 0x0c0fe20000410000 */
[----:B------:R-:W0:Y:S01]  /*71f0*/  SHFL.IDX PT, R236, R66, RZ, 0x1f ;  /* 0x00001fff42ec7589 */ /* 0x000e2200000e0000 */
[-C--:B---3--:R-:W-:Y:S02]  /*7200*/  FFMA.FTZ R230, R66, R223.reuse, -R230 ;  /* 0x000000df42e67223 */ /* 0x088fe400000108e6 */
[----:B------:R-:W-:Y:S01]  /*7210*/  FFMA.FTZ R232, R67, R223, R232 ;  /* 0x000000df43e87223 */ /* 0x000fe200000100e8 */
[----:B----4-:R-:W3:Y:S04]  /*7220*/  SHFL.IDX PT, R71, R67, RZ, 0x1f ;  /* 0x00001fff43477589 */ /* 0x010ee800000e0000 */
[----:B------:R-:W4:Y:S04]  /*7230*/  SHFL.IDX PT, R235, R65, RZ, 0x1f ;  /* 0x00001fff41eb7589 */ /* 0x000f2800000e0000 */
[----:B------:R5:W0:Y:S04]  /*7240*/  SHFL.DOWN PT, R228, R226, 0x1, 0x1f ;  /* 0x08201f00e2e47f89 */ /* 0x000a2800000e0000 */
[----:B------:R1:W0:Y:S01]  /*7250*/  SHFL.DOWN PT, R229, R225, 0x1, 0x1f ;  /* 0x08201f00e1e57f89 */ /* 0x00022200000e0000 */
[----:B--2--5:R-:W-:-:S02]  /*7260*/  FMUL.FTZ R226, R64, R234 ;  /* 0x000000ea40e27220 */ /* 0x024fc40000410000 */
[----:B------:R-:W-:Y:S02]  /*7270*/  FMUL.FTZ R234, R65, R234 ;  /* 0x000000ea41ea7220 */ /* 0x000fe40000410000 */
[----:B-1----:R-:W-:Y:S02]  /*7280*/  FMUL.FTZ R225, R64, R223 ;  /* 0x000000df40e17220 */ /* 0x002fe40000410000 */
.L_x_7789:
[----:B0-----:R0:W1:Y:S01]  /*7290*/  LDS.128 R72, [R129+0x6770] ;  /* 0x0067700081487984 */ /* 0x0010620000000c00 */
[----:B------:R-:W-:Y:S01]  /*72a0*/  ISETP.NE.AND P0, PT, R3, 0x1f, PT ;  /* 0x0000001f0300780c */ /* 0x000fe20003f05270 */
[----:B------:R-:W-:Y:S01]  /*72b0*/  BSSY B1, `(.L_x_7702) ;  /* 0x000000f000017945 */ /* 0x000fe20003800000 */
[----:B------:R-:W-:Y:S02]  /*72c0*/  MOV R68, R233 ;  /* 0x000000e900447202 */ /* 0x000fe40000000f00 */
[----:B----4-:R-:W-:Y:S02]  /*72d0*/  MOV R69, R235 ;  /* 0x000000eb00457202 */ /* 0x010fe40000000f00 */
[----:B------:R-:W-:-:S07]  /*72e0*/  MOV R70, R236 ;  /* 0x000000ec00467202 */ /* 0x000fce0000000f00 */
[----:B------:R-:W-:Y:S05]  /*72f0*/  @!P0 BRA `(.L_x_7703) ;  /* 0x000000a000008947 */ /* 0x000fea0003800000 */
[-C--:B0--3--:R-:W-:Y:S02]  /*7300*/  FMUL.FTZ R233, R71, R229.reuse ;  /* 0x000000e547e97220 */ /* 0x089fe40000410000 */
        /* <DEDUP_REMOVED lines=9> */
.L_x_7703:
[----:B0-----:R-:W-:Y:S05]  /*73a0*/  BSYNC B1 ;  /* 0x0000000000017941 */ /* 0x001fea0003800000 */
.L_x_7702:
[C---:B-1-3--:R-:W-:Y:S01]  /*73b0*/  FMUL.FTZ R227, R73.reuse, R71 ;  /* 0x0000004749e37220 */ /* 0x04afe20000410000 */
        /* <DEDUP_REMOVED lines=15> */
.L_x_7682:
[----:B-1----:R-:W-:Y:S05]  /*74b0*/  BSYNC B0 ;  /* 0x0000000000007941 */ /* 0x002fea0003800000 */
.L_x_7681:
[----:B------:R-:W-:Y:S01]  /*74c0*/  WARPSYNC 0xffffffff ;  /* 0xffffffff00007948 */ /* 0x000fe20003800000 */
[----:B------:R-:W-:Y:S01]  /*74d0*/  BAR.SYNC.DEFER_BLOCKING 0x0 ;  /* 0x0000000000007b1d */ /* 0x000fe20000010000 */
[----:B------:R-:W-:-:S02]  /*74e0*/  ISETP.NE.AND P0, PT, R3, RZ, PT ;  /* 0x000000ff0300720c */ /* 0x000fc40003f05270 */
[C---:B------:R-:W-:Y:S02]  /*74f0*/  IADD3 R228, R3.reuse, 0x40, RZ ;  /* 0x0000004003e47810 */ /* 0x040fe40007ffe0ff */
[C---:B------:R-:W-:Y:S01]  /*7500*/  IADD3 R236, R3.reuse, 0x200, RZ ;  /* 0x0000020003ec7810 */ /* 0x040fe20007ffe0ff */
[----:B------:R-:W-:Y:S01]  /*7510*/  ULDC UR36, c[0x0][0x168] ;  /* 0x00005a0000247ab9 */ /* 0x000fe20000000800 */
[C---:B------:R-:W-:Y:S01]  /*7520*/  IADD3 R226, R3.reuse, 0x700, RZ ;  /* 0x0000070003e27810 */ /* 0x040fe20007ffe0ff */
[----:B------:R-:W-:Y:S01]  /*7530*/  UIADD3 UR36, -UR34, UR36, URZ ;  /* 0x0000002422247290 */ /* 0x000fe2000fffe13f */
[C---:B------:R-:W-:Y:S01]  /*7540*/  IADD3 R230, R3.reuse, 0x740, RZ ;  /* 0x0000074003e67810 */ /* 0x040fe20007ffe0ff */
[----:B------:R-:W-:Y:S01]  /*7550*/  BSSY B0, `(.L_x_7704) ;  /* 0x00002b6000007945 */ /* 0x000fe20003800000 */
[C---:B------:R-:W-:Y:S02]  /*7560*/  IADD3 R232, R3.reuse, 0x780, RZ ;  /* 0x0000078003e87810 */ /* 0x040fe40007ffe0ff */
[----:B------:R-:W-:-:S02]  /*7570*/  IADD3 R234, R3, 0x7c0, RZ ;  /* 0x000007c003ea7810 */ /* 0x000fc40007ffe0ff */
[----:B------:R-:W-:Y:S01]  /*7580*/  LEA.HI.SX32 R228, R228, R3, 0x1b ;  /* 0x00000003e4e47211 */ /* 0x000fe200078fdaff */
[----:B0-2---:R-:W0:Y:S04]  /*7590*/  LDS.64 R68, [R3.X16+0x6768] ;  /* 0x0067680003447984 */ /* 0x005e28000000ca00 */
[----:B------:R1:W-:Y:S02]  /*75a0*/  @!P0 STS.128 [UR48+0x7d60], R64 ;  /* 0x007d6040ff008988 */ /* 0x0003e40008000c30 */
[----:B-1----:R-:W-:-:S04]  /*75b0*/  SHF.L.U32 R66, R3, 0x5, RZ ;  /* 0x0000000503427819 */ /* 0x002fc800000006ff */
[----:B------:R-:W-:Y:S01]  /*75c0*/  LEA.HI.SX32 R66, R66, R66, 0x1b ;  /* 0x0000004242427211 */ /* 0x000fe200078fdaff */
[CC--:B0-----:R-:W-:Y:S02]  /*75d0*/  FMUL.FTZ R70, R68.reuse, -R77.reuse ;  /* 0x8000004d44467220 */ /* 0x0c1fe40000410000 */
[C---:B------:R-:W-:Y:S02]  /*75e0*/  FMUL.FTZ R77, R69.reuse, -R77 ;  /* 0x8000004d454d7220 */ /* 0x040fe40000410000 */
[-C--:B------:R-:W-:Y:S01]  /*75f0*/  FFMA.FTZ R69, R69, R76.reuse, R70 ;  /* 0x0000004c45457223 */ /* 0x080fe20000010046 */
[----:B------:R-:W-:Y:S01]  /*7600*/  P2R R70, PR, RZ, 0x1 ;  /* 0x00000001ff467803 */ /* 0x000fe20000000000 */
[----:B------:R-:W-:Y:S02]  /*7610*/  FFMA.FTZ R77, R68, R76, -R77 ;  /* 0x0000004c444d7223 */ /* 0x000fe4000001084d */
[----:B------:R-:W-:Y:S02]  /*7620*/  FADD.FTZ R204, -R204, R69 ;  /* 0x00000045cccc7221 */ /* 0x000fe40000010100 */
[----:B------:R-:W-:Y:S01]  /*7630*/  FADD.FTZ R77, R202, R77 ;  /* 0x0000004dca4d7221 */ /* 0x000fe20000010000 */
[----:B------:R-:W-:Y:S01]  /*7640*/  PRMT R202, RZ, 0x7610, R59 ;  /* 0x00007610ffca7816 */ /* 0x000fe2000000003b */
[----:B------:R-:W-:-:S02]  /*7650*/  FMUL.FTZ R68, R135, -R204 ;  /* 0x800000cc87447220 */ /* 0x000fc40000410000 */
[-C--:B------:R-:W-:Y:S02]  /*7660*/  FMUL.FTZ R70, R135, -R77.reuse ;  /* 0x8000004d87467220 */ /* 0x080fe40000410000 */
[----:B------:R-:W-:Y:S02]  /*7670*/  FFMA.FTZ R68, R137, R77, -R68 ;  /* 0x0000004d89447223 */ /* 0x000fe40000010844 */
[----:B------:R-:W-:Y:S02]  /*7680*/  FMUL.FTZ R74, R40, R202 ;  /* 0x000000ca284a7220 */ /* 0x000fe40000410000 */
[----:B------:R-:W-:Y:S02]  /*7690*/  FMUL.FTZ R65, R77, UR47 ;  /* 0x0000002f4d417c20 */ /* 0x000fe40008410000 */
[----:B------:R-:W-:Y:S02]  /*76a0*/  FMUL.FTZ R72, R83, R204 ;  /* 0x000000cc53487220 */ /* 0x000fe40000410000 */
[----:B------:R-:W-:-:S02]  /*76b0*/  FADD.FTZ R76, R199, R68 ;  /* 0x00000044c74c7221 */ /* 0x000fc40000010000 */
[C---:B------:R-:W-:Y:S02]  /*76c0*/  FMUL.FTZ R64, R204.reuse, UR47 ;  /* 0x0000002fcc407c20 */ /* 0x040fe40008410000 */
[----:B------:R-:W-:Y:S02]  /*76d0*/  FFMA.FTZ R137, R137, R204, R70 ;  /* 0x000000cc89897223 */ /* 0x000fe40000010046 */
[----:B------:R-:W-:Y:S02]  /*76e0*/  FFMA.FTZ R83, R83, -R74, R210 ;  /* 0x8000004a53537223 */ /* 0x000fe400000100d2 */
[----:B------:R-:W-:Y:S02]  /*76f0*/  FFMA.FTZ R68, R204, UR46, -R65 ;  /* 0x0000002ecc447c23 */ /* 0x000fe40008010841 */
[C---:B------:R-:W-:Y:S01]  /*7700*/  FMUL.FTZ R69, R40.reuse, R204 ;  /* 0x000000cc28457220 */ /* 0x040fe20000410000 */
[----:B------:R-:W-:Y:S01]  /*7710*/  IADD3 R204, R3, 0x6c0, RZ ;  /* 0x000006c003cc7810 */ /* 0x000fe20007ffe0ff */
[----:B------:R-:W-:-:S02]  /*7720*/  FMUL.FTZ R65, R40, R77 ;  /* 0x0000004d28417220 */ /* 0x000fc40000410000 */
[----:B------:R-:W-:Y:S02]  /*7730*/  FFMA.FTZ R67, R77, UR46, R64 ;  /* 0x0000002e4d437c23 */ /* 0x000fe40008010040 */
[----:B------:R-:W-:Y:S02]  /*7740*/  FFMA.FTZ R74, R175, -R74, R209 ;  /* 0x8000004aaf4a7223 */ /* 0x000fe400000100d1 */
[----:B------:R-:W-:Y:S01]  /*7750*/  FADD.FTZ R137, -R200, R137 ;  /* 0x00000089c8897221 */ /* 0x000fe20000010100 */
[----:B------:R-:W-:Y:S01]  /*7760*/  PRMT R200, RZ, 0x5410, R59 ;  /* 0x00005410ffc87816 */ /* 0x000fe2000000003b */
[C---:B------:R-:W-:Y:S02]  /*7770*/  FMUL.FTZ R64, R83.reuse, R69 ;  /* 0x0000004553407220 */ /* 0x040fe40000410000 */
[C---:B------:R-:W-:Y:S02]  /*7780*/  FMUL.FTZ R68, R83.reuse, R68 ;  /* 0x0000004453447220 */ /* 0x040fe40000410000 */
[----:B------:R-:W-:-:S02]  /*7790*/  FMUL.FTZ R70, R83, R65 ;  /* 0x0000004153467220 */ /* 0x000fc40000410000 */
[----:B------:R-:W-:Y:S02]  /*77a0*/  FMUL.FTZ R71, R202, R65 ;  /* 0x00000041ca477220 */ /* 0x000fe40000410000 */
[----:B------:R-:W-:Y:S01]  /*77b0*/  FFMA.FTZ R72, R175, R77, R72 ;  /* 0x0000004daf487223 */ /* 0x000fe20000010048 */
[----:B------:R-:W-:Y:S01]  /*77c0*/  LEA.HI.SX32 R175, R204, R3, 0x1b ;  /* 0x00000003ccaf7211 */ /* 0x000fe200078fdaff */
[C---:B------:R-:W-:Y:S01]  /*77d0*/  FFMA.FTZ R65, R74.reuse, R65, R64 ;  /* 0x000000414a417223 */ /* 0x040fe20000010040 */
[----:B------:R0:W-:Y:S01]  /*77e0*/  STS [R66.X4+0x2178], R71 ;  /* 0x0021784742007388 */ /* 0x0001e20000004800 */
[----:B------:R-:W-:Y:S02]  /*77f0*/  FFMA.FTZ R67, R74, R67, R68 ;  /* 0x000000434a437223 */ /* 0x000fe40000010044 */
[-C--:B------:R-:W-:Y:S02]  /*7800*/  FMUL.FTZ R73, R202, R69.reuse ;  /* 0x00000045ca497220 */ /* 0x080fe40000410000 */
[----:B------:R-:W-:-:S02]  /*7810*/  FFMA.FTZ R64, R74, R69, -R70 ;  /* 0x000000454a407223 */ /* 0x000fc40000010846 */
[CC--:B------:R-:W-:Y:S01]  /*7820*/  FMUL.FTZ R68, R138.reuse, -R137.reuse ;  /* 0x800000898a447220 */ /* 0x0c0fe20000410000 */
[----:B------:R1:W-:Y:S01]  /*7830*/  STS [R66.X4+0x217c], R73 ;  /* 0x00217c4942007388 */ /* 0x0003e20000004800 */
[----:B------:R-:W-:Y:S02]  /*7840*/  FMUL.FTZ R69, R39, R200 ;  /* 0x000000c827457220 */ /* 0x000fe40000410000 */
[----:B------:R-:W-:Y:S02]  /*7850*/  FMUL.FTZ R138, R138, -R76 ;  /* 0x8000004c8a8a7220 */ /* 0x000fe40000410000 */
[-C--:B------:R-:W-:Y:S02]  /*7860*/  FFMA.FTZ R55, R40, R72.reuse, R55 ;  /* 0x0000004828377223 */ /* 0x080fe40000010037 */
[----:B------:R-:W-:Y:S01]  /*7870*/  FFMA.FTZ R83, R202, R72, R67 ;  /* 0x00000048ca537223 */ /* 0x000fe20000010043 */
[----:B------:R-:W-:Y:S01]  /*7880*/  IADD3 R202, R3, 0x680, RZ ;  /* 0x0000068003ca7810 */ /* 0x000fe20007ffe0ff */
[----:B------:R-:W-:-:S02]  /*7890*/  FMUL.FTZ R75, R39, R137 ;  /* 0x00000089274b7220 */ /* 0x000fc40000410000 */
[C---:B------:R-:W-:Y:S02]  /*78a0*/  FFMA.FTZ R68, R139.reuse, R76, -R68 ;  /* 0x0000004c8b447223 */ /* 0x040fe40000010844 */
[----:B------:R-:W-:Y:S02]  /*78b0*/  FMUL.FTZ R72, R76, UR47 ;  /* 0x0000002f4c487c20 */ /* 0x000fe40008410000 */
[C---:B------:R-:W-:Y:S02]  /*78c0*/  FFMA.FTZ R70, R82.reuse, -R69, R128 ;  /* 0x8000004552467223 */ /* 0x040fe40000010080 */
[-C--:B------:R-:W-:Y:S02]  /*78d0*/  FFMA.FTZ R139, R139, R137.reuse, R138 ;  /* 0x000000898b8b7223 */ /* 0x080fe4000001008a */
[----:B------:R-:W-:Y:S02]  /*78e0*/  FMUL.FTZ R67, R82, R137 ;  /* 0x0000008952437220 */ /* 0x000fe40000410000 */
[----:B0-----:R-:W-:-:S02]  /*78f0*/  FMUL.FTZ R71, R137, UR47 ;  /* 0x0000002f89477c20 */ /* 0x001fc40008410000 */
[----:B------:R-:W-:Y:S02]  /*7900*/  FMUL.FTZ R74, R39, R76 ;  /* 0x0000004c274a7220 */ /* 0x000fe40000410000 */
[----:B------:R-:W-:Y:S02]  /*7910*/  FMUL.FTZ R77, R200, R75 ;  /* 0x0000004bc84d7220 */ /* 0x000fe40000410000 */
[----:B-1----:R-:W-:Y:S02]  /*7920*/  FFMA.FTZ R73, R137, UR46, -R72 ;  /* 0x0000002e89497c23 */ /* 0x002fe40008010848 */
[----:B------:R-:W-:Y:S01]  /*7930*/  FADD.FTZ R197, R197, R68 ;  /* 0x00000044c5c57221 */ /* 0x000fe20000010000 */
[----:B------:R0:W-:Y:S01]  /*7940*/  STS [R66.X4+0x2174], R77 ;  /* 0x0021744d42007388 */ /* 0x0001e20000004800 */
[----:B------:R-:W-:Y:S02]  /*7950*/  FFMA.FTZ R69, R172, -R69, R224 ;  /* 0x80000045ac457223 */ /* 0x000fe400000100e0 */
[----:B------:R-:W-:-:S02]  /*7960*/  FMUL.FTZ R68, R70, R75 ;  /* 0x0000004b46447220 */ /* 0x000fc40000410000 */
[----:B------:R-:W-:Y:S02]  /*7970*/  FFMA.FTZ R67, R172, R76, R67 ;  /* 0x0000004cac437223 */ /* 0x000fe40000010043 */
[----:B------:R-:W-:Y:S02]  /*7980*/  FFMA.FTZ R72, R76, UR46, R71 ;  /* 0x0000002e4c487c23 */ /* 0x000fe40008010047 */
[----:B------:R-:W-:Y:S01]  /*7990*/  FADD.FTZ R139, -R198, R139 ;  /* 0x0000008bc68b7221 */ /* 0x000fe20000010100 */
[----:B0-----:R-:W-:Y:S01]  /*79a0*/  PRMT R77, RZ, 0x7610, R58 ;  /* 0x00007610ff4d7816 */ /* 0x001fe2000000003a */
[-C--:B------:R-:W-:Y:S01]  /*79b0*/  FMUL.FTZ R76, R70, R74.reuse ;  /* 0x0000004a464c7220 */ /* 0x080fe20000410000 */
[----:B------:R-:W-:Y:S01]  /*79c0*/  IADD3 R198, R3, 0x600, RZ ;  /* 0x0000060003c67810 */ /* 0x000fe20007ffe0ff */
[----:B------:R-:W-:Y:S02]  /*79d0*/  FMUL.FTZ R71, R200, R74 ;  /* 0x0000004ac8477220 */ /* 0x000fe40000410000 */
[----:B------:R-:W-:-:S02]  /*79e0*/  FMUL.FTZ R70, R70, R73 ;  /* 0x0000004946467220 */ /* 0x000fc40000410000 */
[C---:B------:R-:W-:Y:S01]  /*79f0*/  FFMA.FTZ R74, R69.reuse, R74, R68 ;  /* 0x0000004a454a7223 */ /* 0x040fe20000010044 */
[----:B------:R0:W-:Y:S01]  /*7a00*/  STS [R66.X4+0x2170], R71 ;  /* 0x0021704742007388 */ /* 0x0001e20000004800 */
[----:B------:R-:W-:Y:S02]  /*7a10*/  FMUL.FTZ R68, R140, -R139 ;  /* 0x8000008b8c447220 */ /* 0x000fe40000410000 */
[C---:B------:R-:W-:Y:S02]  /*7a20*/  FFMA.FTZ R70, R69.reuse, R72, R70 ;  /* 0x0000004845467223 */ /* 0x040fe40000010046 */
[----:B------:R-:W-:Y:S02]  /*7a30*/  FFMA.FTZ R73, R69, R75, -R76 ;  /* 0x0000004b45497223 */ /* 0x000fe4000001084c */
[----:B------:R-:W-:Y:S02]  /*7a40*/  FMUL.FTZ R72, R38, R77 ;  /* 0x0000004d26487220 */ /* 0x000fe40000410000 */
[----:B------:R-:W-:-:S02]  /*7a50*/  FFMA.FTZ R68, R141, R197, -R68 ;  /* 0x000000c58d447223 */ /* 0x000fc40000010844 */
[----:B------:R-:W-:Y:S02]  /*7a60*/  FMUL.FTZ R69, R197, UR47 ;  /* 0x0000002fc5457c20 */ /* 0x000fe40008410000 */
[----:B------:R-:W-:Y:S01]  /*7a70*/  FFMA.FTZ R82, R200, R67, R70 ;  /* 0x00000043c8527223 */ /* 0x000fe20000010046 */
[----:B------:R-:W-:Y:S01]  /*7a80*/  IADD3 R200, R3, 0x640, RZ ;  /* 0x0000064003c87810 */ /* 0x000fe20007ffe0ff */
[----:B------:R-:W-:Y:S02]  /*7a90*/  FMUL.FTZ R70, R81, R139 ;  /* 0x0000008b51467220 */ /* 0x000fe40000410000 */
[----:B------:R-:W-:Y:S02]  /*7aa0*/  FFMA.FTZ R100, R39, R67, R100 ;  /* 0x0000004327647223 */ /* 0x000fe40000010064 */
[----:B------:R-:W-:Y:S02]  /*7ab0*/  FFMA.FTZ R81, R81, -R72, R213 ;  /* 0x8000004851517223 */ /* 0x000fe400000100d5 */
[----:B------:R-:W-:-:S02]  /*7ac0*/  FFMA.FTZ R76, R139, UR46, -R69 ;  /* 0x0000002e8b4c7c23 */ /* 0x000fc40008010845 */
[----:B------:R-:W-:Y:S02]  /*7ad0*/  FMUL.FTZ R137, R38, R139 ;  /* 0x0000008b26897220 */ /* 0x000fe40000410000 */
[----:B------:R-:W-:Y:S02]  /*7ae0*/  FADD.FTZ R195, R195, R68 ;  /* 0x00000044c3c37221 */ /* 0x000fe40000010000 */
[-C--:B------:R-:W-:Y:S02]  /*7af0*/  FMUL.FTZ R140, R140, -R197.reuse ;  /* 0x800000c58c8c7220 */ /* 0x080fe40000410000 */
[----:B------:R-:W-:Y:S02]  /*7b00*/  FMUL.FTZ R67, R139, UR47 ;  /* 0x0000002f8b437c20 */ /* 0x000fe40008410000 */
[----:B------:R-:W-:Y:S02]  /*7b10*/  FMUL.FTZ R68, R38, R197 ;  /* 0x000000c526447220 */ /* 0x000fe40000410000 */
[----:B------:R-:W-:-:S02]  /*7b20*/  FMUL.FTZ R69, R81, R137 ;  /* 0x0000008951457220 */ /* 0x000fc40000410000 */
[----:B------:R-:W-:Y:S02]  /*7b30*/  FMUL.FTZ R76, R81, R76 ;  /* 0x0000004c514c7220 */ /* 0x000fe40000410000 */
[----:B------:R-:W-:Y:S02]  /*7b40*/  FFMA.FTZ R141, R141, R139, R140 ;  /* 0x0000008b8d8d7223 */ /* 0x000fe4000001008c */
[----:B------:R-:W-:Y:S02]  /*7b50*/  FFMA.FTZ R72, R173, -R72, R214 ;  /* 0x80000048ad487223 */ /* 0x000fe400000100d6 */
[----:B------:R-:W-:Y:S02]  /*7b60*/  FFMA.FTZ R67, R197, UR46, R67 ;  /* 0x0000002ec5437c23 */ /* 0x000fe40008010043 */
[----:B------:R-:W-:Y:S02]  /*7b70*/  FMUL.FTZ R81, R81, R68 ;  /* 0x0000004451517220 */ /* 0x000fe40000410000 */
[----:B------:R-:W-:-:S02]  /*7b80*/  FMUL.FTZ R75, R77, R137 ;  /* 0x000000894d4b7220 */ /* 0x000fc40000410000 */
[----:B------:R-:W-:Y:S01]  /*7b90*/  FADD.FTZ R141, -R196, R141 ;  /* 0x0000008dc48d7221 */ /* 0x000fe20000010100 */
[----:B------:R-:W-:Y:S01]  /*7ba0*/  IADD3 R196, R3, 0x5c0, RZ ;  /* 0x000005c003c47810 */ /* 0x000fe20007ffe0ff */
[CC--:B------:R-:W-:Y:S01]  /*7bb0*/  FFMA.FTZ R138, R72.reuse, R68.reuse, R69 ;  /* 0x00000044488a7223 */ /* 0x0c0fe20000010045 */
[----:B------:R-:W-:Y:S01]  /*7bc0*/  STS [R66.X4+0x216c], R75 ;  /* 0x00216c4b42007388 */ /* 0x000fe20000004800 */
[----:B0-----:R-:W-:Y:S02]  /*7bd0*/  FMUL.FTZ R71, R77, R68 ;  /* 0x000000444d477220 */ /* 0x001fe40000410000 */
[C---:B------:R-:W-:Y:S02]  /*7be0*/  FFMA.FTZ R137, R72.reuse, R137, -R81 ;  /* 0x0000008948897223 */ /* 0x040fe40000010851 */
[----:B------:R-:W-:Y:S01]  /*7bf0*/  FFMA.FTZ R67, R72, R67, R76 ;  /* 0x0000004348437223 */ /* 0x000fe2000001004c */
[----:B------:R-:W-:Y:S01]  /*7c00*/  PRMT R72, RZ, 0x5410, R58 ;  /* 0x00005410ff487816 */ /* 0x000fe2000000003a */
[----:B------:R-:W-:Y:S01]  /*7c10*/  FFMA.FTZ R70, R173, R197, R70 ;  /* 0x000000c5ad467223 */ /* 0x000fe20000010046 */
[----:B------:R0:W-:Y:S01]  /*7c20*/  STS [R66.X4+0x2168], R71 ;  /* 0x0021684742007388 */ /* 0x0001e20000004800 */
[----:B------:R-:W-:Y:S01]  /*7c30*/  FMUL.FTZ R68, R142, -R141 ;  /* 0x8000008d8e447220 */ /* 0x000fe20000410000 */
[----:B------:R-:W-:Y:S01]  /*7c40*/  LEA.HI.SX32 R173, R200, R3, 0x1b ;  /* 0x00000003c8ad7211 */ /* 0x000fe200078fdaff */
[----:B------:R-:W-:-:S02]  /*7c50*/  FMUL.FTZ R69, R37, R72 ;  /* 0x0000004825457220 */ /* 0x000fc40000410000 */
[-C--:B------:R-:W-:Y:S02]  /*7c60*/  FFMA.FTZ R81, R77, R70.reuse, R67 ;  /* 0x000000464d517223 */ /* 0x080fe40000010043 */
[----:B------:R-:W-:Y:S02]  /*7c70*/  FFMA.FTZ R68, R143, R195, -R68 ;  /* 0x000000c38f447223 */ /* 0x000fe40000010844 */
[-C--:B------:R-:W-:Y:S02]  /*7c80*/  FMUL.FTZ R139, R37, R141.reuse ;  /* 0x0000008d258b7220 */ /* 0x080fe40000410000 */
[----:B0-----:R-:W-:Y:S02]  /*7c90*/  FMUL.FTZ R71, R195, UR47 ;  /* 0x0000002fc3477c20 */ /* 0x001fe40008410000 */
[----:B------:R-:W-:Y:S02]  /*7ca0*/  FFMA.FTZ R53, R38, R70, R53 ;  /* 0x0000004626357223 */ /* 0x000fe40000010035 */
[----:B------:R-:W-:-:S02]  /*7cb0*/  FMUL.FTZ R67, R80, R141 ;  /* 0x0000008d50437220 */ /* 0x000fc40000410000 */
[----:B------:R-:W-:Y:S02]  /*7cc0*/  FMUL.FTZ R142, R142, -R195 ;  /* 0x800000c38e8e7220 */ /* 0x000fe40000410000 */
[----:B------:R-:W-:Y:S02]  /*7cd0*/  FFMA.FTZ R80, R80, -R69, R221 ;  /* 0x8000004550507223 */ /* 0x000fe400000100dd */
[C---:B------:R-:W-:Y:S02]  /*7ce0*/  FMUL.FTZ R70, R141.reuse, UR47 ;  /* 0x0000002f8d467c20 */ /* 0x040fe40008410000 */
[----:B------:R-:W-:Y:S02]  /*7cf0*/  FFMA.FTZ R71, R141, UR46, -R71 ;  /* 0x0000002e8d477c23 */ /* 0x000fe40008010847 */
[----:B------:R-:W-:Y:S02]  /*7d00*/  FADD.FTZ R193, R193, R68 ;  /* 0x00000044c1c17221 */ /* 0x000fe40000010000 */
[----:B------:R-:W-:-:S02]  /*7d10*/  FMUL.FTZ R77, R72, R139 ;  /* 0x0000008b484d7220 */ /* 0x000fc40000410000 */
[----:B------:R-:W-:Y:S02]  /*7d20*/  FMUL.FTZ R68, R37, R195 ;  /* 0x000000c325447220 */ /* 0x000fe40000410000 */
[----:B------:R-:W-:Y:S01]  /*7d30*/  FFMA.FTZ R143, R143, R141, R142 ;  /* 0x0000008d8f8f7223 */ /* 0x000fe2000001008e */
[----:B------:R0:W-:Y:S01]  /*7d40*/  STS [R66.X4+0x2164], R77 ;  /* 0x0021644d42007388 */ /* 0x0001e20000004800 */
[----:B------:R-:W-:Y:S02]  /*7d50*/  FFMA.FTZ R69, R170, -R69, R222 ;  /* 0x80000045aa457223 */ /* 0x000fe400000100de */
[----:B------:R-:W-:Y:S02]  /*7d60*/  FFMA.FTZ R70, R195, UR46, R70 ;  /* 0x0000002ec3467c23 */ /* 0x000fe40008010046 */
[C---:B------:R-:W-:Y:S02]  /*7d70*/  FMUL.FTZ R71, R80.reuse, R71 ;  /* 0x0000004750477220 */ /* 0x040fe40000410000 */
[----:B------:R-:W-:-:S02]  /*7d80*/  FMUL.FTZ R140, R80, R139 ;  /* 0x0000008b508c7220 */ /* 0x000fc40000410000 */
[----:B------:R-:W-:Y:S01]  /*7d90*/  FMUL.FTZ R80, R80, R68 ;  /* 0x0000004450507220 */ /* 0x000fe20000410000 */
[----:B0-----:R-:W-:Y:S01]  /*7da0*/  PRMT R77, RZ, 0x7610, R57 ;  /* 0x00007610ff4d7816 */ /* 0x001fe20000000039 */
[----:B------:R-:W-:Y:S02]  /*7db0*/  FFMA.FTZ R67, R170, R195, R67 ;  /* 0x000000c3aa437223 */ /* 0x000fe40000010043 */
[----:B------:R-:W-:Y:S02]  /*7dc0*/  FADD.FTZ R143, -R194, R143 ;  /* 0x0000008fc28f7221 */ /* 0x000fe40000010100 */
[C---:B------:R-:W-:Y:S02]  /*7dd0*/  FFMA.FTZ R70, R69.reuse, R70, R71 ;  /* 0x0000004645467223 */ /* 0x040fe40000010047 */
[-C--:B------:R-:W-:Y:S02]  /*7de0*/  FFMA.FTZ R140, R69, R68.reuse, R140 ;  /* 0x00000044458c7223 */ /* 0x080fe4000001008c */
[----:B------:R-:W-:-:S02]  /*7df0*/  FMUL.FTZ R75, R72, R68 ;  /* 0x00000044484b7220 */ /* 0x000fc40000410000 */
[----:B------:R-:W-:Y:S02]  /*7e00*/  FFMA.FTZ R139, R69, R139, -R80 ;  /* 0x0000008b458b7223 */ /* 0x000fe40000010850 */
[----:B------:R-:W-:Y:S01]  /*7e10*/  FFMA.FTZ R80, R72, R67, R70 ;  /* 0x0000004348507223 */ /* 0x000fe20000010046 */
[----:B------:R0:W-:Y:S01]  /*7e20*/  STS [R66.X4+0x2160], R75 ;  /* 0x0021604b42007388 */ /* 0x0001e20000004800 */
[----:B------:R-:W-:Y:S02]  /*7e30*/  FMUL.FTZ R68, R144, -R143 ;  /* 0x8000008f90447220 */ /* 0x000fe40000410000 */
[----:B------:R-:W-:Y:S02]  /*7e40*/  FMUL.FTZ R72, R36, R77 ;  /* 0x0000004d24487220 */ /* 0x000fe40000410000 */
[-C--:B------:R-:W-:Y:S02]  /*7e50*/  FMUL.FTZ R144, R144, -R193.reuse ;  /* 0x800000c190907220 */ /* 0x080fe40000410000 */
[----:B------:R-:W-:-:S02]  /*7e60*/  FFMA.FTZ R68, R145, R193, -R68 ;  /* 0x000000c191447223 */ /* 0x000fc40000010844 */
[-C--:B------:R-:W-:Y:S02]  /*7e70*/  FMUL.FTZ R70, R79, R143.reuse ;  /* 0x0000008f4f467220 */ /* 0x080fe40000410000 */
[----:B------:R-:W-:Y:S02]  /*7e80*/  FMUL.FTZ R69, R193, UR47 ;  /* 0x0000002fc1457c20 */ /* 0x000fe40008410000 */
[----:B------:R-:W-:Y:S02]  /*7e90*/  FFMA.FTZ R79, R79, -R72, R217 ;  /* 0x800000484f4f7223 */ /* 0x000fe400000100d9 */
[-C--:B------:R-:W-:Y:S02]  /*7ea0*/  FMUL.FTZ R141, R36, R143.reuse ;  /* 0x0000008f248d7220 */ /* 0x080fe40000410000 */
[----:B------:R-:W-:Y:S02]  /*7eb0*/  FFMA.FTZ R145, R145, R143, R144 ;  /* 0x0000008f91917223 */ /* 0x000fe40000010090 */
[----:B------:R-:W-:-:S02]  /*7ec0*/  FADD.FTZ R23, R82, R23 ;  /* 0x0000001752177221 */ /* 0x000fc40000010000 */
[----:B------:R-:W-:Y:S02]  /*7ed0*/  FFMA.FTZ R54, R37, R67, R54 ;  /* 0x0000004325367223 */ /* 0x000fe40000010036 */
[----:B------:R-:W-:Y:S02]  /*7ee0*/  FFMA.FTZ R76, R143, UR46, -R69 ;  /* 0x0000002e8f4c7c23 */ /* 0x000fe40008010845 */
[----:B------:R-:W-:Y:S02]  /*7ef0*/  FADD.FTZ R82, R191, R68 ;  /* 0x00000044bf527221 */ /* 0x000fe40000010000 */
[----:B------:R-:W-:Y:S02]  /*7f00*/  FFMA.FTZ R72, R171, -R72, R218 ;  /* 0x80000048ab487223 */ /* 0x000fe400000100da */
[----:B------:R-:W-:Y:S02]  /*7f10*/  FMUL.FTZ R67, R143, UR47 ;  /* 0x0000002f8f437c20 */ /* 0x000fe40008410000 */
[----:B------:R-:W-:-:S02]  /*7f20*/  FMUL.FTZ R68, R36, R193 ;  /* 0x000000c124447220 */ /* 0x000fc40000410000 */
[C---:B------:R-:W-:Y:S02]  /*7f30*/  FMUL.FTZ R69, R79.reuse, R141 ;  /* 0x0000008d4f457220 */ /* 0x040fe40000410000 */
[----:B------:R-:W-:Y:S02]  /*7f40*/  FADD.FTZ R145, -R192, R145 ;  /* 0x00000091c0917221 */ /* 0x000fe40000010100 */
[----:B------:R-:W-:Y:S02]  /*7f50*/  FMUL.FTZ R76, R79, R76 ;  /* 0x0000004c4f4c7220 */ /* 0x000fe40000410000 */
[----:B------:R-:W-:Y:S02]  /*7f60*/  FFMA.FTZ R67, R193, UR46, R67 ;  /* 0x0000002ec1437c23 */ /* 0x000fe40008010043 */
[-C--:B------:R-:W-:Y:S02]  /*7f70*/  FMUL.FTZ R79, R79, R68.reuse ;  /* 0x000000444f4f7220 */ /* 0x080fe40000410000 */
[----:B------:R-:W-:-:S02]  /*7f80*/  FFMA.FTZ R142, R72, R68, R69 ;  /* 0x00000044488e7223 */ /* 0x000fc40000010045 */
[----:B------:R-:W-:Y:S02]  /*7f90*/  FMUL.FTZ R71, R77, R68 ;  /* 0x000000444d477220 */ /* 0x000fe40000410000 */
[----:B------:R-:W-:Y:S01]  /*7fa0*/  FADD.FTZ R21, R80, R21 ;  /* 0x0000001550157221 */ /* 0x000fe20000010000 */
[----:B------:R-:W-:Y:S01]  /*7fb0*/  PRMT R80, RZ, 0x5410, R57 ;  /* 0x00005410ff507816 */ /* 0x000fe20000000039 */
[C---:B------:R-:W-:Y:S01]  /*7fc0*/  FMUL.FTZ R68, R146.reuse, -R145 ;  /* 0x8000009192447220 */ /* 0x040fe20000410000 */
[----:B------:R1:W-:Y:S01]  /*7fd0*/  STS [R66.X4+0x2158], R71 ;  /* 0x0021584742007388 */ /* 0x0003e20000004800 */
[----:B------:R-:W-:Y:S02]  /*7fe0*/  FMUL.FTZ R146, R146, -R82 ;  /* 0x8000005292927220 */ /* 0x000fe40000410000 */
[----:B------:R-:W-:Y:S01]  /*7ff0*/  FFMA.FTZ R70, R171, R193, R70 ;  /* 0x000000c1ab467223 */ /* 0x000fe20000010046 */
[----:B------:R-:W-:Y:S01]  /*8000*/  LEA.HI.SX32 R171, R196, R3, 0x1b ;  /* 0x00000003c4ab7211 */ /* 0x000fe200078fdaff */
[----:B------:R-:W-:-:S02]  /*8010*/  FFMA.FTZ R67, R72, R67, R76 ;  /* 0x0000004348437223 */ /* 0x000fc4000001004c */
[----:B------:R-:W-:Y:S02]  /*8020*/  FFMA.FTZ R68, R147, R82, -R68 ;  /* 0x0000005293447223 */ /* 0x000fe40000010844 */
[----:B0-----:R-:W-:Y:S02]  /*8030*/  FMUL.FTZ R75, R77, R141 ;  /* 0x0000008d4d4b7220 */ /* 0x001fe40000410000 */
[----:B------:R-:W-:Y:S02]  /*8040*/  FFMA.FTZ R147, R147, R145, R146 ;  /* 0x0000009193937223 */ /* 0x000fe40000010092 */
[----:B------:R-:W-:Y:S01]  /*8050*/  FFMA.FTZ R141, R72, R141, -R79 ;  /* 0x0000008d488d7223 */ /* 0x000fe2000001084f */
[----:B------:R0:W-:Y:S01]  /*8060*/  STS [R66.X4+0x215c], R75 ;  /* 0x00215c4b42007388 */ /* 0x0001e20000004800 */
[----:B------:R-:W-:Y:S02]  /*8070*/  FMUL.FTZ R69, R35, R80 ;  /* 0x0000005023457220 */ /* 0x000fe40000410000 */
[----:B------:R-:W-:-:S02]  /*8080*/  FFMA.FTZ R79, R77, R70, R67 ;  /* 0x000000464d4f7223 */ /* 0x000fc40000010043 */
[----:B------:R-:W-:Y:S02]  /*8090*/  FMUL.FTZ R67, R78, R145 ;  /* 0x000000914e437220 */ /* 0x000fe40000410000 */
[----:B------:R-:W-:Y:S02]  /*80a0*/  FADD.FTZ R147, -R190, R147 ;  /* 0x00000093be937221 */ /* 0x000fe40000010100 */
[-C--:B------:R-:W-:Y:S02]  /*80b0*/  FFMA.FTZ R78, R78, -R69.reuse, R219 ;  /* 0x800000454e4e7223 */ /* 0x080fe400000100db */
[----:B------:R-:W-:Y:S02]  /*80c0*/  FADD.FTZ R189, R189, R68 ;  /* 0x00000044bdbd7221 */ /* 0x000fe40000010000 */
[----:B------:R-:W-:Y:S02]  /*80d0*/  FFMA.FTZ R51, R36, R70, R51 ;  /* 0x0000004624337223 */ /* 0x000fe40000010033 */
[----:B------:R-:W-:-:S02]  /*80e0*/  FFMA.FTZ R69, R168, -R69, R220 ;  /* 0x80000045a8457223 */ /* 0x000fc400000100dc */
[----:B------:R-:W-:Y:S02]  /*80f0*/  FMUL.FTZ R70, R82, UR47 ;  /* 0x0000002f52467c20 */ /* 0x000fe40008410000 */
[----:B------:R-:W-:Y:S02]  /*8100*/  FFMA.FTZ R168, R168, R82, R67 ;  /* 0x00000052a8a87223 */ /* 0x000fe40000010043 */
[C---:B------:R-:W-:Y:S02]  /*8110*/  FMUL.FTZ R67, R145.reuse, UR47 ;  /* 0x0000002f91437c20 */ /* 0x040fe40008410000 */
[C---:B------:R-:W-:Y:S02]  /*8120*/  FMUL.FTZ R68, R148.reuse, -R147 ;  /* 0x8000009394447220 */ /* 0x040fe40000410000 */
[----:B------:R-:W-:Y:S02]  /*8130*/  FMUL.FTZ R148, R148, -R189 ;  /* 0x800000bd94947220 */ /* 0x000fe40000410000 */
[----:B-1----:R-:W-:-:S02]  /*8140*/  FFMA.FTZ R71, R145, UR46, -R70 ;  /* 0x0000002e91477c23 */ /* 0x002fc40008010846 */
[----:B------:R-:W-:Y:S02]  /*8150*/  FMUL.FTZ R72, R35, R145 ;  /* 0x0000009123487220 */ /* 0x000fe40000410000 */
[----:B------:R-:W-:Y:S02]  /*8160*/  FFMA.FTZ R70, R82, UR46, R67 ;  /* 0x0000002e52467c23 */ /* 0x000fe40008010043 */
[----:B------:R-:W-:Y:S02]  /*8170*/  FFMA.FTZ R68, R149, R189, -R68 ;  /* 0x000000bd95447223 */ /* 0x000fe40000010844 */
[----:B------:R-:W-:Y:S02]  /*8180*/  FMUL.FTZ R67, R35, R82 ;  /* 0x0000005223437220 */ /* 0x000fe40000410000 */
[----:B------:R-:W-:Y:S02]  /*8190*/  FFMA.FTZ R149, R149, R147, R148 ;  /* 0x0000009395957223 */ /* 0x000fe40000010094 */
[----:B------:R-:W-:-:S02]  /*81a0*/  FMUL.FTZ R76, R78, R72 ;  /* 0x000000484e4c7220 */ /* 0x000fc40000410000 */
[C---:B------:R-:W-:Y:S02]  /*81b0*/  FMUL.FTZ R71, R78.reuse, R71 ;  /* 0x000000474e477220 */ /* 0x040fe40000410000 */
[----:B------:R-:W-:Y:S02]  /*81c0*/  FMUL.FTZ R144, R78, R67 ;  /* 0x000000434e907220 */ /* 0x000fe40000410000 */
[----:B------:R-:W-:Y:S02]  /*81d0*/  FADD.FTZ R149, -R188, R149 ;  /* 0x00000095bc957221 */ /* 0x000fe40000010100 */
[----:B------:R-:W-:Y:S01]  /*81e0*/  FADD.FTZ R78, R187, R68 ;  /* 0x00000044bb4e7221 */ /* 0x000fe20000010000 */
[----:B------:R-:W-:Y:S01]  /*81f0*/  LEA.HI.SX32 R187, R230, R3, 0x1b ;  /* 0x00000003e6bb7211 */ /* 0x000fe200078fdaff */
[-C--:B------:R-:W-:Y:S02]  /*8200*/  FFMA.FTZ R143, R69, R67.reuse, R76 ;  /* 0x00000043458f7223 */ /* 0x080fe4000001004c */
[----:B0-----:R-:W-:-:S02]  /*8210*/  FMUL.FTZ R75, R80, R67 ;  /* 0x00000043504b7220 */ /* 0x001fc40000410000 */
[CC--:B------:R-:W-:Y:S02]  /*8220*/  FMUL.FTZ R67, R117.reuse, -R149.reuse ;  /* 0x8000009575437220 */ /* 0x0c0fe40000410000 */
[----:B------:R-:W-:Y:S01]  /*8230*/  FMUL.FTZ R117, R117, -R78 ;  /* 0x8000004e75757220 */ /* 0x000fe20000410000 */
[----:B------:R0:W-:Y:S01]  /*8240*/  STS [R66.X4+0x2150], R75 ;  /* 0x0021504b42007388 */ /* 0x0001e20000004800 */
[CC--:B------:R-:W-:Y:S02]  /*8250*/  FFMA.FTZ R144, R69.reuse, R72.reuse, -R144 ;  /* 0x0000004845907223 */ /* 0x0c0fe40000010890 */
[----:B------:R-:W-:Y:S02]  /*8260*/  FMUL.FTZ R77, R80, R72 ;  /* 0x00000048504d7220 */ /* 0x000fe40000410000 */
[----:B------:R-:W-:Y:S02]  /*8270*/  FFMA.FTZ R71, R69, R70, R71 ;  /* 0x0000004645477223 */ /* 0x000fe40000010047 */
[C---:B------:R-:W-:Y:S01]  /*8280*/  FFMA.FTZ R72, R118.reuse, R149, R117 ;  /* 0x0000009576487223 */ /* 0x040fe20000010075 */
[----:B------:R1:W-:Y:S01]  /*8290*/  STS [R66.X4+0x2154], R77 ;  /* 0x0021544d42007388 */ /* 0x0003e20000004800 */
[----:B------:R-:W-:-:S02]  /*82a0*/  FFMA.FTZ R67, R118, R78, -R67 ;  /* 0x0000004e76437223 */ /* 0x000fc40000010843 */
[-C--:B------:R-:W-:Y:S02]  /*82b0*/  FFMA.FTZ R52, R35, R168.reuse, R52 ;  /* 0x000000a823347223 */ /* 0x080fe40000010034 */
[----:B------:R-:W-:Y:S01]  /*82c0*/  FFMA.FTZ R168, R80, R168, R71 ;  /* 0x000000a850a87223 */ /* 0x000fe20000010047 */
[----:B------:R-:W-:Y:S01]  /*82d0*/  PRMT R80, RZ, 0x7610, R56 ;  /* 0x00007610ff507816 */ /* 0x000fe20000000038 */
[----:B------:R-:W-:Y:S02]  /*82e0*/  FADD.FTZ R72, -R99, R72 ;  /* 0x0000004863487221 */ /* 0x000fe40000010100 */
[----:B------:R-:W-:Y:S02]  /*82f0*/  FADD.FTZ R71, R98, R67 ;  /* 0x0000004362477221 */ /* 0x000fe40000010000 */
[C---:B------:R-:W-:Y:S02]  /*8300*/  FMUL.FTZ R67, R119.reuse, -R72 ;  /* 0x8000004877437220 */ /* 0x040fe40000410000 */
[----:B------:R-:W-:-:S02]  /*8310*/  FMUL.FTZ R119, R119, -R71 ;  /* 0x8000004777777220 */ /* 0x000fc40000410000 */
[C---:B------:R-:W-:Y:S02]  /*8320*/  FFMA.FTZ R67, R120.reuse, R71, -R67 ;  /* 0x0000004778437223 */ /* 0x040fe40000010843 */
[----:B------:R-:W-:Y:S02]  /*8330*/  FFMA.FTZ R120, R120, R72, R119 ;  /* 0x0000004878787223 */ /* 0x000fe40000010077 */
[----:B------:R-:W-:Y:S02]  /*8340*/  FADD.FTZ R96, R96, R67 ;  /* 0x0000004360607221 */ /* 0x000fe40000010000 */
[----:B------:R-:W-:Y:S02]  /*8350*/  FADD.FTZ R97, -R97, R120 ;  /* 0x0000007861617221 */ /* 0x000fe40000010100 */
[----:B------:R-:W-:Y:S02]  /*8360*/  FMUL.FTZ R70, R34, R80 ;  /* 0x0000005022467220 */ /* 0x000fe40000410000 */
[----:B------:R-:W-:-:S02]  /*8370*/  FMUL.FTZ R67, R121, -R97 ;  /* 0x8000006179437220 */ /* 0x000fc40000410000 */
[-C--:B------:R-:W-:Y:S02]  /*8380*/  FMUL.FTZ R121, R121, -R96.reuse ;  /* 0x8000006079797220 */ /* 0x080fe40000410000 */
[C---:B------:R-:W-:Y:S02]  /*8390*/  FFMA.FTZ R67, R122.reuse, R96, -R67 ;  /* 0x000000607a437223 */ /* 0x040fe40000010843 */
[----:B------:R-:W-:Y:S02]  /*83a0*/  FFMA.FTZ R122, R122, R97, R121 ;  /* 0x000000617a7a7223 */ /* 0x000fe40000010079 */
[----:B0-----:R-:W-:Y:S02]  /*83b0*/  FMUL.FTZ R75, R189, UR47 ;  /* 0x0000002fbd4b7c20 */ /* 0x001fe40008410000 */
[----:B------:R-:W-:Y:S02]  /*83c0*/  FADD.FTZ R95, -R95, R122 ;  /* 0x0000007a5f5f7221 */ /* 0x000fe40000010100 */
[----:B------:R-:W-:-:S02]  /*83d0*/  FADD.FTZ R94, R94, R67 ;  /* 0x000000435e5e7221 */ /* 0x000fc40000010000 */
[C---:B------:R-:W-:Y:S02]  /*83e0*/  FMUL.FTZ R68, R169.reuse, R147 ;  /* 0x00000093a9447220 */ /* 0x040fe40000410000 */
[----:B------:R-:W-:Y:S02]  /*83f0*/  FFMA.FTZ R169, R169, -R70, R215 ;  /* 0x80000046a9a97223 */ /* 0x000fe400000100d7 */
[C---:B------:R-:W-:Y:S02]  /*8400*/  FMUL.FTZ R69, R147.reuse, UR47 ;  /* 0x0000002f93457c20 */ /* 0x040fe40008410000 */
[----:B------:R-:W-:Y:S02]  /*8410*/  FFMA.FTZ R76, R147, UR46, -R75 ;  /* 0x0000002e934c7c23 */ /* 0x000fe4000801084b */
[C---:B------:R-:W-:Y:S02]  /*8420*/  FMUL.FTZ R67, R123.reuse, -R95 ;  /* 0x8000005f7b437220 */ /* 0x040fe40000410000 */
[----:B------:R-:W-:-:S02]  /*8430*/  FMUL.FTZ R123, R123, -R94 ;  /* 0x8000005e7b7b7220 */ /* 0x000fc40000410000 */
[C---:B-1----:R-:W-:Y:S02]  /*8440*/  FMUL.FTZ R77, R34.reuse, R147 ;  /* 0x00000093224d7220 */ /* 0x042fe40000410000 */
[----:B------:R-:W-:Y:S02]  /*8450*/  FMUL.FTZ R75, R34, R189 ;  /* 0x000000bd224b7220 */ /* 0x000fe40000410000 */
[----:B------:R-:W-:Y:S02]  /*8460*/  FFMA.FTZ R70, R167, -R70, R216 ;  /* 0x80000046a7467223 */ /* 0x000fe400000100d8 */
[----:B------:R-:W-:Y:S02]  /*8470*/  FFMA.FTZ R69, R189, UR46, R69 ;  /* 0x0000002ebd457c23 */ /* 0x000fe40008010045 */
[----:B------:R-:W-:Y:S02]  /*8480*/  FMUL.FTZ R76, R169, R76 ;  /* 0x0000004ca94c7220 */ /* 0x000fe40000410000 */
[----:B------:R-:W-:-:S02]  /*8490*/  FFMA.FTZ R67, R124, R94, -R67 ;  /* 0x0000005e7c437223 */ /* 0x000fc40000010843 */
[----:B------:R-:W-:Y:S02]  /*84a0*/  FFMA.FTZ R124, R124, R95, R123 ;  /* 0x0000005f7c7c7223 */ /* 0x000fe4000001007b */
[C---:B------:R-:W-:Y:S02]  /*84b0*/  FMUL.FTZ R99, R169.reuse, R77 ;  /* 0x0000004da9637220 */ /* 0x040fe40000410000 */
[----:B------:R-:W-:Y:S02]  /*84c0*/  FMUL.FTZ R98, R169, R75 ;  /* 0x0000004ba9627220 */ /* 0x000fe40000410000 */
[----:B------:R-:W-:Y:S01]  /*84d0*/  FFMA.FTZ R68, R167, R189, R68 ;  /* 0x000000bda7447223 */ /* 0x000fe20000010044 */
[----:B------:R-:W-:Y:S01]  /*84e0*/  LEA.HI.SX32 R189, R234, R3, 0x1b ;  /* 0x00000003eabd7211 */ /* 0x000fe200078fdaff */
[----:B------:R-:W-:Y:S02]  /*84f0*/  FFMA.FTZ R69, R70, R69, R76 ;  /* 0x0000004546457223 */ /* 0x000fe4000001004c */
[----:B------:R-:W-:-:S02]  /*8500*/  FADD.FTZ R93, -R93, R124 ;  /* 0x0000007c5d5d7221 */ /* 0x000fc40000010100 */
[----:B------:R-:W-:Y:S02]  /*8510*/  FADD.FTZ R24, R83, R24 ;  /* 0x0000001853187221 */ /* 0x000fe40000010000 */
[C---:B------:R-:W-:Y:S02]  /*8520*/  FFMA.FTZ R99, R70.reuse, R75, R99 ;  /* 0x0000004b46637223 */ /* 0x040fe40000010063 */
[----:B------:R-:W-:Y:S02]  /*8530*/  FFMA.FTZ R98, R70, R77, -R98 ;  /* 0x0000004d46627223 */ /* 0x000fe40000010862 */
[----:B------:R-:W-:Y:S02]  /*8540*/  FADD.FTZ R92, R92, R67 ;  /* 0x000000435c5c7221 */ /* 0x000fe40000010000 */
[C---:B------:R-:W-:Y:S02]  /*8550*/  FMUL.FTZ R75, R80.reuse, R75 ;  /* 0x0000004b504b7220 */ /* 0x040fe40000410000 */
[----:B------:R-:W-:-:S02]  /*8560*/  FMUL.FTZ R77, R80, R77 ;  /* 0x0000004d504d7220 */ /* 0x000fc40000410000 */
[----:B------:R-:W-:Y:S01]  /*8570*/  FFMA.FTZ R83, R80, R68, R69 ;  /* 0x0000004450537223 */ /* 0x000fe20000010045 */
[----:B------:R-:W-:Y:S01]  /*8580*/  PRMT R80, RZ, 0x5410, R56 ;  /* 0x00005410ff507816 */ /* 0x000fe20000000038 */
[C---:B------:R-:W-:Y:S01]  /*8590*/  FMUL.FTZ R67, R125.reuse, -R93 ;  /* 0x8000005d7d437220 */ /* 0x040fe20000410000 */
[----:B------:R0:W-:Y:S01]  /*85a0*/  STS [R66.X4+0x2148], R75 ;  /* 0x0021484b42007388 */ /* 0x0001e20000004800 */
[-C--:B------:R-:W-:Y:S02]  /*85b0*/  FMUL.FTZ R125, R125, -R92.reuse ;  /* 0x8000005c7d7d7220 */ /* 0x080fe40000410000 */
[----:B------:R-:W-:Y:S01]  /*85c0*/  FMUL.FTZ R69, R166, R149 ;  /* 0x00000095a6457220 */ /* 0x000fe20000410000 */
[----:B------:R1:W-:Y:S01]  /*85d0*/  STS [R66.X4+0x214c], R77 ;  /* 0x00214c4d42007388 */ /* 0x0003e20000004800 */
[----:B------:R-:W-:Y:S02]  /*85e0*/  FFMA.FTZ R67, R126, R92, -R67 ;  /* 0x0000005c7e437223 */ /* 0x000fe40000010843 */
[----:B------:R-:W-:-:S02]  /*85f0*/  FFMA.FTZ R49, R34, R68, R49 ;  /* 0x0000004422317223 */ /* 0x000fc40000010031 */
[----:B------:R-:W-:Y:S01]  /*8600*/  FFMA.FTZ R126, R126, R93, R125 ;  /* 0x0000005d7e7e7223 */ /* 0x000fe2000001007d */
[----:B------:R-:W-:Y:S01]  /*8610*/  PRMT R125, RZ, 0x7610, R61 ;  /* 0x00007610ff7d7816 */ /* 0x000fe2000000003d */
[----:B0-----:R-:W-:Y:S02]  /*8620*/  FMUL.FTZ R75, R33, R80 ;  /* 0x00000050214b7220 */ /* 0x001fe40000410000 */
[----:B------:R-:W-:Y:S02]  /*8630*/  FFMA.FTZ R68, R164, R78, R69 ;  /* 0x0000004ea4447223 */ /* 0x000fe40000010045 */
[----:B------:R-:W-:Y:S02]  /*8640*/  FMUL.FTZ R70, R78, UR47 ;  /* 0x0000002f4e467c20 */ /* 0x000fe40008410000 */
[----:B------:R-:W-:Y:S02]  /*8650*/  FMUL.FTZ R69, R149, UR47 ;  /* 0x0000002f95457c20 */ /* 0x000fe40008410000 */
[----:B------:R-:W-:-:S02]  /*8660*/  FFMA.FTZ R166, R166, -R75, R211 ;  /* 0x8000004ba6a67223 */ /* 0x000fc400000100d3 */
[----:B------:R-:W-:Y:S02]  /*8670*/  FMUL.FTZ R76, R33, R149 ;  /* 0x00000095214c7220 */ /* 0x000fe40000410000 */
[----:B------:R-:W-:Y:S01]  /*8680*/  FADD.FTZ R91, -R91, R126 ;  /* 0x0000007e5b5b7221 */ /* 0x000fe20000010100 */
[----:B------:R-:W-:Y:S01]  /*8690*/  PRMT R126, RZ, 0x5410, R61 ;  /* 0x00005410ff7e7816 */ /* 0x000fe2000000003d */
[----:B-1----:R-:W-:Y:S02]  /*86a0*/  FFMA.FTZ R77, R149, UR46, -R70 ;  /* 0x0000002e954d7c23 */ /* 0x002fe40008010846 */
[----:B------:R-:W-:Y:S02]  /*86b0*/  FADD.FTZ R90, R90, R67 ;  /* 0x000000435a5a7221 */ /* 0x000fe40000010000 */
[----:B------:R-:W-:Y:S02]  /*86c0*/  FFMA.FTZ R70, R78, UR46, R69 ;  /* 0x0000002e4e467c23 */ /* 0x000fe40008010045 */
[----:B------:R-:W-:-:S02]  /*86d0*/  FFMA.FTZ R75, R164, -R75, R212 ;  /* 0x8000004ba44b7223 */ /* 0x000fc400000100d4 */
[----:B------:R-:W-:Y:S02]  /*86e0*/  FMUL.FTZ R69, R33, R78 ;  /* 0x0000004e21457220 */ /* 0x000fe40000410000 */
[C---:B------:R-:W-:Y:S02]  /*86f0*/  FMUL.FTZ R118, R166.reuse, R76 ;  /* 0x0000004ca6767220 */ /* 0x040fe40000410000 */
[C---:B------:R-:W-:Y:S02]  /*8700*/  FMUL.FTZ R67, R127.reuse, -R91 ;  /* 0x8000005b7f437220 */ /* 0x040fe40000410000 */
[----:B------:R-:W-:Y:S02]  /*8710*/  FMUL.FTZ R127, R127, -R90 ;  /* 0x8000005a7f7f7220 */ /* 0x000fe40000410000 */
[----:B------:R-:W-:Y:S02]  /*8720*/  FADD.FTZ R20, R79, R20 ;  /* 0x000000144f147221 */ /* 0x000fe40000010000 */
[----:B------:R-:W-:-:S02]  /*8730*/  FMUL.FTZ R119, R166, R69 ;  /* 0x00000045a6777220 */ /* 0x000fc40000410000 */
[-C--:B------:R-:W-:Y:S02]  /*8740*/  FFMA.FTZ R118, R75, R69.reuse, R118 ;  /* 0x000000454b767223 */ /* 0x080fe40000010076 */
[----:B------:R-:W-:Y:S02]  /*8750*/  FMUL.FTZ R79, R80, R69 ;  /* 0x00000045504f7220 */ /* 0x000fe40000410000 */
[C---:B------:R-:W-:Y:S01]  /*8760*/  FFMA.FTZ R69, R130.reuse, R90, -R67 ;  /* 0x0000005a82457223 */ /* 0x040fe20000010843 */
[----:B------:R-:W-:Y:S01]  /*8770*/  PRMT R67, RZ, 0x7610, R63 ;  /* 0x00007610ff437816 */ /* 0x000fe2000000003f */
[----:B------:R-:W-:Y:S01]  /*8780*/  FFMA.FTZ R130, R130, R91, R127 ;  /* 0x0000005b82827223 */ /* 0x000fe2000001007f */
[----:B------:R0:W-:Y:S01]  /*8790*/  STS [R66.X4+0x2140], R79 ;  /* 0x0021404f42007388 */ /* 0x0001e20000004800 */
[----:B------:R-:W-:Y:S02]  /*87a0*/  FMUL.FTZ R77, R166, R77 ;  /* 0x0000004da64d7220 */ /* 0x000fe40000410000 */
        /* <DEDUP_REMOVED lines=8> */
[----:B------:R-:W-:Y:S02]  /*8830*/  FADD.FTZ R86, R86, R75 ;  /* 0x0000004b56567221 */ /* 0x000fe40000010000 */
[----:B------:R-:W-:Y:S01]  /*8840*/  FADD.FTZ R87, -R87, R132 ;  /* 0x0000008457577221 */ /* 0x000fe20000010100 */
[----:B------:R-:W-:Y:S01]  /*8850*/  PRMT R132, RZ, 0x5410, R63 ;  /* 0x00005410ff847816 */ /* 0x000fe2000000003f */
[----:B------:R-:W-:Y:S02]  /*8860*/  FADD.FTZ R22, R81, R22 ;  /* 0x0000001651167221 */ /* 0x000fe40000010000 */
[C---:B------:R-:W-:Y:S02]  /*8870*/  FMUL.FTZ R75, R133.reuse, -R87 ;  /* 0x80000057854b7220 */ /* 0x040fe40000410000 */
[----:B------:R-:W-:-:S02]  /*8880*/  FMUL.FTZ R133, R133, -R86 ;  /* 0x8000005685857220 */ /* 0x000fc40000410000 */
[----:B------:R-:W-:Y:S02]  /*8890*/  FMUL.FTZ R81, R80, R76 ;  /* 0x0000004c50517220 */ /* 0x000fe40000410000 */
[----:B------:R-:W-:Y:S02]  /*88a0*/  FMUL.FTZ R76, R32, R67 ;  /* 0x00000043204c7220 */ /* 0x000fe40000410000 */
[C---:B------:R-:W-:Y:S01]  /*88b0*/  FFMA.FTZ R75, R134.reuse, R86, -R75 ;  /* 0x00000056864b7223 */ /* 0x040fe2000001084b */
[----:B------:R-:W-:Y:S01]  /*88c0*/  STS [R66.X4+0x2144], R81 ;  /* 0x0021445142007388 */ /* 0x000fe20000004800 */
[-C--:B------:R-:W-:Y:S02]  /*88d0*/  FFMA.FTZ R50, R33, R68.reuse, R50 ;  /* 0x0000004421327223 */ /* 0x080fe40000010032 */
[----:B------:R-:W-:Y:S01]  /*88e0*/  FFMA.FTZ R134, R134, R87, R133 ;  /* 0x0000005786867223 */ /* 0x000fe20000010085 */
[----:B------:R-:W-:Y:S01]  /*88f0*/  PRMT R133, RZ, 0x7610, R60 ;  /* 0x00007610ff857816 */ /* 0x000fe2000000003c */
[----:B------:R-:W-:-:S02]  /*8900*/  FFMA.FTZ R68, R80, R68, R77 ;  /* 0x0000004450447223 */ /* 0x000fc4000001004d */
[-C--:B------:R-:W-:Y:S02]  /*8910*/  FFMA.FTZ R77, R165, -R76.reuse, R208 ;  /* 0x8000004ca54d7223 */ /* 0x080fe400000100d0 */
[----:B------:R-:W-:Y:S02]  /*8920*/  FFMA.FTZ R69, R163, -R76, R207 ;  /* 0x8000004ca3457223 */ /* 0x000fe400000100cf */
[----:B0-----:R-:W-:Y:S02]  /*8930*/  FMUL.FTZ R79, R71, UR47 ;  /* 0x0000002f474f7c20 */ /* 0x001fe40008410000 */
[----:B------:R-:W-:Y:S02]  /*8940*/  FMUL.FTZ R76, R72, UR47 ;  /* 0x0000002f484c7c20 */ /* 0x000fe40008410000 */
[----:B------:R-:W-:Y:S01]  /*8950*/  FADD.FTZ R135, -R85, R134 ;  /* 0x0000008655877221 */ /* 0x000fe20000010100 */
[----:B------:R-:W-:Y:S01]  /*8960*/  PRMT R134, RZ, 0x5410, R60 ;  /* 0x00005410ff867816 */ /* 0x000fe2000000003c */
[----:B------:R-:W-:-:S02]  /*8970*/  FMUL.FTZ R80, R32, R72 ;  /* 0x0000004820507220 */ /* 0x000fc40000410000 */
[----:B------:R-:W-:Y:S02]  /*8980*/  FMUL.FTZ R70, R165, R72 ;  /* 0x00000048a5467220 */ /* 0x000fe40000410000 */
[----:B------:R-:W-:Y:S02]  /*8990*/  FFMA.FTZ R78, R72, UR46, -R79 ;  /* 0x0000002e484e7c23 */ /* 0x000fe4000801084f */
[----:B------:R-:W-:Y:S02]  /*89a0*/  FFMA.FTZ R72, R71, UR46, R76 ;  /* 0x0000002e47487c23 */ /* 0x000fe4000801004c */
[----:B------:R-:W-:Y:S02]  /*89b0*/  FMUL.FTZ R76, R32, R71 ;  /* 0x00000047204c7220 */ /* 0x000fe40000410000 */
[----:B------:R-:W-:Y:S02]  /*89c0*/  FMUL.FTZ R120, R77, R80 ;  /* 0x000000504d787220 */ /* 0x000fe40000410000 */
[----:B------:R-:W-:-:S02]  /*89d0*/  FADD.FTZ R84, R84, R75 ;  /* 0x0000004b54547221 */ /* 0x000fc40000010000 */
[----:B------:R-:W-:Y:S02]  /*89e0*/  FMUL.FTZ R75, R25, R134 ;  /* 0x00000086194b7220 */ /* 0x000fe40000410000 */
[----:B------:R-:W-:Y:S02]  /*89f0*/  FFMA.FTZ R70, R163, R71, R70 ;  /* 0x00000047a3467223 */ /* 0x000fe40000010046 */
[C---:B------:R-:W-:Y:S02]  /*8a00*/  FMUL.FTZ R71, R77.reuse, R78 ;  /* 0x0000004e4d477220 */ /* 0x040fe40000410000 */
[-C--:B------:R-:W-:Y:S02]  /*8a10*/  FMUL.FTZ R121, R77, R76.reuse ;  /* 0x0000004c4d797220 */ /* 0x080fe40000410000 */
[-C--:B------:R-:W-:Y:S02]  /*8a20*/  FFMA.FTZ R120, R69, R76.reuse, R120 ;  /* 0x0000004c45787223 */ /* 0x080fe40000010078 */
[----:B------:R-:W-:-:S02]  /*8a30*/  FMUL.FTZ R77, R67, R76 ;  /* 0x0000004c434d7220 */ /* 0x000fc40000410000 */
[----:B------:R-:W-:Y:S02]  /*8a40*/  FMUL.FTZ R76, R26, R133 ;  /* 0x000000851a4c7220 */ /* 0x000fe40000410000 */
[----:B------:R-:W-:Y:S01]  /*8a50*/  FFMA.FTZ R130, R150, -R75, R174 ;  /* 0x8000004b96827223 */ /* 0x000fe200000100ae */
[----:B------:R0:W-:Y:S01]  /*8a60*/  STS [R66.X4+0x2138], R77 ;  /* 0x0021384d42007388 */ /* 0x0001e20000004800 */
[C---:B------:R-:W-:Y:S02]  /*8a70*/  FMUL.FTZ R145, R25.reuse, R84 ;  /* 0x0000005419917220 */ /* 0x040fe40000410000 */
[----:B------:R-:W-:Y:S02]  /*8a80*/  FMUL.FTZ R123, R25, R135 ;  /* 0x00000087197b7220 */ /* 0x000fe40000410000 */
[----:B------:R-:W-:Y:S02]  /*8a90*/  FFMA.FTZ R131, R136, -R75, R176 ;  /* 0x8000004b88837223 */ /* 0x000fe400000100b0 */
[----:B------:R-:W-:-:S02]  /*8aa0*/  FFMA.FTZ R127, R151, -R76, R178 ;  /* 0x8000004c977f7223 */ /* 0x000fc400000100b2 */
[----:B------:R-:W-:Y:S02]  /*8ab0*/  FMUL.FTZ R146, R26, R86 ;  /* 0x000000561a927220 */ /* 0x000fe40000410000 */
[----:B------:R-:W-:Y:S02]  /*8ac0*/  FMUL.FTZ R78, R130, R145 ;  /* 0x00000091824e7220 */ /* 0x000fe40000410000 */
[----:B------:R-:W-:Y:S02]  /*8ad0*/  FFMA.FTZ R129, R153, -R76, R177 ;  /* 0x8000004c99817223 */ /* 0x000fe400000100b1 */
[----:B------:R-:W-:Y:S02]  /*8ae0*/  FMUL.FTZ R122, R26, R87 ;  /* 0x000000571a7a7220 */ /* 0x000fe40000410000 */
[----:B------:R-:W-:Y:S02]  /*8af0*/  FMUL.FTZ R76, R130, R123 ;  /* 0x0000007b824c7220 */ /* 0x000fe40000410000 */
[----:B0-----:R-:W-:-:S02]  /*8b00*/  FMUL.FTZ R77, R127, R146 ;  /* 0x000000927f4d7220 */ /* 0x001fc40000410000 */
[----:B------:R-:W-:Y:S02]  /*8b10*/  FFMA.FTZ R78, R131, R123, -R78 ;  /* 0x0000007b834e7223 */ /* 0x000fe4000001084e */
[----:B------:R-:W-:Y:S02]  /*8b20*/  FMUL.FTZ R117, R31, R132 ;  /* 0x000000841f757220 */ /* 0x000fe40000410000 */
[----:B------:R-:W-:Y:S02]  /*8b30*/  FMUL.FTZ R75, R127, R122 ;  /* 0x0000007a7f4b7220 */ /* 0x000fe40000410000 */
[----:B------:R-:W-:Y:S02]  /*8b40*/  FFMA.FTZ R76, R131, R145, R76 ;  /* 0x00000091834c7223 */ /* 0x000fe4000001004c */
[----:B------:R-:W-:Y:S02]  /*8b50*/  FMUL.FTZ R81, R67, R80 ;  /* 0x0000005043517220 */ /* 0x000fe40000410000 */
[----:B------:R-:W-:-:S02]  /*8b60*/  FFMA.FTZ R77, R129, R122, -R77 ;  /* 0x0000007a814d7223 */ /* 0x000fc4000001084d */
[----:B------:R-:W-:Y:S01]  /*8b70*/  FADD.FTZ R78, RZ, R78 ;  /* 0x0000004eff4e7221 */ /* 0x000fe20000010000 */
[----:B------:R0:W-:Y:S01]  /*8b80*/  STS [R66.X4+0x213c], R81 ;  /* 0x00213c5142007388 */ /* 0x0001e20000004800 */
[C---:B------:R-:W-:Y:S02]  /*8b90*/  FMUL.FTZ R79, R31.reuse, R96 ;  /* 0x000000601f4f7220 */ /* 0x040fe40000410000 */
[----:B------:R-:W-:Y:S02]  /*8ba0*/  FFMA.FTZ R124, R162, -R117, R205 ;  /* 0x80000075a27c7223 */ /* 0x000fe400000100cd */
[----:B------:R-:W-:Y:S02]  /*8bb0*/  FMUL.FTZ R147, R31, R97 ;  /* 0x000000611f937220 */ /* 0x000fe40000410000 */
[----:B------:R-:W-:Y:S02]  /*8bc0*/  FADD.FTZ R18, R83, R18 ;  /* 0x0000001253127221 */ /* 0x000fe40000010000 */
[----:B------:R-:W-:-:S02]  /*8bd0*/  FFMA.FTZ R75, R129, R146, R75 ;  /* 0x00000092814b7223 */ /* 0x000fc4000001004b */
[----:B------:R-:W-:Y:S02]  /*8be0*/  FADD.FTZ R76, RZ, R76 ;  /* 0x0000004cff4c7221 */ /* 0x000fe40000010000 */
[----:B------:R-:W-:Y:S02]  /*8bf0*/  FMUL.FTZ R83, R27, R126 ;  /* 0x0000007e1b537220 */ /* 0x000fe40000410000 */
[----:B------:R-:W-:Y:S02]  /*8c00*/  FADD.FTZ R77, R78, R77 ;  /* 0x0000004d4e4d7221 */ /* 0x000fe40000010000 */
[----:B0-----:R-:W-:Y:S02]  /*8c10*/  FMUL.FTZ R81, R132, R79 ;  /* 0x0000004f84517220 */ /* 0x001fe40000410000 */
[----:B------:R-:W-:Y:S02]  /*8c20*/  FFMA.FTZ R117, R160, -R117, R206 ;  /* 0x80000075a0757223 */ /* 0x000fe400000100ce */
[----:B------:R-:W-:Y:S01]  /*8c30*/  FMUL.FTZ R78, R124, R147 ;  /* 0x000000937c4e7220 */ /* 0x000fe20000410000 */
[----:B------:R0:W-:Y:S01]  /*8c40*/  STS [R66.X4+0x2130], R81 ;  /* 0x0021305142007388 */ /* 0x0001e20000004800 */
[----:B------:R-:W-:-:S02]  /*8c50*/  FADD.FTZ R75, R76, R75 ;  /* 0x0000004b4c4b7221 */ /* 0x000fc40000010000 */
[----:B------:R-:W-:Y:S02]  /*8c60*/  FMUL.FTZ R76, R28, R125 ;  /* 0x0000007d1c4c7220 */ /* 0x000fe40000410000 */
[-C--:B------:R-:W-:Y:S02]  /*8c70*/  FFMA.FTZ R85, R152, -R83.reuse, R182 ;  /* 0x8000005398557223 */ /* 0x080fe400000100b6 */
[----:B------:R-:W-:Y:S02]  /*8c80*/  FFMA.FTZ R83, R154, -R83, R181 ;  /* 0x800000539a537223 */ /* 0x000fe400000100b5 */
[----:B------:R-:W-:Y:S02]  /*8c90*/  FMUL.FTZ R164, R27, R89 ;  /* 0x000000591ba47220 */ /* 0x000fe40000410000 */
[-C--:B------:R-:W-:Y:S02]  /*8ca0*/  FFMA.FTZ R192, R117, R79.reuse, R78 ;  /* 0x0000004f75c07223 */ /* 0x080fe4000001004e */
[----:B------:R-:W-:-:S02]  /*8cb0*/  FMUL.FTZ R78, R124, R79 ;  /* 0x0000004f7c4e7220 */ /* 0x000fc40000410000 */
[-C--:B------:R-:W-:Y:S02]  /*8cc0*/  FFMA.FTZ R82, R155, -R76.reuse, R179 ;  /* 0x8000004c9b527223 */ /* 0x080fe400000100b3 */
[----:B0-----:R-:W-:Y:S02]  /*8cd0*/  FFMA.FTZ R81, R157, -R76, R180 ;  /* 0x8000004c9d517223 */ /* 0x001fe400000100b4 */
[----:B------:R-:W-:Y:S02]  /*8ce0*/  FMUL.FTZ R148, R27, R88 ;  /* 0x000000581b947220 */ /* 0x000fe40000410000 */
[----:B------:R-:W-:Y:S02]  /*8cf0*/  FADD.FTZ R19, R168, R19 ;  /* 0x00000013a8137221 */ /* 0x000fe40000010000 */
[----:B------:R-:W-:Y:S02]  /*8d00*/  FMUL.FTZ R76, R83, R164 ;  /* 0x000000a4534c7220 */ /* 0x000fe40000410000 */
[----:B------:R-:W-:-:S02]  /*8d10*/  FMUL.FTZ R168, R28, R91 ;  /* 0x0000005b1ca87220 */ /* 0x000fc40000410000 */
[-C--:B------:R-:W-:Y:S02]  /*8d20*/  FFMA.FTZ R194, R117, R147.reuse, -R78 ;  /* 0x0000009375c27223 */ /* 0x080fe4000001084e */
[-C--:B------:R-:W-:Y:S02]  /*8d30*/  FMUL.FTZ R78, R83, R148.reuse ;  /* 0x00000094534e7220 */ /* 0x080fe40000410000 */
[----:B------:R-:W-:Y:S02]  /*8d40*/  FFMA.FTZ R76, R85, R148, R76 ;  /* 0x00000094554c7223 */ /* 0x000fe4000001004c */
[----:B------:R-:W-:Y:S02]  /*8d50*/  FMUL.FTZ R166, R28, R90 ;  /* 0x0000005a1ca67220 */ /* 0x000fe40000410000 */
[----:B------:R-:W-:Y:S02]  /*8d60*/  FMUL.FTZ R79, R81, R168 ;  /* 0x000000a8514f7220 */ /* 0x000fe40000410000 */
[----:B------:R-:W-:-:S02]  /*8d70*/  FMUL.FTZ R163, R132, R147 ;  /* 0x0000009384a37220 */ /* 0x000fc40000410000 */
[----:B------:R-:W-:Y:S02]  /*8d80*/  FFMA.FTZ R78, R85, R164, -R78 ;  /* 0x000000a4554e7223 */ /* 0x000fe4000001084e */
[----:B------:R-:W-:Y:S01]  /*8d90*/  FFMA.FTZ R121, R69, R80, -R121 ;  /* 0x0000005045797223 */ /* 0x000fe20000010879 */
[----:B------:R-:W-:Y:S01]  /*8da0*/  PRMT R80, RZ, 0x5410, R62 ;  /* 0x00005410ff507816 */ /* 0x000fe2000000003e */
[----:B------:R-:W-:Y:S01]  /*8db0*/  FADD.FTZ R75, R75, R76 ;  /* 0x0000004c4b4b7221 */ /* 0x000fe20000010000 */
[----:B------:R0:W-:Y:S01]  /*8dc0*/  STS [R66.X4+0x2134], R163 ;  /* 0x002134a342007388 */ /* 0x0001e20000004800 */
[-C--:B------:R-:W-:Y:S02]  /*8dd0*/  FMUL.FTZ R147, R81, R166.reuse ;  /* 0x000000a651937220 */ /* 0x080fe40000410000 */
[----:B------:R-:W-:Y:S01]  /*8de0*/  FFMA.FTZ R76, R82, R166, R79 ;  /* 0x000000a6524c7223 */ /* 0x000fe2000001004f */
[----:B------:R-:W-:Y:S01]  /*8df0*/  PRMT R79, RZ, 0x7610, R62 ;  /* 0x00007610ff4f7816 */ /* 0x000fe2000000003e */
[----:B------:R-:W-:-:S02]  /*8e00*/  FADD.FTZ R77, R77, R78 ;  /* 0x0000004e4d4d7221 */ /* 0x000fc40000010000 */
[----:B------:R-:W-:Y:S02]  /*8e10*/  FFMA.FTZ R78, R82, R168, -R147 ;  /* 0x000000a8524e7223 */ /* 0x000fe40000010893 */
[----:B------:R-:W-:Y:S02]  /*8e20*/  FADD.FTZ R147, R75, R76 ;  /* 0x0000004c4b937221 */ /* 0x000fe40000010000 */
[----:B------:R-:W-:Y:S02]  /*8e30*/  FMUL.FTZ R75, R29, R80 ;  /* 0x000000501d4b7220 */ /* 0x000fe40000410000 */
[----:B------:R-:W-:Y:S02]  /*8e40*/  FADD.FTZ R149, R77, R78 ;  /* 0x0000004e4d957221 */ /* 0x000fe40000010000 */
[----:B------:R-:W-:Y:S02]  /*8e50*/  FFMA.FTZ R77, R158, -R75, R183 ;  /* 0x8000004b9e4d7223 */ /* 0x000fe400000100b7 */
[----:B------:R-:W-:-:S02]  /*8e60*/  FMUL.FTZ R165, R29, R93 ;  /* 0x0000005d1da57220 */ /* 0x000fc40000410000 */
[----:B------:R-:W-:Y:S02]  /*8e70*/  FMUL.FTZ R170, R30, R79 ;  /* 0x0000004f1eaa7220 */ /* 0x000fe40000410000 */
[----:B0-----:R-:W-:Y:S02]  /*8e80*/  FMUL.FTZ R163, R29, R92 ;  /* 0x0000005c1da37220 */ /* 0x001fe40000410000 */
[----:B------:R-:W-:Y:S02]  /*8e90*/  FFMA.FTZ R78, R156, -R75, R184 ;  /* 0x8000004b9c4e7223 */ /* 0x000fe400000100b8 */
[----:B------:R-:W-:Y:S02]  /*8ea0*/  FMUL.FTZ R167, R77, R165 ;  /* 0x000000a54da77220 */ /* 0x000fe40000410000 */
[----:B------:R-:W-:Y:S02]  /*8eb0*/  FFMA.FTZ R75, R161, -R170, R185 ;  /* 0x800000aaa14b7223 */ /* 0x000fe400000100b9 */
[----:B------:R-:W-:-:S02]  /*8ec0*/  FMUL.FTZ R169, R77, R163 ;  /* 0x000000a34da97220 */ /* 0x000fc40000410000 */
[C---:B------:R-:W-:Y:S02]  /*8ed0*/  FMUL.FTZ R190, R30.reuse, R95 ;  /* 0x0000005f1ebe7220 */ /* 0x040fe40000410000 */
[----:B------:R-:W-:Y:S02]  /*8ee0*/  FMUL.FTZ R188, R30, R94 ;  /* 0x0000005e1ebc7220 */ /* 0x000fe40000410000 */
[----:B------:R-:W-:Y:S02]  /*8ef0*/  FFMA.FTZ R76, R159, -R170, R186 ;  /* 0x800000aa9f4c7223 */ /* 0x000fe400000100ba */
[C---:B------:R-:W-:Y:S02]  /*8f00*/  FFMA.FTZ R170, R78.reuse, R163, R167 ;  /* 0x000000a34eaa7223 */ /* 0x040fe400000100a7 */
[----:B------:R-:W-:Y:S02]  /*8f10*/  FFMA.FTZ R172, R78, R165, -R169 ;  /* 0x000000a54eac7223 */ /* 0x000fe400000108a9 */
[----:B------:R-:W-:-:S02]  /*8f20*/  FMUL.FTZ R167, R75, R190 ;  /* 0x000000be4ba77220 */ /* 0x000fc40000410000 */
[-C--:B------:R-:W-:Y:S02]  /*8f30*/  FMUL.FTZ R169, R75, R188.reuse ;  /* 0x000000bc4ba97220 */ /* 0x080fe40000410000 */
[----:B------:R-:W-:Y:S02]  /*8f40*/  FADD.FTZ R147, R147, R170 ;  /* 0x000000aa93937221 */ /* 0x000fe40000010000 */
[----:B------:R-:W-:Y:S02]  /*8f50*/  FADD.FTZ R149, R149, R172 ;  /* 0x000000ac95957221 */ /* 0x000fe40000010000 */
[C---:B------:R-:W-:Y:S02]  /*8f60*/  FFMA.FTZ R170, R76.reuse, R188, R167 ;  /* 0x000000bc4caa7223 */ /* 0x040fe400000100a7 */
[----:B------:R-:W-:Y:S02]  /*8f70*/  FFMA.FTZ R172, R76, R190, -R169 ;  /* 0x000000be4cac7223 */ /* 0x000fe400000108a9 */
[----:B------:R-:W-:Y:S01]  /*8f80*/  FADD.FTZ R147, R147, R170 ;  /* 0x000000aa93937221 */ /* 0x000fe20000010000 */
[----:B------:R-:W-:Y:S01]  /*8f90*/  IADD3 R170, R3, 0x3c0, RZ ;  /* 0x000003c003aa7810 */ /* 0x000fe20007ffe0ff */
[----:B------:R-:W-:Y:S01]  /*8fa0*/  FADD.FTZ R149, R149, R172 ;  /* 0x000000ac95957221 */ /* 0x000fe20000010000 */
[----:B------:R-:W-:Y:S01]  /*8fb0*/  IADD3 R172, R3, 0x400, RZ ;  /* 0x0000040003ac7810 */ /* 0x000fe20007ffe0ff */
[----:B------:R-:W-:Y:S01]  /*8fc0*/  FADD.FTZ R147, R147, R192 ;  /* 0x000000c093937221 */ /* 0x000fe20000010000 */
[----:B------:R-:W-:Y:S01]  /*8fd0*/  IADD3 R192, R3, 0x540, RZ ;  /* 0x0000054003c07810 */ /* 0x000fe20007ffe0ff */
[----:B------:R-:W-:-:S02]  /*8fe0*/  FADD.FTZ R194, R149, R194 ;  /* 0x000000c295c27221 */ /* 0x000fc40000010000 */
[----:B------:R-:W-:Y:S01]  /*8ff0*/  FADD.FTZ R147, R147, R120 ;  /* 0x0000007893937221 */ /* 0x000fe20000010000 */
[----:B------:R-:W-:Y:S01]  /*9000*/  IADD3 R120, R3, 0x100, RZ ;  /* 0x0000010003787810 */ /* 0x000fe20007ffe0ff */
[----:B------:R-:W-:Y:S02]  /*9010*/  FADD.FTZ R194, R194, R121 ;  /* 0x00000079c2c27221 */ /* 0x000fe40000010000 */
[----:B------:R-:W-:Y:S02]  /*9020*/  FADD.FTZ R118, R147, R118 ;  /* 0x0000007693767221 */ /* 0x000fe40000010000 */
[----:B------:R-:W-:Y:S01]  /*9030*/  FADD.FTZ R119, R194, R119 ;  /* 0x00000077c2777221 */ /* 0x000fe20000010000 */
[----:B------:R-:W-:Y:S01]  /*9040*/  IADD3 R194, R3, 0x580, RZ ;  /* 0x0000058003c27810 */ /* 0x000fe20007ffe0ff */
[----:B------:R-:W-:Y:S01]  /*9050*/  FMUL.FTZ R121, R125, R166 ;  /* 0x000000a67d797220 */ /* 0x000fe20000410000 */
[----:B------:R-:W-:Y:S01]  /*9060*/  IADD3 R166, R3, 0x340, RZ ;  /* 0x0000034003a67810 */ /* 0x000fe20007ffe0ff */
[----:B------:R-:W-:-:S02]  /*9070*/  FADD.FTZ R118, R118, R99 ;  /* 0x0000006376767221 */ /* 0x000fc40000010000 */
[----:B------:R-:W-:Y:S01]  /*9080*/  FADD.FTZ R99, R119, R98 ;  /* 0x0000006277637221 */ /* 0x000fe20000010000 */
[----:B------:R0:W-:Y:S01]  /*9090*/  STS [R66.X4+0x2118], R121 ;  /* 0x0021187942007388 */ /* 0x0001e20000004800 */
[----:B------:R-:W-:Y:S01]  /*90a0*/  FMUL.FTZ R167, R79, R188 ;  /* 0x000000bc4fa77220 */ /* 0x000fe20000410000 */
[----:B------:R-:W-:Y:S01]  /*90b0*/  IADD3 R188, R3, 0x4c0, RZ ;  /* 0x000004c003bc7810 */ /* 0x000fe20007ffe0ff */
[----:B------:R-:W-:Y:S01]  /*90c0*/  FADD.FTZ R144, R99, R144 ;  /* 0x0000009063907221 */ /* 0x000fe20000010000 */
[----:B------:R-:W-:Y:S01]  /*90d0*/  LEA.HI.SX32 R98, R3, R3, 0x1b ;  /* 0x0000000303627211 */ /* 0x000fe200078fdaff */
[----:B------:R-:W-:Y:S01]  /*90e0*/  FMUL.FTZ R169, R79, R190 ;  /* 0x000000be4fa97220 */ /* 0x000fe20000410000 */
[----:B------:R-:W-:Y:S01]  /*90f0*/  STS [R66.X4+0x2128], R167 ;  /* 0x002128a742007388 */ /* 0x000fe20000004800 */
[C---:B------:R-:W-:Y:S01]  /*9100*/  FMUL.FTZ R163, R80.reuse, R163 ;  /* 0x000000a350a37220 */ /* 0x040fe20000410000 */
[----:B------:R-:W-:Y:S01]  /*9110*/  IADD3 R190, R3, 0x500, RZ ;  /* 0x0000050003be7810 */ /* 0x000fe20007ffe0ff */
[----:B------:R-:W-:Y:S01]  /*9120*/  FMUL.FTZ R165, R80, R165 ;  /* 0x000000a550a57220 */ /* 0x000fe20000410000 */
[----:B------:R-:W-:Y:S01]  /*9130*/  STS [R66.X4+0x212c], R169 ;  /* 0x00212ca942007388 */ /* 0x000fe20000004800 */
[----:B------:R-:W-:Y:S01]  /*9140*/  FMUL.FTZ R149, R125, R168 ;  /* 0x000000a87d957220 */ /* 0x000fe20000410000 */
[C---:B------:R-:W-:Y:S01]  /*9150*/  IADD3 R168, R3.reuse, 0x380, RZ ;  /* 0x0000038003a87810 */ /* 0x040fe20007ffe0ff */
[C---:B------:R-:W-:Y:S01]  /*9160*/  FMUL.FTZ R119, R126.reuse, R148 ;  /* 0x000000947e777220 */ /* 0x040fe20000410000 */
[----:B------:R-:W-:Y:S01]  /*9170*/  STS [R66.X4+0x2120], R163 ;  /* 0x002120a342007388 */ /* 0x000fe20000004800 */
[----:B------:R-:W-:Y:S01]  /*9180*/  FMUL.FTZ R147, R126, R164 ;  /* 0x000000a47e937220 */ /* 0x000fe20000410000 */
[----:B------:R-:W-:Y:S01]  /*9190*/  IADD3 R148, R3, 0x2c0, RZ ;  /* 0x000002c003947810 */ /* 0x000fe20007ffe0ff */
[C---:B------:R-:W-:Y:S01]  /*91a0*/  FMUL.FTZ R99, R133.reuse, R146 ;  /* 0x0000009285637220 */ /* 0x040fe20000410000 */
[----:B------:R-:W-:Y:S01]  /*91b0*/  STS [R66.X4+0x2124], R165 ;  /* 0x002124a542007388 */ /* 0x000fe20000004800 */
[----:B0-----:R-:W-:Y:S01]  /*91c0*/  FMUL.FTZ R121, R133, R122 ;  /* 0x0000007a85797220 */ /* 0x001fe20000410000 */
[C---:B------:R-:W-:Y:S01]  /*91d0*/  IADD3 R146, R3.reuse, 0x280, RZ ;  /* 0x0000028003927810 */ /* 0x040fe20007ffe0ff */
[C---:B------:R-:W-:Y:S01]  /*91e0*/  FMUL.FTZ R145, R134.reuse, R145 ;  /* 0x0000009186917220 */ /* 0x040fe20000410000 */
[----:B------:R-:W-:Y:S01]  /*91f0*/  STS [R66.X4+0x211c], R149 ;  /* 0x00211c9542007388 */ /* 0x000fe20000004800 */
[----:B------:R-:W-:Y:S01]  /*9200*/  FMUL.FTZ R123, R134, R123 ;  /* 0x0000007b867b7220 */ /* 0x000fe20000410000 */
        /* <DEDUP_REMOVED lines=12> */
[----:B------:R-:W-:Y:S01]  /*92d0*/  IADD3 R140, R3, 0x140, RZ ;  /* 0x00000140038c7810 */ /* 0x000fe20007ffe0ff */
[----:B0-----:R-:W-:Y:S01]  /*92e0*/  FMUL.FTZ R119, R101, R176 ;  /* 0x000000b065777220 */ /* 0x001fe20000410000 */
[----:B------:R-:W-:Y:S01]  /*92f0*/  STS [R66.X4+0x210c], R121 ;  /* 0x00210c7942007388 */ /* 0x000fe20000004800 */
[----:B------:R-:W-:Y:S01]  /*9300*/  FADD.FTZ R143, R143, R138 ;  /* 0x0000008a8f8f7221 */ /* 0x000fe20000010000 */
[C---:B------:R-:W-:Y:S01]  /*9310*/  IADD3 R176, R3.reuse, 0x480, RZ ;  /* 0x0000048003b07810 */ /* 0x040fe20007ffe0ff */
[----:B------:R-:W-:Y:S01]  /*9320*/  FADD.FTZ R73, R144, R73 ;  /* 0x0000004990497221 */ /* 0x000fe20000010000 */
[----:B------:R0:W-:Y:S01]  /*9330*/  STS [R66.X4+0x2100], R145 ;  /* 0x0021009142007388 */ /* 0x0001e20000004800 */
[----:B------:R-:W-:Y:S01]  /*9340*/  IADD3 R138, R3, 0xc0, RZ ;  /* 0x000000c0038a7810 */ /* 0x000fe20007ffe0ff */
[----:B-1----:R-:W-:Y:S01]  /*9350*/  FFMA.FTZ R99, -R101, R174, -RZ ;  /* 0x000000ae65637223 */ /* 0x002fe200000109ff */
[C---:B------:R-:W-:Y:S01]  /*9360*/  IADD3 R174, R3.reuse, 0x440, RZ ;  /* 0x0000044003ae7810 */ /* 0x040fe20007ffe0ff */
[----:B------:R1:W-:Y:S01]  /*9370*/  STS [R66.X4+0x2104], R123 ;  /* 0x0021047b42007388 */ /* 0x0003e20000004800 */
[----:B------:R-:W-:Y:S01]  /*9380*/  IADD3 R142, R3, 0x1c0, RZ ;  /* 0x000001c0038e7810 */ /* 0x000fe20007ffe0ff */
[----:B------:R-:W-:Y:S01]  /*9390*/  FADD.FTZ R74, R143, R74 ;  /* 0x0000004a8f4a7221 */ /* 0x000fe20000010000 */
[----:B------:R-:W-:Y:S01]  /*93a0*/  IADD3 R144, R3, 0x240, RZ ;  /* 0x0000024003907810 */ /* 0x000fe20007ffe0ff */
[----:B------:R-:W-:Y:S01]  /*93b0*/  BAR.SYNC.DEFER_BLOCKING 0x0 ;  /* 0x0000000000007b1d */ /* 0x000fe20000010000 */
[----:B------:R-:W-:Y:S01]  /*93c0*/  LEA.HI.SX32 R147, R164, R3, 0x1b ;  /* 0x00000003a4937211 */ /* 0x000fe200078fdaff */
[----:B------:R-:W-:Y:S01]  /*93d0*/  FMUL.FTZ R177, R102, R177 ;  /* 0x000000b166b17220 */ /* 0x000fe20000410000 */
[----:B0-----:R-:W-:Y:S01]  /*93e0*/  LEA.HI.SX32 R145, R146, R3, 0x1b ;  /* 0x0000000392917211 */ /* 0x001fe200078fdaff */
[----:B------:R-:W-:Y:S01]  /*93f0*/  FMUL.FTZ R179, R104, R179 ;  /* 0x000000b368b37220 */ /* 0x000fe20000410000 */
[-C--:B------:R-:W-:Y:S01]  /*9400*/  LEA.HI.SX32 R146, R148, R3.reuse, 0x1b ;  /* 0x0000000394927211 */ /* 0x080fe200078fdaff */
[----:B------:R-:W-:Y:S01]  /*9410*/  FFMA.FTZ R121, -R102, R178, -RZ ;  /* 0x000000b266797223 */ /* 0x000fe200000109ff */
[----:B------:R-:W-:Y:S01]  /*9420*/  LEA.HI.SX32 R148, R166, R3, 0x1b ;  /* 0x00000003a6947211 */ /* 0x000fe200078fdaff */
[----:B------:R-:W-:Y:S01]  /*9430*/  FFMA.FTZ R181, -R103, R181, -RZ ;  /* 0x000000b567b57223 */ /* 0x000fe200000109ff */
[-C--:B------:R-:W-:Y:S01]  /*9440*/  LEA.HI.SX32 R149, R168, R3.reuse, 0x1b ;  /* 0x00000003a8957211 */ /* 0x080fe200078fdaff */
[----:B-1----:R-:W-:Y:S01]  /*9450*/  FFMA.FTZ R123, -R104, R180, -RZ ;  /* 0x000000b4687b7223 */ /* 0x002fe200000109ff */
[----:B------:R-:W-:Y:S01]  /*9460*/  LEA.HI.SX32 R163, R170, R3, 0x1b ;  /* 0x00000003aaa37211 */ /* 0x000fe200078fdaff */
[----:B------:R-:W-:Y:S01]  /*9470*/  FFMA.FTZ R183, -R105, R183, -RZ ;  /* 0x000000b769b77223 */ /* 0x000fe200000109ff */
[-C--:B------:R-:W-:Y:S01]  /*9480*/  LEA.HI.SX32 R164, R172, R3.reuse, 0x1b ;  /* 0x00000003aca47211 */ /* 0x080fe200078fdaff */
[----:B------:R-:W-:Y:S01]  /*9490*/  FMUL.FTZ R182, R103, R182 ;  /* 0x000000b667b67220 */ /* 0x000fe20000410000 */
[----:B------:R-:W-:Y:S01]  /*94a0*/  LEA.HI.SX32 R165, R174, R3, 0x1b ;  /* 0x00000003aea57211 */ /* 0x000fe200078fdaff */
[----:B------:R-:W-:Y:S01]  /*94b0*/  FFMA.FTZ R185, -R106, R185, -RZ ;  /* 0x000000b96ab97223 */ /* 0x000fe200000109ff */
[----:B------:R-:W-:Y:S01]  /*94c0*/  LEA.HI.SX32 R166, R176, R3, 0x1b ;  /* 0x00000003b0a67211 */ /* 0x000fe200078fdaff */
[----:B------:R-:W-:Y:S01]  /*94d0*/  FFMA.FTZ R205, -R107, R205, -RZ ;  /* 0x000000cd6bcd7223 */ /* 0x000fe200000109ff */
[----:B------:R-:W-:Y:S01]  /*94e0*/  LEA.HI.SX32 R167, R188, R3, 0x1b ;  /* 0x00000003bca77211 */ /* 0x000fe200078fdaff */
[----:B------:R-:W-:Y:S01]  /*94f0*/  FMUL.FTZ R207, R108, R207 ;  /* 0x000000cf6ccf7220 */ /* 0x000fe20000410000 */
[-C--:B------:R-:W-:Y:S01]  /*9500*/  LEA.HI.SX32 R137, R118, R3.reuse, 0x1b ;  /* 0x0000000376897211 */ /* 0x080fe200078fdaff */
[----:B------:R-:W-:Y:S01]  /*9510*/  FMUL.FTZ R118, R96, UR47 ;  /* 0x0000002f60767c20 */ /* 0x000fe20008410000 */
[-C--:B------:R-:W-:Y:S01]  /*9520*/  LEA.HI.SX32 R138, R138, R3.reuse, 0x1b ;  /* 0x000000038a8a7211 */ /* 0x080fe200078fdaff */
[----:B------:R-:W0:Y:S01]  /*9530*/  LDS R230, [R98.X4+0x2100] ;  /* 0x0021000062e67984 */ /* 0x000e220000004800 */
[----:B------:R-:W-:Y:S01]  /*9540*/  LEA.HI.SX32 R139, R120, R3, 0x1b ;  /* 0x00000003788b7211 */ /* 0x000fe200078fdaff */
[----:B------:R-:W-:Y:S01]  /*9550*/  FFMA.FTZ R211, -R109, R211, -RZ ;  /* 0x000000d36dd37223 */ /* 0x000fe200000109ff */
[-C--:B------:R-:W-:Y:S01]  /*9560*/  LEA.HI.SX32 R140, R140, R3.reuse, 0x1b ;  /* 0x000000038c8c7211 */ /* 0x080fe200078fdaff */
[----:B------:R-:W1:Y:S01]  /*9570*/  LDS R191, [R228.X4+0x2200] ;  /* 0x00220000e4bf7984 */ /* 0x000e620000004800 */
[----:B------:R-:W-:Y:S01]  /*9580*/  LEA.HI.SX32 R141, R122, R3, 0x1b ;  /* 0x000000037a8d7211 */ /* 0x000fe200078fdaff */
[----:B------:R-:W-:Y:S01]  /*9590*/  FFMA.FTZ R215, -R110, R215, -RZ ;  /* 0x000000d76ed77223 */ /* 0x000fe200000109ff */
[-C--:B------:R-:W-:Y:S01]  /*95a0*/  LEA.HI.SX32 R142, R142, R3.reuse, 0x1b ;  /* 0x000000038e8e7211 */ /* 0x080fe200078fdaff */
[----:B------:R-:W2:Y:S01]  /*95b0*/  LDS R193, [R137.X4+0x2300] ;  /* 0x0023000089c17984 */ /* 0x000ea20000004800 */
[----:B------:R-:W-:Y:S01]  /*95c0*/  LEA.HI.SX32 R143, R236, R3, 0x1b ;  /* 0x00000003ec8f7211 */ /* 0x000fe200078fdaff */
[----:B------:R-:W-:Y:S01]  /*95d0*/  FFMA.FTZ R219, -R111, R219, -RZ ;  /* 0x000000db6fdb7223 */ /* 0x000fe200000109ff */
[-C--:B------:R-:W-:Y:S01]  /*95e0*/  LEA.HI.SX32 R144, R144, R3.reuse, 0x1b ;  /* 0x0000000390907211 */ /* 0x080fe200078fdaff */
[----:B------:R-:W3:Y:S01]  /*95f0*/  LDS R195, [R138.X4+0x2400] ;  /* 0x002400008ac37984 */ /* 0x000ee20000004800 */
[----:B------:R-:W-:Y:S01]  /*9600*/  LEA.HI.SX32 R168, R190, R3, 0x1b ;  /* 0x00000003bea87211 */ /* 0x000fe200078fdaff */
[----:B------:R-:W-:Y:S01]  /*9610*/  FFMA.FTZ R217, -R112, R217, -RZ ;  /* 0x000000d970d97223 */ /* 0x000fe200000109ff */
[-C--:B------:R-:W-:Y:S01]  /*9620*/  LEA.HI.SX32 R169, R192, R3.reuse, 0x1b ;  /* 0x00000003c0a97211 */ /* 0x080fe200078fdaff */
[----:B------:R-:W4:Y:S01]  /*9630*/  LDS R197, [R139.X4+0x2500] ;  /* 0x002500008bc57984 */ /* 0x000f220000004800 */
[----:B------:R-:W-:Y:S01]  /*9640*/  LEA.HI.SX32 R170, R194, R3, 0x1b ;  /* 0x00000003c2aa7211 */ /* 0x000fe200078fdaff */
[----:B------:R-:W-:Y:S01]  /*9650*/  FFMA.FTZ R221, -R113, R221, -RZ ;  /* 0x000000dd71dd7223 */ /* 0x000fe200000109ff */
        /* <DEDUP_REMOVED lines=8> */
[----:B------:R-:W-:Y:S01]  /*96e0*/  MOV R120, UR36 ;  /* 0x0000002400787c02 */ /* 0x000fe20008000f00 */
[----:B------:R-:W0:Y:S01]  /*96f0*/  LDS R203, [R142.X4+0x2800] ;  /* 0x002800008ecb7984 */ /* 0x000e220000004800 */
[----:B------:R-:W-:-:S03]  /*9700*/  FMUL.FTZ R180, R88, UR47 ;  /* 0x0000002f58b47c20 */ /* 0x000fc60008410000 */
[----:B------:R-:W0:Y:S01]  /*9710*/  LDS R223, [R143.X4+0x2900] ;  /* 0x002900008fdf7984 */ /* 0x000e220000004800 */
[----:B------:R-:W-:-:S03]  /*9720*/  FFMA.FTZ R180, R89, UR46, -R180 ;  /* 0x0000002e59b47c23 */ /* 0x000fc600080108b4 */
        /* <DEDUP_REMOVED lines=28> */
[----:B------:R-:W-:Y:S02]  /*98f0*/  FMUL.FTZ R206, R92, UR47 ;  /* 0x0000002f5cce7c20 */ /* 0x000fe40008410000 */
[----:B-1----:R-:W-:Y:S01]  /*9900*/  FMUL.FTZ R119, R105, R184 ;  /* 0x000000b869777220 */ /* 0x002fe20000410000 */
[----:B------:R1:W-:Y:S01]  /*9910*/  STS [R66.X4+0x4230], R177 ;  /* 0x004230b142007388 */ /* 0x0003e20000004800 */
[----:B------:R-:W-:Y:S02]  /*9920*/  FFMA.FTZ R206, R93, UR46, -R206 ;  /* 0x0000002e5dce7c23 */ /* 0x000fe400080108ce */
[----:B--2---:R-:W-:Y:S01]  /*9930*/  FMUL.FTZ R179, R113, R222 ;  /* 0x000000de71b37220 */ /* 0x004fe20000410000 */
[----:B------:R2:W-:Y:S01]  /*9940*/  STS [R66.X4+0x420c], R121 ;  /* 0x00420c7942007388 */ /* 0x0005e20000004800 */
[----:B-----5:R-:W-:-:S03]  /*9950*/  FFMA.FTZ R99, -R108, R208, -RZ ;  /* 0x000000d06c637223 */ /* 0x020fc600000109ff */
[----:B------:R5:W-:Y:S01]  /*9960*/  STS [R66.X4+0x4214], R181 ;  /* 0x004214b542007388 */ /* 0x000be20000004800 */
[----:B-1----:R-:W-:-:S03]  /*9970*/  FMUL.FTZ R177, R112, R218 ;  /* 0x000000da70b17220 */ /* 0x002fc60000410000 */
[----:B------:R1:W-:Y:S01]  /*9980*/  STS [R66.X4+0x421c], R123 ;  /* 0x00421c7b42007388 */ /* 0x0003e20000004800 */
[----:B--2---:R-:W-:-:S03]  /*9990*/  FMUL.FTZ R121, R106, R186 ;  /* 0x000000ba6a797220 */ /* 0x004fc60000410000 */
[----:B------:R2:W-:Y:S01]  /*99a0*/  STS [R66.X4+0x4258], R177 ;  /* 0x004258b142007388 */ /* 0x0005e20000004800 */
[----:B------:R-:W-:Y:S02]  /*99b0*/  FMUL.FTZ R186, R94, UR47 ;  /* 0x0000002f5eba7c20 */ /* 0x000fe40008410000 */
[----:B-----5:R-:W-:Y:S01]  /*99c0*/  FFMA.FTZ R181, R97, UR46, -R118 ;  /* 0x0000002e61b57c23 */ /* 0x020fe20008010876 */
[----:B------:R5:W-:Y:S01]  /*99d0*/  STS [R66.X4+0x4220], R119 ;  /* 0x0042207742007388 */ /* 0x000be20000004800 */
[----:B------:R-:W-:Y:S02]  /*99e0*/  FFMA.FTZ R186, R95, UR46, -R186 ;  /* 0x0000002e5fba7c23 */ /* 0x000fe400080108ba */
[----:B-1----:R-:W-:Y:S01]  /*99f0*/  FMUL.FTZ R123, R110, R216 ;  /* 0x000000d86e7b7220 */ /* 0x002fe20000410000 */
[----:B------:R1:W-:Y:S01]  /*9a00*/  STS [R66.X4+0x4260], R179 ;  /* 0x004260b342007388 */ /* 0x0003e20000004800 */
[----:B--2---:R-:W-:-:S03]  /*9a10*/  LEA R177, R120, -R3, 0x1 ;  /* 0x8000000378b17211 */ /* 0x004fc600078e08ff */
[----:B------:R2:W-:Y:S01]  /*9a20*/  STS [R66.X4+0x4224], R183 ;  /* 0x004224b742007388 */ /* 0x0005e20000004800 */
[----:B-----5:R-:W-:Y:S01]  /*9a30*/  FMUL.FTZ R119, R109, R212 ;  /* 0x000000d46d777220 */ /* 0x020fe20000410000 */
[----:B------:R-:W-:Y:S02]  /*9a40*/  ISETP.GE.AND P0, PT, R177, 0x1, PT ;  /* 0x00000001b100780c */ /* 0x000fe40003f06270 */
[----:B------:R5:W-:Y:S01]  /*9a50*/  STS [R66.X4+0x4228], R121 ;  /* 0x0042287942007388 */ /* 0x000be20000004800 */
[----:B-1----:R-:W-:Y:S02]  /*9a60*/  FMUL.FTZ R179, R162, R97 ;  /* 0x00000061a2b37220 */ /* 0x002fe40000410000 */
[----:B------:R-:W-:Y:S01]  /*9a70*/  FMUL.FTZ R97, R97, UR47 ;  /* 0x0000002f61617c20 */ /* 0x000fe20008410000 */
[----:B------:R1:W-:Y:S01]  /*9a80*/  STS [R66.X4+0x423c], R99 ;  /* 0x00423c6342007388 */ /* 0x0003e20000004800 */
[----:B--2---:R-:W-:Y:S02]  /*9a90*/  FMUL.FTZ R183, R115, R224 ;  /* 0x000000e073b77220 */ /* 0x004fe40000410000 */
[----:B------:R-:W-:Y:S01]  /*9aa0*/  FFMA.FTZ R184, R96, UR46, R97 ;  /* 0x0000002e60b87c23 */ /* 0x000fe20008010061 */
[----:B------:R2:W-:Y:S01]  /*9ab0*/  STS [R66.X4+0x4240], R119 ;  /* 0x0042407742007388 */ /* 0x0005e20000004800 */
[----:B-----5:R-:W-:-:S02]  /*9ac0*/  FMUL.FTZ R121, R111, R220 ;  /* 0x000000dc6f797220 */ /* 0x020fc40000410000 */
[----:B------:R-:W-:Y:S01]  /*9ad0*/  FMUL.FTZ R97, R89, UR47 ;  /* 0x0000002f59617c20 */ /* 0x000fe20008410000 */
[----:B------:R5:W-:Y:S01]  /*9ae0*/  STS [R66.X4+0x4248], R123 ;  /* 0x0042487b42007388 */ /* 0x000be20000004800 */
[----:B------:R-:W-:Y:S02]  /*9af0*/  FMUL.FTZ R162, R86, UR47 ;  /* 0x0000002f56a27c20 */ /* 0x000fe40008410000 */
[----:B-1----:R-:W-:Y:S01]  /*9b00*/  FFMA.FTZ R99, -R115, R128, -RZ ;  /* 0x0000008073637223 */ /* 0x002fe200000109ff */
[----:B------:R1:W-:Y:S01]  /*9b10*/  STS [R66.X4+0x4210], R182 ;  /* 0x004210b642007388 */ /* 0x0003e20000004800 */
[----:B------:R-:W-:Y:S02]  /*9b20*/  FFMA.FTZ R178, R88, UR46, R97 ;  /* 0x0000002e58b27c23 */ /* 0x000fe40008010061 */
[----:B--2---:R-:W-:Y:S01]  /*9b30*/  FFMA.FTZ R119, -R116, R210, -RZ ;  /* 0x000000d274777223 */ /* 0x004fe200000109ff */
[----:B------:R2:W-:Y:S01]  /*9b40*/  STS [R66.X4+0x422c], R185 ;  /* 0x00422cb942007388 */ /* 0x0005e20000004800 */
[----:B------:R-:W-:-:S02]  /*9b50*/  FMUL.FTZ R97, R87, UR47 ;  /* 0x0000002f57617c20 */ /* 0x000fc40008410000 */
[----:B-----5:R-:W-:Y:S01]  /*9b60*/  FMUL.FTZ R123, R114, R214 ;  /* 0x000000d6727b7220 */ /* 0x020fe20000410000 */
[----:B------:R5:W-:Y:S01]  /*9b70*/  STS [R66.X4+0x4234], R205 ;  /* 0x004234cd42007388 */ /* 0x000be20000004800 */
[----:B------:R-:W-:Y:S02]  /*9b80*/  FFMA.FTZ R128, R86, UR46, R97 ;  /* 0x0000002e56807c23 */ /* 0x000fe40008010061 */
[----:B-1----:R-:W-:Y:S01]  /*9b90*/  FMUL.FTZ R182, R90, UR47 ;  /* 0x0000002f5ab67c20 */ /* 0x002fe20008410000 */
[----:B------:R-:W-:Y:S01]  /*9ba0*/  STS [R66.X4+0x4238], R207 ;  /* 0x004238cf42007388 */ /* 0x000fe20000004800 */
[----:B------:R-:W-:Y:S02]  /*9bb0*/  FFMA.FTZ R162, R87, UR46, -R162 ;  /* 0x0000002e57a27c23 */ /* 0x000fe400080108a2 */
[----:B--2---:R-:W-:Y:S01]  /*9bc0*/  FMUL.FTZ R185, R93, UR47 ;  /* 0x0000002f5db97c20 */ /* 0x004fe20008410000 */
[----:B------:R-:W-:Y:S01]  /*9bd0*/  STS [R66.X4+0x4244], R211 ;  /* 0x004244d342007388 */ /* 0x000fe20000004800 */
[----:B------:R-:W-:-:S02]  /*9be0*/  FFMA.FTZ R182, R91, UR46, -R182 ;  /* 0x0000002e5bb67c23 */ /* 0x000fc400080108b6 */
[----:B-----5:R-:W-:Y:S01]  /*9bf0*/  FMUL.FTZ R205, R95, UR47 ;  /* 0x0000002f5fcd7c20 */ /* 0x020fe20008410000 */
[----:B------:R-:W-:Y:S01]  /*9c00*/  STS [R66.X4+0x424c], R215 ;  /* 0x00424cd742007388 */ /* 0x000fe20000004800 */
[----:B------:R-:W-:Y:S02]  /*9c10*/  FFMA.FTZ R185, R92, UR46, R185 ;  /* 0x0000002e5cb97c23 */ /* 0x000fe400080100b9 */
[----:B------:R-:W-:Y:S01]  /*9c20*/  FFMA.FTZ R205, R94, UR46, R205 ;  /* 0x0000002e5ecd7c23 */ /* 0x000fe200080100cd */
        /* <DEDUP_REMOVED lines=8> */
[----:B------:R-:W-:Y:S01]  /*9cb0*/  STS [R66.X4+0x4278], R209 ;  /* 0x004278d142007388 */ /* 0x000fe20000004800 */
[----:B-1----:R-:W-:-:S03]  /*9cc0*/  FMUL.FTZ R183, R91, UR47 ;  /* 0x0000002f5bb77c20 */ /* 0x002fc60008410000 */
[----:B------:R1:W-:Y:S01]  /*9cd0*/  STS [R66.X4+0x427c], R119 ;  /* 0x00427c7742007388 */ /* 0x0003e20000004800 */
[----:B--2---:R-:W-:Y:S02]  /*9ce0*/  FMUL.FTZ R99, R135, UR47 ;  /* 0x0000002f87637c20 */ /* 0x004fe40008410000 */
[----:B------:R-:W-:Y:S02]  /*9cf0*/  FFMA.FTZ R183, R90, UR46, R183 ;  /* 0x0000002e5ab77c23 */ /* 0x000fe400080100b7 */
[----:B-1----:R-:W-:-:S04]  /*9d00*/  FMUL.FTZ R66, R84, UR47 ;  /* 0x0000002f54427c20 */ /* 0x002fc80008410000 */
        /* <DEDUP_REMOVED lines=58> */
.L_x_7705:
[----:B0--34-:R-:W-:Y:S05]  /*a0b0*/  BSYNC B0 ;  /* 0x0000000000007941 */ /* 0x019fea0003800000 */
.L_x_7704:
        /* <DEDUP_REMOVED lines=20> */
[----:B------:R-:W-:-:S02]  /*a200*/  UIADD3 UR43, UR43, UR46, URZ ;  /* 0x0000002e2b2b7290 */ /* 0x000fc4000fffe03f */
[----:B------:R-:W-:Y:S02]  /*a210*/  UIMAD UR46, UR15, UR38, URZ ;  /* 0x000000260f2e72a4 */ /* 0x000fe4000f8e023f */
[----:B------:R-:W-:Y:S02]  /*a220*/  UIADD3 UR45, UR45, UR27, URZ ;  /* 0x0000001b2d2d7290 */ /* 0x000fe4000fffe03f */
[----:B------:R-:W-:Y:S02]  /*a230*/  UIMAD UR27, UR14, UR39, UR46 ;  /* 0x000000270e1b72a4 */ /* 0x000fe4000f8e022e */
[----:B------:R-:W-:Y:S02]  /*a240*/  UIMAD.WIDE.U32 UR44, UR14, UR38, UR44 ;  /* 0x000000260e2c72a5 */ /* 0x000fe4000f8e002c */
[----:B------:R-:W-:Y:S02]  /*a250*/  ULDC.64 UR36, c[0x0][0x2a0] ;  /* 0x0000a80000247ab9 */ /* 0x000fe40000000a00 */
[----:B------:R-:W-:-:S02]  /*a260*/  UIMAD UR47, UR15, UR36, URZ ;  /* 0x000000240f2f72a4 */ /* 0x000fc4000f8e023f */
[----:B------:R-:W-:Y:S02]  /*a270*/  ULDC.64 UR38, c[0x0][0x320] ;  /* 0x0000c80000267ab9 */ /* 0x000fe40000000a00 */
[----:B------:R-:W-:Y:S02]  /*a280*/  UIADD3 UR27, UR27, UR45, URZ ;  /* 0x0000002d1b1b7290 */ /* 0x000fe4000fffe03f */
[----:B------:R-:W-:Y:S02]  /*a290*/  ULEA UR38, UP1, UR44, UR38, 0x3 ;  /* 0x000000262c267291 */ /* 0x000fe4000f82183f */
[----:B------:R-:W-:Y:S02]  /*a2a0*/  UIMAD UR47, UR14, UR37, UR47 ;  /* 0x000000250e2f72a4 */ /* 0x000fe4000f8e022f */
[----:B------:R-:W-:Y:S02]  /*a2b0*/  UIMAD.WIDE.U32 UR42, UR14, UR36, UR42 ;  /* 0x000000240e2a72a5 */ /* 0x000fe4000f8e002a */
[----:B------:R-:W-:-:S02]  /*a2c0*/  ULEA.HI.X UR39, UR44, UR39, UR27, 0x3, UP1 ;  /* 0x000000272c277291 */ /* 0x000fc400088f1c1b */
[----:B------:R-:W-:Y:S02]  /*a2d0*/  ULDC.64 UR36, c[0x0][0x318] ;  /* 0x0000c60000247ab9 */ /* 0x000fe40000000a00 */
[----:B------:R-:W-:Y:S02]  /*a2e0*/  ULDC UR27, c[0x0][0x174] ;  /* 0x00005d00001b7ab9 */ /* 0x000fe40000000800 */
[----:B------:R-:W-:Y:S02]  /*a2f0*/  UIADD3 UR43, UR47, UR43, URZ ;  /* 0x0000002b2f2b7290 */ /* 0x000fe4000fffe03f */
[----:B------:R-:W-:Y:S02]  /*a300*/  ULEA UR36, UP0, UR42, UR36, 0x3 ;  /* 0x000000242a247291 */ /* 0x000fe4000f80183f */
[----:B------:R-:W-:Y:S02]  /*a310*/  UIADD3 UR27, UR6, -UR27, URZ ;  /* 0x8000001b061b7290 */ /* 0x000fe4000fffe03f */
[----:B------:R-:W-:-:S02]  /*a320*/  ULEA.HI.X UR37, UR42, UR37, UR43, 0x3, UP0 ;  /* 0x000000252a257291 */ /* 0x000fc400080f1c2b */
[----:B------:R-:W-:Y:S01]  /*a330*/  UIMAD UR27, UR27, -0x800, URZ ;  /* 0xfffff8001b1b78a4 */ /* 0x000fe2000f8e023f */
[C---:B------:R-:W-:Y:S01]  /*a340*/  IADD3 R118, P0, R98.reuse, UR36, RZ ;  /* 0x0000002462767c10 */ /* 0x040fe2000ff1e0ff */
[----:B------:R-:W-:Y:S01]  /*a350*/  USHF.L.U32 UR42, UR8, 0x2, URZ ;  /* 0x00000002082a7899 */ /* 0x000fe2000800063f */
[----:B------:R-:W-:Y:S01]  /*a360*/  IADD3 R98, P1, R98, UR38, RZ ;  /* 0x0000002662627c10 */ /* 0x000fe2000ff3e0ff */
[----:B------:R-:W-:Y:S01]  /*a370*/  USHF.L.U64.HI UR43, UR8, 0x2, UR9 ;  /* 0x00000002082b7899 */ /* 0x000fe20008010209 */
[C---:B------:R-:W-:Y:S01]  /*a380*/  IADD3.X R119, R99.reuse, UR37, RZ, P0, !PT ;  /* 0x0000002563777c10 */ /* 0x040fe200087fe4ff */
[----:B------:R-:W-:Y:S01]  /*a390*/  ULDC.64 UR36, c[0x0][0x2b0] ;  /* 0x0000ac0000247ab9 */ /* 0x000fe20000000a00 */
[----:B------:R-:W-:Y:S01]  /*a3a0*/  MOV R121, UR27 ;  /* 0x0000001b00797c02 */ /* 0x000fe20008000f00 */
[----:B------:R-:W-:Y:S01]  /*a3b0*/  UIMAD UR36, UR43, UR36, URZ ;  /* 0x000000242b2472a4 */ /* 0x000fe2000f8e023f */
[----:B------:R-:W-:Y:S01]  /*a3c0*/  IADD3.X R99, R99, UR39, RZ, P1, !PT ;  /* 0x0000002763637c10 */ /* 0x000fe20008ffe4ff */
[----:B------:R-:W-:Y:S01]  /*a3d0*/  ULDC.64 UR38, c[0x0][0x2d0] ;  /* 0x0000b40000267ab9 */ /* 0x000fe20000000a00 */
[----:B------:R-:W-:Y:S01]  /*a3e0*/  MOV R123, UR27 ;  /* 0x0000001b007b7c02 */ /* 0x000fe20008000f00 */
[----:B------:R-:W-:Y:S01]  /*a3f0*/  IMAD.WIDE R118, R121, 0x4, R118 ;  /* 0x0000000479767825 */ /* 0x000fe200078e0276 */
[----:B------:R-:W-:Y:S01]  /*a400*/  ISETP.GE.AND P0, PT, R177, 0x41, PT ;  /* 0x00000041b100780c */ /* 0x000fe20003f06270 */
[----:B------:R-:W-:Y:S01]  /*a410*/  UIMAD UR38, UR43, UR38, URZ ;  /* 0x000000262b2672a4 */ /* 0x000fe2000f8e023f */
[----:B------:R-:W-:Y:S01]  /*a420*/  MOV R121, UR42 ;  /* 0x0000002a00797c02 */ /* 0x000fe20008000f00 */
        /* <DEDUP_REMOVED lines=12> */
.L_x_7707:
[----:B01----:R-:W-:Y:S05]  /*a4f0*/  BSYNC B0 ;  /* 0x0000000000007941 */ /* 0x003fea0003800000 */
.L_x_7706:
[----:B------:R-:W0:Y:S01]  /*a500*/  LDS R137, [R137.X4+0x4400] ;  /* 0x0044000089897984 */ /* 0x000e220000004800 */
[----:B------:R-:W-:Y:S01]  /*a510*/  BSSY B0, `(.L_x_7708) ;  /* 0x0000004000007945 */ /* 0x000fe20003800000 */
[----:B------:R-:W-:Y:S05]  /*a520*/  @!P1 BRA `(.L_x_7709) ;  /* 0x0000002000009947 */ /* 0x000fea0003800000 */
[----:B------:R1:W-:Y:S04]  /*a530*/  RED.E.ADD.F32.FTZ.RN.STRONG.GPU [R118.64+-0x1e00], R193 ;  /* 0xffe200c17600798e */ /* 0x0003e8000c10e79c */
[----:B0-----:R1:W-:Y:S02]  /*a540*/  RED.E.ADD.F32.FTZ.RN.STRONG.GPU [R98.64+-0x1e00], R137 ;  /* 0xffe200896200798e */ /* 0x0013e4000c10e79c */
.L_x_7709:
[----:B------:R-:W-:Y:S05]  /*a550*/  BSYNC B0 ;  /* 0x0000000000007941 */ /* 0x000fea0003800000 */
.L_x_7708:
[----:B------:R2:W3:Y:S01]  /*a560*/  LDS R73, [R138.X4+0x4500] ;  /* 0x004500008a497984 */ /* 0x0004e20000004800 */
[----:B------:R-:W-:Y:S01]  /*a570*/  BSSY B0, `(.L_x_7710) ;  /* 0x0000004000007945 */ /* 0x000fe20003800000 */
[----:B------:R-:W-:Y:S05]  /*a580*/  @!P2 BRA `(.L_x_7711) ;  /* 0x000000200000a947 */ /* 0x000fea0003800000 */
[----:B------:R4:W-:Y:S04]  /*a590*/  RED.E.ADD.F32.FTZ.RN.STRONG.GPU [R118.64+-0x1d00], R195 ;  /* 0xffe300c37600798e */ /* 0x0009e8000c10e79c */
[----:B---3--:R4:W-:Y:S02]  /*a5a0*/  RED.E.ADD.F32.FTZ.RN.STRONG.GPU [R98.64+-0x1d00], R73 ;  /* 0xffe300496200798e */ /* 0x0089e4000c10e79c */
.L_x_7711:
[----:B------:R-:W-:Y:S05]  /*a5b0*/  BSYNC B0 ;  /* 0x0000000000007941 */ /* 0x000fea0003800000 */
.L_x_7710:
        /* <DEDUP_REMOVED lines=12> */
.L_x_7713:
[----:B------:R-:W-:Y:S05]  /*a680*/  BSYNC B0 ;  /* 0x0000000000007941 */ /* 0x000fea0003800000 */
.L_x_7712:
[----:B---34-:R3:W4:Y:S01]  /*a690*/  LDS R73, [R140.X4+0x4700] ;  /* 0x004700008c497984 */ /* 0x0187220000004800 */
[----:B------:R-:W-:Y:S01]  /*a6a0*/  BSSY B0, `(.L_x_7714) ;  /* 0x0000004000007945 */ /* 0x000fe20003800000 */
[----:B------:R-:W-:Y:S05]  /*a6b0*/  @!P0 BRA `(.L_x_7715) ;  /* 0x0000002000008947 */ /* 0x000fea0003800000 */
[----:B------:R2:W-:Y:S04]  /*a6c0*/  RED.E.ADD.F32.FTZ.RN.STRONG.GPU [R118.64+-0x1b00], R199 ;  /* 0xffe500c77600798e */ /* 0x0005e8000c10e79c */
[----:B----4-:R2:W-:Y:S02]  /*a6d0*/  RED.E.ADD.F32.FTZ.RN.STRONG.GPU [R98.64+-0x1b00], R73 ;  /* 0xffe500496200798e */ /* 0x0105e4000c10e79c */
.L_x_7715:
[----:B------:R-:W-:Y:S05]  /*a6e0*/  BSYNC B0 ;  /* 0x0000000000007941 */ /* 0x000fea0003800000 */
.L_x_7714:
[----:B------:R-:W2:Y:S01]  /*a6f0*/  LDS R141, [R141.X4+0x4800] ;  /* 0x004800008d8d7984 */ /* 0x000ea20000004800 */
[----:B------:R-:W-:Y:S01]  /*a700*/  BSSY B0, `(.L_x_7716) ;  /* 0x0000004000007945 */ /* 0x000fe20003800000 */
[----:B------:R-:W-:Y:S05]  /*a710*/  @!P1 BRA `(.L_x_7717) ;  /* 0x0000002000009947 */ /* 0x000fea0003800000 */
[----:B------:R3:W-:Y:S04]  /*a720*/  RED.E.ADD.F32.FTZ.RN.STRONG.GPU [R118.64+-0x1a00], R201 ;  /* 0xffe600c97600798e */ /* 0x0007e8000c10e79c */
[----:B--2---:R3:W-:Y:S02]  /*a730*/  RED.E.ADD.F32.FTZ.RN.STRONG.GPU [R98.64+-0x1a00], R141 ;  /* 0xffe6008d6200798e */ /* 0x0047e4000c10e79c */
.L_x_7717:
[----:B------:R-:W-:Y:S05]  /*a740*/  BSYNC B0 ;  /* 0x0000000000007941 */ /* 0x000fea0003800000 */
.L_x_7716:
[----:B--2-4-:R2:W4:Y:S01]  /*a750*/  LDS R73, [R142.X4+0x4900] ;  /* 0x004900008e497984 */ /* 0x0145220000004800 */
[----:B------:R-:W-:Y:S01]  /*a760*/  BSSY B0, `(.L_x_7718) ;  /* 0x0000004000007945 */ /* 0x000fe20003800000 */
[----:B------:R-:W-:Y:S05]  /*a770*/  @!P2 BRA `(.L_x_7719) ;  /* 0x000000200000a947 */ /* 0x000fea0003800000 */
[----:B------:R2:W-:Y:S04]  /*a780*/  RED.E.ADD.F32.FTZ.RN.STRONG.GPU [R118.64+-0x1900], R203 ;  /* 0xffe700cb7600798e */ /* 0x0005e8000c10e79c */
[----:B----4-:R2:W-:Y:S02]  /*a790*/  RED.E.ADD.F32.FTZ.RN.STRONG.GPU [R98.64+-0x1900], R73 ;  /* 0xffe700496200798e */ /* 0x0105e4000c10e79c */
.L_x_7719:
[----:B------:R-:W-:Y:S05]  /*a7a0*/  BSYNC B0 ;  /* 0x0000000000007941 */ /* 0x000fea0003800000 */
.L_x_7718:
[----:B------:R-:W2:Y:S01]  /*a7b0*/  LDS R143, [R143.X4+0x4a00] ;  /* 0x004a00008f8f7984 */ /* 0x000ea20000004800 */
[----:B------:R-:W-:Y:S01]  /*a7c0*/  BSSY B0, `(.L_x_7720) ;  /* 0x0000004000007945 */ /* 0x000fe20003800000 */
[----:B------:R-:W-:Y:S05]  /*a7d0*/  @!P3 BRA `(.L_x_7721) ;  /* 0x000000200000b947 */ /* 0x000fea0003800000 */
[----:B------:R3:W-:Y:S04]  /*a7e0*/  RED.E.ADD.F32.FTZ.RN.STRONG.GPU [R118.64+-0x1800], R223 ;  /* 0xffe800df7600798e */ /* 0x0007e8000c10e79c */
[----:B--2---:R3:W-:Y:S02]  /*a7f0*/  RED.E.ADD.F32.FTZ.RN.STRONG.GPU [R98.64+-0x1800], R143 ;  /* 0xffe8008f6200798e */ /* 0x0047e4000c10e79c */
.L_x_7721:
[----:B------:R-:W-:Y:S05]  /*a800*/  BSYNC B0 ;  /* 0x0000000000007941 */ /* 0x000fea0003800000 */
.L_x_7720:
[----:B--2-4-:R2:W4:Y:S01]  /*a810*/  LDS R73, [R144.X4+0x4b00] ;  /* 0x004b000090497984 */ /* 0x0145220000004800 */
[----:B------:R-:W-:Y:S01]  /*a820*/  BSSY B0, `(.L_x_7722) ;  /* 0x0000004000007945 */ /* 0x000fe20003800000 */
[----:B------:R-:W-:Y:S05]  /*a830*/  @!P4 BRA `(.L_x_7723) ;  /* 0x000000200000c947 */ /* 0x000fea0003800000 */
[----:B------:R2:W-:Y:S04]  /*a840*/  RED.E.ADD.F32.FTZ.RN.STRONG.GPU [R118.64+-0x1700], R225 ;  /* 0xffe900e17600798e */ /* 0x0005e8000c10e79c */
[----:B----4-:R2:W-:Y:S02]  /*a850*/  RED.E.ADD.F32.FTZ.RN.STRONG.GPU [R98.64+-0x1700], R73 ;  /* 0xffe900496200798e */ /* 0x0105e4000c10e79c */
.L_x_7723:
[----:B------:R-:W-:Y:S05]  /*a860*/  BSYNC B0 ;  /* 0x0000000000007941 */ /* 0x000fea0003800000 */
.L_x_7722:
[----:B------:R-:W2:Y:S01]  /*a870*/  LDS R145, [R145.X4+0x4c00] ;  /* 0x004c000091917984 */ /* 0x000ea20000004800 */
[----:B------:R-:W-:Y:S01]  /*a880*/  BSSY B0, `(.L_x_7724) ;  /* 0x0000004000007945 */ /* 0x000fe20003800000 */
[----:B------:R-:W-:Y:S05]  /*a890*/  @!P5 BRA `(.L_x_7725) ;  /* 0x000000200000d947 */ /* 0x000fea0003800000 */
[----:B------:R3:W-:Y:S04]  /*a8a0*/  RED.E.ADD.F32.FTZ.RN.STRONG.GPU [R118.64+-0x1600], R227 ;  /* 0xffea00e37600798e */ /* 0x0007e8000c10e79c */
[----:B--2---:R3:W-:Y:S02]  /*a8b0*/  RED.E.ADD.F32.FTZ.RN.STRONG.GPU [R98.64+-0x1600], R145 ;  /* 0xffea00916200798e */ /* 0x0047e4000c10e79c */
.L_x_7725:
[----:B------:R-:W-:Y:S05]  /*a8c0*/  BSYNC B0 ;  /* 0x0000000000007941 */ /* 0x000fea0003800000 */
.L_x_7724:
        /* <DEDUP_REMOVED lines=12> */
.L_x_7727:
[----:B--2---:R-:W-:Y:S05]  /*a990*/  BSYNC B0 ;  /* 0x0000000000007941 */ /* 0x004fea0003800000 */
.L_x_7726:
[----:B------:R-:W2:Y:S01]  /*a9a0*/  LDS R147, [R147.X4+0x4e00] ;  /* 0x004e000093937984 */ /* 0x000ea20000004800 */
[----:B------:R-:W-:Y:S01]  /*a9b0*/  BSSY B0, `(.L_x_7728) ;  /* 0x0000004000007945 */ /* 0x000fe20003800000 */
[----:B------:R-:W-:Y:S05]  /*a9c0*/  @!P0 BRA `(.L_x_7729) ;  /* 0x0000002000008947 */ /* 0x000fea0003800000 */
[----:B------:R3:W-:Y:S04]  /*a9d0*/  RED.E.ADD.F32.FTZ.RN.STRONG.GPU [R118.64+-0x1400], R231 ;  /* 0xffec00e77600798e */ /* 0x0007e8000c10e79c */
[----:B--2---:R3:W-:Y:S02]  /*a9e0*/  RED.E.ADD.F32.FTZ.RN.STRONG.GPU [R98.64+-0x1400], R147 ;  /* 0xffec00936200798e */ /* 0x0047e4000c10e79c */
.L_x_7729:
[----:B------:R-:W-:Y:S05]  /*a9f0*/  BSYNC B0 ;  /* 0x0000000000007941 */ /* 0x000fea0003800000 */
.L_x_7728:
[----:B----4-:R4:W3:Y:S01]  /*aa00*/  LDS R73, [R148.X4+0x4f00] ;  /* 0x004f000094497984 */ /* 0x0108e20000004800 */
[----:B------:R-:W-:Y:S01]  /*aa10*/  BSSY B0, `(.L_x_7730) ;  /* 0x0000004000007945 */ /* 0x000fe20003800000 */
[----:B------:R-:W-:Y:S05]  /*aa20*/  @!P1 BRA `(.L_x_7731) ;  /* 0x0000002000009947 */ /* 0x000fea0003800000 */
[----:B------:R4:W-:Y:S04]  /*aa30*/  RED.E.ADD.F32.FTZ.RN.STRONG.GPU [R118.64+-0x1300], R233 ;  /* 0xffed00e97600798e */ /* 0x0009e8000c10e79c */
[----:B---3--:R4:W-:Y:S02]  /*aa40*/  RED.E.ADD.F32.FTZ.RN.STRONG.GPU [R98.64+-0x1300], R73 ;  /* 0xffed00496200798e */ /* 0x0089e4000c10e79c */
.L_x_7731:
[----:B------:R-:W-:Y:S05]  /*aa50*/  BSYNC B0 ;  /* 0x0000000000007941 */ /* 0x000fea0003800000 */
.L_x_7730:
[----:B------:R-:W4:Y:S01]  /*aa60*/  LDS R149, [R149.X4+0x5000] ;  /* 0x0050000095957984 */ /* 0x000f220000004800 */
[----:B------:R-:W-:Y:S01]  /*aa70*/  BSSY B0, `(.L_x_7732) ;  /* 0x0000004000007945 */ /* 0x000fe20003800000 */
[----:B------:R-:W-:Y:S05]  /*aa80*/  @!P2 BRA `(.L_x_7733) ;  /* 0x000000200000a947 */ /* 0x000fea0003800000 */
[----:B------:R4:W-:Y:S04]  /*aa90*/  RED.E.ADD.F32.FTZ.RN.STRONG.GPU [R118.64+-0x1200], R235 ;  /* 0xffee00eb7600798e */ /* 0x0009e8000c10e79c */
[----:B----4-:R4:W-:Y:S02]  /*aaa0*/  RED.E.ADD.F32.FTZ.RN.STRONG.GPU [R98.64+-0x1200], R149 ;  /* 0xffee00956200798e */ /* 0x0109e4000c10e79c */
.L_x_7733:
[----:B------:R-:W-:Y:S05]  /*aab0*/  BSYNC B0 ;  /* 0x0000000000007941 */ /* 0x000fea0003800000 */
.L_x_7732:
[----:B------:R-:W4:Y:S01]  /*aac0*/  LDS R163, [R163.X4+0x5100] ;  /* 0x00510000a3a37984 */ /* 0x000f220000004800 */
[----:B------:R-:W-:Y:S01]  /*aad0*/  BSSY B0, `(.L_x_7734) ;  /* 0x0000004000007945 */ /* 0x000fe20003800000 */
[----:B------:R-:W-:Y:S05]  /*aae0*/  @!P3 BRA `(.L_x_7735) ;  /* 0x000000200000b947 */ /* 0x000fea0003800000 */
[----:B------:R4:W-:Y:S04]  /*aaf0*/  RED.E.ADD.F32.FTZ.RN.STRONG.GPU [R118.64+-0x1100], R237 ;  /* 0xffef00ed7600798e */ /* 0x0009e8000c10e79c */
[----:B----4-:R4:W-:Y:S02]  /*ab00*/  RED.E.ADD.F32.FTZ.RN.STRONG.GPU [R98.64+-0x1100], R163 ;  /* 0xffef00a36200798e */ /* 0x0109e4000c10e79c */
.L_x_7735:
[----:B------:R-:W-:Y:S05]  /*ab10*/  BSYNC B0 ;  /* 0x0000000000007941 */ /* 0x000fea0003800000 */
.L_x_7734:
[----:B---34-:R3:W4:Y:S01]  /*ab20*/  LDS R73, [R164.X4+0x5200] ;  /* 0x00520000a4497984 */ /* 0x0187220000004800 */
[----:B------:R-:W-:Y:S01]  /*ab30*/  BSSY B0, `(.L_x_7736) ;  /* 0x0000004000007945 */ /* 0x000fe20003800000 */
[----:B------:R-:W-:Y:S05]  /*ab40*/  @!P4 BRA `(.L_x_7737) ;  /* 0x000000200000c947 */ /* 0x000fea0003800000 */
[----:B------:R3:W-:Y:S04]  /*ab50*/  RED.E.ADD.F32.FTZ.RN.STRONG.GPU [R118.64+-0x1000], R239 ;  /* 0xfff000ef7600798e */ /* 0x0007e8000c10e79c */
[----:B----4-:R3:W-:Y:S02]  /*ab60*/  RED.E.ADD.F32.FTZ.RN.STRONG.GPU [R98.64+-0x1000], R73 ;  /* 0xfff000496200798e */ /* 0x0107e4000c10e79c */
.L_x_7737:
[----:B------:R-:W-:Y:S05]  /*ab70*/  BSYNC B0 ;  /* 0x0000000000007941 */ /* 0x000fea0003800000 */
.L_x_7736:
[----:B------:R-:W3:Y:S01]  /*ab80*/  LDS R165, [R165.X4+0x5300] ;  /* 0x00530000a5a57984 */ /* 0x000ee20000004800 */
[----:B------:R-:W-:Y:S01]  /*ab90*/  BSSY B0, `(.L_x_7738) ;  /* 0x0000004000007945 */ /* 0x000fe20003800000 */
[----:B------:R-:W-:Y:S05]  /*aba0*/  @!P5 BRA `(.L_x_7739) ;  /* 0x000000200000d947 */ /* 0x000fea0003800000 */
[----:B------:R4:W-:Y:S04]  /*abb0*/  RED.E.ADD.F32.FTZ.RN.STRONG.GPU [R118.64+-0xf00], R241 ;  /* 0xfff100f17600798e */ /* 0x0009e8000c10e79c */
[----:B---3--:R4:W-:Y:S02]  /*abc0*/  RED.E.ADD.F32.FTZ.RN.STRONG.GPU [R98.64+-0xf00], R165 ;  /* 0xfff100a56200798e */ /* 0x0089e4000c10e79c */
.L_x_7739:
[----:B------:R-:W-:Y:S05]  /*abd0*/  BSYNC B0 ;  /* 0x0000000000007941 */ /* 0x000fea0003800000 */
.L_x_7738:
        /* <DEDUP_REMOVED lines=12> */
.L_x_7741:
[----:B---3--:R-:W-:Y:S05]  /*aca0*/  BSYNC B0 ;  /* 0x0000000000007941 */ /* 0x008fea0003800000 */
.L_x_7740:
[----:B------:R-:W3:Y:S01]  /*acb0*/  LDS R167, [R167.X4+0x5500] ;  /* 0x00550000a7a77984 */ /* 0x000ee20000004800 */
[----:B------:R-:W-:Y:S01]  /*acc0*/  BSSY B0, `(.L_x_7742) ;  /* 0x0000004000007945 */ /* 0x000fe20003800000 */
[----:B------:R-:W-:Y:S05]  /*acd0*/  @!P0 BRA `(.L_x_7743) ;  /* 0x0000002000008947 */ /* 0x000fea0003800000 */
[----:B------:R4:W-:Y:S04]  /*ace0*/  RED.E.ADD.F32.FTZ.RN.STRONG.GPU [R118.64+-0xd00], R245 ;  /* 0xfff300f57600798e */ /* 0x0009e8000c10e79c */
[----:B---3--:R4:W-:Y:S02]  /*acf0*/  RED.E.ADD.F32.FTZ.RN.STRONG.GPU [R98.64+-0xd00], R167 ;  /* 0xfff300a76200798e */ /* 0x0089e4000c10e79c */
.L_x_7743:
[----:B------:R-:W-:Y:S05]  /*ad00*/  BSYNC B0 ;  /* 0x0000000000007941 */ /* 0x000fea0003800000 */
.L_x_7742:
[----:B----4-:R4:W3:Y:S01]  /*ad10*/  LDS R73, [R168.X4+0x5600] ;  /* 0x00560000a8497984 */ /* 0x0108e20000004800 */
[----:B------:R-:W-:Y:S01]  /*ad20*/  BSSY B0, `(.L_x_7744) ;  /* 0x0000004000007945 */ /* 0x000fe20003800000 */
[----:B------:R-:W-:Y:S05]  /*ad30*/  @!P1 BRA `(.L_x_7745) ;  /* 0x0000002000009947 */ /* 0x000fea0003800000 */
[----:B------:R4:W-:Y:S04]  /*ad40*/  RED.E.ADD.F32.FTZ.RN.STRONG.GPU [R118.64+-0xc00], R247 ;  /* 0xfff400f77600798e */ /* 0x0009e8000c10e79c */
[----:B---3--:R4:W-:Y:S02]  /*ad50*/  RED.E.ADD.F32.FTZ.RN.STRONG.GPU [R98.64+-0xc00], R73 ;  /* 0xfff400496200798e */ /* 0x0089e4000c10e79c */
.L_x_7745:
[----:B------:R-:W-:Y:S05]  /*ad60*/  BSYNC B0 ;  /* 0x0000000000007941 */ /* 0x000fea0003800000 */
.L_x_7744:
[----:B------:R-:W4:Y:S01]  /*ad70*/  LDS R169, [R169.X4+0x5700] ;  /* 0x00570000a9a97984 */ /* 0x000f220000004800 */
[----:B------:R-:W-:Y:S01]  /*ad80*/  BSSY B0, `(.L_x_7746) ;  /* 0x0000004000007945 */ /* 0x000fe20003800000 */
[----:B------:R-:W-:Y:S05]  /*ad90*/  @!P2 BRA `(.L_x_7747) ;  /* 0x000000200000a947 */ /* 0x000fea0003800000 */
[----:B------:R4:W-:Y:S04]  /*ada0*/  RED.E.ADD.F32.FTZ.RN.STRONG.GPU [R118.64+-0xb00], R249 ;  /* 0xfff500f97600798e */ /* 0x0009e8000c10e79c */
[----:B----4-:R4:W-:Y:S02]  /*adb0*/  RED.E.ADD.F32.FTZ.RN.STRONG.GPU [R98.64+-0xb00], R169 ;  /* 0xfff500a96200798e */ /* 0x0109e4000c10e79c */
.L_x_7747:
[----:B------:R-:W-:Y:S05]  /*adc0*/  BSYNC B0 ;  /* 0x0000000000007941 */ /* 0x000fea0003800000 */
.L_x_7746:
[----:B---34-:R3:W4:Y:S01]  /*add0*/  LDS R73, [R170.X4+0x5800] ;  /* 0x00580000aa497984 */ /* 0x0187220000004800 */
[----:B------:R-:W-:Y:S01]  /*ade0*/  BSSY B0, `(.L_x_7748) ;  /* 0x0000004000007945 */ /* 0x000fe20003800000 */
[----:B------:R-:W-:Y:S05]  /*adf0*/  @!P3 BRA `(.L_x_7749) ;  /* 0x000000200000b947 */ /* 0x000fea0003800000 */
[----:B------:R3:W-:Y:S04]  /*ae00*/  RED.E.ADD.F32.FTZ.RN.STRONG.GPU [R118.64+-0xa00], R251 ;  /* 0xfff600fb7600798e */ /* 0x0007e8000c10e79c */
[----:B----4-:R3:W-:Y:S02]  /*ae10*/  RED.E.ADD.F32.FTZ.RN.STRONG.GPU [R98.64+-0xa00], R73 ;  /* 0xfff600496200798e */ /* 0x0107e4000c10e79c */
.L_x_7749:
[----:B------:R-:W-:Y:S05]  /*ae20*/  BSYNC B0 ;  /* 0x0000000000007941 */ /* 0x000fea0003800000 */
.L_x_7748:
[----:B------:R-:W3:Y:S01]  /*ae30*/  LDS R171, [R171.X4+0x5900] ;  /* 0x00590000abab7984 */ /* 0x000ee20000004800 */
[----:B------:R-:W-:Y:S01]  /*ae40*/  BSSY B0, `(.L_x_7750) ;  /* 0x0000004000007945 */ /* 0x000fe20003800000 */
[----:B------:R-:W-:Y:S05]  /*ae50*/  @!P4 BRA `(.L_x_7751) ;  /* 0x000000200000c947 */ /* 0x000fea0003800000 */
[----:B------:R4:W-:Y:S04]  /*ae60*/  RED.E.ADD.F32.FTZ.RN.STRONG.GPU [R118.64+-0x900], R190 ;  /* 0xfff700be7600798e */ /* 0x0009e8000c10e79c */
[----:B---3--:R4:W-:Y:S02]  /*ae70*/  RED.E.ADD.F32.FTZ.RN.STRONG.GPU [R98.64+-0x900], R171 ;  /* 0xfff700ab6200798e */ /* 0x0089e4000c10e79c */
.L_x_7751:
[----:B------:R-:W-:Y:S05]  /*ae80*/  BSYNC B0 ;  /* 0x0000000000007941 */ /* 0x000fea0003800000 */
.L_x_7750:
[----:B---34-:R3:W4:Y:S01]  /*ae90*/  LDS R73, [R172.X4+0x5a00] ;  /* 0x005a0000ac497984 */ /* 0x0187220000004800 */
[----:B------:R-:W-:Y:S01]  /*aea0*/  BSSY B0, `(.L_x_7752) ;  /* 0x0000004000007945 */ /* 0x000fe20003800000 */
[----:B------:R-:W-:Y:S05]  /*aeb0*/  @!P5 BRA `(.L_x_7753) ;  /* 0x000000200000d947 */ /* 0x000fea0003800000 */
[----:B------:R3:W-:Y:S04]  /*aec0*/  RED.E.ADD.F32.FTZ.RN.STRONG.GPU [R118.64+-0x800], R192 ;  /* 0xfff800c07600798e */ /* 0x0007e8000c10e79c */
[----:B----4-:R3:W-:Y:S02]  /*aed0*/  RED.E.ADD.F32.FTZ.RN.STRONG.GPU [R98.64+-0x800], R73 ;  /* 0xfff800496200798e */ /* 0x0107e4000c10e79c */
.L_x_7753:
[----:B------:R-:W-:Y:S05]  /*aee0*/  BSYNC B0 ;  /* 0x0000000000007941 */ /* 0x000fea0003800000 */
.L_x_7752:
        /* <DEDUP_REMOVED lines=12> */
.L_x_7755:
[----:B------:R-:W-:Y:S05]  /*afb0*/  BSYNC B0 ;  /* 0x0000000000007941 */ /* 0x000fea0003800000 */
.L_x_7754:
[----:B---34-:R3:W4:Y:S01]  /*afc0*/  LDS R73, [R174.X4+0x5c00] ;  /* 0x005c0000ae497984 */ /* 0x0187220000004800 */
[----:B------:R-:W-:Y:S01]  /*afd0*/  BSSY B0, `(.L_x_7756) ;  /* 0x0000004000007945 */ /* 0x000fe20003800000 */
[----:B------:R-:W-:Y:S05]  /*afe0*/  @!P0 BRA `(.L_x_7757) ;  /* 0x0000002000008947 */ /* 0x000fea0003800000 */
[----:B------:R3:W-:Y:S04]  /*aff0*/  RED.E.ADD.F32.FTZ.RN.STRONG.GPU [R118.64+-0x600], R196 ;  /* 0xfffa00c47600798e */ /* 0x0007e8000c10e79c */
[----:B----4-:R3:W-:Y:S02]  /*b000*/  RED.E.ADD.F32.FTZ.RN.STRONG.GPU [R98.64+-0x600], R73 ;  /* 0xfffa00496200798e */ /* 0x0107e4000c10e79c */
.L_x_7757:
[----:B------:R-:W-:Y:S05]  /*b010*/  BSYNC B0 ;  /* 0x0000000000007941 */ /* 0x000fea0003800000 */
.L_x_7756:
[----:B------:R-:W3:Y:S01]  /*b020*/  LDS R175, [R175.X4+0x5d00] ;  /* 0x005d0000afaf7984 */ /* 0x000ee20000004800 */
[----:B------:R-:W-:Y:S01]  /*b030*/  BSSY B0, `(.L_x_7758) ;  /* 0x0000004000007945 */ /* 0x000fe20003800000 */
[----:B------:R-:W-:Y:S05]  /*b040*/  @!P1 BRA `(.L_x_7759) ;  /* 0x0000002000009947 */ /* 0x000fea0003800000 */
[----:B------:R4:W-:Y:S04]  /*b050*/  RED.E.ADD.F32.FTZ.RN.STRONG.GPU [R118.64+-0x500], R198 ;  /* 0xfffb00c67600798e */ /* 0x0009e8000c10e79c */
[----:B---3--:R4:W-:Y:S02]  /*b060*/  RED.E.ADD.F32.FTZ.RN.STRONG.GPU [R98.64+-0x500], R175 ;  /* 0xfffb00af6200798e */ /* 0x0089e4000c10e79c */
.L_x_7759:
[----:B------:R-:W-:Y:S05]  /*b070*/  BSYNC B0 ;  /* 0x0000000000007941 */ /* 0x000fea0003800000 */
.L_x_7758:
[----:B---34-:R3:W4:Y:S01]  /*b080*/  LDS R73, [R176.X4+0x5e00] ;  /* 0x005e0000b0497984 */ /* 0x0187220000004800 */
[----:B------:R-:W-:Y:S01]  /*b090*/  BSSY B0, `(.L_x_7760) ;  /* 0x0000004000007945 */ /* 0x000fe20003800000 */
[----:B------:R-:W-:Y:S05]  /*b0a0*/  @!P2 BRA `(.L_x_7761) ;  /* 0x000000200000a947 */ /* 0x000fea0003800000 */
[----:B------:R3:W-:Y:S04]  /*b0b0*/  RED.E.ADD.F32.FTZ.RN.STRONG.GPU [R118.64+-0x400], R200 ;  /* 0xfffc00c87600798e */ /* 0x0007e8000c10e79c */
[----:B----4-:R3:W-:Y:S02]  /*b0c0*/  RED.E.ADD.F32.FTZ.RN.STRONG.GPU [R98.64+-0x400], R73 ;  /* 0xfffc00496200798e */ /* 0x0107e4000c10e79c */
.L_x_7761:
[----:B------:R-:W-:Y:S05]  /*b0d0*/  BSYNC B0 ;  /* 0x0000000000007941 */ /* 0x000fea0003800000 */
.L_x_7760:
[----:B------:R-:W3:Y:S01]  /*b0e0*/  LDS R187, [R187.X4+0x5f00] ;  /* 0x005f0000bbbb7984 */ /* 0x000ee20000004800 */
[----:B------:R-:W-:Y:S01]  /*b0f0*/  BSSY B0, `(.L_x_7762) ;  /* 0x0000004000007945 */ /* 0x000fe20003800000 */
[----:B------:R-:W-:Y:S05]  /*b100*/  @!P3 BRA `(.L_x_7763) ;  /* 0x000000200000b947 */ /* 0x000fea0003800000 */
[----:B------:R4:W-:Y:S04]  /*b110*/  RED.E.ADD.F32.FTZ.RN.STRONG.GPU [R118.64+-0x300], R202 ;  /* 0xfffd00ca7600798e */ /* 0x0009e8000c10e79c */
[----:B---3--:R4:W-:Y:S02]  /*b120*/  RED.E.ADD.F32.FTZ.RN.STRONG.GPU [R98.64+-0x300], R187 ;  /* 0xfffd00bb6200798e */ /* 0x0089e4000c10e79c */
.L_x_7763:
[----:B------:R-:W-:Y:S05]  /*b130*/  BSYNC B0 ;  /* 0x0000000000007941 */ /* 0x000fea0003800000 */
.L_x_7762:
[----:B---34-:R3:W4:Y:S01]  /*b140*/  LDS R73, [R188.X4+0x6000] ;  /* 0x00600000bc497984 */ /* 0x0187220000004800 */
[----:B------:R-:W-:Y:S01]  /*b150*/  BSSY B0, `(.L_x_7764) ;  /* 0x0000004000007945 */ /* 0x000fe20003800000 */
[----:B------:R-:W-:Y:S05]  /*b160*/  @!P4 BRA `(.L_x_7765) ;  /* 0x000000200000c947 */ /* 0x000fea0003800000 */
[----:B------:R3:W-:Y:S04]  /*b170*/  RED.E.ADD.F32.FTZ.RN.STRONG.GPU [R118.64+-0x200], R204 ;  /* 0xfffe00cc7600798e */ /* 0x0007e8000c10e79c */
[----:B----4-:R3:W-:Y:S02]  /*b180*/  RED.E.ADD.F32.FTZ.RN.STRONG.GPU [R98.64+-0x200], R73 ;  /* 0xfffe00496200798e */ /* 0x0107e4000c10e79c */
.L_x_7765:
[----:B------:R-:W-:Y:S05]  /*b190*/  BSYNC B0 ;  /* 0x0000000000007941 */ /* 0x000fea0003800000 */
.L_x_7764:
[----:B------:R-:W3:Y:S01]  /*b1a0*/  LDS R189, [R189.X4+0x6100] ;  /* 0x00610000bdbd7984 */ /* 0x000ee20000004800 */
[----:B------:R-:W-:Y:S01]  /*b1b0*/  BSSY B0, `(.L_x_7766) ;  /* 0x0000004000007945 */ /* 0x000fe20003800000 */
[----:B------:R-:W-:Y:S05]  /*b1c0*/  @!P5 BRA `(.L_x_7767) ;  /* 0x000000200000d947 */ /* 0x000fea0003800000 */
[----:B------:R4:W-:Y:S04]  /*b1d0*/  RED.E.ADD.F32.FTZ.RN.STRONG.GPU [R118.64+-0x100], R226 ;  /* 0xffff00e27600798e */ /* 0x0009e8000c10e79c */
[----:B---3--:R4:W-:Y:S02]  /*b1e0*/  RED.E.ADD.F32.FTZ.RN.STRONG.GPU [R98.64+-0x100], R189 ;  /* 0xffff00bd6200798e */ /* 0x0089e4000c10e79c */
.L_x_7767:
[----:B------:R-:W-:Y:S05]  /*b1f0*/  BSYNC B0 ;  /* 0x0000000000007941 */ /* 0x000fea0003800000 */
.L_x_7766:
[----:B------:R-:W5:Y:S01]  /*b200*/  SHFL.DOWN PT, R74, R65, 0x1, 0x1f ;  /* 0x08201f00414a7f89 */ /* 0x000f6200000e0000 */
[C---:B------:R-:W-:Y:S01]  /*b210*/  ISETP.GT.AND P0, PT, R4.reuse, 0x1e, PT ;  /* 0x0000001e0400780c */ /* 0x040fe20003f04270 */
[----:B------:R-:W-:Y:S01]  /*b220*/  FFMA.FTZ R71, R69, R72, R71 ;  /* 0x0000004845477223 */ /* 0x000fe20000010047 */
[----:B------:R-:W-:Y:S01]  /*b230*/  ISETP.NE.AND P1, PT, R4, RZ, PT ;  /* 0x000000ff0400720c */ /* 0x000fe20003f25270 */
[----:B---34-:R-:W3:Y:S01]  /*b240*/  SHFL.DOWN PT, R73, R64, 0x1, 0x1f ;  /* 0x08201f0040497f89 */ /* 0x018ee200000e0000 */
[----:B------:R-:W-:Y:S01]  /*b250*/  FADD.FTZ R17, R68, R17 ;  /* 0x0000001144117221 */ /* 0x000fe20000010000 */
[----:B------:R-:W-:Y:S01]  /*b260*/  ISETP.NE.AND P2, PT, R3, RZ, PT ;  /* 0x000000ff0300720c */ /* 0x000fe20003f45270 */
[----:B------:R-:W-:Y:S01]  /*b270*/  FFMA.FTZ R71, R67, R70, R71 ;  /* 0x0000004643477223 */ /* 0x000fe20000010047 */
        /* <DEDUP_REMOVED lines=9> */
[----:B-----5:R-:W-:Y:S02]  /*b310*/  @!P0 FADD.FTZ R65, R65, R74 ;  /* 0x0000004a41418221 */ /* 0x020fe40000010000 */
        /* <DEDUP_REMOVED lines=50> */
[----:B---3--:R-:W-:Y:S02]  /*b640*/  @!P0 FADD.FTZ R65, R65, R74 ;  /* 0x0000004a41418221 */ /* 0x008fe40000010000 */
[----:B------:R-:W-:Y:S02]  /*b650*/  FFMA.FTZ R44, R27, R89, R44 ;  /* 0x000000591b2c7223 */ /* 0x000fe4000001002c */
[----:B----4-:R-:W-:Y:S01]  /*b660*/  @!P0 FADD.FTZ R64, R64, R73 ;  /* 0x0000004940408221 */ /* 0x010fe20000010000 */
[----:B------:R-:W3:Y:S01]  /*b670*/  SHFL.DOWN PT, R68, R65, 0x10, 0x1f ;  /* 0x0a001f0041447f89 */ /* 0x000ee200000e0000 */
[----:B------:R-:W-:Y:S01]  /*b680*/  ISETP.GT.AND P0, PT, R4, 0xf, PT ;  /* 0x0000000f0400780c */ /* 0x000fe20003f04270 */
[----:B------:R-:W-:Y:S02]  /*b690*/  FFMA.FTZ R41, R26, R86, R41 ;  /* 0x000000561a297223 */ /* 0x000fe40000010029 */
[----:B------:R-:W4:Y:S01]  /*b6a0*/  SHFL.DOWN PT, R67, R64, 0x10, 0x1f ;  /* 0x0a001f0040437f89 */ /* 0x000f2200000e0000 */
[----:B------:R-:W-:-:S02]  /*b6b0*/  FADD.FTZ R11, R178, R11 ;  /* 0x0000000bb20b7221 */ /* 0x000fc40000010000 */
[----:B------:R-:W-:Y:S02]  /*b6c0*/  FFMA.FTZ R42, R25, R135, R42 ;  /* 0x00000087192a7223 */ /* 0x000fe4000001002a */
[----:B------:R-:W-:Y:S02]  /*b6d0*/  FADD.FTZ R10, R133, R10 ;  /* 0x0000000a850a7221 */ /* 0x000fe40000010000 */
[----:B------:R-:W-:-:S03]  /*b6e0*/  FADD.FTZ R9, R66, R9 ;  /* 0x0000000942097221 */ /* 0x000fc60000010000 */
[----:B---3--:R-:W-:Y:S02]  /*b6f0*/  @!P0 FADD.FTZ R65, R65, R68 ;  /* 0x0000004441418221 */ /* 0x008fe40000010000 */
[----:B----4-:R-:W-:-:S03]  /*b700*/  @!P0 FADD.FTZ R64, R64, R67 ;  /* 0x0000004340408221 */ /* 0x010fc60000010000 */
[----:B------:R-:W-:Y:S02]  /*b710*/  MOV R68, R65 ;  /* 0x0000004100447202 */ /* 0x000fe40000000f00 */
        /* <DEDUP_REMOVED lines=15> */
.L_x_7769:
[----:B------:R-:W-:Y:S05]  /*b810*/  BSYNC B0 ;  /* 0x0000000000007941 */ /* 0x000fea0003800000 */
.L_x_7768:
        /* <DEDUP_REMOVED lines=8> */
.L_x_7669:
        /* <DEDUP_REMOVED lines=22> */
[----:B------:R-:W-:Y:S01]  /*ba00*/  FADD.FTZ R9, R2, R11 ;  /* 0x0000000b02097221 */ /* 0x000fe20000010000 */
        /* <DEDUP_REMOVED lines=16> */
[----:B------:R-:W-:Y:S02]  /*bb10*/  ULEA.HI.X UR9, UR36, UR9, UR7, 0x1, UP0 ;  /* 0x0000000924097291 */ /* 0x000fe400080f0c07 */
[----:B------:R-:W-:Y:S01]  /*bb20*/  MOV R26, UR8 ;  /* 0x00000008001a7c02 */ /* 0x000fe20008000f00 */
[----:B------:R-:W-:Y:S01]  /*bb30*/  FADD.FTZ R13, R12, R13 ;  /* 0x0000000d0c0d7221 */ /* 0x000fe20000010000 */
        /* <DEDUP_REMOVED lines=19> */
[----:B------:R-:W-:Y:S01]  /*bc70*/  UIADD3 UR20, UP5, UR20, -0x800, URZ ;  /* 0xfffff80014147890 */ /* 0x000fe2000ffbe03f */
[----:B0-----:R-:W-:Y:S01]  /*bc80*/  STG.E.128 [R26.64], R28 ;  /* 0x0000001c1a007986 */ /* 0x001fe2000c101d1c */
[----:B------:R-:W-:Y:S01]  /*bc90*/  ULDC.64 UR34, c[0x0][0x340] ;  /* 0x0000d00000227ab9 */ /* 0x000fe20000000a00 */
[----:B------:R-:W-:Y:S01]  /*bca0*/  FADD.FTZ R19, R18, R19 ;  /* 0x0000001312137221 */ /* 0x000fe20000010000 */
[----:B------:R-:W-:Y:S01]  /*bcb0*/  UIADD3 UR9, UR9, UR7, URZ ;  /* 0x0000000709097290 */ /* 0x000fe2000fffe03f */
[----:B-1----:R-:W-:Y:S01]  /*bcc0*/  STG.E.128 [R26.64+0x200], R32 ;  /* 0x000200201a007986 */ /* 0x002fe2000c101d1c */
[----:B------:R-:W-:Y:S01]  /*bcd0*/  ULEA UR7, UP0, UR8, UR34, 0x1 ;  /* 0x0000002208077291 */ /* 0x000fe2000f80083f */
[----:B------:R-:W-:Y:S01]  /*bce0*/  FADD.FTZ R20, R19, R20 ;  /* 0x0000001413147221 */ /* 0x000fe20000010000 */
[----:B------:R-:W-:Y:S01]  /*bcf0*/  UIADD3 UR6, UR6, 0x1, URZ ;  /* 0x0000000106067890 */ /* 0x000fe2000fffe03f */
[----:B------:R-:W-:Y:S01]  /*bd00*/  BAR.SYNC.DEFER_BLOCKING 0x0 ;  /* 0x0000000000007b1d */ /* 0x000fe20000010000 */
[----:B------:R-:W-:Y:S01]  /*bd10*/  ULEA.HI.X UR8, UR8, UR35, UR9, 0x1, UP0 ;  /* 0x0000002308087291 */ /* 0x000fe200080f0c09 */
[----:B------:R-:W-:Y:S01]  /*bd20*/  FADD.FTZ R21, R20, R21 ;  /* 0x0000001514157221 */ /* 0x000fe20000010000 */
[----:B------:R-:W-:-:S02]  /*bd30*/  UISETP.GT.AND UP0, UPT, UR26, 0x1, UPT ;  /* 0x000000011a00788c */ /* 0x000fc4000bf04270 */
[----:B------:R-:W-:Y:S01]  /*bd40*/  UIADD3.X UR23, UR23, -0x1, URZ, UP1, !UPT ;  /* 0xffffffff17177890 */ /* 0x000fe20008ffe43f */
[----:B------:R-:W-:Y:S01]  /*bd50*/  FADD.FTZ R22, R21, R22 ;  /* 0x0000001615167221 */ /* 0x000fe20000010000 */
[----:B------:R-:W-:Y:S01]  /*bd60*/  MOV R9, UR8 ;  /* 0x0000000800097c02 */ /* 0x000fe20008000f00 */
[----:B------:R-:W-:Y:S01]  /*bd70*/  UIADD3.X UR25, UR25, -0x1, URZ, UP2, !UPT ;  /* 0xffffffff19197890 */ /* 0x000fe200097fe43f */
[----:B------:R-:W-:Y:S01]  /*bd80*/  PLOP3.LUT P0, PT, PT, PT, UP0, 0x80, 0x0 ;  /* 0x000000000000781c */ /* 0x000fe20003f0f008 */
[----:B------:R-:W-:Y:S01]  /*bd90*/  FADD.FTZ R23, R22, R23 ;  /* 0x0000001716177221 */ /* 0x000fe20000010000 */
[----:B------:R-:W-:Y:S02]  /*bda0*/  UIADD3.X UR17, UR17, -0x1, URZ, UP3, !UPT ;  /* 0xffffffff11117890 */ /* 0x000fe40009ffe43f */
[----:B------:R-:W-:Y:S01]  /*bdb0*/  UIADD3.X UR19, UR19, -0x1, URZ, UP4, !UPT ;  /* 0xffffffff13137890 */ /* 0x000fe2000a7fe43f */
[----:B------:R-:W-:Y:S01]  /*bdc0*/  FADD.FTZ R2, R23, R24 ;  /* 0x0000001817027221 */ /* 0x000fe20000010000 */
[----:B------:R-:W-:Y:S01]  /*bdd0*/  UIADD3.X UR21, UR21, -0x1, URZ, UP5, !UPT ;  /* 0xffffffff15157890 */ /* 0x000fe2000affe43f */
[----:B------:R-:W-:Y:S04]  /*bde0*/  STS.128 [R8.X16], R36 ;  /* 0x0000002408007388 */ /* 0x000fe8000000cc00 */
[----:B------:R0:W-:Y:S01]  /*bdf0*/  STS.128 [R8.X16+0x10], R40 ;  /* 0x0000102808007388 */ /* 0x0001e2000000cc00 */
[----:B------:R-:W-:-:S06]  /*be00*/  NOP ;  /* 0x0000000000007918 */ /* 0x000fcc0000000000 */
[----:B------:R-:W1:Y:S04]  /*be10*/  LDS.128 R28, [R7.X16] ;  /* 0x00000000071c7984 */ /* 0x000e68000000cc00 */
[----:B------:R2:W3:Y:S01]  /*be20*/  LDS.128 R32, [R7.X16+0x200] ;  /* 0x0002000007207984 */ /* 0x0004e2000000cc00 */
[----:B0-----:R-:W-:-:S05]  /*be30*/  MOV R8, UR7 ;  /* 0x0000000700087c02 */ /* 0x001fca0008000f00 */
[----:B--2---:R-:W-:-:S05]  /*be40*/  IMAD.WIDE R6, R6, 0x10, R8 ;  /* 0x0000001006067825 */ /* 0x004fca00078e0208 */
[----:B-1----:R0:W-:Y:S04]  /*be50*/  STG.E.128 [R6.64], R28 ;  /* 0x0000001c06007986 */ /* 0x0021e8000c101d1c */
[----:B---3--:R0:W-:Y:S02]  /*be60*/  STG.E.128 [R6.64+0x200], R32 ;  /* 0x0002002006007986 */ /* 0x0081e4000c101d1c */
[----:B0-----:R-:W-:Y:S01]  /*be70*/  @!P0 CALL.REL.NOINC `(.L_x_7667) ;  /* 0x0000001000008944 */ /* 0x001fe20003c00000 */
[----:B------:R-:W-:Y:S05]  /*be80*/  BRA `(.L_x_7771) ;  /* 0xffff4ce000007947 */ /* 0x000fea000383ffff */
.L_x_7667:
        /* <DEDUP_REMOVED lines=31> */
.L_x_7773:
[----:B------:R-:W-:Y:S05]  /*c080*/  BSYNC B0 ;  /* 0x0000000000007941 */ /* 0x000fea0003800000 */
.L_x_7772:
[----:B------:R-:W-:Y:S01]  /*c090*/  BSSY B0, `(.L_x_7774) ;  /* 0x000001f000007945 */ /* 0x000fe20003800000 */
[----:B------:R-:W-:Y:S05]  /*c0a0*/  @!P0 BRA `(.L_x_7775) ;  /* 0x000001c000008947 */ /* 0x000fea0003800000 */
[----:B------:R-:W-:Y:S06]  /*c0b0*/  BAR.SYNC.DEFER_BLOCKING 0x0 ;  /* 0x0000000000007b1d */ /* 0x000fec0000010000 */
[----:B------:R-:W3:Y:S04]  /*c0c0*/  SHFL.DOWN P0, R3, R2, 0x1, 0x1f ;  /* 0x08201f0002037f89 */ /* 0x000ee80000000000 */
[----:B------:R-:W4:Y:S04]  /*c0d0*/  S2R R6, SR_LANEID ;  /* 0x0000000000067919 */ /* 0x000f280000000000 */
[----:B0-----:R-:W0:Y:S01]  /*c0e0*/  S2R R7, SR_TID.X ;  /* 0x0000000000077919 */ /* 0x001e220000002100 */
[----:B---3--:R-:W-:Y:S01]  /*c0f0*/  @P0 FADD R3, R3, R2 ;  /* 0x0000000203030221 */ /* 0x008fe20000000000 */
[----:B----4-:R-:W-:-:S04]  /*c100*/  ISETP.NE.AND P2, PT, R6, RZ, PT ;  /* 0x000000ff0600720c */ /* 0x010fc80003f45270 */
[----:B------:R-:W3:Y:S01]  /*c110*/  SHFL.DOWN P0, R0, R3, 0x2, 0x1f ;  /* 0x08401f0003007f89 */ /* 0x000ee20000000000 */
[----:B0-----:R-:W-:-:S08]  /*c120*/  ISETP.NE.AND P1, PT, R7, RZ, PT ;  /* 0x000000ff0700720c */ /* 0x001fd00003f25270 */
[----:B------:R-:W-:-:S04]  /*c130*/  @!P2 SHF.R.S32.HI R2, RZ, 0x1f, R7 ;  /* 0x0000001fff02a819 */ /* 0x000fc80000011407 */
[----:B------:R-:W-:-:S04]  /*c140*/  @!P2 LEA.HI R2, R2, R7, RZ, 0x5 ;  /* 0x000000070202a211 */ /* 0x000fc800078f28ff */
[----:B------:R-:W-:Y:S01]  /*c150*/  @!P2 SHF.R.S32.HI R2, RZ, 0x5, R2 ;  /* 0x00000005ff02a819 */ /* 0x000fe20000011402 */
[----:B---3--:R-:W-:-:S05]  /*c160*/  @P0 FADD R0, R3, R0 ;  /* 0x0000000003000221 */ /* 0x008fca0000000000 */
        /* <DEDUP_REMOVED lines=16> */
.L_x_7775:
[----:B0-----:R-:W0:Y:S02]  /*c270*/  S2R R7, SR_TID.X ;  /* 0x0000000000077919 */ /* 0x001e240000002100 */
.L_x_7776:
[----:B------:R-:W-:Y:S05]  /*c280*/  BSYNC B0 ;  /* 0x0000000000007941 */ /* 0x000fea0003800000 */
.L_x_7774:
[----:B0-----:R-:W-:-:S13]  /*c290*/  ISETP.GE.AND P0, PT, R7, c[0x0][0x16c], PT ;  /* 0x00005b0007007a0c */ /* 0x001fda0003f06270 */
[----:B------:R-:W-:Y:S05]  /*c2a0*/  @P0 EXIT ;  /* 0x000000000000094d */ /* 0x000fea0003800000 */
[----:B------:R-:W-:Y:S02]  /*c2b0*/  ULDC.64 UR6, c[0x0][0x288] ;  /* 0x0000a20000067ab9 */ /* 0x000fe40000000a00 */
[----:B------:R-:W-:Y:S02]  /*c2c0*/  UIMAD UR11, UR11, UR6, URZ ;  /* 0x000000060b0b72a4 */ /* 0x000fe4000f8e023f */
[----:B-12---:R-:W-:Y:S02]  /*c2d0*/  UIMAD.WIDE.U32 UR4, UR10, UR6, URZ ;  /* 0x000000060a0472a5 */ /* 0x006fe4000f8e003f */
[----:B------:R-:W-:-:S04]  /*c2e0*/  UIMAD UR6, UR10, UR7, UR11 ;  /* 0x000000070a0672a4 */ /* 0x000fc8000f8e020b */
[----:B------:R-:W-:Y:S02]  /*c2f0*/  UIADD3 UR6, UR5, UR6, URZ ;  /* 0x0000000605067290 */ /* 0x000fe4000fffe03f */
.L_x_7777:
        /* <DEDUP_REMOVED lines=19> */
.L_x_7674:
[----:B------:R-:W-:Y:S01]  /*c430*/  HFMA2.MMA R71, -RZ, RZ, 0, 5.9604644775390625e-08 ;  /* 0x00000001ff477435 */ /* 0x000fe200000001ff */
[----:B------:R-:W-:-:S02]  /*c440*/  MOV R226, R70 ;  /* 0x0000004600e27202 */ /* 0x000fc40000000f00 */
[----:B------:R-:W-:Y:S02]  /*c450*/  MOV R224, RZ ;  /* 0x000000ff00e07202 */ /* 0x000fe40000000f00 */
[----:B------:R-:W-:Y:S02]  /*c460*/  MOV R73, 0xffffffff ;  /* 0xffffffff00497802 */ /* 0x000fe40000000f00 */
[----:B------:R-:W-:Y:S02]  /*c470*/  MOV R68, 0xc490 ;  /* 0x0000c49000447802 */ /* 0x000fe40000000f00 */
[----:B0-2--5:R-:W-:Y:S05]  /*c480*/  CALL.REL.NOINC `($__internal_185_$__cuda_sm70_shflsync_up) ;  /* 0x00001eb000007944 */ /* 0x025fea0003c00000 */
[----:B-1----:R-:W-:Y:S01]  /*c490*/  MOV R225, R73 ;  /* 0x0000004900e17202 */ /* 0x002fe20000000f00 */
[----:B0-----:R-:W-:Y:S05]  /*c4a0*/  BRA `(.L_x_7778) ;  /* 0xffff8ba000007947 */ /* 0x001fea000383ffff */
.L_x_7675:
[----:B------:R-:W-:Y:S01]  /*c4b0*/  HFMA2.MMA R71, -RZ, RZ, 0, 5.9604644775390625e-08 ;  /* 0x00000001ff477435 */ /* 0x000fe200000001ff */
[----:B------:R-:W-:Y:S02]  /*c4c0*/  MOV R226, R72 ;  /* 0x0000004800e27202 */ /* 0x000fe40000000f00 */
[----:B------:R-:W-:Y:S02]  /*c4d0*/  MOV R224, RZ ;  /* 0x000000ff00e07202 */ /* 0x000fe40000000f00 */
[----:B------:R-:W-:-:S02]  /*c4e0*/  MOV R73, 0xffffffff ;  /* 0xffffffff00497802 */ /* 0x000fc40000000f00 */
[----:B------:R-:W-:Y:S02]  /*c4f0*/  MOV R68, 0xc510 ;  /* 0x0000c51000447802 */ /* 0x000fe40000000f00 */
[----:B0123-5:R-:W-:Y:S05]  /*c500*/  CALL.REL.NOINC `($__internal_185_$__cuda_sm70_shflsync_up) ;  /* 0x00001e3000007944 */ /* 0x02ffea0003c00000 */
[----:B0-----:R-:W-:Y:S01]  /*c510*/  HFMA2.MMA R71, -RZ, RZ, 0, 5.9604644775390625e-08 ;  /* 0x00000001ff477435 */ /* 0x001fe200000001ff */
[----:B-1----:R-:W-:Y:S02]  /*c520*/  MOV R227, R73 ;  /* 0x0000004900e37202 */ /* 0x002fe40000000f00 */
[----:B------:R-:W-:Y:S02]  /*c530*/  MOV R226, R74 ;  /* 0x0000004a00e27202 */ /* 0x000fe40000000f00 */
[----:B------:R-:W-:Y:S02]  /*c540*/  MOV R224, RZ ;  /* 0x000000ff00e07202 */ /* 0x000fe40000000f00 */
[----:B------:R-:W-:Y:S02]  /*c550*/  MOV R73, 0xffffffff ;  /* 0xffffffff00497802 */ /* 0x000fe40000000f00 */
[----:B------:R-:W-:Y:S02]  /*c560*/  MOV R68, 0xc580 ;  /* 0x0000c58000447802 */ /* 0x000fe40000000f00 */
[----:B------:R-:W-:Y:S05]  /*c570*/  CALL.REL.NOINC `($__internal_185_$__cuda_sm70_shflsync_up) ;  /* 0x00001dc000007944 */ /* 0x000fea0003c00000 */
[----:B0-----:R-:W-:Y:S01]  /*c580*/  HFMA2.MMA R71, -RZ, RZ, 0, 5.9604644775390625e-08 ;  /* 0x00000001ff477435 */ /* 0x001fe200000001ff */
[----:B-1----:R-:W-:-:S02]  /*c590*/  MOV R229, R73 ;  /* 0x0000004900e57202 */ /* 0x002fc40000000f00 */
[----:B------:R-:W-:Y:S02]  /*c5a0*/  MOV R226, R75 ;  /* 0x0000004b00e27202 */ /* 0x000fe40000000f00 */
[----:B------:R-:W-:Y:S02]  /*c5b0*/  MOV R224, RZ ;  /* 0x000000ff00e07202 */ /* 0x000fe40000000f00 */
[----:B------:R-:W-:Y:S02]  /*c5c0*/  MOV R73, 0xffffffff ;  /* 0xffffffff00497802 */ /* 0x000fe40000000f00 */
[----:B------:R-:W-:Y:S02]  /*c5d0*/  MOV R68, 0xc5f0 ;  /* 0x0000c5f000447802 */ /* 0x000fe40000000f00 */
[----:B------:R-:W-:Y:S05]  /*c5e0*/  CALL.REL.NOINC `($__internal_185_$__cuda_sm70_shflsync_up) ;  /* 0x00001d5000007944 */ /* 0x000fea0003c00000 */
        /* <DEDUP_REMOVED lines=20> */
[----:B------:R-:W-:Y:S05]  /*c730*/  CALL.REL.NOINC `($__internal_185_$__cuda_sm70_shflsync_up) ;  /* 0x00001c0000007944 */ /* 0x000fea0003c00000 */
[----:B0-----:R-:W-:Y:S01]  /*c740*/  HFMA2.MMA R71, -RZ, RZ, 0, 1.1920928955078125e-07 ;  /* 0x00000002ff477435 */ /* 0x001fe200000001ff */
[----:B-1----:R-:W-:Y:S02]  /*c750*/  MOV R70, R73 ;  /* 0x0000004900467202 */ /* 0x002fe40000000f00 */
[----:B------:R-:W-:Y:S02]  /*c760*/  MOV R226, R229 ;  /* 0x000000e500e27202 */ /* 0x000fe40000000f00 */
[----:B------:R-:W-:Y:S02]  /*c770*/  MOV R224, RZ ;  /* 0x000000ff00e07202 */ /* 0x000fe40000000f00 */
[----:B------:R-:W-:-:S02]  /*c780*/  MOV R73, 0xffffffff ;  /* 0xffffffff00497802 */ /* 0x000fc40000000f00 */
[----:B------:R-:W-:Y:S02]  /*c790*/  MOV R68, 0xc7b0 ;  /* 0x0000c7b000447802 */ /* 0x000fe40000000f00 */
[----:B------:R-:W-:Y:S05]  /*c7a0*/  CALL.REL.NOINC `($__internal_185_$__cuda_sm70_shflsync_up) ;  /* 0x00001b9000007944 */ /* 0x000fea0003c00000 */
[----:B0-----:R-:W-:Y:S01]  /*c7b0*/  HFMA2.MMA R71, -RZ, RZ, 0, 1.1920928955078125e-07 ;  /* 0x00000002ff477435 */ /* 0x001fe200000001ff */
[----:B-1----:R-:W-:Y:S02]  /*c7c0*/  MOV R72, R73 ;  /* 0x0000004900487202 */ /* 0x002fe40000000f00 */
[----:B------:R-:W-:Y:S02]  /*c7d0*/  MOV R226, R227 ;  /* 0x000000e300e27202 */ /* 0x000fe40000000f00 */
[----:B------:R-:W-:Y:S02]  /*c7e0*/  MOV R224, RZ ;  /* 0x000000ff00e07202 */ /* 0x000fe40000000f00 */
[----:B------:R-:W-:Y:S02]  /*c7f0*/  MOV R73, 0xffffffff ;  /* 0xffffffff00497802 */ /* 0x000fe40000000f00 */
[----:B------:R-:W-:Y:S02]  /*c800*/  MOV R68, 0xc820 ;  /* 0x0000c82000447802 */ /* 0x000fe40000000f00 */
[----:B------:R-:W-:Y:S05]  /*c810*/  CALL.REL.NOINC `($__internal_185_$__cuda_sm70_shflsync_up) ;  /* 0x00001b2000007944 */ /* 0x000fea0003c00000 */
[----:B0-----:R-:W-:Y:S01]  /*c820*/  HFMA2.MMA R71, -RZ, RZ, 0, 1.1920928955078125e-07 ;  /* 0x00000002ff477435 */ /* 0x001fe200000001ff */
[----:B-1----:R-:W-:-:S02]  /*c830*/  MOV R74, R73 ;  /* 0x00000049004a7202 */ /* 0x002fc40000000f00 */
[----:B------:R-:W-:Y:S02]  /*c840*/  MOV R226, R75 ;  /* 0x0000004b00e27202 */ /* 0x000fe40000000f00 */
[----:B------:R-:W-:Y:S02]  /*c850*/  MOV R224, RZ ;  /* 0x000000ff00e07202 */ /* 0x000fe40000000f00 */
[----:B------:R-:W-:Y:S02]  /*c860*/  MOV R73, 0xffffffff ;  /* 0xffffffff00497802 */ /* 0x000fe40000000f00 */
[----:B------:R-:W-:Y:S02]  /*c870*/  MOV R68, 0xc890 ;  /* 0x0000c89000447802 */ /* 0x000fe40000000f00 */
[----:B------:R-:W-:Y:S05]  /*c880*/  CALL.REL.NOINC `($__internal_185_$__cuda_sm70_shflsync_up) ;  /* 0x00001ab000007944 */ /* 0x000fea0003c00000 */
        /* <DEDUP_REMOVED lines=17> */
[----:B------:R-:W-:Y:S05]  /*c9a0*/  CALL.REL.NOINC `($__internal_185_$__cuda_sm70_shflsync_up) ;  /* 0x0000199000007944 */ /* 0x000fea0003c00000 */
[----:B0-----:R-:W-:Y:S01]  /*c9b0*/  HFMA2.MMA R71, -RZ, RZ, 0, 2.384185791015625e-07 ;  /* 0x00000004ff477435 */ /* 0x001fe200000001ff */
[----:B-1----:R-:W-:Y:S02]  /*c9c0*/  MOV R70, R73 ;  /* 0x0000004900467202 */ /* 0x002fe40000000f00 */
[----:B------:R-:W-:Y:S02]  /*c9d0*/  MOV R226, R229 ;  /* 0x000000e500e27202 */ /* 0x000fe40000000f00 */
[----:B------:R-:W-:Y:S02]  /*c9e0*/  MOV R224, RZ ;  /* 0x000000ff00e07202 */ /* 0x000fe40000000f00 */
[----:B------:R-:W-:Y:S02]  /*c9f0*/  MOV R73, 0xffffffff ;  /* 0xffffffff00497802 */ /* 0x000fe40000000f00 */
[----:B------:R-:W-:Y:S02]  /*ca00*/  MOV R68, 0xca20 ;  /* 0x0000ca2000447802 */ /* 0x000fe40000000f00 */
[----:B------:R-:W-:Y:S05]  /*ca10*/  CALL.REL.NOINC `($__internal_185_$__cuda_sm70_shflsync_up) ;  /* 0x0000192000007944 */ /* 0x000fea0003c00000 */
[----:B0-----:R-:W-:Y:S01]  /*ca20*/  HFMA2.MMA R71, -RZ, RZ, 0, 2.384185791015625e-07 ;  /* 0x00000004ff477435 */ /* 0x001fe200000001ff */
[----:B-1----:R-:W-:-:S02]  /*ca30*/  MOV R72, R73 ;  /* 0x0000004900487202 */ /* 0x002fc40000000f00 */
[----:B------:R-:W-:Y:S02]  /*ca40*/  MOV R226, R227 ;  /* 0x000000e300e27202 */ /* 0x000fe40000000f00 */
[----:B------:R-:W-:Y:S02]  /*ca50*/  MOV R224, RZ ;  /* 0x000000ff00e07202 */ /* 0x000fe40000000f00 */
[----:B------:R-:W-:Y:S02]  /*ca60*/  MOV R73, 0xffffffff ;  /* 0xffffffff00497802 */ /* 0x000fe40000000f00 */
[----:B------:R-:W-:Y:S02]  /*ca70*/  MOV R68, 0xca90 ;  /* 0x0000ca9000447802 */ /* 0x000fe40000000f00 */
[----:B------:R-:W-:Y:S05]  /*ca80*/  CALL.REL.NOINC `($__internal_185_$__cuda_sm70_shflsync_up) ;  /* 0x000018b000007944 */ /* 0x000fea0003c00000 */
[----:B0-----:R-:W-:Y:S01]  /*ca90*/  HFMA2.MMA R71, -RZ, RZ, 0, 2.384185791015625e-07 ;  /* 0x00000004ff477435 */ /* 0x001fe200000001ff */
[----:B-1----:R-:W-:Y:S02]  /*caa0*/  MOV R74, R73 ;  /* 0x00000049004a7202 */ /* 0x002fe40000000f00 */
[----:B------:R-:W-:Y:S02]  /*cab0*/  MOV R226, R75 ;  /* 0x0000004b00e27202 */ /* 0x000fe40000000f00 */
[----:B------:R-:W-:-:S02]  /*cac0*/  MOV R224, RZ ;  /* 0x000000ff00e07202 */ /* 0x000fc40000000f00 */
[----:B------:R-:W-:Y:S02]  /*cad0*/  MOV R73, 0xffffffff ;  /* 0xffffffff00497802 */ /* 0x000fe40000000f00 */
[----:B------:R-:W-:Y:S02]  /*cae0*/  MOV R68, 0xcb00 ;  /* 0x0000cb0000447802 */ /* 0x000fe40000000f00 */
[----:B------:R-:W-:Y:S05]  /*caf0*/  CALL.REL.NOINC `($__internal_185_$__cuda_sm70_shflsync_up) ;  /* 0x0000184000007944 */ /* 0x000fea0003c00000 */
        /* <DEDUP_REMOVED lines=17> */
[----:B------:R-:W-:Y:S05]  /*cc10*/  CALL.REL.NOINC `($__internal_185_$__cuda_sm70_shflsync_up) ;  /* 0x0000172000007944 */ /* 0x000fea0003c00000 */
[----:B0-----:R-:W-:Y:S01]  /*cc20*/  HFMA2.MMA R71, -RZ, RZ, 0, 4.76837158203125e-07 ;  /* 0x00000008ff477435 */ /* 0x001fe200000001ff */
[----:B-1----:R-:W-:-:S02]  /*cc30*/  MOV R70, R73 ;  /* 0x0000004900467202 */ /* 0x002fc40000000f00 */
[----:B------:R-:W-:Y:S02]  /*cc40*/  MOV R226, R229 ;  /* 0x000000e500e27202 */ /* 0x000fe40000000f00 */
[----:B------:R-:W-:Y:S02]  /*cc50*/  MOV R224, RZ ;  /* 0x000000ff00e07202 */ /* 0x000fe40000000f00 */
[----:B------:R-:W-:Y:S02]  /*cc60*/  MOV R73, 0xffffffff ;  /* 0xffffffff00497802 */ /* 0x000fe40000000f00 */
[----:B------:R-:W-:Y:S02]  /*cc70*/  MOV R68, 0xcc90 ;  /* 0x0000cc9000447802 */ /* 0x000fe40000000f00 */
[----:B------:R-:W-:Y:S05]  /*cc80*/  CALL.REL.NOINC `($__internal_185_$__cuda_sm70_shflsync_up) ;  /* 0x000016b000007944 */ /* 0x000fea0003c00000 */
[----:B0-----:R-:W-:Y:S01]  /*cc90*/  HFMA2.MMA R71, -RZ, RZ, 0, 4.76837158203125e-07 ;  /* 0x00000008ff477435 */ /* 0x001fe200000001ff */
[----:B-1----:R-:W-:Y:S02]  /*cca0*/  MOV R72, R73 ;  /* 0x0000004900487202 */ /* 0x002fe40000000f00 */
[----:B------:R-:W-:Y:S02]  /*ccb0*/  MOV R226, R227 ;  /* 0x000000e300e27202 */ /* 0x000fe40000000f00 */
[----:B------:R-:W-:-:S02]  /*ccc0*/  MOV R224, RZ ;  /* 0x000000ff00e07202 */ /* 0x000fc40000000f00 */
[----:B------:R-:W-:Y:S02]  /*ccd0*/  MOV R73, 0xffffffff ;  /* 0xffffffff00497802 */ /* 0x000fe40000000f00 */
[----:B------:R-:W-:Y:S02]  /*cce0*/  MOV R68, 0xcd00 ;  /* 0x0000cd0000447802 */ /* 0x000fe40000000f00 */
[----:B------:R-:W-:Y:S05]  /*ccf0*/  CALL.REL.NOINC `($__internal_185_$__cuda_sm70_shflsync_up) ;  /* 0x0000164000007944 */ /* 0x000fea0003c00000 */
[----:B0-----:R-:W-:Y:S01]  /*cd00*/  HFMA2.MMA R71, -RZ, RZ, 0, 4.76837158203125e-07 ;  /* 0x00000008ff477435 */ /* 0x001fe200000001ff */
[----:B-1----:R-:W-:Y:S02]  /*cd10*/  MOV R74, R73 ;  /* 0x00000049004a7202 */ /* 0x002fe40000000f00 */
[----:B------:R-:W-:Y:S02]  /*cd20*/  MOV R226, R75 ;  /* 0x0000004b00e27202 */ /* 0x000fe40000000f00 */
[----:B------:R-:W-:Y:S02]  /*cd30*/  MOV R224, RZ ;  /* 0x000000ff00e07202 */ /* 0x000fe40000000f00 */
[----:B------:R-:W-:Y:S02]  /*cd40*/  MOV R73, 0xffffffff ;  /* 0xffffffff00497802 */ /* 0x000fe40000000f00 */
[----:B------:R-:W-:-:S02]  /*cd50*/  MOV R68, 0xcd70 ;  /* 0x0000cd7000447802 */ /* 0x000fc40000000f00 */
[----:B------:R-:W-:Y:S05]  /*cd60*/  CALL.REL.NOINC `($__internal_185_$__cuda_sm70_shflsync_up) ;  /* 0x000015d000007944 */ /* 0x000fea0003c00000 */
        /* <DEDUP_REMOVED lines=21> */
[----:B------:R-:W-:Y:S05]  /*cec0*/  CALL.REL.NOINC `($__internal_185_$__cuda_sm70_shflsync_up) ;  /* 0x0000147000007944 */ /* 0x000fea0003c00000 */
[----:B0-----:R-:W-:Y:S01]  /*ced0*/  HFMA2.MMA R71, -RZ, RZ, 0, 9.5367431640625e-07 ;  /* 0x00000010ff477435 */ /* 0x001fe200000001ff */
[----:B-1----:R-:W-:Y:S02]  /*cee0*/  MOV R228, R73 ;  /* 0x0000004900e47202 */ /* 0x002fe40000000f00 */
[----:B------:R-:W-:-:S02]  /*cef0*/  MOV R226, R229 ;  /* 0x000000e500e27202 */ /* 0x000fc40000000f00 */
[----:B------:R-:W-:Y:S02]  /*cf00*/  MOV R224, RZ ;  /* 0x000000ff00e07202 */ /* 0x000fe40000000f00 */
[----:B------:R-:W-:Y:S02]  /*cf10*/  MOV R73, 0xffffffff ;  /* 0xffffffff00497802 */ /* 0x000fe40000000f00 */
[----:B------:R-:W-:Y:S02]  /*cf20*/  MOV R68, 0xcf40 ;  /* 0x0000cf4000447802 */ /* 0x000fe40000000f00 */
[----:B------:R-:W-:Y:S05]  /*cf30*/  CALL.REL.NOINC `($__internal_185_$__cuda_sm70_shflsync_up) ;  /* 0x0000140000007944 */ /* 0x000fea0003c00000 */
[----:B0-----:R-:W-:Y:S01]  /*cf40*/  HFMA2.MMA R71, -RZ, RZ, 0, 9.5367431640625e-07 ;  /* 0x00000010ff477435 */ /* 0x001fe200000001ff */
[----:B-1----:R-:W-:Y:S02]  /*cf50*/  MOV R230, R73 ;  /* 0x0000004900e67202 */ /* 0x002fe40000000f00 */
[----:B------:R-:W-:Y:S02]  /*cf60*/  MOV R226, R227 ;  /* 0x000000e300e27202 */ /* 0x000fe40000000f00 */
[----:B------:R-:W-:Y:S02]  /*cf70*/  MOV R224, RZ ;  /* 0x000000ff00e07202 */ /* 0x000fe40000000f00 */
[----:B------:R-:W-:-:S02]  /*cf80*/  MOV R73, 0xffffffff ;  /* 0xffffffff00497802 */ /* 0x000fc40000000f00 */
[----:B------:R-:W-:Y:S02]  /*cf90*/  MOV R68, 0xcfb0 ;  /* 0x0000cfb000447802 */ /* 0x000fe40000000f00 */
[----:B------:R-:W-:Y:S05]  /*cfa0*/  CALL.REL.NOINC `($__internal_185_$__cuda_sm70_shflsync_up) ;  /* 0x0000139000007944 */ /* 0x000fea0003c00000 */
[----:B0-----:R-:W-:Y:S01]  /*cfb0*/  HFMA2.MMA R71, -RZ, RZ, 0, 9.5367431640625e-07 ;  /* 0x00000010ff477435 */ /* 0x001fe200000001ff */
[----:B-1----:R-:W-:Y:S02]  /*cfc0*/  MOV R232, R73 ;  /* 0x0000004900e87202 */ /* 0x002fe40000000f00 */
[----:B------:R-:W-:Y:S02]  /*cfd0*/  MOV R226, R75 ;  /* 0x0000004b00e27202 */ /* 0x000fe40000000f00 */
[----:B------:R-:W-:Y:S02]  /*cfe0*/  MOV R224, RZ ;  /* 0x000000ff00e07202 */ /* 0x000fe40000000f00 */
[----:B------:R-:W-:Y:S02]  /*cff0*/  MOV R73, 0xffffffff ;  /* 0xffffffff00497802 */ /* 0x000fe40000000f00 */
[----:B------:R-:W-:Y:S02]  /*d000*/  MOV R68, 0xd020 ;  /* 0x0000d02000447802 */ /* 0x000fe40000000f00 */
[----:B------:R-:W-:Y:S05]  /*d010*/  CALL.REL.NOINC `($__internal_185_$__cuda_sm70_shflsync_up) ;  /* 0x0000132000007944 */ /* 0x000fea0003c00000 */
[----:B01----:R-:W-:Y:S05]  /*d020*/  BRA `(.L_x_7779) ;  /* 0xffff848000007947 */ /* 0x003fea000383ffff */
.L_x_7680:
[----:B0-----:R-:W-:Y:S01]  /*d030*/  HFMA2.MMA R71, -RZ, RZ, 0, 5.9604644775390625e-08 ;  /* 0x00000001ff477435 */ /* 0x001fe200000001ff */
[----:B------:R-:W-:-:S02]  /*d040*/  MOV R224, RZ ;  /* 0x000000ff00e07202 */ /* 0x000fc40000000f00 */
[----:B------:R-:W-:Y:S02]  /*d050*/  MOV R73, 0xffffffff ;  /* 0xffffffff00497802 */ /* 0x000fe40000000f00 */
[----:B------:R-:W-:Y:S02]  /*d060*/  MOV R68, 0xd080 ;  /* 0x0000d08000447802 */ /* 0x000fe40000000f00 */
[----:B-1---5:R-:W-:Y:S05]  /*d070*/  CALL.REL.NOINC `($__internal_185_$__cuda_sm70_shflsync_up) ;  /* 0x000012c000007944 */ /* 0x022fea0003c00000 */
[----:B0-----:R-:W-:Y:S01]  /*d080*/  HFMA2.MMA R71, -RZ, RZ, 0, 5.9604644775390625e-08 ;  /* 0x00000001ff477435 */ /* 0x001fe200000001ff */
[----:B-1----:R-:W-:Y:S02]  /*d090*/  MOV R70, R73 ;  /* 0x0000004900467202 */ /* 0x002fe40000000f00 */
[----:B------:R-:W-:Y:S02]  /*d0a0*/  MOV R226, R225 ;  /* 0x000000e100e27202 */ /* 0x000fe40000000f00 */
[----:B------:R-:W-:Y:S02]  /*d0b0*/  MOV R224, RZ ;  /* 0x000000ff00e07202 */ /* 0x000fe40000000f00 */
[----:B------:R-:W-:Y:S02]  /*d0c0*/  MOV R73, 0xffffffff ;  /* 0xffffffff00497802 */ /* 0x000fe40000000f00 */
[----:B------:R-:W-:-:S02]  /*d0d0*/  MOV R68, 0xd0f0 ;  /* 0x0000d0f000447802 */ /* 0x000fc40000000f00 */
        /* <DEDUP_REMOVED lines=8> */
[----:B0-----:R-:W-:Y:S01]  /*d160*/  HFMA2.MMA R71, -RZ, RZ, 0, 5.9604644775390625e-08 ;  /* 0x00000001ff477435 */ /* 0x001fe200000001ff */
[----:B-1----:R-:W-:Y:S02]  /*d170*/  MOV R75, R73 ;  /* 0x00000049004b7202 */ /* 0x002fe40000000f00 */
[----:B------:R-:W-:Y:S02]  /*d180*/  MOV R226, R74 ;  /* 0x0000004a00e27202 */ /* 0x000fe40000000f00 */
[----:B------:R-:W-:-:S02]  /*d190*/  MOV R224, RZ ;  /* 0x000000ff00e07202 */ /* 0x000fc40000000f00 */
[----:B------:R-:W-:Y:S02]  /*d1a0*/  MOV R73, 0xffffffff ;  /* 0xffffffff00497802 */ /* 0x000fe40000000f00 */
[----:B------:R-:W-:Y:S02]  /*d1b0*/  MOV R68, 0xd1d0 ;  /* 0x0000d1d000447802 */ /* 0x000fe40000000f00 */
[----:B------:R-:W-:Y:S05]  /*d1c0*/  CALL.REL.NOINC `($__internal_185_$__cuda_sm70_shflsync_up) ;  /* 0x0000117000007944 */ /* 0x000fea0003c00000 */
        /* <DEDUP_REMOVED lines=8> */
[----:B------:R-:W-:Y:S05]  /*d250*/  CALL.REL.NOINC `($__internal_184_$__cuda_sm70_shflsync_idx_p) ;  /* 0x000010a000007944 */ /* 0x000fea0003c00000 */
[----:B0-----:R-:W-:Y:S01]  /*d260*/  HFMA2.MMA R72, -RZ, RZ, 0, 0 ;  /* 0x00000000ff487435 */ /* 0x001fe200000001ff */
[----:B-1----:R-:W-:Y:S02]  /*d270*/  MOV R64, R70 ;  /* 0x0000004600407202 */ /* 0x002fe40000000f00 */
[----:B------:R-:W-:Y:S02]  /*d280*/  MOV R71, R65 ;  /* 0x0000004100477202 */ /* 0x000fe40000000f00 */
[----:B------:R-:W-:Y:S02]  /*d290*/  MOV R73, 0x1f ;  /* 0x0000001f00497802 */ /* 0x000fe40000000f00 */
[----:B------:R-:W-:Y:S02]  /*d2a0*/  MOV R70, 0xffffffff ;  /* 0xffffffff00467802 */ /* 0x000fe40000000f00 */
[----:B------:R-:W-:-:S02]  /*d2b0*/  MOV R68, 0xd2d0 ;  /* 0x0000d2d000447802 */ /* 0x000fc40000000f00 */
[----:B------:R-:W-:Y:S05]  /*d2c0*/  CALL.REL.NOINC `($__internal_184_$__cuda_sm70_shflsync_idx_p) ;  /* 0x0000103000007944 */ /* 0x000fea0003c00000 */
[----:B0-----:R-:W-:Y:S01]  /*d2d0*/  HFMA2.MMA R72, -RZ, RZ, 0, 0 ;  /* 0x00000000ff487435 */ /* 0x001fe200000001ff */
[----:B-1----:R-:W-:-:S02]  /*d2e0*/  MOV R65, R70 ;  /* 0x0000004600417202 */ /* 0x002fc40000000f00 */
[----:B------:R-:W-:Y:S02]  /*d2f0*/  MOV R71, R66 ;  /* 0x0000004200477202 */ /* 0x000fe40000000f00 */
[----:B------:R-:W-:Y:S02]  /*d300*/  MOV R73, 0x1f ;  /* 0x0000001f00497802 */ /* 0x000fe40000000f00 */
[----:B------:R-:W-:Y:S02]  /*d310*/  MOV R70, 0xffffffff ;  /* 0xffffffff00467802 */ /* 0x000fe40000000f00 */
[----:B------:R-:W-:Y:S02]  /*d320*/  MOV R68, 0xd340 ;  /* 0x0000d34000447802 */ /* 0x000fe40000000f00 */
[----:B------:R-:W-:Y:S05]  /*d330*/  CALL.REL.NOINC `($__internal_184_$__cuda_sm70_shflsync_idx_p) ;  /* 0x00000fc000007944 */ /* 0x000fea0003c00000 */
[----:B0-----:R-:W-:Y:S01]  /*d340*/  HFMA2.MMA R72, -RZ, RZ, 0, 0 ;  /* 0x00000000ff487435 */ /* 0x001fe200000001ff */
[----:B-1----:R-:W-:Y:S02]  /*d350*/  MOV R66, R70 ;  /* 0x0000004600427202 */ /* 0x002fe40000000f00 */
[----:B------:R-:W-:Y:S02]  /*d360*/  MOV R71, R67 ;  /* 0x0000004300477202 */ /* 0x000fe40000000f00 */
[----:B------:R-:W-:-:S02]  /*d370*/  MOV R73, 0x1f ;  /* 0x0000001f00497802 */ /* 0x000fc40000000f00 */
[----:B------:R-:W-:Y:S02]  /*d380*/  MOV R70, 0xffffffff ;  /* 0xffffffff00467802 */ /* 0x000fe40000000f00 */
[----:B------:R-:W-:Y:S02]  /*d390*/  MOV R68, 0xd3b0 ;  /* 0x0000d3b000447802 */ /* 0x000fe40000000f00 */
[----:B------:R-:W-:Y:S05]  /*d3a0*/  CALL.REL.NOINC `($__internal_184_$__cuda_sm70_shflsync_idx_p) ;  /* 0x00000f5000007944 */ /* 0x000fea0003c00000 */
[----:B-1----:R-:W-:Y:S01]  /*d3b0*/  MOV R67, R70 ;  /* 0x0000004600437202 */ /* 0x002fe20000000f00 */
[----:B0-----:R-:W-:Y:S05]  /*d3c0*/  BRA `(.L_x_7780) ;  /* 0xffff841000007947 */ /* 0x001fea000383ffff */
.L_x_7683:
[----:B------:R-:W-:Y:S01]  /*d3d0*/  HFMA2.MMA R232, -RZ, RZ, 0, 5.9604644775390625e-08 ;  /* 0x00000001ffe87435 */ /* 0x000fe200000001ff */
[----:B------:R-:W-:Y:S02]  /*d3e0*/  MOV R73, R226 ;  /* 0x000000e200497202 */ /* 0x000fe40000000f00 */
[----:B------:R-:W-:Y:S02]  /*d3f0*/  MOV R231, 0x1f ;  /* 0x0000001f00e77802 */ /* 0x000fe40000000f00 */
[----:B------:R-:W-:Y:S02]  /*d400*/  MOV R234, 0xffffffff ;  /* 0xffffffff00ea7802 */ /* 0x000fe40000000f00 */
[----:B------:R-:W-:-:S02]  /*d410*/  MOV R68, 0xd430 ;  /* 0x0000d43000447802 */ /* 0x000fc40000000f00 */
[----:B0-----:R-:W-:Y:S05]  /*d420*/  CALL.REL.NOINC `($__internal_183_$__cuda_sm70_shflsync_down) ;  /* 0x00000e9000007944 */ /* 0x001fea0003c00000 */
[----:B-1----:R-:W-:Y:S01]  /*d430*/  MOV R70, R231 ;  /* 0x000000e700467202 */ /* 0x002fe20000000f00 */
[----:B0-----:R-:W-:Y:S05]  /*d440*/  BRA `(.L_x_7781) ;  /* 0xffff968000007947 */ /* 0x001fea000383ffff */
.L_x_7684:
[----:B------:R-:W-:Y:S01]  /*d450*/  HFMA2.MMA R232, -RZ, RZ, 0, 5.9604644775390625e-08 ;  /* 0x00000001ffe87435 */ /* 0x000fe200000001ff */
[----:B------:R-:W-:-:S02]  /*d460*/  MOV R73, R225 ;  /* 0x000000e100497202 */ /* 0x000fc40000000f00 */
[----:B------:R-:W-:Y:S02]  /*d470*/  MOV R231, 0x1f ;  /* 0x0000001f00e77802 */ /* 0x000fe40000000f00 */
[----:B------:R-:W-:Y:S02]  /*d480*/  MOV R234, 0xffffffff ;  /* 0xffffffff00ea7802 */ /* 0x000fe40000000f00 */
[----:B------:R-:W-:Y:S02]  /*d490*/  MOV R68, 0xd4b0 ;  /* 0x0000d4b000447802 */ /* 0x000fe40000000f00 */
[----:B012---:R-:W-:Y:S05]  /*d4a0*/  CALL.REL.NOINC `($__internal_183_$__cuda_sm70_shflsync_down) ;  /* 0x00000e1000007944 */ /* 0x007fea0003c00000 */
[----:B0-----:R-:W-:Y:S01]  /*d4b0*/  HFMA2.MMA R232, -RZ, RZ, 0, 5.9604644775390625e-08 ;  /* 0x00000001ffe87435 */ /* 0x001fe200000001ff */
[----:B-1----:R-:W-:Y:S02]  /*d4c0*/  MOV R71, R231 ;  /* 0x000000e700477202 */ /* 0x002fe40000000f00 */
[----:B------:R-:W-:Y:S02]  /*d4d0*/  MOV R73, R75 ;  /* 0x0000004b00497202 */ /* 0x000fe40000000f00 */
[----:B------:R-:W-:Y:S02]  /*d4e0*/  MOV R231, 0x1f ;  /* 0x0000001f00e77802 */ /* 0x000fe40000000f00 */
[----:B------:R-:W-:-:S02]  /*d4f0*/  MOV R234, 0xffffffff ;  /* 0xffffffff00ea7802 */ /* 0x000fc40000000f00 */
[----:B------:R-:W-:Y:S02]  /*d500*/  MOV R68, 0xd520 ;  /* 0x0000d52000447802 */ /* 0x000fe40000000f00 */
[----:B------:R-:W-:Y:S05]  /*d510*/  CALL.REL.NOINC `($__internal_183_$__cuda_sm70_shflsync_down) ;  /* 0x00000da000007944 */ /* 0x000fea0003c00000 */
[----:B0-----:R-:W-:Y:S01]  /*d520*/  HFMA2.MMA R232, -RZ, RZ, 0, 5.9604644775390625e-08 ;  /* 0x00000001ffe87435 */ /* 0x001fe200000001ff */
[----:B-1----:R-:W-:Y:S02]  /*d530*/  MOV R72, R231 ;  /* 0x000000e700487202 */ /* 0x002fe40000000f00 */
[----:B------:R-:W-:Y:S02]  /*d540*/  MOV R73, R74 ;  /* 0x0000004a00497202 */ /* 0x000fe40000000f00 */
[----:B------:R-:W-:Y:S02]  /*d550*/  MOV R231, 0x1f ;  /* 0x0000001f00e77802 */ /* 0x000fe40000000f00 */
[----:B------:R-:W-:Y:S02]  /*d560*/  MOV R234, 0xffffffff ;  /* 0xffffffff00ea7802 */ /* 0x000fe40000000f00 */
[----:B------:R-:W-:Y:S02]  /*d570*/  MOV R68, 0xd590 ;  /* 0x0000d59000447802 */ /* 0x000fe40000000f00 */
[----:B------:R-:W-:Y:S05]  /*d580*/  CALL.REL.NOINC `($__internal_183_$__cuda_sm70_shflsync_down) ;  /* 0x00000d3000007944 */ /* 0x000fea0003c00000 */
[----:B-1----:R-:W-:Y:S01]  /*d590*/  MOV R68, R231 ;  /* 0x000000e700447202 */ /* 0x002fe20000000f00 */
[----:B0-----:R-:W-:Y:S05]  /*d5a0*/  BRA `(.L_x_7782) ;  /* 0xffff956000007947 */ /* 0x001fea000383ffff */
.L_x_7687:
[----:B------:R-:W-:Y:S01]  /*d5b0*/  HFMA2.MMA R232, -RZ, RZ, 0, 1.1920928955078125e-07 ;  /* 0x00000002ffe87435 */ /* 0x000fe200000001ff */
[----:B------:R-:W-:-:S02]  /*d5c0*/  MOV R73, R226 ;  /* 0x000000e200497202 */ /* 0x000fc40000000f00 */
[----:B------:R-:W-:Y:S02]  /*d5d0*/  MOV R231, 0x1f ;  /* 0x0000001f00e77802 */ /* 0x000fe40000000f00 */
[----:B------:R-:W-:Y:S02]  /*d5e0*/  MOV R234, 0xffffffff ;  /* 0xffffffff00ea7802 */ /* 0x000fe40000000f00 */
[----:B-1----:R-:W-:Y:S02]  /*d5f0*/  MOV R68, 0xd610 ;  /* 0x0000d61000447802 */ /* 0x002fe40000000f00 */
[----:B0-234-:R-:W-:Y:S05]  /*d600*/  CALL.REL.NOINC `($__internal_183_$__cuda_sm70_shflsync_down) ;  /* 0x00000cb000007944 */ /* 0x01dfea0003c00000 */
[----:B0-----:R-:W-:Y:S01]  /*d610*/  HFMA2.MMA R232, -RZ, RZ, 0, 1.1920928955078125e-07 ;  /* 0x00000002ffe87435 */ /* 0x001fe200000001ff */
[----:B-1----:R-:W-:Y:S02]  /*d620*/  MOV R70, R231 ;  /* 0x000000e700467202 */ /* 0x002fe40000000f00 */
[----:B------:R-:W-:Y:S02]  /*d630*/  MOV R73, R225 ;  /* 0x000000e100497202 */ /* 0x000fe40000000f00 */
[----:B------:R-:W-:Y:S02]  /*d640*/  MOV R231, 0x1f ;  /* 0x0000001f00e77802 */ /* 0x000fe40000000f00 */
[----:B------:R-:W-:-:S02]  /*d650*/  MOV R234, 0xffffffff ;  /* 0xffffffff00ea7802 */ /* 0x000fc40000000f00 */
[----:B------:R-:W-:Y:S02]  /*d660*/  MOV R68, 0xd680 ;  /* 0x0000d68000447802 */ /* 0x000fe40000000f00 */
[----:B------:R-:W-:Y:S05]  /*d670*/  CALL.REL.NOINC `($__internal_183_$__cuda_sm70_shflsync_down) ;  /* 0x00000c4000007944 */ /* 0x000fea0003c00000 */
[----:B0-----:R-:W-:Y:S01]  /*d680*/  HFMA2.MMA R232, -RZ, RZ, 0, 1.1920928955078125e-07 ;  /* 0x00000002ffe87435 */ /* 0x001fe200000001ff */
[----:B-1----:R-:W-:Y:S02]  /*d690*/  MOV R71, R231 ;  /* 0x000000e700477202 */ /* 0x002fe40000000f00 */
[----:B------:R-:W-:Y:S02]  /*d6a0*/  MOV R73, R75 ;  /* 0x0000004b00497202 */ /* 0x000fe40000000f00 */
[----:B------:R-:W-:Y:S02]  /*d6b0*/  MOV R231, 0x1f ;  /* 0x0000001f00e77802 */ /* 0x000fe40000000f00 */
[----:B------:R-:W-:Y:S02]  /*d6c0*/  MOV R234, 0xffffffff ;  /* 0xffffffff00ea7802 */ /* 0x000fe40000000f00 */
[----:B------:R-:W-:Y:S02]  /*d6d0*/  MOV R68, 0xd6f0 ;  /* 0x0000d6f000447802 */ /* 0x000fe40000000f00 */
[----:B------:R-:W-:Y:S05]  /*d6e0*/  CALL.REL.NOINC `($__internal_183_$__cuda_sm70_shflsync_down) ;  /* 0x00000bd000007944 */ /* 0x000fea0003c00000 */
[----:B0-----:R-:W-:Y:S01]  /*d6f0*/  HFMA2.MMA R232, -RZ, RZ, 0, 1.1920928955078125e-07 ;  /* 0x00000002ffe87435 */ /* 0x001fe200000001ff */
[----:B-1----:R-:W-:-:S02]  /*d700*/  MOV R72, R231 ;  /* 0x000000e700487202 */ /* 0x002fc40000000f00 */
[----:B------:R-:W-:Y:S02]  /*d710*/  MOV R73, R74 ;  /* 0x0000004a00497202 */ /* 0x000fe40000000f00 */
[----:B------:R-:W-:Y:S02]  /*d720*/  MOV R231, 0x1f ;  /* 0x0000001f00e77802 */ /* 0x000fe40000000f00 */
[----:B------:R-:W-:Y:S02]  /*d730*/  MOV R234, 0xffffffff ;  /* 0xffffffff00ea7802 */ /* 0x000fe40000000f00 */
[----:B------:R-:W-:Y:S02]  /*d740*/  MOV R68, 0xd760 ;  /* 0x0000d76000447802 */ /* 0x000fe40000000f00 */
[----:B------:R-:W-:Y:S05]  /*d750*/  CALL.REL.NOINC `($__internal_183_$__cuda_sm70_shflsync_down) ;  /* 0x00000b6000007944 */ /* 0x000fea0003c00000 */
[----:B-1----:R-:W-:Y:S01]  /*d760*/  MOV R68, R231 ;  /* 0x000000e700447202 */ /* 0x002fe20000000f00 */
[----:B0-----:R-:W-:Y:S05]  /*d770*/  BRA `(.L_x_7783) ;  /* 0xffff94e000007947 */ /* 0x001fea000383ffff */
.L_x_7690:
[----:B------:R-:W-:Y:S01]  /*d780*/  HFMA2.MMA R232, -RZ, RZ, 0, 2.384185791015625e-07 ;  /* 0x00000004ffe87435 */ /* 0x000fe200000001ff */
[----:B------:R-:W-:Y:S02]  /*d790*/  MOV R73, R226 ;  /* 0x000000e200497202 */ /* 0x000fe40000000f00 */
[----:B------:R-:W-:-:S02]  /*d7a0*/  MOV R231, 0x1f ;  /* 0x0000001f00e77802 */ /* 0x000fc40000000f00 */
[----:B------:R-:W-:Y:S02]  /*d7b0*/  MOV R234, 0xffffffff ;  /* 0xffffffff00ea7802 */ /* 0x000fe40000000f00 */
[----:B-1----:R-:W-:Y:S02]  /*d7c0*/  MOV R68, 0xd7e0 ;  /* 0x0000d7e000447802 */ /* 0x002fe40000000f00 */
[----:B0-234-:R-:W-:Y:S05]  /*d7d0*/  CALL.REL.NOINC `($__internal_183_$__cuda_sm70_shflsync_down) ;  /* 0x00000ae000007944 */ /* 0x01dfea0003c00000 */
[----:B-1----:R-:W-:Y:S01]  /*d7e0*/  MOV R70, R231 ;  /* 0x000000e700467202 */ /* 0x002fe20000000f00 */
[----:B0-----:R-:W-:Y:S05]  /*d7f0*/  BRA `(.L_x_7784) ;  /* 0xffff958000007947 */ /* 0x001fea000383ffff */
.L_x_7691:
[----:B------:R-:W-:Y:S01]  /*d800*/  HFMA2.MMA R232, -RZ, RZ, 0, 2.384185791015625e-07 ;  /* 0x00000004ffe87435 */ /* 0x000fe200000001ff */
[----:B------:R-:W-:Y:S02]  /*d810*/  MOV R73, R225 ;  /* 0x000000e100497202 */ /* 0x000fe40000000f00 */
[----:B------:R-:W-:Y:S02]  /*d820*/  MOV R231, 0x1f ;  /* 0x0000001f00e77802 */ /* 0x000fe40000000f00 */
[----:B------:R-:W-:Y:S02]  /*d830*/  MOV R234, 0xffffffff ;  /* 0xffffffff00ea7802 */ /* 0x000fe40000000f00 */
[----:B-1----:R-:W-:-:S02]  /*d840*/  MOV R68, 0xd860 ;  /* 0x0000d86000447802 */ /* 0x002fc40000000f00 */
[----:B0-234-:R-:W-:Y:S05]  /*d850*/  CALL.REL.NOINC `($__internal_183_$__cuda_sm70_shflsync_down) ;  /* 0x00000a6000007944 */ /* 0x01dfea0003c00000 */
[----:B0-----:R-:W-:Y:S01]  /*d860*/  HFMA2.MMA R232, -RZ, RZ, 0, 2.384185791015625e-07 ;  /* 0x00000004ffe87435 */ /* 0x001fe200000001ff */
[----:B-1----:R-:W-:-:S02]  /*d870*/  MOV R71, R231 ;  /* 0x000000e700477202 */ /* 0x002fc40000000f00 */
[----:B------:R-:W-:Y:S02]  /*d880*/  MOV R73, R75 ;  /* 0x0000004b00497202 */ /* 0x000fe40000000f00 */
[----:B------:R-:W-:Y:S02]  /*d890*/  MOV R231, 0x1f ;  /* 0x0000001f00e77802 */ /* 0x000fe40000000f00 */
[----:B------:R-:W-:Y:S02]  /*d8a0*/  MOV R234, 0xffffffff ;  /* 0xffffffff00ea7802 */ /* 0x000fe40000000f00 */
[----:B------:R-:W-:Y:S02]  /*d8b0*/  MOV R68, 0xd8d0 ;  /* 0x0000d8d000447802 */ /* 0x000fe40000000f00 */
[----:B------:R-:W-:Y:S05]  /*d8c0*/  CALL.REL.NOINC `($__internal_183_$__cuda_sm70_shflsync_down) ;  /* 0x000009f000007944 */ /* 0x000fea0003c00000 */
[----:B0-----:R-:W-:Y:S01]  /*d8d0*/  HFMA2.MMA R232, -RZ, RZ, 0, 2.384185791015625e-07 ;  /* 0x00000004ffe87435 */ /* 0x001fe200000001ff */
[----:B-1----:R-:W-:Y:S02]  /*d8e0*/  MOV R72, R231 ;  /* 0x000000e700487202 */ /* 0x002fe40000000f00 */
[----:B------:R-:W-:Y:S02]  /*d8f0*/  MOV R73, R74 ;  /* 0x0000004a00497202 */ /* 0x000fe40000000f00 */
[----:B------:R-:W-:-:S02]  /*d900*/  MOV R231, 0x1f ;  /* 0x0000001f00e77802 */ /* 0x000fc40000000f00 */
[----:B------:R-:W-:Y:S02]  /*d910*/  MOV R234, 0xffffffff ;  /* 0xffffffff00ea7802 */ /* 0x000fe40000000f00 */
[----:B------:R-:W-:Y:S02]  /*d920*/  MOV R68, 0xd940 ;  /* 0x0000d94000447802 */ /* 0x000fe40000000f00 */
[----:B------:R-:W-:Y:S05]  /*d930*/  CALL.REL.NOINC `($__internal_183_$__cuda_sm70_shflsync_down) ;  /* 0x0000098000007944 */ /* 0x000fea0003c00000 */
[----:B-1----:R-:W-:Y:S01]  /*d940*/  MOV R68, R231 ;  /* 0x000000e700447202 */ /* 0x002fe20000000f00 */
[----:B0-----:R-:W-:Y:S05]  /*d950*/  BRA `(.L_x_7785) ;  /* 0xffff946000007947 */ /* 0x001fea000383ffff */
.L_x_7694:
[----:B------:R-:W-:Y:S01]  /*d960*/  HFMA2.MMA R232, -RZ, RZ, 0, 4.76837158203125e-07 ;  /* 0x00000008ffe87435 */ /* 0x000fe200000001ff */
[----:B------:R-:W-:Y:S02]  /*d970*/  MOV R73, R226 ;  /* 0x000000e200497202 */ /* 0x000fe40000000f00 */
[----:B------:R-:W-:Y:S02]  /*d980*/  MOV R231, 0x1f ;  /* 0x0000001f00e77802 */ /* 0x000fe40000000f00 */
[----:B------:R-:W-:Y:S02]  /*d990*/  MOV R234, 0xffffffff ;  /* 0xffffffff00ea7802 */ /* 0x000fe40000000f00 */
[----:B-1----:R-:W-:-:S02]  /*d9a0*/  MOV R68, 0xd9c0 ;  /* 0x0000d9c000447802 */ /* 0x002fc40000000f00 */
[----:B0-234-:R-:W-:Y:S05]  /*d9b0*/  CALL.REL.NOINC `($__internal_183_$__cuda_sm70_shflsync_down) ;  /* 0x0000090000007944 */ /* 0x01dfea0003c00000 */
[----:B0-----:R-:W-:Y:S01]  /*d9c0*/  HFMA2.MMA R232, -RZ, RZ, 0, 4.76837158203125e-07 ;  /* 0x00000008ffe87435 */ /* 0x001fe200000001ff */
[----:B-1----:R-:W-:-:S02]  /*d9d0*/  MOV R70, R231 ;  /* 0x000000e700467202 */ /* 0x002fc40000000f00 */
[----:B------:R-:W-:Y:S02]  /*d9e0*/  MOV R73, R225 ;  /* 0x000000e100497202 */ /* 0x000fe40000000f00 */
[----:B------:R-:W-:Y:S02]  /*d9f0*/  MOV R231, 0x1f ;  /* 0x0000001f00e77802 */ /* 0x000fe40000000f00 */
[----:B------:R-:W-:Y:S02]  /*da00*/  MOV R234, 0xffffffff ;  /* 0xffffffff00ea7802 */ /* 0x000fe40000000f00 */
[----:B------:R-:W-:Y:S02]  /*da10*/  MOV R68, 0xda30 ;  /* 0x0000da3000447802 */ /* 0x000fe40000000f00 */
[----:B------:R-:W-:Y:S05]  /*da20*/  CALL.REL.NOINC `($__internal_183_$__cuda_sm70_shflsync_down) ;  /* 0x0000089000007944 */ /* 0x000fea0003c00000 */
[----:B0-----:R-:W-:Y:S01]  /*da30*/  HFMA2.MMA R232, -RZ, RZ, 0, 4.76837158203125e-07 ;  /* 0x00000008ffe87435 */ /* 0x001fe200000001ff */
[----:B-1----:R-:W-:Y:S02]  /*da40*/  MOV R71, R231 ;  /* 0x000000e700477202 */ /* 0x002fe40000000f00 */
[----:B------:R-:W-:Y:S02]  /*da50*/  MOV R73, R75 ;  /* 0x0000004b00497202 */ /* 0x000fe40000000f00 */
[----:B------:R-:W-:-:S02]  /*da60*/  MOV R231, 0x1f ;  /* 0x0000001f00e77802 */ /* 0x000fc40000000f00 */
[----:B------:R-:W-:Y:S02]  /*da70*/  MOV R234, 0xffffffff ;  /* 0xffffffff00ea7802 */ /* 0x000fe40000000f00 */
[----:B------:R-:W-:Y:S02]  /*da80*/  MOV R68, 0xdaa0 ;  /* 0x0000daa000447802 */ /* 0x000fe40000000f00 */
[----:B------:R-:W-:Y:S05]  /*da90*/  CALL.REL.NOINC `($__internal_183_$__cuda_sm70_shflsync_down) ;  /* 0x0000082000007944 */ /* 0x000fea0003c00000 */
[----:B0-----:R-:W-:Y:S01]  /*daa0*/  HFMA2.MMA R232, -RZ, RZ, 0, 4.76837158203125e-07 ;  /* 0x00000008ffe87435 */ /* 0x001fe200000001ff */
[----:B-1----:R-:W-:Y:S02]  /*dab0*/  MOV R72, R231 ;  /* 0x000000e700487202 */ /* 0x002fe40000000f00 */
[----:B------:R-:W-:Y:S02]  /*dac0*/  MOV R73, R74 ;  /* 0x0000004a00497202 */ /* 0x000fe40000000f00 */
[----:B------:R-:W-:Y:S02]  /*dad0*/  MOV R231, 0x1f ;  /* 0x0000001f00e77802 */ /* 0x000fe40000000f00 */
[----:B------:R-:W-:Y:S02]  /*dae0*/  MOV R234, 0xffffffff ;  /* 0xffffffff00ea7802 */ /* 0x000fe40000000f00 */
[----:B------:R-:W-:-:S02]  /*daf0*/  MOV R68, 0xdb10 ;  /* 0x0000db1000447802 */ /* 0x000fc40000000f00 */
[----:B------:R-:W-:Y:S05]  /*db00*/  CALL.REL.NOINC `($__internal_183_$__cuda_sm70_shflsync_down) ;  /* 0x000007b000007944 */ /* 0x000fea0003c00000 */
[----:B-1----:R-:W-:Y:S01]  /*db10*/  MOV R68, R231 ;  /* 0x000000e700447202 */ /* 0x002fe20000000f00 */
[----:B0-----:R-:W-:Y:S05]  /*db20*/  BRA `(.L_x_7786) ;  /* 0xffff93e000007947 */ /* 0x001fea000383ffff */
.L_x_7697:
[----:B------:R-:W-:Y:S01]  /*db30*/  HFMA2.MMA R232, -RZ, RZ, 0, 9.5367431640625e-07 ;  /* 0x00000010ffe87435 */ /* 0x000fe200000001ff */
[----:B------:R-:W-:-:S02]  /*db40*/  MOV R73, R226 ;  /* 0x000000e200497202 */ /* 0x000fc40000000f00 */
[----:B------:R-:W-:Y:S02]  /*db50*/  MOV R231, 0x1f ;  /* 0x0000001f00e77802 */ /* 0x000fe40000000f00 */
[----:B------:R-:W-:Y:S02]  /*db60*/  MOV R234, 0xffffffff ;  /* 0xffffffff00ea7802 */ /* 0x000fe40000000f00 */
[----:B-1----:R-:W-:Y:S02]  /*db70*/  MOV R68, 0xdb90 ;  /* 0x0000db9000447802 */ /* 0x002fe40000000f00 */
[----:B0-234-:R-:W-:Y:S05]  /*db80*/  CALL.REL.NOINC `($__internal_183_$__cuda_sm70_shflsync_down) ;  /* 0x0000073000007944 */ /* 0x01dfea0003c00000 */
[----:B-1----:R-:W-:Y:S01]  /*db90*/  MOV R70, R231 ;  /* 0x000000e700467202 */ /* 0x002fe20000000f00 */
[----:B0-----:R-:W-:Y:S05]  /*dba0*/  BRA `(.L_x_7787) ;  /* 0xffff948000007947 */ /* 0x001fea000383ffff */
.L_x_7698:
[----:B------:R-:W-:Y:S01]  /*dbb0*/  HFMA2.MMA R232, -RZ, RZ, 0, 9.5367431640625e-07 ;  /* 0x00000010ffe87435 */ /* 0x000fe200000001ff */
[----:B------:R-:W-:Y:S02]  /*dbc0*/  MOV R73, R225 ;  /* 0x000000e100497202 */ /* 0x000fe40000000f00 */
[----:B------:R-:W-:Y:S02]  /*dbd0*/  MOV R231, 0x1f ;  /* 0x0000001f00e77802 */ /* 0x000fe40000000f00 */
[----:B------:R-:W-:-:S02]  /*dbe0*/  MOV R234, 0xffffffff ;  /* 0xffffffff00ea7802 */ /* 0x000fc40000000f00 */
[----:B-1----:R-:W-:Y:S02]  /*dbf0*/  MOV R68, 0xdc10 ;  /* 0x0000dc1000447802 */ /* 0x002fe40000000f00 */
[----:B0-234-:R-:W-:Y:S05]  /*dc00*/  CALL.REL.NOINC `($__internal_183_$__cuda_sm70_shflsync_down) ;  /* 0x000006b000007944 */ /* 0x01dfea0003c00000 */
[----:B0-----:R-:W-:Y:S01]  /*dc10*/  HFMA2.MMA R232, -RZ, RZ, 0, 9.5367431640625e-07 ;  /* 0x00000010ffe87435 */ /* 0x001fe200000001ff */
[----:B-1----:R-:W-:Y:S02]  /*dc20*/  MOV R71, R231 ;  /* 0x000000e700477202 */ /* 0x002fe40000000f00 */
[----:B------:R-:W-:Y:S02]  /*dc30*/  MOV R73, R75 ;  /* 0x0000004b00497202 */ /* 0x000fe40000000f00 */
[----:B------:R-:W-:Y:S02]  /*dc40*/  MOV R231, 0x1f ;  /* 0x0000001f00e77802 */ /* 0x000fe40000000f00 */
[----:B------:R-:W-:Y:S02]  /*dc50*/  MOV R234, 0xffffffff ;  /* 0xffffffff00ea7802 */ /* 0x000fe40000000f00 */
[----:B------:R-:W-:Y:S02]  /*dc60*/  MOV R68, 0xdc80 ;  /* 0x0000dc8000447802 */ /* 0x000fe40000000f00 */
[----:B------:R-:W-:Y:S05]  /*dc70*/  CALL.REL.NOINC `($__internal_183_$__cuda_sm70_shflsync_down) ;  /* 0x0000064000007944 */ /* 0x000fea0003c00000 */
[----:B0-----:R-:W-:Y:S01]  /*dc80*/  HFMA2.MMA R232, -RZ, RZ, 0, 9.5367431640625e-07 ;  /* 0x00000010ffe87435 */ /* 0x001fe200000001ff */
        /* <DEDUP_REMOVED lines=8> */
.L_x_7701:
[----:B0-----:R-:W-:Y:S01]  /*dd10*/  HFMA2.MMA R72, -RZ, RZ, 0, 0 ;  /* 0x00000000ff487435 */ /* 0x001fe200000001ff */
[----:B----4-:R-:W-:Y:S02]  /*dd20*/  MOV R71, R226 ;  /* 0x000000e200477202 */ /* 0x010fe40000000f00 */
[----:B------:R-:W-:-:S02]  /*dd30*/  MOV R73, 0x1f ;  /* 0x0000001f00497802 */ /* 0x000fc40000000f00 */
[----:B--2---:R-:W-:Y:S02]  /*dd40*/  MOV R70, 0xffffffff ;  /* 0xffffffff00467802 */ /* 0x004fe40000000f00 */
[----:B-1----:R-:W-:Y:S02]  /*dd50*/  MOV R68, 0xdd70 ;  /* 0x0000dd7000447802 */ /* 0x002fe40000000f00 */
[----:B---3--:R-:W-:Y:S05]  /*dd60*/  CALL.REL.NOINC `($__internal_184_$__cuda_sm70_shflsync_idx_p) ;  /* 0x0000059000007944 */ /* 0x008fea0003c00000 */
        /* <DEDUP_REMOVED lines=21> */
[----:B------:R-:W-:Y:S01]  /*dec0*/  HFMA2.MMA R232, -RZ, RZ, 0, 5.9604644775390625e-08 ;  /* 0x00000001ffe87435 */ /* 0x000fe200000001ff */
[----:B-1----:R-:W-:Y:S02]  /*ded0*/  MOV R201, R70 ;  /* 0x0000004600c97202 */ /* 0x002fe40000000f00 */
[----:B0-----:R-:W-:Y:S02]  /*dee0*/  MOV R73, R226 ;  /* 0x000000e200497202 */ /* 0x001fe40000000f00 */
[----:B------:R-:W-:Y:S02]  /*def0*/  MOV R231, 0x1f ;  /* 0x0000001f00e77802 */ /* 0x000fe40000000f00 */
[----:B------:R-:W-:Y:S02]  /*df00*/  MOV R234, 0xffffffff ;  /* 0xffffffff00ea7802 */ /* 0x000fe40000000f00 */
[----:B------:R-:W-:-:S02]  /*df10*/  MOV R68, 0xdf30 ;  /* 0x0000df3000447802 */ /* 0x000fc40000000f00 */
[----:B------:R-:W-:Y:S05]  /*df20*/  CALL.REL.NOINC `($__internal_183_$__cuda_sm70_shflsync_down) ;  /* 0x0000039000007944 */ /* 0x000fea0003c00000 */
[----:B0-----:R-:W-:Y:S01]  /*df30*/  HFMA2.MMA R232, -RZ, RZ, 0, 5.9604644775390625e-08 ;  /* 0x00000001ffe87435 */ /* 0x001fe200000001ff */
[----:B-1----:R-:W-:-:S02]  /*df40*/  MOV R228, R231 ;  /* 0x000000e700e47202 */ /* 0x002fc40000000f00 */
[----:B------:R-:W-:Y:S02]  /*df50*/  MOV R73, R225 ;  /* 0x000000e100497202 */ /* 0x000fe40000000f00 */
[----:B------:R-:W-:Y:S02]  /*df60*/  MOV R231, 0x1f ;  /* 0x0000001f00e77802 */ /* 0x000fe40000000f00 */
[----:B------:R-:W-:Y:S02]  /*df70*/  MOV R234, 0xffffffff ;  /* 0xffffffff00ea7802 */ /* 0x000fe40000000f00 */
[----:B------:R-:W-:Y:S02]  /*df80*/  MOV R68, 0xdfa0 ;  /* 0x0000dfa000447802 */ /* 0x000fe40000000f00 */
[----:B------:R-:W-:Y:S05]  /*df90*/  CALL.REL.NOINC `($__internal_183_$__cuda_sm70_shflsync_down) ;  /* 0x0000032000007944 */ /* 0x000fea0003c00000 */
[----:B0-----:R-:W-:Y:S01]  /*dfa0*/  HFMA2.MMA R232, -RZ, RZ, 0, 5.9604644775390625e-08 ;  /* 0x00000001ffe87435 */ /* 0x001fe200000001ff */
[----:B-1----:R-:W-:Y:S02]  /*dfb0*/  MOV R229, R231 ;  /* 0x000000e700e57202 */ /* 0x002fe40000000f00 */
[----:B------:R-:W-:Y:S02]  /*dfc0*/  MOV R73, R75 ;  /* 0x0000004b00497202 */ /* 0x000fe40000000f00 */
[----:B------:R-:W-:-:S02]  /*dfd0*/  MOV R231, 0x1f ;  /* 0x0000001f00e77802 */ /* 0x000fc40000000f00 */
[----:B------:R-:W-:Y:S02]  /*dfe0*/  MOV R234, 0xffffffff ;  /* 0xffffffff00ea7802 */ /* 0x000fe40000000f00 */
[----:B------:R-:W-:Y:S02]  /*dff0*/  MOV R68, 0xe010 ;  /* 0x0000e01000447802 */ /* 0x000fe40000000f00 */
[----:B------:R-:W-:Y:S05]  /*e000*/  CALL.REL.NOINC `($__internal_183_$__cuda_sm70_shflsync_down) ;  /* 0x000002b000007944 */ /* 0x000fea0003c00000 */
[----:B0-----:R-:W-:Y:S01]  /*e010*/  HFMA2.MMA R232, -RZ, RZ, 0, 5.9604644775390625e-08 ;  /* 0x00000001ffe87435 */ /* 0x001fe200000001ff */
[----:B-1----:R-:W-:Y:S02]  /*e020*/  MOV R227, R231 ;  /* 0x000000e700e37202 */ /* 0x002fe40000000f00 */
[----:B------:R-:W-:Y:S02]  /*e030*/  MOV R73, R74 ;  /* 0x0000004a00497202 */ /* 0x000fe40000000f00 */
[----:B------:R-:W-:Y:S02]  /*e040*/  MOV R231, 0x1f ;  /* 0x0000001f00e77802 */ /* 0x000fe40000000f00 */
[----:B------:R-:W-:Y:S02]  /*e050*/  MOV R234, 0xffffffff ;  /* 0xffffffff00ea7802 */ /* 0x000fe40000000f00 */
[----:B------:R-:W-:-:S02]  /*e060*/  MOV R68, 0xe080 ;  /* 0x0000e08000447802 */ /* 0x000fc40000000f00 */
[----:B------:R-:W-:Y:S05]  /*e070*/  CALL.REL.NOINC `($__internal_183_$__cuda_sm70_shflsync_down) ;  /* 0x0000024000007944 */ /* 0x000fea0003c00000 */
        /* <DEDUP_REMOVED lines=12> */
[----:B-1----:R-:W-:Y:S05]  /*e140*/  CALL.REL.NOINC `($__internal_184_$__cuda_sm70_shflsync_idx_p) ;  /* 0x000001b000007944 */ /* 0x002fea0003c00000 */
[----:B0-----:R-:W-:Y:S01]  /*e150*/  HFMA2.MMA R72, -RZ, RZ, 0, 0 ;  /* 0x00000000ff487435 */ /* 0x001fe200000001ff */
[----:B-1----:R-:W-:Y:S02]  /*e160*/  MOV R233, R70 ;  /* 0x0000004600e97202 */ /* 0x002fe40000000f00 */
[----:B------:R-:W-:Y:S02]  /*e170*/  MOV R71, R65 ;  /* 0x0000004100477202 */ /* 0x000fe40000000f00 */
[----:B------:R-:W-:Y:S02]  /*e180*/  MOV R73, 0x1f ;  /* 0x0000001f00497802 */ /* 0x000fe40000000f00 */
[----:B------:R-:W-:Y:S02]  /*e190*/  MOV R70, 0xffffffff ;  /* 0xffffffff00467802 */ /* 0x000fe40000000f00 */
[----:B------:R-:W-:Y:S02]  /*e1a0*/  MOV R68, 0xe1c0 ;  /* 0x0000e1c000447802 */ /* 0x000fe40000000f00 */
        /* <DEDUP_REMOVED lines=15> */
[----:B01----:R-:W-:Y:S01]  /*e2a0*/  MOV R71, R70 ;  /* 0x0000004600477202 */ /* 0x003fe20000000f00 */
[----:B------:R-:W-:Y:S05]  /*e2b0*/  BRA `(.L_x_7789) ;  /* 0xffff8fd000007947 */ /* 0x000fea000383ffff */
        .weak           $__internal_183_$__cuda_sm70_shflsync_down
        .type           $__internal_183_$__cuda_sm70_shflsync_down,@function
        .size           $__internal_183_$__cuda_sm70_shflsync_down,($__internal_184_$__cuda_sm70_shflsync_idx_p - $__internal_183_$__cuda_sm70_shflsync_down)
$__internal_183_$__cuda_sm70_shflsync_down:
[----:B------:R-:W-:Y:S01]  /*e2c0*/  HFMA2.MMA R69, -RZ, RZ, 0, 0 ;  /* 0x00000000ff457435 */ /* 0x000fe200000001ff */
[----:B------:R-:W-:Y:S04]  /*e2d0*/  WARPSYNC R234 ;  /* 0x000000ea00007348 */ /* 0x000fe80003800000 */
[----:B------:R0:W1:Y:S01]  /*e2e0*/  SHFL.DOWN PT, R231, R73, R232, R231 ;  /* 0x080000e849e77389 */ /* 0x00006200000e00e7 */
[----:B------:R-:W-:Y:S05]  /*e2f0*/  RET.REL.NODEC R68 `(_Z25selective_scan_bwd_kernelI32Selective_Scan_bwd_kernel_traitsILi64ELi16ELb1ELb1ELb1ELb0ELb1EN3c108BFloat16ENS1_7complexIfEEEEv12SSMParamsBwd) ;  /* 0xffff1d0044007950 */ /* 0x000fea0003c3ffff */
        .weak           $__internal_184_$__cuda_sm70_shflsync_idx_p
        .type           $__internal_184_$__cuda_sm70_shflsync_idx_p,@function
        .size           $__internal_184_$__cuda_sm70_shflsync_idx_p,($__internal_185_$__cuda_sm70_shflsync_up - $__internal_184_$__cuda_sm70_shflsync_idx_p)
$__internal_184_$__cuda_sm70_shflsync_idx_p:
[----:B------:R-:W-:Y:S01]  /*e300*/  MOV R69, 0x0 ;  /* 0x0000000000457802 */ /* 0x000fe20000000f00 */
[----:B------:R-:W-:Y:S04]  /*e310*/  WARPSYNC R70 ;  /* 0x0000004600007348 */ /* 0x000fe80003800000 */
[----:B------:R0:W1:Y:S01]  /*e320*/  SHFL.IDX PT, R70, R71, R72, R73 ;  /* 0x0000004847467389 */ /* 0x00006200000e0049 */
[----:B------:R-:W-:Y:S05]  /*e330*/  RET.REL.NODEC R68 `(_Z25selective_scan_bwd_kernelI32Selective_Scan_bwd_kernel_traitsILi64ELi16ELb1ELb1ELb1ELb0ELb1EN3c108BFloat16ENS1_7complexIfEEEEv12SSMParamsBwd) ;  /* 0xffff1cc044007950 */ /* 0x000fea0003c3ffff */
        .weak           $__internal_185_$__cuda_sm70_shflsync_up
        .type           $__internal_185_$__cuda_sm70_shflsync_up,@function
        .size           $__internal_185_$__cuda_sm70_shflsync_up,(.L_x_14617 - $__internal_185_$__cuda_sm70_shflsync_up)
$__internal_185_$__cuda_sm70_shflsync_up:
[----:B------:R-:W-:Y:S01]  /*e340*/  HFMA2.MMA R69, -RZ, RZ, 0, 0 ;  /* 0x00000000ff457435 */ /* 0x000fe200000001ff */
[----:B------:R-:W-:Y:S04]  /*e350*/  WARPSYNC R73 ;  /* 0x0000004900007348 */ /* 0x000fe80003800000 */
[----:B------:R0:W1:Y:S01]  /*e360*/  SHFL.UP PT, R73, R226, R71, R224 ;  /* 0x04000047e2497389 */ /* 0x00006200000e00e0 */
[----:B------:R-:W-:Y:S05]  /*e370*/  RET.REL.NODEC R68 `(_Z25selective_scan_bwd_kernelI32Selective_Scan_bwd_kernel_traitsILi64ELi16ELb1ELb1ELb1ELb0ELb1EN3c108BFloat16ENS1_7complexIfEEEEv12SSMParamsBwd) ;  /* 0xffff1c8044007950 */ /* 0x000fea0003c3ffff */
.L_x_7790:
        /* <DEDUP_REMOVED lines=16> */
.L_x_14617:


//--------------------- .text._Z25selective_scan_bwd_kernelI32Selective_Scan_bwd_kernel_traitsILi64ELi16ELb1ELb1ELb1ELb1ELb0EN3c108BFloat16ENS1_7complexIfEEEEv12SSMParamsBwd --------------------------
	.section	.text._Z25selective_scan_bwd_kernelI32Selective_Scan_bwd_kernel_traitsILi64ELi16ELb1ELb1ELb1ELb1ELb0EN3c108BFloat16ENS1_7complexIfEEEEv12SSMParamsBwd,"ax",@progbits
	.sectioninfo	@"SHI_REGISTERS=254"
	.align	128
        .global         _Z25selective_scan_bwd_kernelI32Selective_Scan_bwd_kernel_traitsILi64ELi16ELb1ELb1ELb1ELb1ELb0EN3c108BFloat16ENS1_7complexIfEEEEv12SSMParamsBwd
        .type           _Z25selective_scan_bwd_kernelI32Selective_Scan_bwd_kernel_traitsILi64ELi16ELb1ELb1ELb1ELb1ELb0EN3c108BFloat16ENS1_7complexIfEEEEv12SSMParamsBwd,@function
        .size           _Z25selective_scan_bwd_kernelI32Selective_Scan_bwd_kernel_traitsILi64ELi16ELb1ELb1ELb1ELb1ELb0EN3c108BFloat16ENS1_7complexIfEEEEv12SSMParamsBwd,(.L_x_14620 - _Z25selective_scan_bwd_kernelI32Selective_Scan_bwd_kernel_traitsILi64ELi16ELb1ELb1ELb1ELb1ELb0EN3c108BFloat16ENS1_7complexIfEEEEv12SSMParamsBwd)
        .other          _Z25selective_scan_bwd_kernelI32Selective_Scan_bwd_kernel_traitsILi64ELi16ELb1ELb1ELb1ELb1ELb0EN3c108BFloat16ENS1_7complexIfEEEEv12SSMParamsBwd,@"STO_CUDA_ENTRY STV_DEFAULT"
_Z25selective_scan_bwd_kernelI32Selective_Scan_bwd_kernel_traitsILi64ELi16ELb1ELb1ELb1ELb1ELb0EN3c108BFloat16ENS1_7complexIfEEEEv12SSMParamsBwd:
.text._Z25selective_scan_bwd_kernelI32Selective_Scan_bwd_kernel_traitsILi64ELi16ELb1ELb1ELb1ELb1ELb0EN3c108BFloat16ENS1_7complexIfEEEEv12SSMParamsBwd:
        /* <DEDUP_REMOVED lines=17> */
[----:B------:R-:W0:Y:S01]  /*0110*/  S2R R3, SR_CTAID.X ;  /* 0x0000000000037919 */ /* 0x000e220000002500 */
[----:B------:R-:W4:Y:S01]  /*0120*/  I2F.RP R10, R27 ;  /* 0x0000001b000a7306 */ /* 0x000f220000209400 */
[----:B------:R-:W-:Y:S01]  /*0130*/  UMOV UR5, URZ ;  /* 0x0000003f00057c82 */ /* 0x000fe20008000000 */
[----:B------:R-:W-:Y:S01]  /*0140*/  CS2R R236, SRZ ;  /* 0x0000000000ec7805 */ /* 0x000fe2000001ff00 */
[----:B------:R-:W-:-:S05]  /*0150*/  CS2R R232, SRZ ;  /* 0x0000000000e87805 */ /* 0x000fca000001ff00 */
[----:B----4-:R-:W4:Y:S01]  /*0160*/  MUFU.RCP R10, R10 ;  /* 0x0000000a000a7308 */ /* 0x010f220000001000 */
[----:B0-----:R-:W-:Y:S01]  /*0170*/  SHF.R.S32.HI R4, RZ, 0x1f, R3 ;  /* 0x0000001fff047819 */ /* 0x001fe20000011403 */
[----:B-1----:R-:W-:-:S04]  /*0180*/  IMAD.WIDE.U32 R6, R3, c[0x0][0x1d0], RZ ;  /* 0x0000740003067a25 */ /* 0x002fc800078e00ff */
[C---:B------:R-:W-:Y:S02]  /*0190*/  IMAD R20, R4.reuse, c[0x0][0x1e0], RZ ;  /* 0x0000780004147a24 */ /* 0x040fe400078e02ff */
[----:B------:R-:W-:Y:S01]  /*01a0*/  IMAD R22, R4, c[0x0][0x278], RZ ;  /* 0x00009e0004167a24 */ /* 0x000fe200078e02ff */
[----:B----4-:R-:W-:Y:S01]  /*01b0*/  IADD3 R8, R10, 0xffffffe, RZ ;  /* 0x0ffffffe0a087810 */ /* 0x010fe20007ffe0ff */
[C---:B------:R-:W-:Y:S02]  /*01c0*/  IMAD R24, R4.reuse, c[0x0][0x190], RZ ;  /* 0x0000640004187a24 */ /* 0x040fe400078e02ff */
[C---:B------:R-:W-:Y:S01]  /*01d0*/  IMAD R19, R3.reuse, c[0x0][0x1e4], R20 ;  /* 0x0000790003137a24 */ /* 0x040fe200078e0214 */
[----:B------:R0:W1:Y:S01]  /*01e0*/  F2I.FTZ.U32.TRUNC.NTZ R9, R8 ;  /* 0x0000000800097305 */ /* 0x000062000021f000 */
[----:B------:R-:W-:Y:S02]  /*01f0*/  IMAD R26, R4, c[0x0][0x1b0], RZ ;  /* 0x00006c00041a7a24 */ /* 0x000fe400078e02ff */
[----:B------:R-:W-:-:S02]  /*0200*/  IMAD R21, R3, c[0x0][0x27c], R22 ;  /* 0x00009f0003157a24 */ /* 0x000fc400078e0216 */
[C---:B------:R-:W-:Y:S01]  /*0210*/  IMAD R23, R3.reuse, c[0x0][0x194], R24 ;  /* 0x0000650003177a24 */ /* 0x040fe200078e0218 */
[----:B------:R-:W-:Y:S01]  /*0220*/  MOV R24, c[0x0][0x174] ;  /* 0x00005d0000187a02 */ /* 0x000fe20000000f00 */
[C---:B------:R-:W-:Y:S01]  /*0230*/  IMAD.WIDE.U32 R14, R3.reuse, c[0x0][0x1b0], RZ ;  /* 0x00006c00030e7a25 */ /* 0x040fe200078e00ff */
[----:B0-----:R-:W-:Y:S02]  /*0240*/  HFMA2.MMA R8, -RZ, RZ, 0, 0 ;  /* 0x00000000ff087435 */ /* 0x001fe400000001ff */
[----:B------:R-:W-:Y:S01]  /*0250*/  ISETP.GE.AND P5, PT, R24, 0x1, PT ;  /* 0x000000011800780c */ /* 0x000fe20003fa6270 */
[----:B------:R-:W-:Y:S01]  /*0260*/  IMAD R25, R3, c[0x0][0x1b4], R26 ;  /* 0x00006d0003197a24 */ /* 0x000fe200078e021a */
[----:B-1----:R-:W-:-:S04]  /*0270*/  IADD3 R12, RZ, -R9, RZ ;  /* 0x80000009ff0c7210 */ /* 0x002fc80007ffe0ff */
[----:B------:R-:W-:Y:S01]  /*0280*/  IADD3 R15, R15, R25, RZ ;  /* 0x000000190f0f7210 */ /* 0x000fe20007ffe0ff */
[----:B------:R-:W-:Y:S02]  /*0290*/  IMAD R25, R2, c[0x0][0x1e8], RZ ;  /* 0x00007a0002197a24 */ /* 0x000fe400078e02ff */
[----:B------:R-:W-:Y:S02]  /*02a0*/  IMAD R5, R12, R27, RZ ;  /* 0x0000001b0c057224 */ /* 0x000fe400078e02ff */
[----:B------:R-:W-:-:S04]  /*02b0*/  IMAD.WIDE.U32 R12, R3, c[0x0][0x190], RZ ;  /* 0x00006400030c7a25 */ /* 0x000fc800078e00ff */
[----:B------:R-:W-:Y:S01]  /*02c0*/  IMAD.HI.U32 R9, R9, R5, R8 ;  /* 0x0000000509097227 */ /* 0x000fe200078e0008 */
[----:B------:R-:W-:-:S03]  /*02d0*/  IADD3 R13, R13, R23, RZ ;  /* 0x000000170d0d7210 */ /* 0x000fc60007ffe0ff */
[----:B------:R-:W-:Y:S02]  /*02e0*/  IMAD R8, R4, c[0x0][0x1d0], RZ ;  /* 0x0000740004087a24 */ /* 0x000fe400078e02ff */
[----:B------:R-:W-:-:S04]  /*02f0*/  IMAD.HI.U32 R5, R9, R16, RZ ;  /* 0x0000001009057227 */ /* 0x000fc800078e00ff */
[----:B------:R-:W-:Y:S01]  /*0300*/  IMAD R9, R3, c[0x0][0x1d4], R8 ;  /* 0x0000750003097a24 */ /* 0x000fe200078e0208 */
[----:B------:R-:W-:Y:S01]  /*0310*/  IADD3 R10, -R5, RZ, RZ ;  /* 0x000000ff050a7210 */ /* 0x000fe20007ffe1ff */
[----:B------:R-:W-:Y:S01]  /*0320*/  IMAD R23, R2, c[0x0][0x1d8], RZ ;  /* 0x0000760002177a24 */ /* 0x000fe200078e02ff */
[C---:B------:R-:W-:Y:S01]  /*0330*/  LOP3.LUT R8, R0.reuse, c[0x0][0x178], RZ, 0x3c, !PT ;  /* 0x00005e0000087a12 */ /* 0x040fe200078e3cff */
[----:B------:R-:W-:Y:S01]  /*0340*/  IMAD R25, R0, c[0x0][0x1ec], R25 ;  /* 0x00007b0000197a24 */ /* 0x000fe200078e0219 */
[----:B------:R-:W-:Y:S01]  /*0350*/  IADD3 R7, R7, R9, RZ ;  /* 0x0000000907077210 */ /* 0x000fe20007ffe0ff */
[----:B------:R-:W-:Y:S01]  /*0360*/  IMAD R16, R27, R10, R16 ;  /* 0x0000000a1b107224 */ /* 0x000fe200078e0210 */
[----:B------:R-:W-:Y:S01]  /*0370*/  ISETP.GE.AND P4, PT, R8, RZ, PT ;  /* 0x000000ff0800720c */ /* 0x000fe20003f86270 */
[----:B------:R-:W-:-:S03]  /*0380*/  IMAD.WIDE.U32 R8, R3, c[0x0][0x1e0], RZ ;  /* 0x0000780003087a25 */ /* 0x000fc600078e00ff */
[----:B------:R-:W-:Y:S01]  /*0390*/  ISETP.GT.U32.AND P3, PT, R27, R16, PT ;  /* 0x000000101b00720c */ /* 0x000fe20003f64070 */
[----:B------:R-:W-:Y:S01]  /*03a0*/  IMAD.WIDE.U32 R10, R3, c[0x0][0x278], RZ ;  /* 0x00009e00030a7a25 */ /* 0x000fe200078e00ff */
[----:B------:R-:W-:Y:S02]  /*03b0*/  IADD3 R9, R9, R19, RZ ;  /* 0x0000001309097210 */ /* 0x000fe40007ffe0ff */
[----:B------:R-:W-:Y:S01]  /*03c0*/  LEA R19, R24, 0xfffffc00, 0xa ;  /* 0xfffffc0018137811 */ /* 0x000fe200078e50ff */
[C---:B------:R-:W-:Y:S01]  /*03d0*/  IMAD.WIDE.U32 R6, R0.reuse, c[0x0][0x1d8], R6 ;  /* 0x0000760000067a25 */ /* 0x040fe200078e0006 */
[----:B------:R-:W-:Y:S02]  /*03e0*/  IADD3 R11, R11, R21, RZ ;  /* 0x000000150b0b7210 */ /* 0x000fe40007ffe0ff */
[----:B------:R-:W-:Y:S01]  /*03f0*/  SHF.R.S32.HI R21, RZ, 0x1f, R19 ;  /* 0x0000001fff157819 */ /* 0x000fe20000011413 */
        /* <DEDUP_REMOVED lines=8> */
[----:B------:R-:W-:-:S08]  /*0480*/  IMAD R27, R0, c[0x0][0x284], R27 ;  /* 0x0000a100001b7a24 */ /* 0x000fd000078e021b */
[----:B------:R-:W-:Y:S02]  /*0490*/  @P0 IADD3 R5, R5, 0x1, RZ ;  /* 0x0000000105050810 */ /* 0x000fe40007ffe0ff */
[----:B------:R-:W-:Y:S02]  /*04a0*/  IADD3 R23, P0, R19, R6, RZ ;  /* 0x0000000613177210 */ /* 0x000fe40007f1e0ff */
[----:B------:R-:W-:Y:S02]  /*04b0*/  @!P4 IADD3 R5, -R5, RZ, RZ ;  /* 0x000000ff0505c210 */ /* 0x000fe40007ffe1ff */
[----:B------:R-:W-:Y:S02]  /*04c0*/  @!P3 LOP3.LUT R5, RZ, c[0x0][0x178], RZ, 0x33, !PT ;  /* 0x00005e00ff05ba12 */ /* 0x000fe400078e33ff */
[C---:B------:R-:W-:Y:S02]  /*04d0*/  IADD3 R22, P3, R19.reuse, R8, RZ ;  /* 0x0000000813167210 */ /* 0x040fe40007f7e0ff */
[----:B------:R-:W-:Y:S01]  /*04e0*/  IADD3 R20, P4, R19, R10, RZ ;  /* 0x0000000a13147210 */ /* 0x000fe20007f9e0ff */
[----:B------:R-:W-:Y:S01]  /*04f0*/  IMAD.WIDE.U32 R12, R5, c[0x0][0x1a8], R12 ;  /* 0x00006a00050c7a25 */ /* 0x000fe200078e000c */
[----:B------:R-:W-:-:S02]  /*0500*/  IADD3.X R8, R21, R7, R16, P0, !PT ;  /* 0x0000000715087210 */ /* 0x000fc400007fe410 */
[----:B------:R-:W-:Y:S01]  /*0510*/  SHF.R.S32.HI R6, RZ, 0x1f, R5 ;  /* 0x0000001fff067819 */ /* 0x000fe20000011405 */
[----:B------:R-:W-:Y:S01]  /*0520*/  IMAD.WIDE.U32 R14, R5, c[0x0][0x1c8], R14 ;  /* 0x00007200050e7a25 */ /* 0x000fe200078e000e */
[----:B------:R-:W-:Y:S02]  /*0530*/  LEA R16, P0, R23, c[0x0][0x240], 0x1 ;  /* 0x0000900017107a11 */ /* 0x000fe400078008ff */
[C---:B------:R-:W-:Y:S01]  /*0540*/  IADD3.X R9, R21.reuse, R9, R25, P3, !PT ;  /* 0x0000000915097210 */ /* 0x040fe20001ffe419 */
[----:B------:R-:W-:Y:S01]  /*0550*/  IMAD R10, R6, c[0x0][0x1a8], RZ ;  /* 0x00006a00060a7a24 */ /* 0x000fe200078e02ff */
[----:B------:R-:W-:Y:S02]  /*0560*/  IADD3.X R11, R21, R11, R27, P4, !PT ;  /* 0x0000000b150b7210 */ /* 0x000fe400027fe41b */
[----:B------:R-:W-:Y:S01]  /*0570*/  LEA R21, P3, R22, c[0x0][0x248], 0x1 ;  /* 0x0000920016157a11 */ /* 0x000fe200078608ff */
[----:B------:R-:W-:Y:S01]  /*0580*/  IMAD R19, R5, c[0x0][0x1ac], R10 ;  /* 0x00006b0005137a24 */ /* 0x000fe200078e020a */
[----:B------:R-:W-:Y:S01]  /*0590*/  LEA.HI.X R23, R23, c[0x0][0x244], R8, 0x1, P0 ;  /* 0x0000910017177a11 */ /* 0x000fe200000f0c08 */
[----:B------:R-:W-:Y:S01]  /*05a0*/  IMAD R8, R6, c[0x0][0x1c8], RZ ;  /* 0x0000720006087a24 */ /* 0x000fe200078e02ff */
[----:B------:R-:W-:-:S02]  /*05b0*/  LEA.HI.X R22, R22, c[0x0][0x24c], R9, 0x1, P3 ;  /* 0x0000930016167a11 */ /* 0x000fc400018f0c09 */
[----:B------:R-:W-:Y:S01]  /*05c0*/  ISETP.NE.U32.AND P0, PT, RZ, c[0x0][0x260], PT ;  /* 0x00009800ff007a0c */ /* 0x000fe20003f05070 */
[----:B------:R-:W-:Y:S01]  /*05d0*/  IMAD R9, R5, c[0x0][0x1cc], R8 ;  /* 0x0000730005097a24 */ /* 0x000fe200078e0208 */
[----:B------:R-:W-:Y:S02]  /*05e0*/  LEA R7, R24, 0xfffff800, 0xb ;  /* 0xfffff80018077811 */ /* 0x000fe400078e58ff */
[----:B------:R-:W-:Y:S02]  /*05f0*/  ISETP.NE.AND.EX P0, PT, RZ, c[0x0][0x264], PT, P0 ;  /* 0x00009900ff007a0c */ /* 0x000fe40003f05300 */
[----:B------:R-:W-:Y:S02]  /*0600*/  IADD3 R12, P3, R7, R12, RZ ;  /* 0x0000000c070c7210 */ /* 0x000fe40007f7e0ff */
[----:B------:R-:W-:Y:S02]  /*0610*/  IADD3 R13, R13, R19, RZ ;  /* 0x000000130d0d7210 */ /* 0x000fe40007ffe0ff */
[----:B------:R-:W-:-:S02]  /*0620*/  SHF.R.S32.HI R8, RZ, 0x1f, R7 ;  /* 0x0000001fff087819 */ /* 0x000fc40000011407 */
[----:B------:R-:W-:Y:S02]  /*0630*/  IADD3 R14, P4, R7, R14, RZ ;  /* 0x0000000e070e7210 */ /* 0x000fe40007f9e0ff */
[----:B------:R-:W-:Y:S02]  /*0640*/  IADD3 R9, R15, R9, RZ ;  /* 0x000000090f097210 */ /* 0x000fe40007ffe0ff */
[----:B------:R-:W-:Y:S02]  /*0650*/  LEA R19, P6, R20, c[0x0][0x308], 0x1 ;  /* 0x0000c20014137a11 */ /* 0x000fe400078c08ff */
[C---:B------:R-:W-:Y:S02]  /*0660*/  IADD3.X R7, R8.reuse, R13, RZ, P3, !PT ;  /* 0x0000000d08077210 */ /* 0x040fe40001ffe4ff */
[----:B------:R-:W-:Y:S02]  /*0670*/  IADD3.X R9, R8, R9, RZ, P4, !PT ;  /* 0x0000000908097210 */ /* 0x000fe400027fe4ff */
[----:B------:R-:W-:-:S02]  /*0680*/  LEA.HI.X R20, R20, c[0x0][0x30c], R11, 0x1, P6 ;  /* 0x0000c30014147a11 */ /* 0x000fc400030f0c0b */
[----:B------:R-:W-:Y:S02]  /*0690*/  ISETP.NE.U32.AND P3, PT, RZ, c[0x0][0x328], PT ;  /* 0x0000ca00ff007a0c */ /* 0x000fe40003f65070 */
[----:B------:R-:W-:Y:S02]  /*06a0*/  ISETP.NE.U32.AND P4, PT, RZ, c[0x0][0x348], PT ;  /* 0x0000d200ff007a0c */ /* 0x000fe40003f85070 */
[C---:B------:R-:W-:Y:S02]  /*06b0*/  LEA R11, P6, R12.reuse, c[0x0][0x228], 0x1 ;  /* 0x00008a000c0b7a11 */ /* 0x040fe400078c08ff */
[----:B------:R-:W-:Y:S02]  /*06c0*/  ISETP.NE.AND.EX P3, PT, RZ, c[0x0][0x32c], PT, P3 ;  /* 0x0000cb00ff007a0c */ /* 0x000fe40003f65330 */
[----:B------:R-:W-:Y:S02]  /*06d0*/  ISETP.NE.AND.EX P4, PT, RZ, c[0x0][0x34c], PT, P4 ;  /* 0x0000d300ff007a0c */ /* 0x000fe40003f85340 */
[----:B------:R-:W-:Y:S01]  /*06e0*/  LEA.HI.X R12, R12, c[0x0][0x22c], R7, 0x1, P6 ;  /* 0x00008b000c0c7a11 */ /* 0x000fe200030f0c07 */
[----:B------:R-:W-:Y:S01]  /*06f0*/  @P0 IMAD R7, R3, c[0x0][0x164], R0 ;  /* 0x0000590003070a24 */ /* 0x000fe200078e0200 */
[----:B------:R-:W-:-:S02]  /*0700*/  @P0 MOV R238, 0x10 ;  /* 0x0000001000ee0802 */ /* 0x000fc40000000f00 */
[C---:B------:R-:W-:Y:S01]  /*0710*/  LEA R13, P6, R14.reuse, c[0x0][0x230], 0x1 ;  /* 0x00008c000e0d7a11 */ /* 0x040fe200078c08ff */
[----:B------:R-:W-:Y:S01]  /*0720*/  @P0 IMAD R7, R7, c[0x0][0x174], RZ ;  /* 0x00005d0007070a24 */ /* 0x000fe200078e02ff */
[----:B------:R-:W-:Y:S02]  /*0730*/  MOV R8, RZ ;  /* 0x000000ff00087202 */ /* 0x000fe40000000f00 */
        /* <DEDUP_REMOVED lines=27> */
.L_x_7926:
        /* <DEDUP_REMOVED lines=9> */
[----:B------:R-:W-:Y:S01]  /*0980*/  IADD3 R17, R17, R10, RZ ;  /* 0x0000000a11117210 */ /* 0x000fe20007ffe0ff */
[----:B------:R-:W-:-:S03]  /*0990*/  HFMA2.MMA R20, -RZ, RZ, 0, 9.5367431640625e-07 ;  /* 0x00000010ff147435 */ /* 0x000fc600000001ff */
[----:B------:R-:W-:-:S07]  /*09a0*/  IADD3 R22, R17, R10, RZ ;  /* 0x0000000a11167210 */ /* 0x000fce0007ffe0ff */
[----:B------:R-:W-:Y:S01]  /*09b0*/  IMAD.WIDE R20, R23, R20, UR10 ;  /* 0x0000000a17147e25 */ /* 0x000fe2000f8e0214 */
[----:B--2---:R-:W-:Y:S04]  /*09c0*/  STS.128 [R17.X16], R24 ;  /* 0x0000001811007388 */ /* 0x004fe8000000cc00 */
[----:B---3--:R0:W-:Y:S01]  /*09d0*/  STS.128 [R17.X16+0x200], R28 ;  /* 0x0002001c11007388 */ /* 0x0081e2000000cc00 */
        /* <DEDUP_REMOVED lines=9> */
[----:B--2---:R1:W-:Y:S04]  /*0a70*/  STS.128 [R17.X16], R36 ;  /* 0x0000002411007388 */ /* 0x0043e8000000cc00 */
[----:B---3--:R-:W-:Y:S01]  /*0a80*/  STS.128 [R17.X16+0x200], R40 ;  /* 0x0002002811007388 */ /* 0x008fe2000000cc00 */
[----:B------:R-:W-:-:S06]  /*0a90*/  NOP ;  /* 0x0000000000007918 */ /* 0x000fcc0000000000 */
[----:B------:R-:W2:Y:S04]  /*0aa0*/  LDS.128 R24, [R22.X16] ;  /* 0x0000000016187984 */ /* 0x000ea8000000cc00 */
[----:B------:R-:W-:Y:S04]  /*0ab0*/  LDS.128 R32, [R22.X16+0x10] ;  /* 0x0000100016207984 */ /* 0x000fe8000000cc00 */
[----:B------:R-:W-:Y:S06]  /*0ac0*/  BAR.SYNC.DEFER_BLOCKING 0x0 ;  /* 0x0000000000007b1d */ /* 0x000fec0000010000 */
[----:B0-----:R0:W3:Y:S04]  /*0ad0*/  LDG.E.128 R28, [R18.64] ;  /* 0x00000012121c7981 */ /* 0x0010e8000c1e1d00 */
[----:B------:R0:W4:Y:S01]  /*0ae0*/  LDG.E.128 R44, [R18.64+0x200] ;  /* 0x00020012122c7981 */ /* 0x000122000c1e1d00 */
[----:B------:R-:W-:Y:S01]  /*0af0*/  BSSY B0, `(.L_x_7792) ;  /* 0x0000055000007945 */ /* 0x000fe20003800000 */
[----:B-1----:R-:W-:-:S02]  /*0b00*/  PRMT R37, RZ, 0x5410, R52 ;  /* 0x00005410ff257816 */ /* 0x002fc40000000034 */
[----:B--2---:R-:W-:Y:S02]  /*0b10*/  PRMT R21, RZ, 0x7610, R25 ;  /* 0x00007610ff157816 */ /* 0x004fe40000000019 */
[----:B------:R-:W-:-:S03]  /*0b20*/  PRMT R23, RZ, 0x7610, R26 ;  /* 0x00007610ff177816 */ /* 0x000fc6000000001a */
[----:B------:R-:W-:Y:S01]  /*0b30*/  FADD.FTZ R21, R21, UR5 ;  /* 0x0000000515157e21 */ /* 0x000fe20008010000 */
[----:B0-----:R-:W-:Y:S01]  /*0b40*/  PRMT R18, RZ, 0x5410, R56 ;  /* 0x00005410ff127816 */ /* 0x001fe20000000038 */
[----:B------:R-:W-:Y:S01]  /*0b50*/  FADD.FTZ R23, R23, UR5 ;  /* 0x0000000517177e21 */ /* 0x000fe20008010000 */
[----:B------:R-:W-:Y:S02]  /*0b60*/  MOV R19, c[0x0][0x16c] ;  /* 0x00005b0000137a02 */ /* 0x000fe40000000f00 */
[----:B------:R-:W-:Y:S02]  /*0b70*/  FSETP.GTU.FTZ.AND P1, PT, R21, 20, PT ;  /* 0x41a000001500780b */ /* 0x000fe40003f3c000 */
[----:B------:R-:W-:Y:S02]  /*0b80*/  ISETP.GE.AND P5, PT, R19, 0x1, PT ;  /* 0x000000011300780c */ /* 0x000fe40003fa6270 */
[----:B------:R-:W-:Y:S02]  /*0b90*/  PRMT R19, RZ, 0x7610, R24 ;  /* 0x00007610ff137816 */ /* 0x000fe40000000018 */
[----:B------:R-:W-:-:S03]  /*0ba0*/  FSETP.GTU.FTZ.AND P6, PT, R23, 20, PT ;  /* 0x41a000001700780b */ /* 0x000fc60003fdc000 */
[----:B------:R-:W-:-:S05]  /*0bb0*/  FADD.FTZ R19, R19, UR5 ;  /* 0x0000000513137e21 */ /* 0x000fca0008010000 */
[----:B------:R-:W-:Y:S01]  /*0bc0*/  FSETP.GTU.FTZ.AND P3, PT, R19, 20, PT ;  /* 0x41a000001300780b */ /* 0x000fe20003f7c000 */
[----:B---3--:R-:W-:Y:S04]  /*0bd0*/  STS.128 [R17.X16], R28 ;  /* 0x0000001c11007388 */ /* 0x008fe8000000cc00 */
[----:B----4-:R-:W-:Y:S01]  /*0be0*/  STS.128 [R17.X16+0x200], R44 ;  /* 0x0002002c11007388 */ /* 0x010fe2000000cc00 */
[----:B------:R-:W-:-:S06]  /*0bf0*/  NOP ;  /* 0x0000000000007918 */ /* 0x000fcc0000000000 */
[----:B------:R-:W0:Y:S04]  /*0c00*/  LDS.128 R60, [R22.X16] ;  /* 0x00000000163c7984 */ /* 0x000e28000000cc00 */
[----:B------:R1:W2:Y:S02]  /*0c10*/  LDS.128 R28, [R22.X16+0x10] ;  /* 0x00001000161c7984 */ /* 0x0002a4000000cc00 */
[----:B-1----:R-:W-:-:S05]  /*0c20*/  PRMT R22, RZ, 0x5410, R26 ;  /* 0x00005410ff167816 */ /* 0x002fca000000001a */
[----:B------:R-:W-:-:S05]  /*0c30*/  FADD.FTZ R22, R22, UR5 ;  /* 0x0000000516167e21 */ /* 0x000fca0008010000 */
[----:B------:R-:W-:Y:S02]  /*0c40*/  FSETP.GTU.FTZ.AND P0, PT, R22, 20, PT ;  /* 0x41a000001600780b */ /* 0x000fe40003f1c000 */
[--C-:B0-----:R-:W-:Y:S02]  /*0c50*/  PRMT R50, RZ, 0x5410, R60.reuse ;  /* 0x00005410ff327816 */ /* 0x101fe4000000003c */
[----:B------:R-:W-:Y:S02]  /*0c60*/  PRMT R60, RZ, 0x7610, R60 ;  /* 0x00007610ff3c7816 */ /* 0x000fe4000000003c */
[----:B------:R-:W-:Y:S01]  /*0c70*/  PRMT R51, RZ, 0x5410, R61 ;  /* 0x00005410ff337816 */ /* 0x000fe2000000003d */
[----:B------:R-:W-:Y:S01]  /*0c80*/  FFMA.FTZ R7, R50, R18, R7 ;  /* 0x0000001232077223 */ /* 0x000fe20000010007 */
[----:B------:R-:W-:Y:S02]  /*0c90*/  PRMT R18, RZ, 0x7610, R56 ;  /* 0x00007610ff127816 */ /* 0x000fe40000000038 */
[----:B------:R-:W-:-:S02]  /*0ca0*/  PRMT R96, RZ, 0x7610, R61 ;  /* 0x00007610ff607816 */ /* 0x000fc4000000003d */
[--C-:B------:R-:W-:Y:S01]  /*0cb0*/  PRMT R97, RZ, 0x5410, R62.reuse ;  /* 0x00005410ff617816 */ /* 0x100fe2000000003e */
[----:B------:R-:W-:Y:S01]  /*0cc0*/  FFMA.FTZ R20, R60, R18, R7 ;  /* 0x000000123c147223 */ /* 0x000fe20000010007 */
[--C-:B------:R-:W-:Y:S02]  /*0cd0*/  PRMT R7, RZ, 0x5410, R57.reuse ;  /* 0x00005410ff077816 */ /* 0x100fe40000000039 */
[----:B------:R-:W-:Y:S02]  /*0ce0*/  PRMT R18, RZ, 0x7610, R57 ;  /* 0x00007610ff127816 */ /* 0x000fe40000000039 */
[----:B------:R-:W-:Y:S01]  /*0cf0*/  PRMT R98, RZ, 0x7610, R62 ;  /* 0x00007610ff627816 */ /* 0x000fe2000000003e */
[----:B------:R-:W-:Y:S01]  /*0d00*/  FFMA.FTZ R7, R51, R7, R20 ;  /* 0x0000000733077223 */ /* 0x000fe20000010014 */
[--C-:B------:R-:W-:Y:S02]  /*0d10*/  PRMT R99, RZ, 0x5410, R63.reuse ;  /* 0x00005410ff637816 */ /* 0x100fe4000000003f */
[----:B------:R-:W-:Y:S01]  /*0d20*/  PRMT R100, RZ, 0x7610, R63 ;  /* 0x00007610ff647816 */ /* 0x000fe2000000003f */
[----:B------:R-:W-:Y:S01]  /*0d30*/  FFMA.FTZ R18, R96, R18, R7 ;  /* 0x0000001260127223 */ /* 0x000fe20000010007 */
[----:B------:R-:W-:-:S02]  /*0d40*/  PRMT R7, RZ, 0x5410, R58 ;  /* 0x00005410ff077816 */ /* 0x000fc4000000003a */
[----:B------:R-:W-:-:S03]  /*0d50*/  PRMT R20, RZ, 0x5410, R25 ;  /* 0x00005410ff147816 */ /* 0x000fc60000000019 */
[----:B------:R-:W-:Y:S01]  /*0d60*/  FFMA.FTZ R7, R97, R7, R18 ;  /* 0x0000000761077223 */ /* 0x000fe20000010012 */
[----:B------:R-:W-:Y:S01]  /*0d70*/  PRMT R18, RZ, 0x7610, R58 ;  /* 0x00007610ff127816 */ /* 0x000fe2000000003a */
[----:B------:R-:W-:-:S04]  /*0d80*/  FADD.FTZ R20, R20, UR5 ;  /* 0x0000000514147e21 */ /* 0x000fc80008010000 */
[----:B------:R-:W-:Y:S01]  /*0d90*/  FFMA.FTZ R18, R98, R18, R7 ;  /* 0x0000001262127223 */ /* 0x000fe20000010007 */
[----:B------:R-:W-:Y:S02]  /*0da0*/  PRMT R7, RZ, 0x5410, R59 ;  /* 0x00005410ff077816 */ /* 0x000fe4000000003b */
[----:B------:R-:W-:-:S03]  /*0db0*/  FSETP.GTU.FTZ.AND P2, PT, R20, 20, PT ;  /* 0x41a000001400780b */ /* 0x000fc60003f5c000 */
[----:B------:R-:W-:Y:S01]  /*0dc0*/  FFMA.FTZ R7, R99, R7, R18 ;  /* 0x0000000763077223 */ /* 0x000fe20000010012 */
[----:B------:R-:W-:Y:S02]  /*0dd0*/  PRMT R18, RZ, 0x5410, R24 ;  /* 0x00005410ff127816 */ /* 0x000fe40000000018 */
[----:B------:R-:W-:-:S03]  /*0de0*/  PRMT R24, RZ, 0x7610, R59 ;  /* 0x00007610ff187816 */ /* 0x000fc6000000003b */
[----:B------:R-:W-:Y:S02]  /*0df0*/  FADD.FTZ R18, R18, UR5 ;  /* 0x0000000512127e21 */ /* 0x000fe40008010000 */
[----:B------:R-:W-:Y:S01]  /*0e00*/  FFMA.FTZ R36, R100, R24, R7 ;  /* 0x0000001864247223 */ /* 0x000fe20000010007 */
[----:B------:R-:W-:Y:S02]  /*0e10*/  PRMT R24, RZ, 0x5410, R27 ;  /* 0x00005410ff187816 */ /* 0x000fe4000000001b */
[----:B------:R-:W-:-:S03]  /*0e20*/  FSETP.GTU.FTZ.AND P4, PT, R18, 20, PT ;  /* 0x41a000001200780b */ /* 0x000fc60003f9c000 */
[----:B------:R-:W-:-:S10]  /*0e30*/  FADD.FTZ R24, R24, UR5 ;  /* 0x0000000518187e21 */ /* 0x000fd40008010000 */
[----:B------:R-:W-:Y:S05]  /*0e40*/  @P4 BRA `(.L_x_7793) ;  /* 0x000001f000004947 */ /* 0x000fea0003800000 */
[----:B--2---:R-:W-:Y:S01]  /*0e50*/  FMUL.FTZ R18, R18, 1.4426950216293334961 ;  /* 0x3fb8aa3b12127820 */ /* 0x004fe20000410000 */
        /* <DEDUP_REMOVED lines=30> */
.L_x_7793:
[----:B--2---:R-:W-:Y:S05]  /*1040*/  BSYNC B0 ;  /* 0x0000000000007941 */ /* 0x004fea0003800000 */
.L_x_7792:
[----:B------:R-:W-:Y:S01]  /*1050*/  PRMT R101, RZ, 0x5410, R28 ;  /* 0x00005410ff657816 */ /* 0x000fe2000000001c */
        /* <DEDUP_REMOVED lines=40> */
.L_x_7795:
[----:B------:R-:W-:Y:S05]  /*12e0*/  BSYNC B0 ;  /* 0x0000000000007941 */ /* 0x000fea0003800000 */
.L_x_7794:
        /* <DEDUP_REMOVED lines=39> */
.L_x_7797:
[----:B------:R-:W-:Y:S05]  /*1560*/  BSYNC B0 ;  /* 0x0000000000007941 */ /* 0x000fea0003800000 */
.L_x_7796:
        /* <DEDUP_REMOVED lines=39> */
.L_x_7799:
[----:B------:R-:W-:Y:S05]  /*17e0*/  BSYNC B0 ;  /* 0x0000000000007941 */ /* 0x000fea0003800000 */
.L_x_7798:
        /* <DEDUP_REMOVED lines=39> */
.L_x_7801:
[----:B------:R-:W-:Y:S05]  /*1a60*/  BSYNC B0 ;  /* 0x0000000000007941 */ /* 0x000fea0003800000 */
.L_x_7800:
        /* <DEDUP_REMOVED lines=39> */
.L_x_7803:
[----:B------:R-:W-:Y:S05]  /*1ce0*/  BSYNC B0 ;  /* 0x0000000000007941 */ /* 0x000fea0003800000 */
.L_x_7802:
        /* <DEDUP_REMOVED lines=39> */
.L_x_7805:
[----:B------:R-:W-:Y:S05]  /*1f60*/  BSYNC B0 ;  /* 0x0000000000007941 */ /* 0x000fea0003800000 */
.L_x_7804:
        /* <DEDUP_REMOVED lines=39> */
.L_x_7807:
[----:B------:R-:W-:Y:S05]  /*21e0*/  BSYNC B0 ;  /* 0x0000000000007941 */ /* 0x000fea0003800000 */
.L_x_7806:
[--C-:B------:R-:W-:Y:S01]  /*21f0*/  PRMT R33, RZ, 0x5410, R35.reuse ;  /* 0x00005410ff217816 */ /* 0x100fe20000000023 */
[----:B------:R-:W-:Y:S01]  /*2200*/  BSSY B0, `(.L_x_7808) ;  /* 0x0000028000007945 */ /* 0x000fe20003800000 */
[----:B------:R-:W-:Y:S01]  /*2210*/  HFMA2.MMA R129, -RZ, RZ, 0, 0 ;  /* 0x00000000ff817435 */ /* 0x000fe200000001ff */
[----:B------:R-:W-:Y:S01]  /*2220*/  FSETP.GTU.FTZ.AND P3, PT, R31, 20, PT ;  /* 0x41a000001f00780b */ /* 0x000fe20003f7c000 */
[----:B------:R-:W-:Y:S01]  /*2230*/  HFMA2.MMA R117, -RZ, RZ, 0, 0 ;  /* 0x00000000ff757435 */ /* 0x000fe200000001ff */
[----:B------:R-:W-:Y:S01]  /*2240*/  MOV R115, RZ ;  /* 0x000000ff00737202 */ /* 0x000fe20000000f00 */
[----:B------:R-:W-:Y:S01]  /*2250*/  FADD.FTZ R33, R33, UR5 ;  /* 0x0000000521217e21 */ /* 0x000fe20008010000 */
        /* <DEDUP_REMOVED lines=34> */
.L_x_7809:
[----:B------:R-:W-:Y:S05]  /*2480*/  BSYNC B0 ;  /* 0x0000000000007941 */ /* 0x000fea0003800000 */
.L_x_7808:
[----:B------:R-:W-:Y:S01]  /*2490*/  BSSY B0, `(.L_x_7810) ;  /* 0x0000028000007945 */ /* 0x000fe20003800000 */
[----:B------:R-:W-:Y:S01]  /*24a0*/  HFMA2.MMA R119, -RZ, RZ, 0, 0 ;  /* 0x00000000ff777435 */ /* 0x000fe200000001ff */
[----:B------:R-:W-:Y:S01]  /*24b0*/  FSETP.GTU.FTZ.AND P2, PT, R33, 20, PT ;  /* 0x41a000002100780b */ /* 0x000fe20003f5c000 */
[----:B------:R-:W-:Y:S01]  /*24c0*/  HFMA2.MMA R120, -RZ, RZ, 0, 0 ;  /* 0x00000000ff787435 */ /* 0x000fe200000001ff */
[----:B------:R-:W-:Y:S01]  /*24d0*/  MOV R116, RZ ;  /* 0x000000ff00747202 */ /* 0x000fe20000000f00 */
[----:B------:R-:W-:Y:S01]  /*24e0*/  HFMA2.MMA R113, -RZ, RZ, 0, 0 ;  /* 0x00000000ff717435 */ /* 0x000fe200000001ff */
        /* <DEDUP_REMOVED lines=34> */
.L_x_7811:
[----:B------:R-:W-:Y:S05]  /*2710*/  BSYNC B0 ;  /* 0x0000000000007941 */ /* 0x000fea0003800000 */
.L_x_7810:
        /* <DEDUP_REMOVED lines=38> */
.L_x_7813:
[----:B------:R-:W-:Y:S05]  /*2980*/  BSYNC B0 ;  /* 0x0000000000007941 */ /* 0x000fea0003800000 */
.L_x_7812:
        /* <DEDUP_REMOVED lines=33> */
.L_x_7815:
[----:B------:R-:W-:Y:S05]  /*2ba0*/  BSYNC B0 ;  /* 0x0000000000007941 */ /* 0x000fea0003800000 */
.L_x_7814:
        /* <DEDUP_REMOVED lines=33> */
.L_x_7817:
[----:B------:R-:W-:Y:S05]  /*2dc0*/  BSYNC B0 ;  /* 0x0000000000007941 */ /* 0x000fea0003800000 */
.L_x_7816:
        /* <DEDUP_REMOVED lines=33> */
.L_x_7819:
[----:B------:R-:W-:Y:S05]  /*2fe0*/  BSYNC B0 ;  /* 0x0000000000007941 */ /* 0x000fea0003800000 */
.L_x_7818:
        /* <DEDUP_REMOVED lines=33> */
.L_x_7821:
[----:B------:R-:W-:Y:S05]  /*3200*/  BSYNC B0 ;  /* 0x0000000000007941 */ /* 0x000fea0003800000 */
.L_x_7820:
        /* <DEDUP_REMOVED lines=33> */
.L_x_7823:
[----:B------:R-:W-:Y:S05]  /*3420*/  BSYNC B0 ;  /* 0x0000000000007941 */ /* 0x000fea0003800000 */
.L_x_7822:
        /* <DEDUP_REMOVED lines=22> */
[----:B------:R-:W-:Y:S01]  /*3590*/  MOV R129, RZ ;  /* 0x000000ff00817202 */ /* 0x000fe20000000f00 */
        /* <DEDUP_REMOVED lines=16> */
.L_x_7925:
[----:B------:R-:W-:Y:S01]  /*36a0*/  SHF.R.S32.HI R110, RZ, 0x1f, R109 ;  /* 0x0000001fff6e7819 */ /* 0x000fe2000001146d */
[----:B------:R-:W-:Y:S01]  /*36b0*/  IMAD.WIDE.U32 R60, R109, c[0x0][0x1a0], RZ ;  /* 0x000068006d3c7a25 */ /* 0x000fe200078e00ff */
[----:B------:R-:W-:-:S03]  /*36c0*/  SHF.L.U32 R64, R9, 0x1, RZ ;  /* 0x0000000109407819 */ /* 0x000fc600000006ff */
[----:B------:R-:W-:Y:S01]  /*36d0*/  IMAD R62, R110, c[0x0][0x1a0], RZ ;  /* 0x000068006e3e7a24 */ /* 0x000fe200078e02ff */
[----:B------:R-:W-:Y:S02]  /*36e0*/  LOP3.LUT R64, R64, 0xffffffc0, RZ, 0xc0, !PT ;  /* 0xffffffc040407812 */ /* 0x000fe400078ec0ff */
[----:B------:R-:W-:Y:S01]  /*36f0*/  LEA R76, P0, R60, R11, 0x1 ;  /* 0x0000000b3c4c7211 */ /* 0x000fe200078008ff */
[----:B------:R-:W-:Y:S01]  /*3700*/  IMAD R63, R109, c[0x0][0x1a4], R62 ;  /* 0x000069006d3f7a24 */ /* 0x000fe200078e023e */
[----:B------:R-:W-:-:S04]  /*3710*/  LOP3.LUT R85, R64, 0x1f, R9, 0xf8, !PT ;  /* 0x0000001f40557812 */ /* 0x000fc800078ef809 */
[----:B------:R-:W-:Y:S02]  /*3720*/  IADD3 R61, R61, R63, RZ ;  /* 0x0000003f3d3d7210 */ /* 0x000fe40007ffe0ff */
[----:B------:R-:W-:Y:S02]  /*3730*/  IADD3 R85, R64, R85, RZ ;  /* 0x0000005540557210 */ /* 0x000fe40007ffe0ff */
[----:B------:R-:W-:-:S05]  /*3740*/  LEA.HI.X R77, R60, R12, R61, 0x1, P0 ;  /* 0x0000000c3c4d7211 */ /* 0x000fca00000f0c3d */
        /* <DEDUP_REMOVED lines=15> */
[----:B0-----:R-:W4:Y:S01]  /*3840*/  LDG.E.64 R76, [R80.64] ;  /* 0x00000012504c7981 */ /* 0x001f22000c1e1b00 */
[----:B------:R-:W-:Y:S01]  /*3850*/  IMAD R82, R110, c[0x0][0x1c0], RZ ;  /* 0x000070006e527a24 */ /* 0x000fe200078e02ff */
[----:B------:R-:W-:Y:S01]  /*3860*/  SHF.L.U32 R83, R9, 0x2, RZ ;  /* 0x0000000209537819 */ /* 0x000fe200000006ff */
[----:B------:R-:W-:-:S03]  /*3870*/  IMAD.WIDE.U32 R78, R109, c[0x0][0x1c0], RZ ;  /* 0x000070006d4e7a25 */ /* 0x000fc600078e00ff */
[----:B------:R-:W-:Y:S01]  /*3880*/  LOP3.LUT R93, R83, 0xffffff80, RZ, 0xc0, !PT ;  /* 0xffffff80535d7812 */ /* 0x000fe200078ec0ff */
[----:B------:R-:W-:Y:S01]  /*3890*/  IMAD R87, R109, c[0x0][0x1c4], R82 ;  /* 0x000071006d577a24 */ /* 0x000fe200078e0252 */
[----:B------:R-:W-:Y:S02]  /*38a0*/  LEA R82, P0, R78, R13, 0x1 ;  /* 0x0000000d4e527211 */ /* 0x000fe400078008ff */
[----:B------:R-:W-:Y:S02]  /*38b0*/  IADD3 R93, R93, R10, RZ ;  /* 0x0000000a5d5d7210 */ /* 0x000fe40007ffe0ff */
[----:B------:R-:W-:-:S04]  /*38c0*/  IADD3 R79, R79, R87, RZ ;  /* 0x000000574f4f7210 */ /* 0x000fc80007ffe0ff */
[----:B------:R-:W-:-:S05]  /*38d0*/  LEA.HI.X R83, R78, R14, R79, 0x1, P0 ;  /* 0x0000000e4e537211 */ /* 0x000fca00000f0c4f */
[----:B------:R-:W-:Y:S01]  /*38e0*/  IMAD.WIDE R78, R85, 0x10, R82 ;  /* 0x00000010554e7825 */ /* 0x000fe200078e0252 */
[----:B--2---:R0:W-:Y:S04]  /*38f0*/  STS.128 [R93.X16], R60 ;  /* 0x0000003c5d007388 */ /* 0x0041e8000000cc00 */
[----:B---3--:R1:W-:Y:S04]  /*3900*/  STS.128 [R93.X16+0x200], R64 ;  /* 0x000200405d007388 */ /* 0x0083e8000000cc00 */
[----:B----4-:R2:W-:Y:S04]  /*3910*/  STS.128 [R93.X16+0x400], R68 ;  /* 0x000400445d007388 */ /* 0x0105e8000000cc00 */
[----:B------:R3:W-:Y:S01]  /*3920*/  STS.128 [R93.X16+0x600], R72 ;  /* 0x000600485d007388 */ /* 0x0007e2000000cc00 */
[----:B------:R-:W-:-:S06]  /*3930*/  NOP ;  /* 0x0000000000007918 */ /* 0x000fcc0000000000 */
[----:B0-----:R0:W4:Y:S04]  /*3940*/  LDG.E.128 R60, [R78.64] ;  /* 0x000000124e3c7981 */ /* 0x001128000c1e1d00 */
[----:B-1----:R0:W4:Y:S04]  /*3950*/  LDG.E.128 R64, [R78.64+0x200] ;  /* 0x000200124e407981 */ /* 0x002128000c1e1d00 */
[----:B------:R0:W4:Y:S04]  /*3960*/  LDG.E.128 R84, [R78.64+0x400] ;  /* 0x000400124e547981 */ /* 0x000128000c1e1d00 */
[----:B------:R0:W4:Y:S01]  /*3970*/  LDG.E.128 R88, [R78.64+0x600] ;  /* 0x000600124e587981 */ /* 0x000122000c1e1d00 */
[C---:B------:R-:W-:Y:S01]  /*3980*/  ISETP.NE.AND P1, PT, R9.reuse, RZ, PT ;  /* 0x000000ff0900720c */ /* 0x040fe20003f25270 */
[----:B------:R-:W-:Y:S01]  /*3990*/  IMAD R161, R10, 0x3, R93 ;  /* 0x000000030aa17824 */ /* 0x000fe200078e025d */
[----:B------:R-:W-:-:S02]  /*39a0*/  IADD3 R92, R9, 0x200, RZ ;  /* 0x00000200095c7810 */ /* 0x000fc40007ffe0ff */
[----:B------:R-:W-:-:S04]  /*39b0*/  LOP3.LUT P0, RZ, R9, 0x1f, RZ, 0xc0, !PT ;  /* 0x0000001f09ff7812 */ /* 0x000fc8000780c0ff */
[C---:B------:R-:W-:Y:S01]  /*39c0*/  ISETP.LT.OR P0, PT, R15.reuse, 0x2, P0 ;  /* 0x000000020f00780c */ /* 0x040fe20000701670 */
[----:B------:R-:W2:Y:S08]  /*39d0*/  R2UR UR17, R77 ;  /* 0x000000004d1173c2 */ /* 0x000eb000000e0000 */
[----:B------:R-:W1:Y:S04]  /*39e0*/  R2UR UR16, R76 ;  /* 0x000000004c1073c2 */ /* 0x000e6800000e0000 */
[----:B------:R-:W-:-:S05]  /*39f0*/  @!P0 IADD3 R144, R15, -0x2, RZ ;  /* 0xfffffffe0f908810 */ /* 0x000fca0007ffe0ff */
[----:B------:R-:W-:-:S04]  /*3a00*/  @!P0 IMAD R145, R144, c[0x0][0x16c], R109 ;  /* 0x00005b0090918a24 */ /* 0x000fc800078e026d */
[----:B------:R-:W-:-:S04]  /*3a10*/  @!P0 IMAD.WIDE R144, R145, 0x10, R238 ;  /* 0x0000001091908825 */ /* 0x000fc800078e02ee */
[----:B--2---:R-:W-:Y:S02]  /*3a20*/  FMUL.FTZ R68, R19, UR17 ;  /* 0x0000001113447c20 */ /* 0x004fe40008410000 */
[----:B------:R-:W-:Y:S02]  /*3a30*/  FMUL.FTZ R80, R18, UR17 ;  /* 0x0000001112507c20 */ /* 0x000fe40008410000 */
[----:B------:R-:W-:Y:S02]  /*3a40*/  FMUL.RZ R69, R68, 0.15915493667125701904 ;  /* 0x3e22f98344457820 */ /* 0x000fe4000040c000 */
[----:B------:R-:W-:Y:S02]  /*3a50*/  FMUL.FTZ R68, R20, UR17 ;  /* 0x0000001114447c20 */ /* 0x000fe40008410000 */
[----:B---3--:R-:W-:Y:S01]  /*3a60*/  MUFU.SIN R73, R69 ;  /* 0x0000004500497308 */ /* 0x008fe20000000400 */
[----:B-1----:R-:W-:Y:S01]  /*3a70*/  MOV R146, UR16 ;  /* 0x0000001000927c02 */ /* 0x002fe20008000f00 */
[----:B------:R-:W-:-:S02]  /*3a80*/  FMUL.RZ R70, R68, 0.15915493667125701904 ;  /* 0x3e22f98344467820 */ /* 0x000fc4000040c000 */
[----:B------:R-:W-:Y:S02]  /*3a90*/  FMUL.FTZ R68, R21, UR17 ;  /* 0x0000001115447c20 */ /* 0x000fe40008410000 */
[----:B------:R-:W-:Y:S02]  /*3aa0*/  FMUL.FTZ R146, R146, 1.4426950216293334961 ;  /* 0x3fb8aa3b92927820 */ /* 0x000fe40000410000 */
[----:B------:R-:W-:Y:S01]  /*3ab0*/  FMUL.RZ R72, R68, 0.15915493667125701904 ;  /* 0x3e22f98344487820 */ /* 0x000fe2000040c000 */
[----:B------:R1:W-:Y:S01]  /*3ac0*/  MUFU.COS R143, R69 ;  /* 0x00000045008f7308 */ /* 0x0003e20000000000 */
[----:B------:R-:W-:Y:S02]  /*3ad0*/  FMUL.FTZ R68, R22, UR17 ;  /* 0x0000001116447c20 */ /* 0x000fe40008410000 */
[----:B------:R-:W-:Y:S02]  /*3ae0*/  FMUL.RZ R80, R80, 0.15915493667125701904 ;  /* 0x3e22f98350507820 */ /* 0x000fe4000040c000 */
[----:B------:R-:W-:-:S02]  /*3af0*/  FMUL.RZ R74, R68, 0.15915493667125701904 ;  /* 0x3e22f983444a7820 */ /* 0x000fc4000040c000 */
[----:B------:R-:W-:Y:S01]  /*3b00*/  FMUL.FTZ R68, R23, UR17 ;  /* 0x0000001117447c20 */ /* 0x000fe20008410000 */
[----:B------:R-:W-:Y:S01]  /*3b10*/  MUFU.SIN R75, R70 ;  /* 0x00000046004b7308 */ /* 0x000fe20000000400 */
[----:B------:R-:W-:Y:S02]  /*3b20*/  FMUL.FTZ R76, R146, R21 ;  /* 0x00000015924c7220 */ /* 0x000fe40000410000 */
[----:B-1----:R-:W-:Y:S02]  /*3b30*/  FMUL.RZ R69, R68, 0.15915493667125701904 ;  /* 0x3e22f98344457820 */ /* 0x002fe4000040c000 */
[----:B------:R-:W-:Y:S02]  /*3b40*/  FMUL.FTZ R68, R24, UR17 ;  /* 0x0000001118447c20 */ /* 0x000fe40008410000 */
[C---:B0-----:R-:W-:Y:S01]  /*3b50*/  FMUL.FTZ R78, R146.reuse, R22 ;  /* 0x00000016924e7220 */ /* 0x041fe20000410000 */
[----:B------:R0:W-:Y:S01]  /*3b60*/  MUFU.COS R141, R70 ;  /* 0x00000046008d7308 */ /* 0x0001e20000000000 */
[----:B------:R-:W-:-:S02]  /*3b70*/  FMUL.FTZ R94, R146, R27 ;  /* 0x0000001b925e7220 */ /* 0x000fc40000410000 */
[C---:B------:R-:W-:Y:S02]  /*3b80*/  FMUL.FTZ R95, R146.reuse, R28 ;  /* 0x0000001c925f7220 */ /* 0x040fe40000410000 */
[C---:B------:R-:W-:Y:S02]  /*3b90*/  FMUL.FTZ R166, R146.reuse, R30 ;  /* 0x0000001e92a67220 */ /* 0x040fe40000410000 */
[----:B------:R-:W-:Y:S01]  /*3ba0*/  FMUL.FTZ R167, R146, R31 ;  /* 0x0000001f92a77220 */ /* 0x000fe20000410000 */
[----:B------:R-:W-:Y:S01]  /*3bb0*/  MUFU.SIN R77, R72 ;  /* 0x00000048004d7308 */ /* 0x000fe20000000400 */
[----:B0-----:R-:W-:Y:S02]  /*3bc0*/  FMUL.RZ R70, R68, 0.15915493667125701904 ;  /* 0x3e22f98344467820 */ /* 0x001fe4000040c000 */
[----:B------:R-:W-:Y:S02]  /*3bd0*/  FMUL.FTZ R68, R25, UR17 ;  /* 0x0000001119447c20 */ /* 0x000fe40008410000 */
[----:B------:R-:W-:-:S03]  /*3be0*/  FMUL.FTZ R168, R146, R33 ;  /* 0x0000002192a87220 */ /* 0x000fc60000410000 */
        /* <DEDUP_REMOVED lines=29> */
[----:B------:R-:W-:Y:S01]  /*3dc0*/  IADD3 R68, R15, -0x1, RZ ;  /* 0xffffffff0f447810 */ /* 0x000fe20007ffe0ff */
[----:B------:R0:W-:Y:S08]  /*3dd0*/  MUFU.COS R154, R72 ;  /* 0x00000048009a7308 */ /* 0x0001f00000000000 */
[----:B------:R-:W-:Y:S01]  /*3de0*/  MUFU.SIN R149, R69 ;  /* 0x0000004500957308 */ /* 0x000fe20000000400 */
[----:B0-----:R-:W-:-:S07]  /*3df0*/  FMUL.FTZ R72, R146, R19 ;  /* 0x0000001392487220 */ /* 0x001fce0000410000 */
[----:B------:R0:W-:Y:S08]  /*3e00*/  MUFU.COS R150, R69 ;  /* 0x0000004500967308 */ /* 0x0001f00000000000 */
[----:B------:R-:W-:Y:S01]  /*3e10*/  MUFU.SIN R155, R70 ;  /* 0x00000046009b7308 */ /* 0x000fe20000000400 */
[----:B0-----:R-:W-:-:S04]  /*3e20*/  LEA.HI R69, R68, R68, RZ, 0x1 ;  /* 0x0000004444457211 */ /* 0x001fc800078f08ff */
[----:B------:R-:W-:-:S03]  /*3e30*/  LOP3.LUT R69, R69, 0xfffffe, RZ, 0xc0, !PT ;  /* 0x00fffffe45457812 */ /* 0x000fc600078ec0ff */
[----:B------:R0:W-:Y:S01]  /*3e40*/  MUFU.COS R156, R70 ;  /* 0x00000046009c7308 */ /* 0x0001e20000000000 */
[----:B------:R-:W-:Y:S01]  /*3e50*/  IADD3 R68, R68, -R69, RZ ;  /* 0x8000004544447210 */ /* 0x000fe20007ffe0ff */
[----:B------:R-:W-:-:S03]  /*3e60*/  FMUL.FTZ R69, R146, R24 ;  /* 0x0000001892457220 */ /* 0x000fc60000410000 */
[----:B------:R-:W-:Y:S01]  /*3e70*/  @!P1 LEA R92, R68, R109, 0x8 ;  /* 0x0000006d445c9211 */ /* 0x000fe200078e40ff */
[C---:B------:R-:W-:Y:S02]  /*3e80*/  FMUL.FTZ R68, R146.reuse, R25 ;  /* 0x0000001992447220 */ /* 0x040fe40000410000 */
[----:B------:R-:W1:Y:S01]  /*3e90*/  MUFU.EX2 R72, R72 ;  /* 0x0000004800487308 */ /* 0x000e620000000800 */
[----:B0-----:R-:W-:Y:S01]  /*3ea0*/  FMUL.FTZ R70, R146, R18 ;  /* 0x0000001292467220 */ /* 0x001fe20000410000 */
[----:B------:R-:W-:-:S06]  /*3eb0*/  SHF.L.U32 R173, R92, 0x3, RZ ;  /* 0x000000035cad7819 */ /* 0x000fcc00000006ff */
[----:B------:R-:W-:Y:S08]  /*3ec0*/  MUFU.SIN R125, R80 ;  /* 0x00000050007d7308 */ /* 0x000ff00000000400 */
[----:B------:R0:W-:Y:S01]  /*3ed0*/  MUFU.COS R71, R80 ;  /* 0x0000005000477308 */ /* 0x0001e20000000000 */
[C---:B-1----:R-:W-:Y:S02]  /*3ee0*/  FMUL.FTZ R143, R72.reuse, R143 ;  /* 0x0000008f488f7220 */ /* 0x042fe40000410000 */
[----:B------:R-:W-:-:S02]  /*3ef0*/  FMUL.FTZ R142, R72, R73 ;  /* 0x00000049488e7220 */ /* 0x000fc40000410000 */
[----:B------:R-:W-:-:S03]  /*3f00*/  FMUL.FTZ R72, R34, UR17 ;  /* 0x0000001122487c20 */ /* 0x000fc60008410000 */
[----:B------:R-:W1:Y:S01]  /*3f10*/  MUFU.EX2 R70, R70 ;  /* 0x0000004600467308 */ /* 0x000e620000000800 */
[----:B0-----:R-:W-:Y:S02]  /*3f20*/  FMUL.FTZ R80, R146, R23 ;  /* 0x0000001792507220 */ /* 0x001fe40000410000 */
[----:B------:R-:W-:-:S05]  /*3f30*/  FMUL.RZ R175, R72, 0.15915493667125701904 ;  /* 0x3e22f98348af7820 */ /* 0x000fca000040c000 */
[----:B------:R-:W-:Y:S08]  /*3f40*/  MUFU.SIN R151, R74 ;  /* 0x0000004a00977308 */ /* 0x000ff00000000400 */
[----:B------:R0:W-:Y:S01]  /*3f50*/  MUFU.COS R152, R74 ;  /* 0x0000004a00987308 */ /* 0x0001e20000000000 */
[C---:B-1----:R-:W-:Y:S02]  /*3f60*/  FMUL.FTZ R124, R70.reuse, R71 ;  /* 0x00000047467c7220 */ /* 0x042fe40000410000 */
[----:B------:R-:W-:-:S02]  /*3f70*/  FMUL.FTZ R125, R70, R125 ;  /* 0x0000007d467d7220 */ /* 0x000fc40000410000 */
[-C--:B------:R-:W-:Y:S02]  /*3f80*/  FMUL.FTZ R72, R124, R142.reuse ;  /* 0x0000008e7c487220 */ /* 0x080fe40000410000 */
[----:B------:R-:W-:Y:S01]  /*3f90*/  FMUL.FTZ R70, R125, R142 ;  /* 0x0000008e7d467220 */ /* 0x000fe20000410000 */
[----:B------:R-:W1:Y:S01]  /*3fa0*/  MUFU.EX2 R69, R69 ;  /* 0x0000004500457308 */ /* 0x000e620000000800 */
[----:B0-----:R-:W-:Y:S02]  /*3fb0*/  FMUL.FTZ R74, R146, R20 ;  /* 0x00000014924a7220 */ /* 0x001fe40000410000 */
[----:B------:R-:W-:-:S05]  /*3fc0*/  FFMA.FTZ R70, R124, R143, -R70 ;  /* 0x0000008f7c467223 */ /* 0x000fca0000010846 */
[----:B------:R-:W0:Y:S08]  /*3fd0*/  MUFU.EX2 R74, R74 ;  /* 0x0000004a004a7308 */ /* 0x000e300000000800 */
[----:B------:R-:W2:Y:S01]  /*3fe0*/  MUFU.EX2 R76, R76 ;  /* 0x0000004c004c7308 */ /* 0x000ea20000000800 */
[C---:B-1----:R-:W-:Y:S02]  /*3ff0*/  FMUL.FTZ R133, R69.reuse, R82 ;  /* 0x0000005245857220 */ /* 0x042fe40000410000 */
[----:B------:R-:W-:-:S02]  /*4000*/  FMUL.FTZ R132, R69, R132 ;  /* 0x0000008445847220 */ /* 0x000fc40000410000 */
[----:B------:R-:W-:Y:S02]  /*4010*/  FFMA.FTZ R69, R125, R143, R72 ;  /* 0x0000008f7d457223 */ /* 0x000fe40000010048 */
[----:B------:R-:W-:Y:S01]  /*4020*/  FMUL.FTZ R72, R146, R26 ;  /* 0x0000001a92487220 */ /* 0x000fe20000410000 */
[----:B------:R-:W1:Y:S01]  /*4030*/  MUFU.EX2 R68, R68 ;  /* 0x0000004400447308 */ /* 0x000e620000000800 */
[C---:B0-----:R-:W-:Y:S02]  /*4040*/  FMUL.FTZ R140, R74.reuse, R75 ;  /* 0x0000004b4a8c7220 */ /* 0x041fe40000410000 */
[----:B------:R-:W-:Y:S02]  /*4050*/  FMUL.FTZ R141, R74, R141 ;  /* 0x0000008d4a8d7220 */ /* 0x000fe40000410000 */
[C---:B------:R-:W-:Y:S02]  /*4060*/  FMUL.FTZ R71, R140.reuse, R69 ;  /* 0x000000458c477220 */ /* 0x040fe40000410000 */
[----:B------:R-:W-:Y:S01]  /*4070*/  FMUL.FTZ R74, R140, R70 ;  /* 0x000000468c4a7220 */ /* 0x000fe20000410000 */
[----:B------:R-:W0:Y:S01]  /*4080*/  MUFU.EX2 R78, R78 ;  /* 0x0000004e004e7308 */ /* 0x000e220000000800 */
[----:B--2---:R-:W-:-:S02]  /*4090*/  FMUL.FTZ R138, R76, R77 ;  /* 0x0000004d4c8a7220 */ /* 0x004fc40000410000 */
[C---:B------:R-:W-:Y:S02]  /*40a0*/  FFMA.FTZ R71, R141.reuse, R70, -R71 ;  /* 0x000000468d477223 */ /* 0x040fe40000010847 */
[----:B------:R-:W-:Y:S02]  /*40b0*/  FFMA.FTZ R74, R141, R69, R74 ;  /* 0x000000458d4a7223 */ /* 0x000fe4000001004a */
[----:B------:R-:W-:Y:S01]  /*40c0*/  FMUL.FTZ R69, R138, R71 ;  /* 0x000000478a457220 */ /* 0x000fe20000410000 */
[----:B------:R-:W2:Y:S01]  /*40d0*/  MUFU.EX2 R80, R80 ;  /* 0x0000005000507308 */ /* 0x000ea20000000800 */
[C---:B-1----:R-:W-:Y:S02]  /*40e0*/  FMUL.FTZ R131, R68.reuse, R131 ;  /* 0x0000008344837220 */ /* 0x042fe40000410000 */
[----:B------:R-:W-:Y:S02]  /*40f0*/  FMUL.FTZ R130, R68, R83 ;  /* 0x0000005344827220 */ /* 0x000fe40000410000 */
[----:B------:R-:W-:-:S02]  /*4100*/  FMUL.FTZ R68, R138, R74 ;  /* 0x0000004a8a447220 */ /* 0x000fc40000410000 */
[----:B------:R-:W-:Y:S01]  /*4110*/  FMUL.FTZ R139, R76, R139 ;  /* 0x0000008b4c8b7220 */ /* 0x000fe20000410000 */
[----:B------:R1:W-:Y:S01]  /*4120*/  MUFU.EX2 R163, R94 ;  /* 0x0000005e00a37308 */ /* 0x0003e20000000800 */
[C---:B0-----:R-:W-:Y:S02]  /*4130*/  FMUL.FTZ R137, R78.reuse, R137 ;  /* 0x000000894e897220 */ /* 0x041fe40000410000 */
[----:B------:R-:W-:Y:S02]  /*4140*/  FMUL.FTZ R136, R78, R79 ;  /* 0x0000004f4e887220 */ /* 0x000fe40000410000 */
[C---:B------:R-:W-:Y:S01]  /*4150*/  FFMA.FTZ R169, R139.reuse, R71, -R68 ;  /* 0x000000478ba97223 */ /* 0x040fe20000010844 */
[----:B------:R-:W0:Y:S01]  /*4160*/  LDS.128 R76, [R161.X16+0x20] ;  /* 0x00002000a14c7984 */ /* 0x000e22000000cc00 */
[----:B------:R-:W-:Y:S01]  /*4170*/  FFMA.FTZ R171, R139, R74, R69 ;  /* 0x0000004a8bab7223 */ /* 0x000fe20000010045 */
[----:B------:R3:W0:Y:S01]  /*4180*/  MUFU.EX2 R162, R72 ;  /* 0x0000004800a27308 */ /* 0x0006220000000800 */
[----:B-1----:R-:W-:Y:S01]  /*4190*/  FMUL.FTZ R94, R146, R29 ;  /* 0x0000001d925e7220 */ /* 0x002fe20000410000 */
[----:B------:R-:W1:Y:S01]  /*41a0*/  LDS.128 R68, [R161.X16] ;  /* 0x00000000a1447984 */ /* 0x000e62000000cc00 */
[----:B--2---:R-:W-:-:S02]  /*41b0*/  FMUL.FTZ R135, R80, R135 ;  /* 0x0000008750877220 */ /* 0x004fc40000410000 */
[----:B------:R-:W-:Y:S02]  /*41c0*/  FMUL.FTZ R134, R80, R81 ;  /* 0x0000005150867220 */ /* 0x000fe40000410000 */
[----:B------:R-:W-:Y:S01]  /*41d0*/  LDS.128 R80, [R161.X16+0x30] ;  /* 0x00003000a1507984 */ /* 0x000fe2000000cc00 */
[----:B------:R-:W2:Y:S03]  /*41e0*/  MUFU.EX2 R164, R95 ;  /* 0x0000005f00a47308 */ /* 0x000ea60000000800 */
[----:B---3--:R-:W-:Y:S04]  /*41f0*/  LDS.128 R72, [R161.X16+0x10] ;  /* 0x00001000a1487984 */ /* 0x008fe8000000cc00 */
[----:B----4-:R3:W-:Y:S01]  /*4200*/  STS.128 [R93.X16+0x1080], R60 ;  /* 0x0010803c5d007388 */ /* 0x0107e2000000cc00 */
[----:B------:R4:W-:Y:S03]  /*4210*/  MUFU.EX2 R165, R94 ;  /* 0x0000005e00a57308 */ /* 0x0009e60000000800 */
[----:B------:R-:W-:Y:S04]  /*4220*/  STS.128 [R93.X16+0x1280], R64 ;  /* 0x001280405d007388 */ /* 0x000fe8000000cc00 */
[----:B------:R-:W-:Y:S01]  /*4230*/  STS.128 [R93.X16+0x1480], R84 ;  /* 0x001480545d007388 */ /* 0x000fe2000000cc00 */
[----:B------:R-:W-:Y:S03]  /*4240*/  MUFU.COS R170, R175 ;  /* 0x000000af00aa7308 */ /* 0x000fe60000000000 */
[----:B------:R-:W-:Y:S01]  /*4250*/  STS.128 [R93.X16+0x1680], R88 ;  /* 0x001680585d007388 */ /* 0x000fe2000000cc00 */
[----:B------:R-:W-:-:S06]  /*4260*/  NOP ;  /* 0x0000000000007918 */ /* 0x000fcc0000000000 */
[----:B------:R-:W1:Y:S01]  /*4270*/  LDS.128 R84, [R161.X16+0x1080] ;  /* 0x00108000a1547984 */ /* 0x000e62000000cc00 */
[----:B---3--:R-:W-:Y:S01]  /*4280*/  HFMA2.MMA R60, -RZ, RZ, 1.875, 0 ;  /* 0x3f800000ff3c7435 */ /* 0x008fe200000001ff */
[C---:B------:R-:W-:Y:S01]  /*4290*/  FMUL.FTZ R172, R136.reuse, R171 ;  /* 0x000000ab88ac7220 */ /* 0x040fe20000410000 */
[----:B------:R-:W-:Y:S01]  /*42a0*/  MOV R61, RZ ;  /* 0x000000ff003d7202 */ /* 0x000fe20000000f00 */
[----:B------:R-:W3:Y:S01]  /*42b0*/  LDS.128 R88, [R161.X16+0x1090] ;  /* 0x00109000a1587984 */ /* 0x000ee2000000cc00 */
[-C--:B------:R-:W-:Y:S01]  /*42c0*/  FMUL.FTZ R174, R136, R169.reuse ;  /* 0x000000a988ae7220 */ /* 0x080fe20000410000 */
[----:B------:R-:W-:Y:S01]  /*42d0*/  CS2R R62, SRZ ;  /* 0x00000000003e7805 */ /* 0x000fe2000001ff00 */
[----:B------:R-:W-:Y:S01]  /*42e0*/  MUFU.SIN R147, R148 ;  /* 0x0000009400937308 */ /* 0x000fe20000000400 */
[----:B----4-:R-:W4:Y:S04]  /*42f0*/  LDS.128 R92, [R161.X16+0x10a0] ;  /* 0x0010a000a15c7984 */ /* 0x010f28000000cc00 */
[----:B------:R0:W1:Y:S01]  /*4300*/  LDS.128 R64, [R161.X16+0x10b0] ;  /* 0x0010b000a1407984 */ /* 0x000062000000cc00 */
[----:B------:R-:W-:-:S02]  /*4310*/  FFMA.FTZ R172, R137, R169, -R172 ;  /* 0x000000a989ac7223 */ /* 0x000fc400000108ac */
[----:B------:R-:W-:Y:S01]  /*4320*/  FFMA.FTZ R174, R137, R171, R174 ;  /* 0x000000ab89ae7223 */ /* 0x000fe200000100ae */
[----:B------:R1:W-:Y:S01]  /*4330*/  STS.64 [R173+0x6b60], R124 ;  /* 0x006b607cad007388 */ /* 0x0003e20000000a00 */
[----:B------:R-:W-:Y:S01]  /*4340*/  FMUL.FTZ R146, R146, R34 ;  /* 0x0000002292927220 */ /* 0x000fe20000410000 */
[----:B------:R-:W-:Y:S02]  /*4350*/  MUFU.COS R148, R148 ;  /* 0x0000009400947308 */ /* 0x000fe40000000000 */
[----:B------:R-:W-:Y:S01]  /*4360*/  BAR.SYNC.DEFER_BLOCKING 0x0 ;  /* 0x0000000000007b1d */ /* 0x000fe20000010000 */
[----:B0-----:R-:W-:-:S04]  /*4370*/  FMUL.FTZ R161, R134, R172 ;  /* 0x000000ac86a17220 */ /* 0x001fc80000410000 */
[----:B------:R-:W-:Y:S01]  /*4380*/  FFMA.FTZ R161, R135, R174, R161 ;  /* 0x000000ae87a17223 */ /* 0x000fe200000100a1 */
[----:B------:R-:W0:Y:S01]  /*4390*/  MUFU.EX2 R166, R166 ;  /* 0x000000a600a67308 */ /* 0x000e220000000800 */
[C---:B------:R-:W-:Y:S02]  /*43a0*/  FMUL.FTZ R160, R162.reuse, R160 ;  /* 0x000000a0a2a07220 */ /* 0x040fe40000410000 */
[----:B------:R-:W-:Y:S02]  /*43b0*/  FMUL.FTZ R159, R162, R159 ;  /* 0x0000009fa29f7220 */ /* 0x000fe40000410000 */
[----:B------:R-:W-:Y:S02]  /*43c0*/  FMUL.FTZ R162, R132, R161 ;  /* 0x000000a184a27220 */ /* 0x000fe40000410000 */
[C---:B--2---:R-:W-:Y:S01]  /*43d0*/  FMUL.FTZ R156, R164.reuse, R156 ;  /* 0x0000009ca49c7220 */ /* 0x044fe20000410000 */
[----:B------:R-:W2:Y:S01]  /*43e0*/  MUFU.EX2 R168, R168 ;  /* 0x000000a800a87308 */ /* 0x000ea20000000800 */
[----:B------:R-:W-:-:S07]  /*43f0*/  FMUL.FTZ R155, R164, R155 ;  /* 0x0000009ba49b7220 */ /* 0x000fce0000410000 */
[----:B------:R-:W-:Y:S01]  /*4400*/  MUFU.EX2 R167, R167 ;  /* 0x000000a700a77308 */ /* 0x000fe20000000800 */
[----:B------:R1:W5:Y:S01]  /*4410*/  @!P0 LDG.E.128 R60, [R144.64] ;  /* 0x00000012903c8981 */ /* 0x000362000c1e1d00 */
[C---:B------:R-:W-:Y:S01]  /*4420*/  FMUL.FTZ R158, R163.reuse, R158 ;  /* 0x0000009ea39e7220 */ /* 0x040fe20000410000 */
[--C-:B------:R-:W-:Y:S01]  /*4430*/  PRMT R176, RZ, 0x5410, R78.reuse ;  /* 0x00005410ffb07816 */ /* 0x100fe2000000004e */
[----:B------:R-:W-:Y:S01]  /*4440*/  FMUL.FTZ R157, R163, R157 ;  /* 0x0000009da39d7220 */ /* 0x000fe20000410000 */
[----:B------:R-:W-:Y:S01]  /*4450*/  PRMT R78, RZ, 0x7610, R78 ;  /* 0x00007610ff4e7816 */ /* 0x000fe2000000004e */
[----:B0-----:R-:W-:Y:S01]  /*4460*/  FMUL.FTZ R152, R166, R152 ;  /* 0x00000098a6987220 */ /* 0x001fe20000410000 */
[--C-:B------:R-:W-:Y:S01]  /*4470*/  PRMT R177, RZ, 0x5410, R79.reuse ;  /* 0x00005410ffb17816 */ /* 0x100fe2000000004f */
[C---:B--2---:R-:W-:Y:S01]  /*4480*/  FMUL.FTZ R148, R168.reuse, R148 ;  /* 0x00000094a8947220 */ /* 0x044fe20000410000 */
[----:B------:R-:W-:Y:S01]  /*4490*/  PRMT R79, RZ, 0x7610, R79 ;  /* 0x00007610ff4f7816 */ /* 0x000fe2000000004f */
[----:B------:R-:W-:Y:S01]  /*44a0*/  FMUL.FTZ R147, R168, R147 ;  /* 0x00000093a8937220 */ /* 0x000fe20000410000 */
[----:B-1----:R0:W1:Y:S01]  /*44b0*/  MUFU.EX2 R145, R146 ;  /* 0x0000009200917308 */ /* 0x0020620000000800 */
[----:B------:R-:W-:Y:S01]  /*44c0*/  FMUL.FTZ R144, R134, R174 ;  /* 0x000000ae86907220 */ /* 0x000fe20000410000 */
[--C-:B------:R-:W-:Y:S01]  /*44d0*/  PRMT R174, RZ, 0x5410, R76.reuse ;  /* 0x00005410ffae7816 */ /* 0x100fe2000000004c */
[----:B------:R-:W-:Y:S01]  /*44e0*/  FMUL.FTZ R151, R166, R151 ;  /* 0x00000097a6977220 */ /* 0x000fe20000410000 */
[----:B------:R-:W-:Y:S01]  /*44f0*/  PRMT R76, RZ, 0x7610, R76 ;  /* 0x00007610ff4c7816 */ /* 0x000fe2000000004c */
[----:B------:R-:W-:Y:S01]  /*4500*/  FFMA.FTZ R172, R135, R172, -R144 ;  /* 0x000000ac87ac7223 */ /* 0x000fe20000010890 */
[----:B------:R-:W-:Y:S01]  /*4510*/  PRMT R179, RZ, 0x7610, R53 ;  /* 0x00007610ffb37816 */ /* 0x000fe20000000035 */
[----:B------:R-:W-:Y:S01]  /*4520*/  FMUL.FTZ R154, R165, R154 ;  /* 0x0000009aa59a7220 */ /* 0x000fe20000410000 */
[----:B------:R2:W1:Y:S01]  /*4530*/  MUFU.SIN R144, R175 ;  /* 0x000000af00907308 */ /* 0x0004620000000400 */
[-C--:B------:R-:W-:Y:S01]  /*4540*/  FMUL.FTZ R164, R132, R172.reuse ;  /* 0x000000ac84a47220 */ /* 0x080fe20000410000 */
[----:B------:R-:W-:Y:S01]  /*4550*/  PRMT R180, RZ, 0x7610, R54 ;  /* 0x00007610ffb47816 */ /* 0x000fe20000000036 */
[C---:B------:R-:W-:Y:S01]  /*4560*/  FFMA.FTZ R162, R133.reuse, R172, -R162 ;  /* 0x000000ac85a27223 */ /* 0x040fe200000108a2 */
[----:B------:R-:W-:Y:S01]  /*4570*/  PRMT R172, RZ, 0x7610, R58 ;  /* 0x00007610ffac7816 */ /* 0x000fe2000000003a */
[----:B------:R-:W-:Y:S01]  /*4580*/  FFMA.FTZ R164, R133, R161, R164 ;  /* 0x000000a185a47223 */ /* 0x000fe200000100a4 */
[----:B------:R-:W-:Y:S01]  /*4590*/  ISETP.NE.AND P0, PT, R9, 0x3f, PT ;  /* 0x0000003f0900780c */ /* 0x000fe20003f05270 */
[C---:B------:R-:W-:Y:S01]  /*45a0*/  FMUL.FTZ R161, R130.reuse, R162 ;  /* 0x000000a282a17220 */ /* 0x040fe20000410000 */
[----:B------:R-:W-:Y:S01]  /*45b0*/  PRMT R210, RZ, 0x7610, R55 ;  /* 0x00007610ffd27816 */ /* 0x000fe20000000037 */
[-C--:B0-----:R-:W-:Y:S01]  /*45c0*/  FMUL.FTZ R146, R130, R164.reuse ;  /* 0x000000a482927220 */ /* 0x081fe20000410000 */
[----:B--2---:R-:W-:Y:S01]  /*45d0*/  PRMT R175, RZ, 0x5410, R52 ;  /* 0x00005410ffaf7816 */ /* 0x004fe20000000034 */
[C---:B------:R-:W-:Y:S01]  /*45e0*/  FFMA.FTZ R161, R131.reuse, R164, R161 ;  /* 0x000000a483a17223 */ /* 0x040fe200000100a1 */
[----:B------:R-:W-:Y:S01]  /*45f0*/  PRMT R164, RZ, 0x5410, R69 ;  /* 0x00005410ffa47816 */ /* 0x000fe20000000045 */
[----:B------:R-:W-:Y:S01]  /*4600*/  FFMA.FTZ R162, R131, R162, -R146 ;  /* 0x000000a283a27223 */ /* 0x000fe20000010892 */
[----:B------:R-:W-:Y:S01]  /*4610*/  BSSY B0, `(.L_x_7825) ;  /* 0x0000106000007945 */ /* 0x000fe20003800000 */
[-C--:B------:R-:W-:Y:S01]  /*4620*/  FMUL.FTZ R163, R159, R161.reuse ;  /* 0x000000a19fa37220 */ /* 0x080fe20000410000 */
[----:B------:R-:W-:Y:S01]  /*4630*/  PRMT R222, RZ, 0x5410, R84 ;  /* 0x00005410ffde7816 */ /* 0x000fe20000000054 */
[C---:B-1----:R-:W-:Y:S01]  /*4640*/  FMUL.FTZ R146, R145.reuse, R170 ;  /* 0x000000aa91927220 */ /* 0x042fe20000410000 */
[----:B------:R-:W-:Y:S01]  /*4650*/  PRMT R170, RZ, 0x7610, R57 ;  /* 0x00007610ffaa7816 */ /* 0x000fe20000000039 */
[----:B------:R-:W-:Y:S01]  /*4660*/  FMUL.FTZ R145, R145, R144 ;  /* 0x0000009091917220 */ /* 0x000fe20000410000 */
[----:B------:R-:W-:Y:S01]  /*4670*/  PRMT R144, RZ, 0x5410, R68 ;  /* 0x00005410ff907816 */ /* 0x000fe20000000044 */
[-C--:B------:R-:W-:Y:S01]  /*4680*/  FFMA.FTZ R168, R160, R162.reuse, -R163 ;  /* 0x000000a2a0a87223 */ /* 0x080fe200000108a3 */
[----:B------:R-:W-:Y:S01]  /*4690*/  PRMT R228, RZ, 0x7610, R84 ;  /* 0x00007610ffe47816 */ /* 0x000fe20000000054 */
[----:B------:R-:W-:Y:S01]  /*46a0*/  FMUL.FTZ R163, R159, R162 ;  /* 0x000000a29fa37220 */ /* 0x000fe20000410000 */
[----:B------:R-:W-:Y:S01]  /*46b0*/  PRMT R162, RZ, 0x7610, R68 ;  /* 0x00007610ffa27816 */ /* 0x000fe20000000044 */
[-C--:B------:R-:W-:Y:S01]  /*46c0*/  FMUL.FTZ R183, R144, R18.reuse ;  /* 0x0000001290b77220 */ /* 0x080fe20000410000 */
[--C-:B------:R-:W-:Y:S01]  /*46d0*/  PRMT R68, RZ, 0x5410, R56.reuse ;  /* 0x00005410ff447816 */ /* 0x100fe20000000038 */
[----:B------:R-:W-:Y:S01]  /*46e0*/  FFMA.FTZ R169, R160, R161, R163 ;  /* 0x000000a1a0a97223 */ /* 0x000fe200000100a3 */
[----:B------:R-:W-:Y:S01]  /*46f0*/  PRMT R161, RZ, 0x7610, R69 ;  /* 0x00007610ffa17816 */ /* 0x000fe20000000045 */
[----:B------:R-:W-:Y:S01]  /*4700*/  FMUL.FTZ R182, R162, R18 ;  /* 0x00000012a2b67220 */ /* 0x000fe20000410000 */
[----:B------:R-:W-:Y:S01]  /*4710*/  PRMT R163, RZ, 0x7610, R56 ;  /* 0x00007610ffa37816 */ /* 0x000fe20000000038 */
[C---:B------:R-:W-:Y:S01]  /*4720*/  FMUL.FTZ R183, R68.reuse, R183 ;  /* 0x000000b744b77220 */ /* 0x040fe20000410000 */
[--C-:B------:R-:W-:Y:S01]  /*4730*/  PRMT R227, RZ, 0x5410, R85.reuse ;  /* 0x00005410ffe37816 */ /* 0x100fe20000000055 */
[----:B------:R-:W-:Y:S01]  /*4740*/  FMUL.FTZ R182, R68, R182 ;  /* 0x000000b644b67220 */ /* 0x000fe20000410000 */
[----:B------:R-:W-:Y:S01]  /*4750*/  PRMT R221, RZ, 0x7610, R85 ;  /* 0x00007610ffdd7816 */ /* 0x000fe20000000055 */
[-C--:B------:R-:W-:Y:S01]  /*4760*/  FMUL.FTZ R185, R161, R19.reuse ;  /* 0x00000013a1b97220 */ /* 0x080fe20000410000 */
[--C-:B------:R-:W-:Y:S01]  /*4770*/  PRMT R218, RZ, 0x5410, R86.reuse ;  /* 0x00005410ffda7816 */ /* 0x100fe20000000056 */
[-C--:B------:R-:W-:Y:S01]  /*4780*/  FMUL.FTZ R69, R183, R142.reuse ;  /* 0x0000008eb7457220 */ /* 0x080fe20000410000 */
[----:B------:R-:W-:Y:S01]  /*4790*/  PRMT R224, RZ, 0x7610, R86 ;  /* 0x00007610ffe07816 */ /* 0x000fe20000000056 */
[----:B------:R-:W-:Y:S01]  /*47a0*/  FMUL.FTZ R184, R164, R19 ;  /* 0x00000013a4b87220 */ /* 0x000fe20000410000 */
[--C-:B------:R-:W-:Y:S01]  /*47b0*/  PRMT R223, RZ, 0x5410, R87.reuse ;  /* 0x00005410ffdf7816 */ /* 0x100fe20000000057 */
[C---:B------:R-:W-:Y:S01]  /*47c0*/  FMUL.FTZ R68, R182.reuse, R142 ;  /* 0x0000008eb6447220 */ /* 0x040fe20000410000 */
[----:B------:R-:W-:Y:S01]  /*47d0*/  PRMT R217, RZ, 0x7610, R87 ;  /* 0x00007610ffd97816 */ /* 0x000fe20000000057 */
[C---:B------:R-:W-:Y:S01]  /*47e0*/  FMUL.FTZ R185, R163.reuse, R185 ;  /* 0x000000b9a3b97220 */ /* 0x040fe20000410000 */
[----:B---3--:R-:W-:Y:S01]  /*47f0*/  PRMT R219, RZ, 0x5410, R89 ;  /* 0x00005410ffdb7816 */ /* 0x008fe20000000059 */
        /* <DEDUP_REMOVED lines=9> */
[--C-:B------:R-:W-:Y:S01]  /*4890*/  PRMT R165, RZ, 0x5410, R71.reuse ;  /* 0x00005410ffa57816 */ /* 0x100fe20000000047 */
[C---:B------:R-:W-:Y:S01]  /*48a0*/  FMUL.FTZ R150, R167.reuse, R150 ;  /* 0x00000096a7967220 */ /* 0x040fe20000410000 */
[----:B----4-:R-:W-:Y:S01]  /*48b0*/  PRMT R84, RZ, 0x5410, R94 ;  /* 0x00005410ff547816 */ /* 0x010fe2000000005e */
        /* <DEDUP_REMOVED lines=21> */
[----:B------:R-:W-:Y:S01]  /*4a10*/  PRMT R94, RZ, 0x7610, R94 ;  /* 0x00007610ff5e7816 */ /* 0x000fe2000000005e */
[----:B------:R-:W-:Y:S01]  /*4a20*/  FADD.FTZ R69, R188, R69 ;  /* 0x00000045bc457221 */ /* 0x000fe20000010000 */
[--C-:B------:R-:W-:Y:S01]  /*4a30*/  PRMT R85, RZ, 0x5410, R95.reuse ;  /* 0x00005410ff557816 */ /* 0x100fe2000000005f */
[----:B------:R-:W-:Y:S01]  /*4a40*/  FMUL.FTZ R68, R138, R70 ;  /* 0x000000468a447220 */ /* 0x000fe20000410000 */
[----:B------:R-:W-:Y:S01]  /*4a50*/  PRMT R87, RZ, 0x7610, R95 ;  /* 0x00007610ff577816 */ /* 0x000fe2000000005f */
[----:B------:R-:W-:-:S02]  /*4a60*/  FMUL.FTZ R187, R167, R21 ;  /* 0x00000015a7bb7220 */ /* 0x000fc40000410000 */
[----:B------:R-:W-:Y:S02]  /*4a70*/  FMUL.FTZ R71, R157, R169 ;  /* 0x000000a99d477220 */ /* 0x000fe40000410000 */
[----:B------:R-:W-:Y:S02]  /*4a80*/  FFMA.FTZ R68, R139, R69, R68 ;  /* 0x000000458b447223 */ /* 0x000fe40000010044 */
[----:B------:R-:W-:Y:S02]  /*4a90*/  FMUL.FTZ R186, R165, R21 ;  /* 0x00000015a5ba7220 */ /* 0x000fe40000410000 */
[----:B------:R-:W-:Y:S02]  /*4aa0*/  FMUL.FTZ R69, R138, R69 ;  /* 0x000000458a457220 */ /* 0x000fe40000410000 */
[----:B------:R-:W-:Y:S02]  /*4ab0*/  FMUL.FTZ R187, R170, R187 ;  /* 0x000000bbaabb7220 */ /* 0x000fe40000410000 */
[----:B------:R-:W-:-:S02]  /*4ac0*/  FFMA.FTZ R71, R158, R168, -R71 ;  /* 0x000000a89e477223 */ /* 0x000fc40000010847 */
[----:B------:R-:W-:Y:S02]  /*4ad0*/  FMUL.FTZ R168, R157, R168 ;  /* 0x000000a89da87220 */ /* 0x000fe40000410000 */
[----:B------:R-:W-:Y:S01]  /*4ae0*/  FMUL.FTZ R186, R170, R186 ;  /* 0x000000baaaba7220 */ /* 0x000fe20000410000 */
[----:B------:R-:W-:Y:S01]  /*4af0*/  PRMT R170, RZ, 0x5410, R73 ;  /* 0x00005410ffaa7816 */ /* 0x000fe20000000049 */
[----:B------:R-:W-:Y:S02]  /*4b00*/  FFMA.FTZ R69, R139, R70, -R69 ;  /* 0x000000468b457223 */ /* 0x000fe40000010845 */
[----:B------:R-:W-:Y:S02]  /*4b10*/  FADD.FTZ R68, R187, R68 ;  /* 0x00000044bb447221 */ /* 0x000fe40000010000 */
[----:B------:R-:W-:Y:S02]  /*4b20*/  FFMA.FTZ R168, R158, R169, R168 ;  /* 0x000000a99ea87223 */ /* 0x000fe400000100a8 */
[----:B------:R-:W-:-:S02]  /*4b30*/  FADD.FTZ R69, R186, R69 ;  /* 0x00000045ba457221 */ /* 0x000fc40000010000 */
[----:B------:R-:W-:Y:S02]  /*4b40*/  FMUL.FTZ R70, R136, R68 ;  /* 0x0000004488467220 */ /* 0x000fe40000410000 */
[C---:B------:R-:W-:Y:S02]  /*4b50*/  FMUL.FTZ R171, R155.reuse, R71 ;  /* 0x000000479bab7220 */ /* 0x040fe40000410000 */
[-C--:B------:R-:W-:Y:S02]  /*4b60*/  FMUL.FTZ R169, R155, R168.reuse ;  /* 0x000000a89ba97220 */ /* 0x080fe40000410000 */
[CC--:B------:R-:W-:Y:S02]  /*4b70*/  FFMA.FTZ R70, R137.reuse, R69.reuse, -R70 ;  /* 0x0000004589467223 */ /* 0x0c0fe40000010846 */
[----:B------:R-:W-:Y:S01]  /*4b80*/  FFMA.FTZ R173, R156, R168, R171 ;  /* 0x000000a89cad7223 */ /* 0x000fe200000100ab */
[--C-:B------:R-:W-:Y:S01]  /*4b90*/  PRMT R168, RZ, 0x5410, R72.reuse ;  /* 0x00005410ffa87816 */ /* 0x100fe20000000048 */
[----:B------:R-:W-:Y:S01]  /*4ba0*/  FMUL.FTZ R69, R136, R69 ;  /* 0x0000004588457220 */ /* 0x000fe20000410000 */
[----:B------:R-:W-:Y:S01]  /*4bb0*/  PRMT R171, RZ, 0x7610, R73 ;  /* 0x00007610ffab7816 */ /* 0x000fe20000000049 */
[----:B------:R-:W-:Y:S01]  /*4bc0*/  FFMA.FTZ R71, R156, R71, -R169 ;  /* 0x000000479c477223 */ /* 0x000fe200000108a9 */
[----:B------:R-:W-:Y:S01]  /*4bd0*/  PRMT R169, RZ, 0x7610, R72 ;  /* 0x00007610ffa97816 */ /* 0x000fe20000000048 */
[----:B------:R-:W-:Y:S01]  /*4be0*/  FFMA.FTZ R69, R137, R68, R69 ;  /* 0x0000004489457223 */ /* 0x000fe20000010045 */
[----:B------:R-:W-:Y:S01]  /*4bf0*/  PRMT R68, RZ, 0x5410, R58 ;  /* 0x00005410ff447816 */ /* 0x000fe2000000003a */
[-C--:B------:R-:W-:Y:S01]  /*4c00*/  FMUL.FTZ R191, R168, R22.reuse ;  /* 0x00000016a8bf7220 */ /* 0x080fe20000410000 */
        /* <DEDUP_REMOVED lines=8> */
[----:B------:R-:W-:Y:S02]  /*4c90*/  FMUL.FTZ R193, R170, R23 ;  /* 0x00000017aac17220 */ /* 0x000fe40000410000 */
[-C--:B------:R-:W-:Y:S02]  /*4ca0*/  FMUL.FTZ R68, R134, R69.reuse ;  /* 0x0000004586447220 */ /* 0x080fe40000410000 */
[C---:B------:R-:W-:Y:S02]  /*4cb0*/  FMUL.FTZ R192, R172.reuse, R192 ;  /* 0x000000c0acc07220 */ /* 0x040fe40000410000 */
[C---:B------:R-:W-:Y:S02]  /*4cc0*/  FFMA.FTZ R69, R135.reuse, R69, R72 ;  /* 0x0000004587457223 */ /* 0x040fe40000010048 */
[----:B------:R-:W-:Y:S01]  /*4cd0*/  FMUL.FTZ R193, R172, R193 ;  /* 0x000000c1acc17220 */ /* 0x000fe20000410000 */
[----:B------:R-:W-:Y:S01]  /*4ce0*/  PRMT R172, RZ, 0x5410, R74 ;  /* 0x00005410ffac7816 */ /* 0x000fe2000000004a */
[----:B------:R-:W-:Y:S01]  /*4cf0*/  FFMA.FTZ R68, R135, R70, -R68 ;  /* 0x0000004687447223 */ /* 0x000fe20000010844 */
[----:B------:R-:W-:Y:S01]  /*4d00*/  PRMT R74, RZ, 0x7610, R74 ;  /* 0x00007610ff4a7816 */ /* 0x000fe2000000004a */
[----:B------:R-:W-:-:S02]  /*4d10*/  FADD.FTZ R69, R192, R69 ;  /* 0x00000045c0457221 */ /* 0x000fc40000010000 */
[----:B------:R-:W-:Y:S02]  /*4d20*/  FMUL.FTZ R72, R153, R173 ;  /* 0x000000ad99487220 */ /* 0x000fe40000410000 */
[----:B------:R-:W-:Y:S02]  /*4d30*/  FADD.FTZ R68, R193, R68 ;  /* 0x00000044c1447221 */ /* 0x000fe40000010000 */
[----:B------:R-:W-:Y:S02]  /*4d40*/  FMUL.FTZ R70, R132, R69 ;  /* 0x0000004584467220 */ /* 0x000fe40000410000 */
[----:B------:R-:W-:Y:S02]  /*4d50*/  FMUL.FTZ R195, R172, R24 ;  /* 0x00000018acc37220 */ /* 0x000fe40000410000 */
[-C--:B------:R-:W-:Y:S02]  /*4d60*/  FFMA.FTZ R72, R154, R71.reuse, -R72 ;  /* 0x000000479a487223 */ /* 0x080fe40000010848 */
[----:B------:R-:W-:-:S02]  /*4d70*/  FMUL.FTZ R71, R153, R71 ;  /* 0x0000004799477220 */ /* 0x000fc40000410000 */
[----:B------:R-:W-:Y:S02]  /*4d80*/  FFMA.FTZ R70, R133, R68, -R70 ;  /* 0x0000004485467223 */ /* 0x000fe40000010846 */
[----:B------:R-:W-:Y:S02]  /*4d90*/  FMUL.FTZ R194, R74, R24 ;  /* 0x000000184ac27220 */ /* 0x000fe40000410000 */
[C---:B------:R-:W-:Y:S02]  /*4da0*/  FMUL.FTZ R195, R73.reuse, R195 ;  /* 0x000000c349c37220 */ /* 0x040fe40000410000 */
[----:B------:R-:W-:Y:S02]  /*4db0*/  FMUL.FTZ R68, R132, R68 ;  /* 0x0000004484447220 */ /* 0x000fe40000410000 */
[----:B------:R-:W-:Y:S01]  /*4dc0*/  FFMA.FTZ R71, R154, R173, R71 ;  /* 0x000000ad9a477223 */ /* 0x000fe20000010047 */
[--C-:B------:R-:W-:Y:S01]  /*4dd0*/  PRMT R173, RZ, 0x5410, R75.reuse ;  /* 0x00005410ffad7816 */ /* 0x100fe2000000004b */
[----:B------:R-:W-:Y:S01]  /*4de0*/  FMUL.FTZ R194, R73, R194 ;  /* 0x000000c249c27220 */ /* 0x000fe20000410000 */
[----:B------:R-:W-:Y:S01]  /*4df0*/  PRMT R75, RZ, 0x7610, R75 ;  /* 0x00007610ff4b7816 */ /* 0x000fe2000000004b */
[----:B------:R-:W-:Y:S01]  /*4e00*/  FFMA.FTZ R69, R133, R69, R68 ;  /* 0x0000004585457223 */ /* 0x000fe20000010044 */
[----:B------:R-:W-:Y:S01]  /*4e10*/  PRMT R73, RZ, 0x7610, R59 ;  /* 0x00007610ff497816 */ /* 0x000fe2000000003b */
[----:B------:R-:W-:-:S02]  /*4e20*/  FADD.FTZ R70, R195, R70 ;  /* 0x00000046c3467221 */ /* 0x000fc40000010000 */
[----:B------:R-:W-:Y:S02]  /*4e30*/  FADD.FTZ R69, R194, R69 ;  /* 0x00000045c2457221 */ /* 0x000fe40000010000 */
[C---:B------:R-:W-:Y:S02]  /*4e40*/  FMUL.FTZ R68, R130.reuse, R70 ;  /* 0x0000004682447220 */ /* 0x040fe40000410000 */
[----:B------:R-:W-:Y:S02]  /*4e50*/  FMUL.FTZ R197, R75, R25 ;  /* 0x000000194bc57220 */ /* 0x000fe40000410000 */
[----:B------:R-:W-:Y:S02]  /*4e60*/  FFMA.FTZ R68, R131, R69, R68 ;  /* 0x0000004583447223 */ /* 0x000fe40000010044 */
        /* <DEDUP_REMOVED lines=8> */
[-C--:B------:R-:W-:Y:S02]  /*4ef0*/  FMUL.FTZ R199, R174, R26.reuse ;  /* 0x0000001aaec77220 */ /* 0x080fe40000410000 */
[----:B------:R-:W-:Y:S02]  /*4f00*/  FMUL.FTZ R198, R76, R26 ;  /* 0x0000001a4cc67220 */ /* 0x000fe40000410000 */
[----:B------:R-:W-:Y:S02]  /*4f10*/  FMUL.FTZ R73, R151, R71 ;  /* 0x0000004797497220 */ /* 0x000fe40000410000 */
[-C--:B------:R-:W-:Y:S02]  /*4f20*/  FFMA.FTZ R70, R160, R69.reuse, -R70 ;  /* 0x00000045a0467223 */ /* 0x080fe40000010846 */
[----:B------:R-:W-:Y:S02]  /*4f30*/  FMUL.FTZ R69, R159, R69 ;  /* 0x000000459f457220 */ /* 0x000fe40000410000 */
[----:B------:R-:W-:-:S02]  /*4f40*/  FMUL.FTZ R199, R175, R199 ;  /* 0x000000c7afc77220 */ /* 0x000fc40000410000 */
[----:B------:R-:W-:Y:S02]  /*4f50*/  FFMA.FTZ R73, R152, R72, -R73 ;  /* 0x0000004898497223 */ /* 0x000fe40000010849 */
[----:B------:R-:W-:Y:S01]  /*4f60*/  FMUL.FTZ R198, R175, R198 ;  /* 0x000000c6afc67220 */ /* 0x000fe20000410000 */
[--C-:B------:R-:W-:Y:S01]  /*4f70*/  PRMT R175, RZ, 0x5410, R77.reuse ;  /* 0x00005410ffaf7816 */ /* 0x100fe2000000004d */
[----:B------:R-:W-:Y:S01]  /*4f80*/  FMUL.FTZ R72, R151, R72 ;  /* 0x0000004897487220 */ /* 0x000fe20000410000 */
[----:B------:R-:W-:Y:S01]  /*4f90*/  PRMT R77, RZ, 0x7610, R77 ;  /* 0x00007610ff4d7816 */ /* 0x000fe2000000004d */
[----:B------:R-:W-:Y:S02]  /*4fa0*/  FFMA.FTZ R69, R160, R68, R69 ;  /* 0x00000044a0457223 */ /* 0x000fe40000010045 */
[----:B------:R-:W-:Y:S02]  /*4fb0*/  FADD.FTZ R70, R199, R70 ;  /* 0x00000046c7467221 */ /* 0x000fe40000010000 */
[----:B------:R-:W-:Y:S01]  /*4fc0*/  FFMA.FTZ R72, R152, R71, R72 ;  /* 0x0000004798487223 */ /* 0x000fe20000010048 */
[----:B------:R-:W-:Y:S01]  /*4fd0*/  PRMT R71, RZ, 0x7610, R52 ;  /* 0x00007610ff477816 */ /* 0x000fe20000000034 */
[----:B------:R-:W-:-:S02]  /*4fe0*/  FADD.FTZ R69, R198, R69 ;  /* 0x00000045c6457221 */ /* 0x000fc40000010000 */
[----:B------:R-:W-:Y:S02]  /*4ff0*/  FMUL.FTZ R68, R157, R70 ;  /* 0x000000469d447220 */ /* 0x000fe40000410000 */
[----:B------:R-:W-:Y:S02]  /*5000*/  FMUL.FTZ R201, R77, R27 ;  /* 0x0000001b4dc97220 */ /* 0x000fe40000410000 */
[----:B------:R-:W-:Y:S02]  /*5010*/  FFMA.FTZ R68, R158, R69, R68 ;  /* 0x000000459e447223 */ /* 0x000fe40000010044 */
[----:B------:R-:W-:Y:S02]  /*5020*/  FMUL.FTZ R200, R175, R27 ;  /* 0x0000001bafc87220 */ /* 0x000fe40000410000 */
[----:B------:R-:W-:Y:S02]  /*5030*/  FMUL.FTZ R69, R157, R69 ;  /* 0x000000459d457220 */ /* 0x000fe40000410000 */
[----:B------:R-:W-:-:S02]  /*5040*/  FMUL.FTZ R201, R71, R201 ;  /* 0x000000c947c97220 */ /* 0x000fc40000410000 */
[----:B------:R-:W-:Y:S01]  /*5050*/  FMUL.FTZ R200, R71, R200 ;  /* 0x000000c847c87220 */ /* 0x000fe20000410000 */
[----:B------:R-:W-:Y:S01]  /*5060*/  PRMT R71, RZ, 0x5410, R53 ;  /* 0x00005410ff477816 */ /* 0x000fe20000000035 */
[----:B------:R-:W-:Y:S02]  /*5070*/  FFMA.FTZ R69, R158, R70, -R69 ;  /* 0x000000469e457223 */ /* 0x000fe40000010845 */
[----:B------:R-:W-:Y:S02]  /*5080*/  FADD.FTZ R68, R201, R68 ;  /* 0x00000044c9447221 */ /* 0x000fe40000010000 */
[----:B------:R-:W-:Y:S02]  /*5090*/  FADD.FTZ R69, R200, R69 ;  /* 0x00000045c8457221 */ /* 0x000fe40000010000 */
[----:B------:R-:W-:Y:S02]  /*50a0*/  FMUL.FTZ R70, R155, R68 ;  /* 0x000000449b467220 */ /* 0x000fe40000410000 */
[----:B------:R-:W-:-:S02]  /*50b0*/  FMUL.FTZ R205, R176, R28 ;  /* 0x0000001cb0cd7220 */ /* 0x000fc40000410000 */
[-C--:B------:R-:W-:Y:S02]  /*50c0*/  FFMA.FTZ R70, R156, R69.reuse, -R70 ;  /* 0x000000459c467223 */ /* 0x080fe40000010846 */
[----:B------:R-:W-:Y:S02]  /*50d0*/  FMUL.FTZ R204, R78, R28 ;  /* 0x0000001c4ecc7220 */ /* 0x000fe40000410000 */
[----:B------:R-:W-:Y:S02]  /*50e0*/  FMUL.FTZ R69, R155, R69 ;  /* 0x000000459b457220 */ /* 0x000fe40000410000 */
[C---:B------:R-:W-:Y:S02]  /*50f0*/  FMUL.FTZ R205, R71.reuse, R205 ;  /* 0x000000cd47cd7220 */ /* 0x040fe40000410000 */
[----:B------:R-:W-:Y:S02]  /*5100*/  FMUL.FTZ R204, R71, R204 ;  /* 0x000000cc47cc7220 */ /* 0x000fe40000410000 */
[----:B------:R-:W-:-:S02]  /*5110*/  FFMA.FTZ R69, R156, R68, R69 ;  /* 0x000000449c457223 */ /* 0x000fc40000010045 */
[----:B------:R-:W-:Y:S02]  /*5120*/  FADD.FTZ R70, R205, R70 ;  /* 0x00000046cd467221 */ /* 0x000fe40000010000 */
[----:B------:R-:W-:Y:S02]  /*5130*/  FMUL.FTZ R71, R149, R72 ;  /* 0x0000004895477220 */ /* 0x000fe40000410000 */
[----:B------:R-:W-:Y:S02]  /*5140*/  FADD.FTZ R69, R204, R69 ;  /* 0x00000045cc457221 */ /* 0x000fe40000010000 */
[----:B------:R-:W-:Y:S02]  /*5150*/  FMUL.FTZ R68, R153, R70 ;  /* 0x0000004699447220 */ /* 0x000fe40000410000 */
[----:B------:R-:W-:Y:S02]  /*5160*/  FMUL.FTZ R203, R79, R29 ;  /* 0x0000001d4fcb7220 */ /* 0x000fe40000410000 */
[----:B------:R-:W-:-:S02]  /*5170*/  FFMA.FTZ R178, R150, R73, -R71 ;  /* 0x0000004996b27223 */ /* 0x000fc40000010847 */
[----:B------:R-:W-:Y:S02]  /*5180*/  FFMA.FTZ R68, R154, R69, R68 ;  /* 0x000000459a447223 */ /* 0x000fe40000010044 */
[----:B------:R-:W-:Y:S02]  /*5190*/  FMUL.FTZ R202, R177, R29 ;  /* 0x0000001db1ca7220 */ /* 0x000fe40000410000 */
[----:B------:R-:W-:Y:S02]  /*51a0*/  FMUL.FTZ R73, R149, R73 ;  /* 0x0000004995497220 */ /* 0x000fe40000410000 */
[----:B------:R-:W-:Y:S02]  /*51b0*/  FMUL.FTZ R69, R153, R69 ;  /* 0x0000004599457220 */ /* 0x000fe40000410000 */
[----:B------:R-:W-:Y:S02]  /*51c0*/  FMUL.FTZ R203, R179, R203 ;  /* 0x000000cbb3cb7220 */ /* 0x000fe40000410000 */
[----:B------:R-:W-:-:S02]  /*51d0*/  FFMA.FTZ R72, R150, R72, R73 ;  /* 0x0000004896487223 */ /* 0x000fc40000010049 */
[----:B------:R-:W-:Y:S02]  /*51e0*/  FMUL.FTZ R202, R179, R202 ;  /* 0x000000cab3ca7220 */ /* 0x000fe40000410000 */
[----:B------:R-:W-:Y:S02]  /*51f0*/  FFMA.FTZ R69, R154, R70, -R69 ;  /* 0x000000469a457223 */ /* 0x000fe40000010845 */
[----:B------:R-:W-:Y:S02]  /*5200*/  FADD.FTZ R71, R203, R68 ;  /* 0x00000044cb477221 */ /* 0x000fe40000010000 */
[C---:B------:R-:W-:Y:S02]  /*5210*/  FMUL.FTZ R181, R147.reuse, R178 ;  /* 0x000000b293b57220 */ /* 0x040fe40000410000 */
[----:B------:R-:W-:Y:S02]  /*5220*/  FMUL.FTZ R179, R147, R72 ;  /* 0x0000004893b37220 */ /* 0x000fe40000410000 */
[----:B------:R-:W-:-:S02]  /*5230*/  FADD.FTZ R70, R202, R69 ;  /* 0x00000045ca467221 */ /* 0x000fc40000010000 */
[CC--:B------:R-:W-:Y:S02]  /*5240*/  FMUL.FTZ R73, R151.reuse, R71.reuse ;  /* 0x0000004797497220 */ /* 0x0c0fe40000410000 */
[C---:B------:R-:W-:Y:S01]  /*5250*/  FFMA.FTZ R69, R148.reuse, R72, R181 ;  /* 0x0000004894457223 */ /* 0x040fe200000100b5 */
[----:B------:R-:W-:Y:S01]  /*5260*/  PRMT R181, RZ, 0x5410, R55 ;  /* 0x00005410ffb57816 */ /* 0x000fe20000000037 */
[----:B------:R-:W-:Y:S01]  /*5270*/  FFMA.FTZ R68, R148, R178, -R179 ;  /* 0x000000b294447223 */ /* 0x000fe200000108b3 */
[--C-:B------:R-:W-:Y:S01]  /*5280*/  PRMT R178, RZ, 0x5410, R80.reuse ;  /* 0x00005410ffb27816 */ /* 0x100fe20000000050 */
[-C--:B------:R-:W-:Y:S01]  /*5290*/  FFMA.FTZ R72, R152, R70.reuse, -R73 ;  /* 0x0000004698487223 */ /* 0x080fe20000010849 */
[----:B------:R-:W-:Y:S01]  /*52a0*/  PRMT R80, RZ, 0x7610, R80 ;  /* 0x00007610ff507816 */ /* 0x000fe20000000050 */
[----:B------:R-:W-:Y:S01]  /*52b0*/  FMUL.FTZ R70, R151, R70 ;  /* 0x0000004697467220 */ /* 0x000fe20000410000 */
[--C-:B------:R-:W-:Y:S01]  /*52c0*/  PRMT R179, RZ, 0x5410, R81.reuse ;  /* 0x00005410ffb37816 */ /* 0x100fe20000000051 */
[-C--:B------:R-:W-:Y:S01]  /*52d0*/  FMUL.FTZ R207, R178, R30.reuse ;  /* 0x0000001eb2cf7220 */ /* 0x080fe20000410000 */
[----:B------:R-:W-:Y:S01]  /*52e0*/  PRMT R81, RZ, 0x7610, R81 ;  /* 0x00007610ff517816 */ /* 0x000fe20000000051 */
[----:B------:R-:W-:Y:S01]  /*52f0*/  FFMA.FTZ R71, R152, R71, R70 ;  /* 0x0000004798477223 */ /* 0x000fe20000010046 */
[----:B------:R-:W-:Y:S01]  /*5300*/  PRMT R70, RZ, 0x5410, R54 ;  /* 0x00005410ff467816 */ /* 0x000fe20000000036 */
[----:B------:R-:W-:-:S02]  /*5310*/  FMUL.FTZ R206, R80, R30 ;  /* 0x0000001e50ce7220 */ /* 0x000fc40000410000 */
[----:B------:R-:W-:Y:S02]  /*5320*/  FMUL.FTZ R209, R179, R31 ;  /* 0x0000001fb3d17220 */ /* 0x000fe40000410000 */
[C---:B------:R-:W-:Y:S02]  /*5330*/  FMUL.FTZ R206, R70.reuse, R206 ;  /* 0x000000ce46ce7220 */ /* 0x040fe40000410000 */
[----:B------:R-:W-:Y:S02]  /*5340*/  FMUL.FTZ R207, R70, R207 ;  /* 0x000000cf46cf7220 */ /* 0x000fe40000410000 */
[----:B------:R-:W-:Y:S02]  /*5350*/  FADD.FTZ R71, R206, R71 ;  /* 0x00000047ce477221 */ /* 0x000fe40000010000 */
[----:B------:R-:W-:Y:S02]  /*5360*/  FADD.FTZ R72, R207, R72 ;  /* 0x00000048cf487221 */ /* 0x000fe40000010000 */
[----:B------:R-:W-:-:S02]  /*5370*/  FMUL.FTZ R73, R149, R71 ;  /* 0x0000004795497220 */ /* 0x000fc40000410000 */
[----:B------:R-:W-:Y:S02]  /*5380*/  FMUL.FTZ R208, R81, R31 ;  /* 0x0000001f51d07220 */ /* 0x000fe40000410000 */
[-C--:B------:R-:W-:Y:S02]  /*5390*/  FMUL.FTZ R70, R149, R72.reuse ;  /* 0x0000004895467220 */ /* 0x080fe40000410000 */
[----:B------:R-:W-:Y:S02]  /*53a0*/  FMUL.FTZ R209, R180, R209 ;  /* 0x000000d1b4d17220 */ /* 0x000fe40000410000 */
[----:B------:R-:W-:Y:S02]  /*53b0*/  FFMA.FTZ R72, R150, R72, -R73 ;  /* 0x0000004896487223 */ /* 0x000fe40000010849 */
[----:B------:R-:W-:Y:S01]  /*53c0*/  FMUL.FTZ R208, R180, R208 ;  /* 0x000000d0b4d07220 */ /* 0x000fe20000410000 */
[----:B------:R-:W-:Y:S01]  /*53d0*/  PRMT R180, RZ, 0x5410, R82 ;  /* 0x00005410ffb47816 */ /* 0x000fe20000000052 */
[----:B------:R-:W-:Y:S01]  /*53e0*/  FFMA.FTZ R71, R150, R71, R70 ;  /* 0x0000004796477223 */ /* 0x000fe20000010046 */
[----:B------:R-:W-:Y:S01]  /*53f0*/  PRMT R82, RZ, 0x7610, R82 ;  /* 0x00007610ff527816 */ /* 0x000fe20000000052 */
[----:B------:R-:W-:-:S02]  /*5400*/  FADD.FTZ R72, R209, R72 ;  /* 0x00000048d1487221 */ /* 0x000fc40000010000 */
[----:B------:R-:W-:Y:S02]  /*5410*/  FADD.FTZ R71, R208, R71 ;  /* 0x00000047d0477221 */ /* 0x000fe40000010000 */
[-C--:B------:R-:W-:Y:S02]  /*5420*/  FMUL.FTZ R230, R82, R33.reuse ;  /* 0x0000002152e67220 */ /* 0x080fe40000410000 */
[C---:B------:R-:W-:Y:S02]  /*5430*/  FMUL.FTZ R70, R147.reuse, R72 ;  /* 0x0000004893467220 */ /* 0x040fe40000410000 */
[----:B------:R-:W-:Y:S02]  /*5440*/  FMUL.FTZ R231, R180, R33 ;  /* 0x00000021b4e77220 */ /* 0x000fe40000410000 */
[----:B------:R-:W-:Y:S02]  /*5450*/  FMUL.FTZ R73, R147, R71 ;  /* 0x0000004793497220 */ /* 0x000fe40000410000 */
[----:B------:R-:W-:-:S02]  /*5460*/  FMUL.FTZ R230, R181, R230 ;  /* 0x000000e6b5e67220 */ /* 0x000fc40000410000 */
[C---:B------:R-:W-:Y:S02]  /*5470*/  FFMA.FTZ R71, R148.reuse, R71, R70 ;  /* 0x0000004794477223 */ /* 0x040fe40000010046 */
[----:B------:R-:W-:Y:S01]  /*5480*/  FMUL.FTZ R231, R181, R231 ;  /* 0x000000e7b5e77220 */ /* 0x000fe20000410000 */
[----:B------:R-:W-:Y:S01]  /*5490*/  PRMT R181, RZ, 0x5410, R83 ;  /* 0x00005410ffb57816 */ /* 0x000fe20000000053 */
[----:B------:R-:W-:Y:S01]  /*54a0*/  FFMA.FTZ R72, R148, R72, -R73 ;  /* 0x0000004894487223 */ /* 0x000fe20000010849 */
[----:B------:R-:W-:Y:S01]  /*54b0*/  PRMT R83, RZ, 0x7610, R83 ;  /* 0x00007610ff537816 */ /* 0x000fe20000000053 */
[----:B------:R-:W-:Y:S02]  /*54c0*/  FADD.FTZ R71, R230, R71 ;  /* 0x00000047e6477221 */ /* 0x000fe40000010000 */
[----:B------:R-:W-:Y:S02]  /*54d0*/  FADD.FTZ R72, R231, R72 ;  /* 0x00000048e7487221 */ /* 0x000fe40000010000 */
[----:B------:R-:W-:-:S02]  /*54e0*/  FMUL.FTZ R73, R145, R71 ;  /* 0x0000004791497220 */ /* 0x000fc40000410000 */
[----:B------:R-:W-:Y:S02]  /*54f0*/  FMUL.FTZ R70, R145, R72 ;  /* 0x0000004891467220 */ /* 0x000fe40000410000 */
[-C--:B------:R-:W-:Y:S02]  /*5500*/  FMUL.FTZ R235, R181, R34.reuse ;  /* 0x00000022b5eb7220 */ /* 0x080fe40000410000 */
[----:B------:R-:W-:Y:S02]  /*5510*/  FMUL.FTZ R234, R83, R34 ;  /* 0x0000002253ea7220 */ /* 0x000fe40000410000 */
[C---:B------:R-:W-:Y:S02]  /*5520*/  FFMA.FTZ R72, R146.reuse, R72, -R73 ;  /* 0x0000004892487223 */ /* 0x040fe40000010849 */
[----:B------:R-:W-:Y:S02]  /*5530*/  FFMA.FTZ R73, R146, R71, R70 ;  /* 0x0000004792497223 */ /* 0x000fe40000010046 */
        /* <DEDUP_REMOVED lines=11> */
[----:B------:R-:W-:Y:S02]  /*55f0*/  ISETP.NE.AND P0, PT, R15, c[0x0][0x174], PT ;  /* 0x00005d000f007a0c */ /* 0x000fe40003f05270 */
[----:B-1----:R-:W-:-:S11]  /*5600*/  MOV R73, RZ ;  /* 0x000000ff00497202 */ /* 0x002fd60000000f00 */
[----:B------:R-:W-:-:S04]  /*5610*/  @P0 LEA.HI R72, R15, R15, RZ, 0x1 ;  /* 0x0000000f0f480211 */ /* 0x000fc800078f08ff */
[----:B------:R-:W-:-:S04]  /*5620*/  @P0 LOP3.LUT R72, R72, 0xfffffe, RZ, 0xc0, !PT ;  /* 0x00fffffe48480812 */ /* 0x000fc800078ec0ff */
[----:B------:R-:W-:Y:S02]  /*5630*/  @P0 IADD3 R88, -R72, R15, RZ ;  /* 0x0000000f48580210 */ /* 0x000fe40007ffe1ff */
[----:B------:R-:W-:Y:S02]  /*5640*/  MOV R72, 0x3f800000 ;  /* 0x3f80000000487802 */ /* 0x000fe40000000f00 */
[----:B------:R-:W-:-:S05]  /*5650*/  @P0 LEA R88, R88, R109, 0x8 ;  /* 0x0000006d58580211 */ /* 0x000fca00078e40ff */
[----:B------:R1:W2:Y:S02]  /*5660*/  @P0 LDS.64 R72, [R88.X8+0x6b60] ;  /* 0x006b600058480984 */ /* 0x0002a40000008a00 */
.L_x_7826:
[----:B------:R-:W-:Y:S05]  /*5670*/  BSYNC B0 ;  /* 0x0000000000007941 */ /* 0x000fea0003800000 */
.L_x_7825:
[----:B------:R-:W-:Y:S01]  /*5680*/  ISETP.GT.U32.AND P0, PT, R9, 0x1f, PT ;  /* 0x0000001f0900780c */ /* 0x000fe20003f04070 */
[----:B------:R3:W-:Y:S01]  /*5690*/  STS.128 [R9.X16+0x6350], R68 ;  /* 0x0063504409007388 */ /* 0x0007e2000000cc00 */
[----:B-1----:R-:W-:Y:S01]  /*56a0*/  PRMT R88, RZ, 0x7610, R64 ;  /* 0x00007610ff587816 */ /* 0x002fe20000000040 */
[----:B------:R-:W-:Y:S01]  /*56b0*/  FMUL.FTZ R229, R49, R222 ;  /* 0x000000de31e57220 */ /* 0x000fe20000410000 */
[--C-:B------:R-:W-:Y:S01]  /*56c0*/  PRMT R93, RZ, 0x5410, R67.reuse ;  /* 0x00005410ff5d7816 */ /* 0x100fe20000000043 */
[----:B------:R-:W-:Y:S01]  /*56d0*/  FMUL.FTZ R225, R51, R218 ;  /* 0x000000da33e17220 */ /* 0x000fe20000410000 */
[----:B------:R-:W-:Y:S01]  /*56e0*/  PRMT R92, RZ, 0x7610, R66 ;  /* 0x00007610ff5c7816 */ /* 0x000fe20000000042 */
[----:B------:R-:W-:Y:S01]  /*56f0*/  FMUL.FTZ R226, R50, R221 ;  /* 0x000000dd32e27220 */ /* 0x000fe20000410000 */
[----:B------:R-:W-:Y:S01]  /*5700*/  PRMT R67, RZ, 0x7610, R67 ;  /* 0x00007610ff437816 */ /* 0x000fe20000000043 */
[----:B------:R-:W-:Y:S01]  /*5710*/  FMUL.FTZ R222, R96, R217 ;  /* 0x000000d960de7220 */ /* 0x000fe20000410000 */
[----:B------:R-:W-:Y:S01]  /*5720*/  BSSY B0, `(.L_x_7827) ;  /* 0x00000c4000007945 */ /* 0x000fe20003800000 */
[----:B------:R-:W-:-:S02]  /*5730*/  FMUL.FTZ R218, R98, R213 ;  /* 0x000000d562da7220 */ /* 0x000fc40000410000 */
[----:B------:R-:W-:Y:S02]  /*5740*/  FMUL.FTZ R221, R97, R214 ;  /* 0x000000d661dd7220 */ /* 0x000fe40000410000 */
[----:B------:R-:W-:Y:S01]  /*5750*/  FMUL.FTZ R217, R99, R210 ;  /* 0x000000d263d97220 */ /* 0x000fe20000410000 */
[----:B---3--:R-:W-:Y:S01]  /*5760*/  PRMT R68, RZ, 0x5410, R64 ;  /* 0x00005410ff447816 */ /* 0x008fe20000000040 */
[----:B------:R-:W-:Y:S01]  /*5770*/  FMUL.FTZ R213, R101, R86 ;  /* 0x0000005665d57220 */ /* 0x000fe20000410000 */
[--C-:B------:R-:W-:Y:S01]  /*5780*/  PRMT R69, RZ, 0x5410, R65.reuse ;  /* 0x00005410ff457816 */ /* 0x100fe20000000041 */
        /* <DEDUP_REMOVED lines=28> */
[----:B------:R-:W-:-:S05]  /*5950*/  SHF.L.U32 R240, R9, 0x5, RZ ;  /* 0x0000000509f07819 */ /* 0x000fca00000006ff */
[----:B------:R-:W-:Y:S04]  /*5960*/  LDS.128 R64, [R240+0x6350] ;  /* 0x00635000f0407984 */ /* 0x000fe80000000c00 */
[----:B------:R-:W1:Y:S02]  /*5970*/  LDS.128 R68, [R240+0x6360] ;  /* 0x00636000f0447984 */ /* 0x000e640000000c00 */
[-C--:B-1----:R-:W-:Y:S02]  /*5980*/  FMUL.FTZ R242, R66, R69.reuse ;  /* 0x0000004542f27220 */ /* 0x082fe40000410000 */
        /* <DEDUP_REMOVED lines=10> */
[----:B------:R1:W3:Y:S02]  /*5a30*/  SHFL.UP PT, R69, R66, 0x1, RZ ;  /* 0x0420000042457989 */ /* 0x0002e400000e00ff */
.L_x_7933:
[----:B------:R-:W-:Y:S05]  /*5a40*/  BRA.DIV ~URZ, `(.L_x_7830) ;  /* 0x00007b627f007947 */ /* 0x000fea000b800000 */
[----:B------:R-:W4:Y:S01]  /*5a50*/  SHFL.UP PT, R71, R242, 0x1, RZ ;  /* 0x04200000f2477989 */ /* 0x000f2200000e00ff */
[----:B------:R-:W-:-:S03]  /*5a60*/  ISETP.GE.AND P0, PT, R10, 0x1, PT ;  /* 0x000000010a00780c */ /* 0x000fc60003f06270 */
[----:B------:R-:W0:Y:S04]  /*5a70*/  SHFL.UP PT, R67, R245, 0x1, RZ ;  /* 0x04200000f5437989 */ /* 0x000e2800000e00ff */
[----:B------:R-:W1:Y:S01]  /*5a80*/  SHFL.UP PT, R65, R68, 0x1, RZ ;  /* 0x0420000044417989 */ /* 0x000e6200000e00ff */
[C---:B----4-:R-:W-:Y:S02]  /*5a90*/  FMUL.FTZ R64, R68.reuse, R71 ;  /* 0x0000004744407220 */ /* 0x050fe40000410000 */
[-C--:B0-----:R-:W-:Y:S02]  /*5aa0*/  FMUL.FTZ R70, R68, R67.reuse ;  /* 0x0000004344467220 */ /* 0x081fe40000410000 */
[C---:B------:R-:W-:Y:S02]  /*5ab0*/  FFMA.FTZ R64, R66.reuse, R67, -R64 ;  /* 0x0000004342407223 */ /* 0x040fe40000010840 */
[----:B------:R-:W-:-:S02]  /*5ac0*/  FFMA.FTZ R71, R66, R71, R70 ;  /* 0x0000004742477223 */ /* 0x000fc40000010046 */
[----:B------:R-:W-:Y:S02]  /*5ad0*/  @P0 FADD.FTZ R245, R245, R64 ;  /* 0x00000040f5f50221 */ /* 0x000fe40000010000 */
[C---:B---3--:R-:W-:Y:S02]  /*5ae0*/  FMUL.FTZ R67, R68.reuse, R69 ;  /* 0x0000004544437220 */ /* 0x048fe40000410000 */
[-C--:B-1----:R-:W-:Y:S02]  /*5af0*/  FMUL.FTZ R64, R68, R65.reuse ;  /* 0x0000004144407220 */ /* 0x082fe40000410000 */
[----:B------:R-:W-:Y:S02]  /*5b00*/  @P0 FADD.FTZ R242, R242, R71 ;  /* 0x00000047f2f20221 */ /* 0x000fe40000010000 */
[C---:B------:R-:W-:Y:S02]  /*5b10*/  FFMA.FTZ R65, R66.reuse, R65, R67 ;  /* 0x0000004142417223 */ /* 0x040fe40000010043 */
[----:B------:R-:W-:Y:S01]  /*5b20*/  @P0 FFMA.FTZ R66, R66, R69, -R64 ;  /* 0x0000004542420223 */ /* 0x000fe20000010840 */
[----:B------:R-:W0:Y:S02]  /*5b30*/  SHFL.UP PT, R70, R242, 0x2, RZ ;  /* 0x04400000f2467989 */ /* 0x000e2400000e00ff */
[----:B------:R-:W-:-:S02]  /*5b40*/  FSEL R65, R68, R65, !P0 ;  /* 0x0000004144417208 */ /* 0x000fc40004000000 */
[----:B------:R-:W1:Y:S01]  /*5b50*/  SHFL.UP PT, R69, R245, 0x2, RZ ;  /* 0x04400000f5457989 */ /* 0x000e6200000e00ff */
[----:B------:R-:W-:-:S03]  /*5b60*/  ISETP.GE.AND P0, PT, R10, 0x2, PT ;  /* 0x000000020a00780c */ /* 0x000fc60003f06270 */
[----:B------:R-:W3:Y:S04]  /*5b70*/  SHFL.UP PT, R64, R66, 0x2, RZ ;  /* 0x0440000042407989 */ /* 0x000ee800000e00ff */
[----:B------:R-:W4:Y:S01]  /*5b80*/  SHFL.UP PT, R67, R65, 0x2, RZ ;  /* 0x0440000041437989 */ /* 0x000f2200000e00ff */
[CC--:B0-----:R-:W-:Y:S02]  /*5b90*/  FMUL.FTZ R68, R65.reuse, R70.reuse ;  /* 0x0000004641447220 */ /* 0x0c1fe40000410000 */
[-C--:B-1----:R-:W-:Y:S02]  /*5ba0*/  FMUL.FTZ R71, R65, R69.reuse ;  /* 0x0000004541477220 */ /* 0x082fe40000410000 */
[C---:B------:R-:W-:Y:S02]  /*5bb0*/  FFMA.FTZ R68, R66.reuse, R69, -R68 ;  /* 0x0000004542447223 */ /* 0x040fe40000010844 */
[----:B------:R-:W-:-:S02]  /*5bc0*/  FFMA.FTZ R71, R66, R70, R71 ;  /* 0x0000004642477223 */ /* 0x000fc40000010047 */
[----:B------:R-:W-:Y:S02]  /*5bd0*/  @P0 FADD.FTZ R245, R245, R68 ;  /* 0x00000044f5f50221 */ /* 0x000fe40000010000 */
[----:B------:R-:W-:Y:S02]  /*5be0*/  @P0 FADD.FTZ R242, R242, R71 ;  /* 0x00000047f2f20221 */ /* 0x000fe40000010000 */
[CC--:B---3--:R-:W-:Y:S02]  /*5bf0*/  FMUL.FTZ R68, R65.reuse, R64.reuse ;  /* 0x0000004041447220 */ /* 0x0c8fe40000410000 */
[-C--:B----4-:R-:W-:Y:S01]  /*5c00*/  FMUL.FTZ R69, R65, R67.reuse ;  /* 0x0000004341457220 */ /* 0x090fe20000410000 */
[----:B------:R-:W0:Y:S01]  /*5c10*/  SHFL.UP PT, R71, R242, 0x4, RZ ;  /* 0x04800000f2477989 */ /* 0x000e2200000e00ff */
[C---:B------:R-:W-:Y:S02]  /*5c20*/  FFMA.FTZ R68, R66.reuse, R67, R68 ;  /* 0x0000004342447223 */ /* 0x040fe40000010044 */
[----:B------:R-:W-:-:S02]  /*5c30*/  @P0 FFMA.FTZ R66, R66, R64, -R69 ;  /* 0x0000004042420223 */ /* 0x000fc40000010845 */
[----:B------:R-:W1:Y:S01]  /*5c40*/  SHFL.UP PT, R69, R245, 0x4, RZ ;  /* 0x04800000f5457989 */ /* 0x000e6200000e00ff */
[----:B------:R-:W-:Y:S02]  /*5c50*/  FSEL R68, R65, R68, !P0 ;  /* 0x0000004441447208 */ /* 0x000fe40004000000 */
[----:B------:R-:W-:Y:S01]  /*5c60*/  ISETP.GE.AND P0, PT, R10, 0x4, PT ;  /* 0x000000040a00780c */ /* 0x000fe20003f06270 */
        /* <DEDUP_REMOVED lines=18> */
[----:B0-----:R-:W-:-:S02]  /*5d90*/  FMUL.FTZ R71, R69, R67 ;  /* 0x0000004345477220 */ /* 0x001fc40000410000 */
[CC--:B-1----:R-:W-:Y:S02]  /*5da0*/  FMUL.FTZ R70, R69.reuse, R68.reuse ;  /* 0x0000004445467220 */ /* 0x0c2fe40000410000 */
[C---:B------:R-:W-:Y:S02]  /*5db0*/  FFMA.FTZ R71, R66.reuse, R68, R71 ;  /* 0x0000004442477223 */ /* 0x040fe40000010047 */
[C---:B---3--:R-:W-:Y:S02]  /*5dc0*/  FMUL.FTZ R68, R69.reuse, R64 ;  /* 0x0000004045447220 */ /* 0x048fe40000410000 */
[C---:B------:R-:W-:Y:S02]  /*5dd0*/  FFMA.FTZ R70, R66.reuse, R67, -R70 ;  /* 0x0000004342467223 */ /* 0x040fe40000010846 */
[-C--:B----4-:R-:W-:Y:S02]  /*5de0*/  FFMA.FTZ R68, R66, R65.reuse, R68 ;  /* 0x0000004142447223 */ /* 0x090fe40000010044 */
[----:B------:R-:W-:-:S02]  /*5df0*/  FMUL.FTZ R67, R69, R65 ;  /* 0x0000004145437220 */ /* 0x000fc40000410000 */
[----:B------:R-:W-:Y:S01]  /*5e00*/  @P0 FADD.FTZ R245, R245, R70 ;  /* 0x00000046f5f50221 */ /* 0x000fe20000010000 */
[----:B------:R-:W-:Y:S01]  /*5e10*/  FSEL R69, R69, R68, !P0 ;  /* 0x0000004445457208 */ /* 0x000fe20004000000 */
[----:B------:R-:W-:Y:S02]  /*5e20*/  @P0 FFMA.FTZ R66, R66, R64, -R67 ;  /* 0x0000004042420223 */ /* 0x000fe40000010843 */
[----:B------:R-:W-:Y:S01]  /*5e30*/  @P0 FADD.FTZ R242, R242, R71 ;  /* 0x00000047f2f20221 */ /* 0x000fe20000010000 */
[----:B------:R0:W1:Y:S04]  /*5e40*/  SHFL.UP PT, R241, R245, 0x10, RZ ;  /* 0x06000000f5f17989 */ /* 0x00006800000e00ff */
[----:B------:R0:W3:Y:S04]  /*5e50*/  SHFL.UP PT, R68, R66, 0x10, RZ ;  /* 0x0600000042447989 */ /* 0x0000e800000e00ff */
[----:B------:R0:W4:Y:S04]  /*5e60*/  SHFL.UP PT, R67, R242, 0x10, RZ ;  /* 0x06000000f2437989 */ /* 0x00012800000e00ff */
[----:B------:R0:W2:Y:S02]  /*5e70*/  SHFL.UP PT, R71, R69, 0x10, RZ ;  /* 0x0600000045477989 */ /* 0x0000a400000e00ff */
.L_x_7934:
[----:B------:R-:W-:Y:S01]  /*5e80*/  MOV R70, R66 ;  /* 0x0000004200467202 */ /* 0x000fe20000000f00 */
[-C--:B----4-:R-:W-:Y:S01]  /*5e90*/  FMUL.FTZ R64, R67, R69.reuse ;  /* 0x0000004543407220 */ /* 0x090fe20000410000 */
[----:B------:R-:W-:Y:S01]  /*5ea0*/  ISETP.GE.AND P0, PT, R10, 0x10, PT ;  /* 0x000000100a00780c */ /* 0x000fe20003f06270 */
[----:B-1----:R-:W-:-:S02]  /*5eb0*/  FMUL.FTZ R65, R241, R69 ;  /* 0x00000045f1417220 */ /* 0x002fc40000410000 */
[----:B------:R-:W-:Y:S01]  /*5ec0*/  FFMA.FTZ R243, R241, R70, -R64 ;  /* 0x00000046f1f37223 */ /* 0x000fe20000010840 */
[----:B------:R-:W-:Y:S01]  /*5ed0*/  MOV R241, R242 ;  /* 0x000000f200f17202 */ /* 0x000fe20000000f00 */
[----:B---3--:R-:W-:Y:S01]  /*5ee0*/  FMUL.FTZ R64, R68, R69 ;  /* 0x0000004544407220 */ /* 0x008fe20000410000 */
[----:B0-----:R-:W-:Y:S01]  /*5ef0*/  MOV R242, R245 ;  /* 0x000000f500f27202 */ /* 0x001fe20000000f00 */
[-C--:B------:R-:W-:Y:S02]  /*5f00*/  FFMA.FTZ R66, R67, R70.reuse, R65 ;  /* 0x0000004643427223 */ /* 0x080fe40000010041 */
        /* <DEDUP_REMOVED lines=12> */
[----:B-----5:R-:W-:Y:S05]  /*5fd0*/  CALL.REL.NOINC `($__internal_187_$__cuda_sm70_shflsync_idx_p) ;  /* 0x000093a000007944 */ /* 0x020fea0003c00000 */
.L_x_7831:
[----:B------:R-:W-:Y:S05]  /*5fe0*/  BRA.CONV ~URZ, `(.L_x_7832) ;  /* 0x000000637f007947 */ /* 0x000fea000b800000 */
[----:B-1----:R-:W-:Y:S01]  /*5ff0*/  HFMA2.MMA R65, -RZ, RZ, 0, 1.847743988037109375e-06 ;  /* 0x0000001fff417435 */ /* 0x002fe200000001ff */
[----:B------:R-:W-:Y:S02]  /*6000*/  MOV R68, R69 ;  /* 0x0000004500447202 */ /* 0x000fe40000000f00 */
[----:B------:R-:W-:-:S02]  /*6010*/  MOV R67, 0x1f ;  /* 0x0000001f00437802 */ /* 0x000fc40000000f00 */
[----:B------:R-:W-:Y:S02]  /*6020*/  MOV R64, 0xffffffff ;  /* 0xffffffff00407802 */ /* 0x000fe40000000f00 */
[----:B------:R-:W-:Y:S02]  /*6030*/  MOV R66, 0x6050 ;  /* 0x0000605000427802 */ /* 0x000fe40000000f00 */
[----:B-----5:R-:W-:Y:S05]  /*6040*/  CALL.REL.NOINC `($__internal_187_$__cuda_sm70_shflsync_idx_p) ;  /* 0x0000933000007944 */ /* 0x020fea0003c00000 */
.L_x_7832:
[----:B------:R-:W-:Y:S05]  /*6050*/  BRA.CONV ~URZ, `(.L_x_7833) ;  /* 0x000000637f007947 */ /* 0x000fea000b800000 */
[----:B-1----:R-:W-:Y:S01]  /*6060*/  HFMA2.MMA R65, -RZ, RZ, 0, 1.847743988037109375e-06 ;  /* 0x0000001fff417435 */ /* 0x002fe200000001ff */
[----:B------:R-:W-:Y:S02]  /*6070*/  MOV R68, R242 ;  /* 0x000000f200447202 */ /* 0x000fe40000000f00 */
[----:B------:R-:W-:Y:S02]  /*6080*/  MOV R67, 0x1f ;  /* 0x0000001f00437802 */ /* 0x000fe40000000f00 */
[----:B------:R-:W-:Y:S02]  /*6090*/  MOV R64, 0xffffffff ;  /* 0xffffffff00407802 */ /* 0x000fe40000000f00 */
[----:B------:R-:W-:Y:S02]  /*60a0*/  MOV R66, 0x60c0 ;  /* 0x000060c000427802 */ /* 0x000fe40000000f00 */
[----:B-----5:R-:W-:Y:S05]  /*60b0*/  CALL.REL.NOINC `($__internal_187_$__cuda_sm70_shflsync_idx_p) ;  /* 0x000092c000007944 */ /* 0x020fea0003c00000 */
.L_x_7833:
[----:B------:R-:W-:Y:S05]  /*60c0*/  BRA.CONV ~URZ, `(.L_x_7834) ;  /* 0x000000637f007947 */ /* 0x000fea000b800000 */
[----:B-1----:R-:W-:Y:S01]  /*60d0*/  HFMA2.MMA R65, -RZ, RZ, 0, 1.847743988037109375e-06 ;  /* 0x0000001fff417435 */ /* 0x002fe200000001ff */
[----:B------:R-:W-:-:S02]  /*60e0*/  MOV R68, R241 ;  /* 0x000000f100447202 */ /* 0x000fc40000000f00 */
[----:B------:R-:W-:Y:S02]  /*60f0*/  MOV R67, 0x1f ;  /* 0x0000001f00437802 */ /* 0x000fe40000000f00 */
[----:B------:R-:W-:Y:S02]  /*6100*/  MOV R64, 0xffffffff ;  /* 0xffffffff00407802 */ /* 0x000fe40000000f00 */
[----:B------:R-:W-:Y:S02]  /*6110*/  MOV R66, 0x6130 ;  /* 0x0000613000427802 */ /* 0x000fe40000000f00 */
[----:B-----5:R-:W-:Y:S05]  /*6120*/  CALL.REL.NOINC `($__internal_187_$__cuda_sm70_shflsync_idx_p) ;  /* 0x0000925000007944 */ /* 0x020fea0003c00000 */
.L_x_7834:
[----:B------:R-:W-:Y:S05]  /*6130*/  BRA.DIV ~URZ, `(.L_x_7835) ;  /* 0x00007fb27f007947 */ /* 0x000fea000b800000 */
[----:B-----5:R0:W2:Y:S04]  /*6140*/  SHFL.IDX PT, R71, R60, RZ, 0x1f ;  /* 0x00001fff3c477589 */ /* 0x0200a800000e0000 */
[----:B------:R0:W3:Y:S04]  /*6150*/  SHFL.IDX PT, R243, R61, RZ, 0x1f ;  /* 0x00001fff3df37589 */ /* 0x0000e800000e0000 */
[----:B------:R0:W4:Y:S04]  /*6160*/  SHFL.IDX PT, R244, R62, RZ, 0x1f ;  /* 0x00001fff3ef47589 */ /* 0x00012800000e0000 */
[----:B------:R0:W1:Y:S04]  /*6170*/  SHFL.IDX PT, R67, R63, RZ, 0x1f ;  /* 0x00001fff3f437589 */ /* 0x00006800000e0000 */
[----:B------:R-:W0:Y:S04]  /*6180*/  SHFL.UP PT, R70, R70, 0x1, RZ ;  /* 0x0420000046467989 */ /* 0x000e2800000e00ff */
[----:B------:R-:W0:Y:S04]  /*6190*/  SHFL.UP PT, R69, R69, 0x1, RZ ;  /* 0x0420000045457989 */ /* 0x000e2800000e00ff */
[----:B------:R-:W0:Y:S04]  /*61a0*/  SHFL.UP PT, R242, R242, 0x1, RZ ;  /* 0x04200000f2f27989 */ /* 0x000e2800000e00ff */
[----:B------:R-:W0:Y:S02]  /*61b0*/  SHFL.UP PT, R241, R241, 0x1, RZ ;  /* 0x04200000f1f17989 */ /* 0x000e2400000e00ff */
.L_x_7935:
[----:B0-23--:R-:W0:Y:S01]  /*61c0*/  LDS.128 R60, [R240+0x6350] ;  /* 0x00635000f03c7984 */ /* 0x00de220000000c00 */
[----:B----4-:R-:W-:Y:S01]  /*61d0*/  MOV R66, R244 ;  /* 0x000000f400427202 */ /* 0x010fe20000000f00 */
[----:B-1----:R-:W-:-:S04]  /*61e0*/  FMUL.FTZ R65, R67, R69 ;  /* 0x0000004543417220 */ /* 0x002fc80000410000 */
[C---:B------:R-:W-:Y:S02]  /*61f0*/  FMUL.FTZ R64, R66.reuse, R69 ;  /* 0x0000004542407220 */ /* 0x040fe40000410000 */
        /* <DEDUP_REMOVED lines=22> */
.L_x_7828:
[----:B------:R-:W-:Y:S05]  /*6360*/  BSYNC B0 ;  /* 0x0000000000007941 */ /* 0x000fea0003800000 */
.L_x_7827:
[----:B------:R-:W-:Y:S01]  /*6370*/  WARPSYNC 0xffffffff ;  /* 0xffffffff00007948 */ /* 0x000fe20003800000 */
[----:B------:R-:W-:Y:S02]  /*6380*/  LOP3.LUT P0, RZ, R9, 0x1f, RZ, 0xc0, !PT ;  /* 0x0000001f09ff7812 */ /* 0x000fe4000780c0ff */
[CC--:B-1---5:R-:W-:Y:S01]  /*6390*/  FMUL.FTZ R62, R146.reuse, R94.reuse ;  /* 0x0000005e923e7220 */ /* 0x0e2fe20000410000 */
[----:B------:R-:W-:Y:S01]  /*63a0*/  BAR.SYNC.DEFER_BLOCKING 0x0 ;  /* 0x0000000000007b1d */ /* 0x000fe20000010000 */
[----:B------:R-:W-:Y:S01]  /*63b0*/  FMUL.FTZ R60, R145, R94 ;  /* 0x0000005e913c7220 */ /* 0x000fe20000410000 */
[----:B------:R-:W-:Y:S01]  /*63c0*/  ISETP.GE.OR P0, PT, R15, c[0x0][0x174], P0 ;  /* 0x00005d000f007a0c */ /* 0x000fe20000706670 */
[-C--:B------:R-:W-:Y:S01]  /*63d0*/  FFMA.FTZ R61, -R145, R93.reuse, -R62 ;  /* 0x0000005d913d7223 */ /* 0x080fe2000001093e */
[----:B------:R-:W-:Y:S01]  /*63e0*/  SHF.L.U32 R240, R109, 0x4, RZ ;  /* 0x000000046df07819 */ /* 0x000fe200000006ff */
[----:B------:R-:W-:Y:S01]  /*63f0*/  FFMA.FTZ R60, R146, R93, -R60 ;  /* 0x0000005d923c7223 */ /* 0x000fe2000001083c */
[----:B------:R-:W-:Y:S01]  /*6400*/  BSSY B0, `(.L_x_7836) ;  /* 0x00001ab000007945 */ /* 0x000fe20003800000 */
        /* <DEDUP_REMOVED lines=8> */
[CC--:B------:R-:W-:Y:S01]  /*6490*/  FMUL.FTZ R62, R149.reuse, -R60.reuse ;  /* 0x8000003c953e7220 */ /* 0x0c0fe20000410000 */
[----:B------:R-:W1:Y:S01]  /*64a0*/  LDS.64 R68, [R9.X16+0x6358] ;  /* 0x0063580009447984 */ /* 0x000e62000000ca00 */
[-C--:B------:R-:W-:Y:S02]  /*64b0*/  FMUL.FTZ R63, R149, -R61.reuse ;  /* 0x8000003d953f7220 */ /* 0x080fe40000410000 */
[C---:B------:R-:W-:Y:S02]  /*64c0*/  FFMA.FTZ R61, R150.reuse, R61, R62 ;  /* 0x0000003d963d7223 */ /* 0x040fe4000001003e */
        /* <DEDUP_REMOVED lines=9> */
[CC--:B------:R-:W-:Y:S02]  /*6560*/  FMUL.FTZ R62, R153.reuse, -R60.reuse ;  /* 0x8000003c993e7220 */ /* 0x0c0fe40000410000 */
[-C--:B------:R-:W-:Y:S02]  /*6570*/  FMUL.FTZ R63, R153, -R61.reuse ;  /* 0x8000003d993f7220 */ /* 0x080fe40000410000 */
[C---:B------:R-:W-:Y:S02]  /*6580*/  FFMA.FTZ R61, R154.reuse, R61, R62 ;  /* 0x0000003d9a3d7223 */ /* 0x040fe4000001003e */
[----:B------:R-:W-:Y:S02]  /*6590*/  FFMA.FTZ R60, R154, R60, -R63 ;  /* 0x0000003c9a3c7223 */ /* 0x000fe4000001083f */
[----:B------:R-:W-:Y:S02]  /*65a0*/  FADD.FTZ R64, -R84, R61 ;  /* 0x0000003d54407221 */ /* 0x000fe40000010100 */
[----:B--2---:R-:W-:-:S02]  /*65b0*/  FMUL.FTZ R61, R145, R73 ;  /* 0x00000049913d7220 */ /* 0x004fc40000410000 */
[----:B------:R-:W-:Y:S02]  /*65c0*/  FADD.FTZ R62, R95, R60 ;  /* 0x0000003c5f3e7221 */ /* 0x000fe40000010000 */
[----:B------:R-:W-:Y:S02]  /*65d0*/  FMUL.FTZ R63, R155, -R64 ;  /* 0x800000409b3f7220 */ /* 0x000fe40000410000 */
[-C--:B------:R-:W-:Y:S02]  /*65e0*/  FMUL.FTZ R60, R145, -R72.reuse ;  /* 0x80000048913c7220 */ /* 0x080fe40000410000 */
[----:B------:R-:W-:Y:S02]  /*65f0*/  FFMA.FTZ R61, R146, R72, -R61 ;  /* 0x00000048923d7223 */ /* 0x000fe4000001083d */
[-C--:B------:R-:W-:Y:S02]  /*6600*/  FMUL.FTZ R65, R155, -R62.reuse ;  /* 0x8000003e9b417220 */ /* 0x080fe40000410000 */
[----:B------:R-:W-:-:S02]  /*6610*/  FFMA.FTZ R62, R156, R62, -R63 ;  /* 0x0000003e9c3e7223 */ /* 0x000fc4000001083f */
[----:B------:R-:W-:Y:S02]  /*6620*/  FFMA.FTZ R60, R146, -R73, R60 ;  /* 0x80000049923c7223 */ /* 0x000fe4000001003c */
[----:B------:R-:W-:Y:S02]  /*6630*/  FMUL.FTZ R63, R147, -R61 ;  /* 0x8000003d933f7220 */ /* 0x000fe40000410000 */
        /* <DEDUP_REMOVED lines=23> */
[----:B------:R-:W-:Y:S02]  /*67b0*/  FMUL.FTZ R61, R153, -R63 ;  /* 0x8000003f993d7220 */ /* 0x000fe40000410000 */
[----:B------:R-:W-:Y:S02]  /*67c0*/  FFMA.FTZ R65, R160, R65, R60 ;  /* 0x00000041a0417223 */ /* 0x000fe4000001003c */
[----:B------:R-:W-:Y:S02]  /*67d0*/  FADD.FTZ R64, R215, R64 ;  /* 0x00000040d7407221 */ /* 0x000fe40000010000 */
[-C--:B------:R-:W-:Y:S02]  /*67e0*/  FMUL.FTZ R60, R153, -R62.reuse ;  /* 0x8000003e993c7220 */ /* 0x080fe40000410000 */
[----:B------:R-:W-:-:S02]  /*67f0*/  FFMA.FTZ R61, R154, R62, -R61 ;  /* 0x0000003e9a3d7223 */ /* 0x000fc4000001083d */
[----:B------:R-:W-:Y:S02]  /*6800*/  FADD.FTZ R65, -R214, R65 ;  /* 0x00000041d6417221 */ /* 0x000fe40000010100 */
[----:B------:R-:W-:Y:S02]  /*6810*/  FMUL.FTZ R62, R130, -R64 ;  /* 0x80000040823e7220 */ /* 0x000fe40000410000 */
[----:B------:R-:W-:Y:S02]  /*6820*/  FFMA.FTZ R60, R154, R63, R60 ;  /* 0x0000003f9a3c7223 */ /* 0x000fe4000001003c */
[----:B------:R-:W-:Y:S02]  /*6830*/  FMUL.FTZ R63, R155, -R61 ;  /* 0x8000003d9b3f7220 */ /* 0x000fe40000410000 */
[-C--:B------:R-:W-:Y:S02]  /*6840*/  FMUL.FTZ R66, R130, -R65.reuse ;  /* 0x8000004182427220 */ /* 0x080fe40000410000 */
[----:B------:R-:W-:-:S02]  /*6850*/  FFMA.FTZ R65, R131, R65, R62 ;  /* 0x0000004183417223 */ /* 0x000fc4000001003e */
        /* <DEDUP_REMOVED lines=39> */
[----:B------:R-:W-:Y:S02]  /*6ad0*/  FMUL.FTZ R63, R134, -R61 ;  /* 0x8000003d863f7220 */ /* 0x000fe40000410000 */
[----:B------:R-:W-:Y:S02]  /*6ae0*/  FADD.FTZ R65, -R222, R65 ;  /* 0x00000041de417221 */ /* 0x000fe40000010100 */
[----:B------:R-:W-:-:S02]  /*6af0*/  FMUL.FTZ R64, R138, -R66 ;  /* 0x800000428a407220 */ /* 0x000fc40000410000 */
[-C--:B------:R-:W-:Y:S02]  /*6b00*/  FMUL.FTZ R60, R134, -R62.reuse ;  /* 0x8000003e863c7220 */ /* 0x080fe40000410000 */
[----:B------:R-:W-:Y:S02]  /*6b10*/  FFMA.FTZ R63, R135, R62, R63 ;  /* 0x0000003e873f7223 */ /* 0x000fe4000001003f */
[----:B------:R-:W-:Y:S02]  /*6b20*/  FFMA.FTZ R67, R139, R65, R64 ;  /* 0x000000418b437223 */ /* 0x000fe40000010040 */
[----:B------:R-:W-:Y:S02]  /*6b30*/  FFMA.FTZ R60, R135, R61, -R60 ;  /* 0x0000003d873c7223 */ /* 0x000fe4000001083c */
[----:B------:R-:W-:Y:S02]  /*6b40*/  FMUL.FTZ R65, R138, -R65 ;  /* 0x800000418a417220 */ /* 0x000fe40000410000 */
[----:B------:R-:W-:-:S02]  /*6b50*/  FMUL.FTZ R61, R136, -R63 ;  /* 0x8000003f883d7220 */ /* 0x000fc40000410000 */
[----:B------:R-:W-:Y:S02]  /*6b60*/  FMUL.FTZ R62, R136, -R60 ;  /* 0x8000003c883e7220 */ /* 0x000fe40000410000 */
[----:B------:R-:W-:Y:S02]  /*6b70*/  FFMA.FTZ R66, R139, R66, -R65 ;  /* 0x000000428b427223 */ /* 0x000fe40000010841 */
[----:B------:R-:W-:Y:S02]  /*6b80*/  FADD.FTZ R67, -R224, R67 ;  /* 0x00000043e0437221 */ /* 0x000fe40000010100 */
[C---:B------:R-:W-:Y:S02]  /*6b90*/  FFMA.FTZ R61, R137.reuse, R60, -R61 ;  /* 0x0000003c893d7223 */ /* 0x040fe4000001083d */
[----:B------:R-:W-:Y:S02]  /*6ba0*/  FFMA.FTZ R62, R137, R63, R62 ;  /* 0x0000003f893e7223 */ /* 0x000fe4000001003e */
[----:B------:R-:W-:-:S02]  /*6bb0*/  FADD.FTZ R66, R225, R66 ;  /* 0x00000042e1427221 */ /* 0x000fc40000010000 */
[----:B------:R-:W-:Y:S02]  /*6bc0*/  FMUL.FTZ R64, R140, -R67 ;  /* 0x800000438c407220 */ /* 0x000fe40000410000 */
[C---:B------:R-:W-:Y:S02]  /*6bd0*/  FMUL.FTZ R63, R138.reuse, -R61 ;  /* 0x8000003d8a3f7220 */ /* 0x040fe40000410000 */
[----:B------:R-:W-:Y:S02]  /*6be0*/  FMUL.FTZ R60, R138, -R62 ;  /* 0x8000003e8a3c7220 */ /* 0x000fe40000410000 */
[----:B------:R-:W-:Y:S02]  /*6bf0*/  FFMA.FTZ R64, R141, R66, -R64 ;  /* 0x000000428d407223 */ /* 0x000fe40000010840 */
[----:B------:R-:W-:Y:S02]  /*6c00*/  FFMA.FTZ R63, R139, R62, R63 ;  /* 0x0000003e8b3f7223 */ /* 0x000fe4000001003f */
[----:B------:R-:W-:-:S02]  /*6c10*/  FMUL.FTZ R66, R140, -R66 ;  /* 0x800000428c427220 */ /* 0x000fc40000410000 */
[----:B------:R-:W-:Y:S02]  /*6c20*/  FFMA.FTZ R60, R139, R61, -R60 ;  /* 0x0000003d8b3c7223 */ /* 0x000fe4000001083c */
[C---:B------:R-:W-:Y:S02]  /*6c30*/  FFMA.FTZ R67, R141.reuse, R67, R66 ;  /* 0x000000438d437223 */ /* 0x040fe40000010042 */
[----:B------:R-:W-:Y:S02]  /*6c40*/  FMUL.FTZ R61, R140, -R63 ;  /* 0x8000003f8c3d7220 */ /* 0x000fe40000410000 */
[----:B------:R-:W-:Y:S02]  /*6c50*/  FADD.FTZ R67, -R226, R67 ;  /* 0x00000043e2437221 */ /* 0x000fe40000010100 */
[-C--:B------:R-:W-:Y:S02]  /*6c60*/  FFMA.FTZ R61, R141, R60.reuse, -R61 ;  /* 0x0000003c8d3d7223 */ /* 0x080fe4000001083d */
[----:B------:R-:W-:-:S02]  /*6c70*/  FMUL.FTZ R60, R140, -R60 ;  /* 0x8000003c8c3c7220 */ /* 0x000fc40000410000 */
[C---:B-1----:R-:W-:Y:S02]  /*6c80*/  FMUL.FTZ R70, R125.reuse, R68 ;  /* 0x000000447d467220 */ /* 0x042fe40000410000 */
[----:B------:R-:W-:Y:S02]  /*6c90*/  FMUL.FTZ R125, R125, R69 ;  /* 0x000000457d7d7220 */ /* 0x000fe40000410000 */
[----:B------:R-:W-:Y:S02]  /*6ca0*/  FADD.FTZ R64, R227, R64 ;  /* 0x00000040e3407221 */ /* 0x000fe40000010000 */
[----:B------:R-:W-:Y:S02]  /*6cb0*/  FMUL.FTZ R62, R142, -R67 ;  /* 0x800000438e3e7220 */ /* 0x000fe40000410000 */
[----:B------:R-:W-:Y:S02]  /*6cc0*/  FFMA.FTZ R60, R141, R63, R60 ;  /* 0x0000003f8d3c7223 */ /* 0x000fe4000001003c */
[----:B------:R-:W-:-:S02]  /*6cd0*/  FFMA.FTZ R69, R124, R69, R70 ;  /* 0x000000457c457223 */ /* 0x000fc40000010046 */
[----:B------:R-:W-:Y:S02]  /*6ce0*/  FFMA.FTZ R68, R124, R68, -R125 ;  /* 0x000000447c447223 */ /* 0x000fe4000001087d */
[CC--:B------:R-:W-:Y:S02]  /*6cf0*/  FMUL.FTZ R66, R142.reuse, -R64.reuse ;  /* 0x800000408e427220 */ /* 0x0c0fe40000410000 */
[----:B------:R-:W-:Y:S02]  /*6d00*/  FFMA.FTZ R62, R143, R64, -R62 ;  /* 0x000000408f3e7223 */ /* 0x000fe4000001083e */
[----:B------:R-:W-:Y:S02]  /*6d10*/  FMUL.FTZ R64, R142, -R60 ;  /* 0x8000003c8e407220 */ /* 0x000fe40000410000 */
[----:B------:R-:W-:Y:S02]  /*6d20*/  FADD.FTZ R182, R182, R69 ;  /* 0x00000045b6b67221 */ /* 0x000fe40000010000 */
[----:B------:R-:W-:-:S02]  /*6d30*/  FADD.FTZ R183, R183, R68 ;  /* 0x00000044b7b77221 */ /* 0x000fc40000010000 */
[CC--:B------:R-:W-:Y:S02]  /*6d40*/  FMUL.FTZ R65, R142.reuse, -R61.reuse ;  /* 0x8000003d8e417220 */ /* 0x0c0fe40000410000 */
[C---:B------:R-:W-:Y:S01]  /*6d50*/  FFMA.FTZ R64, R143.reuse, R61, -R64 ;  /* 0x0000003d8f407223 */ /* 0x040fe20000010840 */
[----:B------:R-:W-:Y:S01]  /*6d60*/  HFMA2.MMA R61, -RZ, RZ, 0, 0 ;  /* 0x00000000ff3d7435 */ /* 0x000fe200000001ff */
[C---:B------:R-:W-:Y:S02]  /*6d70*/  FMUL.FTZ R68, R142.reuse, R182 ;  /* 0x000000b68e447220 */ /* 0x040fe40000410000 */
[----:B------:R-:W-:Y:S02]  /*6d80*/  FMUL.FTZ R70, R142, R183 ;  /* 0x000000b78e467220 */ /* 0x000fe40000410000 */
[C---:B------:R-:W-:Y:S02]  /*6d90*/  FFMA.FTZ R67, R143.reuse, R67, R66 ;  /* 0x000000438f437223 */ /* 0x040fe40000010042 */
[----:B------:R-:W-:Y:S01]  /*6da0*/  FFMA.FTZ R65, R143, R60, R65 ;  /* 0x0000003c8f417223 */ /* 0x000fe20000010041 */
[----:B------:R-:W-:Y:S01]  /*6db0*/  MOV R60, 0x3f800000 ;  /* 0x3f800000003c7802 */ /* 0x000fe20000000f00 */
[----:B------:R-:W-:-:S02]  /*6dc0*/  FADD.FTZ R66, R229, R62 ;  /* 0x0000003ee5427221 */ /* 0x000fc40000010000 */
[----:B------:R-:W-:Y:S01]  /*6dd0*/  CS2R R62, SRZ ;  /* 0x00000000003e7805 */ /* 0x000fe2000001ff00 */
[C---:B------:R-:W-:Y:S02]  /*6de0*/  FFMA.FTZ R69, R143.reuse, R183, -R68 ;  /* 0x000000b78f457223 */ /* 0x040fe40000010844 */
[----:B------:R-:W-:Y:S02]  /*6df0*/  FFMA.FTZ R70, R143, R182, R70 ;  /* 0x000000b68f467223 */ /* 0x000fe40000010046 */
[----:B------:R-:W-:Y:S01]  /*6e00*/  FADD.FTZ R67, -R228, R67 ;  /* 0x00000043e4437221 */ /* 0x000fe20000010100 */
[----:B------:R-:W1:Y:S01]  /*6e10*/  @!P0 LDS.128 R60, [R240+0x7d60] ;  /* 0x007d6000f03c8984 */ /* 0x000e620000000c00 */
[----:B------:R-:W-:Y:S01]  /*6e20*/  FADD.FTZ R184, R184, R69 ;  /* 0x00000045b8b87221 */ /* 0x000fe20000010000 */
[----:B------:R-:W-:Y:S01]  /*6e30*/  ISETP.GT.U32.AND P0, PT, R9, 0x1f, PT ;  /* 0x0000001f0900780c */ /* 0x000fe20003f04070 */
[----:B------:R-:W-:Y:S01]  /*6e40*/  FADD.FTZ R185, R185, R70 ;  /* 0x00000046b9b97221 */ /* 0x000fe20000010000 */
[----:B------:R2:W-:Y:S02]  /*6e50*/  STS.128 [R9.X16+0x6760], R64 ;  /* 0x0067604009007388 */ /* 0x0005e4000000cc00 */
[----:B--2---:R-:W-:-:S02]  /*6e60*/  FMUL.FTZ R66, R140, R184 ;  /* 0x000000b88c427220 */ /* 0x004fc40000410000 */
        /* <DEDUP_REMOVED lines=10> */
[----:B------:R-:W-:Y:S02]  /*6f10*/  FADD.FTZ R187, R187, R66 ;  /* 0x00000042bbbb7221 */ /* 0x000fe40000010000 */
[----:B------:R-:W-:-:S02]  /*6f20*/  FMUL.FTZ R66, R136, R186 ;  /* 0x000000ba88427220 */ /* 0x000fc40000410000 */
        /* <DEDUP_REMOVED lines=73> */
[----:B-1----:R-:W-:-:S05]  /*73c0*/  SHF.L.U32 R124, R9, 0x5, RZ ;  /* 0x00000005097c7819 */ /* 0x002fca00000006ff */
[----:B------:R-:W-:Y:S04]  /*73d0*/  LDS.128 R64, [R124+0x6760] ;  /* 0x006760007c407984 */ /* 0x000fe80000000c00 */
[----:B------:R-:W1:Y:S02]  /*73e0*/  LDS.128 R68, [R124+0x6770] ;  /* 0x006770007c447984 */ /* 0x000e640000000c00 */
[C---:B-1----:R-:W-:Y:S02]  /*73f0*/  FMUL.FTZ R125, R65.reuse, R71 ;  /* 0x00000047417d7220 */ /* 0x042fe40000410000 */
[-C--:B------:R-:W-:Y:S02]  /*7400*/  FMUL.FTZ R241, R65, R70.reuse ;  /* 0x0000004641f17220 */ /* 0x080fe40000410000 */
[----:B------:R-:W-:-:S02]  /*7410*/  FFMA.FTZ R247, R64, R70, -R125 ;  /* 0x0000004640f77223 */ /* 0x000fc4000001087d */
[CC--:B------:R-:W-:Y:S02]  /*7420*/  FMUL.FTZ R125, R65.reuse, R69.reuse ;  /* 0x00000045417d7220 */ /* 0x0c0fe40000410000 */
[-C--:B------:R-:W-:Y:S02]  /*7430*/  FMUL.FTZ R65, R65, R68.reuse ;  /* 0x0000004441417220 */ /* 0x080fe40000410000 */
[C---:B------:R-:W-:Y:S02]  /*7440*/  FFMA.FTZ R70, R64.reuse, R68, -R125 ;  /* 0x0000004440467223 */ /* 0x040fe4000001087d */
[C---:B------:R-:W-:Y:S01]  /*7450*/  FFMA.FTZ R69, R64.reuse, R69, R65 ;  /* 0x0000004540457223 */ /* 0x040fe20000010041 */
[----:B------:R-:W-:Y:S01]  /*7460*/  LOP3.LUT R65, R9, 0x1f, RZ, 0xc0, !PT ;  /* 0x0000001f09417812 */ /* 0x000fe200078ec0ff */
[----:B------:R-:W-:Y:S02]  /*7470*/  FFMA.FTZ R64, R64, R71, R241 ;  /* 0x0000004740407223 */ /* 0x000fe400000100f1 */
[----:B------:R-:W-:Y:S01]  /*7480*/  FADD.FTZ R247, R66, R247 ;  /* 0x000000f742f77221 */ /* 0x000fe20000010000 */
[----:B------:R-:W-:Y:S01]  /*7490*/  ISETP.NE.AND P0, PT, R65, 0x1f, PT ;  /* 0x0000001f4100780c */ /* 0x000fe20003f05270 */
[----:B------:R-:W-:Y:S01]  /*74a0*/  FADD.FTZ R71, R67, R64 ;  /* 0x0000004043477221 */ /* 0x000fe20000010000 */
[----:B------:R-:W-:Y:S09]  /*74b0*/  BRA.DIV ~URZ, `(.L_x_7838) ;  /* 0x00006fd27f007947 */ /* 0x000ff2000b800000 */
[----:B------:R1:W2:Y:S02]  /*74c0*/  SHFL.DOWN PT, R125, R70, 0x1, 0x1f ;  /* 0x08201f00467d7f89 */ /* 0x0002a400000e0000 */
.L_x_7936:
[----:B------:R-:W-:Y:S05]  /*74d0*/  BRA.DIV ~URZ, `(.L_x_7839) ;  /* 0x000070327f007947 */ /* 0x000fea000b800000 */
[----:B------:R3:W4:Y:S04]  /*74e0*/  SHFL.DOWN PT, R242, R69, 0x1, 0x1f ;  /* 0x08201f0045f27f89 */ /* 0x00072800000e0000 */
[----:B------:R3:W0:Y:S04]  /*74f0*/  SHFL.DOWN PT, R243, R247, 0x1, 0x1f ;  /* 0x08201f00f7f37f89 */ /* 0x00062800000e0000 */
[----:B------:R3:W1:Y:S02]  /*7500*/  SHFL.DOWN PT, R66, R71, 0x1, 0x1f ;  /* 0x08201f0047427f89 */ /* 0x00066400000e0000 */
.L_x_7937:
[----:B------:R-:W-:Y:S01]  /*7510*/  BSSY B1, `(.L_x_7840) ;  /* 0x000000d000017945 */ /* 0x000fe20003800000 */
[----:B------:R-:W-:Y:S05]  /*7520*/  @!P0 BRA `(.L_x_7841) ;  /* 0x000000b000008947 */ /* 0x000fea0003800000 */
[C---:B-1----:R-:W-:Y:S02]  /*7530*/  FMUL.FTZ R64, R69.reuse, R66 ;  /* 0x0000004245407220 */ /* 0x042fe40000410000 */
[----:B0-----:R-:W-:-:S02]  /*7540*/  FMUL.FTZ R65, R69, R243 ;  /* 0x000000f345417220 */ /* 0x001fc40000410000 */
[C---:B------:R-:W-:Y:S02]  /*7550*/  FFMA.FTZ R68, R70.reuse, R243, -R64 ;  /* 0x000000f346447223 */ /* 0x040fe40000010840 */
        /* <DEDUP_REMOVED lines=8> */
.L_x_7841:
[----:B------:R-:W-:Y:S05]  /*75e0*/  BSYNC B1 ;  /* 0x0000000000017941 */ /* 0x000fea0003800000 */
.L_x_7840:
[----:B------:R-:W-:-:S04]  /*75f0*/  LOP3.LUT R64, R9, 0x1f, RZ, 0xc0, !PT ;  /* 0x0000001f09407812 */ /* 0x000fc800078ec0ff */
[----:B------:R-:W-:Y:S01]  /*7600*/  ISETP.GT.U32.AND P0, PT, R64, 0x1d, PT ;  /* 0x0000001d4000780c */ /* 0x000fe20003f04070 */
[----:B------:R-:W-:Y:S05]  /*7610*/  BRA.DIV ~URZ, `(.L_x_7842) ;  /* 0x000070427f007947 */ /* 0x000fea000b800000 */
[----:B--2---:R2:W3:Y:S04]  /*7620*/  SHFL.DOWN PT, R125, R70, 0x2, 0x1f ;  /* 0x08401f00467d7f89 */ /* 0x0044e800000e0000 */
[----:B----4-:R2:W4:Y:S04]  /*7630*/  SHFL.DOWN PT, R242, R69, 0x2, 0x1f ;  /* 0x08401f0045f27f89 */ /* 0x01052800000e0000 */
[----:B0-----:R2:W0:Y:S04]  /*7640*/  SHFL.DOWN PT, R243, R247, 0x2, 0x1f ;  /* 0x08401f00f7f37f89 */ /* 0x00142800000e0000 */
[----:B-1----:R2:W1:Y:S02]  /*7650*/  SHFL.DOWN PT, R66, R71, 0x2, 0x1f ;  /* 0x08401f0047427f89 */ /* 0x00246400000e0000 */
.L_x_7938:
[----:B------:R-:W-:Y:S01]  /*7660*/  BSSY B1, `(.L_x_7843) ;  /* 0x000000d000017945 */ /* 0x000fe20003800000 */
[----:B------:R-:W-:Y:S05]  /*7670*/  @P0 BRA `(.L_x_7844) ;  /* 0x000000b000000947 */ /* 0x000fea0003800000 */
        /* <DEDUP_REMOVED lines=11> */
.L_x_7844:
[----:B------:R-:W-:Y:S05]  /*7730*/  BSYNC B1 ;  /* 0x0000000000017941 */ /* 0x000fea0003800000 */
.L_x_7843:
[----:B------:R-:W-:-:S04]  /*7740*/  LOP3.LUT R64, R9, 0x1f, RZ, 0xc0, !PT ;  /* 0x0000001f09407812 */ /* 0x000fc800078ec0ff */
[----:B------:R-:W-:Y:S01]  /*7750*/  ISETP.GT.U32.AND P0, PT, R64, 0x1b, PT ;  /* 0x0000001b4000780c */ /* 0x000fe20003f04070 */
[----:B------:R-:W-:Y:S10]  /*7760*/  BRA.DIV ~URZ, `(.L_x_7845) ;  /* 0x000070b27f007947 */ /* 0x000ff4000b800000 */
[----:B---3--:R3:W2:Y:S02]  /*7770*/  SHFL.DOWN PT, R125, R70, 0x4, 0x1f ;  /* 0x08801f00467d7f89 */ /* 0x0086a400000e0000 */
.L_x_7939:
[----:B------:R-:W-:Y:S05]  /*7780*/  BRA.DIV ~URZ, `(.L_x_7846) ;  /* 0x000071127f007947 */ /* 0x000fea000b800000 */
[----:B----4-:R4:W3:Y:S04]  /*7790*/  SHFL.DOWN PT, R242, R69, 0x4, 0x1f ;  /* 0x08801f0045f27f89 */ /* 0x0108e800000e0000 */
[----:B0-----:R4:W0:Y:S04]  /*77a0*/  SHFL.DOWN PT, R243, R247, 0x4, 0x1f ;  /* 0x08801f00f7f37f89 */ /* 0x00182800000e0000 */
[----:B-1----:R4:W1:Y:S02]  /*77b0*/  SHFL.DOWN PT, R66, R71, 0x4, 0x1f ;  /* 0x08801f0047427f89 */ /* 0x00286400000e0000 */
.L_x_7940:
        /* <DEDUP_REMOVED lines=13> */
.L_x_7848:
[----:B------:R-:W-:Y:S05]  /*7890*/  BSYNC B1 ;  /* 0x0000000000017941 */ /* 0x000fea0003800000 */
.L_x_7847:
[----:B------:R-:W-:-:S04]  /*78a0*/  LOP3.LUT R64, R9, 0x1f, RZ, 0xc0, !PT ;  /* 0x0000001f09407812 */ /* 0x000fc800078ec0ff */
[----:B------:R-:W-:Y:S01]  /*78b0*/  ISETP.GT.U32.AND P0, PT, R64, 0x17, PT ;  /* 0x000000174000780c */ /* 0x000fe20003f04070 */
[----:B------:R-:W-:Y:S05]  /*78c0*/  BRA.DIV ~URZ, `(.L_x_7849) ;  /* 0x000071227f007947 */ /* 0x000fea000b800000 */
[----:B--2---:R2:W4:Y:S04]  /*78d0*/  SHFL.DOWN PT, R125, R70, 0x8, 0x1f ;  /* 0x09001f00467d7f89 */ /* 0x00452800000e0000 */
[----:B---3--:R2:W3:Y:S04]  /*78e0*/  SHFL.DOWN PT, R242, R69, 0x8, 0x1f ;  /* 0x09001f0045f27f89 */ /* 0x0084e800000e0000 */
[----:B0-----:R2:W0:Y:S04]  /*78f0*/  SHFL.DOWN PT, R243, R247, 0x8, 0x1f ;  /* 0x09001f00f7f37f89 */ /* 0x00142800000e0000 */
[----:B-1----:R2:W1:Y:S02]  /*7900*/  SHFL.DOWN PT, R66, R71, 0x8, 0x1f ;  /* 0x09001f0047427f89 */ /* 0x00246400000e0000 */
.L_x_7941:
        /* <DEDUP_REMOVED lines=13> */
.L_x_7851:
[----:B------:R-:W-:Y:S05]  /*79e0*/  BSYNC B1 ;  /* 0x0000000000017941 */ /* 0x000fea0003800000 */
.L_x_7850:
[----:B------:R-:W-:-:S04]  /*79f0*/  LOP3.LUT R64, R9, 0x1f, RZ, 0xc0, !PT ;  /* 0x0000001f09407812 */ /* 0x000fc800078ec0ff */
[----:B------:R-:W-:Y:S01]  /*7a00*/  ISETP.GT.U32.AND P0, PT, R64, 0xf, PT ;  /* 0x0000000f4000780c */ /* 0x000fe20003f04070 */
[----:B------:R-:W-:Y:S10]  /*7a10*/  BRA.DIV ~URZ, `(.L_x_7852) ;  /* 0x000071927f007947 */ /* 0x000ff4000b800000 */
[----:B----4-:R4:W2:Y:S02]  /*7a20*/  SHFL.DOWN PT, R125, R70, 0x10, 0x1f ;  /* 0x0a001f00467d7f89 */ /* 0x0108a400000e0000 */
.L_x_7942:
[----:B------:R-:W-:Y:S05]  /*7a30*/  BRA.DIV ~URZ, `(.L_x_7853) ;  /* 0x000071f27f007947 */ /* 0x000fea000b800000 */
[----:B---3--:R3:W4:Y:S04]  /*7a40*/  SHFL.DOWN PT, R242, R69, 0x10, 0x1f ;  /* 0x0a001f0045f27f89 */ /* 0x00872800000e0000 */
[----:B0-----:R3:W0:Y:S04]  /*7a50*/  SHFL.DOWN PT, R243, R247, 0x10, 0x1f ;  /* 0x0a001f00f7f37f89 */ /* 0x00162800000e0000 */
[----:B-1----:R3:W1:Y:S02]  /*7a60*/  SHFL.DOWN PT, R66, R71, 0x10, 0x1f ;  /* 0x0a001f0047427f89 */ /* 0x00266400000e0000 */
.L_x_7943:
        /* <DEDUP_REMOVED lines=13> */
.L_x_7855:
[----:B------:R-:W-:Y:S05]  /*7b40*/  BSYNC B1 ;  /* 0x0000000000017941 */ /* 0x000fea0003800000 */
.L_x_7854:
[----:B------:R-:W-:Y:S05]  /*7b50*/  BRA.DIV ~URZ, `(.L_x_7856) ;  /* 0x000072227f007947 */ /* 0x000fea000b800000 */
[----:B------:R-:W5:Y:S04]  /*7b60*/  SHFL.IDX PT, R64, R69, RZ, 0x1f ;  /* 0x00001fff45407589 */ /* 0x000f6800000e0000 */
[----:B------:R-:W3:Y:S04]  /*7b70*/  SHFL.IDX PT, R246, R70, RZ, 0x1f ;  /* 0x00001fff46f67589 */ /* 0x000ee800000e0000 */
[----:B------:R-:W4:Y:S04]  /*7b80*/  SHFL.IDX PT, R245, R247, RZ, 0x1f ;  /* 0x00001ffff7f57589 */ /* 0x000f2800000e0000 */
[----:B------:R-:W2:Y:S04]  /*7b90*/  SHFL.IDX PT, R244, R71, RZ, 0x1f ;  /* 0x00001fff47f47589 */ /* 0x000ea800000e0000 */
[----:B--2-4-:R-:W2:Y:S04]  /*7ba0*/  SHFL.DOWN PT, R70, R70, 0x1, 0x1f ;  /* 0x08201f0046467f89 */ /* 0x014ea800000e0000 */
[----:B---3--:R-:W3:Y:S04]  /*7bb0*/  SHFL.DOWN PT, R69, R69, 0x1, 0x1f ;  /* 0x08201f0045457f89 */ /* 0x008ee800000e0000 */
[----:B------:R-:W4:Y:S01]  /*7bc0*/  SHFL.DOWN PT, R247, R247, 0x1, 0x1f ;  /* 0x08201f00f7f77f89 */ /* 0x000f2200000e0000 */
[----:B-----5:R-:W-:-:S02]  /*7bd0*/  FMUL.FTZ R241, R63, R64 ;  /* 0x000000403ff17220 */ /* 0x020fc40000410000 */
[----:B------:R-:W-:Y:S01]  /*7be0*/  FMUL.FTZ R125, R62, R64 ;  /* 0x000000403e7d7220 */ /* 0x000fe20000410000 */
[----:B------:R-:W1:Y:S01]  /*7bf0*/  SHFL.DOWN PT, R71, R71, 0x1, 0x1f ;  /* 0x08201f0047477f89 */ /* 0x000e6200000e0000 */
[C---:B0-----:R-:W-:Y:S02]  /*7c00*/  FMUL.FTZ R243, R60.reuse, R246 ;  /* 0x000000f63cf37220 */ /* 0x041fe40000410000 */
        /* <DEDUP_REMOVED lines=8> */
.L_x_7944:
        /* <DEDUP_REMOVED lines=16> */
.L_x_7858:
[----:B------:R-:W-:Y:S05]  /*7d90*/  BSYNC B1 ;  /* 0x0000000000017941 */ /* 0x000fea0003800000 */
.L_x_7857:
[----:B------:R-:W0:Y:S01]  /*7da0*/  LDS.128 R68, [R124+0x6770] ;  /* 0x006770007c447984 */ /* 0x000e220000000c00 */
[----:B------:R-:W-:Y:S02]  /*7db0*/  FFMA.FTZ R61, R61, R246, R242 ;  /* 0x000000f63d3d7223 */ /* 0x000fe400000100f2 */
[----:B------:R-:W-:Y:S01]  /*7dc0*/  FADD.FTZ R60, -R60, R243 ;  /* 0x000000f33c3c7221 */ /* 0x000fe20000010100 */
        /* <DEDUP_REMOVED lines=11> */
[----:B------:R-:W-:Y:S02]  /*7e80*/  FADD.FTZ R62, R241, R245 ;  /* 0x000000f5f13e7221 */ /* 0x000fe40000010000 */
[----:B------:R-:W-:Y:S01]  /*7e90*/  FADD.FTZ R63, R125, R244 ;  /* 0x000000f47d3f7221 */ /* 0x000fe20000010000 */
[----:B------:R1:W-:Y:S04]  /*7ea0*/  STS.128 [R124+0x6760], R68 ;  /* 0x006760447c007388 */ /* 0x0003e80000000c00 */
.L_x_7837:
[----:B-1----:R-:W-:Y:S05]  /*7eb0*/  BSYNC B0 ;  /* 0x0000000000007941 */ /* 0x002fea0003800000 */
.L_x_7836:
[----:B------:R-:W-:Y:S01]  /*7ec0*/  WARPSYNC 0xffffffff ;  /* 0xffffffff00007948 */ /* 0x000fe20003800000 */
[----:B------:R-:W-:Y:S01]  /*7ed0*/  BAR.SYNC.DEFER_BLOCKING 0x0 ;  /* 0x0000000000007b1d */ /* 0x000fe20000010000 */
[----:B------:R-:W-:Y:S01]  /*7ee0*/  MOV R67, c[0x0][0x29c] ;  /* 0x0000a70000437a02 */ /* 0x000fe20000000f00 */
[----:B------:R-:W-:Y:S01]  /*7ef0*/  FMUL.FTZ R251, R96, R186 ;  /* 0x000000ba60fb7220 */ /* 0x000fe20000410000 */
[----:B------:R-:W-:-:S02]  /*7f00*/  MOV R66, c[0x0][0x298] ;  /* 0x0000a60000427a02 */ /* 0x000fc40000000f00 */
[--C-:B------:R-:W-:Y:S01]  /*7f10*/  SHF.R.U32.HI R68, RZ, 0x1, R67.reuse ;  /* 0x00000001ff447819 */ /* 0x100fe20000011643 */
[----:B------:R-:W-:Y:S01]  /*7f20*/  BSSY B0, `(.L_x_7859) ;  /* 0x00002d5000007945 */ /* 0x000fe20003800000 */
[----:B------:R-:W-:Y:S02]  /*7f30*/  SHF.R.U64 R66, R66, 0x1, R67 ;  /* 0x0000000142427819 */ /* 0x000fe40000001243 */
[C---:B------:R-:W-:Y:S01]  /*7f40*/  ISETP.NE.AND P1, PT, R9.reuse, RZ, PT ;  /* 0x000000ff0900720c */ /* 0x040fe20003f25270 */
[-C--:B------:R-:W-:Y:S01]  /*7f50*/  IMAD R69, R68, R3.reuse, RZ ;  /* 0x0000000344457224 */ /* 0x080fe200078e02ff */
[C---:B------:R-:W-:Y:S01]  /*7f60*/  IADD3 R244, R9.reuse, 0x200, RZ ;  /* 0x0000020009f47810 */ /* 0x040fe20007ffe0ff */
[----:B------:R-:W-:Y:S01]  /*7f70*/  IMAD R68, R6, c[0x0][0x2a0], RZ ;  /* 0x0000a80006447a24 */ /* 0x000fe200078e02ff */
[----:B------:R-:W-:Y:S01]  /*7f80*/  IADD3 R242, R9, 0x7c0, RZ ;  /* 0x000007c009f27810 */ /* 0x000fe20007ffe0ff */
[----:B------:R-:W-:Y:S02]  /*7f90*/  IMAD R69, R4, R66, R69 ;  /* 0x0000004204457224 */ /* 0x000fe400078e0245 */
[----:B------:R-:W-:-:S04]  /*7fa0*/  IMAD.WIDE.U32 R66, R66, R3, RZ ;  /* 0x0000000342427225 */ /* 0x000fc800078e00ff */
[----:B------:R-:W-:Y:S01]  /*7fb0*/  IMAD R71, R5, c[0x0][0x2a4], R68 ;  /* 0x0000a90005477a24 */ /* 0x000fe200078e0244 */
[----:B------:R-:W-:Y:S01]  /*7fc0*/  IADD3 R67, R67, R69, RZ ;  /* 0x0000004543437210 */ /* 0x000fe20007ffe0ff */
[----:B------:R-:W1:Y:S04]  /*7fd0*/  LDS.64 R64, [R9.X16+0x6768] ;  /* 0x0067680009407984 */ /* 0x000e68000000ca00 */
[----:B------:R-:W-:Y:S01]  /*7fe0*/  IMAD.WIDE.U32 R66, R5, c[0x0][0x2a0], R66 ;  /* 0x0000a80005427a25 */ /* 0x000fe200078e0042 */
[----:B------:R2:W-:Y:S02]  /*7ff0*/  @!P1 STS.128 [R240+0x7d60], R60 ;  /* 0x007d603cf0009388 */ /* 0x0005e40000000c00 */
[----:B--2---:R-:W-:Y:S02]  /*8000*/  PRMT R63, RZ, 0x7610, R55 ;  /* 0x00007610ff3f7816 */ /* 0x004fe40000000037 */
[----:B------:R-:W-:-:S02]  /*8010*/  SHF.L.U32 R62, R9, 0x5, RZ ;  /* 0x00000005093e7819 */ /* 0x000fc400000006ff */
[----:B------:R-:W-:Y:S02]  /*8020*/  IADD3 R240, R9, 0x780, RZ ;  /* 0x0000078009f07810 */ /* 0x000fe40007ffe0ff */
[----:B------:R-:W-:Y:S01]  /*8030*/  LEA.HI.SX32 R62, R62, R62, 0x1b ;  /* 0x0000003e3e3e7211 */ /* 0x000fe200078fdaff */
[CC--:B-1----:R-:W-:Y:S02]  /*8040*/  FMUL.FTZ R69, R65.reuse, -R73.reuse ;  /* 0x8000004941457220 */ /* 0x0c2fe40000410000 */
[C---:B------:R-:W-:Y:S02]  /*8050*/  FMUL.FTZ R73, R64.reuse, -R73 ;  /* 0x8000004940497220 */ /* 0x040fe40000410000 */
[-C--:B------:R-:W-:Y:S01]  /*8060*/  FFMA.FTZ R68, R64, R72.reuse, -R69 ;  /* 0x0000004840447223 */ /* 0x080fe20000010845 */
[----:B------:R-:W-:Y:S01]  /*8070*/  MOV R64, c[0x0][0x2b8] ;  /* 0x0000ae0000407a02 */ /* 0x000fe20000000f00 */
[----:B------:R-:W-:Y:S01]  /*8080*/  FFMA.FTZ R73, R65, R72, R73 ;  /* 0x0000004841497223 */ /* 0x000fe20000010049 */
[----:B------:R-:W-:Y:S01]  /*8090*/  IADD3 R65, R71, R67, RZ ;  /* 0x0000004347417210 */ /* 0x000fe20007ffe0ff */
[----:B------:R-:W-:Y:S01]  /*80a0*/  FADD.FTZ R93, R93, R68 ;  /* 0x000000445d5d7221 */ /* 0x000fe20000010000 */
[----:B------:R-:W-:Y:S01]  /*80b0*/  LEA R67, P0, R66, c[0x0][0x318], 0x3 ;  /* 0x0000c60042437a11 */ /* 0x000fe200078018ff */
[----:B------:R-:W-:-:S02]  /*80c0*/  FADD.FTZ R94, -R94, R73 ;  /* 0x000000495e5e7221 */ /* 0x000fc40000010100 */
[----:B------:R-:W-:Y:S01]  /*80d0*/  FMUL.FTZ R72, R63, R34 ;  /* 0x000000223f487220 */ /* 0x000fe20000410000 */
[----:B------:R-:W-:Y:S01]  /*80e0*/  LEA.HI.X R66, R66, c[0x0][0x31c], R65, 0x3, P0 ;  /* 0x0000c70042427a11 */ /* 0x000fe200000f1c41 */
[----:B------:R-:W-:Y:S01]  /*80f0*/  FMUL.FTZ R61, R93, UR17 ;  /* 0x000000115d3d7c20 */ /* 0x000fe20008410000 */
[----:B------:R-:W-:Y:S01]  /*8100*/  MOV R65, c[0x0][0x2bc] ;  /* 0x0000af0000417a02 */ /* 0x000fe20000000f00 */
[----:B------:R-:W-:-:S03]  /*8110*/  FMUL.FTZ R60, R94, UR17 ;  /* 0x000000115e3c7c20 */ /* 0x000fc60008410000 */
[--C-:B------:R-:W-:Y:S02]  /*8120*/  SHF.R.U32.HI R70, RZ, 0x1, R65.reuse ;  /* 0x00000001ff467819 */ /* 0x100fe40000011641 */
[----:B------:R-:W-:-:S03]  /*8130*/  SHF.R.U64 R64, R64, 0x1, R65 ;  /* 0x0000000140407819 */ /* 0x000fc60000001241 */
[-C--:B------:R-:W-:Y:S02]  /*8140*/  IMAD R69, R70, R3.reuse, RZ ;  /* 0x0000000346457224 */ /* 0x080fe400078e02ff */
[----:B------:R-:W-:Y:S02]  /*8150*/  FMUL.FTZ R70, R83, R94 ;  /* 0x0000005e53467220 */ /* 0x000fe40000410000 */
[----:B------:R-:W-:Y:S02]  /*8160*/  IMAD R69, R4, R64, R69 ;  /* 0x0000004004457224 */ /* 0x000fe400078e0245 */
[----:B------:R-:W-:-:S04]  /*8170*/  IMAD.WIDE.U32 R64, R64, R3, RZ ;  /* 0x0000000340407225 */ /* 0x000fc800078e00ff */
[-C--:B------:R-:W-:Y:S01]  /*8180*/  FFMA.FTZ R83, R83, -R72.reuse, R234 ;  /* 0x8000004853537223 */ /* 0x080fe200000100ea */
[----:B------:R-:W-:Y:S01]  /*8190*/  IADD3 R65, R65, R69, RZ ;  /* 0x0000004541417210 */ /* 0x000fe20007ffe0ff */
[----:B------:R-:W-:Y:S01]  /*81a0*/  FFMA.FTZ R72, R181, -R72, R235 ;  /* 0x80000048b5487223 */ /* 0x000fe200000100eb */
[----:B------:R-:W-:Y:S01]  /*81b0*/  P2R R69, PR, RZ, 0x2 ;  /* 0x00000002ff457803 */ /* 0x000fe20000000000 */
[----:B------:R-:W-:Y:S02]  /*81c0*/  FMUL.FTZ R69, R145, -R94 ;  /* 0x8000005e91457220 */ /* 0x000fe40000410000 */
[-C--:B------:R-:W-:Y:S02]  /*81d0*/  FFMA.FTZ R181, R181, R93.reuse, R70 ;  /* 0x0000005db5b57223 */ /* 0x080fe40000010046 */
[----:B------:R-:W-:Y:S02]  /*81e0*/  FFMA.FTZ R68, R146, R93, -R69 ;  /* 0x0000005d92447223 */ /* 0x000fe40000010845 */
[----:B------:R-:W-:-:S02]  /*81f0*/  FMUL.FTZ R70, R94, R34 ;  /* 0x000000225e467220 */ /* 0x000fc40000410000 */
[----:B------:R-:W-:Y:S02]  /*8200*/  FADD.FTZ R91, R91, R68 ;  /* 0x000000445b5b7221 */ /* 0x000fe40000010000 */
[----:B------:R-:W-:Y:S02]  /*8210*/  FFMA.FTZ R68, R94, UR16, -R61 ;  /* 0x000000105e447c23 */ /* 0x000fe4000801083d */
[C---:B------:R-:W-:Y:S02]  /*8220*/  FFMA.FTZ R69, R93.reuse, UR16, R60 ;  /* 0x000000105d457c23 */ /* 0x040fe4000801003c */
[----:B------:R-:W-:Y:S02]  /*8230*/  FMUL.FTZ R60, R93, R34 ;  /* 0x000000225d3c7220 */ /* 0x000fe40000410000 */
[----:B------:R-:W-:Y:S02]  /*8240*/  FMUL.FTZ R145, R145, -R93 ;  /* 0x8000005d91917220 */ /* 0x000fe40000410000 */
[----:B------:R-:W-:-:S02]  /*8250*/  FMUL.FTZ R61, R83, R70 ;  /* 0x00000046533d7220 */ /* 0x000fc40000410000 */
[C---:B------:R-:W-:Y:S02]  /*8260*/  FMUL.FTZ R68, R83.reuse, R68 ;  /* 0x0000004453447220 */ /* 0x040fe40000410000 */
[----:B------:R-:W-:Y:S02]  /*8270*/  FMUL.FTZ R83, R83, R60 ;  /* 0x0000003c53537220 */ /* 0x000fe40000410000 */
[----:B------:R-:W-:Y:S02]  /*8280*/  FFMA.FTZ R145, R146, R94, R145 ;  /* 0x0000005e92917223 */ /* 0x000fe40000010091 */
[-C--:B------:R-:W-:Y:S02]  /*8290*/  FMUL.FTZ R73, R63, R60.reuse ;  /* 0x0000003c3f497220 */ /* 0x080fe40000410000 */
[C---:B------:R-:W-:Y:S02]  /*82a0*/  FFMA.FTZ R61, R72.reuse, R60, R61 ;  /* 0x0000003c483d7223 */ /* 0x040fe4000001003d */
[C---:B------:R-:W-:Y:S01]  /*82b0*/  FFMA.FTZ R60, R72.reuse, R70, -R83 ;  /* 0x00000046483c7223 */ /* 0x040fe20000010853 */
[----:B------:R1:W-:Y:S01]  /*82c0*/  STS [R62.X4+0x2178], R73 ;  /* 0x002178493e007388 */ /* 0x0003e20000004800 */
[----:B------:R-:W-:Y:S01]  /*82d0*/  FFMA.FTZ R72, R72, R69, R68 ;  /* 0x0000004548487223 */ /* 0x000fe20000010044 */
[----:B------:R-:W-:Y:S01]  /*82e0*/  PRMT R68, RZ, 0x5410, R55 ;  /* 0x00005410ff447816 */ /* 0x000fe20000000037 */
[----:B------:R-:W-:-:S02]  /*82f0*/  FADD.FTZ R92, -R92, R145 ;  /* 0x000000915c5c7221 */ /* 0x000fc40000010100 */
[----:B------:R-:W-:Y:S02]  /*8300*/  FMUL.FTZ R93, R63, R70 ;  /* 0x000000463f5d7220 */ /* 0x000fe40000410000 */
[-C--:B------:R-:W-:Y:S02]  /*8310*/  FMUL.FTZ R69, R147, -R92.reuse ;  /* 0x8000005c93457220 */ /* 0x080fe40000410000 */
[----:B------:R-:W-:Y:S01]  /*8320*/  FMUL.FTZ R71, R68, R33 ;  /* 0x0000002144477220 */ /* 0x000fe20000410000 */
[----:B------:R-:W-:Y:S01]  /*8330*/  STS [R62.X4+0x217c], R93 ;  /* 0x00217c5d3e007388 */ /* 0x000fe20000004800 */
[----:B------:R-:W-:Y:S02]  /*8340*/  FFMA.FTZ R70, R148, R91, -R69 ;  /* 0x0000005b94467223 */ /* 0x000fe40000010845 */
[C---:B------:R-:W-:Y:S02]  /*8350*/  FFMA.FTZ R69, R82.reuse, -R71, R230 ;  /* 0x8000004752457223 */ /* 0x040fe400000100e6 */
[----:B------:R-:W-:-:S02]  /*8360*/  FMUL.FTZ R82, R82, R92 ;  /* 0x0000005c52527220 */ /* 0x000fc40000410000 */
[----:B------:R-:W-:Y:S02]  /*8370*/  FMUL.FTZ R147, R147, -R91 ;  /* 0x8000005b93937220 */ /* 0x000fe40000410000 */
[----:B-1----:R-:W-:Y:S02]  /*8380*/  FMUL.FTZ R73, R91, UR17 ;  /* 0x000000115b497c20 */ /* 0x002fe40008410000 */
[----:B------:R-:W-:Y:S02]  /*8390*/  FFMA.FTZ R94, R63, R181, R72 ;  /* 0x000000b53f5e7223 */ /* 0x000fe40000010048 */
[----:B------:R-:W-:Y:S02]  /*83a0*/  FFMA.FTZ R63, R180, R91, R82 ;  /* 0x0000005bb43f7223 */ /* 0x000fe40000010052 */
[----:B------:R-:W-:Y:S02]  /*83b0*/  FFMA.FTZ R147, R148, R92, R147 ;  /* 0x0000005c94937223 */ /* 0x000fe40000010093 */
[----:B------:R-:W-:-:S02]  /*83c0*/  FMUL.FTZ R72, R92, UR17 ;  /* 0x000000115c487c20 */ /* 0x000fc40008410000 */
[C---:B------:R-:W-:Y:S02]  /*83d0*/  FFMA.FTZ R82, R92.reuse, UR16, -R73 ;  /* 0x000000105c527c23 */ /* 0x040fe40008010849 */
[-C--:B------:R-:W-:Y:S02]  /*83e0*/  FMUL.FTZ R124, R92, R33.reuse ;  /* 0x000000215c7c7220 */ /* 0x080fe40000410000 */
[----:B------:R-:W-:Y:S02]  /*83f0*/  FMUL.FTZ R92, R91, R33 ;  /* 0x000000215b5c7220 */ /* 0x000fe40000410000 */
[C---:B------:R-:W-:Y:S02]  /*8400*/  FMUL.FTZ R73, R69.reuse, R124 ;  /* 0x0000007c45497220 */ /* 0x040fe40000410000 */
[----:B------:R-:W-:Y:S02]  /*8410*/  FMUL.FTZ R83, R69, R92 ;  /* 0x0000005c45537220 */ /* 0x000fe40000410000 */
[----:B------:R-:W-:Y:S01]  /*8420*/  FFMA.FTZ R71, R180, -R71, R231 ;  /* 0x80000047b4477223 */ /* 0x000fe200000100e7 */
[----:B------:R-:W-:Y:S01]  /*8430*/  IADD3 R180, R9, 0x600, RZ ;  /* 0x0000060009b47810 */ /* 0x000fe20007ffe0ff */
[----:B------:R-:W-:-:S02]  /*8440*/  FFMA.FTZ R72, R91, UR16, R72 ;  /* 0x000000105b487c23 */ /* 0x000fc40008010048 */
[----:B------:R-:W-:Y:S02]  /*8450*/  FMUL.FTZ R69, R69, R82 ;  /* 0x0000005245457220 */ /* 0x000fe40000410000 */
[----:B------:R-:W-:Y:S02]  /*8460*/  FADD.FTZ R146, -R90, R147 ;  /* 0x000000935a927221 */ /* 0x000fe40000010100 */
[----:B------:R-:W-:Y:S02]  /*8470*/  FFMA.FTZ R69, R71, R72, R69 ;  /* 0x0000004847457223 */ /* 0x000fe40000010045 */
[----:B------:R-:W-:Y:S01]  /*8480*/  FADD.FTZ R129, R94, R129 ;  /* 0x000000815e817221 */ /* 0x000fe20000010000 */
[----:B------:R-:W-:Y:S01]  /*8490*/  PRMT R94, RZ, 0x7610, R54 ;  /* 0x00007610ff5e7816 */ /* 0x000fe20000000036 */
[----:B------:R-:W-:Y:S02]  /*84a0*/  FADD.FTZ R70, R89, R70 ;  /* 0x0000004659467221 */ /* 0x000fe40000010000 */
[----:B------:R-:W-:-:S02]  /*84b0*/  FMUL.FTZ R89, R68, R92 ;  /* 0x0000005c44597220 */ /* 0x000fc40000410000 */
[----:B------:R-:W-:Y:S02]  /*84c0*/  FFMA.FTZ R82, R71, R92, R73 ;  /* 0x0000005c47527223 */ /* 0x000fe40000010049 */
[----:B------:R-:W-:Y:S01]  /*84d0*/  FFMA.FTZ R32, R63, R33, R32 ;  /* 0x000000213f207223 */ /* 0x000fe20000010020 */
[----:B------:R-:W-:Y:S01]  /*84e0*/  STS [R62.X4+0x2170], R89 ;  /* 0x002170593e007388 */ /* 0x000fe20000004800 */
[C---:B------:R-:W-:Y:S02]  /*84f0*/  FFMA.FTZ R92, R68.reuse, R63, R69 ;  /* 0x0000003f445c7223 */ /* 0x040fe40000010045 */
[----:B------:R-:W-:Y:S02]  /*8500*/  FMUL.FTZ R91, R68, R124 ;  /* 0x0000007c445b7220 */ /* 0x000fe40000410000 */
[----:B------:R-:W-:Y:S02]  /*8510*/  FMUL.FTZ R63, R149, -R146 ;  /* 0x80000092953f7220 */ /* 0x000fe40000410000 */
[----:B------:R-:W-:Y:S01]  /*8520*/  FFMA.FTZ R124, R71, R124, -R83 ;  /* 0x0000007c477c7223 */ /* 0x000fe20000010853 */
[----:B------:R1:W-:Y:S01]  /*8530*/  STS [R62.X4+0x2174], R91 ;  /* 0x0021745b3e007388 */ /* 0x0003e20000004800 */
[----:B------:R-:W-:-:S02]  /*8540*/  FMUL.FTZ R72, R94, R31 ;  /* 0x0000001f5e487220 */ /* 0x000fc40000410000 */
[----:B------:R-:W-:Y:S02]  /*8550*/  FMUL.FTZ R71, R70, UR17 ;  /* 0x0000001146477c20 */ /* 0x000fe40008410000 */
[----:B------:R-:W-:Y:S02]  /*8560*/  FFMA.FTZ R68, R150, R70, -R63 ;  /* 0x0000004696447223 */ /* 0x000fe4000001083f */
[C---:B------:R-:W-:Y:S02]  /*8570*/  FMUL.FTZ R63, R81.reuse, R146 ;  /* 0x00000092513f7220 */ /* 0x040fe40000410000 */
[----:B------:R-:W-:Y:S01]  /*8580*/  FFMA.FTZ R81, R81, -R72, R208 ;  /* 0x8000004851517223 */ /* 0x000fe200000100d0 */
[----:B-1----:R-:W-:Y:S01]  /*8590*/  PRMT R91, RZ, 0x5410, R54 ;  /* 0x00005410ff5b7816 */ /* 0x002fe20000000036 */
[C---:B------:R-:W-:Y:S02]  /*85a0*/  FMUL.FTZ R69, R146.reuse, UR17 ;  /* 0x0000001192457c20 */ /* 0x040fe40008410000 */
[----:B------:R-:W-:-:S02]  /*85b0*/  FFMA.FTZ R90, R146, UR16, -R71 ;  /* 0x00000010925a7c23 */ /* 0x000fc40008010847 */
[----:B------:R-:W-:Y:S02]  /*85c0*/  FMUL.FTZ R149, R149, -R70 ;  /* 0x8000004695957220 */ /* 0x000fe40000410000 */
[----:B------:R-:W-:Y:S02]  /*85d0*/  FFMA.FTZ R72, R179, -R72, R209 ;  /* 0x80000048b3487223 */ /* 0x000fe400000100d1 */
[----:B------:R-:W-:Y:S02]  /*85e0*/  FFMA.FTZ R69, R70, UR16, R69 ;  /* 0x0000001046457c23 */ /* 0x000fe40008010045 */
[----:B------:R-:W-:Y:S02]  /*85f0*/  FMUL.FTZ R90, R81, R90 ;  /* 0x0000005a515a7220 */ /* 0x000fe40000410000 */
[----:B------:R-:W-:Y:S02]  /*8600*/  FFMA.FTZ R149, R150, R146, R149 ;  /* 0x0000009296957223 */ /* 0x000fe40000010095 */
[----:B------:R-:W-:-:S02]  /*8610*/  FFMA.FTZ R63, R179, R70, R63 ;  /* 0x00000046b33f7223 */ /* 0x000fc4000001003f */
[-C--:B------:R-:W-:Y:S02]  /*8620*/  FMUL.FTZ R71, R146, R31.reuse ;  /* 0x0000001f92477220 */ /* 0x080fe40000410000 */
[----:B------:R-:W-:Y:S02]  /*8630*/  FMUL.FTZ R70, R70, R31 ;  /* 0x0000001f46467220 */ /* 0x000fe40000410000 */
[----:B------:R-:W-:Y:S02]  /*8640*/  FFMA.FTZ R90, R72, R69, R90 ;  /* 0x00000045485a7223 */ /* 0x000fe4000001005a */
[C---:B------:R-:W-:Y:S02]  /*8650*/  FMUL.FTZ R83, R81.reuse, R71 ;  /* 0x0000004751537220 */ /* 0x040fe40000410000 */
[----:B------:R-:W-:Y:S02]  /*8660*/  FADD.FTZ R149, -R88, R149 ;  /* 0x0000009558957221 */ /* 0x000fe40000010100 */
[----:B------:R-:W-:-:S02]  /*8670*/  FMUL.FTZ R81, R81, R70 ;  /* 0x0000004651517220 */ /* 0x000fc40000410000 */
[----:B------:R-:W-:Y:S02]  /*8680*/  FADD.FTZ R89, R87, R68 ;  /* 0x0000004457597221 */ /* 0x000fe40000010000 */
[----:B------:R-:W-:Y:S02]  /*8690*/  FFMA.FTZ R128, R63, R31, R128 ;  /* 0x0000001f3f807223 */ /* 0x000fe40000010080 */
[C---:B------:R-:W-:Y:S02]  /*86a0*/  FFMA.FTZ R90, R94.reuse, R63, R90 ;  /* 0x0000003f5e5a7223 */ /* 0x040fe4000001005a */
[----:B------:R-:W-:Y:S02]  /*86b0*/  FMUL.FTZ R63, R151, -R149 ;  /* 0x80000095973f7220 */ /* 0x000fe40000410000 */
[-C--:B------:R-:W-:Y:S02]  /*86c0*/  FMUL.FTZ R87, R94, R71.reuse ;  /* 0x000000475e577220 */ /* 0x080fe40000410000 */
[----:B------:R-:W-:-:S02]  /*86d0*/  FFMA.FTZ R81, R72, R71, -R81 ;  /* 0x0000004748517223 */ /* 0x000fc40000010851 */
[----:B------:R-:W-:Y:S01]  /*86e0*/  FMUL.FTZ R69, R91, R30 ;  /* 0x0000001e5b457220 */ /* 0x000fe20000410000 */
[----:B------:R1:W-:Y:S01]  /*86f0*/  STS [R62.X4+0x216c], R87 ;  /* 0x00216c573e007388 */ /* 0x0003e20000004800 */
[----:B------:R-:W-:Y:S02]  /*8700*/  FMUL.FTZ R71, R89, UR17 ;  /* 0x0000001159477c20 */ /* 0x000fe40008410000 */
[----:B------:R-:W-:Y:S02]  /*8710*/  FFMA.FTZ R68, R152, R89, -R63 ;  /* 0x0000005998447223 */ /* 0x000fe4000001083f */
[-C--:B------:R-:W-:Y:S02]  /*8720*/  FFMA.FTZ R83, R72, R70.reuse, R83 ;  /* 0x0000004648537223 */ /* 0x080fe40000010053 */
[----:B------:R-:W-:Y:S02]  /*8730*/  FMUL.FTZ R73, R94, R70 ;  /* 0x000000465e497220 */ /* 0x000fe40000410000 */
[----:B------:R-:W-:-:S02]  /*8740*/  FMUL.FTZ R63, R80, R149 ;  /* 0x00000095503f7220 */ /* 0x000fc40000410000 */
[----:B------:R-:W-:Y:S01]  /*8750*/  FMUL.FTZ R151, R151, -R89 ;  /* 0x8000005997977220 */ /* 0x000fe20000410000 */
[----:B------:R2:W-:Y:S01]  /*8760*/  STS [R62.X4+0x2168], R73 ;  /* 0x002168493e007388 */ /* 0x0005e20000004800 */
[----:B------:R-:W-:Y:S02]  /*8770*/  FFMA.FTZ R80, R80, -R69, R206 ;  /* 0x8000004550507223 */ /* 0x000fe400000100ce */
[C---:B------:R-:W-:Y:S02]  /*8780*/  FMUL.FTZ R70, R149.reuse, UR17 ;  /* 0x0000001195467c20 */ /* 0x040fe40008410000 */
[----:B------:R-:W-:Y:S02]  /*8790*/  FFMA.FTZ R71, R149, UR16, -R71 ;  /* 0x0000001095477c23 */ /* 0x000fe40008010847 */
[----:B------:R-:W-:Y:S02]  /*87a0*/  FFMA.FTZ R151, R152, R149, R151 ;  /* 0x0000009598977223 */ /* 0x000fe40000010097 */
[----:B------:R-:W-:-:S02]  /*87b0*/  FFMA.FTZ R69, R178, -R69, R207 ;  /* 0x80000045b2457223 */ /* 0x000fc400000100cf */
[----:B------:R-:W-:Y:S02]  /*87c0*/  FADD.FTZ R88, R85, R68 ;  /* 0x0000004455587221 */ /* 0x000fe40000010000 */
[----:B------:R-:W-:Y:S02]  /*87d0*/  FFMA.FTZ R70, R89, UR16, R70 ;  /* 0x0000001059467c23 */ /* 0x000fe40008010046 */
[----:B------:R-:W-:Y:S02]  /*87e0*/  FMUL.FTZ R71, R80, R71 ;  /* 0x0000004750477220 */ /* 0x000fe40000410000 */
[-C--:B------:R-:W-:Y:S02]  /*87f0*/  FMUL.FTZ R125, R149, R30.reuse ;  /* 0x0000001e957d7220 */ /* 0x080fe40000410000 */
[----:B------:R-:W-:Y:S02]  /*8800*/  FMUL.FTZ R68, R89, R30 ;  /* 0x0000001e59447220 */ /* 0x000fe40000410000 */
[----:B------:R-:W-:-:S02]  /*8810*/  FADD.FTZ R115, R92, R115 ;  /* 0x000000735c737221 */ /* 0x000fc40000010000 */
[----:B------:R-:W-:Y:S01]  /*8820*/  FFMA.FTZ R63, R178, R89, R63 ;  /* 0x00000059b23f7223 */ /* 0x000fe2000001003f */
[----:B------:R-:W-:Y:S01]  /*8830*/  PRMT R89, RZ, 0x5410, R52 ;  /* 0x00005410ff597816 */ /* 0x000fe20000000034 */
[----:B------:R-:W-:Y:S01]  /*8840*/  FADD.FTZ R92, -R86, R151 ;  /* 0x00000097565c7221 */ /* 0x000fe20000010100 */
[----:B------:R-:W-:Y:S01]  /*8850*/  IADD3 R178, R9, 0x5c0, RZ ;  /* 0x000005c009b27810 */ /* 0x000fe20007ffe0ff */
[----:B------:R-:W-:Y:S01]  /*8860*/  FADD.FTZ R117, R90, R117 ;  /* 0x000000755a757221 */ /* 0x000fe20000010000 */
[----:B------:R-:W-:Y:S01]  /*8870*/  PRMT R90, RZ, 0x7610, R53 ;  /* 0x00007610ff5a7816 */ /* 0x000fe20000000035 */
[----:B------:R-:W-:Y:S02]  /*8880*/  FFMA.FTZ R70, R69, R70, R71 ;  /* 0x0000004645467223 */ /* 0x000fe40000010047 */
[C---:B------:R-:W-:Y:S02]  /*8890*/  FMUL.FTZ R72, R80.reuse, R125 ;  /* 0x0000007d50487220 */ /* 0x040fe40000410000 */
[----:B------:R-:W-:-:S02]  /*88a0*/  FMUL.FTZ R86, R80, R68 ;  /* 0x0000004450567220 */ /* 0x000fc40000410000 */
[----:B-1----:R-:W-:Y:S02]  /*88b0*/  FMUL.FTZ R87, R91, R125 ;  /* 0x0000007d5b577220 */ /* 0x002fe40000410000 */
[----:B------:R-:W-:Y:S02]  /*88c0*/  FFMA.FTZ R127, R63, R30, R127 ;  /* 0x0000001e3f7f7223 */ /* 0x000fe4000001007f */
[----:B------:R-:W-:Y:S01]  /*88d0*/  FFMA.FTZ R85, R91, R63, R70 ;  /* 0x0000003f5b557223 */ /* 0x000fe20000010046 */
[----:B------:R1:W-:Y:S01]  /*88e0*/  STS [R62.X4+0x2164], R87 ;  /* 0x002164573e007388 */ /* 0x0003e20000004800 */
[C---:B------:R-:W-:Y:S02]  /*88f0*/  FFMA.FTZ R80, R69.reuse, R68, R72 ;  /* 0x0000004445507223 */ /* 0x040fe40000010048 */
[----:B------:R-:W-:Y:S02]  /*8900*/  FFMA.FTZ R125, R69, R125, -R86 ;  /* 0x0000007d457d7223 */ /* 0x000fe40000010856 */
[----:B------:R-:W-:-:S02]  /*8910*/  FMUL.FTZ R63, R153, -R92 ;  /* 0x8000005c993f7220 */ /* 0x000fc40000410000 */
[----:B------:R-:W-:Y:S02]  /*8920*/  FMUL.FTZ R72, R90, R29 ;  /* 0x0000001d5a487220 */ /* 0x000fe40000410000 */
[----:B------:R-:W-:Y:S02]  /*8930*/  FMUL.FTZ R69, R88, UR17 ;  /* 0x0000001158457c20 */ /* 0x000fe40008410000 */
[----:B--2---:R-:W-:Y:S02]  /*8940*/  FMUL.FTZ R73, R91, R68 ;  /* 0x000000445b497220 */ /* 0x004fe40000410000 */
[----:B------:R-:W-:Y:S02]  /*8950*/  FFMA.FTZ R68, R154, R88, -R63 ;  /* 0x000000589a447223 */ /* 0x000fe4000001083f */
[C---:B------:R-:W-:Y:S01]  /*8960*/  FMUL.FTZ R70, R79.reuse, R92 ;  /* 0x0000005c4f467220 */ /* 0x040fe20000410000 */
[----:B------:R2:W-:Y:S01]  /*8970*/  STS [R62.X4+0x2160], R73 ;  /* 0x002160493e007388 */ /* 0x0005e20000004800 */
[----:B------:R-:W-:-:S02]  /*8980*/  FFMA.FTZ R79, R79, -R72, R203 ;  /* 0x800000484f4f7223 */ /* 0x000fc400000100cb */
[C---:B------:R-:W-:Y:S02]  /*8990*/  FMUL.FTZ R63, R92.reuse, UR17 ;  /* 0x000000115c3f7c20 */ /* 0x040fe40008410000 */
[----:B------:R-:W-:Y:S02]  /*89a0*/  FFMA.FTZ R86, R92, UR16, -R69 ;  /* 0x000000105c567c23 */ /* 0x000fe40008010845 */
[----:B------:R-:W-:Y:S02]  /*89b0*/  FMUL.FTZ R153, R153, -R88 ;  /* 0x8000005899997220 */ /* 0x000fe40000410000 */
[----:B------:R-:W-:Y:S02]  /*89c0*/  FFMA.FTZ R72, R177, -R72, R202 ;  /* 0x80000048b1487223 */ /* 0x000fe400000100ca */
[----:B-1----:R-:W-:Y:S02]  /*89d0*/  FADD.FTZ R87, R95, R68 ;  /* 0x000000445f577221 */ /* 0x002fe40000010000 */
[----:B------:R-:W-:-:S02]  /*89e0*/  FFMA.FTZ R63, R88, UR16, R63 ;  /* 0x00000010583f7c23 */ /* 0x000fc4000801003f */
[----:B------:R-:W-:Y:S02]  /*89f0*/  FMUL.FTZ R86, R79, R86 ;  /* 0x000000564f567220 */ /* 0x000fe40000410000 */
[----:B------:R-:W-:Y:S02]  /*8a00*/  FFMA.FTZ R153, R154, R92, R153 ;  /* 0x0000005c9a997223 */ /* 0x000fe40000010099 */
[-C--:B------:R-:W-:Y:S02]  /*8a10*/  FMUL.FTZ R69, R92, R29.reuse ;  /* 0x0000001d5c457220 */ /* 0x080fe40000410000 */
[----:B------:R-:W-:Y:S02]  /*8a20*/  FMUL.FTZ R68, R88, R29 ;  /* 0x0000001d58447220 */ /* 0x000fe40000410000 */
[----:B------:R-:W-:Y:S02]  /*8a30*/  FFMA.FTZ R70, R177, R88, R70 ;  /* 0x00000058b1467223 */ /* 0x000fe40000010046 */
[----:B------:R-:W-:-:S02]  /*8a40*/  FFMA.FTZ R63, R72, R63, R86 ;  /* 0x0000003f483f7223 */ /* 0x000fc40000010056 */
[----:B------:R-:W-:Y:S02]  /*8a50*/  FMUL.FTZ R95, R79, R69 ;  /* 0x000000454f5f7220 */ /* 0x000fe40000410000 */
[----:B------:R-:W-:Y:S02]  /*8a60*/  FADD.FTZ R153, -R84, R153 ;  /* 0x0000009954997221 */ /* 0x000fe40000010100 */
[CC--:B------:R-:W-:Y:S02]  /*8a70*/  FMUL.FTZ R71, R90.reuse, R68.reuse ;  /* 0x000000445a477220 */ /* 0x0c0fe40000410000 */
[----:B------:R-:W-:Y:S01]  /*8a80*/  FADD.FTZ R118, R85, R118 ;  /* 0x0000007655767221 */ /* 0x000fe20000010000 */
[----:B------:R-:W-:Y:S01]  /*8a90*/  PRMT R85, RZ, 0x5410, R53 ;  /* 0x00005410ff557816 */ /* 0x000fe20000000035 */
[----:B------:R-:W-:Y:S01]  /*8aa0*/  FMUL.FTZ R79, R79, R68 ;  /* 0x000000444f4f7220 */ /* 0x000fe20000410000 */
[----:B------:R1:W-:Y:S01]  /*8ab0*/  STS [R62.X4+0x2158], R71 ;  /* 0x002158473e007388 */ /* 0x0003e20000004800 */
[----:B------:R-:W-:-:S02]  /*8ac0*/  FFMA.FTZ R86, R90, R70, R63 ;  /* 0x000000465a567223 */ /* 0x000fc4000001003f */
[----:B------:R-:W-:Y:S02]  /*8ad0*/  FMUL.FTZ R63, R155, -R153 ;  /* 0x800000999b3f7220 */ /* 0x000fe40000410000 */
[-C--:B--2---:R-:W-:Y:S01]  /*8ae0*/  FMUL.FTZ R73, R90, R69.reuse ;  /* 0x000000455a497220 */ /* 0x084fe20000410000 */
[----:B------:R-:W-:Y:S01]  /*8af0*/  PRMT R90, RZ, 0x7610, R52 ;  /* 0x00007610ff5a7816 */ /* 0x000fe20000000034 */
[C---:B------:R-:W-:Y:S02]  /*8b00*/  FFMA.FTZ R79, R72.reuse, R69, -R79 ;  /* 0x00000045484f7223 */ /* 0x040fe4000001084f */
[----:B------:R-:W-:Y:S01]  /*8b10*/  FMUL.FTZ R69, R85, R28 ;  /* 0x0000001c55457220 */ /* 0x000fe20000410000 */
[----:B------:R2:W-:Y:S01]  /*8b20*/  STS [R62.X4+0x215c], R73 ;  /* 0x00215c493e007388 */ /* 0x0005e20000004800 */
[----:B-1----:R-:W-:Y:S02]  /*8b30*/  FMUL.FTZ R71, R87, UR17 ;  /* 0x0000001157477c20 */ /* 0x002fe40008410000 */
[----:B------:R-:W-:-:S02]  /*8b40*/  FFMA.FTZ R95, R72, R68, R95 ;  /* 0x00000044485f7223 */ /* 0x000fc4000001005f */
[----:B------:R-:W-:Y:S02]  /*8b50*/  FFMA.FTZ R68, R156, R87, -R63 ;  /* 0x000000579c447223 */ /* 0x000fe4000001083f */
[----:B------:R-:W-:Y:S02]  /*8b60*/  FFMA.FTZ R126, R70, R29, R126 ;  /* 0x0000001d467e7223 */ /* 0x000fe4000001007e */
[C---:B------:R-:W-:Y:S02]  /*8b70*/  FMUL.FTZ R63, R78.reuse, R153 ;  /* 0x000000994e3f7220 */ /* 0x040fe40000410000 */
[----:B------:R-:W-:Y:S02]  /*8b80*/  FFMA.FTZ R78, R78, -R69, R204 ;  /* 0x800000454e4e7223 */ /* 0x000fe400000100cc */
[C---:B------:R-:W-:Y:S02]  /*8b90*/  FMUL.FTZ R70, R153.reuse, UR17 ;  /* 0x0000001199467c20 */ /* 0x040fe40008410000 */
[----:B------:R-:W-:-:S02]  /*8ba0*/  FFMA.FTZ R71, R153, UR16, -R71 ;  /* 0x0000001099477c23 */ /* 0x000fc40008010847 */
[----:B------:R-:W-:Y:S02]  /*8bb0*/  FMUL.FTZ R155, R155, -R87 ;  /* 0x800000579b9b7220 */ /* 0x000fe40000410000 */
[----:B------:R-:W-:Y:S02]  /*8bc0*/  FFMA.FTZ R69, R176, -R69, R205 ;  /* 0x80000045b0457223 */ /* 0x000fe400000100cd */
[----:B------:R-:W-:Y:S02]  /*8bd0*/  FADD.FTZ R88, R211, R68 ;  /* 0x00000044d3587221 */ /* 0x000fe40000010000 */
[----:B------:R-:W-:Y:S02]  /*8be0*/  FFMA.FTZ R70, R87, UR16, R70 ;  /* 0x0000001057467c23 */ /* 0x000fe40008010046 */
[----:B------:R-:W-:Y:S02]  /*8bf0*/  FMUL.FTZ R71, R78, R71 ;  /* 0x000000474e477220 */ /* 0x000fe40000410000 */
[----:B------:R-:W-:Y:S01]  /*8c00*/  FFMA.FTZ R155, R156, R153, R155 ;  /* 0x000000999c9b7223 */ /* 0x000fe2000001009b */
[----:B------:R-:W-:Y:S01]  /*8c10*/  IADD3 R156, R9, 0x440, RZ ;  /* 0x00000440099c7810 */ /* 0x000fe20007ffe0ff */
[----:B------:R-:W-:-:S02]  /*8c20*/  FMUL.FTZ R145, R153, R28 ;  /* 0x0000001c99917220 */ /* 0x000fc40000410000 */
[----:B------:R-:W-:Y:S02]  /*8c30*/  FMUL.FTZ R68, R87, R28 ;  /* 0x0000001c57447220 */ /* 0x000fe40000410000 */
[----:B------:R-:W-:Y:S01]  /*8c40*/  FFMA.FTZ R63, R176, R87, R63 ;  /* 0x00000057b03f7223 */ /* 0x000fe2000001003f */
[----:B------:R-:W-:Y:S01]  /*8c50*/  IADD3 R176, R9, 0x580, RZ ;  /* 0x0000058009b07810 */ /* 0x000fe20007ffe0ff */
[----:B------:R-:W-:Y:S02]  /*8c60*/  FFMA.FTZ R70, R69, R70, R71 ;  /* 0x0000004645467223 */ /* 0x000fe40000010047 */
[----:B------:R-:W-:Y:S02]  /*8c70*/  FMUL.FTZ R72, R78, R145 ;  /* 0x000000914e487220 */ /* 0x000fe40000410000 */
[----:B------:R-:W-:Y:S02]  /*8c80*/  FADD.FTZ R210, -R210, R155 ;  /* 0x0000009bd2d27221 */ /* 0x000fe40000010100 */
[----:B------:R-:W-:-:S02]  /*8c90*/  FMUL.FTZ R84, R78, R68 ;  /* 0x000000444e547220 */ /* 0x000fc40000410000 */
[C---:B--2---:R-:W-:Y:S02]  /*8ca0*/  FMUL.FTZ R73, R85.reuse, R68 ;  /* 0x0000004455497220 */ /* 0x044fe40000410000 */
[----:B------:R-:W-:Y:S02]  /*8cb0*/  FMUL.FTZ R87, R85, R145 ;  /* 0x0000009155577220 */ /* 0x000fe40000410000 */
[----:B------:R-:W-:Y:S01]  /*8cc0*/  FFMA.FTZ R123, R63, R28, R123 ;  /* 0x0000001c3f7b7223 */ /* 0x000fe2000001007b */
[----:B------:R1:W-:Y:S01]  /*8cd0*/  STS [R62.X4+0x2150], R73 ;  /* 0x002150493e007388 */ /* 0x0003e20000004800 */
[----:B------:R-:W-:Y:S02]  /*8ce0*/  FFMA.FTZ R85, R85, R63, R70 ;  /* 0x0000003f55557223 */ /* 0x000fe40000010046 */
[C---:B------:R-:W-:Y:S01]  /*8cf0*/  FFMA.FTZ R78, R69.reuse, R68, R72 ;  /* 0x00000044454e7223 */ /* 0x040fe20000010048 */
[----:B------:R-:W-:Y:S01]  /*8d00*/  STS [R62.X4+0x2154], R87 ;  /* 0x002154573e007388 */ /* 0x000fe20000004800 */
[----:B------:R-:W-:-:S02]  /*8d10*/  FFMA.FTZ R145, R69, R145, -R84 ;  /* 0x0000009145917223 */ /* 0x000fc40000010854 */
[----:B------:R-:W-:Y:S02]  /*8d20*/  FMUL.FTZ R63, R157, -R210 ;  /* 0x800000d29d3f7220 */ /* 0x000fe40000410000 */
[----:B------:R-:W-:Y:S02]  /*8d30*/  FMUL.FTZ R72, R90, R27 ;  /* 0x0000001b5a487220 */ /* 0x000fe40000410000 */
[----:B------:R-:W-:Y:S02]  /*8d40*/  FMUL.FTZ R69, R88, UR17 ;  /* 0x0000001158457c20 */ /* 0x000fe40008410000 */
[----:B------:R-:W-:Y:S02]  /*8d50*/  FFMA.FTZ R68, R158, R88, -R63 ;  /* 0x000000589e447223 */ /* 0x000fe4000001083f */
[C---:B------:R-:W-:Y:S02]  /*8d60*/  FMUL.FTZ R70, R77.reuse, R210 ;  /* 0x000000d24d467220 */ /* 0x040fe40000410000 */
[----:B------:R-:W-:-:S02]  /*8d70*/  FFMA.FTZ R77, R77, -R72, R201 ;  /* 0x800000484d4d7223 */ /* 0x000fc400000100c9 */
[C---:B------:R-:W-:Y:S02]  /*8d80*/  FMUL.FTZ R63, R210.reuse, UR17 ;  /* 0x00000011d23f7c20 */ /* 0x040fe40008410000 */
[----:B------:R-:W-:Y:S02]  /*8d90*/  FFMA.FTZ R84, R210, UR16, -R69 ;  /* 0x00000010d2547c23 */ /* 0x000fe40008010845 */
[----:B------:R-:W-:Y:S02]  /*8da0*/  FMUL.FTZ R157, R157, -R88 ;  /* 0x800000589d9d7220 */ /* 0x000fe40000410000 */
[----:B------:R-:W-:Y:S02]  /*8db0*/  FFMA.FTZ R72, R175, -R72, R200 ;  /* 0x80000048af487223 */ /* 0x000fe400000100c8 */
[----:B------:R-:W-:Y:S02]  /*8dc0*/  FFMA.FTZ R63, R88, UR16, R63 ;  /* 0x00000010583f7c23 */ /* 0x000fe4000801003f */
[----:B------:R-:W-:-:S02]  /*8dd0*/  FMUL.FTZ R84, R77, R84 ;  /* 0x000000544d547220 */ /* 0x000fc40000410000 */
[----:B------:R-:W-:Y:S02]  /*8de0*/  FADD.FTZ R119, R86, R119 ;  /* 0x0000007756777221 */ /* 0x000fe40000010000 */
[----:B------:R-:W-:Y:S01]  /*8df0*/  FFMA.FTZ R157, R158, R210, R157 ;  /* 0x000000d29e9d7223 */ /* 0x000fe2000001009d */
[C---:B------:R-:W-:Y:S01]  /*8e00*/  IADD3 R158, R9.reuse, 0x480, RZ ;  /* 0x00000480099e7810 */ /* 0x040fe20007ffe0ff */
[-C--:B------:R-:W-:Y:S01]  /*8e10*/  FMUL.FTZ R69, R210, R27.reuse ;  /* 0x0000001bd2457220 */ /* 0x080fe20000410000 */
[----:B------:R-:W-:Y:S01]  /*8e20*/  IADD3 R210, R9, 0x640, RZ ;  /* 0x0000064009d27810 */ /* 0x000fe20007ffe0ff */
[----:B------:R-:W-:Y:S02]  /*8e30*/  FADD.FTZ R86, R213, R68 ;  /* 0x00000044d5567221 */ /* 0x000fe40000010000 */
[----:B------:R-:W-:Y:S02]  /*8e40*/  FMUL.FTZ R68, R88, R27 ;  /* 0x0000001b58447220 */ /* 0x000fe40000410000 */
[----:B------:R-:W-:-:S02]  /*8e50*/  FFMA.FTZ R70, R175, R88, R70 ;  /* 0x00000058af467223 */ /* 0x000fc40000010046 */
[----:B------:R-:W-:Y:S02]  /*8e60*/  FFMA.FTZ R63, R72, R63, R84 ;  /* 0x0000003f483f7223 */ /* 0x000fe40000010054 */
[----:B------:R-:W-:Y:S01]  /*8e70*/  FADD.FTZ R157, -R212, R157 ;  /* 0x0000009dd49d7221 */ /* 0x000fe20000010100 */
[----:B------:R-:W-:Y:S01]  /*8e80*/  IADD3 R212, R9, 0x680, RZ ;  /* 0x0000068009d47810 */ /* 0x000fe20007ffe0ff */
[C---:B------:R-:W-:Y:S02]  /*8e90*/  FMUL.FTZ R71, R77.reuse, R69 ;  /* 0x000000454d477220 */ /* 0x040fe40000410000 */
[----:B------:R-:W-:Y:S02]  /*8ea0*/  FMUL.FTZ R77, R77, R68 ;  /* 0x000000444d4d7220 */ /* 0x000fe40000410000 */
[----:B------:R-:W-:Y:S02]  /*8eb0*/  FADD.FTZ R116, R85, R116 ;  /* 0x0000007455747221 */ /* 0x000fe40000010000 */
[----:B------:R-:W-:-:S02]  /*8ec0*/  FFMA.FTZ R85, R90, R70, R63 ;  /* 0x000000465a557223 */ /* 0x000fc4000001003f */
[----:B------:R-:W-:Y:S02]  /*8ed0*/  FMUL.FTZ R63, R159, -R157 ;  /* 0x8000009d9f3f7220 */ /* 0x000fe40000410000 */
[-C--:B------:R-:W-:Y:S02]  /*8ee0*/  FFMA.FTZ R146, R72, R68.reuse, R71 ;  /* 0x0000004448927223 */ /* 0x080fe40000010047 */
[-C--:B-1----:R-:W-:Y:S02]  /*8ef0*/  FMUL.FTZ R73, R90, R69.reuse ;  /* 0x000000455a497220 */ /* 0x082fe40000410000 */
[----:B------:R-:W-:Y:S02]  /*8f00*/  FFMA.FTZ R77, R72, R69, -R77 ;  /* 0x00000045484d7223 */ /* 0x000fe4000001084d */
[----:B------:R-:W-:Y:S01]  /*8f10*/  FMUL.FTZ R71, R90, R68 ;  /* 0x000000445a477220 */ /* 0x000fe20000410000 */
[----:B------:R-:W-:Y:S01]  /*8f20*/  STS [R62.X4+0x214c], R73 ;  /* 0x00214c493e007388 */ /* 0x000fe20000004800 */
[----:B------:R-:W-:-:S02]  /*8f30*/  FMUL.FTZ R69, R89, R26 ;  /* 0x0000001a59457220 */ /* 0x000fc40000410000 */
[-C--:B------:R-:W-:Y:S01]  /*8f40*/  FMUL.FTZ R159, R159, -R86.reuse ;  /* 0x800000569f9f7220 */ /* 0x080fe20000410000 */
[----:B------:R1:W-:Y:S01]  /*8f50*/  STS [R62.X4+0x2148], R71 ;  /* 0x002148473e007388 */ /* 0x0003e20000004800 */
[----:B------:R-:W-:Y:S02]  /*8f60*/  FFMA.FTZ R68, R160, R86, -R63 ;  /* 0x00000056a0447223 */ /* 0x000fe4000001083f */
[C---:B------:R-:W-:Y:S02]  /*8f70*/  FMUL.FTZ R63, R76.reuse, R157 ;  /* 0x0000009d4c3f7220 */ /* 0x040fe40000410000 */
[----:B------:R-:W-:Y:S02]  /*8f80*/  FFMA.FTZ R76, R76, -R69, R198 ;  /* 0x800000454c4c7223 */ /* 0x000fe400000100c6 */
[----:B------:R-:W-:Y:S02]  /*8f90*/  FFMA.FTZ R122, R70, R27, R122 ;  /* 0x0000001b467a7223 */ /* 0x000fe4000001007a */
[----:B------:R-:W-:Y:S01]  /*8fa0*/  FFMA.FTZ R159, R160, R157, R159 ;  /* 0x0000009da09f7223 */ /* 0x000fe2000001009f */
[----:B------:R-:W-:Y:S01]  /*8fb0*/  IADD3 R160, R9, 0x4c0, RZ ;  /* 0x000004c009a07810 */ /* 0x000fe20007ffe0ff */
[----:B------:R-:W-:-:S02]  /*8fc0*/  FFMA.FTZ R69, R174, -R69, R199 ;  /* 0x80000045ae457223 */ /* 0x000fc400000100c7 */
[----:B------:R-:W-:Y:S02]  /*8fd0*/  FMUL.FTZ R70, R86, UR17 ;  /* 0x0000001156467c20 */ /* 0x000fe40008410000 */
[----:B------:R-:W-:Y:S02]  /*8fe0*/  FFMA.FTZ R174, R174, R86, R63 ;  /* 0x00000056aeae7223 */ /* 0x000fe4000001003f */
[C---:B------:R-:W-:Y:S02]  /*8ff0*/  FMUL.FTZ R63, R157.reuse, UR17 ;  /* 0x000000119d3f7c20 */ /* 0x040fe40008410000 */
[----:B------:R-:W-:Y:S02]  /*9000*/  FMUL.FTZ R72, R157, R26 ;  /* 0x0000001a9d487220 */ /* 0x000fe40000410000 */
[----:B------:R-:W-:Y:S01]  /*9010*/  FADD.FTZ R159, -R214, R159 ;  /* 0x0000009fd69f7221 */ /* 0x000fe20000010100 */
[----:B------:R-:W-:Y:S01]  /*9020*/  IADD3 R214, R9, 0x6c0, RZ ;  /* 0x000006c009d67810 */ /* 0x000fe20007ffe0ff */
[----:B------:R-:W-:-:S02]  /*9030*/  FADD.FTZ R90, R215, R68 ;  /* 0x00000044d75a7221 */ /* 0x000fc40000010000 */
[----:B-1----:R-:W-:Y:S02]  /*9040*/  FFMA.FTZ R71, R157, UR16, -R70 ;  /* 0x000000109d477c23 */ /* 0x002fe40008010846 */
[C---:B------:R-:W-:Y:S02]  /*9050*/  FFMA.FTZ R70, R86.reuse, UR16, R63 ;  /* 0x0000001056467c23 */ /* 0x040fe4000801003f */
[----:B------:R-:W-:Y:S02]  /*9060*/  FMUL.FTZ R63, R86, R26 ;  /* 0x0000001a563f7220 */ /* 0x000fe40000410000 */
[----:B------:R-:W-:Y:S02]  /*9070*/  FMUL.FTZ R84, R76, R72 ;  /* 0x000000484c547220 */ /* 0x000fe40000410000 */
[C---:B------:R-:W-:Y:S02]  /*9080*/  FMUL.FTZ R68, R130.reuse, -R159 ;  /* 0x8000009f82447220 */ /* 0x040fe40000410000 */
[----:B------:R-:W-:-:S02]  /*9090*/  FMUL.FTZ R130, R130, -R90 ;  /* 0x8000005a82827220 */ /* 0x000fc40000410000 */
[C---:B------:R-:W-:Y:S02]  /*90a0*/  FMUL.FTZ R71, R76.reuse, R71 ;  /* 0x000000474c477220 */ /* 0x040fe40000410000 */
[-C--:B------:R-:W-:Y:S02]  /*90b0*/  FMUL.FTZ R73, R76, R63.reuse ;  /* 0x0000003f4c497220 */ /* 0x080fe40000410000 */
[-C--:B------:R-:W-:Y:S02]  /*90c0*/  FFMA.FTZ R76, R69, R63.reuse, R84 ;  /* 0x0000003f454c7223 */ /* 0x080fe40000010054 */
[----:B------:R-:W-:Y:S02]  /*90d0*/  FMUL.FTZ R87, R89, R63 ;  /* 0x0000003f59577220 */ /* 0x000fe40000410000 */
[C---:B------:R-:W-:Y:S02]  /*90e0*/  FFMA.FTZ R63, R131.reuse, R159, R130 ;  /* 0x0000009f833f7223 */ /* 0x040fe40000010082 */
[----:B------:R-:W-:Y:S01]  /*90f0*/  FFMA.FTZ R68, R131, R90, -R68 ;  /* 0x0000005a83447223 */ /* 0x000fe20000010844 */
[----:B------:R1:W-:Y:S01]  /*9100*/  STS [R62.X4+0x2140], R87 ;  /* 0x002140573e007388 */ /* 0x0003e20000004800 */
[----:B------:R-:W-:Y:S01]  /*9110*/  FADD.FTZ R63, -R216, R63 ;  /* 0x0000003fd83f7221 */ /* 0x000fe20000010100 */
[----:B------:R-:W-:Y:S01]  /*9120*/  IADD3 R216, R9, 0x700, RZ ;  /* 0x0000070009d87810 */ /* 0x000fe20007ffe0ff */
[----:B------:R-:W-:-:S02]  /*9130*/  FADD.FTZ R217, R217, R68 ;  /* 0x00000044d9d97221 */ /* 0x000fc40000010000 */
[----:B------:R-:W-:Y:S01]  /*9140*/  FMUL.FTZ R68, R132, -R63 ;  /* 0x8000003f84447220 */ /* 0x000fe20000410000 */
[----:B------:R-:W-:Y:S01]  /*9150*/  LEA.HI.SX32 R157, R216, R9, 0x1b ;  /* 0x00000009d89d7211 */ /* 0x000fe200078fdaff */
[-C--:B------:R-:W-:Y:S02]  /*9160*/  FMUL.FTZ R132, R132, -R217.reuse ;  /* 0x800000d984847220 */ /* 0x080fe40000410000 */
[C---:B------:R-:W-:Y:S01]  /*9170*/  FFMA.FTZ R68, R133.reuse, R217, -R68 ;  /* 0x000000d985447223 */ /* 0x040fe20000010844 */
[----:B-1----:R-:W-:Y:S01]  /*9180*/  PRMT R87, RZ, 0x7610, R59 ;  /* 0x00007610ff577816 */ /* 0x002fe2000000003b */
[----:B------:R-:W-:Y:S02]  /*9190*/  FFMA.FTZ R133, R133, R63, R132 ;  /* 0x0000003f85857223 */ /* 0x000fe40000010084 */
[----:B------:R-:W-:Y:S02]  /*91a0*/  FFMA.FTZ R71, R69, R70, R71 ;  /* 0x0000004645477223 */ /* 0x000fe40000010047 */
[----:B------:R-:W-:-:S02]  /*91b0*/  FMUL.FTZ R70, R87, R25 ;  /* 0x0000001957467220 */ /* 0x000fc40000410000 */
[----:B------:R-:W-:Y:S02]  /*91c0*/  FADD.FTZ R219, R219, R68 ;  /* 0x00000044dbdb7221 */ /* 0x000fe40000010000 */
[----:B------:R-:W-:Y:S02]  /*91d0*/  FMUL.FTZ R68, R75, R159 ;  /* 0x0000009f4b447220 */ /* 0x000fe40000410000 */
[----:B------:R-:W-:Y:S02]  /*91e0*/  FADD.FTZ R218, -R218, R133 ;  /* 0x00000085dada7221 */ /* 0x000fe40000010100 */
[----:B------:R-:W-:Y:S02]  /*91f0*/  FFMA.FTZ R130, R69, R72, -R73 ;  /* 0x0000004845827223 */ /* 0x000fe40000010849 */
[-C--:B------:R-:W-:Y:S02]  /*9200*/  FFMA.FTZ R75, R75, -R70.reuse, R197 ;  /* 0x800000464b4b7223 */ /* 0x080fe400000100c5 */
[----:B------:R-:W-:-:S02]  /*9210*/  FFMA.FTZ R69, R173, -R70, R196 ;  /* 0x80000046ad457223 */ /* 0x000fc400000100c4 */
[----:B------:R-:W-:Y:S02]  /*9220*/  FFMA.FTZ R70, R173, R90, R68 ;  /* 0x0000005aad467223 */ /* 0x000fe40000010044 */
[CC--:B------:R-:W-:Y:S02]  /*9230*/  FMUL.FTZ R68, R134.reuse, -R218.reuse ;  /* 0x800000da86447220 */ /* 0x0c0fe40000410000 */
[-C--:B------:R-:W-:Y:S02]  /*9240*/  FMUL.FTZ R134, R134, -R219.reuse ;  /* 0x800000db86867220 */ /* 0x080fe40000410000 */
[C---:B------:R-:W-:Y:S02]  /*9250*/  FFMA.FTZ R68, R135.reuse, R219, -R68 ;  /* 0x000000db87447223 */ /* 0x040fe40000010844 */
[----:B------:R-:W-:Y:S02]  /*9260*/  FFMA.FTZ R135, R135, R218, R134 ;  /* 0x000000da87877223 */ /* 0x000fe40000010086 */
[----:B------:R-:W-:-:S02]  /*9270*/  FADD.FTZ R221, R221, R68 ;  /* 0x00000044dddd7221 */ /* 0x000fc40000010000 */
[----:B------:R-:W-:Y:S02]  /*9280*/  FADD.FTZ R220, -R220, R135 ;  /* 0x00000087dcdc7221 */ /* 0x000fe40000010100 */
[----:B------:R-:W-:Y:S02]  /*9290*/  FMUL.FTZ R73, R89, R72 ;  /* 0x0000004859497220 */ /* 0x000fe40000410000 */
[CC--:B------:R-:W-:Y:S02]  /*92a0*/  FMUL.FTZ R68, R136.reuse, -R220.reuse ;  /* 0x800000dc88447220 */ /* 0x0c0fe40000410000 */
[-C--:B------:R-:W-:Y:S01]  /*92b0*/  FMUL.FTZ R136, R136, -R221.reuse ;  /* 0x800000dd88887220 */ /* 0x080fe20000410000 */
[----:B------:R1:W-:Y:S01]  /*92c0*/  STS [R62.X4+0x2144], R73 ;  /* 0x002144493e007388 */ /* 0x0003e20000004800 */
[C---:B------:R-:W-:Y:S02]  /*92d0*/  FFMA.FTZ R68, R137.reuse, R221, -R68 ;  /* 0x000000dd89447223 */ /* 0x040fe40000010844 */
[----:B------:R-:W-:-:S02]  /*92e0*/  FFMA.FTZ R137, R137, R220, R136 ;  /* 0x000000dc89897223 */ /* 0x000fc40000010088 */
[----:B------:R-:W-:Y:S02]  /*92f0*/  FADD.FTZ R223, R223, R68 ;  /* 0x00000044dfdf7221 */ /* 0x000fe40000010000 */
[----:B------:R-:W-:Y:S02]  /*9300*/  FADD.FTZ R222, -R222, R137 ;  /* 0x00000089dede7221 */ /* 0x000fe40000010100 */
[----:B------:R-:W-:Y:S02]  /*9310*/  FMUL.FTZ R72, R90, UR17 ;  /* 0x000000115a487c20 */ /* 0x000fe40008410000 */
[C---:B------:R-:W-:Y:S02]  /*9320*/  FMUL.FTZ R68, R138.reuse, -R222 ;  /* 0x800000de8a447220 */ /* 0x040fe40000410000 */
[----:B------:R-:W-:Y:S02]  /*9330*/  FMUL.FTZ R138, R138, -R223 ;  /* 0x800000df8a8a7220 */ /* 0x000fe40000410000 */
[----:B------:R-:W-:-:S02]  /*9340*/  FADD.FTZ R120, R85, R120 ;  /* 0x0000007855787221 */ /* 0x000fc40000010000 */
[----:B------:R-:W-:Y:S02]  /*9350*/  FFMA.FTZ R85, R89, R174, R71 ;  /* 0x000000ae59557223 */ /* 0x000fe40000010047 */
[-C--:B------:R-:W-:Y:S02]  /*9360*/  FMUL.FTZ R88, R159, R25.reuse ;  /* 0x000000199f587220 */ /* 0x080fe40000410000 */
[----:B------:R-:W-:Y:S02]  /*9370*/  FMUL.FTZ R86, R90, R25 ;  /* 0x000000195a567220 */ /* 0x000fe40000410000 */
[----:B------:R-:W-:Y:S02]  /*9380*/  FFMA.FTZ R68, R139, R223, -R68 ;  /* 0x000000df8b447223 */ /* 0x000fe40000010844 */
[C---:B------:R-:W-:Y:S02]  /*9390*/  FMUL.FTZ R71, R159.reuse, UR17 ;  /* 0x000000119f477c20 */ /* 0x040fe40008410000 */
[----:B------:R-:W-:Y:S01]  /*93a0*/  FFMA.FTZ R84, R159, UR16, -R72 ;  /* 0x000000109f547c23 */ /* 0x000fe20008010848 */
[----:B------:R-:W-:Y:S01]  /*93b0*/  LEA.HI.SX32 R159, R240, R9, 0x1b ;  /* 0x00000009f09f7211 */ /* 0x000fe200078fdaff */
[----:B------:R-:W-:-:S02]  /*93c0*/  FFMA.FTZ R139, R139, R222, R138 ;  /* 0x000000de8b8b7223 */ /* 0x000fc4000001008a */
[C---:B------:R-:W-:Y:S02]  /*93d0*/  FMUL.FTZ R131, R75.reuse, R88 ;  /* 0x000000584b837220 */ /* 0x040fe40000410000 */
[C---:B------:R-:W-:Y:S02]  /*93e0*/  FMUL.FTZ R132, R75.reuse, R86 ;  /* 0x000000564b847220 */ /* 0x040fe40000410000 */
[----:B------:R-:W-:Y:S02]  /*93f0*/  FFMA.FTZ R72, R90, UR16, R71 ;  /* 0x000000105a487c23 */ /* 0x000fe40008010047 */
[----:B------:R-:W-:Y:S02]  /*9400*/  FMUL.FTZ R84, R75, R84 ;  /* 0x000000544b547220 */ /* 0x000fe40000410000 */
[----:B------:R-:W-:Y:S02]  /*9410*/  FADD.FTZ R224, -R224, R139 ;  /* 0x0000008be0e07221 */ /* 0x000fe40000010100 */
[----:B------:R-:W-:-:S02]  /*9420*/  FADD.FTZ R225, R225, R68 ;  /* 0x00000044e1e17221 */ /* 0x000fc40000010000 */
[C---:B------:R-:W-:Y:S02]  /*9430*/  FFMA.FTZ R131, R69.reuse, R86, R131 ;  /* 0x0000005645837223 */ /* 0x040fe40000010083 */
[-C--:B------:R-:W-:Y:S02]  /*9440*/  FFMA.FTZ R132, R69, R88.reuse, -R132 ;  /* 0x0000005845847223 */ /* 0x080fe40000010884 */
[----:B-1----:R-:W-:Y:S02]  /*9450*/  FMUL.FTZ R73, R87, R88 ;  /* 0x0000005857497220 */ /* 0x002fe40000410000 */
[----:B------:R-:W-:Y:S02]  /*9460*/  FFMA.FTZ R69, R69, R72, R84 ;  /* 0x0000004845457223 */ /* 0x000fe40000010054 */
[----:B------:R-:W-:Y:S01]  /*9470*/  FMUL.FTZ R68, R140, -R224 ;  /* 0x800000e08c447220 */ /* 0x000fe20000410000 */
[----:B------:R1:W-:Y:S01]  /*9480*/  STS [R62.X4+0x213c], R73 ;  /* 0x00213c493e007388 */ /* 0x0003e20000004800 */
[----:B------:R-:W-:-:S02]  /*9490*/  FMUL.FTZ R72, R217, UR17 ;  /* 0x00000011d9487c20 */ /* 0x000fc40008410000 */
[----:B------:R-:W-:Y:S02]  /*94a0*/  FMUL.FTZ R140, R140, -R225 ;  /* 0x800000e18c8c7220 */ /* 0x000fe40000410000 */
[C---:B------:R-:W-:Y:S01]  /*94b0*/  FMUL.FTZ R71, R87.reuse, R86 ;  /* 0x0000005657477220 */ /* 0x040fe20000410000 */
[----:B------:R-:W-:Y:S01]  /*94c0*/  PRMT R86, RZ, 0x5410, R59 ;  /* 0x00005410ff567816 */ /* 0x000fe2000000003b */
[----:B------:R-:W-:Y:S02]  /*94d0*/  FFMA.FTZ R111, R70, R25, R111 ;  /* 0x00000019466f7223 */ /* 0x000fe4000001006f */
[----:B------:R-:W-:Y:S01]  /*94e0*/  FFMA.FTZ R84, R87, R70, R69 ;  /* 0x0000004657547223 */ /* 0x000fe20000010045 */
[----:B------:R2:W-:Y:S01]  /*94f0*/  STS [R62.X4+0x2138], R71 ;  /* 0x002138473e007388 */ /* 0x0005e20000004800 */
[----:B------:R-:W-:Y:S02]  /*9500*/  FFMA.FTZ R68, R141, R225, -R68 ;  /* 0x000000e18d447223 */ /* 0x000fe40000010844 */
[----:B------:R-:W-:-:S02]  /*9510*/  FMUL.FTZ R69, R74, R63 ;  /* 0x0000003f4a457220 */ /* 0x000fc40000410000 */
[C---:B------:R-:W-:Y:S02]  /*9520*/  FMUL.FTZ R70, R63.reuse, UR17 ;  /* 0x000000113f467c20 */ /* 0x040fe40008410000 */
[----:B-1----:R-:W-:Y:S02]  /*9530*/  FFMA.FTZ R73, R63, UR16, -R72 ;  /* 0x000000103f497c23 */ /* 0x002fe40008010848 */
[----:B------:R-:W-:Y:S02]  /*9540*/  FFMA.FTZ R141, R141, R224, R140 ;  /* 0x000000e08d8d7223 */ /* 0x000fe4000001008c */
[-C--:B------:R-:W-:Y:S02]  /*9550*/  FMUL.FTZ R63, R63, R24.reuse ;  /* 0x000000183f3f7220 */ /* 0x080fe40000410000 */
[----:B--2---:R-:W-:Y:S02]  /*9560*/  FMUL.FTZ R71, R86, R24 ;  /* 0x0000001856477220 */ /* 0x004fe40000410000 */
[----:B------:R-:W-:-:S02]  /*9570*/  FADD.FTZ R226, -R226, R141 ;  /* 0x0000008de2e27221 */ /* 0x000fc40000010100 */
[----:B------:R-:W-:Y:S02]  /*9580*/  FADD.FTZ R227, R227, R68 ;  /* 0x00000044e3e37221 */ /* 0x000fe40000010000 */
[----:B------:R-:W-:Y:S02]  /*9590*/  FMUL.FTZ R75, R86, R63 ;  /* 0x0000003f564b7220 */ /* 0x000fe40000410000 */
[----:B------:R-:W-:Y:S02]  /*95a0*/  FFMA.FTZ R69, R172, R217, R69 ;  /* 0x000000d9ac457223 */ /* 0x000fe40000010045 */
[C---:B------:R-:W-:Y:S01]  /*95b0*/  FFMA.FTZ R70, R217.reuse, UR16, R70 ;  /* 0x00000010d9467c23 */ /* 0x040fe20008010046 */
[----:B------:R1:W-:Y:S01]  /*95c0*/  STS [R62.X4+0x2134], R75 ;  /* 0x0021344b3e007388 */ /* 0x0003e20000004800 */
[----:B------:R-:W-:Y:S02]  /*95d0*/  FFMA.FTZ R74, R74, -R71, R194 ;  /* 0x800000474a4a7223 */ /* 0x000fe400000100c2 */
[----:B------:R-:W-:-:S02]  /*95e0*/  FMUL.FTZ R217, R217, R24 ;  /* 0x00000018d9d97220 */ /* 0x000fc40000410000 */
[C---:B------:R-:W-:Y:S02]  /*95f0*/  FMUL.FTZ R68, R142.reuse, -R226 ;  /* 0x800000e28e447220 */ /* 0x040fe40000410000 */
[----:B------:R-:W-:Y:S02]  /*9600*/  FMUL.FTZ R142, R142, -R227 ;  /* 0x800000e38e8e7220 */ /* 0x000fe40000410000 */
[----:B------:R-:W-:Y:S01]  /*9610*/  FFMA.FTZ R71, R172, -R71, R195 ;  /* 0x80000047ac477223 */ /* 0x000fe200000100c3 */
[--C-:B-1----:R-:W-:Y:S01]  /*9620*/  PRMT R75, RZ, 0x5410, R56.reuse ;  /* 0x00005410ff4b7816 */ /* 0x102fe20000000038 */
[C---:B------:R-:W-:Y:S01]  /*9630*/  FMUL.FTZ R72, R74.reuse, R63 ;  /* 0x0000003f4a487220 */ /* 0x040fe20000410000 */
[----:B------:R-:W-:Y:S01]  /*9640*/  IADD3 R172, R9, 0x500, RZ ;  /* 0x0000050009ac7810 */ /* 0x000fe20007ffe0ff */
[C---:B------:R-:W-:Y:S02]  /*9650*/  FMUL.FTZ R73, R74.reuse, R73 ;  /* 0x000000494a497220 */ /* 0x040fe40000410000 */
[----:B------:R-:W-:Y:S01]  /*9660*/  FMUL.FTZ R134, R74, R217 ;  /* 0x000000d94a867220 */ /* 0x000fe20000410000 */
[----:B------:R-:W-:Y:S01]  /*9670*/  PRMT R74, RZ, 0x7610, R56 ;  /* 0x00007610ff4a7816 */ /* 0x000fe20000000038 */
[----:B------:R-:W-:-:S02]  /*9680*/  FFMA.FTZ R68, R143, R227, -R68 ;  /* 0x000000e38f447223 */ /* 0x000fc40000010844 */
[----:B------:R-:W-:Y:S02]  /*9690*/  FFMA.FTZ R143, R143, R226, R142 ;  /* 0x000000e28f8f7223 */ /* 0x000fe4000001008e */
[C---:B------:R-:W-:Y:S02]  /*96a0*/  FFMA.FTZ R133, R71.reuse, R217, R72 ;  /* 0x000000d947857223 */ /* 0x040fe40000010048 */
[C---:B------:R-:W-:Y:S02]  /*96b0*/  FFMA.FTZ R134, R71.reuse, R63, -R134 ;  /* 0x0000003f47867223 */ /* 0x040fe40000010886 */
[----:B------:R-:W-:Y:S01]  /*96c0*/  FFMA.FTZ R70, R71, R70, R73 ;  /* 0x0000004647467223 */ /* 0x000fe20000010049 */
[----:B------:R-:W-:Y:S01]  /*96d0*/  PRMT R73, RZ, 0x7610, R58 ;  /* 0x00007610ff497816 */ /* 0x000fe2000000003a */
[----:B------:R-:W-:Y:S02]  /*96e0*/  FMUL.FTZ R71, R75, R18 ;  /* 0x000000124b477220 */ /* 0x000fe40000410000 */
[----:B------:R-:W-:-:S02]  /*96f0*/  FADD.FTZ R228, -R228, R143 ;  /* 0x0000008fe4e47221 */ /* 0x000fc40000010100 */
[----:B------:R-:W-:Y:S02]  /*9700*/  FFMA.FTZ R114, R69, R24, R114 ;  /* 0x0000001845727223 */ /* 0x000fe40000010072 */
[----:B------:R-:W-:Y:S02]  /*9710*/  FFMA.FTZ R63, R86, R69, R70 ;  /* 0x00000045563f7223 */ /* 0x000fe40000010046 */
[----:B------:R-:W-:Y:S02]  /*9720*/  FMUL.FTZ R69, R74, R19 ;  /* 0x000000134a457220 */ /* 0x000fe40000410000 */
[-C--:B------:R-:W-:Y:S02]  /*9730*/  FFMA.FTZ R72, R144, -R71.reuse, R183 ;  /* 0x8000004790487223 */ /* 0x080fe400000100b7 */
[----:B------:R-:W-:Y:S02]  /*9740*/  FADD.FTZ R229, R229, R68 ;  /* 0x00000044e5e57221 */ /* 0x000fe40000010000 */
[----:B------:R-:W-:-:S02]  /*9750*/  FFMA.FTZ R71, R162, -R71, R182 ;  /* 0x80000047a2477223 */ /* 0x000fc400000100b6 */
[----:B------:R-:W-:Y:S02]  /*9760*/  FMUL.FTZ R136, R228, R18 ;  /* 0x00000012e4887220 */ /* 0x000fe40000410000 */
[----:B------:R-:W-:Y:S02]  /*9770*/  FADD.FTZ R113, R84, R113 ;  /* 0x0000007154717221 */ /* 0x000fe40000010000 */
[----:B------:R-:W-:Y:S02]  /*9780*/  FADD.FTZ R48, R85, R48 ;  /* 0x0000003055307221 */ /* 0x000fe40000010000 */
[----:B------:R-:W-:Y:S02]  /*9790*/  FMUL.FTZ R84, R73, R23 ;  /* 0x0000001749547220 */ /* 0x000fe40000410000 */
[-C--:B------:R-:W-:Y:S02]  /*97a0*/  FFMA.FTZ R70, R164, -R69.reuse, R184 ;  /* 0x80000045a4467223 */ /* 0x080fe400000100b8 */
[----:B------:R-:W-:-:S02]  /*97b0*/  FFMA.FTZ R69, R161, -R69, R185 ;  /* 0x80000045a1457223 */ /* 0x000fc400000100b9 */
[-C--:B------:R-:W-:Y:S02]  /*97c0*/  FMUL.FTZ R135, R226, R19.reuse ;  /* 0x00000013e2877220 */ /* 0x080fe40000410000 */
[----:B------:R-:W-:Y:S02]  /*97d0*/  FMUL.FTZ R138, R229, R18 ;  /* 0x00000012e58a7220 */ /* 0x000fe40000410000 */
[----:B------:R-:W-:Y:S02]  /*97e0*/  FMUL.FTZ R85, R71, R136 ;  /* 0x0000008847557220 */ /* 0x000fe40000410000 */
[-C--:B------:R-:W-:Y:S02]  /*97f0*/  FFMA.FTZ R68, R170, -R84.reuse, R193 ;  /* 0x80000054aa447223 */ /* 0x080fe400000100c1 */
[----:B------:R-:W-:Y:S02]  /*9800*/  FFMA.FTZ R152, R171, -R84, R192 ;  /* 0x80000054ab987223 */ /* 0x000fe400000100c0 */
[----:B------:R-:W-:-:S02]  /*9810*/  FMUL.FTZ R137, R227, R19 ;  /* 0x00000013e3897220 */ /* 0x000fc40000410000 */
[----:B------:R-:W-:Y:S02]  /*9820*/  FMUL.FTZ R84, R69, R135 ;  /* 0x0000008745547220 */ /* 0x000fe40000410000 */
[-C--:B------:R-:W-:Y:S02]  /*9830*/  FFMA.FTZ R85, R72, R138.reuse, R85 ;  /* 0x0000008a48557223 */ /* 0x080fe40000010055 */
[----:B------:R-:W-:Y:S02]  /*9840*/  FFMA.FTZ R84, R70, R137, R84 ;  /* 0x0000008946547223 */ /* 0x000fe40000010054 */
[----:B------:R-:W-:Y:S02]  /*9850*/  FADD.FTZ R85, RZ, R85 ;  /* 0x00000055ff557221 */ /* 0x000fe40000010000 */
[----:B------:R-:W-:Y:S02]  /*9860*/  FMUL.FTZ R87, R71, R138 ;  /* 0x0000008a47577220 */ /* 0x000fe40000410000 */
[----:B------:R-:W-:-:S02]  /*9870*/  FMUL.FTZ R217, R86, R217 ;  /* 0x000000d956d97220 */ /* 0x000fc40000410000 */
[----:B------:R-:W-:Y:S01]  /*9880*/  FADD.FTZ R90, R85, R84 ;  /* 0x00000054555a7221 */ /* 0x000fe20000010000 */
[--C-:B------:R-:W-:Y:S01]  /*9890*/  PRMT R84, RZ, 0x5410, R57.reuse ;  /* 0x00005410ff547816 */ /* 0x100fe20000000039 */
[----:B------:R-:W-:Y:S01]  /*98a0*/  FMUL.FTZ R86, R69, R137 ;  /* 0x0000008945567220 */ /* 0x000fe20000410000 */
[----:B------:R-:W-:Y:S01]  /*98b0*/  PRMT R85, RZ, 0x7610, R57 ;  /* 0x00007610ff557816 */ /* 0x000fe20000000039 */
[----:B------:R-:W-:Y:S01]  /*98c0*/  FFMA.FTZ R87, R72, R136, -R87 ;  /* 0x0000008848577223 */ /* 0x000fe20000010857 */
[----:B------:R-:W-:Y:S01]  /*98d0*/  STS [R62.X4+0x2130], R217 ;  /* 0x002130d93e007388 */ /* 0x000fe20000004800 */
[----:B------:R-:W-:Y:S02]  /*98e0*/  FFMA.FTZ R86, R70, R135, -R86 ;  /* 0x0000008746567223 */ /* 0x000fe40000010856 */
[----:B------:R-:W-:Y:S02]  /*98f0*/  FADD.FTZ R87, RZ, R87 ;  /* 0x00000057ff577221 */ /* 0x000fe40000010000 */
[----:B------:R-:W-:-:S02]  /*9900*/  FMUL.FTZ R88, R84, R20 ;  /* 0x0000001454587220 */ /* 0x000fc40000410000 */
[----:B------:R-:W-:Y:S02]  /*9910*/  FADD.FTZ R91, R87, R86 ;  /* 0x00000056575b7221 */ /* 0x000fe40000010000 */
[----:B------:R-:W-:Y:S02]  /*9920*/  FMUL.FTZ R92, R85, R21 ;  /* 0x00000015555c7220 */ /* 0x000fe40000410000 */
[----:B------:R-:W-:Y:S02]  /*9930*/  FFMA.FTZ R87, R166, -R88, R188 ;  /* 0x80000058a6577223 */ /* 0x000fe400000100bc */
[----:B------:R-:W-:Y:S02]  /*9940*/  FMUL.FTZ R139, R224, R20 ;  /* 0x00000014e08b7220 */ /* 0x000fe40000410000 */
[----:B------:R-:W-:Y:S02]  /*9950*/  FFMA.FTZ R86, R163, -R88, R189 ;  /* 0x80000058a3567223 */ /* 0x000fe400000100bd */
[----:B------:R-:W-:-:S02]  /*9960*/  FMUL.FTZ R141, R225, R20 ;  /* 0x00000014e18d7220 */ /* 0x000fc40000410000 */
[-C--:B------:R-:W-:Y:S02]  /*9970*/  FFMA.FTZ R88, R165, -R92.reuse, R186 ;  /* 0x8000005ca5587223 */ /* 0x080fe400000100ba */
[----:B------:R-:W-:Y:S02]  /*9980*/  FFMA.FTZ R89, R167, -R92, R187 ;  /* 0x8000005ca7597223 */ /* 0x000fe400000100bb */
[C---:B------:R-:W-:Y:S02]  /*9990*/  FMUL.FTZ R92, R87.reuse, R139 ;  /* 0x0000008b575c7220 */ /* 0x040fe40000410000 */
[----:B------:R-:W-:Y:S02]  /*99a0*/  FMUL.FTZ R94, R87, R141 ;  /* 0x0000008d575e7220 */ /* 0x000fe40000410000 */
[-C--:B------:R-:W-:Y:S02]  /*99b0*/  FMUL.FTZ R142, R222, R21.reuse ;  /* 0x00000015de8e7220 */ /* 0x080fe40000410000 */
[----:B------:R-:W-:-:S02]  /*99c0*/  FMUL.FTZ R140, R223, R21 ;  /* 0x00000015df8c7220 */ /* 0x000fc40000410000 */
[C---:B------:R-:W-:Y:S02]  /*99d0*/  FFMA.FTZ R93, R86.reuse, R141, R92 ;  /* 0x0000008d565d7223 */ /* 0x040fe4000001005c */
[----:B------:R-:W-:Y:S02]  /*99e0*/  FFMA.FTZ R94, R86, R139, -R94 ;  /* 0x0000008b565e7223 */ /* 0x000fe4000001085e */
[C---:B------:R-:W-:Y:S02]  /*99f0*/  FMUL.FTZ R143, R89.reuse, R142 ;  /* 0x0000008e598f7220 */ /* 0x040fe40000410000 */
[----:B------:R-:W-:Y:S02]  /*9a00*/  FMUL.FTZ R147, R89, R140 ;  /* 0x0000008c59937220 */ /* 0x000fe40000410000 */
[----:B------:R-:W-:Y:S01]  /*9a10*/  FADD.FTZ R93, R90, R93 ;  /* 0x0000005d5a5d7221 */ /* 0x000fe20000010000 */
[----:B------:R-:W-:Y:S01]  /*9a20*/  PRMT R90, RZ, 0x5410, R58 ;  /* 0x00005410ff5a7816 */ /* 0x000fe2000000003a */
[----:B------:R-:W-:-:S02]  /*9a30*/  FADD.FTZ R91, R91, R94 ;  /* 0x0000005e5b5b7221 */ /* 0x000fc40000010000 */
[C---:B------:R-:W-:Y:S02]  /*9a40*/  FFMA.FTZ R92, R88.reuse, R140, R143 ;  /* 0x0000008c585c7223 */ /* 0x040fe4000001008f */
[----:B------:R-:W-:Y:S02]  /*9a50*/  FFMA.FTZ R94, R88, R142, -R147 ;  /* 0x0000008e585e7223 */ /* 0x000fe40000010893 */
[----:B------:R-:W-:Y:S02]  /*9a60*/  FMUL.FTZ R148, R90, R22 ;  /* 0x000000165a947220 */ /* 0x000fe40000410000 */
[----:B------:R-:W-:Y:S02]  /*9a70*/  FADD.FTZ R143, R93, R92 ;  /* 0x0000005c5d8f7221 */ /* 0x000fe40000010000 */
[----:B------:R-:W-:Y:S02]  /*9a80*/  FADD.FTZ R147, R91, R94 ;  /* 0x0000005e5b937221 */ /* 0x000fe40000010000 */
[----:B------:R-:W-:-:S02]  /*9a90*/  FMUL.FTZ R93, R219, UR17 ;  /* 0x00000011db5d7c20 */ /* 0x000fc40008410000 */
[----:B------:R-:W-:Y:S02]  /*9aa0*/  FMUL.FTZ R94, R218, UR17 ;  /* 0x00000011da5e7c20 */ /* 0x000fe40008410000 */
[----:B------:R-:W-:Y:S02]  /*9ab0*/  FFMA.FTZ R92, R169, -R148, R190 ;  /* 0x80000094a95c7223 */ /* 0x000fe400000100be */
[----:B------:R-:W-:Y:S02]  /*9ac0*/  FMUL.FTZ R151, R220, R22 ;  /* 0x00000016dc977220 */ /* 0x000fe40000410000 */
[----:B------:R-:W-:Y:S02]  /*9ad0*/  FMUL.FTZ R171, R171, R218 ;  /* 0x000000daabab7220 */ /* 0x000fe40000410000 */
[----:B------:R-:W-:Y:S02]  /*9ae0*/  FFMA.FTZ R153, R218, UR16, -R93 ;  /* 0x00000010da997c23 */ /* 0x000fe4000801085d */
[----:B------:R-:W-:-:S02]  /*9af0*/  FMUL.FTZ R149, R221, R22 ;  /* 0x00000016dd957220 */ /* 0x000fc40000410000 */
[----:B------:R-:W-:Y:S02]  /*9b00*/  FFMA.FTZ R93, R219, UR16, R94 ;  /* 0x00000010db5d7c23 */ /* 0x000fe4000801005e */
[----:B------:R-:W-:Y:S02]  /*9b10*/  FFMA.FTZ R91, R168, -R148, R191 ;  /* 0x80000094a85b7223 */ /* 0x000fe400000100bf */
[----:B------:R-:W-:Y:S02]  /*9b20*/  FMUL.FTZ R94, R92, R151 ;  /* 0x000000975c5e7220 */ /* 0x000fe40000410000 */
[----:B------:R-:W-:Y:S02]  /*9b30*/  FFMA.FTZ R170, R170, R219, R171 ;  /* 0x000000dbaaaa7223 */ /* 0x000fe400000100ab */
[----:B------:R-:W-:Y:S01]  /*9b40*/  FMUL.FTZ R155, R218, R23 ;  /* 0x00000017da9b7220 */ /* 0x000fe20000410000 */
[----:B------:R-:W-:Y:S01]  /*9b50*/  IADD3 R218, R9, 0x740, RZ ;  /* 0x0000074009da7810 */ /* 0x000fe20007ffe0ff */
[----:B------:R-:W-:-:S02]  /*9b60*/  FMUL.FTZ R150, R92, R149 ;  /* 0x000000955c967220 */ /* 0x000fc40000410000 */
[----:B------:R-:W-:Y:S02]  /*9b70*/  FMUL.FTZ R219, R219, R23 ;  /* 0x00000017dbdb7220 */ /* 0x000fe40000410000 */
[C---:B------:R-:W-:Y:S02]  /*9b80*/  FFMA.FTZ R148, R91.reuse, R149, R94 ;  /* 0x000000955b947223 */ /* 0x040fe4000001005e */
[C---:B------:R-:W-:Y:S02]  /*9b90*/  FMUL.FTZ R154, R152.reuse, R155 ;  /* 0x0000009b989a7220 */ /* 0x040fe40000410000 */
[----:B------:R-:W-:Y:S01]  /*9ba0*/  FMUL.FTZ R94, R152, R153 ;  /* 0x00000099985e7220 */ /* 0x000fe20000410000 */
[----:B------:R-:W-:Y:S01]  /*9bb0*/  LEA.HI.SX32 R153, R180, R9, 0x1b ;  /* 0x00000009b4997211 */ /* 0x000fe200078fdaff */
[----:B------:R-:W-:Y:S02]  /*9bc0*/  FFMA.FTZ R150, R91, R151, -R150 ;  /* 0x000000975b967223 */ /* 0x000fe40000010896 */
[----:B------:R-:W-:-:S02]  /*9bd0*/  FMUL.FTZ R152, R152, R219 ;  /* 0x000000db98987220 */ /* 0x000fc40000410000 */
[----:B------:R-:W-:Y:S01]  /*9be0*/  FADD.FTZ R147, R147, R150 ;  /* 0x0000009693937221 */ /* 0x000fe20000010000 */
[----:B------:R-:W-:Y:S01]  /*9bf0*/  IADD3 R150, R9, 0x380, RZ ;  /* 0x0000038009967810 */ /* 0x000fe20007ffe0ff */
[C---:B------:R-:W-:Y:S02]  /*9c00*/  FFMA.FTZ R152, R68.reuse, R155, -R152 ;  /* 0x0000009b44987223 */ /* 0x040fe40000010898 */
[----:B------:R-:W-:Y:S01]  /*9c10*/  FADD.FTZ R143, R143, R148 ;  /* 0x000000948f8f7221 */ /* 0x000fe20000010000 */
[----:B------:R-:W-:Y:S01]  /*9c20*/  IADD3 R148, R9, 0x340, RZ ;  /* 0x0000034009947810 */ /* 0x000fe20007ffe0ff */
[----:B------:R-:W-:Y:S01]  /*9c30*/  FADD.FTZ R147, R147, R152 ;  /* 0x0000009893937221 */ /* 0x000fe20000010000 */
[----:B------:R-:W-:Y:S01]  /*9c40*/  IADD3 R152, R9, 0x3c0, RZ ;  /* 0x000003c009987810 */ /* 0x000fe20007ffe0ff */
[----:B------:R-:W-:Y:S02]  /*9c50*/  FFMA.FTZ R154, R68, R219, R154 ;  /* 0x000000db449a7223 */ /* 0x000fe4000001009a */
[----:B------:R-:W-:Y:S01]  /*9c60*/  FADD.FTZ R147, R147, R134 ;  /* 0x0000008693937221 */ /* 0x000fe20000010000 */
[----:B------:R-:W-:Y:S01]  /*9c70*/  IADD3 R134, R9, 0x180, RZ ;  /* 0x0000018009867810 */ /* 0x000fe20007ffe0ff */
[----:B------:R-:W-:-:S02]  /*9c80*/  FADD.FTZ R154, R143, R154 ;  /* 0x0000009a8f9a7221 */ /* 0x000fc40000010000 */
[----:B------:R-:W-:Y:S01]  /*9c90*/  FADD.FTZ R147, R147, R132 ;  /* 0x0000008493937221 */ /* 0x000fe20000010000 */
[----:B------:R-:W-:Y:S01]  /*9ca0*/  IADD3 R132, R9, 0x100, RZ ;  /* 0x0000010009847810 */ /* 0x000fe20007ffe0ff */
[----:B------:R-:W-:Y:S01]  /*9cb0*/  FADD.FTZ R154, R154, R133 ;  /* 0x000000859a9a7221 */ /* 0x000fe20000010000 */
[-C--:B------:R-:W-:Y:S01]  /*9cc0*/  LEA.HI.SX32 R134, R134, R9.reuse, 0x1b ;  /* 0x0000000986867211 */ /* 0x080fe200078fdaff */
[----:B------:R-:W-:Y:S01]  /*9cd0*/  FADD.FTZ R130, R147, R130 ;  /* 0x0000008293827221 */ /* 0x000fe20000010000 */
[-C--:B------:R-:W-:Y:S01]  /*9ce0*/  LEA.HI.SX32 R147, R158, R9.reuse, 0x1b ;  /* 0x000000099e937211 */ /* 0x080fe200078fdaff */
[----:B------:R-:W-:Y:S01]  /*9cf0*/  FADD.FTZ R143, R154, R131 ;  /* 0x000000839a8f7221 */ /* 0x000fe20000010000 */
[----:B------:R-:W-:Y:S01]  /*9d00*/  IADD3 R154, R9, 0x400, RZ ;  /* 0x00000400099a7810 */ /* 0x000fe20007ffe0ff */
[----:B------:R-:W-:Y:S01]  /*9d10*/  FADD.FTZ R130, R130, R77 ;  /* 0x0000004d82827221 */ /* 0x000fe20000010000 */
[-C--:B------:R-:W-:Y:S01]  /*9d20*/  LEA.HI.SX32 R132, R132, R9.reuse, 0x1b ;  /* 0x0000000984847211 */ /* 0x080fe200078fdaff */
[----:B------:R-:W-:Y:S01]  /*9d30*/  FADD.FTZ R143, R143, R76 ;  /* 0x0000004c8f8f7221 */ /* 0x000fe20000010000 */
[----:B------:R-:W-:Y:S01]  /*9d40*/  IADD3 R76, R9, 0x40, RZ ;  /* 0x00000040094c7810 */ /* 0x000fe20007ffe0ff */
[----:B------:R-:W-:Y:S01]  /*9d50*/  FADD.FTZ R130, R130, R145 ;  /* 0x0000009182827221 */ /* 0x000fe20000010000 */
[----:B------:R-:W-:Y:S01]  /*9d60*/  LEA.HI.SX32 R145, R154, R9, 0x1b ;  /* 0x000000099a917211 */ /* 0x000fe200078fdaff */
[C---:B------:R-:W-:Y:S01]  /*9d70*/  FMUL.FTZ R219, R73.reuse, R219 ;  /* 0x000000db49db7220 */ /* 0x040fe20000410000 */
[-C--:B------:R-:W-:Y:S01]  /*9d80*/  LEA.HI.SX32 R154, R210, R9.reuse, 0x1b ;  /* 0x00000009d29a7211 */ /* 0x080fe200078fdaff */
[----:B------:R-:W-:Y:S01]  /*9d90*/  FADD.FTZ R130, R130, R79 ;  /* 0x0000004f82827221 */ /* 0x000fe20000010000 */
[----:B------:R-:W-:Y:S01]  /*9da0*/  LEA.HI.SX32 R158, R218, R9, 0x1b ;  /* 0x00000009da9e7211 */ /* 0x000fe200078fdaff */
[----:B------:R-:W-:Y:S01]  /*9db0*/  FMUL.FTZ R155, R73, R155 ;  /* 0x0000009b499b7220 */ /* 0x000fe20000410000 */
[----:B------:R-:W-:Y:S01]  /*9dc0*/  STS [R62.X4+0x2128], R219 ;  /* 0x002128db3e007388 */ /* 0x000fe20000004800 */
[----:B------:R-:W-:-:S02]  /*9dd0*/  FADD.FTZ R130, R130, R125 ;  /* 0x0000007d82827221 */ /* 0x000fc40000010000 */
[C---:B------:R-:W-:Y:S01]  /*9de0*/  FMUL.FTZ R149, R90.reuse, R149 ;  /* 0x000000955a957220 */ /* 0x040fe20000410000 */
[----:B------:R-:W-:Y:S01]  /*9df0*/  STS [R62.X4+0x212c], R155 ;  /* 0x00212c9b3e007388 */ /* 0x000fe20000004800 */
[----:B------:R-:W-:Y:S02]  /*9e00*/  FMUL.FTZ R151, R90, R151 ;  /* 0x000000975a977220 */ /* 0x000fe40000410000 */
[C---:B------:R-:W-:Y:S01]  /*9e10*/  FMUL.FTZ R131, R85.reuse, R140 ;  /* 0x0000008c55837220 */ /* 0x040fe20000410000 */
[----:B------:R-:W-:Y:S01]  /*9e20*/  STS [R62.X4+0x2120], R149 ;  /* 0x002120953e007388 */ /* 0x000fe20000004800 */
[----:B------:R-:W-:Y:S01]  /*9e30*/  FMUL.FTZ R133, R85, R142 ;  /* 0x0000008e55857220 */ /* 0x000fe20000410000 */
[----:B------:R-:W-:Y:S01]  /*9e40*/  IADD3 R140, R9, 0x280, RZ ;  /* 0x00000280098c7810 */ /* 0x000fe20007ffe0ff */
[----:B------:R-:W-:Y:S01]  /*9e50*/  FADD.FTZ R143, R143, R146 ;  /* 0x000000928f8f7221 */ /* 0x000fe20000010000 */
[----:B------:R-:W-:Y:S01]  /*9e60*/  STS [R62.X4+0x2124], R151 ;  /* 0x002124973e007388 */ /* 0x000fe20000004800 */
[C---:B------:R-:W-:Y:S01]  /*9e70*/  FMUL.FTZ R141, R84.reuse, R141 ;  /* 0x0000008d548d7220 */ /* 0x040fe20000410000 */
[C---:B------:R-:W-:Y:S01]  /*9e80*/  IADD3 R142, R9.reuse, 0x2c0, RZ ;  /* 0x000002c0098e7810 */ /* 0x040fe20007ffe0ff */
        /* <DEDUP_REMOVED lines=8> */
[----:B------:R-:W-:Y:S01]  /*9f10*/  FMUL.FTZ R125, R75, R136 ;  /* 0x000000884b7d7220 */ /* 0x000fe20000410000 */
[----:B------:R-:W-:Y:S01]  /*9f20*/  STS [R62.X4+0x2110], R141 ;  /* 0x0021108d3e007388 */ /* 0x000fe20000004800 */
[----:B------:R-:W-:Y:S01]  /*9f30*/  FADD.FTZ R78, R143, R78 ;  /* 0x0000004e8f4e7221 */ /* 0x000fe20000010000 */
[C---:B------:R-:W-:Y:S01]  /*9f40*/  IADD3 R136, R9.reuse, 0x1c0, RZ ;  /* 0x000001c009887810 */ /* 0x040fe20007ffe0ff */
[----:B------:R-:W-:Y:S01]  /*9f50*/  FFMA.FTZ R121, R174, R26, R121 ;  /* 0x0000001aae797223 */ /* 0x000fe20000010079 */
[----:B------:R-:W-:Y:S01]  /*9f60*/  STS [R62.X4+0x2114], R139 ;  /* 0x0021148b3e007388 */ /* 0x000fe20000004800 */
[----:B------:R-:W-:Y:S01]  /*9f70*/  FADD.FTZ R95, R78, R95 ;  /* 0x0000005f4e5f7221 */ /* 0x000fe20000010000 */
[----:B------:R-:W-:Y:S01]  /*9f80*/  IADD3 R174, R9, 0x540, RZ ;  /* 0x0000054009ae7810 */ /* 0x000fe20007ffe0ff */
[----:B------:R-:W-:Y:S01]  /*9f90*/  FADD.FTZ R81, R130, R81 ;  /* 0x0000005182517221 */ /* 0x000fe20000010000 */
[----:B------:R1:W-:Y:S01]  /*9fa0*/  STS [R62.X4+0x2108], R137 ;  /* 0x002108893e007388 */ /* 0x0003e20000004800 */
[----:B------:R-:W-:Y:S01]  /*9fb0*/  FADD.FTZ R80, R95, R80 ;  /* 0x000000505f507221 */ /* 0x000fe20000010000 */
[----:B------:R-:W-:Y:S01]  /*9fc0*/  IADD3 R130, R9, 0x80, RZ ;  /* 0x0000008009827810 */ /* 0x000fe20007ffe0ff */
[----:B------:R-:W-:Y:S01]  /*9fd0*/  FMUL.FTZ R77, R49, R183 ;  /* 0x000000b7314d7220 */ /* 0x000fe20000410000 */
[----:B------:R-:W-:Y:S01]  /*9fe0*/  STS [R62.X4+0x210c], R135 ;  /* 0x00210c873e007388 */ /* 0x000fe20000004800 */
[----:B------:R-:W-:Y:S01]  /*9ff0*/  FADD.FTZ R83, R80, R83 ;  /* 0x0000005350537221 */ /* 0x000fe20000010000 */
[----:B------:R-:W-:Y:S01]  /*a000*/  IADD3 R80, R9, 0xc0, RZ ;  /* 0x000000c009507810 */ /* 0x000fe20007ffe0ff */
[----:B------:R-:W-:Y:S01]  /*a010*/  FFMA.FTZ R112, R181, R34, R112 ;  /* 0x00000022b5707223 */ /* 0x000fe20000010070 */
[----:B------:R2:W-:Y:S01]  /*a020*/  STS [R62.X4+0x2100], R79 ;  /* 0x0021004f3e007388 */ /* 0x0005e20000004800 */
[----:B------:R-:W-:Y:S01]  /*a030*/  FADD.FTZ R95, R83, R82 ;  /* 0x00000052535f7221 */ /* 0x000fe20000010000 */
[----:B------:R-:W-:Y:S01]  /*a040*/  IADD3 R82, R9, 0x140, RZ ;  /* 0x0000014009527810 */ /* 0x000fe20007ffe0ff */
[----:B------:R-:W-:Y:S01]  /*a050*/  FADD.FTZ R124, R81, R124 ;  /* 0x0000007c517c7221 */ /* 0x000fe20000010000 */
[----:B------:R3:W-:Y:S01]  /*a060*/  STS [R62.X4+0x2104], R125 ;  /* 0x0021047d3e007388 */ /* 0x0007e20000004800 */
[-C--:B-1----:R-:W-:Y:S01]  /*a070*/  LEA.HI.SX32 R137, R138, R9.reuse, 0x1b ;  /* 0x000000098a897211 */ /* 0x082fe200078fdaff */
[----:B------:R-:W-:Y:S01]  /*a080*/  FMUL.FTZ R83, R50, R184 ;  /* 0x000000b832537220 */ /* 0x000fe20000410000 */
[-C--:B------:R-:W-:Y:S01]  /*a090*/  LEA.HI.SX32 R138, R140, R9.reuse, 0x1b ;  /* 0x000000098c8a7211 */ /* 0x080fe200078fdaff */
[----:B------:R-:W-:Y:S01]  /*a0a0*/  BAR.SYNC.DEFER_BLOCKING 0x0 ;  /* 0x0000000000007b1d */ /* 0x000fe20000010000 */
[-C--:B------:R-:W-:Y:S01]  /*a0b0*/  LEA.HI.SX32 R139, R142, R9.reuse, 0x1b ;  /* 0x000000098e8b7211 */ /* 0x080fe200078fdaff */
[----:B--2---:R-:W-:Y:S01]  /*a0c0*/  FFMA.FTZ R79, -R49, R182, -RZ ;  /* 0x000000b6314f7223 */ /* 0x004fe200000109ff */
[-C--:B------:R-:W-:Y:S01]  /*a0d0*/  LEA.HI.SX32 R140, R146, R9.reuse, 0x1b ;  /* 0x00000009928c7211 */ /* 0x080fe200078fdaff */
[C---:B------:R-:W-:Y:S01]  /*a0e0*/  FFMA.FTZ R81, -R51.reuse, R188, -RZ ;  /* 0x000000bc33517223 */ /* 0x040fe200000109ff */
        /* <DEDUP_REMOVED lines=14> */
[----:B---3--:R-:W-:Y:S01]  /*a1d0*/  LEA.HI.SX32 R125, R76, R9, 0x1b ;  /* 0x000000094c7d7211 */ /* 0x008fe200078fdaff */
[----:B------:R-:W-:Y:S01]  /*a1e0*/  FMUL.FTZ R199, R101, R199 ;  /* 0x000000c765c77220 */ /* 0x000fe20000410000 */
[----:B------:R-:W-:Y:S01]  /*a1f0*/  LEA.HI.SX32 R130, R130, R9, 0x1b ;  /* 0x0000000982827211 */ /* 0x000fe200078fdaff */
[----:B------:R-:W-:Y:S01]  /*a200*/  FFMA.FTZ R201, -R102, R201, -RZ ;  /* 0x000000c966c97223 */ /* 0x000fe200000109ff */
[-C--:B------:R-:W-:Y:S01]  /*a210*/  LEA.HI.SX32 R131, R80, R9.reuse, 0x1b ;  /* 0x0000000950837211 */ /* 0x080fe200078fdaff */
[----:B------:R-:W1:Y:S01]  /*a220*/  LDS R249, [R78.X4+0x2100] ;  /* 0x002100004ef97984 */ /* 0x000e620000004800 */
[----:B------:R-:W-:Y:S01]  /*a230*/  LEA.HI.SX32 R133, R82, R9, 0x1b ;  /* 0x0000000952857211 */ /* 0x000fe200078fdaff */
        /* <DEDUP_REMOVED lines=17> */
[----:B------:R-:W-:Y:S01]  /*a350*/  LEA R76, R15, 0xfffffc00, 0xa ;  /* 0xfffffc000f4c7811 */ /* 0x000fe200078e50ff */
[----:B------:R-:W0:Y:S01]  /*a360*/  LDS R175, [R133.X4+0x2600] ;  /* 0x0026000085af7984 */ /* 0x000e220000004800 */
[----:B------:R-:W-:-:S02]  /*a370*/  FMUL.FTZ R235, R108, R235 ;  /* 0x000000eb6ceb7220 */ /* 0x000fc40000410000 */
[----:B------:R-:W-:Y:S01]  /*a380*/  IADD3 R76, -R76, c[0x0][0x168], RZ ;  /* 0x00005a004c4c7a10 */ /* 0x000fe20007ffe1ff */
[----:B------:R-:W0:Y:S01]  /*a390*/  LDS R176, [R134.X4+0x2700] ;  /* 0x0027000086b07984 */ /* 0x000e220000004800 */
[----:B------:R-:W-:Y:S02]  /*a3a0*/  IMAD R80, R6, c[0x0][0x2c0], RZ ;  /* 0x0000b00006507a24 */ /* 0x000fe400078e02ff */
[----:B------:R-:W-:Y:S01]  /*a3b0*/  FMUL.FTZ R184, R220, UR17 ;  /* 0x00000011dcb87c20 */ /* 0x000fe20008410000 */
[----:B------:R-:W0:Y:S01]  /*a3c0*/  LDS R177, [R135.X4+0x2800] ;  /* 0x0028000087b17984 */ /* 0x000e220000004800 */
[----:B------:R-:W-:Y:S02]  /*a3d0*/  FMUL.FTZ R186, R222, UR17 ;  /* 0x00000011deba7c20 */ /* 0x000fe40008410000 */
[----:B------:R-:W-:Y:S01]  /*a3e0*/  FMUL.FTZ R188, R224, UR17 ;  /* 0x00000011e0bc7c20 */ /* 0x000fe20008410000 */
[----:B------:R-:W0:Y:S01]  /*a3f0*/  LDS R178, [R136.X4+0x2900] ;  /* 0x0029000088b27984 */ /* 0x000e220000004800 */
[----:B------:R-:W-:-:S03]  /*a400*/  IMAD.WIDE.U32 R64, R5, c[0x0][0x2c0], R64 ;  /* 0x0000b00005407a25 */ /* 0x000fc600078e0040 */
[----:B------:R-:W0:Y:S01]  /*a410*/  LDS R179, [R137.X4+0x2a00] ;  /* 0x002a000089b37984 */ /* 0x000e220000004800 */
[----:B------:R-:W-:Y:S02]  /*a420*/  FFMA.FTZ R184, R221, UR16, R184 ;  /* 0x00000010ddb87c23 */ /* 0x000fe400080100b8 */
        /* <DEDUP_REMOVED lines=52> */
[----:B------:R-:W-:Y:S01]  /*a770*/  STS [R62.X4+0x4218], R251 ;  /* 0x004218fb3e007388 */ /* 0x000fe20000004800 */
[----:B--2---:R-:W-:-:S03]  /*a780*/  FFMA.FTZ R79, -R107, R230, -RZ ;  /* 0x000000e66b4f7223 */ /* 0x004fc600000109ff */
[----:B------:R1:W-:Y:S01]  /*a790*/  STS [R62.X4+0x4220], R191 ;  /* 0x004220bf3e007388 */ /* 0x0003e20000004800 */
[----:B-----5:R-:W-:-:S03]  /*a7a0*/  FMUL.FTZ R189, R227, UR17 ;  /* 0x00000011e3bd7c20 */ /* 0x020fc60008410000 */
[----:B------:R2:W-:Y:S01]  /*a7b0*/  STS [R62.X4+0x4228], R193 ;  /* 0x004228c13e007388 */ /* 0x0005e20000004800 */
[----:B------:R-:W-:-:S03]  /*a7c0*/  FFMA.FTZ R189, R226, UR16, -R189 ;  /* 0x00000010e2bd7c23 */ /* 0x000fc600080108bd */
[----:B------:R-:W-:Y:S01]  /*a7d0*/  STS [R62.X4+0x4230], R195 ;  /* 0x004230c33e007388 */ /* 0x000fe20000004800 */
[----:B-1----:R-:W-:-:S03]  /*a7e0*/  FMUL.FTZ R191, R229, UR17 ;  /* 0x00000011e5bf7c20 */ /* 0x002fc60008410000 */
[----:B------:R-:W-:Y:S01]  /*a7f0*/  STS [R62.X4+0x423c], R197 ;  /* 0x00423cc53e007388 */ /* 0x000fe20000004800 */
[----:B--2---:R-:W-:-:S03]  /*a800*/  IMAD R193, R5, c[0x0][0x2c4], R80 ;  /* 0x0000b10005c17a24 */ /* 0x004fc600078e0250 */
[----:B------:R-:W-:Y:S01]  /*a810*/  STS [R62.X4+0x4240], R199 ;  /* 0x004240c73e007388 */ /* 0x000fe20000004800 */
[----:B------:R-:W-:-:S03]  /*a820*/  FFMA.FTZ R191, R228, UR16, -R191 ;  /* 0x00000010e4bf7c23 */ /* 0x000fc600080108bf */
[----:B------:R1:W-:Y:S04]  /*a830*/  STS [R62.X4+0x4248], R185 ;  /* 0x004248b93e007388 */ /* 0x0003e80000004800 */
[----:B------:R-:W-:Y:S04]  /*a840*/  STS [R62.X4+0x424c], R201 ;  /* 0x00424cc93e007388 */ /* 0x000fe80000004800 */
[----:B------:R-:W-:Y:S01]  /*a850*/  STS [R62.X4+0x4250], R205 ;  /* 0x004250cd3e007388 */ /* 0x000fe20000004800 */
[----:B-1----:R-:W-:-:S03]  /*a860*/  FMUL.FTZ R185, R223, UR17 ;  /* 0x00000011dfb97c20 */ /* 0x002fc60008410000 */
[----:B------:R1:W-:Y:S01]  /*a870*/  STS [R62.X4+0x4258], R187 ;  /* 0x004258bb3e007388 */ /* 0x0003e20000004800 */
[----:B------:R-:W-:-:S03]  /*a880*/  FFMA.FTZ R185, R222, UR16, -R185 ;  /* 0x00000010deb97c23 */ /* 0x000fc600080108b9 */
        /* <DEDUP_REMOVED lines=8> */
[----:B------:R-:W-:Y:S01]  /*a910*/  STS [R62.X4+0x4270], R231 ;  /* 0x004270e73e007388 */ /* 0x000fe20000004800 */
[----:B------:R-:W-:-:S03]  /*a920*/  FFMA.FTZ R182, R220, UR16, -R77 ;  /* 0x00000010dcb67c23 */ /* 0x000fc6000801084d */
[----:B------:R-:W-:Y:S04]  /*a930*/  STS [R62.X4+0x4274], R79 ;  /* 0x0042744f3e007388 */ /* 0x000fe80000004800 */
[----:B------:R-:W-:Y:S04]  /*a940*/  STS [R62.X4+0x4278], R235 ;  /* 0x004278eb3e007388 */ /* 0x000fe80000004800 */
[----:B------:R1:W-:Y:S02]  /*a950*/  STS [R62.X4+0x427c], R83 ;  /* 0x00427c533e007388 */ /* 0x0003e40000004800 */
[----:B-1----:R-:W-:-:S02]  /*a960*/  LEA R62, R76, -R9, 0x1 ;  /* 0x800000094c3e7211 */ /* 0x002fc400078e08ff */
[----:B------:R-:W-:Y:S02]  /*a970*/  BAR.SYNC.DEFER_BLOCKING 0x0 ;  /* 0x0000000000007b1d */ /* 0x000fe40000010000 */
[----:B------:R-:W-:-:S13]  /*a980*/  ISETP.GE.AND P0, PT, R62, 0x1, PT ;  /* 0x000000013e00780c */ /* 0x000fda0003f06270 */
[----:B------:R-:W-:Y:S05]  /*a990*/  @!P0 BRA `(.L_x_7860) ;  /* 0x000002d000008947 */ /* 0x000fea0003800000 */
[C---:B0--34-:R-:W-:Y:S01]  /*a9a0*/  IMAD R80, R6.reuse, c[0x0][0x2a0], RZ ;  /* 0x0000a80006507a24 */ /* 0x059fe200078e02ff */
[----:B------:R-:W-:Y:S01]  /*a9b0*/  ULDC.64 UR12, c[0x0][0x298] ;  /* 0x0000a600000c7ab9 */ /* 0x000fe20000000a00 */
[C---:B------:R-:W-:Y:S01]  /*a9c0*/  IMAD.WIDE.U32 R76, R5.reuse, c[0x0][0x2a0], RZ ;  /* 0x0000a800054c7a25 */ /* 0x040fe200078e00ff */
[----:B------:R-:W-:Y:S01]  /*a9d0*/  USHF.R.U32.HI UR15, URZ, 0x1, UR13 ;  /* 0x000000013f0f7899 */ /* 0x000fe2000801160d */
[----:B------:R0:W1:Y:S01]  /*a9e0*/  LDS R195, [R78.X4+0x4200] ;  /* 0x004200004ec37984 */ /* 0x0000620000004800 */
[----:B------:R-:W-:Y:S01]  /*a9f0*/  UMOV UR14, 0x1 ;  /* 0x00000001000e7882 */ /* 0x000fe20000000000 */
[----:B------:R-:W-:Y:S01]  /*aa00*/  IMAD R79, R5, c[0x0][0x2a4], R80 ;  /* 0x0000a900054f7a24 */ /* 0x000fe200078e0250 */
[----:B------:R-:W-:Y:S01]  /*aa10*/  USHF.R.U64 UR9, UR12, UR14, UR13 ;  /* 0x0000000e0c097299 */ /* 0x000fe2000800120d */
[----:B------:R-:W-:Y:S02]  /*aa20*/  IMAD R82, R6, c[0x0][0x2c0], RZ ;  /* 0x0000b00006527a24 */ /* 0x000fe400078e02ff */
        /* <DEDUP_REMOVED lines=12> */
[----:B------:R-:W-:Y:S01]  /*aaf0*/  LEA R82, R15, 0xfffff800, 0xb ;  /* 0xfffff8000f527811 */ /* 0x000fe200078e58ff */
[----:B------:R-:W-:Y:S01]  /*ab00*/  IMAD R197, R4, UR9, R77 ;  /* 0x0000000904c57c24 */ /* 0x000fe2000f8e024d */
[----:B------:R-:W-:Y:S02]  /*ab10*/  IADD3 R81, R81, R83, RZ ;  /* 0x0000005351517210 */ /* 0x000fe40007ffe0ff */
[----:B------:R-:W-:Y:S01]  /*ab20*/  LEA.HI.X R201, R76, c[0x0][0x31c], R201, 0x3, P0 ;  /* 0x0000c7004cc97a11 */ /* 0x000fe200000f1cc9 */
[----:B------:R-:W-:Y:S01]  /*ab30*/  IMAD R76, R110, c[0x0][0x2b0], RZ ;  /* 0x0000ac006e4c7a24 */ /* 0x000fe200078e02ff */
[----:B0-----:R-:W-:Y:S01]  /*ab40*/  IADD3 R78, P0, R82, R9, RZ ;  /* 0x00000009524e7210 */ /* 0x001fe20007f1e0ff */
        /* <DEDUP_REMOVED lines=13> */
[----:B------:R-:W-:Y:S02]  /*ac20*/  LEA R82, P1, R78, R83, 0x2 ;  /* 0x000000534e527211 */ /* 0x000fe400078210ff */
[----:B------:R-:W-:Y:S02]  /*ac30*/  LEA.HI.X R81, R76, R201, R81, 0x2, P0 ;  /* 0x000000c94c517211 */ /* 0x000fe400000f1451 */
[----:B------:R-:W-:-:S03]  /*ac40*/  LEA.HI.X R83, R78, R197, R77, 0x2, P1 ;  /* 0x000000c54e537211 */ /* 0x000fc600008f144d */
[----:B------:R0:W-:Y:S04]  /*ac50*/  RED.E.ADD.F32.FTZ.RN.STRONG.GPU [R80.64], R249 ;  /* 0x000000f95000798e */ /* 0x0001e8000c10e792 */
[----:B-1----:R0:W-:Y:S02]  /*ac60*/  RED.E.ADD.F32.FTZ.RN.STRONG.GPU [R82.64], R195 ;  /* 0x000000c35200798e */ /* 0x0021e4000c10e792 */
.L_x_7860:
[----:B0--34-:R-:W-:Y:S05]  /*ac70*/  BSYNC B0 ;  /* 0x0000000000007941 */ /* 0x019fea0003800000 */
.L_x_7859:
        /* <DEDUP_REMOVED lines=16> */
[C---:B------:R-:W-:Y:S01]  /*ad80*/  IADD3.X R77, R65.reuse, R66, RZ, P0, !PT ;  /* 0x00000042414d7210 */ /* 0x040fe200007fe4ff */
        /* <DEDUP_REMOVED lines=23> */
.L_x_7862:
[----:B0-----:R-:W-:Y:S05]  /*af00*/  BSYNC B0 ;  /* 0x0000000000007941 */ /* 0x001fea0003800000 */
.L_x_7861:
[----:B------:R0:W1:Y:S01]  /*af10*/  LDS R61, [R130.X4+0x4400] ;  /* 0x00440000823d7984 */ /* 0x0000620000004800 */
[----:B------:R-:W-:Y:S01]  /*af20*/  BSSY B0, `(.L_x_7863) ;  /* 0x0000004000007945 */ /* 0x000fe20003800000 */
[----:B------:R-:W-:Y:S05]  /*af30*/  @!P1 BRA `(.L_x_7864) ;  /* 0x0000002000009947 */ /* 0x000fea0003800000 */
[----:B------:R2:W-:Y:S04]  /*af40*/  RED.E.ADD.F32.FTZ.RN.STRONG.GPU [R76.64+-0x1e00], R172 ;  /* 0xffe200ac4c00798e */ /* 0x0005e8000c10e792 */
[----:B-1----:R2:W-:Y:S02]  /*af50*/  RED.E.ADD.F32.FTZ.RN.STRONG.GPU [R64.64+-0x1e00], R61 ;  /* 0xffe2003d4000798e */ /* 0x0025e4000c10e792 */
.L_x_7864:
[----:B------:R-:W-:Y:S05]  /*af60*/  BSYNC B0 ;  /* 0x0000000000007941 */ /* 0x000fea0003800000 */
.L_x_7863:
[----:B------:R-:W3:Y:S01]  /*af70*/  LDS R131, [R131.X4+0x4500] ;  /* 0x0045000083837984 */ /* 0x000ee20000004800 */
[----:B------:R-:W-:Y:S01]  /*af80*/  BSSY B0, `(.L_x_7865) ;  /* 0x0000004000007945 */ /* 0x000fe20003800000 */
[----:B------:R-:W-:Y:S05]  /*af90*/  @!P2 BRA `(.L_x_7866) ;  /* 0x000000200000a947 */ /* 0x000fea0003800000 */
[----:B------:R4:W-:Y:S04]  /*afa0*/  RED.E.ADD.F32.FTZ.RN.STRONG.GPU [R76.64+-0x1d00], R173 ;  /* 0xffe300ad4c00798e */ /* 0x0009e8000c10e792 */
[----:B---3--:R4:W-:Y:S02]  /*afb0*/  RED.E.ADD.F32.FTZ.RN.STRONG.GPU [R64.64+-0x1d00], R131 ;  /* 0xffe300834000798e */ /* 0x0089e4000c10e792 */
.L_x_7866:
[----:B------:R-:W-:Y:S05]  /*afc0*/  BSYNC B0 ;  /* 0x0000000000007941 */ /* 0x000fea0003800000 */
.L_x_7865:
        /* <DEDUP_REMOVED lines=12> */
.L_x_7868:
[----:B-1----:R-:W-:Y:S05]  /*b090*/  BSYNC B0 ;  /* 0x0000000000007941 */ /* 0x002fea0003800000 */
.L_x_7867:
[----:B------:R-:W1:Y:S01]  /*b0a0*/  LDS R133, [R133.X4+0x4700] ;  /* 0x0047000085857984 */ /* 0x000e620000004800 */
[----:B------:R-:W-:Y:S01]  /*b0b0*/  BSSY B0, `(.L_x_7869) ;  /* 0x0000004000007945 */ /* 0x000fe20003800000 */
[----:B------:R-:W-:Y:S05]  /*b0c0*/  @!P0 BRA `(.L_x_7870) ;  /* 0x0000002000008947 */ /* 0x000fea0003800000 */
[----:B------:R0:W-:Y:S04]  /*b0d0*/  RED.E.ADD.F32.FTZ.RN.STRONG.GPU [R76.64+-0x1b00], R175 ;  /* 0xffe500af4c00798e */ /* 0x0001e8000c10e792 */
[----:B-1----:R0:W-:Y:S02]  /*b0e0*/  RED.E.ADD.F32.FTZ.RN.STRONG.GPU [R64.64+-0x1b00], R133 ;  /* 0xffe500854000798e */ /* 0x0021e4000c10e792 */
.L_x_7870:
[----:B------:R-:W-:Y:S05]  /*b0f0*/  BSYNC B0 ;  /* 0x0000000000007941 */ /* 0x000fea0003800000 */
.L_x_7869:
[----:B--2---:R2:W0:Y:S01]  /*b100*/  LDS R61, [R134.X4+0x4800] ;  /* 0x00480000863d7984 */ /* 0x0044220000004800 */
[----:B------:R-:W-:Y:S01]  /*b110*/  BSSY B0, `(.L_x_7871) ;  /* 0x0000004000007945 */ /* 0x000fe20003800000 */
[----:B------:R-:W-:Y:S05]  /*b120*/  @!P1 BRA `(.L_x_7872) ;  /* 0x0000002000009947 */ /* 0x000fea0003800000 */
[----:B------:R2:W-:Y:S04]  /*b130*/  RED.E.ADD.F32.FTZ.RN.STRONG.GPU [R76.64+-0x1a00], R176 ;  /* 0xffe600b04c00798e */ /* 0x0005e8000c10e792 */
[----:B0-----:R2:W-:Y:S02]  /*b140*/  RED.E.ADD.F32.FTZ.RN.STRONG.GPU [R64.64+-0x1a00], R61 ;  /* 0xffe6003d4000798e */ /* 0x0015e4000c10e792 */
.L_x_7872:
[----:B------:R-:W-:Y:S05]  /*b150*/  BSYNC B0 ;  /* 0x0000000000007941 */ /* 0x000fea0003800000 */
.L_x_7871:
[----:B------:R-:W2:Y:S01]  /*b160*/  LDS R135, [R135.X4+0x4900] ;  /* 0x0049000087877984 */ /* 0x000ea20000004800 */
[----:B------:R-:W-:Y:S01]  /*b170*/  BSSY B0, `(.L_x_7873) ;  /* 0x0000004000007945 */ /* 0x000fe20003800000 */
[----:B------:R-:W-:Y:S05]  /*b180*/  @!P2 BRA `(.L_x_7874) ;  /* 0x000000200000a947 */ /* 0x000fea0003800000 */
[----:B------:R4:W-:Y:S04]  /*b190*/  RED.E.ADD.F32.FTZ.RN.STRONG.GPU [R76.64+-0x1900], R177 ;  /* 0xffe700b14c00798e */ /* 0x0009e8000c10e792 */
[----:B--2---:R4:W-:Y:S02]  /*b1a0*/  RED.E.ADD.F32.FTZ.RN.STRONG.GPU [R64.64+-0x1900], R135 ;  /* 0xffe700874000798e */ /* 0x0049e4000c10e792 */
.L_x_7874:
[----:B------:R-:W-:Y:S05]  /*b1b0*/  BSYNC B0 ;  /* 0x0000000000007941 */ /* 0x000fea0003800000 */
.L_x_7873:
[----:B0-2---:R0:W2:Y:S01]  /*b1c0*/  LDS R61, [R136.X4+0x4a00] ;  /* 0x004a0000883d7984 */ /* 0x0050a20000004800 */
[----:B------:R-:W-:Y:S01]  /*b1d0*/  BSSY B0, `(.L_x_7875) ;  /* 0x0000004000007945 */ /* 0x000fe20003800000 */
[----:B------:R-:W-:Y:S05]  /*b1e0*/  @!P3 BRA `(.L_x_7876) ;  /* 0x000000200000b947 */ /* 0x000fea0003800000 */
[----:B------:R0:W-:Y:S04]  /*b1f0*/  RED.E.ADD.F32.FTZ.RN.STRONG.GPU [R76.64+-0x1800], R178 ;  /* 0xffe800b24c00798e */ /* 0x0001e8000c10e792 */
[----:B--2---:R0:W-:Y:S02]  /*b200*/  RED.E.ADD.F32.FTZ.RN.STRONG.GPU [R64.64+-0x1800], R61 ;  /* 0xffe8003d4000798e */ /* 0x0041e4000c10e792 */
.L_x_7876:
[----:B------:R-:W-:Y:S05]  /*b210*/  BSYNC B0 ;  /* 0x0000000000007941 */ /* 0x000fea0003800000 */
.L_x_7875:
[----:B------:R-:W0:Y:S01]  /*b220*/  LDS R137, [R137.X4+0x4b00] ;  /* 0x004b000089897984 */ /* 0x000e220000004800 */
[----:B------:R-:W-:Y:S01]  /*b230*/  BSSY B0, `(.L_x_7877) ;  /* 0x0000004000007945 */ /* 0x000fe20003800000 */
[----:B------:R-:W-:Y:S05]  /*b240*/  @!P4 BRA `(.L_x_7878) ;  /* 0x000000200000c947 */ /* 0x000fea0003800000 */
[----:B------:R4:W-:Y:S04]  /*b250*/  RED.E.ADD.F32.FTZ.RN.STRONG.GPU [R76.64+-0x1700], R179 ;  /* 0xffe900b34c00798e */ /* 0x0009e8000c10e792 */
[----:B0-----:R4:W-:Y:S02]  /*b260*/  RED.E.ADD.F32.FTZ.RN.STRONG.GPU [R64.64+-0x1700], R137 ;  /* 0xffe900894000798e */ /* 0x0019e4000c10e792 */
.L_x_7878:
[----:B------:R-:W-:Y:S05]  /*b270*/  BSYNC B0 ;  /* 0x0000000000007941 */ /* 0x000fea0003800000 */
.L_x_7877:
[----:B0-2---:R0:W2:Y:S01]  /*b280*/  LDS R61, [R138.X4+0x4c00] ;  /* 0x004c00008a3d7984 */ /* 0x0050a20000004800 */
[----:B------:R-:W-:Y:S01]  /*b290*/  BSSY B0, `(.L_x_7879) ;  /* 0x0000004000007945 */ /* 0x000fe20003800000 */
[----:B------:R-:W-:Y:S05]  /*b2a0*/  @!P5 BRA `(.L_x_7880) ;  /* 0x000000200000d947 */ /* 0x000fea0003800000 */
[----:B------:R0:W-:Y:S04]  /*b2b0*/  RED.E.ADD.F32.FTZ.RN.STRONG.GPU [R76.64+-0x1600], R180 ;  /* 0xffea00b44c00798e */ /* 0x0001e8000c10e792 */
[----:B--2---:R0:W-:Y:S02]  /*b2c0*/  RED.E.ADD.F32.FTZ.RN.STRONG.GPU [R64.64+-0x1600], R61 ;  /* 0xffea003d4000798e */ /* 0x0041e4000c10e792 */
.L_x_7880:
[----:B------:R-:W-:Y:S05]  /*b2d0*/  BSYNC B0 ;  /* 0x0000000000007941 */ /* 0x000fea0003800000 */
.L_x_7879:
        /* <DEDUP_REMOVED lines=12> */
.L_x_7882:
[----:B------:R-:W-:Y:S05]  /*b3a0*/  BSYNC B0 ;  /* 0x0000000000007941 */ /* 0x000fea0003800000 */
.L_x_7881:
[----:B0-2---:R0:W2:Y:S01]  /*b3b0*/  LDS R61, [R140.X4+0x4e00] ;  /* 0x004e00008c3d7984 */ /* 0x0050a20000004800 */
[----:B------:R-:W-:Y:S01]  /*b3c0*/  BSSY B0, `(.L_x_7883) ;  /* 0x0000004000007945 */ /* 0x000fe20003800000 */
[----:B------:R-:W-:Y:S05]  /*b3d0*/  @!P0 BRA `(.L_x_7884) ;  /* 0x0000002000008947 */ /* 0x000fea0003800000 */
[----:B------:R0:W-:Y:S04]  /*b3e0*/  RED.E.ADD.F32.FTZ.RN.STRONG.GPU [R76.64+-0x1400], R183 ;  /* 0xffec00b74c00798e */ /* 0x0001e8000c10e792 */
[----:B--2---:R0:W-:Y:S02]  /*b3f0*/  RED.E.ADD.F32.FTZ.RN.STRONG.GPU [R64.64+-0x1400], R61 ;  /* 0xffec003d4000798e */ /* 0x0041e4000c10e792 */
.L_x_7884:
[----:B------:R-:W-:Y:S05]  /*b400*/  BSYNC B0 ;  /* 0x0000000000007941 */ /* 0x000fea0003800000 */
.L_x_7883:
[----:B------:R-:W0:Y:S01]  /*b410*/  LDS R141, [R141.X4+0x4f00] ;  /* 0x004f00008d8d7984 */ /* 0x000e220000004800 */
[----:B------:R-:W-:Y:S01]  /*b420*/  BSSY B0, `(.L_x_7885) ;  /* 0x0000004000007945 */ /* 0x000fe20003800000 */
[----:B------:R-:W-:Y:S05]  /*b430*/  @!P1 BRA `(.L_x_7886) ;  /* 0x0000002000009947 */ /* 0x000fea0003800000 */
[----:B------:R4:W-:Y:S04]  /*b440*/  RED.E.ADD.F32.FTZ.RN.STRONG.GPU [R76.64+-0x1300], R210 ;  /* 0xffed00d24c00798e */ /* 0x0009e8000c10e792 */
[----:B0-----:R4:W-:Y:S02]  /*b450*/  RED.E.ADD.F32.FTZ.RN.STRONG.GPU [R64.64+-0x1300], R141 ;  /* 0xffed008d4000798e */ /* 0x0019e4000c10e792 */
.L_x_7886:
[----:B------:R-:W-:Y:S05]  /*b460*/  BSYNC B0 ;  /* 0x0000000000007941 */ /* 0x000fea0003800000 */
.L_x_7885:
[----:B0-2---:R0:W2:Y:S01]  /*b470*/  LDS R61, [R142.X4+0x5000] ;  /* 0x005000008e3d7984 */ /* 0x0050a20000004800 */
[----:B------:R-:W-:Y:S01]  /*b480*/  BSSY B0, `(.L_x_7887) ;  /* 0x0000004000007945 */ /* 0x000fe20003800000 */
[----:B------:R-:W-:Y:S05]  /*b490*/  @!P2 BRA `(.L_x_7888) ;  /* 0x000000200000a947 */ /* 0x000fea0003800000 */
[----:B------:R0:W-:Y:S04]  /*b4a0*/  RED.E.ADD.F32.FTZ.RN.STRONG.GPU [R76.64+-0x1200], R211 ;  /* 0xffee00d34c00798e */ /* 0x0001e8000c10e792 */
[----:B--2---:R0:W-:Y:S02]  /*b4b0*/  RED.E.ADD.F32.FTZ.RN.STRONG.GPU [R64.64+-0x1200], R61 ;  /* 0xffee003d4000798e */ /* 0x0041e4000c10e792 */
.L_x_7888:
[----:B------:R-:W-:Y:S05]  /*b4c0*/  BSYNC B0 ;  /* 0x0000000000007941 */ /* 0x000fea0003800000 */
.L_x_7887:
[----:B------:R-:W0:Y:S01]  /*b4d0*/  LDS R143, [R143.X4+0x5100] ;  /* 0x005100008f8f7984 */ /* 0x000e220000004800 */
[----:B------:R-:W-:Y:S01]  /*b4e0*/  BSSY B0, `(.L_x_7889) ;  /* 0x0000004000007945 */ /* 0x000fe20003800000 */
[----:B------:R-:W-:Y:S05]  /*b4f0*/  @!P3 BRA `(.L_x_7890) ;  /* 0x000000200000b947 */ /* 0x000fea0003800000 */
[----:B------:R4:W-:Y:S04]  /*b500*/  RED.E.ADD.F32.FTZ.RN.STRONG.GPU [R76.64+-0x1100], R212 ;  /* 0xffef00d44c00798e */ /* 0x0009e8000c10e792 */
[----:B0-----:R4:W-:Y:S02]  /*b510*/  RED.E.ADD.F32.FTZ.RN.STRONG.GPU [R64.64+-0x1100], R143 ;  /* 0xffef008f4000798e */ /* 0x0019e4000c10e792 */
.L_x_7890:
[----:B------:R-:W-:Y:S05]  /*b520*/  BSYNC B0 ;  /* 0x0000000000007941 */ /* 0x000fea0003800000 */
.L_x_7889:
[----:B------:R-:W4:Y:S01]  /*b530*/  LDS R145, [R145.X4+0x5200] ;  /* 0x0052000091917984 */ /* 0x000f220000004800 */
[----:B------:R-:W-:Y:S01]  /*b540*/  BSSY B0, `(.L_x_7891) ;  /* 0x0000004000007945 */ /* 0x000fe20003800000 */
[----:B------:R-:W-:Y:S05]  /*b550*/  @!P4 BRA `(.L_x_7892) ;  /* 0x000000200000c947 */ /* 0x000fea0003800000 */
[----:B------:R4:W-:Y:S04]  /*b560*/  RED.E.ADD.F32.FTZ.RN.STRONG.GPU [R76.64+-0x1000], R213 ;  /* 0xfff000d54c00798e */ /* 0x0009e8000c10e792 */
[----:B----4-:R4:W-:Y:S02]  /*b570*/  RED.E.ADD.F32.FTZ.RN.STRONG.GPU [R64.64+-0x1000], R145 ;  /* 0xfff000914000798e */ /* 0x0109e4000c10e792 */
.L_x_7892:
[----:B------:R-:W-:Y:S05]  /*b580*/  BSYNC B0 ;  /* 0x0000000000007941 */ /* 0x000fea0003800000 */
.L_x_7891:
[----:B0-2---:R0:W2:Y:S01]  /*b590*/  LDS R61, [R146.X4+0x5300] ;  /* 0x00530000923d7984 */ /* 0x0050a20000004800 */
[----:B------:R-:W-:Y:S01]  /*b5a0*/  BSSY B0, `(.L_x_7893) ;  /* 0x0000004000007945 */ /* 0x000fe20003800000 */
[----:B------:R-:W-:Y:S05]  /*b5b0*/  @!P5 BRA `(.L_x_7894) ;  /* 0x000000200000d947 */ /* 0x000fea0003800000 */
[----:B------:R0:W-:Y:S04]  /*b5c0*/  RED.E.ADD.F32.FTZ.RN.STRONG.GPU [R76.64+-0xf00], R214 ;  /* 0xfff100d64c00798e */ /* 0x0001e8000c10e792 */
[----:B--2---:R0:W-:Y:S02]  /*b5d0*/  RED.E.ADD.F32.FTZ.RN.STRONG.GPU [R64.64+-0xf00], R61 ;  /* 0xfff1003d4000798e */ /* 0x0041e4000c10e792 */
.L_x_7894:
[----:B------:R-:W-:Y:S05]  /*b5e0*/  BSYNC B0 ;  /* 0x0000000000007941 */ /* 0x000fea0003800000 */
.L_x_7893:
        /* <DEDUP_REMOVED lines=12> */
.L_x_7896:
[----:B------:R-:W-:Y:S05]  /*b6b0*/  BSYNC B0 ;  /* 0x0000000000007941 */ /* 0x000fea0003800000 */
.L_x_7895:
[----:B0-2---:R0:W2:Y:S01]  /*b6c0*/  LDS R61, [R148.X4+0x5500] ;  /* 0x00550000943d7984 */ /* 0x0050a20000004800 */
[----:B------:R-:W-:Y:S01]  /*b6d0*/  BSSY B0, `(.L_x_7897) ;  /* 0x0000004000007945 */ /* 0x000fe20003800000 */
[----:B------:R-:W-:Y:S05]  /*b6e0*/  @!P0 BRA `(.L_x_7898) ;  /* 0x0000002000008947 */ /* 0x000fea0003800000 */
[----:B------:R0:W-:Y:S04]  /*b6f0*/  RED.E.ADD.F32.FTZ.RN.STRONG.GPU [R76.64+-0xd00], R216 ;  /* 0xfff300d84c00798e */ /* 0x0001e8000c10e792 */
[----:B--2---:R0:W-:Y:S02]  /*b700*/  RED.E.ADD.F32.FTZ.RN.STRONG.GPU [R64.64+-0xd00], R61 ;  /* 0xfff3003d4000798e */ /* 0x0041e4000c10e792 */
.L_x_7898:
[----:B------:R-:W-:Y:S05]  /*b710*/  BSYNC B0 ;  /* 0x0000000000007941 */ /* 0x000fea0003800000 */
.L_x_7897:
[----:B------:R-:W0:Y:S01]  /*b720*/  LDS R149, [R149.X4+0x5600] ;  /* 0x0056000095957984 */ /* 0x000e220000004800 */
[----:B------:R-:W-:Y:S01]  /*b730*/  BSSY B0, `(.L_x_7899) ;  /* 0x0000004000007945 */ /* 0x000fe20003800000 */
[----:B------:R-:W-:Y:S05]  /*b740*/  @!P1 BRA `(.L_x_7900) ;  /* 0x0000002000009947 */ /* 0x000fea0003800000 */
[----:B------:R4:W-:Y:S04]  /*b750*/  RED.E.ADD.F32.FTZ.RN.STRONG.GPU [R76.64+-0xc00], R217 ;  /* 0xfff400d94c00798e */ /* 0x0009e8000c10e792 */
[----:B0-----:R4:W-:Y:S02]  /*b760*/  RED.E.ADD.F32.FTZ.RN.STRONG.GPU [R64.64+-0xc00], R149 ;  /* 0xfff400954000798e */ /* 0x0019e4000c10e792 */
.L_x_7900:
[----:B------:R-:W-:Y:S05]  /*b770*/  BSYNC B0 ;  /* 0x0000000000007941 */ /* 0x000fea0003800000 */
.L_x_7899:
[----:B0-2---:R0:W2:Y:S01]  /*b780*/  LDS R61, [R150.X4+0x5700] ;  /* 0x00570000963d7984 */ /* 0x0050a20000004800 */
[----:B------:R-:W-:Y:S01]  /*b790*/  BSSY B0, `(.L_x_7901) ;  /* 0x0000004000007945 */ /* 0x000fe20003800000 */
[----:B------:R-:W-:Y:S05]  /*b7a0*/  @!P2 BRA `(.L_x_7902) ;  /* 0x000000200000a947 */ /* 0x000fea0003800000 */
[----:B------:R0:W-:Y:S04]  /*b7b0*/  RED.E.ADD.F32.FTZ.RN.STRONG.GPU [R76.64+-0xb00], R218 ;  /* 0xfff500da4c00798e */ /* 0x0001e8000c10e792 */
[----:B--2---:R0:W-:Y:S02]  /*b7c0*/  RED.E.ADD.F32.FTZ.RN.STRONG.GPU [R64.64+-0xb00], R61 ;  /* 0xfff5003d4000798e */ /* 0x0041e4000c10e792 */
.L_x_7902:
[----:B------:R-:W-:Y:S05]  /*b7d0*/  BSYNC B0 ;  /* 0x0000000000007941 */ /* 0x000fea0003800000 */
.L_x_7901:
[----:B------:R-:W0:Y:S01]  /*b7e0*/  LDS R151, [R151.X4+0x5800] ;  /* 0x0058000097977984 */ /* 0x000e220000004800 */
[----:B------:R-:W-:Y:S01]  /*b7f0*/  BSSY B0, `(.L_x_7903) ;  /* 0x0000004000007945 */ /* 0x000fe20003800000 */
[----:B------:R-:W-:Y:S05]  /*b800*/  @!P3 BRA `(.L_x_7904) ;  /* 0x000000200000b947 */ /* 0x000fea0003800000 */
[----:B------:R4:W-:Y:S04]  /*b810*/  RED.E.ADD.F32.FTZ.RN.STRONG.GPU [R76.64+-0xa00], R219 ;  /* 0xfff600db4c00798e */ /* 0x0009e8000c10e792 */
[----:B0-----:R4:W-:Y:S02]  /*b820*/  RED.E.ADD.F32.FTZ.RN.STRONG.GPU [R64.64+-0xa00], R151 ;  /* 0xfff600974000798e */ /* 0x0019e4000c10e792 */
.L_x_7904:
[----:B------:R-:W-:Y:S05]  /*b830*/  BSYNC B0 ;  /* 0x0000000000007941 */ /* 0x000fea0003800000 */
.L_x_7903:
[----:B0-2---:R0:W2:Y:S01]  /*b840*/  LDS R61, [R152.X4+0x5900] ;  /* 0x00590000983d7984 */ /* 0x0050a20000004800 */
[----:B------:R-:W-:Y:S01]  /*b850*/  BSSY B0, `(.L_x_7905) ;  /* 0x0000004000007945 */ /* 0x000fe20003800000 */
[----:B------:R-:W-:Y:S05]  /*b860*/  @!P4 BRA `(.L_x_7906) ;  /* 0x000000200000c947 */ /* 0x000fea0003800000 */
[----:B------:R0:W-:Y:S04]  /*b870*/  RED.E.ADD.F32.FTZ.RN.STRONG.GPU [R76.64+-0x900], R240 ;  /* 0xfff700f04c00798e */ /* 0x0001e8000c10e792 */
[----:B--2---:R0:W-:Y:S02]  /*b880*/  RED.E.ADD.F32.FTZ.RN.STRONG.GPU [R64.64+-0x900], R61 ;  /* 0xfff7003d4000798e */ /* 0x0041e4000c10e792 */
.L_x_7906:
[----:B------:R-:W-:Y:S05]  /*b890*/  BSYNC B0 ;  /* 0x0000000000007941 */ /* 0x000fea0003800000 */
.L_x_7905:
[----:B------:R-:W0:Y:S01]  /*b8a0*/  LDS R153, [R153.X4+0x5a00] ;  /* 0x005a000099997984 */ /* 0x000e220000004800 */
[----:B------:R-:W-:Y:S01]  /*b8b0*/  BSSY B0, `(.L_x_7907) ;  /* 0x0000004000007945 */ /* 0x000fe20003800000 */
[----:B------:R-:W-:Y:S05]  /*b8c0*/  @!P5 BRA `(.L_x_7908) ;  /* 0x000000200000d947 */ /* 0x000fea0003800000 */
[----:B------:R4:W-:Y:S04]  /*b8d0*/  RED.E.ADD.F32.FTZ.RN.STRONG.GPU [R76.64+-0x800], R241 ;  /* 0xfff800f14c00798e */ /* 0x0009e8000c10e792 */
[----:B0-----:R4:W-:Y:S02]  /*b8e0*/  RED.E.ADD.F32.FTZ.RN.STRONG.GPU [R64.64+-0x800], R153 ;  /* 0xfff800994000798e */ /* 0x0019e4000c10e792 */
.L_x_7908:
[----:B------:R-:W-:Y:S05]  /*b8f0*/  BSYNC B0 ;  /* 0x0000000000007941 */ /* 0x000fea0003800000 */
.L_x_7907:
        /* <DEDUP_REMOVED lines=12> */
.L_x_7910:
[----:B0-----:R-:W-:Y:S05]  /*b9c0*/  BSYNC B0 ;  /* 0x0000000000007941 */ /* 0x001fea0003800000 */
.L_x_7909:
[----:B------:R-:W0:Y:S01]  /*b9d0*/  LDS R155, [R155.X4+0x5c00] ;  /* 0x005c00009b9b7984 */ /* 0x000e220000004800 */
[----:B------:R-:W-:Y:S01]  /*b9e0*/  BSSY B0, `(.L_x_7911) ;  /* 0x0000004000007945 */ /* 0x000fe20003800000 */
[----:B------:R-:W-:Y:S05]  /*b9f0*/  @!P0 BRA `(.L_x_7912) ;  /* 0x0000002000008947 */ /* 0x000fea0003800000 */
[----:B------:R4:W-:Y:S04]  /*ba00*/  RED.E.ADD.F32.FTZ.RN.STRONG.GPU [R76.64+-0x600], R243 ;  /* 0xfffa00f34c00798e */ /* 0x0009e8000c10e792 */
[----:B0-----:R4:W-:Y:S02]  /*ba10*/  RED.E.ADD.F32.FTZ.RN.STRONG.GPU [R64.64+-0x600], R155 ;  /* 0xfffa009b4000798e */ /* 0x0019e4000c10e792 */
.L_x_7912:
[----:B------:R-:W-:Y:S05]  /*ba20*/  BSYNC B0 ;  /* 0x0000000000007941 */ /* 0x000fea0003800000 */
.L_x_7911:
[----:B--2---:R2:W4:Y:S01]  /*ba30*/  LDS R61, [R156.X4+0x5d00] ;  /* 0x005d00009c3d7984 */ /* 0x0045220000004800 */
[----:B------:R-:W-:Y:S01]  /*ba40*/  BSSY B0, `(.L_x_7913) ;  /* 0x0000004000007945 */ /* 0x000fe20003800000 */
[----:B------:R-:W-:Y:S05]  /*ba50*/  @!P1 BRA `(.L_x_7914) ;  /* 0x0000002000009947 */ /* 0x000fea0003800000 */
[----:B------:R2:W-:Y:S04]  /*ba60*/  RED.E.ADD.F32.FTZ.RN.STRONG.GPU [R76.64+-0x500], R244 ;  /* 0xfffb00f44c00798e */ /* 0x0005e8000c10e792 */
[----:B----4-:R2:W-:Y:S02]  /*ba70*/  RED.E.ADD.F32.FTZ.RN.STRONG.GPU [R64.64+-0x500], R61 ;  /* 0xfffb003d4000798e */ /* 0x0105e4000c10e792 */
.L_x_7914:
[----:B------:R-:W-:Y:S05]  /*ba80*/  BSYNC B0 ;  /* 0x0000000000007941 */ /* 0x000fea0003800000 */
.L_x_7913:
[----:B------:R-:W2:Y:S01]  /*ba90*/  LDS R157, [R157.X4+0x5e00] ;  /* 0x005e00009d9d7984 */ /* 0x000ea20000004800 */
[----:B------:R-:W-:Y:S01]  /*baa0*/  BSSY B0, `(.L_x_7915) ;  /* 0x0000004000007945 */ /* 0x000fe20003800000 */
[----:B------:R-:W-:Y:S05]  /*bab0*/  @!P2 BRA `(.L_x_7916) ;  /* 0x000000200000a947 */ /* 0x000fea0003800000 */
[----:B------:R4:W-:Y:S04]  /*bac0*/  RED.E.ADD.F32.FTZ.RN.STRONG.GPU [R76.64+-0x400], R245 ;  /* 0xfffc00f54c00798e */ /* 0x0009e8000c10e792 */
[----:B--2---:R4:W-:Y:S02]  /*bad0*/  RED.E.ADD.F32.FTZ.RN.STRONG.GPU [R64.64+-0x400], R157 ;  /* 0xfffc009d4000798e */ /* 0x0049e4000c10e792 */
.L_x_7916:
[----:B------:R-:W-:Y:S05]  /*bae0*/  BSYNC B0 ;  /* 0x0000000000007941 */ /* 0x000fea0003800000 */
.L_x_7915:
[----:B--2-4-:R2:W4:Y:S01]  /*baf0*/  LDS R61, [R158.X4+0x5f00] ;  /* 0x005f00009e3d7984 */ /* 0x0145220000004800 */
[----:B------:R-:W-:Y:S01]  /*bb00*/  BSSY B0, `(.L_x_7917) ;  /* 0x0000004000007945 */ /* 0x000fe20003800000 */
[----:B------:R-:W-:Y:S05]  /*bb10*/  @!P3 BRA `(.L_x_7918) ;  /* 0x000000200000b947 */ /* 0x000fea0003800000 */
[----:B------:R2:W-:Y:S04]  /*bb20*/  RED.E.ADD.F32.FTZ.RN.STRONG.GPU [R76.64+-0x300], R246 ;  /* 0xfffd00f64c00798e */ /* 0x0005e8000c10e792 */
[----:B----4-:R2:W-:Y:S02]  /*bb30*/  RED.E.ADD.F32.FTZ.RN.STRONG.GPU [R64.64+-0x300], R61 ;  /* 0xfffd003d4000798e */ /* 0x0105e4000c10e792 */
.L_x_7918:
[----:B------:R-:W-:Y:S05]  /*bb40*/  BSYNC B0 ;  /* 0x0000000000007941 */ /* 0x000fea0003800000 */
.L_x_7917:
[----:B------:R-:W2:Y:S01]  /*bb50*/  LDS R159, [R159.X4+0x6000] ;  /* 0x006000009f9f7984 */ /* 0x000ea20000004800 */
[----:B------:R-:W-:Y:S01]  /*bb60*/  BSSY B0, `(.L_x_7919) ;  /* 0x0000004000007945 */ /* 0x000fe20003800000 */
[----:B------:R-:W-:Y:S05]  /*bb70*/  @!P4 BRA `(.L_x_7920) ;  /* 0x000000200000c947 */ /* 0x000fea0003800000 */
[----:B------:R4:W-:Y:S04]  /*bb80*/  RED.E.ADD.F32.FTZ.RN.STRONG.GPU [R76.64+-0x200], R247 ;  /* 0xfffe00f74c00798e */ /* 0x0009e8000c10e792 */
[----:B--2---:R4:W-:Y:S02]  /*bb90*/  RED.E.ADD.F32.FTZ.RN.STRONG.GPU [R64.64+-0x200], R159 ;  /* 0xfffe009f4000798e */ /* 0x0049e4000c10e792 */
.L_x_7920:
[----:B------:R-:W-:Y:S05]  /*bba0*/  BSYNC B0 ;  /* 0x0000000000007941 */ /* 0x000fea0003800000 */
.L_x_7919:
[----:B--2-4-:R2:W4:Y:S01]  /*bbb0*/  LDS R61, [R160.X4+0x6100] ;  /* 0x00610000a03d7984 */ /* 0x0145220000004800 */
[----:B------:R-:W-:Y:S01]  /*bbc0*/  BSSY B0, `(.L_x_7921) ;  /* 0x0000004000007945 */ /* 0x000fe20003800000 */
[----:B------:R-:W-:Y:S05]  /*bbd0*/  @!P5 BRA `(.L_x_7922) ;  /* 0x000000200000d947 */ /* 0x000fea0003800000 */
[----:B------:R2:W-:Y:S04]  /*bbe0*/  RED.E.ADD.F32.FTZ.RN.STRONG.GPU [R76.64+-0x100], R248 ;  /* 0xffff00f84c00798e */ /* 0x0005e8000c10e792 */
[----:B----4-:R2:W-:Y:S02]  /*bbf0*/  RED.E.ADD.F32.FTZ.RN.STRONG.GPU [R64.64+-0x100], R61 ;  /* 0xffff003d4000798e */ /* 0x0105e4000c10e792 */
.L_x_7922:
[----:B------:R-:W-:Y:S05]  /*bc00*/  BSYNC B0 ;  /* 0x0000000000007941 */ /* 0x000fea0003800000 */
.L_x_7921:
[----:B--2---:R-:W2:Y:S01]  /*bc10*/  SHFL.DOWN PT, R65, R124, 0x1, 0x1f ;  /* 0x08201f007c417f89 */ /* 0x004ea200000e0000 */
[C---:B------:R-:W-:Y:S01]  /*bc20*/  ISETP.GT.AND P0, PT, R10.reuse, 0x1e, PT ;  /* 0x0000001e0a00780c */ /* 0x040fe20003f04270 */
[----:B------:R-:W-:Y:S01]  /*bc30*/  FMUL.FTZ R169, R169, R220 ;  /* 0x000000dca9a97220 */ /* 0x000fe20000410000 */
[----:B------:R-:W-:Y:S01]  /*bc40*/  ISETP.NE.AND P1, PT, R10, RZ, PT ;  /* 0x000000ff0a00720c */ /* 0x000fe20003f25270 */
[----:B----4-:R-:W4:Y:S01]  /*bc50*/  SHFL.DOWN PT, R61, R60, 0x1, 0x1f ;  /* 0x08201f003c3d7f89 */ /* 0x010f2200000e0000 */
        /* <DEDUP_REMOVED lines=76> */
.L_x_7924:
[----:B------:R-:W-:Y:S05]  /*c120*/  BSYNC B0 ;  /* 0x0000000000007941 */ /* 0x000fea0003800000 */
.L_x_7923:
[----:B------:R-:W-:Y:S01]  /*c130*/  IADD3 R109, R109, 0x1, RZ ;  /* 0x000000016d6d7810 */ /* 0x000fe20007ffe0ff */
[----:B------:R-:W-:-:S03]  /*c140*/  UIADD3 UR7, UP0, UR7, 0x1, URZ ;  /* 0x0000000107077890 */ /* 0x000fc6000ff1e03f */
[----:B------:R-:W-:Y:S01]  /*c150*/  ISETP.GE.AND P0, PT, R109, c[0x0][0x16c], PT ;  /* 0x00005b006d007a0c */ /* 0x000fe20003f06270 */
[----:B------:R-:W-:-:S12]  /*c160*/  UIADD3.X UR8, URZ, UR8, URZ, UP0, !UPT ;  /* 0x000000083f087290 */ /* 0x000fd800087fe43f */
[----:B0123--:R-:W-:Y:S01]  /*c170*/  @P0 CALL.REL.NOINC `(.L_x_7824) ;  /* 0x0000001000000944 */ /* 0x00ffe20003c00000 */
[----:B------:R-:W-:Y:S05]  /*c180*/  BRA `(.L_x_7925) ;  /* 0xffff751000007947 */ /* 0x000fea000383ffff */
.L_x_7824:
[----:B------:R-:W-:Y:S01]  /*c190*/  BAR.SYNC.DEFER_BLOCKING 0x0 ;  /* 0x0000000000007b1d */ /* 0x000fe20000010000 */
[----:B------:R-:W-:-:S04]  /*c1a0*/  SHF.L.U32 R18, R9, 0x1, RZ ;  /* 0x0000000109127819 */ /* 0x000fc800000006ff */
[----:B------:R-:W-:Y:S02]  /*c1b0*/  LOP3.LUT R51, R18, 0xffffffc0, RZ, 0xc0, !PT ;  /* 0xffffffc012337812 */ /* 0x000fe400078ec0ff */
[----:B------:R-:W-:Y:S02]  /*c1c0*/  MOV R18, 0x10 ;  /* 0x0000001000127802 */ /* 0x000fe40000000f00 */
[----:B------:R-:W-:-:S05]  /*c1d0*/  LOP3.LUT R65, R51, 0x1f, R9, 0xf8, !PT ;  /* 0x0000001f33417812 */ /* 0x000fca00078ef809 */
[----:B------:R-:W-:-:S05]  /*c1e0*/  IMAD.WIDE R18, R65, R18, UR10 ;  /* 0x0000000a41127e25 */ /* 0x000fca000f8e0212 */
[----:B------:R-:W2:Y:S04]  /*c1f0*/  LDG.E.128 R28, [R18.64] ;  /* 0x00000012121c7981 */ /* 0x000ea8000c1e1d00 */
[----:B------:R-:W3:Y:S01]  /*c200*/  LDG.E.128 R52, [R18.64+0x200] ;  /* 0x0002001212347981 */ /* 0x000ee2000c1e1d00 */
[----:B------:R-:W-:Y:S01]  /*c210*/  IADD3 R24, R10, R10, R51 ;  /* 0x0000000a0a187210 */ /* 0x000fe20007ffe033 */
[----:B------:R-:W-:Y:S01]  /*c220*/  UIADD3 UR10, UP0, UR10, -0x800, URZ ;  /* 0xfffff8000a0a7890 */ /* 0x000fe2000ff1e03f */
[----:B------:R-:W-:Y:S01]  /*c230*/  IADD3 R50, R15, -0x1, RZ ;  /* 0xffffffff0f327810 */ /* 0x000fe20007ffe0ff */
[----:B------:R-:W-:Y:S01]  /*c240*/  UIADD3 UR22, UP1, UR22, -0x800, URZ ;  /* 0xfffff80016167890 */ /* 0x000fe2000ff3e03f */
        /* <DEDUP_REMOVED lines=10> */
[----:B------:R-:W-:-:S02]  /*c2f0*/  F2FP.BF16.PACK_AB R46, R128, R127 ;  /* 0x0000007f802e723e */ /* 0x000fc400000010ff */
[----:B------:R-:W-:Y:S02]  /*c300*/  F2FP.BF16.PACK_AB R45, R126, R123 ;  /* 0x0000007b7e2d723e */ /* 0x000fe400000010ff */
[----:B------:R-:W-:Y:S01]  /*c310*/  F2FP.BF16.PACK_AB R44, R122, R121 ;  /* 0x000000797a2c723e */ /* 0x000fe200000010ff */
        /* <DEDUP_REMOVED lines=34> */
[----:B-1----:R-:W-:Y:S01]  /*c540*/  @!P4 FADD.FTZ R21, R21, 1 ;  /* 0x3f8000001515c421 */ /* 0x002fe20000010000 */
[----:B------:R-:W-:-:S05]  /*c550*/  FSETP.GTU.FTZ.AND P0, PT, R33, 20, PT ;  /* 0x41a000002100780b */ /* 0x000fca0003f1c000 */
[----:B--2---:R-:W-:Y:S01]  /*c560*/  @!P6 FMUL.FTZ R19, R31, -1.4426950216293334961 ;  /* 0xbfb8aa3b1f13e820 */ /* 0x004fe20000410000 */
[----:B------:R-:W1:Y:S01]  /*c570*/  @!P4 MUFU.RCP R22, R21 ;  /* 0x000000150016c308 */ /* 0x000e620000001000 */
[--C-:B----4-:R-:W-:Y:S01]  /*c580*/  PRMT R18, RZ, 0x5410, R23.reuse ;  /* 0x00005410ff127816 */ /* 0x110fe20000000017 */
[----:B---3--:R-:W-:Y:S01]  /*c590*/  @!P2 FMUL.FTZ R41, R41, R30 ;  /* 0x0000001e2929a220 */ /* 0x008fe20000410000 */
[----:B------:R-:W-:-:S03]  /*c5a0*/  PRMT R23, RZ, 0x7610, R23 ;  /* 0x00007610ff177816 */ /* 0x000fc60000000017 */
[----:B------:R-:W-:Y:S02]  /*c5b0*/  FADD.FTZ R34, R18, UR5 ;  /* 0x0000000512227e21 */ /* 0x000fe40008010000 */
[----:B------:R0:W-:Y:S01]  /*c5c0*/  @!P6 MUFU.EX2 R20, R19 ;  /* 0x000000130014e308 */ /* 0x0001e20000000800 */
[----:B------:R-:W-:Y:S02]  /*c5d0*/  FADD.FTZ R30, R23, UR5 ;  /* 0x00000005171e7e21 */ /* 0x000fe40008010000 */
[----:B------:R-:W-:Y:S01]  /*c5e0*/  FSETP.GTU.FTZ.AND P1, PT, R34, 20, PT ;  /* 0x41a000002200780b */ /* 0x000fe20003f3c000 */
[----:B------:R-:W-:Y:S02]  /*c5f0*/  @!P0 FMUL.FTZ R18, R33, -1.4426950216293334961 ;  /* 0xbfb8aa3b21128820 */ /* 0x000fe40000410000 */
[----:B------:R-:W-:Y:S01]  /*c600*/  FSETP.GTU.FTZ.AND P2, PT, R30, 20, PT ;  /* 0x41a000001e00780b */ /* 0x000fe20003f5c000 */
[----:B-----5:R-:W-:Y:S01]  /*c610*/  @!P3 FMUL.FTZ R40, R40, R29 ;  /* 0x0000001d2828b220 */ /* 0x020fe20000410000 */
[----:B------:R-:W2:Y:S01]  /*c620*/  @!P5 MUFU.EX2 R28, R28 ;  /* 0x0000001c001cd308 */ /* 0x000ea20000000800 */
[--C-:B0-----:R-:W-:Y:S01]  /*c630*/  PRMT R19, RZ, 0x5410, R24.reuse ;  /* 0x00005410ff137816 */ /* 0x101fe20000000018 */
[----:B-1----:R-:W-:Y:S01]  /*c640*/  @!P4 FMUL.FTZ R39, R39, R22 ;  /* 0x000000162727c220 */ /* 0x002fe20000410000 */
[----:B------:R-:W-:-:S03]  /*c650*/  PRMT R24, RZ, 0x7610, R24 ;  /* 0x00007610ff187816 */ /* 0x000fc60000000018 */
[----:B------:R-:W-:Y:S02]  /*c660*/  FADD.FTZ R31, R19, UR5 ;  /* 0x00000005131f7e21 */ /* 0x000fe40008010000 */
[----:B------:R-:W-:Y:S01]  /*c670*/  FADD.FTZ R33, R24, UR5 ;  /* 0x0000000518217e21 */ /* 0x000fe20008010000 */
[----:B------:R0:W1:Y:S01]  /*c680*/  @!P0 MUFU.EX2 R23, R18 ;  /* 0x0000001200178308 */ /* 0x0000620000000800 */
[----:B------:R-:W-:Y:S01]  /*c690*/  @!P1 FMUL.FTZ R21, R34, -1.4426950216293334961 ;  /* 0xbfb8aa3b22159820 */ /* 0x000fe20000410000 */
[----:B------:R-:W-:Y:S01]  /*c6a0*/  FSETP.GTU.FTZ.AND P3, PT, R31, 20, PT ;  /* 0x41a000001f00780b */ /* 0x000fe20003f7c000 */
[----:B------:R-:W-:Y:S01]  /*c6b0*/  @!P2 FMUL.FTZ R22, R30, -1.4426950216293334961 ;  /* 0xbfb8aa3b1e16a820 */ /* 0x000fe20000410000 */
[----:B------:R-:W-:Y:S01]  /*c6c0*/  FSETP.GTU.FTZ.AND P4, PT, R33, 20, PT ;  /* 0x41a000002100780b */ /* 0x000fe20003f9c000 */
[----:B------:R-:W-:Y:S02]  /*c6d0*/  IMAD R34, R4, c[0x0][0x2d8], RZ ;  /* 0x0000b60004227a24 */ /* 0x000fe400078e02ff */
[----:B--2---:R-:W-:Y:S01]  /*c6e0*/  @!P5 FADD.FTZ R28, R28, 1 ;  /* 0x3f8000001c1cd421 */ /* 0x004fe20000010000 */
[----:B------:R-:W2:Y:S01]  /*c6f0*/  @!P1 MUFU.EX2 R24, R21 ;  /* 0x0000001500189308 */ /* 0x000ea20000000800 */
[----:B0-----:R-:W-:Y:S01]  /*c700*/  SHF.L.U32 R18, R50, 0xa, RZ ;  /* 0x0000000a32127819 */ /* 0x001fe200000006ff */
[----:B------:R-:W-:-:S03]  /*c710*/  IMAD R49, R3, c[0x0][0x2dc], R34 ;  /* 0x0000b70003317a24 */ /* 0x000fc600078e0222 */
[----:B------:R-:W-:Y:S02]  /*c720*/  SHF.R.S32.HI R19, RZ, 0x1f, R18 ;  /* 0x0000001fff137819 */ /* 0x000fe40000011412 */
[----:B------:R-:W-:Y:S01]  /*c730*/  @!P3 FMUL.FTZ R30, R31, -1.4426950216293334961 ;  /* 0xbfb8aa3b1f1eb820 */ /* 0x000fe20000410000 */
[----:B------:R0:W3:Y:S01]  /*c740*/  @!P2 MUFU.EX2 R29, R22 ;  /* 0x00000016001da308 */ /* 0x0000e20000000800 */
[----:B------:R-:W-:Y:S02]  /*c750*/  @!P4 FMUL.FTZ R31, R33, -1.4426950216293334961 ;  /* 0xbfb8aa3b211fc820 */ /* 0x000fe40000410000 */
[----:B-1----:R-:W-:-:S05]  /*c760*/  @!P0 FADD.FTZ R23, R23, 1 ;  /* 0x3f80000017178421 */ /* 0x002fca0000010000 */
[----:B------:R-:W1:Y:S01]  /*c770*/  @!P5 MUFU.RCP R33, R28 ;  /* 0x0000001c0021d308 */ /* 0x000e620000001000 */
[----:B--2---:R-:W-:Y:S02]  /*c780*/  @!P1 FADD.FTZ R24, R24, 1 ;  /* 0x3f80000018189421 */ /* 0x004fe40000010000 */
[----:B0-----:R-:W-:Y:S02]  /*c790*/  @!P6 FADD.FTZ R22, R20, 1 ;  /* 0x3f8000001416e421 */ /* 0x001fe40000010000 */
[----:B------:R-:W-:-:S03]  /*c7a0*/  IMAD.WIDE.U32 R20, R3, c[0x0][0x2d8], R18 ;  /* 0x0000b60003147a25 */ /* 0x000fc600078e0012 */
[----:B------:R-:W0:Y:S01]  /*c7b0*/  @!P0 MUFU.RCP R23, R23 ;  /* 0x0000001700178308 */ /* 0x000e220000001000 */
[----:B---3--:R-:W-:Y:S01]  /*c7c0*/  @!P2 FADD.FTZ R29, R29, 1 ;  /* 0x3f8000001d1da421 */ /* 0x008fe20000010000 */
[----:B------:R-:W-:Y:S01]  /*c7d0*/  IADD3 R21, R21, R49, RZ ;  /* 0x0000003115157210 */ /* 0x000fe20007ffe0ff */
[----:B------:R-:W-:-:S04]  /*c7e0*/  IMAD.WIDE.U32 R18, R3, c[0x0][0x2f8], R18 ;  /* 0x0000be0003127a25 */ /* 0x000fc800078e0012 */
[----:B------:R-:W-:Y:S01]  /*c7f0*/  IMAD.WIDE.U32 R20, R0, c[0x0][0x2e0], R20 ;  /* 0x0000b80000147a25 */ /* 0x000fe200078e0014 */
[----:B------:R-:W2:Y:S03]  /*c800*/  @!P1 MUFU.RCP R24, R24 ;  /* 0x0000001800189308 */ /* 0x000ea60000001000 */
[----:B-1----:R-:W-:Y:S02]  /*c810*/  @!P5 FMUL.FTZ R38, R38, R33 ;  /* 0x000000212626d220 */ /* 0x002fe40000410000 */
[----:B------:R-:W-:-:S03]  /*c820*/  IMAD R33, R2, c[0x0][0x2e0], RZ ;  /* 0x0000b80002217a24 */ /* 0x000fc600078e02ff */
[----:B------:R-:W1:Y:S01]  /*c830*/  @!P3 MUFU.EX2 R30, R30 ;  /* 0x0000001e001eb308 */ /* 0x000e620000000800 */
[----:B------:R-:W-:Y:S02]  /*c840*/  IMAD R33, R0, c[0x0][0x2e4], R33 ;  /* 0x0000b90000217a24 */ /* 0x000fe400078e0221 */
[----:B0-----:R-:W-:-:S03]  /*c850*/  @!P0 FMUL.FTZ R36, R36, R23 ;  /* 0x0000001724248220 */ /* 0x001fc60000410000 */
[----:B------:R-:W-:Y:S02]  /*c860*/  IADD3 R23, R21, R33, RZ ;  /* 0x0000002115177210 */ /* 0x000fe40007ffe0ff */
[----:B------:R0:W3:Y:S01]  /*c870*/  @!P6 MUFU.RCP R34, R22 ;  /* 0x000000160022e308 */ /* 0x0000e20000001000 */
[--C-:B------:R-:W-:Y:S01]  /*c880*/  PRMT R21, RZ, 0x5410, R26.reuse ;  /* 0x00005410ff157816 */ /* 0x100fe2000000001a */
[----:B--2---:R-:W-:Y:S01]  /*c890*/  @!P1 FMUL.FTZ R35, R35, R24 ;  /* 0x0000001823239220 */ /* 0x004fe20000410000 */
[----:B------:R-:W-:Y:S02]  /*c8a0*/  PRMT R26, RZ, 0x7610, R26 ;  /* 0x00007610ff1a7816 */ /* 0x000fe4000000001a */
[--C-:B------:R-:W-:Y:S01]  /*c8b0*/  PRMT R24, RZ, 0x5410, R27.reuse ;  /* 0x00005410ff187816 */ /* 0x100fe2000000001b */
[----:B------:R-:W-:Y:S01]  /*c8c0*/  FADD.FTZ R33, R21, UR5 ;  /* 0x0000000515217e21 */ /* 0x000fe20008010000 */
[----:B------:R-:W-:Y:S01]  /*c8d0*/  PRMT R27, RZ, 0x7610, R27 ;  /* 0x00007610ff1b7816 */ /* 0x000fe2000000001b */
[----:B------:R-:W2:Y:S01]  /*c8e0*/  @!P2 MUFU.RCP R28, R29 ;  /* 0x0000001d001ca308 */ /* 0x000ea20000001000 */
[--C-:B0-----:R-:W-:Y:S01]  /*c8f0*/  PRMT R22, RZ, 0x5410, R25.reuse ;  /* 0x00005410ff167816 */ /* 0x101fe20000000019 */
[----:B-1----:R-:W-:Y:S01]  /*c900*/  @!P3 FADD.FTZ R30, R30, 1 ;  /* 0x3f8000001e1eb421 */ /* 0x002fe20000010000 */
[----:B------:R-:W-:Y:S01]  /*c910*/  PRMT R25, RZ, 0x7610, R25 ;  /* 0x00007610ff197816 */ /* 0x000fe20000000019 */
[----:B------:R-:W-:Y:S01]  /*c920*/  FADD.FTZ R26, R26, UR5 ;  /* 0x000000051a1a7e21 */ /* 0x000fe20008010000 */
[----:B------:R-:W-:Y:S01]  /*c930*/  FSETP.GTU.FTZ.AND P1, PT, R33, 20, PT ;  /* 0x41a000002100780b */ /* 0x000fe20003f3c000 */
[----:B------:R-:W-:-:S02]  /*c940*/  FADD.FTZ R49, R22, UR5 ;  /* 0x0000000516317e21 */ /* 0x000fc40008010000 */
[----:B---3--:R-:W-:Y:S01]  /*c950*/  @!P6 FMUL.FTZ R37, R37, R34 ;  /* 0x000000222525e220 */ /* 0x008fe20000410000 */
[C---:B------:R-:W-:Y:S01]  /*c960*/  LEA R22, P6, R20.reuse, c[0x0][0x330], 0x1 ;  /* 0x0000cc0014167a11 */ /* 0x040fe200078c08ff */
[----:B------:R-:W-:Y:S01]  /*c970*/  FADD.FTZ R34, R25, UR5 ;  /* 0x0000000519227e21 */ /* 0x000fe20008010000 */
[----:B------:R-:W-:Y:S01]  /*c980*/  FSETP.GTU.FTZ.AND P5, PT, R49, 20, PT ;  /* 0x41a000003100780b */ /* 0x000fe20003fbc000 */
[----:B------:R-:W0:Y:S01]  /*c990*/  @!P3 MUFU.RCP R25, R30 ;  /* 0x0000001e0019b308 */ /* 0x000e220000001000 */
[----:B------:R-:W-:Y:S01]  /*c9a0*/  LEA.HI.X R23, R20, c[0x0][0x334], R23, 0x1, P6 ;  /* 0x0000cd0014177a11 */ /* 0x000fe200030f0c17 */
[----:B------:R-:W-:Y:S01]  /*c9b0*/  FADD.FTZ R27, R27, UR5 ;  /* 0x000000051b1b7e21 */ /* 0x000fe20008010000 */
[----:B------:R-:W-:Y:S01]  /*c9c0*/  FSETP.GTU.FTZ.AND P0, PT, R34, 20, PT ;  /* 0x41a000002200780b */ /* 0x000fe20003f1c000 */
[----:B--2---:R-:W-:Y:S01]  /*c9d0*/  @!P2 FMUL.FTZ R113, R113, R28 ;  /* 0x0000001c7171a220 */ /* 0x004fe20000410000 */
[----:B------:R-:W-:Y:S01]  /*c9e0*/  FSETP.GTU.FTZ.AND P6, PT, R26, 20, PT ;  /* 0x41a000001a00780b */ /* 0x000fe20003fdc000 */
[----:B------:R-:W-:Y:S01]  /*c9f0*/  FADD.FTZ R28, R24, UR5 ;  /* 0x00000005181c7e21 */ /* 0x000fe20008010000 */
[----:B------:R-:W-:Y:S01]  /*ca00*/  F2FP.BF16.PACK_AB R42, R36, R37 ;  /* 0x00000025242a723e */ /* 0x000fe200000010ff */
[----:B------:R-:W-:Y:S01]  /*ca10*/  @!P1 FMUL.FTZ R24, R33, -1.4426950216293334961 ;  /* 0xbfb8aa3b21189820 */ /* 0x000fe20000410000 */
[----:B------:R-:W1:Y:S01]  /*ca20*/  @!P4 MUFU.EX2 R31, R31 ;  /* 0x0000001f001fc308 */ /* 0x000e620000000800 */
[----:B------:R-:W-:-:S02]  /*ca30*/  F2FP.BF16.PACK_AB R43, R113, R35 ;  /* 0x00000023712b723e */ /* 0x000fc400000010ff */
[----:B------:R-:W-:Y:S01]  /*ca40*/  FSETP.GTU.FTZ.AND P2, PT, R28, 20, PT ;  /* 0x41a000001c00780b */ /* 0x000fe20003f5c000 */
[----:B------:R-:W-:-:S03]  /*ca50*/  @!P5 FMUL.FTZ R21, R49, -1.4426950216293334961 ;  /* 0xbfb8aa3b3115d820 */ /* 0x000fc60000410000 */
[----:B------:R-:W-:Y:S01]  /*ca60*/  @!P0 FMUL.FTZ R20, R34, -1.4426950216293334961 ;  /* 0xbfb8aa3b22148820 */ /* 0x000fe20000410000 */
[----:B------:R-:W-:Y:S01]  /*ca70*/  @!P1 MUFU.EX2 R24, R24 ;  /* 0x0000001800189308 */ /* 0x000fe20000000800 */
[----:B0-----:R-:W-:Y:S01]  /*ca80*/  @!P3 FMUL.FTZ R48, R48, R25 ;  /* 0x000000193030b220 */ /* 0x001fe20000410000 */
[----:B------:R-:W-:Y:S01]  /*ca90*/  FSETP.GTU.FTZ.AND P3, PT, R27, 20, PT ;  /* 0x41a000001b00780b */ /* 0x000fe20003f7c000 */
[----:B------:R-:W-:-:S05]  /*caa0*/  @!P6 FMUL.FTZ R25, R26, -1.4426950216293334961 ;  /* 0xbfb8aa3b1a19e820 */ /* 0x000fca0000410000 */
[----:B------:R-:W0:Y:S01]  /*cab0*/  @!P5 MUFU.EX2 R21, R21 ;  /* 0x000000150015d308 */ /* 0x000e220000000800 */
[----:B------:R-:W-:Y:S01]  /*cac0*/  @!P2 FMUL.FTZ R26, R28, -1.4426950216293334961 ;  /* 0xbfb8aa3b1c1aa820 */ /* 0x000fe20000410000 */
[----:B------:R-:W-:Y:S01]  /*cad0*/  LEA R28, R10, R51, 0x1 ;  /* 0x000000330a1c7211 */ /* 0x000fe200078e08ff */
[----:B-1----:R-:W-:-:S04]  /*cae0*/  @!P4 FADD.FTZ R31, R31, 1 ;  /* 0x3f8000001f1fc421 */ /* 0x002fc80000010000 */
[----:B------:R-:W-:Y:S01]  /*caf0*/  STS.128 [R28.X16], R108 ;  /* 0x0000006c1c007388 */ /* 0x000fe2000000cc00 */
[----:B------:R-:W1:Y:S01]  /*cb00*/  @!P0 MUFU.EX2 R20, R20 ;  /* 0x0000001400148308 */ /* 0x000e620000000800 */
[----:B------:R-:W-:Y:S02]  /*cb10*/  @!P3 FMUL.FTZ R27, R27, -1.4426950216293334961 ;  /* 0xbfb8aa3b1b1bb820 */ /* 0x000fe40000410000 */
[----:B------:R-:W-:Y:S01]  /*cb20*/  STS.128 [R28.X16+0x10], R44 ;  /* 0x0000102c1c007388 */ /* 0x000fe2000000cc00 */
[----:B------:R-:W-:-:S06]  /*cb30*/  NOP ;  /* 0x0000000000007918 */ /* 0x000fcc0000000000 */
[----:B------:R-:W2:Y:S01]  /*cb40*/  LDS.128 R52, [R17.X16] ;  /* 0x0000000011347984 */ /* 0x000ea2000000cc00 */
[----:B0-----:R-:W-:Y:S01]  /*cb50*/  @!P5 FADD.FTZ R21, R21, 1 ;  /* 0x3f8000001515d421 */ /* 0x001fe20000010000 */
[----:B------:R-:W0:Y:S01]  /*cb60*/  @!P2 MUFU.EX2 R26, R26 ;  /* 0x0000001a001aa308 */ /* 0x000e220000000800 */
[----:B------:R-:W-:Y:S01]  /*cb70*/  @!P1 FADD.FTZ R24, R24, 1 ;  /* 0x3f80000018189421 */ /* 0x000fe20000010000 */
[----:B------:R-:W3:Y:S01]  /*cb80*/  LDS.128 R56, [R17.X16+0x200] ;  /* 0x0002000011387984 */ /* 0x000ee2000000cc00 */
[----:B-1----:R-:W-:-:S05]  /*cb90*/  @!P0 FADD.FTZ R20, R20, 1 ;  /* 0x3f80000014148421 */ /* 0x002fca0000010000 */
[----:B------:R-:W1:Y:S08]  /*cba0*/  @!P5 MUFU.RCP R21, R21 ;  /* 0x000000150015d308 */ /* 0x000e700000001000 */
[----:B------:R-:W4:Y:S01]  /*cbb0*/  @!P0 MUFU.RCP R20, R20 ;  /* 0x0000001400148308 */ /* 0x000f220000001000 */
[----:B0-----:R-:W-:-:S07]  /*cbc0*/  @!P2 FADD.FTZ R26, R26, 1 ;  /* 0x3f8000001a1aa421 */ /* 0x001fce0000010000 */
[----:B------:R-:W0:Y:S01]  /*cbd0*/  @!P6 MUFU.EX2 R25, R25 ;  /* 0x000000190019e308 */ /* 0x000e220000000800 */
[----:B-1----:R-:W-:Y:S02]  /*cbe0*/  @!P5 FMUL.FTZ R116, R116, R21 ;  /* 0x000000157474d220 */ /* 0x002fe40000410000 */
[----:B------:R-:W-:-:S04]  /*cbf0*/  FADD.FTZ R21, R41, R8 ;  /* 0x0000000829157221 */ /* 0x000fc80000010000 */
[----:B------:R-:W-:Y:S01]  /*cc00*/  FADD.FTZ R8, R21, R40 ;  /* 0x0000002815087221 */ /* 0x000fe20000010000 */
[----:B------:R-:W1:Y:S01]  /*cc10*/  @!P3 MUFU.EX2 R27, R27 ;  /* 0x0000001b001bb308 */ /* 0x000e620000000800 */
[----:B----4-:R-:W-:Y:S01]  /*cc20*/  @!P0 FMUL.FTZ R119, R119, R20 ;  /* 0x0000001477778220 */ /* 0x010fe20000410000 */
[----:B------:R-:W-:Y:S01]  /*cc30*/  F2FP.BF16.PACK_AB R40, R40, R41 ;  /* 0x000000292828723e */ /* 0x000fe200000010ff */
[----:B------:R-:W-:Y:S01]  /*cc40*/  IMAD.WIDE R20, R65, 0x10, R22 ;  /* 0x0000001041147825 */ /* 0x000fe200078e0216 */
[----:B------:R-:W-:-:S03]  /*cc50*/  F2FP.BF16.PACK_AB R41, R38, R39 ;  /* 0x000000272629723e */ /* 0x000fc600000010ff */
[----:B------:R-:W-:Y:S01]  /*cc60*/  FADD.FTZ R39, R8, R39 ;  /* 0x0000002708277221 */ /* 0x000fe20000010000 */
[----:B------:R-:W4:Y:S01]  /*cc70*/  @!P4 MUFU.RCP R31, R31 ;  /* 0x0000001f001fc308 */ /* 0x000f220000001000 */
[----:B0-----:R-:W-:Y:S01]  /*cc80*/  @!P6 FADD.FTZ R25, R25, 1 ;  /* 0x3f8000001919e421 */ /* 0x001fe20000010000 */
[----:B--2---:R-:W-:Y:S01]  /*cc90*/  STG.E.128 [R20.64], R52 ;  /* 0x0000003414007986 */ /* 0x004fe2000c101d12 */
[----:B------:R-:W-:Y:S02]  /*cca0*/  IMAD R8, R4, c[0x0][0x2f8], RZ ;  /* 0x0000be0004087a24 */ /* 0x000fe400078e02ff */
[----:B------:R-:W-:Y:S01]  /*ccb0*/  FADD.FTZ R38, R39, R38 ;  /* 0x0000002627267221 */ /* 0x000fe20000010000 */
[----:B---3--:R0:W-:Y:S01]  /*ccc0*/  STG.E.128 [R20.64+0x200], R56 ;  /* 0x0002003814007986 */ /* 0x0081e2000c101d12 */
[----:B------:R-:W-:Y:S01]  /*ccd0*/  IMAD R23, R3, c[0x0][0x2fc], R8 ;  /* 0x0000bf0003177a24 */ /* 0x000fe200078e0208 */
[----:B------:R2:W3:Y:S01]  /*cce0*/  @!P1 MUFU.RCP R29, R24 ;  /* 0x00000018001d9308 */ /* 0x0004e20000001000 */
[----:B-1----:R-:W-:Y:S01]  /*ccf0*/  @!P3 FADD.FTZ R27, R27, 1 ;  /* 0x3f8000001b1bb421 */ /* 0x002fe20000010000 */
[----:B------:R-:W-:Y:S01]  /*cd00*/  BAR.SYNC.DEFER_BLOCKING 0x0 ;  /* 0x0000000000007b1d */ /* 0x000fe20000010000 */
[----:B------:R-:W-:Y:S01]  /*cd10*/  FADD.FTZ R37, R38, R37 ;  /* 0x0000002526257221 */ /* 0x000fe20000010000 */
[----:B------:R-:W-:-:S03]  /*cd20*/  IADD3 R19, R19, R23, RZ ;  /* 0x0000001713137210 */ /* 0x000fc60007ffe0ff */
[----:B------:R-:W-:Y:S01]  /*cd30*/  FADD.FTZ R36, R37, R36 ;  /* 0x0000002425247221 */ /* 0x000fe20000010000 */
[----:B------:R1:W5:Y:S01]  /*cd40*/  @!P6 MUFU.RCP R30, R25 ;  /* 0x00000019001ee308 */ /* 0x0003620000001000 */
[----:B----4-:R-:W-:Y:S02]  /*cd50*/  @!P4 FMUL.FTZ R120, R120, R31 ;  /* 0x0000001f7878c220 */ /* 0x010fe40000410000 */
[----:B------:R-:W-:-:S03]  /*cd60*/  IMAD.WIDE.U32 R18, R0, c[0x0][0x300], R18 ;  /* 0x0000c00000127a25 */ /* 0x000fc600078e0012 */
[----:B--2---:R-:W-:Y:S01]  /*cd70*/  F2FP.BF16.PACK_AB R24, R120, R48 ;  /* 0x000000307818723e */ /* 0x004fe200000010ff */
[----:B------:R-:W-:Y:S01]  /*cd80*/  FADD.FTZ R36, R36, R35 ;  /* 0x0000002324247221 */ /* 0x000fe20000010000 */
[----:B------:R-:W2:Y:S01]  /*cd90*/  @!P2 MUFU.RCP R26, R26 ;  /* 0x0000001a001aa308 */ /* 0x000ea20000001000 */
[----:B---3--:R-:W-:Y:S01]  /*cda0*/  @!P1 FMUL.FTZ R118, R118, R29 ;  /* 0x0000001d76769220 */ /* 0x008fe20000410000 */
[----:B-1----:R-:W-:Y:S01]  /*cdb0*/  F2FP.BF16.PACK_AB R25, R119, R116 ;  /* 0x000000747719723e */ /* 0x002fe200000010ff */
[----:B0-----:R-:W-:Y:S01]  /*cdc0*/  IMAD R21, R2, c[0x0][0x300], RZ ;  /* 0x0000c00002157a24 */ /* 0x001fe200078e02ff */
[----:B------:R-:W-:Y:S01]  /*cdd0*/  LEA R20, P0, R18, c[0x0][0x340], 0x1 ;  /* 0x0000d00012147a11 */ /* 0x000fe200078008ff */
[----:B------:R-:W-:Y:S01]  /*cde0*/  FADD.FTZ R113, R36, R113 ;  /* 0x0000007124717221 */ /* 0x000fe20000010000 */
[----:B------:R-:W-:Y:S01]  /*cdf0*/  IADD3 R11, P1, R11, -0x1000, RZ ;  /* 0xfffff0000b0b7810 */ /* 0x000fe20007f3e0ff */
[----:B------:R-:W-:Y:S01]  /*ce00*/  IMAD R21, R0, c[0x0][0x304], R21 ;  /* 0x0000c10000157a24 */ /* 0x000fe200078e0215 */
[----:B------:R-:W0:Y:S01]  /*ce10*/  @!P3 MUFU.RCP R32, R27 ;  /* 0x0000001b0020b308 */ /* 0x000e220000001000 */
[----:B-----5:R-:W-:Y:S01]  /*ce20*/  @!P6 FMUL.FTZ R117, R117, R30 ;  /* 0x0000001e7575e220 */ /* 0x020fe20000410000 */
[----:B------:R-:W-:Y:S01]  /*ce30*/  STS.128 [R28.X16], R40 ;  /* 0x000000281c007388 */ /* 0x000fe2000000cc00 */
[----:B------:R-:W-:Y:S01]  /*ce40*/  FADD.FTZ R113, R113, R48 ;  /* 0x0000003071717221 */ /* 0x000fe20000010000 */
[----:B------:R-:W-:-:S03]  /*ce50*/  IADD3.X R12, R12, -0x1, RZ, P1, !PT ;  /* 0xffffffff0c0c7810 */ /* 0x000fc60000ffe4ff */
[----:B------:R-:W-:Y:S02]  /*ce60*/  FADD.FTZ R113, R113, R120 ;  /* 0x0000007871717221 */ /* 0x000fe40000010000 */
[----:B--2---:R-:W-:Y:S01]  /*ce70*/  @!P2 FMUL.FTZ R115, R115, R26 ;  /* 0x0000001a7373a220 */ /* 0x004fe20000410000 */
[----:B------:R-:W-:Y:S01]  /*ce80*/  F2FP.BF16.PACK_AB R26, R117, R118 ;  /* 0x00000076751a723e */ /* 0x000fe200000010ff */
[----:B------:R-:W-:Y:S01]  /*ce90*/  FADD.FTZ R116, R113, R116 ;  /* 0x0000007471747221 */ /* 0x000fe20000010000 */
[----:B------:R-:W-:-:S03]  /*cea0*/  IADD3 R13, P2, R13, -0x1000, RZ ;  /* 0xfffff0000d0d7810 */ /* 0x000fc60007f5e0ff */
[----:B------:R-:W-:Y:S01]  /*ceb0*/  FADD.FTZ R119, R116, R119 ;  /* 0x0000007774777221 */ /* 0x000fe20000010000 */
[----:B------:R-:W-:Y:S01]  /*cec0*/  IADD3.X R14, R14, -0x1, RZ, P2, !PT ;  /* 0xffffffff0e0e7810 */ /* 0x000fe200017fe4ff */
[----:B0-----:R-:W-:Y:S02]  /*ced0*/  @!P3 FMUL.FTZ R129, R129, R32 ;  /* 0x000000208181b220 */ /* 0x001fe40000410000 */
[----:B------:R-:W-:-:S03]  /*cee0*/  FADD.FTZ R118, R119, R118 ;  /* 0x0000007677767221 */ /* 0x000fc60000010000 */
[----:B------:R-:W-:Y:S01]  /*cef0*/  F2FP.BF16.PACK_AB R27, R129, R115 ;  /* 0x00000073811b723e */ /* 0x000fe200000010ff */
[----:B------:R-:W-:-:S04]  /*cf00*/  FADD.FTZ R118, R118, R117 ;  /* 0x0000007576767221 */ /* 0x000fc80000010000 */
        /* <DEDUP_REMOVED lines=15> */
.L_x_7791:
        /* <DEDUP_REMOVED lines=29> */
.L_x_7928:
[----:B------:R-:W-:Y:S05]  /*d1d0*/  BSYNC B0 ;  /* 0x0000000000007941 */ /* 0x000fea0003800000 */
.L_x_7927:
[----:B------:R-:W-:Y:S01]  /*d1e0*/  BSSY B0, `(.L_x_7929) ;  /* 0x000001d000007945 */ /* 0x000fe20003800000 */
[----:B------:R-:W-:Y:S05]  /*d1f0*/  @!P0 BRA `(.L_x_7930) ;  /* 0x000001a000008947 */ /* 0x000fea0003800000 */
[----:B------:R-:W-:Y:S06]  /*d200*/  BAR.SYNC.DEFER_BLOCKING 0x0 ;  /* 0x0000000000007b1d */ /* 0x000fec0000010000 */
[----:B------:R-:W4:Y:S04]  /*d210*/  SHFL.DOWN P0, R3, R8, 0x1, 0x1f ;  /* 0x08201f0008037f89 */ /* 0x000f280000000000 */
[----:B------:R-:W5:Y:S04]  /*d220*/  S2R R10, SR_LANEID ;  /* 0x00000000000a7919 */ /* 0x000f680000000000 */
[----:B---3--:R-:W3:Y:S01]  /*d230*/  S2R R9, SR_TID.X ;  /* 0x0000000000097919 */ /* 0x008ee20000002100 */
[----:B----4-:R-:W-:Y:S01]  /*d240*/  @P0 FADD R3, R3, R8 ;  /* 0x0000000803030221 */ /* 0x010fe20000000000 */
[----:B-----5:R-:W-:-:S04]  /*d250*/  ISETP.NE.AND P2, PT, R10, RZ, PT ;  /* 0x000000ff0a00720c */ /* 0x020fc80003f45270 */
[----:B------:R-:W4:Y:S01]  /*d260*/  SHFL.DOWN P0, R4, R3, 0x2, 0x1f ;  /* 0x08401f0003047f89 */ /* 0x000f220000000000 */
[----:B---3--:R-:W-:-:S08]  /*d270*/  ISETP.NE.AND P1, PT, R9, RZ, PT ;  /* 0x000000ff0900720c */ /* 0x008fd00003f25270 */
[----:B------:R-:W-:-:S04]  /*d280*/  @!P2 SHF.R.S32.HI R8, RZ, 0x1f, R9 ;  /* 0x0000001fff08a819 */ /* 0x000fc80000011409 */
[----:B------:R-:W-:-:S04]  /*d290*/  @!P2 LEA.HI R8, R8, R9, RZ, 0x5 ;  /* 0x000000090808a211 */ /* 0x000fc800078f28ff */
[----:B------:R-:W-:Y:S01]  /*d2a0*/  @!P2 SHF.R.S32.HI R8, RZ, 0x5, R8 ;  /* 0x00000005ff08a819 */ /* 0x000fe20000011408 */
[----:B----4-:R-:W-:-:S05]  /*d2b0*/  @P0 FADD R4, R3, R4 ;  /* 0x0000000403040221 */ /* 0x010fca0000000000 */
        /* <DEDUP_REMOVED lines=14> */
.L_x_7930:
[----:B---3--:R-:W3:Y:S02]  /*d3a0*/  S2R R9, SR_TID.X ;  /* 0x0000000000097919 */ /* 0x008ee40000002100 */
.L_x_7931:
[----:B------:R-:W-:Y:S05]  /*d3b0*/  BSYNC B0 ;  /* 0x0000000000007941 */ /* 0x000fea0003800000 */
.L_x_7929:
[----:B---3--:R-:W-:-:S13]  /*d3c0*/  ISETP.GE.AND P0, PT, R9, c[0x0][0x16c], PT ;  /* 0x00005b0009007a0c */ /* 0x008fda0003f06270 */
[----:B------:R-:W-:Y:S05]  /*d3d0*/  @P0 EXIT ;  /* 0x000000000000094d */ /* 0x000fea0003800000 */
[----:B------:R-:W-:Y:S02]  /*d3e0*/  IMAD R3, R2, c[0x0][0x288], RZ ;  /* 0x0000a20002037a24 */ /* 0x000fe400078e02ff */
[----:B------:R-:W-:-:S04]  /*d3f0*/  IMAD.WIDE.U32 R4, R0, c[0x0][0x288], RZ ;  /* 0x0000a20000047a25 */ /* 0x000fc800078e00ff */
[----:B------:R-:W-:-:S05]  /*d400*/  IMAD R3, R0, c[0x0][0x28c], R3 ;  /* 0x0000a30000037a24 */ /* 0x000fca00078e0203 */
[----:B------:R-:W-:Y:S02]  /*d410*/  IADD3 R13, R5, R3, RZ ;  /* 0x00000003050d7210 */ /* 0x000fe40007ffe0ff */
.L_x_7932:
        /* <DEDUP_REMOVED lines=17> */
.L_x_7829:
[----:B------:R-:W-:Y:S01]  /*d530*/  HFMA2.MMA R243, -RZ, RZ, 0, 5.9604644775390625e-08 ;  /* 0x00000001fff37435 */ /* 0x000fe200000001ff */
[----:B------:R-:W-:-:S02]  /*d540*/  MOV R244, R66 ;  /* 0x0000004200f47202 */ /* 0x000fc40000000f00 */
[----:B------:R-:W-:Y:S02]  /*d550*/  MOV R70, RZ ;  /* 0x000000ff00467202 */ /* 0x000fe40000000f00 */
[----:B------:R-:W-:Y:S02]  /*d560*/  MOV R67, 0xffffffff ;  /* 0xffffffff00437802 */ /* 0x000fe40000000f00 */
[----:B------:R-:W-:Y:S02]  /*d570*/  MOV R64, 0xd590 ;  /* 0x0000d59000407802 */ /* 0x000fe40000000f00 */
[----:B0-2--5:R-:W-:Y:S05]  /*d580*/  CALL.REL.NOINC `($__internal_188_$__cuda_sm70_shflsync_up) ;  /* 0x00001e3000007944 */ /* 0x025fea0003c00000 */
[----:B-1----:R-:W-:Y:S01]  /*d590*/  MOV R69, R67 ;  /* 0x0000004300457202 */ /* 0x002fe20000000f00 */
[----:B0-----:R-:W-:Y:S05]  /*d5a0*/  BRA `(.L_x_7933) ;  /* 0xffff849000007947 */ /* 0x001fea000383ffff */
.L_x_7830:
[----:B------:R-:W-:Y:S01]  /*d5b0*/  HFMA2.MMA R243, -RZ, RZ, 0, 5.9604644775390625e-08 ;  /* 0x00000001fff37435 */ /* 0x000fe200000001ff */
[----:B------:R-:W-:Y:S02]  /*d5c0*/  MOV R244, R68 ;  /* 0x0000004400f47202 */ /* 0x000fe40000000f00 */
[----:B------:R-:W-:Y:S02]  /*d5d0*/  MOV R70, RZ ;  /* 0x000000ff00467202 */ /* 0x000fe40000000f00 */
[----:B------:R-:W-:-:S02]  /*d5e0*/  MOV R67, 0xffffffff ;  /* 0xffffffff00437802 */ /* 0x000fc40000000f00 */
[----:B------:R-:W-:Y:S02]  /*d5f0*/  MOV R64, 0xd610 ;  /* 0x0000d61000407802 */ /* 0x000fe40000000f00 */
[----:B0123-5:R-:W-:Y:S05]  /*d600*/  CALL.REL.NOINC `($__internal_188_$__cuda_sm70_shflsync_up) ;  /* 0x00001db000007944 */ /* 0x02ffea0003c00000 */
[----:B0-----:R-:W-:Y:S01]  /*d610*/  HFMA2.MMA R243, -RZ, RZ, 0, 5.9604644775390625e-08 ;  /* 0x00000001fff37435 */ /* 0x001fe200000001ff */
[----:B-1----:R-:W-:Y:S02]  /*d620*/  MOV R71, R67 ;  /* 0x0000004300477202 */ /* 0x002fe40000000f00 */
[----:B------:R-:W-:Y:S02]  /*d630*/  MOV R244, R245 ;  /* 0x000000f500f47202 */ /* 0x000fe40000000f00 */
[----:B------:R-:W-:Y:S02]  /*d640*/  MOV R70, RZ ;  /* 0x000000ff00467202 */ /* 0x000fe40000000f00 */
[----:B------:R-:W-:Y:S02]  /*d650*/  MOV R67, 0xffffffff ;  /* 0xffffffff00437802 */ /* 0x000fe40000000f00 */
[----:B------:R-:W-:Y:S02]  /*d660*/  MOV R64, 0xd680 ;  /* 0x0000d68000407802 */ /* 0x000fe40000000f00 */
[----:B------:R-:W-:Y:S05]  /*d670*/  CALL.REL.NOINC `($__internal_188_$__cuda_sm70_shflsync_up) ;  /* 0x00001d4000007944 */ /* 0x000fea0003c00000 */
[----:B0-----:R-:W-:Y:S01]  /*d680*/  HFMA2.MMA R243, -RZ, RZ, 0, 5.9604644775390625e-08 ;  /* 0x00000001fff37435 */ /* 0x001fe200000001ff */
[----:B-1----:R-:W-:-:S02]  /*d690*/  MOV R241, R67 ;  /* 0x0000004300f17202 */ /* 0x002fc40000000f00 */
[----:B------:R-:W-:Y:S02]  /*d6a0*/  MOV R244, R242 ;  /* 0x000000f200f47202 */ /* 0x000fe40000000f00 */
[----:B------:R-:W-:Y:S02]  /*d6b0*/  MOV R70, RZ ;  /* 0x000000ff00467202 */ /* 0x000fe40000000f00 */
[----:B------:R-:W-:Y:S02]  /*d6c0*/  MOV R67, 0xffffffff ;  /* 0xffffffff00437802 */ /* 0x000fe40000000f00 */
[----:B------:R-:W-:Y:S02]  /*d6d0*/  MOV R64, 0xd6f0 ;  /* 0x0000d6f000407802 */ /* 0x000fe40000000f00 */
[----:B------:R-:W-:Y:S05]  /*d6e0*/  CALL.REL.NOINC `($__internal_188_$__cuda_sm70_shflsync_up) ;  /* 0x00001cd000007944 */ /* 0x000fea0003c00000 */
[----:B-1----:R-:W-:Y:S01]  /*d6f0*/  FMUL.FTZ R64, R68, R67 ;  /* 0x0000004344407220 */ /* 0x002fe20000410000 */
[----:B------:R-:W-:Y:S01]  /*d700*/  ISETP.GE.AND P0, PT, R10, 0x1, PT ;  /* 0x000000010a00780c */ /* 0x000fe20003f06270 */
[-C--:B------:R-:W-:Y:S01]  /*d710*/  FMUL.FTZ R65, R68, R241.reuse ;  /* 0x000000f144417220 */ /* 0x080fe20000410000 */
[----:B0-----:R-:W-:Y:S01]  /*d720*/  HFMA2.MMA R243, -RZ, RZ, 0, 1.1920928955078125e-07 ;  /* 0x00000002fff37435 */ /* 0x001fe200000001ff */
[----:B------:R-:W-:-:S02]  /*d730*/  FFMA.FTZ R70, R66, R241, -R64 ;  /* 0x000000f142467223 */ /* 0x000fc40000010840 */
[----:B------:R-:W-:Y:S02]  /*d740*/  FMUL.FTZ R64, R68, R71 ;  /* 0x0000004744407220 */ /* 0x000fe40000410000 */
[C---:B------:R-:W-:Y:S02]  /*d750*/  FFMA.FTZ R65, R66.reuse, R67, R65 ;  /* 0x0000004342417223 */ /* 0x040fe40000010041 */
[-C--:B------:R-:W-:Y:S01]  /*d760*/  FFMA.FTZ R67, R66, R69.reuse, -R64 ;  /* 0x0000004542437223 */ /* 0x080fe20000010840 */
[----:B------:R-:W-:Y:S01]  /*d770*/  MOV R64, 0xd840 ;  /* 0x0000d84000407802 */ /* 0x000fe20000000f00 */
[----:B------:R-:W-:Y:S02]  /*d780*/  FMUL.FTZ R69, R68, R69 ;  /* 0x0000004544457220 */ /* 0x000fe40000410000 */
[C---:B------:R-:W-:Y:S02]  /*d790*/  FADD.FTZ R70, R245.reuse, R70 ;  /* 0x00000046f5467221 */ /* 0x040fe40000010000 */
[C---:B------:R-:W-:Y:S01]  /*d7a0*/  FFMA.FTZ R69, R66.reuse, R71, R69 ;  /* 0x0000004742457223 */ /* 0x040fe20000010045 */
[----:B------:R-:W-:Y:S01]  /*d7b0*/  FSEL R66, R66, R67, !P0 ;  /* 0x0000004342427208 */ /* 0x000fe20004000000 */
[----:B------:R-:W-:Y:S01]  /*d7c0*/  FADD.FTZ R65, R242, R65 ;  /* 0x00000041f2417221 */ /* 0x000fe20000010000 */
[----:B------:R-:W-:-:S02]  /*d7d0*/  FSEL R245, R245, R70, !P0 ;  /* 0x00000046f5f57208 */ /* 0x000fc40004000000 */
[----:B------:R-:W-:Y:S02]  /*d7e0*/  FSEL R68, R68, R69, !P0 ;  /* 0x0000004544447208 */ /* 0x000fe40004000000 */
[----:B------:R-:W-:Y:S02]  /*d7f0*/  FSEL R242, R242, R65, !P0 ;  /* 0x00000041f2f27208 */ /* 0x000fe40004000000 */
[----:B------:R-:W-:Y:S02]  /*d800*/  MOV R70, RZ ;  /* 0x000000ff00467202 */ /* 0x000fe40000000f00 */
[----:B------:R-:W-:Y:S02]  /*d810*/  MOV R67, 0xffffffff ;  /* 0xffffffff00437802 */ /* 0x000fe40000000f00 */
[----:B------:R-:W-:Y:S02]  /*d820*/  MOV R244, R66 ;  /* 0x0000004200f47202 */ /* 0x000fe40000000f00 */
[----:B------:R-:W-:Y:S05]  /*d830*/  CALL.REL.NOINC `($__internal_188_$__cuda_sm70_shflsync_up) ;  /* 0x00001b8000007944 */ /* 0x000fea0003c00000 */
[----:B0-----:R-:W-:Y:S01]  /*d840*/  HFMA2.MMA R243, -RZ, RZ, 0, 1.1920928955078125e-07 ;  /* 0x00000002fff37435 */ /* 0x001fe200000001ff */
[----:B-1----:R-:W-:Y:S02]  /*d850*/  MOV R71, R67 ;  /* 0x0000004300477202 */ /* 0x002fe40000000f00 */
[----:B------:R-:W-:-:S02]  /*d860*/  MOV R244, R68 ;  /* 0x0000004400f47202 */ /* 0x000fc40000000f00 */
[----:B------:R-:W-:Y:S02]  /*d870*/  MOV R70, RZ ;  /* 0x000000ff00467202 */ /* 0x000fe40000000f00 */
[----:B------:R-:W-:Y:S02]  /*d880*/  MOV R67, 0xffffffff ;  /* 0xffffffff00437802 */ /* 0x000fe40000000f00 */
[----:B------:R-:W-:Y:S02]  /*d890*/  MOV R64, 0xd8b0 ;  /* 0x0000d8b000407802 */ /* 0x000fe40000000f00 */
[----:B------:R-:W-:Y:S05]  /*d8a0*/  CALL.REL.NOINC `($__internal_188_$__cuda_sm70_shflsync_up) ;  /* 0x00001b1000007944 */ /* 0x000fea0003c00000 */
[----:B0-----:R-:W-:Y:S01]  /*d8b0*/  HFMA2.MMA R243, -RZ, RZ, 0, 1.1920928955078125e-07 ;  /* 0x00000002fff37435 */ /* 0x001fe200000001ff */
[----:B-1----:R-:W-:Y:S02]  /*d8c0*/  MOV R69, R67 ;  /* 0x0000004300457202 */ /* 0x002fe40000000f00 */
[----:B------:R-:W-:Y:S02]  /*d8d0*/  MOV R244, R245 ;  /* 0x000000f500f47202 */ /* 0x000fe40000000f00 */
[----:B------:R-:W-:Y:S02]  /*d8e0*/  MOV R70, RZ ;  /* 0x000000ff00467202 */ /* 0x000fe40000000f00 */
[----:B------:R-:W-:-:S02]  /*d8f0*/  MOV R67, 0xffffffff ;  /* 0xffffffff00437802 */ /* 0x000fc40000000f00 */
[----:B------:R-:W-:Y:S02]  /*d900*/  MOV R64, 0xd920 ;  /* 0x0000d92000407802 */ /* 0x000fe40000000f00 */
[----:B------:R-:W-:Y:S05]  /*d910*/  CALL.REL.NOINC `($__internal_188_$__cuda_sm70_shflsync_up) ;  /* 0x00001aa000007944 */ /* 0x000fea0003c00000 */
[----:B0-----:R-:W-:Y:S01]  /*d920*/  HFMA2.MMA R243, -RZ, RZ, 0, 1.1920928955078125e-07 ;  /* 0x00000002fff37435 */ /* 0x001fe200000001ff */
[----:B-1----:R-:W-:Y:S02]  /*d930*/  MOV R241, R67 ;  /* 0x0000004300f17202 */ /* 0x002fe40000000f00 */
[----:B------:R-:W-:Y:S02]  /*d940*/  MOV R244, R242 ;  /* 0x000000f200f47202 */ /* 0x000fe40000000f00 */
[----:B------:R-:W-:Y:S02]  /*d950*/  MOV R70, RZ ;  /* 0x000000ff00467202 */ /* 0x000fe40000000f00 */
[----:B------:R-:W-:Y:S02]  /*d960*/  MOV R67, 0xffffffff ;  /* 0xffffffff00437802 */ /* 0x000fe40000000f00 */
[----:B------:R-:W-:Y:S02]  /*d970*/  MOV R64, 0xd990 ;  /* 0x0000d99000407802 */ /* 0x000fe40000000f00 */
[----:B------:R-:W-:Y:S05]  /*d980*/  CALL.REL.NOINC `($__internal_188_$__cuda_sm70_shflsync_up) ;  /* 0x00001a3000007944 */ /* 0x000fea0003c00000 */
        /* <DEDUP_REMOVED lines=17> */
[----:B------:R-:W-:Y:S05]  /*daa0*/  CALL.REL.NOINC `($__internal_188_$__cuda_sm70_shflsync_up) ;  /* 0x0000191000007944 */ /* 0x000fea0003c00000 */
[----:B0-----:R-:W-:Y:S01]  /*dab0*/  HFMA2.MMA R243, -RZ, RZ, 0, 2.384185791015625e-07 ;  /* 0x00000004fff37435 */ /* 0x001fe200000001ff */
[----:B-1----:R-:W-:Y:S02]  /*dac0*/  MOV R71, R67 ;  /* 0x0000004300477202 */ /* 0x002fe40000000f00 */
[----:B------:R-:W-:Y:S02]  /*dad0*/  MOV R244, R68 ;  /* 0x0000004400f47202 */ /* 0x000fe40000000f00 */
[----:B------:R-:W-:Y:S02]  /*dae0*/  MOV R70, RZ ;  /* 0x000000ff00467202 */ /* 0x000fe40000000f00 */
[----:B------:R-:W-:Y:S02]  /*daf0*/  MOV R67, 0xffffffff ;  /* 0xffffffff00437802 */ /* 0x000fe40000000f00 */
[----:B------:R-:W-:-:S02]  /*db00*/  MOV R64, 0xdb20 ;  /* 0x0000db2000407802 */ /* 0x000fc40000000f00 */
[----:B------:R-:W-:Y:S05]  /*db10*/  CALL.REL.NOINC `($__internal_188_$__cuda_sm70_shflsync_up) ;  /* 0x000018a000007944 */ /* 0x000fea0003c00000 */
[----:B0-----:R-:W-:Y:S01]  /*db20*/  HFMA2.MMA R243, -RZ, RZ, 0, 2.384185791015625e-07 ;  /* 0x00000004fff37435 */ /* 0x001fe200000001ff */
[----:B-1----:R-:W-:-:S02]  /*db30*/  MOV R69, R67 ;  /* 0x0000004300457202 */ /* 0x002fc40000000f00 */
[----:B------:R-:W-:Y:S02]  /*db40*/  MOV R244, R245 ;  /* 0x000000f500f47202 */ /* 0x000fe40000000f00 */
[----:B------:R-:W-:Y:S02]  /*db50*/  MOV R70, RZ ;  /* 0x000000ff00467202 */ /* 0x000fe40000000f00 */
[----:B------:R-:W-:Y:S02]  /*db60*/  MOV R67, 0xffffffff ;  /* 0xffffffff00437802 */ /* 0x000fe40000000f00 */
[----:B------:R-:W-:Y:S02]  /*db70*/  MOV R64, 0xdb90 ;  /* 0x0000db9000407802 */ /* 0x000fe40000000f00 */
[----:B------:R-:W-:Y:S05]  /*db80*/  CALL.REL.NOINC `($__internal_188_$__cuda_sm70_shflsync_up) ;  /* 0x0000183000007944 */ /* 0x000fea0003c00000 */
[----:B0-----:R-:W-:Y:S01]  /*db90*/  HFMA2.MMA R243, -RZ, RZ, 0, 2.384185791015625e-07 ;  /* 0x00000004fff37435 */ /* 0x001fe200000001ff */
[----:B-1----:R-:W-:Y:S02]  /*dba0*/  MOV R241, R67 ;  /* 0x0000004300f17202 */ /* 0x002fe40000000f00 */
[----:B------:R-:W-:Y:S02]  /*dbb0*/  MOV R244, R242 ;  /* 0x000000f200f47202 */ /* 0x000fe40000000f00 */
[----:B------:R-:W-:-:S02]  /*dbc0*/  MOV R70, RZ ;  /* 0x000000ff00467202 */ /* 0x000fc40000000f00 */
[----:B------:R-:W-:Y:S02]  /*dbd0*/  MOV R67, 0xffffffff ;  /* 0xffffffff00437802 */ /* 0x000fe40000000f00 */
[----:B------:R-:W-:Y:S02]  /*dbe0*/  MOV R64, 0xdc00 ;  /* 0x0000dc0000407802 */ /* 0x000fe40000000f00 */
[----:B------:R-:W-:Y:S05]  /*dbf0*/  CALL.REL.NOINC `($__internal_188_$__cuda_sm70_shflsync_up) ;  /* 0x000017c000007944 */ /* 0x000fea0003c00000 */
        /* <DEDUP_REMOVED lines=17> */
[----:B------:R-:W-:Y:S05]  /*dd10*/  CALL.REL.NOINC `($__internal_188_$__cuda_sm70_shflsync_up) ;  /* 0x000016a000007944 */ /* 0x000fea0003c00000 */
[----:B0-----:R-:W-:Y:S01]  /*dd20*/  HFMA2.MMA R243, -RZ, RZ, 0, 4.76837158203125e-07 ;  /* 0x00000008fff37435 */ /* 0x001fe200000001ff */
[----:B-1----:R-:W-:Y:S02]  /*dd30*/  MOV R71, R67 ;  /* 0x0000004300477202 */ /* 0x002fe40000000f00 */
[----:B------:R-:W-:Y:S02]  /*dd40*/  MOV R244, R68 ;  /* 0x0000004400f47202 */ /* 0x000fe40000000f00 */
[----:B------:R-:W-:Y:S02]  /*dd50*/  MOV R70, RZ ;  /* 0x000000ff00467202 */ /* 0x000fe40000000f00 */
[----:B------:R-:W-:Y:S02]  /*dd60*/  MOV R67, 0xffffffff ;  /* 0xffffffff00437802 */ /* 0x000fe40000000f00 */
[----:B------:R-:W-:Y:S02]  /*dd70*/  MOV R64, 0xdd90 ;  /* 0x0000dd9000407802 */ /* 0x000fe40000000f00 */
[----:B------:R-:W-:Y:S05]  /*dd80*/  CALL.REL.NOINC `($__internal_188_$__cuda_sm70_shflsync_up) ;  /* 0x0000163000007944 */ /* 0x000fea0003c00000 */
[----:B0-----:R-:W-:Y:S01]  /*dd90*/  HFMA2.MMA R243, -RZ, RZ, 0, 4.76837158203125e-07 ;  /* 0x00000008fff37435 */ /* 0x001fe200000001ff */
[----:B-1----:R-:W-:-:S02]  /*dda0*/  MOV R69, R67 ;  /* 0x0000004300457202 */ /* 0x002fc40000000f00 */
[----:B------:R-:W-:Y:S02]  /*ddb0*/  MOV R244, R245 ;  /* 0x000000f500f47202 */ /* 0x000fe40000000f00 */
[----:B------:R-:W-:Y:S02]  /*ddc0*/  MOV R70, RZ ;  /* 0x000000ff00467202 */ /* 0x000fe40000000f00 */
[----:B------:R-:W-:Y:S02]  /*ddd0*/  MOV R67, 0xffffffff ;  /* 0xffffffff00437802 */ /* 0x000fe40000000f00 */
[----:B------:R-:W-:Y:S02]  /*dde0*/  MOV R64, 0xde00 ;  /* 0x0000de0000407802 */ /* 0x000fe40000000f00 */
[----:B------:R-:W-:Y:S05]  /*ddf0*/  CALL.REL.NOINC `($__internal_188_$__cuda_sm70_shflsync_up) ;  /* 0x000015c000007944 */ /* 0x000fea0003c00000 */
[----:B0-----:R-:W-:Y:S01]  /*de00*/  HFMA2.MMA R243, -RZ, RZ, 0, 4.76837158203125e-07 ;  /* 0x00000008fff37435 */ /* 0x001fe200000001ff */
        /* <DEDUP_REMOVED lines=23> */
[----:B------:R-:W-:Y:S05]  /*df80*/  CALL.REL.NOINC `($__internal_188_$__cuda_sm70_shflsync_up) ;  /* 0x0000143000007944 */ /* 0x000fea0003c00000 */
[----:B0-----:R-:W-:Y:S01]  /*df90*/  HFMA2.MMA R243, -RZ, RZ, 0, 9.5367431640625e-07 ;  /* 0x00000010fff37435 */ /* 0x001fe200000001ff */
[----:B-1----:R-:W-:Y:S02]  /*dfa0*/  MOV R68, R67 ;  /* 0x0000004300447202 */ /* 0x002fe40000000f00 */
[----:B------:R-:W-:Y:S02]  /*dfb0*/  MOV R244, R69 ;  /* 0x0000004500f47202 */ /* 0x000fe40000000f00 */
[----:B------:R-:W-:Y:S02]  /*dfc0*/  MOV R70, RZ ;  /* 0x000000ff00467202 */ /* 0x000fe40000000f00 */
[----:B------:R-:W-:Y:S02]  /*dfd0*/  MOV R67, 0xffffffff ;  /* 0xffffffff00437802 */ /* 0x000fe40000000f00 */
[----:B------:R-:W-:Y:S02]  /*dfe0*/  MOV R64, 0xe000 ;  /* 0x0000e00000407802 */ /* 0x000fe40000000f00 */
[----:B------:R-:W-:Y:S05]  /*dff0*/  CALL.REL.NOINC `($__internal_188_$__cuda_sm70_shflsync_up) ;  /* 0x000013c000007944 */ /* 0x000fea0003c00000 */
[----:B0-----:R-:W-:Y:S01]  /*e000*/  HFMA2.MMA R243, -RZ, RZ, 0, 9.5367431640625e-07 ;  /* 0x00000010fff37435 */ /* 0x001fe200000001ff */
[----:B-1----:R-:W-:-:S02]  /*e010*/  MOV R71, R67 ;  /* 0x0000004300477202 */ /* 0x002fc40000000f00 */
[----:B------:R-:W-:Y:S02]  /*e020*/  MOV R244, R245 ;  /* 0x000000f500f47202 */ /* 0x000fe40000000f00 */
[----:B------:R-:W-:Y:S02]  /*e030*/  MOV R70, RZ ;  /* 0x000000ff00467202 */ /* 0x000fe40000000f00 */
[----:B------:R-:W-:Y:S02]  /*e040*/  MOV R67, 0xffffffff ;  /* 0xffffffff00437802 */ /* 0x000fe40000000f00 */
[----:B------:R-:W-:Y:S02]  /*e050*/  MOV R64, 0xe070 ;  /* 0x0000e07000407802 */ /* 0x000fe40000000f00 */
[----:B------:R-:W-:Y:S05]  /*e060*/  CALL.REL.NOINC `($__internal_188_$__cuda_sm70_shflsync_up) ;  /* 0x0000135000007944 */ /* 0x000fea0003c00000 */
[----:B0-----:R-:W-:Y:S01]  /*e070*/  HFMA2.MMA R243, -RZ, RZ, 0, 9.5367431640625e-07 ;  /* 0x00000010fff37435 */ /* 0x001fe200000001ff */
[----:B-1----:R-:W-:Y:S02]  /*e080*/  MOV R241, R67 ;  /* 0x0000004300f17202 */ /* 0x002fe40000000f00 */
[----:B------:R-:W-:Y:S02]  /*e090*/  MOV R244, R242 ;  /* 0x000000f200f47202 */ /* 0x000fe40000000f00 */
[----:B------:R-:W-:-:S02]  /*e0a0*/  MOV R70, RZ ;  /* 0x000000ff00467202 */ /* 0x000fc40000000f00 */
[----:B------:R-:W-:Y:S02]  /*e0b0*/  MOV R67, 0xffffffff ;  /* 0xffffffff00437802 */ /* 0x000fe40000000f00 */
[----:B------:R-:W-:Y:S02]  /*e0c0*/  MOV R64, 0xe0e0 ;  /* 0x0000e0e000407802 */ /* 0x000fe40000000f00 */
[----:B------:R-:W-:Y:S05]  /*e0d0*/  CALL.REL.NOINC `($__internal_188_$__cuda_sm70_shflsync_up) ;  /* 0x000012e000007944 */ /* 0x000fea0003c00000 */
[----:B01----:R-:W-:Y:S05]  /*e0e0*/  BRA `(.L_x_7934) ;  /* 0xffff7d9000007947 */ /* 0x003fea000383ffff */
.L_x_7835:
[----:B------:R-:W-:Y:S01]  /*e0f0*/  HFMA2.MMA R243, -RZ, RZ, 0, 5.9604644775390625e-08 ;  /* 0x00000001fff37435 */ /* 0x000fe200000001ff */
[----:B------:R-:W-:Y:S02]  /*e100*/  MOV R244, R70 ;  /* 0x0000004600f47202 */ /* 0x000fe40000000f00 */
[----:B------:R-:W-:Y:S02]  /*e110*/  MOV R70, RZ ;  /* 0x000000ff00467202 */ /* 0x000fe40000000f00 */
[----:B------:R-:W-:Y:S02]  /*e120*/  MOV R67, 0xffffffff ;  /* 0xffffffff00437802 */ /* 0x000fe40000000f00 */
[----:B------:R-:W-:Y:S02]  /*e130*/  MOV R64, 0xe150 ;  /* 0x0000e15000407802 */ /* 0x000fe40000000f00 */
[----:B-1---5:R-:W-:Y:S05]  /*e140*/  CALL.REL.NOINC `($__internal_188_$__cuda_sm70_shflsync_up) ;  /* 0x0000127000007944 */ /* 0x022fea0003c00000 */
[----:B0-----:R-:W-:Y:S01]  /*e150*/  HFMA2.MMA R243, -RZ, RZ, 0, 5.9604644775390625e-08 ;  /* 0x00000001fff37435 */ /* 0x001fe200000001ff */
[----:B-1----:R-:W-:-:S02]  /*e160*/  MOV R66, R67 ;  /* 0x0000004300427202 */ /* 0x002fc40000000f00 */
[----:B------:R-:W-:Y:S02]  /*e170*/  MOV R244, R69 ;  /* 0x0000004500f47202 */ /* 0x000fe40000000f00 */
[----:B------:R-:W-:Y:S02]  /*e180*/  MOV R70, RZ ;  /* 0x000000ff00467202 */ /* 0x000fe40000000f00 */
[----:B------:R-:W-:Y:S02]  /*e190*/  MOV R67, 0xffffffff ;  /* 0xffffffff00437802 */ /* 0x000fe40000000f00 */
[----:B------:R-:W-:Y:S02]  /*e1a0*/  MOV R64, 0xe1c0 ;  /* 0x0000e1c000407802 */ /* 0x000fe40000000f00 */
[----:B------:R-:W-:Y:S05]  /*e1b0*/  CALL.REL.NOINC `($__internal_188_$__cuda_sm70_shflsync_up) ;  /* 0x0000120000007944 */ /* 0x000fea0003c00000 */
[----:B0-----:R-:W-:Y:S01]  /*e1c0*/  HFMA2.MMA R243, -RZ, RZ, 0, 5.9604644775390625e-08 ;  /* 0x00000001fff37435 */ /* 0x001fe200000001ff */
[----:B-1----:R-:W-:Y:S02]  /*e1d0*/  MOV R69, R67 ;  /* 0x0000004300457202 */ /* 0x002fe40000000f00 */
[----:B------:R-:W-:Y:S02]  /*e1e0*/  MOV R244, R242 ;  /* 0x000000f200f47202 */ /* 0x000fe40000000f00 */
[----:B------:R-:W-:-:S02]  /*e1f0*/  MOV R70, RZ ;  /* 0x000000ff00467202 */ /* 0x000fc40000000f00 */
[----:B------:R-:W-:Y:S02]  /*e200*/  MOV R67, 0xffffffff ;  /* 0xffffffff00437802 */ /* 0x000fe40000000f00 */
[----:B------:R-:W-:Y:S02]  /*e210*/  MOV R64, 0xe230 ;  /* 0x0000e23000407802 */ /* 0x000fe40000000f00 */
[----:B------:R-:W-:Y:S05]  /*e220*/  CALL.REL.NOINC `($__internal_188_$__cuda_sm70_shflsync_up) ;  /* 0x0000119000007944 */ /* 0x000fea0003c00000 */
[----:B0-----:R-:W-:Y:S01]  /*e230*/  HFMA2.MMA R243, -RZ, RZ, 0, 5.9604644775390625e-08 ;  /* 0x00000001fff37435 */ /* 0x001fe200000001ff */
[----:B-1----:R-:W-:Y:S02]  /*e240*/  MOV R242, R67 ;  /* 0x0000004300f27202 */ /* 0x002fe40000000f00 */
[----:B------:R-:W-:Y:S02]  /*e250*/  MOV R244, R241 ;  /* 0x000000f100f47202 */ /* 0x000fe40000000f00 */
[----:B------:R-:W-:Y:S02]  /*e260*/  MOV R70, RZ ;  /* 0x000000ff00467202 */ /* 0x000fe40000000f00 */
[----:B------:R-:W-:Y:S02]  /*e270*/  MOV R67, 0xffffffff ;  /* 0xffffffff00437802 */ /* 0x000fe40000000f00 */
[----:B------:R-:W-:-:S02]  /*e280*/  MOV R64, 0xe2a0 ;  /* 0x0000e2a000407802 */ /* 0x000fc40000000f00 */
[----:B------:R-:W-:Y:S05]  /*e290*/  CALL.REL.NOINC `($__internal_188_$__cuda_sm70_shflsync_up) ;  /* 0x0000112000007944 */ /* 0x000fea0003c00000 */
[----:B-1----:R-:W-:Y:S01]  /*e2a0*/  MOV R241, R67 ;  /* 0x0000004300f17202 */ /* 0x002fe20000000f00 */
[----:B------:R-:W-:Y:S01]  /*e2b0*/  HFMA2.MMA R67, -RZ, RZ, 0, 0 ;  /* 0x00000000ff437435 */ /* 0x000fe200000001ff */
[----:B0-----:R-:W-:-:S02]  /*e2c0*/  MOV R70, R66 ;  /* 0x0000004200467202 */ /* 0x001fc40000000f00 */
[----:B------:R-:W-:Y:S02]  /*e2d0*/  MOV R68, R60 ;  /* 0x0000003c00447202 */ /* 0x000fe40000000f00 */
[----:B------:R-:W-:Y:S02]  /*e2e0*/  MOV R65, 0x1f ;  /* 0x0000001f00417802 */ /* 0x000fe40000000f00 */
[----:B------:R-:W-:Y:S02]  /*e2f0*/  MOV R64, 0xffffffff ;  /* 0xffffffff00407802 */ /* 0x000fe40000000f00 */
[----:B------:R-:W-:Y:S02]  /*e300*/  MOV R66, 0xe320 ;  /* 0x0000e32000427802 */ /* 0x000fe40000000f00 */
[----:B------:R-:W-:Y:S05]  /*e310*/  CALL.REL.NOINC `($__internal_187_$__cuda_sm70_shflsync_idx_p) ;  /* 0x0000106000007944 */ /* 0x000fea0003c00000 */
[----:B------:R-:W-:Y:S01]  /*e320*/  HFMA2.MMA R67, -RZ, RZ, 0, 0 ;  /* 0x00000000ff437435 */ /* 0x000fe200000001ff */
[----:B-1----:R-:W-:Y:S02]  /*e330*/  MOV R71, R65 ;  /* 0x0000004100477202 */ /* 0x002fe40000000f00 */
[----:B------:R-:W-:Y:S02]  /*e340*/  MOV R68, R61 ;  /* 0x0000003d00447202 */ /* 0x000fe40000000f00 */
[----:B------:R-:W-:-:S02]  /*e350*/  MOV R65, 0x1f ;  /* 0x0000001f00417802 */ /* 0x000fc40000000f00 */
[----:B------:R-:W-:Y:S02]  /*e360*/  MOV R64, 0xffffffff ;  /* 0xffffffff00407802 */ /* 0x000fe40000000f00 */
[----:B------:R-:W-:Y:S02]  /*e370*/  MOV R66, 0xe390 ;  /* 0x0000e39000427802 */ /* 0x000fe40000000f00 */
[----:B------:R-:W-:Y:S05]  /*e380*/  CALL.REL.NOINC `($__internal_187_$__cuda_sm70_shflsync_idx_p) ;  /* 0x00000ff000007944 */ /* 0x000fea0003c00000 */
[----:B------:R-:W-:Y:S01]  /*e390*/  HFMA2.MMA R67, -RZ, RZ, 0, 0 ;  /* 0x00000000ff437435 */ /* 0x000fe200000001ff */
[----:B-1----:R-:W-:Y:S02]  /*e3a0*/  MOV R243, R65 ;  /* 0x0000004100f37202 */ /* 0x002fe40000000f00 */
[----:B------:R-:W-:Y:S02]  /*e3b0*/  MOV R68, R62 ;  /* 0x0000003e00447202 */ /* 0x000fe40000000f00 */
[----:B------:R-:W-:Y:S02]  /*e3c0*/  MOV R65, 0x1f ;  /* 0x0000001f00417802 */ /* 0x000fe40000000f00 */
[----:B------:R-:W-:Y:S02]  /*e3d0*/  MOV R64, 0xffffffff ;  /* 0xffffffff00407802 */ /* 0x000fe40000000f00 */
[----:B------:R-:W-:-:S02]  /*e3e0*/  MOV R66, 0xe400 ;  /* 0x0000e40000427802 */ /* 0x000fc40000000f00 */
[----:B------:R-:W-:Y:S05]  /*e3f0*/  CALL.REL.NOINC `($__internal_187_$__cuda_sm70_shflsync_idx_p) ;  /* 0x00000f8000007944 */ /* 0x000fea0003c00000 */
[----:B------:R-:W-:Y:S01]  /*e400*/  HFMA2.MMA R67, -RZ, RZ, 0, 0 ;  /* 0x00000000ff437435 */ /* 0x000fe200000001ff */
[----:B-1----:R-:W-:-:S02]  /*e410*/  MOV R244, R65 ;  /* 0x0000004100f47202 */ /* 0x002fc40000000f00 */
[----:B------:R-:W-:Y:S02]  /*e420*/  MOV R68, R63 ;  /* 0x0000003f00447202 */ /* 0x000fe40000000f00 */
[----:B------:R-:W-:Y:S02]  /*e430*/  MOV R65, 0x1f ;  /* 0x0000001f00417802 */ /* 0x000fe40000000f00 */
[----:B------:R-:W-:Y:S02]  /*e440*/  MOV R64, 0xffffffff ;  /* 0xffffffff00407802 */ /* 0x000fe40000000f00 */
[----:B------:R-:W-:Y:S02]  /*e450*/  MOV R66, 0xe470 ;  /* 0x0000e47000427802 */ /* 0x000fe40000000f00 */
[----:B------:R-:W-:Y:S05]  /*e460*/  CALL.REL.NOINC `($__internal_187_$__cuda_sm70_shflsync_idx_p) ;  /* 0x00000f1000007944 */ /* 0x000fea0003c00000 */
[----:B-1----:R-:W-:Y:S01]  /*e470*/  MOV R67, R65 ;  /* 0x0000004100437202 */ /* 0x002fe20000000f00 */
[----:B------:R-:W-:Y:S05]  /*e480*/  BRA `(.L_x_7935) ;  /* 0xffff7d3000007947 */ /* 0x000fea000383ffff */
.L_x_7838:
[----:B------:R-:W-:Y:S01]  /*e490*/  HFMA2.MMA R68, -RZ, RZ, 0, 5.9604644775390625e-08 ;  /* 0x00000001ff447435 */ /* 0x000fe200000001ff */
[----:B------:R-:W-:Y:S02]  /*e4a0*/  MOV R241, R70 ;  /* 0x0000004600f17202 */ /* 0x000fe40000000f00 */
[----:B------:R-:W-:-:S02]  /*e4b0*/  MOV R67, 0x1f ;  /* 0x0000001f00437802 */ /* 0x000fc40000000f00 */
[----:B------:R-:W-:Y:S02]  /*e4c0*/  MOV R66, 0xffffffff ;  /* 0xffffffff00427802 */ /* 0x000fe40000000f00 */
[----:B------:R-:W-:Y:S02]  /*e4d0*/  MOV R64, 0xe4f0 ;  /* 0x0000e4f000407802 */ /* 0x000fe40000000f00 */
[----:B0-----:R-:W-:Y:S05]  /*e4e0*/  CALL.REL.NOINC `($__internal_186_$__cuda_sm70_shflsync_down) ;  /* 0x00000e5000007944 */ /* 0x001fea0003c00000 */
[----:B-1----:R-:W-:Y:S01]  /*e4f0*/  MOV R125, R66 ;  /* 0x00000042007d7202 */ /* 0x002fe20000000f00 */
[----:B0-----:R-:W-:Y:S05]  /*e500*/  BRA `(.L_x_7936) ;  /* 0xffff8fc000007947 */ /* 0x001fea000383ffff */
.L_x_7839:
[----:B------:R-:W-:Y:S01]  /*e510*/  HFMA2.MMA R68, -RZ, RZ, 0, 5.9604644775390625e-08 ;  /* 0x00000001ff447435 */ /* 0x000fe200000001ff */
[----:B------:R-:W-:Y:S02]  /*e520*/  MOV R241, R69 ;  /* 0x0000004500f17202 */ /* 0x000fe40000000f00 */
[----:B------:R-:W-:Y:S02]  /*e530*/  MOV R67, 0x1f ;  /* 0x0000001f00437802 */ /* 0x000fe40000000f00 */
[----:B------:R-:W-:Y:S02]  /*e540*/  MOV R66, 0xffffffff ;  /* 0xffffffff00427802 */ /* 0x000fe40000000f00 */
[----:B------:R-:W-:-:S02]  /*e550*/  MOV R64, 0xe570 ;  /* 0x0000e57000407802 */ /* 0x000fc40000000f00 */
[----:B012---:R-:W-:Y:S05]  /*e560*/  CALL.REL.NOINC `($__internal_186_$__cuda_sm70_shflsync_down) ;  /* 0x00000dd000007944 */ /* 0x007fea0003c00000 */
[----:B0-----:R-:W-:Y:S01]  /*e570*/  HFMA2.MMA R68, -RZ, RZ, 0, 5.9604644775390625e-08 ;  /* 0x00000001ff447435 */ /* 0x001fe200000001ff */
[----:B-1----:R-:W-:-:S02]  /*e580*/  MOV R242, R66 ;  /* 0x0000004200f27202 */ /* 0x002fc40000000f00 */
[----:B------:R-:W-:Y:S02]  /*e590*/  MOV R241, R247 ;  /* 0x000000f700f17202 */ /* 0x000fe40000000f00 */
[----:B------:R-:W-:Y:S02]  /*e5a0*/  MOV R67, 0x1f ;  /* 0x0000001f00437802 */ /* 0x000fe40000000f00 */
[----:B------:R-:W-:Y:S02]  /*e5b0*/  MOV R66, 0xffffffff ;  /* 0xffffffff00427802 */ /* 0x000fe40000000f00 */
[----:B------:R-:W-:Y:S02]  /*e5c0*/  MOV R64, 0xe5e0 ;  /* 0x0000e5e000407802 */ /* 0x000fe40000000f00 */
[----:B------:R-:W-:Y:S05]  /*e5d0*/  CALL.REL.NOINC `($__internal_186_$__cuda_sm70_shflsync_down) ;  /* 0x00000d6000007944 */ /* 0x000fea0003c00000 */
[----:B0-----:R-:W-:Y:S01]  /*e5e0*/  HFMA2.MMA R68, -RZ, RZ, 0, 5.9604644775390625e-08 ;  /* 0x00000001ff447435 */ /* 0x001fe200000001ff */
[----:B-1----:R-:W-:Y:S02]  /*e5f0*/  MOV R243, R66 ;  /* 0x0000004200f37202 */ /* 0x002fe40000000f00 */
[----:B------:R-:W-:Y:S02]  /*e600*/  MOV R241, R71 ;  /* 0x0000004700f17202 */ /* 0x000fe40000000f00 */
[----:B------:R-:W-:-:S02]  /*e610*/  MOV R67, 0x1f ;  /* 0x0000001f00437802 */ /* 0x000fc40000000f00 */
[----:B------:R-:W-:Y:S02]  /*e620*/  MOV R66, 0xffffffff ;  /* 0xffffffff00427802 */ /* 0x000fe40000000f00 */
[----:B------:R-:W-:Y:S02]  /*e630*/  MOV R64, 0xe650 ;  /* 0x0000e65000407802 */ /* 0x000fe40000000f00 */
[----:B------:R-:W-:Y:S05]  /*e640*/  CALL.REL.NOINC `($__internal_186_$__cuda_sm70_shflsync_down) ;  /* 0x00000cf000007944 */ /* 0x000fea0003c00000 */
[----:B01----:R-:W-:Y:S05]  /*e650*/  BRA `(.L_x_7937) ;  /* 0xffff8eb000007947 */ /* 0x003fea000383ffff */
.L_x_7842:
[----:B------:R-:W-:Y:S01]  /*e660*/  HFMA2.MMA R68, -RZ, RZ, 0, 1.1920928955078125e-07 ;  /* 0x00000002ff447435 */ /* 0x000fe200000001ff */
[----:B------:R-:W-:Y:S02]  /*e670*/  MOV R241, R70 ;  /* 0x0000004600f17202 */ /* 0x000fe40000000f00 */
[----:B------:R-:W-:Y:S02]  /*e680*/  MOV R67, 0x1f ;  /* 0x0000001f00437802 */ /* 0x000fe40000000f00 */
[----:B-1----:R-:W-:Y:S02]  /*e690*/  MOV R66, 0xffffffff ;  /* 0xffffffff00427802 */ /* 0x002fe40000000f00 */
[----:B------:R-:W-:Y:S02]  /*e6a0*/  MOV R64, 0xe6c0 ;  /* 0x0000e6c000407802 */ /* 0x000fe40000000f00 */
[----:B0-234-:R-:W-:Y:S05]  /*e6b0*/  CALL.REL.NOINC `($__internal_186_$__cuda_sm70_shflsync_down) ;  /* 0x00000c8000007944 */ /* 0x01dfea0003c00000 */
[----:B0-----:R-:W-:Y:S01]  /*e6c0*/  HFMA2.MMA R68, -RZ, RZ, 0, 1.1920928955078125e-07 ;  /* 0x00000002ff447435 */ /* 0x001fe200000001ff */
[----:B-1----:R-:W-:-:S02]  /*e6d0*/  MOV R125, R66 ;  /* 0x00000042007d7202 */ /* 0x002fc40000000f00 */
[----:B------:R-:W-:Y:S02]  /*e6e0*/  MOV R241, R69 ;  /* 0x0000004500f17202 */ /* 0x000fe40000000f00 */
[----:B------:R-:W-:Y:S02]  /*e6f0*/  MOV R67, 0x1f ;  /* 0x0000001f00437802 */ /* 0x000fe40000000f00 */
[----:B------:R-:W-:Y:S02]  /*e700*/  MOV R66, 0xffffffff ;  /* 0xffffffff00427802 */ /* 0x000fe40000000f00 */
[----:B------:R-:W-:Y:S02]  /*e710*/  MOV R64, 0xe730 ;  /* 0x0000e73000407802 */ /* 0x000fe40000000f00 */
[----:B------:R-:W-:Y:S05]  /*e720*/  CALL.REL.NOINC `($__internal_186_$__cuda_sm70_shflsync_down) ;  /* 0x00000c1000007944 */ /* 0x000fea0003c00000 */
[----:B0-----:R-:W-:Y:S01]  /*e730*/  HFMA2.MMA R68, -RZ, RZ, 0, 1.1920928955078125e-07 ;  /* 0x00000002ff447435 */ /* 0x001fe200000001ff */
[----:B-1----:R-:W-:Y:S02]  /*e740*/  MOV R242, R66 ;  /* 0x0000004200f27202 */ /* 0x002fe40000000f00 */
[----:B------:R-:W-:Y:S02]  /*e750*/  MOV R241, R247 ;  /* 0x000000f700f17202 */ /* 0x000fe40000000f00 */
[----:B------:R-:W-:-:S02]  /*e760*/  MOV R67, 0x1f ;  /* 0x0000001f00437802 */ /* 0x000fc40000000f00 */
[----:B------:R-:W-:Y:S02]  /*e770*/  MOV R66, 0xffffffff ;  /* 0xffffffff00427802 */ /* 0x000fe40000000f00 */
[----:B------:R-:W-:Y:S02]  /*e780*/  MOV R64, 0xe7a0 ;  /* 0x0000e7a000407802 */ /* 0x000fe40000000f00 */
[----:B------:R-:W-:Y:S05]  /*e790*/  CALL.REL.NOINC `($__internal_186_$__cuda_sm70_shflsync_down) ;  /* 0x00000ba000007944 */ /* 0x000fea0003c00000 */
[----:B0-----:R-:W-:Y:S01]  /*e7a0*/  HFMA2.MMA R68, -RZ, RZ, 0, 1.1920928955078125e-07 ;  /* 0x00000002ff447435 */ /* 0x001fe200000001ff */
[----:B-1----:R-:W-:Y:S02]  /*e7b0*/  MOV R243, R66 ;  /* 0x0000004200f37202 */ /* 0x002fe40000000f00 */
[----:B------:R-:W-:Y:S02]  /*e7c0*/  MOV R241, R71 ;  /* 0x0000004700f17202 */ /* 0x000fe40000000f00 */
[----:B------:R-:W-:Y:S02]  /*e7d0*/  MOV R67, 0x1f ;  /* 0x0000001f00437802 */ /* 0x000fe40000000f00 */
[----:B------:R-:W-:Y:S02]  /*e7e0*/  MOV R66, 0xffffffff ;  /* 0xffffffff00427802 */ /* 0x000fe40000000f00 */
[----:B------:R-:W-:-:S02]  /*e7f0*/  MOV R64, 0xe810 ;  /* 0x0000e81000407802 */ /* 0x000fc40000000f00 */
[----:B------:R-:W-:Y:S05]  /*e800*/  CALL.REL.NOINC `($__internal_186_$__cuda_sm70_shflsync_down) ;  /* 0x00000b3000007944 */ /* 0x000fea0003c00000 */
[----:B01----:R-:W-:Y:S05]  /*e810*/  BRA `(.L_x_7938) ;  /* 0xffff8e4000007947 */ /* 0x003fea000383ffff */
.L_x_7845:
[----:B------:R-:W-:Y:S01]  /*e820*/  HFMA2.MMA R68, -RZ, RZ, 0, 2.384185791015625e-07 ;  /* 0x00000004ff447435 */ /* 0x000fe200000001ff */
[----:B------:R-:W-:-:S02]  /*e830*/  MOV R241, R70 ;  /* 0x0000004600f17202 */ /* 0x000fc40000000f00 */
[----:B------:R-:W-:Y:S02]  /*e840*/  MOV R67, 0x1f ;  /* 0x0000001f00437802 */ /* 0x000fe40000000f00 */
[----:B-1----:R-:W-:Y:S02]  /*e850*/  MOV R66, 0xffffffff ;  /* 0xffffffff00427802 */ /* 0x002fe40000000f00 */
[----:B------:R-:W-:Y:S02]  /*e860*/  MOV R64, 0xe880 ;  /* 0x0000e88000407802 */ /* 0x000fe40000000f00 */
[----:B0-234-:R-:W-:Y:S05]  /*e870*/  CALL.REL.NOINC `($__internal_186_$__cuda_sm70_shflsync_down) ;  /* 0x00000ac000007944 */ /* 0x01dfea0003c00000 */
[----:B-1----:R-:W-:Y:S01]  /*e880*/  MOV R125, R66 ;  /* 0x00000042007d7202 */ /* 0x002fe20000000f00 */
[----:B0-----:R-:W-:Y:S05]  /*e890*/  BRA `(.L_x_7939) ;  /* 0xffff8ee000007947 */ /* 0x001fea000383ffff */
.L_x_7846:
[----:B------:R-:W-:Y:S01]  /*e8a0*/  HFMA2.MMA R68, -RZ, RZ, 0, 2.384185791015625e-07 ;  /* 0x00000004ff447435 */ /* 0x000fe200000001ff */
[----:B------:R-:W-:Y:S02]  /*e8b0*/  MOV R241, R69 ;  /* 0x0000004500f17202 */ /* 0x000fe40000000f00 */
[----:B------:R-:W-:Y:S02]  /*e8c0*/  MOV R67, 0x1f ;  /* 0x0000001f00437802 */ /* 0x000fe40000000f00 */
[----:B-1----:R-:W-:-:S02]  /*e8d0*/  MOV R66, 0xffffffff ;  /* 0xffffffff00427802 */ /* 0x002fc40000000f00 */
[----:B------:R-:W-:Y:S02]  /*e8e0*/  MOV R64, 0xe900 ;  /* 0x0000e90000407802 */ /* 0x000fe40000000f00 */
[----:B0-234-:R-:W-:Y:S05]  /*e8f0*/  CALL.REL.NOINC `($__internal_186_$__cuda_sm70_shflsync_down) ;  /* 0x00000a4000007944 */ /* 0x01dfea0003c00000 */
[----:B0-----:R-:W-:Y:S01]  /*e900*/  HFMA2.MMA R68, -RZ, RZ, 0, 2.384185791015625e-07 ;  /* 0x00000004ff447435 */ /* 0x001fe200000001ff */
[----:B-1----:R-:W-:Y:S02]  /*e910*/  MOV R242, R66 ;  /* 0x0000004200f27202 */ /* 0x002fe40000000f00 */
[----:B------:R-:W-:Y:S02]  /*e920*/  MOV R241, R247 ;  /* 0x000000f700f17202 */ /* 0x000fe40000000f00 */
[----:B------:R-:W-:Y:S02]  /*e930*/  MOV R67, 0x1f ;  /* 0x0000001f00437802 */ /* 0x000fe40000000f00 */
[----:B------:R-:W-:Y:S02]  /*e940*/  MOV R66, 0xffffffff ;  /* 0xffffffff00427802 */ /* 0x000fe40000000f00 */
[----:B------:R-:W-:Y:S02]  /*e950*/  MOV R64, 0xe970 ;  /* 0x0000e97000407802 */ /* 0x000fe40000000f00 */
[----:B------:R-:W-:Y:S05]  /*e960*/  CALL.REL.NOINC `($__internal_186_$__cuda_sm70_shflsync_down) ;  /* 0x000009d000007944 */ /* 0x000fea0003c00000 */
[----:B0-----:R-:W-:Y:S01]  /*e970*/  HFMA2.MMA R68, -RZ, RZ, 0, 2.384185791015625e-07 ;  /* 0x00000004ff447435 */ /* 0x001fe200000001ff */
[----:B-1----:R-:W-:-:S02]  /*e980*/  MOV R243, R66 ;  /* 0x0000004200f37202 */ /* 0x002fc40000000f00 */
[----:B------:R-:W-:Y:S02]  /*e990*/  MOV R241, R71 ;  /* 0x0000004700f17202 */ /* 0x000fe40000000f00 */
[----:B------:R-:W-:Y:S02]  /*e9a0*/  MOV R67, 0x1f ;  /* 0x0000001f00437802 */ /* 0x000fe40000000f00 */
[----:B------:R-:W-:Y:S02]  /*e9b0*/  MOV R66, 0xffffffff ;  /* 0xffffffff00427802 */ /* 0x000fe40000000f00 */
[----:B------:R-:W-:Y:S02]  /*e9c0*/  MOV R64, 0xe9e0 ;  /* 0x0000e9e000407802 */ /* 0x000fe40000000f00 */
[----:B------:R-:W-:Y:S05]  /*e9d0*/  CALL.REL.NOINC `($__internal_186_$__cuda_sm70_shflsync_down) ;  /* 0x0000096000007944 */ /* 0x000fea0003c00000 */
[----:B01----:R-:W-:Y:S05]  /*e9e0*/  BRA `(.L_x_7940) ;  /* 0xffff8dd000007947 */ /* 0x003fea000383ffff */
.L_x_7849:
[----:B------:R-:W-:Y:S01]  /*e9f0*/  HFMA2.MMA R68, -RZ, RZ, 0, 4.76837158203125e-07 ;  /* 0x00000008ff447435 */ /* 0x000fe200000001ff */
[----:B------:R-:W-:Y:S02]  /*ea00*/  MOV R241, R70 ;  /* 0x0000004600f17202 */ /* 0x000fe40000000f00 */
[----:B------:R-:W-:Y:S02]  /*ea10*/  MOV R67, 0x1f ;  /* 0x0000001f00437802 */ /* 0x000fe40000000f00 */
[----:B-1----:R-:W-:-:S02]  /*ea20*/  MOV R66, 0xffffffff ;  /* 0xffffffff00427802 */ /* 0x002fc40000000f00 */
[----:B------:R-:W-:Y:S02]  /*ea30*/  MOV R64, 0xea50 ;  /* 0x0000ea5000407802 */ /* 0x000fe40000000f00 */
[----:B0-234-:R-:W-:Y:S05]  /*ea40*/  CALL.REL.NOINC `($__internal_186_$__cuda_sm70_shflsync_down) ;  /* 0x000008f000007944 */ /* 0x01dfea0003c00000 */
[----:B0-----:R-:W-:Y:S01]  /*ea50*/  HFMA2.MMA R68, -RZ, RZ, 0, 4.76837158203125e-07 ;  /* 0x00000008ff447435 */ /* 0x001fe200000001ff */
[----:B-1----:R-:W-:Y:S02]  /*ea60*/  MOV R125, R66 ;  /* 0x00000042007d7202 */ /* 0x002fe40000000f00 */
[----:B------:R-:W-:Y:S02]  /*ea70*/  MOV R241, R69 ;  /* 0x0000004500f17202 */ /* 0x000fe40000000f00 */
[----:B------:R-:W-:Y:S02]  /*ea80*/  MOV R67, 0x1f ;  /* 0x0000001f00437802 */ /* 0x000fe40000000f00 */
[----:B------:R-:W-:Y:S02]  /*ea90*/  MOV R66, 0xffffffff ;  /* 0xffffffff00427802 */ /* 0x000fe40000000f00 */
[----:B------:R-:W-:Y:S02]  /*eaa0*/  MOV R64, 0xeac0 ;  /* 0x0000eac000407802 */ /* 0x000fe40000000f00 */
[----:B------:R-:W-:Y:S05]  /*eab0*/  CALL.REL.NOINC `($__internal_186_$__cuda_sm70_shflsync_down) ;  /* 0x0000088000007944 */ /* 0x000fea0003c00000 */
[----:B0-----:R-:W-:Y:S01]  /*eac0*/  HFMA2.MMA R68, -RZ, RZ, 0, 4.76837158203125e-07 ;  /* 0x00000008ff447435 */ /* 0x001fe200000001ff */
[----:B-1----:R-:W-:-:S02]  /*ead0*/  MOV R242, R66 ;  /* 0x0000004200f27202 */ /* 0x002fc40000000f00 */
[----:B------:R-:W-:Y:S02]  /*eae0*/  MOV R241, R247 ;  /* 0x000000f700f17202 */ /* 0x000fe40000000f00 */
[----:B------:R-:W-:Y:S02]  /*eaf0*/  MOV R67, 0x1f ;  /* 0x0000001f00437802 */ /* 0x000fe40000000f00 */
[----:B------:R-:W-:Y:S02]  /*eb00*/  MOV R66, 0xffffffff ;  /* 0xffffffff00427802 */ /* 0x000fe40000000f00 */
[----:B------:R-:W-:Y:S02]  /*eb10*/  MOV R64, 0xeb30 ;  /* 0x0000eb3000407802 */ /* 0x000fe40000000f00 */
[----:B------:R-:W-:Y:S05]  /*eb20*/  CALL.REL.NOINC `($__internal_186_$__cuda_sm70_shflsync_down) ;  /* 0x0000081000007944 */ /* 0x000fea0003c00000 */
[----:B0-----:R-:W-:Y:S01]  /*eb30*/  HFMA2.MMA R68, -RZ, RZ, 0, 4.76837158203125e-07 ;  /* 0x00000008ff447435 */ /* 0x001fe200000001ff */
[----:B-1----:R-:W-:Y:S02]  /*eb40*/  MOV R243, R66 ;  /* 0x0000004200f37202 */ /* 0x002fe40000000f00 */
[----:B------:R-:W-:Y:S02]  /*eb50*/  MOV R241, R71 ;  /* 0x0000004700f17202 */ /* 0x000fe40000000f00 */
[----:B------:R-:W-:-:S02]  /*eb60*/  MOV R67, 0x1f ;  /* 0x0000001f00437802 */ /* 0x000fc40000000f00 */
[----:B------:R-:W-:Y:S02]  /*eb70*/  MOV R66, 0xffffffff ;  /* 0xffffffff00427802 */ /* 0x000fe40000000f00 */
[----:B------:R-:W-:Y:S02]  /*eb80*/  MOV R64, 0xeba0 ;  /* 0x0000eba000407802 */ /* 0x000fe40000000f00 */
[----:B------:R-:W-:Y:S05]  /*eb90*/  CALL.REL.NOINC `($__internal_186_$__cuda_sm70_shflsync_down) ;  /* 0x000007a000007944 */ /* 0x000fea0003c00000 */
[----:B01----:R-:W-:Y:S05]  /*eba0*/  BRA `(.L_x_7941) ;  /* 0xffff8d6000007947 */ /* 0x003fea000383ffff */
.L_x_7852:
[----:B------:R-:W-:Y:S01]  /*ebb0*/  HFMA2.MMA R68, -RZ, RZ, 0, 9.5367431640625e-07 ;  /* 0x00000010ff447435 */ /* 0x000fe200000001ff */
[----:B------:R-:W-:Y:S02]  /*ebc0*/  MOV R241, R70 ;  /* 0x0000004600f17202 */ /* 0x000fe40000000f00 */
[----:B------:R-:W-:Y:S02]  /*ebd0*/  MOV R67, 0x1f ;  /* 0x0000001f00437802 */ /* 0x000fe40000000f00 */
[----:B-1----:R-:W-:Y:S02]  /*ebe0*/  MOV R66, 0xffffffff ;  /* 0xffffffff00427802 */ /* 0x002fe40000000f00 */
[----:B------:R-:W-:Y:S02]  /*ebf0*/  MOV R64, 0xec10 ;  /* 0x0000ec1000407802 */ /* 0x000fe40000000f00 */
[----:B0-234-:R-:W-:Y:S05]  /*ec00*/  CALL.REL.NOINC `($__internal_186_$__cuda_sm70_shflsync_down) ;  /* 0x0000073000007944 */ /* 0x01dfea0003c00000 */
[----:B-1----:R-:W-:Y:S01]  /*ec10*/  MOV R125, R66 ;  /* 0x00000042007d7202 */ /* 0x002fe20000000f00 */
[----:B0-----:R-:W-:Y:S05]  /*ec20*/  BRA `(.L_x_7942) ;  /* 0xffff8e0000007947 */ /* 0x001fea000383ffff */
.L_x_7853:
[----:B------:R-:W-:Y:S01]  /*ec30*/  HFMA2.MMA R68, -RZ, RZ, 0, 9.5367431640625e-07 ;  /* 0x00000010ff447435 */ /* 0x000fe200000001ff */
[----:B------:R-:W-:-:S02]  /*ec40*/  MOV R241, R69 ;  /* 0x0000004500f17202 */ /* 0x000fc40000000f00 */
[----:B------:R-:W-:Y:S02]  /*ec50*/  MOV R67, 0x1f ;  /* 0x0000001f00437802 */ /* 0x000fe40000000f00 */
[----:B-1----:R-:W-:Y:S02]  /*ec60*/  MOV R66, 0xffffffff ;  /* 0xffffffff00427802 */ /* 0x002fe40000000f00 */
[----:B------:R-:W-:Y:S02]  /*ec70*/  MOV R64, 0xec90 ;  /* 0x0000ec9000407802 */ /* 0x000fe40000000f00 */
[----:B0-234-:R-:W-:Y:S05]  /*ec80*/  CALL.REL.NOINC `($__internal_186_$__cuda_sm70_shflsync_down) ;  /* 0x000006b000007944 */ /* 0x01dfea0003c00000 */
[----:B0-----:R-:W-:Y:S01]  /*ec90*/  HFMA2.MMA R68, -RZ, RZ, 0, 9.5367431640625e-07 ;  /* 0x00000010ff447435 */ /* 0x001fe200000001ff */
[----:B-1----:R-:W-:Y:S02]  /*eca0*/  MOV R242, R66 ;  /* 0x0000004200f27202 */ /* 0x002fe40000000f00 */
[----:B------:R-:W-:Y:S02]  /*ecb0*/  MOV R241, R247 ;  /* 0x000000f700f17202 */ /* 0x000fe40000000f00 */
[----:B------:R-:W-:Y:S02]  /*ecc0*/  MOV R67, 0x1f ;  /* 0x0000001f00437802 */ /* 0x000fe40000000f00 */
[----:B------:R-:W-:-:S02]  /*ecd0*/  MOV R66, 0xffffffff ;  /* 0xffffffff00427802 */ /* 0x000fc40000000f00 */
[----:B------:R-:W-:Y:S02]  /*ece0*/  MOV R64, 0xed00 ;  /* 0x0000ed0000407802 */ /* 0x000fe40000000f00 */
[----:B------:R-:W-:Y:S05]  /*ecf0*/  CALL.REL.NOINC `($__internal_186_$__cuda_sm70_shflsync_down) ;  /* 0x0000064000007944 */ /* 0x000fea0003c00000 */
[----:B0-----:R-:W-:Y:S01]  /*ed00*/  HFMA2.MMA R68, -RZ, RZ, 0, 9.5367431640625e-07 ;  /* 0x00000010ff447435 */ /* 0x001fe200000001ff */
[----:B-1----:R-:W-:Y:S02]  /*ed10*/  MOV R243, R66 ;  /* 0x0000004200f37202 */ /* 0x002fe40000000f00 */
[----:B------:R-:W-:Y:S02]  /*ed20*/  MOV R241, R71 ;  /* 0x0000004700f17202 */ /* 0x000fe40000000f00 */
[----:B------:R-:W-:Y:S02]  /*ed30*/  MOV R67, 0x1f ;  /* 0x0000001f00437802 */ /* 0x000fe40000000f00 */
[----:B------:R-:W-:Y:S02]  /*ed40*/  MOV R66, 0xffffffff ;  /* 0xffffffff00427802 */ /* 0x000fe40000000f00 */
[----:B------:R-:W-:Y:S02]  /*ed50*/  MOV R64, 0xed70 ;  /* 0x0000ed7000407802 */ /* 0x000fe40000000f00 */
[----:B------:R-:W-:Y:S05]  /*ed60*/  CALL.REL.NOINC `($__internal_186_$__cuda_sm70_shflsync_down) ;  /* 0x000005d000007944 */ /* 0x000fea0003c00000 */
[----:B01----:R-:W-:Y:S05]  /*ed70*/  BRA `(.L_x_7943) ;  /* 0xffff8cf000007947 */ /* 0x003fea000383ffff */
.L_x_7856:
[----:B------:R-:W-:Y:S01]  /*ed80*/  HFMA2.MMA R67, -RZ, RZ, 0, 0 ;  /* 0x00000000ff437435 */ /* 0x000fe200000001ff */
[----:B------:R-:W-:-:S02]  /*ed90*/  MOV R68, R70 ;  /* 0x0000004600447202 */ /* 0x000fc40000000f00 */
[----:B------:R-:W-:Y:S02]  /*eda0*/  MOV R65, 0x1f ;  /* 0x0000001f00417802 */ /* 0x000fe40000000f00 */
[----:B------:R-:W-:Y:S02]  /*edb0*/  MOV R64, 0xffffffff ;  /* 0xffffffff00407802 */ /* 0x000fe40000000f00 */
[----:B-1----:R-:W-:Y:S02]  /*edc0*/  MOV R66, 0xede0 ;  /* 0x0000ede000427802 */ /* 0x002fe40000000f00 */
[----:B0-234-:R-:W-:Y:S05]  /*edd0*/  CALL.REL.NOINC `($__internal_187_$__cuda_sm70_shflsync_idx_p) ;  /* 0x000005a000007944 */ /* 0x01dfea0003c00000 */
[----:B------:R-:W-:Y:S01]  /*ede0*/  HFMA2.MMA R67, -RZ, RZ, 0, 0 ;  /* 0x00000000ff437435 */ /* 0x000fe200000001ff */
[----:B-1----:R-:W-:Y:S02]  /*edf0*/  MOV R246, R65 ;  /* 0x0000004100f67202 */ /* 0x002fe40000000f00 */
[----:B------:R-:W-:Y:S02]  /*ee00*/  MOV R68, R69 ;  /* 0x0000004500447202 */ /* 0x000fe40000000f00 */
[----:B------:R-:W-:Y:S02]  /*ee10*/  MOV R65, 0x1f ;  /* 0x0000001f00417802 */ /* 0x000fe40000000f00 */
[----:B------:R-:W-:-:S02]  /*ee20*/  MOV R64, 0xffffffff ;  /* 0xffffffff00407802 */ /* 0x000fc40000000f00 */
[----:B------:R-:W-:Y:S02]  /*ee30*/  MOV R66, 0xee50 ;  /* 0x0000ee5000427802 */ /* 0x000fe40000000f00 */
[----:B------:R-:W-:Y:S05]  /*ee40*/  CALL.REL.NOINC `($__internal_187_$__cuda_sm70_shflsync_idx_p) ;  /* 0x0000053000007944 */ /* 0x000fea0003c00000 */
[----:B------:R-:W-:Y:S01]  /*ee50*/  HFMA2.MMA R67, -RZ, RZ, 0, 0 ;  /* 0x00000000ff437435 */ /* 0x000fe200000001ff */
[----:B-1----:R-:W-:Y:S02]  /*ee60*/  MOV R125, R65 ;  /* 0x00000041007d7202 */ /* 0x002fe40000000f00 */
[----:B------:R-:W-:Y:S02]  /*ee70*/  MOV R68, R247 ;  /* 0x000000f700447202 */ /* 0x000fe40000000f00 */
[----:B------:R-:W-:Y:S02]  /*ee80*/  MOV R65, 0x1f ;  /* 0x0000001f00417802 */ /* 0x000fe40000000f00 */
[----:B------:R-:W-:Y:S02]  /*ee90*/  MOV R64, 0xffffffff ;  /* 0xffffffff00407802 */ /* 0x000fe40000000f00 */
[----:B------:R-:W-:Y:S02]  /*eea0*/  MOV R66, 0xeec0 ;  /* 0x0000eec000427802 */ /* 0x000fe40000000f00 */
        /* <DEDUP_REMOVED lines=8> */
[----:B------:R-:W-:Y:S01]  /*ef30*/  HFMA2.MMA R68, -RZ, RZ, 0, 5.9604644775390625e-08 ;  /* 0x00000001ff447435 */ /* 0x000fe200000001ff */
[----:B-1----:R-:W-:Y:S02]  /*ef40*/  MOV R244, R65 ;  /* 0x0000004100f47202 */ /* 0x002fe40000000f00 */
[----:B------:R-:W-:Y:S02]  /*ef50*/  MOV R241, R70 ;  /* 0x0000004600f17202 */ /* 0x000fe40000000f00 */
[----:B------:R-:W-:-:S02]  /*ef60*/  MOV R67, 0x1f ;  /* 0x0000001f00437802 */ /* 0x000fc40000000f00 */
[----:B------:R-:W-:Y:S02]  /*ef70*/  MOV R66, 0xffffffff ;  /* 0xffffffff00427802 */ /* 0x000fe40000000f00 */
[----:B------:R-:W-:Y:S02]  /*ef80*/  MOV R64, 0xefa0 ;  /* 0x0000efa000407802 */ /* 0x000fe40000000f00 */
[----:B------:R-:W-:Y:S05]  /*ef90*/  CALL.REL.NOINC `($__internal_186_$__cuda_sm70_shflsync_down) ;  /* 0x000003a000007944 */ /* 0x000fea0003c00000 */
[----:B0-----:R-:W-:Y:S01]  /*efa0*/  HFMA2.MMA R68, -RZ, RZ, 0, 5.9604644775390625e-08 ;  /* 0x00000001ff447435 */ /* 0x001fe200000001ff */
[----:B-1----:R-:W-:Y:S02]  /*efb0*/  MOV R70, R66 ;  /* 0x0000004200467202 */ /* 0x002fe40000000f00 */
[----:B------:R-:W-:Y:S02]  /*efc0*/  MOV R241, R69 ;  /* 0x0000004500f17202 */ /* 0x000fe40000000f00 */
[----:B------:R-:W-:Y:S02]  /*efd0*/  MOV R67, 0x1f ;  /* 0x0000001f00437802 */ /* 0x000fe40000000f00 */
[----:B------:R-:W-:Y:S02]  /*efe0*/  MOV R66, 0xffffffff ;  /* 0xffffffff00427802 */ /* 0x000fe40000000f00 */
[----:B------:R-:W-:-:S02]  /*eff0*/  MOV R64, 0xf010 ;  /* 0x0000f01000407802 */ /* 0x000fc40000000f00 */
[----:B------:R-:W-:Y:S05]  /*f000*/  CALL.REL.NOINC `($__internal_186_$__cuda_sm70_shflsync_down) ;  /* 0x0000033000007944 */ /* 0x000fea0003c00000 */
        /* <DEDUP_REMOVED lines=14> */
[-C--:B------:R-:W-:Y:S01]  /*f0f0*/  FMUL.FTZ R64, R62, R125.reuse ;  /* 0x0000007d3e407220 */ /* 0x080fe20000410000 */
[----:B0-----:R-:W-:Y:S01]  /*f100*/  MOV R68, R60 ;  /* 0x0000003c00447202 */ /* 0x001fe20000000f00 */
[-C--:B------:R-:W-:Y:S01]  /*f110*/  FMUL.FTZ R241, R63, R125.reuse ;  /* 0x0000007d3ff17220 */ /* 0x080fe20000410000 */
[----:B------:R-:W-:Y:S01]  /*f120*/  HFMA2.MMA R67, -RZ, RZ, 0, 0 ;  /* 0x00000000ff437435 */ /* 0x000fe200000001ff */
[C---:B------:R-:W-:Y:S01]  /*f130*/  FMUL.FTZ R243, R60.reuse, R246 ;  /* 0x000000f63cf37220 */ /* 0x040fe20000410000 */
[----:B-1----:R-:W-:Y:S01]  /*f140*/  MOV R71, R66 ;  /* 0x0000004200477202 */ /* 0x002fe20000000f00 */
[-C--:B------:R-:W-:Y:S01]  /*f150*/  FMUL.FTZ R242, R60, R125.reuse ;  /* 0x0000007d3cf27220 */ /* 0x080fe20000410000 */
[----:B------:R-:W-:Y:S01]  /*f160*/  MOV R65, 0x1f ;  /* 0x0000001f00417802 */ /* 0x000fe20000000f00 */
[----:B------:R-:W-:Y:S01]  /*f170*/  FMUL.FTZ R60, R61, R125 ;  /* 0x0000007d3d3c7220 */ /* 0x000fe20000410000 */
[----:B------:R-:W-:Y:S01]  /*f180*/  MOV R66, 0xf1d0 ;  /* 0x0000f1d000427802 */ /* 0x000fe20000000f00 */
[-C--:B------:R-:W-:Y:S01]  /*f190*/  FFMA.FTZ R125, R63, R246.reuse, R64 ;  /* 0x000000f63f7d7223 */ /* 0x080fe20000010040 */
[----:B------:R-:W-:Y:S01]  /*f1a0*/  MOV R64, 0xffffffff ;  /* 0xffffffff00407802 */ /* 0x000fe20000000f00 */
[----:B------:R-:W-:-:S02]  /*f1b0*/  FFMA.FTZ R241, R62, R246, -R241 ;  /* 0x000000f63ef17223 */ /* 0x000fc400000108f1 */
        /* <DEDUP_REMOVED lines=22> */
[----:B-1----:R-:W-:Y:S01]  /*f320*/  MOV R67, R65 ;  /* 0x0000004100437202 */ /* 0x002fe20000000f00 */
[----:B------:R-:W-:Y:S05]  /*f330*/  BRA `(.L_x_7944) ;  /* 0xffff895000007947 */ /* 0x000fea000383ffff */
        .weak           $__internal_186_$__cuda_sm70_shflsync_down
        .type           $__internal_186_$__cuda_sm70_shflsync_down,@function
        .size           $__internal_186_$__cuda_sm70_shflsync_down,($__internal_187_$__cuda_sm70_shflsync_idx_p - $__internal_186_$__cuda_sm70_shflsync_down)
$__internal_186_$__cuda_sm70_shflsync_down:
[----:B------:R-:W-:Y:S01]  /*f340*/  HFMA2.MMA R65, -RZ, RZ, 0, 0 ;  /* 0x00000000ff417435 */ /* 0x000fe200000001ff */
[----:B------:R-:W-:Y:S04]  /*f350*/  WARPSYNC R66 ;  /* 0x0000004200007348 */ /* 0x000fe80003800000 */
[----:B------:R0:W1:Y:S01]  /*f360*/  SHFL.DOWN PT, R66, R241, R68, R67 ;  /* 0x08000044f1427389 */ /* 0x00006200000e0043 */
[----:B------:R-:W-:Y:S05]  /*f370*/  RET.REL.NODEC R64 `(_Z25selective_scan_bwd_kernelI32Selective_Scan_bwd_kernel_traitsILi64ELi16ELb1ELb1ELb1ELb1ELb0EN3c108BFloat16ENS1_7complexIfEEEEv12SSMParamsBwd) ;  /* 0xffff0c8040007950 */ /* 0x000fea0003c3ffff */
        .weak           $__internal_187_$__cuda_sm70_shflsync_idx_p
        .type           $__internal_187_$__cuda_sm70_shflsync_idx_p,@function
        .size           $__internal_187_$__cuda_sm70_shflsync_idx_p,($__internal_188_$__cuda_sm70_shflsync_up - $__internal_187_$__cuda_sm70_shflsync_idx_p)
$__internal_187_$__cuda_sm70_shflsync_idx_p:
[----:B------:R-:W-:Y:S04]  /*f380*/  WARPSYNC R64 ;  /* 0x0000004000007348 */ /* 0x000fe80003800000 */
[----:B------:R0:W1:Y:S02]  /*f390*/  SHFL.IDX PT, R65, R68, R67, R65 ;  /* 0x0000004344417389 */ /* 0x00006400000e0041 */
[----:B0-----:R-:W-:-:S04]  /*f3a0*/  MOV R67, 0x0 ;  /* 0x0000000000437802 */ /* 0x001fc80000000f00 */
[----:B------:R-:W-:Y:S05]  /*f3b0*/  RET.REL.NODEC R66 `(_Z25selective_scan_bwd_kernelI32Selective_Scan_bwd_kernel_traitsILi64ELi16ELb1ELb1ELb1ELb1ELb0EN3c108BFloat16ENS1_7complexIfEEEEv12SSMParamsBwd) ;  /* 0xffff0c4042007950 */ /* 0x000fea0003c3ffff */
        .weak           $__internal_188_$__cuda_sm70_shflsync_up
        .type           $__internal_188_$__cuda_sm70_shflsync_up,@function
        .size           $__internal_188_$__cuda_sm70_shflsync_up,(.L_x_14620 - $__internal_188_$__cuda_sm70_shflsync_up)
$__internal_188_$__cuda_sm70_shflsync_up:
[----:B------:R-:W-:Y:S01]  /*f3c0*/  HFMA2.MMA R65, -RZ, RZ, 0, 0 ;  /* 0x00000000ff417435 */ /* 0x000fe200000001ff */
[----:B------:R-:W-:Y:S04]  /*f3d0*/  WARPSYNC R67 ;  /* 0x0000004300007348 */ /* 0x000fe80003800000 */
[----:B------:R0:W1:Y:S01]  /*f3e0*/  SHFL.UP PT, R67, R244, R243, R70 ;  /* 0x040000f3f4437389 */ /* 0x00006200000e0046 */
[----:B------:R-:W-:Y:S05]  /*f3f0*/  RET.REL.NODEC R64 `(_Z25selective_scan_bwd_kernelI32Selective_Scan_bwd_kernel_traitsILi64ELi16ELb1ELb1ELb1ELb1ELb0EN3c108BFloat16ENS1_7complexIfEEEEv12SSMParamsBwd) ;  /* 0xffff0c0040007950 */ /* 0x000fea0003c3ffff */
.L_x_7945:
        /* <DEDUP_REMOVED lines=16> */
.L_x_14620:


//--------------------- .text._Z25selective_scan_bwd_kernelI32Selective_Scan_bwd_kernel_traitsILi64ELi16ELb1ELb1ELb1ELb1ELb1EN3c108BFloat16ENS1_7complexIfEEEEv12SSMParamsBwd --------------------------
	.section	.text._Z25selective_scan_bwd_kernelI32Selective_Scan_bwd_kernel_traitsILi64ELi16ELb1ELb1ELb1ELb1ELb1EN3c108BFloat16ENS1_7complexIfEEEEv12SSMParamsBwd,"ax",@progbits
	.sectioninfo	@"SHI_REGISTERS=254"
	.align	128
        .global         _Z25selective_scan_bwd_kernelI32Selective_Scan_bwd_kernel_traitsILi64ELi16ELb1ELb1ELb1ELb1ELb1EN3c108BFloat16ENS1_7complexIfEEEEv12SSMParamsBwd
        .type           _Z25selective_scan_bwd_kernelI32Selective_Scan_bwd_kernel_traitsILi64ELi16ELb1ELb1ELb1ELb1ELb1EN3c108BFloat16ENS1_7complexIfEEEEv12SSMParamsBwd,@function
        .size           _Z25selective_scan_bwd_kernelI32Selective_Scan_bwd_kernel_traitsILi64ELi16ELb1ELb1ELb1ELb1ELb1EN3c108BFloat16ENS1_7complexIfEEEEv12SSMParamsBwd,(.L_x_14623 - _Z25selective_scan_bwd_kernelI32Selective_Scan_bwd_kernel_traitsILi64ELi16ELb1ELb1ELb1ELb1ELb1EN3c108BFloat16ENS1_7complexIfEEEEv12SSMParamsBwd)
        .other          _Z25selective_scan_bwd_kernelI32Selective_Scan_bwd_kernel_traitsILi64ELi16ELb1ELb1ELb1ELb1ELb1EN3c108BFloat16ENS1_7complexIfEEEEv12SSMParamsBwd,@"STO_CUDA_ENTRY STV_DEFAULT"
_Z25selective_scan_bwd_kernelI32Selective_Scan_bwd_kernel_traitsILi64ELi16ELb1ELb1ELb1ELb1ELb1EN3c108BFloat16ENS1_7complexIfEEEEv12SSMParamsBwd:
.text._Z25selective_scan_bwd_kernelI32Selective_Scan_bwd_kernel_traitsILi64ELi16ELb1ELb1ELb1ELb1ELb1EN3c108BFloat16ENS1_7complexIfEEEEv12SSMParamsBwd:
        /* <DEDUP_REMOVED lines=68> */
[----:B------:R0:W4:Y:S01]  /*0440*/  R2UR UR24, R0 ;  /* 0x00000000001873c2 */ /* 0x00012200000e0000 */
[----:B------:R-:W-:Y:S02]  /*0450*/  UIADD3 UR23, UR23, UR4, URZ ;  /* 0x0000000417177290 */ /* 0x000fe4000fffe03f */
[----:B------:R-:W-:-:S02]  /*0460*/  ULDC.64 UR32, c[0x0][0x1d8] ;  /* 0x0000760000207ab9 */ /* 0x000fc40000000a00 */
[----:B------:R-:W-:Y:S02]  /*0470*/  UIMAD UR16, UR12, UR17, UR16 ;  /* 0x000000110c1072a4 */ /* 0x000fe4000f8e0210 */
[----:B------:R-:W-:Y:S01]  /*0480*/  UMOV UR4, URZ ;  /* 0x0000003f00047c82 */ /* 0x000fe20008000000 */
        /* <DEDUP_REMOVED lines=96> */
[----:B------:R-:W-:Y:S01]  /*0a90*/  MOV R2, RZ ;  /* 0x000000ff00027202 */ /* 0x000fe20000000f00 */
[----:B------:R-:W-:Y:S02]  /*0aa0*/  UMOV UR16, UR17 ;  /* 0x0000001100107c82 */ /* 0x000fe40008000000 */
        /* <DEDUP_REMOVED lines=12> */
.L_x_8082:
[----:B------:R-:W-:Y:S01]  /*0b70*/  BAR.SYNC.DEFER_BLOCKING 0x0 ;  /* 0x0000000000007b1d */ /* 0x000fe20000010000 */
[----:B------:R-:W-:Y:S02]  /*0b80*/  SHF.L.U32 R29, R3, 0x1, RZ ;  /* 0x00000001031d7819 */ /* 0x000fe400000006ff */
[----:B------:R-:W-:Y:S02]  /*0b90*/  MOV R8, UR16 ;  /* 0x0000001000087c02 */ /* 0x000fe40008000f00 */
[----:B------:R-:W-:Y:S02]  /*0ba0*/  LOP3.LUT R29, R29, 0xffffffc0, RZ, 0xc0, !PT ;  /* 0xffffffc01d1d7812 */ /* 0x000fe400078ec0ff */
[----:B------:R-:W-:-:S02]  /*0bb0*/  MOV R9, UR17 ;  /* 0x0000001100097c02 */ /* 0x000fc40008000f00 */
        /* <DEDUP_REMOVED lines=25> */
[----:B0-----:R0:W5:Y:S04]  /*0d50*/  LDG.E.128 R16, [R8.64] ;  /* 0x0000001a08107981 */ /* 0x001168000c1e1d00 */
[----:B------:R0:W2:Y:S01]  /*0d60*/  LDG.E.128 R36, [R8.64+0x200] ;  /* 0x0002001a08247981 */ /* 0x0000a2000c1e1d00 */
[----:B------:R-:W-:Y:S01]  /*0d70*/  ULDC UR24, c[0x0][0x174] ;  /* 0x00005d0000187ab9 */ /* 0x000fe20000000800 */
[----:B------:R-:W-:Y:S01]  /*0d80*/  BSSY B0, `(.L_x_7947) ;  /* 0x000003c000007945 */ /* 0x000fe20003800000 */
[----:B------:R-:W-:Y:S01]  /*0d90*/  UIADD3 UR24, -UR6, UR24, URZ ;  /* 0x0000001806187290 */ /* 0x000fe2000fffe13f */
[----:B---3--:R-:W-:-:S02]  /*0da0*/  PRMT R10, RZ, 0x5410, R13 ;  /* 0x00005410ff0a7816 */ /* 0x008fc4000000000d */
[----:B------:R-:W-:Y:S02]  /*0db0*/  PRMT R11, RZ, 0x7610, R13 ;  /* 0x00007610ff0b7816 */ /* 0x000fe4000000000d */
[----:B------:R-:W-:Y:S01]  /*0dc0*/  PRMT R13, RZ, 0x7610, R14 ;  /* 0x00007610ff0d7816 */ /* 0x000fe2000000000e */
[----:B--2---:R-:W-:Y:S01]  /*0dd0*/  FADD.FTZ R10, R10, UR5 ;  /* 0x000000050a0a7e21 */ /* 0x004fe20008010000 */
[--C-:B0-----:R-:W-:Y:S01]  /*0de0*/  PRMT R8, RZ, 0x5410, R12.reuse ;  /* 0x00005410ff087816 */ /* 0x101fe2000000000c */
[----:B------:R-:W-:Y:S01]  /*0df0*/  FADD.FTZ R11, R11, UR5 ;  /* 0x000000050b0b7e21 */ /* 0x000fe20008010000 */
[----:B------:R-:W-:Y:S01]  /*0e00*/  PRMT R9, RZ, 0x7610, R12 ;  /* 0x00007610ff097816 */ /* 0x000fe2000000000c */
[----:B------:R-:W-:Y:S01]  /*0e10*/  FADD.FTZ R13, R13, UR5 ;  /* 0x000000050d0d7e21 */ /* 0x000fe20008010000 */
        /* <DEDUP_REMOVED lines=13> */
[----:B------:R-:W-:Y:S02]  /*0ef0*/  FSETP.GTU.FTZ.AND P0, PT, R13, 20, PT ;  /* 0x41a000000d00780b */ /* 0x000fe40003f1c000 */
[----:B------:R-:W-:Y:S01]  /*0f00*/  FSETP.GTU.FTZ.AND P1, PT, R14, 20, PT ;  /* 0x41a000000e00780b */ /* 0x000fe20003f3c000 */
[----:B-----5:R4:W-:Y:S04]  /*0f10*/  STS.128 [R7.X16], R16 ;  /* 0x0000001007007388 */ /* 0x0209e8000000cc00 */
[----:B------:R4:W-:Y:S01]  /*0f20*/  STS.128 [R7.X16+0x200], R36 ;  /* 0x0002002407007388 */ /* 0x0009e2000000cc00 */
[----:B------:R-:W-:-:S06]  /*0f30*/  NOP ;  /* 0x0000000000007918 */ /* 0x000fcc0000000000 */
[----:B------:R-:W-:Y:S05]  /*0f40*/  @P2 BRA `(.L_x_7948) ;  /* 0x000001f000002947 */ /* 0x000fea0003800000 */
[----:B------:R-:W-:Y:S01]  /*0f50*/  FMUL.FTZ R8, R8, 1.4426950216293334961 ;  /* 0x3fb8aa3b08087820 */ /* 0x000fe20000410000 */
[----:B----4-:R-:W-:Y:S02]  /*0f60*/  MOV R19, 0x3e800000 ;  /* 0x3e80000000137802 */ /* 0x010fe40000000f00 */
        /* <DEDUP_REMOVED lines=29> */
.L_x_7948:
[----:B------:R-:W-:Y:S05]  /*1140*/  BSYNC B0 ;  /* 0x0000000000007941 */ /* 0x000fea0003800000 */
.L_x_7947:
[----:B----4-:R-:W-:Y:S01]  /*1150*/  PRMT R16, RZ, 0x5410, R20 ;  /* 0x00005410ff107816 */ /* 0x010fe20000000014 */
        /* <DEDUP_REMOVED lines=35> */
.L_x_7950:
[----:B------:R-:W-:Y:S05]  /*1390*/  BSYNC B0 ;  /* 0x0000000000007941 */ /* 0x000fea0003800000 */
.L_x_7949:
        /* <DEDUP_REMOVED lines=36> */
.L_x_7952:
[----:B------:R-:W-:Y:S05]  /*15e0*/  BSYNC B0 ;  /* 0x0000000000007941 */ /* 0x000fea0003800000 */
.L_x_7951:
        /* <DEDUP_REMOVED lines=36> */
.L_x_7954:
[----:B------:R-:W-:Y:S05]  /*1830*/  BSYNC B0 ;  /* 0x0000000000007941 */ /* 0x000fea0003800000 */
.L_x_7953:
        /* <DEDUP_REMOVED lines=36> */
.L_x_7956:
[----:B------:R-:W-:Y:S05]  /*1a80*/  BSYNC B0 ;  /* 0x0000000000007941 */ /* 0x000fea0003800000 */
.L_x_7955:
        /* <DEDUP_REMOVED lines=36> */
.L_x_7958:
[----:B------:R-:W-:Y:S05]  /*1cd0*/  BSYNC B0 ;  /* 0x0000000000007941 */ /* 0x000fea0003800000 */
.L_x_7957:
        /* <DEDUP_REMOVED lines=36> */
.L_x_7960:
[----:B------:R-:W-:Y:S05]  /*1f20*/  BSYNC B0 ;  /* 0x0000000000007941 */ /* 0x000fea0003800000 */
.L_x_7959:
        /* <DEDUP_REMOVED lines=36> */
.L_x_7962:
[----:B------:R-:W-:Y:S05]  /*2170*/  BSYNC B0 ;  /* 0x0000000000007941 */ /* 0x000fea0003800000 */
.L_x_7961:
        /* <DEDUP_REMOVED lines=36> */
.L_x_7964:
[----:B------:R-:W-:Y:S05]  /*23c0*/  BSYNC B0 ;  /* 0x0000000000007941 */ /* 0x000fea0003800000 */
.L_x_7963:
        /* <DEDUP_REMOVED lines=34> */
.L_x_7966:
[----:B------:R-:W-:Y:S05]  /*25f0*/  BSYNC B0 ;  /* 0x0000000000007941 */ /* 0x000fea0003800000 */
.L_x_7965:
        /* <DEDUP_REMOVED lines=33> */
.L_x_7968:
[----:B------:R-:W-:Y:S05]  /*2810*/  BSYNC B0 ;  /* 0x0000000000007941 */ /* 0x000fea0003800000 */
.L_x_7967:
        /* <DEDUP_REMOVED lines=33> */
.L_x_7970:
[----:B------:R-:W-:Y:S05]  /*2a30*/  BSYNC B0 ;  /* 0x0000000000007941 */ /* 0x000fea0003800000 */
.L_x_7969:
        /* <DEDUP_REMOVED lines=33> */
.L_x_7972:
[----:B------:R-:W-:Y:S05]  /*2c50*/  BSYNC B0 ;  /* 0x0000000000007941 */ /* 0x000fea0003800000 */
.L_x_7971:
        /* <DEDUP_REMOVED lines=33> */
.L_x_7974:
[----:B------:R-:W-:Y:S05]  /*2e70*/  BSYNC B0 ;  /* 0x0000000000007941 */ /* 0x000fea0003800000 */
.L_x_7973:
        /* <DEDUP_REMOVED lines=33> */
.L_x_7976:
[----:B------:R-:W-:Y:S05]  /*3090*/  BSYNC B0 ;  /* 0x0000000000007941 */ /* 0x000fea0003800000 */
.L_x_7975:
        /* <DEDUP_REMOVED lines=33> */
.L_x_7978:
[----:B------:R-:W-:Y:S05]  /*32b0*/  BSYNC B0 ;  /* 0x0000000000007941 */ /* 0x000fea0003800000 */
.L_x_7977:
[----:B------:R-:W-:Y:S01]  /*32c0*/  ULEA UR34, UR24, 0xfffffc00, 0xa ;  /* 0xfffffc0018227891 */ /* 0x000fe2000f8e503f */
[----:B------:R-:W0:Y:S01]  /*32d0*/  LDS.128 R44, [R6.X16] ;  /* 0x00000000062c7984 */ /* 0x000e22000000cc00 */
[----:B------:R-:W-:Y:S02]  /*32e0*/  ULDC.64 UR36, c[0x0][0x1f0] ;  /* 0x00007c0000247ab9 */ /* 0x000fe40000000a00 */
[----:B------:R-:W-:Y:S01]  /*32f0*/  UIMAD UR7, UR13, UR36, URZ ;  /* 0x000000240d0772a4 */ /* 0x000fe2000f8e023f */
[----:B------:R-:W2:Y:S01]  /*3300*/  LDS.128 R32, [R6.X16+0x10] ;  /* 0x0000100006207984 */ /* 0x000ea2000000cc00 */
        /* <DEDUP_REMOVED lines=19> */
[----:B------:R-:W3:Y:S04]  /*3440*/  LDG.E.128 R48, [R24.64] ;  /* 0x0000001a18307981 */ /* 0x000ee8000c1e1d00 */
[----:B------:R-:W4:Y:S01]  /*3450*/  LDG.E.128 R60, [R24.64+0x200] ;  /* 0x0002001a183c7981 */ /* 0x000f22000c1e1d00 */
        /* <DEDUP_REMOVED lines=13> */
[----:B---3--:R-:W-:Y:S04]  /*3530*/  STS.128 [R7.X16], R48 ;  /* 0x0000003007007388 */ /* 0x008fe8000000cc00 */
[----:B------:R-:W-:Y:S01]  /*3540*/  IMAD.WIDE R30, R28, 0x10, R30 ;  /* 0x000000101c1e7825 */ /* 0x000fe200078e021e */
[----:B----4-:R-:W-:Y:S01]  /*3550*/  STS.128 [R7.X16+0x200], R60 ;  /* 0x0002003c07007388 */ /* 0x010fe2000000cc00 */
[----:B------:R-:W-:-:S06]  /*3560*/  NOP ;  /* 0x0000000000007918 */ /* 0x000fcc0000000000 */
[----:B------:R-:W3:Y:S01]  /*3570*/  LDS.128 R64, [R6.X16] ;  /* 0x0000000006407984 */ /* 0x000ee2000000cc00 */
[----:B0-----:R-:W-:Y:S02]  /*3580*/  PRMT R71, RZ, 0x5410, R44 ;  /* 0x00005410ff477816 */ /* 0x001fe4000000002c */
[--C-:B------:R-:W-:Y:S01]  /*3590*/  PRMT R72, RZ, 0x5410, R46.reuse ;  /* 0x00005410ff487816 */ /* 0x100fe2000000002e */
[----:B------:R-:W0:Y:S01]  /*35a0*/  LDS.128 R24, [R6.X16+0x10] ;  /* 0x0000100006187984 */ /* 0x000e22000000cc00 */
[----:B------:R-:W-:Y:S02]  /*35b0*/  PRMT R75, RZ, 0x7610, R46 ;  /* 0x00007610ff4b7816 */ /* 0x000fe4000000002e */
[----:B------:R-:W-:Y:S01]  /*35c0*/  PRMT R74, RZ, 0x7610, R47 ;  /* 0x00007610ff4a7816 */ /* 0x000fe2000000002f */
[----:B------:R-:W-:Y:S01]  /*35d0*/  BAR.SYNC.DEFER_BLOCKING 0x0 ;  /* 0x0000000000007b1d */ /* 0x000fe20000010000 */
[----:B------:R-:W-:Y:S01]  /*35e0*/  PRMT R73, RZ, 0x7610, R44 ;  /* 0x00007610ff497816 */ /* 0x000fe2000000002c */
[----:B------:R-:W-:-:S04]  /*35f0*/  UIMAD UR7, UR13, UR36, URZ ;  /* 0x000000240d0772a4 */ /* 0x000fc8000f8e023f */
[----:B------:R-:W-:Y:S01]  /*3600*/  ULDC.64 UR8, c[0x0][0x2f0] ;  /* 0x0000bc0000087ab9 */ /* 0x000fe20000000a00 */
[----:B------:R4:W5:Y:S04]  /*3610*/  LDG.E.128 R36, [R30.64] ;  /* 0x0000001a1e247981 */ /* 0x000968000c1e1d00 */
[----:B------:R4:W5:Y:S01]  /*3620*/  LDG.E.128 R40, [R30.64+0x200] ;  /* 0x0002001a1e287981 */ /* 0x000962000c1e1d00 */
[----:B------:R-:W-:Y:S01]  /*3630*/  PRMT R46, RZ, 0x5410, R47 ;  /* 0x00005410ff2e7816 */ /* 0x000fe2000000002f */
[----:B------:R-:W-:Y:S01]  /*3640*/  UIMAD UR7, UR12, UR37, UR7 ;  /* 0x000000250c0772a4 */ /* 0x000fe2000f8e0207 */
[----:B--2---:R-:W-:Y:S01]  /*3650*/  PRMT R47, RZ, 0x5410, R32 ;  /* 0x00005410ff2f7816 */ /* 0x004fe20000000020 */
[----:B------:R-:W-:Y:S01]  /*3660*/  UIMAD.WIDE.U32 UR36, UR12, UR36, UR34 ;  /* 0x000000240c2472a5 */ /* 0x000fe2000f8e0022 */
[--C-:B---3--:R-:W-:Y:S01]  /*3670*/  PRMT R63, RZ, 0x5410, R64.reuse ;  /* 0x00005410ff3f7816 */ /* 0x108fe20000000040 */
[----:B------:R-:W-:Y:S01]  /*3680*/  UIMAD UR25, UR11, UR8, URZ ;  /* 0x000000080b1972a4 */ /* 0x000fe2000f8e023f */
[----:B------:R-:W-:Y:S01]  /*3690*/  PRMT R64, RZ, 0x7610, R64 ;  /* 0x00007610ff407816 */ /* 0x000fe20000000040 */
[----:B------:R-:W-:Y:S01]  /*36a0*/  UIADD3 UR37, UR37, UR7, URZ ;  /* 0x0000000725257290 */ /* 0x000fe2000fffe03f */
[--C-:B------:R-:W-:Y:S01]  /*36b0*/  PRMT R70, RZ, 0x5410, R65.reuse ;  /* 0x00005410ff467816 */ /* 0x100fe20000000041 */
[----:B------:R-:W-:Y:S01]  /*36c0*/  FMUL.FTZ R68, R63, -1.4426950216293334961 ;  /* 0xbfb8aa3b3f447820 */ /* 0x000fe20000410000 */
[----:B------:R-:W-:Y:S01]  /*36d0*/  PRMT R65, RZ, 0x7610, R65 ;  /* 0x00007610ff417816 */ /* 0x000fe20000000041 */
[----:B------:R-:W-:Y:S01]  /*36e0*/  FMUL.FTZ R48, R64, -1.4426950216293334961 ;  /* 0xbfb8aa3b40307820 */ /* 0x000fe20000410000 */
[--C-:B------:R-:W-:Y:S01]  /*36f0*/  PRMT R80, RZ, 0x5410, R66.reuse ;  /* 0x00005410ff507816 */ /* 0x100fe20000000042 */
[----:B------:R2:W3:Y:S01]  /*3700*/  MUFU.EX2 R69, R68 ;  /* 0x0000004400457308 */ /* 0x0004e20000000800 */
[----:B------:R-:W-:Y:S01]  /*3710*/  FMUL.FTZ R49, R70, -1.4426950216293334961 ;  /* 0xbfb8aa3b46317820 */ /* 0x000fe20000410000 */
[----:B------:R-:W-:Y:S01]  /*3720*/  PRMT R66, RZ, 0x7610, R66 ;  /* 0x00007610ff427816 */ /* 0x000fe20000000042 */
[----:B----4-:R-:W-:Y:S01]  /*3730*/  FMUL.FTZ R30, R65, -1.4426950216293334961 ;  /* 0xbfb8aa3b411e7820 */ /* 0x010fe20000410000 */
[--C-:B0-----:R-:W-:Y:S01]  /*3740*/  PRMT R96, RZ, 0x7610, R24.reuse ;  /* 0x00007610ff607816 */ /* 0x101fe20000000018 */
[----:B------:R-:W-:Y:S01]  /*3750*/  FMUL.FTZ R31, R80, -1.4426950216293334961 ;  /* 0xbfb8aa3b501f7820 */ /* 0x000fe20000410000 */
[----:B------:R-:W-:Y:S01]  /*3760*/  PRMT R86, RZ, 0x5410, R67 ;  /* 0x00005410ff567816 */ /* 0x000fe20000000043 */
[----:B------:R-:W-:Y:S01]  /*3770*/  FMUL.FTZ R50, R66, -1.4426950216293334961 ;  /* 0xbfb8aa3b42327820 */ /* 0x000fe20000410000 */
[----:B------:R-:W0:Y:S01]  /*3780*/  MUFU.EX2 R48, R48 ;  /* 0x0000003000307308 */ /* 0x000e220000000800 */
[----:B------:R-:W-:Y:S01]  /*3790*/  PRMT R90, RZ, 0x5410, R24 ;  /* 0x00005410ff5a7816 */ /* 0x000fe20000000018 */
[----:B------:R-:W-:Y:S01]  /*37a0*/  FMUL.FTZ R24, R96, -1.4426950216293334961 ;  /* 0xbfb8aa3b60187820 */ /* 0x000fe20000410000 */
[----:B--2---:R-:W-:Y:S01]  /*37b0*/  PRMT R68, RZ, 0x7610, R25 ;  /* 0x00007610ff447816 */ /* 0x004fe20000000019 */
[----:B------:R-:W-:Y:S01]  /*37c0*/  FMUL.FTZ R51, R86, -1.4426950216293334961 ;  /* 0xbfb8aa3b56337820 */ /* 0x000fe20000410000 */
[----:B------:R-:W-:Y:S01]  /*37d0*/  PRMT R62, RZ, 0x7610, R32 ;  /* 0x00007610ff3e7816 */ /* 0x000fe20000000020 */
[----:B------:R-:W-:Y:S01]  /*37e0*/  UIMAD UR25, UR10, UR9, UR25 ;  /* 0x000000090a1972a4 */ /* 0x000fe2000f8e0219 */
[----:B------:R-:W-:Y:S01]  /*37f0*/  PRMT R89, RZ, 0x7610, R67 ;  /* 0x00007610ff597816 */ /* 0x000fe20000000043 */
[----:B------:R-:W2:Y:S01]  /*3800*/  MUFU.EX2 R49, R49 ;  /* 0x0000003100317308 */ /* 0x000ea20000000800 */
[----:B---3--:R-:W-:Y:S01]  /*3810*/  FADD.FTZ R69, R69, 1 ;  /* 0x3f80000045457421 */ /* 0x008fe20000010000 */
[----:B------:R-:W-:Y:S01]  /*3820*/  PRMT R98, RZ, 0x5410, R25 ;  /* 0x00005410ff627816 */ /* 0x000fe20000000019 */
[----:B------:R-:W-:Y:S01]  /*3830*/  FMUL.FTZ R25, R68, -1.4426950216293334961 ;  /* 0xbfb8aa3b44197820 */ /* 0x000fe20000410000 */
[----:B------:R-:W-:Y:S01]  /*3840*/  PRMT R32, RZ, 0x5410, R56 ;  /* 0x00005410ff207816 */ /* 0x000fe20000000038 */
[----:B------:R-:W-:Y:S01]  /*3850*/  UIMAD.WIDE.U32 UR8, UR10, UR8, UR36 ;  /* 0x000000080a0872a5 */ /* 0x000fe2000f8e0024 */
[----:B------:R-:W-:-:S02]  /*3860*/  PRMT R60, RZ, 0x5410, R33 ;  /* 0x00005410ff3c7816 */ /* 0x000fc40000000021 */
[----:B------:R3:W4:Y:S01]  /*3870*/  MUFU.EX2 R77, R30 ;  /* 0x0000001e004d7308 */ /* 0x0007220000000800 */
[----:B0-----:R-:W-:Y:S01]  /*3880*/  FADD.FTZ R48, R48, 1 ;  /* 0x3f80000030307421 */ /* 0x001fe20000010000 */
[----:B------:R-:W-:Y:S01]  /*3890*/  PRMT R61, RZ, 0x7610, R33 ;  /* 0x00007610ff3d7816 */ /* 0x000fe20000000021 */
[----:B------:R-:W-:Y:S01]  /*38a0*/  ULDC.64 UR36, c[0x0][0x338] ;  /* 0x0000ce0000247ab9 */ /* 0x000fe20000000a00 */
[--C-:B------:R-:W-:Y:S01]  /*38b0*/  PRMT R44, RZ, 0x5410, R45.reuse ;  /* 0x00005410ff2c7816 */ /* 0x100fe2000000002d */
[----:B------:R-:W-:Y:S01]  /*38c0*/  UIADD3 UR9, UR9, UR25, URZ ;  /* 0x0000001909097290 */ /* 0x000fe2000fffe03f */
[----:B------:R-:W-:Y:S01]  /*38d0*/  PRMT R45, RZ, 0x7610, R45 ;  /* 0x00007610ff2d7816 */ /* 0x000fe2000000002d */
[----:B------:R-:W-:Y:S01]  /*38e0*/  ULEA UR7, UP0, UR8, UR36, 0x1 ;  /* 0x0000002408077291 */ /* 0x000fe2000f80083f */
[----:B------:R-:W0:Y:S01]  /*38f0*/  MUFU.RCP R76, R69 ;  /* 0x00000045004c7308 */ /* 0x000e220000001000 */
[----:B--2---:R-:W-:Y:S01]  /*3900*/  FADD.FTZ R49, R49, 1 ;  /* 0x3f80000031317421 */ /* 0x004fe20000010000 */
[----:B------:R-:W-:Y:S01]  /*3910*/  PRMT R111, RZ, 0x7610, R26 ;  /* 0x00007610ff6f7816 */ /* 0x000fe2000000001a */
[----:B---3--:R-:W-:Y:S01]  /*3920*/  FMUL.FTZ R30, R89, -1.4426950216293334961 ;  /* 0xbfb8aa3b591e7820 */ /* 0x008fe20000410000 */
[--C-:B------:R-:W-:Y:S01]  /*3930*/  PRMT R112, RZ, 0x5410, R27.reuse ;  /* 0x00005410ff707816 */ /* 0x100fe2000000001b */
[----:B------:R-:W-:Y:S01]  /*3940*/  ULEA.HI.X UR8, UR8, UR37, UR9, 0x1, UP0 ;  /* 0x0000002508087291 */ /* 0x000fe200080f0c09 */
[----:B------:R-:W-:-:S02]  /*3950*/  PRMT R116, RZ, 0x7610, R27 ;  /* 0x00007610ff747816 */ /* 0x000fc4000000001b */
[----:B------:R2:W-:Y:S01]  /*3960*/  MUFU.EX2 R82, R31 ;  /* 0x0000001f00527308 */ /* 0x0005e20000000800 */
[----:B----4-:R-:W-:Y:S01]  /*3970*/  FADD.FTZ R77, R77, 1 ;  /* 0x3f8000004d4d7421 */ /* 0x010fe20000010000 */
[----:B------:R-:W-:-:S04]  /*3980*/  ISETP.NE.U32.AND P0, PT, RZ, c[0x0][0x270], PT ;  /* 0x00009c00ff007a0c */ /* 0x000fc80003f05070 */
[----:B------:R-:W-:Y:S02]  /*3990*/  ISETP.NE.AND.EX P0, PT, RZ, c[0x0][0x274], PT, P0 ;  /* 0x00009d00ff007a0c */ /* 0x000fe40003f05300 */
[----:B------:R0:W3:Y:S01]  /*39a0*/  MUFU.RCP R79, R48 ;  /* 0x00000030004f7308 */ /* 0x0000e20000001000 */
[----:B--2---:R-:W-:-:S07]  /*39b0*/  FMUL.FTZ R31, R90, -1.4426950216293334961 ;  /* 0xbfb8aa3b5a1f7820 */ /* 0x004fce0000410000 */
[----:B------:R2:W4:Y:S01]  /*39c0*/  MUFU.EX2 R83, R50 ;  /* 0x0000003200537308 */ /* 0x0005220000000800 */
[----:B0-----:R-:W-:-:S04]  /*39d0*/  FMUL.FTZ R48, R63, R76 ;  /* 0x0000004c3f307220 */ /* 0x001fc80000410000 */
[----:B------:R-:W-:-:S03]  /*39e0*/  FMUL.FTZ R101, R71, R48 ;  /* 0x0000003047657220 */ /* 0x000fc60000410000 */
[----:B------:R0:W1:Y:S01]  /*39f0*/  MUFU.RCP R81, R49 ;  /* 0x0000003100517308 */ /* 0x0000620000001000 */
[----:B------:R-:W-:Y:S02]  /*3a00*/  FFMA.FTZ R33, R101, R32, R0 ;  /* 0x0000002065217223 */ /* 0x000fe40000010000 */
[----:B---3--:R-:W-:Y:S02]  /*3a10*/  FMUL.FTZ R0, R64, R79 ;  /* 0x0000004f40007220 */ /* 0x008fe40000410000 */
[----:B--2---:R-:W-:Y:S02]  /*3a20*/  FMUL.FTZ R50, R98, -1.4426950216293334961 ;  /* 0xbfb8aa3b62327820 */ /* 0x004fe40000410000 */
[----:B------:R-:W-:Y:S01]  /*3a30*/  FMUL.FTZ R102, R73, R0 ;  /* 0x0000000049667220 */ /* 0x000fe20000410000 */
[----:B------:R2:W3:Y:S01]  /*3a40*/  MUFU.EX2 R97, R24 ;  /* 0x0000001800617308 */ /* 0x0004e20000000800 */
[----:B----4-:R-:W-:Y:S01]  /*3a50*/  FADD.FTZ R83, R83, 1 ;  /* 0x3f80000053537421 */ /* 0x010fe20000010000 */
[----:B0-----:R-:W-:-:S06]  /*3a60*/  PRMT R49, RZ, 0x7610, R35 ;  /* 0x00007610ff317816 */ /* 0x001fcc0000000023 */
[----:B------:R-:W-:Y:S01]  /*3a70*/  MUFU.RCP R84, R77 ;  /* 0x0000004d00547308 */ /* 0x000fe20000001000 */
[----:B--2---:R-:W-:-:S04]  /*3a80*/  FADD.FTZ R24, -R76, 1 ;  /* 0x3f8000004c187421 */ /* 0x004fc80000010100 */
[----:B------:R-:W-:Y:S02]  /*3a90*/  FFMA.FTZ R78, R63, R24, 1 ;  /* 0x3f8000003f4e7423 */ /* 0x000fe40000010018 */
[----:B------:R-:W-:Y:S01]  /*3aa0*/  FADD.FTZ R24, R82, 1 ;  /* 0x3f80000052187421 */ /* 0x000fe20000010000 */
[----:B------:R0:W2:Y:S01]  /*3ab0*/  MUFU.EX2 R88, R51 ;  /* 0x0000003300587308 */ /* 0x0000a20000000800 */
[----:B-1----:R-:W-:Y:S02]  /*3ac0*/  FMUL.FTZ R63, R70, R81 ;  /* 0x00000051463f7220 */ /* 0x002fe40000410000 */
[----:B---3--:R-:W-:Y:S02]  /*3ad0*/  FADD.FTZ R97, R97, 1 ;  /* 0x3f80000061617421 */ /* 0x008fe40000010000 */
[----:B------:R-:W-:-:S03]  /*3ae0*/  FMUL.FTZ R103, R44, R63 ;  /* 0x0000003f2c677220 */ /* 0x000fc60000410000 */
[----:B------:R1:W3:Y:S01]  /*3af0*/  MUFU.EX2 R100, R25 ;  /* 0x0000001900647308 */ /* 0x0002e20000000800 */
[----:B0-----:R-:W-:-:S04]  /*3b00*/  MOV R51, c[0x0][0x16c] ;  /* 0x00005b0000337a02 */ /* 0x001fc80000000f00 */
[----:B------:R-:W-:Y:S02]  /*3b10*/  ISETP.GE.AND P1, PT, R51, 0x1, PT ;  /* 0x000000013300780c */ /* 0x000fe40003f26270 */
[----:B------:R-:W-:Y:S01]  /*3b20*/  PRMT R51, RZ, 0x5410, R34 ;  /* 0x00005410ff337816 */ /* 0x000fe20000000022 */
[----:B------:R0:W-:Y:S01]  /*3b30*/  MUFU.RCP R87, R24 ;  /* 0x0000001800577308 */ /* 0x0001e20000001000 */
[----:B-1----:R-:W-:Y:S02]  /*3b40*/  FADD.FTZ R25, -R79, 1 ;  /* 0x3f8000004f197421 */ /* 0x002fe40000010100 */
[----:B--2---:R-:W-:Y:S02]  /*3b50*/  FADD.FTZ R32, R88, 1 ;  /* 0x3f80000058207421 */ /* 0x004fe40000010000 */
[----:B------:R-:W-:Y:S02]  /*3b60*/  FFMA.FTZ R82, R64, R25, 1 ;  /* 0x3f80000040527423 */ /* 0x000fe40000010019 */
[----:B------:R-:W-:Y:S01]  /*3b70*/  FADD.FTZ R25, -R81, 1 ;  /* 0x3f80000051197421 */ /* 0x000fe20000010100 */
[----:B------:R1:W2:Y:S01]  /*3b80*/  MUFU.EX2 R67, R30 ;  /* 0x0000001e00437308 */ /* 0x0002a20000000800 */
[----:B0-----:R-:W-:Y:S01]  /*3b90*/  PRMT R24, RZ, 0x7610, R56 ;  /* 0x00007610ff187816 */ /* 0x001fe20000000038 */
[----:B------:R-:W-:-:S02]  /*3ba0*/  FMUL.FTZ R64, R65, R84 ;  /* 0x0000005441407220 */ /* 0x000fc40000410000 */
[----:B------:R-:W-:Y:S01]  /*3bb0*/  FFMA.FTZ R85, R70, R25, 1 ;  /* 0x3f80000046557423 */ /* 0x000fe20000010019 */
[----:B------:R-:W-:Y:S01]  /*3bc0*/  PRMT R25, RZ, 0x5410, R57 ;  /* 0x00005410ff197816 */ /* 0x000fe20000000039 */
[----:B------:R-:W-:Y:S02]  /*3bd0*/  FMUL.FTZ R104, R45, R64 ;  /* 0x000000402d687220 */ /* 0x000fe40000410000 */
[----:B------:R0:W-:Y:S01]  /*3be0*/  MUFU.EX2 R99, R50 ;  /* 0x0000003200637308 */ /* 0x0001e20000000800 */
[----:B-1----:R-:W-:Y:S01]  /*3bf0*/  PRMT R30, RZ, 0x5410, R26 ;  /* 0x00005410ff1e7816 */ /* 0x002fe2000000001a */
[----:B------:R-:W-:Y:S02]  /*3c00*/  FMUL.FTZ R26, R111, -1.4426950216293334961 ;  /* 0xbfb8aa3b6f1a7820 */ /* 0x000fe40000410000 */
[----:B---3--:R-:W-:-:S04]  /*3c10*/  FADD.FTZ R100, R100, 1 ;  /* 0x3f80000064647421 */ /* 0x008fc80000010000 */
[----:B------:R-:W1:Y:S01]  /*3c20*/  MUFU.RCP R93, R83 ;  /* 0x00000053005d7308 */ /* 0x000e620000001000 */
[----:B0-----:R-:W-:Y:S01]  /*3c30*/  PRMT R50, RZ, 0x7610, R34 ;  /* 0x00007610ff327816 */ /* 0x001fe20000000022 */
[----:B------:R-:W-:Y:S02]  /*3c40*/  FFMA.FTZ R34, R102, R24, R33 ;  /* 0x0000001866227223 */ /* 0x000fe40000010021 */
[----:B------:R-:W-:Y:S02]  /*3c50*/  FADD.FTZ R24, -R84, 1 ;  /* 0x3f80000054187421 */ /* 0x000fe40000010100 */
[----:B------:R-:W-:Y:S02]  /*3c60*/  FFMA.FTZ R25, R103, R25, R34 ;  /* 0x0000001967197223 */ /* 0x000fe40000010022 */
[----:B------:R-:W0:Y:S01]  /*3c70*/  MUFU.EX2 R94, R31 ;  /* 0x0000001f005e7308 */ /* 0x000e220000000800 */
[----:B------:R-:W-:Y:S01]  /*3c80*/  FFMA.FTZ R88, R65, R24, 1 ;  /* 0x3f80000041587423 */ /* 0x000fe20000010018 */
[----:B------:R-:W-:Y:S01]  /*3c90*/  PRMT R24, RZ, 0x7610, R57 ;  /* 0x00007610ff187816 */ /* 0x000fe20000000039 */
[----:B--2---:R-:W-:-:S02]  /*3ca0*/  FADD.FTZ R67, R67, 1 ;  /* 0x3f80000043437421 */ /* 0x004fc40000010000 */
[----:B------:R-:W-:Y:S02]  /*3cb0*/  FMUL.FTZ R65, R80, R87 ;  /* 0x0000005750417220 */ /* 0x000fe40000410000 */
[----:B------:R-:W-:Y:S01]  /*3cc0*/  FFMA.FTZ R24, R104, R24, R25 ;  /* 0x0000001868187223 */ /* 0x000fe20000010019 */
[----:B------:R-:W2:Y:S01]  /*3cd0*/  MUFU.RCP R95, R32 ;  /* 0x00000020005f7308 */ /* 0x000ea20000001000 */
[----:B------:R-:W-:Y:S02]  /*3ce0*/  FADD.FTZ R25, -R87, 1 ;  /* 0x3f80000057197421 */ /* 0x000fe40000010100 */
[----:B------:R-:W-:Y:S02]  /*3cf0*/  FMUL.FTZ R105, R72, R65 ;  /* 0x0000004148697220 */ /* 0x000fe40000410000 */
[----:B------:R-:W-:Y:S02]  /*3d00*/  FFMA.FTZ R91, R80, R25, 1 ;  /* 0x3f800000505b7423 */ /* 0x000fe40000010019 */
[----:B-1----:R-:W-:Y:S01]  /*3d10*/  FADD.FTZ R25, -R93, 1 ;  /* 0x3f8000005d197421 */ /* 0x002fe20000010100 */
[----:B------:R2:W1:Y:S01]  /*3d20*/  MUFU.RCP R92, R67 ;  /* 0x00000043005c7308 */ /* 0x0004620000001000 */
[----:B0-----:R-:W-:-:S02]  /*3d30*/  FADD.FTZ R94, R94, 1 ;  /* 0x3f8000005e5e7421 */ /* 0x001fc40000010000 */
[----:B------:R-:W-:Y:S02]  /*3d40*/  FMUL.FTZ R31, R30, -1.4426950216293334961 ;  /* 0xbfb8aa3b1e1f7820 */ /* 0x000fe40000410000 */
[----:B------:R-:W-:-:S03]  /*3d50*/  FADD.FTZ R99, R99, 1 ;  /* 0x3f80000063637421 */ /* 0x000fc60000010000 */
[----:B------:R0:W3:Y:S01]  /*3d60*/  MUFU.EX2 R110, R31 ;  /* 0x0000001f006e7308 */ /* 0x0000e20000000800 */
[----:B--2---:R-:W-:-:S04]  /*3d70*/  FMUL.FTZ R67, R86, R95 ;  /* 0x0000005f56437220 */ /* 0x004fc80000410000 */
[----:B------:R-:W-:Y:S02]  /*3d80*/  FMUL.FTZ R107, R46, R67 ;  /* 0x000000432e6b7220 */ /* 0x000fe40000410000 */
[----:B-1----:R-:W-:Y:S01]  /*3d90*/  FMUL.FTZ R69, R89, R92 ;  /* 0x0000005c59457220 */ /* 0x002fe20000410000 */
[----:B0-----:R-:W-:Y:S01]  /*3da0*/  PRMT R31, RZ, 0x5410, R35 ;  /* 0x00005410ff1f7816 */ /* 0x001fe20000000023 */
[----:B------:R-:W-:Y:S02]  /*3db0*/  MUFU.RCP R97, R97 ;  /* 0x0000006100617308 */ /* 0x000fe40000001000 */
[----:B------:R-:W-:Y:S02]  /*3dc0*/  FMUL.FTZ R108, R74, R69 ;  /* 0x000000454a6c7220 */ /* 0x000fe40000410000 */
[----:B---3--:R-:W-:-:S04]  /*3dd0*/  FADD.FTZ R110, R110, 1 ;  /* 0x3f8000006e6e7421 */ /* 0x008fc80000010000 */
[----:B------:R-:W-:Y:S01]  /*3de0*/  MUFU.RCP R99, R99 ;  /* 0x0000006300637308 */ /* 0x000fe20000001000 */
[----:B-----5:R0:W-:Y:S04]  /*3df0*/  STS.128 [R7.X16], R36 ;  /* 0x0000002407007388 */ /* 0x0201e8000000cc00 */
[----:B------:R1:W-:Y:S01]  /*3e00*/  STS.128 [R7.X16+0x200], R40 ;  /* 0x0002002807007388 */ /* 0x0003e2000000cc00 */
[----:B------:R-:W-:-:S06]  /*3e10*/  NOP ;  /* 0x0000000000007918 */ /* 0x000fcc0000000000 */
[----:B------:R-:W2:Y:S01]  /*3e20*/  LDS.128 R32, [R6.X16] ;  /* 0x0000000006207984 */ /* 0x000ea2000000cc00 */
[----:B0-----:R-:W-:Y:S01]  /*3e30*/  PRMT R36, RZ, 0x5410, R58 ;  /* 0x00005410ff247816 */ /* 0x001fe2000000003a */
[----:B------:R-:W-:Y:S01]  /*3e40*/  MUFU.EX2 R38, R26 ;  /* 0x0000001a00267308 */ /* 0x000fe20000000800 */
[----:B-1----:R-:W-:-:S03]  /*3e50*/  FMUL.FTZ R40, R112, -1.4426950216293334961 ;  /* 0xbfb8aa3b70287820 */ /* 0x002fc60000410000 */
[----:B------:R-:W-:Y:S01]  /*3e60*/  FFMA.FTZ R39, R105, R36, R24 ;  /* 0x0000002469277223 */ /* 0x000fe20000010018 */
[----:B------:R-:W-:Y:S01]  /*3e70*/  PRMT R24, RZ, 0x7610, R58 ;  /* 0x00007610ff187816 */ /* 0x000fe2000000003a */
[C---:B------:R-:W-:Y:S02]  /*3e80*/  FFMA.FTZ R36, R66.reuse, R25, 1 ;  /* 0x3f80000042247423 */ /* 0x040fe40000010019 */
[----:B------:R-:W0:Y:S01]  /*3e90*/  MUFU.RCP R41, R94 ;  /* 0x0000005e00297308 */ /* 0x000e220000001000 */
[----:B------:R-:W-:Y:S02]  /*3ea0*/  FMUL.FTZ R66, R66, R93 ;  /* 0x0000005d42427220 */ /* 0x000fe40000410000 */
[----:B------:R-:W-:Y:S02]  /*3eb0*/  FADD.FTZ R25, -R95, 1 ;  /* 0x3f8000005f197421 */ /* 0x000fe40000010100 */
[----:B------:R-:W-:Y:S02]  /*3ec0*/  FMUL.FTZ R106, R75, R66 ;  /* 0x000000424b6a7220 */ /* 0x000fe40000410000 */
[----:B------:R-:W-:Y:S01]  /*3ed0*/  FFMA.FTZ R37, R86, R25, 1 ;  /* 0x3f80000056257423 */ /* 0x000fe20000010019 */
[----:B------:R-:W-:Y:S01]  /*3ee0*/  PRMT R25, RZ, 0x5410, R59 ;  /* 0x00005410ff197816 */ /* 0x000fe2000000003b */
[----:B------:R-:W-:Y:S01]  /*3ef0*/  FFMA.FTZ R42, R106, R24, R39 ;  /* 0x000000186a2a7223 */ /* 0x000fe20000010027 */
[----:B------:R-:W1:Y:S01]  /*3f00*/  MUFU.EX2 R40, R40 ;  /* 0x0000002800287308 */ /* 0x000e620000000800 */
[----:B------:R-:W-:-:S02]  /*3f10*/  FADD.FTZ R24, -R92, 1 ;  /* 0x3f8000005c187421 */ /* 0x000fc40000010100 */
[----:B------:R-:W-:Y:S02]  /*3f20*/  FFMA.FTZ R43, R107, R25, R42 ;  /* 0x000000196b2b7223 */ /* 0x000fe4000001002a */
[----:B------:R-:W-:Y:S01]  /*3f30*/  FFMA.FTZ R39, R89, R24, 1 ;  /* 0x3f80000059277423 */ /* 0x000fe20000010018 */
[----:B------:R-:W-:Y:S01]  /*3f40*/  PRMT R24, RZ, 0x7610, R59 ;  /* 0x00007610ff187816 */ /* 0x000fe2000000003b */
[----:B0-----:R-:W-:Y:S02]  /*3f50*/  FADD.FTZ R25, -R41, 1 ;  /* 0x3f80000029197421 */ /* 0x001fe40000010100 */
[----:B------:R-:W-:Y:S02]  /*3f60*/  FMUL.FTZ R70, R90, R41 ;  /* 0x000000295a467220 */ /* 0x000fe40000410000 */
[----:B------:R-:W-:Y:S02]  /*3f70*/  FFMA.FTZ R24, R108, R24, R43 ;  /* 0x000000186c187223 */ /* 0x000fe4000001002b */
[----:B------:R-:W-:Y:S01]  /*3f80*/  FFMA.FTZ R43, R90, R25, 1 ;  /* 0x3f8000005a2b7423 */ /* 0x000fe20000010019 */
[----:B------:R-:W-:Y:S01]  /*3f90*/  PRMT R25, RZ, 0x5410, R52 ;  /* 0x00005410ff197816 */ /* 0x000fe20000000034 */
[----:B------:R-:W-:Y:S01]  /*3fa0*/  FMUL.FTZ R109, R47, R70 ;  /* 0x000000462f6d7220 */ /* 0x000fe20000410000 */
[----:B--2---:R-:W-:Y:S01]  /*3fb0*/  PRMT R83, RZ, 0x5410, R33 ;  /* 0x00005410ff537816 */ /* 0x004fe20000000021 */
[----:B------:R-:W-:Y:S01]  /*3fc0*/  FMUL.FTZ R42, R116, -1.4426950216293334961 ;  /* 0xbfb8aa3b742a7820 */ /* 0x000fe20000410000 */
[----:B------:R-:W-:Y:S01]  /*3fd0*/  PRMT R80, RZ, 0x7610, R32 ;  /* 0x00007610ff507816 */ /* 0x000fe20000000020 */
[----:B------:R-:W-:Y:S01]  /*3fe0*/  FFMA.FTZ R113, R109, R25, R24 ;  /* 0x000000196d717223 */ /* 0x000fe20000010018 */
[----:B------:R-:W-:Y:S01]  /*3ff0*/  PRMT R89, RZ, 0x5410, R34 ;  /* 0x00005410ff597816 */ /* 0x000fe20000000022 */
[----:B------:R-:W0:Y:S01]  /*4000*/  LDS.128 R24, [R6.X16+0x10] ;  /* 0x0000100006187984 */ /* 0x000e22000000cc00 */
[----:B------:R-:W-:Y:S01]  /*4010*/  PRMT R77, RZ, 0x5410, R32 ;  /* 0x00005410ff4d7816 */ /* 0x000fe20000000020 */
[----:B------:R-:W2:Y:S01]  /*4020*/  MUFU.EX2 R42, R42 ;  /* 0x0000002a002a7308 */ /* 0x000ea20000000800 */
[----:B------:R-:W-:Y:S01]  /*4030*/  FMUL.FTZ R44, R44, R83 ;  /* 0x000000532c2c7220 */ /* 0x000fe20000410000 */
[--C-:B------:R-:W-:Y:S01]  /*4040*/  PRMT R94, RZ, 0x7610, R35.reuse ;  /* 0x00007610ff5e7816 */ /* 0x100fe20000000023 */
[----:B------:R-:W-:Y:S01]  /*4050*/  FMUL.FTZ R32, R73, R80 ;  /* 0x0000005049207220 */ /* 0x000fe20000410000 */
[----:B------:R-:W-:Y:S01]  /*4060*/  PRMT R90, RZ, 0x7610, R34 ;  /* 0x00007610ff5a7816 */ /* 0x000fe20000000022 */
[----:B------:R-:W-:Y:S01]  /*4070*/  FMUL.FTZ R72, R72, R89 ;  /* 0x0000005948487220 */ /* 0x000fe20000410000 */
[----:B------:R-:W-:Y:S01]  /*4080*/  PRMT R73, RZ, 0x5410, R35 ;  /* 0x00005410ff497816 */ /* 0x000fe20000000023 */
[----:B------:R-:W-:Y:S01]  /*4090*/  FMUL.FTZ R44, R81, R44 ;  /* 0x0000002c512c7220 */ /* 0x000fe20000410000 */
[----:B------:R-:W-:Y:S01]  /*40a0*/  PRMT R86, RZ, 0x7610, R33 ;  /* 0x00007610ff567816 */ /* 0x000fe20000000021 */
[----:B------:R-:W-:Y:S01]  /*40b0*/  FMUL.FTZ R79, R79, R32 ;  /* 0x000000204f4f7220 */ /* 0x000fe20000410000 */
[----:B------:R3:W4:Y:S01]  /*40c0*/  MUFU.RCP R81, R100 ;  /* 0x0000006400517308 */ /* 0x0007220000001000 */
[----:B------:R-:W-:-:S02]  /*40d0*/  FADD.FTZ R38, R38, 1 ;  /* 0x3f80000026267421 */ /* 0x000fc40000010000 */
[----:B-1----:R-:W-:Y:S02]  /*40e0*/  FADD.FTZ R40, R40, 1 ;  /* 0x3f80000028287421 */ /* 0x002fe40000010000 */
[----:B------:R-:W-:Y:S02]  /*40f0*/  FMUL.FTZ R71, R71, R77 ;  /* 0x0000004d47477220 */ /* 0x000fe40000410000 */
[----:B------:R-:W-:Y:S02]  /*4100*/  FMUL.FTZ R72, R87, R72 ;  /* 0x0000004857487220 */ /* 0x000fe40000410000 */
[----:B------:R-:W-:Y:S01]  /*4110*/  FMUL.FTZ R33, R74, R94 ;  /* 0x0000005e4a217220 */ /* 0x000fe20000410000 */
[----:B------:R-:W-:Y:S01]  /*4120*/  MUFU.RCP R87, R40 ;  /* 0x0000002800577308 */ /* 0x000fe20000001000 */
[----:B------:R-:W-:Y:S02]  /*4130*/  FMUL.FTZ R79, R79, R82 ;  /* 0x000000524f4f7220 */ /* 0x000fe40000410000 */
[----:B------:R-:W-:-:S02]  /*4140*/  FMUL.FTZ R32, R75, R90 ;  /* 0x0000005a4b207220 */ /* 0x000fc40000410000 */
[----:B------:R-:W-:Y:S02]  /*4150*/  FMUL.FTZ R46, R46, R73 ;  /* 0x000000492e2e7220 */ /* 0x000fe40000410000 */
[----:B------:R-:W-:Y:S01]  /*4160*/  FMUL.FTZ R71, R76, R71 ;  /* 0x000000474c477220 */ /* 0x000fe20000410000 */
[----:B------:R1:W5:Y:S01]  /*4170*/  MUFU.RCP R82, R38 ;  /* 0x0000002600527308 */ /* 0x0003620000001000 */
[----:B------:R-:W-:Y:S02]  /*4180*/  FMUL.FTZ R45, R45, R86 ;  /* 0x000000562d2d7220 */ /* 0x000fe40000410000 */
[----:B------:R-:W-:Y:S02]  /*4190*/  FMUL.FTZ R34, R72, R91 ;  /* 0x0000005b48227220 */ /* 0x000fe40000410000 */
[----:B--2---:R-:W-:Y:S02]  /*41a0*/  FADD.FTZ R42, R42, 1 ;  /* 0x3f8000002a2a7421 */ /* 0x004fe40000010000 */
[----:B------:R-:W-:-:S02]  /*41b0*/  FMUL.FTZ R92, R92, R33 ;  /* 0x000000215c5c7220 */ /* 0x000fc40000410000 */
[----:B------:R-:W-:Y:S01]  /*41c0*/  FMUL.FTZ R93, R93, R32 ;  /* 0x000000205d5d7220 */ /* 0x000fe20000410000 */
[--C-:B0-----:R-:W-:Y:S01]  /*41d0*/  PRMT R72, RZ, 0x7610, R24.reuse ;  /* 0x00007610ff487816 */ /* 0x101fe20000000018 */
[----:B------:R-:W-:Y:S01]  /*41e0*/  FMUL.FTZ R46, R95, R46 ;  /* 0x0000002e5f2e7220 */ /* 0x000fe20000410000 */
[--C-:B------:R-:W-:Y:S01]  /*41f0*/  PRMT R74, RZ, 0x5410, R25.reuse ;  /* 0x00005410ff4a7816 */ /* 0x100fe20000000019 */
[----:B------:R-:W-:Y:S01]  /*4200*/  FMUL.FTZ R33, R44, R85 ;  /* 0x000000552c217220 */ /* 0x000fe20000410000 */
[----:B------:R-:W-:Y:S01]  /*4210*/  MUFU.RCP R95, R42 ;  /* 0x0000002a005f7308 */ /* 0x000fe20000001000 */
[----:B------:R-:W-:Y:S01]  /*4220*/  FMUL.FTZ R45, R84, R45 ;  /* 0x0000002d542d7220 */ /* 0x000fe20000410000 */
[----:B------:R-:W-:Y:S01]  /*4230*/  PRMT R76, RZ, 0x7610, R25 ;  /* 0x00007610ff4c7816 */ /* 0x000fe20000000019 */
[----:B------:R-:W-:Y:S01]  /*4240*/  FMUL.FTZ R32, R71, R78 ;  /* 0x0000004e47207220 */ /* 0x000fe20000410000 */
[----:B------:R-:W-:Y:S01]  /*4250*/  PRMT R71, RZ, 0x5410, R24 ;  /* 0x00005410ff477816 */ /* 0x000fe20000000018 */
[----:B------:R-:W-:Y:S01]  /*4260*/  FADD.FTZ R25, -R97, 1 ;  /* 0x3f80000061197421 */ /* 0x000fe20000010100 */
[--C-:B------:R-:W-:Y:S01]  /*4270*/  PRMT R78, RZ, 0x5410, R26.reuse ;  /* 0x00005410ff4e7816 */ /* 0x100fe2000000001a */
[----:B------:R-:W-:Y:S01]  /*4280*/  FMUL.FTZ R92, R92, R39 ;  /* 0x000000275c5c7220 */ /* 0x000fe20000410000 */
[----:B------:R-:W0:Y:S01]  /*4290*/  MUFU.RCP R85, R110 ;  /* 0x0000006e00557308 */ /* 0x000e220000001000 */
[----:B------:R-:W-:Y:S01]  /*42a0*/  PRMT R84, RZ, 0x7610, R26 ;  /* 0x00007610ff547816 */ /* 0x000fe2000000001a */
[----:B------:R-:W-:Y:S01]  /*42b0*/  FMUL.FTZ R26, R62, R72 ;  /* 0x000000483e1a7220 */ /* 0x000fe20000410000 */
[--C-:B------:R-:W-:Y:S01]  /*42c0*/  PRMT R91, RZ, 0x5410, R27.reuse ;  /* 0x00005410ff5b7816 */ /* 0x100fe2000000001b */
[----:B------:R-:W-:Y:S01]  /*42d0*/  FMUL.FTZ R93, R93, R36 ;  /* 0x000000245d5d7220 */ /* 0x000fe20000410000 */
[----:B---3--:R-:W-:Y:S01]  /*42e0*/  PRMT R100, RZ, 0x7610, R27 ;  /* 0x00007610ff647816 */ /* 0x008fe2000000001b */
[----:B------:R-:W-:Y:S01]  /*42f0*/  FMUL.FTZ R35, R46, R37 ;  /* 0x000000252e237220 */ /* 0x000fe20000410000 */
[----:B------:R-:W-:Y:S01]  /*4300*/  F2FP.BF16.PACK_AB R32, R79, R32 ;  /* 0x000000204f20723e */ /* 0x000fe200000010ff */
[----:B------:R-:W-:Y:S01]  /*4310*/  FMUL.FTZ R24, R47, R71 ;  /* 0x000000472f187220 */ /* 0x000fe20000410000 */
[----:B------:R-:W-:Y:S01]  /*4320*/  F2FP.BF16.PACK_AB R34, R93, R34 ;  /* 0x000000225d22723e */ /* 0x000fe200000010ff */
[----:B------:R-:W-:Y:S01]  /*4330*/  FFMA.FTZ R27, R96, R25, 1 ;  /* 0x3f800000601b7423 */ /* 0x000fe20000010019 */
[----:B------:R-:W-:Y:S01]  /*4340*/  F2FP.BF16.PACK_AB R35, R92, R35 ;  /* 0x000000235c23723e */ /* 0x000fe200000010ff */
[----:B------:R-:W-:-:S02]  /*4350*/  FMUL.FTZ R26, R97, R26 ;  /* 0x0000001a611a7220 */ /* 0x000fc40000410000 */
[----:B----4-:R-:W-:Y:S02]  /*4360*/  FADD.FTZ R39, -R81, 1 ;  /* 0x3f80000051277421 */ /* 0x010fe40000010100 */
[----:B-1----:R-:W-:Y:S02]  /*4370*/  FMUL.FTZ R38, R61, R76 ;  /* 0x0000004c3d267220 */ /* 0x002fe40000410000 */
[----:B------:R-:W-:Y:S02]  /*4380*/  FADD.FTZ R37, -R99, 1 ;  /* 0x3f80000063257421 */ /* 0x000fe40000010100 */
[----:B------:R-:W-:Y:S02]  /*4390*/  FMUL.FTZ R36, R60, R74 ;  /* 0x0000004a3c247220 */ /* 0x000fe40000410000 */
[----:B------:R-:W-:Y:S02]  /*43a0*/  FMUL.FTZ R24, R41, R24 ;  /* 0x0000001829187220 */ /* 0x000fe40000410000 */
[----:B------:R-:W-:-:S02]  /*43b0*/  FFMA.FTZ R39, R68, R39, 1 ;  /* 0x3f80000044277423 */ /* 0x000fc40000010027 */
[----:B------:R-:W-:Y:S02]  /*43c0*/  FMUL.FTZ R38, R81, R38 ;  /* 0x0000002651267220 */ /* 0x000fe40000410000 */
[----:B------:R-:W-:Y:S02]  /*43d0*/  FMUL.FTZ R27, R26, R27 ;  /* 0x0000001b1a1b7220 */ /* 0x000fe40000410000 */
[----:B------:R-:W-:Y:S02]  /*43e0*/  FFMA.FTZ R37, R98, R37, 1 ;  /* 0x3f80000062257423 */ /* 0x000fe40000010025 */
[----:B------:R-:W-:Y:S02]  /*43f0*/  FMUL.FTZ R36, R99, R36 ;  /* 0x0000002463247220 */ /* 0x000fe40000410000 */
[----:B-----5:R-:W-:Y:S02]  /*4400*/  FADD.FTZ R26, -R82, 1 ;  /* 0x3f800000521a7421 */ /* 0x020fe40000010100 */
[----:B------:R-:W-:-:S02]  /*4410*/  FADD.FTZ R41, -R87, 1 ;  /* 0x3f80000057297421 */ /* 0x000fc40000010100 */
[----:B------:R-:W-:Y:S02]  /*4420*/  FMUL.FTZ R24, R24, R43 ;  /* 0x0000002b18187220 */ /* 0x000fe40000410000 */
[----:B------:R-:W-:Y:S02]  /*4430*/  FMUL.FTZ R39, R38, R39 ;  /* 0x0000002726277220 */ /* 0x000fe40000410000 */
[----:B------:R-:W-:Y:S01]  /*4440*/  FMUL.FTZ R88, R45, R88 ;  /* 0x000000582d587220 */ /* 0x000fe20000410000 */
[----:B------:R-:W-:Y:S01]  /*4450*/  F2FP.BF16.PACK_AB R44, R27, R24 ;  /* 0x000000181b2c723e */ /* 0x000fe200000010ff */
[----:B------:R-:W-:Y:S01]  /*4460*/  FMUL.FTZ R36, R36, R37 ;  /* 0x0000002524247220 */ /* 0x000fe20000410000 */
[----:B------:R-:W-:Y:S01]  /*4470*/  LEA R24, R4, R29, 0x1 ;  /* 0x0000001d04187211 */ /* 0x000fe200078e08ff */
[----:B------:R-:W-:Y:S01]  /*4480*/  FFMA.FTZ R38, R111, R26, 1 ;  /* 0x3f8000006f267423 */ /* 0x000fe2000001001a */
[----:B------:R-:W-:Y:S01]  /*4490*/  F2FP.BF16.PACK_AB R33, R88, R33 ;  /* 0x000000215821723e */ /* 0x000fe200000010ff */
[----:B------:R-:W-:Y:S01]  /*44a0*/  BAR.SYNC.DEFER_BLOCKING 0x0 ;  /* 0x0000000000007b1d */ /* 0x000fe20000010000 */
[----:B------:R-:W-:Y:S01]  /*44b0*/  FFMA.FTZ R43, R112, R41, 1 ;  /* 0x3f800000702b7423 */ /* 0x000fe20000010029 */
[----:B------:R-:W-:Y:S01]  /*44c0*/  PRMT R27, RZ, 0x7610, R53 ;  /* 0x00007610ff1b7816 */ /* 0x000fe20000000035 */
[----:B0-----:R-:W-:-:S02]  /*44d0*/  FADD.FTZ R37, -R85, 1 ;  /* 0x3f80000055257421 */ /* 0x001fc40000010100 */
[----:B------:R-:W-:Y:S02]  /*44e0*/  FADD.FTZ R45, -R95, 1 ;  /* 0x3f8000005f2d7421 */ /* 0x000fe40000010100 */
[----:B------:R-:W-:Y:S02]  /*44f0*/  FMUL.FTZ R26, R51, R78 ;  /* 0x0000004e331a7220 */ /* 0x000fe40000410000 */
[----:B------:R-:W-:Y:S02]  /*4500*/  FMUL.FTZ R41, R50, R84 ;  /* 0x0000005432297220 */ /* 0x000fe40000410000 */
[----:B------:R-:W-:Y:S02]  /*4510*/  FMUL.FTZ R40, R31, R91 ;  /* 0x0000005b1f287220 */ /* 0x000fe40000410000 */
[----:B------:R-:W-:Y:S02]  /*4520*/  FMUL.FTZ R42, R49, R100 ;  /* 0x00000064312a7220 */ /* 0x000fe40000410000 */
[----:B------:R-:W-:-:S02]  /*4530*/  FFMA.FTZ R37, R30, R37, 1 ;  /* 0x3f8000001e257423 */ /* 0x000fc40000010025 */
[----:B------:R-:W-:Y:S02]  /*4540*/  FFMA.FTZ R45, R116, R45, 1 ;  /* 0x3f800000742d7423 */ /* 0x000fe4000001002d */
[----:B------:R-:W-:Y:S02]  /*4550*/  FMUL.FTZ R26, R85, R26 ;  /* 0x0000001a551a7220 */ /* 0x000fe40000410000 */
[----:B------:R-:W-:Y:S02]  /*4560*/  FMUL.FTZ R41, R82, R41 ;  /* 0x0000002952297220 */ /* 0x000fe40000410000 */
[----:B------:R-:W-:Y:S01]  /*4570*/  FMUL.FTZ R40, R87, R40 ;  /* 0x0000002857287220 */ /* 0x000fe20000410000 */
[----:B------:R0:W-:Y:S01]  /*4580*/  STS.128 [R24.X16], R32 ;  /* 0x0000002018007388 */ /* 0x0001e2000000cc00 */
        /* <DEDUP_REMOVED lines=11> */
[----:B------:R-:W-:Y:S01]  /*4640*/  PRMT R26, RZ, 0x7610, R52 ;  /* 0x00007610ff1a7816 */ /* 0x000fe20000000034 */
[----:B------:R-:W-:Y:S01]  /*4650*/  FMUL.FTZ R68, R68, R81 ;  /* 0x0000005144447220 */ /* 0x000fe20000410000 */
[----:B0-----:R-:W-:Y:S01]  /*4660*/  PRMT R32, RZ, 0x7610, R54 ;  /* 0x00007610ff207816 */ /* 0x001fe20000000036 */
[----:B------:R0:W-:Y:S01]  /*4670*/  STS.128 [R24.X16+0x10], R44 ;  /* 0x0000102c18007388 */ /* 0x0001e2000000cc00 */
[----:B------:R-:W-:-:S06]  /*4680*/  NOP ;  /* 0x0000000000007918 */ /* 0x000fcc0000000000 */
[----:B------:R-:W1:Y:S01]  /*4690*/  LDS.128 R36, [R7.X16] ;  /* 0x0000000007247984 */ /* 0x000e62000000cc00 */
[----:B------:R-:W-:Y:S01]  /*46a0*/  FFMA.FTZ R113, R62, R26, R113 ;  /* 0x0000001a3e717223 */ /* 0x000fe20000010071 */
[----:B------:R-:W-:Y:S01]  /*46b0*/  PRMT R26, RZ, 0x5410, R53 ;  /* 0x00005410ff1a7816 */ /* 0x000fe20000000035 */
[----:B------:R-:W-:Y:S01]  /*46c0*/  FMUL.FTZ R60, R60, R75 ;  /* 0x0000004b3c3c7220 */ /* 0x000fe20000410000 */
[----:B------:R-:W2:Y:S01]  /*46d0*/  LDS.128 R40, [R7.X16+0x200] ;  /* 0x0002000007287984 */ /* 0x000ea2000000cc00 */
[----:B------:R-:W-:Y:S02]  /*46e0*/  FMUL.FTZ R61, R61, R68 ;  /* 0x000000443d3d7220 */ /* 0x000fe40000410000 */
[----:B------:R-:W-:Y:S02]  /*46f0*/  FFMA.FTZ R26, R60, R26, R113 ;  /* 0x0000001a3c1a7223 */ /* 0x000fe40000010071 */
[----:B------:R-:W-:Y:S02]  /*4700*/  FMUL.FTZ R30, R30, R85 ;  /* 0x000000551e1e7220 */ /* 0x000fe40000410000 */
[----:B------:R-:W-:Y:S01]  /*4710*/  FFMA.FTZ R26, R61, R27, R26 ;  /* 0x0000001b3d1a7223 */ /* 0x000fe2000001001a */
[----:B------:R-:W-:Y:S01]  /*4720*/  PRMT R27, RZ, 0x5410, R54 ;  /* 0x00005410ff1b7816 */ /* 0x000fe20000000036 */
[----:B------:R-:W-:-:S02]  /*4730*/  FMUL.FTZ R113, R51, R30 ;  /* 0x0000001e33717220 */ /* 0x000fc40000410000 */
[----:B------:R-:W-:Y:S02]  /*4740*/  FMUL.FTZ R111, R111, R82 ;  /* 0x000000526f6f7220 */ /* 0x000fe40000410000 */
[----:B------:R-:W-:Y:S01]  /*4750*/  FFMA.FTZ R29, R113, R27, R26 ;  /* 0x0000001b711d7223 */ /* 0x000fe2000001001a */
[----:B------:R-:W-:Y:S01]  /*4760*/  MOV R26, UR7 ;  /* 0x00000007001a7c02 */ /* 0x000fe20008000f00 */
[----:B------:R-:W-:Y:S01]  /*4770*/  FMUL.FTZ R114, R50, R111 ;  /* 0x0000006f32727220 */ /* 0x000fe20000410000 */
[----:B------:R-:W-:Y:S01]  /*4780*/  MOV R27, UR8 ;  /* 0x00000008001b7c02 */ /* 0x000fe20008000f00 */
[----:B------:R-:W-:Y:S02]  /*4790*/  FMUL.FTZ R112, R112, R87 ;  /* 0x0000005770707220 */ /* 0x000fe40000410000 */
[----:B------:R-:W-:Y:S01]  /*47a0*/  FFMA.FTZ R32, R114, R32, R29 ;  /* 0x0000002072207223 */ /* 0x000fe2000001001d */
[----:B------:R-:W-:Y:S01]  /*47b0*/  PRMT R29, RZ, 0x5410, R55 ;  /* 0x00005410ff1d7816 */ /* 0x000fe20000000037 */
[----:B------:R-:W-:-:S04]  /*47c0*/  IMAD.WIDE R26, R28, 0x10, R26 ;  /* 0x000000101c1a7825 */ /* 0x000fc800078e021a */
[----:B------:R-:W-:Y:S02]  /*47d0*/  FMUL.FTZ R115, R31, R112 ;  /* 0x000000701f737220 */ /* 0x000fe40000410000 */
[----:B------:R-:W-:Y:S02]  /*47e0*/  FMUL.FTZ R116, R116, R95 ;  /* 0x0000005f74747220 */ /* 0x000fe40000410000 */
[----:B0-----:R-:W-:Y:S02]  /*47f0*/  FFMA.FTZ R44, R115, R29, R32 ;  /* 0x0000001d732c7223 */ /* 0x001fe40000010020 */
[----:B------:R-:W-:Y:S01]  /*4800*/  FMUL.FTZ R79, R49, R116 ;  /* 0x00000074314f7220 */ /* 0x000fe20000410000 */
[----:B-1----:R0:W-:Y:S04]  /*4810*/  STG.E.128 [R26.64], R36 ;  /* 0x000000241a007986 */ /* 0x0021e8000c101d1a */
[----:B--2---:R0:W-:Y:S01]  /*4820*/  STG.E.128 [R26.64+0x200], R40 ;  /* 0x000200281a007986 */ /* 0x0041e2000c101d1a */
        /* <DEDUP_REMOVED lines=10> */
[----:B0-----:R-:W-:Y:S01]  /*48d0*/  FMUL.FTZ R27, R0, R80 ;  /* 0x00000050001b7220 */ /* 0x001fe20000410000 */
        /* <DEDUP_REMOVED lines=38> */
.L_x_7979:
        /* <DEDUP_REMOVED lines=53> */
.L_x_8081:
        /* <DEDUP_REMOVED lines=57> */
[----:B------:R-:W-:Y:S01]  /*5220*/  LOP3.LUT P0, RZ, R3, 0x1f, RZ, 0xc0, !PT ;  /* 0x0000001f03ff7812 */ /* 0x000fe2000780c0ff */
[----:B------:R-:W-:Y:S01]  /*5230*/  IMAD R152, R4, 0x3, R145 ;  /* 0x0000000304987824 */ /* 0x000fe200078e0291 */
[----:B0-----:R-:W-:Y:S01]  /*5240*/  MOV R72, UR24 ;  /* 0x0000001800487c02 */ /* 0x001fe20008000f00 */
[----:B------:R-:W-:Y:S01]  /*5250*/  HFMA2.MMA R162, -RZ, RZ, 0, 9.5367431640625e-07 ;  /* 0x00000010ffa27435 */ /* 0x000fe200000001ff */
[----:B------:R-:W-:-:S02]  /*5260*/  MOV R137, c[0x0][0x16c] ;  /* 0x00005b0000897a02 */ /* 0x000fc40000000f00 */
[C---:B------:R-:W-:Y:S02]  /*5270*/  ISETP.NE.AND P1, PT, R3.reuse, RZ, PT ;  /* 0x000000ff0300720c */ /* 0x040fe40003f25270 */
[----:B------:R-:W-:Y:S01]  /*5280*/  MOV R74, UR25 ;  /* 0x00000019004a7c02 */ /* 0x000fe20008000f00 */
[----:B-1----:R-:W-:Y:S01]  /*5290*/  HFMA2.MMA R79, -RZ, RZ, 0, 1.52587890625e-05 ;  /* 0x00000100ff4f7435 */ /* 0x002fe200000001ff */
[----:B------:R-:W-:Y:S01]  /*52a0*/  IADD3 R136, R3, 0x200, RZ ;  /* 0x0000020003887810 */ /* 0x000fe20007ffe0ff */
[----:B------:R-:W0:Y:S08]  /*52b0*/  R2UR UR48, R77 ;  /* 0x000000004d3073c2 */ /* 0x000e3000000e0000 */
[----:B------:R-:W-:-:S05]  /*52c0*/  @!P1 IMAD R136, R74, R79, UR7 ;  /* 0x000000074a889e24 */ /* 0x000fca000f8e024f */
[----:B------:R-:W-:Y:S01]  /*52d0*/  SHF.L.U32 R163, R136, 0x3, RZ ;  /* 0x0000000388a37819 */ /* 0x000fe200000006ff */
[----:B------:R-:W1:Y:S01]  /*52e0*/  R2UR UR41, R76 ;  /* 0x000000004c2973c2 */ /* 0x000e6200000e0000 */
[----:B0-----:R-:W-:Y:S02]  /*52f0*/  FMUL.FTZ R60, R9, UR48 ;  /* 0x00000030093c7c20 */ /* 0x001fe40008410000 */
[----:B------:R-:W-:Y:S02]  /*5300*/  FMUL.FTZ R117, R8, UR48 ;  /* 0x0000003008757c20 */ /* 0x000fe40008410000 */
[----:B------:R-:W-:Y:S02]  /*5310*/  FMUL.RZ R62, R60, 0.15915493667125701904 ;  /* 0x3e22f9833c3e7820 */ /* 0x000fe4000040c000 */
[----:B------:R-:W-:Y:S02]  /*5320*/  FMUL.FTZ R60, R10, UR48 ;  /* 0x000000300a3c7c20 */ /* 0x000fe40008410000 */
[----:B------:R-:W-:Y:S01]  /*5330*/  MUFU.SIN R133, R62 ;  /* 0x0000003e00857308 */ /* 0x000fe20000000400 */
[----:B------:R-:W-:Y:S01]  /*5340*/  FMUL.RZ R117, R117, 0.15915493667125701904 ;  /* 0x3e22f98375757820 */ /* 0x000fe2000040c000 */
[----:B-1----:R-:W-:Y:S01]  /*5350*/  MOV R153, UR41 ;  /* 0x0000002900997c02 */ /* 0x002fe20008000f00 */
[----:B------:R-:W-:-:S02]  /*5360*/  FMUL.RZ R64, R60, 0.15915493667125701904 ;  /* 0x3e22f9833c407820 */ /* 0x000fc4000040c000 */
[----:B------:R-:W-:Y:S02]  /*5370*/  FMUL.FTZ R60, R11, UR48 ;  /* 0x000000300b3c7c20 */ /* 0x000fe40008410000 */
[----:B------:R-:W-:Y:S01]  /*5380*/  FMUL.FTZ R153, R153, 1.4426950216293334961 ;  /* 0x3fb8aa3b99997820 */ /* 0x000fe20000410000 */
[----:B------:R0:W-:Y:S01]  /*5390*/  MUFU.COS R63, R62 ;  /* 0x0000003e003f7308 */ /* 0x0001e20000000000 */
[----:B------:R-:W-:Y:S02]  /*53a0*/  FMUL.RZ R66, R60, 0.15915493667125701904 ;  /* 0x3e22f9833c427820 */ /* 0x000fe4000040c000 */
[----:B------:R-:W-:Y:S02]  /*53b0*/  FMUL.FTZ R60, R12, UR48 ;  /* 0x000000300c3c7c20 */ /* 0x000fe40008410000 */
[----:B------:R-:W-:Y:S02]  /*53c0*/  FMUL.FTZ R151, R23, UR48 ;  /* 0x0000003017977c20 */ /* 0x000fe40008410000 */
[----:B------:R-:W-:Y:S01]  /*53d0*/  FMUL.RZ R68, R60, 0.15915493667125701904 ;  /* 0x3e22f9833c447820 */ /* 0x000fe2000040c000 */
[----:B------:R-:W-:Y:S01]  /*53e0*/  MUFU.SIN R131, R64 ;  /* 0x0000004000837308 */ /* 0x000fe20000000400 */
[----:B------:R-:W-:-:S02]  /*53f0*/  FMUL.FTZ R60, R13, UR48 ;  /* 0x000000300d3c7c20 */ /* 0x000fc40008410000 */
[C---:B------:R-:W-:Y:S02]  /*5400*/  FMUL.FTZ R156, R153.reuse, R20 ;  /* 0x00000014999c7220 */ /* 0x040fe40000410000 */
[----:B0-----:R-:W-:Y:S02]  /*5410*/  FMUL.RZ R62, R60, 0.15915493667125701904 ;  /* 0x3e22f9833c3e7820 */ /* 0x001fe4000040c000 */
[----:B------:R-:W-:Y:S01]  /*5420*/  FMUL.FTZ R60, R14, UR48 ;  /* 0x000000300e3c7c20 */ /* 0x000fe20008410000 */
        /* <DEDUP_REMOVED lines=58> */
[C---:B------:R-:W-:Y:S02]  /*57d0*/  FMUL.FTZ R68, R153.reuse, R12 ;  /* 0x0000000c99447220 */ /* 0x040fe40000410000 */
[----:B------:R0:W-:Y:S08]  /*57e0*/  MUFU.COS R150, R66 ;  /* 0x0000004200967308 */ /* 0x0001f00000000000 */
[----:B------:R-:W1:Y:S01]  /*57f0*/  MUFU.EX2 R64, R64 ;  /* 0x0000004000407308 */ /* 0x000e620000000800 */
[----:B0-----:R-:W-:Y:S01]  /*5800*/  FMUL.FTZ R66, R153, R11 ;  /* 0x0000000b99427220 */ /* 0x001fe20000410000 */
[----:B------:R-:W-:-:S05]  /*5810*/  @!P0 IADD3 R72, R72, -0x2, RZ ;  /* 0xfffffffe48488810 */ /* 0x000fca0007ffe0ff */
[----:B------:R-:W-:Y:S01]  /*5820*/  @!P0 IMAD R137, R72, R137, UR7 ;  /* 0x0000000748898e24 */ /* 0x000fe2000f8e0289 */
[----:B------:R-:W0:Y:S01]  /*5830*/  MUFU.EX2 R66, R66 ;  /* 0x0000004200427308 */ /* 0x000e220000000800 */
[----:B------:R-:W-:Y:S02]  /*5840*/  FMUL.FTZ R72, R153, R14 ;  /* 0x0000000e99487220 */ /* 0x000fe40000410000 */
[----:B------:R-:W-:-:S04]  /*5850*/  @!P0 IMAD.WIDE R136, R137, R162, UR42 ;  /* 0x0000002a89888e25 */ /* 0x000fc8000f8e02a2 */
[C---:B-1----:R-:W-:Y:S01]  /*5860*/  FMUL.FTZ R132, R64.reuse, R65 ;  /* 0x0000004140847220 */ /* 0x042fe20000410000 */
[----:B------:R-:W1:Y:S01]  /*5870*/  MUFU.EX2 R68, R68 ;  /* 0x0000004400447308 */ /* 0x000e620000000800 */
[----:B------:R-:W-:Y:S02]  /*5880*/  FMUL.FTZ R131, R64, R131 ;  /* 0x0000008340837220 */ /* 0x000fe40000410000 */
[-C--:B------:R-:W-:Y:S02]  /*5890*/  FFMA.FTZ R64, R129, R134.reuse, R63 ;  /* 0x0000008681407223 */ /* 0x080fe4000001003f */
[----:B------:R-:W-:Y:S02]  /*58a0*/  FFMA.FTZ R63, R128, R134, -R61 ;  /* 0x00000086803f7223 */ /* 0x000fe4000001083d */
[----:B0-----:R-:W-:Y:S01]  /*58b0*/  FMUL.FTZ R130, R66, R67 ;  /* 0x0000004342827220 */ /* 0x001fe20000410000 */
[----:B------:R-:W-:Y:S01]  /*58c0*/  MUFU.SIN R138, R70 ;  /* 0x00000046008a7308 */ /* 0x000fe20000000400 */
[----:B------:R-:W-:-:S02]  /*58d0*/  FMUL.FTZ R65, R131, R64 ;  /* 0x0000004083417220 */ /* 0x000fc40000410000 */
[----:B------:R-:W-:Y:S02]  /*58e0*/  FMUL.FTZ R67, R131, R63 ;  /* 0x0000003f83437220 */ /* 0x000fe40000410000 */
[----:B------:R-:W-:Y:S02]  /*58f0*/  FMUL.FTZ R127, R66, R127 ;  /* 0x0000007f427f7220 */ /* 0x000fe40000410000 */
[C---:B------:R-:W-:Y:S01]  /*5900*/  FFMA.FTZ R65, R132.reuse, R63, -R65 ;  /* 0x0000003f84417223 */ /* 0x040fe20000010841 */
[----:B------:R0:W-:Y:S01]  /*5910*/  MUFU.COS R139, R70 ;  /* 0x00000046008b7308 */ /* 0x0001e20000000000 */
[----:B------:R-:W-:Y:S02]  /*5920*/  FFMA.FTZ R67, R132, R64, R67 ;  /* 0x0000004084437223 */ /* 0x000fe40000010043 */
[C---:B------:R-:W-:Y:S02]  /*5930*/  FMUL.FTZ R64, R127.reuse, R65 ;  /* 0x000000417f407220 */ /* 0x040fe40000410000 */
[----:B------:R-:W-:-:S02]  /*5940*/  FMUL.FTZ R63, R127, R67 ;  /* 0x000000437f3f7220 */ /* 0x000fc40000410000 */
[----:B-1----:R-:W-:Y:S01]  /*5950*/  FMUL.FTZ R125, R68, R125 ;  /* 0x0000007d447d7220 */ /* 0x002fe20000410000 */
[----:B------:R-:W1:Y:S01]  /*5960*/  MUFU.EX2 R72, R72 ;  /* 0x0000004800487308 */ /* 0x000e620000000800 */
[C---:B0-----:R-:W-:Y:S02]  /*5970*/  FMUL.FTZ R70, R153.reuse, R13 ;  /* 0x0000000d99467220 */ /* 0x041fe40000410000 */
[----:B------:R-:W-:Y:S02]  /*5980*/  FMUL.FTZ R61, R153, R17 ;  /* 0x00000011993d7220 */ /* 0x000fe40000410000 */
[C---:B------:R-:W-:Y:S02]  /*5990*/  FFMA.FTZ R64, R130.reuse, R67, R64 ;  /* 0x0000004382407223 */ /* 0x040fe40000010040 */
[----:B------:R-:W-:Y:S01]  /*59a0*/  FFMA.FTZ R63, R130, R65, -R63 ;  /* 0x00000041823f7223 */ /* 0x000fe2000001083f */
[----:B------:R-:W0:Y:S01]  /*59b0*/  MUFU.EX2 R70, R70 ;  /* 0x0000004600467308 */ /* 0x000e220000000800 */
[----:B------:R-:W-:-:S02]  /*59c0*/  FMUL.FTZ R65, R125, R64 ;  /* 0x000000407d417220 */ /* 0x000fc40000410000 */
[----:B------:R-:W-:-:S04]  /*59d0*/  FMUL.FTZ R126, R68, R69 ;  /* 0x00000045447e7220 */ /* 0x000fc80000410000 */
[----:B------:R-:W-:Y:S01]  /*59e0*/  FFMA.FTZ R160, R126, R63, -R65 ;  /* 0x0000003f7ea07223 */ /* 0x000fe20000010841 */
[----:B------:R-:W2:Y:S01]  /*59f0*/  MUFU.EX2 R62, R62 ;  /* 0x0000003e003e7308 */ /* 0x000ea20000000800 */
[C---:B-1----:R-:W-:Y:S02]  /*5a00*/  FMUL.FTZ R122, R72.reuse, R73 ;  /* 0x00000049487a7220 */ /* 0x042fe40000410000 */
[----:B------:R-:W-:-:S05]  /*5a10*/  FMUL.FTZ R121, R72, R121 ;  /* 0x0000007948797220 */ /* 0x000fca0000410000 */
[----:B------:R-:W1:Y:S01]  /*5a20*/  MUFU.EX2 R60, R60 ;  /* 0x0000003c003c7308 */ /* 0x000e620000000800 */
[C---:B0-----:R-:W-:Y:S02]  /*5a30*/  FMUL.FTZ R124, R70.reuse, R71 ;  /* 0x00000047467c7220 */ /* 0x041fe40000410000 */
[----:B------:R-:W-:Y:S02]  /*5a40*/  FMUL.FTZ R123, R70, R123 ;  /* 0x0000007b467b7220 */ /* 0x000fe40000410000 */
[----:B------:R-:W-:Y:S03]  /*5a50*/  LDS.128 R68, [R152.X16+0x10] ;  /* 0x0000100098447984 */ /* 0x000fe6000000cc00 */
[----:B------:R0:W3:Y:S01]  /*5a60*/  MUFU.EX2 R154, R61 ;  /* 0x0000003d009a7308 */ /* 0x0000e20000000800 */
[C---:B--2---:R-:W-:Y:S02]  /*5a70*/  FMUL.FTZ R120, R62.reuse, R75 ;  /* 0x0000004b3e787220 */ /* 0x044fe40000410000 */
[----:B------:R-:W-:Y:S01]  /*5a80*/  LDS.128 R72, [R152.X16+0x20] ;  /* 0x0000200098487984 */ /* 0x000fe2000000cc00 */
[----:B------:R-:W-:-:S02]  /*5a90*/  FMUL.FTZ R119, R62, R119 ;  /* 0x000000773e777220 */ /* 0x000fc40000410000 */
[----:B------:R-:W-:Y:S02]  /*5aa0*/  FMUL.FTZ R62, R153, R18 ;  /* 0x00000012993e7220 */ /* 0x000fe40000410000 */
[----:B-1----:R-:W-:Y:S01]  /*5ab0*/  FMUL.FTZ R118, R60, R77 ;  /* 0x0000004d3c767220 */ /* 0x002fe20000410000 */
[----:B------:R-:W-:Y:S01]  /*5ac0*/  MUFU.COS R135, R151 ;  /* 0x0000009700877308 */ /* 0x000fe20000000000 */
[----:B0-----:R-:W-:Y:S01]  /*5ad0*/  FMUL.FTZ R61, R125, R63 ;  /* 0x0000003f7d3d7220 */ /* 0x001fe20000410000 */
[----:B------:R-:W-:Y:S01]  /*5ae0*/  LDS.128 R76, [R152.X16+0x30] ;  /* 0x00003000984c7984 */ /* 0x000fe2000000cc00 */
[----:B------:R-:W-:Y:S02]  /*5af0*/  FMUL.FTZ R63, R153, R19 ;  /* 0x00000013993f7220 */ /* 0x000fe40000410000 */
[----:B------:R-:W-:Y:S01]  /*5b00*/  FFMA.FTZ R161, R126, R64, R61 ;  /* 0x000000407ea17223 */ /* 0x000fe2000001003d */
[----:B------:R-:W-:Y:S01]  /*5b10*/  MOV R61, RZ ;  /* 0x000000ff003d7202 */ /* 0x000fe20000000f00 */
[----:B------:R-:W0:Y:S01]  /*5b20*/  LDS.128 R64, [R152.X16] ;  /* 0x0000000098407984 */ /* 0x000e22000000cc00 */
[----:B------:R-:W1:Y:S01]  /*5b30*/  MUFU.EX2 R155, R62 ;  /* 0x0000003e009b7308 */ /* 0x000e620000000800 */
[----:B------:R-:W-:Y:S01]  /*5b40*/  FMUL.FTZ R117, R60, R117 ;  /* 0x000000753c757220 */ /* 0x000fe20000410000 */
[----:B------:R-:W-:Y:S01]  /*5b50*/  HFMA2.MMA R60, -RZ, RZ, 1.875, 0 ;  /* 0x3f800000ff3c7435 */ /* 0x000fe200000001ff */
[----:B------:R-:W-:Y:S04]  /*5b60*/  STS.128 [R145.X16+0x1080], R80 ;  /* 0x0010805091007388 */ /* 0x000fe8000000cc00 */
[----:B---3--:R-:W-:Y:S01]  /*5b70*/  STS.128 [R145.X16+0x1280], R84 ;  /* 0x0012805491007388 */ /* 0x008fe2000000cc00 */
[----:B------:R2:W3:Y:S03]  /*5b80*/  MUFU.EX2 R157, R63 ;  /* 0x0000003f009d7308 */ /* 0x0004e60000000800 */
[----:B----4-:R-:W-:Y:S04]  /*5b90*/  STS.128 [R145.X16+0x1480], R88 ;  /* 0x0014805891007388 */ /* 0x010fe8000000cc00 */
[----:B------:R4:W-:Y:S01]  /*5ba0*/  STS.128 [R145.X16+0x1680], R92 ;  /* 0x0016805c91007388 */ /* 0x0009e2000000cc00 */
[----:B------:R-:W-:-:S06]  /*5bb0*/  NOP ;  /* 0x0000000000007918 */ /* 0x000fcc0000000000 */
[----:B------:R-:W0:Y:S01]  /*5bc0*/  LDS.128 R80, [R152.X16+0x1080] ;  /* 0x0010800098507984 */ /* 0x000e22000000cc00 */
[----:B------:R-:W-:Y:S01]  /*5bd0*/  FMUL.FTZ R162, R123, R160 ;  /* 0x000000a07ba27220 */ /* 0x000fe20000410000 */
[----:B--2---:R-:W-:Y:S01]  /*5be0*/  CS2R R62, SRZ ;  /* 0x00000000003e7805 */ /* 0x004fe2000001ff00 */
[----:B------:R-:W2:Y:S01]  /*5bf0*/  MUFU.EX2 R158, R158 ;  /* 0x0000009e009e7308 */ /* 0x000ea20000000800 */
[----:B------:R-:W0:Y:S04]  /*5c00*/  LDS.128 R84, [R152.X16+0x1090] ;  /* 0x0010900098547984 */ /* 0x000e28000000cc00 */
[----:B------:R-:W2:Y:S01]  /*5c10*/  LDS.128 R88, [R152.X16+0x10a0] ;  /* 0x0010a00098587984 */ /* 0x000ea2000000cc00 */
[----:B----4-:R-:W-:Y:S02]  /*5c20*/  FMUL.FTZ R145, R153, R22 ;  /* 0x0000001699917220 */ /* 0x010fe40000410000 */
[----:B------:R-:W-:Y:S01]  /*5c30*/  MUFU.EX2 R156, R156 ;  /* 0x0000009c009c7308 */ /* 0x000fe20000000800 */
[----:B------:R0:W4:Y:S04]  /*5c40*/  LDS.128 R92, [R152.X16+0x10b0] ;  /* 0x0010b000985c7984 */ /* 0x000128000000cc00 */
[----:B------:R0:W-:Y:S01]  /*5c50*/  STS.64 [R163+0x6b60], R128 ;  /* 0x006b6080a3007388 */ /* 0x0001e20000000a00 */
[----:B------:R-:W-:-:S02]  /*5c60*/  FFMA.FTZ R162, R124, R161, R162 ;  /* 0x000000a17ca27223 */ /* 0x000fc400000100a2 */
[----:B------:R1:W-:Y:S01]  /*5c70*/  MUFU.EX2 R159, R145 ;  /* 0x00000091009f7308 */ /* 0x0003e20000000800 */
[----:B------:R-:W-:Y:S01]  /*5c80*/  BAR.SYNC.DEFER_BLOCKING 0x0 ;  /* 0x0000000000007b1d */ /* 0x000fe20000010000 */
[----:B------:R-:W-:Y:S02]  /*5c90*/  FMUL.FTZ R153, R153, R23 ;  /* 0x0000001799997220 */ /* 0x000fe40000410000 */
[C---:B------:R-:W-:Y:S02]  /*5ca0*/  FMUL.FTZ R149, R154.reuse, R149 ;  /* 0x000000959a957220 */ /* 0x040fe40000410000 */
[----:B-1----:R-:W-:Y:S02]  /*5cb0*/  FMUL.FTZ R145, R123, R161 ;  /* 0x000000a17b917220 */ /* 0x002fe40000410000 */
[----:B------:R-:W-:Y:S02]  /*5cc0*/  FMUL.FTZ R148, R154, R148 ;  /* 0x000000949a947220 */ /* 0x000fe40000410000 */
[----:B------:R-:W-:Y:S01]  /*5cd0*/  FFMA.FTZ R160, R124, R160, -R145 ;  /* 0x000000a07ca07223 */ /* 0x000fe20000010891 */
[----:B------:R1:W1:Y:S01]  /*5ce0*/  MUFU.EX2 R154, R153 ;  /* 0x00000099009a7308 */ /* 0x0002620000000800 */
[----:B------:R-:W-:-:S02]  /*5cf0*/  FMUL.FTZ R147, R155, R147 ;  /* 0x000000939b937220 */ /* 0x000fc40000410000 */
[----:B------:R-:W-:Y:S02]  /*5d00*/  FMUL.FTZ R146, R155, R146 ;  /* 0x000000929b927220 */ /* 0x000fe40000410000 */
[----:B------:R-:W-:Y:S01]  /*5d10*/  FMUL.FTZ R155, R121, R160 ;  /* 0x000000a0799b7220 */ /* 0x000fe20000410000 */
[----:B------:R1:W5:Y:S02]  /*5d20*/  @!P0 LDG.E.128 R60, [R136.64] ;  /* 0x0000001a883c8981 */ /* 0x000364000c1e1d00 */
[----:B------:R-:W4:Y:S01]  /*5d30*/  MUFU.SIN R151, R151 ;  /* 0x0000009700977308 */ /* 0x000f220000000400 */
[C---:B---3--:R-:W-:Y:S01]  /*5d40*/  FMUL.FTZ R145, R157.reuse, R150 ;  /* 0x000000969d917220 */ /* 0x048fe20000410000 */
[----:B0-----:R-:W-:Y:S01]  /*5d50*/  PRMT R152, RZ, 0x5410, R65 ;  /* 0x00005410ff987816 */ /* 0x001fe20000000041 */
[----:B------:R-:W-:Y:S01]  /*5d60*/  FFMA.FTZ R155, R122, R162, R155 ;  /* 0x000000a27a9b7223 */ /* 0x000fe2000001009b */
[--C-:B------:R-:W-:Y:S01]  /*5d70*/  PRMT R161, RZ, 0x5410, R70.reuse ;  /* 0x00005410ffa17816 */ /* 0x100fe20000000046 */
[----:B------:R-:W-:Y:S01]  /*5d80*/  FMUL.FTZ R144, R157, R144 ;  /* 0x000000909d907220 */ /* 0x000fe20000410000 */
[----:B------:R-:W-:Y:S01]  /*5d90*/  PRMT R163, RZ, 0x7610, R70 ;  /* 0x00007610ffa37816 */ /* 0x000fe20000000046 */
[----:B--2---:R-:W-:Y:S01]  /*5da0*/  FMUL.FTZ R141, R158, R141 ;  /* 0x0000008d9e8d7220 */ /* 0x004fe20000410000 */
[----:B------:R-:W-:Y:S01]  /*5db0*/  PRMT R165, RZ, 0x5410, R72 ;  /* 0x00005410ffa57816 */ /* 0x000fe20000000048 */
[----:B-1----:R-:W-:Y:S01]  /*5dc0*/  FMUL.FTZ R137, R121, R162 ;  /* 0x000000a279897220 */ /* 0x002fe20000410000 */
[----:B------:R-:W-:Y:S01]  /*5dd0*/  PRMT R70, RZ, 0x5410, R52 ;  /* 0x00005410ff467816 */ /* 0x000fe20000000034 */
        /* <DEDUP_REMOVED lines=9> */
[----:B------:R-:W-:Y:S01]  /*5e70*/  PRMT R171, RZ, 0x7610, R74 ;  /* 0x00007610ffab7816 */ /* 0x000fe2000000004a */
[C---:B------:R-:W-:Y:S01]  /*5e80*/  FFMA.FTZ R155, R120.reuse, R155, R150 ;  /* 0x0000009b789b7223 */ /* 0x040fe20000010096 */
[--C-:B------:R-:W-:Y:S01]  /*5e90*/  PRMT R170, RZ, 0x7610, R75.reuse ;  /* 0x00007610ffaa7816 */ /* 0x100fe2000000004b */
[----:B------:R-:W-:Y:S01]  /*5ea0*/  FFMA.FTZ R150, R120, R137, -R136 ;  /* 0x0000008978967223 */ /* 0x000fe20000010888 */
[----:B------:R-:W-:Y:S01]  /*5eb0*/  PRMT R74, RZ, 0x5410, R75 ;  /* 0x00005410ff4a7816 */ /* 0x000fe2000000004b */
[C---:B------:R-:W-:Y:S01]  /*5ec0*/  FMUL.FTZ R153, R117.reuse, R155 ;  /* 0x0000009b75997220 */ /* 0x040fe20000410000 */
[----:B------:R-:W-:Y:S01]  /*5ed0*/  PRMT R75, RZ, 0x5410, R76 ;  /* 0x00005410ff4b7816 */ /* 0x000fe2000000004c */
[C---:B------:R-:W-:Y:S01]  /*5ee0*/  FMUL.FTZ R137, R154.reuse, R135 ;  /* 0x000000879a897220 */ /* 0x040fe20000410000 */
[--C-:B------:R-:W-:Y:S01]  /*5ef0*/  PRMT R135, RZ, 0x5410, R64.reuse ;  /* 0x00005410ff877816 */ /* 0x100fe20000000040 */
[----:B----4-:R-:W-:Y:S01]  /*5f00*/  FMUL.FTZ R136, R154, R151 ;  /* 0x000000979a887220 */ /* 0x010fe20000410000 */
[----:B------:R-:W-:Y:S01]  /*5f10*/  PRMT R151, RZ, 0x7610, R64 ;  /* 0x00007610ff977816 */ /* 0x000fe20000000040 */
[CC--:B------:R-:W-:Y:S01]  /*5f20*/  FFMA.FTZ R157, R118.reuse, R150.reuse, -R153 ;  /* 0x00000096769d7223 */ /* 0x0c0fe20000010899 */
[--C-:B------:R-:W-:Y:S01]  /*5f30*/  PRMT R64, RZ, 0x5410, R56.reuse ;  /* 0x00005410ff407816 */ /* 0x100fe20000000038 */
[----:B------:R-:W-:Y:S01]  /*5f40*/  FMUL.FTZ R150, R117, R150 ;  /* 0x0000009675967220 */ /* 0x000fe20000410000 */
[----:B------:R-:W-:Y:S01]  /*5f50*/  PRMT R153, RZ, 0x7610, R56 ;  /* 0x00007610ff997816 */ /* 0x000fe20000000038 */
[-C--:B------:R-:W-:Y:S01]  /*5f60*/  FMUL.FTZ R177, R135, R8.reuse ;  /* 0x0000000887b17220 */ /* 0x080fe20000410000 */
[----:B------:R-:W-:Y:S01]  /*5f70*/  PRMT R173, RZ, 0x7610, R76 ;  /* 0x00007610ffad7816 */ /* 0x000fe2000000004c */
        /* <DEDUP_REMOVED lines=10> */
[-C--:B------:R-:W-:Y:S01]  /*6020*/  FMUL.FTZ R65, R177, R133.reuse ;  /* 0x00000085b1417220 */ /* 0x080fe20000410000 */
[----:B------:R-:W-:Y:S01]  /*6030*/  PRMT R175, RZ, 0x7610, R78 ;  /* 0x00007610ffaf7816 */ /* 0x000fe2000000004e */
[C---:B------:R-:W-:Y:S01]  /*6040*/  FMUL.FTZ R64, R176.reuse, R133 ;  /* 0x00000085b0407220 */ /* 0x040fe20000410000 */
[----:B------:R-:W-:Y:S01]  /*6050*/  ISETP.NE.AND P0, PT, R3, 0x3f, PT ;  /* 0x0000003f0300780c */ /* 0x000fe20003f05270 */
[C---:B------:R-:W-:Y:S01]  /*6060*/  FMUL.FTZ R179, R153.reuse, R179 ;  /* 0x000000b399b37220 */ /* 0x040fe20000410000 */
[----:B------:R-:W-:Y:S01]  /*6070*/  PRMT R78, RZ, 0x5410, R79 ;  /* 0x00005410ff4e7816 */ /* 0x000fe2000000004f */
[----:B------:R-:W-:Y:S01]  /*6080*/  FFMA.FTZ R154, R176, R134, R65 ;  /* 0x00000086b09a7223 */ /* 0x000fe20000010041 */
[----:B------:R-:W-:Y:S01]  /*6090*/  PRMT R174, RZ, 0x7610, R79 ;  /* 0x00007610ffae7816 */ /* 0x000fe2000000004f */
[----:B------:R-:W-:Y:S01]  /*60a0*/  FMUL.FTZ R178, R153, R178 ;  /* 0x000000b299b27220 */ /* 0x000fe20000410000 */
[----:B------:R-:W-:Y:S01]  /*60b0*/  PRMT R153, RZ, 0x5410, R66 ;  /* 0x00005410ff997816 */ /* 0x000fe20000000042 */
[----:B------:R-:W-:Y:S01]  /*60c0*/  FFMA.FTZ R65, R177, R134, -R64 ;  /* 0x00000086b1417223 */ /* 0x000fe20000010840 */
[----:B------:R-:W-:Y:S01]  /*60d0*/  BSSY B0, `(.L_x_7981) ;  /* 0x00000f2000007945 */ /* 0x000fe20003800000 */
[----:B------:R-:W-:Y:S01]  /*60e0*/  FADD.FTZ R64, R179, R154 ;  /* 0x0000009ab3407221 */ /* 0x000fe20000010000 */
[--C-:B------:R-:W-:Y:S01]  /*60f0*/  PRMT R154, RZ, 0x5410, R67.reuse ;  /* 0x00005410ff9a7816 */ /* 0x100fe20000000043 */
[C---:B------:R-:W-:Y:S01]  /*6100*/  FMUL.FTZ R143, R156.reuse, R143 ;  /* 0x0000008f9c8f7220 */ /* 0x040fe20000410000 */
[--C-:B------:R-:W-:Y:S01]  /*6110*/  PRMT R188, RZ, 0x5410, R80.reuse ;  /* 0x00005410ffbc7816 */ /* 0x100fe20000000050 */
[----:B------:R-:W-:Y:S01]  /*6120*/  FMUL.FTZ R142, R156, R142 ;  /* 0x0000008e9c8e7220 */ /* 0x000fe20000410000 */
[----:B------:R-:W-:Y:S01]  /*6130*/  PRMT R156, RZ, 0x7610, R67 ;  /* 0x00007610ff9c7816 */ /* 0x000fe20000000043 */
[----:B------:R-:W-:Y:S01]  /*6140*/  FADD.FTZ R65, R178, R65 ;  /* 0x00000041b2417221 */ /* 0x000fe20000010000 */
[----:B------:R-:W-:Y:S01]  /*6150*/  PRMT R67, RZ, 0x5410, R57 ;  /* 0x00005410ff437816 */ /* 0x000fe20000000039 */
[----:B------:R-:W-:Y:S01]  /*6160*/  FMUL.FTZ R66, R131, R64 ;  /* 0x0000004083427220 */ /* 0x000fe20000410000 */
[----:B------:R-:W-:Y:S01]  /*6170*/  PRMT R80, RZ, 0x7610, R80 ;  /* 0x00007610ff507816 */ /* 0x000fe20000000050 */
[-C--:B------:R-:W-:Y:S01]  /*6180*/  FMUL.FTZ R183, R153, R10.reuse ;  /* 0x0000000a99b77220 */ /* 0x080fe20000410000 */
[--C-:B------:R-:W-:Y:S01]  /*6190*/  PRMT R189, RZ, 0x5410, R81.reuse ;  /* 0x00005410ffbd7816 */ /* 0x100fe20000000051 */
        /* <DEDUP_REMOVED lines=14> */
[----:B------:R-:W-:Y:S01]  /*6280*/  FADD.FTZ R65, R182, R65 ;  /* 0x00000041b6417221 */ /* 0x000fe20000010000 */
[----:B------:R-:W-:Y:S01]  /*6290*/  PRMT R198, RZ, 0x7610, R84 ;  /* 0x00007610ffc67816 */ /* 0x000fe20000000054 */
[C---:B------:R-:W-:Y:S01]  /*62a0*/  FMUL.FTZ R64, R127.reuse, R66 ;  /* 0x000000427f407220 */ /* 0x040fe20000410000 */
        /* <DEDUP_REMOVED lines=31> */
[----:B------:R-:W-:Y:S01]  /*64a0*/  FFMA.FTZ R66, R126, R65, -R66 ;  /* 0x000000417e427223 */ /* 0x000fe20000010842 */
[----:B------:R-:W-:Y:S01]  /*64b0*/  PRMT R200, RZ, 0x7610, R94 ;  /* 0x00007610ffc87816 */ /* 0x000fe2000000005e */
[-C--:B------:R-:W-:Y:S01]  /*64c0*/  FMUL.FTZ R67, R146, R157.reuse ;  /* 0x0000009d92437220 */ /* 0x080fe20000410000 */
[----:B------:R-:W-:Y:S01]  /*64d0*/  PRMT R201, RZ, 0x5410, R95 ;  /* 0x00005410ffc97816 */ /* 0x000fe2000000005f */
[----:B------:R-:W-:Y:S01]  /*64e0*/  FFMA.FTZ R164, R147, R157, R158 ;  /* 0x0000009d93a47223 */ /* 0x000fe2000001009e */
[----:B------:R-:W-:Y:S01]  /*64f0*/  PRMT R157, RZ, 0x5410, R68 ;  /* 0x00005410ff9d7816 */ /* 0x000fe20000000044 */
[----:B------:R-:W-:Y:S01]  /*6500*/  FMUL.FTZ R65, R125, R65 ;  /* 0x000000417d417220 */ /* 0x000fe20000410000 */
[----:B------:R-:W-:Y:S01]  /*6510*/  PRMT R158, RZ, 0x5410, R69 ;  /* 0x00005410ff9e7816 */ /* 0x000fe20000000045 */
[----:B------:R-:W-:-:S02]  /*6520*/  FMUL.FTZ R139, R159, R139 ;  /* 0x0000008b9f8b7220 */ /* 0x000fc40000410000 */
[----:B------:R-:W-:Y:S01]  /*6530*/  FMUL.FTZ R138, R159, R138 ;  /* 0x0000008a9f8a7220 */ /* 0x000fe20000410000 */
[----:B------:R-:W-:Y:S01]  /*6540*/  PRMT R159, RZ, 0x7610, R68 ;  /* 0x00007610ff9f7816 */ /* 0x000fe20000000044 */
[----:B------:R-:W-:Y:S01]  /*6550*/  FFMA.FTZ R65, R126, R64, R65 ;  /* 0x000000407e417223 */ /* 0x000fe20000010041 */
[--C-:B------:R-:W-:Y:S01]  /*6560*/  PRMT R64, RZ, 0x5410, R58.reuse ;  /* 0x00005410ff407816 */ /* 0x100fe2000000003a */
[-C--:B------:R-:W-:Y:S01]  /*6570*/  FMUL.FTZ R185, R157, R12.reuse ;  /* 0x0000000c9db97220 */ /* 0x080fe20000410000 */
[----:B------:R-:W-:Y:S01]  /*6580*/  PRMT R68, RZ, 0x7610, R58 ;  /* 0x00007610ff447816 */ /* 0x000fe2000000003a */
[----:B------:R-:W-:Y:S02]  /*6590*/  FMUL.FTZ R184, R159, R12 ;  /* 0x0000000c9fb87220 */ /* 0x000fe40000410000 */
[C---:B------:R-:W-:Y:S02]  /*65a0*/  FMUL.FTZ R185, R64.reuse, R185 ;  /* 0x000000b940b97220 */ /* 0x040fe40000410000 */
[----:B------:R-:W-:Y:S01]  /*65b0*/  FFMA.FTZ R162, R147, R160, -R67 ;  /* 0x000000a093a27223 */ /* 0x000fe20000010843 */
[----:B------:R-:W-:Y:S01]  /*65c0*/  PRMT R160, RZ, 0x7610, R69 ;  /* 0x00007610ffa07816 */ /* 0x000fe20000000045 */
[----:B------:R-:W-:Y:S01]  /*65d0*/  FMUL.FTZ R184, R64, R184 ;  /* 0x000000b840b87220 */ /* 0x000fe20000410000 */
[----:B------:R-:W-:Y:S01]  /*65e0*/  PRMT R69, RZ, 0x7610, R59 ;  /* 0x00007610ff457816 */ /* 0x000fe2000000003b */
[----:B------:R-:W-:-:S02]  /*65f0*/  FADD.FTZ R66, R185, R66 ;  /* 0x00000042b9427221 */ /* 0x000fc40000010000 */
[----:B------:R-:W-:Y:S02]  /*6600*/  FADD.FTZ R65, R184, R65 ;  /* 0x00000041b8417221 */ /* 0x000fe40000010000 */
[----:B------:R-:W-:Y:S02]  /*6610*/  FMUL.FTZ R186, R160, R13 ;  /* 0x0000000da0ba7220 */ /* 0x000fe40000410000 */
        /* <DEDUP_REMOVED lines=9> */
[----:B------:R-:W-:Y:S02]  /*66b0*/  FMUL.FTZ R64, R144, R164 ;  /* 0x000000a490407220 */ /* 0x000fe40000410000 */
[----:B------:R-:W-:-:S02]  /*66c0*/  FADD.FTZ R66, R187, R66 ;  /* 0x00000042bb427221 */ /* 0x000fc40000010000 */
[----:B------:R-:W-:Y:S02]  /*66d0*/  FMUL.FTZ R67, R121, R65 ;  /* 0x0000004179437220 */ /* 0x000fe40000410000 */
[-C--:B------:R-:W-:Y:S02]  /*66e0*/  FMUL.FTZ R206, R161, R14.reuse ;  /* 0x0000000ea1ce7220 */ /* 0x080fe40000410000 */
[----:B------:R-:W-:Y:S02]  /*66f0*/  FMUL.FTZ R205, R163, R14 ;  /* 0x0000000ea3cd7220 */ /* 0x000fe40000410000 */
[----:B------:R-:W-:Y:S02]  /*6700*/  FFMA.FTZ R64, R145, R162, -R64 ;  /* 0x000000a291407223 */ /* 0x000fe40000010840 */
[----:B------:R-:W-:Y:S02]  /*6710*/  FFMA.FTZ R67, R122, R66, -R67 ;  /* 0x000000427a437223 */ /* 0x000fe40000010843 */
[----:B------:R-:W-:-:S02]  /*6720*/  FMUL.FTZ R162, R144, R162 ;  /* 0x000000a290a27220 */ /* 0x000fc40000410000 */
[C---:B------:R-:W-:Y:S02]  /*6730*/  FMUL.FTZ R206, R68.reuse, R206 ;  /* 0x000000ce44ce7220 */ /* 0x040fe40000410000 */
[----:B------:R-:W-:Y:S02]  /*6740*/  FMUL.FTZ R66, R121, R66 ;  /* 0x0000004279427220 */ /* 0x000fe40000410000 */
[----:B------:R-:W-:Y:S02]  /*6750*/  FMUL.FTZ R205, R68, R205 ;  /* 0x000000cd44cd7220 */ /* 0x000fe40000410000 */
[----:B------:R-:W-:Y:S01]  /*6760*/  FFMA.FTZ R68, R145, R164, R162 ;  /* 0x000000a491447223 */ /* 0x000fe200000100a2 */
[--C-:B------:R-:W-:Y:S01]  /*6770*/  PRMT R164, RZ, 0x7610, R71.reuse ;  /* 0x00007610ffa47816 */ /* 0x100fe20000000047 */
[----:B------:R-:W-:Y:S01]  /*6780*/  FFMA.FTZ R66, R122, R65, R66 ;  /* 0x000000417a427223 */ /* 0x000fe20000010042 */
[----:B------:R-:W-:Y:S01]  /*6790*/  PRMT R162, RZ, 0x5410, R71 ;  /* 0x00005410ffa27816 */ /* 0x000fe20000000047 */
[----:B------:R-:W-:Y:S01]  /*67a0*/  FADD.FTZ R67, R206, R67 ;  /* 0x00000043ce437221 */ /* 0x000fe20000010000 */
[----:B------:R-:W-:Y:S01]  /*67b0*/  PRMT R71, RZ, 0x7610, R93 ;  /* 0x00007610ff477816 */ /* 0x000fe2000000005d */
[----:B------:R-:W-:-:S02]  /*67c0*/  FADD.FTZ R66, R205, R66 ;  /* 0x00000042cd427221 */ /* 0x000fc40000010000 */
[C---:B------:R-:W-:Y:S02]  /*67d0*/  FMUL.FTZ R65, R119.reuse, R67 ;  /* 0x0000004377417220 */ /* 0x040fe40000410000 */
[-C--:B------:R-:W-:Y:S02]  /*67e0*/  FMUL.FTZ R208, R164, R15.reuse ;  /* 0x0000000fa4d07220 */ /* 0x080fe40000410000 */
[-C--:B------:R-:W-:Y:S02]  /*67f0*/  FFMA.FTZ R65, R120, R66.reuse, R65 ;  /* 0x0000004278417223 */ /* 0x080fe40000010041 */
[----:B------:R-:W-:Y:S02]  /*6800*/  FMUL.FTZ R207, R162, R15 ;  /* 0x0000000fa2cf7220 */ /* 0x000fe40000410000 */
[----:B------:R-:W-:Y:S02]  /*6810*/  FMUL.FTZ R66, R119, R66 ;  /* 0x0000004277427220 */ /* 0x000fe40000410000 */
[----:B------:R-:W-:-:S02]  /*6820*/  FMUL.FTZ R208, R69, R208 ;  /* 0x000000d045d07220 */ /* 0x000fc40000410000 */
[----:B------:R-:W-:Y:S02]  /*6830*/  FMUL.FTZ R207, R69, R207 ;  /* 0x000000cf45cf7220 */ /* 0x000fe40000410000 */
[----:B------:R-:W-:Y:S02]  /*6840*/  FFMA.FTZ R66, R120, R67, -R66 ;  /* 0x0000004378427223 */ /* 0x000fe40000010842 */
[----:B------:R-:W-:Y:S02]  /*6850*/  FADD.FTZ R65, R208, R65 ;  /* 0x00000041d0417221 */ /* 0x000fe40000010000 */
[----:B------:R-:W-:Y:S02]  /*6860*/  FADD.FTZ R66, R207, R66 ;  /* 0x00000042cf427221 */ /* 0x000fe40000010000 */
[----:B------:R-:W-:Y:S02]  /*6870*/  FMUL.FTZ R67, R117, R65 ;  /* 0x0000004175437220 */ /* 0x000fe40000410000 */
[----:B------:R-:W-:-:S02]  /*6880*/  FMUL.FTZ R212, R165, R16 ;  /* 0x00000010a5d47220 */ /* 0x000fc40000410000 */
[----:B------:R-:W-:Y:S02]  /*6890*/  FMUL.FTZ R69, R142, R68 ;  /* 0x000000448e457220 */ /* 0x000fe40000410000 */
[----:B------:R-:W-:Y:S02]  /*68a0*/  FFMA.FTZ R67, R118, R66, -R67 ;  /* 0x0000004276437223 */ /* 0x000fe40000010843 */
[----:B------:R-:W-:Y:S02]  /*68b0*/  FMUL.FTZ R211, R167, R16 ;  /* 0x00000010a7d37220 */ /* 0x000fe40000410000 */
[----:B------:R-:W-:Y:S02]  /*68c0*/  FMUL.FTZ R66, R117, R66 ;  /* 0x0000004275427220 */ /* 0x000fe40000410000 */
[----:B------:R-:W-:Y:S02]  /*68d0*/  FMUL.FTZ R212, R70, R212 ;  /* 0x000000d446d47220 */ /* 0x000fe40000410000 */
[----:B------:R-:W-:-:S02]  /*68e0*/  FFMA.FTZ R69, R143, R64, -R69 ;  /* 0x000000408f457223 */ /* 0x000fc40000010845 */
[----:B------:R-:W-:Y:S02]  /*68f0*/  FMUL.FTZ R64, R142, R64 ;  /* 0x000000408e407220 */ /* 0x000fe40000410000 */
[----:B------:R-:W-:Y:S01]  /*6900*/  FFMA.FTZ R66, R118, R65, R66 ;  /* 0x0000004176427223 */ /* 0x000fe20000010042 */
[----:B------:R-:W-:Y:S01]  /*6910*/  PRMT R65, RZ, 0x7610, R52 ;  /* 0x00007610ff417816 */ /* 0x000fe20000000034 */
[----:B------:R-:W-:Y:S02]  /*6920*/  FMUL.FTZ R211, R70, R211 ;  /* 0x000000d346d37220 */ /* 0x000fe40000410000 */
[----:B------:R-:W-:Y:S02]  /*6930*/  FADD.FTZ R67, R212, R67 ;  /* 0x00000043d4437221 */ /* 0x000fe40000010000 */
[----:B------:R-:W-:Y:S02]  /*6940*/  FFMA.FTZ R68, R143, R68, R64 ;  /* 0x000000448f447223 */ /* 0x000fe40000010040 */
[----:B------:R-:W-:-:S02]  /*6950*/  FADD.FTZ R66, R211, R66 ;  /* 0x00000042d3427221 */ /* 0x000fc40000010000 */
[----:B------:R-:W-:Y:S02]  /*6960*/  FMUL.FTZ R64, R148, R67 ;  /* 0x0000004394407220 */ /* 0x000fe40000410000 */
        /* <DEDUP_REMOVED lines=11> */
[-C--:B------:R-:W-:Y:S01]  /*6a20*/  FFMA.FTZ R65, R147, R67.reuse, -R66 ;  /* 0x0000004393417223 */ /* 0x080fe20000010842 */
[----:B------:R-:W-:Y:S01]  /*6a30*/  PRMT R66, RZ, 0x5410, R53 ;  /* 0x00005410ff427816 */ /* 0x000fe20000000035 */
[----:B------:R-:W-:Y:S02]  /*6a40*/  FMUL.FTZ R219, R171, R18 ;  /* 0x00000012abdb7220 */ /* 0x000fe40000410000 */
[----:B------:R-:W-:Y:S02]  /*6a50*/  FMUL.FTZ R67, R146, R67 ;  /* 0x0000004392437220 */ /* 0x000fe40000410000 */
[C---:B------:R-:W-:Y:S02]  /*6a60*/  FMUL.FTZ R220, R66.reuse, R220 ;  /* 0x000000dc42dc7220 */ /* 0x040fe40000410000 */
[----:B------:R-:W-:Y:S02]  /*6a70*/  FMUL.FTZ R219, R66, R219 ;  /* 0x000000db42db7220 */ /* 0x000fe40000410000 */
[----:B------:R-:W-:Y:S01]  /*6a80*/  FFMA.FTZ R64, R147, R64, R67 ;  /* 0x0000004093407223 */ /* 0x000fe20000010043 */
[----:B------:R-:W-:Y:S01]  /*6a90*/  PRMT R67, RZ, 0x7610, R53 ;  /* 0x00007610ff437816 */ /* 0x000fe20000000035 */
[----:B------:R-:W-:-:S02]  /*6aa0*/  FADD.FTZ R65, R220, R65 ;  /* 0x00000041dc417221 */ /* 0x000fc40000010000 */
[----:B------:R-:W-:Y:S02]  /*6ab0*/  FADD.FTZ R64, R219, R64 ;  /* 0x00000040db407221 */ /* 0x000fe40000010000 */
[----:B------:R-:W-:Y:S02]  /*6ac0*/  FMUL.FTZ R66, R144, R65 ;  /* 0x0000004190427220 */ /* 0x000fe40000410000 */
[-C--:B------:R-:W-:Y:S02]  /*6ad0*/  FMUL.FTZ R217, R170, R19.reuse ;  /* 0x00000013aad97220 */ /* 0x080fe40000410000 */
[----:B------:R-:W-:Y:S02]  /*6ae0*/  FMUL.FTZ R70, R140, R68 ;  /* 0x000000448c467220 */ /* 0x000fe40000410000 */
[----:B------:R-:W-:Y:S02]  /*6af0*/  FMUL.FTZ R218, R74, R19 ;  /* 0x000000134ada7220 */ /* 0x000fe40000410000 */
[----:B------:R-:W-:-:S02]  /*6b00*/  FFMA.FTZ R66, R145, R64, R66 ;  /* 0x0000004091427223 */ /* 0x000fc40000010042 */
[----:B------:R-:W-:Y:S02]  /*6b10*/  FMUL.FTZ R64, R144, R64 ;  /* 0x0000004090407220 */ /* 0x000fe40000410000 */
[----:B------:R-:W-:Y:S02]  /*6b20*/  FMUL.FTZ R217, R67, R217 ;  /* 0x000000d943d97220 */ /* 0x000fe40000410000 */
[-C--:B------:R-:W-:Y:S02]  /*6b30*/  FFMA.FTZ R70, R141, R69.reuse, -R70 ;  /* 0x000000458d467223 */ /* 0x080fe40000010846 */
[----:B------:R-:W-:Y:S02]  /*6b40*/  FMUL.FTZ R69, R140, R69 ;  /* 0x000000458c457220 */ /* 0x000fe40000410000 */
[----:B------:R-:W-:Y:S02]  /*6b50*/  FMUL.FTZ R218, R67, R218 ;  /* 0x000000da43da7220 */ /* 0x000fe40000410000 */
[----:B------:R-:W-:-:S02]  /*6b60*/  FFMA.FTZ R65, R145, R65, -R64 ;  /* 0x0000004191417223 */ /* 0x000fc40000010840 */
[----:B------:R-:W-:Y:S02]  /*6b70*/  FADD.FTZ R67, R217, R66 ;  /* 0x00000042d9437221 */ /* 0x000fe40000010000 */
        /* <DEDUP_REMOVED lines=8> */
[-C--:B------:R-:W-:Y:S02]  /*6c00*/  FMUL.FTZ R222, R75, R20.reuse ;  /* 0x000000144bde7220 */ /* 0x080fe40000410000 */
[----:B------:R-:W-:Y:S01]  /*6c10*/  FFMA.FTZ R66, R143, R67, R66 ;  /* 0x000000438f427223 */ /* 0x000fe20000010042 */
[----:B------:R-:W-:Y:S01]  /*6c20*/  PRMT R67, RZ, 0x5410, R54 ;  /* 0x00005410ff437816 */ /* 0x000fe20000000036 */
[----:B------:R-:W-:-:S02]  /*6c30*/  FMUL.FTZ R221, R173, R20 ;  /* 0x00000014addd7220 */ /* 0x000fc40000410000 */
[----:B------:R-:W-:Y:S01]  /*6c40*/  FFMA.FTZ R64, R139, R70, -R64 ;  /* 0x000000468b407223 */ /* 0x000fe20000010840 */
[----:B------:R-:W-:Y:S01]  /*6c50*/  PRMT R70, RZ, 0x7610, R54 ;  /* 0x00007610ff467816 */ /* 0x000fe20000000036 */
[C---:B------:R-:W-:Y:S02]  /*6c60*/  FMUL.FTZ R222, R67.reuse, R222 ;  /* 0x000000de43de7220 */ /* 0x040fe40000410000 */
[----:B------:R-:W-:Y:S02]  /*6c70*/  FMUL.FTZ R221, R67, R221 ;  /* 0x000000dd43dd7220 */ /* 0x000fe40000410000 */
[----:B------:R-:W-:Y:S02]  /*6c80*/  FADD.FTZ R69, R222, R69 ;  /* 0x00000045de457221 */ /* 0x000fe40000010000 */
[----:B------:R-:W-:Y:S02]  /*6c90*/  FADD.FTZ R66, R221, R66 ;  /* 0x00000042dd427221 */ /* 0x000fe40000010000 */
        /* <DEDUP_REMOVED lines=9> */
[----:B------:R-:W-:Y:S02]  /*6d30*/  FADD.FTZ R66, R213, R66 ;  /* 0x00000042d5427221 */ /* 0x000fe40000010000 */
[----:B------:R-:W-:Y:S02]  /*6d40*/  FADD.FTZ R69, R214, R69 ;  /* 0x00000045d6457221 */ /* 0x000fe40000010000 */
[----:B------:R-:W-:Y:S02]  /*6d50*/  FMUL.FTZ R204, R77, R22 ;  /* 0x000000164dcc7220 */ /* 0x000fe40000410000 */
[C---:B------:R-:W-:Y:S02]  /*6d60*/  FMUL.FTZ R68, R138.reuse, R66 ;  /* 0x000000428a447220 */ /* 0x040fe40000410000 */
[----:B------:R-:W-:Y:S02]  /*6d70*/  FMUL.FTZ R67, R138, R69 ;  /* 0x000000458a437220 */ /* 0x000fe40000410000 */
[----:B------:R-:W-:-:S02]  /*6d80*/  FMUL.FTZ R203, R175, R22 ;  /* 0x00000016afcb7220 */ /* 0x000fc40000410000 */
[C---:B------:R-:W-:Y:S02]  /*6d90*/  FMUL.FTZ R204, R70.reuse, R204 ;  /* 0x000000cc46cc7220 */ /* 0x040fe40000410000 */
[C---:B------:R-:W-:Y:S02]  /*6da0*/  FFMA.FTZ R69, R139.reuse, R69, -R68 ;  /* 0x000000458b457223 */ /* 0x040fe40000010844 */
[----:B------:R-:W-:Y:S01]  /*6db0*/  FMUL.FTZ R203, R70, R203 ;  /* 0x000000cb46cb7220 */ /* 0x000fe20000410000 */
[----:B------:R-:W-:Y:S01]  /*6dc0*/  PRMT R70, RZ, 0x7610, R55 ;  /* 0x00007610ff467816 */ /* 0x000fe20000000037 */
[----:B------:R-:W-:Y:S02]  /*6dd0*/  FFMA.FTZ R66, R139, R66, R67 ;  /* 0x000000428b427223 */ /* 0x000fe40000010043 */
[----:B------:R-:W-:Y:S02]  /*6de0*/  FADD.FTZ R69, R204, R69 ;  /* 0x00000045cc457221 */ /* 0x000fe40000010000 */
[----:B------:R-:W-:-:S02]  /*6df0*/  FADD.FTZ R66, R203, R66 ;  /* 0x00000042cb427221 */ /* 0x000fc40000010000 */
[C---:B------:R-:W-:Y:S02]  /*6e00*/  FMUL.FTZ R67, R136.reuse, R69 ;  /* 0x0000004588437220 */ /* 0x040fe40000410000 */
[C---:B------:R-:W-:Y:S02]  /*6e10*/  FMUL.FTZ R72, R136.reuse, R64 ;  /* 0x0000004088487220 */ /* 0x040fe40000410000 */
[CC--:B------:R-:W-:Y:S02]  /*6e20*/  FMUL.FTZ R68, R136.reuse, R66.reuse ;  /* 0x0000004288447220 */ /* 0x0c0fe40000410000 */
[C---:B------:R-:W-:Y:S02]  /*6e30*/  FFMA.FTZ R67, R137.reuse, R66, R67 ;  /* 0x0000004289437223 */ /* 0x040fe40000010043 */
[-C--:B------:R-:W-:Y:S02]  /*6e40*/  FMUL.FTZ R66, R136, R65.reuse ;  /* 0x0000004188427220 */ /* 0x080fe40000410000 */
[----:B------:R-:W-:-:S02]  /*6e50*/  FFMA.FTZ R65, R137, R65, R72 ;  /* 0x0000004189417223 */ /* 0x000fc40000010048 */
[----:B------:R0:W1:Y:S01]  /*6e60*/  @P0 LDS.64 R72, [R3.X8+0x7b68] ;  /* 0x007b680003480984 */ /* 0x0000620000008a00 */
[-C--:B------:R-:W-:Y:S02]  /*6e70*/  FMUL.FTZ R209, R78, R23.reuse ;  /* 0x000000174ed17220 */ /* 0x080fe40000410000 */
[----:B------:R-:W-:Y:S02]  /*6e80*/  FMUL.FTZ R210, R174, R23 ;  /* 0x00000017aed27220 */ /* 0x000fe40000410000 */
[C---:B------:R-:W-:Y:S02]  /*6e90*/  FMUL.FTZ R209, R70.reuse, R209 ;  /* 0x000000d146d17220 */ /* 0x040fe40000410000 */
[----:B------:R-:W-:Y:S01]  /*6ea0*/  FMUL.FTZ R210, R70, R210 ;  /* 0x000000d246d27220 */ /* 0x000fe20000410000 */
[----:B------:R-:W-:Y:S01]  /*6eb0*/  PRMT R70, RZ, 0x5410, R92 ;  /* 0x00005410ff467816 */ /* 0x000fe2000000005c */
[C---:B------:R-:W-:Y:S01]  /*6ec0*/  FFMA.FTZ R234, R137.reuse, R69, -R68 ;  /* 0x0000004589ea7223 */ /* 0x040fe20000010844 */
[----:B------:R-:W-:Y:S01]  /*6ed0*/  PRMT R68, RZ, 0x5410, R94 ;  /* 0x00005410ff447816 */ /* 0x000fe2000000005e */
[----:B------:R-:W-:Y:S01]  /*6ee0*/  FFMA.FTZ R64, R137, R64, -R66 ;  /* 0x0000004089407223 */ /* 0x000fe20000010842 */
[----:B------:R-:W-:Y:S01]  /*6ef0*/  PRMT R69, RZ, 0x7610, R95 ;  /* 0x00007610ff457816 */ /* 0x000fe2000000005f */
[----:B------:R-:W-:-:S02]  /*6f00*/  FADD.FTZ R67, R210, R67 ;  /* 0x00000043d2437221 */ /* 0x000fc40000010000 */
[----:B------:R-:W-:Y:S01]  /*6f10*/  FADD.FTZ R66, R209, R234 ;  /* 0x000000ead1427221 */ /* 0x000fe20000010000 */
[----:B------:R-:W-:Y:S05]  /*6f20*/  @P0 BRA `(.L_x_7982) ;  /* 0x000000c000000947 */ /* 0x000fea0003800000 */
[----:B0-----:R-:W-:Y:S01]  /*6f30*/  ULDC UR37, c[0x0][0x174] ;  /* 0x00005d0000257ab9 */ /* 0x001fe20000000800 */
        /* <DEDUP_REMOVED lines=11> */
.L_x_7982:
[----:B0-----:R-:W-:Y:S05]  /*6ff0*/  BSYNC B0 ;  /* 0x0000000000007941 */ /* 0x001fea0003800000 */
.L_x_7981:
        /* <DEDUP_REMOVED lines=15> */
[----:B------:R-:W-:Y:S02]  /*70f0*/  FMUL.FTZ R90, R106, R223 ;  /* 0x000000df6a5a7220 */ /* 0x000fe40000410000 */
        /* <DEDUP_REMOVED lines=36> */
.L_x_8089:
        /* <DEDUP_REMOVED lines=70> */
.L_x_8090:
        /* <DEDUP_REMOVED lines=20> */
[----:B-----5:R-:W-:Y:S05]  /*78e0*/  CALL.REL.NOINC `($__internal_190_$__cuda_sm70_shflsync_idx_p) ;  /* 0x0000961000007944 */ /* 0x020fea0003c00000 */
.L_x_7987:
[----:B------:R-:W-:Y:S05]  /*78f0*/  BRA.CONV ~URZ, `(.L_x_7988) ;  /* 0x000000637f007947 */ /* 0x000fea000b800000 */
[----:B0-----:R-:W-:Y:S01]  /*7900*/  HFMA2.MMA R69, -RZ, RZ, 0, 1.847743988037109375e-06 ;  /* 0x0000001fff457435 */ /* 0x001fe200000001ff */
[----:B------:R-:W-:Y:S02]  /*7910*/  MOV R67, R225 ;  /* 0x000000e100437202 */ /* 0x000fe40000000f00 */
[----:B------:R-:W-:-:S02]  /*7920*/  MOV R68, 0x1f ;  /* 0x0000001f00447802 */ /* 0x000fc40000000f00 */
[----:B-1----:R-:W-:Y:S02]  /*7930*/  MOV R66, 0xffffffff ;  /* 0xffffffff00427802 */ /* 0x002fe40000000f00 */
[----:B------:R-:W-:Y:S02]  /*7940*/  MOV R64, 0x7960 ;  /* 0x0000796000407802 */ /* 0x000fe40000000f00 */
[----:B-----5:R-:W-:Y:S05]  /*7950*/  CALL.REL.NOINC `($__internal_190_$__cuda_sm70_shflsync_idx_p) ;  /* 0x000095a000007944 */ /* 0x020fea0003c00000 */
.L_x_7988:
[----:B------:R-:W-:Y:S05]  /*7960*/  BRA.CONV ~URZ, `(.L_x_7989) ;  /* 0x000000637f007947 */ /* 0x000fea000b800000 */
[----:B0-----:R-:W-:Y:S01]  /*7970*/  HFMA2.MMA R69, -RZ, RZ, 0, 1.847743988037109375e-06 ;  /* 0x0000001fff457435 */ /* 0x001fe200000001ff */
[----:B------:R-:W-:Y:S02]  /*7980*/  MOV R67, R71 ;  /* 0x0000004700437202 */ /* 0x000fe40000000f00 */
[----:B------:R-:W-:Y:S02]  /*7990*/  MOV R68, 0x1f ;  /* 0x0000001f00447802 */ /* 0x000fe40000000f00 */
[----:B-1----:R-:W-:Y:S02]  /*79a0*/  MOV R66, 0xffffffff ;  /* 0xffffffff00427802 */ /* 0x002fe40000000f00 */
[----:B------:R-:W-:Y:S02]  /*79b0*/  MOV R64, 0x79d0 ;  /* 0x000079d000407802 */ /* 0x000fe40000000f00 */
[----:B-----5:R-:W-:Y:S05]  /*79c0*/  CALL.REL.NOINC `($__internal_190_$__cuda_sm70_shflsync_idx_p) ;  /* 0x0000953000007944 */ /* 0x020fea0003c00000 */
.L_x_7989:
[----:B------:R-:W-:Y:S05]  /*79d0*/  BRA.CONV ~URZ, `(.L_x_7990) ;  /* 0x000000637f007947 */ /* 0x000fea000b800000 */
[----:B0-----:R-:W-:Y:S01]  /*79e0*/  HFMA2.MMA R69, -RZ, RZ, 0, 1.847743988037109375e-06 ;  /* 0x0000001fff457435 */ /* 0x001fe200000001ff */
[----:B------:R-:W-:-:S02]  /*79f0*/  MOV R67, R70 ;  /* 0x0000004600437202 */ /* 0x000fc40000000f00 */
[----:B------:R-:W-:Y:S02]  /*7a00*/  MOV R68, 0x1f ;  /* 0x0000001f00447802 */ /* 0x000fe40000000f00 */
[----:B-1----:R-:W-:Y:S02]  /*7a10*/  MOV R66, 0xffffffff ;  /* 0xffffffff00427802 */ /* 0x002fe40000000f00 */
[----:B------:R-:W-:Y:S02]  /*7a20*/  MOV R64, 0x7a40 ;  /* 0x00007a4000407802 */ /* 0x000fe40000000f00 */
[----:B-----5:R-:W-:Y:S05]  /*7a30*/  CALL.REL.NOINC `($__internal_190_$__cuda_sm70_shflsync_idx_p) ;  /* 0x000094c000007944 */ /* 0x020fea0003c00000 */
.L_x_7990:
        /* <DEDUP_REMOVED lines=9> */
.L_x_8091:
        /* <DEDUP_REMOVED lines=23> */
.L_x_7984:
[----:B0-----:R-:W-:Y:S05]  /*7c40*/  BSYNC B0 ;  /* 0x0000000000007941 */ /* 0x001fea0003800000 */
.L_x_7983:
[----:B------:R-:W-:Y:S01]  /*7c50*/  WARPSYNC 0xffffffff ;  /* 0xffffffff00007948 */ /* 0x000fe20003800000 */
[----:B------:R-:W-:Y:S02]  /*7c60*/  LOP3.LUT P0, RZ, R3, 0x1f, RZ, 0xc0, !PT ;  /* 0x0000001f03ff7812 */ /* 0x000fe4000780c0ff */
[----:B------:R-:W-:Y:S01]  /*7c70*/  BAR.SYNC.DEFER_BLOCKING 0x0 ;  /* 0x0000000000007b1d */ /* 0x000fe20000010000 */
[----:B-1---5:R-:W-:Y:S01]  /*7c80*/  MOV R61, UR24 ;  /* 0x00000018003d7c02 */ /* 0x022fe20008000f00 */
[C---:B------:R-:W-:Y:S01]  /*7c90*/  FMUL.FTZ R62, R136.reuse, -R72 ;  /* 0x80000048883e7220 */ /* 0x040fe20000410000 */
[----:B------:R-:W-:Y:S01]  /*7ca0*/  USHF.L.U32 UR49, UR7, 0x4, URZ ;  /* 0x0000000407317899 */ /* 0x000fe2000800063f */
[CC--:B------:R-:W-:Y:S01]  /*7cb0*/  FMUL.FTZ R60, R136.reuse, R73.reuse ;  /* 0x00000049883c7220 */ /* 0x0c0fe20000410000 */
        /* <DEDUP_REMOVED lines=31> */
[C---:B------:R-:W-:Y:S02]  /*7eb0*/  FMUL.FTZ R70, R144.reuse, -R63 ;  /* 0x8000003f90467220 */ /* 0x040fe40000410000 */
[C---:B------:R-:W-:Y:S02]  /*7ec0*/  FFMA.FTZ R62, R141.reuse, R64, -R62 ;  /* 0x000000408d3e7223 */ /* 0x040fe4000001083e */
[----:B------:R-:W-:Y:S02]  /*7ed0*/  FMUL.FTZ R68, R144, -R65 ;  /* 0x8000004190447220 */ /* 0x000fe40000410000 */
[----:B------:R-:W-:Y:S02]  /*7ee0*/  FFMA.FTZ R67, R141, R67, R66 ;  /* 0x000000438d437223 */ /* 0x000fe40000010042 */
[----:B------:R-:W-:-:S02]  /*7ef0*/  FFMA.FTZ R70, R145, R65, R70 ;  /* 0x0000004191467223 */ /* 0x000fc40000010046 */
[----:B------:R-:W-:Y:S02]  /*7f00*/  FADD.FTZ R62, R195, R62 ;  /* 0x0000003ec33e7221 */ /* 0x000fe40000010000 */
[----:B------:R-:W-:Y:S02]  /*7f10*/  FFMA.FTZ R68, R145, R63, -R68 ;  /* 0x0000003f91447223 */ /* 0x000fe40000010844 */
[----:B------:R-:W-:Y:S02]  /*7f20*/  FADD.FTZ R67, -R196, R67 ;  /* 0x00000043c4437221 */ /* 0x000fe40000010100 */
[----:B------:R-:W-:Y:S02]  /*7f30*/  FMUL.FTZ R65, R146, -R70 ;  /* 0x8000004692417220 */ /* 0x000fe40000410000 */
[----:B------:R-:W-:Y:S02]  /*7f40*/  FMUL.FTZ R64, R142, -R62 ;  /* 0x8000003e8e407220 */ /* 0x000fe40000410000 */
[----:B------:R-:W-:-:S02]  /*7f50*/  FMUL.FTZ R66, R146, -R68 ;  /* 0x8000004492427220 */ /* 0x000fc40000410000 */
[-C--:B------:R-:W-:Y:S02]  /*7f60*/  FMUL.FTZ R63, R142, -R67.reuse ;  /* 0x800000438e3f7220 */ /* 0x080fe40000410000 */
[----:B------:R-:W-:Y:S02]  /*7f70*/  FFMA.FTZ R65, R147, R68, -R65 ;  /* 0x0000004493417223 */ /* 0x000fe40000010841 */
[----:B------:R-:W-:Y:S02]  /*7f80*/  FFMA.FTZ R67, R143, R67, R64 ;  /* 0x000000438f437223 */ /* 0x000fe40000010040 */
[----:B------:R-:W-:Y:S02]  /*7f90*/  FFMA.FTZ R66, R147, R70, R66 ;  /* 0x0000004693427223 */ /* 0x000fe40000010042 */
[----:B------:R-:W-:Y:S02]  /*7fa0*/  FFMA.FTZ R62, R143, R62, -R63 ;  /* 0x0000003e8f3e7223 */ /* 0x000fe4000001083f */
[----:B------:R-:W-:-:S02]  /*7fb0*/  FMUL.FTZ R63, R148, -R65 ;  /* 0x80000041943f7220 */ /* 0x000fc40000410000 */
[----:B------:R-:W-:Y:S02]  /*7fc0*/  FADD.FTZ R67, -R194, R67 ;  /* 0x00000043c2437221 */ /* 0x000fe40000010100 */
[-C--:B------:R-:W-:Y:S02]  /*7fd0*/  FMUL.FTZ R64, R148, -R66.reuse ;  /* 0x8000004294407220 */ /* 0x080fe40000410000 */
[----:B------:R-:W-:Y:S02]  /*7fe0*/  FADD.FTZ R62, R193, R62 ;  /* 0x0000003ec13e7221 */ /* 0x000fe40000010000 */
[C---:B------:R-:W-:Y:S02]  /*7ff0*/  FFMA.FTZ R66, R149.reuse, R66, R63 ;  /* 0x0000004295427223 */ /* 0x040fe4000001003f */
[----:B------:R-:W-:Y:S02]  /*8000*/  FMUL.FTZ R63, R144, -R67 ;  /* 0x80000043903f7220 */ /* 0x000fe40000410000 */
[----:B------:R-:W-:-:S02]  /*8010*/  FFMA.FTZ R65, R149, R65, -R64 ;  /* 0x0000004195417223 */ /* 0x000fc40000010840 */
[-C--:B------:R-:W-:Y:S02]  /*8020*/  FMUL.FTZ R64, R144, -R62.reuse ;  /* 0x8000003e90407220 */ /* 0x080fe40000410000 */
[----:B------:R-:W-:Y:S02]  /*8030*/  FFMA.FTZ R62, R145, R62, -R63 ;  /* 0x0000003e913e7223 */ /* 0x000fe4000001083f */
[C---:B0-----:R-:W-:Y:S02]  /*8040*/  FMUL.FTZ R63, R129.reuse, R61 ;  /* 0x0000003d813f7220 */ /* 0x041fe40000410000 */
[----:B------:R-:W-:Y:S02]  /*8050*/  FMUL.FTZ R129, R129, R60 ;  /* 0x0000003c81817220 */ /* 0x000fe40000410000 */
[----:B------:R-:W-:Y:S02]  /*8060*/  FMUL.FTZ R68, R117, -R66 ;  /* 0x8000004275447220 */ /* 0x000fe40000410000 */
[----:B------:R-:W-:-:S02]  /*8070*/  FFMA.FTZ R60, R128, R60, -R63 ;  /* 0x0000003c803c7223 */ /* 0x000fc4000001083f */
[----:B------:R-:W-:Y:S02]  /*8080*/  FMUL.FTZ R69, R117, -R65 ;  /* 0x8000004175457220 */ /* 0x000fe40000410000 */
[----:B------:R-:W-:Y:S02]  /*8090*/  FFMA.FTZ R129, R128, R61, R129 ;  /* 0x0000003d80817223 */ /* 0x000fe40000010081 */
[C---:B------:R-:W-:Y:S02]  /*80a0*/  FFMA.FTZ R68, R118.reuse, R65, -R68 ;  /* 0x0000004176447223 */ /* 0x040fe40000010844 */
[----:B------:R-:W-:Y:S02]  /*80b0*/  FADD.FTZ R128, R177, R60 ;  /* 0x0000003cb1807221 */ /* 0x000fe40000010000 */
[----:B------:R-:W-:Y:S02]  /*80c0*/  FFMA.FTZ R69, R118, R66, R69 ;  /* 0x0000004276457223 */ /* 0x000fe40000010045 */
[----:B------:R-:W-:-:S02]  /*80d0*/  FADD.FTZ R176, R176, R129 ;  /* 0x00000081b0b07221 */ /* 0x000fc40000010000 */
[----:B------:R-:W-:Y:S02]  /*80e0*/  FMUL.FTZ R60, R119, -R68 ;  /* 0x80000044773c7220 */ /* 0x000fe40000410000 */
[----:B------:R-:W-:Y:S02]  /*80f0*/  FMUL.FTZ R63, R133, R128 ;  /* 0x00000080853f7220 */ /* 0x000fe40000410000 */
[-C--:B------:R-:W-:Y:S02]  /*8100*/  FMUL.FTZ R65, R119, -R69.reuse ;  /* 0x8000004577417220 */ /* 0x080fe40000410000 */
[-C--:B------:R-:W-:Y:S02]  /*8110*/  FMUL.FTZ R61, R133, R176.reuse ;  /* 0x000000b0853d7220 */ /* 0x080fe40000410000 */
[----:B------:R-:W-:Y:S02]  /*8120*/  FFMA.FTZ R69, R120, R69, R60 ;  /* 0x0000004578457223 */ /* 0x000fe4000001003c */
[----:B------:R-:W-:-:S02]  /*8130*/  FFMA.FTZ R60, R134, R176, R63 ;  /* 0x000000b0863c7223 */ /* 0x000fc4000001003f */
[----:B------:R-:W-:Y:S02]  /*8140*/  FFMA.FTZ R61, R134, R128, -R61 ;  /* 0x00000080863d7223 */ /* 0x000fe4000001083d */
[----:B------:R-:W-:Y:S02]  /*8150*/  FADD.FTZ R179, R179, R60 ;  /* 0x0000003cb3b37221 */ /* 0x000fe40000010000 */
[----:B------:R-:W-:Y:S02]  /*8160*/  FFMA.FTZ R67, R145, R67, R64 ;  /* 0x0000004391437223 */ /* 0x000fe40000010040 */
[----:B------:R-:W-:Y:S02]  /*8170*/  FADD.FTZ R129, R178, R61 ;  /* 0x0000003db2817221 */ /* 0x000fe40000010000 */
[----:B------:R-:W-:Y:S02]  /*8180*/  FMUL.FTZ R60, R131, R179 ;  /* 0x000000b3833c7220 */ /* 0x000fe40000410000 */
[----:B------:R-:W-:-:S02]  /*8190*/  FADD.FTZ R67, -R192, R67 ;  /* 0x00000043c0437221 */ /* 0x000fc40000010100 */
[-C--:B------:R-:W-:Y:S02]  /*81a0*/  FMUL.FTZ R61, R131, R129.reuse ;  /* 0x00000081833d7220 */ /* 0x080fe40000410000 */
[----:B------:R-:W-:Y:S02]  /*81b0*/  FFMA.FTZ R65, R120, R68, -R65 ;  /* 0x0000004478417223 */ /* 0x000fe40000010841 */
[----:B------:R-:W-:Y:S02]  /*81c0*/  FADD.FTZ R62, R191, R62 ;  /* 0x0000003ebf3e7221 */ /* 0x000fe40000010000 */
[----:B------:R-:W-:Y:S02]  /*81d0*/  FFMA.FTZ R60, R132, R129, -R60 ;  /* 0x00000081843c7223 */ /* 0x000fe4000001083c */
[----:B------:R-:W-:Y:S02]  /*81e0*/  FMUL.FTZ R64, R146, -R67 ;  /* 0x8000004392407220 */ /* 0x000fe40000410000 */
[----:B------:R-:W-:-:S02]  /*81f0*/  FFMA.FTZ R61, R132, R179, R61 ;  /* 0x000000b3843d7223 */ /* 0x000fc4000001003d */
[----:B------:R-:W-:Y:S02]  /*8200*/  FMUL.FTZ R63, R121, -R65 ;  /* 0x80000041793f7220 */ /* 0x000fe40000410000 */
[-C--:B------:R-:W-:Y:S02]  /*8210*/  FMUL.FTZ R66, R146, -R62.reuse ;  /* 0x8000003e92427220 */ /* 0x080fe40000410000 */
[----:B------:R-:W-:Y:S02]  /*8220*/  FADD.FTZ R178, R183, R60 ;  /* 0x0000003cb7b27221 */ /* 0x000fe40000010000 */
[----:B------:R-:W-:Y:S02]  /*8230*/  FFMA.FTZ R64, R147, R62, -R64 ;  /* 0x0000003e93407223 */ /* 0x000fe40000010840 */
[----:B------:R-:W-:Y:S02]  /*8240*/  FMUL.FTZ R62, R121, -R69 ;  /* 0x80000045793e7220 */ /* 0x000fe40000410000 */
[----:B------:R-:W-:-:S02]  /*8250*/  FADD.FTZ R182, R182, R61 ;  /* 0x0000003db6b67221 */ /* 0x000fc40000010000 */
[----:B------:R-:W-:Y:S02]  /*8260*/  FFMA.FTZ R69, R122, R69, R63 ;  /* 0x000000457a457223 */ /* 0x000fe4000001003f */
[----:B------:R-:W-:Y:S02]  /*8270*/  FFMA.FTZ R67, R147, R67, R66 ;  /* 0x0000004393437223 */ /* 0x000fe40000010042 */
[C---:B------:R-:W-:Y:S02]  /*8280*/  FMUL.FTZ R63, R127.reuse, R178 ;  /* 0x000000b27f3f7220 */ /* 0x040fe40000410000 */
[----:B------:R-:W-:Y:S02]  /*8290*/  FMUL.FTZ R61, R127, R182 ;  /* 0x000000b67f3d7220 */ /* 0x000fe40000410000 */
[----:B------:R-:W-:Y:S02]  /*82a0*/  FADD.FTZ R64, R189, R64 ;  /* 0x00000040bd407221 */ /* 0x000fe40000010000 */
[----:B------:R-:W-:-:S02]  /*82b0*/  FADD.FTZ R67, -R190, R67 ;  /* 0x00000043be437221 */ /* 0x000fc40000010100 */
[C---:B------:R-:W-:Y:S02]  /*82c0*/  FFMA.FTZ R60, R130.reuse, R182, R63 ;  /* 0x000000b6823c7223 */ /* 0x040fe4000001003f */
[----:B------:R-:W-:Y:S02]  /*82d0*/  FFMA.FTZ R61, R130, R178, -R61 ;  /* 0x000000b2823d7223 */ /* 0x000fe4000001083d */
[----:B------:R-:W-:Y:S02]  /*82e0*/  FFMA.FTZ R65, R122, R65, -R62 ;  /* 0x000000417a417223 */ /* 0x000fe4000001083e */
[C---:B------:R-:W-:Y:S02]  /*82f0*/  FMUL.FTZ R66, R148.reuse, -R64 ;  /* 0x8000004094427220 */ /* 0x040fe40000410000 */
[----:B------:R-:W-:Y:S02]  /*8300*/  FMUL.FTZ R62, R148, -R67 ;  /* 0x80000043943e7220 */ /* 0x000fe40000410000 */
[----:B------:R-:W-:-:S02]  /*8310*/  FADD.FTZ R181, R181, R60 ;  /* 0x0000003cb5b57221 */ /* 0x000fc40000010000 */
[----:B------:R-:W-:Y:S02]  /*8320*/  FADD.FTZ R177, R180, R61 ;  /* 0x0000003db4b17221 */ /* 0x000fe40000010000 */
[C---:B------:R-:W-:Y:S02]  /*8330*/  FFMA.FTZ R67, R149.reuse, R67, R66 ;  /* 0x0000004395437223 */ /* 0x040fe40000010042 */
[----:B------:R-:W-:Y:S02]  /*8340*/  FFMA.FTZ R62, R149, R64, -R62 ;  /* 0x00000040953e7223 */ /* 0x000fe4000001083e */
[C---:B------:R-:W-:Y:S02]  /*8350*/  FMUL.FTZ R60, R125.reuse, R181 ;  /* 0x000000b57d3c7220 */ /* 0x040fe40000410000 */
[----:B------:R-:W-:Y:S02]  /*8360*/  FMUL.FTZ R61, R125, R177 ;  /* 0x000000b17d3d7220 */ /* 0x000fe40000410000 */
[----:B------:R-:W-:-:S02]  /*8370*/  FMUL.FTZ R64, R123, -R69 ;  /* 0x800000457b407220 */ /* 0x000fc40000410000 */
[----:B------:R-:W-:Y:S02]  /*8380*/  FADD.FTZ R67, -R188, R67 ;  /* 0x00000043bc437221 */ /* 0x000fe40000010100 */
[----:B------:R-:W-:Y:S02]  /*8390*/  FADD.FTZ R62, R95, R62 ;  /* 0x0000003e5f3e7221 */ /* 0x000fe40000010000 */
[C---:B------:R-:W-:Y:S02]  /*83a0*/  FFMA.FTZ R60, R126.reuse, R177, -R60 ;  /* 0x000000b17e3c7223 */ /* 0x040fe4000001083c */
[----:B------:R-:W-:Y:S02]  /*83b0*/  FMUL.FTZ R68, R123, -R65 ;  /* 0x800000417b447220 */ /* 0x000fe40000410000 */
[----:B------:R-:W-:Y:S02]  /*83c0*/  FFMA.FTZ R61, R126, R181, R61 ;  /* 0x000000b57e3d7223 */ /* 0x000fe4000001003d */
[----:B------:R-:W-:-:S02]  /*83d0*/  FFMA.FTZ R66, R124, R65, -R64 ;  /* 0x000000417c427223 */ /* 0x000fc40000010840 */
[C---:B------:R-:W-:Y:S02]  /*83e0*/  FMUL.FTZ R63, R117.reuse, -R67 ;  /* 0x80000043753f7220 */ /* 0x040fe40000410000 */
[-C--:B------:R-:W-:Y:S02]  /*83f0*/  FMUL.FTZ R65, R117, -R62.reuse ;  /* 0x8000003e75417220 */ /* 0x080fe40000410000 */
[----:B------:R-:W-:Y:S02]  /*8400*/  FADD.FTZ R180, R185, R60 ;  /* 0x0000003cb9b47221 */ /* 0x000fe40000010000 */
[----:B------:R-:W-:Y:S02]  /*8410*/  FFMA.FTZ R68, R124, R69, R68 ;  /* 0x000000457c447223 */ /* 0x000fe40000010044 */
[----:B------:R-:W-:Y:S02]  /*8420*/  FADD.FTZ R184, R184, R61 ;  /* 0x0000003db8b87221 */ /* 0x000fe40000010000 */
[----:B------:R-:W-:-:S02]  /*8430*/  FFMA.FTZ R64, R118, R62, -R63 ;  /* 0x0000003e76407223 */ /* 0x000fc4000001083f */
[----:B------:R-:W-:Y:S02]  /*8440*/  FFMA.FTZ R65, R118, R67, R65 ;  /* 0x0000004376417223 */ /* 0x000fe40000010041 */
[----:B------:R-:W-:Y:S02]  /*8450*/  FMUL.FTZ R63, R123, R180 ;  /* 0x000000b47b3f7220 */ /* 0x000fe40000410000 */
[----:B------:R-:W-:Y:S02]  /*8460*/  FMUL.FTZ R67, R125, -R68 ;  /* 0x800000447d437220 */ /* 0x000fe40000410000 */
[----:B------:R-:W-:Y:S02]  /*8470*/  FMUL.FTZ R61, R123, R184 ;  /* 0x000000b87b3d7220 */ /* 0x000fe40000410000 */
[----:B------:R-:W-:Y:S02]  /*8480*/  FMUL.FTZ R69, R125, -R66 ;  /* 0x800000427d457220 */ /* 0x000fe40000410000 */
[----:B------:R-:W-:-:S02]  /*8490*/  FFMA.FTZ R63, R124, R184, R63 ;  /* 0x000000b87c3f7223 */ /* 0x000fc4000001003f */
[----:B------:R-:W-:Y:S02]  /*84a0*/  FFMA.FTZ R67, R126, R66, -R67 ;  /* 0x000000427e437223 */ /* 0x000fe40000010843 */
[----:B------:R-:W-:Y:S02]  /*84b0*/  FFMA.FTZ R60, R124, R180, -R61 ;  /* 0x000000b47c3c7223 */ /* 0x000fe4000001083d */
[----:B------:R-:W-:Y:S02]  /*84c0*/  FFMA.FTZ R69, R126, R68, R69 ;  /* 0x000000447e457223 */ /* 0x000fe40000010045 */
[----:B------:R-:W-:Y:S02]  /*84d0*/  FADD.FTZ R183, R186, R63 ;  /* 0x0000003fbab77221 */ /* 0x000fe40000010000 */
[----:B------:R-:W-:Y:S02]  /*84e0*/  FMUL.FTZ R62, R127, -R67 ;  /* 0x800000437f3e7220 */ /* 0x000fe40000410000 */
[----:B------:R-:W-:-:S02]  /*84f0*/  FADD.FTZ R187, R187, R60 ;  /* 0x0000003cbbbb7221 */ /* 0x000fc40000010000 */
[----:B------:R-:W-:Y:S02]  /*8500*/  FMUL.FTZ R61, R127, -R69 ;  /* 0x800000457f3d7220 */ /* 0x000fe40000410000 */
[C---:B------:R-:W-:Y:S02]  /*8510*/  FMUL.FTZ R60, R121.reuse, R183 ;  /* 0x000000b7793c7220 */ /* 0x040fe40000410000 */
[C---:B------:R-:W-:Y:S02]  /*8520*/  FFMA.FTZ R69, R130.reuse, R69, R62 ;  /* 0x0000004582457223 */ /* 0x040fe4000001003e */
[----:B------:R-:W-:Y:S02]  /*8530*/  FMUL.FTZ R62, R121, R187 ;  /* 0x000000bb793e7220 */ /* 0x000fe40000410000 */
[----:B------:R-:W-:Y:S02]  /*8540*/  FFMA.FTZ R66, R130, R67, -R61 ;  /* 0x0000004382427223 */ /* 0x000fe4000001083d */
[----:B------:R-:W-:-:S02]  /*8550*/  FADD.FTZ R65, -R94, R65 ;  /* 0x000000415e417221 */ /* 0x000fc40000010100 */
[C---:B------:R-:W-:Y:S02]  /*8560*/  FFMA.FTZ R61, R122.reuse, R187, -R60 ;  /* 0x000000bb7a3d7223 */ /* 0x040fe4000001083c */
[----:B------:R-:W-:Y:S02]  /*8570*/  FFMA.FTZ R62, R122, R183, R62 ;  /* 0x000000b77a3e7223 */ /* 0x000fe4000001003e */
[----:B------:R-:W-:Y:S02]  /*8580*/  FADD.FTZ R64, R93, R64 ;  /* 0x000000405d407221 */ /* 0x000fe40000010000 */
[----:B------:R-:W-:Y:S02]  /*8590*/  FMUL.FTZ R63, R119, -R65 ;  /* 0x80000041773f7220 */ /* 0x000fe40000410000 */
[----:B------:R-:W-:Y:S02]  /*85a0*/  FADD.FTZ R206, R206, R61 ;  /* 0x0000003dcece7221 */ /* 0x000fe40000010000 */
[----:B------:R-:W-:-:S02]  /*85b0*/  FADD.FTZ R186, R205, R62 ;  /* 0x0000003ecdba7221 */ /* 0x000fc40000010000 */
[C---:B------:R-:W-:Y:S02]  /*85c0*/  FFMA.FTZ R62, R120.reuse, R64, -R63 ;  /* 0x00000040783e7223 */ /* 0x040fe4000001083f */
[C---:B------:R-:W-:Y:S02]  /*85d0*/  FMUL.FTZ R63, R119.reuse, R206 ;  /* 0x000000ce773f7220 */ /* 0x040fe40000410000 */
[C---:B------:R-:W-:Y:S02]  /*85e0*/  FMUL.FTZ R60, R119.reuse, -R64 ;  /* 0x80000040773c7220 */ /* 0x040fe40000410000 */
[CC--:B------:R-:W-:Y:S02]  /*85f0*/  FFMA.FTZ R63, R120.reuse, R186.reuse, R63 ;  /* 0x000000ba783f7223 */ /* 0x0c0fe4000001003f */
[----:B------:R-:W-:Y:S02]  /*8600*/  FFMA.FTZ R67, R120, R65, R60 ;  /* 0x0000004178437223 */ /* 0x000fe4000001003c */
[----:B------:R-:W-:-:S02]  /*8610*/  FMUL.FTZ R61, R119, R186 ;  /* 0x000000ba773d7220 */ /* 0x000fc40000410000 */
[C---:B------:R-:W-:Y:S02]  /*8620*/  FMUL.FTZ R65, R131.reuse, -R69 ;  /* 0x8000004583417220 */ /* 0x040fe40000410000 */
[----:B------:R-:W-:Y:S02]  /*8630*/  FMUL.FTZ R68, R131, -R66 ;  /* 0x8000004283447220 */ /* 0x000fe40000410000 */
[----:B------:R-:W-:Y:S02]  /*8640*/  FADD.FTZ R185, R208, R63 ;  /* 0x0000003fd0b97221 */ /* 0x000fe40000010000 */
[----:B------:R-:W-:Y:S02]  /*8650*/  FADD.FTZ R63, R91, R62 ;  /* 0x0000003e5b3f7221 */ /* 0x000fe40000010000 */
[----:B------:R-:W-:Y:S02]  /*8660*/  FFMA.FTZ R60, R120, R206, -R61 ;  /* 0x000000ce783c7223 */ /* 0x000fe4000001083d */
[----:B------:R-:W-:-:S02]  /*8670*/  FFMA.FTZ R64, R132, R66, -R65 ;  /* 0x0000004284407223 */ /* 0x000fc40000010841 */
[----:B------:R-:W-:Y:S02]  /*8680*/  FFMA.FTZ R65, R132, R69, R68 ;  /* 0x0000004584417223 */ /* 0x000fe40000010044 */
[----:B------:R-:W-:Y:S02]  /*8690*/  FADD.FTZ R67, -R92, R67 ;  /* 0x000000435c437221 */ /* 0x000fe40000010100 */
[----:B------:R-:W-:Y:S02]  /*86a0*/  FMUL.FTZ R68, R121, -R63 ;  /* 0x8000003f79447220 */ /* 0x000fe40000410000 */
[----:B------:R-:W-:Y:S02]  /*86b0*/  FADD.FTZ R207, R207, R60 ;  /* 0x0000003ccfcf7221 */ /* 0x000fe40000010000 */
[-C--:B------:R-:W-:Y:S02]  /*86c0*/  FMUL.FTZ R66, R121, -R67.reuse ;  /* 0x8000004379427220 */ /* 0x080fe40000410000 */
[----:B------:R-:W-:-:S02]  /*86d0*/  FFMA.FTZ R67, R122, R67, R68 ;  /* 0x000000437a437223 */ /* 0x000fc40000010044 */
[C---:B------:R-:W-:Y:S02]  /*86e0*/  FMUL.FTZ R62, R117.reuse, R207 ;  /* 0x000000cf753e7220 */ /* 0x040fe40000410000 */
[----:B------:R-:W-:Y:S02]  /*86f0*/  FMUL.FTZ R60, R117, R185 ;  /* 0x000000b9753c7220 */ /* 0x000fe40000410000 */
[----:B------:R-:W-:Y:S02]  /*8700*/  FFMA.FTZ R66, R122, R63, -R66 ;  /* 0x0000003f7a427223 */ /* 0x000fe40000010842 */
[----:B------:R-:W-:Y:S02]  /*8710*/  FADD.FTZ R67, -R90, R67 ;  /* 0x000000435a437221 */ /* 0x000fe40000010100 */
[C---:B------:R-:W-:Y:S02]  /*8720*/  FFMA.FTZ R62, R118.reuse, R185, R62 ;  /* 0x000000b9763e7223 */ /* 0x040fe4000001003e */
[----:B------:R-:W-:-:S02]  /*8730*/  FFMA.FTZ R61, R118, R207, -R60 ;  /* 0x000000cf763d7223 */ /* 0x000fc4000001083c */
        /* <DEDUP_REMOVED lines=47> */
[----:B------:R-:W-:Y:S01]  /*8a30*/  FFMA.FTZ R61, R143, R211, -R60 ;  /* 0x000000d38f3d7223 */ /* 0x000fe2000001083c */
[----:B------:R-:W-:Y:S01]  /*8a40*/  MOV R60, 0x3f800000 ;  /* 0x3f800000003c7802 */ /* 0x000fe20000000f00 */
[----:B------:R-:W-:-:S02]  /*8a50*/  FADD.FTZ R66, R81, R66 ;  /* 0x0000004251427221 */ /* 0x000fc40000010000 */
[----:B------:R-:W-:Y:S02]  /*8a60*/  FMUL.FTZ R67, R133, -R68 ;  /* 0x8000004485437220 */ /* 0x000fe40000410000 */
[----:B------:R-:W-:Y:S02]  /*8a70*/  FADD.FTZ R218, R221, R62 ;  /* 0x0000003eddda7221 */ /* 0x000fe40000010000 */
[----:B------:R-:W-:Y:S01]  /*8a80*/  FADD.FTZ R222, R222, R61 ;  /* 0x0000003ddede7221 */ /* 0x000fe20000010000 */
[----:B------:R-:W-:Y:S01]  /*8a90*/  HFMA2.MMA R61, -RZ, RZ, 0, 0 ;  /* 0x00000000ff3d7435 */ /* 0x000fe200000001ff */
[-C--:B------:R-:W-:Y:S01]  /*8aa0*/  FMUL.FTZ R69, R133, -R66.reuse ;  /* 0x8000004285457220 */ /* 0x080fe20000410000 */
[----:B------:R-:W-:Y:S01]  /*8ab0*/  CS2R R62, SRZ ;  /* 0x00000000003e7805 */ /* 0x000fe2000001ff00 */
[----:B------:R-:W-:Y:S02]  /*8ac0*/  FFMA.FTZ R70, R134, R66, -R67 ;  /* 0x0000004286467223 */ /* 0x000fe40000010843 */
[----:B------:R-:W-:-:S02]  /*8ad0*/  FMUL.FTZ R66, R140, R218 ;  /* 0x000000da8c427220 */ /* 0x000fc40000410000 */
[-C--:B------:R-:W-:Y:S02]  /*8ae0*/  FMUL.FTZ R67, R140, R222.reuse ;  /* 0x000000de8c437220 */ /* 0x080fe40000410000 */
[C---:B------:R-:W-:Y:S01]  /*8af0*/  FFMA.FTZ R219, R141.reuse, R222, -R66 ;  /* 0x000000de8ddb7223 */ /* 0x040fe20000010842 */
[----:B------:R-:W0:Y:S01]  /*8b00*/  @!P0 LDS.128 R60, [UR49+0x7d60] ;  /* 0x007d6031ff3c8984 */ /* 0x000e220008000c00 */
[----:B------:R-:W-:Y:S01]  /*8b10*/  FFMA.FTZ R66, R141, R218, R67 ;  /* 0x000000da8d427223 */ /* 0x000fe20000010043 */
[----:B------:R-:W-:Y:S01]  /*8b20*/  ISETP.GT.U32.AND P0, PT, R3, 0x1f, PT ;  /* 0x0000001f0300780c */ /* 0x000fe20003f04070 */
[----:B------:R-:W-:Y:S02]  /*8b30*/  FFMA.FTZ R69, R134, R68, R69 ;  /* 0x0000004486457223 */ /* 0x000fe40000010045 */
[----:B------:R-:W-:Y:S02]  /*8b40*/  FMUL.FTZ R68, R133, -R64 ;  /* 0x8000004085447220 */ /* 0x000fe40000410000 */
[----:B------:R-:W-:-:S02]  /*8b50*/  FADD.FTZ R219, R214, R219 ;  /* 0x000000dbd6db7221 */ /* 0x000fc40000010000 */
[----:B------:R-:W-:Y:S02]  /*8b60*/  FADD.FTZ R213, R213, R66 ;  /* 0x00000042d5d57221 */ /* 0x000fe40000010000 */
[-C--:B------:R-:W-:Y:S02]  /*8b70*/  FMUL.FTZ R67, R133, -R65.reuse ;  /* 0x8000004185437220 */ /* 0x080fe40000410000 */
[----:B------:R-:W-:Y:S02]  /*8b80*/  FFMA.FTZ R65, R134, R65, R68 ;  /* 0x0000004186417223 */ /* 0x000fe40000010044 */
[----:B------:R-:W-:Y:S02]  /*8b90*/  FADD.FTZ R66, R79, R70 ;  /* 0x000000464f427221 */ /* 0x000fe40000010000 */
[C---:B------:R-:W-:Y:S02]  /*8ba0*/  FMUL.FTZ R70, R138.reuse, R219 ;  /* 0x000000db8a467220 */ /* 0x040fe40000410000 */
[----:B------:R-:W-:-:S02]  /*8bb0*/  FMUL.FTZ R68, R138, R213 ;  /* 0x000000d58a447220 */ /* 0x000fc40000410000 */
[----:B------:R-:W-:Y:S02]  /*8bc0*/  FFMA.FTZ R64, R134, R64, -R67 ;  /* 0x0000004086407223 */ /* 0x000fe40000010843 */
[----:B------:R-:W-:Y:S02]  /*8bd0*/  FADD.FTZ R67, -R80, R69 ;  /* 0x0000004550437221 */ /* 0x000fe40000010100 */
[C---:B------:R-:W-:Y:S02]  /*8be0*/  FFMA.FTZ R70, R139.reuse, R213, R70 ;  /* 0x000000d58b467223 */ /* 0x040fe40000010046 */
[----:B------:R-:W-:Y:S01]  /*8bf0*/  FFMA.FTZ R69, R139, R219, -R68 ;  /* 0x000000db8b457223 */ /* 0x000fe20000010844 */
[----:B------:R1:W-:Y:S01]  /*8c00*/  STS.128 [R3.X16+0x6760], R64 ;  /* 0x0067604003007388 */ /* 0x0003e2000000cc00 */
[----:B------:R-:W-:Y:S02]  /*8c10*/  FADD.FTZ R214, R203, R70 ;  /* 0x00000046cbd67221 */ /* 0x000fe40000010000 */
[----:B------:R-:W-:-:S02]  /*8c20*/  FADD.FTZ R204, R204, R69 ;  /* 0x00000045cccc7221 */ /* 0x000fc40000010000 */
[C---:B------:R-:W-:Y:S02]  /*8c30*/  FMUL.FTZ R68, R136.reuse, R214 ;  /* 0x000000d688447220 */ /* 0x040fe40000410000 */
[-C--:B------:R-:W-:Y:S02]  /*8c40*/  FMUL.FTZ R69, R136, R204.reuse ;  /* 0x000000cc88457220 */ /* 0x080fe40000410000 */
[C---:B------:R-:W-:Y:S02]  /*8c50*/  FFMA.FTZ R68, R137.reuse, R204, -R68 ;  /* 0x000000cc89447223 */ /* 0x040fe40000010844 */
[----:B------:R-:W-:Y:S02]  /*8c60*/  FFMA.FTZ R69, R137, R214, R69 ;  /* 0x000000d689457223 */ /* 0x000fe40000010045 */
[----:B------:R-:W-:Y:S02]  /*8c70*/  FADD.FTZ R209, R209, R68 ;  /* 0x00000044d1d17221 */ /* 0x000fe40000010000 */
[----:B------:R-:W-:Y:S01]  /*8c80*/  FADD.FTZ R203, R210, R69 ;  /* 0x00000045d2cb7221 */ /* 0x000fe20000010000 */
        /* <DEDUP_REMOVED lines=19> */
.L_x_8092:
[----:B------:R-:W-:Y:S05]  /*8dc0*/  BRA.DIV ~URZ, `(.L_x_7995) ;  /* 0x000072827f007947 */ /* 0x000fea000b800000 */
[----:B------:R2:W3:Y:S04]  /*8dd0*/  SHFL.DOWN PT, R69, R224, 0x1, 0x1f ;  /* 0x08201f00e0457f89 */ /* 0x0004e800000e0000 */
[----:B------:R2:W4:Y:S04]  /*8de0*/  SHFL.DOWN PT, R221, R71, 0x1, 0x1f ;  /* 0x08201f0047dd7f89 */ /* 0x00052800000e0000 */
[----:B------:R2:W0:Y:S02]  /*8df0*/  SHFL.DOWN PT, R65, R70, 0x1, 0x1f ;  /* 0x08201f0046417f89 */ /* 0x00042400000e0000 */
.L_x_8093:
        /* <DEDUP_REMOVED lines=15> */
.L_x_7997:
[----:B------:R-:W-:Y:S05]  /*8ef0*/  BSYNC B1 ;  /* 0x0000000000017941 */ /* 0x000fea0003800000 */
.L_x_7996:
[----:B------:R-:W-:Y:S05]  /*8f00*/  BRA.DIV ~URZ, `(.L_x_7998) ;  /* 0x000072a27f007947 */ /* 0x000fea000b800000 */
[----:B-1----:R1:W2:Y:S04]  /*8f10*/  SHFL.DOWN PT, R67, R226, 0x2, 0x1f ;  /* 0x08401f00e2437f89 */ /* 0x0022a800000e0000 */
[----:B---3--:R1:W3:Y:S04]  /*8f20*/  SHFL.DOWN PT, R69, R224, 0x2, 0x1f ;  /* 0x08401f00e0457f89 */ /* 0x0082e800000e0000 */
[----:B----4-:R1:W4:Y:S04]  /*8f30*/  SHFL.DOWN PT, R221, R71, 0x2, 0x1f ;  /* 0x08401f0047dd7f89 */ /* 0x01032800000e0000 */
[----:B0-----:R1:W0:Y:S02]  /*8f40*/  SHFL.DOWN PT, R65, R70, 0x2, 0x1f ;  /* 0x08401f0046417f89 */ /* 0x00122400000e0000 */
.L_x_8094:
        /* <DEDUP_REMOVED lines=15> */
.L_x_8000:
[----:B------:R-:W-:Y:S05]  /*9040*/  BSYNC B1 ;  /* 0x0000000000017941 */ /* 0x000fea0003800000 */
.L_x_7999:
[----:B------:R-:W-:Y:S05]  /*9050*/  BRA.DIV ~URZ, `(.L_x_8001) ;  /* 0x000073227f007947 */ /* 0x000fea000b800000 */
[----:B--2---:R2:W1:Y:S02]  /*9060*/  SHFL.DOWN PT, R67, R226, 0x4, 0x1f ;  /* 0x08801f00e2437f89 */ /* 0x00446400000e0000 */
.L_x_8095:
[----:B------:R-:W-:Y:S05]  /*9070*/  BRA.DIV ~URZ, `(.L_x_8002) ;  /* 0x000073827f007947 */ /* 0x000fea000b800000 */
[----:B---3--:R3:W2:Y:S04]  /*9080*/  SHFL.DOWN PT, R69, R224, 0x4, 0x1f ;  /* 0x08801f00e0457f89 */ /* 0x0086a800000e0000 */
[----:B----4-:R3:W4:Y:S04]  /*9090*/  SHFL.DOWN PT, R221, R71, 0x4, 0x1f ;  /* 0x08801f0047dd7f89 */ /* 0x01072800000e0000 */
[----:B0-----:R3:W0:Y:S02]  /*90a0*/  SHFL.DOWN PT, R65, R70, 0x4, 0x1f ;  /* 0x08801f0046417f89 */ /* 0x00162400000e0000 */
.L_x_8096:
        /* <DEDUP_REMOVED lines=15> */
.L_x_8004:
[----:B------:R-:W-:Y:S05]  /*91a0*/  BSYNC B1 ;  /* 0x0000000000017941 */ /* 0x000fea0003800000 */
.L_x_8003:
[----:B------:R-:W-:Y:S05]  /*91b0*/  BRA.DIV ~URZ, `(.L_x_8005) ;  /* 0x000073a27f007947 */ /* 0x000fea000b800000 */
[----:B-1----:R1:W3:Y:S04]  /*91c0*/  SHFL.DOWN PT, R67, R226, 0x8, 0x1f ;  /* 0x09001f00e2437f89 */ /* 0x0022e800000e0000 */
[----:B--2---:R1:W2:Y:S04]  /*91d0*/  SHFL.DOWN PT, R69, R224, 0x8, 0x1f ;  /* 0x09001f00e0457f89 */ /* 0x0042a800000e0000 */
[----:B----4-:R1:W4:Y:S04]  /*91e0*/  SHFL.DOWN PT, R221, R71, 0x8, 0x1f ;  /* 0x09001f0047dd7f89 */ /* 0x01032800000e0000 */
[----:B0-----:R1:W0:Y:S02]  /*91f0*/  SHFL.DOWN PT, R65, R70, 0x8, 0x1f ;  /* 0x09001f0046417f89 */ /* 0x00122400000e0000 */
.L_x_8097:
        /* <DEDUP_REMOVED lines=15> */
.L_x_8007:
[----:B------:R-:W-:Y:S05]  /*92f0*/  BSYNC B1 ;  /* 0x0000000000017941 */ /* 0x000fea0003800000 */
.L_x_8006:
[----:B------:R-:W-:Y:S05]  /*9300*/  BRA.DIV ~URZ, `(.L_x_8008) ;  /* 0x000074227f007947 */ /* 0x000fea000b800000 */
[----:B---3--:R3:W1:Y:S02]  /*9310*/  SHFL.DOWN PT, R67, R226, 0x10, 0x1f ;  /* 0x0a001f00e2437f89 */ /* 0x00866400000e0000 */
.L_x_8098:
[----:B------:R-:W-:Y:S05]  /*9320*/  BRA.DIV ~URZ, `(.L_x_8009) ;  /* 0x000074827f007947 */ /* 0x000fea000b800000 */
[----:B--2---:R2:W3:Y:S04]  /*9330*/  SHFL.DOWN PT, R69, R224, 0x10, 0x1f ;  /* 0x0a001f00e0457f89 */ /* 0x0044e800000e0000 */
[----:B----4-:R2:W4:Y:S04]  /*9340*/  SHFL.DOWN PT, R221, R71, 0x10, 0x1f ;  /* 0x0a001f0047dd7f89 */ /* 0x01052800000e0000 */
[----:B0-----:R2:W0:Y:S02]  /*9350*/  SHFL.DOWN PT, R65, R70, 0x10, 0x1f ;  /* 0x0a001f0046417f89 */ /* 0x00142400000e0000 */
.L_x_8099:
        /* <DEDUP_REMOVED lines=13> */
.L_x_8011:
[----:B------:R-:W-:Y:S05]  /*9430*/  BSYNC B1 ;  /* 0x0000000000017941 */ /* 0x000fea0003800000 */
.L_x_8010:
        /* <DEDUP_REMOVED lines=20> */
.L_x_8100:
        /* <DEDUP_REMOVED lines=17> */
.L_x_8014:
[----:B---3--:R-:W-:Y:S05]  /*9690*/  BSYNC B1 ;  /* 0x0000000000017941 */ /* 0x008fea0003800000 */
.L_x_8013:
        /* <DEDUP_REMOVED lines=16> */
.L_x_7993:
[----:B01----:R-:W-:Y:S05]  /*97a0*/  BSYNC B0 ;  /* 0x0000000000007941 */ /* 0x003fea0003800000 */
.L_x_7992:
[----:B------:R-:W-:Y:S01]  /*97b0*/  WARPSYNC 0xffffffff ;  /* 0xffffffff00007948 */ /* 0x000fe20003800000 */
[----:B------:R-:W-:Y:S01]  /*97c0*/  BAR.SYNC.DEFER_BLOCKING 0x0 ;  /* 0x0000000000007b1d */ /* 0x000fe20000010000 */
[----:B------:R-:W-:-:S02]  /*97d0*/  ISETP.NE.AND P0, PT, R3, RZ, PT ;  /* 0x000000ff0300720c */ /* 0x000fc40003f05270 */
[----:B------:R-:W-:Y:S02]  /*97e0*/  PRMT R68, RZ, 0x7610, R55 ;  /* 0x00007610ff447816 */ /* 0x000fe40000000037 */
[C---:B------:R-:W-:Y:S01]  /*97f0*/  IADD3 R228, R3.reuse, 0x40, RZ ;  /* 0x0000004003e47810 */ /* 0x040fe20007ffe0ff */
[----:B------:R-:W-:Y:S01]  /*9800*/  ULDC UR36, c[0x0][0x174] ;  /* 0x00005d0000247ab9 */ /* 0x000fe20000000800 */
[C---:B------:R-:W-:Y:S01]  /*9810*/  IADD3 R230, R3.reuse, 0x200, RZ ;  /* 0x0000020003e67810 */ /* 0x040fe20007ffe0ff */
[----:B------:R-:W-:Y:S01]  /*9820*/  UIADD3 UR36, -UR6, UR36, URZ ;  /* 0x0000002406247290 */ /* 0x000fe2000fffe13f */
[C---:B------:R-:W-:Y:S01]  /*9830*/  IADD3 R210, R3.reuse, 0x740, RZ ;  /* 0x0000074003d27810 */ /* 0x040fe20007ffe0ff */
[----:B------:R-:W-:Y:S01]  /*9840*/  ULDC UR37, c[0x0][0x168] ;  /* 0x00005a0000257ab9 */ /* 0x000fe20000000800 */
[C---:B------:R-:W-:Y:S01]  /*9850*/  IADD3 R224, R3.reuse, 0x780, RZ ;  /* 0x0000078003e07810 */ /* 0x040fe20007ffe0ff */
[----:B------:R-:W-:Y:S01]  /*9860*/  ULEA UR36, UR36, 0xfffffc00, 0xa ;  /* 0xfffffc0024247891 */ /* 0x000fe2000f8e503f */
[C---:B------:R-:W-:Y:S01]  /*9870*/  IADD3 R226, R3.reuse, 0x7c0, RZ ;  /* 0x000007c003e27810 */ /* 0x040fe20007ffe0ff */
[----:B------:R-:W-:Y:S01]  /*9880*/  BSSY B0, `(.L_x_8015) ;  /* 0x00002b5000007945 */ /* 0x000fe20003800000 */
[----:B------:R-:W-:Y:S01]  /*9890*/  LEA.HI.SX32 R228, R228, R3, 0x1b ;  /* 0x00000003e4e47211 */ /* 0x000fe200078fdaff */
[----:B------:R-:W-:Y:S01]  /*98a0*/  UIADD3 UR36, -UR36, UR37, URZ ;  /* 0x0000002524247290 */ /* 0x000fe2000fffe13f */
[----:B------:R-:W0:Y:S04]  /*98b0*/  LDS.64 R64, [R3.X16+0x6768] ;  /* 0x0067680003407984 */ /* 0x000e28000000ca00 */
        /* <DEDUP_REMOVED lines=8> */
[----:B------:R-:W-:Y:S01]  /*9940*/  FADD.FTZ R69, -R202, R65 ;  /* 0x00000041ca457221 */ /* 0x000fe20000010100 */
[----:B------:R-:W-:Y:S01]  /*9950*/  IADD3 R202, R3, 0x700, RZ ;  /* 0x0000070003ca7810 */ /* 0x000fe20007ffe0ff */
[----:B------:R-:W-:-:S02]  /*9960*/  FADD.FTZ R67, R201, R64 ;  /* 0x00000040c9437221 */ /* 0x000fc40000010000 */
[C---:B------:R-:W-:Y:S02]  /*9970*/  FMUL.FTZ R64, R136.reuse, -R69 ;  /* 0x8000004588407220 */ /* 0x040fe40000410000 */
[----:B------:R-:W-:Y:S02]  /*9980*/  FMUL.FTZ R136, R136, -R67 ;  /* 0x8000004388887220 */ /* 0x000fe40000410000 */
[----:B------:R-:W-:Y:S02]  /*9990*/  FMUL.FTZ R61, R67, UR48 ;  /* 0x00000030433d7c20 */ /* 0x000fe40008410000 */
[----:B------:R-:W-:Y:S02]  /*99a0*/  FMUL.FTZ R65, R174, R69 ;  /* 0x00000045ae417220 */ /* 0x000fe40000410000 */
[----:B------:R-:W-:Y:S02]  /*99b0*/  FMUL.FTZ R60, R69, UR48 ;  /* 0x00000030453c7c20 */ /* 0x000fe40008410000 */
[----:B------:R-:W-:-:S02]  /*99c0*/  FMUL.FTZ R66, R68, R23 ;  /* 0x0000001744427220 */ /* 0x000fc40000410000 */
[C---:B------:R-:W-:Y:S02]  /*99d0*/  FFMA.FTZ R64, R137.reuse, R67, -R64 ;  /* 0x0000004389407223 */ /* 0x040fe40000010840 */
[----:B------:R-:W-:Y:S02]  /*99e0*/  FFMA.FTZ R137, R137, R69, R136 ;  /* 0x0000004589897223 */ /* 0x000fe40000010088 */
[C---:B------:R-:W-:Y:S02]  /*99f0*/  FFMA.FTZ R61, R69.reuse, UR41, -R61 ;  /* 0x00000029453d7c23 */ /* 0x040fe4000801083d */
[----:B------:R-:W-:Y:S02]  /*9a00*/  FMUL.FTZ R69, R69, R23 ;  /* 0x0000001745457220 */ /* 0x000fe40000410000 */
[----:B------:R-:W-:Y:S02]  /*9a10*/  FFMA.FTZ R65, R78, R67, R65 ;  /* 0x000000434e417223 */ /* 0x000fe40000010041 */
[----:B------:R-:W-:-:S02]  /*9a20*/  FFMA.FTZ R63, R67, UR41, R60 ;  /* 0x00000029433f7c23 */ /* 0x000fc4000801003c */
[----:B------:R-:W-:Y:S02]  /*9a30*/  FFMA.FTZ R174, R174, -R66, R203 ;  /* 0x80000042aeae7223 */ /* 0x000fe400000100cb */
[----:B------:R-:W-:Y:S02]  /*9a40*/  FMUL.FTZ R67, R67, R23 ;  /* 0x0000001743437220 */ /* 0x000fe40000410000 */
[----:B------:R-:W-:Y:S01]  /*9a50*/  FADD.FTZ R201, -R200, R137 ;  /* 0x00000089c8c97221 */ /* 0x000fe20000010100 */
[----:B------:R-:W-:Y:S01]  /*9a60*/  IADD3 R200, R3, 0x6c0, RZ ;  /* 0x000006c003c87810 */ /* 0x000fe20007ffe0ff */
[-C--:B------:R-:W-:Y:S02]  /*9a70*/  FMUL.FTZ R137, R68, R69.reuse ;  /* 0x0000004544897220 */ /* 0x080fe40000410000 */
[----:B------:R-:W-:Y:S02]  /*9a80*/  FADD.FTZ R199, R199, R64 ;  /* 0x00000040c7c77221 */ /* 0x000fe40000010000 */
[C---:B------:R-:W-:Y:S01]  /*9a90*/  FMUL.FTZ R60, R174.reuse, R69 ;  /* 0x00000045ae3c7220 */ /* 0x040fe20000410000 */
[----:B------:R0:W-:Y:S01]  /*9aa0*/  STS [R62.X4+0x217c], R137 ;  /* 0x00217c893e007388 */ /* 0x0001e20000004800 */
[----:B------:R-:W-:-:S02]  /*9ab0*/  FMUL.FTZ R64, R174, R67 ;  /* 0x00000043ae407220 */ /* 0x000fc40000410000 */
[----:B------:R-:W-:Y:S02]  /*9ac0*/  FFMA.FTZ R66, R78, -R66, R209 ;  /* 0x800000424e427223 */ /* 0x000fe400000100d1 */
[----:B------:R-:W-:Y:S02]  /*9ad0*/  FMUL.FTZ R174, R174, R61 ;  /* 0x0000003daeae7220 */ /* 0x000fe40000410000 */
[C---:B------:R-:W-:Y:S02]  /*9ae0*/  FFMA.FTZ R61, R66.reuse, R67, R60 ;  /* 0x00000043423d7223 */ /* 0x040fe4000001003c */
[C---:B------:R-:W-:Y:S01]  /*9af0*/  FFMA.FTZ R174, R66.reuse, R63, R174 ;  /* 0x0000003f42ae7223 */ /* 0x040fe200000100ae */
[----:B0-----:R-:W-:Y:S01]  /*9b00*/  PRMT R137, RZ, 0x5410, R55 ;  /* 0x00005410ff897816 */ /* 0x001fe20000000037 */
[----:B------:R-:W-:Y:S02]  /*9b10*/  FFMA.FTZ R60, R66, R69, -R64 ;  /* 0x00000045423c7223 */ /* 0x000fe40000010840 */
[----:B------:R-:W-:-:S02]  /*9b20*/  FMUL.FTZ R64, R138, -R201 ;  /* 0x800000c98a407220 */ /* 0x000fc40000410000 */
[C---:B------:R-:W-:Y:S02]  /*9b30*/  FMUL.FTZ R71, R68.reuse, R67 ;  /* 0x0000004344477220 */ /* 0x040fe40000410000 */
[----:B------:R-:W-:Y:S02]  /*9b40*/  FMUL.FTZ R63, R137, R22 ;  /* 0x00000016893f7220 */ /* 0x000fe40000410000 */
[----:B------:R-:W-:Y:S01]  /*9b50*/  FFMA.FTZ R73, R68, R65, R174 ;  /* 0x0000004144497223 */ /* 0x000fe200000100ae */
[----:B------:R-:W-:Y:S01]  /*9b60*/  STS [R62.X4+0x2178], R71 ;  /* 0x002178473e007388 */ /* 0x000fe20000004800 */
[----:B------:R-:W-:Y:S02]  /*9b70*/  FMUL.FTZ R68, R199, UR48 ;  /* 0x00000030c7447c20 */ /* 0x000fe40008410000 */
[----:B------:R-:W-:Y:S02]  /*9b80*/  FFMA.FTZ R100, R65, R23, R100 ;  /* 0x0000001741647223 */ /* 0x000fe40000010064 */
[----:B------:R-:W-:-:S02]  /*9b90*/  FFMA.FTZ R64, R139, R199, -R64 ;  /* 0x000000c78b407223 */ /* 0x000fc40000010840 */
[----:B------:R-:W-:Y:S02]  /*9ba0*/  FFMA.FTZ R65, R175, -R63, R214 ;  /* 0x8000003faf417223 */ /* 0x000fe400000100d6 */
[-C--:B------:R-:W-:Y:S02]  /*9bb0*/  FMUL.FTZ R78, R201, R22.reuse ;  /* 0x00000016c94e7220 */ /* 0x080fe40000410000 */
[----:B------:R-:W-:Y:S02]  /*9bc0*/  FMUL.FTZ R72, R199, R22 ;  /* 0x00000016c7487220 */ /* 0x000fe40000410000 */
[C---:B------:R-:W-:Y:S02]  /*9bd0*/  FMUL.FTZ R67, R201.reuse, UR48 ;  /* 0x00000030c9437c20 */ /* 0x040fe40008410000 */
[----:B------:R-:W-:Y:S02]  /*9be0*/  FFMA.FTZ R70, R201, UR41, -R68 ;  /* 0x00000029c9467c23 */ /* 0x000fe40008010844 */
[----:B------:R-:W-:-:S02]  /*9bf0*/  FADD.FTZ R197, R197, R64 ;  /* 0x00000040c5c57221 */ /* 0x000fc40000010000 */
[----:B------:R-:W-:Y:S02]  /*9c00*/  FMUL.FTZ R138, R138, -R199 ;  /* 0x800000c78a8a7220 */ /* 0x000fe40000410000 */
[C---:B------:R-:W-:Y:S02]  /*9c10*/  FMUL.FTZ R64, R65.reuse, R78 ;  /* 0x0000004e41407220 */ /* 0x040fe40000410000 */
[----:B------:R-:W-:Y:S02]  /*9c20*/  FMUL.FTZ R69, R65, R72 ;  /* 0x0000004841457220 */ /* 0x000fe40000410000 */
[----:B------:R-:W-:Y:S02]  /*9c30*/  FMUL.FTZ R66, R175, R201 ;  /* 0x000000c9af427220 */ /* 0x000fe40000410000 */
[----:B------:R-:W-:Y:S02]  /*9c40*/  FFMA.FTZ R63, R77, -R63, R204 ;  /* 0x8000003f4d3f7223 */ /* 0x000fe400000100cc */
[----:B------:R-:W-:-:S02]  /*9c50*/  FFMA.FTZ R68, R199, UR41, R67 ;  /* 0x00000029c7447c23 */ /* 0x000fc40008010043 */
[----:B------:R-:W-:Y:S02]  /*9c60*/  FMUL.FTZ R65, R65, R70 ;  /* 0x0000004641417220 */ /* 0x000fe40000410000 */
[----:B------:R-:W-:Y:S02]  /*9c70*/  FFMA.FTZ R139, R139, R201, R138 ;  /* 0x000000c98b8b7223 */ /* 0x000fe4000001008a */
[----:B------:R-:W-:Y:S02]  /*9c80*/  FMUL.FTZ R67, R137, R72 ;  /* 0x0000004889437220 */ /* 0x000fe40000410000 */
[----:B------:R-:W-:Y:S01]  /*9c90*/  FADD.FTZ R40, R73, R40 ;  /* 0x0000002849287221 */ /* 0x000fe20000010000 */
[----:B------:R-:W-:Y:S01]  /*9ca0*/  PRMT R73, RZ, 0x7610, R54 ;  /* 0x00007610ff497816 */ /* 0x000fe20000000036 */
[----:B------:R-:W-:Y:S01]  /*9cb0*/  FFMA.FTZ R66, R77, R199, R66 ;  /* 0x000000c74d427223 */ /* 0x000fe20000010042 */
[----:B------:R0:W-:Y:S01]  /*9cc0*/  STS [R62.X4+0x2170], R67 ;  /* 0x002170433e007388 */ /* 0x0001e20000004800 */
[----:B------:R-:W-:-:S02]  /*9cd0*/  FFMA.FTZ R65, R63, R68, R65 ;  /* 0x000000443f417223 */ /* 0x000fc40000010041 */
[----:B------:R-:W-:Y:S01]  /*9ce0*/  FADD.FTZ R139, -R198, R139 ;  /* 0x0000008bc68b7221 */ /* 0x000fe20000010100 */
[----:B------:R-:W-:Y:S01]  /*9cf0*/  IADD3 R198, R3, 0x680, RZ ;  /* 0x0000068003c67810 */ /* 0x000fe20007ffe0ff */
[----:B------:R-:W-:Y:S02]  /*9d00*/  FFMA.FTZ R68, R137, R66, R65 ;  /* 0x0000004289447223 */ /* 0x000fe40000010041 */
[----:B------:R-:W-:Y:S02]  /*9d10*/  FMUL.FTZ R65, R73, R21 ;  /* 0x0000001549417220 */ /* 0x000fe40000410000 */
[----:B------:R-:W-:Y:S02]  /*9d20*/  FFMA.FTZ R70, R63, R72, R64 ;  /* 0x000000483f467223 */ /* 0x000fe40000010040 */
[----:B0-----:R-:W-:Y:S02]  /*9d30*/  FMUL.FTZ R67, R197, UR48 ;  /* 0x00000030c5437c20 */ /* 0x001fe40008410000 */
[----:B------:R-:W-:-:S02]  /*9d40*/  FFMA.FTZ R69, R63, R78, -R69 ;  /* 0x0000004e3f457223 */ /* 0x000fc40000010845 */
[----:B------:R-:W-:Y:S02]  /*9d50*/  FMUL.FTZ R64, R140, -R139 ;  /* 0x8000008b8c407220 */ /* 0x000fe40000410000 */
[C---:B------:R-:W-:Y:S02]  /*9d60*/  FMUL.FTZ R138, R139.reuse, R21 ;  /* 0x000000158b8a7220 */ /* 0x040fe40000410000 */
[----:B------:R-:W-:Y:S02]  /*9d70*/  FFMA.FTZ R99, R66, R22, R99 ;  /* 0x0000001642637223 */ /* 0x000fe40000010063 */
[C---:B------:R-:W-:Y:S02]  /*9d80*/  FMUL.FTZ R63, R172.reuse, R139 ;  /* 0x0000008bac3f7220 */ /* 0x040fe40000410000 */
[----:B------:R-:W-:Y:S02]  /*9d90*/  FFMA.FTZ R172, R172, -R65, R213 ;  /* 0x80000041acac7223 */ /* 0x000fe400000100d5 */
[----:B------:R-:W-:-:S02]  /*9da0*/  FMUL.FTZ R66, R139, UR48 ;  /* 0x000000308b427c20 */ /* 0x000fc40008410000 */
[----:B------:R-:W-:Y:S02]  /*9db0*/  FFMA.FTZ R67, R139, UR41, -R67 ;  /* 0x000000298b437c23 */ /* 0x000fe40008010843 */
[-C--:B------:R-:W-:Y:S02]  /*9dc0*/  FMUL.FTZ R140, R140, -R197.reuse ;  /* 0x800000c58c8c7220 */ /* 0x080fe40000410000 */
[----:B------:R-:W-:Y:S02]  /*9dd0*/  FFMA.FTZ R64, R141, R197, -R64 ;  /* 0x000000c58d407223 */ /* 0x000fe40000010840 */
[----:B------:R-:W-:Y:S02]  /*9de0*/  FMUL.FTZ R77, R73, R138 ;  /* 0x0000008a494d7220 */ /* 0x000fe40000410000 */
[----:B------:R-:W-:Y:S02]  /*9df0*/  FFMA.FTZ R65, R76, -R65, R219 ;  /* 0x800000414c417223 */ /* 0x000fe400000100db */
[----:B------:R-:W-:Y:S01]  /*9e00*/  FFMA.FTZ R66, R197, UR41, R66 ;  /* 0x00000029c5427c23 */ /* 0x000fe20008010042 */
[----:B------:R0:W-:Y:S01]  /*9e10*/  STS [R62.X4+0x216c], R77 ;  /* 0x00216c4d3e007388 */ /* 0x0001e20000004800 */
[----:B------:R-:W-:-:S02]  /*9e20*/  FMUL.FTZ R67, R172, R67 ;  /* 0x00000043ac437220 */ /* 0x000fc40000410000 */
[----:B------:R-:W-:Y:S01]  /*9e30*/  FMUL.FTZ R71, R137, R78 ;  /* 0x0000004e89477220 */ /* 0x000fe20000410000 */
[----:B------:R-:W-:Y:S01]  /*9e40*/  PRMT R137, RZ, 0x5410, R53 ;  /* 0x00005410ff897816 */ /* 0x000fe20000000035 */
[----:B------:R-:W-:Y:S02]  /*9e50*/  FFMA.FTZ R141, R141, R139, R140 ;  /* 0x0000008b8d8d7223 */ /* 0x000fe4000001008c */
[----:B------:R-:W-:Y:S01]  /*9e60*/  FADD.FTZ R195, R195, R64 ;  /* 0x00000040c3c37221 */ /* 0x000fe20000010000 */
[----:B------:R1:W-:Y:S01]  /*9e70*/  STS [R62.X4+0x2174], R71 ;  /* 0x002174473e007388 */ /* 0x0003e20000004800 */
[----:B------:R-:W-:Y:S01]  /*9e80*/  FMUL.FTZ R64, R197, R21 ;  /* 0x00000015c5407220 */ /* 0x000fe20000410000 */
[----:B0-----:R-:W-:Y:S01]  /*9e90*/  PRMT R77, RZ, 0x5410, R54 ;  /* 0x00005410ff4d7816 */ /* 0x001fe20000000036 */
[----:B------:R-:W-:Y:S01]  /*9ea0*/  FFMA.FTZ R63, R76, R197, R63 ;  /* 0x000000c54c3f7223 */ /* 0x000fe2000001003f */
[----:B------:R-:W-:Y:S01]  /*9eb0*/  PRMT R76, RZ, 0x7610, R52 ;  /* 0x00007610ff4c7816 */ /* 0x000fe20000000034 */
[----:B------:R-:W-:-:S02]  /*9ec0*/  FFMA.FTZ R66, R65, R66, R67 ;  /* 0x0000004241427223 */ /* 0x000fc40000010043 */
[----:B------:R-:W-:Y:S02]  /*9ed0*/  FMUL.FTZ R139, R172, R138 ;  /* 0x0000008aac8b7220 */ /* 0x000fe40000410000 */
[----:B------:R-:W-:Y:S01]  /*9ee0*/  FADD.FTZ R141, -R196, R141 ;  /* 0x0000008dc48d7221 */ /* 0x000fe20000010100 */
[----:B------:R-:W-:Y:S01]  /*9ef0*/  IADD3 R196, R3, 0x640, RZ ;  /* 0x0000064003c47810 */ /* 0x000fe20007ffe0ff */
[-C--:B-1----:R-:W-:Y:S02]  /*9f00*/  FMUL.FTZ R71, R73, R64.reuse ;  /* 0x0000004049477220 */ /* 0x082fe40000410000 */
[----:B------:R-:W-:Y:S02]  /*9f10*/  FFMA.FTZ R98, R63, R21, R98 ;  /* 0x000000153f627223 */ /* 0x000fe40000010062 */
[----:B------:R-:W-:Y:S01]  /*9f20*/  FFMA.FTZ R73, R73, R63, R66 ;  /* 0x0000003f49497223 */ /* 0x000fe20000010042 */
[----:B------:R0:W-:Y:S01]  /*9f30*/  STS [R62.X4+0x2168], R71 ;  /* 0x002168473e007388 */ /* 0x0001e20000004800 */
[----:B------:R-:W-:-:S02]  /*9f40*/  FMUL.FTZ R172, R172, R64 ;  /* 0x00000040acac7220 */ /* 0x000fc40000410000 */
[----:B------:R-:W-:Y:S02]  /*9f50*/  FFMA.FTZ R139, R65, R64, R139 ;  /* 0x00000040418b7223 */ /* 0x000fe4000001008b */
[----:B------:R-:W-:Y:S02]  /*9f60*/  FMUL.FTZ R63, R77, R20 ;  /* 0x000000144d3f7220 */ /* 0x000fe40000410000 */
[----:B------:R-:W-:Y:S02]  /*9f70*/  FMUL.FTZ R67, R195, UR48 ;  /* 0x00000030c3437c20 */ /* 0x000fe40008410000 */
[----:B------:R-:W-:Y:S02]  /*9f80*/  FMUL.FTZ R64, R142, -R141 ;  /* 0x8000008d8e407220 */ /* 0x000fe40000410000 */
[----:B------:R-:W-:Y:S02]  /*9f90*/  FADD.FTZ R39, R68, R39 ;  /* 0x0000002744277221 */ /* 0x000fe40000010000 */
[----:B------:R-:W-:-:S02]  /*9fa0*/  FMUL.FTZ R142, R142, -R195 ;  /* 0x800000c38e8e7220 */ /* 0x000fc40000410000 */
[C---:B------:R-:W-:Y:S02]  /*9fb0*/  FMUL.FTZ R66, R173.reuse, R141 ;  /* 0x0000008dad427220 */ /* 0x040fe40000410000 */
[----:B------:R-:W-:Y:S02]  /*9fc0*/  FFMA.FTZ R173, R173, -R63, R218 ;  /* 0x8000003fadad7223 */ /* 0x000fe400000100da */
[C---:B------:R-:W-:Y:S02]  /*9fd0*/  FFMA.FTZ R68, R141.reuse, UR41, -R67 ;  /* 0x000000298d447c23 */ /* 0x040fe40008010843 */
[----:B------:R-:W-:Y:S02]  /*9fe0*/  FMUL.FTZ R140, R141, R20 ;  /* 0x000000148d8c7220 */ /* 0x000fe40000410000 */
[----:B------:R-:W-:Y:S02]  /*9ff0*/  FFMA.FTZ R138, R65, R138, -R172 ;  /* 0x0000008a418a7223 */ /* 0x000fe400000108ac */
[----:B------:R-:W-:-:S02]  /*a000*/  FFMA.FTZ R64, R143, R195, -R64 ;  /* 0x000000c38f407223 */ /* 0x000fc40000010840 */
[----:B------:R-:W-:Y:S02]  /*a010*/  FMUL.FTZ R72, R195, R20 ;  /* 0x00000014c3487220 */ /* 0x000fe40000410000 */
[----:B------:R-:W-:Y:S02]  /*a020*/  FMUL.FTZ R65, R141, UR48 ;  /* 0x000000308d417c20 */ /* 0x000fe40008410000 */
[----:B------:R-:W-:Y:S02]  /*a030*/  FFMA.FTZ R143, R143, R141, R142 ;  /* 0x0000008d8f8f7223 */ /* 0x000fe4000001008e */
[C---:B------:R-:W-:Y:S02]  /*a040*/  FMUL.FTZ R141, R173.reuse, R140 ;  /* 0x0000008cad8d7220 */ /* 0x040fe40000410000 */
[----:B------:R-:W-:Y:S02]  /*a050*/  FMUL.FTZ R68, R173, R68 ;  /* 0x00000044ad447220 */ /* 0x000fe40000410000 */
[----:B------:R-:W-:-:S02]  /*a060*/  FFMA.FTZ R63, R75, -R63, R222 ;  /* 0x8000003f4b3f7223 */ /* 0x000fc400000100de */
[----:B------:R-:W-:Y:S02]  /*a070*/  FADD.FTZ R193, R193, R64 ;  /* 0x00000040c1c17221 */ /* 0x000fe40000010000 */
[-C--:B------:R-:W-:Y:S02]  /*a080*/  FMUL.FTZ R173, R173, R72.reuse ;  /* 0x00000048adad7220 */ /* 0x080fe40000410000 */
[----:B------:R-:W-:Y:S01]  /*a090*/  FFMA.FTZ R66, R75, R195, R66 ;  /* 0x000000c34b427223 */ /* 0x000fe20000010042 */
[----:B------:R-:W-:Y:S01]  /*a0a0*/  PRMT R75, RZ, 0x7610, R53 ;  /* 0x00007610ff4b7816 */ /* 0x000fe20000000035 */
[----:B------:R-:W-:Y:S02]  /*a0b0*/  FFMA.FTZ R64, R195, UR41, R65 ;  /* 0x00000029c3407c23 */ /* 0x000fe40008010041 */
[----:B------:R-:W-:Y:S01]  /*a0c0*/  FADD.FTZ R143, -R194, R143 ;  /* 0x0000008fc28f7221 */ /* 0x000fe20000010100 */
[----:B------:R-:W-:Y:S01]  /*a0d0*/  IADD3 R194, R3, 0x600, RZ ;  /* 0x0000060003c27810 */ /* 0x000fe20007ffe0ff */
[----:B------:R-:W-:-:S02]  /*a0e0*/  FMUL.FTZ R67, R77, R72 ;  /* 0x000000484d437220 */ /* 0x000fc40000410000 */
[----:B0-----:R-:W-:Y:S02]  /*a0f0*/  FMUL.FTZ R71, R77, R140 ;  /* 0x0000008c4d477220 */ /* 0x001fe40000410000 */
[C---:B------:R-:W-:Y:S01]  /*a100*/  FFMA.FTZ R141, R63.reuse, R72, R141 ;  /* 0x000000483f8d7223 */ /* 0x040fe2000001008d */
[----:B------:R0:W-:Y:S01]  /*a110*/  STS [R62.X4+0x2160], R67 ;  /* 0x002160433e007388 */ /* 0x0001e20000004800 */
[C---:B------:R-:W-:Y:S02]  /*a120*/  FFMA.FTZ R140, R63.reuse, R140, -R173 ;  /* 0x0000008c3f8c7223 */ /* 0x040fe400000108ad */
[----:B------:R-:W-:Y:S01]  /*a130*/  FFMA.FTZ R63, R63, R64, R68 ;  /* 0x000000403f3f7223 */ /* 0x000fe20000010044 */
[----:B------:R1:W-:Y:S01]  /*a140*/  STS [R62.X4+0x2164], R71 ;  /* 0x002164473e007388 */ /* 0x0003e20000004800 */
[----:B------:R-:W-:Y:S02]  /*a150*/  FMUL.FTZ R64, R144, -R143 ;  /* 0x8000008f90407220 */ /* 0x000fe40000410000 */
[----:B------:R-:W-:-:S02]  /*a160*/  FMUL.FTZ R65, R75, R19 ;  /* 0x000000134b417220 */ /* 0x000fc40000410000 */
[-C--:B------:R-:W-:Y:S02]  /*a170*/  FMUL.FTZ R144, R144, -R193.reuse ;  /* 0x800000c190907220 */ /* 0x080fe40000410000 */
[----:B0-----:R-:W-:Y:S02]  /*a180*/  FMUL.FTZ R67, R193, UR48 ;  /* 0x00000030c1437c20 */ /* 0x001fe40008410000 */
[----:B------:R-:W-:Y:S02]  /*a190*/  FFMA.FTZ R68, R77, R66, R63 ;  /* 0x000000424d447223 */ /* 0x000fe4000001003f */
[----:B------:R-:W-:Y:S02]  /*a1a0*/  FFMA.FTZ R64, R145, R193, -R64 ;  /* 0x000000c191407223 */ /* 0x000fe40000010840 */
[----:B------:R-:W-:Y:S02]  /*a1b0*/  FMUL.FTZ R63, R170, R143 ;  /* 0x0000008faa3f7220 */ /* 0x000fe40000410000 */
[----:B------:R-:W-:-:S02]  /*a1c0*/  FFMA.FTZ R97, R66, R20, R97 ;  /* 0x0000001442617223 */ /* 0x000fc40000010061 */
[----:B------:R-:W-:Y:S02]  /*a1d0*/  FFMA.FTZ R170, R170, -R65, R217 ;  /* 0x80000041aaaa7223 */ /* 0x000fe400000100d9 */
[----:B------:R-:W-:Y:S02]  /*a1e0*/  FMUL.FTZ R142, R143, R19 ;  /* 0x000000138f8e7220 */ /* 0x000fe40000410000 */
[----:B------:R-:W-:Y:S02]  /*a1f0*/  FFMA.FTZ R145, R145, R143, R144 ;  /* 0x0000008f91917223 */ /* 0x000fe40000010090 */
[C---:B------:R-:W-:Y:S02]  /*a200*/  FMUL.FTZ R66, R143.reuse, UR48 ;  /* 0x000000308f427c20 */ /* 0x040fe40008410000 */
[----:B------:R-:W-:Y:S02]  /*a210*/  FFMA.FTZ R67, R143, UR41, -R67 ;  /* 0x000000298f437c23 */ /* 0x000fe40008010843 */
[----:B------:R-:W-:-:S02]  /*a220*/  FADD.FTZ R191, R191, R64 ;  /* 0x00000040bfbf7221 */ /* 0x000fc40000010000 */
[----:B------:R-:W-:Y:S02]  /*a230*/  FFMA.FTZ R65, R74, -R65, R211 ;  /* 0x800000414a417223 */ /* 0x000fe400000100d3 */
[C---:B------:R-:W-:Y:S02]  /*a240*/  FMUL.FTZ R64, R193.reuse, R19 ;  /* 0x00000013c1407220 */ /* 0x040fe40000410000 */
[----:B------:R-:W-:Y:S02]  /*a250*/  FMUL.FTZ R143, R170, R142 ;  /* 0x0000008eaa8f7220 */ /* 0x000fe40000410000 */
[----:B------:R-:W-:Y:S02]  /*a260*/  FFMA.FTZ R66, R193, UR41, R66 ;  /* 0x00000029c1427c23 */ /* 0x000fe40008010042 */
[----:B------:R-:W-:Y:S01]  /*a270*/  FADD.FTZ R145, -R192, R145 ;  /* 0x00000091c0917221 */ /* 0x000fe20000010100 */
[----:B------:R-:W-:Y:S01]  /*a280*/  IADD3 R192, R3, 0x5c0, RZ ;  /* 0x000005c003c07810 */ /* 0x000fe20007ffe0ff */
[----:B------:R-:W-:-:S02]  /*a290*/  FMUL.FTZ R67, R170, R67 ;  /* 0x00000043aa437220 */ /* 0x000fc40000410000 */
[-C--:B------:R-:W-:Y:S02]  /*a2a0*/  FMUL.FTZ R170, R170, R64.reuse ;  /* 0x00000040aaaa7220 */ /* 0x080fe40000410000 */
[-C--:B------:R-:W-:Y:S02]  /*a2b0*/  FFMA.FTZ R143, R65, R64.reuse, R143 ;  /* 0x00000040418f7223 */ /* 0x080fe4000001008f */
[----:B-1----:R-:W-:Y:S02]  /*a2c0*/  FMUL.FTZ R71, R75, R64 ;  /* 0x000000404b477220 */ /* 0x002fe40000410000 */
[----:B------:R-:W-:Y:S02]  /*a2d0*/  FFMA.FTZ R63, R74, R193, R63 ;  /* 0x000000c14a3f7223 */ /* 0x000fe4000001003f */
[----:B------:R-:W-:Y:S01]  /*a2e0*/  FFMA.FTZ R66, R65, R66, R67 ;  /* 0x0000004241427223 */ /* 0x000fe20000010043 */
[----:B------:R-:W-:Y:S01]  /*a2f0*/  STS [R62.X4+0x2158], R71 ;  /* 0x002158473e007388 */ /* 0x000fe20000004800 */
[----:B------:R-:W-:-:S02]  /*a300*/  FMUL.FTZ R64, R146, -R145 ;  /* 0x8000009192407220 */ /* 0x000fc40000410000 */
[----:B------:R-:W-:Y:S02]  /*a310*/  FADD.FTZ R38, R73, R38 ;  /* 0x0000002649267221 */ /* 0x000fe40000010000 */
[----:B------:R-:W-:Y:S02]  /*a320*/  FMUL.FTZ R146, R146, -R191 ;  /* 0x800000bf92927220 */ /* 0x000fe40000410000 */
[----:B------:R-:W-:Y:S02]  /*a330*/  FMUL.FTZ R73, R75, R142 ;  /* 0x0000008e4b497220 */ /* 0x000fe40000410000 */
[----:B------:R-:W-:Y:S02]  /*a340*/  FFMA.FTZ R96, R63, R19, R96 ;  /* 0x000000133f607223 */ /* 0x000fe40000010060 */
[----:B------:R-:W-:Y:S01]  /*a350*/  FFMA.FTZ R75, R75, R63, R66 ;  /* 0x0000003f4b4b7223 */ /* 0x000fe20000010042 */
[----:B------:R0:W-:Y:S01]  /*a360*/  STS [R62.X4+0x215c], R73 ;  /* 0x00215c493e007388 */ /* 0x0001e20000004800 */
[----:B------:R-:W-:-:S02]  /*a370*/  FFMA.FTZ R64, R147, R191, -R64 ;  /* 0x000000bf93407223 */ /* 0x000fc40000010840 */
[----:B------:R-:W-:Y:S02]  /*a380*/  FMUL.FTZ R63, R137, R18 ;  /* 0x00000012893f7220 */ /* 0x000fe40000410000 */
[----:B------:R-:W-:Y:S02]  /*a390*/  FMUL.FTZ R67, R191, UR48 ;  /* 0x00000030bf437c20 */ /* 0x000fe40008410000 */
[-C--:B------:R-:W-:Y:S02]  /*a3a0*/  FFMA.FTZ R147, R147, R145.reuse, R146 ;  /* 0x0000009193937223 */ /* 0x080fe40000010092 */
[----:B------:R-:W-:Y:S02]  /*a3b0*/  FFMA.FTZ R142, R65, R142, -R170 ;  /* 0x0000008e418e7223 */ /* 0x000fe400000108aa */
[----:B------:R-:W-:Y:S02]  /*a3c0*/  FMUL.FTZ R66, R171, R145 ;  /* 0x00000091ab427220 */ /* 0x000fe40000410000 */
[----:B------:R-:W-:-:S02]  /*a3d0*/  FMUL.FTZ R65, R145, UR48 ;  /* 0x0000003091417c20 */ /* 0x000fc40008410000 */
[----:B------:R-:W-:Y:S02]  /*a3e0*/  FADD.FTZ R189, R189, R64 ;  /* 0x00000040bdbd7221 */ /* 0x000fe40000010000 */
[----:B------:R-:W-:Y:S02]  /*a3f0*/  FFMA.FTZ R171, R171, -R63, R216 ;  /* 0x8000003fabab7223 */ /* 0x000fe400000100d8 */
[----:B------:R-:W-:Y:S02]  /*a400*/  FFMA.FTZ R64, R145, UR41, -R67 ;  /* 0x0000002991407c23 */ /* 0x000fe40008010843 */
[----:B------:R-:W-:Y:S01]  /*a410*/  FADD.FTZ R147, -R190, R147 ;  /* 0x00000093be937221 */ /* 0x000fe20000010100 */
[----:B------:R-:W-:Y:S01]  /*a420*/  IADD3 R190, R3, 0x580, RZ ;  /* 0x0000058003be7810 */ /* 0x000fe20007ffe0ff */
[----:B------:R-:W-:Y:S02]  /*a430*/  FADD.FTZ R37, R68, R37 ;  /* 0x0000002544257221 */ /* 0x000fe40000010000 */
[----:B------:R-:W-:-:S02]  /*a440*/  FFMA.FTZ R68, R191, UR41, R65 ;  /* 0x00000029bf447c23 */ /* 0x000fc40008010041 */
[----:B------:R-:W-:Y:S02]  /*a450*/  FMUL.FTZ R65, R171, R64 ;  /* 0x00000040ab417220 */ /* 0x000fe40000410000 */
[C---:B------:R-:W-:Y:S02]  /*a460*/  FMUL.FTZ R64, R148.reuse, -R147 ;  /* 0x8000009394407220 */ /* 0x040fe40000410000 */
[-C--:B------:R-:W-:Y:S02]  /*a470*/  FMUL.FTZ R148, R148, -R189.reuse ;  /* 0x800000bd94947220 */ /* 0x080fe40000410000 */
[-C--:B------:R-:W-:Y:S02]  /*a480*/  FMUL.FTZ R74, R145, R18.reuse ;  /* 0x00000012914a7220 */ /* 0x080fe40000410000 */
[----:B------:R-:W-:Y:S02]  /*a490*/  FMUL.FTZ R72, R191, R18 ;  /* 0x00000012bf487220 */ /* 0x000fe40000410000 */
[----:B------:R-:W-:-:S02]  /*a4a0*/  FFMA.FTZ R64, R149, R189, -R64 ;  /* 0x000000bd95407223 */ /* 0x000fc40000010840 */
[----:B------:R-:W-:Y:S02]  /*a4b0*/  FFMA.FTZ R149, R149, R147, R148 ;  /* 0x0000009395957223 */ /* 0x000fe40000010094 */
[----:B------:R-:W-:Y:S02]  /*a4c0*/  FFMA.FTZ R63, R169, -R63, R220 ;  /* 0x8000003fa93f7223 */ /* 0x000fe400000100dc */
[C---:B------:R-:W-:Y:S02]  /*a4d0*/  FMUL.FTZ R144, R171.reuse, R74 ;  /* 0x0000004aab907220 */ /* 0x040fe40000410000 */
[----:B------:R-:W-:Y:S02]  /*a4e0*/  FMUL.FTZ R145, R171, R72 ;  /* 0x00000048ab917220 */ /* 0x000fe40000410000 */
[----:B------:R-:W-:Y:S01]  /*a4f0*/  FADD.FTZ R149, -R188, R149 ;  /* 0x00000095bc957221 */ /* 0x000fe20000010100 */
[----:B------:R-:W-:Y:S01]  /*a500*/  IADD3 R188, R3, 0x540, RZ ;  /* 0x0000054003bc7810 */ /* 0x000fe20007ffe0ff */
[----:B------:R-:W-:-:S02]  /*a510*/  FADD.FTZ R77, R95, R64 ;  /* 0x000000405f4d7221 */ /* 0x000fc40000010000 */
[C---:B------:R-:W-:Y:S02]  /*a520*/  FFMA.FTZ R144, R63.reuse, R72, R144 ;  /* 0x000000483f907223 */ /* 0x040fe40000010090 */
[C---:B------:R-:W-:Y:S02]  /*a530*/  FFMA.FTZ R145, R63.reuse, R74, -R145 ;  /* 0x0000004a3f917223 */ /* 0x040fe40000010891 */
[----:B------:R-:W-:Y:S02]  /*a540*/  FFMA.FTZ R65, R63, R68, R65 ;  /* 0x000000443f417223 */ /* 0x000fe40000010041 */
[----:B------:R-:W-:Y:S02]  /*a550*/  FMUL.FTZ R63, R117, -R149 ;  /* 0x80000095753f7220 */ /* 0x000fe40000410000 */
[----:B------:R-:W-:Y:S02]  /*a560*/  FFMA.FTZ R66, R169, R191, R66 ;  /* 0x000000bfa9427223 */ /* 0x000fe40000010042 */
[----:B------:R-:W-:-:S02]  /*a570*/  FMUL.FTZ R117, R117, -R77 ;  /* 0x8000004d75757220 */ /* 0x000fc40000410000 */
[C---:B0-----:R-:W-:Y:S02]  /*a580*/  FMUL.FTZ R73, R137.reuse, R74 ;  /* 0x0000004a89497220 */ /* 0x041fe40000410000 */
[----:B------:R-:W-:Y:S02]  /*a590*/  FFMA.FTZ R74, R137, R66, R65 ;  /* 0x00000042894a7223 */ /* 0x000fe40000010041 */
[C---:B------:R-:W-:Y:S01]  /*a5a0*/  FFMA.FTZ R67, R118.reuse, R149, R117 ;  /* 0x0000009576437223 */ /* 0x040fe20000010075 */
[----:B------:R-:W-:Y:S01]  /*a5b0*/  PRMT R117, RZ, 0x5410, R52 ;  /* 0x00005410ff757816 */ /* 0x000fe20000000034 */
[----:B------:R-:W-:Y:S01]  /*a5c0*/  FFMA.FTZ R64, R118, R77, -R63 ;  /* 0x0000004d76407223 */ /* 0x000fe2000001083f */
[----:B------:R-:W-:Y:S01]  /*a5d0*/  STS [R62.X4+0x2154], R73 ;  /* 0x002154493e007388 */ /* 0x000fe20000004800 */
[----:B------:R-:W-:Y:S02]  /*a5e0*/  FMUL.FTZ R65, R76, R17 ;  /* 0x000000114c417220 */ /* 0x000fe40000410000 */
[----:B------:R-:W-:-:S02]  /*a5f0*/  FMUL.FTZ R63, R168, R147 ;  /* 0x00000093a83f7220 */ /* 0x000fc40000410000 */
[----:B------:R-:W-:Y:S02]  /*a600*/  FADD.FTZ R67, -R94, R67 ;  /* 0x000000435e437221 */ /* 0x000fe40000010100 */
[----:B------:R-:W-:Y:S02]  /*a610*/  FADD.FTZ R93, R93, R64 ;  /* 0x000000405d5d7221 */ /* 0x000fe40000010000 */
[-C--:B------:R-:W-:Y:S02]  /*a620*/  FFMA.FTZ R168, R168, -R65.reuse, R215 ;  /* 0x80000041a8a87223 */ /* 0x080fe400000100d7 */
[C---:B------:R-:W-:Y:S02]  /*a630*/  FFMA.FTZ R65, R166.reuse, -R65, R205 ;  /* 0x80000041a6417223 */ /* 0x040fe400000100cd */
[----:B------:R-:W-:Y:S02]  /*a640*/  FFMA.FTZ R166, R166, R189, R63 ;  /* 0x000000bda6a67223 */ /* 0x000fe4000001003f */
[----:B------:R-:W-:-:S02]  /*a650*/  FMUL.FTZ R63, R119, -R67 ;  /* 0x80000043773f7220 */ /* 0x000fc40000410000 */
[----:B------:R-:W-:Y:S02]  /*a660*/  FMUL.FTZ R119, R119, -R93 ;  /* 0x8000005d77777220 */ /* 0x000fe40000410000 */
[----:B------:R-:W-:Y:S02]  /*a670*/  FMUL.FTZ R68, R189, UR48 ;  /* 0x00000030bd447c20 */ /* 0x000fe40008410000 */
[C---:B------:R-:W-:Y:S02]  /*a680*/  FFMA.FTZ R119, R120.reuse, R67, R119 ;  /* 0x0000004378777223 */ /* 0x040fe40000010077 */
[----:B------:R-:W-:Y:S02]  /*a690*/  FFMA.FTZ R64, R120, R93, -R63 ;  /* 0x0000005d78407223 */ /* 0x000fe4000001083f */
[----:B------:R-:W-:Y:S01]  /*a6a0*/  FMUL.FTZ R71, R137, R72 ;  /* 0x0000004889477220 */ /* 0x000fe20000410000 */
[----:B------:R-:W-:Y:S01]  /*a6b0*/  PRMT R137, RZ, 0x5410, R56 ;  /* 0x00005410ff897816 */ /* 0x000fe20000000038 */
[----:B------:R-:W-:-:S02]  /*a6c0*/  FFMA.FTZ R63, R147, UR41, -R68 ;  /* 0x00000029933f7c23 */ /* 0x000fc40008010844 */
[----:B------:R-:W-:Y:S01]  /*a6d0*/  FADD.FTZ R92, -R92, R119 ;  /* 0x000000775c5c7221 */ /* 0x000fe20000010100 */
[----:B------:R0:W-:Y:S01]  /*a6e0*/  STS [R62.X4+0x2150], R71 ;  /* 0x002150473e007388 */ /* 0x0001e20000004800 */
[----:B------:R-:W-:Y:S02]  /*a6f0*/  FMUL.FTZ R72, R147, R17 ;  /* 0x0000001193487220 */ /* 0x000fe40000410000 */
[----:B------:R-:W-:Y:S02]  /*a700*/  FADD.FTZ R91, R91, R64 ;  /* 0x000000405b5b7221 */ /* 0x000fe40000010000 */
[C---:B------:R-:W-:Y:S02]  /*a710*/  FMUL.FTZ R68, R168.reuse, R63 ;  /* 0x0000003fa8447220 */ /* 0x040fe40000410000 */
[----:B------:R-:W-:Y:S02]  /*a720*/  FMUL.FTZ R63, R121, -R92 ;  /* 0x8000005c793f7220 */ /* 0x000fe40000410000 */
[----:B------:R-:W-:-:S02]  /*a730*/  FMUL.FTZ R64, R168, R72 ;  /* 0x00000048a8407220 */ /* 0x000fc40000410000 */
[----:B0-----:R-:W-:Y:S02]  /*a740*/  FMUL.FTZ R71, R189, R17 ;  /* 0x00000011bd477220 */ /* 0x001fe40000410000 */
[----:B------:R-:W-:Y:S02]  /*a750*/  FMUL.FTZ R121, R121, -R91 ;  /* 0x8000005b79797220 */ /* 0x000fe40000410000 */
[----:B------:R-:W-:Y:S02]  /*a760*/  FFMA.FTZ R95, R65, R71, R64 ;  /* 0x00000047415f7223 */ /* 0x000fe40000010040 */
[C---:B------:R-:W-:Y:S02]  /*a770*/  FFMA.FTZ R121, R122.reuse, R92, R121 ;  /* 0x0000005c7a797223 */ /* 0x040fe40000010079 */
[----:B------:R-:W-:Y:S02]  /*a780*/  FFMA.FTZ R64, R122, R91, -R63 ;  /* 0x0000005b7a407223 */ /* 0x000fe4000001083f */
[----:B------:R-:W-:-:S02]  /*a790*/  FADD.FTZ R90, -R90, R121 ;  /* 0x000000795a5a7221 */ /* 0x000fc40000010100 */
[----:B------:R-:W-:Y:S02]  /*a7a0*/  FADD.FTZ R89, R89, R64 ;  /* 0x0000004059597221 */ /* 0x000fe40000010000 */
[C---:B------:R-:W-:Y:S02]  /*a7b0*/  FMUL.FTZ R63, R123.reuse, -R90 ;  /* 0x8000005a7b3f7220 */ /* 0x040fe40000410000 */
[----:B------:R-:W-:Y:S02]  /*a7c0*/  FMUL.FTZ R123, R123, -R89 ;  /* 0x800000597b7b7220 */ /* 0x000fe40000410000 */
[----:B------:R-:W-:Y:S02]  /*a7d0*/  FFMA.FTZ R51, R66, R18, R51 ;  /* 0x0000001242337223 */ /* 0x000fe40000010033 */
[----:B------:R-:W-:Y:S02]  /*a7e0*/  FMUL.FTZ R66, R147, UR48 ;  /* 0x0000003093427c20 */ /* 0x000fe40008410000 */
[----:B------:R-:W-:-:S02]  /*a7f0*/  FFMA.FTZ R123, R124, R90, R123 ;  /* 0x0000005a7c7b7223 */ /* 0x000fc4000001007b */
[----:B------:R-:W-:Y:S02]  /*a800*/  FFMA.FTZ R64, R124, R89, -R63 ;  /* 0x000000597c407223 */ /* 0x000fe4000001083f */
[----:B------:R-:W-:Y:S02]  /*a810*/  FMUL.FTZ R94, R168, R71 ;  /* 0x00000047a85e7220 */ /* 0x000fe40000410000 */
[----:B------:R-:W-:Y:S02]  /*a820*/  FFMA.FTZ R66, R189, UR41, R66 ;  /* 0x00000029bd427c23 */ /* 0x000fe40008010042 */
[----:B------:R-:W-:Y:S02]  /*a830*/  FADD.FTZ R88, -R88, R123 ;  /* 0x0000007b58587221 */ /* 0x000fe40000010100 */
[----:B------:R-:W-:Y:S02]  /*a840*/  FADD.FTZ R87, R87, R64 ;  /* 0x0000004057577221 */ /* 0x000fe40000010000 */
[----:B------:R-:W-:-:S02]  /*a850*/  FFMA.FTZ R94, R65, R72, -R94 ;  /* 0x00000048415e7223 */ /* 0x000fc4000001085e */
[----:B------:R-:W-:Y:S02]  /*a860*/  FFMA.FTZ R65, R65, R66, R68 ;  /* 0x0000004241417223 */ /* 0x000fe40000010044 */
[----:B------:R-:W-:Y:S02]  /*a870*/  FMUL.FTZ R63, R125, -R88 ;  /* 0x800000587d3f7220 */ /* 0x000fe40000410000 */
[----:B------:R-:W-:Y:S02]  /*a880*/  FMUL.FTZ R64, R77, UR48 ;  /* 0x000000304d407c20 */ /* 0x000fe40008410000 */
[----:B------:R-:W-:Y:S02]  /*a890*/  FMUL.FTZ R125, R125, -R87 ;  /* 0x800000577d7d7220 */ /* 0x000fe40000410000 */
[----:B------:R-:W-:Y:S02]  /*a8a0*/  FADD.FTZ R36, R75, R36 ;  /* 0x000000244b247221 */ /* 0x000fe40000010000 */
[----:B------:R-:W-:-:S02]  /*a8b0*/  FFMA.FTZ R75, R76, R166, R65 ;  /* 0x000000a64c4b7223 */ /* 0x000fc40000010041 */
[----:B------:R-:W-:Y:S02]  /*a8c0*/  FMUL.FTZ R65, R117, R16 ;  /* 0x0000001075417220 */ /* 0x000fe40000410000 */
[----:B------:R-:W-:Y:S02]  /*a8d0*/  FFMA.FTZ R68, R149, UR41, -R64 ;  /* 0x0000002995447c23 */ /* 0x000fe40008010840 */
[C---:B------:R-:W-:Y:S02]  /*a8e0*/  FFMA.FTZ R125, R126.reuse, R88, R125 ;  /* 0x000000587e7d7223 */ /* 0x040fe4000001007d */
[----:B------:R-:W-:Y:S01]  /*a8f0*/  FFMA.FTZ R64, R126, R87, -R63 ;  /* 0x000000577e407223 */ /* 0x000fe2000001083f */
[----:B------:R-:W-:Y:S01]  /*a900*/  PRMT R126, RZ, 0x7610, R57 ;  /* 0x00007610ff7e7816 */ /* 0x000fe20000000039 */
[C---:B------:R-:W-:Y:S02]  /*a910*/  FMUL.FTZ R66, R167.reuse, R149 ;  /* 0x00000095a7427220 */ /* 0x040fe40000410000 */
[----:B------:R-:W-:-:S02]  /*a920*/  FFMA.FTZ R167, R167, -R65, R208 ;  /* 0x80000041a7a77223 */ /* 0x000fc400000100d0 */
[----:B------:R-:W-:Y:S01]  /*a930*/  FADD.FTZ R86, -R86, R125 ;  /* 0x0000007d56567221 */ /* 0x000fe20000010100 */
[----:B------:R-:W-:Y:S01]  /*a940*/  PRMT R125, RZ, 0x5410, R57 ;  /* 0x00005410ff7d7816 */ /* 0x000fe20000000039 */
[----:B------:R-:W-:Y:S02]  /*a950*/  FFMA.FTZ R65, R165, -R65, R212 ;  /* 0x80000041a5417223 */ /* 0x000fe400000100d4 */
[----:B------:R-:W-:Y:S02]  /*a960*/  FADD.FTZ R85, R85, R64 ;  /* 0x0000004055557221 */ /* 0x000fe40000010000 */
[----:B------:R-:W-:Y:S02]  /*a970*/  FFMA.FTZ R165, R165, R77, R66 ;  /* 0x0000004da5a57223 */ /* 0x000fe40000010042 */
[----:B------:R-:W-:Y:S02]  /*a980*/  FMUL.FTZ R66, R149, UR48 ;  /* 0x0000003095427c20 */ /* 0x000fe40008410000 */
[----:B------:R-:W-:-:S02]  /*a990*/  FMUL.FTZ R63, R127, -R86 ;  /* 0x800000567f3f7220 */ /* 0x000fc40000410000 */
[----:B------:R-:W-:Y:S02]  /*a9a0*/  FMUL.FTZ R127, R127, -R85 ;  /* 0x800000557f7f7220 */ /* 0x000fe40000410000 */
[----:B------:R-:W-:Y:S02]  /*a9b0*/  FFMA.FTZ R66, R77, UR41, R66 ;  /* 0x000000294d427c23 */ /* 0x000fe40008010042 */
[----:B------:R-:W-:Y:S02]  /*a9c0*/  FMUL.FTZ R68, R167, R68 ;  /* 0x00000044a7447220 */ /* 0x000fe40000410000 */
[----:B------:R-:W-:Y:S02]  /*a9d0*/  FFMA.FTZ R127, R130, R86, R127 ;  /* 0x00000056827f7223 */ /* 0x000fe4000001007f */
[----:B------:R-:W-:Y:S01]  /*a9e0*/  FFMA.FTZ R64, R65, R66, R68 ;  /* 0x0000004241407223 */ /* 0x000fe20000010044 */
[----:B------:R-:W-:Y:S01]  /*a9f0*/  PRMT R66, RZ, 0x7610, R59 ;  /* 0x00007610ff427816 */ /* 0x000fe2000000003b */
[----:B------:R-:W-:-:S02]  /*aa00*/  FADD.FTZ R35, R74, R35 ;  /* 0x000000234a237221 */ /* 0x000fc40000010000 */
[----:B------:R-:W-:Y:S02]  /*aa10*/  FFMA.FTZ R68, R130, R85, -R63 ;  /* 0x0000005582447223 */ /* 0x000fe4000001083f */
[----:B------:R-:W-:Y:S02]  /*aa20*/  FMUL.FTZ R73, R76, R72 ;  /* 0x000000484c497220 */ /* 0x000fe40000410000 */
[-C--:B------:R-:W-:Y:S02]  /*aa30*/  FMUL.FTZ R74, R149, R16.reuse ;  /* 0x00000010954a7220 */ /* 0x080fe40000410000 */
[----:B------:R-:W-:Y:S01]  /*aa40*/  FADD.FTZ R84, -R84, R127 ;  /* 0x0000007f54547221 */ /* 0x000fe20000010100 */
[----:B------:R-:W-:Y:S01]  /*aa50*/  STS [R62.X4+0x214c], R73 ;  /* 0x00214c493e007388 */ /* 0x000fe20000004800 */
[----:B------:R-:W-:Y:S02]  /*aa60*/  FMUL.FTZ R72, R77, R16 ;  /* 0x000000104d487220 */ /* 0x000fe40000410000 */
[----:B------:R-:W-:-:S02]  /*aa70*/  FMUL.FTZ R71, R76, R71 ;  /* 0x000000474c477220 */ /* 0x000fc40000410000 */
[----:B------:R-:W-:Y:S02]  /*aa80*/  FADD.FTZ R83, R83, R68 ;  /* 0x0000004453537221 */ /* 0x000fe40000010000 */
[----:B------:R-:W-:Y:S01]  /*aa90*/  FMUL.FTZ R118, R167, R74 ;  /* 0x0000004aa7767220 */ /* 0x000fe20000410000 */
[----:B------:R0:W-:Y:S01]  /*aaa0*/  STS [R62.X4+0x2148], R71 ;  /* 0x002148473e007388 */ /* 0x0001e20000004800 */
[----:B------:R-:W-:Y:S02]  /*aab0*/  FMUL.FTZ R68, R131, -R84 ;  /* 0x8000005483447220 */ /* 0x000fe40000410000 */
[-C--:B------:R-:W-:Y:S02]  /*aac0*/  FMUL.FTZ R119, R167, R72.reuse ;  /* 0x00000048a7777220 */ /* 0x080fe40000410000 */
[----:B------:R-:W-:Y:S02]  /*aad0*/  FMUL.FTZ R131, R131, -R83 ;  /* 0x8000005383837220 */ /* 0x000fe40000410000 */
[----:B------:R-:W-:-:S02]  /*aae0*/  FFMA.FTZ R118, R65, R72, R118 ;  /* 0x0000004841767223 */ /* 0x000fc40000010076 */
[----:B------:R-:W-:Y:S02]  /*aaf0*/  FFMA.FTZ R68, R132, R83, -R68 ;  /* 0x0000005384447223 */ /* 0x000fe40000010844 */
[----:B0-----:R-:W-:Y:S02]  /*ab00*/  FMUL.FTZ R71, R117, R72 ;  /* 0x0000004875477220 */ /* 0x001fe40000410000 */
[-C--:B------:R-:W-:Y:S02]  /*ab10*/  FFMA.FTZ R119, R65, R74.reuse, -R119 ;  /* 0x0000004a41777223 */ /* 0x080fe40000010877 */
[----:B------:R-:W-:Y:S01]  /*ab20*/  FMUL.FTZ R73, R117, R74 ;  /* 0x0000004a75497220 */ /* 0x000fe20000410000 */
[----:B------:R0:W-:Y:S01]  /*ab30*/  STS [R62.X4+0x2140], R71 ;  /* 0x002140473e007388 */ /* 0x0001e20000004800 */
[----:B------:R-:W-:Y:S02]  /*ab40*/  FMUL.FTZ R72, R67, UR48 ;  /* 0x0000003043487c20 */ /* 0x000fe40008410000 */
[----:B------:R-:W-:Y:S01]  /*ab50*/  FMUL.FTZ R63, R66, R15 ;  /* 0x0000000f423f7220 */ /* 0x000fe20000410000 */
[----:B------:R1:W-:Y:S01]  /*ab60*/  STS [R62.X4+0x2144], R73 ;  /* 0x002144493e007388 */ /* 0x0003e20000004800 */
[----:B------:R-:W-:-:S02]  /*ab70*/  FMUL.FTZ R74, R93, UR48 ;  /* 0x000000305d4a7c20 */ /* 0x000fc40008410000 */
[----:B------:R-:W-:Y:S02]  /*ab80*/  FFMA.FTZ R131, R132, R84, R131 ;  /* 0x0000005484837223 */ /* 0x000fe40000010083 */
[----:B------:R-:W-:Y:S02]  /*ab90*/  FADD.FTZ R81, R81, R68 ;  /* 0x0000004451517221 */ /* 0x000fe40000010000 */
[----:B------:R-:W-:Y:S02]  /*aba0*/  FFMA.FTZ R68, R93, UR41, R72 ;  /* 0x000000295d447c23 */ /* 0x000fe40008010048 */
[----:B0-----:R-:W-:Y:S02]  /*abb0*/  FFMA.FTZ R71, R164, -R63, R185 ;  /* 0x8000003fa4477223 */ /* 0x001fe400000100b9 */
[C---:B------:R-:W-:Y:S02]  /*abc0*/  FFMA.FTZ R74, R67.reuse, UR41, -R74 ;  /* 0x00000029434a7c23 */ /* 0x040fe4000801084a */
[----:B------:R-:W-:-:S02]  /*abd0*/  FMUL.FTZ R76, R67, R15 ;  /* 0x0000000f434c7220 */ /* 0x000fc40000410000 */
[----:B------:R-:W-:Y:S02]  /*abe0*/  FMUL.FTZ R72, R93, R15 ;  /* 0x0000000f5d487220 */ /* 0x000fe40000410000 */
[----:B------:R-:W-:Y:S02]  /*abf0*/  FADD.FTZ R82, -R82, R131 ;  /* 0x0000008352527221 */ /* 0x000fe40000010100 */
[----:B------:R-:W-:Y:S02]  /*ac00*/  FMUL.FTZ R65, R164, R67 ;  /* 0x00000043a4417220 */ /* 0x000fe40000410000 */
[----:B------:R-:W-:Y:S02]  /*ac10*/  FFMA.FTZ R63, R162, -R63, R207 ;  /* 0x8000003fa23f7223 */ /* 0x000fe400000100cf */
[C---:B------:R-:W-:Y:S02]  /*ac20*/  FMUL.FTZ R120, R71.reuse, R76 ;  /* 0x0000004c47787220 */ /* 0x040fe40000410000 */
[----:B------:R-:W-:-:S02]  /*ac30*/  FMUL.FTZ R67, R71, R74 ;  /* 0x0000004a47437220 */ /* 0x000fc40000410000 */
[----:B------:R-:W-:Y:S02]  /*ac40*/  FMUL.FTZ R121, R71, R72 ;  /* 0x0000004847797220 */ /* 0x000fe40000410000 */
[C---:B------:R-:W-:Y:S02]  /*ac50*/  FMUL.FTZ R71, R133.reuse, -R82 ;  /* 0x8000005285477220 */ /* 0x040fe40000410000 */
[-C--:B------:R-:W-:Y:S02]  /*ac60*/  FMUL.FTZ R133, R133, -R81.reuse ;  /* 0x8000005185857220 */ /* 0x080fe40000410000 */
[-C--:B------:R-:W-:Y:S02]  /*ac70*/  FFMA.FTZ R120, R63, R72.reuse, R120 ;  /* 0x000000483f787223 */ /* 0x080fe40000010078 */
[----:B-1----:R-:W-:Y:S02]  /*ac80*/  FMUL.FTZ R73, R66, R72 ;  /* 0x0000004842497220 */ /* 0x002fe40000410000 */
[----:B------:R-:W-:-:S02]  /*ac90*/  FFMA.FTZ R72, R134, R81, -R71 ;  /* 0x0000005186487223 */ /* 0x000fc40000010847 */
[----:B------:R-:W-:Y:S01]  /*aca0*/  FFMA.FTZ R133, R134, R82, R133 ;  /* 0x0000005286857223 */ /* 0x000fe20000010085 */
[----:B------:R-:W-:Y:S01]  /*acb0*/  PRMT R134, RZ, 0x7610, R56 ;  /* 0x00007610ff867816 */ /* 0x000fe20000000038 */
[----:B------:R-:W-:Y:S01]  /*acc0*/  FMUL.FTZ R131, R137, R8 ;  /* 0x0000000889837220 */ /* 0x000fe20000410000 */
[----:B------:R0:W-:Y:S01]  /*acd0*/  STS [R62.X4+0x2138], R73 ;  /* 0x002138493e007388 */ /* 0x0001e20000004800 */
[----:B------:R-:W-:Y:S02]  /*ace0*/  FADD.FTZ R79, R79, R72 ;  /* 0x000000484f4f7221 */ /* 0x000fe40000010000 */
[----:B------:R-:W-:Y:S02]  /*acf0*/  FMUL.FTZ R127, R134, R9 ;  /* 0x00000009867f7220 */ /* 0x000fe40000410000 */
[-C--:B------:R-:W-:Y:S02]  /*ad00*/  FFMA.FTZ R132, R135, -R131.reuse, R128 ;  /* 0x8000008387847223 */ /* 0x080fe40000010080 */
[----:B------:R-:W-:Y:S01]  /*ad10*/  FADD.FTZ R136, -R80, R133 ;  /* 0x0000008550887221 */ /* 0x000fe20000010100 */
[----:B------:R-:W-:Y:S01]  /*ad20*/  PRMT R133, RZ, 0x5410, R59 ;  /* 0x00005410ff857816 */ /* 0x000fe2000000003b */
[----:B------:R-:W-:-:S02]  /*ad30*/  FFMA.FTZ R131, R151, -R131, R176 ;  /* 0x8000008397837223 */ /* 0x000fc400000100b0 */
[-C--:B------:R-:W-:Y:S02]  /*ad40*/  FMUL.FTZ R146, R79, R8.reuse ;  /* 0x000000084f927220 */ /* 0x080fe40000410000 */
[-C--:B------:R-:W-:Y:S02]  /*ad50*/  FFMA.FTZ R130, R152, -R127.reuse, R129 ;  /* 0x8000007f98827223 */ /* 0x080fe40000010081 */
[----:B------:R-:W-:Y:S02]  /*ad60*/  FFMA.FTZ R127, R150, -R127, R179 ;  /* 0x8000007f967f7223 */ /* 0x000fe400000100b3 */
[----:B------:R-:W-:Y:S02]  /*ad70*/  FMUL.FTZ R122, R136, R8 ;  /* 0x00000008887a7220 */ /* 0x000fe40000410000 */
[----:B------:R-:W-:Y:S02]  /*ad80*/  FMUL.FTZ R147, R81, R9 ;  /* 0x0000000951937220 */ /* 0x000fe40000410000 */
[----:B0-----:R-:W-:-:S02]  /*ad90*/  FMUL.FTZ R73, R131, R146 ;  /* 0x0000009283497220 */ /* 0x001fc40000410000 */
[----:B------:R-:W-:Y:S02]  /*ada0*/  FMUL.FTZ R123, R82, R9 ;  /* 0x00000009527b7220 */ /* 0x000fe40000410000 */
[-C--:B------:R-:W-:Y:S02]  /*adb0*/  FMUL.FTZ R71, R131, R122.reuse ;  /* 0x0000007a83477220 */ /* 0x080fe40000410000 */
[----:B------:R-:W-:Y:S02]  /*adc0*/  FMUL.FTZ R74, R127, R147 ;  /* 0x000000937f4a7220 */ /* 0x000fe40000410000 */
[----:B------:R-:W-:Y:S02]  /*add0*/  FFMA.FTZ R73, R132, R122, -R73 ;  /* 0x0000007a84497223 */ /* 0x000fe40000010849 */
[----:B------:R-:W-:Y:S02]  /*ade0*/  FFMA.FTZ R64, R117, R165, R64 ;  /* 0x000000a575407223 */ /* 0x000fe40000010040 */
[----:B------:R-:W-:-:S02]  /*adf0*/  FMUL.FTZ R72, R127, R123 ;  /* 0x0000007b7f487220 */ /* 0x000fc40000410000 */
[----:B------:R-:W-:Y:S02]  /*ae00*/  FFMA.FTZ R71, R132, R146, R71 ;  /* 0x0000009284477223 */ /* 0x000fe40000010047 */
[C---:B------:R-:W-:Y:S02]  /*ae10*/  FFMA.FTZ R74, R130.reuse, R123, -R74 ;  /* 0x0000007b824a7223 */ /* 0x040fe4000001084a */
[----:B------:R-:W-:Y:S02]  /*ae20*/  FADD.FTZ R73, RZ, R73 ;  /* 0x00000049ff497221 */ /* 0x000fe40000010000 */
[----:B------:R-:W-:Y:S02]  /*ae30*/  FMUL.FTZ R117, R133, R14 ;  /* 0x0000000e85757220 */ /* 0x000fe40000410000 */
[----:B------:R-:W-:Y:S02]  /*ae40*/  FFMA.FTZ R72, R130, R147, R72 ;  /* 0x0000009382487223 */ /* 0x000fe40000010048 */
[----:B------:R-:W-:-:S02]  /*ae50*/  FADD.FTZ R71, RZ, R71 ;  /* 0x00000047ff477221 */ /* 0x000fc40000010000 */
[----:B------:R-:W-:Y:S02]  /*ae60*/  FADD.FTZ R73, R73, R74 ;  /* 0x0000004a49497221 */ /* 0x000fe40000010000 */
[----:B------:R-:W-:Y:S02]  /*ae70*/  FFMA.FTZ R124, R163, -R117, R186 ;  /* 0x80000075a37c7223 */ /* 0x000fe400000100ba */
[----:B------:R-:W-:Y:S02]  /*ae80*/  FMUL.FTZ R74, R92, R14 ;  /* 0x0000000e5c4a7220 */ /* 0x000fe40000410000 */
[----:B------:R-:W-:Y:S02]  /*ae90*/  FADD.FTZ R34, R75, R34 ;  /* 0x000000224b227221 */ /* 0x000fe40000010000 */
[-C--:B------:R-:W-:Y:S02]  /*aea0*/  FMUL.FTZ R75, R66, R76.reuse ;  /* 0x0000004c424b7220 */ /* 0x080fe40000410000 */
[----:B------:R-:W-:-:S02]  /*aeb0*/  FFMA.FTZ R121, R63, R76, -R121 ;  /* 0x0000004c3f797223 */ /* 0x000fc40000010879 */
[----:B------:R-:W-:Y:S01]  /*aec0*/  FADD.FTZ R71, R71, R72 ;  /* 0x0000004847477221 */ /* 0x000fe20000010000 */
[----:B------:R0:W-:Y:S01]  /*aed0*/  STS [R62.X4+0x213c], R75 ;  /* 0x00213c4b3e007388 */ /* 0x0001e20000004800 */
[----:B------:R-:W-:Y:S02]  /*aee0*/  FMUL.FTZ R76, R91, R14 ;  /* 0x0000000e5b4c7220 */ /* 0x000fe40000410000 */
[----:B------:R-:W-:Y:S02]  /*aef0*/  FFMA.FTZ R117, R161, -R117, R206 ;  /* 0x80000075a1757223 */ /* 0x000fe400000100ce */
[----:B------:R-:W-:Y:S02]  /*af00*/  FMUL.FTZ R72, R124, R74 ;  /* 0x0000004a7c487220 */ /* 0x000fe40000410000 */
[----:B------:R-:W-:Y:S02]  /*af10*/  FMUL.FTZ R80, R125, R10 ;  /* 0x0000000a7d507220 */ /* 0x000fe40000410000 */
[----:B------:R-:W-:-:S02]  /*af20*/  FFMA.FTZ R65, R162, R93, R65 ;  /* 0x0000005da2417223 */ /* 0x000fc40000010041 */
[-C--:B0-----:R-:W-:Y:S02]  /*af30*/  FMUL.FTZ R75, R133, R76.reuse ;  /* 0x0000004c854b7220 */ /* 0x081fe40000410000 */
[----:B------:R-:W-:Y:S02]  /*af40*/  FFMA.FTZ R175, R117, R76, R72 ;  /* 0x0000004c75af7223 */ /* 0x000fe40000010048 */
[----:B------:R-:W-:Y:S01]  /*af50*/  FMUL.FTZ R77, R126, R11 ;  /* 0x0000000b7e4d7220 */ /* 0x000fe20000410000 */
[----:B------:R0:W-:Y:S01]  /*af60*/  STS [R62.X4+0x2130], R75 ;  /* 0x0021304b3e007388 */ /* 0x0001e20000004800 */
[----:B------:R-:W-:Y:S02]  /*af70*/  FFMA.FTZ R93, R153, -R80, R178 ;  /* 0x80000050995d7223 */ /* 0x000fe400000100b2 */
[----:B------:R-:W-:Y:S02]  /*af80*/  FMUL.FTZ R76, R124, R76 ;  /* 0x0000004c7c4c7220 */ /* 0x000fe40000410000 */
[----:B------:R-:W-:-:S02]  /*af90*/  FFMA.FTZ R80, R155, -R80, R182 ;  /* 0x800000509b507223 */ /* 0x000fc400000100b6 */
[-C--:B------:R-:W-:Y:S02]  /*afa0*/  FMUL.FTZ R162, R84, R10.reuse ;  /* 0x0000000a54a27220 */ /* 0x080fe40000410000 */
[----:B------:R-:W-:Y:S02]  /*afb0*/  FMUL.FTZ R148, R83, R10 ;  /* 0x0000000a53947220 */ /* 0x000fe40000410000 */
[----:B------:R-:W-:Y:S02]  /*afc0*/  FFMA.FTZ R78, R154, -R77, R177 ;  /* 0x8000004d9a4e7223 */ /* 0x000fe400000100b1 */
[-C--:B------:R-:W-:Y:S02]  /*afd0*/  FFMA.FTZ R189, R117, R74.reuse, -R76 ;  /* 0x0000004a75bd7223 */ /* 0x080fe4000001084c */
[----:B------:R-:W-:Y:S02]  /*afe0*/  FMUL.FTZ R169, R133, R74 ;  /* 0x0000004a85a97220 */ /* 0x000fe40000410000 */
[----:B------:R-:W-:-:S02]  /*aff0*/  FFMA.FTZ R49, R165, R16, R49 ;  /* 0x00000010a5317223 */ /* 0x000fc40000010031 */
[----:B------:R-:W-:Y:S01]  /*b000*/  FFMA.FTZ R77, R156, -R77, R181 ;  /* 0x8000004d9c4d7223 */ /* 0x000fe200000100b5 */
[----:B------:R1:W-:Y:S01]  /*b010*/  STS [R62.X4+0x2134], R169 ;  /* 0x002134a93e007388 */ /* 0x0003e20000004800 */
[C---:B------:R-:W-:Y:S02]  /*b020*/  FMUL.FTZ R72, R80.reuse, R162 ;  /* 0x000000a250487220 */ /* 0x040fe40000410000 */
[-C--:B------:R-:W-:Y:S02]  /*b030*/  FMUL.FTZ R74, R80, R148.reuse ;  /* 0x00000094504a7220 */ /* 0x080fe40000410000 */
[-C--:B------:R-:W-:Y:S02]  /*b040*/  FMUL.FTZ R149, R85, R11.reuse ;  /* 0x0000000b55957220 */ /* 0x080fe40000410000 */
[----:B------:R-:W-:Y:S02]  /*b050*/  FMUL.FTZ R165, R86, R11 ;  /* 0x0000000b56a57220 */ /* 0x000fe40000410000 */
[----:B------:R-:W-:-:S02]  /*b060*/  FFMA.FTZ R72, R93, R148, R72 ;  /* 0x000000945d487223 */ /* 0x000fc40000010048 */
[----:B------:R-:W-:Y:S02]  /*b070*/  FFMA.FTZ R74, R93, R162, -R74 ;  /* 0x000000a25d4a7223 */ /* 0x000fe4000001084a */
[C---:B------:R-:W-:Y:S02]  /*b080*/  FMUL.FTZ R76, R77.reuse, R149 ;  /* 0x000000954d4c7220 */ /* 0x040fe40000410000 */
[-C--:B0-----:R-:W-:Y:S02]  /*b090*/  FMUL.FTZ R75, R77, R165.reuse ;  /* 0x000000a54d4b7220 */ /* 0x081fe40000410000 */
[----:B------:R-:W-:Y:S02]  /*b0a0*/  FADD.FTZ R71, R71, R72 ;  /* 0x0000004847477221 */ /* 0x000fe40000010000 */
[----:B------:R-:W-:Y:S02]  /*b0b0*/  FADD.FTZ R73, R73, R74 ;  /* 0x0000004a49497221 */ /* 0x000fe40000010000 */
[----:B------:R-:W-:-:S02]  /*b0c0*/  FFMA.FTZ R76, R78, R165, -R76 ;  /* 0x000000a54e4c7223 */ /* 0x000fc4000001084c */
[----:B------:R-:W-:Y:S01]  /*b0d0*/  FFMA.FTZ R72, R78, R149, R75 ;  /* 0x000000954e487223 */ /* 0x000fe2000001004b */
[----:B------:R-:W-:Y:S01]  /*b0e0*/  PRMT R75, RZ, 0x5410, R58 ;  /* 0x00005410ff4b7816 */ /* 0x000fe2000000003a */
[----:B------:R-:W-:Y:S02]  /*b0f0*/  FFMA.FTZ R50, R166, R17, R50 ;  /* 0x00000011a6327223 */ /* 0x000fe40000010032 */
[----:B------:R-:W-:Y:S01]  /*b100*/  FADD.FTZ R166, R73, R76 ;  /* 0x0000004c49a67221 */ /* 0x000fe20000010000 */
[----:B------:R-:W-:Y:S01]  /*b110*/  PRMT R76, RZ, 0x7610, R58 ;  /* 0x00007610ff4c7816 */ /* 0x000fe2000000003a */
[----:B------:R-:W-:Y:S02]  /*b120*/  FADD.FTZ R164, R71, R72 ;  /* 0x0000004847a47221 */ /* 0x000fe40000010000 */
[----:B------:R-:W-:Y:S02]  /*b130*/  FMUL.FTZ R71, R75, R12 ;  /* 0x0000000c4b477220 */ /* 0x000fe40000410000 */
[----:B------:R-:W-:-:S02]  /*b140*/  FMUL.FTZ R167, R76, R13 ;  /* 0x0000000d4ca77220 */ /* 0x000fc40000410000 */
[-C--:B------:R-:W-:Y:S02]  /*b150*/  FFMA.FTZ R73, R159, -R71.reuse, R184 ;  /* 0x800000479f497223 */ /* 0x080fe400000100b8 */
[-C--:B------:R-:W-:Y:S02]  /*b160*/  FMUL.FTZ R170, R88, R12.reuse ;  /* 0x0000000c58aa7220 */ /* 0x080fe40000410000 */
[----:B------:R-:W-:Y:S02]  /*b170*/  FFMA.FTZ R74, R157, -R71, R180 ;  /* 0x800000479d4a7223 */ /* 0x000fe400000100b4 */
[-C--:B------:R-:W-:Y:S02]  /*b180*/  FFMA.FTZ R72, R158, -R167.reuse, R187 ;  /* 0x800000a79e487223 */ /* 0x080fe400000100bb */
[----:B------:R-:W-:Y:S02]  /*b190*/  FFMA.FTZ R71, R160, -R167, R183 ;  /* 0x800000a7a0477223 */ /* 0x000fe400000100b7 */
[----:B------:R-:W-:-:S02]  /*b1a0*/  FMUL.FTZ R168, R87, R12 ;  /* 0x0000000c57a87220 */ /* 0x000fc40000410000 */
[----:B------:R-:W-:Y:S02]  /*b1b0*/  FMUL.FTZ R167, R73, R170 ;  /* 0x000000aa49a77220 */ /* 0x000fe40000410000 */
[-C--:B------:R-:W-:Y:S02]  /*b1c0*/  FMUL.FTZ R173, R90, R13.reuse ;  /* 0x0000000d5aad7220 */ /* 0x080fe40000410000 */
[-C--:B------:R-:W-:Y:S02]  /*b1d0*/  FFMA.FTZ R167, R74, R168.reuse, R167 ;  /* 0x000000a84aa77223 */ /* 0x080fe400000100a7 */
[----:B------:R-:W-:Y:S02]  /*b1e0*/  FMUL.FTZ R171, R89, R13 ;  /* 0x0000000d59ab7220 */ /* 0x000fe40000410000 */
[----:B------:R-:W-:Y:S02]  /*b1f0*/  FMUL.FTZ R172, R71, R173 ;  /* 0x000000ad47ac7220 */ /* 0x000fe40000410000 */
[----:B-1----:R-:W-:-:S02]  /*b200*/  FMUL.FTZ R169, R73, R168 ;  /* 0x000000a849a97220 */ /* 0x002fc40000410000 */
[----:B------:R-:W-:Y:S02]  /*b210*/  FADD.FTZ R164, R164, R167 ;  /* 0x000000a7a4a47221 */ /* 0x000fe40000010000 */
[-C--:B------:R-:W-:Y:S01]  /*b220*/  FFMA.FTZ R167, R72, R171.reuse, R172 ;  /* 0x000000ab48a77223 */ /* 0x080fe200000100ac */
[----:B------:R-:W-:Y:S01]  /*b230*/  IADD3 R172, R3, 0x480, RZ ;  /* 0x0000048003ac7810 */ /* 0x000fe20007ffe0ff */
[----:B------:R-:W-:Y:S02]  /*b240*/  FFMA.FTZ R169, R74, R170, -R169 ;  /* 0x000000aa4aa97223 */ /* 0x000fe400000108a9 */
[----:B------:R-:W-:Y:S02]  /*b250*/  FMUL.FTZ R174, R71, R171 ;  /* 0x000000ab47ae7220 */ /* 0x000fe40000410000 */
[----:B------:R-:W-:Y:S02]  /*b260*/  FADD.FTZ R164, R164, R167 ;  /* 0x000000a7a4a47221 */ /* 0x000fe40000010000 */
[----:B------:R-:W-:-:S02]  /*b270*/  FADD.FTZ R166, R166, R169 ;  /* 0x000000a9a6a67221 */ /* 0x000fc40000010000 */
[----:B------:R-:W-:Y:S01]  /*b280*/  FFMA.FTZ R169, R72, R173, -R174 ;  /* 0x000000ad48a97223 */ /* 0x000fe200000108ae */
[C---:B------:R-:W-:Y:S01]  /*b290*/  IADD3 R174, R3.reuse, 0x4c0, RZ ;  /* 0x000004c003ae7810 */ /* 0x040fe20007ffe0ff */
        /* <DEDUP_REMOVED lines=9> */
[----:B------:R-:W-:-:S02]  /*b330*/  FADD.FTZ R166, R166, R121 ;  /* 0x00000079a6a67221 */ /* 0x000fc40000010000 */
[----:B------:R-:W-:Y:S01]  /*b340*/  FADD.FTZ R121, R118, R95 ;  /* 0x0000005f76797221 */ /* 0x000fe20000010000 */
[C---:B------:R-:W-:Y:S01]  /*b350*/  IADD3 R118, R3.reuse, 0x100, RZ ;  /* 0x0000010003767810 */ /* 0x040fe20007ffe0ff */
[----:B------:R-:W-:Y:S01]  /*b360*/  FADD.FTZ R119, R166, R119 ;  /* 0x00000077a6777221 */ /* 0x000fe20000010000 */
[----:B------:R-:W-:Y:S01]  /*b370*/  IADD3 R166, R3, 0x3c0, RZ ;  /* 0x000003c003a67810 */ /* 0x000fe20007ffe0ff */
[----:B------:R-:W-:Y:S02]  /*b380*/  FADD.FTZ R144, R121, R144 ;  /* 0x0000009079907221 */ /* 0x000fe40000010000 */
[----:B------:R-:W-:Y:S02]  /*b390*/  FADD.FTZ R94, R119, R94 ;  /* 0x0000005e775e7221 */ /* 0x000fe40000010000 */
[----:B------:R-:W-:Y:S02]  /*b3a0*/  FADD.FTZ R144, R144, R143 ;  /* 0x0000008f90907221 */ /* 0x000fe40000010000 */
[----:B------:R-:W-:-:S02]  /*b3b0*/  FMUL.FTZ R143, R134, R123 ;  /* 0x0000007b868f7220 */ /* 0x000fc40000410000 */
[C---:B------:R-:W-:Y:S02]  /*b3c0*/  FMUL.FTZ R171, R76.reuse, R171 ;  /* 0x000000ab4cab7220 */ /* 0x040fe40000410000 */
[----:B------:R-:W-:Y:S01]  /*b3d0*/  FMUL.FTZ R173, R76, R173 ;  /* 0x000000ad4cad7220 */ /* 0x000fe20000410000 */
[----:B------:R-:W-:Y:S01]  /*b3e0*/  STS [R62.X4+0x210c], R143 ;  /* 0x00210c8f3e007388 */ /* 0x000fe20000004800 */
        /* <DEDUP_REMOVED lines=12> */
[----:B------:R-:W-:Y:S01]  /*b4b0*/  FMUL.FTZ R147, R134, R147 ;  /* 0x0000009386937220 */ /* 0x000fe20000410000 */
[----:B------:R-:W-:Y:S01]  /*b4c0*/  IADD3 R162, R3, 0x340, RZ ;  /* 0x0000034003a27810 */ /* 0x000fe20007ffe0ff */
        /* <DEDUP_REMOVED lines=14> */
[----:B------:R-:W-:Y:S01]  /*b5b0*/  IADD3 R140, R3, 0x140, RZ ;  /* 0x00000140038c7810 */ /* 0x000fe20007ffe0ff */
[----:B------:R-:W-:Y:S01]  /*b5c0*/  FADD.FTZ R70, R139, R70 ;  /* 0x000000468b467221 */ /* 0x000fe20000010000 */
[----:B------:R-:W-:Y:S01]  /*b5d0*/  IADD3 R144, R3, 0x240, RZ ;  /* 0x0000024003907810 */ /* 0x000fe20007ffe0ff */
[----:B------:R2:W-:Y:S01]  /*b5e0*/  STS [R62.X4+0x2114], R119 ;  /* 0x002114773e007388 */ /* 0x0005e20000004800 */
[----:B------:R-:W-:Y:S01]  /*b5f0*/  FADD.FTZ R138, R145, R138 ;  /* 0x0000008a918a7221 */ /* 0x000fe20000010000 */
[----:B0-----:R-:W-:Y:S01]  /*b600*/  LEA.HI.SX32 R149, R164, R3, 0x1b ;  /* 0x00000003a4957211 */ /* 0x001fe200078fdaff */
[----:B------:R-:W-:Y:S01]  /*b610*/  FMUL.FTZ R177, R104, R177 ;  /* 0x000000b168b17220 */ /* 0x000fe20000410000 */
[----:B------:R0:W-:Y:S01]  /*b620*/  STS [R62.X4+0x2108], R147 ;  /* 0x002108933e007388 */ /* 0x0001e20000004800 */
[----:B------:R-:W-:Y:S01]  /*b630*/  FADD.FTZ R69, R138, R69 ;  /* 0x000000458a457221 */ /* 0x000fe20000010000 */
[----:B------:R-:W-:Y:S01]  /*b640*/  IADD3 R138, R3, 0xc0, RZ ;  /* 0x000000c0038a7810 */ /* 0x000fe20007ffe0ff */
[----:B-1----:R-:W-:Y:S01]  /*b650*/  FFMA.FTZ R95, -R101, R176, -RZ ;  /* 0x000000b0655f7223 */ /* 0x002fe200000109ff */
[----:B------:R1:W-:Y:S01]  /*b660*/  STS [R62.X4+0x2100], R121 ;  /* 0x002100793e007388 */ /* 0x0003e20000004800 */
[----:B------:R-:W-:Y:S01]  /*b670*/  IADD3 R176, R3, 0x500, RZ ;  /* 0x0000050003b07810 */ /* 0x000fe20007ffe0ff */
[----:B--2---:R-:W-:Y:S01]  /*b680*/  FMUL.FTZ R119, R101, R128 ;  /* 0x0000008065777220 */ /* 0x004fe20000410000 */
[----:B------:R-:W-:Y:S01]  /*b690*/  IADD3 R128, R3, 0x80, RZ ;  /* 0x0000008003807810 */ /* 0x000fe20007ffe0ff */
[----:B------:R2:W-:Y:S01]  /*b6a0*/  STS [R62.X4+0x2104], R123 ;  /* 0x0021047b3e007388 */ /* 0x0005e20000004800 */
[----:B------:R-:W-:Y:S01]  /*b6b0*/  LEA.HI.SX32 R164, R168, R3, 0x1b ;  /* 0x00000003a8a47211 */ /* 0x000fe200078fdaff */
[----:B------:R-:W-:Y:S01]  /*b6c0*/  FMUL.FTZ R129, R102, R129 ;  /* 0x0000008166817220 */ /* 0x000fe20000410000 */
[-C--:B0-----:R-:W-:Y:S01]  /*b6d0*/  LEA.HI.SX32 R147, R148, R3.reuse, 0x1b ;  /* 0x0000000394937211 */ /* 0x081fe200078fdaff */
[----:B------:R-:W-:Y:S01]  /*b6e0*/  BAR.SYNC.DEFER_BLOCKING 0x0 ;  /* 0x0000000000007b1d */ /* 0x000fe20000010000 */
[-C--:B------:R-:W-:Y:S01]  /*b6f0*/  LEA.HI.SX32 R148, R162, R3.reuse, 0x1b ;  /* 0x00000003a2947211 */ /* 0x080fe200078fdaff */
[C---:B-1----:R-:W-:Y:S01]  /*b700*/  FFMA.FTZ R121, -R103.reuse, R182, -RZ ;  /* 0x000000b667797223 */ /* 0x042fe200000109ff */
[----:B------:R-:W-:Y:S01]  /*b710*/  LEA.HI.SX32 R162, R166, R3, 0x1b ;  /* 0x00000003a6a27211 */ /* 0x000fe200078fdaff */
[----:B------:R-:W-:Y:S01]  /*b720*/  FFMA.FTZ R179, -R102, R179, -RZ ;  /* 0x000000b366b37223 */ /* 0x000fe200000109ff */
[-C--:B------:R-:W-:Y:S01]  /*b730*/  LEA.HI.SX32 R165, R170, R3.reuse, 0x1b ;  /* 0x00000003aaa57211 */ /* 0x080fe200078fdaff */
[----:B--2---:R-:W-:Y:S01]  /*b740*/  FMUL.FTZ R123, R103, R178 ;  /* 0x000000b2677b7220 */ /* 0x004fe20000410000 */
[----:B------:R-:W-:Y:S01]  /*b750*/  LEA.HI.SX32 R166, R172, R3, 0x1b ;  /* 0x00000003aca67211 */ /* 0x000fe200078fdaff */
[----:B------:R-:W-:Y:S01]  /*b760*/  FFMA.FTZ R181, -R104, R181, -RZ ;  /* 0x000000b568b57223 */ /* 0x000fe200000109ff */
[-C--:B------:R-:W-:Y:S01]  /*b770*/  LEA.HI.SX32 R167, R174, R3.reuse, 0x1b ;  /* 0x00000003aea77211 */ /* 0x080fe200078fdaff */
[----:B------:R-:W-:Y:S01]  /*b780*/  FMUL.FTZ R180, R105, R180 ;  /* 0x000000b469b47220 */ /* 0x000fe20000410000 */
[----:B------:R-:W-:Y:S01]  /*b790*/  LEA.HI.SX32 R168, R176, R3, 0x1b ;  /* 0x00000003b0a87211 */ /* 0x000fe200078fdaff */
[----:B------:R-:W-:Y:S01]  /*b7a0*/  FMUL.FTZ R187, R106, R187 ;  /* 0x000000bb6abb7220 */ /* 0x000fe20000410000 */
[----:B------:R-:W-:Y:S01]  /*b7b0*/  LEA.HI.SX32 R169, R188, R3, 0x1b ;  /* 0x00000003bca97211 */ /* 0x000fe200078fdaff */
[----:B------:R-:W-:Y:S01]  /*b7c0*/  FFMA.FTZ R183, -R106, R183, -RZ ;  /* 0x000000b76ab77223 */ /* 0x000fe200000109ff */
[----:B------:R-:W-:Y:S01]  /*b7d0*/  LEA.HI.SX32 R170, R190, R3, 0x1b ;  /* 0x00000003beaa7211 */ /* 0x000fe200078fdaff */
[C---:B------:R-:W-:Y:S01]  /*b7e0*/  FMUL.FTZ R207, R108.reuse, R207 ;  /* 0x000000cf6ccf7220 */ /* 0x040fe20000410000 */
[----:B------:R-:W-:Y:S01]  /*b7f0*/  LEA.HI.SX32 R94, R3, R3, 0x1b ;  /* 0x00000003035e7211 */ /* 0x000fe200078fdaff */
[----:B------:R-:W-:Y:S01]  /*b800*/  FFMA.FTZ R185, -R108, R185, -RZ ;  /* 0x000000b96cb97223 */ /* 0x000fe200000109ff */
        /* <DEDUP_REMOVED lines=31> */
[----:B------:R-:W-:Y:S01]  /*ba00*/  FMUL.FTZ R178, R163, R92 ;  /* 0x0000005ca3b27220 */ /* 0x000fe20000410000 */
[----:B------:R-:W-:Y:S01]  /*ba10*/  LEA.HI.SX32 R190, R226, R3, 0x1b ;  /* 0x00000003e2be7211 */ /* 0x000fe200078fdaff */
[----:B------:R-:W0:Y:S01]  /*ba20*/  LDS R221, [R142.X4+0x2800] ;  /* 0x002800008edd7984 */ /* 0x000e220000004800 */
[----:B------:R-:W-:-:S03]  /*ba30*/  MOV R118, UR36 ;  /* 0x0000002400767c02 */ /* 0x000fc60008000f00 */
        /* <DEDUP_REMOVED lines=32> */
[----:B------:R-:W-:Y:S02]  /*bc40*/  FFMA.FTZ R184, R91, UR41, R184 ;  /* 0x000000295bb87c23 */ /* 0x000fe400080100b8 */
[----:B--2---:R-:W-:Y:S01]  /*bc50*/  FMUL.FTZ R123, R107, R206 ;  /* 0x000000ce6b7b7220 */ /* 0x004fe20000410000 */
[----:B------:R2:W-:Y:S01]  /*bc60*/  STS [R62.X4+0x4234], R119 ;  /* 0x004234773e007388 */ /* 0x0005e20000004800 */
[----:B-----5:R-:W-:-:S03]  /*bc70*/  FMUL.FTZ R121, R109, R212 ;  /* 0x000000d46d797220 */ /* 0x020fc60000410000 */
[----:B------:R5:W-:Y:S01]  /*bc80*/  STS [R62.X4+0x4218], R177 ;  /* 0x004218b13e007388 */ /* 0x000be20000004800 */
[----:B-1----:R-:W-:-:S03]  /*bc90*/  FFMA.FTZ R95, -R109, R208, -RZ ;  /* 0x000000d06d5f7223 */ /* 0x002fc600000109ff */
[----:B------:R1:W-:Y:S01]  /*bca0*/  STS [R62.X4+0x4208], R129 ;  /* 0x004208813e007388 */ /* 0x0003e20000004800 */
[----:B--2---:R-:W-:-:S03]  /*bcb0*/  FFMA.FTZ R119, -R111, R216, -RZ ;  /* 0x000000d86f777223 */ /* 0x004fc600000109ff */
[----:B------:R2:W-:Y:S01]  /*bcc0*/  STS [R62.X4+0x4244], R95 ;  /* 0x0042445f3e007388 */ /* 0x0005e20000004800 */
[----:B-----5:R-:W-:Y:S01]  /*bcd0*/  LEA R177, R118, -R3, 0x1 ;  /* 0x8000000376b17211 */ /* 0x020fe200078e08ff */
[----:B------:R-:W-:Y:S02]  /*bce0*/  FMUL.FTZ R118, R90, UR48 ;  /* 0x000000305a767c20 */ /* 0x000fe40008410000 */
[----:B------:R5:W-:Y:S01]  /*bcf0*/  STS [R62.X4+0x4230], R123 ;  /* 0x0042307b3e007388 */ /* 0x000be20000004800 */
[----:B-1----:R-:W-:Y:S01]  /*bd00*/  FMUL.FTZ R129, R113, R222 ;  /* 0x000000de71817220 */ /* 0x002fe20000410000 */
[----:B------:R-:W-:Y:S02]  /*bd10*/  ISETP.GE.AND P0, PT, R177, 0x1, PT ;  /* 0x00000001b100780c */ /* 0x000fe40003f06270 */
[----:B------:R1:W-:Y:S01]  /*bd20*/  STS [R62.X4+0x4240], R121 ;  /* 0x004240793e007388 */ /* 0x0003e20000004800 */
[----:B--2---:R-:W-:-:S03]  /*bd30*/  FFMA.FTZ R95, -R113, R218, -RZ ;  /* 0x000000da715f7223 */ /* 0x004fc600000109ff */
[----:B------:R2:W-:Y:S01]  /*bd40*/  STS [R62.X4+0x4254], R119 ;  /* 0x004254773e007388 */ /* 0x0005e20000004800 */
[----:B-----5:R-:W-:-:S03]  /*bd50*/  FMUL.FTZ R123, R111, R220 ;  /* 0x000000dc6f7b7220 */ /* 0x020fc60000410000 */
[----:B------:R5:W-:Y:S01]  /*bd60*/  STS [R62.X4+0x4264], R95 ;  /* 0x0042645f3e007388 */ /* 0x000be20000004800 */
[----:B-1----:R-:W-:-:S03]  /*bd70*/  FFMA.FTZ R121, -R115, R214, -RZ ;  /* 0x000000d673797223 */ /* 0x002fc600000109ff */
[----:B------:R1:W-:Y:S01]  /*bd80*/  STS [R62.X4+0x420c], R179 ;  /* 0x00420cb33e007388 */ /* 0x0003e20000004800 */
[----:B--2---:R-:W-:-:S03]  /*bd90*/  FMUL.FTZ R119, R115, R204 ;  /* 0x000000cc73777220 */ /* 0x004fc60000410000 */
[----:B------:R-:W-:Y:S01]  /*bda0*/  STS [R62.X4+0x421c], R181 ;  /* 0x00421cb53e007388 */ /* 0x000fe20000004800 */
[----:B-----5:R-:W-:-:S03]  /*bdb0*/  FMUL.FTZ R95, R87, UR48 ;  /* 0x00000030575f7c20 */ /* 0x020fc60008410000 */
[----:B------:R-:W-:Y:S01]  /*bdc0*/  STS [R62.X4+0x4220], R180 ;  /* 0x004220b43e007388 */ /* 0x000fe20000004800 */
[----:B-1----:R-:W-:-:S03]  /*bdd0*/  FMUL.FTZ R179, R91, UR48 ;  /* 0x000000305bb37c20 */ /* 0x002fc60008410000 */
[----:B------:R1:W-:Y:S01]  /*bde0*/  STS [R62.X4+0x4228], R187 ;  /* 0x004228bb3e007388 */ /* 0x0003e20000004800 */
[----:B------:R-:W-:Y:S02]  /*bdf0*/  FFMA.FTZ R204, R88, UR41, -R95 ;  /* 0x0000002958cc7c23 */ /* 0x000fe4000801085f */
[----:B------:R-:W-:Y:S01]  /*be00*/  FMUL.FTZ R95, R85, UR48 ;  /* 0x00000030555f7c20 */ /* 0x000fe20008410000 */
[----:B------:R-:W-:Y:S01]  /*be10*/  STS [R62.X4+0x422c], R183 ;  /* 0x00422cb73e007388 */ /* 0x000fe20000004800 */
[----:B------:R-:W-:Y:S02]  /*be20*/  FFMA.FTZ R179, R92, UR41, -R179 ;  /* 0x000000295cb37c23 */ /* 0x000fe400080108b3 */
[----:B------:R-:W-:Y:S01]  /*be30*/  FMUL.FTZ R92, R88, UR48 ;  /* 0x00000030585c7c20 */ /* 0x000fe20008410000 */
[----:B------:R-:W-:Y:S01]  /*be40*/  STS [R62.X4+0x4238], R207 ;  /* 0x004238cf3e007388 */ /* 0x000fe20000004800 */
[----:B------:R-:W-:Y:S02]  /*be50*/  FFMA.FTZ R182, R86, UR41, -R95 ;  /* 0x0000002956b67c23 */ /* 0x000fe4000801085f */
[----:B-1----:R-:W-:Y:S01]  /*be60*/  FFMA.FTZ R187, R89, UR41, R118 ;  /* 0x0000002959bb7c23 */ /* 0x002fe20008010076 */
[----:B------:R1:W-:Y:S01]  /*be70*/  STS [R62.X4+0x423c], R185 ;  /* 0x00423cb93e007388 */ /* 0x0003e20000004800 */
[----:B------:R-:W-:-:S02]  /*be80*/  FMUL.FTZ R181, R83, UR48 ;  /* 0x0000003053b57c20 */ /* 0x000fc40008410000 */
[----:B------:R-:W-:Y:S01]  /*be90*/  FMUL.FTZ R180, R84, UR48 ;  /* 0x0000003054b47c20 */ /* 0x000fe20008410000 */
[----:B------:R-:W-:Y:S01]  /*bea0*/  STS [R62.X4+0x4248], R205 ;  /* 0x004248cd3e007388 */ /* 0x000fe20000004800 */
[----:B------:R-:W-:Y:S02]  /*beb0*/  FMUL.FTZ R95, R79, UR48 ;  /* 0x000000304f5f7c20 */ /* 0x000fe40008410000 */
[----:B------:R-:W-:Y:S01]  /*bec0*/  FMUL.FTZ R118, R136, UR48 ;  /* 0x0000003088767c20 */ /* 0x000fe20008410000 */
[----:B------:R-:W-:Y:S01]  /*bed0*/  STS [R62.X4+0x424c], R215 ;  /* 0x00424cd73e007388 */ /* 0x000fe20000004800 */
[----:B------:R-:W-:Y:S02]  /*bee0*/  FFMA.FTZ R181, R84, UR41, -R181 ;  /* 0x0000002954b57c23 */ /* 0x000fe400080108b5 */
[----:B-1----:R-:W-:Y:S01]  /*bef0*/  FFMA.FTZ R185, R87, UR41, R92 ;  /* 0x0000002957b97c23 */ /* 0x002fe2000801005c */
[----:B------:R-:W-:Y:S01]  /*bf00*/  STS [R62.X4+0x4250], R123 ;  /* 0x0042507b3e007388 */ /* 0x000fe20000004800 */
[----:B------:R-:W-:-:S03]  /*bf10*/  FFMA.FTZ R180, R83, UR41, R180 ;  /* 0x0000002953b47c23 */ /* 0x000fc600080100b4 */
[----:B------:R-:W-:Y:S04]  /*bf20*/  STS [R62.X4+0x4258], R211 ;  /* 0x004258d33e007388 */ /* 0x000fe80000004800 */
[----:B------:R-:W-:Y:S04]  /*bf30*/  STS [R62.X4+0x425c], R217 ;  /* 0x00425cd93e007388 */ /* 0x000fe80000004800 */
[----:B------:R1:W-:Y:S04]  /*bf40*/  STS [R62.X4+0x4260], R129 ;  /* 0x004260813e007388 */ /* 0x0003e80000004800 */
[----:B------:R-:W-:Y:S04]  /*bf50*/  STS [R62.X4+0x4268], R219 ;  /* 0x004268db3e007388 */ /* 0x000fe80000004800 */
[----:B------:R-:W-:Y:S01]  /*bf60*/  STS [R62.X4+0x426c], R213 ;  /* 0x00426cd53e007388 */ /* 0x000fe20000004800 */
[----:B-1----:R-:W-:-:S03]  /*bf70*/  FFMA.FTZ R129, R79, UR41, R118 ;  /* 0x000000294f817c23 */ /* 0x002fc60008010076 */
[----:B------:R1:W-:Y:S04]  /*bf80*/  STS [R62.X4+0x4270], R119 ;  /* 0x004270773e007388 */ /* 0x0003e80000004800 */
[----:B------:R-:W-:Y:S04]  /*bf90*/  STS [R62.X4+0x4274], R121 ;  /* 0x004274793e007388 */ /* 0x000fe80000004800 */
[----:B------:R-:W-:Y:S01]  /*bfa0*/  STS [R62.X4+0x4278], R209 ;  /* 0x004278d13e007388 */ /* 0x000fe20000004800 */
[----:B-1----:R-:W-:-:S03]  /*bfb0*/  FMUL.FTZ R119, R89, UR48 ;  /* 0x0000003059777c20 */ /* 0x002fc60008410000 */
[----:B------:R1:W-:Y:S01]  /*bfc0*/  STS [R62.X4+0x427c], R203 ;  /* 0x00427ccb3e007388 */ /* 0x0003e20000004800 */
[----:B------:R-:W-:Y:S02]  /*bfd0*/  FFMA.FTZ R186, R90, UR41, -R119 ;  /* 0x000000295aba7c23 */ /* 0x000fe40008010877 */
[----:B------:R-:W-:-:S04]  /*bfe0*/  FMUL.FTZ R119, R81, UR48 ;  /* 0x0000003051777c20 */ /* 0x000fc80008410000 */
[----:B------:R-:W-:Y:S02]  /*bff0*/  FFMA.FTZ R92, R82, UR41, -R119 ;  /* 0x00000029525c7c23 */ /* 0x000fe40008010877 */
[----:B-1----:R-:W-:-:S04]  /*c000*/  FMUL.FTZ R62, R86, UR48 ;  /* 0x00000030563e7c20 */ /* 0x002fc80008410000 */
[----:B------:R-:W-:Y:S02]  /*c010*/  FFMA.FTZ R183, R85, UR41, R62 ;  /* 0x0000002955b77c23 */ /* 0x000fe4000801003e */
[----:B------:R-:W-:-:S04]  /*c020*/  FMUL.FTZ R62, R82, UR48 ;  /* 0x00000030523e7c20 */ /* 0x000fc80008410000 */
[----:B------:R-:W-:Y:S02]  /*c030*/  FFMA.FTZ R163, R81, UR41, R62 ;  /* 0x0000002951a37c23 */ /* 0x000fe4000801003e */
[----:B------:R-:W-:Y:S01]  /*c040*/  FFMA.FTZ R62, R136, UR41, -R95 ;  /* 0x00000029883e7c23 */ /* 0x000fe2000801085f */
        /* <DEDUP_REMOVED lines=56> */
.L_x_8016:
[----:B0--34-:R-:W-:Y:S05]  /*c3d0*/  BSYNC B0 ;  /* 0x0000000000007941 */ /* 0x019fea0003800000 */
.L_x_8015:
        /* <DEDUP_REMOVED lines=67> */
.L_x_8018:
[----:B01----:R-:W-:Y:S05]  /*c810*/  BSYNC B0 ;  /* 0x0000000000007941 */ /* 0x003fea0003800000 */
.L_x_8017:
[----:B------:R0:W1:Y:S01]  /*c820*/  LDS R69, [R128.X4+0x4400] ;  /* 0x0044000080457984 */ /* 0x0000620000004800 */
[----:B------:R-:W-:Y:S01]  /*c830*/  BSSY B0, `(.L_x_8019) ;  /* 0x0000004000007945 */ /* 0x000fe20003800000 */
[----:B------:R-:W-:Y:S05]  /*c840*/  @!P1 BRA `(.L_x_8020) ;  /* 0x0000002000009947 */ /* 0x000fea0003800000 */
[----:B------:R2:W-:Y:S04]  /*c850*/  RED.E.ADD.F32.FTZ.RN.STRONG.GPU [R118.64+-0x1e00], R193 ;  /* 0xffe200c17600798e */ /* 0x0005e8000c10e79a */
[----:B-1----:R2:W-:Y:S02]  /*c860*/  RED.E.ADD.F32.FTZ.RN.STRONG.GPU [R94.64+-0x1e00], R69 ;  /* 0xffe200455e00798e */ /* 0x0025e4000c10e79a */
.L_x_8020:
[----:B------:R-:W-:Y:S05]  /*c870*/  BSYNC B0 ;  /* 0x0000000000007941 */ /* 0x000fea0003800000 */
.L_x_8019:
[----:B-12---:R1:W2:Y:S01]  /*c880*/  LDS R69, [R138.X4+0x4500] ;  /* 0x004500008a457984 */ /* 0x0062a20000004800 */
[----:B------:R-:W-:Y:S01]  /*c890*/  BSSY B0, `(.L_x_8021) ;  /* 0x0000004000007945 */ /* 0x000fe20003800000 */
[----:B------:R-:W-:Y:S05]  /*c8a0*/  @!P2 BRA `(.L_x_8022) ;  /* 0x000000200000a947 */ /* 0x000fea0003800000 */
[----:B------:R3:W-:Y:S04]  /*c8b0*/  RED.E.ADD.F32.FTZ.RN.STRONG.GPU [R118.64+-0x1d00], R195 ;  /* 0xffe300c37600798e */ /* 0x0007e8000c10e79a */
[----:B--2---:R3:W-:Y:S02]  /*c8c0*/  RED.E.ADD.F32.FTZ.RN.STRONG.GPU [R94.64+-0x1d00], R69 ;  /* 0xffe300455e00798e */ /* 0x0047e4000c10e79a */
.L_x_8022:
[----:B------:R-:W-:Y:S05]  /*c8d0*/  BSYNC B0 ;  /* 0x0000000000007941 */ /* 0x000fea0003800000 */
.L_x_8021:
        /* <DEDUP_REMOVED lines=12> */
.L_x_8024:
[----:B------:R-:W-:Y:S05]  /*c9a0*/  BSYNC B0 ;  /* 0x0000000000007941 */ /* 0x000fea0003800000 */
.L_x_8023:
[----:B--23--:R2:W3:Y:S01]  /*c9b0*/  LDS R69, [R140.X4+0x4700] ;  /* 0x004700008c457984 */ /* 0x00c4e20000004800 */
[----:B------:R-:W-:Y:S01]  /*c9c0*/  BSSY B0, `(.L_x_8025) ;  /* 0x0000004000007945 */ /* 0x000fe20003800000 */
[----:B------:R-:W-:Y:S05]  /*c9d0*/  @!P0 BRA `(.L_x_8026) ;  /* 0x0000002000008947 */ /* 0x000fea0003800000 */
[----:B------:R0:W-:Y:S04]  /*c9e0*/  RED.E.ADD.F32.FTZ.RN.STRONG.GPU [R118.64+-0x1b00], R199 ;  /* 0xffe500c77600798e */ /* 0x0001e8000c10e79a */
[----:B---3--:R0:W-:Y:S02]  /*c9f0*/  RED.E.ADD.F32.FTZ.RN.STRONG.GPU [R94.64+-0x1b00], R69 ;  /* 0xffe500455e00798e */ /* 0x0081e4000c10e79a */
.L_x_8026:
[----:B------:R-:W-:Y:S05]  /*ca00*/  BSYNC B0 ;  /* 0x0000000000007941 */ /* 0x000fea0003800000 */
.L_x_8025:
[----:B------:R-:W0:Y:S01]  /*ca10*/  LDS R141, [R141.X4+0x4800] ;  /* 0x004800008d8d7984 */ /* 0x000e220000004800 */
[----:B------:R-:W-:Y:S01]  /*ca20*/  BSSY B0, `(.L_x_8027) ;  /* 0x0000004000007945 */ /* 0x000fe20003800000 */
[----:B------:R-:W-:Y:S05]  /*ca30*/  @!P1 BRA `(.L_x_8028) ;  /* 0x0000002000009947 */ /* 0x000fea0003800000 */
[----:B------:R1:W-:Y:S04]  /*ca40*/  RED.E.ADD.F32.FTZ.RN.STRONG.GPU [R118.64+-0x1a00], R201 ;  /* 0xffe600c97600798e */ /* 0x0003e8000c10e79a */
[----:B0-----:R1:W-:Y:S02]  /*ca50*/  RED.E.ADD.F32.FTZ.RN.STRONG.GPU [R94.64+-0x1a00], R141 ;  /* 0xffe6008d5e00798e */ /* 0x0013e4000c10e79a */
.L_x_8028:
[----:B------:R-:W-:Y:S05]  /*ca60*/  BSYNC B0 ;  /* 0x0000000000007941 */ /* 0x000fea0003800000 */
.L_x_8027:
[----:B0--3--:R0:W3:Y:S01]  /*ca70*/  LDS R69, [R142.X4+0x4900] ;  /* 0x004900008e457984 */ /* 0x0090e20000004800 */
[----:B------:R-:W-:Y:S01]  /*ca80*/  BSSY B0, `(.L_x_8029) ;  /* 0x0000004000007945 */ /* 0x000fe20003800000 */
[----:B------:R-:W-:Y:S05]  /*ca90*/  @!P2 BRA `(.L_x_8030) ;  /* 0x000000200000a947 */ /* 0x000fea0003800000 */
[----:B------:R0:W-:Y:S04]  /*caa0*/  RED.E.ADD.F32.FTZ.RN.STRONG.GPU [R118.64+-0x1900], R221 ;  /* 0xffe700dd7600798e */ /* 0x0001e8000c10e79a */
[----:B---3--:R0:W-:Y:S02]  /*cab0*/  RED.E.ADD.F32.FTZ.RN.STRONG.GPU [R94.64+-0x1900], R69 ;  /* 0xffe700455e00798e */ /* 0x0081e4000c10e79a */
.L_x_8030:
[----:B------:R-:W-:Y:S05]  /*cac0*/  BSYNC B0 ;  /* 0x0000000000007941 */ /* 0x000fea0003800000 */
.L_x_8029:
[----:B------:R-:W0:Y:S01]  /*cad0*/  LDS R143, [R143.X4+0x4a00] ;  /* 0x004a00008f8f7984 */ /* 0x000e220000004800 */
[----:B------:R-:W-:Y:S01]  /*cae0*/  BSSY B0, `(.L_x_8031) ;  /* 0x0000004000007945 */ /* 0x000fe20003800000 */
[----:B------:R-:W-:Y:S05]  /*caf0*/  @!P3 BRA `(.L_x_8032) ;  /* 0x000000200000b947 */ /* 0x000fea0003800000 */
[----:B------:R1:W-:Y:S04]  /*cb00*/  RED.E.ADD.F32.FTZ.RN.STRONG.GPU [R118.64+-0x1800], R223 ;  /* 0xffe800df7600798e */ /* 0x0003e8000c10e79a */
[----:B0-----:R1:W-:Y:S02]  /*cb10*/  RED.E.ADD.F32.FTZ.RN.STRONG.GPU [R94.64+-0x1800], R143 ;  /* 0xffe8008f5e00798e */ /* 0x0013e4000c10e79a */
.L_x_8032:
[----:B------:R-:W-:Y:S05]  /*cb20*/  BSYNC B0 ;  /* 0x0000000000007941 */ /* 0x000fea0003800000 */
.L_x_8031:
[----:B0--3--:R0:W3:Y:S01]  /*cb30*/  LDS R69, [R144.X4+0x4b00] ;  /* 0x004b000090457984 */ /* 0x0090e20000004800 */
[----:B------:R-:W-:Y:S01]  /*cb40*/  BSSY B0, `(.L_x_8033) ;  /* 0x0000004000007945 */ /* 0x000fe20003800000 */
[----:B------:R-:W-:Y:S05]  /*cb50*/  @!P4 BRA `(.L_x_8034) ;  /* 0x000000200000c947 */ /* 0x000fea0003800000 */
[----:B------:R0:W-:Y:S04]  /*cb60*/  RED.E.ADD.F32.FTZ.RN.STRONG.GPU [R118.64+-0x1700], R225 ;  /* 0xffe900e17600798e */ /* 0x0001e8000c10e79a */
[----:B---3--:R0:W-:Y:S02]  /*cb70*/  RED.E.ADD.F32.FTZ.RN.STRONG.GPU [R94.64+-0x1700], R69 ;  /* 0xffe900455e00798e */ /* 0x0081e4000c10e79a */
.L_x_8034:
[----:B------:R-:W-:Y:S05]  /*cb80*/  BSYNC B0 ;  /* 0x0000000000007941 */ /* 0x000fea0003800000 */
.L_x_8033:
[----:B------:R-:W0:Y:S01]  /*cb90*/  LDS R145, [R145.X4+0x4c00] ;  /* 0x004c000091917984 */ /* 0x000e220000004800 */
[----:B------:R-:W-:Y:S01]  /*cba0*/  BSSY B0, `(.L_x_8035) ;  /* 0x0000004000007945 */ /* 0x000fe20003800000 */
[----:B------:R-:W-:Y:S05]  /*cbb0*/  @!P5 BRA `(.L_x_8036) ;  /* 0x000000200000d947 */ /* 0x000fea0003800000 */
[----:B------:R1:W-:Y:S04]  /*cbc0*/  RED.E.ADD.F32.FTZ.RN.STRONG.GPU [R118.64+-0x1600], R227 ;  /* 0xffea00e37600798e */ /* 0x0003e8000c10e79a */
[----:B0-----:R1:W-:Y:S02]  /*cbd0*/  RED.E.ADD.F32.FTZ.RN.STRONG.GPU [R94.64+-0x1600], R145 ;  /* 0xffea00915e00798e */ /* 0x0013e4000c10e79a */
.L_x_8036:
[----:B------:R-:W-:Y:S05]  /*cbe0*/  BSYNC B0 ;  /* 0x0000000000007941 */ /* 0x000fea0003800000 */
.L_x_8035:
        /* <DEDUP_REMOVED lines=12> */
.L_x_8038:
[----:B0-----:R-:W-:Y:S05]  /*ccb0*/  BSYNC B0 ;  /* 0x0000000000007941 */ /* 0x001fea0003800000 */
.L_x_8037:
[----:B------:R-:W0:Y:S01]  /*ccc0*/  LDS R147, [R147.X4+0x4e00] ;  /* 0x004e000093937984 */ /* 0x000e220000004800 */
[----:B------:R-:W-:Y:S01]  /*ccd0*/  BSSY B0, `(.L_x_8039) ;  /* 0x0000004000007945 */ /* 0x000fe20003800000 */
[----:B------:R-:W-:Y:S05]  /*cce0*/  @!P0 BRA `(.L_x_8040) ;  /* 0x0000002000008947 */ /* 0x000fea0003800000 */
[----:B------:R1:W-:Y:S04]  /*ccf0*/  RED.E.ADD.F32.FTZ.RN.STRONG.GPU [R118.64+-0x1400], R231 ;  /* 0xffec00e77600798e */ /* 0x0003e8000c10e79a */
[----:B0-----:R1:W-:Y:S02]  /*cd00*/  RED.E.ADD.F32.FTZ.RN.STRONG.GPU [R94.64+-0x1400], R147 ;  /* 0xffec00935e00798e */ /* 0x0013e4000c10e79a */
.L_x_8040:
[----:B------:R-:W-:Y:S05]  /*cd10*/  BSYNC B0 ;  /* 0x0000000000007941 */ /* 0x000fea0003800000 */
.L_x_8039:
[----:B---3--:R3:W1:Y:S01]  /*cd20*/  LDS R69, [R148.X4+0x4f00] ;  /* 0x004f000094457984 */ /* 0x0086620000004800 */
[----:B------:R-:W-:Y:S01]  /*cd30*/  BSSY B0, `(.L_x_8041) ;  /* 0x0000004000007945 */ /* 0x000fe20003800000 */
[----:B------:R-:W-:Y:S05]  /*cd40*/  @!P1 BRA `(.L_x_8042) ;  /* 0x0000002000009947 */ /* 0x000fea0003800000 */
[----:B------:R2:W-:Y:S04]  /*cd50*/  RED.E.ADD.F32.FTZ.RN.STRONG.GPU [R118.64+-0x1300], R233 ;  /* 0xffed00e97600798e */ /* 0x0005e8000c10e79a */
[----:B-1----:R2:W-:Y:S02]  /*cd60*/  RED.E.ADD.F32.FTZ.RN.STRONG.GPU [R94.64+-0x1300], R69 ;  /* 0xffed00455e00798e */ /* 0x0025e4000c10e79a */
.L_x_8042:
[----:B------:R-:W-:Y:S05]  /*cd70*/  BSYNC B0 ;  /* 0x0000000000007941 */ /* 0x000fea0003800000 */
.L_x_8041:
[----:B------:R-:W2:Y:S01]  /*cd80*/  LDS R149, [R149.X4+0x5000] ;  /* 0x0050000095957984 */ /* 0x000ea20000004800 */
[----:B------:R-:W-:Y:S01]  /*cd90*/  BSSY B0, `(.L_x_8043) ;  /* 0x0000004000007945 */ /* 0x000fe20003800000 */
[----:B------:R-:W-:Y:S05]  /*cda0*/  @!P2 BRA `(.L_x_8044) ;  /* 0x000000200000a947 */ /* 0x000fea0003800000 */
[----:B------:R3:W-:Y:S04]  /*cdb0*/  RED.E.ADD.F32.FTZ.RN.STRONG.GPU [R118.64+-0x1200], R235 ;  /* 0xffee00eb7600798e */ /* 0x0007e8000c10e79a */
[----:B--2---:R3:W-:Y:S02]  /*cdc0*/  RED.E.ADD.F32.FTZ.RN.STRONG.GPU [R94.64+-0x1200], R149 ;  /* 0xffee00955e00798e */ /* 0x0047e4000c10e79a */
.L_x_8044:
[----:B------:R-:W-:Y:S05]  /*cdd0*/  BSYNC B0 ;  /* 0x0000000000007941 */ /* 0x000fea0003800000 */
.L_x_8043:
[----:B-12---:R1:W2:Y:S01]  /*cde0*/  LDS R69, [R162.X4+0x5100] ;  /* 0x00510000a2457984 */ /* 0x0062a20000004800 */
[----:B------:R-:W-:Y:S01]  /*cdf0*/  BSSY B0, `(.L_x_8045) ;  /* 0x0000004000007945 */ /* 0x000fe20003800000 */
[----:B------:R-:W-:Y:S05]  /*ce00*/  @!P3 BRA `(.L_x_8046) ;  /* 0x000000200000b947 */ /* 0x000fea0003800000 */
[----:B------:R1:W-:Y:S04]  /*ce10*/  RED.E.ADD.F32.FTZ.RN.STRONG.GPU [R118.64+-0x1100], R237 ;  /* 0xffef00ed7600798e */ /* 0x0003e8000c10e79a */
[----:B--2---:R1:W-:Y:S02]  /*ce20*/  RED.E.ADD.F32.FTZ.RN.STRONG.GPU [R94.64+-0x1100], R69 ;  /* 0xffef00455e00798e */ /* 0x0043e4000c10e79a */
.L_x_8046:
[----:B------:R-:W-:Y:S05]  /*ce30*/  BSYNC B0 ;  /* 0x0000000000007941 */ /* 0x000fea0003800000 */
.L_x_8045:
[----:B-12---:R1:W2:Y:S01]  /*ce40*/  LDS R69, [R164.X4+0x5200] ;  /* 0x00520000a4457984 */ /* 0x0062a20000004800 */
[----:B------:R-:W-:Y:S01]  /*ce50*/  BSSY B0, `(.L_x_8047) ;  /* 0x0000004000007945 */ /* 0x000fe20003800000 */
[----:B------:R-:W-:Y:S05]  /*ce60*/  @!P4 BRA `(.L_x_8048) ;  /* 0x000000200000c947 */ /* 0x000fea0003800000 */
[----:B------:R1:W-:Y:S04]  /*ce70*/  RED.E.ADD.F32.FTZ.RN.STRONG.GPU [R118.64+-0x1000], R239 ;  /* 0xfff000ef7600798e */ /* 0x0003e8000c10e79a */
[----:B--2---:R1:W-:Y:S02]  /*ce80*/  RED.E.ADD.F32.FTZ.RN.STRONG.GPU [R94.64+-0x1000], R69 ;  /* 0xfff000455e00798e */ /* 0x0043e4000c10e79a */
.L_x_8048:
[----:B------:R-:W-:Y:S05]  /*ce90*/  BSYNC B0 ;  /* 0x0000000000007941 */ /* 0x000fea0003800000 */
.L_x_8047:
[----:B------:R-:W1:Y:S01]  /*cea0*/  LDS R165, [R165.X4+0x5300] ;  /* 0x00530000a5a57984 */ /* 0x000e620000004800 */
[----:B------:R-:W-:Y:S01]  /*ceb0*/  BSSY B0, `(.L_x_8049) ;  /* 0x0000004000007945 */ /* 0x000fe20003800000 */
[----:B------:R-:W-:Y:S05]  /*cec0*/  @!P5 BRA `(.L_x_8050) ;  /* 0x000000200000d947 */ /* 0x000fea0003800000 */
[----:B------:R3:W-:Y:S04]  /*ced0*/  RED.E.ADD.F32.FTZ.RN.STRONG.GPU [R118.64+-0xf00], R241 ;  /* 0xfff100f17600798e */ /* 0x0007e8000c10e79a */
[----:B-1----:R3:W-:Y:S02]  /*cee0*/  RED.E.ADD.F32.FTZ.RN.STRONG.GPU [R94.64+-0xf00], R165 ;  /* 0xfff100a55e00798e */ /* 0x0027e4000c10e79a */
.L_x_8050:
[----:B------:R-:W-:Y:S05]  /*cef0*/  BSYNC B0 ;  /* 0x0000000000007941 */ /* 0x000fea0003800000 */
.L_x_8049:
        /* <DEDUP_REMOVED lines=12> */
.L_x_8052:
[----:B-1----:R-:W-:Y:S05]  /*cfc0*/  BSYNC B0 ;  /* 0x0000000000007941 */ /* 0x002fea0003800000 */
.L_x_8051:
[----:B------:R-:W1:Y:S01]  /*cfd0*/  LDS R167, [R167.X4+0x5500] ;  /* 0x00550000a7a77984 */ /* 0x000e620000004800 */
[----:B------:R-:W-:Y:S01]  /*cfe0*/  BSSY B0, `(.L_x_8053) ;  /* 0x0000004000007945 */ /* 0x000fe20003800000 */
[----:B------:R-:W-:Y:S05]  /*cff0*/  @!P0 BRA `(.L_x_8054) ;  /* 0x0000002000008947 */ /* 0x000fea0003800000 */
[----:B------:R3:W-:Y:S04]  /*d000*/  RED.E.ADD.F32.FTZ.RN.STRONG.GPU [R118.64+-0xd00], R245 ;  /* 0xfff300f57600798e */ /* 0x0007e8000c10e79a */
[----:B-1----:R3:W-:Y:S02]  /*d010*/  RED.E.ADD.F32.FTZ.RN.STRONG.GPU [R94.64+-0xd00], R167 ;  /* 0xfff300a75e00798e */ /* 0x0027e4000c10e79a */
.L_x_8054:
[----:B------:R-:W-:Y:S05]  /*d020*/  BSYNC B0 ;  /* 0x0000000000007941 */ /* 0x000fea0003800000 */
.L_x_8053:
[----:B--2---:R2:W3:Y:S01]  /*d030*/  LDS R69, [R168.X4+0x5600] ;  /* 0x00560000a8457984 */ /* 0x0044e20000004800 */
[----:B------:R-:W-:Y:S01]  /*d040*/  BSSY B0, `(.L_x_8055) ;  /* 0x0000004000007945 */ /* 0x000fe20003800000 */
[----:B------:R-:W-:Y:S05]  /*d050*/  @!P1 BRA `(.L_x_8056) ;  /* 0x0000002000009947 */ /* 0x000fea0003800000 */
[----:B------:R2:W-:Y:S04]  /*d060*/  RED.E.ADD.F32.FTZ.RN.STRONG.GPU [R118.64+-0xc00], R247 ;  /* 0xfff400f77600798e */ /* 0x0005e8000c10e79a */
[----:B---3--:R2:W-:Y:S02]  /*d070*/  RED.E.ADD.F32.FTZ.RN.STRONG.GPU [R94.64+-0xc00], R69 ;  /* 0xfff400455e00798e */ /* 0x0085e4000c10e79a */
.L_x_8056:
[----:B------:R-:W-:Y:S05]  /*d080*/  BSYNC B0 ;  /* 0x0000000000007941 */ /* 0x000fea0003800000 */
.L_x_8055:
[----:B------:R-:W2:Y:S01]  /*d090*/  LDS R169, [R169.X4+0x5700] ;  /* 0x00570000a9a97984 */ /* 0x000ea20000004800 */
[----:B------:R-:W-:Y:S01]  /*d0a0*/  BSSY B0, `(.L_x_8057) ;  /* 0x0000004000007945 */ /* 0x000fe20003800000 */
[----:B------:R-:W-:Y:S05]  /*d0b0*/  @!P2 BRA `(.L_x_8058) ;  /* 0x000000200000a947 */ /* 0x000fea0003800000 */
[----:B------:R4:W-:Y:S04]  /*d0c0*/  RED.E.ADD.F32.FTZ.RN.STRONG.GPU [R118.64+-0xb00], R249 ;  /* 0xfff500f97600798e */ /* 0x0009e8000c10e79a */
[----:B--2---:R4:W-:Y:S02]  /*d0d0*/  RED.E.ADD.F32.FTZ.RN.STRONG.GPU [R94.64+-0xb00], R169 ;  /* 0xfff500a95e00798e */ /* 0x0049e4000c10e79a */
.L_x_8058:
[----:B------:R-:W-:Y:S05]  /*d0e0*/  BSYNC B0 ;  /* 0x0000000000007941 */ /* 0x000fea0003800000 */
.L_x_8057:
[----:B--23--:R2:W3:Y:S01]  /*d0f0*/  LDS R69, [R170.X4+0x5800] ;  /* 0x00580000aa457984 */ /* 0x00c4e20000004800 */
[----:B------:R-:W-:Y:S01]  /*d100*/  BSSY B0, `(.L_x_8059) ;  /* 0x0000004000007945 */ /* 0x000fe20003800000 */
[----:B------:R-:W-:Y:S05]  /*d110*/  @!P3 BRA `(.L_x_8060) ;  /* 0x000000200000b947 */ /* 0x000fea0003800000 */
[----:B------:R2:W-:Y:S04]  /*d120*/  RED.E.ADD.F32.FTZ.RN.STRONG.GPU [R118.64+-0xa00], R251 ;  /* 0xfff600fb7600798e */ /* 0x0005e8000c10e79a */
[----:B---3--:R2:W-:Y:S02]  /*d130*/  RED.E.ADD.F32.FTZ.RN.STRONG.GPU [R94.64+-0xa00], R69 ;  /* 0xfff600455e00798e */ /* 0x0085e4000c10e79a */
.L_x_8060:
[----:B------:R-:W-:Y:S05]  /*d140*/  BSYNC B0 ;  /* 0x0000000000007941 */ /* 0x000fea0003800000 */
.L_x_8059:
[----:B------:R-:W2:Y:S01]  /*d150*/  LDS R171, [R171.X4+0x5900] ;  /* 0x00590000abab7984 */ /* 0x000ea20000004800 */
[----:B------:R-:W-:Y:S01]  /*d160*/  BSSY B0, `(.L_x_8061) ;  /* 0x0000004000007945 */ /* 0x000fe20003800000 */
[----:B------:R-:W-:Y:S05]  /*d170*/  @!P4 BRA `(.L_x_8062) ;  /* 0x000000200000c947 */ /* 0x000fea0003800000 */
[----:B------:R4:W-:Y:S04]  /*d180*/  RED.E.ADD.F32.FTZ.RN.STRONG.GPU [R118.64+-0x900], R192 ;  /* 0xfff700c07600798e */ /* 0x0009e8000c10e79a */
[----:B--2---:R4:W-:Y:S02]  /*d190*/  RED.E.ADD.F32.FTZ.RN.STRONG.GPU [R94.64+-0x900], R171 ;  /* 0xfff700ab5e00798e */ /* 0x0049e4000c10e79a */
.L_x_8062:
[----:B------:R-:W-:Y:S05]  /*d1a0*/  BSYNC B0 ;  /* 0x0000000000007941 */ /* 0x000fea0003800000 */
.L_x_8061:
[----:B--23--:R2:W3:Y:S01]  /*d1b0*/  LDS R69, [R172.X4+0x5a00] ;  /* 0x005a0000ac457984 */ /* 0x00c4e20000004800 */
[----:B------:R-:W-:Y:S01]  /*d1c0*/  BSSY B0, `(.L_x_8063) ;  /* 0x0000004000007945 */ /* 0x000fe20003800000 */
[----:B------:R-:W-:Y:S05]  /*d1d0*/  @!P5 BRA `(.L_x_8064) ;  /* 0x000000200000d947 */ /* 0x000fea0003800000 */
[----:B------:R2:W-:Y:S04]  /*d1e0*/  RED.E.ADD.F32.FTZ.RN.STRONG.GPU [R118.64+-0x800], R194 ;  /* 0xfff800c27600798e */ /* 0x0005e8000c10e79a */
[----:B---3--:R2:W-:Y:S02]  /*d1f0*/  RED.E.ADD.F32.FTZ.RN.STRONG.GPU [R94.64+-0x800], R69 ;  /* 0xfff800455e00798e */ /* 0x0085e4000c10e79a */
.L_x_8064:
[----:B------:R-:W-:Y:S05]  /*d200*/  BSYNC B0 ;  /* 0x0000000000007941 */ /* 0x000fea0003800000 */
.L_x_8063:
        /* <DEDUP_REMOVED lines=12> */
.L_x_8066:
[----:B------:R-:W-:Y:S05]  /*d2d0*/  BSYNC B0 ;  /* 0x0000000000007941 */ /* 0x000fea0003800000 */
.L_x_8065:
[----:B--23--:R2:W3:Y:S01]  /*d2e0*/  LDS R69, [R174.X4+0x5c00] ;  /* 0x005c0000ae457984 */ /* 0x00c4e20000004800 */
[----:B------:R-:W-:Y:S01]  /*d2f0*/  BSSY B0, `(.L_x_8067) ;  /* 0x0000004000007945 */ /* 0x000fe20003800000 */
[----:B------:R-:W-:Y:S05]  /*d300*/  @!P0 BRA `(.L_x_8068) ;  /* 0x0000002000008947 */ /* 0x000fea0003800000 */
[----:B------:R2:W-:Y:S04]  /*d310*/  RED.E.ADD.F32.FTZ.RN.STRONG.GPU [R118.64+-0x600], R198 ;  /* 0xfffa00c67600798e */ /* 0x0005e8000c10e79a */
[----:B---3--:R2:W-:Y:S02]  /*d320*/  RED.E.ADD.F32.FTZ.RN.STRONG.GPU [R94.64+-0x600], R69 ;  /* 0xfffa00455e00798e */ /* 0x0085e4000c10e79a */
.L_x_8068:
[----:B------:R-:W-:Y:S05]  /*d330*/  BSYNC B0 ;  /* 0x0000000000007941 */ /* 0x000fea0003800000 */
.L_x_8067:
[----:B------:R-:W2:Y:S01]  /*d340*/  LDS R175, [R175.X4+0x5d00] ;  /* 0x005d0000afaf7984 */ /* 0x000ea20000004800 */
[----:B------:R-:W-:Y:S01]  /*d350*/  BSSY B0, `(.L_x_8069) ;  /* 0x0000004000007945 */ /* 0x000fe20003800000 */
[----:B------:R-:W-:Y:S05]  /*d360*/  @!P1 BRA `(.L_x_8070) ;  /* 0x0000002000009947 */ /* 0x000fea0003800000 */
[----:B------:R4:W-:Y:S04]  /*d370*/  RED.E.ADD.F32.FTZ.RN.STRONG.GPU [R118.64+-0x500], R200 ;  /* 0xfffb00c87600798e */ /* 0x0009e8000c10e79a */
[----:B--2---:R4:W-:Y:S02]  /*d380*/  RED.E.ADD.F32.FTZ.RN.STRONG.GPU [R94.64+-0x500], R175 ;  /* 0xfffb00af5e00798e */ /* 0x0049e4000c10e79a */
.L_x_8070:
[----:B------:R-:W-:Y:S05]  /*d390*/  BSYNC B0 ;  /* 0x0000000000007941 */ /* 0x000fea0003800000 */
.L_x_8069:
[----:B--23--:R2:W3:Y:S01]  /*d3a0*/  LDS R69, [R176.X4+0x5e00] ;  /* 0x005e0000b0457984 */ /* 0x00c4e20000004800 */
[----:B------:R-:W-:Y:S01]  /*d3b0*/  BSSY B0, `(.L_x_8071) ;  /* 0x0000004000007945 */ /* 0x000fe20003800000 */
[----:B------:R-:W-:Y:S05]  /*d3c0*/  @!P2 BRA `(.L_x_8072) ;  /* 0x000000200000a947 */ /* 0x000fea0003800000 */
[----:B------:R2:W-:Y:S04]  /*d3d0*/  RED.E.ADD.F32.FTZ.RN.STRONG.GPU [R118.64+-0x400], R202 ;  /* 0xfffc00ca7600798e */ /* 0x0005e8000c10e79a */
[----:B---3--:R2:W-:Y:S02]  /*d3e0*/  RED.E.ADD.F32.FTZ.RN.STRONG.GPU [R94.64+-0x400], R69 ;  /* 0xfffc00455e00798e */ /* 0x0085e4000c10e79a */
.L_x_8072:
[----:B------:R-:W-:Y:S05]  /*d3f0*/  BSYNC B0 ;  /* 0x0000000000007941 */ /* 0x000fea0003800000 */
.L_x_8071:
[----:B--23--:R2:W3:Y:S01]  /*d400*/  LDS R69, [R188.X4+0x5f00] ;  /* 0x005f0000bc457984 */ /* 0x00c4e20000004800 */
[----:B------:R-:W-:Y:S01]  /*d410*/  BSSY B0, `(.L_x_8073) ;  /* 0x0000004000007945 */ /* 0x000fe20003800000 */
[----:B------:R-:W-:Y:S05]  /*d420*/  @!P3 BRA `(.L_x_8074) ;  /* 0x000000200000b947 */ /* 0x000fea0003800000 */
[----:B------:R2:W-:Y:S04]  /*d430*/  RED.E.ADD.F32.FTZ.RN.STRONG.GPU [R118.64+-0x300], R210 ;  /* 0xfffd00d27600798e */ /* 0x0005e8000c10e79a */
[----:B---3--:R2:W-:Y:S02]  /*d440*/  RED.E.ADD.F32.FTZ.RN.STRONG.GPU [R94.64+-0x300], R69 ;  /* 0xfffd00455e00798e */ /* 0x0085e4000c10e79a */
.L_x_8074:
[----:B------:R-:W-:Y:S05]  /*d450*/  BSYNC B0 ;  /* 0x0000000000007941 */ /* 0x000fea0003800000 */
.L_x_8073:
[----:B------:R-:W2:Y:S01]  /*d460*/  LDS R189, [R189.X4+0x6000] ;  /* 0x00600000bdbd7984 */ /* 0x000ea20000004800 */
[----:B------:R-:W-:Y:S01]  /*d470*/  BSSY B0, `(.L_x_8075) ;  /* 0x0000004000007945 */ /* 0x000fe20003800000 */
[----:B------:R-:W-:Y:S05]  /*d480*/  @!P4 BRA `(.L_x_8076) ;  /* 0x000000200000c947 */ /* 0x000fea0003800000 */
[----:B------:R4:W-:Y:S04]  /*d490*/  RED.E.ADD.F32.FTZ.RN.STRONG.GPU [R118.64+-0x200], R224 ;  /* 0xfffe00e07600798e */ /* 0x0009e8000c10e79a */
[----:B--2---:R4:W-:Y:S02]  /*d4a0*/  RED.E.ADD.F32.FTZ.RN.STRONG.GPU [R94.64+-0x200], R189 ;  /* 0xfffe00bd5e00798e */ /* 0x0049e4000c10e79a */
.L_x_8076:
[----:B------:R-:W-:Y:S05]  /*d4b0*/  BSYNC B0 ;  /* 0x0000000000007941 */ /* 0x000fea0003800000 */
.L_x_8075:
[----:B--23--:R2:W3:Y:S01]  /*d4c0*/  LDS R69, [R190.X4+0x6100] ;  /* 0x00610000be457984 */ /* 0x00c4e20000004800 */
[----:B------:R-:W-:Y:S01]  /*d4d0*/  BSSY B0, `(.L_x_8077) ;  /* 0x0000004000007945 */ /* 0x000fe20003800000 */
[----:B------:R-:W-:Y:S05]  /*d4e0*/  @!P5 BRA `(.L_x_8078) ;  /* 0x000000200000d947 */ /* 0x000fea0003800000 */
[----:B------:R2:W-:Y:S04]  /*d4f0*/  RED.E.ADD.F32.FTZ.RN.STRONG.GPU [R118.64+-0x100], R226 ;  /* 0xffff00e27600798e */ /* 0x0005e8000c10e79a */
[----:B---3--:R2:W-:Y:S02]  /*d500*/  RED.E.ADD.F32.FTZ.RN.STRONG.GPU [R94.64+-0x100], R69 ;  /* 0xffff00455e00798e */ /* 0x0085e4000c10e79a */
.L_x_8078:
[----:B------:R-:W-:Y:S05]  /*d510*/  BSYNC B0 ;  /* 0x0000000000007941 */ /* 0x000fea0003800000 */
.L_x_8077:
[----:B------:R-:W5:Y:S01]  /*d520*/  SHFL.DOWN PT, R70, R61, 0x1, 0x1f ;  /* 0x08201f003d467f89 */ /* 0x000f6200000e0000 */
[----:B------:R-:W-:Y:S01]  /*d530*/  ISETP.GT.AND P0, PT, R4, 0x1e, PT ;  /* 0x0000001e0400780c */ /* 0x000fe20003f04270 */
[----:B------:R-:W-:Y:S01]  /*d540*/  FADD.FTZ R33, R64, R33 ;  /* 0x0000002140217221 */ /* 0x000fe20000010000 */
[----:B------:R-:W-:Y:S01]  /*d550*/  ISETP.NE.AND P1, PT, R4, RZ, PT ;  /* 0x000000ff0400720c */ /* 0x000fe20003f25270 */
[----:B--23--:R-:W2:Y:S01]  /*d560*/  SHFL.DOWN PT, R69, R60, 0x1, 0x1f ;  /* 0x08201f003c457f89 */ /* 0x00cea200000e0000 */
        /* <DEDUP_REMOVED lines=46> */
[----:B--2---:R-:W-:Y:S02]  /*d850*/  @!P0 FADD.FTZ R61, R61, R70 ;  /* 0x000000463d3d8221 */ /* 0x004fe40000010000 */
        /* <DEDUP_REMOVED lines=16> */
[----:B--2---:R-:W-:Y:S02]  /*d960*/  @!P0 FADD.FTZ R61, R61, R70 ;  /* 0x000000463d3d8221 */ /* 0x004fe40000010000 */
[----:B------:R-:W-:Y:S02]  /*d970*/  FADD.FTZ R28, R85, R28 ;  /* 0x0000001c551c7221 */ /* 0x000fe40000010000 */
[----:B---3--:R-:W-:Y:S01]  /*d980*/  @!P0 FADD.FTZ R60, R60, R69 ;  /* 0x000000453c3c8221 */ /* 0x008fe20000010000 */
[----:B------:R-:W2:Y:S01]  /*d990*/  SHFL.DOWN PT, R64, R61, 0x10, 0x1f ;  /* 0x0a001f003d407f89 */ /* 0x000ea200000e0000 */
[----:B------:R-:W-:Y:S01]  /*d9a0*/  ISETP.GT.AND P0, PT, R4, 0xf, PT ;  /* 0x0000000f0400780c */ /* 0x000fe20003f04270 */
[----:B------:R-:W-:Y:S02]  /*d9b0*/  FFMA.FTZ R43, R84, R10, R43 ;  /* 0x0000000a542b7223 */ /* 0x000fe4000001002b */
[----:B------:R-:W3:Y:S01]  /*d9c0*/  SHFL.DOWN PT, R63, R60, 0x10, 0x1f ;  /* 0x0a001f003c3f7f89 */ /* 0x000ee200000e0000 */
[----:B------:R-:W-:-:S02]  /*d9d0*/  FADD.FTZ R27, R180, R27 ;  /* 0x0000001bb41b7221 */ /* 0x000fc40000010000 */
[----:B------:R-:W-:Y:S02]  /*d9e0*/  FFMA.FTZ R41, R136, R8, R41 ;  /* 0x0000000888297223 */ /* 0x000fe40000010029 */
[----:B------:R-:W-:Y:S02]  /*d9f0*/  FADD.FTZ R26, R81, R26 ;  /* 0x0000001a511a7221 */ /* 0x000fe40000010000 */
[----:B------:R-:W-:-:S03]  /*da00*/  FADD.FTZ R25, R62, R25 ;  /* 0x000000193e197221 */ /* 0x000fc60000010000 */
[----:B--2---:R-:W-:Y:S02]  /*da10*/  @!P0 FADD.FTZ R61, R61, R64 ;  /* 0x000000403d3d8221 */ /* 0x004fe40000010000 */
        /* <DEDUP_REMOVED lines=11> */
[----:B------:R-:W5:Y:S01]  /*dad0*/  @P0 LDS.64 R62, [UR36+0x8d60] ;  /* 0x008d6024ff3e0984 */ /* 0x000f620008000a00 */
[----:B--23--:R-:W-:Y:S02]  /*dae0*/  FADD.FTZ R65, R65, R61 ;  /* 0x0000003d41417221 */ /* 0x00cfe40000010000 */
[----:B------:R-:W-:Y:S02]  /*daf0*/  FADD.FTZ R64, R64, R60 ;  /* 0x0000003c40407221 */ /* 0x000fe40000010000 */
[----:B-----5:R-:W-:Y:S02]  /*db00*/  @P0 FADD.FTZ R65, R65, R63 ;  /* 0x0000003f41410221 */ /* 0x020fe40000010000 */
[----:B------:R-:W-:-:S05]  /*db10*/  @P0 FADD.FTZ R64, R64, R62 ;  /* 0x0000003e40400221 */ /* 0x000fca0000010000 */
[----:B------:R2:W-:Y:S02]  /*db20*/  STS.64 [UR36+0x8d60], R64 ;  /* 0x008d6040ff007988 */ /* 0x0005e40008000a24 */
.L_x_8080:
[----:B------:R-:W-:Y:S05]  /*db30*/  BSYNC B0 ;  /* 0x0000000000007941 */ /* 0x000fea0003800000 */
.L_x_8079:
[----:B------:R-:W-:Y:S02]  /*db40*/  UIADD3 UR7, UR7, 0x1, URZ ;  /* 0x0000000107077890 */ /* 0x000fe4000fffe03f */
[----:B------:R-:W-:Y:S02]  /*db50*/  ULDC UR36, c[0x0][0x16c] ;  /* 0x00005b0000247ab9 */ /* 0x000fe40000000800 */
[----:B------:R-:W-:Y:S02]  /*db60*/  UISETP.GE.AND UP0, UPT, UR7, UR36, UPT ;  /* 0x000000240700728c */ /* 0x000fe4000bf06270 */
[----:B------:R-:W-:-:S04]  /*db70*/  UIADD3 UR8, UP1, UR8, 0x1, URZ ;  /* 0x0000000108087890 */ /* 0x000fc8000ff3e03f */
[----:B------:R-:W-:Y:S01]  /*db80*/  PLOP3.LUT P0, PT, PT, PT, UP0, 0x80, 0x0 ;  /* 0x000000000000781c */ /* 0x000fe20003f0f008 */
[----:B------:R-:W-:-:S12]  /*db90*/  UIADD3.X UR9, URZ, UR9, URZ, UP1, !UPT ;  /* 0x000000093f097290 */ /* 0x000fd80008ffe43f */
[----:B012-4-:R-:W-:Y:S01]  /*dba0*/  @P0 CALL.REL.NOINC `(.L_x_7980) ;  /* 0x0000001000000944 */ /* 0x017fe20003c00000 */
[----:B------:R-:W-:Y:S05]  /*dbb0*/  BRA `(.L_x_8081) ;  /* 0xffff72d000007947 */ /* 0x000fea000383ffff */
.L_x_7980:
        /* <DEDUP_REMOVED lines=16> */
[----:B------:R-:W-:Y:S01]  /*dcc0*/  UIADD3 UR32, UP1, UR32, -0x800, URZ ;  /* 0xfffff80020207890 */ /* 0x000fe2000ff3e03f */
[----:B------:R-:W-:Y:S01]  /*dcd0*/  F2FP.BF16.PACK_AB R47, R48, R47 ;  /* 0x0000002f302f723e */ /* 0x000fe200000010ff */
[----:B------:R-:W-:Y:S01]  /*dce0*/  ULDC.64 UR8, c[0x0][0x2e0] ;  /* 0x0000b80000087ab9 */ /* 0x000fe20000000a00 */
[----:B------:R-:W-:Y:S01]  /*dcf0*/  F2FP.BF16.PACK_AB R44, R42, R41 ;  /* 0x000000292a2c723e */ /* 0x000fe200000010ff */
[----:B------:R-:W-:Y:S01]  /*dd00*/  UIADD3 UR37, UR37, UR7, URZ ;  /* 0x0000000725257290 */ /* 0x000fe2000fffe03f */
[----:B------:R-:W-:Y:S01]  /*dd10*/  F2FP.BF16.PACK_AB R99, R100, R99 ;  /* 0x000000636463723e */ /* 0x000fe200000010ff */
[----:B------:R-:W-:Y:S01]  /*dd20*/  UIMAD UR7, UR11, UR8, URZ ;  /* 0x000000080b0772a4 */ /* 0x000fe2000f8e023f */
[----:B------:R-:W-:Y:S01]  /*dd30*/  F2FP.BF16.PACK_AB R96, R50, R49 ;  /* 0x000000313260723e */ /* 0x000fe200000010ff */
[----:B------:R-:W-:-:S02]  /*dd40*/  UIADD3 UR20, UP2, UR20, -0x1000, URZ ;  /* 0xfffff00014147890 */ /* 0x000fc4000ff5e03f */
        /* <DEDUP_REMOVED lines=8> */
[----:B------:R-:W-:Y:S02]  /*ddd0*/  UIADD3 UR16, UP5, UR16, -0x800, URZ ;  /* 0xfffff80010107890 */ /* 0x000fe4000ffbe03f */
[----:B------:R-:W-:Y:S02]  /*dde0*/  ULDC.64 UR36, c[0x0][0x300] ;  /* 0x0000c00000247ab9 */ /* 0x000fe40000000a00 */
[----:B------:R-:W-:Y:S02]  /*ddf0*/  UIADD3 UR6, UR6, 0x1, URZ ;  /* 0x0000000106067890 */ /* 0x000fe4000fffe03f */
[----:B------:R-:W-:-:S02]  /*de00*/  UIADD3.X UR33, UR33, -0x1, URZ, UP1, !UPT ;  /* 0xffffffff21217890 */ /* 0x000fc40008ffe43f */
        /* <DEDUP_REMOVED lines=22> */
[----:B------:R-:W-:Y:S01]  /*df70*/  @!P0 FMUL.FTZ R17, R8, -1.4426950216293334961 ;  /* 0xbfb8aa3b08118820 */ /* 0x000fe20000410000 */
[----:B------:R-:W0:Y:S01]  /*df80*/  @!P1 MUFU.EX2 R12, R12 ;  /* 0x0000000c000c9308 */ /* 0x000e220000000800 */
[----:B------:R1:W2:Y:S01]  /*df90*/  LDS.128 R8, [R6.X16+0x10] ;  /* 0x0000100006087984 */ /* 0x0002a2000000cc00 */
[----:B------:R-:W-:-:S03]  /*dfa0*/  @!P2 FMUL.FTZ R18, R13, -1.4426950216293334961 ;  /* 0xbfb8aa3b0d12a820 */ /* 0x000fc60000410000 */
[----:B------:R-:W-:Y:S01]  /*dfb0*/  BAR.SYNC.DEFER_BLOCKING 0x0 ;  /* 0x0000000000007b1d */ /* 0x000fe20000010000 */
[----:B-1----:R-:W-:-:S05]  /*dfc0*/  PRMT R6, RZ, 0x5410, R14 ;  /* 0x00005410ff067816 */ /* 0x002fca000000000e */
[----:B------:R-:W1:Y:S01]  /*dfd0*/  @!P3 MUFU.EX2 R16, R16 ;  /* 0x000000100010b308 */ /* 0x000e620000000800 */
[----:B------:R-:W-:Y:S01]  /*dfe0*/  PRMT R14, RZ, 0x7610, R14 ;  /* 0x00007610ff0e7816 */ /* 0x000fe2000000000e */
[----:B------:R-:W-:Y:S01]  /*dff0*/  FADD.FTZ R21, R6, UR5 ;  /* 0x0000000506157e21 */ /* 0x000fe20008010000 */
[--C-:B------:R-:W-:Y:S01]  /*e000*/  PRMT R6, RZ, 0x5410, R15.reuse ;  /* 0x00005410ff067816 */ /* 0x100fe2000000000f */
[----:B0-----:R-:W-:Y:S01]  /*e010*/  @!P1 FADD.FTZ R13, R12, 1 ;  /* 0x3f8000000c0d9421 */ /* 0x001fe20000010000 */
[----:B------:R-:W-:-:S03]  /*e020*/  PRMT R15, RZ, 0x7610, R15 ;  /* 0x00007610ff0f7816 */ /* 0x000fc6000000000f */
[----:B------:R-:W0:Y:S01]  /*e030*/  @!P0 MUFU.EX2 R17, R17 ;  /* 0x0000001100118308 */ /* 0x000e220000000800 */
[----:B------:R-:W-:Y:S01]  /*e040*/  FSETP.GTU.FTZ.AND P6, PT, R21, 20, PT ;  /* 0x41a000001500780b */ /* 0x000fe20003fdc000 */
[----:B------:R-:W-:Y:S02]  /*e050*/  FADD.FTZ R22, R6, UR5 ;  /* 0x0000000506167e21 */ /* 0x000fe40008010000 */
[----:B------:R-:W-:-:S03]  /*e060*/  FADD.FTZ R15, R15, UR5 ;  /* 0x000000050f0f7e21 */ /* 0x000fc60008010000 */
[----:B------:R-:W-:Y:S01]  /*e070*/  FSETP.GTU.FTZ.AND P4, PT, R22, 20, PT ;  /* 0x41a000001600780b */ /* 0x000fe20003f9c000 */
[----:B-1----:R-:W-:Y:S01]  /*e080*/  @!P3 FADD.FTZ R12, R16, 1 ;  /* 0x3f800000100cb421 */ /* 0x002fe20000010000 */
[----:B------:R2:W1:Y:S01]  /*e090*/  @!P1 MUFU.RCP R20, R13 ;  /* 0x0000000d00149308 */ /* 0x0004620000001000 */
[----:B------:R-:W-:Y:S01]  /*e0a0*/  FADD.FTZ R16, R14, UR5 ;  /* 0x000000050e107e21 */ /* 0x000fe20008010000 */
[----:B------:R-:W-:Y:S03]  /*e0b0*/  STS.128 [R24.X16], R44 ;  /* 0x0000002c18007388 */ /* 0x000fe6000000cc00 */
[----:B------:R-:W-:Y:S01]  /*e0c0*/  @!P6 FMUL.FTZ R6, R21, -1.4426950216293334961 ;  /* 0xbfb8aa3b1506e820 */ /* 0x000fe20000410000 */
[----:B------:R-:W-:Y:S01]  /*e0d0*/  FSETP.GTU.FTZ.AND P5, PT, R16, 20, PT ;  /* 0x41a000001000780b */ /* 0x000fe20003fbc000 */
[----:B0-----:R-:W-:Y:S01]  /*e0e0*/  @!P0 FADD.FTZ R17, R17, 1 ;  /* 0x3f80000011118421 */ /* 0x001fe20000010000 */
[----:B------:R0:W3:Y:S01]  /*e0f0*/  @!P3 MUFU.RCP R19, R12 ;  /* 0x0000000c0013b308 */ /* 0x0000e20000001000 */
[----:B------:R-:W-:Y:S01]  /*e100*/  STS.128 [R24.X16+0x10], R96 ;  /* 0x0000106018007388 */ /* 0x000fe2000000cc00 */
[----:B--2---:R-:W-:-:S02]  /*e110*/  PRMT R13, RZ, 0x5410, R8 ;  /* 0x00005410ff0d7816 */ /* 0x004fc40000000008 */
[----:B------:R-:W-:-:S04]  /*e120*/  PRMT R8, RZ, 0x7610, R8 ;  /* 0x00007610ff087816 */ /* 0x000fc80000000008 */
[----:B------:R2:W4:Y:S01]  /*e130*/  @!P0 MUFU.RCP R14, R17 ;  /* 0x00000011000e8308 */ /* 0x0005220000001000 */
[----:B-1----:R-:W-:Y:S02]  /*e140*/  @!P1 FMUL.FTZ R25, R25, R20 ;  /* 0x0000001419199220 */ /* 0x002fe40000410000 */
[----:B0-----:R-:W-:Y:S02]  /*e150*/  @!P5 FMUL.FTZ R12, R16, -1.4426950216293334961 ;  /* 0xbfb8aa3b100cd820 */ /* 0x001fe40000410000 */
[----:B------:R-:W-:-:S03]  /*e160*/  FADD.FTZ R16, R13, UR5 ;  /* 0x000000050d107e21 */ /* 0x000fc60008010000 */
[----:B------:R-:W0:Y:S01]  /*e170*/  @!P6 MUFU.EX2 R6, R6 ;  /* 0x000000060006e308 */ /* 0x000e220000000800 */
[----:B--2---:R-:W-:Y:S01]  /*e180*/  FADD.FTZ R17, R8, UR5 ;  /* 0x0000000508117e21 */ /* 0x004fe20008010000 */
[----:B------:R-:W-:Y:S01]  /*e190*/  FSETP.GTU.FTZ.AND P1, PT, R16, 20, PT ;  /* 0x41a000001000780b */ /* 0x000fe20003f3c000 */
[----:B------:R-:W-:Y:S02]  /*e1a0*/  @!P4 FMUL.FTZ R8, R22, -1.4426950216293334961 ;  /* 0xbfb8aa3b1608c820 */ /* 0x000fe40000410000 */
[----:B---3--:R-:W-:Y:S01]  /*e1b0*/  @!P3 FMUL.FTZ R26, R26, R19 ;  /* 0x000000131a1ab220 */ /* 0x008fe20000410000 */
[----:B------:R-:W-:Y:S01]  /*e1c0*/  FSETP.GTU.FTZ.AND P3, PT, R15, 20, PT ;  /* 0x41a000000f00780b */ /* 0x000fe20003f7c000 */
[----:B----4-:R-:W-:Y:S02]  /*e1d0*/  @!P0 FMUL.FTZ R27, R27, R14 ;  /* 0x0000000e1b1b8220 */ /* 0x010fe40000410000 */
[----:B------:R-:W1:Y:S01]  /*e1e0*/  @!P4 MUFU.EX2 R8, R8 ;  /* 0x000000080008c308 */ /* 0x000e620000000800 */
[----:B------:R-:W-:-:S05]  /*e1f0*/  FSETP.GTU.FTZ.AND P0, PT, R17, 20, PT ;  /* 0x41a000001100780b */ /* 0x000fca0003f1c000 */
[----:B------:R-:W-:Y:S02]  /*e200*/  @!P1 FMUL.FTZ R14, R16, -1.4426950216293334961 ;  /* 0xbfb8aa3b100e9820 */ /* 0x000fe40000410000 */
[----:B0-----:R-:W-:Y:S01]  /*e210*/  @!P6 FADD.FTZ R6, R6, 1 ;  /* 0x3f8000000606e421 */ /* 0x001fe20000010000 */
[----:B------:R-:W0:Y:S01]  /*e220*/  @!P2 MUFU.EX2 R18, R18 ;  /* 0x000000120012a308 */ /* 0x000e220000000800 */
[----:B------:R-:W-:-:S04]  /*e230*/  @!P3 FMUL.FTZ R13, R15, -1.4426950216293334961 ;  /* 0xbfb8aa3b0f0db820 */ /* 0x000fc80000410000 */
[----:B------:R-:W-:Y:S02]  /*e240*/  @!P0 FMUL.FTZ R15, R17, -1.4426950216293334961 ;  /* 0xbfb8aa3b110f8820 */ /* 0x000fe40000410000 */
[----:B-1----:R-:W-:Y:S01]  /*e250*/  @!P4 FADD.FTZ R8, R8, 1 ;  /* 0x3f8000000808c421 */ /* 0x002fe20000010000 */
[----:B------:R1:W2:Y:S08]  /*e260*/  @!P6 MUFU.RCP R16, R6 ;  /* 0x000000060010e308 */ /* 0x0002b00000001000 */
[----:B------:R-:W3:Y:S01]  /*e270*/  @!P1 MUFU.EX2 R14, R14 ;  /* 0x0000000e000e9308 */ /* 0x000ee20000000800 */
[--C-:B-1----:R-:W-:Y:S01]  /*e280*/  PRMT R6, RZ, 0x5410, R9.reuse ;  /* 0x00005410ff067816 */ /* 0x102fe20000000009 */
[----:B0-----:R-:W-:Y:S01]  /*e290*/  @!P2 FADD.FTZ R18, R18, 1 ;  /* 0x3f8000001212a421 */ /* 0x001fe20000010000 */
[----:B------:R-:W-:-:S03]  /*e2a0*/  PRMT R9, RZ, 0x7610, R9 ;  /* 0x00007610ff097816 */ /* 0x000fc60000000009 */
[----:B------:R-:W-:Y:S01]  /*e2b0*/  FADD.FTZ R20, R6, UR5 ;  /* 0x0000000506147e21 */ /* 0x000fe20008010000 */
[--C-:B------:R-:W-:Y:S01]  /*e2c0*/  PRMT R6, RZ, 0x5410, R10.reuse ;  /* 0x00005410ff067816 */ /* 0x100fe2000000000a */
[----:B------:R-:W0:Y:S01]  /*e2d0*/  @!P3 MUFU.EX2 R13, R13 ;  /* 0x0000000d000db308 */ /* 0x000e220000000800 */
[----:B------:R-:W-:Y:S01]  /*e2e0*/  FADD.FTZ R9, R9, UR5 ;  /* 0x0000000509097e21 */ /* 0x000fe20008010000 */
[----:B------:R-:W-:Y:S01]  /*e2f0*/  PRMT R10, RZ, 0x7610, R10 ;  /* 0x00007610ff0a7816 */ /* 0x000fe2000000000a */
[----:B--2---:R-:W-:-:S03]  /*e300*/  @!P6 FMUL.FTZ R29, R29, R16 ;  /* 0x000000101d1de220 */ /* 0x004fc60000410000 */
[----:B------:R-:W-:Y:S01]  /*e310*/  FSETP.GTU.FTZ.AND P6, PT, R9, 20, PT ;  /* 0x41a000000900780b */ /* 0x000fe20003fdc000 */
[----:B------:R-:W-:Y:S01]  /*e320*/  FADD.FTZ R10, R10, UR5 ;  /* 0x000000050a0a7e21 */ /* 0x000fe20008010000 */
[----:B------:R-:W1:Y:S01]  /*e330*/  @!P4 MUFU.RCP R8, R8 ;  /* 0x000000080008c308 */ /* 0x000e620000001000 */
[----:B---3--:R-:W-:-:S07]  /*e340*/  @!P1 FADD.FTZ R14, R14, 1 ;  /* 0x3f8000000e0e9421 */ /* 0x008fce0000010000 */
[----:B------:R-:W2:Y:S01]  /*e350*/  @!P5 MUFU.EX2 R12, R12 ;  /* 0x0000000c000cd308 */ /* 0x000ea20000000800 */
[----:B0-----:R-:W-:-:S07]  /*e360*/  @!P3 FADD.FTZ R13, R13, 1 ;  /* 0x3f8000000d0db421 */ /* 0x001fce0000010000 */
[----:B------:R-:W0:Y:S01]  /*e370*/  @!P2 MUFU.RCP R17, R18 ;  /* 0x000000120011a308 */ /* 0x000e220000001000 */
[----:B-1----:R-:W-:Y:S02]  /*e380*/  @!P4 FMUL.FTZ R31, R31, R8 ;  /* 0x000000081f1fc220 */ /* 0x002fe40000410000 */
[----:B------:R-:W-:Y:S01]  /*e390*/  @!P6 FMUL.FTZ R8, R9, -1.4426950216293334961 ;  /* 0xbfb8aa3b0908e820 */ /* 0x000fe20000410000 */
[--C-:B------:R-:W-:Y:S02]  /*e3a0*/  PRMT R9, RZ, 0x5410, R11.reuse ;  /* 0x00005410ff097816 */ /* 0x100fe4000000000b */
[----:B------:R-:W-:Y:S02]  /*e3b0*/  PRMT R11, RZ, 0x7610, R11 ;  /* 0x00007610ff0b7816 */ /* 0x000fe4000000000b */
[----:B------:R-:W1:Y:S01]  /*e3c0*/  @!P1 MUFU.RCP R14, R14 ;  /* 0x0000000e000e9308 */ /* 0x000e620000001000 */
[----:B--2---:R-:W-:Y:S02]  /*e3d0*/  @!P5 FADD.FTZ R12, R12, 1 ;  /* 0x3f8000000c0cd421 */ /* 0x004fe40000010000 */
[----:B------:R-:W-:-:S05]  /*e3e0*/  FADD.FTZ R16, R11, UR5 ;  /* 0x000000050b107e21 */ /* 0x000fca0008010000 */
[----:B------:R-:W2:Y:S01]  /*e3f0*/  @!P3 MUFU.RCP R13, R13 ;  /* 0x0000000d000db308 */ /* 0x000ea20000001000 */
[----:B0-----:R-:W-:Y:S01]  /*e400*/  @!P2 FMUL.FTZ R28, R28, R17 ;  /* 0x000000111c1ca220 */ /* 0x001fe20000410000 */
[----:B------:R-:W-:-:S06]  /*e410*/  FSETP.GTU.FTZ.AND P2, PT, R20, 20, PT ;  /* 0x41a000001400780b */ /* 0x000fcc0003f5c000 */
[----:B------:R0:W3:Y:S01]  /*e420*/  @!P5 MUFU.RCP R19, R12 ;  /* 0x0000000c0013d308 */ /* 0x0000e20000001000 */
[----:B-1----:R-:W-:Y:S01]  /*e430*/  @!P1 FMUL.FTZ R33, R33, R14 ;  /* 0x0000000e21219220 */ /* 0x002fe20000410000 */
[----:B------:R-:W-:Y:S01]  /*e440*/  FSETP.GTU.FTZ.AND P1, PT, R16, 20, PT ;  /* 0x41a000001000780b */ /* 0x000fe20003f3c000 */
[----:B--2---:R-:W-:-:S05]  /*e450*/  @!P3 FMUL.FTZ R32, R32, R13 ;  /* 0x0000000d2020b220 */ /* 0x004fca0000410000 */
[----:B------:R-:W1:Y:S01]  /*e460*/  @!P6 MUFU.EX2 R8, R8 ;  /* 0x000000080008e308 */ /* 0x000e620000000800 */
[----:B0-----:R-:W-:Y:S02]  /*e470*/  FADD.FTZ R12, R6, UR5 ;  /* 0x00000005060c7e21 */ /* 0x001fe40008010000 */
[----:B------:R-:W-:Y:S02]  /*e480*/  FADD.FTZ R13, R9, UR5 ;  /* 0x00000005090d7e21 */ /* 0x000fe40008010000 */
[----:B------:R-:W-:Y:S01]  /*e490*/  @!P2 FMUL.FTZ R6, R20, -1.4426950216293334961 ;  /* 0xbfb8aa3b1406a820 */ /* 0x000fe20000410000 */
[----:B------:R-:W-:Y:S01]  /*e4a0*/  FSETP.GTU.FTZ.AND P4, PT, R12, 20, PT ;  /* 0x41a000000c00780b */ /* 0x000fe20003f9c000 */
[----:B---3--:R-:W-:Y:S01]  /*e4b0*/  @!P5 FMUL.FTZ R30, R30, R19 ;  /* 0x000000131e1ed220 */ /* 0x008fe20000410000 */
[----:B------:R-:W-:-:S06]  /*e4c0*/  NOP ;  /* 0x0000000000007918 */ /* 0x000fcc0000000000 */
[----:B------:R-:W-:Y:S01]  /*e4d0*/  FSETP.GTU.FTZ.AND P5, PT, R10, 20, PT ;  /* 0x41a000000a00780b */ /* 0x000fe20003fbc000 */
[----:B------:R-:W-:Y:S01]  /*e4e0*/  LDS.128 R20, [R7.X16+0x200] ;  /* 0x0002000007147984 */ /* 0x000fe2000000cc00 */
[----:B------:R-:W-:Y:S01]  /*e4f0*/  FSETP.GTU.FTZ.AND P3, PT, R13, 20, PT ;  /* 0x41a000000d00780b */ /* 0x000fe20003f7c000 */
[----:B------:R-:W0:Y:S01]  /*e500*/  @!P0 MUFU.EX2 R15, R15 ;  /* 0x0000000f000f8308 */ /* 0x000e220000000800 */
[----:B-1----:R-:W-:Y:S02]  /*e510*/  @!P6 FADD.FTZ R8, R8, 1 ;  /* 0x3f8000000808e421 */ /* 0x002fe40000010000 */
[----:B------:R-:W-:Y:S02]  /*e520*/  @!P4 FMUL.FTZ R9, R12, -1.4426950216293334961 ;  /* 0xbfb8aa3b0c09c820 */ /* 0x000fe40000410000 */
[----:B------:R-:W-:Y:S02]  /*e530*/  @!P1 FMUL.FTZ R12, R16, -1.4426950216293334961 ;  /* 0xbfb8aa3b100c9820 */ /* 0x000fe40000410000 */
[----:B------:R-:W1:Y:S01]  /*e540*/  LDS.128 R16, [R7.X16] ;  /* 0x0000000007107984 */ /* 0x000e62000000cc00 */
[----:B------:R-:W2:Y:S02]  /*e550*/  @!P2 MUFU.EX2 R6, R6 ;  /* 0x000000060006a308 */ /* 0x000ea40000000800 */
[----:B------:R-:W-:-:S02]  /*e560*/  @!P5 FMUL.FTZ R10, R10, -1.4426950216293334961 ;  /* 0xbfb8aa3b0a0ad820 */ /* 0x000fc40000410000 */
[----:B------:R-:W-:-:S04]  /*e570*/  @!P3 FMUL.FTZ R11, R13, -1.4426950216293334961 ;  /* 0xbfb8aa3b0d0bb820 */ /* 0x000fc80000410000 */
[----:B------:R-:W3:Y:S01]  /*e580*/  @!P4 MUFU.EX2 R9, R9 ;  /* 0x000000090009c308 */ /* 0x000ee20000000800 */
[----:B0-----:R-:W-:-:S07]  /*e590*/  @!P0 FADD.FTZ R15, R15, 1 ;  /* 0x3f8000000f0f8421 */ /* 0x001fce0000010000 */
[----:B------:R-:W0:Y:S01]  /*e5a0*/  @!P5 MUFU.EX2 R10, R10 ;  /* 0x0000000a000ad308 */ /* 0x000e220000000800 */
[----:B--2---:R-:W-:-:S07]  /*e5b0*/  @!P2 FADD.FTZ R6, R6, 1 ;  /* 0x3f8000000606a421 */ /* 0x004fce0000010000 */
        /* <DEDUP_REMOVED lines=8> */
[----:B---3--:R-:W-:-:S06]  /*e640*/  @!P1 FADD.FTZ R12, R12, 1 ;  /* 0x3f8000000c0c9421 */ /* 0x008fcc0000010000 */
[----:B------:R-:W0:Y:S01]  /*e650*/  @!P0 MUFU.RCP R15, R15 ;  /* 0x0000000f000f8308 */ /* 0x000e220000001000 */
[----:B--2---:R-:W-:Y:S01]  /*e660*/  MOV R9, UR8 ;  /* 0x0000000800097c02 */ /* 0x004fe20008000f00 */
        /* <DEDUP_REMOVED lines=8> */
[----:B-1----:R-:W-:Y:S01]  /*e6f0*/  STG.E.128 [R8.64], R16 ;  /* 0x0000001008007986 */ /* 0x002fe2000c101d1a */
[----:B------:R-:W-:Y:S01]  /*e700*/  F2FP.BF16.PACK_AB R14, R30, R29 ;  /* 0x0000001d1e0e723e */ /* 0x000fe200000010ff */
[----:B------:R-:W-:-:S02]  /*e710*/  UIMAD UR7, UR12, UR9, UR7 ;  /* 0x000000090c0772a4 */ /* 0x000fc4000f8e0207 */
[----:B------:R-:W-:Y:S01]  /*e720*/  STG.E.128 [R8.64+0x200], R20 ;  /* 0x0002001408007986 */ /* 0x000fe2000c101d1a */
[----:B------:R-:W1:Y:S01]  /*e730*/  @!P5 MUFU.RCP R41, R10 ;  /* 0x0000000a0029d308 */ /* 0x000e620000001000 */
[----:B0-----:R-:W-:Y:S01]  /*e740*/  @!P0 FMUL.FTZ R34, R34, R15 ;  /* 0x0000000f22228220 */ /* 0x001fe20000410000 */
[----:B------:R-:W-:Y:S01]  /*e750*/  F2FP.BF16.PACK_AB R15, R32, R31 ;  /* 0x0000001f200f723e */ /* 0x000fe200000010ff */
[----:B------:R-:W-:Y:S01]  /*e760*/  BAR.SYNC.DEFER_BLOCKING 0x0 ;  /* 0x0000000000007b1d */ /* 0x000fe20000010000 */
[----:B------:R-:W-:Y:S02]  /*e770*/  UIADD3 UR9, UR35, UR7, URZ ;  /* 0x0000000723097290 */ /* 0x000fe4000fffe03f */
[----:B------:R-:W-:Y:S01]  /*e780*/  F2FP.BF16.PACK_AB R44, R34, R33 ;  /* 0x00000021222c723e */ /* 0x000fe200000010ff */
[----:B------:R-:W-:Y:S01]  /*e790*/  UIMAD UR7, UR11, UR36, URZ ;  /* 0x000000240b0772a4 */ /* 0x000fe2000f8e023f */
[----:B--2---:R-:W-:Y:S01]  /*e7a0*/  @!P2 FMUL.FTZ R35, R35, R6 ;  /* 0x000000062323a220 */ /* 0x004fe20000410000 */
[----:B------:R0:W2:Y:S01]  /*e7b0*/  @!P3 MUFU.RCP R42, R11 ;  /* 0x0000000b002ab308 */ /* 0x0000a20000001000 */
[----:B------:R-:W-:-:S02]  /*e7c0*/  UMOV UR8, UR34 ;  /* 0x0000002200087c82 */ /* 0x000fc40008000000 */
[----:B------:R-:W-:Y:S01]  /*e7d0*/  UIMAD UR7, UR10, UR37, UR7 ;  /* 0x000000250a0772a4 */ /* 0x000fe2000f8e0207 */
[----:B------:R-:W-:Y:S01]  /*e7e0*/  F2FP.BF16.PACK_AB R45, R36, R35 ;  /* 0x00000023242d723e */ /* 0x000fe200000010ff */
[----:B------:R-:W-:Y:S01]  /*e7f0*/  UIMAD.WIDE.U32 UR8, UR10, UR36, UR8 ;  /* 0x000000240a0872a5 */ /* 0x000fe2000f8e0008 */
[----:B-1----:R-:W-:Y:S02]  /*e800*/  @!P5 FMUL.FTZ R38, R38, R41 ;  /* 0x000000292626d220 */ /* 0x002fe40000410000 */
[----:B------:R1:W3:Y:S01]  /*e810*/  @!P1 MUFU.RCP R43, R12 ;  /* 0x0000000c002b9308 */ /* 0x0002e20000001000 */
[----:B0-----:R-:W-:Y:S01]  /*e820*/  FADD.FTZ R11, R25, R2 ;  /* 0x00000002190b7221 */ /* 0x001fe20000010000 */
[----:B------:R-:W-:Y:S01]  /*e830*/  ULDC.64 UR34, c[0x0][0x340] ;  /* 0x0000d00000227ab9 */ /* 0x000fe20000000a00 */
[----:B------:R-:W-:Y:S02]  /*e840*/  F2FP.BF16.PACK_AB R46, R38, R37 ;  /* 0x00000025262e723e */ /* 0x000fe400000010ff */
[----:B------:R-:W-:Y:S01]  /*e850*/  FADD.FTZ R2, R11, R26 ;  /* 0x0000001a0b027221 */ /* 0x000fe20000010000 */
[----:B------:R-:W-:Y:S01]  /*e860*/  UIADD3 UR9, UR9, UR7, URZ ;  /* 0x0000000709097290 */ /* 0x000fe2000fffe03f */
[----:B--2---:R-:W-:Y:S01]  /*e870*/  @!P3 FMUL.FTZ R39, R39, R42 ;  /* 0x0000002a2727b220 */ /* 0x004fe20000410000 */
[----:B-1----:R-:W-:Y:S01]  /*e880*/  F2FP.BF16.PACK_AB R12, R26, R25 ;  /* 0x000000191a0c723e */ /* 0x002fe200000010ff */
[----:B------:R-:W-:Y:S01]  /*e890*/  FADD.FTZ R11, R2, R27 ;  /* 0x0000001b020b7221 */ /* 0x000fe20000010000 */
[----:B------:R-:W-:-:S03]  /*e8a0*/  ULEA UR7, UP0, UR8, UR34, 0x1 ;  /* 0x0000002208077291 */ /* 0x000fc6000f80083f */
[----:B------:R-:W-:Y:S01]  /*e8b0*/  STS.128 [R24.X16], R12 ;  /* 0x0000000c18007388 */ /* 0x000fe2000000cc00 */
[----:B------:R-:W-:Y:S01]  /*e8c0*/  FADD.FTZ R28, R11, R28 ;  /* 0x0000001c0b1c7221 */ /* 0x000fe20000010000 */
[----:B------:R-:W-:Y:S01]  /*e8d0*/  ULEA.HI.X UR8, UR8, UR35, UR9, 0x1, UP0 ;  /* 0x0000002308087291 */ /* 0x000fe200080f0c09 */
[----:B---3--:R-:W-:Y:S01]  /*e8e0*/  @!P1 FMUL.FTZ R40, R40, R43 ;  /* 0x0000002b28289220 */ /* 0x008fe20000410000 */
[----:B------:R-:W-:Y:S01]  /*e8f0*/  MOV R6, UR7 ;  /* 0x0000000700067c02 */ /* 0x000fe20008000f00 */
[----:B------:R-:W-:Y:S01]  /*e900*/  FADD.FTZ R29, R28, R29 ;  /* 0x0000001d1c1d7221 */ /* 0x000fe20000010000 */
[----:B------:R-:W-:Y:S02]  /*e910*/  UISETP.GT.AND UP0, UPT, UR24, 0x1, UPT ;  /* 0x000000011800788c */ /* 0x000fe4000bf04270 */
[----:B------:R-:W-:Y:S01]  /*e920*/  F2FP.BF16.PACK_AB R47, R40, R39 ;  /* 0x00000027282f723e */ /* 0x000fe200000010ff */
[----:B------:R-:W-:-:S03]  /*e930*/  FADD.FTZ R30, R29, R30 ;  /* 0x0000001e1d1e7221 */ /* 0x000fc60000010000 */
[----:B------:R-:W-:Y:S01]  /*e940*/  PLOP3.LUT P0, PT, PT, PT, UP0, 0x80, 0x0 ;  /* 0x000000000000781c */ /* 0x000fe20003f0f008 */
[----:B------:R-:W-:Y:S01]  /*e950*/  STS.128 [R24.X16+0x10], R44 ;  /* 0x0000102c18007388 */ /* 0x000fe2000000cc00 */
[----:B------:R-:W-:-:S06]  /*e960*/  NOP ;  /* 0x0000000000007918 */ /* 0x000fcc0000000000 */
[----:B------:R-:W0:Y:S01]  /*e970*/  LDS.128 R16, [R7.X16] ;  /* 0x0000000007107984 */ /* 0x000e22000000cc00 */
[----:B------:R-:W-:-:S03]  /*e980*/  FADD.FTZ R31, R30, R31 ;  /* 0x0000001f1e1f7221 */ /* 0x000fc60000010000 */
[----:B------:R1:W2:Y:S01]  /*e990*/  LDS.128 R20, [R7.X16+0x200] ;  /* 0x0002000007147984 */ /* 0x0002a2000000cc00 */
[----:B------:R-:W-:-:S04]  /*e9a0*/  FADD.FTZ R32, R31, R32 ;  /* 0x000000201f207221 */ /* 0x000fc80000010000 */
[----:B------:R-:W-:Y:S01]  /*e9b0*/  FADD.FTZ R33, R32, R33 ;  /* 0x0000002120217221 */ /* 0x000fe20000010000 */
[----:B-1----:R-:W-:-:S03]  /*e9c0*/  MOV R7, UR8 ;  /* 0x0000000800077c02 */ /* 0x002fc60008000f00 */
[----:B------:R-:W-:Y:S02]  /*e9d0*/  FADD.FTZ R34, R33, R34 ;  /* 0x0000002221227221 */ /* 0x000fe40000010000 */
[----:B------:R-:W-:-:S04]  /*e9e0*/  IMAD.WIDE R6, R53, 0x10, R6 ;  /* 0x0000001035067825 */ /* 0x000fc800078e0206 */
[----:B------:R-:W-:-:S04]  /*e9f0*/  FADD.FTZ R35, R34, R35 ;  /* 0x0000002322237221 */ /* 0x000fc80000010000 */
[----:B------:R-:W-:-:S04]  /*ea00*/  FADD.FTZ R36, R35, R36 ;  /* 0x0000002423247221 */ /* 0x000fc80000010000 */
[----:B------:R-:W-:-:S04]  /*ea10*/  FADD.FTZ R37, R36, R37 ;  /* 0x0000002524257221 */ /* 0x000fc80000010000 */
[----:B------:R-:W-:-:S04]  /*ea20*/  FADD.FTZ R38, R37, R38 ;  /* 0x0000002625267221 */ /* 0x000fc80000010000 */
[----:B------:R-:W-:Y:S01]  /*ea30*/  FADD.FTZ R39, R38, R39 ;  /* 0x0000002726277221 */ /* 0x000fe20000010000 */
[----:B0-----:R0:W-:Y:S03]  /*ea40*/  STG.E.128 [R6.64], R16 ;  /* 0x0000001006007986 */ /* 0x0011e6000c101d1a */
[----:B------:R-:W-:Y:S01]  /*ea50*/  FADD.FTZ R2, R39, R40 ;  /* 0x0000002827027221 */ /* 0x000fe20000010000 */
[----:B--2---:R0:W-:Y:S02]  /*ea60*/  STG.E.128 [R6.64+0x200], R20 ;  /* 0x0002001406007986 */ /* 0x0041e4000c101d1a */
[----:B0-----:R-:W-:Y:S01]  /*ea70*/  @!P0 CALL.REL.NOINC `(.L_x_7946) ;  /* 0x0000001000008944 */ /* 0x001fe20003c00000 */
[----:B------:R-:W-:Y:S05]  /*ea80*/  BRA `(.L_x_8082) ;  /* 0xffff20e000007947 */ /* 0x000fea000383ffff */
.L_x_7946:
        /* <DEDUP_REMOVED lines=31> */
.L_x_8084:
[----:B------:R-:W-:Y:S05]  /*ec80*/  BSYNC B0 ;  /* 0x0000000000007941 */ /* 0x000fea0003800000 */
.L_x_8083:
        /* <DEDUP_REMOVED lines=30> */
.L_x_8086:
[----:B0-----:R-:W0:Y:S02]  /*ee70*/  S2R R7, SR_TID.X ;  /* 0x0000000000077919 */ /* 0x001e240000002100 */
.L_x_8087:
[----:B------:R-:W-:Y:S05]  /*ee80*/  BSYNC B0 ;  /* 0x0000000000007941 */ /* 0x000fea0003800000 */
.L_x_8085:
[----:B0-----:R-:W-:-:S13]  /*ee90*/  ISETP.GE.AND P0, PT, R7, c[0x0][0x16c], PT ;  /* 0x00005b0007007a0c */ /* 0x001fda0003f06270 */
[----:B------:R-:W-:Y:S05]  /*eea0*/  @P0 EXIT ;  /* 0x000000000000094d */ /* 0x000fea0003800000 */
[----:B------:R-:W-:Y:S02]  /*eeb0*/  ULDC.64 UR6, c[0x0][0x288] ;  /* 0x0000a20000067ab9 */ /* 0x000fe40000000a00 */
[----:B------:R-:W-:Y:S02]  /*eec0*/  UIMAD UR11, UR11, UR6, URZ ;  /* 0x000000060b0b72a4 */ /* 0x000fe4000f8e023f */
[----:B-12---:R-:W-:Y:S02]  /*eed0*/  UIMAD.WIDE.U32 UR4, UR10, UR6, URZ ;  /* 0x000000060a0472a5 */ /* 0x006fe4000f8e003f */
[----:B------:R-:W-:-:S04]  /*eee0*/  UIMAD UR6, UR10, UR7, UR11 ;  /* 0x000000070a0672a4 */ /* 0x000fc8000f8e020b */
[----:B------:R-:W-:Y:S02]  /*eef0*/  UIADD3 UR6, UR5, UR6, URZ ;  /* 0x0000000605067290 */ /* 0x000fe4000fffe03f */
.L_x_8088:
        /* <DEDUP_REMOVED lines=19> */
.L_x_7985:
[----:B------:R-:W-:Y:S01]  /*f030*/  HFMA2.MMA R67, -RZ, RZ, 0, 5.9604644775390625e-08 ;  /* 0x00000001ff437435 */ /* 0x000fe200000001ff */
[----:B------:R-:W-:-:S02]  /*f040*/  MOV R226, R66 ;  /* 0x0000004200e27202 */ /* 0x000fc40000000f00 */
[----:B------:R-:W-:Y:S02]  /*f050*/  MOV R224, RZ ;  /* 0x000000ff00e07202 */ /* 0x000fe40000000f00 */
[----:B------:R-:W-:Y:S02]  /*f060*/  MOV R69, 0xffffffff ;  /* 0xffffffff00457802 */ /* 0x000fe40000000f00 */
[----:B------:R-:W-:Y:S02]  /*f070*/  MOV R64, 0xf090 ;  /* 0x0000f09000407802 */ /* 0x000fe40000000f00 */
[----:B-1---5:R-:W-:Y:S05]  /*f080*/  CALL.REL.NOINC `($__internal_191_$__cuda_sm70_shflsync_up) ;  /* 0x00001eb000007944 */ /* 0x022fea0003c00000 */
[----:B-1----:R-:W-:Y:S01]  /*f090*/  MOV R225, R69 ;  /* 0x0000004500e17202 */ /* 0x002fe20000000f00 */
[----:B0-----:R-:W-:Y:S05]  /*f0a0*/  BRA `(.L_x_8089) ;  /* 0xffff829000007947 */ /* 0x001fea000383ffff */
.L_x_7986:
[----:B------:R-:W-:Y:S01]  /*f0b0*/  HFMA2.MMA R67, -RZ, RZ, 0, 5.9604644775390625e-08 ;  /* 0x00000001ff437435 */ /* 0x000fe200000001ff */
[----:B------:R-:W-:Y:S02]  /*f0c0*/  MOV R226, R68 ;  /* 0x0000004400e27202 */ /* 0x000fe40000000f00 */
[----:B------:R-:W-:Y:S02]  /*f0d0*/  MOV R224, RZ ;  /* 0x000000ff00e07202 */ /* 0x000fe40000000f00 */
[----:B------:R-:W-:-:S02]  /*f0e0*/  MOV R69, 0xffffffff ;  /* 0xffffffff00457802 */ /* 0x000fc40000000f00 */
[----:B------:R-:W-:Y:S02]  /*f0f0*/  MOV R64, 0xf110 ;  /* 0x0000f11000407802 */ /* 0x000fe40000000f00 */
[----:B012--5:R-:W-:Y:S05]  /*f100*/  CALL.REL.NOINC `($__internal_191_$__cuda_sm70_shflsync_up) ;  /* 0x00001e3000007944 */ /* 0x027fea0003c00000 */
[----:B0-----:R-:W-:Y:S01]  /*f110*/  HFMA2.MMA R67, -RZ, RZ, 0, 5.9604644775390625e-08 ;  /* 0x00000001ff437435 */ /* 0x001fe200000001ff */
[----:B-1----:R-:W-:Y:S02]  /*f120*/  MOV R227, R69 ;  /* 0x0000004500e37202 */ /* 0x002fe40000000f00 */
[----:B------:R-:W-:Y:S02]  /*f130*/  MOV R226, R70 ;  /* 0x0000004600e27202 */ /* 0x000fe40000000f00 */
[----:B------:R-:W-:Y:S02]  /*f140*/  MOV R224, RZ ;  /* 0x000000ff00e07202 */ /* 0x000fe40000000f00 */
[----:B------:R-:W-:Y:S02]  /*f150*/  MOV R69, 0xffffffff ;  /* 0xffffffff00457802 */ /* 0x000fe40000000f00 */
[----:B------:R-:W-:Y:S02]  /*f160*/  MOV R64, 0xf180 ;  /* 0x0000f18000407802 */ /* 0x000fe40000000f00 */
[----:B------:R-:W-:Y:S05]  /*f170*/  CALL.REL.NOINC `($__internal_191_$__cuda_sm70_shflsync_up) ;  /* 0x00001dc000007944 */ /* 0x000fea0003c00000 */
[----:B0-----:R-:W-:Y:S01]  /*f180*/  HFMA2.MMA R67, -RZ, RZ, 0, 5.9604644775390625e-08 ;  /* 0x00000001ff437435 */ /* 0x001fe200000001ff */
[----:B-1----:R-:W-:-:S02]  /*f190*/  MOV R229, R69 ;  /* 0x0000004500e57202 */ /* 0x002fc40000000f00 */
[----:B------:R-:W-:Y:S02]  /*f1a0*/  MOV R226, R71 ;  /* 0x0000004700e27202 */ /* 0x000fe40000000f00 */
[----:B------:R-:W-:Y:S02]  /*f1b0*/  MOV R224, RZ ;  /* 0x000000ff00e07202 */ /* 0x000fe40000000f00 */
[----:B------:R-:W-:Y:S02]  /*f1c0*/  MOV R69, 0xffffffff ;  /* 0xffffffff00457802 */ /* 0x000fe40000000f00 */
[----:B------:R-:W-:Y:S02]  /*f1d0*/  MOV R64, 0xf1f0 ;  /* 0x0000f1f000407802 */ /* 0x000fe40000000f00 */
[----:B------:R-:W-:Y:S05]  /*f1e0*/  CALL.REL.NOINC `($__internal_191_$__cuda_sm70_shflsync_up) ;  /* 0x00001d5000007944 */ /* 0x000fea0003c00000 */
        /* <DEDUP_REMOVED lines=20> */
[----:B------:R-:W-:Y:S05]  /*f330*/  CALL.REL.NOINC `($__internal_191_$__cuda_sm70_shflsync_up) ;  /* 0x00001c0000007944 */ /* 0x000fea0003c00000 */
[----:B0-----:R-:W-:Y:S01]  /*f340*/  HFMA2.MMA R67, -RZ, RZ, 0, 1.1920928955078125e-07 ;  /* 0x00000002ff437435 */ /* 0x001fe200000001ff */
[----:B-1----:R-:W-:Y:S02]  /*f350*/  MOV R66, R69 ;  /* 0x0000004500427202 */ /* 0x002fe40000000f00 */
[----:B------:R-:W-:Y:S02]  /*f360*/  MOV R226, R229 ;  /* 0x000000e500e27202 */ /* 0x000fe40000000f00 */
[----:B------:R-:W-:Y:S02]  /*f370*/  MOV R224, RZ ;  /* 0x000000ff00e07202 */ /* 0x000fe40000000f00 */
[----:B------:R-:W-:-:S02]  /*f380*/  MOV R69, 0xffffffff ;  /* 0xffffffff00457802 */ /* 0x000fc40000000f00 */
[----:B------:R-:W-:Y:S02]  /*f390*/  MOV R64, 0xf3b0 ;  /* 0x0000f3b000407802 */ /* 0x000fe40000000f00 */
[----:B------:R-:W-:Y:S05]  /*f3a0*/  CALL.REL.NOINC `($__internal_191_$__cuda_sm70_shflsync_up) ;  /* 0x00001b9000007944 */ /* 0x000fea0003c00000 */
[----:B0-----:R-:W-:Y:S01]  /*f3b0*/  HFMA2.MMA R67, -RZ, RZ, 0, 1.1920928955078125e-07 ;  /* 0x00000002ff437435 */ /* 0x001fe200000001ff */
[----:B-1----:R-:W-:Y:S02]  /*f3c0*/  MOV R68, R69 ;  /* 0x0000004500447202 */ /* 0x002fe40000000f00 */
[----:B------:R-:W-:Y:S02]  /*f3d0*/  MOV R226, R227 ;  /* 0x000000e300e27202 */ /* 0x000fe40000000f00 */
[----:B------:R-:W-:Y:S02]  /*f3e0*/  MOV R224, RZ ;  /* 0x000000ff00e07202 */ /* 0x000fe40000000f00 */
[----:B------:R-:W-:Y:S02]  /*f3f0*/  MOV R69, 0xffffffff ;  /* 0xffffffff00457802 */ /* 0x000fe40000000f00 */
[----:B------:R-:W-:Y:S02]  /*f400*/  MOV R64, 0xf420 ;  /* 0x0000f42000407802 */ /* 0x000fe40000000f00 */
[----:B------:R-:W-:Y:S05]  /*f410*/  CALL.REL.NOINC `($__internal_191_$__cuda_sm70_shflsync_up) ;  /* 0x00001b2000007944 */ /* 0x000fea0003c00000 */
[----:B0-----:R-:W-:Y:S01]  /*f420*/  HFMA2.MMA R67, -RZ, RZ, 0, 1.1920928955078125e-07 ;  /* 0x00000002ff437435 */ /* 0x001fe200000001ff */
[----:B-1----:R-:W-:-:S02]  /*f430*/  MOV R70, R69 ;  /* 0x0000004500467202 */ /* 0x002fc40000000f00 */
[----:B------:R-:W-:Y:S02]  /*f440*/  MOV R226, R71 ;  /* 0x0000004700e27202 */ /* 0x000fe40000000f00 */
[----:B------:R-:W-:Y:S02]  /*f450*/  MOV R224, RZ ;  /* 0x000000ff00e07202 */ /* 0x000fe40000000f00 */
[----:B------:R-:W-:Y:S02]  /*f460*/  MOV R69, 0xffffffff ;  /* 0xffffffff00457802 */ /* 0x000fe40000000f00 */
[----:B------:R-:W-:Y:S02]  /*f470*/  MOV R64, 0xf490 ;  /* 0x0000f49000407802 */ /* 0x000fe40000000f00 */
[----:B------:R-:W-:Y:S05]  /*f480*/  CALL.REL.NOINC `($__internal_191_$__cuda_sm70_shflsync_up) ;  /* 0x00001ab000007944 */ /* 0x000fea0003c00000 */
        /* <DEDUP_REMOVED lines=17> */
[----:B------:R-:W-:Y:S05]  /*f5a0*/  CALL.REL.NOINC `($__internal_191_$__cuda_sm70_shflsync_up) ;  /* 0x0000199000007944 */ /* 0x000fea0003c00000 */
[----:B0-----:R-:W-:Y:S01]  /*f5b0*/  HFMA2.MMA R67, -RZ, RZ, 0, 2.384185791015625e-07 ;  /* 0x00000004ff437435 */ /* 0x001fe200000001ff */
[----:B-1----:R-:W-:Y:S02]  /*f5c0*/  MOV R66, R69 ;  /* 0x0000004500427202 */ /* 0x002fe40000000f00 */
[----:B------:R-:W-:Y:S02]  /*f5d0*/  MOV R226, R229 ;  /* 0x000000e500e27202 */ /* 0x000fe40000000f00 */
[----:B------:R-:W-:Y:S02]  /*f5e0*/  MOV R224, RZ ;  /* 0x000000ff00e07202 */ /* 0x000fe40000000f00 */
[----:B------:R-:W-:Y:S02]  /*f5f0*/  MOV R69, 0xffffffff ;  /* 0xffffffff00457802 */ /* 0x000fe40000000f00 */
[----:B------:R-:W-:Y:S02]  /*f600*/  MOV R64, 0xf620 ;  /* 0x0000f62000407802 */ /* 0x000fe40000000f00 */
[----:B------:R-:W-:Y:S05]  /*f610*/  CALL.REL.NOINC `($__internal_191_$__cuda_sm70_shflsync_up) ;  /* 0x0000192000007944 */ /* 0x000fea0003c00000 */
[----:B0-----:R-:W-:Y:S01]  /*f620*/  HFMA2.MMA R67, -RZ, RZ, 0, 2.384185791015625e-07 ;  /* 0x00000004ff437435 */ /* 0x001fe200000001ff */
[----:B-1----:R-:W-:-:S02]  /*f630*/  MOV R68, R69 ;  /* 0x0000004500447202 */ /* 0x002fc40000000f00 */
[----:B------:R-:W-:Y:S02]  /*f640*/  MOV R226, R227 ;  /* 0x000000e300e27202 */ /* 0x000fe40000000f00 */
[----:B------:R-:W-:Y:S02]  /*f650*/  MOV R224, RZ ;  /* 0x000000ff00e07202 */ /* 0x000fe40000000f00 */
[----:B------:R-:W-:Y:S02]  /*f660*/  MOV R69, 0xffffffff ;  /* 0xffffffff00457802 */ /* 0x000fe40000000f00 */
[----:B------:R-:W-:Y:S02]  /*f670*/  MOV R64, 0xf690 ;  /* 0x0000f69000407802 */ /* 0x000fe40000000f00 */
[----:B------:R-:W-:Y:S05]  /*f680*/  CALL.REL.NOINC `($__internal_191_$__cuda_sm70_shflsync_up) ;  /* 0x000018b000007944 */ /* 0x000fea0003c00000 */
[----:B0-----:R-:W-:Y:S01]  /*f690*/  HFMA2.MMA R67, -RZ, RZ, 0, 2.384185791015625e-07 ;  /* 0x00000004ff437435 */ /* 0x001fe200000001ff */
[----:B-1----:R-:W-:Y:S02]  /*f6a0*/  MOV R70, R69 ;  /* 0x0000004500467202 */ /* 0x002fe40000000f00 */
[----:B------:R-:W-:Y:S02]  /*f6b0*/  MOV R226, R71 ;  /* 0x0000004700e27202 */ /* 0x000fe40000000f00 */
[----:B------:R-:W-:-:S02]  /*f6c0*/  MOV R224, RZ ;  /* 0x000000ff00e07202 */ /* 0x000fc40000000f00 */
[----:B------:R-:W-:Y:S02]  /*f6d0*/  MOV R69, 0xffffffff ;  /* 0xffffffff00457802 */ /* 0x000fe40000000f00 */
[----:B------:R-:W-:Y:S02]  /*f6e0*/  MOV R64, 0xf700 ;  /* 0x0000f70000407802 */ /* 0x000fe40000000f00 */
[----:B------:R-:W-:Y:S05]  /*f6f0*/  CALL.REL.NOINC `($__internal_191_$__cuda_sm70_shflsync_up) ;  /* 0x0000184000007944 */ /* 0x000fea0003c00000 */
        /* <DEDUP_REMOVED lines=17> */
[----:B------:R-:W-:Y:S05]  /*f810*/  CALL.REL.NOINC `($__internal_191_$__cuda_sm70_shflsync_up) ;  /* 0x0000172000007944 */ /* 0x000fea0003c00000 */
[----:B0-----:R-:W-:Y:S01]  /*f820*/  HFMA2.MMA R67, -RZ, RZ, 0, 4.76837158203125e-07 ;  /* 0x00000008ff437435 */ /* 0x001fe200000001ff */
[----:B-1----:R-:W-:-:S02]  /*f830*/  MOV R66, R69 ;  /* 0x0000004500427202 */ /* 0x002fc40000000f00 */
[----:B------:R-:W-:Y:S02]  /*f840*/  MOV R226, R229 ;  /* 0x000000e500e27202 */ /* 0x000fe40000000f00 */
[----:B------:R-:W-:Y:S02]  /*f850*/  MOV R224, RZ ;  /* 0x000000ff00e07202 */ /* 0x000fe40000000f00 */
[----:B------:R-:W-:Y:S02]  /*f860*/  MOV R69, 0xffffffff ;  /* 0xffffffff00457802 */ /* 0x000fe40000000f00 */
[----:B------:R-:W-:Y:S02]  /*f870*/  MOV R64, 0xf890 ;  /* 0x0000f89000407802 */ /* 0x000fe40000000f00 */
[----:B------:R-:W-:Y:S05]  /*f880*/  CALL.REL.NOINC `($__internal_191_$__cuda_sm70_shflsync_up) ;  /* 0x000016b000007944 */ /* 0x000fea0003c00000 */
[----:B0-----:R-:W-:Y:S01]  /*f890*/  HFMA2.MMA R67, -RZ, RZ, 0, 4.76837158203125e-07 ;  /* 0x00000008ff437435 */ /* 0x001fe200000001ff */
[----:B-1----:R-:W-:Y:S02]  /*f8a0*/  MOV R68, R69 ;  /* 0x0000004500447202 */ /* 0x002fe40000000f00 */
[----:B------:R-:W-:Y:S02]  /*f8b0*/  MOV R226, R227 ;  /* 0x000000e300e27202 */ /* 0x000fe40000000f00 */
[----:B------:R-:W-:-:S02]  /*f8c0*/  MOV R224, RZ ;  /* 0x000000ff00e07202 */ /* 0x000fc40000000f00 */
[----:B------:R-:W-:Y:S02]  /*f8d0*/  MOV R69, 0xffffffff ;  /* 0xffffffff00457802 */ /* 0x000fe40000000f00 */
[----:B------:R-:W-:Y:S02]  /*f8e0*/  MOV R64, 0xf900 ;  /* 0x0000f90000407802 */ /* 0x000fe40000000f00 */
[----:B------:R-:W-:Y:S05]  /*f8f0*/  CALL.REL.NOINC `($__internal_191_$__cuda_sm70_shflsync_up) ;  /* 0x0000164000007944 */ /* 0x000fea0003c00000 */
[----:B0-----:R-:W-:Y:S01]  /*f900*/  HFMA2.MMA R67, -RZ, RZ, 0, 4.76837158203125e-07 ;  /* 0x00000008ff437435 */ /* 0x001fe200000001ff */
[----:B-1----:R-:W-:Y:S02]  /*f910*/  MOV R70, R69 ;  /* 0x0000004500467202 */ /* 0x002fe40000000f00 */
[----:B------:R-:W-:Y:S02]  /*f920*/  MOV R226, R71 ;  /* 0x0000004700e27202 */ /* 0x000fe40000000f00 */
[----:B------:R-:W-:Y:S02]  /*f930*/  MOV R224, RZ ;  /* 0x000000ff00e07202 */ /* 0x000fe40000000f00 */
[----:B------:R-:W-:Y:S02]  /*f940*/  MOV R69, 0xffffffff ;  /* 0xffffffff00457802 */ /* 0x000fe40000000f00 */
[----:B------:R-:W-:-:S02]  /*f950*/  MOV R64, 0xf970 ;  /* 0x0000f97000407802 */ /* 0x000fc40000000f00 */
[----:B------:R-:W-:Y:S05]  /*f960*/  CALL.REL.NOINC `($__internal_191_$__cuda_sm70_shflsync_up) ;  /* 0x000015d000007944 */ /* 0x000fea0003c00000 */
        /* <DEDUP_REMOVED lines=21> */
[----:B------:R-:W-:Y:S05]  /*fac0*/  CALL.REL.NOINC `($__internal_191_$__cuda_sm70_shflsync_up) ;  /* 0x0000147000007944 */ /* 0x000fea0003c00000 */
[----:B0-----:R-:W-:Y:S01]  /*fad0*/  HFMA2.MMA R67, -RZ, RZ, 0, 9.5367431640625e-07 ;  /* 0x00000010ff437435 */ /* 0x001fe200000001ff */
[----:B-1----:R-:W-:Y:S02]  /*fae0*/  MOV R228, R69 ;  /* 0x0000004500e47202 */ /* 0x002fe40000000f00 */
[----:B------:R-:W-:-:S02]  /*faf0*/  MOV R226, R229 ;  /* 0x000000e500e27202 */ /* 0x000fc40000000f00 */
[----:B------:R-:W-:Y:S02]  /*fb00*/  MOV R224, RZ ;  /* 0x000000ff00e07202 */ /* 0x000fe40000000f00 */
[----:B------:R-:W-:Y:S02]  /*fb10*/  MOV R69, 0xffffffff ;  /* 0xffffffff00457802 */ /* 0x000fe40000000f00 */
[----:B------:R-:W-:Y:S02]  /*fb20*/  MOV R64, 0xfb40 ;  /* 0x0000fb4000407802 */ /* 0x000fe40000000f00 */
[----:B------:R-:W-:Y:S05]  /*fb30*/  CALL.REL.NOINC `($__internal_191_$__cuda_sm70_shflsync_up) ;  /* 0x0000140000007944 */ /* 0x000fea0003c00000 */
[----:B0-----:R-:W-:Y:S01]  /*fb40*/  HFMA2.MMA R67, -RZ, RZ, 0, 9.5367431640625e-07 ;  /* 0x00000010ff437435 */ /* 0x001fe200000001ff */
[----:B-1----:R-:W-:Y:S02]  /*fb50*/  MOV R230, R69 ;  /* 0x0000004500e67202 */ /* 0x002fe40000000f00 */
[----:B------:R-:W-:Y:S02]  /*fb60*/  MOV R226, R227 ;  /* 0x000000e300e27202 */ /* 0x000fe40000000f00 */
[----:B------:R-:W-:Y:S02]  /*fb70*/  MOV R224, RZ ;  /* 0x000000ff00e07202 */ /* 0x000fe40000000f00 */
[----:B------:R-:W-:-:S02]  /*fb80*/  MOV R69, 0xffffffff ;  /* 0xffffffff00457802 */ /* 0x000fc40000000f00 */
[----:B------:R-:W-:Y:S02]  /*fb90*/  MOV R64, 0xfbb0 ;  /* 0x0000fbb000407802 */ /* 0x000fe40000000f00 */
[----:B------:R-:W-:Y:S05]  /*fba0*/  CALL.REL.NOINC `($__internal_191_$__cuda_sm70_shflsync_up) ;  /* 0x0000139000007944 */ /* 0x000fea0003c00000 */
[----:B0-----:R-:W-:Y:S01]  /*fbb0*/  HFMA2.MMA R67, -RZ, RZ, 0, 9.5367431640625e-07 ;  /* 0x00000010ff437435 */ /* 0x001fe200000001ff */
[----:B-1----:R-:W-:Y:S02]  /*fbc0*/  MOV R232, R69 ;  /* 0x0000004500e87202 */ /* 0x002fe40000000f00 */
[----:B------:R-:W-:Y:S02]  /*fbd0*/  MOV R226, R71 ;  /* 0x0000004700e27202 */ /* 0x000fe40000000f00 */
[----:B------:R-:W-:Y:S02]  /*fbe0*/  MOV R224, RZ ;  /* 0x000000ff00e07202 */ /* 0x000fe40000000f00 */
[----:B------:R-:W-:Y:S02]  /*fbf0*/  MOV R69, 0xffffffff ;  /* 0xffffffff00457802 */ /* 0x000fe40000000f00 */
[----:B------:R-:W-:Y:S02]  /*fc00*/  MOV R64, 0xfc20 ;  /* 0x0000fc2000407802 */ /* 0x000fe40000000f00 */
[----:B------:R-:W-:Y:S05]  /*fc10*/  CALL.REL.NOINC `($__internal_191_$__cuda_sm70_shflsync_up) ;  /* 0x0000132000007944 */ /* 0x000fea0003c00000 */
[----:B01----:R-:W-:Y:S05]  /*fc20*/  BRA `(.L_x_8090) ;  /* 0xffff7b7000007947 */ /* 0x003fea000383ffff */
.L_x_7991:
[----:B0-----:R-:W-:Y:S01]  /*fc30*/  HFMA2.MMA R67, -RZ, RZ, 0, 5.9604644775390625e-08 ;  /* 0x00000001ff437435 */ /* 0x001fe200000001ff */
[----:B------:R-:W-:-:S02]  /*fc40*/  MOV R224, RZ ;  /* 0x000000ff00e07202 */ /* 0x000fc40000000f00 */
[----:B------:R-:W-:Y:S02]  /*fc50*/  MOV R69, 0xffffffff ;  /* 0xffffffff00457802 */ /* 0x000fe40000000f00 */
[----:B------:R-:W-:Y:S02]  /*fc60*/  MOV R64, 0xfc80 ;  /* 0x0000fc8000407802 */ /* 0x000fe40000000f00 */
[----:B-1---5:R-:W-:Y:S05]  /*fc70*/  CALL.REL.NOINC `($__internal_191_$__cuda_sm70_shflsync_up) ;  /* 0x000012c000007944 */ /* 0x022fea0003c00000 */
[----:B0-----:R-:W-:Y:S01]  /*fc80*/  HFMA2.MMA R67, -RZ, RZ, 0, 5.9604644775390625e-08 ;  /* 0x00000001ff437435 */ /* 0x001fe200000001ff */
[----:B-1----:R-:W-:Y:S02]  /*fc90*/  MOV R66, R69 ;  /* 0x0000004500427202 */ /* 0x002fe40000000f00 */
[----:B------:R-:W-:Y:S02]  /*fca0*/  MOV R226, R225 ;  /* 0x000000e100e27202 */ /* 0x000fe40000000f00 */
[----:B------:R-:W-:Y:S02]  /*fcb0*/  MOV R224, RZ ;  /* 0x000000ff00e07202 */ /* 0x000fe40000000f00 */
[----:B------:R-:W-:Y:S02]  /*fcc0*/  MOV R69, 0xffffffff ;  /* 0xffffffff00457802 */ /* 0x000fe40000000f00 */
[----:B------:R-:W-:-:S02]  /*fcd0*/  MOV R64, 0xfcf0 ;  /* 0x0000fcf000407802 */ /* 0x000fc40000000f00 */
        /* <DEDUP_REMOVED lines=8> */
[----:B0-----:R-:W-:Y:S01]  /*fd60*/  HFMA2.MMA R67, -RZ, RZ, 0, 5.9604644775390625e-08 ;  /* 0x00000001ff437435 */ /* 0x001fe200000001ff */
[----:B-1----:R-:W-:Y:S02]  /*fd70*/  MOV R71, R69 ;  /* 0x0000004500477202 */ /* 0x002fe40000000f00 */
[----:B------:R-:W-:Y:S02]  /*fd80*/  MOV R226, R70 ;  /* 0x0000004600e27202 */ /* 0x000fe40000000f00 */
[----:B------:R-:W-:-:S02]  /*fd90*/  MOV R224, RZ ;  /* 0x000000ff00e07202 */ /* 0x000fc40000000f00 */
[----:B------:R-:W-:Y:S02]  /*fda0*/  MOV R69, 0xffffffff ;  /* 0xffffffff00457802 */ /* 0x000fe40000000f00 */
[----:B------:R-:W-:Y:S02]  /*fdb0*/  MOV R64, 0xfdd0 ;  /* 0x0000fdd000407802 */ /* 0x000fe40000000f00 */
[----:B------:R-:W-:Y:S05]  /*fdc0*/  CALL.REL.NOINC `($__internal_191_$__cuda_sm70_shflsync_up) ;  /* 0x0000117000007944 */ /* 0x000fea0003c00000 */
        /* <DEDUP_REMOVED lines=8> */
[----:B------:R-:W-:Y:S05]  /*fe50*/  CALL.REL.NOINC `($__internal_190_$__cuda_sm70_shflsync_idx_p) ;  /* 0x000010a000007944 */ /* 0x000fea0003c00000 */
[----:B0-----:R-:W-:Y:S01]  /*fe60*/  HFMA2.MMA R68, -RZ, RZ, 0, 0 ;  /* 0x00000000ff447435 */ /* 0x001fe200000001ff */
[----:B-1----:R-:W-:Y:S02]  /*fe70*/  MOV R60, R66 ;  /* 0x00000042003c7202 */ /* 0x002fe40000000f00 */
[----:B------:R-:W-:Y:S02]  /*fe80*/  MOV R67, R61 ;  /* 0x0000003d00437202 */ /* 0x000fe40000000f00 */
[----:B------:R-:W-:Y:S02]  /*fe90*/  MOV R69, 0x1f ;  /* 0x0000001f00457802 */ /* 0x000fe40000000f00 */
[----:B------:R-:W-:Y:S02]  /*fea0*/  MOV R66, 0xffffffff ;  /* 0xffffffff00427802 */ /* 0x000fe40000000f00 */
[----:B------:R-:W-:-:S02]  /*feb0*/  MOV R64, 0xfed0 ;  /* 0x0000fed000407802 */ /* 0x000fc40000000f00 */
[----:B------:R-:W-:Y:S05]  /*fec0*/  CALL.REL.NOINC `($__internal_190_$__cuda_sm70_shflsync_idx_p) ;  /* 0x0000103000007944 */ /* 0x000fea0003c00000 */
[----:B0-----:R-:W-:Y:S01]  /*fed0*/  HFMA2.MMA R68, -RZ, RZ, 0, 0 ;  /* 0x00000000ff447435 */ /* 0x001fe200000001ff */
[----:B-1----:R-:W-:-:S02]  /*fee0*/  MOV R61, R66 ;  /* 0x00000042003d7202 */ /* 0x002fc40000000f00 */
[----:B------:R-:W-:Y:S02]  /*fef0*/  MOV R67, R62 ;  /* 0x0000003e00437202 */ /* 0x000fe40000000f00 */
[----:B------:R-:W-:Y:S02]  /*ff00*/  MOV R69, 0x1f ;  /* 0x0000001f00457802 */ /* 0x000fe40000000f00 */
[----:B------:R-:W-:Y:S02]  /*ff10*/  MOV R66, 0xffffffff ;  /* 0xffffffff00427802 */ /* 0x000fe40000000f00 */
[----:B------:R-:W-:Y:S02]  /*ff20*/  MOV R64, 0xff40 ;  /* 0x0000ff4000407802 */ /* 0x000fe40000000f00 */
[----:B------:R-:W-:Y:S05]  /*ff30*/  CALL.REL.NOINC `($__internal_190_$__cuda_sm70_shflsync_idx_p) ;  /* 0x00000fc000007944 */ /* 0x000fea0003c00000 */
[----:B0-----:R-:W-:Y:S01]  /*ff40*/  HFMA2.MMA R68, -RZ, RZ, 0, 0 ;  /* 0x00000000ff447435 */ /* 0x001fe200000001ff */
[----:B-1----:R-:W-:Y:S02]  /*ff50*/  MOV R62, R66 ;  /* 0x00000042003e7202 */ /* 0x002fe40000000f00 */
[----:B------:R-:W-:Y:S02]  /*ff60*/  MOV R67, R63 ;  /* 0x0000003f00437202 */ /* 0x000fe40000000f00 */
[----:B------:R-:W-:-:S02]  /*ff70*/  MOV R69, 0x1f ;  /* 0x0000001f00457802 */ /* 0x000fc40000000f00 */
[----:B------:R-:W-:Y:S02]  /*ff80*/  MOV R66, 0xffffffff ;  /* 0xffffffff00427802 */ /* 0x000fe40000000f00 */
[----:B------:R-:W-:Y:S02]  /*ff90*/  MOV R64, 0xffb0 ;  /* 0x0000ffb000407802 */ /* 0x000fe40000000f00 */
[----:B------:R-:W-:Y:S05]  /*ffa0*/  CALL.REL.NOINC `($__internal_190_$__cuda_sm70_shflsync_idx_p) ;  /* 0x00000f5000007944 */ /* 0x000fea0003c00000 */
[----:B-1----:R-:W-:Y:S01]  /*ffb0*/  MOV R63, R66 ;  /* 0x00000042003f7202 */ /* 0x002fe20000000f00 */
[----:B0-----:R-:W-:Y:S05]  /*ffc0*/  BRA `(.L_x_8091) ;  /* 0xffff7b0000007947 */ /* 0x001fea000383ffff */
.L_x_7994:
[----:B------:R-:W-:Y:S01]  /*ffd0*/  HFMA2.MMA R231, -RZ, RZ, 0, 5.9604644775390625e-08 ;  /* 0x00000001ffe77435 */ /* 0x000fe200000001ff */
[----:B------:R-:W-:Y:S02]  /*ffe0*/  MOV R66, R226 ;  /* 0x000000e200427202 */ /* 0x000fe40000000f00 */
[----:B------:R-:W-:Y:S02]  /*fff0*/  MOV R68, 0x1f ;  /* 0x0000001f00447802 */ /* 0x000fe40000000f00 */
[----:B------:R-:W-:Y:S02]  /*10000*/  MOV R233, 0xffffffff ;  /* 0xffffffff00e97802 */ /* 0x000fe40000000f00 */
[----:B------:R-:W-:-:S02]  /*10010*/  MOV R64, 0x10030 ;  /* 0x0001003000407802 */ /* 0x000fc40000000f00 */
[----:B------:R-:W-:Y:S05]  /*10020*/  CALL.REL.NOINC `($__internal_189_$__cuda_sm70_shflsync_down) ;  /* 0x00000e9000007944 */ /* 0x000fea0003c00000 */
[----:B-1----:R-:W-:Y:S01]  /*10030*/  MOV R67, R231 ;  /* 0x000000e700437202 */ /* 0x002fe20000000f00 */
[----:B0-----:R-:W-:Y:S05]  /*10040*/  BRA `(.L_x_8092) ;  /* 0xffff8d7000007947 */ /* 0x001fea000383ffff */
.L_x_7995:
[----:B------:R-:W-:Y:S01]  /*10050*/  HFMA2.MMA R231, -RZ, RZ, 0, 5.9604644775390625e-08 ;  /* 0x00000001ffe77435 */ /* 0x000fe200000001ff */
[----:B------:R-:W-:-:S02]  /*10060*/  MOV R66, R224 ;  /* 0x000000e000427202 */ /* 0x000fc40000000f00 */
[----:B------:R-:W-:Y:S02]  /*10070*/  MOV R68, 0x1f ;  /* 0x0000001f00447802 */ /* 0x000fe40000000f00 */
[----:B------:R-:W-:Y:S02]  /*10080*/  MOV R233, 0xffffffff ;  /* 0xffffffff00e97802 */ /* 0x000fe40000000f00 */
[----:B------:R-:W-:Y:S02]  /*10090*/  MOV R64, 0x100b0 ;  /* 0x000100b000407802 */ /* 0x000fe40000000f00 */
[----:B01----:R-:W-:Y:S05]  /*100a0*/  CALL.REL.NOINC `($__internal_189_$__cuda_sm70_shflsync_down) ;  /* 0x00000e1000007944 */ /* 0x003fea0003c00000 */
[----:B-1----:R-:W-:Y:S01]  /*100b0*/  MOV R69, R231 ;  /* 0x000000e700457202 */ /* 0x002fe20000000f00 */
[----:B------:R-:W-:Y:S01]  /*100c0*/  HFMA2.MMA R231, -RZ, RZ, 0, 5.9604644775390625e-08 ;  /* 0x00000001ffe77435 */ /* 0x000fe200000001ff */
[----:B0-----:R-:W-:Y:S02]  /*100d0*/  MOV R66, R71 ;  /* 0x0000004700427202 */ /* 0x001fe40000000f00 */
[----:B------:R-:W-:Y:S02]  /*100e0*/  MOV R68, 0x1f ;  /* 0x0000001f00447802 */ /* 0x000fe40000000f00 */
[----:B------:R-:W-:-:S02]  /*100f0*/  MOV R233, 0xffffffff ;  /* 0xffffffff00e97802 */ /* 0x000fc40000000f00 */
[----:B------:R-:W-:Y:S02]  /*10100*/  MOV R64, 0x10120 ;  /* 0x0001012000407802 */ /* 0x000fe40000000f00 */
[----:B------:R-:W-:Y:S05]  /*10110*/  CALL.REL.NOINC `($__internal_189_$__cuda_sm70_shflsync_down) ;  /* 0x00000da000007944 */ /* 0x000fea0003c00000 */
[----:B-1----:R-:W-:Y:S01]  /*10120*/  MOV R221, R231 ;  /* 0x000000e700dd7202 */ /* 0x002fe20000000f00 */
[----:B------:R-:W-:Y:S01]  /*10130*/  HFMA2.MMA R231, -RZ, RZ, 0, 5.9604644775390625e-08 ;  /* 0x00000001ffe77435 */ /* 0x000fe200000001ff */
[----:B0-----:R-:W-:Y:S02]  /*10140*/  MOV R66, R70 ;  /* 0x0000004600427202 */ /* 0x001fe40000000f00 */
[----:B------:R-:W-:Y:S02]  /*10150*/  MOV R68, 0x1f ;  /* 0x0000001f00447802 */ /* 0x000fe40000000f00 */
[----:B------:R-:W-:Y:S02]  /*10160*/  MOV R233, 0xffffffff ;  /* 0xffffffff00e97802 */ /* 0x000fe40000000f00 */
[----:B------:R-:W-:Y:S02]  /*10170*/  MOV R64, 0x10190 ;  /* 0x0001019000407802 */ /* 0x000fe40000000f00 */
[----:B------:R-:W-:Y:S05]  /*10180*/  CALL.REL.NOINC `($__internal_189_$__cuda_sm70_shflsync_down) ;  /* 0x00000d3000007944 */ /* 0x000fea0003c00000 */
[----:B-1----:R-:W-:Y:S01]  /*10190*/  MOV R65, R231 ;  /* 0x000000e700417202 */ /* 0x002fe20000000f00 */
[----:B0-----:R-:W-:Y:S05]  /*101a0*/  BRA `(.L_x_8093) ;  /* 0xffff8c5000007947 */ /* 0x001fea000383ffff */
.L_x_7998:
[----:B------:R-:W-:Y:S01]  /*101b0*/  HFMA2.MMA R231, -RZ, RZ, 0, 1.1920928955078125e-07 ;  /* 0x00000002ffe77435 */ /* 0x000fe200000001ff */
[----:B------:R-:W-:-:S02]  /*101c0*/  MOV R66, R226 ;  /* 0x000000e200427202 */ /* 0x000fc40000000f00 */
[----:B------:R-:W-:Y:S02]  /*101d0*/  MOV R68, 0x1f ;  /* 0x0000001f00447802 */ /* 0x000fe40000000f00 */
[----:B------:R-:W-:Y:S02]  /*101e0*/  MOV R233, 0xffffffff ;  /* 0xffffffff00e97802 */ /* 0x000fe40000000f00 */
[----:B------:R-:W-:Y:S02]  /*101f0*/  MOV R64, 0x10210 ;  /* 0x0001021000407802 */ /* 0x000fe40000000f00 */
[----:B01234-:R-:W-:Y:S05]  /*10200*/  CALL.REL.NOINC `($__internal_189_$__cuda_sm70_shflsync_down) ;  /* 0x00000cb000007944 */ /* 0x01ffea0003c00000 */
[----:B-1----:R-:W-:Y:S01]  /*10210*/  MOV R67, R231 ;  /* 0x000000e700437202 */ /* 0x002fe20000000f00 */
[----:B------:R-:W-:Y:S01]  /*10220*/  HFMA2.MMA R231, -RZ, RZ, 0, 1.1920928955078125e-07 ;  /* 0x00000002ffe77435 */ /* 0x000fe200000001ff */
[----:B0-----:R-:W-:Y:S02]  /*10230*/  MOV R66, R224 ;  /* 0x000000e000427202 */ /* 0x001fe40000000f00 */
[----:B------:R-:W-:Y:S02]  /*10240*/  MOV R68, 0x1f ;  /* 0x0000001f00447802 */ /* 0x000fe40000000f00 */
[----:B------:R-:W-:-:S02]  /*10250*/  MOV R233, 0xffffffff ;  /* 0xffffffff00e97802 */ /* 0x000fc40000000f00 */
[----:B------:R-:W-:Y:S02]  /*10260*/  MOV R64, 0x10280 ;  /* 0x0001028000407802 */ /* 0x000fe40000000f00 */
[----:B------:R-:W-:Y:S05]  /*10270*/  CALL.REL.NOINC `($__internal_189_$__cuda_sm70_shflsync_down) ;  /* 0x00000c4000007944 */ /* 0x000fea0003c00000 */
[----:B-1----:R-:W-:Y:S01]  /*10280*/  MOV R69, R231 ;  /* 0x000000e700457202 */ /* 0x002fe20000000f00 */
[----:B------:R-:W-:Y:S01]  /*10290*/  HFMA2.MMA R231, -RZ, RZ, 0, 1.1920928955078125e-07 ;  /* 0x00000002ffe77435 */ /* 0x000fe200000001ff */
[----:B0-----:R-:W-:Y:S02]  /*102a0*/  MOV R66, R71 ;  /* 0x0000004700427202 */ /* 0x001fe40000000f00 */
[----:B------:R-:W-:Y:S02]  /*102b0*/  MOV R68, 0x1f ;  /* 0x0000001f00447802 */ /* 0x000fe40000000f00 */
[----:B------:R-:W-:Y:S02]  /*102c0*/  MOV R233, 0xffffffff ;  /* 0xffffffff00e97802 */ /* 0x000fe40000000f00 */
[----:B------:R-:W-:Y:S02]  /*102d0*/  MOV R64, 0x102f0 ;  /* 0x000102f000407802 */ /* 0x000fe40000000f00 */
[----:B------:R-:W-:Y:S05]  /*102e0*/  CALL.REL.NOINC `($__internal_189_$__cuda_sm70_shflsync_down) ;  /* 0x00000bd000007944 */ /* 0x000fea0003c00000 */
[----:B-1----:R-:W-:Y:S01]  /*102f0*/  MOV R221, R231 ;  /* 0x000000e700dd7202 */ /* 0x002fe20000000f00 */
[----:B------:R-:W-:Y:S01]  /*10300*/  HFMA2.MMA R231, -RZ, RZ, 0, 1.1920928955078125e-07 ;  /* 0x00000002ffe77435 */ /* 0x000fe200000001ff */
[----:B0-----:R-:W-:-:S02]  /*10310*/  MOV R66, R70 ;  /* 0x0000004600427202 */ /* 0x001fc40000000f00 */
[----:B------:R-:W-:Y:S02]  /*10320*/  MOV R68, 0x1f ;  /* 0x0000001f00447802 */ /* 0x000fe40000000f00 */
[----:B------:R-:W-:Y:S02]  /*10330*/  MOV R233, 0xffffffff ;  /* 0xffffffff00e97802 */ /* 0x000fe40000000f00 */
[----:B------:R-:W-:Y:S02]  /*10340*/  MOV R64, 0x10360 ;  /* 0x0001036000407802 */ /* 0x000fe40000000f00 */
[----:B------:R-:W-:Y:S05]  /*10350*/  CALL.REL.NOINC `($__internal_189_$__cuda_sm70_shflsync_down) ;  /* 0x00000b6000007944 */ /* 0x000fea0003c00000 */
[----:B-1----:R-:W-:Y:S01]  /*10360*/  MOV R65, R231 ;  /* 0x000000e700417202 */ /* 0x002fe20000000f00 */
[----:B0-----:R-:W-:Y:S05]  /*10370*/  BRA `(.L_x_8094) ;  /* 0xffff8bd000007947 */ /* 0x001fea000383ffff */
.L_x_8001:
[----:B------:R-:W-:Y:S01]  /*10380*/  HFMA2.MMA R231, -RZ, RZ, 0, 2.384185791015625e-07 ;  /* 0x00000004ffe77435 */ /* 0x000fe200000001ff */
[----:B------:R-:W-:Y:S02]  /*10390*/  MOV R66, R226 ;  /* 0x000000e200427202 */ /* 0x000fe40000000f00 */
[----:B------:R-:W-:Y:S02]  /*103a0*/  MOV R68, 0x1f ;  /* 0x0000001f00447802 */ /* 0x000fe40000000f00 */
[----:B------:R-:W-:-:S02]  /*103b0*/  MOV R233, 0xffffffff ;  /* 0xffffffff00e97802 */ /* 0x000fc40000000f00 */
[----:B------:R-:W-:Y:S02]  /*103c0*/  MOV R64, 0x103e0 ;  /* 0x000103e000407802 */ /* 0x000fe40000000f00 */
[----:B01234-:R-:W-:Y:S05]  /*103d0*/  CALL.REL.NOINC `($__internal_189_$__cuda_sm70_shflsync_down) ;  /* 0x00000ae000007944 */ /* 0x01ffea0003c00000 */
[----:B-1----:R-:W-:Y:S01]  /*103e0*/  MOV R67, R231 ;  /* 0x000000e700437202 */ /* 0x002fe20000000f00 */
[----:B0-----:R-:W-:Y:S05]  /*103f0*/  BRA `(.L_x_8095) ;  /* 0xffff8c7000007947 */ /* 0x001fea000383ffff */
.L_x_8002:
[----:B------:R-:W-:Y:S01]  /*10400*/  HFMA2.MMA R231, -RZ, RZ, 0, 2.384185791015625e-07 ;  /* 0x00000004ffe77435 */ /* 0x000fe200000001ff */
[----:B------:R-:W-:Y:S02]  /*10410*/  MOV R66, R224 ;  /* 0x000000e000427202 */ /* 0x000fe40000000f00 */
[----:B------:R-:W-:Y:S02]  /*10420*/  MOV R68, 0x1f ;  /* 0x0000001f00447802 */ /* 0x000fe40000000f00 */
[----:B------:R-:W-:Y:S02]  /*10430*/  MOV R233, 0xffffffff ;  /* 0xffffffff00e97802 */ /* 0x000fe40000000f00 */
[----:B------:R-:W-:Y:S02]  /*10440*/  MOV R64, 0x10460 ;  /* 0x0001046000407802 */ /* 0x000fe40000000f00 */
[----:B01234-:R-:W-:Y:S05]  /*10450*/  CALL.REL.NOINC `($__internal_189_$__cuda_sm70_shflsync_down) ;  /* 0x00000a6000007944 */ /* 0x01ffea0003c00000 */
[----:B-1----:R-:W-:Y:S01]  /*10460*/  MOV R69, R231 ;  /* 0x000000e700457202 */ /* 0x002fe20000000f00 */
[----:B------:R-:W-:Y:S01]  /*10470*/  HFMA2.MMA R231, -RZ, RZ, 0, 2.384185791015625e-07 ;  /* 0x00000004ffe77435 */ /* 0x000fe200000001ff */
[----:B0-----:R-:W-:-:S02]  /*10480*/  MOV R66, R71 ;  /* 0x0000004700427202 */ /* 0x001fc40000000f00 */
[----:B------:R-:W-:Y:S02]  /*10490*/  MOV R68, 0x1f ;  /* 0x0000001f00447802 */ /* 0x000fe40000000f00 */
[----:B------:R-:W-:Y:S02]  /*104a0*/  MOV R233, 0xffffffff ;  /* 0xffffffff00e97802 */ /* 0x000fe40000000f00 */
[----:B------:R-:W-:Y:S02]  /*104b0*/  MOV R64, 0x104d0 ;  /* 0x000104d000407802 */ /* 0x000fe40000000f00 */
[----:B------:R-:W-:Y:S05]  /*104c0*/  CALL.REL.NOINC `($__internal_189_$__cuda_sm70_shflsync_down) ;  /* 0x000009f000007944 */ /* 0x000fea0003c00000 */
[----:B-1----:R-:W-:Y:S01]  /*104d0*/  MOV R221, R231 ;  /* 0x000000e700dd7202 */ /* 0x002fe20000000f00 */
[----:B------:R-:W-:Y:S01]  /*104e0*/  HFMA2.MMA R231, -RZ, RZ, 0, 2.384185791015625e-07 ;  /* 0x00000004ffe77435 */ /* 0x000fe200000001ff */
[----:B0-----:R-:W-:Y:S02]  /*104f0*/  MOV R66, R70 ;  /* 0x0000004600427202 */ /* 0x001fe40000000f00 */
[----:B------:R-:W-:Y:S02]  /*10500*/  MOV R68, 0x1f ;  /* 0x0000001f00447802 */ /* 0x000fe40000000f00 */
[----:B------:R-:W-:-:S02]  /*10510*/  MOV R233, 0xffffffff ;  /* 0xffffffff00e97802 */ /* 0x000fc40000000f00 */
[----:B------:R-:W-:Y:S02]  /*10520*/  MOV R64, 0x10540 ;  /* 0x0001054000407802 */ /* 0x000fe40000000f00 */
[----:B------:R-:W-:Y:S05]  /*10530*/  CALL.REL.NOINC `($__internal_189_$__cuda_sm70_shflsync_down) ;  /* 0x0000098000007944 */ /* 0x000fea0003c00000 */
[----:B-1----:R-:W-:Y:S01]  /*10540*/  MOV R65, R231 ;  /* 0x000000e700417202 */ /* 0x002fe20000000f00 */
[----:B0-----:R-:W-:Y:S05]  /*10550*/  BRA `(.L_x_8096) ;  /* 0xffff8b5000007947 */ /* 0x001fea000383ffff */
.L_x_8005:
[----:B------:R-:W-:Y:S01]  /*10560*/  HFMA2.MMA R231, -RZ, RZ, 0, 4.76837158203125e-07 ;  /* 0x00000008ffe77435 */ /* 0x000fe200000001ff */
[----:B------:R-:W-:Y:S02]  /*10570*/  MOV R66, R226 ;  /* 0x000000e200427202 */ /* 0x000fe40000000f00 */
[----:B------:R-:W-:Y:S02]  /*10580*/  MOV R68, 0x1f ;  /* 0x0000001f00447802 */ /* 0x000fe40000000f00 */
[----:B------:R-:W-:Y:S02]  /*10590*/  MOV R233, 0xffffffff ;  /* 0xffffffff00e97802 */ /* 0x000fe40000000f00 */
[----:B------:R-:W-:Y:S02]  /*105a0*/  MOV R64, 0x105c0 ;  /* 0x000105c000407802 */ /* 0x000fe40000000f00 */
[----:B01234-:R-:W-:Y:S05]  /*105b0*/  CALL.REL.NOINC `($__internal_189_$__cuda_sm70_shflsync_down) ;  /* 0x0000090000007944 */ /* 0x01ffea0003c00000 */
[----:B-1----:R-:W-:Y:S01]  /*105c0*/  MOV R67, R231 ;  /* 0x000000e700437202 */ /* 0x002fe20000000f00 */
[----:B------:R-:W-:Y:S01]  /*105d0*/  HFMA2.MMA R231, -RZ, RZ, 0, 4.76837158203125e-07 ;  /* 0x00000008ffe77435 */ /* 0x000fe200000001ff */
[----:B0-----:R-:W-:-:S02]  /*105e0*/  MOV R66, R224 ;  /* 0x000000e000427202 */ /* 0x001fc40000000f00 */
[----:B------:R-:W-:Y:S02]  /*105f0*/  MOV R68, 0x1f ;  /* 0x0000001f00447802 */ /* 0x000fe40000000f00 */
[----:B------:R-:W-:Y:S02]  /*10600*/  MOV R233, 0xffffffff ;  /* 0xffffffff00e97802 */ /* 0x000fe40000000f00 */
[----:B------:R-:W-:Y:S02]  /*10610*/  MOV R64, 0x10630 ;  /* 0x0001063000407802 */ /* 0x000fe40000000f00 */
[----:B------:R-:W-:Y:S05]  /*10620*/  CALL.REL.NOINC `($__internal_189_$__cuda_sm70_shflsync_down) ;  /* 0x0000089000007944 */ /* 0x000fea0003c00000 */
[----:B-1----:R-:W-:Y:S01]  /*10630*/  MOV R69, R231 ;  /* 0x000000e700457202 */ /* 0x002fe20000000f00 */
[----:B------:R-:W-:Y:S01]  /*10640*/  HFMA2.MMA R231, -RZ, RZ, 0, 4.76837158203125e-07 ;  /* 0x00000008ffe77435 */ /* 0x000fe200000001ff */
[----:B0-----:R-:W-:Y:S02]  /*10650*/  MOV R66, R71 ;  /* 0x0000004700427202 */ /* 0x001fe40000000f00 */
[----:B------:R-:W-:Y:S02]  /*10660*/  MOV R68, 0x1f ;  /* 0x0000001f00447802 */ /* 0x000fe40000000f00 */
[----:B------:R-:W-:-:S02]  /*10670*/  MOV R233, 0xffffffff ;  /* 0xffffffff00e97802 */ /* 0x000fc40000000f00 */
[----:B------:R-:W-:Y:S02]  /*10680*/  MOV R64, 0x106a0 ;  /* 0x000106a000407802 */ /* 0x000fe40000000f00 */
[----:B------:R-:W-:Y:S05]  /*10690*/  CALL.REL.NOINC `($__internal_189_$__cuda_sm70_shflsync_down) ;  /* 0x0000082000007944 */ /* 0x000fea0003c00000 */
[----:B-1----:R-:W-:Y:S01]  /*106a0*/  MOV R221, R231 ;  /* 0x000000e700dd7202 */ /* 0x002fe20000000f00 */
[----:B------:R-:W-:Y:S01]  /*106b0*/  HFMA2.MMA R231, -RZ, RZ, 0, 4.76837158203125e-07 ;  /* 0x00000008ffe77435 */ /* 0x000fe200000001ff */
[----:B0-----:R-:W-:Y:S02]  /*106c0*/  MOV R66, R70 ;  /* 0x0000004600427202 */ /* 0x001fe40000000f00 */
[----:B------:R-:W-:Y:S02]  /*106d0*/  MOV R68, 0x1f ;  /* 0x0000001f00447802 */ /* 0x000fe40000000f00 */
[----:B------:R-:W-:Y:S02]  /*106e0*/  MOV R233, 0xffffffff ;  /* 0xffffffff00e97802 */ /* 0x000fe40000000f00 */
[----:B------:R-:W-:Y:S02]  /*106f0*/  MOV R64, 0x10710 ;  /* 0x0001071000407802 */ /* 0x000fe40000000f00 */
[----:B------:R-:W-:Y:S05]  /*10700*/  CALL.REL.NOINC `($__internal_189_$__cuda_sm70_shflsync_down) ;  /* 0x000007b000007944 */ /* 0x000fea0003c00000 */
[----:B-1----:R-:W-:Y:S01]  /*10710*/  MOV R65, R231 ;  /* 0x000000e700417202 */ /* 0x002fe20000000f00 */
[----:B0-----:R-:W-:Y:S05]  /*10720*/  BRA `(.L_x_8097) ;  /* 0xffff8ad000007947 */ /* 0x001fea000383ffff */
.L_x_8008:
[----:B------:R-:W-:Y:S01]  /*10730*/  HFMA2.MMA R231, -RZ, RZ, 0, 9.5367431640625e-07 ;  /* 0x00000010ffe77435 */ /* 0x000fe200000001ff */
[----:B------:R-:W-:-:S02]  /*10740*/  MOV R66, R226 ;  /* 0x000000e200427202 */ /* 0x000fc40000000f00 */
[----:B------:R-:W-:Y:S02]  /*10750*/  MOV R68, 0x1f ;  /* 0x0000001f00447802 */ /* 0x000fe40000000f00 */
[----:B------:R-:W-:Y:S02]  /*10760*/  MOV R233, 0xffffffff ;  /* 0xffffffff00e97802 */ /* 0x000fe40000000f00 */
[----:B------:R-:W-:Y:S02]  /*10770*/  MOV R64, 0x10790 ;  /* 0x0001079000407802 */ /* 0x000fe40000000f00 */
[----:B01234-:R-:W-:Y:S05]  /*10780*/  CALL.REL.NOINC `($__internal_189_$__cuda_sm70_shflsync_down) ;  /* 0x0000073000007944 */ /* 0x01ffea0003c00000 */
[----:B-1----:R-:W-:Y:S01]  /*10790*/  MOV R67, R231 ;  /* 0x000000e700437202 */ /* 0x002fe20000000f00 */
[----:B0-----:R-:W-:Y:S05]  /*107a0*/  BRA `(.L_x_8098) ;  /* 0xffff8b7000007947 */ /* 0x001fea000383ffff */
.L_x_8009:
[----:B------:R-:W-:Y:S01]  /*107b0*/  HFMA2.MMA R231, -RZ, RZ, 0, 9.5367431640625e-07 ;  /* 0x00000010ffe77435 */ /* 0x000fe200000001ff */
[----:B------:R-:W-:Y:S02]  /*107c0*/  MOV R66, R224 ;  /* 0x000000e000427202 */ /* 0x000fe40000000f00 */
[----:B------:R-:W-:Y:S02]  /*107d0*/  MOV R68, 0x1f ;  /* 0x0000001f00447802 */ /* 0x000fe40000000f00 */
[----:B------:R-:W-:-:S02]  /*107e0*/  MOV R233, 0xffffffff ;  /* 0xffffffff00e97802 */ /* 0x000fc40000000f00 */
[----:B------:R-:W-:Y:S02]  /*107f0*/  MOV R64, 0x10810 ;  /* 0x0001081000407802 */ /* 0x000fe40000000f00 */
[----:B01234-:R-:W-:Y:S05]  /*10800*/  CALL.REL.NOINC `($__internal_189_$__cuda_sm70_shflsync_down) ;  /* 0x000006b000007944 */ /* 0x01ffea0003c00000 */
[----:B-1----:R-:W-:Y:S01]  /*10810*/  MOV R69, R231 ;  /* 0x000000e700457202 */ /* 0x002fe20000000f00 */
[----:B------:R-:W-:Y:S01]  /*10820*/  HFMA2.MMA R231, -RZ, RZ, 0, 9.5367431640625e-07 ;  /* 0x00000010ffe77435 */ /* 0x000fe200000001ff */
[----:B0-----:R-:W-:Y:S02]  /*10830*/  MOV R66, R71 ;  /* 0x0000004700427202 */ /* 0x001fe40000000f00 */
[----:B------:R-:W-:Y:S02]  /*10840*/  MOV R68, 0x1f ;  /* 0x0000001f00447802 */ /* 0x000fe40000000f00 */
[----:B------:R-:W-:Y:S02]  /*10850*/  MOV R233, 0xffffffff ;  /* 0xffffffff00e97802 */ /* 0x000fe40000000f00 */
[----:B------:R-:W-:Y:S02]  /*10860*/  MOV R64, 0x10880 ;  /* 0x0001088000407802 */ /* 0x000fe40000000f00 */
[----:B------:R-:W-:Y:S05]  /*10870*/  CALL.REL.NOINC `($__internal_189_$__cuda_sm70_shflsync_down) ;  /* 0x0000064000007944 */ /* 0x000fea0003c00000 */
[----:B-1----:R-:W-:Y:S01]  /*10880*/  MOV R221, R231 ;  /* 0x000000e700dd7202 */ /* 0x002fe20000000f00 */
[----:B------:R-:W-:Y:S01]  /*10890*/  HFMA2.MMA R231, -RZ, RZ, 0, 9.5367431640625e-07 ;  /* 0x00000010ffe77435 */ /* 0x000fe200000001ff */
[----:B0-----:R-:W-:-:S02]  /*108a0*/  MOV R66, R70 ;  /* 0x0000004600427202 */ /* 0x001fc40000000f00 */
[----:B------:R-:W-:Y:S02]  /*108b0*/  MOV R68, 0x1f ;  /* 0x0000001f00447802 */ /* 0x000fe40000000f00 */
[----:B------:R-:W-:Y:S02]  /*108c0*/  MOV R233, 0xffffffff ;  /* 0xffffffff00e97802 */ /* 0x000fe40000000f00 */
[----:B------:R-:W-:Y:S02]  /*108d0*/  MOV R64, 0x108f0 ;  /* 0x000108f000407802 */ /* 0x000fe40000000f00 */
[----:B------:R-:W-:Y:S05]  /*108e0*/  CALL.REL.NOINC `($__internal_189_$__cuda_sm70_shflsync_down) ;  /* 0x000005d000007944 */ /* 0x000fea0003c00000 */
[----:B-1----:R-:W-:Y:S01]  /*108f0*/  MOV R65, R231 ;  /* 0x000000e700417202 */ /* 0x002fe20000000f00 */
[----:B0-----:R-:W-:Y:S05]  /*10900*/  BRA `(.L_x_8099) ;  /* 0xffff8a5000007947 */ /* 0x001fea000383ffff */
.L_x_8012:
[----:B------:R-:W-:Y:S01]  /*10910*/  HFMA2.MMA R68, -RZ, RZ, 0, 0 ;  /* 0x00000000ff447435 */ /* 0x000fe200000001ff */
[----:B-1----:R-:W-:Y:S02]  /*10920*/  MOV R67, R226 ;  /* 0x000000e200437202 */ /* 0x002fe40000000f00 */
[----:B---3--:R-:W-:Y:S02]  /*10930*/  MOV R69, 0x1f ;  /* 0x0000001f00457802 */ /* 0x008fe40000000f00 */
[----:B------:R-:W-:-:S02]  /*10940*/  MOV R66, 0xffffffff ;  /* 0xffffffff00427802 */ /* 0x000fc40000000f00 */
[----:B------:R-:W-:Y:S02]  /*10950*/  MOV R64, 0x10970 ;  /* 0x0001097000407802 */ /* 0x000fe40000000f00 */
[----:B0-2-4-:R-:W-:Y:S05]  /*10960*/  CALL.REL.NOINC `($__internal_190_$__cuda_sm70_shflsync_idx_p) ;  /* 0x0000059000007944 */ /* 0x015fea0003c00000 */
[----:B0-----:R-:W-:Y:S01]  /*10970*/  HFMA2.MMA R68, -RZ, RZ, 0, 0 ;  /* 0x00000000ff447435 */ /* 0x001fe200000001ff */
[----:B-1----:R-:W-:Y:S02]  /*10980*/  MOV R225, R66 ;  /* 0x0000004200e17202 */ /* 0x002fe40000000f00 */
[----:B------:R-:W-:Y:S02]  /*10990*/  MOV R67, R224 ;  /* 0x000000e000437202 */ /* 0x000fe40000000f00 */
[----:B------:R-:W-:Y:S02]  /*109a0*/  MOV R69, 0x1f ;  /* 0x0000001f00457802 */ /* 0x000fe40000000f00 */
[----:B------:R-:W-:Y:S02]  /*109b0*/  MOV R66, 0xffffffff ;  /* 0xffffffff00427802 */ /* 0x000fe40000000f00 */
[----:B------:R-:W-:Y:S02]  /*109c0*/  MOV R64, 0x109e0 ;  /* 0x000109e000407802 */ /* 0x000fe40000000f00 */
        /* <DEDUP_REMOVED lines=15> */
[----:B------:R-:W-:Y:S01]  /*10ac0*/  HFMA2.MMA R231, -RZ, RZ, 0, 5.9604644775390625e-08 ;  /* 0x00000001ffe77435 */ /* 0x000fe200000001ff */
[----:B-1----:R-:W-:Y:S02]  /*10ad0*/  MOV R221, R66 ;  /* 0x0000004200dd7202 */ /* 0x002fe40000000f00 */
[----:B------:R-:W-:Y:S02]  /*10ae0*/  MOV R66, R226 ;  /* 0x000000e200427202 */ /* 0x000fe40000000f00 */
[----:B0-----:R-:W-:Y:S02]  /*10af0*/  MOV R68, 0x1f ;  /* 0x0000001f00447802 */ /* 0x001fe40000000f00 */
[----:B------:R-:W-:Y:S02]  /*10b00*/  MOV R233, 0xffffffff ;  /* 0xffffffff00e97802 */ /* 0x000fe40000000f00 */
[----:B------:R-:W-:-:S02]  /*10b10*/  MOV R64, 0x10b30 ;  /* 0x00010b3000407802 */ /* 0x000fc40000000f00 */
[----:B------:R-:W-:Y:S05]  /*10b20*/  CALL.REL.NOINC `($__internal_189_$__cuda_sm70_shflsync_down) ;  /* 0x0000039000007944 */ /* 0x000fea0003c00000 */
[----:B-1----:R-:W-:Y:S01]  /*10b30*/  MOV R228, R231 ;  /* 0x000000e700e47202 */ /* 0x002fe20000000f00 */
[----:B------:R-:W-:Y:S01]  /*10b40*/  HFMA2.MMA R231, -RZ, RZ, 0, 5.9604644775390625e-08 ;  /* 0x00000001ffe77435 */ /* 0x000fe200000001ff */
[----:B0-----:R-:W-:-:S02]  /*10b50*/  MOV R66, R224 ;  /* 0x000000e000427202 */ /* 0x001fc40000000f00 */
[----:B------:R-:W-:Y:S02]  /*10b60*/  MOV R68, 0x1f ;  /* 0x0000001f00447802 */ /* 0x000fe40000000f00 */
[----:B------:R-:W-:Y:S02]  /*10b70*/  MOV R233, 0xffffffff ;  /* 0xffffffff00e97802 */ /* 0x000fe40000000f00 */
[----:B------:R-:W-:Y:S02]  /*10b80*/  MOV R64, 0x10ba0 ;  /* 0x00010ba000407802 */ /* 0x000fe40000000f00 */
[----:B------:R-:W-:Y:S05]  /*10b90*/  CALL.REL.NOINC `($__internal_189_$__cuda_sm70_shflsync_down) ;  /* 0x0000032000007944 */ /* 0x000fea0003c00000 */
        /* <DEDUP_REMOVED lines=26> */
[----:B-1----:R-:W-:Y:S05]  /*10d40*/  CALL.REL.NOINC `($__internal_190_$__cuda_sm70_shflsync_idx_p) ;  /* 0x000001b000007944 */ /* 0x002fea0003c00000 */
        /* <DEDUP_REMOVED lines=21> */
[----:B01----:R-:W-:Y:S01]  /*10ea0*/  MOV R67, R66 ;  /* 0x0000004200437202 */ /* 0x003fe20000000f00 */
[----:B------:R-:W-:Y:S05]  /*10eb0*/  BRA `(.L_x_8100) ;  /* 0xffff86c000007947 */ /* 0x000fea000383ffff */
        .weak           $__internal_189_$__cuda_sm70_shflsync_down
        .type           $__internal_189_$__cuda_sm70_shflsync_down,@function
        .size           $__internal_189_$__cuda_sm70_shflsync_down,($__internal_190_$__cuda_sm70_shflsync_idx_p - $__internal_189_$__cuda_sm70_shflsync_down)
$__internal_189_$__cuda_sm70_shflsync_down:
[----:B------:R-:W-:Y:S01]  /*10ec0*/  HFMA2.MMA R65, -RZ, RZ, 0, 0 ;  /* 0x00000000ff417435 */ /* 0x000fe200000001ff */
[----:B------:R-:W-:Y:S04]  /*10ed0*/  WARPSYNC R233 ;  /* 0x000000e900007348 */ /* 0x000fe80003800000 */
[----:B------:R0:W1:Y:S01]  /*10ee0*/  SHFL.DOWN PT, R231, R66, R231, R68 ;  /* 0x080000e742e77389 */ /* 0x00006200000e0044 */
[----:B------:R-:W-:Y:S05]  /*10ef0*/  RET.REL.NODEC R64 `(_Z25selective_scan_bwd_kernelI32Selective_Scan_bwd_kernel_traitsILi64ELi16ELb1ELb1ELb1ELb1ELb1EN3c108BFloat16ENS1_7complexIfEEEEv12SSMParamsBwd) ;  /* 0xfffef10040007950 */ /* 0x000fea0003c3ffff */
        .weak           $__internal_190_$__cuda_sm70_shflsync_idx_p
        .type           $__internal_190_$__cuda_sm70_shflsync_idx_p,@function
        .size           $__internal_190_$__cuda_sm70_shflsync_idx_p,($__internal_191_$__cuda_sm70_shflsync_up - $__internal_190_$__cuda_sm70_shflsync_idx_p)
$__internal_190_$__cuda_sm70_shflsync_idx_p:
[----:B------:R-:W-:Y:S01]  /*10f00*/  MOV R65, 0x0 ;  /* 0x0000000000417802 */ /* 0x000fe20000000f00 */
[----:B------:R-:W-:Y:S04]  /*10f10*/  WARPSYNC R66 ;  /* 0x0000004200007348 */ /* 0x000fe80003800000 */
[----:B------:R0:W1:Y:S01]  /*10f20*/  SHFL.IDX PT, R66, R67, R68, R69 ;  /* 0x0000004443427389 */ /* 0x00006200000e0045 */
[----:B------:R-:W-:Y:S05]  /*10f30*/  RET.REL.NODEC R64 `(_Z25selective_scan_bwd_kernelI32Selective_Scan_bwd_kernel_traitsILi64ELi16ELb1ELb1ELb1ELb1ELb1EN3c108BFloat16ENS1_7complexIfEEEEv12SSMParamsBwd) ;  /* 0xfffef0c040007950 */ /* 0x000fea0003c3ffff */
        .weak           $__internal_191_$__cuda_sm70_shflsync_up
        .type           $__internal_191_$__cuda_sm70_shflsync_up,@function
        .size           $__internal_191_$__cuda_sm70_shflsync_up,(.L_x_14623 - $__internal_191_$__cuda_sm70_shflsync_up)
$__internal_191_$__cuda_sm70_shflsync_up:
[----:B------:R-:W-:Y:S01]  /*10f40*/  HFMA2.MMA R65, -RZ, RZ, 0, 0 ;  /* 0x00000000ff417435 */ /* 0x000fe200000001ff */
[----:B------:R-:W-:Y:S04]  /*10f50*/  WARPSYNC R69 ;  /* 0x0000004500007348 */ /* 0x000fe80003800000 */
[----:B------:R0:W1:Y:S01]  /*10f60*/  SHFL.UP PT, R69, R226, R67, R224 ;  /* 0x04000043e2457389 */ /* 0x00006200000e00e0 */
[----:B------:R-:W-:Y:S05]  /*10f70*/  RET.REL.NODEC R64 `(_Z25selective_scan_bwd_kernelI32Selective_Scan_bwd_kernel_traitsILi64ELi16ELb1ELb1ELb1ELb1ELb1EN3c108BFloat16ENS1_7complexIfEEEEv12SSMParamsBwd) ;  /* 0xfffef08040007950 */ /* 0x000fea0003c3ffff */
.L_x_8101:
        /* <DEDUP_REMOVED lines=16> */
.L_x_14623:


//--------------------- .text._Z25selective_scan_bwd_kernelI32Selective_Scan_bwd_kernel_traitsILi32ELi16ELb0ELb0ELb0ELb0ELb0EN3c108BFloat16ENS1_7complexIfEEEEv12SSMParamsBwd --------------------------
	.section	.text._Z25selective_scan_bwd_kernelI32Selective_Scan_bwd_kernel_traitsILi32ELi16ELb0ELb0ELb0ELb0ELb0EN3c108BFloat16ENS1_7complexIfEEEEv12SSMParamsBwd,"ax",@progbits
	.sectioninfo	@"SHI_REGISTERS=220"
	.align	128
        .global         _Z25selective_scan_bwd_kernelI32Selective_Scan_bwd_kernel_traitsILi32ELi16ELb0ELb0ELb0ELb0ELb0EN3c108BFloat16ENS1_7complexIfEEEEv12SSMParamsBwd
        .type           _Z25selective_scan_bwd_kernelI32Selective_Scan_bwd_kernel_traitsILi32ELi16ELb0ELb0ELb0ELb0ELb0EN3c108BFloat16ENS1_7complexIfEEEEv12SSMParamsBwd,@function
        .size           _Z25selective_scan_bwd_kernelI32Selective_Scan_bwd_kernel_traitsILi32ELi16ELb0ELb0ELb0ELb0ELb0EN3c108BFloat16ENS1_7complexIfEEEEv12SSMParamsBwd,(.L_x_14688 - _Z25selective_scan_bwd_kernelI32Selective_Scan_bwd_kernel_traitsILi32ELi16ELb0ELb0ELb0ELb0ELb0EN3c108BFloat16ENS1_7complexIfEEEEv12SSMParamsBwd)
        .other          _Z25selective_scan_bwd_kernelI32Selective_Scan_bwd_kernel_traitsILi32ELi16ELb0ELb0ELb0ELb0ELb0EN3c108BFloat16ENS1_7complexIfEEEEv12SSMParamsBwd,@"STO_CUDA_ENTRY STV_DEFAULT"
_Z25selective_scan_bwd_kernelI32Selective_Scan_bwd_kernel_traitsILi32ELi16ELb0ELb0ELb0ELb0ELb0EN3c108BFloat16ENS1_7complexIfEEEEv12SSMParamsBwd:
.text._Z25selective_scan_bwd_kernelI32Selective_Scan_bwd_kernel_traitsILi32ELi16ELb0ELb0ELb0ELb0ELb0EN3c108BFloat16ENS1_7complexIfEEEEv12SSMParamsBwd:
        /* <DEDUP_REMOVED lines=9> */
[----:B------:R-:W-:Y:S01]  /*0090*/  PLOP3.LUT P0, PT, PT, PT, UP0, 0x80, 0x0 ;  /* 0x000000000000781c */ /* 0x000fe20003f0f008 */
[----:B------:R-:W1:Y:S01]  /*00a0*/  S2UR UR40, SR_CTAID.X ;  /* 0x00000000002879c3 */ /* 0x000e620000002500 */
[----:B------:R-:W-:Y:S02]  /*00b0*/  ULDC.64 UR20, c[0x0][0x328] ;  /* 0x0000ca0000147ab9 */ /* 0x000fe40000000a00 */
[----:B------:R-:W-:Y:S01]  /*00c0*/  ULDC.64 UR8, c[0x0][0x1e0] ;  /* 0x0000780000087ab9 */ /* 0x000fe20000000a00 */
[----:B------:R-:W-:Y:S01]  /*00d0*/  PLOP3.LUT P1, PT, PT, PT, UP1, 0x80, 0x0 ;  /* 0x000000000000781c */ /* 0x000fe20003f2f018 */
[----:B------:R-:W-:Y:S02]  /*00e0*/  ULDC.64 UR22, c[0x0][0x348] ;  /* 0x0000d20000167ab9 */ /* 0x000fe40000000a00 */
[----:B0-----:R-:W-:Y:S02]  /*00f0*/  USHF.R.S32.HI UR17, URZ, 0x1f, UR16 ;  /* 0x0000001f3f117899 */ /* 0x001fe40008011410 */
[----:B------:R-:W-:-:S02]  /*0100*/  @UP0 ULEA UR4, UP2, UR16, UR4, 0x2 ;  /* 0x0000000410040291 */ /* 0x000fc4000f84103f */
[----:B------:R-:W-:Y:S02]  /*0110*/  @UP1 ULEA UR6, UP3, UR16, UR6, 0x2 ;  /* 0x0000000610061291 */ /* 0x000fe4000f86103f */
[----:B------:R-:W-:Y:S02]  /*0120*/  @UP0 ULEA.HI.X UR5, UR16, UR5, UR17, 0x2, UP2 ;  /* 0x0000000510050291 */ /* 0x000fe400090f1411 */
[----:B------:R-:W-:Y:S01]  /*0130*/  MOV R2, UR4 ;  /* 0x0000000400027c02 */ /* 0x000fe20008000f00 */
[----:B------:R-:W-:Y:S01]  /*0140*/  @UP1 ULEA.HI.X UR7, UR16, UR7, UR17, 0x2, UP3 ;  /* 0x0000000710071291 */ /* 0x000fe200098f1411 */
[----:B------:R-:W-:Y:S02]  /*0150*/  MOV R4, UR6 ;  /* 0x0000000600047c02 */ /* 0x000fe40008000f00 */
[----:B------:R-:W-:Y:S01]  /*0160*/  MOV R3, UR5 ;  /* 0x0000000500037c02 */ /* 0x000fe20008000f00 */
[----:B------:R-:W-:Y:S02]  /*0170*/  ULDC.64 UR4, c[0x0][0x260] ;  /* 0x0000980000047ab9 */ /* 0x000fe40000000a00 */
[----:B------:R-:W-:-:S02]  /*0180*/  MOV R5, UR7 ;  /* 0x0000000700057c02 */ /* 0x000fc40008000f00 */
[----:B------:R-:W2:Y:S01]  /*0190*/  @P0 LDG.E R2, [R2.64] ;  /* 0x0000002002020981 */ /* 0x000ea2000c1e1900 */
[----:B------:R-:W-:Y:S02]  /*01a0*/  UISETP.NE.U32.AND UP0, UPT, URZ, UR4, UPT ;  /* 0x000000043f00728c */ /* 0x000fe4000bf05070 */
[----:B------:R-:W-:Y:S01]  /*01b0*/  UISETP.NE.U32.AND UP1, UPT, URZ, UR20, UPT ;  /* 0x000000143f00728c */ /* 0x000fe2000bf25070 */
[----:B------:R-:W3:Y:S01]  /*01c0*/  @P1 LDG.E R4, [R4.64] ;  /* 0x0000002004041981 */ /* 0x000ee2000c1e1900 */
[----:B-1----:R-:W-:Y:S01]  /*01d0*/  USHF.R.S32.HI UR41, URZ, 0x1f, UR40 ;  /* 0x0000001f3f297899 */ /* 0x002fe20008011428 */
[----:B------:R-:W-:Y:S01]  /*01e0*/  HFMA2.MMA R112, -RZ, RZ, 0, 0 ;  /* 0x00000000ff707435 */ /* 0x000fe200000001ff */
[----:B------:R-:W-:Y:S01]  /*01f0*/  UISETP.NE.AND.EX UP0, UPT, URZ, UR5, UPT, UP0 ;  /* 0x000000053f00728c */ /* 0x000fe2000bf05300 */
[----:B------:R-:W-:Y:S01]  /*0200*/  MOV R110, RZ ;  /* 0x000000ff006e7202 */ /* 0x000fe20000000f00 */
[----:B------:R-:W-:Y:S02]  /*0210*/  UISETP.NE.AND.EX UP1, UPT, URZ, UR21, UPT, UP1 ;  /* 0x000000153f00728c */ /* 0x000fe4000bf25310 */
[----:B------:R-:W-:-:S02]  /*0220*/  UIMAD UR5, UR41, UR8, URZ ;  /* 0x00000008290572a4 */ /* 0x000fc4000f8e023f */
[----:B------:R-:W-:Y:S02]  /*0230*/  UISETP.NE.U32.AND UP2, UPT, URZ, UR22, UPT ;  /* 0x000000163f00728c */ /* 0x000fe4000bf45070 */
[----:B------:R-:W-:Y:S02]  /*0240*/  ULDC.64 UR6, c[0x0][0x1d0] ;  /* 0x0000740000067ab9 */ /* 0x000fe40000000a00 */
[----:B------:R-:W-:Y:S02]  /*0250*/  UIMAD UR4, UR41, UR6, URZ ;  /* 0x00000006290472a4 */ /* 0x000fe4000f8e023f */
[----:B------:R-:W-:Y:S02]  /*0260*/  UIMAD.WIDE.U32 UR12, UR40, UR8, URZ ;  /* 0x00000008280c72a5 */ /* 0x000fe4000f8e003f */
[----:B------:R-:W-:Y:S02]  /*0270*/  UIMAD UR18, UR40, UR9, UR5 ;  /* 0x00000009281272a4 */ /* 0x000fe4000f8e0205 */
[----:B------:R-:W-:-:S02]  /*0280*/  UISETP.NE.AND.EX UP2, UPT, URZ, UR23, UPT, UP2 ;  /* 0x000000173f00728c */ /* 0x000fc4000bf45320 */
[----:B------:R-:W-:Y:S02]  /*0290*/  ULDC.64 UR8, c[0x0][0x278] ;  /* 0x00009e0000087ab9 */ /* 0x000fe40000000a00 */
[----:B------:R-:W-:Y:S02]  /*02a0*/  UIMAD.WIDE.U32 UR10, UR40, UR6, URZ ;  /* 0x00000006280a72a5 */ /* 0x000fe4000f8e003f */
[----:B------:R-:W-:Y:S02]  /*02b0*/  UIMAD UR14, UR40, UR7, UR4 ;  /* 0x00000007280e72a4 */ /* 0x000fe4000f8e0204 */
[----:B------:R-:W-:Y:S02]  /*02c0*/  UIMAD UR6, UR41, UR8, URZ ;  /* 0x00000008290672a4 */ /* 0x000fe4000f8e023f */
[----:B------:R-:W-:Y:S02]  /*02d0*/  UIMAD.WIDE.U32 UR4, UR40, UR8, URZ ;  /* 0x00000008280472a5 */ /* 0x000fe4000f8e003f */
[----:B------:R-:W-:-:S02]  /*02e0*/  UIMAD UR26, UR40, UR9, UR6 ;  /* 0x00000009281a72a4 */ /* 0x000fc4000f8e0206 */
[----:B------:R-:W-:Y:S02]  /*02f0*/  UMOV UR8, URZ ;  /* 0x0000003f00087c82 */ /* 0x000fe40008000000 */
[----:B------:R-:W-:Y:S02]  /*0300*/  @UP1 ULEA UR8, UP3, UR16, UR20, 0x2 ;  /* 0x0000001410081291 */ /* 0x000fe4000f86103f */
[----:B------:R-:W-:Y:S02]  /*0310*/  UMOV UR9, URZ ;  /* 0x0000003f00097c82 */ /* 0x000fe40008000000 */
[----:B------:R-:W-:Y:S02]  /*0320*/  @UP1 ULEA.HI.X UR9, UR16, UR21, UR17, 0x2, UP3 ;  /* 0x0000001510091291 */ /* 0x000fe400098f1411 */
[----:B------:R-:W-:Y:S02]  /*0330*/  UMOV UR6, URZ ;  /* 0x0000003f00067c82 */ /* 0x000fe40008000000 */
[----:B------:R-:W-:-:S02]  /*0340*/  @UP2 ULEA UR6, UP1, UR16, UR22, 0x2 ;  /* 0x0000001610062291 */ /* 0x000fc4000f82103f */
[----:B------:R-:W-:Y:S02]  /*0350*/  UMOV UR7, URZ ;  /* 0x0000003f00077c82 */ /* 0x000fe40008000000 */
[----:B------:R-:W-:Y:S02]  /*0360*/  ULDC.64 UR20, c[0x0][0x1d8] ;  /* 0x0000760000147ab9 */ /* 0x000fe40000000a00 */
[----:B------:R-:W-:Y:S02]  /*0370*/  @UP2 ULEA.HI.X UR7, UR16, UR23, UR17, 0x2, UP1 ;  /* 0x0000001710072291 */ /* 0x000fe400088f1411 */
[----:B------:R-:W-:Y:S02]  /*0380*/  UIMAD UR15, UR17, UR20, URZ ;  /* 0x00000014110f72a4 */ /* 0x000fe4000f8e023f */
[----:B------:R-:W-:Y:S02]  /*0390*/  ULDC.64 UR22, c[0x0][0x1e8] ;  /* 0x00007a0000167ab9 */ /* 0x000fe40000000a00 */
[----:B------:R-:W-:-:S02]  /*03a0*/  UIADD3 UR11, UR11, UR14, URZ ;  /* 0x0000000e0b0b7290 */ /* 0x000fc4000fffe03f */
[----:B------:R-:W-:Y:S02]  /*03b0*/  ULDC UR34, c[0x0][0x174] ;  /* 0x00005d0000227ab9 */ /* 0x000fe40000000800 */
[----:B------:R-:W-:Y:S02]  /*03c0*/  UIADD3 UR13, UR13, UR18, URZ ;  /* 0x000000120d0d7290 */ /* 0x000fe4000fffe03f */
[----:B------:R-:W-:Y:S02]  /*03d0*/  UIMAD UR14, UR17, UR22, URZ ;  /* 0x00000016110e72a4 */ /* 0x000fe4000f8e023f */
[----:B------:R-:W-:Y:S02]  /*03e0*/  USHF.L.U32 UR42, UR34, 0x9, URZ ;  /* 0x00000009222a7899 */ /* 0x000fe4000800063f */
[----:B------:R-:W-:Y:S02]  /*03f0*/  UIMAD UR24, UR16, UR21, UR15 ;  /* 0x00000015101872a4 */ /* 0x000fe4000f8e020f */
[----:B------:R-:W-:-:S02]  /*0400*/  UIMAD.WIDE.U32 UR18, UR16, UR20, UR10 ;  /* 0x00000014101272a5 */ /* 0x000fc4000f8e000a */
[----:B------:R-:W-:Y:S02]  /*0410*/  UIMAD.WIDE.U32 UR20, UR16, UR22, UR12 ;  /* 0x00000016101472a5 */ /* 0x000fe4000f8e000c */
[----:B------:R-:W-:Y:S02]  /*0420*/  UIADD3 UR22, UR42, -0x200, URZ ;  /* 0xfffffe002a167890 */ /* 0x000fe4000fffe03f */
[----:B------:R-:W-:Y:S02]  /*0430*/  UIMAD UR25, UR16, UR23, UR14 ;  /* 0x00000017101972a4 */ /* 0x000fe4000f8e020e */
[----:B------:R-:W-:Y:S02]  /*0440*/  USHF.R.S32.HI UR23, URZ, 0x1f, UR22 ;  /* 0x0000001f3f177899 */ /* 0x000fe40008011416 */
[----:B------:R-:W-:Y:S02]  /*0450*/  ULDC.64 UR14, c[0x0][0x280] ;  /* 0x0000a000000e7ab9 */ /* 0x000fe40000000a00 */
[----:B------:R-:W-:-:S02]  /*0460*/  UIADD3 UR29, UP1, UR22, UR18, URZ ;  /* 0x00000012161d7290 */ /* 0x000fc4000ff3e03f */
[----:B------:R-:W-:Y:S02]  /*0470*/  UIMAD UR27, UR17, UR14, URZ ;  /* 0x0000000e111b72a4 */ /* 0x000fe4000f8e023f */
[----:B------:R-:W-:Y:S02]  /*0480*/  UIADD3 UR5, UR5, UR26, URZ ;  /* 0x0000001a05057290 */ /* 0x000fe4000fffe03f */
[----:B------:R-:W-:Y:S02]  /*0490*/  ULDC.64 UR12, c[0x0][0x240] ;  /* 0x00009000000c7ab9 */ /* 0x000fe40000000a00 */
[----:B------:R-:W-:Y:S02]  /*04a0*/  UIADD3.X UR18, UR23, UR19, UR24, UP1, !UPT ;  /* 0x0000001317127290 */ /* 0x000fe40008ffe418 */
[----:B------:R-:W-:Y:S02]  /*04b0*/  UIMAD UR31, UR16, UR15, UR27 ;  /* 0x0000000f101f72a4 */ /* 0x000fe4000f8e021b */
[----:B------:R-:W-:-:S02]  /*04c0*/  ULEA UR30, UP1, UR29, UR12, 0x1 ;  /* 0x0000000c1d1e7291 */ /* 0x000fc4000f82083f */
[----:B------:R-:W-:Y:S02]  /*04d0*/  UIMAD.WIDE.U32 UR14, UR16, UR14, UR4 ;  /* 0x0000000e100e72a5 */ /* 0x000fe4000f8e0004 */
[----:B------:R-:W-:Y:S02]  /*04e0*/  UIADD3 UR27, UP2, UR22, UR20, URZ ;  /* 0x00000014161b7290 */ /* 0x000fe4000ff5e03f */
[----:B------:R-:W-:Y:S02]  /*04f0*/  ULEA.HI.X UR29, UR29, UR13, UR18, 0x1, UP1 ;  /* 0x0000000d1d1d7291 */ /* 0x000fe400088f0c12 */
[----:B------:R-:W-:Y:S02]  /*0500*/  UIADD3 UR22, UP1, UR22, UR14, URZ ;  /* 0x0000000e16167290 */ /* 0x000fe4000ff3e03f */
[----:B------:R-:W-:Y:S02]  /*0510*/  UIADD3.X UR20, UR23, UR21, UR25, UP2, !UPT ;  /* 0x0000001517147290 */ /* 0x000fe400097fe419 */
[----:B------:R-:W-:-:S02]  /*0520*/  ULDC.64 UR12, c[0x0][0x308] ;  /* 0x0000c200000c7ab9 */ /* 0x000fc40000000a00 */
[----:B------:R-:W-:Y:S02]  /*0530*/  ULDC.64 UR10, c[0x0][0x248] ;  /* 0x00009200000a7ab9 */ /* 0x000fe40000000a00 */
[----:B------:R-:W-:Y:S02]  /*0540*/  UIADD3.X UR25, UR23, UR15, UR31, UP1, !UPT ;  /* 0x0000000f17197290 */ /* 0x000fe40008ffe41f */
[----:B------:R-:W-:Y:S02]  /*0550*/  ULEA UR26, UP1, UR22, UR12, 0x1 ;  /* 0x0000000c161a7291 */ /* 0x000fe4000f82083f */
[----:B------:R-:W-:Y:S02]  /*0560*/  ULEA UR28, UP2, UR27, UR10, 0x1 ;  /* 0x0000000a1b1c7291 */ /* 0x000fe4000f84083f */
[----:B------:R-:W-:Y:S02]  /*0570*/  ULEA.HI.X UR25, UR22, UR13, UR25, 0x1, UP1 ;  /* 0x0000000d16197291 */ /* 0x000fe400088f0c19 */
[----:B------:R-:W-:-:S02]  /*0580*/  ULDC UR10, c[0x0][0x164] ;  /* 0x00005900000a7ab9 */ /* 0x000fc40000000800 */
        /* <DEDUP_REMOVED lines=23> */
[----:B------:R-:W-:Y:S01]  /*0700*/  UMOV UR6, URZ ;  /* 0x0000003f00067c82 */ /* 0x000fe20008000000 */
[----:B------:R-:W-:Y:S01]  /*0710*/  MOV R112, RZ ;  /* 0x000000ff00707202 */ /* 0x000fe20000000f00 */
[----:B------:R-:W4:Y:S01]  /*0720*/  S2R R109, SR_LANEID ;  /* 0x00000000006d7919 */ /* 0x000f220000000000 */
[----:B---3--:R-:W-:-:S04]  /*0730*/  SHF.L.U32 R108, R111, 0x4, RZ ;  /* 0x000000046f6c7819 */ /* 0x008fc800000006ff */
[----:B----4-:R-:W-:Y:S02]  /*0740*/  LOP3.LUT R108, R108, 0xfffffe00, RZ, 0xc0, !PT ;  /* 0xfffffe006c6c7812 */ /* 0x010fe400078ec0ff */
.L_x_8123:
[----:B------:R-:W-:Y:S01]  /*0750*/  ULDC UR24, c[0x0][0x174] ;  /* 0x00005d0000187ab9 */ /* 0x000fe20000000800 */
[----:B------:R-:W-:Y:S01]  /*0760*/  BAR.SYNC.DEFER_BLOCKING 0x0 ;  /* 0x0000000000007b1d */ /* 0x000fe20000010000 */
[----:B------:R-:W-:Y:S01]  /*0770*/  UIADD3 UR24, -UR6, UR24, URZ ;  /* 0x0000001806187290 */ /* 0x000fe2000fffe13f */
[----:B------:R-:W-:Y:S02]  /*0780*/  LOP3.LUT R107, R108, 0x1f, R111, 0xf8, !PT ;  /* 0x0000001f6c6b7812 */ /* 0x000fe400078ef86f */
[----:B0-----:R-:W-:Y:S01]  /*0790*/  MOV R2, UR30 ;  /* 0x0000001e00027c02 */ /* 0x001fe20008000f00 */
[----:B------:R-:W-:Y:S01]  /*07a0*/  ULEA UR43, UR24, 0xfffffe00, 0x9 ;  /* 0xfffffe00182b7891 */ /* 0x000fe2000f8e483f */
[----:B------:R-:W-:Y:S01]  /*07b0*/  MOV R3, UR29 ;  /* 0x0000001d00037c02 */ /* 0x000fe20008000f00 */
[----:B------:R-:W-:Y:S01]  /*07c0*/  ULDC UR7, c[0x0][0x168] ;  /* 0x00005a0000077ab9 */ /* 0x000fe20000000800 */
[----:B------:R-:W-:Y:S01]  /*07d0*/  PRMT R5, RZ, 0x7610, R5 ;  /* 0x00007610ff057816 */ /* 0x000fe20000000005 */
[----:B------:R-:W-:Y:S01]  /*07e0*/  UIADD3 UR7, -UR43, UR7, URZ ;  /* 0x000000072b077290 */ /* 0x000fe2000fffe13f */
[C---:B------:R-:W-:Y:S01]  /*07f0*/  LOP3.LUT R25, R107.reuse, 0x20, RZ, 0xfc, !PT ;  /* 0x000000206b197812 */ /* 0x040fe200078efcff */
[C---:B------:R-:W-:Y:S01]  /*0800*/  IMAD.WIDE R2, R107.reuse, 0x2, R2 ;  /* 0x000000026b027825 */ /* 0x040fe200078e0202 */
[----:B------:R-:W-:-:S02]  /*0810*/  LOP3.LUT R27, R107, 0x40, RZ, 0xfc, !PT ;  /* 0x000000406b1b7812 */ /* 0x000fc400078efcff */
[C---:B------:R-:W-:Y:S02]  /*0820*/  LOP3.LUT R29, R107.reuse, 0x60, RZ, 0xfc, !PT ;  /* 0x000000606b1d7812 */ /* 0x040fe400078efcff */
[C---:B------:R-:W-:Y:S02]  /*0830*/  ISETP.GE.AND P0, PT, R107.reuse, UR7, PT ;  /* 0x000000076b007c0c */ /* 0x040fe4000bf06270 */
[C---:B------:R-:W-:Y:S02]  /*0840*/  LOP3.LUT R18, R107.reuse, 0x80, RZ, 0xfc, !PT ;  /* 0x000000806b127812 */ /* 0x040fe400078efcff */
[----:B------:R-:W-:Y:S02]  /*0850*/  LOP3.LUT R20, R107, 0xa0, RZ, 0xfc, !PT ;  /* 0x000000a06b147812 */ /* 0x000fe400078efcff */
[----:B------:R-:W-:Y:S02]  /*0860*/  ISETP.GE.AND P1, PT, R27, UR7, PT ;  /* 0x000000071b007c0c */ /* 0x000fe4000bf26270 */
[----:B------:R-:W-:-:S05]  /*0870*/  ISETP.GE.AND P2, PT, R29, UR7, PT ;  /* 0x000000071d007c0c */ /* 0x000fca000bf46270 */
[----:B------:R0:W3:Y:S01]  /*0880*/  @!P0 LDG.E.U16 R5, [R2.64] ;  /* 0x0000002002058981 */ /* 0x0000e2000c1e1500 */
[----:B------:R-:W-:Y:S02]  /*0890*/  ISETP.GE.AND P0, PT, R25, UR7, PT ;  /* 0x0000000719007c0c */ /* 0x000fe4000bf06270 */
[----:B------:R-:W-:Y:S02]  /*08a0*/  ISETP.GE.AND P3, PT, R18, UR7, PT ;  /* 0x0000000712007c0c */ /* 0x000fe4000bf66270 */
[----:B------:R-:W-:Y:S02]  /*08b0*/  ISETP.GE.AND P4, PT, R20, UR7, PT ;  /* 0x0000000714007c0c */ /* 0x000fe4000bf86270 */
[----:B------:R-:W-:Y:S02]  /*08c0*/  PRMT R0, RZ, 0x7610, R0 ;  /* 0x00007610ff007816 */ /* 0x000fe40000000000 */
[----:B------:R-:W-:Y:S02]  /*08d0*/  PRMT R7, RZ, 0x7610, R7 ;  /* 0x00007610ff077816 */ /* 0x000fe40000000007 */
[----:B------:R-:W-:-:S02]  /*08e0*/  PRMT R4, RZ, 0x7610, R4 ;  /* 0x00007610ff047816 */ /* 0x000fc40000000004 */
[----:B------:R-:W-:Y:S01]  /*08f0*/  PRMT R9, RZ, 0x7610, R9 ;  /* 0x00007610ff097816 */ /* 0x000fe20000000009 */
[----:B------:R0:W4:Y:S01]  /*0900*/  @!P0 LDG.E.U16 R0, [R2.64+0x40] ;  /* 0x0000402002008981 */ /* 0x000122000c1e1500 */
[C---:B------:R-:W-:Y:S02]  /*0910*/  LOP3.LUT R31, R107.reuse, 0xc0, RZ, 0xfc, !PT ;  /* 0x000000c06b1f7812 */ /* 0x040fe400078efcff */
[----:B------:R-:W-:Y:S01]  /*0920*/  PRMT R6, RZ, 0x7610, R6 ;  /* 0x00007610ff067816 */ /* 0x000fe20000000006 */
[----:B------:R0:W5:Y:S01]  /*0930*/  @!P1 LDG.E.U16 R7, [R2.64+0x80] ;  /* 0x0000802002079981 */ /* 0x000162000c1e1500 */
[C---:B------:R-:W-:Y:S02]  /*0940*/  LOP3.LUT R33, R107.reuse, 0xe0, RZ, 0xfc, !PT ;  /* 0x000000e06b217812 */ /* 0x040fe400078efcff */
[C---:B------:R-:W-:Y:S01]  /*0950*/  LOP3.LUT R35, R107.reuse, 0x100, RZ, 0xfc, !PT ;  /* 0x000001006b237812 */ /* 0x040fe200078efcff */
[----:B--2---:R0:W2:Y:S01]  /*0960*/  @!P2 LDG.E.U16 R4, [R2.64+0xc0] ;  /* 0x0000c0200204a981 */ /* 0x0040a2000c1e1500 */
[----:B------:R-:W-:-:S02]  /*0970*/  LOP3.LUT R21, R107, 0x120, RZ, 0xfc, !PT ;  /* 0x000001206b157812 */ /* 0x000fc400078efcff */
[----:B------:R-:W-:Y:S01]  /*0980*/  LOP3.LUT R22, R107, 0x140, RZ, 0xfc, !PT ;  /* 0x000001406b167812 */ /* 0x000fe200078efcff */
[----:B------:R0:W2:Y:S01]  /*0990*/  @!P3 LDG.E.U16 R9, [R2.64+0x100] ;  /* 0x000100200209b981 */ /* 0x0000a2000c1e1500 */
[----:B------:R-:W-:Y:S02]  /*09a0*/  ISETP.GE.AND P0, PT, R31, UR7, PT ;  /* 0x000000071f007c0c */ /* 0x000fe4000bf06270 */
[----:B------:R-:W-:Y:S01]  /*09b0*/  ISETP.GE.AND P1, PT, R33, UR7, PT ;  /* 0x0000000721007c0c */ /* 0x000fe2000bf26270 */
[----:B------:R0:W2:Y:S01]  /*09c0*/  @!P4 LDG.E.U16 R6, [R2.64+0x140] ;  /* 0x000140200206c981 */ /* 0x0000a2000c1e1500 */
        /* <DEDUP_REMOVED lines=8> */
[C---:B------:R-:W-:Y:S02]  /*0a50*/  LOP3.LUT R36, R107.reuse, 0x160, RZ, 0xfc, !PT ;  /* 0x000001606b247812 */ /* 0x040fe400078efcff */
[----:B------:R-:W-:Y:S01]  /*0a60*/  PRMT R15, RZ, 0x7610, R15 ;  /* 0x00007610ff0f7816 */ /* 0x000fe2000000000f */
[----:B------:R0:W2:Y:S01]  /*0a70*/  @!P1 LDG.E.U16 R8, [R2.64+0x1c0] ;  /* 0x0001c02002089981 */ /* 0x0000a2000c1e1500 */
[----:B------:R-:W-:-:S02]  /*0a80*/  LOP3.LUT R37, R107, 0x180, RZ, 0xfc, !PT ;  /* 0x000001806b257812 */ /* 0x000fc400078efcff */
[C---:B------:R-:W-:Y:S01]  /*0a90*/  LOP3.LUT R38, R107.reuse, 0x1a0, RZ, 0xfc, !PT ;  /* 0x000001a06b267812 */ /* 0x040fe200078efcff */
[----:B------:R0:W2:Y:S01]  /*0aa0*/  @!P2 LDG.E.U16 R13, [R2.64+0x200] ;  /* 0x00020020020da981 */ /* 0x0000a2000c1e1500 */
[C---:B------:R-:W-:Y:S02]  /*0ab0*/  LOP3.LUT R23, R107.reuse, 0x1c0, RZ, 0xfc, !PT ;  /* 0x000001c06b177812 */ /* 0x040fe400078efcff */
[----:B------:R-:W-:Y:S01]  /*0ac0*/  ISETP.GE.AND P0, PT, R36, UR7, PT ;  /* 0x0000000724007c0c */ /* 0x000fe2000bf06270 */
[----:B------:R0:W2:Y:S01]  /*0ad0*/  @!P3 LDG.E.U16 R10, [R2.64+0x240] ;  /* 0x00024020020ab981 */ /* 0x0000a2000c1e1500 */
[----:B------:R-:W-:Y:S02]  /*0ae0*/  LOP3.LUT R24, R107, 0x1e0, RZ, 0xfc, !PT ;  /* 0x000001e06b187812 */ /* 0x000fe400078efcff */
[----:B------:R-:W-:Y:S01]  /*0af0*/  ISETP.GE.AND P1, PT, R37, UR7, PT ;  /* 0x0000000725007c0c */ /* 0x000fe2000bf26270 */
[----:B------:R0:W2:Y:S01]  /*0b00*/  @!P4 LDG.E.U16 R15, [R2.64+0x280] ;  /* 0x00028020020fc981 */ /* 0x0000a2000c1e1500 */
        /* <DEDUP_REMOVED lines=8> */
[----:B------:R-:W-:-:S03]  /*0b90*/  PRMT R16, RZ, 0x7610, R16 ;  /* 0x00007610ff107816 */ /* 0x000fc60000000010 */
[----:B------:R0:W2:Y:S04]  /*0ba0*/  @!P1 LDG.E.U16 R17, [R2.64+0x300] ;  /* 0x0003002002119981 */ /* 0x0000a8000c1e1500 */
[----:B------:R0:W2:Y:S04]  /*0bb0*/  @!P2 LDG.E.U16 R14, [R2.64+0x340] ;  /* 0x00034020020ea981 */ /* 0x0000a8000c1e1500 */
[----:B------:R0:W2:Y:S04]  /*0bc0*/  @!P3 LDG.E.U16 R19, [R2.64+0x380] ;  /* 0x000380200213b981 */ /* 0x0000a8000c1e1500 */
[----:B------:R0:W2:Y:S01]  /*0bd0*/  @!P4 LDG.E.U16 R16, [R2.64+0x3c0] ;  /* 0x0003c0200210c981 */ /* 0x0000a2000c1e1500 */
[----:B------:R-:W-:-:S02]  /*0be0*/  IADD3 R26, R109, 0x20, RZ ;  /* 0x000000206d1a7810 */ /* 0x000fc40007ffe0ff */
[CC--:B------:R-:W-:Y:S02]  /*0bf0*/  LEA.HI.SX32 R106, R109.reuse, R109.reuse, 0x1b ;  /* 0x0000006d6d6a7211 */ /* 0x0c0fe400078fdaff */
[C---:B------:R-:W-:Y:S02]  /*0c00*/  IADD3 R28, R109.reuse, 0x40, RZ ;  /* 0x000000406d1c7810 */ /* 0x040fe40007ffe0ff */
[C---:B------:R-:W-:Y:S02]  /*0c10*/  IADD3 R30, R109.reuse, 0x60, RZ ;  /* 0x000000606d1e7810 */ /* 0x040fe40007ffe0ff */
[----:B------:R-:W-:Y:S02]  /*0c20*/  LEA.HI.SX32 R26, R26, R109, 0x1b ;  /* 0x0000006d1a1a7211 */ /* 0x000fe400078fdaff */
[C---:B------:R-:W-:Y:S02]  /*0c30*/  IADD3 R32, R109.reuse, 0x80, RZ ;  /* 0x000000806d207810 */ /* 0x040fe40007ffe0ff */
[----:B------:R-:W-:-:S02]  /*0c40*/  IADD3 R34, R109, 0xa0, RZ ;  /* 0x000000a06d227810 */ /* 0x000fc40007ffe0ff */
[----:B------:R-:W-:Y:S02]  /*0c50*/  SHF.L.U32 R106, R106, 0x1, RZ ;  /* 0x000000016a6a7819 */ /* 0x000fe400000006ff */
[-C--:B------:R-:W-:Y:S02]  /*0c60*/  LEA.HI.SX32 R28, R28, R109.reuse, 0x1b ;  /* 0x0000006d1c1c7211 */ /* 0x080fe400078fdaff */
[-C--:B------:R-:W-:Y:S02]  /*0c70*/  LEA.HI.SX32 R30, R30, R109.reuse, 0x1b ;  /* 0x0000006d1e1e7211 */ /* 0x080fe400078fdaff */
[----:B------:R-:W-:Y:S02]  /*0c80*/  SHF.L.U32 R105, R26, 0x1, RZ ;  /* 0x000000011a697819 */ /* 0x000fe400000006ff */
[----:B------:R-:W-:Y:S02]  /*0c90*/  LEA.HI.SX32 R32, R32, R109, 0x1b ;  /* 0x0000006d20207211 */ /* 0x000fe400078fdaff */
[----:B0-----:R-:W-:-:S02]  /*0ca0*/  IADD3 R2, R109, 0xc0, RZ ;  /* 0x000000c06d027810 */ /* 0x001fc40007ffe0ff */
[-C--:B------:R-:W-:Y:S02]  /*0cb0*/  LEA.HI.SX32 R34, R34, R109.reuse, 0x1b ;  /* 0x0000006d22227211 */ /* 0x080fe400078fdaff */
[----:B------:R-:W-:Y:S02]  /*0cc0*/  SHF.L.U32 R104, R28, 0x1, RZ ;  /* 0x000000011c687819 */ /* 0x000fe400000006ff */
[----:B------:R-:W-:Y:S02]  /*0cd0*/  SHF.L.U32 R103, R30, 0x1, RZ ;  /* 0x000000011e677819 */ /* 0x000fe400000006ff */
[----:B------:R-:W-:Y:S02]  /*0ce0*/  IADD3 R26, R109, 0xe0, RZ ;  /* 0x000000e06d1a7810 */ /* 0x000fe40007ffe0ff */
[----:B------:R-:W-:Y:S02]  /*0cf0*/  SHF.L.U32 R102, R32, 0x1, RZ ;  /* 0x0000000120667819 */ /* 0x000fe400000006ff */
[----:B------:R-:W-:-:S02]  /*0d00*/  LEA.HI.SX32 R2, R2, R109, 0x1b ;  /* 0x0000006d02027211 */ /* 0x000fc400078fdaff */
[----:B------:R-:W-:Y:S02]  /*0d10*/  SHF.L.U32 R101, R34, 0x1, RZ ;  /* 0x0000000122657819 */ /* 0x000fe400000006ff */
[C---:B------:R-:W-:Y:S02]  /*0d20*/  IADD3 R28, R109.reuse, 0x100, RZ ;  /* 0x000001006d1c7810 */ /* 0x040fe40007ffe0ff */
[C---:B------:R-:W-:Y:S02]  /*0d30*/  IADD3 R30, R109.reuse, 0x120, RZ ;  /* 0x000001206d1e7810 */ /* 0x040fe40007ffe0ff */
[----:B------:R-:W-:Y:S02]  /*0d40*/  IADD3 R32, R109, 0x140, RZ ;  /* 0x000001406d207810 */ /* 0x000fe40007ffe0ff */
[----:B------:R-:W-:Y:S02]  /*0d50*/  LEA.HI.SX32 R26, R26, R109, 0x1b ;  /* 0x0000006d1a1a7211 */ /* 0x000fe400078fdaff */
[----:B------:R-:W-:-:S02]  /*0d60*/  SHF.L.U32 R100, R2, 0x1, RZ ;  /* 0x0000000102647819 */ /* 0x000fc400000006ff */
[-C--:B------:R-:W-:Y:S02]  /*0d70*/  LEA.HI.SX32 R28, R28, R109.reuse, 0x1b ;  /* 0x0000006d1c1c7211 */ /* 0x080fe400078fdaff */
[C---:B------:R-:W-:Y:S02]  /*0d80*/  IADD3 R2, R109.reuse, 0x180, RZ ;  /* 0x000001806d027810 */ /* 0x040fe40007ffe0ff */
[-C--:B------:R-:W-:Y:S02]  /*0d90*/  LEA.HI.SX32 R30, R30, R109.reuse, 0x1b ;  /* 0x0000006d1e1e7211 */ /* 0x080fe400078fdaff */
[----:B------:R-:W-:Y:S02]  /*0da0*/  LEA.HI.SX32 R32, R32, R109, 0x1b ;  /* 0x0000006d20207211 */ /* 0x000fe400078fdaff */
[----:B------:R-:W-:Y:S02]  /*0db0*/  SHF.L.U32 R99, R26, 0x1, RZ ;  /* 0x000000011a637819 */ /* 0x000fe400000006ff */
[----:B------:R-:W-:-:S02]  /*0dc0*/  IADD3 R26, R109, 0x1e0, RZ ;  /* 0x000001e06d1a7810 */ /* 0x000fc40007ffe0ff */
[----:B------:R-:W-:Y:S02]  /*0dd0*/  SHF.L.U32 R98, R28, 0x1, RZ ;  /* 0x000000011c627819 */ /* 0x000fe400000006ff */
[-C--:B------:R-:W-:Y:S02]  /*0de0*/  LEA.HI.SX32 R2, R2, R109.reuse, 0x1b ;  /* 0x0000006d02027211 */ /* 0x080fe400078fdaff */
[----:B------:R-:W-:Y:S02]  /*0df0*/  SHF.L.U32 R97, R30, 0x1, RZ ;  /* 0x000000011e617819 */ /* 0x000fe400000006ff */
[----:B------:R-:W-:Y:S02]  /*0e00*/  SHF.L.U32 R96, R32, 0x1, RZ ;  /* 0x0000000120607819 */ /* 0x000fe400000006ff */
[----:B------:R-:W-:Y:S02]  /*0e10*/  LEA.HI.SX32 R26, R26, R109, 0x1b ;  /* 0x0000006d1a1a7211 */ /* 0x000fe400078fdaff */
[----:B------:R-:W-:-:S02]  /*0e20*/  SHF.L.U32 R94, R2, 0x1, RZ ;  /* 0x00000001025e7819 */ /* 0x000fc400000006ff */
[----:B------:R-:W-:Y:S02]  /*0e30*/  SHF.L.U32 R91, R26, 0x1, RZ ;  /* 0x000000011a5b7819 */ /* 0x000fe400000006ff */
[----:B------:R-:W-:Y:S02]  /*0e40*/  ISETP.GE.AND P2, PT, R107, UR7, PT ;  /* 0x000000076b007c0c */ /* 0x000fe4000bf46270 */
[----:B------:R-:W-:Y:S02]  /*0e50*/  ISETP.GE.AND P1, PT, R25, UR7, PT ;  /* 0x0000000719007c0c */ /* 0x000fe4000bf26270 */
[----:B------:R-:W-:Y:S02]  /*0e60*/  MOV R2, UR28 ;  /* 0x0000001c00027c02 */ /* 0x000fe40008000f00 */
[----:B------:R-:W-:Y:S02]  /*0e70*/  MOV R3, UR27 ;  /* 0x0000001b00037c02 */ /* 0x000fe40008000f00 */
[----:B------:R-:W-:-:S03]  /*0e80*/  ISETP.GE.AND P0, PT, R27, UR7, PT ;  /* 0x000000071b007c0c */ /* 0x000fc6000bf06270 */
[----:B------:R-:W-:Y:S01]  /*0e90*/  IMAD.WIDE R2, R107, 0x2, R2 ;  /* 0x000000026b027825 */ /* 0x000fe200078e0202 */
[----:B------:R-:W-:Y:S02]  /*0ea0*/  ISETP.GE.AND P4, PT, R29, UR7, PT ;  /* 0x000000071d007c0c */ /* 0x000fe4000bf86270 */
[----:B------:R-:W-:Y:S02]  /*0eb0*/  ISETP.GE.AND P6, PT, R18, UR7, PT ;  /* 0x0000000712007c0c */ /* 0x000fe4000bfc6270 */
[----:B------:R-:W-:Y:S02]  /*0ec0*/  ISETP.GE.AND P5, PT, R20, UR7, PT ;  /* 0x0000000714007c0c */ /* 0x000fe4000bfa6270 */
[----:B------:R-:W-:Y:S01]  /*0ed0*/  ISETP.GE.AND P3, PT, R31, UR7, PT ;  /* 0x000000071f007c0c */ /* 0x000fe2000bf66270 */
[----:B---3--:R-:W-:Y:S04]  /*0ee0*/  STS.U16 [R106], R5 ;  /* 0x000000056a007388 */ /* 0x008fe80000000400 */
[----:B----4-:R0:W-:Y:S04]  /*0ef0*/  STS.U16 [R105+0x40], R0 ;  /* 0x0000400069007388 */ /* 0x0101e80000000400 */
[----:B-----5:R-:W-:Y:S01]  /*0f00*/  STS.U16 [R104+0x80], R7 ;  /* 0x0000800768007388 */ /* 0x020fe20000000400 */
[----:B0-----:R-:W-:-:S03]  /*0f10*/  IADD3 R0, R109, 0x160, RZ ;  /* 0x000001606d007810 */ /* 0x001fc60007ffe0ff */
[----:B--2---:R0:W-:Y:S01]  /*0f20*/  STS.U16 [R103+0xc0], R4 ;  /* 0x0000c00467007388 */ /* 0x0041e20000000400 */
[----:B------:R-:W-:-:S03]  /*0f30*/  LEA.HI.SX32 R0, R0, R109, 0x1b ;  /* 0x0000006d00007211 */ /* 0x000fc600078fdaff */
[----:B------:R-:W-:Y:S04]  /*0f40*/  STS.U16 [R102+0x100], R9 ;  /* 0x0001000966007388 */ /* 0x000fe80000000400 */
[----:B------:R2:W-:Y:S01]  /*0f50*/  STS.U16 [R101+0x140], R6 ;  /* 0x0001400665007388 */ /* 0x0005e20000000400 */
[C---:B0-----:R-:W-:Y:S02]  /*0f60*/  IADD3 R4, R109.reuse, 0x1a0, RZ ;  /* 0x000001a06d047810 */ /* 0x041fe40007ffe0ff */
[----:B------:R-:W-:Y:S02]  /*0f70*/  SHF.L.U32 R95, R0, 0x1, RZ ;  /* 0x00000001005f7819 */ /* 0x000fe400000006ff */
[----:B------:R-:W-:Y:S02]  /*0f80*/  LEA.HI.SX32 R4, R4, R109, 0x1b ;  /* 0x0000006d04047211 */ /* 0x000fe400078fdaff */
[----:B--2---:R-:W-:-:S02]  /*0f90*/  IADD3 R6, R109, 0x1c0, RZ ;  /* 0x000001c06d067810 */ /* 0x004fc40007ffe0ff */
[----:B------:R-:W-:Y:S01]  /*0fa0*/  SHF.L.U32 R0, R109, 0x4, RZ ;  /* 0x000000046d007819 */ /* 0x000fe200000006ff */
[----:B------:R-:W-:Y:S01]  /*0fb0*/  STS.U16 [R100+0x180], R11 ;  /* 0x0001800b64007388 */ /* 0x000fe20000000400 */
[----:B------:R-:W-:Y:S02]  /*0fc0*/  LEA.HI.SX32 R6, R6, R109, 0x1b ;  /* 0x0000006d06067211 */ /* 0x000fe400078fdaff */
[----:B------:R-:W-:Y:S01]  /*0fd0*/  SHF.L.U32 R93, R4, 0x1, RZ ;  /* 0x00000001045d7819 */ /* 0x000fe200000006ff */
[----:B------:R0:W-:Y:S01]  /*0fe0*/  STS.U16 [R99+0x1c0], R8 ;  /* 0x0001c00863007388 */ /* 0x0001e20000000400 */
[----:B------:R-:W-:Y:S02]  /*0ff0*/  LEA.HI.SX32 R90, R0, R0, 0x1b ;  /* 0x00000000005a7211 */ /* 0x000fe400078fdaff */
[----:B------:R-:W-:Y:S01]  /*1000*/  SHF.L.U32 R92, R6, 0x1, RZ ;  /* 0x00000001065c7819 */ /* 0x000fe200000006ff */
        /* <DEDUP_REMOVED lines=28> */
[----:B------:R-:W-:Y:S02]  /*11d0*/  PRMT R4, RZ, 0x7610, R4 ;  /* 0x00007610ff047816 */ /* 0x000fe40000000004 */
[----:B------:R-:W-:Y:S02]  /*11e0*/  PRMT R7, RZ, 0x7610, R7 ;  /* 0x00007610ff077816 */ /* 0x000fe40000000007 */
[----:B------:R-:W-:Y:S02]  /*11f0*/  PRMT R6, RZ, 0x7610, R6 ;  /* 0x00007610ff067816 */ /* 0x000fe40000000006 */
[----:B------:R-:W-:Y:S02]  /*1200*/  PRMT R9, RZ, 0x7610, R9 ;  /* 0x00007610ff097816 */ /* 0x000fe40000000009 */
[----:B0-----:R-:W-:Y:S02]  /*1210*/  PRMT R8, RZ, 0x7610, R8 ;  /* 0x00007610ff087816 */ /* 0x001fe40000000008 */
[----:B------:R-:W-:-:S02]  /*1220*/  PRMT R11, RZ, 0x7610, R11 ;  /* 0x00007610ff0b7816 */ /* 0x000fc4000000000b */
[----:B--2---:R-:W-:Y:S02]  /*1230*/  PRMT R10, RZ, 0x7610, R10 ;  /* 0x00007610ff0a7816 */ /* 0x004fe4000000000a */
[----:B------:R-:W-:Y:S01]  /*1240*/  PRMT R13, RZ, 0x7610, R13 ;  /* 0x00007610ff0d7816 */ /* 0x000fe2000000000d */
[----:B------:R0:W2:Y:S01]  /*1250*/  @!P2 LDG.E.U16 R5, [R2.64] ;  /* 0x000000200205a981 */ /* 0x0000a2000c1e1500 */
[----:B------:R-:W-:-:S03]  /*1260*/  ISETP.GE.AND P2, PT, R33, UR7, PT ;  /* 0x0000000721007c0c */ /* 0x000fc6000bf46270 */
[----:B------:R0:W2:Y:S01]  /*1270*/  @!P1 LDG.E.U16 R4, [R2.64+0x40] ;  /* 0x0000402002049981 */ /* 0x0000a2000c1e1500 */
        /* <DEDUP_REMOVED lines=15> */
[----:B---3--:R-:W-:Y:S02]  /*1370*/  PRMT R12, RZ, 0x7610, R12 ;  /* 0x00007610ff0c7816 */ /* 0x008fe4000000000c */
[----:B------:R-:W-:Y:S02]  /*1380*/  PRMT R15, RZ, 0x7610, R15 ;  /* 0x00007610ff0f7816 */ /* 0x000fe4000000000f */
[----:B------:R-:W-:Y:S02]  /*1390*/  PRMT R0, RZ, 0x7610, R0 ;  /* 0x00007610ff007816 */ /* 0x000fe40000000000 */
[----:B----4-:R-:W-:Y:S01]  /*13a0*/  PRMT R17, RZ, 0x7610, R17 ;  /* 0x00007610ff117816 */ /* 0x010fe20000000011 */
[----:B------:R0:W3:Y:S01]  /*13b0*/  @!P0 LDG.E.U16 R12, [R2.64+0x240] ;  /* 0x00024020020c8981 */ /* 0x0000e2000c1e1500 */
[----:B-----5:R-:W-:-:S02]  /*13c0*/  PRMT R14, RZ, 0x7610, R14 ;  /* 0x00007610ff0e7816 */ /* 0x020fc4000000000e */
[----:B-1----:R-:W-:Y:S01]  /*13d0*/  PRMT R19, RZ, 0x7610, R19 ;  /* 0x00007610ff137816 */ /* 0x002fe20000000013 */
[----:B------:R0:W4:Y:S01]  /*13e0*/  @!P4 LDG.E.U16 R15, [R2.64+0x280] ;  /* 0x00028020020fc981 */ /* 0x000122000c1e1500 */
        /* <DEDUP_REMOVED lines=15> */
[----:B------:R-:W-:Y:S02]  /*14e0*/  PRMT R20, RZ, 0x7610, R20 ;  /* 0x00007610ff147816 */ /* 0x000fe40000000014 */
[----:B------:R-:W-:Y:S02]  /*14f0*/  ISETP.GE.AND P5, PT, R31, UR7, PT ;  /* 0x000000071f007c0c */ /* 0x000fe4000bfa6270 */
[----:B------:R-:W-:Y:S02]  /*1500*/  PRMT R26, RZ, 0x7610, R26 ;  /* 0x00007610ff1a7816 */ /* 0x000fe4000000001a */
[----:B------:R-:W-:-:S02]  /*1510*/  ISETP.GE.AND P3, PT, R33, UR7, PT ;  /* 0x0000000721007c0c */ /* 0x000fc4000bf66270 */
        /* <DEDUP_REMOVED lines=44> */
[----:B------:R-:W-:Y:S02]  /*17e0*/  ISETP.GE.AND P4, PT, R21, UR7, PT ;  /* 0x0000000715007c0c */ /* 0x000fe4000bf86270 */
[----:B------:R-:W-:Y:S01]  /*17f0*/  PRMT R21, RZ, 0x7610, R21 ;  /* 0x00007610ff157816 */ /* 0x000fe20000000015 */
[----:B------:R-:W5:Y:S01]  /*1800*/  @!P2 LDG.E.U16 R20, [R2.64+0x40] ;  /* 0x000040200214a981 */ /* 0x000f62000c1e1500 */
[----:B------:R-:W-:-:S03]  /*1810*/  ISETP.GE.AND P2, PT, R35, UR7, PT ;  /* 0x0000000723007c0c */ /* 0x000fc6000bf46270 */
[----:B------:R-:W5:Y:S04]  /*1820*/  @!P0 LDG.E.U16 R26, [R2.64+0xc0] ;  /* 0x0000c020021a8981 */ /* 0x000f68000c1e1500 */
[----:B------:R-:W5:Y:S01]  /*1830*/  @!P1 LDG.E.U16 R21, [R2.64+0x100] ;  /* 0x0001002002159981 */ /* 0x000f62000c1e1500 */
[----:B------:R-:W-:Y:S02]  /*1840*/  ISETP.GE.AND P1, PT, R107, UR7, PT ;  /* 0x000000076b007c0c */ /* 0x000fe4000bf26270 */
[----:B------:R-:W-:Y:S01]  /*1850*/  ISETP.GE.AND P0, PT, R22, UR7, PT ;  /* 0x0000000716007c0c */ /* 0x000fe2000bf06270 */
[----:B------:R-:W5:Y:S01]  /*1860*/  @!P6 LDG.E.U16 R28, [R2.64+0x140] ;  /* 0x00014020021ce981 */ /* 0x000f62000c1e1500 */
[----:B------:R-:W-:Y:S02]  /*1870*/  PRMT R22, RZ, 0x7610, R22 ;  /* 0x00007610ff167816 */ /* 0x000fe40000000016 */
[----:B------:R-:W-:Y:S01]  /*1880*/  ISETP.GE.AND P6, PT, R36, UR7, PT ;  /* 0x0000000724007c0c */ /* 0x000fe2000bfc6270 */
        /* <DEDUP_REMOVED lines=9> */
[----:B------:R-:W5:Y:S01]  /*1920*/  @!P4 LDG.E.U16 R30, [R2.64+0x240] ;  /* 0x00024020021ec981 */ /* 0x000f62000c1e1500 */
[----:B------:R-:W-:-:S03]  /*1930*/  PRMT R24, RZ, 0x7610, R24 ;  /* 0x00007610ff187816 */ /* 0x000fc60000000018 */
        /* <DEDUP_REMOVED lines=81> */
[----:B------:R-:W-:Y:S02]  /*1e50*/  PRMT R22, RZ, 0x5410, R84 ;  /* 0x00005410ff167816 */ /* 0x000fe40000000054 */
[----:B------:R-:W-:Y:S01]  /*1e60*/  PRMT R119, RZ, 0x5410, R23 ;  /* 0x00005410ff777816 */ /* 0x000fe20000000017 */
[----:B------:R-:W-:Y:S01]  /*1e70*/  FFMA.FTZ R28, R118, R28, R29 ;  /* 0x0000001c761c7223 */ /* 0x000fe2000001001d */
        /* <DEDUP_REMOVED lines=15> */
[----:B---3--:R-:W-:Y:S02]  /*1f70*/  PRMT R3, RZ, 0x5410, R3 ;  /* 0x00005410ff037816 */ /* 0x008fe40000000003 */
[----:B------:R-:W-:Y:S01]  /*1f80*/  MOV R24, c[0x0][0x16c] ;  /* 0x00005b0000187a02 */ /* 0x000fe20000000f00 */
[----:B------:R-:W-:Y:S01]  /*1f90*/  FFMA.FTZ R22, R2, R22, R23 ;  /* 0x0000001602167223 */ /* 0x000fe20000010017 */
[----:B------:R-:W-:Y:S02]  /*1fa0*/  PRMT R23, RZ, 0x5410, R78 ;  /* 0x00005410ff177816 */ /* 0x000fe4000000004e */
[----:B------:R-:W-:Y:S02]  /*1fb0*/  ISETP.GE.AND P0, PT, R24, 0x1, PT ;  /* 0x000000011800780c */ /* 0x000fe40003f06270 */
[----:B----4-:R-:W-:Y:S01]  /*1fc0*/  PRMT R124, RZ, 0x5410, R19 ;  /* 0x00005410ff7c7816 */ /* 0x010fe20000000013 */
[----:B------:R-:W-:Y:S01]  /*1fd0*/  FFMA.FTZ R23, R3, R23, R22 ;  /* 0x0000001703177223 */ /* 0x000fe20000010016 */
[----:B------:R-:W-:-:S02]  /*1fe0*/  PRMT R22, RZ, 0x5410, R77 ;  /* 0x00005410ff167816 */ /* 0x000fc4000000004d */
[----:B------:R-:W-:Y:S02]  /*1ff0*/  PRMT R19, RZ, 0x5410, R76 ;  /* 0x00005410ff137816 */ /* 0x000fe4000000004c */
[----:B-----5:R-:W-:Y:S01]  /*2000*/  PRMT R125, RZ, 0x5410, R20 ;  /* 0x00005410ff7d7816 */ /* 0x020fe20000000014 */
        /* <DEDUP_REMOVED lines=23> */
[----:B------:R-:W-:Y:S01]  /*2180*/  ULDC.64 UR8, c[0x0][0x180] ;  /* 0x0000600000087ab9 */ /* 0x000fe20000000a00 */
[----:B------:R-:W-:Y:S01]  /*2190*/  FADD.FTZ R42, R0, UR4 ;  /* 0x00000004002a7e21 */ /* 0x000fe20008010000 */
[----:B------:R-:W-:Y:S01]  /*21a0*/  ULDC.64 UR18, c[0x0][0x198] ;  /* 0x0000660000127ab9 */ /* 0x000fe20000000a00 */
[----:B------:R-:W-:Y:S01]  /*21b0*/  FADD.FTZ R33, R12, UR4 ;  /* 0x000000040c217e21 */ /* 0x000fe20008010000 */
[----:B------:R-:W-:Y:S01]  /*21c0*/  UIMAD UR7, UR17, UR8, URZ ;  /* 0x00000008110772a4 */ /* 0x000fe2000f8e023f */
[----:B------:R-:W-:Y:S01]  /*21d0*/  FADD.FTZ R32, R13, UR4 ;  /* 0x000000040d207e21 */ /* 0x000fe20008010000 */
[----:B------:R-:W-:Y:S01]  /*21e0*/  UIMAD.WIDE.U32 UR36, UR16, UR8, URZ ;  /* 0x00000008102472a5 */ /* 0x000fe2000f8e003f */
[----:B------:R-:W-:Y:S01]  /*21f0*/  FADD.FTZ R31, R14, UR4 ;  /* 0x000000040e1f7e21 */ /* 0x000fe20008010000 */
[----:B------:R-:W-:Y:S01]  /*2200*/  ULDC.64 UR22, c[0x0][0x1b8] ;  /* 0x00006e0000167ab9 */ /* 0x000fe20000000a00 */
[----:B------:R-:W-:Y:S01]  /*2210*/  FADD.FTZ R30, R15, UR4 ;  /* 0x000000040f1e7e21 */ /* 0x000fe20008010000 */
[----:B------:R-:W-:Y:S01]  /*2220*/  UIMAD.WIDE.U32 UR20, UR16, UR18, URZ ;  /* 0x00000012101472a5 */ /* 0x000fe2000f8e003f */
[----:B------:R-:W-:Y:S01]  /*2230*/  FADD.FTZ R29, R16, UR4 ;  /* 0x00000004101d7e21 */ /* 0x000fe20008010000 */
[----:B------:R-:W-:Y:S01]  /*2240*/  UIMAD UR8, UR17, UR18, URZ ;  /* 0x00000012110872a4 */ /* 0x000fe2000f8e023f */
[----:B------:R-:W-:Y:S01]  /*2250*/  FADD.FTZ R28, R17, UR4 ;  /* 0x00000004111c7e21 */ /* 0x000fe20008010000 */
[----:B------:R-:W-:Y:S01]  /*2260*/  UIMAD UR18, UR17, UR22, URZ ;  /* 0x00000016111272a4 */ /* 0x000fe2000f8e023f */
[----:B------:R-:W-:Y:S01]  /*2270*/  FADD.FTZ R27, R18, UR4 ;  /* 0x00000004121b7e21 */ /* 0x000fe20008010000 */
[----:B------:R-:W-:Y:S01]  /*2280*/  UIMAD UR7, UR16, UR9, UR7 ;  /* 0x00000009100772a4 */ /* 0x000fe2000f8e0207 */
[----:B------:R-:W-:Y:S01]  /*2290*/  FADD.FTZ R41, R4, UR4 ;  /* 0x0000000404297e21 */ /* 0x000fe20008010000 */
[----:B------:R-:W-:Y:S01]  /*22a0*/  UIMAD UR44, UR16, UR19, UR8 ;  /* 0x00000013102c72a4 */ /* 0x000fe2000f8e0208 */
[----:B------:R-:W-:Y:S01]  /*22b0*/  FADD.FTZ R40, R5, UR4 ;  /* 0x0000000405287e21 */ /* 0x000fe20008010000 */
[----:B------:R-:W-:Y:S01]  /*22c0*/  UIMAD.WIDE.U32 UR8, UR16, UR22, URZ ;  /* 0x00000016100872a5 */ /* 0x000fe2000f8e003f */
[----:B------:R-:W-:Y:S01]  /*22d0*/  FADD.FTZ R39, R6, UR4 ;  /* 0x0000000406277e21 */ /* 0x000fe20008010000 */
[----:B------:R-:W-:Y:S01]  /*22e0*/  UIMAD UR45, UR16, UR23, UR18 ;  /* 0x00000017102d72a4 */ /* 0x000fe2000f8e0212 */
[----:B------:R-:W-:Y:S01]  /*22f0*/  FADD.FTZ R38, R7, UR4 ;  /* 0x0000000407267e21 */ /* 0x000fe20008010000 */
[----:B------:R-:W-:Y:S01]  /*2300*/  ULDC.64 UR38, c[0x0][0x220] ;  /* 0x0000880000267ab9 */ /* 0x000fe20000000a00 */
[----:B------:R-:W-:Y:S01]  /*2310*/  FADD.FTZ R37, R8, UR4 ;  /* 0x0000000408257e21 */ /* 0x000fe20008010000 */
[----:B------:R-:W-:Y:S01]  /*2320*/  ULDC.64 UR18, c[0x0][0x230] ;  /* 0x00008c0000127ab9 */ /* 0x000fe20000000a00 */
[----:B------:R-:W-:Y:S01]  /*2330*/  FADD.FTZ R36, R9, UR4 ;  /* 0x0000000409247e21 */ /* 0x000fe20008010000 */
[----:B------:R-:W-:Y:S01]  /*2340*/  ULEA UR31, UP0, UR36, UR38, 0x3 ;  /* 0x00000026241f7291 */ /* 0x000fe2000f80183f */
[----:B------:R-:W-:Y:S01]  /*2350*/  FADD.FTZ R35, R10, UR4 ;  /* 0x000000040a237e21 */ /* 0x000fe20008010000 */
[----:B------:R-:W-:Y:S01]  /*2360*/  ULEA UR35, UP2, UR8, UR18, 0x3 ;  /* 0x0000001208237291 */ /* 0x000fe2000f84183f */
[----:B------:R-:W-:Y:S01]  /*2370*/  FADD.FTZ R34, R11, UR4 ;  /* 0x000000040b227e21 */ /* 0x000fe20008010000 */
[----:B------:R-:W-:Y:S01]  /*2380*/  UIADD3 UR38, UR9, UR45, URZ ;  /* 0x0000002d09267290 */ /* 0x000fe2000fffe03f */
[----:B------:R-:W-:Y:S01]  /*2390*/  FADD.FTZ R26, R113, R113 ;  /* 0x00000071711a7221 */ /* 0x000fe20000010000 */
[----:B------:R-:W-:Y:S01]  /*23a0*/  ULDC.64 UR22, c[0x0][0x228] ;  /* 0x00008a0000167ab9 */ /* 0x000fe20000000a00 */
[----:B------:R-:W-:Y:S01]  /*23b0*/  FADD.FTZ R25, R114, R114 ;  /* 0x0000007272197221 */ /* 0x000fe20000010000 */
[----:B------:R-:W-:Y:S01]  /*23c0*/  ULEA.HI.X UR38, UR8, UR19, UR38, 0x3, UP2 ;  /* 0x0000001308267291 */ /* 0x000fe200090f1c26 */
[----:B------:R-:W-:Y:S01]  /*23d0*/  FADD.FTZ R24, R115, R115 ;  /* 0x0000007373187221 */ /* 0x000fe20000010000 */
[----:B------:R-:W-:Y:S01]  /*23e0*/  UIADD3 UR7, UR37, UR7, URZ ;  /* 0x0000000725077290 */ /* 0x000fe2000fffe03f */
[----:B------:R-:W-:Y:S01]  /*23f0*/  FADD.FTZ R23, R116, R116 ;  /* 0x0000007474177221 */ /* 0x000fe20000010000 */
[----:B------:R-:W-:Y:S01]  /*2400*/  UIADD3 UR8, UR24, -0x1, URZ ;  /* 0xffffffff18087890 */ /* 0x000fe2000fffe03f */
[----:B------:R-:W-:Y:S01]  /*2410*/  FADD.FTZ R22, R117, R117 ;  /* 0x0000007575167221 */ /* 0x000fe20000010000 */
[----:B------:R-:W-:Y:S01]  /*2420*/  ULEA UR34, UP1, UR20, UR22, 0x3 ;  /* 0x0000001614227291 */ /* 0x000fe2000f82183f */
[----:B------:R-:W-:Y:S01]  /*2430*/  FADD.FTZ R21, R118, R118 ;  /* 0x0000007676157221 */ /* 0x000fe20000010000 */
[----:B------:R-:W-:Y:S01]  /*2440*/  UIADD3 UR37, UR21, UR44, URZ ;  /* 0x0000002c15257290 */ /* 0x000fe2000fffe03f */
[----:B------:R-:W-:Y:S01]  /*2450*/  FADD.FTZ R20, R119, R119 ;  /* 0x0000007777147221 */ /* 0x000fe20000010000 */
[----:B------:R-:W-:Y:S01]  /*2460*/  ULEA.HI UR18, UR24, UR24, URZ, 0x1 ;  /* 0x0000001818127291 */ /* 0x000fe2000f8f083f */
[----:B------:R-:W-:Y:S01]  /*2470*/  FADD.FTZ R19, R120, R120 ;  /* 0x0000007878137221 */ /* 0x000fe20000010000 */
[----:B------:R-:W-:Y:S01]  /*2480*/  UIADD3 UR19, UR24, -0x2, URZ ;  /* 0xfffffffe18137890 */ /* 0x000fe2000fffe03f */
[----:B------:R-:W-:Y:S01]  /*2490*/  FADD.FTZ R18, R121, R121 ;  /* 0x0000007979127221 */ /* 0x000fe20000010000 */
[----:B------:R-:W-:Y:S01]  /*24a0*/  ULEA.HI UR9, UR8, UR8, URZ, 0x1 ;  /* 0x0000000808097291 */ /* 0x000fe2000f8f083f */
[----:B------:R-:W-:Y:S01]  /*24b0*/  FADD.FTZ R17, R122, R122 ;  /* 0x0000007a7a117221 */ /* 0x000fe20000010000 */
[----:B------:R-:W-:Y:S01]  /*24c0*/  ULEA.HI.X UR37, UR20, UR23, UR37, 0x3, UP1 ;  /* 0x0000001714257291 */ /* 0x000fe200088f1c25 */
[----:B------:R-:W-:Y:S01]  /*24d0*/  FADD.FTZ R16, R123, R123 ;  /* 0x0000007b7b107221 */ /* 0x000fe20000010000 */
[----:B------:R-:W-:Y:S01]  /*24e0*/  ULOP3.LUT UR18, UR18, 0x1ffffe, URZ, 0xc0, !UPT ;  /* 0x001ffffe12127892 */ /* 0x000fe2000f8ec03f */
[----:B------:R-:W-:Y:S01]  /*24f0*/  FADD.FTZ R15, R2, R2 ;  /* 0x00000002020f7221 */ /* 0x000fe20000010000 */
[----:B------:R-:W-:Y:S01]  /*2500*/  ULDC UR20, c[0x0][0x16c] ;  /* 0x00005b0000147ab9 */ /* 0x000fe20000000800 */
[----:B------:R-:W-:Y:S01]  /*2510*/  FADD.FTZ R14, R3, R3 ;  /* 0x00000003030e7221 */ /* 0x000fe20000010000 */
[----:B------:R-:W-:Y:S01]  /*2520*/  UIMAD UR19, UR19, UR20, URZ ;  /* 0x00000014131372a4 */ /* 0x000fe2000f8e023f */
[----:B------:R-:W-:Y:S01]  /*2530*/  FADD.FTZ R13, R124, R124 ;  /* 0x0000007c7c0d7221 */ /* 0x000fe20000010000 */
[----:B------:R-:W-:Y:S01]  /*2540*/  ULOP3.LUT UR9, UR9, 0xfffffe, URZ, 0xc0, !UPT ;  /* 0x00fffffe09097892 */ /* 0x000fe2000f8ec03f */
[----:B------:R-:W-:Y:S01]  /*2550*/  FADD.FTZ R12, R125, R125 ;  /* 0x0000007d7d0c7221 */ /* 0x000fe20000010000 */
[----:B------:R-:W-:Y:S01]  /*2560*/  UIADD3 UR20, UR24, -UR18, URZ ;  /* 0x8000001218147290 */ /* 0x000fe2000fffe03f */
[----:B------:R-:W-:Y:S01]  /*2570*/  FADD.FTZ R0, R126, R126 ;  /* 0x0000007e7e007221 */ /* 0x000fe20000010000 */
[----:B------:R-:W-:Y:S01]  /*2580*/  UIMAD.WIDE UR18, UR19, 0x10, UR10 ;  /* 0x00000010131278a5 */ /* 0x000fe2000f8e020a */
[----:B------:R-:W-:Y:S01]  /*2590*/  LOP3.LUT R200, R111, 0x1f, RZ, 0xc0, !PT ;  /* 0x0000001f6fc87812 */ /* 0x000fe200078ec0ff */
[----:B------:R-:W-:Y:S01]  /*25a0*/  UIADD3 UR9, UR8, -UR9, URZ ;  /* 0x8000000908097290 */ /* 0x000fe2000fffe03f */
[----:B------:R-:W-:Y:S01]  /*25b0*/  MOV R74, RZ ;  /* 0x000000ff004a7202 */ /* 0x000fe20000000f00 */
[----:B------:R-:W-:-:S02]  /*25c0*/  ULEA.HI.X UR36, UR36, UR39, UR7, 0x3, UP0 ;  /* 0x0000002724247291 */ /* 0x000fc400080f1c07 */
[----:B------:R-:W-:Y:S02]  /*25d0*/  USHF.L.U32 UR39, UR9, 0x8, URZ ;  /* 0x0000000809277899 */ /* 0x000fe4000800063f */
[----:B------:R-:W-:Y:S02]  /*25e0*/  UMOV UR7, URZ ;  /* 0x0000003f00077c82 */ /* 0x000fe40008000000 */
[----:B------:R-:W-:Y:S02]  /*25f0*/  ULEA UR46, UR20, 0x880, 0xb ;  /* 0x00000880142e7891 */ /* 0x000fe4000f8e583f */
[----:B------:R-:W-:Y:S02]  /*2600*/  UMOV UR8, URZ ;  /* 0x0000003f00087c82 */ /* 0x000fe40008000000 */
[----:B------:R-:W-:Y:S02]  /*2610*/  UMOV UR9, URZ ;  /* 0x0000003f00097c82 */ /* 0x000fe40008000000 */
[----:B------:R-:W-:-:S02]  /*2620*/  UMOV UR44, UR18 ;  /* 0x00000012002c7c82 */ /* 0x000fc40008000000 */
[----:B------:R-:W-:Y:S02]  /*2630*/  UMOV UR45, UR19 ;  /* 0x00000013002d7c82 */ /* 0x000fe40008000000 */
.L_x_8118:
[----:B------:R-:W-:Y:S02]  /*2640*/  MOV R6, UR31 ;  /* 0x0000001f00067c02 */ /* 0x000fe40008000f00 */
[----:B------:R-:W-:-:S06]  /*2650*/  MOV R7, UR36 ;  /* 0x0000002400077c02 */ /* 0x000fcc0008000f00 */
[----:B------:R-:W2:Y:S01]  /*2660*/  LDG.E.64 R6, [R6.64] ;  /* 0x0000002006067981 */ /* 0x000ea2000c1e1b00 */
[----:B------:R-:W-:Y:S02]  /*2670*/  MOV R2, UR34 ;  /* 0x0000002200027c02 */ /* 0x000fe40008000f00 */
[----:B------:R-:W-:Y:S02]  /*2680*/  MOV R3, UR37 ;  /* 0x0000002500037c02 */ /* 0x000fe40008000f00 */
[----:B------:R-:W-:Y:S02]  /*2690*/  MOV R4, UR35 ;  /* 0x0000002300047c02 */ /* 0x000fe40008000f00 */
[----:B------:R-:W-:Y:S02]  /*26a0*/  MOV R5, UR38 ;  /* 0x0000002600057c02 */ /* 0x000fe40008000f00 */
[----:B------:R-:W3:Y:S04]  /*26b0*/  LDG.E.64 R2, [R2.64] ;  /* 0x0000002002027981 */ /* 0x000ee8000c1e1b00 */
[----:B------:R-:W3:Y:S01]  /*26c0*/  LDG.E.64 R4, [R4.64] ;  /* 0x0000002004047981 */ /* 0x000ee2000c1e1b00 */
[----:B------:R-:W-:-:S02]  /*26d0*/  ISETP.NE.AND P0, PT, R200, RZ, PT ;  /* 0x000000ffc800720c */ /* 0x000fc40003f05270 */
[----:B------:R-:W-:Y:S01]  /*26e0*/  ISETP.NE.AND P1, PT, R111, RZ, PT ;  /* 0x000000ff6f00720c */ /* 0x000fe20003f25270 */
[----:B--2---:R-:W0:Y:S08]  /*26f0*/  R2UR UR19, R7 ;  /* 0x00000000071373c2 */ /* 0x004e3000000e0000 */
[----:B------:R1:W2:Y:S01]  /*2700*/  R2UR UR18, R6 ;  /* 0x00000000061273c2 */ /* 0x0002a200000e0000 */
[----:B0-----:R-:W-:-:S02]  /*2710*/  FMUL.FTZ R8, R42, UR19 ;  /* 0x000000132a087c20 */ /* 0x001fc40008410000 */
[----:B------:R-:W-:Y:S02]  /*2720*/  FMUL.FTZ R7, R39, UR19 ;  /* 0x0000001327077c20 */ /* 0x000fe40008410000 */
[----:B------:R-:W-:Y:S02]  /*2730*/  FMUL.RZ R10, R8, 0.15915493667125701904 ;  /* 0x3e22f983080a7820 */ /* 0x000fe4000040c000 */
[----:B------:R-:W-:Y:S02]  /*2740*/  FMUL.RZ R114, R7, 0.15915493667125701904 ;  /* 0x3e22f98307727820 */ /* 0x000fe4000040c000 */
[----:B------:R-:W-:Y:S01]  /*2750*/  FMUL.FTZ R8, R41, UR19 ;  /* 0x0000001329087c20 */ /* 0x000fe20008410000 */
[----:B------:R-:W-:Y:S01]  /*2760*/  MUFU.SIN R9, R10 ;  /* 0x0000000a00097308 */ /* 0x000fe20000000400 */
[----:B------:R-:W-:Y:S02]  /*2770*/  FMUL.FTZ R7, R38, UR19 ;  /* 0x0000001326077c20 */ /* 0x000fe40008410000 */
[----:B------:R-:W-:-:S02]  /*2780*/  FMUL.RZ R113, R8, 0.15915493667125701904 ;  /* 0x3e22f98308717820 */ /* 0x000fc4000040c000 */
[----:B------:R-:W-:Y:S02]  /*2790*/  FMUL.FTZ R8, R40, UR19 ;  /* 0x0000001328087c20 */ /* 0x000fe40008410000 */
[----:B-1----:R-:W-:Y:S01]  /*27a0*/  FMUL.FTZ R6, R28, UR19 ;  /* 0x000000131c067c20 */ /* 0x002fe20008410000 */
[----:B------:R0:W-:Y:S01]  /*27b0*/  MUFU.COS R11, R10 ;  /* 0x0000000a000b7308 */ /* 0x0001e20000000000 */
[----:B------:R-:W-:Y:S02]  /*27c0*/  FMUL.RZ R8, R8, 0.15915493667125701904 ;  /* 0x3e22f98308087820 */ /* 0x000fe4000040c000 */
        /* <DEDUP_REMOVED lines=27> */
[----:B--2---:R-:W-:-:S05]  /*2980*/  MOV R113, UR18 ;  /* 0x0000001200717c02 */ /* 0x004fca0008000f00 */
[----:B------:R-:W-:Y:S02]  /*2990*/  FMUL.FTZ R113, R113, 1.4426950216293334961 ;  /* 0x3fb8aa3b71717820 */ /* 0x000fe40000410000 */
        /* <DEDUP_REMOVED lines=9> */
[----:B------:R-:W1:Y:S01]  /*2a30*/  MUFU.EX2 R6, R6 ;  /* 0x0000000600067308 */ /* 0x000e620000000800 */
[----:B0-----:R-:W-:Y:S02]  /*2a40*/  FMUL.RZ R10, R7, 0.15915493667125701904 ;  /* 0x3e22f983070a7820 */ /* 0x001fe4000040c000 */
[----:B------:R-:W-:-:S04]  /*2a50*/  FMUL.FTZ R7, R29, UR19 ;  /* 0x000000131d077c20 */ /* 0x000fc80008410000 */
[----:B------:R-:W-:Y:S01]  /*2a60*/  FMUL.RZ R115, R7, 0.15915493667125701904 ;  /* 0x3e22f98307737820 */ /* 0x000fe2000040c000 */
[----:B------:R-:W-:Y:S01]  /*2a70*/  MUFU.SIN R185, R8 ;  /* 0x0000000800b97308 */ /* 0x000fe20000000400 */
[----:B------:R-:W-:-:S04]  /*2a80*/  FMUL.FTZ R7, R27, UR19 ;  /* 0x000000131b077c20 */ /* 0x000fc80008410000 */
[----:B------:R-:W-:Y:S01]  /*2a90*/  FMUL.RZ R149, R7, 0.15915493667125701904 ;  /* 0x3e22f98307957820 */ /* 0x000fe2000040c000 */
[----:B------:R-:W-:Y:S02]  /*2aa0*/  MOV R7, UR24 ;  /* 0x0000001800077c02 */ /* 0x000fe40008000f00 */
[----:B------:R0:W-:Y:S01]  /*2ab0*/  MUFU.COS R183, R8 ;  /* 0x0000000800b77308 */ /* 0x0001e20000000000 */
[----:B-1----:R-:W-:Y:S01]  /*2ac0*/  FMUL.FTZ R9, R6, R9 ;  /* 0x0000000906097220 */ /* 0x002fe20000410000 */
[----:B------:R-:W-:Y:S02]  /*2ad0*/  ISETP.LT.OR P2, PT, R7, 0x2, P0 ;  /* 0x000000020700780c */ /* 0x000fe40000741670 */
[----:B------:R-:W-:-:S04]  /*2ae0*/  IADD3 R7, R111, 0x200, RZ ;  /* 0x000002006f077810 */ /* 0x000fc80007ffe0ff */
[----:B------:R-:W-:Y:S01]  /*2af0*/  MUFU.SIN R190, R114 ;  /* 0x0000007200be7308 */ /* 0x000fe20000000400 */
[----:B0-----:R-:W-:Y:S01]  /*2b00*/  FMUL.FTZ R8, R6, R11 ;  /* 0x0000000b06087220 */ /* 0x001fe20000410000 */
[----:B------:R-:W-:-:S06]  /*2b10*/  MOV R6, UR44 ;  /* 0x0000002c00067c02 */ /* 0x000fcc0008000f00 */
[----:B------:R0:W-:Y:S01]  /*2b20*/  MUFU.COS R176, R114 ;  /* 0x0000007200b07308 */ /* 0x0001e20000000000 */
[----:B------:R-:W-:-:S07]  /*2b30*/  FMUL.FTZ R123, R37, R113 ;  /* 0x00000071257b7220 */ /* 0x000fce0000410000 */
[----:B------:R-:W-:Y:S01]  /*2b40*/  MUFU.SIN R133, R10 ;  /* 0x0000000a00857308 */ /* 0x000fe20000000400 */
[----:B0-----:R-:W-:Y:S02]  /*2b50*/  SEL R114, R7, UR39, P1 ;  /* 0x0000002707727c07 */ /* 0x001fe40008800000 */
[----:B------:R-:W-:-:S03]  /*2b60*/  MOV R7, UR45 ;  /* 0x0000002d00077c02 */ /* 0x000fc60008000f00 */
[----:B------:R0:W-:Y:S02]  /*2b70*/  STS.64 [R114.X8+0x880], R8 ;  /* 0x0008800872007388 */ /* 0x0001e40000008a00 */
[----:B------:R1:W-:Y:S01]  /*2b80*/  MUFU.COS R135, R10 ;  /* 0x0000000a00877308 */ /* 0x0003e20000000000 */
[C---:B---3--:R-:W-:Y:S02]  /*2b90*/  FMUL.FTZ R151, R3.reuse, R5 ;  /* 0x0000000503977220 */ /* 0x048fe40000410000 */
[----:B------:R-:W-:Y:S02]  /*2ba0*/  FMUL.FTZ R153, R3, R4 ;  /* 0x0000000403997220 */ /* 0x000fe40000410000 */
[----:B------:R-:W-:-:S03]  /*2bb0*/  FMUL.FTZ R119, R39, R113 ;  /* 0x0000007127777220 */ /* 0x000fc60000410000 */
[----:B------:R-:W-:Y:S01]  /*2bc0*/  MUFU.SIN R147, R115 ;  /* 0x0000007300937308 */ /* 0x000fe20000000400 */
[----:B-1----:R-:W-:Y:S01]  /*2bd0*/  CS2R R10, SRZ ;  /* 0x00000000000a7805 */ /* 0x002fe2000001ff00 */
[----:B------:R-:W-:Y:S01]  /*2be0*/  BAR.SYNC.DEFER_BLOCKING 0x0 ;  /* 0x0000000000007b1d */ /* 0x000fe20000010000 */
[-C--:B------:R-:W-:Y:S02]  /*2bf0*/  FMUL.FTZ R121, R38, R113.reuse ;  /* 0x0000007126797220 */ /* 0x080fe40000410000 */
[----:B------:R-:W-:-:S03]  /*2c00*/  FMUL.FTZ R125, R36, R113 ;  /* 0x00000071247d7220 */ /* 0x000fc60000410000 */
[----:B------:R1:W-:Y:S01]  /*2c10*/  MUFU.COS R187, R115 ;  /* 0x0000007300bb7308 */ /* 0x0003e20000000000 */
[-C--:B0-----:R-:W-:Y:S02]  /*2c20*/  FMUL.FTZ R114, R35, R113.reuse ;  /* 0x0000007123727220 */ /* 0x081fe40000410000 */
[-C--:B------:R-:W-:Y:S02]  /*2c30*/  FMUL.FTZ R130, R32, R113.reuse ;  /* 0x0000007120827220 */ /* 0x080fe40000410000 */
[-C--:B------:R-:W-:Y:S02]  /*2c40*/  FMUL.FTZ R131, R31, R113.reuse ;  /* 0x000000711f837220 */ /* 0x080fe40000410000 */
[-C--:B------:R-:W-:Y:S01]  /*2c50*/  FMUL.FTZ R132, R30, R113.reuse ;  /* 0x000000711e847220 */ /* 0x080fe20000410000 */
[----:B------:R-:W-:Y:S01]  /*2c60*/  MUFU.SIN R136, R117 ;  /* 0x0000007500887308 */ /* 0x000fe20000000400 */
[-C--:B-1----:R-:W-:Y:S02]  /*2c70*/  FMUL.FTZ R115, R41, R113.reuse ;  /* 0x0000007129737220 */ /* 0x082fe40000410000 */
[----:B------:R-:W-:-:S02]  /*2c80*/  FMUL.FTZ R134, R29, R113 ;  /* 0x000000711d867220 */ /* 0x000fc40000410000 */
[----:B------:R-:W-:-:S03]  /*2c90*/  FMUL.FTZ R3, R28, R113 ;  /* 0x000000711c037220 */ /* 0x000fc60000410000 */
[----:B------:R0:W-:Y:S01]  /*2ca0*/  MUFU.COS R148, R117 ;  /* 0x0000007500947308 */ /* 0x0001e20000000000 */
[----:B------:R1:W5:Y:S01]  /*2cb0*/  @!P2 LDG.E.64 R10, [R6.64+0x8] ;  /* 0x00000820060aa981 */ /* 0x000362000c1e1b00 */
[----:B------:R-:W-:-:S06]  /*2cc0*/  FFMA.FTZ R151, R2, R4, -R151 ;  /* 0x0000000402977223 */ /* 0x000fcc0000010897 */
[----:B------:R-:W2:Y:S01]  /*2cd0*/  MUFU.EX2 R123, R123 ;  /* 0x0000007b007b7308 */ /* 0x000ea20000000800 */
[-C--:B0-----:R-:W-:Y:S02]  /*2ce0*/  FMUL.FTZ R117, R40, R113.reuse ;  /* 0x0000007128757220 */ /* 0x081fe40000410000 */
[-C--:B-1----:R-:W-:Y:S02]  /*2cf0*/  FMUL.FTZ R6, R34, R113.reuse ;  /* 0x0000007122067220 */ /* 0x082fe40000410000 */
[-C--:B------:R-:W-:Y:S02]  /*2d00*/  FMUL.FTZ R7, R33, R113.reuse ;  /* 0x0000007121077220 */ /* 0x080fe40000410000 */
[----:B------:R-:W-:Y:S01]  /*2d10*/  FMUL.FTZ R113, R27, R113 ;  /* 0x000000711b717220 */ /* 0x000fe20000410000 */
[----:B------:R-:W0:Y:S01]  /*2d20*/  MUFU.EX2 R115, R115 ;  /* 0x0000007300737308 */ /* 0x000e220000000800 */
[----:B------:R-:W-:-:S07]  /*2d30*/  FFMA.FTZ R153, R2, R5, R153 ;  /* 0x0000000502997223 */ /* 0x000fce0000010099 */
[----:B------:R-:W1:Y:S08]  /*2d40*/  MUFU.EX2 R134, R134 ;  /* 0x0000008600867308 */ /* 0x000e700000000800 */
[----:B------:R-:W3:Y:S08]  /*2d50*/  MUFU.EX2 R3, R3 ;  /* 0x0000000300037308 */ /* 0x000ef00000000800 */
[----:B------:R-:W-:Y:S08]  /*2d60*/  MUFU.EX2 R113, R113 ;  /* 0x0000007100717308 */ /* 0x000ff00000000800 */
[----:B------:R-:W4:Y:S01]  /*2d70*/  MUFU.SIN R2, R149 ;  /* 0x0000009500027308 */ /* 0x000f220000000400 */
[----:B--2---:R-:W-:-:S07]  /*2d80*/  FMUL.FTZ R138, R123, R138 ;  /* 0x0000008a7b8a7220 */ /* 0x004fce0000410000 */
[----:B------:R-:W2:Y:S01]  /*2d90*/  MUFU.EX2 R125, R125 ;  /* 0x0000007d007d7308 */ /* 0x000ea20000000800 */
[----:B------:R-:W-:Y:S01]  /*2da0*/  FMUL.FTZ R137, R123, R124 ;  /* 0x0000007c7b897220 */ /* 0x000fe20000410000 */
[----:B------:R-:W-:-:S06]  /*2db0*/  PRMT R123, RZ, 0x5410, R201 ;  /* 0x00005410ff7b7816 */ /* 0x000fcc00000000c9 */
[----:B------:R-:W2:Y:S01]  /*2dc0*/  MUFU.EX2 R117, R117 ;  /* 0x0000007500757308 */ /* 0x000ea20000000800 */
[----:B0-----:R-:W-:-:S07]  /*2dd0*/  FMUL.FTZ R145, R115, R116 ;  /* 0x0000007473917220 */ /* 0x001fce0000410000 */
[----:B------:R-:W0:Y:S01]  /*2de0*/  MUFU.EX2 R6, R6 ;  /* 0x0000000600067308 */ /* 0x000e220000000800 */
[----:B-1----:R-:W-:-:S07]  /*2df0*/  FMUL.FTZ R187, R134, R187 ;  /* 0x000000bb86bb7220 */ /* 0x002fce0000410000 */
[----:B------:R-:W1:Y:S01]  /*2e00*/  MUFU.EX2 R7, R7 ;  /* 0x0000000700077308 */ /* 0x000e620000000800 */
[----:B------:R-:W-:Y:S02]  /*2e10*/  FMUL.FTZ R188, R134, R147 ;  /* 0x0000009386bc7220 */ /* 0x000fe40000410000 */
[C---:B---3--:R-:W-:Y:S02]  /*2e20*/  FMUL.FTZ R197, R3.reuse, R148 ;  /* 0x0000009403c57220 */ /* 0x048fe40000410000 */
[----:B------:R-:W-:-:S03]  /*2e30*/  FMUL.FTZ R199, R3, R136 ;  /* 0x0000008803c77220 */ /* 0x000fc60000410000 */
[----:B------:R-:W3:Y:S01]  /*2e40*/  MUFU.EX2 R119, R119 ;  /* 0x0000007700777308 */ /* 0x000ee20000000800 */
[----:B----4-:R-:W-:Y:S02]  /*2e50*/  FMUL.FTZ R134, R113, R2 ;  /* 0x0000000271867220 */ /* 0x010fe40000410000 */
[----:B------:R-:W-:Y:S02]  /*2e60*/  FMUL.FTZ R157, R42, R123 ;  /* 0x0000007b2a9d7220 */ /* 0x000fe40000410000 */
[----:B------:R-:W-:Y:S02]  /*2e70*/  FMUL.FTZ R146, R115, R146 ;  /* 0x0000009273927220 */ /* 0x000fe40000410000 */
[-C--:B------:R-:W-:Y:S01]  /*2e80*/  FMUL.FTZ R3, R9, R145.reuse ;  /* 0x0000009109037220 */ /* 0x080fe20000410000 */
[----:B------:R-:W4:Y:S01]  /*2e90*/  MUFU.EX2 R114, R114 ;  /* 0x0000007200727308 */ /* 0x000f220000000800 */
[-C--:B------:R-:W-:Y:S02]  /*2ea0*/  FMUL.FTZ R2, R8, R145.reuse ;  /* 0x0000009108027220 */ /* 0x080fe40000410000 */
[----:B------:R-:W-:-:S02]  /*2eb0*/  FMUL.FTZ R4, RZ, R145 ;  /* 0x00000091ff047220 */ /* 0x000fc40000410000 */
[----:B--2---:R-:W-:-:S03]  /*2ec0*/  FMUL.FTZ R195, R125, R126 ;  /* 0x0000007e7dc37220 */ /* 0x004fc60000410000 */
[----:B------:R-:W2:Y:S01]  /*2ed0*/  MUFU.EX2 R121, R121 ;  /* 0x0000007900797308 */ /* 0x000ea20000000800 */
[----:B------:R-:W-:Y:S01]  /*2ee0*/  FMUL.FTZ R5, R145, R157 ;  /* 0x0000009d91057220 */ /* 0x000fe20000410000 */
[----:B------:R-:W-:Y:S01]  /*2ef0*/  PRMT R126, RZ, 0x5410, R89 ;  /* 0x00005410ff7e7816 */ /* 0x000fe20000000059 */
[----:B------:R-:W-:Y:S02]  /*2f00*/  FMUL.FTZ R143, R117, R118 ;  /* 0x00000076758f7220 */ /* 0x000fe40000410000 */
[----:B------:R-:W-:-:S03]  /*2f10*/  FFMA.FTZ R3, R8, R146, -R3 ;  /* 0x0000009208037223 */ /* 0x000fc60000010803 */
[----:B------:R-:W2:Y:S01]  /*2f20*/  MUFU.COS R150, R149 ;  /* 0x0000009500967308 */ /* 0x000ea20000000000 */
[----:B------:R-:W-:Y:S02]  /*2f30*/  FFMA.FTZ R2, R9, R146, R2 ;  /* 0x0000009209027223 */ /* 0x000fe40000010002 */
[----:B------:R-:W-:Y:S02]  /*2f40*/  FFMA.FTZ R4, R146, R157, -R4 ;  /* 0x0000009d92047223 */ /* 0x000fe40000010804 */
[C---:B0-----:R-:W-:Y:S02]  /*2f50*/  FMUL.FTZ R189, R6.reuse, R189 ;  /* 0x000000bd06bd7220 */ /* 0x041fe40000410000 */
[----:B------:R-:W-:Y:S02]  /*2f60*/  FMUL.FTZ R191, R6, R191 ;  /* 0x000000bf06bf7220 */ /* 0x000fe40000410000 */
[C---:B-1----:R-:W-:Y:S02]  /*2f70*/  FMUL.FTZ R184, R7.reuse, R184 ;  /* 0x000000b807b87220 */ /* 0x042fe40000410000 */
[----:B------:R-:W-:-:S02]  /*2f80*/  FMUL.FTZ R186, R7, R186 ;  /* 0x000000ba07ba7220 */ /* 0x000fc40000410000 */
[----:B------:R-:W-:Y:S02]  /*2f90*/  FFMA.FTZ R5, RZ, R146, R5 ;  /* 0x00000092ff057223 */ /* 0x000fe40000010005 */
[----:B------:R-:W-:Y:S02]  /*2fa0*/  FMUL.FTZ R144, R117, R144 ;  /* 0x0000009075907220 */ /* 0x000fe40000410000 */
[C---:B------:R-:W-:Y:S02]  /*2fb0*/  FMUL.FTZ R7, R143.reuse, R3 ;  /* 0x000000038f077220 */ /* 0x040fe40000410000 */
[----:B------:R-:W-:Y:S02]  /*2fc0*/  FMUL.FTZ R6, R143, R2 ;  /* 0x000000028f067220 */ /* 0x000fe40000410000 */
[----:B------:R-:W-:Y:S02]  /*2fd0*/  FFMA.FTZ R4, R41, R126, R4 ;  /* 0x0000007e29047223 */ /* 0x000fe40000010004 */
[----:B------:R-:W-:-:S02]  /*2fe0*/  FADD.FTZ R5, RZ, R5 ;  /* 0x00000005ff057221 */ /* 0x000fc40000010000 */
[----:B---3--:R-:W-:Y:S02]  /*2ff0*/  FMUL.FTZ R141, R119, R120 ;  /* 0x00000078778d7220 */ /* 0x008fe40000410000 */
[C---:B------:R-:W-:Y:S02]  /*3000*/  FFMA.FTZ R7, R144.reuse, R2, R7 ;  /* 0x0000000290077223 */ /* 0x040fe40000010007 */
[----:B------:R-:W-:Y:S02]  /*3010*/  FFMA.FTZ R6, R144, R3, -R6 ;  /* 0x0000000390067223 */ /* 0x000fe40000010806 */
[----:B------:R-:W-:Y:S02]  /*3020*/  FMUL.FTZ R2, R143, R4 ;  /* 0x000000048f027220 */ /* 0x000fe40000410000 */
[C---:B----4-:R-:W-:Y:S02]  /*3030*/  FMUL.FTZ R192, R114.reuse, R129 ;  /* 0x0000008172c07220 */ /* 0x050fe40000410000 */
[----:B------:R-:W-:-:S02]  /*3040*/  FMUL.FTZ R194, R114, R127 ;  /* 0x0000007f72c27220 */ /* 0x000fc40000410000 */
[-C--:B------:R-:W-:Y:S02]  /*3050*/  FMUL.FTZ R3, R143, R5.reuse ;  /* 0x000000058f037220 */ /* 0x080fe40000410000 */
[----:B------:R-:W-:Y:S02]  /*3060*/  FMUL.FTZ R142, R119, R142 ;  /* 0x0000008e778e7220 */ /* 0x000fe40000410000 */
[----:B------:R-:W-:Y:S02]  /*3070*/  FMUL.FTZ R114, R141, R6 ;  /* 0x000000068d727220 */ /* 0x000fe40000410000 */
[C---:B--2---:R-:W-:Y:S02]  /*3080*/  FMUL.FTZ R140, R121.reuse, R140 ;  /* 0x0000008c798c7220 */ /* 0x044fe40000410000 */
[----:B------:R-:W-:Y:S01]  /*3090*/  FMUL.FTZ R139, R121, R122 ;  /* 0x0000007a798b7220 */ /* 0x000fe20000410000 */
[----:B------:R-:W-:Y:S01]  /*30a0*/  PRMT R121, RZ, 0x5410, R88 ;  /* 0x00005410ff797816 */ /* 0x000fe20000000058 */
[----:B------:R-:W-:-:S02]  /*30b0*/  FFMA.FTZ R2, R144, R5, R2 ;  /* 0x0000000590027223 */ /* 0x000fc40000010002 */
[----:B------:R-:W-:Y:S02]  /*30c0*/  FMUL.FTZ R136, R113, R150 ;  /* 0x0000009671887220 */ /* 0x000fe40000410000 */
[-C--:B------:R-:W-:Y:S02]  /*30d0*/  FMUL.FTZ R113, R141, R7.reuse ;  /* 0x000000078d717220 */ /* 0x080fe40000410000 */
[----:B------:R-:W-:Y:S02]  /*30e0*/  FFMA.FTZ R3, R144, R4, -R3 ;  /* 0x0000000490037223 */ /* 0x000fe40000010803 */
[C---:B------:R-:W-:Y:S02]  /*30f0*/  FFMA.FTZ R114, R142.reuse, R7, R114 ;  /* 0x000000078e727223 */ /* 0x040fe40000010072 */
[----:B------:R-:W-:Y:S02]  /*3100*/  FADD.FTZ R2, RZ, R2 ;  /* 0x00000002ff027221 */ /* 0x000fe40000010000 */
[----:B------:R-:W-:-:S02]  /*3110*/  FFMA.FTZ R113, R142, R6, -R113 ;  /* 0x000000068e717223 */ /* 0x000fc40000010871 */
[----:B------:R-:W-:Y:S02]  /*3120*/  FFMA.FTZ R3, R40, R121, R3 ;  /* 0x0000007928037223 */ /* 0x000fe40000010003 */
[----:B------:R-:W-:Y:S02]  /*3130*/  FMUL.FTZ R6, R139, R114 ;  /* 0x000000728b067220 */ /* 0x000fe40000410000 */
[----:B------:R-:W-:Y:S01]  /*3140*/  FMUL.FTZ R4, R141, R2 ;  /* 0x000000028d047220 */ /* 0x000fe20000410000 */
[----:B------:R-:W-:Y:S01]  /*3150*/  PRMT R124, RZ, 0x5410, R87 ;  /* 0x00005410ff7c7816 */ /* 0x000fe20000000057 */
[----:B------:R-:W-:Y:S02]  /*3160*/  FMUL.FTZ R7, R139, R113 ;  /* 0x000000718b077220 */ /* 0x000fe40000410000 */
[----:B------:R-:W-:Y:S02]  /*3170*/  FMUL.FTZ R5, R141, R3 ;  /* 0x000000038d057220 */ /* 0x000fe40000410000 */
[----:B------:R-:W-:-:S02]  /*3180*/  FFMA.FTZ R6, R140, R113, -R6 ;  /* 0x000000718c067223 */ /* 0x000fc40000010806 */
[----:B------:R-:W-:Y:S02]  /*3190*/  FFMA.FTZ R4, R142, R3, -R4 ;  /* 0x000000038e047223 */ /* 0x000fe40000010804 */
[----:B------:R-:W-:Y:S02]  /*31a0*/  FFMA.FTZ R7, R140, R114, R7 ;  /* 0x000000728c077223 */ /* 0x000fe40000010007 */
[----:B------:R-:W-:Y:S02]  /*31b0*/  FFMA.FTZ R5, R142, R2, R5 ;  /* 0x000000028e057223 */ /* 0x000fe40000010005 */
[----:B------:R-:W-:Y:S02]  /*31c0*/  FMUL.FTZ R2, R137, R6 ;  /* 0x0000000689027220 */ /* 0x000fe40000410000 */
[----:B------:R-:W-:Y:S02]  /*31d0*/  FFMA.FTZ R4, R39, R124, R4 ;  /* 0x0000007c27047223 */ /* 0x000fe40000010004 */
[----:B------:R-:W-:-:S02]  /*31e0*/  FMUL.FTZ R3, R137, R7 ;  /* 0x0000000789037220 */ /* 0x000fc40000410000 */
[----:B------:R-:W-:Y:S02]  /*31f0*/  FADD.FTZ R5, RZ, R5 ;  /* 0x00000005ff057221 */ /* 0x000fe40000010000 */
[C---:B------:R-:W-:Y:S02]  /*3200*/  FFMA.FTZ R114, R138.reuse, R7, R2 ;  /* 0x000000078a727223 */ /* 0x040fe40000010002 */
[C---:B------:R-:W-:Y:S02]  /*3210*/  FMUL.FTZ R2, R139.reuse, R4 ;  /* 0x000000048b027220 */ /* 0x040fe40000410000 */
[----:B------:R-:W-:Y:S02]  /*3220*/  FFMA.FTZ R6, R138, R6, -R3 ;  /* 0x000000068a067223 */ /* 0x000fe40000010803 */
[-C--:B------:R-:W-:Y:S02]  /*3230*/  FMUL.FTZ R3, R139, R5.reuse ;  /* 0x000000058b037220 */ /* 0x080fe40000410000 */
[----:B------:R-:W-:Y:S01]  /*3240*/  FFMA.FTZ R2, R140, R5, R2 ;  /* 0x000000058c027223 */ /* 0x000fe20000010002 */
[----:B------:R-:W-:Y:S01]  /*3250*/  PRMT R119, RZ, 0x5410, R86 ;  /* 0x00005410ff777816 */ /* 0x000fe20000000056 */
[----:B------:R-:W-:-:S02]  /*3260*/  FMUL.FTZ R193, R125, R128 ;  /* 0x000000807dc17220 */ /* 0x000fc40000410000 */
[C---:B------:R-:W-:Y:S02]  /*3270*/  FMUL.FTZ R113, R195.reuse, R6 ;  /* 0x00000006c3717220 */ /* 0x040fe40000410000 */
[----:B------:R-:W-:Y:S02]  /*3280*/  FMUL.FTZ R7, R195, R114 ;  /* 0x00000072c3077220 */ /* 0x000fe40000410000 */
[----:B------:R-:W-:Y:S02]  /*3290*/  FFMA.FTZ R3, R140, R4, -R3 ;  /* 0x000000048c037223 */ /* 0x000fe40000010803 */
[----:B------:R-:W-:Y:S02]  /*32a0*/  FADD.FTZ R2, RZ, R2 ;  /* 0x00000002ff027221 */ /* 0x000fe40000010000 */
[C---:B------:R-:W-:Y:S02]  /*32b0*/  FFMA.FTZ R113, R193.reuse, R114, R113 ;  /* 0x00000072c1717223 */ /* 0x040fe40000010071 */
[----:B------:R-:W-:-:S02]  /*32c0*/  FFMA.FTZ R7, R193, R6, -R7 ;  /* 0x00000006c1077223 */ /* 0x000fc40000010807 */
[----:B------:R-:W-:Y:S02]  /*32d0*/  FFMA.FTZ R3, R38, R119, R3 ;  /* 0x0000007726037223 */ /* 0x000fe40000010003 */
[C---:B------:R-:W-:Y:S01]  /*32e0*/  FMUL.FTZ R4, R137.reuse, R2 ;  /* 0x0000000289047220 */ /* 0x040fe20000410000 */
[----:B------:R-:W-:Y:S01]  /*32f0*/  PRMT R122, RZ, 0x5410, R85 ;  /* 0x00005410ff7a7816 */ /* 0x000fe20000000055 */
[C---:B------:R-:W-:Y:S02]  /*3300*/  FMUL.FTZ R6, R194.reuse, R113 ;  /* 0x00000071c2067220 */ /* 0x040fe40000410000 */
[----:B------:R-:W-:Y:S02]  /*3310*/  FMUL.FTZ R114, R194, R7 ;  /* 0x00000007c2727220 */ /* 0x000fe40000410000 */
[-C--:B------:R-:W-:Y:S02]  /*3320*/  FMUL.FTZ R5, R137, R3.reuse ;  /* 0x0000000389057220 */ /* 0x080fe40000410000 */
[----:B------:R-:W-:-:S02]  /*3330*/  FFMA.FTZ R4, R138, R3, -R4 ;  /* 0x000000038a047223 */ /* 0x000fc40000010804 */
[C---:B------:R-:W-:Y:S02]  /*3340*/  FFMA.FTZ R6, R192.reuse, R7, -R6 ;  /* 0x00000007c0067223 */ /* 0x040fe40000010806 */
[----:B------:R-:W-:Y:S02]  /*3350*/  FFMA.FTZ R114, R192, R113, R114 ;  /* 0x00000071c0727223 */ /* 0x000fe40000010072 */
[----:B------:R-:W-:Y:S02]  /*3360*/  FFMA.FTZ R5, R138, R2, R5 ;  /* 0x000000028a057223 */ /* 0x000fe40000010005 */
[----:B------:R-:W-:Y:S02]  /*3370*/  FFMA.FTZ R4, R37, R122, R4 ;  /* 0x0000007a25047223 */ /* 0x000fe40000010004 */
[C---:B------:R-:W-:Y:S02]  /*3380*/  FMUL.FTZ R7, R191.reuse, R6 ;  /* 0x00000006bf077220 */ /* 0x040fe40000410000 */
[----:B------:R-:W-:-:S02]  /*3390*/  FMUL.FTZ R3, R191, R114 ;  /* 0x00000072bf037220 */ /* 0x000fc40000410000 */
[----:B------:R-:W-:Y:S02]  /*33a0*/  FADD.FTZ R2, RZ, R5 ;  /* 0x00000005ff027221 */ /* 0x000fe40000010000 */
[----:B------:R-:W-:Y:S02]  /*33b0*/  FMUL.FTZ R5, R195, R4 ;  /* 0x00000004c3057220 */ /* 0x000fe40000410000 */
[C---:B------:R-:W-:Y:S02]  /*33c0*/  FFMA.FTZ R113, R189.reuse, R114, R7 ;  /* 0x00000072bd717223 */ /* 0x040fe40000010007 */
[----:B------:R-:W-:Y:S02]  /*33d0*/  FFMA.FTZ R7, R189, R6, -R3 ;  /* 0x00000006bd077223 */ /* 0x000fe40000010803 */
[----:B------:R-:W-:Y:S02]  /*33e0*/  FMUL.FTZ R163, R0, R153 ;  /* 0x0000009900a37220 */ /* 0x000fe40000410000 */
[----:B------:R-:W-:-:S02]  /*33f0*/  FMUL.FTZ R3, R195, R2 ;  /* 0x00000002c3037220 */ /* 0x000fc40000410000 */
[C---:B------:R-:W-:Y:S01]  /*3400*/  FFMA.FTZ R5, R193.reuse, R2, R5 ;  /* 0x00000002c1057223 */ /* 0x040fe20000010005 */
[----:B------:R-:W-:Y:S01]  /*3410*/  PRMT R117, RZ, 0x5410, R84 ;  /* 0x00005410ff757816 */ /* 0x000fe20000000054 */
[----:B------:R-:W-:Y:S02]  /*3420*/  FMUL.FTZ R159, R0, R151 ;  /* 0x00000097009f7220 */ /* 0x000fe40000410000 */
[----:B------:R-:W-:Y:S02]  /*3430*/  FMUL.FTZ R2, R136, R163 ;  /* 0x000000a388027220 */ /* 0x000fe40000410000 */
[----:B------:R-:W-:Y:S02]  /*3440*/  FFMA.FTZ R3, R193, R4, -R3 ;  /* 0x00000004c1037223 */ /* 0x000fe40000010803 */
[----:B------:R-:W-:Y:S02]  /*3450*/  FADD.FTZ R5, RZ, R5 ;  /* 0x00000005ff057221 */ /* 0x000fe40000010000 */
[----:B------:R-:W-:-:S02]  /*3460*/  FMUL.FTZ R6, R186, R113 ;  /* 0x00000071ba067220 */ /* 0x000fc40000410000 */
[----:B------:R-:W-:Y:S02]  /*3470*/  FFMA.FTZ R116, -R134, R159, -R2 ;  /* 0x0000009f86747223 */ /* 0x000fe40000010902 */
[----:B------:R-:W-:Y:S02]  /*3480*/  FFMA.FTZ R3, R36, R117, R3 ;  /* 0x0000007524037223 */ /* 0x000fe40000010003 */
[----:B------:R-:W-:Y:S01]  /*3490*/  FMUL.FTZ R2, R194, R5 ;  /* 0x00000005c2027220 */ /* 0x000fe20000410000 */
[----:B------:R-:W-:Y:S01]  /*34a0*/  PRMT R120, RZ, 0x5410, R83 ;  /* 0x00005410ff787816 */ /* 0x000fe20000000053 */
[-C--:B------:R-:W-:Y:S02]  /*34b0*/  FMUL.FTZ R114, R186, R7.reuse ;  /* 0x00000007ba727220 */ /* 0x080fe40000410000 */
[----:B------:R-:W-:Y:S02]  /*34c0*/  FFMA.FTZ R6, R184, R7, -R6 ;  /* 0x00000007b8067223 */ /* 0x000fe40000010806 */
[----:B------:R-:W-:-:S02]  /*34d0*/  FMUL.FTZ R165, R12, R153 ;  /* 0x000000990ca57220 */ /* 0x000fc40000410000 */
[----:B------:R-:W-:Y:S02]  /*34e0*/  FMUL.FTZ R7, R134, R163 ;  /* 0x000000a386077220 */ /* 0x000fe40000410000 */
[-C--:B------:R-:W-:Y:S02]  /*34f0*/  FMUL.FTZ R4, R194, R3.reuse ;  /* 0x00000003c2047220 */ /* 0x080fe40000410000 */
[----:B------:R-:W-:Y:S01]  /*3500*/  FFMA.FTZ R2, R192, R3, -R2 ;  /* 0x00000003c0027223 */ /* 0x000fe20000010802 */
[----:B------:R-:W0:Y:S01]  /*3510*/  MUFU.EX2 R130, R130 ;  /* 0x0000008200827308 */ /* 0x000e220000000800 */
[----:B------:R-:W-:Y:S02]  /*3520*/  FMUL.FTZ R162, R12, R151 ;  /* 0x000000970ca27220 */ /* 0x000fe40000410000 */
[----:B------:R-:W-:Y:S02]  /*3530*/  FFMA.FTZ R7, R136, R159, -R7 ;  /* 0x0000009f88077223 */ /* 0x000fe40000010807 */
[----:B------:R-:W-:-:S02]  /*3540*/  FADD.FTZ R118, -R165, R116 ;  /* 0x00000074a5767221 */ /* 0x000fc40000010100 */
[----:B------:R-:W-:Y:S02]  /*3550*/  FFMA.FTZ R4, R192, R5, R4 ;  /* 0x00000005c0047223 */ /* 0x000fe40000010004 */
[----:B------:R-:W-:Y:S02]  /*3560*/  FFMA.FTZ R2, R35, R120, R2 ;  /* 0x0000007823027223 */ /* 0x000fe40000010002 */
[----:B------:R-:W-:Y:S02]  /*3570*/  FADD.FTZ R116, R162, R7 ;  /* 0x00000007a2747221 */ /* 0x000fe40000010000 */
[----:B------:R-:W-:Y:S02]  /*3580*/  FMUL.FTZ R3, R199, -R118 ;  /* 0x80000076c7037220 */ /* 0x000fe40000410000 */
[----:B------:R-:W-:Y:S02]  /*3590*/  FADD.FTZ R4, RZ, R4 ;  /* 0x00000004ff047221 */ /* 0x000fe40000010000 */
[----:B------:R-:W-:-:S02]  /*35a0*/  FMUL.FTZ R5, R191, R2 ;  /* 0x00000002bf057220 */ /* 0x000fc40000410000 */
[----:B------:R-:W-:Y:S02]  /*35b0*/  FFMA.FTZ R125, R197, R116, -R3 ;  /* 0x00000074c57d7223 */ /* 0x000fe40000010803 */
[-C--:B------:R-:W-:Y:S02]  /*35c0*/  FMUL.FTZ R3, R191, R4.reuse ;  /* 0x00000004bf037220 */ /* 0x080fe40000410000 */
[C---:B------:R-:W-:Y:S01]  /*35d0*/  FFMA.FTZ R5, R189.reuse, R4, R5 ;  /* 0x00000004bd057223 */ /* 0x040fe20000010005 */
[----:B------:R-:W-:Y:S01]  /*35e0*/  PRMT R115, RZ, 0x5410, R82 ;  /* 0x00005410ff737816 */ /* 0x000fe20000000052 */
[----:B------:R-:W-:Y:S01]  /*35f0*/  FFMA.FTZ R3, R189, R2, -R3 ;  /* 0x00000002bd037223 */ /* 0x000fe20000010803 */
[----:B------:R-:W1:Y:S01]  /*3600*/  MUFU.EX2 R131, R131 ;  /* 0x0000008300837308 */ /* 0x000e620000000800 */
[----:B------:R-:W-:Y:S02]  /*3610*/  FADD.FTZ R5, RZ, R5 ;  /* 0x00000005ff057221 */ /* 0x000fe40000010000 */
[----:B0-----:R-:W-:-:S02]  /*3620*/  FMUL.FTZ R185, R130, R185 ;  /* 0x000000b982b97220 */ /* 0x001fc40000410000 */
[----:B------:R-:W-:Y:S02]  /*3630*/  FFMA.FTZ R114, R184, R113, R114 ;  /* 0x00000071b8727223 */ /* 0x000fe40000010072 */
[----:B------:R-:W-:Y:S02]  /*3640*/  FMUL.FTZ R116, R199, -R116 ;  /* 0x80000074c7747220 */ /* 0x000fe40000410000 */
[----:B------:R-:W-:Y:S02]  /*3650*/  FFMA.FTZ R3, R34, R115, R3 ;  /* 0x0000007322037223 */ /* 0x000fe40000010003 */
[----:B------:R-:W-:Y:S01]  /*3660*/  FMUL.FTZ R2, R186, R5 ;  /* 0x00000005ba027220 */ /* 0x000fe20000410000 */
[----:B------:R-:W0:Y:S01]  /*3670*/  MUFU.EX2 R132, R132 ;  /* 0x0000008400847308 */ /* 0x000e220000000800 */
[----:B------:R-:W-:Y:S02]  /*3680*/  FMUL.FTZ R183, R130, R183 ;  /* 0x000000b782b77220 */ /* 0x000fe40000410000 */
[----:B------:R-:W-:-:S02]  /*3690*/  FMUL.FTZ R7, R185, R114 ;  /* 0x00000072b9077220 */ /* 0x000fc40000410000 */
[----:B------:R-:W-:Y:S01]  /*36a0*/  FFMA.FTZ R127, R197, R118, R116 ;  /* 0x00000076c57f7223 */ /* 0x000fe20000010074 */
[----:B------:R-:W-:Y:S01]  /*36b0*/  PRMT R118, RZ, 0x5410, R81 ;  /* 0x00005410ff767816 */ /* 0x000fe20000000051 */
[----:B------:R-:W-:Y:S02]  /*36c0*/  FMUL.FTZ R166, R13, R153 ;  /* 0x000000990da67220 */ /* 0x000fe40000410000 */
[-C--:B------:R-:W-:Y:S02]  /*36d0*/  FMUL.FTZ R4, R186, R3.reuse ;  /* 0x00000003ba047220 */ /* 0x080fe40000410000 */
[----:B------:R-:W-:Y:S02]  /*36e0*/  FFMA.FTZ R2, R184, R3, -R2 ;  /* 0x00000003b8027223 */ /* 0x000fe40000010802 */
[-C--:B------:R-:W-:Y:S02]  /*36f0*/  FFMA.FTZ R7, R183, R6.reuse, -R7 ;  /* 0x00000006b7077223 */ /* 0x080fe40000010807 */
[----:B------:R-:W-:-:S02]  /*3700*/  FMUL.FTZ R6, R185, R6 ;  /* 0x00000006b9067220 */ /* 0x000fc40000410000 */
[----:B------:R-:W-:Y:S02]  /*3710*/  FMUL.FTZ R164, R13, R151 ;  /* 0x000000970da47220 */ /* 0x000fe40000410000 */
[----:B------:R-:W-:Y:S02]  /*3720*/  FADD.FTZ R127, -R166, R127 ;  /* 0x0000007fa67f7221 */ /* 0x000fe40000010100 */
[----:B------:R-:W-:Y:S02]  /*3730*/  FFMA.FTZ R4, R184, R5, R4 ;  /* 0x00000005b8047223 */ /* 0x000fe40000010004 */
[----:B------:R-:W-:Y:S02]  /*3740*/  FFMA.FTZ R2, R33, R118, R2 ;  /* 0x0000007621027223 */ /* 0x000fe40000010002 */
[----:B------:R-:W-:Y:S02]  /*3750*/  FFMA.FTZ R113, R183, R114, R6 ;  /* 0x00000072b7717223 */ /* 0x000fe40000010006 */
[----:B------:R-:W-:-:S02]  /*3760*/  FADD.FTZ R125, R164, R125 ;  /* 0x0000007da47d7221 */ /* 0x000fc40000010000 */
[----:B------:R-:W-:Y:S02]  /*3770*/  FMUL.FTZ R6, R188, -R127 ;  /* 0x8000007fbc067220 */ /* 0x000fe40000410000 */
[----:B------:R-:W-:Y:S02]  /*3780*/  FADD.FTZ R4, RZ, R4 ;  /* 0x00000004ff047221 */ /* 0x000fe40000010000 */
[----:B------:R-:W-:Y:S02]  /*3790*/  FMUL.FTZ R5, R185, R2 ;  /* 0x00000002b9057220 */ /* 0x000fe40000410000 */
[----:B-1----:R-:W-:Y:S02]  /*37a0*/  FMUL.FTZ R190, R131, R190 ;  /* 0x000000be83be7220 */ /* 0x002fe40000410000 */
[----:B------:R-:W-:Y:S02]  /*37b0*/  FFMA.FTZ R129, R187, R125, -R6 ;  /* 0x0000007dbb817223 */ /* 0x000fe40000010806 */
[----:B------:R-:W-:-:S02]  /*37c0*/  FMUL.FTZ R3, R185, R4 ;  /* 0x00000004b9037220 */ /* 0x000fc40000410000 */
[----:B------:R-:W-:Y:S02]  /*37d0*/  FFMA.FTZ R5, R183, R4, R5 ;  /* 0x00000004b7057223 */ /* 0x000fe40000010005 */
[----:B------:R-:W-:Y:S02]  /*37e0*/  FMUL.FTZ R176, R131, R176 ;  /* 0x000000b083b07220 */ /* 0x000fe40000410000 */
[----:B------:R-:W-:Y:S02]  /*37f0*/  FMUL.FTZ R6, R190, R113 ;  /* 0x00000071be067220 */ /* 0x000fe40000410000 */
[----:B0-----:R-:W-:Y:S01]  /*3800*/  FMUL.FTZ R178, R132, R135 ;  /* 0x0000008784b27220 */ /* 0x001fe20000410000 */
[----:B------:R-:W-:Y:S01]  /*3810*/  PRMT R135, RZ, 0x5410, R80 ;  /* 0x00005410ff877816 */ /* 0x000fe20000000050 */
[----:B------:R-:W-:Y:S02]  /*3820*/  FMUL.FTZ R114, R188, -R125 ;  /* 0x8000007dbc727220 */ /* 0x000fe40000410000 */
[----:B------:R-:W-:-:S02]  /*3830*/  FFMA.FTZ R3, R183, R2, -R3 ;  /* 0x00000002b7037223 */ /* 0x000fc40000010803 */
[----:B------:R-:W-:Y:S02]  /*3840*/  FADD.FTZ R5, RZ, R5 ;  /* 0x00000005ff057221 */ /* 0x000fe40000010000 */
[-C--:B------:R-:W-:Y:S02]  /*3850*/  FFMA.FTZ R125, R176, R7.reuse, -R6 ;  /* 0x00000007b07d7223 */ /* 0x080fe40000010806 */
[----:B------:R-:W-:Y:S02]  /*3860*/  FMUL.FTZ R7, R190, R7 ;  /* 0x00000007be077220 */ /* 0x000fe40000410000 */
[----:B------:R-:W-:Y:S02]  /*3870*/  FFMA.FTZ R114, R187, R127, R114 ;  /* 0x0000007fbb727223 */ /* 0x000fe40000010072 */
[----:B------:R-:W-:Y:S02]  /*3880*/  FMUL.FTZ R173, R14, R153 ;  /* 0x000000990ead7220 */ /* 0x000fe40000410000 */
[----:B------:R-:W-:-:S02]  /*3890*/  FFMA.FTZ R3, R32, R135, R3 ;  /* 0x0000008720037223 */ /* 0x000fc40000010003 */
[----:B------:R-:W-:Y:S02]  /*38a0*/  FMUL.FTZ R2, R190, R5 ;  /* 0x00000005be027220 */ /* 0x000fe40000410000 */
[----:B------:R-:W-:Y:S01]  /*38b0*/  FMUL.FTZ R182, R132, R133 ;  /* 0x0000008584b67220 */ /* 0x000fe20000410000 */
[----:B------:R-:W-:Y:S01]  /*38c0*/  PRMT R132, RZ, 0x5410, R79 ;  /* 0x00005410ff847816 */ /* 0x000fe2000000004f */
[----:B------:R-:W-:Y:S02]  /*38d0*/  FFMA.FTZ R7, R176, R113, R7 ;  /* 0x00000071b0077223 */ /* 0x000fe40000010007 */
[----:B------:R-:W-:Y:S02]  /*38e0*/  FMUL.FTZ R174, R14, R151 ;  /* 0x000000970eae7220 */ /* 0x000fe40000410000 */
[----:B------:R-:W-:Y:S02]  /*38f0*/  FADD.FTZ R113, -R173, R114 ;  /* 0x00000072ad717221 */ /* 0x000fe40000010100 */
[----:B------:R-:W-:-:S02]  /*3900*/  FMUL.FTZ R4, R190, R3 ;  /* 0x00000003be047220 */ /* 0x000fc40000410000 */
[----:B------:R-:W-:Y:S02]  /*3910*/  FFMA.FTZ R2, R176, R3, -R2 ;  /* 0x00000003b0027223 */ /* 0x000fe40000010802 */
[----:B------:R-:W-:Y:S02]  /*3920*/  FADD.FTZ R129, R174, R129 ;  /* 0x00000081ae817221 */ /* 0x000fe40000010000 */
[----:B------:R-:W-:Y:S02]  /*3930*/  FMUL.FTZ R6, R182, -R113 ;  /* 0x80000071b6067220 */ /* 0x000fe40000410000 */
[----:B------:R-:W-:Y:S02]  /*3940*/  FFMA.FTZ R4, R176, R5, R4 ;  /* 0x00000005b0047223 */ /* 0x000fe40000010004 */
[----:B------:R-:W-:Y:S02]  /*3950*/  FFMA.FTZ R3, R31, R132, R2 ;  /* 0x000000841f037223 */ /* 0x000fe40000010002 */
[----:B------:R-:W-:-:S02]  /*3960*/  FFMA.FTZ R128, R178, R129, -R6 ;  /* 0x00000081b2807223 */ /* 0x000fc40000010806 */
[C---:B------:R-:W-:Y:S02]  /*3970*/  FMUL.FTZ R2, R182.reuse, R125 ;  /* 0x0000007db6027220 */ /* 0x040fe40000410000 */
[----:B------:R-:W-:Y:S02]  /*3980*/  FADD.FTZ R5, RZ, R4 ;  /* 0x00000004ff057221 */ /* 0x000fe40000010000 */
[----:B------:R-:W-:Y:S02]  /*3990*/  FMUL.FTZ R6, R182, R3 ;  /* 0x00000003b6067220 */ /* 0x000fe40000410000 */
[----:B------:R-:W-:Y:S02]  /*39a0*/  FFMA.FTZ R2, R178, R7, R2 ;  /* 0x00000007b2027223 */ /* 0x000fe40000010002 */
[-C--:B------:R-:W-:Y:S02]  /*39b0*/  FMUL.FTZ R4, R182, R5.reuse ;  /* 0x00000005b6047220 */ /* 0x080fe40000410000 */
[----:B------:R-:W-:-:S02]  /*39c0*/  FFMA.FTZ R6, R178, R5, R6 ;  /* 0x00000005b2067223 */ /* 0x000fc40000010006 */
[----:B------:R-:W-:Y:S01]  /*39d0*/  FMUL.FTZ R7, R182, R7 ;  /* 0x00000007b6077220 */ /* 0x000fe20000410000 */
[----:B------:R-:W-:Y:S01]  /*39e0*/  PRMT R133, RZ, 0x5410, R78 ;  /* 0x00005410ff857816 */ /* 0x000fe2000000004e */
[C---:B------:R-:W-:Y:S02]  /*39f0*/  FFMA.FTZ R4, R178.reuse, R3, -R4 ;  /* 0x00000003b2047223 */ /* 0x040fe40000010804 */
[----:B------:R-:W-:Y:S02]  /*3a00*/  FADD.FTZ R6, RZ, R6 ;  /* 0x00000006ff067221 */ /* 0x000fe40000010000 */
[----:B------:R-:W-:Y:S02]  /*3a10*/  FFMA.FTZ R7, R178, R125, -R7 ;  /* 0x0000007db2077223 */ /* 0x000fe40000010807 */
[----:B------:R-:W-:Y:S02]  /*3a20*/  FFMA.FTZ R4, R30, R133, R4 ;  /* 0x000000851e047223 */ /* 0x000fe40000010004 */
[----:B------:R-:W-:-:S02]  /*3a30*/  FMUL.FTZ R5, R188, R6 ;  /* 0x00000006bc057220 */ /* 0x000fc40000410000 */
[C---:B------:R-:W-:Y:S02]  /*3a40*/  FMUL.FTZ R3, R188.reuse, R7 ;  /* 0x00000007bc037220 */ /* 0x040fe40000410000 */
[----:B------:R-:W-:Y:S01]  /*3a50*/  FMUL.FTZ R114, R188, R2 ;  /* 0x00000002bc727220 */ /* 0x000fe20000410000 */
[----:B------:R-:W-:Y:S01]  /*3a60*/  PRMT R116, RZ, 0x5410, R77 ;  /* 0x00005410ff747816 */ /* 0x000fe2000000004d */
[----:B------:R-:W-:Y:S02]  /*3a70*/  FMUL.FTZ R129, R182, -R129 ;  /* 0x80000081b6817220 */ /* 0x000fe40000410000 */
[C---:B------:R-:W-:Y:S02]  /*3a80*/  FFMA.FTZ R5, R187.reuse, R4, -R5 ;  /* 0x00000004bb057223 */ /* 0x040fe40000010805 */
[C---:B------:R-:W-:Y:S02]  /*3a90*/  FFMA.FTZ R2, R187.reuse, R2, R3 ;  /* 0x00000002bb027223 */ /* 0x040fe40000010003 */
[----:B------:R-:W-:-:S02]  /*3aa0*/  FFMA.FTZ R114, R187, R7, -R114 ;  /* 0x00000007bb727223 */ /* 0x000fc40000010872 */
[----:B------:R-:W-:Y:S02]  /*3ab0*/  FFMA.FTZ R129, R178, R113, R129 ;  /* 0x00000071b2817223 */ /* 0x000fe40000010081 */
[----:B------:R-:W-:Y:S01]  /*3ac0*/  FMUL.FTZ R113, R188, R4 ;  /* 0x00000004bc717220 */ /* 0x000fe20000410000 */
[----:B------:R-:W-:Y:S01]  /*3ad0*/  ISETP.NE.AND P2, PT, R111, 0x1f, PT ;  /* 0x0000001f6f00780c */ /* 0x000fe20003f45270 */
[----:B------:R-:W-:Y:S02]  /*3ae0*/  FFMA.FTZ R4, R29, R116, R5 ;  /* 0x000000741d047223 */ /* 0x000fe40000010005 */
[C---:B------:R-:W-:Y:S02]  /*3af0*/  FMUL.FTZ R3, R199.reuse, R2 ;  /* 0x00000002c7037220 */ /* 0x040fe40000410000 */
[-C--:B------:R-:W-:Y:S02]  /*3b00*/  FMUL.FTZ R5, R199, R114.reuse ;  /* 0x00000072c7057220 */ /* 0x080fe40000410000 */
[----:B------:R-:W-:-:S02]  /*3b10*/  FFMA.FTZ R3, R197, R114, -R3 ;  /* 0x00000072c5037223 */ /* 0x000fc40000010803 */
[----:B------:R-:W-:Y:S02]  /*3b20*/  FFMA.FTZ R5, R197, R2, R5 ;  /* 0x00000002c5057223 */ /* 0x000fe40000010005 */
[C---:B------:R-:W-:Y:S02]  /*3b30*/  FMUL.FTZ R2, R134.reuse, R3 ;  /* 0x0000000386027220 */ /* 0x040fe40000410000 */
[-C--:B------:R-:W-:Y:S02]  /*3b40*/  FMUL.FTZ R152, R134, R5.reuse ;  /* 0x0000000586987220 */ /* 0x080fe40000410000 */
[C---:B------:R-:W-:Y:S02]  /*3b50*/  FFMA.FTZ R5, R136.reuse, R5, R2 ;  /* 0x0000000588057223 */ /* 0x040fe40000010002 */
[----:B------:R-:W-:Y:S02]  /*3b60*/  FFMA.FTZ R152, R136, R3, -R152 ;  /* 0x0000000388987223 */ /* 0x000fe40000010898 */
[----:B------:R0:W1:Y:S01]  /*3b70*/  @P2 LDS.64 R2, [R111.X8+0x1888] ;  /* 0x001888006f022984 */ /* 0x0000620000008a00 */
[----:B------:R-:W-:-:S04]  /*3b80*/  FFMA.FTZ R113, R187, R6, R113 ;  /* 0x00000006bb717223 */ /* 0x000fc80000010071 */
[----:B------:R-:W-:Y:S02]  /*3b90*/  FADD.FTZ R6, RZ, R113 ;  /* 0x00000071ff067221 */ /* 0x000fe40000010000 */
[C---:B------:R-:W-:Y:S02]  /*3ba0*/  FMUL.FTZ R113, R199.reuse, R4 ;  /* 0x00000004c7717220 */ /* 0x040fe40000410000 */
[-C--:B------:R-:W-:Y:S02]  /*3bb0*/  FMUL.FTZ R7, R199, R6.reuse ;  /* 0x00000006c7077220 */ /* 0x080fe40000410000 */
[C---:B------:R-:W-:Y:S01]  /*3bc0*/  FFMA.FTZ R6, R197.reuse, R6, R113 ;  /* 0x00000006c5067223 */ /* 0x040fe20000010071 */
[----:B------:R-:W-:Y:S01]  /*3bd0*/  PRMT R113, RZ, 0x5410, R76 ;  /* 0x00005410ff717816 */ /* 0x000fe2000000004c */
[----:B------:R-:W-:Y:S02]  /*3be0*/  FFMA.FTZ R7, R197, R4, -R7 ;  /* 0x00000004c5077223 */ /* 0x000fe40000010807 */
[----:B------:R-:W-:-:S02]  /*3bf0*/  FADD.FTZ R125, RZ, R6 ;  /* 0x00000006ff7d7221 */ /* 0x000fc40000010000 */
[----:B------:R-:W-:Y:S01]  /*3c00*/  FFMA.FTZ R7, R28, R113, R7 ;  /* 0x000000711c077223 */ /* 0x000fe20000010007 */
[----:B------:R-:W-:Y:S01]  /*3c10*/  BSSY B0, `(.L_x_8104) ;  /* 0x000000e000007945 */ /* 0x000fe20003800000 */
[C---:B------:R-:W-:Y:S02]  /*3c20*/  FMUL.FTZ R4, R134.reuse, R125 ;  /* 0x0000007d86047220 */ /* 0x040fe40000410000 */
[-C--:B------:R-:W-:Y:S01]  /*3c30*/  FMUL.FTZ R6, R134, R7.reuse ;  /* 0x0000000786067220 */ /* 0x080fe20000410000 */
[----:B------:R-:W-:Y:S01]  /*3c40*/  PRMT R114, RZ, 0x5410, R75 ;  /* 0x00005410ff727816 */ /* 0x000fe2000000004b */
[C---:B------:R-:W-:Y:S02]  /*3c50*/  FFMA.FTZ R4, R136.reuse, R7, -R4 ;  /* 0x0000000788047223 */ /* 0x040fe40000010804 */
[----:B------:R-:W-:Y:S01]  /*3c60*/  FFMA.FTZ R6, R136, R125, R6 ;  /* 0x0000007d88067223 */ /* 0x000fe20000010006 */
[----:B------:R-:W-:Y:S05]  /*3c70*/  @P2 BRA `(.L_x_8105) ;  /* 0x0000007000002947 */ /* 0x000fea0003800000 */
[----:B0-----:R-:W-:Y:S01]  /*3c80*/  ULDC UR20, c[0x0][0x174] ;  /* 0x00005d0000147ab9 */ /* 0x001fe20000000800 */
[----:B-1----:R-:W-:Y:S01]  /*3c90*/  HFMA2.MMA R3, -RZ, RZ, 0, 0 ;  /* 0x00000000ff037435 */ /* 0x002fe200000001ff */
[----:B------:R-:W-:Y:S01]  /*3ca0*/  UISETP.NE.AND UP0, UPT, UR24, UR20, UPT ;  /* 0x000000141800728c */ /* 0x000fe2000bf05270 */
[----:B------:R-:W-:-:S02]  /*3cb0*/  MOV R2, 0x3f800000 ;  /* 0x3f80000000027802 */ /* 0x000fc40000000f00 */
[----:B------:R-:W-:-:S03]  /*3cc0*/  MOV R7, UR9 ;  /* 0x0000000900077c02 */ /* 0x000fc60008000f00 */
[----:B------:R-:W-:-:S13]  /*3cd0*/  PLOP3.LUT P3, PT, PT, PT, UP0, 0x80, 0x0 ;  /* 0x000000000000781c */ /* 0x000fda0003f6f008 */
[----:B------:R0:W1:Y:S02]  /*3ce0*/  @P3 LDS.64 R2, [R7+UR46] ;  /* 0x0000002e07023984 */ /* 0x0000640008000a00 */
.L_x_8105:
[----:B0-----:R-:W-:Y:S05]  /*3cf0*/  BSYNC B0 ;  /* 0x0000000000007941 */ /* 0x001fea0003800000 */
.L_x_8104:
[----:B------:R-:W0:Y:S01]  /*3d00*/  SHFL.UP PT, R7, R152, 0x1, RZ ;  /* 0x0420000098077989 */ /* 0x000e2200000e00ff */
[----:B------:R-:W-:Y:S01]  /*3d10*/  FADD.FTZ R154, RZ, R6 ;  /* 0x00000006ff9a7221 */ /* 0x000fe20000010000 */
[----:B------:R-:W-:Y:S01]  /*3d20*/  ISETP.GE.AND P3, PT, R109, 0x1, PT ;  /* 0x000000016d00780c */ /* 0x000fe20003f66270 */
[----:B------:R-:W-:Y:S01]  /*3d30*/  FFMA.FTZ R155, R27, R114, R4 ;  /* 0x000000721b9b7223 */ /* 0x000fe20000010004 */
[----:B-----5:R-:W-:Y:S01]  /*3d40*/  SHFL.IDX PT, R11, R11, RZ, 0x1f ;  /* 0x00001fff0b0b7589 */ /* 0x020fe200000e0000 */
[C---:B------:R-:W-:Y:S01]  /*3d50*/  FMUL.FTZ R175, R15.reuse, R151 ;  /* 0x000000970faf7220 */ /* 0x040fe20000410000 */
[----:B------:R-:W-:Y:S01]  /*3d60*/  BSSY B0, `(.L_x_8106) ;  /* 0x000010c000007945 */ /* 0x000fe20003800000 */
[----:B------:R-:W-:Y:S01]  /*3d70*/  FMUL.FTZ R180, R15, R153 ;  /* 0x000000990fb47220 */ /* 0x000fe20000410000 */
[----:B------:R-:W2:Y:S01]  /*3d80*/  SHFL.UP PT, R4, R5, 0x1, RZ ;  /* 0x0420000005047989 */ /* 0x000ea200000e00ff */
[----:B------:R-:W-:Y:S02]  /*3d90*/  FADD.FTZ R127, R175, R128 ;  /* 0x00000080af7f7221 */ /* 0x000fe40000010000 */
[----:B------:R-:W-:Y:S01]  /*3da0*/  FADD.FTZ R129, -R180, R129 ;  /* 0x00000081b4817221 */ /* 0x000fe20000010100 */
[----:B------:R-:W3:Y:S01]  /*3db0*/  SHFL.UP PT, R125, R154, 0x1, RZ ;  /* 0x042000009a7d7989 */ /* 0x000ee200000e00ff */
[----:B------:R-:W-:-:S02]  /*3dc0*/  FMUL.FTZ R130, R190, -R127 ;  /* 0x8000007fbe827220 */ /* 0x000fc40000410000 */
[-C--:B------:R-:W-:Y:S01]  /*3dd0*/  FMUL.FTZ R128, R190, -R129.reuse ;  /* 0x80000081be807220 */ /* 0x080fe20000410000 */
[----:B------:R-:W4:Y:S01]  /*3de0*/  SHFL.UP PT, R6, R155, 0x1, RZ ;  /* 0x042000009b067989 */ /* 0x000f2200000e00ff */
[----:B------:R-:W-:Y:S02]  /*3df0*/  FFMA.FTZ R130, R176, R129, R130 ;  /* 0x00000081b0827223 */ /* 0x000fe40000010082 */
[----:B------:R-:W-:Y:S02]  /*3e00*/  FMUL.FTZ R181, R16, R153 ;  /* 0x0000009910b57220 */ /* 0x000fe40000410000 */
[----:B------:R-:W-:Y:S02]  /*3e10*/  FFMA.FTZ R127, R176, R127, -R128 ;  /* 0x0000007fb07f7223 */ /* 0x000fe40000010880 */
[----:B------:R-:W-:Y:S02]  /*3e20*/  FMUL.FTZ R196, R16, R151 ;  /* 0x0000009710c47220 */ /* 0x000fe40000410000 */
[----:B------:R-:W-:Y:S01]  /*3e30*/  FADD.FTZ R148, -R181, R130 ;  /* 0x00000082b5947221 */ /* 0x000fe20000010100 */
[----:B------:R-:W-:Y:S01]  /*3e40*/  MOV R130, UR24 ;  /* 0x0000001800827c02 */ /* 0x000fe20008000f00 */
[----:B------:R-:W-:-:S02]  /*3e50*/  FADD.FTZ R128, R196, R127 ;  /* 0x0000007fc4807221 */ /* 0x000fc40000010000 */
[----:B0-----:R-:W-:Y:S01]  /*3e60*/  FMUL.FTZ R127, R5, R7 ;  /* 0x00000007057f7220 */ /* 0x001fe20000410000 */
[----:B------:R-:W-:Y:S01]  /*3e70*/  ISETP.GE.OR P0, PT, R130, c[0x0][0x174], P0 ;  /* 0x00005d0082007a0c */ /* 0x000fe20000706670 */
[C---:B------:R-:W-:Y:S02]  /*3e80*/  FMUL.FTZ R129, R185.reuse, -R148 ;  /* 0x80000094b9817220 */ /* 0x040fe40000410000 */
[----:B--2---:R-:W-:Y:S02]  /*3e90*/  FFMA.FTZ R130, R152, R4, R127 ;  /* 0x0000000498827223 */ /* 0x004fe4000001007f */
[-C--:B------:R-:W-:Y:S02]  /*3ea0*/  FMUL.FTZ R131, R185, -R128.reuse ;  /* 0x80000080b9837220 */ /* 0x080fe40000410000 */
[----:B------:R-:W-:Y:S01]  /*3eb0*/  FFMA.FTZ R129, R183, R128, -R129 ;  /* 0x00000080b7817223 */ /* 0x000fe20000010881 */
[C---:B------:R-:W-:Y:S01]  /*3ec0*/  FSEL R130, R5.reuse, R130, !P3 ;  /* 0x0000008205827208 */ /* 0x040fe20005800000 */
[----:B---3--:R-:W-:-:S02]  /*3ed0*/  FMUL.FTZ R127, R5, R125 ;  /* 0x0000007d057f7220 */ /* 0x008fc40000410000 */
[CC--:B----4-:R-:W-:Y:S02]  /*3ee0*/  FMUL.FTZ R128, R5.reuse, R6.reuse ;  /* 0x0000000605807220 */ /* 0x0d0fe40000410000 */
[C---:B------:R-:W-:Y:S02]  /*3ef0*/  FFMA.FTZ R6, R152.reuse, R6, -R127 ;  /* 0x0000000698067223 */ /* 0x040fe4000001087f */
[----:B------:R-:W-:Y:S02]  /*3f00*/  FFMA.FTZ R125, R152, R125, R128 ;  /* 0x0000007d987d7223 */ /* 0x000fe40000010080 */
[----:B------:R-:W-:Y:S02]  /*3f10*/  FMUL.FTZ R4, R5, R4 ;  /* 0x0000000405047220 */ /* 0x000fe40000410000 */
[----:B------:R-:W-:Y:S02]  /*3f20*/  FFMA.FTZ R148, R183, R148, R131 ;  /* 0x00000094b7947223 */ /* 0x000fe40000010083 */
[----:B------:R-:W-:-:S02]  /*3f30*/  @P3 FADD.FTZ R155, R155, R6 ;  /* 0x000000069b9b3221 */ /* 0x000fc40000010000 */
[C---:B------:R-:W-:Y:S02]  /*3f40*/  FMUL.FTZ R203, R17.reuse, R153 ;  /* 0x0000009911cb7220 */ /* 0x040fe40000410000 */
[----:B------:R-:W-:Y:S02]  /*3f50*/  @P3 FADD.FTZ R154, R154, R125 ;  /* 0x0000007d9a9a3221 */ /* 0x000fe40000010000 */
[----:B------:R-:W-:Y:S01]  /*3f60*/  @P3 FFMA.FTZ R152, R152, R7, -R4 ;  /* 0x0000000798983223 */ /* 0x000fe20000010804 */
[----:B------:R-:W0:Y:S01]  /*3f70*/  SHFL.UP PT, R125, R155, 0x2, RZ ;  /* 0x044000009b7d7989 */ /* 0x000e2200000e00ff */
[----:B------:R-:W-:Y:S01]  /*3f80*/  FMUL.FTZ R204, R17, R151 ;  /* 0x0000009711cc7220 */ /* 0x000fe20000410000 */
[----:B------:R-:W-:Y:S01]  /*3f90*/  ISETP.GE.AND P3, PT, R109, 0x2, PT ;  /* 0x000000026d00780c */ /* 0x000fe20003f66270 */
[----:B-1----:R-:W-:Y:S01]  /*3fa0*/  FMUL.FTZ R4, R134, -R2 ;  /* 0x8000000286047220 */ /* 0x002fe20000410000 */
[----:B------:R-:W1:Y:S01]  /*3fb0*/  SHFL.UP PT, R127, R154, 0x2, RZ ;  /* 0x044000009a7f7989 */ /* 0x000e6200000e00ff */
[----:B------:R-:W-:-:S02]  /*3fc0*/  FADD.FTZ R147, -R203, R148 ;  /* 0x00000094cb937221 */ /* 0x000fc40000010100 */
[----:B------:R-:W-:Y:S01]  /*3fd0*/  FADD.FTZ R131, R204, R129 ;  /* 0x00000081cc837221 */ /* 0x000fe20000010000 */
[----:B------:R-:W2:Y:S01]  /*3fe0*/  SHFL.UP PT, R5, R152, 0x2, RZ ;  /* 0x0440000098057989 */ /* 0x000ea200000e00ff */
[----:B------:R-:W-:Y:S02]  /*3ff0*/  FFMA.FTZ R6, R136, -R3, R4 ;  /* 0x8000000388067223 */ /* 0x000fe40000010004 */
[----:B------:R-:W-:Y:S01]  /*4000*/  FMUL.FTZ R4, R186, -R147 ;  /* 0x80000093ba047220 */ /* 0x000fe20000410000 */
[----:B------:R-:W3:Y:S01]  /*4010*/  SHFL.UP PT, R7, R130, 0x2, RZ ;  /* 0x0440000082077989 */ /* 0x000ee200000e00ff */
[----:B------:R-:W-:Y:S02]  /*4020*/  FMUL.FTZ R129, R134, R3 ;  /* 0x0000000386817220 */ /* 0x000fe40000410000 */
[-C--:B------:R-:W-:Y:S02]  /*4030*/  FMUL.FTZ R128, R186, -R131.reuse ;  /* 0x80000083ba807220 */ /* 0x080fe40000410000 */
[----:B------:R-:W-:-:S02]  /*4040*/  FFMA.FTZ R131, R184, R131, -R4 ;  /* 0x00000083b8837223 */ /* 0x000fc40000010804 */
[----:B------:R-:W-:Y:S02]  /*4050*/  FFMA.FTZ R4, R136, R2, -R129 ;  /* 0x0000000288047223 */ /* 0x000fe40000010881 */
[----:B------:R-:W-:Y:S02]  /*4060*/  FFMA.FTZ R147, R184, R147, R128 ;  /* 0x00000093b8937223 */ /* 0x000fe40000010080 */
[C---:B------:R-:W-:Y:S02]  /*4070*/  FMUL.FTZ R198, R18.reuse, R151 ;  /* 0x0000009712c67220 */ /* 0x040fe40000410000 */
[C---:B------:R-:W-:Y:S02]  /*4080*/  FMUL.FTZ R128, R199.reuse, -R6 ;  /* 0x80000006c7807220 */ /* 0x040fe40000410000 */
[----:B------:R-:W-:Y:S02]  /*4090*/  FMUL.FTZ R202, R18, R153 ;  /* 0x0000009912ca7220 */ /* 0x000fe40000410000 */
[----:B------:R-:W-:-:S02]  /*40a0*/  FMUL.FTZ R129, R199, -R4 ;  /* 0x80000004c7817220 */ /* 0x000fc40000410000 */
[----:B------:R-:W-:Y:S02]  /*40b0*/  FADD.FTZ R148, R198, R131 ;  /* 0x00000083c6947221 */ /* 0x000fe40000010000 */
[C---:B------:R-:W-:Y:S02]  /*40c0*/  FFMA.FTZ R128, R197.reuse, R4, -R128 ;  /* 0x00000004c5807223 */ /* 0x040fe40000010880 */
[----:B------:R-:W-:Y:S02]  /*40d0*/  FADD.FTZ R150, -R202, R147 ;  /* 0x00000093ca967221 */ /* 0x000fe40000010100 */
[----:B------:R-:W-:Y:S02]  /*40e0*/  FFMA.FTZ R129, R197, R6, R129 ;  /* 0x00000006c5817223 */ /* 0x000fe40000010081 */
[C---:B------:R-:W-:Y:S02]  /*40f0*/  FMUL.FTZ R147, R191.reuse, -R148 ;  /* 0x80000094bf937220 */ /* 0x040fe40000410000 */
[----:B------:R-:W-:-:S02]  /*4100*/  FMUL.FTZ R131, R191, -R150 ;  /* 0x80000096bf837220 */ /* 0x000fc40000410000 */
[C---:B------:R-:W-:Y:S02]  /*4110*/  FMUL.FTZ R6, R188.reuse, -R128 ;  /* 0x80000080bc067220 */ /* 0x040fe40000410000 */
[-C--:B------:R-:W-:Y:S02]  /*4120*/  FMUL.FTZ R4, R188, -R129.reuse ;  /* 0x80000081bc047220 */ /* 0x080fe40000410000 */
[C---:B------:R-:W-:Y:S02]  /*4130*/  FFMA.FTZ R161, R189.reuse, R150, R147 ;  /* 0x00000096bda17223 */ /* 0x040fe40000010093 */
[----:B------:R-:W-:Y:S02]  /*4140*/  FFMA.FTZ R149, R189, R148, -R131 ;  /* 0x00000094bd957223 */ /* 0x000fe40000010883 */
[C---:B------:R-:W-:Y:S02]  /*4150*/  FFMA.FTZ R147, R187.reuse, R129, R6 ;  /* 0x00000081bb937223 */ /* 0x040fe40000010006 */
[----:B------:R-:W-:-:S02]  /*4160*/  FFMA.FTZ R131, R187, R128, -R4 ;  /* 0x00000080bb837223 */ /* 0x000fc40000010804 */
[C---:B0-----:R-:W-:Y:S02]  /*4170*/  FMUL.FTZ R129, R130.reuse, R125 ;  /* 0x0000007d82817220 */ /* 0x041fe40000410000 */
[C---:B-1----:R-:W-:Y:S02]  /*4180*/  FMUL.FTZ R128, R130.reuse, R127 ;  /* 0x0000007f82807220 */ /* 0x042fe40000410000 */
[C---:B--2---:R-:W-:Y:S02]  /*4190*/  FMUL.FTZ R6, R130.reuse, R5 ;  /* 0x0000000582067220 */ /* 0x044fe40000410000 */
[----:B---3--:R-:W-:Y:S02]  /*41a0*/  FMUL.FTZ R4, R130, R7 ;  /* 0x0000000782047220 */ /* 0x008fe40000410000 */
[C---:B------:R-:W-:Y:S02]  /*41b0*/  FFMA.FTZ R129, R152.reuse, R127, R129 ;  /* 0x0000007f98817223 */ /* 0x040fe40000010081 */
[----:B------:R-:W-:-:S02]  /*41c0*/  FFMA.FTZ R128, R152, R125, -R128 ;  /* 0x0000007d98807223 */ /* 0x000fc40000010880 */
[C---:B------:R-:W-:Y:S02]  /*41d0*/  FFMA.FTZ R7, R152.reuse, R7, R6 ;  /* 0x0000000798077223 */ /* 0x040fe40000010006 */
[----:B------:R-:W-:Y:S02]  /*41e0*/  @P3 FFMA.FTZ R152, R152, R5, -R4 ;  /* 0x0000000598983223 */ /* 0x000fe40000010804 */
[----:B------:R-:W-:Y:S01]  /*41f0*/  @P3 FADD.FTZ R154, R154, R129 ;  /* 0x000000819a9a3221 */ /* 0x000fe20000010000 */
[----:B------:R-:W-:Y:S01]  /*4200*/  FSEL R7, R130, R7, !P3 ;  /* 0x0000000782077208 */ /* 0x000fe20005800000 */
[----:B------:R-:W-:Y:S02]  /*4210*/  FMUL.FTZ R4, R182, -R131 ;  /* 0x80000083b6047220 */ /* 0x000fe40000410000 */
[----:B------:R-:W-:Y:S01]  /*4220*/  @P3 FADD.FTZ R155, R155, R128 ;  /* 0x000000809b9b3221 */ /* 0x000fe20000010000 */
[----:B------:R-:W0:Y:S01]  /*4230*/  SHFL.UP PT, R125, R154, 0x4, RZ ;  /* 0x048000009a7d7989 */ /* 0x000e2200000e00ff */
[----:B------:R-:W-:Y:S01]  /*4240*/  FMUL.FTZ R206, R19, R153 ;  /* 0x0000009913ce7220 */ /* 0x000fe20000410000 */
[----:B------:R-:W-:Y:S01]  /*4250*/  ISETP.GE.AND P3, PT, R109, 0x4, PT ;  /* 0x000000046d00780c */ /* 0x000fe20003f66270 */
[----:B------:R-:W-:Y:S01]  /*4260*/  FMUL.FTZ R208, R19, R151 ;  /* 0x0000009713d07220 */ /* 0x000fe20000410000 */
[----:B------:R-:W1:Y:S01]  /*4270*/  SHFL.UP PT, R6, R155, 0x4, RZ ;  /* 0x048000009b067989 */ /* 0x000e6200000e00ff */
[----:B------:R-:W-:-:S02]  /*4280*/  FFMA.FTZ R127, R178, R147, R4 ;  /* 0x00000093b27f7223 */ /* 0x000fc40000010004 */
[----:B------:R-:W-:Y:S01]  /*4290*/  FADD.FTZ R161, -R206, R161 ;  /* 0x000000a1cea17221 */ /* 0x000fe20000010100 */
[----:B------:R-:W2:Y:S01]  /*42a0*/  SHFL.UP PT, R4, R152, 0x4, RZ ;  /* 0x0480000098047989 */ /* 0x000ea200000e00ff */
[----:B------:R-:W-:Y:S02]  /*42b0*/  FADD.FTZ R149, R208, R149 ;  /* 0x00000095d0957221 */ /* 0x000fe40000010000 */
[----:B------:R-:W-:Y:S01]  /*42c0*/  FMUL.FTZ R147, R182, -R147 ;  /* 0x80000093b6937220 */ /* 0x000fe20000410000 */
[----:B------:R-:W3:Y:S01]  /*42d0*/  SHFL.UP PT, R5, R7, 0x4, RZ ;  /* 0x0480000007057989 */ /* 0x000ee200000e00ff */
[C---:B------:R-:W-:Y:S02]  /*42e0*/  FMUL.FTZ R128, R194.reuse, -R161 ;  /* 0x800000a1c2807220 */ /* 0x040fe40000410000 */
[----:B------:R-:W-:Y:S02]  /*42f0*/  FMUL.FTZ R129, R194, -R149 ;  /* 0x80000095c2817220 */ /* 0x000fe40000410000 */
[----:B------:R-:W-:-:S02]  /*4300*/  FFMA.FTZ R147, R178, R131, -R147 ;  /* 0x00000083b2937223 */ /* 0x000fc40000010893 */
[C---:B------:R-:W-:Y:S02]  /*4310*/  FFMA.FTZ R130, R192.reuse, R149, -R128 ;  /* 0x00000095c0827223 */ /* 0x040fe40000010880 */
[----:B------:R-:W-:Y:S02]  /*4320*/  FFMA.FTZ R148, R192, R161, R129 ;  /* 0x000000a1c0947223 */ /* 0x000fe40000010081 */
[----:B------:R-:W-:Y:S02]  /*4330*/  FMUL.FTZ R207, R20, R153 ;  /* 0x0000009914cf7220 */ /* 0x000fe40000410000 */
[----:B------:R-:W-:Y:S02]  /*4340*/  FMUL.FTZ R128, R190, -R127 ;  /* 0x8000007fbe807220 */ /* 0x000fe40000410000 */
[----:B------:R-:W-:Y:S02]  /*4350*/  FMUL.FTZ R205, R20, R151 ;  /* 0x0000009714cd7220 */ /* 0x000fe40000410000 */
[----:B------:R-:W-:-:S02]  /*4360*/  FMUL.FTZ R129, R190, -R147 ;  /* 0x80000093be817220 */ /* 0x000fc40000410000 */
[----:B------:R-:W-:Y:S02]  /*4370*/  FADD.FTZ R150, -R207, R148 ;  /* 0x00000094cf967221 */ /* 0x000fe40000010100 */
[C---:B------:R-:W-:Y:S02]  /*4380*/  FFMA.FTZ R128, R176.reuse, R147, -R128 ;  /* 0x00000093b0807223 */ /* 0x040fe40000010880 */
[----:B------:R-:W-:Y:S02]  /*4390*/  FADD.FTZ R148, R205, R130 ;  /* 0x00000082cd947221 */ /* 0x000fe40000010000 */
[----:B------:R-:W-:Y:S02]  /*43a0*/  FFMA.FTZ R130, R176, R127, R129 ;  /* 0x0000007fb0827223 */ /* 0x000fe40000010081 */
[----:B------:R-:W-:Y:S02]  /*43b0*/  FMUL.FTZ R131, R195, -R150 ;  /* 0x80000096c3837220 */ /* 0x000fe40000410000 */
[----:B------:R-:W-:-:S02]  /*43c0*/  FMUL.FTZ R129, R185, -R128 ;  /* 0x80000080b9817220 */ /* 0x000fc40000410000 */
[----:B------:R-:W-:Y:S02]  /*43d0*/  FMUL.FTZ R127, R185, -R130 ;  /* 0x80000082b97f7220 */ /* 0x000fe40000410000 */
[----:B------:R-:W-:Y:S02]  /*43e0*/  FFMA.FTZ R161, R193, R148, -R131 ;  /* 0x00000094c1a17223 */ /* 0x000fe40000010883 */
[C---:B------:R-:W-:Y:S02]  /*43f0*/  FFMA.FTZ R149, R183.reuse, R130, R129 ;  /* 0x00000082b7957223 */ /* 0x040fe40000010081 */
[----:B------:R-:W-:Y:S02]  /*4400*/  FFMA.FTZ R131, R183, R128, -R127 ;  /* 0x00000080b7837223 */ /* 0x000fe4000001087f */
[C---:B0-----:R-:W-:Y:S02]  /*4410*/  FMUL.FTZ R129, R7.reuse, R125 ;  /* 0x0000007d07817220 */ /* 0x041fe40000410000 */
[----:B-1----:R-:W-:-:S02]  /*4420*/  FMUL.FTZ R130, R7, R6 ;  /* 0x0000000607827220 */ /* 0x002fc40000410000 */
[----:B--2---:R-:W-:Y:S02]  /*4430*/  FMUL.FTZ R128, R7, R4 ;  /* 0x0000000407807220 */ /* 0x004fe40000410000 */
[----:B------:R-:W-:Y:S02]  /*4440*/  FMUL.FTZ R147, R195, -R148 ;  /* 0x80000094c3937220 */ /* 0x000fe40000410000 */
[----:B---3--:R-:W-:Y:S02]  /*4450*/  FMUL.FTZ R127, R7, R5 ;  /* 0x00000005077f7220 */ /* 0x008fe40000410000 */
[C---:B------:R-:W-:Y:S02]  /*4460*/  FFMA.FTZ R6, R152.reuse, R6, -R129 ;  /* 0x0000000698067223 */ /* 0x040fe40000010881 */
[C---:B------:R-:W-:Y:S02]  /*4470*/  FFMA.FTZ R125, R152.reuse, R125, R130 ;  /* 0x0000007d987d7223 */ /* 0x040fe40000010082 */
[----:B------:R-:W-:-:S02]  /*4480*/  FFMA.FTZ R128, R152, R5, R128 ;  /* 0x0000000598807223 */ /* 0x000fc40000010080 */
[----:B------:R-:W-:Y:S02]  /*4490*/  FFMA.FTZ R148, R193, R150, R147 ;  /* 0x00000096c1947223 */ /* 0x000fe40000010093 */
[----:B------:R-:W-:Y:S01]  /*44a0*/  @P3 FFMA.FTZ R152, R152, R4, -R127 ;  /* 0x0000000498983223 */ /* 0x000fe2000001087f */
[----:B------:R-:W-:Y:S01]  /*44b0*/  FSEL R7, R7, R128, !P3 ;  /* 0x0000008007077208 */ /* 0x000fe20005800000 */
[----:B------:R-:W-:Y:S02]  /*44c0*/  @P3 FADD.FTZ R155, R155, R6 ;  /* 0x000000069b9b3221 */ /* 0x000fe40000010000 */
[----:B------:R-:W-:Y:S02]  /*44d0*/  FMUL.FTZ R147, R21, R153 ;  /* 0x0000009915937220 */ /* 0x000fe40000410000 */
[----:B------:R-:W-:Y:S01]  /*44e0*/  FMUL.FTZ R4, R186, -R131 ;  /* 0x80000083ba047220 */ /* 0x000fe20000410000 */
[----:B------:R-:W0:Y:S01]  /*44f0*/  SHFL.UP PT, R6, R155, 0x8, RZ ;  /* 0x050000009b067989 */ /* 0x000e2200000e00ff */
[----:B------:R-:W-:Y:S01]  /*4500*/  @P3 FADD.FTZ R154, R154, R125 ;  /* 0x0000007d9a9a3221 */ /* 0x000fe20000010000 */
[----:B------:R-:W-:Y:S01]  /*4510*/  ISETP.GE.AND P3, PT, R109, 0x8, PT ;  /* 0x000000086d00780c */ /* 0x000fe20003f66270 */
[----:B------:R-:W-:Y:S01]  /*4520*/  FMUL.FTZ R150, R21, R151 ;  /* 0x0000009715967220 */ /* 0x000fe20000410000 */
[----:B------:R-:W-:Y:S01]  /*4530*/  SHFL.UP PT, R5, R7, 0x8, RZ ;  /* 0x0500000007057989 */ /* 0x000fe200000e00ff */
[----:B------:R-:W-:-:S02]  /*4540*/  FADD.FTZ R127, -R147, R148 ;  /* 0x00000094937f7221 */ /* 0x000fc40000010100 */
[----:B------:R-:W-:Y:S01]  /*4550*/  FFMA.FTZ R148, R184, R149, R4 ;  /* 0x00000095b8947223 */ /* 0x000fe20000010004 */
[----:B------:R-:W-:Y:S01]  /*4560*/  SHFL.UP PT, R125, R154, 0x8, RZ ;  /* 0x050000009a7d7989 */ /* 0x000fe200000e00ff */
[----:B------:R-:W-:Y:S02]  /*4570*/  FADD.FTZ R161, R150, R161 ;  /* 0x000000a196a17221 */ /* 0x000fe40000010000 */
[C---:B------:R-:W-:Y:S01]  /*4580*/  FMUL.FTZ R128, R137.reuse, -R127 ;  /* 0x8000007f89807220 */ /* 0x040fe20000410000 */
[----:B------:R-:W1:Y:S01]  /*4590*/  SHFL.UP PT, R4, R152, 0x8, RZ ;  /* 0x0500000098047989 */ /* 0x000e6200000e00ff */
[----:B------:R-:W-:Y:S02]  /*45a0*/  FMUL.FTZ R149, R186, -R149 ;  /* 0x80000095ba957220 */ /* 0x000fe40000410000 */
[-C--:B------:R-:W-:Y:S02]  /*45b0*/  FMUL.FTZ R129, R137, -R161.reuse ;  /* 0x800000a189817220 */ /* 0x080fe40000410000 */
[----:B------:R-:W-:-:S02]  /*45c0*/  FFMA.FTZ R161, R138, R161, -R128 ;  /* 0x000000a18aa17223 */ /* 0x000fc40000010880 */
[----:B------:R-:W-:Y:S02]  /*45d0*/  FFMA.FTZ R128, R184, R131, -R149 ;  /* 0x00000083b8807223 */ /* 0x000fe40000010895 */
[----:B------:R-:W-:Y:S02]  /*45e0*/  FFMA.FTZ R156, R138, R127, R129 ;  /* 0x0000007f8a9c7223 */ /* 0x000fe40000010081 */
[C---:B------:R-:W-:Y:S02]  /*45f0*/  FMUL.FTZ R127, R191.reuse, -R148 ;  /* 0x80000094bf7f7220 */ /* 0x040fe40000410000 */
[C---:B------:R-:W-:Y:S02]  /*4600*/  FMUL.FTZ R130, R22.reuse, R151 ;  /* 0x0000009716827220 */ /* 0x040fe40000410000 */
[----:B------:R-:W-:Y:S02]  /*4610*/  FMUL.FTZ R129, R191, -R128 ;  /* 0x80000080bf817220 */ /* 0x000fe40000410000 */
[----:B------:R-:W-:-:S02]  /*4620*/  FMUL.FTZ R131, R22, R153 ;  /* 0x0000009916837220 */ /* 0x000fc40000410000 */
[C---:B------:R-:W-:Y:S02]  /*4630*/  FFMA.FTZ R127, R189.reuse, R128, -R127 ;  /* 0x00000080bd7f7223 */ /* 0x040fe4000001087f */
[----:B------:R-:W-:Y:S02]  /*4640*/  FADD.FTZ R161, R130, R161 ;  /* 0x000000a182a17221 */ /* 0x000fe40000010000 */
[----:B------:R-:W-:Y:S02]  /*4650*/  FFMA.FTZ R129, R189, R148, R129 ;  /* 0x00000094bd817223 */ /* 0x000fe40000010081 */
[----:B------:R-:W-:Y:S02]  /*4660*/  FADD.FTZ R156, -R131, R156 ;  /* 0x0000009c839c7221 */ /* 0x000fe40000010100 */
[----:B------:R-:W-:Y:S02]  /*4670*/  FMUL.FTZ R167, R139, -R161 ;  /* 0x800000a18ba77220 */ /* 0x000fe40000410000 */
[----:B------:R-:W-:-:S02]  /*4680*/  FMUL.FTZ R148, R194, -R127 ;  /* 0x8000007fc2947220 */ /* 0x000fc40000410000 */
[-C--:B------:R-:W-:Y:S02]  /*4690*/  FMUL.FTZ R128, R194, -R129.reuse ;  /* 0x80000081c2807220 */ /* 0x080fe40000410000 */
[-C--:B------:R-:W-:Y:S02]  /*46a0*/  FMUL.FTZ R149, R139, -R156.reuse ;  /* 0x8000009c8b957220 */ /* 0x080fe40000410000 */
[----:B------:R-:W-:Y:S02]  /*46b0*/  FFMA.FTZ R160, R140, R156, R167 ;  /* 0x0000009c8ca07223 */ /* 0x000fe400000100a7 */
[C---:B------:R-:W-:Y:S02]  /*46c0*/  FFMA.FTZ R158, R192.reuse, R129, R148 ;  /* 0x00000081c09e7223 */ /* 0x040fe40000010094 */
[----:B------:R-:W-:Y:S02]  /*46d0*/  FFMA.FTZ R156, R192, R127, -R128 ;  /* 0x0000007fc09c7223 */ /* 0x000fe40000010880 */
[----:B0-----:R-:W-:-:S02]  /*46e0*/  FMUL.FTZ R148, R7, R6 ;  /* 0x0000000607947220 */ /* 0x001fc40000410000 */
[C---:B-1----:R-:W-:Y:S02]  /*46f0*/  FMUL.FTZ R128, R7.reuse, R4 ;  /* 0x0000000407807220 */ /* 0x042fe40000410000 */
[C---:B------:R-:W-:Y:S02]  /*4700*/  FMUL.FTZ R129, R7.reuse, R125 ;  /* 0x0000007d07817220 */ /* 0x040fe40000410000 */
[----:B------:R-:W-:Y:S02]  /*4710*/  FMUL.FTZ R127, R7, R5 ;  /* 0x00000005077f7220 */ /* 0x000fe40000410000 */
[C---:B------:R-:W-:Y:S02]  /*4720*/  FFMA.FTZ R125, R152.reuse, R125, R148 ;  /* 0x0000007d987d7223 */ /* 0x040fe40000010094 */
[C---:B------:R-:W-:Y:S02]  /*4730*/  FFMA.FTZ R148, R152.reuse, R5, R128 ;  /* 0x0000000598947223 */ /* 0x040fe40000010080 */
[----:B------:R-:W-:-:S02]  /*4740*/  FFMA.FTZ R6, R152, R6, -R129 ;  /* 0x0000000698067223 */ /* 0x000fc40000010881 */
[----:B------:R-:W-:Y:S01]  /*4750*/  @P3 FFMA.FTZ R152, R152, R4, -R127 ;  /* 0x0000000498983223 */ /* 0x000fe2000001087f */
[----:B------:R-:W-:Y:S01]  /*4760*/  FSEL R148, R7, R148, !P3 ;  /* 0x0000009407947208 */ /* 0x000fe20005800000 */
[----:B------:R-:W-:Y:S02]  /*4770*/  FFMA.FTZ R149, R140, R161, -R149 ;  /* 0x000000a18c957223 */ /* 0x000fe40000010895 */
[C---:B------:R-:W-:Y:S01]  /*4780*/  FMUL.FTZ R129, R23.reuse, R153 ;  /* 0x0000009917817220 */ /* 0x040fe20000410000 */
[----:B------:R-:W0:Y:S01]  /*4790*/  SHFL.UP PT, R5, R152, 0x10, RZ ;  /* 0x0600000098057989 */ /* 0x000e2200000e00ff */
[----:B------:R-:W-:Y:S02]  /*47a0*/  FMUL.FTZ R128, R23, R151 ;  /* 0x0000009717807220 */ /* 0x000fe40000410000 */
[----:B------:R-:W-:Y:S01]  /*47b0*/  FMUL.FTZ R4, R195, -R158 ;  /* 0x8000009ec3047220 */ /* 0x000fe20000410000 */
[----:B------:R-:W1:Y:S01]  /*47c0*/  SHFL.UP PT, R7, R148, 0x10, RZ ;  /* 0x0600000094077989 */ /* 0x000e6200000e00ff */
[----:B------:R-:W-:-:S02]  /*47d0*/  @P3 FADD.FTZ R154, R154, R125 ;  /* 0x0000007d9a9a3221 */ /* 0x000fc40000010000 */
[----:B------:R-:W-:Y:S01]  /*47e0*/  @P3 FADD.FTZ R155, R155, R6 ;  /* 0x000000069b9b3221 */ /* 0x000fe20000010000 */
[----:B------:R-:W-:Y:S01]  /*47f0*/  ISETP.GE.AND P3, PT, R109, 0x10, PT ;  /* 0x000000106d00780c */ /* 0x000fe20003f66270 */
[----:B------:R-:W-:Y:S01]  /*4800*/  FADD.FTZ R160, -R129, R160 ;  /* 0x000000a081a07221 */ /* 0x000fe20000010100 */
[----:B------:R-:W2:Y:S01]  /*4810*/  SHFL.UP PT, R161, R154, 0x10, RZ ;  /* 0x060000009aa17989 */ /* 0x000ea200000e00ff */
[----:B------:R-:W-:Y:S02]  /*4820*/  FADD.FTZ R125, R128, R149 ;  /* 0x00000095807d7221 */ /* 0x000fe40000010000 */
[-C--:B------:R-:W-:Y:S01]  /*4830*/  FMUL.FTZ R6, R195, -R156.reuse ;  /* 0x8000009cc3067220 */ /* 0x080fe20000410000 */
[----:B------:R-:W3:Y:S01]  /*4840*/  SHFL.UP PT, R149, R155, 0x10, RZ ;  /* 0x060000009b957989 */ /* 0x000ee200000e00ff */
[----:B------:R-:W-:Y:S02]  /*4850*/  FFMA.FTZ R4, R193, R156, -R4 ;  /* 0x0000009cc1047223 */ /* 0x000fe40000010804 */
[----:B------:R-:W-:-:S02]  /*4860*/  FMUL.FTZ R127, R141, -R160 ;  /* 0x800000a08d7f7220 */ /* 0x000fc40000410000 */
[-C--:B------:R-:W-:Y:S02]  /*4870*/  FMUL.FTZ R167, R141, -R125.reuse ;  /* 0x8000007d8da77220 */ /* 0x080fe40000410000 */
[----:B------:R-:W-:Y:S02]  /*4880*/  FFMA.FTZ R6, R193, R158, R6 ;  /* 0x0000009ec1067223 */ /* 0x000fe40000010006 */
[----:B------:R-:W-:Y:S02]  /*4890*/  FMUL.FTZ R169, R137, -R4 ;  /* 0x8000000489a97220 */ /* 0x000fe40000410000 */
[C---:B------:R-:W-:Y:S02]  /*48a0*/  FFMA.FTZ R168, R142.reuse, R125, -R127 ;  /* 0x0000007d8ea87223 */ /* 0x040fe4000001087f */
[----:B------:R-:W-:Y:S02]  /*48b0*/  FFMA.FTZ R160, R142, R160, R167 ;  /* 0x000000a08ea07223 */ /* 0x000fe400000100a7 */
[----:B------:R-:W-:-:S02]  /*48c0*/  FMUL.FTZ R125, R24, R151 ;  /* 0x00000097187d7220 */ /* 0x000fc40000410000 */
[-C--:B------:R-:W-:Y:S02]  /*48d0*/  FMUL.FTZ R167, R137, -R6.reuse ;  /* 0x8000000689a77220 */ /* 0x080fe40000410000 */
[----:B------:R-:W-:Y:S02]  /*48e0*/  FFMA.FTZ R169, R138, R6, R169 ;  /* 0x000000068aa97223 */ /* 0x000fe400000100a9 */
[----:B------:R-:W-:Y:S02]  /*48f0*/  FMUL.FTZ R127, R24, R153 ;  /* 0x00000099187f7220 */ /* 0x000fe40000410000 */
[----:B------:R-:W-:Y:S02]  /*4900*/  FADD.FTZ R168, R125, R168 ;  /* 0x000000a87da87221 */ /* 0x000fe40000010000 */
[----:B------:R-:W-:Y:S02]  /*4910*/  FFMA.FTZ R167, R138, R4, -R167 ;  /* 0x000000048aa77223 */ /* 0x000fe400000108a7 */
[----:B------:R-:W-:-:S02]  /*4920*/  FMUL.FTZ R4, R139, -R169 ;  /* 0x800000a98b047220 */ /* 0x000fc40000410000 */
[----:B------:R-:W-:Y:S02]  /*4930*/  FADD.FTZ R160, -R127, R160 ;  /* 0x000000a07fa07221 */ /* 0x000fe40000010100 */
[C---:B------:R-:W-:Y:S02]  /*4940*/  FMUL.FTZ R177, R143.reuse, -R168 ;  /* 0x800000a88fb17220 */ /* 0x040fe40000410000 */
[----:B------:R-:W-:Y:S02]  /*4950*/  FFMA.FTZ R158, R140, R167, -R4 ;  /* 0x000000a78c9e7223 */ /* 0x000fe40000010804 */
[----:B0-----:R-:W-:Y:S02]  /*4960*/  FMUL.FTZ R4, R148, R5 ;  /* 0x0000000594047220 */ /* 0x001fe40000410000 */
[-C--:B------:R-:W-:Y:S02]  /*4970*/  FMUL.FTZ R171, R143, -R160.reuse ;  /* 0x800000a08fab7220 */ /* 0x080fe40000410000 */
[----:B------:R-:W-:-:S02]  /*4980*/  FFMA.FTZ R177, R144, R160, R177 ;  /* 0x000000a090b17223 */ /* 0x000fc400000100b1 */
[----:B------:R-:W-:Y:S02]  /*4990*/  FMUL.FTZ R160, R139, -R167 ;  /* 0x800000a78ba07220 */ /* 0x000fe40000410000 */
[----:B-1----:R-:W-:Y:S01]  /*49a0*/  FFMA.FTZ R167, R152, R7, R4 ;  /* 0x0000000798a77223 */ /* 0x002fe20000010004 */
[----:B------:R-:W-:Y:S01]  /*49b0*/  MOV R4, 0x3f800000 ;  /* 0x3f80000000047802 */ /* 0x000fe20000000f00 */
[C---:B--2---:R-:W-:Y:S02]  /*49c0*/  FMUL.FTZ R6, R148.reuse, R161 ;  /* 0x000000a194067220 */ /* 0x044fe40000410000 */
[C---:B---3--:R-:W-:Y:S01]  /*49d0*/  FMUL.FTZ R156, R148.reuse, R149 ;  /* 0x00000095949c7220 */ /* 0x048fe20000410000 */
[C---:B------:R-:W-:Y:S01]  /*49e0*/  FSEL R167, R148.reuse, R167, !P3 ;  /* 0x000000a794a77208 */ /* 0x040fe20005800000 */
[----:B------:R-:W-:Y:S02]  /*49f0*/  FMUL.FTZ R7, R148, R7 ;  /* 0x0000000794077220 */ /* 0x000fe40000410000 */
[----:B------:R-:W-:-:S02]  /*4a00*/  FFMA.FTZ R6, R152, R149, -R6 ;  /* 0x0000009598067223 */ /* 0x000fc40000010806 */
[C---:B------:R-:W-:Y:S01]  /*4a10*/  FFMA.FTZ R161, R152.reuse, R161, R156 ;  /* 0x000000a198a17223 */ /* 0x040fe2000001009c */
[----:B------:R-:W0:Y:S01]  /*4a20*/  SHFL.UP PT, R167, R167, 0x1, RZ ;  /* 0x04200000a7a77989 */ /* 0x000e2200000e00ff */
[----:B------:R-:W-:Y:S01]  /*4a30*/  @P3 FFMA.FTZ R152, R152, R5, -R7 ;  /* 0x0000000598983223 */ /* 0x000fe20000010807 */
[----:B------:R-:W-:Y:S01]  /*4a40*/  HFMA2.MMA R5, -RZ, RZ, 0, 0 ;  /* 0x00000000ff057435 */ /* 0x000fe200000001ff */
[----:B------:R-:W-:Y:S01]  /*4a50*/  @P3 FADD.FTZ R155, R155, R6 ;  /* 0x000000069b9b3221 */ /* 0x000fe20000010000 */
[----:B------:R1:W2:Y:S01]  /*4a60*/  SHFL.IDX PT, R156, R10, RZ, 0x1f ;  /* 0x00001fff0a9c7589 */ /* 0x0002a200000e0000 */
[----:B------:R-:W-:Y:S01]  /*4a70*/  @P3 FADD.FTZ R154, R154, R161 ;  /* 0x000000a19a9a3221 */ /* 0x000fe20000010000 */
[----:B------:R-:W-:Y:S01]  /*4a80*/  CS2R R6, SRZ ;  /* 0x0000000000067805 */ /* 0x000fe2000001ff00 */
[----:B------:R-:W-:Y:S01]  /*4a90*/  FFMA.FTZ R160, R140, R169, R160 ;  /* 0x000000a98ca07223 */ /* 0x000fe200000100a0 */
[----:B------:R-:W3:Y:S01]  /*4aa0*/  SHFL.UP PT, R152, R152, 0x1, RZ ;  /* 0x0420000098987989 */ /* 0x000ee200000e00ff */
[----:B------:R-:W-:-:S02]  /*4ab0*/  FMUL.FTZ R169, R141, -R158 ;  /* 0x8000009e8da97220 */ /* 0x000fc40000410000 */
[-C--:B------:R-:W-:Y:S01]  /*4ac0*/  FMUL.FTZ R161, R141, -R160.reuse ;  /* 0x800000a08da17220 */ /* 0x080fe20000410000 */
[----:B------:R-:W4:Y:S01]  /*4ad0*/  SHFL.UP PT, R155, R155, 0x1, RZ ;  /* 0x042000009b9b7989 */ /* 0x000f2200000e00ff */
[C---:B------:R-:W-:Y:S02]  /*4ae0*/  FFMA.FTZ R169, R142.reuse, R160, R169 ;  /* 0x000000a08ea97223 */ /* 0x040fe400000100a9 */
[----:B------:R-:W-:Y:S01]  /*4af0*/  FFMA.FTZ R161, R142, R158, -R161 ;  /* 0x0000009e8ea17223 */ /* 0x000fe200000108a1 */
[----:B------:R-:W3:Y:S01]  /*4b00*/  SHFL.UP PT, R154, R154, 0x1, RZ ;  /* 0x042000009a9a7989 */ /* 0x000ee200000e00ff */
[----:B-1----:R-:W-:Y:S02]  /*4b10*/  FMUL.FTZ R10, R143, -R169 ;  /* 0x800000a98f0a7220 */ /* 0x002fe40000410000 */
[C---:B------:R-:W-:Y:S01]  /*4b20*/  FMUL.FTZ R148, R25.reuse, R153 ;  /* 0x0000009919947220 */ /* 0x040fe20000410000 */
[----:B------:R-:W1:Y:S01]  /*4b30*/  @!P0 LDS.128 R4, [UR7+0x1980] ;  /* 0x00198007ff048984 */ /* 0x000e620008000c00 */
[----:B------:R-:W-:Y:S01]  /*4b40*/  FFMA.FTZ R168, R144, R168, -R171 ;  /* 0x000000a890a87223 */ /* 0x000fe200000108ab */
[----:B------:R-:W-:Y:S01]  /*4b50*/  ISETP.NE.AND P0, PT, R200, 0x1f, PT ;  /* 0x0000001fc800780c */ /* 0x000fe20003f05270 */
[----:B------:R-:W-:-:S02]  /*4b60*/  FMUL.FTZ R149, R25, R151 ;  /* 0x0000009719957220 */ /* 0x000fc40000410000 */
[-C--:B------:R-:W-:Y:S02]  /*4b70*/  FMUL.FTZ R158, R143, -R161.reuse ;  /* 0x800000a18f9e7220 */ /* 0x080fe40000410000 */
[----:B------:R-:W-:Y:S02]  /*4b80*/  FFMA.FTZ R211, R144, R161, -R10 ;  /* 0x000000a190d37223 */ /* 0x000fe4000001080a */
[----:B------:R-:W-:Y:S02]  /*4b90*/  FADD.FTZ R177, -R148, R177 ;  /* 0x000000b194b17221 */ /* 0x000fe40000010100 */
[----:B0-----:R-:W-:Y:S02]  /*4ba0*/  FMUL.FTZ R161, R167, R11 ;  /* 0x0000000ba7a17220 */ /* 0x001fe40000410000 */
[----:B------:R-:W-:Y:S02]  /*4bb0*/  FADD.FTZ R168, R149, R168 ;  /* 0x000000a895a87221 */ /* 0x000fe40000010000 */
[----:B--2---:R-:W-:-:S02]  /*4bc0*/  FMUL.FTZ R167, R167, R156 ;  /* 0x0000009ca7a77220 */ /* 0x004fc40000410000 */
[C---:B------:R-:W-:Y:S02]  /*4bd0*/  FMUL.FTZ R171, R145.reuse, -R177 ;  /* 0x800000b191ab7220 */ /* 0x040fe40000410000 */
[----:B------:R-:W-:Y:S02]  /*4be0*/  FMUL.FTZ R160, R145, -R168 ;  /* 0x800000a891a07220 */ /* 0x000fe40000410000 */
[C---:B---3--:R-:W-:Y:S02]  /*4bf0*/  FFMA.FTZ R10, R152.reuse, R156, -R161 ;  /* 0x0000009c980a7223 */ /* 0x048fe400000108a1 */
[----:B------:R-:W-:Y:S02]  /*4c00*/  FFMA.FTZ R167, R152, R11, R167 ;  /* 0x0000000b98a77223 */ /* 0x000fe400000100a7 */
[----:B------:R-:W-:Y:S02]  /*4c10*/  FFMA.FTZ R158, R144, R169, R158 ;  /* 0x000000a9909e7223 */ /* 0x000fe4000001009e */
[----:B------:R-:W-:-:S02]  /*4c20*/  FFMA.FTZ R171, R146, R168, -R171 ;  /* 0x000000a892ab7223 */ /* 0x000fc400000108ab */
[----:B------:R-:W-:Y:S02]  /*4c30*/  FFMA.FTZ R168, R146, R177, R160 ;  /* 0x000000b192a87223 */ /* 0x000fe400000100a0 */
[----:B----4-:R-:W-:Y:S02]  /*4c40*/  @P1 FADD.FTZ R156, R155, R10 ;  /* 0x0000000a9b9c1221 */ /* 0x010fe40000010000 */
[----:B------:R-:W-:Y:S01]  /*4c50*/  @P1 FADD.FTZ R11, R154, R167 ;  /* 0x000000a79a0b1221 */ /* 0x000fe20000010000 */
[----:B------:R-:W-:Y:S01]  /*4c60*/  ISETP.GT.U32.AND P1, PT, R200, 0x1d, PT ;  /* 0x0000001dc800780c */ /* 0x000fe20003f24070 */
[C---:B------:R-:W-:Y:S02]  /*4c70*/  FMUL.FTZ R160, R145.reuse, -R158 ;  /* 0x8000009e91a07220 */ /* 0x040fe40000410000 */
[----:B------:R-:W-:Y:S02]  /*4c80*/  FMUL.FTZ R169, R145, -R211 ;  /* 0x800000d391a97220 */ /* 0x000fe40000410000 */
[----:B------:R-:W-:-:S02]  /*4c90*/  FMUL.FTZ R10, R26, R151 ;  /* 0x000000971a0a7220 */ /* 0x000fc40000410000 */
[----:B------:R-:W-:Y:S02]  /*4ca0*/  FMUL.FTZ R153, R26, R153 ;  /* 0x000000991a997220 */ /* 0x000fe40000410000 */
[----:B------:R-:W-:Y:S02]  /*4cb0*/  FMUL.FTZ R151, R9, R11 ;  /* 0x0000000b09977220 */ /* 0x000fe40000410000 */
[C---:B------:R-:W-:Y:S02]  /*4cc0*/  FFMA.FTZ R211, R146.reuse, R211, -R160 ;  /* 0x000000d392d37223 */ /* 0x040fe400000108a0 */
[----:B------:R-:W-:Y:S02]  /*4cd0*/  FFMA.FTZ R212, R146, R158, R169 ;  /* 0x0000009e92d47223 */ /* 0x000fe400000100a9 */
[----:B------:R-:W-:Y:S01]  /*4ce0*/  FADD.FTZ R210, R10, R171 ;  /* 0x000000ab0ad27221 */ /* 0x000fe20000010000 */
[----:B------:R0:W2:Y:S01]  /*4cf0*/  SHFL.DOWN PT, R155, R211, 0x1, 0x1f ;  /* 0x08201f00d39b7f89 */ /* 0x0000a200000e0000 */
[----:B------:R-:W-:-:S02]  /*4d00*/  FADD.FTZ R209, -R153, R168 ;  /* 0x000000a899d17221 */ /* 0x000fc40000010100 */
[-C--:B------:R-:W-:Y:S01]  /*4d10*/  FMUL.FTZ R9, R9, R156.reuse ;  /* 0x0000009c09097220 */ /* 0x080fe20000410000 */
[----:B------:R0:W3:Y:S01]  /*4d20*/  SHFL.DOWN PT, R161, R212, 0x1, 0x1f ;  /* 0x08201f00d4a17f89 */ /* 0x0000e200000e0000 */
[----:B------:R-:W-:-:S03]  /*4d30*/  FFMA.FTZ R156, R8, R156, -R151 ;  /* 0x0000009c089c7223 */ /* 0x000fc60000010897 */
[----:B------:R0:W4:Y:S04]  /*4d40*/  SHFL.DOWN PT, R151, R210, 0x1, 0x1f ;  /* 0x08201f00d2977f89 */ /* 0x00012800000e0000 */
[----:B------:R0:W0:Y:S01]  /*4d50*/  SHFL.DOWN PT, R167, R209, 0x1, 0x1f ;  /* 0x08201f00d1a77f89 */ /* 0x00002200000e0000 */
[----:B------:R-:W-:Y:S05]  /*4d60*/  @!P0 BRA `(.L_x_8107) ;  /* 0x000000b000008947 */ /* 0x000fea0003800000 */
[C---:B-1-3--:R-:W-:Y:S02]  /*4d70*/  FMUL.FTZ R152, R212.reuse, R161 ;  /* 0x000000a1d4987220 */ /* 0x04afe40000410000 */
[C---:B0-----:R-:W-:Y:S02]  /*4d80*/  FMUL.FTZ R154, R212.reuse, R167 ;  /* 0x000000a7d49a7220 */ /* 0x041fe40000410000 */
[C---:B----4-:R-:W-:Y:S02]  /*4d90*/  FMUL.FTZ R158, R212.reuse, R151 ;  /* 0x00000097d49e7220 */ /* 0x050fe40000410000 */
[----:B--2---:R-:W-:-:S02]  /*4da0*/  FMUL.FTZ R212, R212, R155 ;  /* 0x0000009bd4d47220 */ /* 0x004fc40000410000 */
[C---:B------:R-:W-:Y:S02]  /*4db0*/  FFMA.FTZ R152, R211.reuse, R155, -R152 ;  /* 0x0000009bd3987223 */ /* 0x040fe40000010898 */
[C---:B------:R-:W-:Y:S02]  /*4dc0*/  FFMA.FTZ R151, R211.reuse, R151, -R154 ;  /* 0x00000097d3977223 */ /* 0x040fe4000001089a */
[C---:B------:R-:W-:Y:S02]  /*4dd0*/  FFMA.FTZ R158, R211.reuse, R167, R158 ;  /* 0x000000a7d39e7223 */ /* 0x040fe4000001009e */
[----:B------:R-:W-:Y:S01]  /*4de0*/  FFMA.FTZ R212, R211, R161, R212 ;  /* 0x000000a1d3d47223 */ /* 0x000fe200000100d4 */
[----:B------:R-:W-:Y:S01]  /*4df0*/  MOV R211, R152 ;  /* 0x0000009800d37202 */ /* 0x000fe20000000f00 */
[----:B------:R-:W-:Y:S02]  /*4e00*/  FADD.FTZ R210, R210, R151 ;  /* 0x00000097d2d27221 */ /* 0x000fe40000010000 */
[----:B------:R-:W-:-:S02]  /*4e10*/  FADD.FTZ R209, R209, R158 ;  /* 0x0000009ed1d17221 */ /* 0x000fc40000010000 */
.L_x_8107:
[----:B-1----:R-:W-:Y:S05]  /*4e20*/  BSYNC B0 ;  /* 0x0000000000007941 */ /* 0x002fea0003800000 */
.L_x_8106:
[----:B------:R-:W-:Y:S01]  /*4e30*/  FFMA.FTZ R11, R8, R11, R9 ;  /* 0x0000000b080b7223 */ /* 0x000fe20000010009 */
[----:B----4-:R1:W4:Y:S01]  /*4e40*/  SHFL.DOWN PT, R151, R211, 0x2, 0x1f ;  /* 0x08401f00d3977f89 */ /* 0x01032200000e0000 */
[----:B------:R-:W-:Y:S01]  /*4e50*/  BSSY B0, `(.L_x_8108) ;  /* 0x0000012000007945 */ /* 0x000fe20003800000 */
[----:B------:R-:W-:-:S02]  /*4e60*/  FADD.FTZ R157, R157, R156 ;  /* 0x0000009c9d9d7221 */ /* 0x000fc40000010000 */
[----:B--2---:R1:W2:Y:S01]  /*4e70*/  SHFL.DOWN PT, R155, R212, 0x2, 0x1f ;  /* 0x08401f00d49b7f89 */ /* 0x0042a200000e0000 */
[----:B------:R-:W-:-:S03]  /*4e80*/  FADD.FTZ R11, RZ, R11 ;  /* 0x0000000bff0b7221 */ /* 0x000fc60000010000 */
[----:B------:R1:W3:Y:S04]  /*4e90*/  SHFL.DOWN PT, R9, R210, 0x2, 0x1f ;  /* 0x08401f00d2097f89 */ /* 0x0002e800000e0000 */
[----:B---3--:R1:W3:Y:S01]  /*4ea0*/  SHFL.DOWN PT, R161, R209, 0x2, 0x1f ;  /* 0x08401f00d1a17f89 */ /* 0x0082e200000e0000 */
[----:B------:R-:W-:Y:S05]  /*4eb0*/  @P1 BRA `(.L_x_8109) ;  /* 0x000000b000001947 */ /* 0x000fea0003800000 */
[C---:B--2---:R-:W-:Y:S02]  /*4ec0*/  FMUL.FTZ R8, R212.reuse, R155 ;  /* 0x0000009bd4087220 */ /* 0x044fe40000410000 */
[C---:B---3--:R-:W-:Y:S02]  /*4ed0*/  FMUL.FTZ R152, R212.reuse, R161 ;  /* 0x000000a1d4987220 */ /* 0x048fe40000410000 */
[C---:B------:R-:W-:Y:S02]  /*4ee0*/  FMUL.FTZ R154, R212.reuse, R9 ;  /* 0x00000009d49a7220 */ /* 0x040fe40000410000 */
[----:B01--4-:R-:W-:-:S02]  /*4ef0*/  FMUL.FTZ R212, R212, R151 ;  /* 0x00000097d4d47220 */ /* 0x013fc40000410000 */
[C---:B------:R-:W-:Y:S02]  /*4f00*/  FFMA.FTZ R8, R211.reuse, R151, -R8 ;  /* 0x00000097d3087223 */ /* 0x040fe40000010808 */
[C---:B------:R-:W-:Y:S02]  /*4f10*/  FFMA.FTZ R9, R211.reuse, R9, -R152 ;  /* 0x00000009d3097223 */ /* 0x040fe40000010898 */
[C---:B------:R-:W-:Y:S02]  /*4f20*/  FFMA.FTZ R154, R211.reuse, R161, R154 ;  /* 0x000000a1d39a7223 */ /* 0x040fe4000001009a */
[----:B------:R-:W-:Y:S01]  /*4f30*/  FFMA.FTZ R212, R211, R155, R212 ;  /* 0x0000009bd3d47223 */ /* 0x000fe200000100d4 */
[----:B------:R-:W-:Y:S01]  /*4f40*/  MOV R211, R8 ;  /* 0x0000000800d37202 */ /* 0x000fe20000000f00 */
[----:B------:R-:W-:Y:S02]  /*4f50*/  FADD.FTZ R210, R210, R9 ;  /* 0x00000009d2d27221 */ /* 0x000fe40000010000 */
[----:B------:R-:W-:-:S02]  /*4f60*/  FADD.FTZ R209, R209, R154 ;  /* 0x0000009ad1d17221 */ /* 0x000fc40000010000 */
.L_x_8109:
[----:B------:R-:W-:Y:S05]  /*4f70*/  BSYNC B0 ;  /* 0x0000000000007941 */ /* 0x000fea0003800000 */
.L_x_8108:
[----:B------:R-:W-:Y:S01]  /*4f80*/  ISETP.GT.U32.AND P0, PT, R200, 0x1b, PT ;  /* 0x0000001bc800780c */ /* 0x000fe20003f04070 */
[C---:B------:R-:W-:Y:S01]  /*4f90*/  FMUL.FTZ R8, R145.reuse, R11 ;  /* 0x0000000b91087220 */ /* 0x040fe20000410000 */
[----:B----4-:R4:W1:Y:S01]  /*4fa0*/  SHFL.DOWN PT, R151, R211, 0x4, 0x1f ;  /* 0x08801f00d3977f89 */ /* 0x01086200000e0000 */
[-C--:B------:R-:W-:Y:S01]  /*4fb0*/  FMUL.FTZ R9, R145, R157.reuse ;  /* 0x0000009d91097220 */ /* 0x080fe20000410000 */
[----:B------:R-:W-:Y:S01]  /*4fc0*/  BSSY B0, `(.L_x_8110) ;  /* 0x0000016000007945 */ /* 0x000fe20003800000 */
[C---:B------:R-:W-:Y:S01]  /*4fd0*/  FFMA.FTZ R8, R146.reuse, R157, -R8 ;  /* 0x0000009d92087223 */ /* 0x040fe20000010808 */
[----:B--2---:R4:W2:Y:S01]  /*4fe0*/  SHFL.DOWN PT, R155, R212, 0x4, 0x1f ;  /* 0x08801f00d49b7f89 */ /* 0x0048a200000e0000 */
[----:B------:R-:W-:Y:S01]  /*4ff0*/  FFMA.FTZ R9, R146, R11, R9 ;  /* 0x0000000b92097223 */ /* 0x000fe20000010009 */
[C---:B------:R-:W-:Y:S01]  /*5000*/  ISETP.GT.U32.AND P1, PT, R200.reuse, 0x17, PT ;  /* 0x00000017c800780c */ /* 0x040fe20003f24070 */
[----:B------:R-:W-:Y:S01]  /*5010*/  FFMA.FTZ R158, R41, R126, R8 ;  /* 0x0000007e299e7223 */ /* 0x000fe20000010008 */
[----:B---3--:R4:W3:Y:S01]  /*5020*/  SHFL.DOWN PT, R161, R210, 0x4, 0x1f ;  /* 0x08801f00d2a17f89 */ /* 0x0088e200000e0000 */
[----:B------:R-:W-:Y:S01]  /*5030*/  ISETP.GT.U32.AND P3, PT, R200, 0xf, PT ;  /* 0x0000000fc800780c */ /* 0x000fe20003f64070 */
[----:B------:R-:W-:-:S02]  /*5040*/  FADD.FTZ R154, RZ, R9 ;  /* 0x00000009ff9a7221 */ /* 0x000fc40000010000 */
[----:B0-----:R4:W0:Y:S01]  /*5050*/  SHFL.DOWN PT, R167, R209, 0x4, 0x1f ;  /* 0x08801f00d1a77f89 */ /* 0x00182200000e0000 */
[----:B------:R-:W-:Y:S05]  /*5060*/  @P0 BRA `(.L_x_8111) ;  /* 0x000000b000000947 */ /* 0x000fea0003800000 */
[C---:B--2---:R-:W-:Y:S02]  /*5070*/  FMUL.FTZ R8, R212.reuse, R155 ;  /* 0x0000009bd4087220 */ /* 0x044fe40000410000 */
[C---:B0-----:R-:W-:Y:S02]  /*5080*/  FMUL.FTZ R152, R212.reuse, R167 ;  /* 0x000000a7d4987220 */ /* 0x041fe40000410000 */
[C---:B---3--:R-:W-:Y:S02]  /*5090*/  FMUL.FTZ R156, R212.reuse, R161 ;  /* 0x000000a1d49c7220 */ /* 0x048fe40000410000 */
[-C--:B-1--4-:R-:W-:Y:S02]  /*50a0*/  FMUL.FTZ R212, R212, R151.reuse ;  /* 0x00000097d4d47220 */ /* 0x092fe40000410000 */
[C---:B------:R-:W-:Y:S02]  /*50b0*/  FFMA.FTZ R8, R211.reuse, R151, -R8 ;  /* 0x00000097d3087223 */ /* 0x040fe40000010808 */
[----:B------:R-:W-:-:S02]  /*50c0*/  FFMA.FTZ R9, R211, R161, -R152 ;  /* 0x000000a1d3097223 */ /* 0x000fc40000010898 */
[C---:B------:R-:W-:Y:S02]  /*50d0*/  FFMA.FTZ R156, R211.reuse, R167, R156 ;  /* 0x000000a7d39c7223 */ /* 0x040fe4000001009c */
[----:B------:R-:W-:Y:S01]  /*50e0*/  FFMA.FTZ R212, R211, R155, R212 ;  /* 0x0000009bd3d47223 */ /* 0x000fe200000100d4 */
[----:B------:R-:W-:Y:S01]  /*50f0*/  MOV R211, R8 ;  /* 0x0000000800d37202 */ /* 0x000fe20000000f00 */
[----:B------:R-:W-:Y:S02]  /*5100*/  FADD.FTZ R210, R210, R9 ;  /* 0x00000009d2d27221 */ /* 0x000fe40000010000 */
[----:B------:R-:W-:Y:S02]  /*5110*/  FADD.FTZ R209, R209, R156 ;  /* 0x0000009cd1d17221 */ /* 0x000fe40000010000 */
.L_x_8111:
[----:B------:R-:W-:Y:S05]  /*5120*/  BSYNC B0 ;  /* 0x0000000000007941 */ /* 0x000fea0003800000 */
.L_x_8110:
[----:B---3--:R3:W4:Y:S01]  /*5130*/  SHFL.DOWN PT, R161, R211, 0x8, 0x1f ;  /* 0x09001f00d3a17f89 */ /* 0x00872200000e0000 */
[----:B------:R-:W-:Y:S01]  /*5140*/  BSSY B0, `(.L_x_8112) ;  /* 0x0000012000007945 */ /* 0x000fe20003800000 */
[C---:B------:R-:W-:Y:S02]  /*5150*/  FMUL.FTZ R9, R143.reuse, R154 ;  /* 0x0000009a8f097220 */ /* 0x040fe40000410000 */
[----:B0-----:R3:W0:Y:S01]  /*5160*/  SHFL.DOWN PT, R167, R212, 0x8, 0x1f ;  /* 0x09001f00d4a77f89 */ /* 0x00162200000e0000 */
[----:B-1----:R-:W-:-:S03]  /*5170*/  FMUL.FTZ R151, R143, R158 ;  /* 0x0000009e8f977220 */ /* 0x002fc60000410000 */
[----:B--2---:R3:W1:Y:S04]  /*5180*/  SHFL.DOWN PT, R155, R210, 0x8, 0x1f ;  /* 0x09001f00d29b7f89 */ /* 0x00466800000e0000 */
[----:B------:R3:W2:Y:S01]  /*5190*/  SHFL.DOWN PT, R169, R209, 0x8, 0x1f ;  /* 0x09001f00d1a97f89 */ /* 0x0006a200000e0000 */
[----:B------:R-:W-:Y:S05]  /*51a0*/  @P1 BRA `(.L_x_8113) ;  /* 0x000000b000001947 */ /* 0x000fea0003800000 */
[C---:B0-----:R-:W-:Y:S02]  /*51b0*/  FMUL.FTZ R8, R212.reuse, R167 ;  /* 0x000000a7d4087220 */ /* 0x041fe40000410000 */
[C---:B--2---:R-:W-:Y:S02]  /*51c0*/  FMUL.FTZ R152, R212.reuse, R169 ;  /* 0x000000a9d4987220 */ /* 0x044fe40000410000 */
[C---:B-1----:R-:W-:Y:S02]  /*51d0*/  FMUL.FTZ R156, R212.reuse, R155 ;  /* 0x0000009bd49c7220 */ /* 0x042fe40000410000 */
[----:B---34-:R-:W-:-:S02]  /*51e0*/  FMUL.FTZ R212, R212, R161 ;  /* 0x000000a1d4d47220 */ /* 0x018fc40000410000 */
[C---:B------:R-:W-:Y:S02]  /*51f0*/  FFMA.FTZ R8, R211.reuse, R161, -R8 ;  /* 0x000000a1d3087223 */ /* 0x040fe40000010808 */
[C---:B------:R-:W-:Y:S02]  /*5200*/  FFMA.FTZ R155, R211.reuse, R155, -R152 ;  /* 0x0000009bd39b7223 */ /* 0x040fe40000010898 */
[C---:B------:R-:W-:Y:S02]  /*5210*/  FFMA.FTZ R156, R211.reuse, R169, R156 ;  /* 0x000000a9d39c7223 */ /* 0x040fe4000001009c */
[----:B------:R-:W-:Y:S01]  /*5220*/  FFMA.FTZ R212, R211, R167, R212 ;  /* 0x000000a7d3d47223 */ /* 0x000fe200000100d4 */
[----:B------:R-:W-:Y:S01]  /*5230*/  MOV R211, R8 ;  /* 0x0000000800d37202 */ /* 0x000fe20000000f00 */
[----:B------:R-:W-:Y:S02]  /*5240*/  FADD.FTZ R210, R210, R155 ;  /* 0x0000009bd2d27221 */ /* 0x000fe40000010000 */
[----:B------:R-:W-:-:S02]  /*5250*/  FADD.FTZ R209, R209, R156 ;  /* 0x0000009cd1d17221 */ /* 0x000fc40000010000 */
.L_x_8113:
[----:B------:R-:W-:Y:S05]  /*5260*/  BSYNC B0 ;  /* 0x0000000000007941 */ /* 0x000fea0003800000 */
.L_x_8112:
[----:B----4-:R4:W3:Y:S01]  /*5270*/  SHFL.DOWN PT, R161, R211, 0x10, 0x1f ;  /* 0x0a001f00d3a17f89 */ /* 0x0108e200000e0000 */
[----:B------:R-:W-:Y:S01]  /*5280*/  BSSY B0, `(.L_x_8114) ;  /* 0x0000012000007945 */ /* 0x000fe20003800000 */
[----:B------:R-:W-:-:S02]  /*5290*/  FFMA.FTZ R9, R144, R158, -R9 ;  /* 0x0000009e90097223 */ /* 0x000fc40000010809 */
[----:B0-----:R4:W0:Y:S01]  /*52a0*/  SHFL.DOWN PT, R167, R212, 0x10, 0x1f ;  /* 0x0a001f00d4a77f89 */ /* 0x00182200000e0000 */
[----:B------:R-:W-:-:S03]  /*52b0*/  FFMA.FTZ R151, R144, R154, R151 ;  /* 0x0000009a90977223 */ /* 0x000fc60000010097 */
[----:B-1----:R4:W1:Y:S04]  /*52c0*/  SHFL.DOWN PT, R155, R210, 0x10, 0x1f ;  /* 0x0a001f00d29b7f89 */ /* 0x00286800000e0000 */
[----:B--2---:R4:W2:Y:S01]  /*52d0*/  SHFL.DOWN PT, R169, R209, 0x10, 0x1f ;  /* 0x0a001f00d1a97f89 */ /* 0x0048a200000e0000 */
        /* <DEDUP_REMOVED lines=12> */
.L_x_8115:
[----:B------:R-:W-:Y:S05]  /*53a0*/  BSYNC B0 ;  /* 0x0000000000007941 */ /* 0x000fea0003800000 */
.L_x_8114:
[----:B---3--:R-:W-:Y:S01]  /*53b0*/  FFMA.FTZ R161, R40, R121, R9 ;  /* 0x0000007928a17223 */ /* 0x008fe20000010009 */
[----:B0-----:R-:W-:Y:S01]  /*53c0*/  SHFL.DOWN PT, R167, R212, 0x1, 0x1f ;  /* 0x08201f00d4a77f89 */ /* 0x001fe200000e0000 */
[----:B------:R-:W-:Y:S01]  /*53d0*/  FADD.FTZ R9, RZ, R151 ;  /* 0x00000097ff097221 */ /* 0x000fe20000010000 */
[----:B------:R-:W-:Y:S01]  /*53e0*/  ISETP.GT.AND P0, PT, R109, 0x1e, PT ;  /* 0x0000001e6d00780c */ /* 0x000fe20003f04270 */
[C---:B------:R-:W-:Y:S01]  /*53f0*/  FMUL.FTZ R151, R141.reuse, R161 ;  /* 0x000000a18d977220 */ /* 0x040fe20000410000 */
[----:B------:R-:W0:Y:S01]  /*5400*/  SHFL.IDX PT, R168, R6, RZ, 0x1f ;  /* 0x00001fff06a87589 */ /* 0x000e2200000e0000 */
[-C--:B------:R-:W-:Y:S01]  /*5410*/  FMUL.FTZ R8, R141, R9.reuse ;  /* 0x000000098d087220 */ /* 0x080fe20000410000 */
[----:B------:R-:W-:Y:S01]  /*5420*/  ISETP.NE.AND P1, PT, R109, RZ, PT ;  /* 0x000000ff6d00720c */ /* 0x000fe20003f25270 */
[C---:B------:R-:W-:Y:S01]  /*5430*/  FFMA.FTZ R151, R142.reuse, R9, R151 ;  /* 0x000000098e977223 */ /* 0x040fe20000010097 */
[----:B--2---:R-:W2:Y:S01]  /*5440*/  SHFL.IDX PT, R169, R7, RZ, 0x1f ;  /* 0x00001fff07a97589 */ /* 0x004ea200000e0000 */
[----:B------:R-:W-:Y:S01]  /*5450*/  FFMA.FTZ R8, R142, R161, -R8 ;  /* 0x000000a18e087223 */ /* 0x000fe20000010808 */
[----:B------:R-:W-:Y:S01]  /*5460*/  BSSY B0, `(.L_x_8116) ;  /* 0x0000242000007945 */ /* 0x000fe20003800000 */
[----:B------:R-:W-:Y:S01]  /*5470*/  FADD.FTZ R152, RZ, R151 ;  /* 0x00000097ff987221 */ /* 0x000fe20000010000 */
[----:B------:R-:W3:Y:S01]  /*5480*/  SHFL.DOWN PT, R172, R211, 0x1, 0x1f ;  /* 0x08201f00d3ac7f89 */ /* 0x000ee200000e0000 */
[----:B------:R-:W-:-:S02]  /*5490*/  FFMA.FTZ R160, R39, R124, R8 ;  /* 0x0000007c27a07223 */ /* 0x000fc40000010008 */
[C---:B------:R-:W-:Y:S01]  /*54a0*/  FMUL.FTZ R151, R139.reuse, R152 ;  /* 0x000000988b977220 */ /* 0x040fe20000410000 */
[----:B------:R-:W5:Y:S01]  /*54b0*/  SHFL.DOWN PT, R214, R209, 0x1, 0x1f ;  /* 0x08201f00d1d67f89 */ /* 0x000f6200000e0000 */
[-C--:B-1----:R-:W-:Y:S02]  /*54c0*/  FMUL.FTZ R155, R139, R160.reuse ;  /* 0x000000a08b9b7220 */ /* 0x082fe40000410000 */
[C---:B------:R-:W-:Y:S01]  /*54d0*/  FFMA.FTZ R151, R140.reuse, R160, -R151 ;  /* 0x000000a08c977223 */ /* 0x040fe20000010897 */
[----:B------:R-:W1:Y:S01]  /*54e0*/  SHFL.DOWN PT, R177, R210, 0x1, 0x1f ;  /* 0x08201f00d2b17f89 */ /* 0x000e6200000e0000 */
[----:B------:R-:W-:Y:S02]  /*54f0*/  FFMA.FTZ R8, R140, R152, R155 ;  /* 0x000000988c087223 */ /* 0x000fe4000001009b */
[----:B------:R-:W-:Y:S01]  /*5500*/  FFMA.FTZ R155, R38, R119, R151 ;  /* 0x00000077269b7223 */ /* 0x000fe20000010097 */
[----:B----4-:R-:W4:Y:S01]  /*5510*/  SHFL.IDX PT, R212, R212, RZ, 0x1f ;  /* 0x00001fffd4d47589 */ /* 0x010f2200000e0000 */
[----:B------:R-:W-:-:S02]  /*5520*/  FADD.FTZ R151, RZ, R8 ;  /* 0x00000008ff977221 */ /* 0x000fc40000010000 */
[----:B------:R-:W-:Y:S01]  /*5530*/  FMUL.FTZ R156, R137, R155 ;  /* 0x0000009b899c7220 */ /* 0x000fe20000410000 */
[----:B------:R-:W4:Y:S01]  /*5540*/  SHFL.IDX PT, R211, R211, RZ, 0x1f ;  /* 0x00001fffd3d37589 */ /* 0x000f2200000e0000 */
[-C--:B0-----:R-:W-:Y:S02]  /*5550*/  @P2 FMUL.FTZ R170, R167, R168.reuse ;  /* 0x000000a8a7aa2220 */ /* 0x081fe40000410000 */
[----:B------:R-:W-:Y:S01]  /*5560*/  FMUL.FTZ R8, R137, R151 ;  /* 0x0000009789087220 */ /* 0x000fe20000410000 */
[----:B------:R-:W0:Y:S01]  /*5570*/  SHFL.IDX PT, R210, R210, RZ, 0x1f ;  /* 0x00001fffd2d27589 */ /* 0x000e2200000e0000 */
[-C--:B--2---:R-:W-:Y:S02]  /*5580*/  @P2 FMUL.FTZ R167, R167, R169.reuse ;  /* 0x000000a9a7a72220 */ /* 0x084fe40000410000 */
[C---:B---3--:R-:W-:Y:S01]  /*5590*/  @P2 FFMA.FTZ R171, R172.reuse, R169, R170 ;  /* 0x000000a9acab2223 */ /* 0x048fe200000100aa */
[----:B------:R-:W2:Y:S01]  /*55a0*/  SHFL.IDX PT, R209, R209, RZ, 0x1f ;  /* 0x00001fffd1d17589 */ /* 0x000ea200000e0000 */
[----:B------:R-:W-:-:S02]  /*55b0*/  @P2 FFMA.FTZ R170, R172, R168, -R167 ;  /* 0x000000a8acaa2223 */ /* 0x000fc400000108a7 */
[C---:B------:R-:W-:Y:S02]  /*55c0*/  FFMA.FTZ R167, R138.reuse, R151, R156 ;  /* 0x000000978aa77223 */ /* 0x040fe4000001009c */
[----:B------:R-:W-:Y:S02]  /*55d0*/  FFMA.FTZ R156, R138, R155, -R8 ;  /* 0x0000009b8a9c7223 */ /* 0x000fe40000010808 */
[----:B-----5:R-:W-:Y:S02]  /*55e0*/  @P2 FADD.FTZ R169, R214, R171 ;  /* 0x000000abd6a92221 */ /* 0x020fe40000010000 */
[----:B-1----:R-:W-:Y:S01]  /*55f0*/  @P2 FADD.FTZ R168, R177, R170 ;  /* 0x000000aab1a82221 */ /* 0x002fe20000010000 */
[----:B------:R-:W-:Y:S01]  /*5600*/  ISETP.NE.AND P2, PT, R111, RZ, PT ;  /* 0x000000ff6f00720c */ /* 0x000fe20003f45270 */
[----:B------:R-:W-:Y:S02]  /*5610*/  FADD.FTZ R8, RZ, R167 ;  /* 0x000000a7ff087221 */ /* 0x000fe40000010000 */
[----:B------:R-:W-:-:S02]  /*5620*/  FFMA.FTZ R156, R37, R122, R156 ;  /* 0x0000007a259c7223 */ /* 0x000fc4000001009c */
[-C--:B------:R-:W-:Y:S02]  /*5630*/  FMUL.FTZ R171, R169, -R3.reuse ;  /* 0x80000003a9ab7220 */ /* 0x080fe40000410000 */
[C---:B------:R-:W-:Y:S02]  /*5640*/  FMUL.FTZ R170, R168.reuse, -R3 ;  /* 0x80000003a8aa7220 */ /* 0x040fe40000410000 */
[C---:B------:R-:W-:Y:S02]  /*5650*/  FMUL.FTZ R3, R195.reuse, R8 ;  /* 0x00000008c3037220 */ /* 0x040fe40000410000 */
[----:B------:R-:W-:Y:S02]  /*5660*/  FMUL.FTZ R167, R195, R156 ;  /* 0x0000009cc3a77220 */ /* 0x000fe40000410000 */
[-C--:B------:R-:W-:Y:S02]  /*5670*/  FFMA.FTZ R168, R168, R2.reuse, -R171 ;  /* 0x00000002a8a87223 */ /* 0x080fe400000108ab */
[----:B------:R-:W-:-:S02]  /*5680*/  FFMA.FTZ R170, R169, R2, R170 ;  /* 0x00000002a9aa7223 */ /* 0x000fc400000100aa */
[C---:B------:R-:W-:Y:S02]  /*5690*/  FFMA.FTZ R169, R193.reuse, R156, -R3 ;  /* 0x0000009cc1a97223 */ /* 0x040fe40000010803 */
[----:B------:R-:W-:Y:S02]  /*56a0*/  FFMA.FTZ R167, R193, R8, R167 ;  /* 0x00000008c1a77223 */ /* 0x000fe400000100a7 */
[----:B------:R-:W-:Y:S02]  /*56b0*/  FADD.FTZ R3, R159, R168 ;  /* 0x000000a89f037221 */ /* 0x000fe40000010000 */
[----:B------:R-:W-:Y:S02]  /*56c0*/  FADD.FTZ R163, -R163, R170 ;  /* 0x000000aaa3a37221 */ /* 0x000fe40000010100 */
[----:B------:R-:W-:Y:S02]  /*56d0*/  FFMA.FTZ R169, R36, R117, R169 ;  /* 0x0000007524a97223 */ /* 0x000fe400000100a9 */
[----:B------:R-:W-:-:S02]  /*56e0*/  FADD.FTZ R159, RZ, R167 ;  /* 0x000000a7ff9f7221 */ /* 0x000fc40000010000 */
[C---:B------:R-:W-:Y:S02]  /*56f0*/  FMUL.FTZ R170, R134.reuse, -R3 ;  /* 0x8000000386aa7220 */ /* 0x040fe40000410000 */
[----:B------:R-:W-:Y:S02]  /*5700*/  FMUL.FTZ R168, R134, -R163 ;  /* 0x800000a386a87220 */ /* 0x000fe40000410000 */
[C---:B------:R-:W-:Y:S02]  /*5710*/  FMUL.FTZ R167, R194.reuse, R169 ;  /* 0x000000a9c2a77220 */ /* 0x040fe40000410000 */
[----:B------:R-:W-:Y:S02]  /*5720*/  FMUL.FTZ R2, R194, R159 ;  /* 0x0000009fc2027220 */ /* 0x000fe40000410000 */
[C---:B------:R-:W-:Y:S02]  /*5730*/  FFMA.FTZ R170, R136.reuse, R163, R170 ;  /* 0x000000a388aa7223 */ /* 0x040fe400000100aa */
[----:B------:R-:W-:-:S02]  /*5740*/  FFMA.FTZ R171, R136, R3, -R168 ;  /* 0x0000000388ab7223 */ /* 0x000fc400000108a8 */
[C---:B------:R-:W-:Y:S02]  /*5750*/  FFMA.FTZ R167, R192.reuse, R159, R167 ;  /* 0x0000009fc0a77223 */ /* 0x040fe400000100a7 */
[----:B------:R-:W-:Y:S02]  /*5760*/  FFMA.FTZ R168, R192, R169, -R2 ;  /* 0x000000a9c0a87223 */ /* 0x000fe40000010802 */
[----:B------:R-:W-:Y:S02]  /*5770*/  FADD.FTZ R165, -R165, R170 ;  /* 0x000000aaa5a57221 */ /* 0x000fe40000010100 */
[----:B------:R-:W-:Y:S02]  /*5780*/  FADD.FTZ R2, R162, R171 ;  /* 0x000000aba2027221 */ /* 0x000fe40000010000 */
[----:B------:R-:W-:Y:S02]  /*5790*/  FADD.FTZ R162, RZ, R167 ;  /* 0x000000a7ffa27221 */ /* 0x000fe40000010000 */
[----:B------:R-:W-:-:S02]  /*57a0*/  FFMA.FTZ R168, R35, R120, R168 ;  /* 0x0000007823a87223 */ /* 0x000fc400000100a8 */
[CC--:B------:R-:W-:Y:S02]  /*57b0*/  FMUL.FTZ R171, R199.reuse, -R165.reuse ;  /* 0x800000a5c7ab7220 */ /* 0x0c0fe40000410000 */
[----:B------:R-:W-:Y:S02]  /*57c0*/  FMUL.FTZ R172, R199, -R2 ;  /* 0x80000002c7ac7220 */ /* 0x000fe40000410000 */
[C---:B------:R-:W-:Y:S02]  /*57d0*/  FMUL.FTZ R167, R191.reuse, R162 ;  /* 0x000000a2bfa77220 */ /* 0x040fe40000410000 */
[----:B------:R-:W-:Y:S02]  /*57e0*/  FMUL.FTZ R170, R191, R168 ;  /* 0x000000a8bfaa7220 */ /* 0x000fe40000410000 */
[C---:B------:R-:W-:Y:S02]  /*57f0*/  FFMA.FTZ R171, R197.reuse, R2, -R171 ;  /* 0x00000002c5ab7223 */ /* 0x040fe400000108ab */
        /* <DEDUP_REMOVED lines=8> */
[-C--:B------:R-:W-:Y:S02]  /*5880*/  FMUL.FTZ R177, R188, -R166.reuse ;  /* 0x800000a6bcb17220 */ /* 0x080fe40000410000 */
        /* <DEDUP_REMOVED lines=23> */
[CC--:B------:R-:W-:Y:S02]  /*5a00*/  FMUL.FTZ R214, R190.reuse, -R180.reuse ;  /* 0x800000b4bed67220 */ /* 0x0c0fe40000410000 */
        /* <DEDUP_REMOVED lines=10> */
[C---:B------:R-:W-:Y:S02]  /*5ab0*/  FMUL.FTZ R190, R185.reuse, -R181 ;  /* 0x800000b5b9be7220 */ /* 0x040fe40000410000 */
[-C--:B------:R-:W-:Y:S02]  /*5ac0*/  FMUL.FTZ R196, R185, -R176.reuse ;  /* 0x800000b0b9c47220 */ /* 0x080fe40000410000 */
        /* <DEDUP_REMOVED lines=8> */
[----:B------:R-:W-:Y:S02]  /*5b50*/  FADD.FTZ R185, RZ, R185 ;  /* 0x000000b9ffb97221 */ /* 0x000fe40000010000 */
[----:B------:R-:W-:-:S02]  /*5b60*/  FFMA.FTZ R183, R30, R133, R183 ;  /* 0x000000851eb77223 */ /* 0x000fc400000100b7 */
        /* <DEDUP_REMOVED lines=11> */
[----:B------:R-:W-:-:S02]  /*5c20*/  FMUL.FTZ R196, R191, -R187 ;  /* 0x800000bbbfc47220 */ /* 0x000fc40000410000 */
[----:B------:R-:W-:Y:S02]  /*5c30*/  FMUL.FTZ R198, R191, -R184 ;  /* 0x800000b8bfc67220 */ /* 0x000fe40000410000 */
[----:B------:R-:W-:Y:S02]  /*5c40*/  FFMA.FTZ R186, R29, R116, R186 ;  /* 0x000000741dba7223 */ /* 0x000fe400000100ba */
[----:B------:R-:W-:Y:S02]  /*5c50*/  FMUL.FTZ R190, R199, R188 ;  /* 0x000000bcc7be7220 */ /* 0x000fe40000410000 */
[C---:B------:R-:W-:Y:S02]  /*5c60*/  FFMA.FTZ R191, R189.reuse, R184, -R196 ;  /* 0x000000b8bdbf7223 */ /* 0x040fe400000108c4 */
[----:B------:R-:W-:Y:S02]  /*5c70*/  FFMA.FTZ R203, R189, R187, R198 ;  /* 0x000000bbbdcb7223 */ /* 0x000fe400000100c6 */
[----:B------:R-:W-:-:S02]  /*5c80*/  FMUL.FTZ R199, R199, R186 ;  /* 0x000000bac7c77220 */ /* 0x000fc40000410000 */
[C---:B------:R-:W-:Y:S02]  /*5c90*/  FFMA.FTZ R196, R197.reuse, R186, -R190 ;  /* 0x000000bac5c47223 */ /* 0x040fe400000108be */
[----:B------:R-:W-:Y:S02]  /*5ca0*/  FADD.FTZ R189, R208, R191 ;  /* 0x000000bfd0bd7221 */ /* 0x000fe40000010000 */
[----:B------:R-:W-:Y:S02]  /*5cb0*/  FADD.FTZ R190, -R206, R203 ;  /* 0x000000cbcebe7221 */ /* 0x000fe40000010100 */
[----:B------:R-:W-:Y:S02]  /*5cc0*/  FFMA.FTZ R199, R197, R188, R199 ;  /* 0x000000bcc5c77223 */ /* 0x000fe400000100c7 */
[C---:B------:R-:W-:Y:S02]  /*5cd0*/  FMUL.FTZ R203, R194.reuse, -R189 ;  /* 0x800000bdc2cb7220 */ /* 0x040fe40000410000 */
[----:B------:R-:W-:-:S02]  /*5ce0*/  FMUL.FTZ R197, R194, -R190 ;  /* 0x800000bec2c57220 */ /* 0x000fc40000410000 */
[----:B------:R-:W-:Y:S02]  /*5cf0*/  FFMA.FTZ R202, R192, R190, R203 ;  /* 0x000000bec0ca7223 */ /* 0x000fe400000100cb */
[----:B----4-:R-:W-:Y:S02]  /*5d00*/  FMUL.FTZ R191, R212, R7 ;  /* 0x00000007d4bf7220 */ /* 0x010fe40000410000 */
[----:B------:R-:W-:Y:S02]  /*5d10*/  FFMA.FTZ R192, R192, R189, -R197 ;  /* 0x000000bdc0c07223 */ /* 0x000fe400000108c5 */
[-C--:B------:R-:W-:Y:S02]  /*5d20*/  FMUL.FTZ R194, R212, R6.reuse ;  /* 0x00000006d4c27220 */ /* 0x080fe40000410000 */
[----:B------:R-:W-:Y:S02]  /*5d30*/  FFMA.FTZ R197, R211, R6, -R191 ;  /* 0x00000006d3c57223 */ /* 0x000fe400000108bf */
[----:B------:R-:W-:-:S02]  /*5d40*/  FADD.FTZ R192, R205, R192 ;  /* 0x000000c0cdc07221 */ /* 0x000fc40000010000 */
[----:B------:R-:W-:Y:S02]  /*5d50*/  FADD.FTZ R191, -R207, R202 ;  /* 0x000000cacfbf7221 */ /* 0x000fe40000010100 */
[----:B------:R-:W-:Y:S02]  /*5d60*/  FFMA.FTZ R198, R211, R7, R194 ;  /* 0x00000007d3c67223 */ /* 0x000fe400000100c2 */
[CC--:B------:R-:W-:Y:S02]  /*5d70*/  FMUL.FTZ R194, R195.reuse, -R192.reuse ;  /* 0x800000c0c3c27220 */ /* 0x0c0fe40000410000 */
[-C--:B------:R-:W-:Y:S02]  /*5d80*/  FMUL.FTZ R7, R195, -R191.reuse ;  /* 0x800000bfc3077220 */ /* 0x080fe40000410000 */
[C---:B------:R-:W-:Y:S02]  /*5d90*/  FFMA.FTZ R194, R193.reuse, R191, R194 ;  /* 0x000000bfc1c27223 */ /* 0x040fe400000100c2 */
[----:B------:R-:W-:-:S02]  /*5da0*/  FFMA.FTZ R7, R193, R192, -R7 ;  /* 0x000000c0c1077223 */ /* 0x000fc40000010807 */
[----:B------:R-:W-:Y:S02]  /*5db0*/  FADD.FTZ R193, RZ, R199 ;  /* 0x000000c7ffc17221 */ /* 0x000fe40000010000 */
[----:B------:R-:W-:Y:S02]  /*5dc0*/  FADD.FTZ R194, -R147, R194 ;  /* 0x000000c293c27221 */ /* 0x000fe40000010100 */
[----:B------:R-:W-:Y:S02]  /*5dd0*/  FFMA.FTZ R147, R28, R113, R196 ;  /* 0x000000711c937223 */ /* 0x000fe400000100c4 */
[----:B------:R-:W-:Y:S02]  /*5de0*/  FMUL.FTZ R195, R134, R193 ;  /* 0x000000c186c37220 */ /* 0x000fe40000410000 */
[----:B------:R-:W-:Y:S02]  /*5df0*/  FADD.FTZ R150, R150, R7 ;  /* 0x0000000796967221 */ /* 0x000fe40000010000 */
[----:B------:R-:W-:-:S02]  /*5e00*/  FMUL.FTZ R196, R134, R147 ;  /* 0x0000009386c47220 */ /* 0x000fc40000410000 */
[C---:B------:R-:W-:Y:S02]  /*5e10*/  FFMA.FTZ R134, R136.reuse, R147, -R195 ;  /* 0x0000009388867223 */ /* 0x040fe400000108c3 */
[C---:B------:R-:W-:Y:S02]  /*5e20*/  FMUL.FTZ R195, R137.reuse, -R150 ;  /* 0x8000009689c37220 */ /* 0x040fe40000410000 */
[-C--:B------:R-:W-:Y:S02]  /*5e30*/  FMUL.FTZ R137, R137, -R194.reuse ;  /* 0x800000c289897220 */ /* 0x080fe40000410000 */
[----:B------:R-:W-:Y:S02]  /*5e40*/  FFMA.FTZ R136, R136, R193, R196 ;  /* 0x000000c188887223 */ /* 0x000fe400000100c4 */
[----:B------:R-:W-:Y:S02]  /*5e50*/  FMUL.FTZ R6, R212, R5 ;  /* 0x00000005d4067220 */ /* 0x000fe40000410000 */
[----:B------:R-:W-:-:S02]  /*5e60*/  FFMA.FTZ R196, R138, R194, R195 ;  /* 0x000000c28ac47223 */ /* 0x000fc400000100c3 */
[----:B------:R-:W-:Y:S02]  /*5e70*/  FMUL.FTZ R212, R212, R4 ;  /* 0x00000004d4d47220 */ /* 0x000fe40000410000 */
[----:B------:R-:W-:Y:S02]  /*5e80*/  FFMA.FTZ R195, R26, -R11, RZ ;  /* 0x8000000b1ac37223 */ /* 0x000fe400000100ff */
[----:B------:R-:W-:Y:S02]  /*5e90*/  FFMA.FTZ R137, R138, R150, -R137 ;  /* 0x000000968a897223 */ /* 0x000fe40000010889 */
[----:B------:R-:W-:Y:S02]  /*5ea0*/  FFMA.FTZ R138, R26, R157, RZ ;  /* 0x0000009d1a8a7223 */ /* 0x000fe400000100ff */
[----:B------:R-:W-:Y:S02]  /*5eb0*/  FFMA.FTZ R4, R211, R4, -R6 ;  /* 0x00000004d3047223 */ /* 0x000fe40000010806 */
[----:B------:R-:W-:-:S02]  /*5ec0*/  FADD.FTZ R131, -R131, R196 ;  /* 0x000000c483837221 */ /* 0x000fc40000010100 */
[----:B------:R-:W-:Y:S02]  /*5ed0*/  FFMA.FTZ R5, R211, R5, R212 ;  /* 0x00000005d3057223 */ /* 0x000fe400000100d4 */
[----:B0-----:R-:W-:Y:S02]  /*5ee0*/  FADD.FTZ R6, R210, R197 ;  /* 0x000000c5d2067221 */ /* 0x001fe40000010000 */
[----:B--2---:R-:W-:Y:S02]  /*5ef0*/  FADD.FTZ R7, R209, R198 ;  /* 0x000000c6d1077221 */ /* 0x004fe40000010000 */
[C---:B------:R-:W-:Y:S02]  /*5f00*/  FFMA.FTZ R195, R25.reuse, -R154, R195 ;  /* 0x8000009a19c37223 */ /* 0x040fe400000100c3 */
[----:B------:R-:W-:Y:S01]  /*5f10*/  FADD.FTZ R130, R130, R137 ;  /* 0x0000008982827221 */ /* 0x000fe20000010000 */
[----:B------:R0:W-:Y:S01]  /*5f20*/  @!P2 STS.128 [UR7+0x1980], R4 ;  /* 0x00198004ff00a988 */ /* 0x0001e20008000c07 */
[----:B------:R-:W-:-:S02]  /*5f30*/  FFMA.FTZ R138, R25, R158, R138 ;  /* 0x0000009e198a7223 */ /* 0x000fc4000001008a */
[C---:B------:R-:W-:Y:S02]  /*5f40*/  FMUL.FTZ R137, R139.reuse, -R131 ;  /* 0x800000838b897220 */ /* 0x040fe40000410000 */
[----:B------:R-:W-:Y:S02]  /*5f50*/  FFMA.FTZ R195, R24, -R9, R195 ;  /* 0x8000000918c37223 */ /* 0x000fe400000100c3 */
[-C--:B------:R-:W-:Y:S02]  /*5f60*/  FMUL.FTZ R139, R139, -R130.reuse ;  /* 0x800000828b8b7220 */ /* 0x080fe40000410000 */
[----:B------:R-:W-:Y:S02]  /*5f70*/  FFMA.FTZ R137, R140, R130, -R137 ;  /* 0x000000828c897223 */ /* 0x000fe40000010889 */
[----:B------:R-:W-:Y:S02]  /*5f80*/  FFMA.FTZ R195, R23, -R152, R195 ;  /* 0x8000009817c37223 */ /* 0x000fe400000100c3 */
[----:B------:R-:W-:-:S02]  /*5f90*/  FADD.FTZ R128, R128, R137 ;  /* 0x0000008980807221 */ /* 0x000fc40000010000 */
[----:B0-----:R-:W-:Y:S02]  /*5fa0*/  FFMA.FTZ R4, R24, R161, R138 ;  /* 0x000000a118047223 */ /* 0x001fe4000001008a */
[----:B------:R-:W-:Y:S02]  /*5fb0*/  FFMA.FTZ R138, R140, R131, R139 ;  /* 0x000000838c8a7223 */ /* 0x000fe4000001008b */
[----:B------:R-:W-:Y:S02]  /*5fc0*/  FFMA.FTZ R4, R23, R160, R4 ;  /* 0x000000a017047223 */ /* 0x000fe40000010004 */
[C---:B------:R-:W-:Y:S02]  /*5fd0*/  FFMA.FTZ R195, R22.reuse, -R151, R195 ;  /* 0x8000009716c37223 */ /* 0x040fe400000100c3 */
[----:B------:R-:W-:Y:S02]  /*5fe0*/  FADD.FTZ R138, -R129, R138 ;  /* 0x0000008a818a7221 */ /* 0x000fe40000010100 */
[----:B------:R-:W-:-:S02]  /*5ff0*/  FFMA.FTZ R4, R22, R155, R4 ;  /* 0x0000009b16047223 */ /* 0x000fc40000010004 */
[----:B------:R-:W-:Y:S02]  /*6000*/  FMUL.FTZ R5, R141, -R128 ;  /* 0x800000808d057220 */ /* 0x000fe40000410000 */
[----:B------:R-:W-:Y:S02]  /*6010*/  FFMA.FTZ R195, R21, -R8, R195 ;  /* 0x8000000815c37223 */ /* 0x000fe400000100c3 */
[----:B------:R-:W-:Y:S02]  /*6020*/  FMUL.FTZ R141, R141, -R138 ;  /* 0x8000008a8d8d7220 */ /* 0x000fe40000410000 */
[----:B------:R-:W-:Y:S02]  /*6030*/  FFMA.FTZ R6, R21, R156, R4 ;  /* 0x0000009c15067223 */ /* 0x000fe40000010004 */
[----:B------:R-:W-:Y:S02]  /*6040*/  FFMA.FTZ R4, R142, R138, R5 ;  /* 0x0000008a8e047223 */ /* 0x000fe40000010005 */
[----:B------:R-:W-:-:S02]  /*6050*/  FFMA.FTZ R195, R20, -R159, R195 ;  /* 0x8000009f14c37223 */ /* 0x000fc400000100c3 */
[----:B------:R-:W-:Y:S02]  /*6060*/  FFMA.FTZ R142, R142, R128, -R141 ;  /* 0x000000808e8e7223 */ /* 0x000fe4000001088d */
[----:B------:R-:W-:Y:S02]  /*6070*/  FADD.FTZ R127, -R127, R4 ;  /* 0x000000047f7f7221 */ /* 0x000fe40000010100 */
[----:B------:R-:W-:Y:S02]  /*6080*/  FFMA.FTZ R195, R19, -R162, R195 ;  /* 0x800000a213c37223 */ /* 0x000fe400000100c3 */
[----:B------:R-:W-:Y:S02]  /*6090*/  FADD.FTZ R125, R125, R142 ;  /* 0x0000008e7d7d7221 */ /* 0x000fe40000010000 */
[----:B------:R-:W-:Y:S02]  /*60a0*/  FMUL.FTZ R4, R143, -R127 ;  /* 0x8000007f8f047220 */ /* 0x000fe40000410000 */
[----:B------:R-:W-:-:S02]  /*60b0*/  FFMA.FTZ R195, R18, -R167, R195 ;  /* 0x800000a712c37223 */ /* 0x000fc400000100c3 */
[-C--:B------:R-:W-:Y:S02]  /*60c0*/  FMUL.FTZ R143, R143, -R125.reuse ;  /* 0x8000007d8f8f7220 */ /* 0x080fe40000410000 */
[----:B------:R-:W-:Y:S02]  /*60d0*/  FFMA.FTZ R4, R144, R125, -R4 ;  /* 0x0000007d90047223 */ /* 0x000fe40000010804 */
[----:B------:R-:W-:Y:S02]  /*60e0*/  FFMA.FTZ R6, R20, R169, R6 ;  /* 0x000000a914067223 */ /* 0x000fe40000010006 */
[----:B------:R-:W-:Y:S02]  /*60f0*/  FFMA.FTZ R195, R17, -R170, R195 ;  /* 0x800000aa11c37223 */ /* 0x000fe400000100c3 */
[----:B------:R-:W-:Y:S02]  /*6100*/  FFMA.FTZ R143, R144, R127, R143 ;  /* 0x0000007f908f7223 */ /* 0x000fe4000001008f */
[----:B------:R-:W-:-:S02]  /*6110*/  FADD.FTZ R149, R149, R4 ;  /* 0x0000000495957221 */ /* 0x000fc40000010000 */
[----:B------:R-:W-:Y:S02]  /*6120*/  FFMA.FTZ R6, R19, R168, R6 ;  /* 0x000000a813067223 */ /* 0x000fe40000010006 */
[----:B------:R-:W-:Y:S02]  /*6130*/  FFMA.FTZ R4, R16, -R177, R195 ;  /* 0x800000b110047223 */ /* 0x000fe400000100c3 */
[----:B------:R-:W-:Y:S02]  /*6140*/  FADD.FTZ R148, -R148, R143 ;  /* 0x0000008f94947221 */ /* 0x000fe40000010100 */
[----:B------:R-:W-:Y:S02]  /*6150*/  FFMA.FTZ R6, R18, R171, R6 ;  /* 0x000000ab12067223 */ /* 0x000fe40000010006 */
[----:B------:R-:W-:Y:S02]  /*6160*/  FFMA.FTZ R7, R15, -R213, R4 ;  /* 0x800000d50f077223 */ /* 0x000fe40000010004 */
[----:B------:R-:W-:-:S02]  /*6170*/  FMUL.FTZ R4, R145, -R148 ;  /* 0x8000009491047220 */ /* 0x000fc40000410000 */
[-C--:B------:R-:W-:Y:S02]  /*6180*/  FMUL.FTZ R145, R145, -R149.reuse ;  /* 0x8000009591917220 */ /* 0x080fe40000410000 */
[----:B------:R-:W-:Y:S02]  /*6190*/  FFMA.FTZ R6, R17, R172, R6 ;  /* 0x000000ac11067223 */ /* 0x000fe40000010006 */
[C---:B------:R-:W-:Y:S02]  /*61a0*/  FFMA.FTZ R129, R146.reuse, R149, -R4 ;  /* 0x0000009592817223 */ /* 0x040fe40000010804 */
[----:B------:R-:W-:Y:S02]  /*61b0*/  FFMA.FTZ R146, R146, R148, R145 ;  /* 0x0000009492927223 */ /* 0x000fe40000010091 */
[----:B------:R-:W-:Y:S02]  /*61c0*/  FFMA.FTZ R6, R16, R179, R6 ;  /* 0x000000b310067223 */ /* 0x000fe40000010006 */
[----:B------:R-:W-:-:S02]  /*61d0*/  FMUL.FTZ R5, R175, UR19 ;  /* 0x00000013af057c20 */ /* 0x000fc40008410000 */
[----:B------:R-:W-:Y:S02]  /*61e0*/  FMUL.FTZ R144, R31, R180 ;  /* 0x000000b41f907220 */ /* 0x000fe40000410000 */
[----:B------:R-:W-:Y:S02]  /*61f0*/  FADD.FTZ R153, -R153, R146 ;  /* 0x0000009299997221 */ /* 0x000fe40000010100 */
[----:B------:R-:W-:Y:S02]  /*6200*/  FFMA.FTZ R6, R15, R215, R6 ;  /* 0x000000d70f067223 */ /* 0x000fe40000010006 */
[----:B------:R-:W-:Y:S02]  /*6210*/  FFMA.FTZ R142, R180, UR18, -R5 ;  /* 0x00000012b48e7c23 */ /* 0x000fe40008010805 */
[C---:B------:R-:W-:Y:S02]  /*6220*/  FMUL.FTZ R140, R31.reuse, R175 ;  /* 0x000000af1f8c7220 */ /* 0x040fe40000410000 */
[----:B------:R-:W-:-:S02]  /*6230*/  FFMA.FTZ R215, -R31, R132, R215 ;  /* 0x000000841fd77223 */ /* 0x000fc400000101d7 */
[C---:B------:R-:W-:Y:S02]  /*6240*/  FMUL.FTZ R5, R213.reuse, R144 ;  /* 0x00000090d5057220 */ /* 0x040fe40000410000 */
[----:B------:R-:W-:Y:S02]  /*6250*/  FADD.FTZ R10, R10, R129 ;  /* 0x000000810a0a7221 */ /* 0x000fe40000010000 */
[----:B------:R-:W-:Y:S02]  /*6260*/  FMUL.FTZ R139, R42, R153 ;  /* 0x000000992a8b7220 */ /* 0x000fe40000410000 */
[C---:B------:R-:W-:Y:S02]  /*6270*/  FMUL.FTZ R195, R213.reuse, R142 ;  /* 0x0000008ed5c37220 */ /* 0x040fe40000410000 */
[----:B------:R-:W-:Y:S02]  /*6280*/  FMUL.FTZ R213, R213, R140 ;  /* 0x0000008cd5d57220 */ /* 0x000fe40000410000 */
[----:B------:R-:W-:-:S02]  /*6290*/  FADD.FTZ R47, R140, R47 ;  /* 0x0000002f8c2f7221 */ /* 0x000fc40000010000 */
[----:B------:R-:W-:Y:S02]  /*62a0*/  FFMA.FTZ R4, R215, R140, R5 ;  /* 0x0000008cd7047223 */ /* 0x000fe40000010005 */
[C---:B------:R-:W-:Y:S02]  /*62b0*/  FFMA.FTZ R140, -R42.reuse, R123, R157 ;  /* 0x0000007b2a8c7223 */ /* 0x040fe4000001019d */
[----:B------:R-:W-:Y:S02]  /*62c0*/  FMUL.FTZ R145, R41, R148 ;  /* 0x0000009429917220 */ /* 0x000fe40000410000 */
[----:B------:R-:W-:Y:S02]  /*62d0*/  FMUL.FTZ R129, R42, R10 ;  /* 0x0000000a2a817220 */ /* 0x000fe40000410000 */
[----:B------:R-:W-:Y:S02]  /*62e0*/  FMUL.FTZ R141, R11, R139 ;  /* 0x0000008b0b8d7220 */ /* 0x000fe40000410000 */
[----:B------:R-:W-:-:S02]  /*62f0*/  FFMA.FTZ R158, -R41, R126, R158 ;  /* 0x0000007e299e7223 */ /* 0x000fc4000001019e */
[----:B------:R-:W-:Y:S02]  /*6300*/  FMUL.FTZ R137, R41, R149 ;  /* 0x0000009529897220 */ /* 0x000fe40000410000 */
[----:B------:R-:W-:Y:S02]  /*6310*/  FMUL.FTZ R142, R154, R145 ;  /* 0x000000919a8e7220 */ /* 0x000fe40000410000 */
[----:B------:R-:W-:Y:S02]  /*6320*/  FFMA.FTZ R141, R140, R129, R141 ;  /* 0x000000818c8d7223 */ /* 0x000fe4000001008d */
[----:B------:R-:W-:Y:S02]  /*6330*/  FFMA.FTZ R5, R215, R144, -R213 ;  /* 0x00000090d7057223 */ /* 0x000fe400000108d5 */
[----:B------:R-:W-:Y:S02]  /*6340*/  FFMA.FTZ R144, R158, R137, R142 ;  /* 0x000000899e907223 */ /* 0x000fe4000001008e */
[----:B------:R-:W-:-:S02]  /*6350*/  FADD.FTZ R143, RZ, R141 ;  /* 0x0000008dff8f7221 */ /* 0x000fc40000010000 */
[----:B------:R-:W-:Y:S02]  /*6360*/  FMUL.FTZ R180, R180, UR19 ;  /* 0x00000013b4b47c20 */ /* 0x000fe40008410000 */
[----:B------:R-:W-:Y:S02]  /*6370*/  FMUL.FTZ R146, R154, R137 ;  /* 0x000000899a927220 */ /* 0x000fe40000410000 */
[----:B------:R-:W-:Y:S02]  /*6380*/  FMUL.FTZ R142, R11, R129 ;  /* 0x000000810b8e7220 */ /* 0x000fe40000410000 */
[----:B------:R-:W-:Y:S02]  /*6390*/  FADD.FTZ R143, R143, R144 ;  /* 0x000000908f8f7221 */ /* 0x000fe40000010000 */
[----:B------:R-:W-:Y:S02]  /*63a0*/  FMUL.FTZ R144, R40, R127 ;  /* 0x0000007f28907220 */ /* 0x000fe40000410000 */
[----:B------:R-:W-:-:S02]  /*63b0*/  FFMA.FTZ R180, R175, UR18, R180 ;  /* 0x00000012afb47c23 */ /* 0x000fc400080100b4 */
[----:B------:R-:W-:Y:S02]  /*63c0*/  FFMA.FTZ R146, R158, R145, -R146 ;  /* 0x000000919e927223 */ /* 0x000fe40000010892 */
[----:B------:R-:W-:Y:S02]  /*63d0*/  FFMA.FTZ R141, R140, R139, -R142 ;  /* 0x0000008b8c8d7223 */ /* 0x000fe4000001088e */
[C---:B------:R-:W-:Y:S02]  /*63e0*/  FFMA.FTZ R161, -R40.reuse, R121, R161 ;  /* 0x0000007928a17223 */ /* 0x040fe400000101a1 */
[----:B------:R-:W-:Y:S02]  /*63f0*/  FMUL.FTZ R142, R40, R125 ;  /* 0x0000007d288e7220 */ /* 0x000fe40000410000 */
[----:B------:R-:W-:Y:S02]  /*6400*/  FMUL.FTZ R145, R9, R144 ;  /* 0x0000009009917220 */ /* 0x000fe40000410000 */
[----:B------:R-:W-:-:S02]  /*6410*/  FMUL.FTZ R139, R39, R128 ;  /* 0x00000080278b7220 */ /* 0x000fc40000410000 */
[----:B------:R-:W-:Y:S02]  /*6420*/  FFMA.FTZ R215, R215, R180, R195 ;  /* 0x000000b4d7d77223 */ /* 0x000fe400000100c3 */
[----:B------:R-:W-:Y:S02]  /*6430*/  FFMA.FTZ R180, R161, R142, R145 ;  /* 0x0000008ea1b47223 */ /* 0x000fe40000010091 */
[C---:B------:R-:W-:Y:S02]  /*6440*/  FFMA.FTZ R160, -R39.reuse, R124, R160 ;  /* 0x0000007c27a07223 */ /* 0x040fe400000101a0 */
[----:B------:R-:W-:Y:S02]  /*6450*/  FMUL.FTZ R195, R39, R138 ;  /* 0x0000008a27c37220 */ /* 0x000fe40000410000 */
[----:B------:R-:W-:Y:S02]  /*6460*/  FMUL.FTZ R145, R152, R139 ;  /* 0x0000008b98917220 */ /* 0x000fe40000410000 */
[----:B------:R-:W-:-:S02]  /*6470*/  FMUL.FTZ R157, R9, R142 ;  /* 0x0000008e099d7220 */ /* 0x000fc40000410000 */
[----:B------:R-:W-:Y:S02]  /*6480*/  FADD.FTZ R141, RZ, R141 ;  /* 0x0000008dff8d7221 */ /* 0x000fe40000010000 */
[-C--:B------:R-:W-:Y:S02]  /*6490*/  FFMA.FTZ R145, R160, R195.reuse, -R145 ;  /* 0x000000c3a0917223 */ /* 0x080fe40000010891 */
[----:B------:R-:W-:Y:S02]  /*64a0*/  FMUL.FTZ R195, R152, R195 ;  /* 0x000000c398c37220 */ /* 0x000fe40000410000 */
[----:B------:R-:W-:Y:S02]  /*64b0*/  FMUL.FTZ R196, R38, R131 ;  /* 0x0000008326c47220 */ /* 0x000fe40000410000 */
[----:B------:R-:W-:Y:S02]  /*64c0*/  FFMA.FTZ R157, R161, R144, -R157 ;  /* 0x00000090a19d7223 */ /* 0x000fe4000001089d */
[----:B------:R-:W-:-:S02]  /*64d0*/  FADD.FTZ R146, R141, R146 ;  /* 0x000000928d927221 */ /* 0x000fc40000010000 */
[----:B------:R-:W-:Y:S02]  /*64e0*/  FADD.FTZ R143, R143, R180 ;  /* 0x000000b48f8f7221 */ /* 0x000fe40000010000 */
[----:B------:R-:W-:Y:S02]  /*64f0*/  FFMA.FTZ R144, -R38, R119, R155 ;  /* 0x0000007726907223 */ /* 0x000fe4000001019b */
[----:B------:R-:W-:Y:S02]  /*6500*/  FFMA.FTZ R180, R160, R139, R195 ;  /* 0x0000008ba0b47223 */ /* 0x000fe400000100c3 */
[----:B------:R-:W-:Y:S02]  /*6510*/  FFMA.FTZ R175, R132, R175, R215 ;  /* 0x000000af84af7223 */ /* 0x000fe400000100d7 */
[----:B------:R-:W-:Y:S02]  /*6520*/  FMUL.FTZ R141, R38, R130 ;  /* 0x00000082268d7220 */ /* 0x000fe40000410000 */
[----:B------:R-:W-:-:S02]  /*6530*/  FMUL.FTZ R155, R151, R196 ;  /* 0x000000c4979b7220 */ /* 0x000fc40000410000 */
[----:B------:R-:W-:Y:S02]  /*6540*/  FMUL.FTZ R132, R176, UR19 ;  /* 0x00000013b0847c20 */ /* 0x000fe40008410000 */
[----:B------:R-:W-:Y:S02]  /*6550*/  FADD.FTZ R146, R146, R157 ;  /* 0x0000009d92927221 */ /* 0x000fe40000010000 */
[----:B------:R-:W-:Y:S02]  /*6560*/  FADD.FTZ R143, R143, R180 ;  /* 0x000000b48f8f7221 */ /* 0x000fe40000010000 */
[----:B------:R-:W-:Y:S02]  /*6570*/  FFMA.FTZ R180, R144, R141, R155 ;  /* 0x0000008d90b47223 */ /* 0x000fe4000001009b */
[----:B------:R-:W-:Y:S02]  /*6580*/  FFMA.FTZ R198, R181, UR18, -R132 ;  /* 0x00000012b5c67c23 */ /* 0x000fe40008010884 */
[----:B------:R-:W-:-:S02]  /*6590*/  FADD.FTZ R145, R146, R145 ;  /* 0x0000009192917221 */ /* 0x000fc40000010000 */
[----:B------:R-:W-:Y:S02]  /*65a0*/  FMUL.FTZ R132, R37, R150 ;  /* 0x0000009625847220 */ /* 0x000fe40000410000 */
[----:B------:R-:W-:Y:S02]  /*65b0*/  FMUL.FTZ R157, R151, R141 ;  /* 0x0000008d979d7220 */ /* 0x000fe40000410000 */
[----:B------:R-:W-:Y:S02]  /*65c0*/  FMUL.FTZ R146, R37, R194 ;  /* 0x000000c225927220 */ /* 0x000fe40000410000 */
[----:B------:R-:W-:Y:S02]  /*65d0*/  FADD.FTZ R180, R143, R180 ;  /* 0x000000b48fb47221 */ /* 0x000fe40000010000 */
[----:B------:R-:W-:Y:S02]  /*65e0*/  FFMA.FTZ R143, -R37, R122, R156 ;  /* 0x0000007a258f7223 */ /* 0x000fe4000001019c */
[----:B------:R-:W-:-:S02]  /*65f0*/  FMUL.FTZ R197, R8, R132 ;  /* 0x0000008408c57220 */ /* 0x000fc40000410000 */
[----:B------:R-:W-:Y:S02]  /*6600*/  FFMA.FTZ R196, R144, R196, -R157 ;  /* 0x000000c490c47223 */ /* 0x000fe4000001089d */
[----:B------:R-:W-:Y:S02]  /*6610*/  FMUL.FTZ R195, R8, R146 ;  /* 0x0000009208c37220 */ /* 0x000fe40000410000 */
[----:B------:R-:W-:Y:S02]  /*6620*/  FMUL.FTZ R157, R177, R198 ;  /* 0x000000c6b19d7220 */ /* 0x000fe40000410000 */
[----:B------:R-:W-:Y:S02]  /*6630*/  FMUL.FTZ R155, R32, R176 ;  /* 0x000000b0209b7220 */ /* 0x000fe40000410000 */
[C---:B------:R-:W-:Y:S02]  /*6640*/  FFMA.FTZ R198, R143.reuse, R146, -R197 ;  /* 0x000000928fc67223 */ /* 0x040fe400000108c5 */
[----:B------:R-:W-:-:S02]  /*6650*/  FFMA.FTZ R195, R143, R132, R195 ;  /* 0x000000848fc37223 */ /* 0x000fc400000100c3 */
[----:B------:R-:W-:Y:S02]  /*6660*/  FADD.FTZ R145, R145, R196 ;  /* 0x000000c491917221 */ /* 0x000fe40000010000 */
[----:B------:R-:W-:Y:S02]  /*6670*/  FMUL.FTZ R146, R174, UR19 ;  /* 0x00000013ae927c20 */ /* 0x000fe40008410000 */
[----:B------:R-:W-:Y:S02]  /*6680*/  FMUL.FTZ R196, R36, R191 ;  /* 0x000000bf24c47220 */ /* 0x000fe40000410000 */
[C---:B------:R-:W-:Y:S02]  /*6690*/  FMUL.FTZ R199, R32.reuse, R181 ;  /* 0x000000b520c77220 */ /* 0x040fe40000410000 */
[----:B------:R-:W-:Y:S02]  /*66a0*/  FFMA.FTZ R156, -R32, R135, R179 ;  /* 0x00000087209c7223 */ /* 0x000fe400000101b3 */
[----:B------:R-:W-:-:S02]  /*66b0*/  FMUL.FTZ R202, R177, R155 ;  /* 0x0000009bb1ca7220 */ /* 0x000fc40000410000 */
[----:B------:R-:W-:Y:S02]  /*66c0*/  FADD.FTZ R180, R180, R195 ;  /* 0x000000c3b4b47221 */ /* 0x000fe40000010000 */
[----:B------:R-:W-:Y:S02]  /*66d0*/  FFMA.FTZ R204, R173, UR18, -R146 ;  /* 0x00000012adcc7c23 */ /* 0x000fe40008010892 */
[----:B------:R-:W-:Y:S02]  /*66e0*/  FFMA.FTZ R169, -R36, R117, R169 ;  /* 0x0000007524a97223 */ /* 0x000fe400000101a9 */
[----:B------:R-:W-:Y:S02]  /*66f0*/  FMUL.FTZ R206, R30, R173 ;  /* 0x000000ad1ece7220 */ /* 0x000fe40000410000 */
[----:B------:R-:W-:Y:S02]  /*6700*/  FMUL.FTZ R146, R36, R192 ;  /* 0x000000c024927220 */ /* 0x000fe40000410000 */
[----:B------:R-:W-:-:S02]  /*6710*/  FMUL.FTZ R195, R159, R196 ;  /* 0x000000c49fc37220 */ /* 0x000fc40000410000 */
[-C--:B------:R-:W-:Y:S02]  /*6720*/  FMUL.FTZ R179, R177, R199.reuse ;  /* 0x000000c7b1b37220 */ /* 0x080fe40000410000 */
[----:B------:R-:W-:Y:S02]  /*6730*/  FFMA.FTZ R177, R156, R199, -R202 ;  /* 0x000000c79cb17223 */ /* 0x000fe400000108ca */
[----:B------:R-:W-:Y:S02]  /*6740*/  FMUL.FTZ R202, R30, R174 ;  /* 0x000000ae1eca7220 */ /* 0x000fe40000410000 */
[----:B------:R-:W-:Y:S02]  /*6750*/  FFMA.FTZ R205, R14, R183, R6 ;  /* 0x000000b70ecd7223 */ /* 0x000fe40000010006 */
[----:B------:R-:W-:Y:S02]  /*6760*/  FFMA.FTZ R183, -R30, R133, R183 ;  /* 0x000000851eb77223 */ /* 0x000fe400000101b7 */
[----:B------:R-:W-:-:S02]  /*6770*/  FMUL.FTZ R199, R185, R206 ;  /* 0x000000ceb9c77220 */ /* 0x000fc40000410000 */
[----:B------:R-:W-:Y:S02]  /*6780*/  FFMA.FTZ R195, R169, R146, R195 ;  /* 0x00000092a9c37223 */ /* 0x000fe400000100c3 */
[----:B------:R-:W-:Y:S02]  /*6790*/  FFMA.FTZ R7, R14, -R185, R7 ;  /* 0x800000b90e077223 */ /* 0x000fe40000010007 */
[C---:B------:R-:W-:Y:S02]  /*67a0*/  FMUL.FTZ R6, R185.reuse, R204 ;  /* 0x000000ccb9067220 */ /* 0x040fe40000410000 */
[----:B------:R-:W-:Y:S02]  /*67b0*/  FMUL.FTZ R207, R185, R202 ;  /* 0x000000cab9cf7220 */ /* 0x000fe40000410000 */
[----:B------:R-:W-:Y:S02]  /*67c0*/  FMUL.FTZ R197, R159, R146 ;  /* 0x000000929fc57220 */ /* 0x000fe40000410000 */
[----:B------:R-:W-:-:S02]  /*67d0*/  FFMA.FTZ R185, R183, R202, R199 ;  /* 0x000000cab7b97223 */ /* 0x000fc400000100c7 */
[----:B------:R-:W-:Y:S02]  /*67e0*/  FADD.FTZ R195, R180, R195 ;  /* 0x000000c3b4c37221 */ /* 0x000fe40000010000 */
[----:B------:R-:W-:Y:S02]  /*67f0*/  FMUL.FTZ R199, R35, R190 ;  /* 0x000000be23c77220 */ /* 0x000fe40000410000 */
[----:B------:R-:W-:Y:S02]  /*6800*/  FMUL.FTZ R180, R34, R184 ;  /* 0x000000b822b47220 */ /* 0x000fe40000410000 */
[----:B------:R-:W-:Y:S02]  /*6810*/  FFMA.FTZ R197, R169, R196, -R197 ;  /* 0x000000c4a9c57223 */ /* 0x000fe400000108c5 */
[----:B------:R-:W-:Y:S02]  /*6820*/  FADD.FTZ R198, R145, R198 ;  /* 0x000000c691c67221 */ /* 0x000fe40000010000 */
[----:B------:R-:W-:-:S02]  /*6830*/  FFMA.FTZ R168, -R35, R120, R168 ;  /* 0x0000007823a87223 */ /* 0x000fc400000101a8 */
[----:B------:R-:W-:Y:S02]  /*6840*/  FMUL.FTZ R145, R35, R189 ;  /* 0x000000bd23917220 */ /* 0x000fe40000410000 */
[----:B------:R-:W-:Y:S02]  /*6850*/  FFMA.FTZ R171, -R34, R115, R171 ;  /* 0x0000007322ab7223 */ /* 0x000fe400000101ab */
[----:B------:R-:W-:Y:S02]  /*6860*/  FMUL.FTZ R196, R162, R199 ;  /* 0x000000c7a2c47220 */ /* 0x000fe40000410000 */
[----:B------:R-:W-:Y:S02]  /*6870*/  FMUL.FTZ R204, R34, R187 ;  /* 0x000000bb22cc7220 */ /* 0x000fe40000410000 */
[----:B------:R-:W-:Y:S02]  /*6880*/  FMUL.FTZ R203, R167, R180 ;  /* 0x000000b4a7cb7220 */ /* 0x000fe40000410000 */
[----:B------:R-:W-:-:S02]  /*6890*/  FADD.FTZ R46, R202, R46 ;  /* 0x0000002eca2e7221 */ /* 0x000fc40000010000 */
[----:B------:R-:W-:Y:S02]  /*68a0*/  FADD.FTZ R197, R198, R197 ;  /* 0x000000c5c6c57221 */ /* 0x000fe40000010000 */
[-C--:B------:R-:W-:Y:S02]  /*68b0*/  FMUL.FTZ R202, R162, R145.reuse ;  /* 0x00000091a2ca7220 */ /* 0x080fe40000410000 */
[----:B------:R-:W-:Y:S02]  /*68c0*/  FFMA.FTZ R196, R168, R145, R196 ;  /* 0x00000091a8c47223 */ /* 0x000fe400000100c4 */
[-C--:B------:R-:W-:Y:S02]  /*68d0*/  FFMA.FTZ R198, R171, R204.reuse, -R203 ;  /* 0x000000ccabc67223 */ /* 0x080fe400000108cb */
[----:B------:R-:W-:Y:S02]  /*68e0*/  FMUL.FTZ R204, R167, R204 ;  /* 0x000000cca7cc7220 */ /* 0x000fe40000410000 */
[----:B------:R-:W-:-:S02]  /*68f0*/  FMUL.FTZ R203, R33, R182 ;  /* 0x000000b621cb7220 */ /* 0x000fc40000410000 */
[----:B------:R-:W-:Y:S02]  /*6900*/  FFMA.FTZ R202, R168, R199, -R202 ;  /* 0x000000c7a8ca7223 */ /* 0x000fe400000108ca */
        /* <DEDUP_REMOVED lines=8> */
[C---:B------:R-:W-:Y:S02]  /*6990*/  FFMA.FTZ R199, R172.reuse, R195, R204 ;  /* 0x000000c3acc77223 */ /* 0x040fe400000100cc */
[----:B------:R-:W-:Y:S02]  /*69a0*/  FFMA.FTZ R202, R172, R203, -R202 ;  /* 0x000000cbacca7223 */ /* 0x000fe400000108ca */
[----:B------:R-:W-:-:S02]  /*69b0*/  FADD.FTZ R197, R197, R198 ;  /* 0x000000c6c5c57221 */ /* 0x000fc40000010000 */
[----:B------:R-:W-:Y:S02]  /*69c0*/  FADD.FTZ R196, R196, R199 ;  /* 0x000000c7c4c47221 */ /* 0x000fe40000010000 */
[C---:B------:R-:W-:Y:S02]  /*69d0*/  FMUL.FTZ R203, R29.reuse, R166 ;  /* 0x000000a61dcb7220 */ /* 0x040fe40000410000 */
[----:B------:R-:W-:Y:S02]  /*69e0*/  FMUL.FTZ R199, R29, R164 ;  /* 0x000000a41dc77220 */ /* 0x000fe40000410000 */
[----:B------:R-:W-:Y:S02]  /*69f0*/  FFMA.FTZ R179, R156, R155, R179 ;  /* 0x0000009b9cb37223 */ /* 0x000fe400000100b3 */
[----:B------:R-:W-:Y:S02]  /*6a00*/  FFMA.FTZ R205, R13, R186, R205 ;  /* 0x000000ba0dcd7223 */ /* 0x000fe400000100cd */
[----:B------:R-:W-:-:S02]  /*6a10*/  FFMA.FTZ R186, -R29, R116, R186 ;  /* 0x000000741dba7223 */ /* 0x000fc400000101ba */
[C---:B------:R-:W-:Y:S02]  /*6a20*/  FMUL.FTZ R198, R188.reuse, R203 ;  /* 0x000000cbbcc67220 */ /* 0x040fe40000410000 */
[----:B------:R-:W-:Y:S02]  /*6a30*/  FADD.FTZ R202, R197, R202 ;  /* 0x000000cac5ca7221 */ /* 0x000fe40000010000 */
[----:B------:R-:W-:Y:S02]  /*6a40*/  FMUL.FTZ R204, R188, R199 ;  /* 0x000000c7bccc7220 */ /* 0x000fe40000410000 */
[----:B------:R-:W-:Y:S02]  /*6a50*/  FADD.FTZ R179, R196, R179 ;  /* 0x000000b3c4b37221 */ /* 0x000fe40000010000 */
[----:B------:R-:W-:Y:S02]  /*6a60*/  FMUL.FTZ R196, R28, R2 ;  /* 0x000000021cc47220 */ /* 0x000fe40000410000 */
[----:B------:R-:W-:-:S02]  /*6a70*/  FADD.FTZ R45, R199, R45 ;  /* 0x0000002dc72d7221 */ /* 0x000fc40000010000 */
[----:B------:R-:W-:Y:S02]  /*6a80*/  FFMA.FTZ R199, R186, R199, R198 ;  /* 0x000000c7bac77223 */ /* 0x000fe400000100c6 */
[----:B------:R-:W-:Y:S02]  /*6a90*/  FADD.FTZ R202, R202, R177 ;  /* 0x000000b1caca7221 */ /* 0x000fe40000010000 */
[----:B------:R-:W-:Y:S02]  /*6aa0*/  FFMA.FTZ R204, R186, R203, -R204 ;  /* 0x000000cbbacc7223 */ /* 0x000fe400000108cc */
[----:B------:R-:W-:Y:S02]  /*6ab0*/  FMUL.FTZ R198, R28, R165 ;  /* 0x000000a51cc67220 */ /* 0x000fe40000410000 */
[----:B------:R-:W-:Y:S02]  /*6ac0*/  FFMA.FTZ R205, R12, R147, R205 ;  /* 0x000000930ccd7223 */ /* 0x000fe400000100cd */
[----:B------:R-:W-:-:S02]  /*6ad0*/  FFMA.FTZ R147, -R28, R113, R147 ;  /* 0x000000711c937223 */ /* 0x000fc40000010193 */
[----:B------:R-:W-:Y:S02]  /*6ae0*/  FMUL.FTZ R203, R193, R196 ;  /* 0x000000c4c1cb7220 */ /* 0x000fe40000410000 */
[----:B------:R-:W-:Y:S02]  /*6af0*/  FADD.FTZ R4, R179, R4 ;  /* 0x00000004b3047221 */ /* 0x000fe40000010000 */
[C---:B------:R-:W-:Y:S02]  /*6b00*/  FFMA.FTZ R134, R27.reuse, R114, R134 ;  /* 0x000000721b867223 */ /* 0x040fe40000010086 */
[----:B------:R-:W-:Y:S02]  /*6b10*/  FMUL.FTZ R179, R27, R163 ;  /* 0x000000a31bb37220 */ /* 0x000fe40000410000 */
[----:B------:R-:W-:Y:S02]  /*6b20*/  FADD.FTZ R177, RZ, R136 ;  /* 0x00000088ffb17221 */ /* 0x000fe40000010000 */
[----:B------:R-:W-:-:S02]  /*6b30*/  FFMA.FTZ R206, R183, R206, -R207 ;  /* 0x000000ceb7ce7223 */ /* 0x000fc400000108cf */
[----:B------:R-:W-:Y:S02]  /*6b40*/  FADD.FTZ R5, R202, R5 ;  /* 0x00000005ca057221 */ /* 0x000fe40000010000 */
[-C--:B------:R-:W-:Y:S02]  /*6b50*/  FMUL.FTZ R197, R193, R198.reuse ;  /* 0x000000c6c1c57220 */ /* 0x080fe40000410000 */
[----:B------:R-:W-:Y:S02]  /*6b60*/  FFMA.FTZ R198, R147, R198, -R203 ;  /* 0x000000c693c67223 */ /* 0x000fe400000108cb */
        /* <DEDUP_REMOVED lines=8> */
[----:B------:R-:W-:-:S02]  /*6bf0*/  FADD.FTZ R5, R5, R204 ;  /* 0x000000cc05057221 */ /* 0x000fc40000010000 */
[----:B------:R-:W-:Y:S02]  /*6c00*/  FADD.FTZ R4, R4, R185 ;  /* 0x000000b904047221 */ /* 0x000fe40000010000 */
[----:B------:R-:W-:Y:S01]  /*6c10*/  FFMA.FTZ R136, R134, R179, -R136 ;  /* 0x000000b386887223 */ /* 0x000fe20000010888 */
[----:B------:R-:W-:Y:S01]  /*6c20*/  SHFL.DOWN PT, R185, R205, 0x1, 0x1f ;  /* 0x08201f00cdb97f89 */ /* 0x000fe200000e0000 */
[----:B------:R-:W-:Y:S02]  /*6c30*/  FADD.FTZ R5, R5, R198 ;  /* 0x000000c605057221 */ /* 0x000fe40000010000 */
[----:B------:R-:W-:Y:S02]  /*6c40*/  FFMA.FTZ R197, R147, R196, R197 ;  /* 0x000000c493c57223 */ /* 0x000fe400000100c5 */
[----:B------:R-:W-:Y:S02]  /*6c50*/  FADD.FTZ R4, R4, R199 ;  /* 0x000000c704047221 */ /* 0x000fe40000010000 */
[----:B------:R-:W-:-:S02]  /*6c60*/  FFMA.FTZ R7, R13, -R188, R7 ;  /* 0x800000bc0d077223 */ /* 0x000fc40000010007 */
[----:B------:R-:W-:Y:S02]  /*6c70*/  FADD.FTZ R136, R5, R136 ;  /* 0x0000008805887221 */ /* 0x000fe40000010000 */
[----:B------:R-:W-:Y:S02]  /*6c80*/  FADD.FTZ R4, R4, R197 ;  /* 0x000000c504047221 */ /* 0x000fe40000010000 */
[----:B------:R-:W-:Y:S02]  /*6c90*/  FADD.FTZ R44, R196, R44 ;  /* 0x0000002cc42c7221 */ /* 0x000fe40000010000 */
[----:B------:R-:W-:Y:S01]  /*6ca0*/  FFMA.FTZ R7, R12, -R193, R7 ;  /* 0x800000c10c077223 */ /* 0x000fe20000010007 */
[----:B------:R-:W0:Y:S01]  /*6cb0*/  SHFL.DOWN PT, R196, R136, 0x1, 0x1f ;  /* 0x08201f0088c47f89 */ /* 0x000e2200000e0000 */
[----:B------:R-:W-:Y:S02]  /*6cc0*/  FADD.FTZ R203, R4, R203 ;  /* 0x000000cb04cb7221 */ /* 0x000fe40000010000 */
[----:B------:R-:W-:-:S02]  /*6cd0*/  FFMA.FTZ R4, R0, -R177, R7 ;  /* 0x800000b100047223 */ /* 0x000fc40000010007 */
[----:B------:R-:W-:Y:S01]  /*6ce0*/  FMUL.FTZ R173, R173, UR19 ;  /* 0x00000013adad7c20 */ /* 0x000fe20008410000 */
[----:B------:R-:W-:Y:S01]  /*6cf0*/  SHFL.DOWN PT, R179, R203, 0x1, 0x1f ;  /* 0x08201f00cbb37f89 */ /* 0x000fe200000e0000 */
[----:B------:R-:W-:Y:S02]  /*6d00*/  FMUL.FTZ R5, R164, UR19 ;  /* 0x00000013a4057c20 */ /* 0x000fe40008410000 */
[----:B------:R-:W-:Y:S01]  /*6d10*/  FFMA.FTZ R173, R174, UR18, R173 ;  /* 0x00000012aead7c23 */ /* 0x000fe200080100ad */
[----:B------:R1:W2:Y:S01]  /*6d20*/  SHFL.DOWN PT, R198, R4, 0x1, 0x1f ;  /* 0x08201f0004c67f89 */ /* 0x0002a200000e0000 */
[----:B------:R-:W-:Y:S02]  /*6d30*/  FFMA.FTZ R7, R166, UR18, -R5 ;  /* 0x00000012a6077c23 */ /* 0x000fe40008010805 */
[----:B------:R-:W-:Y:S02]  /*6d40*/  FFMA.FTZ R6, R183, R173, R6 ;  /* 0x000000adb7067223 */ /* 0x000fe40000010006 */
[----:B------:R-:W-:-:S02]  /*6d50*/  FMUL.FTZ R5, R178, UR19 ;  /* 0x00000013b2057c20 */ /* 0x000fc40008410000 */
[----:B------:R-:W-:Y:S02]  /*6d60*/  FFMA.FTZ R6, R133, R174, R6 ;  /* 0x000000ae85067223 */ /* 0x000fe40000010006 */
[----:B------:R-:W-:Y:S01]  /*6d70*/  FFMA.FTZ R133, R182, UR18, -R5 ;  /* 0x00000012b6857c23 */ /* 0x000fe20008010805 */
[----:B------:R-:W-:Y:S01]  /*6d80*/  MOV R5, R136 ;  /* 0x0000008800057202 */ /* 0x000fe20000000f00 */
[----:B------:R-:W-:Y:S02]  /*6d90*/  FMUL.FTZ R181, R181, UR19 ;  /* 0x00000013b5b57c20 */ /* 0x000fe40008410000 */
[----:B------:R-:W-:Y:S01]  /*6da0*/  FMUL.FTZ R188, R188, R7 ;  /* 0x00000007bcbc7220 */ /* 0x000fe20000410000 */
[----:B------:R-:W-:Y:S01]  /*6db0*/  MOV R7, R4 ;  /* 0x0000000400077202 */ /* 0x000fe20000000f00 */
[----:B------:R-:W-:Y:S01]  /*6dc0*/  FFMA.FTZ R181, R176, UR18, R181 ;  /* 0x00000012b0b57c23 */ /* 0x000fe200080100b5 */
[----:B-1----:R-:W-:Y:S01]  /*6dd0*/  MOV R4, R203 ;  /* 0x000000cb00047202 */ /* 0x002fe20000000f00 */
[----:B0-----:R-:W-:-:S02]  /*6de0*/  @!P0 FADD.FTZ R5, R5, R196 ;  /* 0x000000c405058221 */ /* 0x001fc40000010000 */
[----:B------:R-:W-:Y:S01]  /*6df0*/  FADD.FTZ R71, R6, R71 ;  /* 0x0000004706477221 */ /* 0x000fe20000010000 */
[----:B------:R-:W-:Y:S01]  /*6e00*/  MOV R6, R205 ;  /* 0x000000cd00067202 */ /* 0x000fe20000000f00 */
[----:B------:R-:W-:Y:S02]  /*6e10*/  FFMA.FTZ R157, R156, R181, R157 ;  /* 0x000000b59c9d7223 */ /* 0x000fe4000001009d */
[----:B------:R-:W0:Y:S01]  /*6e20*/  SHFL.DOWN PT, R156, R5, 0x2, 0x1f ;  /* 0x08401f00059c7f89 */ /* 0x000e2200000e0000 */
[----:B--2---:R-:W-:Y:S02]  /*6e30*/  @!P0 FADD.FTZ R7, R7, R198 ;  /* 0x000000c607078221 */ /* 0x004fe40000010000 */
[----:B------:R-:W-:Y:S02]  /*6e40*/  @!P0 FADD.FTZ R6, R6, R185 ;  /* 0x000000b906068221 */ /* 0x000fe40000010000 */
[----:B------:R-:W-:Y:S01]  /*6e50*/  @!P0 FADD.FTZ R4, R4, R179 ;  /* 0x000000b304048221 */ /* 0x000fe20000010000 */
[----:B------:R-:W-:Y:S01]  /*6e60*/  ISETP.GT.AND P0, PT, R109, 0x1d, PT ;  /* 0x0000001d6d00780c */ /* 0x000fe20003f04270 */
[----:B------:R-:W-:-:S02]  /*6e70*/  FFMA.FTZ R176, R135, R176, R157 ;  /* 0x000000b087b07223 */ /* 0x000fc4000001009d */
[----:B------:R-:W-:Y:S01]  /*6e80*/  FADD.FTZ R48, R155, R48 ;  /* 0x000000309b307221 */ /* 0x000fe20000010000 */
[----:B------:R-:W1:Y:S01]  /*6e90*/  SHFL.DOWN PT, R157, R6, 0x2, 0x1f ;  /* 0x08401f00069d7f89 */ /* 0x000e6200000e0000 */
[----:B------:R-:W-:Y:S02]  /*6ea0*/  FMUL.FTZ R135, R166, UR19 ;  /* 0x00000013a6877c20 */ /* 0x000fe40008410000 */
[----:B------:R-:W-:Y:S01]  /*6eb0*/  FMUL.FTZ R170, R170, R133 ;  /* 0x00000085aaaa7220 */ /* 0x000fe20000410000 */
[----:B------:R-:W2:Y:S01]  /*6ec0*/  SHFL.DOWN PT, R166, R7, 0x2, 0x1f ;  /* 0x08401f0007a67f89 */ /* 0x000ea200000e0000 */
[----:B------:R-:W-:Y:S02]  /*6ed0*/  FMUL.FTZ R133, R182, UR19 ;  /* 0x00000013b6857c20 */ /* 0x000fe40008410000 */
[----:B------:R-:W-:Y:S01]  /*6ee0*/  FFMA.FTZ R135, R164, UR18, R135 ;  /* 0x00000012a4877c23 */ /* 0x000fe20008010087 */
[----:B------:R-:W3:Y:S01]  /*6ef0*/  SHFL.DOWN PT, R155, R4, 0x2, 0x1f ;  /* 0x08401f00049b7f89 */ /* 0x000ee200000e0000 */
[----:B------:R-:W-:-:S02]  /*6f00*/  FFMA.FTZ R133, R178, UR18, R133 ;  /* 0x00000012b2857c23 */ /* 0x000fc40008010085 */
[----:B------:R-:W-:Y:S02]  /*6f10*/  FMUL.FTZ R136, R2, UR19 ;  /* 0x0000001302887c20 */ /* 0x000fe40008410000 */
[----:B------:R-:W-:Y:S02]  /*6f20*/  FFMA.FTZ R135, R186, R135, R188 ;  /* 0x00000087ba877223 */ /* 0x000fe400000100bc */
[----:B0-----:R-:W-:Y:S02]  /*6f30*/  @!P0 FADD.FTZ R5, R5, R156 ;  /* 0x0000009c05058221 */ /* 0x001fe40000010000 */
[----:B------:R-:W-:Y:S02]  /*6f40*/  FFMA.FTZ R133, R172, R133, R170 ;  /* 0x00000085ac857223 */ /* 0x000fe400000100aa */
[C---:B------:R-:W-:Y:S01]  /*6f50*/  FFMA.FTZ R136, R165.reuse, UR18, -R136 ;  /* 0x00000012a5887c23 */ /* 0x040fe20008010888 */
[----:B------:R-:W0:Y:S01]  /*6f60*/  SHFL.DOWN PT, R156, R5, 0x4, 0x1f ;  /* 0x08801f00059c7f89 */ /* 0x000e2200000e0000 */
[----:B------:R-:W-:-:S02]  /*6f70*/  FMUL.FTZ R165, R165, UR19 ;  /* 0x00000013a5a57c20 */ /* 0x000fc40008410000 */
[----:B------:R-:W-:Y:S02]  /*6f80*/  FFMA.FTZ R135, R116, R164, R135 ;  /* 0x000000a474877223 */ /* 0x000fe40000010087 */
[----:B------:R-:W-:Y:S02]  /*6f90*/  FFMA.FTZ R133, R118, R178, R133 ;  /* 0x000000b276857223 */ /* 0x000fe40000010085 */
[----:B------:R-:W-:Y:S02]  /*6fa0*/  FMUL.FTZ R116, R184, UR19 ;  /* 0x00000013b8747c20 */ /* 0x000fe40008410000 */
[----:B------:R-:W-:Y:S02]  /*6fb0*/  FMUL.FTZ R136, R193, R136 ;  /* 0x00000088c1887220 */ /* 0x000fe40000410000 */
[----:B------:R-:W-:Y:S02]  /*6fc0*/  FFMA.FTZ R118, R2, UR18, R165 ;  /* 0x0000001202767c23 */ /* 0x000fe400080100a5 */
[----:B-1----:R-:W-:-:S02]  /*6fd0*/  @!P0 FADD.FTZ R6, R6, R157 ;  /* 0x0000009d06068221 */ /* 0x002fc40000010000 */
[----:B--2---:R-:W-:Y:S02]  /*6fe0*/  @!P0 FADD.FTZ R7, R7, R166 ;  /* 0x000000a607078221 */ /* 0x004fe40000010000 */
[----:B---3--:R-:W-:Y:S01]  /*6ff0*/  @!P0 FADD.FTZ R4, R4, R155 ;  /* 0x0000009b04048221 */ /* 0x008fe20000010000 */
[----:B------:R-:W-:Y:S01]  /*7000*/  ISETP.GT.AND P0, PT, R109, 0x1b, PT ;  /* 0x0000001b6d00780c */ /* 0x000fe20003f04270 */
[----:B------:R-:W-:Y:S01]  /*7010*/  FFMA.FTZ R116, R187, UR18, -R116 ;  /* 0x00000012bb747c23 */ /* 0x000fe20008010874 */
[----:B------:R-:W1:Y:S01]  /*7020*/  SHFL.DOWN PT, R155, R6, 0x4, 0x1f ;  /* 0x08801f00069b7f89 */ /* 0x000e6200000e0000 */
[----:B------:R-:W-:Y:S02]  /*7030*/  FFMA.FTZ R118, R147, R118, R136 ;  /* 0x0000007693767223 */ /* 0x000fe40000010088 */
[----:B------:R-:W-:Y:S01]  /*7040*/  FMUL.FTZ R167, R167, R116 ;  /* 0x00000074a7a77220 */ /* 0x000fe20000410000 */
[----:B------:R-:W2:Y:S01]  /*7050*/  SHFL.DOWN PT, R164, R7, 0x4, 0x1f ;  /* 0x08801f0007a47f89 */ /* 0x000ea200000e0000 */
[----:B------:R-:W-:-:S02]  /*7060*/  FMUL.FTZ R116, R3, UR19 ;  /* 0x0000001303747c20 */ /* 0x000fc40008410000 */
[----:B------:R-:W-:Y:S01]  /*7070*/  FFMA.FTZ R118, R113, R2, R118 ;  /* 0x0000000271767223 */ /* 0x000fe20000010076 */
[----:B------:R-:W3:Y:S01]  /*7080*/  SHFL.DOWN PT, R147, R4, 0x4, 0x1f ;  /* 0x08801f0004937f89 */ /* 0x000ee200000e0000 */
[C---:B------:R-:W-:Y:S02]  /*7090*/  FFMA.FTZ R136, R163.reuse, UR18, -R116 ;  /* 0x00000012a3887c23 */ /* 0x040fe40008010874 */
[----:B------:R-:W-:Y:S02]  /*70a0*/  FMUL.FTZ R2, R163, UR19 ;  /* 0x00000013a3027c20 */ /* 0x000fe40008410000 */
[----:B------:R-:W-:Y:S02]  /*70b0*/  FADD.FTZ R72, R135, R72 ;  /* 0x0000004887487221 */ /* 0x000fe40000010000 */
[----:B------:R-:W-:Y:S02]  /*70c0*/  FMUL.FTZ R187, R187, UR19 ;  /* 0x00000013bbbb7c20 */ /* 0x000fe40008410000 */
[----:B------:R-:W-:-:S02]  /*70d0*/  FMUL.FTZ R136, R177, R136 ;  /* 0x00000088b1887220 */ /* 0x000fc40000410000 */
[----:B------:R-:W-:Y:S02]  /*70e0*/  FFMA.FTZ R135, R3, UR18, R2 ;  /* 0x0000001203877c23 */ /* 0x000fe40008010002 */
[----:B------:R-:W-:Y:S02]  /*70f0*/  FADD.FTZ R68, R133, R68 ;  /* 0x0000004485447221 */ /* 0x000fe40000010000 */
[----:B------:R-:W-:Y:S02]  /*7100*/  FFMA.FTZ R116, R184, UR18, R187 ;  /* 0x00000012b8747c23 */ /* 0x000fe400080100bb */
[----:B------:R-:W-:Y:S02]  /*7110*/  FMUL.FTZ R133, R189, UR19 ;  /* 0x00000013bd857c20 */ /* 0x000fe40008410000 */
[----:B------:R-:W-:Y:S02]  /*7120*/  FFMA.FTZ R135, R134, R135, R136 ;  /* 0x0000008786877223 */ /* 0x000fe40000010088 */
[----:B0-----:R-:W-:-:S02]  /*7130*/  @!P0 FADD.FTZ R5, R5, R156 ;  /* 0x0000009c05058221 */ /* 0x001fc40000010000 */
[----:B------:R-:W-:Y:S02]  /*7140*/  FFMA.FTZ R116, R171, R116, R167 ;  /* 0x00000074ab747223 */ /* 0x000fe400000100a7 */
[C---:B------:R-:W-:Y:S02]  /*7150*/  FFMA.FTZ R133, R190.reuse, UR18, -R133 ;  /* 0x00000012be857c23 */ /* 0x040fe40008010885 */
[----:B------:R-:W-:Y:S02]  /*7160*/  FMUL.FTZ R190, R190, UR19 ;  /* 0x00000013bebe7c20 */ /* 0x000fe40008410000 */
[----:B------:R-:W-:Y:S02]  /*7170*/  FFMA.FTZ R135, R114, R3, R135 ;  /* 0x0000000372877223 */ /* 0x000fe40000010087 */
[----:B------:R-:W0:Y:S01]  /*7180*/  SHFL.DOWN PT, R114, R5, 0x8, 0x1f ;  /* 0x09001f0005727f89 */ /* 0x000e2200000e0000 */
[----:B------:R-:W-:Y:S02]  /*7190*/  FMUL.FTZ R133, R162, R133 ;  /* 0x00000085a2857220 */ /* 0x000fe40000410000 */
[----:B------:R-:W-:-:S02]  /*71a0*/  FFMA.FTZ R116, R115, R184, R116 ;  /* 0x000000b873747223 */ /* 0x000fc40000010074 */
[----:B------:R-:W-:Y:S02]  /*71b0*/  FFMA.FTZ R113, R189, UR18, R190 ;  /* 0x00000012bd717c23 */ /* 0x000fe400080100be */
[----:B-1----:R-:W-:Y:S02]  /*71c0*/  @!P0 FADD.FTZ R6, R6, R155 ;  /* 0x0000009b06068221 */ /* 0x002fe40000010000 */
[----:B--2---:R-:W-:Y:S02]  /*71d0*/  @!P0 FADD.FTZ R7, R7, R164 ;  /* 0x000000a407078221 */ /* 0x004fe40000010000 */
[----:B---3--:R-:W-:Y:S01]  /*71e0*/  @!P0 FADD.FTZ R4, R4, R147 ;  /* 0x0000009304048221 */ /* 0x008fe20000010000 */
[----:B------:R-:W-:Y:S01]  /*71f0*/  ISETP.GT.AND P0, PT, R109, 0x17, PT ;  /* 0x000000176d00780c */ /* 0x000fe20003f04270 */
[----:B------:R-:W-:Y:S02]  /*7200*/  FADD.FTZ R51, R145, R51 ;  /* 0x0000003391337221 */ /* 0x000fe40000010000 */
[----:B------:R-:W-:Y:S01]  /*7210*/  FFMA.FTZ R113, R168, R113, R133 ;  /* 0x00000071a8717223 */ /* 0x000fe20000010085 */
[----:B------:R-:W1:Y:S01]  /*7220*/  SHFL.DOWN PT, R145, R6, 0x8, 0x1f ;  /* 0x09001f0006917f89 */ /* 0x000e6200000e0000 */
[----:B------:R-:W-:-:S02]  /*7230*/  FADD.FTZ R67, R116, R67 ;  /* 0x0000004374437221 */ /* 0x000fc40000010000 */
[----:B------:R-:W-:Y:S01]  /*7240*/  FMUL.FTZ R2, R192, UR19 ;  /* 0x00000013c0027c20 */ /* 0x000fe20008410000 */
[----:B------:R-:W2:Y:S01]  /*7250*/  SHFL.DOWN PT, R116, R7, 0x8, 0x1f ;  /* 0x09001f0007747f89 */ /* 0x000ea200000e0000 */
[----:B------:R-:W-:Y:S02]  /*7260*/  FMUL.FTZ R3, R150, UR19 ;  /* 0x0000001396037c20 */ /* 0x000fe40008410000 */
[C---:B------:R-:W-:Y:S01]  /*7270*/  FFMA.FTZ R2, R191.reuse, UR18, -R2 ;  /* 0x00000012bf027c23 */ /* 0x040fe20008010802 */
[----:B------:R-:W3:Y:S01]  /*7280*/  SHFL.DOWN PT, R133, R4, 0x8, 0x1f ;  /* 0x09001f0004857f89 */ /* 0x000ee200000e0000 */
[----:B------:R-:W-:Y:S02]  /*7290*/  FMUL.FTZ R191, R191, UR19 ;  /* 0x00000013bfbf7c20 */ /* 0x000fe40008410000 */
[----:B------:R-:W-:Y:S02]  /*72a0*/  FMUL.FTZ R159, R159, R2 ;  /* 0x000000029f9f7220 */ /* 0x000fe40000410000 */
[----:B------:R-:W-:-:S02]  /*72b0*/  FFMA.FTZ R189, R120, R189, R113 ;  /* 0x000000bd78bd7223 */ /* 0x000fc40000010071 */
[----:B------:R-:W-:Y:S02]  /*72c0*/  FFMA.FTZ R2, R192, UR18, R191 ;  /* 0x00000012c0027c23 */ /* 0x000fe400080100bf */
[C---:B------:R-:W-:Y:S02]  /*72d0*/  FFMA.FTZ R113, R194.reuse, UR18, -R3 ;  /* 0x00000012c2717c23 */ /* 0x040fe40008010803 */
[----:B------:R-:W-:Y:S02]  /*72e0*/  FMUL.FTZ R3, R194, UR19 ;  /* 0x00000013c2037c20 */ /* 0x000fe40008410000 */
[----:B------:R-:W-:Y:S02]  /*72f0*/  FFMA.FTZ R159, R169, R2, R159 ;  /* 0x00000002a99f7223 */ /* 0x000fe4000001009f */
[----:B------:R-:W-:Y:S02]  /*7300*/  FMUL.FTZ R113, R8, R113 ;  /* 0x0000007108717220 */ /* 0x000fe40000410000 */
[----:B------:R-:W-:-:S02]  /*7310*/  FMUL.FTZ R2, R130, UR19 ;  /* 0x0000001382027c20 */ /* 0x000fc40008410000 */
[----:B------:R-:W-:Y:S02]  /*7320*/  FFMA.FTZ R8, R150, UR18, R3 ;  /* 0x0000001296087c23 */ /* 0x000fe40008010003 */
[----:B0-----:R-:W-:Y:S02]  /*7330*/  @!P0 FADD.FTZ R5, R5, R114 ;  /* 0x0000007205058221 */ /* 0x001fe40000010000 */
[C---:B------:R-:W-:Y:S02]  /*7340*/  FFMA.FTZ R2, R131.reuse, UR18, -R2 ;  /* 0x0000001283027c23 */ /* 0x040fe40008010802 */
[----:B------:R-:W-:Y:S02]  /*7350*/  FMUL.FTZ R131, R131, UR19 ;  /* 0x0000001383837c20 */ /* 0x000fe40008410000 */
[----:B------:R-:W-:Y:S02]  /*7360*/  FFMA.FTZ R113, R143, R8, R113 ;  /* 0x000000088f717223 */ /* 0x000fe40000010071 */
[----:B------:R-:W0:Y:S01]  /*7370*/  SHFL.DOWN PT, R8, R5, 0x10, 0x1f ;  /* 0x0a001f0005087f89 */ /* 0x000e2200000e0000 */
[----:B------:R-:W-:-:S02]  /*7380*/  FMUL.FTZ R2, R151, R2 ;  /* 0x0000000297027220 */ /* 0x000fc40000410000 */
[----:B------:R-:W-:Y:S02]  /*7390*/  FMUL.FTZ R3, R128, UR19 ;  /* 0x0000001380037c20 */ /* 0x000fe40008410000 */
[----:B------:R-:W-:Y:S02]  /*73a0*/  FFMA.FTZ R131, R130, UR18, R131 ;  /* 0x0000001282837c23 */ /* 0x000fe40008010083 */
[----:B-1----:R-:W-:Y:S02]  /*73b0*/  @!P0 FADD.FTZ R6, R6, R145 ;  /* 0x0000009106068221 */ /* 0x002fe40000010000 */
[----:B--2---:R-:W-:Y:S02]  /*73c0*/  @!P0 FADD.FTZ R7, R7, R116 ;  /* 0x0000007407078221 */ /* 0x004fe40000010000 */
[----:B---3--:R-:W-:Y:S01]  /*73d0*/  @!P0 FADD.FTZ R4, R4, R133 ;  /* 0x0000008504048221 */ /* 0x008fe20000010000 */
[----:B------:R-:W-:Y:S01]  /*73e0*/  ISETP.GT.AND P0, PT, R109, 0xf, PT ;  /* 0x0000000f6d00780c */ /* 0x000fe20003f04270 */
[----:B------:R-:W-:Y:S01]  /*73f0*/  FFMA.FTZ R115, R122, R150, R113 ;  /* 0x000000967a737223 */ /* 0x000fe20000010071 */
[----:B------:R-:W1:Y:S01]  /*7400*/  SHFL.DOWN PT, R133, R6, 0x10, 0x1f ;  /* 0x0a001f0006857f89 */ /* 0x000e6200000e0000 */
[----:B------:R-:W-:-:S02]  /*7410*/  FFMA.FTZ R113, R138, UR18, -R3 ;  /* 0x000000128a717c23 */ /* 0x000fc40008010803 */
[----:B------:R-:W-:Y:S01]  /*7420*/  FFMA.FTZ R2, R144, R131, R2 ;  /* 0x0000008390027223 */ /* 0x000fe20000010002 */
[----:B------:R-:W2:Y:S01]  /*7430*/  SHFL.DOWN PT, R114, R7, 0x10, 0x1f ;  /* 0x0a001f0007727f89 */ /* 0x000ea200000e0000 */
[----:B------:R-:W-:Y:S02]  /*7440*/  FFMA.FTZ R192, R117, R192, R159 ;  /* 0x000000c075c07223 */ /* 0x000fe4000001009f */
[----:B------:R-:W-:Y:S01]  /*7450*/  FMUL.FTZ R3, R138, UR19 ;  /* 0x000000138a037c20 */ /* 0x000fe20008410000 */
[----:B------:R-:W3:Y:S01]  /*7460*/  SHFL.DOWN PT, R117, R4, 0x10, 0x1f ;  /* 0x0a001f0004757f89 */ /* 0x000ee200000e0000 */
[----:B------:R-:W-:Y:S02]  /*7470*/  FFMA.FTZ R130, R119, R130, R2 ;  /* 0x0000008277827223 */ /* 0x000fe40000010002 */
[----:B------:R-:W-:Y:S02]  /*7480*/  FMUL.FTZ R113, R152, R113 ;  /* 0x0000007198717220 */ /* 0x000fe40000410000 */
[----:B------:R-:W-:-:S02]  /*7490*/  FFMA.FTZ R3, R128, UR18, R3 ;  /* 0x0000001280037c23 */ /* 0x000fc40008010003 */
[----:B------:R-:W-:Y:S02]  /*74a0*/  FMUL.FTZ R2, R125, UR19 ;  /* 0x000000137d027c20 */ /* 0x000fe40008410000 */
[----:B------:R-:W-:Y:S02]  /*74b0*/  FFMA.FTZ R3, R160, R3, R113 ;  /* 0x00000003a0037223 */ /* 0x000fe40000010071 */
[----:B------:R-:W-:Y:S02]  /*74c0*/  FFMA.FTZ R2, R127, UR18, -R2 ;  /* 0x000000127f027c23 */ /* 0x000fe40008010802 */
[----:B------:R-:W-:Y:S02]  /*74d0*/  FFMA.FTZ R113, R124, R128, R3 ;  /* 0x000000807c717223 */ /* 0x000fe40000010003 */
[----:B------:R-:W-:Y:S02]  /*74e0*/  FMUL.FTZ R9, R9, R2 ;  /* 0x0000000209097220 */ /* 0x000fe40000410000 */
[----:B------:R-:W-:-:S02]  /*74f0*/  FMUL.FTZ R3, R149, UR19 ;  /* 0x0000001395037c20 */ /* 0x000fc40008410000 */
[----:B------:R-:W-:Y:S02]  /*7500*/  FMUL.FTZ R2, R10, UR19 ;  /* 0x000000130a027c20 */ /* 0x000fe40008410000 */
[C---:B------:R-:W-:Y:S02]  /*7510*/  FFMA.FTZ R3, R148.reuse, UR18, -R3 ;  /* 0x0000001294037c23 */ /* 0x040fe40008010803 */
[----:B0-----:R-:W-:Y:S02]  /*7520*/  @!P0 FADD.FTZ R5, R5, R8 ;  /* 0x0000000805058221 */ /* 0x001fe40000010000 */
[----:B------:R-:W-:Y:S02]  /*7530*/  FFMA.FTZ R2, R153, UR18, -R2 ;  /* 0x0000001299027c23 */ /* 0x000fe40008010802 */
[----:B------:R-:W-:Y:S02]  /*7540*/  FMUL.FTZ R8, R127, UR19 ;  /* 0x000000137f087c20 */ /* 0x000fe40008410000 */
[----:B------:R-:W-:-:S02]  /*7550*/  FMUL.FTZ R148, R148, UR19 ;  /* 0x0000001394947c20 */ /* 0x000fc40008410000 */
[----:B------:R-:W-:Y:S02]  /*7560*/  FMUL.FTZ R153, R153, UR19 ;  /* 0x0000001399997c20 */ /* 0x000fe40008410000 */
[----:B------:R-:W-:Y:S02]  /*7570*/  FMUL.FTZ R154, R154, R3 ;  /* 0x000000039a9a7220 */ /* 0x000fe40000410000 */
[----:B------:R-:W-:Y:S02]  /*7580*/  FFMA.FTZ R8, R125, UR18, R8 ;  /* 0x000000127d087c23 */ /* 0x000fe40008010008 */
[----:B------:R-:W-:Y:S02]  /*7590*/  FMUL.FTZ R2, R11, R2 ;  /* 0x000000020b027220 */ /* 0x000fe40000410000 */
[----:B------:R-:W-:Y:S02]  /*75a0*/  FFMA.FTZ R3, R149, UR18, R148 ;  /* 0x0000001295037c23 */ /* 0x000fe40008010094 */
[----:B------:R-:W-:-:S02]  /*75b0*/  FFMA.FTZ R153, R10, UR18, R153 ;  /* 0x000000120a997c23 */ /* 0x000fc40008010099 */
[----:B-1----:R-:W-:Y:S02]  /*75c0*/  @!P0 FADD.FTZ R6, R6, R133 ;  /* 0x0000008506068221 */ /* 0x002fe40000010000 */
[----:B--2---:R-:W-:Y:S02]  /*75d0*/  @!P0 FADD.FTZ R7, R7, R114 ;  /* 0x0000007207078221 */ /* 0x004fe40000010000 */
[----:B---3--:R-:W-:Y:S02]  /*75e0*/  @!P0 FADD.FTZ R4, R4, R117 ;  /* 0x0000007504048221 */ /* 0x008fe40000010000 */
[----:B------:R-:W-:Y:S02]  /*75f0*/  FFMA.FTZ R8, R161, R8, R9 ;  /* 0x00000008a1087223 */ /* 0x000fe40000010009 */
[----:B------:R-:W-:Y:S01]  /*7600*/  FFMA.FTZ R3, R158, R3, R154 ;  /* 0x000000039e037223 */ /* 0x000fe2000001009a */
[----:B------:R0:W-:Y:S01]  /*7610*/  @!P1 STS.128 [0x440], R4 ;  /* 0x00044004ff009388 */ /* 0x0001e20000000c00 */
        /* <DEDUP_REMOVED lines=27> */
[----:B0-----:R-:W-:Y:S02]  /*77d0*/  ULDC UR18, c[0x0][0x174] ;  /* 0x00005d0000127ab9 */ /* 0x001fe40000000800 */
[----:B------:R-:W-:-:S06]  /*77e0*/  UISETP.NE.AND UP0, UPT, UR24, UR18, UPT ;  /* 0x000000121800728c */ /* 0x000fcc000bf05270 */
[----:B------:R-:W-:-:S13]  /*77f0*/  PLOP3.LUT P0, PT, PT, PT, UP0, 0x80, 0x0 ;  /* 0x000000000000781c */ /* 0x000fda0003f0f008 */
[----:B------:R-:W0:Y:S04]  /*7800*/  @P0 LDS.64 R2, [UR9+0x3180] ;  /* 0x00318009ff020984 */ /* 0x000e280008000a00 */
[----:B------:R-:W1:Y:S01]  /*7810*/  @P0 LDS.64 R8, [UR9+0x2980] ;  /* 0x00298009ff080984 */ /* 0x000e620008000a00 */
[----:B0-----:R-:W-:Y:S02]  /*7820*/  @P0 FADD.FTZ R7, R7, R3 ;  /* 0x0000000307070221 */ /* 0x001fe40000010000 */
[----:B------:R-:W-:Y:S02]  /*7830*/  @P0 FADD.FTZ R6, R6, R2 ;  /* 0x0000000206060221 */ /* 0x000fe40000010000 */
[----:B-1----:R-:W-:Y:S02]  /*7840*/  @P0 FADD.FTZ R5, R5, R9 ;  /* 0x0000000905050221 */ /* 0x002fe40000010000 */
[----:B------:R-:W-:Y:S01]  /*7850*/  @P0 FADD.FTZ R4, R4, R8 ;  /* 0x0000000804040221 */ /* 0x000fe20000010000 */
[----:B------:R0:W-:Y:S04]  /*7860*/  STS.64 [UR9+0x3180], R6 ;  /* 0x00318006ff007988 */ /* 0x0001e80008000a09 */
[----:B------:R0:W-:Y:S02]  /*7870*/  STS.64 [UR9+0x2980], R4 ;  /* 0x00298004ff007988 */ /* 0x0001e40008000a09 */
.L_x_8117:
[----:B0-----:R-:W-:Y:S05]  /*7880*/  BSYNC B0 ;  /* 0x0000000000007941 */ /* 0x001fea0003800000 */
.L_x_8116:
[----:B------:R-:W-:Y:S02]  /*7890*/  ULDC.64 UR18, c[0x0][0x1c0] ;  /* 0x0000700000127ab9 */ /* 0x000fe40000000a00 */
[----:B------:R-:W-:-:S02]  /*78a0*/  ULEA UR35, UP0, UR18, UR35, 0x3 ;  /* 0x0000002312237291 */ /* 0x000fc4000f80183f */
[----:B------:R-:W-:Y:S02]  /*78b0*/  UIADD3 UR8, UR8, 0x1, URZ ;  /* 0x0000000108087890 */ /* 0x000fe4000fffe03f */
[----:B------:R-:W-:Y:S02]  /*78c0*/  ULEA.HI.X UR38, UR18, UR38, UR19, 0x3, UP0 ;  /* 0x0000002612267291 */ /* 0x000fe400080f1c13 */
[----:B------:R-:W-:Y:S02]  /*78d0*/  ULDC.64 UR20, c[0x0][0x1a0] ;  /* 0x0000680000147ab9 */ /* 0x000fe40000000a00 */
[----:B------:R-:W-:Y:S02]  /*78e0*/  ULDC UR18, c[0x0][0x16c] ;  /* 0x00005b0000127ab9 */ /* 0x000fe40000000800 */
[----:B------:R-:W-:Y:S02]  /*78f0*/  UISETP.GE.AND UP0, UPT, UR8, UR18, UPT ;  /* 0x000000120800728c */ /* 0x000fe4000bf06270 */
[----:B------:R-:W-:-:S02]  /*7900*/  ULEA UR34, UP1, UR20, UR34, 0x3 ;  /* 0x0000002214227291 */ /* 0x000fc4000f82183f */
[----:B------:R-:W-:Y:S02]  /*7910*/  ULDC.64 UR22, c[0x0][0x188] ;  /* 0x0000620000167ab9 */ /* 0x000fe40000000a00 */
[----:B------:R-:W-:Y:S01]  /*7920*/  PLOP3.LUT P0, PT, PT, PT, UP0, 0x80, 0x0 ;  /* 0x000000000000781c */ /* 0x000fe20003f0f008 */
[----:B------:R-:W-:Y:S02]  /*7930*/  ULEA.HI.X UR37, UR20, UR37, UR21, 0x3, UP1 ;  /* 0x0000002514257291 */ /* 0x000fe400088f1c15 */
[----:B------:R-:W-:Y:S02]  /*7940*/  ULEA UR31, UP2, UR22, UR31, 0x3 ;  /* 0x0000001f161f7291 */ /* 0x000fe4000f84183f */
[----:B------:R-:W-:Y:S02]  /*7950*/  UIADD3 UR44, UP1, UR44, 0x10, URZ ;  /* 0x000000102c2c7890 */ /* 0x000fe4000ff3e03f */
[----:B------:R-:W-:Y:S02]  /*7960*/  ULEA.HI.X UR36, UR22, UR36, UR23, 0x3, UP2 ;  /* 0x0000002416247291 */ /* 0x000fe400090f1c17 */
[----:B------:R-:W-:-:S02]  /*7970*/  UIADD3 UR9, UR9, 0x8, URZ ;  /* 0x0000000809097890 */ /* 0x000fc4000fffe03f */
[----:B------:R-:W-:Y:S02]  /*7980*/  UIADD3 UR7, UR7, 0x10, URZ ;  /* 0x0000001007077890 */ /* 0x000fe4000fffe03f */
[----:B------:R-:W-:Y:S02]  /*7990*/  UIADD3 UR39, UR39, 0x1, URZ ;  /* 0x0000000127277890 */ /* 0x000fe4000fffe03f */
[----:B------:R-:W-:Y:S01]  /*79a0*/  UIADD3.X UR45, URZ, UR45, URZ, UP1, !UPT ;  /* 0x0000002d3f2d7290 */ /* 0x000fe20008ffe43f */
[----:B------:R-:W-:Y:S01]  /*79b0*/  @P0 CALL.REL.NOINC `(.L_x_8103) ;  /* 0x0000001000000944 */ /* 0x000fe20003c00000 */
[----:B------:R-:W-:Y:S05]  /*79c0*/  BRA `(.L_x_8118) ;  /* 0xffffac7000007947 */ /* 0x000fea000383ffff */
.L_x_8103:
[----:B------:R-:W-:Y:S01]  /*79d0*/  BAR.SYNC.DEFER_BLOCKING 0x0 ;  /* 0x0000000000007b1d */ /* 0x000fe20000010000 */
[----:B------:R-:W-:Y:S02]  /*79e0*/  F2FP.BF16.PACK_AB R57, R57, R58 ;  /* 0x0000003a3939723e */ /* 0x000fe400000010ff */
[----:B------:R-:W-:Y:S02]  /*79f0*/  F2FP.BF16.PACK_AB R55, R55, R56 ;  /* 0x000000383737723e */ /* 0x000fe400000010ff */
[----:B------:R-:W-:Y:S01]  /*7a00*/  PRMT R0, R57, 0x7632, R0 ;  /* 0x0000763239007816 */ /* 0x000fe20000000000 */
[----:B------:R-:W-:Y:S01]  /*7a10*/  ULDC UR31, c[0x0][0x168] ;  /* 0x00005a00001f7ab9 */ /* 0x000fe20000000800 */
[----:B------:R-:W-:Y:S01]  /*7a20*/  F2FP.BF16.PACK_AB R53, R53, R54 ;  /* 0x000000363535723e */ /* 0x000fe200000010ff */
[----:B------:R-:W-:Y:S01]  /*7a30*/  UIADD3 UR31, -UR43, UR31, URZ ;  /* 0x0000001f2b1f7290 */ /* 0x000fe2000fffe13f */
[----:B------:R-:W-:Y:S01]  /*7a40*/  F2FP.BF16.PACK_AB R51, R51, R52 ;  /* 0x000000343333723e */ /* 0x000fe200000010ff */
[----:B------:R-:W-:Y:S01]  /*7a50*/  ULDC.64 UR8, c[0x0][0x2d8] ;  /* 0x0000b60000087ab9 */ /* 0x000fe20000000a00 */
[----:B------:R-:W-:Y:S01]  /*7a60*/  PRMT R2, R55, 0x7632, R2 ;  /* 0x0000763237027816 */ /* 0x000fe20000000002 */
[----:B------:R-:W-:Y:S01]  /*7a70*/  UIMAD UR7, UR41, UR8, URZ ;  /* 0x00000008290772a4 */ /* 0x000fe2000f8e023f */
[----:B------:R-:W-:Y:S01]  /*7a80*/  PRMT R3, R53, 0x7632, R3 ;  /* 0x0000763235037816 */ /* 0x000fe20000000003 */
[----:B------:R-:W-:Y:S01]  /*7a90*/  ULDC.64 UR22, c[0x0][0x2f8] ;  /* 0x0000be0000167ab9 */ /* 0x000fe20000000a00 */
[----:B------:R-:W-:Y:S01]  /*7aa0*/  ISETP.NE.AND P0, PT, R111, RZ, PT ;  /* 0x000000ff6f00720c */ /* 0x000fe20003f05270 */
[----:B------:R-:W-:Y:S01]  /*7ab0*/  UIMAD.WIDE.U32 UR18, UR40, UR8, URZ ;  /* 0x00000008281272a5 */ /* 0x000fe2000f8e003f */
[----:B------:R-:W-:Y:S01]  /*7ac0*/  F2FP.BF16.PACK_AB R49, R49, R50 ;  /* 0x000000323131723e */ /* 0x000fe200000010ff */
[----:B------:R-:W-:Y:S01]  /*7ad0*/  UIMAD UR20, UR40, UR9, UR7 ;  /* 0x00000009281472a4 */ /* 0x000fe2000f8e0207 */
[----:B------:R-:W-:Y:S01]  /*7ae0*/  F2FP.BF16.PACK_AB R47, R47, R48 ;  /* 0x000000302f2f723e */ /* 0x000fe200000010ff */
[----:B------:R-:W-:Y:S01]  /*7af0*/  UIMAD UR21, UR41, UR22, URZ ;  /* 0x00000016291572a4 */ /* 0x000fe2000f8e023f */
[----:B------:R-:W-:Y:S01]  /*7b00*/  F2FP.BF16.PACK_AB R45, R45, R46 ;  /* 0x0000002e2d2d723e */ /* 0x000fe200000010ff */
[----:B------:R-:W-:Y:S01]  /*7b10*/  UIMAD.WIDE.U32 UR8, UR40, UR22, URZ ;  /* 0x00000016280872a5 */ /* 0x000fe2000f8e003f */
[----:B------:R-:W-:Y:S01]  /*7b20*/  F2FP.BF16.PACK_AB R43, R43, R44 ;  /* 0x0000002c2b2b723e */ /* 0x000fe200000010ff */
[----:B------:R0:W-:Y:S01]  /*7b30*/  STS.U16 [R90+0x2], R0 ;  /* 0x000002005a007388 */ /* 0x0001e20000000400 */
[----:B------:R-:W-:Y:S01]  /*7b40*/  PRMT R4, R49, 0x7632, R4 ;  /* 0x0000763231047816 */ /* 0x000fe20000000004 */
[----:B------:R-:W-:Y:S01]  /*7b50*/  UIMAD UR7, UR6, -0x200, UR42 ;  /* 0xfffffe00060778a4 */ /* 0x000fe2000f8e022a */
[----:B------:R-:W-:Y:S01]  /*7b60*/  MOV R10, UR31 ;  /* 0x0000001f000a7c02 */ /* 0x000fe20008000f00 */
[----:B------:R1:W-:Y:S01]  /*7b70*/  STS.U16 [R90+0x6], R2 ;  /* 0x000006025a007388 */ /* 0x0003e20000000400 */
[----:B------:R-:W-:Y:S01]  /*7b80*/  SHF.R.S32.HI R8, RZ, 0x1f, R107 ;  /* 0x0000001fff087819 */ /* 0x000fe2000001146b */
[----:B------:R-:W-:Y:S01]  /*7b90*/  UIMAD UR23, UR40, UR23, UR21 ;  /* 0x00000017281772a4 */ /* 0x000fe2000f8e0215 */
[----:B------:R-:W-:Y:S01]  /*7ba0*/  BSSY B0, `(.L_x_8119) ;  /* 0x0000039000007945 */ /* 0x000fe20003800000 */
[----:B------:R2:W-:Y:S01]  /*7bb0*/  STS.U16 [R90+0xa], R3 ;  /* 0x00000a035a007388 */ /* 0x0005e20000000400 */
[----:B------:R-:W-:Y:S01]  /*7bc0*/  UIADD3 UR22, UR19, UR20, URZ ;  /* 0x0000001413167290 */ /* 0x000fe2000fffe03f */
[----:B0-----:R-:W-:-:S02]  /*7bd0*/  PRMT R0, R51, 0x7632, R0 ;  /* 0x0000763233007816 */ /* 0x001fc40000000000 */
[----:B------:R-:W-:Y:S01]  /*7be0*/  STS.U16 [R90], R57 ;  /* 0x000000395a007388 */ /* 0x000fe20000000400 */
[----:B-1----:R-:W-:-:S03]  /*7bf0*/  PRMT R2, R47, 0x7632, R2 ;  /* 0x000076322f027816 */ /* 0x002fc60000000002 */
[----:B------:R0:W-:Y:S01]  /*7c00*/  STS.U16 [R90+0xe], R0 ;  /* 0x00000e005a007388 */ /* 0x0001e20000000400 */
[----:B--2---:R-:W-:-:S03]  /*7c10*/  PRMT R3, R45, 0x7632, R3 ;  /* 0x000076322d037816 */ /* 0x004fc60000000003 */
[----:B------:R-:W-:Y:S04]  /*7c20*/  STS.U16 [R90+0x4], R55 ;  /* 0x000004375a007388 */ /* 0x000fe80000000400 */
[----:B------:R-:W-:Y:S01]  /*7c30*/  STS.U16 [R90+0x8], R53 ;  /* 0x000008355a007388 */ /* 0x000fe20000000400 */
[----:B0-----:R-:W-:-:S03]  /*7c40*/  PRMT R0, R43, 0x7632, R0 ;  /* 0x000076322b007816 */ /* 0x001fc60000000000 */
[----:B------:R-:W-:Y:S04]  /*7c50*/  STS.U16 [R90+0xc], R51 ;  /* 0x00000c335a007388 */ /* 0x000fe80000000400 */
[----:B------:R-:W-:Y:S04]  /*7c60*/  STS.U16 [R90+0x10], R49 ;  /* 0x000010315a007388 */ /* 0x000fe80000000400 */
[----:B------:R-:W-:Y:S04]  /*7c70*/  STS.U16 [R90+0x12], R4 ;  /* 0x000012045a007388 */ /* 0x000fe80000000400 */
        /* <DEDUP_REMOVED lines=9> */
[----:B-1----:R-:W-:-:S03]  /*7d10*/  MOV R3, UR43 ;  /* 0x0000002b00037c02 */ /* 0x002fc60008000f00 */
        /* <DEDUP_REMOVED lines=33> */
.L_x_8120:
[----:B------:R-:W-:Y:S05]  /*7f30*/  BSYNC B0 ;  /* 0x0000000000007941 */ /* 0x000fea0003800000 */
.L_x_8119:
[----:B------:R-:W-:Y:S01]  /*7f40*/  ULDC.64 UR20, c[0x0][0x2e0] ;  /* 0x0000b80000147ab9 */ /* 0x000fe20000000a00 */
[C---:B------:R-:W-:Y:S01]  /*7f50*/  LEA R4, P1, R107.reuse, c[0x0][0x330], 0x1 ;  /* 0x0000cc006b047a11 */ /* 0x040fe200078208ff */
[----:B------:R-:W-:Y:S01]  /*7f60*/  UMOV UR19, UR22 ;  /* 0x0000001600137c82 */ /* 0x000fe20008000000 */
[C---:B------:R-:W-:Y:S01]  /*7f70*/  LOP3.LUT R41, R107.reuse, 0x20, RZ, 0xfc, !PT ;  /* 0x000000206b297812 */ /* 0x040fe200078efcff */
[----:B------:R-:W-:Y:S01]  /*7f80*/  UIMAD.WIDE.U32 UR18, UR16, UR20, UR18 ;  /* 0x00000014101272a5 */ /* 0x000fe2000f8e0012 */
[C---:B------:R-:W-:Y:S01]  /*7f90*/  LEA.HI.X R5, R107.reuse, c[0x0][0x334], R8, 0x1, P1 ;  /* 0x0000cd006b057a11 */ /* 0x040fe200008f0c08 */
[----:B------:R-:W-:Y:S01]  /*7fa0*/  UIMAD UR22, UR17, UR20, URZ ;  /* 0x00000014111672a4 */ /* 0x000fe2000f8e023f */
[C---:B------:R-:W-:Y:S01]  /*7fb0*/  LOP3.LUT R43, R107.reuse, 0x40, RZ, 0xfc, !PT ;  /* 0x000000406b2b7812 */ /* 0x040fe200078efcff */
[----:B------:R-:W-:Y:S01]  /*7fc0*/  UIADD3 UR31, UP0, UR7, UR18, URZ ;  /* 0x00000012071f7290 */ /* 0x000fe2000ff1e03f */
[----:B------:R-:W-:Y:S01]  /*7fd0*/  LOP3.LUT R51, R107, 0xc0, RZ, 0xfc, !PT ;  /* 0x000000c06b337812 */ /* 0x000fe200078efcff */
[----:B------:R-:W-:Y:S01]  /*7fe0*/  USHF.R.S32.HI UR20, URZ, 0x1f, UR7 ;  /* 0x0000001f3f147899 */ /* 0x000fe20008011407 */
[-C--:B------:R-:W-:Y:S01]  /*7ff0*/  ISETP.GE.AND P2, PT, R41, R0.reuse, PT ;  /* 0x000000002900720c */ /* 0x080fe20003f46270 */
[----:B------:R-:W-:Y:S01]  /*8000*/  UIMAD UR18, UR16, UR21, UR22 ;  /* 0x00000015101272a4 */ /* 0x000fe2000f8e0216 */
[----:B------:R-:W-:Y:S01]  /*8010*/  ISETP.GE.AND P6, PT, R51, R0, PT ;  /* 0x000000003300720c */ /* 0x000fe20003fc6270 */
[----:B------:R-:W-:Y:S01]  /*8020*/  BSSY B0, `(.L_x_8121) ;  /* 0x0000086000007945 */ /* 0x000fe20003800000 */
[----:B0-----:R-:W-:Y:S01]  /*8030*/  MOV R6, UR31 ;  /* 0x0000001f00067c02 */ /* 0x001fe20008000f00 */
[----:B------:R-:W-:Y:S01]  /*8040*/  UIADD3.X UR18, UR20, UR18, UR19, UP0, !UPT ;  /* 0x0000001214127290 */ /* 0x000fe200087fe413 */
[----:B------:R-:W-:-:S02]  /*8050*/  LOP3.LUT R45, R107, 0x60, RZ, 0xfc, !PT ;  /* 0x000000606b2d7812 */ /* 0x000fc400078efcff */
[C---:B------:R-:W-:Y:S02]  /*8060*/  LEA R4, P1, R6.reuse, R4, 0x1 ;  /* 0x0000000406047211 */ /* 0x040fe400078208ff */
[C---:B------:R-:W-:Y:S02]  /*8070*/  LOP3.LUT R47, R107.reuse, 0x80, RZ, 0xfc, !PT ;  /* 0x000000806b2f7812 */ /* 0x040fe400078efcff */
[----:B------:R-:W-:Y:S01]  /*8080*/  MOV R7, UR18 ;  /* 0x0000001200077c02 */ /* 0x000fe20008000f00 */
[----:B------:R-:W-:Y:S01]  /*8090*/  UIADD3 UR18, UR9, UR23, URZ ;  /* 0x0000001709127290 */ /* 0x000fe2000fffe03f */
[----:B------:R-:W-:Y:S02]  /*80a0*/  LOP3.LUT R49, R107, 0xa0, RZ, 0xfc, !PT ;  /* 0x000000a06b317812 */ /* 0x000fe400078efcff */
[----:B------:R-:W-:Y:S01]  /*80b0*/  LEA.HI.X R5, R6, R5, R7, 0x1, P1 ;  /* 0x0000000506057211 */ /* 0x000fe200008f0c07 */
[----:B------:R-:W-:Y:S01]  /*80c0*/  FADD.FTZ R7, R59, R110 ;  /* 0x0000006e3b077221 */ /* 0x000fe20000010000 */
[----:B------:R-:W-:-:S02]  /*80d0*/  ISETP.GE.AND P1, PT, R43, R0, PT ;  /* 0x000000002b00720c */ /* 0x000fc40003f26270 */
[C---:B------:R-:W-:Y:S01]  /*80e0*/  LOP3.LUT R53, R107.reuse, 0xe0, RZ, 0xfc, !PT ;  /* 0x000000e06b357812 */ /* 0x040fe200078efcff */
[----:B------:R0:W-:Y:S01]  /*80f0*/  @!P2 STG.E.U16 [R4.64+-0x3c0], R11 ;  /* 0xfffc400b0400a986 */ /* 0x0001e2000c101520 */
[C---:B------:R-:W-:Y:S02]  /*8100*/  LOP3.LUT R55, R107.reuse, 0x100, RZ, 0xfc, !PT ;  /* 0x000001006b377812 */ /* 0x040fe400078efcff */
[----:B------:R-:W-:Y:S01]  /*8110*/  LOP3.LUT R57, R107, 0x120, RZ, 0xfc, !PT ;  /* 0x000001206b397812 */ /* 0x000fe200078efcff */
[----:B------:R-:W-:Y:S01]  /*8120*/  @!P6 STG.E.U16 [R4.64+-0x280], R21 ;  /* 0xfffd80150400e986 */ /* 0x000fe2000c101520 */
[-C--:B------:R-:W-:Y:S02]  /*8130*/  ISETP.GE.AND P3, PT, R45, R0.reuse, PT ;  /* 0x000000002d00720c */ /* 0x080fe40003f66270 */
[-C--:B------:R-:W-:Y:S02]  /*8140*/  ISETP.GE.AND P4, PT, R47, R0.reuse, PT ;  /* 0x000000002f00720c */ /* 0x080fe40003f86270 */
[-C--:B------:R-:W-:Y:S01]  /*8150*/  ISETP.GE.AND P5, PT, R49, R0.reuse, PT ;  /* 0x000000003100720c */ /* 0x080fe20003fa6270 */
[----:B------:R-:W-:Y:S01]  /*8160*/  @!P1 STG.E.U16 [R4.64+-0x380], R13 ;  /* 0xfffc800d04009986 */ /* 0x000fe2000c101520 */
[----:B------:R-:W-:-:S02]  /*8170*/  ISETP.GE.AND P2, PT, R53, R0, PT ;  /* 0x000000003500720c */ /* 0x000fc40003f46270 */
[-C--:B------:R-:W-:Y:S02]  /*8180*/  ISETP.GE.AND P1, PT, R55, R0.reuse, PT ;  /* 0x000000003700720c */ /* 0x080fe40003f26270 */
[----:B------:R-:W-:Y:S02]  /*8190*/  ISETP.GE.AND P6, PT, R57, R0, PT ;  /* 0x000000003900720c */ /* 0x000fe40003fc6270 */
[C---:B------:R-:W-:Y:S01]  /*81a0*/  LOP3.LUT R75, R107.reuse, 0x140, RZ, 0xfc, !PT ;  /* 0x000001406b4b7812 */ /* 0x040fe200078efcff */
[----:B------:R-:W-:Y:S01]  /*81b0*/  @!P3 STG.E.U16 [R4.64+-0x340], R15 ;  /* 0xfffcc00f0400b986 */ /* 0x000fe2000c101520 */
[C---:B------:R-:W-:Y:S02]  /*81c0*/  LOP3.LUT R77, R107.reuse, 0x160, RZ, 0xfc, !PT ;  /* 0x000001606b4d7812 */ /* 0x040fe400078efcff */
[C---:B------:R-:W-:Y:S01]  /*81d0*/  LOP3.LUT R79, R107.reuse, 0x180, RZ, 0xfc, !PT ;  /* 0x000001806b4f7812 */ /* 0x040fe200078efcff */
[----:B------:R-:W-:Y:S01]  /*81e0*/  @!P4 STG.E.U16 [R4.64+-0x300], R17 ;  /* 0xfffd00110400c986 */ /* 0x000fe2000c101520 */
[----:B------:R-:W-:-:S02]  /*81f0*/  LOP3.LUT R81, R107, 0x1a0, RZ, 0xfc, !PT ;  /* 0x000001a06b517812 */ /* 0x000fc400078efcff */
[C---:B------:R-:W-:Y:S01]  /*8200*/  LOP3.LUT R83, R107.reuse, 0x1c0, RZ, 0xfc, !PT ;  /* 0x000001c06b537812 */ /* 0x040fe200078efcff */
[----:B------:R-:W-:Y:S01]  /*8210*/  @!P5 STG.E.U16 [R4.64+-0x2c0], R19 ;  /* 0xfffd40130400d986 */ /* 0x000fe2000c101520 */
[----:B------:R-:W-:Y:S02]  /*8220*/  LOP3.LUT R85, R107, 0x1e0, RZ, 0xfc, !PT ;  /* 0x000001e06b557812 */ /* 0x000fe400078efcff */
[-C--:B------:R-:W-:Y:S01]  /*8230*/  ISETP.GE.AND P5, PT, R77, R0.reuse, PT ;  /* 0x000000004d00720c */ /* 0x080fe20003fa6270 */
[----:B------:R-:W-:Y:S01]  /*8240*/  @!P2 STG.E.U16 [R4.64+-0x240], R23 ;  /* 0xfffdc0170400a986 */ /* 0x000fe2000c101520 */
[-C--:B------:R-:W-:Y:S02]  /*8250*/  ISETP.GE.AND P2, PT, R75, R0.reuse, PT ;  /* 0x000000004b00720c */ /* 0x080fe40003f46270 */
[-C--:B------:R-:W-:Y:S01]  /*8260*/  ISETP.GE.AND P4, PT, R79, R0.reuse, PT ;  /* 0x000000004f00720c */ /* 0x080fe20003f86270 */
[----:B------:R-:W-:Y:S01]  /*8270*/  @!P1 STG.E.U16 [R4.64+-0x200], R25 ;  /* 0xfffe001904009986 */ /* 0x000fe2000c101520 */
[----:B------:R-:W-:-:S02]  /*8280*/  ISETP.GE.AND P3, PT, R81, R0, PT ;  /* 0x000000005100720c */ /* 0x000fc40003f66270 */
[-C--:B------:R-:W-:Y:S01]  /*8290*/  ISETP.GE.AND P1, PT, R83, R0.reuse, PT ;  /* 0x000000005300720c */ /* 0x080fe20003f26270 */
[----:B------:R-:W-:Y:S01]  /*82a0*/  @!P6 STG.E.U16 [R4.64+-0x1c0], R27 ;  /* 0xfffe401b0400e986 */ /* 0x000fe2000c101520 */
[----:B------:R-:W-:Y:S01]  /*82b0*/  ISETP.GE.AND P6, PT, R85, R0, PT ;  /* 0x000000005500720c */ /* 0x000fe20003fc6270 */
[----:B------:R-:W-:Y:S01]  /*82c0*/  FADD.FTZ R0, R7, R60 ;  /* 0x0000003c07007221 */ /* 0x000fe20000010000 */
[----:B------:R-:W-:Y:S01]  /*82d0*/  F2FP.BF16.PACK_AB R59, R60, R59 ;  /* 0x0000003b3c3b723e */ /* 0x000fe200000010ff */
[----:B------:R-:W-:Y:S02]  /*82e0*/  @!P5 STG.E.U16 [R4.64+-0x140], R31 ;  /* 0xfffec01f0400d986 */ /* 0x000fe4000c101520 */
[----:B------:R-:W-:Y:S01]  /*82f0*/  FADD.FTZ R7, R0, R61 ;  /* 0x0000003d00077221 */ /* 0x000fe20000010000 */
[----:B------:R-:W-:Y:S01]  /*8300*/  PRMT R6, R59, 0x7632, R6 ;  /* 0x000076323b067816 */ /* 0x000fe20000000006 */
[----:B------:R-:W-:Y:S01]  /*8310*/  @!P2 STG.E.U16 [R4.64+-0x180], R29 ;  /* 0xfffe801d0400a986 */ /* 0x000fe2000c101520 */
[----:B------:R-:W-:Y:S01]  /*8320*/  F2FP.BF16.PACK_AB R61, R62, R61 ;  /* 0x0000003d3e3d723e */ /* 0x000fe200000010ff */
[----:B------:R-:W-:-:S02]  /*8330*/  FADD.FTZ R0, R7, R62 ;  /* 0x0000003e07007221 */ /* 0x000fc40000010000 */
[----:B------:R-:W-:Y:S01]  /*8340*/  @!P4 STG.E.U16 [R4.64+-0x100], R33 ;  /* 0xffff00210400c986 */ /* 0x000fe2000c101520 */
[----:B------:R-:W-:Y:S01]  /*8350*/  PRMT R9, R61, 0x7632, R9 ;  /* 0x000076323d097816 */ /* 0x000fe20000000009 */
[----:B------:R-:W-:Y:S01]  /*8360*/  FADD.FTZ R7, R0, R63 ;  /* 0x0000003f00077221 */ /* 0x000fe20000010000 */
[----:B------:R-:W-:Y:S01]  /*8370*/  F2FP.BF16.PACK_AB R0, R66, R65 ;  /* 0x000000414200723e */ /* 0x000fe200000010ff */
[----:B------:R-:W-:Y:S01]  /*8380*/  @!P3 STG.E.U16 [R4.64+-0xc0], R35 ;  /* 0xffff40230400b986 */ /* 0x000fe2000c101520 */
[----:B------:R-:W-:Y:S01]  /*8390*/  F2FP.BF16.PACK_AB R63, R64, R63 ;  /* 0x0000003f403f723e */ /* 0x000fe200000010ff */
[----:B------:R-:W-:Y:S01]  /*83a0*/  FADD.FTZ R64, R7, R64 ;  /* 0x0000004007407221 */ /* 0x000fe20000010000 */
[----:B------:R-:W-:Y:S01]  /*83b0*/  PRMT R12, R0, 0x7610, R12 ;  /* 0x00007610000c7816 */ /* 0x000fe2000000000c */
[----:B------:R-:W-:Y:S01]  /*83c0*/  @!P1 STG.E.U16 [R4.64+-0x80], R37 ;  /* 0xffff802504009986 */ /* 0x000fe2000c101520 */
[----:B0-----:R-:W-:Y:S01]  /*83d0*/  PRMT R11, R63, 0x7632, R11 ;  /* 0x000076323f0b7816 */ /* 0x001fe2000000000b */
[----:B------:R-:W-:-:S02]  /*83e0*/  FADD.FTZ R65, R64, R65 ;  /* 0x0000004140417221 */ /* 0x000fc40000010000 */
[----:B------:R0:W-:Y:S02]  /*83f0*/  @!P6 STG.E.U16 [R4.64+-0x40], R39 ;  /* 0xffffc0270400e986 */ /* 0x0001e4000c101520 */
[----:B------:R-:W-:Y:S02]  /*8400*/  FADD.FTZ R66, R65, R66 ;  /* 0x0000004241427221 */ /* 0x000fe40000010000 */
[----:B------:R-:W-:Y:S01]  /*8410*/  BAR.SYNC.DEFER_BLOCKING 0x0 ;  /* 0x0000000000007b1d */ /* 0x000fe20000010000 */
[----:B0-----:R-:W-:Y:S01]  /*8420*/  F2FP.BF16.PACK_AB R4, R68, R67 ;  /* 0x000000434404723e */ /* 0x001fe200000010ff */
[----:B------:R-:W-:Y:S01]  /*8430*/  FADD.FTZ R67, R66, R67 ;  /* 0x0000004342437221 */ /* 0x000fe20000010000 */
[----:B------:R-:W-:Y:S02]  /*8440*/  F2FP.BF16.PACK_AB R5, R70, R69 ;  /* 0x000000454605723e */ /* 0x000fe400000010ff */
[C---:B------:R-:W-:Y:S01]  /*8450*/  PRMT R13, R4.reuse, 0x7610, R13 ;  /* 0x00007610040d7816 */ /* 0x040fe2000000000d */
[----:B------:R-:W-:Y:S01]  /*8460*/  FADD.FTZ R68, R67, R68 ;  /* 0x0000004443447221 */ /* 0x000fe20000010000 */
[----:B------:R-:W-:-:S02]  /*8470*/  PRMT R14, R4, 0x7632, R14 ;  /* 0x00007632040e7816 */ /* 0x000fc4000000000e */
[----:B------:R-:W-:Y:S01]  /*8480*/  F2FP.BF16.PACK_AB R4, R74, R73 ;  /* 0x000000494a04723e */ /* 0x000fe200000010ff */
[----:B------:R-:W-:Y:S01]  /*8490*/  FADD.FTZ R69, R68, R69 ;  /* 0x0000004544457221 */ /* 0x000fe20000010000 */
[----:B------:R-:W-:-:S03]  /*84a0*/  PRMT R15, R5, 0x7632, R15 ;  /* 0x00007632050f7816 */ /* 0x000fc6000000000f */
[----:B------:R-:W-:Y:S01]  /*84b0*/  FADD.FTZ R70, R69, R70 ;  /* 0x0000004645467221 */ /* 0x000fe20000010000 */
[----:B------:R0:W-:Y:S04]  /*84c0*/  STS.U16 [R90+0x2], R6 ;  /* 0x000002065a007388 */ /* 0x0001e80000000400 */
[----:B------:R1:W-:Y:S04]  /*84d0*/  STS.U16 [R90+0xc], R12 ;  /* 0x00000c0c5a007388 */ /* 0x0003e80000000400 */
[----:B------:R-:W-:Y:S01]  /*84e0*/  STS.U16 [R90], R59 ;  /* 0x0000003b5a007388 */ /* 0x000fe20000000400 */
[----:B0-----:R-:W-:-:S02]  /*84f0*/  PRMT R6, R0, 0x7632, R6 ;  /* 0x0000763200067816 */ /* 0x001fc40000000006 */
[----:B------:R-:W-:Y:S01]  /*8500*/  F2FP.BF16.PACK_AB R0, R72, R71 ;  /* 0x000000474800723e */ /* 0x000fe200000010ff */
[----:B------:R-:W-:Y:S01]  /*8510*/  STS.U16 [R90+0x4], R61 ;  /* 0x0000043d5a007388 */ /* 0x000fe20000000400 */
[----:B-1----:R-:W-:Y:S01]  /*8520*/  PRMT R12, R4, 0x7632, R12 ;  /* 0x00007632040c7816 */ /* 0x002fe2000000000c */
[----:B------:R-:W-:Y:S01]  /*8530*/  FADD.FTZ R71, R70, R71 ;  /* 0x0000004746477221 */ /* 0x000fe20000010000 */
[----:B------:R-:W-:Y:S01]  /*8540*/  PRMT R16, R0, 0x7632, R16 ;  /* 0x0000763200107816 */ /* 0x000fe20000000010 */
[----:B------:R-:W-:Y:S02]  /*8550*/  STS.U16 [R90+0x6], R9 ;  /* 0x000006095a007388 */ /* 0x000fe40000000400 */
[----:B------:R-:W-:Y:S02]  /*8560*/  FADD.FTZ R72, R71, R72 ;  /* 0x0000004847487221 */ /* 0x000fe40000010000 */
[----:B------:R-:W-:Y:S02]  /*8570*/  STS.U16 [R90+0x8], R63 ;  /* 0x0000083f5a007388 */ /* 0x000fe40000000400 */
[----:B------:R-:W-:-:S02]  /*8580*/  FADD.FTZ R73, R72, R73 ;  /* 0x0000004948497221 */ /* 0x000fc40000010000 */
[----:B------:R-:W-:Y:S02]  /*8590*/  STS.U16 [R90+0xa], R11 ;  /* 0x00000a0b5a007388 */ /* 0x000fe40000000400 */
[----:B------:R-:W-:Y:S02]  /*85a0*/  FADD.FTZ R110, R73, R74 ;  /* 0x0000004a496e7221 */ /* 0x000fe40000010000 */
[----:B------:R0:W-:Y:S04]  /*85b0*/  STS.U16 [R90+0xe], R6 ;  /* 0x00000e065a007388 */ /* 0x0001e80000000400 */
        /* <DEDUP_REMOVED lines=44> */
.L_x_8122:
[----:B------:R-:W-:Y:S05]  /*8880*/  BSYNC B0 ;  /* 0x0000000000007941 */ /* 0x000fea0003800000 */
.L_x_8121:
        /* <DEDUP_REMOVED lines=22> */
[----:B------:R-:W-:-:S02]  /*89f0*/  UIADD3 UR6, UR6, 0x1, URZ ;  /* 0x0000000106067890 */ /* 0x000fc4000fffe03f */
[----:B------:R-:W-:Y:S01]  /*8a00*/  UIADD3.X UR29, UR29, -0x1, URZ, UP1, !UPT ;  /* 0xffffffff1d1d7890 */ /* 0x000fe20008ffe43f */
[----:B------:R-:W-:Y:S01]  /*8a10*/  LEA.HI.X R3, R4, R3, R5, 0x1, P0 ;  /* 0x0000000304037211 */ /* 0x000fe200000f0c05 */
[----:B------:R-:W-:Y:S01]  /*8a20*/  UIADD3.X UR25, UR25, -0x1, URZ, UP2, !UPT ;  /* 0xffffffff19197890 */ /* 0x000fe200097fe43f */
[-C--:B------:R-:W-:Y:S01]  /*8a30*/  ISETP.GE.AND P0, PT, R49, R0.reuse, PT ;  /* 0x000000003100720c */ /* 0x080fe20003f06270 */
[----:B------:R-:W-:Y:S02]  /*8a40*/  UIADD3.X UR27, UR27, -0x1, URZ, UP3, !UPT ;  /* 0xffffffff1b1b7890 */ /* 0x000fe40009ffe43f */
[----:B------:R0:W-:Y:S01]  /*8a50*/  @!P3 STG.E.U16 [R2.64], R105 ;  /* 0x000000690200b986 */ /* 0x0001e2000c101520 */
        /* <DEDUP_REMOVED lines=25> */
.L_x_8102:
[----:B------:R-:W-:Y:S02]  /*8bf0*/  ISETP.NE.U32.AND P0, PT, RZ, c[0x0][0x328], PT ;  /* 0x0000ca00ff007a0c */ /* 0x000fe40003f05070 */
[----:B------:R-:W-:Y:S02]  /*8c00*/  ISETP.NE.U32.AND P2, PT, RZ, c[0x0][0x348], PT ;  /* 0x0000d200ff007a0c */ /* 0x000fe40003f45070 */
[----:B------:R-:W-:Y:S02]  /*8c10*/  ISETP.NE.AND.EX P1, PT, RZ, c[0x0][0x32c], PT, P0 ;  /* 0x0000cb00ff007a0c */ /* 0x000fe40003f25300 */
[----:B------:R-:W-:-:S11]  /*8c20*/  ISETP.NE.AND.EX P0, PT, RZ, c[0x0][0x34c], PT, P2 ;  /* 0x0000d300ff007a0c */ /* 0x000fd60003f05320 */
[----:B------:R-:W-:Y:S05]  /*8c30*/  @!P1 BRA `(.L_x_8124) ;  /* 0x0000016000009947 */ /* 0x000fea0003800000 */
[----:B------:R-:W3:Y:S01]  /*8c40*/  SHFL.DOWN P1, R3, R112, 0x1, 0x1f ;  /* 0x08201f0070037f89 */ /* 0x000ee20000020000 */
[----:B------:R-:W-:Y:S03]  /*8c50*/  BSSY B0, `(.L_x_8124) ;  /* 0x0000014000007945 */ /* 0x000fe60003800000 */
[----:B0-----:R-:W0:Y:S01]  /*8c60*/  S2R R4, SR_LANEID ;  /* 0x0000000000047919 */ /* 0x001e220000000000 */
[----:B---3--:R-:W-:Y:S01]  /*8c70*/  @P1 FADD R3, R3, R112 ;  /* 0x0000007003031221 */ /* 0x008fe20000000000 */
[----:B0-----:R-:W-:-:S04]  /*8c80*/  ISETP.NE.AND P2, PT, R4, RZ, PT ;  /* 0x000000ff0400720c */ /* 0x001fc80003f45270 */
[----:B------:R-:W0:Y:S04]  /*8c90*/  SHFL.DOWN P1, R0, R3, 0x2, 0x1f ;  /* 0x08401f0003007f89 */ /* 0x000e280000020000 */
[----:B------:R-:W3:Y:S01]  /*8ca0*/  S2R R4, SR_TID.X ;  /* 0x0000000000047919 */ /* 0x000ee20000002100 */
[----:B0-----:R-:W-:-:S05]  /*8cb0*/  @P1 FADD R0, R3, R0 ;  /* 0x0000000003001221 */ /* 0x001fca0000000000 */
[----:B------:R-:W0:Y:S02]  /*8cc0*/  SHFL.DOWN P1, R5, R0, 0x4, 0x1f ;  /* 0x08801f0000057f89 */ /* 0x000e240000020000 */
[----:B0-----:R-:W-:-:S05]  /*8cd0*/  @P1 FADD R5, R0, R5 ;  /* 0x0000000500051221 */ /* 0x001fca0000000000 */
[----:B------:R-:W0:Y:S02]  /*8ce0*/  SHFL.DOWN P1, R2, R5, 0x8, 0x1f ;  /* 0x09001f0005027f89 */ /* 0x000e240000020000 */
[----:B0-----:R-:W-:-:S05]  /*8cf0*/  @P1 FADD R2, R5, R2 ;  /* 0x0000000205021221 */ /* 0x001fca0000000000 */
[----:B------:R-:W0:Y:S02]  /*8d00*/  SHFL.DOWN P1, R7, R2, 0x10, 0x1f ;  /* 0x0a001f0002077f89 */ /* 0x000e240000020000 */
[----:B0-----:R-:W-:Y:S01]  /*8d10*/  @P1 FADD R7, R2, R7 ;  /* 0x0000000702071221 */ /* 0x001fe20000000000 */
[----:B---3--:R-:W-:-:S04]  /*8d20*/  ISETP.NE.AND P1, PT, R4, RZ, PT ;  /* 0x000000ff0400720c */ /* 0x008fc80003f25270 */
[----:B------:R0:W-:Y:S04]  /*8d30*/  @!P2 STS [0x434], R7 ;  /* 0x00043407ff00a388 */ /* 0x0001e80000000800 */
[----:B------:R-:W-:Y:S06]  /*8d40*/  BAR.SYNC.DEFER_BLOCKING 0x0 ;  /* 0x0000000000007b1d */ /* 0x000fec0000010000 */
[----:B------:R-:W-:Y:S05]  /*8d50*/  @P1 BRA `(.L_x_8125) ;  /* 0x0000003000001947 */ /* 0x000fea0003800000 */
[----:B0-----:R-:W-:Y:S02]  /*8d60*/  MOV R2, UR12 ;  /* 0x0000000c00027c02 */ /* 0x001fe40008000f00 */
[----:B------:R-:W-:-:S05]  /*8d70*/  MOV R3, UR13 ;  /* 0x0000000d00037c02 */ /* 0x000fca0008000f00 */
[----:B------:R0:W-:Y:S02]  /*8d80*/  RED.E.ADD.F32.FTZ.RN.STRONG.GPU [R2.64], R7 ;  /* 0x000000070200798e */ /* 0x0001e4000c10e7a0 */
.L_x_8125:
[----:B0-----:R-:W-:Y:S05]  /*8d90*/  BSYNC B0 ;  /* 0x0000000000007941 */ /* 0x001fea0003800000 */
.L_x_8124:
        /* <DEDUP_REMOVED lines=8> */
[----:B------:R-:W0:Y:S02]  /*8e20*/  SHFL.DOWN P0, R0, R3, 0x2, 0x1f ;  /* 0x08401f0003007f89 */ /* 0x000e240000000000 */
[----:B0-----:R-:W-:-:S05]  /*8e30*/  @P0 FADD R0, R3, R0 ;  /* 0x0000000003000221 */ /* 0x001fca0000000000 */
[----:B------:R-:W0:Y:S02]  /*8e40*/  SHFL.DOWN P0, R5, R0, 0x4, 0x1f ;  /* 0x08801f0000057f89 */ /* 0x000e240000000000 */
[----:B0-----:R-:W-:-:S05]  /*8e50*/  @P0 FADD R5, R0, R5 ;  /* 0x0000000500050221 */ /* 0x001fca0000000000 */
[----:B------:R-:W0:Y:S02]  /*8e60*/  SHFL.DOWN P0, R2, R5, 0x8, 0x1f ;  /* 0x09001f0005027f89 */ /* 0x000e240000000000 */
[----:B0-----:R-:W-:-:S05]  /*8e70*/  @P0 FADD R2, R5, R2 ;  /* 0x0000000205020221 */ /* 0x001fca0000000000 */
[----:B------:R-:W0:Y:S02]  /*8e80*/  SHFL.DOWN P0, R7, R2, 0x10, 0x1f ;  /* 0x0a001f0002077f89 */ /* 0x000e240000000000 */
[----:B0-----:R-:W-:Y:S01]  /*8e90*/  @P0 FADD R7, R2, R7 ;  /* 0x0000000702070221 */ /* 0x001fe20000000000 */
[----:B----4-:R-:W-:-:S04]  /*8ea0*/  ISETP.NE.AND P0, PT, R13, RZ, PT ;  /* 0x000000ff0d00720c */ /* 0x010fc80003f05270 */
[----:B------:R0:W-:Y:S04]  /*8eb0*/  @!P1 STS [0x434], R7 ;  /* 0x00043407ff009388 */ /* 0x0001e80000000800 */
[----:B------:R-:W-:Y:S06]  /*8ec0*/  BAR.SYNC.DEFER_BLOCKING 0x0 ;  /* 0x0000000000007b1d */ /* 0x000fec0000010000 */
[----:B------:R-:W-:Y:S05]  /*8ed0*/  @P0 BRA `(.L_x_8128) ;  /* 0x0000006000000947 */ /* 0x000fea0003800000 */
[----:B0-----:R-:W-:Y:S02]  /*8ee0*/  MOV R2, UR14 ;  /* 0x0000000e00027c02 */ /* 0x001fe40008000f00 */
[----:B------:R-:W-:-:S05]  /*8ef0*/  MOV R3, UR15 ;  /* 0x0000000f00037c02 */ /* 0x000fca0008000f00 */
[----:B------:R0:W-:Y:S01]  /*8f00*/  RED.E.ADD.F32.FTZ.RN.STRONG.GPU [R2.64], R7 ;  /* 0x000000070200798e */ /* 0x0001e2000c10e7a0 */
[----:B------:R-:W-:Y:S01]  /*8f10*/  HFMA2.MMA R13, -RZ, RZ, 0, 0 ;  /* 0x00000000ff0d7435 */ /* 0x000fe200000001ff */
[----:B------:R-:W-:Y:S05]  /*8f20*/  BRA `(.L_x_8128) ;  /* 0x0000001000007947 */ /* 0x000fea0003800000 */
.L_x_8127:
[----:B------:R-:W3:Y:S02]  /*8f30*/  S2R R13, SR_TID.X ;  /* 0x00000000000d7919 */ /* 0x000ee40000002100 */
.L_x_8128:
[----:B0-----:R-:W-:Y:S05]  /*8f40*/  BSYNC B0 ;  /* 0x0000000000007941 */ /* 0x001fea0003800000 */
.L_x_8126:
[----:B---3--:R-:W-:-:S13]  /*8f50*/  ISETP.GE.AND P0, PT, R13, c[0x0][0x16c], PT ;  /* 0x00005b000d007a0c */ /* 0x008fda0003f06270 */
[----:B------:R-:W-:Y:S05]  /*8f60*/  @P0 EXIT ;  /* 0x000000000000094d */ /* 0x000fea0003800000 */
[----:B------:R-:W-:Y:S01]  /*8f70*/  ULDC.64 UR12, c[0x0][0x1b8] ;  /* 0x00006e00000c7ab9 */ /* 0x000fe20000000a00 */
[----:B------:R-:W-:Y:S01]  /*8f80*/  BSSY B0, `(.L_x_8129) ;  /* 0x0000062000007945 */ /* 0x000fe20003800000 */
[----:B--2---:R-:W-:Y:S02]  /*8f90*/  UIMAD UR4, UR17, UR12, URZ ;  /* 0x0000000c110472a4 */ /* 0x004fe4000f8e023f */
[----:B------:R-:W-:Y:S02]  /*8fa0*/  ULDC.64 UR8, c[0x0][0x2a8] ;  /* 0x0000aa0000087ab9 */ /* 0x000fe40000000a00 */
[----:B------:R-:W-:Y:S02]  /*8fb0*/  UIMAD UR13, UR16, UR13, UR4 ;  /* 0x0000000d100d72a4 */ /* 0x000fe4000f8e0204 */
[----:B------:R-:W-:Y:S02]  /*8fc0*/  ULDC.64 UR10, c[0x0][0x198] ;  /* 0x00006600000a7ab9 */ /* 0x000fe40000000a00 */
[----:B------:R-:W-:-:S02]  /*8fd0*/  UIMAD UR4, UR17, UR8, URZ ;  /* 0x00000008110472a4 */ /* 0x000fc4000f8e023f */
[----:B-1----:R-:W-:Y:S02]  /*8fe0*/  UIMAD UR5, UR17, UR10, URZ ;  /* 0x0000000a110572a4 */ /* 0x002fe4000f8e023f */
[----:B------:R-:W-:Y:S02]  /*8ff0*/  UIMAD.WIDE.U32 UR6, UR16, UR12, URZ ;  /* 0x0000000c100672a5 */ /* 0x000fe4000f8e003f */
[----:B------:R-:W-:Y:S02]  /*9000*/  UIMAD.WIDE.U32 UR20, UR16, UR8, URZ ;  /* 0x00000008101472a5 */ /* 0x000fe4000f8e003f */
[----:B------:R-:W-:Y:S02]  /*9010*/  UIMAD UR12, UR16, UR9, UR4 ;  /* 0x00000009100c72a4 */ /* 0x000fe4000f8e0204 */
[----:B------:R-:W-:Y:S02]  /*9020*/  UIMAD.WIDE.U32 UR8, UR16, UR10, URZ ;  /* 0x0000000a100872a5 */ /* 0x000fe4000f8e003f */
[----:B------:R-:W-:-:S02]  /*9030*/  UIMAD UR14, UR16, UR11, UR5 ;  /* 0x0000000b100e72a4 */ /* 0x000fc4000f8e0205 */
[----:B------:R-:W-:Y:S02]  /*9040*/  ULDC.64 UR18, c[0x0][0x288] ;  /* 0x0000a20000127ab9 */ /* 0x000fe40000000a00 */
[----:B------:R-:W-:Y:S02]  /*9050*/  ULDC.64 UR10, c[0x0][0x2c8] ;  /* 0x0000b200000a7ab9 */ /* 0x000fe40000000a00 */
[----:B------:R-:W-:Y:S02]  /*9060*/  UIMAD UR4, UR17, UR10, URZ ;  /* 0x0000000a110472a4 */ /* 0x000fe4000f8e023f */
[----:B------:R-:W-:Y:S02]  /*9070*/  UIMAD UR17, UR17, UR18, URZ ;  /* 0x00000012111172a4 */ /* 0x000fe4000f8e023f */
[----:B------:R-:W-:Y:S02]  /*9080*/  UIMAD.WIDE.U32 UR22, UR16, UR10, URZ ;  /* 0x0000000a101672a5 */ /* 0x000fe4000f8e003f */
[----:B------:R-:W-:-:S02]  /*9090*/  UIMAD UR11, UR16, UR11, UR4 ;  /* 0x0000000b100b72a4 */ /* 0x000fc4000f8e0204 */
[----:B------:R-:W-:Y:S02]  /*90a0*/  UIMAD.WIDE.U32 UR4, UR16, UR18, URZ ;  /* 0x00000012100472a5 */ /* 0x000fe4000f8e003f */
[----:B------:R-:W-:Y:S02]  /*90b0*/  UIMAD UR10, UR16, UR19, UR17 ;  /* 0x00000013100a72a4 */ /* 0x000fe4000f8e0211 */
[----:B------:R-:W-:Y:S02]  /*90c0*/  UIADD3 UR13, UR7, UR13, URZ ;  /* 0x0000000d070d7290 */ /* 0x000fe4000fffe03f */
[----:B------:R-:W-:Y:S02]  /*90d0*/  UIADD3 UR12, UR21, UR12, URZ ;  /* 0x0000000c150c7290 */ /* 0x000fe4000fffe03f */
[----:B------:R-:W-:Y:S02]  /*90e0*/  UIADD3 UR14, UR9, UR14, URZ ;  /* 0x0000000e090e7290 */ /* 0x000fe4000fffe03f */
[----:B------:R-:W-:-:S02]  /*90f0*/  UIADD3 UR11, UR23, UR11, URZ ;  /* 0x0000000b170b7290 */ /* 0x000fc4000fffe03f */
[----:B------:R-:W-:Y:S02]  /*9100*/  UIADD3 UR10, UR5, UR10, URZ ;  /* 0x0000000a050a7290 */ /* 0x000fe4000fffe03f */
.L_x_8130:
[----:B0-----:R-:W0:Y:S01]  /*9110*/  LDS.64 R14, [R13.X8+0x2980] ;  /* 0x002980000d0e7984 */ /* 0x001e220000008a00 */
[----:B------:R-:W-:Y:S02]  /*9120*/  SHF.R.S32.HI R0, RZ, 0x1f, R13 ;  /* 0x0000001fff007819 */ /* 0x000fe4000001140d */
[----:B------:R-:W-:Y:S01]  /*9130*/  MOV R2, UR4 ;  /* 0x0000000400027c02 */ /* 0x000fe20008000f00 */
[----:B------:R-:W1:Y:S01]  /*9140*/  LDS.64 R16, [R13.X8+0x3180] ;  /* 0x003180000d107984 */ /* 0x000e620000008a00 */
[----:B------:R-:W-:Y:S02]  /*9150*/  MOV R8, UR6 ;  /* 0x0000000600087c02 */ /* 0x000fe40008000f00 */
[----:B------:R-:W-:Y:S02]  /*9160*/  MOV R5, UR10 ;  /* 0x0000000a00057c02 */ /* 0x000fe40008000f00 */
[----:B------:R-:W-:Y:S01]  /*9170*/  MOV R4, R2 ;  /* 0x0000000200047202 */ /* 0x000fe20000000f00 */
[----:B------:R-:W-:Y:S01]  /*9180*/  IMAD R2, R0, c[0x0][0x290], RZ ;  /* 0x0000a40000027a24 */ /* 0x000fe200078e02ff */
[----:B------:R-:W-:-:S02]  /*9190*/  MOV R7, UR13 ;  /* 0x0000000d00077c02 */ /* 0x000fc40008000f00 */
[----:B------:R-:W-:Y:S01]  /*91a0*/  MOV R6, R8 ;  /* 0x0000000800067202 */ /* 0x000fe20000000f00 */
[----:B------:R-:W-:Y:S01]  /*91b0*/  IMAD R8, R0, c[0x0][0x1c0], RZ ;  /* 0x0000700000087a24 */ /* 0x000fe200078e02ff */
[----:B------:R-:W-:Y:S01]  /*91c0*/  MOV R3, UR5 ;  /* 0x0000000500037c02 */ /* 0x000fe20008000f00 */
[C---:B------:R-:W-:Y:S01]  /*91d0*/  IMAD.WIDE.U32 R4, R13.reuse, c[0x0][0x290], R4 ;  /* 0x0000a4000d047a25 */ /* 0x040fe200078e0004 */
[----:B------:R-:W-:Y:S01]  /*91e0*/  MOV R9, UR7 ;  /* 0x0000000700097c02 */ /* 0x000fe20008000f00 */
[----:B------:R-:W-:Y:S02]  /*91f0*/  YIELD ;  /* 0x0000000000007946 */ /* 0x000fe40003800000 */
        /* <DEDUP_REMOVED lines=12> */
[----:B------:R-:W-:Y:S01]  /*92c0*/  MOV R6, UR20 ;  /* 0x0000001400067c02 */ /* 0x000fe20008000f00 */
[C---:B------:R-:W-:Y:S01]  /*92d0*/  IMAD R12, R0.reuse, c[0x0][0x2b0], RZ ;  /* 0x0000ac00000c7a24 */ /* 0x040fe200078e02ff */
[----:B------:R-:W-:Y:S01]  /*92e0*/  MOV R10, UR8 ;  /* 0x00000008000a7c02 */ /* 0x000fe20008000f00 */
[----:B------:R-:W-:Y:S01]  /*92f0*/  IMAD R20, R0, c[0x0][0x1a0], RZ ;  /* 0x0000680000147a24 */ /* 0x000fe200078e02ff */
[----:B------:R-:W-:-:S02]  /*9300*/  MOV R5, UR12 ;  /* 0x0000000c00057c02 */ /* 0x000fc40008000f00 */
[----:B------:R-:W-:Y:S01]  /*9310*/  MOV R4, R6 ;  /* 0x0000000600047202 */ /* 0x000fe20000000f00 */
[C---:B0-----:R-:W-:Y:S01]  /*9320*/  IMAD R3, R13.reuse, c[0x0][0x2b4], R12 ;  /* 0x0000ad000d037a24 */ /* 0x041fe200078e020c */
[----:B------:R-:W-:Y:S01]  /*9330*/  MOV R7, UR21 ;  /* 0x0000001500077c02 */ /* 0x000fe20008000f00 */
[C---:B--2---:R-:W-:Y:S01]  /*9340*/  IMAD R9, R13.reuse, c[0x0][0x1a4], R20 ;  /* 0x000069000d097a24 */ /* 0x044fe200078e0214 */
[----:B------:R-:W-:Y:S01]  /*9350*/  MOV R7, UR14 ;  /* 0x0000000e00077c02 */ /* 0x000fe20008000f00 */
[----:B------:R-:W-:Y:S01]  /*9360*/  IMAD.WIDE.U32 R4, R13, c[0x0][0x2b0], R4 ;  /* 0x0000ac000d047a25 */ /* 0x000fe200078e0004 */
[----:B------:R-:W-:Y:S02]  /*9370*/  MOV R6, R10 ;  /* 0x0000000a00067202 */ /* 0x000fe40000000f00 */
[----:B------:R-:W-:Y:S02]  /*9380*/  MOV R11, UR9 ;  /* 0x00000009000b7c02 */ /* 0x000fe40008000f00 */
[----:B------:R-:W-:Y:S01]  /*9390*/  IADD3 R3, R5, R3, RZ ;  /* 0x0000000305037210 */ /* 0x000fe20007ffe0ff */
[----:B------:R-:W-:Y:S01]  /*93a0*/  IMAD.WIDE.U32 R6, R13, c[0x0][0x1a0], R6 ;  /* 0x000068000d067a25 */ /* 0x000fe200078e0006 */
[----:B------:R-:W-:-:S04]  /*93b0*/  LEA R2, P0, R4, c[0x0][0x318], 0x3 ;  /* 0x0000c60004027a11 */ /* 0x000fc800078018ff */
        /* <DEDUP_REMOVED lines=8> */
[----:B------:R0:W-:Y:S04]  /*9440*/  RED.E.ADD.F32.FTZ.RN.STRONG.GPU [R2.64], R11 ;  /* 0x0000000b0200798e */ /* 0x0001e8000c10e7a0 */
[----:B------:R0:W-:Y:S04]  /*9450*/  RED.E.ADD.F32.FTZ.RN.STRONG.GPU [R2.64+0x4], R19 ;  /* 0x000004130200798e */ /* 0x0001e8000c10e7a0 */
[----:B------:R-:W2:Y:S01]  /*9460*/  LDG.E.64 R8, [R8.64] ;  /* 0x0000002008087981 */ /* 0x000ea2000c1e1b00 */
[----:B------:R-:W-:Y:S01]  /*9470*/  MOV R4, UR22 ;  /* 0x0000001600047c02 */ /* 0x000fe20008000f00 */
[----:B------:R-:W-:Y:S01]  /*9480*/  IMAD R0, R0, c[0x0][0x2d0], RZ ;  /* 0x0000b40000007a24 */ /* 0x000fe200078e02ff */
[----:B------:R-:W-:-:S02]  /*9490*/  MOV R7, UR11 ;  /* 0x0000000b00077c02 */ /* 0x000fc40008000f00 */
[----:B------:R-:W-:Y:S02]  /*94a0*/  MOV R6, R4 ;  /* 0x0000000400067202 */ /* 0x000fe40000000f00 */
[----:B------:R-:W-:Y:S01]  /*94b0*/  MOV R5, UR23 ;  /* 0x0000001700057c02 */ /* 0x000fe20008000f00 */
[C---:B------:R-:W-:Y:S02]  /*94c0*/  IMAD R5, R13.reuse, c[0x0][0x2d4], R0 ;  /* 0x0000b5000d057a24 */ /* 0x040fe400078e0200 */
[C---:B------:R-:W-:Y:S01]  /*94d0*/  IMAD.WIDE.U32 R6, R13.reuse, c[0x0][0x2d0], R6 ;  /* 0x0000b4000d067a25 */ /* 0x040fe200078e0006 */
[----:B------:R-:W-:-:S04]  /*94e0*/  IADD3 R13, R13, c[0x0][0x0], RZ ;  /* 0x000000000d0d7a10 */ /* 0x000fc80007ffe0ff */
[----:B------:R-:W-:Y:S02]  /*94f0*/  IADD3 R5, R7, R5, RZ ;  /* 0x0000000507057210 */ /* 0x000fe40007ffe0ff */
[----:B------:R-:W-:-:S04]  /*9500*/  LEA R4, P0, R6, c[0x0][0x320], 0x3 ;  /* 0x0000c80006047a11 */ /* 0x000fc800078018ff */
        /* <DEDUP_REMOVED lines=9> */
[----:B------:R-:W-:Y:S05]  /*95a0*/  BSYNC B0 ;  /* 0x0000000000007941 */ /* 0x000fea0003800000 */
.L_x_8129:
[----:B------:R-:W-:Y:S05]  /*95b0*/  EXIT ;  /* 0x000000000000794d */ /* 0x000fea0003800000 */
.L_x_8131:
        /* <DEDUP_REMOVED lines=12> */
.L_x_14688:


//--------------------- .text._Z25selective_scan_bwd_kernelI32Selective_Scan_bwd_kernel_traitsILi32ELi16ELb0ELb0ELb0ELb0ELb1EN3c108BFloat16ENS1_7complexIfEEEEv12SSMParamsBwd --------------------------
	.section	.text._Z25selective_scan_bwd_kernelI32Selective_Scan_bwd_kernel_traitsILi32ELi16ELb0ELb0ELb0ELb0ELb1EN3c108BFloat16ENS1_7complexIfEEEEv12SSMParamsBwd,"ax",@progbits
	.sectioninfo	@"SHI_REGISTERS=224"
	.align	128
        .global         _Z25selective_scan_bwd_kernelI32Selective_Scan_bwd_kernel_traitsILi32ELi16ELb0ELb0ELb0ELb0ELb1EN3c108BFloat16ENS1_7complexIfEEEEv12SSMParamsBwd
        .type           _Z25selective_scan_bwd_kernelI32Selective_Scan_bwd_kernel_traitsILi32ELi16ELb0ELb0ELb0ELb0ELb1EN3c108BFloat16ENS1_7complexIfEEEEv12SSMParamsBwd,@function
        .size           _Z25selective_scan_bwd_kernelI32Selective_Scan_bwd_kernel_traitsILi32ELi16ELb0ELb0ELb0ELb0ELb1EN3c108BFloat16ENS1_7complexIfEEEEv12SSMParamsBwd,(.L_x_14689 - _Z25selective_scan_bwd_kernelI32Selective_Scan_bwd_kernel_traitsILi32ELi16ELb0ELb0ELb0ELb0ELb1EN3c108BFloat16ENS1_7complexIfEEEEv12SSMParamsBwd)
        .other          _Z25selective_scan_bwd_kernelI32Selective_Scan_bwd_kernel_traitsILi32ELi16ELb0ELb0ELb0ELb0ELb1EN3c108BFloat16ENS1_7complexIfEEEEv12SSMParamsBwd,@"STO_CUDA_ENTRY STV_DEFAULT"
_Z25selective_scan_bwd_kernelI32Selective_Scan_bwd_kernel_traitsILi32ELi16ELb0ELb0ELb0ELb0ELb1EN3c108BFloat16ENS1_7complexIfEEEEv12SSMParamsBwd:
.text._Z25selective_scan_bwd_kernelI32Selective_Scan_bwd_kernel_traitsILi32ELi16ELb0ELb0ELb0ELb0ELb1EN3c108BFloat16ENS1_7complexIfEEEEv12SSMParamsBwd:
        /* <DEDUP_REMOVED lines=53> */
[----:B------:R-:W-:Y:S02]  /*0350*/  ULDC.64 UR18, c[0x0][0x1d8] ;  /* 0x0000760000127ab9 */ /* 0x000fe40000000a00 */
[----:B------:R-:W-:Y:S02]  /*0360*/  UMOV UR7, URZ ;  /* 0x0000003f00077c82 */ /* 0x000fe40008000000 */
[----:B------:R-:W-:Y:S02]  /*0370*/  @UP2 ULEA.HI.X UR7, UR26, UR21, UR27, 0x2, UP1 ;  /* 0x000000151a072291 */ /* 0x000fe400088f141b */
[----:B------:R-:W-:Y:S02]  /*0380*/  UIMAD UR15, UR27, UR18, URZ ;  /* 0x000000121b0f72a4 */ /* 0x000fe4000f8e023f */
[----:B------:R-:W-:Y:S02]  /*0390*/  ULDC.64 UR20, c[0x0][0x1e8] ;  /* 0x00007a0000147ab9 */ /* 0x000fe40000000a00 */
[----:B------:R-:W-:-:S02]  /*03a0*/  UIADD3 UR11, UR11, UR14, URZ ;  /* 0x0000000e0b0b7290 */ /* 0x000fc4000fffe03f */
[----:B------:R-:W-:Y:S02]  /*03b0*/  UIADD3 UR13, UR13, UR16, URZ ;  /* 0x000000100d0d7290 */ /* 0x000fe4000fffe03f */
[----:B------:R-:W-:Y:S02]  /*03c0*/  UIMAD UR17, UR27, UR20, URZ ;  /* 0x000000141b1172a4 */ /* 0x000fe4000f8e023f */
[----:B------:R-:W-:Y:S02]  /*03d0*/  UIMAD UR22, UR26, UR19, UR15 ;  /* 0x000000131a1672a4 */ /* 0x000fe4000f8e020f */
[----:B------:R-:W-:Y:S02]  /*03e0*/  UIMAD.WIDE.U32 UR14, UR26, UR18, UR10 ;  /* 0x000000121a0e72a5 */ /* 0x000fe4000f8e000a */
[----:B------:R-:W-:Y:S02]  /*03f0*/  ULDC UR28, c[0x0][0x174] ;  /* 0x00005d00001c7ab9 */ /* 0x000fe40000000800 */
[----:B------:R-:W-:-:S02]  /*0400*/  UIMAD.WIDE.U32 UR18, UR26, UR20, UR12 ;  /* 0x000000141a1272a5 */ /* 0x000fc4000f8e000c */
[----:B------:R-:W-:Y:S02]  /*0410*/  ULEA UR20, UR28, 0xfffffe00, 0x9 ;  /* 0xfffffe001c147891 */ /* 0x000fe4000f8e483f */
[----:B------:R-:W-:Y:S02]  /*0420*/  UIMAD UR23, UR26, UR21, UR17 ;  /* 0x000000151a1772a4 */ /* 0x000fe4000f8e0211 */
[----:B------:R-:W-:Y:S02]  /*0430*/  USHF.R.S32.HI UR21, URZ, 0x1f, UR20 ;  /* 0x0000001f3f157899 */ /* 0x000fe40008011414 */
[----:B------:R-:W-:Y:S02]  /*0440*/  ULDC.64 UR16, c[0x0][0x280] ;  /* 0x0000a00000107ab9 */ /* 0x000fe40000000a00 */
[----:B------:R-:W-:Y:S02]  /*0450*/  UIADD3 UR36, UP1, UR20, UR14, URZ ;  /* 0x0000000e14247290 */ /* 0x000fe4000ff3e03f */
[----:B------:R-:W-:-:S02]  /*0460*/  UIMAD UR25, UR27, UR16, URZ ;  /* 0x000000101b1972a4 */ /* 0x000fc4000f8e023f */
[----:B------:R-:W-:Y:S02]  /*0470*/  UIADD3 UR5, UR5, UR24, URZ ;  /* 0x0000001805057290 */ /* 0x000fe4000fffe03f */
[----:B------:R-:W-:Y:S02]  /*0480*/  ULDC.64 UR12, c[0x0][0x240] ;  /* 0x00009000000c7ab9 */ /* 0x000fe40000000a00 */
[----:B------:R-:W-:Y:S02]  /*0490*/  UIADD3.X UR14, UR21, UR15, UR22, UP1, !UPT ;  /* 0x0000000f150e7290 */ /* 0x000fe40008ffe416 */
[----:B------:R-:W-:Y:S02]  /*04a0*/  UIMAD UR25, UR26, UR17, UR25 ;  /* 0x000000111a1972a4 */ /* 0x000fe4000f8e0219 */
[----:B------:R-:W-:Y:S02]  /*04b0*/  ULEA UR37, UP1, UR36, UR12, 0x1 ;  /* 0x0000000c24257291 */ /* 0x000fe4000f82083f */
[----:B------:R-:W-:-:S02]  /*04c0*/  UIMAD.WIDE.U32 UR16, UR26, UR16, UR4 ;  /* 0x000000101a1072a5 */ /* 0x000fc4000f8e0004 */
[----:B------:R-:W-:Y:S02]  /*04d0*/  UIADD3 UR34, UP2, UR20, UR18, URZ ;  /* 0x0000001214227290 */ /* 0x000fe4000ff5e03f */
[----:B------:R-:W-:Y:S02]  /*04e0*/  ULEA.HI.X UR36, UR36, UR13, UR14, 0x1, UP1 ;  /* 0x0000000d24247291 */ /* 0x000fe400088f0c0e */
[----:B------:R-:W-:Y:S02]  /*04f0*/  UIADD3 UR20, UP1, UR20, UR16, URZ ;  /* 0x0000001014147290 */ /* 0x000fe4000ff3e03f */
[----:B------:R-:W-:Y:S02]  /*0500*/  ULDC.64 UR12, c[0x0][0x308] ;  /* 0x0000c200000c7ab9 */ /* 0x000fe40000000a00 */
[----:B------:R-:W-:Y:S02]  /*0510*/  ULDC.64 UR10, c[0x0][0x248] ;  /* 0x00009200000a7ab9 */ /* 0x000fe40000000a00 */
[----:B------:R-:W-:-:S02]  /*0520*/  UIADD3.X UR30, UR21, UR17, UR25, UP1, !UPT ;  /* 0x00000011151e7290 */ /* 0x000fc40008ffe419 */
[----:B------:R-:W-:Y:S02]  /*0530*/  UIADD3.X UR18, UR21, UR19, UR23, UP2, !UPT ;  /* 0x0000001315127290 */ /* 0x000fe400097fe417 */
[----:B------:R-:W-:Y:S02]  /*0540*/  ULEA UR31, UP1, UR20, UR12, 0x1 ;  /* 0x0000000c141f7291 */ /* 0x000fe4000f82083f */
[----:B------:R-:W-:Y:S02]  /*0550*/  ULEA UR35, UP2, UR34, UR10, 0x1 ;  /* 0x0000000a22237291 */ /* 0x000fe4000f84083f */
[----:B------:R-:W-:Y:S02]  /*0560*/  ULEA.HI.X UR30, UR20, UR13, UR30, 0x1, UP1 ;  /* 0x0000000d141e7291 */ /* 0x000fe400088f0c1e */
[----:B------:R-:W-:Y:S02]  /*0570*/  ULDC UR10, c[0x0][0x164] ;  /* 0x00005900000a7ab9 */ /* 0x000fe40000000800 */
        /* <DEDUP_REMOVED lines=26> */
[----:B---3--:R-:W-:-:S02]  /*0720*/  SHF.L.U32 R0, R50, 0x4, RZ ;  /* 0x0000000432007819 */ /* 0x008fc400000006ff */
[----:B------:R-:W-:Y:S02]  /*0730*/  LOP3.LUT R201, R50, 0x1f, RZ, 0xc0, !PT ;  /* 0x0000001f32c97812 */ /* 0x000fe400078ec0ff */
[----:B------:R-:W-:-:S04]  /*0740*/  LOP3.LUT R3, R0, 0xfffffe00, RZ, 0xc0, !PT ;  /* 0xfffffe0000037812 */ /* 0x000fc800078ec0ff */
[----:B------:R-:W-:-:S04]  /*0750*/  LOP3.LUT R48, R3, 0x1f, R50, 0xf8, !PT ;  /* 0x0000001f03307812 */ /* 0x000fc800078ef832 */
[----:B----4-:R-:W-:Y:S02]  /*0760*/  SHF.R.S32.HI R47, RZ, 0x1f, R48 ;  /* 0x0000001fff2f7819 */ /* 0x010fe40000011430 */
.L_x_8158:
[----:B------:R-:W-:Y:S01]  /*0770*/  ULDC UR29, c[0x0][0x174] ;  /* 0x00005d00001d7ab9 */ /* 0x000fe20000000800 */
[----:B------:R-:W-:Y:S01]  /*0780*/  BAR.SYNC.DEFER_BLOCKING 0x0 ;  /* 0x0000000000007b1d */ /* 0x000fe20000010000 */
[----:B------:R-:W-:Y:S01]  /*0790*/  UIADD3 UR29, -UR6, UR29, URZ ;  /* 0x0000001d061d7290 */ /* 0x000fe2000fffe13f */
[C---:B0-----:R-:W-:Y:S02]  /*07a0*/  LEA R2, P1, R48.reuse, UR37, 0x1 ;  /* 0x0000002530027c11 */ /* 0x041fe4000f8208ff */
[----:B------:R-:W-:Y:S01]  /*07b0*/  PRMT R5, RZ, 0x7610, R5 ;  /* 0x00007610ff057816 */ /* 0x000fe20000000005 */
[----:B------:R-:W-:Y:S01]  /*07c0*/  ULEA UR28, UR29, 0xfffffe00, 0x9 ;  /* 0xfffffe001d1c7891 */ /* 0x000fe2000f8e483f */
[C---:B------:R-:W-:Y:S01]  /*07d0*/  LEA.HI.X R3, R48.reuse, UR36, R47, 0x1, P1 ;  /* 0x0000002430037c11 */ /* 0x040fe200088f0c2f */
[----:B------:R-:W-:Y:S01]  /*07e0*/  ULDC UR7, c[0x0][0x168] ;  /* 0x00005a0000077ab9 */ /* 0x000fe20000000800 */
[C---:B------:R-:W-:Y:S01]  /*07f0*/  LOP3.LUT R76, R48.reuse, 0x20, RZ, 0xfc, !PT ;  /* 0x00000020304c7812 */ /* 0x040fe200078efcff */
[----:B------:R-:W-:Y:S01]  /*0800*/  UIADD3 UR7, -UR28, UR7, URZ ;  /* 0x000000071c077290 */ /* 0x000fe2000fffe13f */
[C---:B------:R-:W-:Y:S01]  /*0810*/  LOP3.LUT R77, R48.reuse, 0x40, RZ, 0xfc, !PT ;  /* 0x00000040304d7812 */ /* 0x040fe200078efcff */
[----:B------:R-:W-:Y:S01]  /*0820*/  ULDC.64 UR18, c[0x0][0x1f0] ;  /* 0x00007c0000127ab9 */ /* 0x000fe20000000a00 */
[----:B------:R-:W-:Y:S01]  /*0830*/  LOP3.LUT R8, R48, 0x60, RZ, 0xfc, !PT ;  /* 0x0000006030087812 */ /* 0x000fe200078efcff */
[----:B------:R-:W-:-:S02]  /*0840*/  ULDC.64 UR24, c[0x0][0x200] ;  /* 0x0000800000187ab9 */ /* 0x000fc40000000a00 */
        /* <DEDUP_REMOVED lines=97> */
[C---:B------:R-:W-:Y:S02]  /*0e60*/  SHF.L.U32 R29, R48.reuse, 0x1, RZ ;  /* 0x00000001301d7819 */ /* 0x040fe400000006ff */
[----:B------:R-:W-:Y:S02]  /*0e70*/  ISETP.GE.AND P2, PT, R48, UR7, PT ;  /* 0x0000000730007c0c */ /* 0x000fe4000bf46270 */
[----:B------:R-:W-:Y:S02]  /*0e80*/  ISETP.GE.AND P1, PT, R76, UR7, PT ;  /* 0x000000074c007c0c */ /* 0x000fe4000bf26270 */
[----:B------:R-:W-:Y:S02]  /*0e90*/  SHF.L.U64.HI R30, R48, 0x1, R47 ;  /* 0x00000001301e7819 */ /* 0x000fe4000001022f */
[----:B------:R-:W-:-:S02]  /*0ea0*/  IADD3 R2, P0, R29, UR35, RZ ;  /* 0x000000231d027c10 */ /* 0x000fc4000ff1e0ff */
[----:B------:R-:W-:Y:S02]  /*0eb0*/  ISETP.GE.AND P4, PT, R8, UR7, PT ;  /* 0x0000000708007c0c */ /* 0x000fe4000bf86270 */
[----:B------:R-:W-:Y:S02]  /*0ec0*/  IADD3.X R3, R30, UR34, RZ, P0, !PT ;  /* 0x000000221e037c10 */ /* 0x000fe400087fe4ff */
[----:B------:R-:W-:Y:S02]  /*0ed0*/  ISETP.GE.AND P0, PT, R77, UR7, PT ;  /* 0x000000074d007c0c */ /* 0x000fe4000bf06270 */
[----:B------:R-:W-:Y:S02]  /*0ee0*/  ISETP.GE.AND P6, PT, R9, UR7, PT ;  /* 0x0000000709007c0c */ /* 0x000fe4000bfc6270 */
[----:B------:R-:W-:Y:S02]  /*0ef0*/  ISETP.GE.AND P5, PT, R10, UR7, PT ;  /* 0x000000070a007c0c */ /* 0x000fe4000bfa6270 */
        /* <DEDUP_REMOVED lines=29> */
[----:B------:R-:W-:Y:S01]  /*10d0*/  STS.U16 [R39+0x1c0], R14 ;  /* 0x0001c00e27007388 */ /* 0x000fe20000000400 */
[----:B------:R-:W-:Y:S02]  /*10e0*/  LEA.HI.SX32 R28, R0, R0, 0x1b ;  /* 0x00000000001c7211 */ /* 0x000fe400078fdaff */
[----:B------:R-:W-:Y:S01]  /*10f0*/  SHF.L.U32 R32, R6, 0x1, RZ ;  /* 0x0000000106207819 */ /* 0x000fe200000006ff */
        /* <DEDUP_REMOVED lines=56> */
[----:B------:R-:W-:-:S02]  /*1480*/  ISETP.GE.AND P2, PT, R48, UR7, PT ;  /* 0x0000000730007c0c */ /* 0x000fc4000bf46270 */
[----:B------:R-:W-:Y:S02]  /*1490*/  ISETP.GE.AND P1, PT, R76, UR7, PT ;  /* 0x000000074c007c0c */ /* 0x000fe4000bf26270 */
[----:B0-----:R-:W-:Y:S02]  /*14a0*/  LEA R2, P0, R48, UR31, 0x1 ;  /* 0x0000001f30027c11 */ /* 0x001fe4000f8008ff */
[----:B------:R-:W-:Y:S02]  /*14b0*/  ISETP.GE.AND P4, PT, R8, UR7, PT ;  /* 0x0000000708007c0c */ /* 0x000fe4000bf86270 */
[----:B------:R-:W-:Y:S02]  /*14c0*/  LEA.HI.X R3, R48, UR30, R47, 0x1, P0 ;  /* 0x0000001e30037c11 */ /* 0x000fe400080f0c2f */
[----:B------:R-:W-:Y:S02]  /*14d0*/  ISETP.GE.AND P0, PT, R77, UR7, PT ;  /* 0x000000074d007c0c */ /* 0x000fe4000bf06270 */
[----:B------:R-:W-:-:S02]  /*14e0*/  ISETP.GE.AND P6, PT, R9, UR7, PT ;  /* 0x0000000709007c0c */ /* 0x000fc4000bfc6270 */
[----:B------:R-:W-:Y:S02]  /*14f0*/  ISETP.GE.AND P5, PT, R10, UR7, PT ;  /* 0x000000070a007c0c */ /* 0x000fe4000bfa6270 */
        /* <DEDUP_REMOVED lines=17> */
[----:B----4-:R0:W-:Y:S04]  /*1610*/  STS.U16 [R44+0x80], R7 ;  /* 0x000080072c007388 */ /* 0x0101e80000000400 */
[----:B-----5:R2:W-:Y:S04]  /*1620*/  STS.U16 [R43+0xc0], R6 ;  /* 0x0000c0062b007388 */ /* 0x0205e80000000400 */
        /* <DEDUP_REMOVED lines=31> */
[----:B--2---:R-:W-:-:S04]  /*1820*/  PRMT R6, RZ, 0x7610, R6 ;  /* 0x00007610ff067816 */ /* 0x004fc80000000006 */
        /* <DEDUP_REMOVED lines=28> */
[----:B------:R-:W-:Y:S01]  /*19f0*/  MOV R81, UR42 ;  /* 0x0000002a00517c02 */ /* 0x000fe20008000f00 */
[----:B------:R-:W-:Y:S01]  /*1a00*/  UIMAD.WIDE.U32 UR16, UR42, UR18, URZ ;  /* 0x000000122a1072a5 */ /* 0x000fe2000f8e003f */
[----:B------:R-:W-:Y:S01]  /*1a10*/  MOV R87, UR42 ;  /* 0x0000002a00577c02 */ /* 0x000fe20008000f00 */
[----:B------:R-:W-:Y:S01]  /*1a20*/  UIMAD UR20, UR42, UR19, UR8 ;  /* 0x000000132a1472a4 */ /* 0x000fe2000f8e0208 */
[----:B------:R-:W-:Y:S01]  /*1a30*/  MOV R4, UR28 ;  /* 0x0000001c00047c02 */ /* 0x000fe20008000f00 */
[----:B------:R-:W-:Y:S01]  /*1a40*/  UIMAD UR22, UR43, UR24, URZ ;  /* 0x000000182b1672a4 */ /* 0x000fe2000f8e023f */
[----:B0-----:R-:W-:Y:S01]  /*1a50*/  MOV R2, UR28 ;  /* 0x0000001c00027c02 */ /* 0x001fe20008000f00 */
[----:B------:R-:W-:Y:S01]  /*1a60*/  ULDC.64 UR18, c[0x0][0x1f8] ;  /* 0x00007e0000127ab9 */ /* 0x000fe20000000a00 */
[----:B------:R-:W-:Y:S02]  /*1a70*/  MOV R3, UR23 ;  /* 0x0000001700037c02 */ /* 0x000fe40008000f00 */
[----:B------:R-:W-:Y:S01]  /*1a80*/  MOV R5, UR23 ;  /* 0x0000001700057c02 */ /* 0x000fe20008000f00 */
[----:B------:R-:W-:-:S02]  /*1a90*/  UIMAD UR21, UR27, UR18, URZ ;  /* 0x000000121b1572a4 */ /* 0x000fc4000f8e023f */
[----:B------:R-:W-:Y:S01]  /*1aa0*/  UIADD3 UR17, UR17, UR20, URZ ;  /* 0x0000001411117290 */ /* 0x000fe2000fffe03f */
[----:B------:R-:W-:Y:S01]  /*1ab0*/  @!P0 IMAD.WIDE.U32 R2, R81, c[0x0][0x1f0], R2 ;  /* 0x00007c0051028a25 */ /* 0x000fe200078e0002 */
[----:B------:R-:W-:-:S03]  /*1ac0*/  UIMAD UR22, UR42, UR25, UR22 ;  /* 0x000000192a1672a4 */ /* 0x000fc6000f8e0216 */
[----:B------:R-:W-:Y:S01]  /*1ad0*/  @!P0 IMAD.WIDE.U32 R4, R87, c[0x0][0x200], R4 ;  /* 0x0000800057048a25 */ /* 0x000fe200078e0004 */
[----:B------:R-:W-:Y:S02]  /*1ae0*/  UIMAD.WIDE.U32 UR8, UR42, UR24, URZ ;  /* 0x000000182a0872a5 */ /* 0x000fe4000f8e003f */
[----:B------:R-:W-:Y:S02]  /*1af0*/  UIMAD UR21, UR26, UR19, UR21 ;  /* 0x000000131a1572a4 */ /* 0x000fe4000f8e0215 */
[----:B------:R-:W-:Y:S01]  /*1b00*/  UIMAD.WIDE.U32 UR16, UR26, UR18, UR16 ;  /* 0x000000121a1072a5 */ /* 0x000fe2000f8e0010 */
[----:B------:R-:W-:Y:S01]  /*1b10*/  @!P0 IADD3 R3, R3, UR20, RZ ;  /* 0x0000001403038c10 */ /* 0x000fe2000fffe0ff */
[----:B------:R-:W-:Y:S02]  /*1b20*/  ULDC UR38, c[0x0][0x174] ;  /* 0x00005d0000267ab9 */ /* 0x000fe40000000800 */
[----:B------:R-:W-:Y:S01]  /*1b30*/  ULDC.64 UR18, c[0x0][0x208] ;  /* 0x0000820000127ab9 */ /* 0x000fe20000000a00 */
[----:B------:R-:W-:Y:S01]  /*1b40*/  @!P0 IADD3 R5, R5, UR22, RZ ;  /* 0x0000001605058c10 */ /* 0x000fe2000fffe0ff */
[----:B------:R-:W-:Y:S01]  /*1b50*/  UIMAD UR20, UR27, UR18, URZ ;  /* 0x000000121b1472a4 */ /* 0x000fe2000f8e023f */
[----:B------:R-:W-:Y:S01]  /*1b60*/  MOV R87, UR26 ;  /* 0x0000001a00577c02 */ /* 0x000fe20008000f00 */
[----:B------:R-:W-:Y:S01]  /*1b70*/  UIADD3 UR38, UR6, -UR38, URZ ;  /* 0x8000002606267290 */ /* 0x000fe2000fffe03f */
[----:B------:R-:W-:Y:S01]  /*1b80*/  MOV R81, UR26 ;  /* 0x0000001a00517c02 */ /* 0x000fe20008000f00 */
[----:B------:R-:W-:-:S02]  /*1b90*/  UIADD3 UR9, UR9, UR22, URZ ;  /* 0x0000001609097290 */ /* 0x000fc4000fffe03f */
[----:B------:R-:W-:Y:S01]  /*1ba0*/  UIMAD UR20, UR26, UR19, UR20 ;  /* 0x000000131a1472a4 */ /* 0x000fe2000f8e0214 */
[----:B------:R-:W-:Y:S01]  /*1bb0*/  @!P0 IMAD.WIDE.U32 R4, R87, c[0x0][0x208], R4 ;  /* 0x0000820057048a25 */ /* 0x000fe200078e0004 */
[----:B------:R-:W-:Y:S02]  /*1bc0*/  UIMAD UR38, UR38, -0x200, URZ ;  /* 0xfffffe00262678a4 */ /* 0x000fe4000f8e023f */
[----:B------:R-:W-:Y:S01]  /*1bd0*/  UIMAD.WIDE.U32 UR18, UR26, UR18, UR8 ;  /* 0x000000121a1272a5 */ /* 0x000fe2000f8e0008 */
[----:B------:R-:W-:Y:S01]  /*1be0*/  @!P0 IMAD.WIDE.U32 R2, R81, c[0x0][0x1f8], R2 ;  /* 0x00007e0051028a25 */ /* 0x000fe200078e0002 */
[----:B------:R-:W-:Y:S01]  /*1bf0*/  USHF.R.S32.HI UR39, URZ, 0x1f, UR38 ;  /* 0x0000001f3f277899 */ /* 0x000fe20008011426 */
[C---:B------:R-:W-:Y:S01]  /*1c00*/  @!P0 IADD3 R96, P2, R48.reuse, R4, RZ ;  /* 0x0000000430608210 */ /* 0x040fe20007f5e0ff */
[----:B------:R-:W-:Y:S02]  /*1c10*/  UIADD3 UR9, UP0, UR38, UR16, URZ ;  /* 0x0000001026097290 */ /* 0x000fe4000ff1e03f */
[----:B------:R-:W-:Y:S01]  /*1c20*/  UIADD3 UR8, UP1, UR38, UR18, URZ ;  /* 0x0000001226087290 */ /* 0x000fe2000ff3e03f */
[----:B------:R-:W-:Y:S01]  /*1c30*/  @!P0 IADD3 R87, P1, R48, R2, RZ ;  /* 0x0000000230578210 */ /* 0x000fe20007f3e0ff */
[----:B------:R-:W-:Y:S01]  /*1c40*/  UIADD3.X UR16, UR39, UR21, UR17, UP0, !UPT ;  /* 0x0000001527107290 */ /* 0x000fe200087fe411 */
[C---:B------:R-:W-:Y:S01]  /*1c50*/  @!P0 IADD3.X R5, R47.reuse, UR20, R5, P2, !PT ;  /* 0x000000142f058c10 */ /* 0x040fe200097fe405 */
[----:B------:R-:W-:Y:S01]  /*1c60*/  UIADD3.X UR18, UR39, UR20, UR19, UP1, !UPT ;  /* 0x0000001427127290 */ /* 0x000fe20008ffe413 */
[----:B------:R-:W-:-:S02]  /*1c70*/  @!P0 IADD3.X R98, R47, UR21, R3, P1, !PT ;  /* 0x000000152f628c10 */ /* 0x000fc40008ffe403 */
[C---:B------:R-:W-:Y:S02]  /*1c80*/  LEA R2, P2, R48.reuse, c[0x0][0x258], 0x1 ;  /* 0x0000960030027a11 */ /* 0x040fe400078408ff */
[C---:B------:R-:W-:Y:S02]  /*1c90*/  LEA R80, P1, R48.reuse, c[0x0][0x268], 0x1 ;  /* 0x00009a0030507a11 */ /* 0x040fe400078208ff */
[----:B------:R-:W-:Y:S02]  /*1ca0*/  MOV R97, UR9 ;  /* 0x0000000900617c02 */ /* 0x000fe40008000f00 */
[----:B------:R-:W-:Y:S02]  /*1cb0*/  MOV R99, UR8 ;  /* 0x0000000800637c02 */ /* 0x000fe40008000f00 */
[----:B------:R-:W-:Y:S02]  /*1cc0*/  LEA.HI.X R3, R48, c[0x0][0x25c], R47, 0x1, P2 ;  /* 0x0000970030037a11 */ /* 0x000fe400010f0c2f */
[----:B------:R-:W-:-:S02]  /*1cd0*/  MOV R100, UR16 ;  /* 0x0000001000647c02 */ /* 0x000fc40008000f00 */
[----:B------:R-:W-:Y:S01]  /*1ce0*/  MOV R102, UR18 ;  /* 0x0000001200667c02 */ /* 0x000fe20008000f00 */
[----:B------:R-:W-:Y:S01]  /*1cf0*/  ULDC.64 UR18, c[0x0][0x2e8] ;  /* 0x0000ba0000127ab9 */ /* 0x000fe20000000a00 */
[----:B------:R-:W-:Y:S02]  /*1d00*/  LEA.HI.X R81, R48, c[0x0][0x26c], R47, 0x1, P1 ;  /* 0x00009b0030517a11 */ /* 0x000fe400008f0c2f */
[----:B------:R-:W-:Y:S02]  /*1d10*/  LEA R80, P2, R97, R80, 0x1 ;  /* 0x0000005061507211 */ /* 0x000fe400078408ff */
[----:B------:R-:W-:Y:S02]  /*1d20*/  LEA R2, P4, R99, R2, 0x1 ;  /* 0x0000000263027211 */ /* 0x000fe400078808ff */
[----:B------:R-:W-:Y:S02]  /*1d30*/  LEA.HI.X R81, R97, R81, R100, 0x1, P2 ;  /* 0x0000005161517211 */ /* 0x000fe400010f0c64 */
[----:B------:R-:W-:-:S02]  /*1d40*/  LEA.HI.X R3, R99, R3, R102, 0x1, P4 ;  /* 0x0000000363037211 */ /* 0x000fc400020f0c66 */
[----:B------:R-:W-:-:S04]  /*1d50*/  @!P0 LEA R86, P1, R87, c[0x0][0x268], 0x1 ;  /* 0x00009a0057568a11 */ /* 0x000fc800078208ff */
[----:B------:R-:W-:Y:S02]  /*1d60*/  @!P0 LEA.HI.X R87, R87, c[0x0][0x26c], R98, 0x1, P1 ;  /* 0x00009b0057578a11 */ /* 0x000fe400008f0c62 */
[----:B------:R-:W-:Y:S02]  /*1d70*/  ISETP.GE.AND P1, PT, R77, UR7, PT ;  /* 0x000000074d007c0c */ /* 0x000fe4000bf26270 */
[C---:B------:R-:W-:Y:S02]  /*1d80*/  @!P0 LEA R4, P3, R96.reuse, c[0x0][0x258], 0x1 ;  /* 0x0000960060048a11 */ /* 0x040fe400078608ff */
[----:B------:R-:W-:Y:S02]  /*1d90*/  ISETP.GE.AND P2, PT, R9, UR7, PT ;  /* 0x0000000709007c0c */ /* 0x000fe4000bf46270 */
[----:B------:R-:W-:Y:S02]  /*1da0*/  @!P0 LEA.HI.X R5, R96, c[0x0][0x25c], R5, 0x1, P3 ;  /* 0x0000970060058a11 */ /* 0x000fe400018f0c05 */
        /* <DEDUP_REMOVED lines=12> */
[----:B-----5:R-:W-:Y:S04]  /*1e70*/  STS.U16 [R43+0xc0], R78 ;  /* 0x0000c04e2b007388 */ /* 0x020fe80000000400 */
        /* <DEDUP_REMOVED lines=31> */
[----:B--2---:R-:W-:-:S05]  /*2070*/  PRMT R94, RZ, 0x7610, R94 ;  /* 0x00007610ff5e7816 */ /* 0x004fca000000005e */
[----:B------:R0:W2:Y:S01]  /*2080*/  @!P1 LDG.E.U16 R83, [R80.64+-0x380] ;  /* 0xfffc802050539981 */ /* 0x0000a2000c1e1500 */
[----:B------:R-:W-:Y:S02]  /*2090*/  ISETP.GE.AND P1, PT, R12, UR7, PT ;  /* 0x000000070c007c0c */ /* 0x000fe4000bf26270 */
[----:B------:R-:W-:-:S11]  /*20a0*/  PRMT R95, RZ, 0x7610, R95 ;  /* 0x00007610ff5f7816 */ /* 0x000fd6000000005f */
[----:B------:R0:W3:Y:S01]  /*20b0*/  @!P1 LDG.E.U16 R94, [R80.64+-0x240] ;  /* 0xfffdc020505e9981 */ /* 0x0000e2000c1e1500 */
[----:B------:R-:W-:Y:S02]  /*20c0*/  ISETP.GE.AND P1, PT, R13, UR7, PT ;  /* 0x000000070d007c0c */ /* 0x000fe4000bf26270 */
[----:B------:R-:W-:Y:S02]  /*20d0*/  PRMT R89, RZ, 0x7610, R89 ;  /* 0x00007610ff597816 */ /* 0x000fe40000000059 */
[----:B------:R-:W-:Y:S02]  /*20e0*/  PRMT R84, RZ, 0x7610, R84 ;  /* 0x00007610ff547816 */ /* 0x000fe40000000054 */
[----:B------:R-:W-:Y:S02]  /*20f0*/  PRMT R88, RZ, 0x7610, R88 ;  /* 0x00007610ff587816 */ /* 0x000fe40000000058 */
[----:B------:R-:W-:Y:S01]  /*2100*/  PRMT R79, RZ, 0x7610, R79 ;  /* 0x00007610ff4f7816 */ /* 0x000fe2000000004f */
[----:B------:R0:W4:Y:S04]  /*2110*/  @!P2 LDG.E.U16 R89, [R80.64+-0x300] ;  /* 0xfffd00205059a981 */ /* 0x000128000c1e1500 */
[----:B------:R0:W5:Y:S01]  /*2120*/  @!P1 LDG.E.U16 R95, [R80.64+-0x200] ;  /* 0xfffe0020505f9981 */ /* 0x000162000c1e1500 */
[----:B------:R-:W-:-:S02]  /*2130*/  ISETP.GE.AND P1, PT, R69, UR7, PT ;  /* 0x0000000745007c0c */ /* 0x000fc4000bf26270 */
[----:B------:R-:W-:Y:S01]  /*2140*/  PRMT R92, RZ, 0x7610, R92 ;  /* 0x00007610ff5c7816 */ /* 0x000fe2000000005c */
[----:B------:R0:W2:Y:S01]  /*2150*/  @!P3 LDG.E.U16 R84, [R80.64+-0x3c0] ;  /* 0xfffc40205054b981 */ /* 0x0000a2000c1e1500 */
[----:B------:R-:W-:Y:S02]  /*2160*/  PRMT R91, RZ, 0x7610, R91 ;  /* 0x00007610ff5b7816 */ /* 0x000fe4000000005b */
[----:B------:R-:W-:Y:S01]  /*2170*/  ISETP.GE.AND P2, PT, R71, UR7, PT ;  /* 0x0000000747007c0c */ /* 0x000fe2000bf46270 */
[----:B------:R0:W2:Y:S01]  /*2180*/  @!P4 LDG.E.U16 R88, [R80.64+-0x340] ;  /* 0xfffcc0205058c981 */ /* 0x0000a2000c1e1500 */
[----:B------:R-:W-:-:S03]  /*2190*/  ISETP.GE.AND P3, PT, R72, UR7, PT ;  /* 0x0000000748007c0c */ /* 0x000fc6000bf66270 */
[----:B------:R1:W2:Y:S04]  /*21a0*/  @!P0 LDG.E.U16 R79, [R86.64] ;  /* 0x00000020564f8981 */ /* 0x0002a8000c1e1500 */
[----:B------:R0:W3:Y:S01]  /*21b0*/  @!P1 LDG.E.U16 R96, [R80.64+-0x1c0] ;  /* 0xfffe402050609981 */ /* 0x0000e2000c1e1500 */
[----:B------:R-:W-:Y:S02]  /*21c0*/  ISETP.GE.AND P1, PT, R70, UR7, PT ;  /* 0x0000000746007c0c */ /* 0x000fe4000bf26270 */
[----:B------:R-:W-:Y:S01]  /*21d0*/  ISETP.GE.AND P4, PT, R73, UR7, PT ;  /* 0x0000000749007c0c */ /* 0x000fe2000bf86270 */
[----:B------:R0:W3:Y:S01]  /*21e0*/  @!P5 LDG.E.U16 R92, [R80.64+-0x2c0] ;  /* 0xfffd4020505cd981 */ /* 0x0000e2000c1e1500 */
[----:B------:R-:W-:-:S03]  /*21f0*/  ISETP.GE.AND P5, PT, R74, UR7, PT ;  /* 0x000000074a007c0c */ /* 0x000fc6000bfa6270 */
[----:B------:R0:W3:Y:S01]  /*2200*/  @!P6 LDG.E.U16 R91, [R80.64+-0x280] ;  /* 0xfffd8020505be981 */ /* 0x0000e2000c1e1500 */
[----:B------:R-:W-:Y:S02]  /*2210*/  ISETP.GE.AND P6, PT, R75, UR7, PT ;  /* 0x000000074b007c0c */ /* 0x000fe4000bfc6270 */
[----:B-1----:R-:W-:Y:S01]  /*2220*/  PRMT R87, RZ, 0x7610, R87 ;  /* 0x00007610ff577816 */ /* 0x002fe20000000057 */
[----:B------:R0:W3:Y:S01]  /*2230*/  @!P3 LDG.E.U16 R97, [R80.64+-0x100] ;  /* 0xffff00205061b981 */ /* 0x0000e2000c1e1500 */
[----:B------:R-:W-:-:S03]  /*2240*/  PRMT R86, RZ, 0x7610, R86 ;  /* 0x00007610ff567816 */ /* 0x000fc60000000056 */
[----:B------:R0:W3:Y:S04]  /*2250*/  @!P4 LDG.E.U16 R98, [R80.64+-0xc0] ;  /* 0xffff40205062c981 */ /* 0x0000e8000c1e1500 */
[----:B------:R0:W5:Y:S04]  /*2260*/  @!P1 LDG.E.U16 R87, [R80.64+-0x180] ;  /* 0xfffe802050579981 */ /* 0x000168000c1e1500 */
[----:B------:R0:W5:Y:S04]  /*2270*/  @!P2 LDG.E.U16 R86, [R80.64+-0x140] ;  /* 0xfffec0205056a981 */ /* 0x000168000c1e1500 */
[----:B------:R0:W5:Y:S04]  /*2280*/  @!P5 LDG.E.U16 R99, [R80.64+-0x80] ;  /* 0xffff80205063d981 */ /* 0x000168000c1e1500 */
[----:B------:R0:W5:Y:S01]  /*2290*/  @!P6 LDG.E.U16 R106, [R80.64+-0x40] ;  /* 0xffffc020506ae981 */ /* 0x000162000c1e1500 */
[----:B------:R-:W-:-:S02]  /*22a0*/  P2R R115, PR, RZ, 0x2 ;  /* 0x00000002ff737803 */ /* 0x000fc40000000000 */
[----:B0-----:R-:W-:Y:S02]  /*22b0*/  PRMT R81, RZ, 0x7610, R81 ;  /* 0x00007610ff517816 */ /* 0x001fe40000000051 */
        /* <DEDUP_REMOVED lines=27> */
[----:B------:R1:W-:Y:S01]  /*2470*/  STS.U16 [R31+0x3c0], R106 ;  /* 0x0003c06a1f007388 */ /* 0x0003e20000000400 */
[----:B------:R-:W-:-:S06]  /*2480*/  NOP ;  /* 0x0000000000007918 */ /* 0x000fcc0000000000 */
[----:B------:R-:W2:Y:S04]  /*2490*/  LDS.U16 R80, [R28] ;  /* 0x000000001c507984 */ /* 0x000ea80000000400 */
[----:B------:R-:W-:Y:S04]  /*24a0*/  LDS.U16 R83, [R28+0x2] ;  /* 0x000002001c537984 */ /* 0x000fe80000000400 */
        /* <DEDUP_REMOVED lines=13> */
[----:B------:R-:W2:Y:S04]  /*2580*/  LDS.U16 R103, [R28+0x1e] ;  /* 0x00001e001c677984 */ /* 0x000ea80000000400 */
[----:B------:R-:W-:Y:S01]  /*2590*/  BAR.SYNC.DEFER_BLOCKING 0x0 ;  /* 0x0000000000007b1d */ /* 0x000fe20000010000 */
[----:B0-----:R-:W-:-:S02]  /*25a0*/  PRMT R87, RZ, 0x7610, R87 ;  /* 0x00007610ff577816 */ /* 0x001fc40000000057 */
[----:B-1----:R-:W-:-:S03]  /*25b0*/  PRMT R106, RZ, 0x7610, R106 ;  /* 0x00007610ff6a7816 */ /* 0x002fc6000000006a */
        /* <DEDUP_REMOVED lines=24> */
[----:B------:R-:W-:-:S08]  /*2740*/  ISETP.GE.AND P0, PT, R69, UR7, PT ;  /* 0x0000000745007c0c */ /* 0x000fd0000bf06270 */
[----:B------:R1:W5:Y:S05]  /*2750*/  @!P1 LDG.E.U16 R119, [R2.64+-0x180] ;  /* 0xfffe802002779981 */ /* 0x00036a000c1e1500 */
[----:B------:R1:W5:Y:S01]  /*2760*/  @!P0 LDG.E.U16 R116, [R2.64+-0x1c0] ;  /* 0xfffe402002748981 */ /* 0x000362000c1e1500 */
[----:B--2---:R-:W-:Y:S02]  /*2770*/  PRMT R80, RZ, 0x5410, R80 ;  /* 0x00005410ff507816 */ /* 0x004fe40000000050 */
[----:B---3--:R-:W-:-:S03]  /*2780*/  PRMT R89, RZ, 0x5410, R89 ;  /* 0x00005410ff597816 */ /* 0x008fc60000000059 */
[----:B------:R-:W-:Y:S01]  /*2790*/  FMUL.FTZ R86, R80, -1.4426950216293334961 ;  /* 0xbfb8aa3b50567820 */ /* 0x000fe20000410000 */
[----:B----4-:R-:W-:-:S03]  /*27a0*/  PRMT R95, RZ, 0x5410, R95 ;  /* 0x00005410ff5f7816 */ /* 0x010fc6000000005f */
[----:B------:R0:W2:Y:S01]  /*27b0*/  MUFU.EX2 R115, R86 ;  /* 0x0000005600737308 */ /* 0x0000a20000000800 */
[----:B------:R-:W-:Y:S02]  /*27c0*/  PRMT R99, RZ, 0x5410, R99 ;  /* 0x00005410ff637816 */ /* 0x000fe40000000063 */
[----:B0-----:R-:W-:Y:S01]  /*27d0*/  PRMT R86, RZ, 0x5410, R79 ;  /* 0x00005410ff567816 */ /* 0x001fe2000000004f */
[----:B------:R-:W-:-:S04]  /*27e0*/  FMUL.FTZ R79, R89, -1.4426950216293334961 ;  /* 0xbfb8aa3b594f7820 */ /* 0x000fc80000410000 */
[----:B------:R0:W-:Y:S01]  /*27f0*/  MUFU.EX2 R126, R79 ;  /* 0x0000004f007e7308 */ /* 0x0001e20000000800 */
[----:B------:R-:W-:Y:S01]  /*2800*/  PRMT R83, RZ, 0x5410, R83 ;  /* 0x00005410ff537816 */ /* 0x000fe20000000053 */
[----:B0-----:R-:W-:-:S06]  /*2810*/  FMUL.FTZ R79, R95, -1.4426950216293334961 ;  /* 0xbfb8aa3b5f4f7820 */ /* 0x001fcc0000410000 */
[----:B------:R0:W-:Y:S01]  /*2820*/  MUFU.EX2 R130, R79 ;  /* 0x0000004f00827308 */ /* 0x0001e20000000800 */
[----:B------:R-:W-:Y:S02]  /*2830*/  FMUL.FTZ R124, R83, -1.4426950216293334961 ;  /* 0xbfb8aa3b537c7820 */ /* 0x000fe40000410000 */
[----:B0-----:R-:W-:-:S05]  /*2840*/  FMUL.FTZ R79, R99, -1.4426950216293334961 ;  /* 0xbfb8aa3b634f7820 */ /* 0x001fca0000410000 */
[----:B------:R-:W-:Y:S08]  /*2850*/  MUFU.EX2 R136, R79 ;  /* 0x0000004f00887308 */ /* 0x000ff00000000800 */
[----:B------:R-:W0:Y:S01]  /*2860*/  MUFU.EX2 R124, R124 ;  /* 0x0000007c007c7308 */ /* 0x000e220000000800 */
[----:B------:R-:W-:Y:S01]  /*2870*/  PRMT R88, RZ, 0x5410, R88 ;  /* 0x00005410ff587816 */ /* 0x000fe20000000058 */
[----:B-1----:R-:W-:-:S04]  /*2880*/  FMUL.FTZ R2, R86, -1.4426950216293334961 ;  /* 0xbfb8aa3b56027820 */ /* 0x002fc80000410000 */
[----:B------:R-:W-:Y:S02]  /*2890*/  FMUL.FTZ R3, R88, -1.4426950216293334961 ;  /* 0xbfb8aa3b58037820 */ /* 0x000fe40000410000 */
[----:B------:R-:W1:Y:S01]  /*28a0*/  MUFU.EX2 R2, R2 ;  /* 0x0000000200027308 */ /* 0x000e620000000800 */
[----:B------:R-:W-:Y:S01]  /*28b0*/  PRMT R84, RZ, 0x5410, R84 ;  /* 0x00005410ff547816 */ /* 0x000fe20000000054 */
[----:B--2---:R-:W-:Y:S02]  /*28c0*/  FADD.FTZ R115, R115, 1 ;  /* 0x3f80000073737421 */ /* 0x004fe40000010000 */
[----:B0-----:R-:W-:-:S04]  /*28d0*/  FADD.FTZ R124, R124, 1 ;  /* 0x3f8000007c7c7421 */ /* 0x001fc80000010000 */
[----:B------:R-:W0:Y:S01]  /*28e0*/  MUFU.EX2 R3, R3 ;  /* 0x0000000300037308 */ /* 0x000e220000000800 */
[----:B------:R-:W-:-:S07]  /*28f0*/  FMUL.FTZ R125, R84, -1.4426950216293334961 ;  /* 0xbfb8aa3b547d7820 */ /* 0x000fce0000410000 */
[----:B------:R-:W-:Y:S01]  /*2900*/  MUFU.RCP R115, R115 ;  /* 0x0000007300737308 */ /* 0x000fe20000001000 */
[----:B-1----:R-:W-:Y:S01]  /*2910*/  FADD.FTZ R2, R2, 1 ;  /* 0x3f80000002027421 */ /* 0x002fe20000010000 */
[----:B------:R-:W-:-:S06]  /*2920*/  PRMT R97, RZ, 0x5410, R97 ;  /* 0x00005410ff617816 */ /* 0x000fcc0000000061 */
[----:B------:R-:W-:Y:S01]  /*2930*/  MUFU.EX2 R125, R125 ;  /* 0x0000007d007d7308 */ /* 0x000fe20000000800 */
[----:B0-----:R-:W-:Y:S01]  /*2940*/  FADD.FTZ R3, R3, 1 ;  /* 0x3f80000003037421 */ /* 0x001fe20000010000 */
[----:B------:R-:W-:Y:S02]  /*2950*/  PRMT R102, RZ, 0x5410, R102 ;  /* 0x00005410ff667816 */ /* 0x000fe40000000066 */
[----:B------:R-:W-:Y:S02]  /*2960*/  PRMT R91, RZ, 0x5410, R91 ;  /* 0x00005410ff5b7816 */ /* 0x000fe4000000005b */
[----:B------:R-:W-:Y:S01]  /*2970*/  PRMT R100, RZ, 0x5410, R100 ;  /* 0x00005410ff647816 */ /* 0x000fe20000000064 */
[----:B------:R-:W-:Y:S01]  /*2980*/  FMUL.FTZ R132, R97, -1.4426950216293334961 ;  /* 0xbfb8aa3b61847820 */ /* 0x000fe20000410000 */
[----:B------:R-:W-:Y:S01]  /*2990*/  PRMT R103, RZ, 0x5410, R103 ;  /* 0x00005410ff677816 */ /* 0x000fe20000000067 */
[----:B------:R-:W-:Y:S01]  /*29a0*/  FMUL.FTZ R127, R91, -1.4426950216293334961 ;  /* 0xbfb8aa3b5b7f7820 */ /* 0x000fe20000410000 */
[----:B------:R-:W-:Y:S01]  /*29b0*/  PRMT R92, RZ, 0x5410, R92 ;  /* 0x00005410ff5c7816 */ /* 0x000fe2000000005c */
[----:B------:R0:W-:Y:S01]  /*29c0*/  MUFU.EX2 R134, R132 ;  /* 0x0000008400867308 */ /* 0x0001e20000000800 */
[----:B------:R-:W-:-:S03]  /*29d0*/  PRMT R94, RZ, 0x5410, R94 ;  /* 0x00005410ff5e7816 */ /* 0x000fc6000000005e */
[----:B------:R-:W-:Y:S02]  /*29e0*/  FMUL.FTZ R128, R92, -1.4426950216293334961 ;  /* 0xbfb8aa3b5c807820 */ /* 0x000fe40000410000 */
[----:B------:R-:W-:Y:S02]  /*29f0*/  FMUL.FTZ R129, R94, -1.4426950216293334961 ;  /* 0xbfb8aa3b5e817820 */ /* 0x000fe40000410000 */
[----:B0-----:R-:W-:Y:S01]  /*2a00*/  FMUL.FTZ R132, R103, -1.4426950216293334961 ;  /* 0xbfb8aa3b67847820 */ /* 0x001fe20000410000 */
[----:B------:R-:W-:Y:S01]  /*2a10*/  MUFU.EX2 R127, R127 ;  /* 0x0000007f007f7308 */ /* 0x000fe20000000800 */
[----:B------:R-:W-:-:S07]  /*2a20*/  PRMT R96, RZ, 0x5410, R96 ;  /* 0x00005410ff607816 */ /* 0x000fce0000000060 */
[----:B------:R-:W-:Y:S01]  /*2a30*/  MUFU.EX2 R141, R132 ;  /* 0x00000084008d7308 */ /* 0x000fe20000000800 */
[----:B------:R-:W-:-:S07]  /*2a40*/  FMUL.FTZ R131, R96, -1.4426950216293334961 ;  /* 0xbfb8aa3b60837820 */ /* 0x000fce0000410000 */
[----:B------:R-:W-:Y:S08]  /*2a50*/  MUFU.EX2 R128, R128 ;  /* 0x0000008000807308 */ /* 0x000ff00000000800 */
[----:B------:R-:W-:Y:S01]  /*2a60*/  MUFU.EX2 R129, R129 ;  /* 0x0000008100817308 */ /* 0x000fe20000000800 */
        /* <DEDUP_REMOVED lines=16> */
[----:B------:R-:W-:Y:S01]  /*2b70*/  STS.U16 [R31+0x3c0], R122 ;  /* 0x0003c07a1f007388 */ /* 0x000fe20000000400 */
[----:B------:R-:W-:-:S06]  /*2b80*/  NOP ;  /* 0x0000000000007918 */ /* 0x000fcc0000000000 */
[----:B------:R-:W4:Y:S04]  /*2b90*/  LDS.U16 R81, [R28+0x2] ;  /* 0x000002001c517984 */ /* 0x000f280000000400 */
[----:B------:R-:W5:Y:S01]  /*2ba0*/  LDS.U16 R79, [R28] ;  /* 0x000000001c4f7984 */ /* 0x000f620000000400 */
[----:B0-----:R-:W0:Y:S03]  /*2bb0*/  MUFU.RCP R114, R124 ;  /* 0x0000007c00727308 */ /* 0x001e260000001000 */
[----:B------:R-:W5:Y:S04]  /*2bc0*/  LDS.U16 R87, [R28+0x4] ;  /* 0x000004001c577984 */ /* 0x000f680000000400 */
[----:B------:R-:W5:Y:S01]  /*2bd0*/  LDS.U16 R105, [R28+0x6] ;  /* 0x000006001c697984 */ /* 0x000f620000000400 */
[----:B-1----:R0:W-:Y:S03]  /*2be0*/  MUFU.RCP R119, R2 ;  /* 0x0000000200777308 */ /* 0x0021e60000001000 */
[----:B------:R-:W1:Y:S04]  /*2bf0*/  LDS.U16 R108, [R28+0xa] ;  /* 0x00000a001c6c7984 */ /* 0x000e680000000400 */
[----:B------:R-:W1:Y:S01]  /*2c00*/  LDS.U16 R106, [R28+0x8] ;  /* 0x000008001c6a7984 */ /* 0x000e620000000400 */
[----:B0-----:R-:W-:Y:S01]  /*2c10*/  FADD.FTZ R2, -R114, 1 ;  /* 0x3f80000072027421 */ /* 0x001fe20000010100 */
[----:B--2---:R0:W-:Y:S03]  /*2c20*/  MUFU.RCP R121, R3 ;  /* 0x0000000300797308 */ /* 0x0041e60000001000 */
[----:B---3--:R-:W-:-:S02]  /*2c30*/  FFMA.FTZ R123, R83, R2, 1 ;  /* 0x3f800000537b7423 */ /* 0x008fc40000010002 */
[----:B------:R-:W-:Y:S02]  /*2c40*/  FADD.FTZ R117, R125, 1 ;  /* 0x3f8000007d757421 */ /* 0x000fe40000010000 */
[----:B0-----:R-:W-:Y:S01]  /*2c50*/  FADD.FTZ R3, -R115, 1 ;  /* 0x3f80000073037421 */ /* 0x001fe20000010100 */
[----:B----4-:R-:W-:Y:S02]  /*2c60*/  PRMT R81, RZ, 0x5410, R81 ;  /* 0x00005410ff517816 */ /* 0x010fe40000000051 */
[----:B-----5:R-:W-:-:S03]  /*2c70*/  PRMT R79, RZ, 0x5410, R79 ;  /* 0x00005410ff4f7816 */ /* 0x020fc6000000004f */
[----:B------:R-:W-:Y:S02]  /*2c80*/  FMUL.FTZ R5, R102, R81 ;  /* 0x0000005166057220 */ /* 0x000fe40000410000 */
[----:B------:R-:W-:Y:S02]  /*2c90*/  FMUL.FTZ R2, R100, R79 ;  /* 0x0000004f64027220 */ /* 0x000fe40000410000 */
[----:B------:R-:W-:Y:S02]  /*2ca0*/  FFMA.FTZ R3, R80, R3, 1 ;  /* 0x3f80000050037423 */ /* 0x000fe40000010003 */
[----:B------:R-:W-:Y:S02]  /*2cb0*/  FMUL.FTZ R4, R114, R5 ;  /* 0x0000000572047220 */ /* 0x000fe40000410000 */
[----:B------:R-:W-:Y:S01]  /*2cc0*/  FMUL.FTZ R2, R115, R2 ;  /* 0x0000000273027220 */ /* 0x000fe20000410000 */
[----:B------:R-:W0:Y:S01]  /*2cd0*/  MUFU.RCP R117, R117 ;  /* 0x0000007500757308 */ /* 0x000e220000001000 */
[----:B------:R-:W-:-:S02]  /*2ce0*/  FMUL.FTZ R132, R4, R123 ;  /* 0x0000007b04847220 */ /* 0x000fc40000410000 */
[----:B------:R-:W-:Y:S01]  /*2cf0*/  FMUL.FTZ R5, R2, R3 ;  /* 0x0000000302057220 */ /* 0x000fe20000410000 */
[----:B------:R-:W-:Y:S04]  /*2d00*/  LDS.U16 R4, [R28+0x10] ;  /* 0x000010001c047984 */ /* 0x000fe80000000400 */
[----:B------:R-:W2:Y:S01]  /*2d10*/  LDS.U16 R3, [R28+0xe] ;  /* 0x00000e001c037984 */ /* 0x000ea20000000400 */
[----:B------:R-:W-:-:S03]  /*2d20*/  FADD.FTZ R116, R126, 1 ;  /* 0x3f8000007e747421 */ /* 0x000fc60000010000 */
[----:B------:R-:W3:Y:S01]  /*2d30*/  LDS.U16 R2, [R28+0xc] ;  /* 0x00000c001c027984 */ /* 0x000ee20000000400 */
[----:B------:R-:W-:Y:S01]  /*2d40*/  PRMT R87, RZ, 0x5410, R87 ;  /* 0x00005410ff577816 */ /* 0x000fe20000000057 */
[----:B------:R-:W-:Y:S01]  /*2d50*/  MUFU.EX2 R131, R131 ;  /* 0x0000008300837308 */ /* 0x000fe20000000800 */
[----:B------:R-:W-:Y:S02]  /*2d60*/  FADD.FTZ R118, R127, 1 ;  /* 0x3f8000007f767421 */ /* 0x000fe40000010000 */
[----:B0-----:R-:W-:Y:S02]  /*2d70*/  FADD.FTZ R127, -R117, 1 ;  /* 0x3f800000757f7421 */ /* 0x001fe40000010100 */
[----:B------:R-:W-:-:S03]  /*2d80*/  FMUL.FTZ R120, R104, R87 ;  /* 0x0000005768787220 */ /* 0x000fc60000410000 */
[----:B------:R-:W0:Y:S01]  /*2d90*/  MUFU.RCP R116, R116 ;  /* 0x0000007400747308 */ /* 0x000e220000001000 */
[----:B------:R-:W-:Y:S01]  /*2da0*/  FADD.FTZ R125, R128, 1 ;  /* 0x3f800000807d7421 */ /* 0x000fe20000010000 */
[----:B------:R-:W-:Y:S01]  /*2db0*/  PRMT R98, RZ, 0x5410, R98 ;  /* 0x00005410ff627816 */ /* 0x000fe20000000062 */
[----:B------:R-:W-:Y:S01]  /*2dc0*/  FADD.FTZ R122, R129, 1 ;  /* 0x3f800000817a7421 */ /* 0x000fe20000010000 */
[----:B------:R-:W-:Y:S01]  /*2dd0*/  PRMT R112, RZ, 0x5410, R112 ;  /* 0x00005410ff707816 */ /* 0x000fe20000000070 */
[----:B------:R-:W-:Y:S01]  /*2de0*/  FFMA.FTZ R129, R84, R127, 1 ;  /* 0x3f80000054817423 */ /* 0x000fe2000001007f */
[----:B------:R-:W-:Y:S01]  /*2df0*/  PRMT R105, RZ, 0x5410, R105 ;  /* 0x00005410ff697816 */ /* 0x000fe20000000069 */
[----:B------:R-:W-:Y:S01]  /*2e00*/  FMUL.FTZ R120, R117, R120 ;  /* 0x0000007875787220 */ /* 0x000fe20000410000 */
[----:B------:R-:W4:Y:S01]  /*2e10*/  MUFU.RCP R118, R118 ;  /* 0x0000007600767308 */ /* 0x000f220000001000 */
[----:B------:R-:W-:Y:S01]  /*2e20*/  FMUL.FTZ R133, R98, -1.4426950216293334961 ;  /* 0xbfb8aa3b62857820 */ /* 0x000fe20000410000 */
[----:B------:R-:W-:Y:S01]  /*2e30*/  PRMT R111, RZ, 0x5410, R111 ;  /* 0x00005410ff6f7816 */ /* 0x000fe2000000006f */
[----:B------:R-:W-:Y:S01]  /*2e40*/  FMUL.FTZ R138, R120, R129 ;  /* 0x00000081788a7220 */ /* 0x000fe20000410000 */
[----:B-1----:R-:W-:Y:S01]  /*2e50*/  PRMT R108, RZ, 0x5410, R108 ;  /* 0x00005410ff6c7816 */ /* 0x002fe2000000006c */
[----:B------:R-:W-:Y:S01]  /*2e60*/  FADD.FTZ R123, -R119, 1 ;  /* 0x3f800000777b7421 */ /* 0x000fe20000010100 */
[----:B------:R-:W-:-:S02]  /*2e70*/  PRMT R113, RZ, 0x5410, R113 ;  /* 0x00005410ff717816 */ /* 0x000fc40000000071 */
[----:B------:R-:W-:Y:S01]  /*2e80*/  PRMT R106, RZ, 0x5410, R106 ;  /* 0x00005410ff6a7816 */ /* 0x000fe2000000006a */
[----:B------:R-:W1:Y:S01]  /*2e90*/  MUFU.RCP R125, R125 ;  /* 0x0000007d007d7308 */ /* 0x000e620000001000 */
[----:B------:R-:W-:Y:S01]  /*2ea0*/  FMUL.FTZ R120, R112, R105 ;  /* 0x0000006970787220 */ /* 0x000fe20000410000 */
[----:B------:R-:W-:Y:S01]  /*2eb0*/  PRMT R101, RZ, 0x5410, R101 ;  /* 0x00005410ff657816 */ /* 0x000fe20000000065 */
[----:B0-----:R-:W-:Y:S01]  /*2ec0*/  FADD.FTZ R124, -R116, 1 ;  /* 0x3f800000747c7421 */ /* 0x001fe20000010100 */
[----:B------:R-:W-:Y:S01]  /*2ed0*/  LDS.U16 R128, [R28+0x16] ;  /* 0x000016001c807984 */ /* 0x000fe20000000400 */
[----:B------:R-:W-:-:S03]  /*2ee0*/  FFMA.FTZ R123, R86, R123, 1 ;  /* 0x3f800000567b7423 */ /* 0x000fc6000001007b */
[----:B------:R0:W-:Y:S01]  /*2ef0*/  MUFU.EX2 R135, R133 ;  /* 0x0000008500877308 */ /* 0x0001e20000000800 */
[----:B------:R-:W-:Y:S02]  /*2f00*/  FMUL.FTZ R120, R119, R120 ;  /* 0x0000007877787220 */ /* 0x000fe40000410000 */
[----:B------:R-:W-:-:S05]  /*2f10*/  FADD.FTZ R129, -R121, 1 ;  /* 0x3f80000079817421 */ /* 0x000fca0000010100 */
[----:B------:R5:W1:Y:S01]  /*2f20*/  MUFU.RCP R127, R122 ;  /* 0x0000007a007f7308 */ /* 0x000a620000001000 */
[----:B0-----:R-:W-:Y:S02]  /*2f30*/  FADD.FTZ R133, R131, 1 ;  /* 0x3f80000083857421 */ /* 0x001fe40000010000 */
[----:B------:R-:W-:Y:S02]  /*2f40*/  FMUL.FTZ R131, R111, R108 ;  /* 0x0000006c6f837220 */ /* 0x000fe40000410000 */
[----:B------:R-:W-:Y:S02]  /*2f50*/  FFMA.FTZ R124, R89, R124, 1 ;  /* 0x3f800000597c7423 */ /* 0x000fe4000001007c */
[----:B-----5:R-:W-:Y:S02]  /*2f60*/  FMUL.FTZ R122, R113, R106 ;  /* 0x0000006a717a7220 */ /* 0x020fe40000410000 */
[----:B------:R-:W-:Y:S02]  /*2f70*/  FMUL.FTZ R131, R116, R131 ;  /* 0x0000008374837220 */ /* 0x000fe40000410000 */
[----:B------:R-:W-:Y:S01]  /*2f80*/  FMUL.FTZ R143, R120, R123 ;  /* 0x0000007b788f7220 */ /* 0x000fe20000410000 */
[----:B------:R-:W-:Y:S01]  /*2f90*/  PRMT R120, RZ, 0x5410, R110 ;  /* 0x00005410ff787816 */ /* 0x000fe2000000006e */
[----:B------:R-:W-:-:S02]  /*2fa0*/  FFMA.FTZ R129, R88, R129, 1 ;  /* 0x3f80000058817423 */ /* 0x000fc40000010081 */
[----:B------:R-:W-:Y:S02]  /*2fb0*/  FMUL.FTZ R122, R121, R122 ;  /* 0x0000007a797a7220 */ /* 0x000fe40000410000 */
[----:B----4-:R-:W-:Y:S01]  /*2fc0*/  FADD.FTZ R110, -R118, 1 ;  /* 0x3f800000766e7421 */ /* 0x010fe20000010100 */
[----:B------:R-:W-:Y:S01]  /*2fd0*/  PRMT R123, RZ, 0x5410, R107 ;  /* 0x00005410ff7b7816 */ /* 0x000fe2000000006b */
[----:B------:R-:W-:Y:S02]  /*2fe0*/  FADD.FTZ R126, R130, 1 ;  /* 0x3f800000827e7421 */ /* 0x000fe40000010000 */
[----:B------:R-:W-:Y:S02]  /*2ff0*/  FMUL.FTZ R137, R101, -1.4426950216293334961 ;  /* 0xbfb8aa3b65897820 */ /* 0x000fe40000410000 */
[----:B------:R-:W-:Y:S02]  /*3000*/  FADD.FTZ R130, R134, 1 ;  /* 0x3f80000086827421 */ /* 0x000fe40000010000 */
[----:B------:R-:W-:Y:S01]  /*3010*/  FMUL.FTZ R144, R122, R129 ;  /* 0x000000817a907220 */ /* 0x000fe20000410000 */
[----:B------:R-:W-:Y:S01]  /*3020*/  PRMT R122, RZ, 0x5410, R109 ;  /* 0x00005410ff7a7816 */ /* 0x000fe2000000006d */
[----:B------:R-:W-:Y:S01]  /*3030*/  FMUL.FTZ R145, R131, R124 ;  /* 0x0000007c83917220 */ /* 0x000fe20000410000 */
[----:B--2---:R-:W-:Y:S01]  /*3040*/  PRMT R109, RZ, 0x5410, R3 ;  /* 0x00005410ff6d7816 */ /* 0x004fe20000000003 */
[----:B-1----:R-:W-:Y:S01]  /*3050*/  FADD.FTZ R107, -R125, 1 ;  /* 0x3f8000007d6b7421 */ /* 0x002fe20000010100 */
[----:B------:R-:W0:Y:S01]  /*3060*/  LDS.U16 R124, [R28+0x12] ;  /* 0x000012001c7c7984 */ /* 0x000e220000000400 */
[----:B------:R-:W-:Y:S01]  /*3070*/  FFMA.FTZ R134, R91, R110, 1 ;  /* 0x3f8000005b867423 */ /* 0x000fe2000001006e */
[----:B------:R-:W-:-:S02]  /*3080*/  PRMT R110, RZ, 0x5410, R4 ;  /* 0x00005410ff6e7816 */ /* 0x000fc40000000004 */
[----:B------:R-:W1:Y:S01]  /*3090*/  LDS.U16 R131, [R28+0x18] ;  /* 0x000018001c837984 */ /* 0x000e620000000400 */
[----:B------:R2:W4:Y:S01]  /*30a0*/  MUFU.EX2 R140, R137 ;  /* 0x00000089008c7308 */ /* 0x0005220000000800 */
[----:B------:R-:W-:Y:S02]  /*30b0*/  FADD.FTZ R139, -R127, 1 ;  /* 0x3f8000007f8b7421 */ /* 0x000fe40000010100 */
[----:B------:R-:W5:Y:S01]  /*30c0*/  LDS.U16 R129, [R28+0x14] ;  /* 0x000014001c817984 */ /* 0x000f620000000400 */
[----:B------:R-:W-:Y:S02]  /*30d0*/  FMUL.FTZ R4, R123, R110 ;  /* 0x0000006e7b047220 */ /* 0x000fe40000410000 */
[----:B--2---:R-:W-:Y:S01]  /*30e0*/  FFMA.FTZ R137, R92, R107, 1 ;  /* 0x3f8000005c897423 */ /* 0x004fe2000001006b */
[----:B---3--:R-:W-:Y:S01]  /*30f0*/  PRMT R107, RZ, 0x5410, R2 ;  /* 0x00005410ff6b7816 */ /* 0x008fe20000000002 */
[----:B------:R-:W-:Y:S02]  /*3100*/  FMUL.FTZ R2, R122, R109 ;  /* 0x0000006d7a027220 */ /* 0x000fe40000410000 */
[----:B------:R-:W-:-:S02]  /*3110*/  FFMA.FTZ R139, R94, R139, 1 ;  /* 0x3f8000005e8b7423 */ /* 0x000fc4000001008b */
[----:B------:R-:W-:Y:S02]  /*3120*/  FMUL.FTZ R2, R125, R2 ;  /* 0x000000027d027220 */ /* 0x000fe40000410000 */
[----:B------:R-:W-:Y:S02]  /*3130*/  FMUL.FTZ R4, R127, R4 ;  /* 0x000000047f047220 */ /* 0x000fe40000410000 */
[----:B------:R-:W-:Y:S02]  /*3140*/  FMUL.FTZ R2, R2, R137 ;  /* 0x0000008902027220 */ /* 0x000fe40000410000 */
[----:B------:R-:W-:Y:S01]  /*3150*/  FMUL.FTZ R4, R4, R139 ;  /* 0x0000008b04047220 */ /* 0x000fe20000410000 */
[----:B------:R-:W2:Y:S01]  /*3160*/  LDS.U16 R137, [R28+0x1a] ;  /* 0x00001a001c897984 */ /* 0x000ea20000000400 */
[----:B------:R-:W-:-:S03]  /*3170*/  FADD.FTZ R142, R141, 1 ;  /* 0x3f8000008d8e7421 */ /* 0x000fc60000010000 */
[----:B------:R-:W3:Y:S04]  /*3180*/  LDS.U16 R139, [R28+0x1c] ;  /* 0x00001c001c8b7984 */ /* 0x000ee80000000400 */
[----:B------:R-:W2:Y:S01]  /*3190*/  LDS.U16 R141, [R28+0x1e] ;  /* 0x00001e001c8d7984 */ /* 0x000ea20000000400 */
[----:B------:R-:W-:Y:S01]  /*31a0*/  FADD.FTZ R135, R135, 1 ;  /* 0x3f80000087877421 */ /* 0x000fe20000010000 */
[----:B------:R-:W0:Y:S01]  /*31b0*/  MUFU.RCP R133, R133 ;  /* 0x0000008500857308 */ /* 0x000e220000001000 */
[----:B------:R-:W-:-:S07]  /*31c0*/  FMUL.FTZ R3, R120, R107 ;  /* 0x0000006b78037220 */ /* 0x000fce0000410000 */
[----:B------:R-:W0:Y:S08]  /*31d0*/  MUFU.RCP R126, R126 ;  /* 0x0000007e007e7308 */ /* 0x000e300000001000 */
[----:B------:R-:W1:Y:S08]  /*31e0*/  MUFU.RCP R135, R135 ;  /* 0x0000008700877308 */ /* 0x000e700000001000 */
[----:B------:R-:W2:Y:S01]  /*31f0*/  MUFU.RCP R130, R130 ;  /* 0x0000008200827308 */ /* 0x000ea20000001000 */
[----:B------:R-:W-:-:S02]  /*3200*/  FADD.FTZ R136, R136, 1 ;  /* 0x3f80000088887421 */ /* 0x000fc40000010000 */
[----:B----4-:R-:W-:Y:S01]  /*3210*/  FADD.FTZ R140, R140, 1 ;  /* 0x3f8000008c8c7421 */ /* 0x010fe20000010000 */
[----:B------:R-:W-:Y:S01]  /*3220*/  PRMT R93, RZ, 0x5410, R93 ;  /* 0x00005410ff5d7816 */ /* 0x000fe2000000005d */
[----:B------:R-:W-:Y:S01]  /*3230*/  FMUL.FTZ R3, R118, R3 ;  /* 0x0000000376037220 */ /* 0x000fe20000410000 */
[----:B------:R-:W-:Y:S01]  /*3240*/  PRMT R82, RZ, 0x5410, R82 ;  /* 0x00005410ff527816 */ /* 0x000fe20000000052 */
[----:B0-----:R-:W-:Y:S01]  /*3250*/  FADD.FTZ R147, -R133, 1 ;  /* 0x3f80000085937421 */ /* 0x001fe20000010100 */
[----:B------:R-:W-:Y:S02]  /*3260*/  PRMT R124, RZ, 0x5410, R124 ;  /* 0x00005410ff7c7816 */ /* 0x000fe4000000007c */
[----:B-1----:R-:W-:Y:S01]  /*3270*/  PRMT R131, RZ, 0x5410, R131 ;  /* 0x00005410ff837816 */ /* 0x002fe20000000083 */
[----:B------:R-:W0:Y:S01]  /*3280*/  MUFU.RCP R136, R136 ;  /* 0x0000008800887308 */ /* 0x000e220000001000 */
[----:B------:R-:W-:Y:S02]  /*3290*/  FMUL.FTZ R3, R3, R134 ;  /* 0x0000008603037220 */ /* 0x000fe40000410000 */
[----:B------:R-:W-:Y:S01]  /*32a0*/  FFMA.FTZ R149, R96, R147, 1 ;  /* 0x3f80000060957423 */ /* 0x000fe20000010093 */
[----:B------:R-:W-:Y:S01]  /*32b0*/  PRMT R90, RZ, 0x5410, R90 ;  /* 0x00005410ff5a7816 */ /* 0x000fe2000000005a */
[----:B------:R-:W-:Y:S01]  /*32c0*/  FADD.FTZ R134, -R126, 1 ;  /* 0x3f8000007e867421 */ /* 0x000fe20000010100 */
[----:B------:R-:W-:Y:S01]  /*32d0*/  PRMT R85, RZ, 0x5410, R85 ;  /* 0x00005410ff557816 */ /* 0x000fe20000000055 */
[----:B------:R-:W-:Y:S01]  /*32e0*/  FADD.FTZ R151, -R135, 1 ;  /* 0x3f80000087977421 */ /* 0x000fe20000010100 */
[----:B------:R-:W1:Y:S01]  /*32f0*/  MUFU.RCP R140, R140 ;  /* 0x0000008c008c7308 */ /* 0x000e620000001000 */
[----:B------:R-:W-:Y:S01]  /*3300*/  FMUL.FTZ R147, R93, R124 ;  /* 0x0000007c5d937220 */ /* 0x000fe20000410000 */
[----:B-----5:R-:W-:Y:S01]  /*3310*/  PRMT R129, RZ, 0x5410, R129 ;  /* 0x00005410ff817816 */ /* 0x020fe20000000081 */
[----:B------:R-:W-:Y:S01]  /*3320*/  FMUL.FTZ R150, R82, R131 ;  /* 0x0000008352967220 */ /* 0x000fe20000410000 */
[----:B------:R-:W-:Y:S01]  /*3330*/  PRMT R128, RZ, 0x5410, R128 ;  /* 0x00005410ff807816 */ /* 0x000fe20000000080 */
[----:B--2---:R-:W-:-:S03]  /*3340*/  FADD.FTZ R146, -R130, 1 ;  /* 0x3f80000082927421 */ /* 0x004fc60000010100 */
[----:B------:R-:W2:Y:S01]  /*3350*/  MUFU.RCP R142, R142 ;  /* 0x0000008e008e7308 */ /* 0x000ea20000001000 */
[----:B------:R-:W-:Y:S02]  /*3360*/  FFMA.FTZ R134, R95, R134, 1 ;  /* 0x3f8000005f867423 */ /* 0x000fe40000010086 */
[----:B------:R-:W-:Y:S02]  /*3370*/  FFMA.FTZ R153, R98, R151, 1 ;  /* 0x3f80000062997423 */ /* 0x000fe40000010097 */
[----:B------:R-:W-:Y:S02]  /*3380*/  FMUL.FTZ R147, R126, R147 ;  /* 0x000000937e937220 */ /* 0x000fe40000410000 */
[----:B------:R-:W-:Y:S02]  /*3390*/  FMUL.FTZ R150, R135, R150 ;  /* 0x0000009687967220 */ /* 0x000fe40000410000 */
[----:B------:R-:W-:Y:S02]  /*33a0*/  FFMA.FTZ R148, R97, R146, 1 ;  /* 0x3f80000061947423 */ /* 0x000fe40000010092 */
[----:B------:R-:W-:-:S02]  /*33b0*/  FMUL.FTZ R146, R90, R129 ;  /* 0x000000815a927220 */ /* 0x000fc40000410000 */
[----:B------:R-:W-:Y:S02]  /*33c0*/  FMUL.FTZ R151, R85, R128 ;  /* 0x0000008055977220 */ /* 0x000fe40000410000 */
[----:B------:R-:W-:Y:S01]  /*33d0*/  FMUL.FTZ R147, R147, R134 ;  /* 0x0000008693937220 */ /* 0x000fe20000410000 */
[----:B------:R-:W-:Y:S01]  /*33e0*/  PRMT R134, RZ, 0x5410, R78 ;  /* 0x00005410ff867816 */ /* 0x000fe2000000004e */
[----:B------:R-:W-:Y:S01]  /*33f0*/  FMUL.FTZ R150, R150, R153 ;  /* 0x0000009996967220 */ /* 0x000fe20000410000 */
[----:B------:R-:W-:Y:S01]  /*3400*/  F2FP.BF16.PACK_AB R153, R132, R5 ;  /* 0x000000058499723e */ /* 0x000fe200000010ff */
[----:B------:R-:W-:Y:S01]  /*3410*/  BAR.SYNC.DEFER_BLOCKING 0x0 ;  /* 0x0000000000007b1d */ /* 0x000fe20000010000 */
[----:B------:R-:W-:Y:S01]  /*3420*/  FMUL.FTZ R146, R133, R146 ;  /* 0x0000009285927220 */ /* 0x000fe20000410000 */
[----:B------:R-:W-:Y:S01]  /*3430*/  PRMT R132, RZ, 0x5410, R7 ;  /* 0x00005410ff847816 */ /* 0x000fe20000000007 */
[----:B------:R-:W-:Y:S01]  /*3440*/  FMUL.FTZ R151, R130, R151 ;  /* 0x0000009782977220 */ /* 0x000fe20000410000 */
[----:B------:R-:W-:-:S02]  /*3450*/  PRMT R78, RZ, 0x5410, R6 ;  /* 0x00005410ff4e7816 */ /* 0x000fc40000000006 */
[----:B------:R-:W-:Y:S02]  /*3460*/  PRMT R137, RZ, 0x5410, R137 ;  /* 0x00005410ff897816 */ /* 0x000fe40000000089 */
[----:B---3--:R-:W-:Y:S02]  /*3470*/  PRMT R139, RZ, 0x5410, R139 ;  /* 0x00005410ff8b7816 */ /* 0x008fe4000000008b */
[----:B------:R-:W-:Y:S01]  /*3480*/  PRMT R141, RZ, 0x5410, R141 ;  /* 0x00005410ff8d7816 */ /* 0x000fe2000000008d */
        /* <DEDUP_REMOVED lines=13> */
[----:B------:R-:W-:Y:S02]  /*3560*/  FMUL.FTZ R149, R142, R149 ;  /* 0x000000958e957220 */ /* 0x000fe40000410000 */
[----:B------:R-:W-:Y:S02]  /*3570*/  FMUL.FTZ R5, R5, R148 ;  /* 0x0000009405057220 */ /* 0x000fe40000410000 */
[----:B------:R-:W-:-:S02]  /*3580*/  FMUL.FTZ R7, R7, R152 ;  /* 0x0000009807077220 */ /* 0x000fc40000410000 */
[----:B------:R-:W-:Y:S01]  /*3590*/  FMUL.FTZ R6, R149, R6 ;  /* 0x0000000695067220 */ /* 0x000fe20000410000 */
[----:B------:R-:W-:Y:S02]  /*35a0*/  F2FP.BF16.PACK_AB R138, R143, R138 ;  /* 0x0000008a8f8a723e */ /* 0x000fe400000010ff */
[----:B------:R-:W-:Y:S02]  /*35b0*/  PRMT R143, R153, 0x7632, R143 ;  /* 0x00007632998f7816 */ /* 0x000fe4000000008f */
[----:B------:R-:W-:Y:S02]  /*35c0*/  F2FP.BF16.PACK_AB R144, R145, R144 ;  /* 0x000000909190723e */ /* 0x000fe400000010ff */
[----:B------:R-:W-:Y:S02]  /*35d0*/  F2FP.BF16.PACK_AB R2, R2, R3 ;  /* 0x000000030202723e */ /* 0x000fe400000010ff */
[----:B------:R-:W-:Y:S02]  /*35e0*/  ISETP.NE.AND P1, PT, R50, RZ, PT ;  /* 0x000000ff3200720c */ /* 0x000fe40003f25270 */
        /* <DEDUP_REMOVED lines=8> */
[----:B------:R-:W-:-:S02]  /*3670*/  PRMT R145, R138, 0x7632, R145 ;  /* 0x000076328a917816 */ /* 0x000fc40000000091 */
[----:B------:R-:W-:Y:S01]  /*3680*/  PRMT R7, R146, 0x7632, R7 ;  /* 0x0000763292077816 */ /* 0x000fe20000000007 */
[----:B------:R2:W-:Y:S01]  /*3690*/  STS.U16 [R28+0xc], R2 ;  /* 0x00000c021c007388 */ /* 0x0005e20000000400 */
[----:B0-----:R-:W-:-:S03]  /*36a0*/  PRMT R143, R4, 0x7632, R143 ;  /* 0x00007632048f7816 */ /* 0x001fc6000000008f */
[----:B------:R0:W-:Y:S01]  /*36b0*/  STS.U16 [R28+0x4], R138 ;  /* 0x0000048a1c007388 */ /* 0x0001e20000000400 */
[----:B-1----:R-:W-:Y:S02]  /*36c0*/  PRMT R144, R5, 0x7632, R144 ;  /* 0x0000763205907816 */ /* 0x002fe40000000090 */
[----:B--2---:R-:W-:Y:S01]  /*36d0*/  PRMT R2, R6, 0x7632, R2 ;  /* 0x0000763206027816 */ /* 0x004fe20000000002 */
[----:B------:R-:W-:Y:S01]  /*36e0*/  STS.U16 [R28], R153 ;  /* 0x000000991c007388 */ /* 0x000fe20000000400 */
        /* <DEDUP_REMOVED lines=31> */
[----:B------:R-:W1:Y:S01]  /*38e0*/  LDS R146, [0x420] ;  /* 0x00042000ff927984 */ /* 0x000e620000000800 */
[----:B------:R-:W-:Y:S01]  /*38f0*/  UIMAD UR16, UR43, UR18, URZ ;  /* 0x000000122b1072a4 */ /* 0x000fe2000f8e023f */
[----:B0-----:R-:W-:Y:S01]  /*3900*/  IADD3 R2, P2, R48, UR28, RZ ;  /* 0x0000001c30027c10 */ /* 0x001fe2000ff5e0ff */
[----:B------:R-:W-:-:S02]  /*3910*/  UIMAD.WIDE.U32 UR8, UR42, UR18, URZ ;  /* 0x000000122a0872a5 */ /* 0x000fc4000f8e003f */
[----:B------:R-:W-:Y:S01]  /*3920*/  UIMAD UR17, UR42, UR19, UR16 ;  /* 0x000000132a1172a4 */ /* 0x000fe2000f8e0210 */
[----:B------:R-:W-:Y:S01]  /*3930*/  IADD3.X R3, R47, UR23, RZ, P2, !PT ;  /* 0x000000172f037c10 */ /* 0x000fe200097fe4ff */
[----:B------:R-:W-:Y:S02]  /*3940*/  BSSY B0, `(.L_x_8133) ;  /* 0x0000010000007945 */ /* 0x000fe40003800000 */
[----:B------:R-:W-:Y:S01]  /*3950*/  UIADD3 UR16, UR9, UR17, URZ ;  /* 0x0000001109107290 */ /* 0x000fe2000fffe03f */
[----:B-1----:R-:W-:-:S13]  /*3960*/  ISETP.GE.AND P0, PT, R48, R146, PT ;  /* 0x000000923000720c */ /* 0x002fda0003f06270 */
        /* <DEDUP_REMOVED lines=13> */
.L_x_8134:
[----:B------:R-:W-:Y:S05]  /*3a40*/  BSYNC B0 ;  /* 0x0000000000007941 */ /* 0x000fea0003800000 */
.L_x_8133:
        /* <DEDUP_REMOVED lines=64> */
[----:B------:R-:W-:Y:S01]  /*3e50*/  FADD.FTZ R58, R63, UR5 ;  /* 0x000000053f3a7e21 */ /* 0x000fe20008010000 */
[----:B------:R-:W-:Y:S01]  /*3e60*/  PRMT R83, RZ, 0x5410, R55 ;  /* 0x00005410ff537816 */ /* 0x000fe20000000037 */
[----:B------:R-:W-:Y:S01]  /*3e70*/  @!P0 STG.E.U16 [R4.64+-0x140], R165 ;  /* 0xfffec0a504008986 */ /* 0x000fe2000c101520 */
[----:B------:R-:W-:Y:S01]  /*3e80*/  ISETP.NE.U32.AND P0, PT, RZ, c[0x0][0x270], PT ;  /* 0x00009c00ff007a0c */ /* 0x000fe20003f05070 */
[----:B------:R-:W-:Y:S01]  /*3e90*/  FMUL.FTZ R103, R104, R117 ;  /* 0x0000007568677220 */ /* 0x000fe20000410000 */
[----:B------:R-:W-:Y:S01]  /*3ea0*/  PRMT R84, RZ, 0x5410, R54 ;  /* 0x00005410ff547816 */ /* 0x000fe20000000036 */
[----:B------:R-:W-:Y:S01]  /*3eb0*/  @!P5 STG.E.U16 [R4.64+-0x100], R167 ;  /* 0xffff00a70400d986 */ /* 0x000fe2000c101520 */
[----:B------:R-:W-:Y:S01]  /*3ec0*/  ISETP.NE.AND.EX P0, PT, RZ, c[0x0][0x274], PT, P0 ;  /* 0x00009d00ff007a0c */ /* 0x000fe20003f05300 */
[----:B------:R-:W-:Y:S01]  /*3ed0*/  FADD.FTZ R54, R67, UR5 ;  /* 0x0000000543367e21 */ /* 0x000fe20008010000 */
[----:B------:R-:W-:Y:S01]  /*3ee0*/  PRMT R86, RZ, 0x5410, R53 ;  /* 0x00005410ff567816 */ /* 0x000fe20000000035 */
[----:B------:R-:W-:Y:S01]  /*3ef0*/  @!P6 STG.E.U16 [R4.64+-0xc0], R169 ;  /* 0xffff40a90400e986 */ /* 0x000fe2000c101520 */
[----:B------:R-:W-:-:S02]  /*3f00*/  FADD.FTZ R53, R68, UR5 ;  /* 0x0000000544357e21 */ /* 0x000fc40008010000 */
[----:B------:R-:W-:Y:S01]  /*3f10*/  FADD.FTZ R55, R66, UR5 ;  /* 0x0000000542377e21 */ /* 0x000fe20008010000 */
[----:B------:R-:W-:Y:S01]  /*3f20*/  @!P2 STG.E.U16 [R4.64+-0x80], R171 ;  /* 0xffff80ab0400a986 */ /* 0x000fe2000c101520 */
[----:B------:R-:W-:Y:S02]  /*3f30*/  FADD.FTZ R56, R65, UR5 ;  /* 0x0000000541387e21 */ /* 0x000fe40008010000 */
[----:B------:R-:W-:Y:S01]  /*3f40*/  FADD.FTZ R57, R64, UR5 ;  /* 0x0000000540397e21 */ /* 0x000fe20008010000 */
[----:B------:R-:W-:Y:S01]  /*3f50*/  @!P3 STG.E.U16 [R4.64+-0x3c0], R145 ;  /* 0xfffc40910400b986 */ /* 0x000fe2000c101520 */
[----:B------:R-:W-:Y:S02]  /*3f60*/  FADD.FTZ R63, R6, UR5 ;  /* 0x00000005063f7e21 */ /* 0x000fe40008010000 */
[----:B------:R-:W-:Y:S01]  /*3f70*/  FMUL.FTZ R104, R112, R119 ;  /* 0x0000007770687220 */ /* 0x000fe20000410000 */
[----:B------:R0:W-:Y:S01]  /*3f80*/  @!P4 STG.E.U16 [R4.64+-0x40], R173 ;  /* 0xffffc0ad0400c986 */ /* 0x0001e2000c101520 */
[----:B------:R-:W-:-:S02]  /*3f90*/  FADD.FTZ R64, R7, UR5 ;  /* 0x0000000507407e21 */ /* 0x000fc40008010000 */
[----:B------:R-:W-:Y:S02]  /*3fa0*/  FADD.FTZ R65, R80, UR5 ;  /* 0x0000000550417e21 */ /* 0x000fe40008010000 */
[----:B------:R-:W-:Y:S02]  /*3fb0*/  FADD.FTZ R66, R83, UR5 ;  /* 0x0000000553427e21 */ /* 0x000fe40008010000 */
[----:B------:R-:W-:Y:S02]  /*3fc0*/  FADD.FTZ R67, R84, UR5 ;  /* 0x0000000554437e21 */ /* 0x000fe40008010000 */
[----:B------:R-:W-:Y:S02]  /*3fd0*/  FADD.FTZ R68, R86, UR5 ;  /* 0x0000000556447e21 */ /* 0x000fe40008010000 */
[----:B------:R-:W-:Y:S01]  /*3fe0*/  FMUL.FTZ R101, R100, R143 ;  /* 0x0000008f64657220 */ /* 0x000fe20000410000 */
[----:B0-----:R-:W-:Y:S01]  /*3ff0*/  PRMT R4, RZ, 0x5410, R60 ;  /* 0x00005410ff047816 */ /* 0x001fe2000000003c */
[----:B------:R-:W-:Y:S01]  /*4000*/  FADD.FTZ R60, R61, UR5 ;  /* 0x000000053d3c7e21 */ /* 0x000fe20008010000 */
[----:B------:R-:W-:Y:S01]  /*4010*/  PRMT R5, RZ, 0x5410, R59 ;  /* 0x00005410ff057816 */ /* 0x000fe2000000003b */
[----:B------:R-:W-:-:S02]  /*4020*/  FADD.FTZ R59, R62, UR5 ;  /* 0x000000053e3b7e21 */ /* 0x000fc40008010000 */
[----:B------:R-:W-:Y:S02]  /*4030*/  FADD.FTZ R61, R4, UR5 ;  /* 0x00000005043d7e21 */ /* 0x000fe40008010000 */
[----:B------:R-:W-:Y:S02]  /*4040*/  FADD.FTZ R62, R5, UR5 ;  /* 0x00000005053e7e21 */ /* 0x000fe40008010000 */
        /* <DEDUP_REMOVED lines=50> */
[----:B------:R3:W-:Y:S01]  /*4370*/  STS.U16 [R28+0x6], R80 ;  /* 0x000006501c007388 */ /* 0x0007e20000000400 */
[----:B0-----:R-:W-:Y:S01]  /*4380*/  PRMT R79, R94, 0x7632, R79 ;  /* 0x000076325e4f7816 */ /* 0x001fe2000000004f */
[----:B------:R-:W-:Y:S01]  /*4390*/  UIADD3 UR7, UR9, UR16, URZ ;  /* 0x0000001009077290 */ /* 0x000fe2000fffe03f */
[----:B-1----:R-:W-:Y:S01]  /*43a0*/  PRMT R7, R91, 0x7632, R7 ;  /* 0x000076325b077816 */ /* 0x002fe20000000007 */
[----:B------:R0:W-:Y:S01]  /*43b0*/  STS.U16 [R28+0xa], R81 ;  /* 0x00000a511c007388 */ /* 0x0001e20000000400 */
[----:B--2---:R-:W-:-:S03]  /*43c0*/  PRMT R78, R96, 0x7632, R78 ;  /* 0x00007632604e7816 */ /* 0x004fc6000000004e */
[----:B------:R-:W-:Y:S01]  /*43d0*/  STS.U16 [R28+0x8], R88 ;  /* 0x000008581c007388 */ /* 0x000fe20000000400 */
[----:B---3--:R-:W-:-:S03]  /*43e0*/  PRMT R80, R98, 0x7632, R80 ;  /* 0x0000763262507816 */ /* 0x008fc60000000050 */
        /* <DEDUP_REMOVED lines=47> */
.L_x_8137:
[----:B------:R-:W-:Y:S05]  /*46e0*/  BSYNC B0 ;  /* 0x0000000000007941 */ /* 0x000fea0003800000 */
.L_x_8136:
        /* <DEDUP_REMOVED lines=43> */
.L_x_8135:
[----:B------:R-:W-:Y:S01]  /*49a0*/  PRMT R7, RZ, 0x5410, R199 ;  /* 0x00005410ff077816 */ /* 0x000fe200000000c7 */
[----:B------:R-:W-:Y:S01]  /*49b0*/  BAR.SYNC.DEFER_BLOCKING 0x0 ;  /* 0x0000000000007b1d */ /* 0x000fe20000010000 */
[----:B------:R-:W-:Y:S01]  /*49c0*/  PRMT R8, RZ, 0x5410, R27 ;  /* 0x00005410ff087816 */ /* 0x000fe2000000001b */
[----:B------:R-:W-:Y:S01]  /*49d0*/  HFMA2.MMA R84, -RZ, RZ, 0, 0 ;  /* 0x00000000ff547435 */ /* 0x000fe200000001ff */
[----:B------:R-:W-:Y:S01]  /*49e0*/  MOV R9, c[0x0][0x16c] ;  /* 0x00005b0000097a02 */ /* 0x000fe20000000f00 */
[C---:B------:R-:W-:Y:S01]  /*49f0*/  FFMA.FTZ R7, R101.reuse, R7, R52 ;  /* 0x0000000765077223 */ /* 0x040fe20000010034 */
[----:B------:R-:W-:Y:S01]  /*4a00*/  PRMT R52, RZ, 0x5410, R0 ;  /* 0x00005410ff347816 */ /* 0x000fe20000000000 */
[----:B------:R-:W-:Y:S01]  /*4a10*/  FMUL.FTZ R100, R101, UR4 ;  /* 0x0000000465647c20 */ /* 0x000fe20008410000 */
[----:B------:R-:W-:Y:S01]  /*4a20*/  ISETP.GE.AND P0, PT, R9, 0x1, PT ;  /* 0x000000010900780c */ /* 0x000fe20003f06270 */
[C---:B------:R-:W-:Y:S01]  /*4a30*/  FFMA.FTZ R8, R102.reuse, R8, R7 ;  /* 0x0000000866087223 */ /* 0x040fe20000010007 */
[----:B------:R-:W-:Y:S01]  /*4a40*/  PRMT R7, RZ, 0x5410, R26 ;  /* 0x00005410ff077816 */ /* 0x000fe2000000001a */
[----:B0-----:R-:W-:Y:S01]  /*4a50*/  FMUL.FTZ R99, R102, UR4 ;  /* 0x0000000466637c20 */ /* 0x001fe20008410000 */
[----:B------:R-:W-:Y:S01]  /*4a60*/  CS2R R82, SRZ ;  /* 0x0000000000527805 */ /* 0x000fe2000001ff00 */
        /* <DEDUP_REMOVED lines=19> */
[----:B------:R-:W-:Y:S01]  /*4ba0*/  MOV R69, RZ ;  /* 0x000000ff00457202 */ /* 0x000fe20000000f00 */
[----:B------:R-:W-:Y:S01]  /*4bb0*/  FFMA.FTZ R7, R111, R7, R8 ;  /* 0x000000076f077223 */ /* 0x000fe20000010008 */
[----:B------:R-:W-:Y:S01]  /*4bc0*/  PRMT R8, RZ, 0x5410, R22 ;  /* 0x00005410ff087816 */ /* 0x000fe20000000016 */
[----:B------:R-:W-:-:S02]  /*4bd0*/  FMUL.FTZ R91, R4, UR4 ;  /* 0x00000004045b7c20 */ /* 0x000fc40008410000 */
[----:B------:R-:W-:Y:S02]  /*4be0*/  FMUL.FTZ R90, R5, UR4 ;  /* 0x00000004055a7c20 */ /* 0x000fe40008410000 */
[----:B------:R-:W-:Y:S01]  /*4bf0*/  FFMA.FTZ R7, R120, R8, R7 ;  /* 0x0000000878077223 */ /* 0x000fe20000010007 */
[----:B------:R-:W-:Y:S01]  /*4c00*/  PRMT R8, RZ, 0x5410, R21 ;  /* 0x00005410ff087816 */ /* 0x000fe20000000015 */
[----:B------:R-:W-:Y:S02]  /*4c10*/  FMUL.FTZ R89, R112, UR4 ;  /* 0x0000000470597c20 */ /* 0x000fe40008410000 */
[----:B------:R-:W-:Y:S02]  /*4c20*/  FMUL.FTZ R88, R6, UR4 ;  /* 0x0000000406587c20 */ /* 0x000fe40008410000 */
[----:B------:R-:W-:Y:S01]  /*4c30*/  FFMA.FTZ R8, R122, R8, R7 ;  /* 0x000000087a087223 */ /* 0x000fe20000010007 */
[----:B------:R-:W-:Y:S01]  /*4c40*/  PRMT R7, RZ, 0x5410, R20 ;  /* 0x00005410ff077816 */ /* 0x000fe20000000014 */
[----:B------:R-:W-:-:S02]  /*4c50*/  FMUL.FTZ R87, R114, UR4 ;  /* 0x0000000472577c20 */ /* 0x000fc40008410000 */
[----:B------:R-:W-:Y:S02]  /*4c60*/  FMUL.FTZ R86, R115, UR4 ;  /* 0x0000000473567c20 */ /* 0x000fe40008410000 */
[----:B------:R-:W-:Y:S01]  /*4c70*/  FFMA.FTZ R7, R123, R7, R8 ;  /* 0x000000077b077223 */ /* 0x000fe20000010008 */
[----:B------:R-:W-:Y:S01]  /*4c80*/  PRMT R8, RZ, 0x5410, R19 ;  /* 0x00005410ff087816 */ /* 0x000fe20000000013 */
[----:B------:R-:W-:-:S04]  /*4c90*/  FMUL.FTZ R85, R116, UR4 ;  /* 0x0000000474557c20 */ /* 0x000fc80008410000 */
        /* <DEDUP_REMOVED lines=12> */
[----:B------:R-:W-:Y:S05]  /*4d60*/  @!P0 BRA `(.L_x_8138) ;  /* 0x0000573000008947 */ /* 0x000fea0003800000 */
[----:B------:R-:W-:Y:S01]  /*4d70*/  ULDC.64 UR8, c[0x0][0x180] ;  /* 0x0000600000087ab9 */ /* 0x000fe20000000a00 */
[----:B------:R-:W-:Y:S01]  /*4d80*/  FADD.FTZ R105, R113, R113 ;  /* 0x0000007171697221 */ /* 0x000fe20000010000 */
[----:B------:R-:W-:Y:S01]  /*4d90*/  UIMAD UR7, UR27, UR8, URZ ;  /* 0x000000081b0772a4 */ /* 0x000fe2000f8e023f */
[----:B------:R-:W-:Y:S01]  /*4da0*/  FADD.FTZ R106, R111, R111 ;  /* 0x0000006f6f6a7221 */ /* 0x000fe20000010000 */
[----:B------:R-:W-:Y:S01]  /*4db0*/  ULDC.64 UR16, c[0x0][0x198] ;  /* 0x0000660000107ab9 */ /* 0x000fe20000000a00 */
[----:B------:R-:W-:Y:S01]  /*4dc0*/  FADD.FTZ R101, R101, R101 ;  /* 0x0000006565657221 */ /* 0x000fe20000010000 */
[----:B------:R-:W-:Y:S01]  /*4dd0*/  UIMAD.WIDE.U32 UR22, UR26, UR8, URZ ;  /* 0x000000081a1672a5 */ /* 0x000fe2000f8e003f */
[----:B------:R-:W-:Y:S01]  /*4de0*/  FADD.FTZ R102, R102, R102 ;  /* 0x0000006666667221 */ /* 0x000fe20000010000 */
[----:B------:R-:W-:Y:S01]  /*4df0*/  UIMAD UR7, UR26, UR9, UR7 ;  /* 0x000000091a0772a4 */ /* 0x000fe2000f8e0207 */
[----:B------:R-:W-:Y:S01]  /*4e00*/  FADD.FTZ R103, R103, R103 ;  /* 0x0000006767677221 */ /* 0x000fe20000010000 */
[----:B------:R-:W-:Y:S01]  /*4e10*/  ULDC.64 UR18, c[0x0][0x1b8] ;  /* 0x00006e0000127ab9 */ /* 0x000fe20000000a00 */
[----:B------:R-:W-:Y:S01]  /*4e20*/  FADD.FTZ R104, R104, R104 ;  /* 0x0000006868687221 */ /* 0x000fe20000010000 */
[----:B------:R-:W-:Y:S01]  /*4e30*/  UIMAD.WIDE.U32 UR8, UR26, UR16, URZ ;  /* 0x000000101a0872a5 */ /* 0x000fe2000f8e003f */
[----:B------:R-:W-:Y:S01]  /*4e40*/  FADD.FTZ R107, R120, R120 ;  /* 0x00000078786b7221 */ /* 0x000fe20000010000 */
[----:B------:R-:W-:Y:S01]  /*4e50*/  UIMAD UR16, UR27, UR16, URZ ;  /* 0x000000101b1072a4 */ /* 0x000fe2000f8e023f */
[----:B------:R-:W-:Y:S01]  /*4e60*/  FADD.FTZ R108, R122, R122 ;  /* 0x0000007a7a6c7221 */ /* 0x000fe20000010000 */
[----:B------:R-:W-:Y:S01]  /*4e70*/  UIMAD UR20, UR27, UR18, URZ ;  /* 0x000000121b1472a4 */ /* 0x000fe2000f8e023f */
[----:B------:R-:W-:Y:S01]  /*4e80*/  FADD.FTZ R109, R123, R123 ;  /* 0x0000007b7b6d7221 */ /* 0x000fe20000010000 */
[----:B------:R-:W-:Y:S01]  /*4e90*/  UIMAD UR44, UR26, UR17, UR16 ;  /* 0x000000111a2c72a4 */ /* 0x000fe2000f8e0210 */
[----:B------:R-:W-:Y:S01]  /*4ea0*/  FADD.FTZ R110, R4, R4 ;  /* 0x00000004046e7221 */ /* 0x000fe20000010000 */
[----:B------:R-:W-:Y:S01]  /*4eb0*/  UIMAD.WIDE.U32 UR16, UR26, UR18, URZ ;  /* 0x000000121a1072a5 */ /* 0x000fe2000f8e003f */
[----:B------:R-:W-:Y:S01]  /*4ec0*/  FADD.FTZ R111, R5, R5 ;  /* 0x00000005056f7221 */ /* 0x000fe20000010000 */
[----:B------:R-:W-:Y:S01]  /*4ed0*/  UIMAD UR45, UR26, UR19, UR20 ;  /* 0x000000131a2d72a4 */ /* 0x000fe2000f8e0214 */
[----:B------:R-:W-:Y:S01]  /*4ee0*/  FADD.FTZ R112, R112, R112 ;  /* 0x0000007070707221 */ /* 0x000fe20000010000 */
[----:B------:R-:W-:Y:S01]  /*4ef0*/  ULDC.64 UR24, c[0x0][0x220] ;  /* 0x0000880000187ab9 */ /* 0x000fe20000000a00 */
[----:B------:R-:W-:Y:S01]  /*4f00*/  FADD.FTZ R113, R6, R6 ;  /* 0x0000000606717221 */ /* 0x000fe20000010000 */
[----:B------:R-:W-:Y:S01]  /*4f10*/  ULDC.64 UR18, c[0x0][0x228] ;  /* 0x00008a0000127ab9 */ /* 0x000fe20000000a00 */
[----:B------:R-:W-:Y:S01]  /*4f20*/  FADD.FTZ R114, R114, R114 ;  /* 0x0000007272727221 */ /* 0x000fe20000010000 */
[----:B------:R-:W-:Y:S01]  /*4f30*/  ULEA UR40, UP1, UR8, UR18, 0x3 ;  /* 0x0000001208287291 */ /* 0x000fe2000f82183f */
[----:B------:R-:W-:Y:S01]  /*4f40*/  FADD.FTZ R115, R115, R115 ;  /* 0x0000007373737221 */ /* 0x000fe20000010000 */
[----:B------:R-:W-:Y:S01]  /*4f50*/  UIADD3 UR18, UR23, UR7, URZ ;  /* 0x0000000717127290 */ /* 0x000fe2000fffe03f */
[----:B------:R-:W-:Y:S01]  /*4f60*/  FADD.FTZ R116, R116, R116 ;  /* 0x0000007474747221 */ /* 0x000fe20000010000 */
[----:B------:R-:W-:Y:S01]  /*4f70*/  UIADD3 UR23, UR9, UR44, URZ ;  /* 0x0000002c09177290 */ /* 0x000fe2000fffe03f */
[----:B------:R-:W-:Y:S01]  /*4f80*/  MOV R84, RZ ;  /* 0x000000ff00547202 */ /* 0x000fe20000000f00 */
[----:B------:R-:W-:-:S02]  /*4f90*/  ULDC.64 UR20, c[0x0][0x230] ;  /* 0x00008c0000147ab9 */ /* 0x000fc40000000a00 */
[----:B------:R-:W-:Y:S02]  /*4fa0*/  ULEA UR24, UP0, UR22, UR24, 0x3 ;  /* 0x0000001816187291 */ /* 0x000fe4000f80183f */
[----:B------:R-:W-:Y:S02]  /*4fb0*/  ULEA UR41, UP2, UR16, UR20, 0x3 ;  /* 0x0000001410297291 */ /* 0x000fe4000f84183f */
[----:B------:R-:W-:Y:S02]  /*4fc0*/  UIADD3 UR7, UR17, UR45, URZ ;  /* 0x0000002d11077290 */ /* 0x000fe4000fffe03f */
[----:B------:R-:W-:Y:S02]  /*4fd0*/  ULEA.HI.X UR23, UR8, UR19, UR23, 0x3, UP1 ;  /* 0x0000001308177291 */ /* 0x000fe400088f1c17 */
[----:B------:R-:W-:Y:S02]  /*4fe0*/  UIADD3 UR8, UR29, -0x1, URZ ;  /* 0xffffffff1d087890 */ /* 0x000fe4000fffe03f */
[----:B------:R-:W-:-:S02]  /*4ff0*/  ULEA.HI.X UR22, UR22, UR25, UR18, 0x3, UP0 ;  /* 0x0000001916167291 */ /* 0x000fc400080f1c12 */
[----:B------:R-:W-:Y:S02]  /*5000*/  ULEA.HI.X UR25, UR16, UR21, UR7, 0x3, UP2 ;  /* 0x0000001510197291 */ /* 0x000fe400090f1c07 */
[----:B------:R-:W-:Y:S02]  /*5010*/  ULEA.HI UR16, UR29, UR29, URZ, 0x1 ;  /* 0x0000001d1d107291 */ /* 0x000fe4000f8f083f */
[----:B------:R-:W-:Y:S02]  /*5020*/  UIADD3 UR17, UR29, -0x2, URZ ;  /* 0xfffffffe1d117890 */ /* 0x000fe4000fffe03f */
[----:B------:R-:W-:Y:S02]  /*5030*/  ULEA.HI UR9, UR8, UR8, URZ, 0x1 ;  /* 0x0000000808097291 */ /* 0x000fe4000f8f083f */
[----:B------:R-:W-:Y:S02]  /*5040*/  ULDC UR18, c[0x0][0x16c] ;  /* 0x00005b0000127ab9 */ /* 0x000fe40000000800 */
[----:B------:R-:W-:-:S02]  /*5050*/  ULOP3.LUT UR16, UR16, 0x1ffffe, URZ, 0xc0, !UPT ;  /* 0x001ffffe10107892 */ /* 0x000fc4000f8ec03f */
[----:B------:R-:W-:Y:S02]  /*5060*/  UIMAD UR17, UR17, UR18, URZ ;  /* 0x00000012111172a4 */ /* 0x000fe4000f8e023f */
[----:B------:R-:W-:Y:S02]  /*5070*/  ULOP3.LUT UR9, UR9, 0xfffffe, URZ, 0xc0, !UPT ;  /* 0x00fffffe09097892 */ /* 0x000fe4000f8ec03f */
[----:B------:R-:W-:Y:S02]  /*5080*/  UIADD3 UR18, UR29, -UR16, URZ ;  /* 0x800000101d127290 */ /* 0x000fe4000fffe03f */
[----:B------:R-:W-:Y:S02]  /*5090*/  UIMAD.WIDE UR16, UR17, 0x10, UR10 ;  /* 0x00000010111078a5 */ /* 0x000fe4000f8e020a */
[----:B------:R-:W-:Y:S02]  /*50a0*/  UIADD3 UR9, UR8, -UR9, URZ ;  /* 0x8000000908097290 */ /* 0x000fe4000fffe03f */
[----:B------:R-:W-:-:S02]  /*50b0*/  UMOV UR7, URZ ;  /* 0x0000003f00077c82 */ /* 0x000fc40008000000 */
[----:B------:R-:W-:Y:S02]  /*50c0*/  USHF.L.U32 UR44, UR9, 0x8, URZ ;  /* 0x00000008092c7899 */ /* 0x000fe4000800063f */
[----:B------:R-:W-:Y:S02]  /*50d0*/  ULEA UR47, UR18, 0x880, 0xb ;  /* 0x00000880122f7891 */ /* 0x000fe4000f8e583f */
[----:B------:R-:W-:Y:S02]  /*50e0*/  UMOV UR8, URZ ;  /* 0x0000003f00087c82 */ /* 0x000fe40008000000 */
[----:B------:R-:W-:Y:S02]  /*50f0*/  UMOV UR9, URZ ;  /* 0x0000003f00097c82 */ /* 0x000fe40008000000 */
[----:B------:R-:W-:Y:S02]  /*5100*/  UMOV UR45, UR16 ;  /* 0x00000010002d7c82 */ /* 0x000fe40008000000 */
[----:B------:R-:W-:-:S02]  /*5110*/  UMOV UR46, UR17 ;  /* 0x00000011002e7c82 */ /* 0x000fc40008000000 */
.L_x_8153:
        /* <DEDUP_REMOVED lines=55> */
[----:B--2---:R-:W-:-:S05]  /*5490*/  MOV R117, UR16 ;  /* 0x0000001000757c02 */ /* 0x004fca0008000f00 */
[----:B------:R-:W-:Y:S02]  /*54a0*/  FMUL.FTZ R117, R117, 1.4426950216293334961 ;  /* 0x3fb8aa3b75757820 */ /* 0x000fe40000410000 */
[----:B------:R0:W-:Y:S02]  /*54b0*/  MUFU.COS R133, R118 ;  /* 0x0000007600857308 */ /* 0x0001e40000000000 */
[----:B------:R-:W-:-:S06]  /*54c0*/  FMUL.FTZ R8, R53, R117 ;  /* 0x0000007535087220 */ /* 0x000fcc0000410000 */
        /* <DEDUP_REMOVED lines=8> */
[----:B------:R0:W-:Y:S08]  /*5550*/  MUFU.COS R150, R11 ;  /* 0x0000000b00967308 */ /* 0x0001f00000000000 */
[----:B------:R-:W1:Y:S01]  /*5560*/  MUFU.EX2 R9, R8 ;  /* 0x0000000800097308 */ /* 0x000e620000000800 */
[----:B0-----:R-:W-:-:S04]  /*5570*/  FMUL.FTZ R11, R68, UR17 ;  /* 0x00000011440b7c20 */ /* 0x001fc80008410000 */
[----:B------:R-:W-:Y:S01]  /*5580*/  FMUL.RZ R153, R11, 0.15915493667125701904 ;  /* 0x3e22f9830b997820 */ /* 0x000fe2000040c000 */
[----:B------:R-:W-:Y:S02]  /*5590*/  MOV R11, UR29 ;  /* 0x0000001d000b7c02 */ /* 0x000fe40008000f00 */
[----:B------:R-:W-:Y:S02]  /*55a0*/  MUFU.SIN R149, R118 ;  /* 0x0000007600957308 */ /* 0x000fe40000000400 */
[----:B------:R-:W-:Y:S02]  /*55b0*/  ISETP.LT.OR P3, PT, R11, 0x2, P0 ;  /* 0x000000020b00780c */ /* 0x000fe40000761670 */
[----:B------:R-:W-:-:S04]  /*55c0*/  IADD3 R11, R50, 0x200, RZ ;  /* 0x00000200320b7810 */ /* 0x000fc80007ffe0ff */
[----:B------:R0:W-:Y:S01]  /*55d0*/  MUFU.COS R151, R118 ;  /* 0x0000007600977308 */ /* 0x0001e20000000000 */
[C---:B-1----:R-:W-:Y:S02]  /*55e0*/  FMUL.FTZ R8, R9.reuse, R12 ;  /* 0x0000000c09087220 */ /* 0x042fe40000410000 */
[----:B------:R-:W-:Y:S01]  /*55f0*/  FMUL.FTZ R9, R9, R10 ;  /* 0x0000000a09097220 */ /* 0x000fe20000410000 */
[----:B------:R-:W-:Y:S01]  /*5600*/  MOV R10, UR45 ;  /* 0x0000002d000a7c02 */ /* 0x000fe20008000f00 */
[----:B------:R-:W-:-:S03]  /*5610*/  FMUL.FTZ R127, R58, R117 ;  /* 0x000000753a7f7220 */ /* 0x000fc60000410000 */
        /* <DEDUP_REMOVED lines=23> */
[----:B------:R1:W5:Y:S07]  /*5790*/  @!P3 LDG.E.64 R12, [R10.64+0x8] ;  /* 0x000008200a0cb981 */ /* 0x00036e000c1e1b00 */
[----:B------:R-:W-:Y:S01]  /*57a0*/  MUFU.EX2 R127, R127 ;  /* 0x0000007f007f7308 */ /* 0x000fe20000000800 */
[-C--:B0-----:R-:W-:Y:S02]  /*57b0*/  FMUL.FTZ R121, R55, R117.reuse ;  /* 0x0000007537797220 */ /* 0x081fe40000410000 */
[----:B-1----:R-:W-:-:S02]  /*57c0*/  FMUL.FTZ R10, R61, R117 ;  /* 0x000000753d0a7220 */ /* 0x002fc40000410000 */
[-C--:B------:R-:W-:Y:S02]  /*57d0*/  FMUL.FTZ R11, R62, R117.reuse ;  /* 0x000000753e0b7220 */ /* 0x080fe40000410000 */
[----:B------:R-:W-:Y:S01]  /*57e0*/  FMUL.FTZ R117, R68, R117 ;  /* 0x0000007544757220 */ /* 0x000fe20000410000 */
[----:B------:R-:W0:Y:S01]  /*57f0*/  MUFU.EX2 R119, R119 ;  /* 0x0000007700777308 */ /* 0x000e220000000800 */
[C---:B------:R-:W-:Y:S02]  /*5800*/  FFMA.FTZ R155, R4.reuse, R6, -R155 ;  /* 0x00000006049b7223 */ /* 0x040fe4000001089b */
[----:B------:R-:W-:-:S05]  /*5810*/  FFMA.FTZ R156, R4, R7, R156 ;  /* 0x00000007049c7223 */ /* 0x000fca000001009c */
[----:B------:R-:W1:Y:S08]  /*5820*/  MUFU.EX2 R118, R118 ;  /* 0x0000007600767308 */ /* 0x000e700000000800 */
[----:B------:R-:W2:Y:S08]  /*5830*/  MUFU.EX2 R5, R5 ;  /* 0x0000000500057308 */ /* 0x000eb00000000800 */
[----:B------:R-:W-:Y:S08]  /*5840*/  MUFU.EX2 R117, R117 ;  /* 0x0000007500757308 */ /* 0x000ff00000000800 */
[----:B------:R-:W3:Y:S08]  /*5850*/  MUFU.SIN R4, R153 ;  /* 0x0000009900047308 */ /* 0x000ef00000000400 */
[----:B------:R-:W4:Y:S08]  /*5860*/  MUFU.EX2 R11, R11 ;  /* 0x0000000b000b7308 */ /* 0x000f300000000800 */
[----:B------:R-:W1:Y:S08]  /*5870*/  MUFU.EX2 R129, R129 ;  /* 0x0000008100817308 */ /* 0x000e700000000800 */
[----:B------:R-:W2:Y:S01]  /*5880*/  MUFU.EX2 R121, R121 ;  /* 0x0000007900797308 */ /* 0x000ea20000000800 */
[----:B0-----:R-:W-:-:S07]  /*5890*/  FMUL.FTZ R143, R119, R120 ;  /* 0x00000078778f7220 */ /* 0x001fce0000410000 */
[----:B------:R-:W0:Y:S01]  /*58a0*/  MUFU.COS R162, R153 ;  /* 0x0000009900a27308 */ /* 0x000e220000000000 */
[----:B-1----:R-:W-:-:S07]  /*58b0*/  FMUL.FTZ R198, R118, R133 ;  /* 0x0000008576c67220 */ /* 0x002fce0000410000 */
[----:B------:R1:W-:Y:S01]  /*58c0*/  MUFU.EX2 R187, R135 ;  /* 0x0000008700bb7308 */ /* 0x0003e20000000800 */
[----:B--2---:R-:W-:Y:S02]  /*58d0*/  FMUL.FTZ R206, R5, R206 ;  /* 0x000000ce05ce7220 */ /* 0x004fe40000410000 */
[----:B-1----:R-:W-:Y:S01]  /*58e0*/  FMUL.FTZ R135, R127, R128 ;  /* 0x000000807f877220 */ /* 0x002fe20000410000 */
[----:B------:R-:W-:-:S04]  /*58f0*/  PRMT R128, RZ, 0x5410, R199 ;  /* 0x00005410ff807816 */ /* 0x000fc800000000c7 */
[----:B------:R-:W1:Y:S01]  /*5900*/  MUFU.EX2 R123, R123 ;  /* 0x0000007b007b7308 */ /* 0x000e620000000800 */
[----:B------:R-:W-:Y:S02]  /*5910*/  FMUL.FTZ R208, R5, R208 ;  /* 0x000000d005d07220 */ /* 0x000fe40000410000 */
[----:B---3--:R-:W-:Y:S02]  /*5920*/  FMUL.FTZ R133, R117, R4 ;  /* 0x0000000475857220 */ /* 0x008fe40000410000 */
[----:B------:R-:W-:Y:S02]  /*5930*/  FMUL.FTZ R164, R53, R128 ;  /* 0x0000008035a47220 */ /* 0x000fe40000410000 */
[----:B------:R-:W-:Y:S01]  /*5940*/  FMUL.FTZ R144, R119, R144 ;  /* 0x0000009077907220 */ /* 0x000fe20000410000 */
[----:B------:R-:W2:Y:S01]  /*5950*/  MUFU.EX2 R10, R10 ;  /* 0x0000000a000a7308 */ /* 0x000ea20000000800 */
[-C--:B------:R-:W-:Y:S02]  /*5960*/  FMUL.FTZ R5, R9, R143.reuse ;  /* 0x0000008f09057220 */ /* 0x080fe40000410000 */
[----:B------:R-:W-:-:S02]  /*5970*/  FMUL.FTZ R4, R8, R143 ;  /* 0x0000008f08047220 */ /* 0x000fc40000410000 */
[C---:B----4-:R-:W-:Y:S02]  /*5980*/  FMUL.FTZ R189, R11.reuse, R146 ;  /* 0x000000920bbd7220 */ /* 0x050fe40000410000 */
[----:B------:R-:W-:Y:S01]  /*5990*/  FMUL.FTZ R191, R11, R134 ;  /* 0x000000860bbf7220 */ /* 0x000fe20000410000 */
[----:B------:R-:W3:Y:S01]  /*59a0*/  MUFU.EX2 R125, R125 ;  /* 0x0000007d007d7308 */ /* 0x000ee20000000800 */
[----:B------:R-:W-:Y:S02]  /*59b0*/  FMUL.FTZ R7, RZ, R143 ;  /* 0x0000008fff077220 */ /* 0x000fe40000410000 */
[----:B------:R-:W-:Y:S02]  /*59c0*/  FMUL.FTZ R11, R143, R164 ;  /* 0x000000a48f0b7220 */ /* 0x000fe40000410000 */
[C---:B------:R-:W-:Y:S02]  /*59d0*/  FMUL.FTZ R157, R129.reuse, R132 ;  /* 0x00000084819d7220 */ /* 0x040fe40000410000 */
[----:B------:R-:W-:Y:S01]  /*59e0*/  FMUL.FTZ R159, R129, R130 ;  /* 0x00000082819f7220 */ /* 0x000fe20000410000 */
[----:B------:R4:W1:Y:S01]  /*59f0*/  MUFU.EX2 R197, R141 ;  /* 0x0000008d00c57308 */ /* 0x0008620000000800 */
[----:B------:R-:W-:Y:S01]  /*5a00*/  PRMT R129, RZ, 0x5410, R27 ;  /* 0x00005410ff817816 */ /* 0x000fe2000000001b */
[----:B------:R-:W-:-:S02]  /*5a10*/  FFMA.FTZ R5, R8, R144, -R5 ;  /* 0x0000009008057223 */ /* 0x000fc40000010805 */
[----:B------:R-:W-:Y:S02]  /*5a20*/  FFMA.FTZ R4, R9, R144, R4 ;  /* 0x0000009009047223 */ /* 0x000fe40000010004 */
[----:B------:R-:W-:Y:S02]  /*5a30*/  FFMA.FTZ R7, R144, R164, -R7 ;  /* 0x000000a490077223 */ /* 0x000fe40000010807 */
[----:B----4-:R-:W-:Y:S02]  /*5a40*/  FMUL.FTZ R141, R121, R122 ;  /* 0x0000007a798d7220 */ /* 0x010fe40000410000 */
[----:B------:R-:W-:Y:S02]  /*5a50*/  FFMA.FTZ R11, RZ, R144, R11 ;  /* 0x00000090ff0b7223 */ /* 0x000fe4000001000b */
[----:B0-----:R-:W-:Y:S02]  /*5a60*/  FMUL.FTZ R134, R117, R162 ;  /* 0x000000a275867220 */ /* 0x001fe40000410000 */
[----:B------:R-:W-:-:S02]  /*5a70*/  FMUL.FTZ R142, R121, R142 ;  /* 0x0000008e798e7220 */ /* 0x000fc40000410000 */
[C---:B------:R-:W-:Y:S02]  /*5a80*/  FMUL.FTZ R117, R141.reuse, R5 ;  /* 0x000000058d757220 */ /* 0x040fe40000410000 */
[-C--:B------:R-:W-:Y:S02]  /*5a90*/  FMUL.FTZ R6, R141, R4.reuse ;  /* 0x000000048d067220 */ /* 0x080fe40000410000 */
[----:B------:R-:W-:Y:S01]  /*5aa0*/  FFMA.FTZ R7, R54, R129, R7 ;  /* 0x0000008136077223 */ /* 0x000fe20000010007 */
[----:B------:R1:W-:Y:S01]  /*5ab0*/  MUFU.EX2 R203, R139 ;  /* 0x0000008b00cb7308 */ /* 0x0003e20000000800 */
[----:B------:R-:W-:Y:S02]  /*5ac0*/  FADD.FTZ R11, RZ, R11 ;  /* 0x0000000bff0b7221 */ /* 0x000fe40000010000 */
[C---:B------:R-:W-:Y:S02]  /*5ad0*/  FFMA.FTZ R117, R142.reuse, R4, R117 ;  /* 0x000000048e757223 */ /* 0x040fe40000010075 */
[----:B------:R-:W-:-:S02]  /*5ae0*/  FFMA.FTZ R6, R142, R5, -R6 ;  /* 0x000000058e067223 */ /* 0x000fc40000010806 */
[----:B------:R-:W-:Y:S02]  /*5af0*/  FMUL.FTZ R5, R141, R7 ;  /* 0x000000078d057220 */ /* 0x000fe40000410000 */
[----:B-1----:R-:W-:Y:S01]  /*5b00*/  FMUL.FTZ R139, R123, R124 ;  /* 0x0000007c7b8b7220 */ /* 0x002fe20000410000 */
[----:B------:R3:W0:Y:S01]  /*5b10*/  MUFU.EX2 R194, R137 ;  /* 0x0000008900c27308 */ /* 0x0006220000000800 */
[----:B------:R-:W-:Y:S02]  /*5b20*/  FMUL.FTZ R4, R141, R11 ;  /* 0x0000000b8d047220 */ /* 0x000fe40000410000 */
[C---:B--2---:R-:W-:Y:S02]  /*5b30*/  FMUL.FTZ R202, R10.reuse, R147 ;  /* 0x000000930aca7220 */ /* 0x044fe40000410000 */
[----:B------:R-:W-:Y:S02]  /*5b40*/  FMUL.FTZ R204, R10, R145 ;  /* 0x000000910acc7220 */ /* 0x000fe40000410000 */
[----:B------:R-:W-:-:S02]  /*5b50*/  FMUL.FTZ R140, R123, R140 ;  /* 0x0000008c7b8c7220 */ /* 0x000fc40000410000 */
[----:B---3--:R-:W-:Y:S01]  /*5b60*/  FMUL.FTZ R137, R125, R126 ;  /* 0x0000007e7d897220 */ /* 0x008fe20000410000 */
[----:B------:R-:W-:Y:S01]  /*5b70*/  PRMT R126, RZ, 0x5410, R26 ;  /* 0x00005410ff7e7816 */ /* 0x000fe2000000001a */
[C---:B------:R-:W-:Y:S02]  /*5b80*/  FMUL.FTZ R119, R139.reuse, R117 ;  /* 0x000000758b777220 */ /* 0x040fe40000410000 */
[-C--:B------:R-:W-:Y:S02]  /*5b90*/  FMUL.FTZ R10, R139, R6.reuse ;  /* 0x000000068b0a7220 */ /* 0x080fe40000410000 */
[C---:B------:R-:W-:Y:S02]  /*5ba0*/  FFMA.FTZ R5, R142.reuse, R11, R5 ;  /* 0x0000000b8e057223 */ /* 0x040fe40000010005 */
[----:B------:R-:W-:Y:S02]  /*5bb0*/  FFMA.FTZ R4, R142, R7, -R4 ;  /* 0x000000078e047223 */ /* 0x000fe40000010804 */
[----:B------:R-:W-:-:S02]  /*5bc0*/  FFMA.FTZ R119, R140, R6, -R119 ;  /* 0x000000068c777223 */ /* 0x000fc40000010877 */
[----:B------:R-:W-:Y:S02]  /*5bd0*/  FFMA.FTZ R10, R140, R117, R10 ;  /* 0x000000758c0a7223 */ /* 0x000fe4000001000a */
[----:B------:R-:W-:Y:S02]  /*5be0*/  FADD.FTZ R5, RZ, R5 ;  /* 0x00000005ff057221 */ /* 0x000fe40000010000 */
[----:B------:R-:W-:Y:S02]  /*5bf0*/  FFMA.FTZ R4, R55, R126, R4 ;  /* 0x0000007e37047223 */ /* 0x000fe40000010004 */
[----:B------:R-:W-:Y:S02]  /*5c00*/  FMUL.FTZ R138, R125, R138 ;  /* 0x0000008a7d8a7220 */ /* 0x000fe40000410000 */
[C---:B------:R-:W-:Y:S02]  /*5c10*/  FMUL.FTZ R11, R137.reuse, R10 ;  /* 0x0000000a890b7220 */ /* 0x040fe40000410000 */
[----:B------:R-:W-:-:S02]  /*5c20*/  FMUL.FTZ R117, R137, R119 ;  /* 0x0000007789757220 */ /* 0x000fc40000410000 */
[C---:B------:R-:W-:Y:S02]  /*5c30*/  FMUL.FTZ R7, R139.reuse, R5 ;  /* 0x000000058b077220 */ /* 0x040fe40000410000 */
[----:B------:R-:W-:Y:S02]  /*5c40*/  FMUL.FTZ R6, R139, R4 ;  /* 0x000000048b067220 */ /* 0x000fe40000410000 */
[----:B------:R-:W-:Y:S01]  /*5c50*/  FMUL.FTZ R136, R127, R136 ;  /* 0x000000887f887220 */ /* 0x000fe20000410000 */
[----:B------:R-:W-:Y:S01]  /*5c60*/  PRMT R127, RZ, 0x5410, R25 ;  /* 0x00005410ff7f7816 */ /* 0x000fe20000000019 */
[C---:B------:R-:W-:Y:S02]  /*5c70*/  FFMA.FTZ R11, R138.reuse, R119, -R11 ;  /* 0x000000778a0b7223 */ /* 0x040fe4000001080b */
[----:B------:R-:W-:Y:S02]  /*5c80*/  FFMA.FTZ R117, R138, R10, R117 ;  /* 0x0000000a8a757223 */ /* 0x000fe40000010075 */
[----:B------:R-:W-:-:S02]  /*5c90*/  FFMA.FTZ R7, R140, R4, -R7 ;  /* 0x000000048c077223 */ /* 0x000fc40000010807 */
[----:B------:R-:W-:Y:S02]  /*5ca0*/  FFMA.FTZ R6, R140, R5, R6 ;  /* 0x000000058c067223 */ /* 0x000fe40000010006 */
[C---:B------:R-:W-:Y:S02]  /*5cb0*/  FMUL.FTZ R5, R135.reuse, R11 ;  /* 0x0000000b87057220 */ /* 0x040fe40000410000 */
[----:B------:R-:W-:Y:S02]  /*5cc0*/  FMUL.FTZ R4, R135, R117 ;  /* 0x0000007587047220 */ /* 0x000fe40000410000 */
[----:B------:R-:W-:Y:S02]  /*5cd0*/  FFMA.FTZ R7, R56, R127, R7 ;  /* 0x0000007f38077223 */ /* 0x000fe40000010007 */
[----:B------:R-:W-:Y:S02]  /*5ce0*/  FADD.FTZ R6, RZ, R6 ;  /* 0x00000006ff067221 */ /* 0x000fe40000010000 */
[----:B------:R-:W-:-:S02]  /*5cf0*/  FMUL.FTZ R200, R118, R131 ;  /* 0x0000008376c87220 */ /* 0x000fc40000410000 */
[C---:B------:R-:W-:Y:S02]  /*5d00*/  FFMA.FTZ R118, R136.reuse, R117, R5 ;  /* 0x0000007588767223 */ /* 0x040fe40000010005 */
[----:B------:R-:W-:Y:S02]  /*5d10*/  FFMA.FTZ R10, R136, R11, -R4 ;  /* 0x0000000b880a7223 */ /* 0x000fe40000010804 */
[C---:B------:R-:W-:Y:S02]  /*5d20*/  FMUL.FTZ R5, R137.reuse, R7 ;  /* 0x0000000789057220 */ /* 0x040fe40000410000 */
[----:B------:R-:W-:Y:S01]  /*5d30*/  FMUL.FTZ R4, R137, R6 ;  /* 0x0000000689047220 */ /* 0x000fe20000410000 */
[----:B------:R-:W-:Y:S01]  /*5d40*/  PRMT R124, RZ, 0x5410, R24 ;  /* 0x00005410ff7c7816 */ /* 0x000fe20000000018 */
[C---:B------:R-:W-:Y:S02]  /*5d50*/  FMUL.FTZ R117, R159.reuse, R10 ;  /* 0x0000000a9f757220 */ /* 0x040fe40000410000 */
[----:B------:R-:W-:-:S02]  /*5d60*/  FMUL.FTZ R11, R159, R118 ;  /* 0x000000769f0b7220 */ /* 0x000fc40000410000 */
[C---:B------:R-:W-:Y:S02]  /*5d70*/  FFMA.FTZ R5, R138.reuse, R6, R5 ;  /* 0x000000068a057223 */ /* 0x040fe40000010005 */
[----:B------:R-:W-:Y:S02]  /*5d80*/  FFMA.FTZ R4, R138, R7, -R4 ;  /* 0x000000078a047223 */ /* 0x000fe40000010804 */
[C---:B------:R-:W-:Y:S02]  /*5d90*/  FFMA.FTZ R117, R157.reuse, R118, R117 ;  /* 0x000000769d757223 */ /* 0x040fe40000010075 */
[----:B------:R-:W-:Y:S02]  /*5da0*/  FFMA.FTZ R11, R157, R10, -R11 ;  /* 0x0000000a9d0b7223 */ /* 0x000fe4000001080b */
[----:B------:R-:W-:Y:S02]  /*5db0*/  FADD.FTZ R5, RZ, R5 ;  /* 0x00000005ff057221 */ /* 0x000fe40000010000 */
[----:B------:R-:W-:-:S02]  /*5dc0*/  FFMA.FTZ R4, R57, R124, R4 ;  /* 0x0000007c39047223 */ /* 0x000fc40000010004 */
[C---:B------:R-:W-:Y:S02]  /*5dd0*/  FMUL.FTZ R10, R200.reuse, R117 ;  /* 0x00000075c80a7220 */ /* 0x040fe40000410000 */
[----:B------:R-:W-:Y:S02]  /*5de0*/  FMUL.FTZ R118, R200, R11 ;  /* 0x0000000bc8767220 */ /* 0x000fe40000410000 */
[C---:B------:R-:W-:Y:S02]  /*5df0*/  FMUL.FTZ R7, R135.reuse, R5 ;  /* 0x0000000587077220 */ /* 0x040fe40000410000 */
[----:B------:R-:W-:Y:S01]  /*5e00*/  FMUL.FTZ R6, R135, R4 ;  /* 0x0000000487067220 */ /* 0x000fe20000410000 */
[----:B------:R-:W-:Y:S01]  /*5e10*/  PRMT R125, RZ, 0x5410, R23 ;  /* 0x00005410ff7d7816 */ /* 0x000fe20000000017 */
[C---:B------:R-:W-:Y:S02]  /*5e20*/  FFMA.FTZ R11, R198.reuse, R11, -R10 ;  /* 0x0000000bc60b7223 */ /* 0x040fe4000001080a */
[----:B------:R-:W-:-:S02]  /*5e30*/  FFMA.FTZ R117, R198, R117, R118 ;  /* 0x00000075c6757223 */ /* 0x000fc40000010076 */
[C---:B------:R-:W-:Y:S02]  /*5e40*/  FFMA.FTZ R7, R136.reuse, R4, -R7 ;  /* 0x0000000488077223 */ /* 0x040fe40000010807 */
[----:B------:R-:W-:Y:S02]  /*5e50*/  FFMA.FTZ R6, R136, R5, R6 ;  /* 0x0000000588067223 */ /* 0x000fe40000010006 */
[C---:B------:R-:W-:Y:S02]  /*5e60*/  FMUL.FTZ R10, R204.reuse, R11 ;  /* 0x0000000bcc0a7220 */ /* 0x040fe40000410000 */
[----:B------:R-:W-:Y:S02]  /*5e70*/  FMUL.FTZ R5, R204, R117 ;  /* 0x00000075cc057220 */ /* 0x000fe40000410000 */
[----:B------:R-:W-:Y:S02]  /*5e80*/  FFMA.FTZ R4, R58, R125, R7 ;  /* 0x0000007d3a047223 */ /* 0x000fe40000010007 */
[----:B------:R-:W-:-:S02]  /*5e90*/  FADD.FTZ R6, RZ, R6 ;  /* 0x00000006ff067221 */ /* 0x000fc40000010000 */
[C---:B------:R-:W-:Y:S02]  /*5ea0*/  FFMA.FTZ R118, R202.reuse, R117, R10 ;  /* 0x00000075ca767223 */ /* 0x040fe4000001000a */
[----:B------:R-:W-:Y:S02]  /*5eb0*/  FFMA.FTZ R10, R202, R11, -R5 ;  /* 0x0000000bca0a7223 */ /* 0x000fe40000010805 */
[C---:B------:R-:W-:Y:S02]  /*5ec0*/  FMUL.FTZ R7, R159.reuse, R4 ;  /* 0x000000049f077220 */ /* 0x040fe40000410000 */
[----:B------:R-:W-:Y:S01]  /*5ed0*/  FMUL.FTZ R5, R159, R6 ;  /* 0x000000069f057220 */ /* 0x000fe20000410000 */
[----:B------:R-:W-:Y:S01]  /*5ee0*/  PRMT R122, RZ, 0x5410, R22 ;  /* 0x00005410ff7a7816 */ /* 0x000fe20000000016 */
[----:B------:R-:W-:Y:S02]  /*5ef0*/  FMUL.FTZ R168, R116, R156 ;  /* 0x0000009c74a87220 */ /* 0x000fe40000410000 */
[----:B------:R-:W-:-:S02]  /*5f00*/  FFMA.FTZ R7, R157, R6, R7 ;  /* 0x000000069d077223 */ /* 0x000fc40000010007 */
[----:B------:R-:W-:Y:S02]  /*5f10*/  FFMA.FTZ R5, R157, R4, -R5 ;  /* 0x000000049d057223 */ /* 0x000fe40000010805 */
[C---:B------:R-:W-:Y:S02]  /*5f20*/  FMUL.FTZ R117, R191.reuse, R10 ;  /* 0x0000000abf757220 */ /* 0x040fe40000410000 */
[----:B------:R-:W-:Y:S02]  /*5f30*/  FMUL.FTZ R163, R116, R155 ;  /* 0x0000009b74a37220 */ /* 0x000fe40000410000 */
[----:B------:R-:W-:Y:S02]  /*5f40*/  FMUL.FTZ R4, R134, R168 ;  /* 0x000000a886047220 */ /* 0x000fe40000410000 */
[----:B------:R-:W-:Y:S02]  /*5f50*/  FADD.FTZ R7, RZ, R7 ;  /* 0x00000007ff077221 */ /* 0x000fe40000010000 */
[----:B------:R-:W-:-:S02]  /*5f60*/  FMUL.FTZ R11, R191, R118 ;  /* 0x00000076bf0b7220 */ /* 0x000fc40000410000 */
[----:B------:R-:W-:Y:S02]  /*5f70*/  FFMA.FTZ R5, R59, R122, R5 ;  /* 0x0000007a3b057223 */ /* 0x000fe40000010005 */
[----:B------:R-:W-:Y:S02]  /*5f80*/  FFMA.FTZ R118, R189, R118, R117 ;  /* 0x00000076bd767223 */ /* 0x000fe40000010075 */
[----:B------:R-:W-:Y:S02]  /*5f90*/  FFMA.FTZ R117, -R133, R163, -R4 ;  /* 0x000000a385757223 */ /* 0x000fe40000010904 */
[C---:B------:R-:W-:Y:S02]  /*5fa0*/  FMUL.FTZ R4, R200.reuse, R7 ;  /* 0x00000007c8047220 */ /* 0x040fe40000410000 */
[----:B------:R-:W-:Y:S01]  /*5fb0*/  FMUL.FTZ R6, R200, R5 ;  /* 0x00000005c8067220 */ /* 0x000fe20000410000 */
[----:B------:R-:W-:Y:S01]  /*5fc0*/  PRMT R123, RZ, 0x5410, R21 ;  /* 0x00005410ff7b7816 */ /* 0x000fe20000000015 */
[----:B------:R-:W-:-:S02]  /*5fd0*/  FFMA.FTZ R10, R189, R10, -R11 ;  /* 0x0000000abd0a7223 */ /* 0x000fc4000001080b */
[C---:B------:R-:W-:Y:S02]  /*5fe0*/  FFMA.FTZ R4, R198.reuse, R5, -R4 ;  /* 0x00000005c6047223 */ /* 0x040fe40000010804 */
[----:B------:R-:W-:Y:S02]  /*5ff0*/  FMUL.FTZ R170, R115, R156 ;  /* 0x0000009c73aa7220 */ /* 0x000fe40000410000 */
[----:B------:R-:W-:Y:S02]  /*6000*/  FMUL.FTZ R11, R133, R168 ;  /* 0x000000a8850b7220 */ /* 0x000fe40000410000 */
[----:B------:R-:W-:Y:S02]  /*6010*/  FFMA.FTZ R6, R198, R7, R6 ;  /* 0x00000007c6067223 */ /* 0x000fe40000010006 */
[----:B------:R-:W-:Y:S02]  /*6020*/  FFMA.FTZ R5, R60, R123, R4 ;  /* 0x0000007b3c057223 */ /* 0x000fe40000010004 */
[----:B------:R-:W-:-:S02]  /*6030*/  FMUL.FTZ R167, R115, R155 ;  /* 0x0000009b73a77220 */ /* 0x000fc40000410000 */
[----:B------:R-:W-:Y:S02]  /*6040*/  FFMA.FTZ R120, R134, R163, -R11 ;  /* 0x000000a386787223 */ /* 0x000fe4000001080b */
[----:B------:R-:W-:Y:S02]  /*6050*/  FADD.FTZ R117, -R170, R117 ;  /* 0x00000075aa757221 */ /* 0x000fe40000010100 */
[----:B------:R-:W-:Y:S02]  /*6060*/  FADD.FTZ R7, RZ, R6 ;  /* 0x00000006ff077221 */ /* 0x000fe40000010000 */
[----:B------:R-:W-:Y:S02]  /*6070*/  FMUL.FTZ R6, R204, R5 ;  /* 0x00000005cc067220 */ /* 0x000fe40000410000 */
[----:B------:R-:W-:Y:S02]  /*6080*/  FADD.FTZ R11, R167, R120 ;  /* 0x00000078a70b7221 */ /* 0x000fe40000010000 */
[----:B------:R-:W-:-:S02]  /*6090*/  FMUL.FTZ R119, R208, -R117 ;  /* 0x80000075d0777220 */ /* 0x000fc40000410000 */
[-C--:B------:R-:W-:Y:S01]  /*60a0*/  FMUL.FTZ R4, R204, R7.reuse ;  /* 0x00000007cc047220 */ /* 0x080fe20000410000 */
[----:B------:R-:W-:Y:S01]  /*60b0*/  PRMT R120, RZ, 0x5410, R20 ;  /* 0x00005410ff787816 */ /* 0x000fe20000000014 */
[C---:B------:R-:W-:Y:S02]  /*60c0*/  FMUL.FTZ R185, R187.reuse, R150 ;  /* 0x00000096bbb97220 */ /* 0x040fe40000410000 */
[----:B------:R-:W-:Y:S02]  /*60d0*/  FMUL.FTZ R187, R187, R148 ;  /* 0x00000094bbbb7220 */ /* 0x000fe40000410000 */
[----:B------:R-:W-:Y:S02]  /*60e0*/  FFMA.FTZ R6, R202, R7, R6 ;  /* 0x00000007ca067223 */ /* 0x000fe40000010006 */
[----:B------:R-:W-:Y:S02]  /*60f0*/  FFMA.FTZ R130, R206, R11, -R119 ;  /* 0x0000000bce827223 */ /* 0x000fe40000010877 */
[----:B------:R-:W-:-:S02]  /*6100*/  FFMA.FTZ R4, R202, R5, -R4 ;  /* 0x00000005ca047223 */ /* 0x000fc40000010804 */
[----:B------:R-:W-:Y:S02]  /*6110*/  FMUL.FTZ R119, R208, -R11 ;  /* 0x8000000bd0777220 */ /* 0x000fe40000410000 */
[----:B------:R-:W-:Y:S02]  /*6120*/  FMUL.FTZ R11, R187, R118 ;  /* 0x00000076bb0b7220 */ /* 0x000fe40000410000 */
[----:B------:R-:W-:Y:S02]  /*6130*/  FADD.FTZ R6, RZ, R6 ;  /* 0x00000006ff067221 */ /* 0x000fe40000010000 */
[----:B------:R-:W-:Y:S02]  /*6140*/  FFMA.FTZ R4, R61, R120, R4 ;  /* 0x000000783d047223 */ /* 0x000fe40000010004 */
[----:B------:R-:W-:Y:S02]  /*6150*/  FFMA.FTZ R132, R206, R117, R119 ;  /* 0x00000075ce847223 */ /* 0x000fe40000010077 */
[----:B------:R-:W-:-:S02]  /*6160*/  FMUL.FTZ R169, R114, R156 ;  /* 0x0000009c72a97220 */ /* 0x000fc40000410000 */
[----:B------:R-:W-:Y:S02]  /*6170*/  FFMA.FTZ R11, R185, R10, -R11 ;  /* 0x0000000ab90b7223 */ /* 0x000fe4000001080b */
[----:B------:R-:W-:Y:S02]  /*6180*/  FMUL.FTZ R5, R191, R6 ;  /* 0x00000006bf057220 */ /* 0x000fe40000410000 */
[----:B------:R-:W-:Y:S02]  /*6190*/  FMUL.FTZ R193, R197, R160 ;  /* 0x000000a0c5c17220 */ /* 0x000fe40000410000 */
[----:B------:R-:W-:Y:S02]  /*61a0*/  FMUL.FTZ R10, R187, R10 ;  /* 0x0000000abb0a7220 */ /* 0x000fe40000410000 */
[----:B------:R-:W-:Y:S01]  /*61b0*/  FMUL.FTZ R7, R191, R4 ;  /* 0x00000004bf077220 */ /* 0x000fe20000410000 */
[----:B------:R-:W-:Y:S01]  /*61c0*/  PRMT R121, RZ, 0x5410, R19 ;  /* 0x00005410ff797816 */ /* 0x000fe20000000013 */
[----:B------:R-:W-:-:S02]  /*61d0*/  FMUL.FTZ R197, R197, R158 ;  /* 0x0000009ec5c57220 */ /* 0x000fc40000410000 */
[----:B------:R-:W-:Y:S02]  /*61e0*/  FMUL.FTZ R173, R114, R155 ;  /* 0x0000009b72ad7220 */ /* 0x000fe40000410000 */
[----:B------:R-:W-:Y:S02]  /*61f0*/  FADD.FTZ R132, -R169, R132 ;  /* 0x00000084a9847221 */ /* 0x000fe40000010100 */
[----:B------:R-:W-:Y:S02]  /*6200*/  FFMA.FTZ R5, R189, R4, -R5 ;  /* 0x00000004bd057223 */ /* 0x000fe40000010805 */
[----:B------:R-:W-:Y:S02]  /*6210*/  FFMA.FTZ R117, R185, R118, R10 ;  /* 0x00000076b9757223 */ /* 0x000fe4000001000a */
[----:B------:R-:W-:Y:S02]  /*6220*/  FFMA.FTZ R7, R189, R6, R7 ;  /* 0x00000006bd077223 */ /* 0x000fe40000010007 */
[----:B------:R-:W-:-:S02]  /*6230*/  FADD.FTZ R130, R173, R130 ;  /* 0x00000082ad827221 */ /* 0x000fc40000010000 */
[----:B------:R-:W-:Y:S02]  /*6240*/  FMUL.FTZ R10, R197, -R132 ;  /* 0x80000084c50a7220 */ /* 0x000fe40000410000 */
[----:B------:R-:W-:Y:S02]  /*6250*/  FFMA.FTZ R4, R62, R121, R5 ;  /* 0x000000793e047223 */ /* 0x000fe40000010005 */
[----:B------:R-:W-:Y:S02]  /*6260*/  FADD.FTZ R6, RZ, R7 ;  /* 0x00000007ff067221 */ /* 0x000fe40000010000 */
[C---:B0-----:R-:W-:Y:S02]  /*6270*/  FMUL.FTZ R192, R194.reuse, R151 ;  /* 0x00000097c2c07220 */ /* 0x041fe40000410000 */
[----:B------:R-:W-:Y:S02]  /*6280*/  FFMA.FTZ R119, R193, R130, -R10 ;  /* 0x00000082c1777223 */ /* 0x000fe4000001080a */
[----:B------:R-:W-:-:S02]  /*6290*/  FMUL.FTZ R194, R194, R149 ;  /* 0x00000095c2c27220 */ /* 0x000fc40000410000 */
[----:B------:R-:W-:Y:S02]  /*62a0*/  FMUL.FTZ R130, R197, -R130 ;  /* 0x80000082c5827220 */ /* 0x000fe40000410000 */
[C---:B------:R-:W-:Y:S02]  /*62b0*/  FMUL.FTZ R7, R187.reuse, R4 ;  /* 0x00000004bb077220 */ /* 0x040fe40000410000 */
[----:B------:R-:W-:Y:S02]  /*62c0*/  FMUL.FTZ R5, R187, R6 ;  /* 0x00000006bb057220 */ /* 0x000fe40000410000 */
[----:B------:R-:W-:Y:S02]  /*62d0*/  FMUL.FTZ R10, R194, R117 ;  /* 0x00000075c20a7220 */ /* 0x000fe40000410000 */
[----:B------:R-:W-:Y:S01]  /*62e0*/  FFMA.FTZ R131, R193, R132, R130 ;  /* 0x00000084c1837223 */ /* 0x000fe20000010082 */
[----:B------:R-:W-:Y:S01]  /*62f0*/  PRMT R132, RZ, 0x5410, R18 ;  /* 0x00005410ff847816 */ /* 0x000fe20000000012 */
[----:B------:R-:W-:-:S02]  /*6300*/  FFMA.FTZ R7, R185, R6, R7 ;  /* 0x00000006b9077223 */ /* 0x000fc40000010007 */
[----:B------:R-:W-:Y:S02]  /*6310*/  FFMA.FTZ R5, R185, R4, -R5 ;  /* 0x00000004b9057223 */ /* 0x000fe40000010805 */
[-C--:B------:R-:W-:Y:S02]  /*6320*/  FFMA.FTZ R10, R192, R11.reuse, -R10 ;  /* 0x0000000bc00a7223 */ /* 0x080fe4000001080a */
[----:B------:R-:W-:Y:S02]  /*6330*/  FMUL.FTZ R11, R194, R11 ;  /* 0x0000000bc20b7220 */ /* 0x000fe40000410000 */
[----:B------:R-:W-:Y:S02]  /*6340*/  FADD.FTZ R7, RZ, R7 ;  /* 0x00000007ff077221 */ /* 0x000fe40000010000 */
[----:B------:R-:W-:Y:S02]  /*6350*/  FFMA.FTZ R5, R63, R132, R5 ;  /* 0x000000843f057223 */ /* 0x000fe40000010005 */
[----:B------:R-:W-:-:S02]  /*6360*/  FMUL.FTZ R180, R113, R156 ;  /* 0x0000009c71b47220 */ /* 0x000fc40000410000 */
[----:B------:R-:W-:Y:S02]  /*6370*/  FFMA.FTZ R4, R192, R117, R11 ;  /* 0x00000075c0047223 */ /* 0x000fe4000001000b */
[C---:B------:R-:W-:Y:S02]  /*6380*/  FMUL.FTZ R6, R194.reuse, R7 ;  /* 0x00000007c2067220 */ /* 0x040fe40000410000 */
[----:B------:R-:W-:Y:S02]  /*6390*/  FMUL.FTZ R11, R194, R5 ;  /* 0x00000005c20b7220 */ /* 0x000fe40000410000 */
[C---:B------:R-:W-:Y:S02]  /*63a0*/  FMUL.FTZ R195, R203.reuse, R154 ;  /* 0x0000009acbc37220 */ /* 0x040fe40000410000 */
[----:B------:R-:W-:Y:S01]  /*63b0*/  FADD.FTZ R146, -R180, R131 ;  /* 0x00000083b4927221 */ /* 0x000fe20000010100 */
[----:B------:R-:W-:Y:S01]  /*63c0*/  PRMT R131, RZ, 0x5410, R17 ;  /* 0x00005410ff837816 */ /* 0x000fe20000000011 */
[----:B------:R-:W-:-:S02]  /*63d0*/  FMUL.FTZ R203, R203, R152 ;  /* 0x00000098cbcb7220 */ /* 0x000fc40000410000 */
[----:B------:R-:W-:Y:S02]  /*63e0*/  FMUL.FTZ R178, R113, R155 ;  /* 0x0000009b71b27220 */ /* 0x000fe40000410000 */
[C---:B------:R-:W-:Y:S02]  /*63f0*/  FFMA.FTZ R6, R192.reuse, R5, -R6 ;  /* 0x00000005c0067223 */ /* 0x040fe40000010806 */
[----:B------:R-:W-:Y:S02]  /*6400*/  FFMA.FTZ R11, R192, R7, R11 ;  /* 0x00000007c00b7223 */ /* 0x000fe4000001000b */
[----:B------:R-:W-:Y:S02]  /*6410*/  FADD.FTZ R130, R178, R119 ;  /* 0x00000077b2827221 */ /* 0x000fe40000010000 */
[----:B------:R-:W-:Y:S02]  /*6420*/  FMUL.FTZ R5, R203, -R146 ;  /* 0x80000092cb057220 */ /* 0x000fe40000410000 */
[----:B------:R-:W-:-:S02]  /*6430*/  FFMA.FTZ R6, R64, R131, R6 ;  /* 0x0000008340067223 */ /* 0x000fc40000010006 */
[----:B------:R-:W-:Y:S02]  /*6440*/  FADD.FTZ R118, RZ, R11 ;  /* 0x0000000bff767221 */ /* 0x000fe40000010000 */
[-C--:B------:R-:W-:Y:S02]  /*6450*/  FFMA.FTZ R148, R195, R130.reuse, -R5 ;  /* 0x00000082c3947223 */ /* 0x080fe40000010805 */
[C---:B------:R-:W-:Y:S02]  /*6460*/  FMUL.FTZ R130, R203.reuse, -R130 ;  /* 0x80000082cb827220 */ /* 0x040fe40000410000 */
[C---:B------:R-:W-:Y:S02]  /*6470*/  FMUL.FTZ R11, R203.reuse, R6 ;  /* 0x00000006cb0b7220 */ /* 0x040fe40000410000 */
[C---:B------:R-:W-:Y:S02]  /*6480*/  FMUL.FTZ R7, R203.reuse, R118 ;  /* 0x00000076cb077220 */ /* 0x040fe40000410000 */
[----:B------:R-:W-:-:S02]  /*6490*/  FMUL.FTZ R5, R203, R10 ;  /* 0x0000000acb057220 */ /* 0x000fc40000410000 */
[C---:B------:R-:W-:Y:S01]  /*64a0*/  FFMA.FTZ R150, R195.reuse, R146, R130 ;  /* 0x00000092c3967223 */ /* 0x040fe20000010082 */
[----:B------:R-:W-:Y:S01]  /*64b0*/  PRMT R130, RZ, 0x5410, R16 ;  /* 0x00005410ff827816 */ /* 0x000fe20000000010 */
[C---:B------:R-:W-:Y:S02]  /*64c0*/  FFMA.FTZ R11, R195.reuse, R118, R11 ;  /* 0x00000076c30b7223 */ /* 0x040fe4000001000b */
[C---:B------:R-:W-:Y:S02]  /*64d0*/  FFMA.FTZ R7, R195.reuse, R6, -R7 ;  /* 0x00000006c3077223 */ /* 0x040fe40000010807 */
[-C--:B------:R-:W-:Y:S02]  /*64e0*/  FFMA.FTZ R6, R195, R4.reuse, R5 ;  /* 0x00000004c3067223 */ /* 0x080fe40000010005 */
[----:B------:R-:W-:Y:S02]  /*64f0*/  FMUL.FTZ R4, R203, R4 ;  /* 0x00000004cb047220 */ /* 0x000fe40000410000 */
[----:B------:R-:W-:-:S02]  /*6500*/  FADD.FTZ R146, RZ, R11 ;  /* 0x0000000bff927221 */ /* 0x000fc40000010000 */
[----:B------:R-:W-:Y:S02]  /*6510*/  FFMA.FTZ R118, R65, R130, R7 ;  /* 0x0000008241767223 */ /* 0x000fe40000010007 */
[----:B------:R-:W-:Y:S02]  /*6520*/  FFMA.FTZ R4, R195, R10, -R4 ;  /* 0x0000000ac3047223 */ /* 0x000fe40000010804 */
[C---:B------:R-:W-:Y:S01]  /*6530*/  FMUL.FTZ R10, R197.reuse, R146 ;  /* 0x00000092c50a7220 */ /* 0x040fe20000410000 */
[----:B------:R-:W-:Y:S01]  /*6540*/  PRMT R119, RZ, 0x5410, R15 ;  /* 0x00005410ff777816 */ /* 0x000fe2000000000f */
[-C--:B------:R-:W-:Y:S02]  /*6550*/  FMUL.FTZ R11, R197, R118.reuse ;  /* 0x00000076c50b7220 */ /* 0x080fe40000410000 */
[C---:B------:R-:W-:Y:S02]  /*6560*/  FFMA.FTZ R10, R193.reuse, R118, -R10 ;  /* 0x00000076c10a7223 */ /* 0x040fe4000001080a */
[----:B------:R-:W-:-:S02]  /*6570*/  FFMA.FTZ R11, R193, R146, R11 ;  /* 0x00000092c10b7223 */ /* 0x000fc4000001000b */
[----:B------:R-:W-:Y:S02]  /*6580*/  FFMA.FTZ R117, R66, R119, R10 ;  /* 0x0000007742757223 */ /* 0x000fe4000001000a */
[----:B------:R-:W-:Y:S02]  /*6590*/  FADD.FTZ R11, RZ, R11 ;  /* 0x0000000bff0b7221 */ /* 0x000fe40000010000 */
[C---:B------:R-:W-:Y:S02]  /*65a0*/  FMUL.FTZ R118, R208.reuse, R117 ;  /* 0x00000075d0767220 */ /* 0x040fe40000410000 */
[-C--:B------:R-:W-:Y:S02]  /*65b0*/  FMUL.FTZ R10, R208, R11.reuse ;  /* 0x0000000bd00a7220 */ /* 0x080fe40000410000 */
[C---:B------:R-:W-:Y:S01]  /*65c0*/  FFMA.FTZ R11, R206.reuse, R11, R118 ;  /* 0x0000000bce0b7223 */ /* 0x040fe20000010076 */
[----:B------:R-:W-:Y:S01]  /*65d0*/  PRMT R118, RZ, 0x5410, R14 ;  /* 0x00005410ff767816 */ /* 0x000fe2000000000e */
[----:B------:R-:W-:Y:S01]  /*65e0*/  FFMA.FTZ R10, R206, R117, -R10 ;  /* 0x00000075ce0a7223 */ /* 0x000fe2000001080a */
[----:B------:R-:W-:Y:S01]  /*65f0*/  ISETP.NE.AND P3, PT, R50, 0x1f, PT ;  /* 0x0000001f3200780c */ /* 0x000fe20003f65270 */
[----:B------:R-:W-:-:S02]  /*6600*/  FADD.FTZ R11, RZ, R11 ;  /* 0x0000000bff0b7221 */ /* 0x000fc40000010000 */
[----:B------:R-:W-:Y:S02]  /*6610*/  FFMA.FTZ R10, R67, R118, R10 ;  /* 0x00000076430a7223 */ /* 0x000fe4000001000a */
[CC--:B------:R-:W-:Y:S02]  /*6620*/  FMUL.FTZ R117, R133.reuse, R11.reuse ;  /* 0x0000000b85757220 */ /* 0x0c0fe40000410000 */
[-C--:B------:R-:W-:Y:S02]  /*6630*/  FMUL.FTZ R145, R133, R10.reuse ;  /* 0x0000000a85917220 */ /* 0x080fe40000410000 */
[C---:B------:R-:W-:Y:S02]  /*6640*/  FFMA.FTZ R162, R134.reuse, R10, -R117 ;  /* 0x0000000a86a27223 */ /* 0x040fe40000010875 */
[----:B------:R-:W-:Y:S02]  /*6650*/  FFMA.FTZ R145, R134, R11, R145 ;  /* 0x0000000b86917223 */ /* 0x000fe40000010091 */
[----:B------:R0:W1:Y:S01]  /*6660*/  @P3 LDS.64 R10, [R50.X8+0x1888] ;  /* 0x00188800320a3984 */ /* 0x0000620000008a00 */
[----:B------:R-:W-:-:S02]  /*6670*/  FMUL.FTZ R5, R197, R6 ;  /* 0x00000006c5057220 */ /* 0x000fc40000410000 */
[-C--:B------:R-:W-:Y:S02]  /*6680*/  FMUL.FTZ R7, R197, R4.reuse ;  /* 0x00000004c5077220 */ /* 0x080fe40000410000 */
[C---:B------:R-:W-:Y:S02]  /*6690*/  FFMA.FTZ R5, R193.reuse, R4, -R5 ;  /* 0x00000004c1057223 */ /* 0x040fe40000010805 */
[----:B------:R-:W-:Y:S02]  /*66a0*/  FFMA.FTZ R7, R193, R6, R7 ;  /* 0x00000006c1077223 */ /* 0x000fe40000010007 */
[C---:B------:R-:W-:Y:S02]  /*66b0*/  FMUL.FTZ R6, R208.reuse, R5 ;  /* 0x00000005d0067220 */ /* 0x040fe40000410000 */
[-C--:B------:R-:W-:Y:S02]  /*66c0*/  FMUL.FTZ R4, R208, R7.reuse ;  /* 0x00000007d0047220 */ /* 0x080fe40000410000 */
[----:B------:R-:W-:-:S02]  /*66d0*/  FFMA.FTZ R6, R206, R7, R6 ;  /* 0x00000007ce067223 */ /* 0x000fc40000010006 */
[----:B------:R-:W-:Y:S01]  /*66e0*/  FFMA.FTZ R4, R206, R5, -R4 ;  /* 0x00000005ce047223 */ /* 0x000fe20000010804 */
        /* <DEDUP_REMOVED lines=14> */
.L_x_8140:
[----:B0-----:R-:W-:Y:S05]  /*67d0*/  BSYNC B0 ;  /* 0x0000000000007941 */ /* 0x001fea0003800000 */
.L_x_8139:
[----:B------:R-:W0:Y:S01]  /*67e0*/  SHFL.UP PT, R4, R158, 0x1, RZ ;  /* 0x042000009e047989 */ /* 0x000e2200000e00ff */
[----:B------:R-:W-:Y:S01]  /*67f0*/  FADD.FTZ R161, RZ, R145 ;  /* 0x00000091ffa17221 */ /* 0x000fe20000010000 */
[----:B------:R-:W-:Y:S01]  /*6800*/  ISETP.GE.AND P4, PT, R49, 0x1, PT ;  /* 0x000000013100780c */ /* 0x000fe20003f86270 */
[----:B------:R-:W-:Y:S01]  /*6810*/  FFMA.FTZ R162, R68, R117, R162 ;  /* 0x0000007544a27223 */ /* 0x000fe200000100a2 */
[----:B------:R-:W2:Y:S01]  /*6820*/  SHFL.UP PT, R5, R7, 0x1, RZ ;  /* 0x0420000007057989 */ /* 0x000ea200000e00ff */
[C---:B------:R-:W-:Y:S01]  /*6830*/  FMUL.FTZ R181, R112.reuse, R155 ;  /* 0x0000009b70b57220 */ /* 0x040fe20000410000 */
[----:B------:R-:W-:Y:S01]  /*6840*/  BSSY B0, `(.L_x_8141) ;  /* 0x000010f000007945 */ /* 0x000fe20003800000 */
[----:B------:R-:W-:Y:S01]  /*6850*/  FMUL.FTZ R183, R112, R156 ;  /* 0x0000009c70b77220 */ /* 0x000fe20000410000 */
[----:B------:R-:W3:Y:S01]  /*6860*/  SHFL.UP PT, R145, R161, 0x1, RZ ;  /* 0x04200000a1917989 */ /* 0x000ee200000e00ff */
[----:B------:R-:W-:Y:S01]  /*6870*/  FADD.FTZ R147, R181, R148 ;  /* 0x00000094b5937221 */ /* 0x000fe20000010000 */
[----:B------:R-:W-:Y:S01]  /*6880*/  ISETP.GT.U32.AND P5, PT, R201, 0x17, PT ;  /* 0x00000017c900780c */ /* 0x000fe20003fa4070 */
[----:B------:R-:W-:Y:S01]  /*6890*/  FADD.FTZ R149, -R183, R150 ;  /* 0x00000096b7957221 */ /* 0x000fe20000010100 */
[----:B------:R-:W4:Y:S01]  /*68a0*/  SHFL.UP PT, R6, R162, 0x1, RZ ;  /* 0x04200000a2067989 */ /* 0x000f2200000e00ff */
[C---:B------:R-:W-:Y:S01]  /*68b0*/  FMUL.FTZ R148, R194.reuse, -R147 ;  /* 0x80000093c2947220 */ /* 0x040fe20000410000 */
[----:B------:R-:W-:Y:S01]  /*68c0*/  ISETP.GT.U32.AND P6, PT, R201, 0xf, PT ;  /* 0x0000000fc900780c */ /* 0x000fe20003fc4070 */
[-C--:B------:R-:W-:Y:S01]  /*68d0*/  FMUL.FTZ R146, R194, -R149.reuse ;  /* 0x80000095c2927220 */ /* 0x080fe20000410000 */
[----:B-----5:R-:W-:Y:S01]  /*68e0*/  SHFL.IDX PT, R13, R13, RZ, 0x1f ;  /* 0x00001fff0d0d7589 */ /* 0x020fe200000e0000 */
[----:B------:R-:W-:-:S02]  /*68f0*/  FFMA.FTZ R149, R192, R149, R148 ;  /* 0x00000095c0957223 */ /* 0x000fc40000010094 */
[C---:B------:R-:W-:Y:S02]  /*6900*/  FMUL.FTZ R190, R111.reuse, R156 ;  /* 0x0000009c6fbe7220 */ /* 0x040fe40000410000 */
[----:B------:R-:W-:Y:S02]  /*6910*/  FFMA.FTZ R147, R192, R147, -R146 ;  /* 0x00000093c0937223 */ /* 0x000fe40000010892 */
[----:B------:R-:W-:Y:S02]  /*6920*/  FMUL.FTZ R184, R111, R155 ;  /* 0x0000009b6fb87220 */ /* 0x000fe40000410000 */
[----:B------:R-:W-:Y:S01]  /*6930*/  FADD.FTZ R150, -R190, R149 ;  /* 0x00000095be967221 */ /* 0x000fe20000010100 */
[----:B------:R-:W-:Y:S01]  /*6940*/  MOV R149, UR29 ;  /* 0x0000001d00957c02 */ /* 0x000fe20008000f00 */
[----:B------:R-:W-:Y:S02]  /*6950*/  FADD.FTZ R148, R184, R147 ;  /* 0x00000093b8947221 */ /* 0x000fe40000010000 */
[----:B------:R-:W-:Y:S01]  /*6960*/  FMUL.FTZ R147, R187, -R150 ;  /* 0x80000096bb937220 */ /* 0x000fe20000410000 */
[----:B------:R-:W-:Y:S01]  /*6970*/  ISETP.GE.OR P0, PT, R149, c[0x0][0x174], P0 ;  /* 0x00005d0095007a0c */ /* 0x000fe20000706670 */
[----:B0-----:R-:W-:-:S02]  /*6980*/  FMUL.FTZ R146, R7, R4 ;  /* 0x0000000407927220 */ /* 0x001fc40000410000 */
[-C--:B------:R-:W-:Y:S02]  /*6990*/  FMUL.FTZ R149, R187, -R148.reuse ;  /* 0x80000094bb957220 */ /* 0x080fe40000410000 */
[----:B------:R-:W-:Y:S02]  /*69a0*/  FFMA.FTZ R152, R185, R148, -R147 ;  /* 0x00000094b9987223 */ /* 0x000fe40000010893 */
[C---:B--2---:R-:W-:Y:S02]  /*69b0*/  FFMA.FTZ R148, R158.reuse, R5, R146 ;  /* 0x000000059e947223 */ /* 0x044fe40000010092 */
[C---:B---3--:R-:W-:Y:S02]  /*69c0*/  FMUL.FTZ R147, R7.reuse, R145 ;  /* 0x0000009107937220 */ /* 0x048fe40000410000 */
[C---:B----4-:R-:W-:Y:S01]  /*69d0*/  FMUL.FTZ R146, R7.reuse, R6 ;  /* 0x0000000607927220 */ /* 0x050fe20000410000 */
[----:B------:R-:W-:Y:S01]  /*69e0*/  FSEL R148, R7, R148, !P4 ;  /* 0x0000009407947208 */ /* 0x000fe20006000000 */
[----:B------:R-:W-:-:S02]  /*69f0*/  FFMA.FTZ R147, R158, R6, -R147 ;  /* 0x000000069e937223 */ /* 0x000fc40000010893 */
[----:B------:R-:W-:Y:S02]  /*6a00*/  FFMA.FTZ R146, R158, R145, R146 ;  /* 0x000000919e927223 */ /* 0x000fe40000010092 */
[----:B------:R-:W-:Y:S02]  /*6a10*/  FMUL.FTZ R5, R7, R5 ;  /* 0x0000000507057220 */ /* 0x000fe40000410000 */
[----:B------:R-:W-:Y:S01]  /*6a20*/  @P4 FADD.FTZ R162, R162, R147 ;  /* 0x00000093a2a24221 */ /* 0x000fe20000010000 */
[----:B------:R-:W-:Y:S01]  /*6a30*/  SHFL.UP PT, R7, R148, 0x2, RZ ;  /* 0x0440000094077989 */ /* 0x000fe200000e00ff */
[----:B------:R-:W-:Y:S02]  /*6a40*/  @P4 FADD.FTZ R161, R161, R146 ;  /* 0x00000092a1a14221 */ /* 0x000fe40000010000 */
[----:B------:R-:W-:Y:S01]  /*6a50*/  @P4 FFMA.FTZ R158, R158, R4, -R5 ;  /* 0x000000049e9e4223 */ /* 0x000fe20000010805 */
[----:B------:R-:W0:Y:S01]  /*6a60*/  SHFL.UP PT, R145, R162, 0x2, RZ ;  /* 0x04400000a2917989 */ /* 0x000e2200000e00ff */
[----:B------:R-:W-:Y:S01]  /*6a70*/  FFMA.FTZ R150, R185, R150, R149 ;  /* 0x00000096b9967223 */ /* 0x000fe20000010095 */
[----:B------:R-:W-:Y:S01]  /*6a80*/  ISETP.GE.AND P4, PT, R49, 0x2, PT ;  /* 0x000000023100780c */ /* 0x000fe20003f86270 */
[C---:B------:R-:W-:Y:S01]  /*6a90*/  FMUL.FTZ R209, R110.reuse, R156 ;  /* 0x0000009c6ed17220 */ /* 0x040fe20000410000 */
[----:B------:R-:W2:Y:S01]  /*6aa0*/  SHFL.UP PT, R147, R161, 0x2, RZ ;  /* 0x04400000a1937989 */ /* 0x000ea200000e00ff */
[----:B------:R-:W-:-:S02]  /*6ab0*/  FMUL.FTZ R207, R110, R155 ;  /* 0x0000009b6ecf7220 */ /* 0x000fc40000410000 */
[----:B-1----:R-:W-:Y:S01]  /*6ac0*/  FMUL.FTZ R4, R133, -R10 ;  /* 0x8000000a85047220 */ /* 0x002fe20000410000 */
[----:B------:R-:W1:Y:S01]  /*6ad0*/  SHFL.UP PT, R5, R158, 0x2, RZ ;  /* 0x044000009e057989 */ /* 0x000e6200000e00ff */
[----:B------:R-:W-:Y:S02]  /*6ae0*/  FADD.FTZ R150, -R209, R150 ;  /* 0x00000096d1967221 */ /* 0x000fe40000010100 */
[----:B------:R-:W-:Y:S02]  /*6af0*/  FADD.FTZ R152, R207, R152 ;  /* 0x00000098cf987221 */ /* 0x000fe40000010000 */
[-C--:B------:R-:W-:Y:S02]  /*6b00*/  FMUL.FTZ R149, R133, R11.reuse ;  /* 0x0000000b85957220 */ /* 0x080fe40000410000 */
[----:B------:R-:W-:Y:S02]  /*6b10*/  FFMA.FTZ R151, R134, -R11, R4 ;  /* 0x8000000b86977223 */ /* 0x000fe40000010004 */
[----:B------:R-:W-:-:S02]  /*6b20*/  FMUL.FTZ R4, R191, -R150 ;  /* 0x80000096bf047220 */ /* 0x000fc40000410000 */
[----:B------:R-:W-:Y:S02]  /*6b30*/  FMUL.FTZ R6, R191, -R152 ;  /* 0x80000098bf067220 */ /* 0x000fe40000410000 */
[----:B------:R-:W-:Y:S02]  /*6b40*/  FFMA.FTZ R149, R134, R10, -R149 ;  /* 0x0000000a86957223 */ /* 0x000fe40000010895 */
[C---:B------:R-:W-:Y:S02]  /*6b50*/  FFMA.FTZ R152, R189.reuse, R152, -R4 ;  /* 0x00000098bd987223 */ /* 0x040fe40000010804 */
[----:B------:R-:W-:Y:S02]  /*6b60*/  FFMA.FTZ R153, R189, R150, R6 ;  /* 0x00000096bd997223 */ /* 0x000fe40000010006 */
[C---:B------:R-:W-:Y:S02]  /*6b70*/  FMUL.FTZ R4, R208.reuse, -R151 ;  /* 0x80000097d0047220 */ /* 0x040fe40000410000 */
[----:B------:R-:W-:-:S02]  /*6b80*/  FMUL.FTZ R6, R208, -R149 ;  /* 0x80000095d0067220 */ /* 0x000fc40000410000 */
[C---:B------:R-:W-:Y:S02]  /*6b90*/  FMUL.FTZ R196, R109.reuse, R156 ;  /* 0x0000009c6dc47220 */ /* 0x040fe40000410000 */
[C---:B------:R-:W-:Y:S02]  /*6ba0*/  FFMA.FTZ R4, R206.reuse, R149, -R4 ;  /* 0x00000095ce047223 */ /* 0x040fe40000010804 */
[----:B------:R-:W-:Y:S02]  /*6bb0*/  FFMA.FTZ R6, R206, R151, R6 ;  /* 0x00000097ce067223 */ /* 0x000fe40000010006 */
[----:B------:R-:W-:Y:S02]  /*6bc0*/  FMUL.FTZ R205, R109, R155 ;  /* 0x0000009b6dcd7220 */ /* 0x000fe40000410000 */
[----:B------:R-:W-:Y:S02]  /*6bd0*/  FADD.FTZ R165, -R196, R153 ;  /* 0x00000099c4a57221 */ /* 0x000fe40000010100 */
[----:B------:R-:W-:-:S02]  /*6be0*/  FMUL.FTZ R146, R197, -R6 ;  /* 0x80000006c5927220 */ /* 0x000fc40000410000 */
[-C--:B------:R-:W-:Y:S02]  /*6bf0*/  FMUL.FTZ R149, R197, -R4.reuse ;  /* 0x80000004c5957220 */ /* 0x080fe40000410000 */
[----:B------:R-:W-:Y:S02]  /*6c00*/  FADD.FTZ R153, R205, R152 ;  /* 0x00000098cd997221 */ /* 0x000fe40000010000 */
[----:B------:R-:W-:Y:S02]  /*6c10*/  FMUL.FTZ R150, R204, -R165 ;  /* 0x800000a5cc967220 */ /* 0x000fe40000410000 */
[C---:B------:R-:W-:Y:S02]  /*6c20*/  FFMA.FTZ R152, R193.reuse, R4, -R146 ;  /* 0x00000004c1987223 */ /* 0x040fe40000010892 */
[----:B------:R-:W-:Y:S02]  /*6c30*/  FFMA.FTZ R154, R193, R6, R149 ;  /* 0x00000006c19a7223 */ /* 0x000fe40000010095 */
[----:B0-----:R-:W-:-:S02]  /*6c40*/  FMUL.FTZ R149, R148, R145 ;  /* 0x0000009194957220 */ /* 0x001fc40000410000 */
[C---:B--2---:R-:W-:Y:S02]  /*6c50*/  FMUL.FTZ R146, R148.reuse, R147 ;  /* 0x0000009394927220 */ /* 0x044fe40000410000 */
[----:B-1----:R-:W-:Y:S02]  /*6c60*/  FMUL.FTZ R6, R148, R5 ;  /* 0x0000000594067220 */ /* 0x002fe40000410000 */
[----:B------:R-:W-:Y:S02]  /*6c70*/  FMUL.FTZ R151, R204, -R153 ;  /* 0x80000099cc977220 */ /* 0x000fe40000410000 */
[----:B------:R-:W-:Y:S02]  /*6c80*/  FMUL.FTZ R4, R148, R7 ;  /* 0x0000000794047220 */ /* 0x000fe40000410000 */
[----:B------:R-:W-:Y:S02]  /*6c90*/  FFMA.FTZ R153, R202, R153, -R150 ;  /* 0x00000099ca997223 */ /* 0x000fe40000010896 */
[----:B------:R-:W-:-:S02]  /*6ca0*/  FFMA.FTZ R150, R158, R147, R149 ;  /* 0x000000939e967223 */ /* 0x000fc40000010095 */
[C---:B------:R-:W-:Y:S02]  /*6cb0*/  FFMA.FTZ R145, R158.reuse, R145, -R146 ;  /* 0x000000919e917223 */ /* 0x040fe40000010892 */
[C---:B------:R-:W-:Y:S02]  /*6cc0*/  FFMA.FTZ R7, R158.reuse, R7, R6 ;  /* 0x000000079e077223 */ /* 0x040fe40000010006 */
[----:B------:R-:W-:Y:S02]  /*6cd0*/  @P4 FFMA.FTZ R158, R158, R5, -R4 ;  /* 0x000000059e9e4223 */ /* 0x000fe40000010804 */
[----:B------:R-:W-:Y:S01]  /*6ce0*/  FMUL.FTZ R212, R108, R155 ;  /* 0x0000009b6cd47220 */ /* 0x000fe20000410000 */
[----:B------:R-:W-:Y:S01]  /*6cf0*/  FSEL R7, R148, R7, !P4 ;  /* 0x0000000794077208 */ /* 0x000fe20006000000 */
[----:B------:R-:W-:Y:S02]  /*6d00*/  FMUL.FTZ R4, R203, -R152 ;  /* 0x80000098cb047220 */ /* 0x000fe40000410000 */
[----:B------:R-:W-:-:S02]  /*6d10*/  @P4 FADD.FTZ R161, R161, R150 ;  /* 0x00000096a1a14221 */ /* 0x000fc40000010000 */
[----:B------:R-:W-:Y:S01]  /*6d20*/  @P4 FADD.FTZ R162, R162, R145 ;  /* 0x00000091a2a24221 */ /* 0x000fe20000010000 */
[----:B------:R-:W-:Y:S01]  /*6d30*/  SHFL.UP PT, R5, R7, 0x4, RZ ;  /* 0x0480000007057989 */ /* 0x000fe200000e00ff */
[----:B------:R-:W-:Y:S01]  /*6d40*/  FFMA.FTZ R160, R202, R165, R151 ;  /* 0x000000a5caa07223 */ /* 0x000fe20000010097 */
[----:B------:R-:W-:Y:S01]  /*6d50*/  ISETP.GE.AND P4, PT, R49, 0x4, PT ;  /* 0x000000043100780c */ /* 0x000fe20003f86270 */
[----:B------:R-:W-:Y:S01]  /*6d60*/  FMUL.FTZ R211, R108, R156 ;  /* 0x0000009c6cd37220 */ /* 0x000fe20000410000 */
[----:B------:R-:W0:Y:S01]  /*6d70*/  SHFL.UP PT, R145, R161, 0x4, RZ ;  /* 0x04800000a1917989 */ /* 0x000e2200000e00ff */
[----:B------:R-:W-:Y:S02]  /*6d80*/  FADD.FTZ R153, R212, R153 ;  /* 0x00000099d4997221 */ /* 0x000fe40000010000 */
[----:B------:R-:W-:Y:S01]  /*6d90*/  FFMA.FTZ R149, R195, R154, R4 ;  /* 0x0000009ac3957223 */ /* 0x000fe20000010004 */
[----:B------:R-:W1:Y:S01]  /*6da0*/  SHFL.UP PT, R6, R162, 0x4, RZ ;  /* 0x04800000a2067989 */ /* 0x000e6200000e00ff */
[----:B------:R-:W-:-:S02]  /*6db0*/  FADD.FTZ R147, -R211, R160 ;  /* 0x000000a0d3937221 */ /* 0x000fc40000010100 */
[C---:B------:R-:W-:Y:S01]  /*6dc0*/  FMUL.FTZ R148, R200.reuse, -R153 ;  /* 0x80000099c8947220 */ /* 0x040fe20000410000 */
[----:B------:R-:W2:Y:S01]  /*6dd0*/  SHFL.UP PT, R4, R158, 0x4, RZ ;  /* 0x048000009e047989 */ /* 0x000ea200000e00ff */
[----:B------:R-:W-:Y:S02]  /*6de0*/  FMUL.FTZ R154, R203, -R154 ;  /* 0x8000009acb9a7220 */ /* 0x000fe40000410000 */
[-C--:B------:R-:W-:Y:S02]  /*6df0*/  FMUL.FTZ R146, R200, -R147.reuse ;  /* 0x80000093c8927220 */ /* 0x080fe40000410000 */
[C---:B------:R-:W-:Y:S02]  /*6e00*/  FFMA.FTZ R151, R198.reuse, R147, R148 ;  /* 0x00000093c6977223 */ /* 0x040fe40000010094 */
[----:B------:R-:W-:Y:S02]  /*6e10*/  FFMA.FTZ R147, R195, R152, -R154 ;  /* 0x00000098c3937223 */ /* 0x000fe4000001089a */
[----:B------:R-:W-:-:S02]  /*6e20*/  FFMA.FTZ R153, R198, R153, -R146 ;  /* 0x00000099c6997223 */ /* 0x000fc40000010892 */
[C---:B------:R-:W-:Y:S02]  /*6e30*/  FMUL.FTZ R210, R107.reuse, R156 ;  /* 0x0000009c6bd27220 */ /* 0x040fe40000410000 */
[----:B------:R-:W-:Y:S02]  /*6e40*/  FMUL.FTZ R160, R107, R155 ;  /* 0x0000009b6ba07220 */ /* 0x000fe40000410000 */
[C---:B------:R-:W-:Y:S02]  /*6e50*/  FMUL.FTZ R146, R194.reuse, -R149 ;  /* 0x80000095c2927220 */ /* 0x040fe40000410000 */
[----:B------:R-:W-:Y:S02]  /*6e60*/  FMUL.FTZ R148, R194, -R147 ;  /* 0x80000093c2947220 */ /* 0x000fe40000410000 */
[----:B------:R-:W-:Y:S02]  /*6e70*/  FADD.FTZ R152, -R210, R151 ;  /* 0x00000097d2987221 */ /* 0x000fe40000010100 */
[----:B------:R-:W-:-:S02]  /*6e80*/  FADD.FTZ R150, R160, R153 ;  /* 0x00000099a0967221 */ /* 0x000fc40000010000 */
[C---:B------:R-:W-:Y:S02]  /*6e90*/  FFMA.FTZ R146, R192.reuse, R147, -R146 ;  /* 0x00000093c0927223 */ /* 0x040fe40000010892 */
[----:B------:R-:W-:Y:S02]  /*6ea0*/  FFMA.FTZ R148, R192, R149, R148 ;  /* 0x00000095c0947223 */ /* 0x000fe40000010094 */
[C---:B------:R-:W-:Y:S02]  /*6eb0*/  FMUL.FTZ R151, R159.reuse, -R152 ;  /* 0x800000989f977220 */ /* 0x040fe40000410000 */
[----:B------:R-:W-:Y:S02]  /*6ec0*/  FMUL.FTZ R153, R159, -R150 ;  /* 0x800000969f997220 */ /* 0x000fe40000410000 */
[C---:B------:R-:W-:Y:S02]  /*6ed0*/  FMUL.FTZ R147, R187.reuse, -R148 ;  /* 0x80000094bb937220 */ /* 0x040fe40000410000 */
[----:B------:R-:W-:-:S02]  /*6ee0*/  FMUL.FTZ R149, R187, -R146 ;  /* 0x80000092bb957220 */ /* 0x000fc40000410000 */
[C---:B------:R-:W-:Y:S02]  /*6ef0*/  FFMA.FTZ R151, R157.reuse, R150, -R151 ;  /* 0x000000969d977223 */ /* 0x040fe40000010897 */
[----:B------:R-:W-:Y:S02]  /*6f00*/  FFMA.FTZ R166, R157, R152, R153 ;  /* 0x000000989da67223 */ /* 0x000fe40000010099 */
[C---:B------:R-:W-:Y:S02]  /*6f10*/  FFMA.FTZ R150, R185.reuse, R146, -R147 ;  /* 0x00000092b9967223 */ /* 0x040fe40000010893 */
[----:B------:R-:W-:Y:S02]  /*6f20*/  FFMA.FTZ R152, R185, R148, R149 ;  /* 0x00000094b9987223 */ /* 0x000fe40000010095 */
[C---:B0-----:R-:W-:Y:S02]  /*6f30*/  FMUL.FTZ R149, R7.reuse, R145 ;  /* 0x0000009107957220 */ /* 0x041fe40000410000 */
[----:B-1----:R-:W-:-:S02]  /*6f40*/  FMUL.FTZ R148, R7, R6 ;  /* 0x0000000607947220 */ /* 0x002fc40000410000 */
[C---:B--2---:R-:W-:Y:S02]  /*6f50*/  FMUL.FTZ R146, R7.reuse, R4 ;  /* 0x0000000407927220 */ /* 0x044fe40000410000 */
[----:B------:R-:W-:Y:S02]  /*6f60*/  FMUL.FTZ R147, R7, R5 ;  /* 0x0000000507937220 */ /* 0x000fe40000410000 */
[C---:B------:R-:W-:Y:S02]  /*6f70*/  FFMA.FTZ R149, R158.reuse, R6, -R149 ;  /* 0x000000069e957223 */ /* 0x040fe40000010895 */
[C---:B------:R-:W-:Y:S02]  /*6f80*/  FFMA.FTZ R148, R158.reuse, R145, R148 ;  /* 0x000000919e947223 */ /* 0x040fe40000010094 */
[C---:B------:R-:W-:Y:S02]  /*6f90*/  FFMA.FTZ R146, R158.reuse, R5, R146 ;  /* 0x000000059e927223 */ /* 0x040fe40000010092 */
[----:B------:R-:W-:-:S02]  /*6fa0*/  @P4 FFMA.FTZ R158, R158, R4, -R147 ;  /* 0x000000049e9e4223 */ /* 0x000fc40000010893 */
[----:B------:R-:W-:Y:S01]  /*6fb0*/  FMUL.FTZ R154, R106, R155 ;  /* 0x0000009b6a9a7220 */ /* 0x000fe20000410000 */
[----:B------:R-:W-:Y:S01]  /*6fc0*/  FSEL R7, R7, R146, !P4 ;  /* 0x0000009207077208 */ /* 0x000fe20006000000 */
[----:B------:R-:W-:Y:S02]  /*6fd0*/  FMUL.FTZ R4, R191, -R150 ;  /* 0x80000096bf047220 */ /* 0x000fe40000410000 */
[----:B------:R-:W-:Y:S02]  /*6fe0*/  @P4 FADD.FTZ R162, R162, R149 ;  /* 0x00000095a2a24221 */ /* 0x000fe40000010000 */
[----:B------:R-:W-:Y:S01]  /*6ff0*/  @P4 FADD.FTZ R161, R161, R148 ;  /* 0x00000094a1a14221 */ /* 0x000fe20000010000 */
[----:B------:R-:W-:Y:S01]  /*7000*/  SHFL.UP PT, R5, R7, 0x8, RZ ;  /* 0x0500000007057989 */ /* 0x000fe200000e00ff */
[----:B------:R-:W-:Y:S01]  /*7010*/  FMUL.FTZ R153, R106, R156 ;  /* 0x0000009c6a997220 */ /* 0x000fe20000410000 */
[----:B------:R-:W-:Y:S01]  /*7020*/  ISETP.GE.AND P4, PT, R49, 0x8, PT ;  /* 0x000000083100780c */ /* 0x000fe20003f86270 */
[----:B------:R-:W-:Y:S01]  /*7030*/  FADD.FTZ R145, R154, R151 ;  /* 0x000000979a917221 */ /* 0x000fe20000010000 */
[----:B------:R-:W0:Y:S01]  /*7040*/  SHFL.UP PT, R6, R162, 0x8, RZ ;  /* 0x05000000a2067989 */ /* 0x000e2200000e00ff */
[----:B------:R-:W-:-:S02]  /*7050*/  FFMA.FTZ R151, R189, R152, R4 ;  /* 0x00000098bd977223 */ /* 0x000fc40000010004 */
[----:B------:R-:W-:Y:S01]  /*7060*/  FADD.FTZ R166, -R153, R166 ;  /* 0x000000a699a67221 */ /* 0x000fe20000010100 */
[----:B------:R-:W1:Y:S01]  /*7070*/  SHFL.UP PT, R4, R158, 0x8, RZ ;  /* 0x050000009e047989 */ /* 0x000e6200000e00ff */
[----:B------:R-:W-:Y:S02]  /*7080*/  FMUL.FTZ R149, R135, -R145 ;  /* 0x8000009187957220 */ /* 0x000fe40000410000 */
[----:B------:R-:W-:Y:S01]  /*7090*/  FMUL.FTZ R152, R191, -R152 ;  /* 0x80000098bf987220 */ /* 0x000fe20000410000 */
[----:B------:R-:W2:Y:S01]  /*70a0*/  SHFL.UP PT, R147, R161, 0x8, RZ ;  /* 0x05000000a1937989 */ /* 0x000ea200000e00ff */
[-C--:B------:R-:W-:Y:S02]  /*70b0*/  FMUL.FTZ R146, R135, -R166.reuse ;  /* 0x800000a687927220 */ /* 0x080fe40000410000 */
[----:B------:R-:W-:Y:S02]  /*70c0*/  FFMA.FTZ R166, R136, R166, R149 ;  /* 0x000000a688a67223 */ /* 0x000fe40000010095 */
[----:B------:R-:W-:-:S02]  /*70d0*/  FFMA.FTZ R149, R189, R150, -R152 ;  /* 0x00000096bd957223 */ /* 0x000fc40000010898 */
[----:B------:R-:W-:Y:S02]  /*70e0*/  FFMA.FTZ R165, R136, R145, -R146 ;  /* 0x0000009188a57223 */ /* 0x000fe40000010892 */
[C---:B------:R-:W-:Y:S02]  /*70f0*/  FMUL.FTZ R146, R105.reuse, R155 ;  /* 0x0000009b69927220 */ /* 0x040fe40000410000 */
[C---:B------:R-:W-:Y:S02]  /*7100*/  FMUL.FTZ R148, R204.reuse, -R151 ;  /* 0x80000097cc947220 */ /* 0x040fe40000410000 */
[----:B------:R-:W-:Y:S02]  /*7110*/  FMUL.FTZ R150, R204, -R149 ;  /* 0x80000095cc967220 */ /* 0x000fe40000410000 */
[----:B------:R-:W-:Y:S02]  /*7120*/  FMUL.FTZ R145, R105, R156 ;  /* 0x0000009c69917220 */ /* 0x000fe40000410000 */
[----:B------:R-:W-:-:S02]  /*7130*/  FADD.FTZ R165, R146, R165 ;  /* 0x000000a592a57221 */ /* 0x000fc40000010000 */
[C---:B------:R-:W-:Y:S02]  /*7140*/  FFMA.FTZ R149, R202.reuse, R149, -R148 ;  /* 0x00000095ca957223 */ /* 0x040fe40000010894 */
[----:B------:R-:W-:Y:S02]  /*7150*/  FFMA.FTZ R151, R202, R151, R150 ;  /* 0x00000097ca977223 */ /* 0x000fe40000010096 */
[----:B------:R-:W-:Y:S02]  /*7160*/  FADD.FTZ R166, -R145, R166 ;  /* 0x000000a691a67221 */ /* 0x000fe40000010100 */
[----:B------:R-:W-:Y:S02]  /*7170*/  FMUL.FTZ R171, R137, -R165 ;  /* 0x800000a589ab7220 */ /* 0x000fe40000410000 */
[C---:B------:R-:W-:Y:S02]  /*7180*/  FMUL.FTZ R148, R200.reuse, -R151 ;  /* 0x80000097c8947220 */ /* 0x040fe40000410000 */
[----:B------:R-:W-:-:S02]  /*7190*/  FMUL.FTZ R150, R200, -R149 ;  /* 0x80000095c8967220 */ /* 0x000fc40000410000 */
[-C--:B------:R-:W-:Y:S02]  /*71a0*/  FMUL.FTZ R152, R137, -R166.reuse ;  /* 0x800000a689987220 */ /* 0x080fe40000410000 */
[----:B------:R-:W-:Y:S02]  /*71b0*/  FFMA.FTZ R174, R138, R166, R171 ;  /* 0x000000a68aae7223 */ /* 0x000fe400000100ab */
[C---:B------:R-:W-:Y:S02]  /*71c0*/  FFMA.FTZ R166, R198.reuse, R149, -R148 ;  /* 0x00000095c6a67223 */ /* 0x040fe40000010894 */
[----:B------:R-:W-:Y:S02]  /*71d0*/  FFMA.FTZ R172, R198, R151, R150 ;  /* 0x00000097c6ac7223 */ /* 0x000fe40000010096 */
[C---:B0-----:R-:W-:Y:S02]  /*71e0*/  FMUL.FTZ R150, R7.reuse, R6 ;  /* 0x0000000607967220 */ /* 0x041fe40000410000 */
[----:B-1----:R-:W-:-:S02]  /*71f0*/  FMUL.FTZ R148, R7, R4 ;  /* 0x0000000407947220 */ /* 0x002fc40000410000 */
[C---:B--2---:R-:W-:Y:S02]  /*7200*/  FMUL.FTZ R151, R7.reuse, R147 ;  /* 0x0000009307977220 */ /* 0x044fe40000410000 */
[----:B------:R-:W-:Y:S02]  /*7210*/  FMUL.FTZ R149, R7, R5 ;  /* 0x0000000507957220 */ /* 0x000fe40000410000 */
[----:B------:R-:W-:Y:S02]  /*7220*/  FFMA.FTZ R165, R138, R165, -R152 ;  /* 0x000000a58aa57223 */ /* 0x000fe40000010898 */
[C---:B------:R-:W-:Y:S02]  /*7230*/  FFMA.FTZ R150, R158.reuse, R147, R150 ;  /* 0x000000939e967223 */ /* 0x040fe40000010096 */
[C---:B------:R-:W-:Y:S02]  /*7240*/  FFMA.FTZ R152, R158.reuse, R5, R148 ;  /* 0x000000059e987223 */ /* 0x040fe40000010094 */
[----:B------:R-:W-:-:S02]  /*7250*/  FFMA.FTZ R151, R158, R6, -R151 ;  /* 0x000000069e977223 */ /* 0x000fc40000010897 */
[----:B------:R-:W-:Y:S01]  /*7260*/  @P4 FFMA.FTZ R158, R158, R4, -R149 ;  /* 0x000000049e9e4223 */ /* 0x000fe20000010895 */
[----:B------:R-:W-:Y:S01]  /*7270*/  FSEL R152, R7, R152, !P4 ;  /* 0x0000009807987208 */ /* 0x000fe20006000000 */
[C---:B------:R-:W-:Y:S02]  /*7280*/  FMUL.FTZ R147, R104.reuse, R156 ;  /* 0x0000009c68937220 */ /* 0x040fe40000410000 */
[----:B------:R-:W-:Y:S01]  /*7290*/  FMUL.FTZ R148, R104, R155 ;  /* 0x0000009b68947220 */ /* 0x000fe20000410000 */
[----:B------:R-:W0:Y:S01]  /*72a0*/  SHFL.UP PT, R5, R158, 0x10, RZ ;  /* 0x060000009e057989 */ /* 0x000e2200000e00ff */
[----:B------:R-:W-:Y:S02]  /*72b0*/  @P4 FADD.FTZ R161, R161, R150 ;  /* 0x00000096a1a14221 */ /* 0x000fe40000010000 */
[----:B------:R-:W-:Y:S01]  /*72c0*/  @P4 FADD.FTZ R162, R162, R151 ;  /* 0x00000097a2a24221 */ /* 0x000fe20000010000 */
[----:B------:R-:W1:Y:S01]  /*72d0*/  SHFL.UP PT, R7, R152, 0x10, RZ ;  /* 0x0600000098077989 */ /* 0x000e6200000e00ff */
[----:B------:R-:W-:Y:S01]  /*72e0*/  FMUL.FTZ R4, R159, -R172 ;  /* 0x800000ac9f047220 */ /* 0x000fe20000410000 */
[----:B------:R-:W-:Y:S01]  /*72f0*/  ISETP.GE.AND P4, PT, R49, 0x10, PT ;  /* 0x000000103100780c */ /* 0x000fe20003f86270 */
[----:B------:R-:W-:Y:S01]  /*7300*/  FADD.FTZ R174, -R147, R174 ;  /* 0x000000ae93ae7221 */ /* 0x000fe20000010100 */
[----:B------:R-:W-:Y:S01]  /*7310*/  SHFL.UP PT, R151, R162, 0x10, RZ ;  /* 0x06000000a2977989 */ /* 0x000fe200000e00ff */
[----:B------:R-:W-:-:S02]  /*7320*/  FADD.FTZ R149, R148, R165 ;  /* 0x000000a594957221 */ /* 0x000fc40000010000 */
[-C--:B------:R-:W-:Y:S01]  /*7330*/  FMUL.FTZ R6, R159, -R166.reuse ;  /* 0x800000a69f067220 */ /* 0x080fe20000410000 */
[----:B------:R-:W2:Y:S01]  /*7340*/  SHFL.UP PT, R165, R161, 0x10, RZ ;  /* 0x06000000a1a57989 */ /* 0x000ea200000e00ff */
[----:B------:R-:W-:Y:S02]  /*7350*/  FFMA.FTZ R4, R157, R166, -R4 ;  /* 0x000000a69d047223 */ /* 0x000fe40000010804 */
[C---:B------:R-:W-:Y:S02]  /*7360*/  FMUL.FTZ R150, R139.reuse, -R174 ;  /* 0x800000ae8b967220 */ /* 0x040fe40000410000 */
[----:B------:R-:W-:Y:S02]  /*7370*/  FMUL.FTZ R171, R139, -R149 ;  /* 0x800000958bab7220 */ /* 0x000fe40000410000 */
[----:B------:R-:W-:Y:S02]  /*7380*/  FFMA.FTZ R6, R157, R172, R6 ;  /* 0x000000ac9d067223 */ /* 0x000fe40000010006 */
[----:B------:R-:W-:-:S02]  /*7390*/  FMUL.FTZ R175, R135, -R4 ;  /* 0x8000000487af7220 */ /* 0x000fc40000410000 */
[C---:B------:R-:W-:Y:S02]  /*73a0*/  FFMA.FTZ R177, R140.reuse, R149, -R150 ;  /* 0x000000958cb17223 */ /* 0x040fe40000010896 */
[----:B------:R-:W-:Y:S02]  /*73b0*/  FFMA.FTZ R174, R140, R174, R171 ;  /* 0x000000ae8cae7223 */ /* 0x000fe400000100ab */
[----:B------:R-:W-:Y:S02]  /*73c0*/  FMUL.FTZ R150, R103, R155 ;  /* 0x0000009b67967220 */ /* 0x000fe40000410000 */
[-C--:B------:R-:W-:Y:S02]  /*73d0*/  FMUL.FTZ R171, R135, -R6.reuse ;  /* 0x8000000687ab7220 */ /* 0x080fe40000410000 */
[----:B------:R-:W-:Y:S02]  /*73e0*/  FFMA.FTZ R175, R136, R6, R175 ;  /* 0x0000000688af7223 */ /* 0x000fe400000100af */
[----:B------:R-:W-:-:S02]  /*73f0*/  FMUL.FTZ R149, R103, R156 ;  /* 0x0000009c67957220 */ /* 0x000fc40000410000 */
[----:B------:R-:W-:Y:S02]  /*7400*/  FADD.FTZ R177, R150, R177 ;  /* 0x000000b196b17221 */ /* 0x000fe40000010000 */
[----:B------:R-:W-:Y:S02]  /*7410*/  FFMA.FTZ R171, R136, R4, -R171 ;  /* 0x0000000488ab7223 */ /* 0x000fe400000108ab */
[----:B------:R-:W-:Y:S02]  /*7420*/  FMUL.FTZ R4, R137, -R175 ;  /* 0x800000af89047220 */ /* 0x000fe40000410000 */
[----:B------:R-:W-:Y:S02]  /*7430*/  FADD.FTZ R174, -R149, R174 ;  /* 0x000000ae95ae7221 */ /* 0x000fe40000010100 */
[----:B------:R-:W-:Y:S02]  /*7440*/  FMUL.FTZ R213, R141, -R177 ;  /* 0x800000b18dd57220 */ /* 0x000fe40000410000 */
[----:B------:R-:W-:-:S02]  /*7450*/  FFMA.FTZ R172, R138, R171, -R4 ;  /* 0x000000ab8aac7223 */ /* 0x000fc40000010804 */
[----:B0-----:R-:W-:Y:S02]  /*7460*/  FMUL.FTZ R4, R152, R5 ;  /* 0x0000000598047220 */ /* 0x001fe40000410000 */
[-C--:B------:R-:W-:Y:S02]  /*7470*/  FMUL.FTZ R6, R141, -R174.reuse ;  /* 0x800000ae8d067220 */ /* 0x080fe40000410000 */
[----:B------:R-:W-:Y:S02]  /*7480*/  FFMA.FTZ R176, R142, R174, R213 ;  /* 0x000000ae8eb07223 */ /* 0x000fe400000100d5 */
[----:B------:R-:W-:Y:S02]  /*7490*/  FMUL.FTZ R174, R137, -R171 ;  /* 0x800000ab89ae7220 */ /* 0x000fe40000410000 */
[----:B-1----:R-:W-:Y:S01]  /*74a0*/  FFMA.FTZ R171, R158, R7, R4 ;  /* 0x000000079eab7223 */ /* 0x002fe20000010004 */
[----:B------:R-:W-:Y:S01]  /*74b0*/  MOV R4, 0x3f800000 ;  /* 0x3f80000000047802 */ /* 0x000fe20000000f00 */
[----:B------:R-:W-:-:S02]  /*74c0*/  FFMA.FTZ R179, R142, R177, -R6 ;  /* 0x000000b18eb37223 */ /* 0x000fc40000010806 */
[C---:B--2---:R-:W-:Y:S01]  /*74d0*/  FMUL.FTZ R6, R152.reuse, R165 ;  /* 0x000000a598067220 */ /* 0x044fe20000410000 */
[C---:B------:R-:W-:Y:S01]  /*74e0*/  FSEL R171, R152.reuse, R171, !P4 ;  /* 0x000000ab98ab7208 */ /* 0x040fe20006000000 */
[C---:B------:R-:W-:Y:S02]  /*74f0*/  FMUL.FTZ R166, R152.reuse, R151 ;  /* 0x0000009798a67220 */ /* 0x040fe40000410000 */
[----:B------:R-:W-:Y:S02]  /*7500*/  FMUL.FTZ R7, R152, R7 ;  /* 0x0000000798077220 */ /* 0x000fe40000410000 */
[C---:B------:R-:W-:Y:S01]  /*7510*/  FFMA.FTZ R151, R158.reuse, R151, -R6 ;  /* 0x000000979e977223 */ /* 0x040fe20000010806 */
[----:B------:R-:W-:Y:S01]  /*7520*/  SHFL.UP PT, R171, R171, 0x1, RZ ;  /* 0x04200000abab7989 */ /* 0x000fe200000e00ff */
[C---:B------:R-:W-:Y:S02]  /*7530*/  FFMA.FTZ R166, R158.reuse, R165, R166 ;  /* 0x000000a59ea67223 */ /* 0x040fe400000100a6 */
[----:B------:R-:W-:Y:S01]  /*7540*/  @P4 FFMA.FTZ R158, R158, R5, -R7 ;  /* 0x000000059e9e4223 */ /* 0x000fe20000010807 */
[----:B------:R0:W1:Y:S01]  /*7550*/  SHFL.IDX PT, R165, R12, RZ, 0x1f ;  /* 0x00001fff0ca57589 */ /* 0x00006200000e0000 */
[----:B------:R-:W-:Y:S01]  /*7560*/  @P4 FADD.FTZ R161, R161, R166 ;  /* 0x000000a6a1a14221 */ /* 0x000fe20000010000 */
[----:B------:R-:W-:Y:S01]  /*7570*/  HFMA2.MMA R5, -RZ, RZ, 0, 0 ;  /* 0x00000000ff057435 */ /* 0x000fe200000001ff */
[----:B------:R-:W-:Y:S01]  /*7580*/  @P4 FADD.FTZ R162, R162, R151 ;  /* 0x00000097a2a24221 */ /* 0x000fe20000010000 */
[----:B------:R-:W-:Y:S01]  /*7590*/  CS2R R6, SRZ ;  /* 0x0000000000067805 */ /* 0x000fe2000001ff00 */
[----:B------:R-:W2:Y:S01]  /*75a0*/  SHFL.UP PT, R158, R158, 0x1, RZ ;  /* 0x042000009e9e7989 */ /* 0x000ea200000e00ff */
[----:B------:R-:W-:Y:S01]  /*75b0*/  FFMA.FTZ R174, R138, R175, R174 ;  /* 0x000000af8aae7223 */ /* 0x000fe200000100ae */
[----:B------:R-:W-:Y:S01]  /*75c0*/  ISETP.GT.U32.AND P4, PT, R201, 0x1b, PT ;  /* 0x0000001bc900780c */ /* 0x000fe20003f84070 */
[C---:B------:R-:W-:Y:S01]  /*75d0*/  FMUL.FTZ R177, R139.reuse, -R172 ;  /* 0x800000ac8bb17220 */ /* 0x040fe20000410000 */
[----:B------:R-:W3:Y:S01]  /*75e0*/  SHFL.UP PT, R161, R161, 0x1, RZ ;  /* 0x04200000a1a17989 */ /* 0x000ee200000e00ff */
[----:B------:R-:W-:-:S02]  /*75f0*/  FMUL.FTZ R175, R139, -R174 ;  /* 0x800000ae8baf7220 */ /* 0x000fc40000410000 */
[C---:B------:R-:W-:Y:S01]  /*7600*/  FFMA.FTZ R177, R140.reuse, R174, R177 ;  /* 0x000000ae8cb17223 */ /* 0x040fe200000100b1 */
[----:B------:R-:W4:Y:S01]  /*7610*/  SHFL.UP PT, R162, R162, 0x1, RZ ;  /* 0x04200000a2a27989 */ /* 0x000f2200000e00ff */
[----:B------:R-:W-:Y:S02]  /*7620*/  FFMA.FTZ R175, R140, R172, -R175 ;  /* 0x000000ac8caf7223 */ /* 0x000fe400000108af */
[C---:B------:R-:W-:Y:S01]  /*7630*/  FMUL.FTZ R152, R102.reuse, R155 ;  /* 0x0000009b66987220 */ /* 0x040fe20000410000 */
[----:B------:R-:W4:Y:S01]  /*7640*/  @!P0 LDS.128 R4, [UR7+0x1980] ;  /* 0x00198007ff048984 */ /* 0x000f220008000c00 */
[----:B------:R-:W-:Y:S01]  /*7650*/  FMUL.FTZ R166, R141, -R175 ;  /* 0x800000af8da67220 */ /* 0x000fe20000410000 */
[----:B------:R-:W-:Y:S01]  /*7660*/  ISETP.NE.AND P0, PT, R201, 0x1f, PT ;  /* 0x0000001fc900780c */ /* 0x000fe20003f05270 */
[----:B------:R-:W-:Y:S02]  /*7670*/  FMUL.FTZ R151, R102, R156 ;  /* 0x0000009c66977220 */ /* 0x000fe40000410000 */
[----:B0-----:R-:W-:-:S02]  /*7680*/  FMUL.FTZ R12, R141, -R177 ;  /* 0x800000b18d0c7220 */ /* 0x001fc40000410000 */
[----:B------:R-:W-:Y:S02]  /*7690*/  FFMA.FTZ R177, R142, R177, R166 ;  /* 0x000000b18eb17223 */ /* 0x000fe400000100a6 */
[----:B-1----:R-:W-:Y:S02]  /*76a0*/  FMUL.FTZ R166, R171, R165 ;  /* 0x000000a5aba67220 */ /* 0x002fe40000410000 */
[----:B------:R-:W-:Y:S02]  /*76b0*/  FADD.FTZ R176, -R151, R176 ;  /* 0x000000b097b07221 */ /* 0x000fe40000010100 */
[----:B------:R-:W-:Y:S02]  /*76c0*/  FADD.FTZ R179, R152, R179 ;  /* 0x000000b398b37221 */ /* 0x000fe40000010000 */
[----:B------:R-:W-:Y:S02]  /*76d0*/  FFMA.FTZ R175, R142, R175, -R12 ;  /* 0x000000af8eaf7223 */ /* 0x000fe4000001080c */
[----:B------:R-:W-:-:S02]  /*76e0*/  FMUL.FTZ R12, R171, R13 ;  /* 0x0000000dab0c7220 */ /* 0x000fc40000410000 */
[C---:B--2---:R-:W-:Y:S02]  /*76f0*/  FFMA.FTZ R166, R158.reuse, R13, R166 ;  /* 0x0000000d9ea67223 */ /* 0x044fe400000100a6 */
[C---:B------:R-:W-:Y:S02]  /*7700*/  FMUL.FTZ R172, R143.reuse, -R176 ;  /* 0x800000b08fac7220 */ /* 0x040fe40000410000 */
[----:B------:R-:W-:Y:S02]  /*7710*/  FMUL.FTZ R213, R143, -R179 ;  /* 0x800000b38fd57220 */ /* 0x000fe40000410000 */
[----:B------:R-:W-:Y:S02]  /*7720*/  FFMA.FTZ R171, R158, R165, -R12 ;  /* 0x000000a59eab7223 */ /* 0x000fe4000001080c */
[----:B---3--:R-:W-:Y:S02]  /*7730*/  @P2 FADD.FTZ R13, R161, R166 ;  /* 0x000000a6a10d2221 */ /* 0x008fe40000010000 */
[----:B------:R-:W-:-:S02]  /*7740*/  FMUL.FTZ R12, R101, R155 ;  /* 0x0000009b650c7220 */ /* 0x000fc40000410000 */
[C---:B------:R-:W-:Y:S02]  /*7750*/  FFMA.FTZ R179, R144.reuse, R179, -R172 ;  /* 0x000000b390b37223 */ /* 0x040fe400000108ac */
[----:B------:R-:W-:Y:S02]  /*7760*/  FFMA.FTZ R176, R144, R176, R213 ;  /* 0x000000b090b07223 */ /* 0x000fe400000100d5 */
[C---:B------:R-:W-:Y:S02]  /*7770*/  FMUL.FTZ R216, R143.reuse, -R177 ;  /* 0x800000b18fd87220 */ /* 0x040fe40000410000 */
[----:B------:R-:W-:Y:S02]  /*7780*/  FMUL.FTZ R215, R143, -R175 ;  /* 0x800000af8fd77220 */ /* 0x000fe40000410000 */
[----:B------:R-:W-:Y:S02]  /*7790*/  FMUL.FTZ R155, R101, R156 ;  /* 0x0000009c659b7220 */ /* 0x000fe40000410000 */
[----:B----4-:R-:W-:Y:S01]  /*77a0*/  @P2 FADD.FTZ R165, R162, R171 ;  /* 0x000000aba2a52221 */ /* 0x010fe20000010000 */
[----:B------:R-:W-:Y:S01]  /*77b0*/  ISETP.GT.U32.AND P2, PT, R201, 0x1d, PT ;  /* 0x0000001dc900780c */ /* 0x000fe20003f44070 */
[----:B------:R-:W-:-:S02]  /*77c0*/  FMUL.FTZ R156, R9, R13 ;  /* 0x0000000d099c7220 */ /* 0x000fc40000410000 */
[C---:B------:R-:W-:Y:S02]  /*77d0*/  FFMA.FTZ R216, R144.reuse, R175, -R216 ;  /* 0x000000af90d87223 */ /* 0x040fe400000108d8 */
[----:B------:R-:W-:Y:S02]  /*77e0*/  FFMA.FTZ R215, R144, R177, R215 ;  /* 0x000000b190d77223 */ /* 0x000fe400000100d7 */
[----:B------:R-:W-:Y:S01]  /*77f0*/  FADD.FTZ R214, R12, R179 ;  /* 0x000000b30cd67221 */ /* 0x000fe20000010000 */
[----:B------:R0:W1:Y:S01]  /*7800*/  SHFL.DOWN PT, R158, R216, 0x1, 0x1f ;  /* 0x08201f00d89e7f89 */ /* 0x00006200000e0000 */
[----:B------:R-:W-:Y:S02]  /*7810*/  FADD.FTZ R213, -R155, R176 ;  /* 0x000000b09bd57221 */ /* 0x000fe40000010100 */
[-C--:B------:R-:W-:Y:S01]  /*7820*/  FMUL.FTZ R9, R9, R165.reuse ;  /* 0x000000a509097220 */ /* 0x080fe20000410000 */
[----:B------:R0:W2:Y:S01]  /*7830*/  SHFL.DOWN PT, R162, R215, 0x1, 0x1f ;  /* 0x08201f00d7a27f89 */ /* 0x0000a200000e0000 */
[----:B------:R-:W-:-:S03]  /*7840*/  FFMA.FTZ R165, R8, R165, -R156 ;  /* 0x000000a508a57223 */ /* 0x000fc6000001089c */
[----:B------:R0:W3:Y:S04]  /*7850*/  SHFL.DOWN PT, R156, R214, 0x1, 0x1f ;  /* 0x08201f00d69c7f89 */ /* 0x0000e800000e0000 */
[----:B------:R0:W4:Y:S01]  /*7860*/  SHFL.DOWN PT, R166, R213, 0x1, 0x1f ;  /* 0x08201f00d5a67f89 */ /* 0x00012200000e0000 */
[----:B------:R-:W-:Y:S05]  /*7870*/  @!P0 BRA `(.L_x_8142) ;  /* 0x000000b000008947 */ /* 0x000fea0003800000 */
[C---:B----4-:R-:W-:Y:S02]  /*7880*/  FMUL.FTZ R171, R215.reuse, R166 ;  /* 0x000000a6d7ab7220 */ /* 0x050fe40000410000 */
[C---:B--2---:R-:W-:Y:S02]  /*7890*/  FMUL.FTZ R161, R215.reuse, R162 ;  /* 0x000000a2d7a17220 */ /* 0x044fe40000410000 */
[-C--:B---3--:R-:W-:Y:S02]  /*78a0*/  FMUL.FTZ R175, R215, R156.reuse ;  /* 0x0000009cd7af7220 */ /* 0x088fe40000410000 */
[----:B------:R-:W-:-:S02]  /*78b0*/  FFMA.FTZ R171, R216, R156, -R171 ;  /* 0x0000009cd8ab7223 */ /* 0x000fc400000108ab */
[-C--:B01----:R-:W-:Y:S02]  /*78c0*/  FMUL.FTZ R215, R215, R158.reuse ;  /* 0x0000009ed7d77220 */ /* 0x083fe40000410000 */
[C---:B------:R-:W-:Y:S02]  /*78d0*/  FFMA.FTZ R161, R216.reuse, R158, -R161 ;  /* 0x0000009ed8a17223 */ /* 0x040fe400000108a1 */
[C---:B------:R-:W-:Y:S02]  /*78e0*/  FFMA.FTZ R156, R216.reuse, R166, R175 ;  /* 0x000000a6d89c7223 */ /* 0x040fe400000100af */
[----:B------:R-:W-:Y:S01]  /*78f0*/  FFMA.FTZ R215, R216, R162, R215 ;  /* 0x000000a2d8d77223 */ /* 0x000fe200000100d7 */
[----:B------:R-:W-:Y:S01]  /*7900*/  MOV R216, R161 ;  /* 0x000000a100d87202 */ /* 0x000fe20000000f00 */
[----:B------:R-:W-:Y:S02]  /*7910*/  FADD.FTZ R214, R214, R171 ;  /* 0x000000abd6d67221 */ /* 0x000fe40000010000 */
[----:B------:R-:W-:-:S02]  /*7920*/  FADD.FTZ R213, R213, R156 ;  /* 0x0000009cd5d57221 */ /* 0x000fc40000010000 */
.L_x_8142:
[----:B------:R-:W-:Y:S05]  /*7930*/  BSYNC B0 ;  /* 0x0000000000007941 */ /* 0x000fea0003800000 */
.L_x_8141:
[----:B-1----:R1:W0:Y:S01]  /*7940*/  SHFL.DOWN PT, R158, R216, 0x2, 0x1f ;  /* 0x08401f00d89e7f89 */ /* 0x00222200000e0000 */
[----:B------:R-:W-:Y:S01]  /*7950*/  BSSY B0, `(.L_x_8143) ;  /* 0x0000012000007945 */ /* 0x000fe20003800000 */
[----:B------:R-:W-:-:S02]  /*7960*/  FFMA.FTZ R8, R8, R13, R9 ;  /* 0x0000000d08087223 */ /* 0x000fc40000010009 */
[----:B--2---:R1:W2:Y:S01]  /*7970*/  SHFL.DOWN PT, R162, R215, 0x2, 0x1f ;  /* 0x08401f00d7a27f89 */ /* 0x0042a200000e0000 */
[----:B------:R-:W-:-:S03]  /*7980*/  FADD.FTZ R164, R164, R165 ;  /* 0x000000a5a4a47221 */ /* 0x000fc60000010000 */
[----:B---3--:R1:W3:Y:S04]  /*7990*/  SHFL.DOWN PT, R156, R214, 0x2, 0x1f ;  /* 0x08401f00d69c7f89 */ /* 0x0082e800000e0000 */
[----:B----4-:R1:W4:Y:S01]  /*79a0*/  SHFL.DOWN PT, R166, R213, 0x2, 0x1f ;  /* 0x08401f00d5a67f89 */ /* 0x01032200000e0000 */
[----:B------:R-:W-:Y:S05]  /*79b0*/  @P2 BRA `(.L_x_8144) ;  /* 0x000000b000002947 */ /* 0x000fea0003800000 */
        /* <DEDUP_REMOVED lines=11> */
.L_x_8144:
[----:B------:R-:W-:Y:S05]  /*7a70*/  BSYNC B0 ;  /* 0x0000000000007941 */ /* 0x000fea0003800000 */
.L_x_8143:
[----:B0-----:R0:W1:Y:S01]  /*7a80*/  SHFL.DOWN PT, R158, R216, 0x4, 0x1f ;  /* 0x08801f00d89e7f89 */ /* 0x00106200000e0000 */
[----:B------:R-:W-:Y:S01]  /*7a90*/  BSSY B0, `(.L_x_8145) ;  /* 0x0000011000007945 */ /* 0x000fe20003800000 */
[----:B------:R-:W-:-:S02]  /*7aa0*/  FADD.FTZ R8, RZ, R8 ;  /* 0x00000008ff087221 */ /* 0x000fc40000010000 */
[----:B--2---:R0:W2:Y:S04]  /*7ab0*/  SHFL.DOWN PT, R162, R215, 0x4, 0x1f ;  /* 0x08801f00d7a27f89 */ /* 0x0040a800000e0000 */
[----:B---3--:R0:W3:Y:S04]  /*7ac0*/  SHFL.DOWN PT, R156, R214, 0x4, 0x1f ;  /* 0x08801f00d69c7f89 */ /* 0x0080e800000e0000 */
[----:B----4-:R0:W4:Y:S01]  /*7ad0*/  SHFL.DOWN PT, R166, R213, 0x4, 0x1f ;  /* 0x08801f00d5a67f89 */ /* 0x01012200000e0000 */
[----:B------:R-:W-:Y:S05]  /*7ae0*/  @P4 BRA `(.L_x_8146) ;  /* 0x000000b000004947 */ /* 0x000fea0003800000 */
[C---:B----4-:R-:W-:Y:S02]  /*7af0*/  FMUL.FTZ R13, R215.reuse, R166 ;  /* 0x000000a6d70d7220 */ /* 0x050fe40000410000 */
[----:B--2---:R-:W-:-:S02]  /*7b00*/  FMUL.FTZ R9, R215, R162 ;  /* 0x000000a2d7097220 */ /* 0x004fc40000410000 */
[CC--:B---3--:R-:W-:Y:S02]  /*7b10*/  FMUL.FTZ R161, R215.reuse, R156.reuse ;  /* 0x0000009cd7a17220 */ /* 0x0c8fe40000410000 */
[C---:B------:R-:W-:Y:S02]  /*7b20*/  FFMA.FTZ R13, R216.reuse, R156, -R13 ;  /* 0x0000009cd80d7223 */ /* 0x040fe4000001080d */
[-C--:B01----:R-:W-:Y:S02]  /*7b30*/  FMUL.FTZ R215, R215, R158.reuse ;  /* 0x0000009ed7d77220 */ /* 0x083fe40000410000 */
[C---:B------:R-:W-:Y:S02]  /*7b40*/  FFMA.FTZ R9, R216.reuse, R158, -R9 ;  /* 0x0000009ed8097223 */ /* 0x040fe40000010809 */
[C---:B------:R-:W-:Y:S02]  /*7b50*/  FFMA.FTZ R156, R216.reuse, R166, R161 ;  /* 0x000000a6d89c7223 */ /* 0x040fe400000100a1 */
[----:B------:R-:W-:Y:S01]  /*7b60*/  FFMA.FTZ R215, R216, R162, R215 ;  /* 0x000000a2d8d77223 */ /* 0x000fe200000100d7 */
[----:B------:R-:W-:Y:S01]  /*7b70*/  MOV R216, R9 ;  /* 0x0000000900d87202 */ /* 0x000fe20000000f00 */
[----:B------:R-:W-:-:S02]  /*7b80*/  FADD.FTZ R214, R214, R13 ;  /* 0x0000000dd6d67221 */ /* 0x000fc40000010000 */
[----:B------:R-:W-:Y:S02]  /*7b90*/  FADD.FTZ R213, R213, R156 ;  /* 0x0000009cd5d57221 */ /* 0x000fe40000010000 */
.L_x_8146:
[----:B------:R-:W-:Y:S05]  /*7ba0*/  BSYNC B0 ;  /* 0x0000000000007941 */ /* 0x000fea0003800000 */
.L_x_8145:
[----:B-1----:R1:W0:Y:S01]  /*7bb0*/  SHFL.DOWN PT, R158, R216, 0x8, 0x1f ;  /* 0x09001f00d89e7f89 */ /* 0x00222200000e0000 */
[----:B------:R-:W-:Y:S01]  /*7bc0*/  BSSY B0, `(.L_x_8147) ;  /* 0x0000012000007945 */ /* 0x000fe20003800000 */
[C---:B------:R-:W-:Y:S02]  /*7bd0*/  FMUL.FTZ R9, R143.reuse, R8 ;  /* 0x000000088f097220 */ /* 0x040fe40000410000 */
[----:B--2---:R1:W2:Y:S01]  /*7be0*/  SHFL.DOWN PT, R162, R215, 0x8, 0x1f ;  /* 0x09001f00d7a27f89 */ /* 0x0042a200000e0000 */
[----:B------:R-:W-:-:S03]  /*7bf0*/  FMUL.FTZ R13, R143, R164 ;  /* 0x000000a48f0d7220 */ /* 0x000fc60000410000 */
        /* <DEDUP_REMOVED lines=14> */
.L_x_8148:
[----:B------:R-:W-:Y:S05]  /*7ce0*/  BSYNC B0 ;  /* 0x0000000000007941 */ /* 0x000fea0003800000 */
.L_x_8147:
[----:B0-----:R0:W1:Y:S01]  /*7cf0*/  SHFL.DOWN PT, R158, R216, 0x10, 0x1f ;  /* 0x0a001f00d89e7f89 */ /* 0x00106200000e0000 */
[----:B------:R-:W-:Y:S01]  /*7d00*/  BSSY B0, `(.L_x_8149) ;  /* 0x0000012000007945 */ /* 0x000fe20003800000 */
[----:B------:R-:W-:-:S02]  /*7d10*/  FFMA.FTZ R9, R144, R164, -R9 ;  /* 0x000000a490097223 */ /* 0x000fc40000010809 */
[----:B--2---:R0:W2:Y:S01]  /*7d20*/  SHFL.DOWN PT, R162, R215, 0x10, 0x1f ;  /* 0x0a001f00d7a27f89 */ /* 0x0040a200000e0000 */
[----:B------:R-:W-:-:S03]  /*7d30*/  FFMA.FTZ R13, R144, R8, R13 ;  /* 0x00000008900d7223 */ /* 0x000fc6000001000d */
        /* <DEDUP_REMOVED lines=14> */
.L_x_8150:
[----:B------:R-:W-:Y:S05]  /*7e20*/  BSYNC B0 ;  /* 0x0000000000007941 */ /* 0x000fea0003800000 */
.L_x_8149:
[----:B------:R-:W-:Y:S01]  /*7e30*/  FFMA.FTZ R161, R54, R129, R9 ;  /* 0x0000008136a17223 */ /* 0x000fe20000010009 */
[----:B------:R-:W-:Y:S01]  /*7e40*/  SHFL.DOWN PT, R177, R215, 0x1, 0x1f ;  /* 0x08201f00d7b17f89 */ /* 0x000fe200000e0000 */
[----:B------:R-:W-:Y:S01]  /*7e50*/  FADD.FTZ R9, RZ, R13 ;  /* 0x0000000dff097221 */ /* 0x000fe20000010000 */
[----:B------:R-:W-:Y:S01]  /*7e60*/  ISETP.GT.AND P0, PT, R49, 0x1e, PT ;  /* 0x0000001e3100780c */ /* 0x000fe20003f04270 */
[C---:B---3--:R-:W-:Y:S01]  /*7e70*/  FMUL.FTZ R156, R141.reuse, R161 ;  /* 0x000000a18d9c7220 */ /* 0x048fe20000410000 */
[----:B------:R-:W3:Y:S01]  /*7e80*/  SHFL.IDX PT, R174, R7, RZ, 0x1f ;  /* 0x00001fff07ae7589 */ /* 0x000ee200000e0000 */
[-C--:B------:R-:W-:Y:S01]  /*7e90*/  FMUL.FTZ R13, R141, R9.reuse ;  /* 0x000000098d0d7220 */ /* 0x080fe20000410000 */
[----:B------:R-:W-:Y:S01]  /*7ea0*/  ISETP.NE.AND P2, PT, R49, RZ, PT ;  /* 0x000000ff3100720c */ /* 0x000fe20003f45270 */
[C---:B------:R-:W-:Y:S01]  /*7eb0*/  FFMA.FTZ R156, R142.reuse, R9, R156 ;  /* 0x000000098e9c7223 */ /* 0x040fe2000001009c */
[----:B------:R-:W5:Y:S01]  /*7ec0*/  SHFL.IDX PT, R172, R6, RZ, 0x1f ;  /* 0x00001fff06ac7589 */ /* 0x000f6200000e0000 */
[----:B------:R-:W-:Y:S01]  /*7ed0*/  FFMA.FTZ R13, R142, R161, -R13 ;  /* 0x000000a18e0d7223 */ /* 0x000fe2000001080d */
[----:B------:R-:W-:Y:S01]  /*7ee0*/  BSSY B0, `(.L_x_8151) ;  /* 0x0000247000007945 */ /* 0x000fe20003800000 */
[----:B------:R-:W-:Y:S01]  /*7ef0*/  FADD.FTZ R156, RZ, R156 ;  /* 0x0000009cff9c7221 */ /* 0x000fe20000010000 */
[----:B------:R-:W0:Y:S01]  /*7f00*/  SHFL.DOWN PT, R176, R216, 0x1, 0x1f ;  /* 0x08201f00d8b07f89 */ /* 0x000e2200000e0000 */
[----:B----4-:R-:W-:-:S02]  /*7f10*/  FFMA.FTZ R166, R55, R126, R13 ;  /* 0x0000007e37a67223 */ /* 0x010fc4000001000d */
[C---:B------:R-:W-:Y:S01]  /*7f20*/  FMUL.FTZ R13, R139.reuse, R156 ;  /* 0x0000009c8b0d7220 */ /* 0x040fe20000410000 */
[----:B------:R-:W4:Y:S01]  /*7f30*/  SHFL.DOWN PT, R182, R214, 0x1, 0x1f ;  /* 0x08201f00d6b67f89 */ /* 0x000f2200000e0000 */
[----:B------:R-:W-:-:S03]  /*7f40*/  FMUL.FTZ R165, R139, R166 ;  /* 0x000000a68ba57220 */ /* 0x000fc60000410000 */
[----:B------:R-:W2:Y:S01]  /*7f50*/  SHFL.DOWN PT, R186, R213, 0x1, 0x1f ;  /* 0x08201f00d5ba7f89 */ /* 0x000ea200000e0000 */
[C---:B-1----:R-:W-:Y:S02]  /*7f60*/  FFMA.FTZ R158, R140.reuse, R156, R165 ;  /* 0x0000009c8c9e7223 */ /* 0x042fe400000100a5 */
[----:B------:R-:W-:Y:S01]  /*7f70*/  FFMA.FTZ R165, R140, R166, -R13 ;  /* 0x000000a68ca57223 */ /* 0x000fe2000001080d */
[----:B0-----:R-:W0:Y:S01]  /*7f80*/  SHFL.IDX PT, R215, R215, RZ, 0x1f ;  /* 0x00001fffd7d77589 */ /* 0x001e2200000e0000 */
[----:B------:R-:W-:Y:S02]  /*7f90*/  FADD.FTZ R13, RZ, R158 ;  /* 0x0000009eff0d7221 */ /* 0x000fe40000010000 */
[----:B------:R-:W-:Y:S01]  /*7fa0*/  FFMA.FTZ R165, R56, R127, R165 ;  /* 0x0000007f38a57223 */ /* 0x000fe200000100a5 */
[----:B------:R-:W1:Y:S01]  /*7fb0*/  SHFL.IDX PT, R216, R216, RZ, 0x1f ;  /* 0x00001fffd8d87589 */ /* 0x000e6200000e0000 */
[----:B---3--:R-:W-:Y:S02]  /*7fc0*/  @P3 FMUL.FTZ R171, R177, R174 ;  /* 0x000000aeb1ab3220 */ /* 0x008fe40000410000 */
[----:B------:R-:W-:Y:S01]  /*7fd0*/  FMUL.FTZ R158, R137, R13 ;  /* 0x0000000d899e7220 */ /* 0x000fe20000410000 */
[----:B------:R-:W3:Y:S01]  /*7fe0*/  SHFL.IDX PT, R213, R213, RZ, 0x1f ;  /* 0x00001fffd5d57589 */ /* 0x000ee200000e0000 */
[----:B-----5:R-:W-:-:S02]  /*7ff0*/  @P3 FMUL.FTZ R177, R177, R172 ;  /* 0x000000acb1b13220 */ /* 0x020fc40000410000 */
[-C--:B--2---:R-:W-:Y:S01]  /*8000*/  FMUL.FTZ R162, R137, R165.reuse ;  /* 0x000000a589a27220 */ /* 0x084fe20000410000 */
[----:B------:R-:W2:Y:S01]  /*8010*/  SHFL.IDX PT, R214, R214, RZ, 0x1f ;  /* 0x00001fffd6d67589 */ /* 0x000ea200000e0000 */
[C---:B------:R-:W-:Y:S02]  /*8020*/  @P3 FFMA.FTZ R175, R176.reuse, R172, -R171 ;  /* 0x000000acb0af3223 */ /* 0x040fe400000108ab */
[----:B------:R-:W-:Y:S02]  /*8030*/  @P3 FFMA.FTZ R177, R176, R174, R177 ;  /* 0x000000aeb0b13223 */ /* 0x000fe400000100b1 */
[C---:B------:R-:W-:Y:S02]  /*8040*/  FFMA.FTZ R158, R138.reuse, R165, -R158 ;  /* 0x000000a58a9e7223 */ /* 0x040fe4000001089e */
[----:B------:R-:W-:Y:S02]  /*8050*/  FFMA.FTZ R171, R138, R13, R162 ;  /* 0x0000000d8aab7223 */ /* 0x000fe400000100a2 */
[----:B----4-:R-:W-:-:S02]  /*8060*/  @P3 FADD.FTZ R172, R182, R175 ;  /* 0x000000afb6ac3221 */ /* 0x010fc40000010000 */
[----:B------:R-:W-:Y:S02]  /*8070*/  @P3 FADD.FTZ R174, R186, R177 ;  /* 0x000000b1baae3221 */ /* 0x000fe40000010000 */
[----:B------:R-:W-:Y:S02]  /*8080*/  FFMA.FTZ R162, R57, R124, R158 ;  /* 0x0000007c39a27223 */ /* 0x000fe4000001009e */
[----:B------:R-:W-:Y:S02]  /*8090*/  FADD.FTZ R158, RZ, R171 ;  /* 0x000000abff9e7221 */ /* 0x000fe40000010000 */
[-C--:B------:R-:W-:Y:S02]  /*80a0*/  FMUL.FTZ R177, R172, -R11.reuse ;  /* 0x8000000bacb17220 */ /* 0x080fe40000410000 */
[----:B------:R-:W-:Y:S02]  /*80b0*/  FMUL.FTZ R175, R174, -R11 ;  /* 0x8000000baeaf7220 */ /* 0x000fe40000410000 */
[----:B------:R-:W-:-:S02]  /*80c0*/  FMUL.FTZ R171, R135, R162 ;  /* 0x000000a287ab7220 */ /* 0x000fc40000410000 */
[----:B------:R-:W-:Y:S02]  /*80d0*/  FMUL.FTZ R11, R135, R158 ;  /* 0x0000009e870b7220 */ /* 0x000fe40000410000 */
[-C--:B------:R-:W-:Y:S02]  /*80e0*/  FFMA.FTZ R177, R174, R10.reuse, R177 ;  /* 0x0000000aaeb17223 */ /* 0x080fe400000100b1 */
[----:B------:R-:W-:Y:S02]  /*80f0*/  FFMA.FTZ R174, R172, R10, -R175 ;  /* 0x0000000aacae7223 */ /* 0x000fe400000108af */
[C---:B------:R-:W-:Y:S02]  /*8100*/  FFMA.FTZ R10, R136.reuse, R158, R171 ;  /* 0x0000009e880a7223 */ /* 0x040fe400000100ab */
[----:B------:R-:W-:Y:S02]  /*8110*/  FFMA.FTZ R172, R136, R162, -R11 ;  /* 0x000000a288ac7223 */ /* 0x000fe4000001080b */
[----:B------:R-:W-:-:S02]  /*8120*/  FADD.FTZ R11, -R168, R177 ;  /* 0x000000b1a80b7221 */ /* 0x000fc40000010100 */
[----:B------:R-:W-:Y:S02]  /*8130*/  FADD.FTZ R163, R163, R174 ;  /* 0x000000aea3a37221 */ /* 0x000fe40000010000 */
[----:B------:R-:W-:Y:S02]  /*8140*/  FADD.FTZ R10, RZ, R10 ;  /* 0x0000000aff0a7221 */ /* 0x000fe40000010000 */
[----:B------:R-:W-:Y:S02]  /*8150*/  FFMA.FTZ R172, R58, R125, R172 ;  /* 0x0000007d3aac7223 */ /* 0x000fe400000100ac */
[C---:B------:R-:W-:Y:S02]  /*8160*/  FMUL.FTZ R174, R133.reuse, -R11 ;  /* 0x8000000b85ae7220 */ /* 0x040fe40000410000 */
[----:B------:R-:W-:Y:S02]  /*8170*/  FMUL.FTZ R175, R133, -R163 ;  /* 0x800000a385af7220 */ /* 0x000fe40000410000 */
[----:B------:R-:W-:-:S02]  /*8180*/  FMUL.FTZ R168, R159, R10 ;  /* 0x0000000a9fa87220 */ /* 0x000fc40000410000 */
[-C--:B------:R-:W-:Y:S02]  /*8190*/  FMUL.FTZ R171, R159, R172.reuse ;  /* 0x000000ac9fab7220 */ /* 0x080fe40000410000 */
[C---:B------:R-:W-:Y:S02]  /*81a0*/  FFMA.FTZ R174, R134.reuse, R163, -R174 ;  /* 0x000000a386ae7223 */ /* 0x040fe400000108ae */
[----:B------:R-:W-:Y:S02]  /*81b0*/  FFMA.FTZ R175, R134, R11, R175 ;  /* 0x0000000b86af7223 */ /* 0x000fe400000100af */
[C---:B------:R-:W-:Y:S02]  /*81c0*/  FFMA.FTZ R168, R157.reuse, R172, -R168 ;  /* 0x000000ac9da87223 */ /* 0x040fe400000108a8 */
[----:B------:R-:W-:Y:S02]  /*81d0*/  FFMA.FTZ R171, R157, R10, R171 ;  /* 0x0000000a9dab7223 */ /* 0x000fe400000100ab */
[----:B------:R-:W-:-:S02]  /*81e0*/  FADD.FTZ R167, R167, R174 ;  /* 0x000000aea7a77221 */ /* 0x000fc40000010000 */
[----:B------:R-:W-:Y:S02]  /*81f0*/  FADD.FTZ R170, -R170, R175 ;  /* 0x000000afaaaa7221 */ /* 0x000fe40000010100 */
[----:B------:R-:W-:Y:S02]  /*8200*/  FFMA.FTZ R176, R59, R122, R168 ;  /* 0x0000007a3bb07223 */ /* 0x000fe400000100a8 */
[----:B------:R-:W-:Y:S02]  /*8210*/  FADD.FTZ R168, RZ, R171 ;  /* 0x000000abffa87221 */ /* 0x000fe40000010000 */
[C---:B------:R-:W-:Y:S02]  /*8220*/  FMUL.FTZ R177, R208.reuse, -R167 ;  /* 0x800000a7d0b17220 */ /* 0x040fe40000410000 */
[----:B------:R-:W-:Y:S02]  /*8230*/  FMUL.FTZ R174, R208, -R170 ;  /* 0x800000aad0ae7220 */ /* 0x000fe40000410000 */
[----:B------:R-:W-:-:S02]  /*8240*/  FMUL.FTZ R175, R200, R176 ;  /* 0x000000b0c8af7220 */ /* 0x000fc40000410000 */
[----:B------:R-:W-:Y:S02]  /*8250*/  FMUL.FTZ R171, R200, R168 ;  /* 0x000000a8c8ab7220 */ /* 0x000fe40000410000 */
[C---:B------:R-:W-:Y:S02]  /*8260*/  FFMA.FTZ R186, R206.reuse, R170, R177 ;  /* 0x000000aaceba7223 */ /* 0x040fe400000100b1 */
        /* <DEDUP_REMOVED lines=54> */
[C---:B------:R-:W-:Y:S02]  /*85d0*/  FMUL.FTZ R192, R191.reuse, -R185 ;  /* 0x800000b9bfc07220 */ /* 0x040fe40000410000 */
[----:B------:R-:W-:Y:S02]  /*85e0*/  FFMA.FTZ R220, R64, R131, R220 ;  /* 0x0000008340dc7223 */ /* 0x000fe400000100dc */
[----:B------:R-:W-:Y:S02]  /*85f0*/  FMUL.FTZ R194, R191, -R187 ;  /* 0x800000bbbfc27220 */ /* 0x000fe40000410000 */
[----:B------:R-:W-:-:S02]  /*8600*/  FMUL.FTZ R191, R203, R218 ;  /* 0x000000dacbbf7220 */ /* 0x000fc40000410000 */
[----:B------:R-:W-:Y:S02]  /*8610*/  FFMA.FTZ R192, R189, R187, -R192 ;  /* 0x000000bbbdc07223 */ /* 0x000fe400000108c0 */
[-C--:B------:R-:W-:Y:S02]  /*8620*/  FMUL.FTZ R203, R203, R220.reuse ;  /* 0x000000dccbcb7220 */ /* 0x080fe40000410000 */
[----:B------:R-:W-:Y:S02]  /*8630*/  FFMA.FTZ R207, R189, R185, R194 ;  /* 0x000000b9bdcf7223 */ /* 0x000fe400000100c2 */
[----:B------:R-:W-:Y:S02]  /*8640*/  FFMA.FTZ R191, R195, R220, -R191 ;  /* 0x000000dcc3bf7223 */ /* 0x000fe400000108bf */
[----:B------:R-:W-:Y:S02]  /*8650*/  FADD.FTZ R189, R205, R192 ;  /* 0x000000c0cdbd7221 */ /* 0x000fe40000010000 */
[----:B------:R-:W-:-:S02]  /*8660*/  FFMA.FTZ R194, R195, R218, R203 ;  /* 0x000000dac3c27223 */ /* 0x000fc400000100cb */
[----:B------:R-:W-:Y:S02]  /*8670*/  FADD.FTZ R192, -R196, R207 ;  /* 0x000000cfc4c07221 */ /* 0x000fe40000010100 */
[----:B------:R-:W-:Y:S02]  /*8680*/  FFMA.FTZ R196, R65, R130, R191 ;  /* 0x0000008241c47223 */ /* 0x000fe400000100bf */
[----:B------:R-:W-:Y:S02]  /*8690*/  FADD.FTZ R194, RZ, R194 ;  /* 0x000000c2ffc27221 */ /* 0x000fe40000010000 */
[C---:B------:R-:W-:Y:S02]  /*86a0*/  FMUL.FTZ R195, R204.reuse, -R192 ;  /* 0x800000c0ccc37220 */ /* 0x040fe40000410000 */
[----:B------:R-:W-:Y:S02]  /*86b0*/  FMUL.FTZ R205, R204, -R189 ;  /* 0x800000bdcccd7220 */ /* 0x000fe40000410000 */
[----:B------:R-:W-:-:S02]  /*86c0*/  FMUL.FTZ R191, R197, R196 ;  /* 0x000000c4c5bf7220 */ /* 0x000fc40000410000 */
[----:B------:R-:W-:Y:S02]  /*86d0*/  FMUL.FTZ R197, R197, R194 ;  /* 0x000000c2c5c57220 */ /* 0x000fe40000410000 */
[C---:B------:R-:W-:Y:S02]  /*86e0*/  FFMA.FTZ R203, R202.reuse, R189, -R195 ;  /* 0x000000bdcacb7223 */ /* 0x040fe400000108c3 */
[----:B------:R-:W-:Y:S02]  /*86f0*/  FFMA.FTZ R204, R202, R192, R205 ;  /* 0x000000c0cacc7223 */ /* 0x000fe400000100cd */
[C---:B------:R-:W-:Y:S02]  /*8700*/  FFMA.FTZ R202, R193.reuse, R194, R191 ;  /* 0x000000c2c1ca7223 */ /* 0x040fe400000100bf */
[----:B------:R-:W-:Y:S02]  /*8710*/  FFMA.FTZ R195, R193, R196, -R197 ;  /* 0x000000c4c1c37223 */ /* 0x000fe400000108c5 */
[----:B------:R-:W-:-:S02]  /*8720*/  FADD.FTZ R191, R212, R203 ;  /* 0x000000cbd4bf7221 */ /* 0x000fc40000010000 */
[----:B------:R-:W-:Y:S02]  /*8730*/  FADD.FTZ R193, -R211, R204 ;  /* 0x000000ccd3c17221 */ /* 0x000fe40000010100 */
[C---:B------:R-:W-:Y:S02]  /*8740*/  FMUL.FTZ R204, R200.reuse, -R191 ;  /* 0x800000bfc8cc7220 */ /* 0x040fe40000410000 */
[----:B------:R-:W-:Y:S02]  /*8750*/  FMUL.FTZ R203, R200, -R193 ;  /* 0x800000c1c8cb7220 */ /* 0x000fe40000410000 */
[----:B------:R-:W-:Y:S02]  /*8760*/  FADD.FTZ R197, RZ, R202 ;  /* 0x000000caffc57221 */ /* 0x000fe40000010000 */
[----:B------:R-:W-:Y:S02]  /*8770*/  FFMA.FTZ R195, R66, R119, R195 ;  /* 0x0000007742c37223 */ /* 0x000fe400000100c3 */
[----:B------:R-:W-:-:S02]  /*8780*/  FFMA.FTZ R207, R198, R193, R204 ;  /* 0x000000c1c6cf7223 */ /* 0x000fc400000100cc */
[----:B------:R-:W-:Y:S02]  /*8790*/  FFMA.FTZ R205, R198, R191, -R203 ;  /* 0x000000bfc6cd7223 */ /* 0x000fe400000108cb */
[C---:B------:R-:W-:Y:S02]  /*87a0*/  FMUL.FTZ R202, R208.reuse, R197 ;  /* 0x000000c5d0ca7220 */ /* 0x040fe40000410000 */
[----:B------:R-:W-:Y:S02]  /*87b0*/  FMUL.FTZ R208, R208, R195 ;  /* 0x000000c3d0d07220 */ /* 0x000fe40000410000 */
[----:B0-----:R-:W-:Y:S02]  /*87c0*/  FMUL.FTZ R203, R215, R7 ;  /* 0x00000007d7cb7220 */ /* 0x001fe40000410000 */
[----:B------:R-:W-:Y:S02]  /*87d0*/  FADD.FTZ R198, -R210, R207 ;  /* 0x000000cfd2c67221 */ /* 0x000fe40000010100 */
[----:B------:R-:W-:-:S02]  /*87e0*/  FADD.FTZ R160, R160, R205 ;  /* 0x000000cda0a07221 */ /* 0x000fc40000010000 */
[----:B------:R-:W-:Y:S02]  /*87f0*/  FFMA.FTZ R200, R206, R197, R208 ;  /* 0x000000c5cec87223 */ /* 0x000fe400000100d0 */
[-C--:B------:R-:W-:Y:S02]  /*8800*/  FMUL.FTZ R204, R215, R6.reuse ;  /* 0x00000006d7cc7220 */ /* 0x080fe40000410000 */
[----:B-1----:R-:W-:Y:S02]  /*8810*/  FFMA.FTZ R203, R216, R6, -R203 ;  /* 0x00000006d8cb7223 */ /* 0x002fe400000108cb */
[C---:B------:R-:W-:Y:S02]  /*8820*/  FMUL.FTZ R6, R159.reuse, -R198 ;  /* 0x800000c69f067220 */ /* 0x040fe40000410000 */
[----:B------:R-:W-:Y:S02]  /*8830*/  FMUL.FTZ R205, R159, -R160 ;  /* 0x800000a09fcd7220 */ /* 0x000fe40000410000 */
[----:B------:R-:W-:-:S02]  /*8840*/  FFMA.FTZ R202, R206, R195, -R202 ;  /* 0x000000c3ceca7223 */ /* 0x000fc400000108ca */
[----:B------:R-:W-:Y:S02]  /*8850*/  FADD.FTZ R200, RZ, R200 ;  /* 0x000000c8ffc87221 */ /* 0x000fe40000010000 */
[C---:B------:R-:W-:Y:S02]  /*8860*/  FFMA.FTZ R159, R157.reuse, R160, -R6 ;  /* 0x000000a09d9f7223 */ /* 0x040fe40000010806 */
[----:B------:R-:W-:Y:S02]  /*8870*/  FFMA.FTZ R6, R157, R198, R205 ;  /* 0x000000c69d067223 */ /* 0x000fe400000100cd */
[----:B------:R-:W-:Y:S02]  /*8880*/  FFMA.FTZ R202, R67, R118, R202 ;  /* 0x0000007643ca7223 */ /* 0x000fe400000100ca */
[----:B------:R-:W-:Y:S02]  /*8890*/  FMUL.FTZ R157, R133, R200 ;  /* 0x000000c8859d7220 */ /* 0x000fe40000410000 */
[----:B------:R-:W-:-:S02]  /*88a0*/  FADD.FTZ R154, R154, R159 ;  /* 0x0000009f9a9a7221 */ /* 0x000fc40000010000 */
[----:B------:R-:W-:Y:S02]  /*88b0*/  FFMA.FTZ R204, R216, R7, R204 ;  /* 0x00000007d8cc7223 */ /* 0x000fe400000100cc */
[----:B------:R-:W-:Y:S02]  /*88c0*/  FADD.FTZ R153, -R153, R6 ;  /* 0x0000000699997221 */ /* 0x000fe40000010100 */
[----:B------:R-:W-:Y:S02]  /*88d0*/  FMUL.FTZ R7, R215, R5 ;  /* 0x00000005d7077220 */ /* 0x000fe40000410000 */
[-C--:B------:R-:W-:Y:S02]  /*88e0*/  FMUL.FTZ R159, R133, R202.reuse ;  /* 0x000000ca859f7220 */ /* 0x080fe40000410000 */
[----:B------:R-:W-:Y:S02]  /*88f0*/  FFMA.FTZ R133, R134, R202, -R157 ;  /* 0x000000ca86857223 */ /* 0x000fe4000001089d */
[----:B------:R-:W-:-:S02]  /*8900*/  FMUL.FTZ R157, R135, -R154 ;  /* 0x8000009a879d7220 */ /* 0x000fc40000410000 */
[-C--:B------:R-:W-:Y:S02]  /*8910*/  FMUL.FTZ R215, R215, R4.reuse ;  /* 0x00000004d7d77220 */ /* 0x080fe40000410000 */
[-C--:B------:R-:W-:Y:S02]  /*8920*/  FMUL.FTZ R135, R135, -R153.reuse ;  /* 0x8000009987877220 */ /* 0x080fe40000410000 */
[----:B------:R-:W-:Y:S02]  /*8930*/  FFMA.FTZ R4, R216, R4, -R7 ;  /* 0x00000004d8047223 */ /* 0x000fe40000010807 */
[----:B---3--:R-:W-:Y:S02]  /*8940*/  FADD.FTZ R7, R213, R204 ;  /* 0x000000ccd5077221 */ /* 0x008fe40000010000 */
[C---:B------:R-:W-:Y:S02]  /*8950*/  FFMA.FTZ R204, R136.reuse, R153, R157 ;  /* 0x0000009988cc7223 */ /* 0x040fe4000001009d */
[----:B------:R-:W-:-:S02]  /*8960*/  FFMA.FTZ R135, R136, R154, -R135 ;  /* 0x0000009a88877223 */ /* 0x000fc40000010887 */
[----:B------:R-:W-:Y:S02]  /*8970*/  FADD.FTZ R136, -R145, R204 ;  /* 0x000000cc91887221 */ /* 0x000fe40000010100 */
[----:B------:R-:W-:Y:S02]  /*8980*/  FADD.FTZ R146, R146, R135 ;  /* 0x0000008792927221 */ /* 0x000fe40000010000 */
[----:B------:R-:W-:Y:S02]  /*8990*/  FFMA.FTZ R157, R101, R164, RZ ;  /* 0x000000a4659d7223 */ /* 0x000fe400000100ff */
[C---:B------:R-:W-:Y:S02]  /*89a0*/  FMUL.FTZ R135, R137.reuse, -R136 ;  /* 0x8000008889877220 */ /* 0x040fe40000410000 */
[----:B------:R-:W-:Y:S02]  /*89b0*/  FMUL.FTZ R137, R137, -R146 ;  /* 0x8000009289897220 */ /* 0x000fe40000410000 */
[----:B------:R-:W-:-:S02]  /*89c0*/  FFMA.FTZ R134, R134, R200, R159 ;  /* 0x000000c886867223 */ /* 0x000fc4000001009f */
[----:B------:R-:W-:Y:S02]  /*89d0*/  FFMA.FTZ R159, R101, -R8, RZ ;  /* 0x80000008659f7223 */ /* 0x000fe400000100ff */
[----:B------:R-:W-:Y:S02]  /*89e0*/  FFMA.FTZ R157, R102, R161, R157 ;  /* 0x000000a1669d7223 */ /* 0x000fe4000001009d */
[C---:B------:R-:W-:Y:S02]  /*89f0*/  FFMA.FTZ R135, R138.reuse, R146, -R135 ;  /* 0x000000928a877223 */ /* 0x040fe40000010887 */
[----:B------:R-:W-:Y:S02]  /*8a00*/  FFMA.FTZ R138, R138, R136, R137 ;  /* 0x000000888a8a7223 */ /* 0x000fe40000010089 */
[----:B------:R-:W-:Y:S02]  /*8a10*/  FFMA.FTZ R5, R216, R5, R215 ;  /* 0x00000005d8057223 */ /* 0x000fe400000100d7 */
[----:B--2---:R-:W-:-:S02]  /*8a20*/  FADD.FTZ R6, R214, R203 ;  /* 0x000000cbd6067221 */ /* 0x004fc40000010000 */
[----:B------:R-:W-:Y:S02]  /*8a30*/  FFMA.FTZ R159, R102, -R9, R159 ;  /* 0x80000009669f7223 */ /* 0x000fe4000001009f */
[----:B------:R-:W-:Y:S01]  /*8a40*/  FFMA.FTZ R157, R103, R166, R157 ;  /* 0x000000a6679d7223 */ /* 0x000fe2000001009d */
[----:B------:R0:W-:Y:S01]  /*8a50*/  @!P1 STS.128 [UR7+0x1980], R4 ;  /* 0x00198004ff009988 */ /* 0x0001e20008000c07 */
[----:B------:R-:W-:Y:S02]  /*8a60*/  FADD.FTZ R148, R148, R135 ;  /* 0x0000008794947221 */ /* 0x000fe40000010000 */
[----:B------:R-:W-:Y:S02]  /*8a70*/  FADD.FTZ R147, -R147, R138 ;  /* 0x0000008a93937221 */ /* 0x000fe40000010100 */
[----:B------:R-:W-:Y:S02]  /*8a80*/  FFMA.FTZ R159, R103, -R156, R159 ;  /* 0x8000009c679f7223 */ /* 0x000fe4000001009f */
[----:B------:R-:W-:-:S02]  /*8a90*/  FFMA.FTZ R157, R104, R165, R157 ;  /* 0x000000a5689d7223 */ /* 0x000fc4000001009d */
[----:B------:R-:W-:Y:S02]  /*8aa0*/  FFMA.FTZ R159, R104, -R13, R159 ;  /* 0x8000000d689f7223 */ /* 0x000fe4000001009f */
[C---:B------:R-:W-:Y:S02]  /*8ab0*/  FFMA.FTZ R157, R105.reuse, R162, R157 ;  /* 0x000000a2699d7223 */ /* 0x040fe4000001009d */
[----:B------:R-:W-:Y:S02]  /*8ac0*/  FFMA.FTZ R159, R105, -R158, R159 ;  /* 0x8000009e699f7223 */ /* 0x000fe4000001009f */
[C---:B0-----:R-:W-:Y:S02]  /*8ad0*/  FMUL.FTZ R4, R139.reuse, -R148 ;  /* 0x800000948b047220 */ /* 0x041fe40000410000 */
[-C--:B------:R-:W-:Y:S02]  /*8ae0*/  FMUL.FTZ R139, R139, -R147.reuse ;  /* 0x800000938b8b7220 */ /* 0x080fe40000410000 */
        /* <DEDUP_REMOVED lines=15> */
[----:B------:R-:W-:Y:S02]  /*8be0*/  FADD.FTZ R151, -R151, R142 ;  /* 0x0000008e97977221 */ /* 0x000fe40000010100 */
[----:B------:R-:W-:Y:S02]  /*8bf0*/  FADD.FTZ R152, R152, R5 ;  /* 0x0000000598987221 */ /* 0x000fe40000010000 */
[----:B------:R-:W-:Y:S02]  /*8c00*/  FFMA.FTZ R159, R109, -R174, R159 ;  /* 0x800000ae6d9f7223 */ /* 0x000fe4000001009f */
[----:B------:R-:W-:-:S02]  /*8c10*/  FFMA.FTZ R157, R110, R179, R157 ;  /* 0x000000b36e9d7223 */ /* 0x000fc4000001009d */
[----:B------:R-:W-:Y:S02]  /*8c20*/  FMUL.FTZ R4, R181, UR17 ;  /* 0x00000011b5047c20 */ /* 0x000fe40008410000 */
[C---:B------:R-:W-:Y:S02]  /*8c30*/  FMUL.FTZ R5, R143.reuse, -R151 ;  /* 0x800000978f057220 */ /* 0x040fe40000410000 */
[----:B------:R-:W-:Y:S02]  /*8c40*/  FMUL.FTZ R143, R143, -R152 ;  /* 0x800000988f8f7220 */ /* 0x000fe40000410000 */
[----:B------:R-:W-:Y:S02]  /*8c50*/  FFMA.FTZ R159, R110, -R177, R159 ;  /* 0x800000b16e9f7223 */ /* 0x000fe4000001009f */
[----:B------:R-:W-:Y:S02]  /*8c60*/  FFMA.FTZ R157, R111, R188, R157 ;  /* 0x000000bc6f9d7223 */ /* 0x000fe4000001009d */
[----:B------:R-:W-:-:S02]  /*8c70*/  FMUL.FTZ R139, R64, R183 ;  /* 0x000000b7408b7220 */ /* 0x000fc40000410000 */
[----:B------:R-:W-:Y:S02]  /*8c80*/  FFMA.FTZ R135, R183, UR16, -R4 ;  /* 0x00000010b7877c23 */ /* 0x000fe40008010804 */
[----:B------:R-:W-:Y:S02]  /*8c90*/  FFMA.FTZ R142, R144, R151, R143 ;  /* 0x00000097908e7223 */ /* 0x000fe4000001008f */
[----:B------:R-:W-:Y:S02]  /*8ca0*/  FFMA.FTZ R7, R111, -R186, R159 ;  /* 0x800000ba6f077223 */ /* 0x000fe4000001009f */
[----:B------:R-:W-:Y:S02]  /*8cb0*/  FFMA.FTZ R6, R112, R220, R157 ;  /* 0x000000dc70067223 */ /* 0x000fe4000001009d */
[C---:B------:R-:W-:Y:S02]  /*8cc0*/  FMUL.FTZ R137, R64.reuse, R181 ;  /* 0x000000b540897220 */ /* 0x040fe40000410000 */
[----:B------:R-:W-:-:S02]  /*8cd0*/  FFMA.FTZ R220, -R64, R131, R220 ;  /* 0x0000008340dc7223 */ /* 0x000fc400000101dc */
[C---:B------:R-:W-:Y:S02]  /*8ce0*/  FMUL.FTZ R4, R218.reuse, R139 ;  /* 0x0000008bda047220 */ /* 0x040fe40000410000 */
[----:B------:R-:W-:Y:S02]  /*8cf0*/  FMUL.FTZ R149, R218, R135 ;  /* 0x00000087da957220 */ /* 0x000fe40000410000 */
[----:B------:R-:W-:Y:S02]  /*8d00*/  FFMA.FTZ R135, R144, R152, -R5 ;  /* 0x0000009890877223 */ /* 0x000fe40000010805 */
[----:B------:R-:W-:Y:S02]  /*8d10*/  FADD.FTZ R142, -R155, R142 ;  /* 0x0000008e9b8e7221 */ /* 0x000fe40000010100 */
[----:B------:R-:W-:Y:S02]  /*8d20*/  FFMA.FTZ R7, R112, -R218, R7 ;  /* 0x800000da70077223 */ /* 0x000fe40000010007 */
[----:B------:R-:W-:-:S02]  /*8d30*/  FMUL.FTZ R218, R218, R137 ;  /* 0x00000089dada7220 */ /* 0x000fc40000410000 */
[----:B------:R-:W-:Y:S02]  /*8d40*/  FADD.FTZ R89, R137, R89 ;  /* 0x0000005989597221 */ /* 0x000fe40000010000 */
[----:B------:R-:W-:Y:S02]  /*8d50*/  FFMA.FTZ R4, R220, R137, R4 ;  /* 0x00000089dc047223 */ /* 0x000fe40000010004 */
[----:B------:R-:W-:Y:S02]  /*8d60*/  FMUL.FTZ R144, R54, R151 ;  /* 0x0000009736907220 */ /* 0x000fe40000410000 */
[----:B------:R-:W-:Y:S02]  /*8d70*/  FADD.FTZ R12, R12, R135 ;  /* 0x000000870c0c7221 */ /* 0x000fe40000010000 */
[----:B------:R-:W-:Y:S02]  /*8d80*/  FMUL.FTZ R137, R53, R142 ;  /* 0x0000008e35897220 */ /* 0x000fe40000410000 */
[----:B------:R-:W-:-:S02]  /*8d90*/  FMUL.FTZ R140, R54, R152 ;  /* 0x00000098368c7220 */ /* 0x000fc40000410000 */
[----:B------:R-:W-:Y:S02]  /*8da0*/  FMUL.FTZ R204, R183, UR17 ;  /* 0x00000011b7cc7c20 */ /* 0x000fe40008410000 */
[----:B------:R-:W-:Y:S02]  /*8db0*/  FFMA.FTZ R5, R220, R139, -R218 ;  /* 0x0000008bdc057223 */ /* 0x000fe400000108da */
[----:B------:R-:W-:Y:S02]  /*8dc0*/  FFMA.FTZ R161, -R54, R129, R161 ;  /* 0x0000008136a17223 */ /* 0x000fe400000101a1 */
[----:B------:R-:W-:Y:S02]  /*8dd0*/  FMUL.FTZ R141, R9, R144 ;  /* 0x00000090098d7220 */ /* 0x000fe40000410000 */
[C---:B------:R-:W-:Y:S02]  /*8de0*/  FFMA.FTZ R164, -R53.reuse, R128, R164 ;  /* 0x0000008035a47223 */ /* 0x040fe400000101a4 */
[----:B------:R-:W-:-:S02]  /*8df0*/  FMUL.FTZ R135, R53, R12 ;  /* 0x0000000c35877220 */ /* 0x000fc40000410000 */
[----:B------:R-:W-:Y:S02]  /*8e00*/  FMUL.FTZ R139, R8, R137 ;  /* 0x00000089088b7220 */ /* 0x000fe40000410000 */
[-C--:B------:R-:W-:Y:S02]  /*8e10*/  FMUL.FTZ R143, R9, R140.reuse ;  /* 0x0000008c098f7220 */ /* 0x080fe40000410000 */
[----:B------:R-:W-:Y:S02]  /*8e20*/  FFMA.FTZ R145, R181, UR16, R204 ;  /* 0x00000010b5917c23 */ /* 0x000fe400080100cc */
[----:B------:R-:W-:Y:S02]  /*8e30*/  FFMA.FTZ R204, R161, R140, R141 ;  /* 0x0000008ca1cc7223 */ /* 0x000fe4000001008d */
[-C--:B------:R-:W-:Y:S02]  /*8e40*/  FFMA.FTZ R139, R164, R135.reuse, R139 ;  /* 0x00000087a48b7223 */ /* 0x080fe4000001008b */
[----:B------:R-:W-:-:S02]  /*8e50*/  FMUL.FTZ R141, R8, R135 ;  /* 0x00000087088d7220 */ /* 0x000fc40000410000 */
[----:B------:R-:W-:Y:S02]  /*8e60*/  FFMA.FTZ R206, R161, R144, -R143 ;  /* 0x00000090a1ce7223 */ /* 0x000fe4000001088f */
[C---:B------:R-:W-:Y:S02]  /*8e70*/  FMUL.FTZ R143, R55.reuse, R138 ;  /* 0x0000008a378f7220 */ /* 0x040fe40000410000 */
[----:B------:R-:W-:Y:S02]  /*8e80*/  FADD.FTZ R139, RZ, R139 ;  /* 0x0000008bff8b7221 */ /* 0x000fe40000010000 */
[----:B------:R-:W-:Y:S02]  /*8e90*/  FFMA.FTZ R220, R220, R145, R149 ;  /* 0x00000091dcdc7223 */ /* 0x000fe40000010095 */
[----:B------:R-:W-:Y:S02]  /*8ea0*/  FFMA.FTZ R141, R164, R137, -R141 ;  /* 0x00000089a48d7223 */ /* 0x000fe4000001088d */
[----:B------:R-:W-:-:S02]  /*8eb0*/  FFMA.FTZ R166, -R55, R126, R166 ;  /* 0x0000007e37a67223 */ /* 0x000fc400000101a6 */
[----:B------:R-:W-:Y:S02]  /*8ec0*/  FMUL.FTZ R137, R55, R150 ;  /* 0x0000009637897220 */ /* 0x000fe40000410000 */
[----:B------:R-:W-:Y:S02]  /*8ed0*/  FMUL.FTZ R145, R156, R143 ;  /* 0x0000008f9c917220 */ /* 0x000fe40000410000 */
[----:B------:R-:W-:Y:S02]  /*8ee0*/  FMUL.FTZ R144, R56, R148 ;  /* 0x0000009438907220 */ /* 0x000fe40000410000 */
[----:B------:R-:W-:Y:S02]  /*8ef0*/  FADD.FTZ R139, R139, R204 ;  /* 0x000000cc8b8b7221 */ /* 0x000fe40000010000 */
[----:B------:R-:W-:Y:S02]  /*8f00*/  FADD.FTZ R141, RZ, R141 ;  /* 0x0000008dff8d7221 */ /* 0x000fe40000010000 */
[----:B------:R-:W-:-:S02]  /*8f10*/  FFMA.FTZ R204, R166, R137, R145 ;  /* 0x00000089a6cc7223 */ /* 0x000fc40000010091 */
[C---:B------:R-:W-:Y:S02]  /*8f20*/  FFMA.FTZ R165, -R56.reuse, R127, R165 ;  /* 0x0000007f38a57223 */ /* 0x040fe400000101a5 */
[----:B------:R-:W-:Y:S02]  /*8f30*/  FMUL.FTZ R210, R56, R147 ;  /* 0x0000009338d27220 */ /* 0x000fe40000410000 */
[----:B------:R-:W-:Y:S02]  /*8f40*/  FMUL.FTZ R145, R13, R144 ;  /* 0x000000900d917220 */ /* 0x000fe40000410000 */
[----:B------:R-:W-:Y:S02]  /*8f50*/  FADD.FTZ R141, R141, R206 ;  /* 0x000000ce8d8d7221 */ /* 0x000fe40000010000 */
[----:B------:R-:W-:Y:S02]  /*8f60*/  FMUL.FTZ R149, R156, R137 ;  /* 0x000000899c957220 */ /* 0x000fe40000410000 */
[----:B------:R-:W-:-:S02]  /*8f70*/  FFMA.FTZ R206, R165, R210, -R145 ;  /* 0x000000d2a5ce7223 */ /* 0x000fc40000010891 */
[----:B------:R-:W-:Y:S02]  /*8f80*/  FMUL.FTZ R210, R13, R210 ;  /* 0x000000d20dd27220 */ /* 0x000fe40000410000 */
[----:B------:R-:W-:Y:S02]  /*8f90*/  FMUL.FTZ R145, R57, R136 ;  /* 0x0000008839917220 */ /* 0x000fe40000410000 */
[----:B------:R-:W-:Y:S02]  /*8fa0*/  FFMA.FTZ R208, R166, R143, -R149 ;  /* 0x0000008fa6d07223 */ /* 0x000fe40000010895 */
[----:B------:R-:W-:Y:S02]  /*8fb0*/  FADD.FTZ R204, R139, R204 ;  /* 0x000000cc8bcc7221 */ /* 0x000fe40000010000 */
[----:B------:R-:W-:Y:S02]  /*8fc0*/  FFMA.FTZ R143, R165, R144, R210 ;  /* 0x00000090a58f7223 */ /* 0x000fe400000100d2 */
[----:B------:R-:W-:-:S02]  /*8fd0*/  FFMA.FTZ R162, -R57, R124, R162 ;  /* 0x0000007c39a27223 */ /* 0x000fc400000101a2 */
[----:B------:R-:W-:Y:S02]  /*8fe0*/  FMUL.FTZ R139, R57, R146 ;  /* 0x00000092398b7220 */ /* 0x000fe40000410000 */
[----:B------:R-:W-:Y:S02]  /*8ff0*/  FMUL.FTZ R149, R158, R145 ;  /* 0x000000919e957220 */ /* 0x000fe40000410000 */
[----:B------:R-:W-:Y:S02]  /*9000*/  FADD.FTZ R143, R204, R143 ;  /* 0x0000008fcc8f7221 */ /* 0x000fe40000010000 */
[----:B------:R-:W-:Y:S02]  /*9010*/  FFMA.FTZ R204, R162, R139, R149 ;  /* 0x0000008ba2cc7223 */ /* 0x000fe40000010095 */
[----:B------:R-:W-:Y:S02]  /*9020*/  FFMA.FTZ R181, R131, R181, R220 ;  /* 0x000000b583b57223 */ /* 0x000fe400000100dc */
[----:B------:R-:W-:-:S02]  /*9030*/  FMUL.FTZ R155, R158, R139 ;  /* 0x0000008b9e9b7220 */ /* 0x000fc40000410000 */
[----:B------:R-:W-:Y:S02]  /*9040*/  FMUL.FTZ R131, R184, UR17 ;  /* 0x00000011b8837c20 */ /* 0x000fe40008410000 */
[----:B------:R-:W-:Y:S02]  /*9050*/  FADD.FTZ R141, R141, R208 ;  /* 0x000000d08d8d7221 */ /* 0x000fe40000010000 */
[----:B------:R-:W-:Y:S02]  /*9060*/  FMUL.FTZ R149, R58, R153 ;  /* 0x000000993a957220 */ /* 0x000fe40000410000 */
[----:B------:R-:W-:Y:S02]  /*9070*/  FADD.FTZ R204, R143, R204 ;  /* 0x000000cc8fcc7221 */ /* 0x000fe40000010000 */
[----:B------:R-:W-:Y:S02]  /*9080*/  FFMA.FTZ R208, R162, R145, -R155 ;  /* 0x00000091a2d07223 */ /* 0x000fe4000001089b */
[----:B------:R-:W-:-:S02]  /*9090*/  FFMA.FTZ R143, R190, UR16, -R131 ;  /* 0x00000010be8f7c23 */ /* 0x000fc40008010883 */
[----:B------:R-:W-:Y:S02]  /*90a0*/  FADD.FTZ R141, R141, R206 ;  /* 0x000000ce8d8d7221 */ /* 0x000fe40000010000 */
[C---:B------:R-:W-:Y:S02]  /*90b0*/  FFMA.FTZ R172, -R58.reuse, R125, R172 ;  /* 0x0000007d3aac7223 */ /* 0x040fe400000101ac */
[----:B------:R-:W-:Y:S02]  /*90c0*/  FMUL.FTZ R131, R58, R154 ;  /* 0x0000009a3a837220 */ /* 0x000fe40000410000 */
[----:B------:R-:W-:Y:S02]  /*90d0*/  FMUL.FTZ R155, R10, R149 ;  /* 0x000000950a9b7220 */ /* 0x000fe40000410000 */
[----:B------:R-:W-:Y:S02]  /*90e0*/  FADD.FTZ R208, R141, R208 ;  /* 0x000000d08dd07221 */ /* 0x000fe40000010000 */
[----:B------:R-:W-:-:S02]  /*90f0*/  FFMA.FTZ R159, R172, R131, R155 ;  /* 0x00000083ac9f7223 */ /* 0x000fc4000001009b */
[----:B------:R-:W-:Y:S02]  /*9100*/  FMUL.FTZ R183, R10, R131 ;  /* 0x000000830ab77220 */ /* 0x000fe40000410000 */
[----:B------:R-:W-:Y:S02]  /*9110*/  FMUL.FTZ R141, R178, UR17 ;  /* 0x00000011b28d7c20 */ /* 0x000fe40008410000 */
[----:B------:R-:W-:Y:S02]  /*9120*/  FADD.FTZ R204, R204, R159 ;  /* 0x0000009fcccc7221 */ /* 0x000fe40000010000 */
[----:B------:R-:W-:Y:S02]  /*9130*/  FMUL.FTZ R145, R63, R184 ;  /* 0x000000b83f917220 */ /* 0x000fe40000410000 */
[----:B------:R-:W-:Y:S02]  /*9140*/  FFMA.FTZ R183, R172, R149, -R183 ;  /* 0x00000095acb77223 */ /* 0x000fe400000108b7 */
[----:B------:R-:W-:-:S02]  /*9150*/  FFMA.FTZ R159, R180, UR16, -R141 ;  /* 0x00000010b49f7c23 */ /* 0x000fc4000801088d */
[----:B------:R-:W-:Y:S02]  /*9160*/  FMUL.FTZ R149, R59, R198 ;  /* 0x000000c63b957220 */ /* 0x000fe40000410000 */
[C---:B------:R-:W-:Y:S02]  /*9170*/  FFMA.FTZ R211, R113.reuse, R196, R6 ;  /* 0x000000c471d37223 */ /* 0x040fe40000010006 */
[----:B------:R-:W-:Y:S02]  /*9180*/  FFMA.FTZ R6, R113, -R194, R7 ;  /* 0x800000c271067223 */ /* 0x000fe40000010007 */
[C---:B------:R-:W-:Y:S02]  /*9190*/  FFMA.FTZ R188, -R63.reuse, R132, R188 ;  /* 0x000000843fbc7223 */ /* 0x040fe400000101bc */
[----:B------:R-:W-:Y:S02]  /*91a0*/  FMUL.FTZ R203, R63, R190 ;  /* 0x000000be3fcb7220 */ /* 0x000fe40000410000 */
[----:B------:R-:W-:-:S02]  /*91b0*/  FMUL.FTZ R205, R186, R145 ;  /* 0x00000091bacd7220 */ /* 0x000fc40000410000 */
[----:B------:R-:W-:Y:S02]  /*91c0*/  FMUL.FTZ R7, R194, R159 ;  /* 0x0000009fc2077220 */ /* 0x000fe40000410000 */
[C---:B------:R-:W-:Y:S02]  /*91d0*/  FFMA.FTZ R176, -R59.reuse, R122, R176 ;  /* 0x0000007a3bb07223 */ /* 0x040fe400000101b0 */
[----:B------:R-:W-:Y:S02]  /*91e0*/  FMUL.FTZ R141, R59, R160 ;  /* 0x000000a03b8d7220 */ /* 0x000fe40000410000 */
[----:B------:R-:W-:Y:S02]  /*91f0*/  FMUL.FTZ R159, R168, R149 ;  /* 0x00000095a89f7220 */ /* 0x000fe40000410000 */
[-C--:B------:R-:W-:Y:S02]  /*9200*/  FMUL.FTZ R157, R186, R203.reuse ;  /* 0x000000cbba9d7220 */ /* 0x080fe40000410000 */
[----:B------:R-:W-:-:S02]  /*9210*/  FFMA.FTZ R155, R188, R203, -R205 ;  /* 0x000000cbbc9b7223 */ /* 0x000fc400000108cd */
[C---:B------:R-:W-:Y:S02]  /*9220*/  FMUL.FTZ R213, R65.reuse, R180 ;  /* 0x000000b441d57220 */ /* 0x040fe40000410000 */
[----:B------:R-:W-:Y:S02]  /*9230*/  FFMA.FTZ R203, R176, R141, R159 ;  /* 0x0000008db0cb7223 */ /* 0x000fe4000001009f */
[----:B------:R-:W-:Y:S02]  /*9240*/  FMUL.FTZ R143, R186, R143 ;  /* 0x0000008fba8f7220 */ /* 0x000fe40000410000 */
[C---:B------:R-:W-:Y:S02]  /*9250*/  FMUL.FTZ R205, R65.reuse, R178 ;  /* 0x000000b241cd7220 */ /* 0x040fe40000410000 */
[----:B------:R-:W-:Y:S02]  /*9260*/  FFMA.FTZ R196, -R65, R130, R196 ;  /* 0x0000008241c47223 */ /* 0x000fe400000101c4 */
[----:B------:R-:W-:-:S02]  /*9270*/  FMUL.FTZ R206, R194, R213 ;  /* 0x000000d5c2ce7220 */ /* 0x000fc40000410000 */
[----:B------:R-:W-:Y:S02]  /*9280*/  FMUL.FTZ R186, R168, R141 ;  /* 0x0000008da8ba7220 */ /* 0x000fe40000410000 */
[----:B------:R-:W-:Y:S02]  /*9290*/  FADD.FTZ R203, R204, R203 ;  /* 0x000000cbcccb7221 */ /* 0x000fe40000010000 */
[----:B------:R-:W-:Y:S02]  /*92a0*/  FMUL.FTZ R204, R60, R193 ;  /* 0x000000c13ccc7220 */ /* 0x000fe40000410000 */
[-C--:B------:R-:W-:Y:S02]  /*92b0*/  FMUL.FTZ R212, R194, R205.reuse ;  /* 0x000000cdc2d47220 */ /* 0x080fe40000410000 */
[----:B------:R-:W-:Y:S02]  /*92c0*/  FADD.FTZ R88, R205, R88 ;  /* 0x00000058cd587221 */ /* 0x000fe40000010000 */
[----:B------:R-:W-:-:S02]  /*92d0*/  FFMA.FTZ R159, R196, R205, R206 ;  /* 0x000000cdc49f7223 */ /* 0x000fc400000100ce */
[----:B------:R-:W-:Y:S02]  /*92e0*/  FFMA.FTZ R194, R176, R149, -R186 ;  /* 0x00000095b0c27223 */ /* 0x000fe400000108ba */
[C---:B------:R-:W-:Y:S02]  /*92f0*/  FFMA.FTZ R175, -R60.reuse, R123, R175 ;  /* 0x0000007b3caf7223 */ /* 0x040fe400000101af */
[----:B------:R-:W-:Y:S02]  /*9300*/  FMUL.FTZ R186, R60, R191 ;  /* 0x000000bf3cba7220 */ /* 0x000fe40000410000 */
[----:B------:R-:W-:Y:S02]  /*9310*/  FMUL.FTZ R205, R171, R204 ;  /* 0x000000ccabcd7220 */ /* 0x000fe40000410000 */
[----:B------:R-:W-:Y:S02]  /*9320*/  FMUL.FTZ R149, R61, R189 ;  /* 0x000000bd3d957220 */ /* 0x000fe40000410000 */
[----:B------:R-:W-:-:S02]  /*9330*/  FFMA.FTZ R206, R175, R186, R205 ;  /* 0x000000baafce7223 */ /* 0x000fc400000100cd */
[C---:B------:R-:W-:Y:S02]  /*9340*/  FFMA.FTZ R182, -R61.reuse, R120, R182 ;  /* 0x000000783db67223 */ /* 0x040fe400000101b6 */
[----:B------:R-:W-:Y:S02]  /*9350*/  FMUL.FTZ R209, R61, R192 ;  /* 0x000000c03dd17220 */ /* 0x000fe40000410000 */
[----:B------:R-:W-:Y:S02]  /*9360*/  FMUL.FTZ R205, R174, R149 ;  /* 0x00000095aecd7220 */ /* 0x000fe40000410000 */
[----:B------:R-:W-:Y:S02]  /*9370*/  FADD.FTZ R183, R208, R183 ;  /* 0x000000b7d0b77221 */ /* 0x000fe40000010000 */
[----:B------:R-:W-:Y:S02]  /*9380*/  FMUL.FTZ R207, R171, R186 ;  /* 0x000000baabcf7220 */ /* 0x000fe40000410000 */
[----:B------:R-:W-:-:S02]  /*9390*/  FFMA.FTZ R208, R182, R209, -R205 ;  /* 0x000000d1b6d07223 */ /* 0x000fc400000108cd */
[----:B------:R-:W-:Y:S02]  /*93a0*/  FADD.FTZ R183, R183, R194 ;  /* 0x000000c2b7b77221 */ /* 0x000fe40000010000 */
[----:B------:R-:W-:Y:S02]  /*93b0*/  FMUL.FTZ R209, R174, R209 ;  /* 0x000000d1aed17220 */ /* 0x000fe40000410000 */
[C---:B------:R-:W-:Y:S02]  /*93c0*/  FMUL.FTZ R210, R62.reuse, R185 ;  /* 0x000000b93ed27220 */ /* 0x040fe40000410000 */
[----:B------:R-:W-:Y:S02]  /*93d0*/  FFMA.FTZ R204, R175, R204, -R207 ;  /* 0x000000ccafcc7223 */ /* 0x000fe400000108cf */
[----:B------:R-:W-:Y:S02]  /*93e0*/  FMUL.FTZ R194, R62, R187 ;  /* 0x000000bb3ec27220 */ /* 0x000fe40000410000 */
[----:B------:R-:W-:-:S02]  /*93f0*/  FADD.FTZ R203, R203, R206 ;  /* 0x000000cecbcb7221 */ /* 0x000fc40000010000 */
[----:B------:R-:W-:Y:S02]  /*9400*/  FFMA.FTZ R179, -R62, R121, R179 ;  /* 0x000000793eb37223 */ /* 0x000fe400000101b3 */
[----:B------:R-:W-:Y:S02]  /*9410*/  FFMA.FTZ R206, R182, R149, R209 ;  /* 0x00000095b6ce7223 */ /* 0x000fe400000100d1 */
[----:B------:R-:W-:Y:S02]  /*9420*/  FMUL.FTZ R205, R177, R210 ;  /* 0x000000d2b1cd7220 */ /* 0x000fe40000410000 */
[----:B------:R-:W-:Y:S02]  /*9430*/  FADD.FTZ R183, R183, R204 ;  /* 0x000000ccb7b77221 */ /* 0x000fe40000010000 */
[----:B------:R-:W-:Y:S02]  /*9440*/  FMUL.FTZ R207, R177, R194 ;  /* 0x000000c2b1cf7220 */ /* 0x000fe40000410000 */
[----:B------:R-:W-:-:S02]  /*9450*/  FADD.FTZ R203, R203, R206 ;  /* 0x000000cecbcb7221 */ /* 0x000fc40000010000 */
[C---:B------:R-:W-:Y:S02]  /*9460*/  FFMA.FTZ R204, R179.reuse, R194, R205 ;  /* 0x000000c2b3cc7223 */ /* 0x040fe400000100cd */
[----:B------:R-:W-:Y:S02]  /*9470*/  FFMA.FTZ R210, R179, R210, -R207 ;  /* 0x000000d2b3d27223 */ /* 0x000fe400000108cf */
[----:B------:R-:W-:Y:S02]  /*9480*/  FADD.FTZ R183, R183, R208 ;  /* 0x000000d0b7b77221 */ /* 0x000fe40000010000 */
[----:B------:R-:W-:Y:S02]  /*9490*/  FADD.FTZ R203, R203, R204 ;  /* 0x000000cccbcb7221 */ /* 0x000fe40000010000 */
[----:B------:R-:W-:Y:S02]  /*94a0*/  FMUL.FTZ R208, R66, R169 ;  /* 0x000000a942d07220 */ /* 0x000fe40000410000 */
[----:B------:R-:W-:-:S02]  /*94b0*/  FFMA.FTZ R211, R114, R195, R211 ;  /* 0x000000c372d37223 */ /* 0x000fc400000100d3 */
[----:B------:R-:W-:Y:S02]  /*94c0*/  FFMA.FTZ R204, R188, R145, R157 ;  /* 0x00000091bccc7223 */ /* 0x000fe4000001009d */
[----:B------:R-:W-:Y:S02]  /*94d0*/  FADD.FTZ R210, R183, R210 ;  /* 0x000000d2b7d27221 */ /* 0x000fe40000010000 */
[----:B------:R-:W-:Y:S02]  /*94e0*/  FMUL.FTZ R183, R67, R170 ;  /* 0x000000aa43b77220 */ /* 0x000fe40000410000 */
[C---:B------:R-:W-:Y:S02]  /*94f0*/  FMUL.FTZ R206, R66.reuse, R173 ;  /* 0x000000ad42ce7220 */ /* 0x040fe40000410000 */
[----:B------:R-:W-:Y:S02]  /*9500*/  FFMA.FTZ R195, -R66, R119, R195 ;  /* 0x0000007742c37223 */ /* 0x000fe400000101c3 */
[----:B------:R-:W-:-:S02]  /*9510*/  FMUL.FTZ R205, R197, R208 ;  /* 0x000000d0c5cd7220 */ /* 0x000fc40000410000 */
[----:B------:R-:W-:Y:S02]  /*9520*/  FADD.FTZ R203, R203, R204 ;  /* 0x000000cccbcb7221 */ /* 0x000fe40000010000 */
[----:B------:R-:W-:Y:S02]  /*9530*/  FMUL.FTZ R157, R67, R167 ;  /* 0x000000a7439d7220 */ /* 0x000fe40000410000 */
[----:B------:R-:W-:Y:S02]  /*9540*/  FFMA.FTZ R211, R115, R202, R211 ;  /* 0x000000ca73d37223 */ /* 0x000fe400000100d3 */
[----:B------:R-:W-:Y:S02]  /*9550*/  FFMA.FTZ R202, -R67, R118, R202 ;  /* 0x0000007643ca7223 */ /* 0x000fe400000101ca */
[----:B------:R-:W-:Y:S02]  /*9560*/  FMUL.FTZ R204, R200, R183 ;  /* 0x000000b7c8cc7220 */ /* 0x000fe40000410000 */
[----:B------:R-:W-:-:S02]  /*9570*/  FMUL.FTZ R207, R197, R206 ;  /* 0x000000cec5cf7220 */ /* 0x000fc40000410000 */
[----:B------:R-:W-:Y:S02]  /*9580*/  FADD.FTZ R87, R206, R87 ;  /* 0x00000057ce577221 */ /* 0x000fe40000010000 */
[----:B------:R-:W-:Y:S02]  /*9590*/  FFMA.FTZ R205, R195, R206, R205 ;  /* 0x000000cec3cd7223 */ /* 0x000fe400000100cd */
[----:B------:R-:W-:Y:S02]  /*95a0*/  FADD.FTZ R210, R210, R155 ;  /* 0x0000009bd2d27221 */ /* 0x000fe40000010000 */
[-C--:B------:R-:W-:Y:S02]  /*95b0*/  FMUL.FTZ R206, R200, R157.reuse ;  /* 0x0000009dc8ce7220 */ /* 0x080fe40000410000 */
[----:B------:R-:W-:Y:S02]  /*95c0*/  FADD.FTZ R86, R157, R86 ;  /* 0x000000569d567221 */ /* 0x000fe40000010000 */
[----:B------:R-:W-:-:S02]  /*95d0*/  FFMA.FTZ R157, R202, R157, R204 ;  /* 0x0000009dca9d7223 */ /* 0x000fc400000100cc */
[C---:B------:R-:W-:Y:S02]  /*95e0*/  FFMA.FTZ R133, R68.reuse, R117, R133 ;  /* 0x0000007544857223 */ /* 0x040fe40000010085 */
[----:B------:R-:W-:Y:S02]  /*95f0*/  FMUL.FTZ R204, R68, R11 ;  /* 0x0000000b44cc7220 */ /* 0x000fe40000410000 */
[----:B------:R-:W-:Y:S02]  /*9600*/  FADD.FTZ R155, RZ, R134 ;  /* 0x00000086ff9b7221 */ /* 0x000fe40000010000 */
[----:B------:R-:W-:Y:S02]  /*9610*/  FFMA.FTZ R212, R196, R213, -R212 ;  /* 0x000000d5c4d47223 */ /* 0x000fe400000108d4 */
[----:B------:R-:W-:Y:S02]  /*9620*/  FADD.FTZ R4, R203, R4 ;  /* 0x00000004cb047221 */ /* 0x000fe40000010000 */
[----:B------:R-:W-:-:S02]  /*9630*/  FADD.FTZ R5, R210, R5 ;  /* 0x00000005d2057221 */ /* 0x000fc40000010000 */
[----:B------:R-:W-:Y:S02]  /*9640*/  FFMA.FTZ R206, R202, R183, -R206 ;  /* 0x000000b7cace7223 */ /* 0x000fe400000108ce */
[----:B------:R-:W-:Y:S02]  /*9650*/  FFMA.FTZ R211, R116, R133, R211 ;  /* 0x0000008574d37223 */ /* 0x000fe400000100d3 */
[C---:B------:R-:W-:Y:S02]  /*9660*/  FMUL.FTZ R134, R68.reuse, R163 ;  /* 0x000000a344867220 */ /* 0x040fe40000410000 */
[----:B------:R-:W-:Y:S01]  /*9670*/  FFMA.FTZ R133, -R68, R117, R133 ;  /* 0x0000007544857223 */ /* 0x000fe20000010185 */
[----:B------:R-:W0:Y:S01]  /*9680*/  SHFL.DOWN PT, R203, R211, 0x1, 0x1f ;  /* 0x08201f00d3cb7f89 */ /* 0x000e2200000e0000 */
[----:B------:R-:W-:Y:S02]  /*9690*/  FMUL.FTZ R183, R155, R204 ;  /* 0x000000cc9bb77220 */ /* 0x000fe40000410000 */
[----:B------:R-:W-:-:S02]  /*96a0*/  FFMA.FTZ R208, R195, R208, -R207 ;  /* 0x000000d0c3d07223 */ /* 0x000fc400000108cf */
[----:B------:R-:W-:Y:S02]  /*96b0*/  FADD.FTZ R4, R4, R159 ;  /* 0x0000009f04047221 */ /* 0x000fe40000010000 */
[----:B------:R-:W-:Y:S02]  /*96c0*/  FADD.FTZ R5, R5, R212 ;  /* 0x000000d405057221 */ /* 0x000fe40000010000 */
[----:B------:R-:W-:Y:S02]  /*96d0*/  FADD.FTZ R85, R134, R85 ;  /* 0x0000005586557221 */ /* 0x000fe40000010000 */
[-C--:B------:R-:W-:Y:S02]  /*96e0*/  FFMA.FTZ R183, R133, R134.reuse, R183 ;  /* 0x0000008685b77223 */ /* 0x080fe400000100b7 */
[----:B------:R-:W-:Y:S02]  /*96f0*/  FMUL.FTZ R134, R155, R134 ;  /* 0x000000869b867220 */ /* 0x000fe40000410000 */
[----:B------:R-:W-:-:S02]  /*9700*/  FADD.FTZ R4, R4, R205 ;  /* 0x000000cd04047221 */ /* 0x000fc40000010000 */
[----:B------:R-:W-:Y:S02]  /*9710*/  FFMA.FTZ R6, R114, -R197, R6 ;  /* 0x800000c572067223 */ /* 0x000fe40000010006 */
[----:B------:R-:W-:Y:S02]  /*9720*/  FADD.FTZ R5, R5, R208 ;  /* 0x000000d005057221 */ /* 0x000fe40000010000 */
[----:B------:R-:W-:Y:S02]  /*9730*/  FFMA.FTZ R159, R133, R204, -R134 ;  /* 0x000000cc859f7223 */ /* 0x000fe40000010886 */
[----:B------:R-:W-:Y:S02]  /*9740*/  FADD.FTZ R4, R4, R157 ;  /* 0x0000009d04047221 */ /* 0x000fe40000010000 */
[----:B------:R-:W-:Y:S02]  /*9750*/  FFMA.FTZ R6, R115, -R200, R6 ;  /* 0x800000c873067223 */ /* 0x000fe40000010006 */
[----:B------:R-:W-:-:S02]  /*9760*/  FADD.FTZ R206, R5, R206 ;  /* 0x000000ce05ce7221 */ /* 0x000fc40000010000 */
[----:B------:R-:W-:Y:S02]  /*9770*/  FMUL.FTZ R5, R180, UR17 ;  /* 0x00000011b4057c20 */ /* 0x000fe40008410000 */
[----:B------:R-:W-:Y:S02]  /*9780*/  FADD.FTZ R183, R4, R183 ;  /* 0x000000b704b77221 */ /* 0x000fe40000010000 */
[----:B------:R-:W-:Y:S02]  /*9790*/  FFMA.FTZ R134, R116, -R155, R6 ;  /* 0x8000009b74867223 */ /* 0x000fe40000010006 */
[----:B------:R-:W-:Y:S01]  /*97a0*/  FADD.FTZ R159, R206, R159 ;  /* 0x0000009fce9f7221 */ /* 0x000fe20000010000 */
[----:B------:R-:W-:Y:S01]  /*97b0*/  SHFL.DOWN PT, R157, R183, 0x1, 0x1f ;  /* 0x08201f00b79d7f89 */ /* 0x000fe200000e0000 */
[----:B------:R-:W-:Y:S02]  /*97c0*/  FFMA.FTZ R4, R178, UR16, R5 ;  /* 0x00000010b2047c23 */ /* 0x000fe40008010005 */
[----:B------:R-:W-:Y:S01]  /*97d0*/  FMUL.FTZ R5, R190, UR17 ;  /* 0x00000011be057c20 */ /* 0x000fe20008410000 */
[----:B------:R-:W1:Y:S01]  /*97e0*/  SHFL.DOWN PT, R180, R159, 0x1, 0x1f ;  /* 0x08201f009fb47f89 */ /* 0x000e6200000e0000 */
[----:B------:R-:W-:-:S02]  /*97f0*/  FFMA.FTZ R7, R196, R4, R7 ;  /* 0x00000004c4077223 */ /* 0x000fc40000010007 */
[----:B------:R-:W-:Y:S01]  /*9800*/  FMUL.FTZ R4, R173, UR17 ;  /* 0x00000011ad047c20 */ /* 0x000fe20008410000 */
[----:B------:R-:W2:Y:S01]  /*9810*/  SHFL.DOWN PT, R190, R134, 0x1, 0x1f ;  /* 0x08201f0086be7f89 */ /* 0x000ea200000e0000 */
[----:B------:R-:W-:Y:S02]  /*9820*/  FFMA.FTZ R5, R184, UR16, R5 ;  /* 0x00000010b8057c23 */ /* 0x000fe40008010005 */
[----:B------:R-:W-:Y:S01]  /*9830*/  FFMA.FTZ R130, R130, R178, R7 ;  /* 0x000000b282827223 */ /* 0x000fe20000010007 */
[----:B------:R-:W-:Y:S01]  /*9840*/  MOV R7, R134 ;  /* 0x0000008600077202 */ /* 0x000fe20000000f00 */
[----:B------:R-:W-:Y:S02]  /*9850*/  FFMA.FTZ R6, R169, UR16, -R4 ;  /* 0x00000010a9067c23 */ /* 0x000fe40008010804 */
[----:B------:R-:W-:Y:S02]  /*9860*/  FFMA.FTZ R5, R188, R5, R143 ;  /* 0x00000005bc057223 */ /* 0x000fe4000001008f */
[----:B------:R-:W-:-:S02]  /*9870*/  FMUL.FTZ R4, R187, UR17 ;  /* 0x00000011bb047c20 */ /* 0x000fc40008410000 */
[----:B------:R-:W-:Y:S02]  /*9880*/  FADD.FTZ R81, R130, R81 ;  /* 0x0000005182517221 */ /* 0x000fe40000010000 */
[----:B------:R-:W-:Y:S01]  /*9890*/  FFMA.FTZ R132, R132, R184, R5 ;  /* 0x000000b884847223 */ /* 0x000fe20000010005 */
[----:B------:R-:W-:Y:S01]  /*98a0*/  MOV R5, R159 ;  /* 0x0000009f00057202 */ /* 0x000fe20000000f00 */
[----:B------:R-:W-:Y:S01]  /*98b0*/  FMUL.FTZ R197, R197, R6 ;  /* 0x00000006c5c57220 */ /* 0x000fe20000410000 */
[----:B------:R-:W-:Y:S01]  /*98c0*/  MOV R6, R211 ;  /* 0x000000d300067202 */ /* 0x000fe20000000f00 */
[----:B------:R-:W-:Y:S01]  /*98d0*/  FFMA.FTZ R130, R185, UR16, -R4 ;  /* 0x00000010b9827c23 */ /* 0x000fe20008010804 */
[----:B------:R-:W-:Y:S01]  /*98e0*/  MOV R4, R183 ;  /* 0x000000b700047202 */ /* 0x000fe20000000f00 */
[----:B------:R-:W-:Y:S02]  /*98f0*/  FADD.FTZ R90, R145, R90 ;  /* 0x0000005a915a7221 */ /* 0x000fe40000010000 */
[----:B0-----:R-:W-:-:S02]  /*9900*/  @!P0 FADD.FTZ R6, R6, R203 ;  /* 0x000000cb06068221 */ /* 0x001fc40000010000 */
[----:B-1----:R-:W-:Y:S02]  /*9910*/  @!P0 FADD.FTZ R5, R5, R180 ;  /* 0x000000b405058221 */ /* 0x002fe40000010000 */
[----:B--2---:R-:W-:Y:S02]  /*9920*/  @!P0 FADD.FTZ R7, R7, R190 ;  /* 0x000000be07078221 */ /* 0x004fe40000010000 */
[----:B------:R-:W-:Y:S01]  /*9930*/  @!P0 FADD.FTZ R4, R4, R157 ;  /* 0x0000009d04048221 */ /* 0x000fe20000010000 */
[----:B------:R-:W0:Y:S01]  /*9940*/  SHFL.DOWN PT, R178, R5, 0x2, 0x1f ;  /* 0x08401f0005b27f89 */ /* 0x000e2200000e0000 */
[----:B------:R-:W-:Y:S01]  /*9950*/  FMUL.FTZ R177, R177, R130 ;  /* 0x00000082b1b17220 */ /* 0x000fe20000410000 */
[----:B------:R-:W-:Y:S01]  /*9960*/  ISETP.GT.AND P0, PT, R49, 0x1d, PT ;  /* 0x0000001d3100780c */ /* 0x000fe20003f04270 */
[----:B------:R-:W-:Y:S01]  /*9970*/  FMUL.FTZ R130, R185, UR17 ;  /* 0x00000011b9827c20 */ /* 0x000fe20008410000 */
[----:B------:R-:W1:Y:S01]  /*9980*/  SHFL.DOWN PT, R157, R6, 0x2, 0x1f ;  /* 0x08401f00069d7f89 */ /* 0x000e6200000e0000 */
[----:B------:R-:W-:-:S02]  /*9990*/  FMUL.FTZ R143, R167, UR17 ;  /* 0x00000011a78f7c20 */ /* 0x000fc40008410000 */
[----:B------:R-:W-:Y:S01]  /*99a0*/  FFMA.FTZ R130, R187, UR16, R130 ;  /* 0x00000010bb827c23 */ /* 0x000fe20008010082 */
[----:B------:R-:W2:Y:S01]  /*99b0*/  SHFL.DOWN PT, R180, R7, 0x2, 0x1f ;  /* 0x08401f0007b47f89 */ /* 0x000ea200000e0000 */
[----:B------:R-:W-:Y:S02]  /*99c0*/  FMUL.FTZ R134, R169, UR17 ;  /* 0x00000011a9867c20 */ /* 0x000fe40008410000 */
[----:B------:R-:W-:Y:S01]  /*99d0*/  FFMA.FTZ R130, R179, R130, R177 ;  /* 0x00000082b3827223 */ /* 0x000fe200000100b1 */
[----:B------:R-:W3:Y:S01]  /*99e0*/  SHFL.DOWN PT, R145, R4, 0x2, 0x1f ;  /* 0x08401f0004917f89 */ /* 0x000ee200000e0000 */
[C---:B------:R-:W-:Y:S02]  /*99f0*/  FFMA.FTZ R143, R170.reuse, UR16, -R143 ;  /* 0x00000010aa8f7c23 */ /* 0x040fe4000801088f */
[----:B------:R-:W-:Y:S02]  /*9a00*/  FMUL.FTZ R170, R170, UR17 ;  /* 0x00000011aaaa7c20 */ /* 0x000fe40008410000 */
[----:B------:R-:W-:-:S02]  /*9a10*/  FFMA.FTZ R121, R121, R187, R130 ;  /* 0x000000bb79797223 */ /* 0x000fc40000010082 */
[----:B------:R-:W-:Y:S02]  /*9a20*/  FFMA.FTZ R134, R173, UR16, R134 ;  /* 0x00000010ad867c23 */ /* 0x000fe40008010086 */
[----:B------:R-:W-:Y:S02]  /*9a30*/  FMUL.FTZ R200, R200, R143 ;  /* 0x0000008fc8c87220 */ /* 0x000fe40000410000 */
[----:B------:R-:W-:Y:S02]  /*9a40*/  FFMA.FTZ R143, R167, UR16, R170 ;  /* 0x00000010a78f7c23 */ /* 0x000fe400080100aa */
[----:B0-----:R-:W-:Y:S02]  /*9a50*/  @!P0 FADD.FTZ R5, R5, R178 ;  /* 0x000000b205058221 */ /* 0x001fe40000010000 */
[----:B------:R-:W-:Y:S02]  /*9a60*/  FADD.FTZ R78, R121, R78 ;  /* 0x0000004e794e7221 */ /* 0x000fe40000010000 */
[----:B-1----:R-:W-:Y:S01]  /*9a70*/  @!P0 FADD.FTZ R6, R6, R157 ;  /* 0x0000009d06068221 */ /* 0x002fe20000010000 */
[----:B------:R-:W-:Y:S01]  /*9a80*/  SHFL.DOWN PT, R170, R5, 0x4, 0x1f ;  /* 0x08801f0005aa7f89 */ /* 0x000fe200000e0000 */
[----:B------:R-:W-:-:S02]  /*9a90*/  FFMA.FTZ R134, R195, R134, R197 ;  /* 0x00000086c3867223 */ /* 0x000fc400000100c5 */
[----:B--2---:R-:W-:Y:S02]  /*9aa0*/  @!P0 FADD.FTZ R7, R7, R180 ;  /* 0x000000b407078221 */ /* 0x004fe40000010000 */
[----:B------:R-:W-:Y:S02]  /*9ab0*/  FFMA.FTZ R173, R119, R173, R134 ;  /* 0x000000ad77ad7223 */ /* 0x000fe40000010086 */
[----:B---3--:R-:W-:Y:S01]  /*9ac0*/  @!P0 FADD.FTZ R4, R4, R145 ;  /* 0x0000009104048221 */ /* 0x008fe20000010000 */
[----:B------:R-:W-:Y:S01]  /*9ad0*/  SHFL.DOWN PT, R178, R7, 0x4, 0x1f ;  /* 0x08801f0007b27f89 */ /* 0x000fe200000e0000 */
[----:B------:R-:W-:Y:S01]  /*9ae0*/  FMUL.FTZ R119, R189, UR17 ;  /* 0x00000011bd777c20 */ /* 0x000fe20008410000 */
[----:B------:R-:W-:Y:S01]  /*9af0*/  ISETP.GT.AND P0, PT, R49, 0x1b, PT ;  /* 0x0000001b3100780c */ /* 0x000fe20003f04270 */
[----:B------:R-:W-:Y:S01]  /*9b00*/  FMUL.FTZ R130, R163, UR17 ;  /* 0x00000011a3827c20 */ /* 0x000fe20008410000 */
[----:B------:R-:W0:Y:S01]  /*9b10*/  SHFL.DOWN PT, R145, R6, 0x4, 0x1f ;  /* 0x08801f0006917f89 */ /* 0x000e2200000e0000 */
[----:B------:R-:W-:-:S02]  /*9b20*/  FFMA.FTZ R119, R192, UR16, -R119 ;  /* 0x00000010c0777c23 */ /* 0x000fc40008010877 */
[----:B------:R-:W-:Y:S01]  /*9b30*/  FFMA.FTZ R134, R11, UR16, -R130 ;  /* 0x000000100b867c23 */ /* 0x000fe20008010882 */
[----:B------:R-:W1:Y:S01]  /*9b40*/  SHFL.DOWN PT, R121, R4, 0x4, 0x1f ;  /* 0x08801f0004797f89 */ /* 0x000e6200000e0000 */
[----:B------:R-:W-:Y:S02]  /*9b50*/  FMUL.FTZ R192, R192, UR17 ;  /* 0x00000011c0c07c20 */ /* 0x000fe40008410000 */
[----:B------:R-:W-:Y:S02]  /*9b60*/  FFMA.FTZ R143, R202, R143, R200 ;  /* 0x0000008fca8f7223 */ /* 0x000fe400000100c8 */
[----:B------:R-:W-:Y:S02]  /*9b70*/  FMUL.FTZ R130, R191, UR17 ;  /* 0x00000011bf827c20 */ /* 0x000fe40008410000 */
[----:B------:R-:W-:Y:S02]  /*9b80*/  FMUL.FTZ R174, R174, R119 ;  /* 0x00000077aeae7220 */ /* 0x000fe40000410000 */
[----:B------:R-:W-:-:S02]  /*9b90*/  FMUL.FTZ R155, R155, R134 ;  /* 0x000000869b9b7220 */ /* 0x000fc40000410000 */
[----:B------:R-:W-:Y:S02]  /*9ba0*/  FADD.FTZ R79, R132, R79 ;  /* 0x0000004f844f7221 */ /* 0x000fe40000010000 */
[----:B------:R-:W-:Y:S02]  /*9bb0*/  FFMA.FTZ R119, R189, UR16, R192 ;  /* 0x00000010bd777c23 */ /* 0x000fe400080100c0 */
[----:B------:R-:W-:Y:S02]  /*9bc0*/  FMUL.FTZ R134, R11, UR17 ;  /* 0x000000110b867c20 */ /* 0x000fe40008410000 */
[----:B------:R-:W-:Y:S02]  /*9bd0*/  FFMA.FTZ R132, R118, R167, R143 ;  /* 0x000000a776847223 */ /* 0x000fe4000001008f */
[C---:B------:R-:W-:Y:S02]  /*9be0*/  FFMA.FTZ R130, R193.reuse, UR16, -R130 ;  /* 0x00000010c1827c23 */ /* 0x040fe40008010882 */
[----:B------:R-:W-:-:S02]  /*9bf0*/  FMUL.FTZ R118, R193, UR17 ;  /* 0x00000011c1767c20 */ /* 0x000fc40008410000 */
[----:B------:R-:W-:Y:S02]  /*9c00*/  FFMA.FTZ R119, R182, R119, R174 ;  /* 0x00000077b6777223 */ /* 0x000fe400000100ae */
[----:B------:R-:W-:Y:S02]  /*9c10*/  FFMA.FTZ R134, R163, UR16, R134 ;  /* 0x00000010a3867c23 */ /* 0x000fe40008010086 */
[----:B------:R-:W-:Y:S02]  /*9c20*/  FMUL.FTZ R130, R171, R130 ;  /* 0x00000082ab827220 */ /* 0x000fe40000410000 */
[----:B------:R-:W-:Y:S02]  /*9c30*/  FFMA.FTZ R118, R191, UR16, R118 ;  /* 0x00000010bf767c23 */ /* 0x000fe40008010076 */
[----:B------:R-:W-:Y:S02]  /*9c40*/  FFMA.FTZ R120, R120, R189, R119 ;  /* 0x000000bd78787223 */ /* 0x000fe40000010077 */
[----:B------:R-:W-:-:S02]  /*9c50*/  FFMA.FTZ R134, R133, R134, R155 ;  /* 0x0000008685867223 */ /* 0x000fc4000001009b */
[----:B0-----:R-:W-:Y:S02]  /*9c60*/  @!P0 FADD.FTZ R6, R6, R145 ;  /* 0x0000009106068221 */ /* 0x001fe40000010000 */
[----:B------:R-:W-:Y:S02]  /*9c70*/  FMUL.FTZ R11, R160, UR17 ;  /* 0x00000011a00b7c20 */ /* 0x000fe40008410000 */
[----:B------:R-:W-:Y:S02]  /*9c80*/  @!P0 FADD.FTZ R7, R7, R178 ;  /* 0x000000b207078221 */ /* 0x000fe40000010000 */
[----:B------:R-:W-:Y:S02]  /*9c90*/  @!P0 FADD.FTZ R5, R5, R170 ;  /* 0x000000aa05058221 */ /* 0x000fe40000010000 */
[----:B-1----:R-:W-:Y:S01]  /*9ca0*/  @!P0 FADD.FTZ R4, R4, R121 ;  /* 0x0000007904048221 */ /* 0x002fe20000010000 */
[----:B------:R-:W-:Y:S01]  /*9cb0*/  ISETP.GT.AND P0, PT, R49, 0x17, PT ;  /* 0x000000173100780c */ /* 0x000fe20003f04270 */
[----:B------:R-:W-:Y:S01]  /*9cc0*/  FFMA.FTZ R118, R175, R118, R130 ;  /* 0x00000076af767223 */ /* 0x000fe20000010082 */
[----:B------:R-:W0:Y:S01]  /*9cd0*/  SHFL.DOWN PT, R121, R6, 0x8, 0x1f ;  /* 0x09001f0006797f89 */ /* 0x000e2200000e0000 */
[----:B------:R-:W-:-:S02]  /*9ce0*/  FFMA.FTZ R163, R117, R163, R134 ;  /* 0x000000a375a37223 */ /* 0x000fc40000010086 */
[----:B------:R-:W-:Y:S01]  /*9cf0*/  FADD.FTZ R77, R120, R77 ;  /* 0x0000004d784d7221 */ /* 0x000fe20000010000 */
[----:B------:R-:W1:Y:S01]  /*9d00*/  SHFL.DOWN PT, R130, R7, 0x8, 0x1f ;  /* 0x09001f0007827f89 */ /* 0x000e6200000e0000 */
[C---:B------:R-:W-:Y:S02]  /*9d10*/  FFMA.FTZ R117, R198.reuse, UR16, -R11 ;  /* 0x00000010c6757c23 */ /* 0x040fe4000801080b */
[----:B------:R-:W-:Y:S01]  /*9d20*/  FFMA.FTZ R123, R123, R191, R118 ;  /* 0x000000bf7b7b7223 */ /* 0x000fe20000010076 */
[----:B------:R-:W2:Y:S01]  /*9d30*/  SHFL.DOWN PT, R120, R5, 0x8, 0x1f ;  /* 0x09001f0005787f89 */ /* 0x000ea200000e0000 */
[----:B------:R-:W-:Y:S02]  /*9d40*/  FMUL.FTZ R11, R198, UR17 ;  /* 0x00000011c60b7c20 */ /* 0x000fe40008410000 */
[----:B------:R-:W-:Y:S01]  /*9d50*/  FMUL.FTZ R118, R154, UR17 ;  /* 0x000000119a767c20 */ /* 0x000fe20008410000 */
[----:B------:R-:W3:Y:S01]  /*9d60*/  SHFL.DOWN PT, R119, R4, 0x8, 0x1f ;  /* 0x09001f0004777f89 */ /* 0x000ee200000e0000 */
[----:B------:R-:W-:-:S02]  /*9d70*/  FMUL.FTZ R168, R168, R117 ;  /* 0x00000075a8a87220 */ /* 0x000fc40000410000 */
[----:B------:R-:W-:Y:S02]  /*9d80*/  FFMA.FTZ R117, R160, UR16, R11 ;  /* 0x00000010a0757c23 */ /* 0x000fe4000801000b */
[C---:B------:R-:W-:Y:S02]  /*9d90*/  FFMA.FTZ R11, R153.reuse, UR16, -R118 ;  /* 0x00000010990b7c23 */ /* 0x040fe40008010876 */
[----:B------:R-:W-:Y:S02]  /*9da0*/  FMUL.FTZ R153, R153, UR17 ;  /* 0x0000001199997c20 */ /* 0x000fe40008410000 */
[----:B------:R-:W-:Y:S02]  /*9db0*/  FMUL.FTZ R10, R10, R11 ;  /* 0x0000000b0a0a7220 */ /* 0x000fe40000410000 */
[----:B------:R-:W-:Y:S02]  /*9dc0*/  FFMA.FTZ R153, R154, UR16, R153 ;  /* 0x000000109a997c23 */ /* 0x000fe40008010099 */
[----:B------:R-:W-:-:S02]  /*9dd0*/  FMUL.FTZ R11, R146, UR17 ;  /* 0x00000011920b7c20 */ /* 0x000fc40008410000 */
[----:B------:R-:W-:Y:S02]  /*9de0*/  FFMA.FTZ R10, R172, R153, R10 ;  /* 0x00000099ac0a7223 */ /* 0x000fe4000001000a */
[----:B------:R-:W-:Y:S02]  /*9df0*/  FFMA.FTZ R11, R136, UR16, -R11 ;  /* 0x00000010880b7c23 */ /* 0x000fe4000801080b */
[----:B------:R-:W-:Y:S02]  /*9e00*/  FFMA.FTZ R125, R125, R154, R10 ;  /* 0x0000009a7d7d7223 */ /* 0x000fe4000001000a */
[----:B------:R-:W-:Y:S02]  /*9e10*/  FMUL.FTZ R158, R158, R11 ;  /* 0x0000000b9e9e7220 */ /* 0x000fe40000410000 */
[----:B------:R-:W-:Y:S02]  /*9e20*/  FMUL.FTZ R11, R136, UR17 ;  /* 0x00000011880b7c20 */ /* 0x000fe40008410000 */
[----:B------:R-:W-:-:S02]  /*9e30*/  FMUL.FTZ R10, R148, UR17 ;  /* 0x00000011940a7c20 */ /* 0x000fc40008410000 */
[----:B------:R-:W-:Y:S02]  /*9e40*/  FFMA.FTZ R117, R176, R117, R168 ;  /* 0x00000075b0757223 */ /* 0x000fe400000100a8 */
[----:B------:R-:W-:Y:S02]  /*9e50*/  FFMA.FTZ R11, R146, UR16, R11 ;  /* 0x00000010920b7c23 */ /* 0x000fe4000801000b */
[----:B------:R-:W-:Y:S02]  /*9e60*/  FFMA.FTZ R10, R147, UR16, -R10 ;  /* 0x00000010930a7c23 */ /* 0x000fe4000801080a */
[----:B0-----:R-:W-:Y:S02]  /*9e70*/  @!P0 FADD.FTZ R6, R6, R121 ;  /* 0x0000007906068221 */ /* 0x001fe40000010000 */
[----:B-1----:R-:W-:Y:S02]  /*9e80*/  @!P0 FADD.FTZ R7, R7, R130 ;  /* 0x0000008207078221 */ /* 0x002fe40000010000 */
[----:B--2---:R-:W-:-:S02]  /*9e90*/  @!P0 FADD.FTZ R5, R5, R120 ;  /* 0x0000007805058221 */ /* 0x004fc40000010000 */
[----:B---3--:R-:W-:Y:S01]  /*9ea0*/  @!P0 FADD.FTZ R4, R4, R119 ;  /* 0x0000007704048221 */ /* 0x008fe20000010000 */
[----:B------:R-:W-:Y:S01]  /*9eb0*/  SHFL.DOWN PT, R120, R7, 0x10, 0x1f ;  /* 0x0a001f0007787f89 */ /* 0x000fe200000e0000 */
[----:B------:R-:W-:Y:S01]  /*9ec0*/  FMUL.FTZ R147, R147, UR17 ;  /* 0x0000001193937c20 */ /* 0x000fe20008410000 */
[----:B------:R-:W-:Y:S01]  /*9ed0*/  ISETP.GT.AND P0, PT, R49, 0xf, PT ;  /* 0x0000000f3100780c */ /* 0x000fe20003f04270 */
[----:B------:R-:W-:Y:S01]  /*9ee0*/  FFMA.FTZ R11, R162, R11, R158 ;  /* 0x0000000ba20b7223 */ /* 0x000fe2000001009e */
[----:B------:R-:W0:Y:S01]  /*9ef0*/  SHFL.DOWN PT, R119, R6, 0x10, 0x1f ;  /* 0x0a001f0006777f89 */ /* 0x000e2200000e0000 */
[----:B------:R-:W-:Y:S02]  /*9f00*/  FMUL.FTZ R13, R13, R10 ;  /* 0x0000000a0d0d7220 */ /* 0x000fe40000410000 */
[----:B------:R-:W-:Y:S01]  /*9f10*/  FFMA.FTZ R122, R122, R160, R117 ;  /* 0x000000a07a7a7223 */ /* 0x000fe20000010075 */
[----:B------:R-:W1:Y:S01]  /*9f20*/  SHFL.DOWN PT, R118, R5, 0x10, 0x1f ;  /* 0x0a001f0005767f89 */ /* 0x000e6200000e0000 */
[----:B------:R-:W-:-:S02]  /*9f30*/  FFMA.FTZ R10, R148, UR16, R147 ;  /* 0x00000010940a7c23 */ /* 0x000fc40008010093 */
[----:B------:R-:W-:Y:S01]  /*9f40*/  FFMA.FTZ R124, R124, R146, R11 ;  /* 0x000000927c7c7223 */ /* 0x000fe2000001000b */
[----:B------:R-:W2:Y:S01]  /*9f50*/  SHFL.DOWN PT, R117, R4, 0x10, 0x1f ;  /* 0x0a001f0004757f89 */ /* 0x000ea200000e0000 */
[----:B------:R-:W-:Y:S02]  /*9f60*/  FFMA.FTZ R10, R165, R10, R13 ;  /* 0x0000000aa50a7223 */ /* 0x000fe4000001000d */
[----:B------:R-:W-:Y:S02]  /*9f70*/  FMUL.FTZ R11, R150, UR17 ;  /* 0x00000011960b7c20 */ /* 0x000fe40008410000 */
[----:B------:R-:W-:Y:S02]  /*9f80*/  FFMA.FTZ R127, R127, R148, R10 ;  /* 0x000000947f7f7223 */ /* 0x000fe4000001000a */
[----:B------:R-:W-:Y:S02]  /*9f90*/  FFMA.FTZ R11, R138, UR16, -R11 ;  /* 0x000000108a0b7c23 */ /* 0x000fe4000801080b */
[----:B------:R-:W-:-:S02]  /*9fa0*/  FMUL.FTZ R10, R152, UR17 ;  /* 0x00000011980a7c20 */ /* 0x000fc40008410000 */
[----:B------:R-:W-:Y:S02]  /*9fb0*/  FMUL.FTZ R156, R156, R11 ;  /* 0x0000000b9c9c7220 */ /* 0x000fe40000410000 */
[----:B------:R-:W-:Y:S02]  /*9fc0*/  FFMA.FTZ R10, R151, UR16, -R10 ;  /* 0x00000010970a7c23 */ /* 0x000fe4000801080a */
[----:B------:R-:W-:Y:S02]  /*9fd0*/  FMUL.FTZ R11, R12, UR17 ;  /* 0x000000110c0b7c20 */ /* 0x000fe40008410000 */
[----:B------:R-:W-:Y:S02]  /*9fe0*/  FMUL.FTZ R10, R9, R10 ;  /* 0x0000000a090a7220 */ /* 0x000fe40000410000 */
[----:B------:R-:W-:Y:S02]  /*9ff0*/  FFMA.FTZ R11, R142, UR16, -R11 ;  /* 0x000000108e0b7c23 */ /* 0x000fe4000801080b */
[----:B------:R-:W-:-:S02]  /*a000*/  FMUL.FTZ R13, R138, UR17 ;  /* 0x000000118a0d7c20 */ /* 0x000fc40008410000 */
        /* <DEDUP_REMOVED lines=52> */
.L_x_8152:
[----:B0-----:R-:W-:Y:S05]  /*a350*/  BSYNC B0 ;  /* 0x0000000000007941 */ /* 0x001fea0003800000 */
.L_x_8151:
        /* <DEDUP_REMOVED lines=20> */
.L_x_8138:
[----:B------:R-:W-:Y:S01]  /*a4a0*/  BAR.SYNC.DEFER_BLOCKING 0x0 ;  /* 0x0000000000007b1d */ /* 0x000fe20000010000 */
[----:B------:R-:W-:Y:S02]  /*a4b0*/  F2FP.BF16.PACK_AB R99, R99, R100 ;  /* 0x000000646363723e */ /* 0x000fe400000010ff */
[----:B------:R-:W-:Y:S02]  /*a4c0*/  F2FP.BF16.PACK_AB R97, R97, R98 ;  /* 0x000000626161723e */ /* 0x000fe400000010ff */
[----:B------:R-:W-:Y:S01]  /*a4d0*/  F2FP.BF16.PACK_AB R95, R95, R96 ;  /* 0x000000605f5f723e */ /* 0x000fe200000010ff */
[----:B------:R-:W-:Y:S01]  /*a4e0*/  ULDC UR7, c[0x0][0x168] ;  /* 0x00005a0000077ab9 */ /* 0x000fe20000000800 */
[----:B------:R-:W-:Y:S01]  /*a4f0*/  F2FP.BF16.PACK_AB R93, R93, R94 ;  /* 0x0000005e5d5d723e */ /* 0x000fe200000010ff */
[----:B------:R-:W-:Y:S01]  /*a500*/  UIADD3 UR28, -UR28, UR7, URZ ;  /* 0x000000071c1c7290 */ /* 0x000fe2000fffe13f */
[----:B------:R-:W-:Y:S01]  /*a510*/  PRMT R14, R99, 0x7632, R14 ;  /* 0x00007632630e7816 */ /* 0x000fe2000000000e */
[----:B------:R-:W-:Y:S01]  /*a520*/  ULDC.64 UR8, c[0x0][0x2d8] ;  /* 0x0000b60000087ab9 */ /* 0x000fe20000000a00 */
[----:B------:R-:W-:Y:S01]  /*a530*/  PRMT R0, R97, 0x7632, R0 ;  /* 0x0000763261007816 */ /* 0x000fe20000000000 */
[----:B------:R-:W-:Y:S01]  /*a540*/  UIMAD UR7, UR43, UR8, URZ ;  /* 0x000000082b0772a4 */ /* 0x000fe2000f8e023f */
[----:B------:R-:W-:Y:S01]  /*a550*/  PRMT R4, R95, 0x7632, R4 ;  /* 0x000076325f047816 */ /* 0x000fe20000000004 */
[----:B------:R-:W-:Y:S01]  /*a560*/  ULDC.64 UR20, c[0x0][0x2f8] ;  /* 0x0000be0000147ab9 */ /* 0x000fe20000000a00 */
[----:B------:R-:W-:Y:S01]  /*a570*/  PRMT R5, R93, 0x7632, R5 ;  /* 0x000076325d057816 */ /* 0x000fe20000000005 */
[----:B------:R-:W-:Y:S01]  /*a580*/  UIMAD.WIDE.U32 UR16, UR42, UR8, URZ ;  /* 0x000000082a1072a5 */ /* 0x000fe2000f8e003f */
[----:B------:R-:W-:Y:S01]  /*a590*/  F2FP.BF16.PACK_AB R91, R91, R92 ;  /* 0x0000005c5b5b723e */ /* 0x000fe200000010ff */
[----:B------:R-:W-:Y:S01]  /*a5a0*/  UIMAD UR19, UR43, UR20, URZ ;  /* 0x000000142b1372a4 */ /* 0x000fe2000f8e023f */
[----:B------:R-:W-:Y:S01]  /*a5b0*/  F2FP.BF16.PACK_AB R89, R89, R90 ;  /* 0x0000005a5959723e */ /* 0x000fe200000010ff */
[----:B------:R-:W-:Y:S01]  /*a5c0*/  UIMAD UR18, UR42, UR9, UR7 ;  /* 0x000000092a1272a4 */ /* 0x000fe2000f8e0207 */
[----:B------:R-:W-:Y:S01]  /*a5d0*/  F2FP.BF16.PACK_AB R87, R87, R88 ;  /* 0x000000585757723e */ /* 0x000fe200000010ff */
[----:B------:R-:W-:Y:S01]  /*a5e0*/  UIMAD.WIDE.U32 UR8, UR42, UR20, URZ ;  /* 0x000000142a0872a5 */ /* 0x000fe2000f8e003f */
[----:B------:R-:W-:Y:S01]  /*a5f0*/  F2FP.BF16.PACK_AB R85, R85, R86 ;  /* 0x000000565555723e */ /* 0x000fe200000010ff */
[----:B------:R0:W-:Y:S01]  /*a600*/  STS.U16 [R28+0x2], R14 ;  /* 0x0000020e1c007388 */ /* 0x0001e20000000400 */
[----:B------:R-:W-:Y:S01]  /*a610*/  MOV R64, UR28 ;  /* 0x0000001c00407c02 */ /* 0x000fe20008000f00 */
[----:B------:R-:W-:Y:S01]  /*a620*/  UIMAD UR19, UR42, UR21, UR19 ;  /* 0x000000152a1372a4 */ /* 0x000fe2000f8e0213 */
[----:B------:R-:W-:Y:S01]  /*a630*/  BSSY B0, `(.L_x_8154) ;  /* 0x0000039000007945 */ /* 0x000fe20003800000 */
[----:B------:R1:W-:Y:S01]  /*a640*/  STS.U16 [R28+0x6], R0 ;  /* 0x000006001c007388 */ /* 0x0003e20000000400 */
[----:B------:R-:W-:-:S03]  /*a650*/  UIADD3 UR7, UR17, UR18, URZ ;  /* 0x0000001211077290 */ /* 0x000fc6000fffe03f */
[----:B------:R2:W-:Y:S01]  /*a660*/  STS.U16 [R28+0xa], R4 ;  /* 0x00000a041c007388 */ /* 0x0005e20000000400 */
[----:B0-----:R-:W-:-:S03]  /*a670*/  PRMT R14, R91, 0x7632, R14 ;  /* 0x000076325b0e7816 */ /* 0x001fc6000000000e */
[----:B------:R0:W-:Y:S01]  /*a680*/  STS.U16 [R28+0xe], R5 ;  /* 0x00000e051c007388 */ /* 0x0001e20000000400 */
[----:B-1----:R-:W-:-:S03]  /*a690*/  PRMT R0, R89, 0x7632, R0 ;  /* 0x0000763259007816 */ /* 0x002fc60000000000 */
[----:B------:R-:W-:Y:S01]  /*a6a0*/  STS.U16 [R28], R99 ;  /* 0x000000631c007388 */ /* 0x000fe20000000400 */
        /* <DEDUP_REMOVED lines=49> */
.L_x_8155:
[----:B------:R-:W-:Y:S05]  /*a9c0*/  BSYNC B0 ;  /* 0x0000000000007941 */ /* 0x000fea0003800000 */
.L_x_8154:
        /* <DEDUP_REMOVED lines=10> */
[----:B------:R-:W-:Y:S01]  /*aa70*/  UIMAD UR7, UR26, UR21, UR7 ;  /* 0x000000151a0772a4 */ /* 0x000fe2000f8e0207 */
[-C--:B------:R-:W-:Y:S01]  /*aa80*/  ISETP.GE.AND P0, PT, R8, R65.reuse, PT ;  /* 0x000000410800720c */ /* 0x080fe20003f06270 */
[----:B------:R-:W-:Y:S01]  /*aa90*/  BSSY B0, `(.L_x_8156) ;  /* 0x0000086000007945 */ /* 0x000fe20003800000 */
[----:B------:R-:W-:Y:S01]  /*aaa0*/  ISETP.GE.AND P3, PT, R12, R65, PT ;  /* 0x000000410c00720c */ /* 0x000fe20003f66270 */
[----:B------:R-:W-:Y:S01]  /*aab0*/  UIADD3.X UR16, UR39, UR7, UR17, UP0, !UPT ;  /* 0x0000000727107290 */ /* 0x000fe200087fe411 */
[----:B------:R-:W-:Y:S01]  /*aac0*/  MOV R5, UR18 ;  /* 0x0000001200057c02 */ /* 0x000fe20008000f00 */
[----:B------:R-:W-:Y:S01]  /*aad0*/  UIADD3 UR7, UR9, UR19, URZ ;  /* 0x0000001309077290 */ /* 0x000fe2000fffe03f */
[----:B------:R-:W-:-:S02]  /*aae0*/  LOP3.LUT R14, R48, 0x80, RZ, 0xfc, !PT ;  /* 0x00000080300e7812 */ /* 0x000fc400078efcff */
[C---:B------:R-:W-:Y:S02]  /*aaf0*/  LEA R4, P2, R5.reuse, R4, 0x1 ;  /* 0x0000000405047211 */ /* 0x040fe400078408ff */
[----:B0-----:R-:W-:Y:S02]  /*ab00*/  MOV R6, UR16 ;  /* 0x0000001000067c02 */ /* 0x001fe40008000f00 */
[----:B------:R-:W-:Y:S02]  /*ab10*/  LOP3.LUT R16, R48, 0xa0, RZ, 0xfc, !PT ;  /* 0x000000a030107812 */ /* 0x000fe400078efcff */
[----:B------:R-:W-:Y:S01]  /*ab20*/  LEA.HI.X R5, R5, R0, R6, 0x1, P2 ;  /* 0x0000000005057211 */ /* 0x000fe200010f0c06 */
[----:B------:R-:W-:Y:S01]  /*ab30*/  FADD.FTZ R0, R70, R51 ;  /* 0x0000003346007221 */ /* 0x000fe20000010000 */
[-C--:B------:R-:W-:Y:S02]  /*ab40*/  ISETP.GE.AND P2, PT, R10, R65.reuse, PT ;  /* 0x000000410a00720c */ /* 0x080fe40003f46270 */
[C---:B------:R-:W-:Y:S01]  /*ab50*/  LOP3.LUT R18, R48.reuse, 0xc0, RZ, 0xfc, !PT ;  /* 0x000000c030127812 */ /* 0x040fe200078efcff */
[----:B------:R-:W-:Y:S01]  /*ab60*/  @!P0 STG.E.U16 [R4.64+-0x3c0], R11 ;  /* 0xfffc400b04008986 */ /* 0x000fe2000c101520 */
[----:B------:R-:W-:Y:S01]  /*ab70*/  LOP3.LUT R20, R48, 0xe0, RZ, 0xfc, !PT ;  /* 0x000000e030147812 */ /* 0x000fe200078efcff */
[----:B------:R-:W-:Y:S01]  /*ab80*/  FADD.FTZ R0, R0, R69 ;  /* 0x0000004500007221 */ /* 0x000fe20000010000 */
[C---:B------:R-:W-:Y:S01]  /*ab90*/  LOP3.LUT R22, R48.reuse, 0x100, RZ, 0xfc, !PT ;  /* 0x0000010030167812 */ /* 0x040fe200078efcff */
[----:B------:R-:W-:Y:S01]  /*aba0*/  @!P3 STG.E.U16 [R4.64+-0x340], R15 ;  /* 0xfffcc00f0400b986 */ /* 0x000fe2000c101520 */
[----:B------:R-:W-:Y:S01]  /*abb0*/  LOP3.LUT R24, R48, 0x120, RZ, 0xfc, !PT ;  /* 0x0000012030187812 */ /* 0x000fe200078efcff */
[----:B------:R-:W-:Y:S01]  /*abc0*/  FADD.FTZ R7, R0, R71 ;  /* 0x0000004700077221 */ /* 0x000fe20000010000 */
[----:B------:R-:W-:-:S02]  /*abd0*/  ISETP.GE.AND P4, PT, R14, R65, PT ;  /* 0x000000410e00720c */ /* 0x000fc40003f86270 */
[-C--:B------:R-:W-:Y:S01]  /*abe0*/  ISETP.GE.AND P5, PT, R16, R65.reuse, PT ;  /* 0x000000411000720c */ /* 0x080fe20003fa6270 */
[----:B------:R-:W-:Y:S01]  /*abf0*/  @!P2 STG.E.U16 [R4.64+-0x380], R13 ;  /* 0xfffc800d0400a986 */ /* 0x000fe2000c101520 */
[-C--:B------:R-:W-:Y:S01]  /*ac00*/  ISETP.GE.AND P6, PT, R18, R65.reuse, PT ;  /* 0x000000411200720c */ /* 0x080fe20003fc6270 */
[----:B------:R-:W-:Y:S01]  /*ac10*/  FADD.FTZ R0, R7, R72 ;  /* 0x0000004807007221 */ /* 0x000fe20000010000 */
[-C--:B------:R-:W-:Y:S02]  /*ac20*/  ISETP.GE.AND P0, PT, R20, R65.reuse, PT ;  /* 0x000000411400720c */ /* 0x080fe40003f06270 */
[-C--:B------:R-:W-:Y:S02]  /*ac30*/  ISETP.GE.AND P2, PT, R22, R65.reuse, PT ;  /* 0x000000411600720c */ /* 0x080fe40003f46270 */
[----:B------:R-:W-:Y:S02]  /*ac40*/  ISETP.GE.AND P3, PT, R24, R65, PT ;  /* 0x000000411800720c */ /* 0x000fe40003f66270 */
[C---:B------:R-:W-:Y:S01]  /*ac50*/  LOP3.LUT R26, R48.reuse, 0x140, RZ, 0xfc, !PT ;  /* 0x00000140301a7812 */ /* 0x040fe200078efcff */
[----:B------:R-:W-:Y:S01]  /*ac60*/  @!P4 STG.E.U16 [R4.64+-0x300], R17 ;  /* 0xfffd00110400c986 */ /* 0x000fe2000c101520 */
[----:B------:R-:W-:-:S02]  /*ac70*/  LOP3.LUT R54, R48, 0x160, RZ, 0xfc, !PT ;  /* 0x0000016030367812 */ /* 0x000fc400078efcff */
[C---:B------:R-:W-:Y:S01]  /*ac80*/  LOP3.LUT R56, R48.reuse, 0x180, RZ, 0xfc, !PT ;  /* 0x0000018030387812 */ /* 0x040fe200078efcff */
[----:B------:R-:W-:Y:S01]  /*ac90*/  @!P5 STG.E.U16 [R4.64+-0x2c0], R19 ;  /* 0xfffd40130400d986 */ /* 0x000fe2000c101520 */
        /* <DEDUP_REMOVED lines=13> */
[----:B------:R-:W-:Y:S01]  /*ad70*/  F2FP.BF16.PACK_AB R69, R69, R70 ;  /* 0x000000464545723e */ /* 0x000fe200000010ff */
[----:B------:R-:W-:Y:S01]  /*ad80*/  @!P6 STG.E.U16 [R4.64+-0x140], R55 ;  /* 0xfffec0370400e986 */ /* 0x000fe2000c101520 */
[----:B------:R-:W-:-:S02]  /*ad90*/  F2FP.BF16.PACK_AB R71, R72, R71 ;  /* 0x000000474847723e */ /* 0x000fc400000010ff */
[----:B------:R-:W-:Y:S01]  /*ada0*/  PRMT R7, R69, 0x7632, R7 ;  /* 0x0000763245077816 */ /* 0x000fe20000000007 */
[----:B------:R-:W-:Y:S01]  /*adb0*/  @!P0 STG.E.U16 [R4.64+-0x180], R53 ;  /* 0xfffe803504008986 */ /* 0x000fe2000c101520 */
[----:B------:R-:W-:Y:S02]  /*adc0*/  F2FP.BF16.PACK_AB R6, R80, R79 ;  /* 0x0000004f5006723e */ /* 0x000fe400000010ff */
[----:B------:R-:W-:Y:S01]  /*add0*/  PRMT R9, R71, 0x7632, R9 ;  /* 0x0000763247097816 */ /* 0x000fe20000000009 */
[----:B------:R-:W-:Y:S04]  /*ade0*/  @!P5 STG.E.U16 [R4.64+-0x100], R57 ;  /* 0xffff00390400d986 */ /* 0x000fe8000c101520 */
[----:B------:R-:W-:Y:S04]  /*adf0*/  @!P4 STG.E.U16 [R4.64+-0xc0], R59 ;  /* 0xffff403b0400c986 */ /* 0x000fe8000c101520 */
[----:B------:R-:W-:Y:S04]  /*ae00*/  @!P2 STG.E.U16 [R4.64+-0x80], R61 ;  /* 0xffff803d0400a986 */ /* 0x000fe8000c101520 */
[----:B------:R0:W-:Y:S04]  /*ae10*/  @!P3 STG.E.U16 [R4.64+-0x40], R63 ;  /* 0xffffc03f0400b986 */ /* 0x0001e8000c101520 */
[----:B------:R-:W-:Y:S01]  /*ae20*/  BAR.SYNC.DEFER_BLOCKING 0x0 ;  /* 0x0000000000007b1d */ /* 0x000fe20000010000 */
[----:B0-----:R-:W-:Y:S01]  /*ae30*/  F2FP.BF16.PACK_AB R5, R74, R73 ;  /* 0x000000494a05723e */ /* 0x001fe200000010ff */
[----:B------:R-:W-:Y:S01]  /*ae40*/  FADD.FTZ R73, R0, R73 ;  /* 0x0000004900497221 */ /* 0x000fe20000010000 */
[----:B------:R-:W-:-:S02]  /*ae50*/  F2FP.BF16.PACK_AB R4, R76, R75 ;  /* 0x0000004b4c04723e */ /* 0x000fc400000010ff */
[----:B------:R-:W-:Y:S01]  /*ae60*/  PRMT R11, R5, 0x7610, R11 ;  /* 0x00007610050b7816 */ /* 0x000fe2000000000b */
[----:B------:R-:W-:Y:S01]  /*ae70*/  FADD.FTZ R74, R73, R74 ;  /* 0x0000004a494a7221 */ /* 0x000fe20000010000 */
[----:B------:R-:W-:Y:S02]  /*ae80*/  PRMT R13, R5, 0x7632, R13 ;  /* 0x00007632050d7816 */ /* 0x000fe4000000000d */
[----:B------:R-:W-:Y:S01]  /*ae90*/  F2FP.BF16.PACK_AB R5, R78, R77 ;  /* 0x0000004d4e05723e */ /* 0x000fe200000010ff */
[----:B------:R-:W-:Y:S01]  /*aea0*/  FADD.FTZ R75, R74, R75 ;  /* 0x0000004b4a4b7221 */ /* 0x000fe20000010000 */
[----:B------:R-:W-:Y:S02]  /*aeb0*/  PRMT R15, R4, 0x7610, R15 ;  /* 0x00007610040f7816 */ /* 0x000fe4000000000f */
[----:B------:R-:W-:Y:S01]  /*aec0*/  PRMT R17, R5, 0x7610, R17 ;  /* 0x0000761005117816 */ /* 0x000fe20000000011 */
[----:B------:R-:W-:Y:S01]  /*aed0*/  FADD.FTZ R76, R75, R76 ;  /* 0x0000004c4b4c7221 */ /* 0x000fe20000010000 */
[----:B------:R-:W-:Y:S01]  /*aee0*/  PRMT R19, R5, 0x7632, R19 ;  /* 0x0000763205137816 */ /* 0x000fe20000000013 */
[----:B------:R0:W-:Y:S01]  /*aef0*/  STS.U16 [R28+0x2], R7 ;  /* 0x000002071c007388 */ /* 0x0001e20000000400 */
[----:B------:R-:W-:Y:S01]  /*af00*/  F2FP.BF16.PACK_AB R5, R84, R83 ;  /* 0x000000535405723e */ /* 0x000fe200000010ff */
[----:B------:R-:W-:-:S02]  /*af10*/  FADD.FTZ R77, R76, R77 ;  /* 0x0000004d4c4d7221 */ /* 0x000fc40000010000 */
[----:B------:R1:W-:Y:S01]  /*af20*/  STS.U16 [R28+0xa], R13 ;  /* 0x00000a0d1c007388 */ /* 0x0003e20000000400 */
[----:B------:R-:W-:Y:S01]  /*af30*/  PRMT R23, R5, 0x7632, R23 ;  /* 0x0000763205177816 */ /* 0x000fe20000000017 */
[----:B------:R-:W-:Y:S02]  /*af40*/  FADD.FTZ R78, R77, R78 ;  /* 0x0000004e4d4e7221 */ /* 0x000fe40000010000 */
[----:B------:R-:W-:Y:S01]  /*af50*/  STS.U16 [R28], R69 ;  /* 0x000000451c007388 */ /* 0x000fe20000000400 */
[----:B0-----:R-:W-:Y:S01]  /*af60*/  PRMT R7, R4, 0x7632, R7 ;  /* 0x0000763204077816 */ /* 0x001fe20000000007 */
[----:B------:R-:W-:Y:S01]  /*af70*/  FADD.FTZ R79, R78, R79 ;  /* 0x0000004f4e4f7221 */ /* 0x000fe20000010000 */
[----:B------:R-:W-:Y:S01]  /*af80*/  F2FP.BF16.PACK_AB R4, R82, R81 ;  /* 0x000000515204723e */ /* 0x000fe200000010ff */
[----:B------:R-:W-:Y:S01]  /*af90*/  STS.U16 [R28+0x4], R71 ;  /* 0x000004471c007388 */ /* 0x000fe20000000400 */
[----:B-1----:R-:W-:Y:S01]  /*afa0*/  PRMT R13, R6, 0x7632, R13 ;  /* 0x00007632060d7816 */ /* 0x002fe2000000000d */
[----:B------:R-:W-:Y:S01]  /*afb0*/  FADD.FTZ R80, R79, R80 ;  /* 0x000000504f507221 */ /* 0x000fe20000010000 */
[----:B------:R-:W-:Y:S01]  /*afc0*/  PRMT R21, R4, 0x7632, R21 ;  /* 0x0000763204157816 */ /* 0x000fe20000000015 */
        /* <DEDUP_REMOVED lines=50> */
.L_x_8157:
[----:B------:R-:W-:Y:S05]  /*b2f0*/  BSYNC B0 ;  /* 0x0000000000007941 */ /* 0x000fea0003800000 */
.L_x_8156:
[----:B------:R-:W-:Y:S01]  /*b300*/  ULDC.64 UR16, c[0x0][0x300] ;  /* 0x0000c00000107ab9 */ /* 0x000fe20000000a00 */
[----:B------:R-:W-:Y:S01]  /*b310*/  IADD3 R2, P0, R29, -0x3c0, RZ ;  /* 0xfffffc401d027810 */ /* 0x000fe20007f1e0ff */
[----:B------:R-:W-:Y:S01]  /*b320*/  UMOV UR9, UR7 ;  /* 0x0000000700097c82 */ /* 0x000fe20008000000 */
[-C--:B------:R-:W-:Y:S01]  /*b330*/  ISETP.GE.AND P3, PT, R8, R23.reuse, PT ;  /* 0x000000170800720c */ /* 0x080fe20003f66270 */
[----:B------:R-:W-:Y:S01]  /*b340*/  UIMAD.WIDE.U32 UR8, UR26, UR16, UR8 ;  /* 0x000000101a0872a5 */ /* 0x000fe2000f8e0008 */
[----:B------:R-:W-:Y:S01]  /*b350*/  IADD3.X R0, R30, -0x1, RZ, P0, !PT ;  /* 0xffffffff1e007810 */ /* 0x000fe200007fe4ff */
[----:B------:R-:W-:Y:S01]  /*b360*/  UIMAD UR7, UR27, UR16, URZ ;  /* 0x000000101b0772a4 */ /* 0x000fe2000f8e023f */
[----:B------:R-:W-:Y:S01]  /*b370*/  IADD3 R2, P0, R2, c[0x0][0x340], RZ ;  /* 0x0000d00002027a10 */ /* 0x000fe20007f1e0ff */
[----:B------:R-:W-:Y:S01]  /*b380*/  UIADD3 UR38, UP0, UR38, UR8, URZ ;  /* 0x0000000826267290 */ /* 0x000fe2000ff1e03f */
[-C--:B------:R-:W-:Y:S01]  /*b390*/  ISETP.GE.AND P4, PT, R10, R23.reuse, PT ;  /* 0x000000170a00720c */ /* 0x080fe20003f86270 */
[----:B------:R-:W-:Y:S01]  /*b3a0*/  UIMAD UR7, UR26, UR17, UR7 ;  /* 0x000000111a0772a4 */ /* 0x000fe2000f8e0207 */
[----:B------:R-:W-:Y:S01]  /*b3b0*/  IADD3.X R0, R0, c[0x0][0x344], RZ, P0, !PT ;  /* 0x0000d10000007a10 */ /* 0x000fe200007fe4ff */
[----:B------:R-:W-:Y:S01]  /*b3c0*/  UIADD3 UR37, UP1, UR37, -0x400, URZ ;  /* 0xfffffc0025257890 */ /* 0x000fe2000ff3e03f */
[-C--:B------:R-:W-:Y:S01]  /*b3d0*/  ISETP.GE.AND P5, PT, R12, R23.reuse, PT ;  /* 0x000000170c00720c */ /* 0x080fe20003fa6270 */
[----:B------:R-:W-:Y:S01]  /*b3e0*/  UIADD3.X UR8, UR39, UR7, UR9, UP0, !UPT ;  /* 0x0000000727087290 */ /* 0x000fe200087fe409 */
[----:B------:R-:W-:Y:S01]  /*b3f0*/  MOV R3, UR38 ;  /* 0x0000002600037c02 */ /* 0x000fe20008000f00 */
[----:B------:R-:W-:Y:S01]  /*b400*/  UISETP.GT.AND UP0, UPT, UR29, 0x1, UPT ;  /* 0x000000011d00788c */ /* 0x000fe2000bf04270 */
[-C--:B------:R-:W-:Y:S01]  /*b410*/  ISETP.GE.AND P6, PT, R14, R23.reuse, PT ;  /* 0x000000170e00720c */ /* 0x080fe20003fc6270 */
[----:B------:R-:W-:Y:S01]  /*b420*/  UIADD3 UR35, UP2, UR35, -0x400, URZ ;  /* 0xfffffc0023237890 */ /* 0x000fe2000ff5e03f */
[C---:B------:R-:W-:Y:S01]  /*b430*/  LEA R2, P0, R3.reuse, R2, 0x1 ;  /* 0x0000000203027211 */ /* 0x040fe200078008ff */
[----:B------:R-:W-:Y:S01]  /*b440*/  UIADD3 UR31, UP3, UR31, -0x400, URZ ;  /* 0xfffffc001f1f7890 */ /* 0x000fe2000ff7e03f */
[----:B0-----:R-:W-:Y:S01]  /*b450*/  MOV R4, UR8 ;  /* 0x0000000800047c02 */ /* 0x001fe20008000f00 */
[----:B------:R-:W-:Y:S01]  /*b460*/  UIADD3 UR6, UR6, 0x1, URZ ;  /* 0x0000000106067890 */ /* 0x000fe2000fffe03f */
[-C--:B------:R-:W-:Y:S01]  /*b470*/  ISETP.GE.AND P1, PT, R18, R23.reuse, PT ;  /* 0x000000171200720c */ /* 0x080fe20003f26270 */
[----:B------:R-:W-:Y:S01]  /*b480*/  UIADD3.X UR36, UR36, -0x1, URZ, UP1, !UPT ;  /* 0xffffffff24247890 */ /* 0x000fe20008ffe43f */
[----:B------:R-:W-:Y:S01]  /*b490*/  LEA.HI.X R3, R3, R0, R4, 0x1, P0 ;  /* 0x0000000003037211 */ /* 0x000fe200000f0c04 */
[----:B------:R-:W-:Y:S01]  /*b4a0*/  UIADD3.X UR34, UR34, -0x1, URZ, UP2, !UPT ;  /* 0xffffffff22227890 */ /* 0x000fe200097fe43f */
[-C--:B------:R-:W-:Y:S01]  /*b4b0*/  ISETP.GE.AND P2, PT, R20, R23.reuse, PT ;  /* 0x000000171400720c */ /* 0x080fe20003f46270 */
[----:B------:R-:W-:Y:S01]  /*b4c0*/  UIADD3.X UR30, UR30, -0x1, URZ, UP3, !UPT ;  /* 0xffffffff1e1e7890 */ /* 0x000fe20009ffe43f */
[-C--:B------:R-:W-:Y:S01]  /*b4d0*/  ISETP.GE.AND P0, PT, R16, R23.reuse, PT ;  /* 0x000000171000720c */ /* 0x080fe20003f06270 */
        /* <DEDUP_REMOVED lines=26> */
.L_x_8132:
        /* <DEDUP_REMOVED lines=26> */
.L_x_8160:
[----:B0-----:R-:W-:Y:S05]  /*b820*/  BSYNC B0 ;  /* 0x0000000000007941 */ /* 0x001fea0003800000 */
.L_x_8159:
        /* <DEDUP_REMOVED lines=8> */
[----:B------:R-:W3:Y:S02]  /*b8b0*/  SHFL.DOWN P0, R3, R0, 0x2, 0x1f ;  /* 0x08401f0000037f89 */ /* 0x000ee40000000000 */
[----:B---3--:R-:W-:-:S05]  /*b8c0*/  @P0 FADD R3, R0, R3 ;  /* 0x0000000300030221 */ /* 0x008fca0000000000 */
[----:B0-----:R-:W0:Y:S02]  /*b8d0*/  SHFL.DOWN P0, R2, R3, 0x4, 0x1f ;  /* 0x08801f0003027f89 */ /* 0x001e240000000000 */
[----:B0-----:R-:W-:-:S05]  /*b8e0*/  @P0 FADD R2, R3, R2 ;  /* 0x0000000203020221 */ /* 0x001fca0000000000 */
[----:B------:R-:W0:Y:S02]  /*b8f0*/  SHFL.DOWN P0, R5, R2, 0x8, 0x1f ;  /* 0x09001f0002057f89 */ /* 0x000e240000000000 */
[----:B0-----:R-:W-:-:S05]  /*b900*/  @P0 FADD R5, R2, R5 ;  /* 0x0000000502050221 */ /* 0x001fca0000000000 */
[----:B------:R-:W0:Y:S02]  /*b910*/  SHFL.DOWN P0, R4, R5, 0x10, 0x1f ;  /* 0x0a001f0005047f89 */ /* 0x000e240000000000 */
[----:B0-----:R-:W-:Y:S01]  /*b920*/  @P0 FADD R4, R5, R4 ;  /* 0x0000000405040221 */ /* 0x001fe20000000000 */
[----:B-----5:R-:W-:-:S04]  /*b930*/  ISETP.NE.AND P0, PT, R13, RZ, PT ;  /* 0x000000ff0d00720c */ /* 0x020fc80003f05270 */
        /* <DEDUP_REMOVED lines=8> */
.L_x_8162:
[----:B------:R-:W3:Y:S02]  /*b9c0*/  S2R R13, SR_TID.X ;  /* 0x00000000000d7919 */ /* 0x000ee40000002100 */
.L_x_8163:
[----:B0-----:R-:W-:Y:S05]  /*b9d0*/  BSYNC B0 ;  /* 0x0000000000007941 */ /* 0x001fea0003800000 */
.L_x_8161:
[----:B---3--:R-:W-:-:S13]  /*b9e0*/  ISETP.GE.AND P0, PT, R13, c[0x0][0x16c], PT ;  /* 0x00005b000d007a0c */ /* 0x008fda0003f06270 */
[----:B------:R-:W-:Y:S05]  /*b9f0*/  @P0 EXIT ;  /* 0x000000000000094d */ /* 0x000fea0003800000 */
[----:B------:R-:W-:Y:S01]  /*ba00*/  ULDC.64 UR12, c[0x0][0x198] ;  /* 0x00006600000c7ab9 */ /* 0x000fe20000000a00 */
[----:B------:R-:W-:Y:S01]  /*ba10*/  BSSY B0, `(.L_x_8164) ;  /* 0x0000062000007945 */ /* 0x000fe20003800000 */
[----:B-1----:R-:W-:Y:S02]  /*ba20*/  UIMAD UR4, UR27, UR12, URZ ;  /* 0x0000000c1b0472a4 */ /* 0x002fe4000f8e023f */
[----:B------:R-:W-:Y:S02]  /*ba30*/  ULDC.64 UR8, c[0x0][0x2a8] ;  /* 0x0000aa0000087ab9 */ /* 0x000fe40000000a00 */
[----:B------:R-:W-:Y:S02]  /*ba40*/  UIMAD UR13, UR26, UR13, UR4 ;  /* 0x0000000d1a0d72a4 */ /* 0x000fe4000f8e0204 */
[----:B------:R-:W-:Y:S02]  /*ba50*/  ULDC.64 UR10, c[0x0][0x1b8] ;  /* 0x00006e00000a7ab9 */ /* 0x000fe40000000a00 */
[----:B------:R-:W-:-:S02]  /*ba60*/  UIMAD UR4, UR27, UR8, URZ ;  /* 0x000000081b0472a4 */ /* 0x000fc4000f8e023f */
[----:B--2---:R-:W-:Y:S02]  /*ba70*/  UIMAD UR5, UR27, UR10, URZ ;  /* 0x0000000a1b0572a4 */ /* 0x004fe4000f8e023f */
        /* <DEDUP_REMOVED lines=18> */
.L_x_8165:
        /* <DEDUP_REMOVED lines=74> */
.L_x_8164:
[----:B------:R-:W-:Y:S05]  /*c040*/  EXIT ;  /* 0x000000000000794d */ /* 0x000fea0003800000 */
.L_x_8166:
        /* <DEDUP_REMOVED lines=11> */
.L_x_14689:


//--------------------- .text._Z25selective_scan_bwd_kernelI32Selective_Scan_bwd_kernel_traitsILi32ELi16ELb0ELb0ELb0ELb1ELb0EN3c108BFloat16ENS1_7complexIfEEEEv12SSMParamsBwd --------------------------
	.section	.text._Z25selective_scan_bwd_kernelI32Selective_Scan_bwd_kernel_traitsILi32ELi16ELb0ELb0ELb0ELb1ELb0EN3c108BFloat16ENS1_7complexIfEEEEv12SSMParamsBwd,"ax",@progbits
	.sectioninfo	@"SHI_REGISTERS=222"
	.align	128
        .global         _Z25selective_scan_bwd_kernelI32Selective_Scan_bwd_kernel_traitsILi32ELi16ELb0ELb0ELb0ELb1ELb0EN3c108BFloat16ENS1_7complexIfEEEEv12SSMParamsBwd
        .type           _Z25selective_scan_bwd_kernelI32Selective_Scan_bwd_kernel_traitsILi32ELi16ELb0ELb0ELb0ELb1ELb0EN3c108BFloat16ENS1_7complexIfEEEEv12SSMParamsBwd,@function
        .size           _Z25selective_scan_bwd_kernelI32Selective_Scan_bwd_kernel_traitsILi32ELi16ELb0ELb0ELb0ELb1ELb0EN3c108BFloat16ENS1_7complexIfEEEEv12SSMParamsBwd,(.L_x_14690 - _Z25selective_scan_bwd_kernelI32Selective_Scan_bwd_kernel_traitsILi32ELi16ELb0ELb0ELb0ELb1ELb0EN3c108BFloat16ENS1_7complexIfEEEEv12SSMParamsBwd)
        .other          _Z25selective_scan_bwd_kernelI32Selective_Scan_bwd_kernel_traitsILi32ELi16ELb0ELb0ELb0ELb1ELb0EN3c108BFloat16ENS1_7complexIfEEEEv12SSMParamsBwd,@"STO_CUDA_ENTRY STV_DEFAULT"
_Z25selective_scan_bwd_kernelI32Selective_Scan_bwd_kernel_traitsILi32ELi16ELb0ELb0ELb0ELb1ELb0EN3c108BFloat16ENS1_7complexIfEEEEv12SSMParamsBwd:
.text._Z25selective_scan_bwd_kernelI32Selective_Scan_bwd_kernel_traitsILi32ELi16ELb0ELb0ELb0ELb1ELb0EN3c108BFloat16ENS1_7complexIfEEEEv12SSMParamsBwd:
        /* <DEDUP_REMOVED lines=54> */
[----:B------:R-:W-:Y:S02]  /*0360*/  @UP2 ULEA.HI.X UR7, UR16, UR23, UR17, 0x2, UP1 ;  /* 0x0000001710072291 */ /* 0x000fe400088f1411 */
[----:B------:R-:W-:Y:S02]  /*0370*/  ULDC.64 UR20, c[0x0][0x1d8] ;  /* 0x0000760000147ab9 */ /* 0x000fe40000000a00 */
[----:B------:R-:W-:Y:S02]  /*0380*/  ULDC.64 UR22, c[0x0][0x1e8] ;  /* 0x00007a0000167ab9 */ /* 0x000fe40000000a00 */
[----:B------:R-:W-:Y:S02]  /*0390*/  UIADD3 UR11, UR11, UR14, URZ ;  /* 0x0000000e0b0b7290 */ /* 0x000fe4000fffe03f */
[----:B------:R-:W-:-:S02]  /*03a0*/  UIMAD UR15, UR17, UR20, URZ ;  /* 0x00000014110f72a4 */ /* 0x000fc4000f8e023f */
[----:B------:R-:W-:Y:S02]  /*03b0*/  UIMAD UR14, UR17, UR22, URZ ;  /* 0x00000016110e72a4 */ /* 0x000fe4000f8e023f */
[----:B------:R-:W-:Y:S02]  /*03c0*/  ULDC UR30, c[0x0][0x174] ;  /* 0x00005d00001e7ab9 */ /* 0x000fe40000000800 */
[----:B------:R-:W-:Y:S02]  /*03d0*/  UIADD3 UR13, UR13, UR18, URZ ;  /* 0x000000120d0d7290 */ /* 0x000fe4000fffe03f */
[----:B------:R-:W-:Y:S02]  /*03e0*/  UIMAD UR24, UR16, UR21, UR15 ;  /* 0x00000015101872a4 */ /* 0x000fe4000f8e020f */
[----:B------:R-:W-:Y:S02]  /*03f0*/  UIMAD UR26, UR16, UR23, UR14 ;  /* 0x00000017101a72a4 */ /* 0x000fe4000f8e020e */
[----:B------:R-:W-:-:S02]  /*0400*/  USHF.L.U32 UR42, UR30, 0x9, URZ ;  /* 0x000000091e2a7899 */ /* 0x000fc4000800063f */
[----:B------:R-:W-:Y:S02]  /*0410*/  ULDC.64 UR14, c[0x0][0x280] ;  /* 0x0000a000000e7ab9 */ /* 0x000fe40000000a00 */
[----:B------:R-:W-:Y:S02]  /*0420*/  UIMAD.WIDE.U32 UR18, UR16, UR20, UR10 ;  /* 0x00000014101272a5 */ /* 0x000fe4000f8e000a */
[----:B------:R-:W-:Y:S02]  /*0430*/  UIMAD.WIDE.U32 UR20, UR16, UR22, UR12 ;  /* 0x00000016101472a5 */ /* 0x000fe4000f8e000c */
[----:B------:R-:W-:Y:S02]  /*0440*/  UIMAD UR25, UR17, UR14, URZ ;  /* 0x0000000e111972a4 */ /* 0x000fe4000f8e023f */
[----:B------:R-:W-:Y:S02]  /*0450*/  UIADD3 UR22, UR42, -0x200, URZ ;  /* 0xfffffe002a167890 */ /* 0x000fe4000fffe03f */
[----:B------:R-:W-:-:S02]  /*0460*/  UIMAD UR29, UR16, UR15, UR25 ;  /* 0x0000000f101d72a4 */ /* 0x000fc4000f8e0219 */
[----:B------:R-:W-:Y:S02]  /*0470*/  USHF.R.S32.HI UR23, URZ, 0x1f, UR22 ;  /* 0x0000001f3f177899 */ /* 0x000fe40008011416 */
[----:B------:R-:W-:Y:S02]  /*0480*/  UIADD3 UR25, UP1, UR22, UR18, URZ ;  /* 0x0000001216197290 */ /* 0x000fe4000ff3e03f */
[----:B------:R-:W-:Y:S02]  /*0490*/  UIADD3 UR5, UR5, UR28, URZ ;  /* 0x0000001c05057290 */ /* 0x000fe4000fffe03f */
[----:B------:R-:W-:Y:S02]  /*04a0*/  ULDC.64 UR12, c[0x0][0x240] ;  /* 0x00009000000c7ab9 */ /* 0x000fe40000000a00 */
[----:B------:R-:W-:Y:S02]  /*04b0*/  UIADD3.X UR18, UR23, UR19, UR24, UP1, !UPT ;  /* 0x0000001317127290 */ /* 0x000fe40008ffe418 */
[----:B------:R-:W-:-:S02]  /*04c0*/  ULEA UR24, UP1, UR25, UR12, 0x1 ;  /* 0x0000000c19187291 */ /* 0x000fc4000f82083f */
[----:B------:R-:W-:Y:S02]  /*04d0*/  UIMAD.WIDE.U32 UR14, UR16, UR14, UR4 ;  /* 0x0000000e100e72a5 */ /* 0x000fe4000f8e0004 */
[----:B------:R-:W-:Y:S02]  /*04e0*/  UIADD3 UR27, UP2, UR22, UR20, URZ ;  /* 0x00000014161b7290 */ /* 0x000fe4000ff5e03f */
[----:B------:R-:W-:Y:S02]  /*04f0*/  ULEA.HI.X UR25, UR25, UR13, UR18, 0x1, UP1 ;  /* 0x0000000d19197291 */ /* 0x000fe400088f0c12 */
[----:B------:R-:W-:Y:S02]  /*0500*/  UIADD3 UR22, UP1, UR22, UR14, URZ ;  /* 0x0000000e16167290 */ /* 0x000fe4000ff3e03f */
[----:B------:R-:W-:Y:S02]  /*0510*/  ULDC.64 UR12, c[0x0][0x308] ;  /* 0x0000c200000c7ab9 */ /* 0x000fe40000000a00 */
[----:B------:R-:W-:-:S02]  /*0520*/  ULDC.64 UR10, c[0x0][0x248] ;  /* 0x00009200000a7ab9 */ /* 0x000fc40000000a00 */
[----:B------:R-:W-:Y:S02]  /*0530*/  UIADD3.X UR29, UR23, UR15, UR29, UP1, !UPT ;  /* 0x0000000f171d7290 */ /* 0x000fe40008ffe41d */
        /* <DEDUP_REMOVED lines=33> */
.L_x_8220:
        /* <DEDUP_REMOVED lines=55> */
[----:B------:R-:W-:Y:S01]  /*0ac0*/  LOP3.LUT R61, R56, 0x1e0, RZ, 0xfc, !PT ;  /* 0x000001e0383d7812 */ /* 0x000fe200078efcff */
[----:B------:R0:W2:Y:S01]  /*0ad0*/  @!P3 LDG.E.U16 R13, [R2.64+0x240] ;  /* 0x00024020020db981 */ /* 0x0000a2000c1e1500 */
[----:B------:R-:W-:Y:S02]  /*0ae0*/  ISETP.GE.AND P0, PT, R72, UR7, PT ;  /* 0x0000000748007c0c */ /* 0x000fe4000bf06270 */
        /* <DEDUP_REMOVED lines=15> */
[----:B------:R-:W-:-:S02]  /*0be0*/  ISETP.GE.AND P2, PT, R25, UR7, PT ;  /* 0x0000000719007c0c */ /* 0x000fc4000bf46270 */
[C---:B------:R-:W-:Y:S02]  /*0bf0*/  IADD3 R25, R58.reuse, 0x20, RZ ;  /* 0x000000203a197810 */ /* 0x040fe40007ffe0ff */
[----:B------:R-:W-:Y:S02]  /*0c00*/  ISETP.GE.AND P5, PT, R27, UR7, PT ;  /* 0x000000071b007c0c */ /* 0x000fe4000bfa6270 */
[C---:B0-----:R-:W-:Y:S02]  /*0c10*/  IADD3 R3, R58.reuse, 0x40, RZ ;  /* 0x000000403a037810 */ /* 0x041fe40007ffe0ff */
[C---:B------:R-:W-:Y:S02]  /*0c20*/  IADD3 R27, R58.reuse, 0x60, RZ ;  /* 0x000000603a1b7810 */ /* 0x040fe40007ffe0ff */
[-C--:B------:R-:W-:Y:S02]  /*0c30*/  LEA.HI.SX32 R3, R3, R58.reuse, 0x1b ;  /* 0x0000003a03037211 */ /* 0x080fe400078fdaff */
[----:B------:R-:W-:-:S02]  /*0c40*/  LEA.HI.SX32 R55, R58, R58, 0x1b ;  /* 0x0000003a3a377211 */ /* 0x000fc400078fdaff */
[C---:B------:R-:W-:Y:S02]  /*0c50*/  IADD3 R29, R58.reuse, 0x80, RZ ;  /* 0x000000803a1d7810 */ /* 0x040fe40007ffe0ff */
[C---:B------:R-:W-:Y:S02]  /*0c60*/  IADD3 R31, R58.reuse, 0xa0, RZ ;  /* 0x000000a03a1f7810 */ /* 0x040fe40007ffe0ff */
[-C--:B------:R-:W-:Y:S02]  /*0c70*/  LEA.HI.SX32 R25, R25, R58.reuse, 0x1b ;  /* 0x0000003a19197211 */ /* 0x080fe400078fdaff */
[----:B------:R-:W-:Y:S02]  /*0c80*/  SHF.L.U32 R53, R3, 0x1, RZ ;  /* 0x0000000103357819 */ /* 0x000fe400000006ff */
[----:B------:R-:W-:Y:S02]  /*0c90*/  LEA.HI.SX32 R27, R27, R58, 0x1b ;  /* 0x0000003a1b1b7211 */ /* 0x000fe400078fdaff */
[----:B------:R-:W-:-:S02]  /*0ca0*/  IADD3 R3, R58, 0xc0, RZ ;  /* 0x000000c03a037810 */ /* 0x000fc40007ffe0ff */
[----:B------:R-:W-:Y:S02]  /*0cb0*/  SHF.L.U32 R55, R55, 0x1, RZ ;  /* 0x0000000137377819 */ /* 0x000fe400000006ff */
[-C--:B------:R-:W-:Y:S02]  /*0cc0*/  LEA.HI.SX32 R29, R29, R58.reuse, 0x1b ;  /* 0x0000003a1d1d7211 */ /* 0x080fe400078fdaff */
[----:B------:R-:W-:Y:S02]  /*0cd0*/  LEA.HI.SX32 R31, R31, R58, 0x1b ;  /* 0x0000003a1f1f7211 */ /* 0x000fe400078fdaff */
[----:B------:R-:W-:Y:S02]  /*0ce0*/  SHF.L.U32 R54, R25, 0x1, RZ ;  /* 0x0000000119367819 */ /* 0x000fe400000006ff */
[----:B------:R-:W-:Y:S02]  /*0cf0*/  SHF.L.U32 R52, R27, 0x1, RZ ;  /* 0x000000011b347819 */ /* 0x000fe400000006ff */
[----:B------:R-:W-:-:S02]  /*0d00*/  IADD3 R25, R58, 0xe0, RZ ;  /* 0x000000e03a197810 */ /* 0x000fc40007ffe0ff */
[----:B------:R-:W-:Y:S02]  /*0d10*/  LEA.HI.SX32 R3, R3, R58, 0x1b ;  /* 0x0000003a03037211 */ /* 0x000fe400078fdaff */
[----:B------:R-:W-:Y:S02]  /*0d20*/  SHF.L.U32 R51, R29, 0x1, RZ ;  /* 0x000000011d337819 */ /* 0x000fe400000006ff */
[----:B------:R-:W-:Y:S02]  /*0d30*/  SHF.L.U32 R50, R31, 0x1, RZ ;  /* 0x000000011f327819 */ /* 0x000fe400000006ff */
[C---:B------:R-:W-:Y:S02]  /*0d40*/  IADD3 R27, R58.reuse, 0x100, RZ ;  /* 0x000001003a1b7810 */ /* 0x040fe40007ffe0ff */
[C---:B------:R-:W-:Y:S02]  /*0d50*/  IADD3 R29, R58.reuse, 0x120, RZ ;  /* 0x000001203a1d7810 */ /* 0x040fe40007ffe0ff */
[----:B------:R-:W-:-:S02]  /*0d60*/  IADD3 R31, R58, 0x140, RZ ;  /* 0x000001403a1f7810 */ /* 0x000fc40007ffe0ff */
[-C--:B------:R-:W-:Y:S02]  /*0d70*/  LEA.HI.SX32 R25, R25, R58.reuse, 0x1b ;  /* 0x0000003a19197211 */ /* 0x080fe400078fdaff */
[----:B------:R-:W-:Y:S02]  /*0d80*/  SHF.L.U32 R49, R3, 0x1, RZ ;  /* 0x0000000103317819 */ /* 0x000fe400000006ff */
[----:B------:R-:W-:Y:S02]  /*0d90*/  IADD3 R3, R58, 0x160, RZ ;  /* 0x000001603a037810 */ /* 0x000fe40007ffe0ff */
[-C--:B------:R-:W-:Y:S02]  /*0da0*/  LEA.HI.SX32 R27, R27, R58.reuse, 0x1b ;  /* 0x0000003a1b1b7211 */ /* 0x080fe400078fdaff */
[-C--:B------:R-:W-:Y:S02]  /*0db0*/  LEA.HI.SX32 R29, R29, R58.reuse, 0x1b ;  /* 0x0000003a1d1d7211 */ /* 0x080fe400078fdaff */
[----:B------:R-:W-:-:S02]  /*0dc0*/  LEA.HI.SX32 R31, R31, R58, 0x1b ;  /* 0x0000003a1f1f7211 */ /* 0x000fc400078fdaff */
[----:B------:R-:W-:Y:S02]  /*0dd0*/  SHF.L.U32 R48, R25, 0x1, RZ ;  /* 0x0000000119307819 */ /* 0x000fe400000006ff */
[----:B------:R-:W-:Y:S02]  /*0de0*/  IADD3 R25, R58, 0x1e0, RZ ;  /* 0x000001e03a197810 */ /* 0x000fe40007ffe0ff */
[----:B------:R-:W-:Y:S02]  /*0df0*/  LEA.HI.SX32 R3, R3, R58, 0x1b ;  /* 0x0000003a03037211 */ /* 0x000fe400078fdaff */
[----:B------:R-:W-:Y:S02]  /*0e00*/  SHF.L.U32 R47, R27, 0x1, RZ ;  /* 0x000000011b2f7819 */ /* 0x000fe400000006ff */
[----:B------:R-:W-:Y:S02]  /*0e10*/  SHF.L.U32 R46, R29, 0x1, RZ ;  /* 0x000000011d2e7819 */ /* 0x000fe400000006ff */
[----:B------:R-:W-:-:S02]  /*0e20*/  SHF.L.U32 R45, R31, 0x1, RZ ;  /* 0x000000011f2d7819 */ /* 0x000fc400000006ff */
[----:B------:R-:W-:Y:S02]  /*0e30*/  LEA.HI.SX32 R25, R25, R58, 0x1b ;  /* 0x0000003a19197211 */ /* 0x000fe400078fdaff */
[----:B------:R-:W-:Y:S02]  /*0e40*/  SHF.L.U32 R44, R3, 0x1, RZ ;  /* 0x00000001032c7819 */ /* 0x000fe400000006ff */
[----:B------:R-:W-:Y:S02]  /*0e50*/  SHF.L.U32 R40, R25, 0x1, RZ ;  /* 0x0000000119287819 */ /* 0x000fe400000006ff */
[----:B------:R-:W-:Y:S02]  /*0e60*/  ISETP.GE.AND P3, PT, R24, UR7, PT ;  /* 0x0000000718007c0c */ /* 0x000fe4000bf66270 */
[----:B------:R-:W-:Y:S02]  /*0e70*/  ISETP.GE.AND P1, PT, R26, UR7, PT ;  /* 0x000000071a007c0c */ /* 0x000fe4000bf26270 */
[----:B------:R-:W-:-:S02]  /*0e80*/  ISETP.GE.AND P0, PT, R18, UR7, PT ;  /* 0x0000000712007c0c */ /* 0x000fc4000bf06270 */
[----:B------:R-:W-:Y:S02]  /*0e90*/  MOV R2, UR26 ;  /* 0x0000001a00027c02 */ /* 0x000fe40008000f00 */
[----:B------:R-:W-:-:S05]  /*0ea0*/  MOV R3, UR27 ;  /* 0x0000001b00037c02 */ /* 0x000fca0008000f00 */
[C---:B------:R-:W-:Y:S01]  /*0eb0*/  IMAD.WIDE R2, R56.reuse, 0x2, R2 ;  /* 0x0000000238027825 */ /* 0x040fe200078e0202 */
[----:B------:R-:W-:Y:S02]  /*0ec0*/  P2R R65, PR, RZ, 0x1 ;  /* 0x00000001ff417803 */ /* 0x000fe40000000000 */
[----:B------:R-:W-:Y:S02]  /*0ed0*/  ISETP.GE.AND P4, PT, R56, UR7, PT ;  /* 0x0000000738007c0c */ /* 0x000fe4000bf86270 */
[----:B------:R-:W-:Y:S02]  /*0ee0*/  ISETP.GE.AND P6, PT, R20, UR7, PT ;  /* 0x0000000714007c0c */ /* 0x000fe4000bfc6270 */
[----:B------:R-:W-:Y:S02]  /*0ef0*/  P2R R20, PR, RZ, 0x2 ;  /* 0x00000002ff147803 */ /* 0x000fe40000000000 */
[----:B------:R-:W-:Y:S02]  /*0f00*/  P2R R64, PR, RZ, 0x4 ;  /* 0x00000004ff407803 */ /* 0x000fe40000000000 */
[----:B------:R-:W-:-:S02]  /*0f10*/  P2R R63, PR, RZ, 0x8 ;  /* 0x00000008ff3f7803 */ /* 0x000fc40000000000 */
[----:B------:R-:W-:Y:S02]  /*0f20*/  P2R R18, PR, RZ, 0x10 ;  /* 0x00000010ff127803 */ /* 0x000fe40000000000 */
[----:B------:R-:W-:Y:S02]  /*0f30*/  P2R R67, PR, RZ, 0x20 ;  /* 0x00000020ff437803 */ /* 0x000fe40000000000 */
[----:B------:R-:W-:Y:S01]  /*0f40*/  P2R R66, PR, RZ, 0x40 ;  /* 0x00000040ff427803 */ /* 0x000fe20000000000 */
[----:B---3--:R-:W-:Y:S04]  /*0f50*/  STS.U16 [R55], R0 ;  /* 0x0000000037007388 */ /* 0x008fe80000000400 */
[----:B----4-:R0:W-:Y:S04]  /*0f60*/  STS.U16 [R54+0x40], R5 ;  /* 0x0000400536007388 */ /* 0x0101e80000000400 */
[----:B-----5:R-:W-:Y:S04]  /*0f70*/  STS.U16 [R53+0x80], R4 ;  /* 0x0000800435007388 */ /* 0x020fe80000000400 */
[----:B--2---:R2:W-:Y:S01]  /*0f80*/  STS.U16 [R52+0xc0], R7 ;  /* 0x0000c00734007388 */ /* 0x0045e20000000400 */
[----:B0-----:R-:W-:-:S03]  /*0f90*/  IADD3 R5, R58, 0x180, RZ ;  /* 0x000001803a057810 */ /* 0x001fc60007ffe0ff */
[----:B------:R-:W-:Y:S04]  /*0fa0*/  STS.U16 [R51+0x100], R6 ;  /* 0x0001000633007388 */ /* 0x000fe80000000400 */
[----:B------:R0:W-:Y:S01]  /*0fb0*/  STS.U16 [R50+0x140], R9 ;  /* 0x0001400932007388 */ /* 0x0001e20000000400 */
[C---:B--2---:R-:W-:Y:S02]  /*0fc0*/  IADD3 R7, R58.reuse, 0x1a0, RZ ;  /* 0x000001a03a077810 */ /* 0x044fe40007ffe0ff */
[-C--:B------:R-:W-:Y:S02]  /*0fd0*/  LEA.HI.SX32 R5, R5, R58.reuse, 0x1b ;  /* 0x0000003a05057211 */ /* 0x080fe400078fdaff */
[----:B------:R-:W-:Y:S02]  /*0fe0*/  LEA.HI.SX32 R7, R7, R58, 0x1b ;  /* 0x0000003a07077211 */ /* 0x000fe400078fdaff */
[----:B0-----:R-:W-:-:S02]  /*0ff0*/  IADD3 R9, R58, 0x1c0, RZ ;  /* 0x000001c03a097810 */ /* 0x001fc40007ffe0ff */
[----:B------:R-:W-:Y:S02]  /*1000*/  SHF.L.U32 R0, R58, 0x4, RZ ;  /* 0x000000043a007819 */ /* 0x000fe400000006ff */
[----:B------:R-:W-:Y:S01]  /*1010*/  LEA.HI.SX32 R9, R9, R58, 0x1b ;  /* 0x0000003a09097211 */ /* 0x000fe200078fdaff */
[----:B------:R0:W-:Y:S01]  /*1020*/  STS.U16 [R49+0x180], R8 ;  /* 0x0001800831007388 */ /* 0x0001e20000000400 */
[----:B------:R-:W-:Y:S02]  /*1030*/  SHF.L.U32 R43, R5, 0x1, RZ ;  /* 0x00000001052b7819 */ /* 0x000fe400000006ff */
[----:B------:R-:W-:Y:S01]  /*1040*/  SHF.L.U32 R42, R7, 0x1, RZ ;  /* 0x00000001072a7819 */ /* 0x000fe200000006ff */
[----:B------:R2:W-:Y:S01]  /*1050*/  STS.U16 [R48+0x1c0], R11 ;  /* 0x0001c00b30007388 */ /* 0x0005e20000000400 */
[----:B------:R-:W-:Y:S02]  /*1060*/  LEA.HI.SX32 R39, R0, R0, 0x1b ;  /* 0x0000000000277211 */ /* 0x000fe400078fdaff */
[----:B------:R-:W-:Y:S01]  /*1070*/  SHF.L.U32 R41, R9, 0x1, RZ ;  /* 0x0000000109297819 */ /* 0x000fe200000006ff */
[----:B------:R-:W-:Y:S01]  /*1080*/  STS.U16 [R47+0x200], R10 ;  /* 0x0002000a2f007388 */ /* 0x000fe20000000400 */
        /* <DEDUP_REMOVED lines=28> */
[----:B------:R-:W2:Y:S01]  /*1250*/  @!P0 LDG.E.U16 R8, [R2.64+0x100] ;  /* 0x0001002002088981 */ /* 0x000ea2000c1e1500 */
[----:B------:R-:W-:-:S04]  /*1260*/  ISETP.GE.AND P0, PT, R68, UR7, PT ;  /* 0x0000000744007c0c */ /* 0x000fc8000bf06270 */
[----:B------:R-:W-:-:S09]  /*1270*/  P2R R68, PR, RZ, 0x1 ;  /* 0x00000001ff447803 */ /* 0x000fd20000000000 */
[----:B------:R-:W2:Y:S01]  /*1280*/  @!P0 LDG.E.U16 R11, [R2.64+0x1c0] ;  /* 0x0001c020020b8981 */ /* 0x000ea2000c1e1500 */
[----:B------:R-:W-:Y:S02]  /*1290*/  ISETP.GE.AND P0, PT, R69, UR7, PT ;  /* 0x0000000745007c0c */ /* 0x000fe4000bf06270 */
[----:B---3--:R-:W-:Y:S02]  /*12a0*/  PRMT R12, RZ, 0x7610, R12 ;  /* 0x00007610ff0c7816 */ /* 0x008fe4000000000c */
[----:B------:R-:W-:Y:S02]  /*12b0*/  PRMT R7, RZ, 0x7610, R7 ;  /* 0x00007610ff077816 */ /* 0x000fe40000000007 */
[----:B------:R-:W-:Y:S02]  /*12c0*/  PRMT R6, RZ, 0x7610, R6 ;  /* 0x00007610ff067816 */ /* 0x000fe40000000006 */
[----:B------:R-:W-:Y:S02]  /*12d0*/  PRMT R5, RZ, 0x7610, R5 ;  /* 0x00007610ff057816 */ /* 0x000fe40000000005 */
[----:B------:R-:W-:Y:S01]  /*12e0*/  PRMT R4, RZ, 0x7610, R4 ;  /* 0x00007610ff047816 */ /* 0x000fe20000000004 */
[----:B------:R-:W3:Y:S01]  /*12f0*/  @!P1 LDG.E.U16 R7, [R2.64+0xc0] ;  /* 0x0000c02002079981 */ /* 0x000ee2000c1e1500 */
[----:B------:R-:W-:-:S02]  /*1300*/  PRMT R10, RZ, 0x7610, R10 ;  /* 0x00007610ff0a7816 */ /* 0x000fc4000000000a */
[----:B------:R-:W-:Y:S01]  /*1310*/  PRMT R9, RZ, 0x7610, R9 ;  /* 0x00007610ff097816 */ /* 0x000fe20000000009 */
[----:B------:R-:W2:Y:S01]  /*1320*/  @!P0 LDG.E.U16 R12, [R2.64+0x200] ;  /* 0x00020020020c8981 */ /* 0x000ea2000c1e1500 */
[----:B------:R-:W-:Y:S02]  /*1330*/  P2R R69, PR, RZ, 0x1 ;  /* 0x00000001ff457803 */ /* 0x000fe40000000000 */
[----:B------:R-:W-:Y:S01]  /*1340*/  ISETP.GE.AND P0, PT, R21, UR7, PT ;  /* 0x0000000715007c0c */ /* 0x000fe2000bf06270 */
[----:B------:R-:W2:Y:S01]  /*1350*/  @!P2 LDG.E.U16 R6, [R2.64+0x80] ;  /* 0x000080200206a981 */ /* 0x000ea2000c1e1500 */
[----:B------:R-:W-:Y:S02]  /*1360*/  ISETP.GE.AND P1, PT, R22, UR7, PT ;  /* 0x0000000716007c0c */ /* 0x000fe4000bf26270 */
[----:B------:R-:W-:Y:S01]  /*1370*/  ISETP.GE.AND P2, PT, R72, UR7, PT ;  /* 0x0000000748007c0c */ /* 0x000fe2000bf46270 */
[----:B------:R-:W2:Y:S01]  /*1380*/  @!P3 LDG.E.U16 R5, [R2.64+0x40] ;  /* 0x000040200205b981 */ /* 0x000ea2000c1e1500 */
[----:B------:R-:W-:-:S03]  /*1390*/  ISETP.GE.AND P3, PT, R73, UR7, PT ;  /* 0x0000000749007c0c */ /* 0x000fc6000bf66270 */
[----:B------:R-:W2:Y:S01]  /*13a0*/  @!P4 LDG.E.U16 R4, [R2.64] ;  /* 0x000000200204c981 */ /* 0x000ea2000c1e1500 */
[----:B------:R-:W-:-:S03]  /*13b0*/  ISETP.GE.AND P4, PT, R74, UR7, PT ;  /* 0x000000074a007c0c */ /* 0x000fc6000bf86270 */
[----:B------:R-:W3:Y:S01]  /*13c0*/  @!P5 LDG.E.U16 R10, [R2.64+0x180] ;  /* 0x00018020020ad981 */ /* 0x000ee2000c1e1500 */
[----:B------:R-:W-:-:S03]  /*13d0*/  ISETP.GE.AND P5, PT, R23, UR7, PT ;  /* 0x0000000717007c0c */ /* 0x000fc6000bfa6270 */
[----:B------:R-:W3:Y:S01]  /*13e0*/  @!P6 LDG.E.U16 R9, [R2.64+0x140] ;  /* 0x000140200209e981 */ /* 0x000ee2000c1e1500 */
[----:B------:R-:W-:Y:S02]  /*13f0*/  ISETP.GE.AND P6, PT, R61, UR7, PT ;  /* 0x000000073d007c0c */ /* 0x000fe4000bfc6270 */
[----:B------:R-:W-:Y:S02]  /*1400*/  PRMT R13, RZ, 0x7610, R13 ;  /* 0x00007610ff0d7816 */ /* 0x000fe4000000000d */
[----:B----4-:R-:W-:Y:S02]  /*1410*/  PRMT R14, RZ, 0x7610, R14 ;  /* 0x00007610ff0e7816 */ /* 0x010fe4000000000e */
[----:B------:R-:W-:Y:S02]  /*1420*/  PRMT R15, RZ, 0x7610, R15 ;  /* 0x00007610ff0f7816 */ /* 0x000fe4000000000f */
[----:B-----5:R-:W-:Y:S01]  /*1430*/  PRMT R16, RZ, 0x7610, R16 ;  /* 0x00007610ff107816 */ /* 0x020fe20000000010 */
[----:B------:R-:W4:Y:S01]  /*1440*/  @!P0 LDG.E.U16 R13, [R2.64+0x240] ;  /* 0x00024020020d8981 */ /* 0x000f22000c1e1500 */
[----:B------:R-:W-:-:S02]  /*1450*/  PRMT R17, RZ, 0x7610, R17 ;  /* 0x00007610ff117816 */ /* 0x000fc40000000011 */
[----:B------:R-:W-:Y:S01]  /*1460*/  PRMT R0, RZ, 0x7610, R0 ;  /* 0x00007610ff007816 */ /* 0x000fe20000000000 */
[----:B------:R-:W5:Y:S01]  /*1470*/  @!P1 LDG.E.U16 R14, [R2.64+0x280] ;  /* 0x00028020020e9981 */ /* 0x000f62000c1e1500 */
[----:B-1----:R-:W-:-:S03]  /*1480*/  PRMT R19, RZ, 0x7610, R19 ;  /* 0x00007610ff137816 */ /* 0x002fc60000000013 */
[----:B------:R-:W4:Y:S04]  /*1490*/  @!P2 LDG.E.U16 R15, [R2.64+0x2c0] ;  /* 0x0002c020020fa981 */ /* 0x000f28000c1e1500 */
[----:B------:R-:W4:Y:S04]  /*14a0*/  @!P3 LDG.E.U16 R16, [R2.64+0x300] ;  /* 0x000300200210b981 */ /* 0x000f28000c1e1500 */
[----:B------:R-:W4:Y:S04]  /*14b0*/  @!P4 LDG.E.U16 R17, [R2.64+0x340] ;  /* 0x000340200211c981 */ /* 0x000f28000c1e1500 */
[----:B------:R-:W5:Y:S04]  /*14c0*/  @!P5 LDG.E.U16 R0, [R2.64+0x380] ;  /* 0x000380200200d981 */ /* 0x000f68000c1e1500 */
[----:B------:R-:W5:Y:S01]  /*14d0*/  @!P6 LDG.E.U16 R19, [R2.64+0x3c0] ;  /* 0x0003c0200213e981 */ /* 0x000f62000c1e1500 */
        /* <DEDUP_REMOVED lines=17> */
[----:B------:R-:W-:Y:S02]  /*15f0*/  ISETP.NE.AND P0, PT, R18, RZ, PT ;  /* 0x000000ff1200720c */ /* 0x000fe40003f05270 */
[----:B------:R-:W-:Y:S02]  /*1600*/  PRMT R18, RZ, 0x7610, R18 ;  /* 0x00007610ff127816 */ /* 0x000fe40000000012 */
[----:B------:R-:W-:Y:S02]  /*1610*/  PRMT R22, RZ, 0x7610, R22 ;  /* 0x00007610ff167816 */ /* 0x000fe40000000016 */
[----:B------:R-:W-:Y:S02]  /*1620*/  PRMT R23, RZ, 0x7610, R23 ;  /* 0x00007610ff177816 */ /* 0x000fe40000000017 */
[----:B------:R-:W-:-:S02]  /*1630*/  PRMT R72, RZ, 0x7610, R72 ;  /* 0x00007610ff487816 */ /* 0x000fc40000000048 */
[----:B------:R-:W-:Y:S02]  /*1640*/  PRMT R74, RZ, 0x7610, R74 ;  /* 0x00007610ff4a7816 */ /* 0x000fe4000000004a */
[----:B------:R-:W-:Y:S01]  /*1650*/  PRMT R73, RZ, 0x7610, R73 ;  /* 0x00007610ff497816 */ /* 0x000fe20000000049 */
[----:B--2---:R0:W-:Y:S04]  /*1660*/  STS.U16 [R55], R4 ;  /* 0x0000000437007388 */ /* 0x0041e80000000400 */
[----:B------:R1:W-:Y:S04]  /*1670*/  STS.U16 [R54+0x40], R5 ;  /* 0x0000400536007388 */ /* 0x0003e80000000400 */
[----:B------:R-:W-:Y:S04]  /*1680*/  STS.U16 [R53+0x80], R6 ;  /* 0x0000800635007388 */ /* 0x000fe80000000400 */
[----:B---3--:R-:W-:Y:S04]  /*1690*/  STS.U16 [R52+0xc0], R7 ;  /* 0x0000c00734007388 */ /* 0x008fe80000000400 */
[----:B------:R-:W-:Y:S04]  /*16a0*/  STS.U16 [R51+0x100], R8 ;  /* 0x0001000833007388 */ /* 0x000fe80000000400 */
[----:B------:R-:W-:Y:S04]  /*16b0*/  STS.U16 [R50+0x140], R9 ;  /* 0x0001400932007388 */ /* 0x000fe80000000400 */
[----:B------:R-:W-:Y:S04]  /*16c0*/  STS.U16 [R49+0x180], R10 ;  /* 0x0001800a31007388 */ /* 0x000fe80000000400 */
[----:B------:R2:W-:Y:S01]  /*16d0*/  STS.U16 [R48+0x1c0], R11 ;  /* 0x0001c00b30007388 */ /* 0x0005e20000000400 */
[----:B0-----:R-:W-:-:S03]  /*16e0*/  MOV R4, UR28 ;  /* 0x0000001c00047c02 */ /* 0x001fc60008000f00 */
[----:B------:R-:W-:Y:S01]  /*16f0*/  STS.U16 [R47+0x200], R12 ;  /* 0x0002000c2f007388 */ /* 0x000fe20000000400 */
[----:B-1----:R-:W-:-:S03]  /*1700*/  MOV R5, UR29 ;  /* 0x0000001d00057c02 */ /* 0x002fc60008000f00 */
[----:B----4-:R-:W-:Y:S04]  /*1710*/  STS.U16 [R46+0x240], R13 ;  /* 0x0002400d2e007388 */ /* 0x010fe80000000400 */
[----:B-----5:R-:W-:Y:S04]  /*1720*/  STS.U16 [R45+0x280], R14 ;  /* 0x0002800e2d007388 */ /* 0x020fe80000000400 */
[----:B------:R-:W-:Y:S04]  /*1730*/  STS.U16 [R44+0x2c0], R15 ;  /* 0x0002c00f2c007388 */ /* 0x000fe80000000400 */
[----:B------:R-:W-:Y:S01]  /*1740*/  STS.U16 [R43+0x300], R16 ;  /* 0x000300102b007388 */ /* 0x000fe20000000400 */
[----:B--2---:R-:W-:-:S03]  /*1750*/  IMAD.WIDE R10, R56, 0x2, R4 ;  /* 0x00000002380a7825 */ /* 0x004fc600078e0204 */
        /* <DEDUP_REMOVED lines=21> */
[----:B0-----:R-:W-:-:S05]  /*18b0*/  PRMT R19, RZ, 0x7610, R19 ;  /* 0x00007610ff137816 */ /* 0x001fca0000000013 */
[----:B------:R0:W5:Y:S01]  /*18c0*/  @!P0 LDG.E.U16 R18, [R10.64] ;  /* 0x000000200a128981 */ /* 0x000162000c1e1500 */
[----:B------:R-:W-:Y:S02]  /*18d0*/  ISETP.NE.AND P0, PT, R20, RZ, PT ;  /* 0x000000ff1400720c */ /* 0x000fe40003f05270 */
[----:B------:R-:W-:Y:S01]  /*18e0*/  PRMT R20, RZ, 0x7610, R20 ;  /* 0x00007610ff147816 */ /* 0x000fe20000000014 */
[----:B------:R0:W5:Y:S04]  /*18f0*/  @!P3 LDG.E.U16 R72, [R10.64+0x300] ;  /* 0x000300200a48b981 */ /* 0x000168000c1e1500 */
[----:B------:R0:W5:Y:S04]  /*1900*/  @!P5 LDG.E.U16 R74, [R10.64+0x380] ;  /* 0x000380200a4ad981 */ /* 0x000168000c1e1500 */
[----:B------:R0:W5:Y:S04]  /*1910*/  @!P6 LDG.E.U16 R73, [R10.64+0x3c0] ;  /* 0x0003c0200a49e981 */ /* 0x000168000c1e1500 */
[----:B------:R0:W5:Y:S01]  /*1920*/  @!P0 LDG.E.U16 R19, [R10.64+0x40] ;  /* 0x000040200a138981 */ /* 0x000162000c1e1500 */
[----:B------:R-:W-:-:S02]  /*1930*/  ISETP.NE.AND P0, PT, R21, RZ, PT ;  /* 0x000000ff1500720c */ /* 0x000fc40003f05270 */
[----:B------:R-:W-:-:S11]  /*1940*/  PRMT R21, RZ, 0x7610, R21 ;  /* 0x00007610ff157816 */ /* 0x000fd60000000015 */
[----:B------:R0:W5:Y:S01]  /*1950*/  @!P0 LDG.E.U16 R20, [R10.64+0x80] ;  /* 0x000080200a148981 */ /* 0x000162000c1e1500 */
[----:B------:R-:W-:-:S13]  /*1960*/  ISETP.NE.AND P0, PT, R65, RZ, PT ;  /* 0x000000ff4100720c */ /* 0x000fda0003f05270 */
[----:B------:R0:W5:Y:S01]  /*1970*/  @!P0 LDG.E.U16 R21, [R10.64+0xc0] ;  /* 0x0000c0200a158981 */ /* 0x000162000c1e1500 */
[----:B------:R-:W-:-:S13]  /*1980*/  ISETP.NE.AND P0, PT, R66, RZ, PT ;  /* 0x000000ff4200720c */ /* 0x000fda0003f05270 */
[----:B------:R0:W5:Y:S01]  /*1990*/  @!P0 LDG.E.U16 R22, [R10.64+0x100] ;  /* 0x000100200a168981 */ /* 0x000162000c1e1500 */
[----:B------:R-:W-:Y:S02]  /*19a0*/  ISETP.NE.AND P0, PT, R67, RZ, PT ;  /* 0x000000ff4300720c */ /* 0x000fe40003f05270 */
[----:B------:R-:W-:-:S11]  /*19b0*/  PRMT R66, RZ, 0x7610, R66 ;  /* 0x00007610ff427816 */ /* 0x000fd60000000042 */
        /* <DEDUP_REMOVED lines=8> */
[----:B------:R-:W-:Y:S02]  /*1a40*/  PRMT R67, RZ, 0x7610, R67 ;  /* 0x00007610ff437816 */ /* 0x000fe40000000043 */
[----:B------:R-:W-:Y:S02]  /*1a50*/  PRMT R70, RZ, 0x7610, R70 ;  /* 0x00007610ff467816 */ /* 0x000fe40000000046 */
[----:B------:R-:W-:-:S04]  /*1a60*/  PRMT R69, RZ, 0x7610, R69 ;  /* 0x00007610ff457816 */ /* 0x000fc80000000045 */
[----:B------:R0:W5:Y:S04]  /*1a70*/  @!P1 LDG.E.U16 R70, [R10.64+0x280] ;  /* 0x000280200a469981 */ /* 0x000168000c1e1500 */
[----:B------:R0:W5:Y:S01]  /*1a80*/  @!P0 LDG.E.U16 R68, [R10.64+0x200] ;  /* 0x000200200a448981 */ /* 0x000162000c1e1500 */
[----:B------:R-:W-:Y:S02]  /*1a90*/  ISETP.NE.AND P0, PT, R71, RZ, PT ;  /* 0x000000ff4700720c */ /* 0x000fe40003f05270 */
[----:B------:R-:W-:Y:S01]  /*1aa0*/  PRMT R71, RZ, 0x7610, R71 ;  /* 0x00007610ff477816 */ /* 0x000fe20000000047 */
[----:B------:R0:W5:Y:S05]  /*1ab0*/  @!P2 LDG.E.U16 R69, [R10.64+0x2c0] ;  /* 0x0002c0200a45a981 */ /* 0x00016a000c1e1500 */
[----:B------:R0:W5:Y:S05]  /*1ac0*/  @!P4 LDG.E.U16 R71, [R10.64+0x340] ;  /* 0x000340200a47c981 */ /* 0x00016a000c1e1500 */
[----:B------:R0:W5:Y:S02]  /*1ad0*/  @!P0 LDG.E.U16 R67, [R10.64+0x240] ;  /* 0x000240200a438981 */ /* 0x000164000c1e1500 */
[----:B0-----:R-:W-:-:S02]  /*1ae0*/  PRMT R10, RZ, 0x5410, R200 ;  /* 0x00005410ff0a7816 */ /* 0x001fc400000000c8 */
[----:B-1----:R-:W-:Y:S02]  /*1af0*/  PRMT R9, RZ, 0x5410, R9 ;  /* 0x00005410ff097816 */ /* 0x002fe40000000009 */
[----:B--2---:R-:W-:Y:S02]  /*1b00*/  PRMT R12, RZ, 0x5410, R12 ;  /* 0x00005410ff0c7816 */ /* 0x004fe4000000000c */
[----:B---3--:R-:W-:Y:S02]  /*1b10*/  PRMT R13, RZ, 0x5410, R13 ;  /* 0x00005410ff0d7816 */ /* 0x008fe4000000000d */
[----:B----4-:R-:W-:Y:S02]  /*1b20*/  PRMT R14, RZ, 0x5410, R14 ;  /* 0x00005410ff0e7816 */ /* 0x010fe4000000000e */
[----:B------:R-:W-:Y:S02]  /*1b30*/  PRMT R15, RZ, 0x5410, R15 ;  /* 0x00005410ff0f7816 */ /* 0x000fe4000000000f */
[----:B------:R-:W-:-:S02]  /*1b40*/  PRMT R16, RZ, 0x5410, R16 ;  /* 0x00005410ff107816 */ /* 0x000fc40000000010 */
[----:B------:R-:W-:Y:S01]  /*1b50*/  PRMT R17, RZ, 0x5410, R17 ;  /* 0x00005410ff117816 */ /* 0x000fe20000000011 */
[----:B------:R-:W-:Y:S04]  /*1b60*/  BSSY B0, `(.L_x_8168) ;  /* 0x000006b000007945 */ /* 0x000fe80003800000 */
[----:B------:R-:W-:Y:S01]  /*1b70*/  FADD.FTZ R17, R17, UR4 ;  /* 0x0000000411117e21 */ /* 0x000fe20008010000 */
        /* <DEDUP_REMOVED lines=45> */
[----:B------:R-:W-:Y:S01]  /*1e50*/  PRMT R11, RZ, 0x5410, R35 ;  /* 0x00005410ff0b7816 */ /* 0x000fe20000000023 */
[----:B------:R-:W-:Y:S01]  /*1e60*/  FADD.FTZ R23, R9, UR4 ;  /* 0x0000000409177e21 */ /* 0x000fe20008010000 */
[----:B-----5:R-:W-:-:S03]  /*1e70*/  PRMT R104, RZ, 0x5410, R104 ;  /* 0x00005410ff687816 */ /* 0x020fc60000000068 */
[----:B------:R-:W-:Y:S01]  /*1e80*/  FFMA.FTZ R11, R103, R11, R10 ;  /* 0x0000000b670b7223 */ /* 0x000fe2000001000a */
[----:B------:R-:W-:Y:S02]  /*1e90*/  PRMT R10, RZ, 0x5410, R34 ;  /* 0x00005410ff0a7816 */ /* 0x000fe40000000022 */
[----:B------:R-:W-:Y:S02]  /*1ea0*/  PRMT R105, RZ, 0x5410, R105 ;  /* 0x00005410ff697816 */ /* 0x000fe40000000069 */
[----:B------:R-:W-:Y:S01]  /*1eb0*/  FSETP.GTU.FTZ.AND P4, PT, R23, 20, PT ;  /* 0x41a000001700780b */ /* 0x000fe20003f9c000 */
[----:B------:R-:W-:Y:S01]  /*1ec0*/  FFMA.FTZ R10, R104, R10, R11 ;  /* 0x0000000a680a7223 */ /* 0x000fe2000001000b */
[----:B------:R-:W-:Y:S02]  /*1ed0*/  PRMT R11, RZ, 0x5410, R33 ;  /* 0x00005410ff0b7816 */ /* 0x000fe40000000021 */
[----:B------:R-:W-:Y:S02]  /*1ee0*/  MOV R18, c[0x0][0x16c] ;  /* 0x00005b0000127a02 */ /* 0x000fe40000000f00 */
[----:B------:R-:W-:Y:S01]  /*1ef0*/  PRMT R106, RZ, 0x5410, R106 ;  /* 0x00005410ff6a7816 */ /* 0x000fe2000000006a */
[----:B------:R-:W-:Y:S01]  /*1f00*/  FFMA.FTZ R11, R105, R11, R10 ;  /* 0x0000000b690b7223 */ /* 0x000fe2000001000a */
[----:B------:R-:W-:Y:S01]  /*1f10*/  PRMT R10, RZ, 0x5410, R32 ;  /* 0x00005410ff0a7816 */ /* 0x000fe20000000020 */
[----:B------:R-:W-:Y:S01]  /*1f20*/  FADD.FTZ R22, R12, UR4 ;  /* 0x000000040c167e21 */ /* 0x000fe20008010000 */
[----:B------:R-:W-:Y:S01]  /*1f30*/  ISETP.GE.AND P5, PT, R18, 0x1, PT ;  /* 0x000000011200780c */ /* 0x000fe20003fa6270 */
[----:B------:R-:W-:Y:S01]  /*1f40*/  FADD.FTZ R21, R13, UR4 ;  /* 0x000000040d157e21 */ /* 0x000fe20008010000 */
[----:B------:R-:W-:Y:S01]  /*1f50*/  PRMT R9, RZ, 0x5410, R31 ;  /* 0x00005410ff097816 */ /* 0x000fe2000000001f */
[----:B------:R-:W-:Y:S01]  /*1f60*/  FADD.FTZ R20, R14, UR4 ;  /* 0x000000040e147e21 */ /* 0x000fe20008010000 */
[----:B------:R-:W-:Y:S01]  /*1f70*/  PRMT R107, RZ, 0x5410, R107 ;  /* 0x00005410ff6b7816 */ /* 0x000fe2000000006b */
[----:B------:R-:W-:-:S02]  /*1f80*/  FADD.FTZ R19, R15, UR4 ;  /* 0x000000040f137e21 */ /* 0x000fc40008010000 */
[----:B------:R-:W-:Y:S02]  /*1f90*/  FADD.FTZ R18, R16, UR4 ;  /* 0x0000000410127e21 */ /* 0x000fe40008010000 */
[----:B------:R-:W-:Y:S01]  /*1fa0*/  FFMA.FTZ R10, R106, R10, R11 ;  /* 0x0000000a6a0a7223 */ /* 0x000fe2000001000b */
[----:B------:R-:W-:Y:S02]  /*1fb0*/  FSETP.GTU.FTZ.AND P3, PT, R22, 20, PT ;  /* 0x41a000001600780b */ /* 0x000fe40003f7c000 */
[----:B------:R-:W-:Y:S01]  /*1fc0*/  FSETP.GTU.FTZ.AND P2, PT, R21, 20, PT ;  /* 0x41a000001500780b */ /* 0x000fe20003f5c000 */
[----:B------:R-:W-:Y:S01]  /*1fd0*/  FFMA.FTZ R13, R107, R9, R10 ;  /* 0x000000096b0d7223 */ /* 0x000fe2000001000a */
[----:B------:R-:W-:Y:S02]  /*1fe0*/  FSETP.GTU.FTZ.AND P1, PT, R20, 20, PT ;  /* 0x41a000001400780b */ /* 0x000fe40003f3c000 */
[----:B------:R-:W-:Y:S02]  /*1ff0*/  FSETP.GTU.FTZ.AND P0, PT, R19, 20, PT ;  /* 0x41a000001300780b */ /* 0x000fe40003f1c000 */
[----:B------:R-:W-:Y:S01]  /*2000*/  FSETP.GTU.FTZ.AND P6, PT, R18, 20, PT ;  /* 0x41a000001200780b */ /* 0x000fe20003fdc000 */
[----:B------:R-:W-:Y:S07]  /*2010*/  @P4 BRA `(.L_x_8169) ;  /* 0x000001f000004947 */ /* 0x000fee0003800000 */
[----:B0123--:R-:W-:Y:S01]  /*2020*/  FMUL.FTZ R23, R23, 1.4426950216293334961 ;  /* 0x3fb8aa3b17177820 */ /* 0x00ffe20000410000 */
        /* <DEDUP_REMOVED lines=30> */
.L_x_8169:
[----:B0123--:R-:W-:Y:S05]  /*2210*/  BSYNC B0 ;  /* 0x0000000000007941 */ /* 0x00ffea0003800000 */
.L_x_8168:
        /* <DEDUP_REMOVED lines=39> */
.L_x_8171:
[----:B------:R-:W-:Y:S05]  /*2490*/  BSYNC B0 ;  /* 0x0000000000007941 */ /* 0x000fea0003800000 */
.L_x_8170:
        /* <DEDUP_REMOVED lines=39> */
.L_x_8173:
[----:B------:R-:W-:Y:S05]  /*2710*/  BSYNC B0 ;  /* 0x0000000000007941 */ /* 0x000fea0003800000 */
.L_x_8172:
        /* <DEDUP_REMOVED lines=39> */
.L_x_8175:
[----:B------:R-:W-:Y:S05]  /*2990*/  BSYNC B0 ;  /* 0x0000000000007941 */ /* 0x000fea0003800000 */
.L_x_8174:
        /* <DEDUP_REMOVED lines=39> */
.L_x_8177:
[----:B------:R-:W-:Y:S05]  /*2c10*/  BSYNC B0 ;  /* 0x0000000000007941 */ /* 0x000fea0003800000 */
.L_x_8176:
        /* <DEDUP_REMOVED lines=39> */
.L_x_8179:
[----:B------:R-:W-:Y:S05]  /*2e90*/  BSYNC B0 ;  /* 0x0000000000007941 */ /* 0x000fea0003800000 */
.L_x_8178:
        /* <DEDUP_REMOVED lines=40> */
.L_x_8181:
[----:B------:R-:W-:Y:S05]  /*3120*/  BSYNC B0 ;  /* 0x0000000000007941 */ /* 0x000fea0003800000 */
.L_x_8180:
[----:B------:R-:W-:Y:S01]  /*3130*/  PRMT R114, RZ, 0x5410, R114 ;  /* 0x00005410ff727816 */ /* 0x000fe20000000072 */
        /* <DEDUP_REMOVED lines=39> */
.L_x_8183:
[----:B------:R-:W-:Y:S05]  /*33b0*/  BSYNC B0 ;  /* 0x0000000000007941 */ /* 0x000fea0003800000 */
.L_x_8182:
        /* <DEDUP_REMOVED lines=39> */
.L_x_8185:
[----:B------:R-:W-:Y:S05]  /*3630*/  BSYNC B0 ;  /* 0x0000000000007941 */ /* 0x000fea0003800000 */
.L_x_8184:
        /* <DEDUP_REMOVED lines=39> */
.L_x_8187:
[----:B------:R-:W-:Y:S05]  /*38b0*/  BSYNC B0 ;  /* 0x0000000000007941 */ /* 0x000fea0003800000 */
.L_x_8186:
        /* <DEDUP_REMOVED lines=38> */
.L_x_8189:
[----:B------:R-:W-:Y:S05]  /*3b20*/  BSYNC B0 ;  /* 0x0000000000007941 */ /* 0x000fea0003800000 */
.L_x_8188:
        /* <DEDUP_REMOVED lines=33> */
.L_x_8191:
[----:B------:R-:W-:Y:S05]  /*3d40*/  BSYNC B0 ;  /* 0x0000000000007941 */ /* 0x000fea0003800000 */
.L_x_8190:
        /* <DEDUP_REMOVED lines=33> */
.L_x_8193:
[----:B------:R-:W-:Y:S05]  /*3f60*/  BSYNC B0 ;  /* 0x0000000000007941 */ /* 0x000fea0003800000 */
.L_x_8192:
        /* <DEDUP_REMOVED lines=33> */
.L_x_8195:
[----:B------:R-:W-:Y:S05]  /*4180*/  BSYNC B0 ;  /* 0x0000000000007941 */ /* 0x000fea0003800000 */
.L_x_8194:
        /* <DEDUP_REMOVED lines=33> */
.L_x_8197:
[----:B------:R-:W-:Y:S05]  /*43a0*/  BSYNC B0 ;  /* 0x0000000000007941 */ /* 0x000fea0003800000 */
.L_x_8196:
        /* <DEDUP_REMOVED lines=33> */
.L_x_8199:
[----:B------:R-:W-:Y:S05]  /*45c0*/  BSYNC B0 ;  /* 0x0000000000007941 */ /* 0x000fea0003800000 */
.L_x_8198:
        /* <DEDUP_REMOVED lines=19> */
[----:B------:R-:W-:Y:S01]  /*4700*/  ULDC.64 UR8, c[0x0][0x180] ;  /* 0x0000600000087ab9 */ /* 0x000fe20000000a00 */
[----:B------:R-:W-:Y:S01]  /*4710*/  FADD.FTZ R99, R99, R99 ;  /* 0x0000006363637221 */ /* 0x000fe20000010000 */
[----:B------:R-:W-:Y:S01]  /*4720*/  ULDC.64 UR18, c[0x0][0x198] ;  /* 0x0000660000127ab9 */ /* 0x000fe20000000a00 */
[----:B------:R-:W-:Y:S01]  /*4730*/  FADD.FTZ R100, R100, R100 ;  /* 0x0000006464647221 */ /* 0x000fe20000010000 */
[----:B------:R-:W-:Y:S01]  /*4740*/  UIMAD UR7, UR17, UR8, URZ ;  /* 0x00000008110772a4 */ /* 0x000fe2000f8e023f */
[----:B------:R-:W-:Y:S01]  /*4750*/  FADD.FTZ R101, R101, R101 ;  /* 0x0000006565657221 */ /* 0x000fe20000010000 */
[----:B------:R-:W-:Y:S01]  /*4760*/  UIMAD.WIDE.U32 UR36, UR16, UR8, URZ ;  /* 0x00000008102472a5 */ /* 0x000fe2000f8e003f */
        /* <DEDUP_REMOVED lines=26> */
[----:B------:R-:W-:Y:S01]  /*4910*/  CS2R R64, SRZ ;  /* 0x0000000000407805 */ /* 0x000fe2000001ff00 */
[----:B------:R-:W-:Y:S01]  /*4920*/  ULEA UR34, UP1, UR20, UR22, 0x3 ;  /* 0x0000001614227291 */ /* 0x000fe2000f82183f */
[----:B------:R-:W-:Y:S01]  /*4930*/  MOV R69, RZ ;  /* 0x000000ff00457202 */ /* 0x000fe20000000f00 */
[----:B------:R-:W-:Y:S01]  /*4940*/  ULEA UR35, UP2, UR8, UR18, 0x3 ;  /* 0x0000001208237291 */ /* 0x000fe2000f84183f */
[----:B------:R-:W-:Y:S01]  /*4950*/  CS2R R66, SRZ ;  /* 0x0000000000427805 */ /* 0x000fe2000001ff00 */
[----:B------:R-:W-:Y:S01]  /*4960*/  UIADD3 UR37, UR21, UR44, URZ ;  /* 0x0000002c15257290 */ /* 0x000fe2000fffe03f */
[----:B------:R-:W-:Y:S01]  /*4970*/  MOV R74, RZ ;  /* 0x000000ff004a7202 */ /* 0x000fe20000000f00 */
[----:B------:R-:W-:Y:S01]  /*4980*/  UIADD3 UR38, UR9, UR45, URZ ;  /* 0x0000002d09267290 */ /* 0x000fe2000fffe03f */
[----:B------:R-:W-:Y:S01]  /*4990*/  MOV R72, RZ ;  /* 0x000000ff00487202 */ /* 0x000fe20000000f00 */
[----:B------:R-:W-:Y:S01]  /*49a0*/  ULEA.HI.X UR37, UR20, UR23, UR37, 0x3, UP1 ;  /* 0x0000001714257291 */ /* 0x000fe200088f1c25 */
[----:B------:R-:W-:Y:S01]  /*49b0*/  CS2R R70, SRZ ;  /* 0x0000000000467805 */ /* 0x000fe2000001ff00 */
[----:B------:R-:W-:Y:S01]  /*49c0*/  ULEA.HI.X UR38, UR8, UR19, UR38, 0x3, UP2 ;  /* 0x0000001308267291 */ /* 0x000fe200090f1c26 */
[----:B------:R-:W-:Y:S01]  /*49d0*/  CS2R R96, SRZ ;  /* 0x0000000000607805 */ /* 0x000fe2000001ff00 */
[----:B------:R-:W-:Y:S01]  /*49e0*/  UIADD3 UR20, UR30, -0x1, URZ ;  /* 0xffffffff1e147890 */ /* 0x000fe2000fffe03f */
[----:B------:R-:W-:Y:S01]  /*49f0*/  CS2R R94, SRZ ;  /* 0x00000000005e7805 */ /* 0x000fe2000001ff00 */
[----:B------:R-:W-:Y:S01]  /*4a00*/  ULEA.HI UR19, UR30, UR30, URZ, 0x1 ;  /* 0x0000001e1e137291 */ /* 0x000fe2000f8f083f */
[----:B------:R-:W-:Y:S01]  /*4a10*/  CS2R R92, SRZ ;  /* 0x00000000005c7805 */ /* 0x000fe2000001ff00 */
[----:B------:R-:W-:Y:S01]  /*4a20*/  UIADD3 UR21, UR30, -0x2, URZ ;  /* 0xfffffffe1e157890 */ /* 0x000fe2000fffe03f */
[----:B------:R-:W-:Y:S01]  /*4a30*/  MOV R91, RZ ;  /* 0x000000ff005b7202 */ /* 0x000fe20000000f00 */
[----:B------:R-:W-:-:S02]  /*4a40*/  ULDC UR23, c[0x0][0x16c] ;  /* 0x00005b0000177ab9 */ /* 0x000fc40000000800 */
[----:B------:R-:W-:Y:S02]  /*4a50*/  ULEA.HI UR18, UR20, UR20, URZ, 0x1 ;  /* 0x0000001414127291 */ /* 0x000fe4000f8f083f */
[----:B------:R-:W-:Y:S02]  /*4a60*/  ULOP3.LUT UR19, UR19, 0x1ffffe, URZ, 0xc0, !UPT ;  /* 0x001ffffe13137892 */ /* 0x000fe4000f8ec03f */
[----:B------:R-:W-:Y:S02]  /*4a70*/  UIMAD UR23, UR21, UR23, URZ ;  /* 0x00000017151772a4 */ /* 0x000fe4000f8e023f */
[----:B------:R-:W-:Y:S02]  /*4a80*/  ULOP3.LUT UR21, UR18, 0xfffffe, URZ, 0xc0, !UPT ;  /* 0x00fffffe12157892 */ /* 0x000fe4000f8ec03f */
[----:B------:R-:W-:Y:S02]  /*4a90*/  UIADD3 UR22, UR30, -UR19, URZ ;  /* 0x800000131e167290 */ /* 0x000fe4000fffe03f */
[----:B------:R-:W-:-:S02]  /*4aa0*/  UIMAD.WIDE UR18, UR23, 0x10, UR10 ;  /* 0x00000010171278a5 */ /* 0x000fc4000f8e020a */
[----:B------:R-:W-:Y:S02]  /*4ab0*/  UIADD3 UR21, UR20, -UR21, URZ ;  /* 0x8000001514157290 */ /* 0x000fe4000fffe03f */
[----:B------:R-:W-:Y:S02]  /*4ac0*/  ULEA.HI.X UR36, UR36, UR39, UR7, 0x3, UP0 ;  /* 0x0000002724247291 */ /* 0x000fe400080f1c07 */
[----:B------:R-:W-:Y:S02]  /*4ad0*/  UMOV UR8, URZ ;  /* 0x0000003f00087c82 */ /* 0x000fe40008000000 */
[----:B------:R-:W-:Y:S02]  /*4ae0*/  UMOV UR7, URZ ;  /* 0x0000003f00077c82 */ /* 0x000fe40008000000 */
[----:B------:R-:W-:Y:S02]  /*4af0*/  UMOV UR9, URZ ;  /* 0x0000003f00097c82 */ /* 0x000fe40008000000 */
[----:B------:R-:W-:-:S02]  /*4b00*/  ULEA UR46, UR22, 0x880, 0xb ;  /* 0x00000880162e7891 */ /* 0x000fc4000f8e583f */
[----:B------:R-:W-:Y:S02]  /*4b10*/  USHF.L.U32 UR39, UR21, 0x8, URZ ;  /* 0x0000000815277899 */ /* 0x000fe4000800063f */
[----:B------:R-:W-:Y:S02]  /*4b20*/  UMOV UR44, UR18 ;  /* 0x00000012002c7c82 */ /* 0x000fe40008000000 */
[----:B------:R-:W-:Y:S02]  /*4b30*/  UMOV UR45, UR19 ;  /* 0x00000013002d7c82 */ /* 0x000fe40008000000 */
.L_x_8215:
        /* <DEDUP_REMOVED lines=78> */
[----:B------:R-:W-:-:S04]  /*5020*/  MOV R10, UR44 ;  /* 0x0000002c000a7c02 */ /* 0x000fc80008000f00 */
[----:B------:R-:W-:Y:S01]  /*5030*/  MUFU.SIN R148, R13 ;  /* 0x0000000d00947308 */ /* 0x000fe20000000400 */
[----:B0-----:R-:W-:Y:S02]  /*5040*/  SEL R116, R11, UR39, P1 ;  /* 0x000000270b747c07 */ /* 0x001fe40008800000 */
[----:B------:R-:W-:-:S03]  /*5050*/  MOV R11, UR45 ;  /* 0x0000002d000b7c02 */ /* 0x000fc60008000f00 */
[----:B------:R0:W-:Y:S02]  /*5060*/  STS.64 [R116.X8+0x880], R8 ;  /* 0x0008800874007388 */ /* 0x0001e40000008a00 */
[----:B------:R1:W-:Y:S01]  /*5070*/  MUFU.COS R150, R13 ;  /* 0x0000000d00967308 */ /* 0x0003e20000000000 */
[----:B------:R-:W-:Y:S02]  /*5080*/  FMUL.FTZ R125, R115, R18 ;  /* 0x00000012737d7220 */ /* 0x000fe40000410000 */
[----:B---3--:R-:W-:Y:S02]  /*5090*/  FMUL.FTZ R157, R5, R6 ;  /* 0x00000006059d7220 */ /* 0x008fe40000410000 */
[----:B------:R-:W-:-:S03]  /*50a0*/  FMUL.FTZ R121, R115, R20 ;  /* 0x0000001473797220 */ /* 0x000fc60000410000 */
[----:B------:R-:W-:Y:S01]  /*50b0*/  MUFU.SIN R152, R117 ;  /* 0x0000007500987308 */ /* 0x000fe20000000400 */
[----:B-1----:R-:W-:Y:S01]  /*50c0*/  CS2R R12, SRZ ;  /* 0x00000000000c7805 */ /* 0x002fe2000001ff00 */
[----:B------:R-:W-:Y:S01]  /*50d0*/  BAR.SYNC.DEFER_BLOCKING 0x0 ;  /* 0x0000000000007b1d */ /* 0x000fe20000010000 */
[C---:B------:R-:W-:Y:S02]  /*50e0*/  FMUL.FTZ R123, R115.reuse, R19 ;  /* 0x00000013737b7220 */ /* 0x040fe40000410000 */
[----:B------:R-:W-:-:S03]  /*50f0*/  FMUL.FTZ R127, R115, R17 ;  /* 0x00000011737f7220 */ /* 0x000fc60000410000 */
[----:B------:R1:W-:Y:S01]  /*5100*/  MUFU.COS R156, R117 ;  /* 0x00000075009c7308 */ /* 0x0003e20000000000 */
[C---:B0-----:R-:W-:Y:S02]  /*5110*/  FMUL.FTZ R116, R115.reuse, R16 ;  /* 0x0000001073747220 */ /* 0x041fe40000410000 */
[C---:B------:R-:W-:Y:S02]  /*5120*/  FMUL.FTZ R132, R115.reuse, R14 ;  /* 0x0000000e73847220 */ /* 0x040fe40000410000 */
[C---:B------:R-:W-:Y:S02]  /*5130*/  FMUL.FTZ R133, R115.reuse, R0 ;  /* 0x0000000073857220 */ /* 0x040fe40000410000 */
[C---:B------:R-:W-:Y:S01]  /*5140*/  FMUL.FTZ R135, R115.reuse, R61 ;  /* 0x0000003d73877220 */ /* 0x040fe20000410000 */
[----:B------:R-:W-:Y:S01]  /*5150*/  MUFU.SIN R198, R119 ;  /* 0x0000007700c67308 */ /* 0x000fe20000000400 */
[C---:B-1----:R-:W-:Y:S02]  /*5160*/  FMUL.FTZ R117, R115.reuse, R22 ;  /* 0x0000001673757220 */ /* 0x042fe40000410000 */
[----:B------:R-:W-:-:S02]  /*5170*/  FMUL.FTZ R137, R115, R63 ;  /* 0x0000003f73897220 */ /* 0x000fc40000410000 */
[----:B------:R-:W-:-:S03]  /*5180*/  FMUL.FTZ R139, R115, R68 ;  /* 0x00000044738b7220 */ /* 0x000fc60000410000 */
[----:B------:R0:W-:Y:S01]  /*5190*/  MUFU.COS R196, R119 ;  /* 0x0000007700c47308 */ /* 0x0001e20000000000 */
[----:B------:R1:W5:Y:S01]  /*51a0*/  @!P2 LDG.E.64 R12, [R10.64+0x8] ;  /* 0x000008200a0ca981 */ /* 0x000362000c1e1b00 */
[----:B------:R-:W-:-:S06]  /*51b0*/  FFMA.FTZ R157, R4, R7, R157 ;  /* 0x00000007049d7223 */ /* 0x000fcc000001009d */
[----:B------:R-:W-:Y:S01]  /*51c0*/  MUFU.EX2 R125, R125 ;  /* 0x0000007d007d7308 */ /* 0x000fe20000000800 */
[----:B0-----:R-:W-:Y:S02]  /*51d0*/  FMUL.FTZ R119, R115, R21 ;  /* 0x0000001573777220 */ /* 0x001fe40000410000 */
[----:B-1----:R-:W-:Y:S02]  /*51e0*/  FMUL.FTZ R11, R5, R7 ;  /* 0x00000007050b7220 */ /* 0x002fe40000410000 */
[C---:B------:R-:W-:Y:S02]  /*51f0*/  FMUL.FTZ R10, R115.reuse, R15 ;  /* 0x0000000f730a7220 */ /* 0x040fe40000410000 */
[C---:B------:R-:W-:Y:S01]  /*5200*/  FMUL.FTZ R5, R115.reuse, R73 ;  /* 0x0000004973057220 */ /* 0x040fe20000410000 */
[----:B------:R-:W0:Y:S01]  /*5210*/  MUFU.EX2 R117, R117 ;  /* 0x0000007500757308 */ /* 0x000e220000000800 */
[----:B------:R-:W-:Y:S02]  /*5220*/  FMUL.FTZ R115, R115, R98 ;  /* 0x0000006273737220 */ /* 0x000fe40000410000 */
[----:B------:R-:W-:-:S05]  /*5230*/  FFMA.FTZ R154, R4, R6, -R11 ;  /* 0x00000006049a7223 */ /* 0x000fca000001080b */
[----:B------:R-:W1:Y:S08]  /*5240*/  MUFU.EX2 R10, R10 ;  /* 0x0000000a000a7308 */ /* 0x000e700000000800 */
[----:B------:R-:W2:Y:S08]  /*5250*/  MUFU.EX2 R5, R5 ;  /* 0x0000000500057308 */ /* 0x000eb00000000800 */
[----:B------:R-:W-:Y:S08]  /*5260*/  MUFU.EX2 R115, R115 ;  /* 0x0000007300737308 */ /* 0x000ff00000000800 */
[----:B------:R-:W3:Y:S08]  /*5270*/  MUFU.SIN R4, R147 ;  /* 0x0000009300047308 */ /* 0x000ef00000000400 */
[----:B------:R-:W4:Y:S08]  /*5280*/  MUFU.EX2 R127, R127 ;  /* 0x0000007f007f7308 */ /* 0x000f300000000800 */
[----:B------:R-:W-:Y:S01]  /*5290*/  MUFU.EX2 R119, R119 ;  /* 0x0000007700777308 */ /* 0x000fe20000000800 */
[----:B0-----:R-:W-:-:S07]  /*52a0*/  FMUL.FTZ R141, R117, R118 ;  /* 0x00000076758d7220 */ /* 0x001fce0000410000 */
[----:B------:R-:W0:Y:S01]  /*52b0*/  MUFU.EX2 R132, R132 ;  /* 0x0000008400847308 */ /* 0x000e220000000800 */
[----:B-1----:R-:W-:-:S07]  /*52c0*/  FMUL.FTZ R192, R10, R131 ;  /* 0x000000830ac07220 */ /* 0x002fce0000410000 */
[----:B------:R-:W1:Y:S01]  /*52d0*/  MUFU.COS R158, R147 ;  /* 0x00000093009e7308 */ /* 0x000e620000000000 */
[----:B--2---:R-:W-:-:S07]  /*52e0*/  FMUL.FTZ R196, R5, R196 ;  /* 0x000000c405c47220 */ /* 0x004fce0000410000 */
[----:B------:R2:W-:Y:S01]  /*52f0*/  MUFU.EX2 R188, R133 ;  /* 0x0000008500bc7308 */ /* 0x0005e20000000800 */
[----:B------:R-:W-:Y:S02]  /*5300*/  FMUL.FTZ R198, R5, R198 ;  /* 0x000000c605c67220 */ /* 0x000fe40000410000 */
[----:B---3--:R-:W-:Y:S02]  /*5310*/  FMUL.FTZ R131, R115, R4 ;  /* 0x0000000473837220 */ /* 0x008fe40000410000 */
[----:B--2---:R-:W-:Y:S01]  /*5320*/  FMUL.FTZ R133, R125, R126 ;  /* 0x0000007e7d857220 */ /* 0x004fe20000410000 */
[----:B------:R-:W-:Y:S02]  /*5330*/  PRMT R126, RZ, 0x5410, R200 ;  /* 0x00005410ff7e7816 */ /* 0x000fe400000000c8 */
[----:B------:R-:W2:Y:S01]  /*5340*/  MUFU.EX2 R121, R121 ;  /* 0x0000007900797308 */ /* 0x000ea20000000800 */
[----:B------:R-:W-:Y:S02]  /*5350*/  FMUL.FTZ R142, R117, R142 ;  /* 0x0000008e758e7220 */ /* 0x000fe40000410000 */
[----:B------:R-:W-:-:S02]  /*5360*/  FMUL.FTZ R5, R9, R141 ;  /* 0x0000008d09057220 */ /* 0x000fc40000410000 */
[----:B------:R-:W-:Y:S02]  /*5370*/  FMUL.FTZ R160, R126, R23 ;  /* 0x000000177ea07220 */ /* 0x000fe40000410000 */
[CC--:B------:R-:W-:Y:S01]  /*5380*/  FMUL.FTZ R4, R8.reuse, R141.reuse ;  /* 0x0000008d08047220 */ /* 0x0c0fe20000410000 */
[----:B------:R-:W3:Y:S01]  /*5390*/  MUFU.EX2 R123, R123 ;  /* 0x0000007b007b7308 */ /* 0x000ee20000000800 */
[----:B------:R-:W-:Y:S02]  /*53a0*/  FMUL.FTZ R7, RZ, R141 ;  /* 0x0000008dff077220 */ /* 0x000fe40000410000 */
[C---:B----4-:R-:W-:Y:S02]  /*53b0*/  FMUL.FTZ R153, R127.reuse, R130 ;  /* 0x000000827f997220 */ /* 0x050fe40000410000 */
[----:B------:R-:W-:Y:S01]  /*53c0*/  FMUL.FTZ R195, R127, R128 ;  /* 0x000000807fc37220 */ /* 0x000fe20000410000 */
[----:B------:R-:W-:Y:S01]  /*53d0*/  PRMT R127, RZ, 0x5410, R38 ;  /* 0x00005410ff7f7816 */ /* 0x000fe20000000026 */
[----:B------:R-:W-:Y:S01]  /*53e0*/  FMUL.FTZ R11, R141, R160 ;  /* 0x000000a08d0b7220 */ /* 0x000fe20000410000 */
[----:B------:R4:W-:Y:S01]  /*53f0*/  MUFU.EX2 R193, R139 ;  /* 0x0000008b00c17308 */ /* 0x0009e20000000800 */
[----:B------:R-:W-:-:S02]  /*5400*/  FFMA.FTZ R5, R8, R142, -R5 ;  /* 0x0000008e08057223 */ /* 0x000fc40000010805 */
[----:B------:R-:W-:Y:S02]  /*5410*/  FFMA.FTZ R4, R9, R142, R4 ;  /* 0x0000008e09047223 */ /* 0x000fe40000010004 */
[----:B------:R-:W-:Y:S02]  /*5420*/  FFMA.FTZ R7, R142, R160, -R7 ;  /* 0x000000a08e077223 */ /* 0x000fe40000010807 */
[C---:B0-----:R-:W-:Y:S02]  /*5430*/  FMUL.FTZ R187, R132.reuse, R187 ;  /* 0x000000bb84bb7220 */ /* 0x041fe40000410000 */
[----:B----4-:R-:W-:Y:S02]  /*5440*/  FMUL.FTZ R139, R119, R120 ;  /* 0x00000078778b7220 */ /* 0x010fe40000410000 */
[----:B------:R-:W-:Y:S02]  /*5450*/  FMUL.FTZ R189, R132, R189 ;  /* 0x000000bd84bd7220 */ /* 0x000fe40000410000 */
[----:B-1----:R-:W-:-:S02]  /*5460*/  FMUL.FTZ R132, R115, R158 ;  /* 0x0000009e73847220 */ /* 0x002fc40000410000 */
[----:B------:R-:W-:Y:S02]  /*5470*/  FFMA.FTZ R11, RZ, R142, R11 ;  /* 0x0000008eff0b7223 */ /* 0x000fe4000001000b */
[----:B------:R-:W-:Y:S02]  /*5480*/  FMUL.FTZ R140, R119, R140 ;  /* 0x0000008c778c7220 */ /* 0x000fe40000410000 */
[C---:B------:R-:W-:Y:S02]  /*5490*/  FMUL.FTZ R115, R139.reuse, R5 ;  /* 0x000000058b737220 */ /* 0x040fe40000410000 */
[----:B------:R-:W-:Y:S02]  /*54a0*/  FMUL.FTZ R6, R139, R4 ;  /* 0x000000048b067220 */ /* 0x000fe40000410000 */
[----:B------:R-:W-:Y:S01]  /*54b0*/  FFMA.FTZ R7, R127, R22, R7 ;  /* 0x000000167f077223 */ /* 0x000fe20000010007 */
[----:B------:R2:W-:Y:S01]  /*54c0*/  MUFU.EX2 R185, R137 ;  /* 0x0000008900b97308 */ /* 0x0005e20000000800 */
[----:B------:R-:W-:-:S02]  /*54d0*/  FADD.FTZ R11, RZ, R11 ;  /* 0x0000000bff0b7221 */ /* 0x000fc40000010000 */
[C---:B------:R-:W-:Y:S02]  /*54e0*/  FFMA.FTZ R115, R140.reuse, R4, R115 ;  /* 0x000000048c737223 */ /* 0x040fe40000010073 */
[----:B------:R-:W-:Y:S02]  /*54f0*/  FFMA.FTZ R6, R140, R5, -R6 ;  /* 0x000000058c067223 */ /* 0x000fe40000010806 */
[----:B------:R-:W-:Y:S02]  /*5500*/  FMUL.FTZ R5, R139, R7 ;  /* 0x000000078b057220 */ /* 0x000fe40000410000 */
[----:B--2---:R-:W-:Y:S01]  /*5510*/  FMUL.FTZ R137, R121, R122 ;  /* 0x0000007a79897220 */ /* 0x004fe20000410000 */
[----:B------:R3:W-:Y:S01]  /*5520*/  MUFU.EX2 R181, R135 ;  /* 0x0000008700b57308 */ /* 0x0007e20000000800 */
[----:B------:R-:W-:Y:S02]  /*5530*/  FMUL.FTZ R194, R10, R129 ;  /* 0x000000810ac27220 */ /* 0x000fe40000410000 */
[----:B------:R-:W-:-:S02]  /*5540*/  FMUL.FTZ R4, R139, R11 ;  /* 0x0000000b8b047220 */ /* 0x000fc40000410000 */
[----:B------:R-:W-:Y:S02]  /*5550*/  FMUL.FTZ R138, R121, R138 ;  /* 0x0000008a798a7220 */ /* 0x000fe40000410000 */
[C---:B------:R-:W-:Y:S02]  /*5560*/  FMUL.FTZ R117, R137.reuse, R115 ;  /* 0x0000007389757220 */ /* 0x040fe40000410000 */
[----:B------:R-:W-:Y:S02]  /*5570*/  FMUL.FTZ R10, R137, R6 ;  /* 0x00000006890a7220 */ /* 0x000fe40000410000 */
[----:B---3--:R-:W-:Y:S01]  /*5580*/  FMUL.FTZ R135, R123, R124 ;  /* 0x0000007c7b877220 */ /* 0x008fe20000410000 */
[----:B------:R-:W-:Y:S01]  /*5590*/  PRMT R124, RZ, 0x5410, R37 ;  /* 0x00005410ff7c7816 */ /* 0x000fe20000000025 */
[C---:B------:R-:W-:Y:S01]  /*55a0*/  FFMA.FTZ R5, R140.reuse, R11, R5 ;  /* 0x0000000b8c057223 */ /* 0x040fe20000010005 */
[----:B------:R-:W0:Y:S01]  /*55b0*/  MUFU.EX2 R116, R116 ;  /* 0x0000007400747308 */ /* 0x000e220000000800 */
[----:B------:R-:W-:-:S02]  /*55c0*/  FFMA.FTZ R4, R140, R7, -R4 ;  /* 0x000000078c047223 */ /* 0x000fc40000010804 */
[C---:B------:R-:W-:Y:S02]  /*55d0*/  FFMA.FTZ R117, R138.reuse, R6, -R117 ;  /* 0x000000068a757223 */ /* 0x040fe40000010875 */
[----:B------:R-:W-:Y:S02]  /*55e0*/  FFMA.FTZ R10, R138, R115, R10 ;  /* 0x000000738a0a7223 */ /* 0x000fe4000001000a */
[----:B------:R-:W-:Y:S02]  /*55f0*/  FADD.FTZ R5, RZ, R5 ;  /* 0x00000005ff057221 */ /* 0x000fe40000010000 */
[----:B------:R-:W-:Y:S02]  /*5600*/  FFMA.FTZ R4, R124, R21, R4 ;  /* 0x000000157c047223 */ /* 0x000fe40000010004 */
[----:B------:R-:W-:Y:S02]  /*5610*/  FMUL.FTZ R136, R123, R136 ;  /* 0x000000887b887220 */ /* 0x000fe40000410000 */
[----:B------:R-:W-:-:S02]  /*5620*/  FMUL.FTZ R11, R135, R10 ;  /* 0x0000000a870b7220 */ /* 0x000fc40000410000 */
[----:B------:R-:W-:Y:S02]  /*5630*/  FMUL.FTZ R115, R135, R117 ;  /* 0x0000007587737220 */ /* 0x000fe40000410000 */
[----:B------:R-:W-:Y:S02]  /*5640*/  FMUL.FTZ R7, R137, R5 ;  /* 0x0000000589077220 */ /* 0x000fe40000410000 */
[----:B------:R-:W-:Y:S01]  /*5650*/  FMUL.FTZ R134, R125, R134 ;  /* 0x000000867d867220 */ /* 0x000fe20000410000 */
[----:B------:R-:W-:Y:S01]  /*5660*/  PRMT R125, RZ, 0x5410, R36 ;  /* 0x00005410ff7d7816 */ /* 0x000fe20000000024 */
[----:B------:R-:W-:Y:S02]  /*5670*/  FMUL.FTZ R6, R137, R4 ;  /* 0x0000000489067220 */ /* 0x000fe40000410000 */
[C---:B------:R-:W-:Y:S02]  /*5680*/  FFMA.FTZ R11, R136.reuse, R117, -R11 ;  /* 0x00000075880b7223 */ /* 0x040fe4000001080b */
[----:B------:R-:W-:-:S02]  /*5690*/  FFMA.FTZ R115, R136, R10, R115 ;  /* 0x0000000a88737223 */ /* 0x000fc40000010073 */
[C---:B------:R-:W-:Y:S02]  /*56a0*/  FFMA.FTZ R7, R138.reuse, R4, -R7 ;  /* 0x000000048a077223 */ /* 0x040fe40000010807 */
[----:B------:R-:W-:Y:S02]  /*56b0*/  FFMA.FTZ R6, R138, R5, R6 ;  /* 0x000000058a067223 */ /* 0x000fe40000010006 */
[C---:B------:R-:W-:Y:S02]  /*56c0*/  FMUL.FTZ R5, R133.reuse, R11 ;  /* 0x0000000b85057220 */ /* 0x040fe40000410000 */
[----:B------:R-:W-:Y:S02]  /*56d0*/  FMUL.FTZ R4, R133, R115 ;  /* 0x0000007385047220 */ /* 0x000fe40000410000 */
[----:B------:R-:W-:Y:S02]  /*56e0*/  FFMA.FTZ R7, R125, R20, R7 ;  /* 0x000000147d077223 */ /* 0x000fe40000010007 */
[----:B0-----:R-:W-:-:S02]  /*56f0*/  FMUL.FTZ R197, R116, R197 ;  /* 0x000000c574c57220 */ /* 0x001fc40000410000 */
[----:B------:R-:W-:Y:S02]  /*5700*/  FMUL.FTZ R199, R116, R199 ;  /* 0x000000c774c77220 */ /* 0x000fe40000410000 */
[----:B------:R-:W-:Y:S02]  /*5710*/  FADD.FTZ R6, RZ, R6 ;  /* 0x00000006ff067221 */ /* 0x000fe40000010000 */
[C---:B------:R-:W-:Y:S02]  /*5720*/  FFMA.FTZ R116, R134.reuse, R115, R5 ;  /* 0x0000007386747223 */ /* 0x040fe40000010005 */
[----:B------:R-:W-:Y:S02]  /*5730*/  FFMA.FTZ R10, R134, R11, -R4 ;  /* 0x0000000b860a7223 */ /* 0x000fe40000010804 */
[C---:B------:R-:W-:Y:S02]  /*5740*/  FMUL.FTZ R5, R135.reuse, R7 ;  /* 0x0000000787057220 */ /* 0x040fe40000410000 */
[----:B------:R-:W-:-:S02]  /*5750*/  FMUL.FTZ R4, R135, R6 ;  /* 0x0000000687047220 */ /* 0x000fc40000410000 */
[C---:B------:R-:W-:Y:S01]  /*5760*/  FMUL.FTZ R115, R195.reuse, R10 ;  /* 0x0000000ac3737220 */ /* 0x040fe20000410000 */
[----:B------:R-:W-:Y:S01]  /*5770*/  PRMT R122, RZ, 0x5410, R35 ;  /* 0x00005410ff7a7816 */ /* 0x000fe20000000023 */
[----:B------:R-:W-:Y:S02]  /*5780*/  FMUL.FTZ R11, R195, R116 ;  /* 0x00000074c30b7220 */ /* 0x000fe40000410000 */
[C---:B------:R-:W-:Y:S02]  /*5790*/  FFMA.FTZ R5, R136.reuse, R6, R5 ;  /* 0x0000000688057223 */ /* 0x040fe40000010005 */
[----:B------:R-:W-:Y:S02]  /*57a0*/  FFMA.FTZ R4, R136, R7, -R4 ;  /* 0x0000000788047223 */ /* 0x000fe40000010804 */
[C---:B------:R-:W-:Y:S02]  /*57b0*/  FFMA.FTZ R116, R153.reuse, R116, R115 ;  /* 0x0000007499747223 */ /* 0x040fe40000010073 */
[----:B------:R-:W-:-:S02]  /*57c0*/  FFMA.FTZ R10, R153, R10, -R11 ;  /* 0x0000000a990a7223 */ /* 0x000fc4000001080b */
[----:B------:R-:W-:Y:S02]  /*57d0*/  FADD.FTZ R5, RZ, R5 ;  /* 0x00000005ff057221 */ /* 0x000fe40000010000 */
[----:B------:R-:W-:Y:S02]  /*57e0*/  FFMA.FTZ R4, R122, R19, R4 ;  /* 0x000000137a047223 */ /* 0x000fe40000010004 */
[C---:B------:R-:W-:Y:S02]  /*57f0*/  FMUL.FTZ R11, R199.reuse, R116 ;  /* 0x00000074c70b7220 */ /* 0x040fe40000410000 */
[----:B------:R-:W-:Y:S02]  /*5800*/  FMUL.FTZ R115, R199, R10 ;  /* 0x0000000ac7737220 */ /* 0x000fe40000410000 */
[C---:B------:R-:W-:Y:S01]  /*5810*/  FMUL.FTZ R7, R133.reuse, R5 ;  /* 0x0000000585077220 */ /* 0x040fe20000410000 */
[----:B------:R-:W-:Y:S01]  /*5820*/  PRMT R123, RZ, 0x5410, R34 ;  /* 0x00005410ff7b7816 */ /* 0x000fe20000000022 */
[----:B------:R-:W-:-:S02]  /*5830*/  FMUL.FTZ R6, R133, R4 ;  /* 0x0000000485067220 */ /* 0x000fc40000410000 */
[C---:B------:R-:W-:Y:S02]  /*5840*/  FFMA.FTZ R11, R197.reuse, R10, -R11 ;  /* 0x0000000ac50b7223 */ /* 0x040fe4000001080b */
[----:B------:R-:W-:Y:S02]  /*5850*/  FFMA.FTZ R115, R197, R116, R115 ;  /* 0x00000074c5737223 */ /* 0x000fe40000010073 */
[C---:B------:R-:W-:Y:S02]  /*5860*/  FFMA.FTZ R7, R134.reuse, R4, -R7 ;  /* 0x0000000486077223 */ /* 0x040fe40000010807 */
[----:B------:R-:W-:Y:S02]  /*5870*/  FFMA.FTZ R6, R134, R5, R6 ;  /* 0x0000000586067223 */ /* 0x000fe40000010006 */
[C---:B------:R-:W-:Y:S02]  /*5880*/  FMUL.FTZ R10, R194.reuse, R11 ;  /* 0x0000000bc20a7220 */ /* 0x040fe40000410000 */
[----:B------:R-:W-:-:S02]  /*5890*/  FMUL.FTZ R5, R194, R115 ;  /* 0x00000073c2057220 */ /* 0x000fc40000410000 */
[----:B------:R-:W-:Y:S02]  /*58a0*/  FFMA.FTZ R4, R123, R18, R7 ;  /* 0x000000127b047223 */ /* 0x000fe40000010007 */
[----:B------:R-:W-:Y:S02]  /*58b0*/  FADD.FTZ R6, RZ, R6 ;  /* 0x00000006ff067221 */ /* 0x000fe40000010000 */
[C---:B------:R-:W-:Y:S02]  /*58c0*/  FFMA.FTZ R116, R192.reuse, R115, R10 ;  /* 0x00000073c0747223 */ /* 0x040fe4000001000a */
[----:B------:R-:W-:Y:S02]  /*58d0*/  FFMA.FTZ R10, R192, R11, -R5 ;  /* 0x0000000bc00a7223 */ /* 0x000fe40000010805 */
[C---:B------:R-:W-:Y:S02]  /*58e0*/  FMUL.FTZ R7, R195.reuse, R4 ;  /* 0x00000004c3077220 */ /* 0x040fe40000410000 */
[----:B------:R-:W-:Y:S01]  /*58f0*/  FMUL.FTZ R5, R195, R6 ;  /* 0x00000006c3057220 */ /* 0x000fe20000410000 */
[----:B------:R-:W-:Y:S01]  /*5900*/  PRMT R120, RZ, 0x5410, R33 ;  /* 0x00005410ff787816 */ /* 0x000fe20000000021 */
[----:B------:R-:W-:-:S02]  /*5910*/  FMUL.FTZ R115, R189, R10 ;  /* 0x0000000abd737220 */ /* 0x000fc40000410000 */
[C---:B------:R-:W-:Y:S02]  /*5920*/  FFMA.FTZ R7, R153.reuse, R6, R7 ;  /* 0x0000000699077223 */ /* 0x040fe40000010007 */
[----:B------:R-:W-:Y:S02]  /*5930*/  FMUL.FTZ R162, R114, R157 ;  /* 0x0000009d72a27220 */ /* 0x000fe40000410000 */
[----:B------:R-:W-:Y:S02]  /*5940*/  FFMA.FTZ R5, R153, R4, -R5 ;  /* 0x0000000499057223 */ /* 0x000fe40000010805 */
[-C--:B------:R-:W-:Y:S02]  /*5950*/  FMUL.FTZ R11, R189, R116.reuse ;  /* 0x00000074bd0b7220 */ /* 0x080fe40000410000 */
[----:B------:R-:W-:Y:S02]  /*5960*/  FFMA.FTZ R115, R187, R116, R115 ;  /* 0x00000074bb737223 */ /* 0x000fe40000010073 */
[----:B------:R-:W-:-:S02]  /*5970*/  FADD.FTZ R6, RZ, R7 ;  /* 0x00000007ff067221 */ /* 0x000fc40000010000 */
[----:B------:R-:W-:Y:S02]  /*5980*/  FMUL.FTZ R167, R114, R154 ;  /* 0x0000009a72a77220 */ /* 0x000fe40000410000 */
[----:B------:R-:W-:Y:S02]  /*5990*/  FMUL.FTZ R116, R132, R162 ;  /* 0x000000a284747220 */ /* 0x000fe40000410000 */
[----:B------:R-:W-:Y:S02]  /*59a0*/  FFMA.FTZ R4, R120, R17, R5 ;  /* 0x0000001178047223 */ /* 0x000fe40000010005 */
[----:B------:R-:W-:Y:S02]  /*59b0*/  FFMA.FTZ R11, R187, R10, -R11 ;  /* 0x0000000abb0b7223 */ /* 0x000fe4000001080b */
[----:B------:R-:W-:Y:S02]  /*59c0*/  FMUL.FTZ R5, R199, R6 ;  /* 0x00000006c7057220 */ /* 0x000fe40000410000 */
[----:B------:R-:W-:-:S02]  /*59d0*/  FMUL.FTZ R166, R113, R157 ;  /* 0x0000009d71a67220 */ /* 0x000fc40000410000 */
[C---:B------:R-:W-:Y:S02]  /*59e0*/  FMUL.FTZ R10, R131.reuse, R162 ;  /* 0x000000a2830a7220 */ /* 0x040fe40000410000 */
[-C--:B------:R-:W-:Y:S01]  /*59f0*/  FFMA.FTZ R117, -R131, R167.reuse, -R116 ;  /* 0x000000a783757223 */ /* 0x080fe20000010974 */
[----:B------:R-:W-:Y:S01]  /*5a00*/  PRMT R121, RZ, 0x5410, R32 ;  /* 0x00005410ff797816 */ /* 0x000fe20000000020 */
[-C--:B------:R-:W-:Y:S02]  /*5a10*/  FMUL.FTZ R7, R199, R4.reuse ;  /* 0x00000004c7077220 */ /* 0x080fe40000410000 */
[----:B------:R-:W-:Y:S02]  /*5a20*/  FFMA.FTZ R5, R197, R4, -R5 ;  /* 0x00000004c5057223 */ /* 0x000fe40000010805 */
[----:B------:R-:W-:Y:S02]  /*5a30*/  FMUL.FTZ R165, R113, R154 ;  /* 0x0000009a71a57220 */ /* 0x000fe40000410000 */
[----:B------:R-:W-:-:S02]  /*5a40*/  FFMA.FTZ R10, R132, R167, -R10 ;  /* 0x000000a7840a7223 */ /* 0x000fc4000001080a */
[----:B------:R-:W-:Y:S02]  /*5a50*/  FADD.FTZ R119, -R166, R117 ;  /* 0x00000075a6777221 */ /* 0x000fe40000010100 */
[----:B------:R-:W-:Y:S02]  /*5a60*/  FFMA.FTZ R7, R197, R6, R7 ;  /* 0x00000006c5077223 */ /* 0x000fe40000010007 */
[----:B------:R-:W-:Y:S02]  /*5a70*/  FFMA.FTZ R5, R121, R16, R5 ;  /* 0x0000001079057223 */ /* 0x000fe40000010005 */
[----:B------:R-:W-:Y:S02]  /*5a80*/  FADD.FTZ R117, R165, R10 ;  /* 0x0000000aa5757221 */ /* 0x000fe40000010000 */
[----:B------:R-:W-:Y:S02]  /*5a90*/  FMUL.FTZ R4, R198, -R119 ;  /* 0x80000077c6047220 */ /* 0x000fe40000410000 */
[----:B------:R-:W-:-:S02]  /*5aa0*/  FADD.FTZ R7, RZ, R7 ;  /* 0x00000007ff077221 */ /* 0x000fc40000010000 */
[----:B------:R-:W-:Y:S02]  /*5ab0*/  FMUL.FTZ R6, R194, R5 ;  /* 0x00000005c2067220 */ /* 0x000fe40000410000 */
[----:B------:R-:W-:Y:S02]  /*5ac0*/  FFMA.FTZ R129, R196, R117, -R4 ;  /* 0x00000075c4817223 */ /* 0x000fe40000010804 */
[-C--:B------:R-:W-:Y:S01]  /*5ad0*/  FMUL.FTZ R4, R194, R7.reuse ;  /* 0x00000007c2047220 */ /* 0x080fe20000410000 */
[----:B------:R-:W-:Y:S01]  /*5ae0*/  PRMT R118, RZ, 0x5410, R31 ;  /* 0x00005410ff767816 */ /* 0x000fe2000000001f */
[C---:B------:R-:W-:Y:S02]  /*5af0*/  FFMA.FTZ R6, R192.reuse, R7, R6 ;  /* 0x00000007c0067223 */ /* 0x040fe40000010006 */
[----:B------:R-:W-:Y:S02]  /*5b00*/  FFMA.FTZ R4, R192, R5, -R4 ;  /* 0x00000005c0047223 */ /* 0x000fe40000010804 */
[----:B------:R-:W-:-:S02]  /*5b10*/  FMUL.FTZ R117, R198, -R117 ;  /* 0x80000075c6757220 */ /* 0x000fc40000410000 */
[----:B------:R-:W-:Y:S02]  /*5b20*/  FADD.FTZ R6, RZ, R6 ;  /* 0x00000006ff067221 */ /* 0x000fe40000010000 */
[----:B------:R-:W-:Y:S02]  /*5b30*/  FMUL.FTZ R186, R188, R145 ;  /* 0x00000091bcba7220 */ /* 0x000fe40000410000 */
[----:B------:R-:W-:Y:S02]  /*5b40*/  FFMA.FTZ R4, R118, R15, R4 ;  /* 0x0000000f76047223 */ /* 0x000fe40000010004 */
[----:B------:R-:W-:Y:S02]  /*5b50*/  FMUL.FTZ R188, R188, R143 ;  /* 0x0000008fbcbc7220 */ /* 0x000fe40000410000 */
[----:B------:R-:W-:Y:S02]  /*5b60*/  FFMA.FTZ R128, R196, R119, R117 ;  /* 0x00000077c4807223 */ /* 0x000fe40000010075 */
[----:B------:R-:W-:-:S02]  /*5b70*/  FMUL.FTZ R169, R112, R157 ;  /* 0x0000009d70a97220 */ /* 0x000fc40000410000 */
[----:B------:R-:W-:Y:S01]  /*5b80*/  FMUL.FTZ R5, R189, R6 ;  /* 0x00000006bd057220 */ /* 0x000fe20000410000 */
[----:B------:R-:W-:Y:S01]  /*5b90*/  PRMT R119, RZ, 0x5410, R30 ;  /* 0x00005410ff777816 */ /* 0x000fe2000000001e */
[----:B------:R-:W-:Y:S02]  /*5ba0*/  FMUL.FTZ R191, R193, R156 ;  /* 0x0000009cc1bf7220 */ /* 0x000fe40000410000 */
[----:B------:R-:W-:Y:S02]  /*5bb0*/  FMUL.FTZ R7, R189, R4 ;  /* 0x00000004bd077220 */ /* 0x000fe40000410000 */
[----:B------:R-:W-:Y:S02]  /*5bc0*/  FMUL.FTZ R193, R193, R152 ;  /* 0x00000098c1c17220 */ /* 0x000fe40000410000 */
[----:B------:R-:W-:Y:S02]  /*5bd0*/  FMUL.FTZ R10, R188, R115 ;  /* 0x00000073bc0a7220 */ /* 0x000fe40000410000 */
[----:B------:R-:W-:-:S02]  /*5be0*/  FMUL.FTZ R168, R112, R154 ;  /* 0x0000009a70a87220 */ /* 0x000fc40000410000 */
[----:B------:R-:W-:Y:S02]  /*5bf0*/  FADD.FTZ R128, -R169, R128 ;  /* 0x00000080a9807221 */ /* 0x000fe40000010100 */
[C---:B------:R-:W-:Y:S02]  /*5c00*/  FFMA.FTZ R5, R187.reuse, R4, -R5 ;  /* 0x00000004bb057223 */ /* 0x040fe40000010805 */
[----:B------:R-:W-:Y:S02]  /*5c10*/  FFMA.FTZ R7, R187, R6, R7 ;  /* 0x00000006bb077223 */ /* 0x000fe40000010007 */
[----:B------:R-:W-:Y:S02]  /*5c20*/  FFMA.FTZ R10, R186, R11, -R10 ;  /* 0x0000000bba0a7223 */ /* 0x000fe4000001080a */
[----:B------:R-:W-:Y:S02]  /*5c30*/  FADD.FTZ R4, R168, R129 ;  /* 0x00000081a8047221 */ /* 0x000fe40000010000 */
[----:B------:R-:W-:-:S02]  /*5c40*/  FMUL.FTZ R6, R193, -R128 ;  /* 0x80000080c1067220 */ /* 0x000fc40000410000 */
[----:B------:R-:W-:Y:S02]  /*5c50*/  FMUL.FTZ R11, R188, R11 ;  /* 0x0000000bbc0b7220 */ /* 0x000fe40000410000 */
[----:B------:R-:W-:Y:S02]  /*5c60*/  FFMA.FTZ R5, R119, R14, R5 ;  /* 0x0000000e77057223 */ /* 0x000fe40000010005 */
[----:B------:R-:W-:Y:S02]  /*5c70*/  FADD.FTZ R7, RZ, R7 ;  /* 0x00000007ff077221 */ /* 0x000fe40000010000 */
[----:B------:R-:W-:Y:S02]  /*5c80*/  FMUL.FTZ R179, R181, R146 ;  /* 0x00000092b5b37220 */ /* 0x000fe40000410000 */
[----:B------:R-:W-:Y:S02]  /*5c90*/  FFMA.FTZ R130, R191, R4, -R6 ;  /* 0x00000004bf827223 */ /* 0x000fe40000010806 */
[----:B------:R-:W-:-:S02]  /*5ca0*/  FMUL.FTZ R181, R181, R144 ;  /* 0x00000090b5b57220 */ /* 0x000fc40000410000 */
[----:B------:R-:W-:Y:S02]  /*5cb0*/  FFMA.FTZ R116, R186, R115, R11 ;  /* 0x00000073ba747223 */ /* 0x000fe4000001000b */
[C---:B------:R-:W-:Y:S02]  /*5cc0*/  FMUL.FTZ R6, R188.reuse, R5 ;  /* 0x00000005bc067220 */ /* 0x040fe40000410000 */
[----:B------:R-:W-:Y:S02]  /*5cd0*/  FMUL.FTZ R115, R193, -R4 ;  /* 0x80000004c1737220 */ /* 0x000fe40000410000 */
[-C--:B------:R-:W-:Y:S01]  /*5ce0*/  FMUL.FTZ R4, R188, R7.reuse ;  /* 0x00000007bc047220 */ /* 0x080fe20000410000 */
[----:B------:R-:W-:Y:S01]  /*5cf0*/  PRMT R129, RZ, 0x5410, R29 ;  /* 0x00005410ff817816 */ /* 0x000fe2000000001d */
[----:B------:R-:W-:Y:S02]  /*5d00*/  FMUL.FTZ R11, R181, R116 ;  /* 0x00000074b50b7220 */ /* 0x000fe40000410000 */
[----:B------:R-:W-:-:S02]  /*5d10*/  FFMA.FTZ R6, R186, R7, R6 ;  /* 0x00000007ba067223 */ /* 0x000fc40000010006 */
[----:B------:R-:W-:Y:S02]  /*5d20*/  FFMA.FTZ R4, R186, R5, -R4 ;  /* 0x00000005ba047223 */ /* 0x000fe40000010804 */
[-C--:B------:R-:W-:Y:S02]  /*5d30*/  FFMA.FTZ R144, R179, R10.reuse, -R11 ;  /* 0x0000000ab3907223 */ /* 0x080fe4000001080b */
[----:B------:R-:W-:Y:S02]  /*5d40*/  FADD.FTZ R6, RZ, R6 ;  /* 0x00000006ff067221 */ /* 0x000fe40000010000 */
[----:B------:R-:W-:Y:S02]  /*5d50*/  FMUL.FTZ R10, R181, R10 ;  /* 0x0000000ab50a7220 */ /* 0x000fe40000410000 */
[----:B------:R-:W-:Y:S02]  /*5d60*/  FFMA.FTZ R4, R129, R0, R4 ;  /* 0x0000000081047223 */ /* 0x000fe40000010004 */
[----:B------:R-:W-:-:S02]  /*5d70*/  FMUL.FTZ R177, R111, R154 ;  /* 0x0000009a6fb17220 */ /* 0x000fc40000410000 */
[----:B------:R-:W-:Y:S02]  /*5d80*/  FFMA.FTZ R115, R191, R128, R115 ;  /* 0x00000080bf737223 */ /* 0x000fe40000010073 */
[----:B------:R-:W-:Y:S02]  /*5d90*/  FMUL.FTZ R176, R111, R157 ;  /* 0x0000009d6fb07220 */ /* 0x000fe40000410000 */
[----:B------:R-:W-:Y:S02]  /*5da0*/  FMUL.FTZ R5, R181, R6 ;  /* 0x00000006b5057220 */ /* 0x000fe40000410000 */
[----:B------:R-:W-:Y:S02]  /*5db0*/  FFMA.FTZ R10, R179, R116, R10 ;  /* 0x00000074b30a7223 */ /* 0x000fe4000001000a */
[----:B------:R-:W-:Y:S02]  /*5dc0*/  FMUL.FTZ R183, R185, R150 ;  /* 0x00000096b9b77220 */ /* 0x000fe40000410000 */
[----:B------:R-:W-:-:S02]  /*5dd0*/  FMUL.FTZ R7, R181, R4 ;  /* 0x00000004b5077220 */ /* 0x000fc40000410000 */
[----:B------:R-:W-:Y:S01]  /*5de0*/  FADD.FTZ R116, R177, R130 ;  /* 0x00000082b1747221 */ /* 0x000fe20000010000 */
[----:B------:R-:W-:Y:S01]  /*5df0*/  PRMT R130, RZ, 0x5410, R28 ;  /* 0x00005410ff827816 */ /* 0x000fe2000000001c */
[----:B------:R-:W-:Y:S02]  /*5e00*/  FMUL.FTZ R185, R185, R148 ;  /* 0x00000094b9b97220 */ /* 0x000fe40000410000 */
[----:B------:R-:W-:Y:S02]  /*5e10*/  FADD.FTZ R128, -R176, R115 ;  /* 0x00000073b0807221 */ /* 0x000fe40000010100 */
[C---:B------:R-:W-:Y:S02]  /*5e20*/  FFMA.FTZ R5, R179.reuse, R4, -R5 ;  /* 0x00000004b3057223 */ /* 0x040fe40000010805 */
[----:B------:R-:W-:Y:S02]  /*5e30*/  FFMA.FTZ R7, R179, R6, R7 ;  /* 0x00000006b3077223 */ /* 0x000fe40000010007 */
[----:B------:R-:W-:-:S02]  /*5e40*/  FMUL.FTZ R11, R185, -R128 ;  /* 0x80000080b90b7220 */ /* 0x000fc40000410000 */
[----:B------:R-:W-:Y:S02]  /*5e50*/  FFMA.FTZ R4, R130, R61, R5 ;  /* 0x0000003d82047223 */ /* 0x000fe40000010005 */
[----:B------:R-:W-:Y:S02]  /*5e60*/  FADD.FTZ R6, RZ, R7 ;  /* 0x00000007ff067221 */ /* 0x000fe40000010000 */
[-C--:B------:R-:W-:Y:S02]  /*5e70*/  FFMA.FTZ R143, R183, R116.reuse, -R11 ;  /* 0x00000074b78f7223 */ /* 0x080fe4000001080b */
[C---:B------:R-:W-:Y:S02]  /*5e80*/  FMUL.FTZ R116, R185.reuse, -R116 ;  /* 0x80000074b9747220 */ /* 0x040fe40000410000 */
[C---:B------:R-:W-:Y:S02]  /*5e90*/  FMUL.FTZ R11, R185.reuse, R4 ;  /* 0x00000004b90b7220 */ /* 0x040fe40000410000 */
[----:B------:R-:W-:-:S02]  /*5ea0*/  FMUL.FTZ R7, R185, R6 ;  /* 0x00000006b9077220 */ /* 0x000fc40000410000 */
[C---:B------:R-:W-:Y:S01]  /*5eb0*/  FFMA.FTZ R145, R183.reuse, R128, R116 ;  /* 0x00000080b7917223 */ /* 0x040fe20000010074 */
[----:B------:R-:W-:Y:S01]  /*5ec0*/  PRMT R128, RZ, 0x5410, R27 ;  /* 0x00005410ff807816 */ /* 0x000fe2000000001b */
[C---:B------:R-:W-:Y:S02]  /*5ed0*/  FFMA.FTZ R11, R183.reuse, R6, R11 ;  /* 0x00000006b70b7223 */ /* 0x040fe4000001000b */
[----:B------:R-:W-:Y:S02]  /*5ee0*/  FFMA.FTZ R7, R183, R4, -R7 ;  /* 0x00000004b7077223 */ /* 0x000fe40000010807 */
[----:B------:R-:W-:Y:S02]  /*5ef0*/  FADD.FTZ R116, RZ, R11 ;  /* 0x0000000bff747221 */ /* 0x000fe40000010000 */
[----:B------:R-:W-:Y:S02]  /*5f00*/  FFMA.FTZ R6, R128, R63, R7 ;  /* 0x0000003f80067223 */ /* 0x000fe40000010007 */
[----:B------:R-:W-:-:S02]  /*5f10*/  FMUL.FTZ R5, R185, R144 ;  /* 0x00000090b9057220 */ /* 0x000fc40000410000 */
[C---:B------:R-:W-:Y:S01]  /*5f20*/  FMUL.FTZ R11, R193.reuse, R116 ;  /* 0x00000074c10b7220 */ /* 0x040fe20000410000 */
[----:B------:R-:W-:Y:S01]  /*5f30*/  PRMT R117, RZ, 0x5410, R26 ;  /* 0x00005410ff757816 */ /* 0x000fe2000000001a */
[----:B------:R-:W-:Y:S02]  /*5f40*/  FMUL.FTZ R115, R193, R6 ;  /* 0x00000006c1737220 */ /* 0x000fe40000410000 */
[----:B------:R-:W-:Y:S02]  /*5f50*/  FFMA.FTZ R4, R183, R10, R5 ;  /* 0x0000000ab7047223 */ /* 0x000fe40000010005 */
[----:B------:R-:W-:Y:S02]  /*5f60*/  FFMA.FTZ R11, R191, R6, -R11 ;  /* 0x00000006bf0b7223 */ /* 0x000fe4000001080b */
[----:B------:R-:W-:Y:S02]  /*5f70*/  FMUL.FTZ R10, R185, R10 ;  /* 0x0000000ab90a7220 */ /* 0x000fe40000410000 */
[----:B------:R-:W-:-:S02]  /*5f80*/  FFMA.FTZ R115, R191, R116, R115 ;  /* 0x00000074bf737223 */ /* 0x000fc40000010073 */
[----:B------:R-:W-:Y:S02]  /*5f90*/  FFMA.FTZ R11, R117, R68, R11 ;  /* 0x00000044750b7223 */ /* 0x000fe4000001000b */
[----:B------:R-:W-:Y:S02]  /*5fa0*/  FFMA.FTZ R10, R183, R144, -R10 ;  /* 0x00000090b70a7223 */ /* 0x000fe4000001080a */
[C---:B------:R-:W-:Y:S02]  /*5fb0*/  FMUL.FTZ R5, R193.reuse, R4 ;  /* 0x00000004c1057220 */ /* 0x040fe40000410000 */
[----:B------:R-:W-:Y:S02]  /*5fc0*/  FADD.FTZ R115, RZ, R115 ;  /* 0x00000073ff737221 */ /* 0x000fe40000010000 */
[----:B------:R-:W-:Y:S02]  /*5fd0*/  FMUL.FTZ R116, R198, R11 ;  /* 0x0000000bc6747220 */ /* 0x000fe40000410000 */
[----:B------:R-:W-:-:S02]  /*5fe0*/  FMUL.FTZ R7, R193, R10 ;  /* 0x0000000ac1077220 */ /* 0x000fc40000410000 */
[C---:B------:R-:W-:Y:S02]  /*5ff0*/  FFMA.FTZ R5, R191.reuse, R10, -R5 ;  /* 0x0000000abf057223 */ /* 0x040fe40000010805 */
[-C--:B------:R-:W-:Y:S02]  /*6000*/  FMUL.FTZ R10, R198, R115.reuse ;  /* 0x00000073c60a7220 */ /* 0x080fe40000410000 */
[C---:B------:R-:W-:Y:S01]  /*6010*/  FFMA.FTZ R115, R196.reuse, R115, R116 ;  /* 0x00000073c4737223 */ /* 0x040fe20000010074 */
[----:B------:R-:W-:Y:S01]  /*6020*/  PRMT R116, RZ, 0x5410, R25 ;  /* 0x00005410ff747816 */ /* 0x000fe20000000019 */
[----:B------:R-:W-:Y:S01]  /*6030*/  FFMA.FTZ R10, R196, R11, -R10 ;  /* 0x0000000bc40a7223 */ /* 0x000fe2000001080a */
[----:B------:R-:W-:Y:S01]  /*6040*/  ISETP.NE.AND P2, PT, R60, 0x1f, PT ;  /* 0x0000001f3c00780c */ /* 0x000fe20003f45270 */
[----:B------:R-:W-:Y:S02]  /*6050*/  FFMA.FTZ R7, R191, R4, R7 ;  /* 0x00000004bf077223 */ /* 0x000fe40000010007 */
[----:B------:R-:W-:-:S02]  /*6060*/  FMUL.FTZ R6, R198, R5 ;  /* 0x00000005c6067220 */ /* 0x000fc40000410000 */
[----:B------:R-:W-:Y:S02]  /*6070*/  FFMA.FTZ R10, R116, R73, R10 ;  /* 0x00000049740a7223 */ /* 0x000fe4000001000a */
[----:B------:R-:W-:Y:S02]  /*6080*/  FADD.FTZ R115, RZ, R115 ;  /* 0x00000073ff737221 */ /* 0x000fe40000010000 */
[-C--:B------:R-:W-:Y:S02]  /*6090*/  FMUL.FTZ R4, R198, R7.reuse ;  /* 0x00000007c6047220 */ /* 0x080fe40000410000 */
[----:B------:R-:W-:Y:S02]  /*60a0*/  FFMA.FTZ R6, R196, R7, R6 ;  /* 0x00000007c4067223 */ /* 0x000fe40000010006 */
[C---:B------:R-:W-:Y:S02]  /*60b0*/  FMUL.FTZ R11, R131.reuse, R10 ;  /* 0x0000000a830b7220 */ /* 0x040fe40000410000 */
[----:B------:R-:W-:-:S02]  /*60c0*/  FMUL.FTZ R7, R131, R115 ;  /* 0x0000007383077220 */ /* 0x000fc40000410000 */
[C---:B------:R-:W-:Y:S02]  /*60d0*/  FFMA.FTZ R156, R132.reuse, R115, R11 ;  /* 0x00000073849c7223 */ /* 0x040fe4000001000b */
[----:B------:R-:W-:Y:S02]  /*60e0*/  FFMA.FTZ R7, R132, R10, -R7 ;  /* 0x0000000a84077223 */ /* 0x000fe40000010807 */
[----:B------:R0:W1:Y:S01]  /*60f0*/  @P2 LDS.64 R10, [R60.X8+0x1888] ;  /* 0x001888003c0a2984 */ /* 0x0000620000008a00 */
[----:B------:R-:W-:Y:S01]  /*6100*/  FFMA.FTZ R4, R196, R5, -R4 ;  /* 0x00000005c4047223 */ /* 0x000fe20000010804 */
[----:B------:R-:W-:Y:S01]  /*6110*/  BSSY B0, `(.L_x_8201) ;  /* 0x000000e000007945 */ /* 0x000fe20003800000 */
[C---:B------:R-:W-:Y:S02]  /*6120*/  FMUL.FTZ R155, R131.reuse, R6 ;  /* 0x00000006839b7220 */ /* 0x040fe40000410000 */
[-C--:B------:R-:W-:Y:S01]  /*6130*/  FMUL.FTZ R5, R131, R4.reuse ;  /* 0x0000000483057220 */ /* 0x080fe20000410000 */
[----:B------:R-:W-:Y:S01]  /*6140*/  PRMT R115, RZ, 0x5410, R24 ;  /* 0x00005410ff737816 */ /* 0x000fe20000000018 */
[----:B------:R-:W-:-:S02]  /*6150*/  FFMA.FTZ R155, R132, R4, -R155 ;  /* 0x00000004849b7223 */ /* 0x000fc4000001089b */
[----:B------:R-:W-:Y:S01]  /*6160*/  FFMA.FTZ R5, R132, R6, R5 ;  /* 0x0000000684057223 */ /* 0x000fe20000010005 */
[----:B------:R-:W-:Y:S05]  /*6170*/  @P2 BRA `(.L_x_8202) ;  /* 0x0000007000002947 */ /* 0x000fea0003800000 */
[----:B0-----:R-:W-:Y:S01]  /*6180*/  ULDC UR20, c[0x0][0x174] ;  /* 0x00005d0000147ab9 */ /* 0x001fe20000000800 */
[----:B-1----:R-:W-:Y:S01]  /*6190*/  HFMA2.MMA R11, -RZ, RZ, 0, 0 ;  /* 0x00000000ff0b7435 */ /* 0x002fe200000001ff */
[----:B------:R-:W-:Y:S01]  /*61a0*/  UISETP.NE.AND UP0, UPT, UR30, UR20, UPT ;  /* 0x000000141e00728c */ /* 0x000fe2000bf05270 */
[----:B------:R-:W-:Y:S02]  /*61b0*/  MOV R10, 0x3f800000 ;  /* 0x3f800000000a7802 */ /* 0x000fe40000000f00 */
[----:B------:R-:W-:-:S03]  /*61c0*/  MOV R4, UR9 ;  /* 0x0000000900047c02 */ /* 0x000fc60008000f00 */
[----:B------:R-:W-:-:S13]  /*61d0*/  PLOP3.LUT P3, PT, PT, PT, UP0, 0x80, 0x0 ;  /* 0x000000000000781c */ /* 0x000fda0003f6f008 */
[----:B------:R0:W1:Y:S02]  /*61e0*/  @P3 LDS.64 R10, [R4+UR46] ;  /* 0x0000002e040a3984 */ /* 0x0000640008000a00 */
.L_x_8202:
[----:B0-----:R-:W-:Y:S05]  /*61f0*/  BSYNC B0 ;  /* 0x0000000000007941 */ /* 0x001fea0003800000 */
.L_x_8201:
        /* <DEDUP_REMOVED lines=9> */
[----:B------:R-:W-:Y:S02]  /*6290*/  FADD.FTZ R148, R178, R143 ;  /* 0x0000008fb2947221 */ /* 0x000fe40000010000 */
[----:B------:R-:W-:Y:S01]  /*62a0*/  FADD.FTZ R150, -R184, R145 ;  /* 0x00000091b8967221 */ /* 0x000fe20000010100 */
[----:B------:R-:W4:Y:S01]  /*62b0*/  SHFL.UP PT, R144, R158, 0x1, RZ ;  /* 0x042000009e907989 */ /* 0x000f2200000e00ff */
[----:B------:R-:W-:-:S02]  /*62c0*/  FMUL.FTZ R143, R181, -R148 ;  /* 0x80000094b58f7220 */ /* 0x000fc40000410000 */
[-C--:B------:R-:W-:Y:S01]  /*62d0*/  FMUL.FTZ R7, R181, -R150.reuse ;  /* 0x80000096b5077220 */ /* 0x080fe20000410000 */
[----:B-----5:R-:W-:Y:S01]  /*62e0*/  SHFL.IDX PT, R12, R12, RZ, 0x1f ;  /* 0x00001fff0c0c7589 */ /* 0x020fe200000e0000 */
[----:B------:R-:W-:Y:S02]  /*62f0*/  FFMA.FTZ R143, R179, R150, R143 ;  /* 0x00000096b38f7223 */ /* 0x000fe4000001008f */
[----:B------:R-:W-:Y:S02]  /*6300*/  FMUL.FTZ R202, R109, R157 ;  /* 0x0000009d6dca7220 */ /* 0x000fe40000410000 */
[----:B------:R-:W-:Y:S01]  /*6310*/  FFMA.FTZ R7, R179, R148, -R7 ;  /* 0x00000094b3077223 */ /* 0x000fe20000010807 */
[----:B------:R-:W-:Y:S01]  /*6320*/  MOV R148, UR30 ;  /* 0x0000001e00947c02 */ /* 0x000fe20008000f00 */
[----:B------:R-:W-:Y:S02]  /*6330*/  FMUL.FTZ R190, R109, R154 ;  /* 0x0000009a6dbe7220 */ /* 0x000fe40000410000 */
[----:B------:R-:W-:Y:S01]  /*6340*/  FADD.FTZ R145, -R202, R143 ;  /* 0x0000008fca917221 */ /* 0x000fe20000010100 */
[----:B------:R-:W-:Y:S01]  /*6350*/  ISETP.GE.OR P0, PT, R148, c[0x0][0x174], P0 ;  /* 0x00005d0094007a0c */ /* 0x000fe20000706670 */
[----:B------:R-:W-:-:S02]  /*6360*/  FADD.FTZ R143, R190, R7 ;  /* 0x00000007be8f7221 */ /* 0x000fc40000010000 */
[----:B0-----:R-:W-:Y:S02]  /*6370*/  FMUL.FTZ R7, R5, R4 ;  /* 0x0000000405077220 */ /* 0x001fe40000410000 */
[C---:B------:R-:W-:Y:S02]  /*6380*/  FMUL.FTZ R147, R188.reuse, -R145 ;  /* 0x80000091bc937220 */ /* 0x040fe40000410000 */
[----:B--2---:R-:W-:Y:S02]  /*6390*/  FFMA.FTZ R148, R155, R6, R7 ;  /* 0x000000069b947223 */ /* 0x004fe40000010007 */
[C---:B---3--:R-:W-:Y:S02]  /*63a0*/  FMUL.FTZ R7, R5.reuse, R146 ;  /* 0x0000009205077220 */ /* 0x048fe40000410000 */
[-C--:B------:R-:W-:Y:S01]  /*63b0*/  FMUL.FTZ R149, R188, -R143.reuse ;  /* 0x8000008fbc957220 */ /* 0x080fe20000410000 */
[----:B------:R-:W-:Y:S01]  /*63c0*/  FSEL R148, R5, R148, !P3 ;  /* 0x0000009405947208 */ /* 0x000fe20005800000 */
[----:B------:R-:W-:-:S02]  /*63d0*/  FFMA.FTZ R147, R186, R143, -R147 ;  /* 0x0000008fba937223 */ /* 0x000fc40000010893 */
[-C--:B----4-:R-:W-:Y:S02]  /*63e0*/  FMUL.FTZ R143, R5, R144.reuse ;  /* 0x00000090058f7220 */ /* 0x090fe40000410000 */
[----:B------:R-:W-:Y:S02]  /*63f0*/  FFMA.FTZ R7, R155, R144, -R7 ;  /* 0x000000909b077223 */ /* 0x000fe40000010807 */
[----:B------:R-:W-:Y:S02]  /*6400*/  FMUL.FTZ R6, R5, R6 ;  /* 0x0000000605067220 */ /* 0x000fe40000410000 */
[C---:B------:R-:W-:Y:S01]  /*6410*/  FFMA.FTZ R143, R155.reuse, R146, R143 ;  /* 0x000000929b8f7223 */ /* 0x040fe2000001008f */
[----:B------:R-:W-:Y:S01]  /*6420*/  SHFL.UP PT, R5, R148, 0x2, RZ ;  /* 0x0440000094057989 */ /* 0x000fe200000e00ff */
[----:B------:R-:W-:Y:S02]  /*6430*/  @P3 FADD.FTZ R158, R158, R7 ;  /* 0x000000079e9e3221 */ /* 0x000fe40000010000 */
[----:B------:R-:W-:-:S02]  /*6440*/  @P3 FFMA.FTZ R155, R155, R4, -R6 ;  /* 0x000000049b9b3223 */ /* 0x000fc40000010806 */
[----:B------:R-:W-:Y:S01]  /*6450*/  @P3 FADD.FTZ R156, R156, R143 ;  /* 0x0000008f9c9c3221 */ /* 0x000fe20000010000 */
[----:B------:R-:W0:Y:S01]  /*6460*/  SHFL.UP PT, R6, R158, 0x2, RZ ;  /* 0x044000009e067989 */ /* 0x000e2200000e00ff */
[----:B-1----:R-:W-:Y:S01]  /*6470*/  FMUL.FTZ R4, R131, -R10 ;  /* 0x8000000a83047220 */ /* 0x002fe20000410000 */
[----:B------:R-:W-:Y:S01]  /*6480*/  ISETP.GE.AND P3, PT, R58, 0x2, PT ;  /* 0x000000023a00780c */ /* 0x000fe20003f66270 */
[----:B------:R-:W-:Y:S01]  /*6490*/  FFMA.FTZ R150, R186, R145, R149 ;  /* 0x00000091ba967223 */ /* 0x000fe20000010095 */
[----:B------:R-:W1:Y:S01]  /*64a0*/  SHFL.UP PT, R7, R156, 0x2, RZ ;  /* 0x044000009c077989 */ /* 0x000e6200000e00ff */
[C---:B------:R-:W-:Y:S02]  /*64b0*/  FMUL.FTZ R205, R108.reuse, R157 ;  /* 0x0000009d6ccd7220 */ /* 0x040fe40000410000 */
[----:B------:R-:W-:Y:S02]  /*64c0*/  FMUL.FTZ R206, R108, R154 ;  /* 0x0000009a6cce7220 */ /* 0x000fe40000410000 */
[----:B------:R-:W-:-:S02]  /*64d0*/  FADD.FTZ R150, -R205, R150 ;  /* 0x00000096cd967221 */ /* 0x000fc40000010100 */
[-C--:B------:R-:W-:Y:S02]  /*64e0*/  FFMA.FTZ R145, R132, -R11.reuse, R4 ;  /* 0x8000000b84917223 */ /* 0x080fe40000010004 */
[----:B------:R-:W2:Y:S01]  /*64f0*/  SHFL.UP PT, R4, R155, 0x2, RZ ;  /* 0x044000009b047989 */ /* 0x000ea200000e00ff */
[----:B------:R-:W-:Y:S02]  /*6500*/  FADD.FTZ R144, R206, R147 ;  /* 0x00000093ce907221 */ /* 0x000fe40000010000 */
[----:B------:R-:W-:Y:S02]  /*6510*/  FMUL.FTZ R143, R131, R11 ;  /* 0x0000000b838f7220 */ /* 0x000fe40000410000 */
[C---:B------:R-:W-:Y:S02]  /*6520*/  FMUL.FTZ R146, R189.reuse, -R150 ;  /* 0x80000096bd927220 */ /* 0x040fe40000410000 */
[-C--:B------:R-:W-:Y:S02]  /*6530*/  FMUL.FTZ R147, R189, -R144.reuse ;  /* 0x80000090bd937220 */ /* 0x080fe40000410000 */
[----:B------:R-:W-:-:S02]  /*6540*/  FFMA.FTZ R152, R187, R144, -R146 ;  /* 0x00000090bb987223 */ /* 0x000fc40000010892 */
[----:B------:R-:W-:Y:S02]  /*6550*/  FFMA.FTZ R143, R132, R10, -R143 ;  /* 0x0000000a848f7223 */ /* 0x000fe4000001088f */
[C---:B------:R-:W-:Y:S02]  /*6560*/  FMUL.FTZ R144, R198.reuse, -R145 ;  /* 0x80000091c6907220 */ /* 0x040fe40000410000 */
[----:B------:R-:W-:Y:S02]  /*6570*/  FFMA.FTZ R147, R187, R150, R147 ;  /* 0x00000096bb937223 */ /* 0x000fe40000010093 */
[----:B------:R-:W-:Y:S02]  /*6580*/  FMUL.FTZ R204, R107, R157 ;  /* 0x0000009d6bcc7220 */ /* 0x000fe40000410000 */
[-C--:B------:R-:W-:Y:S02]  /*6590*/  FMUL.FTZ R146, R198, -R143.reuse ;  /* 0x8000008fc6927220 */ /* 0x080fe40000410000 */
[----:B------:R-:W-:-:S02]  /*65a0*/  FFMA.FTZ R144, R196, R143, -R144 ;  /* 0x0000008fc4907223 */ /* 0x000fc40000010890 */
[----:B------:R-:W-:Y:S02]  /*65b0*/  FMUL.FTZ R203, R107, R154 ;  /* 0x0000009a6bcb7220 */ /* 0x000fe40000410000 */
[----:B------:R-:W-:Y:S02]  /*65c0*/  FADD.FTZ R149, -R204, R147 ;  /* 0x00000093cc957221 */ /* 0x000fe40000010100 */
[----:B------:R-:W-:Y:S02]  /*65d0*/  FFMA.FTZ R146, R196, R145, R146 ;  /* 0x00000091c4927223 */ /* 0x000fe40000010092 */
[----:B------:R-:W-:Y:S02]  /*65e0*/  FMUL.FTZ R145, R193, -R144 ;  /* 0x80000090c1917220 */ /* 0x000fe40000410000 */
[----:B------:R-:W-:Y:S02]  /*65f0*/  FADD.FTZ R147, R203, R152 ;  /* 0x00000098cb937221 */ /* 0x000fe40000010000 */
[----:B------:R-:W-:-:S02]  /*6600*/  FMUL.FTZ R150, R194, -R149 ;  /* 0x80000095c2967220 */ /* 0x000fc40000410000 */
[-C--:B------:R-:W-:Y:S02]  /*6610*/  FMUL.FTZ R143, R193, -R146.reuse ;  /* 0x80000092c18f7220 */ /* 0x080fe40000410000 */
[C---:B------:R-:W-:Y:S02]  /*6620*/  FFMA.FTZ R152, R191.reuse, R146, R145 ;  /* 0x00000092bf987223 */ /* 0x040fe40000010091 */
[-C--:B------:R-:W-:Y:S02]  /*6630*/  FMUL.FTZ R151, R194, -R147.reuse ;  /* 0x80000093c2977220 */ /* 0x080fe40000410000 */
[----:B0-----:R-:W-:Y:S02]  /*6640*/  FMUL.FTZ R146, R148, R6 ;  /* 0x0000000694927220 */ /* 0x001fe40000410000 */
[----:B------:R-:W-:Y:S02]  /*6650*/  FFMA.FTZ R147, R192, R147, -R150 ;  /* 0x00000093c0937223 */ /* 0x000fe40000010896 */
[----:B------:R-:W-:-:S02]  /*6660*/  FFMA.FTZ R150, R191, R144, -R143 ;  /* 0x00000090bf967223 */ /* 0x000fc4000001088f */
[C---:B-1----:R-:W-:Y:S02]  /*6670*/  FMUL.FTZ R145, R148.reuse, R7 ;  /* 0x0000000794917220 */ /* 0x042fe40000410000 */
[C---:B--2---:R-:W-:Y:S02]  /*6680*/  FMUL.FTZ R144, R148.reuse, R4 ;  /* 0x0000000494907220 */ /* 0x044fe40000410000 */
[----:B------:R-:W-:Y:S02]  /*6690*/  FMUL.FTZ R143, R148, R5 ;  /* 0x00000005948f7220 */ /* 0x000fe40000410000 */
[C---:B------:R-:W-:Y:S02]  /*66a0*/  FFMA.FTZ R7, R155.reuse, R7, R146 ;  /* 0x000000079b077223 */ /* 0x040fe40000010092 */
[C---:B------:R-:W-:Y:S02]  /*66b0*/  FFMA.FTZ R145, R155.reuse, R6, -R145 ;  /* 0x000000069b917223 */ /* 0x040fe40000010891 */
[----:B------:R-:W-:-:S02]  /*66c0*/  FFMA.FTZ R5, R155, R5, R144 ;  /* 0x000000059b057223 */ /* 0x000fc40000010090 */
        /* <DEDUP_REMOVED lines=8> */
[----:B------:R-:W-:Y:S01]  /*6750*/  FFMA.FTZ R151, R192, R149, R151 ;  /* 0x00000095c0977223 */ /* 0x000fe20000010097 */
[----:B------:R-:W1:Y:S01]  /*6760*/  SHFL.UP PT, R144, R158, 0x4, RZ ;  /* 0x048000009e907989 */ /* 0x000e6200000e00ff */
[----:B------:R-:W-:-:S02]  /*6770*/  FMUL.FTZ R208, R106, R157 ;  /* 0x0000009d6ad07220 */ /* 0x000fc40000410000 */
[-C--:B------:R-:W-:Y:S01]  /*6780*/  FFMA.FTZ R148, R183, R152.reuse, R4 ;  /* 0x00000098b7947223 */ /* 0x080fe20000010004 */
[----:B------:R-:W-:Y:S01]  /*6790*/  SHFL.UP PT, R6, R5, 0x4, RZ ;  /* 0x0480000005067989 */ /* 0x000fe200000e00ff */
[----:B------:R-:W-:Y:S02]  /*67a0*/  FADD.FTZ R164, R210, R147 ;  /* 0x00000093d2a47221 */ /* 0x000fe40000010000 */
[----:B------:R-:W-:Y:S01]  /*67b0*/  FMUL.FTZ R152, R185, -R152 ;  /* 0x80000098b9987220 */ /* 0x000fe20000410000 */
[----:B------:R-:W2:Y:S01]  /*67c0*/  SHFL.UP PT, R4, R155, 0x4, RZ ;  /* 0x048000009b047989 */ /* 0x000ea200000e00ff */
[----:B------:R-:W-:Y:S02]  /*67d0*/  FADD.FTZ R170, -R208, R151 ;  /* 0x00000097d0aa7221 */ /* 0x000fe40000010100 */
[----:B------:R-:W-:Y:S02]  /*67e0*/  FMUL.FTZ R143, R199, -R164 ;  /* 0x800000a4c78f7220 */ /* 0x000fe40000410000 */
[----:B------:R-:W-:-:S02]  /*67f0*/  FFMA.FTZ R152, R183, R150, -R152 ;  /* 0x00000096b7987223 */ /* 0x000fc40000010898 */
[-C--:B------:R-:W-:Y:S02]  /*6800*/  FMUL.FTZ R7, R199, -R170.reuse ;  /* 0x800000aac7077220 */ /* 0x080fe40000410000 */
[----:B------:R-:W-:Y:S02]  /*6810*/  FFMA.FTZ R170, R197, R170, R143 ;  /* 0x000000aac5aa7223 */ /* 0x000fe4000001008f */
[----:B------:R-:W-:Y:S02]  /*6820*/  FMUL.FTZ R209, R105, R157 ;  /* 0x0000009d69d17220 */ /* 0x000fe40000410000 */
[----:B------:R-:W-:Y:S02]  /*6830*/  FMUL.FTZ R143, R181, -R152 ;  /* 0x80000098b58f7220 */ /* 0x000fe40000410000 */
[----:B------:R-:W-:Y:S02]  /*6840*/  FFMA.FTZ R164, R197, R164, -R7 ;  /* 0x000000a4c5a47223 */ /* 0x000fe40000010807 */
[----:B------:R-:W-:-:S02]  /*6850*/  FMUL.FTZ R207, R105, R154 ;  /* 0x0000009a69cf7220 */ /* 0x000fc40000410000 */
[-C--:B------:R-:W-:Y:S02]  /*6860*/  FMUL.FTZ R7, R181, -R148.reuse ;  /* 0x80000094b5077220 */ /* 0x080fe40000410000 */
[----:B------:R-:W-:Y:S02]  /*6870*/  FADD.FTZ R170, -R209, R170 ;  /* 0x000000aad1aa7221 */ /* 0x000fe40000010100 */
[----:B------:R-:W-:Y:S02]  /*6880*/  FFMA.FTZ R143, R179, R148, R143 ;  /* 0x00000094b38f7223 */ /* 0x000fe4000001008f */
[----:B------:R-:W-:Y:S02]  /*6890*/  FADD.FTZ R164, R207, R164 ;  /* 0x000000a4cfa47221 */ /* 0x000fe40000010000 */
[----:B------:R-:W-:Y:S02]  /*68a0*/  FFMA.FTZ R7, R179, R152, -R7 ;  /* 0x00000098b3077223 */ /* 0x000fe40000010807 */
[----:B------:R-:W-:-:S02]  /*68b0*/  FMUL.FTZ R148, R195, -R170 ;  /* 0x800000aac3947220 */ /* 0x000fc40000410000 */
[C---:B------:R-:W-:Y:S02]  /*68c0*/  FMUL.FTZ R145, R188.reuse, -R143 ;  /* 0x8000008fbc917220 */ /* 0x040fe40000410000 */
[-C--:B------:R-:W-:Y:S02]  /*68d0*/  FMUL.FTZ R150, R195, -R164.reuse ;  /* 0x800000a4c3967220 */ /* 0x080fe40000410000 */
[-C--:B------:R-:W-:Y:S02]  /*68e0*/  FMUL.FTZ R147, R188, -R7.reuse ;  /* 0x80000007bc937220 */ /* 0x080fe40000410000 */
[C---:B------:R-:W-:Y:S02]  /*68f0*/  FFMA.FTZ R149, R153.reuse, R164, -R148 ;  /* 0x000000a499957223 */ /* 0x040fe40000010894 */
[----:B------:R-:W-:Y:S02]  /*6900*/  FFMA.FTZ R148, R186, R7, -R145 ;  /* 0x00000007ba947223 */ /* 0x000fe40000010891 */
[----:B------:R-:W-:-:S02]  /*6910*/  FFMA.FTZ R170, R153, R170, R150 ;  /* 0x000000aa99aa7223 */ /* 0x000fc40000010096 */
[C---:B0-----:R-:W-:Y:S02]  /*6920*/  FMUL.FTZ R145, R5.reuse, R146 ;  /* 0x0000009205917220 */ /* 0x041fe40000410000 */
[----:B------:R-:W-:Y:S02]  /*6930*/  FFMA.FTZ R150, R186, R143, R147 ;  /* 0x0000008fba967223 */ /* 0x000fe40000010093 */
[C---:B-1----:R-:W-:Y:S02]  /*6940*/  FMUL.FTZ R147, R5.reuse, R144 ;  /* 0x0000009005937220 */ /* 0x042fe40000410000 */
[C---:B--2---:R-:W-:Y:S02]  /*6950*/  FMUL.FTZ R143, R5.reuse, R4 ;  /* 0x00000004058f7220 */ /* 0x044fe40000410000 */
[----:B------:R-:W-:Y:S02]  /*6960*/  FMUL.FTZ R7, R5, R6 ;  /* 0x0000000605077220 */ /* 0x000fe40000410000 */
[----:B------:R-:W-:-:S02]  /*6970*/  FFMA.FTZ R145, R155, R144, -R145 ;  /* 0x000000909b917223 */ /* 0x000fc40000010891 */
[C---:B------:R-:W-:Y:S02]  /*6980*/  FFMA.FTZ R147, R155.reuse, R146, R147 ;  /* 0x000000929b937223 */ /* 0x040fe40000010093 */
[C---:B------:R-:W-:Y:S02]  /*6990*/  FFMA.FTZ R6, R155.reuse, R6, R143 ;  /* 0x000000069b067223 */ /* 0x040fe4000001008f */
[----:B------:R-:W-:Y:S02]  /*69a0*/  @P3 FFMA.FTZ R155, R155, R4, -R7 ;  /* 0x000000049b9b3223 */ /* 0x000fe40000010807 */
[----:B------:R-:W-:Y:S01]  /*69b0*/  @P3 FADD.FTZ R158, R158, R145 ;  /* 0x000000919e9e3221 */ /* 0x000fe20000010000 */
[----:B------:R-:W-:Y:S01]  /*69c0*/  FSEL R6, R5, R6, !P3 ;  /* 0x0000000605067208 */ /* 0x000fe20005800000 */
[----:B------:R-:W-:Y:S02]  /*69d0*/  FMUL.FTZ R152, R104, R154 ;  /* 0x0000009a68987220 */ /* 0x000fe40000410000 */
[----:B------:R-:W-:Y:S01]  /*69e0*/  FMUL.FTZ R4, R189, -R148 ;  /* 0x80000094bd047220 */ /* 0x000fe20000410000 */
[----:B------:R-:W0:Y:S01]  /*69f0*/  SHFL.UP PT, R7, R158, 0x8, RZ ;  /* 0x050000009e077989 */ /* 0x000e2200000e00ff */
[----:B------:R-:W-:Y:S01]  /*6a00*/  @P3 FADD.FTZ R156, R156, R147 ;  /* 0x000000939c9c3221 */ /* 0x000fe20000010000 */
[----:B------:R-:W-:Y:S01]  /*6a10*/  ISETP.GE.AND P3, PT, R58, 0x8, PT ;  /* 0x000000083a00780c */ /* 0x000fe20003f66270 */
[----:B------:R-:W-:Y:S01]  /*6a20*/  FMUL.FTZ R151, R104, R157 ;  /* 0x0000009d68977220 */ /* 0x000fe20000410000 */
[----:B------:R-:W-:Y:S01]  /*6a30*/  SHFL.UP PT, R5, R6, 0x8, RZ ;  /* 0x0500000006057989 */ /* 0x000fe200000e00ff */
[----:B------:R-:W-:-:S02]  /*6a40*/  FADD.FTZ R143, R152, R149 ;  /* 0x00000095988f7221 */ /* 0x000fc40000010000 */
[-C--:B------:R-:W-:Y:S01]  /*6a50*/  FFMA.FTZ R149, R187, R150.reuse, R4 ;  /* 0x00000096bb957223 */ /* 0x080fe20000010004 */
[----:B------:R-:W-:Y:S01]  /*6a60*/  SHFL.UP PT, R145, R156, 0x8, RZ ;  /* 0x050000009c917989 */ /* 0x000fe200000e00ff */
[----:B------:R-:W-:Y:S02]  /*6a70*/  FADD.FTZ R170, -R151, R170 ;  /* 0x000000aa97aa7221 */ /* 0x000fe40000010100 */
[----:B------:R-:W-:Y:S01]  /*6a80*/  FMUL.FTZ R147, R133, -R143 ;  /* 0x8000008f85937220 */ /* 0x000fe20000410000 */
[----:B------:R-:W1:Y:S01]  /*6a90*/  SHFL.UP PT, R4, R155, 0x8, RZ ;  /* 0x050000009b047989 */ /* 0x000e6200000e00ff */
[----:B------:R-:W-:Y:S02]  /*6aa0*/  FMUL.FTZ R150, R189, -R150 ;  /* 0x80000096bd967220 */ /* 0x000fe40000410000 */
[-C--:B------:R-:W-:Y:S02]  /*6ab0*/  FMUL.FTZ R144, R133, -R170.reuse ;  /* 0x800000aa85907220 */ /* 0x080fe40000410000 */
[----:B------:R-:W-:-:S02]  /*6ac0*/  FFMA.FTZ R170, R134, R170, R147 ;  /* 0x000000aa86aa7223 */ /* 0x000fc40000010093 */
[----:B------:R-:W-:Y:S02]  /*6ad0*/  FFMA.FTZ R147, R187, R148, -R150 ;  /* 0x00000094bb937223 */ /* 0x000fe40000010896 */
[----:B------:R-:W-:Y:S02]  /*6ae0*/  FFMA.FTZ R159, R134, R143, -R144 ;  /* 0x0000008f869f7223 */ /* 0x000fe40000010890 */
[C---:B------:R-:W-:Y:S02]  /*6af0*/  FMUL.FTZ R146, R194.reuse, -R149 ;  /* 0x80000095c2927220 */ /* 0x040fe40000410000 */
[C---:B------:R-:W-:Y:S02]  /*6b00*/  FMUL.FTZ R143, R103.reuse, R157 ;  /* 0x0000009d678f7220 */ /* 0x040fe40000410000 */
[----:B------:R-:W-:Y:S02]  /*6b10*/  FMUL.FTZ R144, R103, R154 ;  /* 0x0000009a67907220 */ /* 0x000fe40000410000 */
[----:B------:R-:W-:-:S02]  /*6b20*/  FMUL.FTZ R148, R194, -R147 ;  /* 0x80000093c2947220 */ /* 0x000fc40000410000 */
[----:B------:R-:W-:Y:S02]  /*6b30*/  FFMA.FTZ R146, R192, R147, -R146 ;  /* 0x00000093c0927223 */ /* 0x000fe40000010892 */
[----:B------:R-:W-:Y:S02]  /*6b40*/  FADD.FTZ R170, -R143, R170 ;  /* 0x000000aa8faa7221 */ /* 0x000fe40000010100 */
[----:B------:R-:W-:Y:S02]  /*6b50*/  FADD.FTZ R159, R144, R159 ;  /* 0x0000009f909f7221 */ /* 0x000fe40000010000 */
[----:B------:R-:W-:Y:S02]  /*6b60*/  FFMA.FTZ R148, R192, R149, R148 ;  /* 0x00000095c0947223 */ /* 0x000fe40000010094 */
[C---:B------:R-:W-:Y:S02]  /*6b70*/  FMUL.FTZ R150, R135.reuse, -R170 ;  /* 0x800000aa87967220 */ /* 0x040fe40000410000 */
[----:B------:R-:W-:-:S02]  /*6b80*/  FMUL.FTZ R161, R135, -R159 ;  /* 0x8000009f87a17220 */ /* 0x000fc40000410000 */
[C---:B------:R-:W-:Y:S02]  /*6b90*/  FMUL.FTZ R149, R199.reuse, -R146 ;  /* 0x80000092c7957220 */ /* 0x040fe40000410000 */
[----:B------:R-:W-:Y:S02]  /*6ba0*/  FMUL.FTZ R147, R199, -R148 ;  /* 0x80000094c7937220 */ /* 0x000fe40000410000 */
[----:B0-----:R-:W-:Y:S02]  /*6bb0*/  FMUL.FTZ R164, R6, R7 ;  /* 0x0000000706a47220 */ /* 0x001fe40000410000 */
[C---:B------:R-:W-:Y:S02]  /*6bc0*/  FFMA.FTZ R159, R136.reuse, R159, -R150 ;  /* 0x0000009f889f7223 */ /* 0x040fe40000010896 */
[----:B------:R-:W-:Y:S02]  /*6bd0*/  FFMA.FTZ R174, R136, R170, R161 ;  /* 0x000000aa88ae7223 */ /* 0x000fe400000100a1 */
[----:B------:R-:W-:-:S02]  /*6be0*/  FFMA.FTZ R172, R197, R148, R149 ;  /* 0x00000094c5ac7223 */ /* 0x000fc40000010095 */
[----:B------:R-:W-:Y:S02]  /*6bf0*/  FFMA.FTZ R170, R197, R146, -R147 ;  /* 0x00000092c5aa7223 */ /* 0x000fe40000010893 */
[C---:B-1----:R-:W-:Y:S02]  /*6c00*/  FMUL.FTZ R148, R6.reuse, R4 ;  /* 0x0000000406947220 */ /* 0x042fe40000410000 */
[C---:B------:R-:W-:Y:S02]  /*6c10*/  FMUL.FTZ R150, R6.reuse, R145 ;  /* 0x0000009106967220 */ /* 0x040fe40000410000 */
[----:B------:R-:W-:Y:S02]  /*6c20*/  FMUL.FTZ R146, R6, R5 ;  /* 0x0000000506927220 */ /* 0x000fe40000410000 */
[C---:B------:R-:W-:Y:S02]  /*6c30*/  FFMA.FTZ R145, R155.reuse, R145, R164 ;  /* 0x000000919b917223 */ /* 0x040fe400000100a4 */
[----:B------:R-:W-:-:S02]  /*6c40*/  FFMA.FTZ R5, R155, R5, R148 ;  /* 0x000000059b057223 */ /* 0x000fc40000010094 */
[C---:B------:R-:W-:Y:S02]  /*6c50*/  FFMA.FTZ R7, R155.reuse, R7, -R150 ;  /* 0x000000079b077223 */ /* 0x040fe40000010896 */
[----:B------:R-:W-:Y:S01]  /*6c60*/  @P3 FFMA.FTZ R155, R155, R4, -R146 ;  /* 0x000000049b9b3223 */ /* 0x000fe20000010892 */
[----:B------:R-:W-:Y:S01]  /*6c70*/  FSEL R5, R6, R5, !P3 ;  /* 0x0000000506057208 */ /* 0x000fe20005800000 */
[----:B------:R-:W-:Y:S02]  /*6c80*/  @P3 FADD.FTZ R156, R156, R145 ;  /* 0x000000919c9c3221 */ /* 0x000fe40000010000 */
[C---:B------:R-:W-:Y:S01]  /*6c90*/  FMUL.FTZ R145, R102.reuse, R157 ;  /* 0x0000009d66917220 */ /* 0x040fe20000410000 */
[----:B------:R-:W0:Y:S01]  /*6ca0*/  SHFL.UP PT, R4, R155, 0x10, RZ ;  /* 0x060000009b047989 */ /* 0x000e2200000e00ff */
[----:B------:R-:W-:Y:S02]  /*6cb0*/  FMUL.FTZ R146, R102, R154 ;  /* 0x0000009a66927220 */ /* 0x000fe40000410000 */
[----:B------:R-:W-:Y:S01]  /*6cc0*/  FADD.FTZ R174, -R145, R174 ;  /* 0x000000ae91ae7221 */ /* 0x000fe20000010100 */
[----:B------:R-:W1:Y:S01]  /*6cd0*/  SHFL.UP PT, R6, R5, 0x10, RZ ;  /* 0x0600000005067989 */ /* 0x000e6200000e00ff */
[----:B------:R-:W-:Y:S01]  /*6ce0*/  @P3 FADD.FTZ R158, R158, R7 ;  /* 0x000000079e9e3221 */ /* 0x000fe20000010000 */
[----:B------:R-:W-:Y:S01]  /*6cf0*/  ISETP.GE.AND P3, PT, R58, 0x10, PT ;  /* 0x000000103a00780c */ /* 0x000fe20003f66270 */
[----:B------:R-:W-:Y:S01]  /*6d00*/  FMUL.FTZ R7, R195, -R172 ;  /* 0x800000acc3077220 */ /* 0x000fe20000410000 */
[----:B------:R-:W2:Y:S01]  /*6d10*/  SHFL.UP PT, R164, R156, 0x10, RZ ;  /* 0x060000009ca47989 */ /* 0x000ea200000e00ff */
[----:B------:R-:W-:-:S02]  /*6d20*/  FADD.FTZ R159, R146, R159 ;  /* 0x0000009f929f7221 */ /* 0x000fc40000010000 */
[----:B------:R-:W-:Y:S01]  /*6d30*/  FMUL.FTZ R148, R137, -R174 ;  /* 0x800000ae89947220 */ /* 0x000fe20000410000 */
[----:B------:R-:W3:Y:S01]  /*6d40*/  SHFL.UP PT, R150, R158, 0x10, RZ ;  /* 0x060000009e967989 */ /* 0x000ee200000e00ff */
[-C--:B------:R-:W-:Y:S02]  /*6d50*/  FMUL.FTZ R147, R195, -R170.reuse ;  /* 0x800000aac3937220 */ /* 0x080fe40000410000 */
[----:B------:R-:W-:Y:S02]  /*6d60*/  FFMA.FTZ R7, R153, R170, -R7 ;  /* 0x000000aa99077223 */ /* 0x000fe40000010807 */
[-C--:B------:R-:W-:Y:S02]  /*6d70*/  FMUL.FTZ R149, R137, -R159.reuse ;  /* 0x8000009f89957220 */ /* 0x080fe40000410000 */
[----:B------:R-:W-:Y:S02]  /*6d80*/  FFMA.FTZ R161, R138, R159, -R148 ;  /* 0x0000009f8aa17223 */ /* 0x000fe40000010894 */
[----:B------:R-:W-:-:S02]  /*6d90*/  FFMA.FTZ R172, R153, R172, R147 ;  /* 0x000000ac99ac7223 */ /* 0x000fc40000010093 */
[----:B------:R-:W-:Y:S02]  /*6da0*/  FMUL.FTZ R148, R101, R154 ;  /* 0x0000009a65947220 */ /* 0x000fe40000410000 */
[----:B------:R-:W-:Y:S02]  /*6db0*/  FMUL.FTZ R159, R133, -R7 ;  /* 0x80000007859f7220 */ /* 0x000fe40000410000 */
[----:B------:R-:W-:Y:S02]  /*6dc0*/  FFMA.FTZ R174, R138, R174, R149 ;  /* 0x000000ae8aae7223 */ /* 0x000fe40000010095 */
[----:B------:R-:W-:Y:S02]  /*6dd0*/  FMUL.FTZ R147, R101, R157 ;  /* 0x0000009d65937220 */ /* 0x000fe40000410000 */
[----:B------:R-:W-:Y:S02]  /*6de0*/  FMUL.FTZ R149, R133, -R172 ;  /* 0x800000ac85957220 */ /* 0x000fe40000410000 */
[----:B------:R-:W-:-:S02]  /*6df0*/  FADD.FTZ R161, R148, R161 ;  /* 0x000000a194a17221 */ /* 0x000fc40000010000 */
[C---:B------:R-:W-:Y:S02]  /*6e00*/  FFMA.FTZ R172, R134.reuse, R172, R159 ;  /* 0x000000ac86ac7223 */ /* 0x040fe4000001009f */
[----:B------:R-:W-:Y:S02]  /*6e10*/  FADD.FTZ R174, -R147, R174 ;  /* 0x000000ae93ae7221 */ /* 0x000fe40000010100 */
[----:B------:R-:W-:Y:S02]  /*6e20*/  FFMA.FTZ R149, R134, R7, -R149 ;  /* 0x0000000786957223 */ /* 0x000fe40000010895 */
[----:B------:R-:W-:Y:S02]  /*6e30*/  FMUL.FTZ R163, R139, -R161 ;  /* 0x800000a18ba37220 */ /* 0x000fe40000410000 */
[----:B------:R-:W-:Y:S02]  /*6e40*/  FMUL.FTZ R7, R135, -R172 ;  /* 0x800000ac87077220 */ /* 0x000fe40000410000 */
[----:B------:R-:W-:-:S02]  /*6e50*/  FMUL.FTZ R159, R139, -R174 ;  /* 0x800000ae8b9f7220 */ /* 0x000fc40000410000 */
[----:B------:R-:W-:Y:S02]  /*6e60*/  FFMA.FTZ R174, R140, R174, R163 ;  /* 0x000000ae8cae7223 */ /* 0x000fe400000100a3 */
[----:B------:R-:W-:Y:S02]  /*6e70*/  FFMA.FTZ R163, R136, R149, -R7 ;  /* 0x0000009588a37223 */ /* 0x000fe40000010807 */
[----:B0-----:R-:W-:Y:S02]  /*6e80*/  FMUL.FTZ R7, R5, R4 ;  /* 0x0000000405077220 */ /* 0x001fe40000410000 */
[----:B------:R-:W-:Y:S02]  /*6e90*/  FFMA.FTZ R171, R140, R161, -R159 ;  /* 0x000000a18cab7223 */ /* 0x000fe4000001089f */
[----:B-1----:R-:W-:Y:S02]  /*6ea0*/  FFMA.FTZ R170, R155, R6, R7 ;  /* 0x000000069baa7223 */ /* 0x002fe40000010007 */
[----:B------:R-:W-:-:S02]  /*6eb0*/  FMUL.FTZ R161, R135, -R149 ;  /* 0x8000009587a17220 */ /* 0x000fc40000410000 */
[C---:B--2---:R-:W-:Y:S01]  /*6ec0*/  FMUL.FTZ R149, R5.reuse, R164 ;  /* 0x000000a405957220 */ /* 0x044fe20000410000 */
[C---:B------:R-:W-:Y:S01]  /*6ed0*/  FSEL R170, R5.reuse, R170, !P3 ;  /* 0x000000aa05aa7208 */ /* 0x040fe20005800000 */
[C---:B---3--:R-:W-:Y:S02]  /*6ee0*/  FMUL.FTZ R159, R5.reuse, R150 ;  /* 0x00000096059f7220 */ /* 0x048fe40000410000 */
[----:B------:R-:W-:Y:S01]  /*6ef0*/  FMUL.FTZ R6, R5, R6 ;  /* 0x0000000605067220 */ /* 0x000fe20000410000 */
[----:B------:R-:W-:Y:S01]  /*6f00*/  HFMA2.MMA R5, -RZ, RZ, 0, 0 ;  /* 0x00000000ff057435 */ /* 0x000fe200000001ff */
[C---:B------:R-:W-:Y:S01]  /*6f10*/  FFMA.FTZ R149, R155.reuse, R150, -R149 ;  /* 0x000000969b957223 */ /* 0x040fe20000010895 */
[----:B------:R-:W-:Y:S01]  /*6f20*/  SHFL.UP PT, R170, R170, 0x1, RZ ;  /* 0x04200000aaaa7989 */ /* 0x000fe200000e00ff */
[C---:B------:R-:W-:Y:S02]  /*6f30*/  FFMA.FTZ R159, R155.reuse, R164, R159 ;  /* 0x000000a49b9f7223 */ /* 0x040fe4000001009f */
[----:B------:R-:W-:Y:S01]  /*6f40*/  @P3 FFMA.FTZ R155, R155, R4, -R6 ;  /* 0x000000049b9b3223 */ /* 0x000fe20000010806 */
[----:B------:R-:W-:Y:S01]  /*6f50*/  MOV R4, 0x3f800000 ;  /* 0x3f80000000047802 */ /* 0x000fe20000000f00 */
[----:B------:R-:W-:Y:S01]  /*6f60*/  FFMA.FTZ R172, R136, R172, R161 ;  /* 0x000000ac88ac7223 */ /* 0x000fe200000100a1 */
[----:B------:R-:W-:Y:S01]  /*6f70*/  CS2R R6, SRZ ;  /* 0x0000000000067805 */ /* 0x000fe2000001ff00 */
[----:B------:R0:W1:Y:S01]  /*6f80*/  SHFL.IDX PT, R161, R13, RZ, 0x1f ;  /* 0x00001fff0da17589 */ /* 0x00006200000e0000 */
[----:B------:R-:W-:-:S02]  /*6f90*/  @P3 FADD.FTZ R158, R158, R149 ;  /* 0x000000959e9e3221 */ /* 0x000fc40000010000 */
[----:B------:R-:W-:Y:S01]  /*6fa0*/  @P3 FADD.FTZ R156, R156, R159 ;  /* 0x0000009f9c9c3221 */ /* 0x000fe20000010000 */
[----:B------:R-:W2:Y:S01]  /*6fb0*/  SHFL.UP PT, R155, R155, 0x1, RZ ;  /* 0x042000009b9b7989 */ /* 0x000ea200000e00ff */
[CC--:B------:R-:W-:Y:S02]  /*6fc0*/  FMUL.FTZ R159, R137.reuse, -R163.reuse ;  /* 0x800000a3899f7220 */ /* 0x0c0fe40000410000 */
[----:B------:R-:W-:Y:S01]  /*6fd0*/  FMUL.FTZ R150, R100, R154 ;  /* 0x0000009a64967220 */ /* 0x000fe20000410000 */
[----:B------:R-:W3:Y:S01]  /*6fe0*/  SHFL.UP PT, R158, R158, 0x1, RZ ;  /* 0x042000009e9e7989 */ /* 0x000ee200000e00ff */
[-C--:B0-----:R-:W-:Y:S02]  /*6ff0*/  FMUL.FTZ R13, R137, -R172.reuse ;  /* 0x800000ac890d7220 */ /* 0x081fe40000410000 */
[C---:B------:R-:W-:Y:S01]  /*7000*/  FFMA.FTZ R159, R138.reuse, R172, R159 ;  /* 0x000000ac8a9f7223 */ /* 0x040fe2000001009f */
[----:B------:R-:W0:Y:S01]  /*7010*/  SHFL.UP PT, R156, R156, 0x1, RZ ;  /* 0x042000009c9c7989 */ /* 0x000e2200000e00ff */
[----:B------:R-:W-:-:S02]  /*7020*/  FFMA.FTZ R13, R138, R163, -R13 ;  /* 0x000000a38a0d7223 */ /* 0x000fc4000001080d */
[----:B------:R-:W-:Y:S01]  /*7030*/  FMUL.FTZ R163, R139, -R159 ;  /* 0x8000009f8ba37220 */ /* 0x000fe20000410000 */
[----:B------:R-:W4:Y:S01]  /*7040*/  @!P0 LDS.128 R4, [UR7+0x1980] ;  /* 0x00198007ff048984 */ /* 0x000f220008000c00 */
[----:B------:R-:W-:Y:S01]  /*7050*/  FMUL.FTZ R149, R100, R157 ;  /* 0x0000009d64957220 */ /* 0x000fe20000410000 */
[----:B------:R-:W-:Y:S01]  /*7060*/  ISETP.NE.AND P0, PT, R201, 0x1f, PT ;  /* 0x0000001fc900780c */ /* 0x000fe20003f05270 */
[-C--:B------:R-:W-:Y:S02]  /*7070*/  FMUL.FTZ R164, R139, -R13.reuse ;  /* 0x8000000d8ba47220 */ /* 0x080fe40000410000 */
[----:B------:R-:W-:Y:S02]  /*7080*/  FFMA.FTZ R163, R140, R13, -R163 ;  /* 0x0000000d8ca37223 */ /* 0x000fe400000108a3 */
[----:B------:R-:W-:Y:S02]  /*7090*/  FADD.FTZ R174, -R149, R174 ;  /* 0x000000ae95ae7221 */ /* 0x000fe40000010100 */
[----:B-1----:R-:W-:-:S02]  /*70a0*/  FMUL.FTZ R13, R170, R161 ;  /* 0x000000a1aa0d7220 */ /* 0x002fc40000410000 */
[----:B------:R-:W-:Y:S02]  /*70b0*/  FADD.FTZ R171, R150, R171 ;  /* 0x000000ab96ab7221 */ /* 0x000fe40000010000 */
[----:B--2---:R-:W-:Y:S02]  /*70c0*/  FFMA.FTZ R13, R155, R12, -R13 ;  /* 0x0000000c9b0d7223 */ /* 0x004fe4000001080d */
[C---:B------:R-:W-:Y:S02]  /*70d0*/  FMUL.FTZ R172, R141.reuse, -R174 ;  /* 0x800000ae8dac7220 */ /* 0x040fe40000410000 */
[----:B------:R-:W-:Y:S02]  /*70e0*/  FMUL.FTZ R173, R141, -R171 ;  /* 0x800000ab8dad7220 */ /* 0x000fe40000410000 */
[----:B------:R-:W-:Y:S02]  /*70f0*/  FFMA.FTZ R164, R140, R159, R164 ;  /* 0x0000009f8ca47223 */ /* 0x000fe400000100a4 */
[----:B------:R-:W-:-:S02]  /*7100*/  FMUL.FTZ R170, R170, R12 ;  /* 0x0000000caaaa7220 */ /* 0x000fc40000410000 */
[----:B---3--:R-:W-:Y:S02]  /*7110*/  @P1 FADD.FTZ R12, R158, R13 ;  /* 0x0000000d9e0c1221 */ /* 0x008fe40000010000 */
[C---:B------:R-:W-:Y:S02]  /*7120*/  FFMA.FTZ R172, R142.reuse, R171, -R172 ;  /* 0x000000ab8eac7223 */ /* 0x040fe400000108ac */
[----:B------:R-:W-:Y:S02]  /*7130*/  FFMA.FTZ R174, R142, R174, R173 ;  /* 0x000000ae8eae7223 */ /* 0x000fe400000100ad */
[C---:B------:R-:W-:Y:S02]  /*7140*/  FMUL.FTZ R211, R141.reuse, -R164 ;  /* 0x800000a48dd37220 */ /* 0x040fe40000410000 */
[----:B------:R-:W-:Y:S02]  /*7150*/  FMUL.FTZ R159, R141, -R163 ;  /* 0x800000a38d9f7220 */ /* 0x000fe40000410000 */
[----:B------:R-:W-:-:S02]  /*7160*/  FFMA.FTZ R155, R155, R161, R170 ;  /* 0x000000a19b9b7223 */ /* 0x000fc400000100aa */
[C---:B------:R-:W-:Y:S02]  /*7170*/  FMUL.FTZ R13, R99.reuse, R154 ;  /* 0x0000009a630d7220 */ /* 0x040fe40000410000 */
[----:B------:R-:W-:Y:S02]  /*7180*/  FMUL.FTZ R157, R99, R157 ;  /* 0x0000009d639d7220 */ /* 0x000fe40000410000 */
[C---:B------:R-:W-:Y:S02]  /*7190*/  FFMA.FTZ R211, R142.reuse, R163, -R211 ;  /* 0x000000a38ed37223 */ /* 0x040fe400000108d3 */
[----:B------:R-:W-:Y:S02]  /*71a0*/  FFMA.FTZ R214, R142, R164, R159 ;  /* 0x000000a48ed67223 */ /* 0x000fe4000001009f */
[----:B0-----:R-:W-:Y:S01]  /*71b0*/  @P1 FADD.FTZ R161, R156, R155 ;  /* 0x0000009b9ca11221 */ /* 0x001fe20000010000 */
[----:B------:R0:W1:Y:S01]  /*71c0*/  SHFL.DOWN PT, R163, R211, 0x1, 0x1f ;  /* 0x08201f00d3a37f89 */ /* 0x00006200000e0000 */
[----:B------:R-:W-:Y:S01]  /*71d0*/  FADD.FTZ R212, R13, R172 ;  /* 0x000000ac0dd47221 */ /* 0x000fe20000010000 */
[----:B------:R-:W-:Y:S01]  /*71e0*/  ISETP.GT.U32.AND P1, PT, R201, 0x1d, PT ;  /* 0x0000001dc900780c */ /* 0x000fe20003f24070 */
[----:B------:R-:W-:Y:S01]  /*71f0*/  FADD.FTZ R213, -R157, R174 ;  /* 0x000000ae9dd57221 */ /* 0x000fe20000010100 */
[----:B------:R0:W2:Y:S01]  /*7200*/  SHFL.DOWN PT, R171, R214, 0x1, 0x1f ;  /* 0x08201f00d6ab7f89 */ /* 0x0000a200000e0000 */
[----:B------:R-:W-:-:S02]  /*7210*/  FMUL.FTZ R155, R9, R161 ;  /* 0x000000a1099b7220 */ /* 0x000fc40000410000 */
[-C--:B------:R-:W-:Y:S01]  /*7220*/  FMUL.FTZ R9, R9, R12.reuse ;  /* 0x0000000c09097220 */ /* 0x080fe20000410000 */
[----:B------:R0:W3:Y:S01]  /*7230*/  SHFL.DOWN PT, R159, R212, 0x1, 0x1f ;  /* 0x08201f00d49f7f89 */ /* 0x0000e200000e0000 */
[----:B------:R-:W-:-:S03]  /*7240*/  FFMA.FTZ R155, R8, R12, -R155 ;  /* 0x0000000c089b7223 */ /* 0x000fc6000001089b */
[----:B------:R0:W0:Y:S01]  /*7250*/  SHFL.DOWN PT, R173, R213, 0x1, 0x1f ;  /* 0x08201f00d5ad7f89 */ /* 0x00002200000e0000 */
[----:B------:R-:W-:Y:S05]  /*7260*/  @!P0 BRA `(.L_x_8204) ;  /* 0x000000b000008947 */ /* 0x000fea0003800000 */
[C---:B--2-4-:R-:W-:Y:S02]  /*7270*/  FMUL.FTZ R12, R214.reuse, R171 ;  /* 0x000000abd60c7220 */ /* 0x054fe40000410000 */
[C---:B0-----:R-:W-:Y:S02]  /*7280*/  FMUL.FTZ R154, R214.reuse, R173 ;  /* 0x000000add69a7220 */ /* 0x041fe40000410000 */
[C---:B---3--:R-:W-:Y:S02]  /*7290*/  FMUL.FTZ R156, R214.reuse, R159 ;  /* 0x0000009fd69c7220 */ /* 0x048fe40000410000 */
[-C--:B-1----:R-:W-:Y:S02]  /*72a0*/  FMUL.FTZ R214, R214, R163.reuse ;  /* 0x000000a3d6d67220 */ /* 0x082fe40000410000 */
[C---:B------:R-:W-:Y:S02]  /*72b0*/  FFMA.FTZ R12, R211.reuse, R163, -R12 ;  /* 0x000000a3d30c7223 */ /* 0x040fe4000001080c */
[----:B------:R-:W-:-:S02]  /*72c0*/  FFMA.FTZ R159, R211, R159, -R154 ;  /* 0x0000009fd39f7223 */ /* 0x000fc4000001089a */
[C---:B------:R-:W-:Y:S02]  /*72d0*/  FFMA.FTZ R156, R211.reuse, R173, R156 ;  /* 0x000000add39c7223 */ /* 0x040fe4000001009c */
[----:B------:R-:W-:Y:S01]  /*72e0*/  FFMA.FTZ R214, R211, R171, R214 ;  /* 0x000000abd3d67223 */ /* 0x000fe200000100d6 */
[----:B------:R-:W-:Y:S01]  /*72f0*/  MOV R211, R12 ;  /* 0x0000000c00d37202 */ /* 0x000fe20000000f00 */
[----:B------:R-:W-:Y:S02]  /*7300*/  FADD.FTZ R212, R212, R159 ;  /* 0x0000009fd4d47221 */ /* 0x000fe40000010000 */
[----:B------:R-:W-:Y:S02]  /*7310*/  FADD.FTZ R213, R213, R156 ;  /* 0x0000009cd5d57221 */ /* 0x000fe40000010000 */
.L_x_8204:
[----:B----4-:R-:W-:Y:S05]  /*7320*/  BSYNC B0 ;  /* 0x0000000000007941 */ /* 0x010fea0003800000 */
.L_x_8203:
[----:B------:R-:W-:Y:S01]  /*7330*/  FFMA.FTZ R9, R8, R161, R9 ;  /* 0x000000a108097223 */ /* 0x000fe20000010009 */
[----:B---3--:R3:W4:Y:S01]  /*7340*/  SHFL.DOWN PT, R159, R214, 0x2, 0x1f ;  /* 0x08401f00d69f7f89 */ /* 0x00872200000e0000 */
[----:B------:R-:W-:Y:S01]  /*7350*/  FADD.FTZ R160, R160, R155 ;  /* 0x0000009ba0a07221 */ /* 0x000fe20000010000 */
[----:B------:R-:W-:Y:S01]  /*7360*/  BSSY B0, `(.L_x_8205) ;  /* 0x0000011000007945 */ /* 0x000fe20003800000 */
[----:B------:R-:W-:Y:S01]  /*7370*/  FADD.FTZ R154, RZ, R9 ;  /* 0x00000009ff9a7221 */ /* 0x000fe20000010000 */
[----:B------:R3:W2:Y:S04]  /*7380*/  SHFL.DOWN PT, R155, R211, 0x2, 0x1f ;  /* 0x08401f00d39b7f89 */ /* 0x0006a800000e0000 */
[----:B------:R3:W1:Y:S04]  /*7390*/  SHFL.DOWN PT, R161, R212, 0x2, 0x1f ;  /* 0x08401f00d4a17f89 */ /* 0x00066800000e0000 */
[----:B-1----:R3:W1:Y:S01]  /*73a0*/  SHFL.DOWN PT, R163, R213, 0x2, 0x1f ;  /* 0x08401f00d5a37f89 */ /* 0x00266200000e0000 */
[----:B------:R-:W-:Y:S05]  /*73b0*/  @P1 BRA `(.L_x_8206) ;  /* 0x000000b000001947 */ /* 0x000fea0003800000 */
[C---:B----4-:R-:W-:Y:S02]  /*73c0*/  FMUL.FTZ R8, R214.reuse, R159 ;  /* 0x0000009fd6087220 */ /* 0x050fe40000410000 */
[----:B-1----:R-:W-:-:S02]  /*73d0*/  FMUL.FTZ R12, R214, R163 ;  /* 0x000000a3d60c7220 */ /* 0x002fc40000410000 */
[C---:B------:R-:W-:Y:S02]  /*73e0*/  FMUL.FTZ R156, R214.reuse, R161 ;  /* 0x000000a1d69c7220 */ /* 0x040fe40000410000 */
[-C--:B0-23--:R-:W-:Y:S02]  /*73f0*/  FMUL.FTZ R214, R214, R155.reuse ;  /* 0x0000009bd6d67220 */ /* 0x08dfe40000410000 */
[C---:B------:R-:W-:Y:S02]  /*7400*/  FFMA.FTZ R8, R211.reuse, R155, -R8 ;  /* 0x0000009bd3087223 */ /* 0x040fe40000010808 */
[C---:B------:R-:W-:Y:S02]  /*7410*/  FFMA.FTZ R9, R211.reuse, R161, -R12 ;  /* 0x000000a1d3097223 */ /* 0x040fe4000001080c */
[C---:B------:R-:W-:Y:S02]  /*7420*/  FFMA.FTZ R156, R211.reuse, R163, R156 ;  /* 0x000000a3d39c7223 */ /* 0x040fe4000001009c */
[----:B------:R-:W-:Y:S01]  /*7430*/  FFMA.FTZ R214, R211, R159, R214 ;  /* 0x0000009fd3d67223 */ /* 0x000fe200000100d6 */
[----:B------:R-:W-:Y:S01]  /*7440*/  MOV R211, R8 ;  /* 0x0000000800d37202 */ /* 0x000fe20000000f00 */
[----:B------:R-:W-:-:S02]  /*7450*/  FADD.FTZ R212, R212, R9 ;  /* 0x00000009d4d47221 */ /* 0x000fc40000010000 */
[----:B------:R-:W-:Y:S02]  /*7460*/  FADD.FTZ R213, R213, R156 ;  /* 0x0000009cd5d57221 */ /* 0x000fe40000010000 */
.L_x_8206:
[----:B------:R-:W-:Y:S05]  /*7470*/  BSYNC B0 ;  /* 0x0000000000007941 */ /* 0x000fea0003800000 */
.L_x_8205:
[----:B------:R-:W-:Y:S01]  /*7480*/  ISETP.GT.U32.AND P0, PT, R201, 0x1b, PT ;  /* 0x0000001bc900780c */ /* 0x000fe20003f04070 */
[C---:B------:R-:W-:Y:S01]  /*7490*/  FMUL.FTZ R9, R141.reuse, R154 ;  /* 0x0000009a8d097220 */ /* 0x040fe20000410000 */
[----:B----4-:R4:W3:Y:S01]  /*74a0*/  SHFL.DOWN PT, R159, R211, 0x4, 0x1f ;  /* 0x08801f00d39f7f89 */ /* 0x0108e200000e0000 */
[-C--:B--2---:R-:W-:Y:S01]  /*74b0*/  FMUL.FTZ R155, R141, R160.reuse ;  /* 0x000000a08d9b7220 */ /* 0x084fe20000410000 */
[----:B------:R-:W-:Y:S01]  /*74c0*/  BSSY B0, `(.L_x_8207) ;  /* 0x0000016000007945 */ /* 0x000fe20003800000 */
[C---:B------:R-:W-:Y:S01]  /*74d0*/  FFMA.FTZ R9, R142.reuse, R160, -R9 ;  /* 0x000000a08e097223 */ /* 0x040fe20000010809 */
[----:B-1----:R4:W1:Y:S01]  /*74e0*/  SHFL.DOWN PT, R163, R214, 0x4, 0x1f ;  /* 0x08801f00d6a37f89 */ /* 0x00286200000e0000 */
[----:B------:R-:W-:Y:S01]  /*74f0*/  FFMA.FTZ R155, R142, R154, R155 ;  /* 0x0000009a8e9b7223 */ /* 0x000fe2000001009b */
[----:B------:R-:W-:Y:S01]  /*7500*/  ISETP.GT.U32.AND P1, PT, R201, 0x17, PT ;  /* 0x00000017c900780c */ /* 0x000fe20003f24070 */
[----:B------:R-:W-:Y:S01]  /*7510*/  FFMA.FTZ R161, R127, R22, R9 ;  /* 0x000000167fa17223 */ /* 0x000fe20000010009 */
[----:B------:R4:W2:Y:S01]  /*7520*/  SHFL.DOWN PT, R171, R212, 0x4, 0x1f ;  /* 0x08801f00d4ab7f89 */ /* 0x0008a200000e0000 */
[----:B------:R-:W-:Y:S01]  /*7530*/  ISETP.GT.U32.AND P3, PT, R201, 0xf, PT ;  /* 0x0000000fc900780c */ /* 0x000fe20003f64070 */
[----:B------:R-:W-:-:S02]  /*7540*/  FADD.FTZ R155, RZ, R155 ;  /* 0x0000009bff9b7221 */ /* 0x000fc40000010000 */
[----:B0-----:R4:W0:Y:S01]  /*7550*/  SHFL.DOWN PT, R173, R213, 0x4, 0x1f ;  /* 0x08801f00d5ad7f89 */ /* 0x00182200000e0000 */
[----:B------:R-:W-:Y:S05]  /*7560*/  @P0 BRA `(.L_x_8208) ;  /* 0x000000b000000947 */ /* 0x000fea0003800000 */
[C---:B-1----:R-:W-:Y:S02]  /*7570*/  FMUL.FTZ R8, R214.reuse, R163 ;  /* 0x000000a3d6087220 */ /* 0x042fe40000410000 */
[C---:B0-----:R-:W-:Y:S02]  /*7580*/  FMUL.FTZ R12, R214.reuse, R173 ;  /* 0x000000add60c7220 */ /* 0x041fe40000410000 */
[C---:B--2---:R-:W-:Y:S02]  /*7590*/  FMUL.FTZ R156, R214.reuse, R171 ;  /* 0x000000abd69c7220 */ /* 0x044fe40000410000 */
[-C--:B---34-:R-:W-:Y:S02]  /*75a0*/  FMUL.FTZ R214, R214, R159.reuse ;  /* 0x0000009fd6d67220 */ /* 0x098fe40000410000 */
[C---:B------:R-:W-:Y:S02]  /*75b0*/  FFMA.FTZ R8, R211.reuse, R159, -R8 ;  /* 0x0000009fd3087223 */ /* 0x040fe40000010808 */
[----:B------:R-:W-:-:S02]  /*75c0*/  FFMA.FTZ R9, R211, R171, -R12 ;  /* 0x000000abd3097223 */ /* 0x000fc4000001080c */
[C---:B------:R-:W-:Y:S02]  /*75d0*/  FFMA.FTZ R156, R211.reuse, R173, R156 ;  /* 0x000000add39c7223 */ /* 0x040fe4000001009c */
[----:B------:R-:W-:Y:S01]  /*75e0*/  FFMA.FTZ R214, R211, R163, R214 ;  /* 0x000000a3d3d67223 */ /* 0x000fe200000100d6 */
[----:B------:R-:W-:Y:S01]  /*75f0*/  MOV R211, R8 ;  /* 0x0000000800d37202 */ /* 0x000fe20000000f00 */
[----:B------:R-:W-:Y:S02]  /*7600*/  FADD.FTZ R212, R212, R9 ;  /* 0x00000009d4d47221 */ /* 0x000fe40000010000 */
[----:B------:R-:W-:Y:S02]  /*7610*/  FADD.FTZ R213, R213, R156 ;  /* 0x0000009cd5d57221 */ /* 0x000fe40000010000 */
.L_x_8208:
[----:B------:R-:W-:Y:S05]  /*7620*/  BSYNC B0 ;  /* 0x0000000000007941 */ /* 0x000fea0003800000 */
.L_x_8207:
[----:B-1----:R1:W4:Y:S01]  /*7630*/  SHFL.DOWN PT, R163, R211, 0x8, 0x1f ;  /* 0x09001f00d3a37f89 */ /* 0x00232200000e0000 */
[----:B------:R-:W-:Y:S01]  /*7640*/  BSSY B0, `(.L_x_8209) ;  /* 0x0000012000007945 */ /* 0x000fe20003800000 */
[C---:B------:R-:W-:Y:S02]  /*7650*/  FMUL.FTZ R8, R139.reuse, R155 ;  /* 0x0000009b8b087220 */ /* 0x040fe40000410000 */
[----:B--2---:R1:W2:Y:S01]  /*7660*/  SHFL.DOWN PT, R171, R214, 0x8, 0x1f ;  /* 0x09001f00d6ab7f89 */ /* 0x0042a200000e0000 */
[----:B------:R-:W-:-:S03]  /*7670*/  FMUL.FTZ R9, R139, R161 ;  /* 0x000000a18b097220 */ /* 0x000fc60000410000 */
[----:B---3--:R1:W3:Y:S04]  /*7680*/  SHFL.DOWN PT, R159, R212, 0x8, 0x1f ;  /* 0x09001f00d49f7f89 */ /* 0x0082e800000e0000 */
[----:B0-----:R1:W0:Y:S01]  /*7690*/  SHFL.DOWN PT, R173, R213, 0x8, 0x1f ;  /* 0x09001f00d5ad7f89 */ /* 0x00122200000e0000 */
[----:B------:R-:W-:Y:S05]  /*76a0*/  @P1 BRA `(.L_x_8210) ;  /* 0x000000b000001947 */ /* 0x000fea0003800000 */
[C---:B--2---:R-:W-:Y:S02]  /*76b0*/  FMUL.FTZ R12, R214.reuse, R171 ;  /* 0x000000abd60c7220 */ /* 0x044fe40000410000 */
[C---:B0-----:R-:W-:Y:S02]  /*76c0*/  FMUL.FTZ R156, R214.reuse, R173 ;  /* 0x000000add69c7220 */ /* 0x041fe40000410000 */
[C---:B---3--:R-:W-:Y:S02]  /*76d0*/  FMUL.FTZ R158, R214.reuse, R159 ;  /* 0x0000009fd69e7220 */ /* 0x048fe40000410000 */
[----:B-1--4-:R-:W-:-:S02]  /*76e0*/  FMUL.FTZ R214, R214, R163 ;  /* 0x000000a3d6d67220 */ /* 0x012fc40000410000 */
[C---:B------:R-:W-:Y:S02]  /*76f0*/  FFMA.FTZ R12, R211.reuse, R163, -R12 ;  /* 0x000000a3d30c7223 */ /* 0x040fe4000001080c */
[C---:B------:R-:W-:Y:S02]  /*7700*/  FFMA.FTZ R159, R211.reuse, R159, -R156 ;  /* 0x0000009fd39f7223 */ /* 0x040fe4000001089c */
[C---:B------:R-:W-:Y:S02]  /*7710*/  FFMA.FTZ R158, R211.reuse, R173, R158 ;  /* 0x000000add39e7223 */ /* 0x040fe4000001009e */
[----:B------:R-:W-:Y:S01]  /*7720*/  FFMA.FTZ R214, R211, R171, R214 ;  /* 0x000000abd3d67223 */ /* 0x000fe200000100d6 */
[----:B------:R-:W-:Y:S01]  /*7730*/  MOV R211, R12 ;  /* 0x0000000c00d37202 */ /* 0x000fe20000000f00 */
[----:B------:R-:W-:Y:S02]  /*7740*/  FADD.FTZ R212, R212, R159 ;  /* 0x0000009fd4d47221 */ /* 0x000fe40000010000 */
[----:B------:R-:W-:-:S02]  /*7750*/  FADD.FTZ R213, R213, R158 ;  /* 0x0000009ed5d57221 */ /* 0x000fc40000010000 */
.L_x_8210:
[----:B------:R-:W-:Y:S05]  /*7760*/  BSYNC B0 ;  /* 0x0000000000007941 */ /* 0x000fea0003800000 */
.L_x_8209:
[----:B----4-:R4:W1:Y:S01]  /*7770*/  SHFL.DOWN PT, R163, R211, 0x10, 0x1f ;  /* 0x0a001f00d3a37f89 */ /* 0x01086200000e0000 */
[----:B------:R-:W-:Y:S01]  /*7780*/  BSSY B0, `(.L_x_8211) ;  /* 0x0000012000007945 */ /* 0x000fe20003800000 */
[----:B------:R-:W-:-:S02]  /*7790*/  FFMA.FTZ R8, R140, R161, -R8 ;  /* 0x000000a18c087223 */ /* 0x000fc40000010808 */
[----:B--2---:R4:W2:Y:S01]  /*77a0*/  SHFL.DOWN PT, R171, R214, 0x10, 0x1f ;  /* 0x0a001f00d6ab7f89 */ /* 0x0048a200000e0000 */
[----:B------:R-:W-:-:S03]  /*77b0*/  FFMA.FTZ R9, R140, R155, R9 ;  /* 0x0000009b8c097223 */ /* 0x000fc60000010009 */
        /* <DEDUP_REMOVED lines=14> */
.L_x_8212:
[----:B------:R-:W-:Y:S05]  /*78a0*/  BSYNC B0 ;  /* 0x0000000000007941 */ /* 0x000fea0003800000 */
.L_x_8211:
[----:B------:R-:W-:Y:S01]  /*78b0*/  FFMA.FTZ R164, R124, R21, R8 ;  /* 0x000000157ca47223 */ /* 0x000fe20000010008 */
[----:B------:R-:W-:Y:S01]  /*78c0*/  SHFL.DOWN PT, R175, R214, 0x1, 0x1f ;  /* 0x08201f00d6af7f89 */ /* 0x000fe200000e0000 */
[----:B------:R-:W-:Y:S01]  /*78d0*/  FADD.FTZ R12, RZ, R9 ;  /* 0x00000009ff0c7221 */ /* 0x000fe20000010000 */
[C---:B------:R-:W-:Y:S01]  /*78e0*/  ISETP.GT.AND P0, PT, R58.reuse, 0x1e, PT ;  /* 0x0000001e3a00780c */ /* 0x040fe20003f04270 */
[C---:B---3--:R-:W-:Y:S01]  /*78f0*/  FMUL.FTZ R159, R137.reuse, R164 ;  /* 0x000000a4899f7220 */ /* 0x048fe20000410000 */
[----:B------:R-:W3:Y:S01]  /*7900*/  SHFL.IDX PT, R172, R6, RZ, 0x1f ;  /* 0x00001fff06ac7589 */ /* 0x000ee200000e0000 */
[-C--:B------:R-:W-:Y:S01]  /*7910*/  FMUL.FTZ R9, R137, R12.reuse ;  /* 0x0000000c89097220 */ /* 0x080fe20000410000 */
[----:B------:R-:W-:Y:S01]  /*7920*/  ISETP.NE.AND P1, PT, R58, RZ, PT ;  /* 0x000000ff3a00720c */ /* 0x000fe20003f25270 */
[C---:B------:R-:W-:Y:S01]  /*7930*/  FFMA.FTZ R159, R138.reuse, R12, R159 ;  /* 0x0000000c8a9f7223 */ /* 0x040fe2000001009f */
[----:B0-----:R-:W0:Y:S01]  /*7940*/  SHFL.IDX PT, R173, R7, RZ, 0x1f ;  /* 0x00001fff07ad7589 */ /* 0x001e2200000e0000 */
[----:B-1----:R-:W-:Y:S01]  /*7950*/  FFMA.FTZ R163, R138, R164, -R9 ;  /* 0x000000a48aa37223 */ /* 0x002fe20000010809 */
[----:B------:R-:W-:Y:S01]  /*7960*/  BSSY B0, `(.L_x_8213) ;  /* 0x0000241000007945 */ /* 0x000fe20003800000 */
[----:B------:R-:W-:Y:S01]  /*7970*/  FADD.FTZ R9, RZ, R159 ;  /* 0x0000009fff097221 */ /* 0x000fe20000010000 */
[----:B------:R-:W1:Y:S01]  /*7980*/  SHFL.DOWN PT, R174, R211, 0x1, 0x1f ;  /* 0x08201f00d3ae7f89 */ /* 0x000e6200000e0000 */
[----:B------:R-:W-:-:S02]  /*7990*/  FFMA.FTZ R163, R125, R20, R163 ;  /* 0x000000147da37223 */ /* 0x000fc400000100a3 */
[C---:B------:R-:W-:Y:S01]  /*79a0*/  FMUL.FTZ R8, R135.reuse, R9 ;  /* 0x0000000987087220 */ /* 0x040fe20000410000 */
[----:B------:R-:W5:Y:S01]  /*79b0*/  SHFL.DOWN PT, R215, R213, 0x1, 0x1f ;  /* 0x08201f00d5d77f89 */ /* 0x000f6200000e0000 */
[-C--:B------:R-:W-:Y:S02]  /*79c0*/  FMUL.FTZ R156, R135, R163.reuse ;  /* 0x000000a3879c7220 */ /* 0x080fe40000410000 */
[C---:B------:R-:W-:Y:S01]  /*79d0*/  FFMA.FTZ R8, R136.reuse, R163, -R8 ;  /* 0x000000a388087223 */ /* 0x040fe20000010808 */
[----:B------:R-:W4:Y:S01]  /*79e0*/  SHFL.DOWN PT, R180, R212, 0x1, 0x1f ;  /* 0x08201f00d4b47f89 */ /* 0x000f2200000e0000 */
[----:B------:R-:W-:Y:S02]  /*79f0*/  FFMA.FTZ R156, R136, R9, R156 ;  /* 0x00000009889c7223 */ /* 0x000fe4000001009c */
[----:B------:R-:W-:Y:S01]  /*7a00*/  FFMA.FTZ R158, R122, R19, R8 ;  /* 0x000000137a9e7223 */ /* 0x000fe20000010008 */
[----:B----4-:R-:W4:Y:S01]  /*7a10*/  SHFL.IDX PT, R214, R214, RZ, 0x1f ;  /* 0x00001fffd6d67589 */ /* 0x010f2200000e0000 */
[----:B------:R-:W-:-:S02]  /*7a20*/  FADD.FTZ R156, RZ, R156 ;  /* 0x0000009cff9c7221 */ /* 0x000fc40000010000 */
[----:B--2---:R-:W-:Y:S01]  /*7a30*/  FMUL.FTZ R171, R133, R158 ;  /* 0x0000009e85ab7220 */ /* 0x004fe20000410000 */
[----:B------:R-:W2:Y:S01]  /*7a40*/  SHFL.IDX PT, R211, R211, RZ, 0x1f ;  /* 0x00001fffd3d37589 */ /* 0x000ea200000e0000 */
[----:B---3--:R-:W-:Y:S02]  /*7a50*/  @P2 FMUL.FTZ R8, R175, R172 ;  /* 0x000000acaf082220 */ /* 0x008fe40000410000 */
[----:B------:R-:W-:Y:S01]  /*7a60*/  FMUL.FTZ R159, R133, R156 ;  /* 0x0000009c859f7220 */ /* 0x000fe20000410000 */
[----:B------:R-:W3:Y:S01]  /*7a70*/  SHFL.IDX PT, R213, R213, RZ, 0x1f ;  /* 0x00001fffd5d57589 */ /* 0x000ee200000e0000 */
[-C--:B0-----:R-:W-:Y:S02]  /*7a80*/  @P2 FMUL.FTZ R175, R175, R173.reuse ;  /* 0x000000adafaf2220 */ /* 0x081fe40000410000 */
[----:B------:R-:W-:Y:S01]  /*7a90*/  FFMA.FTZ R159, R134, R158, -R159 ;  /* 0x0000009e869f7223 */ /* 0x000fe2000001089f */
[----:B------:R-:W0:Y:S01]  /*7aa0*/  SHFL.IDX PT, R212, R212, RZ, 0x1f ;  /* 0x00001fffd4d47589 */ /* 0x000e2200000e0000 */
[----:B-1----:R-:W-:-:S02]  /*7ab0*/  @P2 FFMA.FTZ R170, R174, R173, R8 ;  /* 0x000000adaeaa2223 */ /* 0x002fc40000010008 */
[----:B------:R-:W-:Y:S02]  /*7ac0*/  @P2 FFMA.FTZ R175, R174, R172, -R175 ;  /* 0x000000acaeaf2223 */ /* 0x000fe400000108af */
[----:B------:R-:W-:Y:S02]  /*7ad0*/  FFMA.FTZ R8, R134, R156, R171 ;  /* 0x0000009c86087223 */ /* 0x000fe400000100ab */
[----:B-----5:R-:W-:Y:S02]  /*7ae0*/  @P2 FADD.FTZ R173, R215, R170 ;  /* 0x000000aad7ad2221 */ /* 0x020fe40000010000 */
[----:B------:R-:W-:Y:S01]  /*7af0*/  @P2 FADD.FTZ R172, R180, R175 ;  /* 0x000000afb4ac2221 */ /* 0x000fe20000010000 */
        /* <DEDUP_REMOVED lines=64> */
[C---:B------:R-:W-:Y:S02]  /*7f00*/  FMUL.FTZ R216, R181.reuse, -R184 ;  /* 0x800000b8b5d87220 */ /* 0x040fe40000410000 */
        /* <DEDUP_REMOVED lines=18> */
[----:B------:R-:W-:Y:S02]  /*8030*/  FADD.FTZ R185, -R205, R190 ;  /* 0x000000becdb97221 */ /* 0x000fe40000010100 */
[----:B------:R-:W-:Y:S02]  /*8040*/  FADD.FTZ R183, R206, R215 ;  /* 0x000000d7ceb77221 */ /* 0x000fe40000010000 */
[----:B------:R-:W-:Y:S02]  /*8050*/  FMUL.FTZ R190, R189, -R185 ;  /* 0x800000b9bdbe7220 */ /* 0x000fe40000410000 */
[----:B------:R-:W-:-:S02]  /*8060*/  FADD.FTZ R188, RZ, R188 ;  /* 0x000000bcffbc7221 */ /* 0x000fc40000010000 */
[----:B------:R-:W-:Y:S02]  /*8070*/  FMUL.FTZ R218, R189, -R183 ;  /* 0x800000b7bdda7220 */ /* 0x000fe40000410000 */
[----:B------:R-:W-:Y:S02]  /*8080*/  FFMA.FTZ R186, R128, R63, R186 ;  /* 0x0000003f80ba7223 */ /* 0x000fe400000100ba */
[----:B------:R-:W-:Y:S02]  /*8090*/  FFMA.FTZ R206, R187, R183, -R190 ;  /* 0x000000b7bbce7223 */ /* 0x000fe400000108be */
[----:B------:R-:W-:Y:S02]  /*80a0*/  FMUL.FTZ R189, R193, R188 ;  /* 0x000000bcc1bd7220 */ /* 0x000fe40000410000 */
[----:B------:R-:W-:Y:S02]  /*80b0*/  FFMA.FTZ R187, R187, R185, R218 ;  /* 0x000000b9bbbb7223 */ /* 0x000fe400000100da */
[----:B------:R-:W-:-:S02]  /*80c0*/  FMUL.FTZ R193, R193, R186 ;  /* 0x000000bac1c17220 */ /* 0x000fc40000410000 */
[----:B------:R-:W-:Y:S02]  /*80d0*/  FADD.FTZ R190, -R204, R187 ;  /* 0x000000bbccbe7221 */ /* 0x000fe40000010100 */
[----:B------:R-:W-:Y:S02]  /*80e0*/  FFMA.FTZ R193, R191, R188, R193 ;  /* 0x000000bcbfc17223 */ /* 0x000fe400000100c1 */
[----:B------:R-:W-:Y:S02]  /*80f0*/  FADD.FTZ R187, R203, R206 ;  /* 0x000000cecbbb7221 */ /* 0x000fe40000010000 */
[----:B------:R-:W-:Y:S02]  /*8100*/  FFMA.FTZ R189, R191, R186, -R189 ;  /* 0x000000babfbd7223 */ /* 0x000fe400000108bd */
[----:B------:R-:W-:Y:S02]  /*8110*/  FMUL.FTZ R203, R194, -R190 ;  /* 0x800000bec2cb7220 */ /* 0x000fe40000410000 */
[----:B------:R-:W-:-:S02]  /*8120*/  FADD.FTZ R191, RZ, R193 ;  /* 0x000000c1ffbf7221 */ /* 0x000fc40000010000 */
[-C--:B------:R-:W-:Y:S02]  /*8130*/  FMUL.FTZ R205, R194, -R187.reuse ;  /* 0x800000bbc2cd7220 */ /* 0x080fe40000410000 */
[----:B------:R-:W-:Y:S02]  /*8140*/  FFMA.FTZ R203, R192, R187, -R203 ;  /* 0x000000bbc0cb7223 */ /* 0x000fe400000108cb */
[----:B------:R-:W-:Y:S02]  /*8150*/  FFMA.FTZ R189, R117, R68, R189 ;  /* 0x0000004475bd7223 */ /* 0x000fe400000100bd */
[----:B------:R-:W-:Y:S02]  /*8160*/  FMUL.FTZ R193, R198, R191 ;  /* 0x000000bfc6c17220 */ /* 0x000fe40000410000 */
[----:B------:R-:W-:Y:S02]  /*8170*/  FFMA.FTZ R205, R192, R190, R205 ;  /* 0x000000bec0cd7223 */ /* 0x000fe400000100cd */
[----:B------:R-:W-:-:S02]  /*8180*/  FADD.FTZ R192, R210, R203 ;  /* 0x000000cbd2c07221 */ /* 0x000fc40000010000 */
[-C--:B------:R-:W-:Y:S02]  /*8190*/  FFMA.FTZ R204, R196, R189.reuse, -R193 ;  /* 0x000000bdc4cc7223 */ /* 0x080fe400000108c1 */
[----:B------:R-:W-:Y:S02]  /*81a0*/  FADD.FTZ R193, -R208, R205 ;  /* 0x000000cdd0c17221 */ /* 0x000fe40000010100 */
[----:B------:R-:W-:Y:S02]  /*81b0*/  FMUL.FTZ R198, R198, R189 ;  /* 0x000000bdc6c67220 */ /* 0x000fe40000410000 */
[C---:B------:R-:W-:Y:S02]  /*81c0*/  FMUL.FTZ R206, R199.reuse, -R192 ;  /* 0x800000c0c7ce7220 */ /* 0x040fe40000410000 */
[----:B------:R-:W-:Y:S02]  /*81d0*/  FMUL.FTZ R199, R199, -R193 ;  /* 0x800000c1c7c77220 */ /* 0x000fe40000410000 */
[----:B----4-:R-:W-:-:S02]  /*81e0*/  FMUL.FTZ R194, R214, R7 ;  /* 0x00000007d6c27220 */ /* 0x010fc40000410000 */
[----:B------:R-:W-:Y:S02]  /*81f0*/  FFMA.FTZ R198, R196, R191, R198 ;  /* 0x000000bfc4c67223 */ /* 0x000fe400000100c6 */
[C---:B------:R-:W-:Y:S02]  /*8200*/  FFMA.FTZ R210, R197.reuse, R193, R206 ;  /* 0x000000c1c5d27223 */ /* 0x040fe400000100ce */
[----:B------:R-:W-:Y:S02]  /*8210*/  FMUL.FTZ R196, R214, R6 ;  /* 0x00000006d6c47220 */ /* 0x000fe40000410000 */
[----:B------:R-:W-:Y:S02]  /*8220*/  FFMA.FTZ R208, R197, R192, -R199 ;  /* 0x000000c0c5d07223 */ /* 0x000fe400000108c7 */
[----:B--2---:R-:W-:Y:S02]  /*8230*/  FFMA.FTZ R197, R211, R6, -R194 ;  /* 0x00000006d3c57223 */ /* 0x004fe400000108c2 */
[----:B------:R-:W-:-:S02]  /*8240*/  FADD.FTZ R194, -R209, R210 ;  /* 0x000000d2d1c27221 */ /* 0x000fc40000010100 */
[----:B------:R-:W-:Y:S02]  /*8250*/  FFMA.FTZ R206, R211, R7, R196 ;  /* 0x00000007d3ce7223 */ /* 0x000fe400000100c4 */
[----:B------:R-:W-:Y:S02]  /*8260*/  FADD.FTZ R196, R207, R208 ;  /* 0x000000d0cfc47221 */ /* 0x000fe40000010000 */
[C---:B------:R-:W-:Y:S02]  /*8270*/  FMUL.FTZ R7, R195.reuse, -R194 ;  /* 0x800000c2c3077220 */ /* 0x040fe40000410000 */
[----:B------:R-:W-:Y:S02]  /*8280*/  FMUL.FTZ R6, R214, R5 ;  /* 0x00000005d6067220 */ /* 0x000fe40000410000 */
[----:B------:R-:W-:Y:S02]  /*8290*/  FMUL.FTZ R195, R195, -R196 ;  /* 0x800000c4c3c37220 */ /* 0x000fe40000410000 */
[----:B------:R-:W-:-:S02]  /*82a0*/  FADD.FTZ R198, RZ, R198 ;  /* 0x000000c6ffc67221 */ /* 0x000fc40000010000 */
[----:B------:R-:W-:Y:S02]  /*82b0*/  FMUL.FTZ R214, R214, R4 ;  /* 0x00000004d6d67220 */ /* 0x000fe40000410000 */
[----:B------:R-:W-:Y:S02]  /*82c0*/  FFMA.FTZ R7, R153, R196, -R7 ;  /* 0x000000c499077223 */ /* 0x000fe40000010807 */
[----:B------:R-:W-:Y:S02]  /*82d0*/  FFMA.FTZ R4, R211, R4, -R6 ;  /* 0x00000004d3047223 */ /* 0x000fe40000010806 */
[----:B------:R-:W-:Y:S02]  /*82e0*/  FFMA.FTZ R6, R153, R194, R195 ;  /* 0x000000c299067223 */ /* 0x000fe400000100c3 */
[----:B------:R-:W-:Y:S02]  /*82f0*/  FFMA.FTZ R204, R116, R73, R204 ;  /* 0x0000004974cc7223 */ /* 0x000fe400000100cc */
[----:B------:R-:W-:-:S02]  /*8300*/  FMUL.FTZ R153, R131, R198 ;  /* 0x000000c683997220 */ /* 0x000fc40000410000 */
[----:B------:R-:W-:Y:S02]  /*8310*/  FADD.FTZ R152, R152, R7 ;  /* 0x0000000798987221 */ /* 0x000fe40000010000 */
[----:B------:R-:W-:Y:S02]  /*8320*/  FADD.FTZ R151, -R151, R6 ;  /* 0x0000000697977221 */ /* 0x000fe40000010100 */
[-C--:B------:R-:W-:Y:S02]  /*8330*/  FMUL.FTZ R195, R131, R204.reuse ;  /* 0x000000cc83c37220 */ /* 0x080fe40000410000 */
[----:B------:R-:W-:Y:S02]  /*8340*/  FFMA.FTZ R131, R132, R204, -R153 ;  /* 0x000000cc84837223 */ /* 0x000fe40000010899 */
[C---:B------:R-:W-:Y:S02]  /*8350*/  FMUL.FTZ R153, R133.reuse, -R152 ;  /* 0x8000009885997220 */ /* 0x040fe40000410000 */
[----:B------:R-:W-:-:S02]  /*8360*/  FMUL.FTZ R133, R133, -R151 ;  /* 0x8000009785857220 */ /* 0x000fc40000410000 */
[----:B---3--:R-:W-:Y:S02]  /*8370*/  FADD.FTZ R7, R213, R206 ;  /* 0x000000ced5077221 */ /* 0x008fe40000010000 */
[C---:B------:R-:W-:Y:S02]  /*8380*/  FFMA.FTZ R206, R134.reuse, R151, R153 ;  /* 0x0000009786ce7223 */ /* 0x040fe40000010099 */
[----:B------:R-:W-:Y:S02]  /*8390*/  FFMA.FTZ R133, R134, R152, -R133 ;  /* 0x0000009886857223 */ /* 0x000fe40000010885 */
[----:B------:R-:W-:Y:S02]  /*83a0*/  FADD.FTZ R134, -R143, R206 ;  /* 0x000000ce8f867221 */ /* 0x000fe40000010100 */
[----:B------:R-:W-:Y:S02]  /*83b0*/  FADD.FTZ R144, R144, R133 ;  /* 0x0000008590907221 */ /* 0x000fe40000010000 */
[----:B------:R-:W-:-:S02]  /*83c0*/  FMUL.FTZ R133, R135, -R134 ;  /* 0x8000008687857220 */ /* 0x000fc40000410000 */
[----:B------:R-:W-:Y:S02]  /*83d0*/  FMUL.FTZ R135, R135, -R144 ;  /* 0x8000009087877220 */ /* 0x000fe40000410000 */
[----:B------:R-:W-:Y:S02]  /*83e0*/  FFMA.FTZ R132, R132, R198, R195 ;  /* 0x000000c684847223 */ /* 0x000fe400000100c3 */
[----:B------:R-:W-:Y:S02]  /*83f0*/  FFMA.FTZ R133, R136, R144, -R133 ;  /* 0x0000009088857223 */ /* 0x000fe40000010885 */
[C---:B------:R-:W-:Y:S02]  /*8400*/  FFMA.FTZ R153, R99.reuse, R160, RZ ;  /* 0x000000a063997223 */ /* 0x040fe400000100ff */
[----:B------:R-:W-:Y:S02]  /*8410*/  FFMA.FTZ R195, R99, -R154, RZ ;  /* 0x8000009a63c37223 */ /* 0x000fe400000100ff */
[----:B------:R-:W-:-:S02]  /*8420*/  FFMA.FTZ R5, R211, R5, R214 ;  /* 0x00000005d3057223 */ /* 0x000fc400000100d6 */
[----:B0-----:R-:W-:Y:S02]  /*8430*/  FADD.FTZ R6, R212, R197 ;  /* 0x000000c5d4067221 */ /* 0x001fe40000010000 */
[----:B------:R-:W-:Y:S02]  /*8440*/  FFMA.FTZ R136, R136, R134, R135 ;  /* 0x0000008688887223 */ /* 0x000fe40000010087 */
[----:B------:R-:W-:Y:S01]  /*8450*/  FADD.FTZ R146, R146, R133 ;  /* 0x0000008592927221 */ /* 0x000fe20000010000 */
[----:B------:R0:W-:Y:S01]  /*8460*/  @!P2 STS.128 [UR7+0x1980], R4 ;  /* 0x00198004ff00a988 */ /* 0x0001e20008000c07 */
[C---:B------:R-:W-:Y:S02]  /*8470*/  FFMA.FTZ R153, R100.reuse, R161, R153 ;  /* 0x000000a164997223 */ /* 0x040fe40000010099 */
[----:B------:R-:W-:Y:S02]  /*8480*/  FFMA.FTZ R195, R100, -R155, R195 ;  /* 0x8000009b64c37223 */ /* 0x000fe400000100c3 */
[----:B------:R-:W-:-:S02]  /*8490*/  FADD.FTZ R145, -R145, R136 ;  /* 0x0000008891917221 */ /* 0x000fc40000010100 */
[C---:B------:R-:W-:Y:S02]  /*84a0*/  FFMA.FTZ R153, R101.reuse, R164, R153 ;  /* 0x000000a465997223 */ /* 0x040fe40000010099 */
[----:B------:R-:W-:Y:S02]  /*84b0*/  FFMA.FTZ R195, R101, -R12, R195 ;  /* 0x8000000c65c37223 */ /* 0x000fe400000100c3 */
[C---:B------:R-:W-:Y:S02]  /*84c0*/  FFMA.FTZ R153, R102.reuse, R163, R153 ;  /* 0x000000a366997223 */ /* 0x040fe40000010099 */
[----:B------:R-:W-:Y:S02]  /*84d0*/  FFMA.FTZ R195, R102, -R9, R195 ;  /* 0x8000000966c37223 */ /* 0x000fe400000100c3 */
[C---:B0-----:R-:W-:Y:S02]  /*84e0*/  FMUL.FTZ R4, R137.reuse, -R146 ;  /* 0x8000009289047220 */ /* 0x041fe40000410000 */
[----:B------:R-:W-:-:S02]  /*84f0*/  FMUL.FTZ R137, R137, -R145 ;  /* 0x8000009189897220 */ /* 0x000fc40000410000 */
[C---:B------:R-:W-:Y:S02]  /*8500*/  FFMA.FTZ R4, R138.reuse, R145, R4 ;  /* 0x000000918a047223 */ /* 0x040fe40000010004 */
[----:B------:R-:W-:Y:S02]  /*8510*/  FFMA.FTZ R137, R138, R146, -R137 ;  /* 0x000000928a897223 */ /* 0x000fe40000010889 */
[----:B------:R-:W-:Y:S02]  /*8520*/  FADD.FTZ R136, -R147, R4 ;  /* 0x0000000493887221 */ /* 0x000fe40000010100 */
[C---:B------:R-:W-:Y:S02]  /*8530*/  FFMA.FTZ R153, R103.reuse, R158, R153 ;  /* 0x0000009e67997223 */ /* 0x040fe40000010099 */
[----:B------:R-:W-:Y:S02]  /*8540*/  FFMA.FTZ R195, R103, -R156, R195 ;  /* 0x8000009c67c37223 */ /* 0x000fe400000100c3 */
[----:B------:R-:W-:-:S02]  /*8550*/  FADD.FTZ R148, R148, R137 ;  /* 0x0000008994947221 */ /* 0x000fc40000010000 */
[C---:B------:R-:W-:Y:S02]  /*8560*/  FMUL.FTZ R5, R139.reuse, -R136 ;  /* 0x800000888b057220 */ /* 0x040fe40000410000 */
[C---:B------:R-:W-:Y:S02]  /*8570*/  FFMA.FTZ R153, R104.reuse, R159, R153 ;  /* 0x0000009f68997223 */ /* 0x040fe40000010099 */
[----:B------:R-:W-:Y:S02]  /*8580*/  FFMA.FTZ R195, R104, -R8, R195 ;  /* 0x8000000868c37223 */ /* 0x000fe400000100c3 */
[-C--:B------:R-:W-:Y:S02]  /*8590*/  FMUL.FTZ R139, R139, -R148.reuse ;  /* 0x800000948b8b7220 */ /* 0x080fe40000410000 */
[----:B------:R-:W-:Y:S02]  /*85a0*/  FFMA.FTZ R5, R140, R148, -R5 ;  /* 0x000000948c057223 */ /* 0x000fe40000010805 */
[----:B------:R-:W-:-:S02]  /*85b0*/  FFMA.FTZ R153, R105, R172, R153 ;  /* 0x000000ac69997223 */ /* 0x000fc40000010099 */
[----:B------:R-:W-:Y:S02]  /*85c0*/  FFMA.FTZ R195, R105, -R162, R195 ;  /* 0x800000a269c37223 */ /* 0x000fe400000100c3 */
[----:B------:R-:W-:Y:S02]  /*85d0*/  FFMA.FTZ R140, R140, R136, R139 ;  /* 0x000000888c8c7223 */ /* 0x000fe4000001008b */
[----:B------:R-:W-:Y:S02]  /*85e0*/  FADD.FTZ R150, R150, R5 ;  /* 0x0000000596967221 */ /* 0x000fe40000010000 */
[C---:B------:R-:W-:Y:S02]  /*85f0*/  FFMA.FTZ R153, R106.reuse, R171, R153 ;  /* 0x000000ab6a997223 */ /* 0x040fe40000010099 */
[----:B------:R-:W-:Y:S02]  /*8600*/  FFMA.FTZ R195, R106, -R167, R195 ;  /* 0x800000a76ac37223 */ /* 0x000fe400000100c3 */
[----:B------:R-:W-:-:S02]  /*8610*/  FMUL.FTZ R5, R178, UR19 ;  /* 0x00000013b2057c20 */ /* 0x000fc40008410000 */
[----:B------:R-:W-:Y:S02]  /*8620*/  FADD.FTZ R149, -R149, R140 ;  /* 0x0000008c95957221 */ /* 0x000fe40000010100 */
[C---:B------:R-:W-:Y:S02]  /*8630*/  FFMA.FTZ R153, R107.reuse, R174, R153 ;  /* 0x000000ae6b997223 */ /* 0x040fe40000010099 */
[----:B------:R-:W-:Y:S02]  /*8640*/  FFMA.FTZ R195, R107, -R170, R195 ;  /* 0x800000aa6bc37223 */ /* 0x000fe400000100c3 */
[----:B------:R-:W-:Y:S02]  /*8650*/  FFMA.FTZ R135, R184, UR18, -R5 ;  /* 0x00000012b8877c23 */ /* 0x000fe40008010805 */
[C---:B------:R-:W-:Y:S02]  /*8660*/  FMUL.FTZ R5, R141.reuse, -R149 ;  /* 0x800000958d057220 */ /* 0x040fe40000410000 */
[----:B------:R-:W-:-:S02]  /*8670*/  FMUL.FTZ R141, R141, -R150 ;  /* 0x800000968d8d7220 */ /* 0x000fc40000410000 */
[C---:B------:R-:W-:Y:S02]  /*8680*/  FFMA.FTZ R153, R108.reuse, R175, R153 ;  /* 0x000000af6c997223 */ /* 0x040fe40000010099 */
[----:B------:R-:W-:Y:S02]  /*8690*/  FFMA.FTZ R195, R108, -R173, R195 ;  /* 0x800000ad6cc37223 */ /* 0x000fe400000100c3 */
[----:B------:R-:W-:Y:S02]  /*86a0*/  FFMA.FTZ R140, R142, R149, R141 ;  /* 0x000000958e8c7223 */ /* 0x000fe4000001008d */
[C---:B------:R-:W-:Y:S02]  /*86b0*/  FFMA.FTZ R153, R109.reuse, R182, R153 ;  /* 0x000000b66d997223 */ /* 0x040fe40000010099 */
[----:B------:R-:W-:Y:S02]  /*86c0*/  FFMA.FTZ R7, R109, -R180, R195 ;  /* 0x800000b46d077223 */ /* 0x000fe400000100c3 */
[----:B------:R-:W-:-:S02]  /*86d0*/  FMUL.FTZ R137, R184, R61 ;  /* 0x0000003db8897220 */ /* 0x000fc40000410000 */
[----:B------:R-:W-:Y:S02]  /*86e0*/  FMUL.FTZ R133, R178, R61 ;  /* 0x0000003db2857220 */ /* 0x000fe40000410000 */
[----:B------:R-:W-:Y:S02]  /*86f0*/  FFMA.FTZ R138, R142, R150, -R5 ;  /* 0x000000968e8a7223 */ /* 0x000fe40000010805 */
[----:B------:R-:W-:Y:S02]  /*8700*/  FADD.FTZ R140, -R157, R140 ;  /* 0x0000008c9d8c7221 */ /* 0x000fe40000010100 */
[C---:B------:R-:W-:Y:S02]  /*8710*/  FFMA.FTZ R6, R110.reuse, R216, R153 ;  /* 0x000000d86e067223 */ /* 0x040fe40000010099 */
[----:B------:R-:W-:Y:S02]  /*8720*/  FFMA.FTZ R7, R110, -R202, R7 ;  /* 0x800000ca6e077223 */ /* 0x000fe40000010007 */
[----:B------:R-:W-:-:S02]  /*8730*/  FMUL.FTZ R4, R202, R137 ;  /* 0x00000089ca047220 */ /* 0x000fc40000410000 */
[----:B------:R-:W-:Y:S02]  /*8740*/  FMUL.FTZ R147, R202, R135 ;  /* 0x00000087ca937220 */ /* 0x000fe40000410000 */
[----:B------:R-:W-:Y:S02]  /*8750*/  FFMA.FTZ R216, R130, -R61, R216 ;  /* 0x8000003d82d87223 */ /* 0x000fe400000100d8 */
[----:B------:R-:W-:Y:S02]  /*8760*/  FMUL.FTZ R202, R202, R133 ;  /* 0x00000085caca7220 */ /* 0x000fe40000410000 */
[----:B------:R-:W-:Y:S02]  /*8770*/  FADD.FTZ R13, R13, R138 ;  /* 0x0000008a0d0d7221 */ /* 0x000fe40000010000 */
[----:B------:R-:W-:Y:S02]  /*8780*/  FMUL.FTZ R141, R184, UR19 ;  /* 0x00000013b88d7c20 */ /* 0x000fe40008410000 */
[----:B------:R-:W-:-:S02]  /*8790*/  FMUL.FTZ R142, R149, R22 ;  /* 0x00000016958e7220 */ /* 0x000fc40000410000 */
[----:B------:R-:W-:Y:S02]  /*87a0*/  FMUL.FTZ R135, R140, R23 ;  /* 0x000000178c877220 */ /* 0x000fe40000410000 */
[-C--:B------:R-:W-:Y:S02]  /*87b0*/  FMUL.FTZ R138, R150, R22.reuse ;  /* 0x00000016968a7220 */ /* 0x080fe40000410000 */
[----:B------:R-:W-:Y:S02]  /*87c0*/  FADD.FTZ R79, R133, R79 ;  /* 0x0000004f854f7221 */ /* 0x000fe40000010000 */
[C---:B------:R-:W-:Y:S02]  /*87d0*/  FFMA.FTZ R4, R216.reuse, R133, R4 ;  /* 0x00000085d8047223 */ /* 0x040fe40000010004 */
[----:B------:R-:W-:Y:S02]  /*87e0*/  FFMA.FTZ R5, R216, R137, -R202 ;  /* 0x00000089d8057223 */ /* 0x000fe400000108ca */
[----:B------:R-:W-:-:S02]  /*87f0*/  FFMA.FTZ R161, R127, -R22, R161 ;  /* 0x800000167fa17223 */ /* 0x000fc400000100a1 */
[----:B------:R-:W-:Y:S02]  /*8800*/  FMUL.FTZ R139, R155, R142 ;  /* 0x0000008e9b8b7220 */ /* 0x000fe40000410000 */
[----:B------:R-:W-:Y:S02]  /*8810*/  FFMA.FTZ R143, R178, UR18, R141 ;  /* 0x00000012b28f7c23 */ /* 0x000fe4000801008d */
[-C--:B------:R-:W-:Y:S02]  /*8820*/  FFMA.FTZ R160, R126, -R23.reuse, R160 ;  /* 0x800000177ea07223 */ /* 0x080fe400000100a0 */
[----:B------:R-:W-:Y:S02]  /*8830*/  FMUL.FTZ R133, R13, R23 ;  /* 0x000000170d857220 */ /* 0x000fe40000410000 */
[----:B------:R-:W-:Y:S02]  /*8840*/  FMUL.FTZ R137, R154, R135 ;  /* 0x000000879a897220 */ /* 0x000fe40000410000 */
[----:B------:R-:W-:-:S02]  /*8850*/  FMUL.FTZ R141, R155, R138 ;  /* 0x0000008a9b8d7220 */ /* 0x000fc40000410000 */
[C---:B------:R-:W-:Y:S02]  /*8860*/  FFMA.FTZ R184, R161.reuse, R138, R139 ;  /* 0x0000008aa1b87223 */ /* 0x040fe4000001008b */
[-C--:B------:R-:W-:Y:S02]  /*8870*/  FFMA.FTZ R137, R160, R133.reuse, R137 ;  /* 0x00000085a0897223 */ /* 0x080fe40000010089 */
[----:B------:R-:W-:Y:S02]  /*8880*/  FMUL.FTZ R139, R154, R133 ;  /* 0x000000859a8b7220 */ /* 0x000fe40000410000 */
[----:B------:R-:W-:Y:S02]  /*8890*/  FFMA.FTZ R202, R161, R142, -R141 ;  /* 0x0000008ea1ca7223 */ /* 0x000fe4000001088d */
[----:B------:R-:W-:Y:S02]  /*88a0*/  FMUL.FTZ R141, R136, R21 ;  /* 0x00000015888d7220 */ /* 0x000fe40000410000 */
[----:B------:R-:W-:-:S02]  /*88b0*/  FADD.FTZ R137, RZ, R137 ;  /* 0x00000089ff897221 */ /* 0x000fc40000010000 */
[----:B------:R-:W-:Y:S02]  /*88c0*/  FFMA.FTZ R157, R216, R143, R147 ;  /* 0x0000008fd89d7223 */ /* 0x000fe40000010093 */
[----:B------:R-:W-:Y:S02]  /*88d0*/  FFMA.FTZ R139, R160, R135, -R139 ;  /* 0x00000087a08b7223 */ /* 0x000fe4000001088b */
[-C--:B------:R-:W-:Y:S02]  /*88e0*/  FFMA.FTZ R164, R124, -R21.reuse, R164 ;  /* 0x800000157ca47223 */ /* 0x080fe400000100a4 */
[----:B------:R-:W-:Y:S02]  /*88f0*/  FMUL.FTZ R135, R148, R21 ;  /* 0x0000001594877220 */ /* 0x000fe40000410000 */
[----:B------:R-:W-:Y:S02]  /*8900*/  FMUL.FTZ R143, R12, R141 ;  /* 0x0000008d0c8f7220 */ /* 0x000fe40000410000 */
[----:B------:R-:W-:-:S02]  /*8910*/  FMUL.FTZ R142, R146, R20 ;  /* 0x00000014928e7220 */ /* 0x000fc40000410000 */
[----:B------:R-:W-:Y:S02]  /*8920*/  FADD.FTZ R137, R137, R184 ;  /* 0x000000b889897221 */ /* 0x000fe40000010000 */
[----:B------:R-:W-:Y:S02]  /*8930*/  FADD.FTZ R139, RZ, R139 ;  /* 0x0000008bff8b7221 */ /* 0x000fe40000010000 */
[----:B------:R-:W-:Y:S02]  /*8940*/  FFMA.FTZ R184, R164, R135, R143 ;  /* 0x00000087a4b87223 */ /* 0x000fe4000001008f */
[-C--:B------:R-:W-:Y:S02]  /*8950*/  FFMA.FTZ R163, R125, -R20.reuse, R163 ;  /* 0x800000147da37223 */ /* 0x080fe400000100a3 */
[----:B------:R-:W-:Y:S02]  /*8960*/  FMUL.FTZ R208, R145, R20 ;  /* 0x0000001491d07220 */ /* 0x000fe40000410000 */
[----:B------:R-:W-:-:S02]  /*8970*/  FMUL.FTZ R143, R9, R142 ;  /* 0x0000008e098f7220 */ /* 0x000fc40000410000 */
[----:B------:R-:W-:Y:S02]  /*8980*/  FADD.FTZ R139, R139, R202 ;  /* 0x000000ca8b8b7221 */ /* 0x000fe40000010000 */
[----:B------:R-:W-:Y:S02]  /*8990*/  FMUL.FTZ R147, R12, R135 ;  /* 0x000000870c937220 */ /* 0x000fe40000410000 */
[-C--:B------:R-:W-:Y:S02]  /*89a0*/  FFMA.FTZ R202, R163, R208.reuse, -R143 ;  /* 0x000000d0a3ca7223 */ /* 0x080fe4000001088f */
[----:B------:R-:W-:Y:S02]  /*89b0*/  FMUL.FTZ R208, R9, R208 ;  /* 0x000000d009d07220 */ /* 0x000fe40000410000 */
[----:B------:R-:W-:Y:S02]  /*89c0*/  FMUL.FTZ R143, R134, R19 ;  /* 0x00000013868f7220 */ /* 0x000fe40000410000 */
[----:B------:R-:W-:-:S02]  /*89d0*/  FADD.FTZ R184, R137, R184 ;  /* 0x000000b889b87221 */ /* 0x000fc40000010000 */
[----:B------:R-:W-:Y:S02]  /*89e0*/  FFMA.FTZ R206, R164, R141, -R147 ;  /* 0x0000008da4ce7223 */ /* 0x000fe40000010893 */
[-C--:B------:R-:W-:Y:S02]  /*89f0*/  FMUL.FTZ R137, R144, R19.reuse ;  /* 0x0000001390897220 */ /* 0x080fe40000410000 */
[----:B------:R-:W-:Y:S02]  /*8a00*/  FFMA.FTZ R141, R163, R142, R208 ;  /* 0x0000008ea38d7223 */ /* 0x000fe400000100d0 */
[----:B------:R-:W-:Y:S02]  /*8a10*/  FFMA.FTZ R158, R122, -R19, R158 ;  /* 0x800000137a9e7223 */ /* 0x000fe4000001009e */
[C---:B------:R-:W-:Y:S02]  /*8a20*/  FMUL.FTZ R147, R156.reuse, R143 ;  /* 0x0000008f9c937220 */ /* 0x040fe40000410000 */
[----:B------:R-:W-:-:S02]  /*8a30*/  FMUL.FTZ R153, R156, R137 ;  /* 0x000000899c997220 */ /* 0x000fc40000410000 */
[----:B------:R-:W-:Y:S02]  /*8a40*/  FADD.FTZ R141, R184, R141 ;  /* 0x0000008db88d7221 */ /* 0x000fe40000010000 */
[----:B------:R-:W-:Y:S02]  /*8a50*/  FFMA.FTZ R184, R158, R137, R147 ;  /* 0x000000899eb87223 */ /* 0x000fe40000010093 */
[----:B------:R-:W-:Y:S02]  /*8a60*/  FFMA.FTZ R178, R130, R178, R157 ;  /* 0x000000b282b27223 */ /* 0x000fe4000001009d */
[----:B------:R-:W-:Y:S02]  /*8a70*/  FADD.FTZ R139, R139, R206 ;  /* 0x000000ce8b8b7221 */ /* 0x000fe40000010000 */
[----:B------:R-:W-:Y:S02]  /*8a80*/  FMUL.FTZ R130, R181, UR19 ;  /* 0x00000013b5827c20 */ /* 0x000fe40008410000 */
[----:B------:R-:W-:-:S02]  /*8a90*/  FFMA.FTZ R206, R158, R143, -R153 ;  /* 0x0000008f9ece7223 */ /* 0x000fc40000010899 */
[----:B------:R-:W-:Y:S02]  /*8aa0*/  FMUL.FTZ R147, R151, R18 ;  /* 0x0000001297937220 */ /* 0x000fe40000410000 */
[----:B------:R-:W-:Y:S02]  /*8ab0*/  FMUL.FTZ R143, R181, R0 ;  /* 0x00000000b58f7220 */ /* 0x000fe40000410000 */
[----:B------:R-:W-:Y:S02]  /*8ac0*/  FADD.FTZ R184, R141, R184 ;  /* 0x000000b88db87221 */ /* 0x000fe40000010000 */
[----:B------:R-:W-:Y:S02]  /*8ad0*/  FFMA.FTZ R141, R179, UR18, -R130 ;  /* 0x00000012b38d7c23 */ /* 0x000fe40008010882 */
[----:B------:R-:W-:Y:S02]  /*8ae0*/  FADD.FTZ R139, R139, R202 ;  /* 0x000000ca8b8b7221 */ /* 0x000fe40000010000 */
[----:B------:R-:W-:-:S02]  /*8af0*/  FFMA.FTZ R159, R123, -R18, R159 ;  /* 0x800000127b9f7223 */ /* 0x000fc4000001009f */
[----:B------:R-:W-:Y:S02]  /*8b00*/  FMUL.FTZ R130, R152, R18 ;  /* 0x0000001298827220 */ /* 0x000fe40000410000 */
[----:B------:R-:W-:Y:S02]  /*8b10*/  FMUL.FTZ R153, R8, R147 ;  /* 0x0000009308997220 */ /* 0x000fe40000410000 */
[-C--:B------:R-:W-:Y:S02]  /*8b20*/  FFMA.FTZ R182, R129, -R0.reuse, R182 ;  /* 0x8000000081b67223 */ /* 0x080fe400000100b6 */
[----:B------:R-:W-:Y:S02]  /*8b30*/  FMUL.FTZ R197, R179, R0 ;  /* 0x00000000b3c57220 */ /* 0x000fe40000410000 */
[----:B------:R-:W-:Y:S02]  /*8b40*/  FMUL.FTZ R199, R180, R143 ;  /* 0x0000008fb4c77220 */ /* 0x000fe40000410000 */
[----:B------:R-:W-:-:S02]  /*8b50*/  FFMA.FTZ R195, R159, R130, R153 ;  /* 0x000000829fc37223 */ /* 0x000fc40000010099 */
[----:B------:R-:W-:Y:S02]  /*8b60*/  FADD.FTZ R206, R139, R206 ;  /* 0x000000ce8bce7221 */ /* 0x000fe40000010000 */
[-C--:B------:R-:W-:Y:S02]  /*8b70*/  FMUL.FTZ R157, R180, R197.reuse ;  /* 0x000000c5b49d7220 */ /* 0x080fe40000410000 */
[----:B------:R-:W-:Y:S02]  /*8b80*/  FFMA.FTZ R153, R182, R197, -R199 ;  /* 0x000000c5b6997223 */ /* 0x000fe400000108c7 */
[----:B------:R-:W-:Y:S02]  /*8b90*/  FMUL.FTZ R139, R177, UR19 ;  /* 0x00000013b18b7c20 */ /* 0x000fe40008410000 */
[----:B------:R-:W-:Y:S02]  /*8ba0*/  FMUL.FTZ R197, R194, R17 ;  /* 0x00000011c2c57220 */ /* 0x000fe40000410000 */
[----:B------:R-:W-:-:S02]  /*8bb0*/  FMUL.FTZ R141, R180, R141 ;  /* 0x0000008db48d7220 */ /* 0x000fc40000410000 */
[----:B------:R-:W-:Y:S02]  /*8bc0*/  FFMA.FTZ R199, R176, UR18, -R139 ;  /* 0x00000012b0c77c23 */ /* 0x000fe4000801088b */
[----:B------:R-:W-:Y:S02]  /*8bd0*/  FMUL.FTZ R203, R177, R63 ;  /* 0x0000003fb1cb7220 */ /* 0x000fe40000410000 */
[----:B------:R-:W-:Y:S02]  /*8be0*/  FFMA.FTZ R172, R120, -R17, R172 ;  /* 0x8000001178ac7223 */ /* 0x000fe400000100ac */
[----:B------:R-:W-:Y:S02]  /*8bf0*/  FMUL.FTZ R209, R176, R63 ;  /* 0x0000003fb0d17220 */ /* 0x000fe40000410000 */
[----:B------:R-:W-:Y:S02]  /*8c00*/  FMUL.FTZ R139, R196, R17 ;  /* 0x00000011c48b7220 */ /* 0x000fe40000410000 */
[----:B------:R-:W-:-:S02]  /*8c10*/  FMUL.FTZ R180, R162, R197 ;  /* 0x000000c5a2b47220 */ /* 0x000fc40000410000 */
[----:B------:R-:W-:Y:S02]  /*8c20*/  FMUL.FTZ R202, R8, R130 ;  /* 0x0000008208ca7220 */ /* 0x000fe40000410000 */
[C---:B------:R-:W-:Y:S02]  /*8c30*/  FFMA.FTZ R207, R111.reuse, R186, R6 ;  /* 0x000000ba6fcf7223 */ /* 0x040fe40000010006 */
[----:B------:R-:W-:Y:S02]  /*8c40*/  FFMA.FTZ R6, R111, -R188, R7 ;  /* 0x800000bc6f067223 */ /* 0x000fe40000010007 */
[----:B------:R-:W-:Y:S02]  /*8c50*/  FADD.FTZ R195, R184, R195 ;  /* 0x000000c3b8c37221 */ /* 0x000fe40000010000 */
[C---:B------:R-:W-:Y:S02]  /*8c60*/  FMUL.FTZ R7, R188.reuse, R199 ;  /* 0x000000c7bc077220 */ /* 0x040fe40000410000 */
[----:B------:R-:W-:-:S02]  /*8c70*/  FMUL.FTZ R184, R188, R209 ;  /* 0x000000d1bcb87220 */ /* 0x000fc40000410000 */
[----:B------:R-:W-:Y:S02]  /*8c80*/  FMUL.FTZ R199, R162, R139 ;  /* 0x0000008ba2c77220 */ /* 0x000fe40000410000 */
[----:B------:R-:W-:Y:S02]  /*8c90*/  FMUL.FTZ R211, R188, R203 ;  /* 0x000000cbbcd37220 */ /* 0x000fe40000410000 */
[C---:B------:R-:W-:Y:S02]  /*8ca0*/  FFMA.FTZ R180, R172.reuse, R139, R180 ;  /* 0x0000008bacb47223 */ /* 0x040fe400000100b4 */
[----:B------:R-:W-:Y:S02]  /*8cb0*/  FFMA.FTZ R147, R159, R147, -R202 ;  /* 0x000000939f937223 */ /* 0x000fe400000108ca */
[----:B------:R-:W-:Y:S02]  /*8cc0*/  FMUL.FTZ R188, R193, R16 ;  /* 0x00000010c1bc7220 */ /* 0x000fe40000410000 */
[----:B------:R-:W-:-:S02]  /*8cd0*/  FFMA.FTZ R199, R172, R197, -R199 ;  /* 0x000000c5acc77223 */ /* 0x000fc400000108c7 */
[----:B------:R-:W-:Y:S02]  /*8ce0*/  FADD.FTZ R195, R195, R180 ;  /* 0x000000b4c3c37221 */ /* 0x000fe40000010000 */
[----:B------:R-:W-:Y:S02]  /*8cf0*/  FADD.FTZ R206, R206, R147 ;  /* 0x00000093cece7221 */ /* 0x000fe40000010000 */
[-C--:B------:R-:W-:Y:S02]  /*8d00*/  FFMA.FTZ R171, R121, -R16.reuse, R171 ;  /* 0x8000001079ab7223 */ /* 0x080fe400000100ab */
[----:B------:R-:W-:Y:S02]  /*8d10*/  FMUL.FTZ R180, R192, R16 ;  /* 0x00000010c0b47220 */ /* 0x000fe40000410000 */
[----:B------:R-:W-:Y:S02]  /*8d20*/  FMUL.FTZ R197, R167, R188 ;  /* 0x000000bca7c57220 */ /* 0x000fe40000410000 */
[----:B------:R-:W-:-:S02]  /*8d30*/  FMUL.FTZ R147, R187, R15 ;  /* 0x0000000fbb937220 */ /* 0x000fc40000410000 */
[----:B------:R-:W-:Y:S02]  /*8d40*/  FFMA.FTZ R186, R128, -R63, R186 ;  /* 0x8000003f80ba7223 */ /* 0x000fe400000100ba */
[----:B------:R-:W-:Y:S02]  /*8d50*/  FFMA.FTZ R202, R171, R180, R197 ;  /* 0x000000b4abca7223 */ /* 0x000fe400000100c5 */
[-C--:B------:R-:W-:Y:S02]  /*8d60*/  FFMA.FTZ R174, R118, -R15.reuse, R174 ;  /* 0x8000000f76ae7223 */ /* 0x080fe400000100ae */
[----:B------:R-:W-:Y:S02]  /*8d70*/  FMUL.FTZ R205, R190, R15 ;  /* 0x0000000fbecd7220 */ /* 0x000fe40000410000 */
[----:B------:R-:W-:Y:S02]  /*8d80*/  FMUL.FTZ R197, R170, R147 ;  /* 0x00000093aac57220 */ /* 0x000fe40000410000 */
[----:B------:R-:W-:-:S02]  /*8d90*/  FADD.FTZ R78, R203, R78 ;  /* 0x0000004ecb4e7221 */ /* 0x000fc40000010000 */
[----:B------:R-:W-:Y:S02]  /*8da0*/  FFMA.FTZ R184, R186, R203, R184 ;  /* 0x000000cbbab87223 */ /* 0x000fe400000100b8 */
[----:B------:R-:W-:Y:S02]  /*8db0*/  FMUL.FTZ R203, R167, R180 ;  /* 0x000000b4a7cb7220 */ /* 0x000fe40000410000 */
[----:B------:R-:W-:Y:S02]  /*8dc0*/  FADD.FTZ R199, R206, R199 ;  /* 0x000000c7cec77221 */ /* 0x000fe40000010000 */
[-C--:B------:R-:W-:Y:S02]  /*8dd0*/  FFMA.FTZ R206, R174, R205.reuse, -R197 ;  /* 0x000000cdaece7223 */ /* 0x080fe400000108c5 */
[----:B------:R-:W-:Y:S02]  /*8de0*/  FMUL.FTZ R205, R170, R205 ;  /* 0x000000cdaacd7220 */ /* 0x000fe40000410000 */
[----:B------:R-:W-:-:S02]  /*8df0*/  FMUL.FTZ R210, R185, R14 ;  /* 0x0000000eb9d27220 */ /* 0x000fc40000410000 */
[----:B------:R-:W-:Y:S02]  /*8e00*/  FFMA.FTZ R208, R171, R188, -R203 ;  /* 0x000000bcabd07223 */ /* 0x000fe400000108cb */
[----:B------:R-:W-:Y:S02]  /*8e10*/  FADD.FTZ R195, R195, R202 ;  /* 0x000000cac3c37221 */ /* 0x000fe40000010000 */
[-C--:B------:R-:W-:Y:S02]  /*8e20*/  FMUL.FTZ R188, R183, R14.reuse ;  /* 0x0000000eb7bc7220 */ /* 0x080fe40000410000 */
[----:B------:R-:W-:Y:S02]  /*8e30*/  FFMA.FTZ R202, R174, R147, R205 ;  /* 0x00000093aeca7223 */ /* 0x000fe400000100cd */
[----:B------:R-:W-:Y:S02]  /*8e40*/  FFMA.FTZ R175, R119, -R14, R175 ;  /* 0x8000000e77af7223 */ /* 0x000fe400000100af */
        /* <DEDUP_REMOVED lines=8> */
[-C--:B------:R-:W-:Y:S02]  /*8ed0*/  FMUL.FTZ R212, R169, R68.reuse ;  /* 0x00000044a9d47220 */ /* 0x080fe40000410000 */
[----:B------:R-:W-:Y:S02]  /*8ee0*/  FFMA.FTZ R202, R182, R143, R157 ;  /* 0x0000008fb6ca7223 */ /* 0x000fe4000001009d */
[----:B------:R-:W-:Y:S02]  /*8ef0*/  FADD.FTZ R210, R199, R210 ;  /* 0x000000d2c7d27221 */ /* 0x000fe40000010000 */
[----:B------:R-:W-:Y:S02]  /*8f00*/  FFMA.FTZ R207, R112, R189, R207 ;  /* 0x000000bd70cf7223 */ /* 0x000fe400000100cf */
[----:B------:R-:W-:-:S02]  /*8f10*/  FMUL.FTZ R206, R168, R68 ;  /* 0x00000044a8ce7220 */ /* 0x000fc40000410000 */
[----:B------:R-:W-:Y:S02]  /*8f20*/  FFMA.FTZ R189, R117, -R68, R189 ;  /* 0x8000004475bd7223 */ /* 0x000fe400000100bd */
[----:B------:R-:W-:Y:S02]  /*8f30*/  FMUL.FTZ R197, R191, R212 ;  /* 0x000000d4bfc57220 */ /* 0x000fe40000410000 */
[----:B------:R-:W-:Y:S02]  /*8f40*/  FADD.FTZ R195, R195, R202 ;  /* 0x000000cac3c37221 */ /* 0x000fe40000010000 */
[----:B------:R-:W-:Y:S02]  /*8f50*/  FADD.FTZ R210, R210, R153 ;  /* 0x00000099d2d27221 */ /* 0x000fe40000010000 */
[----:B------:R-:W-:Y:S02]  /*8f60*/  FMUL.FTZ R203, R191, R206 ;  /* 0x000000cebfcb7220 */ /* 0x000fe40000410000 */
[----:B------:R-:W-:-:S02]  /*8f70*/  FADD.FTZ R77, R206, R77 ;  /* 0x0000004dce4d7221 */ /* 0x000fc40000010000 */
[----:B------:R-:W-:Y:S02]  /*8f80*/  FFMA.FTZ R197, R189, R206, R197 ;  /* 0x000000cebdc57223 */ /* 0x000fe400000100c5 */
[----:B------:R-:W-:Y:S02]  /*8f90*/  FFMA.FTZ R207, R113, R204, R207 ;  /* 0x000000cc71cf7223 */ /* 0x000fe400000100cf */
[-C--:B------:R-:W-:Y:S02]  /*8fa0*/  FFMA.FTZ R131, R115, R98.reuse, R131 ;  /* 0x0000006273837223 */ /* 0x080fe40000010083 */
[----:B------:R-:W-:Y:S02]  /*8fb0*/  FMUL.FTZ R199, R166, R73 ;  /* 0x00000049a6c77220 */ /* 0x000fe40000410000 */
[----:B------:R-:W-:Y:S02]  /*8fc0*/  FADD.FTZ R195, R195, R4 ;  /* 0x00000004c3c37221 */ /* 0x000fe40000010000 */
[----:B------:R-:W-:-:S02]  /*8fd0*/  FMUL.FTZ R206, R11, R98 ;  /* 0x000000620bce7220 */ /* 0x000fc40000410000 */
[----:B------:R-:W-:Y:S02]  /*8fe0*/  FADD.FTZ R153, RZ, R132 ;  /* 0x00000084ff997221 */ /* 0x000fe40000010000 */
[----:B------:R-:W-:Y:S02]  /*8ff0*/  FFMA.FTZ R208, R186, R209, -R211 ;  /* 0x000000d1bad07223 */ /* 0x000fe400000108d3 */
[----:B------:R-:W-:Y:S02]  /*9000*/  FMUL.FTZ R157, R165, R73 ;  /* 0x00000049a59d7220 */ /* 0x000fe40000410000 */
[----:B------:R-:W-:Y:S02]  /*9010*/  FADD.FTZ R5, R210, R5 ;  /* 0x00000005d2057221 */ /* 0x000fe40000010000 */
[----:B------:R-:W-:Y:S02]  /*9020*/  FFMA.FTZ R207, R114, R131, R207 ;  /* 0x0000008372cf7223 */ /* 0x000fe400000100cf */
[----:B------:R-:W-:-:S02]  /*9030*/  FFMA.FTZ R212, R189, R212, -R203 ;  /* 0x000000d4bdd47223 */ /* 0x000fc400000108cb */
[----:B------:R-:W-:Y:S02]  /*9040*/  FFMA.FTZ R204, R116, -R73, R204 ;  /* 0x8000004974cc7223 */ /* 0x000fe400000100cc */
[----:B------:R-:W-:Y:S02]  /*9050*/  FMUL.FTZ R202, R198, R199 ;  /* 0x000000c7c6ca7220 */ /* 0x000fe40000410000 */
[-C--:B------:R-:W-:Y:S02]  /*9060*/  FMUL.FTZ R4, R10, R98.reuse ;  /* 0x000000620a047220 */ /* 0x080fe40000410000 */
[----:B------:R-:W-:Y:S02]  /*9070*/  FFMA.FTZ R131, R115, -R98, R131 ;  /* 0x8000006273837223 */ /* 0x000fe40000010083 */
[----:B------:R-:W-:Y:S02]  /*9080*/  FMUL.FTZ R132, R153, R206 ;  /* 0x000000ce99847220 */ /* 0x000fe40000410000 */
[----:B------:R-:W-:-:S02]  /*9090*/  FADD.FTZ R184, R195, R184 ;  /* 0x000000b8c3b87221 */ /* 0x000fc40000010000 */
[-C--:B------:R-:W-:Y:S01]  /*90a0*/  FMUL.FTZ R203, R198, R157.reuse ;  /* 0x0000009dc6cb7220 */ /* 0x080fe20000410000 */
[----:B------:R-:W-:Y:S01]  /*90b0*/  SHFL.DOWN PT, R195, R207, 0x1, 0x1f ;  /* 0x08201f00cfc37f89 */ /* 0x000fe200000e0000 */
[----:B------:R-:W-:Y:S02]  /*90c0*/  FADD.FTZ R5, R5, R208 ;  /* 0x000000d005057221 */ /* 0x000fe40000010000 */
[----:B------:R-:W-:Y:S02]  /*90d0*/  FADD.FTZ R76, R157, R76 ;  /* 0x0000004c9d4c7221 */ /* 0x000fe40000010000 */
[----:B------:R-:W-:Y:S02]  /*90e0*/  FFMA.FTZ R157, R204, R157, R202 ;  /* 0x0000009dcc9d7223 */ /* 0x000fe400000100ca */
[----:B------:R-:W-:Y:S02]  /*90f0*/  FADD.FTZ R75, R4, R75 ;  /* 0x0000004b044b7221 */ /* 0x000fe40000010000 */
[----:B------:R-:W-:-:S02]  /*9100*/  FFMA.FTZ R132, R131, R4, R132 ;  /* 0x0000000483847223 */ /* 0x000fc40000010084 */
[----:B------:R-:W-:Y:S02]  /*9110*/  FADD.FTZ R184, R184, R197 ;  /* 0x000000c5b8b87221 */ /* 0x000fe40000010000 */
[----:B------:R-:W-:Y:S02]  /*9120*/  FFMA.FTZ R202, R204, R199, -R203 ;  /* 0x000000c7ccca7223 */ /* 0x000fe400000108cb */
[----:B------:R-:W-:Y:S02]  /*9130*/  FMUL.FTZ R4, R153, R4 ;  /* 0x0000000499047220 */ /* 0x000fe40000410000 */
[----:B------:R-:W-:Y:S02]  /*9140*/  FFMA.FTZ R6, R112, -R191, R6 ;  /* 0x800000bf70067223 */ /* 0x000fe40000010006 */
[----:B------:R-:W-:Y:S02]  /*9150*/  FADD.FTZ R5, R5, R212 ;  /* 0x000000d405057221 */ /* 0x000fe40000010000 */
[----:B------:R-:W-:-:S02]  /*9160*/  FADD.FTZ R157, R184, R157 ;  /* 0x0000009db89d7221 */ /* 0x000fc40000010000 */
[----:B------:R-:W-:Y:S02]  /*9170*/  FFMA.FTZ R4, R131, R206, -R4 ;  /* 0x000000ce83047223 */ /* 0x000fe40000010804 */
[----:B------:R-:W-:Y:S02]  /*9180*/  FFMA.FTZ R6, R113, -R198, R6 ;  /* 0x800000c671067223 */ /* 0x000fe40000010006 */
[----:B------:R-:W-:Y:S02]  /*9190*/  FADD.FTZ R5, R5, R202 ;  /* 0x000000ca05057221 */ /* 0x000fe40000010000 */
[----:B------:R-:W-:Y:S02]  /*91a0*/  FADD.FTZ R157, R157, R132 ;  /* 0x000000849d9d7221 */ /* 0x000fe40000010000 */
[----:B------:R-:W-:Y:S02]  /*91b0*/  FFMA.FTZ R132, R114, -R153, R6 ;  /* 0x8000009972847223 */ /* 0x000fe40000010006 */
[----:B------:R-:W-:-:S02]  /*91c0*/  FADD.FTZ R5, R5, R4 ;  /* 0x0000000405057221 */ /* 0x000fc40000010000 */
[----:B------:R-:W-:Y:S01]  /*91d0*/  FMUL.FTZ R4, R179, UR19 ;  /* 0x00000013b3047c20 */ /* 0x000fe20008410000 */
[----:B------:R-:W0:Y:S01]  /*91e0*/  SHFL.DOWN PT, R202, R132, 0x1, 0x1f ;  /* 0x08201f0084ca7f89 */ /* 0x000e2200000e0000 */
[----:B------:R-:W-:Y:S02]  /*91f0*/  FMUL.FTZ R176, R176, UR19 ;  /* 0x00000013b0b07c20 */ /* 0x000fe40008410000 */
[----:B------:R-:W-:Y:S01]  /*9200*/  FFMA.FTZ R4, R181, UR18, R4 ;  /* 0x00000012b5047c23 */ /* 0x000fe20008010004 */
[----:B------:R-:W1:Y:S01]  /*9210*/  SHFL.DOWN PT, R184, R5, 0x1, 0x1f ;  /* 0x08201f0005b87f89 */ /* 0x000e6200000e0000 */
[----:B------:R-:W-:Y:S02]  /*9220*/  FFMA.FTZ R176, R177, UR18, R176 ;  /* 0x00000012b1b07c23 */ /* 0x000fe400080100b0 */
[----:B------:R-:W-:Y:S01]  /*9230*/  FFMA.FTZ R4, R182, R4, R141 ;  /* 0x00000004b6047223 */ /* 0x000fe2000001008d */
[----:B------:R-:W2:Y:S01]  /*9240*/  SHFL.DOWN PT, R179, R157, 0x1, 0x1f ;  /* 0x08201f009db37f89 */ /* 0x000ea200000e0000 */
[----:B------:R-:W-:-:S02]  /*9250*/  FFMA.FTZ R7, R186, R176, R7 ;  /* 0x000000b0ba077223 */ /* 0x000fc40000010007 */
[----:B------:R-:W-:Y:S02]  /*9260*/  FMUL.FTZ R6, R168, UR19 ;  /* 0x00000013a8067c20 */ /* 0x000fe40008410000 */
[----:B------:R-:W-:Y:S02]  /*9270*/  FFMA.FTZ R129, R129, R181, R4 ;  /* 0x000000b581817223 */ /* 0x000fe40000010004 */
[----:B------:R-:W-:Y:S02]  /*9280*/  FFMA.FTZ R7, R128, R177, R7 ;  /* 0x000000b180077223 */ /* 0x000fe40000010007 */
[----:B------:R-:W-:Y:S02]  /*9290*/  FFMA.FTZ R6, R169, UR18, -R6 ;  /* 0x00000012a9067c23 */ /* 0x000fe40008010806 */
[----:B------:R-:W-:Y:S02]  /*92a0*/  FMUL.FTZ R4, R183, UR19 ;  /* 0x00000013b7047c20 */ /* 0x000fe40008410000 */
[----:B------:R-:W-:Y:S01]  /*92b0*/  FADD.FTZ R66, R7, R66 ;  /* 0x0000004207427221 */ /* 0x000fe20000010000 */
[----:B------:R-:W-:Y:S01]  /*92c0*/  MOV R7, R132 ;  /* 0x0000008400077202 */ /* 0x000fe20000000f00 */
[----:B------:R-:W-:Y:S01]  /*92d0*/  FMUL.FTZ R191, R191, R6 ;  /* 0x00000006bfbf7220 */ /* 0x000fe20000410000 */
[----:B------:R-:W-:Y:S01]  /*92e0*/  MOV R6, R207 ;  /* 0x000000cf00067202 */ /* 0x000fe20000000f00 */
[----:B------:R-:W-:Y:S01]  /*92f0*/  FFMA.FTZ R128, R185, UR18, -R4 ;  /* 0x00000012b9807c23 */ /* 0x000fe20008010804 */
[----:B------:R-:W-:Y:S01]  /*9300*/  MOV R4, R157 ;  /* 0x0000009d00047202 */ /* 0x000fe20000000f00 */
[----:B0-----:R-:W-:-:S02]  /*9310*/  @!P0 FADD.FTZ R7, R7, R202 ;  /* 0x000000ca07078221 */ /* 0x001fc40000010000 */
[----:B------:R-:W-:Y:S02]  /*9320*/  @!P0 FADD.FTZ R6, R6, R195 ;  /* 0x000000c306068221 */ /* 0x000fe40000010000 */
[----:B-1----:R-:W-:Y:S02]  /*9330*/  @!P0 FADD.FTZ R5, R5, R184 ;  /* 0x000000b805058221 */ /* 0x002fe40000010000 */
[----:B--2---:R-:W-:Y:S01]  /*9340*/  @!P0 FADD.FTZ R4, R4, R179 ;  /* 0x000000b304048221 */ /* 0x004fe20000010000 */
[----:B------:R-:W-:Y:S01]  /*9350*/  ISETP.GT.AND P0, PT, R58, 0x1d, PT ;  /* 0x0000001d3a00780c */ /* 0x000fe20003f04270 */
[----:B------:R-:W-:Y:S01]  /*9360*/  FADD.FTZ R80, R143, R80 ;  /* 0x000000508f507221 */ /* 0x000fe20000010000 */
[----:B------:R-:W0:Y:S01]  /*9370*/  SHFL.DOWN PT, R176, R5, 0x2, 0x1f ;  /* 0x08401f0005b07f89 */ /* 0x000e2200000e0000 */
[----:B------:R-:W-:Y:S02]  /*9380*/  FADD.FTZ R65, R178, R65 ;  /* 0x00000041b2417221 */ /* 0x000fe40000010000 */
[----:B------:R-:W-:Y:S01]  /*9390*/  FMUL.FTZ R173, R173, R128 ;  /* 0x00000080adad7220 */ /* 0x000fe20000410000 */
[----:B------:R-:W1:Y:S01]  /*93a0*/  SHFL.DOWN PT, R143, R6, 0x2, 0x1f ;  /* 0x08401f00068f7f89 */ /* 0x000e6200000e0000 */
[----:B------:R-:W-:-:S02]  /*93b0*/  FMUL.FTZ R128, R185, UR19 ;  /* 0x00000013b9807c20 */ /* 0x000fc40008410000 */
[----:B------:R-:W-:Y:S01]  /*93c0*/  FMUL.FTZ R169, R169, UR19 ;  /* 0x00000013a9a97c20 */ /* 0x000fe20008410000 */
[----:B------:R-:W2:Y:S01]  /*93d0*/  SHFL.DOWN PT, R178, R7, 0x2, 0x1f ;  /* 0x08401f0007b27f89 */ /* 0x000ea200000e0000 */
[----:B------:R-:W-:Y:S02]  /*93e0*/  FFMA.FTZ R128, R183, UR18, R128 ;  /* 0x00000012b7807c23 */ /* 0x000fe40008010080 */
[----:B------:R-:W-:Y:S01]  /*93f0*/  FFMA.FTZ R132, R168, UR18, R169 ;  /* 0x00000012a8847c23 */ /* 0x000fe200080100a9 */
[----:B------:R-:W3:Y:S01]  /*9400*/  SHFL.DOWN PT, R141, R4, 0x2, 0x1f ;  /* 0x08401f00048d7f89 */ /* 0x000ee200000e0000 */
[----:B------:R-:W-:Y:S02]  /*9410*/  FFMA.FTZ R128, R175, R128, R173 ;  /* 0x00000080af807223 */ /* 0x000fe400000100ad */
[----:B------:R-:W-:Y:S02]  /*9420*/  FFMA.FTZ R132, R189, R132, R191 ;  /* 0x00000084bd847223 */ /* 0x000fe400000100bf */
[----:B------:R-:W-:-:S02]  /*9430*/  FFMA.FTZ R119, R119, R183, R128 ;  /* 0x000000b777777223 */ /* 0x000fc40000010080 */
[----:B------:R-:W-:Y:S02]  /*9440*/  FADD.FTZ R74, R129, R74 ;  /* 0x0000004a814a7221 */ /* 0x000fe40000010000 */
[----:B------:R-:W-:Y:S02]  /*9450*/  FMUL.FTZ R129, R165, UR19 ;  /* 0x00000013a5817c20 */ /* 0x000fe40008410000 */
[----:B------:R-:W-:Y:S02]  /*9460*/  FFMA.FTZ R132, R117, R168, R132 ;  /* 0x000000a875847223 */ /* 0x000fe40000010084 */
[----:B0-----:R-:W-:Y:S02]  /*9470*/  @!P0 FADD.FTZ R5, R5, R176 ;  /* 0x000000b005058221 */ /* 0x001fe40000010000 */
[----:B------:R-:W-:Y:S02]  /*9480*/  FADD.FTZ R72, R119, R72 ;  /* 0x0000004877487221 */ /* 0x000fe40000010000 */
[----:B-1----:R-:W-:Y:S01]  /*9490*/  @!P0 FADD.FTZ R6, R6, R143 ;  /* 0x0000008f06068221 */ /* 0x002fe20000010000 */
[----:B------:R-:W-:Y:S01]  /*94a0*/  SHFL.DOWN PT, R168, R5, 0x4, 0x1f ;  /* 0x08801f0005a87f89 */ /* 0x000fe200000e0000 */
[----:B------:R-:W-:-:S02]  /*94b0*/  FFMA.FTZ R129, R166, UR18, -R129 ;  /* 0x00000012a6817c23 */ /* 0x000fc40008010881 */
[----:B--2---:R-:W-:Y:S02]  /*94c0*/  @!P0 FADD.FTZ R7, R7, R178 ;  /* 0x000000b207078221 */ /* 0x004fe40000010000 */
[----:B------:R-:W-:Y:S02]  /*94d0*/  FMUL.FTZ R166, R166, UR19 ;  /* 0x00000013a6a67c20 */ /* 0x000fe40008410000 */
[----:B---3--:R-:W-:Y:S01]  /*94e0*/  @!P0 FADD.FTZ R4, R4, R141 ;  /* 0x0000008d04048221 */ /* 0x008fe20000010000 */
[----:B------:R-:W-:Y:S01]  /*94f0*/  SHFL.DOWN PT, R176, R7, 0x4, 0x1f ;  /* 0x08801f0007b07f89 */ /* 0x000fe200000e0000 */
[----:B------:R-:W-:Y:S01]  /*9500*/  FMUL.FTZ R128, R10, UR19 ;  /* 0x000000130a807c20 */ /* 0x000fe20008410000 */
[----:B------:R-:W-:Y:S01]  /*9510*/  ISETP.GT.AND P0, PT, R58, 0x1b, PT ;  /* 0x0000001b3a00780c */ /* 0x000fe20003f04270 */
[----:B------:R-:W-:Y:S01]  /*9520*/  FMUL.FTZ R117, R187, UR19 ;  /* 0x00000013bb757c20 */ /* 0x000fe20008410000 */
[----:B------:R-:W0:Y:S01]  /*9530*/  SHFL.DOWN PT, R141, R6, 0x4, 0x1f ;  /* 0x08801f00068d7f89 */ /* 0x000e2200000e0000 */
[----:B------:R-:W-:-:S02]  /*9540*/  FMUL.FTZ R198, R198, R129 ;  /* 0x00000081c6c67220 */ /* 0x000fc40000410000 */
[----:B------:R-:W-:Y:S01]  /*9550*/  FFMA.FTZ R129, R165, UR18, R166 ;  /* 0x00000012a5817c23 */ /* 0x000fe200080100a6 */
[----:B------:R-:W1:Y:S01]  /*9560*/  SHFL.DOWN PT, R119, R4, 0x4, 0x1f ;  /* 0x08801f0004777f89 */ /* 0x000e6200000e0000 */
[----:B------:R-:W-:Y:S02]  /*9570*/  FFMA.FTZ R166, R11, UR18, -R128 ;  /* 0x000000120ba67c23 */ /* 0x000fe40008010880 */
[----:B------:R-:W-:Y:S02]  /*9580*/  FFMA.FTZ R117, R190, UR18, -R117 ;  /* 0x00000012be757c23 */ /* 0x000fe40008010875 */
[----:B------:R-:W-:Y:S02]  /*9590*/  FMUL.FTZ R128, R192, UR19 ;  /* 0x00000013c0807c20 */ /* 0x000fe40008410000 */
[----:B------:R-:W-:Y:S02]  /*95a0*/  FMUL.FTZ R190, R190, UR19 ;  /* 0x00000013bebe7c20 */ /* 0x000fe40008410000 */
[----:B------:R-:W-:-:S02]  /*95b0*/  FFMA.FTZ R129, R204, R129, R198 ;  /* 0x00000081cc817223 */ /* 0x000fc400000100c6 */
[----:B------:R-:W-:Y:S02]  /*95c0*/  FMUL.FTZ R170, R170, R117 ;  /* 0x00000075aaaa7220 */ /* 0x000fe40000410000 */
[----:B------:R-:W-:Y:S02]  /*95d0*/  FFMA.FTZ R128, R193, UR18, -R128 ;  /* 0x00000012c1807c23 */ /* 0x000fe40008010880 */
[----:B------:R-:W-:Y:S02]  /*95e0*/  FMUL.FTZ R11, R11, UR19 ;  /* 0x000000130b0b7c20 */ /* 0x000fe40008410000 */
[----:B------:R-:W-:Y:S02]  /*95f0*/  FFMA.FTZ R117, R187, UR18, R190 ;  /* 0x00000012bb757c23 */ /* 0x000fe400080100be */
[----:B------:R-:W-:Y:S02]  /*9600*/  FMUL.FTZ R193, R193, UR19 ;  /* 0x00000013c1c17c20 */ /* 0x000fe40008410000 */
[----:B------:R-:W-:-:S02]  /*9610*/  FADD.FTZ R67, R132, R67 ;  /* 0x0000004384437221 */ /* 0x000fc40000010000 */
[----:B------:R-:W-:Y:S02]  /*9620*/  FMUL.FTZ R153, R153, R166 ;  /* 0x000000a699997220 */ /* 0x000fe40000410000 */
[----:B------:R-:W-:Y:S02]  /*9630*/  FFMA.FTZ R132, R116, R165, R129 ;  /* 0x000000a574847223 */ /* 0x000fe40000010081 */
[----:B------:R-:W-:Y:S02]  /*9640*/  FFMA.FTZ R166, R10, UR18, R11 ;  /* 0x000000120aa67c23 */ /* 0x000fe4000801000b */
[----:B------:R-:W-:Y:S02]  /*9650*/  FFMA.FTZ R117, R174, R117, R170 ;  /* 0x00000075ae757223 */ /* 0x000fe400000100aa */
[----:B------:R-:W-:Y:S02]  /*9660*/  FMUL.FTZ R128, R167, R128 ;  /* 0x00000080a7807220 */ /* 0x000fe40000410000 */
[----:B------:R-:W-:-:S02]  /*9670*/  FFMA.FTZ R116, R192, UR18, R193 ;  /* 0x00000012c0747c23 */ /* 0x000fc400080100c1 */
[----:B------:R-:W-:Y:S02]  /*9680*/  FFMA.FTZ R153, R131, R166, R153 ;  /* 0x000000a683997223 */ /* 0x000fe40000010099 */
[----:B------:R-:W-:Y:S02]  /*9690*/  FFMA.FTZ R118, R118, R187, R117 ;  /* 0x000000bb76767223 */ /* 0x000fe40000010075 */
[----:B------:R-:W-:Y:S02]  /*96a0*/  FFMA.FTZ R116, R171, R116, R128 ;  /* 0x00000074ab747223 */ /* 0x000fe40000010080 */
[----:B------:R-:W-:Y:S02]  /*96b0*/  FMUL.FTZ R11, R196, UR19 ;  /* 0x00000013c40b7c20 */ /* 0x000fe40008410000 */
[----:B0-----:R-:W-:Y:S02]  /*96c0*/  @!P0 FADD.FTZ R6, R6, R141 ;  /* 0x0000008d06068221 */ /* 0x001fe40000010000 */
[----:B------:R-:W-:-:S02]  /*96d0*/  @!P0 FADD.FTZ R7, R7, R176 ;  /* 0x000000b007078221 */ /* 0x000fc40000010000 */
[----:B------:R-:W-:Y:S02]  /*96e0*/  @!P0 FADD.FTZ R5, R5, R168 ;  /* 0x000000a805058221 */ /* 0x000fe40000010000 */
[----:B-1----:R-:W-:Y:S01]  /*96f0*/  @!P0 FADD.FTZ R4, R4, R119 ;  /* 0x0000007704048221 */ /* 0x002fe20000010000 */
[----:B------:R-:W-:Y:S01]  /*9700*/  ISETP.GT.AND P0, PT, R58, 0x17, PT ;  /* 0x000000173a00780c */ /* 0x000fe20003f04270 */
[----:B------:R-:W-:Y:S01]  /*9710*/  FFMA.FTZ R153, R115, R10, R153 ;  /* 0x0000000a73997223 */ /* 0x000fe20000010099 */
[----:B------:R-:W0:Y:S01]  /*9720*/  SHFL.DOWN PT, R119, R6, 0x8, 0x1f ;  /* 0x09001f0006777f89 */ /* 0x000e2200000e0000 */
[----:B------:R-:W-:Y:S02]  /*9730*/  FFMA.FTZ R115, R194, UR18, -R11 ;  /* 0x00000012c2737c23 */ /* 0x000fe4000801080b */
[----:B------:R-:W-:Y:S01]  /*9740*/  FADD.FTZ R71, R118, R71 ;  /* 0x0000004776477221 */ /* 0x000fe20000010000 */
[----:B------:R-:W-:Y:S01]  /*9750*/  SHFL.DOWN PT, R117, R4, 0x8, 0x1f ;  /* 0x09001f0004757f89 */ /* 0x000fe200000e0000 */
[----:B------:R-:W-:-:S02]  /*9760*/  FFMA.FTZ R121, R121, R192, R116 ;  /* 0x000000c079797223 */ /* 0x000fc40000010074 */
[----:B------:R-:W-:Y:S01]  /*9770*/  FMUL.FTZ R11, R194, UR19 ;  /* 0x00000013c20b7c20 */ /* 0x000fe20008410000 */
[----:B------:R-:W1:Y:S01]  /*9780*/  SHFL.DOWN PT, R118, R7, 0x8, 0x1f ;  /* 0x09001f0007767f89 */ /* 0x000e6200000e0000 */
[----:B------:R-:W-:Y:S02]  /*9790*/  FMUL.FTZ R10, R152, UR19 ;  /* 0x00000013980a7c20 */ /* 0x000fe40008410000 */
[----:B------:R-:W-:Y:S01]  /*97a0*/  FMUL.FTZ R162, R162, R115 ;  /* 0x00000073a2a27220 */ /* 0x000fe20000410000 */
[----:B------:R-:W2:Y:S01]  /*97b0*/  SHFL.DOWN PT, R116, R5, 0x8, 0x1f ;  /* 0x09001f0005747f89 */ /* 0x000ea200000e0000 */
[----:B------:R-:W-:Y:S02]  /*97c0*/  FFMA.FTZ R115, R196, UR18, R11 ;  /* 0x00000012c4737c23 */ /* 0x000fe4000801000b */
[C---:B------:R-:W-:Y:S02]  /*97d0*/  FFMA.FTZ R11, R151.reuse, UR18, -R10 ;  /* 0x00000012970b7c23 */ /* 0x040fe4000801080a */
[----:B------:R-:W-:-:S02]  /*97e0*/  FMUL.FTZ R151, R151, UR19 ;  /* 0x0000001397977c20 */ /* 0x000fc40008410000 */
[----:B------:R-:W-:Y:S02]  /*97f0*/  FMUL.FTZ R10, R8, R11 ;  /* 0x0000000b080a7220 */ /* 0x000fe40000410000 */
[----:B------:R-:W-:Y:S02]  /*9800*/  FFMA.FTZ R8, R152, UR18, R151 ;  /* 0x0000001298087c23 */ /* 0x000fe40008010097 */
[----:B------:R-:W-:Y:S02]  /*9810*/  FFMA.FTZ R115, R172, R115, R162 ;  /* 0x00000073ac737223 */ /* 0x000fe400000100a2 */
[----:B------:R-:W-:Y:S02]  /*9820*/  FFMA.FTZ R8, R159, R8, R10 ;  /* 0x000000089f087223 */ /* 0x000fe4000001000a */
[----:B------:R-:W-:Y:S02]  /*9830*/  FMUL.FTZ R11, R144, UR19 ;  /* 0x00000013900b7c20 */ /* 0x000fe40008410000 */
[----:B------:R-:W-:-:S02]  /*9840*/  FFMA.FTZ R123, R123, R152, R8 ;  /* 0x000000987b7b7223 */ /* 0x000fc40000010008 */
[----:B------:R-:W-:Y:S02]  /*9850*/  FMUL.FTZ R8, R146, UR19 ;  /* 0x0000001392087c20 */ /* 0x000fe40008410000 */
[----:B0-----:R-:W-:Y:S02]  /*9860*/  @!P0 FADD.FTZ R6, R6, R119 ;  /* 0x0000007706068221 */ /* 0x001fe40000010000 */
[C---:B------:R-:W-:Y:S02]  /*9870*/  FFMA.FTZ R8, R145.reuse, UR18, -R8 ;  /* 0x0000001291087c23 */ /* 0x040fe40008010808 */
[----:B------:R-:W-:Y:S02]  /*9880*/  FMUL.FTZ R145, R145, UR19 ;  /* 0x0000001391917c20 */ /* 0x000fe40008410000 */
[----:B-1----:R-:W-:Y:S02]  /*9890*/  @!P0 FADD.FTZ R7, R7, R118 ;  /* 0x0000007607078221 */ /* 0x002fe40000010000 */
[----:B--2---:R-:W-:-:S02]  /*98a0*/  @!P0 FADD.FTZ R5, R5, R116 ;  /* 0x0000007405058221 */ /* 0x004fc40000010000 */
[----:B------:R-:W-:Y:S01]  /*98b0*/  @!P0 FADD.FTZ R4, R4, R117 ;  /* 0x0000007504048221 */ /* 0x000fe20000010000 */
[----:B------:R-:W-:Y:S01]  /*98c0*/  SHFL.DOWN PT, R116, R7, 0x10, 0x1f ;  /* 0x0a001f0007747f89 */ /* 0x000fe200000e0000 */
[----:B------:R-:W-:Y:S01]  /*98d0*/  FMUL.FTZ R9, R9, R8 ;  /* 0x0000000809097220 */ /* 0x000fe20000410000 */
[----:B------:R-:W-:Y:S01]  /*98e0*/  ISETP.GT.AND P0, PT, R58, 0xf, PT ;  /* 0x0000000f3a00780c */ /* 0x000fe20003f04270 */
[----:B------:R-:W-:Y:S01]  /*98f0*/  FFMA.FTZ R8, R146, UR18, R145 ;  /* 0x0000001292087c23 */ /* 0x000fe20008010091 */
[----:B------:R-:W0:Y:S01]  /*9900*/  SHFL.DOWN PT, R117, R6, 0x10, 0x1f ;  /* 0x0a001f0006757f89 */ /* 0x000e2200000e0000 */
[----:B------:R-:W-:Y:S02]  /*9910*/  FFMA.FTZ R120, R120, R196, R115 ;  /* 0x000000c478787223 */ /* 0x000fe40000010073 */
[----:B------:R-:W-:Y:S01]  /*9920*/  FFMA.FTZ R11, R134, UR18, -R11 ;  /* 0x00000012860b7c23 */ /* 0x000fe2000801080b */
[----:B------:R-:W1:Y:S01]  /*9930*/  SHFL.DOWN PT, R10, R5, 0x10, 0x1f ;  /* 0x0a001f00050a7f89 */ /* 0x000e6200000e0000 */
[----:B------:R-:W-:-:S02]  /*9940*/  FFMA.FTZ R8, R163, R8, R9 ;  /* 0x00000008a3087223 */ /* 0x000fc40000010009 */
[----:B------:R-:W-:Y:S01]  /*9950*/  FMUL.FTZ R156, R156, R11 ;  /* 0x0000000b9c9c7220 */ /* 0x000fe20000410000 */
[----:B------:R-:W2:Y:S01]  /*9960*/  SHFL.DOWN PT, R115, R4, 0x10, 0x1f ;  /* 0x0a001f0004737f89 */ /* 0x000ea200000e0000 */
[----:B------:R-:W-:Y:S02]  /*9970*/  FMUL.FTZ R9, R148, UR19 ;  /* 0x0000001394097c20 */ /* 0x000fe40008410000 */
[----:B------:R-:W-:Y:S02]  /*9980*/  FMUL.FTZ R11, R134, UR19 ;  /* 0x00000013860b7c20 */ /* 0x000fe40008410000 */
[----:B------:R-:W-:Y:S02]  /*9990*/  FFMA.FTZ R9, R136, UR18, -R9 ;  /* 0x0000001288097c23 */ /* 0x000fe40008010809 */
[----:B------:R-:W-:Y:S02]  /*99a0*/  FFMA.FTZ R11, R144, UR18, R11 ;  /* 0x00000012900b7c23 */ /* 0x000fe4000801000b */
[----:B------:R-:W-:-:S02]  /*99b0*/  FFMA.FTZ R125, R125, R146, R8 ;  /* 0x000000927d7d7223 */ /* 0x000fc40000010008 */
[----:B------:R-:W-:Y:S02]  /*99c0*/  FMUL.FTZ R12, R12, R9 ;  /* 0x000000090c0c7220 */ /* 0x000fe40000410000 */
[----:B------:R-:W-:Y:S02]  /*99d0*/  FFMA.FTZ R11, R158, R11, R156 ;  /* 0x0000000b9e0b7223 */ /* 0x000fe4000001009c */
[----:B------:R-:W-:Y:S02]  /*99e0*/  FMUL.FTZ R8, R150, UR19 ;  /* 0x0000001396087c20 */ /* 0x000fe40008410000 */
[----:B------:R-:W-:Y:S02]  /*99f0*/  FMUL.FTZ R9, R13, UR19 ;  /* 0x000000130d097c20 */ /* 0x000fe40008410000 */
[----:B------:R-:W-:Y:S02]  /*9a00*/  FFMA.FTZ R122, R122, R144, R11 ;  /* 0x000000907a7a7223 */ /* 0x000fe4000001000b */
[----:B------:R-:W-:-:S02]  /*9a10*/  FFMA.FTZ R8, R149, UR18, -R8 ;  /* 0x0000001295087c23 */ /* 0x000fc40008010808 */
[----:B------:R-:W-:Y:S02]  /*9a20*/  FFMA.FTZ R9, R140, UR18, -R9 ;  /* 0x000000128c097c23 */ /* 0x000fe40008010809 */
        /* <DEDUP_REMOVED lines=8> */
[----:B0-----:R-:W-:Y:S02]  /*9ab0*/  @!P0 FADD.FTZ R6, R6, R117 ;  /* 0x0000007506068221 */ /* 0x001fe40000010000 */
[----:B------:R-:W-:Y:S02]  /*9ac0*/  @!P0 FADD.FTZ R7, R7, R116 ;  /* 0x0000007407078221 */ /* 0x000fe40000010000 */
[----:B-1----:R-:W-:-:S02]  /*9ad0*/  @!P0 FADD.FTZ R5, R5, R10 ;  /* 0x0000000a05058221 */ /* 0x002fc40000010000 */
[----:B--2---:R-:W-:Y:S02]  /*9ae0*/  @!P0 FADD.FTZ R4, R4, R115 ;  /* 0x0000007304048221 */ /* 0x004fe40000010000 */
[----:B------:R-:W-:Y:S02]  /*9af0*/  FFMA.FTZ R11, R164, R11, R12 ;  /* 0x0000000ba40b7223 */ /* 0x000fe4000001000c */
[----:B------:R-:W-:Y:S01]  /*9b00*/  FFMA.FTZ R8, R161, R8, R155 ;  /* 0x00000008a1087223 */ /* 0x000fe2000001009b */
[----:B------:R0:W-:Y:S01]  /*9b10*/  @!P1 STS.128 [0x440], R4 ;  /* 0x00044004ff009388 */ /* 0x0001e20000000c00 */
[----:B------:R-:W-:Y:S02]  /*9b20*/  FFMA.FTZ R9, R160, R9, R154 ;  /* 0x00000009a0097223 */ /* 0x000fe4000001009a */
[----:B------:R-:W-:Y:S02]  /*9b30*/  FFMA.FTZ R124, R124, R148, R11 ;  /* 0x000000947c7c7223 */ /* 0x000fe4000001000b */
[----:B------:R-:W-:-:S02]  /*9b40*/  FFMA.FTZ R8, R127, R150, R8 ;  /* 0x000000967f087223 */ /* 0x000fc40000010008 */
[----:B------:R-:W-:Y:S02]  /*9b50*/  FFMA.FTZ R9, R126, R13, R9 ;  /* 0x0000000d7e097223 */ /* 0x000fe40000010009 */
        /* <DEDUP_REMOVED lines=33> */
.L_x_8214:
[----:B0-----:R-:W-:Y:S05]  /*9d70*/  BSYNC B0 ;  /* 0x0000000000007941 */ /* 0x001fea0003800000 */
.L_x_8213:
        /* <DEDUP_REMOVED lines=20> */
.L_x_8200:
[----:B------:R-:W-:Y:S01]  /*9ec0*/  BAR.SYNC.DEFER_BLOCKING 0x0 ;  /* 0x0000000000007b1d */ /* 0x000fe20000010000 */
[C---:B------:R-:W-:Y:S02]  /*9ed0*/  LOP3.LUT R17, R56.reuse, 0x20, RZ, 0xfc, !PT ;  /* 0x0000002038117812 */ /* 0x040fe400078efcff */
[C---:B------:R-:W-:Y:S02]  /*9ee0*/  LOP3.LUT R16, R56.reuse, 0x40, RZ, 0xfc, !PT ;  /* 0x0000004038107812 */ /* 0x040fe400078efcff */
[C---:B------:R-:W-:Y:S01]  /*9ef0*/  LOP3.LUT R15, R56.reuse, 0x60, RZ, 0xfc, !PT ;  /* 0x00000060380f7812 */ /* 0x040fe200078efcff */
[----:B------:R-:W-:Y:S01]  /*9f00*/  ULDC UR23, c[0x0][0x168] ;  /* 0x00005a0000177ab9 */ /* 0x000fe20000000800 */
[----:B------:R-:W-:Y:S01]  /*9f10*/  PRMT R18, RZ, 0x7610, R18 ;  /* 0x00007610ff127816 */ /* 0x000fe20000000012 */
[----:B------:R-:W-:Y:S01]  /*9f20*/  UIADD3 UR23, -UR43, UR23, URZ ;  /* 0x000000172b177290 */ /* 0x000fe2000fffe13f */
[C---:B------:R-:W-:Y:S01]  /*9f30*/  LOP3.LUT R14, R56.reuse, 0x80, RZ, 0xfc, !PT ;  /* 0x00000080380e7812 */ /* 0x040fe200078efcff */
[----:B------:R-:W-:Y:S01]  /*9f40*/  ULDC.64 UR8, c[0x0][0x2d8] ;  /* 0x0000b60000087ab9 */ /* 0x000fe20000000a00 */
[----:B------:R-:W-:Y:S01]  /*9f50*/  PRMT R19, RZ, 0x7610, R19 ;  /* 0x00007610ff137816 */ /* 0x000fe20000000013 */
[----:B------:R-:W-:Y:S01]  /*9f60*/  ULDC.64 UR34, c[0x0][0x2f8] ;  /* 0x0000be0000227ab9 */ /* 0x000fe20000000a00 */
[----:B------:R-:W-:-:S02]  /*9f70*/  LOP3.LUT R13, R56, 0xa0, RZ, 0xfc, !PT ;  /* 0x000000a0380d7812 */ /* 0x000fc400078efcff */
[C---:B------:R-:W-:Y:S02]  /*9f80*/  ISETP.GE.AND P2, PT, R56.reuse, UR23, PT ;  /* 0x0000001738007c0c */ /* 0x040fe4000bf46270 */
[----:B------:R-:W-:Y:S02]  /*9f90*/  ISETP.GE.AND P1, PT, R17, UR23, PT ;  /* 0x0000001711007c0c */ /* 0x000fe4000bf26270 */
[----:B------:R-:W-:Y:S02]  /*9fa0*/  LOP3.LUT R12, R56, 0xc0, RZ, 0xfc, !PT ;  /* 0x000000c0380c7812 */ /* 0x000fe400078efcff */
[----:B------:R-:W-:Y:S02]  /*9fb0*/  ISETP.GE.AND P0, PT, R16, UR23, PT ;  /* 0x0000001710007c0c */ /* 0x000fe4000bf06270 */
[----:B------:R-:W-:Y:S02]  /*9fc0*/  LOP3.LUT R11, R56, 0xe0, RZ, 0xfc, !PT ;  /* 0x000000e0380b7812 */ /* 0x000fe400078efcff */
[----:B------:R-:W-:-:S02]  /*9fd0*/  ISETP.GE.AND P4, PT, R15, UR23, PT ;  /* 0x000000170f007c0c */ /* 0x000fc4000bf86270 */
[----:B------:R-:W-:Y:S01]  /*9fe0*/  LOP3.LUT R10, R56, 0x100, RZ, 0xfc, !PT ;  /* 0x00000100380a7812 */ /* 0x000fe200078efcff */
[----:B------:R-:W2:Y:S01]  /*9ff0*/  @!P2 LDG.E.U16 R18, [R2.64] ;  /* 0x000000200212a981 */ /* 0x000ea2000c1e1500 */
[----:B------:R-:W-:Y:S02]  /*a000*/  ISETP.GE.AND P6, PT, R14, UR23, PT ;  /* 0x000000170e007c0c */ /* 0x000fe4000bfc6270 */
[----:B------:R-:W-:Y:S01]  /*a010*/  ISETP.GE.AND P5, PT, R13, UR23, PT ;  /* 0x000000170d007c0c */ /* 0x000fe2000bfa6270 */
[----:B------:R-:W3:Y:S01]  /*a020*/  @!P1 LDG.E.U16 R19, [R2.64+0x40] ;  /* 0x0000402002139981 */ /* 0x000ee2000c1e1500 */
        /* <DEDUP_REMOVED lines=73> */
[----:B------:R-:W-:Y:S02]  /*a4c0*/  FSETP.GTU.FTZ.AND P4, PT, R20, 20, PT ;  /* 0x41a000001400780b */ /* 0x000fe40003f9c000 */
[----:B--2---:R-:W-:Y:S01]  /*a4d0*/  PRMT R3, RZ, 0x5410, R3 ;  /* 0x00005410ff037816 */ /* 0x004fe20000000003 */
[----:B------:R-:W-:Y:S01]  /*a4e0*/  FADD.FTZ R24, R18, UR4 ;  /* 0x0000000412187e21 */ /* 0x000fe20008010000 */
[----:B---3--:R-:W-:Y:S01]  /*a4f0*/  PRMT R19, RZ, 0x5410, R19 ;  /* 0x00005410ff137816 */ /* 0x008fe20000000013 */
[----:B------:R-:W0:Y:S02]  /*a500*/  LDS.U16 R18, [R39+0xc] ;  /* 0x00000c0027127984 */ /* 0x000e240000000400 */
[----:B------:R-:W-:Y:S01]  /*a510*/  FADD.FTZ R23, R3, UR4 ;  /* 0x0000000403177e21 */ /* 0x000fe20008010000 */
[----:B------:R-:W-:-:S05]  /*a520*/  FSETP.GTU.FTZ.AND P0, PT, R24, 20, PT ;  /* 0x41a000001800780b */ /* 0x000fca0003f1c000 */
[----:B------:R-:W-:Y:S01]  /*a530*/  @!P4 FMUL.FTZ R20, R20, -1.4426950216293334961 ;  /* 0xbfb8aa3b1414c820 */ /* 0x000fe20000410000 */
[----:B------:R-:W-:Y:S01]  /*a540*/  FSETP.GTU.FTZ.AND P5, PT, R23, 20, PT ;  /* 0x41a000001700780b */ /* 0x000fe20003fbc000 */
[----:B------:R-:W-:Y:S01]  /*a550*/  FADD.FTZ R25, R19, UR4 ;  /* 0x0000000413197e21 */ /* 0x000fe20008010000 */
[----:B------:R-:W-:Y:S01]  /*a560*/  LDS.U16 R3, [R39+0xa] ;  /* 0x00000a0027037984 */ /* 0x000fe20000000400 */
[----:B------:R1:W2:Y:S03]  /*a570*/  @!P4 MUFU.EX2 R22, R20 ;  /* 0x000000140016c308 */ /* 0x0002a60000000800 */
[----:B------:R-:W3:Y:S01]  /*a580*/  LDS.U16 R19, [R39+0xe] ;  /* 0x00000e0027137984 */ /* 0x000ee20000000400 */
[----:B------:R-:W-:-:S03]  /*a590*/  @!P0 FMUL.FTZ R24, R24, -1.4426950216293334961 ;  /* 0xbfb8aa3b18188820 */ /* 0x000fc60000410000 */
[----:B-1----:R-:W1:Y:S03]  /*a5a0*/  LDS.U16 R20, [R39+0x10] ;  /* 0x0000100027147984 */ /* 0x002e660000000400 */
[----:B------:R-:W-:Y:S01]  /*a5b0*/  @!P5 FMUL.FTZ R23, R23, -1.4426950216293334961 ;  /* 0xbfb8aa3b1717d820 */ /* 0x000fe20000410000 */
[----:B------:R-:W4:Y:S08]  /*a5c0*/  @!P0 MUFU.EX2 R24, R24 ;  /* 0x0000001800188308 */ /* 0x000f300000000800 */
[----:B------:R-:W5:Y:S01]  /*a5d0*/  @!P5 MUFU.EX2 R23, R23 ;  /* 0x000000170017d308 */ /* 0x000f620000000800 */
[----:B--2---:R-:W-:-:S02]  /*a5e0*/  @!P4 FADD.FTZ R22, R22, 1 ;  /* 0x3f8000001616c421 */ /* 0x004fc40000010000 */
[----:B----4-:R-:W-:-:S05]  /*a5f0*/  @!P0 FADD.FTZ R24, R24, 1 ;  /* 0x3f80000018188421 */ /* 0x010fca0000010000 */
[----:B------:R2:W4:Y:S01]  /*a600*/  @!P4 MUFU.RCP R27, R22 ;  /* 0x00000016001bc308 */ /* 0x0005220000001000 */
[----:B-----5:R-:W-:-:S07]  /*a610*/  @!P5 FADD.FTZ R23, R23, 1 ;  /* 0x3f8000001717d421 */ /* 0x020fce0000010000 */
[----:B------:R-:W-:Y:S01]  /*a620*/  @!P0 MUFU.RCP R24, R24 ;  /* 0x0000001800188308 */ /* 0x000fe20000001000 */
[----:B0-----:R-:W-:Y:S01]  /*a630*/  PRMT R18, RZ, 0x5410, R18 ;  /* 0x00005410ff127816 */ /* 0x001fe20000000012 */
[----:B--2---:R-:W-:Y:S06]  /*a640*/  LDS.U16 R22, [R39+0x1c] ;  /* 0x00001c0027167984 */ /* 0x004fec0000000400 */
[----:B------:R-:W0:Y:S01]  /*a650*/  @!P5 MUFU.RCP R26, R23 ;  /* 0x00000017001ad308 */ /* 0x000e220000001000 */
[----:B---3--:R-:W-:Y:S02]  /*a660*/  PRMT R19, RZ, 0x5410, R19 ;  /* 0x00005410ff137816 */ /* 0x008fe40000000013 */
[----:B------:R-:W-:-:S02]  /*a670*/  PRMT R21, RZ, 0x5410, R21 ;  /* 0x00005410ff157816 */ /* 0x000fc40000000015 */
[----:B-1----:R-:W-:Y:S01]  /*a680*/  PRMT R20, RZ, 0x5410, R20 ;  /* 0x00005410ff147816 */ /* 0x002fe20000000014 */
[----:B------:R-:W-:Y:S02]  /*a690*/  FADD.FTZ R18, R18, UR4 ;  /* 0x0000000412127e21 */ /* 0x000fe40008010000 */
[----:B------:R-:W-:Y:S01]  /*a6a0*/  FADD.FTZ R19, R19, UR4 ;  /* 0x0000000413137e21 */ /* 0x000fe20008010000 */
[----:B------:R-:W-:Y:S01]  /*a6b0*/  PRMT R2, RZ, 0x5410, R2 ;  /* 0x00005410ff027816 */ /* 0x000fe20000000002 */
[----:B------:R-:W-:Y:S01]  /*a6c0*/  FADD.FTZ R20, R20, UR4 ;  /* 0x0000000414147e21 */ /* 0x000fe20008010000 */
[----:B------:R-:W-:Y:S01]  /*a6d0*/  PRMT R3, RZ, 0x5410, R3 ;  /* 0x00005410ff037816 */ /* 0x000fe20000000003 */
[----:B------:R-:W-:Y:S01]  /*a6e0*/  FADD.FTZ R21, R21, UR4 ;  /* 0x0000000415157e21 */ /* 0x000fe20008010000 */
[----:B------:R-:W-:Y:S01]  /*a6f0*/  FSETP.GTU.FTZ.AND P6, PT, R19, 20, PT ;  /* 0x41a000001300780b */ /* 0x000fe20003fdc000 */
[----:B----4-:R-:W-:Y:S01]  /*a700*/  @!P4 FMUL.FTZ R92, R92, R27 ;  /* 0x0000001b5c5cc220 */ /* 0x010fe20000410000 */
[----:B------:R-:W-:Y:S01]  /*a710*/  FSETP.GTU.FTZ.AND P4, PT, R18, 20, PT ;  /* 0x41a000001200780b */ /* 0x000fe20003f9c000 */
[----:B0-----:R-:W-:Y:S01]  /*a720*/  @!P5 FMUL.FTZ R91, R91, R26 ;  /* 0x0000001a5b5bd220 */ /* 0x001fe20000410000 */
[----:B------:R-:W-:Y:S01]  /*a730*/  FSETP.GTU.FTZ.AND P5, PT, R20, 20, PT ;  /* 0x41a000001400780b */ /* 0x000fe20003fbc000 */
[----:B------:R-:W-:Y:S01]  /*a740*/  @!P0 FMUL.FTZ R93, R93, R24 ;  /* 0x000000185d5d8220 */ /* 0x000fe20000410000 */
[----:B------:R-:W-:Y:S01]  /*a750*/  FSETP.GTU.FTZ.AND P0, PT, R21, 20, PT ;  /* 0x41a000001500780b */ /* 0x000fe20003f1c000 */
[----:B------:R-:W-:Y:S01]  /*a760*/  FADD.FTZ R2, R2, UR4 ;  /* 0x0000000402027e21 */ /* 0x000fe20008010000 */
[----:B------:R-:W-:Y:S01]  /*a770*/  FSETP.GTU.FTZ.AND P1, PT, R25, 20, PT ;  /* 0x41a000001900780b */ /* 0x000fe20003f3c000 */
[----:B------:R-:W-:Y:S01]  /*a780*/  FADD.FTZ R3, R3, UR4 ;  /* 0x0000000403037e21 */ /* 0x000fe20008010000 */
[----:B------:R-:W-:Y:S03]  /*a790*/  LDS.U16 R23, [R39+0x1e] ;  /* 0x00001e0027177984 */ /* 0x000fe60000000400 */
[----:B------:R-:W-:-:S02]  /*a7a0*/  @!P6 FMUL.FTZ R19, R19, -1.4426950216293334961 ;  /* 0xbfb8aa3b1313e820 */ /* 0x000fc40000410000 */
[----:B------:R-:W-:Y:S02]  /*a7b0*/  @!P4 FMUL.FTZ R18, R18, -1.4426950216293334961 ;  /* 0xbfb8aa3b1212c820 */ /* 0x000fe40000410000 */
[----:B------:R-:W-:Y:S02]  /*a7c0*/  @!P5 FMUL.FTZ R20, R20, -1.4426950216293334961 ;  /* 0xbfb8aa3b1414d820 */ /* 0x000fe40000410000 */
[----:B------:R-:W-:Y:S01]  /*a7d0*/  @!P0 FMUL.FTZ R21, R21, -1.4426950216293334961 ;  /* 0xbfb8aa3b15158820 */ /* 0x000fe20000410000 */
[----:B------:R-:W-:Y:S01]  /*a7e0*/  @!P6 MUFU.EX2 R19, R19 ;  /* 0x000000130013e308 */ /* 0x000fe20000000800 */
[----:B------:R-:W-:Y:S02]  /*a7f0*/  FSETP.GTU.FTZ.AND P2, PT, R2, 20, PT ;  /* 0x41a000000200780b */ /* 0x000fe40003f5c000 */
[----:B------:R-:W-:-:S05]  /*a800*/  FSETP.GTU.FTZ.AND P3, PT, R3, 20, PT ;  /* 0x41a000000300780b */ /* 0x000fca0003f7c000 */
[----:B------:R-:W0:Y:S08]  /*a810*/  @!P4 MUFU.EX2 R18, R18 ;  /* 0x000000120012c308 */ /* 0x000e300000000800 */
[----:B------:R-:W1:Y:S08]  /*a820*/  @!P5 MUFU.EX2 R20, R20 ;  /* 0x000000140014d308 */ /* 0x000e700000000800 */
[----:B------:R-:W2:Y:S01]  /*a830*/  @!P0 MUFU.EX2 R21, R21 ;  /* 0x0000001500158308 */ /* 0x000ea20000000800 */
[----:B------:R-:W-:-:S02]  /*a840*/  @!P2 FMUL.FTZ R2, R2, -1.4426950216293334961 ;  /* 0xbfb8aa3b0202a820 */ /* 0x000fc40000410000 */
[----:B------:R-:W-:Y:S02]  /*a850*/  @!P3 FMUL.FTZ R3, R3, -1.4426950216293334961 ;  /* 0xbfb8aa3b0303b820 */ /* 0x000fe40000410000 */
[----:B0-----:R-:W-:Y:S02]  /*a860*/  @!P4 FADD.FTZ R18, R18, 1 ;  /* 0x3f8000001212c421 */ /* 0x001fe40000010000 */
[----:B------:R-:W-:Y:S02]  /*a870*/  @!P6 FADD.FTZ R19, R19, 1 ;  /* 0x3f8000001313e421 */ /* 0x000fe40000010000 */
[----:B-1----:R-:W-:Y:S01]  /*a880*/  @!P5 FADD.FTZ R20, R20, 1 ;  /* 0x3f8000001414d421 */ /* 0x002fe20000010000 */
[----:B------:R-:W0:Y:S01]  /*a890*/  @!P2 MUFU.EX2 R2, R2 ;  /* 0x000000020002a308 */ /* 0x000e220000000800 */
[----:B------:R-:W-:Y:S02]  /*a8a0*/  @!P1 FMUL.FTZ R25, R25, -1.4426950216293334961 ;  /* 0xbfb8aa3b19199820 */ /* 0x000fe40000410000 */
[----:B--2---:R-:W-:-:S05]  /*a8b0*/  @!P0 FADD.FTZ R21, R21, 1 ;  /* 0x3f80000015158421 */ /* 0x004fca0000010000 */
[----:B------:R-:W1:Y:S08]  /*a8c0*/  @!P3 MUFU.EX2 R3, R3 ;  /* 0x000000030003b308 */ /* 0x000e700000000800 */
[----:B------:R-:W2:Y:S08]  /*a8d0*/  @!P4 MUFU.RCP R18, R18 ;  /* 0x000000120012c308 */ /* 0x000eb00000001000 */
[----:B------:R-:W3:Y:S08]  /*a8e0*/  @!P6 MUFU.RCP R19, R19 ;  /* 0x000000130013e308 */ /* 0x000ef00000001000 */
[----:B------:R-:W4:Y:S08]  /*a8f0*/  @!P5 MUFU.RCP R20, R20 ;  /* 0x000000140014d308 */ /* 0x000f300000001000 */
[----:B------:R-:W5:Y:S08]  /*a900*/  @!P0 MUFU.RCP R21, R21 ;  /* 0x0000001500158308 */ /* 0x000f700000001000 */
[----:B------:R-:W5:Y:S01]  /*a910*/  @!P1 MUFU.EX2 R25, R25 ;  /* 0x0000001900199308 */ /* 0x000f620000000800 */
[----:B0-----:R-:W-:-:S02]  /*a920*/  @!P2 FADD.FTZ R2, R2, 1 ;  /* 0x3f8000000202a421 */ /* 0x001fc40000010000 */
[----:B-1----:R-:W-:Y:S02]  /*a930*/  @!P3 FADD.FTZ R3, R3, 1 ;  /* 0x3f8000000303b421 */ /* 0x002fe40000010000 */
[----:B--2---:R-:W-:Y:S02]  /*a940*/  @!P4 FMUL.FTZ R97, R97, R18 ;  /* 0x000000126161c220 */ /* 0x004fe40000410000 */
[----:B---3--:R-:W-:Y:S01]  /*a950*/  @!P6 FMUL.FTZ R70, R70, R19 ;  /* 0x000000134646e220 */ /* 0x008fe20000410000 */
[----:B------:R-:W0:Y:S01]  /*a960*/  LDS.U16 R18, [R39+0x14] ;  /* 0x0000140027127984 */ /* 0x000e220000000400 */
[----:B----4-:R-:W-:Y:S02]  /*a970*/  @!P5 FMUL.FTZ R71, R71, R20 ;  /* 0x000000144747d220 */ /* 0x010fe40000410000 */
[----:B-----5:R-:W-:Y:S01]  /*a980*/  @!P0 FMUL.FTZ R72, R72, R21 ;  /* 0x0000001548488220 */ /* 0x020fe20000410000 */
[----:B------:R-:W1:Y:S01]  /*a990*/  LDS.U16 R19, [R39+0x16] ;  /* 0x0000160027137984 */ /* 0x000e620000000400 */
[----:B------:R-:W2:Y:S03]  /*a9a0*/  @!P2 MUFU.RCP R2, R2 ;  /* 0x000000020002a308 */ /* 0x000ea60000001000 */
[----:B------:R-:W3:Y:S01]  /*a9b0*/  LDS.U16 R20, [R39+0x18] ;  /* 0x0000180027147984 */ /* 0x000ee20000000400 */
[----:B------:R-:W-:-:S03]  /*a9c0*/  @!P1 FADD.FTZ R25, R25, 1 ;  /* 0x3f80000019199421 */ /* 0x000fc60000010000 */
[----:B------:R-:W4:Y:S01]  /*a9d0*/  LDS.U16 R21, [R39+0x1a] ;  /* 0x00001a0027157984 */ /* 0x000f220000000400 */
[----:B------:R-:W5:Y:S03]  /*a9e0*/  @!P3 MUFU.RCP R3, R3 ;  /* 0x000000030003b308 */ /* 0x000f660000001000 */
[----:B------:R-:W-:Y:S06]  /*a9f0*/  BAR.SYNC.DEFER_BLOCKING 0x0 ;  /* 0x0000000000007b1d */ /* 0x000fec0000010000 */
[----:B------:R-:W0:Y:S01]  /*aa00*/  @!P1 MUFU.RCP R25, R25 ;  /* 0x0000001900199308 */ /* 0x000e220000001000 */
[----:B--2---:R-:W-:Y:S01]  /*aa10*/  @!P2 FMUL.FTZ R95, R95, R2 ;  /* 0x000000025f5fa220 */ /* 0x004fe20000410000 */
[----:B------:R-:W-:-:S02]  /*aa20*/  PRMT R2, R89, 0x7632, R2 ;  /* 0x0000763259027816 */ /* 0x000fc40000000002 */
[----:B------:R-:W-:Y:S01]  /*aa30*/  ISETP.NE.AND P6, PT, R60, RZ, PT ;  /* 0x000000ff3c00720c */ /* 0x000fe20003fc5270 */
[----:B-----5:R-:W-:Y:S01]  /*aa40*/  @!P3 FMUL.FTZ R96, R96, R3 ;  /* 0x000000036060b220 */ /* 0x020fe20000410000 */
[----:B------:R-:W-:Y:S02]  /*aa50*/  PRMT R3, R87, 0x7632, R3 ;  /* 0x0000763257037816 */ /* 0x000fe40000000003 */
[----:B------:R-:W-:Y:S02]  /*aa60*/  F2FP.BF16.PACK_AB R85, R85, R86 ;  /* 0x000000565555723e */ /* 0x000fe400000010ff */
[----:B------:R-:W-:Y:S02]  /*aa70*/  F2FP.BF16.PACK_AB R83, R83, R84 ;  /* 0x000000545353723e */ /* 0x000fe400000010ff */
[----:B------:R-:W-:Y:S02]  /*aa80*/  F2FP.BF16.PACK_AB R81, R81, R82 ;  /* 0x000000525151723e */ /* 0x000fe400000010ff */
[----:B------:R-:W-:-:S02]  /*aa90*/  F2FP.BF16.PACK_AB R79, R79, R80 ;  /* 0x000000504f4f723e */ /* 0x000fc400000010ff */
[----:B------:R-:W-:Y:S02]  /*aaa0*/  F2FP.BF16.PACK_AB R77, R77, R78 ;  /* 0x0000004e4d4d723e */ /* 0x000fe400000010ff */
[----:B------:R-:W-:Y:S01]  /*aab0*/  F2FP.BF16.PACK_AB R75, R75, R76 ;  /* 0x0000004c4b4b723e */ /* 0x000fe200000010ff */
[----:B0-----:R-:W-:Y:S01]  /*aac0*/  @!P1 FMUL.FTZ R94, R94, R25 ;  /* 0x000000195e5e9220 */ /* 0x001fe20000410000 */
[----:B------:R0:W-:Y:S01]  /*aad0*/  STS.U16 [R39+0x2], R2 ;  /* 0x0000020227007388 */ /* 0x0001e20000000400 */
[----:B------:R-:W-:Y:S02]  /*aae0*/  PRMT R24, R85, 0x7632, R24 ;  /* 0x0000763255187816 */ /* 0x000fe40000000018 */
[----:B------:R-:W-:Y:S01]  /*aaf0*/  PRMT R25, R81, 0x7632, R25 ;  /* 0x0000763251197816 */ /* 0x000fe20000000019 */
[----:B------:R2:W-:Y:S01]  /*ab00*/  STS.U16 [R39+0x6], R3 ;  /* 0x0000060327007388 */ /* 0x0005e20000000400 */
[----:B------:R-:W-:Y:S02]  /*ab10*/  PRMT R26, R77, 0x7632, R26 ;  /* 0x000076324d1a7816 */ /* 0x000fe4000000001a */
[----:B------:R-:W-:-:S02]  /*ab20*/  PRMT R27, R75, 0x7632, R27 ;  /* 0x000076324b1b7816 */ /* 0x000fc4000000001b */
[----:B0-----:R-:W-:Y:S02]  /*ab30*/  PRMT R2, R83, 0x7632, R2 ;  /* 0x0000763253027816 */ /* 0x001fe40000000002 */
[----:B--2---:R-:W-:Y:S02]  /*ab40*/  PRMT R3, R79, 0x7632, R3 ;  /* 0x000076324f037816 */ /* 0x004fe40000000003 */
[----:B------:R-:W-:Y:S01]  /*ab50*/  MOV R28, UR23 ;  /* 0x00000017001c7c02 */ /* 0x000fe20008000f00 */
[----:B------:R-:W-:Y:S04]  /*ab60*/  STS.U16 [R39], R89 ;  /* 0x0000005927007388 */ /* 0x000fe80000000400 */
        /* <DEDUP_REMOVED lines=34> */
[----:B---3--:R-:W-:Y:S02]  /*ad90*/  PRMT R20, RZ, 0x5410, R20 ;  /* 0x00005410ff147816 */ /* 0x008fe40000000014 */
[----:B----4-:R-:W-:Y:S01]  /*ada0*/  PRMT R21, RZ, 0x5410, R21 ;  /* 0x00005410ff157816 */ /* 0x010fe20000000015 */
[----:B------:R-:W-:Y:S01]  /*adb0*/  FADD.FTZ R18, R18, UR4 ;  /* 0x0000000412127e21 */ /* 0x000fe20008010000 */
[----:B------:R-:W-:Y:S01]  /*adc0*/  SHF.R.S32.HI R101, RZ, 0x1f, R56 ;  /* 0x0000001fff657819 */ /* 0x000fe20000011438 */
[----:B------:R-:W-:Y:S01]  /*add0*/  FADD.FTZ R19, R19, UR4 ;  /* 0x0000000413137e21 */ /* 0x000fe20008010000 */
[----:B0-----:R-:W-:Y:S01]  /*ade0*/  IADD3 R2, P0, R56, UR43, RZ ;  /* 0x0000002b38027c10 */ /* 0x001fe2000ff1e0ff */
[----:B------:R-:W-:Y:S01]  /*adf0*/  FADD.FTZ R20, R20, UR4 ;  /* 0x0000000414147e21 */ /* 0x000fe20008010000 */
[----:B------:R-:W-:Y:S01]  /*ae00*/  MOV R24, UR43 ;  /* 0x0000002b00187c02 */ /* 0x000fe20008000f00 */
[----:B------:R-:W-:Y:S01]  /*ae10*/  FADD.FTZ R21, R21, UR4 ;  /* 0x0000000415157e21 */ /* 0x000fe20008010000 */
[----:B------:R-:W-:-:S02]  /*ae20*/  FSETP.GTU.FTZ.AND P1, PT, R19, 20, PT ;  /* 0x41a000001300780b */ /* 0x000fc40003f3c000 */
[----:B--2---:R-:W-:Y:S02]  /*ae30*/  LEA.HI.X.SX32 R3, R24, R101, 0x1, P0 ;  /* 0x0000006518037211 */ /* 0x004fe400000f0eff */
[----:B------:R-:W-:Y:S01]  /*ae40*/  FSETP.GTU.FTZ.AND P0, PT, R18, 20, PT ;  /* 0x41a000001200780b */ /* 0x000fe20003f1c000 */
[----:B------:R-:W0:Y:S01]  /*ae50*/  LDS R87, [0x420] ;  /* 0x00042000ff577984 */ /* 0x000e220000000800 */
[----:B------:R-:W-:Y:S02]  /*ae60*/  FSETP.GTU.FTZ.AND P2, PT, R20, 20, PT ;  /* 0x41a000001400780b */ /* 0x000fe40003f5c000 */
[----:B------:R-:W-:Y:S02]  /*ae70*/  FSETP.GTU.FTZ.AND P3, PT, R21, 20, PT ;  /* 0x41a000001500780b */ /* 0x000fe40003f7c000 */
[----:B------:R-:W-:Y:S02]  /*ae80*/  PRMT R22, RZ, 0x5410, R22 ;  /* 0x00005410ff167816 */ /* 0x000fe40000000016 */
[----:B------:R-:W-:-:S05]  /*ae90*/  PRMT R23, RZ, 0x5410, R23 ;  /* 0x00005410ff177816 */ /* 0x000fca0000000017 */
        /* <DEDUP_REMOVED lines=12> */
[----:B------:R-:W-:Y:S01]  /*af60*/  @!P4 FMUL.FTZ R22, R22, -1.4426950216293334961 ;  /* 0xbfb8aa3b1616c820 */ /* 0x000fe20000410000 */
[----:B------:R-:W-:Y:S01]  /*af70*/  P2R R24, PR, RZ, 0x40 ;  /* 0x00000040ff187803 */ /* 0x000fe20000000000 */
[----:B------:R-:W-:Y:S01]  /*af80*/  @!P5 FMUL.FTZ R23, R23, -1.4426950216293334961 ;  /* 0xbfb8aa3b1717d820 */ /* 0x000fe20000410000 */
[----:B0-----:R-:W-:Y:S01]  /*af90*/  ISETP.GE.AND P6, PT, R56, R87, PT ;  /* 0x000000573800720c */ /* 0x001fe20003fc6270 */
[----:B-1----:R-:W-:-:S02]  /*afa0*/  @!P0 FADD.FTZ R18, R18, 1 ;  /* 0x3f80000012128421 */ /* 0x002fc40000010000 */
        /* <DEDUP_REMOVED lines=31> */
.L_x_8217:
[----:B---34-:R-:W-:Y:S05]  /*b1a0*/  BSYNC B0 ;  /* 0x0000000000007941 */ /* 0x018fea0003800000 */
.L_x_8216:
[----:B------:R-:W-:Y:S01]  /*b1b0*/  ULDC.64 UR34, c[0x0][0x2e0] ;  /* 0x0000b80000227ab9 */ /* 0x000fe20000000a00 */
[----:B-1----:R-:W-:Y:S01]  /*b1c0*/  @!P5 FADD.FTZ R23, R23, 1 ;  /* 0x3f8000001717d421 */ /* 0x002fe20000010000 */
[----:B------:R-:W-:Y:S01]  /*b1d0*/  UMOV UR19, UR7 ;  /* 0x0000000700137c82 */ /* 0x000fe20008000000 */
[----:B------:R-:W-:Y:S01]  /*b1e0*/  @!P0 FMUL.FTZ R74, R74, R89 ;  /* 0x000000594a4a8220 */ /* 0x000fe20000410000 */
[----:B------:R-:W-:Y:S01]  /*b1f0*/  UIMAD UR22, UR17, UR34, URZ ;  /* 0x00000022111672a4 */ /* 0x000fe2000f8e023f */
[----:B--2---:R-:W-:Y:S01]  /*b200*/  LEA R18, P0, R56, c[0x0][0x330], 0x1 ;  /* 0x0000cc0038127a11 */ /* 0x004fe200078008ff */
[----:B------:R-:W-:Y:S01]  /*b210*/  UIMAD UR20, UR6, -0x200, UR42 ;  /* 0xfffffe00061478a4 */ /* 0x000fe2000f8e022a */
[----:B------:R-:W1:Y:S01]  /*b220*/  @!P4 MUFU.RCP R22, R22 ;  /* 0x000000160016c308 */ /* 0x000e620000001000 */
[----:B------:R-:W-:Y:S01]  /*b230*/  UIMAD.WIDE.U32 UR18, UR16, UR34, UR18 ;  /* 0x00000022101272a5 */ /* 0x000fe2000f8e0012 */
[----:B------:R-:W-:Y:S01]  /*b240*/  @!P1 FMUL.FTZ R65, R65, R24 ;  /* 0x0000001841419220 */ /* 0x000fe20000410000 */
[----:B------:R-:W-:Y:S01]  /*b250*/  UIMAD UR7, UR16, UR35, UR22 ;  /* 0x00000023100772a4 */ /* 0x000fe2000f8e0216 */
[----:B------:R-:W-:Y:S01]  /*b260*/  @!P2 FMUL.FTZ R66, R66, R99 ;  /* 0x000000634242a220 */ /* 0x000fe20000410000 */
[----:B------:R-:W-:Y:S01]  /*b270*/  USHF.R.S32.HI UR22, URZ, 0x1f, UR20 ;  /* 0x0000001f3f167899 */ /* 0x000fe20008011414 */
[----:B------:R-:W-:Y:S01]  /*b280*/  LEA.HI.X R19, R56, c[0x0][0x334], R101, 0x1, P0 ;  /* 0x0000cd0038137a11 */ /* 0x000fe200000f0c65 */
[----:B------:R-:W-:Y:S01]  /*b290*/  UIADD3 UR23, UP0, UR20, UR18, URZ ;  /* 0x0000001214177290 */ /* 0x000fe2000ff1e03f */
[----:B------:R-:W2:Y:S01]  /*b2a0*/  @!P5 MUFU.RCP R23, R23 ;  /* 0x000000170017d308 */ /* 0x000ea20000001000 */
[-C--:B------:R-:W-:Y:S01]  /*b2b0*/  ISETP.GE.AND P2, PT, R16, R87.reuse, PT ;  /* 0x000000571000720c */ /* 0x080fe20003f46270 */
[----:B------:R-:W-:Y:S01]  /*b2c0*/  @!P3 FMUL.FTZ R67, R67, R26 ;  /* 0x0000001a4343b220 */ /* 0x000fe20000410000 */
[----:B------:R-:W-:Y:S01]  /*b2d0*/  UIADD3.X UR18, UR22, UR7, UR19, UP0, !UPT ;  /* 0x0000000716127290 */ /* 0x000fe200087fe413 */
[-C--:B------:R-:W-:Y:S01]  /*b2e0*/  ISETP.GE.AND P0, PT, R15, R87.reuse, PT ;  /* 0x000000570f00720c */ /* 0x080fe20003f06270 */
[----:B------:R-:W-:Y:S01]  /*b2f0*/  UIADD3 UR7, UR9, UR21, URZ ;  /* 0x0000001509077290 */ /* 0x000fe2000fffe03f */
[----:B0-----:R-:W-:Y:S01]  /*b300*/  MOV R20, UR23 ;  /* 0x0000001700147c02 */ /* 0x001fe20008000f00 */
[----:B------:R-:W-:Y:S01]  /*b310*/  BSSY B0, `(.L_x_8218) ;  /* 0x000007a000007945 */ /* 0x000fe20003800000 */
[----:B------:R-:W-:Y:S01]  /*b320*/  ISETP.GE.AND P1, PT, R14, R87, PT ;  /* 0x000000570e00720c */ /* 0x000fe20003f26270 */
[----:B-1----:R-:W-:Y:S01]  /*b330*/  @!P4 FMUL.FTZ R69, R69, R22 ;  /* 0x000000164545c220 */ /* 0x002fe20000410000 */
[----:B------:R-:W-:-:S02]  /*b340*/  LEA R18, P3, R20, R18, 0x1 ;  /* 0x0000001214127211 */ /* 0x000fc400078608ff */
[----:B------:R-:W-:Y:S02]  /*b350*/  MOV R21, UR18 ;  /* 0x0000001200157c02 */ /* 0x000fe40008000f00 */
[----:B------:R-:W-:Y:S02]  /*b360*/  ISETP.GE.AND P4, PT, R13, R87, PT ;  /* 0x000000570d00720c */ /* 0x000fe40003f86270 */
[----:B------:R-:W-:Y:S01]  /*b370*/  LEA.HI.X R19, R20, R19, R21, 0x1, P3 ;  /* 0x0000001314137211 */ /* 0x000fe200018f0c15 */
[----:B--2---:R-:W-:Y:S01]  /*b380*/  @!P5 FMUL.FTZ R64, R64, R23 ;  /* 0x000000174040d220 */ /* 0x004fe20000410000 */
[-C--:B------:R-:W-:Y:S01]  /*b390*/  ISETP.GE.AND P3, PT, R12, R87.reuse, PT ;  /* 0x000000570c00720c */ /* 0x080fe20003f66270 */
[----:B------:R-:W-:Y:S01]  /*b3a0*/  FADD.FTZ R20, R92, R59 ;  /* 0x0000003b5c147221 */ /* 0x000fe20000010000 */
[-C--:B------:R-:W-:Y:S01]  /*b3b0*/  ISETP.GE.AND P5, PT, R11, R87.reuse, PT ;  /* 0x000000570b00720c */ /* 0x080fe20003fa6270 */
        /* <DEDUP_REMOVED lines=9> */
[-C--:B------:R-:W-:Y:S01]  /*b450*/  ISETP.GE.AND P1, PT, R8, R87.reuse, PT ;  /* 0x000000570800720c */ /* 0x080fe20003f26270 */
[----:B------:R-:W-:Y:S01]  /*b460*/  FADD.FTZ R20, R21, R94 ;  /* 0x0000005e15147221 */ /* 0x000fe20000010000 */
[----:B------:R-:W-:Y:S01]  /*b470*/  ISETP.NE.AND P6, PT, R60, RZ, PT ;  /* 0x000000ff3c00720c */ /* 0x000fe20003fc5270 */
        /* <DEDUP_REMOVED lines=16> */
[----:B------:R-:W-:Y:S01]  /*b580*/  PRMT R23, R93, 0x7632, R23 ;  /* 0x000076325d177816 */ /* 0x000fe20000000017 */
        /* <DEDUP_REMOVED lines=14> */
[C---:B------:R-:W-:Y:S02]  /*b670*/  PRMT R26, R19.reuse, 0x7610, R26 ;  /* 0x00007610131a7816 */ /* 0x040fe4000000001a */
[----:B------:R-:W-:Y:S01]  /*b680*/  PRMT R27, R19, 0x7632, R27 ;  /* 0x00007632131b7816 */ /* 0x000fe2000000001b */
[----:B------:R-:W-:Y:S01]  /*b690*/  FADD.FTZ R71, R70, R71 ;  /* 0x0000004746477221 */ /* 0x000fe20000010000 */
[----:B------:R-:W-:-:S03]  /*b6a0*/  F2FP.BF16.PACK_AB R19, R64, R69 ;  /* 0x000000454013723e */ /* 0x000fc600000010ff */
[----:B------:R-:W-:Y:S01]  /*b6b0*/  FADD.FTZ R71, R71, R72 ;  /* 0x0000004847477221 */ /* 0x000fe20000010000 */
[----:B------:R-:W-:Y:S01]  /*b6c0*/  PRMT R30, R19, 0x7632, R30 ;  /* 0x00007632131e7816 */ /* 0x000fe2000000001e */
[----:B------:R0:W-:Y:S02]  /*b6d0*/  STS.U16 [R39+0x2], R22 ;  /* 0x0000021627007388 */ /* 0x0001e40000000400 */
[----:B------:R-:W-:Y:S02]  /*b6e0*/  FADD.FTZ R74, R71, R74 ;  /* 0x0000004a474a7221 */ /* 0x000fe40000010000 */
[----:B------:R1:W-:Y:S02]  /*b6f0*/  STS.U16 [R39+0xa], R24 ;  /* 0x00000a1827007388 */ /* 0x0003e40000000400 */
[----:B------:R-:W-:Y:S02]  /*b700*/  FADD.FTZ R65, R74, R65 ;  /* 0x000000414a417221 */ /* 0x000fe40000010000 */
        /* <DEDUP_REMOVED lines=13> */
[----:B------:R-:W-:Y:S04]  /*b7e0*/  STS.U16 [R39+0xe], R22 ;  /* 0x00000e1627007388 */ /* 0x000fe80000000400 */
[----:B------:R-:W-:Y:S04]  /*b7f0*/  STS.U16 [R39+0x10], R26 ;  /* 0x0000101a27007388 */ /* 0x000fe80000000400 */
[----:B------:R-:W-:Y:S04]  /*b800*/  STS.U16 [R39+0x12], R27 ;  /* 0x0000121b27007388 */ /* 0x000fe80000000400 */
[----:B------:R0:W-:Y:S04]  /*b810*/  STS.U16 [R39+0x14], R20 ;  /* 0x0000141427007388 */ /* 0x0001e80000000400 */
[----:B------:R-:W-:Y:S04]  /*b820*/  STS.U16 [R39+0x16], R24 ;  /* 0x0000161827007388 */ /* 0x000fe80000000400 */
[----:B------:R-:W-:Y:S01]  /*b830*/  STS.U16 [R39+0x18], R18 ;  /* 0x0000181227007388 */ /* 0x000fe20000000400 */
[----:B0-----:R-:W-:-:S03]  /*b840*/  IADD3 R20, P1, R56, -0x1e0, RZ ;  /* 0xfffffe2038147810 */ /* 0x001fc60007f3e0ff */
[----:B------:R-:W-:Y:S01]  /*b850*/  STS.U16 [R39+0x1a], R29 ;  /* 0x00001a1d27007388 */ /* 0x000fe20000000400 */
[----:B------:R-:W-:-:S03]  /*b860*/  IADD3.X R101, R101, -0x1, RZ, P1, !PT ;  /* 0xffffffff65657810 */ /* 0x000fc60000ffe4ff */
        /* <DEDUP_REMOVED lines=36> */
.L_x_8219:
[----:B------:R-:W-:Y:S05]  /*bab0*/  BSYNC B0 ;  /* 0x0000000000007941 */ /* 0x000fea0003800000 */
.L_x_8218:
        /* <DEDUP_REMOVED lines=54> */
.L_x_8167:
        /* <DEDUP_REMOVED lines=26> */
.L_x_8222:
[----:B0-----:R-:W-:Y:S05]  /*bfc0*/  BSYNC B0 ;  /* 0x0000000000007941 */ /* 0x001fea0003800000 */
.L_x_8221:
        /* <DEDUP_REMOVED lines=25> */
.L_x_8224:
[----:B------:R-:W3:Y:S02]  /*c160*/  S2R R13, SR_TID.X ;  /* 0x00000000000d7919 */ /* 0x000ee40000002100 */
.L_x_8225:
[----:B0-----:R-:W-:Y:S05]  /*c170*/  BSYNC B0 ;  /* 0x0000000000007941 */ /* 0x001fea0003800000 */
.L_x_8223:
        /* <DEDUP_REMOVED lines=28> */
.L_x_8227:
        /* <DEDUP_REMOVED lines=74> */
.L_x_8226:
[----:B------:R-:W-:Y:S05]  /*c7e0*/  EXIT ;  /* 0x000000000000794d */ /* 0x000fea0003800000 */
.L_x_8228:
        /* <DEDUP_REMOVED lines=9> */
.L_x_14690:


//--------------------- .text._Z25selective_scan_bwd_kernelI32Selective_Scan_bwd_kernel_traitsILi32ELi16ELb0ELb0ELb0ELb1ELb1EN3c108BFloat16ENS1_7complexIfEEEEv12SSMParamsBwd --------------------------
	.section	.text._Z25selective_scan_bwd_kernelI32Selective_Scan_bwd_kernel_traitsILi32ELi16ELb0ELb0ELb0ELb1ELb1EN3c108BFloat16ENS1_7complexIfEEEEv12SSMParamsBwd,"ax",@progbits
	.sectioninfo	@"SHI_REGISTERS=227"
	.align	128
        .global         _Z25selective_scan_bwd_kernelI32Selective_Scan_bwd_kernel_traitsILi32ELi16ELb0ELb0ELb0ELb1ELb1EN3c108BFloat16ENS1_7complexIfEEEEv12SSMParamsBwd
        .type           _Z25selective_scan_bwd_kernelI32Selective_Scan_bwd_kernel_traitsILi32ELi16ELb0ELb0ELb0ELb1ELb1EN3c108BFloat16ENS1_7complexIfEEEEv12SSMParamsBwd,@function
        .size           _Z25selective_scan_bwd_kernelI32Selective_Scan_bwd_kernel_traitsILi32ELi16ELb0ELb0ELb0ELb1ELb1EN3c108BFloat16ENS1_7complexIfEEEEv12SSMParamsBwd,(.L_x_14691 - _Z25selective_scan_bwd_kernelI32Selective_Scan_bwd_kernel_traitsILi32ELi16ELb0ELb0ELb0ELb1ELb1EN3c108BFloat16ENS1_7complexIfEEEEv12SSMParamsBwd)
        .other          _Z25selective_scan_bwd_kernelI32Selective_Scan_bwd_kernel_traitsILi32ELi16ELb0ELb0ELb0ELb1ELb1EN3c108BFloat16ENS1_7complexIfEEEEv12SSMParamsBwd,@"STO_CUDA_ENTRY STV_DEFAULT"
_Z25selective_scan_bwd_kernelI32Selective_Scan_bwd_kernel_traitsILi32ELi16ELb0ELb0ELb0ELb1ELb1EN3c108BFloat16ENS1_7complexIfEEEEv12SSMParamsBwd:
.text._Z25selective_scan_bwd_kernelI32Selective_Scan_bwd_kernel_traitsILi32ELi16ELb0ELb0ELb0ELb1ELb1EN3c108BFloat16ENS1_7complexIfEEEEv12SSMParamsBwd:
        /* <DEDUP_REMOVED lines=111> */
[----:B------:R-:W-:Y:S02]  /*06f0*/  UMOV UR6, URZ ;  /* 0x0000003f00067c82 */ /* 0x000fe40008000000 */
[----:B------:R-:W4:Y:S01]  /*0700*/  S2R R18, SR_LANEID ;  /* 0x0000000000127919 */ /* 0x000f220000000000 */
[----:B---3--:R-:W-:-:S02]  /*0710*/  SHF.L.U32 R0, R17, 0x4, RZ ;  /* 0x0000000411007819 */ /* 0x008fc400000006ff */
[----:B------:R-:W-:Y:S02]  /*0720*/  LOP3.LUT R204, R17, 0x1f, RZ, 0xc0, !PT ;  /* 0x0000001f11cc7812 */ /* 0x000fe400078ec0ff */
[----:B------:R-:W-:-:S04]  /*0730*/  LOP3.LUT R0, R0, 0xfffffe00, RZ, 0xc0, !PT ;  /* 0xfffffe0000007812 */ /* 0x000fc800078ec0ff */
[----:B------:R-:W-:Y:S02]  /*0740*/  LOP3.LUT R19, R0, 0x1f, R17, 0xf8, !PT ;  /* 0x0000001f00137812 */ /* 0x000fe400078ef811 */
[----:B------:R-:W-:Y:S02]  /*0750*/  MOV R0, RZ ;  /* 0x000000ff00007202 */ /* 0x000fe40000000f00 */
[----:B----4-:R-:W-:Y:S02]  /*0760*/  SHF.R.S32.HI R20, RZ, 0x1f, R19 ;  /* 0x0000001fff147819 */ /* 0x010fe40000011413 */
.L_x_8287:
        /* <DEDUP_REMOVED lines=10> */
[----:B------:R-:W-:-:S02]  /*0810*/  LOP3.LUT R79, R19, 0x40, RZ, 0xfc, !PT ;  /* 0x00000040134f7812 */ /* 0x000fc400078efcff */
[----:B------:R-:W-:-:S03]  /*0820*/  LOP3.LUT R10, R19, 0x60, RZ, 0xfc, !PT ;  /* 0x00000060130a7812 */ /* 0x000fc600078efcff */
[C---:B------:R-:W-:Y:S02]  /*0830*/  ISETP.GE.AND P0, PT, R19.reuse, UR7, PT ;  /* 0x0000000713007c0c */ /* 0x040fe4000bf06270 */
[C---:B------:R-:W-:Y:S02]  /*0840*/  LOP3.LUT R11, R19.reuse, 0x80, RZ, 0xfc, !PT ;  /* 0x00000080130b7812 */ /* 0x040fe400078efcff */
[----:B------:R-:W-:Y:S02]  /*0850*/  LOP3.LUT R12, R19, 0xa0, RZ, 0xfc, !PT ;  /* 0x000000a0130c7812 */ /* 0x000fe400078efcff */
[----:B------:R-:W-:-:S07]  /*0860*/  ISETP.GE.AND P1, PT, R79, UR7, PT ;  /* 0x000000074f007c0c */ /* 0x000fce000bf26270 */
[----:B------:R0:W3:Y:S01]  /*0870*/  @!P0 LDG.E.U16 R4, [R2.64] ;  /* 0x0000002002048981 */ /* 0x0000e2000c1e1500 */
[----:B------:R-:W-:Y:S02]  /*0880*/  ISETP.GE.AND P0, PT, R78, UR7, PT ;  /* 0x000000074e007c0c */ /* 0x000fe4000bf06270 */
[----:B------:R-:W-:Y:S02]  /*0890*/  ISETP.GE.AND P2, PT, R10, UR7, PT ;  /* 0x000000070a007c0c */ /* 0x000fe4000bf46270 */
[----:B------:R-:W-:Y:S02]  /*08a0*/  ISETP.GE.AND P3, PT, R11, UR7, PT ;  /* 0x000000070b007c0c */ /* 0x000fe4000bf66270 */
[----:B------:R-:W-:Y:S02]  /*08b0*/  PRMT R5, RZ, 0x7610, R5 ;  /* 0x00007610ff057816 */ /* 0x000fe40000000005 */
[----:B------:R-:W-:Y:S02]  /*08c0*/  ISETP.GE.AND P4, PT, R12, UR7, PT ;  /* 0x000000070c007c0c */ /* 0x000fe4000bf86270 */
[----:B------:R-:W-:-:S02]  /*08d0*/  LOP3.LUT R13, R19, 0xc0, RZ, 0xfc, !PT ;  /* 0x000000c0130d7812 */ /* 0x000fc400078efcff */
[----:B------:R-:W-:Y:S01]  /*08e0*/  PRMT R6, RZ, 0x7610, R6 ;  /* 0x00007610ff067816 */ /* 0x000fe20000000006 */
[----:B------:R0:W4:Y:S01]  /*08f0*/  @!P0 LDG.E.U16 R5, [R2.64+0x40] ;  /* 0x0000402002058981 */ /* 0x000122000c1e1500 */
[----:B------:R-:W-:Y:S02]  /*0900*/  PRMT R7, RZ, 0x7610, R7 ;  /* 0x00007610ff077816 */ /* 0x000fe40000000007 */
[----:B------:R-:W-:Y:S02]  /*0910*/  PRMT R8, RZ, 0x7610, R8 ;  /* 0x00007610ff087816 */ /* 0x000fe40000000008 */
[----:B------:R-:W-:Y:S01]  /*0920*/  ISETP.GE.AND P0, PT, R13, UR7, PT ;  /* 0x000000070d007c0c */ /* 0x000fe2000bf06270 */
[----:B------:R0:W5:Y:S01]  /*0930*/  @!P1 LDG.E.U16 R6, [R2.64+0x80] ;  /* 0x0000802002069981 */ /* 0x000162000c1e1500 */
[----:B------:R-:W-:Y:S02]  /*0940*/  PRMT R9, RZ, 0x7610, R9 ;  /* 0x00007610ff097816 */ /* 0x000fe40000000009 */
[C---:B------:R-:W-:Y:S01]  /*0950*/  LOP3.LUT R14, R19.reuse, 0xe0, RZ, 0xfc, !PT ;  /* 0x000000e0130e7812 */ /* 0x040fe200078efcff */
[----:B--2---:R0:W2:Y:S01]  /*0960*/  @!P2 LDG.E.U16 R7, [R2.64+0xc0] ;  /* 0x0000c0200207a981 */ /* 0x0040a2000c1e1500 */
[----:B------:R-:W-:-:S02]  /*0970*/  LOP3.LUT R15, R19, 0x100, RZ, 0xfc, !PT ;  /* 0x00000100130f7812 */ /* 0x000fc400078efcff */
[C---:B------:R-:W-:Y:S01]  /*0980*/  LOP3.LUT R71, R19.reuse, 0x120, RZ, 0xfc, !PT ;  /* 0x0000012013477812 */ /* 0x040fe200078efcff */
[----:B------:R0:W2:Y:S01]  /*0990*/  @!P3 LDG.E.U16 R8, [R2.64+0x100] ;  /* 0x000100200208b981 */ /* 0x0000a2000c1e1500 */
[----:B------:R-:W-:Y:S02]  /*09a0*/  LOP3.LUT R72, R19, 0x140, RZ, 0xfc, !PT ;  /* 0x0000014013487812 */ /* 0x000fe400078efcff */
[----:B------:R-:W-:Y:S01]  /*09b0*/  ISETP.GE.AND P1, PT, R14, UR7, PT ;  /* 0x000000070e007c0c */ /* 0x000fe2000bf26270 */
[----:B------:R0:W2:Y:S01]  /*09c0*/  @!P4 LDG.E.U16 R9, [R2.64+0x140] ;  /* 0x000140200209c981 */ /* 0x0000a2000c1e1500 */
[----:B------:R-:W-:Y:S02]  /*09d0*/  ISETP.GE.AND P2, PT, R15, UR7, PT ;  /* 0x000000070f007c0c */ /* 0x000fe4000bf46270 */
[----:B------:R-:W-:Y:S02]  /*09e0*/  ISETP.GE.AND P3, PT, R71, UR7, PT ;  /* 0x0000000747007c0c */ /* 0x000fe4000bf66270 */
[----:B------:R-:W-:-:S02]  /*09f0*/  PRMT R32, RZ, 0x7610, R32 ;  /* 0x00007610ff207816 */ /* 0x000fc40000000020 */
[----:B------:R-:W-:Y:S02]  /*0a00*/  ISETP.GE.AND P4, PT, R72, UR7, PT ;  /* 0x0000000748007c0c */ /* 0x000fe4000bf86270 */
[----:B------:R-:W-:Y:S02]  /*0a10*/  LOP3.LUT R73, R19, 0x160, RZ, 0xfc, !PT ;  /* 0x0000016013497812 */ /* 0x000fe400078efcff */
[----:B------:R-:W-:Y:S01]  /*0a20*/  PRMT R33, RZ, 0x7610, R33 ;  /* 0x00007610ff217816 */ /* 0x000fe20000000021 */
[----:B------:R0:W2:Y:S01]  /*0a30*/  @!P0 LDG.E.U16 R32, [R2.64+0x180] ;  /* 0x0001802002208981 */ /* 0x0000a2000c1e1500 */
[----:B------:R-:W-:Y:S02]  /*0a40*/  PRMT R34, RZ, 0x7610, R34 ;  /* 0x00007610ff227816 */ /* 0x000fe40000000022 */
[----:B------:R-:W-:Y:S02]  /*0a50*/  PRMT R35, RZ, 0x7610, R35 ;  /* 0x00007610ff237816 */ /* 0x000fe40000000023 */
[----:B------:R-:W-:Y:S01]  /*0a60*/  ISETP.GE.AND P0, PT, R73, UR7, PT ;  /* 0x0000000749007c0c */ /* 0x000fe2000bf06270 */
[----:B------:R0:W2:Y:S01]  /*0a70*/  @!P1 LDG.E.U16 R33, [R2.64+0x1c0] ;  /* 0x0001c02002219981 */ /* 0x0000a2000c1e1500 */
[----:B------:R-:W-:-:S02]  /*0a80*/  PRMT R36, RZ, 0x7610, R36 ;  /* 0x00007610ff247816 */ /* 0x000fc40000000024 */
[C---:B------:R-:W-:Y:S01]  /*0a90*/  LOP3.LUT R74, R19.reuse, 0x180, RZ, 0xfc, !PT ;  /* 0x00000180134a7812 */ /* 0x040fe200078efcff */
[----:B------:R0:W2:Y:S01]  /*0aa0*/  @!P2 LDG.E.U16 R34, [R2.64+0x200] ;  /* 0x000200200222a981 */ /* 0x0000a2000c1e1500 */
[C---:B------:R-:W-:Y:S02]  /*0ab0*/  LOP3.LUT R75, R19.reuse, 0x1a0, RZ, 0xfc, !PT ;  /* 0x000001a0134b7812 */ /* 0x040fe400078efcff */
[C---:B------:R-:W-:Y:S01]  /*0ac0*/  LOP3.LUT R76, R19.reuse, 0x1c0, RZ, 0xfc, !PT ;  /* 0x000001c0134c7812 */ /* 0x040fe200078efcff */
[----:B------:R0:W2:Y:S01]  /*0ad0*/  @!P3 LDG.E.U16 R35, [R2.64+0x240] ;  /* 0x000240200223b981 */ /* 0x0000a2000c1e1500 */
[----:B------:R-:W-:Y:S02]  /*0ae0*/  LOP3.LUT R77, R19, 0x1e0, RZ, 0xfc, !PT ;  /* 0x000001e0134d7812 */ /* 0x000fe400078efcff */
[----:B------:R-:W-:Y:S01]  /*0af0*/  ISETP.GE.AND P1, PT, R74, UR7, PT ;  /* 0x000000074a007c0c */ /* 0x000fe2000bf26270 */
[----:B------:R0:W2:Y:S01]  /*0b00*/  @!P4 LDG.E.U16 R36, [R2.64+0x280] ;  /* 0x000280200224c981 */ /* 0x0000a2000c1e1500 */
[----:B------:R-:W-:-:S02]  /*0b10*/  ISETP.GE.AND P2, PT, R75, UR7, PT ;  /* 0x000000074b007c0c */ /* 0x000fc4000bf46270 */
[----:B------:R-:W-:Y:S02]  /*0b20*/  ISETP.GE.AND P3, PT, R76, UR7, PT ;  /* 0x000000074c007c0c */ /* 0x000fe4000bf66270 */
[----:B------:R-:W-:Y:S02]  /*0b30*/  PRMT R39, RZ, 0x7610, R39 ;  /* 0x00007610ff277816 */ /* 0x000fe40000000027 */
[----:B------:R-:W-:Y:S02]  /*0b40*/  ISETP.GE.AND P4, PT, R77, UR7, PT ;  /* 0x000000074d007c0c */ /* 0x000fe4000bf86270 */
[----:B------:R-:W-:Y:S02]  /*0b50*/  PRMT R40, RZ, 0x7610, R40 ;  /* 0x00007610ff287816 */ /* 0x000fe40000000028 */
[----:B------:R-:W-:Y:S01]  /*0b60*/  PRMT R41, RZ, 0x7610, R41 ;  /* 0x00007610ff297816 */ /* 0x000fe20000000029 */
[----:B------:R0:W2:Y:S01]  /*0b70*/  @!P0 LDG.E.U16 R39, [R2.64+0x2c0] ;  /* 0x0002c02002278981 */ /* 0x0000a2000c1e1500 */
[----:B------:R-:W-:-:S02]  /*0b80*/  PRMT R42, RZ, 0x7610, R42 ;  /* 0x00007610ff2a7816 */ /* 0x000fc4000000002a */
[----:B------:R-:W-:Y:S01]  /*0b90*/  PRMT R43, RZ, 0x7610, R43 ;  /* 0x00007610ff2b7816 */ /* 0x000fe2000000002b */
[----:B------:R0:W2:Y:S04]  /*0ba0*/  @!P1 LDG.E.U16 R40, [R2.64+0x300] ;  /* 0x0003002002289981 */ /* 0x0000a8000c1e1500 */
[----:B------:R0:W2:Y:S04]  /*0bb0*/  @!P2 LDG.E.U16 R41, [R2.64+0x340] ;  /* 0x000340200229a981 */ /* 0x0000a8000c1e1500 */
[----:B------:R0:W2:Y:S04]  /*0bc0*/  @!P3 LDG.E.U16 R42, [R2.64+0x380] ;  /* 0x00038020022ab981 */ /* 0x0000a8000c1e1500 */
[----:B------:R0:W2:Y:S01]  /*0bd0*/  @!P4 LDG.E.U16 R43, [R2.64+0x3c0] ;  /* 0x0003c020022bc981 */ /* 0x0000a2000c1e1500 */
[----:B------:R-:W-:-:S02]  /*0be0*/  IADD3 R23, R18, 0x20, RZ ;  /* 0x0000002012177810 */ /* 0x000fc40007ffe0ff */
[C---:B------:R-:W-:Y:S02]  /*0bf0*/  IADD3 R27, R18.reuse, 0x60, RZ ;  /* 0x00000060121b7810 */ /* 0x040fe40007ffe0ff */
[C---:B------:R-:W-:Y:S02]  /*0c00*/  IADD3 R25, R18.reuse, 0x40, RZ ;  /* 0x0000004012197810 */ /* 0x040fe40007ffe0ff */
[C---:B------:R-:W-:Y:S02]  /*0c10*/  IADD3 R29, R18.reuse, 0x80, RZ ;  /* 0x00000080121d7810 */ /* 0x040fe40007ffe0ff */
[C---:B------:R-:W-:Y:S02]  /*0c20*/  LEA.HI.SX32 R21, R18.reuse, R18, 0x1b ;  /* 0x0000001212157211 */ /* 0x040fe400078fdaff */
[C---:B0-----:R-:W-:Y:S02]  /*0c30*/  IADD3 R3, R18.reuse, 0xc0, RZ ;  /* 0x000000c012037810 */ /* 0x041fe40007ffe0ff */
[----:B------:R-:W-:-:S02]  /*0c40*/  IADD3 R31, R18, 0xa0, RZ ;  /* 0x000000a0121f7810 */ /* 0x000fc40007ffe0ff */
[-C--:B------:R-:W-:Y:S02]  /*0c50*/  LEA.HI.SX32 R22, R23, R18.reuse, 0x1b ;  /* 0x0000001217167211 */ /* 0x080fe400078fdaff */
[-C--:B------:R-:W-:Y:S02]  /*0c60*/  LEA.HI.SX32 R24, R27, R18.reuse, 0x1b ;  /* 0x000000121b187211 */ /* 0x080fe400078fdaff */
[-C--:B------:R-:W-:Y:S02]  /*0c70*/  LEA.HI.SX32 R23, R25, R18.reuse, 0x1b ;  /* 0x0000001219177211 */ /* 0x080fe400078fdaff */
[----:B------:R-:W-:Y:S02]  /*0c80*/  IADD3 R27, R18, 0xe0, RZ ;  /* 0x000000e0121b7810 */ /* 0x000fe40007ffe0ff */
[-C--:B------:R-:W-:Y:S02]  /*0c90*/  LEA.HI.SX32 R25, R29, R18.reuse, 0x1b ;  /* 0x000000121d197211 */ /* 0x080fe400078fdaff */
[----:B------:R-:W-:-:S02]  /*0ca0*/  LEA.HI.SX32 R3, R3, R18, 0x1b ;  /* 0x0000001203037211 */ /* 0x000fc400078fdaff */
[----:B------:R-:W-:Y:S02]  /*0cb0*/  SHF.L.U32 R21, R21, 0x1, RZ ;  /* 0x0000000115157819 */ /* 0x000fe400000006ff */
[----:B------:R-:W-:Y:S02]  /*0cc0*/  LEA.HI.SX32 R26, R31, R18, 0x1b ;  /* 0x000000121f1a7211 */ /* 0x000fe400078fdaff */
[----:B------:R-:W-:Y:S02]  /*0cd0*/  IADD3 R29, R18, 0x100, RZ ;  /* 0x00000100121d7810 */ /* 0x000fe40007ffe0ff */
[----:B------:R-:W-:Y:S02]  /*0ce0*/  SHF.L.U32 R22, R22, 0x1, RZ ;  /* 0x0000000116167819 */ /* 0x000fe400000006ff */
[----:B------:R-:W-:Y:S02]  /*0cf0*/  IADD3 R31, R18, 0x120, RZ ;  /* 0x00000120121f7810 */ /* 0x000fe40007ffe0ff */
[----:B------:R-:W-:-:S02]  /*0d00*/  SHF.L.U32 R23, R23, 0x1, RZ ;  /* 0x0000000117177819 */ /* 0x000fc400000006ff */
[----:B------:R-:W-:Y:S02]  /*0d10*/  IADD3 R37, R18, 0x140, RZ ;  /* 0x0000014012257810 */ /* 0x000fe40007ffe0ff */
[-C--:B------:R-:W-:Y:S02]  /*0d20*/  LEA.HI.SX32 R28, R27, R18.reuse, 0x1b ;  /* 0x000000121b1c7211 */ /* 0x080fe400078fdaff */
[----:B------:R-:W-:Y:S02]  /*0d30*/  SHF.L.U32 R24, R24, 0x1, RZ ;  /* 0x0000000118187819 */ /* 0x000fe400000006ff */
[----:B------:R-:W-:Y:S02]  /*0d40*/  SHF.L.U32 R27, R3, 0x1, RZ ;  /* 0x00000001031b7819 */ /* 0x000fe400000006ff */
[----:B------:R-:W-:Y:S02]  /*0d50*/  SHF.L.U32 R25, R25, 0x1, RZ ;  /* 0x0000000119197819 */ /* 0x000fe400000006ff */
[----:B------:R-:W-:-:S02]  /*0d60*/  LEA.HI.SX32 R29, R29, R18, 0x1b ;  /* 0x000000121d1d7211 */ /* 0x000fc400078fdaff */
[----:B------:R-:W-:Y:S02]  /*0d70*/  IADD3 R3, R18, 0x160, RZ ;  /* 0x0000016012037810 */ /* 0x000fe40007ffe0ff */
[----:B------:R-:W-:Y:S02]  /*0d80*/  SHF.L.U32 R26, R26, 0x1, RZ ;  /* 0x000000011a1a7819 */ /* 0x000fe400000006ff */
[-C--:B------:R-:W-:Y:S02]  /*0d90*/  LEA.HI.SX32 R30, R31, R18.reuse, 0x1b ;  /* 0x000000121f1e7211 */ /* 0x080fe400078fdaff */
[----:B------:R-:W-:Y:S02]  /*0da0*/  LEA.HI.SX32 R31, R37, R18, 0x1b ;  /* 0x00000012251f7211 */ /* 0x000fe400078fdaff */
[----:B------:R-:W-:Y:S02]  /*0db0*/  SHF.L.U32 R28, R28, 0x1, RZ ;  /* 0x000000011c1c7819 */ /* 0x000fe400000006ff */
[----:B------:R-:W-:-:S02]  /*0dc0*/  SHF.L.U32 R29, R29, 0x1, RZ ;  /* 0x000000011d1d7819 */ /* 0x000fc400000006ff */
[----:B------:R-:W-:Y:S02]  /*0dd0*/  LEA.HI.SX32 R3, R3, R18, 0x1b ;  /* 0x0000001203037211 */ /* 0x000fe400078fdaff */
[----:B------:R-:W-:Y:S02]  /*0de0*/  SHF.L.U32 R30, R30, 0x1, RZ ;  /* 0x000000011e1e7819 */ /* 0x000fe400000006ff */
[----:B------:R-:W-:Y:S02]  /*0df0*/  SHF.L.U32 R31, R31, 0x1, RZ ;  /* 0x000000011f1f7819 */ /* 0x000fe400000006ff */
[C---:B------:R-:W-:Y:S02]  /*0e00*/  IADD3 R37, R18.reuse, 0x1e0, RZ ;  /* 0x000001e012257810 */ /* 0x040fe40007ffe0ff */
[----:B------:R-:W-:Y:S02]  /*0e10*/  SHF.L.U32 R2, R18, 0x4, RZ ;  /* 0x0000000412027819 */ /* 0x000fe400000006ff */
[----:B------:R-:W-:-:S02]  /*0e20*/  SHF.L.U32 R38, R19, 0x1, RZ ;  /* 0x0000000113267819 */ /* 0x000fc400000006ff */
[----:B------:R-:W-:Y:S02]  /*0e30*/  PRMT R57, RZ, 0x7610, R57 ;  /* 0x00007610ff397816 */ /* 0x000fe40000000039 */
        /* <DEDUP_REMOVED lines=17> */
[----:B----4-:R0:W-:Y:S04]  /*0f50*/  STS.U16 [R22+0x40], R5 ;  /* 0x0000400516007388 */ /* 0x0101e80000000400 */
[----:B-----5:R-:W-:Y:S04]  /*0f60*/  STS.U16 [R23+0x80], R6 ;  /* 0x0000800617007388 */ /* 0x020fe80000000400 */
[----:B--2---:R2:W-:Y:S01]  /*0f70*/  STS.U16 [R24+0xc0], R7 ;  /* 0x0000c00718007388 */ /* 0x0045e20000000400 */
[----:B0-----:R-:W-:-:S03]  /*0f80*/  IADD3 R5, R18, 0x180, RZ ;  /* 0x0000018012057810 */ /* 0x001fc60007ffe0ff */
[----:B------:R-:W-:Y:S01]  /*0f90*/  STS.U16 [R25+0x100], R8 ;  /* 0x0001000819007388 */ /* 0x000fe20000000400 */
[----:B------:R-:W-:-:S03]  /*0fa0*/  LEA.HI.SX32 R5, R5, R18, 0x1b ;  /* 0x0000001205057211 */ /* 0x000fc600078fdaff */
[----:B------:R0:W-:Y:S01]  /*0fb0*/  STS.U16 [R26+0x140], R9 ;  /* 0x000140091a007388 */ /* 0x0001e20000000400 */
[----:B--2---:R-:W-:-:S04]  /*0fc0*/  IADD3 R7, R18, 0x1a0, RZ ;  /* 0x000001a012077810 */ /* 0x004fc80007ffe0ff */
[-C--:B------:R-:W-:Y:S02]  /*0fd0*/  LEA.HI.SX32 R7, R7, R18.reuse, 0x1b ;  /* 0x0000001207077211 */ /* 0x080fe400078fdaff */
[----:B0-----:R-:W-:Y:S01]  /*0fe0*/  IADD3 R9, R18, 0x1c0, RZ ;  /* 0x000001c012097810 */ /* 0x001fe20007ffe0ff */
[----:B------:R0:W-:Y:S03]  /*0ff0*/  STS.U16 [R27+0x180], R32 ;  /* 0x000180201b007388 */ /* 0x0001e60000000400 */
[----:B------:R-:W-:Y:S01]  /*1000*/  LEA.HI.SX32 R9, R9, R18, 0x1b ;  /* 0x0000001209097211 */ /* 0x000fe200078fdaff */
[----:B------:R2:W-:Y:S01]  /*1010*/  STS.U16 [R28+0x1c0], R33 ;  /* 0x0001c0211c007388 */ /* 0x0005e20000000400 */
[----:B0-----:R-:W-:-:S03]  /*1020*/  SHF.L.U32 R32, R3, 0x1, RZ ;  /* 0x0000000103207819 */ /* 0x001fc600000006ff */
[----:B------:R0:W-:Y:S04]  /*1030*/  STS.U16 [R29+0x200], R34 ;  /* 0x000200221d007388 */ /* 0x0001e80000000400 */
[----:B------:R3:W-:Y:S01]  /*1040*/  STS.U16 [R30+0x240], R35 ;  /* 0x000240231e007388 */ /* 0x0007e20000000400 */
[----:B--2---:R-:W-:-:S03]  /*1050*/  SHF.L.U32 R33, R5, 0x1, RZ ;  /* 0x0000000105217819 */ /* 0x004fc600000006ff */
[----:B------:R2:W-:Y:S01]  /*1060*/  STS.U16 [R31+0x280], R36 ;  /* 0x000280241f007388 */ /* 0x0005e20000000400 */
[----:B0-----:R-:W-:Y:S02]  /*1070*/  SHF.L.U32 R34, R7, 0x1, RZ ;  /* 0x0000000107227819 */ /* 0x001fe400000006ff */
[----:B---3--:R-:W-:Y:S02]  /*1080*/  SHF.L.U32 R35, R9, 0x1, RZ ;  /* 0x0000000109237819 */ /* 0x008fe400000006ff */
[----:B--2---:R-:W-:Y:S01]  /*1090*/  LEA.HI.SX32 R36, R37, R18, 0x1b ;  /* 0x0000001225247211 */ /* 0x004fe200078fdaff */
[----:B------:R0:W-:Y:S03]  /*10a0*/  STS.U16 [R32+0x2c0], R39 ;  /* 0x0002c02720007388 */ /* 0x0001e60000000400 */
[----:B------:R-:W-:Y:S01]  /*10b0*/  SHF.L.U32 R36, R36, 0x1, RZ ;  /* 0x0000000124247819 */ /* 0x000fe200000006ff */
[----:B------:R-:W-:Y:S01]  /*10c0*/  STS.U16 [R33+0x300], R40 ;  /* 0x0003002821007388 */ /* 0x000fe20000000400 */
[----:B0-----:R-:W-:-:S03]  /*10d0*/  LEA.HI.SX32 R39, R2, R2, 0x1b ;  /* 0x0000000202277211 */ /* 0x001fc600078fdaff */
[----:B------:R-:W-:Y:S01]  /*10e0*/  STS.U16 [R34+0x340], R41 ;  /* 0x0003402922007388 */ /* 0x000fe20000000400 */
[----:B------:R-:W-:-:S03]  /*10f0*/  SHF.L.U32 R39, R39, 0x1, RZ ;  /* 0x0000000127277819 */ /* 0x000fc600000006ff */
        /* <DEDUP_REMOVED lines=19> */
[----:B------:R-:W-:-:S02]  /*1230*/  SHF.L.U64.HI R37, R19, 0x1, R20 ;  /* 0x0000000113257819 */ /* 0x000fc40000010214 */
[----:B------:R-:W-:-:S04]  /*1240*/  IADD3 R8, P0, R38, UR30, RZ ;  /* 0x0000001e26087c10 */ /* 0x000fc8000ff1e0ff */
[----:B------:R-:W-:Y:S01]  /*1250*/  IADD3.X R9, R37, UR31, RZ, P0, !PT ;  /* 0x0000001f25097c10 */ /* 0x000fe200087fe4ff */
[----:B------:R-:W-:Y:S01]  /*1260*/  BAR.SYNC.DEFER_BLOCKING 0x0 ;  /* 0x0000000000007b1d */ /* 0x000fe20000010000 */
[----:B------:R-:W-:Y:S02]  /*1270*/  ISETP.GE.AND P0, PT, R78, UR7, PT ;  /* 0x000000074e007c0c */ /* 0x000fe4000bf06270 */
[----:B------:R-:W-:Y:S02]  /*1280*/  PRMT R3, RZ, 0x7610, R3 ;  /* 0x00007610ff037816 */ /* 0x000fe40000000003 */
[----:B------:R-:W-:-:S04]  /*1290*/  LEA R6, P1, R19, UR34, 0x1 ;  /* 0x0000002213067c11 */ /* 0x000fc8000f8208ff */
[----:B------:R-:W-:-:S05]  /*12a0*/  LEA.HI.X R7, R19, UR35, R20, 0x1, P1 ;  /* 0x0000002313077c11 */ /* 0x000fca00088f0c14 */
[----:B------:R-:W2:Y:S01]  /*12b0*/  @!P0 LDG.E.U16 R3, [R8.64+0x40] ;  /* 0x0000402008038981 */ /* 0x000ea2000c1e1500 */
[----:B------:R-:W-:Y:S02]  /*12c0*/  ISETP.GE.AND P0, PT, R14, UR7, PT ;  /* 0x000000070e007c0c */ /* 0x000fe4000bf06270 */
[----:B------:R-:W-:Y:S01]  /*12d0*/  ISETP.GE.AND P1, PT, R19, UR7, PT ;  /* 0x0000000713007c0c */ /* 0x000fe2000bf26270 */
[----:B------:R-:W3:Y:S01]  /*12e0*/  @!P2 LDG.E.U16 R58, [R8.64+0x100] ;  /* 0x00010020083aa981 */ /* 0x000ee2000c1e1500 */
[----:B------:R-:W-:Y:S02]  /*12f0*/  PRMT R4, RZ, 0x7610, R4 ;  /* 0x00007610ff047816 */ /* 0x000fe40000000004 */
[----:B------:R-:W-:Y:S01]  /*1300*/  PRMT R5, RZ, 0x7610, R5 ;  /* 0x00007610ff057816 */ /* 0x000fe20000000005 */
[----:B------:R-:W4:Y:S04]  /*1310*/  @!P4 LDG.E.U16 R56, [R8.64+0x80] ;  /* 0x000080200838c981 */ /* 0x000f28000c1e1500 */
[----:B------:R-:W5:Y:S04]  /*1320*/  @!P5 LDG.E.U16 R60, [R8.64+0x180] ;  /* 0x00018020083cd981 */ /* 0x000f68000c1e1500 */
[----:B------:R-:W2:Y:S01]  /*1330*/  @!P0 LDG.E.U16 R57, [R8.64+0x1c0] ;  /* 0x0001c02008398981 */ /* 0x000ea2000c1e1500 */
[----:B------:R-:W-:-:S03]  /*1340*/  ISETP.GE.AND P0, PT, R15, UR7, PT ;  /* 0x000000070f007c0c */ /* 0x000fc6000bf06270 */
[----:B------:R-:W2:Y:S01]  /*1350*/  @!P1 LDG.E.U16 R4, [R8.64] ;  /* 0x0000002008049981 */ /* 0x000ea2000c1e1500 */
[----:B------:R-:W-:Y:S02]  /*1360*/  ISETP.GE.AND P1, PT, R72, UR7, PT ;  /* 0x0000000748007c0c */ /* 0x000fe4000bf26270 */
[----:B------:R-:W-:Y:S01]  /*1370*/  ISETP.GE.AND P2, PT, R73, UR7, PT ;  /* 0x0000000749007c0c */ /* 0x000fe2000bf46270 */
[----:B------:R-:W3:Y:S01]  /*1380*/  @!P3 LDG.E.U16 R5, [R8.64+0xc0] ;  /* 0x0000c0200805b981 */ /* 0x000ee2000c1e1500 */
[----:B------:R-:W-:-:S03]  /*1390*/  ISETP.GE.AND P3, PT, R74, UR7, PT ;  /* 0x000000074a007c0c */ /* 0x000fc6000bf66270 */
[----:B------:R-:W3:Y:S04]  /*13a0*/  @!P6 LDG.E.U16 R55, [R8.64+0x140] ;  /* 0x000140200837e981 */ /* 0x000ee8000c1e1500 */
[----:B------:R-:W3:Y:S01]  /*13b0*/  @!P0 LDG.E.U16 R62, [R8.64+0x200] ;  /* 0x00020020083e8981 */ /* 0x000ee2000c1e1500 */
[----:B------:R-:W-:Y:S02]  /*13c0*/  ISETP.GE.AND P0, PT, R71, UR7, PT ;  /* 0x0000000747007c0c */ /* 0x000fe4000bf06270 */
[----:B------:R-:W-:Y:S01]  /*13d0*/  ISETP.GE.AND P4, PT, R75, UR7, PT ;  /* 0x000000074b007c0c */ /* 0x000fe2000bf86270 */
[----:B------:R-:W5:Y:S01]  /*13e0*/  @!P1 LDG.E.U16 R64, [R8.64+0x280] ;  /* 0x0002802008409981 */ /* 0x000f62000c1e1500 */
[----:B------:R-:W-:Y:S02]  /*13f0*/  ISETP.GE.AND P5, PT, R76, UR7, PT ;  /* 0x000000074c007c0c */ /* 0x000fe4000bfa6270 */
[----:B------:R-:W-:Y:S01]  /*1400*/  ISETP.GE.AND P6, PT, R77, UR7, PT ;  /* 0x000000074d007c0c */ /* 0x000fe2000bfc6270 */
        /* <DEDUP_REMOVED lines=45> */
[----:B------:R-:W5:Y:S04]  /*16e0*/  LDS.U16 R58, [R39+0x8] ;  /* 0x00000800273a7984 */ /* 0x000f680000000400 */
[----:B------:R-:W1:Y:S04]  /*16f0*/  LDS.U16 R59, [R39+0xa] ;  /* 0x00000a00273b7984 */ /* 0x000e680000000400 */
        /* <DEDUP_REMOVED lines=32> */
[----:B------:R-:W-:Y:S02]  /*1900*/  ISETP.NE.AND P1, PT, R82, RZ, PT ;  /* 0x000000ff5200720c */ /* 0x000fe40003f25270 */
[----:B------:R-:W-:-:S07]  /*1910*/  PRMT R82, RZ, 0x7610, R82 ;  /* 0x00007610ff527816 */ /* 0x000fce0000000052 */
[----:B------:R3:W5:Y:S01]  /*1920*/  @!P0 LDG.E.U16 R82, [R6.64+0x200] ;  /* 0x0002002006528981 */ /* 0x000762000c1e1500 */
[----:B------:R-:W-:Y:S02]  /*1930*/  ISETP.NE.AND P0, PT, R84, RZ, PT ;  /* 0x000000ff5400720c */ /* 0x000fe40003f05270 */
[----:B------:R-:W-:-:S06]  /*1940*/  PRMT R84, RZ, 0x7610, R84 ;  /* 0x00007610ff547816 */ /* 0x000fcc0000000054 */
[----:B------:R3:W5:Y:S05]  /*1950*/  @!P1 LDG.E.U16 R84, [R6.64+0x280] ;  /* 0x0002802006549981 */ /* 0x00076a000c1e1500 */
[----:B------:R3:W5:Y:S01]  /*1960*/  @!P0 LDG.E.U16 R87, [R6.64+0x240] ;  /* 0x0002402006578981 */ /* 0x000762000c1e1500 */
[----:B--2---:R-:W-:Y:S02]  /*1970*/  PRMT R5, RZ, 0x5410, R5 ;  /* 0x00005410ff057816 */ /* 0x004fe40000000005 */
[----:B---3--:R-:W-:-:S03]  /*1980*/  PRMT R6, RZ, 0x5410, R55 ;  /* 0x00005410ff067816 */ /* 0x008fc60000000037 */
[----:B------:R-:W-:-:S05]  /*1990*/  FADD.FTZ R55, R5, UR5 ;  /* 0x0000000505377e21 */ /* 0x000fca0008010000 */
[----:B------:R-:W-:Y:S02]  /*19a0*/  FSETP.GTU.FTZ.AND P2, PT, R55, 20, PT ;  /* 0x41a000003700780b */ /* 0x000fe40003f5c000 */
[----:B----4-:R-:W-:Y:S01]  /*19b0*/  PRMT R7, RZ, 0x5410, R56 ;  /* 0x00005410ff077816 */ /* 0x010fe20000000038 */
[----:B------:R-:W-:Y:S01]  /*19c0*/  FADD.FTZ R56, R6, UR5 ;  /* 0x0000000506387e21 */ /* 0x000fe20008010000 */
[----:B------:R-:W-:Y:S04]  /*19d0*/  BSSY B0, `(.L_x_8230) ;  /* 0x0000043000007945 */ /* 0x000fe80003800000 */
[----:B------:R-:W-:Y:S01]  /*19e0*/  FSETP.GTU.FTZ.AND P3, PT, R56, 20, PT ;  /* 0x41a000003800780b */ /* 0x000fe20003f7c000 */
[----:B-----5:R0:W-:Y:S04]  /*19f0*/  STS.U16 [R21], R68 ;  /* 0x0000004415007388 */ /* 0x0201e80000000400 */
[----:B------:R1:W-:Y:S04]  /*1a00*/  STS.U16 [R22+0x40], R69 ;  /* 0x0000404516007388 */ /* 0x0003e80000000400 */
[----:B------:R2:W-:Y:S04]  /*1a10*/  STS.U16 [R23+0x80], R62 ;  /* 0x0000803e17007388 */ /* 0x0005e80000000400 */
[----:B------:R-:W-:Y:S01]  /*1a20*/  STS.U16 [R24+0xc0], R81 ;  /* 0x0000c05118007388 */ /* 0x000fe20000000400 */
[----:B0-----:R-:W-:-:S02]  /*1a30*/  PRMT R68, RZ, 0x5410, R58 ;  /* 0x00005410ff447816 */ /* 0x001fc4000000003a */
[----:B-1----:R-:W-:Y:S02]  /*1a40*/  PRMT R69, RZ, 0x5410, R59 ;  /* 0x00005410ff457816 */ /* 0x002fe4000000003b */
[----:B--2---:R-:W-:Y:S01]  /*1a50*/  PRMT R62, RZ, 0x5410, R57 ;  /* 0x00005410ff3e7816 */ /* 0x004fe20000000039 */
[----:B------:R0:W-:Y:S04]  /*1a60*/  STS.U16 [R25+0x100], R70 ;  /* 0x0001004619007388 */ /* 0x0001e80000000400 */
[----:B------:R-:W-:Y:S01]  /*1a70*/  STS.U16 [R26+0x140], R83 ;  /* 0x000140531a007388 */ /* 0x000fe20000000400 */
[----:B------:R-:W-:Y:S01]  /*1a80*/  FADD.FTZ R57, R7, UR5 ;  /* 0x0000000507397e21 */ /* 0x000fe20008010000 */
[----:B0-----:R-:W-:Y:S02]  /*1a90*/  PRMT R70, RZ, 0x5410, R60 ;  /* 0x00005410ff467816 */ /* 0x001fe4000000003c */
[----:B------:R0:W-:Y:S04]  /*1aa0*/  STS.U16 [R27+0x180], R80 ;  /* 0x000180501b007388 */ /* 0x0001e80000000400 */
[----:B------:R1:W-:Y:S01]  /*1ab0*/  STS.U16 [R28+0x1c0], R85 ;  /* 0x0001c0551c007388 */ /* 0x0003e20000000400 */
[----:B------:R-:W-:-:S02]  /*1ac0*/  FADD.FTZ R58, R62, UR5 ;  /* 0x000000053e3a7e21 */ /* 0x000fc40008010000 */
[----:B------:R-:W-:Y:S01]  /*1ad0*/  FADD.FTZ R59, R68, UR5 ;  /* 0x00000005443b7e21 */ /* 0x000fe20008010000 */
[----:B------:R1:W-:Y:S01]  /*1ae0*/  STS.U16 [R29+0x200], R82 ;  /* 0x000200521d007388 */ /* 0x0003e20000000400 */
[----:B0-----:R-:W-:Y:S01]  /*1af0*/  PRMT R80, RZ, 0x5410, R61 ;  /* 0x00005410ff507816 */ /* 0x001fe2000000003d */
[----:B------:R-:W-:Y:S02]  /*1b00*/  FADD.FTZ R60, R69, UR5 ;  /* 0x00000005453c7e21 */ /* 0x000fe40008010000 */
[----:B------:R-:W-:Y:S01]  /*1b10*/  FADD.FTZ R61, R70, UR5 ;  /* 0x00000005463d7e21 */ /* 0x000fe20008010000 */
[----:B------:R1:W-:Y:S04]  /*1b20*/  STS.U16 [R30+0x240], R87 ;  /* 0x000240571e007388 */ /* 0x0003e80000000400 */
[----:B------:R1:W-:Y:S04]  /*1b30*/  STS.U16 [R31+0x280], R84 ;  /* 0x000280541f007388 */ /* 0x0003e80000000400 */
[----:B------:R1:W-:Y:S04]  /*1b40*/  STS.U16 [R32+0x2c0], R89 ;  /* 0x0002c05920007388 */ /* 0x0003e80000000400 */
[----:B------:R1:W-:Y:S04]  /*1b50*/  STS.U16 [R33+0x300], R86 ;  /* 0x0003005621007388 */ /* 0x0003e80000000400 */
[----:B------:R1:W-:Y:S04]  /*1b60*/  STS.U16 [R34+0x340], R91 ;  /* 0x0003405b22007388 */ /* 0x0003e80000000400 */
[----:B------:R1:W-:Y:S04]  /*1b70*/  STS.U16 [R35+0x380], R88 ;  /* 0x0003805823007388 */ /* 0x0003e80000000400 */
[----:B------:R1:W-:Y:S01]  /*1b80*/  STS.U16 [R36+0x3c0], R93 ;  /* 0x0003c05d24007388 */ /* 0x0003e20000000400 */
[----:B------:R-:W-:Y:S01]  /*1b90*/  FSETP.GTU.FTZ.AND P4, PT, R57, 20, PT ;  /* 0x41a000003900780b */ /* 0x000fe20003f9c000 */
[----:B------:R-:W-:Y:S01]  /*1ba0*/  FADD.FTZ R62, R80, UR5 ;  /* 0x00000005503e7e21 */ /* 0x000fe20008010000 */
[----:B------:R-:W-:-:S02]  /*1bb0*/  FSETP.GTU.FTZ.AND P5, PT, R58, 20, PT ;  /* 0x41a000003a00780b */ /* 0x000fc40003fbc000 */
[----:B------:R-:W-:Y:S02]  /*1bc0*/  FSETP.GTU.FTZ.AND P6, PT, R59, 20, PT ;  /* 0x41a000003b00780b */ /* 0x000fe40003fdc000 */
[----:B------:R-:W-:Y:S02]  /*1bd0*/  FSETP.GTU.FTZ.AND P0, PT, R60, 20, PT ;  /* 0x41a000003c00780b */ /* 0x000fe40003f1c000 */
[----:B------:R-:W-:Y:S01]  /*1be0*/  FSETP.GTU.FTZ.AND P1, PT, R61, 20, PT ;  /* 0x41a000003d00780b */ /* 0x000fe20003f3c000 */
[----:B------:R-:W-:-:S06]  /*1bf0*/  NOP ;  /* 0x0000000000007918 */ /* 0x000fcc0000000000 */
[----:B------:R-:W-:Y:S05]  /*1c00*/  @P2 BRA `(.L_x_8231) ;  /* 0x000001f000002947 */ /* 0x000fea0003800000 */
[----:B-1----:R-:W-:Y:S01]  /*1c10*/  FMUL.FTZ R55, R55, 1.4426950216293334961 ;  /* 0x3fb8aa3b37377820 */ /* 0x002fe20000410000 */
        /* <DEDUP_REMOVED lines=30> */
.L_x_8231:
[----:B-1----:R-:W-:Y:S05]  /*1e00*/  BSYNC B0 ;  /* 0x0000000000007941 */ /* 0x002fea0003800000 */
.L_x_8230:
        /* <DEDUP_REMOVED lines=36> */
.L_x_8233:
[----:B------:R-:W-:Y:S05]  /*2050*/  BSYNC B0 ;  /* 0x0000000000007941 */ /* 0x000fea0003800000 */
.L_x_8232:
        /* <DEDUP_REMOVED lines=36> */
.L_x_8235:
[----:B------:R-:W-:Y:S05]  /*22a0*/  BSYNC B0 ;  /* 0x0000000000007941 */ /* 0x000fea0003800000 */
.L_x_8234:
        /* <DEDUP_REMOVED lines=36> */
.L_x_8237:
[----:B------:R-:W-:Y:S05]  /*24f0*/  BSYNC B0 ;  /* 0x0000000000007941 */ /* 0x000fea0003800000 */
.L_x_8236:
        /* <DEDUP_REMOVED lines=36> */
.L_x_8239:
[----:B------:R-:W-:Y:S05]  /*2740*/  BSYNC B0 ;  /* 0x0000000000007941 */ /* 0x000fea0003800000 */
.L_x_8238:
        /* <DEDUP_REMOVED lines=36> */
.L_x_8241:
[----:B------:R-:W-:Y:S05]  /*2990*/  BSYNC B0 ;  /* 0x0000000000007941 */ /* 0x000fea0003800000 */
.L_x_8240:
        /* <DEDUP_REMOVED lines=36> */
.L_x_8243:
[----:B------:R-:W-:Y:S05]  /*2be0*/  BSYNC B0 ;  /* 0x0000000000007941 */ /* 0x000fea0003800000 */
.L_x_8242:
        /* <DEDUP_REMOVED lines=36> */
.L_x_8245:
[----:B------:R-:W-:Y:S05]  /*2e30*/  BSYNC B0 ;  /* 0x0000000000007941 */ /* 0x000fea0003800000 */
.L_x_8244:
        /* <DEDUP_REMOVED lines=36> */
.L_x_8247:
[----:B------:R-:W-:Y:S05]  /*3080*/  BSYNC B0 ;  /* 0x0000000000007941 */ /* 0x000fea0003800000 */
.L_x_8246:
        /* <DEDUP_REMOVED lines=34> */
.L_x_8249:
[----:B------:R-:W-:Y:S05]  /*32b0*/  BSYNC B0 ;  /* 0x0000000000007941 */ /* 0x000fea0003800000 */
.L_x_8248:
        /* <DEDUP_REMOVED lines=33> */
.L_x_8251:
[----:B------:R-:W-:Y:S05]  /*34d0*/  BSYNC B0 ;  /* 0x0000000000007941 */ /* 0x000fea0003800000 */
.L_x_8250:
        /* <DEDUP_REMOVED lines=33> */
.L_x_8253:
[----:B------:R-:W-:Y:S05]  /*36f0*/  BSYNC B0 ;  /* 0x0000000000007941 */ /* 0x000fea0003800000 */
.L_x_8252:
        /* <DEDUP_REMOVED lines=33> */
.L_x_8255:
[----:B------:R-:W-:Y:S05]  /*3910*/  BSYNC B0 ;  /* 0x0000000000007941 */ /* 0x000fea0003800000 */
.L_x_8254:
        /* <DEDUP_REMOVED lines=33> */
.L_x_8257:
[----:B------:R-:W-:Y:S05]  /*3b30*/  BSYNC B0 ;  /* 0x0000000000007941 */ /* 0x000fea0003800000 */
.L_x_8256:
        /* <DEDUP_REMOVED lines=33> */
.L_x_8259:
[----:B------:R-:W-:Y:S05]  /*3d50*/  BSYNC B0 ;  /* 0x0000000000007941 */ /* 0x000fea0003800000 */
.L_x_8258:
        /* <DEDUP_REMOVED lines=33> */
.L_x_8261:
[----:B------:R-:W-:Y:S05]  /*3f70*/  BSYNC B0 ;  /* 0x0000000000007941 */ /* 0x000fea0003800000 */
.L_x_8260:
[----:B------:R-:W-:Y:S01]  /*3f80*/  ISETP.GE.AND P0, PT, R19, UR7, PT ;  /* 0x0000000713007c0c */ /* 0x000fe2000bf06270 */
[----:B------:R-:W-:Y:S01]  /*3f90*/  ULDC.64 UR18, c[0x0][0x1f0] ;  /* 0x00007c0000127ab9 */ /* 0x000fe20000000a00 */
[----:B------:R-:W-:Y:S01]  /*3fa0*/  MOV R7, UR42 ;  /* 0x0000002a00077c02 */ /* 0x000fe20008000f00 */
[----:B------:R-:W-:Y:S01]  /*3fb0*/  USHF.R.S32.HI UR23, URZ, 0x1f, UR37 ;  /* 0x0000001f3f177899 */ /* 0x000fe20008011425 */
[----:B------:R-:W-:Y:S01]  /*3fc0*/  MOV R2, UR37 ;  /* 0x0000002500027c02 */ /* 0x000fe20008000f00 */
[----:B------:R-:W-:Y:S01]  /*3fd0*/  UIMAD UR8, UR43, UR18, URZ ;  /* 0x000000122b0872a4 */ /* 0x000fe2000f8e023f */
[----:B------:R-:W-:Y:S01]  /*3fe0*/  MOV R81, UR42 ;  /* 0x0000002a00517c02 */ /* 0x000fe20008000f00 */
[----:B------:R-:W-:Y:S01]  /*3ff0*/  ULDC.64 UR24, c[0x0][0x200] ;  /* 0x0000800000187ab9 */ /* 0x000fe20000000a00 */
[----:B------:R-:W-:Y:S01]  /*4000*/  MOV R4, UR37 ;  /* 0x0000002500047c02 */ /* 0x000fe20008000f00 */
[----:B------:R-:W-:Y:S01]  /*4010*/  UIMAD.WIDE.U32 UR16, UR42, UR18, URZ ;  /* 0x000000122a1072a5 */ /* 0x000fe2000f8e003f */
[----:B------:R-:W-:Y:S01]  /*4020*/  MOV R3, UR23 ;  /* 0x0000001700037c02 */ /* 0x000fe20008000f00 */
[----:B------:R-:W-:Y:S01]  /*4030*/  UIMAD UR20, UR42, UR19, UR8 ;  /* 0x000000132a1472a4 */ /* 0x000fe2000f8e0208 */
[----:B------:R-:W-:Y:S01]  /*4040*/  MOV R5, UR23 ;  /* 0x0000001700057c02 */ /* 0x000fe20008000f00 */
[----:B------:R-:W-:Y:S01]  /*4050*/  UIMAD UR22, UR43, UR24, URZ ;  /* 0x000000182b1672a4 */ /* 0x000fe2000f8e023f */
[----:B------:R-:W-:Y:S01]  /*4060*/  LDS.U16 R112, [R39] ;  /* 0x0000000027707984 */ /* 0x000fe20000000400 */
[----:B------:R-:W-:Y:S01]  /*4070*/  ULDC.64 UR18, c[0x0][0x1f8] ;  /* 0x00007e0000127ab9 */ /* 0x000fe20000000a00 */
[----:B------:R-:W-:Y:S01]  /*4080*/  @!P0 IMAD.WIDE.U32 R2, R7, c[0x0][0x1f0], R2 ;  /* 0x00007c0007028a25 */ /* 0x000fe200078e0002 */
[----:B------:R-:W-:Y:S01]  /*4090*/  UIMAD UR21, UR27, UR18, URZ ;  /* 0x000000121b1572a4 */ /* 0x000fe2000f8e023f */
[----:B------:R-:W-:Y:S01]  /*40a0*/  MOV R7, UR26 ;  /* 0x0000001a00077c02 */ /* 0x000fe20008000f00 */
[----:B------:R-:W-:Y:S01]  /*40b0*/  UIADD3 UR17, UR17, UR20, URZ ;  /* 0x0000001411117290 */ /* 0x000fe2000fffe03f */
[----:B------:R-:W-:Y:S01]  /*40c0*/  @!P0 IMAD.WIDE.U32 R4, R81, c[0x0][0x200], R4 ;  /* 0x0000800051048a25 */ /* 0x000fe200078e0004 */
[----:B------:R-:W-:Y:S01]  /*40d0*/  UIMAD UR22, UR42, UR25, UR22 ;  /* 0x000000192a1672a4 */ /* 0x000fe2000f8e0216 */
[----:B------:R-:W-:Y:S01]  /*40e0*/  @!P0 IADD3 R3, R3, UR20, RZ ;  /* 0x0000001403038c10 */ /* 0x000fe2000fffe0ff */
[----:B------:R-:W-:Y:S01]  /*40f0*/  UIMAD.WIDE.U32 UR8, UR42, UR24, URZ ;  /* 0x000000182a0872a5 */ /* 0x000fe2000f8e003f */
[----:B------:R-:W-:Y:S01]  /*4100*/  MOV R81, UR26 ;  /* 0x0000001a00517c02 */ /* 0x000fe20008000f00 */
[----:B------:R-:W-:Y:S01]  /*4110*/  UIMAD UR21, UR26, UR19, UR21 ;  /* 0x000000131a1572a4 */ /* 0x000fe2000f8e0215 */
[----:B------:R-:W-:Y:S01]  /*4120*/  LDS.U16 R109, [R39+0x2] ;  /* 0x00000200276d7984 */ /* 0x000fe20000000400 */
[----:B------:R-:W-:Y:S01]  /*4130*/  UIMAD.WIDE.U32 UR16, UR26, UR18, UR16 ;  /* 0x000000121a1072a5 */ /* 0x000fe2000f8e0010 */
[----:B------:R-:W-:Y:S01]  /*4140*/  @!P0 IADD3 R5, R5, UR22, RZ ;  /* 0x0000001605058c10 */ /* 0x000fe2000fffe0ff */
[----:B------:R-:W-:Y:S01]  /*4150*/  ULDC UR38, c[0x0][0x174] ;  /* 0x00005d0000267ab9 */ /* 0x000fe20000000800 */
[----:B------:R-:W-:Y:S01]  /*4160*/  @!P0 IMAD.WIDE.U32 R2, R7, c[0x0][0x1f8], R2 ;  /* 0x00007e0007028a25 */ /* 0x000fe200078e0002 */
[----:B------:R-:W-:Y:S01]  /*4170*/  ULDC.64 UR18, c[0x0][0x208] ;  /* 0x0000820000127ab9 */ /* 0x000fe20000000a00 */
[----:B------:R-:W-:Y:S01]  /*4180*/  LDS.U16 R110, [R39+0x4] ;  /* 0x00000400276e7984 */ /* 0x000fe20000000400 */
[----:B------:R-:W-:Y:S01]  /*4190*/  UIMAD UR20, UR27, UR18, URZ ;  /* 0x000000121b1472a4 */ /* 0x000fe2000f8e023f */
[----:B------:R-:W-:Y:S01]  /*41a0*/  @!P0 IMAD.WIDE.U32 R4, R81, c[0x0][0x208], R4 ;  /* 0x0000820051048a25 */ /* 0x000fe200078e0004 */
[----:B------:R-:W-:Y:S01]  /*41b0*/  UIADD3 UR38, UR6, -UR38, URZ ;  /* 0x8000002606267290 */ /* 0x000fe2000fffe03f */
[C---:B------:R-:W-:Y:S01]  /*41c0*/  @!P0 IADD3 R80, P1, R19.reuse, R2, RZ ;  /* 0x0000000213508210 */ /* 0x040fe20007f3e0ff */
[----:B------:R-:W-:Y:S01]  /*41d0*/  UIADD3 UR9, UR9, UR22, URZ ;  /* 0x0000001609097290 */ /* 0x000fe2000fffe03f */
[----:B------:R-:W-:Y:S01]  /*41e0*/  LDS.U16 R121, [R39+0x6] ;  /* 0x0000060027797984 */ /* 0x000fe20000000400 */
[----:B------:R-:W-:Y:S01]  /*41f0*/  UIMAD UR20, UR26, UR19, UR20 ;  /* 0x000000131a1472a4 */ /* 0x000fe2000f8e0214 */
[C---:B------:R-:W-:Y:S01]  /*4200*/  @!P0 IADD3 R6, P2, R19.reuse, R4, RZ ;  /* 0x0000000413068210 */ /* 0x040fe20007f5e0ff */
[----:B------:R-:W-:Y:S01]  /*4210*/  UIMAD UR38, UR38, -0x200, URZ ;  /* 0xfffffe00262678a4 */ /* 0x000fe2000f8e023f */
[C---:B------:R-:W-:Y:S01]  /*4220*/  @!P0 IADD3.X R81, R20.reuse, UR21, R3, P1, !PT ;  /* 0x0000001514518c10 */ /* 0x040fe20008ffe403 */
[----:B------:R-:W-:Y:S01]  /*4230*/  UIMAD.WIDE.U32 UR18, UR26, UR18, UR8 ;  /* 0x000000121a1272a5 */ /* 0x000fe2000f8e0008 */
[C---:B------:R-:W-:Y:S01]  /*4240*/  LEA R90, P1, R19.reuse, c[0x0][0x268], 0x1 ;  /* 0x00009a00135a7a11 */ /* 0x040fe200078208ff */
[----:B------:R-:W-:Y:S01]  /*4250*/  USHF.R.S32.HI UR39, URZ, 0x1f, UR38 ;  /* 0x0000001f3f277899 */ /* 0x000fe20008011426 */
[----:B------:R-:W-:Y:S01]  /*4260*/  @!P0 IADD3.X R5, R20, UR20, R5, P2, !PT ;  /* 0x0000001414058c10 */ /* 0x000fe200097fe405 */
[----:B------:R-:W-:Y:S01]  /*4270*/  UIADD3 UR8, UP1, UR38, UR18, URZ ;  /* 0x0000001226087290 */ /* 0x000fe2000ff3e03f */
[C---:B------:R-:W-:Y:S01]  /*4280*/  LEA R2, P2, R19.reuse, c[0x0][0x258], 0x1 ;  /* 0x0000960013027a11 */ /* 0x040fe200078408ff */
[----:B------:R-:W-:Y:S01]  /*4290*/  UIADD3 UR9, UP0, UR38, UR16, URZ ;  /* 0x0000001026097290 */ /* 0x000fe2000ff1e03f */
[C-C-:B------:R-:W-:Y:S01]  /*42a0*/  LEA.HI.X R7, R19.reuse, c[0x0][0x26c], R20.reuse, 0x1, P1 ;  /* 0x00009b0013077a11 */ /* 0x140fe200008f0c14 */
[----:B------:R-:W-:Y:S01]  /*42b0*/  UIADD3.X UR18, UR39, UR20, UR19, UP1, !UPT ;  /* 0x0000001427127290 */ /* 0x000fe20008ffe413 */
[----:B------:R-:W-:Y:S01]  /*42c0*/  LEA.HI.X R3, R19, c[0x0][0x25c], R20, 0x1, P2 ;  /* 0x0000970013037a11 */ /* 0x000fe200010f0c14 */
[----:B------:R-:W-:Y:S01]  /*42d0*/  UIADD3.X UR16, UR39, UR21, UR17, UP0, !UPT ;  /* 0x0000001527107290 */ /* 0x000fe200087fe411 */
[----:B------:R-:W-:Y:S01]  /*42e0*/  MOV R84, UR8 ;  /* 0x0000000800547c02 */ /* 0x000fe20008000f00 */
[----:B------:R-:W-:Y:S01]  /*42f0*/  LDS.U16 R124, [R39+0x8] ;  /* 0x00000800277c7984 */ /* 0x000fe20000000400 */
[----:B------:R-:W-:-:S02]  /*4300*/  MOV R82, UR9 ;  /* 0x0000000900527c02 */ /* 0x000fc40008000f00 */
[----:B------:R-:W-:Y:S01]  /*4310*/  MOV R85, UR18 ;  /* 0x0000001200557c02 */ /* 0x000fe20008000f00 */
[----:B------:R-:W-:Y:S01]  /*4320*/  LDS.U16 R123, [R39+0xa] ;  /* 0x00000a00277b7984 */ /* 0x000fe20000000400 */
[----:B------:R-:W-:Y:S02]  /*4330*/  LEA R90, P2, R82, R90, 0x1 ;  /* 0x0000005a525a7211 */ /* 0x000fe400078408ff */
[----:B------:R-:W-:Y:S01]  /*4340*/  LEA R2, P4, R84, R2, 0x1 ;  /* 0x0000000254027211 */ /* 0x000fe200078808ff */
[----:B------:R-:W-:Y:S01]  /*4350*/  LDS.U16 R103, [R39+0xc] ;  /* 0x00000c0027677984 */ /* 0x000fe20000000400 */
[----:B------:R-:W-:Y:S01]  /*4360*/  MOV R83, UR16 ;  /* 0x0000001000537c02 */ /* 0x000fe20008000f00 */
[----:B------:R-:W-:Y:S01]  /*4370*/  ULDC.64 UR16, c[0x0][0x2e8] ;  /* 0x0000ba0000107ab9 */ /* 0x000fe20000000a00 */
[----:B------:R-:W-:Y:S01]  /*4380*/  @!P0 LEA R86, P1, R80, c[0x0][0x268], 0x1 ;  /* 0x00009a0050568a11 */ /* 0x000fe200078208ff */
        /* <DEDUP_REMOVED lines=9> */
[----:B------:R-:W-:Y:S04]  /*4420*/  LDS.U16 R82, [R39+0x18] ;  /* 0x0000180027527984 */ /* 0x000fe80000000400 */
[----:B------:R-:W-:Y:S01]  /*4430*/  LDS.U16 R7, [R39+0x1c] ;  /* 0x00001c0027077984 */ /* 0x000fe20000000400 */
[----:B------:R-:W-:Y:S02]  /*4440*/  PRMT R88, RZ, 0x7610, R88 ;  /* 0x00007610ff587816 */ /* 0x000fe40000000058 */
[----:B------:R-:W-:Y:S01]  /*4450*/  PRMT R95, RZ, 0x7610, R95 ;  /* 0x00007610ff5f7816 */ /* 0x000fe2000000005f */
[----:B------:R-:W-:Y:S01]  /*4460*/  LDS.U16 R85, [R39+0x16] ;  /* 0x0000160027557984 */ /* 0x000fe20000000400 */
[----:B------:R-:W-:-:S02]  /*4470*/  PRMT R98, RZ, 0x7610, R98 ;  /* 0x00007610ff627816 */ /* 0x000fc40000000062 */
[----:B------:R-:W-:Y:S01]  /*4480*/  ISETP.GE.AND P2, PT, R11, UR7, PT ;  /* 0x000000070b007c0c */ /* 0x000fe2000bf46270 */
[----:B------:R-:W-:Y:S01]  /*4490*/  LDS.U16 R80, [R39+0x1a] ;  /* 0x00001a0027507984 */ /* 0x000fe20000000400 */
[----:B------:R-:W-:Y:S02]  /*44a0*/  ISETP.GE.AND P5, PT, R13, UR7, PT ;  /* 0x000000070d007c0c */ /* 0x000fe4000bfa6270 */
[----:B------:R-:W-:Y:S01]  /*44b0*/  ISETP.GE.AND P6, PT, R12, UR7, PT ;  /* 0x000000070c007c0c */ /* 0x000fe2000bfc6270 */
[----:B------:R-:W-:Y:S01]  /*44c0*/  LDS.U16 R6, [R39+0x1e] ;  /* 0x00001e0027067984 */ /* 0x000fe20000000400 */
[----:B------:R-:W-:Y:S02]  /*44d0*/  ISETP.GE.AND P1, PT, R79, UR7, PT ;  /* 0x000000074f007c0c */ /* 0x000fe4000bf26270 */
[----:B------:R-:W-:Y:S01]  /*44e0*/  PRMT R97, RZ, 0x7610, R97 ;  /* 0x00007610ff617816 */ /* 0x000fe20000000061 */
[----:B------:R-:W-:Y:S01]  /*44f0*/  BAR.SYNC.DEFER_BLOCKING 0x0 ;  /* 0x0000000000007b1d */ /* 0x000fe20000010000 */
[----:B------:R-:W-:-:S02]  /*4500*/  PRMT R94, RZ, 0x7610, R94 ;  /* 0x00007610ff5e7816 */ /* 0x000fc4000000005e */
[----:B------:R-:W-:Y:S02]  /*4510*/  PRMT R83, RZ, 0x7610, R83 ;  /* 0x00007610ff537816 */ /* 0x000fe40000000053 */
[----:B------:R-:W-:-:S05]  /*4520*/  PRMT R84, RZ, 0x7610, R84 ;  /* 0x00007610ff547816 */ /* 0x000fca0000000054 */
        /* <DEDUP_REMOVED lines=19> */
[----:B------:R-:W3:Y:S01]  /*4660*/  @!P5 LDG.E.U16 R96, [R90.64+-0x280] ;  /* 0xfffd80205a60d981 */ /* 0x000ee2000c1e1500 */
[----:B------:R-:W-:-:S03]  /*4670*/  PRMT R105, RZ, 0x7610, R105 ;  /* 0x00007610ff697816 */ /* 0x000fc60000000069 */
[----:B------:R-:W5:Y:S01]  /*4680*/  @!P1 LDG.E.U16 R98, [R90.64+-0x200] ;  /* 0xfffe00205a629981 */ /* 0x000f62000c1e1500 */
[----:B------:R-:W-:Y:S02]  /*4690*/  ISETP.GE.AND P1, PT, R71, UR7, PT ;  /* 0x0000000747007c0c */ /* 0x000fe4000bf26270 */
[----:B------:R-:W-:Y:S01]  /*46a0*/  ISETP.GE.AND P3, PT, R74, UR7, PT ;  /* 0x000000074a007c0c */ /* 0x000fe2000bf66270 */
[----:B------:R-:W5:Y:S01]  /*46b0*/  @!P6 LDG.E.U16 R93, [R90.64+-0x2c0] ;  /* 0xfffd40205a5de981 */ /* 0x000f62000c1e1500 */
[----:B------:R-:W-:Y:S02]  /*46c0*/  ISETP.GE.AND P4, PT, R75, UR7, PT ;  /* 0x000000074b007c0c */ /* 0x000fe4000bf86270 */
[----:B------:R-:W-:Y:S01]  /*46d0*/  ISETP.GE.AND P5, PT, R76, UR7, PT ;  /* 0x000000074c007c0c */ /* 0x000fe2000bfa6270 */
[----:B------:R-:W5:Y:S06]  /*46e0*/  @!P2 LDG.E.U16 R87, [R90.64+-0x140] ;  /* 0xfffec0205a57a981 */ /* 0x000f6c000c1e1500 */
[----:B------:R-:W5:Y:S01]  /*46f0*/  @!P1 LDG.E.U16 R97, [R90.64+-0x1c0] ;  /* 0xfffe40205a619981 */ /* 0x000f62000c1e1500 */
[----:B------:R-:W-:-:S02]  /*4700*/  ISETP.GE.AND P1, PT, R72, UR7, PT ;  /* 0x0000000748007c0c */ /* 0x000fc4000bf26270 */
        /* <DEDUP_REMOVED lines=38> */
[----:B------:R-:W1:Y:S04]  /*4970*/  LDS.U16 R83, [R39+0x2] ;  /* 0x0000020027537984 */ /* 0x000e680000000400 */
[----:B------:R-:W2:Y:S04]  /*4980*/  LDS.U16 R84, [R39+0x4] ;  /* 0x0000040027547984 */ /* 0x000ea80000000400 */
[----:B------:R-:W3:Y:S04]  /*4990*/  LDS.U16 R86, [R39+0x6] ;  /* 0x0000060027567984 */ /* 0x000ee80000000400 */
[----:B------:R-:W4:Y:S04]  /*49a0*/  LDS.U16 R87, [R39+0x8] ;  /* 0x0000080027577984 */ /* 0x000f280000000400 */
[----:B------:R-:W-:Y:S04]  /*49b0*/  LDS.U16 R88, [R39+0xa] ;  /* 0x00000a0027587984 */ /* 0x000fe80000000400 */
[----:B------:R-:W2:Y:S04]  /*49c0*/  LDS.U16 R90, [R39+0xc] ;  /* 0x00000c00275a7984 */ /* 0x000ea80000000400 */
[----:B------:R-:W1:Y:S04]  /*49d0*/  LDS.U16 R91, [R39+0xe] ;  /* 0x00000e00275b7984 */ /* 0x000e680000000400 */
[----:B------:R-:W1:Y:S04]  /*49e0*/  LDS.U16 R93, [R39+0x10] ;  /* 0x00001000275d7984 */ /* 0x000e680000000400 */
[----:B------:R-:W-:Y:S04]  /*49f0*/  LDS.U16 R94, [R39+0x12] ;  /* 0x00001200275e7984 */ /* 0x000fe80000000400 */
[----:B------:R-:W1:Y:S04]  /*4a00*/  LDS.U16 R95, [R39+0x14] ;  /* 0x00001400275f7984 */ /* 0x000e680000000400 */
[----:B------:R-:W1:Y:S04]  /*4a10*/  LDS.U16 R96, [R39+0x16] ;  /* 0x0000160027607984 */ /* 0x000e680000000400 */
[----:B------:R-:W-:Y:S04]  /*4a20*/  LDS.U16 R97, [R39+0x18] ;  /* 0x0000180027617984 */ /* 0x000fe80000000400 */
[----:B------:R-:W1:Y:S04]  /*4a30*/  LDS.U16 R98, [R39+0x1a] ;  /* 0x00001a0027627984 */ /* 0x000e680000000400 */
[----:B------:R-:W-:Y:S04]  /*4a40*/  LDS.U16 R99, [R39+0x1c] ;  /* 0x00001c0027637984 */ /* 0x000fe80000000400 */
[----:B------:R-:W1:Y:S04]  /*4a50*/  LDS.U16 R100, [R39+0x1e] ;  /* 0x00001e0027647984 */ /* 0x000e680000000400 */
[----:B------:R-:W-:Y:S01]  /*4a60*/  BAR.SYNC.DEFER_BLOCKING 0x0 ;  /* 0x0000000000007b1d */ /* 0x000fe20000010000 */
[----:B0-----:R-:W-:-:S05]  /*4a70*/  PRMT R105, RZ, 0x7610, R105 ;  /* 0x00007610ff697816 */ /* 0x001fca0000000069 */
        /* <DEDUP_REMOVED lines=28> */
[----:B-1----:R-:W-:Y:S02]  /*4c40*/  PRMT R83, RZ, 0x5410, R83 ;  /* 0x00005410ff537816 */ /* 0x002fe40000000053 */
[----:B------:R-:W-:Y:S02]  /*4c50*/  PRMT R81, RZ, 0x5410, R81 ;  /* 0x00005410ff517816 */ /* 0x000fe40000000051 */
[----:B--2---:R-:W-:Y:S01]  /*4c60*/  PRMT R84, RZ, 0x5410, R84 ;  /* 0x00005410ff547816 */ /* 0x004fe20000000054 */
[----:B------:R-:W-:-:S02]  /*4c70*/  FMUL.FTZ R125, R83, -1.4426950216293334961 ;  /* 0xbfb8aa3b537d7820 */ /* 0x000fc40000410000 */
[----:B------:R-:W-:Y:S02]  /*4c80*/  FMUL.FTZ R104, R81, -1.4426950216293334961 ;  /* 0xbfb8aa3b51687820 */ /* 0x000fe40000410000 */
[----:B------:R-:W-:Y:S02]  /*4c90*/  FMUL.FTZ R126, R84, -1.4426950216293334961 ;  /* 0xbfb8aa3b547e7820 */ /* 0x000fe40000410000 */
[----:B------:R-:W-:Y:S01]  /*4ca0*/  MUFU.EX2 R125, R125 ;  /* 0x0000007d007d7308 */ /* 0x000fe20000000800 */
[----:B---3--:R-:W-:-:S07]  /*4cb0*/  PRMT R86, RZ, 0x5410, R86 ;  /* 0x00005410ff567816 */ /* 0x008fce0000000056 */
[----:B------:R-:W1:Y:S01]  /*4cc0*/  MUFU.EX2 R104, R104 ;  /* 0x0000006800687308 */ /* 0x000e620000000800 */
[----:B----4-:R-:W-:-:S07]  /*4cd0*/  PRMT R87, RZ, 0x5410, R87 ;  /* 0x00005410ff577816 */ /* 0x010fce0000000057 */
[----:B------:R-:W-:Y:S01]  /*4ce0*/  MUFU.EX2 R126, R126 ;  /* 0x0000007e007e7308 */ /* 0x000fe20000000800 */
[----:B0-----:R-:W-:Y:S02]  /*4cf0*/  FMUL.FTZ R2, R86, -1.4426950216293334961 ;  /* 0xbfb8aa3b56027820 */ /* 0x001fe40000410000 */
[----:B------:R-:W-:Y:S01]  /*4d00*/  FMUL.FTZ R3, R87, -1.4426950216293334961 ;  /* 0xbfb8aa3b57037820 */ /* 0x000fe20000410000 */
[----:B------:R-:W-:Y:S01]  /*4d10*/  PRMT R90, RZ, 0x5410, R90 ;  /* 0x00005410ff5a7816 */ /* 0x000fe2000000005a */
[----:B-1----:R-:W-:-:S03]  /*4d20*/  FADD.FTZ R104, R104, 1 ;  /* 0x3f80000068687421 */ /* 0x002fc60000010000 */
[----:B------:R-:W0:Y:S01]  /*4d30*/  MUFU.EX2 R2, R2 ;  /* 0x0000000200027308 */ /* 0x000e220000000800 */
[----:B------:R-:W-:-:S07]  /*4d40*/  FMUL.FTZ R128, R90, -1.4426950216293334961 ;  /* 0xbfb8aa3b5a807820 */ /* 0x000fce0000410000 */
[----:B------:R-:W1:Y:S01]  /*4d50*/  MUFU.EX2 R3, R3 ;  /* 0x0000000300037308 */ /* 0x000e620000000800 */
[----:B------:R-:W-:-:S07]  /*4d60*/  PRMT R88, RZ, 0x5410, R88 ;  /* 0x00005410ff587816 */ /* 0x000fce0000000058 */
[----:B------:R-:W-:Y:S01]  /*4d70*/  MUFU.RCP R104, R104 ;  /* 0x0000006800687308 */ /* 0x000fe20000001000 */
[----:B------:R-:W-:Y:S01]  /*4d80*/  FMUL.FTZ R127, R88, -1.4426950216293334961 ;  /* 0xbfb8aa3b587f7820 */ /* 0x000fe20000410000 */
[----:B------:R-:W-:Y:S01]  /*4d90*/  PRMT R112, RZ, 0x5410, R112 ;  /* 0x00005410ff707816 */ /* 0x000fe20000000070 */
[----:B0-----:R-:W-:-:S05]  /*4da0*/  FADD.FTZ R2, R2, 1 ;  /* 0x3f80000002027421 */ /* 0x001fca0000010000 */
[----:B------:R-:W-:Y:S01]  /*4db0*/  MUFU.EX2 R128, R128 ;  /* 0x0000008000807308 */ /* 0x000fe20000000800 */
[----:B-1----:R-:W-:Y:S01]  /*4dc0*/  FADD.FTZ R3, R3, 1 ;  /* 0x3f80000003037421 */ /* 0x002fe20000010000 */
[----:B------:R-:W-:Y:S02]  /*4dd0*/  PRMT R91, RZ, 0x5410, R91 ;  /* 0x00005410ff5b7816 */ /* 0x000fe4000000005b */
[----:B------:R-:W-:-:S04]  /*4de0*/  PRMT R110, RZ, 0x5410, R110 ;  /* 0x00005410ff6e7816 */ /* 0x000fc8000000006e */
[----:B------:R-:W-:Y:S01]  /*4df0*/  MUFU.EX2 R127, R127 ;  /* 0x0000007f007f7308 */ /* 0x000fe20000000800 */
[----:B------:R-:W-:Y:S01]  /*4e00*/  FMUL.FTZ R129, R91, -1.4426950216293334961 ;  /* 0xbfb8aa3b5b817820 */ /* 0x000fe20000410000 */
[----:B------:R-:W-:Y:S02]  /*4e10*/  PRMT R93, RZ, 0x5410, R93 ;  /* 0x00005410ff5d7816 */ /* 0x000fe4000000005d */
[----:B------:R-:W-:Y:S02]  /*4e20*/  PRMT R95, RZ, 0x5410, R95 ;  /* 0x00005410ff5f7816 */ /* 0x000fe4000000005f */
[----:B------:R-:W-:Y:S02]  /*4e30*/  PRMT R94, RZ, 0x5410, R94 ;  /* 0x00005410ff5e7816 */ /* 0x000fe4000000005e */
[----:B------:R-:W-:Y:S01]  /*4e40*/  MUFU.EX2 R129, R129 ;  /* 0x0000008100817308 */ /* 0x000fe20000000800 */
[----:B------:R-:W-:Y:S02]  /*4e50*/  FMUL.FTZ R130, R93, -1.4426950216293334961 ;  /* 0xbfb8aa3b5d827820 */ /* 0x000fe40000410000 */
[----:B------:R-:W-:Y:S01]  /*4e60*/  FMUL.FTZ R132, R95, -1.4426950216293334961 ;  /* 0xbfb8aa3b5f847820 */ /* 0x000fe20000410000 */
[----:B------:R-:W-:Y:S01]  /*4e70*/  PRMT R96, RZ, 0x5410, R96 ;  /* 0x00005410ff607816 */ /* 0x000fe20000000060 */
[----:B------:R-:W-:Y:S01]  /*4e80*/  FMUL.FTZ R131, R94, -1.4426950216293334961 ;  /* 0xbfb8aa3b5e837820 */ /* 0x000fe20000410000 */
[----:B------:R-:W-:-:S02]  /*4e90*/  PRMT R109, RZ, 0x5410, R109 ;  /* 0x00005410ff6d7816 */ /* 0x000fc4000000006d */
[----:B------:R-:W-:Y:S01]  /*4ea0*/  MUFU.EX2 R130, R130 ;  /* 0x0000008200827308 */ /* 0x000fe20000000800 */
[----:B------:R-:W-:Y:S01]  /*4eb0*/  FMUL.FTZ R133, R96, -1.4426950216293334961 ;  /* 0xbfb8aa3b60857820 */ /* 0x000fe20000410000 */
[----:B------:R-:W-:-:S06]  /*4ec0*/  PRMT R98, RZ, 0x5410, R98 ;  /* 0x00005410ff627816 */ /* 0x000fcc0000000062 */
[----:B------:R-:W-:Y:S01]  /*4ed0*/  MUFU.EX2 R132, R132 ;  /* 0x0000008400847308 */ /* 0x000fe20000000800 */
[----:B------:R-:W-:-:S07]  /*4ee0*/  PRMT R97, RZ, 0x5410, R97 ;  /* 0x00005410ff617816 */ /* 0x000fce0000000061 */
[----:B------:R-:W-:Y:S01]  /*4ef0*/  MUFU.EX2 R131, R131 ;  /* 0x0000008300837308 */ /* 0x000fe20000000800 */
[----:B------:R-:W-:Y:S01]  /*4f00*/  FMUL.FTZ R135, R98, -1.4426950216293334961 ;  /* 0xbfb8aa3b62877820 */ /* 0x000fe20000410000 */
[----:B------:R-:W-:-:S06]  /*4f10*/  PRMT R121, RZ, 0x5410, R121 ;  /* 0x00005410ff797816 */ /* 0x000fcc0000000079 */
[----:B------:R-:W-:Y:S01]  /*4f20*/  MUFU.EX2 R133, R133 ;  /* 0x0000008500857308 */ /* 0x000fe20000000800 */
[----:B------:R-:W-:Y:S01]  /*4f30*/  FMUL.FTZ R134, R97, -1.4426950216293334961 ;  /* 0xbfb8aa3b61867820 */ /* 0x000fe20000410000 */
[----:B------:R-:W-:Y:S02]  /*4f40*/  PRMT R124, RZ, 0x5410, R124 ;  /* 0x00005410ff7c7816 */ /* 0x000fe4000000007c */
[----:B------:R-:W-:-:S04]  /*4f50*/  PRMT R123, RZ, 0x5410, R123 ;  /* 0x00005410ff7b7816 */ /* 0x000fc8000000007b */
[----:B------:R-:W-:Y:S01]  /*4f60*/  MUFU.EX2 R137, R135 ;  /* 0x0000008700897308 */ /* 0x000fe20000000800 */
[----:B------:R-:W-:-:S07]  /*4f70*/  PRMT R100, RZ, 0x5410, R100 ;  /* 0x00005410ff647816 */ /* 0x000fce0000000064 */
[----:B------:R-:W-:Y:S01]  /*4f80*/  MUFU.EX2 R136, R134 ;  /* 0x0000008600887308 */ /* 0x000fe20000000800 */
[----:B-----5:R-:W-:Y:S04]  /*4f90*/  STS.U16 [R21], R106 ;  /* 0x0000006a15007388 */ /* 0x020fe80000000400 */
        /* <DEDUP_REMOVED lines=16> */
[----:B------:R-:W3:Y:S04]  /*50a0*/  LDS.U16 R105, [R39] ;  /* 0x0000000027697984 */ /* 0x000ee80000000400 */
[----:B------:R-:W4:Y:S01]  /*50b0*/  LDS.U16 R107, [R39+0x4] ;  /* 0x00000400276b7984 */ /* 0x000f220000000400 */
[----:B0-----:R-:W-:-:S03]  /*50c0*/  FADD.FTZ R108, R125, 1 ;  /* 0x3f8000007d6c7421 */ /* 0x001fc60000010000 */
[----:B------:R-:W0:Y:S01]  /*50d0*/  LDS.U16 R106, [R39+0x2] ;  /* 0x00000200276a7984 */ /* 0x000e220000000400 */
[----:B-1----:R-:W-:Y:S02]  /*50e0*/  FADD.FTZ R111, R126, 1 ;  /* 0x3f8000007e6f7421 */ /* 0x002fe40000010000 */
[----:B------:R-:W1:Y:S01]  /*50f0*/  MUFU.RCP R108, R108 ;  /* 0x0000006c006c7308 */ /* 0x000e620000001000 */
[----:B------:R-:W5:Y:S04]  /*5100*/  LDS.U16 R118, [R39+0x6] ;  /* 0x0000060027767984 */ /* 0x000f680000000400 */
[----:B------:R-:W0:Y:S03]  /*5110*/  LDS.U16 R119, [R39+0x8] ;  /* 0x0000080027777984 */ /* 0x000e260000000400 */
[----:B------:R-:W3:Y:S01]  /*5120*/  MUFU.RCP R111, R111 ;  /* 0x0000006f006f7308 */ /* 0x000ee20000001000 */
[----:B------:R-:W0:Y:S07]  /*5130*/  LDS.U16 R120, [R39+0xa] ;  /* 0x00000a0027787984 */ /* 0x000e2e0000000400 */
[----:B--2---:R2:W-:Y:S01]  /*5140*/  MUFU.RCP R113, R2 ;  /* 0x0000000200717308 */ /* 0x0045e20000001000 */
[----:B-1----:R-:W-:-:S04]  /*5150*/  FADD.FTZ R4, -R108, 1 ;  /* 0x3f8000006c047421 */ /* 0x002fc80000010100 */
[----:B------:R-:W-:-:S03]  /*5160*/  FFMA.FTZ R126, R83, R4, 1 ;  /* 0x3f800000537e7423 */ /* 0x000fc60000010004 */
[----:B------:R1:W0:Y:S01]  /*5170*/  MUFU.RCP R114, R3 ;  /* 0x0000000300727308 */ /* 0x0002220000001000 */
[----:B--2---:R-:W-:Y:S01]  /*5180*/  FADD.FTZ R2, -R104, 1 ;  /* 0x3f80000068027421 */ /* 0x004fe20000010100 */
[----:B---3--:R-:W-:Y:S02]  /*5190*/  PRMT R105, RZ, 0x5410, R105 ;  /* 0x00005410ff697816 */ /* 0x008fe40000000069 */
[----:B----4-:R-:W-:-:S03]  /*51a0*/  PRMT R107, RZ, 0x5410, R107 ;  /* 0x00005410ff6b7816 */ /* 0x010fc6000000006b */
[----:B-1----:R-:W-:Y:S02]  /*51b0*/  FMUL.FTZ R3, R112, R105 ;  /* 0x0000006970037220 */ /* 0x002fe40000410000 */
[----:B------:R-:W-:Y:S02]  /*51c0*/  FADD.FTZ R125, -R111, 1 ;  /* 0x3f8000006f7d7421 */ /* 0x000fe40000010100 */
[----:B------:R-:W-:Y:S02]  /*51d0*/  FFMA.FTZ R2, R81, R2, 1 ;  /* 0x3f80000051027423 */ /* 0x000fe40000010002 */
[----:B------:R-:W-:Y:S02]  /*51e0*/  FMUL.FTZ R4, R110, R107 ;  /* 0x0000006b6e047220 */ /* 0x000fe40000410000 */
[----:B------:R-:W-:Y:S02]  /*51f0*/  FMUL.FTZ R3, R104, R3 ;  /* 0x0000000368037220 */ /* 0x000fe40000410000 */
[----:B------:R-:W-:-:S02]  /*5200*/  FADD.FTZ R117, R128, 1 ;  /* 0x3f80000080757421 */ /* 0x000fc40000010000 */
[----:B------:R-:W-:Y:S02]  /*5210*/  FFMA.FTZ R128, R84, R125, 1 ;  /* 0x3f80000054807423 */ /* 0x000fe4000001007d */
[----:B------:R-:W-:Y:S02]  /*5220*/  FMUL.FTZ R125, R111, R4 ;  /* 0x000000046f7d7220 */ /* 0x000fe40000410000 */
[----:B------:R-:W-:Y:S02]  /*5230*/  FMUL.FTZ R4, R3, R2 ;  /* 0x0000000203047220 */ /* 0x000fe40000410000 */
[----:B------:R-:W1:Y:S04]  /*5240*/  LDS.U16 R2, [R39+0xc] ;  /* 0x00000c0027027984 */ /* 0x000e680000000400 */
[----:B------:R-:W2:Y:S01]  /*5250*/  LDS.U16 R3, [R39+0xe] ;  /* 0x00000e0027037984 */ /* 0x000ea20000000400 */
[----:B------:R-:W-:Y:S01]  /*5260*/  FADD.FTZ R115, R127, 1 ;  /* 0x3f8000007f737421 */ /* 0x000fe20000010000 */
[----:B0-----:R-:W-:Y:S01]  /*5270*/  PRMT R106, RZ, 0x5410, R106 ;  /* 0x00005410ff6a7816 */ /* 0x001fe2000000006a */
[----:B------:R-:W-:-:S04]  /*5280*/  FADD.FTZ R116, R129, 1 ;  /* 0x3f80000081747421 */ /* 0x000fc80000010000 */
[----:B------:R-:W0:Y:S01]  /*5290*/  MUFU.RCP R115, R115 ;  /* 0x0000007300737308 */ /* 0x000e220000001000 */
[----:B------:R-:W-:Y:S01]  /*52a0*/  FMUL.FTZ R5, R109, R106 ;  /* 0x0000006a6d057220 */ /* 0x000fe20000410000 */
[----:B-----5:R-:W-:Y:S01]  /*52b0*/  PRMT R118, RZ, 0x5410, R118 ;  /* 0x00005410ff767816 */ /* 0x020fe20000000076 */
[----:B------:R-:W-:Y:S02]  /*52c0*/  FMUL.FTZ R144, R125, R128 ;  /* 0x000000807d907220 */ /* 0x000fe40000410000 */
[----:B------:R-:W-:Y:S02]  /*52d0*/  FMUL.FTZ R5, R108, R5 ;  /* 0x000000056c057220 */ /* 0x000fe40000410000 */
[----:B------:R-:W-:Y:S01]  /*52e0*/  FADD.FTZ R128, -R114, 1 ;  /* 0x3f80000072807421 */ /* 0x000fe20000010100 */
[----:B------:R-:W3:Y:S01]  /*52f0*/  MUFU.RCP R117, R117 ;  /* 0x0000007500757308 */ /* 0x000ee20000001000 */
[----:B------:R-:W-:Y:S01]  /*5300*/  FMUL.FTZ R5, R5, R126 ;  /* 0x0000007e05057220 */ /* 0x000fe20000410000 */
[----:B------:R-:W-:Y:S01]  /*5310*/  PRMT R119, RZ, 0x5410, R119 ;  /* 0x00005410ff777816 */ /* 0x000fe20000000077 */
[----:B------:R-:W-:-:S02]  /*5320*/  FADD.FTZ R122, R130, 1 ;  /* 0x3f800000827a7421 */ /* 0x000fc40000010000 */
[----:B------:R-:W-:Y:S01]  /*5330*/  FADD.FTZ R126, R132, 1 ;  /* 0x3f800000847e7421 */ /* 0x000fe20000010000 */
[----:B------:R-:W4:Y:S02]  /*5340*/  LDS.U16 R130, [R39+0x10] ;  /* 0x0000100027827984 */ /* 0x000f240000000400 */
[----:B------:R-:W5:Y:S01]  /*5350*/  MUFU.RCP R116, R116 ;  /* 0x0000007400747308 */ /* 0x000f620000001000 */
[----:B------:R-:W-:Y:S01]  /*5360*/  FFMA.FTZ R132, R87, R128, 1 ;  /* 0x3f80000057847423 */ /* 0x000fe20000010080 */
[----:B------:R-:W-:Y:S01]  /*5370*/  PRMT R120, RZ, 0x5410, R120 ;  /* 0x00005410ff787816 */ /* 0x000fe20000000078 */
[----:B------:R-:W-:Y:S02]  /*5380*/  FADD.FTZ R127, -R113, 1 ;  /* 0x3f800000717f7421 */ /* 0x000fe40000010100 */
[----:B------:R-:W-:Y:S02]  /*5390*/  FMUL.FTZ R128, R121, R118 ;  /* 0x0000007679807220 */ /* 0x000fe40000410000 */
[----:B------:R-:W-:Y:S01]  /*53a0*/  FADD.FTZ R125, R131, 1 ;  /* 0x3f800000837d7421 */ /* 0x000fe20000010000 */
[----:B------:R-:W1:Y:S01]  /*53b0*/  MUFU.RCP R122, R122 ;  /* 0x0000007a007a7308 */ /* 0x000e620000001000 */
[----:B0-----:R-:W-:-:S02]  /*53c0*/  FADD.FTZ R131, -R115, 1 ;  /* 0x3f80000073837421 */ /* 0x001fc40000010100 */
[----:B------:R-:W-:Y:S02]  /*53d0*/  FFMA.FTZ R127, R86, R127, 1 ;  /* 0x3f800000567f7423 */ /* 0x000fe4000001007f */
[----:B------:R-:W-:Y:S02]  /*53e0*/  FMUL.FTZ R129, R124, R119 ;  /* 0x000000777c817220 */ /* 0x000fe40000410000 */
[----:B------:R-:W-:Y:S02]  /*53f0*/  FMUL.FTZ R128, R113, R128 ;  /* 0x0000008071807220 */ /* 0x000fe40000410000 */
[----:B------:R-:W-:Y:S02]  /*5400*/  FADD.FTZ R135, R133, 1 ;  /* 0x3f80000085877421 */ /* 0x000fe40000010000 */
[----:B------:R-:W-:Y:S02]  /*5410*/  FMUL.FTZ R134, R123, R120 ;  /* 0x000000787b867220 */ /* 0x000fe40000410000 */
[----:B------:R-:W-:-:S02]  /*5420*/  FFMA.FTZ R133, R88, R131, 1 ;  /* 0x3f80000058857423 */ /* 0x000fc40000010083 */
[----:B------:R-:W-:Y:S02]  /*5430*/  FMUL.FTZ R131, R114, R129 ;  /* 0x0000008172837220 */ /* 0x000fe40000410000 */
[----:B------:R-:W-:Y:S01]  /*5440*/  FMUL.FTZ R145, R128, R127 ;  /* 0x0000007f80917220 */ /* 0x000fe20000410000 */
[----:B------:R-:W-:Y:S01]  /*5450*/  PRMT R128, RZ, 0x5410, R103 ;  /* 0x00005410ff807816 */ /* 0x000fe20000000067 */
[----:B------:R-:W-:Y:S01]  /*5460*/  FMUL.FTZ R139, R100, -1.4426950216293334961 ;  /* 0xbfb8aa3b648b7820 */ /* 0x000fe20000410000 */
[----:B------:R-:W-:Y:S01]  /*5470*/  PRMT R127, RZ, 0x5410, R101 ;  /* 0x00005410ff7f7816 */ /* 0x000fe20000000065 */
[----:B------:R-:W-:Y:S01]  /*5480*/  FMUL.FTZ R134, R115, R134 ;  /* 0x0000008673867220 */ /* 0x000fe20000410000 */
[----:B------:R-:W-:Y:S01]  /*5490*/  PRMT R99, RZ, 0x5410, R99 ;  /* 0x00005410ff637816 */ /* 0x000fe20000000063 */
[----:B---3--:R-:W-:Y:S01]  /*54a0*/  FADD.FTZ R101, -R117, 1 ;  /* 0x3f80000075657421 */ /* 0x008fe20000010100 */
[----:B------:R-:W-:Y:S01]  /*54b0*/  PRMT R103, RZ, 0x5410, R102 ;  /* 0x00005410ff677816 */ /* 0x000fe20000000066 */
[----:B-----5:R-:W-:-:S02]  /*54c0*/  FADD.FTZ R102, -R116, 1 ;  /* 0x3f80000074667421 */ /* 0x020fc40000010100 */
[----:B------:R-:W-:Y:S01]  /*54d0*/  FMUL.FTZ R146, R131, R132 ;  /* 0x0000008483927220 */ /* 0x000fe20000410000 */
[----:B------:R0:W3:Y:S01]  /*54e0*/  MUFU.EX2 R143, R139 ;  /* 0x0000008b008f7308 */ /* 0x0000e20000000800 */
[----:B------:R-:W-:Y:S02]  /*54f0*/  FADD.FTZ R131, R137, 1 ;  /* 0x3f80000089837421 */ /* 0x000fe40000010000 */
[----:B------:R-:W-:Y:S02]  /*5500*/  FMUL.FTZ R147, R134, R133 ;  /* 0x0000008586937220 */ /* 0x000fe40000410000 */
[----:B------:R-:W-:Y:S01]  /*5510*/  FFMA.FTZ R137, R90, R101, 1 ;  /* 0x3f8000005a897423 */ /* 0x000fe20000010065 */
[----:B------:R-:W5:Y:S01]  /*5520*/  LDS.U16 R133, [R39+0x12] ;  /* 0x0000120027857984 */ /* 0x000f620000000400 */
[----:B------:R-:W-:Y:S01]  /*5530*/  FMUL.FTZ R138, R99, -1.4426950216293334961 ;  /* 0xbfb8aa3b638a7820 */ /* 0x000fe20000410000 */
[----:B-1----:R-:W-:Y:S01]  /*5540*/  PRMT R101, RZ, 0x5410, R2 ;  /* 0x00005410ff657816 */ /* 0x002fe20000000002 */
[----:B0-----:R-:W-:Y:S01]  /*5550*/  FFMA.FTZ R139, R91, R102, 1 ;  /* 0x3f8000005b8b7423 */ /* 0x001fe20000010066 */
[----:B------:R-:W0:Y:S01]  /*5560*/  LDS.U16 R134, [R39+0x14] ;  /* 0x0000140027867984 */ /* 0x000e220000000400 */
[----:B--2---:R-:W-:Y:S01]  /*5570*/  PRMT R102, RZ, 0x5410, R3 ;  /* 0x00005410ff667816 */ /* 0x004fe20000000003 */
[----:B------:R-:W-:Y:S01]  /*5580*/  FADD.FTZ R132, R136, 1 ;  /* 0x3f80000088847421 */ /* 0x000fe20000010000 */
[----:B------:R1:W2:Y:S01]  /*5590*/  MUFU.EX2 R142, R138 ;  /* 0x0000008a008e7308 */ /* 0x0002a20000000800 */
[----:B------:R-:W0:Y:S01]  /*55a0*/  LDS.U16 R136, [R39+0x16] ;  /* 0x0000160027887984 */ /* 0x000e220000000400 */
[----:B------:R-:W-:-:S02]  /*55b0*/  FMUL.FTZ R2, R128, R101 ;  /* 0x0000006580027220 */ /* 0x000fc40000410000 */
[----:B------:R-:W-:-:S04]  /*55c0*/  FMUL.FTZ R3, R103, R102 ;  /* 0x0000006667037220 */ /* 0x000fc80000410000 */
[----:B------:R2:W-:Y:S01]  /*55d0*/  MUFU.RCP R129, R135 ;  /* 0x0000008700817308 */ /* 0x0005e20000001000 */
[----:B-1----:R-:W-:Y:S02]  /*55e0*/  FADD.FTZ R138, -R122, 1 ;  /* 0x3f8000007a8a7421 */ /* 0x002fe40000010100 */
[----:B------:R-:W-:Y:S02]  /*55f0*/  FMUL.FTZ R2, R117, R2 ;  /* 0x0000000275027220 */ /* 0x000fe40000410000 */
[----:B------:R-:W-:Y:S01]  /*5600*/  FFMA.FTZ R140, R93, R138, 1 ;  /* 0x3f8000005d8c7423 */ /* 0x000fe2000001008a */
[----:B--2---:R-:W1:Y:S01]  /*5610*/  LDS.U16 R135, [R39+0x18] ;  /* 0x0000180027877984 */ /* 0x004e620000000400 */
[----:B------:R-:W-:Y:S02]  /*5620*/  FMUL.FTZ R138, R116, R3 ;  /* 0x00000003748a7220 */ /* 0x000fe40000410000 */
[----:B------:R-:W-:Y:S02]  /*5630*/  FMUL.FTZ R3, R2, R137 ;  /* 0x0000008902037220 */ /* 0x000fe40000410000 */
[----:B------:R-:W-:Y:S01]  /*5640*/  FMUL.FTZ R148, R138, R139 ;  /* 0x0000008b8a947220 */ /* 0x000fe20000410000 */
[----:B------:R-:W2:Y:S04]  /*5650*/  LDS.U16 R2, [R39+0x1a] ;  /* 0x00001a0027027984 */ /* 0x000ea80000000400 */
[----:B------:R-:W2:Y:S04]  /*5660*/  LDS.U16 R137, [R39+0x1c] ;  /* 0x00001c0027897984 */ /* 0x000ea80000000400 */
[----:B------:R-:W2:Y:S01]  /*5670*/  LDS.U16 R139, [R39+0x1e] ;  /* 0x00001e00278b7984 */ /* 0x000ea20000000400 */
[----:B------:R-:W0:Y:S01]  /*5680*/  MUFU.RCP R126, R126 ;  /* 0x0000007e007e7308 */ /* 0x000e220000001000 */
[----:B----4-:R-:W-:-:S05]  /*5690*/  PRMT R130, RZ, 0x5410, R130 ;  /* 0x00005410ff827816 */ /* 0x010fca0000000082 */
[----:B------:R-:W-:Y:S02]  /*56a0*/  FMUL.FTZ R141, R127, R130 ;  /* 0x000000827f8d7220 */ /* 0x000fe40000410000 */
[----:B------:R-:W4:Y:S02]  /*56b0*/  MUFU.RCP R132, R132 ;  /* 0x0000008400847308 */ /* 0x000f240000001000 */
[----:B------:R-:W-:-:S06]  /*56c0*/  FMUL.FTZ R141, R122, R141 ;  /* 0x0000008d7a8d7220 */ /* 0x000fcc0000410000 */
[----:B------:R-:W1:Y:S01]  /*56d0*/  MUFU.RCP R125, R125 ;  /* 0x0000007d007d7308 */ /* 0x000e620000001000 */
[----:B------:R-:W-:Y:S02]  /*56e0*/  FMUL.FTZ R149, R141, R140 ;  /* 0x0000008c8d957220 */ /* 0x000fe40000410000 */
[----:B---3--:R-:W-:Y:S01]  /*56f0*/  FADD.FTZ R141, R143, 1 ;  /* 0x3f8000008f8d7421 */ /* 0x008fe20000010000 */
[----:B------:R-:W-:Y:S01]  /*5700*/  PRMT R92, RZ, 0x5410, R92 ;  /* 0x00005410ff5c7816 */ /* 0x000fe2000000005c */
[----:B------:R-:W-:Y:S01]  /*5710*/  FADD.FTZ R142, R142, 1 ;  /* 0x3f8000008e8e7421 */ /* 0x000fe20000010000 */
[----:B-----5:R-:W-:Y:S01]  /*5720*/  PRMT R133, RZ, 0x5410, R133 ;  /* 0x00005410ff857816 */ /* 0x020fe20000000085 */
[----:B0-----:R-:W-:Y:S01]  /*5730*/  FADD.FTZ R140, -R126, 1 ;  /* 0x3f8000007e8c7421 */ /* 0x001fe20000010100 */
[----:B------:R-:W-:Y:S01]  /*5740*/  PRMT R89, RZ, 0x5410, R89 ;  /* 0x00005410ff597816 */ /* 0x000fe20000000059 */
[----:B------:R-:W-:Y:S01]  /*5750*/  FADD.FTZ R151, -R129, 1 ;  /* 0x3f80000081977421 */ /* 0x000fe20000010100 */
[----:B------:R-:W-:Y:S01]  /*5760*/  PRMT R134, RZ, 0x5410, R134 ;  /* 0x00005410ff867816 */ /* 0x000fe20000000086 */
[----:B------:R0:W-:Y:S01]  /*5770*/  MUFU.RCP R138, R142 ;  /* 0x0000008e008a7308 */ /* 0x0001e20000001000 */
[----:B------:R-:W-:Y:S01]  /*5780*/  PRMT R85, RZ, 0x5410, R85 ;  /* 0x00005410ff557816 */ /* 0x000fe20000000055 */
[----:B----4-:R-:W-:Y:S01]  /*5790*/  FADD.FTZ R150, -R132, 1 ;  /* 0x3f80000084967421 */ /* 0x010fe20000010100 */
[----:B------:R-:W-:Y:S01]  /*57a0*/  PRMT R136, RZ, 0x5410, R136 ;  /* 0x00005410ff887816 */ /* 0x000fe20000000088 */
[----:B------:R-:W-:Y:S01]  /*57b0*/  FFMA.FTZ R153, R96, R151, 1 ;  /* 0x3f80000060997423 */ /* 0x000fe20000010097 */
[----:B------:R-:W-:Y:S01]  /*57c0*/  PRMT R82, RZ, 0x5410, R82 ;  /* 0x00005410ff527816 */ /* 0x000fe20000000052 */
[----:B-1----:R-:W-:Y:S01]  /*57d0*/  FADD.FTZ R143, -R125, 1 ;  /* 0x3f8000007d8f7421 */ /* 0x002fe20000010100 */
[----:B------:R-:W-:Y:S01]  /*57e0*/  PRMT R135, RZ, 0x5410, R135 ;  /* 0x00005410ff877816 */ /* 0x000fe20000000087 */
[----:B------:R-:W1:Y:S01]  /*57f0*/  MUFU.RCP R131, R131 ;  /* 0x0000008300837308 */ /* 0x000e620000001000 */
[----:B0-----:R-:W-:-:S02]  /*5800*/  FFMA.FTZ R142, R95, R140, 1 ;  /* 0x3f8000005f8e7423 */ /* 0x001fc4000001008c */
[----:B------:R-:W-:Y:S02]  /*5810*/  FMUL.FTZ R140, R92, R133 ;  /* 0x000000855c8c7220 */ /* 0x000fe40000410000 */
[----:B------:R-:W-:-:S03]  /*5820*/  FMUL.FTZ R151, R89, R134 ;  /* 0x0000008659977220 */ /* 0x000fc60000410000 */
[----:B------:R-:W0:Y:S01]  /*5830*/  MUFU.RCP R141, R141 ;  /* 0x0000008d008d7308 */ /* 0x000e220000001000 */
[----:B------:R-:W-:Y:S02]  /*5840*/  FFMA.FTZ R154, R97, R150, 1 ;  /* 0x3f800000619a7423 */ /* 0x000fe40000010096 */
[----:B------:R-:W-:Y:S02]  /*5850*/  FMUL.FTZ R150, R85, R136 ;  /* 0x0000008855967220 */ /* 0x000fe40000410000 */
[----:B------:R-:W-:Y:S02]  /*5860*/  FFMA.FTZ R143, R94, R143, 1 ;  /* 0x3f8000005e8f7423 */ /* 0x000fe4000001008f */
[----:B------:R-:W-:Y:S02]  /*5870*/  FMUL.FTZ R140, R125, R140 ;  /* 0x0000008c7d8c7220 */ /* 0x000fe40000410000 */
[----:B------:R-:W-:Y:S02]  /*5880*/  FMUL.FTZ R155, R82, R135 ;  /* 0x00000087529b7220 */ /* 0x000fe40000410000 */
[----:B------:R-:W-:-:S02]  /*5890*/  FMUL.FTZ R151, R126, R151 ;  /* 0x000000977e977220 */ /* 0x000fc40000410000 */
[----:B------:R-:W-:Y:S02]  /*58a0*/  FMUL.FTZ R152, R129, R150 ;  /* 0x0000009681987220 */ /* 0x000fe40000410000 */
[----:B------:R-:W-:Y:S01]  /*58b0*/  FMUL.FTZ R150, R140, R143 ;  /* 0x0000008f8c967220 */ /* 0x000fe20000410000 */
[----:B------:R-:W-:Y:S01]  /*58c0*/  PRMT R143, RZ, 0x5410, R80 ;  /* 0x00005410ff8f7816 */ /* 0x000fe20000000050 */
[----:B------:R-:W-:Y:S01]  /*58d0*/  FMUL.FTZ R155, R132, R155 ;  /* 0x0000009b849b7220 */ /* 0x000fe20000410000 */
[----:B------:R-:W-:Y:S01]  /*58e0*/  PRMT R140, RZ, 0x5410, R7 ;  /* 0x00005410ff8c7816 */ /* 0x000fe20000000007 */
[----:B------:R-:W-:Y:S01]  /*58f0*/  FMUL.FTZ R151, R151, R142 ;  /* 0x0000008e97977220 */ /* 0x000fe20000410000 */
[----:B------:R-:W-:Y:S02]  /*5900*/  PRMT R142, RZ, 0x5410, R6 ;  /* 0x00005410ff8e7816 */ /* 0x000fe40000000006 */
[----:B--2---:R-:W-:Y:S02]  /*5910*/  PRMT R80, RZ, 0x5410, R2 ;  /* 0x00005410ff507816 */ /* 0x004fe40000000002 */
[----:B------:R-:W-:-:S02]  /*5920*/  PRMT R137, RZ, 0x5410, R137 ;  /* 0x00005410ff897816 */ /* 0x000fc40000000089 */
[----:B------:R-:W-:Y:S01]  /*5930*/  PRMT R139, RZ, 0x5410, R139 ;  /* 0x00005410ff8b7816 */ /* 0x000fe2000000008b */
[----:B------:R-:W-:Y:S01]  /*5940*/  FMUL.FTZ R154, R155, R154 ;  /* 0x0000009a9b9a7220 */ /* 0x000fe20000410000 */
[----:B------:R-:W-:Y:S01]  /*5950*/  F2FP.BF16.PACK_AB R155, R5, R4 ;  /* 0x00000004059b723e */ /* 0x000fe200000010ff */
[----:B------:R-:W-:Y:S01]  /*5960*/  BAR.SYNC.DEFER_BLOCKING 0x0 ;  /* 0x0000000000007b1d */ /* 0x000fe20000010000 */
[----:B------:R-:W-:Y:S02]  /*5970*/  FMUL.FTZ R152, R152, R153 ;  /* 0x0000009998987220 */ /* 0x000fe40000410000 */
[----:B-1----:R-:W-:Y:S02]  /*5980*/  FADD.FTZ R5, -R131, 1 ;  /* 0x3f80000083057421 */ /* 0x002fe40000010100 */
[----:B------:R-:W-:Y:S02]  /*5990*/  FADD.FTZ R4, -R138, 1 ;  /* 0x3f8000008a047421 */ /* 0x000fe40000010100 */
[----:B0-----:R-:W-:-:S02]  /*59a0*/  FADD.FTZ R153, -R141, 1 ;  /* 0x3f8000008d997421 */ /* 0x001fc40000010100 */
        /* <DEDUP_REMOVED lines=10> */
[----:B------:R-:W-:Y:S01]  /*5a50*/  FMUL.FTZ R5, R2, R5 ;  /* 0x0000000502057220 */ /* 0x000fe20000410000 */
[----:B------:R-:W-:Y:S01]  /*5a60*/  F2FP.BF16.PACK_AB R146, R147, R146 ;  /* 0x000000929392723e */ /* 0x000fe200000010ff */
[----:B------:R-:W-:Y:S02]  /*5a70*/  FMUL.FTZ R4, R7, R4 ;  /* 0x0000000407047220 */ /* 0x000fe40000410000 */
[----:B------:R-:W-:Y:S01]  /*5a80*/  FMUL.FTZ R153, R6, R153 ;  /* 0x0000009906997220 */ /* 0x000fe20000410000 */
[----:B------:R-:W-:-:S02]  /*5a90*/  PRMT R2, R155, 0x7632, R2 ;  /* 0x000076329b027816 */ /* 0x000fc40000000002 */
[----:B------:R-:W-:Y:S02]  /*5aa0*/  PRMT R6, R144, 0x7632, R6 ;  /* 0x0000763290067816 */ /* 0x000fe40000000006 */
[----:B------:R-:W-:Y:S02]  /*5ab0*/  PRMT R7, R146, 0x7632, R7 ;  /* 0x0000763292077816 */ /* 0x000fe40000000007 */
[----:B------:R-:W-:Y:S02]  /*5ac0*/  F2FP.BF16.PACK_AB R3, R148, R3 ;  /* 0x000000039403723e */ /* 0x000fe400000010ff */
[----:B------:R-:W-:Y:S02]  /*5ad0*/  ISETP.NE.AND P1, PT, R17, RZ, PT ;  /* 0x000000ff1100720c */ /* 0x000fe40003f25270 */
[----:B------:R-:W-:Y:S02]  /*5ae0*/  F2FP.BF16.PACK_AB R149, R150, R149 ;  /* 0x000000959695723e */ /* 0x000fe400000010ff */
[----:B------:R-:W-:-:S02]  /*5af0*/  F2FP.BF16.PACK_AB R151, R152, R151 ;  /* 0x000000979897723e */ /* 0x000fc400000010ff */
[----:B------:R-:W-:Y:S02]  /*5b00*/  F2FP.BF16.PACK_AB R5, R5, R154 ;  /* 0x0000009a0505723e */ /* 0x000fe400000010ff */
        /* <DEDUP_REMOVED lines=42> */
[----:B------:R-:W2:Y:S01]  /*5db0*/  LDS R146, [0x420] ;  /* 0x00042000ff927984 */ /* 0x000ea20000000800 */
[----:B------:R-:W-:Y:S01]  /*5dc0*/  UIMAD UR7, UR43, UR16, URZ ;  /* 0x000000102b0772a4 */ /* 0x000fe2000f8e023f */
[----:B0-----:R-:W-:Y:S01]  /*5dd0*/  IADD3 R2, P2, R19, UR37, RZ ;  /* 0x0000002513027c10 */ /* 0x001fe2000ff5e0ff */
[----:B------:R-:W-:-:S02]  /*5de0*/  UIMAD.WIDE.U32 UR8, UR42, UR16, URZ ;  /* 0x000000102a0872a5 */ /* 0x000fc4000f8e003f */
[----:B------:R-:W-:Y:S01]  /*5df0*/  UIMAD UR16, UR42, UR17, UR7 ;  /* 0x000000112a1072a4 */ /* 0x000fe2000f8e0207 */
[----:B-1----:R-:W-:Y:S01]  /*5e00*/  IADD3.X R3, R20, UR23, RZ, P2, !PT ;  /* 0x0000001714037c10 */ /* 0x002fe200097fe4ff */
[----:B------:R-:W-:Y:S02]  /*5e10*/  BSSY B0, `(.L_x_8262) ;  /* 0x0000010000007945 */ /* 0x000fe40003800000 */
[----:B------:R-:W-:Y:S01]  /*5e20*/  UIADD3 UR7, UR9, UR16, URZ ;  /* 0x0000001009077290 */ /* 0x000fe2000fffe03f */
[----:B--2---:R-:W-:-:S13]  /*5e30*/  ISETP.GE.AND P0, PT, R19, R146, PT ;  /* 0x000000921300720c */ /* 0x004fda0003f06270 */
        /* <DEDUP_REMOVED lines=13> */
.L_x_8263:
[----:B------:R-:W-:Y:S05]  /*5f10*/  BSYNC B0 ;  /* 0x0000000000007941 */ /* 0x000fea0003800000 */
.L_x_8262:
        /* <DEDUP_REMOVED lines=76> */
[----:B0-----:R-:W-:Y:S01]  /*63e0*/  FMUL.FTZ R4, R142, R100 ;  /* 0x000000648e047220 */ /* 0x001fe20000410000 */
        /* <DEDUP_REMOVED lines=92> */
.L_x_8266:
[----:B------:R-:W-:Y:S05]  /*69b0*/  BSYNC B0 ;  /* 0x0000000000007941 */ /* 0x000fea0003800000 */
.L_x_8265:
        /* <DEDUP_REMOVED lines=43> */
.L_x_8264:
[----:B------:R-:W-:Y:S01]  /*6c70*/  PRMT R5, RZ, 0x5410, R206 ;  /* 0x00005410ff057816 */ /* 0x000fe200000000ce */
[----:B------:R-:W-:Y:S01]  /*6c80*/  BAR.SYNC.DEFER_BLOCKING 0x0 ;  /* 0x0000000000007b1d */ /* 0x000fe20000010000 */
[----:B------:R-:W-:Y:S01]  /*6c90*/  MOV R10, c[0x0][0x16c] ;  /* 0x00005b00000a7a02 */ /* 0x000fe20000000f00 */
[----:B------:R-:W-:Y:S01]  /*6ca0*/  HFMA2.MMA R86, -RZ, RZ, 0, 0 ;  /* 0x00000000ff567435 */ /* 0x000fe200000001ff */
[C---:B------:R-:W-:Y:S01]  /*6cb0*/  FMUL.FTZ R102, R7.reuse, UR4 ;  /* 0x0000000407667c20 */ /* 0x040fe20008410000 */
[----:B0-----:R-:W-:Y:S01]  /*6cc0*/  CS2R R84, SRZ ;  /* 0x0000000000547805 */ /* 0x001fe2000001ff00 */
[----:B------:R-:W-:Y:S01]  /*6cd0*/  FFMA.FTZ R5, R7, R5, R0 ;  /* 0x0000000507057223 */ /* 0x000fe20000010000 */
[----:B------:R-:W-:Y:S01]  /*6ce0*/  PRMT R0, RZ, 0x5410, R40 ;  /* 0x00005410ff007816 */ /* 0x000fe20000000028 */
[----:B------:R-:W-:Y:S01]  /*6cf0*/  FMUL.FTZ R101, R104, UR4 ;  /* 0x0000000468657c20 */ /* 0x000fe20008410000 */
[----:B------:R-:W-:Y:S01]  /*6d00*/  ISETP.GE.AND P0, PT, R10, 0x1, PT ;  /* 0x000000010a00780c */ /* 0x000fe20003f06270 */
        /* <DEDUP_REMOVED lines=81> */
[----:B------:R-:W-:Y:S01]  /*7220*/  ULEA UR24, UP0, UR22, UR24, 0x3 ;  /* 0x0000001816187291 */ /* 0x000fe2000f80183f */
[----:B------:R-:W-:Y:S01]  /*7230*/  FADD.FTZ R118, R4, R4 ;  /* 0x0000000404767221 */ /* 0x000fe20000010000 */
[----:B------:R-:W-:Y:S01]  /*7240*/  UIADD3 UR18, UR23, UR7, URZ ;  /* 0x0000000717127290 */ /* 0x000fe2000fffe03f */
[----:B------:R-:W-:Y:S01]  /*7250*/  MOV R86, RZ ;  /* 0x000000ff00567202 */ /* 0x000fe20000000f00 */
[----:B------:R-:W-:Y:S01]  /*7260*/  ULDC.64 UR20, c[0x0][0x230] ;  /* 0x00008c0000147ab9 */ /* 0x000fe20000000a00 */
[----:B------:R-:W-:Y:S01]  /*7270*/  CS2R R84, SRZ ;  /* 0x0000000000547805 */ /* 0x000fe2000001ff00 */
[----:B------:R-:W-:Y:S01]  /*7280*/  UIADD3 UR23, UR9, UR44, URZ ;  /* 0x0000002c09177290 */ /* 0x000fe2000fffe03f */
[----:B------:R-:W-:Y:S01]  /*7290*/  CS2R R82, SRZ ;  /* 0x0000000000527805 */ /* 0x000fe2000001ff00 */
[----:B------:R-:W-:Y:S01]  /*72a0*/  ULEA UR41, UP2, UR16, UR20, 0x3 ;  /* 0x0000001410297291 */ /* 0x000fe2000f84183f */
[----:B------:R-:W-:Y:S01]  /*72b0*/  CS2R R80, SRZ ;  /* 0x0000000000507805 */ /* 0x000fe2000001ff00 */
[----:B------:R-:W-:Y:S01]  /*72c0*/  UIADD3 UR7, UR17, UR45, URZ ;  /* 0x0000002d11077290 */ /* 0x000fe2000fffe03f */
[----:B------:R-:W-:Y:S01]  /*72d0*/  CS2R R78, SRZ ;  /* 0x00000000004e7805 */ /* 0x000fe2000001ff00 */
[----:B------:R-:W-:Y:S01]  /*72e0*/  ULEA.HI.X UR22, UR22, UR25, UR18, 0x3, UP0 ;  /* 0x0000001916167291 */ /* 0x000fe200080f1c12 */
[----:B------:R-:W-:Y:S01]  /*72f0*/  CS2R R76, SRZ ;  /* 0x00000000004c7805 */ /* 0x000fe2000001ff00 */
[----:B------:R-:W-:Y:S01]  /*7300*/  ULEA.HI.X UR23, UR8, UR19, UR23, 0x3, UP1 ;  /* 0x0000001308177291 */ /* 0x000fe200088f1c17 */
[----:B------:R-:W-:Y:S01]  /*7310*/  CS2R R74, SRZ ;  /* 0x00000000004a7805 */ /* 0x000fe2000001ff00 */
[----:B------:R-:W-:Y:S01]  /*7320*/  UIADD3 UR18, UR36, -0x1, URZ ;  /* 0xffffffff24127890 */ /* 0x000fe2000fffe03f */
[----:B------:R-:W-:Y:S01]  /*7330*/  CS2R R72, SRZ ;  /* 0x0000000000487805 */ /* 0x000fe2000001ff00 */
[----:B------:R-:W-:Y:S01]  /*7340*/  ULEA.HI UR17, UR36, UR36, URZ, 0x1 ;  /* 0x0000002424117291 */ /* 0x000fe2000f8f083f */
[----:B------:R-:W-:Y:S01]  /*7350*/  MOV R71, RZ ;  /* 0x000000ff00477202 */ /* 0x000fe20000000f00 */
[----:B------:R-:W-:-:S02]  /*7360*/  UIADD3 UR19, UR36, -0x2, URZ ;  /* 0xfffffffe24137890 */ /* 0x000fc4000fffe03f */
[----:B------:R-:W-:Y:S02]  /*7370*/  ULEA.HI.X UR25, UR16, UR21, UR7, 0x3, UP2 ;  /* 0x0000001510197291 */ /* 0x000fe400090f1c07 */
[----:B------:R-:W-:Y:S02]  /*7380*/  ULEA.HI UR16, UR18, UR18, URZ, 0x1 ;  /* 0x0000001212107291 */ /* 0x000fe4000f8f083f */
[----:B------:R-:W-:Y:S02]  /*7390*/  ULDC UR21, c[0x0][0x16c] ;  /* 0x00005b0000157ab9 */ /* 0x000fe40000000800 */
[----:B------:R-:W-:Y:S02]  /*73a0*/  ULOP3.LUT UR17, UR17, 0x1ffffe, URZ, 0xc0, !UPT ;  /* 0x001ffffe11117892 */ /* 0x000fe4000f8ec03f */
[----:B------:R-:W-:Y:S02]  /*73b0*/  UIMAD UR21, UR19, UR21, URZ ;  /* 0x00000015131572a4 */ /* 0x000fe4000f8e023f */
[----:B------:R-:W-:-:S02]  /*73c0*/  ULOP3.LUT UR19, UR16, 0xfffffe, URZ, 0xc0, !UPT ;  /* 0x00fffffe10137892 */ /* 0x000fc4000f8ec03f */
[----:B------:R-:W-:Y:S02]  /*73d0*/  UIADD3 UR20, UR36, -UR17, URZ ;  /* 0x8000001124147290 */ /* 0x000fe4000fffe03f */
[----:B------:R-:W-:Y:S02]  /*73e0*/  UIMAD.WIDE UR16, UR21, 0x10, UR10 ;  /* 0x00000010151078a5 */ /* 0x000fe4000f8e020a */
[----:B------:R-:W-:Y:S02]  /*73f0*/  UIADD3 UR19, UR18, -UR19, URZ ;  /* 0x8000001312137290 */ /* 0x000fe4000fffe03f */
[----:B------:R-:W-:Y:S02]  /*7400*/  UMOV UR7, URZ ;  /* 0x0000003f00077c82 */ /* 0x000fe40008000000 */
[----:B------:R-:W-:Y:S02]  /*7410*/  UMOV UR8, URZ ;  /* 0x0000003f00087c82 */ /* 0x000fe40008000000 */
[----:B------:R-:W-:-:S02]  /*7420*/  UMOV UR9, URZ ;  /* 0x0000003f00097c82 */ /* 0x000fc40008000000 */
[----:B------:R-:W-:Y:S02]  /*7430*/  ULEA UR47, UR20, 0x880, 0xb ;  /* 0x00000880142f7891 */ /* 0x000fe4000f8e583f */
[----:B------:R-:W-:Y:S02]  /*7440*/  USHF.L.U32 UR44, UR19, 0x8, URZ ;  /* 0x00000008132c7899 */ /* 0x000fe4000800063f */
[----:B------:R-:W-:Y:S02]  /*7450*/  UMOV UR45, UR16 ;  /* 0x00000010002d7c82 */ /* 0x000fe40008000000 */
[----:B------:R-:W-:Y:S02]  /*7460*/  UMOV UR46, UR17 ;  /* 0x00000011002e7c82 */ /* 0x000fe40008000000 */
.L_x_8282:
        /* <DEDUP_REMOVED lines=113> */
[----:B------:R-:W-:Y:S08]  /*7b80*/  MUFU.EX2 R119, R119 ;  /* 0x0000007700777308 */ /* 0x000ff00000000800 */
[----:B------:R-:W2:Y:S08]  /*7b90*/  MUFU.SIN R4, R155 ;  /* 0x0000009b00047308 */ /* 0x000eb00000000400 */
[----:B------:R-:W3:Y:S08]  /*7ba0*/  MUFU.EX2 R5, R5 ;  /* 0x0000000500057308 */ /* 0x000ef00000000800 */
[----:B------:R-:W4:Y:S08]  /*7bb0*/  MUFU.EX2 R131, R131 ;  /* 0x0000008300837308 */ /* 0x000f300000000800 */
[----:B------:R-:W2:Y:S01]  /*7bc0*/  MUFU.EX2 R123, R123 ;  /* 0x0000007b007b7308 */ /* 0x000ea20000000800 */
[----:B0-----:R-:W-:-:S07]  /*7bd0*/  FMUL.FTZ R145, R121, R122 ;  /* 0x0000007a79917220 */ /* 0x001fce0000410000 */
[----:B------:R-:W0:Y:S01]  /*7be0*/  MUFU.EX2 R136, R136 ;  /* 0x0000008800887308 */ /* 0x000e220000000800 */
[----:B-1----:R-:W-:-:S07]  /*7bf0*/  FMUL.FTZ R210, R12, R135 ;  /* 0x000000870cd27220 */ /* 0x002fce0000410000 */
[----:B------:R1:W-:Y:S01]  /*7c00*/  MUFU.EX2 R202, R137 ;  /* 0x0000008900ca7308 */ /* 0x0003e20000000800 */
[----:B--2---:R-:W-:-:S07]  /*7c10*/  FMUL.FTZ R135, R119, R4 ;  /* 0x0000000477877220 */ /* 0x004fce0000410000 */
[----:B------:R-:W2:Y:S01]  /*7c20*/  MUFU.COS R168, R155 ;  /* 0x0000009b00a87308 */ /* 0x000ea20000000000 */
[----:B-1----:R-:W-:Y:S01]  /*7c30*/  FMUL.FTZ R137, R129, R130 ;  /* 0x0000008281897220 */ /* 0x002fe20000410000 */
[----:B------:R-:W-:Y:S01]  /*7c40*/  PRMT R130, RZ, 0x5410, R206 ;  /* 0x00005410ff827816 */ /* 0x000fe200000000ce */
[----:B------:R-:W-:-:S05]  /*7c50*/  FMUL.FTZ R146, R121, R146 ;  /* 0x0000009279927220 */ /* 0x000fca0000410000 */
[----:B------:R-:W1:Y:S01]  /*7c60*/  MUFU.EX2 R125, R125 ;  /* 0x0000007d007d7308 */ /* 0x000e620000000800 */
[----:B------:R-:W-:Y:S02]  /*7c70*/  FMUL.FTZ R170, R130, R55 ;  /* 0x0000003782aa7220 */ /* 0x000fe40000410000 */
[-C--:B------:R-:W-:Y:S02]  /*7c80*/  FMUL.FTZ R4, R10, R145.reuse ;  /* 0x000000910a047220 */ /* 0x080fe40000410000 */
[C---:B---3--:R-:W-:Y:S02]  /*7c90*/  FMUL.FTZ R163, R5.reuse, R162 ;  /* 0x000000a205a37220 */ /* 0x048fe40000410000 */
[----:B------:R-:W-:Y:S01]  /*7ca0*/  FMUL.FTZ R164, R5, R164 ;  /* 0x000000a405a47220 */ /* 0x000fe20000410000 */
[----:B------:R-:W3:Y:S01]  /*7cb0*/  MUFU.EX2 R127, R127 ;  /* 0x0000007f007f7308 */ /* 0x000ee20000000800 */
[-C--:B------:R-:W-:Y:S02]  /*7cc0*/  FMUL.FTZ R7, RZ, R145.reuse ;  /* 0x00000091ff077220 */ /* 0x080fe40000410000 */
[----:B------:R-:W-:-:S02]  /*7cd0*/  FMUL.FTZ R5, R11, R145 ;  /* 0x000000910b057220 */ /* 0x000fc40000410000 */
[C---:B----4-:R-:W-:Y:S02]  /*7ce0*/  FMUL.FTZ R159, R131.reuse, R134 ;  /* 0x00000086839f7220 */ /* 0x050fe40000410000 */
[----:B------:R-:W-:Y:S01]  /*7cf0*/  FMUL.FTZ R157, R131, R132 ;  /* 0x00000084839d7220 */ /* 0x000fe20000410000 */
[----:B------:R4:W-:Y:S01]  /*7d00*/  MUFU.EX2 R203, R143 ;  /* 0x0000008f00cb7308 */ /* 0x0009e20000000800 */
[----:B------:R-:W-:Y:S01]  /*7d10*/  FMUL.FTZ R13, R145, R170 ;  /* 0x000000aa910d7220 */ /* 0x000fe20000410000 */
[----:B------:R-:W-:Y:S01]  /*7d20*/  PRMT R131, RZ, 0x5410, R40 ;  /* 0x00005410ff837816 */ /* 0x000fe20000000028 */
[----:B------:R-:W-:Y:S02]  /*7d30*/  FFMA.FTZ R4, R11, R146, R4 ;  /* 0x000000920b047223 */ /* 0x000fe40000010004 */
[----:B------:R-:W-:Y:S02]  /*7d40*/  FFMA.FTZ R7, R146, R170, -R7 ;  /* 0x000000aa92077223 */ /* 0x000fe40000010807 */
[----:B------:R-:W-:-:S02]  /*7d50*/  FFMA.FTZ R5, R10, R146, -R5 ;  /* 0x000000920a057223 */ /* 0x000fc40000010805 */
[C---:B----4-:R-:W-:Y:S02]  /*7d60*/  FMUL.FTZ R143, R123.reuse, R124 ;  /* 0x0000007c7b8f7220 */ /* 0x050fe40000410000 */
[----:B------:R-:W-:Y:S02]  /*7d70*/  FFMA.FTZ R13, RZ, R146, R13 ;  /* 0x00000092ff0d7223 */ /* 0x000fe4000001000d */
[----:B------:R-:W-:Y:S02]  /*7d80*/  FMUL.FTZ R144, R123, R144 ;  /* 0x000000907b907220 */ /* 0x000fe40000410000 */
[C---:B0-----:R-:W-:Y:S02]  /*7d90*/  FMUL.FTZ R197, R136.reuse, R197 ;  /* 0x000000c588c57220 */ /* 0x041fe40000410000 */
[----:B------:R-:W-:Y:S02]  /*7da0*/  FMUL.FTZ R198, R136, R149 ;  /* 0x0000009588c67220 */ /* 0x000fe40000410000 */
[----:B------:R-:W-:-:S02]  /*7db0*/  FMUL.FTZ R6, R143, R4 ;  /* 0x000000048f067220 */ /* 0x000fc40000410000 */
[----:B--2---:R-:W-:Y:S02]  /*7dc0*/  FMUL.FTZ R136, R119, R168 ;  /* 0x000000a877887220 */ /* 0x004fe40000410000 */
[----:B------:R-:W-:Y:S01]  /*7dd0*/  FFMA.FTZ R7, R131, R56, R7 ;  /* 0x0000003883077223 */ /* 0x000fe20000010007 */
[----:B------:R1:W-:Y:S01]  /*7de0*/  MUFU.EX2 R205, R141 ;  /* 0x0000008d00cd7308 */ /* 0x0003e20000000800 */
[CC--:B------:R-:W-:Y:S02]  /*7df0*/  FMUL.FTZ R119, R143.reuse, R5.reuse ;  /* 0x000000058f777220 */ /* 0x0c0fe40000410000 */
[----:B------:R-:W-:Y:S02]  /*7e00*/  FADD.FTZ R13, RZ, R13 ;  /* 0x0000000dff0d7221 */ /* 0x000fe40000010000 */
[----:B------:R-:W-:Y:S02]  /*7e10*/  FFMA.FTZ R6, R144, R5, -R6 ;  /* 0x0000000590067223 */ /* 0x000fe40000010806 */
[----:B------:R-:W-:-:S02]  /*7e20*/  FMUL.FTZ R5, R143, R7 ;  /* 0x000000078f057220 */ /* 0x000fc40000410000 */
[----:B-1----:R-:W-:Y:S02]  /*7e30*/  FMUL.FTZ R141, R125, R126 ;  /* 0x0000007e7d8d7220 */ /* 0x002fe40000410000 */
[----:B------:R-:W-:Y:S01]  /*7e40*/  FFMA.FTZ R119, R144, R4, R119 ;  /* 0x0000000490777223 */ /* 0x000fe20000010077 */
[----:B------:R3:W-:Y:S01]  /*7e50*/  MUFU.EX2 R195, R139 ;  /* 0x0000008b00c37308 */ /* 0x0007e20000000800 */
[----:B------:R-:W-:Y:S02]  /*7e60*/  FMUL.FTZ R208, R12, R147 ;  /* 0x000000930cd07220 */ /* 0x000fe40000410000 */
[----:B------:R-:W-:Y:S02]  /*7e70*/  FMUL.FTZ R4, R143, R13 ;  /* 0x0000000d8f047220 */ /* 0x000fe40000410000 */
[----:B------:R-:W-:Y:S02]  /*7e80*/  FMUL.FTZ R142, R125, R142 ;  /* 0x0000008e7d8e7220 */ /* 0x000fe40000410000 */
[----:B------:R-:W-:-:S02]  /*7e90*/  FMUL.FTZ R12, R141, R6 ;  /* 0x000000068d0c7220 */ /* 0x000fc40000410000 */
[----:B---3--:R-:W-:Y:S01]  /*7ea0*/  FMUL.FTZ R139, R127, R128 ;  /* 0x000000807f8b7220 */ /* 0x008fe20000410000 */
[----:B------:R-:W-:Y:S01]  /*7eb0*/  PRMT R128, RZ, 0x5410, R41 ;  /* 0x00005410ff807816 */ /* 0x000fe20000000029 */
[C---:B------:R-:W-:Y:S01]  /*7ec0*/  FFMA.FTZ R5, R144.reuse, R13, R5 ;  /* 0x0000000d90057223 */ /* 0x040fe20000010005 */
[----:B------:R-:W0:Y:S01]  /*7ed0*/  MUFU.EX2 R120, R120 ;  /* 0x0000007800787308 */ /* 0x000e220000000800 */
[----:B------:R-:W-:Y:S02]  /*7ee0*/  FMUL.FTZ R121, R141, R119 ;  /* 0x000000778d797220 */ /* 0x000fe40000410000 */
[----:B------:R-:W-:Y:S02]  /*7ef0*/  FFMA.FTZ R4, R144, R7, -R4 ;  /* 0x0000000790047223 */ /* 0x000fe40000010804 */
[----:B------:R-:W-:Y:S02]  /*7f00*/  FFMA.FTZ R12, R142, R119, R12 ;  /* 0x000000778e0c7223 */ /* 0x000fe4000001000c */
[----:B------:R-:W-:-:S02]  /*7f10*/  FADD.FTZ R5, RZ, R5 ;  /* 0x00000005ff057221 */ /* 0x000fc40000010000 */
[----:B------:R-:W-:Y:S02]  /*7f20*/  FFMA.FTZ R121, R142, R6, -R121 ;  /* 0x000000068e797223 */ /* 0x000fe40000010879 */
[----:B------:R-:W-:Y:S02]  /*7f30*/  FFMA.FTZ R4, R128, R57, R4 ;  /* 0x0000003980047223 */ /* 0x000fe40000010004 */
[----:B------:R-:W-:Y:S02]  /*7f40*/  FMUL.FTZ R140, R127, R140 ;  /* 0x0000008c7f8c7220 */ /* 0x000fe40000410000 */
[----:B------:R-:W-:Y:S02]  /*7f50*/  FMUL.FTZ R13, R139, R12 ;  /* 0x0000000c8b0d7220 */ /* 0x000fe40000410000 */
[----:B------:R-:W-:Y:S02]  /*7f60*/  FMUL.FTZ R7, R141, R5 ;  /* 0x000000058d077220 */ /* 0x000fe40000410000 */
[----:B------:R-:W-:-:S02]  /*7f70*/  FMUL.FTZ R119, R139, R121 ;  /* 0x000000798b777220 */ /* 0x000fc40000410000 */
[----:B------:R-:W-:Y:S01]  /*7f80*/  FMUL.FTZ R138, R129, R138 ;  /* 0x0000008a818a7220 */ /* 0x000fe20000410000 */
[----:B------:R-:W-:Y:S01]  /*7f90*/  PRMT R129, RZ, 0x5410, R42 ;  /* 0x00005410ff817816 */ /* 0x000fe2000000002a */
[-C--:B------:R-:W-:Y:S02]  /*7fa0*/  FMUL.FTZ R6, R141, R4.reuse ;  /* 0x000000048d067220 */ /* 0x080fe40000410000 */
[----:B------:R-:W-:Y:S02]  /*7fb0*/  FFMA.FTZ R13, R140, R121, -R13 ;  /* 0x000000798c0d7223 */ /* 0x000fe4000001080d */
[----:B------:R-:W-:Y:S02]  /*7fc0*/  FFMA.FTZ R7, R142, R4, -R7 ;  /* 0x000000048e077223 */ /* 0x000fe40000010807 */
[----:B------:R-:W-:Y:S02]  /*7fd0*/  FFMA.FTZ R119, R140, R12, R119 ;  /* 0x0000000c8c777223 */ /* 0x000fe40000010077 */
[----:B------:R-:W-:-:S02]  /*7fe0*/  FFMA.FTZ R6, R142, R5, R6 ;  /* 0x000000058e067223 */ /* 0x000fc40000010006 */
[----:B------:R-:W-:Y:S02]  /*7ff0*/  FMUL.FTZ R5, R137, R13 ;  /* 0x0000000d89057220 */ /* 0x000fe40000410000 */
[----:B------:R-:W-:Y:S02]  /*8000*/  FFMA.FTZ R7, R129, R58, R7 ;  /* 0x0000003a81077223 */ /* 0x000fe40000010007 */
[----:B------:R-:W-:Y:S02]  /*8010*/  FMUL.FTZ R4, R137, R119 ;  /* 0x0000007789047220 */ /* 0x000fe40000410000 */
[C---:B0-----:R-:W-:Y:S02]  /*8020*/  FMUL.FTZ R167, R120.reuse, R167 ;  /* 0x000000a778a77220 */ /* 0x041fe40000410000 */
[----:B------:R-:W-:Y:S02]  /*8030*/  FMUL.FTZ R166, R120, R133 ;  /* 0x0000008578a67220 */ /* 0x000fe40000410000 */
[----:B------:R-:W-:-:S02]  /*8040*/  FADD.FTZ R6, RZ, R6 ;  /* 0x00000006ff067221 */ /* 0x000fc40000010000 */
[C---:B------:R-:W-:Y:S02]  /*8050*/  FFMA.FTZ R120, R138.reuse, R119, R5 ;  /* 0x000000778a787223 */ /* 0x040fe40000010005 */
[C---:B------:R-:W-:Y:S02]  /*8060*/  FMUL.FTZ R5, R139.reuse, R7 ;  /* 0x000000078b057220 */ /* 0x040fe40000410000 */
[----:B------:R-:W-:Y:S02]  /*8070*/  FFMA.FTZ R12, R138, R13, -R4 ;  /* 0x0000000d8a0c7223 */ /* 0x000fe40000010804 */
[-C--:B------:R-:W-:Y:S01]  /*8080*/  FMUL.FTZ R4, R139, R6.reuse ;  /* 0x000000068b047220 */ /* 0x080fe20000410000 */
[----:B------:R-:W-:Y:S01]  /*8090*/  PRMT R126, RZ, 0x5410, R43 ;  /* 0x00005410ff7e7816 */ /* 0x000fe2000000002b */
[----:B------:R-:W-:Y:S02]  /*80a0*/  FFMA.FTZ R5, R140, R6, R5 ;  /* 0x000000068c057223 */ /* 0x000fe40000010005 */
[----:B------:R-:W-:-:S02]  /*80b0*/  FMUL.FTZ R13, R157, R120 ;  /* 0x000000789d0d7220 */ /* 0x000fc40000410000 */
[----:B------:R-:W-:Y:S02]  /*80c0*/  FFMA.FTZ R4, R140, R7, -R4 ;  /* 0x000000078c047223 */ /* 0x000fe40000010804 */
[-C--:B------:R-:W-:Y:S02]  /*80d0*/  FMUL.FTZ R119, R157, R12.reuse ;  /* 0x0000000c9d777220 */ /* 0x080fe40000410000 */
[----:B------:R-:W-:Y:S02]  /*80e0*/  FADD.FTZ R5, RZ, R5 ;  /* 0x00000005ff057221 */ /* 0x000fe40000010000 */
[C---:B------:R-:W-:Y:S02]  /*80f0*/  FFMA.FTZ R13, R159.reuse, R12, -R13 ;  /* 0x0000000c9f0d7223 */ /* 0x040fe4000001080d */
[----:B------:R-:W-:Y:S02]  /*8100*/  FFMA.FTZ R4, R126, R59, R4 ;  /* 0x0000003b7e047223 */ /* 0x000fe40000010004 */
[----:B------:R-:W-:-:S02]  /*8110*/  FFMA.FTZ R119, R159, R120, R119 ;  /* 0x000000789f777223 */ /* 0x000fc40000010077 */
[C---:B------:R-:W-:Y:S02]  /*8120*/  FMUL.FTZ R7, R137.reuse, R5 ;  /* 0x0000000589077220 */ /* 0x040fe40000410000 */
[C---:B------:R-:W-:Y:S01]  /*8130*/  FMUL.FTZ R120, R166.reuse, R13 ;  /* 0x0000000da6787220 */ /* 0x040fe20000410000 */
[----:B------:R-:W-:Y:S01]  /*8140*/  PRMT R127, RZ, 0x5410, R44 ;  /* 0x00005410ff7f7816 */ /* 0x000fe2000000002c */
[-C--:B------:R-:W-:Y:S02]  /*8150*/  FMUL.FTZ R6, R137, R4.reuse ;  /* 0x0000000489067220 */ /* 0x080fe40000410000 */
[-C--:B------:R-:W-:Y:S02]  /*8160*/  FMUL.FTZ R12, R166, R119.reuse ;  /* 0x00000077a60c7220 */ /* 0x080fe40000410000 */
[----:B------:R-:W-:Y:S02]  /*8170*/  FFMA.FTZ R7, R138, R4, -R7 ;  /* 0x000000048a077223 */ /* 0x000fe40000010807 */
[----:B------:R-:W-:-:S02]  /*8180*/  FFMA.FTZ R119, R167, R119, R120 ;  /* 0x00000077a7777223 */ /* 0x000fc40000010078 */
[----:B------:R-:W-:Y:S02]  /*8190*/  FFMA.FTZ R6, R138, R5, R6 ;  /* 0x000000058a067223 */ /* 0x000fe40000010006 */
[----:B------:R-:W-:Y:S02]  /*81a0*/  FFMA.FTZ R13, R167, R13, -R12 ;  /* 0x0000000da70d7223 */ /* 0x000fe4000001080c */
[----:B------:R-:W-:Y:S02]  /*81b0*/  FFMA.FTZ R4, R127, R60, R7 ;  /* 0x0000003c7f047223 */ /* 0x000fe40000010007 */
[C---:B------:R-:W-:Y:S02]  /*81c0*/  FMUL.FTZ R5, R210.reuse, R119 ;  /* 0x00000077d2057220 */ /* 0x040fe40000410000 */
[----:B------:R-:W-:Y:S02]  /*81d0*/  FADD.FTZ R6, RZ, R6 ;  /* 0x00000006ff067221 */ /* 0x000fe40000010000 */
[----:B------:R-:W-:-:S02]  /*81e0*/  FMUL.FTZ R12, R210, R13 ;  /* 0x0000000dd20c7220 */ /* 0x000fc40000410000 */
[C---:B------:R-:W-:Y:S02]  /*81f0*/  FMUL.FTZ R7, R157.reuse, R4 ;  /* 0x000000049d077220 */ /* 0x040fe40000410000 */
[----:B------:R-:W-:Y:S02]  /*8200*/  FFMA.FTZ R13, R208, R13, -R5 ;  /* 0x0000000dd00d7223 */ /* 0x000fe40000010805 */
[-C--:B------:R-:W-:Y:S02]  /*8210*/  FMUL.FTZ R5, R157, R6.reuse ;  /* 0x000000069d057220 */ /* 0x080fe40000410000 */
[----:B------:R-:W-:Y:S02]  /*8220*/  FMUL.FTZ R175, R118, R161 ;  /* 0x000000a176af7220 */ /* 0x000fe40000410000 */
[C---:B------:R-:W-:Y:S01]  /*8230*/  FFMA.FTZ R7, R159.reuse, R6, R7 ;  /* 0x000000069f077223 */ /* 0x040fe20000010007 */
[----:B------:R-:W-:Y:S01]  /*8240*/  PRMT R124, RZ, 0x5410, R45 ;  /* 0x00005410ff7c7816 */ /* 0x000fe2000000002d */
[----:B------:R-:W-:-:S02]  /*8250*/  FFMA.FTZ R5, R159, R4, -R5 ;  /* 0x000000049f057223 */ /* 0x000fc40000010805 */
[----:B------:R-:W-:Y:S02]  /*8260*/  FMUL.FTZ R171, R118, R158 ;  /* 0x0000009e76ab7220 */ /* 0x000fe40000410000 */
[----:B------:R-:W-:Y:S02]  /*8270*/  FMUL.FTZ R4, R136, R175 ;  /* 0x000000af88047220 */ /* 0x000fe40000410000 */
[----:B------:R-:W-:Y:S02]  /*8280*/  FADD.FTZ R7, RZ, R7 ;  /* 0x00000007ff077221 */ /* 0x000fe40000010000 */
[----:B------:R-:W-:Y:S02]  /*8290*/  FFMA.FTZ R5, R124, R61, R5 ;  /* 0x0000003d7c057223 */ /* 0x000fe40000010005 */
[----:B------:R-:W-:Y:S02]  /*82a0*/  FFMA.FTZ R123, -R135, R171, -R4 ;  /* 0x000000ab877b7223 */ /* 0x000fe40000010904 */
[----:B------:R-:W-:Y:S01]  /*82b0*/  FMUL.FTZ R4, R166, R7 ;  /* 0x00000007a6047220 */ /* 0x000fe20000410000 */
[----:B------:R-:W-:Y:S01]  /*82c0*/  PRMT R125, RZ, 0x5410, R46 ;  /* 0x00005410ff7d7816 */ /* 0x000fe2000000002e */
[----:B------:R-:W-:-:S02]  /*82d0*/  FFMA.FTZ R12, R208, R119, R12 ;  /* 0x00000077d00c7223 */ /* 0x000fc4000001000c */
[----:B------:R-:W-:Y:S02]  /*82e0*/  FMUL.FTZ R119, R198, R13 ;  /* 0x0000000dc6777220 */ /* 0x000fe40000410000 */
[-C--:B------:R-:W-:Y:S02]  /*82f0*/  FMUL.FTZ R6, R166, R5.reuse ;  /* 0x00000005a6067220 */ /* 0x080fe40000410000 */
[----:B------:R-:W-:Y:S02]  /*8300*/  FFMA.FTZ R4, R167, R5, -R4 ;  /* 0x00000005a7047223 */ /* 0x000fe40000010804 */
[-C--:B------:R-:W-:Y:S02]  /*8310*/  FMUL.FTZ R120, R198, R12.reuse ;  /* 0x0000000cc6787220 */ /* 0x080fe40000410000 */
[----:B------:R-:W-:Y:S02]  /*8320*/  FFMA.FTZ R119, R197, R12, R119 ;  /* 0x0000000cc5777223 */ /* 0x000fe40000010077 */
[----:B------:R-:W-:-:S02]  /*8330*/  FFMA.FTZ R6, R167, R7, R6 ;  /* 0x00000007a7067223 */ /* 0x000fc40000010006 */
[----:B------:R-:W-:Y:S02]  /*8340*/  FMUL.FTZ R12, R135, R175 ;  /* 0x000000af870c7220 */ /* 0x000fe40000410000 */
[----:B------:R-:W-:Y:S02]  /*8350*/  FFMA.FTZ R5, R125, R62, R4 ;  /* 0x0000003e7d057223 */ /* 0x000fe40000010004 */
[----:B------:R-:W-:Y:S02]  /*8360*/  FADD.FTZ R7, RZ, R6 ;  /* 0x00000006ff077221 */ /* 0x000fe40000010000 */
[----:B------:R-:W-:Y:S02]  /*8370*/  FMUL.FTZ R174, R117, R158 ;  /* 0x0000009e75ae7220 */ /* 0x000fe40000410000 */
[----:B------:R-:W-:Y:S02]  /*8380*/  FFMA.FTZ R121, R136, R171, -R12 ;  /* 0x000000ab88797223 */ /* 0x000fe4000001080c */
[----:B------:R-:W-:-:S02]  /*8390*/  FMUL.FTZ R6, R210, R5 ;  /* 0x00000005d2067220 */ /* 0x000fc40000410000 */
[----:B------:R-:W-:Y:S02]  /*83a0*/  FMUL.FTZ R178, R117, R161 ;  /* 0x000000a175b27220 */ /* 0x000fe40000410000 */
[-C--:B------:R-:W-:Y:S02]  /*83b0*/  FMUL.FTZ R4, R210, R7.reuse ;  /* 0x00000007d2047220 */ /* 0x080fe40000410000 */
[----:B------:R-:W-:Y:S02]  /*83c0*/  FADD.FTZ R121, R174, R121 ;  /* 0x00000079ae797221 */ /* 0x000fe40000010000 */
[----:B------:R-:W-:Y:S01]  /*83d0*/  FFMA.FTZ R6, R208, R7, R6 ;  /* 0x00000007d0067223 */ /* 0x000fe20000010006 */
[----:B------:R-:W-:Y:S01]  /*83e0*/  PRMT R122, RZ, 0x5410, R47 ;  /* 0x00005410ff7a7816 */ /* 0x000fe2000000002f */
[----:B------:R-:W-:Y:S02]  /*83f0*/  FFMA.FTZ R13, R197, R13, -R120 ;  /* 0x0000000dc50d7223 */ /* 0x000fe40000010878 */
[----:B------:R-:W-:-:S02]  /*8400*/  FADD.FTZ R123, -R178, R123 ;  /* 0x0000007bb27b7221 */ /* 0x000fc40000010100 */
[----:B------:R-:W-:Y:S02]  /*8410*/  FFMA.FTZ R4, R208, R5, -R4 ;  /* 0x00000005d0047223 */ /* 0x000fe40000010804 */
[----:B------:R-:W-:Y:S02]  /*8420*/  FMUL.FTZ R120, R164, -R121 ;  /* 0x80000079a4787220 */ /* 0x000fe40000410000 */
[----:B------:R-:W-:Y:S02]  /*8430*/  FADD.FTZ R6, RZ, R6 ;  /* 0x00000006ff067221 */ /* 0x000fe40000010000 */
[----:B------:R-:W-:Y:S02]  /*8440*/  FMUL.FTZ R200, R202, R153 ;  /* 0x00000099cac87220 */ /* 0x000fe40000410000 */
[----:B------:R-:W-:Y:S02]  /*8450*/  FMUL.FTZ R12, R164, -R123 ;  /* 0x8000007ba40c7220 */ /* 0x000fe40000410000 */
[----:B------:R-:W-:-:S02]  /*8460*/  FFMA.FTZ R4, R122, R63, R4 ;  /* 0x0000003f7a047223 */ /* 0x000fc40000010004 */
[----:B------:R-:W-:Y:S02]  /*8470*/  FMUL.FTZ R202, R202, R151 ;  /* 0x00000097caca7220 */ /* 0x000fe40000410000 */
[----:B------:R-:W-:Y:S02]  /*8480*/  FFMA.FTZ R134, R163, R123, R120 ;  /* 0x0000007ba3867223 */ /* 0x000fe40000010078 */
[----:B------:R-:W-:Y:S02]  /*8490*/  FMUL.FTZ R177, R116, R161 ;  /* 0x000000a174b17220 */ /* 0x000fe40000410000 */
[----:B------:R-:W-:Y:S01]  /*84a0*/  FMUL.FTZ R5, R198, R6 ;  /* 0x00000006c6057220 */ /* 0x000fe20000410000 */
[----:B------:R-:W-:Y:S01]  /*84b0*/  PRMT R123, RZ, 0x5410, R48 ;  /* 0x00005410ff7b7816 */ /* 0x000fe20000000030 */
[----:B------:R-:W-:Y:S02]  /*84c0*/  FMUL.FTZ R199, R203, R160 ;  /* 0x000000a0cbc77220 */ /* 0x000fe40000410000 */
[----:B------:R-:W-:-:S02]  /*84d0*/  FFMA.FTZ R132, R163, R121, -R12 ;  /* 0x00000079a3847223 */ /* 0x000fc4000001080c */
[----:B------:R-:W-:Y:S02]  /*84e0*/  FMUL.FTZ R7, R198, R4 ;  /* 0x00000004c6077220 */ /* 0x000fe40000410000 */
[----:B------:R-:W-:Y:S02]  /*84f0*/  FMUL.FTZ R203, R203, R156 ;  /* 0x0000009ccbcb7220 */ /* 0x000fe40000410000 */
[----:B------:R-:W-:Y:S02]  /*8500*/  FMUL.FTZ R12, R202, R119 ;  /* 0x00000077ca0c7220 */ /* 0x000fe40000410000 */
[----:B------:R-:W-:Y:S02]  /*8510*/  FMUL.FTZ R179, R116, R158 ;  /* 0x0000009e74b37220 */ /* 0x000fe40000410000 */
[----:B------:R-:W-:Y:S02]  /*8520*/  FADD.FTZ R134, -R177, R134 ;  /* 0x00000086b1867221 */ /* 0x000fe40000010100 */
[----:B------:R-:W-:-:S02]  /*8530*/  FFMA.FTZ R5, R197, R4, -R5 ;  /* 0x00000004c5057223 */ /* 0x000fc40000010805 */
[----:B------:R-:W-:Y:S02]  /*8540*/  FFMA.FTZ R7, R197, R6, R7 ;  /* 0x00000006c5077223 */ /* 0x000fe40000010007 */
[-C--:B------:R-:W-:Y:S02]  /*8550*/  FFMA.FTZ R12, R200, R13.reuse, -R12 ;  /* 0x0000000dc80c7223 */ /* 0x080fe4000001080c */
[----:B------:R-:W-:Y:S02]  /*8560*/  FADD.FTZ R132, R179, R132 ;  /* 0x00000084b3847221 */ /* 0x000fe40000010000 */
[----:B------:R-:W-:Y:S02]  /*8570*/  FMUL.FTZ R4, R203, -R134 ;  /* 0x80000086cb047220 */ /* 0x000fe40000410000 */
[----:B------:R-:W-:Y:S02]  /*8580*/  FFMA.FTZ R5, R123, R64, R5 ;  /* 0x000000407b057223 */ /* 0x000fe40000010005 */
[----:B------:R-:W-:-:S02]  /*8590*/  FMUL.FTZ R13, R202, R13 ;  /* 0x0000000dca0d7220 */ /* 0x000fc40000410000 */
[----:B------:R-:W-:Y:S02]  /*85a0*/  FMUL.FTZ R193, R195, R150 ;  /* 0x00000096c3c17220 */ /* 0x000fe40000410000 */
[----:B------:R-:W-:Y:S02]  /*85b0*/  FADD.FTZ R7, RZ, R7 ;  /* 0x00000007ff077221 */ /* 0x000fe40000010000 */
[----:B------:R-:W-:Y:S02]  /*85c0*/  FFMA.FTZ R150, R199, R132, -R4 ;  /* 0x00000084c7967223 */ /* 0x000fe40000010804 */
[----:B------:R-:W-:Y:S02]  /*85d0*/  FMUL.FTZ R6, R202, R5 ;  /* 0x00000005ca067220 */ /* 0x000fe40000410000 */
[----:B------:R-:W-:Y:S02]  /*85e0*/  FMUL.FTZ R195, R195, R148 ;  /* 0x00000094c3c37220 */ /* 0x000fe40000410000 */
[----:B------:R-:W-:-:S02]  /*85f0*/  FFMA.FTZ R120, R200, R119, R13 ;  /* 0x00000077c8787223 */ /* 0x000fc4000001000d */
[----:B------:R-:W-:Y:S02]  /*8600*/  FMUL.FTZ R132, R203, -R132 ;  /* 0x80000084cb847220 */ /* 0x000fe40000410000 */
[-C--:B------:R-:W-:Y:S02]  /*8610*/  FMUL.FTZ R4, R202, R7.reuse ;  /* 0x00000007ca047220 */ /* 0x080fe40000410000 */
[C---:B------:R-:W-:Y:S02]  /*8620*/  FFMA.FTZ R6, R200.reuse, R7, R6 ;  /* 0x00000007c8067223 */ /* 0x040fe40000010006 */
[----:B------:R-:W-:Y:S02]  /*8630*/  FMUL.FTZ R13, R195, R120 ;  /* 0x00000078c30d7220 */ /* 0x000fe40000410000 */
[----:B------:R-:W-:Y:S01]  /*8640*/  FFMA.FTZ R119, R199, R134, R132 ;  /* 0x00000086c7777223 */ /* 0x000fe20000010084 */
[----:B------:R-:W-:Y:S01]  /*8650*/  PRMT R134, RZ, 0x5410, R49 ;  /* 0x00005410ff867816 */ /* 0x000fe20000000031 */
[----:B------:R-:W-:-:S02]  /*8660*/  FFMA.FTZ R4, R200, R5, -R4 ;  /* 0x00000005c8047223 */ /* 0x000fc40000010804 */
[----:B------:R-:W-:Y:S02]  /*8670*/  FADD.FTZ R6, RZ, R6 ;  /* 0x00000006ff067221 */ /* 0x000fe40000010000 */
[-C--:B------:R-:W-:Y:S02]  /*8680*/  FFMA.FTZ R148, R193, R12.reuse, -R13 ;  /* 0x0000000cc1947223 */ /* 0x080fe4000001080d */
[----:B------:R-:W-:Y:S02]  /*8690*/  FMUL.FTZ R12, R195, R12 ;  /* 0x0000000cc30c7220 */ /* 0x000fe40000410000 */
[----:B------:R-:W-:Y:S02]  /*86a0*/  FFMA.FTZ R4, R134, R65, R4 ;  /* 0x0000004186047223 */ /* 0x000fe40000010004 */
[----:B------:R-:W-:Y:S02]  /*86b0*/  FMUL.FTZ R186, R115, R161 ;  /* 0x000000a173ba7220 */ /* 0x000fe40000410000 */
[----:B------:R-:W-:Y:S01]  /*86c0*/  FMUL.FTZ R5, R195, R6 ;  /* 0x00000006c3057220 */ /* 0x000fe20000410000 */
[----:B------:R-:W-:Y:S01]  /*86d0*/  PRMT R133, RZ, 0x5410, R50 ;  /* 0x00005410ff857816 */ /* 0x000fe20000000032 */
[----:B------:R-:W-:-:S02]  /*86e0*/  FMUL.FTZ R201, R205, R154 ;  /* 0x0000009acdc97220 */ /* 0x000fc40000410000 */
[----:B------:R-:W-:Y:S02]  /*86f0*/  FFMA.FTZ R12, R193, R120, R12 ;  /* 0x00000078c10c7223 */ /* 0x000fe4000001000c */
[----:B------:R-:W-:Y:S02]  /*8700*/  FMUL.FTZ R205, R205, R152 ;  /* 0x00000098cdcd7220 */ /* 0x000fe40000410000 */
[----:B------:R-:W-:Y:S02]  /*8710*/  FMUL.FTZ R7, R195, R4 ;  /* 0x00000004c3077220 */ /* 0x000fe40000410000 */
[----:B------:R-:W-:Y:S02]  /*8720*/  FMUL.FTZ R185, R115, R158 ;  /* 0x0000009e73b97220 */ /* 0x000fe40000410000 */
[----:B------:R-:W-:Y:S02]  /*8730*/  FADD.FTZ R120, -R186, R119 ;  /* 0x00000077ba787221 */ /* 0x000fe40000010100 */
[----:B------:R-:W-:-:S02]  /*8740*/  FFMA.FTZ R5, R193, R4, -R5 ;  /* 0x00000004c1057223 */ /* 0x000fc40000010805 */
[----:B------:R-:W-:Y:S02]  /*8750*/  FFMA.FTZ R7, R193, R6, R7 ;  /* 0x00000006c1077223 */ /* 0x000fe40000010007 */
[----:B------:R-:W-:Y:S02]  /*8760*/  FADD.FTZ R150, R185, R150 ;  /* 0x00000096b9967221 */ /* 0x000fe40000010000 */
[----:B------:R-:W-:Y:S02]  /*8770*/  FMUL.FTZ R13, R205, -R120 ;  /* 0x80000078cd0d7220 */ /* 0x000fe40000410000 */
[----:B------:R-:W-:Y:S02]  /*8780*/  FFMA.FTZ R4, R133, R66, R5 ;  /* 0x0000004285047223 */ /* 0x000fe40000010005 */
[----:B------:R-:W-:Y:S02]  /*8790*/  FADD.FTZ R6, RZ, R7 ;  /* 0x00000007ff067221 */ /* 0x000fe40000010000 */
[----:B------:R-:W-:-:S02]  /*87a0*/  FFMA.FTZ R149, R201, R150, -R13 ;  /* 0x00000096c9957223 */ /* 0x000fc4000001080d */
[C---:B------:R-:W-:Y:S02]  /*87b0*/  FMUL.FTZ R13, R205.reuse, R4 ;  /* 0x00000004cd0d7220 */ /* 0x040fe40000410000 */
[C---:B------:R-:W-:Y:S02]  /*87c0*/  FMUL.FTZ R150, R205.reuse, -R150 ;  /* 0x80000096cd967220 */ /* 0x040fe40000410000 */
[-C--:B------:R-:W-:Y:S02]  /*87d0*/  FMUL.FTZ R7, R205, R6.reuse ;  /* 0x00000006cd077220 */ /* 0x080fe40000410000 */
[C---:B------:R-:W-:Y:S01]  /*87e0*/  FFMA.FTZ R13, R201.reuse, R6, R13 ;  /* 0x00000006c90d7223 */ /* 0x040fe2000001000d */
[----:B------:R-:W-:Y:S01]  /*87f0*/  PRMT R132, RZ, 0x5410, R51 ;  /* 0x00005410ff847816 */ /* 0x000fe20000000033 */
[C---:B------:R-:W-:Y:S02]  /*8800*/  FFMA.FTZ R150, R201.reuse, R120, R150 ;  /* 0x00000078c9967223 */ /* 0x040fe40000010096 */
[----:B------:R-:W-:-:S02]  /*8810*/  FFMA.FTZ R7, R201, R4, -R7 ;  /* 0x00000004c9077223 */ /* 0x000fc40000010807 */
[----:B------:R-:W-:Y:S02]  /*8820*/  FADD.FTZ R120, RZ, R13 ;  /* 0x0000000dff787221 */ /* 0x000fe40000010000 */
[----:B------:R-:W-:Y:S02]  /*8830*/  FFMA.FTZ R6, R132, R67, R7 ;  /* 0x0000004384067223 */ /* 0x000fe40000010007 */
[----:B------:R-:W-:Y:S02]  /*8840*/  FMUL.FTZ R13, R203, R120 ;  /* 0x00000078cb0d7220 */ /* 0x000fe40000410000 */
[----:B------:R-:W-:Y:S01]  /*8850*/  FMUL.FTZ R5, R205, R148 ;  /* 0x00000094cd057220 */ /* 0x000fe20000410000 */
[----:B------:R-:W-:Y:S01]  /*8860*/  PRMT R121, RZ, 0x5410, R52 ;  /* 0x00005410ff797816 */ /* 0x000fe20000000034 */
[-C--:B------:R-:W-:Y:S02]  /*8870*/  FMUL.FTZ R119, R203, R6.reuse ;  /* 0x00000006cb777220 */ /* 0x080fe40000410000 */
[----:B------:R-:W-:-:S02]  /*8880*/  FFMA.FTZ R13, R199, R6, -R13 ;  /* 0x00000006c70d7223 */ /* 0x000fc4000001080d */
[-C--:B------:R-:W-:Y:S02]  /*8890*/  FFMA.FTZ R4, R201, R12.reuse, R5 ;  /* 0x0000000cc9047223 */ /* 0x080fe40000010005 */
[----:B------:R-:W-:Y:S02]  /*88a0*/  FMUL.FTZ R12, R205, R12 ;  /* 0x0000000ccd0c7220 */ /* 0x000fe40000410000 */
[----:B------:R-:W-:Y:S02]  /*88b0*/  FFMA.FTZ R119, R199, R120, R119 ;  /* 0x00000078c7777223 */ /* 0x000fe40000010077 */
[----:B------:R-:W-:Y:S02]  /*88c0*/  FFMA.FTZ R13, R121, R68, R13 ;  /* 0x00000044790d7223 */ /* 0x000fe4000001000d */
[----:B------:R-:W-:Y:S02]  /*88d0*/  FFMA.FTZ R12, R201, R148, -R12 ;  /* 0x00000094c90c7223 */ /* 0x000fe4000001080c */
[----:B------:R-:W-:-:S02]  /*88e0*/  FMUL.FTZ R5, R203, R4 ;  /* 0x00000004cb057220 */ /* 0x000fc40000410000 */
[----:B------:R-:W-:Y:S02]  /*88f0*/  FADD.FTZ R119, RZ, R119 ;  /* 0x00000077ff777221 */ /* 0x000fe40000010000 */
[C---:B------:R-:W-:Y:S02]  /*8900*/  FMUL.FTZ R120, R164.reuse, R13 ;  /* 0x0000000da4787220 */ /* 0x040fe40000410000 */
[-C--:B------:R-:W-:Y:S02]  /*8910*/  FMUL.FTZ R7, R203, R12.reuse ;  /* 0x0000000ccb077220 */ /* 0x080fe40000410000 */
[----:B------:R-:W-:Y:S02]  /*8920*/  FFMA.FTZ R5, R199, R12, -R5 ;  /* 0x0000000cc7057223 */ /* 0x000fe40000010805 */
[-C--:B------:R-:W-:Y:S01]  /*8930*/  FMUL.FTZ R12, R164, R119.reuse ;  /* 0x00000077a40c7220 */ /* 0x080fe20000410000 */
[----:B------:R-:W-:Y:S01]  /*8940*/  ISETP.NE.AND P3, PT, R17, 0x1f, PT ;  /* 0x0000001f1100780c */ /* 0x000fe20003f65270 */
[C---:B------:R-:W-:Y:S01]  /*8950*/  FFMA.FTZ R119, R163.reuse, R119, R120 ;  /* 0x00000077a3777223 */ /* 0x040fe20000010078 */
[----:B------:R-:W-:Y:S01]  /*8960*/  PRMT R120, RZ, 0x5410, R53 ;  /* 0x00005410ff787816 */ /* 0x000fe20000000035 */
[----:B------:R-:W-:-:S02]  /*8970*/  FFMA.FTZ R12, R163, R13, -R12 ;  /* 0x0000000da30c7223 */ /* 0x000fc4000001080c */
[----:B------:R-:W-:Y:S02]  /*8980*/  FADD.FTZ R119, RZ, R119 ;  /* 0x00000077ff777221 */ /* 0x000fe40000010000 */
[----:B------:R-:W-:Y:S02]  /*8990*/  FFMA.FTZ R12, R120, R69, R12 ;  /* 0x00000045780c7223 */ /* 0x000fe4000001000c */
[C---:B------:R-:W-:Y:S02]  /*89a0*/  FMUL.FTZ R13, R135.reuse, R119 ;  /* 0x00000077870d7220 */ /* 0x040fe40000410000 */
[-C--:B------:R-:W-:Y:S02]  /*89b0*/  FMUL.FTZ R147, R135, R12.reuse ;  /* 0x0000000c87937220 */ /* 0x080fe40000410000 */
[----:B------:R-:W-:Y:S02]  /*89c0*/  FFMA.FTZ R169, R136, R12, -R13 ;  /* 0x0000000c88a97223 */ /* 0x000fe4000001080d */
[----:B------:R0:W1:Y:S01]  /*89d0*/  @P3 LDS.64 R12, [R17.X8+0x1888] ;  /* 0x00188800110c3984 */ /* 0x0000620000008a00 */
[----:B------:R-:W-:-:S02]  /*89e0*/  FFMA.FTZ R7, R199, R4, R7 ;  /* 0x00000004c7077223 */ /* 0x000fc40000010007 */
[C---:B------:R-:W-:Y:S02]  /*89f0*/  FMUL.FTZ R6, R164.reuse, R5 ;  /* 0x00000005a4067220 */ /* 0x040fe40000410000 */
[-C--:B------:R-:W-:Y:S02]  /*8a00*/  FMUL.FTZ R4, R164, R7.reuse ;  /* 0x00000007a4047220 */ /* 0x080fe40000410000 */
[C---:B------:R-:W-:Y:S02]  /*8a10*/  FFMA.FTZ R6, R163.reuse, R7, R6 ;  /* 0x00000007a3067223 */ /* 0x040fe40000010006 */
[----:B------:R-:W-:Y:S01]  /*8a20*/  FFMA.FTZ R4, R163, R5, -R4 ;  /* 0x00000005a3047223 */ /* 0x000fe20000010804 */
[----:B------:R-:W-:Y:S01]  /*8a30*/  BSSY B0, `(.L_x_8268) ;  /* 0x000000f000007945 */ /* 0x000fe20003800000 */
[C---:B------:R-:W-:Y:S02]  /*8a40*/  FMUL.FTZ R5, R135.reuse, R6 ;  /* 0x0000000687057220 */ /* 0x040fe40000410000 */
[----:B------:R-:W-:-:S02]  /*8a50*/  FMUL.FTZ R7, R135, R4 ;  /* 0x0000000487077220 */ /* 0x000fc40000410000 */
[C---:B------:R-:W-:Y:S01]  /*8a60*/  FFMA.FTZ R147, R136.reuse, R119, R147 ;  /* 0x0000007788937223 */ /* 0x040fe20000010093 */
[----:B------:R-:W-:Y:S01]  /*8a70*/  PRMT R119, RZ, 0x5410, R54 ;  /* 0x00005410ff777816 */ /* 0x000fe20000000036 */
[C---:B------:R-:W-:Y:S02]  /*8a80*/  FFMA.FTZ R160, R136.reuse, R4, -R5 ;  /* 0x0000000488a07223 */ /* 0x040fe40000010805 */
        /* <DEDUP_REMOVED lines=9> */
.L_x_8269:
[----:B0-----:R-:W-:Y:S05]  /*8b20*/  BSYNC B0 ;  /* 0x0000000000007941 */ /* 0x001fea0003800000 */
.L_x_8268:
[----:B------:R-:W-:Y:S01]  /*8b30*/  FADD.FTZ R168, RZ, R147 ;  /* 0x00000093ffa87221 */ /* 0x000fe20000010000 */
[----:B------:R-:W0:Y:S01]  /*8b40*/  SHFL.UP PT, R4, R160, 0x1, RZ ;  /* 0x04200000a0047989 */ /* 0x000e2200000e00ff */
[----:B------:R-:W-:Y:S01]  /*8b50*/  FFMA.FTZ R169, R119, R70, R169 ;  /* 0x0000004677a97223 */ /* 0x000fe200000100a9 */
[----:B------:R-:W-:Y:S01]  /*8b60*/  MOV R152, UR36 ;  /* 0x0000002400987c02 */ /* 0x000fe20008000f00 */
[C---:B------:R-:W-:Y:S01]  /*8b70*/  FMUL.FTZ R190, R114.reuse, R158 ;  /* 0x0000009e72be7220 */ /* 0x040fe20000410000 */
[----:B------:R-:W2:Y:S01]  /*8b80*/  SHFL.UP PT, R5, R7, 0x1, RZ ;  /* 0x0420000007057989 */ /* 0x000ea200000e00ff */
[-C--:B------:R-:W-:Y:S01]  /*8b90*/  FMUL.FTZ R187, R114, R161.reuse ;  /* 0x000000a172bb7220 */ /* 0x080fe20000410000 */
[----:B------:R-:W-:Y:S01]  /*8ba0*/  ISETP.GE.AND P4, PT, R18, 0x1, PT ;  /* 0x000000011200780c */ /* 0x000fe20003f86270 */
[----:B------:R-:W-:Y:S01]  /*8bb0*/  FADD.FTZ R148, R190, R149 ;  /* 0x00000095be947221 */ /* 0x000fe20000010000 */
[----:B------:R-:W3:Y:S01]  /*8bc0*/  SHFL.UP PT, R147, R168, 0x1, RZ ;  /* 0x04200000a8937989 */ /* 0x000ee200000e00ff */
[----:B------:R-:W-:Y:S01]  /*8bd0*/  FADD.FTZ R150, -R187, R150 ;  /* 0x00000096bb967221 */ /* 0x000fe20000010100 */
[----:B------:R-:W-:Y:S01]  /*8be0*/  ISETP.GE.OR P0, PT, R152, c[0x0][0x174], P0 ;  /* 0x00005d0098007a0c */ /* 0x000fe20000706670 */
[C---:B------:R-:W-:Y:S01]  /*8bf0*/  FMUL.FTZ R151, R195.reuse, -R148 ;  /* 0x80000094c3977220 */ /* 0x040fe20000410000 */
[----:B------:R-:W4:Y:S01]  /*8c00*/  SHFL.UP PT, R6, R169, 0x1, RZ ;  /* 0x04200000a9067989 */ /* 0x000f2200000e00ff */
[-C--:B------:R-:W-:Y:S01]  /*8c10*/  FMUL.FTZ R149, R195, -R150.reuse ;  /* 0x80000096c3957220 */ /* 0x080fe20000410000 */
[----:B------:R-:W-:Y:S01]  /*8c20*/  BSSY B0, `(.L_x_8270) ;  /* 0x0000106000007945 */ /* 0x000fe20003800000 */
[----:B------:R-:W-:Y:S01]  /*8c30*/  FFMA.FTZ R151, R193, R150, R151 ;  /* 0x00000096c1977223 */ /* 0x000fe20000010097 */
[----:B-----5:R-:W-:Y:S01]  /*8c40*/  SHFL.IDX PT, R15, R15, RZ, 0x1f ;  /* 0x00001fff0f0f7589 */ /* 0x020fe200000e0000 */
[----:B------:R-:W-:Y:S01]  /*8c50*/  FMUL.FTZ R196, R113, R161 ;  /* 0x000000a171c47220 */ /* 0x000fe20000410000 */
[C---:B------:R-:W-:Y:S01]  /*8c60*/  ISETP.GT.U32.AND P5, PT, R204.reuse, 0x17, PT ;  /* 0x00000017cc00780c */ /* 0x040fe20003fa4070 */
[----:B------:R-:W-:Y:S01]  /*8c70*/  FFMA.FTZ R148, R193, R148, -R149 ;  /* 0x00000094c1947223 */ /* 0x000fe20000010895 */
[----:B------:R-:W-:Y:S01]  /*8c80*/  ISETP.GT.U32.AND P6, PT, R204, 0xf, PT ;  /* 0x0000000fcc00780c */ /* 0x000fe20003fc4070 */
[----:B------:R-:W-:-:S02]  /*8c90*/  FMUL.FTZ R191, R113, R158 ;  /* 0x0000009e71bf7220 */ /* 0x000fc40000410000 */
[----:B------:R-:W-:Y:S02]  /*8ca0*/  FADD.FTZ R151, -R196, R151 ;  /* 0x00000097c4977221 */ /* 0x000fe40000010100 */
[----:B------:R-:W-:Y:S02]  /*8cb0*/  FADD.FTZ R149, R191, R148 ;  /* 0x00000094bf957221 */ /* 0x000fe40000010000 */
[C---:B------:R-:W-:Y:S02]  /*8cc0*/  FMUL.FTZ R150, R202.reuse, -R151 ;  /* 0x80000097ca967220 */ /* 0x040fe40000410000 */
[----:B0-----:R-:W-:Y:S02]  /*8cd0*/  FMUL.FTZ R148, R7, R4 ;  /* 0x0000000407947220 */ /* 0x001fe40000410000 */
[-C--:B------:R-:W-:Y:S02]  /*8ce0*/  FMUL.FTZ R153, R202, -R149.reuse ;  /* 0x80000095ca997220 */ /* 0x080fe40000410000 */
[----:B------:R-:W-:-:S02]  /*8cf0*/  FFMA.FTZ R152, R200, R149, -R150 ;  /* 0x00000095c8987223 */ /* 0x000fc40000010896 */
[C---:B--2---:R-:W-:Y:S02]  /*8d00*/  FFMA.FTZ R150, R160.reuse, R5, R148 ;  /* 0x00000005a0967223 */ /* 0x044fe40000010094 */
[CC--:B---3--:R-:W-:Y:S02]  /*8d10*/  FMUL.FTZ R149, R7.reuse, R147.reuse ;  /* 0x0000009307957220 */ /* 0x0c8fe40000410000 */
[C---:B----4-:R-:W-:Y:S01]  /*8d20*/  FMUL.FTZ R148, R7.reuse, R6 ;  /* 0x0000000607947220 */ /* 0x050fe20000410000 */
[C---:B------:R-:W-:Y:S01]  /*8d30*/  FSEL R150, R7.reuse, R150, !P4 ;  /* 0x0000009607967208 */ /* 0x040fe20006000000 */
[C---:B------:R-:W-:Y:S02]  /*8d40*/  FFMA.FTZ R6, R160.reuse, R6, -R149 ;  /* 0x00000006a0067223 */ /* 0x040fe40000010895 */
[----:B------:R-:W-:Y:S02]  /*8d50*/  FFMA.FTZ R147, R160, R147, R148 ;  /* 0x00000093a0937223 */ /* 0x000fe40000010094 */
[----:B------:R-:W-:-:S02]  /*8d60*/  FMUL.FTZ R5, R7, R5 ;  /* 0x0000000507057220 */ /* 0x000fc40000410000 */
        /* <DEDUP_REMOVED lines=10> */
[----:B------:R-:W-:Y:S01]  /*8e10*/  FADD.FTZ R153, -R212, R153 ;  /* 0x00000099d4997221 */ /* 0x000fe20000010100 */
[----:B------:R-:W3:Y:S01]  /*8e20*/  SHFL.UP PT, R5, R160, 0x2, RZ ;  /* 0x04400000a0057989 */ /* 0x000ee200000e00ff */
[----:B-1----:R-:W-:Y:S02]  /*8e30*/  FMUL.FTZ R4, R135, -R12 ;  /* 0x8000000c87047220 */ /* 0x002fe40000410000 */
[----:B------:R-:W-:Y:S02]  /*8e40*/  FADD.FTZ R152, R211, R152 ;  /* 0x00000098d3987221 */ /* 0x000fe40000010000 */
[----:B------:R-:W-:Y:S02]  /*8e50*/  FMUL.FTZ R151, R135, R13 ;  /* 0x0000000d87977220 */ /* 0x000fe40000410000 */
[----:B------:R-:W-:Y:S02]  /*8e60*/  FMUL.FTZ R6, R198, -R153 ;  /* 0x80000099c6067220 */ /* 0x000fe40000410000 */
[----:B------:R-:W-:-:S02]  /*8e70*/  FFMA.FTZ R4, R136, -R13, R4 ;  /* 0x8000000d88047223 */ /* 0x000fc40000010004 */
[----:B------:R-:W-:Y:S02]  /*8e80*/  FMUL.FTZ R148, R198, -R152 ;  /* 0x80000098c6947220 */ /* 0x000fe40000410000 */
[----:B------:R-:W-:Y:S02]  /*8e90*/  FFMA.FTZ R151, R136, R12, -R151 ;  /* 0x0000000c88977223 */ /* 0x000fe40000010897 */
[----:B------:R-:W-:Y:S02]  /*8ea0*/  FFMA.FTZ R152, R197, R152, -R6 ;  /* 0x00000098c5987223 */ /* 0x000fe40000010806 */
[----:B------:R-:W-:Y:S02]  /*8eb0*/  FMUL.FTZ R209, R111, R158 ;  /* 0x0000009e6fd17220 */ /* 0x000fe40000410000 */
[----:B------:R-:W-:Y:S02]  /*8ec0*/  FMUL.FTZ R6, R164, -R4 ;  /* 0x80000004a4067220 */ /* 0x000fe40000410000 */
[----:B------:R-:W-:-:S02]  /*8ed0*/  FFMA.FTZ R154, R197, R153, R148 ;  /* 0x00000099c59a7223 */ /* 0x000fc40000010094 */
[----:B------:R-:W-:Y:S02]  /*8ee0*/  FMUL.FTZ R207, R111, R161 ;  /* 0x000000a16fcf7220 */ /* 0x000fe40000410000 */
[-C--:B------:R-:W-:Y:S02]  /*8ef0*/  FMUL.FTZ R148, R164, -R151.reuse ;  /* 0x80000097a4947220 */ /* 0x080fe40000410000 */
[----:B------:R-:W-:Y:S02]  /*8f00*/  FADD.FTZ R153, R209, R152 ;  /* 0x00000098d1997221 */ /* 0x000fe40000010000 */
[----:B------:R-:W-:Y:S02]  /*8f10*/  FFMA.FTZ R6, R163, R151, -R6 ;  /* 0x00000097a3067223 */ /* 0x000fe40000010806 */
[----:B------:R-:W-:Y:S02]  /*8f20*/  FADD.FTZ R155, -R207, R154 ;  /* 0x0000009acf9b7221 */ /* 0x000fe40000010100 */
[----:B------:R-:W-:-:S02]  /*8f30*/  FFMA.FTZ R148, R163, R4, R148 ;  /* 0x00000004a3947223 */ /* 0x000fc40000010094 */
[C---:B------:R-:W-:Y:S02]  /*8f40*/  FMUL.FTZ R154, R210.reuse, -R153 ;  /* 0x80000099d29a7220 */ /* 0x040fe40000410000 */
[C---:B------:R-:W-:Y:S02]  /*8f50*/  FMUL.FTZ R151, R203.reuse, -R6 ;  /* 0x80000006cb977220 */ /* 0x040fe40000410000 */
[-C--:B------:R-:W-:Y:S02]  /*8f60*/  FMUL.FTZ R152, R210, -R155.reuse ;  /* 0x8000009bd2987220 */ /* 0x080fe40000410000 */
[-C--:B------:R-:W-:Y:S02]  /*8f70*/  FMUL.FTZ R4, R203, -R148.reuse ;  /* 0x80000094cb047220 */ /* 0x080fe40000410000 */
[----:B------:R-:W-:Y:S02]  /*8f80*/  FFMA.FTZ R156, R208, R155, R154 ;  /* 0x0000009bd09c7223 */ /* 0x000fe4000001009a */
[----:B------:R-:W-:-:S02]  /*8f90*/  FFMA.FTZ R154, R199, R148, R151 ;  /* 0x00000094c79a7223 */ /* 0x000fc40000010097 */
[----:B------:R-:W-:Y:S02]  /*8fa0*/  FFMA.FTZ R153, R208, R153, -R152 ;  /* 0x00000099d0997223 */ /* 0x000fe40000010898 */
[C---:B0-----:R-:W-:Y:S02]  /*8fb0*/  FMUL.FTZ R151, R150.reuse, R147 ;  /* 0x0000009396977220 */ /* 0x041fe40000410000 */
[----:B------:R-:W-:Y:S02]  /*8fc0*/  FFMA.FTZ R152, R199, R6, -R4 ;  /* 0x00000006c7987223 */ /* 0x000fe40000010804 */
[C---:B--2---:R-:W-:Y:S02]  /*8fd0*/  FMUL.FTZ R148, R150.reuse, R149 ;  /* 0x0000009596947220 */ /* 0x044fe40000410000 */
[C---:B---3--:R-:W-:Y:S02]  /*8fe0*/  FMUL.FTZ R6, R150.reuse, R5 ;  /* 0x0000000596067220 */ /* 0x048fe40000410000 */
[----:B------:R-:W-:-:S02]  /*8ff0*/  FMUL.FTZ R4, R150, R7 ;  /* 0x0000000796047220 */ /* 0x000fc40000410000 */
[C---:B------:R-:W-:Y:S02]  /*9000*/  FFMA.FTZ R151, R160.reuse, R149, R151 ;  /* 0x00000095a0977223 */ /* 0x040fe40000010097 */
[C---:B------:R-:W-:Y:S02]  /*9010*/  FFMA.FTZ R148, R160.reuse, R147, -R148 ;  /* 0x00000093a0947223 */ /* 0x040fe40000010894 */
[C---:B------:R-:W-:Y:S02]  /*9020*/  FFMA.FTZ R7, R160.reuse, R7, R6 ;  /* 0x00000007a0077223 */ /* 0x040fe40000010006 */
[----:B------:R-:W-:Y:S02]  /*9030*/  @P4 FFMA.FTZ R160, R160, R5, -R4 ;  /* 0x00000005a0a04223 */ /* 0x000fe40000010804 */
[----:B------:R-:W-:Y:S01]  /*9040*/  @P4 FADD.FTZ R168, R168, R151 ;  /* 0x00000097a8a84221 */ /* 0x000fe20000010000 */
[----:B------:R-:W-:Y:S01]  /*9050*/  FSEL R7, R150, R7, !P4 ;  /* 0x0000000796077208 */ /* 0x000fe20006000000 */
[----:B------:R-:W-:-:S02]  /*9060*/  FMUL.FTZ R4, R205, -R152 ;  /* 0x80000098cd047220 */ /* 0x000fc40000410000 */
[----:B------:R-:W-:Y:S01]  /*9070*/  @P4 FADD.FTZ R169, R169, R148 ;  /* 0x00000094a9a94221 */ /* 0x000fe20000010000 */
[----:B------:R-:W0:Y:S01]  /*9080*/  SHFL.UP PT, R147, R168, 0x4, RZ ;  /* 0x04800000a8937989 */ /* 0x000e2200000e00ff */
[----:B------:R-:W-:Y:S01]  /*9090*/  FMUL.FTZ R213, R110, R161 ;  /* 0x000000a16ed57220 */ /* 0x000fe20000410000 */
[----:B------:R-:W-:Y:S01]  /*90a0*/  ISETP.GE.AND P4, PT, R18, 0x4, PT ;  /* 0x000000041200780c */ /* 0x000fe20003f86270 */
[----:B------:R-:W-:Y:S01]  /*90b0*/  FMUL.FTZ R214, R110, R158 ;  /* 0x0000009e6ed67220 */ /* 0x000fe20000410000 */
[----:B------:R-:W1:Y:S01]  /*90c0*/  SHFL.UP PT, R6, R169, 0x4, RZ ;  /* 0x04800000a9067989 */ /* 0x000e6200000e00ff */
[----:B------:R-:W-:Y:S02]  /*90d0*/  FFMA.FTZ R148, R201, R154, R4 ;  /* 0x0000009ac9947223 */ /* 0x000fe40000010004 */
[----:B------:R-:W-:Y:S01]  /*90e0*/  FADD.FTZ R156, -R213, R156 ;  /* 0x0000009cd59c7221 */ /* 0x000fe20000010100 */
[----:B------:R-:W2:Y:S01]  /*90f0*/  SHFL.UP PT, R4, R160, 0x4, RZ ;  /* 0x04800000a0047989 */ /* 0x000ea200000e00ff */
[----:B------:R-:W-:-:S02]  /*9100*/  FADD.FTZ R153, R214, R153 ;  /* 0x00000099d6997221 */ /* 0x000fc40000010000 */
[----:B------:R-:W-:Y:S01]  /*9110*/  FMUL.FTZ R154, R205, -R154 ;  /* 0x8000009acd9a7220 */ /* 0x000fe20000410000 */
[----:B------:R-:W3:Y:S01]  /*9120*/  SHFL.UP PT, R5, R7, 0x4, RZ ;  /* 0x0480000007057989 */ /* 0x000ee200000e00ff */
[C---:B------:R-:W-:Y:S02]  /*9130*/  FMUL.FTZ R150, R166.reuse, -R156 ;  /* 0x8000009ca6967220 */ /* 0x040fe40000410000 */
[-C--:B------:R-:W-:Y:S02]  /*9140*/  FMUL.FTZ R149, R166, -R153.reuse ;  /* 0x80000099a6957220 */ /* 0x080fe40000410000 */
[----:B------:R-:W-:Y:S02]  /*9150*/  FFMA.FTZ R154, R201, R152, -R154 ;  /* 0x00000098c99a7223 */ /* 0x000fe4000001089a */
[C---:B------:R-:W-:Y:S02]  /*9160*/  FFMA.FTZ R153, R167.reuse, R153, -R150 ;  /* 0x00000099a7997223 */ /* 0x040fe40000010896 */
[----:B------:R-:W-:-:S02]  /*9170*/  FFMA.FTZ R156, R167, R156, R149 ;  /* 0x0000009ca79c7223 */ /* 0x000fc40000010095 */
[----:B------:R-:W-:Y:S02]  /*9180*/  FMUL.FTZ R162, R109, R158 ;  /* 0x0000009e6da27220 */ /* 0x000fe40000410000 */
[----:B------:R-:W-:Y:S02]  /*9190*/  FMUL.FTZ R149, R195, -R148 ;  /* 0x80000094c3957220 */ /* 0x000fe40000410000 */
[----:B------:R-:W-:Y:S02]  /*91a0*/  FMUL.FTZ R165, R109, R161 ;  /* 0x000000a16da57220 */ /* 0x000fe40000410000 */
[-C--:B------:R-:W-:Y:S02]  /*91b0*/  FMUL.FTZ R150, R195, -R154.reuse ;  /* 0x8000009ac3967220 */ /* 0x080fe40000410000 */
[----:B------:R-:W-:Y:S02]  /*91c0*/  FADD.FTZ R152, R162, R153 ;  /* 0x00000099a2987221 */ /* 0x000fe40000010000 */
[----:B------:R-:W-:-:S02]  /*91d0*/  FFMA.FTZ R149, R193, R154, -R149 ;  /* 0x0000009ac1957223 */ /* 0x000fc40000010895 */
[----:B------:R-:W-:Y:S02]  /*91e0*/  FADD.FTZ R156, -R165, R156 ;  /* 0x0000009ca59c7221 */ /* 0x000fe40000010100 */
[----:B------:R-:W-:Y:S02]  /*91f0*/  FFMA.FTZ R151, R193, R148, R150 ;  /* 0x00000094c1977223 */ /* 0x000fe40000010096 */
[C---:B------:R-:W-:Y:S02]  /*9200*/  FMUL.FTZ R154, R157.reuse, -R152 ;  /* 0x800000989d9a7220 */ /* 0x040fe40000410000 */
[----:B------:R-:W-:Y:S02]  /*9210*/  FMUL.FTZ R153, R157, -R156 ;  /* 0x8000009c9d997220 */ /* 0x000fe40000410000 */
[C---:B------:R-:W-:Y:S02]  /*9220*/  FMUL.FTZ R150, R202.reuse, -R149 ;  /* 0x80000095ca967220 */ /* 0x040fe40000410000 */
[----:B------:R-:W-:-:S02]  /*9230*/  FMUL.FTZ R148, R202, -R151 ;  /* 0x80000097ca947220 */ /* 0x000fc40000410000 */
[C---:B------:R-:W-:Y:S02]  /*9240*/  FFMA.FTZ R172, R159.reuse, R156, R154 ;  /* 0x0000009c9fac7223 */ /* 0x040fe4000001009a */
[----:B------:R-:W-:Y:S02]  /*9250*/  FFMA.FTZ R155, R159, R152, -R153 ;  /* 0x000000989f9b7223 */ /* 0x000fe40000010899 */
[C---:B------:R-:W-:Y:S02]  /*9260*/  FFMA.FTZ R154, R200.reuse, R151, R150 ;  /* 0x00000097c89a7223 */ /* 0x040fe40000010096 */
[----:B------:R-:W-:Y:S02]  /*9270*/  FFMA.FTZ R152, R200, R149, -R148 ;  /* 0x00000095c8987223 */ /* 0x000fe40000010894 */
[C---:B0-----:R-:W-:Y:S02]  /*9280*/  FMUL.FTZ R151, R7.reuse, R147 ;  /* 0x0000009307977220 */ /* 0x041fe40000410000 */
[----:B-1----:R-:W-:-:S02]  /*9290*/  FMUL.FTZ R150, R7, R6 ;  /* 0x0000000607967220 */ /* 0x002fc40000410000 */
[C---:B--2---:R-:W-:Y:S02]  /*92a0*/  FMUL.FTZ R148, R7.reuse, R4 ;  /* 0x0000000407947220 */ /* 0x044fe40000410000 */
[----:B---3--:R-:W-:Y:S02]  /*92b0*/  FMUL.FTZ R149, R7, R5 ;  /* 0x0000000507957220 */ /* 0x008fe40000410000 */
[C---:B------:R-:W-:Y:S02]  /*92c0*/  FFMA.FTZ R6, R160.reuse, R6, -R151 ;  /* 0x00000006a0067223 */ /* 0x040fe40000010897 */
[C---:B------:R-:W-:Y:S02]  /*92d0*/  FFMA.FTZ R147, R160.reuse, R147, R150 ;  /* 0x00000093a0937223 */ /* 0x040fe40000010096 */
[C---:B------:R-:W-:Y:S02]  /*92e0*/  FFMA.FTZ R148, R160.reuse, R5, R148 ;  /* 0x00000005a0947223 */ /* 0x040fe40000010094 */
[----:B------:R-:W-:-:S02]  /*92f0*/  @P4 FFMA.FTZ R160, R160, R4, -R149 ;  /* 0x00000004a0a04223 */ /* 0x000fc40000010895 */
        /* <DEDUP_REMOVED lines=13> */
[C---:B------:R-:W-:Y:S01]  /*93d0*/  FMUL.FTZ R151, R137.reuse, -R147 ;  /* 0x8000009389977220 */ /* 0x040fe20000410000 */
        /* <DEDUP_REMOVED lines=11> */
[----:B------:R-:W-:Y:S02]  /*9490*/  FADD.FTZ R173, R148, R173 ;  /* 0x000000ad94ad7221 */ /* 0x000fe40000010000 */
[----:B------:R-:W-:Y:S02]  /*94a0*/  FADD.FTZ R172, -R147, R172 ;  /* 0x000000ac93ac7221 */ /* 0x000fe40000010100 */
[----:B------:R-:W-:Y:S02]  /*94b0*/  FFMA.FTZ R152, R208, R155, R152 ;  /* 0x0000009bd0987223 */ /* 0x000fe40000010098 */
[----:B------:R-:W-:Y:S02]  /*94c0*/  FMUL.FTZ R181, R139, -R173 ;  /* 0x800000ad8bb57220 */ /* 0x000fe40000410000 */
[----:B------:R-:W-:-:S02]  /*94d0*/  FMUL.FTZ R154, R166, -R150 ;  /* 0x80000096a69a7220 */ /* 0x000fc40000410000 */
[----:B------:R-:W-:Y:S02]  /*94e0*/  FMUL.FTZ R155, R139, -R172 ;  /* 0x800000ac8b9b7220 */ /* 0x000fe40000410000 */
[----:B------:R-:W-:Y:S02]  /*94f0*/  FMUL.FTZ R151, R166, -R152 ;  /* 0x80000098a6977220 */ /* 0x000fe40000410000 */
[C---:B------:R-:W-:Y:S02]  /*9500*/  FFMA.FTZ R180, R140.reuse, R172, R181 ;  /* 0x000000ac8cb47223 */ /* 0x040fe400000100b5 */
[C---:B------:R-:W-:Y:S02]  /*9510*/  FFMA.FTZ R176, R167.reuse, R152, R154 ;  /* 0x00000098a7b07223 */ /* 0x040fe4000001009a */
[----:B------:R-:W-:Y:S02]  /*9520*/  FFMA.FTZ R173, R140, R173, -R155 ;  /* 0x000000ad8cad7223 */ /* 0x000fe4000001089b */
[----:B------:R-:W-:-:S02]  /*9530*/  FFMA.FTZ R172, R167, R150, -R151 ;  /* 0x00000096a7ac7223 */ /* 0x000fc40000010897 */
[C---:B0-----:R-:W-:Y:S02]  /*9540*/  FMUL.FTZ R152, R7.reuse, R6 ;  /* 0x0000000607987220 */ /* 0x041fe40000410000 */
        /* <DEDUP_REMOVED lines=16> */
[C---:B------:R-:W-:Y:S01]  /*9650*/  FMUL.FTZ R151, R157.reuse, -R176 ;  /* 0x800000b09d977220 */ /* 0x040fe20000410000 */
[----:B------:R-:W2:Y:S01]  /*9660*/  SHFL.UP PT, R154, R168, 0x10, RZ ;  /* 0x06000000a89a7989 */ /* 0x000ea200000e00ff */
[----:B------:R-:W-:-:S02]  /*9670*/  FMUL.FTZ R152, R157, -R172 ;  /* 0x800000ac9d987220 */ /* 0x000fc40000410000 */
[----:B------:R-:W-:Y:S01]  /*9680*/  FADD.FTZ R173, R150, R173 ;  /* 0x000000ad96ad7221 */ /* 0x000fe20000010000 */
[----:B------:R-:W3:Y:S01]  /*9690*/  SHFL.UP PT, R6, R169, 0x10, RZ ;  /* 0x06000000a9067989 */ /* 0x000ee200000e00ff */
[----:B------:R-:W-:Y:S02]  /*96a0*/  FMUL.FTZ R155, R141, -R180 ;  /* 0x800000b48d9b7220 */ /* 0x000fe40000410000 */
[C---:B------:R-:W-:Y:S02]  /*96b0*/  FFMA.FTZ R172, R159.reuse, R172, -R151 ;  /* 0x000000ac9fac7223 */ /* 0x040fe40000010897 */
[----:B------:R-:W-:Y:S02]  /*96c0*/  FFMA.FTZ R176, R159, R176, R152 ;  /* 0x000000b09fb07223 */ /* 0x000fe40000010098 */
[-C--:B------:R-:W-:Y:S02]  /*96d0*/  FMUL.FTZ R183, R141, -R173.reuse ;  /* 0x800000ad8db77220 */ /* 0x080fe40000410000 */
[----:B------:R-:W-:-:S02]  /*96e0*/  FFMA.FTZ R181, R142, R173, -R155 ;  /* 0x000000ad8eb57223 */ /* 0x000fc4000001089b */
        /* <DEDUP_REMOVED lines=15> */
[----:B------:R-:W-:Y:S02]  /*97e0*/  FMUL.FTZ R183, R139, -R172 ;  /* 0x800000ac8bb77220 */ /* 0x000fe40000410000 */
[----:B-1----:R-:W-:Y:S02]  /*97f0*/  FFMA.FTZ R172, R160, R5, R155 ;  /* 0x00000005a0ac7223 */ /* 0x002fe4000001009b */
[----:B------:R-:W-:-:S02]  /*9800*/  FFMA.FTZ R189, R144, R181, -R173 ;  /* 0x000000b590bd7223 */ /* 0x000fc400000108ad */
[C---:B--2---:R-:W-:Y:S01]  /*9810*/  FMUL.FTZ R173, R7.reuse, R154 ;  /* 0x0000009a07ad7220 */ /* 0x044fe20000410000 */
[C---:B------:R-:W-:Y:S01]  /*9820*/  FSEL R172, R7.reuse, R172, !P4 ;  /* 0x000000ac07ac7208 */ /* 0x040fe20006000000 */
[CC--:B---3--:R-:W-:Y:S02]  /*9830*/  FMUL.FTZ R181, R7.reuse, R6.reuse ;  /* 0x0000000607b57220 */ /* 0x0c8fe40000410000 */
[----:B------:R-:W-:Y:S02]  /*9840*/  FMUL.FTZ R5, R7, R5 ;  /* 0x0000000507057220 */ /* 0x000fe40000410000 */
[C---:B------:R-:W-:Y:S01]  /*9850*/  FFMA.FTZ R6, R160.reuse, R6, -R173 ;  /* 0x00000006a0067223 */ /* 0x040fe200000108ad */
[----:B------:R-:W0:Y:S01]  /*9860*/  SHFL.UP PT, R172, R172, 0x1, RZ ;  /* 0x04200000acac7989 */ /* 0x000e2200000e00ff */
[C---:B------:R-:W-:Y:S02]  /*9870*/  FFMA.FTZ R181, R160.reuse, R154, R181 ;  /* 0x0000009aa0b57223 */ /* 0x040fe400000100b5 */
[----:B------:R-:W-:Y:S01]  /*9880*/  @P4 FFMA.FTZ R160, R160, R4, -R5 ;  /* 0x00000004a0a04223 */ /* 0x000fe20000010805 */
[----:B------:R1:W2:Y:S01]  /*9890*/  SHFL.IDX PT, R173, R14, RZ, 0x1f ;  /* 0x00001fff0ead7589 */ /* 0x0002a200000e0000 */
[----:B------:R-:W-:Y:S01]  /*98a0*/  @P4 FADD.FTZ R169, R169, R6 ;  /* 0x00000006a9a94221 */ /* 0x000fe20000010000 */
[----:B------:R-:W-:Y:S01]  /*98b0*/  HFMA2.MMA R5, -RZ, RZ, 0, 0 ;  /* 0x00000000ff057435 */ /* 0x000fe200000001ff */
[----:B------:R-:W-:Y:S01]  /*98c0*/  @P4 FADD.FTZ R168, R168, R181 ;  /* 0x000000b5a8a84221 */ /* 0x000fe20000010000 */
[----:B------:R-:W-:Y:S01]  /*98d0*/  MOV R4, 0x3f800000 ;  /* 0x3f80000000047802 */ /* 0x000fe20000000f00 */
[----:B------:R-:W3:Y:S01]  /*98e0*/  SHFL.UP PT, R160, R160, 0x1, RZ ;  /* 0x04200000a0a07989 */ /* 0x000ee200000e00ff */
[----:B------:R-:W-:Y:S01]  /*98f0*/  FFMA.FTZ R183, R140, R176, R183 ;  /* 0x000000b08cb77223 */ /* 0x000fe200000100b7 */
[----:B------:R-:W-:Y:S01]  /*9900*/  CS2R R6, SRZ ;  /* 0x0000000000067805 */ /* 0x000fe2000001ff00 */
[CC--:B-1----:R-:W-:Y:S01]  /*9910*/  FMUL.FTZ R14, R141.reuse, -R180.reuse ;  /* 0x800000b48d0e7220 */ /* 0x0c2fe20000410000 */
[----:B------:R-:W1:Y:S01]  /*9920*/  SHFL.UP PT, R169, R169, 0x1, RZ ;  /* 0x04200000a9a97989 */ /* 0x000e6200000e00ff */
[-C--:B------:R-:W-:Y:S01]  /*9930*/  FMUL.FTZ R181, R141, -R183.reuse ;  /* 0x800000b78db57220 */ /* 0x080fe20000410000 */
[----:B------:R-:W-:Y:S01]  /*9940*/  ISETP.GT.U32.AND P4, PT, R204, 0x1b, PT ;  /* 0x0000001bcc00780c */ /* 0x000fe20003f84070 */
[C---:B------:R-:W-:Y:S01]  /*9950*/  FFMA.FTZ R14, R142.reuse, R183, R14 ;  /* 0x000000b78e0e7223 */ /* 0x040fe2000001000e */
[----:B------:R-:W4:Y:S01]  /*9960*/  SHFL.UP PT, R168, R168, 0x1, RZ ;  /* 0x04200000a8a87989 */ /* 0x000f2200000e00ff */
[----:B------:R-:W-:-:S02]  /*9970*/  FFMA.FTZ R181, R142, R180, -R181 ;  /* 0x000000b48eb57223 */ /* 0x000fc400000108b5 */
[----:B------:R-:W-:Y:S01]  /*9980*/  FMUL.FTZ R154, R104, R158 ;  /* 0x0000009e689a7220 */ /* 0x000fe20000410000 */
[----:B------:R-:W4:Y:S01]  /*9990*/  @!P0 LDS.128 R4, [UR7+0x1980] ;  /* 0x00198007ff048984 */ /* 0x000f220008000c00 */
[C---:B------:R-:W-:Y:S01]  /*99a0*/  FMUL.FTZ R183, R143.reuse, -R181 ;  /* 0x800000b58fb77220 */ /* 0x040fe20000410000 */
[----:B------:R-:W-:Y:S01]  /*99b0*/  ISETP.NE.AND P0, PT, R204, 0x1f, PT ;  /* 0x0000001fcc00780c */ /* 0x000fe20003f05270 */
[----:B------:R-:W-:Y:S02]  /*99c0*/  FMUL.FTZ R155, R104, R161 ;  /* 0x000000a1689b7220 */ /* 0x000fe40000410000 */
[-C--:B------:R-:W-:Y:S02]  /*99d0*/  FMUL.FTZ R176, R143, -R14.reuse ;  /* 0x8000000e8fb07220 */ /* 0x080fe40000410000 */
[----:B------:R-:W-:Y:S02]  /*99e0*/  FFMA.FTZ R183, R144, R14, R183 ;  /* 0x0000000e90b77223 */ /* 0x000fe400000100b7 */
[----:B0-----:R-:W-:-:S02]  /*99f0*/  FMUL.FTZ R14, R172, R15 ;  /* 0x0000000fac0e7220 */ /* 0x001fc40000410000 */
[----:B------:R-:W-:Y:S02]  /*9a00*/  FADD.FTZ R182, -R155, R182 ;  /* 0x000000b69bb67221 */ /* 0x000fe40000010100 */
[----:B------:R-:W-:Y:S02]  /*9a10*/  FADD.FTZ R189, R154, R189 ;  /* 0x000000bd9abd7221 */ /* 0x000fe40000010000 */
[----:B--2---:R-:W-:Y:S02]  /*9a20*/  FMUL.FTZ R172, R172, R173 ;  /* 0x000000adacac7220 */ /* 0x004fe40000410000 */
[----:B------:R-:W-:Y:S02]  /*9a30*/  FFMA.FTZ R176, R144, R181, -R176 ;  /* 0x000000b590b07223 */ /* 0x000fe400000108b0 */
[----:B---3--:R-:W-:Y:S02]  /*9a40*/  FFMA.FTZ R14, R160, R173, -R14 ;  /* 0x000000ada00e7223 */ /* 0x008fe4000001080e */
[----:B------:R-:W-:-:S02]  /*9a50*/  FMUL.FTZ R180, R145, -R182 ;  /* 0x800000b691b47220 */ /* 0x000fc40000410000 */
[----:B------:R-:W-:Y:S02]  /*9a60*/  FMUL.FTZ R217, R145, -R189 ;  /* 0x800000bd91d97220 */ /* 0x000fe40000410000 */
[----:B------:R-:W-:Y:S02]  /*9a70*/  FFMA.FTZ R181, R160, R15, R172 ;  /* 0x0000000fa0b57223 */ /* 0x000fe400000100ac */
[----:B-1----:R-:W-:Y:S02]  /*9a80*/  @P2 FADD.FTZ R173, R169, R14 ;  /* 0x0000000ea9ad2221 */ /* 0x002fe40000010000 */
[C---:B------:R-:W-:Y:S02]  /*9a90*/  FFMA.FTZ R215, R146.reuse, R189, -R180 ;  /* 0x000000bd92d77223 */ /* 0x040fe400000108b4 */
[----:B------:R-:W-:Y:S02]  /*9aa0*/  FFMA.FTZ R182, R146, R182, R217 ;  /* 0x000000b692b67223 */ /* 0x000fe400000100d9 */
[----:B----4-:R-:W-:Y:S01]  /*9ab0*/  @P2 FADD.FTZ R15, R168, R181 ;  /* 0x000000b5a80f2221 */ /* 0x010fe20000010000 */
[----:B------:R-:W-:Y:S01]  /*9ac0*/  ISETP.GT.U32.AND P2, PT, R204, 0x1d, PT ;  /* 0x0000001dcc00780c */ /* 0x000fe20003f44070 */
[----:B------:R-:W-:-:S02]  /*9ad0*/  FMUL.FTZ R14, R103, R158 ;  /* 0x0000009e670e7220 */ /* 0x000fc40000410000 */
[C---:B------:R-:W-:Y:S02]  /*9ae0*/  FMUL.FTZ R189, R145.reuse, -R183 ;  /* 0x800000b791bd7220 */ /* 0x040fe40000410000 */
[-C--:B------:R-:W-:Y:S02]  /*9af0*/  FMUL.FTZ R217, R145, -R176.reuse ;  /* 0x800000b091d97220 */ /* 0x080fe40000410000 */
[----:B------:R-:W-:Y:S02]  /*9b00*/  FMUL.FTZ R161, R103, R161 ;  /* 0x000000a167a17220 */ /* 0x000fe40000410000 */
[----:B------:R-:W-:Y:S02]  /*9b10*/  FMUL.FTZ R158, R11, R15 ;  /* 0x0000000f0b9e7220 */ /* 0x000fe40000410000 */
[----:B------:R-:W-:Y:S02]  /*9b20*/  FADD.FTZ R216, R14, R215 ;  /* 0x000000d70ed87221 */ /* 0x000fe40000010000 */
[----:B------:R-:W-:-:S02]  /*9b30*/  FFMA.FTZ R218, R146, R176, -R189 ;  /* 0x000000b092da7223 */ /* 0x000fc400000108bd */
[----:B------:R-:W-:Y:S02]  /*9b40*/  FFMA.FTZ R217, R146, R183, R217 ;  /* 0x000000b792d97223 */ /* 0x000fe400000100d9 */
[----:B------:R-:W-:Y:S01]  /*9b50*/  FADD.FTZ R215, -R161, R182 ;  /* 0x000000b6a1d77221 */ /* 0x000fe20000010100 */
[----:B------:R0:W1:Y:S01]  /*9b60*/  SHFL.DOWN PT, R160, R218, 0x1, 0x1f ;  /* 0x08201f00daa07f89 */ /* 0x00006200000e0000 */
[-C--:B------:R-:W-:Y:S02]  /*9b70*/  FMUL.FTZ R11, R11, R173.reuse ;  /* 0x000000ad0b0b7220 */ /* 0x080fe40000410000 */
[----:B------:R-:W-:Y:S01]  /*9b80*/  FFMA.FTZ R173, R10, R173, -R158 ;  /* 0x000000ad0aad7223 */ /* 0x000fe2000001089e */
[----:B------:R0:W2:Y:S04]  /*9b90*/  SHFL.DOWN PT, R168, R217, 0x1, 0x1f ;  /* 0x08201f00d9a87f89 */ /* 0x0000a800000e0000 */
[----:B------:R0:W3:Y:S04]  /*9ba0*/  SHFL.DOWN PT, R158, R216, 0x1, 0x1f ;  /* 0x08201f00d89e7f89 */ /* 0x0000e800000e0000 */
[----:B------:R0:W4:Y:S01]  /*9bb0*/  SHFL.DOWN PT, R172, R215, 0x1, 0x1f ;  /* 0x08201f00d7ac7f89 */ /* 0x00012200000e0000 */
[----:B------:R-:W-:Y:S05]  /*9bc0*/  @!P0 BRA `(.L_x_8271) ;  /* 0x000000b000008947 */ /* 0x000fea0003800000 */
        /* <DEDUP_REMOVED lines=11> */
.L_x_8271:
[----:B------:R-:W-:Y:S05]  /*9c80*/  BSYNC B0 ;  /* 0x0000000000007941 */ /* 0x000fea0003800000 */
.L_x_8270:
[----:B-1----:R1:W0:Y:S01]  /*9c90*/  SHFL.DOWN PT, R160, R218, 0x2, 0x1f ;  /* 0x08401f00daa07f89 */ /* 0x00222200000e0000 */
[----:B------:R-:W-:Y:S01]  /*9ca0*/  BSSY B0, `(.L_x_8272) ;  /* 0x0000012000007945 */ /* 0x000fe20003800000 */
[----:B------:R-:W-:Y:S02]  /*9cb0*/  FFMA.FTZ R10, R10, R15, R11 ;  /* 0x0000000f0a0a7223 */ /* 0x000fe4000001000b */
        /* <DEDUP_REMOVED lines=16> */
.L_x_8273:
[----:B------:R-:W-:Y:S05]  /*9dc0*/  BSYNC B0 ;  /* 0x0000000000007941 */ /* 0x000fea0003800000 */
.L_x_8272:
        /* <DEDUP_REMOVED lines=18> */
.L_x_8275:
[----:B------:R-:W-:Y:S05]  /*9ef0*/  BSYNC B0 ;  /* 0x0000000000007941 */ /* 0x000fea0003800000 */
.L_x_8274:
        /* <DEDUP_REMOVED lines=19> */
.L_x_8277:
[----:B------:R-:W-:Y:S05]  /*a030*/  BSYNC B0 ;  /* 0x0000000000007941 */ /* 0x000fea0003800000 */
.L_x_8276:
        /* <DEDUP_REMOVED lines=19> */
.L_x_8279:
[----:B------:R-:W-:Y:S05]  /*a170*/  BSYNC B0 ;  /* 0x0000000000007941 */ /* 0x000fea0003800000 */
.L_x_8278:
        /* <DEDUP_REMOVED lines=127> */
[C---:B------:R-:W-:Y:S02]  /*a970*/  FFMA.FTZ R224, R197.reuse, R193, R202 ;  /* 0x000000c1c5e07223 */ /* 0x040fe400000100ca */
[----:B------:R-:W-:Y:S02]  /*a980*/  FFMA.FTZ R222, R197, R195, -R200 ;  /* 0x000000c3c5de7223 */ /* 0x000fe400000108c8 */
[C---:B------:R-:W-:Y:S02]  /*a990*/  FFMA.FTZ R202, R201.reuse, R220, -R198 ;  /* 0x000000dcc9ca7223 */ /* 0x040fe400000108c6 */
[----:B------:R-:W-:Y:S02]  /*a9a0*/  FFMA.FTZ R200, R201, R212, R205 ;  /* 0x000000d4c9c87223 */ /* 0x000fe400000100cd */
[----:B------:R-:W-:-:S02]  /*a9b0*/  FADD.FTZ R198, -R207, R224 ;  /* 0x000000e0cfc67221 */ /* 0x000fc40000010100 */
[----:B------:R-:W-:Y:S02]  /*a9c0*/  FFMA.FTZ R202, R132, R67, R202 ;  /* 0x0000004384ca7223 */ /* 0x000fe400000100ca */
[----:B------:R-:W-:Y:S02]  /*a9d0*/  FADD.FTZ R200, RZ, R200 ;  /* 0x000000c8ffc87221 */ /* 0x000fe40000010000 */
[----:B------:R-:W-:Y:S02]  /*a9e0*/  FADD.FTZ R197, R209, R222 ;  /* 0x000000ded1c57221 */ /* 0x000fe40000010000 */
[----:B------:R-:W-:Y:S02]  /*a9f0*/  FMUL.FTZ R205, R210, -R198 ;  /* 0x800000c6d2cd7220 */ /* 0x000fe40000410000 */
[C---:B------:R-:W-:Y:S02]  /*aa00*/  FMUL.FTZ R201, R203.reuse, R202 ;  /* 0x000000cacbc97220 */ /* 0x040fe40000410000 */
[----:B------:R-:W-:-:S02]  /*aa10*/  FMUL.FTZ R203, R203, R200 ;  /* 0x000000c8cbcb7220 */ /* 0x000fc40000410000 */
[-C--:B------:R-:W-:Y:S02]  /*aa20*/  FMUL.FTZ R209, R210, -R197.reuse ;  /* 0x800000c5d2d17220 */ /* 0x080fe40000410000 */
[C---:B------:R-:W-:Y:S02]  /*aa30*/  FFMA.FTZ R207, R208.reuse, R197, -R205 ;  /* 0x000000c5d0cf7223 */ /* 0x040fe400000108cd */
[C---:B------:R-:W-:Y:S02]  /*aa40*/  FFMA.FTZ R205, R199.reuse, R200, R201 ;  /* 0x000000c8c7cd7223 */ /* 0x040fe400000100c9 */
[----:B------:R-:W-:Y:S02]  /*aa50*/  FFMA.FTZ R203, R199, R202, -R203 ;  /* 0x000000cac7cb7223 */ /* 0x000fe400000108cb */
[----:B------:R-:W-:Y:S02]  /*aa60*/  FFMA.FTZ R208, R208, R198, R209 ;  /* 0x000000c6d0d07223 */ /* 0x000fe400000100d1 */
[----:B------:R-:W-:-:S02]  /*aa70*/  FADD.FTZ R205, RZ, R205 ;  /* 0x000000cdffcd7221 */ /* 0x000fc40000010000 */
[----:B------:R-:W-:Y:S02]  /*aa80*/  FFMA.FTZ R203, R121, R68, R203 ;  /* 0x0000004479cb7223 */ /* 0x000fe400000100cb */
[----:B------:R-:W-:Y:S02]  /*aa90*/  FADD.FTZ R199, R214, R207 ;  /* 0x000000cfd6c77221 */ /* 0x000fe40000010000 */
[----:B------:R-:W-:Y:S02]  /*aaa0*/  FADD.FTZ R201, -R213, R208 ;  /* 0x000000d0d5c97221 */ /* 0x000fe40000010100 */
[C---:B------:R-:W-:Y:S02]  /*aab0*/  FMUL.FTZ R208, R164.reuse, R205 ;  /* 0x000000cda4d07220 */ /* 0x040fe40000410000 */
[----:B------:R-:W-:Y:S02]  /*aac0*/  FMUL.FTZ R164, R164, R203 ;  /* 0x000000cba4a47220 */ /* 0x000fe40000410000 */
[----:B------:R-:W-:-:S02]  /*aad0*/  FMUL.FTZ R214, R166, -R199 ;  /* 0x800000c7a6d67220 */ /* 0x000fc40000410000 */
[----:B------:R-:W-:Y:S02]  /*aae0*/  FMUL.FTZ R210, R166, -R201 ;  /* 0x800000c9a6d27220 */ /* 0x000fe40000410000 */
[----:B------:R-:W-:Y:S02]  /*aaf0*/  FFMA.FTZ R166, R163, R205, R164 ;  /* 0x000000cda3a67223 */ /* 0x000fe400000100a4 */
[----:B------:R-:W-:Y:S02]  /*ab00*/  FFMA.FTZ R164, R167, R201, R214 ;  /* 0x000000c9a7a47223 */ /* 0x000fe400000100d6 */
[----:B------:R-:W-:Y:S02]  /*ab10*/  FFMA.FTZ R208, R163, R203, -R208 ;  /* 0x000000cba3d07223 */ /* 0x000fe400000108d0 */
[----:B------:R-:W-:Y:S02]  /*ab20*/  FFMA.FTZ R207, R167, R199, -R210 ;  /* 0x000000c7a7cf7223 */ /* 0x000fe400000108d2 */
[----:B0-----:R-:W-:-:S02]  /*ab30*/  FMUL.FTZ R163, R217, R7 ;  /* 0x00000007d9a37220 */ /* 0x001fc40000410000 */
[----:B------:R-:W-:Y:S02]  /*ab40*/  FADD.FTZ R164, -R165, R164 ;  /* 0x000000a4a5a47221 */ /* 0x000fe40000010100 */
[-C--:B------:R-:W-:Y:S02]  /*ab50*/  FMUL.FTZ R167, R217, R6.reuse ;  /* 0x00000006d9a77220 */ /* 0x080fe40000410000 */
[----:B------:R-:W-:Y:S02]  /*ab60*/  FADD.FTZ R162, R162, R207 ;  /* 0x000000cfa2a27221 */ /* 0x000fe40000010000 */
[----:B-1----:R-:W-:Y:S02]  /*ab70*/  FFMA.FTZ R163, R218, R6, -R163 ;  /* 0x00000006daa37223 */ /* 0x002fe400000108a3 */
[C---:B------:R-:W-:Y:S02]  /*ab80*/  FMUL.FTZ R6, R157.reuse, -R164 ;  /* 0x800000a49d067220 */ /* 0x040fe40000410000 */
[----:B------:R-:W-:-:S02]  /*ab90*/  FMUL.FTZ R165, R157, -R162 ;  /* 0x800000a29da57220 */ /* 0x000fc40000410000 */
[C---:B------:R-:W-:Y:S02]  /*aba0*/  FFMA.FTZ R157, R159.reuse, R162, -R6 ;  /* 0x000000a29f9d7223 */ /* 0x040fe40000010806 */
[----:B------:R-:W-:Y:S02]  /*abb0*/  FADD.FTZ R166, RZ, R166 ;  /* 0x000000a6ffa67221 */ /* 0x000fe40000010000 */
[----:B------:R-:W-:Y:S02]  /*abc0*/  FFMA.FTZ R6, R159, R164, R165 ;  /* 0x000000a49f067223 */ /* 0x000fe400000100a5 */
[----:B------:R-:W-:Y:S02]  /*abd0*/  FADD.FTZ R156, R156, R157 ;  /* 0x0000009d9c9c7221 */ /* 0x000fe40000010000 */
[----:B------:R-:W-:Y:S02]  /*abe0*/  FFMA.FTZ R208, R120, R69, R208 ;  /* 0x0000004578d07223 */ /* 0x000fe400000100d0 */
[----:B------:R-:W-:-:S02]  /*abf0*/  FMUL.FTZ R157, R135, R166 ;  /* 0x000000a6879d7220 */ /* 0x000fc40000410000 */
        /* <DEDUP_REMOVED lines=65> */
[-C--:B------:R-:W-:Y:S02]  /*b010*/  FMUL.FTZ R139, R190, R66.reuse ;  /* 0x00000042be8b7220 */ /* 0x080fe40000410000 */
[----:B------:R-:W-:-:S02]  /*b020*/  FFMA.FTZ R220, R133, -R66, R220 ;  /* 0x8000004285dc7223 */ /* 0x000fc400000100dc */
        /* <DEDUP_REMOVED lines=8> */
[-C--:B------:R-:W-:Y:S02]  /*b0b0*/  FMUL.FTZ R146, R155, R56.reuse ;  /* 0x000000389b927220 */ /* 0x080fe40000410000 */
[----:B------:R-:W-:Y:S02]  /*b0c0*/  FADD.FTZ R14, R14, R137 ;  /* 0x000000890e0e7221 */ /* 0x000fe40000010000 */
[----:B------:R-:W-:Y:S02]  /*b0d0*/  FMUL.FTZ R139, R144, R55 ;  /* 0x00000037908b7220 */ /* 0x000fe40000410000 */
[----:B------:R-:W-:-:S02]  /*b0e0*/  FMUL.FTZ R142, R154, R56 ;  /* 0x000000389a8e7220 */ /* 0x000fc40000410000 */
[----:B------:R-:W-:Y:S02]  /*b0f0*/  FFMA.FTZ R5, R220, R141, -R212 ;  /* 0x0000008ddc057223 */ /* 0x000fe400000108d4 */
[----:B------:R-:W-:Y:S02]  /*b100*/  FFMA.FTZ R169, R131, -R56, R169 ;  /* 0x8000003883a97223 */ /* 0x000fe400000100a9 */
[----:B------:R-:W-:Y:S02]  /*b110*/  FMUL.FTZ R143, R11, R146 ;  /* 0x000000920b8f7220 */ /* 0x000fe40000410000 */
[-C--:B------:R-:W-:Y:S02]  /*b120*/  FFMA.FTZ R170, R130, -R55.reuse, R170 ;  /* 0x8000003782aa7223 */ /* 0x080fe400000100aa */
[----:B------:R-:W-:Y:S02]  /*b130*/  FMUL.FTZ R187, R187, UR17 ;  /* 0x00000011bbbb7c20 */ /* 0x000fe40008410000 */
[----:B------:R-:W-:-:S02]  /*b140*/  FMUL.FTZ R137, R14, R55 ;  /* 0x000000370e897220 */ /* 0x000fc40000410000 */
[----:B------:R-:W-:Y:S02]  /*b150*/  FMUL.FTZ R141, R10, R139 ;  /* 0x0000008b0a8d7220 */ /* 0x000fe40000410000 */
[-C--:B------:R-:W-:Y:S02]  /*b160*/  FMUL.FTZ R145, R11, R142.reuse ;  /* 0x0000008e0b917220 */ /* 0x080fe40000410000 */
[----:B------:R-:W-:Y:S02]  /*b170*/  FFMA.FTZ R210, R169, R142, R143 ;  /* 0x0000008ea9d27223 */ /* 0x000fe4000001008f */
[----:B------:R-:W-:Y:S02]  /*b180*/  FFMA.FTZ R187, R190, UR16, R187 ;  /* 0x00000010bebb7c23 */ /* 0x000fe400080100bb */
[-C--:B------:R-:W-:Y:S02]  /*b190*/  FFMA.FTZ R141, R170, R137.reuse, R141 ;  /* 0x00000089aa8d7223 */ /* 0x080fe4000001008d */
[----:B------:R-:W-:-:S02]  /*b1a0*/  FMUL.FTZ R143, R10, R137 ;  /* 0x000000890a8f7220 */ /* 0x000fc40000410000 */
[----:B------:R-:W-:Y:S02]  /*b1b0*/  FFMA.FTZ R212, R169, R146, -R145 ;  /* 0x00000092a9d47223 */ /* 0x000fe40000010891 */
[----:B------:R-:W-:Y:S02]  /*b1c0*/  FMUL.FTZ R145, R140, R57 ;  /* 0x000000398c917220 */ /* 0x000fe40000410000 */
[----:B------:R-:W-:Y:S02]  /*b1d0*/  FADD.FTZ R141, RZ, R141 ;  /* 0x0000008dff8d7221 */ /* 0x000fe40000010000 */
[----:B------:R-:W-:Y:S02]  /*b1e0*/  FFMA.FTZ R187, R220, R187, R147 ;  /* 0x000000bbdcbb7223 */ /* 0x000fe40000010093 */
[----:B------:R-:W-:Y:S02]  /*b1f0*/  FFMA.FTZ R143, R170, R139, -R143 ;  /* 0x0000008baa8f7223 */ /* 0x000fe4000001088f */
[----:B------:R-:W-:-:S02]  /*b200*/  FFMA.FTZ R172, R128, -R57, R172 ;  /* 0x8000003980ac7223 */ /* 0x000fc400000100ac */
[----:B------:R-:W-:Y:S02]  /*b210*/  FMUL.FTZ R139, R152, R57 ;  /* 0x00000039988b7220 */ /* 0x000fe40000410000 */
[----:B------:R-:W-:Y:S02]  /*b220*/  FMUL.FTZ R147, R158, R145 ;  /* 0x000000919e937220 */ /* 0x000fe40000410000 */
[-C--:B------:R-:W-:Y:S02]  /*b230*/  FMUL.FTZ R146, R150, R58.reuse ;  /* 0x0000003a96927220 */ /* 0x080fe40000410000 */
[----:B------:R-:W-:Y:S02]  /*b240*/  FADD.FTZ R141, R141, R210 ;  /* 0x000000d28d8d7221 */ /* 0x000fe40000010000 */
[----:B------:R-:W-:Y:S02]  /*b250*/  FFMA.FTZ R210, R172, R139, R147 ;  /* 0x0000008bacd27223 */ /* 0x000fe40000010093 */
[----:B------:R-:W-:-:S02]  /*b260*/  FFMA.FTZ R173, R129, -R58, R173 ;  /* 0x8000003a81ad7223 */ /* 0x000fc400000100ad */
[----:B------:R-:W-:Y:S02]  /*b270*/  FMUL.FTZ R216, R149, R58 ;  /* 0x0000003a95d87220 */ /* 0x000fe40000410000 */
[----:B------:R-:W-:Y:S02]  /*b280*/  FMUL.FTZ R151, R158, R139 ;  /* 0x0000008b9e977220 */ /* 0x000fe40000410000 */
[----:B------:R-:W-:Y:S02]  /*b290*/  FADD.FTZ R143, RZ, R143 ;  /* 0x0000008fff8f7221 */ /* 0x000fe40000010000 */
[----:B------:R-:W-:Y:S02]  /*b2a0*/  FMUL.FTZ R147, R15, R146 ;  /* 0x000000920f937220 */ /* 0x000fe40000410000 */
[----:B------:R-:W-:Y:S02]  /*b2b0*/  FFMA.FTZ R214, R172, R145, -R151 ;  /* 0x00000091acd67223 */ /* 0x000fe40000010897 */
[----:B------:R-:W-:-:S02]  /*b2c0*/  FADD.FTZ R143, R143, R212 ;  /* 0x000000d48f8f7221 */ /* 0x000fc40000010000 */
[-C--:B------:R-:W-:Y:S02]  /*b2d0*/  FFMA.FTZ R147, R173, R216.reuse, -R147 ;  /* 0x000000d8ad937223 */ /* 0x080fe40000010893 */
[----:B------:R-:W-:Y:S02]  /*b2e0*/  FMUL.FTZ R216, R15, R216 ;  /* 0x000000d80fd87220 */ /* 0x000fe40000410000 */
[----:B------:R-:W-:Y:S02]  /*b2f0*/  FMUL.FTZ R151, R138, R59 ;  /* 0x0000003b8a977220 */ /* 0x000fe40000410000 */
[----:B------:R-:W-:Y:S02]  /*b300*/  FADD.FTZ R214, R143, R214 ;  /* 0x000000d68fd67221 */ /* 0x000fe40000010000 */
[----:B------:R-:W-:Y:S02]  /*b310*/  FADD.FTZ R210, R141, R210 ;  /* 0x000000d28dd27221 */ /* 0x000fe40000010000 */
[----:B------:R-:W-:-:S02]  /*b320*/  FFMA.FTZ R145, R173, R146, R216 ;  /* 0x00000092ad917223 */ /* 0x000fc400000100d8 */
[----:B------:R-:W-:Y:S02]  /*b330*/  FFMA.FTZ R143, R133, R190, R187 ;  /* 0x000000be858f7223 */ /* 0x000fe400000100bb */
[-C--:B------:R-:W-:Y:S02]  /*b340*/  FFMA.FTZ R168, R126, -R59.reuse, R168 ;  /* 0x8000003b7ea87223 */ /* 0x080fe400000100a8 */
[----:B------:R-:W-:Y:S02]  /*b350*/  FMUL.FTZ R141, R148, R59 ;  /* 0x0000003b948d7220 */ /* 0x000fe40000410000 */
[----:B------:R-:W-:Y:S02]  /*b360*/  FMUL.FTZ R157, R160, R151 ;  /* 0x00000097a09d7220 */ /* 0x000fe40000410000 */
[----:B------:R-:W-:Y:S02]  /*b370*/  FMUL.FTZ R133, R191, UR17 ;  /* 0x00000011bf857c20 */ /* 0x000fe40008410000 */
[----:B------:R-:W-:-:S02]  /*b380*/  FMUL.FTZ R161, R153, R60 ;  /* 0x0000003c99a17220 */ /* 0x000fc40000410000 */
[----:B------:R-:W-:Y:S02]  /*b390*/  FADD.FTZ R145, R210, R145 ;  /* 0x00000091d2917221 */ /* 0x000fe40000010000 */
[----:B------:R-:W-:Y:S02]  /*b3a0*/  FADD.FTZ R214, R214, R147 ;  /* 0x00000093d6d67221 */ /* 0x000fe40000010000 */
[-C--:B------:R-:W-:Y:S02]  /*b3b0*/  FFMA.FTZ R210, R168, R141.reuse, R157 ;  /* 0x0000008da8d27223 */ /* 0x080fe4000001009d */
[----:B------:R-:W-:Y:S02]  /*b3c0*/  FFMA.FTZ R147, R196, UR16, -R133 ;  /* 0x00000010c4937c23 */ /* 0x000fe40008010885 */
[----:B------:R-:W-:Y:S02]  /*b3d0*/  FMUL.FTZ R159, R160, R141 ;  /* 0x0000008da09f7220 */ /* 0x000fe40000410000 */
[----:B------:R-:W-:-:S02]  /*b3e0*/  FFMA.FTZ R180, R127, -R60, R180 ;  /* 0x8000003c7fb47223 */ /* 0x000fc400000100b4 */
[----:B------:R-:W-:Y:S02]  /*b3f0*/  FMUL.FTZ R133, R156, R60 ;  /* 0x0000003c9c857220 */ /* 0x000fe40000410000 */
[----:B------:R-:W-:Y:S02]  /*b400*/  FMUL.FTZ R157, R12, R161 ;  /* 0x000000a10c9d7220 */ /* 0x000fe40000410000 */
[----:B------:R-:W-:Y:S02]  /*b410*/  FFMA.FTZ R159, R168, R151, -R159 ;  /* 0x00000097a89f7223 */ /* 0x000fe4000001089f */
[----:B------:R-:W-:Y:S02]  /*b420*/  FADD.FTZ R145, R145, R210 ;  /* 0x000000d291917221 */ /* 0x000fe40000010000 */
[----:B------:R-:W-:Y:S02]  /*b430*/  FFMA.FTZ R190, R180, R133, R157 ;  /* 0x00000085b4be7223 */ /* 0x000fe4000001009d */
[----:B------:R-:W-:-:S02]  /*b440*/  FMUL.FTZ R151, R191, R65 ;  /* 0x00000041bf977220 */ /* 0x000fc40000410000 */
[----:B------:R-:W-:Y:S02]  /*b450*/  FMUL.FTZ R163, R12, R133 ;  /* 0x000000850ca37220 */ /* 0x000fe40000410000 */
[----:B------:R-:W-:Y:S02]  /*b460*/  FADD.FTZ R190, R145, R190 ;  /* 0x000000be91be7221 */ /* 0x000fe40000010000 */
[-C--:B------:R-:W-:Y:S02]  /*b470*/  FFMA.FTZ R194, R134, -R65.reuse, R194 ;  /* 0x8000004186c27223 */ /* 0x080fe400000100c2 */
[----:B------:R-:W-:Y:S02]  /*b480*/  FMUL.FTZ R165, R196, R65 ;  /* 0x00000041c4a57220 */ /* 0x000fe40000410000 */
[----:B------:R-:W-:Y:S02]  /*b490*/  FMUL.FTZ R167, R192, R151 ;  /* 0x00000097c0a77220 */ /* 0x000fe40000410000 */
[----:B------:R-:W-:-:S02]  /*b4a0*/  FMUL.FTZ R145, R185, UR17 ;  /* 0x00000011b9917c20 */ /* 0x000fc40008410000 */
[----:B------:R-:W-:Y:S02]  /*b4b0*/  FMUL.FTZ R147, R192, R147 ;  /* 0x00000093c0937220 */ /* 0x000fe40000410000 */
[----:B------:R-:W-:Y:S02]  /*b4c0*/  FFMA.FTZ R210, R180, R161, -R163 ;  /* 0x000000a1b4d27223 */ /* 0x000fe400000108a3 */
[-C--:B------:R-:W-:Y:S02]  /*b4d0*/  FMUL.FTZ R192, R192, R165.reuse ;  /* 0x000000a5c0c07220 */ /* 0x080fe40000410000 */
[----:B------:R-:W-:Y:S02]  /*b4e0*/  FFMA.FTZ R157, R194, R165, -R167 ;  /* 0x000000a5c29d7223 */ /* 0x000fe400000108a7 */
[----:B------:R-:W-:Y:S02]  /*b4f0*/  FFMA.FTZ R163, R186, UR16, -R145 ;  /* 0x00000010baa37c23 */ /* 0x000fe40008010891 */
[----:B------:R-:W-:-:S02]  /*b500*/  FMUL.FTZ R165, R164, R61 ;  /* 0x0000003da4a57220 */ /* 0x000fc40000410000 */
[----:B------:R-:W-:Y:S02]  /*b510*/  FFMA.FTZ R211, R115, R202, R6 ;  /* 0x000000ca73d37223 */ /* 0x000fe40000010006 */
[----:B------:R-:W-:Y:S02]  /*b520*/  FMUL.FTZ R6, R200, R163 ;  /* 0x000000a3c8067220 */ /* 0x000fe40000410000 */
[----:B------:R-:W-:Y:S02]  /*b530*/  FMUL.FTZ R207, R185, R67 ;  /* 0x00000043b9cf7220 */ /* 0x000fe40000410000 */
[----:B------:R-:W-:Y:S02]  /*b540*/  FFMA.FTZ R184, R124, -R61, R184 ;  /* 0x8000003d7cb87223 */ /* 0x000fe400000100b8 */
[----:B------:R-:W-:Y:S02]  /*b550*/  FMUL.FTZ R213, R186, R67 ;  /* 0x00000043bad57220 */ /* 0x000fe40000410000 */
[----:B------:R-:W-:-:S02]  /*b560*/  FMUL.FTZ R145, R162, R61 ;  /* 0x0000003da2917220 */ /* 0x000fc40000410000 */
[----:B------:R-:W-:Y:S02]  /*b570*/  FMUL.FTZ R163, R176, R165 ;  /* 0x000000a5b0a37220 */ /* 0x000fe40000410000 */
[----:B------:R-:W-:Y:S02]  /*b580*/  FFMA.FTZ R161, R115, -R200, R7 ;  /* 0x800000c873a17223 */ /* 0x000fe40000010007 */
[----:B------:R-:W-:Y:S02]  /*b590*/  FFMA.FTZ R7, R132, -R67, R202 ;  /* 0x8000004384077223 */ /* 0x000fe400000100ca */
[----:B------:R-:W-:Y:S02]  /*b5a0*/  FMUL.FTZ R202, R200, R213 ;  /* 0x000000d5c8ca7220 */ /* 0x000fe40000410000 */
[----:B------:R-:W-:Y:S02]  /*b5b0*/  FMUL.FTZ R187, R176, R145 ;  /* 0x00000091b0bb7220 */ /* 0x000fe40000410000 */
[----:B------:R-:W-:-:S02]  /*b5c0*/  FMUL.FTZ R216, R200, R207 ;  /* 0x000000cfc8d87220 */ /* 0x000fc40000410000 */
[----:B------:R-:W-:Y:S02]  /*b5d0*/  FFMA.FTZ R167, R184, R145, R163 ;  /* 0x00000091b8a77223 */ /* 0x000fe400000100a3 */
[----:B------:R-:W-:Y:S02]  /*b5e0*/  FADD.FTZ R159, R214, R159 ;  /* 0x0000009fd69f7221 */ /* 0x000fe40000010000 */
[----:B------:R-:W-:Y:S02]  /*b5f0*/  FMUL.FTZ R200, R201, R62 ;  /* 0x0000003ec9c87220 */ /* 0x000fe40000410000 */
[----:B------:R-:W-:Y:S02]  /*b600*/  FFMA.FTZ R187, R184, R165, -R187 ;  /* 0x000000a5b8bb7223 */ /* 0x000fe400000108bb */
[----:B------:R-:W-:Y:S02]  /*b610*/  FADD.FTZ R167, R190, R167 ;  /* 0x000000a7bea77221 */ /* 0x000fe40000010000 */
[----:B------:R-:W-:-:S02]  /*b620*/  FADD.FTZ R210, R159, R210 ;  /* 0x000000d29fd27221 */ /* 0x000fc40000010000 */
[-C--:B------:R-:W-:Y:S02]  /*b630*/  FFMA.FTZ R181, R125, -R62.reuse, R181 ;  /* 0x8000003e7db57223 */ /* 0x080fe400000100b5 */
[----:B------:R-:W-:Y:S02]  /*b640*/  FMUL.FTZ R190, R199, R62 ;  /* 0x0000003ec7be7220 */ /* 0x000fe40000410000 */
[----:B------:R-:W-:Y:S02]  /*b650*/  FMUL.FTZ R165, R177, R200 ;  /* 0x000000c8b1a57220 */ /* 0x000fe40000410000 */
[----:B------:R-:W-:Y:S02]  /*b660*/  FMUL.FTZ R159, R197, R63 ;  /* 0x0000003fc59f7220 */ /* 0x000fe40000410000 */
[----:B------:R-:W-:Y:S02]  /*b670*/  FFMA.FTZ R163, R7, R207, R202 ;  /* 0x000000cf07a37223 */ /* 0x000fe400000100ca */
[----:B------:R-:W-:-:S02]  /*b680*/  FFMA.FTZ R202, R181, R190, R165 ;  /* 0x000000beb5ca7223 */ /* 0x000fc400000100a5 */
[-C--:B------:R-:W-:Y:S02]  /*b690*/  FFMA.FTZ R188, R122, -R63.reuse, R188 ;  /* 0x8000003f7abc7223 */ /* 0x080fe400000100bc */
[----:B------:R-:W-:Y:S02]  /*b6a0*/  FMUL.FTZ R209, R198, R63 ;  /* 0x0000003fc6d17220 */ /* 0x000fe40000410000 */
[----:B------:R-:W-:Y:S02]  /*b6b0*/  FMUL.FTZ R165, R182, R159 ;  /* 0x0000009fb6a57220 */ /* 0x000fe40000410000 */
[----:B------:R-:W-:Y:S02]  /*b6c0*/  FADD.FTZ R187, R210, R187 ;  /* 0x000000bbd2bb7221 */ /* 0x000fe40000010000 */
[----:B------:R-:W-:Y:S02]  /*b6d0*/  FADD.FTZ R90, R207, R90 ;  /* 0x0000005acf5a7221 */ /* 0x000fe40000010000 */
[----:B------:R-:W-:-:S02]  /*b6e0*/  FFMA.FTZ R210, R188, R209, -R165 ;  /* 0x000000d1bcd27223 */ /* 0x000fc400000108a5 */
        /* <DEDUP_REMOVED lines=9> */
[----:B------:R-:W-:Y:S02]  /*b780*/  FADD.FTZ R167, R167, R202 ;  /* 0x000000caa7a77221 */ /* 0x000fe40000010000 */
[----:B------:R-:W-:Y:S02]  /*b790*/  FFMA.FTZ R202, R189, R200, R165 ;  /* 0x000000c8bdca7223 */ /* 0x000fe400000100a5 */
[----:B------:R-:W-:-:S02]  /*b7a0*/  FADD.FTZ R187, R187, R212 ;  /* 0x000000d4bbbb7221 */ /* 0x000fc40000010000 */
[----:B------:R-:W-:Y:S02]  /*b7b0*/  FMUL.FTZ R207, R183, R200 ;  /* 0x000000c8b7cf7220 */ /* 0x000fe40000410000 */
[----:B------:R-:W-:Y:S02]  /*b7c0*/  FADD.FTZ R167, R167, R202 ;  /* 0x000000caa7a77221 */ /* 0x000fe40000010000 */
[----:B------:R-:W-:Y:S02]  /*b7d0*/  FMUL.FTZ R202, R179, R68 ;  /* 0x00000044b3ca7220 */ /* 0x000fe40000410000 */
[----:B------:R-:W-:Y:S02]  /*b7e0*/  FADD.FTZ R187, R187, R210 ;  /* 0x000000d2bbbb7221 */ /* 0x000fe40000010000 */
[----:B------:R-:W-:Y:S02]  /*b7f0*/  FFMA.FTZ R214, R189, R214, -R207 ;  /* 0x000000d6bdd67223 */ /* 0x000fe400000108cf */
[----:B------:R-:W-:-:S02]  /*b800*/  FMUL.FTZ R210, R175, R68 ;  /* 0x00000044afd27220 */ /* 0x000fc40000410000 */
[----:B------:R-:W-:Y:S02]  /*b810*/  FFMA.FTZ R211, R116, R203, R211 ;  /* 0x000000cb74d37223 */ /* 0x000fe400000100d3 */
[----:B------:R-:W-:Y:S02]  /*b820*/  FFMA.FTZ R203, R121, -R68, R203 ;  /* 0x8000004479cb7223 */ /* 0x000fe400000100cb */
[C---:B------:R-:W-:Y:S02]  /*b830*/  FMUL.FTZ R207, R205.reuse, R202 ;  /* 0x000000cacdcf7220 */ /* 0x040fe40000410000 */
[-C--:B------:R-:W-:Y:S02]  /*b840*/  FMUL.FTZ R165, R205, R210.reuse ;  /* 0x000000d2cda57220 */ /* 0x080fe40000410000 */
[----:B------:R-:W-:Y:S02]  /*b850*/  FFMA.FTZ R192, R194, R151, R192 ;  /* 0x00000097c2c07223 */ /* 0x000fe400000100c0 */
[----:B------:R-:W-:-:S02]  /*b860*/  FFMA.FTZ R210, R203, R210, -R207 ;  /* 0x000000d2cbd27223 */ /* 0x000fc400000108cf */
[-C--:B------:R-:W-:Y:S02]  /*b870*/  FMUL.FTZ R207, R178, R69.reuse ;  /* 0x00000045b2cf7220 */ /* 0x080fe40000410000 */
[----:B------:R-:W-:Y:S02]  /*b880*/  FADD.FTZ R214, R187, R214 ;  /* 0x000000d6bbd67221 */ /* 0x000fe40000010000 */
[----:B------:R-:W-:Y:S02]  /*b890*/  FADD.FTZ R167, R167, R192 ;  /* 0x000000c0a7a77221 */ /* 0x000fe40000010000 */
[-C--:B------:R-:W-:Y:S02]  /*b8a0*/  FMUL.FTZ R187, R174, R69.reuse ;  /* 0x00000045aebb7220 */ /* 0x080fe40000410000 */
[----:B------:R-:W-:Y:S02]  /*b8b0*/  FFMA.FTZ R211, R117, R208, R211 ;  /* 0x000000d075d37223 */ /* 0x000fe400000100d3 */
[----:B------:R-:W-:-:S02]  /*b8c0*/  FFMA.FTZ R208, R120, -R69, R208 ;  /* 0x8000004578d07223 */ /* 0x000fc400000100d0 */
[----:B------:R-:W-:Y:S02]  /*b8d0*/  FMUL.FTZ R192, R166, R207 ;  /* 0x000000cfa6c07220 */ /* 0x000fe40000410000 */
[----:B------:R-:W-:Y:S02]  /*b8e0*/  FADD.FTZ R89, R202, R89 ;  /* 0x00000059ca597221 */ /* 0x000fe40000010000 */
[----:B------:R-:W-:Y:S02]  /*b8f0*/  FFMA.FTZ R165, R203, R202, R165 ;  /* 0x000000cacba57223 */ /* 0x000fe400000100a5 */
[----:B------:R-:W-:Y:S02]  /*b900*/  FADD.FTZ R214, R214, R157 ;  /* 0x0000009dd6d67221 */ /* 0x000fe40000010000 */
[----:B------:R-:W-:Y:S02]  /*b910*/  FMUL.FTZ R202, R166, R187 ;  /* 0x000000bba6ca7220 */ /* 0x000fe40000410000 */
[----:B------:R-:W-:-:S02]  /*b920*/  FADD.FTZ R88, R187, R88 ;  /* 0x00000058bb587221 */ /* 0x000fc40000010000 */
[----:B------:R-:W-:Y:S02]  /*b930*/  FFMA.FTZ R187, R208, R187, R192 ;  /* 0x000000bbd0bb7223 */ /* 0x000fe400000100c0 */
[-C--:B------:R-:W-:Y:S02]  /*b940*/  FFMA.FTZ R135, R119, R70.reuse, R135 ;  /* 0x0000004677877223 */ /* 0x080fe40000010087 */
[----:B------:R-:W-:Y:S02]  /*b950*/  FMUL.FTZ R192, R13, R70 ;  /* 0x000000460dc07220 */ /* 0x000fe40000410000 */
[----:B------:R-:W-:Y:S02]  /*b960*/  FADD.FTZ R157, RZ, R136 ;  /* 0x00000088ff9d7221 */ /* 0x000fe40000010000 */
[----:B------:R-:W-:Y:S02]  /*b970*/  FFMA.FTZ R216, R7, R213, -R216 ;  /* 0x000000d507d87223 */ /* 0x000fe400000108d8 */
[----:B------:R-:W-:-:S02]  /*b980*/  FADD.FTZ R4, R167, R4 ;  /* 0x00000004a7047221 */ /* 0x000fc40000010000 */
[----:B------:R-:W-:Y:S02]  /*b990*/  FADD.FTZ R5, R214, R5 ;  /* 0x00000005d6057221 */ /* 0x000fe40000010000 */
[----:B------:R-:W-:Y:S02]  /*b9a0*/  FFMA.FTZ R211, R118, R135, R211 ;  /* 0x0000008776d37223 */ /* 0x000fe400000100d3 */
[-C--:B------:R-:W-:Y:S02]  /*b9b0*/  FMUL.FTZ R136, R171, R70.reuse ;  /* 0x00000046ab887220 */ /* 0x080fe40000410000 */
[----:B------:R-:W-:Y:S02]  /*b9c0*/  FFMA.FTZ R135, R119, -R70, R135 ;  /* 0x8000004677877223 */ /* 0x000fe40000010087 */
[----:B------:R-:W-:Y:S02]  /*b9d0*/  FMUL.FTZ R167, R157, R192 ;  /* 0x000000c09da77220 */ /* 0x000fe40000410000 */
[----:B------:R-:W-:-:S02]  /*b9e0*/  FADD.FTZ R4, R4, R163 ;  /* 0x000000a304047221 */ /* 0x000fc40000010000 */
[----:B------:R-:W-:Y:S02]  /*b9f0*/  FADD.FTZ R5, R5, R216 ;  /* 0x000000d805057221 */ /* 0x000fe40000010000 */
[----:B------:R-:W-:Y:S02]  /*ba00*/  FADD.FTZ R87, R136, R87 ;  /* 0x0000005788577221 */ /* 0x000fe40000010000 */
[-C--:B------:R-:W-:Y:S02]  /*ba10*/  FFMA.FTZ R167, R135, R136.reuse, R167 ;  /* 0x0000008887a77223 */ /* 0x080fe400000100a7 */
[----:B------:R-:W-:Y:S02]  /*ba20*/  FFMA.FTZ R202, R208, R207, -R202 ;  /* 0x000000cfd0ca7223 */ /* 0x000fe400000108ca */
[----:B------:R-:W-:Y:S02]  /*ba30*/  FMUL.FTZ R136, R157, R136 ;  /* 0x000000889d887220 */ /* 0x000fe40000410000 */
[----:B------:R-:W-:-:S02]  /*ba40*/  FADD.FTZ R4, R4, R165 ;  /* 0x000000a504047221 */ /* 0x000fc40000010000 */
[----:B------:R-:W-:Y:S01]  /*ba50*/  FFMA.FTZ R161, R116, -R205, R161 ;  /* 0x800000cd74a17223 */ /* 0x000fe200000100a1 */
[----:B------:R-:W0:Y:S01]  /*ba60*/  SHFL.DOWN PT, R165, R211, 0x1, 0x1f ;  /* 0x08201f00d3a57f89 */ /* 0x000e2200000e0000 */
[----:B------:R-:W-:Y:S02]  /*ba70*/  FADD.FTZ R5, R5, R210 ;  /* 0x000000d205057221 */ /* 0x000fe40000010000 */
[----:B------:R-:W-:Y:S02]  /*ba80*/  FFMA.FTZ R136, R135, R192, -R136 ;  /* 0x000000c087887223 */ /* 0x000fe40000010888 */
[----:B------:R-:W-:Y:S02]  /*ba90*/  FADD.FTZ R4, R4, R187 ;  /* 0x000000bb04047221 */ /* 0x000fe40000010000 */
[----:B------:R-:W-:Y:S02]  /*baa0*/  FFMA.FTZ R161, R117, -R166, R161 ;  /* 0x800000a675a17223 */ /* 0x000fe400000100a1 */
[----:B------:R-:W-:-:S02]  /*bab0*/  FADD.FTZ R5, R5, R202 ;  /* 0x000000ca05057221 */ /* 0x000fc40000010000 */
[----:B------:R-:W-:Y:S02]  /*bac0*/  FADD.FTZ R167, R4, R167 ;  /* 0x000000a704a77221 */ /* 0x000fe40000010000 */
[----:B------:R-:W-:Y:S02]  /*bad0*/  FFMA.FTZ R161, R118, -R157, R161 ;  /* 0x8000009d76a17223 */ /* 0x000fe400000100a1 */
[----:B------:R-:W-:Y:S01]  /*bae0*/  FADD.FTZ R5, R5, R136 ;  /* 0x0000008805057221 */ /* 0x000fe20000010000 */
[----:B------:R-:W-:Y:S01]  /*baf0*/  SHFL.DOWN PT, R163, R167, 0x1, 0x1f ;  /* 0x08201f00a7a37f89 */ /* 0x000fe200000e0000 */
[----:B------:R-:W-:Y:S02]  /*bb00*/  FMUL.FTZ R186, R186, UR17 ;  /* 0x00000011baba7c20 */ /* 0x000fe40008410000 */
[----:B------:R-:W-:Y:S01]  /*bb10*/  FMUL.FTZ R4, R179, UR17 ;  /* 0x00000011b3047c20 */ /* 0x000fe20008410000 */
[----:B------:R-:W1:Y:S01]  /*bb20*/  SHFL.DOWN PT, R192, R161, 0x1, 0x1f ;  /* 0x08201f00a1c07f89 */ /* 0x000e6200000e0000 */
[----:B------:R-:W-:-:S02]  /*bb30*/  FFMA.FTZ R186, R185, UR16, R186 ;  /* 0x00000010b9ba7c23 */ /* 0x000fc400080100ba */
[----:B------:R-:W-:Y:S01]  /*bb40*/  FADD.FTZ R92, R151, R92 ;  /* 0x0000005c975c7221 */ /* 0x000fe20000010000 */
[----:B------:R-:W2:Y:S01]  /*bb50*/  SHFL.DOWN PT, R136, R5, 0x1, 0x1f ;  /* 0x08201f0005887f89 */ /* 0x000ea200000e0000 */
[----:B------:R-:W-:Y:S01]  /*bb60*/  FFMA.FTZ R6, R7, R186, R6 ;  /* 0x000000ba07067223 */ /* 0x000fe20000010006 */
[----:B------:R-:W-:Y:S01]  /*bb70*/  MOV R7, R161 ;  /* 0x000000a100077202 */ /* 0x000fe20000000f00 */
[----:B------:R-:W-:Y:S02]  /*bb80*/  FMUL.FTZ R196, R196, UR17 ;  /* 0x00000011c4c47c20 */ /* 0x000fe40008410000 */
[----:B------:R-:W-:Y:S02]  /*bb90*/  FFMA.FTZ R6, R132, R185, R6 ;  /* 0x000000b984067223 */ /* 0x000fe40000010006 */
[----:B------:R-:W-:Y:S02]  /*bba0*/  FFMA.FTZ R132, R175, UR16, -R4 ;  /* 0x00000010af847c23 */ /* 0x000fe40008010804 */
[----:B------:R-:W-:-:S02]  /*bbb0*/  FMUL.FTZ R4, R195, UR17 ;  /* 0x00000011c3047c20 */ /* 0x000fc40008410000 */
[----:B------:R-:W-:Y:S02]  /*bbc0*/  FMUL.FTZ R205, R205, R132 ;  /* 0x00000084cdcd7220 */ /* 0x000fe40000410000 */
[----:B------:R-:W-:Y:S01]  /*bbd0*/  FADD.FTZ R83, R6, R83 ;  /* 0x0000005306537221 */ /* 0x000fe20000010000 */
[----:B------:R-:W-:Y:S01]  /*bbe0*/  MOV R6, R211 ;  /* 0x000000d300067202 */ /* 0x000fe20000000f00 */
[----:B------:R-:W-:Y:S01]  /*bbf0*/  FFMA.FTZ R132, R193, UR16, -R4 ;  /* 0x00000010c1847c23 */ /* 0x000fe20008010804 */
[----:B------:R-:W-:Y:S01]  /*bc00*/  MOV R4, R167 ;  /* 0x000000a700047202 */ /* 0x000fe20000000f00 */
[----:B------:R-:W-:Y:S02]  /*bc10*/  FFMA.FTZ R196, R191, UR16, R196 ;  /* 0x00000010bfc47c23 */ /* 0x000fe400080100c4 */
[----:B0-----:R-:W-:Y:S02]  /*bc20*/  @!P0 FADD.FTZ R6, R6, R165 ;  /* 0x000000a506068221 */ /* 0x001fe40000010000 */
[----:B-1----:R-:W-:-:S02]  /*bc30*/  @!P0 FADD.FTZ R7, R7, R192 ;  /* 0x000000c007078221 */ /* 0x002fc40000010000 */
[----:B------:R-:W-:Y:S01]  /*bc40*/  @!P0 FADD.FTZ R4, R4, R163 ;  /* 0x000000a304048221 */ /* 0x000fe20000010000 */
[----:B------:R-:W0:Y:S01]  /*bc50*/  SHFL.DOWN PT, R161, R6, 0x2, 0x1f ;  /* 0x08401f0006a17f89 */ /* 0x000e2200000e0000 */
[----:B--2---:R-:W-:Y:S01]  /*bc60*/  @!P0 FADD.FTZ R5, R5, R136 ;  /* 0x0000008805058221 */ /* 0x004fe20000010000 */
[----:B------:R-:W-:Y:S01]  /*bc70*/  ISETP.GT.AND P0, PT, R18, 0x1d, PT ;  /* 0x0000001d1200780c */ /* 0x000fe20003f04270 */
[----:B------:R-:W-:Y:S01]  /*bc80*/  FMUL.FTZ R183, R183, R132 ;  /* 0x00000084b7b77220 */ /* 0x000fe20000410000 */
[----:B------:R-:W1:Y:S01]  /*bc90*/  SHFL.DOWN PT, R192, R7, 0x2, 0x1f ;  /* 0x08401f0007c07f89 */ /* 0x000e6200000e0000 */
[----:B------:R-:W-:Y:S02]  /*bca0*/  FMUL.FTZ R132, R193, UR17 ;  /* 0x00000011c1847c20 */ /* 0x000fe40008410000 */
[----:B------:R-:W-:Y:S01]  /*bcb0*/  FADD.FTZ R82, R143, R82 ;  /* 0x000000528f527221 */ /* 0x000fe20000010000 */
[----:B------:R-:W2:Y:S01]  /*bcc0*/  SHFL.DOWN PT, R186, R5, 0x2, 0x1f ;  /* 0x08401f0005ba7f89 */ /* 0x000ea200000e0000 */
[----:B------:R-:W-:-:S02]  /*bcd0*/  FFMA.FTZ R147, R194, R196, R147 ;  /* 0x000000c4c2937223 */ /* 0x000fc40000010093 */
[----:B------:R-:W-:Y:S01]  /*bce0*/  FMUL.FTZ R136, R175, UR17 ;  /* 0x00000011af887c20 */ /* 0x000fe20008410000 */
[----:B------:R-:W3:Y:S01]  /*bcf0*/  SHFL.DOWN PT, R151, R4, 0x2, 0x1f ;  /* 0x08401f0004977f89 */ /* 0x000ee200000e0000 */
[----:B------:R-:W-:Y:S02]  /*bd00*/  FFMA.FTZ R132, R195, UR16, R132 ;  /* 0x00000010c3847c23 */ /* 0x000fe40008010084 */
[----:B------:R-:W-:Y:S02]  /*bd10*/  FMUL.FTZ R143, R174, UR17 ;  /* 0x00000011ae8f7c20 */ /* 0x000fe40008410000 */
[----:B------:R-:W-:Y:S02]  /*bd20*/  FFMA.FTZ R134, R134, R191, R147 ;  /* 0x000000bf86867223 */ /* 0x000fe40000010093 */
[----:B------:R-:W-:Y:S02]  /*bd30*/  FFMA.FTZ R136, R179, UR16, R136 ;  /* 0x00000010b3887c23 */ /* 0x000fe40008010088 */
[----:B------:R-:W-:-:S02]  /*bd40*/  FFMA.FTZ R132, R189, R132, R183 ;  /* 0x00000084bd847223 */ /* 0x000fc400000100b7 */
[C---:B------:R-:W-:Y:S02]  /*bd50*/  FFMA.FTZ R147, R178.reuse, UR16, -R143 ;  /* 0x00000010b2937c23 */ /* 0x040fe4000801088f */
[----:B------:R-:W-:Y:S02]  /*bd60*/  FMUL.FTZ R143, R178, UR17 ;  /* 0x00000011b28f7c20 */ /* 0x000fe40008410000 */
[----:B------:R-:W-:Y:S02]  /*bd70*/  FFMA.FTZ R136, R203, R136, R205 ;  /* 0x00000088cb887223 */ /* 0x000fe400000100cd */
[----:B------:R-:W-:Y:S02]  /*bd80*/  FFMA.FTZ R123, R123, R195, R132 ;  /* 0x000000c37b7b7223 */ /* 0x000fe40000010084 */
[----:B------:R-:W-:Y:S02]  /*bd90*/  FMUL.FTZ R147, R166, R147 ;  /* 0x00000093a6937220 */ /* 0x000fe40000410000 */
[----:B------:R-:W-:-:S02]  /*bda0*/  FFMA.FTZ R143, R174, UR16, R143 ;  /* 0x00000010ae8f7c23 */ /* 0x000fc4000801008f */
[----:B0-----:R-:W-:Y:S02]  /*bdb0*/  @!P0 FADD.FTZ R6, R6, R161 ;  /* 0x000000a106068221 */ /* 0x001fe40000010000 */
[----:B-1----:R-:W-:Y:S02]  /*bdc0*/  @!P0 FADD.FTZ R7, R7, R192 ;  /* 0x000000c007078221 */ /* 0x002fe40000010000 */
[----:B--2---:R-:W-:Y:S02]  /*bdd0*/  @!P0 FADD.FTZ R5, R5, R186 ;  /* 0x000000ba05058221 */ /* 0x004fe40000010000 */
[----:B---3--:R-:W-:Y:S01]  /*bde0*/  @!P0 FADD.FTZ R4, R4, R151 ;  /* 0x0000009704048221 */ /* 0x008fe20000010000 */
[----:B------:R-:W-:Y:S01]  /*bdf0*/  SHFL.DOWN PT, R166, R7, 0x4, 0x1f ;  /* 0x08801f0007a67f89 */ /* 0x000fe200000e0000 */
[----:B------:R-:W-:Y:S01]  /*be00*/  FFMA.FTZ R179, R121, R179, R136 ;  /* 0x000000b379b37223 */ /* 0x000fe20000010088 */
[----:B------:R-:W-:Y:S01]  /*be10*/  ISETP.GT.AND P0, PT, R18, 0x1b, PT ;  /* 0x0000001b1200780c */ /* 0x000fe20003f04270 */
[----:B------:R-:W-:Y:S01]  /*be20*/  FFMA.FTZ R143, R208, R143, R147 ;  /* 0x0000008fd08f7223 */ /* 0x000fe20000010093 */
[----:B------:R-:W-:Y:S01]  /*be30*/  SHFL.DOWN PT, R136, R5, 0x4, 0x1f ;  /* 0x08801f0005887f89 */ /* 0x000fe200000e0000 */
[----:B------:R-:W-:-:S02]  /*be40*/  FADD.FTZ R80, R123, R80 ;  /* 0x000000507b507221 */ /* 0x000fc40000010000 */
[----:B------:R-:W-:Y:S01]  /*be50*/  FMUL.FTZ R121, R197, UR17 ;  /* 0x00000011c5797c20 */ /* 0x000fe20008410000 */
[----:B------:R-:W0:Y:S01]  /*be60*/  SHFL.DOWN PT, R147, R6, 0x4, 0x1f ;  /* 0x08801f0006937f89 */ /* 0x000e2200000e0000 */
[----:B------:R-:W-:Y:S02]  /*be70*/  FMUL.FTZ R132, R171, UR17 ;  /* 0x00000011ab847c20 */ /* 0x000fe40008410000 */
[----:B------:R-:W-:Y:S01]  /*be80*/  FADD.FTZ R81, R134, R81 ;  /* 0x0000005186517221 */ /* 0x000fe20000010000 */
[----:B------:R-:W1:Y:S01]  /*be90*/  SHFL.DOWN PT, R123, R4, 0x4, 0x1f ;  /* 0x08801f00047b7f89 */ /* 0x000e6200000e0000 */
[C---:B------:R-:W-:Y:S02]  /*bea0*/  FFMA.FTZ R121, R198.reuse, UR16, -R121 ;  /* 0x00000010c6797c23 */ /* 0x040fe40008010879 */
[----:B------:R-:W-:Y:S02]  /*beb0*/  FFMA.FTZ R134, R13, UR16, -R132 ;  /* 0x000000100d867c23 */ /* 0x000fe40008010884 */
[----:B------:R-:W-:-:S02]  /*bec0*/  FMUL.FTZ R198, R198, UR17 ;  /* 0x00000011c6c67c20 */ /* 0x000fc40008410000 */
[----:B------:R-:W-:Y:S02]  /*bed0*/  FMUL.FTZ R132, R199, UR17 ;  /* 0x00000011c7847c20 */ /* 0x000fe40008410000 */
[----:B------:R-:W-:Y:S02]  /*bee0*/  FMUL.FTZ R182, R182, R121 ;  /* 0x00000079b6b67220 */ /* 0x000fe40000410000 */
[----:B------:R-:W-:Y:S02]  /*bef0*/  FMUL.FTZ R157, R157, R134 ;  /* 0x000000869d9d7220 */ /* 0x000fe40000410000 */
[----:B------:R-:W-:Y:S02]  /*bf00*/  FFMA.FTZ R121, R197, UR16, R198 ;  /* 0x00000010c5797c23 */ /* 0x000fe400080100c6 */
[----:B------:R-:W-:Y:S02]  /*bf10*/  FMUL.FTZ R134, R13, UR17 ;  /* 0x000000110d867c20 */ /* 0x000fe40008410000 */
[----:B------:R-:W-:-:S02]  /*bf20*/  FFMA.FTZ R174, R120, R174, R143 ;  /* 0x000000ae78ae7223 */ /* 0x000fc4000001008f */
[C---:B------:R-:W-:Y:S02]  /*bf30*/  FFMA.FTZ R132, R201.reuse, UR16, -R132 ;  /* 0x00000010c9847c23 */ /* 0x040fe40008010884 */
[----:B------:R-:W-:Y:S02]  /*bf40*/  FMUL.FTZ R120, R201, UR17 ;  /* 0x00000011c9787c20 */ /* 0x000fe40008410000 */
[----:B------:R-:W-:Y:S02]  /*bf50*/  FFMA.FTZ R121, R188, R121, R182 ;  /* 0x00000079bc797223 */ /* 0x000fe400000100b6 */
[----:B------:R-:W-:Y:S02]  /*bf60*/  FFMA.FTZ R134, R171, UR16, R134 ;  /* 0x00000010ab867c23 */ /* 0x000fe40008010086 */
[----:B------:R-:W-:Y:S02]  /*bf70*/  FMUL.FTZ R132, R177, R132 ;  /* 0x00000084b1847220 */ /* 0x000fe40000410000 */
[----:B------:R-:W-:-:S02]  /*bf80*/  FFMA.FTZ R120, R199, UR16, R120 ;  /* 0x00000010c7787c23 */ /* 0x000fc40008010078 */
[----:B------:R-:W-:Y:S02]  /*bf90*/  FFMA.FTZ R122, R122, R197, R121 ;  /* 0x000000c57a7a7223 */ /* 0x000fe40000010079 */
[----:B------:R-:W-:Y:S02]  /*bfa0*/  FFMA.FTZ R134, R135, R134, R157 ;  /* 0x0000008687867223 */ /* 0x000fe4000001009d */
[----:B0-----:R-:W-:Y:S02]  /*bfb0*/  @!P0 FADD.FTZ R6, R6, R147 ;  /* 0x0000009306068221 */ /* 0x001fe40000010000 */
[----:B------:R-:W-:Y:S02]  /*bfc0*/  FMUL.FTZ R13, R162, UR17 ;  /* 0x00000011a20d7c20 */ /* 0x000fe40008410000 */
[----:B------:R-:W-:Y:S02]  /*bfd0*/  @!P0 FADD.FTZ R7, R7, R166 ;  /* 0x000000a607078221 */ /* 0x000fe40000010000 */
[----:B------:R-:W-:-:S02]  /*bfe0*/  @!P0 FADD.FTZ R5, R5, R136 ;  /* 0x0000008805058221 */ /* 0x000fc40000010000 */
[----:B-1----:R-:W-:Y:S01]  /*bff0*/  @!P0 FADD.FTZ R4, R4, R123 ;  /* 0x0000007b04048221 */ /* 0x002fe20000010000 */
[----:B------:R-:W-:Y:S01]  /*c000*/  ISETP.GT.AND P0, PT, R18, 0x17, PT ;  /* 0x000000171200780c */ /* 0x000fe20003f04270 */
[----:B------:R-:W-:Y:S01]  /*c010*/  FFMA.FTZ R120, R181, R120, R132 ;  /* 0x00000078b5787223 */ /* 0x000fe20000010084 */
[----:B------:R-:W0:Y:S01]  /*c020*/  SHFL.DOWN PT, R123, R6, 0x8, 0x1f ;  /* 0x09001f00067b7f89 */ /* 0x000e2200000e0000 */
[----:B------:R-:W-:Y:S02]  /*c030*/  FFMA.FTZ R171, R119, R171, R134 ;  /* 0x000000ab77ab7223 */ /* 0x000fe40000010086 */
[----:B------:R-:W-:Y:S01]  /*c040*/  FADD.FTZ R79, R122, R79 ;  /* 0x0000004f7a4f7221 */ /* 0x000fe20000010000 */
[----:B------:R-:W1:Y:S01]  /*c050*/  SHFL.DOWN PT, R132, R7, 0x8, 0x1f ;  /* 0x09001f0007847f89 */ /* 0x000e6200000e0000 */
[C---:B------:R-:W-:Y:S02]  /*c060*/  FFMA.FTZ R119, R164.reuse, UR16, -R13 ;  /* 0x00000010a4777c23 */ /* 0x040fe4000801080d */
[----:B------:R-:W-:Y:S01]  /*c070*/  FFMA.FTZ R125, R125, R199, R120 ;  /* 0x000000c77d7d7223 */ /* 0x000fe20000010078 */
[----:B------:R-:W2:Y:S01]  /*c080*/  SHFL.DOWN PT, R122, R5, 0x8, 0x1f ;  /* 0x09001f00057a7f89 */ /* 0x000ea200000e0000 */
[----:B------:R-:W-:-:S02]  /*c090*/  FMUL.FTZ R13, R164, UR17 ;  /* 0x00000011a40d7c20 */ /* 0x000fc40008410000 */
[----:B------:R-:W-:Y:S01]  /*c0a0*/  FMUL.FTZ R120, R156, UR17 ;  /* 0x000000119c787c20 */ /* 0x000fe20008410000 */
[----:B------:R-:W3:Y:S01]  /*c0b0*/  SHFL.DOWN PT, R121, R4, 0x8, 0x1f ;  /* 0x09001f0004797f89 */ /* 0x000ee200000e0000 */
[----:B------:R-:W-:Y:S02]  /*c0c0*/  FMUL.FTZ R176, R176, R119 ;  /* 0x00000077b0b07220 */ /* 0x000fe40000410000 */
[----:B------:R-:W-:Y:S02]  /*c0d0*/  FFMA.FTZ R119, R162, UR16, R13 ;  /* 0x00000010a2777c23 */ /* 0x000fe4000801000d */
[C---:B------:R-:W-:Y:S02]  /*c0e0*/  FFMA.FTZ R13, R153.reuse, UR16, -R120 ;  /* 0x00000010990d7c23 */ /* 0x040fe40008010878 */
[----:B------:R-:W-:Y:S02]  /*c0f0*/  FMUL.FTZ R153, R153, UR17 ;  /* 0x0000001199997c20 */ /* 0x000fe40008410000 */
[----:B------:R-:W-:-:S02]  /*c100*/  FMUL.FTZ R12, R12, R13 ;  /* 0x0000000d0c0c7220 */ /* 0x000fc40000410000 */
[----:B------:R-:W-:Y:S02]  /*c110*/  FFMA.FTZ R153, R156, UR16, R153 ;  /* 0x000000109c997c23 */ /* 0x000fe40008010099 */
[----:B------:R-:W-:Y:S02]  /*c120*/  FMUL.FTZ R13, R148, UR17 ;  /* 0x00000011940d7c20 */ /* 0x000fe40008410000 */
[----:B------:R-:W-:Y:S02]  /*c130*/  FFMA.FTZ R12, R180, R153, R12 ;  /* 0x00000099b40c7223 */ /* 0x000fe4000001000c */
[----:B------:R-:W-:Y:S02]  /*c140*/  FFMA.FTZ R13, R138, UR16, -R13 ;  /* 0x000000108a0d7c23 */ /* 0x000fe4000801080d */
[----:B------:R-:W-:Y:S02]  /*c150*/  FFMA.FTZ R127, R127, R156, R12 ;  /* 0x0000009c7f7f7223 */ /* 0x000fe4000001000c */
[----:B------:R-:W-:-:S02]  /*c160*/  FMUL.FTZ R160, R160, R13 ;  /* 0x0000000da0a07220 */ /* 0x000fc40000410000 */
[----:B------:R-:W-:Y:S02]  /*c170*/  FMUL.FTZ R13, R138, UR17 ;  /* 0x000000118a0d7c20 */ /* 0x000fe40008410000 */
[----:B------:R-:W-:Y:S02]  /*c180*/  FMUL.FTZ R12, R150, UR17 ;  /* 0x00000011960c7c20 */ /* 0x000fe40008410000 */
[----:B------:R-:W-:Y:S02]  /*c190*/  FFMA.FTZ R119, R184, R119, R176 ;  /* 0x00000077b8777223 */ /* 0x000fe400000100b0 */
[----:B------:R-:W-:Y:S02]  /*c1a0*/  FFMA.FTZ R13, R148, UR16, R13 ;  /* 0x00000010940d7c23 */ /* 0x000fe4000801000d */
[----:B------:R-:W-:Y:S02]  /*c1b0*/  FFMA.FTZ R12, R149, UR16, -R12 ;  /* 0x00000010950c7c23 */ /* 0x000fe4000801080c */
[----:B0-----:R-:W-:-:S02]  /*c1c0*/  @!P0 FADD.FTZ R6, R6, R123 ;  /* 0x0000007b06068221 */ /* 0x001fc40000010000 */
[----:B-1----:R-:W-:Y:S02]  /*c1d0*/  @!P0 FADD.FTZ R7, R7, R132 ;  /* 0x0000008407078221 */ /* 0x002fe40000010000 */
[----:B--2---:R-:W-:Y:S02]  /*c1e0*/  @!P0 FADD.FTZ R5, R5, R122 ;  /* 0x0000007a05058221 */ /* 0x004fe40000010000 */
[----:B---3--:R-:W-:Y:S01]  /*c1f0*/  @!P0 FADD.FTZ R4, R4, R121 ;  /* 0x0000007904048221 */ /* 0x008fe20000010000 */
[----:B------:R-:W-:Y:S01]  /*c200*/  SHFL.DOWN PT, R122, R7, 0x10, 0x1f ;  /* 0x0a001f00077a7f89 */ /* 0x000fe200000e0000 */
[----:B------:R-:W-:Y:S01]  /*c210*/  FMUL.FTZ R149, R149, UR17 ;  /* 0x0000001195957c20 */ /* 0x000fe20008410000 */
[----:B------:R-:W-:Y:S01]  /*c220*/  ISETP.GT.AND P0, PT, R18, 0xf, PT ;  /* 0x0000000f1200780c */ /* 0x000fe20003f04270 */
[----:B------:R-:W-:Y:S01]  /*c230*/  FFMA.FTZ R13, R168, R13, R160 ;  /* 0x0000000da80d7223 */ /* 0x000fe200000100a0 */
[----:B------:R-:W0:Y:S01]  /*c240*/  SHFL.DOWN PT, R121, R6, 0x10, 0x1f ;  /* 0x0a001f0006797f89 */ /* 0x000e2200000e0000 */
[----:B------:R-:W-:-:S02]  /*c250*/  FMUL.FTZ R15, R15, R12 ;  /* 0x0000000c0f0f7220 */ /* 0x000fc40000410000 */
[----:B------:R-:W-:Y:S01]  /*c260*/  FFMA.FTZ R124, R124, R162, R119 ;  /* 0x000000a27c7c7223 */ /* 0x000fe20000010077 */
[----:B------:R-:W1:Y:S01]  /*c270*/  SHFL.DOWN PT, R120, R5, 0x10, 0x1f ;  /* 0x0a001f0005787f89 */ /* 0x000e6200000e0000 */
[----:B------:R-:W-:Y:S02]  /*c280*/  FFMA.FTZ R12, R150, UR16, R149 ;  /* 0x00000010960c7c23 */ /* 0x000fe40008010095 */
[----:B------:R-:W-:Y:S01]  /*c290*/  FFMA.FTZ R126, R126, R148, R13 ;  /* 0x000000947e7e7223 */ /* 0x000fe2000001000d */
[----:B------:R-:W2:Y:S01]  /*c2a0*/  SHFL.DOWN PT, R119, R4, 0x10, 0x1f ;  /* 0x0a001f0004777f89 */ /* 0x000ea200000e0000 */
[----:B------:R-:W-:Y:S02]  /*c2b0*/  FFMA.FTZ R12, R173, R12, R15 ;  /* 0x0000000cad0c7223 */ /* 0x000fe4000001000f */
[----:B------:R-:W-:Y:S02]  /*c2c0*/  FMUL.FTZ R13, R152, UR17 ;  /* 0x00000011980d7c20 */ /* 0x000fe40008410000 */
[----:B------:R-:W-:-:S02]  /*c2d0*/  FFMA.FTZ R129, R129, R150, R12 ;  /* 0x0000009681817223 */ /* 0x000fc4000001000c */
[----:B------:R-:W-:Y:S02]  /*c2e0*/  FFMA.FTZ R13, R140, UR16, -R13 ;  /* 0x000000108c0d7c23 */ /* 0x000fe4000801080d */
[----:B------:R-:W-:Y:S02]  /*c2f0*/  FMUL.FTZ R12, R154, UR17 ;  /* 0x000000119a0c7c20 */ /* 0x000fe40008410000 */
[----:B------:R-:W-:Y:S02]  /*c300*/  FMUL.FTZ R158, R158, R13 ;  /* 0x0000000d9e9e7220 */ /* 0x000fe40000410000 */
[----:B------:R-:W-:Y:S02]  /*c310*/  FFMA.FTZ R12, R155, UR16, -R12 ;  /* 0x000000109b0c7c23 */ /* 0x000fe4000801080c */
[----:B------:R-:W-:Y:S02]  /*c320*/  FMUL.FTZ R13, R14, UR17 ;  /* 0x000000110e0d7c20 */ /* 0x000fe40008410000 */
[----:B------:R-:W-:-:S02]  /*c330*/  FMUL.FTZ R12, R11, R12 ;  /* 0x0000000c0b0c7220 */ /* 0x000fc40000410000 */
[----:B------:R-:W-:Y:S02]  /*c340*/  FFMA.FTZ R13, R144, UR16, -R13 ;  /* 0x00000010900d7c23 */ /* 0x000fe4000801080d */
[----:B------:R-:W-:Y:S02]  /*c350*/  FMUL.FTZ R15, R140, UR17 ;  /* 0x000000118c0f7c20 */ /* 0x000fe40008410000 */
[----:B------:R-:W-:Y:S02]  /*c360*/  FMUL.FTZ R155, R155, UR17 ;  /* 0x000000119b9b7c20 */ /* 0x000fe40008410000 */
[----:B------:R-:W-:Y:S02]  /*c370*/  FMUL.FTZ R11, R144, UR17 ;  /* 0x00000011900b7c20 */ /* 0x000fe40008410000 */
[----:B------:R-:W-:Y:S02]  /*c380*/  FMUL.FTZ R13, R10, R13 ;  /* 0x0000000d0a0d7220 */ /* 0x000fe40000410000 */
[----:B------:R-:W-:-:S02]  /*c390*/  FFMA.FTZ R15, R152, UR16, R15 ;  /* 0x00000010980f7c23 */ /* 0x000fc4000801000f */
[----:B------:R-:W-:Y:S02]  /*c3a0*/  FFMA.FTZ R10, R154, UR16, R155 ;  /* 0x000000109a0a7c23 */ /* 0x000fe4000801009b */
[----:B------:R-:W-:Y:S02]  /*c3b0*/  FFMA.FTZ R11, R14, UR16, R11 ;  /* 0x000000100e0b7c23 */ /* 0x000fe4000801000b */
[----:B0-----:R-:W-:Y:S02]  /*c3c0*/  @!P0 FADD.FTZ R6, R6, R121 ;  /* 0x0000007906068221 */ /* 0x001fe40000010000 */
[----:B------:R-:W-:Y:S02]  /*c3d0*/  @!P0 FADD.FTZ R7, R7, R122 ;  /* 0x0000007a07078221 */ /* 0x000fe40000010000 */
[----:B-1----:R-:W-:Y:S02]  /*c3e0*/  @!P0 FADD.FTZ R5, R5, R120 ;  /* 0x0000007805058221 */ /* 0x002fe40000010000 */
[----:B--2---:R-:W-:-:S02]  /*c3f0*/  @!P0 FADD.FTZ R4, R4, R119 ;  /* 0x0000007704048221 */ /* 0x004fc40000010000 */
[----:B------:R-:W-:Y:S02]  /*c400*/  FFMA.FTZ R15, R172, R15, R158 ;  /* 0x0000000fac0f7223 */ /* 0x000fe4000001009e */
[----:B------:R-:W-:Y:S01]  /*c410*/  FFMA.FTZ R10, R169, R10, R12 ;  /* 0x0000000aa90a7223 */ /* 0x000fe2000001000c */
[----:B------:R0:W-:Y:S01]  /*c420*/  @!P2 STS.128 [0x440], R4 ;  /* 0x00044004ff00a388 */ /* 0x0001e20000000c00 */
        /* <DEDUP_REMOVED lines=38> */
.L_x_8281:
[----:B0-----:R-:W-:Y:S05]  /*c690*/  BSYNC B0 ;  /* 0x0000000000007941 */ /* 0x001fea0003800000 */
.L_x_8280:
        /* <DEDUP_REMOVED lines=20> */
.L_x_8267:
[----:B------:R-:W-:Y:S01]  /*c7e0*/  BAR.SYNC.DEFER_BLOCKING 0x0 ;  /* 0x0000000000007b1d */ /* 0x000fe20000010000 */
[C---:B------:R-:W-:Y:S02]  /*c7f0*/  LOP3.LUT R44, R19.reuse, 0x20, RZ, 0xfc, !PT ;  /* 0x00000020132c7812 */ /* 0x040fe400078efcff */
[C---:B------:R-:W-:Y:S02]  /*c800*/  LOP3.LUT R43, R19.reuse, 0x40, RZ, 0xfc, !PT ;  /* 0x00000040132b7812 */ /* 0x040fe400078efcff */
[C---:B------:R-:W-:Y:S01]  /*c810*/  LOP3.LUT R42, R19.reuse, 0x60, RZ, 0xfc, !PT ;  /* 0x00000060132a7812 */ /* 0x040fe200078efcff */
[----:B------:R-:W-:Y:S01]  /*c820*/  ULDC UR7, c[0x0][0x168] ;  /* 0x00005a0000077ab9 */ /* 0x000fe20000000800 */
[----:B------:R-:W-:Y:S01]  /*c830*/  PRMT R46, RZ, 0x7610, R46 ;  /* 0x00007610ff2e7816 */ /* 0x000fe2000000002e */
[----:B------:R-:W-:Y:S01]  /*c840*/  UIADD3 UR37, -UR37, UR7, URZ ;  /* 0x0000000725257290 */ /* 0x000fe2000fffe13f */
[----:B------:R-:W-:Y:S01]  /*c850*/  PRMT R45, RZ, 0x7610, R45 ;  /* 0x00007610ff2d7816 */ /* 0x000fe2000000002d */
[----:B------:R-:W-:Y:S01]  /*c860*/  ULDC.64 UR8, c[0x0][0x2d8] ;  /* 0x0000b60000087ab9 */ /* 0x000fe20000000a00 */
[----:B------:R-:W-:Y:S01]  /*c870*/  LOP3.LUT R41, R19, 0x80, RZ, 0xfc, !PT ;  /* 0x0000008013297812 */ /* 0x000fe200078efcff */
[----:B------:R-:W-:Y:S01]  /*c880*/  ULDC.64 UR20, c[0x0][0x2f8] ;  /* 0x0000be0000147ab9 */ /* 0x000fe20000000a00 */
[----:B------:R-:W-:-:S02]  /*c890*/  PRMT R48, RZ, 0x7610, R48 ;  /* 0x00007610ff307816 */ /* 0x000fc40000000030 */
[----:B------:R-:W-:Y:S02]  /*c8a0*/  ISETP.GE.AND P2, PT, R19, UR37, PT ;  /* 0x0000002513007c0c */ /* 0x000fe4000bf46270 */
[----:B------:R-:W-:Y:S02]  /*c8b0*/  ISETP.GE.AND P3, PT, R44, UR37, PT ;  /* 0x000000252c007c0c */ /* 0x000fe4000bf66270 */
[----:B------:R-:W-:Y:S02]  /*c8c0*/  ISETP.GE.AND P4, PT, R43, UR37, PT ;  /* 0x000000252b007c0c */ /* 0x000fe4000bf86270 */
[----:B------:R-:W-:Y:S02]  /*c8d0*/  ISETP.GE.AND P5, PT, R42, UR37, PT ;  /* 0x000000252a007c0c */ /* 0x000fe4000bfa6270 */
[----:B------:R-:W-:Y:S02]  /*c8e0*/  LOP3.LUT R40, R19, 0xa0, RZ, 0xfc, !PT ;  /* 0x000000a013287812 */ /* 0x000fe400078efcff */
[----:B------:R-:W-:-:S02]  /*c8f0*/  PRMT R47, RZ, 0x7610, R47 ;  /* 0x00007610ff2f7816 */ /* 0x000fc4000000002f */
[C---:B------:R-:W-:Y:S01]  /*c900*/  LOP3.LUT R15, R19.reuse, 0xc0, RZ, 0xfc, !PT ;  /* 0x000000c0130f7812 */ /* 0x040fe200078efcff */
[----:B------:R-:W2:Y:S01]  /*c910*/  @!P2 LDG.E.U16 R46, [R8.64] ;  /* 0x00000020082ea981 */ /* 0x000ea2000c1e1500 */
[C---:B------:R-:W-:Y:S02]  /*c920*/  LOP3.LUT R14, R19.reuse, 0xe0, RZ, 0xfc, !PT ;  /* 0x000000e0130e7812 */ /* 0x040fe400078efcff */
[----:B------:R-:W-:Y:S01]  /*c930*/  LOP3.LUT R13, R19, 0x100, RZ, 0xfc, !PT ;  /* 0x00000100130d7812 */ /* 0x000fe200078efcff */
[----:B------:R-:W3:Y:S01]  /*c940*/  @!P3 LDG.E.U16 R45, [R8.64+0x40] ;  /* 0x00004020082db981 */ /* 0x000ee2000c1e1500 */
[----:B------:R-:W-:Y:S02]  /*c950*/  ISETP.GE.AND P6, PT, R41, UR37, PT ;  /* 0x0000002529007c0c */ /* 0x000fe4000bfc6270 */
[----:B------:R-:W-:Y:S01]  /*c960*/  LOP3.LUT R12, R19, 0x120, RZ, 0xfc, !PT ;  /* 0x00000120130c7812 */ /* 0x000fe200078efcff */
[----:B------:R-:W4:Y:S01]  /*c970*/  @!P4 LDG.E.U16 R48, [R8.64+0x80] ;  /* 0x000080200830c981 */ /* 0x000f22000c1e1500 */
[----:B------:R-:W-:-:S02]  /*c980*/  ISETP.GE.AND P0, PT, R40, UR37, PT ;  /* 0x0000002528007c0c */ /* 0x000fc4000bf06270 */
[----:B------:R-:W-:Y:S01]  /*c990*/  ISETP.GE.AND P2, PT, R15, UR37, PT ;  /* 0x000000250f007c0c */ /* 0x000fe2000bf46270 */
[----:B------:R-:W5:Y:S01]  /*c9a0*/  @!P5 LDG.E.U16 R47, [R8.64+0xc0] ;  /* 0x0000c020082fd981 */ /* 0x000f62000c1e1500 */
[----:B------:R-:W-:Y:S02]  /*c9b0*/  ISETP.GE.AND P3, PT, R14, UR37, PT ;  /* 0x000000250e007c0c */ /* 0x000fe4000bf66270 */
[----:B------:R-:W-:Y:S02]  /*c9c0*/  ISETP.GE.AND P4, PT, R13, UR37, PT ;  /* 0x000000250d007c0c */ /* 0x000fe4000bf86270 */
[----:B------:R-:W-:Y:S02]  /*c9d0*/  ISETP.GE.AND P5, PT, R12, UR37, PT ;  /* 0x000000250c007c0c */ /* 0x000fe4000bfa6270 */
[----:B------:R-:W-:Y:S02]  /*c9e0*/  PRMT R50, RZ, 0x7610, R50 ;  /* 0x00007610ff327816 */ /* 0x000fe40000000032 */
[----:B------:R-:W-:-:S02]  /*c9f0*/  PRMT R49, RZ, 0x7610, R49 ;  /* 0x00007610ff317816 */ /* 0x000fc40000000031 */
[----:B------:R-:W-:Y:S02]  /*ca00*/  PRMT R52, RZ, 0x7610, R52 ;  /* 0x00007610ff347816 */ /* 0x000fe40000000034 */
        /* <DEDUP_REMOVED lines=11> */
[----:B------:R-:W-:Y:S02]  /*cac0*/  LOP3.LUT R5, R19, 0x1c0, RZ, 0xfc, !PT ;  /* 0x000001c013057812 */ /* 0x000fe400078efcff */
[----:B------:R-:W-:Y:S01]  /*cad0*/  ISETP.GE.AND P6, PT, R11, UR37, PT ;  /* 0x000000250b007c0c */ /* 0x000fe2000bfc6270 */
[----:B------:R-:W5:Y:S01]  /*cae0*/  @!P4 LDG.E.U16 R54, [R8.64+0x200] ;  /* 0x000200200836c981 */ /* 0x000f62000c1e1500 */
[----:B------:R-:W-:Y:S02]  /*caf0*/  LOP3.LUT R4, R19, 0x1e0, RZ, 0xfc, !PT ;  /* 0x000001e013047812 */ /* 0x000fe400078efcff */
[----:B------:R-:W-:Y:S01]  /*cb00*/  ISETP.GE.AND P0, PT, R10, UR37, PT ;  /* 0x000000250a007c0c */ /* 0x000fe2000bf06270 */
[----:B------:R-:W5:Y:S01]  /*cb10*/  @!P5 LDG.E.U16 R53, [R8.64+0x240] ;  /* 0x000240200835d981 */ /* 0x000f62000c1e1500 */
        /* <DEDUP_REMOVED lines=40> */
[----:B------:R-:W-:Y:S01]  /*cda0*/  FADD.FTZ R8, R8, UR5 ;  /* 0x0000000508087e21 */ /* 0x000fe20008010000 */
[----:B-1----:R-:W-:-:S04]  /*cdb0*/  PRMT R9, RZ, 0x5410, R9 ;  /* 0x00005410ff097816 */ /* 0x002fc80000000009 */
[----:B------:R-:W-:Y:S01]  /*cdc0*/  FSETP.GTU.FTZ.AND P3, PT, R8, 20, PT ;  /* 0x41a000000800780b */ /* 0x000fe20003f7c000 */
[----:B------:R-:W-:-:S05]  /*cdd0*/  FADD.FTZ R9, R9, UR5 ;  /* 0x0000000509097e21 */ /* 0x000fca0008010000 */
[----:B------:R-:W-:Y:S02]  /*cde0*/  FSETP.GTU.FTZ.AND P6, PT, R9, 20, PT ;  /* 0x41a000000900780b */ /* 0x000fe40003fdc000 */
[----:B--2---:R-:W-:Y:S02]  /*cdf0*/  PRMT R45, RZ, 0x5410, R45 ;  /* 0x00005410ff2d7816 */ /* 0x004fe4000000002d */
[----:B---3--:R-:W-:-:S03]  /*ce00*/  PRMT R46, RZ, 0x5410, R46 ;  /* 0x00005410ff2e7816 */ /* 0x008fc6000000002e */
[----:B------:R-:W-:Y:S02]  /*ce10*/  @!P3 FMUL.FTZ R47, R8, -1.4426950216293334961 ;  /* 0xbfb8aa3b082fb820 */ /* 0x000fe40000410000 */
[----:B------:R-:W0:Y:S01]  /*ce20*/  LDS.U16 R8, [R39+0x8] ;  /* 0x0000080027087984 */ /* 0x000e220000000400 */
[----:B------:R-:W-:Y:S02]  /*ce30*/  FADD.FTZ R45, R45, UR5 ;  /* 0x000000052d2d7e21 */ /* 0x000fe40008010000 */
[----:B------:R-:W-:Y:S01]  /*ce40*/  FADD.FTZ R46, R46, UR5 ;  /* 0x000000052e2e7e21 */ /* 0x000fe20008010000 */
[----:B------:R-:W1:Y:S01]  /*ce50*/  @!P3 MUFU.EX2 R47, R47 ;  /* 0x0000002f002fb308 */ /* 0x000e620000000800 */
[----:B------:R-:W-:Y:S02]  /*ce60*/  @!P6 FMUL.FTZ R48, R9, -1.4426950216293334961 ;  /* 0xbfb8aa3b0930e820 */ /* 0x000fe40000410000 */
[----:B------:R-:W2:Y:S01]  /*ce70*/  LDS.U16 R9, [R39+0xa] ;  /* 0x00000a0027097984 */ /* 0x000ea20000000400 */
[----:B------:R-:W-:-:S02]  /*ce80*/  FSETP.GTU.FTZ.AND P5, PT, R45, 20, PT ;  /* 0x41a000002d00780b */ /* 0x000fc40003fbc000 */
[----:B------:R-:W-:Y:S02]  /*ce90*/  FSETP.GTU.FTZ.AND P2, PT, R46, 20, PT ;  /* 0x41a000002e00780b */ /* 0x000fe40003f5c000 */
[----:B------:R3:W4:Y:S01]  /*cea0*/  @!P6 MUFU.EX2 R50, R48 ;  /* 0x000000300032e308 */ /* 0x0007220000000800 */
[----:B-1----:R-:W-:Y:S01]  /*ceb0*/  @!P3 FADD.FTZ R49, R47, 1 ;  /* 0x3f8000002f31b421 */ /* 0x002fe20000010000 */
[----:B---3--:R-:W-:Y:S07]  /*cec0*/  LDS.U16 R48, [R39+0x12] ;  /* 0x0000120027307984 */ /* 0x008fee0000000400 */
[----:B------:R-:W-:-:S02]  /*ced0*/  @!P5 FMUL.FTZ R51, R45, -1.4426950216293334961 ;  /* 0xbfb8aa3b2d33d820 */ /* 0x000fc40000410000 */
[----:B------:R-:W-:Y:S01]  /*cee0*/  @!P2 FMUL.FTZ R52, R46, -1.4426950216293334961 ;  /* 0xbfb8aa3b2e34a820 */ /* 0x000fe20000410000 */
[----:B------:R-:W1:Y:S04]  /*cef0*/  LDS.U16 R45, [R39+0xc] ;  /* 0x00000c00272d7984 */ /* 0x000e680000000400 */
[----:B------:R-:W3:Y:S04]  /*cf00*/  LDS.U16 R46, [R39+0xe] ;  /* 0x00000e00272e7984 */ /* 0x000ee80000000400 */
[----:B------:R-:W5:Y:S01]  /*cf10*/  LDS.U16 R47, [R39+0x10] ;  /* 0x00001000272f7984 */ /* 0x000f620000000400 */
[----:B------:R-:W4:Y:S01]  /*cf20*/  @!P5 MUFU.EX2 R51, R51 ;  /* 0x000000330033d308 */ /* 0x000f220000000800 */
[----:B0-----:R-:W-:-:S07]  /*cf30*/  PRMT R8, RZ, 0x5410, R8 ;  /* 0x00005410ff087816 */ /* 0x001fce0000000008 */
[----:B------:R-:W0:Y:S01]  /*cf40*/  @!P2 MUFU.EX2 R52, R52 ;  /* 0x000000340034a308 */ /* 0x000e220000000800 */
[----:B------:R-:W-:Y:S01]  /*cf50*/  FADD.FTZ R8, R8, UR5 ;  /* 0x0000000508087e21 */ /* 0x000fe20008010000 */
[----:B--2---:R-:W-:-:S04]  /*cf60*/  PRMT R9, RZ, 0x5410, R9 ;  /* 0x00005410ff097816 */ /* 0x004fc80000000009 */
[----:B------:R-:W-:Y:S01]  /*cf70*/  FSETP.GTU.FTZ.AND P0, PT, R8, 20, PT ;  /* 0x41a000000800780b */ /* 0x000fe20003f1c000 */
[----:B----4-:R-:W-:Y:S02]  /*cf80*/  @!P6 FADD.FTZ R50, R50, 1 ;  /* 0x3f8000003232e421 */ /* 0x010fe40000010000 */
[----:B------:R-:W-:Y:S02]  /*cf90*/  FADD.FTZ R9, R9, UR5 ;  /* 0x0000000509097e21 */ /* 0x000fe40008010000 */
[----:B------:R-:W-:Y:S02]  /*cfa0*/  @!P5 FADD.FTZ R51, R51, 1 ;  /* 0x3f8000003333d421 */ /* 0x000fe40000010000 */
[----:B0-----:R-:W-:Y:S01]  /*cfb0*/  @!P2 FADD.FTZ R52, R52, 1 ;  /* 0x3f8000003434a421 */ /* 0x001fe20000010000 */
[----:B------:R-:W0:Y:S01]  /*cfc0*/  @!P3 MUFU.RCP R54, R49 ;  /* 0x000000310036b308 */ /* 0x000e220000001000 */
[----:B------:R-:W-:-:S04]  /*cfd0*/  FSETP.GTU.FTZ.AND P4, PT, R9, 20, PT ;  /* 0x41a000000900780b */ /* 0x000fc80003f9c000 */
[----:B------:R-:W-:-:S03]  /*cfe0*/  @!P0 FMUL.FTZ R8, R8, -1.4426950216293334961 ;  /* 0xbfb8aa3b08088820 */ /* 0x000fc60000410000 */
[----:B------:R-:W2:Y:S01]  /*cff0*/  @!P6 MUFU.RCP R53, R50 ;  /* 0x000000320035e308 */ /* 0x000ea20000001000 */
[----:B-1----:R-:W-:-:S07]  /*d000*/  PRMT R45, RZ, 0x5410, R45 ;  /* 0x00005410ff2d7816 */ /* 0x002fce000000002d */
[----:B------:R-:W1:Y:S01]  /*d010*/  @!P5 MUFU.RCP R56, R51 ;  /* 0x000000330038d308 */ /* 0x000e620000001000 */
[----:B---3--:R-:W-:-:S07]  /*d020*/  PRMT R46, RZ, 0x5410, R46 ;  /* 0x00005410ff2e7816 */ /* 0x008fce000000002e */
[----:B------:R-:W3:Y:S01]  /*d030*/  @!P2 MUFU.RCP R49, R52 ;  /* 0x000000340031a308 */ /* 0x000ee20000001000 */
[----:B-----5:R-:W-:Y:S02]  /*d040*/  PRMT R47, RZ, 0x5410, R47 ;  /* 0x00005410ff2f7816 */ /* 0x020fe4000000002f */
[----:B------:R-:W-:Y:S01]  /*d050*/  PRMT R48, RZ, 0x5410, R48 ;  /* 0x00005410ff307816 */ /* 0x000fe20000000030 */
[----:B------:R-:W-:Y:S02]  /*d060*/  FADD.FTZ R45, R45, UR5 ;  /* 0x000000052d2d7e21 */ /* 0x000fe40008010000 */
[----:B------:R-:W-:Y:S02]  /*d070*/  FADD.FTZ R46, R46, UR5 ;  /* 0x000000052e2e7e21 */ /* 0x000fe40008010000 */
[----:B------:R-:W4:Y:S01]  /*d080*/  @!P0 MUFU.EX2 R8, R8 ;  /* 0x0000000800088308 */ /* 0x000f220000000800 */
[----:B------:R-:W-:Y:S02]  /*d090*/  FADD.FTZ R47, R47, UR5 ;  /* 0x000000052f2f7e21 */ /* 0x000fe40008010000 */
[----:B------:R-:W-:-:S02]  /*d0a0*/  FADD.FTZ R48, R48, UR5 ;  /* 0x0000000530307e21 */ /* 0x000fc40008010000 */
[----:B------:R-:W-:Y:S02]  /*d0b0*/  @!P4 FMUL.FTZ R9, R9, -1.4426950216293334961 ;  /* 0xbfb8aa3b0909c820 */ /* 0x000fe40000410000 */
[----:B0-----:R-:W-:Y:S01]  /*d0c0*/  @!P3 FMUL.FTZ R71, R71, R54 ;  /* 0x000000364747b220 */ /* 0x001fe20000410000 */
[----:B------:R-:W-:Y:S01]  /*d0d0*/  FSETP.GTU.FTZ.AND P3, PT, R45, 20, PT ;  /* 0x41a000002d00780b */ /* 0x000fe20003f7c000 */
[----:B--2---:R-:W-:Y:S01]  /*d0e0*/  @!P6 FMUL.FTZ R72, R72, R53 ;  /* 0x000000354848e220 */ /* 0x004fe20000410000 */
[----:B------:R-:W-:Y:S01]  /*d0f0*/  FSETP.GTU.FTZ.AND P6, PT, R46, 20, PT ;  /* 0x41a000002e00780b */ /* 0x000fe20003fdc000 */
[----:B-1----:R-:W-:Y:S01]  /*d100*/  @!P5 FMUL.FTZ R73, R73, R56 ;  /* 0x000000384949d220 */ /* 0x002fe20000410000 */
[----:B------:R-:W-:Y:S01]  /*d110*/  FSETP.GTU.FTZ.AND P5, PT, R47, 20, PT ;  /* 0x41a000002f00780b */ /* 0x000fe20003fbc000 */
[----:B---3--:R-:W-:Y:S01]  /*d120*/  @!P2 FMUL.FTZ R74, R74, R49 ;  /* 0x000000314a4aa220 */ /* 0x008fe20000410000 */
[----:B------:R-:W-:Y:S01]  /*d130*/  FSETP.GTU.FTZ.AND P2, PT, R48, 20, PT ;  /* 0x41a000003000780b */ /* 0x000fe20003f5c000 */
[----:B------:R-:W0:Y:S01]  /*d140*/  @!P4 MUFU.EX2 R9, R9 ;  /* 0x000000090009c308 */ /* 0x000e220000000800 */
[----:B----4-:R-:W-:-:S05]  /*d150*/  @!P0 FADD.FTZ R8, R8, 1 ;  /* 0x3f80000008088421 */ /* 0x010fca0000010000 */
[----:B------:R-:W-:Y:S02]  /*d160*/  @!P3 FMUL.FTZ R45, R45, -1.4426950216293334961 ;  /* 0xbfb8aa3b2d2db820 */ /* 0x000fe40000410000 */
[----:B------:R-:W-:Y:S02]  /*d170*/  @!P6 FMUL.FTZ R46, R46, -1.4426950216293334961 ;  /* 0xbfb8aa3b2e2ee820 */ /* 0x000fe40000410000 */
[----:B------:R-:W-:Y:S02]  /*d180*/  @!P5 FMUL.FTZ R47, R47, -1.4426950216293334961 ;  /* 0xbfb8aa3b2f2fd820 */ /* 0x000fe40000410000 */
[----:B------:R-:W-:Y:S01]  /*d190*/  @!P2 FMUL.FTZ R48, R48, -1.4426950216293334961 ;  /* 0xbfb8aa3b3030a820 */ /* 0x000fe20000410000 */
[----:B------:R-:W1:Y:S01]  /*d1a0*/  @!P0 MUFU.RCP R8, R8 ;  /* 0x0000000800088308 */ /* 0x000e620000001000 */
[----:B0-----:R-:W-:-:S07]  /*d1b0*/  @!P4 FADD.FTZ R9, R9, 1 ;  /* 0x3f8000000909c421 */ /* 0x001fce0000010000 */
[----:B------:R-:W0:Y:S08]  /*d1c0*/  @!P3 MUFU.EX2 R45, R45 ;  /* 0x0000002d002db308 */ /* 0x000e300000000800 */
[----:B------:R-:W2:Y:S08]  /*d1d0*/  @!P6 MUFU.EX2 R46, R46 ;  /* 0x0000002e002ee308 */ /* 0x000eb00000000800 */
[----:B------:R-:W3:Y:S08]  /*d1e0*/  @!P5 MUFU.EX2 R47, R47 ;  /* 0x0000002f002fd308 */ /* 0x000ef00000000800 */
[----:B------:R-:W4:Y:S01]  /*d1f0*/  @!P2 MUFU.EX2 R48, R48 ;  /* 0x000000300030a308 */ /* 0x000f220000000800 */
[----:B-1----:R-:W-:-:S02]  /*d200*/  @!P0 FMUL.FTZ R75, R75, R8 ;  /* 0x000000084b4b8220 */ /* 0x002fc40000410000 */
[----:B------:R-:W1:Y:S05]  /*d210*/  LDS.U16 R8, [R39+0x14] ;  /* 0x0000140027087984 */ /* 0x000e6a0000000400 */
[----:B------:R-:W5:Y:S01]  /*d220*/  @!P4 MUFU.RCP R9, R9 ;  /* 0x000000090009c308 */ /* 0x000f620000001000 */
[----:B0-----:R-:W-:Y:S02]  /*d230*/  @!P3 FADD.FTZ R45, R45, 1 ;  /* 0x3f8000002d2db421 */ /* 0x001fe40000010000 */
[----:B--2---:R-:W-:Y:S02]  /*d240*/  @!P6 FADD.FTZ R46, R46, 1 ;  /* 0x3f8000002e2ee421 */ /* 0x004fe40000010000 */
[----:B---3--:R-:W-:-:S02]  /*d250*/  @!P5 FADD.FTZ R47, R47, 1 ;  /* 0x3f8000002f2fd421 */ /* 0x008fc40000010000 */
[----:B----4-:R-:W-:Y:S01]  /*d260*/  @!P2 FADD.FTZ R48, R48, 1 ;  /* 0x3f8000003030a421 */ /* 0x010fe20000010000 */
[----:B------:R0:W2:Y:S01]  /*d270*/  @!P3 MUFU.RCP R50, R45 ;  /* 0x0000002d0032b308 */ /* 0x0000a20000001000 */
[----:B-----5:R-:W-:-:S07]  /*d280*/  @!P4 FMUL.FTZ R76, R76, R9 ;  /* 0x000000094c4cc220 */ /* 0x020fce0000410000 */
[----:B------:R3:W4:Y:S01]  /*d290*/  @!P6 MUFU.RCP R49, R46 ;  /* 0x0000002e0031e308 */ /* 0x0007220000001000 */
[----:B------:R-:W5:Y:S04]  /*d2a0*/  LDS.U16 R9, [R39+0x16] ;  /* 0x0000160027097984 */ /* 0x000f680000000400 */
[----:B0-----:R-:W0:Y:S03]  /*d2b0*/  LDS.U16 R45, [R39+0x18] ;  /* 0x00001800272d7984 */ /* 0x001e260000000400 */
[----:B------:R2:W1:Y:S01]  /*d2c0*/  @!P5 MUFU.RCP R52, R47 ;  /* 0x0000002f0034d308 */ /* 0x0004620000001000 */
[----:B---3--:R-:W3:Y:S07]  /*d2d0*/  LDS.U16 R46, [R39+0x1a] ;  /* 0x00001a00272e7984 */ /* 0x008eee0000000400 */
[----:B------:R1:W4:Y:S01]  /*d2e0*/  @!P2 MUFU.RCP R51, R48 ;  /* 0x000000300033a308 */ /* 0x0003220000001000 */
[----:B--2---:R-:W2:Y:S04]  /*d2f0*/  LDS.U16 R47, [R39+0x1c] ;  /* 0x00001c00272f7984 */ /* 0x004ea80000000400 */
[----:B-1----:R-:W1:Y:S04]  /*d300*/  LDS.U16 R48, [R39+0x1e] ;  /* 0x00001e0027307984 */ /* 0x002e680000000400 */
[----:B------:R-:W-:Y:S01]  /*d310*/  BAR.SYNC.DEFER_BLOCKING 0x0 ;  /* 0x0000000000007b1d */ /* 0x000fe20000010000 */
[----:B------:R-:W-:-:S02]  /*d320*/  F2FP.BF16.PACK_AB R97, R97, R98 ;  /* 0x000000626161723e */ /* 0x000fc400000010ff */
[----:B------:R-:W-:Y:S01]  /*d330*/  F2FP.BF16.PACK_AB R95, R95, R96 ;  /* 0x000000605f5f723e */ /* 0x000fe200000010ff */
[----:B------:R-:W-:Y:S01]  /*d340*/  @!P3 FMUL.FTZ R77, R77, R50 ;  /* 0x000000324d4db220 */ /* 0x000fe20000410000 */
[----:B------:R-:W-:Y:S01]  /*d350*/  PRMT R50, R99, 0x7632, R50 ;  /* 0x0000763263327816 */ /* 0x000fe20000000032 */
[----:B----4-:R-:W-:Y:S01]  /*d360*/  @!P6 FMUL.FTZ R78, R78, R49 ;  /* 0x000000314e4ee220 */ /* 0x010fe20000410000 */
[----:B------:R-:W-:Y:S01]  /*d370*/  PRMT R49, R101, 0x7632, R49 ;  /* 0x0000763265317816 */ /* 0x000fe20000000031 */
[----:B------:R-:W-:Y:S01]  /*d380*/  @!P5 FMUL.FTZ R79, R79, R52 ;  /* 0x000000344f4fd220 */ /* 0x000fe20000410000 */
[----:B------:R-:W-:Y:S01]  /*d390*/  PRMT R52, R95, 0x7632, R52 ;  /* 0x000076325f347816 */ /* 0x000fe20000000034 */
[----:B------:R-:W-:Y:S01]  /*d3a0*/  @!P2 FMUL.FTZ R80, R80, R51 ;  /* 0x000000335050a220 */ /* 0x000fe20000410000 */
[----:B------:R-:W-:Y:S02]  /*d3b0*/  PRMT R51, R97, 0x7632, R51 ;  /* 0x0000763261337816 */ /* 0x000fe40000000033 */
[----:B------:R-:W-:-:S02]  /*d3c0*/  F2FP.BF16.PACK_AB R93, R93, R94 ;  /* 0x0000005e5d5d723e */ /* 0x000fc400000010ff */
[----:B------:R-:W-:Y:S02]  /*d3d0*/  F2FP.BF16.PACK_AB R91, R91, R92 ;  /* 0x0000005c5b5b723e */ /* 0x000fe400000010ff */
[----:B------:R-:W-:Y:S02]  /*d3e0*/  F2FP.BF16.PACK_AB R89, R89, R90 ;  /* 0x0000005a5959723e */ /* 0x000fe400000010ff */
[----:B------:R-:W-:Y:S01]  /*d3f0*/  F2FP.BF16.PACK_AB R87, R87, R88 ;  /* 0x000000585757723e */ /* 0x000fe200000010ff */
[----:B------:R4:W-:Y:S04]  /*d400*/  STS.U16 [R39+0x2], R49 ;  /* 0x0000023127007388 */ /* 0x0009e80000000400 */
[----:B------:R0:W-:Y:S04]  /*d410*/  STS.U16 [R39+0x6], R50 ;  /* 0x0000063227007388 */ /* 0x0001e80000000400 */
[----:B------:R1:W-:Y:S01]  /*d420*/  STS.U16 [R39+0xa], R51 ;  /* 0x00000a3327007388 */ /* 0x0003e20000000400 */
[----:B----4-:R-:W-:-:S03]  /*d430*/  PRMT R49, R93, 0x7632, R49 ;  /* 0x000076325d317816 */ /* 0x010fc60000000031 */
[----:B------:R4:W-:Y:S01]  /*d440*/  STS.U16 [R39+0xe], R52 ;  /* 0x00000e3427007388 */ /* 0x0009e20000000400 */
[----:B0-----:R-:W-:Y:S02]  /*d450*/  PRMT R50, R91, 0x7632, R50 ;  /* 0x000076325b327816 */ /* 0x001fe40000000032 */
[----:B-1----:R-:W-:Y:S02]  /*d460*/  PRMT R51, R89, 0x7632, R51 ;  /* 0x0000763259337816 */ /* 0x002fe40000000033 */
[----:B----4-:R-:W-:Y:S02]  /*d470*/  PRMT R52, R87, 0x7632, R52 ;  /* 0x0000763257347816 */ /* 0x010fe40000000034 */
[----:B------:R-:W-:Y:S01]  /*d480*/  MOV R56, UR37 ;  /* 0x0000002500387c02 */ /* 0x000fe20008000f00 */
[----:B------:R-:W-:Y:S01]  /*d490*/  STS.U16 [R39], R101 ;  /* 0x0000006527007388 */ /* 0x000fe20000000400 */
[----:B------:R-:W-:-:S03]  /*d4a0*/  PRMT R8, RZ, 0x5410, R8 ;  /* 0x00005410ff087816 */ /* 0x000fc60000000008 */
        /* <DEDUP_REMOVED lines=31> */
[----:B------:R-:W-:-:S02]  /*d6a0*/  FSETP.GTU.FTZ.AND P6, PT, R8, 20, PT ;  /* 0x41a000000800780b */ /* 0x000fc40003fdc000 */
[----:B-----5:R-:W-:Y:S02]  /*d6b0*/  PRMT R9, RZ, 0x5410, R9 ;  /* 0x00005410ff097816 */ /* 0x020fe40000000009 */
[----:B------:R-:W-:Y:S02]  /*d6c0*/  PRMT R45, RZ, 0x5410, R45 ;  /* 0x00005410ff2d7816 */ /* 0x000fe4000000002d */
[----:B---3--:R-:W-:Y:S01]  /*d6d0*/  PRMT R46, RZ, 0x5410, R46 ;  /* 0x00005410ff2e7816 */ /* 0x008fe2000000002e */
[----:B------:R-:W-:Y:S01]  /*d6e0*/  FADD.FTZ R9, R9, UR5 ;  /* 0x0000000509097e21 */ /* 0x000fe20008010000 */
[----:B--2---:R-:W-:Y:S01]  /*d6f0*/  PRMT R47, RZ, 0x5410, R47 ;  /* 0x00005410ff2f7816 */ /* 0x004fe2000000002f */
[----:B------:R-:W-:-:S04]  /*d700*/  FADD.FTZ R45, R45, UR5 ;  /* 0x000000052d2d7e21 */ /* 0x000fc80008010000 */
[----:B------:R-:W-:Y:S01]  /*d710*/  @!P6 FMUL.FTZ R8, R8, -1.4426950216293334961 ;  /* 0xbfb8aa3b0808e820 */ /* 0x000fe20000410000 */
[----:B------:R-:W-:Y:S01]  /*d720*/  FSETP.GTU.FTZ.AND P5, PT, R9, 20, PT ;  /* 0x41a000000900780b */ /* 0x000fe20003fbc000 */
[----:B------:R-:W-:Y:S01]  /*d730*/  FADD.FTZ R46, R46, UR5 ;  /* 0x000000052e2e7e21 */ /* 0x000fe20008010000 */
[----:B------:R-:W-:Y:S01]  /*d740*/  FSETP.GTU.FTZ.AND P4, PT, R45, 20, PT ;  /* 0x41a000002d00780b */ /* 0x000fe20003f9c000 */
[----:B------:R-:W-:Y:S02]  /*d750*/  FADD.FTZ R47, R47, UR5 ;  /* 0x000000052f2f7e21 */ /* 0x000fe40008010000 */
[----:B------:R-:W1:Y:S01]  /*d760*/  @!P6 MUFU.EX2 R8, R8 ;  /* 0x000000080008e308 */ /* 0x000e620000000800 */
[----:B------:R-:W2:Y:S01]  /*d770*/  LDS R50, [0x420] ;  /* 0x00042000ff327984 */ /* 0x000ea20000000800 */
[----:B------:R-:W-:Y:S02]  /*d780*/  FSETP.GTU.FTZ.AND P0, PT, R46, 20, PT ;  /* 0x41a000002e00780b */ /* 0x000fe40003f1c000 */
[----:B------:R-:W-:-:S04]  /*d790*/  FSETP.GTU.FTZ.AND P2, PT, R47, 20, PT ;  /* 0x41a000002f00780b */ /* 0x000fc80003f5c000 */
[----:B------:R-:W-:Y:S01]  /*d7a0*/  @!P5 FMUL.FTZ R9, R9, -1.4426950216293334961 ;  /* 0xbfb8aa3b0909d820 */ /* 0x000fe20000410000 */
[----:B------:R-:W-:Y:S01]  /*d7b0*/  PRMT R48, RZ, 0x5410, R48 ;  /* 0x00005410ff307816 */ /* 0x000fe20000000030 */
[----:B------:R-:W-:-:S04]  /*d7c0*/  @!P4 FMUL.FTZ R45, R45, -1.4426950216293334961 ;  /* 0xbfb8aa3b2d2dc820 */ /* 0x000fc80000410000 */
[----:B------:R-:W3:Y:S01]  /*d7d0*/  @!P5 MUFU.EX2 R9, R9 ;  /* 0x000000090009d308 */ /* 0x000ee20000000800 */
[----:B-1----:R-:W-:Y:S02]  /*d7e0*/  @!P6 FADD.FTZ R8, R8, 1 ;  /* 0x3f8000000808e421 */ /* 0x002fe40000010000 */
[----:B------:R-:W-:Y:S02]  /*d7f0*/  @!P0 FMUL.FTZ R46, R46, -1.4426950216293334961 ;  /* 0xbfb8aa3b2e2e8820 */ /* 0x000fe40000410000 */
[----:B------:R-:W-:Y:S02]  /*d800*/  @!P2 FMUL.FTZ R47, R47, -1.4426950216293334961 ;  /* 0xbfb8aa3b2f2fa820 */ /* 0x000fe40000410000 */
[----:B------:R-:W-:Y:S01]  /*d810*/  FADD.FTZ R48, R48, UR5 ;  /* 0x0000000530307e21 */ /* 0x000fe20008010000 */
[----:B------:R-:W1:Y:S04]  /*d820*/  @!P4 MUFU.EX2 R45, R45 ;  /* 0x0000002d002dc308 */ /* 0x000e680000000800 */
[----:B------:R-:W-:-:S04]  /*d830*/  FSETP.GTU.FTZ.AND P3, PT, R48, 20, PT ;  /* 0x41a000003000780b */ /* 0x000fc80003f7c000 */
[----:B------:R-:W4:Y:S08]  /*d840*/  @!P0 MUFU.EX2 R46, R46 ;  /* 0x0000002e002e8308 */ /* 0x000f300000000800 */
[----:B------:R-:W5:Y:S08]  /*d850*/  @!P2 MUFU.EX2 R47, R47 ;  /* 0x0000002f002fa308 */ /* 0x000f700000000800 */
[----:B------:R-:W0:Y:S01]  /*d860*/  @!P6 MUFU.RCP R8, R8 ;  /* 0x000000080008e308 */ /* 0x000e220000001000 */
[----:B---3--:R-:W-:-:S02]  /*d870*/  @!P5 FADD.FTZ R9, R9, 1 ;  /* 0x3f8000000909d421 */ /* 0x008fc40000010000 */
[----:B-1----:R-:W-:Y:S02]  /*d880*/  @!P4 FADD.FTZ R45, R45, 1 ;  /* 0x3f8000002d2dc421 */ /* 0x002fe40000010000 */
[----:B------:R-:W-:Y:S02]  /*d890*/  @!P3 FMUL.FTZ R48, R48, -1.4426950216293334961 ;  /* 0xbfb8aa3b3030b820 */ /* 0x000fe40000410000 */
[----:B----4-:R-:W-:Y:S01]  /*d8a0*/  @!P0 FADD.FTZ R46, R46, 1 ;  /* 0x3f8000002e2e8421 */ /* 0x010fe20000010000 */
[----:B------:R-:W1:Y:S01]  /*d8b0*/  @!P5 MUFU.RCP R9, R9 ;  /* 0x000000090009d308 */ /* 0x000e620000001000 */
[----:B-----5:R-:W-:Y:S01]  /*d8c0*/  @!P2 FADD.FTZ R47, R47, 1 ;  /* 0x3f8000002f2fa421 */ /* 0x020fe20000010000 */
[----:B------:R-:W-:-:S06]  /*d8d0*/  UIMAD UR7, UR43, UR8, URZ ;  /* 0x000000082b0772a4 */ /* 0x000fcc000f8e023f */
[----:B0-----:R-:W0:Y:S01]  /*d8e0*/  @!P4 MUFU.RCP R52, R45 ;  /* 0x0000002d0034c308 */ /* 0x001e220000001000 */
[----:B------:R-:W-:Y:S01]  /*d8f0*/  @!P6 FMUL.FTZ R81, R81, R8 ;  /* 0x000000085151e220 */ /* 0x000fe20000410000 */
[----:B--2---:R-:W-:Y:S01]  /*d900*/  ISETP.GE.AND P6, PT, R19, R50, PT ;  /* 0x000000321300720c */ /* 0x004fe20003fc6270 */
[----:B------:R-:W-:-:S05]  /*d910*/  UIMAD UR18, UR42, UR9, UR7 ;  /* 0x000000092a1272a4 */ /* 0x000fca000f8e0207 */
[----:B------:R-:W2:Y:S01]  /*d920*/  @!P3 MUFU.EX2 R48, R48 ;  /* 0x000000300030b308 */ /* 0x000ea20000000800 */
[----:B------:R-:W-:Y:S02]  /*d930*/  UIMAD UR7, UR43, UR20, URZ ;  /* 0x000000142b0772a4 */ /* 0x000fe4000f8e023f */
[----:B------:R-:W-:-:S05]  /*d940*/  UIMAD.WIDE.U32 UR16, UR42, UR8, URZ ;  /* 0x000000082a1072a5 */ /* 0x000fca000f8e003f */
[----:B------:R3:W4:Y:S08]  /*d950*/  @!P0 MUFU.RCP R97, R46 ;  /* 0x0000002e00618308 */ /* 0x0007300000001000 */
[----:B------:R3:W2:Y:S01]  /*d960*/  @!P2 MUFU.RCP R54, R47 ;  /* 0x0000002f0036a308 */ /* 0x0006a20000001000 */
[----:B------:R-:W-:Y:S01]  /*d970*/  UIMAD UR19, UR42, UR21, UR7 ;  /* 0x000000152a1372a4 */ /* 0x000fe2000f8e0207 */
[----:B------:R-:W-:Y:S01]  /*d980*/  BSSY B0, `(.L_x_8283) ;  /* 0x0000014000007945 */ /* 0x000fe20003800000 */
[----:B------:R-:W-:-:S02]  /*d990*/  UIMAD.WIDE.U32 UR8, UR42, UR20, URZ ;  /* 0x000000142a0872a5 */ /* 0x000fc4000f8e003f */
[----:B------:R-:W-:Y:S01]  /*d9a0*/  UIADD3 UR7, UR17, UR18, URZ ;  /* 0x0000001211077290 */ /* 0x000fe2000fffe03f */
[----:B-1----:R-:W-:Y:S02]  /*d9b0*/  @!P5 FMUL.FTZ R82, R82, R9 ;  /* 0x000000095252d220 */ /* 0x002fe40000410000 */
[----:B0-----:R-:W-:Y:S01]  /*d9c0*/  @!P4 FMUL.FTZ R83, R83, R52 ;  /* 0x000000345353c220 */ /* 0x001fe20000410000 */
[----:B------:R-:W-:Y:S05]  /*d9d0*/  @P6 BRA `(.L_x_8284) ;  /* 0x000000e000006947 */ /* 0x000fea0003800000 */
[----:B---34-:R-:W-:Y:S01]  /*d9e0*/  MOV R45, UR42 ;  /* 0x0000002a002d7c02 */ /* 0x018fe20008000f00 */
        /* <DEDUP_REMOVED lines=13> */
.L_x_8284:
[----:B---34-:R-:W-:Y:S05]  /*dac0*/  BSYNC B0 ;  /* 0x0000000000007941 */ /* 0x018fea0003800000 */
.L_x_8283:
[----:B------:R-:W-:Y:S01]  /*dad0*/  ULDC.64 UR20, c[0x0][0x2e0] ;  /* 0x0000b80000147ab9 */ /* 0x000fe20000000a00 */
[----:B--2---:R-:W-:Y:S01]  /*dae0*/  @!P3 FADD.FTZ R48, R48, 1 ;  /* 0x3f8000003030b421 */ /* 0x004fe20000010000 */
[----:B------:R-:W-:Y:S01]  /*daf0*/  UMOV UR17, UR7 ;  /* 0x0000000700117c82 */ /* 0x000fe20008000000 */
[----:B------:R-:W-:Y:S01]  /*db00*/  LEA R8, P4, R19, c[0x0][0x330], 0x1 ;  /* 0x0000cc0013087a11 */ /* 0x000fe200078808ff */
[----:B------:R-:W-:Y:S01]  /*db10*/  UIMAD.WIDE.U32 UR16, UR26, UR20, UR16 ;  /* 0x000000141a1072a5 */ /* 0x000fe2000f8e0010 */
[----:B------:R-:W1:Y:S01]  /*db20*/  @!P3 MUFU.RCP R45, R48 ;  /* 0x00000030002db308 */ /* 0x000e620000001000 */
[----:B------:R-:W-:Y:S01]  /*db30*/  UIMAD UR7, UR27, UR20, URZ ;  /* 0x000000141b0772a4 */ /* 0x000fe2000f8e023f */
[----:B------:R-:W-:Y:S01]  /*db40*/  @!P0 FMUL.FTZ R84, R84, R97 ;  /* 0x0000006154548220 */ /* 0x000fe20000410000 */
[----:B------:R-:W-:Y:S01]  /*db50*/  UIADD3 UR18, UP0, UR38, UR16, URZ ;  /* 0x0000001026127290 */ /* 0x000fe2000ff1e03f */
[----:B------:R-:W-:Y:S01]  /*db60*/  @!P2 FMUL.FTZ R85, R85, R54 ;  /* 0x000000365555a220 */ /* 0x000fe20000410000 */
[----:B------:R-:W-:Y:S01]  /*db70*/  UIMAD UR7, UR26, UR21, UR7 ;  /* 0x000000151a0772a4 */ /* 0x000fe2000f8e0207 */
[-C--:B------:R-:W-:Y:S01]  /*db80*/  ISETP.GE.AND P6, PT, R43, R50.reuse, PT ;  /* 0x000000322b00720c */ /* 0x080fe20003fc6270 */
[----:B------:R-:W-:Y:S01]  /*db90*/  BSSY B0, `(.L_x_8285) ;  /* 0x000007c000007945 */ /* 0x000fe20003800000 */
[-C--:B------:R-:W-:Y:S01]  /*dba0*/  ISETP.GE.AND P0, PT, R42, R50.reuse, PT ;  /* 0x000000322a00720c */ /* 0x080fe20003f06270 */
[----:B------:R-:W-:Y:S01]  /*dbb0*/  UIADD3.X UR16, UR39, UR7, UR17, UP0, !UPT ;  /* 0x0000000727107290 */ /* 0x000fe200087fe411 */
[----:B0-----:R-:W-:Y:S01]  /*dbc0*/  MOV R46, UR18 ;  /* 0x00000012002e7c02 */ /* 0x001fe20008000f00 */
[----:B------:R-:W-:Y:S01]  /*dbd0*/  UIADD3 UR7, UR9, UR19, URZ ;  /* 0x0000001309077290 */ /* 0x000fe2000fffe03f */
[----:B------:R-:W-:-:S02]  /*dbe0*/  ISETP.GE.AND P2, PT, R41, R50, PT ;  /* 0x000000322900720c */ /* 0x000fc40003f46270 */
[----:B------:R-:W-:Y:S02]  /*dbf0*/  LEA.HI.X R9, R19, c[0x0][0x334], R20, 0x1, P4 ;  /* 0x0000cd0013097a11 */ /* 0x000fe400020f0c14 */
[----:B------:R-:W-:Y:S01]  /*dc00*/  LEA R8, P4, R46, R8, 0x1 ;  /* 0x000000082e087211 */ /* 0x000fe200078808ff */
[----:B-1----:R-:W-:Y:S01]  /*dc10*/  @!P3 FMUL.FTZ R86, R86, R45 ;  /* 0x0000002d5656b220 */ /* 0x002fe20000410000 */
[----:B------:R-:W-:Y:S01]  /*dc20*/  MOV R47, UR16 ;  /* 0x00000010002f7c02 */ /* 0x000fe20008000f00 */
[----:B------:R-:W-:Y:S01]  /*dc30*/  FADD.FTZ R45, R71, R16 ;  /* 0x00000010472d7221 */ /* 0x000fe20000010000 */
[-C--:B------:R-:W-:Y:S02]  /*dc40*/  ISETP.GE.AND P3, PT, R40, R50.reuse, PT ;  /* 0x000000322800720c */ /* 0x080fe40003f66270 */
[----:B------:R-:W-:Y:S01]  /*dc50*/  LEA.HI.X R9, R46, R9, R47, 0x1, P4 ;  /* 0x000000092e097211 */ /* 0x000fe200020f0c2f */
[----:B------:R-:W-:Y:S01]  /*dc60*/  FADD.FTZ R16, R45, R72 ;  /* 0x000000482d107221 */ /* 0x000fe20000010000 */
[----:B------:R-:W-:-:S02]  /*dc70*/  ISETP.GE.AND P4, PT, R15, R50, PT ;  /* 0x000000320f00720c */ /* 0x000fc40003f86270 */
        /* <DEDUP_REMOVED lines=48> */
[----:B------:R1:W-:Y:S02]  /*df80*/  STS.U16 [R39+0x8], R48 ;  /* 0x0000083027007388 */ /* 0x0003e40000000400 */
[----:B------:R-:W-:Y:S02]  /*df90*/  FADD.FTZ R80, R79, R80 ;  /* 0x000000504f507221 */ /* 0x000fe40000010000 */
[----:B------:R2:W-:Y:S01]  /*dfa0*/  STS.U16 [R39+0xc], R50 ;  /* 0x00000c3227007388 */ /* 0x0005e20000000400 */
[----:B0-----:R-:W-:Y:S01]  /*dfb0*/  PRMT R46, R8, 0x7632, R46 ;  /* 0x00007632082e7816 */ /* 0x001fe2000000002e */
[----:B------:R-:W-:Y:S01]  /*dfc0*/  FADD.FTZ R81, R80, R81 ;  /* 0x0000005150517221 */ /* 0x000fe20000010000 */
[----:B------:R-:W-:Y:S01]  /*dfd0*/  F2FP.BF16.PACK_AB R8, R84, R83 ;  /* 0x000000535408723e */ /* 0x000fe200000010ff */
[----:B------:R-:W-:Y:S01]  /*dfe0*/  STS.U16 [R39], R71 ;  /* 0x0000004727007388 */ /* 0x000fe20000000400 */
[----:B-1----:R-:W-:Y:S01]  /*dff0*/  PRMT R48, R45, 0x7632, R48 ;  /* 0x000076322d307816 */ /* 0x002fe20000000030 */
[----:B------:R-:W-:Y:S01]  /*e000*/  FADD.FTZ R82, R81, R82 ;  /* 0x0000005251527221 */ /* 0x000fe20000010000 */
[----:B------:R-:W-:Y:S01]  /*e010*/  PRMT R53, R8, 0x7632, R53 ;  /* 0x0000763208357816 */ /* 0x000fe20000000035 */
[----:B------:R-:W-:Y:S01]  /*e020*/  STS.U16 [R39+0x4], R73 ;  /* 0x0000044927007388 */ /* 0x000fe20000000400 */
[----:B--2---:R-:W-:Y:S01]  /*e030*/  PRMT R50, R9, 0x7632, R50 ;  /* 0x0000763209327816 */ /* 0x004fe20000000032 */
        /* <DEDUP_REMOVED lines=49> */
.L_x_8286:
[----:B------:R-:W-:Y:S05]  /*e350*/  BSYNC B0 ;  /* 0x0000000000007941 */ /* 0x000fea0003800000 */
.L_x_8285:
        /* <DEDUP_REMOVED lines=15> */
[----:B0-----:R-:W-:Y:S01]  /*e450*/  MOV R8, UR38 ;  /* 0x0000002600087c02 */ /* 0x001fe20008000f00 */
[----:B------:R-:W-:Y:S01]  /*e460*/  UISETP.GT.AND UP0, UPT, UR36, 0x1, UPT ;  /* 0x000000012400788c */ /* 0x000fe2000bf04270 */
[----:B------:R-:W-:Y:S01]  /*e470*/  ISETP.GE.AND P6, PT, R41, R22, PT ;  /* 0x000000162900720c */ /* 0x000fe20003fc6270 */
[----:B------:R-:W-:Y:S01]  /*e480*/  UIADD3 UR28, UP2, UR28, -0x400, URZ ;  /* 0xfffffc001c1c7890 */ /* 0x000fe2000ff5e03f */
[C---:B------:R-:W-:Y:S01]  /*e490*/  LEA R2, P0, R8.reuse, R2, 0x1 ;  /* 0x0000000208027211 */ /* 0x040fe200078008ff */
[----:B------:R-:W-:Y:S01]  /*e4a0*/  UIADD3 UR34, UP3, UR34, -0x400, URZ ;  /* 0xfffffc0022227890 */ /* 0x000fe2000ff7e03f */
[----:B------:R-:W-:Y:S01]  /*e4b0*/  MOV R9, UR8 ;  /* 0x0000000800097c02 */ /* 0x000fe20008000f00 */
        /* <DEDUP_REMOVED lines=34> */
.L_x_8229:
[----:B------:R-:W-:Y:S02]  /*e6e0*/  ISETP.NE.U32.AND P0, PT, RZ, c[0x0][0x328], PT ;  /* 0x0000ca00ff007a0c */ /* 0x000fe40003f05070 */
[----:B------:R-:W-:Y:S02]  /*e6f0*/  ISETP.NE.U32.AND P2, PT, RZ, c[0x0][0x348], PT ;  /* 0x0000d200ff007a0c */ /* 0x000fe40003f45070 */
[----:B------:R-:W-:Y:S02]  /*e700*/  ISETP.NE.AND.EX P1, PT, RZ, c[0x0][0x32c], PT, P0 ;  /* 0x0000cb00ff007a0c */ /* 0x000fe40003f25300 */
[----:B------:R-:W-:-:S11]  /*e710*/  ISETP.NE.AND.EX P0, PT, RZ, c[0x0][0x34c], PT, P2 ;  /* 0x0000d300ff007a0c */ /* 0x000fd60003f05320 */
[----:B------:R-:W-:Y:S05]  /*e720*/  @!P1 BRA `(.L_x_8288) ;  /* 0x0000016000009947 */ /* 0x000fea0003800000 */
[----:B------:R-:W3:Y:S01]  /*e730*/  SHFL.DOWN P1, R3, R0, 0x1, 0x1f ;  /* 0x08201f0000037f89 */ /* 0x000ee20000020000 */
[----:B------:R-:W-:Y:S03]  /*e740*/  BSSY B0, `(.L_x_8288) ;  /* 0x0000014000007945 */ /* 0x000fe60003800000 */
[----:B------:R-:W4:Y:S01]  /*e750*/  S2R R6, SR_LANEID ;  /* 0x0000000000067919 */ /* 0x000f220000000000 */
[----:B---3--:R-:W-:-:S03]  /*e760*/  @P1 FADD R3, R3, R0 ;  /* 0x0000000003031221 */ /* 0x008fc60000000000 */
[----:B------:R-:W3:Y:S01]  /*e770*/  S2R R0, SR_TID.X ;  /* 0x0000000000007919 */ /* 0x000ee20000002100 */
[----:B----4-:R-:W-:-:S03]  /*e780*/  ISETP.NE.AND P2, PT, R6, RZ, PT ;  /* 0x000000ff0600720c */ /* 0x010fc60003f45270 */
[----:B0-----:R-:W0:Y:S02]  /*e790*/  SHFL.DOWN P1, R2, R3, 0x2, 0x1f ;  /* 0x08401f0003027f89 */ /* 0x001e240000020000 */
        /* <DEDUP_REMOVED lines=14> */
.L_x_8289:
[----:B0-----:R-:W-:Y:S05]  /*e880*/  BSYNC B0 ;  /* 0x0000000000007941 */ /* 0x001fea0003800000 */
.L_x_8288:
        /* <DEDUP_REMOVED lines=25> */
.L_x_8291:
[----:B------:R-:W3:Y:S02]  /*ea20*/  S2R R13, SR_TID.X ;  /* 0x00000000000d7919 */ /* 0x000ee40000002100 */
.L_x_8292:
[----:B0-----:R-:W-:Y:S05]  /*ea30*/  BSYNC B0 ;  /* 0x0000000000007941 */ /* 0x001fea0003800000 */
.L_x_8290:
        /* <DEDUP_REMOVED lines=28> */
.L_x_8294:
        /* <DEDUP_REMOVED lines=74> */
.L_x_8293:
[----:B------:R-:W-:Y:S05]  /*f0a0*/  EXIT ;  /* 0x000000000000794d */ /* 0x000fea0003800000 */
.L_x_8295:
        /* <DEDUP_REMOVED lines=13> */
.L_x_14691:


//--------------------- .text._Z25selective_scan_bwd_kernelI32Selective_Scan_bwd_kernel_traitsILi32ELi16ELb0ELb0ELb1ELb0ELb0EN3c108BFloat16ENS1_7complexIfEEEEv12SSMParamsBwd --------------------------
	.section	.text._Z25selective_scan_bwd_kernelI32Selective_Scan_bwd_kernel_traitsILi32ELi16ELb0ELb0ELb1ELb0ELb0EN3c108BFloat16ENS1_7complexIfEEEEv12SSMParamsBwd,"ax",@progbits
	.sectioninfo	@"SHI_REGISTERS=255"
	.align	128
        .global         _Z25selective_scan_bwd_kernelI32Selective_Scan_bwd_kernel_traitsILi32ELi16ELb0ELb0ELb1ELb0ELb0EN3c108BFloat16ENS1_7complexIfEEEEv12SSMParamsBwd
        .type           _Z25selective_scan_bwd_kernelI32Selective_Scan_bwd_kernel_traitsILi32ELi16ELb0ELb0ELb1ELb0ELb0EN3c108BFloat16ENS1_7complexIfEEEEv12SSMParamsBwd,@function
        .size           _Z25selective_scan_bwd_kernelI32Selective_Scan_bwd_kernel_traitsILi32ELi16ELb0ELb0ELb1ELb0ELb0EN3c108BFloat16ENS1_7complexIfEEEEv12SSMParamsBwd,(.L_x_14692 - _Z25selective_scan_bwd_kernelI32Selective_Scan_bwd_kernel_traitsILi32ELi16ELb0ELb0ELb1ELb0ELb0EN3c108BFloat16ENS1_7complexIfEEEEv12SSMParamsBwd)
        .other          _Z25selective_scan_bwd_kernelI32Selective_Scan_bwd_kernel_traitsILi32ELi16ELb0ELb0ELb1ELb0ELb0EN3c108BFloat16ENS1_7complexIfEEEEv12SSMParamsBwd,@"STO_CUDA_ENTRY STV_DEFAULT"
_Z25selective_scan_bwd_kernelI32Selective_Scan_bwd_kernel_traitsILi32ELi16ELb0ELb0ELb1ELb0ELb0EN3c108BFloat16ENS1_7complexIfEEEEv12SSMParamsBwd:
.text._Z25selective_scan_bwd_kernelI32Selective_Scan_bwd_kernel_traitsILi32ELi16ELb0ELb0ELb1ELb0ELb0EN3c108BFloat16ENS1_7complexIfEEEEv12SSMParamsBwd:
        /* <DEDUP_REMOVED lines=69> */
[----:B------:R-:W-:Y:S02]  /*0450*/  UMOV UR32, URZ ;  /* 0x0000003f00207c82 */ /* 0x000fe40008000000 */
[----:B------:R-:W-:-:S02]  /*0460*/  UIMAD UR26, UR10, UR25, UR22 ;  /* 0x000000190a1a72a4 */ /* 0x000fc4000f8e0216 */
[----:B------:R-:W-:Y:S02]  /*0470*/  @UP1 ULEA UR32, UP3, UR10, UR30, 0x2 ;  /* 0x0000001e0a201291 */ /* 0x000fe4000f86103f */
[----:B------:R-:W-:Y:S01]  /*0480*/  UMOV UR33, URZ ;  /* 0x0000003f00217c82 */ /* 0x000fe20008000000 */
[----:B0-----:R-:W0:Y:S01]  /*0490*/  R2UR UR5, R2 ;  /* 0x00000000020573c2 */ /* 0x001e2200000e0000 */
[----:B------:R-:W-:Y:S02]  /*04a0*/  @UP1 ULEA.HI.X UR33, UR10, UR31, UR11, 0x2, UP3 ;  /* 0x0000001f0a211291 */ /* 0x000fe400098f140b */
[----:B------:R-:W-:Y:S02]  /*04b0*/  UMOV UR34, URZ ;  /* 0x0000003f00227c82 */ /* 0x000fe40008000000 */
[----:B------:R-:W-:Y:S02]  /*04c0*/  @UP2 ULEA UR34, UP1, UR10, UR36, 0x2 ;  /* 0x000000240a222291 */ /* 0x000fe4000f82103f */
[----:B------:R-:W-:-:S02]  /*04d0*/  UMOV UR35, URZ ;  /* 0x0000003f00237c82 */ /* 0x000fc40008000000 */
[----:B------:R-:W-:Y:S02]  /*04e0*/  @UP2 ULEA.HI.X UR35, UR10, UR37, UR11, 0x2, UP1 ;  /* 0x000000250a232291 */ /* 0x000fe400088f140b */
[----:B------:R-:W-:Y:S02]  /*04f0*/  ULDC UR25, c[0x0][0x174] ;  /* 0x00005d0000197ab9 */ /* 0x000fe40000000800 */
[----:B------:R-:W-:Y:S02]  /*0500*/  ULDC.64 UR36, c[0x0][0x280] ;  /* 0x0000a00000247ab9 */ /* 0x000fe40000000a00 */
[----:B------:R-:W-:Y:S02]  /*0510*/  UIMAD.WIDE.U32 UR14, UR10, UR24, UR14 ;  /* 0x000000180a0e72a5 */ /* 0x000fe4000f8e000e */
[----:B------:R-:W-:Y:S02]  /*0520*/  ULDC UR31, c[0x0][0x178] ;  /* 0x00005e00001f7ab9 */ /* 0x000fe40000000800 */
[----:B------:R-:W-:-:S02]  /*0530*/  UIADD3 UR7, UR7, UR19, URZ ;  /* 0x0000001307077290 */ /* 0x000fc4000fffe03f */
        /* <DEDUP_REMOVED lines=69> */
[----:B------:R3:W-:Y:S01]  /*0990*/  STL [R1+0xc], RZ ;  /* 0x00000cff01007387 */ /* 0x0007e20000100800 */
[----:B------:R-:W-:Y:S02]  /*09a0*/  UMOV UR19, UR8 ;  /* 0x0000000800137c82 */ /* 0x000fe40008000000 */
[----:B------:R-:W-:Y:S01]  /*09b0*/  UMOV UR6, URZ ;  /* 0x0000003f00067c82 */ /* 0x000fe20008000000 */
[----:B------:R-:W4:Y:S04]  /*09c0*/  S2R R0, SR_TID.X ;  /* 0x0000000000007919 */ /* 0x000f280000002100 */
[----:B------:R-:W1:Y:S04]  /*09d0*/  S2R R2, SR_LANEID ;  /* 0x0000000000027919 */ /* 0x000e680000000000 */
[----:B------:R3:W-:Y:S02]  /*09e0*/  STL [R1+0x10], RZ ;  /* 0x000010ff01007387 */ /* 0x0007e40000100800 */
.L_x_8381:
[----:B------:R-:W-:Y:S01]  /*09f0*/  ULDC UR24, c[0x0][0x174] ;  /* 0x00005d0000187ab9 */ /* 0x000fe20000000800 */
[----:B-1--4-:R-:W-:Y:S01]  /*0a00*/  SHF.L.U32 R3, R0, 0x4, RZ ;  /* 0x0000000400037819 */ /* 0x012fe200000006ff */
[----:B------:R-:W-:Y:S01]  /*0a10*/  UIADD3 UR24, -UR6, UR24, URZ ;  /* 0x0000001806187290 */ /* 0x000fe2000fffe13f */
[----:B------:R-:W-:Y:S01]  /*0a20*/  BAR.SYNC.DEFER_BLOCKING 0x0 ;  /* 0x0000000000007b1d */ /* 0x000fe20000010000 */
[----:B------:R-:W-:-:S02]  /*0a30*/  MOV R4, UR16 ;  /* 0x0000001000047c02 */ /* 0x000fc40008000f00 */
[----:B------:R-:W-:Y:S01]  /*0a40*/  ULEA UR25, UR24, 0xfffffe00, 0x9 ;  /* 0xfffffe0018197891 */ /* 0x000fe2000f8e483f */
[----:B------:R-:W-:Y:S02]  /*0a50*/  LOP3.LUT R3, R3, 0xfffffe00, RZ, 0xc0, !PT ;  /* 0xfffffe0003037812 */ /* 0x000fe400078ec0ff */
[----:B------:R-:W-:Y:S01]  /*0a60*/  ULDC UR26, c[0x0][0x168] ;  /* 0x00005a00001a7ab9 */ /* 0x000fe20000000800 */
[----:B------:R-:W-:Y:S01]  /*0a70*/  MOV R5, UR17 ;  /* 0x0000001100057c02 */ /* 0x000fe20008000f00 */
[----:B------:R-:W-:Y:S01]  /*0a80*/  UIADD3 UR26, -UR25, UR26, URZ ;  /* 0x0000001a191a7290 */ /* 0x000fe2000fffe13f */
[----:B------:R-:W-:Y:S02]  /*0a90*/  LOP3.LUT R82, R3, 0x1f, R0, 0xf8, !PT ;  /* 0x0000001f03527812 */ /* 0x000fe400078ef800 */
[----:B------:R-:W-:Y:S02]  /*0aa0*/  PRMT R6, RZ, 0x7610, R6 ;  /* 0x00007610ff067816 */ /* 0x000fe40000000006 */
[C---:B------:R-:W-:Y:S01]  /*0ab0*/  LOP3.LUT R56, R82.reuse, 0x20, RZ, 0xfc, !PT ;  /* 0x0000002052387812 */ /* 0x040fe200078efcff */
[C---:B------:R-:W-:Y:S01]  /*0ac0*/  IMAD.WIDE R4, R82.reuse, 0x2, R4 ;  /* 0x0000000252047825 */ /* 0x040fe200078e0204 */
[----:B------:R-:W-:-:S02]  /*0ad0*/  ISETP.GE.AND P0, PT, R82, UR26, PT ;  /* 0x0000001a52007c0c */ /* 0x000fc4000bf06270 */
[C---:B------:R-:W-:Y:S02]  /*0ae0*/  LOP3.LUT R57, R82.reuse, 0x40, RZ, 0xfc, !PT ;  /* 0x0000004052397812 */ /* 0x040fe400078efcff */
[C---:B------:R-:W-:Y:S02]  /*0af0*/  LOP3.LUT R58, R82.reuse, 0x60, RZ, 0xfc, !PT ;  /* 0x00000060523a7812 */ /* 0x040fe400078efcff */
[C---:B------:R-:W-:Y:S02]  /*0b00*/  LOP3.LUT R34, R82.reuse, 0x80, RZ, 0xfc, !PT ;  /* 0x0000008052227812 */ /* 0x040fe400078efcff */
[----:B------:R-:W-:-:S05]  /*0b10*/  LOP3.LUT R35, R82, 0xa0, RZ, 0xfc, !PT ;  /* 0x000000a052237812 */ /* 0x000fca00078efcff */
[----:B------:R1:W4:Y:S01]  /*0b20*/  @!P0 LDG.E.U16 R6, [R4.64] ;  /* 0x0000001c04068981 */ /* 0x000322000c1e1500 */
[----:B------:R-:W-:Y:S02]  /*0b30*/  ISETP.GE.AND P0, PT, R56, UR26, PT ;  /* 0x0000001a38007c0c */ /* 0x000fe4000bf06270 */
[----:B------:R-:W-:Y:S02]  /*0b40*/  ISETP.GE.AND P1, PT, R57, UR26, PT ;  /* 0x0000001a39007c0c */ /* 0x000fe4000bf26270 */
[----:B------:R-:W-:Y:S02]  /*0b50*/  ISETP.GE.AND P2, PT, R58, UR26, PT ;  /* 0x0000001a3a007c0c */ /* 0x000fe4000bf46270 */
[----:B------:R-:W-:Y:S02]  /*0b60*/  ISETP.GE.AND P3, PT, R34, UR26, PT ;  /* 0x0000001a22007c0c */ /* 0x000fe4000bf66270 */
[----:B------:R-:W-:Y:S02]  /*0b70*/  PRMT R9, RZ, 0x7610, R9 ;  /* 0x00007610ff097816 */ /* 0x000fe40000000009 */
[----:B------:R-:W-:-:S02]  /*0b80*/  ISETP.GE.AND P4, PT, R35, UR26, PT ;  /* 0x0000001a23007c0c */ /* 0x000fc4000bf86270 */
[----:B------:R-:W-:Y:S02]  /*0b90*/  LOP3.LUT R59, R82, 0xc0, RZ, 0xfc, !PT ;  /* 0x000000c0523b7812 */ /* 0x000fe400078efcff */
[----:B------:R-:W-:Y:S01]  /*0ba0*/  PRMT R10, RZ, 0x7610, R10 ;  /* 0x00007610ff0a7816 */ /* 0x000fe2000000000a */
[----:B------:R1:W5:Y:S01]  /*0bb0*/  @!P0 LDG.E.U16 R9, [R4.64+0x40] ;  /* 0x0000401c04098981 */ /* 0x000362000c1e1500 */
[----:B------:R-:W-:Y:S02]  /*0bc0*/  PRMT R11, RZ, 0x7610, R11 ;  /* 0x00007610ff0b7816 */ /* 0x000fe4000000000b */
[----:B------:R-:W-:Y:S02]  /*0bd0*/  PRMT R12, RZ, 0x7610, R12 ;  /* 0x00007610ff0c7816 */ /* 0x000fe4000000000c */
[----:B------:R-:W-:Y:S01]  /*0be0*/  ISETP.GE.AND P0, PT, R59, UR26, PT ;  /* 0x0000001a3b007c0c */ /* 0x000fe2000bf06270 */
[----:B---3--:R1:W3:Y:S01]  /*0bf0*/  @!P1 LDG.E.U16 R10, [R4.64+0x80] ;  /* 0x0000801c040a9981 */ /* 0x0082e2000c1e1500 */
[----:B------:R-:W-:-:S02]  /*0c00*/  PRMT R13, RZ, 0x7610, R13 ;  /* 0x00007610ff0d7816 */ /* 0x000fc4000000000d */
[C---:B------:R-:W-:Y:S01]  /*0c10*/  LOP3.LUT R60, R82.reuse, 0xe0, RZ, 0xfc, !PT ;  /* 0x000000e0523c7812 */ /* 0x040fe200078efcff */
[----:B--2---:R1:W2:Y:S01]  /*0c20*/  @!P2 LDG.E.U16 R11, [R4.64+0xc0] ;  /* 0x0000c01c040ba981 */ /* 0x0042a2000c1e1500 */
        /* <DEDUP_REMOVED lines=10> */
[----:B------:R-:W-:Y:S02]  /*0cd0*/  LOP3.LUT R62, R82, 0x160, RZ, 0xfc, !PT ;  /* 0x00000160523e7812 */ /* 0x000fe400078efcff */
[----:B------:R-:W-:Y:S01]  /*0ce0*/  PRMT R15, RZ, 0x7610, R15 ;  /* 0x00007610ff0f7816 */ /* 0x000fe2000000000f */
[----:B------:R1:W2:Y:S01]  /*0cf0*/  @!P0 LDG.E.U16 R14, [R4.64+0x180] ;  /* 0x0001801c040e8981 */ /* 0x0002a2000c1e1500 */
[----:B------:R-:W-:-:S02]  /*0d00*/  PRMT R16, RZ, 0x7610, R16 ;  /* 0x00007610ff107816 */ /* 0x000fc40000000010 */
[----:B------:R-:W-:Y:S02]  /*0d10*/  PRMT R17, RZ, 0x7610, R17 ;  /* 0x00007610ff117816 */ /* 0x000fe40000000011 */
[----:B------:R-:W-:Y:S01]  /*0d20*/  ISETP.GE.AND P0, PT, R62, UR26, PT ;  /* 0x0000001a3e007c0c */ /* 0x000fe2000bf06270 */
[----:B------:R1:W2:Y:S01]  /*0d30*/  @!P1 LDG.E.U16 R15, [R4.64+0x1c0] ;  /* 0x0001c01c040f9981 */ /* 0x0002a2000c1e1500 */
[----:B------:R-:W-:Y:S02]  /*0d40*/  PRMT R18, RZ, 0x7610, R18 ;  /* 0x00007610ff127816 */ /* 0x000fe40000000012 */
[C---:B------:R-:W-:Y:S01]  /*0d50*/  LOP3.LUT R63, R82.reuse, 0x180, RZ, 0xfc, !PT ;  /* 0x00000180523f7812 */ /* 0x040fe200078efcff */
[----:B------:R1:W2:Y:S01]  /*0d60*/  @!P2 LDG.E.U16 R16, [R4.64+0x200] ;  /* 0x0002001c0410a981 */ /* 0x0002a2000c1e1500 */
[C---:B------:R-:W-:Y:S02]  /*0d70*/  LOP3.LUT R78, R82.reuse, 0x1a0, RZ, 0xfc, !PT ;  /* 0x000001a0524e7812 */ /* 0x040fe400078efcff */
[C---:B------:R-:W-:Y:S01]  /*0d80*/  LOP3.LUT R38, R82.reuse, 0x1c0, RZ, 0xfc, !PT ;  /* 0x000001c052267812 */ /* 0x040fe200078efcff */
[----:B------:R1:W2:Y:S01]  /*0d90*/  @!P3 LDG.E.U16 R17, [R4.64+0x240] ;  /* 0x0002401c0411b981 */ /* 0x0002a2000c1e1500 */
[----:B------:R-:W-:-:S02]  /*0da0*/  LOP3.LUT R39, R82, 0x1e0, RZ, 0xfc, !PT ;  /* 0x000001e052277812 */ /* 0x000fc400078efcff */
[----:B------:R-:W-:Y:S01]  /*0db0*/  ISETP.GE.AND P1, PT, R63, UR26, PT ;  /* 0x0000001a3f007c0c */ /* 0x000fe2000bf26270 */
[----:B------:R1:W2:Y:S01]  /*0dc0*/  @!P4 LDG.E.U16 R18, [R4.64+0x280] ;  /* 0x0002801c0412c981 */ /* 0x0002a2000c1e1500 */
[----:B------:R-:W-:Y:S02]  /*0dd0*/  ISETP.GE.AND P2, PT, R78, UR26, PT ;  /* 0x0000001a4e007c0c */ /* 0x000fe4000bf46270 */
[----:B------:R-:W-:Y:S02]  /*0de0*/  ISETP.GE.AND P3, PT, R38, UR26, PT ;  /* 0x0000001a26007c0c */ /* 0x000fe4000bf66270 */
[----:B------:R-:W-:Y:S02]  /*0df0*/  PRMT R19, RZ, 0x7610, R19 ;  /* 0x00007610ff137816 */ /* 0x000fe40000000013 */
[----:B------:R-:W-:Y:S02]  /*0e00*/  ISETP.GE.AND P4, PT, R39, UR26, PT ;  /* 0x0000001a27007c0c */ /* 0x000fe4000bf86270 */
[----:B------:R-:W-:-:S02]  /*0e10*/  PRMT R22, RZ, 0x7610, R22 ;  /* 0x00007610ff167816 */ /* 0x000fc40000000016 */
[----:B------:R-:W-:Y:S01]  /*0e20*/  PRMT R23, RZ, 0x7610, R23 ;  /* 0x00007610ff177816 */ /* 0x000fe20000000017 */
[----:B------:R1:W2:Y:S01]  /*0e30*/  @!P0 LDG.E.U16 R19, [R4.64+0x2c0] ;  /* 0x0002c01c04138981 */ /* 0x0002a2000c1e1500 */
[----:B------:R-:W-:Y:S02]  /*0e40*/  PRMT R24, RZ, 0x7610, R24 ;  /* 0x00007610ff187816 */ /* 0x000fe40000000018 */
[----:B------:R-:W-:Y:S01]  /*0e50*/  PRMT R25, RZ, 0x7610, R25 ;  /* 0x00007610ff197816 */ /* 0x000fe20000000019 */
        /* <DEDUP_REMOVED lines=9> */
[----:B------:R-:W-:Y:S02]  /*0ef0*/  IADD3 R29, R2, 0x80, RZ ;  /* 0x00000080021d7810 */ /* 0x000fe40007ffe0ff */
[----:B------:R-:W-:-:S02]  /*0f00*/  SHF.L.U32 R3, R3, 0x1, RZ ;  /* 0x0000000103037819 */ /* 0x000fc400000006ff */
[-C--:B------:R-:W-:Y:S02]  /*0f10*/  LEA.HI.SX32 R7, R7, R2.reuse, 0x1b ;  /* 0x0000000207077211 */ /* 0x080fe400078fdaff */
[-C--:B------:R-:W-:Y:S02]  /*0f20*/  LEA.HI.SX32 R27, R27, R2.reuse, 0x1b ;  /* 0x000000021b1b7211 */ /* 0x080fe400078fdaff */
[----:B-1----:R-:W-:Y:S02]  /*0f30*/  SHF.L.U32 R5, R21, 0x1, RZ ;  /* 0x0000000115057819 */ /* 0x002fe400000006ff */
[----:B------:R-:W-:Y:S02]  /*0f40*/  LEA.HI.SX32 R29, R29, R2, 0x1b ;  /* 0x000000021d1d7211 */ /* 0x000fe400078fdaff */
[C---:B------:R-:W-:Y:S02]  /*0f50*/  IADD3 R21, R2.reuse, 0xc0, RZ ;  /* 0x000000c002157810 */ /* 0x040fe40007ffe0ff */
[----:B------:R-:W-:-:S02]  /*0f60*/  IADD3 R31, R2, 0xa0, RZ ;  /* 0x000000a0021f7810 */ /* 0x000fc40007ffe0ff */
[----:B------:R-:W-:Y:S02]  /*0f70*/  SHF.L.U32 R4, R7, 0x1, RZ ;  /* 0x0000000107047819 */ /* 0x000fe400000006ff */
[----:B------:R-:W-:Y:S02]  /*0f80*/  SHF.L.U32 R7, R29, 0x1, RZ ;  /* 0x000000011d077819 */ /* 0x000fe400000006ff */
[-C--:B------:R-:W-:Y:S02]  /*0f90*/  LEA.HI.SX32 R21, R21, R2.reuse, 0x1b ;  /* 0x0000000215157211 */ /* 0x080fe400078fdaff */
[----:B------:R-:W-:Y:S02]  /*0fa0*/  LEA.HI.SX32 R8, R31, R2, 0x1b ;  /* 0x000000021f087211 */ /* 0x000fe400078fdaff */
[C---:B------:R-:W-:Y:S02]  /*0fb0*/  IADD3 R29, R2.reuse, 0x100, RZ ;  /* 0x00000100021d7810 */ /* 0x040fe40007ffe0ff */
[----:B------:R-:W-:-:S02]  /*0fc0*/  IADD3 R31, R2, 0x120, RZ ;  /* 0x00000120021f7810 */ /* 0x000fc40007ffe0ff */
[----:B------:R-:W-:Y:S02]  /*0fd0*/  IADD3 R33, R2, 0x140, RZ ;  /* 0x0000014002217810 */ /* 0x000fe40007ffe0ff */
[----:B------:R-:W-:Y:S02]  /*0fe0*/  SHF.L.U32 R8, R8, 0x1, RZ ;  /* 0x0000000108087819 */ /* 0x000fe400000006ff */
[-C--:B------:R-:W-:Y:S02]  /*0ff0*/  LEA.HI.SX32 R29, R29, R2.reuse, 0x1b ;  /* 0x000000021d1d7211 */ /* 0x080fe400078fdaff */
[-C--:B------:R-:W-:Y:S02]  /*1000*/  LEA.HI.SX32 R31, R31, R2.reuse, 0x1b ;  /* 0x000000021f1f7211 */ /* 0x080fe400078fdaff */
[----:B------:R-:W-:Y:S02]  /*1010*/  LEA.HI.SX32 R33, R33, R2, 0x1b ;  /* 0x0000000221217211 */ /* 0x000fe400078fdaff */
[----:B------:R-:W-:-:S02]  /*1020*/  SHF.L.U32 R26, R2, 0x4, RZ ;  /* 0x00000004021a7819 */ /* 0x000fc400000006ff */
[----:B------:R-:W-:Y:S02]  /*1030*/  MOV R20, UR18 ;  /* 0x0000001200147c02 */ /* 0x000fe40008000f00 */
[----:B------:R-:W-:Y:S02]  /*1040*/  ISETP.GE.AND P2, PT, R82, UR26, PT ;  /* 0x0000001a52007c0c */ /* 0x000fe4000bf46270 */
[----:B------:R-:W-:Y:S02]  /*1050*/  ISETP.GE.AND P1, PT, R56, UR26, PT ;  /* 0x0000001a38007c0c */ /* 0x000fe4000bf26270 */
[----:B------:R-:W-:Y:S02]  /*1060*/  PRMT R40, RZ, 0x7610, R40 ;  /* 0x00007610ff287816 */ /* 0x000fe40000000028 */
[----:B------:R-:W-:Y:S02]  /*1070*/  PRMT R41, RZ, 0x7610, R41 ;  /* 0x00007610ff297816 */ /* 0x000fe40000000029 */
        /* <DEDUP_REMOVED lines=19> */
[----:B----4-:R1:W-:Y:S02]  /*11b0*/  STS.U16 [R3], R6 ;  /* 0x0000000603007388 */ /* 0x0103e40000000400 */
[----:B-1----:R-:W-:-:S02]  /*11c0*/  SHF.L.U32 R6, R27, 0x1, RZ ;  /* 0x000000011b067819 */ /* 0x002fc400000006ff */
[C---:B------:R-:W-:Y:S01]  /*11d0*/  IADD3 R27, R2.reuse, 0xe0, RZ ;  /* 0x000000e0021b7810 */ /* 0x040fe20007ffe0ff */
[----:B-----5:R1:W-:Y:S03]  /*11e0*/  STS.U16 [R4+0x40], R9 ;  /* 0x0000400904007388 */ /* 0x0203e60000000400 */
[----:B------:R-:W-:Y:S01]  /*11f0*/  LEA.HI.SX32 R27, R27, R2, 0x1b ;  /* 0x000000021b1b7211 */ /* 0x000fe200078fdaff */
[----:B---3--:R3:W-:Y:S01]  /*1200*/  STS.U16 [R5+0x80], R10 ;  /* 0x0000800a05007388 */ /* 0x0087e20000000400 */
[----:B-1----:R-:W-:Y:S02]  /*1210*/  SHF.L.U32 R9, R21, 0x1, RZ ;  /* 0x0000000115097819 */ /* 0x002fe400000006ff */
[----:B------:R-:W-:Y:S01]  /*1220*/  IADD3 R21, R2, 0x160, RZ ;  /* 0x0000016002157810 */ /* 0x000fe20007ffe0ff */
[----:B--2---:R1:W-:Y:S01]  /*1230*/  STS.U16 [R6+0xc0], R11 ;  /* 0x0000c00b06007388 */ /* 0x0043e20000000400 */
[----:B---3--:R-:W-:-:S03]  /*1240*/  SHF.L.U32 R10, R27, 0x1, RZ ;  /* 0x000000011b0a7819 */ /* 0x008fc600000006ff */
[----:B------:R2:W-:Y:S01]  /*1250*/  STS.U16 [R7+0x100], R12 ;  /* 0x0001000c07007388 */ /* 0x0005e20000000400 */
[----:B------:R-:W-:Y:S02]  /*1260*/  LEA.HI.SX32 R21, R21, R2, 0x1b ;  /* 0x0000000215157211 */ /* 0x000fe400078fdaff */
[C---:B------:R-:W-:Y:S01]  /*1270*/  IADD3 R27, R2.reuse, 0x180, RZ ;  /* 0x00000180021b7810 */ /* 0x040fe20007ffe0ff */
[----:B------:R3:W-:Y:S01]  /*1280*/  STS.U16 [R8+0x140], R13 ;  /* 0x0001400d08007388 */ /* 0x0007e20000000400 */
[----:B-1----:R-:W-:Y:S02]  /*1290*/  SHF.L.U32 R11, R29, 0x1, RZ ;  /* 0x000000011d0b7819 */ /* 0x002fe400000006ff */
[C---:B------:R-:W-:Y:S02]  /*12a0*/  IADD3 R29, R2.reuse, 0x1a0, RZ ;  /* 0x000001a0021d7810 */ /* 0x040fe40007ffe0ff */
[----:B--2---:R-:W-:Y:S02]  /*12b0*/  SHF.L.U32 R12, R31, 0x1, RZ ;  /* 0x000000011f0c7819 */ /* 0x004fe400000006ff */
[----:B------:R-:W-:Y:S01]  /*12c0*/  IADD3 R31, R2, 0x1c0, RZ ;  /* 0x000001c0021f7810 */ /* 0x000fe20007ffe0ff */
[----:B------:R1:W-:Y:S01]  /*12d0*/  STS.U16 [R9+0x180], R14 ;  /* 0x0001800e09007388 */ /* 0x0003e20000000400 */
[----:B---3--:R-:W-:-:S02]  /*12e0*/  SHF.L.U32 R13, R33, 0x1, RZ ;  /* 0x00000001210d7819 */ /* 0x008fc400000006ff */
[----:B------:R-:W-:Y:S02]  /*12f0*/  IADD3 R33, R2, 0x1e0, RZ ;  /* 0x000001e002217810 */ /* 0x000fe40007ffe0ff */
[-C--:B------:R-:W-:Y:S01]  /*1300*/  LEA.HI.SX32 R27, R27, R2.reuse, 0x1b ;  /* 0x000000021b1b7211 */ /* 0x080fe200078fdaff */
[----:B------:R2:W-:Y:S01]  /*1310*/  STS.U16 [R10+0x1c0], R15 ;  /* 0x0001c00f0a007388 */ /* 0x0005e20000000400 */
[-C--:B------:R-:W-:Y:S02]  /*1320*/  LEA.HI.SX32 R29, R29, R2.reuse, 0x1b ;  /* 0x000000021d1d7211 */ /* 0x080fe400078fdaff */
[----:B-1----:R-:W-:Y:S01]  /*1330*/  SHF.L.U32 R14, R21, 0x1, RZ ;  /* 0x00000001150e7819 */ /* 0x002fe200000006ff */
[----:B------:R1:W-:Y:S01]  /*1340*/  STS.U16 [R11+0x200], R16 ;  /* 0x000200100b007388 */ /* 0x0003e20000000400 */
[----:B------:R-:W-:-:S03]  /*1350*/  LEA.HI.SX32 R31, R31, R2, 0x1b ;  /* 0x000000021f1f7211 */ /* 0x000fc600078fdaff */
[----:B------:R3:W-:Y:S01]  /*1360*/  STS.U16 [R12+0x240], R17 ;  /* 0x000240110c007388 */ /* 0x0007e20000000400 */
[----:B--2---:R-:W-:-:S03]  /*1370*/  SHF.L.U32 R15, R27, 0x1, RZ ;  /* 0x000000011b0f7819 */ /* 0x004fc600000006ff */
[----:B------:R2:W-:Y:S01]  /*1380*/  STS.U16 [R13+0x280], R18 ;  /* 0x000280120d007388 */ /* 0x0005e20000000400 */
[----:B-1----:R-:W-:Y:S02]  /*1390*/  SHF.L.U32 R16, R29, 0x1, RZ ;  /* 0x000000011d107819 */ /* 0x002fe400000006ff */
[----:B------:R-:W-:Y:S02]  /*13a0*/  MOV R21, UR19 ;  /* 0x0000001300157c02 */ /* 0x000fe40008000f00 */
[----:B---3--:R-:W-:Y:S02]  /*13b0*/  SHF.L.U32 R17, R31, 0x1, RZ ;  /* 0x000000011f117819 */ /* 0x008fe400000006ff */
[----:B--2---:R-:W-:Y:S01]  /*13c0*/  LEA.HI.SX32 R18, R33, R2, 0x1b ;  /* 0x0000000221127211 */ /* 0x004fe200078fdaff */
[----:B------:R1:W-:Y:S03]  /*13d0*/  STS.U16 [R14+0x2c0], R19 ;  /* 0x0002c0130e007388 */ /* 0x0003e60000000400 */
[----:B------:R-:W-:Y:S01]  /*13e0*/  SHF.L.U32 R18, R18, 0x1, RZ ;  /* 0x0000000112127819 */ /* 0x000fe200000006ff */
[----:B------:R-:W-:Y:S01]  /*13f0*/  STS.U16 [R15+0x300], R22 ;  /* 0x000300160f007388 */ /* 0x000fe20000000400 */
[----:B-1----:R-:W-:-:S03]  /*1400*/  LEA.HI.SX32 R19, R26, R26, 0x1b ;  /* 0x0000001a1a137211 */ /* 0x002fc600078fdaff */
[----:B------:R-:W-:Y:S01]  /*1410*/  STS.U16 [R16+0x340], R23 ;  /* 0x0003401710007388 */ /* 0x000fe20000000400 */
[----:B------:R-:W-:-:S03]  /*1420*/  SHF.L.U32 R19, R19, 0x1, RZ ;  /* 0x0000000113137819 */ /* 0x000fc600000006ff */
[----:B------:R-:W-:Y:S01]  /*1430*/  STS.U16 [R17+0x380], R24 ;  /* 0x0003801811007388 */ /* 0x000fe20000000400 */
[----:B------:R-:W-:-:S03]  /*1440*/  IMAD.WIDE R32, R82, 0x2, R20 ;  /* 0x0000000252207825 */ /* 0x000fc600078e0214 */
[----:B------:R-:W-:Y:S01]  /*1450*/  STS.U16 [R18+0x3c0], R25 ;  /* 0x0003c01912007388 */ /* 0x000fe20000000400 */
[----:B------:R-:W-:-:S06]  /*1460*/  NOP ;  /* 0x0000000000007918 */ /* 0x000fcc0000000000 */
[----:B------:R-:W1:Y:S04]  /*1470*/  LDS.U16 R81, [R19] ;  /* 0x0000000013517984 */ /* 0x000e680000000400 */
[----:B------:R-:W2:Y:S04]  /*1480*/  LDS.U16 R80, [R19+0x2] ;  /* 0x0000020013507984 */ /* 0x000ea80000000400 */
[----:B------:R-:W3:Y:S04]  /*1490*/  LDS.U16 R79, [R19+0x4] ;  /* 0x00000400134f7984 */ /* 0x000ee80000000400 */
        /* <DEDUP_REMOVED lines=42> */
[----:B----4-:R-:W-:Y:S02]  /*1740*/  MOV R32, UR20 ;  /* 0x0000001400207c02 */ /* 0x010fe40008000f00 */
[----:B------:R-:W-:-:S05]  /*1750*/  MOV R33, UR21 ;  /* 0x0000001500217c02 */ /* 0x000fca0008000f00 */
[----:B------:R-:W-:Y:S01]  /*1760*/  IMAD.WIDE R32, R82, 0x2, R32 ;  /* 0x0000000252207825 */ /* 0x000fe200078e0220 */
[----:B------:R-:W-:Y:S02]  /*1770*/  ISETP.GE.AND P0, PT, R58, UR26, PT ;  /* 0x0000001a3a007c0c */ /* 0x000fe4000bf06270 */
[----:B------:R-:W-:Y:S02]  /*1780*/  ISETP.GE.AND P6, PT, R35, UR26, PT ;  /* 0x0000001a23007c0c */ /* 0x000fe4000bfc6270 */
[----:B------:R-:W-:Y:S02]  /*1790*/  PRMT R35, RZ, 0x7610, R35 ;  /* 0x00007610ff237816 */ /* 0x000fe40000000023 */
[----:B------:R-:W-:Y:S02]  /*17a0*/  ISETP.GE.AND P5, PT, R59, UR26, PT ;  /* 0x0000001a3b007c0c */ /* 0x000fe4000bfa6270 */
[----:B------:R-:W-:Y:S02]  /*17b0*/  ISETP.GE.AND P3, PT, R60, UR26, PT ;  /* 0x0000001a3c007c0c */ /* 0x000fe4000bf66270 */
[----:B------:R-:W-:Y:S01]  /*17c0*/  PRMT R34, RZ, 0x7610, R34 ;  /* 0x00007610ff227816 */ /* 0x000fe20000000022 */
[----:B-1----:R-:W-:Y:S04]  /*17d0*/  STL [R1+0x8], R81 ;  /* 0x0000085101007387 */ /* 0x002fe80000100800 */
[----:B--2---:R-:W-:Y:S04]  /*17e0*/  STL [R1+0x4], R80 ;  /* 0x0000045001007387 */ /* 0x004fe80000100800 */
[----:B---3--:R-:W-:Y:S04]  /*17f0*/  STL [R1], R79 ;  /* 0x0000004f01007387 */ /* 0x008fe80000100800 */
[----:B-----5:R1:W-:Y:S04]  /*1800*/  STS.U16 [R3], R40 ;  /* 0x0000002803007388 */ /* 0x0203e80000000400 */
[----:B------:R2:W-:Y:S04]  /*1810*/  STS.U16 [R4+0x40], R41 ;  /* 0x0000402904007388 */ /* 0x0005e80000000400 */
        /* <DEDUP_REMOVED lines=19> */
[----:B------:R-:W5:Y:S04]  /*1950*/  LDS.U16 R68, [R19+0x8] ;  /* 0x0000080013447984 */ /* 0x000f680000000400 */
        /* <DEDUP_REMOVED lines=11> */
[----:B------:R-:W-:Y:S01]  /*1a10*/  BAR.SYNC.DEFER_BLOCKING 0x0 ;  /* 0x0000000000007b1d */ /* 0x000fe20000010000 */
[----:B-1----:R-:W-:-:S02]  /*1a20*/  PRMT R40, RZ, 0x7610, R40 ;  /* 0x00007610ff287816 */ /* 0x002fc40000000028 */
[----:B--2---:R-:W-:Y:S02]  /*1a30*/  PRMT R41, RZ, 0x7610, R41 ;  /* 0x00007610ff297816 */ /* 0x004fe40000000029 */
[----:B---3--:R-:W-:Y:S01]  /*1a40*/  PRMT R43, RZ, 0x7610, R43 ;  /* 0x00007610ff2b7816 */ /* 0x008fe2000000002b */
[----:B----4-:R-:W2:Y:S01]  /*1a50*/  LDL.LU R50, [R1+0x10] ;  /* 0x0000100001327983 */ /* 0x010ea20000300800 */
[----:B------:R-:W-:-:S03]  /*1a60*/  PRMT R42, RZ, 0x7610, R42 ;  /* 0x00007610ff2a7816 */ /* 0x000fc6000000002a */
[----:B------:R-:W3:Y:S01]  /*1a70*/  @!P4 LDG.E.U16 R40, [R32.64+0x80] ;  /* 0x0000801c2028c981 */ /* 0x000ee2000c1e1500 */
[----:B------:R-:W-:Y:S02]  /*1a80*/  ISETP.GE.AND P4, PT, R36, UR26, PT ;  /* 0x0000001a24007c0c */ /* 0x000fe4000bf86270 */
[----:B------:R-:W-:Y:S01]  /*1a90*/  PRMT R36, RZ, 0x7610, R36 ;  /* 0x00007610ff247816 */ /* 0x000fe20000000024 */
[----:B------:R-:W4:Y:S01]  /*1aa0*/  @!P2 LDG.E.U16 R35, [R32.64+0x40] ;  /* 0x0000401c2023a981 */ /* 0x000f22000c1e1500 */
[----:B------:R-:W-:-:S03]  /*1ab0*/  ISETP.GE.AND P2, PT, R61, UR26, PT ;  /* 0x0000001a3d007c0c */ /* 0x000fc6000bf46270 */
[----:B------:R-:W2:Y:S04]  /*1ac0*/  @!P0 LDG.E.U16 R41, [R32.64+0xc0] ;  /* 0x0000c01c20298981 */ /* 0x000ea8000c1e1500 */
[----:B------:R-:W2:Y:S01]  /*1ad0*/  @!P1 LDG.E.U16 R36, [R32.64+0x100] ;  /* 0x0001001c20249981 */ /* 0x000ea2000c1e1500 */
[----:B------:R-:W-:Y:S02]  /*1ae0*/  ISETP.GE.AND P1, PT, R82, UR26, PT ;  /* 0x0000001a52007c0c */ /* 0x000fe4000bf26270 */
[----:B------:R-:W-:Y:S01]  /*1af0*/  ISETP.GE.AND P0, PT, R37, UR26, PT ;  /* 0x0000001a25007c0c */ /* 0x000fe2000bf06270 */
[----:B------:R-:W2:Y:S01]  /*1b00*/  @!P6 LDG.E.U16 R43, [R32.64+0x140] ;  /* 0x0001401c202be981 */ /* 0x000ea2000c1e1500 */
[----:B------:R-:W-:Y:S02]  /*1b10*/  PRMT R37, RZ, 0x7610, R37 ;  /* 0x00007610ff257816 */ /* 0x000fe40000000025 */
[----:B------:R-:W-:Y:S01]  /*1b20*/  PRMT R44, RZ, 0x7610, R44 ;  /* 0x00007610ff2c7816 */ /* 0x000fe2000000002c */
[----:B------:R-:W2:Y:S01]  /*1b30*/  @!P5 LDG.E.U16 R42, [R32.64+0x180] ;  /* 0x0001801c202ad981 */ /* 0x000ea2000c1e1500 */
[----:B------:R-:W-:-:S02]  /*1b40*/  ISETP.GE.AND P6, PT, R62, UR26, PT ;  /* 0x0000001a3e007c0c */ /* 0x000fc4000bfc6270 */
[----:B------:R-:W-:Y:S01]  /*1b50*/  ISETP.GE.AND P5, PT, R63, UR26, PT ;  /* 0x0000001a3f007c0c */ /* 0x000fe2000bfa6270 */
[----:B------:R-:W2:Y:S01]  /*1b60*/  @!P3 LDG.E.U16 R37, [R32.64+0x1c0] ;  /* 0x0001c01c2025b981 */ /* 0x000ea2000c1e1500 */
[----:B------:R-:W-:-:S03]  /*1b70*/  ISETP.GE.AND P3, PT, R78, UR26, PT ;  /* 0x0000001a4e007c0c */ /* 0x000fc6000bf66270 */
[----:B------:R-:W2:Y:S01]  /*1b80*/  @!P2 LDG.E.U16 R44, [R32.64+0x200] ;  /* 0x0002001c202ca981 */ /* 0x000ea2000c1e1500 */
[----:B------:R-:W-:-:S03]  /*1b90*/  ISETP.GE.AND P2, PT, R38, UR26, PT ;  /* 0x0000001a26007c0c */ /* 0x000fc6000bf46270 */
[----:B------:R-:W2:Y:S01]  /*1ba0*/  @!P1 LDG.E.U16 R34, [R32.64] ;  /* 0x0000001c20229981 */ /* 0x000ea2000c1e1500 */
[----:B------:R-:W-:Y:S02]  /*1bb0*/  ISETP.GE.AND P1, PT, R39, UR26, PT ;  /* 0x0000001a27007c0c */ /* 0x000fe4000bf26270 */
[----:B------:R-:W-:Y:S02]  /*1bc0*/  PRMT R45, RZ, 0x7610, R45 ;  /* 0x00007610ff2d7816 */ /* 0x000fe4000000002d */
[----:B------:R-:W-:Y:S02]  /*1bd0*/  PRMT R38, RZ, 0x7610, R38 ;  /* 0x00007610ff267816 */ /* 0x000fe40000000026 */
[----:B------:R-:W-:Y:S02]  /*1be0*/  PRMT R39, RZ, 0x7610, R39 ;  /* 0x00007610ff277816 */ /* 0x000fe40000000027 */
[----:B------:R-:W-:Y:S01]  /*1bf0*/  PRMT R46, RZ, 0x7610, R46 ;  /* 0x00007610ff2e7816 */ /* 0x000fe2000000002e */
[----:B------:R-:W3:Y:S01]  /*1c00*/  @!P4 LDG.E.U16 R45, [R32.64+0x240] ;  /* 0x0002401c202dc981 */ /* 0x000ee2000c1e1500 */
[----:B------:R-:W-:-:S02]  /*1c10*/  PRMT R47, RZ, 0x7610, R47 ;  /* 0x00007610ff2f7816 */ /* 0x000fc4000000002f */
        /* <DEDUP_REMOVED lines=8> */
[----:B-----5:R-:W-:Y:S01]  /*1ca0*/  PRMT R88, RZ, 0x5410, R68 ;  /* 0x00005410ff587816 */ /* 0x020fe20000000044 */
[----:B------:R-:W-:Y:S01]  /*1cb0*/  CS2R R52, SRZ ;  /* 0x0000000000347805 */ /* 0x000fe2000001ff00 */
[----:B0-----:R-:W-:Y:S01]  /*1cc0*/  PRMT R89, RZ, 0x5410, R69 ;  /* 0x00005410ff597816 */ /* 0x001fe20000000045 */
[----:B------:R-:W-:Y:S01]  /*1cd0*/  CS2R R54, SRZ ;  /* 0x0000000000367805 */ /* 0x000fe2000001ff00 */
[----:B------:R-:W-:Y:S01]  /*1ce0*/  PRMT R90, RZ, 0x5410, R70 ;  /* 0x00005410ff5a7816 */ /* 0x000fe20000000046 */
[----:B------:R-:W-:Y:S01]  /*1cf0*/  CS2R R56, SRZ ;  /* 0x0000000000387805 */ /* 0x000fe2000001ff00 */
[----:B------:R-:W-:Y:S01]  /*1d00*/  PRMT R91, RZ, 0x5410, R71 ;  /* 0x00005410ff5b7816 */ /* 0x000fe20000000047 */
[----:B------:R-:W-:Y:S01]  /*1d10*/  CS2R R58, SRZ ;  /* 0x00000000003a7805 */ /* 0x000fe2000001ff00 */
[----:B------:R-:W-:Y:S01]  /*1d20*/  PRMT R92, RZ, 0x5410, R72 ;  /* 0x00005410ff5c7816 */ /* 0x000fe20000000048 */
[----:B------:R-:W-:Y:S01]  /*1d30*/  CS2R R60, SRZ ;  /* 0x00000000003c7805 */ /* 0x000fe2000001ff00 */
[----:B------:R-:W-:Y:S01]  /*1d40*/  PRMT R93, RZ, 0x5410, R73 ;  /* 0x00005410ff5d7816 */ /* 0x000fe20000000049 */
[----:B------:R-:W-:Y:S01]  /*1d50*/  CS2R R62, SRZ ;  /* 0x00000000003e7805 */ /* 0x000fe2000001ff00 */
        /* <DEDUP_REMOVED lines=10> */
[----:B--2---:R-:W-:Y:S04]  /*1e00*/  STS.U16 [R3], R34 ;  /* 0x0000002203007388 */ /* 0x004fe80000000400 */
[----:B----4-:R-:W-:Y:S04]  /*1e10*/  STS.U16 [R4+0x40], R35 ;  /* 0x0000402304007388 */ /* 0x010fe80000000400 */
[----:B---3--:R-:W-:Y:S04]  /*1e20*/  STS.U16 [R5+0x80], R40 ;  /* 0x0000802805007388 */ /* 0x008fe80000000400 */
        /* <DEDUP_REMOVED lines=48> */
[----:B------:R-:W-:-:S03]  /*2130*/  PRMT R38, RZ, 0x5410, R38 ;  /* 0x00005410ff267816 */ /* 0x000fc60000000026 */
[----:B------:R-:W-:Y:S01]  /*2140*/  FFMA.FTZ R47, R37, R47, R50 ;  /* 0x0000002f252f7223 */ /* 0x000fe20000010032 */
[----:B------:R-:W-:-:S03]  /*2150*/  PRMT R39, RZ, 0x5410, R39 ;  /* 0x00005410ff277816 */ /* 0x000fc60000000027 */
[----:B------:R-:W-:Y:S01]  /*2160*/  FFMA.FTZ R50, R38, R49, R47 ;  /* 0x0000003126327223 */ /* 0x000fe2000001002f */
[----:B------:R-:W-:Y:S02]  /*2170*/  PRMT R47, RZ, 0x5410, R23 ;  /* 0x00005410ff2f7816 */ /* 0x000fe40000000017 */
[----:B------:R-:W-:Y:S02]  /*2180*/  PRMT R49, RZ, 0x5410, R24 ;  /* 0x00005410ff317816 */ /* 0x000fe40000000018 */
[----:B------:R-:W-:Y:S01]  /*2190*/  PRMT R40, RZ, 0x5410, R40 ;  /* 0x00005410ff287816 */ /* 0x000fe20000000028 */
[----:B------:R-:W-:Y:S01]  /*21a0*/  FFMA.FTZ R47, R39, R47, R50 ;  /* 0x0000002f272f7223 */ /* 0x000fe20000010032 */
[----:B0-----:R-:W-:-:S03]  /*21b0*/  PRMT R41, RZ, 0x5410, R41 ;  /* 0x00005410ff297816 */ /* 0x001fc60000000029 */
[----:B------:R-:W-:Y:S01]  /*21c0*/  FFMA.FTZ R50, R40, R49, R47 ;  /* 0x0000003128327223 */ /* 0x000fe2000001002f */
[----:B------:R-:W-:Y:S02]  /*21d0*/  PRMT R47, RZ, 0x5410, R25 ;  /* 0x00005410ff2f7816 */ /* 0x000fe40000000019 */
[----:B------:R-:W-:Y:S02]  /*21e0*/  PRMT R49, RZ, 0x5410, R26 ;  /* 0x00005410ff317816 */ /* 0x000fe4000000001a */
[----:B-1----:R-:W-:Y:S01]  /*21f0*/  PRMT R42, RZ, 0x5410, R42 ;  /* 0x00005410ff2a7816 */ /* 0x002fe2000000002a */
[----:B------:R-:W-:Y:S01]  /*2200*/  FFMA.FTZ R47, R41, R47, R50 ;  /* 0x0000002f292f7223 */ /* 0x000fe20000010032 */
[----:B--2---:R-:W-:-:S03]  /*2210*/  PRMT R43, RZ, 0x5410, R43 ;  /* 0x00005410ff2b7816 */ /* 0x004fc6000000002b */
[----:B------:R-:W-:Y:S01]  /*2220*/  FFMA.FTZ R50, R42, R49, R47 ;  /* 0x000000312a327223 */ /* 0x000fe2000001002f */
[----:B------:R-:W-:Y:S02]  /*2230*/  PRMT R47, RZ, 0x5410, R27 ;  /* 0x00005410ff2f7816 */ /* 0x000fe4000000001b */
[----:B------:R-:W-:Y:S02]  /*2240*/  PRMT R49, RZ, 0x5410, R28 ;  /* 0x00005410ff317816 */ /* 0x000fe4000000001c */
[----:B---3--:R-:W-:Y:S01]  /*2250*/  PRMT R44, RZ, 0x5410, R44 ;  /* 0x00005410ff2c7816 */ /* 0x008fe2000000002c */
[----:B------:R-:W-:Y:S01]  /*2260*/  FFMA.FTZ R47, R43, R47, R50 ;  /* 0x0000002f2b2f7223 */ /* 0x000fe20000010032 */
[----:B----4-:R-:W-:-:S03]  /*2270*/  PRMT R45, RZ, 0x5410, R45 ;  /* 0x00005410ff2d7816 */ /* 0x010fc6000000002d */
[----:B------:R-:W-:Y:S01]  /*2280*/  FFMA.FTZ R50, R44, R49, R47 ;  /* 0x000000312c327223 */ /* 0x000fe2000001002f */
[----:B------:R-:W-:Y:S02]  /*2290*/  MOV R49, c[0x0][0x16c] ;  /* 0x00005b0000317a02 */ /* 0x000fe40000000f00 */
[----:B------:R-:W-:Y:S02]  /*22a0*/  PRMT R47, RZ, 0x5410, R29 ;  /* 0x00005410ff2f7816 */ /* 0x000fe4000000001d */
[----:B------:R-:W-:Y:S02]  /*22b0*/  ISETP.GE.AND P0, PT, R49, 0x1, PT ;  /* 0x000000013100780c */ /* 0x000fe40003f06270 */
[----:B------:R-:W-:Y:S01]  /*22c0*/  PRMT R49, RZ, 0x5410, R30 ;  /* 0x00005410ff317816 */ /* 0x000fe2000000001e */
[----:B------:R-:W-:Y:S01]  /*22d0*/  FFMA.FTZ R47, R45, R47, R50 ;  /* 0x0000002f2d2f7223 */ /* 0x000fe20000010032 */
[----:B-----5:R-:W-:Y:S02]  /*22e0*/  PRMT R46, RZ, 0x5410, R46 ;  /* 0x00005410ff2e7816 */ /* 0x020fe4000000002e */
[----:B------:R-:W-:-:S02]  /*22f0*/  PRMT R50, RZ, 0x5410, R31 ;  /* 0x00005410ff327816 */ /* 0x000fc4000000001f */
[----:B------:R-:W-:Y:S01]  /*2300*/  PRMT R48, RZ, 0x5410, R48 ;  /* 0x00005410ff307816 */ /* 0x000fe20000000030 */
[----:B------:R-:W-:-:S04]  /*2310*/  FFMA.FTZ R49, R46, R49, R47 ;  /* 0x000000312e317223 */ /* 0x000fc8000001002f */
[----:B------:R-:W-:Y:S01]  /*2320*/  FFMA.FTZ R51, R48, R50, R49 ;  /* 0x0000003230337223 */ /* 0x000fe20000010031 */
[----:B------:R-:W-:Y:S01]  /*2330*/  HFMA2.MMA R47, -RZ, RZ, 0, 0 ;  /* 0x00000000ff2f7435 */ /* 0x000fe200000001ff */
[----:B------:R-:W-:Y:S01]  /*2340*/  MOV R49, RZ ;  /* 0x000000ff00317202 */ /* 0x000fe20000000f00 */
[----:B------:R-:W-:Y:S02]  /*2350*/  FMUL.FTZ R68, R32, UR4 ;  /* 0x0000000420447c20 */ /* 0x000fe40008410000 */
[----:B------:R0:W-:Y:S01]  /*2360*/  STL [R1+0x10], R51 ;  /* 0x0000103301007387 */ /* 0x0001e20000100800 */
[----:B------:R-:W-:Y:S02]  /*2370*/  FMUL.FTZ R69, R33, UR4 ;  /* 0x0000000421457c20 */ /* 0x000fe40008410000 */
[----:B------:R-:W-:Y:S02]  /*2380*/  FMUL.FTZ R70, R34, UR4 ;  /* 0x0000000422467c20 */ /* 0x000fe40008410000 */
[----:B------:R-:W-:-:S02]  /*2390*/  FMUL.FTZ R71, R35, UR4 ;  /* 0x0000000423477c20 */ /* 0x000fc40008410000 */
[----:B------:R-:W-:Y:S02]  /*23a0*/  FMUL.FTZ R72, R36, UR4 ;  /* 0x0000000424487c20 */ /* 0x000fe40008410000 */
[----:B------:R-:W-:Y:S01]  /*23b0*/  FMUL.FTZ R73, R37, UR4 ;  /* 0x0000000425497c20 */ /* 0x000fe20008410000 */
[----:B0-----:R-:W-:Y:S01]  /*23c0*/  CS2R R50, SRZ ;  /* 0x0000000000327805 */ /* 0x001fe2000001ff00 */
        /* <DEDUP_REMOVED lines=36> */
.L_x_8376:
[----:B------:R-:W-:Y:S01]  /*2610*/  ULDC.64 UR36, c[0x0][0x180] ;  /* 0x0000600000247ab9 */ /* 0x000fe20000000a00 */
[C---:B------:R-:W-:Y:S01]  /*2620*/  SHF.L.U32 R67, R0.reuse, 0x4, RZ ;  /* 0x0000000400437819 */ /* 0x040fe200000006ff */
[----:B------:R-:W-:Y:S01]  /*2630*/  UIMAD UR26, UR11, UR36, URZ ;  /* 0x000000240b1a72a4 */ /* 0x000fe2000f8e023f */
[----:B------:R-:W-:Y:S01]  /*2640*/  SHF.L.U32 R66, R0, 0x4, RZ ;  /* 0x0000000400427819 */ /* 0x000fe200000006ff */
[----:B------:R-:W-:Y:S01]  /*2650*/  UIMAD.WIDE.U32 UR38, UR10, UR36, URZ ;  /* 0x000000240a2672a5 */ /* 0x000fe2000f8e003f */
[----:B------:R-:W-:Y:S01]  /*2660*/  LOP3.LUT R67, R67, 0xfffffe00, RZ, 0xc0, !PT ;  /* 0xfffffe0043437812 */ /* 0x000fe200078ec0ff */
[----:B------:R-:W-:Y:S01]  /*2670*/  UIMAD UR26, UR10, UR37, UR26 ;  /* 0x000000250a1a72a4 */ /* 0x000fe2000f8e021a */
[----:B------:R-:W-:Y:S01]  /*2680*/  LOP3.LUT R66, R66, 0xfffffe00, RZ, 0xc0, !PT ;  /* 0xfffffe0042427812 */ /* 0x000fe200078ec0ff */
[----:B------:R-:W-:Y:S01]  /*2690*/  USHF.R.S32.HI UR40, URZ, 0x1f, UR7 ;  /* 0x0000001f3f287899 */ /* 0x000fe20008011407 */
[----:B------:R-:W-:Y:S01]  /*26a0*/  LOP3.LUT R67, R67, 0x1f, R0, 0xf8, !PT ;  /* 0x0000001f43437812 */ /* 0x000fe200078ef800 */
        /* <DEDUP_REMOVED lines=11> */
[----:B------:R-:W-:Y:S01]  /*2760*/  ULDC UR26, c[0x0][0x168] ;  /* 0x00005a00001a7ab9 */ /* 0x000fe20000000800 */
[----:B------:R-:W-:Y:S01]  /*2770*/  IADD3 R100, R66, R67, RZ ;  /* 0x0000004342647210 */ /* 0x000fe20007ffe0ff */
[----:B------:R-:W-:Y:S02]  /*2780*/  UIADD3 UR26, -UR25, UR26, URZ ;  /* 0x0000001a191a7290 */ /* 0x000fe4000fffe13f */
[----:B------:R-:W-:Y:S01]  /*2790*/  ULDC.64 UR36, c[0x0][0x1c0] ;  /* 0x0000700000247ab9 */ /* 0x000fe20000000a00 */
[----:B------:R-:W2:Y:S01]  /*27a0*/  LDG.E.64 R64, [R64.64] ;  /* 0x0000001c40407981 */ /* 0x000ea2000c1e1b00 */
[----:B------:R-:W-:Y:S01]  /*27b0*/  UIMAD UR36, UR40, UR36, URZ ;  /* 0x00000024282472a4 */ /* 0x000fe2000f8e023f */
[----:B------:R-:W-:Y:S01]  /*27c0*/  SHF.R.S32.HI R101, RZ, 0x1f, R100 ;  /* 0x0000001fff657819 */ /* 0x000fe20000011464 */
[----:B------:R-:W-:Y:S01]  /*27d0*/  USHF.L.U32 UR38, UR26, 0x1, URZ ;  /* 0x000000011a267899 */ /* 0x000fe2000800063f */
[----:B------:R-:W-:Y:S01]  /*27e0*/  MOV R103, UR7 ;  /* 0x0000000700677c02 */ /* 0x000fe20008000f00 */
[----:B------:R-:W-:Y:S01]  /*27f0*/  UIMAD UR36, UR7, UR37, UR36 ;  /* 0x00000025072472a4 */ /* 0x000fe2000f8e0224 */
[----:B------:R-:W-:-:S02]  /*2800*/  IADD3 R66, R100, 0x20, RZ ;  /* 0x0000002064427810 */ /* 0x000fc40007ffe0ff */
[C---:B------:R-:W-:Y:S01]  /*2810*/  IADD3 R67, R100.reuse, 0x40, RZ ;  /* 0x0000004064437810 */ /* 0x040fe20007ffe0ff */
[----:B------:R-:W-:Y:S01]  /*2820*/  IMAD.WIDE.U32 R102, R103, c[0x0][0x1c0], R100 ;  /* 0x0000700067667a25 */ /* 0x000fe200078e0064 */
[C---:B------:R-:W-:Y:S02]  /*2830*/  IADD3 R101, R100.reuse, 0x60, RZ ;  /* 0x0000006064657810 */ /* 0x040fe40007ffe0ff */
[----:B------:R-:W-:Y:S02]  /*2840*/  ISETP.GE.AND P4, PT, R100, UR38, PT ;  /* 0x0000002664007c0c */ /* 0x000fe4000bf86270 */
[----:B------:R-:W-:Y:S02]  /*2850*/  ISETP.GE.AND P5, PT, R66, UR38, PT ;  /* 0x0000002642007c0c */ /* 0x000fe4000bfa6270 */
[----:B------:R-:W-:Y:S02]  /*2860*/  ISETP.GE.AND P6, PT, R67, UR38, PT ;  /* 0x0000002643007c0c */ /* 0x000fe4000bfc6270 */
[----:B------:R-:W-:-:S02]  /*2870*/  IADD3 R67, R103, UR36, RZ ;  /* 0x0000002467437c10 */ /* 0x000fc4000fffe0ff */
[----:B------:R-:W-:Y:S02]  /*2880*/  LEA R66, P2, R102, UR22, 0x1 ;  /* 0x0000001666427c11 */ /* 0x000fe4000f8408ff */
[----:B------:R-:W-:Y:S02]  /*2890*/  ISETP.GE.AND P0, PT, R101, UR38, PT ;  /* 0x0000002665007c0c */ /* 0x000fe4000bf06270 */
[----:B------:R-:W-:Y:S02]  /*28a0*/  IADD3 R101, R100, 0xa0, RZ ;  /* 0x000000a064657810 */ /* 0x000fe40007ffe0ff */
[----:B------:R-:W-:Y:S02]  /*28b0*/  PRMT R106, RZ, 0x7610, R106 ;  /* 0x00007610ff6a7816 */ /* 0x000fe4000000006a */
[----:B------:R-:W-:Y:S02]  /*28c0*/  LEA.HI.X R67, R102, UR23, R67, 0x1, P2 ;  /* 0x0000001766437c11 */ /* 0x000fe400090f0c43 */
[----:B------:R-:W-:-:S02]  /*28d0*/  ISETP.GE.AND P2, PT, R101, UR38, PT ;  /* 0x0000002665007c0c */ /* 0x000fc4000bf46270 */
[C---:B------:R-:W-:Y:S01]  /*28e0*/  IADD3 R101, R100.reuse, 0xe0, RZ ;  /* 0x000000e064657810 */ /* 0x040fe20007ffe0ff */
[----:B------:R0:W3:Y:S01]  /*28f0*/  @!P4 LDG.E.U16 R106, [R66.64] ;  /* 0x0000001c426ac981 */ /* 0x0000e2000c1e1500 */
[----:B------:R-:W-:Y:S02]  /*2900*/  IADD3 R102, R100, 0xc0, RZ ;  /* 0x000000c064667810 */ /* 0x000fe40007ffe0ff */
[----:B------:R-:W-:Y:S02]  /*2910*/  PRMT R111, RZ, 0x7610, R111 ;  /* 0x00007610ff6f7816 */ /* 0x000fe4000000006f */
[----:B------:R-:W-:Y:S02]  /*2920*/  ISETP.GE.AND P4, PT, R101, UR38, PT ;  /* 0x0000002665007c0c */ /* 0x000fe4000bf86270 */
[----:B------:R-:W-:Y:S02]  /*2930*/  ISETP.GE.AND P3, PT, R102, UR38, PT ;  /* 0x0000002666007c0c */ /* 0x000fe4000bf66270 */
[----:B------:R-:W-:Y:S01]  /*2940*/  IADD3 R101, R100, 0x100, RZ ;  /* 0x0000010064657810 */ /* 0x000fe20007ffe0ff */
[----:B------:R0:W4:Y:S01]  /*2950*/  @!P5 LDG.E.U16 R111, [R66.64+0x40] ;  /* 0x0000401c426fd981 */ /* 0x000122000c1e1500 */
[----:B------:R-:W-:-:S02]  /*2960*/  PRMT R113, RZ, 0x7610, R113 ;  /* 0x00007610ff717816 */ /* 0x000fc40000000071 */
[----:B------:R-:W-:Y:S02]  /*2970*/  ISETP.GE.AND P5, PT, R101, UR38, PT ;  /* 0x0000002665007c0c */ /* 0x000fe4000bfa6270 */
[C---:B------:R-:W-:Y:S02]  /*2980*/  IADD3 R101, R100.reuse, 0x140, RZ ;  /* 0x0000014064657810 */ /* 0x040fe40007ffe0ff */
[----:B------:R-:W-:Y:S01]  /*2990*/  PRMT R114, RZ, 0x7610, R114 ;  /* 0x00007610ff727816 */ /* 0x000fe20000000072 */
[----:B------:R0:W3:Y:S01]  /*29a0*/  @!P0 LDG.E.U16 R113, [R66.64+0xc0] ;  /* 0x0000c01c42718981 */ /* 0x0000e2000c1e1500 */
[----:B------:R-:W-:Y:S02]  /*29b0*/  ISETP.GE.AND P0, PT, R101, UR38, PT ;  /* 0x0000002665007c0c */ /* 0x000fe4000bf06270 */
        /* <DEDUP_REMOVED lines=9> */
[----:B------:R-:W-:Y:S02]  /*2a50*/  PRMT R110, RZ, 0x7610, R110 ;  /* 0x00007610ff6e7816 */ /* 0x000fe4000000006e */
[----:B------:R-:W-:-:S02]  /*2a60*/  ISETP.GE.AND P4, PT, R101, UR38, PT ;  /* 0x0000002665007c0c */ /* 0x000fc4000bf86270 */
[C---:B------:R-:W-:Y:S01]  /*2a70*/  IADD3 R101, R100.reuse, 0x1e0, RZ ;  /* 0x000001e064657810 */ /* 0x040fe20007ffe0ff */
[----:B------:R0:W3:Y:S01]  /*2a80*/  @!P0 LDG.E.U16 R120, [R66.64+0x280] ;  /* 0x0002801c42788981 */ /* 0x0000e2000c1e1500 */
[----:B------:R-:W-:Y:S02]  /*2a90*/  IADD3 R102, R100, 0x120, RZ ;  /* 0x0000012064667810 */ /* 0x000fe40007ffe0ff */
[----:B------:R-:W-:Y:S01]  /*2aa0*/  PRMT R112, RZ, 0x7610, R112 ;  /* 0x00007610ff707816 */ /* 0x000fe20000000070 */
[----:B------:R0:W3:Y:S01]  /*2ab0*/  @!P6 LDG.E.U16 R110, [R66.64+0x80] ;  /* 0x0000801c426ee981 */ /* 0x0000e2000c1e1500 */
[----:B------:R-:W-:Y:S02]  /*2ac0*/  PRMT R115, RZ, 0x7610, R115 ;  /* 0x00007610ff737816 */ /* 0x000fe40000000073 */
[----:B------:R-:W-:Y:S02]  /*2ad0*/  ISETP.GE.AND P0, PT, R101, UR38, PT ;  /* 0x0000002665007c0c */ /* 0x000fe4000bf06270 */
[----:B------:R-:W-:Y:S01]  /*2ae0*/  ISETP.GE.AND P6, PT, R102, UR38, PT ;  /* 0x0000002666007c0c */ /* 0x000fe2000bfc6270 */
[----:B------:R0:W3:Y:S01]  /*2af0*/  @!P1 LDG.E.U16 R112, [R66.64+0x100] ;  /* 0x0001001c42709981 */ /* 0x0000e2000c1e1500 */
[----:B------:R-:W-:-:S02]  /*2b00*/  IADD3 R103, R100, 0x1a0, RZ ;  /* 0x000001a064677810 */ /* 0x000fc40007ffe0ff */
[----:B------:R-:W-:Y:S01]  /*2b10*/  IADD3 R102, R100, 0x180, RZ ;  /* 0x0000018064667810 */ /* 0x000fe20007ffe0ff */
[----:B------:R0:W3:Y:S01]  /*2b20*/  @!P2 LDG.E.U16 R115, [R66.64+0x140] ;  /* 0x0001401c4273a981 */ /* 0x0000e2000c1e1500 */
[----:B------:R-:W-:Y:S02]  /*2b30*/  ISETP.GE.AND P1, PT, R103, UR38, PT ;  /* 0x0000002667007c0c */ /* 0x000fe4000bf26270 */
[----:B------:R-:W-:Y:S02]  /*2b40*/  ISETP.GE.AND P2, PT, R102, UR38, PT ;  /* 0x0000002666007c0c */ /* 0x000fe4000bf46270 */
[----:B------:R-:W-:Y:S02]  /*2b50*/  PRMT R127, RZ, 0x7610, R127 ;  /* 0x00007610ff7f7816 */ /* 0x000fe4000000007f */
[----:B------:R-:W-:Y:S02]  /*2b60*/  IADD3 R101, R100, 0x200, RZ ;  /* 0x0000020064657810 */ /* 0x000fe40007ffe0ff */
[----:B------:R-:W-:-:S02]  /*2b70*/  PRMT R125, RZ, 0x7610, R125 ;  /* 0x00007610ff7d7816 */ /* 0x000fc4000000007d */
[----:B------:R-:W-:Y:S01]  /*2b80*/  PRMT R122, RZ, 0x7610, R122 ;  /* 0x00007610ff7a7816 */ /* 0x000fe2000000007a */
[----:B------:R0:W3:Y:S01]  /*2b90*/  @!P0 LDG.E.U16 R127, [R66.64+0x3c0] ;  /* 0x0003c01c427f8981 */ /* 0x0000e2000c1e1500 */
[----:B------:R-:W-:Y:S02]  /*2ba0*/  PRMT R123, RZ, 0x7610, R123 ;  /* 0x00007610ff7b7816 */ /* 0x000fe4000000007b */
[----:B------:R-:W-:Y:S01]  /*2bb0*/  ISETP.GE.AND P0, PT, R101, UR38, PT ;  /* 0x0000002665007c0c */ /* 0x000fe2000bf06270 */
[----:B------:R0:W3:Y:S01]  /*2bc0*/  @!P1 LDG.E.U16 R125, [R66.64+0x340] ;  /* 0x0003401c427d9981 */ /* 0x0000e2000c1e1500 */
[C---:B------:R-:W-:Y:S02]  /*2bd0*/  IADD3 R101, R100.reuse, 0x220, RZ ;  /* 0x0000022064657810 */ /* 0x040fe40007ffe0ff */
[C---:B------:R-:W-:Y:S01]  /*2be0*/  IADD3 R102, R100.reuse, 0x240, RZ ;  /* 0x0000024064667810 */ /* 0x040fe20007ffe0ff */
[----:B------:R0:W3:Y:S01]  /*2bf0*/  @!P2 LDG.E.U16 R122, [R66.64+0x300] ;  /* 0x0003001c427aa981 */ /* 0x0000e2000c1e1500 */
[----:B------:R-:W-:-:S02]  /*2c00*/  IADD3 R103, R100, 0x260, RZ ;  /* 0x0000026064677810 */ /* 0x000fc40007ffe0ff */
[----:B------:R-:W-:Y:S01]  /*2c10*/  ISETP.GE.AND P1, PT, R101, UR38, PT ;  /* 0x0000002665007c0c */ /* 0x000fe2000bf26270 */
        /* <DEDUP_REMOVED lines=9> */
[----:B------:R-:W-:Y:S01]  /*2cb0*/  PRMT R121, RZ, 0x7610, R121 ;  /* 0x00007610ff797816 */ /* 0x000fe20000000079 */
[----:B------:R0:W3:Y:S01]  /*2cc0*/  @!P1 LDG.E.U16 R128, [R66.64+0x440] ;  /* 0x0004401c42809981 */ /* 0x0000e2000c1e1500 */
[----:B------:R-:W-:Y:S02]  /*2cd0*/  PRMT R130, RZ, 0x7610, R130 ;  /* 0x00007610ff827816 */ /* 0x000fe40000000082 */
[----:B------:R-:W-:Y:S01]  /*2ce0*/  ISETP.GE.AND P0, PT, R101, UR38, PT ;  /* 0x0000002665007c0c */ /* 0x000fe2000bf06270 */
[----:B------:R0:W3:Y:S01]  /*2cf0*/  @!P5 LDG.E.U16 R118, [R66.64+0x200] ;  /* 0x0002001c4276d981 */ /* 0x0000e2000c1e1500 */
[----:B------:R-:W-:-:S02]  /*2d00*/  IADD3 R102, R100, 0x2a0, RZ ;  /* 0x000002a064667810 */ /* 0x000fc40007ffe0ff */
[C---:B------:R-:W-:Y:S01]  /*2d10*/  IADD3 R103, R100.reuse, 0x2c0, RZ ;  /* 0x000002c064677810 */ /* 0x040fe20007ffe0ff */
[----:B------:R0:W3:Y:S01]  /*2d20*/  @!P2 LDG.E.U16 R129, [R66.64+0x480] ;  /* 0x0004801c4281a981 */ /* 0x0000e2000c1e1500 */
[----:B------:R-:W-:Y:S02]  /*2d30*/  IADD3 R101, R100, 0x2e0, RZ ;  /* 0x000002e064657810 */ /* 0x000fe40007ffe0ff */
[----:B------:R-:W-:Y:S01]  /*2d40*/  ISETP.GE.AND P1, PT, R102, UR38, PT ;  /* 0x0000002666007c0c */ /* 0x000fe2000bf26270 */
[----:B------:R0:W3:Y:S01]  /*2d50*/  @!P6 LDG.E.U16 R121, [R66.64+0x240] ;  /* 0x0002401c4279e981 */ /* 0x0000e2000c1e1500 */
[----:B------:R-:W-:Y:S02]  /*2d60*/  ISETP.GE.AND P2, PT, R103, UR38, PT ;  /* 0x0000002667007c0c */ /* 0x000fe4000bf46270 */
[----:B------:R-:W-:Y:S01]  /*2d70*/  PRMT R131, RZ, 0x7610, R131 ;  /* 0x00007610ff837816 */ /* 0x000fe20000000083 */
[----:B------:R0:W3:Y:S01]  /*2d80*/  @!P3 LDG.E.U16 R130, [R66.64+0x4c0] ;  /* 0x0004c01c4282b981 */ /* 0x0000e2000c1e1500 */
[----:B------:R-:W-:-:S02]  /*2d90*/  ISETP.GE.AND P3, PT, R101, UR38, PT ;  /* 0x0000002665007c0c */ /* 0x000fc4000bf66270 */
[----:B------:R-:W-:Y:S02]  /*2da0*/  PRMT R124, RZ, 0x7610, R124 ;  /* 0x00007610ff7c7816 */ /* 0x000fe4000000007c */
[----:B------:R-:W-:Y:S01]  /*2db0*/  IADD3 R102, R100, 0x300, RZ ;  /* 0x0000030064667810 */ /* 0x000fe20007ffe0ff */
[----:B------:R0:W3:Y:S01]  /*2dc0*/  @!P0 LDG.E.U16 R131, [R66.64+0x500] ;  /* 0x0005001c42838981 */ /* 0x0000e2000c1e1500 */
[----:B------:R-:W-:Y:S02]  /*2dd0*/  PRMT R132, RZ, 0x7610, R132 ;  /* 0x00007610ff847816 */ /* 0x000fe40000000084 */
[----:B------:R-:W-:Y:S01]  /*2de0*/  PRMT R133, RZ, 0x7610, R133 ;  /* 0x00007610ff857816 */ /* 0x000fe20000000085 */
[----:B------:R0:W3:Y:S01]  /*2df0*/  @!P4 LDG.E.U16 R124, [R66.64+0x380] ;  /* 0x0003801c427cc981 */ /* 0x0000e2000c1e1500 */
[----:B------:R-:W-:Y:S02]  /*2e00*/  PRMT R134, RZ, 0x7610, R134 ;  /* 0x00007610ff867816 */ /* 0x000fe40000000086 */
[----:B------:R-:W-:Y:S01]  /*2e10*/  ISETP.GE.AND P0, PT, R102, UR38, PT ;  /* 0x0000002666007c0c */ /* 0x000fe2000bf06270 */
[----:B------:R0:W4:Y:S01]  /*2e20*/  @!P1 LDG.E.U16 R132, [R66.64+0x540] ;  /* 0x0005401c42849981 */ /* 0x000122000c1e1500 */
[----:B------:R-:W-:-:S02]  /*2e30*/  IADD3 R101, R100, 0x320, RZ ;  /* 0x0000032064657810 */ /* 0x000fc40007ffe0ff */
[C---:B------:R-:W-:Y:S01]  /*2e40*/  IADD3 R102, R100.reuse, 0x340, RZ ;  /* 0x0000034064667810 */ /* 0x040fe20007ffe0ff */
[----:B------:R0:W4:Y:S01]  /*2e50*/  @!P2 LDG.E.U16 R133, [R66.64+0x580] ;  /* 0x0005801c4285a981 */ /* 0x000122000c1e1500 */
[----:B------:R-:W-:Y:S02]  /*2e60*/  IADD3 R103, R100, 0x360, RZ ;  /* 0x0000036064677810 */ /* 0x000fe40007ffe0ff */
[----:B------:R-:W-:Y:S01]  /*2e70*/  ISETP.GE.AND P1, PT, R101, UR38, PT ;  /* 0x0000002665007c0c */ /* 0x000fe2000bf26270 */
[----:B------:R0:W4:Y:S01]  /*2e80*/  @!P3 LDG.E.U16 R134, [R66.64+0x5c0] ;  /* 0x0005c01c4286b981 */ /* 0x000122000c1e1500 */
[----:B------:R-:W-:Y:S02]  /*2e90*/  ISETP.GE.AND P2, PT, R102, UR38, PT ;  /* 0x0000002666007c0c */ /* 0x000fe4000bf46270 */
[----:B------:R-:W-:Y:S02]  /*2ea0*/  ISETP.GE.AND P3, PT, R103, UR38, PT ;  /* 0x0000002667007c0c */ /* 0x000fe4000bf66270 */
[----:B------:R-:W-:-:S02]  /*2eb0*/  PRMT R108, RZ, 0x7610, R108 ;  /* 0x00007610ff6c7816 */ /* 0x000fc4000000006c */
[C---:B------:R-:W-:Y:S02]  /*2ec0*/  IADD3 R101, R100.reuse, 0x380, RZ ;  /* 0x0000038064657810 */ /* 0x040fe40007ffe0ff */
[----:B------:R-:W-:Y:S02]  /*2ed0*/  PRMT R109, RZ, 0x7610, R109 ;  /* 0x00007610ff6d7816 */ /* 0x000fe4000000006d */
[----:B------:R-:W-:Y:S01]  /*2ee0*/  PRMT R105, RZ, 0x7610, R105 ;  /* 0x00007610ff697816 */ /* 0x000fe20000000069 */
[----:B------:R0:W4:Y:S01]  /*2ef0*/  @!P0 LDG.E.U16 R108, [R66.64+0x600] ;  /* 0x0006001c426c8981 */ /* 0x000122000c1e1500 */
        /* <DEDUP_REMOVED lines=10> */
[----:B------:R-:W-:Y:S01]  /*2fa0*/  ISETP.GE.AND P3, PT, R100, UR38, PT ;  /* 0x0000002664007c0c */ /* 0x000fe2000bf66270 */
[----:B------:R-:W-:Y:S01]  /*2fb0*/  ULDC.64 UR38, c[0x0][0x198] ;  /* 0x0000660000267ab9 */ /* 0x000fe20000000a00 */
[----:B------:R-:W-:-:S02]  /*2fc0*/  PRMT R104, RZ, 0x7610, R104 ;  /* 0x00007610ff687816 */ /* 0x000fc40000000068 */
[----:B------:R-:W-:Y:S02]  /*2fd0*/  PRMT R103, RZ, 0x7610, R103 ;  /* 0x00007610ff677816 */ /* 0x000fe40000000067 */
[----:B------:R-:W-:Y:S02]  /*2fe0*/  PRMT R102, RZ, 0x7610, R102 ;  /* 0x00007610ff667816 */ /* 0x000fe40000000066 */
[----:B------:R-:W-:Y:S01]  /*2ff0*/  PRMT R101, RZ, 0x7610, R101 ;  /* 0x00007610ff657816 */ /* 0x000fe20000000065 */
[----:B------:R0:W4:Y:S04]  /*3000*/  @!P0 LDG.E.U16 R104, [R66.64+0x700] ;  /* 0x0007001c42688981 */ /* 0x000128000c1e1500 */
[----:B------:R0:W4:Y:S04]  /*3010*/  @!P1 LDG.E.U16 R103, [R66.64+0x740] ;  /* 0x0007401c42679981 */ /* 0x000128000c1e1500 */
[----:B------:R0:W4:Y:S04]  /*3020*/  @!P2 LDG.E.U16 R102, [R66.64+0x780] ;  /* 0x0007801c4266a981 */ /* 0x000128000c1e1500 */
[----:B------:R0:W4:Y:S01]  /*3030*/  @!P3 LDG.E.U16 R101, [R66.64+0x7c0] ;  /* 0x0007c01c4265b981 */ /* 0x000122000c1e1500 */
[----:B------:R-:W-:-:S04]  /*3040*/  LOP3.LUT R246, R0, 0x1f, RZ, 0xc0, !PT ;  /* 0x0000001f00f67812 */ /* 0x000fc800078ec0ff */
[----:B------:R-:W-:Y:S02]  /*3050*/  ISETP.NE.AND P0, PT, R246, RZ, PT ;  /* 0x000000fff600720c */ /* 0x000fe40003f05270 */
[----:B------:R-:W-:Y:S01]  /*3060*/  MOV R137, c[0x0][0x16c] ;  /* 0x00005b0000897a02 */ /* 0x000fe20000000f00 */
[----:B--2---:R-:W1:Y:S02]  /*3070*/  R2UR UR42, R65 ;  /* 0x00000000412a73c2 */ /* 0x004e6400000e0000 */
[----:B-1----:R-:W-:Y:S02]  /*3080*/  FMUL.FTZ R100, R84, UR42 ;  /* 0x0000002a54647c20 */ /* 0x002fe40008410000 */
[----:B------:R-:W-:Y:S02]  /*3090*/  FMUL.FTZ R65, R87, UR42 ;  /* 0x0000002a57417c20 */ /* 0x000fe40008410000 */
[----:B------:R-:W-:Y:S02]  /*30a0*/  FMUL.RZ R135, R100, 0.15915493667125701904 ;  /* 0x3e22f98364877820 */ /* 0x000fe4000040c000 */
[----:B0-----:R-:W-:-:S02]  /*30b0*/  FMUL.RZ R66, R65, 0.15915493667125701904 ;  /* 0x3e22f98341427820 */ /* 0x001fc4000040c000 */
[----:B------:R-:W-:Y:S02]  /*30c0*/  FMUL.FTZ R100, R85, UR42 ;  /* 0x0000002a55647c20 */ /* 0x000fe40008410000 */
[----:B------:R-:W-:Y:S02]  /*30d0*/  FMUL.FTZ R65, R88, UR42 ;  /* 0x0000002a58417c20 */ /* 0x000fe40008410000 */
[----:B------:R-:W-:Y:S02]  /*30e0*/  FMUL.RZ R136, R100, 0.15915493667125701904 ;  /* 0x3e22f98364887820 */ /* 0x000fe4000040c000 */
[----:B------:R-:W-:Y:S02]  /*30f0*/  FMUL.RZ R67, R65, 0.15915493667125701904 ;  /* 0x3e22f98341437820 */ /* 0x000fe4000040c000 */
[----:B------:R-:W-:Y:S02]  /*3100*/  FMUL.FTZ R100, R86, UR42 ;  /* 0x0000002a56647c20 */ /* 0x000fe40008410000 */
        /* <DEDUP_REMOVED lines=16> */
[----:B0-----:R-:W-:Y:S01]  /*3210*/  FMUL.RZ R67, R65, 0.15915493667125701904 ;  /* 0x3e22f98341437820 */ /* 0x001fe2000040c000 */
[----:B------:R-:W-:-:S04]  /*3220*/  MOV R65, UR24 ;  /* 0x0000001800417c02 */ /* 0x000fc80008000f00 */
[----:B------:R-:W-:Y:S01]  /*3230*/  ISETP.LT.OR P2, PT, R65, 0x2, P0 ;  /* 0x000000024100780c */ /* 0x000fe20000741670 */
[----:B------:R-:W-:Y:S01]  /*3240*/  FMUL.FTZ R65, R93, UR42 ;  /* 0x0000002a5d417c20 */ /* 0x000fe20008410000 */
[----:B------:R-:W-:Y:S08]  /*3250*/  MUFU.SIN R149, R135 ;  /* 0x0000008700957308 */ /* 0x000ff00000000400 */
[----:B------:R0:W-:Y:S02]  /*3260*/  MUFU.COS R150, R135 ;  /* 0x0000008700967308 */ /* 0x0001e40000000000 */
[----:B0-----:R-:W-:-:S02]  /*3270*/  FMUL.RZ R135, R65, 0.15915493667125701904 ;  /* 0x3e22f98341877820 */ /* 0x001fc4000040c000 */
[----:B------:R-:W-:-:S04]  /*3280*/  FMUL.FTZ R65, R94, UR42 ;  /* 0x0000002a5e417c20 */ /* 0x000fc80008410000 */
[----:B------:R-:W-:Y:S08]  /*3290*/  MUFU.SIN R147, R100 ;  /* 0x0000006400937308 */ /* 0x000ff00000000400 */
[----:B------:R0:W-:Y:S01]  /*32a0*/  MUFU.COS R148, R100 ;  /* 0x0000006400947308 */ /* 0x0001e20000000000 */
[----:B---3--:R-:W-:Y:S07]  /*32b0*/  STS.U16 [R3], R106 ;  /* 0x0000006a03007388 */ /* 0x008fee0000000400 */
[----:B------:R-:W-:Y:S01]  /*32c0*/  MUFU.SIN R145, R66 ;  /* 0x0000004200917308 */ /* 0x000fe20000000400 */
[----:B0-----:R-:W-:-:S07]  /*32d0*/  MOV R100, UR24 ;  /* 0x0000001800647c02 */ /* 0x001fce0008000f00 */
[----:B------:R0:W-:Y:S01]  /*32e0*/  MUFU.COS R146, R66 ;  /* 0x0000004200927308 */ /* 0x0001e20000000000 */
[----:B------:R-:W-:Y:S01]  /*32f0*/  @!P2 IADD3 R100, R100, -0x2, RZ ;  /* 0xfffffffe6464a810 */ /* 0x000fe20007ffe0ff */
[----:B----4-:R1:W-:Y:S01]  /*3300*/  STS.U16 [R4+0x40], R111 ;  /* 0x0000406f04007388 */ /* 0x0103e20000000400 */
[----:B0-----:R-:W-:Y:S02]  /*3310*/  FMUL.RZ R66, R65, 0.15915493667125701904 ;  /* 0x3e22f98341427820 */ /* 0x001fe4000040c000 */
[----:B------:R-:W-:Y:S01]  /*3320*/  FMUL.FTZ R65, R95, UR42 ;  /* 0x0000002a5f417c20 */ /* 0x000fe20008410000 */
[----:B------:R-:W-:Y:S03]  /*3330*/  STS.U16 [R5+0x80], R110 ;  /* 0x0000806e05007388 */ /* 0x000fe60000000400 */
[----:B------:R-:W-:Y:S01]  /*3340*/  FMUL.RZ R65, R65, 0.15915493667125701904 ;  /* 0x3e22f98341417820 */ /* 0x000fe2000040c000 */
[----:B------:R0:W-:Y:S01]  /*3350*/  STS.U16 [R6+0xc0], R113 ;  /* 0x0000c07106007388 */ /* 0x0001e20000000400 */
[----:B------:R-:W-:-:S02]  /*3360*/  @!P2 IMAD R100, R100, R137, UR7 ;  /* 0x000000076464ae24 */ /* 0x000fc4000f8e0289 */
[----:B------:R-:W-:Y:S01]  /*3370*/  MUFU.SIN R137, R65 ;  /* 0x0000004100897308 */ /* 0x000fe20000000400 */
[----:B------:R2:W-:Y:S01]  /*3380*/  STS.U16 [R7+0x100], R112 ;  /* 0x0001007007007388 */ /* 0x0005e20000000400 */
[----:B------:R3:W4:Y:S01]  /*3390*/  R2UR UR43, R64 ;  /* 0x00000000402b73c2 */ /* 0x00072200000e0000 */
[C---:B-1----:R-:W-:Y:S02]  /*33a0*/  IADD3 R111, R2.reuse, 0x240, RZ ;  /* 0x00000240026f7810 */ /* 0x042fe40007ffe0ff */
[----:B------:R-:W-:Y:S03]  /*33b0*/  STS.U16 [R8+0x140], R115 ;  /* 0x0001407308007388 */ /* 0x000fe60000000400 */
[----:B------:R1:W-:Y:S01]  /*33c0*/  MUFU.COS R138, R65 ;  /* 0x00000041008a7308 */ /* 0x0003e20000000000 */
[----:B------:R-:W-:Y:S01]  /*33d0*/  STS.U16 [R9+0x180], R114 ;  /* 0x0001807209007388 */ /* 0x000fe20000000400 */
[----:B0-----:R-:W-:Y:S01]  /*33e0*/  IADD3 R113, R2, 0x260, RZ ;  /* 0x0000026002717810 */ /* 0x001fe20007ffe0ff */
[----:B---3--:R-:W-:-:S02]  /*33f0*/  FMUL.FTZ R64, R96, UR42 ;  /* 0x0000002a60407c20 */ /* 0x008fc40008410000 */
[----:B------:R0:W-:Y:S01]  /*3400*/  STS.U16 [R10+0x1c0], R119 ;  /* 0x0001c0770a007388 */ /* 0x0001e20000000400 */
[----:B-1----:R-:W-:Y:S02]  /*3410*/  IADD3 R65, R2, 0x200, RZ ;  /* 0x0000020002417810 */ /* 0x002fe40007ffe0ff */
[----:B------:R-:W-:Y:S01]  /*3420*/  MUFU.SIN R143, R67 ;  /* 0x00000043008f7308 */ /* 0x000fe20000000400 */
[----:B------:R1:W-:Y:S01]  /*3430*/  STS.U16 [R11+0x200], R118 ;  /* 0x000200760b007388 */ /* 0x0003e20000000400 */
[-C--:B------:R-:W-:Y:S02]  /*3440*/  LEA.HI.SX32 R111, R111, R2.reuse, 0x1b ;  /* 0x000000026f6f7211 */ /* 0x080fe400078fdaff */
[-C--:B------:R-:W-:Y:S01]  /*3450*/  LEA.HI.SX32 R65, R65, R2.reuse, 0x1b ;  /* 0x0000000241417211 */ /* 0x080fe200078fdaff */
[----:B------:R3:W-:Y:S03]  /*3460*/  STS.U16 [R12+0x240], R121 ;  /* 0x000240790c007388 */ /* 0x0007e60000000400 */
[----:B------:R1:W-:Y:S01]  /*3470*/  MUFU.COS R144, R67 ;  /* 0x0000004300907308 */ /* 0x0003e20000000000 */
[----:B------:R-:W-:Y:S01]  /*3480*/  STS.U16 [R13+0x280], R120 ;  /* 0x000280780d007388 */ /* 0x000fe20000000400 */
[----:B------:R-:W-:Y:S01]  /*3490*/  LEA.HI.SX32 R113, R113, R2, 0x1b ;  /* 0x0000000271717211 */ /* 0x000fe200078fdaff */
[----:B--2---:R-:W-:Y:S01]  /*34a0*/  FMUL.RZ R112, R64, 0.15915493667125701904 ;  /* 0x3e22f98340707820 */ /* 0x004fe2000040c000 */
[----:B0-----:R-:W-:Y:S01]  /*34b0*/  SHF.L.U32 R119, R65, 0x1, RZ ;  /* 0x0000000141777819 */ /* 0x001fe200000006ff */
[----:B------:R-:W-:Y:S01]  /*34c0*/  STS.U16 [R14+0x2c0], R123 ;  /* 0x0002c07b0e007388 */ /* 0x000fe20000000400 */
[----:B-1----:R-:W-:-:S03]  /*34d0*/  IADD3 R67, R2, 0x220, RZ ;  /* 0x0000022002437810 */ /* 0x002fc60007ffe0ff */
[----:B------:R-:W-:Y:S01]  /*34e0*/  STS.U16 [R15+0x300], R122 ;  /* 0x0003007a0f007388 */ /* 0x000fe20000000400 */
[----:B------:R-:W-:Y:S02]  /*34f0*/  SHF.L.U32 R118, R111, 0x1, RZ ;  /* 0x000000016f767819 */ /* 0x000fe400000006ff */
[----:B------:R-:W-:Y:S01]  /*3500*/  LEA.HI.SX32 R64, R67, R2, 0x1b ;  /* 0x0000000243407211 */ /* 0x000fe200078fdaff */
[----:B------:R0:W-:Y:S01]  /*3510*/  STS.U16 [R16+0x340], R125 ;  /* 0x0003407d10007388 */ /* 0x0001e20000000400 */
[C---:B------:R-:W-:Y:S02]  /*3520*/  IADD3 R65, R2.reuse, 0x280, RZ ;  /* 0x0000028002417810 */ /* 0x040fe40007ffe0ff */
[----:B------:R-:W-:Y:S02]  /*3530*/  IADD3 R111, R2, 0x2a0, RZ ;  /* 0x000002a0026f7810 */ /* 0x000fe40007ffe0ff */
[----:B---3--:R-:W-:Y:S02]  /*3540*/  SHF.L.U32 R121, R64, 0x1, RZ ;  /* 0x0000000140797819 */ /* 0x008fe400000006ff */
[----:B------:R-:W-:-:S02]  /*3550*/  IADD3 R115, R2, 0x2e0, RZ ;  /* 0x000002e002737810 */ /* 0x000fc40007ffe0ff */
[----:B0-----:R-:W-:Y:S02]  /*3560*/  SHF.L.U32 R125, R113, 0x1, RZ ;  /* 0x00000001717d7819 */ /* 0x001fe400000006ff */
[----:B------:R-:W-:Y:S01]  /*3570*/  IADD3 R113, R2, 0x2c0, RZ ;  /* 0x000002c002717810 */ /* 0x000fe20007ffe0ff */
[----:B------:R-:W-:Y:S01]  /*3580*/  STS.U16 [R17+0x380], R124 ;  /* 0x0003807c11007388 */ /* 0x000fe20000000400 */
[-C--:B------:R-:W-:Y:S02]  /*3590*/  LEA.HI.SX32 R65, R65, R2.reuse, 0x1b ;  /* 0x0000000241417211 */ /* 0x080fe400078fdaff */
[-C--:B------:R-:W-:Y:S01]  /*35a0*/  LEA.HI.SX32 R111, R111, R2.reuse, 0x1b ;  /* 0x000000026f6f7211 */ /* 0x080fe200078fdaff */
[----:B------:R-:W-:Y:S01]  /*35b0*/  STS.U16 [R18+0x3c0], R127 ;  /* 0x0003c07f12007388 */ /* 0x000fe20000000400 */
[-C--:B------:R-:W-:Y:S02]  /*35c0*/  LEA.HI.SX32 R113, R113, R2.reuse, 0x1b ;  /* 0x0000000271717211 */ /* 0x080fe400078fdaff */
[----:B------:R-:W-:Y:S01]  /*35d0*/  LEA.HI.SX32 R115, R115, R2, 0x1b ;  /* 0x0000000273737211 */ /* 0x000fe200078fdaff */
[----:B------:R-:W-:Y:S01]  /*35e0*/  STS.U16 [R119+0x400], R126 ;  /* 0x0004007e77007388 */ /* 0x000fe20000000400 */
[----:B------:R-:W-:-:S02]  /*35f0*/  SHF.L.U32 R120, R65, 0x1, RZ ;  /* 0x0000000141787819 */ /* 0x000fc400000006ff */
[----:B------:R-:W-:Y:S01]  /*3600*/  IADD3 R65, R2, 0x300, RZ ;  /* 0x0000030002417810 */ /* 0x000fe20007ffe0ff */
[----:B------:R0:W-:Y:S01]  /*3610*/  STS.U16 [R121+0x440], R128 ;  /* 0x0004408079007388 */ /* 0x0001e20000000400 */
[----:B------:R-:W-:-:S03]  /*3620*/  SHF.L.U32 R122, R113, 0x1, RZ ;  /* 0x00000001717a7819 */ /* 0x000fc600000006ff */
[----:B------:R-:W-:Y:S01]  /*3630*/  STS.U16 [R118+0x480], R129 ;  /* 0x0004808176007388 */ /* 0x000fe20000000400 */
[----:B------:R-:W-:-:S03]  /*3640*/  IADD3 R113, R2, 0x340, RZ ;  /* 0x0000034002717810 */ /* 0x000fc60007ffe0ff */
[----:B------:R1:W-:Y:S01]  /*3650*/  STS.U16 [R125+0x4c0], R130 ;  /* 0x0004c0827d007388 */ /* 0x0003e20000000400 */
[----:B0-----:R-:W-:Y:S02]  /*3660*/  SHF.L.U32 R121, R111, 0x1, RZ ;  /* 0x000000016f797819 */ /* 0x001fe400000006ff */
[----:B------:R-:W-:Y:S01]  /*3670*/  IADD3 R111, R2, 0x320, RZ ;  /* 0x00000320026f7810 */ /* 0x000fe20007ffe0ff */
[----:B------:R-:W-:Y:S01]  /*3680*/  STS.U16 [R120+0x500], R131 ;  /* 0x0005008378007388 */ /* 0x000fe20000000400 */
[-C--:B------:R-:W-:Y:S02]  /*3690*/  LEA.HI.SX32 R65, R65, R2.reuse, 0x1b ;  /* 0x0000000241417211 */ /* 0x080fe400078fdaff */
[----:B-1----:R-:W-:Y:S01]  /*36a0*/  SHF.L.U32 R125, R115, 0x1, RZ ;  /* 0x00000001737d7819 */ /* 0x002fe200000006ff */
[----:B------:R-:W-:Y:S01]  /*36b0*/  STS.U16 [R121+0x540], R132 ;  /* 0x0005408479007388 */ /* 0x000fe20000000400 */
[-C--:B------:R-:W-:Y:S02]  /*36c0*/  LEA.HI.SX32 R111, R111, R2.reuse, 0x1b ;  /* 0x000000026f6f7211 */ /* 0x080fe400078fdaff */
[----:B------:R-:W-:Y:S01]  /*36d0*/  LEA.HI.SX32 R113, R113, R2, 0x1b ;  /* 0x0000000271717211 */ /* 0x000fe200078fdaff */
[----:B------:R-:W-:Y:S01]  /*36e0*/  STS.U16 [R122+0x580], R133 ;  /* 0x000580857a007388 */ /* 0x000fe20000000400 */
[----:B----4-:R-:W-:-:S02]  /*36f0*/  MOV R106, UR43 ;  /* 0x0000002b006a7c02 */ /* 0x010fc40008000f00 */
[----:B------:R-:W-:Y:S01]  /*3700*/  IADD3 R115, R2, 0x360, RZ ;  /* 0x0000036002737810 */ /* 0x000fe20007ffe0ff */
[----:B------:R0:W-:Y:S01]  /*3710*/  STS.U16 [R125+0x5c0], R134 ;  /* 0x0005c0867d007388 */ /* 0x0001e20000000400 */
[----:B------:R-:W-:Y:S02]  /*3720*/  SHF.L.U32 R124, R111, 0x1, RZ ;  /* 0x000000016f7c7819 */ /* 0x000fe400000006ff */
[----:B------:R-:W-:Y:S01]  /*3730*/  SHF.L.U32 R126, R113, 0x1, RZ ;  /* 0x00000001717e7819 */ /* 0x000fe200000006ff */
[----:B------:R-:W-:Y:S01]  /*3740*/  FMUL.FTZ R106, R106, 1.4426950216293334961 ;  /* 0x3fb8aa3b6a6a7820 */ /* 0x000fe20000410000 */
[----:B------:R-:W-:Y:S02]  /*3750*/  LEA.HI.SX32 R115, R115, R2, 0x1b ;  /* 0x0000000273737211 */ /* 0x000fe400078fdaff */
[----:B0-----:R-:W-:Y:S02]  /*3760*/  SHF.L.U32 R125, R65, 0x1, RZ ;  /* 0x00000001417d7819 */ /* 0x001fe400000006ff */
[----:B------:R-:W-:-:S02]  /*3770*/  IADD3 R65, R2, 0x380, RZ ;  /* 0x0000038002417810 */ /* 0x000fc40007ffe0ff */
[C---:B------:R-:W-:Y:S01]  /*3780*/  IADD3 R111, R2.reuse, 0x3a0, RZ ;  /* 0x000003a0026f7810 */ /* 0x040fe20007ffe0ff */
[----:B------:R-:W-:Y:S01]  /*3790*/  STS.U16 [R125+0x600], R108 ;  /* 0x0006006c7d007388 */ /* 0x000fe20000000400 */
[----:B------:R-:W-:Y:S02]  /*37a0*/  SHF.L.U32 R128, R115, 0x1, RZ ;  /* 0x0000000173807819 */ /* 0x000fe400000006ff */
[C---:B------:R-:W-:Y:S01]  /*37b0*/  IADD3 R113, R2.reuse, 0x3c0, RZ ;  /* 0x000003c002717810 */ /* 0x040fe20007ffe0ff */
[----:B------:R-:W-:Y:S01]  /*37c0*/  STS.U16 [R124+0x640], R109 ;  /* 0x0006406d7c007388 */ /* 0x000fe20000000400 */
[----:B------:R-:W-:-:S03]  /*37d0*/  IADD3 R115, R2, 0x3e0, RZ ;  /* 0x000003e002737810 */ /* 0x000fc60007ffe0ff */
[----:B------:R0:W-:Y:S01]  /*37e0*/  STS.U16 [R126+0x680], R105 ;  /* 0x000680697e007388 */ /* 0x0001e20000000400 */
[-C--:B------:R-:W-:Y:S02]  /*37f0*/  LEA.HI.SX32 R65, R65, R2.reuse, 0x1b ;  /* 0x0000000241417211 */ /* 0x080fe400078fdaff */
[-C--:B------:R-:W-:Y:S02]  /*3800*/  LEA.HI.SX32 R111, R111, R2.reuse, 0x1b ;  /* 0x000000026f6f7211 */ /* 0x080fe400078fdaff */
[----:B------:R-:W-:Y:S01]  /*3810*/  LEA.HI.SX32 R113, R113, R2, 0x1b ;  /* 0x0000000271717211 */ /* 0x000fe200078fdaff */
[----:B0-----:R-:W-:Y:S01]  /*3820*/  FMUL.FTZ R105, R94, R106 ;  /* 0x0000006a5e697220 */ /* 0x001fe20000410000 */
[----:B------:R-:W-:Y:S01]  /*3830*/  LEA.HI.SX32 R115, R115, R2, 0x1b ;  /* 0x0000000273737211 */ /* 0x000fe200078fdaff */
[----:B------:R-:W-:Y:S01]  /*3840*/  MUFU.SIN R139, R66 ;  /* 0x00000042008b7308 */ /* 0x000fe20000000400 */
[----:B------:R-:W-:Y:S02]  /*3850*/  SHF.L.U32 R109, R65, 0x1, RZ ;  /* 0x00000001416d7819 */ /* 0x000fe400000006ff */
[----:B------:R-:W-:-:S02]  /*3860*/  SHF.L.U32 R108, R111, 0x1, RZ ;  /* 0x000000016f6c7819 */ /* 0x000fc400000006ff */
[----:B------:R-:W-:-:S03]  /*3870*/  SHF.L.U32 R113, R113, 0x1, RZ ;  /* 0x0000000171717819 */ /* 0x000fc600000006ff */
[----:B------:R-:W-:Y:S01]  /*3880*/  MUFU.COS R140, R66 ;  /* 0x00000042008c7308 */ /* 0x000fe20000000000 */
[----:B------:R-:W-:Y:S01]  /*3890*/  SHF.L.U32 R124, R115, 0x1, RZ ;  /* 0x00000001737c7819 */ /* 0x000fe200000006ff */
[----:B------:R0:W-:Y:S06]  /*38a0*/  STS.U16 [R128+0x6c0], R107 ;  /* 0x0006c06b80007388 */ /* 0x0001ec0000000400 */
[----:B------:R-:W1:Y:S01]  /*38b0*/  MUFU.EX2 R105, R105 ;  /* 0x0000006900697308 */ /* 0x000e620000000800 */
[----:B------:R2:W-:Y:S04]  /*38c0*/  STS.U16 [R109+0x700], R104 ;  /* 0x000700686d007388 */ /* 0x0005e80000000400 */
[----:B------:R-:W-:Y:S01]  /*38d0*/  STS.U16 [R108+0x740], R103 ;  /* 0x000740676c007388 */ /* 0x000fe20000000400 */
[----:B0-----:R-:W-:-:S03]  /*38e0*/  FMUL.FTZ R107, R96, R106 ;  /* 0x0000006a606b7220 */ /* 0x001fc60000410000 */
[----:B------:R-:W-:Y:S04]  /*38f0*/  STS.U16 [R113+0x780], R102 ;  /* 0x0007806671007388 */ /* 0x000fe80000000400 */
[----:B------:R0:W-:Y:S01]  /*3900*/  STS.U16 [R124+0x7c0], R101 ;  /* 0x0007c0657c007388 */ /* 0x0001e20000000400 */
[----:B--2---:R2:W-:Y:S01]  /*3910*/  MUFU.EX2 R104, R107 ;  /* 0x0000006b00687308 */ /* 0x0045e20000000800 */
[----:B------:R-:W-:Y:S02]  /*3920*/  FMUL.FTZ R110, R85, R106 ;  /* 0x0000006a556e7220 */ /* 0x000fe40000410000 */
[----:B------:R-:W3:Y:S01]  /*3930*/  LDL R111, [R1+0x4] ;  /* 0x00000400016f7983 */ /* 0x000ee20000100800 */
[----:B0-----:R-:W-:-:S04]  /*3940*/  FMUL.FTZ R101, R97, UR42 ;  /* 0x0000002a61657c20 */ /* 0x001fc80008410000 */
[----:B--2---:R-:W-:Y:S02]  /*3950*/  FMUL.RZ R107, R101, 0.15915493667125701904 ;  /* 0x3e22f983656b7820 */ /* 0x004fe4000040c000 */
[C---:B-1----:R-:W-:Y:S02]  /*3960*/  FMUL.FTZ R140, R105.reuse, R140 ;  /* 0x0000008c698c7220 */ /* 0x042fe40000410000 */
[----:B------:R-:W-:Y:S01]  /*3970*/  FMUL.FTZ R139, R105, R139 ;  /* 0x0000008b698b7220 */ /* 0x000fe20000410000 */
[----:B------:R-:W-:Y:S08]  /*3980*/  MUFU.SIN R133, R107 ;  /* 0x0000006b00857308 */ /* 0x000ff00000000400 */
[----:B------:R0:W-:Y:S02]  /*3990*/  MUFU.COS R105, R107 ;  /* 0x0000006b00697308 */ /* 0x0001e40000000000 */
[----:B0-----:R-:W2:Y:S06]  /*39a0*/  LDL R107, [R1+0x8] ;  /* 0x00000800016b7983 */ /* 0x001eac0000100800 */
[----:B------:R-:W-:Y:S08]  /*39b0*/  MUFU.SIN R157, R136 ;  /* 0x00000088009d7308 */ /* 0x000ff00000000400 */
[----:B------:R-:W-:Y:S08]  /*39c0*/  MUFU.COS R158, R136 ;  /* 0x00000088009e7308 */ /* 0x000ff00000000000 */
[----:B------:R-:W0:Y:S02]  /*39d0*/  MUFU.EX2 R110, R110 ;  /* 0x0000006e006e7308 */ /* 0x000e240000000800 */
[----:B0-----:R-:W-:-:S02]  /*39e0*/  FMUL.FTZ R158, R110, R158 ;  /* 0x0000009e6e9e7220 */ /* 0x001fc40000410000 */
[----:B------:R-:W-:Y:S02]  /*39f0*/  FMUL.FTZ R157, R110, R157 ;  /* 0x0000009d6e9d7220 */ /* 0x000fe40000410000 */
[----:B------:R-:W4:Y:S01]  /*3a00*/  LDL R110, [R1] ;  /* 0x00000000016e7983 */ /* 0x000f220000100800 */
[----:B------:R-:W-:Y:S02]  /*3a10*/  UIMAD UR41, UR11, UR38, URZ ;  /* 0x000000260b2972a4 */ /* 0x000fe4000f8e023f */
        /* <DEDUP_REMOVED lines=12> */
[----:B------:R-:W-:-:S06]  /*3ae0*/  MOV R67, UR37 ;  /* 0x0000002500437c02 */ /* 0x000fcc0008000f00 */
[----:B------:R-:W3:Y:S01]  /*3af0*/  LDG.E.64 R66, [R66.64] ;  /* 0x0000001c42427981 */ /* 0x000ee2000c1e1b00 */
[----:B------:R-:W-:-:S06]  /*3b00*/  FMUL.FTZ R64, R87, R106 ;  /* 0x0000006a57407220 */ /* 0x000fcc0000410000 */
[----:B------:R-:W0:Y:S01]  /*3b10*/  MUFU.EX2 R64, R64 ;  /* 0x0000004000407308 */ /* 0x000e220000000800 */
[----:B------:R-:W-:-:S07]  /*3b20*/  FMUL.FTZ R65, R95, R106 ;  /* 0x0000006a5f417220 */ /* 0x000fce0000410000 */
[----:B------:R-:W1:Y:S01]  /*3b30*/  MUFU.EX2 R65, R65 ;  /* 0x0000004100417308 */ /* 0x000e620000000800 */
[-C--:B------:R-:W-:Y:S02]  /*3b40*/  FMUL.FTZ R118, R89, R106.reuse ;  /* 0x0000006a59767220 */ /* 0x080fe40000410000 */
[----:B------:R-:W-:Y:S02]  /*3b50*/  FMUL.FTZ R119, R90, R106 ;  /* 0x0000006a5a777220 */ /* 0x000fe40000410000 */
[C---:B0-----:R-:W-:Y:S02]  /*3b60*/  FMUL.FTZ R154, R64.reuse, R154 ;  /* 0x0000009a409a7220 */ /* 0x041fe40000410000 */
[----:B------:R-:W-:Y:S02]  /*3b70*/  FMUL.FTZ R153, R64, R153 ;  /* 0x0000009940997220 */ /* 0x000fe40000410000 */
[-C--:B------:R-:W-:Y:S02]  /*3b80*/  FMUL.FTZ R64, R84, R106.reuse ;  /* 0x0000006a54407220 */ /* 0x080fe40000410000 */
[----:B------:R-:W-:-:S02]  /*3b90*/  FMUL.FTZ R120, R91, R106 ;  /* 0x0000006a5b787220 */ /* 0x000fc40000410000 */
[-C--:B------:R-:W-:Y:S02]  /*3ba0*/  FMUL.FTZ R121, R92, R106.reuse ;  /* 0x0000006a5c797220 */ /* 0x080fe40000410000 */
[----:B------:R-:W-:Y:S01]  /*3bb0*/  FMUL.FTZ R122, R93, R106 ;  /* 0x0000006a5d7a7220 */ /* 0x000fe20000410000 */
[----:B------:R-:W0:Y:S01]  /*3bc0*/  MUFU.EX2 R64, R64 ;  /* 0x0000004000407308 */ /* 0x000e220000000800 */
[C---:B-1----:R-:W-:Y:S01]  /*3bd0*/  FMUL.FTZ R138, R65.reuse, R138 ;  /* 0x0000008a418a7220 */ /* 0x042fe20000410000 */
[----:B------:R-:W-:Y:S01]  /*3be0*/  ULEA UR36, UR27, UR7, 0x8 ;  /* 0x000000071b247291 */ /* 0x000fe2000f8e403f */
[----:B------:R-:W-:Y:S01]  /*3bf0*/  FMUL.FTZ R137, R65, R137 ;  /* 0x0000008941897220 */ /* 0x000fe20000410000 */
[----:B------:R-:W-:-:S04]  /*3c00*/  SHF.L.U32 R65, R2, 0x5, RZ ;  /* 0x0000000502417819 */ /* 0x000fc800000006ff */
[----:B------:R-:W-:Y:S08]  /*3c10*/  MUFU.SIN R141, R135 ;  /* 0x00000087008d7308 */ /* 0x000ff00000000400 */
[----:B------:R-:W-:Y:S08]  /*3c20*/  MUFU.COS R142, R135 ;  /* 0x00000087008e7308 */ /* 0x000ff00000000000 */
[----:B------:R-:W-:Y:S08]  /*3c30*/  MUFU.COS R123, R112 ;  /* 0x00000070007b7308 */ /* 0x000ff00000000000 */
[----:B------:R-:W1:Y:S08]  /*3c40*/  MUFU.EX2 R118, R118 ;  /* 0x0000007600767308 */ /* 0x000e700000000800 */
[----:B------:R-:W0:Y:S08]  /*3c50*/  MUFU.EX2 R119, R119 ;  /* 0x0000007700777308 */ /* 0x000e300000000800 */
[----:B------:R-:W0:Y:S08]  /*3c60*/  MUFU.EX2 R120, R120 ;  /* 0x0000007800787308 */ /* 0x000e300000000800 */
[----:B------:R-:W0:Y:S08]  /*3c70*/  MUFU.EX2 R121, R121 ;  /* 0x0000007900797308 */ /* 0x000e300000000800 */
[----:B------:R-:W1:Y:S01]  /*3c80*/  MUFU.EX2 R122, R122 ;  /* 0x0000007a007a7308 */ /* 0x000e620000000800 */
[----:B------:R-:W-:-:S02]  /*3c90*/  LEA.HI.SX32 R101, R65, R65, 0x1b ;  /* 0x0000004141657211 */ /* 0x000fc400078fdaff */
[C---:B------:R-:W-:Y:S02]  /*3ca0*/  ISETP.NE.AND P1, PT, R0.reuse, RZ, PT ;  /* 0x000000ff0000720c */ /* 0x040fe40003f25270 */
[----:B------:R-:W-:Y:S02]  /*3cb0*/  IADD3 R159, R0, 0x200, RZ ;  /* 0x00000200009f7810 */ /* 0x000fe40007ffe0ff */
[----:B------:R-:W-:Y:S01]  /*3cc0*/  MOV R103, UR36 ;  /* 0x0000002400677c02 */ /* 0x000fe20008000f00 */
[----:B------:R-:W2:Y:S01]  /*3cd0*/  MUFU.SIN R135, R112 ;  /* 0x0000007000877308 */ /* 0x000ea20000000400 */
[----:B------:R-:W-:Y:S01]  /*3ce0*/  SHF.L.U32 R102, R101, 0x1, RZ ;  /* 0x0000000165667819 */ /* 0x000fe200000006ff */
[C---:B0-----:R-:W-:Y:S01]  /*3cf0*/  FMUL.FTZ R116, R64.reuse, R116 ;  /* 0x0000007440747220 */ /* 0x041fe20000410000 */
[----:B------:R-:W-:Y:S01]  /*3d00*/  SEL R103, R103, R159, !P1 ;  /* 0x0000009f67677207 */ /* 0x000fe20004800000 */
[----:B------:R-:W-:Y:S01]  /*3d10*/  FMUL.FTZ R117, R64, R117 ;  /* 0x0000007540757220 */ /* 0x000fe20000410000 */
[----:B------:R-:W-:-:S06]  /*3d20*/  NOP ;  /* 0x0000000000007918 */ /* 0x000fcc0000000000 */
[C---:B-1----:R-:W-:Y:S01]  /*3d30*/  FMUL.FTZ R150, R118.reuse, R150 ;  /* 0x0000009676967220 */ /* 0x042fe20000410000 */
[----:B------:R-:W-:Y:S01]  /*3d40*/  LDS.U16 R205, [R102] ;  /* 0x0000000066cd7984 */ /* 0x000fe20000000400 */
        /* <DEDUP_REMOVED lines=10> */
[C---:B------:R-:W-:Y:S01]  /*3df0*/  FMUL.FTZ R142, R122.reuse, R142 ;  /* 0x0000008e7a8e7220 */ /* 0x040fe20000410000 */
[----:B------:R-:W-:Y:S01]  /*3e00*/  LDS.U16 R119, [R102+0x8] ;  /* 0x0000080066777984 */ /* 0x000fe20000000400 */
[----:B------:R-:W-:Y:S02]  /*3e10*/  FMUL.FTZ R141, R122, R141 ;  /* 0x0000008d7a8d7220 */ /* 0x000fe40000410000 */
[C---:B------:R-:W-:Y:S01]  /*3e20*/  FMUL.FTZ R136, R104.reuse, R123 ;  /* 0x0000007b68887220 */ /* 0x040fe20000410000 */
        /* <DEDUP_REMOVED lines=26> */
[----:B------:R0:W1:Y:S04]  /*3fd0*/  LDS.U16 R190, [R102+0x3e] ;  /* 0x00003e0066be7984 */ /* 0x0000680000000400 */
[----:B------:R0:W-:Y:S01]  /*3fe0*/  STS.64 [R103.X8+0x1d10], R116 ;  /* 0x001d107467007388 */ /* 0x0001e20000008a00 */
[----:B--2---:R-:W-:-:S02]  /*3ff0*/  FMUL.FTZ R135, R104, R135 ;  /* 0x0000008768877220 */ /* 0x004fc40000410000 */
[-C--:B------:R-:W-:Y:S01]  /*4000*/  FMUL.FTZ R104, R97, R106.reuse ;  /* 0x0000006a61687220 */ /* 0x080fe20000410000 */
[----:B------:R-:W-:Y:S01]  /*4010*/  HFMA2.MMA R109, -RZ, RZ, 0, 9.5367431640625e-07 ;  /* 0x00000010ff6d7435 */ /* 0x000fe200000001ff */
[----:B------:R-:W-:-:S04]  /*4020*/  FMUL.FTZ R112, R86, R106 ;  /* 0x0000006a56707220 */ /* 0x000fc80000410000 */
[----:B------:R-:W2:Y:S01]  /*4030*/  MUFU.EX2 R104, R104 ;  /* 0x0000006800687308 */ /* 0x000ea20000000800 */
[----:B------:R-:W-:-:S07]  /*4040*/  CS2R R64, SRZ ;  /* 0x0000000000407805 */ /* 0x000fce000001ff00 */
[----:B------:R-:W0:Y:S01]  /*4050*/  MUFU.EX2 R112, R112 ;  /* 0x0000007000707308 */ /* 0x000e220000000800 */
[----:B------:R-:W-:Y:S01]  /*4060*/  @!P2 IMAD.WIDE R100, R100, R109, UR30 ;  /* 0x0000001e6464ae25 */ /* 0x000fe2000f8e026d */
[----:B------:R-:W-:Y:S03]  /*4070*/  BAR.SYNC.DEFER_BLOCKING 0x0 ;  /* 0x0000000000007b1d */ /* 0x000fe60000010000 */
[----:B------:R-:W-:Y:S02]  /*4080*/  FMUL.FTZ R114, R88, R106 ;  /* 0x0000006a58727220 */ /* 0x000fe40000410000 */
[----:B--2---:R-:W-:Y:S02]  /*4090*/  FMUL.FTZ R134, R104, R105 ;  /* 0x0000006968867220 */ /* 0x004fe40000410000 */
[-C--:B------:R-:W-:Y:S02]  /*40a0*/  FMUL.FTZ R105, R116, R157.reuse ;  /* 0x0000009d74697220 */ /* 0x080fe40000410000 */
[----:B------:R-:W2:Y:S01]  /*40b0*/  MUFU.EX2 R114, R114 ;  /* 0x0000007200727308 */ /* 0x000ea20000000800 */
[----:B------:R-:W-:-:S02]  /*40c0*/  FMUL.FTZ R108, RZ, R157 ;  /* 0x0000009dff6c7220 */ /* 0x000fc40000410000 */
[C---:B0-----:R-:W-:Y:S01]  /*40d0*/  FMUL.FTZ R155, R112.reuse, R155 ;  /* 0x0000009b709b7220 */ /* 0x041fe20000410000 */
[----:B------:R0:W5:Y:S01]  /*40e0*/  @!P2 LDG.E.64 R64, [R100.64+0x8] ;  /* 0x0000081c6440a981 */ /* 0x000162000c1e1b00 */
[----:B------:R-:W-:Y:S01]  /*40f0*/  FMUL.FTZ R156, R112, R156 ;  /* 0x0000009c709c7220 */ /* 0x000fe20000410000 */
[----:B0-----:R-:W-:Y:S01]  /*4100*/  PRMT R100, RZ, 0x5410, R107 ;  /* 0x00005410ff647816 */ /* 0x001fe2000000006b */
[----:B------:R-:W-:-:S04]  /*4110*/  FMUL.FTZ R107, R117, R157 ;  /* 0x0000009d756b7220 */ /* 0x000fc80000410000 */
[----:B------:R-:W-:Y:S02]  /*4120*/  FFMA.FTZ R107, R116, R158, -R107 ;  /* 0x0000009e746b7223 */ /* 0x000fe4000001086b */
[----:B------:R-:W-:Y:S02]  /*4130*/  FMUL.FTZ R213, R84, R100 ;  /* 0x0000006454d57220 */ /* 0x000fe40000410000 */
[----:B------:R-:W-:Y:S02]  /*4140*/  FFMA.FTZ R105, R117, R158, R105 ;  /* 0x0000009e75697223 */ /* 0x000fe40000010069 */
[----:B------:R-:W-:Y:S01]  /*4150*/  FMUL.FTZ R102, R155, R107 ;  /* 0x0000006b9b667220 */ /* 0x000fe20000410000 */
[----:B---3--:R-:W-:Y:S01]  /*4160*/  PRMT R101, RZ, 0x5410, R111 ;  /* 0x00005410ff657816 */ /* 0x008fe2000000006f */
[-C--:B------:R-:W-:Y:S02]  /*4170*/  FMUL.FTZ R109, R157, R213.reuse ;  /* 0x000000d59d6d7220 */ /* 0x080fe40000410000 */
[----:B------:R-:W-:-:S02]  /*4180*/  FFMA.FTZ R108, R158, R213, -R108 ;  /* 0x000000d59e6c7223 */ /* 0x000fc4000001086c */
[CC--:B------:R-:W-:Y:S02]  /*4190*/  FFMA.FTZ R102, R156.reuse, R105.reuse, R102 ;  /* 0x000000699c667223 */ /* 0x0c0fe40000010066 */
[----:B------:R-:W-:Y:S02]  /*41a0*/  FMUL.FTZ R105, R155, R105 ;  /* 0x000000699b697220 */ /* 0x000fe40000410000 */
[----:B------:R-:W-:Y:S02]  /*41b0*/  FFMA.FTZ R109, RZ, R158, R109 ;  /* 0x0000009eff6d7223 */ /* 0x000fe4000001006d */
[----:B------:R-:W-:Y:S02]  /*41c0*/  FFMA.FTZ R108, R85, R101, R108 ;  /* 0x00000065556c7223 */ /* 0x000fe4000001006c */
[----:B------:R-:W-:Y:S02]  /*41d0*/  FFMA.FTZ R105, R156, R107, -R105 ;  /* 0x0000006b9c697223 */ /* 0x000fe40000010869 */
[----:B------:R-:W-:-:S02]  /*41e0*/  FMUL.FTZ R133, R104, R133 ;  /* 0x0000008568857220 */ /* 0x000fc40000410000 */
[----:B------:R-:W-:Y:S02]  /*41f0*/  FMUL.FTZ R107, R153, R102 ;  /* 0x00000066996b7220 */ /* 0x000fe40000410000 */
[----:B------:R-:W-:Y:S02]  /*4200*/  FADD.FTZ R109, RZ, R109 ;  /* 0x0000006dff6d7221 */ /* 0x000fe40000010000 */
[----:B------:R-:W-:Y:S02]  /*4210*/  FMUL.FTZ R104, R155, R108 ;  /* 0x0000006c9b687220 */ /* 0x000fe40000410000 */
[----:B------:R-:W-:Y:S02]  /*4220*/  FMUL.FTZ R111, R153, R105 ;  /* 0x00000069996f7220 */ /* 0x000fe40000410000 */
[----:B--2---:R-:W-:Y:S02]  /*4230*/  FMUL.FTZ R151, R114, R151 ;  /* 0x0000009772977220 */ /* 0x004fe40000410000 */
[----:B------:R-:W-:-:S02]  /*4240*/  FFMA.FTZ R107, R154, R105, -R107 ;  /* 0x000000699a6b7223 */ /* 0x000fc4000001086b */
[-C--:B------:R-:W-:Y:S02]  /*4250*/  FMUL.FTZ R103, R155, R109.reuse ;  /* 0x0000006d9b677220 */ /* 0x080fe40000410000 */
[----:B------:R-:W-:Y:S02]  /*4260*/  FFMA.FTZ R104, R156, R109, R104 ;  /* 0x0000006d9c687223 */ /* 0x000fe40000010068 */
[----:B------:R-:W-:Y:S01]  /*4270*/  FFMA.FTZ R111, R154, R102, R111 ;  /* 0x000000669a6f7223 */ /* 0x000fe2000001006f */
[----:B----4-:R-:W-:Y:S01]  /*4280*/  PRMT R102, RZ, 0x5410, R110 ;  /* 0x00005410ff667816 */ /* 0x010fe2000000006e */
[----:B------:R-:W-:Y:S02]  /*4290*/  FMUL.FTZ R152, R114, R152 ;  /* 0x0000009872987220 */ /* 0x000fe40000410000 */
[----:B------:R-:W-:Y:S02]  /*42a0*/  FMUL.FTZ R105, R151, R107 ;  /* 0x0000006b97697220 */ /* 0x000fe40000410000 */
[----:B------:R-:W-:-:S02]  /*42b0*/  FFMA.FTZ R103, R156, R108, -R103 ;  /* 0x0000006c9c677223 */ /* 0x000fc40000010867 */
[----:B------:R-:W-:Y:S02]  /*42c0*/  FADD.FTZ R104, RZ, R104 ;  /* 0x00000068ff687221 */ /* 0x000fe40000010000 */
[-C--:B------:R-:W-:Y:S02]  /*42d0*/  FMUL.FTZ R108, R151, R111.reuse ;  /* 0x0000006f976c7220 */ /* 0x080fe40000410000 */
[----:B------:R-:W-:Y:S02]  /*42e0*/  FFMA.FTZ R111, R152, R111, R105 ;  /* 0x0000006f986f7223 */ /* 0x000fe40000010069 */
[----:B------:R-:W-:Y:S02]  /*42f0*/  FFMA.FTZ R103, R86, R102, R103 ;  /* 0x0000006656677223 */ /* 0x000fe40000010067 */
[----:B------:R-:W-:Y:S02]  /*4300*/  FMUL.FTZ R105, R153, R104 ;  /* 0x0000006899697220 */ /* 0x000fe40000410000 */
[----:B------:R-:W-:-:S02]  /*4310*/  FFMA.FTZ R109, R152, R107, -R108 ;  /* 0x0000006b986d7223 */ /* 0x000fc4000001086c */
[-C--:B------:R-:W-:Y:S02]  /*4320*/  FMUL.FTZ R107, R153, R103.reuse ;  /* 0x00000067996b7220 */ /* 0x080fe40000410000 */
[----:B------:R-:W-:Y:S02]  /*4330*/  FFMA.FTZ R108, R154, R103, -R105 ;  /* 0x000000679a6c7223 */ /* 0x000fe40000010869 */
[C---:B------:R-:W-:Y:S02]  /*4340*/  FMUL.FTZ R103, R149.reuse, R109 ;  /* 0x0000006d95677220 */ /* 0x040fe40000410000 */
[-C--:B------:R-:W-:Y:S02]  /*4350*/  FMUL.FTZ R110, R149, R111.reuse ;  /* 0x0000006f956e7220 */ /* 0x080fe40000410000 */
[C---:B------:R-:W-:Y:S01]  /*4360*/  FFMA.FTZ R111, R150.reuse, R111, R103 ;  /* 0x0000006f966f7223 */ /* 0x040fe20000010067 */
[----:B------:R-:W-:Y:S01]  /*4370*/  PRMT R103, RZ, 0x5410, R247 ;  /* 0x00005410ff677816 */ /* 0x000fe200000000f7 */
[----:B------:R-:W-:-:S02]  /*4380*/  FFMA.FTZ R110, R150, R109, -R110 ;  /* 0x0000006d966e7223 */ /* 0x000fc4000001086e */
[----:B------:R-:W-:Y:S02]  /*4390*/  FFMA.FTZ R107, R154, R104, R107 ;  /* 0x000000689a6b7223 */ /* 0x000fe4000001006b */
[----:B------:R-:W-:Y:S02]  /*43a0*/  FMUL.FTZ R104, R98, UR42 ;  /* 0x0000002a62687c20 */ /* 0x000fe40008410000 */
[----:B------:R-:W-:Y:S02]  /*43b0*/  FMUL.FTZ R105, R147, R110 ;  /* 0x0000006e93697220 */ /* 0x000fe40000410000 */
[----:B------:R-:W-:Y:S02]  /*43c0*/  FFMA.FTZ R108, R87, R103, R108 ;  /* 0x00000067576c7223 */ /* 0x000fe4000001006c */
[----:B------:R-:W-:Y:S02]  /*43d0*/  FMUL.RZ R114, R104, 0.15915493667125701904 ;  /* 0x3e22f98368727820 */ /* 0x000fe4000040c000 */
[----:B------:R-:W-:-:S02]  /*43e0*/  FADD.FTZ R104, RZ, R107 ;  /* 0x0000006bff687221 */ /* 0x000fc40000010000 */
[CC--:B------:R-:W-:Y:S02]  /*43f0*/  FFMA.FTZ R112, R148.reuse, R111.reuse, R105 ;  /* 0x0000006f94707223 */ /* 0x0c0fe40000010069 */
[----:B------:R-:W-:Y:S02]  /*4400*/  FMUL.FTZ R109, R147, R111 ;  /* 0x0000006f936d7220 */ /* 0x000fe40000410000 */
[C---:B------:R-:W-:Y:S02]  /*4410*/  FMUL.FTZ R111, R151.reuse, R108 ;  /* 0x0000006c976f7220 */ /* 0x040fe40000410000 */
[----:B------:R-:W-:Y:S02]  /*4420*/  FMUL.FTZ R105, R151, R104 ;  /* 0x0000006897697220 */ /* 0x000fe40000410000 */
[----:B------:R-:W-:Y:S02]  /*4430*/  FFMA.FTZ R110, R148, R110, -R109 ;  /* 0x0000006e946e7223 */ /* 0x000fe4000001086d */
[----:B------:R-:W-:-:S02]  /*4440*/  FMUL.FTZ R113, R145, R112 ;  /* 0x0000007091717220 */ /* 0x000fc40000410000 */
[C---:B------:R-:W-:Y:S01]  /*4450*/  FFMA.FTZ R111, R152.reuse, R104, R111 ;  /* 0x00000068986f7223 */ /* 0x040fe2000001006f */
[----:B------:R-:W-:Y:S01]  /*4460*/  PRMT R104, RZ, 0x5410, R20 ;  /* 0x00005410ff687816 */ /* 0x000fe20000000014 */
[----:B------:R-:W-:Y:S02]  /*4470*/  FFMA.FTZ R109, R152, R108, -R105 ;  /* 0x0000006c986d7223 */ /* 0x000fe40000010869 */
[-C--:B------:R-:W-:Y:S02]  /*4480*/  FMUL.FTZ R115, R145, R110.reuse ;  /* 0x0000006e91737220 */ /* 0x080fe40000410000 */
[----:B------:R-:W-:Y:S02]  /*4490*/  FFMA.FTZ R113, R146, R110, -R113 ;  /* 0x0000006e92717223 */ /* 0x000fe40000010871 */
[----:B------:R-:W-:Y:S02]  /*44a0*/  FMUL.FTZ R105, R99, UR42 ;  /* 0x0000002a63697c20 */ /* 0x000fe40008410000 */
[----:B------:R-:W-:-:S02]  /*44b0*/  FADD.FTZ R108, RZ, R111 ;  /* 0x0000006fff6c7221 */ /* 0x000fc40000010000 */
[----:B------:R-:W-:Y:S02]  /*44c0*/  FFMA.FTZ R115, R146, R112, R115 ;  /* 0x0000007092737223 */ /* 0x000fe40000010073 */
[----:B------:R-:W-:Y:S02]  /*44d0*/  FMUL.RZ R126, R105, 0.15915493667125701904 ;  /* 0x3e22f983697e7820 */ /* 0x000fe4000040c000 */
[----:B------:R-:W-:Y:S02]  /*44e0*/  FMUL.FTZ R110, R143, R113 ;  /* 0x000000718f6e7220 */ /* 0x000fe40000410000 */
[----:B------:R-:W-:Y:S02]  /*44f0*/  FFMA.FTZ R109, R88, R104, R109 ;  /* 0x00000068586d7223 */ /* 0x000fe4000001006d */
[----:B------:R-:W-:Y:S02]  /*4500*/  FMUL.FTZ R105, R149, R108 ;  /* 0x0000006c95697220 */ /* 0x000fe40000410000 */
[----:B------:R-:W-:-:S02]  /*4510*/  FFMA.FTZ R112, R144, R115, R110 ;  /* 0x0000007390707223 */ /* 0x000fc4000001006e */
[-C--:B------:R-:W-:Y:S02]  /*4520*/  FFMA.FTZ R110, R150, R109.reuse, -R105 ;  /* 0x0000006d966e7223 */ /* 0x080fe40000010869 */
[----:B------:R-:W-:Y:S02]  /*4530*/  FMUL.FTZ R105, R98, R106 ;  /* 0x0000006a62697220 */ /* 0x000fe40000410000 */
[----:B------:R-:W-:Y:S02]  /*4540*/  FMUL.FTZ R109, R149, R109 ;  /* 0x0000006d956d7220 */ /* 0x000fe40000410000 */
[----:B------:R0:W-:Y:S01]  /*4550*/  MUFU.EX2 R160, R105 ;  /* 0x0000006900a07308 */ /* 0x0001e20000000800 */
[----:B------:R-:W-:Y:S02]  /*4560*/  FMUL.FTZ R115, R143, R115 ;  /* 0x000000738f737220 */ /* 0x000fe40000410000 */
[----:B------:R-:W-:Y:S01]  /*4570*/  FFMA.FTZ R109, R150, R108, R109 ;  /* 0x0000006c966d7223 */ /* 0x000fe2000001006d */
[----:B0-----:R-:W-:Y:S01]  /*4580*/  PRMT R105, RZ, 0x5410, R21 ;  /* 0x00005410ff697816 */ /* 0x001fe20000000015 */
[----:B------:R-:W-:-:S03]  /*4590*/  FFMA.FTZ R115, R144, R113, -R115 ;  /* 0x0000007190737223 */ /* 0x000fc60000010873 */
[----:B------:R-:W0:Y:S01]  /*45a0*/  MUFU.COS R161, R114 ;  /* 0x0000007200a17308 */ /* 0x000e220000000000 */
[----:B------:R-:W-:Y:S02]  /*45b0*/  FMUL.FTZ R113, R141, R112 ;  /* 0x000000708d717220 */ /* 0x000fe40000410000 */
[----:B------:R-:W-:Y:S02]  /*45c0*/  FFMA.FTZ R110, R89, R105, R110 ;  /* 0x00000069596e7223 */ /* 0x000fe4000001006e */
[----:B------:R-:W-:-:S03]  /*45d0*/  FADD.FTZ R109, RZ, R109 ;  /* 0x0000006dff6d7221 */ /* 0x000fc60000010000 */
[----:B------:R2:W3:Y:S01]  /*45e0*/  MUFU.SIN R107, R114 ;  /* 0x00000072006b7308 */ /* 0x0004e20000000400 */
[----:B------:R-:W-:Y:S02]  /*45f0*/  FMUL.FTZ R106, R99, R106 ;  /* 0x0000006a636a7220 */ /* 0x000fe40000410000 */
[C---:B------:R-:W-:Y:S02]  /*4600*/  FMUL.FTZ R108, R147.reuse, R110 ;  /* 0x0000006e936c7220 */ /* 0x040fe40000410000 */
[----:B--2---:R-:W-:Y:S02]  /*4610*/  FFMA.FTZ R114, R142, R115, -R113 ;  /* 0x000000738e727223 */ /* 0x004fe40000010871 */
[----:B------:R-:W-:Y:S01]  /*4620*/  FMUL.FTZ R113, R147, R109 ;  /* 0x0000006d93717220 */ /* 0x000fe20000410000 */
[----:B------:R2:W-:Y:S01]  /*4630*/  MUFU.EX2 R132, R106 ;  /* 0x0000006a00847308 */ /* 0x0005e20000000800 */
[----:B------:R-:W-:Y:S02]  /*4640*/  FMUL.FTZ R115, R141, R115 ;  /* 0x000000738d737220 */ /* 0x000fe40000410000 */
[----:B------:R-:W-:-:S02]  /*4650*/  FFMA.FTZ R108, R148, R109, R108 ;  /* 0x0000006d946c7223 */ /* 0x000fc4000001006c */
[----:B------:R-:W-:Y:S01]  /*4660*/  FFMA.FTZ R113, R148, R110, -R113 ;  /* 0x0000006e94717223 */ /* 0x000fe20000010871 */
[----:B--2---:R-:W-:Y:S01]  /*4670*/  PRMT R106, RZ, 0x5410, R22 ;  /* 0x00005410ff6a7816 */ /* 0x004fe20000000016 */
[----:B------:R-:W-:Y:S01]  /*4680*/  FFMA.FTZ R115, R142, R112, R115 ;  /* 0x000000708e737223 */ /* 0x000fe20000010073 */
[----:B------:R-:W2:Y:S01]  /*4690*/  MUFU.COS R111, R126 ;  /* 0x0000007e006f7308 */ /* 0x000ea20000000000 */
[----:B------:R-:W-:Y:S02]  /*46a0*/  FADD.FTZ R108, RZ, R108 ;  /* 0x0000006cff6c7221 */ /* 0x000fe40000010000 */
[----:B------:R-:W-:Y:S02]  /*46b0*/  FMUL.FTZ R112, R139, R114 ;  /* 0x000000728b707220 */ /* 0x000fe40000410000 */
[----:B------:R-:W-:Y:S02]  /*46c0*/  FFMA.FTZ R113, R90, R106, R113 ;  /* 0x0000006a5a717223 */ /* 0x000fe40000010071 */
[----:B------:R-:W-:-:S02]  /*46d0*/  FMUL.FTZ R110, R145, R108 ;  /* 0x0000006c916e7220 */ /* 0x000fc40000410000 */
[-C--:B------:R-:W-:Y:S02]  /*46e0*/  FMUL.FTZ R127, R139, R115.reuse ;  /* 0x000000738b7f7220 */ /* 0x080fe40000410000 */
[----:B------:R-:W-:Y:S02]  /*46f0*/  FFMA.FTZ R112, R140, R115, R112 ;  /* 0x000000738c707223 */ /* 0x000fe40000010070 */
[C---:B0-----:R-:W-:Y:S02]  /*4700*/  FMUL.FTZ R161, R160.reuse, R161 ;  /* 0x000000a1a0a17220 */ /* 0x041fe40000410000 */
[----:B------:R-:W-:Y:S02]  /*4710*/  FMUL.FTZ R115, R145, R113 ;  /* 0x0000007191737220 */ /* 0x000fe40000410000 */
[----:B---3--:R-:W-:Y:S01]  /*4720*/  FMUL.FTZ R160, R160, R107 ;  /* 0x0000006ba0a07220 */ /* 0x008fe20000410000 */
[----:B------:R-:W-:Y:S01]  /*4730*/  PRMT R107, RZ, 0x5410, R23 ;  /* 0x00005410ff6b7816 */ /* 0x000fe20000000017 */
[----:B------:R-:W-:-:S02]  /*4740*/  FFMA.FTZ R110, R146, R113, -R110 ;  /* 0x00000071926e7223 */ /* 0x000fc4000001086e */
[----:B------:R-:W-:Y:S02]  /*4750*/  FFMA.FTZ R115, R146, R108, R115 ;  /* 0x0000006c92737223 */ /* 0x000fe40000010073 */
[----:B------:R-:W-:Y:S01]  /*4760*/  FFMA.FTZ R110, R91, R107, R110 ;  /* 0x0000006b5b6e7223 */ /* 0x000fe2000001006e */
[----:B------:R-:W0:Y:S01]  /*4770*/  MUFU.SIN R109, R126 ;  /* 0x0000007e006d7308 */ /* 0x000e220000000400 */
[----:B------:R-:W-:Y:S02]  /*4780*/  FADD.FTZ R115, RZ, R115 ;  /* 0x00000073ff737221 */ /* 0x000fe40000010000 */
[----:B------:R-:W-:Y:S02]  /*4790*/  FMUL.FTZ R108, R143, R110 ;  /* 0x0000006e8f6c7220 */ /* 0x000fe40000410000 */
[----:B------:R-:W-:Y:S02]  /*47a0*/  FFMA.FTZ R127, R140, R114, -R127 ;  /* 0x000000728c7f7223 */ /* 0x000fe4000001087f */
[----:B--2---:R-:W-:-:S02]  /*47b0*/  FMUL.FTZ R162, R132, R111 ;  /* 0x0000006f84a27220 */ /* 0x004fc40000410000 */
[----:B------:R-:W-:Y:S02]  /*47c0*/  FMUL.FTZ R114, R137, R112 ;  /* 0x0000007089727220 */ /* 0x000fe40000410000 */
[-C--:B------:R-:W-:Y:S02]  /*47d0*/  FMUL.FTZ R111, R143, R115.reuse ;  /* 0x000000738f6f7220 */ /* 0x080fe40000410000 */
[----:B------:R-:W-:Y:S01]  /*47e0*/  FFMA.FTZ R115, R144, R115, R108 ;  /* 0x0000007390737223 */ /* 0x000fe2000001006c */
[----:B------:R-:W-:Y:S01]  /*47f0*/  PRMT R108, RZ, 0x5410, R24 ;  /* 0x00005410ff6c7816 */ /* 0x000fe20000000018 */
[-C--:B------:R-:W-:Y:S02]  /*4800*/  FFMA.FTZ R114, R138, R127.reuse, -R114 ;  /* 0x0000007f8a727223 */ /* 0x080fe40000010872 */
[----:B------:R-:W-:Y:S02]  /*4810*/  FFMA.FTZ R111, R144, R110, -R111 ;  /* 0x0000006e906f7223 */ /* 0x000fe4000001086f */
[----:B------:R-:W-:-:S02]  /*4820*/  FMUL.FTZ R127, R137, R127 ;  /* 0x0000007f897f7220 */ /* 0x000fc40000410000 */
[----:B------:R-:W-:Y:S02]  /*4830*/  FFMA.FTZ R111, R92, R108, R111 ;  /* 0x0000006c5c6f7223 */ /* 0x000fe4000001006f */
[----:B------:R-:W-:Y:S02]  /*4840*/  FFMA.FTZ R127, R138, R112, R127 ;  /* 0x000000708a7f7223 */ /* 0x000fe4000001007f */
[----:B------:R-:W-:Y:S02]  /*4850*/  FMUL.FTZ R112, R135, R114 ;  /* 0x0000007287707220 */ /* 0x000fe40000410000 */
[----:B------:R-:W-:Y:S02]  /*4860*/  FADD.FTZ R115, RZ, R115 ;  /* 0x00000073ff737221 */ /* 0x000fe40000010000 */
[----:B------:R-:W-:Y:S02]  /*4870*/  FMUL.FTZ R110, R141, R111 ;  /* 0x0000006f8d6e7220 */ /* 0x000fe40000410000 */
[----:B0-----:R-:W-:-:S02]  /*4880*/  FMUL.FTZ R132, R132, R109 ;  /* 0x0000006d84847220 */ /* 0x001fc40000410000 */
[----:B------:R-:W-:Y:S02]  /*4890*/  FFMA.FTZ R112, R136, R127, R112 ;  /* 0x0000007f88707223 */ /* 0x000fe40000010070 */
[----:B------:R-:W-:Y:S02]  /*48a0*/  FMUL.FTZ R109, R141, R115 ;  /* 0x000000738d6d7220 */ /* 0x000fe40000410000 */
[----:B------:R-:W-:Y:S02]  /*48b0*/  FMUL.FTZ R127, R135, R127 ;  /* 0x0000007f877f7220 */ /* 0x000fe40000410000 */
[C---:B------:R-:W-:Y:S01]  /*48c0*/  FFMA.FTZ R115, R142.reuse, R115, R110 ;  /* 0x000000738e737223 */ /* 0x040fe2000001006e */
[----:B------:R-:W0:Y:S01]  /*48d0*/  R2UR UR38, R66 ;  /* 0x00000000422673c2 */ /* 0x000e2200000e0000 */
[----:B------:R-:W-:Y:S01]  /*48e0*/  FFMA.FTZ R110, R142, R111, -R109 ;  /* 0x0000006f8e6e7223 */ /* 0x000fe2000001086d */
[----:B------:R-:W-:Y:S01]  /*48f0*/  PRMT R109, RZ, 0x5410, R25 ;  /* 0x00005410ff6d7816 */ /* 0x000fe20000000019 */
[----:B------:R-:W-:-:S02]  /*4900*/  FFMA.FTZ R127, R136, R114, -R127 ;  /* 0x00000072887f7223 */ /* 0x000fc4000001087f */
[----:B------:R-:W-:Y:S02]  /*4910*/  FADD.FTZ R115, RZ, R115 ;  /* 0x00000073ff737221 */ /* 0x000fe40000010000 */
[----:B------:R-:W-:Y:S01]  /*4920*/  FMUL.FTZ R159, R133, R127 ;  /* 0x0000007f859f7220 */ /* 0x000fe20000410000 */
[----:B------:R-:W2:Y:S01]  /*4930*/  R2UR UR39, R67 ;  /* 0x00000000432773c2 */ /* 0x000ea200000e0000 */
[----:B------:R-:W-:Y:S02]  /*4940*/  FFMA.FTZ R110, R93, R109, R110 ;  /* 0x0000006d5d6e7223 */ /* 0x000fe4000001006e */
[----:B------:R-:W-:Y:S02]  /*4950*/  FMUL.FTZ R111, R139, R115 ;  /* 0x000000738b6f7220 */ /* 0x000fe40000410000 */
[-C--:B------:R-:W-:Y:S02]  /*4960*/  FMUL.FTZ R113, R133, R112.reuse ;  /* 0x0000007085717220 */ /* 0x080fe40000410000 */
[----:B------:R-:W-:-:S02]  /*4970*/  FFMA.FTZ R159, R134, R112, R159 ;  /* 0x00000070869f7223 */ /* 0x000fc4000001009f */
[-C--:B------:R-:W-:Y:S02]  /*4980*/  FMUL.FTZ R112, R139, R110.reuse ;  /* 0x0000006e8b707220 */ /* 0x080fe40000410000 */
[----:B------:R-:W-:Y:S01]  /*4990*/  FFMA.FTZ R111, R140, R110, -R111 ;  /* 0x0000006e8c6f7223 */ /* 0x000fe2000001086f */
[----:B------:R-:W-:Y:S01]  /*49a0*/  PRMT R110, RZ, 0x5410, R26 ;  /* 0x00005410ff6e7816 */ /* 0x000fe2000000001a */
[----:B------:R-:W-:Y:S02]  /*49b0*/  FFMA.FTZ R113, R134, R127, -R113 ;  /* 0x0000007f86717223 */ /* 0x000fe40000010871 */
[----:B------:R-:W-:Y:S02]  /*49c0*/  FMUL.FTZ R114, R160, R159 ;  /* 0x0000009fa0727220 */ /* 0x000fe40000410000 */
[----:B------:R-:W-:Y:S02]  /*49d0*/  FFMA.FTZ R112, R140, R115, R112 ;  /* 0x000000738c707223 */ /* 0x000fe40000010070 */
[----:B------:R-:W-:-:S02]  /*49e0*/  FFMA.FTZ R111, R94, R110, R111 ;  /* 0x0000006e5e6f7223 */ /* 0x000fc4000001006f */
[-C--:B------:R-:W-:Y:S01]  /*49f0*/  FFMA.FTZ R127, R161, R113.reuse, -R114 ;  /* 0x00000071a17f7223 */ /* 0x080fe20000010872 */
[----:B-1----:R-:W-:Y:S01]  /*4a00*/  PRMT R190, RZ, 0x5410, R190 ;  /* 0x00005410ffbe7816 */ /* 0x002fe200000000be */
[----:B------:R-:W-:Y:S02]  /*4a10*/  FMUL.FTZ R114, R160, R113 ;  /* 0x00000071a0727220 */ /* 0x000fe40000410000 */
[----:B------:R-:W-:Y:S02]  /*4a20*/  FADD.FTZ R112, RZ, R112 ;  /* 0x00000070ff707221 */ /* 0x000fe40000010000 */
[----:B------:R-:W-:Y:S01]  /*4a30*/  FMUL.FTZ R113, R137, R111 ;  /* 0x0000006f89717220 */ /* 0x000fe20000410000 */
[----:B------:R-:W-:-:S03]  /*4a40*/  PRMT R188, RZ, 0x5410, R188 ;  /* 0x00005410ffbc7816 */ /* 0x000fc600000000bc */
[----:B------:R-:W-:Y:S02]  /*4a50*/  FFMA.FTZ R115, R138, R112, R113 ;  /* 0x000000708a737223 */ /* 0x000fe40000010071 */
[----:B0-----:R-:W-:Y:S01]  /*4a60*/  FMUL.FTZ R113, R190, UR38 ;  /* 0x00000026be717c20 */ /* 0x001fe20008410000 */
[----:B------:R-:W-:Y:S01]  /*4a70*/  PRMT R189, RZ, 0x5410, R189 ;  /* 0x00005410ffbd7816 */ /* 0x000fe200000000bd */
[----:B------:R-:W-:Y:S02]  /*4a80*/  FFMA.FTZ R159, R161, R159, R114 ;  /* 0x0000009fa19f7223 */ /* 0x000fe40000010072 */
[----:B------:R-:W-:Y:S02]  /*4a90*/  FMUL.FTZ R164, R132, R127 ;  /* 0x0000007f84a47220 */ /* 0x000fe40000410000 */
[----:B--2---:R-:W-:Y:S02]  /*4aa0*/  FMUL.FTZ R67, R190, UR39 ;  /* 0x00000027be437c20 */ /* 0x004fe40008410000 */
[----:B------:R-:W-:-:S02]  /*4ab0*/  FADD.FTZ R194, R48, R48 ;  /* 0x0000003030c27221 */ /* 0x000fc40000010000 */
[----:B------:R-:W-:Y:S01]  /*4ac0*/  FFMA.FTZ R113, R188, UR39, R113 ;  /* 0x00000027bc717c23 */ /* 0x000fe20008010071 */
[----:B------:R-:W-:Y:S01]  /*4ad0*/  PRMT R191, RZ, 0x5410, R191 ;  /* 0x00005410ffbf7816 */ /* 0x000fe200000000bf */
[-C--:B------:R-:W-:Y:S02]  /*4ae0*/  FMUL.FTZ R206, R132, R159.reuse ;  /* 0x0000009f84ce7220 */ /* 0x080fe40000410000 */
[----:B------:R-:W-:Y:S02]  /*4af0*/  FMUL.FTZ R66, R137, R112 ;  /* 0x0000007089427220 */ /* 0x000fe40000410000 */
[----:B------:R-:W-:Y:S02]  /*4b00*/  FFMA.FTZ R164, R162, R159, R164 ;  /* 0x0000009fa2a47223 */ /* 0x000fe400000100a4 */
[----:B------:R-:W-:Y:S02]  /*4b10*/  FFMA.FTZ R67, R188, UR38, -R67 ;  /* 0x00000026bc437c23 */ /* 0x000fe40008010843 */
[----:B------:R-:W-:-:S02]  /*4b20*/  FMUL.FTZ R112, R189, UR39 ;  /* 0x00000027bd707c20 */ /* 0x000fc40008410000 */
[C---:B------:R-:W-:Y:S02]  /*4b30*/  FMUL.FTZ R159, R194.reuse, R113 ;  /* 0x00000071c29f7220 */ /* 0x040fe40000410000 */
[----:B------:R-:W-:Y:S02]  /*4b40*/  FMUL.FTZ R114, R189, UR38 ;  /* 0x00000026bd727c20 */ /* 0x000fe40008410000 */
[----:B------:R-:W-:Y:S02]  /*4b50*/  FMUL.FTZ R130, R194, R67 ;  /* 0x00000043c2827220 */ /* 0x000fe40000410000 */
[----:B------:R-:W-:Y:S02]  /*4b60*/  FADD.FTZ R195, R46, R46 ;  /* 0x0000002e2ec37221 */ /* 0x000fe40000010000 */
[C---:B------:R-:W-:Y:S02]  /*4b70*/  FFMA.FTZ R112, R191.reuse, UR38, -R112 ;  /* 0x00000026bf707c23 */ /* 0x040fe40008010870 */
[----:B------:R-:W-:Y:S01]  /*4b80*/  FMUL.FTZ R67, R132, R159 ;  /* 0x0000009f84437220 */ /* 0x000fe20000410000 */
[----:B------:R-:W-:Y:S01]  /*4b90*/  PRMT R192, RZ, 0x5410, R192 ;  /* 0x00005410ffc07816 */ /* 0x000fe200000000c0 */
[----:B------:R-:W-:-:S02]  /*4ba0*/  FFMA.FTZ R114, R191, UR39, R114 ;  /* 0x00000027bf727c23 */ /* 0x000fc40008010072 */
[C---:B------:R-:W-:Y:S02]  /*4bb0*/  FMUL.FTZ R113, R162.reuse, R159 ;  /* 0x0000009fa2717220 */ /* 0x040fe40000410000 */
[C---:B------:R-:W-:Y:S02]  /*4bc0*/  FMUL.FTZ R202, R195.reuse, R112 ;  /* 0x00000070c3ca7220 */ /* 0x040fe40000410000 */
[----:B------:R-:W-:Y:S01]  /*4bd0*/  FFMA.FTZ R67, R162, R130, -R67 ;  /* 0x00000082a2437223 */ /* 0x000fe20000010843 */
[----:B------:R-:W-:Y:S01]  /*4be0*/  PRMT R193, RZ, 0x5410, R193 ;  /* 0x00005410ffc17816 */ /* 0x000fe200000000c1 */
[----:B------:R-:W-:Y:S02]  /*4bf0*/  FFMA.FTZ R126, R138, R111, -R66 ;  /* 0x0000006f8a7e7223 */ /* 0x000fe40000010842 */
[----:B------:R-:W-:Y:S02]  /*4c00*/  FMUL.FTZ R66, R192, UR39 ;  /* 0x00000027c0427c20 */ /* 0x000fe40008410000 */
[----:B------:R-:W-:-:S02]  /*4c10*/  FMUL.FTZ R201, R195, R114 ;  /* 0x00000072c3c97220 */ /* 0x000fc40000410000 */
[----:B------:R-:W-:Y:S02]  /*4c20*/  FFMA.FTZ R114, -R132, R130, -R113 ;  /* 0x0000008284727223 */ /* 0x000fe40000010971 */
[----:B------:R-:W-:Y:S02]  /*4c30*/  FADD.FTZ R165, R202, R67 ;  /* 0x00000043caa57221 */ /* 0x000fe40000010000 */
[----:B------:R-:W-:Y:S02]  /*4c40*/  FMUL.FTZ R112, R192, UR38 ;  /* 0x00000026c0707c20 */ /* 0x000fe40008410000 */
[----:B------:R-:W-:Y:S02]  /*4c50*/  FFMA.FTZ R67, R193, UR38, -R66 ;  /* 0x00000026c1437c23 */ /* 0x000fe40008010842 */
[----:B------:R-:W-:Y:S02]  /*4c60*/  FADD.FTZ R114, -R201, R114 ;  /* 0x00000072c9727221 */ /* 0x000fe40000010100 */
[----:B------:R-:W-:Y:S01]  /*4c70*/  FMUL.FTZ R66, R160, -R165 ;  /* 0x800000a5a0427220 */ /* 0x000fe20000410000 */
[----:B------:R-:W-:Y:S01]  /*4c80*/  PRMT R111, RZ, 0x5410, R27 ;  /* 0x00005410ff6f7816 */ /* 0x000fe2000000001b */
[----:B------:R-:W-:-:S02]  /*4c90*/  FADD.FTZ R196, R45, R45 ;  /* 0x0000002d2dc47221 */ /* 0x000fc40000010000 */
[----:B------:R-:W-:Y:S02]  /*4ca0*/  FFMA.FTZ R197, R193, UR39, R112 ;  /* 0x00000027c1c57c23 */ /* 0x000fe40008010070 */
[----:B------:R-:W-:Y:S02]  /*4cb0*/  FADD.FTZ R115, RZ, R115 ;  /* 0x00000073ff737221 */ /* 0x000fe40000010000 */
[-C--:B------:R-:W-:Y:S02]  /*4cc0*/  FFMA.FTZ R66, R161, R114.reuse, R66 ;  /* 0x00000072a1427223 */ /* 0x080fe40000010042 */
[----:B------:R-:W-:Y:S02]  /*4cd0*/  FMUL.FTZ R114, R160, -R114 ;  /* 0x80000072a0727220 */ /* 0x000fe40000410000 */
[----:B------:R-:W-:Y:S02]  /*4ce0*/  FMUL.FTZ R197, R196, R197 ;  /* 0x000000c5c4c57220 */ /* 0x000fe40000410000 */
[----:B------:R-:W-:-:S02]  /*4cf0*/  FFMA.FTZ R126, R95, R111, R126 ;  /* 0x0000006f5f7e7223 */ /* 0x000fc4000001007e */
[----:B------:R-:W-:Y:S02]  /*4d00*/  FMUL.FTZ R113, R135, R115 ;  /* 0x0000007387717220 */ /* 0x000fe40000410000 */
[----:B------:R-:W-:Y:S02]  /*4d10*/  FFMA.FTZ R165, R161, R165, -R114 ;  /* 0x000000a5a1a57223 */ /* 0x000fe40000010872 */
[----:B------:R-:W-:Y:S02]  /*4d20*/  FMUL.FTZ R198, R196, R67 ;  /* 0x00000043c4c67220 */ /* 0x000fe40000410000 */
[----:B------:R-:W-:Y:S01]  /*4d30*/  FADD.FTZ R112, -R197, R66 ;  /* 0x00000042c5707221 */ /* 0x000fe20000010100 */
[----:B------:R-:W-:Y:S01]  /*4d40*/  PRMT R199, RZ, 0x5410, R199 ;  /* 0x00005410ffc77816 */ /* 0x000fe200000000c7 */
[----:B------:R-:W-:Y:S02]  /*4d50*/  FFMA.FTZ R206, R162, R127, -R206 ;  /* 0x0000007fa2ce7223 */ /* 0x000fe400000108ce */
[----:B------:R-:W-:-:S02]  /*4d60*/  FFMA.FTZ R127, R136, R126, -R113 ;  /* 0x0000007e887f7223 */ /* 0x000fc40000010871 */
[----:B------:R-:W-:Y:S02]  /*4d70*/  FMUL.FTZ R126, R135, R126 ;  /* 0x0000007e877e7220 */ /* 0x000fe40000410000 */
[----:B------:R-:W-:Y:S02]  /*4d80*/  FADD.FTZ R165, R198, R165 ;  /* 0x000000a5c6a57221 */ /* 0x000fe40000010000 */
[----:B------:R-:W-:Y:S01]  /*4d90*/  FMUL.FTZ R66, R133, -R112 ;  /* 0x8000007085427220 */ /* 0x000fe20000410000 */
[----:B------:R-:W-:Y:S01]  /*4da0*/  PRMT R186, RZ, 0x5410, R186 ;  /* 0x00005410ffba7816 */ /* 0x000fe200000000ba */
[----:B------:R-:W-:Y:S02]  /*4db0*/  FFMA.FTZ R126, R136, R115, R126 ;  /* 0x00000073887e7223 */ /* 0x000fe4000001007e */
[----:B------:R-:W-:Y:S02]  /*4dc0*/  FMUL.FTZ R67, R199, UR39 ;  /* 0x00000027c7437c20 */ /* 0x000fe40008410000 */
[----:B------:R-:W-:-:S02]  /*4dd0*/  FFMA.FTZ R115, R134, R165, -R66 ;  /* 0x000000a586737223 */ /* 0x000fc40000010842 */
[----:B------:R-:W-:Y:S02]  /*4de0*/  FMUL.FTZ R165, R133, -R165 ;  /* 0x800000a585a57220 */ /* 0x000fe40000410000 */
[----:B------:R-:W-:Y:S02]  /*4df0*/  FMUL.FTZ R113, R199, UR38 ;  /* 0x00000026c7717c20 */ /* 0x000fe40008410000 */
[----:B------:R-:W-:Y:S02]  /*4e00*/  FADD.FTZ R187, R44, R44 ;  /* 0x0000002c2cbb7221 */ /* 0x000fe40000010000 */
[----:B------:R-:W-:Y:S02]  /*4e10*/  FFMA.FTZ R184, R186, UR38, -R67 ;  /* 0x00000026bab87c23 */ /* 0x000fe40008010843 */
[----:B------:R-:W-:Y:S01]  /*4e20*/  FFMA.FTZ R114, R134, R112, R165 ;  /* 0x0000007086727223 */ /* 0x000fe200000100a5 */
[----:B------:R-:W-:Y:S01]  /*4e30*/  PRMT R112, RZ, 0x5410, R28 ;  /* 0x00005410ff707816 */ /* 0x000fe2000000001c */
[----:B------:R-:W-:-:S02]  /*4e40*/  FFMA.FTZ R66, R186, UR39, R113 ;  /* 0x00000027ba427c23 */ /* 0x000fc40008010071 */
[C---:B------:R-:W-:Y:S02]  /*4e50*/  FMUL.FTZ R184, R187.reuse, R184 ;  /* 0x000000b8bbb87220 */ /* 0x040fe40000410000 */
[----:B------:R-:W-:Y:S01]  /*4e60*/  FADD.FTZ R126, RZ, R126 ;  /* 0x0000007eff7e7221 */ /* 0x000fe20000010000 */
[----:B------:R-:W-:Y:S01]  /*4e70*/  PRMT R131, RZ, 0x5410, R131 ;  /* 0x00005410ff837816 */ /* 0x000fe20000000083 */
[----:B------:R-:W-:Y:S02]  /*4e80*/  FMUL.FTZ R185, R187, R66 ;  /* 0x00000042bbb97220 */ /* 0x000fe40000410000 */
[----:B------:R-:W-:Y:S02]  /*4e90*/  FFMA.FTZ R127, R96, R112, R127 ;  /* 0x00000070607f7223 */ /* 0x000fe4000001007f */
[----:B------:R-:W-:Y:S02]  /*4ea0*/  FADD.FTZ R115, R184, R115 ;  /* 0x00000073b8737221 */ /* 0x000fe40000010000 */
[----:B------:R-:W-:Y:S01]  /*4eb0*/  FMUL.FTZ R66, R133, R126 ;  /* 0x0000007e85427220 */ /* 0x000fe20000410000 */
[----:B------:R-:W-:Y:S01]  /*4ec0*/  PRMT R129, RZ, 0x5410, R129 ;  /* 0x00005410ff817816 */ /* 0x000fe20000000081 */
[----:B------:R-:W-:-:S02]  /*4ed0*/  FADD.FTZ R114, -R185, R114 ;  /* 0x00000072b9727221 */ /* 0x000fc40000010100 */
[----:B------:R-:W-:Y:S02]  /*4ee0*/  FMUL.FTZ R165, R135, -R115 ;  /* 0x8000007387a57220 */ /* 0x000fe40000410000 */
[----:B------:R-:W-:Y:S02]  /*4ef0*/  FFMA.FTZ R166, R134, R127, -R66 ;  /* 0x0000007f86a67223 */ /* 0x000fe40000010842 */
[----:B------:R-:W-:Y:S02]  /*4f00*/  FMUL.FTZ R66, R131, UR39 ;  /* 0x0000002783427c20 */ /* 0x000fe40008410000 */
[-C--:B------:R-:W-:Y:S02]  /*4f10*/  FMUL.FTZ R113, R135, -R114.reuse ;  /* 0x8000007287717220 */ /* 0x080fe40000410000 */
[----:B------:R-:W-:Y:S02]  /*4f20*/  FFMA.FTZ R165, R136, R114, R165 ;  /* 0x0000007288a57223 */ /* 0x000fe400000100a5 */
[----:B------:R-:W-:-:S02]  /*4f30*/  FADD.FTZ R200, R43, R43 ;  /* 0x0000002b2bc87221 */ /* 0x000fc40000010000 */
[----:B------:R-:W-:Y:S02]  /*4f40*/  FMUL.FTZ R114, R131, UR38 ;  /* 0x0000002683727c20 */ /* 0x000fe40008410000 */
[----:B------:R-:W-:Y:S01]  /*4f50*/  FFMA.FTZ R183, R129, UR38, -R66 ;  /* 0x0000002681b77c23 */ /* 0x000fe20008010842 */
[----:B------:R-:W-:Y:S01]  /*4f60*/  PRMT R207, RZ, 0x5410, R207 ;  /* 0x00005410ffcf7816 */ /* 0x000fe200000000cf */
[----:B------:R-:W-:Y:S02]  /*4f70*/  FMUL.FTZ R67, R133, R127 ;  /* 0x0000007f85437220 */ /* 0x000fe40000410000 */
[----:B------:R-:W-:Y:S02]  /*4f80*/  FFMA.FTZ R168, R136, R115, -R113 ;  /* 0x0000007388a87223 */ /* 0x000fe40000010871 */
[----:B------:R-:W-:Y:S02]  /*4f90*/  FFMA.FTZ R127, R129, UR39, R114 ;  /* 0x00000027817f7c23 */ /* 0x000fe40008010072 */
[C---:B------:R-:W-:Y:S01]  /*4fa0*/  FMUL.FTZ R183, R200.reuse, R183 ;  /* 0x000000b7c8b77220 */ /* 0x040fe20000410000 */
[----:B------:R-:W-:Y:S01]  /*4fb0*/  PRMT R250, RZ, 0x5410, R250 ;  /* 0x00005410fffa7816 */ /* 0x000fe200000000fa */
[----:B------:R-:W-:-:S02]  /*4fc0*/  FMUL.FTZ R182, R200, R127 ;  /* 0x0000007fc8b67220 */ /* 0x000fc40000410000 */
[----:B------:R-:W-:Y:S02]  /*4fd0*/  FADD.FTZ R168, R183, R168 ;  /* 0x000000a8b7a87221 */ /* 0x000fe40000010000 */
[----:B------:R-:W-:Y:S02]  /*4fe0*/  FFMA.FTZ R126, R134, R126, R67 ;  /* 0x0000007e867e7223 */ /* 0x000fe40000010043 */
[C---:B------:R-:W-:Y:S01]  /*4ff0*/  FMUL.FTZ R115, R207.reuse, UR38 ;  /* 0x00000026cf737c20 */ /* 0x040fe20008410000 */
[----:B------:R-:W-:Y:S01]  /*5000*/  PRMT R113, RZ, 0x5410, R29 ;  /* 0x00005410ff717816 */ /* 0x000fe2000000001d */
[----:B------:R-:W-:Y:S02]  /*5010*/  FMUL.FTZ R67, R207, UR39 ;  /* 0x00000027cf437c20 */ /* 0x000fe40008410000 */
[----:B------:R-:W-:Y:S02]  /*5020*/  FADD.FTZ R165, -R182, R165 ;  /* 0x000000a5b6a57221 */ /* 0x000fe40000010100 */
[----:B------:R-:W-:-:S02]  /*5030*/  FMUL.FTZ R114, R137, -R168 ;  /* 0x800000a889727220 */ /* 0x000fc40000410000 */
[----:B------:R-:W-:Y:S02]  /*5040*/  FADD.FTZ R241, R42, R42 ;  /* 0x0000002a2af17221 */ /* 0x000fe40000010000 */
[----:B------:R-:W-:Y:S02]  /*5050*/  FADD.FTZ R126, RZ, R126 ;  /* 0x0000007eff7e7221 */ /* 0x000fe40000010000 */
[C---:B------:R-:W-:Y:S01]  /*5060*/  FFMA.FTZ R66, R250.reuse, UR39, R115 ;  /* 0x00000027fa427c23 */ /* 0x040fe20008010073 */
[----:B------:R-:W-:Y:S01]  /*5070*/  PRMT R211, RZ, 0x5410, R211 ;  /* 0x00005410ffd37816 */ /* 0x000fe200000000d3 */
[----:B------:R-:W-:Y:S02]  /*5080*/  FFMA.FTZ R180, R250, UR38, -R67 ;  /* 0x00000026fab47c23 */ /* 0x000fe40008010843 */
[----:B------:R-:W-:Y:S02]  /*5090*/  FFMA.FTZ R114, R138, R165, R114 ;  /* 0x000000a58a727223 */ /* 0x000fe40000010072 */
[----:B------:R-:W-:-:S02]  /*50a0*/  FFMA.FTZ R166, R97, R113, R166 ;  /* 0x0000007161a67223 */ /* 0x000fc400000100a6 */
[----:B------:R-:W-:Y:S02]  /*50b0*/  FMUL.FTZ R67, R160, R126 ;  /* 0x0000007ea0437220 */ /* 0x000fe40000410000 */
[----:B------:R-:W-:Y:S02]  /*50c0*/  FMUL.FTZ R165, R137, -R165 ;  /* 0x800000a589a57220 */ /* 0x000fe40000410000 */
[----:B------:R-:W-:Y:S01]  /*50d0*/  FMUL.FTZ R181, R241, R66 ;  /* 0x00000042f1b57220 */ /* 0x000fe20000410000 */
[----:B------:R-:W-:Y:S01]  /*50e0*/  PRMT R128, RZ, 0x5410, R128 ;  /* 0x00005410ff807816 */ /* 0x000fe20000000080 */
[----:B------:R-:W-:Y:S02]  /*50f0*/  FFMA.FTZ R127, R161, R166, -R67 ;  /* 0x000000a6a17f7223 */ /* 0x000fe40000010843 */
[----:B------:R-:W-:Y:S02]  /*5100*/  FFMA.FTZ R165, R138, R168, -R165 ;  /* 0x000000a88aa57223 */ /* 0x000fe400000108a5 */
[----:B------:R-:W-:-:S02]  /*5110*/  FMUL.FTZ R180, R241, R180 ;  /* 0x000000b4f1b47220 */ /* 0x000fc40000410000 */
[----:B------:R-:W-:Y:S02]  /*5120*/  FADD.FTZ R114, -R181, R114 ;  /* 0x00000072b5727221 */ /* 0x000fe40000010100 */
[----:B------:R-:W-:Y:S02]  /*5130*/  FMUL.FTZ R67, R211, UR39 ;  /* 0x00000027d3437c20 */ /* 0x000fe40008410000 */
[----:B------:R-:W-:Y:S02]  /*5140*/  FADD.FTZ R165, R180, R165 ;  /* 0x000000a5b4a57221 */ /* 0x000fe40000010000 */
[----:B------:R-:W-:Y:S02]  /*5150*/  FMUL.FTZ R66, R139, -R114 ;  /* 0x800000728b427220 */ /* 0x000fe40000410000 */
[----:B------:R-:W-:Y:S02]  /*5160*/  FADD.FTZ R227, R41, R41 ;  /* 0x0000002929e37221 */ /* 0x000fe40000010000 */
[----:B------:R-:W-:-:S02]  /*5170*/  FMUL.FTZ R115, R211, UR38 ;  /* 0x00000026d3737c20 */ /* 0x000fc40008410000 */
[----:B------:R-:W-:Y:S02]  /*5180*/  FFMA.FTZ R178, R128, UR38, -R67 ;  /* 0x0000002680b27c23 */ /* 0x000fe40008010843 */
[----:B------:R-:W-:Y:S02]  /*5190*/  FMUL.FTZ R166, R160, R166 ;  /* 0x000000a6a0a67220 */ /* 0x000fe40000410000 */
[-C--:B------:R-:W-:Y:S02]  /*51a0*/  FFMA.FTZ R167, R140, R165.reuse, -R66 ;  /* 0x000000a58ca77223 */ /* 0x080fe40000010842 */
[----:B------:R-:W-:Y:S02]  /*51b0*/  FMUL.FTZ R165, R139, -R165 ;  /* 0x800000a58ba57220 */ /* 0x000fe40000410000 */
[----:B------:R-:W-:Y:S02]  /*51c0*/  FFMA.FTZ R66, R128, UR39, R115 ;  /* 0x0000002780427c23 */ /* 0x000fe40008010073 */
[----:B------:R-:W-:-:S02]  /*51d0*/  FMUL.FTZ R178, R227, R178 ;  /* 0x000000b2e3b27220 */ /* 0x000fc40000410000 */
[----:B------:R-:W-:Y:S02]  /*51e0*/  FFMA.FTZ R166, R161, R126, R166 ;  /* 0x0000007ea1a67223 */ /* 0x000fe400000100a6 */
[----:B------:R-:W-:Y:S02]  /*51f0*/  FFMA.FTZ R126, R140, R114, R165 ;  /* 0x000000728c7e7223 */ /* 0x000fe400000100a5 */
[----:B------:R-:W-:Y:S02]  /*5200*/  FMUL.FTZ R179, R227, R66 ;  /* 0x00000042e3b37220 */ /* 0x000fe40000410000 */
[----:B------:R-:W-:Y:S01]  /*5210*/  FADD.FTZ R167, R178, R167 ;  /* 0x000000a7b2a77221 */ /* 0x000fe20000010000 */
[----:B------:R-:W-:Y:S01]  /*5220*/  ISETP.NE.AND P2, PT, R0, 0x1f, PT ;  /* 0x0000001f0000780c */ /* 0x000fe20003f45270 */
[----:B------:R-:W-:Y:S01]  /*5230*/  FADD.FTZ R126, -R179, R126 ;  /* 0x0000007eb37e7221 */ /* 0x000fe20000010100 */
[----:B------:R-:W-:Y:S01]  /*5240*/  PRMT R114, RZ, 0x5410, R30 ;  /* 0x00005410ff727816 */ /* 0x000fe2000000001e */
[C---:B------:R-:W-:Y:S01]  /*5250*/  FMUL.FTZ R169, R141.reuse, -R167 ;  /* 0x800000a78da97220 */ /* 0x040fe20000410000 */
[----:B------:R-:W-:Y:S01]  /*5260*/  PRMT R125, RZ, 0x5410, R125 ;  /* 0x00005410ff7d7816 */ /* 0x000fe2000000007d */
[----:B------:R-:W-:Y:S01]  /*5270*/  FADD.FTZ R67, RZ, R166 ;  /* 0x000000a6ff437221 */ /* 0x000fe20000010000 */
[----:B------:R-:W-:Y:S01]  /*5280*/  PRMT R223, RZ, 0x5410, R223 ;  /* 0x00005410ffdf7816 */ /* 0x000fe200000000df */
[----:B------:R-:W-:-:S02]  /*5290*/  FMUL.FTZ R165, R141, -R126 ;  /* 0x8000007e8da57220 */ /* 0x000fc40000410000 */
[----:B------:R-:W-:Y:S02]  /*52a0*/  FFMA.FTZ R175, R142, R126, R169 ;  /* 0x0000007e8eaf7223 */ /* 0x000fe400000100a9 */
[----:B------:R-:W-:Y:S02]  /*52b0*/  FFMA.FTZ R127, R98, R114, R127 ;  /* 0x00000072627f7223 */ /* 0x000fe4000001007f */
[----:B------:R-:W-:Y:S02]  /*52c0*/  FMUL.FTZ R126, R125, UR38 ;  /* 0x000000267d7e7c20 */ /* 0x000fe40008410000 */
[----:B------:R-:W-:Y:S02]  /*52d0*/  FMUL.FTZ R66, R132, R67 ;  /* 0x0000004384427220 */ /* 0x000fe40000410000 */
[----:B------:R-:W-:Y:S02]  /*52e0*/  FFMA.FTZ R170, R142, R167, -R165 ;  /* 0x000000a78eaa7223 */ /* 0x000fe400000108a5 */
[----:B------:R-:W-:-:S02]  /*52f0*/  FMUL.FTZ R115, R132, R127 ;  /* 0x0000007f84737220 */ /* 0x000fc40000410000 */
[----:B------:R-:W-:Y:S02]  /*5300*/  FFMA.FTZ R166, R162, R127, -R66 ;  /* 0x0000007fa2a67223 */ /* 0x000fe40000010842 */
[----:B------:R-:W-:Y:S02]  /*5310*/  FFMA.FTZ R167, R223, UR39, R126 ;  /* 0x00000027dfa77c23 */ /* 0x000fe4000801007e */
[----:B------:R0:W1:Y:S01]  /*5320*/  @P2 LDS.64 R126, [R0.X8+0x2d18] ;  /* 0x002d1800007e2984 */ /* 0x0000620000008a00 */
[----:B------:R-:W-:Y:S01]  /*5330*/  FMUL.FTZ R66, R125, UR39 ;  /* 0x000000277d427c20 */ /* 0x000fe20008410000 */
[----:B------:R-:W-:Y:S01]  /*5340*/  PRMT R124, RZ, 0x5410, R124 ;  /* 0x00005410ff7c7816 */ /* 0x000fe2000000007c */
[----:B------:R-:W-:Y:S01]  /*5350*/  FADD.FTZ R224, R40, R40 ;  /* 0x0000002828e07221 */ /* 0x000fe20000010000 */
[----:B------:R-:W-:Y:S01]  /*5360*/  BSSY B0, `(.L_x_8298) ;  /* 0x0000014000007945 */ /* 0x000fe20003800000 */
[----:B------:R-:W-:Y:S02]  /*5370*/  FFMA.FTZ R177, R223, UR38, -R66 ;  /* 0x00000026dfb17c23 */ /* 0x000fe40008010842 */
[----:B------:R-:W-:Y:S01]  /*5380*/  FFMA.FTZ R67, R162, R67, R115 ;  /* 0x00000043a2437223 */ /* 0x000fe20000010073 */
[----:B------:R-:W-:Y:S01]  /*5390*/  PRMT R115, RZ, 0x5410, R31 ;  /* 0x00005410ff737816 */ /* 0x000fe2000000001f */
[----:B------:R-:W-:-:S02]  /*53a0*/  FADD.FTZ R210, R39, R39 ;  /* 0x0000002727d27221 */ /* 0x000fc40000010000 */
[----:B------:R-:W-:Y:S02]  /*53b0*/  FMUL.FTZ R168, R124, UR38 ;  /* 0x000000267ca87c20 */ /* 0x000fe40008410000 */
[----:B------:R-:W-:Y:S01]  /*53c0*/  FMUL.FTZ R177, R224, R177 ;  /* 0x000000b1e0b17220 */ /* 0x000fe20000410000 */
        /* <DEDUP_REMOVED lines=13> */
.L_x_8299:
[----:B0-----:R-:W-:Y:S05]  /*54a0*/  BSYNC B0 ;  /* 0x0000000000007941 */ /* 0x001fea0003800000 */
.L_x_8298:
[----:B------:R-:W-:Y:S01]  /*54b0*/  FFMA.FTZ R66, R99, R115, R166 ;  /* 0x0000007363427223 */ /* 0x000fe200000100a6 */
[----:B------:R-:W0:Y:S01]  /*54c0*/  SHFL.UP PT, R165, R206, 0x1, RZ ;  /* 0x04200000cea57989 */ /* 0x000e2200000e00ff */
[----:B------:R-:W-:Y:S01]  /*54d0*/  FADD.FTZ R67, RZ, R67 ;  /* 0x00000043ff437221 */ /* 0x000fe20000010000 */
[----:B------:R-:W-:Y:S01]  /*54e0*/  PRMT R221, RZ, 0x5410, R221 ;  /* 0x00005410ffdd7816 */ /* 0x000fe200000000dd */
[----:B------:R-:W-:Y:S01]  /*54f0*/  FMUL.FTZ R176, R224, R167 ;  /* 0x000000a7e0b07220 */ /* 0x000fe20000410000 */
[----:B------:R-:W2:Y:S01]  /*5500*/  SHFL.UP PT, R169, R164, 0x1, RZ ;  /* 0x04200000a4a97989 */ /* 0x000ea200000e00ff */
[----:B------:R-:W-:Y:S01]  /*5510*/  FADD.FTZ R170, R177, R170 ;  /* 0x000000aab1aa7221 */ /* 0x000fe20000010000 */
[----:B------:R-:W-:Y:S01]  /*5520*/  ISETP.GE.AND P3, PT, R2, 0x1, PT ;  /* 0x000000010200780c */ /* 0x000fe20003f66270 */
[----:B------:R-:W-:Y:S01]  /*5530*/  FADD.FTZ R167, -R176, R175 ;  /* 0x000000afb0a77221 */ /* 0x000fe20000010100 */
[----:B------:R-:W3:Y:S01]  /*5540*/  SHFL.UP PT, R171, R66, 0x1, RZ ;  /* 0x0420000042ab7989 */ /* 0x000ee200000e00ff */
[-C--:B------:R-:W-:Y:S01]  /*5550*/  FMUL.FTZ R172, R143, -R170.reuse ;  /* 0x800000aa8fac7220 */ /* 0x080fe20000410000 */
[----:B------:R-:W-:Y:S01]  /*5560*/  PRMT R163, RZ, 0x5410, R163 ;  /* 0x00005410ffa37816 */ /* 0x000fe200000000a3 */
[----:B------:R-:W-:Y:S01]  /*5570*/  FMUL.FTZ R166, R124, UR39 ;  /* 0x000000277ca67c20 */ /* 0x000fe20008410000 */
[----:B------:R-:W4:Y:S01]  /*5580*/  SHFL.UP PT, R173, R67, 0x1, RZ ;  /* 0x0420000043ad7989 */ /* 0x000f2200000e00ff */
[----:B------:R-:W-:Y:S01]  /*5590*/  FFMA.FTZ R175, R221, UR39, R168 ;  /* 0x00000027ddaf7c23 */ /* 0x000fe200080100a8 */
[----:B------:R-:W-:Y:S01]  /*55a0*/  PRMT R244, RZ, 0x5410, R244 ;  /* 0x00005410fff47816 */ /* 0x000fe200000000f4 */
[-C--:B------:R-:W-:Y:S01]  /*55b0*/  FFMA.FTZ R172, R144, R167.reuse, R172 ;  /* 0x000000a790ac7223 */ /* 0x080fe200000100ac */
[----:B------:R-:W-:Y:S01]  /*55c0*/  PRMT R123, RZ, 0x5410, R123 ;  /* 0x00005410ff7b7816 */ /* 0x000fe2000000007b */
[----:B------:R-:W-:Y:S01]  /*55d0*/  FMUL.FTZ R203, R143, -R167 ;  /* 0x800000a78fcb7220 */ /* 0x000fe20000410000 */
[----:B------:R-:W-:Y:S01]  /*55e0*/  PRMT R122, RZ, 0x5410, R122 ;  /* 0x00005410ff7a7816 */ /* 0x000fe2000000007a */
[----:B------:R-:W-:Y:S01]  /*55f0*/  FFMA.FTZ R167, R221, UR38, -R166 ;  /* 0x00000026dda77c23 */ /* 0x000fe200080108a6 */
[----:B------:R-:W-:Y:S01]  /*5600*/  PRMT R121, RZ, 0x5410, R121 ;  /* 0x00005410ff797816 */ /* 0x000fe20000000079 */
[----:B------:R-:W-:Y:S01]  /*5610*/  FMUL.FTZ R175, R210, R175 ;  /* 0x000000afd2af7220 */ /* 0x000fe20000410000 */
[----:B------:R-:W-:Y:S01]  /*5620*/  PRMT R219, RZ, 0x5410, R219 ;  /* 0x00005410ffdb7816 */ /* 0x000fe200000000db */
[----:B------:R-:W-:Y:S01]  /*5630*/  FFMA.FTZ R203, R144, R170, -R203 ;  /* 0x000000aa90cb7223 */ /* 0x000fe200000108cb */
[----:B------:R-:W-:Y:S01]  /*5640*/  PRMT R120, RZ, 0x5410, R120 ;  /* 0x00005410ff787816 */ /* 0x000fe20000000078 */
[----:B------:R-:W-:Y:S01]  /*5650*/  FMUL.FTZ R174, R210, R167 ;  /* 0x000000a7d2ae7220 */ /* 0x000fe20000410000 */
[----:B------:R-:W-:Y:S01]  /*5660*/  PRMT R216, RZ, 0x5410, R216 ;  /* 0x00005410ffd87816 */ /* 0x000fe200000000d8 */
[----:B------:R-:W-:Y:S01]  /*5670*/  FADD.FTZ R172, -R175, R172 ;  /* 0x000000acafac7221 */ /* 0x000fe20000010100 */
[----:B------:R-:W-:Y:S01]  /*5680*/  PRMT R231, RZ, 0x5410, R231 ;  /* 0x00005410ffe77816 */ /* 0x000fe200000000e7 */
[----:B------:R-:W-:Y:S01]  /*5690*/  FADD.FTZ R203, R174, R203 ;  /* 0x000000cbaecb7221 */ /* 0x000fe20000010000 */
[----:B------:R-:W-:Y:S01]  /*56a0*/  PRMT R119, RZ, 0x5410, R119 ;  /* 0x00005410ff777816 */ /* 0x000fe20000000077 */
[C---:B------:R-:W-:Y:S01]  /*56b0*/  FMUL.FTZ R167, R145.reuse, -R172 ;  /* 0x800000ac91a77220 */ /* 0x040fe20000410000 */
[----:B------:R-:W-:Y:S01]  /*56c0*/  PRMT R214, RZ, 0x5410, R214 ;  /* 0x00005410ffd67816 */ /* 0x000fe200000000d6 */
[----:B0-----:R-:W-:Y:S01]  /*56d0*/  FMUL.FTZ R166, R164, R165 ;  /* 0x000000a5a4a67220 */ /* 0x001fe20000410000 */
[----:B-----5:R-:W-:Y:S01]  /*56e0*/  SHFL.IDX PT, R64, R64, RZ, 0x1f ;  /* 0x00001fff40407589 */ /* 0x020fe200000e0000 */
[-C--:B------:R-:W-:Y:S01]  /*56f0*/  FFMA.FTZ R167, R146, R203.reuse, -R167 ;  /* 0x000000cb92a77223 */ /* 0x080fe200000108a7 */
[----:B------:R-:W-:Y:S01]  /*5700*/  PRMT R218, RZ, 0x5410, R218 ;  /* 0x00005410ffda7816 */ /* 0x000fe200000000da */
[----:B------:R-:W-:Y:S01]  /*5710*/  FMUL.FTZ R209, R145, -R203 ;  /* 0x800000cb91d17220 */ /* 0x000fe20000410000 */
[----:B------:R-:W-:Y:S01]  /*5720*/  PRMT R118, RZ, 0x5410, R118 ;  /* 0x00005410ff767816 */ /* 0x000fe20000000076 */
[----:B--2---:R-:W-:Y:S01]  /*5730*/  FFMA.FTZ R203, R206, R169, R166 ;  /* 0x000000a9cecb7223 */ /* 0x004fe200000100a6 */
[----:B------:R-:W-:Y:S01]  /*5740*/  PRMT R205, RZ, 0x5410, R205 ;  /* 0x00005410ffcd7816 */ /* 0x000fe200000000cd */
[C---:B---3--:R-:W-:Y:S01]  /*5750*/  FMUL.FTZ R168, R164.reuse, R171 ;  /* 0x000000aba4a87220 */ /* 0x048fe20000410000 */
[----:B------:R-:W-:Y:S01]  /*5760*/  MOV R234, UR7 ;  /* 0x0000000700ea7c02 */ /* 0x000fe20008000f00 */
[C---:B----4-:R-:W-:Y:S01]  /*5770*/  FMUL.FTZ R166, R164.reuse, R173 ;  /* 0x000000ada4a67220 */ /* 0x050fe20000410000 */
[----:B------:R-:W-:Y:S01]  /*5780*/  BSSY B0, `(.L_x_8300) ;  /* 0x000011b000007945 */ /* 0x000fe20003800000 */
[C---:B------:R-:W-:Y:S01]  /*5790*/  FMUL.FTZ R169, R164.reuse, R169 ;  /* 0x000000a9a4a97220 */ /* 0x040fe20000410000 */
[----:B------:R-:W-:Y:S01]  /*57a0*/  FSEL R164, R164, R203, !P3 ;  /* 0x000000cba4a47208 */ /* 0x000fe20005800000 */
[----:B------:R-:W-:-:S02]  /*57b0*/  FFMA.FTZ R168, R206, R173, R168 ;  /* 0x000000adcea87223 */ /* 0x000fc400000100a8 */
[C---:B------:R-:W-:Y:S02]  /*57c0*/  FFMA.FTZ R171, R206.reuse, R171, -R166 ;  /* 0x000000abceab7223 */ /* 0x040fe400000108a6 */
[----:B------:R-:W-:Y:S01]  /*57d0*/  @P3 FFMA.FTZ R206, R206, R165, -R169 ;  /* 0x000000a5cece3223 */ /* 0x000fe200000108a9 */
[----:B------:R-:W-:Y:S01]  /*57e0*/  SHFL.UP PT, R215, R164, 0x2, RZ ;  /* 0x04400000a4d77989 */ /* 0x000fe200000e00ff */
[----:B------:R-:W-:Y:S02]  /*57f0*/  FMUL.FTZ R169, R163, UR38 ;  /* 0x00000026a3a97c20 */ /* 0x000fe40008410000 */
[----:B------:R-:W-:Y:S01]  /*5800*/  @P3 FADD.FTZ R67, R67, R168 ;  /* 0x000000a843433221 */ /* 0x000fe20000010000 */
[----:B------:R-:W-:Y:S01]  /*5810*/  SHFL.UP PT, R203, R206, 0x2, RZ ;  /* 0x04400000cecb7989 */ /* 0x000fe200000e00ff */
[----:B------:R-:W-:Y:S02]  /*5820*/  FMUL.FTZ R165, R163, UR39 ;  /* 0x00000027a3a57c20 */ /* 0x000fe40008410000 */
[----:B------:R-:W-:-:S02]  /*5830*/  FFMA.FTZ R170, R146, R172, R209 ;  /* 0x000000ac92aa7223 */ /* 0x000fc400000100d1 */
[----:B------:R-:W-:Y:S01]  /*5840*/  @P3 FADD.FTZ R66, R66, R171 ;  /* 0x000000ab42423221 */ /* 0x000fe20000010000 */
[----:B------:R-:W-:Y:S01]  /*5850*/  ISETP.GE.AND P3, PT, R2, 0x2, PT ;  /* 0x000000020200780c */ /* 0x000fe20003f66270 */
[----:B------:R-:W-:Y:S02]  /*5860*/  FADD.FTZ R229, R38, R38 ;  /* 0x0000002626e57221 */ /* 0x000fe40000010000 */
[C---:B------:R-:W-:Y:S01]  /*5870*/  FFMA.FTZ R166, R244.reuse, UR39, R169 ;  /* 0x00000027f4a67c23 */ /* 0x040fe200080100a9 */
[----:B------:R-:W-:Y:S01]  /*5880*/  SHFL.UP PT, R217, R66, 0x2, RZ ;  /* 0x0440000042d97989 */ /* 0x000fe200000e00ff */
[----:B------:R-:W-:Y:S02]  /*5890*/  FFMA.FTZ R172, R244, UR38, -R165 ;  /* 0x00000026f4ac7c23 */ /* 0x000fe400080108a5 */
[C---:B------:R-:W-:Y:S01]  /*58a0*/  FMUL.FTZ R173, R229.reuse, R166 ;  /* 0x000000a6e5ad7220 */ /* 0x040fe20000410000 */
[----:B------:R-:W0:Y:S01]  /*58b0*/  SHFL.UP PT, R169, R67, 0x2, RZ ;  /* 0x0440000043a97989 */ /* 0x000e2200000e00ff */
[----:B------:R-:W-:-:S02]  /*58c0*/  FMUL.FTZ R172, R229, R172 ;  /* 0x000000ace5ac7220 */ /* 0x000fc40000410000 */
[----:B------:R-:W-:Y:S02]  /*58d0*/  FADD.FTZ R170, -R173, R170 ;  /* 0x000000aaadaa7221 */ /* 0x000fe40000010100 */
[----:B------:R-:W-:Y:S02]  /*58e0*/  FADD.FTZ R168, R172, R167 ;  /* 0x000000a7aca87221 */ /* 0x000fe40000010000 */
[----:B------:R-:W-:Y:S02]  /*58f0*/  FMUL.FTZ R167, R123, UR38 ;  /* 0x000000267ba77c20 */ /* 0x000fe40008410000 */
[C---:B------:R-:W-:Y:S02]  /*5900*/  FMUL.FTZ R171, R147.reuse, -R170 ;  /* 0x800000aa93ab7220 */ /* 0x040fe40000410000 */
[----:B------:R-:W-:Y:S02]  /*5910*/  FMUL.FTZ R225, R147, -R168 ;  /* 0x800000a893e17220 */ /* 0x000fe40000410000 */
[----:B------:R-:W-:-:S02]  /*5920*/  FADD.FTZ R209, R37, R37 ;  /* 0x0000002525d17221 */ /* 0x000fc40000010000 */
[----:B------:R-:W-:Y:S02]  /*5930*/  FMUL.FTZ R165, R123, UR39 ;  /* 0x000000277ba57c20 */ /* 0x000fe40008410000 */
[----:B------:R-:W-:Y:S02]  /*5940*/  FFMA.FTZ R166, R122, UR39, R167 ;  /* 0x000000277aa67c23 */ /* 0x000fe400080100a7 */
[C---:B------:R-:W-:Y:S02]  /*5950*/  FFMA.FTZ R167, R148.reuse, R168, -R171 ;  /* 0x000000a894a77223 */ /* 0x040fe400000108ab */
[----:B------:R-:W-:Y:S02]  /*5960*/  FFMA.FTZ R168, R148, R170, R225 ;  /* 0x000000aa94a87223 */ /* 0x000fe400000100e1 */
[----:B------:R-:W-:Y:S02]  /*5970*/  FFMA.FTZ R170, R122, UR38, -R165 ;  /* 0x000000267aaa7c23 */ /* 0x000fe400080108a5 */
[C---:B------:R-:W-:Y:S01]  /*5980*/  FMUL.FTZ R171, R209.reuse, R166 ;  /* 0x000000a6d1ab7220 */ /* 0x040fe20000410000 */
[----:B------:R-:W-:Y:S01]  /*5990*/  MOV R166, UR24 ;  /* 0x0000001800a67c02 */ /* 0x000fe20008000f00 */
[----:B------:R-:W-:-:S02]  /*59a0*/  FMUL.FTZ R170, R209, R170 ;  /* 0x000000aad1aa7220 */ /* 0x000fc40000410000 */
[----:B------:R-:W-:Y:S01]  /*59b0*/  FADD.FTZ R204, -R171, R168 ;  /* 0x000000a8abcc7221 */ /* 0x000fe20000010100 */
[----:B------:R-:W-:Y:S01]  /*59c0*/  ISETP.GE.OR P0, PT, R166, c[0x0][0x174], P0 ;  /* 0x00005d00a6007a0c */ /* 0x000fe20000706670 */
[----:B0-----:R-:W-:Y:S02]  /*59d0*/  FMUL.FTZ R165, R164, R169 ;  /* 0x000000a9a4a57220 */ /* 0x001fe40000410000 */
[----:B------:R-:W-:Y:S02]  /*59e0*/  FADD.FTZ R167, R170, R167 ;  /* 0x000000a7aaa77221 */ /* 0x000fe40000010000 */
[----:B------:R-:W-:Y:S02]  /*59f0*/  FMUL.FTZ R168, R149, -R204 ;  /* 0x800000cc95a87220 */ /* 0x000fe40000410000 */
[----:B------:R-:W-:Y:S02]  /*5a00*/  FMUL.FTZ R166, R164, R203 ;  /* 0x000000cba4a67220 */ /* 0x000fe40000410000 */
[----:B------:R-:W-:-:S02]  /*5a10*/  FFMA.FTZ R225, R206, R217, -R165 ;  /* 0x000000d9cee17223 */ /* 0x000fc400000108a5 */
[----:B------:R-:W-:Y:S02]  /*5a20*/  FMUL.FTZ R217, R164, R217 ;  /* 0x000000d9a4d97220 */ /* 0x000fe40000410000 */
[-C--:B------:R-:W-:Y:S02]  /*5a30*/  FFMA.FTZ R165, R150, R167.reuse, -R168 ;  /* 0x000000a796a57223 */ /* 0x080fe400000108a8 */
[----:B------:R-:W-:Y:S02]  /*5a40*/  FMUL.FTZ R233, R149, -R167 ;  /* 0x800000a795e97220 */ /* 0x000fe40000410000 */
[-C--:B------:R-:W-:Y:S02]  /*5a50*/  FMUL.FTZ R167, R164, R215.reuse ;  /* 0x000000d7a4a77220 */ /* 0x080fe40000410000 */
[C---:B------:R-:W-:Y:S02]  /*5a60*/  FFMA.FTZ R215, R206.reuse, R215, R166 ;  /* 0x000000d7ced77223 */ /* 0x040fe400000100a6 */
[----:B------:R-:W-:-:S02]  /*5a70*/  FFMA.FTZ R168, R206, R169, R217 ;  /* 0x000000a9cea87223 */ /* 0x000fc400000100d9 */
[----:B------:R-:W-:Y:S01]  /*5a80*/  @P3 FFMA.FTZ R206, R206, R203, -R167 ;  /* 0x000000cbcece3223 */ /* 0x000fe200000108a7 */
[----:B------:R-:W-:Y:S01]  /*5a90*/  FSEL R167, R164, R215, !P3 ;  /* 0x000000d7a4a77208 */ /* 0x000fe20005800000 */
[----:B------:R-:W-:Y:S02]  /*5aa0*/  @P3 FADD.FTZ R66, R66, R225 ;  /* 0x000000e142423221 */ /* 0x000fe40000010000 */
[CC--:B-1----:R-:W-:Y:S01]  /*5ab0*/  FMUL.FTZ R169, R132.reuse, R127.reuse ;  /* 0x0000007f84a97220 */ /* 0x0c2fe20000410000 */
[----:B------:R-:W0:Y:S01]  /*5ac0*/  SHFL.UP PT, R203, R206, 0x4, RZ ;  /* 0x04800000cecb7989 */ /* 0x000e2200000e00ff */
[-C--:B------:R-:W-:Y:S02]  /*5ad0*/  FMUL.FTZ R164, R132, -R126.reuse ;  /* 0x8000007e84a47220 */ /* 0x080fe40000410000 */
[----:B------:R-:W-:Y:S01]  /*5ae0*/  @P3 FADD.FTZ R67, R67, R168 ;  /* 0x000000a843433221 */ /* 0x000fe20000010000 */
[----:B------:R-:W1:Y:S01]  /*5af0*/  SHFL.UP PT, R208, R66, 0x4, RZ ;  /* 0x0480000042d07989 */ /* 0x000e6200000e00ff */
[----:B------:R-:W-:Y:S01]  /*5b00*/  FFMA.FTZ R220, R162, R126, -R169 ;  /* 0x0000007ea2dc7223 */ /* 0x000fe200000108a9 */
[----:B------:R-:W-:Y:S01]  /*5b10*/  ISETP.GE.AND P3, PT, R2, 0x4, PT ;  /* 0x000000040200780c */ /* 0x000fe20003f66270 */
[----:B------:R-:W-:Y:S01]  /*5b20*/  FFMA.FTZ R222, R162, -R127, R164 ;  /* 0x8000007fa2de7223 */ /* 0x000fe200000100a4 */
[----:B------:R-:W-:Y:S01]  /*5b30*/  SHFL.UP PT, R215, R167, 0x4, RZ ;  /* 0x04800000a7d77989 */ /* 0x000fe200000e00ff */
[----:B------:R-:W-:-:S02]  /*5b40*/  FMUL.FTZ R168, R121, UR38 ;  /* 0x0000002679a87c20 */ /* 0x000fc40008410000 */
[----:B------:R-:W-:Y:S02]  /*5b50*/  FFMA.FTZ R166, R150, R204, R233 ;  /* 0x000000cc96a67223 */ /* 0x000fe400000100e9 */
[----:B------:R-:W-:Y:S01]  /*5b60*/  FMUL.FTZ R164, R121, UR39 ;  /* 0x0000002779a47c20 */ /* 0x000fe20008410000 */
[----:B------:R-:W2:Y:S01]  /*5b70*/  SHFL.UP PT, R204, R67, 0x4, RZ ;  /* 0x0480000043cc7989 */ /* 0x000ea200000e00ff */
[----:B------:R-:W-:Y:S02]  /*5b80*/  FMUL.FTZ R226, R160, -R220 ;  /* 0x800000dca0e27220 */ /* 0x000fe40000410000 */
[----:B------:R-:W-:Y:S02]  /*5b90*/  FADD.FTZ R212, R36, R36 ;  /* 0x0000002424d47221 */ /* 0x000fe40000010000 */
[----:B------:R-:W-:Y:S02]  /*5ba0*/  FFMA.FTZ R169, R219, UR39, R168 ;  /* 0x00000027dba97c23 */ /* 0x000fe400080100a8 */
[----:B------:R-:W-:-:S02]  /*5bb0*/  FMUL.FTZ R225, R160, -R222 ;  /* 0x800000dea0e17220 */ /* 0x000fc40000410000 */
[----:B------:R-:W-:Y:S02]  /*5bc0*/  FFMA.FTZ R217, R219, UR38, -R164 ;  /* 0x00000026dbd97c23 */ /* 0x000fe400080108a4 */
[C---:B------:R-:W-:Y:S02]  /*5bd0*/  FFMA.FTZ R226, R161.reuse, R222, R226 ;  /* 0x000000dea1e27223 */ /* 0x040fe400000100e2 */
[C---:B------:R-:W-:Y:S02]  /*5be0*/  FMUL.FTZ R169, R212.reuse, R169 ;  /* 0x000000a9d4a97220 */ /* 0x040fe40000410000 */
[----:B------:R-:W-:Y:S02]  /*5bf0*/  FFMA.FTZ R225, R161, R220, -R225 ;  /* 0x000000dca1e17223 */ /* 0x000fe400000108e1 */
[----:B------:R-:W-:Y:S02]  /*5c00*/  FMUL.FTZ R168, R212, R217 ;  /* 0x000000d9d4a87220 */ /* 0x000fe40000410000 */
        /* <DEDUP_REMOVED lines=9> */
[----:B------:R-:W-:Y:S02]  /*5ca0*/  FMUL.FTZ R166, R135, -R217 ;  /* 0x800000d987a67220 */ /* 0x000fe40000410000 */
[----:B------:R-:W-:Y:S02]  /*5cb0*/  FFMA.FTZ R164, R152, R220, R233 ;  /* 0x000000dc98a47223 */ /* 0x000fe400000100e9 */
[C---:B0-----:R-:W-:Y:S02]  /*5cc0*/  FMUL.FTZ R220, R167.reuse, R203 ;  /* 0x000000cba7dc7220 */ /* 0x041fe40000410000 */
[----:B-1----:R-:W-:-:S02]  /*5cd0*/  FMUL.FTZ R233, R167, R208 ;  /* 0x000000d0a7e97220 */ /* 0x002fc40000410000 */
[-C--:B------:R-:W-:Y:S02]  /*5ce0*/  FFMA.FTZ R166, R136, R225.reuse, -R166 ;  /* 0x000000e188a67223 */ /* 0x080fe400000108a6 */
[----:B------:R-:W-:Y:S02]  /*5cf0*/  FMUL.FTZ R222, R135, -R225 ;  /* 0x800000e187de7220 */ /* 0x000fe40000410000 */
[CC--:B--2---:R-:W-:Y:S02]  /*5d00*/  FMUL.FTZ R225, R167.reuse, R204.reuse ;  /* 0x000000cca7e17220 */ /* 0x0c4fe40000410000 */
[CC--:B------:R-:W-:Y:S02]  /*5d10*/  FFMA.FTZ R220, R206.reuse, R215.reuse, R220 ;  /* 0x000000d7cedc7223 */ /* 0x0c0fe400000100dc */
[----:B------:R-:W-:Y:S02]  /*5d20*/  FMUL.FTZ R215, R167, R215 ;  /* 0x000000d7a7d77220 */ /* 0x000fe40000410000 */
[----:B------:R-:W-:-:S02]  /*5d30*/  FFMA.FTZ R204, R206, R204, R233 ;  /* 0x000000cccecc7223 */ /* 0x000fc400000100e9 */
[C---:B------:R-:W-:Y:S02]  /*5d40*/  FFMA.FTZ R225, R206.reuse, R208, -R225 ;  /* 0x000000d0cee17223 */ /* 0x040fe400000108e1 */
[----:B------:R-:W-:Y:S02]  /*5d50*/  @P3 FFMA.FTZ R206, R206, R203, -R215 ;  /* 0x000000cbcece3223 */ /* 0x000fe400000108d7 */
[----:B------:R-:W-:Y:S01]  /*5d60*/  @P3 FADD.FTZ R67, R67, R204 ;  /* 0x000000cc43433221 */ /* 0x000fe20000010000 */
[----:B------:R-:W-:Y:S01]  /*5d70*/  FSEL R204, R167, R220, !P3 ;  /* 0x000000dca7cc7208 */ /* 0x000fe20005800000 */
[----:B------:R-:W-:Y:S01]  /*5d80*/  @P3 FADD.FTZ R66, R66, R225 ;  /* 0x000000e142423221 */ /* 0x000fe20000010000 */
[----:B------:R-:W0:Y:S01]  /*5d90*/  SHFL.UP PT, R215, R206, 0x8, RZ ;  /* 0x05000000ced77989 */ /* 0x000e2200000e00ff */
[----:B------:R-:W-:Y:S01]  /*5da0*/  FFMA.FTZ R208, R136, R217, R222 ;  /* 0x000000d988d07223 */ /* 0x000fe200000100de */
[----:B------:R-:W-:Y:S01]  /*5db0*/  ISETP.GE.AND P3, PT, R2, 0x8, PT ;  /* 0x000000080200780c */ /* 0x000fe20003f66270 */
[C---:B------:R-:W-:Y:S01]  /*5dc0*/  FMUL.FTZ R203, R120.reuse, UR38 ;  /* 0x0000002678cb7c20 */ /* 0x040fe20008410000 */
[----:B------:R-:W1:Y:S01]  /*5dd0*/  SHFL.UP PT, R225, R67, 0x8, RZ ;  /* 0x0500000043e17989 */ /* 0x000e6200000e00ff */
[----:B------:R-:W-:-:S02]  /*5de0*/  FMUL.FTZ R167, R120, UR39 ;  /* 0x0000002778a77c20 */ /* 0x000fc40008410000 */
[----:B------:R-:W-:Y:S01]  /*5df0*/  FMUL.FTZ R239, R137, -R166 ;  /* 0x800000a689ef7220 */ /* 0x000fe20000410000 */
[----:B------:R-:W2:Y:S01]  /*5e00*/  SHFL.UP PT, R217, R66, 0x8, RZ ;  /* 0x0500000042d97989 */ /* 0x000ea200000e00ff */
[----:B------:R-:W-:Y:S02]  /*5e10*/  FADD.FTZ R233, R35, R35 ;  /* 0x0000002323e97221 */ /* 0x000fe40000010000 */
[-C--:B------:R-:W-:Y:S01]  /*5e20*/  FMUL.FTZ R237, R137, -R208.reuse ;  /* 0x800000d089ed7220 */ /* 0x080fe20000410000 */
[----:B------:R-:W3:Y:S01]  /*5e30*/  SHFL.UP PT, R235, R204, 0x8, RZ ;  /* 0x05000000cceb7989 */ /* 0x000ee200000e00ff */
[C---:B------:R-:W-:Y:S02]  /*5e40*/  FFMA.FTZ R222, R216.reuse, UR39, R203 ;  /* 0x00000027d8de7c23 */ /* 0x040fe400080100cb */
[----:B------:R-:W-:Y:S02]  /*5e50*/  FFMA.FTZ R220, R216, UR38, -R167 ;  /* 0x00000026d8dc7c23 */ /* 0x000fe400080108a7 */
[----:B------:R-:W-:-:S02]  /*5e60*/  FFMA.FTZ R239, R138, R208, R239 ;  /* 0x000000d08aef7223 */ /* 0x000fc400000100ef */
[----:B------:R-:W-:Y:S02]  /*5e70*/  FFMA.FTZ R237, R138, R166, -R237 ;  /* 0x000000a68aed7223 */ /* 0x000fe400000108ed */
[C---:B------:R-:W-:Y:S02]  /*5e80*/  FMUL.FTZ R167, R233.reuse, R222 ;  /* 0x000000dee9a77220 */ /* 0x040fe40000410000 */
[----:B------:R-:W-:Y:S02]  /*5e90*/  FMUL.FTZ R166, R233, R220 ;  /* 0x000000dce9a67220 */ /* 0x000fe40000410000 */
        /* <DEDUP_REMOVED lines=11> */
[C---:B0-----:R-:W-:Y:S02]  /*5f50*/  FMUL.FTZ R220, R204.reuse, R215 ;  /* 0x000000d7ccdc7220 */ /* 0x041fe40000410000 */
[----:B-1----:R-:W-:Y:S02]  /*5f60*/  FMUL.FTZ R222, R204, R225 ;  /* 0x000000e1ccde7220 */ /* 0x002fe40000410000 */
[-C--:B------:R-:W-:Y:S02]  /*5f70*/  FFMA.FTZ R164, R142, R237.reuse, -R164 ;  /* 0x000000ed8ea47223 */ /* 0x080fe400000108a4 */
[----:B------:R-:W-:-:S02]  /*5f80*/  FMUL.FTZ R228, R141, -R237 ;  /* 0x800000ed8de47220 */ /* 0x000fc40000410000 */
[----:B--2---:R-:W-:Y:S02]  /*5f90*/  FMUL.FTZ R226, R204, R217 ;  /* 0x000000d9cce27220 */ /* 0x004fe40000410000 */
[-C--:B---3--:R-:W-:Y:S02]  /*5fa0*/  FFMA.FTZ R237, R206, R235.reuse, R220 ;  /* 0x000000ebceed7223 */ /* 0x088fe400000100dc */
[----:B------:R-:W-:Y:S02]  /*5fb0*/  FMUL.FTZ R235, R204, R235 ;  /* 0x000000ebcceb7220 */ /* 0x000fe40000410000 */
[----:B------:R-:W-:Y:S01]  /*5fc0*/  FFMA.FTZ R217, R206, R217, -R222 ;  /* 0x000000d9ced97223 */ /* 0x000fe200000108de */
[----:B------:R-:W-:Y:S01]  /*5fd0*/  FSEL R204, R204, R237, !P3 ;  /* 0x000000edcccc7208 */ /* 0x000fe20005800000 */
[C---:B------:R-:W-:Y:S02]  /*5fe0*/  FFMA.FTZ R226, R206.reuse, R225, R226 ;  /* 0x000000e1cee27223 */ /* 0x040fe400000100e2 */
[----:B------:R-:W-:-:S02]  /*5ff0*/  @P3 FFMA.FTZ R206, R206, R215, -R235 ;  /* 0x000000d7cece3223 */ /* 0x000fc400000108eb */
[----:B------:R-:W-:Y:S01]  /*6000*/  @P3 FADD.FTZ R66, R66, R217 ;  /* 0x000000d942423221 */ /* 0x000fe20000010000 */
[----:B------:R-:W-:Y:S01]  /*6010*/  SHFL.UP PT, R239, R204, 0x10, RZ ;  /* 0x06000000ccef7989 */ /* 0x000fe200000e00ff */
[----:B------:R-:W-:Y:S02]  /*6020*/  FFMA.FTZ R165, R142, R165, R228 ;  /* 0x000000a58ea57223 */ /* 0x000fe400000100e4 */
[----:B------:R-:W-:Y:S01]  /*6030*/  @P3 FADD.FTZ R67, R67, R226 ;  /* 0x000000e243433221 */ /* 0x000fe20000010000 */
[----:B------:R-:W0:Y:S01]  /*6040*/  SHFL.UP PT, R215, R206, 0x10, RZ ;  /* 0x06000000ced77989 */ /* 0x000e2200000e00ff */
[C---:B------:R-:W-:Y:S01]  /*6050*/  FMUL.FTZ R222, R231.reuse, UR38 ;  /* 0x00000026e7de7c20 */ /* 0x040fe20008410000 */
[----:B------:R-:W-:Y:S01]  /*6060*/  ISETP.GE.AND P3, PT, R2, 0x10, PT ;  /* 0x000000100200780c */ /* 0x000fe20003f66270 */
[----:B------:R-:W-:Y:S01]  /*6070*/  FMUL.FTZ R220, R231, UR39 ;  /* 0x00000027e7dc7c20 */ /* 0x000fe20008410000 */
[----:B------:R-:W1:Y:S01]  /*6080*/  SHFL.UP PT, R235, R66, 0x10, RZ ;  /* 0x0600000042eb7989 */ /* 0x000e6200000e00ff */
[----:B------:R-:W-:-:S02]  /*6090*/  FMUL.FTZ R225, R143, -R165 ;  /* 0x800000a58fe17220 */ /* 0x000fc40000410000 */
[-C--:B------:R-:W-:Y:S01]  /*60a0*/  FMUL.FTZ R228, R143, -R164.reuse ;  /* 0x800000a48fe47220 */ /* 0x080fe20000410000 */
[----:B------:R-:W2:Y:S01]  /*60b0*/  SHFL.UP PT, R237, R67, 0x10, RZ ;  /* 0x0600000043ed7989 */ /* 0x000ea200000e00ff */
[C---:B------:R-:W-:Y:S02]  /*60c0*/  FFMA.FTZ R226, R119.reuse, UR39, R222 ;  /* 0x0000002777e27c23 */ /* 0x040fe400080100de */
[----:B------:R-:W-:Y:S02]  /*60d0*/  FADD.FTZ R217, R34, R34 ;  /* 0x0000002222d97221 */ /* 0x000fe40000010000 */
[----:B------:R-:W-:Y:S02]  /*60e0*/  FFMA.FTZ R222, R119, UR38, -R220 ;  /* 0x0000002677de7c23 */ /* 0x000fe400080108dc */
[C---:B------:R-:W-:Y:S02]  /*60f0*/  FFMA.FTZ R220, R144.reuse, R164, -R225 ;  /* 0x000000a490dc7223 */ /* 0x040fe400000108e1 */
[----:B------:R-:W-:-:S02]  /*6100*/  FFMA.FTZ R228, R144, R165, R228 ;  /* 0x000000a590e47223 */ /* 0x000fc400000100e4 */
[----:B------:R-:W-:Y:S02]  /*6110*/  FMUL.FTZ R165, R217, R226 ;  /* 0x000000e2d9a57220 */ /* 0x000fe40000410000 */
[C---:B------:R-:W-:Y:S02]  /*6120*/  FMUL.FTZ R243, R145.reuse, -R220 ;  /* 0x800000dc91f37220 */ /* 0x040fe40000410000 */
[----:B------:R-:W-:Y:S02]  /*6130*/  FMUL.FTZ R225, R145, -R228 ;  /* 0x800000e491e17220 */ /* 0x000fe40000410000 */
[----:B------:R-:W-:Y:S02]  /*6140*/  FMUL.FTZ R164, R217, R222 ;  /* 0x000000ded9a47220 */ /* 0x000fe40000410000 */
[----:B------:R-:W-:Y:S02]  /*6150*/  FADD.FTZ R208, -R165, R208 ;  /* 0x000000d0a5d07221 */ /* 0x000fe40000010100 */
[----:B------:R-:W-:-:S02]  /*6160*/  FFMA.FTZ R226, R146, R228, R243 ;  /* 0x000000e492e27223 */ /* 0x000fc400000100f3 */
[----:B------:R-:W-:Y:S02]  /*6170*/  FFMA.FTZ R228, R146, R220, -R225 ;  /* 0x000000dc92e47223 */ /* 0x000fe400000108e1 */
[----:B------:R-:W-:Y:S02]  /*6180*/  FADD.FTZ R222, R164, R203 ;  /* 0x000000cba4de7221 */ /* 0x000fe40000010000 */
[----:B------:R-:W-:Y:S02]  /*6190*/  FMUL.FTZ R225, R155, -R208 ;  /* 0x800000d09be17220 */ /* 0x000fe40000410000 */
[----:B------:R-:W-:Y:S02]  /*61a0*/  FMUL.FTZ R203, R147, -R226 ;  /* 0x800000e293cb7220 */ /* 0x000fe40000410000 */
[-C--:B------:R-:W-:Y:S02]  /*61b0*/  FMUL.FTZ R243, R155, -R222.reuse ;  /* 0x800000de9bf37220 */ /* 0x080fe40000410000 */
[----:B------:R-:W-:-:S02]  /*61c0*/  FFMA.FTZ R220, R156, R222, -R225 ;  /* 0x000000de9cdc7223 */ /* 0x000fc400000108e1 */
[-C--:B------:R-:W-:Y:S02]  /*61d0*/  FFMA.FTZ R222, R148, R228.reuse, -R203 ;  /* 0x000000e494de7223 */ /* 0x080fe400000108cb */
[----:B------:R-:W-:Y:S02]  /*61e0*/  FMUL.FTZ R245, R147, -R228 ;  /* 0x800000e493f57220 */ /* 0x000fe40000410000 */
[C---:B0-----:R-:W-:Y:S02]  /*61f0*/  FMUL.FTZ R203, R204.reuse, R215 ;  /* 0x000000d7cccb7220 */ /* 0x041fe40000410000 */
[----:B-1----:R-:W-:Y:S02]  /*6200*/  FMUL.FTZ R228, R204, R235 ;  /* 0x000000ebcce47220 */ /* 0x002fe40000410000 */
[----:B------:R-:W-:Y:S02]  /*6210*/  FFMA.FTZ R225, R156, R208, R243 ;  /* 0x000000d09ce17223 */ /* 0x000fe400000100f3 */
[----:B------:R-:W-:-:S02]  /*6220*/  FFMA.FTZ R243, R206, R239, R203 ;  /* 0x000000efcef37223 */ /* 0x000fc400000100cb */
[-C--:B--2---:R-:W-:Y:S02]  /*6230*/  FFMA.FTZ R228, R206, R237.reuse, R228 ;  /* 0x000000edcee47223 */ /* 0x084fe400000100e4 */
[C---:B------:R-:W-:Y:S02]  /*6240*/  FMUL.FTZ R208, R204.reuse, R237 ;  /* 0x000000edccd07220 */ /* 0x040fe40000410000 */
[----:B------:R-:W-:Y:S01]  /*6250*/  @P3 FADD.FTZ R67, R67, R228 ;  /* 0x000000e443433221 */ /* 0x000fe20000010000 */
[C---:B------:R-:W-:Y:S01]  /*6260*/  FSEL R228, R204.reuse, R243, !P3 ;  /* 0x000000f3cce47208 */ /* 0x040fe20005800000 */
[----:B------:R-:W-:Y:S02]  /*6270*/  FMUL.FTZ R239, R204, R239 ;  /* 0x000000efccef7220 */ /* 0x000fe40000410000 */
[C---:B------:R-:W-:Y:S02]  /*6280*/  FFMA.FTZ R203, R206.reuse, R235, -R208 ;  /* 0x000000ebcecb7223 */ /* 0x040fe400000108d0 */
[----:B------:R-:W-:Y:S01]  /*6290*/  @P3 FFMA.FTZ R206, R206, R215, -R239 ;  /* 0x000000d7cece3223 */ /* 0x000fe200000108ef */
[----:B------:R-:W0:Y:S01]  /*62a0*/  SHFL.UP PT, R228, R228, 0x1, RZ ;  /* 0x04200000e4e47989 */ /* 0x000e2200000e00ff */
[----:B------:R-:W-:-:S02]  /*62b0*/  FMUL.FTZ R235, R214, UR39 ;  /* 0x00000027d6eb7c20 */ /* 0x000fc40008410000 */
[----:B------:R-:W-:Y:S01]  /*62c0*/  FMUL.FTZ R237, R214, UR38 ;  /* 0x00000026d6ed7c20 */ /* 0x000fe20008410000 */
[----:B------:R1:W2:Y:S01]  /*62d0*/  SHFL.IDX PT, R215, R65, RZ, 0x1f ;  /* 0x00001fff41d77589 */ /* 0x0002a200000e0000 */
[----:B------:R-:W-:Y:S02]  /*62e0*/  @P3 FADD.FTZ R66, R66, R203 ;  /* 0x000000cb42423221 */ /* 0x000fe40000010000 */
[----:B------:R-:W-:Y:S01]  /*62f0*/  FADD.FTZ R208, R33, R33 ;  /* 0x0000002121d07221 */ /* 0x000fe20000010000 */
[----:B------:R-:W3:Y:S01]  /*6300*/  SHFL.UP PT, R206, R206, 0x1, RZ ;  /* 0x04200000cece7989 */ /* 0x000ee200000e00ff */
[C---:B------:R-:W-:Y:S02]  /*6310*/  FFMA.FTZ R235, R218.reuse, UR38, -R235 ;  /* 0x00000026daeb7c23 */ /* 0x040fe400080108eb */
[----:B------:R-:W-:Y:S01]  /*6320*/  FFMA.FTZ R237, R218, UR39, R237 ;  /* 0x00000027daed7c23 */ /* 0x000fe200080100ed */
[----:B------:R-:W4:Y:S01]  /*6330*/  SHFL.UP PT, R67, R67, 0x1, RZ ;  /* 0x0420000043437989 */ /* 0x000f2200000e00ff */
[----:B------:R-:W-:-:S02]  /*6340*/  FFMA.FTZ R226, R148, R226, R245 ;  /* 0x000000e294e27223 */ /* 0x000fc400000100f5 */
[C---:B------:R-:W-:Y:S01]  /*6350*/  FMUL.FTZ R203, R208.reuse, R235 ;  /* 0x000000ebd0cb7220 */ /* 0x040fe20000410000 */
[----:B------:R-:W0:Y:S01]  /*6360*/  SHFL.UP PT, R66, R66, 0x1, RZ ;  /* 0x0420000042427989 */ /* 0x000e2200000e00ff */
[----:B------:R-:W-:Y:S02]  /*6370*/  FMUL.FTZ R204, R208, R237 ;  /* 0x000000edd0cc7220 */ /* 0x000fe40000410000 */
[C---:B------:R-:W-:Y:S02]  /*6380*/  FMUL.FTZ R235, R149.reuse, -R222 ;  /* 0x800000de95eb7220 */ /* 0x040fe40000410000 */
[-C--:B-1----:R-:W-:Y:S02]  /*6390*/  FMUL.FTZ R65, R149, -R226.reuse ;  /* 0x800000e295417220 */ /* 0x082fe40000410000 */
[----:B------:R-:W-:Y:S02]  /*63a0*/  FADD.FTZ R225, -R204, R225 ;  /* 0x000000e1cce17221 */ /* 0x000fe40000010100 */
[----:B------:R-:W-:-:S02]  /*63b0*/  FFMA.FTZ R226, R150, R226, R235 ;  /* 0x000000e296e27223 */ /* 0x000fc400000100eb */
[----:B------:R-:W-:Y:S02]  /*63c0*/  FADD.FTZ R235, R203, R220 ;  /* 0x000000dccbeb7221 */ /* 0x000fe40000010000 */
[----:B------:R-:W-:Y:S02]  /*63d0*/  FFMA.FTZ R65, R150, R222, -R65 ;  /* 0x000000de96417223 */ /* 0x000fe40000010841 */
[----:B------:R-:W-:Y:S02]  /*63e0*/  FMUL.FTZ R222, R157, -R225 ;  /* 0x800000e19dde7220 */ /* 0x000fe40000410000 */
[----:B------:R-:W-:Y:S02]  /*63f0*/  FMUL.FTZ R220, R151, -R226 ;  /* 0x800000e297dc7220 */ /* 0x000fe40000410000 */
[----:B------:R-:W-:Y:S02]  /*6400*/  FMUL.FTZ R230, R157, -R235 ;  /* 0x800000eb9de67220 */ /* 0x000fe40000410000 */
[----:B------:R-:W-:-:S02]  /*6410*/  FMUL.FTZ R237, R151, -R65 ;  /* 0x8000004197ed7220 */ /* 0x000fc40000410000 */
[----:B------:R-:W-:Y:S02]  /*6420*/  FFMA.FTZ R235, R158, R235, -R222 ;  /* 0x000000eb9eeb7223 */ /* 0x000fe400000108de */
[----:B------:R-:W-:Y:S02]  /*6430*/  FFMA.FTZ R65, R152, R65, -R220 ;  /* 0x0000004198417223 */ /* 0x000fe400000108dc */
[----:B------:R-:W-:Y:S02]  /*6440*/  FFMA.FTZ R220, R158, R225, R230 ;  /* 0x000000e19edc7223 */ /* 0x000fe400000100e6 */
[C---:B0-----:R-:W-:Y:S02]  /*6450*/  FMUL.FTZ R222, R228.reuse, R64 ;  /* 0x00000040e4de7220 */ /* 0x041fe40000410000 */
[----:B--2---:R-:W-:Y:S02]  /*6460*/  FMUL.FTZ R225, R228, R215 ;  /* 0x000000d7e4e17220 */ /* 0x004fe40000410000 */
[----:B------:R-:W-:-:S02]  /*6470*/  FFMA.FTZ R237, R152, R226, R237 ;  /* 0x000000e298ed7223 */ /* 0x000fc400000100ed */
[C---:B---3--:R-:W-:Y:S02]  /*6480*/  FFMA.FTZ R222, R206.reuse, R215, R222 ;  /* 0x000000d7cede7223 */ /* 0x048fe400000100de */
[----:B------:R-:W-:Y:S02]  /*6490*/  FFMA.FTZ R225, R206, R64, -R225 ;  /* 0x00000040cee17223 */ /* 0x000fe400000108e1 */
[C---:B------:R-:W-:Y:S02]  /*64a0*/  FMUL.FTZ R230, R153.reuse, -R65 ;  /* 0x8000004199e67220 */ /* 0x040fe40000410000 */
[----:B------:R-:W-:Y:S02]  /*64b0*/  FMUL.FTZ R226, R153, -R237 ;  /* 0x800000ed99e27220 */ /* 0x000fe40000410000 */
[----:B----4-:R-:W-:Y:S02]  /*64c0*/  @P1 FADD.FTZ R215, R67, R222 ;  /* 0x000000de43d71221 */ /* 0x010fe40000010000 */
[----:B------:R-:W-:-:S02]  /*64d0*/  @P1 FADD.FTZ R64, R66, R225 ;  /* 0x000000e142401221 */ /* 0x000fc40000010000 */
[C---:B------:R-:W-:Y:S02]  /*64e0*/  FFMA.FTZ R230, R154.reuse, R237, R230 ;  /* 0x000000ed9ae67223 */ /* 0x040fe400000100e6 */
[----:B------:R-:W-:Y:S02]  /*64f0*/  FFMA.FTZ R226, R154, R65, -R226 ;  /* 0x000000419ae27223 */ /* 0x000fe400000108e2 */
[CC--:B------:R-:W-:Y:S02]  /*6500*/  FMUL.FTZ R65, R117.reuse, R215.reuse ;  /* 0x000000d775417220 */ /* 0x0c0fe40000410000 */
[----:B------:R-:W-:Y:S02]  /*6510*/  FMUL.FTZ R117, R117, R64 ;  /* 0x0000004075757220 */ /* 0x000fe40000410000 */
[C---:B------:R-:W-:Y:S02]  /*6520*/  FMUL.FTZ R67, R155.reuse, -R230 ;  /* 0x800000e69b437220 */ /* 0x040fe40000410000 */
[C---:B------:R-:W-:Y:S01]  /*6530*/  FFMA.FTZ R222, R116.reuse, R64, -R65 ;  /* 0x0000004074de7223 */ /* 0x040fe20000010841 */
[----:B------:R-:W-:Y:S01]  /*6540*/  HFMA2.MMA R64, -RZ, RZ, 1.875, 0 ;  /* 0x3f800000ff407435 */ /* 0x000fe200000001ff */
[----:B------:R-:W-:Y:S01]  /*6550*/  FFMA.FTZ R116, R116, R215, R117 ;  /* 0x000000d774747223 */ /* 0x000fe20000010075 */
[----:B------:R-:W-:Y:S01]  /*6560*/  MOV R65, RZ ;  /* 0x000000ff00417202 */ /* 0x000fe20000000f00 */
[----:B------:R-:W-:-:S02]  /*6570*/  FMUL.FTZ R237, R155, -R226 ;  /* 0x800000e29bed7220 */ /* 0x000fc40000410000 */
[C---:B------:R-:W-:Y:S02]  /*6580*/  FFMA.FTZ R206, R156.reuse, R226, -R67 ;  /* 0x000000e29cce7223 */ /* 0x040fe40000010843 */
[----:B------:R-:W-:Y:S01]  /*6590*/  FADD.FTZ R213, R213, R222 ;  /* 0x000000ded5d57221 */ /* 0x000fe20000010000 */
[----:B------:R-:W-:Y:S01]  /*65a0*/  CS2R R66, SRZ ;  /* 0x0000000000427805 */ /* 0x000fe2000001ff00 */
[----:B------:R-:W-:Y:S02]  /*65b0*/  FADD.FTZ R116, RZ, R116 ;  /* 0x00000074ff747221 */ /* 0x000fe40000010000 */
[----:B------:R-:W-:Y:S02]  /*65c0*/  FFMA.FTZ R237, R156, R230, R237 ;  /* 0x000000e69ced7223 */ /* 0x000fe400000100ed */
[----:B------:R-:W-:Y:S01]  /*65d0*/  FMUL.FTZ R228, R157, -R206 ;  /* 0x800000ce9de47220 */ /* 0x000fe20000410000 */
[----:B------:R0:W1:Y:S01]  /*65e0*/  @!P0 LDS.128 R64, [R234.X16+0x2e10] ;  /* 0x002e1000ea408984 */ /* 0x000062000000cc00 */
[----:B------:R-:W-:Y:S01]  /*65f0*/  FMUL.FTZ R222, R118, UR39 ;  /* 0x0000002776de7c20 */ /* 0x000fe20008410000 */
[----:B------:R-:W-:Y:S01]  /*6600*/  ISETP.NE.AND P0, PT, R246, 0x1f, PT ;  /* 0x0000001ff600780c */ /* 0x000fe20003f05270 */
[----:B------:R-:W-:-:S02]  /*6610*/  FMUL.FTZ R230, R118, UR38 ;  /* 0x0000002676e67c20 */ /* 0x000fc40008410000 */
[C---:B------:R-:W-:Y:S02]  /*6620*/  FMUL.FTZ R117, R118.reuse, R213 ;  /* 0x000000d576757220 */ /* 0x040fe40000410000 */
[----:B------:R-:W-:Y:S02]  /*6630*/  FMUL.FTZ R232, R118, R116 ;  /* 0x0000007476e87220 */ /* 0x000fe40000410000 */
[-C--:B------:R-:W-:Y:S02]  /*6640*/  FMUL.FTZ R225, R157, -R237.reuse ;  /* 0x800000ed9de17220 */ /* 0x080fe40000410000 */
[----:B------:R-:W-:Y:S02]  /*6650*/  FFMA.FTZ R228, R158, R237, R228 ;  /* 0x000000ed9ee47223 */ /* 0x000fe400000100e4 */
[----:B------:R-:W-:Y:S02]  /*6660*/  FFMA.FTZ R226, R205, UR38, -R222 ;  /* 0x00000026cde27c23 */ /* 0x000fe400080108de */
[----:B------:R-:W-:-:S02]  /*6670*/  FADD.FTZ R237, R32, R32 ;  /* 0x0000002020ed7221 */ /* 0x000fc40000010000 */
[C---:B------:R-:W-:Y:S02]  /*6680*/  FFMA.FTZ R230, R205.reuse, UR39, R230 ;  /* 0x00000027cde67c23 */ /* 0x040fe400080100e6 */
[CC--:B------:R-:W-:Y:S02]  /*6690*/  FFMA.FTZ R222, R205.reuse, R116.reuse, R117 ;  /* 0x00000074cdde7223 */ /* 0x0c0fe40000010075 */
[-C--:B------:R-:W-:Y:S02]  /*66a0*/  FFMA.FTZ R118, R205, R213.reuse, -R232 ;  /* 0x000000d5cd767223 */ /* 0x080fe400000108e8 */
[C---:B------:R-:W-:Y:S02]  /*66b0*/  FMUL.FTZ R117, R157.reuse, R116 ;  /* 0x000000749d757220 */ /* 0x040fe40000410000 */
[----:B------:R-:W-:Y:S02]  /*66c0*/  FMUL.FTZ R205, R157, R213 ;  /* 0x000000d59dcd7220 */ /* 0x000fe40000410000 */
[----:B------:R-:W-:-:S02]  /*66d0*/  FFMA.FTZ R206, R158, R206, -R225 ;  /* 0x000000ce9ece7223 */ /* 0x000fc400000108e1 */
[C---:B------:R-:W-:Y:S02]  /*66e0*/  FMUL.FTZ R225, R237.reuse, R230 ;  /* 0x000000e6ede17220 */ /* 0x040fe40000410000 */
[C---:B------:R-:W-:Y:S01]  /*66f0*/  FFMA.FTZ R230, R158.reuse, R213, -R117 ;  /* 0x000000d59ee67223 */ /* 0x040fe20000010875 */
[----:B------:R2:W3:Y:S01]  /*6700*/  SHFL.DOWN PT, R249, R206, 0x1, 0x1f ;  /* 0x08201f00cef97f89 */ /* 0x0004e200000e0000 */
[----:B------:R-:W-:Y:S02]  /*6710*/  FFMA.FTZ R117, R158, R116, R205 ;  /* 0x000000749e757223 */ /* 0x000fe400000100cd */
[----:B------:R-:W-:Y:S02]  /*6720*/  FMUL.FTZ R226, R237, R226 ;  /* 0x000000e2ede27220 */ /* 0x000fe40000410000 */
[----:B------:R-:W-:Y:S02]  /*6730*/  FADD.FTZ R117, RZ, R117 ;  /* 0x00000075ff757221 */ /* 0x000fe40000010000 */
[----:B------:R-:W-:-:S02]  /*6740*/  FMUL.FTZ R232, R116, UR39 ;  /* 0x0000002774e87c20 */ /* 0x000fc40008410000 */
[----:B------:R-:W-:Y:S02]  /*6750*/  FFMA.FTZ R215, R85, R101, R230 ;  /* 0x0000006555d77223 */ /* 0x000fe400000100e6 */
[----:B0-----:R-:W-:Y:S02]  /*6760*/  FMUL.FTZ R234, R116, UR38 ;  /* 0x0000002674ea7c20 */ /* 0x001fe40008410000 */
[----:B------:R-:W-:Y:S02]  /*6770*/  FADD.FTZ R205, R226, R235 ;  /* 0x000000ebe2cd7221 */ /* 0x000fe40000010000 */
[----:B------:R-:W-:Y:S01]  /*6780*/  FADD.FTZ R245, -R225, R220 ;  /* 0x000000dce1f57221 */ /* 0x000fe20000010100 */
[----:B------:R2:W0:Y:S01]  /*6790*/  SHFL.DOWN PT, R235, R228, 0x1, 0x1f ;  /* 0x08201f00e4eb7f89 */ /* 0x00042200000e0000 */
[----:B------:R-:W-:Y:S02]  /*67a0*/  FFMA.FTZ R243, R237, R118, RZ ;  /* 0x00000076edf37223 */ /* 0x000fe400000100ff */
[----:B------:R-:W-:Y:S01]  /*67b0*/  FMUL.FTZ R118, R214, R117 ;  /* 0x00000075d6767220 */ /* 0x000fe20000410000 */
[----:B------:R2:W4:Y:S01]  /*67c0*/  SHFL.DOWN PT, R251, R205, 0x1, 0x1f ;  /* 0x08201f00cdfb7f89 */ /* 0x00052200000e0000 */
[----:B------:R-:W-:-:S02]  /*67d0*/  FFMA.FTZ R232, R213, UR38, -R232 ;  /* 0x00000026d5e87c23 */ /* 0x000fc400080108e8 */
[-C--:B------:R-:W-:Y:S02]  /*67e0*/  FMUL.FTZ R214, R214, R215.reuse ;  /* 0x000000d7d6d67220 */ /* 0x080fe40000410000 */
[----:B------:R-:W-:Y:S02]  /*67f0*/  FFMA.FTZ R234, R213, UR39, R234 ;  /* 0x00000027d5ea7c23 */ /* 0x000fe400080100ea */
[C---:B------:R-:W-:Y:S02]  /*6800*/  FFMA.FTZ R239, -R237.reuse, R222, RZ ;  /* 0x000000deedef7223 */ /* 0x040fe400000101ff */
[----:B------:R2:W0:Y:S01]  /*6810*/  SHFL.DOWN PT, R222, R245, 0x1, 0x1f ;  /* 0x08201f00f5de7f89 */ /* 0x00042200000e0000 */
[C---:B------:R-:W-:Y:S02]  /*6820*/  FFMA.FTZ R118, R218.reuse, R215, -R118 ;  /* 0x000000d7da767223 */ /* 0x040fe40000010876 */
[----:B------:R-:W-:Y:S02]  /*6830*/  FMUL.FTZ R240, R237, R232 ;  /* 0x000000e8edf07220 */ /* 0x000fe40000410000 */
[----:B------:R-:W-:-:S02]  /*6840*/  FFMA.FTZ R218, R218, R117, R214 ;  /* 0x00000075dada7223 */ /* 0x000fc400000100d6 */
[----:B------:R-:W-:Y:S02]  /*6850*/  FFMA.FTZ R237, -R237, R234, -RZ ;  /* 0x000000eaeded7223 */ /* 0x000fe400000109ff */
[----:B------:R-:W-:Y:S01]  /*6860*/  FMUL.FTZ R214, R155, R215 ;  /* 0x000000d79bd67220 */ /* 0x000fe20000410000 */
[----:B------:R-:W-:Y:S05]  /*6870*/  @!P0 BRA `(.L_x_8301) ;  /* 0x000000b000008947 */ /* 0x000fea0003800000 */
[----:B0123--:R-:W-:-:S04]  /*6880*/  FMUL.FTZ R220, R228, R222 ;  /* 0x000000dee4dc7220 */ /* 0x00ffc80000410000 */
[-C--:B----4-:R-:W-:Y:S02]  /*6890*/  FFMA.FTZ R220, R206, R251.reuse, -R220 ;  /* 0x000000fbcedc7223 */ /* 0x090fe400000108dc */
[C---:B------:R-:W-:Y:S02]  /*68a0*/  FMUL.FTZ R251, R228.reuse, R251 ;  /* 0x000000fbe4fb7220 */ /* 0x040fe40000410000 */
[----:B------:R-:W-:Y:S02]  /*68b0*/  FADD.FTZ R205, R205, R220 ;  /* 0x000000dccdcd7221 */ /* 0x000fe40000010000 */
[C---:B------:R-:W-:Y:S02]  /*68c0*/  FMUL.FTZ R220, R228.reuse, R235 ;  /* 0x000000ebe4dc7220 */ /* 0x040fe40000410000 */
[-C--:B------:R-:W-:Y:S02]  /*68d0*/  FMUL.FTZ R228, R228, R249.reuse ;  /* 0x000000f9e4e47220 */ /* 0x080fe40000410000 */
[----:B------:R-:W-:-:S02]  /*68e0*/  FFMA.FTZ R220, R206, R249, -R220 ;  /* 0x000000f9cedc7223 */ /* 0x000fc400000108dc */
[C---:B------:R-:W-:Y:S02]  /*68f0*/  FFMA.FTZ R222, R206.reuse, R222, R251 ;  /* 0x000000decede7223 */ /* 0x040fe400000100fb */
[----:B------:R-:W-:Y:S01]  /*6900*/  FFMA.FTZ R228, R206, R235, R228 ;  /* 0x000000ebcee47223 */ /* 0x000fe200000100e4 */
[----:B------:R-:W-:Y:S01]  /*6910*/  MOV R206, R220 ;  /* 0x000000dc00ce7202 */ /* 0x000fe20000000f00 */
[----:B------:R-:W-:Y:S02]  /*6920*/  FADD.FTZ R245, R245, R222 ;  /* 0x000000def5f57221 */ /* 0x000fe40000010000 */
.L_x_8301:
[----:B-123--:R-:W-:Y:S05]  /*6930*/  BSYNC B0 ;  /* 0x0000000000007941 */ /* 0x00efea0003800000 */
.L_x_8300:
[-C--:B------:R-:W-:Y:S01]  /*6940*/  FMUL.FTZ R220, R155, R117.reuse ;  /* 0x000000759bdc7220 */ /* 0x080fe20000410000 */
[----:B------:R-:W-:Y:S01]  /*6950*/  ISETP.GT.U32.AND P0, PT, R246, 0x1d, PT ;  /* 0x0000001df600780c */ /* 0x000fe20003f04070 */
[C---:B------:R-:W-:Y:S01]  /*6960*/  FFMA.FTZ R214, R156.reuse, R117, R214 ;  /* 0x000000759cd67223 */ /* 0x040fe200000100d6 */
[----:B------:R-:W-:Y:S01]  /*6970*/  BSSY B0, `(.L_x_8302) ;  /* 0x0000031000007945 */ /* 0x000fe20003800000 */
[----:B0-----:R-:W-:Y:S02]  /*6980*/  FFMA.FTZ R235, R156, R215, -R220 ;  /* 0x000000d79ceb7223 */ /* 0x001fe400000108dc */
[----:B------:R-:W-:-:S02]  /*6990*/  FFMA.FTZ R222, R208, R118, R243 ;  /* 0x00000076d0de7223 */ /* 0x000fc400000100f3 */
[----:B------:R-:W-:Y:S02]  /*69a0*/  FADD.FTZ R118, RZ, R214 ;  /* 0x000000d6ff767221 */ /* 0x000fe40000010000 */
[C---:B------:R-:W-:Y:S02]  /*69b0*/  FMUL.FTZ R220, R117.reuse, UR39 ;  /* 0x0000002775dc7c20 */ /* 0x040fe40008410000 */
[----:B------:R-:W-:Y:S02]  /*69c0*/  FFMA.FTZ R214, R86, R102, R235 ;  /* 0x0000006656d67223 */ /* 0x000fe400000100eb */
[----:B------:R-:W-:Y:S02]  /*69d0*/  FMUL.FTZ R230, R117, UR38 ;  /* 0x0000002675e67c20 */ /* 0x000fe40008410000 */
[----:B------:R-:W-:Y:S02]  /*69e0*/  FFMA.FTZ R218, -R208, R218, R239 ;  /* 0x000000dad0da7223 */ /* 0x000fe400000101ef */
[----:B------:R-:W-:-:S02]  /*69f0*/  FMUL.FTZ R232, R231, R118 ;  /* 0x00000076e7e87220 */ /* 0x000fc40000410000 */
[----:B------:R-:W-:Y:S02]  /*6a00*/  FFMA.FTZ R239, R215, UR38, -R220 ;  /* 0x00000026d7ef7c23 */ /* 0x000fe400080108dc */
[-C--:B------:R-:W-:Y:S01]  /*6a10*/  FMUL.FTZ R231, R231, R214.reuse ;  /* 0x000000d6e7e77220 */ /* 0x080fe20000410000 */
[----:B------:R0:W1:Y:S01]  /*6a20*/  SHFL.DOWN PT, R220, R206, 0x2, 0x1f ;  /* 0x08401f00cedc7f89 */ /* 0x00006200000e0000 */
[----:B------:R-:W-:Y:S02]  /*6a30*/  FFMA.FTZ R235, R215, UR39, R230 ;  /* 0x00000027d7eb7c23 */ /* 0x000fe400080100e6 */
[C---:B------:R-:W-:Y:S02]  /*6a40*/  FFMA.FTZ R232, R119.reuse, R214, -R232 ;  /* 0x000000d677e87223 */ /* 0x040fe400000108e8 */
[----:B------:R-:W-:Y:S02]  /*6a50*/  FMUL.FTZ R239, R208, R239 ;  /* 0x000000efd0ef7220 */ /* 0x000fe40000410000 */
[----:B------:R-:W-:-:S02]  /*6a60*/  FFMA.FTZ R230, R119, R118, R231 ;  /* 0x0000007677e67223 */ /* 0x000fc400000100e7 */
[----:B------:R-:W-:Y:S02]  /*6a70*/  FFMA.FTZ R208, -R208, R235, -RZ ;  /* 0x000000ebd0d07223 */ /* 0x000fe400000109ff */
[C---:B------:R-:W-:Y:S02]  /*6a80*/  FMUL.FTZ R119, R118.reuse, UR39 ;  /* 0x0000002776777c20 */ /* 0x040fe40008410000 */
[----:B------:R-:W-:Y:S02]  /*6a90*/  FMUL.FTZ R235, R118, UR38 ;  /* 0x0000002676eb7c20 */ /* 0x000fe40008410000 */
[----:B------:R-:W-:Y:S02]  /*6aa0*/  FMUL.FTZ R231, R153, R214 ;  /* 0x000000d699e77220 */ /* 0x000fe40000410000 */
[----:B------:R-:W-:Y:S02]  /*6ab0*/  FFMA.FTZ R230, -R217, R230, R218 ;  /* 0x000000e6d9e67223 */ /* 0x000fe400000101da */
[----:B------:R-:W-:-:S02]  /*6ac0*/  FFMA.FTZ R238, R214, UR38, -R119 ;  /* 0x00000026d6ee7c23 */ /* 0x000fc40008010877 */
[----:B------:R-:W-:Y:S02]  /*6ad0*/  FFMA.FTZ R218, R214, UR39, R235 ;  /* 0x00000027d6da7c23 */ /* 0x000fe400080100eb */
[-C--:B------:R-:W-:Y:S02]  /*6ae0*/  FMUL.FTZ R119, R153, R118.reuse ;  /* 0x0000007699777220 */ /* 0x080fe40000410000 */
[----:B------:R-:W-:Y:S02]  /*6af0*/  FFMA.FTZ R231, R154, R118, R231 ;  /* 0x000000769ae77223 */ /* 0x000fe400000100e7 */
[C---:B------:R-:W-:Y:S02]  /*6b00*/  FFMA.FTZ R222, R217.reuse, R232, R222 ;  /* 0x000000e8d9de7223 */ /* 0x040fe400000100de */
[C---:B------:R-:W-:Y:S01]  /*6b10*/  FMUL.FTZ R238, R217.reuse, R238 ;  /* 0x000000eed9ee7220 */ /* 0x040fe20000410000 */
[----:B------:R0:W2:Y:S01]  /*6b20*/  SHFL.DOWN PT, R232, R205, 0x2, 0x1f ;  /* 0x08401f00cde87f89 */ /* 0x0000a200000e0000 */
[----:B------:R-:W-:-:S02]  /*6b30*/  FFMA.FTZ R217, -R217, R218, -RZ ;  /* 0x000000dad9d97223 */ /* 0x000fc400000109ff */
[----:B------:R-:W-:Y:S02]  /*6b40*/  FFMA.FTZ R218, R154, R214, -R119 ;  /* 0x000000d69ada7223 */ /* 0x000fe40000010877 */
[----:B------:R-:W-:Y:S02]  /*6b50*/  FADD.FTZ R119, RZ, R231 ;  /* 0x000000e7ff777221 */ /* 0x000fe40000010000 */
[----:B------:R-:W-:Y:S01]  /*6b60*/  FFMA.FTZ R218, R87, R103, R218 ;  /* 0x0000006757da7223 */ /* 0x000fe200000100da */
[----:B------:R0:W3:Y:S01]  /*6b70*/  SHFL.DOWN PT, R231, R228, 0x2, 0x1f ;  /* 0x08401f00e4e77f89 */ /* 0x0000e200000e0000 */
[C---:B------:R-:W-:Y:S02]  /*6b80*/  FMUL.FTZ R235, R120.reuse, R119 ;  /* 0x0000007778eb7220 */ /* 0x040fe40000410000 */
[-C--:B------:R-:W-:Y:S02]  /*6b90*/  FMUL.FTZ R234, R120, R218.reuse ;  /* 0x000000da78ea7220 */ /* 0x080fe40000410000 */
[----:B------:R-:W-:-:S02]  /*6ba0*/  FFMA.FTZ R120, R216, R218, -R235 ;  /* 0x000000dad8787223 */ /* 0x000fc400000108eb */
[----:B------:R0:W4:Y:S01]  /*6bb0*/  SHFL.DOWN PT, R235, R245, 0x2, 0x1f ;  /* 0x08401f00f5eb7f89 */ /* 0x00012200000e0000 */
[----:B------:R-:W-:Y:S05]  /*6bc0*/  @P0 BRA `(.L_x_8303) ;  /* 0x000000b000000947 */ /* 0x000fea0003800000 */
[----:B-1--4-:R-:W-:-:S04]  /*6bd0*/  FMUL.FTZ R236, R228, R235 ;  /* 0x000000ebe4ec7220 */ /* 0x012fc80000410000 */
[-C--:B--2---:R-:W-:Y:S02]  /*6be0*/  FFMA.FTZ R236, R206, R232.reuse, -R236 ;  /* 0x000000e8ceec7223 */ /* 0x084fe400000108ec */
[----:B------:R-:W-:Y:S02]  /*6bf0*/  FMUL.FTZ R232, R228, R232 ;  /* 0x000000e8e4e87220 */ /* 0x000fe40000410000 */
[----:B0-----:R-:W-:Y:S02]  /*6c00*/  FADD.FTZ R205, R205, R236 ;  /* 0x000000eccdcd7221 */ /* 0x001fe40000010000 */
[----:B------:R-:W-:Y:S02]  /*6c10*/  FFMA.FTZ R232, R206, R235, R232 ;  /* 0x000000ebcee87223 */ /* 0x000fe400000100e8 */
[C---:B---3--:R-:W-:Y:S02]  /*6c20*/  FMUL.FTZ R235, R228.reuse, R231 ;  /* 0x000000e7e4eb7220 */ /* 0x048fe40000410000 */
[----:B------:R-:W-:-:S02]  /*6c30*/  FMUL.FTZ R228, R228, R220 ;  /* 0x000000dce4e47220 */ /* 0x000fc40000410000 */
[C---:B------:R-:W-:Y:S02]  /*6c40*/  FFMA.FTZ R235, R206.reuse, R220, -R235 ;  /* 0x000000dcceeb7223 */ /* 0x040fe400000108eb */
[----:B------:R-:W-:Y:S02]  /*6c50*/  FFMA.FTZ R228, R206, R231, R228 ;  /* 0x000000e7cee47223 */ /* 0x000fe400000100e4 */
[----:B------:R-:W-:Y:S01]  /*6c60*/  FADD.FTZ R245, R245, R232 ;  /* 0x000000e8f5f57221 */ /* 0x000fe20000010000 */
[----:B------:R-:W-:Y:S02]  /*6c70*/  MOV R206, R235 ;  /* 0x000000eb00ce7202 */ /* 0x000fe40000000f00 */
.L_x_8303:
[----:B-1----:R-:W-:Y:S05]  /*6c80*/  BSYNC B0 ;  /* 0x0000000000007941 */ /* 0x002fea0003800000 */
.L_x_8302:
[----:B------:R-:W-:Y:S01]  /*6c90*/  FFMA.FTZ R222, R233, R120, R222 ;  /* 0x00000078e9de7223 */ /* 0x000fe200000100de */
[----:B------:R-:W-:Y:S01]  /*6ca0*/  ISETP.GT.U32.AND P0, PT, R246, 0x1b, PT ;  /* 0x0000001bf600780c */ /* 0x000fe20003f04070 */
[----:B---3--:R-:W-:Y:S01]  /*6cb0*/  FMUL.FTZ R231, R119, UR39 ;  /* 0x0000002777e77c20 */ /* 0x008fe20008410000 */
[----:B------:R1:W3:Y:S01]  /*6cc0*/  SHFL.DOWN PT, R220, R206, 0x4, 0x1f ;  /* 0x08801f00cedc7f89 */ /* 0x0002e200000e0000 */
[----:B------:R-:W-:Y:S01]  /*6cd0*/  FMUL.FTZ R120, R151, R218 ;  /* 0x000000da97787220 */ /* 0x000fe20000410000 */
[----:B------:R-:W-:Y:S01]  /*6ce0*/  BSSY B0, `(.L_x_8304) ;  /* 0x000001f000007945 */ /* 0x000fe20003800000 */
[----:B----4-:R-:W-:Y:S01]  /*6cf0*/  FMUL.FTZ R235, R119, UR38 ;  /* 0x0000002677eb7c20 */ /* 0x010fe20008410000 */
[----:B--2---:R1:W2:Y:S01]  /*6d00*/  SHFL.DOWN PT, R232, R205, 0x4, 0x1f ;  /* 0x08801f00cde87f89 */ /* 0x0042a200000e0000 */
[----:B------:R-:W-:-:S02]  /*6d10*/  FFMA.FTZ R236, R218, UR38, -R231 ;  /* 0x00000026daec7c23 */ /* 0x000fc400080108e7 */
[-C--:B------:R-:W-:Y:S02]  /*6d20*/  FMUL.FTZ R231, R151, R119.reuse ;  /* 0x0000007797e77220 */ /* 0x080fe40000410000 */
[-C--:B------:R-:W-:Y:S02]  /*6d30*/  FFMA.FTZ R120, R152, R119.reuse, R120 ;  /* 0x0000007798787223 */ /* 0x080fe40000010078 */
[----:B------:R-:W-:Y:S02]  /*6d40*/  FFMA.FTZ R234, R216, R119, R234 ;  /* 0x00000077d8ea7223 */ /* 0x000fe400000100ea */
[----:B------:R-:W-:Y:S02]  /*6d50*/  FFMA.FTZ R216, R218, UR39, R235 ;  /* 0x00000027dad87c23 */ /* 0x000fe400080100eb */
[----:B------:R-:W-:Y:S02]  /*6d60*/  FFMA.FTZ R231, R152, R218, -R231 ;  /* 0x000000da98e77223 */ /* 0x000fe400000108e7 */
[----:B------:R-:W-:-:S02]  /*6d70*/  FADD.FTZ R120, RZ, R120 ;  /* 0x00000078ff787221 */ /* 0x000fc40000010000 */
[C---:B------:R-:W-:Y:S02]  /*6d80*/  FFMA.FTZ R230, -R233.reuse, R234, R230 ;  /* 0x000000eae9e67223 */ /* 0x040fe400000101e6 */
[C---:B------:R-:W-:Y:S02]  /*6d90*/  FMUL.FTZ R236, R233.reuse, R236 ;  /* 0x000000ece9ec7220 */ /* 0x040fe40000410000 */
[----:B------:R-:W-:Y:S02]  /*6da0*/  FFMA.FTZ R233, -R233, R216, -RZ ;  /* 0x000000d8e9e97223 */ /* 0x000fe400000109ff */
[----:B------:R-:W-:Y:S02]  /*6db0*/  FFMA.FTZ R216, R88, R104, R231 ;  /* 0x0000006858d87223 */ /* 0x000fe400000100e7 */
[C---:B------:R-:W-:Y:S01]  /*6dc0*/  FMUL.FTZ R235, R121.reuse, R120 ;  /* 0x0000007879eb7220 */ /* 0x040fe20000410000 */
[----:B------:R1:W4:Y:S01]  /*6dd0*/  SHFL.DOWN PT, R231, R228, 0x4, 0x1f ;  /* 0x08801f00e4e77f89 */ /* 0x00032200000e0000 */
[----:B------:R-:W-:-:S02]  /*6de0*/  FMUL.FTZ R234, R121, R216 ;  /* 0x000000d879ea7220 */ /* 0x000fc40000410000 */
[----:B------:R-:W-:Y:S02]  /*6df0*/  FFMA.FTZ R121, R219, R216, -R235 ;  /* 0x000000d8db797223 */ /* 0x000fe400000108eb */
[----:B------:R1:W0:Y:S01]  /*6e00*/  SHFL.DOWN PT, R235, R245, 0x4, 0x1f ;  /* 0x08801f00f5eb7f89 */ /* 0x00022200000e0000 */
[----:B------:R-:W-:Y:S05]  /*6e10*/  @P0 BRA `(.L_x_8305) ;  /* 0x000000b000000947 */ /* 0x000fea0003800000 */
[----:B0-23--:R-:W-:-:S04]  /*6e20*/  FMUL.FTZ R242, R228, R235 ;  /* 0x000000ebe4f27220 */ /* 0x00dfc80000410000 */
[-C--:B------:R-:W-:Y:S02]  /*6e30*/  FFMA.FTZ R242, R206, R232.reuse, -R242 ;  /* 0x000000e8cef27223 */ /* 0x080fe400000108f2 */
[----:B------:R-:W-:Y:S02]  /*6e40*/  FMUL.FTZ R232, R228, R232 ;  /* 0x000000e8e4e87220 */ /* 0x000fe40000410000 */
[----:B-1----:R-:W-:Y:S02]  /*6e50*/  FADD.FTZ R205, R205, R242 ;  /* 0x000000f2cdcd7221 */ /* 0x002fe40000010000 */
[----:B------:R-:W-:Y:S02]  /*6e60*/  FFMA.FTZ R232, R206, R235, R232 ;  /* 0x000000ebcee87223 */ /* 0x000fe400000100e8 */
[C---:B----4-:R-:W-:Y:S02]  /*6e70*/  FMUL.FTZ R235, R228.reuse, R231 ;  /* 0x000000e7e4eb7220 */ /* 0x050fe40000410000 */
[----:B------:R-:W-:-:S02]  /*6e80*/  FMUL.FTZ R228, R228, R220 ;  /* 0x000000dce4e47220 */ /* 0x000fc40000410000 */
[C---:B------:R-:W-:Y:S02]  /*6e90*/  FFMA.FTZ R235, R206.reuse, R220, -R235 ;  /* 0x000000dcceeb7223 */ /* 0x040fe400000108eb */
[----:B------:R-:W-:Y:S02]  /*6ea0*/  FFMA.FTZ R228, R206, R231, R228 ;  /* 0x000000e7cee47223 */ /* 0x000fe400000100e4 */
[----:B------:R-:W-:Y:S01]  /*6eb0*/  FADD.FTZ R245, R245, R232 ;  /* 0x000000e8f5f57221 */ /* 0x000fe20000010000 */
[----:B------:R-:W-:Y:S02]  /*6ec0*/  MOV R206, R235 ;  /* 0x000000eb00ce7202 */ /* 0x000fe40000000f00 */
.L_x_8305:
[----:B--23--:R-:W-:Y:S05]  /*6ed0*/  BSYNC B0 ;  /* 0x0000000000007941 */ /* 0x00cfea0003800000 */
.L_x_8304:
[----:B----4-:R-:W-:Y:S01]  /*6ee0*/  FFMA.FTZ R231, R219, R120, R234 ;  /* 0x00000078dbe77223 */ /* 0x010fe200000100ea */
[----:B------:R-:W-:Y:S01]  /*6ef0*/  ISETP.GT.U32.AND P0, PT, R246, 0x17, PT ;  /* 0x00000017f600780c */ /* 0x000fe20003f04070 */
[----:B------:R-:W-:Y:S01]  /*6f00*/  FFMA.FTZ R220, R212, R121, R222 ;  /* 0x00000079d4dc7223 */ /* 0x000fe200000100de */
[----:B------:R2:W3:Y:S01]  /*6f10*/  SHFL.DOWN PT, R232, R228, 0x8, 0x1f ;  /* 0x09001f00e4e87f89 */ /* 0x0004e200000e0000 */
[C---:B------:R-:W-:Y:S01]  /*6f20*/  FMUL.FTZ R219, R149.reuse, R216 ;  /* 0x000000d895db7220 */ /* 0x040fe20000410000 */
[----:B------:R-:W-:Y:S01]  /*6f30*/  BSSY B0, `(.L_x_8306) ;  /* 0x0000020000007945 */ /* 0x000fe20003800000 */
[-C--:B------:R-:W-:Y:S01]  /*6f40*/  FMUL.FTZ R121, R149, R120.reuse ;  /* 0x0000007895797220 */ /* 0x080fe20000410000 */
[----:B------:R2:W4:Y:S01]  /*6f50*/  SHFL.DOWN PT, R234, R245, 0x8, 0x1f ;  /* 0x09001f00f5ea7f89 */ /* 0x00052200000e0000 */
[----:B------:R-:W-:-:S02]  /*6f60*/  FFMA.FTZ R219, R150, R120, R219 ;  /* 0x0000007896db7223 */ /* 0x000fc400000100db */
[----:B------:R-:W-:Y:S02]  /*6f70*/  FFMA.FTZ R222, R150, R216, -R121 ;  /* 0x000000d896de7223 */ /* 0x000fe40000010879 */
[----:B------:R-:W-:Y:S02]  /*6f80*/  FFMA.FTZ R230, -R212, R231, R230 ;  /* 0x000000e7d4e67223 */ /* 0x000fe400000101e6 */
[C---:B0-----:R-:W-:Y:S02]  /*6f90*/  FMUL.FTZ R235, R120.reuse, UR39 ;  /* 0x0000002778eb7c20 */ /* 0x041fe40008410000 */
[----:B------:R-:W-:Y:S02]  /*6fa0*/  FMUL.FTZ R231, R120, UR38 ;  /* 0x0000002678e77c20 */ /* 0x000fe40008410000 */
[----:B------:R-:W-:Y:S02]  /*6fb0*/  FADD.FTZ R121, RZ, R219 ;  /* 0x000000dbff797221 */ /* 0x000fe40000010000 */
[----:B------:R-:W-:-:S02]  /*6fc0*/  FFMA.FTZ R219, R89, R105, R222 ;  /* 0x0000006959db7223 */ /* 0x000fc400000100de */
[C---:B------:R-:W-:Y:S02]  /*6fd0*/  FFMA.FTZ R235, R216.reuse, UR38, -R235 ;  /* 0x00000026d8eb7c23 */ /* 0x040fe400080108eb */
[----:B------:R-:W-:Y:S02]  /*6fe0*/  FFMA.FTZ R231, R216, UR39, R231 ;  /* 0x00000027d8e77c23 */ /* 0x000fe400080100e7 */
[C---:B------:R-:W-:Y:S02]  /*6ff0*/  FMUL.FTZ R222, R123.reuse, R121 ;  /* 0x000000797bde7220 */ /* 0x040fe40000410000 */
[----:B------:R-:W-:Y:S02]  /*7000*/  FMUL.FTZ R123, R123, R219 ;  /* 0x000000db7b7b7220 */ /* 0x000fe40000410000 */
[C---:B------:R-:W-:Y:S02]  /*7010*/  FMUL.FTZ R235, R212.reuse, R235 ;  /* 0x000000ebd4eb7220 */ /* 0x040fe40000410000 */
[----:B------:R-:W-:-:S02]  /*7020*/  FFMA.FTZ R212, -R212, R231, -RZ ;  /* 0x000000e7d4d47223 */ /* 0x000fc400000109ff */
[C---:B------:R-:W-:Y:S01]  /*7030*/  FFMA.FTZ R222, R122.reuse, R219, -R222 ;  /* 0x000000db7ade7223 */ /* 0x040fe200000108de */
[----:B------:R2:W0:Y:S01]  /*7040*/  SHFL.DOWN PT, R231, R206, 0x8, 0x1f ;  /* 0x09001f00cee77f89 */ /* 0x00042200000e0000 */
[----:B------:R-:W-:-:S03]  /*7050*/  FFMA.FTZ R123, R122, R121, R123 ;  /* 0x000000797a7b7223 */ /* 0x000fc6000001007b */
[----:B------:R2:W1:Y:S01]  /*7060*/  SHFL.DOWN PT, R122, R205, 0x8, 0x1f ;  /* 0x09001f00cd7a7f89 */ /* 0x00046200000e0000 */
[----:B------:R-:W-:Y:S05]  /*7070*/  @P0 BRA `(.L_x_8307) ;  /* 0x000000b000000947 */ /* 0x000fea0003800000 */
[----:B---34-:R-:W-:-:S04]  /*7080*/  FMUL.FTZ R242, R228, R234 ;  /* 0x000000eae4f27220 */ /* 0x018fc80000410000 */
[-C--:B-1----:R-:W-:Y:S02]  /*7090*/  FFMA.FTZ R242, R206, R122.reuse, -R242 ;  /* 0x0000007acef27223 */ /* 0x082fe400000108f2 */
[----:B------:R-:W-:Y:S02]  /*70a0*/  FMUL.FTZ R122, R228, R122 ;  /* 0x0000007ae47a7220 */ /* 0x000fe40000410000 */
[----:B--2---:R-:W-:Y:S02]  /*70b0*/  FADD.FTZ R205, R205, R242 ;  /* 0x000000f2cdcd7221 */ /* 0x004fe40000010000 */
[----:B------:R-:W-:Y:S02]  /*70c0*/  FFMA.FTZ R122, R206, R234, R122 ;  /* 0x000000eace7a7223 */ /* 0x000fe4000001007a */
[C---:B------:R-:W-:Y:S02]  /*70d0*/  FMUL.FTZ R234, R228.reuse, R232 ;  /* 0x000000e8e4ea7220 */ /* 0x040fe40000410000 */
[----:B0-----:R-:W-:-:S02]  /*70e0*/  FMUL.FTZ R228, R228, R231 ;  /* 0x000000e7e4e47220 */ /* 0x001fc40000410000 */
[C---:B------:R-:W-:Y:S02]  /*70f0*/  FFMA.FTZ R234, R206.reuse, R231, -R234 ;  /* 0x000000e7ceea7223 */ /* 0x040fe400000108ea */
[----:B------:R-:W-:Y:S02]  /*7100*/  FFMA.FTZ R228, R206, R232, R228 ;  /* 0x000000e8cee47223 */ /* 0x000fe400000100e4 */
[----:B------:R-:W-:Y:S01]  /*7110*/  FADD.FTZ R245, R245, R122 ;  /* 0x0000007af5f57221 */ /* 0x000fe20000010000 */
[----:B------:R-:W-:Y:S02]  /*7120*/  MOV R206, R234 ;  /* 0x000000ea00ce7202 */ /* 0x000fe40000000f00 */
.L_x_8307:
[----:B---34-:R-:W-:Y:S05]  /*7130*/  BSYNC B0 ;  /* 0x0000000000007941 */ /* 0x018fea0003800000 */
.L_x_8306:
[C---:B-1----:R-:W-:Y:S01]  /*7140*/  FMUL.FTZ R122, R147.reuse, R219 ;  /* 0x000000db937a7220 */ /* 0x042fe20000410000 */
[----:B------:R-:W-:Y:S01]  /*7150*/  ISETP.GT.U32.AND P0, PT, R246, 0xf, PT ;  /* 0x0000000ff600780c */ /* 0x000fe20003f04070 */
[-C--:B0-----:R-:W-:Y:S01]  /*7160*/  FMUL.FTZ R231, R147, R121.reuse ;  /* 0x0000007993e77220 */ /* 0x081fe20000410000 */
[----:B------:R0:W1:Y:S01]  /*7170*/  SHFL.DOWN PT, R232, R245, 0x10, 0x1f ;  /* 0x0a001f00f5e87f89 */ /* 0x00006200000e0000 */
[C---:B------:R-:W-:Y:S01]  /*7180*/  FFMA.FTZ R122, R148.reuse, R121, R122 ;  /* 0x00000079947a7223 */ /* 0x040fe2000001007a */
[----:B------:R-:W-:Y:S01]  /*7190*/  BSSY B0, `(.L_x_8308) ;  /* 0x000001f000007945 */ /* 0x000fe20003800000 */
[----:B------:R-:W-:-:S02]  /*71a0*/  FFMA.FTZ R231, R148, R219, -R231 ;  /* 0x000000db94e77223 */ /* 0x000fc400000108e7 */
[C---:B------:R-:W-:Y:S02]  /*71b0*/  FFMA.FTZ R220, R209.reuse, R222, R220 ;  /* 0x000000ded1dc7223 */ /* 0x040fe400000100dc */
[----:B------:R-:W-:Y:S02]  /*71c0*/  FFMA.FTZ R123, -R209, R123, R230 ;  /* 0x0000007bd17b7223 */ /* 0x000fe400000101e6 */
[----:B------:R-:W-:Y:S02]  /*71d0*/  FADD.FTZ R122, RZ, R122 ;  /* 0x0000007aff7a7221 */ /* 0x000fe40000010000 */
[C---:B------:R-:W-:Y:S02]  /*71e0*/  FMUL.FTZ R234, R121.reuse, UR39 ;  /* 0x0000002779ea7c20 */ /* 0x040fe40008410000 */
[----:B------:R-:W-:Y:S02]  /*71f0*/  FMUL.FTZ R230, R121, UR38 ;  /* 0x0000002679e67c20 */ /* 0x000fe40008410000 */
[----:B------:R-:W-:-:S02]  /*7200*/  FFMA.FTZ R222, R90, R106, R231 ;  /* 0x0000006a5ade7223 */ /* 0x000fc400000100e7 */
[----:B------:R-:W-:Y:S01]  /*7210*/  FMUL.FTZ R243, R163, R122 ;  /* 0x0000007aa3f37220 */ /* 0x000fe20000410000 */
[----:B------:R0:W3:Y:S01]  /*7220*/  SHFL.DOWN PT, R231, R228, 0x10, 0x1f ;  /* 0x0a001f00e4e77f89 */ /* 0x0000e200000e0000 */
[C---:B------:R-:W-:Y:S02]  /*7230*/  FFMA.FTZ R234, R219.reuse, UR38, -R234 ;  /* 0x00000026dbea7c23 */ /* 0x040fe400080108ea */
[----:B------:R-:W-:Y:S02]  /*7240*/  FFMA.FTZ R230, R219, UR39, R230 ;  /* 0x00000027dbe67c23 */ /* 0x000fe400080100e6 */
[----:B------:R-:W-:Y:S02]  /*7250*/  FMUL.FTZ R163, R163, R222 ;  /* 0x000000dea3a37220 */ /* 0x000fe40000410000 */
[----:B------:R-:W-:Y:S02]  /*7260*/  FMUL.FTZ R234, R209, R234 ;  /* 0x000000ead1ea7220 */ /* 0x000fe40000410000 */
[----:B------:R-:W-:-:S02]  /*7270*/  FFMA.FTZ R243, R244, R222, -R243 ;  /* 0x000000def4f37223 */ /* 0x000fc400000108f3 */
[----:B------:R-:W-:Y:S02]  /*7280*/  FFMA.FTZ R209, -R209, R230, -RZ ;  /* 0x000000e6d1d17223 */ /* 0x000fe400000109ff */
[----:B------:R-:W-:Y:S01]  /*7290*/  FFMA.FTZ R244, R244, R122, R163 ;  /* 0x0000007af4f47223 */ /* 0x000fe200000100a3 */
[----:B------:R0:W4:Y:S04]  /*72a0*/  SHFL.DOWN PT, R230, R206, 0x10, 0x1f ;  /* 0x0a001f00cee67f89 */ /* 0x00012800000e0000 */
[----:B------:R0:W2:Y:S01]  /*72b0*/  SHFL.DOWN PT, R163, R205, 0x10, 0x1f ;  /* 0x0a001f00cda37f89 */ /* 0x0000a200000e0000 */
[----:B------:R-:W-:Y:S05]  /*72c0*/  @P0 BRA `(.L_x_8309) ;  /* 0x000000b000000947 */ /* 0x000fea0003800000 */
[----:B-1----:R-:W-:-:S04]  /*72d0*/  FMUL.FTZ R242, R228, R232 ;  /* 0x000000e8e4f27220 */ /* 0x002fc80000410000 */
[-C--:B--2---:R-:W-:Y:S02]  /*72e0*/  FFMA.FTZ R242, R206, R163.reuse, -R242 ;  /* 0x000000a3cef27223 */ /* 0x084fe400000108f2 */
[----:B------:R-:W-:Y:S02]  /*72f0*/  FMUL.FTZ R163, R228, R163 ;  /* 0x000000a3e4a37220 */ /* 0x000fe40000410000 */
[----:B0-----:R-:W-:Y:S02]  /*7300*/  FADD.FTZ R205, R205, R242 ;  /* 0x000000f2cdcd7221 */ /* 0x001fe40000010000 */
[----:B------:R-:W-:Y:S02]  /*7310*/  FFMA.FTZ R163, R206, R232, R163 ;  /* 0x000000e8cea37223 */ /* 0x000fe400000100a3 */
[C---:B---3--:R-:W-:Y:S02]  /*7320*/  FMUL.FTZ R232, R228.reuse, R231 ;  /* 0x000000e7e4e87220 */ /* 0x048fe40000410000 */
[----:B----4-:R-:W-:-:S02]  /*7330*/  FMUL.FTZ R228, R228, R230 ;  /* 0x000000e6e4e47220 */ /* 0x010fc40000410000 */
[C---:B------:R-:W-:Y:S02]  /*7340*/  FFMA.FTZ R232, R206.reuse, R230, -R232 ;  /* 0x000000e6cee87223 */ /* 0x040fe400000108e8 */
[----:B------:R-:W-:Y:S02]  /*7350*/  FFMA.FTZ R228, R206, R231, R228 ;  /* 0x000000e7cee47223 */ /* 0x000fe400000100e4 */
[----:B------:R-:W-:Y:S01]  /*7360*/  FADD.FTZ R245, R245, R163 ;  /* 0x000000a3f5f57221 */ /* 0x000fe20000010000 */
[----:B------:R-:W-:Y:S02]  /*7370*/  MOV R206, R232 ;  /* 0x000000e800ce7202 */ /* 0x000fe40000000f00 */
.L_x_8309:
[----:B-1----:R-:W-:Y:S05]  /*7380*/  BSYNC B0 ;  /* 0x0000000000007941 */ /* 0x002fea0003800000 */
.L_x_8308:
[----:B------:R-:W-:Y:S01]  /*7390*/  SHFL.DOWN PT, R249, R228, 0x1, 0x1f ;  /* 0x08201f00e4f97f89 */ /* 0x000fe200000e0000 */
[C---:B------:R-:W-:Y:S01]  /*73a0*/  FFMA.FTZ R244, -R229.reuse, R244, R123 ;  /* 0x000000f4e5f47223 */ /* 0x040fe2000001017b */
[----:B------:R-:W-:Y:S01]  /*73b0*/  ISETP.NE.AND P0, PT, R0, RZ, PT ;  /* 0x000000ff0000720c */ /* 0x000fe20003f05270 */
[----:B------:R-:W-:Y:S01]  /*73c0*/  FFMA.FTZ R243, R229, R243, R220 ;  /* 0x000000f3e5f37223 */ /* 0x000fe200000100dc */
[----:B--2---:R-:W1:Y:S01]  /*73d0*/  SHFL.IDX PT, R163, R66, RZ, 0x1f ;  /* 0x00001fff42a37589 */ /* 0x004e6200000e0000 */
[C---:B------:R-:W-:Y:S01]  /*73e0*/  FMUL.FTZ R123, R145.reuse, R222 ;  /* 0x000000de917b7220 */ /* 0x040fe20000410000 */
[----:B------:R-:W-:Y:S01]  /*73f0*/  BSSY B0, `(.L_x_8310) ;  /* 0x0000201000007945 */ /* 0x000fe20003800000 */
[----:B------:R-:W-:Y:S01]  /*7400*/  FMUL.FTZ R220, R145, R122 ;  /* 0x0000007a91dc7220 */ /* 0x000fe20000410000 */
[----:B------:R-:W-:Y:S01]  /*7410*/  SHFL.DOWN PT, R248, R206, 0x1, 0x1f ;  /* 0x08201f00cef87f89 */ /* 0x000fe200000e0000 */
[----:B------:R-:W-:-:S02]  /*7420*/  FMUL.FTZ R232, R122, UR39 ;  /* 0x000000277ae87c20 */ /* 0x000fc40008410000 */
[----:B---3--:R-:W-:Y:S01]  /*7430*/  FMUL.FTZ R231, R122, UR38 ;  /* 0x000000267ae77c20 */ /* 0x008fe20008410000 */
[----:B------:R-:W2:Y:S01]  /*7440*/  SHFL.IDX PT, R246, R67, RZ, 0x1f ;  /* 0x00001fff43f67589 */ /* 0x000ea200000e0000 */
[C---:B------:R-:W-:Y:S02]  /*7450*/  FFMA.FTZ R123, R146.reuse, R122, R123 ;  /* 0x0000007a927b7223 */ /* 0x040fe4000001007b */
[----:B------:R-:W-:Y:S01]  /*7460*/  FFMA.FTZ R220, R146, R222, -R220 ;  /* 0x000000de92dc7223 */ /* 0x000fe200000108dc */
[----:B----4-:R-:W3:Y:S01]  /*7470*/  SHFL.DOWN PT, R230, R245, 0x1, 0x1f ;  /* 0x08201f00f5e67f89 */ /* 0x010ee200000e0000 */
[C---:B------:R-:W-:Y:S02]  /*7480*/  FFMA.FTZ R232, R222.reuse, UR38, -R232 ;  /* 0x00000026dee87c23 */ /* 0x040fe400080108e8 */
[----:B------:R-:W-:Y:S01]  /*7490*/  FFMA.FTZ R231, R222, UR39, R231 ;  /* 0x00000027dee77c23 */ /* 0x000fe200080100e7 */
[----:B0-----:R-:W-:Y:S01]  /*74a0*/  SHFL.IDX PT, R206, R206, RZ, 0x1f ;  /* 0x00001fffcece7589 */ /* 0x001fe200000e0000 */
[----:B------:R-:W-:-:S02]  /*74b0*/  FADD.FTZ R123, RZ, R123 ;  /* 0x0000007bff7b7221 */ /* 0x000fc40000010000 */
[----:B------:R-:W-:Y:S01]  /*74c0*/  FFMA.FTZ R220, R91, R107, R220 ;  /* 0x0000006b5bdc7223 */ /* 0x000fe200000100dc */
[----:B------:R-:W-:Y:S01]  /*74d0*/  SHFL.IDX PT, R245, R245, RZ, 0x1f ;  /* 0x00001ffff5f57589 */ /* 0x000fe200000e0000 */
[C---:B------:R-:W-:Y:S02]  /*74e0*/  FMUL.FTZ R232, R229.reuse, R232 ;  /* 0x000000e8e5e87220 */ /* 0x040fe40000410000 */
[----:B------:R-:W-:Y:S02]  /*74f0*/  FFMA.FTZ R229, -R229, R231, -RZ ;  /* 0x000000e7e5e57223 */ /* 0x000fe400000109ff */
[C---:B------:R-:W-:Y:S02]  /*7500*/  FMUL.FTZ R231, R124.reuse, R123 ;  /* 0x0000007b7ce77220 */ /* 0x040fe40000410000 */
[-C--:B------:R-:W-:Y:S02]  /*7510*/  FMUL.FTZ R124, R124, R220.reuse ;  /* 0x000000dc7c7c7220 */ /* 0x080fe40000410000 */
[----:B------:R-:W-:-:S02]  /*7520*/  FFMA.FTZ R231, R221, R220, -R231 ;  /* 0x000000dcdde77223 */ /* 0x000fc400000108e7 */
[----:B------:R-:W-:Y:S02]  /*7530*/  FFMA.FTZ R124, R221, R123, R124 ;  /* 0x0000007bdd7c7223 */ /* 0x000fe4000001007c */
[C---:B-1----:R-:W-:Y:S02]  /*7540*/  @P2 FMUL.FTZ R221, R249.reuse, R163 ;  /* 0x000000a3f9dd2220 */ /* 0x042fe40000410000 */
[----:B------:R-:W-:Y:S02]  /*7550*/  FFMA.FTZ R244, -R210, R124, R244 ;  /* 0x0000007cd2f47223 */ /* 0x000fe400000101f4 */
[-C--:B--2---:R-:W-:Y:S02]  /*7560*/  @P2 FFMA.FTZ R221, R248, R246.reuse, R221 ;  /* 0x000000f6f8dd2223 */ /* 0x084fe400000100dd */
[----:B------:R-:W-:Y:S02]  /*7570*/  @P2 FMUL.FTZ R249, R249, R246 ;  /* 0x000000f6f9f92220 */ /* 0x000fe40000410000 */
[----:B---3--:R-:W-:-:S02]  /*7580*/  @P2 FADD.FTZ R246, R230, R221 ;  /* 0x000000dde6f62221 */ /* 0x008fc40000010000 */
[C---:B------:R-:W-:Y:S02]  /*7590*/  FMUL.FTZ R124, R143.reuse, R220 ;  /* 0x000000dc8f7c7220 */ /* 0x040fe40000410000 */
[----:B------:R-:W-:Y:S02]  /*75a0*/  FFMA.FTZ R243, R210, R231, R243 ;  /* 0x000000e7d2f37223 */ /* 0x000fe400000100f3 */
[-C--:B------:R-:W-:Y:S02]  /*75b0*/  FMUL.FTZ R221, R143, R123.reuse ;  /* 0x0000007b8fdd7220 */ /* 0x080fe40000410000 */
[C---:B------:R-:W-:Y:S02]  /*75c0*/  FMUL.FTZ R231, R123.reuse, UR39 ;  /* 0x000000277be77c20 */ /* 0x040fe40008410000 */
[----:B------:R-:W-:Y:S02]  /*75d0*/  FMUL.FTZ R230, R123, UR38 ;  /* 0x000000267be67c20 */ /* 0x000fe40008410000 */
[----:B------:R-:W-:-:S02]  /*75e0*/  FFMA.FTZ R124, R144, R123, R124 ;  /* 0x0000007b907c7223 */ /* 0x000fc4000001007c */
[----:B------:R-:W-:Y:S02]  /*75f0*/  FFMA.FTZ R221, R144, R220, -R221 ;  /* 0x000000dc90dd7223 */ /* 0x000fe400000108dd */
[C---:B------:R-:W-:Y:S02]  /*7600*/  FFMA.FTZ R231, R220.reuse, UR38, -R231 ;  /* 0x00000026dce77c23 */ /* 0x040fe400080108e7 */
[----:B------:R-:W-:Y:S02]  /*7610*/  FFMA.FTZ R230, R220, UR39, R230 ;  /* 0x00000027dce67c23 */ /* 0x000fe400080100e6 */
[----:B------:R-:W-:Y:S02]  /*7620*/  FADD.FTZ R124, RZ, R124 ;  /* 0x0000007cff7c7221 */ /* 0x000fe40000010000 */
[----:B------:R-:W-:Y:S02]  /*7630*/  FFMA.FTZ R221, R92, R108, R221 ;  /* 0x0000006c5cdd7223 */ /* 0x000fe400000100dd */
[----:B------:R-:W-:-:S02]  /*7640*/  FMUL.FTZ R231, R210, R231 ;  /* 0x000000e7d2e77220 */ /* 0x000fc40000410000 */
[----:B------:R-:W-:Y:S02]  /*7650*/  FFMA.FTZ R210, -R210, R230, -RZ ;  /* 0x000000e6d2d27223 */ /* 0x000fe400000109ff */
[CC--:B------:R-:W-:Y:S02]  /*7660*/  FMUL.FTZ R230, R125.reuse, R124.reuse ;  /* 0x0000007c7de67220 */ /* 0x0c0fe40000410000 */
[-C--:B------:R-:W-:Y:S02]  /*7670*/  FMUL.FTZ R125, R125, R221.reuse ;  /* 0x000000dd7d7d7220 */ /* 0x080fe40000410000 */
[CC--:B------:R-:W-:Y:S02]  /*7680*/  FFMA.FTZ R242, R223.reuse, R221.reuse, -R230 ;  /* 0x000000dddff27223 */ /* 0x0c0fe400000108e6 */
[----:B------:R-:W-:Y:S02]  /*7690*/  FFMA.FTZ R230, R223, R124, R125 ;  /* 0x0000007cdfe67223 */ /* 0x000fe4000001007d */
[----:B------:R-:W-:-:S02]  /*76a0*/  FMUL.FTZ R125, R141, R221 ;  /* 0x000000dd8d7d7220 */ /* 0x000fc40000410000 */
[-C--:B------:R-:W-:Y:S02]  /*76b0*/  FMUL.FTZ R223, R141, R124.reuse ;  /* 0x0000007c8ddf7220 */ /* 0x080fe40000410000 */
[C---:B------:R-:W-:Y:S02]  /*76c0*/  FFMA.FTZ R125, R142.reuse, R124, R125 ;  /* 0x0000007c8e7d7223 */ /* 0x040fe4000001007d */
[----:B------:R-:W-:Y:S02]  /*76d0*/  FFMA.FTZ R223, R142, R221, -R223 ;  /* 0x000000dd8edf7223 */ /* 0x000fe400000108df */
[----:B------:R-:W-:Y:S02]  /*76e0*/  FADD.FTZ R125, RZ, R125 ;  /* 0x0000007dff7d7221 */ /* 0x000fe40000010000 */
[----:B------:R-:W-:Y:S02]  /*76f0*/  FFMA.FTZ R223, R93, R109, R223 ;  /* 0x0000006d5ddf7223 */ /* 0x000fe400000100df */
[----:B------:R-:W-:-:S02]  /*7700*/  FFMA.FTZ R244, -R224, R230, R244 ;  /* 0x000000e6e0f47223 */ /* 0x000fc400000101f4 */
[----:B------:R-:W-:Y:S02]  /*7710*/  FFMA.FTZ R243, R224, R242, R243 ;  /* 0x000000f2e0f37223 */ /* 0x000fe400000100f3 */
[C---:B------:R-:W-:Y:S02]  /*7720*/  FMUL.FTZ R230, R211.reuse, R125 ;  /* 0x0000007dd3e67220 */ /* 0x040fe40000410000 */
[-C--:B------:R-:W-:Y:S02]  /*7730*/  FMUL.FTZ R242, R211, R223.reuse ;  /* 0x000000dfd3f27220 */ /* 0x080fe40000410000 */
[C---:B------:R-:W-:Y:S02]  /*7740*/  FFMA.FTZ R211, R128.reuse, R223, -R230 ;  /* 0x000000df80d37223 */ /* 0x040fe400000108e6 */
[----:B------:R-:W-:Y:S02]  /*7750*/  FFMA.FTZ R128, R128, R125, R242 ;  /* 0x0000007d80807223 */ /* 0x000fe400000100f2 */
[----:B------:R-:W-:-:S02]  /*7760*/  FFMA.FTZ R243, R227, R211, R243 ;  /* 0x000000d3e3f37223 */ /* 0x000fc400000100f3 */
[----:B------:R-:W-:Y:S02]  /*7770*/  FFMA.FTZ R244, -R227, R128, R244 ;  /* 0x00000080e3f47223 */ /* 0x000fe400000101f4 */
[C---:B------:R-:W-:Y:S02]  /*7780*/  FMUL.FTZ R128, R139.reuse, R223 ;  /* 0x000000df8b807220 */ /* 0x040fe40000410000 */
        /* <DEDUP_REMOVED lines=13> */
[----:B------:R-:W0:Y:S01]  /*7860*/  SHFL.IDX PT, R207, R228, RZ, 0x1f ;  /* 0x00001fffe4cf7589 */ /* 0x000e2200000e0000 */
[C---:B------:R-:W-:Y:S02]  /*7870*/  FFMA.FTZ R251, R250.reuse, R211, -R251 ;  /* 0x000000d3fafb7223 */ /* 0x040fe400000108fb */
[----:B------:R-:W-:Y:S02]  /*7880*/  FFMA.FTZ R250, R250, R128, R242 ;  /* 0x00000080fafa7223 */ /* 0x000fe400000100f2 */
[----:B------:R-:W1:Y:S01]  /*7890*/  SHFL.DOWN PT, R242, R205, 0x1, 0x1f ;  /* 0x08201f00cdf27f89 */ /* 0x000e6200000e0000 */
[----:B------:R-:W-:-:S02]  /*78a0*/  @P2 FFMA.FTZ R249, R248, R163, -R249 ;  /* 0x000000a3f8f92223 */ /* 0x000fc400000108f9 */
[C---:B------:R-:W-:Y:S02]  /*78b0*/  FFMA.FTZ R244, -R241.reuse, R250, R244 ;  /* 0x000000faf1f47223 */ /* 0x040fe400000101f4 */
[----:B------:R-:W-:Y:S02]  /*78c0*/  FFMA.FTZ R243, R241, R251, R243 ;  /* 0x000000fbf1f37223 */ /* 0x000fe400000100f3 */
[----:B------:R-:W-:Y:S02]  /*78d0*/  FFMA.FTZ R215, -R85, R101, R215 ;  /* 0x0000006555d77223 */ /* 0x000fe400000101d7 */
[----:B------:R-:W-:Y:S02]  /*78e0*/  FFMA.FTZ R214, -R86, R102, R214 ;  /* 0x0000006656d67223 */ /* 0x000fe400000101d6 */
[----:B------:R-:W-:Y:S02]  /*78f0*/  FFMA.FTZ R216, -R88, R104, R216 ;  /* 0x0000006858d87223 */ /* 0x000fe400000101d8 */
[----:B------:R-:W-:-:S02]  /*7900*/  FFMA.FTZ R219, -R89, R105, R219 ;  /* 0x0000006959db7223 */ /* 0x000fc400000101db */
[----:B------:R-:W-:Y:S02]  /*7910*/  FFMA.FTZ R222, -R90, R106, R222 ;  /* 0x0000006a5ade7223 */ /* 0x000fe400000101de */
[----:B------:R-:W-:Y:S02]  /*7920*/  FFMA.FTZ R220, -R91, R107, R220 ;  /* 0x0000006b5bdc7223 */ /* 0x000fe400000101dc */
[C---:B0-----:R-:W-:Y:S02]  /*7930*/  FMUL.FTZ R248, R207.reuse, R66 ;  /* 0x00000042cff87220 */ /* 0x041fe40000410000 */
[-C--:B------:R-:W-:Y:S02]  /*7940*/  FMUL.FTZ R250, R207, R67.reuse ;  /* 0x00000043cffa7220 */ /* 0x080fe40000410000 */
[----:B------:R-:W-:Y:S02]  /*7950*/  FFMA.FTZ R67, R206, R67, R248 ;  /* 0x00000043ce437223 */ /* 0x000fe400000100f8 */
[----:B-1----:R-:W-:-:S02]  /*7960*/  @P2 FADD.FTZ R163, R242, R249 ;  /* 0x000000f9f2a32221 */ /* 0x002fc40000010000 */
[C---:B------:R-:W-:Y:S02]  /*7970*/  FMUL.FTZ R242, R207.reuse, R65 ;  /* 0x00000041cff27220 */ /* 0x040fe40000410000 */
[----:B------:R-:W-:Y:S02]  /*7980*/  FMUL.FTZ R248, R207, R64 ;  /* 0x00000040cff87220 */ /* 0x000fe40000410000 */
[CC--:B------:R-:W-:Y:S02]  /*7990*/  FMUL.FTZ R207, R246.reuse, -R127.reuse ;  /* 0x8000007ff6cf7220 */ /* 0x0c0fe40000410000 */
[C---:B------:R-:W-:Y:S02]  /*79a0*/  FMUL.FTZ R127, R163.reuse, -R127 ;  /* 0x8000007fa37f7220 */ /* 0x040fe40000410000 */
[-C--:B------:R-:W-:Y:S02]  /*79b0*/  FFMA.FTZ R163, R163, R126.reuse, -R207 ;  /* 0x0000007ea3a37223 */ /* 0x080fe400000108cf */
[----:B------:R-:W-:-:S02]  /*79c0*/  FFMA.FTZ R246, R246, R126, R127 ;  /* 0x0000007ef6f67223 */ /* 0x000fc4000001007f */
[CC--:B------:R-:W-:Y:S02]  /*79d0*/  FMUL.FTZ R207, R137.reuse, R128.reuse ;  /* 0x0000008089cf7220 */ /* 0x0c0fe40000410000 */
[-C--:B------:R-:W-:Y:S02]  /*79e0*/  FMUL.FTZ R126, R137, R211.reuse ;  /* 0x000000d3897e7220 */ /* 0x080fe40000410000 */
[C---:B------:R-:W-:Y:S02]  /*79f0*/  FFMA.FTZ R207, R138.reuse, R211, -R207 ;  /* 0x000000d38acf7223 */ /* 0x040fe400000108cf */
[----:B------:R-:W-:Y:S02]  /*7a00*/  FFMA.FTZ R126, R138, R128, R126 ;  /* 0x000000808a7e7223 */ /* 0x000fe4000001007e */
[C---:B------:R-:W-:Y:S02]  /*7a10*/  FFMA.FTZ R64, R206.reuse, R64, -R242 ;  /* 0x00000040ce407223 */ /* 0x040fe400000108f2 */
[----:B------:R-:W-:-:S02]  /*7a20*/  FFMA.FTZ R65, R206, R65, R248 ;  /* 0x00000041ce417223 */ /* 0x000fc400000100f8 */
[----:B------:R0:W1:Y:S01]  /*7a30*/  SHFL.IDX PT, R248, R205, RZ, 0x1f ;  /* 0x00001fffcdf87589 */ /* 0x00006200000e0000 */
[----:B------:R-:W-:Y:S02]  /*7a40*/  FMUL.FTZ R242, R128, UR39 ;  /* 0x0000002780f27c20 */ /* 0x000fe40008410000 */
[----:B------:R-:W-:Y:S02]  /*7a50*/  FFMA.FTZ R207, R95, R111, R207 ;  /* 0x0000006f5fcf7223 */ /* 0x000fe400000100cf */
[----:B------:R-:W-:Y:S02]  /*7a60*/  FADD.FTZ R126, RZ, R126 ;  /* 0x0000007eff7e7221 */ /* 0x000fe40000010000 */
[----:B------:R-:W-:Y:S02]  /*7a70*/  FFMA.FTZ R66, R206, R66, -R250 ;  /* 0x00000042ce427223 */ /* 0x000fe400000108fa */
[----:B0-----:R-:W-:Y:S02]  /*7a80*/  FMUL.FTZ R205, R128, UR38 ;  /* 0x0000002680cd7c20 */ /* 0x001fe40008410000 */
[----:B------:R-:W-:-:S02]  /*7a90*/  FFMA.FTZ R242, R211, UR38, -R242 ;  /* 0x00000026d3f27c23 */ /* 0x000fc400080108f2 */
[CC--:B------:R-:W-:Y:S02]  /*7aa0*/  FMUL.FTZ R127, R135.reuse, R207.reuse ;  /* 0x000000cf877f7220 */ /* 0x0c0fe40000410000 */
[----:B------:R-:W-:Y:S02]  /*7ab0*/  FMUL.FTZ R206, R135, R126 ;  /* 0x0000007e87ce7220 */ /* 0x000fe40000410000 */
[----:B------:R-:W-:Y:S02]  /*7ac0*/  FFMA.FTZ R205, R211, UR39, R205 ;  /* 0x00000027d3cd7c23 */ /* 0x000fe400080100cd */
[----:B------:R-:W-:Y:S02]  /*7ad0*/  FMUL.FTZ R242, R241, R242 ;  /* 0x000000f2f1f27220 */ /* 0x000fe40000410000 */
[C---:B------:R-:W-:Y:S02]  /*7ae0*/  FFMA.FTZ R127, R136.reuse, R126, R127 ;  /* 0x0000007e887f7223 */ /* 0x040fe4000001007f */
[----:B------:R-:W-:-:S02]  /*7af0*/  FFMA.FTZ R206, R136, R207, -R206 ;  /* 0x000000cf88ce7223 */ /* 0x000fc400000108ce */
[----:B------:R-:W-:Y:S02]  /*7b00*/  FFMA.FTZ R241, -R241, R205, -RZ ;  /* 0x000000cdf1f17223 */ /* 0x000fe400000109ff */
[C---:B------:R-:W-:Y:S02]  /*7b10*/  FMUL.FTZ R205, R131.reuse, R126 ;  /* 0x0000007e83cd7220 */ /* 0x040fe40000410000 */
[-C--:B------:R-:W-:Y:S02]  /*7b20*/  FMUL.FTZ R131, R131, R207.reuse ;  /* 0x000000cf83837220 */ /* 0x080fe40000410000 */
[----:B------:R-:W-:Y:S02]  /*7b30*/  FADD.FTZ R127, RZ, R127 ;  /* 0x0000007fff7f7221 */ /* 0x000fe40000010000 */
[----:B------:R-:W-:Y:S02]  /*7b40*/  FFMA.FTZ R206, R96, R112, R206 ;  /* 0x0000007060ce7223 */ /* 0x000fe400000100ce */
[----:B------:R-:W-:-:S02]  /*7b50*/  FFMA.FTZ R205, R129, R207, -R205 ;  /* 0x000000cf81cd7223 */ /* 0x000fc400000108cd */
[----:B------:R-:W-:Y:S02]  /*7b60*/  FFMA.FTZ R131, R129, R126, R131 ;  /* 0x0000007e81837223 */ /* 0x000fe40000010083 */
[CC--:B------:R-:W-:Y:S02]  /*7b70*/  FMUL.FTZ R249, R133.reuse, R127.reuse ;  /* 0x0000007f85f97220 */ /* 0x0c0fe40000410000 */
[-C--:B------:R-:W-:Y:S02]  /*7b80*/  FMUL.FTZ R129, R133, R206.reuse ;  /* 0x000000ce85817220 */ /* 0x080fe40000410000 */
[C---:B------:R-:W-:Y:S02]  /*7b90*/  FFMA.FTZ R249, R134.reuse, R206, -R249 ;  /* 0x000000ce86f97223 */ /* 0x040fe400000108f9 */
[----:B------:R-:W-:Y:S02]  /*7ba0*/  FFMA.FTZ R129, R134, R127, R129 ;  /* 0x0000007f86817223 */ /* 0x000fe40000010081 */
[----:B------:R-:W-:-:S02]  /*7bb0*/  FFMA.FTZ R243, R200, R205, R243 ;  /* 0x000000cdc8f37223 */ /* 0x000fc400000100f3 */
[----:B------:R-:W-:Y:S02]  /*7bc0*/  FFMA.FTZ R205, R97, R113, R249 ;  /* 0x0000007161cd7223 */ /* 0x000fe400000100f9 */
[----:B------:R-:W-:Y:S02]  /*7bd0*/  FADD.FTZ R129, RZ, R129 ;  /* 0x00000081ff817221 */ /* 0x000fe40000010000 */
[----:B-1----:R-:W-:Y:S02]  /*7be0*/  FADD.FTZ R66, R248, R66 ;  /* 0x00000042f8427221 */ /* 0x002fe40000010000 */
[C---:B------:R-:W-:Y:S02]  /*7bf0*/  FMUL.FTZ R249, R160.reuse, R205 ;  /* 0x000000cda0f97220 */ /* 0x040fe40000410000 */
[----:B------:R-:W-:Y:S02]  /*7c00*/  FMUL.FTZ R248, R160, R129 ;  /* 0x00000081a0f87220 */ /* 0x000fe40000410000 */
[----:B------:R-:W-:-:S02]  /*7c10*/  FFMA.FTZ R244, -R200, R131, R244 ;  /* 0x00000083c8f47223 */ /* 0x000fc400000101f4 */
[C---:B------:R-:W-:Y:S02]  /*7c20*/  FFMA.FTZ R131, R161.reuse, R129, R249 ;  /* 0x00000081a1837223 */ /* 0x040fe400000100f9 */
[----:B------:R-:W-:Y:S02]  /*7c30*/  FFMA.FTZ R248, R161, R205, -R248 ;  /* 0x000000cda1f87223 */ /* 0x000fe400000108f8 */
[----:B------:R-:W-:Y:S02]  /*7c40*/  FADD.FTZ R159, -R159, R246 ;  /* 0x000000f69f9f7221 */ /* 0x000fe40000010100 */
[----:B------:R-:W-:Y:S02]  /*7c50*/  FADD.FTZ R130, R130, R163 ;  /* 0x000000a382827221 */ /* 0x000fe40000010000 */
[----:B------:R-:W-:Y:S02]  /*7c60*/  FADD.FTZ R131, RZ, R131 ;  /* 0x00000083ff837221 */ /* 0x000fe40000010000 */
[----:B------:R-:W-:-:S02]  /*7c70*/  FFMA.FTZ R163, R98, R114, R248 ;  /* 0x0000007262a37223 */ /* 0x000fc400000100f8 */
[C---:B------:R-:W-:Y:S02]  /*7c80*/  FMUL.FTZ R249, R132.reuse, -R159 ;  /* 0x8000009f84f97220 */ /* 0x040fe40000410000 */
[CC--:B------:R-:W-:Y:S02]  /*7c90*/  FMUL.FTZ R248, R132.reuse, -R130.reuse ;  /* 0x8000008284f87220 */ /* 0x0c0fe40000410000 */
[----:B------:R-:W-:Y:S02]  /*7ca0*/  FADD.FTZ R67, R245, R67 ;  /* 0x00000043f5437221 */ /* 0x000fe40000010000 */
[C---:B------:R-:W-:Y:S02]  /*7cb0*/  FMUL.FTZ R245, R132.reuse, R131 ;  /* 0x0000008384f57220 */ /* 0x040fe40000410000 */
[----:B------:R-:W-:Y:S02]  /*7cc0*/  FMUL.FTZ R246, R132, R163 ;  /* 0x000000a384f67220 */ /* 0x000fe40000410000 */
[----:B------:R-:W-:-:S02]  /*7cd0*/  FFMA.FTZ R132, R162, R130, -R249 ;  /* 0x00000082a2847223 */ /* 0x000fc400000108f9 */
[----:B------:R-:W-:Y:S02]  /*7ce0*/  FFMA.FTZ R248, R162, R159, R248 ;  /* 0x0000009fa2f87223 */ /* 0x000fe400000100f8 */
[----:B------:R-:W-:Y:S02]  /*7cf0*/  FADD.FTZ R132, R202, R132 ;  /* 0x00000084ca847221 */ /* 0x000fe40000010000 */
[----:B------:R-:W-:Y:S02]  /*7d00*/  FADD.FTZ R201, -R201, R248 ;  /* 0x000000f8c9c97221 */ /* 0x000fe40000010100 */
[C---:B------:R-:W-:Y:S02]  /*7d10*/  FMUL.FTZ R248, R160.reuse, -R132 ;  /* 0x80000084a0f87220 */ /* 0x040fe40000410000 */
[----:B------:R-:W-:Y:S02]  /*7d20*/  FMUL.FTZ R202, R160, -R201 ;  /* 0x800000c9a0ca7220 */ /* 0x000fe40000410000 */
[----:B------:R-:W-:-:S02]  /*7d30*/  FFMA.FTZ R245, R162, R163, -R245 ;  /* 0x000000a3a2f57223 */ /* 0x000fc400000108f5 */
        /* <DEDUP_REMOVED lines=17> */
[----:B------:R-:W-:-:S02]  /*7e50*/  FMUL.FTZ R161, R199, R127 ;  /* 0x0000007fc7a17220 */ /* 0x000fc40000410000 */
[----:B------:R-:W-:Y:S02]  /*7e60*/  FMUL.FTZ R199, R199, R206 ;  /* 0x000000cec7c77220 */ /* 0x000fe40000410000 */
[C---:B------:R-:W-:Y:S02]  /*7e70*/  FMUL.FTZ R133, R135.reuse, -R184 ;  /* 0x800000b887857220 */ /* 0x040fe40000410000 */
[----:B------:R-:W-:Y:S02]  /*7e80*/  FMUL.FTZ R135, R135, -R185 ;  /* 0x800000b987877220 */ /* 0x000fe40000410000 */
[C---:B------:R-:W-:Y:S02]  /*7e90*/  FFMA.FTZ R161, R186.reuse, R206, -R161 ;  /* 0x000000cebaa17223 */ /* 0x040fe400000108a1 */
[----:B------:R-:W-:Y:S02]  /*7ea0*/  FFMA.FTZ R199, R186, R127, R199 ;  /* 0x0000007fbac77223 */ /* 0x000fe400000100c7 */
[----:B------:R-:W-:-:S02]  /*7eb0*/  FFMA.FTZ R186, R136, R185, R133 ;  /* 0x000000b988ba7223 */ /* 0x000fc40000010085 */
[C---:B------:R-:W-:Y:S02]  /*7ec0*/  FMUL.FTZ R162, R127.reuse, UR39 ;  /* 0x000000277fa27c20 */ /* 0x040fe40008410000 */
[----:B------:R-:W-:Y:S02]  /*7ed0*/  FFMA.FTZ R136, R136, R184, -R135 ;  /* 0x000000b888887223 */ /* 0x000fe40000010887 */
[----:B------:R-:W-:Y:S02]  /*7ee0*/  FMUL.FTZ R134, R127, UR38 ;  /* 0x000000267f867c20 */ /* 0x000fe40008410000 */
[----:B------:R-:W-:Y:S02]  /*7ef0*/  FADD.FTZ R182, -R182, R186 ;  /* 0x000000bab6b67221 */ /* 0x000fe40000010100 */
[----:B------:R-:W-:Y:S02]  /*7f00*/  FFMA.FTZ R162, R206, UR38, -R162 ;  /* 0x00000026cea27c23 */ /* 0x000fe400080108a2 */
[----:B------:R-:W-:-:S02]  /*7f10*/  FADD.FTZ R183, R183, R136 ;  /* 0x00000088b7b77221 */ /* 0x000fc40000010000 */
[----:B------:R-:W-:Y:S02]  /*7f20*/  FFMA.FTZ R134, R206, UR39, R134 ;  /* 0x00000027ce867c23 */ /* 0x000fe40008010086 */
[----:B------:R-:W-:Y:S02]  /*7f30*/  FMUL.FTZ R135, R137, -R182 ;  /* 0x800000b689877220 */ /* 0x000fe40000410000 */
[C---:B------:R-:W-:Y:S02]  /*7f40*/  FFMA.FTZ R161, R187.reuse, R161, R243 ;  /* 0x000000a1bba17223 */ /* 0x040fe400000100f3 */
[C---:B------:R-:W-:Y:S02]  /*7f50*/  FFMA.FTZ R199, -R187.reuse, R199, R244 ;  /* 0x000000c7bbc77223 */ /* 0x040fe400000101f4 */
[----:B------:R-:W-:Y:S02]  /*7f60*/  FMUL.FTZ R133, R187, R162 ;  /* 0x000000a2bb857220 */ /* 0x000fe40000410000 */
[----:B------:R-:W-:-:S02]  /*7f70*/  FMUL.FTZ R137, R137, -R183 ;  /* 0x800000b789897220 */ /* 0x000fc40000410000 */
[----:B------:R-:W-:Y:S02]  /*7f80*/  FFMA.FTZ R187, -R187, R134, -RZ ;  /* 0x00000086bbbb7223 */ /* 0x000fe400000109ff */
[----:B------:R-:W-:Y:S02]  /*7f90*/  FMUL.FTZ R134, R192, R129 ;  /* 0x00000081c0867220 */ /* 0x000fe40000410000 */
[C---:B------:R-:W-:Y:S02]  /*7fa0*/  FFMA.FTZ R135, R138.reuse, R183, -R135 ;  /* 0x000000b78a877223 */ /* 0x040fe40000010887 */
[----:B------:R-:W-:Y:S02]  /*7fb0*/  FFMA.FTZ R138, R138, R182, R137 ;  /* 0x000000b68a8a7223 */ /* 0x000fe40000010089 */
[----:B------:R-:W-:Y:S02]  /*7fc0*/  FFMA.FTZ R134, R193, R205, -R134 ;  /* 0x000000cdc1867223 */ /* 0x000fe40000010886 */
[----:B------:R-:W-:-:S02]  /*7fd0*/  FADD.FTZ R180, R180, R135 ;  /* 0x00000087b4b47221 */ /* 0x000fc40000010000 */
[----:B------:R-:W-:Y:S02]  /*7fe0*/  FADD.FTZ R181, -R181, R138 ;  /* 0x0000008ab5b57221 */ /* 0x000fe40000010100 */
[----:B------:R-:W-:Y:S02]  /*7ff0*/  FFMA.FTZ R136, R196, R134, R161 ;  /* 0x00000086c4887223 */ /* 0x000fe400000100a1 */
[C---:B------:R-:W-:Y:S02]  /*8000*/  FMUL.FTZ R134, R139.reuse, -R180 ;  /* 0x800000b48b867220 */ /* 0x040fe40000410000 */
[-C--:B------:R-:W-:Y:S02]  /*8010*/  FMUL.FTZ R139, R139, -R181.reuse ;  /* 0x800000b58b8b7220 */ /* 0x080fe40000410000 */
[----:B------:R-:W-:Y:S02]  /*8020*/  FMUL.FTZ R186, R129, UR39 ;  /* 0x0000002781ba7c20 */ /* 0x000fe40008410000 */
[----:B------:R-:W-:-:S02]  /*8030*/  FFMA.FTZ R138, R140, R181, R134 ;  /* 0x000000b58c8a7223 */ /* 0x000fc40000010086 */
[----:B------:R-:W-:Y:S02]  /*8040*/  FFMA.FTZ R139, R140, R180, -R139 ;  /* 0x000000b48c8b7223 */ /* 0x000fe4000001088b */
[----:B------:R-:W-:Y:S02]  /*8050*/  FFMA.FTZ R135, R205, UR38, -R186 ;  /* 0x00000026cd877c23 */ /* 0x000fe400080108ba */
[----:B------:R-:W-:Y:S02]  /*8060*/  FADD.FTZ R138, -R179, R138 ;  /* 0x0000008ab38a7221 */ /* 0x000fe40000010100 */
[----:B------:R-:W-:Y:S02]  /*8070*/  FADD.FTZ R178, R178, R139 ;  /* 0x0000008bb2b27221 */ /* 0x000fe40000010000 */
[----:B------:R-:W-:Y:S02]  /*8080*/  FMUL.FTZ R134, R196, R135 ;  /* 0x00000087c4867220 */ /* 0x000fe40000410000 */
[----:B------:R-:W-:-:S02]  /*8090*/  FMUL.FTZ R140, R189, R131 ;  /* 0x00000083bd8c7220 */ /* 0x000fc40000410000 */
[C---:B------:R-:W-:Y:S02]  /*80a0*/  FMUL.FTZ R135, R141.reuse, -R138 ;  /* 0x8000008a8d877220 */ /* 0x040fe40000410000 */
[-C--:B------:R-:W-:Y:S02]  /*80b0*/  FMUL.FTZ R141, R141, -R178.reuse ;  /* 0x800000b28d8d7220 */ /* 0x080fe40000410000 */
[----:B------:R-:W-:Y:S02]  /*80c0*/  FMUL.FTZ R192, R192, R205 ;  /* 0x000000cdc0c07220 */ /* 0x000fe40000410000 */
[----:B------:R-:W-:Y:S02]  /*80d0*/  FFMA.FTZ R139, R191, R163, -R140 ;  /* 0x000000a3bf8b7223 */ /* 0x000fe4000001088c */
[C---:B------:R-:W-:Y:S02]  /*80e0*/  FFMA.FTZ R140, R142.reuse, R178, -R135 ;  /* 0x000000b28e8c7223 */ /* 0x040fe40000010887 */
[----:B------:R-:W-:-:S02]  /*80f0*/  FFMA.FTZ R141, R142, R138, R141 ;  /* 0x0000008a8e8d7223 */ /* 0x000fc4000001008d */
[----:B------:R-:W-:Y:S02]  /*8100*/  FFMA.FTZ R162, R193, R129, R192 ;  /* 0x00000081c1a27223 */ /* 0x000fe400000100c0 */
[----:B------:R-:W-:Y:S02]  /*8110*/  FMUL.FTZ R186, R189, R163 ;  /* 0x000000a3bdba7220 */ /* 0x000fe40000410000 */
[----:B------:R-:W-:Y:S02]  /*8120*/  FADD.FTZ R177, R177, R140 ;  /* 0x0000008cb1b17221 */ /* 0x000fe40000010000 */
[----:B------:R-:W-:Y:S02]  /*8130*/  FADD.FTZ R141, -R176, R141 ;  /* 0x0000008db08d7221 */ /* 0x000fe40000010100 */
[----:B------:R-:W-:Y:S02]  /*8140*/  FFMA.FTZ R162, -R196, R162, R199 ;  /* 0x000000a2c4a27223 */ /* 0x000fe400000101c7 */
[----:B------:R-:W-:-:S02]  /*8150*/  FFMA.FTZ R186, R191, R131, R186 ;  /* 0x00000083bfba7223 */ /* 0x000fc400000100ba */
[----:B------:R-:W-:Y:S02]  /*8160*/  FMUL.FTZ R142, R131, UR38 ;  /* 0x00000026838e7c20 */ /* 0x000fe40008410000 */
[----:B------:R-:W-:Y:S02]  /*8170*/  FMUL.FTZ R135, R143, -R177 ;  /* 0x800000b18f877220 */ /* 0x000fe40000410000 */
[----:B------:R-:W-:Y:S02]  /*8180*/  FFMA.FTZ R139, R195, R139, R136 ;  /* 0x0000008bc38b7223 */ /* 0x000fe40000010088 */
[----:B------:R-:W-:Y:S02]  /*8190*/  FMUL.FTZ R143, R143, -R141 ;  /* 0x8000008d8f8f7220 */ /* 0x000fe40000410000 */
[----:B------:R-:W-:Y:S02]  /*81a0*/  FFMA.FTZ R136, -R195, R186, R162 ;  /* 0x000000bac3887223 */ /* 0x000fe400000101a2 */
[----:B------:R-:W-:-:S02]  /*81b0*/  FMUL.FTZ R192, R129, UR38 ;  /* 0x0000002681c07c20 */ /* 0x000fc40008410000 */
[----:B------:R-:W-:Y:S02]  /*81c0*/  FFMA.FTZ R162, R163, UR39, R142 ;  /* 0x00000027a3a27c23 */ /* 0x000fe4000801008e */
[C---:B------:R-:W-:Y:S02]  /*81d0*/  FFMA.FTZ R142, R144.reuse, R141, R135 ;  /* 0x0000008d908e7223 */ /* 0x040fe40000010087 */
[----:B------:R-:W-:Y:S02]  /*81e0*/  FFMA.FTZ R143, R144, R177, -R143 ;  /* 0x000000b1908f7223 */ /* 0x000fe4000001088f */
[----:B------:R-:W-:Y:S02]  /*81f0*/  FFMA.FTZ R137, R205, UR39, R192 ;  /* 0x00000027cd897c23 */ /* 0x000fe400080100c0 */
[----:B------:R-:W-:Y:S02]  /*8200*/  FADD.FTZ R142, -R175, R142 ;  /* 0x0000008eaf8e7221 */ /* 0x000fe40000010100 */
[----:B------:R-:W-:-:S02]  /*8210*/  FADD.FTZ R174, R174, R143 ;  /* 0x0000008faeae7221 */ /* 0x000fc40000010000 */
[----:B------:R-:W-:Y:S02]  /*8220*/  FFMA.FTZ R196, -R196, R137, -RZ ;  /* 0x00000089c4c47223 */ /* 0x000fe400000109ff */
[----:B------:R-:W-:Y:S02]  /*8230*/  FADD.FTZ R135, RZ, R246 ;  /* 0x000000f6ff877221 */ /* 0x000fe40000010000 */
[C---:B------:R-:W-:Y:S02]  /*8240*/  FMUL.FTZ R137, R145.reuse, -R142 ;  /* 0x8000008e91897220 */ /* 0x040fe40000410000 */
[-C--:B------:R-:W-:Y:S02]  /*8250*/  FMUL.FTZ R145, R145, -R174.reuse ;  /* 0x800000ae91917220 */ /* 0x080fe40000410000 */
[----:B------:R-:W-:Y:S02]  /*8260*/  FFMA.FTZ R245, R99, R115, R245 ;  /* 0x0000007363f57223 */ /* 0x000fe400000100f5 */
[----:B------:R-:W-:-:S02]  /*8270*/  FFMA.FTZ R137, R146, R174, -R137 ;  /* 0x000000ae92897223 */ /* 0x000fc40000010889 */
[----:B------:R-:W-:Y:S02]  /*8280*/  FMUL.FTZ R144, R135, UR39 ;  /* 0x0000002787907c20 */ /* 0x000fe40008410000 */
[----:B------:R-:W-:Y:S02]  /*8290*/  FFMA.FTZ R146, R146, R142, R145 ;  /* 0x0000008e92927223 */ /* 0x000fe40000010091 */
[----:B------:R-:W-:Y:S02]  /*82a0*/  FFMA.FTZ R145, R245, UR38, -R144 ;  /* 0x00000026f5917c23 */ /* 0x000fe40008010890 */
[----:B------:R-:W-:Y:S02]  /*82b0*/  FADD.FTZ R173, -R173, R146 ;  /* 0x00000092adad7221 */ /* 0x000fe40000010100 */
[----:B------:R-:W-:Y:S02]  /*82c0*/  FADD.FTZ R137, R172, R137 ;  /* 0x00000089ac897221 */ /* 0x000fe40000010000 */
[----:B------:R-:W-:-:S02]  /*82d0*/  FMUL.FTZ R144, R194, R145 ;  /* 0x00000091c2907220 */ /* 0x000fc40000410000 */
[C---:B------:R-:W-:Y:S02]  /*82e0*/  FMUL.FTZ R145, R147.reuse, -R173 ;  /* 0x800000ad93917220 */ /* 0x040fe40000410000 */
[-C--:B------:R-:W-:Y:S02]  /*82f0*/  FMUL.FTZ R147, R147, -R137.reuse ;  /* 0x8000008993937220 */ /* 0x080fe40000410000 */
[C---:B------:R-:W-:Y:S02]  /*8300*/  FFMA.FTZ R145, R148.reuse, R137, -R145 ;  /* 0x0000008994917223 */ /* 0x040fe40000010891 */
[----:B------:R-:W-:Y:S01]  /*8310*/  FFMA.FTZ R146, R148, R173, R147 ;  /* 0x000000ad94927223 */ /* 0x000fe20000010093 */
[----:B------:R-:W-:Y:S01]  /*8320*/  MOV R148, UR7 ;  /* 0x0000000700947c02 */ /* 0x000fe20008000f00 */
[----:B------:R-:W-:Y:S02]  /*8330*/  FADD.FTZ R170, R170, R145 ;  /* 0x00000091aaaa7221 */ /* 0x000fe40000010000 */
[----:B------:R-:W-:-:S02]  /*8340*/  FADD.FTZ R146, -R171, R146 ;  /* 0x00000092ab927221 */ /* 0x000fc40000010100 */
[----:B------:R0:W-:Y:S01]  /*8350*/  @!P0 STS.128 [R148.X16+0x2e10], R64 ;  /* 0x002e104094008388 */ /* 0x0001e2000000cc00 */
[----:B------:R-:W-:Y:S02]  /*8360*/  FMUL.FTZ R140, R131, UR39 ;  /* 0x00000027838c7c20 */ /* 0x000fe40008410000 */
[C---:B------:R-:W-:Y:S02]  /*8370*/  FMUL.FTZ R145, R149.reuse, -R146 ;  /* 0x8000009295917220 */ /* 0x040fe40000410000 */
[-C--:B------:R-:W-:Y:S02]  /*8380*/  FMUL.FTZ R149, R149, -R170.reuse ;  /* 0x800000aa95957220 */ /* 0x080fe40000410000 */
[C---:B------:R-:W-:Y:S02]  /*8390*/  FFMA.FTZ R145, R150.reuse, R170, -R145 ;  /* 0x000000aa96917223 */ /* 0x040fe40000010891 */
[----:B------:R-:W-:Y:S02]  /*83a0*/  FFMA.FTZ R150, R150, R146, R149 ;  /* 0x0000009296967223 */ /* 0x000fe40000010095 */
[----:B------:R-:W-:-:S02]  /*83b0*/  FADD.FTZ R145, R168, R145 ;  /* 0x00000091a8917221 */ /* 0x000fc40000010000 */
[----:B------:R-:W-:Y:S02]  /*83c0*/  FADD.FTZ R169, -R169, R150 ;  /* 0x00000096a9a97221 */ /* 0x000fe40000010100 */
[----:B------:R-:W-:Y:S02]  /*83d0*/  FFMA.FTZ R140, R163, UR38, -R140 ;  /* 0x00000026a38c7c23 */ /* 0x000fe4000801088c */
[C---:B0-----:R-:W-:Y:S02]  /*83e0*/  FMUL.FTZ R64, R151.reuse, -R145 ;  /* 0x8000009197407220 */ /* 0x041fe40000410000 */
        /* <DEDUP_REMOVED lines=15> */
[C---:B------:R-:W-:Y:S02]  /*84e0*/  FMUL.FTZ R143, R190.reuse, R135 ;  /* 0x00000087be8f7220 */ /* 0x040fe40000410000 */
[C---:B------:R-:W-:Y:S02]  /*84f0*/  FMUL.FTZ R140, R195.reuse, R140 ;  /* 0x0000008cc38c7220 */ /* 0x040fe40000410000 */
[----:B------:R-:W-:Y:S02]  /*8500*/  FMUL.FTZ R190, R190, R245 ;  /* 0x000000f5bebe7220 */ /* 0x000fe40000410000 */
[----:B------:R-:W-:Y:S02]  /*8510*/  FADD.FTZ R204, -R204, R65 ;  /* 0x00000041cccc7221 */ /* 0x000fe40000010100 */
[----:B------:R-:W-:Y:S02]  /*8520*/  FFMA.FTZ R195, -R195, R162, -RZ ;  /* 0x000000a2c3c37223 */ /* 0x000fe400000109ff */
[----:B------:R-:W-:-:S02]  /*8530*/  FADD.FTZ R148, R203, R148 ;  /* 0x00000094cb947221 */ /* 0x000fc40000010000 */
[----:B------:R-:W-:Y:S02]  /*8540*/  FMUL.FTZ R162, R135, UR38 ;  /* 0x0000002687a27c20 */ /* 0x000fe40008410000 */
[C---:B------:R-:W-:Y:S02]  /*8550*/  FFMA.FTZ R143, R188.reuse, R245, -R143 ;  /* 0x000000f5bc8f7223 */ /* 0x040fe4000001088f */
[----:B------:R-:W-:Y:S02]  /*8560*/  FFMA.FTZ R161, R188, R135, R190 ;  /* 0x00000087bca17223 */ /* 0x000fe400000100be */
[C---:B------:R-:W-:Y:S02]  /*8570*/  FMUL.FTZ R65, R157.reuse, -R204 ;  /* 0x800000cc9d417220 */ /* 0x040fe40000410000 */
[----:B------:R-:W-:Y:S02]  /*8580*/  FMUL.FTZ R157, R157, -R148 ;  /* 0x800000949d9d7220 */ /* 0x000fe40000410000 */
[----:B------:R-:W-:-:S02]  /*8590*/  FFMA.FTZ R175, R245, UR39, R162 ;  /* 0x00000027f5af7c23 */ /* 0x000fc400080100a2 */
[C---:B------:R-:W-:Y:S02]  /*85a0*/  FMUL.FTZ R162, R194.reuse, R143 ;  /* 0x0000008fc2a27220 */ /* 0x040fe40000410000 */
[----:B------:R-:W-:Y:S01]  /*85b0*/  FMUL.FTZ R143, R194, R161 ;  /* 0x000000a1c28f7220 */ /* 0x000fe20000410000 */
[----:B------:R-:W-:Y:S01]  /*85c0*/  SHF.L.U32 R161, R0, 0x5, RZ ;  /* 0x0000000500a17819 */ /* 0x000fe200000006ff */
[C---:B------:R-:W-:Y:S02]  /*85d0*/  FFMA.FTZ R65, R158.reuse, R148, -R65 ;  /* 0x000000949e417223 */ /* 0x040fe40000010841 */
[----:B------:R-:W-:Y:S01]  /*85e0*/  FFMA.FTZ R158, R158, R204, R157 ;  /* 0x000000cc9e9e7223 */ /* 0x000fe2000001009d */
[----:B------:R-:W-:Y:S01]  /*85f0*/  LEA.HI.SX32 R147, R161, R161, 0x1b ;  /* 0x000000a1a1937211 */ /* 0x000fe200078fdaff */
[----:B------:R-:W-:Y:S02]  /*8600*/  FADD.FTZ R151, R226, R65 ;  /* 0x00000041e2977221 */ /* 0x000fe40000010000 */
[----:B------:R-:W-:-:S02]  /*8610*/  FADD.FTZ R225, -R225, R158 ;  /* 0x0000009ee1e17221 */ /* 0x000fc40000010100 */
[C---:B------:R-:W-:Y:S01]  /*8620*/  FMUL.FTZ R150, R85.reuse, R148 ;  /* 0x0000009455967220 */ /* 0x040fe20000410000 */
[----:B------:R0:W-:Y:S01]  /*8630*/  STS [R147.X4+0x8a0], R133 ;  /* 0x0008a08593007388 */ /* 0x0001e20000004800 */
[----:B------:R-:W-:Y:S02]  /*8640*/  FMUL.FTZ R65, R84, R225 ;  /* 0x000000e154417220 */ /* 0x000fe40000410000 */
[----:B------:R-:W-:Y:S01]  /*8650*/  FMUL.FTZ R152, R85, R204 ;  /* 0x000000cc55987220 */ /* 0x000fe20000410000 */
[----:B------:R1:W-:Y:S01]  /*8660*/  STS [R147.X4+0x8a8], R134 ;  /* 0x0008a88693007388 */ /* 0x0003e20000004800 */
[----:B------:R-:W-:Y:S02]  /*8670*/  FMUL.FTZ R153, R117, R150 ;  /* 0x0000009675997220 */ /* 0x000fe40000410000 */
[----:B------:R-:W-:Y:S01]  /*8680*/  FMUL.FTZ R66, R116, R65 ;  /* 0x0000004174427220 */ /* 0x000fe20000410000 */
[----:B------:R2:W-:Y:S01]  /*8690*/  STS [R147.X4+0x8b0], R140 ;  /* 0x0008b08c93007388 */ /* 0x0005e20000004800 */
[----:B------:R-:W-:-:S02]  /*86a0*/  FMUL.FTZ R155, R86, R165 ;  /* 0x000000a5569b7220 */ /* 0x000fc40000410000 */
[----:B0-----:R-:W-:Y:S01]  /*86b0*/  FMUL.FTZ R133, R84, R151 ;  /* 0x0000009754857220 */ /* 0x001fe20000410000 */
[----:B------:R0:W-:Y:S01]  /*86c0*/  STS [R147.X4+0x898], R160 ;  /* 0x000898a093007388 */ /* 0x0001e20000004800 */
[----:B------:R-:W-:Y:S02]  /*86d0*/  FMUL.FTZ R157, R88, R145 ;  /* 0x00000091589d7220 */ /* 0x000fe40000410000 */
[----:B-1----:R-:W-:Y:S01]  /*86e0*/  FFMA.FTZ R134, -R84, R100, R213 ;  /* 0x0000006454867223 */ /* 0x002fe200000101d5 */
[----:B------:R1:W-:Y:S01]  /*86f0*/  STS [R147.X4+0x8a4], R187 ;  /* 0x0008a4bb93007388 */ /* 0x0003e20000004800 */
[----:B------:R-:W-:Y:S02]  /*8700*/  FMUL.FTZ R67, R116, R133 ;  /* 0x0000008574437220 */ /* 0x000fe40000410000 */
[-C--:B--2---:R-:W-:Y:S01]  /*8710*/  FFMA.FTZ R140, R215, R152.reuse, -R153 ;  /* 0x00000098d78c7223 */ /* 0x084fe20000010899 */
[----:B------:R2:W-:Y:S01]  /*8720*/  STS [R147.X4+0x8b8], R144 ;  /* 0x0008b89093007388 */ /* 0x0005e20000004800 */
[----:B------:R-:W-:-:S02]  /*8730*/  FMUL.FTZ R152, R117, R152 ;  /* 0x0000009875987220 */ /* 0x000fc40000410000 */
[C---:B------:R-:W-:Y:S01]  /*8740*/  FFMA.FTZ R66, R134.reuse, R133, R66 ;  /* 0x0000008586427223 */ /* 0x040fe20000010042 */
[----:B------:R3:W-:Y:S01]  /*8750*/  STS [R147.X4+0x86c], R209 ;  /* 0x00086cd193007388 */ /* 0x0007e20000004800 */
[----:B------:R-:W-:Y:S02]  /*8760*/  FFMA.FTZ R67, R134, R65, -R67 ;  /* 0x0000004186437223 */ /* 0x000fe40000010843 */
[----:B------:R-:W-:Y:S01]  /*8770*/  FFMA.FTZ R65, R215, R150, R152 ;  /* 0x00000096d7417223 */ /* 0x000fe20000010098 */
[----:B------:R4:W-:Y:S01]  /*8780*/  STS [R147.X4+0x84c], R208 ;  /* 0x00084cd093007388 */ /* 0x0009e20000004800 */
[----:B------:R-:W-:Y:S02]  /*8790*/  FADD.FTZ R66, RZ, R66 ;  /* 0x00000042ff427221 */ /* 0x000fe40000010000 */
[----:B------:R-:W-:Y:S01]  /*87a0*/  FMUL.FTZ R153, R86, R149 ;  /* 0x0000009556997220 */ /* 0x000fe20000410000 */
[----:B------:R-:W-:Y:S01]  /*87b0*/  STS [R147.X4+0x840], R240 ;  /* 0x000840f093007388 */ /* 0x000fe20000004800 */
[----:B------:R-:W-:-:S02]  /*87c0*/  FMUL.FTZ R152, R118, R155 ;  /* 0x0000009b76987220 */ /* 0x000fc40000410000 */
[----:B------:R-:W-:Y:S01]  /*87d0*/  FADD.FTZ R67, RZ, R67 ;  /* 0x00000043ff437221 */ /* 0x000fe20000010000 */
[----:B------:R-:W-:Y:S01]  /*87e0*/  STS [R147.X4+0x844], R237 ;  /* 0x000844ed93007388 */ /* 0x000fe20000004800 */
[----:B------:R-:W-:Y:S02]  /*87f0*/  FADD.FTZ R65, R66, R65 ;  /* 0x0000004142417221 */ /* 0x000fe40000010000 */
[-C--:B------:R-:W-:Y:S01]  /*8800*/  FFMA.FTZ R152, R214, R153.reuse, R152 ;  /* 0x00000099d6987223 */ /* 0x080fe20000010098 */
[----:B------:R-:W-:Y:S01]  /*8810*/  STS [R147.X4+0x848], R239 ;  /* 0x000848ef93007388 */ /* 0x000fe20000004800 */
[----:B------:R-:W-:Y:S02]  /*8820*/  FMUL.FTZ R66, R118, R153 ;  /* 0x0000009976427220 */ /* 0x000fe40000410000 */
[----:B------:R-:W-:Y:S01]  /*8830*/  FADD.FTZ R67, R67, R140 ;  /* 0x0000008c43437221 */ /* 0x000fe20000010000 */
[----:B------:R-:W-:Y:S01]  /*8840*/  STS [R147.X4+0x850], R238 ;  /* 0x000850ee93007388 */ /* 0x000fe20000004800 */
[----:B------:R-:W-:-:S02]  /*8850*/  FMUL.FTZ R140, R87, R166 ;  /* 0x000000a6578c7220 */ /* 0x000fc40000410000 */
[----:B------:R-:W-:Y:S01]  /*8860*/  FADD.FTZ R65, R65, R152 ;  /* 0x0000009841417221 */ /* 0x000fe20000010000 */
[----:B------:R-:W-:Y:S01]  /*8870*/  STS [R147.X4+0x854], R217 ;  /* 0x000854d993007388 */ /* 0x000fe20000004800 */
[C---:B------:R-:W-:Y:S02]  /*8880*/  FMUL.FTZ R152, R87.reuse, R64 ;  /* 0x0000004057987220 */ /* 0x040fe40000410000 */
[----:B------:R-:W-:Y:S01]  /*8890*/  FFMA.FTZ R66, R214, R155, -R66 ;  /* 0x0000009bd6427223 */ /* 0x000fe20000010842 */
[----:B------:R-:W-:Y:S01]  /*88a0*/  STS [R147.X4+0x858], R236 ;  /* 0x000858ec93007388 */ /* 0x000fe20000004800 */
[----:B------:R-:W-:Y:S02]  /*88b0*/  FFMA.FTZ R155, -R87, R103, R218 ;  /* 0x00000067579b7223 */ /* 0x000fe400000101da */
[C---:B------:R-:W-:Y:S01]  /*88c0*/  FMUL.FTZ R156, R119.reuse, R140 ;  /* 0x0000008c779c7220 */ /* 0x040fe20000410000 */
[----:B------:R-:W-:Y:S01]  /*88d0*/  STS [R147.X4+0x85c], R233 ;  /* 0x00085ce993007388 */ /* 0x000fe20000004800 */
[----:B------:R-:W-:-:S02]  /*88e0*/  FMUL.FTZ R154, R119, R152 ;  /* 0x00000098779a7220 */ /* 0x000fc40000410000 */
[----:B------:R-:W-:Y:S01]  /*88f0*/  FMUL.FTZ R167, R88, R169 ;  /* 0x000000a958a77220 */ /* 0x000fe20000410000 */
[----:B------:R-:W-:Y:S01]  /*8900*/  STS [R147.X4+0x860], R235 ;  /* 0x000860eb93007388 */ /* 0x000fe20000004800 */
[----:B------:R-:W-:Y:S02]  /*8910*/  FMUL.FTZ R158, R120, R157 ;  /* 0x0000009d789e7220 */ /* 0x000fe40000410000 */
[----:B------:R-:W-:Y:S01]  /*8920*/  FFMA.FTZ R161, R155, R152, -R156 ;  /* 0x000000989ba17223 */ /* 0x000fe2000001089c */
[----:B------:R-:W-:Y:S01]  /*8930*/  STS [R147.X4+0x864], R212 ;  /* 0x000864d493007388 */ /* 0x000fe20000004800 */
[----:B------:R-:W-:Y:S02]  /*8940*/  FADD.FTZ R66, R67, R66 ;  /* 0x0000004243427221 */ /* 0x000fe40000010000 */
[----:B------:R-:W-:Y:S01]  /*8950*/  FMUL.FTZ R152, R89, R170 ;  /* 0x000000aa59987220 */ /* 0x000fe20000410000 */
[----:B------:R-:W-:Y:S01]  /*8960*/  STS [R147.X4+0x868], R234 ;  /* 0x000868ea93007388 */ /* 0x000fe20000004800 */
[----:B------:R-:W-:-:S02]  /*8970*/  FFMA.FTZ R154, R155, R140, R154 ;  /* 0x0000008c9b9a7223 */ /* 0x000fc4000001009a */
[-C--:B------:R-:W-:Y:S01]  /*8980*/  FFMA.FTZ R67, R216, R167.reuse, -R158 ;  /* 0x000000a7d8437223 */ /* 0x080fe2000001089e */
[----:B------:R-:W-:Y:S01]  /*8990*/  STS [R147.X4+0x870], R232 ;  /* 0x000870e893007388 */ /* 0x000fe20000004800 */
[----:B------:R-:W-:Y:S02]  /*89a0*/  FMUL.FTZ R167, R120, R167 ;  /* 0x000000a778a77220 */ /* 0x000fe40000410000 */
[----:B------:R-:W-:Y:S01]  /*89b0*/  FMUL.FTZ R156, R89, R146 ;  /* 0x00000092599c7220 */ /* 0x000fe20000410000 */
[----:B------:R-:W-:Y:S01]  /*89c0*/  STS [R147.X4+0x874], R229 ;  /* 0x000874e593007388 */ /* 0x000fe20000004800 */
[----:B------:R-:W-:Y:S02]  /*89d0*/  FADD.FTZ R66, R66, R161 ;  /* 0x000000a142427221 */ /* 0x000fe40000010000 */
[----:B0-----:R-:W-:Y:S01]  /*89e0*/  FMUL.FTZ R160, R121, R152 ;  /* 0x0000009879a07220 */ /* 0x001fe20000410000 */
[----:B------:R-:W-:Y:S01]  /*89f0*/  STS [R147.X4+0x878], R231 ;  /* 0x000878e793007388 */ /* 0x000fe20000004800 */
[----:B------:R-:W-:-:S02]  /*8a00*/  FADD.FTZ R65, R65, R154 ;  /* 0x0000009a41417221 */ /* 0x000fc40000010000 */
[----:B------:R-:W-:Y:S01]  /*8a10*/  FMUL.FTZ R161, R90, R137 ;  /* 0x000000895aa17220 */ /* 0x000fe20000410000 */
[----:B------:R-:W-:Y:S01]  /*8a20*/  STS [R147.X4+0x87c], R210 ;  /* 0x00087cd293007388 */ /* 0x000fe20000004800 */
[----:B------:R-:W-:Y:S02]  /*8a30*/  FFMA.FTZ R154, R216, R157, R167 ;  /* 0x0000009dd89a7223 */ /* 0x000fe400000100a7 */
[-C--:B------:R-:W-:Y:S01]  /*8a40*/  FMUL.FTZ R158, R121, R156.reuse ;  /* 0x0000009c799e7220 */ /* 0x080fe20000410000 */
[----:B------:R-:W-:Y:S01]  /*8a50*/  STS [R147.X4+0x880], R230 ;  /* 0x000880e693007388 */ /* 0x000fe20000004800 */
[----:B------:R-:W-:Y:S02]  /*8a60*/  FFMA.FTZ R171, R219, R156, -R160 ;  /* 0x0000009cdbab7223 */ /* 0x000fe400000108a0 */
[----:B------:R-:W-:Y:S01]  /*8a70*/  FADD.FTZ R66, R66, R67 ;  /* 0x0000004342427221 */ /* 0x000fe20000010000 */
[----:B------:R-:W-:Y:S01]  /*8a80*/  STS [R147.X4+0x884], R224 ;  /* 0x000884e093007388 */ /* 0x000fe20000004800 */
[----:B------:R-:W-:-:S02]  /*8a90*/  FMUL.FTZ R67, R90, R173 ;  /* 0x000000ad5a437220 */ /* 0x000fc40000410000 */
[----:B------:R-:W-:Y:S01]  /*8aa0*/  FMUL.FTZ R156, R122, R161 ;  /* 0x000000a17a9c7220 */ /* 0x000fe20000410000 */
[----:B------:R-:W-:Y:S01]  /*8ab0*/  STS [R147.X4+0x890], R242 ;  /* 0x000890f293007388 */ /* 0x000fe20000004800 */
[----:B------:R-:W-:Y:S02]  /*8ac0*/  FADD.FTZ R65, R65, R154 ;  /* 0x0000009a41417221 */ /* 0x000fe40000010000 */
[----:B------:R-:W-:Y:S01]  /*8ad0*/  FFMA.FTZ R158, R219, R152, R158 ;  /* 0x00000098db9e7223 */ /* 0x000fe2000001009e */
[----:B------:R-:W-:Y:S01]  /*8ae0*/  STS [R147.X4+0x894], R241 ;  /* 0x000894f193007388 */ /* 0x000fe20000004800 */
[----:B------:R-:W-:Y:S02]  /*8af0*/  FFMA.FTZ R194, -R194, R175, -RZ ;  /* 0x000000afc2c27223 */ /* 0x000fe400000109ff */
[----:B------:R-:W-:Y:S01]  /*8b00*/  FFMA.FTZ R175, R222, R67, -R156 ;  /* 0x00000043deaf7223 */ /* 0x000fe2000001089c */
[----:B------:R-:W-:Y:S01]  /*8b10*/  STS [R147.X4+0x89c], R200 ;  /* 0x00089cc893007388 */ /* 0x000fe20000004800 */
[----:B------:R-:W-:-:S02]  /*8b20*/  FADD.FTZ R65, R65, R158 ;  /* 0x0000009e41417221 */ /* 0x000fc40000010000 */
[----:B------:R-:W-:Y:S01]  /*8b30*/  FMUL.FTZ R167, R92, R177 ;  /* 0x000000b15ca77220 */ /* 0x000fe20000410000 */
[----:B------:R-:W-:Y:S01]  /*8b40*/  STS [R147.X4+0x8ac], R196 ;  /* 0x0008acc493007388 */ /* 0x000fe20000004800 */
[----:B------:R-:W-:Y:S02]  /*8b50*/  FMUL.FTZ R67, R122, R67 ;  /* 0x000000437a437220 */ /* 0x000fe40000410000 */
[----:B------:R-:W-:Y:S01]  /*8b60*/  FMUL.FTZ R158, R91, R142 ;  /* 0x0000008e5b9e7220 */ /* 0x000fe20000410000 */
[----:B------:R-:W-:Y:S01]  /*8b70*/  STS [R147.X4+0x8b4], R195 ;  /* 0x0008b4c393007388 */ /* 0x000fe20000004800 */
[C---:B------:R-:W-:Y:S02]  /*8b80*/  FFMA.FTZ R154, -R92.reuse, R108, R221 ;  /* 0x0000006c5c9a7223 */ /* 0x040fe400000101dd */
[----:B-1----:R-:W-:Y:S01]  /*8b90*/  FMUL.FTZ R187, R92, R141 ;  /* 0x0000008d5cbb7220 */ /* 0x002fe20000410000 */
[----:B------:R-:W-:Y:S01]  /*8ba0*/  STS [R147.X4+0x8bc], R194 ;  /* 0x0008bcc293007388 */ /* 0x000fe20000004800 */
[----:B------:R-:W-:-:S02]  /*8bb0*/  FMUL.FTZ R160, R124, R167 ;  /* 0x000000a77ca07220 */ /* 0x000fc40000410000 */
[----:B------:R-:W-:Y:S02]  /*8bc0*/  FFMA.FTZ R156, R222, R161, R67 ;  /* 0x000000a1de9c7223 */ /* 0x000fe40000010043 */
[----:B--2---:R-:W-:Y:S02]  /*8bd0*/  FMUL.FTZ R144, R91, R174 ;  /* 0x000000ae5b907220 */ /* 0x004fe40000410000 */
[----:B------:R-:W-:Y:S02]  /*8be0*/  FMUL.FTZ R67, R123, R158 ;  /* 0x0000009e7b437220 */ /* 0x000fe40000410000 */
[----:B------:R-:W-:Y:S02]  /*8bf0*/  FADD.FTZ R65, R65, R156 ;  /* 0x0000009c41417221 */ /* 0x000fe40000010000 */
[-C--:B---3--:R-:W-:Y:S02]  /*8c00*/  FFMA.FTZ R209, R154, R187.reuse, -R160 ;  /* 0x000000bb9ad17223 */ /* 0x088fe400000108a0 */
[----:B------:R-:W-:Y:S01]  /*8c10*/  FFMA.FTZ R156, R220, R144, R67 ;  /* 0x00000090dc9c7223 */ /* 0x000fe20000010043 */
[----:B------:R-:W-:Y:S01]  /*8c20*/  MOV R67, UR26 ;  /* 0x0000001a00437c02 */ /* 0x000fe20008000f00 */
[----:B------:R-:W-:-:S02]  /*8c30*/  FMUL.FTZ R187, R124, R187 ;  /* 0x000000bb7cbb7220 */ /* 0x000fc40000410000 */
[----:B------:R-:W-:Y:S02]  /*8c40*/  FADD.FTZ R65, R65, R156 ;  /* 0x0000009c41417221 */ /* 0x000fe40000010000 */
[----:B----4-:R-:W-:Y:S02]  /*8c50*/  FFMA.FTZ R208, R154, R167, R187 ;  /* 0x000000a79ad07223 */ /* 0x010fe400000100bb */
[----:B------:R-:W-:Y:S02]  /*8c60*/  FMUL.FTZ R179, R123, R144 ;  /* 0x000000907bb37220 */ /* 0x000fe40000410000 */
[----:B------:R-:W-:Y:S02]  /*8c70*/  FADD.FTZ R208, R65, R208 ;  /* 0x000000d041d07221 */ /* 0x000fe40000010000 */
[----:B------:R-:W-:Y:S02]  /*8c80*/  FADD.FTZ R66, R66, R171 ;  /* 0x000000ab42427221 */ /* 0x000fe40000010000 */
[----:B------:R-:W-:-:S02]  /*8c90*/  FMUL.FTZ R65, R159, UR42 ;  /* 0x0000002a9f417c20 */ /* 0x000fc40008410000 */
[C---:B------:R-:W-:Y:S02]  /*8ca0*/  FMUL.FTZ R228, R125.reuse, UR39 ;  /* 0x000000277de47c20 */ /* 0x040fe40008410000 */
[----:B------:R-:W-:Y:S02]  /*8cb0*/  FMUL.FTZ R252, R125, UR38 ;  /* 0x000000267dfc7c20 */ /* 0x000fe40008410000 */
[----:B------:R-:W-:Y:S02]  /*8cc0*/  FFMA.FTZ R179, R220, R158, -R179 ;  /* 0x0000009edcb37223 */ /* 0x000fe400000108b3 */
[----:B------:R-:W-:Y:S02]  /*8cd0*/  FADD.FTZ R66, R66, R175 ;  /* 0x000000af42427221 */ /* 0x000fe40000010000 */
[----:B------:R-:W-:Y:S02]  /*8ce0*/  FFMA.FTZ R176, R130, UR43, R65 ;  /* 0x0000002b82b07c23 */ /* 0x000fe40008010041 */
[----:B------:R-:W-:-:S02]  /*8cf0*/  FMUL.FTZ R65, R197, UR42 ;  /* 0x0000002ac5417c20 */ /* 0x000fc40008410000 */
[C---:B------:R-:W-:Y:S02]  /*8d00*/  FFMA.FTZ R228, R223.reuse, UR38, -R228 ;  /* 0x00000026dfe47c23 */ /* 0x040fe400080108e4 */
[----:B------:R-:W-:Y:S02]  /*8d10*/  FFMA.FTZ R252, R223, UR39, R252 ;  /* 0x00000027dffc7c23 */ /* 0x000fe400080100fc */
[----:B------:R-:W-:Y:S02]  /*8d20*/  FADD.FTZ R139, R139, R162 ;  /* 0x000000a28b8b7221 */ /* 0x000fe40000010000 */
[----:B------:R-:W-:Y:S01]  /*8d30*/  FADD.FTZ R66, R66, R179 ;  /* 0x000000b342427221 */ /* 0x000fe20000010000 */
[----:B------:R-:W-:Y:S01]  /*8d40*/  LEA R179, R67, -R0, 0x1 ;  /* 0x8000000043b37211 */ /* 0x000fe200078e08ff */
[----:B------:R-:W-:Y:S02]  /*8d50*/  FFMA.FTZ R162, R198, UR43, R65 ;  /* 0x0000002bc6a27c23 */ /* 0x000fe40008010041 */
[----:B------:R-:W-:Y:S01]  /*8d60*/  FMUL.FTZ R228, R227, R228 ;  /* 0x000000e4e3e47220 */ /* 0x000fe20000410000 */
[----:B------:R-:W-:Y:S01]  /*8d70*/  ISETP.GE.AND P0, PT, R179, 0x1, PT ;  /* 0x00000001b300780c */ /* 0x000fe20003f06270 */
[----:B------:R-:W-:-:S02]  /*8d80*/  FMUL.FTZ R65, R185, UR42 ;  /* 0x0000002ab9417c20 */ /* 0x000fc40008410000 */
[----:B------:R-:W-:Y:S01]  /*8d90*/  FFMA.FTZ R227, -R227, R252, -RZ ;  /* 0x000000fce3e37223 */ /* 0x000fe200000109ff */
[----:B------:R-:W-:Y:S01]  /*8da0*/  STS [R147.X4+0x888], R228 ;  /* 0x000888e493007388 */ /* 0x000fe20000004800 */
[----:B------:R-:W-:Y:S02]  /*8db0*/  FADD.FTZ R209, R66, R209 ;  /* 0x000000d142d17221 */ /* 0x000fe40000010000 */
[----:B------:R-:W-:Y:S01]  /*8dc0*/  FMUL.FTZ R66, R180, UR42 ;  /* 0x0000002ab4427c20 */ /* 0x000fe20008410000 */
[----:B------:R0:W-:Y:S01]  /*8dd0*/  STS [R147.X4+0x88c], R227 ;  /* 0x00088ce393007388 */ /* 0x0001e20000004800 */
[----:B------:R-:W-:Y:S02]  /*8de0*/  FFMA.FTZ R158, R184, UR43, R65 ;  /* 0x0000002bb89e7c23 */ /* 0x000fe40008010041 */
[----:B------:R-:W-:Y:S02]  /*8df0*/  FMUL.FTZ R65, R181, UR42 ;  /* 0x0000002ab5417c20 */ /* 0x000fe40008410000 */
[----:B------:R-:W-:-:S02]  /*8e00*/  FFMA.FTZ R188, -R94, R110, R211 ;  /* 0x0000006e5ebc7223 */ /* 0x000fc400000101d3 */
[----:B------:R-:W-:Y:S02]  /*8e10*/  FMUL.FTZ R211, R94, R181 ;  /* 0x000000b55ed37220 */ /* 0x000fe40000410000 */
[----:B------:R-:W-:Y:S02]  /*8e20*/  FMUL.FTZ R67, R201, UR42 ;  /* 0x0000002ac9437c20 */ /* 0x000fe40008410000 */
[----:B0-----:R-:W-:Y:S02]  /*8e30*/  FFMA.FTZ R147, R181, UR43, -R66 ;  /* 0x0000002bb5937c23 */ /* 0x001fe40008010842 */
[----:B------:R-:W-:Y:S02]  /*8e40*/  FMUL.FTZ R66, R177, UR42 ;  /* 0x0000002ab1427c20 */ /* 0x000fe40008410000 */
[----:B------:R-:W-:Y:S02]  /*8e50*/  FFMA.FTZ R181, R180, UR43, R65 ;  /* 0x0000002bb4b57c23 */ /* 0x000fe40008010041 */
[----:B------:R-:W-:-:S02]  /*8e60*/  FMUL.FTZ R65, R138, UR42 ;  /* 0x0000002a8a417c20 */ /* 0x000fc40008410000 */
[----:B------:R-:W-:Y:S02]  /*8e70*/  FFMA.FTZ R187, R141, UR43, -R66 ;  /* 0x0000002b8dbb7c23 */ /* 0x000fe40008010842 */
[----:B------:R-:W-:Y:S02]  /*8e80*/  FMUL.FTZ R66, R137, UR42 ;  /* 0x0000002a89427c20 */ /* 0x000fe40008410000 */
[----:B------:R-:W-:Y:S02]  /*8e90*/  FFMA.FTZ R192, R178, UR43, R65 ;  /* 0x0000002bb2c07c23 */ /* 0x000fe40008010041 */
[----:B------:R-:W-:Y:S02]  /*8ea0*/  FMUL.FTZ R65, R174, UR42 ;  /* 0x0000002aae417c20 */ /* 0x000fe40008410000 */
[----:B------:R-:W-:Y:S02]  /*8eb0*/  FMUL.FTZ R196, R141, UR42 ;  /* 0x0000002a8dc47c20 */ /* 0x000fe40008410000 */
[----:B------:R-:W-:-:S02]  /*8ec0*/  FFMA.FTZ R141, R173, UR43, -R66 ;  /* 0x0000002bad8d7c23 */ /* 0x000fc40008010842 */
[----:B------:R-:W-:Y:S02]  /*8ed0*/  FFMA.FTZ R168, R132, UR43, R67 ;  /* 0x0000002b84a87c23 */ /* 0x000fe40008010043 */
[----:B------:R-:W-:Y:S02]  /*8ee0*/  FMUL.FTZ R66, R145, UR42 ;  /* 0x0000002a91427c20 */ /* 0x000fe40008410000 */
[----:B------:R-:W-:Y:S02]  /*8ef0*/  FMUL.FTZ R67, R178, UR42 ;  /* 0x0000002ab2437c20 */ /* 0x000fe40008410000 */
[----:B------:R-:W-:Y:S02]  /*8f00*/  FFMA.FTZ R194, R142, UR43, -R65 ;  /* 0x0000002b8ec27c23 */ /* 0x000fe40008010841 */
[----:B------:R-:W-:Y:S02]  /*8f10*/  FFMA.FTZ R191, R177, UR43, R196 ;  /* 0x0000002bb1bf7c23 */ /* 0x000fe400080100c4 */
[----:B------:R-:W-:-:S02]  /*8f20*/  FMUL.FTZ R65, R170, UR42 ;  /* 0x0000002aaa417c20 */ /* 0x000fc40008410000 */
[----:B------:R-:W-:Y:S02]  /*8f30*/  FMUL.FTZ R196, R173, UR42 ;  /* 0x0000002aadc47c20 */ /* 0x000fe40008410000 */
[C---:B------:R-:W-:Y:S02]  /*8f40*/  FFMA.FTZ R173, R169.reuse, UR43, -R66 ;  /* 0x0000002ba9ad7c23 */ /* 0x040fe40008010842 */
[----:B------:R-:W-:Y:S02]  /*8f50*/  FFMA.FTZ R190, R138, UR43, -R67 ;  /* 0x0000002b8abe7c23 */ /* 0x000fe40008010843 */
[----:B------:R-:W-:Y:S02]  /*8f60*/  FMUL.FTZ R189, R142, UR42 ;  /* 0x0000002a8ebd7c20 */ /* 0x000fe40008410000 */
[----:B------:R-:W-:Y:S02]  /*8f70*/  FMUL.FTZ R66, R169, UR42 ;  /* 0x0000002aa9427c20 */ /* 0x000fe40008410000 */
[----:B------:R-:W-:-:S02]  /*8f80*/  FFMA.FTZ R142, R146, UR43, -R65 ;  /* 0x0000002b928e7c23 */ /* 0x000fc40008010841 */
[----:B------:R-:W-:Y:S02]  /*8f90*/  FMUL.FTZ R67, R146, UR42 ;  /* 0x0000002a92437c20 */ /* 0x000fe40008410000 */
[----:B------:R-:W-:Y:S02]  /*8fa0*/  FMUL.FTZ R65, R166, UR42 ;  /* 0x0000002aa6417c20 */ /* 0x000fe40008410000 */
[----:B------:R-:W-:Y:S02]  /*8fb0*/  FFMA.FTZ R193, R137, UR43, R196 ;  /* 0x0000002b89c17c23 */ /* 0x000fe400080100c4 */
[----:B------:R-:W-:Y:S02]  /*8fc0*/  FFMA.FTZ R169, R145, UR43, R66 ;  /* 0x0000002b91a97c23 */ /* 0x000fe40008010042 */
[----:B------:R-:W-:Y:S02]  /*8fd0*/  FFMA.FTZ R196, R170, UR43, R67 ;  /* 0x0000002baac47c23 */ /* 0x000fe40008010043 */
[----:B------:R-:W-:-:S02]  /*8fe0*/  FMUL.FTZ R66, R149, UR42 ;  /* 0x0000002a95427c20 */ /* 0x000fc40008410000 */
[C---:B------:R-:W-:Y:S02]  /*8ff0*/  FFMA.FTZ R146, R64.reuse, UR43, -R65 ;  /* 0x0000002b40927c23 */ /* 0x040fe40008010841 */
[----:B------:R-:W-:Y:S02]  /*9000*/  FMUL.FTZ R67, R64, UR42 ;  /* 0x0000002a40437c20 */ /* 0x000fe40008410000 */
[----:B------:R-:W-:Y:S02]  /*9010*/  FMUL.FTZ R65, R148, UR42 ;  /* 0x0000002a94417c20 */ /* 0x000fe40008410000 */
[----:B------:R-:W-:Y:S02]  /*9020*/  FMUL.FTZ R64, R151, UR42 ;  /* 0x0000002a97407c20 */ /* 0x000fe40008410000 */
[C---:B------:R-:W-:Y:S02]  /*9030*/  FFMA.FTZ R195, R165.reuse, UR43, -R66 ;  /* 0x0000002ba5c37c23 */ /* 0x040fe40008010842 */
[----:B------:R-:W-:-:S02]  /*9040*/  FMUL.FTZ R66, R165, UR42 ;  /* 0x0000002aa5427c20 */ /* 0x000fc40008410000 */
[----:B------:R-:W-:Y:S02]  /*9050*/  FMUL.FTZ R212, R93, R138 ;  /* 0x0000008a5dd47220 */ /* 0x000fe40000410000 */
[----:B------:R-:W-:Y:S02]  /*9060*/  FFMA.FTZ R200, R204, UR43, -R65 ;  /* 0x0000002bccc87c23 */ /* 0x000fe40008010841 */
[----:B------:R-:W-:Y:S02]  /*9070*/  FFMA.FTZ R165, R225, UR43, -R64 ;  /* 0x0000002be1a57c23 */ /* 0x000fe40008010840 */
[----:B------:R-:W-:Y:S02]  /*9080*/  FMUL.FTZ R186, R130, UR42 ;  /* 0x0000002a82ba7c20 */ /* 0x000fe40008410000 */
[----:B------:R-:W-:Y:S02]  /*9090*/  FMUL.FTZ R172, R132, UR42 ;  /* 0x0000002a84ac7c20 */ /* 0x000fe40008410000 */
[----:B------:R-:W-:-:S02]  /*90a0*/  FMUL.FTZ R164, R198, UR42 ;  /* 0x0000002ac6a47c20 */ /* 0x000fc40008410000 */
[----:B------:R-:W-:Y:S02]  /*90b0*/  FMUL.FTZ R160, R184, UR42 ;  /* 0x0000002ab8a07c20 */ /* 0x000fe40008410000 */
[----:B------:R-:W-:Y:S02]  /*90c0*/  FMUL.FTZ R175, R183, UR42 ;  /* 0x0000002ab7af7c20 */ /* 0x000fe40008410000 */
[----:B------:R-:W-:Y:S02]  /*90d0*/  FMUL.FTZ R156, R182, UR42 ;  /* 0x0000002ab69c7c20 */ /* 0x000fe40008410000 */
[----:B------:R-:W-:Y:S02]  /*90e0*/  FMUL.FTZ R171, R94, R180 ;  /* 0x000000b45eab7220 */ /* 0x000fe40000410000 */
[----:B------:R-:W-:Y:S02]  /*90f0*/  FMUL.FTZ R138, R93, R178 ;  /* 0x000000b25d8a7220 */ /* 0x000fe40000410000 */
[----:B------:R-:W-:-:S02]  /*9100*/  FMUL.FTZ R65, R204, UR42 ;  /* 0x0000002acc417c20 */ /* 0x000fc40008410000 */
[----:B------:R-:W-:Y:S02]  /*9110*/  FMUL.FTZ R64, R225, UR42 ;  /* 0x0000002ae1407c20 */ /* 0x000fe40008410000 */
[----:B------:R-:W-:Y:S02]  /*9120*/  FFMA.FTZ R223, -R93, R109, R223 ;  /* 0x0000006d5ddf7223 */ /* 0x000fe400000101df */
[----:B------:R-:W-:Y:S02]  /*9130*/  FFMA.FTZ R186, R159, UR43, -R186 ;  /* 0x0000002b9fba7c23 */ /* 0x000fe400080108ba */
[----:B------:R-:W-:Y:S02]  /*9140*/  FFMA.FTZ R172, R201, UR43, -R172 ;  /* 0x0000002bc9ac7c23 */ /* 0x000fe400080108ac */
[----:B------:R-:W-:Y:S02]  /*9150*/  FFMA.FTZ R164, R197, UR43, -R164 ;  /* 0x0000002bc5a47c23 */ /* 0x000fe400080108a4 */
[----:B------:R-:W-:-:S02]  /*9160*/  FFMA.FTZ R160, R185, UR43, -R160 ;  /* 0x0000002bb9a07c23 */ /* 0x000fc400080108a0 */
[----:B------:R-:W-:Y:S02]  /*9170*/  FFMA.FTZ R175, R182, UR43, -R175 ;  /* 0x0000002bb6af7c23 */ /* 0x000fe400080108af */
[----:B------:R-:W-:Y:S02]  /*9180*/  FFMA.FTZ R156, R183, UR43, R156 ;  /* 0x0000002bb79c7c23 */ /* 0x000fe4000801009c */
[----:B------:R-:W-:Y:S02]  /*9190*/  FMUL.FTZ R210, R128, R171 ;  /* 0x000000ab80d27220 */ /* 0x000fe40000410000 */
[----:B------:R-:W-:Y:S02]  /*91a0*/  FMUL.FTZ R213, R125, R138 ;  /* 0x0000008a7dd57220 */ /* 0x000fe40000410000 */
[----:B------:R-:W-:Y:S02]  /*91b0*/  FFMA.FTZ R189, R174, UR43, R189 ;  /* 0x0000002baebd7c23 */ /* 0x000fe400080100bd */
        /* <DEDUP_REMOVED lines=11> */
[----:B------:R-:W-:Y:S02]  /*9270*/  ULDC.64 UR36, c[0x0][0x2b8] ;  /* 0x0000ae0000247ab9 */ /* 0x000fe40000000a00 */
[----:B------:R-:W-:Y:S02]  /*9280*/  ULEA UR45, UR24, 0xfffffc00, 0xa ;  /* 0xfffffc00182d7891 */ /* 0x000fe4000f8e503f */
[----:B------:R-:W-:Y:S02]  /*9290*/  USHF.R.U64 UR41, UR36, 0x1, UR37 ;  /* 0x0000000124297899 */ /* 0x000fe40008001225 */
        /* <DEDUP_REMOVED lines=22> */
.L_x_8311:
[----:B------:R-:W-:Y:S05]  /*9400*/  BSYNC B0 ;  /* 0x0000000000007941 */ /* 0x000fea0003800000 */
.L_x_8310:
[-C--:B------:R-:W-:Y:S01]  /*9410*/  FFMA.FTZ R64, R223, R212.reuse, -R213 ;  /* 0x000000d4df407223 */ /* 0x080fe200000108d5 */
[----:B------:R-:W-:Y:S01]  /*9420*/  ULDC.64 UR36, c[0x0][0x2b8] ;  /* 0x0000ae0000247ab9 */ /* 0x000fe20000000a00 */
[----:B------:R-:W-:Y:S01]  /*9430*/  FMUL.FTZ R212, R125, R212 ;  /* 0x000000d47dd47220 */ /* 0x000fe20000410000 */
[----:B------:R-:W-:Y:S01]  /*9440*/  USHF.R.U32.HI UR38, URZ, 0x1, UR37 ;  /* 0x000000013f267899 */ /* 0x000fe20008011625 */
[-C--:B0-----:R-:W-:Y:S01]  /*9450*/  FFMA.FTZ R67, R188, R211.reuse, -R210 ;  /* 0x000000d3bc437223 */ /* 0x081fe200000108d2 */
[----:B------:R-:W-:Y:S01]  /*9460*/  USHF.R.U64 UR36, UR36, 0x1, UR37 ;  /* 0x0000000124247899 */ /* 0x000fe20008001225 */
[----:B------:R-:W-:Y:S01]  /*9470*/  FFMA.FTZ R65, R223, R138, R212 ;  /* 0x0000008adf417223 */ /* 0x000fe200000100d4 */
[----:B------:R-:W-:Y:S01]  /*9480*/  UIMAD UR37, UR38, UR12, URZ ;  /* 0x0000000c262572a4 */ /* 0x000fe2000f8e023f */
[----:B------:R-:W-:Y:S01]  /*9490*/  FMUL.FTZ R211, R128, R211 ;  /* 0x000000d380d37220 */ /* 0x000fe20000410000 */
[----:B------:R-:W-:Y:S01]  /*94a0*/  UIMAD.WIDE.U32 UR38, UR36, UR12, URZ ;  /* 0x0000000c242672a5 */ /* 0x000fe2000f8e003f */
[----:B------:R-:W-:Y:S01]  /*94b0*/  FADD.FTZ R65, R208, R65 ;  /* 0x00000041d0417221 */ /* 0x000fe20000010000 */
[----:B------:R-:W-:Y:S01]  /*94c0*/  UIMAD UR40, UR13, UR36, UR37 ;  /* 0x000000240d2872a4 */ /* 0x000fe2000f8e0225 */
[----:B------:R-:W-:Y:S01]  /*94d0*/  FFMA.FTZ R66, R188, R171, R211 ;  /* 0x000000abbc427223 */ /* 0x000fe200000100d3 */
[----:B------:R-:W-:Y:S01]  /*94e0*/  ULDC UR41, c[0x0][0x174] ;  /* 0x00005d0000297ab9 */ /* 0x000fe20000000800 */
[----:B------:R-:W-:Y:S01]  /*94f0*/  FADD.FTZ R136, R136, -R143 ;  /* 0x8000008f88887221 */ /* 0x000fe20000010000 */
[----:B------:R-:W-:Y:S01]  /*9500*/  ULDC.64 UR36, c[0x0][0x2c0] ;  /* 0x0000b00000247ab9 */ /* 0x000fe20000000a00 */
[----:B------:R-:W-:Y:S01]  /*9510*/  FMUL.FTZ R143, R95, R183 ;  /* 0x000000b75f8f7220 */ /* 0x000fe20000410000 */
[----:B------:R-:W-:Y:S01]  /*9520*/  UIADD3 UR39, UR40, UR39, URZ ;  /* 0x0000002728277290 */ /* 0x000fe2000fffe03f */
[----:B------:R-:W-:Y:S01]  /*9530*/  FADD.FTZ R64, R209, R64 ;  /* 0x00000040d1407221 */ /* 0x000fe20000010000 */
[----:B------:R-:W-:Y:S01]  /*9540*/  UIMAD UR40, UR15, UR36, URZ ;  /* 0x000000240f2872a4 */ /* 0x000fe2000f8e023f */
[----:B------:R-:W-:Y:S01]  /*9550*/  FADD.FTZ R65, R65, R66 ;  /* 0x0000004241417221 */ /* 0x000fe20000010000 */
[----:B------:R-:W-:Y:S01]  /*9560*/  UIMAD.WIDE.U32 UR38, UR14, UR36, UR38 ;  /* 0x000000240e2672a5 */ /* 0x000fe2000f8e0026 */
[C---:B------:R-:W-:Y:S01]  /*9570*/  FFMA.FTZ R207, -R95.reuse, R111, R207 ;  /* 0x0000006f5fcf7223 */ /* 0x040fe200000101cf */
[----:B------:R-:W-:Y:S01]  /*9580*/  UIMAD UR40, UR14, UR37, UR40 ;  /* 0x000000250e2872a4 */ /* 0x000fe2000f8e0228 */
[----:B------:R-:W-:Y:S01]  /*9590*/  FMUL.FTZ R208, R96, R184 ;  /* 0x000000b860d07220 */ /* 0x000fe20000410000 */
[----:B------:R-:W-:Y:S01]  /*95a0*/  BSSY B0, `(.L_x_8312) ;  /* 0x0000049000007945 */ /* 0x000fe20003800000 */
[----:B------:R-:W-:Y:S01]  /*95b0*/  FMUL.FTZ R182, R95, R182 ;  /* 0x000000b65fb67220 */ /* 0x000fe20000410000 */
[----:B------:R-:W-:Y:S01]  /*95c0*/  ULDC.64 UR36, c[0x0][0x320] ;  /* 0x0000c80000247ab9 */ /* 0x000fe20000000a00 */
[----:B------:R-:W-:Y:S01]  /*95d0*/  FMUL.FTZ R66, R126, R143 ;  /* 0x0000008f7e427220 */ /* 0x000fe20000410000 */
[----:B------:R-:W-:Y:S01]  /*95e0*/  UIADD3 UR40, UR40, UR39, URZ ;  /* 0x0000002728287290 */ /* 0x000fe2000fffe03f */
[----:B------:R-:W-:Y:S01]  /*95f0*/  FFMA.FTZ R209, -R96, R112, R206 ;  /* 0x0000007060d17223 */ /* 0x000fe200000101ce */
[----:B------:R-:W-:Y:S01]  /*9600*/  ULEA UR39, UP0, UR38, UR36, 0x3 ;  /* 0x0000002426277291 */ /* 0x000fe2000f80183f */
[----:B------:R-:W-:Y:S01]  /*9610*/  FADD.FTZ R64, R64, R67 ;  /* 0x0000004340407221 */ /* 0x000fe20000010000 */
[----:B------:R-:W-:Y:S01]  /*9620*/  UIADD3 UR36, UR6, -UR41, URZ ;  /* 0x8000002906247290 */ /* 0x000fe2000fffe03f */
[----:B------:R-:W-:Y:S01]  /*9630*/  FMUL.FTZ R206, R96, R185 ;  /* 0x000000b960ce7220 */ /* 0x000fe20000410000 */
[----:B------:R-:W-:Y:S01]  /*9640*/  ULEA.HI.X UR37, UR38, UR37, UR40, 0x3, UP0 ;  /* 0x0000002526257291 */ /* 0x000fe200080f1c28 */
[----:B------:R-:W-:Y:S01]  /*9650*/  FMUL.FTZ R185, R127, R208 ;  /* 0x000000d07fb97220 */ /* 0x000fe20000410000 */
[----:B------:R-:W-:Y:S01]  /*9660*/  UIMAD UR36, UR36, -0x400, URZ ;  /* 0xfffffc00242478a4 */ /* 0x000fe2000f8e023f */
[-C--:B------:R-:W-:Y:S01]  /*9670*/  FFMA.FTZ R67, R207, R182.reuse, -R66 ;  /* 0x000000b6cf437223 */ /* 0x080fe20000010842 */
[----:B------:R-:W-:Y:S01]  /*9680*/  USHF.L.U32 UR38, UR8, 0x2, URZ ;  /* 0x0000000208267899 */ /* 0x000fe2000800063f */
[----:B------:R-:W-:Y:S01]  /*9690*/  FMUL.FTZ R182, R126, R182 ;  /* 0x000000b67eb67220 */ /* 0x000fe20000410000 */
[----:B------:R-:W-:Y:S01]  /*96a0*/  ISETP.GE.AND P1, PT, R179, 0x41, PT ;  /* 0x00000041b300780c */ /* 0x000fe20003f26270 */
[-C--:B------:R-:W-:Y:S01]  /*96b0*/  FFMA.FTZ R66, R209, R206.reuse, -R185 ;  /* 0x000000ced1427223 */ /* 0x080fe200000108b9 */
[----:B------:R-:W-:Y:S01]  /*96c0*/  MOV R211, UR36 ;  /* 0x0000002400d37c02 */ /* 0x000fe20008000f00 */
[----:B------:R-:W-:Y:S01]  /*96d0*/  FFMA.FTZ R182, R207, R143, R182 ;  /* 0x0000008fcfb67223 */ /* 0x000fe200000100b6 */
[----:B------:R-:W-:Y:S01]  /*96e0*/  ISETP.GE.AND P2, PT, R179, 0x61, PT ;  /* 0x00000061b300780c */ /* 0x000fe20003f46270 */
[----:B------:R-:W-:-:S02]  /*96f0*/  FMUL.FTZ R206, R127, R206 ;  /* 0x000000ce7fce7220 */ /* 0x000fc40000410000 */
[----:B------:R-:W-:Y:S02]  /*9700*/  FADD.FTZ R65, R65, R182 ;  /* 0x000000b641417221 */ /* 0x000fe40000010000 */
[----:B------:R-:W-:Y:S02]  /*9710*/  FFMA.FTZ R206, R209, R208, R206 ;  /* 0x000000d0d1ce7223 */ /* 0x000fe400000100ce */
[----:B------:R-:W-:Y:S02]  /*9720*/  FMUL.FTZ R182, R97, R198 ;  /* 0x000000c661b67220 */ /* 0x000fe40000410000 */
[----:B------:R-:W-:Y:S02]  /*9730*/  FADD.FTZ R185, R65, R206 ;  /* 0x000000ce41b97221 */ /* 0x000fe40000010000 */
[----:B------:R-:W-:Y:S01]  /*9740*/  FADD.FTZ R67, R64, R67 ;  /* 0x0000004340437221 */ /* 0x000fe20000010000 */
[C---:B------:R-:W-:Y:S01]  /*9750*/  LEA R64, P0, R0.reuse, UR39, 0x2 ;  /* 0x0000002700407c11 */ /* 0x040fe2000f8010ff */
[C---:B------:R-:W-:Y:S01]  /*9760*/  FMUL.FTZ R206, R97.reuse, R197 ;  /* 0x000000c561ce7220 */ /* 0x040fe20000410000 */
[----:B------:R-:W-:Y:S01]  /*9770*/  USHF.L.U64.HI UR39, UR8, 0x2, UR9 ;  /* 0x0000000208277899 */ /* 0x000fe20008010209 */
[----:B------:R-:W-:Y:S01]  /*9780*/  FFMA.FTZ R205, -R97, R113, R205 ;  /* 0x0000007161cd7223 */ /* 0x000fe200000101cd */
[----:B------:R-:W-:Y:S01]  /*9790*/  LEA.HI.X R65, R0, UR37, RZ, 0x2, P0 ;  /* 0x0000002500417c11 */ /* 0x000fe200080f14ff */
[----:B------:R-:W-:Y:S01]  /*97a0*/  FMUL.FTZ R197, R129, R182 ;  /* 0x000000b681c57220 */ /* 0x000fe20000410000 */
[----:B------:R-:W-:Y:S01]  /*97b0*/  ULDC.64 UR36, c[0x0][0x2d0] ;  /* 0x0000b40000247ab9 */ /* 0x000fe20000000a00 */
[----:B------:R-:W-:Y:S01]  /*97c0*/  FADD.FTZ R66, R67, R66 ;  /* 0x0000004243427221 */ /* 0x000fe20000010000 */
[----:B------:R-:W-:Y:S01]  /*97d0*/  ISETP.GE.AND P0, PT, R179, 0x21, PT ;  /* 0x00000021b300780c */ /* 0x000fe20003f06270 */
[-C--:B------:R-:W-:Y:S01]  /*97e0*/  FFMA.FTZ R197, R205, R206.reuse, -R197 ;  /* 0x000000cecdc57223 */ /* 0x080fe200000108c5 */
[----:B------:R-:W-:Y:S01]  /*97f0*/  UIMAD UR36, UR39, UR36, URZ ;  /* 0x00000024272472a4 */ /* 0x000fe2000f8e023f */
[----:B------:R-:W-:-:S02]  /*9800*/  FMUL.FTZ R67, R129, R206 ;  /* 0x000000ce81437220 */ /* 0x000fc40000410000 */
[C---:B------:R-:W-:Y:S01]  /*9810*/  FMUL.FTZ R206, R98.reuse, R132 ;  /* 0x0000008462ce7220 */ /* 0x040fe20000410000 */
[----:B------:R-:W-:Y:S01]  /*9820*/  UIMAD UR36, UR38, UR37, UR36 ;  /* 0x00000025262472a4 */ /* 0x000fe2000f8e0224 */
[----:B------:R-:W-:Y:S02]  /*9830*/  FFMA.FTZ R210, R205, R182, R67 ;  /* 0x000000b6cdd27223 */ /* 0x000fe40000010043 */
[C---:B------:R-:W-:Y:S01]  /*9840*/  FMUL.FTZ R212, R98.reuse, R201 ;  /* 0x000000c962d47220 */ /* 0x040fe20000410000 */
[----:B------:R-:W-:Y:S01]  /*9850*/  MOV R201, UR38 ;  /* 0x0000002600c97c02 */ /* 0x000fe20008000f00 */
[----:B------:R-:W-:Y:S02]  /*9860*/  FFMA.FTZ R163, -R98, R114, R163 ;  /* 0x0000007262a37223 */ /* 0x000fe400000101a3 */
[----:B------:R-:W-:Y:S02]  /*9870*/  FMUL.FTZ R67, R131, R206 ;  /* 0x000000ce83437220 */ /* 0x000fe40000410000 */
[----:B------:R-:W-:Y:S01]  /*9880*/  FADD.FTZ R66, R66, R197 ;  /* 0x000000c542427221 */ /* 0x000fe20000010000 */
[----:B------:R-:W-:Y:S01]  /*9890*/  IADD3 R197, R0, 0x40, RZ ;  /* 0x0000004000c57810 */ /* 0x000fe20007ffe0ff */
[----:B------:R-:W-:-:S02]  /*98a0*/  FFMA.FTZ R67, R163, R212, -R67 ;  /* 0x000000d4a3437223 */ /* 0x000fc40000010843 */
[----:B------:R-:W-:Y:S01]  /*98b0*/  FADD.FTZ R185, R185, R210 ;  /* 0x000000d2b9b97221 */ /* 0x000fe20000010000 */
[----:B------:R-:W-:Y:S01]  /*98c0*/  LEA.HI.SX32 R197, R197, R0, 0x1b ;  /* 0x00000000c5c57211 */ /* 0x000fe200078fdaff */
[----:B------:R-:W-:Y:S01]  /*98d0*/  FADD.FTZ R66, R66, R67 ;  /* 0x0000004342427221 */ /* 0x000fe20000010000 */
[----:B------:R-:W-:Y:S01]  /*98e0*/  IADD3 R67, R0, 0x20, RZ ;  /* 0x0000002000437810 */ /* 0x000fe20007ffe0ff */
[----:B------:R-:W-:Y:S02]  /*98f0*/  FMUL.FTZ R210, R99, R130 ;  /* 0x0000008263d27220 */ /* 0x000fe40000410000 */
[----:B------:R-:W-:Y:S01]  /*9900*/  IMAD.WIDE R64, R211, 0x4, R64 ;  /* 0x00000004d3407825 */ /* 0x000fe200078e0240 */
[----:B------:R-:W-:-:S03]  /*9910*/  LEA.HI.SX32 R67, R67, R0, 0x1b ;  /* 0x0000000043437211 */ /* 0x000fc600078fdaff */
[C---:B------:R-:W-:Y:S02]  /*9920*/  FMUL.FTZ R218, R99.reuse, R159 ;  /* 0x0000009f63da7220 */ /* 0x040fe40000410000 */
[----:B------:R-:W-:Y:S01]  /*9930*/  FFMA.FTZ R245, -R99, R115, R245 ;  /* 0x0000007363f57223 */ /* 0x000fe200000101f5 */
[----:B------:R-:W0:Y:S01]  /*9940*/  LDS R67, [R67.X4+0x8c0] ;  /* 0x0008c00043437984 */ /* 0x000e220000004800 */
[----:B------:R-:W-:Y:S02]  /*9950*/  FMUL.FTZ R159, R135, R210 ;  /* 0x000000d2879f7220 */ /* 0x000fe40000410000 */
[----:B------:R-:W-:Y:S02]  /*9960*/  FMUL.FTZ R212, R131, R212 ;  /* 0x000000d483d47220 */ /* 0x000fe40000410000 */
[----:B------:R-:W-:-:S04]  /*9970*/  IMAD.WIDE.U32 R64, R201, c[0x0][0x2d0], R64 ;  /* 0x0000b400c9407a25 */ /* 0x000fc800078e0040 */
[----:B------:R-:W-:Y:S01]  /*9980*/  FFMA.FTZ R201, R245, R218, -R159 ;  /* 0x000000daf5c97223 */ /* 0x000fe2000001089f */
[----:B------:R-:W-:Y:S01]  /*9990*/  IADD3 R65, R65, UR36, RZ ;  /* 0x0000002441417c10 */ /* 0x000fe2000fffe0ff */
[----:B------:R-:W-:Y:S02]  /*99a0*/  FFMA.FTZ R212, R163, R206, R212 ;  /* 0x000000cea3d47223 */ /* 0x000fe400000100d4 */
[----:B------:R-:W-:Y:S02]  /*99b0*/  FMUL.FTZ R218, R135, R218 ;  /* 0x000000da87da7220 */ /* 0x000fe40000410000 */
[----:B------:R-:W-:Y:S02]  /*99c0*/  FADD.FTZ R185, R185, R212 ;  /* 0x000000d4b9b97221 */ /* 0x000fe40000010000 */
[----:B------:R-:W-:-:S04]  /*99d0*/  FFMA.FTZ R218, R245, R210, R218 ;  /* 0x000000d2f5da7223 */ /* 0x000fc800000100da */
[----:B------:R-:W-:Y:S02]  /*99e0*/  FADD.FTZ R159, R185, R218 ;  /* 0x000000dab99f7221 */ /* 0x000fe40000010000 */
[----:B------:R-:W-:Y:S01]  /*99f0*/  FADD.FTZ R185, R66, R201 ;  /* 0x000000c942b97221 */ /* 0x000fe20000010000 */
[----:B------:R-:W-:Y:S01]  /*9a00*/  IADD3 R201, R0, 0x60, RZ ;  /* 0x0000006000c97810 */ /* 0x000fe20007ffe0ff */
[----:B------:R-:W-:Y:S05]  /*9a10*/  @!P0 BRA `(.L_x_8313) ;  /* 0x0000001000008947 */ /* 0x000fea0003800000 */
[----:B0-----:R0:W-:Y:S02]  /*9a20*/  RED.E.ADD.F32.FTZ.RN.STRONG.GPU [R64.64+-0xf80], R67 ;  /* 0xfff080434000798e */ /* 0x0011e4000c10e79c */
.L_x_8313:
[----:B------:R-:W-:Y:S05]  /*9a30*/  BSYNC B0 ;  /* 0x0000000000007941 */ /* 0x000fea0003800000 */
.L_x_8312:
[----:B------:R-:W1:Y:S01]  /*9a40*/  LDS R197, [R197.X4+0x940] ;  /* 0x00094000c5c57984 */ /* 0x000e620000004800 */
[----:B------:R-:W-:Y:S01]  /*9a50*/  BSSY B0, `(.L_x_8314) ;  /* 0x0000004000007945 */ /* 0x000fe20003800000 */
[----:B------:R-:W-:Y:S01]  /*9a60*/  LEA.HI.SX32 R201, R201, R0, 0x1b ;  /* 0x00000000c9c97211 */ /* 0x000fe200078fdaff */
[----:B------:R-:W-:Y:S05]  /*9a70*/  @!P1 BRA `(.L_x_8315) ;  /* 0x0000001000009947 */ /* 0x000fea0003800000 */
[----:B-1----:R1:W-:Y:S02]  /*9a80*/  RED.E.ADD.F32.FTZ.RN.STRONG.GPU [R64.64+-0xf00], R197 ;  /* 0xfff100c54000798e */ /* 0x0023e4000c10e79c */
.L_x_8315:
[----:B------:R-:W-:Y:S05]  /*9a90*/  BSYNC B0 ;  /* 0x0000000000007941 */ /* 0x000fea0003800000 */
.L_x_8314:
[----:B------:R-:W2:Y:S01]  /*9aa0*/  LDS R201, [R201.X4+0x9c0] ;  /* 0x0009c000c9c97984 */ /* 0x000ea20000004800 */
[----:B------:R-:W-:Y:S01]  /*9ab0*/  BSSY B0, `(.L_x_8316) ;  /* 0x0000005000007945 */ /* 0x000fe20003800000 */
[C---:B0-----:R-:W-:Y:S02]  /*9ac0*/  IADD3 R67, R0.reuse, 0x80, RZ ;  /* 0x0000008000437810 */ /* 0x041fe40007ffe0ff */
[----:B-1----:R-:W-:Y:S01]  /*9ad0*/  IADD3 R197, R0, 0xa0, RZ ;  /* 0x000000a000c57810 */ /* 0x002fe20007ffe0ff */
[----:B------:R-:W-:Y:S05]  /*9ae0*/  @!P2 BRA `(.L_x_8317) ;  /* 0x000000100000a947 */ /* 0x000fea0003800000 */
[----:B--2---:R0:W-:Y:S02]  /*9af0*/  RED.E.ADD.F32.FTZ.RN.STRONG.GPU [R64.64+-0xe80], R201 ;  /* 0xfff180c94000798e */ /* 0x0041e4000c10e79c */
.L_x_8317:
[----:B------:R-:W-:Y:S05]  /*9b00*/  BSYNC B0 ;  /* 0x0000000000007941 */ /* 0x000fea0003800000 */
.L_x_8316:
        /* <DEDUP_REMOVED lines=14> */
.L_x_8319:
[----:B------:R-:W-:Y:S05]  /*9bf0*/  BSYNC B0 ;  /* 0x0000000000007941 */ /* 0x000fea0003800000 */
.L_x_8318:
[----:B------:R-:W1:Y:S01]  /*9c00*/  LDS R197, [R197.X4+0xac0] ;  /* 0x000ac000c5c57984 */ /* 0x000e620000004800 */
[----:B------:R-:W-:Y:S01]  /*9c10*/  BSSY B0, `(.L_x_8320) ;  /* 0x0000005000007945 */ /* 0x000fe20003800000 */
[----:B0-----:R-:W-:Y:S02]  /*9c20*/  IADD3 R67, R0, 0xe0, RZ ;  /* 0x000000e000437810 */ /* 0x001fe40007ffe0ff */
[----:B------:R-:W-:Y:S01]  /*9c30*/  LEA.HI.SX32 R201, R201, R0, 0x1b ;  /* 0x00000000c9c97211 */ /* 0x000fe200078fdaff */
[----:B------:R-:W-:Y:S05]  /*9c40*/  @!P0 BRA `(.L_x_8321) ;  /* 0x0000001000008947 */ /* 0x000fea0003800000 */
[----:B-1----:R0:W-:Y:S02]  /*9c50*/  RED.E.ADD.F32.FTZ.RN.STRONG.GPU [R64.64+-0xd80], R197 ;  /* 0xfff280c54000798e */ /* 0x0021e4000c10e79c */
.L_x_8321:
[----:B------:R-:W-:Y:S05]  /*9c60*/  BSYNC B0 ;  /* 0x0000000000007941 */ /* 0x000fea0003800000 */
.L_x_8320:
[----:B------:R-:W2:Y:S01]  /*9c70*/  LDS R201, [R201.X4+0xb40] ;  /* 0x000b4000c9c97984 */ /* 0x000ea20000004800 */
[----:B------:R-:W-:Y:S01]  /*9c80*/  BSSY B0, `(.L_x_8322) ;  /* 0x0000005000007945 */ /* 0x000fe20003800000 */
[----:B01----:R-:W-:-:S02]  /*9c90*/  IADD3 R197, R0, 0x100, RZ ;  /* 0x0000010000c57810 */ /* 0x003fc40007ffe0ff */
[----:B------:R-:W-:Y:S01]  /*9ca0*/  LEA.HI.SX32 R67, R67, R0, 0x1b ;  /* 0x0000000043437211 */ /* 0x000fe200078fdaff */
[----:B------:R-:W-:Y:S05]  /*9cb0*/  @!P1 BRA `(.L_x_8323) ;  /* 0x0000001000009947 */ /* 0x000fea0003800000 */
[----:B--2---:R0:W-:Y:S02]  /*9cc0*/  RED.E.ADD.F32.FTZ.RN.STRONG.GPU [R64.64+-0xd00], R201 ;  /* 0xfff300c94000798e */ /* 0x0041e4000c10e79c */
.L_x_8323:
[----:B------:R-:W-:Y:S05]  /*9cd0*/  BSYNC B0 ;  /* 0x0000000000007941 */ /* 0x000fea0003800000 */
.L_x_8322:
[----:B------:R-:W1:Y:S01]  /*9ce0*/  LDS R67, [R67.X4+0xbc0] ;  /* 0x000bc00043437984 */ /* 0x000e620000004800 */
[----:B------:R-:W-:Y:S01]  /*9cf0*/  BSSY B0, `(.L_x_8324) ;  /* 0x0000005000007945 */ /* 0x000fe20003800000 */
[----:B0-2---:R-:W-:Y:S02]  /*9d00*/  IADD3 R201, R0, 0x120, RZ ;  /* 0x0000012000c97810 */ /* 0x005fe40007ffe0ff */
[----:B------:R-:W-:Y:S01]  /*9d10*/  LEA.HI.SX32 R197, R197, R0, 0x1b ;  /* 0x00000000c5c57211 */ /* 0x000fe200078fdaff */
[----:B------:R-:W-:Y:S05]  /*9d20*/  @!P2 BRA `(.L_x_8325) ;  /* 0x000000100000a947 */ /* 0x000fea0003800000 */
[----:B-1----:R0:W-:Y:S02]  /*9d30*/  RED.E.ADD.F32.FTZ.RN.STRONG.GPU [R64.64+-0xc80], R67 ;  /* 0xfff380434000798e */ /* 0x0021e4000c10e79c */
.L_x_8325:
[----:B------:R-:W-:Y:S05]  /*9d40*/  BSYNC B0 ;  /* 0x0000000000007941 */ /* 0x000fea0003800000 */
.L_x_8324:
[----:B------:R-:W2:Y:S01]  /*9d50*/  LDS R197, [R197.X4+0xc40] ;  /* 0x000c4000c5c57984 */ /* 0x000ea20000004800 */
[----:B------:R-:W-:Y:S01]  /*9d60*/  BSSY B0, `(.L_x_8326) ;  /* 0x0000005000007945 */ /* 0x000fe20003800000 */
[----:B01----:R-:W-:Y:S02]  /*9d70*/  IADD3 R67, R0, 0x140, RZ ;  /* 0x0000014000437810 */ /* 0x003fe40007ffe0ff */
[----:B------:R-:W-:Y:S01]  /*9d80*/  LEA.HI.SX32 R201, R201, R0, 0x1b ;  /* 0x00000000c9c97211 */ /* 0x000fe200078fdaff */
[----:B------:R-:W-:Y:S05]  /*9d90*/  @!P3 BRA `(.L_x_8327) ;  /* 0x000000100000b947 */ /* 0x000fea0003800000 */
[----:B--2---:R0:W-:Y:S02]  /*9da0*/  RED.E.ADD.F32.FTZ.RN.STRONG.GPU [R64.64+-0xc00], R197 ;  /* 0xfff400c54000798e */ /* 0x0041e4000c10e79c */
.L_x_8327:
[----:B------:R-:W-:Y:S05]  /*9db0*/  BSYNC B0 ;  /* 0x0000000000007941 */ /* 0x000fea0003800000 */
.L_x_8326:
[----:B------:R-:W1:Y:S01]  /*9dc0*/  LDS R201, [R201.X4+0xcc0] ;  /* 0x000cc000c9c97984 */ /* 0x000e620000004800 */
[----:B------:R-:W-:Y:S01]  /*9dd0*/  BSSY B0, `(.L_x_8328) ;  /* 0x0000004000007945 */ /* 0x000fe20003800000 */
[----:B------:R-:W-:Y:S01]  /*9de0*/  LEA.HI.SX32 R67, R67, R0, 0x1b ;  /* 0x0000000043437211 */ /* 0x000fe200078fdaff */
[----:B------:R-:W-:Y:S05]  /*9df0*/  @!P4 BRA `(.L_x_8329) ;  /* 0x000000100000c947 */ /* 0x000fea0003800000 */
[----:B-1----:R1:W-:Y:S02]  /*9e00*/  RED.E.ADD.F32.FTZ.RN.STRONG.GPU [R64.64+-0xb80], R201 ;  /* 0xfff480c94000798e */ /* 0x0023e4000c10e79c */
.L_x_8329:
[----:B------:R-:W-:Y:S05]  /*9e10*/  BSYNC B0 ;  /* 0x0000000000007941 */ /* 0x000fea0003800000 */
.L_x_8328:
[----:B------:R-:W3:Y:S01]  /*9e20*/  LDS R67, [R67.X4+0xd40] ;  /* 0x000d400043437984 */ /* 0x000ee20000004800 */
[----:B------:R-:W-:Y:S01]  /*9e30*/  BSSY B0, `(.L_x_8330) ;  /* 0x0000005000007945 */ /* 0x000fe20003800000 */
[----:B0-2---:R-:W-:-:S02]  /*9e40*/  IADD3 R197, R0, 0x160, RZ ;  /* 0x0000016000c57810 */ /* 0x005fc40007ffe0ff */
[----:B-1----:R-:W-:Y:S01]  /*9e50*/  IADD3 R201, R0, 0x180, RZ ;  /* 0x0000018000c97810 */ /* 0x002fe20007ffe0ff */
[----:B------:R-:W-:Y:S05]  /*9e60*/  @!P5 BRA `(.L_x_8331) ;  /* 0x000000100000d947 */ /* 0x000fea0003800000 */
[----:B---3--:R0:W-:Y:S02]  /*9e70*/  RED.E.ADD.F32.FTZ.RN.STRONG.GPU [R64.64+-0xb00], R67 ;  /* 0xfff500434000798e */ /* 0x0081e4000c10e79c */
.L_x_8331:
[----:B------:R-:W-:Y:S05]  /*9e80*/  BSYNC B0 ;  /* 0x0000000000007941 */ /* 0x000fea0003800000 */
.L_x_8330:
        /* <DEDUP_REMOVED lines=14> */
.L_x_8333:
[----:B------:R-:W-:Y:S05]  /*9f70*/  BSYNC B0 ;  /* 0x0000000000007941 */ /* 0x000fea0003800000 */
.L_x_8332:
[----:B------:R-:W1:Y:S01]  /*9f80*/  LDS R201, [R201.X4+0xe40] ;  /* 0x000e4000c9c97984 */ /* 0x000e620000004800 */
[----:B------:R-:W-:Y:S01]  /*9f90*/  BSSY B0, `(.L_x_8334) ;  /* 0x0000005000007945 */ /* 0x000fe20003800000 */
[----:B0-----:R-:W-:-:S02]  /*9fa0*/  IADD3 R197, R0, 0x1c0, RZ ;  /* 0x000001c000c57810 */ /* 0x001fc40007ffe0ff */
[----:B------:R-:W-:Y:S01]  /*9fb0*/  LEA.HI.SX32 R67, R67, R0, 0x1b ;  /* 0x0000000043437211 */ /* 0x000fe200078fdaff */
[----:B------:R-:W-:Y:S05]  /*9fc0*/  @!P0 BRA `(.L_x_8335) ;  /* 0x0000001000008947 */ /* 0x000fea0003800000 */
[----:B-1----:R0:W-:Y:S02]  /*9fd0*/  RED.E.ADD.F32.FTZ.RN.STRONG.GPU [R64.64+-0xa00], R201 ;  /* 0xfff600c94000798e */ /* 0x0021e4000c10e79c */
.L_x_8335:
[----:B------:R-:W-:Y:S05]  /*9fe0*/  BSYNC B0 ;  /* 0x0000000000007941 */ /* 0x000fea0003800000 */
.L_x_8334:
[----:B------:R-:W2:Y:S01]  /*9ff0*/  LDS R67, [R67.X4+0xec0] ;  /* 0x000ec00043437984 */ /* 0x000ea20000004800 */
[----:B------:R-:W-:Y:S01]  /*a000*/  BSSY B0, `(.L_x_8336) ;  /* 0x0000005000007945 */ /* 0x000fe20003800000 */
[----:B01----:R-:W-:Y:S02]  /*a010*/  IADD3 R201, R0, 0x1e0, RZ ;  /* 0x000001e000c97810 */ /* 0x003fe40007ffe0ff */
[----:B------:R-:W-:Y:S01]  /*a020*/  LEA.HI.SX32 R197, R197, R0, 0x1b ;  /* 0x00000000c5c57211 */ /* 0x000fe200078fdaff */
[----:B------:R-:W-:Y:S05]  /*a030*/  @!P1 BRA `(.L_x_8337) ;  /* 0x0000001000009947 */ /* 0x000fea0003800000 */
[----:B--2---:R0:W-:Y:S02]  /*a040*/  RED.E.ADD.F32.FTZ.RN.STRONG.GPU [R64.64+-0x980], R67 ;  /* 0xfff680434000798e */ /* 0x0041e4000c10e79c */
.L_x_8337:
[----:B------:R-:W-:Y:S05]  /*a050*/  BSYNC B0 ;  /* 0x0000000000007941 */ /* 0x000fea0003800000 */
.L_x_8336:
[----:B------:R-:W1:Y:S01]  /*a060*/  LDS R197, [R197.X4+0xf40] ;  /* 0x000f4000c5c57984 */ /* 0x000e620000004800 */
[----:B------:R-:W-:Y:S01]  /*a070*/  BSSY B0, `(.L_x_8338) ;  /* 0x0000004000007945 */ /* 0x000fe20003800000 */
[----:B------:R-:W-:Y:S01]  /*a080*/  LEA.HI.SX32 R201, R201, R0, 0x1b ;  /* 0x00000000c9c97211 */ /* 0x000fe200078fdaff */
[----:B------:R-:W-:Y:S05]  /*a090*/  @!P2 BRA `(.L_x_8339) ;  /* 0x000000100000a947 */ /* 0x000fea0003800000 */
[----:B-1----:R1:W-:Y:S02]  /*a0a0*/  RED.E.ADD.F32.FTZ.RN.STRONG.GPU [R64.64+-0x900], R197 ;  /* 0xfff700c54000798e */ /* 0x0023e4000c10e79c */
.L_x_8339:
[----:B------:R-:W-:Y:S05]  /*a0b0*/  BSYNC B0 ;  /* 0x0000000000007941 */ /* 0x000fea0003800000 */
.L_x_8338:
[----:B------:R-:W3:Y:S01]  /*a0c0*/  LDS R201, [R201.X4+0xfc0] ;  /* 0x000fc000c9c97984 */ /* 0x000ee20000004800 */
[C---:B------:R-:W-:Y:S01]  /*a0d0*/  IADD3 R66, R0.reuse, 0x200, RZ ;  /* 0x0000020000427810 */ /* 0x040fe20007ffe0ff */
[----:B------:R-:W-:Y:S01]  /*a0e0*/  BSSY B0, `(.L_x_8340) ;  /* 0x0000005000007945 */ /* 0x000fe20003800000 */
[----:B0-2---:R-:W-:-:S02]  /*a0f0*/  IADD3 R67, R0, 0x220, RZ ;  /* 0x0000022000437810 */ /* 0x005fc40007ffe0ff */
[----:B------:R-:W-:Y:S01]  /*a100*/  LEA.HI.SX32 R66, R66, R0, 0x1b ;  /* 0x0000000042427211 */ /* 0x000fe200078fdaff */
[----:B------:R-:W-:Y:S05]  /*a110*/  @!P3 BRA `(.L_x_8341) ;  /* 0x000000100000b947 */ /* 0x000fea0003800000 */
[----:B---3--:R0:W-:Y:S02]  /*a120*/  RED.E.ADD.F32.FTZ.RN.STRONG.GPU [R64.64+-0x880], R201 ;  /* 0xfff780c94000798e */ /* 0x0081e4000c10e79c */
.L_x_8341:
[----:B------:R-:W-:Y:S05]  /*a130*/  BSYNC B0 ;  /* 0x0000000000007941 */ /* 0x000fea0003800000 */
.L_x_8340:
[----:B-1----:R-:W-:Y:S01]  /*a140*/  LEA.HI.SX32 R197, R67, R0, 0x1b ;  /* 0x0000000043c57211 */ /* 0x002fe200078fdaff */
[----:B------:R-:W-:Y:S01]  /*a150*/  BSSY B0, `(.L_x_8342) ;  /* 0x0000004000007945 */ /* 0x000fe20003800000 */
[----:B------:R1:W2:Y:S01]  /*a160*/  LDS R67, [R66.X4+0x1040] ;  /* 0x0010400042437984 */ /* 0x0002a20000004800 */
[----:B------:R-:W-:Y:S05]  /*a170*/  @!P4 BRA `(.L_x_8343) ;  /* 0x000000100000c947 */ /* 0x000fea0003800000 */
[----:B--2---:R2:W-:Y:S02]  /*a180*/  RED.E.ADD.F32.FTZ.RN.STRONG.GPU [R64.64+-0x800], R67 ;  /* 0xfff800434000798e */ /* 0x0045e4000c10e79c */
.L_x_8343:
[----:B------:R-:W-:Y:S05]  /*a190*/  BSYNC B0 ;  /* 0x0000000000007941 */ /* 0x000fea0003800000 */
.L_x_8342:
[----:B------:R-:W4:Y:S01]  /*a1a0*/  LDS R197, [R197.X4+0x10c0] ;  /* 0x0010c000c5c57984 */ /* 0x000f220000004800 */
[----:B------:R-:W-:Y:S01]  /*a1b0*/  BSSY B0, `(.L_x_8344) ;  /* 0x0000005000007945 */ /* 0x000fe20003800000 */
[C---:B--2---:R-:W-:Y:S02]  /*a1c0*/  IADD3 R67, R0.reuse, 0x240, RZ ;  /* 0x0000024000437810 */ /* 0x044fe40007ffe0ff */
[----:B0--3--:R-:W-:Y:S01]  /*a1d0*/  IADD3 R201, R0, 0x260, RZ ;  /* 0x0000026000c97810 */ /* 0x009fe20007ffe0ff */
[----:B------:R-:W-:Y:S05]  /*a1e0*/  @!P5 BRA `(.L_x_8345) ;  /* 0x000000100000d947 */ /* 0x000fea0003800000 */
[----:B----4-:R0:W-:Y:S02]  /*a1f0*/  RED.E.ADD.F32.FTZ.RN.STRONG.GPU [R64.64+-0x780], R197 ;  /* 0xfff880c54000798e */ /* 0x0101e4000c10e79c */
.L_x_8345:
[----:B------:R-:W-:Y:S05]  /*a200*/  BSYNC B0 ;  /* 0x0000000000007941 */ /* 0x000fea0003800000 */
.L_x_8344:
        /* <DEDUP_REMOVED lines=14> */
.L_x_8347:
[----:B------:R-:W-:Y:S05]  /*a2f0*/  BSYNC B0 ;  /* 0x0000000000007941 */ /* 0x000fea0003800000 */
.L_x_8346:
[----:B------:R-:W2:Y:S01]  /*a300*/  LDS R201, [R201.X4+0x11c0] ;  /* 0x0011c000c9c97984 */ /* 0x000ea20000004800 */
[----:B------:R-:W-:Y:S01]  /*a310*/  BSSY B0, `(.L_x_8348) ;  /* 0x0000005000007945 */ /* 0x000fe20003800000 */
[----:B0-----:R-:W-:Y:S02]  /*a320*/  IADD3 R67, R0, 0x2a0, RZ ;  /* 0x000002a000437810 */ /* 0x001fe40007ffe0ff */
[----:B------:R-:W-:Y:S01]  /*a330*/  LEA.HI.SX32 R197, R197, R0, 0x1b ;  /* 0x00000000c5c57211 */ /* 0x000fe200078fdaff */
[----:B------:R-:W-:Y:S05]  /*a340*/  @!P0 BRA `(.L_x_8349) ;  /* 0x0000001000008947 */ /* 0x000fea0003800000 */
[----:B--2---:R0:W-:Y:S02]  /*a350*/  RED.E.ADD.F32.FTZ.RN.STRONG.GPU [R64.64+-0x680], R201 ;  /* 0xfff980c94000798e */ /* 0x0041e4000c10e79c */
.L_x_8349:
[----:B------:R-:W-:Y:S05]  /*a360*/  BSYNC B0 ;  /* 0x0000000000007941 */ /* 0x000fea0003800000 */
.L_x_8348:
[----:B------:R-:W3:Y:S01]  /*a370*/  LDS R197, [R197.X4+0x1240] ;  /* 0x00124000c5c57984 */ /* 0x000ee20000004800 */
[----:B------:R-:W-:Y:S01]  /*a380*/  BSSY B0, `(.L_x_8350) ;  /* 0x0000005000007945 */ /* 0x000fe20003800000 */
[----:B0-2---:R-:W-:-:S02]  /*a390*/  IADD3 R201, R0, 0x2c0, RZ ;  /* 0x000002c000c97810 */ /* 0x005fc40007ffe0ff */
[----:B------:R-:W-:Y:S01]  /*a3a0*/  LEA.HI.SX32 R67, R67, R0, 0x1b ;  /* 0x0000000043437211 */ /* 0x000fe200078fdaff */
[----:B------:R-:W-:Y:S05]  /*a3b0*/  @!P1 BRA `(.L_x_8351) ;  /* 0x0000001000009947 */ /* 0x000fea0003800000 */
[----:B---3--:R0:W-:Y:S02]  /*a3c0*/  RED.E.ADD.F32.FTZ.RN.STRONG.GPU [R64.64+-0x600], R197 ;  /* 0xfffa00c54000798e */ /* 0x0081e4000c10e79c */
.L_x_8351:
[----:B------:R-:W-:Y:S05]  /*a3d0*/  BSYNC B0 ;  /* 0x0000000000007941 */ /* 0x000fea0003800000 */
.L_x_8350:
[----:B------:R-:W2:Y:S01]  /*a3e0*/  LDS R67, [R67.X4+0x12c0] ;  /* 0x0012c00043437984 */ /* 0x000ea20000004800 */
[----:B------:R-:W-:Y:S01]  /*a3f0*/  BSSY B0, `(.L_x_8352) ;  /* 0x0000005000007945 */ /* 0x000fe20003800000 */
[----:B0--3--:R-:W-:Y:S02]  /*a400*/  IADD3 R197, R0, 0x2e0, RZ ;  /* 0x000002e000c57810 */ /* 0x009fe40007ffe0ff */
[----:B------:R-:W-:Y:S01]  /*a410*/  LEA.HI.SX32 R201, R201, R0, 0x1b ;  /* 0x00000000c9c97211 */ /* 0x000fe200078fdaff */
[----:B------:R-:W-:Y:S05]  /*a420*/  @!P2 BRA `(.L_x_8353) ;  /* 0x000000100000a947 */ /* 0x000fea0003800000 */
[----:B--2---:R0:W-:Y:S02]  /*a430*/  RED.E.ADD.F32.FTZ.RN.STRONG.GPU [R64.64+-0x580], R67 ;  /* 0xfffa80434000798e */ /* 0x0041e4000c10e79c */
.L_x_8353:
[----:B------:R-:W-:Y:S05]  /*a440*/  BSYNC B0 ;  /* 0x0000000000007941 */ /* 0x000fea0003800000 */
.L_x_8352:
[----:B------:R-:W3:Y:S01]  /*a450*/  LDS R201, [R201.X4+0x1340] ;  /* 0x00134000c9c97984 */ /* 0x000ee20000004800 */
[----:B------:R-:W-:Y:S01]  /*a460*/  BSSY B0, `(.L_x_8354) ;  /* 0x0000005000007945 */ /* 0x000fe20003800000 */
[----:B0-2---:R-:W-:Y:S02]  /*a470*/  IADD3 R67, R0, 0x300, RZ ;  /* 0x0000030000437810 */ /* 0x005fe40007ffe0ff */
[----:B------:R-:W-:Y:S01]  /*a480*/  LEA.HI.SX32 R197, R197, R0, 0x1b ;  /* 0x00000000c5c57211 */ /* 0x000fe200078fdaff */
[----:B------:R-:W-:Y:S05]  /*a490*/  @!P3 BRA `(.L_x_8355) ;  /* 0x000000100000b947 */ /* 0x000fea0003800000 */
[----:B---3--:R0:W-:Y:S02]  /*a4a0*/  RED.E.ADD.F32.FTZ.RN.STRONG.GPU [R64.64+-0x500], R201 ;  /* 0xfffb00c94000798e */ /* 0x0081e4000c10e79c */
.L_x_8355:
[----:B------:R-:W-:Y:S05]  /*a4b0*/  BSYNC B0 ;  /* 0x0000000000007941 */ /* 0x000fea0003800000 */
.L_x_8354:
[----:B------:R-:W2:Y:S01]  /*a4c0*/  LDS R197, [R197.X4+0x13c0] ;  /* 0x0013c000c5c57984 */ /* 0x000ea20000004800 */
[----:B------:R-:W-:Y:S01]  /*a4d0*/  BSSY B0, `(.L_x_8356) ;  /* 0x0000004000007945 */ /* 0x000fe20003800000 */
[----:B------:R-:W-:Y:S01]  /*a4e0*/  LEA.HI.SX32 R67, R67, R0, 0x1b ;  /* 0x0000000043437211 */ /* 0x000fe200078fdaff */
[----:B------:R-:W-:Y:S05]  /*a4f0*/  @!P4 BRA `(.L_x_8357) ;  /* 0x000000100000c947 */ /* 0x000fea0003800000 */
[----:B--2---:R2:W-:Y:S02]  /*a500*/  RED.E.ADD.F32.FTZ.RN.STRONG.GPU [R64.64+-0x480], R197 ;  /* 0xfffb80c54000798e */ /* 0x0045e4000c10e79c */
.L_x_8357:
[----:B------:R-:W-:Y:S05]  /*a510*/  BSYNC B0 ;  /* 0x0000000000007941 */ /* 0x000fea0003800000 */
.L_x_8356:
[----:B------:R-:W4:Y:S01]  /*a520*/  LDS R67, [R67.X4+0x1440] ;  /* 0x0014400043437984 */ /* 0x000f220000004800 */
[----:B------:R-:W-:Y:S01]  /*a530*/  BSSY B0, `(.L_x_8358) ;  /* 0x0000005000007945 */ /* 0x000fe20003800000 */
[----:B--2---:R-:W-:-:S02]  /*a540*/  IADD3 R197, R0, 0x320, RZ ;  /* 0x0000032000c57810 */ /* 0x004fc40007ffe0ff */
[----:B0--3--:R-:W-:Y:S01]  /*a550*/  IADD3 R201, R0, 0x340, RZ ;  /* 0x0000034000c97810 */ /* 0x009fe20007ffe0ff */
[----:B------:R-:W-:Y:S05]  /*a560*/  @!P5 BRA `(.L_x_8359) ;  /* 0x000000100000d947 */ /* 0x000fea0003800000 */
[----:B----4-:R0:W-:Y:S02]  /*a570*/  RED.E.ADD.F32.FTZ.RN.STRONG.GPU [R64.64+-0x400], R67 ;  /* 0xfffc00434000798e */ /* 0x0101e4000c10e79c */
.L_x_8359:
[----:B------:R-:W-:Y:S05]  /*a580*/  BSYNC B0 ;  /* 0x0000000000007941 */ /* 0x000fea0003800000 */
.L_x_8358:
        /* <DEDUP_REMOVED lines=14> */
.L_x_8361:
[----:B------:R-:W-:Y:S05]  /*a670*/  BSYNC B0 ;  /* 0x0000000000007941 */ /* 0x000fea0003800000 */
.L_x_8360:
[----:B------:R-:W2:Y:S01]  /*a680*/  LDS R201, [R201.X4+0x1540] ;  /* 0x00154000c9c97984 */ /* 0x000ea20000004800 */
[----:B------:R-:W-:Y:S01]  /*a690*/  BSSY B0, `(.L_x_8362) ;  /* 0x0000005000007945 */ /* 0x000fe20003800000 */
[----:B------:R-:W-:-:S02]  /*a6a0*/  IADD3 R179, R0, 0x380, RZ ;  /* 0x0000038000b37810 */ /* 0x000fc40007ffe0ff */
[----:B------:R-:W-:Y:S01]  /*a6b0*/  LEA.HI.SX32 R67, R67, R0, 0x1b ;  /* 0x0000000043437211 */ /* 0x000fe200078fdaff */
[----:B------:R-:W-:Y:S05]  /*a6c0*/  @!P0 BRA `(.L_x_8363) ;  /* 0x0000001000008947 */ /* 0x000fea0003800000 */
[----:B--2---:R2:W-:Y:S02]  /*a6d0*/  RED.E.ADD.F32.FTZ.RN.STRONG.GPU [R64.64+-0x300], R201 ;  /* 0xfffd00c94000798e */ /* 0x0045e4000c10e79c */
.L_x_8363:
[----:B------:R-:W-:Y:S05]  /*a6e0*/  BSYNC B0 ;  /* 0x0000000000007941 */ /* 0x000fea0003800000 */
.L_x_8362:
[----:B------:R-:W3:Y:S01]  /*a6f0*/  LDS R67, [R67.X4+0x15c0] ;  /* 0x0015c00043437984 */ /* 0x000ee20000004800 */
[----:B------:R-:W-:Y:S01]  /*a700*/  BSSY B0, `(.L_x_8364) ;  /* 0x0000005000007945 */ /* 0x000fe20003800000 */
[----:B0-----:R-:W-:Y:S02]  /*a710*/  IADD3 R197, R0, 0x3a0, RZ ;  /* 0x000003a000c57810 */ /* 0x001fe40007ffe0ff */
[----:B------:R-:W-:Y:S01]  /*a720*/  LEA.HI.SX32 R179, R179, R0, 0x1b ;  /* 0x00000000b3b37211 */ /* 0x000fe200078fdaff */
[----:B------:R-:W-:Y:S05]  /*a730*/  @!P1 BRA `(.L_x_8365) ;  /* 0x0000001000009947 */ /* 0x000fea0003800000 */
[----:B---3--:R0:W-:Y:S02]  /*a740*/  RED.E.ADD.F32.FTZ.RN.STRONG.GPU [R64.64+-0x280], R67 ;  /* 0xfffd80434000798e */ /* 0x0081e4000c10e79c */
.L_x_8365:
[----:B------:R-:W-:Y:S05]  /*a750*/  BSYNC B0 ;  /* 0x0000000000007941 */ /* 0x000fea0003800000 */
.L_x_8364:
[----:B------:R-:W4:Y:S01]  /*a760*/  LDS R179, [R179.X4+0x1640] ;  /* 0x00164000b3b37984 */ /* 0x000f220000004800 */
[----:B------:R-:W-:Y:S01]  /*a770*/  BSSY B0, `(.L_x_8366) ;  /* 0x0000005000007945 */ /* 0x000fe20003800000 */
[----:B0--3--:R-:W-:Y:S02]  /*a780*/  IADD3 R67, R0, 0x3c0, RZ ;  /* 0x000003c000437810 */ /* 0x009fe40007ffe0ff */
[----:B------:R-:W-:Y:S01]  /*a790*/  LEA.HI.SX32 R197, R197, R0, 0x1b ;  /* 0x00000000c5c57211 */ /* 0x000fe200078fdaff */
[----:B------:R-:W-:Y:S05]  /*a7a0*/  @!P2 BRA `(.L_x_8367) ;  /* 0x000000100000a947 */ /* 0x000fea0003800000 */
[----:B----4-:R0:W-:Y:S02]  /*a7b0*/  RED.E.ADD.F32.FTZ.RN.STRONG.GPU [R64.64+-0x200], R179 ;  /* 0xfffe00b34000798e */ /* 0x0101e4000c10e79c */
.L_x_8367:
[----:B------:R-:W-:Y:S05]  /*a7c0*/  BSYNC B0 ;  /* 0x0000000000007941 */ /* 0x000fea0003800000 */
.L_x_8366:
[----:B------:R-:W3:Y:S01]  /*a7d0*/  LDS R197, [R197.X4+0x16c0] ;  /* 0x0016c000c5c57984 */ /* 0x000ee20000004800 */
[----:B------:R-:W-:Y:S01]  /*a7e0*/  BSSY B0, `(.L_x_8368) ;  /* 0x0000005000007945 */ /* 0x000fe20003800000 */
[----:B0---4-:R-:W-:-:S02]  /*a7f0*/  IADD3 R179, R0, 0x3e0, RZ ;  /* 0x000003e000b37810 */ /* 0x011fc40007ffe0ff */
[----:B------:R-:W-:Y:S01]  /*a800*/  LEA.HI.SX32 R67, R67, R0, 0x1b ;  /* 0x0000000043437211 */ /* 0x000fe200078fdaff */
[----:B------:R-:W-:Y:S05]  /*a810*/  @!P3 BRA `(.L_x_8369) ;  /* 0x000000100000b947 */ /* 0x000fea0003800000 */
[----:B---3--:R0:W-:Y:S02]  /*a820*/  RED.E.ADD.F32.FTZ.RN.STRONG.GPU [R64.64+-0x180], R197 ;  /* 0xfffe80c54000798e */ /* 0x0081e4000c10e79c */
.L_x_8369:
[----:B------:R-:W-:Y:S05]  /*a830*/  BSYNC B0 ;  /* 0x0000000000007941 */ /* 0x000fea0003800000 */
.L_x_8368:
[----:B------:R-:W4:Y:S01]  /*a840*/  LDS R67, [R67.X4+0x1740] ;  /* 0x0017400043437984 */ /* 0x000f220000004800 */
[----:B------:R-:W-:Y:S01]  /*a850*/  BSSY B0, `(.L_x_8370) ;  /* 0x0000004000007945 */ /* 0x000fe20003800000 */
[----:B------:R-:W-:Y:S01]  /*a860*/  LEA.HI.SX32 R179, R179, R0, 0x1b ;  /* 0x00000000b3b37211 */ /* 0x000fe200078fdaff */
[----:B------:R-:W-:Y:S05]  /*a870*/  @!P4 BRA `(.L_x_8371) ;  /* 0x000000100000c947 */ /* 0x000fea0003800000 */
[----:B----4-:R4:W-:Y:S02]  /*a880*/  RED.E.ADD.F32.FTZ.RN.STRONG.GPU [R64.64+-0x100], R67 ;  /* 0xffff00434000798e */ /* 0x0109e4000c10e79c */
.L_x_8371:
[----:B------:R-:W-:Y:S05]  /*a890*/  BSYNC B0 ;  /* 0x0000000000007941 */ /* 0x000fea0003800000 */
.L_x_8370:
[----:B------:R-:W0:Y:S01]  /*a8a0*/  LDS R179, [R179.X4+0x17c0] ;  /* 0x0017c000b3b37984 */ /* 0x000e220000004800 */
[----:B------:R-:W-:Y:S01]  /*a8b0*/  BSSY B0, `(.L_x_8372) ;  /* 0x0000003000007945 */ /* 0x000fe20003800000 */
[----:B------:R-:W-:Y:S05]  /*a8c0*/  @!P5 BRA `(.L_x_8373) ;  /* 0x000000100000d947 */ /* 0x000fea0003800000 */
[----:B0-----:R0:W-:Y:S02]  /*a8d0*/  RED.E.ADD.F32.FTZ.RN.STRONG.GPU [R64.64+-0x80], R179 ;  /* 0xffff80b34000798e */ /* 0x0011e4000c10e79c */
.L_x_8373:
[----:B------:R-:W-:Y:S05]  /*a8e0*/  BSYNC B0 ;  /* 0x0000000000007941 */ /* 0x000fea0003800000 */
.L_x_8372:
[----:B------:R-:W5:Y:S01]  /*a8f0*/  SHFL.DOWN PT, R212, R185, 0x1, 0x1f ;  /* 0x08201f00b9d47f89 */ /* 0x000f6200000e0000 */
[----:B------:R-:W-:Y:S01]  /*a900*/  ISETP.GT.AND P0, PT, R2, 0x1e, PT ;  /* 0x0000001e0200780c */ /* 0x000fe20003f04270 */
[----:B------:R-:W-:Y:S01]  /*a910*/  FADD.FTZ R83, R210, R83 ;  /* 0x00000053d2537221 */ /* 0x000fe20000010000 */
[----:B0-2-4-:R-:W-:Y:S01]  /*a920*/  MOV R65, R185 ;  /* 0x000000b900417202 */ /* 0x015fe20000000f00 */
[----:B---3--:R-:W0:Y:S01]  /*a930*/  SHFL.DOWN PT, R197, R139, 0x1, 0x1f ;  /* 0x08201f008bc57f89 */ /* 0x008e2200000e0000 */
[----:B-1----:R-:W-:Y:S01]  /*a940*/  MOV R66, R139 ;  /* 0x0000008b00427202 */ /* 0x002fe20000000f00 */
[----:B------:R-:W-:Y:S01]  /*a950*/  FMUL.FTZ R164, R129, R164 ;  /* 0x000000a481a47220 */ /* 0x000fe20000410000 */
[----:B------:R-:W-:Y:S01]  /*a960*/  MOV R67, R136 ;  /* 0x0000008800437202 */ /* 0x000fe20000000f00 */
[----:B------:R-:W1:Y:S01]  /*a970*/  SHFL.DOWN PT, R218, R136, 0x1, 0x1f ;  /* 0x08201f0088da7f89 */ /* 0x000e6200000e0000 */
        /* <DEDUP_REMOVED lines=8> */
[----:B------:R-:W-:-:S02]  /*aa00*/  FFMA.FTZ R113, R113, R198, R162 ;  /* 0x000000c671717223 */ /* 0x000fc400000100a2 */
[----:B------:R-:W-:Y:S02]  /*aa10*/  FFMA.FTZ R112, R112, R184, R209 ;  /* 0x000000b870707223 */ /* 0x000fe400000100d1 */
[----:B------:R-:W-:Y:S02]  /*aa20*/  FMUL.FTZ R175, R126, R175 ;  /* 0x000000af7eaf7220 */ /* 0x000fe40000410000 */
[----:B------:R-:W-:Y:S02]  /*aa30*/  FADD.FTZ R50, R113, R50 ;  /* 0x0000003271327221 */ /* 0x000fe40000010000 */
[----:B-----5:R-:W-:Y:S02]  /*aa40*/  @!P0 FADD.FTZ R65, R65, R212 ;  /* 0x000000d441418221 */ /* 0x020fe40000010000 */
[----:B------:R-:W-:Y:S02]  /*aa50*/  FADD.FTZ R51, R112, R51 ;  /* 0x0000003370337221 */ /* 0x000fe40000010000 */
[----:B0-----:R-:W-:Y:S01]  /*aa60*/  @!P0 FADD.FTZ R66, R66, R197 ;  /* 0x000000c542428221 */ /* 0x001fe20000010000 */
[----:B------:R-:W0:Y:S01]  /*aa70*/  SHFL.DOWN PT, R136, R65, 0x2, 0x1f ;  /* 0x08401f0041887f89 */ /* 0x000e2200000e0000 */
[----:B------:R-:W-:-:S02]  /*aa80*/  FMUL.FTZ R147, R128, R147 ;  /* 0x0000009380937220 */ /* 0x000fc40000410000 */
[----:B-1----:R-:W-:Y:S01]  /*aa90*/  @!P0 FADD.FTZ R67, R67, R218 ;  /* 0x000000da43438221 */ /* 0x002fe20000010000 */
[----:B------:R-:W1:Y:S01]  /*aaa0*/  SHFL.DOWN PT, R159, R66, 0x2, 0x1f ;  /* 0x08401f00429f7f89 */ /* 0x000e6200000e0000 */
[----:B------:R-:W-:Y:S02]  /*aab0*/  FMUL.FTZ R190, R125, R190 ;  /* 0x000000be7dbe7220 */ /* 0x000fe40000410000 */
[----:B--2---:R-:W-:Y:S01]  /*aac0*/  @!P0 FADD.FTZ R64, R64, R179 ;  /* 0x000000b340408221 */ /* 0x004fe20000010000 */
        /* <DEDUP_REMOVED lines=76> */
[----:B------:R0:W-:Y:S01]  /*af90*/  @!P1 STS.128 [0x18d0], R64 ;  /* 0x0018d040ff009388 */ /* 0x0001e20000000c00 */
        /* <DEDUP_REMOVED lines=28> */
[----:B0-----:R-:W-:Y:S02]  /*b160*/  ULDC UR36, c[0x0][0x174] ;  /* 0x00005d0000247ab9 */ /* 0x001fe40000000800 */
[----:B------:R-:W-:-:S02]  /*b170*/  UISETP.NE.AND UP0, UPT, UR24, UR36, UPT ;  /* 0x000000241800728c */ /* 0x000fc4000bf05270 */
[----:B------:R-:W-:-:S04]  /*b180*/  USHF.L.U32 UR36, UR7, 0x3, URZ ;  /* 0x0000000307247899 */ /* 0x000fc8000800063f */
        /* <DEDUP_REMOVED lines=9> */
.L_x_8375:
[----:B0-----:R-:W-:Y:S05]  /*b220*/  BSYNC B0 ;  /* 0x0000000000007941 */ /* 0x001fea0003800000 */
.L_x_8374:
        /* <DEDUP_REMOVED lines=8> */
.L_x_8297:
        /* <DEDUP_REMOVED lines=9> */
[----:B------:R-:W-:Y:S01]  /*b340*/  ISETP.NE.AND P0, PT, R0, RZ, PT ;  /* 0x000000ff0000720c */ /* 0x000fe20003f05270 */
[----:B------:R-:W-:Y:S01]  /*b350*/  UIMAD UR27, UR12, UR9, UR7 ;  /* 0x000000090c1b72a4 */ /* 0x000fe2000f8e0207 */
[----:B------:R-:W-:Y:S01]  /*b360*/  F2FP.BF16.PACK_AB R74, R75, R74 ;  /* 0x0000004a4b4a723e */ /* 0x000fe200000010ff */
        /* <DEDUP_REMOVED lines=8> */
[----:B------:R-:W-:Y:S01]  /*b3f0*/  PRMT R22, R72, 0x7632, R22 ;  /* 0x0000763248167816 */ /* 0x000fe20000000016 */
[----:B------:R0:W-:Y:S01]  /*b400*/  STS.U16 [R19+0x2], R20 ;  /* 0x0000021413007388 */ /* 0x0001e20000000400 */
[----:B------:R-:W-:Y:S02]  /*b410*/  PRMT R23, R76, 0x7632, R23 ;  /* 0x000076324c177816 */ /* 0x000fe40000000017 */
[----:B------:R-:W-:Y:S01]  /*b420*/  PRMT R24, R80, 0x7632, R24 ;  /* 0x0000763250187816 */ /* 0x000fe20000000018 */
[----:B------:R1:W-:Y:S01]  /*b430*/  STS.U16 [R19+0x6], R21 ;  /* 0x0000061513007388 */ /* 0x0003e20000000400 */
[----:B------:R-:W-:Y:S02]  /*b440*/  PRMT R25, R82, 0x7632, R25 ;  /* 0x0000763252197816 */ /* 0x000fe40000000019 */
[----:B------:R-:W-:Y:S01]  /*b450*/  SHF.L.U32 R64, R0, 0x4, RZ ;  /* 0x0000000400407819 */ /* 0x000fe200000006ff */
[----:B------:R2:W-:Y:S01]  /*b460*/  STS.U16 [R19+0xa], R22 ;  /* 0x00000a1613007388 */ /* 0x0005e20000000400 */
[----:B0-----:R-:W-:-:S03]  /*b470*/  PRMT R20, R74, 0x7632, R20 ;  /* 0x000076324a147816 */ /* 0x001fc60000000014 */
[----:B------:R-:W-:Y:S01]  /*b480*/  STS.U16 [R19], R68 ;  /* 0x0000004413007388 */ /* 0x000fe20000000400 */
[----:B------:R-:W-:Y:S02]  /*b490*/  LOP3.LUT R64, R64, 0xfffffe00, RZ, 0xc0, !PT ;  /* 0xfffffe0040407812 */ /* 0x000fe400078ec0ff */
[----:B-1----:R-:W-:Y:S01]  /*b4a0*/  PRMT R21, R78, 0x7632, R21 ;  /* 0x000076324e157816 */ /* 0x002fe20000000015 */
[----:B------:R-:W-:Y:S01]  /*b4b0*/  STS.U16 [R19+0x4], R70 ;  /* 0x0000044613007388 */ /* 0x000fe20000000400 */
[----:B------:R-:W-:Y:S02]  /*b4c0*/  LOP3.LUT R64, R64, 0x1f, R0, 0xf8, !PT ;  /* 0x0000001f40407812 */ /* 0x000fe400078ef800 */
[----:B--2---:R-:W-:Y:S01]  /*b4d0*/  MOV R22, UR26 ;  /* 0x0000001a00167c02 */ /* 0x004fe20008000f00 */
[----:B------:R-:W-:Y:S01]  /*b4e0*/  STS.U16 [R19+0x8], R72 ;  /* 0x0000084813007388 */ /* 0x000fe20000000400 */
[----:B------:R-:W-:-:S03]  /*b4f0*/  SHF.R.S32.HI R28, RZ, 0x1f, R64 ;  /* 0x0000001fff1c7819 */ /* 0x000fc60000011440 */
[----:B------:R-:W-:Y:S04]  /*b500*/  STS.U16 [R19+0xc], R74 ;  /* 0x00000c4a13007388 */ /* 0x000fe80000000400 */
[----:B------:R0:W-:Y:S04]  /*b510*/  STS.U16 [R19+0xe], R20 ;  /* 0x00000e1413007388 */ /* 0x0001e80000000400 */
[----:B------:R-:W-:Y:S04]  /*b520*/  STS.U16 [R19+0x10], R76 ;  /* 0x0000104c13007388 */ /* 0x000fe80000000400 */
[----:B------:R-:W-:Y:S01]  /*b530*/  STS.U16 [R19+0x12], R23 ;  /* 0x0000121713007388 */ /* 0x000fe20000000400 */
[----:B0-----:R-:W-:-:S03]  /*b540*/  IADD3 R20, P2, R64, UR25, RZ ;  /* 0x0000001940147c10 */ /* 0x001fc6000ff5e0ff */
[----:B------:R-:W-:Y:S04]  /*b550*/  STS.U16 [R19+0x14], R78 ;  /* 0x0000144e13007388 */ /* 0x000fe80000000400 */
[----:B------:R0:W-:Y:S04]  /*b560*/  STS.U16 [R19+0x16], R21 ;  /* 0x0000161513007388 */ /* 0x0001e80000000400 */
[----:B------:R-:W-:Y:S04]  /*b570*/  STS.U16 [R19+0x18], R80 ;  /* 0x0000185013007388 */ /* 0x000fe80000000400 */
[----:B------:R-:W-:Y:S01]  /*b580*/  STS.U16 [R19+0x1a], R24 ;  /* 0x00001a1813007388 */ /* 0x000fe20000000400 */
[----:B0-----:R-:W-:Y:S01]  /*b590*/  MOV R21, UR25 ;  /* 0x0000001900157c02 */ /* 0x001fe20008000f00 */
[----:B------:R-:W-:-:S02]  /*b5a0*/  UIMAD UR25, UR12, UR39, UR7 ;  /* 0x000000270c1972a4 */ /* 0x000fc4000f8e0207 */
[----:B------:R-:W-:Y:S01]  /*b5b0*/  STS.U16 [R19+0x1c], R82 ;  /* 0x00001c5213007388 */ /* 0x000fe20000000400 */
[----:B------:R-:W-:Y:S01]  /*b5c0*/  UIADD3 UR7, UR37, UR27, URZ ;  /* 0x0000001b25077290 */ /* 0x000fe2000fffe03f */
[----:B------:R-:W-:Y:S02]  /*b5d0*/  LEA.HI.X.SX32 R21, R21, R28, 0x1, P2 ;  /* 0x0000001c15157211 */ /* 0x000fe400010f0eff */
        /* <DEDUP_REMOVED lines=35> */
.L_x_8378:
[----:B------:R-:W-:Y:S05]  /*b810*/  BSYNC B0 ;  /* 0x0000000000007941 */ /* 0x000fea0003800000 */
.L_x_8377:
[----:B------:R-:W2:Y:S01]  /*b820*/  LDL.LU R38, [R1+0xc] ;  /* 0x00000c0001267983 */ /* 0x000ea20000300800 */
[----:B------:R-:W-:Y:S01]  /*b830*/  ULDC UR27, c[0x0][0x174] ;  /* 0x00005d00001b7ab9 */ /* 0x000fe20000000800 */
[C---:B------:R-:W-:Y:S01]  /*b840*/  LEA R22, P1, R64.reuse, c[0x0][0x330], 0x1 ;  /* 0x0000cc0040167a11 */ /* 0x040fe200078208ff */
[----:B------:R-:W-:Y:S01]  /*b850*/  UIADD3 UR27, UR6, -UR27, URZ ;  /* 0x8000001b061b7290 */ /* 0x000fe2000fffe03f */
[C---:B------:R-:W-:Y:S01]  /*b860*/  LOP3.LUT R77, R64.reuse, 0x20, RZ, 0xfc, !PT ;  /* 0x00000020404d7812 */ /* 0x040fe200078efcff */
[----:B------:R-:W-:Y:S01]  /*b870*/  ULDC.64 UR38, c[0x0][0x2e0] ;  /* 0x0000b80000267ab9 */ /* 0x000fe20000000a00 */
[C---:B------:R-:W-:Y:S01]  /*b880*/  LEA.HI.X R23, R64.reuse, c[0x0][0x334], R28, 0x1, P1 ;  /* 0x0000cd0040177a11 */ /* 0x040fe200008f0c1c */
[----:B------:R-:W-:Y:S01]  /*b890*/  UMOV UR37, UR7 ;  /* 0x0000000700257c82 */ /* 0x000fe20008000000 */
[C---:B------:R-:W-:Y:S01]  /*b8a0*/  LOP3.LUT R79, R64.reuse, 0x40, RZ, 0xfc, !PT ;  /* 0x00000040404f7812 */ /* 0x040fe200078efcff */
[----:B------:R-:W-:Y:S01]  /*b8b0*/  UIMAD.WIDE.U32 UR36, UR10, UR38, UR36 ;  /* 0x000000260a2472a5 */ /* 0x000fe2000f8e0024 */
[C---:B------:R-:W-:Y:S01]  /*b8c0*/  LOP3.LUT R87, R64.reuse, 0xc0, RZ, 0xfc, !PT ;  /* 0x000000c040577812 */ /* 0x040fe200078efcff */
[----:B------:R-:W-:Y:S01]  /*b8d0*/  UIMAD UR7, UR11, UR38, URZ ;  /* 0x000000260b0772a4 */ /* 0x000fe2000f8e023f */
[-C--:B------:R-:W-:Y:S01]  /*b8e0*/  ISETP.GE.AND P2, PT, R77, R26.reuse, PT ;  /* 0x0000001a4d00720c */ /* 0x080fe20003f46270 */
[----:B------:R-:W-:Y:S01]  /*b8f0*/  UIMAD UR38, UR27, -0x200, URZ ;  /* 0xfffffe001b2678a4 */ /* 0x000fe2000f8e023f */
[----:B------:R-:W-:Y:S01]  /*b900*/  ISETP.GE.AND P6, PT, R87, R26, PT ;  /* 0x0000001a5700720c */ /* 0x000fe20003fc6270 */
[----:B------:R-:W-:Y:S01]  /*b910*/  UIMAD UR7, UR10, UR39, UR7 ;  /* 0x000000270a0772a4 */ /* 0x000fe2000f8e0207 */
[C---:B------:R-:W-:Y:S01]  /*b920*/  LOP3.LUT R81, R64.reuse, 0x60, RZ, 0xfc, !PT ;  /* 0x0000006040517812 */ /* 0x040fe200078efcff */
        /* <DEDUP_REMOVED lines=10> */
[----:B------:R-:W-:Y:S02]  /*b9d0*/  LEA R22, P1, R24, R22, 0x1 ;  /* 0x0000001618167211 */ /* 0x000fe400078208ff */
[----:B------:R-:W-:Y:S02]  /*b9e0*/  MOV R25, UR36 ;  /* 0x0000002400197c02 */ /* 0x000fe40008000f00 */
[----:B------:R-:W-:Y:S02]  /*b9f0*/  LOP3.LUT R93, R64, 0x120, RZ, 0xfc, !PT ;  /* 0x00000120405d7812 */ /* 0x000fe400078efcff */
[----:B------:R-:W-:Y:S02]  /*ba00*/  LEA.HI.X R23, R24, R23, R25, 0x1, P1 ;  /* 0x0000001718177211 */ /* 0x000fe400008f0c19 */
[-C--:B------:R-:W-:Y:S02]  /*ba10*/  ISETP.GE.AND P1, PT, R79, R26.reuse, PT ;  /* 0x0000001a4f00720c */ /* 0x080fe40003f26270 */
[-C--:B------:R-:W-:Y:S01]  /*ba20*/  ISETP.GE.AND P3, PT, R81, R26.reuse, PT ;  /* 0x0000001a5100720c */ /* 0x080fe20003f66270 */
[----:B------:R-:W-:Y:S01]  /*ba30*/  @!P2 STG.E.U16 [R22.64+-0x3c0], R29 ;  /* 0xfffc401d1600a986 */ /* 0x000fe2000c10151c */
[----:B------:R-:W-:-:S02]  /*ba40*/  ISETP.GE.AND P4, PT, R83, R26, PT ;  /* 0x0000001a5300720c */ /* 0x000fc40003f86270 */
[-C--:B------:R-:W-:Y:S01]  /*ba50*/  ISETP.GE.AND P5, PT, R85, R26.reuse, PT ;  /* 0x0000001a5500720c */ /* 0x080fe20003fa6270 */
[----:B------:R-:W-:Y:S01]  /*ba60*/  @!P6 STG.E.U16 [R22.64+-0x280], R39 ;  /* 0xfffd80271600e986 */ /* 0x000fe2000c10151c */
[-C--:B------:R-:W-:Y:S02]  /*ba70*/  ISETP.GE.AND P2, PT, R89, R26.reuse, PT ;  /* 0x0000001a5900720c */ /* 0x080fe40003f46270 */
[-C--:B------:R-:W-:Y:S02]  /*ba80*/  ISETP.GE.AND P6, PT, R93, R26.reuse, PT ;  /* 0x0000001a5d00720c */ /* 0x080fe40003fc6270 */
[C---:B------:R-:W-:Y:S01]  /*ba90*/  LOP3.LUT R95, R64.reuse, 0x140, RZ, 0xfc, !PT ;  /* 0x00000140405f7812 */ /* 0x040fe200078efcff */
[----:B------:R-:W-:Y:S01]  /*baa0*/  @!P1 STG.E.U16 [R22.64+-0x380], R31 ;  /* 0xfffc801f16009986 */ /* 0x000fe2000c10151c */
[----:B------:R-:W-:Y:S02]  /*bab0*/  ISETP.GE.AND P1, PT, R91, R26, PT ;  /* 0x0000001a5b00720c */ /* 0x000fe40003f26270 */
[C---:B------:R-:W-:Y:S01]  /*bac0*/  LOP3.LUT R97, R64.reuse, 0x160, RZ, 0xfc, !PT ;  /* 0x0000016040617812 */ /* 0x040fe200078efcff */
[----:B------:R-:W-:Y:S01]  /*bad0*/  @!P3 STG.E.U16 [R22.64+-0x340], R33 ;  /* 0xfffcc0211600b986 */ /* 0x000fe2000c10151c */
[----:B------:R-:W-:-:S02]  /*bae0*/  LOP3.LUT R99, R64, 0x180, RZ, 0xfc, !PT ;  /* 0x0000018040637812 */ /* 0x000fc400078efcff */
[C---:B------:R-:W-:Y:S01]  /*baf0*/  LOP3.LUT R101, R64.reuse, 0x1a0, RZ, 0xfc, !PT ;  /* 0x000001a040657812 */ /* 0x040fe200078efcff */
[----:B------:R-:W-:Y:S01]  /*bb00*/  @!P4 STG.E.U16 [R22.64+-0x300], R35 ;  /* 0xfffd00231600c986 */ /* 0x000fe2000c10151c */
[C---:B------:R-:W-:Y:S02]  /*bb10*/  LOP3.LUT R103, R64.reuse, 0x1c0, RZ, 0xfc, !PT ;  /* 0x000001c040677812 */ /* 0x040fe400078efcff */
[----:B------:R-:W-:Y:S01]  /*bb20*/  LOP3.LUT R105, R64, 0x1e0, RZ, 0xfc, !PT ;  /* 0x000001e040697812 */ /* 0x000fe200078efcff */
[----:B------:R-:W-:Y:S01]  /*bb30*/  @!P5 STG.E.U16 [R22.64+-0x2c0], R37 ;  /* 0xfffd40251600d986 */ /* 0x000fe2000c10151c */
[-C--:B------:R-:W-:Y:S02]  /*bb40*/  ISETP.GE.AND P5, PT, R97, R26.reuse, PT ;  /* 0x0000001a6100720c */ /* 0x080fe40003fa6270 */
[-C--:B------:R-:W-:Y:S01]  /*bb50*/  ISETP.GE.AND P4, PT, R99, R26.reuse, PT ;  /* 0x0000001a6300720c */ /* 0x080fe20003f86270 */
[----:B------:R-:W-:Y:S01]  /*bb60*/  @!P2 STG.E.U16 [R22.64+-0x240], R41 ;  /* 0xfffdc0291600a986 */ /* 0x000fe2000c10151c */
[----:B------:R-:W-:-:S02]  /*bb70*/  ISETP.GE.AND P2, PT, R95, R26, PT ;  /* 0x0000001a5f00720c */ /* 0x000fc40003f46270 */
[-C--:B------:R-:W-:Y:S01]  /*bb80*/  ISETP.GE.AND P3, PT, R101, R26.reuse, PT ;  /* 0x0000001a6500720c */ /* 0x080fe20003f66270 */
        /* <DEDUP_REMOVED lines=12> */
[----:B------:R-:W-:Y:S01]  /*bc50*/  PRMT R30, R22, 0x7610, R30 ;  /* 0x00007610161e7816 */ /* 0x000fe2000000001e */
[----:B------:R-:W-:Y:S01]  /*bc60*/  BAR.SYNC.DEFER_BLOCKING 0x0 ;  /* 0x0000000000007b1d */ /* 0x000fe20000010000 */
[C---:B------:R-:W-:Y:S02]  /*bc70*/  PRMT R31, R23.reuse, 0x7610, R31 ;  /* 0x00007610171f7816 */ /* 0x040fe4000000001f */
[----:B------:R-:W-:Y:S02]  /*bc80*/  PRMT R32, R23, 0x7632, R32 ;  /* 0x0000763217207816 */ /* 0x000fe40000000020 */
[----:B------:R-:W-:-:S04]  /*bc90*/  F2FP.BF16.PACK_AB R23, R47, R49 ;  /* 0x000000312f17723e */ /* 0x000fc800000010ff */
[C---:B------:R-:W-:Y:S01]  /*bca0*/  PRMT R36, R23.reuse, 0x7632, R36 ;  /* 0x0000763217247816 */ /* 0x040fe20000000024 */
[----:B------:R0:W-:Y:S04]  /*bcb0*/  STS.U16 [R19+0xc], R30 ;  /* 0x00000c1e13007388 */ /* 0x0001e80000000400 */
[----:B------:R-:W-:Y:S04]  /*bcc0*/  STS.U16 [R19+0x10], R31 ;  /* 0x0000101f13007388 */ /* 0x000fe80000000400 */
[----:B------:R-:W-:Y:S01]  /*bcd0*/  STS.U16 [R19+0x12], R32 ;  /* 0x0000122013007388 */ /* 0x000fe20000000400 */
[----:B0-----:R-:W-:-:S03]  /*bce0*/  PRMT R30, R23, 0x7610, R30 ;  /* 0x00007610171e7816 */ /* 0x001fc6000000001e */
[----:B------:R-:W-:Y:S04]  /*bcf0*/  STS.U16 [R19+0x1e], R36 ;  /* 0x00001e2413007388 */ /* 0x000fe80000000400 */
[----:B------:R-:W-:Y:S01]  /*bd00*/  STS.U16 [R19+0x1c], R30 ;  /* 0x00001c1e13007388 */ /* 0x000fe20000000400 */
[----:B--2---:R-:W-:-:S04]  /*bd10*/  FADD.FTZ R25, R63, R38 ;  /* 0x000000263f197221 */ /* 0x004fc80000010000 */
[----:B------:R-:W-:Y:S01]  /*bd20*/  FADD.FTZ R24, R25, R62 ;  /* 0x0000003e19187221 */ /* 0x000fe20000010000 */
        /* <DEDUP_REMOVED lines=8> */
[----:B------:R-:W-:Y:S01]  /*bdb0*/  F2FP.BF16.PACK_AB R59, R58, R59 ;  /* 0x0000003b3a3b723e */ /* 0x000fe200000010ff */
[----:B------:R-:W-:Y:S01]  /*bdc0*/  STS.U16 [R19+0x4], R60 ;  /* 0x0000043c13007388 */ /* 0x000fe20000000400 */
[----:B------:R-:W-:Y:S01]  /*bdd0*/  F2FP.BF16.PACK_AB R24, R52, R53 ;  /* 0x000000353418723e */ /* 0x000fe200000010ff */
[----:B------:R-:W-:Y:S01]  /*bde0*/  FADD.FTZ R58, R25, R58 ;  /* 0x0000003a193a7221 */ /* 0x000fe20000010000 */
[----:B------:R-:W-:Y:S01]  /*bdf0*/  PRMT R27, R60, 0x7632, R27 ;  /* 0x000076323c1b7816 */ /* 0x000fe2000000001b */
[----:B------:R-:W-:Y:S01]  /*be00*/  STS.U16 [R19+0x8], R59 ;  /* 0x0000083b13007388 */ /* 0x000fe20000000400 */
[----:B------:R-:W-:Y:S01]  /*be10*/  PRMT R29, R59, 0x7632, R29 ;  /* 0x000076323b1d7816 */ /* 0x000fe2000000001d */
[----:B------:R-:W-:Y:S01]  /*be20*/  FADD.FTZ R57, R58, R57 ;  /* 0x000000393a397221 */ /* 0x000fe20000010000 */
[----:B0-----:R-:W-:Y:S01]  /*be30*/  PRMT R26, R22, 0x7632, R26 ;  /* 0x00007632161a7816 */ /* 0x001fe2000000001a */
[----:B------:R-:W-:Y:S01]  /*be40*/  STS.U16 [R19+0x6], R27 ;  /* 0x0000061b13007388 */ /* 0x000fe20000000400 */
[----:B------:R-:W-:Y:S01]  /*be50*/  F2FP.BF16.PACK_AB R22, R50, R51 ;  /* 0x000000333216723e */ /* 0x000fe200000010ff */
[----:B------:R-:W-:Y:S01]  /*be60*/  FADD.FTZ R56, R57, R56 ;  /* 0x0000003839387221 */ /* 0x000fe20000010000 */
[----:B------:R-:W-:Y:S01]  /*be70*/  PRMT R33, R24, 0x7632, R33 ;  /* 0x0000763218217816 */ /* 0x000fe20000000021 */
[----:B------:R-:W-:Y:S01]  /*be80*/  STS.U16 [R19+0xa], R29 ;  /* 0x00000a1d13007388 */ /* 0x000fe20000000400 */
[----:B------:R-:W-:Y:S01]  /*be90*/  PRMT R34, R22, 0x7610, R34 ;  /* 0x0000761016227816 */ /* 0x000fe20000000022 */
[----:B------:R-:W-:Y:S01]  /*bea0*/  FADD.FTZ R55, R56, R55 ;  /* 0x0000003738377221 */ /* 0x000fe20000010000 */
[----:B------:R-:W-:Y:S01]  /*beb0*/  PRMT R35, R22, 0x7632, R35 ;  /* 0x0000763216237816 */ /* 0x000fe20000000023 */
[----:B------:R-:W-:Y:S01]  /*bec0*/  STS.U16 [R19+0xe], R26 ;  /* 0x00000e1a13007388 */ /* 0x000fe20000000400 */
[----:B------:R-:W-:Y:S01]  /*bed0*/  MOV R22, UR26 ;  /* 0x0000001a00167c02 */ /* 0x000fe20008000f00 */
[----:B------:R-:W-:-:S02]  /*bee0*/  FADD.FTZ R54, R55, R54 ;  /* 0x0000003637367221 */ /* 0x000fc40000010000 */
[----:B------:R-:W-:Y:S02]  /*bef0*/  STS.U16 [R19+0x14], R24 ;  /* 0x0000141813007388 */ /* 0x000fe40000000400 */
[----:B------:R-:W-:Y:S02]  /*bf00*/  FADD.FTZ R53, R54, R53 ;  /* 0x0000003536357221 */ /* 0x000fe40000010000 */
[----:B------:R-:W-:Y:S02]  /*bf10*/  STS.U16 [R19+0x16], R33 ;  /* 0x0000162113007388 */ /* 0x000fe40000000400 */
[----:B------:R-:W-:Y:S02]  /*bf20*/  FADD.FTZ R52, R53, R52 ;  /* 0x0000003435347221 */ /* 0x000fe40000010000 */
[----:B------:R-:W-:Y:S02]  /*bf30*/  STS.U16 [R19+0x18], R34 ;  /* 0x0000182213007388 */ /* 0x000fe40000000400 */
[----:B------:R-:W-:-:S02]  /*bf40*/  FADD.FTZ R51, R52, R51 ;  /* 0x0000003334337221 */ /* 0x000fc40000010000 */
[----:B------:R-:W-:Y:S01]  /*bf50*/  STS.U16 [R19+0x1a], R35 ;  /* 0x00001a2313007388 */ /* 0x000fe20000000400 */
[----:B------:R-:W-:-:S06]  /*bf60*/  NOP ;  /* 0x0000000000007918 */ /* 0x000fcc0000000000 */
[----:B------:R-:W-:Y:S01]  /*bf70*/  LDS.U16 R3, [R3] ;  /* 0x0000000003037984 */ /* 0x000fe20000000400 */
[----:B------:R-:W-:-:S03]  /*bf80*/  FADD.FTZ R50, R51, R50 ;  /* 0x0000003233327221 */ /* 0x000fc60000010000 */
[----:B------:R0:W-:Y:S01]  /*bf90*/  LDS.U16 R23, [R4+0x40] ;  /* 0x0000400004177984 */ /* 0x0001e20000000400 */
[----:B------:R-:W-:-:S03]  /*bfa0*/  FADD.FTZ R50, R50, R49 ;  /* 0x0000003132327221 */ /* 0x000fc60000010000 */
[----:B------:R-:W-:Y:S04]  /*bfb0*/  LDS.U16 R27, [R5+0x80] ;  /* 0x00008000051b7984 */ /* 0x000fe80000000400 */
[----:B------:R-:W-:Y:S01]  /*bfc0*/  LDS.U16 R29, [R6+0xc0] ;  /* 0x0000c000061d7984 */ /* 0x000fe20000000400 */
[----:B0-----:R-:W-:-:S03]  /*bfd0*/  FADD.FTZ R4, R50, R47 ;  /* 0x0000002f32047221 */ /* 0x001fc60000010000 */
[----:B------:R-:W-:Y:S04]  /*bfe0*/  LDS.U16 R31, [R7+0x100] ;  /* 0x00010000071f7984 */ /* 0x000fe80000000400 */
[----:B------:R-:W-:Y:S04]  /*bff0*/  LDS.U16 R33, [R8+0x140] ;  /* 0x0001400008217984 */ /* 0x000fe80000000400 */
[----:B------:R-:W-:Y:S04]  /*c000*/  LDS.U16 R9, [R9+0x180] ;  /* 0x0001800009097984 */ /* 0x000fe80000000400 */
[----:B------:R0:W-:Y:S04]  /*c010*/  LDS.U16 R35, [R10+0x1c0] ;  /* 0x0001c0000a237984 */ /* 0x0001e80000000400 */
[----:B------:R-:W-:Y:S04]  /*c020*/  LDS.U16 R11, [R11+0x200] ;  /* 0x000200000b0b7984 */ /* 0x000fe80000000400 */
[----:B------:R-:W-:Y:S01]  /*c030*/  LDS.U16 R19, [R12+0x240] ;  /* 0x000240000c137984 */ /* 0x000fe20000000400 */
        /* <DEDUP_REMOVED lines=28> */
.L_x_8380:
[----:B------:R-:W-:Y:S05]  /*c200*/  BSYNC B0 ;  /* 0x0000000000007941 */ /* 0x000fea0003800000 */
.L_x_8379:
[----:B------:R-:W-:Y:S01]  /*c210*/  ULDC.64 UR26, c[0x0][0x300] ;  /* 0x0000c000001a7ab9 */ /* 0x000fe20000000a00 */
[C---:B------:R-:W-:Y:S01]  /*c220*/  LEA R4, P0, R10.reuse, c[0x0][0x340], 0x1 ;  /* 0x0000d0000a047a11 */ /* 0x040fe200078008ff */
[----:B------:R-:W-:Y:S01]  /*c230*/  UMOV UR9, UR7 ;  /* 0x0000000700097c82 */ /* 0x000fe20008000000 */
[-C--:B------:R-:W-:Y:S01]  /*c240*/  ISETP.GE.AND P3, PT, R77, R8.reuse, PT ;  /* 0x000000084d00720c */ /* 0x080fe20003f66270 */
[----:B------:R-:W-:Y:S01]  /*c250*/  UIMAD.WIDE.U32 UR8, UR10, UR26, UR8 ;  /* 0x0000001a0a0872a5 */ /* 0x000fe2000f8e0008 */
[----:B0-----:R-:W-:Y:S01]  /*c260*/  LEA.HI.X R3, R10, c[0x0][0x344], R25, 0x1, P0 ;  /* 0x0000d1000a037a11 */ /* 0x001fe200000f0c19 */
        /* <DEDUP_REMOVED lines=50> */
.L_x_8296:
[----:B------:R-:W-:Y:S02]  /*c590*/  ISETP.NE.U32.AND P0, PT, RZ, c[0x0][0x328], PT ;  /* 0x0000ca00ff007a0c */ /* 0x000fe40003f05070 */
[----:B------:R-:W-:Y:S02]  /*c5a0*/  ISETP.NE.U32.AND P2, PT, RZ, c[0x0][0x348], PT ;  /* 0x0000d200ff007a0c */ /* 0x000fe40003f45070 */
[----:B------:R-:W-:Y:S02]  /*c5b0*/  ISETP.NE.AND.EX P1, PT, RZ, c[0x0][0x32c], PT, P0 ;  /* 0x0000cb00ff007a0c */ /* 0x000fe40003f25300 */
[----:B------:R-:W-:-:S11]  /*c5c0*/  ISETP.NE.AND.EX P0, PT, RZ, c[0x0][0x34c], PT, P2 ;  /* 0x0000d300ff007a0c */ /* 0x000fd60003f05320 */
[----:B------:R-:W-:Y:S05]  /*c5d0*/  @!P1 BRA `(.L_x_8382) ;  /* 0x0000017000009947 */ /* 0x000fea0003800000 */
[----:B-1----:R-:W3:Y:S01]  /*c5e0*/  LDL.LU R3, [R1+0x10] ;  /* 0x0000100001037983 */ /* 0x002ee20000300800 */
[----:B------:R-:W-:Y:S03]  /*c5f0*/  BSSY B0, `(.L_x_8382) ;  /* 0x0000015000007945 */ /* 0x000fe60003800000 */
[----:B------:R-:W1:Y:S02]  /*c600*/  S2R R6, SR_LANEID ;  /* 0x0000000000067919 */ /* 0x000e640000000000 */
[----:B-1----:R-:W-:Y:S02]  /*c610*/  ISETP.NE.AND P2, PT, R6, RZ, PT ;  /* 0x000000ff0600720c */ /* 0x002fe40003f45270 */
[----:B------:R-:W1:Y:S04]  /*c620*/  S2R R6, SR_TID.X ;  /* 0x0000000000067919 */ /* 0x000e680000002100 */
[----:B---3--:R-:W3:Y:S02]  /*c630*/  SHFL.DOWN P1, R0, R3, 0x1, 0x1f ;  /* 0x08201f0003007f89 */ /* 0x008ee40000020000 */
[----:B---3--:R-:W-:-:S05]  /*c640*/  @P1 FADD R0, R0, R3 ;  /* 0x0000000300001221 */ /* 0x008fca0000000000 */
[----:B------:R-:W3:Y:S02]  /*c650*/  SHFL.DOWN P1, R3, R0, 0x2, 0x1f ;  /* 0x08401f0000037f89 */ /* 0x000ee40000020000 */
[----:B---3--:R-:W-:-:S05]  /*c660*/  @P1 FADD R3, R0, R3 ;  /* 0x0000000300031221 */ /* 0x008fca0000000000 */
[----:B------:R-:W3:Y:S02]  /*c670*/  SHFL.DOWN P1, R2, R3, 0x4, 0x1f ;  /* 0x08801f0003027f89 */ /* 0x000ee40000020000 */
[----:B---3--:R-:W-:-:S05]  /*c680*/  @P1 FADD R2, R3, R2 ;  /* 0x0000000203021221 */ /* 0x008fca0000000000 */
[----:B------:R-:W3:Y:S02]  /*c690*/  SHFL.DOWN P1, R5, R2, 0x8, 0x1f ;  /* 0x09001f0002057f89 */ /* 0x000ee40000020000 */
[----:B---3--:R-:W-:-:S05]  /*c6a0*/  @P1 FADD R5, R2, R5 ;  /* 0x0000000502051221 */ /* 0x008fca0000000000 */
[----:B------:R-:W3:Y:S02]  /*c6b0*/  SHFL.DOWN P1, R4, R5, 0x10, 0x1f ;  /* 0x0a001f0005047f89 */ /* 0x000ee40000020000 */
[----:B---3--:R-:W-:Y:S01]  /*c6c0*/  @P1 FADD R4, R5, R4 ;  /* 0x0000000405041221 */ /* 0x008fe20000000000 */
[----:B-1----:R-:W-:-:S04]  /*c6d0*/  ISETP.NE.AND P1, PT, R6, RZ, PT ;  /* 0x000000ff0600720c */ /* 0x002fc80003f25270 */
[----:B------:R1:W-:Y:S04]  /*c6e0*/  @!P2 STS [0x18c4], R4 ;  /* 0x0018c404ff00a388 */ /* 0x0003e80000000800 */
[----:B------:R-:W-:Y:S06]  /*c6f0*/  BAR.SYNC.DEFER_BLOCKING 0x0 ;  /* 0x0000000000007b1d */ /* 0x000fec0000010000 */
[----:B------:R-:W-:Y:S05]  /*c700*/  @P1 BRA `(.L_x_8383) ;  /* 0x0000003000001947 */ /* 0x000fea0003800000 */
[----:B-1----:R-:W-:Y:S02]  /*c710*/  MOV R2, UR32 ;  /* 0x0000002000027c02 */ /* 0x002fe40008000f00 */
[----:B------:R-:W-:-:S05]  /*c720*/  MOV R3, UR33 ;  /* 0x0000002100037c02 */ /* 0x000fca0008000f00 */
[----:B------:R1:W-:Y:S02]  /*c730*/  RED.E.ADD.F32.FTZ.RN.STRONG.GPU [R2.64], R4 ;  /* 0x000000040200798e */ /* 0x0003e4000c10e79c */
.L_x_8383:
[----:B-1----:R-:W-:Y:S05]  /*c740*/  BSYNC B0 ;  /* 0x0000000000007941 */ /* 0x002fea0003800000 */
.L_x_8382:
[----:B------:R-:W-:Y:S01]  /*c750*/  BSSY B0, `(.L_x_8384) ;  /* 0x000001b000007945 */ /* 0x000fe20003800000 */
[----:B------:R-:W-:Y:S05]  /*c760*/  @!P0 BRA `(.L_x_8385) ;  /* 0x0000018000008947 */ /* 0x000fea0003800000 */
[----:B------:R-:W3:Y:S04]  /*c770*/  LDL.LU R2, [R1+0xc] ;  /* 0x00000c0001027983 */ /* 0x000ee80000300800 */
[----:B------:R-:W4:Y:S04]  /*c780*/  S2R R6, SR_LANEID ;  /* 0x0000000000067919 */ /* 0x000f280000000000 */
[----:B------:R-:W5:Y:S04]  /*c790*/  S2R R11, SR_TID.X ;  /* 0x00000000000b7919 */ /* 0x000f680000002100 */
[----:B------:R-:W-:Y:S01]  /*c7a0*/  BAR.SYNC.DEFER_BLOCKING 0x0 ;  /* 0x0000000000007b1d */ /* 0x000fe20000010000 */
[----:B----4-:R-:W-:-:S05]  /*c7b0*/  ISETP.NE.AND P1, PT, R6, RZ, PT ;  /* 0x000000ff0600720c */ /* 0x010fca0003f25270 */
        /* <DEDUP_REMOVED lines=10> */
[----:B-----5:R-:W-:-:S04]  /*c860*/  ISETP.NE.AND P0, PT, R11, RZ, PT ;  /* 0x000000ff0b00720c */ /* 0x020fc80003f05270 */
[----:B------:R1:W-:Y:S04]  /*c870*/  @!P1 STS [0x18c4], R4 ;  /* 0x0018c404ff009388 */ /* 0x0003e80000000800 */
[----:B------:R-:W-:Y:S06]  /*c880*/  BAR.SYNC.DEFER_BLOCKING 0x0 ;  /* 0x0000000000007b1d */ /* 0x000fec0000010000 */
[----:B------:R-:W-:Y:S05]  /*c890*/  @P0 BRA `(.L_x_8386) ;  /* 0x0000006000000947 */ /* 0x000fea0003800000 */
[----:B-1----:R-:W-:Y:S02]  /*c8a0*/  MOV R2, UR34 ;  /* 0x0000002200027c02 */ /* 0x002fe40008000f00 */
[----:B------:R-:W-:-:S05]  /*c8b0*/  MOV R3, UR35 ;  /* 0x0000002300037c02 */ /* 0x000fca0008000f00 */
[----:B------:R1:W-:Y:S01]  /*c8c0*/  RED.E.ADD.F32.FTZ.RN.STRONG.GPU [R2.64], R4 ;  /* 0x000000040200798e */ /* 0x0003e2000c10e79c */
[----:B------:R-:W-:Y:S01]  /*c8d0*/  HFMA2.MMA R11, -RZ, RZ, 0, 0 ;  /* 0x00000000ff0b7435 */ /* 0x000fe200000001ff */
[----:B------:R-:W-:Y:S05]  /*c8e0*/  BRA `(.L_x_8386) ;  /* 0x0000001000007947 */ /* 0x000fea0003800000 */
.L_x_8385:
[----:B------:R-:W3:Y:S02]  /*c8f0*/  S2R R11, SR_TID.X ;  /* 0x00000000000b7919 */ /* 0x000ee40000002100 */
.L_x_8386:
[----:B-1----:R-:W-:Y:S05]  /*c900*/  BSYNC B0 ;  /* 0x0000000000007941 */ /* 0x002fea0003800000 */
.L_x_8384:
        /* <DEDUP_REMOVED lines=12> */
.L_x_8387:
        /* <DEDUP_REMOVED lines=32> */
.L_x_8388:
        /* <DEDUP_REMOVED lines=11> */
.L_x_14692:


//--------------------- .text._Z25selective_scan_bwd_kernelI32Selective_Scan_bwd_kernel_traitsILi32ELi16ELb0ELb0ELb1ELb0ELb1EN3c108BFloat16ENS1_7complexIfEEEEv12SSMParamsBwd --------------------------
	.section	.text._Z25selective_scan_bwd_kernelI32Selective_Scan_bwd_kernel_traitsILi32ELi16ELb0ELb0ELb1ELb0ELb1EN3c108BFloat16ENS1_7complexIfEEEEv12SSMParamsBwd,"ax",@progbits
	.sectioninfo	@"SHI_REGISTERS=255"
	.align	128
        .global         _Z25selective_scan_bwd_kernelI32Selective_Scan_bwd_kernel_traitsILi32ELi16ELb0ELb0ELb1ELb0ELb1EN3c108BFloat16ENS1_7complexIfEEEEv12SSMParamsBwd
        .type           _Z25selective_scan_bwd_kernelI32Selective_Scan_bwd_kernel_traitsILi32ELi16ELb0ELb0ELb1ELb0ELb1EN3c108BFloat16ENS1_7complexIfEEEEv12SSMParamsBwd,@function
        .size           _Z25selective_scan_bwd_kernelI32Selective_Scan_bwd_kernel_traitsILi32ELi16ELb0ELb0ELb1ELb0ELb1EN3c108BFloat16ENS1_7complexIfEEEEv12SSMParamsBwd,(.L_x_14693 - _Z25selective_scan_bwd_kernelI32Selective_Scan_bwd_kernel_traitsILi32ELi16ELb0ELb0ELb1ELb0ELb1EN3c108BFloat16ENS1_7complexIfEEEEv12SSMParamsBwd)
        .other          _Z25selective_scan_bwd_kernelI32Selective_Scan_bwd_kernel_traitsILi32ELi16ELb0ELb0ELb1ELb0ELb1EN3c108BFloat16ENS1_7complexIfEEEEv12SSMParamsBwd,@"STO_CUDA_ENTRY STV_DEFAULT"
_Z25selective_scan_bwd_kernelI32Selective_Scan_bwd_kernel_traitsILi32ELi16ELb0ELb0ELb1ELb0ELb1EN3c108BFloat16ENS1_7complexIfEEEEv12SSMParamsBwd:
.text._Z25selective_scan_bwd_kernelI32Selective_Scan_bwd_kernel_traitsILi32ELi16ELb0ELb0ELb1ELb0ELb1EN3c108BFloat16ENS1_7complexIfEEEEv12SSMParamsBwd:
        /* <DEDUP_REMOVED lines=159> */
[----:B---3--:R-:W-:-:S04]  /*09f0*/  SHF.L.U32 R0, R109, 0x4, RZ ;  /* 0x000000046d007819 */ /* 0x008fc800000006ff */
[----:B------:R-:W-:-:S04]  /*0a00*/  LOP3.LUT R0, R0, 0xfffffe00, RZ, 0xc0, !PT ;  /* 0xfffffe0000007812 */ /* 0x000fc800078ec0ff */
[----:B------:R-:W-:-:S04]  /*0a10*/  LOP3.LUT R107, R0, 0x1f, R109, 0xf8, !PT ;  /* 0x0000001f006b7812 */ /* 0x000fc800078ef86d */
[----:B-1--4-:R-:W-:Y:S02]  /*0a20*/  SHF.R.S32.HI R0, RZ, 0x1f, R107 ;  /* 0x0000001fff007819 */ /* 0x012fe4000001146b */
.L_x_8479:
[----:B------:R-:W-:Y:S01]  /*0a30*/  ULDC UR24, c[0x0][0x174] ;  /* 0x00005d0000187ab9 */ /* 0x000fe20000000800 */
[----:B------:R-:W-:Y:S01]  /*0a40*/  BAR.SYNC.DEFER_BLOCKING 0x0 ;  /* 0x0000000000007b1d */ /* 0x000fe20000010000 */
[----:B------:R-:W-:Y:S01]  /*0a50*/  UIADD3 UR24, -UR6, UR24, URZ ;  /* 0x0000001806187290 */ /* 0x000fe2000fffe13f */
[----:B------:R-:W-:Y:S02]  /*0a60*/  SHF.R.S32.HI R154, RZ, 0x1f, R107 ;  /* 0x0000001fff9a7819 */ /* 0x000fe4000001146b */
[C---:B------:R-:W-:Y:S01]  /*0a70*/  LEA R2, P1, R107.reuse, UR16, 0x1 ;  /* 0x000000106b027c11 */ /* 0x040fe2000f8208ff */
[----:B------:R-:W-:Y:S01]  /*0a80*/  ULEA UR25, UR24, 0xfffffe00, 0x9 ;  /* 0xfffffe0018197891 */ /* 0x000fe2000f8e483f */
[----:B------:R-:W-:Y:S01]  /*0a90*/  PRMT R5, RZ, 0x7610, R5 ;  /* 0x00007610ff057816 */ /* 0x000fe20000000005 */
[----:B------:R-:W-:Y:S01]  /*0aa0*/  ULDC UR39, c[0x0][0x168] ;  /* 0x00005a0000277ab9 */ /* 0x000fe20000000800 */
[C---:B------:R-:W-:Y:S01]  /*0ab0*/  LEA.HI.X R3, R107.reuse, UR17, R154, 0x1, P1 ;  /* 0x000000116b037c11 */ /* 0x040fe200088f0c9a */
[----:B------:R-:W-:Y:S01]  /*0ac0*/  UIADD3 UR39, -UR25, UR39, URZ ;  /* 0x0000002719277290 */ /* 0x000fe2000fffe13f */
[C---:B------:R-:W-:Y:S01]  /*0ad0*/  LOP3.LUT R18, R107.reuse, 0x20, RZ, 0xfc, !PT ;  /* 0x000000206b127812 */ /* 0x040fe200078efcff */
[----:B------:R-:W-:Y:S01]  /*0ae0*/  ULDC.64 UR8, c[0x0][0x1f0] ;  /* 0x00007c0000087ab9 */ /* 0x000fe20000000a00 */
[C---:B------:R-:W-:Y:S01]  /*0af0*/  LOP3.LUT R19, R107.reuse, 0x40, RZ, 0xfc, !PT ;  /* 0x000000406b137812 */ /* 0x040fe200078efcff */
[----:B------:R-:W-:Y:S01]  /*0b00*/  ULDC.64 UR36, c[0x0][0x200] ;  /* 0x0000800000247ab9 */ /* 0x000fe20000000a00 */
[C---:B------:R-:W-:Y:S01]  /*0b10*/  LOP3.LUT R0, R107.reuse, 0x60, RZ, 0xfc, !PT ;  /* 0x000000606b007812 */ /* 0x040fe200078efcff */
[----:B------:R-:W-:Y:S01]  /*0b20*/  ULDC.64 UR34, c[0x0][0x1f8] ;  /* 0x00007e0000227ab9 */ /* 0x000fe20000000a00 */
[----:B------:R-:W-:-:S02]  /*0b30*/  ISETP.GE.AND P0, PT, R107, UR39, PT ;  /* 0x000000276b007c0c */ /* 0x000fc4000bf06270 */
        /* <DEDUP_REMOVED lines=15> */
[----:B-----5:R1:W5:Y:S01]  /*0c30*/  @!P1 LDG.E.U16 R21, [R2.64+0x80] ;  /* 0x0000802002159981 */ /* 0x020362000c1e1500 */
        /* <DEDUP_REMOVED lines=23> */
[----:B------:R-:W-:Y:S02]  /*0db0*/  LOP3.LUT R16, R107, 0x1c0, RZ, 0xfc, !PT ;  /* 0x000001c06b107812 */ /* 0x000fe400078efcff */
        /* <DEDUP_REMOVED lines=18> */
[----:B------:R-:W-:-:S02]  /*0ee0*/  LEA.HI.SX32 R106, R108, R108, 0x1b ;  /* 0x0000006c6c6a7211 */ /* 0x000fc400078fdaff */
[----:B------:R-:W-:Y:S02]  /*0ef0*/  IADD3 R35, R108, 0x20, RZ ;  /* 0x000000206c237810 */ /* 0x000fe40007ffe0ff */
[----:B------:R-:W-:Y:S02]  /*0f00*/  SHF.L.U32 R106, R106, 0x1, RZ ;  /* 0x000000016a6a7819 */ /* 0x000fe400000006ff */
[C---:B------:R-:W-:Y:S02]  /*0f10*/  IADD3 R37, R108.reuse, 0x40, RZ ;  /* 0x000000406c257810 */ /* 0x040fe40007ffe0ff */
[C---:B------:R-:W-:Y:S02]  /*0f20*/  IADD3 R39, R108.reuse, 0x60, RZ ;  /* 0x000000606c277810 */ /* 0x040fe40007ffe0ff */
[C---:B-1----:R-:W-:Y:S02]  /*0f30*/  IADD3 R3, R108.reuse, 0xc0, RZ ;  /* 0x000000c06c037810 */ /* 0x042fe40007ffe0ff */
[----:B------:R-:W-:-:S02]  /*0f40*/  IADD3 R41, R108, 0x80, RZ ;  /* 0x000000806c297810 */ /* 0x000fc40007ffe0ff */
[-C--:B------:R-:W-:Y:S02]  /*0f50*/  LEA.HI.SX32 R35, R35, R108.reuse, 0x1b ;  /* 0x0000006c23237211 */ /* 0x080fe400078fdaff */
[-C--:B------:R-:W-:Y:S02]  /*0f60*/  LEA.HI.SX32 R37, R37, R108.reuse, 0x1b ;  /* 0x0000006c25257211 */ /* 0x080fe400078fdaff */
[-C--:B------:R-:W-:Y:S02]  /*0f70*/  LEA.HI.SX32 R39, R39, R108.reuse, 0x1b ;  /* 0x0000006c27277211 */ /* 0x080fe400078fdaff */
[-C--:B------:R-:W-:Y:S02]  /*0f80*/  LEA.HI.SX32 R3, R3, R108.reuse, 0x1b ;  /* 0x0000006c03037211 */ /* 0x080fe400078fdaff */
[----:B------:R-:W-:Y:S02]  /*0f90*/  LEA.HI.SX32 R41, R41, R108, 0x1b ;  /* 0x0000006c29297211 */ /* 0x000fe400078fdaff */
[----:B------:R-:W-:-:S02]  /*0fa0*/  IADD3 R43, R108, 0xa0, RZ ;  /* 0x000000a06c2b7810 */ /* 0x000fc40007ffe0ff */
[----:B------:R-:W-:Y:S02]  /*0fb0*/  SHF.L.U32 R105, R35, 0x1, RZ ;  /* 0x0000000123697819 */ /* 0x000fe400000006ff */
[----:B------:R-:W-:Y:S02]  /*0fc0*/  SHF.L.U32 R104, R37, 0x1, RZ ;  /* 0x0000000125687819 */ /* 0x000fe400000006ff */
[----:B------:R-:W-:Y:S02]  /*0fd0*/  IADD3 R35, R108, 0x100, RZ ;  /* 0x000001006c237810 */ /* 0x000fe40007ffe0ff */
[----:B------:R-:W-:Y:S02]  /*0fe0*/  SHF.L.U32 R103, R39, 0x1, RZ ;  /* 0x0000000127677819 */ /* 0x000fe400000006ff */
[----:B------:R-:W-:Y:S02]  /*0ff0*/  SHF.L.U32 R100, R3, 0x1, RZ ;  /* 0x0000000103647819 */ /* 0x000fe400000006ff */
[----:B------:R-:W-:-:S02]  /*1000*/  SHF.L.U32 R102, R41, 0x1, RZ ;  /* 0x0000000129667819 */ /* 0x000fc400000006ff */
[C---:B------:R-:W-:Y:S02]  /*1010*/  IADD3 R3, R108.reuse, 0x160, RZ ;  /* 0x000001606c037810 */ /* 0x040fe40007ffe0ff */
[-C--:B------:R-:W-:Y:S02]  /*1020*/  LEA.HI.SX32 R43, R43, R108.reuse, 0x1b ;  /* 0x0000006c2b2b7211 */ /* 0x080fe400078fdaff */
[C---:B------:R-:W-:Y:S02]  /*1030*/  IADD3 R37, R108.reuse, 0x120, RZ ;  /* 0x000001206c257810 */ /* 0x040fe40007ffe0ff */
[----:B------:R-:W-:Y:S02]  /*1040*/  IADD3 R39, R108, 0x140, RZ ;  /* 0x000001406c277810 */ /* 0x000fe40007ffe0ff */
[-C--:B------:R-:W-:Y:S02]  /*1050*/  LEA.HI.SX32 R35, R35, R108.reuse, 0x1b ;  /* 0x0000006c23237211 */ /* 0x080fe400078fdaff */
[----:B------:R-:W-:-:S02]  /*1060*/  LEA.HI.SX32 R3, R3, R108, 0x1b ;  /* 0x0000006c03037211 */ /* 0x000fc400078fdaff */
[----:B------:R-:W-:Y:S02]  /*1070*/  SHF.L.U32 R101, R43, 0x1, RZ ;  /* 0x000000012b657819 */ /* 0x000fe400000006ff */
[-C--:B------:R-:W-:Y:S02]  /*1080*/  LEA.HI.SX32 R37, R37, R108.reuse, 0x1b ;  /* 0x0000006c25257211 */ /* 0x080fe400078fdaff */
[----:B------:R-:W-:Y:S02]  /*1090*/  LEA.HI.SX32 R39, R39, R108, 0x1b ;  /* 0x0000006c27277211 */ /* 0x000fe400078fdaff */
[----:B------:R-:W-:Y:S02]  /*10a0*/  SHF.L.U32 R98, R35, 0x1, RZ ;  /* 0x0000000123627819 */ /* 0x000fe400000006ff */
[----:B------:R-:W-:Y:S02]  /*10b0*/  IADD3 R35, R108, 0x1e0, RZ ;  /* 0x000001e06c237810 */ /* 0x000fe40007ffe0ff */
[----:B------:R-:W-:-:S02]  /*10c0*/  SHF.L.U32 R95, R3, 0x1, RZ ;  /* 0x00000001035f7819 */ /* 0x000fc400000006ff */
[----:B------:R-:W-:Y:S02]  /*10d0*/  SHF.L.U32 R97, R37, 0x1, RZ ;  /* 0x0000000125617819 */ /* 0x000fe400000006ff */
[----:B------:R-:W-:Y:S02]  /*10e0*/  SHF.L.U32 R3, R108, 0x4, RZ ;  /* 0x000000046c037819 */ /* 0x000fe400000006ff */
[----:B------:R-:W-:Y:S02]  /*10f0*/  SHF.L.U32 R96, R39, 0x1, RZ ;  /* 0x0000000127607819 */ /* 0x000fe400000006ff */
[----:B------:R-:W-:Y:S02]  /*1100*/  LEA.HI.SX32 R35, R35, R108, 0x1b ;  /* 0x0000006c23237211 */ /* 0x000fe400078fdaff */
[----:B------:R-:W-:Y:S02]  /*1110*/  LEA.HI.SX32 R90, R3, R3, 0x1b ;  /* 0x00000003035a7211 */ /* 0x000fe400078fdaff */
[----:B------:R-:W-:-:S02]  /*1120*/  SHF.L.U32 R91, R35, 0x1, RZ ;  /* 0x00000001235b7819 */ /* 0x000fc400000006ff */
[----:B------:R-:W-:Y:S02]  /*1130*/  SHF.L.U32 R90, R90, 0x1, RZ ;  /* 0x000000015a5a7819 */ /* 0x000fe400000006ff */
[C---:B------:R-:W-:Y:S02]  /*1140*/  SHF.L.U32 R44, R107.reuse, 0x1, RZ ;  /* 0x000000016b2c7819 */ /* 0x040fe400000006ff */
[C---:B------:R-:W-:Y:S02]  /*1150*/  ISETP.GE.AND P2, PT, R107.reuse, UR39, PT ;  /* 0x000000276b007c0c */ /* 0x040fe4000bf46270 */
        /* <DEDUP_REMOVED lines=8> */
[----:B------:R-:W-:Y:S01]  /*11e0*/  ISETP.GE.AND P3, PT, R8, UR39, PT ;  /* 0x0000002708007c0c */ /* 0x000fe2000bf66270 */
[----:B---3--:R1:W-:Y:S02]  /*11f0*/  STS.U16 [R106], R5 ;  /* 0x000000056a007388 */ /* 0x0083e40000000400 */
[----:B-1----:R-:W-:-:S04]  /*1200*/  IADD3 R5, R108, 0xe0, RZ ;  /* 0x000000e06c057810 */ /* 0x002fc80007ffe0ff */
[----:B------:R-:W-:Y:S01]  /*1210*/  LEA.HI.SX32 R5, R5, R108, 0x1b ;  /* 0x0000006c05057211 */ /* 0x000fe200078fdaff */
[----:B----4-:R-:W-:Y:S03]  /*1220*/  STS.U16 [R105+0x40], R4 ;  /* 0x0000400469007388 */ /* 0x010fe60000000400 */
[----:B------:R-:W-:Y:S01]  /*1230*/  SHF.L.U32 R99, R5, 0x1, RZ ;  /* 0x0000000105637819 */ /* 0x000fe200000006ff */
[----:B-----5:R1:W-:Y:S01]  /*1240*/  STS.U16 [R104+0x80], R21 ;  /* 0x0000801568007388 */ /* 0x0203e20000000400 */
[----:B------:R-:W-:-:S03]  /*1250*/  IADD3 R5, R108, 0x180, RZ ;  /* 0x000001806c057810 */ /* 0x000fc60007ffe0ff */
[----:B--2---:R-:W-:Y:S01]  /*1260*/  STS.U16 [R103+0xc0], R20 ;  /* 0x0000c01467007388 */ /* 0x004fe20000000400 */
[----:B------:R-:W-:-:S03]  /*1270*/  LEA.HI.SX32 R5, R5, R108, 0x1b ;  /* 0x0000006c05057211 */ /* 0x000fc600078fdaff */
[----:B------:R2:W-:Y:S01]  /*1280*/  STS.U16 [R102+0x100], R23 ;  /* 0x0001001766007388 */ /* 0x0005e20000000400 */
[----:B-1----:R-:W-:-:S03]  /*1290*/  IADD3 R21, R108, 0x1a0, RZ ;  /* 0x000001a06c157810 */ /* 0x002fc60007ffe0ff */
[----:B------:R1:W-:Y:S01]  /*12a0*/  STS.U16 [R101+0x140], R22 ;  /* 0x0001401665007388 */ /* 0x0003e20000000400 */
[-C--:B------:R-:W-:Y:S02]  /*12b0*/  LEA.HI.SX32 R21, R21, R108.reuse, 0x1b ;  /* 0x0000006c15157211 */ /* 0x080fe400078fdaff */
[----:B--2---:R-:W-:Y:S02]  /*12c0*/  IADD3 R23, R108, 0x1c0, RZ ;  /* 0x000001c06c177810 */ /* 0x004fe40007ffe0ff */
[----:B------:R-:W-:Y:S02]  /*12d0*/  SHF.L.U32 R94, R5, 0x1, RZ ;  /* 0x00000001055e7819 */ /* 0x000fe400000006ff */
[----:B------:R-:W-:Y:S01]  /*12e0*/  LEA.HI.SX32 R23, R23, R108, 0x1b ;  /* 0x0000006c17177211 */ /* 0x000fe200078fdaff */
[----:B------:R2:W-:Y:S01]  /*12f0*/  STS.U16 [R100+0x180], R25 ;  /* 0x0001801964007388 */ /* 0x0005e20000000400 */
[----:B------:R-:W-:-:S03]  /*1300*/  SHF.L.U32 R93, R21, 0x1, RZ ;  /* 0x00000001155d7819 */ /* 0x000fc600000006ff */
[----:B------:R3:W-:Y:S01]  /*1310*/  STS.U16 [R99+0x1c0], R24 ;  /* 0x0001c01863007388 */ /* 0x0007e20000000400 */
[----:B------:R-:W-:-:S03]  /*1320*/  SHF.L.U32 R92, R23, 0x1, RZ ;  /* 0x00000001175c7819 */ /* 0x000fc600000006ff */
        /* <DEDUP_REMOVED lines=31> */
[----:B-1----:R-:W-:Y:S02]  /*1520*/  PRMT R22, RZ, 0x7610, R22 ;  /* 0x00007610ff167816 */ /* 0x002fe40000000016 */
[----:B--2---:R-:W-:-:S02]  /*1530*/  PRMT R25, RZ, 0x7610, R25 ;  /* 0x00007610ff197816 */ /* 0x004fc40000000019 */
[----:B---3--:R-:W-:Y:S02]  /*1540*/  PRMT R24, RZ, 0x7610, R24 ;  /* 0x00007610ff187816 */ /* 0x008fe40000000018 */
[----:B----4-:R-:W-:Y:S01]  /*1550*/  PRMT R27, RZ, 0x7610, R27 ;  /* 0x00007610ff1b7816 */ /* 0x010fe2000000001b */
        /* <DEDUP_REMOVED lines=19> */
[----:B0-----:R-:W-:Y:S02]  /*1690*/  PRMT R29, RZ, 0x7610, R29 ;  /* 0x00007610ff1d7816 */ /* 0x001fe4000000001d */
        /* <DEDUP_REMOVED lines=38> */
[----:B---3--:R0:W-:Y:S04]  /*1900*/  STS.U16 [R105+0x40], R4 ;  /* 0x0000400469007388 */ /* 0x0081e80000000400 */
        /* <DEDUP_REMOVED lines=61> */
[----:B------:R-:W-:Y:S02]  /*1ce0*/  UIMAD.WIDE.U32 UR26, UR12, UR8, URZ ;  /* 0x000000080c1a72a5 */ /* 0x000fe4000f8e003f */
[----:B------:R-:W-:Y:S01]  /*1cf0*/  UIMAD UR7, UR12, UR9, UR7 ;  /* 0x000000090c0772a4 */ /* 0x000fe2000f8e0207 */
[----:B------:R-:W-:Y:S01]  /*1d00*/  MOV R49, UR12 ;  /* 0x0000000c00317c02 */ /* 0x000fe20008000f00 */
[----:B------:R-:W-:Y:S01]  /*1d10*/  UIMAD.WIDE.U32 UR8, UR12, UR36, URZ ;  /* 0x000000240c0872a5 */ /* 0x000fe2000f8e003f */
[----:B-1----:R-:W-:Y:S01]  /*1d20*/  MOV R2, UR25 ;  /* 0x0000001900027c02 */ /* 0x002fe20008000f00 */
[----:B------:R-:W-:Y:S01]  /*1d30*/  UIMAD UR36, UR13, UR36, URZ ;  /* 0x000000240d2472a4 */ /* 0x000fe2000f8e023f */
[----:B------:R-:W-:Y:S02]  /*1d40*/  MOV R3, UR38 ;  /* 0x0000002600037c02 */ /* 0x000fe40008000f00 */
[----:B0-----:R-:W-:-:S02]  /*1d50*/  MOV R4, UR25 ;  /* 0x0000001900047c02 */ /* 0x001fc40008000f00 */
[----:B------:R-:W-:Y:S01]  /*1d60*/  MOV R5, UR38 ;  /* 0x0000002600057c02 */ /* 0x000fe20008000f00 */
[----:B------:R-:W-:Y:S01]  /*1d70*/  UIMAD UR42, UR11, UR34, URZ ;  /* 0x000000220b2a72a4 */ /* 0x000fe2000f8e023f */
[----:B------:R-:W-:Y:S01]  /*1d80*/  @!P0 IMAD.WIDE.U32 R2, R45, c[0x0][0x1f0], R2 ;  /* 0x00007c002d028a25 */ /* 0x000fe200078e0002 */
[----:B------:R-:W-:Y:S02]  /*1d90*/  UIADD3 UR27, UR27, UR7, URZ ;  /* 0x000000071b1b7290 */ /* 0x000fe4000fffe03f */
[----:B------:R-:W-:Y:S01]  /*1da0*/  UIMAD UR43, UR12, UR37, UR36 ;  /* 0x000000250c2b72a4 */ /* 0x000fe2000f8e0224 */
[----:B------:R-:W-:Y:S01]  /*1db0*/  @!P0 IMAD.WIDE.U32 R4, R49, c[0x0][0x200], R4 ;  /* 0x0000800031048a25 */ /* 0x000fe200078e0004 */
[----:B------:R-:W-:Y:S02]  /*1dc0*/  UIMAD UR42, UR10, UR35, UR42 ;  /* 0x000000230a2a72a4 */ /* 0x000fe4000f8e022a */
[----:B------:R-:W-:Y:S01]  /*1dd0*/  UIMAD.WIDE.U32 UR34, UR10, UR34, UR26 ;  /* 0x000000220a2272a5 */ /* 0x000fe2000f8e001a */
[----:B------:R-:W-:Y:S01]  /*1de0*/  @!P0 IADD3 R3, R3, UR7, RZ ;  /* 0x0000000703038c10 */ /* 0x000fe2000fffe0ff */
[----:B------:R-:W-:Y:S01]  /*1df0*/  ULDC.64 UR36, c[0x0][0x208] ;  /* 0x0000820000247ab9 */ /* 0x000fe20000000a00 */
[----:B------:R-:W-:Y:S01]  /*1e00*/  MOV R45, UR10 ;  /* 0x0000000a002d7c02 */ /* 0x000fe20008000f00 */
[----:B------:R-:W-:Y:S01]  /*1e10*/  ULDC UR26, c[0x0][0x174] ;  /* 0x00005d00001a7ab9 */ /* 0x000fe20000000800 */
[----:B------:R-:W-:Y:S01]  /*1e20*/  @!P0 IADD3 R5, R5, UR43, RZ ;  /* 0x0000002b05058c10 */ /* 0x000fe2000fffe0ff */
[----:B------:R-:W-:Y:S01]  /*1e30*/  UIADD3 UR26, UR6, -UR26, URZ ;  /* 0x8000001a061a7290 */ /* 0x000fe2000fffe03f */
[----:B------:R-:W-:Y:S01]  /*1e40*/  MOV R49, UR10 ;  /* 0x0000000a00317c02 */ /* 0x000fe20008000f00 */
[----:B------:R-:W-:Y:S01]  /*1e50*/  UIADD3 UR9, UR9, UR43, URZ ;  /* 0x0000002b09097290 */ /* 0x000fe2000fffe03f */
[----:B------:R-:W-:Y:S01]  /*1e60*/  @!P0 IMAD.WIDE.U32 R2, R45, c[0x0][0x1f8], R2 ;  /* 0x00007e002d028a25 */ /* 0x000fe200078e0002 */
[----:B------:R-:W-:-:S02]  /*1e70*/  UIMAD UR7, UR11, UR36, URZ ;  /* 0x000000240b0772a4 */ /* 0x000fc4000f8e023f */
[----:B------:R-:W-:Y:S01]  /*1e80*/  UIMAD UR26, UR26, -0x200, URZ ;  /* 0xfffffe001a1a78a4 */ /* 0x000fe2000f8e023f */
[----:B------:R-:W-:Y:S01]  /*1e90*/  @!P0 IMAD.WIDE.U32 R4, R49, c[0x0][0x208], R4 ;  /* 0x0000820031048a25 */ /* 0x000fe200078e0004 */
[----:B------:R-:W-:Y:S01]  /*1ea0*/  UIMAD.WIDE.U32 UR8, UR10, UR36, UR8 ;  /* 0x000000240a0872a5 */ /* 0x000fe2000f8e0008 */
[C---:B------:R-:W-:Y:S01]  /*1eb0*/  @!P0 IADD3 R49, P1, R107.reuse, R2, RZ ;  /* 0x000000026b318210 */ /* 0x040fe20007f3e0ff */
[----:B------:R-:W-:Y:S02]  /*1ec0*/  UIMAD UR7, UR10, UR37, UR7 ;  /* 0x000000250a0772a4 */ /* 0x000fe4000f8e0207 */
[----:B------:R-:W-:Y:S02]  /*1ed0*/  USHF.R.S32.HI UR27, URZ, 0x1f, UR26 ;  /* 0x0000001f3f1b7899 */ /* 0x000fe4000801141a */
[----:B------:R-:W-:Y:S01]  /*1ee0*/  UIADD3 UR36, UP1, UR26, UR8, URZ ;  /* 0x000000081a247290 */ /* 0x000fe2000ff3e03f */
[----:B------:R-:W-:Y:S02]  /*1ef0*/  @!P0 IADD3 R56, P2, R107, R4, RZ ;  /* 0x000000046b388210 */ /* 0x000fe40007f5e0ff */
[C---:B------:R-:W-:Y:S01]  /*1f00*/  @!P0 IADD3.X R58, R154.reuse, UR42, R3, P1, !PT ;  /* 0x0000002a9a3a8c10 */ /* 0x040fe20008ffe403 */
[----:B------:R-:W-:Y:S01]  /*1f10*/  UIADD3.X UR8, UR27, UR7, UR9, UP1, !UPT ;  /* 0x000000071b087290 */ /* 0x000fe20008ffe409 */
[----:B------:R-:W-:-:S02]  /*1f20*/  @!P0 IADD3.X R5, R154, UR7, R5, P2, !PT ;  /* 0x000000079a058c10 */ /* 0x000fc400097fe405 */
[C---:B------:R-:W-:Y:S02]  /*1f30*/  LEA R44, P1, R107.reuse, c[0x0][0x268], 0x1 ;  /* 0x00009a006b2c7a11 */ /* 0x040fe400078208ff */
[C---:B------:R-:W-:Y:S02]  /*1f40*/  LEA R2, P2, R107.reuse, c[0x0][0x258], 0x1 ;  /* 0x000096006b027a11 */ /* 0x040fe400078408ff */
[----:B------:R-:W-:Y:S02]  /*1f50*/  MOV R59, UR36 ;  /* 0x00000024003b7c02 */ /* 0x000fe40008000f00 */
[C-C-:B------:R-:W-:Y:S02]  /*1f60*/  LEA.HI.X R45, R107.reuse, c[0x0][0x26c], R154.reuse, 0x1, P1 ;  /* 0x00009b006b2d7a11 */ /* 0x140fe400008f0c9a */
[----:B------:R-:W-:Y:S02]  /*1f70*/  MOV R62, UR8 ;  /* 0x00000008003e7c02 */ /* 0x000fe40008000f00 */
[----:B------:R-:W-:-:S02]  /*1f80*/  LEA.HI.X R3, R107, c[0x0][0x25c], R154, 0x1, P2 ;  /* 0x000097006b037a11 */ /* 0x000fc400010f0c9a */
[----:B------:R-:W-:Y:S02]  /*1f90*/  LEA R2, P4, R59, R2, 0x1 ;  /* 0x000000023b027211 */ /* 0x000fe400078808ff */
[----:B------:R-:W-:Y:S02]  /*1fa0*/  @!P0 LEA R48, P1, R49, c[0x0][0x268], 0x1 ;  /* 0x00009a0031308a11 */ /* 0x000fe400078208ff */
[----:B------:R-:W-:Y:S02]  /*1fb0*/  LEA.HI.X R3, R59, R3, R62, 0x1, P4 ;  /* 0x000000033b037211 */ /* 0x000fe400020f0c3e */
[----:B------:R-:W-:Y:S01]  /*1fc0*/  @!P0 LEA.HI.X R49, R49, c[0x0][0x26c], R58, 0x1, P1 ;  /* 0x00009b0031318a11 */ /* 0x000fe200008f0c3a */
[----:B------:R-:W-:Y:S01]  /*1fd0*/  UIADD3 UR37, UP0, UR26, UR34, URZ ;  /* 0x000000221a257290 */ /* 0x000fe2000ff1e03f */
[----:B------:R-:W-:-:S03]  /*1fe0*/  ISETP.GE.AND P1, PT, R19, UR39, PT ;  /* 0x0000002713007c0c */ /* 0x000fc6000bf26270 */
[----:B------:R-:W-:Y:S02]  /*1ff0*/  UIADD3.X UR34, UR27, UR42, UR35, UP0, !UPT ;  /* 0x0000002a1b227290 */ /* 0x000fe400087fe423 */
[----:B------:R-:W-:-:S04]  /*2000*/  MOV R57, UR37 ;  /* 0x0000002500397c02 */ /* 0x000fc80008000f00 */
[----:B------:R-:W-:Y:S02]  /*2010*/  LEA R44, P2, R57, R44, 0x1 ;  /* 0x0000002c392c7211 */ /* 0x000fe400078408ff */
[----:B------:R-:W-:Y:S02]  /*2020*/  MOV R60, UR34 ;  /* 0x00000022003c7c02 */ /* 0x000fe40008000f00 */
        /* <DEDUP_REMOVED lines=14> */
[----:B------:R-:W-:Y:S01]  /*2110*/  LEA.HI.X R45, R57, R45, R60, 0x1, P2 ;  /* 0x0000002d392d7211 */ /* 0x000fe200010f0c3c */
[----:B------:R-:W-:Y:S01]  /*2120*/  ULDC.64 UR34, c[0x0][0x2e8] ;  /* 0x0000ba0000227ab9 */ /* 0x000fe20000000a00 */
[----:B------:R-:W-:Y:S02]  /*2130*/  @!P0 LEA R4, P3, R56, c[0x0][0x258], 0x1 ;  /* 0x0000960038048a11 */ /* 0x000fe400078608ff */
[----:B------:R-:W-:-:S02]  /*2140*/  ISETP.GE.AND P2, PT, R6, UR39, PT ;  /* 0x0000002706007c0c */ /* 0x000fc4000bf46270 */
[----:B------:R-:W-:Y:S02]  /*2150*/  @!P0 LEA.HI.X R5, R56, c[0x0][0x25c], R5, 0x1, P3 ;  /* 0x0000970038058a11 */ /* 0x000fe400018f0c05 */
        /* <DEDUP_REMOVED lines=98> */
[----:B------:R-:W2:Y:S04]  /*2780*/  LDS.U16 R42, [R90+0x2] ;  /* 0x000002005a2a7984 */ /* 0x000ea80000000400 */
[----:B------:R-:W3:Y:S04]  /*2790*/  LDS.U16 R44, [R90+0x4] ;  /* 0x000004005a2c7984 */ /* 0x000ee80000000400 */
[----:B------:R-:W-:Y:S04]  /*27a0*/  LDS.U16 R45, [R90+0x6] ;  /* 0x000006005a2d7984 */ /* 0x000fe80000000400 */
[----:B------:R-:W4:Y:S04]  /*27b0*/  LDS.U16 R46, [R90+0x8] ;  /* 0x000008005a2e7984 */ /* 0x000f280000000400 */
[----:B------:R-:W-:Y:S04]  /*27c0*/  LDS.U16 R48, [R90+0xa] ;  /* 0x00000a005a307984 */ /* 0x000fe80000000400 */
        /* <DEDUP_REMOVED lines=41> */
[----:B------:R-:W-:Y:S02]  /*2a60*/  PRMT R41, RZ, 0x5410, R41 ;  /* 0x00005410ff297816 */ /* 0x000fe40000000029 */
[----:B---3--:R-:W-:Y:S01]  /*2a70*/  PRMT R44, RZ, 0x5410, R44 ;  /* 0x00005410ff2c7816 */ /* 0x008fe2000000002c */
[----:B------:R-:W-:-:S02]  /*2a80*/  FMUL.FTZ R111, R42, -1.4426950216293334961 ;  /* 0xbfb8aa3b2a6f7820 */ /* 0x000fc40000410000 */
[----:B------:R-:W-:Y:S02]  /*2a90*/  FMUL.FTZ R68, R41, -1.4426950216293334961 ;  /* 0xbfb8aa3b29447820 */ /* 0x000fe40000410000 */
[----:B------:R-:W-:Y:S02]  /*2aa0*/  FMUL.FTZ R112, R44, -1.4426950216293334961 ;  /* 0xbfb8aa3b2c707820 */ /* 0x000fe40000410000 */
[----:B------:R-:W-:Y:S01]  /*2ab0*/  MUFU.EX2 R111, R111 ;  /* 0x0000006f006f7308 */ /* 0x000fe20000000800 */
[----:B----4-:R-:W-:-:S07]  /*2ac0*/  PRMT R46, RZ, 0x5410, R46 ;  /* 0x00005410ff2e7816 */ /* 0x010fce000000002e */
[----:B------:R-:W0:Y:S01]  /*2ad0*/  MUFU.EX2 R68, R68 ;  /* 0x0000004400447308 */ /* 0x000e220000000800 */
[----:B------:R-:W-:Y:S01]  /*2ae0*/  PRMT R45, RZ, 0x5410, R45 ;  /* 0x00005410ff2d7816 */ /* 0x000fe2000000002d */
[----:B-1----:R-:W-:-:S06]  /*2af0*/  FMUL.FTZ R3, R46, -1.4426950216293334961 ;  /* 0xbfb8aa3b2e037820 */ /* 0x002fcc0000410000 */
[----:B------:R-:W-:Y:S01]  /*2b00*/  MUFU.EX2 R112, R112 ;  /* 0x0000007000707308 */ /* 0x000fe20000000800 */
[----:B------:R-:W-:Y:S01]  /*2b10*/  FMUL.FTZ R2, R45, -1.4426950216293334961 ;  /* 0xbfb8aa3b2d027820 */ /* 0x000fe20000410000 */
[----:B------:R-:W-:-:S06]  /*2b20*/  PRMT R49, RZ, 0x5410, R49 ;  /* 0x00005410ff317816 */ /* 0x000fcc0000000031 */
[----:B------:R-:W1:Y:S01]  /*2b30*/  MUFU.EX2 R3, R3 ;  /* 0x0000000300037308 */ /* 0x000e620000000800 */
[----:B0-----:R-:W-:Y:S02]  /*2b40*/  FADD.FTZ R68, R68, 1 ;  /* 0x3f80000044447421 */ /* 0x001fe40000010000 */
[----:B------:R-:W-:Y:S01]  /*2b50*/  FMUL.FTZ R117, R49, -1.4426950216293334961 ;  /* 0xbfb8aa3b31757820 */ /* 0x000fe20000410000 */
[----:B------:R-:W-:-:S04]  /*2b60*/  PRMT R51, RZ, 0x5410, R51 ;  /* 0x00005410ff337816 */ /* 0x000fc80000000033 */
[----:B------:R-:W0:Y:S01]  /*2b70*/  MUFU.EX2 R2, R2 ;  /* 0x0000000200027308 */ /* 0x000e220000000800 */
[----:B------:R-:W-:-:S07]  /*2b80*/  FMUL.FTZ R118, R51, -1.4426950216293334961 ;  /* 0xbfb8aa3b33767820 */ /* 0x000fce0000410000 */
[----:B------:R-:W-:Y:S01]  /*2b90*/  MUFU.RCP R68, R68 ;  /* 0x0000004400447308 */ /* 0x000fe20000001000 */
[----:B-1----:R-:W-:-:S07]  /*2ba0*/  FADD.FTZ R3, R3, 1 ;  /* 0x3f80000003037421 */ /* 0x002fce0000010000 */
[----:B------:R-:W-:Y:S01]  /*2bb0*/  MUFU.EX2 R117, R117 ;  /* 0x0000007500757308 */ /* 0x000fe20000000800 */
[----:B0-----:R-:W-:Y:S01]  /*2bc0*/  FADD.FTZ R2, R2, 1 ;  /* 0x3f80000002027421 */ /* 0x001fe20000010000 */
[----:B------:R-:W-:Y:S02]  /*2bd0*/  PRMT R58, RZ, 0x5410, R58 ;  /* 0x00005410ff3a7816 */ /* 0x000fe4000000003a */
[----:B------:R-:W-:-:S04]  /*2be0*/  PRMT R66, RZ, 0x5410, R66 ;  /* 0x00005410ff427816 */ /* 0x000fc80000000042 */
[----:B------:R-:W-:Y:S01]  /*2bf0*/  MUFU.EX2 R118, R118 ;  /* 0x0000007600767308 */ /* 0x000fe20000000800 */
[----:B------:R-:W-:-:S05]  /*2c00*/  PRMT R48, RZ, 0x5410, R48 ;  /* 0x00005410ff307816 */ /* 0x000fca0000000030 */
[----:B------:R-:W-:Y:S01]  /*2c10*/  FMUL.FTZ R116, R48, -1.4426950216293334961 ;  /* 0xbfb8aa3b30747820 */ /* 0x000fe20000410000 */
[----:B------:R-:W-:-:S05]  /*2c20*/  PRMT R52, RZ, 0x5410, R52 ;  /* 0x00005410ff347816 */ /* 0x000fca0000000034 */
[----:B------:R-:W-:Y:S01]  /*2c30*/  MUFU.EX2 R116, R116 ;  /* 0x0000007400747308 */ /* 0x000fe20000000800 */
[----:B------:R-:W-:Y:S01]  /*2c40*/  FMUL.FTZ R119, R52, -1.4426950216293334961 ;  /* 0xbfb8aa3b34777820 */ /* 0x000fe20000410000 */
[----:B------:R-:W-:Y:S02]  /*2c50*/  PRMT R53, RZ, 0x5410, R53 ;  /* 0x00005410ff357816 */ /* 0x000fe40000000035 */
[----:B------:R-:W-:Y:S02]  /*2c60*/  PRMT R54, RZ, 0x5410, R54 ;  /* 0x00005410ff367816 */ /* 0x000fe40000000036 */
[----:B------:R-:W-:Y:S02]  /*2c70*/  PRMT R55, RZ, 0x5410, R55 ;  /* 0x00005410ff377816 */ /* 0x000fe40000000037 */
[----:B------:R-:W0:Y:S01]  /*2c80*/  MUFU.EX2 R119, R119 ;  /* 0x0000007700777308 */ /* 0x000e220000000800 */
[----:B------:R-:W-:Y:S02]  /*2c90*/  FMUL.FTZ R120, R53, -1.4426950216293334961 ;  /* 0xbfb8aa3b35787820 */ /* 0x000fe40000410000 */
[----:B------:R-:W-:Y:S01]  /*2ca0*/  FMUL.FTZ R121, R54, -1.4426950216293334961 ;  /* 0xbfb8aa3b36797820 */ /* 0x000fe20000410000 */
[----:B------:R-:W-:Y:S01]  /*2cb0*/  PRMT R56, RZ, 0x5410, R56 ;  /* 0x00005410ff387816 */ /* 0x000fe20000000038 */
[----:B------:R-:W-:-:S03]  /*2cc0*/  FMUL.FTZ R122, R55, -1.4426950216293334961 ;  /* 0xbfb8aa3b377a7820 */ /* 0x000fc60000410000 */
[----:B------:R-:W-:Y:S01]  /*2cd0*/  MUFU.EX2 R120, R120 ;  /* 0x0000007800787308 */ /* 0x000fe20000000800 */
[----:B------:R-:W-:Y:S01]  /*2ce0*/  FMUL.FTZ R123, R56, -1.4426950216293334961 ;  /* 0xbfb8aa3b387b7820 */ /* 0x000fe20000410000 */
[----:B------:R-:W-:-:S06]  /*2cf0*/  PRMT R57, RZ, 0x5410, R57 ;  /* 0x00005410ff397816 */ /* 0x000fcc0000000039 */
[----:B------:R-:W-:Y:S01]  /*2d00*/  MUFU.EX2 R121, R121 ;  /* 0x0000007900797308 */ /* 0x000fe20000000800 */
[----:B------:R-:W-:Y:S01]  /*2d10*/  PRMT R59, RZ, 0x5410, R59 ;  /* 0x00005410ff3b7816 */ /* 0x000fe2000000003b */
[----:B0-----:R-:W-:Y:S01]  /*2d20*/  FADD.FTZ R119, R119, 1 ;  /* 0x3f80000077777421 */ /* 0x001fe20000010000 */
[----:B------:R-:W-:-:S05]  /*2d30*/  PRMT R114, RZ, 0x5410, R114 ;  /* 0x00005410ff727816 */ /* 0x000fca0000000072 */
[----:B------:R-:W-:Y:S01]  /*2d40*/  MUFU.EX2 R122, R122 ;  /* 0x0000007a007a7308 */ /* 0x000fe20000000800 */
[----:B------:R-:W-:Y:S02]  /*2d50*/  FMUL.FTZ R124, R57, -1.4426950216293334961 ;  /* 0xbfb8aa3b397c7820 */ /* 0x000fe40000410000 */
[----:B------:R-:W-:-:S05]  /*2d60*/  FMUL.FTZ R127, R59, -1.4426950216293334961 ;  /* 0xbfb8aa3b3b7f7820 */ /* 0x000fca0000410000 */
[----:B------:R-:W-:Y:S01]  /*2d70*/  MUFU.EX2 R125, R123 ;  /* 0x0000007b007d7308 */ /* 0x000fe20000000800 */
[----:B------:R-:W-:Y:S01]  /*2d80*/  PRMT R113, RZ, 0x5410, R113 ;  /* 0x00005410ff717816 */ /* 0x000fe20000000071 */
        /* <DEDUP_REMOVED lines=19> */
[----:B0-----:R-:W-:Y:S02]  /*2ec0*/  FADD.FTZ R69, R111, 1 ;  /* 0x3f8000006f457421 */ /* 0x001fe40000010000 */
[----:B-1----:R-:W-:Y:S01]  /*2ed0*/  FADD.FTZ R71, R112, 1 ;  /* 0x3f80000070477421 */ /* 0x002fe20000010000 */
[----:B--2---:R-:W-:Y:S01]  /*2ee0*/  MUFU.RCP R73, R3 ;  /* 0x0000000300497308 */ /* 0x004fe20000001000 */
[----:B------:R-:W0:Y:S01]  /*2ef0*/  LDS.U16 R111, [R90+0x8] ;  /* 0x000008005a6f7984 */ /* 0x000e220000000400 */
[----:B------:R-:W-:-:S03]  /*2f00*/  FADD.FTZ R72, R117, 1 ;  /* 0x3f80000075487421 */ /* 0x000fc60000010000 */
[----:B------:R-:W1:Y:S03]  /*2f10*/  LDS.U16 R112, [R90+0xa] ;  /* 0x00000a005a707984 */ /* 0x000e660000000400 */
[----:B------:R-:W2:Y:S08]  /*2f20*/  MUFU.RCP R69, R69 ;  /* 0x0000004500457308 */ /* 0x000eb00000001000 */
[----:B------:R5:W-:Y:S01]  /*2f30*/  MUFU.RCP R70, R2 ;  /* 0x0000000200467308 */ /* 0x000be20000001000 */
[----:B------:R-:W-:Y:S01]  /*2f40*/  FADD.FTZ R74, R118, 1 ;  /* 0x3f800000764a7421 */ /* 0x000fe20000010000 */
[----:B------:R-:W-:Y:S04]  /*2f50*/  LDS.U16 R64, [R90+0x2] ;  /* 0x000002005a407984 */ /* 0x000fe80000000400 */
[----:B------:R-:W-:Y:S02]  /*2f60*/  LDS.U16 R118, [R90+0x10] ;  /* 0x000010005a767984 */ /* 0x000fe40000000400 */
[----:B------:R-:W0:Y:S01]  /*2f70*/  MUFU.RCP R71, R71 ;  /* 0x0000004700477308 */ /* 0x000e220000001000 */
[----:B--2---:R-:W-:Y:S01]  /*2f80*/  FADD.FTZ R3, -R69, 1 ;  /* 0x3f80000045037421 */ /* 0x004fe20000010100 */
[----:B------:R-:W-:Y:S01]  /*2f90*/  LDS.U16 R110, [R90+0x6] ;  /* 0x000006005a6e7984 */ /* 0x000fe20000000400 */
[----:B-----5:R-:W-:Y:S01]  /*2fa0*/  FADD.FTZ R2, -R68, 1 ;  /* 0x3f80000044027421 */ /* 0x020fe20000010100 */
[----:B---3--:R-:W-:Y:S01]  /*2fb0*/  PRMT R39, RZ, 0x5410, R39 ;  /* 0x00005410ff277816 */ /* 0x008fe20000000027 */
[----:B------:R-:W-:Y:S01]  /*2fc0*/  FFMA.FTZ R5, R42, R3, 1 ;  /* 0x3f8000002a057423 */ /* 0x000fe20000010003 */
[----:B----4-:R-:W-:-:S03]  /*2fd0*/  PRMT R65, RZ, 0x5410, R65 ;  /* 0x00005410ff417816 */ /* 0x010fc60000000041 */
[----:B------:R-:W-:Y:S02]  /*2fe0*/  FMUL.FTZ R3, R58, R39 ;  /* 0x000000273a037220 */ /* 0x000fe40000410000 */
[----:B0-----:R-:W-:Y:S02]  /*2ff0*/  FADD.FTZ R77, -R71, 1 ;  /* 0x3f800000474d7421 */ /* 0x001fe40000010100 */
[----:B------:R-:W-:Y:S02]  /*3000*/  FMUL.FTZ R76, R66, R65 ;  /* 0x00000041424c7220 */ /* 0x000fe40000410000 */
[----:B------:R-:W-:Y:S02]  /*3010*/  FFMA.FTZ R2, R41, R2, 1 ;  /* 0x3f80000029027423 */ /* 0x000fe40000010002 */
[----:B------:R-:W-:Y:S02]  /*3020*/  FFMA.FTZ R117, R44, R77, 1 ;  /* 0x3f8000002c757423 */ /* 0x000fe4000001004d */
[----:B------:R-:W-:-:S02]  /*3030*/  FMUL.FTZ R3, R68, R3 ;  /* 0x0000000344037220 */ /* 0x000fc40000410000 */
[----:B------:R-:W-:Y:S02]  /*3040*/  FMUL.FTZ R76, R71, R76 ;  /* 0x0000004c474c7220 */ /* 0x000fe40000410000 */
[----:B------:R-:W-:Y:S02]  /*3050*/  FMUL.FTZ R2, R3, R2 ;  /* 0x0000000203027220 */ /* 0x000fe40000410000 */
[----:B------:R-:W-:Y:S02]  /*3060*/  FMUL.FTZ R3, R76, R117 ;  /* 0x000000754c037220 */ /* 0x000fe40000410000 */
[----:B------:R-:W0:Y:S01]  /*3070*/  LDS.U16 R117, [R90+0xe] ;  /* 0x00000e005a757984 */ /* 0x000e220000000400 */
[----:B------:R-:W-:Y:S01]  /*3080*/  FADD.FTZ R75, R116, 1 ;  /* 0x3f800000744b7421 */ /* 0x000fe20000010000 */
[----:B------:R-:W-:Y:S02]  /*3090*/  PRMT R111, RZ, 0x5410, R111 ;  /* 0x00005410ff6f7816 */ /* 0x000fe4000000006f */
[----:B------:R-:W2:Y:S03]  /*30a0*/  LDS.U16 R116, [R90+0xc] ;  /* 0x00000c005a747984 */ /* 0x000ea60000000400 */
[----:B------:R-:W3:Y:S01]  /*30b0*/  MUFU.RCP R75, R75 ;  /* 0x0000004b004b7308 */ /* 0x000ee20000001000 */
[----:B------:R-:W-:Y:S01]  /*30c0*/  FMUL.FTZ R78, R114, R111 ;  /* 0x0000006f724e7220 */ /* 0x000fe20000410000 */
[----:B-1----:R-:W-:Y:S01]  /*30d0*/  PRMT R112, RZ, 0x5410, R112 ;  /* 0x00005410ff707816 */ /* 0x002fe20000000070 */
[----:B------:R-:W-:-:S05]  /*30e0*/  FADD.FTZ R76, R120, 1 ;  /* 0x3f800000784c7421 */ /* 0x000fca0000010000 */
[----:B------:R1:W4:Y:S01]  /*30f0*/  MUFU.RCP R77, R119 ;  /* 0x00000077004d7308 */ /* 0x0003220000001000 */
[----:B------:R-:W-:Y:S01]  /*3100*/  FMUL.FTZ R120, R73, R78 ;  /* 0x0000004e49787220 */ /* 0x000fe20000410000 */
[----:B------:R-:W-:-:S06]  /*3110*/  PRMT R60, RZ, 0x5410, R60 ;  /* 0x00005410ff3c7816 */ /* 0x000fcc000000003c */
[----:B------:R5:W0:Y:S01]  /*3120*/  MUFU.EX2 R126, R124 ;  /* 0x0000007c007e7308 */ /* 0x000a220000000800 */
[----:B-1----:R-:W-:-:S07]  /*3130*/  FADD.FTZ R119, -R73, 1 ;  /* 0x3f80000049777421 */ /* 0x002fce0000010100 */
[----:B------:R-:W1:Y:S01]  /*3140*/  MUFU.RCP R74, R74 ;  /* 0x0000004a004a7308 */ /* 0x000e620000001000 */
[----:B-----5:R-:W-:Y:S02]  /*3150*/  FADD.FTZ R124, R122, 1 ;  /* 0x3f8000007a7c7421 */ /* 0x020fe40000010000 */
[----:B---3--:R-:W-:-:S05]  /*3160*/  FADD.FTZ R123, -R75, 1 ;  /* 0x3f8000004b7b7421 */ /* 0x008fca0000010100 */
[----:B------:R3:W5:Y:S01]  /*3170*/  MUFU.EX2 R135, R127 ;  /* 0x0000007f00877308 */ /* 0x0007620000000800 */
[----:B------:R-:W-:Y:S01]  /*3180*/  FMUL.FTZ R122, R113, R112 ;  /* 0x00000070717a7220 */ /* 0x000fe20000410000 */
[----:B0-----:R-:W-:Y:S01]  /*3190*/  PRMT R117, RZ, 0x5410, R117 ;  /* 0x00005410ff757816 */ /* 0x001fe20000000075 */
[----:B------:R-:W-:Y:S02]  /*31a0*/  FADD.FTZ R129, R125, 1 ;  /* 0x3f8000007d817421 */ /* 0x000fe40000010000 */
[----:B---3--:R-:W-:Y:S01]  /*31b0*/  FADD.FTZ R127, R121, 1 ;  /* 0x3f800000797f7421 */ /* 0x008fe20000010000 */
[----:B------:R-:W-:Y:S01]  /*31c0*/  PRMT R118, RZ, 0x5410, R118 ;  /* 0x00005410ff767816 */ /* 0x000fe20000000076 */
[----:B------:R-:W-:Y:S01]  /*31d0*/  FFMA.FTZ R121, R46, R119, 1 ;  /* 0x3f8000002e797423 */ /* 0x000fe20000010077 */
[----:B------:R-:W-:Y:S01]  /*31e0*/  PRMT R67, RZ, 0x5410, R67 ;  /* 0x00005410ff437816 */ /* 0x000fe20000000043 */
[----:B------:R-:W-:Y:S01]  /*31f0*/  FMUL.FTZ R128, R60, -1.4426950216293334961 ;  /* 0xbfb8aa3b3c807820 */ /* 0x000fe20000410000 */
[----:B------:R-:W-:Y:S01]  /*3200*/  PRMT R64, RZ, 0x5410, R64 ;  /* 0x00005410ff407816 */ /* 0x000fe20000000040 */
[----:B------:R-:W-:Y:S01]  /*3210*/  FMUL.FTZ R130, R120, R121 ;  /* 0x0000007978827220 */ /* 0x000fe20000410000 */
[----:B------:R-:W-:Y:S01]  /*3220*/  PRMT R120, RZ, 0x5410, R62 ;  /* 0x00005410ff787816 */ /* 0x000fe2000000003e */
[----:B------:R-:W-:Y:S01]  /*3230*/  FFMA.FTZ R123, R48, R123, 1 ;  /* 0x3f800000307b7423 */ /* 0x000fe2000001007b */
[----:B------:R-:W-:Y:S01]  /*3240*/  PRMT R121, RZ, 0x5410, R61 ;  /* 0x00005410ff797816 */ /* 0x000fe2000000003d */
[----:B------:R-:W-:Y:S01]  /*3250*/  FMUL.FTZ R122, R75, R122 ;  /* 0x0000007a4b7a7220 */ /* 0x000fe20000410000 */
[----:B------:R0:W-:Y:S01]  /*3260*/  MUFU.RCP R61, R129 ;  /* 0x00000081003d7308 */ /* 0x0001e20000001000 */
[----:B----4-:R-:W-:Y:S01]  /*3270*/  FADD.FTZ R131, -R77, 1 ;  /* 0x3f8000004d837421 */ /* 0x010fe20000010100 */
[----:B------:R-:W-:Y:S01]  /*3280*/  LDS.U16 R125, [R90+0x18] ;  /* 0x000018005a7d7984 */ /* 0x000fe20000000400 */
[----:B------:R-:W-:-:S02]  /*3290*/  FMUL.FTZ R133, R122, R123 ;  /* 0x0000007b7a857220 */ /* 0x000fc40000410000 */
[----:B------:R-:W-:Y:S01]  /*32a0*/  FADD.FTZ R62, R126, 1 ;  /* 0x3f8000007e3e7421 */ /* 0x000fe20000010000 */
[----:B------:R-:W3:Y:S01]  /*32b0*/  LDS.U16 R123, [R90+0x12] ;  /* 0x000012005a7b7984 */ /* 0x000ee20000000400 */
[----:B------:R-:W-:Y:S01]  /*32c0*/  FMUL.FTZ R132, R121, R118 ;  /* 0x0000007679847220 */ /* 0x000fe20000410000 */
[----:B------:R1:W-:Y:S01]  /*32d0*/  MUFU.EX2 R136, R128 ;  /* 0x0000008000887308 */ /* 0x0003e20000000800 */
[----:B0-----:R-:W-:Y:S01]  /*32e0*/  FMUL.FTZ R129, R120, R117 ;  /* 0x0000007578817220 */ /* 0x001fe20000410000 */
[----:B------:R-:W-:Y:S01]  /*32f0*/  LDS.U16 R126, [R90+0x16] ;  /* 0x000016005a7e7984 */ /* 0x000fe20000000400 */
[----:B------:R-:W-:Y:S02]  /*3300*/  FMUL.FTZ R4, R67, R64 ;  /* 0x0000004043047220 */ /* 0x000fe40000410000 */
[----:B------:R-:W-:-:S03]  /*3310*/  FFMA.FTZ R134, R52, R131, 1 ;  /* 0x3f80000034867423 */ /* 0x000fc60000010083 */
[----:B------:R0:W-:Y:S01]  /*3320*/  MUFU.RCP R78, R124 ;  /* 0x0000007c004e7308 */ /* 0x0001e20000001000 */
[C---:B-1----:R-:W-:Y:S02]  /*3330*/  FADD.FTZ R128, -R74.reuse, 1 ;  /* 0x3f8000004a807421 */ /* 0x042fe40000010100 */
[----:B------:R-:W-:Y:S01]  /*3340*/  FMUL.FTZ R129, R74, R129 ;  /* 0x000000814a817220 */ /* 0x000fe20000410000 */
[----:B------:R-:W-:Y:S01]  /*3350*/  PRMT R115, RZ, 0x5410, R115 ;  /* 0x00005410ff737816 */ /* 0x000fe20000000073 */
[----:B------:R-:W-:Y:S01]  /*3360*/  FFMA.FTZ R128, R51, R128, 1 ;  /* 0x3f80000033807423 */ /* 0x000fe20000010080 */
[----:B0-----:R-:W0:Y:S01]  /*3370*/  LDS.U16 R124, [R90+0x14] ;  /* 0x000014005a7c7984 */ /* 0x001e220000000400 */
[----:B------:R-:W-:Y:S01]  /*3380*/  FMUL.FTZ R131, R77, R132 ;  /* 0x000000844d837220 */ /* 0x000fe20000410000 */
[----:B------:R-:W-:Y:S01]  /*3390*/  PRMT R110, RZ, 0x5410, R110 ;  /* 0x00005410ff6e7816 */ /* 0x000fe2000000006e */
[----:B------:R-:W-:Y:S01]  /*33a0*/  FMUL.FTZ R4, R69, R4 ;  /* 0x0000000445047220 */ /* 0x000fe20000410000 */
[----:B------:R-:W1:Y:S01]  /*33b0*/  MUFU.RCP R72, R72 ;  /* 0x0000004800487308 */ /* 0x000e620000001000 */
[----:B-----5:R-:W-:-:S02]  /*33c0*/  FADD.FTZ R138, R135, 1 ;  /* 0x3f800000878a7421 */ /* 0x020fc40000010000 */
[----:B------:R-:W-:Y:S02]  /*33d0*/  FMUL.FTZ R135, R129, R128 ;  /* 0x0000008081877220 */ /* 0x000fe40000410000 */
[----:B------:R-:W-:Y:S01]  /*33e0*/  FMUL.FTZ R5, R4, R5 ;  /* 0x0000000504057220 */ /* 0x000fe20000410000 */
[----:B------:R-:W4:Y:S01]  /*33f0*/  LDS.U16 R129, [R90+0x1a] ;  /* 0x00001a005a817984 */ /* 0x000f220000000400 */
[----:B------:R-:W-:Y:S02]  /*3400*/  FMUL.FTZ R134, R131, R134 ;  /* 0x0000008683867220 */ /* 0x000fe40000410000 */
[----:B------:R-:W-:Y:S01]  /*3410*/  FADD.FTZ R4, -R70, 1 ;  /* 0x3f80000046047421 */ /* 0x000fe20000010100 */
[----:B------:R-:W5:Y:S01]  /*3420*/  LDS.U16 R128, [R90+0x1c] ;  /* 0x00001c005a807984 */ /* 0x000f620000000400 */
[----:B------:R-:W-:-:S03]  /*3430*/  FMUL.FTZ R119, R115, R110 ;  /* 0x0000006e73777220 */ /* 0x000fc60000410000 */
[----:B------:R-:W4:Y:S01]  /*3440*/  LDS.U16 R131, [R90+0x1e] ;  /* 0x00001e005a837984 */ /* 0x000f220000000400 */
[----:B------:R-:W-:Y:S02]  /*3450*/  FFMA.FTZ R4, R45, R4, 1 ;  /* 0x3f8000002d047423 */ /* 0x000fe40000010004 */
[----:B------:R-:W-:Y:S01]  /*3460*/  FMUL.FTZ R119, R70, R119 ;  /* 0x0000007746777220 */ /* 0x000fe20000410000 */
[----:B--2---:R-:W-:-:S03]  /*3470*/  PRMT R116, RZ, 0x5410, R116 ;  /* 0x00005410ff747816 */ /* 0x004fc60000000074 */
[----:B------:R-:W-:Y:S01]  /*3480*/  FMUL.FTZ R4, R119, R4 ;  /* 0x0000000477047220 */ /* 0x000fe20000410000 */
[----:B------:R-:W-:Y:S01]  /*3490*/  PRMT R119, RZ, 0x5410, R63 ;  /* 0x00005410ff777816 */ /* 0x000fe2000000003f */
[C---:B-1----:R-:W-:Y:S01]  /*34a0*/  FADD.FTZ R122, -R72.reuse, 1 ;  /* 0x3f800000487a7421 */ /* 0x042fe20000010100 */
[----:B------:R-:W1:Y:S03]  /*34b0*/  MUFU.RCP R127, R127 ;  /* 0x0000007f007f7308 */ /* 0x000e660000001000 */
[----:B------:R-:W-:Y:S02]  /*34c0*/  FMUL.FTZ R63, R119, R116 ;  /* 0x00000074773f7220 */ /* 0x000fe40000410000 */
[----:B------:R-:W-:Y:S02]  /*34d0*/  FFMA.FTZ R122, R49, R122, 1 ;  /* 0x3f800000317a7423 */ /* 0x000fe4000001007a */
[----:B------:R-:W-:Y:S01]  /*34e0*/  FMUL.FTZ R63, R72, R63 ;  /* 0x0000003f483f7220 */ /* 0x000fe20000410000 */
[----:B------:R-:W2:Y:S03]  /*34f0*/  MUFU.RCP R76, R76 ;  /* 0x0000004c004c7308 */ /* 0x000ea60000001000 */
[----:B------:R-:W-:-:S02]  /*3500*/  FMUL.FTZ R132, R63, R122 ;  /* 0x0000007a3f847220 */ /* 0x000fc40000410000 */
[----:B------:R-:W-:Y:S01]  /*3510*/  FADD.FTZ R63, R136, 1 ;  /* 0x3f800000883f7421 */ /* 0x000fe20000010000 */
[----:B------:R-:W-:Y:S02]  /*3520*/  PRMT R122, RZ, 0x5410, R50 ;  /* 0x00005410ff7a7816 */ /* 0x000fe40000000032 */
[----:B------:R-:W2:Y:S01]  /*3530*/  MUFU.RCP R62, R62 ;  /* 0x0000003e003e7308 */ /* 0x000ea20000001000 */
[----:B------:R-:W-:Y:S01]  /*3540*/  PRMT R47, RZ, 0x5410, R47 ;  /* 0x00005410ff2f7816 */ /* 0x000fe2000000002f */
[----:B-1----:R-:W-:Y:S01]  /*3550*/  FADD.FTZ R137, -R127, 1 ;  /* 0x3f8000007f897421 */ /* 0x002fe20000010100 */
[----:B------:R-:W-:Y:S01]  /*3560*/  PRMT R43, RZ, 0x5410, R43 ;  /* 0x00005410ff2b7816 */ /* 0x000fe2000000002b */
[----:B------:R-:W-:Y:S01]  /*3570*/  FADD.FTZ R141, -R61, 1 ;  /* 0x3f8000003d8d7421 */ /* 0x000fe20000010100 */
[----:B------:R-:W-:-:S03]  /*3580*/  PRMT R40, RZ, 0x5410, R40 ;  /* 0x00005410ff287816 */ /* 0x000fc60000000028 */
[----:B------:R1:W2:Y:S01]  /*3590*/  MUFU.RCP R50, R138 ;  /* 0x0000008a00327308 */ /* 0x0002a20000001000 */
[----:B---3--:R-:W-:Y:S02]  /*35a0*/  PRMT R123, RZ, 0x5410, R123 ;  /* 0x00005410ff7b7816 */ /* 0x008fe4000000007b */
[----:B0-----:R-:W-:Y:S02]  /*35b0*/  PRMT R124, RZ, 0x5410, R124 ;  /* 0x00005410ff7c7816 */ /* 0x001fe4000000007c */
[----:B------:R-:W-:-:S03]  /*35c0*/  PRMT R126, RZ, 0x5410, R126 ;  /* 0x00005410ff7e7816 */ /* 0x000fc6000000007e */
[----:B------:R-:W0:Y:S01]  /*35d0*/  MUFU.RCP R63, R63 ;  /* 0x0000003f003f7308 */ /* 0x000e220000001000 */
[----:B-1----:R-:W-:Y:S01]  /*35e0*/  FADD.FTZ R138, -R78, 1 ;  /* 0x3f8000004e8a7421 */ /* 0x002fe20000010100 */
[----:B------:R-:W-:Y:S01]  /*35f0*/  PRMT R125, RZ, 0x5410, R125 ;  /* 0x00005410ff7d7816 */ /* 0x000fe2000000007d */
[----:B------:R-:W-:Y:S02]  /*3600*/  FFMA.FTZ R139, R54, R137, 1 ;  /* 0x3f800000368b7423 */ /* 0x000fe40000010089 */
[----:B------:R-:W-:Y:S02]  /*3610*/  FFMA.FTZ R140, R55, R138, 1 ;  /* 0x3f800000378c7423 */ /* 0x000fe4000001008a */
[----:B------:R-:W-:Y:S02]  /*3620*/  FFMA.FTZ R143, R56, R141, 1 ;  /* 0x3f800000388f7423 */ /* 0x000fe4000001008d */
[----:B--2---:R-:W-:Y:S02]  /*3630*/  FADD.FTZ R136, -R76, 1 ;  /* 0x3f8000004c887421 */ /* 0x004fe40000010100 */
[----:B------:R-:W-:-:S02]  /*3640*/  FMUL.FTZ R137, R122, R123 ;  /* 0x0000007b7a897220 */ /* 0x000fc40000410000 */
[----:B------:R-:W-:Y:S02]  /*3650*/  FMUL.FTZ R138, R47, R124 ;  /* 0x0000007c2f8a7220 */ /* 0x000fe40000410000 */
[----:B------:R-:W-:Y:S02]  /*3660*/  FMUL.FTZ R141, R43, R126 ;  /* 0x0000007e2b8d7220 */ /* 0x000fe40000410000 */
[----:B------:R-:W-:Y:S01]  /*3670*/  FMUL.FTZ R142, R40, R125 ;  /* 0x0000007d288e7220 */ /* 0x000fe20000410000 */
[----:B------:R-:W-:Y:S01]  /*3680*/  PRMT R38, RZ, 0x5410, R38 ;  /* 0x00005410ff267816 */ /* 0x000fe20000000026 */
[----:B------:R-:W-:Y:S01]  /*3690*/  FFMA.FTZ R136, R53, R136, 1 ;  /* 0x3f80000035887423 */ /* 0x000fe20000010088 */
[----:B----4-:R-:W-:Y:S01]  /*36a0*/  PRMT R129, RZ, 0x5410, R129 ;  /* 0x00005410ff817816 */ /* 0x010fe20000000081 */
[----:B------:R-:W-:Y:S01]  /*36b0*/  FMUL.FTZ R137, R76, R137 ;  /* 0x000000894c897220 */ /* 0x000fe20000410000 */
[----:B------:R-:W-:Y:S01]  /*36c0*/  PRMT R37, RZ, 0x5410, R37 ;  /* 0x00005410ff257816 */ /* 0x000fe20000000025 */
[----:B------:R-:W-:Y:S01]  /*36d0*/  FMUL.FTZ R138, R127, R138 ;  /* 0x0000008a7f8a7220 */ /* 0x000fe20000410000 */
[----:B------:R-:W-:Y:S01]  /*36e0*/  PRMT R36, RZ, 0x5410, R36 ;  /* 0x00005410ff247816 */ /* 0x000fe20000000024 */
[----:B------:R-:W-:Y:S01]  /*36f0*/  FMUL.FTZ R141, R78, R141 ;  /* 0x0000008d4e8d7220 */ /* 0x000fe20000410000 */
[----:B-----5:R-:W-:Y:S01]  /*3700*/  PRMT R128, RZ, 0x5410, R128 ;  /* 0x00005410ff807816 */ /* 0x020fe20000000080 */
[----:B------:R-:W-:Y:S01]  /*3710*/  FMUL.FTZ R142, R61, R142 ;  /* 0x0000008e3d8e7220 */ /* 0x000fe20000410000 */
[----:B------:R-:W-:Y:S01]  /*3720*/  PRMT R131, RZ, 0x5410, R131 ;  /* 0x00005410ff837816 */ /* 0x000fe20000000083 */
[----:B------:R-:W-:Y:S01]  /*3730*/  FMUL.FTZ R137, R137, R136 ;  /* 0x0000008889897220 */ /* 0x000fe20000410000 */
[----:B------:R-:W-:Y:S01]  /*3740*/  F2FP.BF16.PACK_AB R144, R5, R2 ;  /* 0x000000020590723e */ /* 0x000fe200000010ff */
[----:B------:R-:W-:Y:S01]  /*3750*/  BAR.SYNC.DEFER_BLOCKING 0x0 ;  /* 0x0000000000007b1d */ /* 0x000fe20000010000 */
[----:B------:R-:W-:-:S02]  /*3760*/  FMUL.FTZ R138, R138, R139 ;  /* 0x0000008b8a8a7220 */ /* 0x000fc40000410000 */
[----:B------:R-:W-:Y:S02]  /*3770*/  FMUL.FTZ R141, R141, R140 ;  /* 0x0000008c8d8d7220 */ /* 0x000fe40000410000 */
[----:B------:R-:W-:Y:S02]  /*3780*/  FMUL.FTZ R142, R142, R143 ;  /* 0x0000008f8e8e7220 */ /* 0x000fe40000410000 */
[----:B------:R-:W-:Y:S02]  /*3790*/  FADD.FTZ R2, -R62, 1 ;  /* 0x3f8000003e027421 */ /* 0x000fe40000010100 */
[----:B------:R-:W-:Y:S02]  /*37a0*/  FMUL.FTZ R5, R38, R129 ;  /* 0x0000008126057220 */ /* 0x000fe40000410000 */
[----:B------:R-:W-:Y:S02]  /*37b0*/  FADD.FTZ R136, -R50, 1 ;  /* 0x3f80000032887421 */ /* 0x000fe40000010100 */
[----:B0-----:R-:W-:-:S02]  /*37c0*/  FADD.FTZ R143, -R63, 1 ;  /* 0x3f8000003f8f7421 */ /* 0x001fc40000010100 */
[----:B------:R-:W-:Y:S02]  /*37d0*/  FMUL.FTZ R139, R37, R128 ;  /* 0x00000080258b7220 */ /* 0x000fe40000410000 */
[----:B------:R-:W-:Y:S02]  /*37e0*/  FMUL.FTZ R140, R36, R131 ;  /* 0x00000083248c7220 */ /* 0x000fe40000410000 */
[----:B------:R-:W-:Y:S02]  /*37f0*/  FFMA.FTZ R2, R57, R2, 1 ;  /* 0x3f80000039027423 */ /* 0x000fe40000010002 */
[----:B------:R-:W-:Y:S02]  /*3800*/  FMUL.FTZ R5, R62, R5 ;  /* 0x000000053e057220 */ /* 0x000fe40000410000 */
[----:B------:R-:W-:Y:S02]  /*3810*/  FFMA.FTZ R136, R59, R136, 1 ;  /* 0x3f8000003b887423 */ /* 0x000fe40000010088 */
[----:B------:R-:W-:-:S02]  /*3820*/  FMUL.FTZ R139, R50, R139 ;  /* 0x0000008b328b7220 */ /* 0x000fc40000410000 */
[----:B------:R-:W-:Y:S02]  /*3830*/  FFMA.FTZ R143, R60, R143, 1 ;  /* 0x3f8000003c8f7423 */ /* 0x000fe4000001008f */
[----:B------:R-:W-:Y:S01]  /*3840*/  FMUL.FTZ R140, R63, R140 ;  /* 0x0000008c3f8c7220 */ /* 0x000fe20000410000 */
[----:B------:R-:W-:Y:S01]  /*3850*/  F2FP.BF16.PACK_AB R3, R4, R3 ;  /* 0x000000030403723e */ /* 0x000fe200000010ff */
[----:B------:R-:W-:Y:S01]  /*3860*/  FMUL.FTZ R5, R5, R2 ;  /* 0x0000000205057220 */ /* 0x000fe20000410000 */
[----:B------:R-:W-:Y:S01]  /*3870*/  PRMT R2, R144, 0x7632, R2 ;  /* 0x0000763290027816 */ /* 0x000fe20000000002 */
[----:B------:R-:W-:Y:S02]  /*3880*/  FMUL.FTZ R136, R139, R136 ;  /* 0x000000888b887220 */ /* 0x000fe40000410000 */
[----:B------:R-:W-:Y:S01]  /*3890*/  FMUL.FTZ R143, R140, R143 ;  /* 0x0000008f8c8f7220 */ /* 0x000fe20000410000 */
[----:B------:R-:W-:Y:S02]  /*38a0*/  F2FP.BF16.PACK_AB R132, R135, R132 ;  /* 0x000000848784723e */ /* 0x000fe400000010ff */
[----:B------:R-:W-:-:S02]  /*38b0*/  F2FP.BF16.PACK_AB R130, R133, R130 ;  /* 0x000000828582723e */ /* 0x000fc400000010ff */
[----:B------:R-:W-:Y:S01]  /*38c0*/  PRMT R4, R3, 0x7632, R4 ;  /* 0x0000763203047816 */ /* 0x000fe20000000004 */
[----:B------:R0:W-:Y:S01]  /*38d0*/  STS.U16 [R90+0x2], R2 ;  /* 0x000002025a007388 */ /* 0x0001e20000000400 */
[----:B------:R-:W-:Y:S02]  /*38e0*/  ISETP.NE.AND P6, PT, R109, RZ, PT ;  /* 0x000000ff6d00720c */ /* 0x000fe40003fc5270 */
[----:B------:R-:W-:Y:S02]  /*38f0*/  F2FP.BF16.PACK_AB R134, R137, R134 ;  /* 0x000000868986723e */ /* 0x000fe400000010ff */
[----:B------:R-:W-:Y:S02]  /*3900*/  F2FP.BF16.PACK_AB R138, R141, R138 ;  /* 0x0000008a8d8a723e */ /* 0x000fe400000010ff */
[----:B------:R-:W-:Y:S02]  /*3910*/  F2FP.BF16.PACK_AB R5, R5, R142 ;  /* 0x0000008e0505723e */ /* 0x000fe400000010ff */
[----:B------:R-:W-:-:S02]  /*3920*/  F2FP.BF16.PACK_AB R136, R143, R136 ;  /* 0x000000888f88723e */ /* 0x000fc400000010ff */
[----:B0-----:R-:W-:Y:S01]  /*3930*/  PRMT R2, R132, 0x7632, R2 ;  /* 0x0000763284027816 */ /* 0x001fe20000000002 */
        /* <DEDUP_REMOVED lines=43> */
[----:B------:R1:W-:Y:S04]  /*3bf0*/  STL [R1+0x8], R150 ;  /* 0x0000089601007387 */ /* 0x0003e80000100800 */
[----:B------:R1:W-:Y:S04]  /*3c00*/  STL [R1+0x4], R148 ;  /* 0x0000049401007387 */ /* 0x0003e80000100800 */
[----:B------:R1:W-:Y:S04]  /*3c10*/  STL [R1], R146 ;  /* 0x0000009201007387 */ /* 0x0003e80000100800 */
[----:B------:R1:W-:Y:S01]  /*3c20*/  STL.64 [R1+0x18], R164 ;  /* 0x000018a401007387 */ /* 0x0003e20000100a00 */
[----:B------:R-:W-:-:S02]  /*3c30*/  UIMAD UR7, UR13, UR34, URZ ;  /* 0x000000220d0772a4 */ /* 0x000fc4000f8e023f */
        /* <DEDUP_REMOVED lines=18> */
.L_x_8391:
[----:B-1----:R-:W-:Y:S05]  /*3d60*/  BSYNC B0 ;  /* 0x0000000000007941 */ /* 0x002fea0003800000 */
.L_x_8390:
        /* <DEDUP_REMOVED lines=31> */
[----:B------:R-:W-:Y:S01]  /*3f60*/  ISETP.GE.AND P0, PT, R7, R138, PT ;  /* 0x0000008a0700720c */ /* 0x000fe20003f06270 */
        /* <DEDUP_REMOVED lines=12> */
[----:B0-----:R-:W-:Y:S01]  /*4030*/  FMUL.FTZ R135, R52, R77 ;  /* 0x0000004d34877220 */ /* 0x001fe20000410000 */
[----:B------:R-:W-:Y:S01]  /*4040*/  PRMT R29, RZ, 0x5410, R29 ;  /* 0x00005410ff1d7816 */ /* 0x000fe2000000001d */
[----:B------:R0:W-:Y:S01]  /*4050*/  @!P0 STG.E.U16 [R2.64+-0x2c0], R141 ;  /* 0xfffd408d02008986 */ /* 0x0001e2000c101520 */
[----:B------:R-:W-:Y:S01]  /*4060*/  ISETP.GE.AND P0, PT, R13, R138, PT ;  /* 0x0000008a0d00720c */ /* 0x000fe20003f06270 */
        /* <DEDUP_REMOVED lines=8> */
[----:B--2---:R-:W-:Y:S01]  /*40f0*/  FMUL.FTZ R139, R57, R62 ;  /* 0x0000003e398b7220 */ /* 0x004fe20000410000 */
[----:B------:R-:W-:Y:S01]  /*4100*/  PRMT R26, RZ, 0x5410, R26 ;  /* 0x00005410ff1a7816 */ /* 0x000fe2000000001a */
[----:B------:R1:W-:Y:S01]  /*4110*/  @!P5 STG.E.U16 [R2.64+-0x1c0], R151 ;  /* 0xfffe40970200d986 */ /* 0x0003e2000c101520 */
[-C--:B------:R-:W-:Y:S01]  /*4120*/  ISETP.GE.AND P5, PT, R15, R138.reuse, PT ;  /* 0x0000008a0f00720c */ /* 0x080fe20003fa6270 */
[----:B0-----:R-:W-:Y:S01]  /*4130*/  FMUL.FTZ R141, R60, R63 ;  /* 0x0000003f3c8d7220 */ /* 0x001fe20000410000 */
        /* <DEDUP_REMOVED lines=11> */
[----:B------:R-:W-:Y:S01]  /*41f0*/  FADD.FTZ R78, R35, UR5 ;  /* 0x00000005234e7e21 */ /* 0x000fe20008010000 */
[----:B------:R-:W-:Y:S01]  /*4200*/  PRMT R22, RZ, 0x5410, R22 ;  /* 0x00005410ff167816 */ /* 0x000fe20000000016 */
[----:B------:R1:W-:Y:S01]  /*4210*/  @!P5 STG.E.U16 [R2.64+-0xc0], R159 ;  /* 0xffff409f0200d986 */ /* 0x0003e2000c101520 */
[----:B------:R-:W-:Y:S01]  /*4220*/  PRMT R21, RZ, 0x5410, R21 ;  /* 0x00005410ff157816 */ /* 0x000fe20000000015 */
[----:B------:R-:W-:Y:S01]  /*4230*/  FADD.FTZ R77, R34, UR5 ;  /* 0x00000005224d7e21 */ /* 0x000fe20008010000 */
[----:B------:R-:W-:Y:S01]  /*4240*/  PRMT R20, RZ, 0x5410, R20 ;  /* 0x00005410ff147816 */ /* 0x000fe20000000014 */
[----:B------:R1:W-:Y:S01]  /*4250*/  @!P1 STG.E.U16 [R2.64+-0x80], R161 ;  /* 0xffff80a102009986 */ /* 0x0003e2000c101520 */
        /* <DEDUP_REMOVED lines=31> */
[----:B-1----:R-:W-:Y:S01]  /*4450*/  BAR.SYNC.DEFER_BLOCKING 0x0 ;  /* 0x0000000000007b1d */ /* 0x002fe20000010000 */
        /* <DEDUP_REMOVED lines=40> */
[----:B------:R-:W-:Y:S01]  /*46e0*/  PRMT R22, R128, 0x7632, R22 ;  /* 0x0000763280167816 */ /* 0x000fe20000000016 */
[----:B------:R-:W-:Y:S01]  /*46f0*/  BSSY B0, `(.L_x_8393) ;  /* 0x0000033000007945 */ /* 0x000fe20003800000 */
[C---:B--2---:R-:W-:Y:S01]  /*4700*/  PRMT R5, R2.reuse, 0x7610, R5 ;  /* 0x0000761002057816 */ /* 0x044fe20000000005 */
[----:B------:R-:W-:Y:S01]  /*4710*/  STS.U16 [R90+0x8], R111 ;  /* 0x0000086f5a007388 */ /* 0x000fe20000000400 */
[----:B---3--:R-:W-:-:S02]  /*4720*/  PRMT R20, R2, 0x7632, R20 ;  /* 0x0000763202147816 */ /* 0x008fc40000000014 */
[----:B------:R-:W-:Y:S01]  /*4730*/  MOV R2, UR39 ;  /* 0x0000002700027c02 */ /* 0x000fe20008000f00 */
        /* <DEDUP_REMOVED lines=46> */
.L_x_8394:
[----:B------:R-:W-:Y:S05]  /*4a20*/  BSYNC B0 ;  /* 0x0000000000007941 */ /* 0x000fea0003800000 */
.L_x_8393:
        /* <DEDUP_REMOVED lines=43> */
.L_x_8392:
[----:B-1----:R-:W2:Y:S01]  /*4ce0*/  LDL.LU R0, [R1+0x20] ;  /* 0x0000200001007983 */ /* 0x002ea20000300800 */
        /* <DEDUP_REMOVED lines=70> */
.L_x_8474:
        /* <DEDUP_REMOVED lines=9> */
[----:B------:R-:W-:Y:S01]  /*51e0*/  UIMAD UR39, UR7, UR35, UR39 ;  /* 0x00000023072772a4 */ /* 0x000fe2000f8e0227 */
[----:B0-----:R-:W-:Y:S02]  /*51f0*/  LOP3.LUT R0, R109, 0x7ffffe0, RZ, 0xc0, !PT ;  /* 0x07ffffe06d007812 */ /* 0x001fe400078ec0ff */
[----:B------:R-:W-:Y:S02]  /*5200*/  ULDC.64 UR34, c[0x0][0x220] ;  /* 0x0000880000227ab9 */ /* 0x000fe40000000a00 */
[----:B------:R-:W-:-:S02]  /*5210*/  UIADD3 UR37, UR37, UR39, URZ ;  /* 0x0000002725257290 */ /* 0x000fc4000fffe03f */
[----:B------:R-:W-:Y:S01]  /*5220*/  ULEA UR34, UP0, UR36, UR34, 0x3 ;  /* 0x0000002224227291 */ /* 0x000fe2000f80183f */
[----:B------:R-:W-:Y:S01]  /*5230*/  LOP3.LUT R246, R109, 0x1f, RZ, 0xc0, !PT ;  /* 0x0000001f6df67812 */ /* 0x000fe200078ec0ff */
[----:B------:R-:W-:Y:S01]  /*5240*/  ULDC UR39, c[0x0][0x168] ;  /* 0x00005a0000277ab9 */ /* 0x000fe20000000800 */
[----:B------:R-:W-:Y:S01]  /*5250*/  SHF.L.U32 R0, R0, 0x5, RZ ;  /* 0x0000000500007819 */ /* 0x000fe200000006ff */
[----:B------:R-:W-:Y:S02]  /*5260*/  ULEA.HI.X UR35, UR36, UR35, UR37, 0x3, UP0 ;  /* 0x0000002324237291 */ /* 0x000fe400080f1c25 */
[----:B------:R-:W-:Y:S01]  /*5270*/  UIADD3 UR39, -UR25, UR39, URZ ;  /* 0x0000002719277290 */ /* 0x000fe2000fffe13f */
[----:B------:R-:W-:Y:S02]  /*5280*/  LOP3.LUT R6, R0, 0xffffffe0, R246, 0xe2, !PT ;  /* 0xffffffe000067812 */ /* 0x000fe400078ee2f6 */
[----:B------:R-:W-:Y:S01]  /*5290*/  MOV R2, UR34 ;  /* 0x0000002200027c02 */ /* 0x000fe20008000f00 */
[----:B------:R-:W-:Y:S01]  /*52a0*/  USHF.L.U32 UR36, UR39, 0x1, URZ ;  /* 0x0000000127247899 */ /* 0x000fe2000800063f */
[----:B------:R-:W-:Y:S01]  /*52b0*/  MOV R3, UR35 ;  /* 0x0000002300037c02 */ /* 0x000fe20008000f00 */
[----:B------:R-:W-:Y:S01]  /*52c0*/  ULDC.64 UR34, c[0x0][0x1c0] ;  /* 0x0000700000227ab9 */ /* 0x000fe20000000a00 */
[----:B------:R-:W-:Y:S01]  /*52d0*/  LOP3.LUT R0, R6, 0x20, RZ, 0xfc, !PT ;  /* 0x0000002006007812 */ /* 0x000fe200078efcff */
[----:B------:R-:W-:Y:S01]  /*52e0*/  UIMAD UR34, UR44, UR34, URZ ;  /* 0x000000222c2272a4 */ /* 0x000fe2000f8e023f */
[----:B------:R-:W-:-:S02]  /*52f0*/  SHF.R.S32.HI R7, RZ, 0x1f, R6 ;  /* 0x0000001fff077819 */ /* 0x000fc40000011406 */
[----:B------:R-:W-:Y:S01]  /*5300*/  MOV R9, UR7 ;  /* 0x0000000700097c02 */ /* 0x000fe20008000f00 */
[----:B------:R-:W-:Y:S01]  /*5310*/  UIMAD UR34, UR7, UR35, UR34 ;  /* 0x00000023072272a4 */ /* 0x000fe2000f8e0222 */
[----:B------:R-:W-:Y:S01]  /*5320*/  ISETP.GE.AND P3, PT, R0, UR36, PT ;  /* 0x0000002400007c0c */ /* 0x000fe2000bf66270 */
[----:B------:R-:W2:Y:S01]  /*5330*/  LDG.E.64 R2, [R2.64] ;  /* 0x0000002002027981 */ /* 0x000ea2000c1e1b00 */
[C---:B------:R-:W-:Y:S01]  /*5340*/  LOP3.LUT R0, R6.reuse, 0x40, RZ, 0xfc, !PT ;  /* 0x0000004006007812 */ /* 0x040fe200078efcff */
[----:B------:R-:W-:Y:S01]  /*5350*/  IMAD.WIDE.U32 R8, R9, c[0x0][0x1c0], R6 ;  /* 0x0000700009087a25 */ /* 0x000fe200078e0006 */
[----:B------:R-:W-:Y:S02]  /*5360*/  ISETP.GE.AND P2, PT, R6, UR36, PT ;  /* 0x0000002406007c0c */ /* 0x000fe4000bf46270 */
[----:B------:R-:W-:Y:S02]  /*5370*/  ISETP.GE.AND P4, PT, R0, UR36, PT ;  /* 0x0000002400007c0c */ /* 0x000fe4000bf86270 */
[----:B------:R-:W-:-:S02]  /*5380*/  LOP3.LUT R0, R6, 0x60, RZ, 0xfc, !PT ;  /* 0x0000006006007812 */ /* 0x000fc400078efcff */
[----:B------:R-:W-:Y:S01]  /*5390*/  IADD3 R5, R9, UR34, RZ ;  /* 0x0000002209057c10 */ /* 0x000fe2000fffe0ff */
[----:B------:R-:W-:Y:S01]  /*53a0*/  ULDC.64 UR34, c[0x0][0x198] ;  /* 0x0000660000227ab9 */ /* 0x000fe20000000a00 */
[----:B------:R-:W-:Y:S02]  /*53b0*/  LEA R4, P1, R8, UR22, 0x1 ;  /* 0x0000001608047c11 */ /* 0x000fe4000f8208ff */
[----:B------:R-:W-:Y:S02]  /*53c0*/  LOP3.LUT R7, R6, 0x80, RZ, 0xfc, !PT ;  /* 0x0000008006077812 */ /* 0x000fe400078efcff */
[----:B------:R-:W-:Y:S02]  /*53d0*/  ISETP.GE.AND P5, PT, R0, UR36, PT ;  /* 0x0000002400007c0c */ /* 0x000fe4000bfa6270 */
[----:B------:R-:W-:Y:S02]  /*53e0*/  PRMT R111, RZ, 0x7610, R111 ;  /* 0x00007610ff6f7816 */ /* 0x000fe4000000006f */
[----:B------:R-:W-:-:S02]  /*53f0*/  LEA.HI.X R5, R8, UR23, R5, 0x1, P1 ;  /* 0x0000001708057c11 */ /* 0x000fc400088f0c05 */
[----:B------:R-:W-:Y:S02]  /*5400*/  PRMT R0, RZ, 0x7610, R0 ;  /* 0x00007610ff007816 */ /* 0x000fe40000000000 */
[----:B------:R-:W-:Y:S01]  /*5410*/  ISETP.GE.AND P0, PT, R7, UR36, PT ;  /* 0x0000002407007c0c */ /* 0x000fe2000bf06270 */
[----:B------:R0:W3:Y:S01]  /*5420*/  @!P2 LDG.E.U16 R111, [R4.64] ;  /* 0x00000020046fa981 */ /* 0x0000e2000c1e1500 */
[C---:B------:R-:W-:Y:S02]  /*5430*/  LOP3.LUT R7, R6.reuse, 0xc0, RZ, 0xfc, !PT ;  /* 0x000000c006077812 */ /* 0x040fe400078efcff */
[----:B------:R-:W-:Y:S01]  /*5440*/  LOP3.LUT R8, R6, 0xe0, RZ, 0xfc, !PT ;  /* 0x000000e006087812 */ /* 0x000fe200078efcff */
[----:B------:R0:W4:Y:S01]  /*5450*/  @!P3 LDG.E.U16 R0, [R4.64+0x40] ;  /* 0x000040200400b981 */ /* 0x000122000c1e1500 */
[----:B------:R-:W-:Y:S02]  /*5460*/  PRMT R117, RZ, 0x7610, R117 ;  /* 0x00007610ff757816 */ /* 0x000fe40000000075 */
[----:B------:R-:W-:-:S02]  /*5470*/  ISETP.GE.AND P2, PT, R7, UR36, PT ;  /* 0x0000002407007c0c */ /* 0x000fc4000bf46270 */
[----:B------:R-:W-:Y:S02]  /*5480*/  ISETP.GE.AND P3, PT, R8, UR36, PT ;  /* 0x0000002408007c0c */ /* 0x000fe4000bf66270 */
[C---:B------:R-:W-:Y:S01]  /*5490*/  LOP3.LUT R7, R6.reuse, 0x100, RZ, 0xfc, !PT ;  /* 0x0000010006077812 */ /* 0x040fe200078efcff */
[----:B------:R0:W3:Y:S01]  /*54a0*/  @!P4 LDG.E.U16 R117, [R4.64+0x80] ;  /* 0x000080200475c981 */ /* 0x0000e2000c1e1500 */
[----:B------:R-:W-:Y:S02]  /*54b0*/  PRMT R119, RZ, 0x7610, R119 ;  /* 0x00007610ff777816 */ /* 0x000fe40000000077 */
[----:B------:R-:W-:Y:S02]  /*54c0*/  ISETP.GE.AND P4, PT, R7, UR36, PT ;  /* 0x0000002407007c0c */ /* 0x000fe4000bf86270 */
[----:B------:R-:W-:Y:S02]  /*54d0*/  LOP3.LUT R7, R6, 0x140, RZ, 0xfc, !PT ;  /* 0x0000014006077812 */ /* 0x000fe400078efcff */
[----:B------:R-:W-:Y:S01]  /*54e0*/  PRMT R120, RZ, 0x7610, R120 ;  /* 0x00007610ff787816 */ /* 0x000fe20000000078 */
[----:B------:R0:W3:Y:S01]  /*54f0*/  @!P0 LDG.E.U16 R119, [R4.64+0x100] ;  /* 0x0001002004778981 */ /* 0x0000e2000c1e1500 */
[----:B------:R-:W-:-:S02]  /*5500*/  ISETP.GE.AND P0, PT, R7, UR36, PT ;  /* 0x0000002407007c0c */ /* 0x000fc4000bf06270 */
[C---:B------:R-:W-:Y:S02]  /*5510*/  LOP3.LUT R7, R6.reuse, 0x160, RZ, 0xfc, !PT ;  /* 0x0000016006077812 */ /* 0x040fe400078efcff */
[C---:B------:R-:W-:Y:S01]  /*5520*/  LOP3.LUT R9, R6.reuse, 0xa0, RZ, 0xfc, !PT ;  /* 0x000000a006097812 */ /* 0x040fe200078efcff */
[----:B------:R0:W3:Y:S01]  /*5530*/  @!P3 LDG.E.U16 R120, [R4.64+0x1c0] ;  /* 0x0001c0200478b981 */ /* 0x0000e2000c1e1500 */
[----:B------:R-:W-:Y:S02]  /*5540*/  PRMT R123, RZ, 0x7610, R123 ;  /* 0x00007610ff7b7816 */ /* 0x000fe4000000007b */
[----:B------:R-:W-:Y:S02]  /*5550*/  ISETP.GE.AND P3, PT, R7, UR36, PT ;  /* 0x0000002407007c0c */ /* 0x000fe4000bf66270 */
[----:B------:R-:W-:Y:S02]  /*5560*/  ISETP.GE.AND P1, PT, R9, UR36, PT ;  /* 0x0000002409007c0c */ /* 0x000fe4000bf26270 */
[----:B------:R-:W-:Y:S01]  /*5570*/  LOP3.LUT R7, R6, 0x1c0, RZ, 0xfc, !PT ;  /* 0x000001c006077812 */ /* 0x000fe200078efcff */
[----:B------:R0:W3:Y:S01]  /*5580*/  @!P4 LDG.E.U16 R123, [R4.64+0x200] ;  /* 0x00020020047bc981 */ /* 0x0000e2000c1e1500 */
[----:B------:R-:W-:-:S02]  /*5590*/  PRMT R110, RZ, 0x7610, R110 ;  /* 0x00007610ff6e7816 */ /* 0x000fc4000000006e */
[----:B------:R-:W-:Y:S02]  /*55a0*/  PRMT R125, RZ, 0x7610, R125 ;  /* 0x00007610ff7d7816 */ /* 0x000fe4000000007d */
[----:B------:R-:W-:Y:S02]  /*55b0*/  ISETP.GE.AND P4, PT, R7, UR36, PT ;  /* 0x0000002407007c0c */ /* 0x000fe4000bf86270 */
[C---:B------:R-:W-:Y:S01]  /*55c0*/  LOP3.LUT R8, R6.reuse, 0x120, RZ, 0xfc, !PT ;  /* 0x0000012006087812 */ /* 0x040fe200078efcff */
[----:B------:R0:W3:Y:S01]  /*55d0*/  @!P5 LDG.E.U16 R110, [R4.64+0xc0] ;  /* 0x0000c020046ed981 */ /* 0x0000e2000c1e1500 */
[----:B------:R-:W-:Y:S02]  /*55e0*/  LOP3.LUT R7, R6, 0x1e0, RZ, 0xfc, !PT ;  /* 0x000001e006077812 */ /* 0x000fe400078efcff */
[----:B------:R-:W-:Y:S01]  /*55f0*/  PRMT R118, RZ, 0x7610, R118 ;  /* 0x00007610ff767816 */ /* 0x000fe20000000076 */
[----:B------:R0:W3:Y:S01]  /*5600*/  @!P0 LDG.E.U16 R125, [R4.64+0x280] ;  /* 0x00028020047d8981 */ /* 0x0000e2000c1e1500 */
[----:B------:R-:W-:-:S02]  /*5610*/  ISETP.GE.AND P5, PT, R8, UR36, PT ;  /* 0x0000002408007c0c */ /* 0x000fc4000bfa6270 */
[----:B------:R-:W-:Y:S02]  /*5620*/  ISETP.GE.AND P0, PT, R7, UR36, PT ;  /* 0x0000002407007c0c */ /* 0x000fe4000bf06270 */
[----:B------:R-:W-:Y:S01]  /*5630*/  PRMT R121, RZ, 0x7610, R121 ;  /* 0x00007610ff797816 */ /* 0x000fe20000000079 */
[----:B------:R0:W3:Y:S01]  /*5640*/  @!P1 LDG.E.U16 R118, [R4.64+0x140] ;  /* 0x0001402004769981 */ /* 0x0000e2000c1e1500 */
[C---:B------:R-:W-:Y:S02]  /*5650*/  LOP3.LUT R8, R6.reuse, 0x180, RZ, 0xfc, !PT ;  /* 0x0000018006087812 */ /* 0x040fe400078efcff */
        /* <DEDUP_REMOVED lines=8> */
[----:B------:R-:W-:Y:S02]  /*56e0*/  ISETP.GE.AND P0, PT, R7, UR36, PT ;  /* 0x0000002407007c0c */ /* 0x000fe4000bf06270 */
[----:B------:R-:W-:Y:S02]  /*56f0*/  PRMT R126, RZ, 0x7610, R126 ;  /* 0x00007610ff7e7816 */ /* 0x000fe4000000007e */
[----:B------:R-:W-:Y:S01]  /*5700*/  LOP3.LUT R7, R6, 0x220, RZ, 0xfc, !PT ;  /* 0x0000022006077812 */ /* 0x000fe200078efcff */
[----:B------:R0:W4:Y:S01]  /*5710*/  @!P1 LDG.E.U16 R127, [R4.64+0x300] ;  /* 0x00030020047f9981 */ /* 0x000122000c1e1500 */
[----:B------:R-:W-:-:S02]  /*5720*/  PRMT R124, RZ, 0x7610, R124 ;  /* 0x00007610ff7c7816 */ /* 0x000fc4000000007c */
[C---:B------:R-:W-:Y:S01]  /*5730*/  LOP3.LUT R8, R6.reuse, 0x240, RZ, 0xfc, !PT ;  /* 0x0000024006087812 */ /* 0x040fe200078efcff */
[----:B------:R0:W4:Y:S01]  /*5740*/  @!P2 LDG.E.U16 R126, [R4.64+0x340] ;  /* 0x00034020047ea981 */ /* 0x000122000c1e1500 */
[----:B------:R-:W-:Y:S02]  /*5750*/  LOP3.LUT R9, R6, 0x260, RZ, 0xfc, !PT ;  /* 0x0000026006097812 */ /* 0x000fe400078efcff */
[----:B------:R-:W-:Y:S01]  /*5760*/  ISETP.GE.AND P1, PT, R7, UR36, PT ;  /* 0x0000002407007c0c */ /* 0x000fe2000bf26270 */
[----:B------:R0:W4:Y:S01]  /*5770*/  @!P3 LDG.E.U16 R124, [R4.64+0x2c0] ;  /* 0x0002c020047cb981 */ /* 0x000122000c1e1500 */
[----:B------:R-:W-:Y:S02]  /*5780*/  PRMT R130, RZ, 0x7610, R130 ;  /* 0x00007610ff827816 */ /* 0x000fe40000000082 */
[----:B------:R-:W-:Y:S02]  /*5790*/  ISETP.GE.AND P2, PT, R8, UR36, PT ;  /* 0x0000002408007c0c */ /* 0x000fe4000bf46270 */
[----:B------:R-:W-:-:S02]  /*57a0*/  ISETP.GE.AND P3, PT, R9, UR36, PT ;  /* 0x0000002409007c0c */ /* 0x000fc4000bf66270 */
[C---:B------:R-:W-:Y:S01]  /*57b0*/  LOP3.LUT R7, R6.reuse, 0x280, RZ, 0xfc, !PT ;  /* 0x0000028006077812 */ /* 0x040fe200078efcff */
[----:B------:R0:W4:Y:S01]  /*57c0*/  @!P0 LDG.E.U16 R130, [R4.64+0x400] ;  /* 0x0004002004828981 */ /* 0x000122000c1e1500 */
[----:B------:R-:W-:Y:S02]  /*57d0*/  PRMT R131, RZ, 0x7610, R131 ;  /* 0x00007610ff837816 */ /* 0x000fe40000000083 */
        /* <DEDUP_REMOVED lines=11> */
[----:B------:R-:W-:Y:S02]  /*5890*/  PRMT R116, RZ, 0x7610, R116 ;  /* 0x00007610ff747816 */ /* 0x000fe40000000074 */
[----:B------:R-:W-:-:S02]  /*58a0*/  ISETP.GE.AND P2, PT, R9, UR36, PT ;  /* 0x0000002409007c0c */ /* 0x000fc4000bf46270 */
[----:B------:R-:W-:Y:S01]  /*58b0*/  ISETP.GE.AND P3, PT, R7, UR36, PT ;  /* 0x0000002407007c0c */ /* 0x000fe2000bf66270 */
[----:B------:R0:W4:Y:S01]  /*58c0*/  @!P5 LDG.E.U16 R122, [R4.64+0x240] ;  /* 0x00024020047ad981 */ /* 0x000122000c1e1500 */
[----:B------:R-:W-:Y:S02]  /*58d0*/  LOP3.LUT R8, R6, 0x300, RZ, 0xfc, !PT ;  /* 0x0000030006087812 */ /* 0x000fe400078efcff */
[----:B------:R-:W-:Y:S01]  /*58e0*/  PRMT R129, RZ, 0x7610, R129 ;  /* 0x00007610ff817816 */ /* 0x000fe20000000081 */
[----:B------:R0:W4:Y:S01]  /*58f0*/  @!P0 LDG.E.U16 R116, [R4.64+0x500] ;  /* 0x0005002004748981 */ /* 0x000122000c1e1500 */
[----:B------:R-:W-:Y:S02]  /*5900*/  PRMT R115, RZ, 0x7610, R115 ;  /* 0x00007610ff737816 */ /* 0x000fe40000000073 */
[----:B------:R-:W-:Y:S02]  /*5910*/  ISETP.GE.AND P0, PT, R8, UR36, PT ;  /* 0x0000002408007c0c */ /* 0x000fe4000bf06270 */
[----:B------:R-:W-:Y:S01]  /*5920*/  PRMT R114, RZ, 0x7610, R114 ;  /* 0x00007610ff727816 */ /* 0x000fe20000000072 */
[----:B------:R0:W4:Y:S01]  /*5930*/  @!P4 LDG.E.U16 R129, [R4.64+0x380] ;  /* 0x000380200481c981 */ /* 0x000122000c1e1500 */
[----:B------:R-:W-:-:S02]  /*5940*/  LOP3.LUT R7, R6, 0x320, RZ, 0xfc, !PT ;  /* 0x0000032006077812 */ /* 0x000fc400078efcff */
[----:B------:R-:W-:Y:S01]  /*5950*/  PRMT R113, RZ, 0x7610, R113 ;  /* 0x00007610ff717816 */ /* 0x000fe20000000071 */
[----:B------:R0:W4:Y:S01]  /*5960*/  @!P1 LDG.E.U16 R115, [R4.64+0x540] ;  /* 0x0005402004739981 */ /* 0x000122000c1e1500 */
[C---:B------:R-:W-:Y:S02]  /*5970*/  LOP3.LUT R8, R6.reuse, 0x340, RZ, 0xfc, !PT ;  /* 0x0000034006087812 */ /* 0x040fe400078efcff */
[----:B------:R-:W-:Y:S01]  /*5980*/  LOP3.LUT R9, R6, 0x360, RZ, 0xfc, !PT ;  /* 0x0000036006097812 */ /* 0x000fe200078efcff */
[----:B------:R0:W4:Y:S01]  /*5990*/  @!P2 LDG.E.U16 R114, [R4.64+0x580] ;  /* 0x000580200472a981 */ /* 0x000122000c1e1500 */
[----:B------:R-:W-:Y:S02]  /*59a0*/  ISETP.GE.AND P1, PT, R7, UR36, PT ;  /* 0x0000002407007c0c */ /* 0x000fe4000bf26270 */
[----:B------:R-:W-:Y:S01]  /*59b0*/  PRMT R67, RZ, 0x7610, R67 ;  /* 0x00007610ff437816 */ /* 0x000fe20000000043 */
[----:B------:R0:W4:Y:S01]  /*59c0*/  @!P3 LDG.E.U16 R113, [R4.64+0x5c0] ;  /* 0x0005c0200471b981 */ /* 0x000122000c1e1500 */
[----:B------:R-:W-:-:S02]  /*59d0*/  ISETP.GE.AND P2, PT, R8, UR36, PT ;  /* 0x0000002408007c0c */ /* 0x000fc4000bf46270 */
[----:B------:R-:W-:Y:S02]  /*59e0*/  ISETP.GE.AND P3, PT, R9, UR36, PT ;  /* 0x0000002409007c0c */ /* 0x000fe4000bf66270 */
[----:B------:R-:W-:Y:S01]  /*59f0*/  LOP3.LUT R7, R6, 0x380, RZ, 0xfc, !PT ;  /* 0x0000038006077812 */ /* 0x000fe200078efcff */
[----:B------:R0:W4:Y:S01]  /*5a00*/  @!P0 LDG.E.U16 R67, [R4.64+0x600] ;  /* 0x0006002004438981 */ /* 0x000122000c1e1500 */
[----:B------:R-:W-:Y:S02]  /*5a10*/  SHF.L.U32 R8, R109, 0x5, RZ ;  /* 0x000000056d087819 */ /* 0x000fe400000006ff */
[----:B------:R-:W-:Y:S02]  /*5a20*/  PRMT R112, RZ, 0x7610, R112 ;  /* 0x00007610ff707816 */ /* 0x000fe40000000070 */
[----:B------:R-:W-:Y:S02]  /*5a30*/  ISETP.GE.AND P0, PT, R7, UR36, PT ;  /* 0x0000002407007c0c */ /* 0x000fe4000bf06270 */
[----:B------:R-:W-:-:S02]  /*5a40*/  PRMT R66, RZ, 0x7610, R66 ;  /* 0x00007610ff427816 */ /* 0x000fc40000000042 */
[----:B------:R-:W-:Y:S01]  /*5a50*/  LOP3.LUT R8, R8, 0xffffffe0, R246, 0xe2, !PT ;  /* 0xffffffe008087812 */ /* 0x000fe200078ee2f6 */
[----:B------:R0:W4:Y:S01]  /*5a60*/  @!P1 LDG.E.U16 R112, [R4.64+0x640] ;  /* 0x0006402004709981 */ /* 0x000122000c1e1500 */
[C---:B------:R-:W-:Y:S02]  /*5a70*/  LOP3.LUT R7, R6.reuse, 0x3a0, RZ, 0xfc, !PT ;  /* 0x000003a006077812 */ /* 0x040fe400078efcff */
[----:B------:R-:W-:Y:S01]  /*5a80*/  PRMT R10, RZ, 0x7610, R10 ;  /* 0x00007610ff0a7816 */ /* 0x000fe2000000000a */
[----:B------:R0:W4:Y:S01]  /*5a90*/  @!P2 LDG.E.U16 R66, [R4.64+0x680] ;  /* 0x000680200442a981 */ /* 0x000122000c1e1500 */
[----:B------:R-:W-:Y:S02]  /*5aa0*/  LOP3.LUT R6, R6, 0x3c0, RZ, 0xfc, !PT ;  /* 0x000003c006067812 */ /* 0x000fe400078efcff */
[----:B------:R-:W-:Y:S02]  /*5ab0*/  LOP3.LUT R8, R8, 0x3e0, RZ, 0xfc, !PT ;  /* 0x000003e008087812 */ /* 0x000fe400078efcff */
[----:B------:R-:W-:Y:S01]  /*5ac0*/  ISETP.GE.AND P1, PT, R7, UR36, PT ;  /* 0x0000002407007c0c */ /* 0x000fe2000bf26270 */
[----:B------:R0:W4:Y:S01]  /*5ad0*/  @!P3 LDG.E.U16 R10, [R4.64+0x6c0] ;  /* 0x0006c020040ab981 */ /* 0x000122000c1e1500 */
[----:B------:R-:W-:-:S02]  /*5ae0*/  ISETP.GE.AND P2, PT, R6, UR36, PT ;  /* 0x0000002406007c0c */ /* 0x000fc4000bf46270 */
[----:B------:R-:W-:Y:S02]  /*5af0*/  ISETP.GE.AND P3, PT, R8, UR36, PT ;  /* 0x0000002408007c0c */ /* 0x000fe4000bf66270 */
[----:B------:R-:W-:Y:S02]  /*5b00*/  PRMT R9, RZ, 0x7610, R9 ;  /* 0x00007610ff097816 */ /* 0x000fe40000000009 */
[----:B------:R-:W-:Y:S02]  /*5b10*/  PRMT R6, RZ, 0x7610, R6 ;  /* 0x00007610ff067816 */ /* 0x000fe40000000006 */
[----:B------:R-:W-:Y:S02]  /*5b20*/  PRMT R7, RZ, 0x7610, R7 ;  /* 0x00007610ff077816 */ /* 0x000fe40000000007 */
[----:B------:R-:W-:Y:S01]  /*5b30*/  PRMT R8, RZ, 0x7610, R8 ;  /* 0x00007610ff087816 */ /* 0x000fe20000000008 */
[----:B------:R0:W4:Y:S04]  /*5b40*/  @!P0 LDG.E.U16 R9, [R4.64+0x700] ;  /* 0x0007002004098981 */ /* 0x000128000c1e1500 */
[----:B------:R0:W4:Y:S04]  /*5b50*/  @!P1 LDG.E.U16 R6, [R4.64+0x740] ;  /* 0x0007402004069981 */ /* 0x000128000c1e1500 */
[----:B------:R0:W4:Y:S04]  /*5b60*/  @!P2 LDG.E.U16 R7, [R4.64+0x780] ;  /* 0x000780200407a981 */ /* 0x000128000c1e1500 */
[----:B------:R0:W4:Y:S01]  /*5b70*/  @!P3 LDG.E.U16 R8, [R4.64+0x7c0] ;  /* 0x0007c0200408b981 */ /* 0x000122000c1e1500 */
[----:B--2---:R-:W1:Y:S02]  /*5b80*/  R2UR UR43, R3 ;  /* 0x00000000032b73c2 */ /* 0x004e6400000e0000 */
[----:B-1----:R-:W-:-:S02]  /*5b90*/  FMUL.FTZ R3, R75, UR43 ;  /* 0x0000002b4b037c20 */ /* 0x002fc40008410000 */
[----:B------:R-:W-:Y:S02]  /*5ba0*/  FMUL.FTZ R64, R78, UR43 ;  /* 0x0000002b4e407c20 */ /* 0x000fe40008410000 */
[----:B0-----:R-:W-:Y:S02]  /*5bb0*/  FMUL.RZ R4, R3, 0.15915493667125701904 ;  /* 0x3e22f98303047820 */ /* 0x001fe4000040c000 */
[----:B------:R-:W-:Y:S02]  /*5bc0*/  FMUL.FTZ R134, R77, UR43 ;  /* 0x0000002b4d867c20 */ /* 0x000fe40008410000 */
[----:B------:R-:W-:Y:S02]  /*5bd0*/  FMUL.FTZ R3, R74, UR43 ;  /* 0x0000002b4a037c20 */ /* 0x000fe40008410000 */
[----:B------:R-:W-:Y:S02]  /*5be0*/  FMUL.RZ R135, R64, 0.15915493667125701904 ;  /* 0x3e22f98340877820 */ /* 0x000fe4000040c000 */
[----:B------:R-:W-:-:S02]  /*5bf0*/  FMUL.RZ R136, R134, 0.15915493667125701904 ;  /* 0x3e22f98386887820 */ /* 0x000fc4000040c000 */
        /* <DEDUP_REMOVED lines=13> */
[----:B------:R0:W-:Y:S01]  /*5cd0*/  MUFU.COS R154, R4 ;  /* 0x00000004009a7308 */ /* 0x0001e20000000000 */
[----:B---3--:R1:W-:Y:S01]  /*5ce0*/  STS.U16 [R106], R111 ;  /* 0x0000006f6a007388 */ /* 0x0083e20000000400 */
[----:B0-----:R-:W-:-:S02]  /*5cf0*/  FMUL.RZ R4, R3, 0.15915493667125701904 ;  /* 0x3e22f98303047820 */ /* 0x001fc4000040c000 */
[----:B------:R-:W-:-:S04]  /*5d00*/  FMUL.FTZ R3, R70, UR43 ;  /* 0x0000002b46037c20 */ /* 0x000fc80008410000 */
[----:B------:R-:W-:Y:S01]  /*5d10*/  MUFU.SIN R151, R5 ;  /* 0x0000000500977308 */ /* 0x000fe20000000400 */
[----:B----4-:R-:W-:Y:S07]  /*5d20*/  STS.U16 [R105+0x40], R0 ;  /* 0x0000400069007388 */ /* 0x010fee0000000400 */
[----:B------:R0:W-:Y:S01]  /*5d30*/  MUFU.COS R152, R5 ;  /* 0x0000000500987308 */ /* 0x0001e20000000000 */
[----:B------:R2:W-:Y:S01]  /*5d40*/  STS.U16 [R104+0x80], R117 ;  /* 0x0000807568007388 */ /* 0x0005e20000000400 */
[----:B-1----:R-:W-:Y:S01]  /*5d50*/  IADD3 R111, R108, 0x220, RZ ;  /* 0x000002206c6f7810 */ /* 0x002fe20007ffe0ff */
[----:B0-----:R-:W-:-:S02]  /*5d60*/  FMUL.RZ R5, R3, 0.15915493667125701904 ;  /* 0x3e22f98303057820 */ /* 0x001fc4000040c000 */
[----:B------:R-:W-:Y:S01]  /*5d70*/  STS.U16 [R103+0xc0], R110 ;  /* 0x0000c06e67007388 */ /* 0x000fe20000000400 */
[C---:B--2---:R-:W-:Y:S02]  /*5d80*/  IADD3 R117, R108.reuse, 0x240, RZ ;  /* 0x000002406c757810 */ /* 0x044fe40007ffe0ff */
[----:B------:R-:W-:Y:S01]  /*5d90*/  MUFU.SIN R143, R5 ;  /* 0x00000005008f7308 */ /* 0x000fe20000000400 */
[----:B------:R0:W-:Y:S01]  /*5da0*/  STS.U16 [R102+0x100], R119 ;  /* 0x0001007766007388 */ /* 0x0001e20000000400 */
[----:B------:R1:W2:Y:S06]  /*5db0*/  R2UR UR45, R2 ;  /* 0x00000000022d73c2 */ /* 0x0002ac00000e0000 */
[----:B------:R3:W-:Y:S01]  /*5dc0*/  MUFU.COS R144, R5 ;  /* 0x0000000500907308 */ /* 0x0007e20000000000 */
[----:B------:R-:W-:Y:S01]  /*5dd0*/  STS.U16 [R101+0x140], R118 ;  /* 0x0001407665007388 */ /* 0x000fe20000000400 */
[----:B0-----:R-:W-:-:S03]  /*5de0*/  IADD3 R119, R108, 0x260, RZ ;  /* 0x000002606c777810 */ /* 0x001fc60007ffe0ff */
[----:B------:R-:W-:Y:S01]  /*5df0*/  STS.U16 [R100+0x180], R121 ;  /* 0x0001807964007388 */ /* 0x000fe20000000400 */
[----:B---3--:R-:W-:-:S03]  /*5e00*/  IADD3 R5, R108, 0x200, RZ ;  /* 0x000002006c057810 */ /* 0x008fc60007ffe0ff */
[----:B------:R-:W-:Y:S01]  /*5e10*/  STS.U16 [R99+0x1c0], R120 ;  /* 0x0001c07863007388 */ /* 0x000fe20000000400 */
[-C--:B------:R-:W-:Y:S02]  /*5e20*/  LEA.HI.SX32 R117, R117, R108.reuse, 0x1b ;  /* 0x0000006c75757211 */ /* 0x080fe400078fdaff */
[-C--:B------:R-:W-:Y:S01]  /*5e30*/  LEA.HI.SX32 R5, R5, R108.reuse, 0x1b ;  /* 0x0000006c05057211 */ /* 0x080fe200078fdaff */
[----:B------:R0:W-:Y:S01]  /*5e40*/  STS.U16 [R98+0x200], R123 ;  /* 0x0002007b62007388 */ /* 0x0001e20000000400 */
[-C--:B-1----:R-:W-:Y:S02]  /*5e50*/  LEA.HI.SX32 R2, R111, R108.reuse, 0x1b ;  /* 0x0000006c6f027211 */ /* 0x082fe400078fdaff */
[----:B------:R-:W-:Y:S01]  /*5e60*/  LEA.HI.SX32 R119, R119, R108, 0x1b ;  /* 0x0000006c77777211 */ /* 0x000fe200078fdaff */
[----:B------:R1:W-:Y:S04]  /*5e70*/  STS.U16 [R97+0x240], R122 ;  /* 0x0002407a61007388 */ /* 0x0003e80000000400 */
[----:B------:R3:W-:Y:S01]  /*5e80*/  STS.U16 [R96+0x280], R125 ;  /* 0x0002807d60007388 */ /* 0x0007e20000000400 */
[----:B0-----:R-:W-:-:S03]  /*5e90*/  SHF.L.U32 R123, R5, 0x1, RZ ;  /* 0x00000001057b7819 */ /* 0x001fc600000006ff */
[----:B------:R0:W-:Y:S01]  /*5ea0*/  STS.U16 [R95+0x2c0], R124 ;  /* 0x0002c07c5f007388 */ /* 0x0001e20000000400 */
[----:B------:R-:W-:Y:S02]  /*5eb0*/  IADD3 R5, R108, 0x280, RZ ;  /* 0x000002806c057810 */ /* 0x000fe40007ffe0ff */
[----:B-1----:R-:W-:Y:S01]  /*5ec0*/  SHF.L.U32 R122, R2, 0x1, RZ ;  /* 0x00000001027a7819 */ /* 0x002fe200000006ff */
[----:B------:R1:W-:Y:S01]  /*5ed0*/  STS.U16 [R94+0x300], R127 ;  /* 0x0003007f5e007388 */ /* 0x0003e20000000400 */
[----:B---3--:R-:W-:Y:S02]  /*5ee0*/  SHF.L.U32 R125, R117, 0x1, RZ ;  /* 0x00000001757d7819 */ /* 0x008fe400000006ff */
[C---:B------:R-:W-:Y:S01]  /*5ef0*/  IADD3 R117, R108.reuse, 0x2a0, RZ ;  /* 0x000002a06c757810 */ /* 0x040fe20007ffe0ff */
[----:B------:R3:W-:Y:S01]  /*5f00*/  STS.U16 [R93+0x340], R126 ;  /* 0x0003407e5d007388 */ /* 0x0007e20000000400 */
[----:B0-----:R-:W-:Y:S02]  /*5f10*/  SHF.L.U32 R124, R119, 0x1, RZ ;  /* 0x00000001777c7819 */ /* 0x001fe400000006ff */
[C---:B------:R-:W-:Y:S01]  /*5f20*/  IADD3 R119, R108.reuse, 0x2c0, RZ ;  /* 0x000002c06c777810 */ /* 0x040fe20007ffe0ff */
[----:B------:R-:W-:Y:S01]  /*5f30*/  STS.U16 [R92+0x380], R129 ;  /* 0x000380815c007388 */ /* 0x000fe20000000400 */
[----:B------:R-:W-:-:S02]  /*5f40*/  IADD3 R121, R108, 0x2e0, RZ ;  /* 0x000002e06c797810 */ /* 0x000fc40007ffe0ff */
[-C--:B------:R-:W-:Y:S01]  /*5f50*/  LEA.HI.SX32 R5, R5, R108.reuse, 0x1b ;  /* 0x0000006c05057211 */ /* 0x080fe200078fdaff */
[----:B------:R-:W-:Y:S01]  /*5f60*/  STS.U16 [R91+0x3c0], R128 ;  /* 0x0003c0805b007388 */ /* 0x000fe20000000400 */
[-C--:B------:R-:W-:Y:S02]  /*5f70*/  LEA.HI.SX32 R117, R117, R108.reuse, 0x1b ;  /* 0x0000006c75757211 */ /* 0x080fe400078fdaff */
[-C--:B------:R-:W-:Y:S01]  /*5f80*/  LEA.HI.SX32 R119, R119, R108.reuse, 0x1b ;  /* 0x0000006c77777211 */ /* 0x080fe200078fdaff */
[----:B------:R-:W-:Y:S01]  /*5f90*/  STS.U16 [R123+0x400], R130 ;  /* 0x000400827b007388 */ /* 0x000fe20000000400 */
[----:B------:R-:W-:-:S03]  /*5fa0*/  LEA.HI.SX32 R121, R121, R108, 0x1b ;  /* 0x0000006c79797211 */ /* 0x000fc600078fdaff */
[----:B------:R-:W-:Y:S01]  /*5fb0*/  STS.U16 [R122+0x440], R131 ;  /* 0x000440837a007388 */ /* 0x000fe20000000400 */
[----:B-1----:R-:W-:-:S03]  /*5fc0*/  SHF.L.U32 R127, R119, 0x1, RZ ;  /* 0x00000001777f7819 */ /* 0x002fc600000006ff */
[----:B------:R0:W-:Y:S01]  /*5fd0*/  STS.U16 [R125+0x480], R132 ;  /* 0x000480847d007388 */ /* 0x0001e20000000400 */
[----:B---3--:R-:W-:-:S03]  /*5fe0*/  SHF.L.U32 R126, R121, 0x1, RZ ;  /* 0x00000001797e7819 */ /* 0x008fc600000006ff */
[----:B------:R1:W-:Y:S01]  /*5ff0*/  STS.U16 [R124+0x4c0], R133 ;  /* 0x0004c0857c007388 */ /* 0x0003e20000000400 */
[C---:B------:R-:W-:Y:S02]  /*6000*/  IADD3 R119, R108.reuse, 0x340, RZ ;  /* 0x000003406c777810 */ /* 0x040fe40007ffe0ff */
[----:B0-----:R-:W-:Y:S02]  /*6010*/  SHF.L.U32 R125, R5, 0x1, RZ ;  /* 0x00000001057d7819 */ /* 0x001fe400000006ff */
[C---:B------:R-:W-:Y:S02]  /*6020*/  IADD3 R5, R108.reuse, 0x300, RZ ;  /* 0x000003006c057810 */ /* 0x040fe40007ffe0ff */
[----:B-1----:R-:W-:Y:S02]  /*6030*/  SHF.L.U32 R124, R117, 0x1, RZ ;  /* 0x00000001757c7819 */ /* 0x002fe400000006ff */
[C---:B------:R-:W-:Y:S02]  /*6040*/  IADD3 R117, R108.reuse, 0x320, RZ ;  /* 0x000003206c757810 */ /* 0x040fe40007ffe0ff */
[----:B------:R-:W-:-:S02]  /*6050*/  IADD3 R121, R108, 0x360, RZ ;  /* 0x000003606c797810 */ /* 0x000fc40007ffe0ff */
[-C--:B------:R-:W-:Y:S01]  /*6060*/  LEA.HI.SX32 R5, R5, R108.reuse, 0x1b ;  /* 0x0000006c05057211 */ /* 0x080fe200078fdaff */
[----:B------:R0:W-:Y:S01]  /*6070*/  STS.U16 [R125+0x500], R116 ;  /* 0x000500747d007388 */ /* 0x0001e20000000400 */
[-C--:B------:R-:W-:Y:S02]  /*6080*/  LEA.HI.SX32 R117, R117, R108.reuse, 0x1b ;  /* 0x0000006c75757211 */ /* 0x080fe400078fdaff */
[-C--:B------:R-:W-:Y:S01]  /*6090*/  LEA.HI.SX32 R119, R119, R108.reuse, 0x1b ;  /* 0x0000006c77777211 */ /* 0x080fe200078fdaff */
[----:B------:R1:W-:Y:S01]  /*60a0*/  STS.U16 [R124+0x540], R115 ;  /* 0x000540737c007388 */ /* 0x0003e20000000400 */
[----:B------:R-:W-:-:S03]  /*60b0*/  LEA.HI.SX32 R121, R121, R108, 0x1b ;  /* 0x0000006c79797211 */ /* 0x000fc600078fdaff */
[----:B------:R3:W-:Y:S01]  /*60c0*/  STS.U16 [R127+0x580], R114 ;  /* 0x000580727f007388 */ /* 0x0007e20000000400 */
[----:B0-----:R-:W-:-:S03]  /*60d0*/  SHF.L.U32 R125, R117, 0x1, RZ ;  /* 0x00000001757d7819 */ /* 0x001fc600000006ff */
[----:B------:R0:W-:Y:S01]  /*60e0*/  STS.U16 [R126+0x5c0], R113 ;  /* 0x0005c0717e007388 */ /* 0x0001e20000000400 */
[----:B-1----:R-:W-:Y:S02]  /*60f0*/  SHF.L.U32 R124, R5, 0x1, RZ ;  /* 0x00000001057c7819 */ /* 0x002fe400000006ff */
[C---:B------:R-:W-:Y:S02]  /*6100*/  IADD3 R5, R108.reuse, 0x380, RZ ;  /* 0x000003806c057810 */ /* 0x040fe40007ffe0ff */
[----:B---3--:R-:W-:Y:S02]  /*6110*/  SHF.L.U32 R127, R119, 0x1, RZ ;  /* 0x00000001777f7819 */ /* 0x008fe400000006ff */
[----:B------:R-:W-:Y:S02]  /*6120*/  SHF.L.U32 R121, R121, 0x1, RZ ;  /* 0x0000000179797819 */ /* 0x000fe400000006ff */
[C---:B0-----:R-:W-:Y:S01]  /*6130*/  IADD3 R113, R108.reuse, 0x3a0, RZ ;  /* 0x000003a06c717810 */ /* 0x041fe20007ffe0ff */
[----:B------:R-:W-:Y:S01]  /*6140*/  STS.U16 [R124+0x600], R67 ;  /* 0x000600437c007388 */ /* 0x000fe20000000400 */
[----:B------:R-:W-:-:S02]  /*6150*/  IADD3 R115, R108, 0x3c0, RZ ;  /* 0x000003c06c737810 */ /* 0x000fc40007ffe0ff */
[-C--:B------:R-:W-:Y:S01]  /*6160*/  LEA.HI.SX32 R5, R5, R108.reuse, 0x1b ;  /* 0x0000006c05057211 */ /* 0x080fe200078fdaff */
[----:B------:R0:W-:Y:S01]  /*6170*/  STS.U16 [R125+0x640], R112 ;  /* 0x000640707d007388 */ /* 0x0001e20000000400 */
[----:B------:R-:W-:Y:S02]  /*6180*/  IADD3 R117, R108, 0x3e0, RZ ;  /* 0x000003e06c757810 */ /* 0x000fe40007ffe0ff */
[-C--:B------:R-:W-:Y:S01]  /*6190*/  LEA.HI.SX32 R113, R113, R108.reuse, 0x1b ;  /* 0x0000006c71717211 */ /* 0x080fe200078fdaff */
[----:B------:R-:W-:Y:S01]  /*61a0*/  STS.U16 [R127+0x680], R66 ;  /* 0x000680427f007388 */ /* 0x000fe20000000400 */
[----:B------:R-:W-:-:S03]  /*61b0*/  LEA.HI.SX32 R115, R115, R108, 0x1b ;  /* 0x0000006c73737211 */ /* 0x000fc600078fdaff */
[----:B------:R1:W-:Y:S01]  /*61c0*/  STS.U16 [R121+0x6c0], R10 ;  /* 0x0006c00a79007388 */ /* 0x0003e20000000400 */
[----:B------:R-:W-:Y:S02]  /*61d0*/  LEA.HI.SX32 R117, R117, R108, 0x1b ;  /* 0x0000006c75757211 */ /* 0x000fe400078fdaff */
[----:B------:R-:W-:Y:S02]  /*61e0*/  SHF.L.U32 R113, R113, 0x1, RZ ;  /* 0x0000000171717819 */ /* 0x000fe400000006ff */
[----:B0-----:R-:W-:Y:S02]  /*61f0*/  SHF.L.U32 R112, R115, 0x1, RZ ;  /* 0x0000000173707819 */ /* 0x001fe400000006ff */
[----:B-1----:R-:W-:Y:S01]  /*6200*/  SHF.L.U32 R10, R5, 0x1, RZ ;  /* 0x00000001050a7819 */ /* 0x002fe200000006ff */
[----:B------:R-:W-:Y:S01]  /*6210*/  FMUL.FTZ R0, R62, UR43 ;  /* 0x0000002b3e007c20 */ /* 0x000fe20008410000 */
[----:B------:R-:W-:Y:S01]  /*6220*/  SHF.L.U32 R117, R117, 0x1, RZ ;  /* 0x0000000175757819 */ /* 0x000fe200000006ff */
[----:B------:R-:W3:Y:S04]  /*6230*/  LDL R115, [R1+0x8] ;  /* 0x0000080001737983 */ /* 0x000ee80000100800 */
[----:B------:R-:W-:Y:S04]  /*6240*/  STS.U16 [R10+0x700], R9 ;  /* 0x000700090a007388 */ /* 0x000fe80000000400 */
[----:B------:R0:W-:Y:S04]  /*6250*/  STS.U16 [R113+0x740], R6 ;  /* 0x0007400671007388 */ /* 0x0001e80000000400 */
[----:B------:R1:W-:Y:S01]  /*6260*/  STS.U16 [R112+0x780], R7 ;  /* 0x0007800770007388 */ /* 0x0003e20000000400 */
[----:B0-----:R-:W-:-:S03]  /*6270*/  FMUL.FTZ R6, R61, UR43 ;  /* 0x0000002b3d067c20 */ /* 0x001fc60008410000 */
[----:B------:R0:W-:Y:S01]  /*6280*/  STS.U16 [R117+0x7c0], R8 ;  /* 0x0007c00875007388 */ /* 0x0001e20000000400 */
[----:B------:R-:W-:-:S03]  /*6290*/  FMUL.RZ R118, R0, 0.15915493667125701904 ;  /* 0x3e22f98300767820 */ /* 0x000fc6000040c000 */
[----:B-1----:R-:W4:Y:S01]  /*62a0*/  LDL R112, [R1+0x4] ;  /* 0x0000040001707983 */ /* 0x002f220000100800 */
[----:B0-----:R-:W-:-:S04]  /*62b0*/  FMUL.RZ R8, R6, 0.15915493667125701904 ;  /* 0x3e22f98306087820 */ /* 0x001fc8000040c000 */
[----:B------:R-:W-:Y:S01]  /*62c0*/  MUFU.SIN R133, R8 ;  /* 0x0000000800857308 */ /* 0x000fe20000000400 */
[----:B--2---:R-:W-:-:S07]  /*62d0*/  MOV R0, UR45 ;  /* 0x0000002d00007c02 */ /* 0x004fce0008000f00 */
[----:B------:R0:W-:Y:S02]  /*62e0*/  MUFU.COS R7, R8 ;  /* 0x0000000800077308 */ /* 0x0001e40000000000 */
[----:B0-----:R-:W2:Y:S01]  /*62f0*/  LDL R8, [R1+0xc] ;  /* 0x00000c0001087983 */ /* 0x001ea20000100800 */
[----:B------:R-:W-:-:S04]  /*6300*/  FMUL.FTZ R0, R0, 1.4426950216293334961 ;  /* 0x3fb8aa3b00007820 */ /* 0x000fc80000410000 */
[----:B------:R-:W-:-:S06]  /*6310*/  FMUL.FTZ R114, R70, R0 ;  /* 0x0000000046727220 */ /* 0x000fcc0000410000 */
[----:B------:R-:W0:Y:S02]  /*6320*/  MUFU.EX2 R114, R114 ;  /* 0x0000007200727308 */ /* 0x000e240000000800 */
[C---:B0-----:R-:W-:Y:S02]  /*6330*/  FMUL.FTZ R144, R114.reuse, R144 ;  /* 0x0000009072907220 */ /* 0x041fe40000410000 */
[----:B------:R-:W-:Y:S02]  /*6340*/  FMUL.FTZ R143, R114, R143 ;  /* 0x0000008f728f7220 */ /* 0x000fe40000410000 */
[----:B------:R-:W2:Y:S01]  /*6350*/  LDL R114, [R1] ;  /* 0x0000000001727983 */ /* 0x000ea20000100800 */
[----:B------:R-:W-:Y:S02]  /*6360*/  UIMAD UR42, UR11, UR34, URZ ;  /* 0x000000220b2a72a4 */ /* 0x000fe4000f8e023f */
        /* <DEDUP_REMOVED lines=12> */
[----:B------:R-:W-:-:S06]  /*6430*/  MOV R111, UR35 ;  /* 0x00000023006f7c02 */ /* 0x000fcc0008000f00 */
[----:B------:R-:W2:Y:S01]  /*6440*/  LDG.E.64 R110, [R110.64] ;  /* 0x000000206e6e7981 */ /* 0x000ea2000c1e1b00 */
[----:B------:R-:W-:Y:S01]  /*6450*/  MUFU.SIN R145, R4 ;  /* 0x0000000400917308 */ /* 0x000fe20000000400 */
[----:B------:R-:W-:-:S07]  /*6460*/  FMUL.FTZ R2, R75, R0 ;  /* 0x000000004b027220 */ /* 0x000fce0000410000 */
[----:B------:R0:W-:Y:S02]  /*6470*/  MUFU.COS R146, R4 ;  /* 0x0000000400927308 */ /* 0x0001e40000000000 */
[----:B0-----:R-:W-:-:S06]  /*6480*/  FMUL.FTZ R4, R68, UR43 ;  /* 0x0000002b44047c20 */ /* 0x001fcc0008410000 */
[----:B------:R-:W-:Y:S08]  /*6490*/  MUFU.SIN R149, R135 ;  /* 0x0000008700957308 */ /* 0x000ff00000000400 */
[----:B------:R0:W-:Y:S02]  /*64a0*/  MUFU.COS R150, R135 ;  /* 0x0000008700967308 */ /* 0x0001e40000000000 */
[----:B0-----:R-:W-:-:S02]  /*64b0*/  FMUL.RZ R135, R4, 0.15915493667125701904 ;  /* 0x3e22f98304877820 */ /* 0x001fc4000040c000 */
[----:B------:R-:W-:-:S04]  /*64c0*/  FMUL.FTZ R4, R63, UR43 ;  /* 0x0000002b3f047c20 */ /* 0x000fc80008410000 */
[----:B------:R-:W0:Y:S01]  /*64d0*/  MUFU.EX2 R2, R2 ;  /* 0x0000000200027308 */ /* 0x000e220000000800 */
[----:B------:R-:W-:-:S07]  /*64e0*/  FMUL.RZ R4, R4, 0.15915493667125701904 ;  /* 0x3e22f98304047820 */ /* 0x000fce000040c000 */
[----:B------:R-:W-:Y:S01]  /*64f0*/  MUFU.SIN R137, R4 ;  /* 0x0000000400897308 */ /* 0x000fe20000000400 */
[----:B------:R-:W-:Y:S02]  /*6500*/  ISETP.NE.AND P0, PT, R246, RZ, PT ;  /* 0x000000fff600720c */ /* 0x000fe40003f05270 */
[----:B------:R-:W-:-:S05]  /*6510*/  MOV R3, UR24 ;  /* 0x0000001800037c02 */ /* 0x000fca0008000f00 */
[----:B------:R1:W-:Y:S01]  /*6520*/  MUFU.COS R138, R4 ;  /* 0x00000004008a7308 */ /* 0x0003e20000000000 */
[----:B------:R-:W-:Y:S01]  /*6530*/  ISETP.LT.OR P2, PT, R3, 0x2, P0 ;  /* 0x000000020300780c */ /* 0x000fe20000741670 */
[----:B-1----:R-:W-:-:S06]  /*6540*/  FMUL.FTZ R4, R77, R0 ;  /* 0x000000004d047220 */ /* 0x002fcc0000410000 */
[----:B------:R-:W-:Y:S01]  /*6550*/  MUFU.SIN R157, R136 ;  /* 0x00000088009d7308 */ /* 0x000fe20000000400 */
[----:B------:R-:W-:-:S07]  /*6560*/  FMUL.FTZ R3, R69, UR43 ;  /* 0x0000002b45037c20 */ /* 0x000fce0008410000 */
[----:B------:R1:W-:Y:S08]  /*6570*/  MUFU.COS R158, R136 ;  /* 0x00000088009e7308 */ /* 0x0003f00000000000 */
[----:B------:R-:W1:Y:S01]  /*6580*/  MUFU.EX2 R4, R4 ;  /* 0x0000000400047308 */ /* 0x000e620000000800 */
[C---:B0-----:R-:W-:Y:S02]  /*6590*/  FMUL.FTZ R154, R2.reuse, R154 ;  /* 0x0000009a029a7220 */ /* 0x041fe40000410000 */
[----:B------:R-:W-:-:S02]  /*65a0*/  FMUL.FTZ R153, R2, R153 ;  /* 0x0000009902997220 */ /* 0x000fc40000410000 */
[----:B------:R-:W-:-:S03]  /*65b0*/  FMUL.FTZ R2, R78, R0 ;  /* 0x000000004e027220 */ /* 0x000fc60000410000 */
[----:B------:R-:W-:Y:S01]  /*65c0*/  MUFU.SIN R147, R134 ;  /* 0x0000008600937308 */ /* 0x000fe20000000400 */
[----:B------:R-:W-:Y:S01]  /*65d0*/  FMUL.FTZ R5, R63, R0 ;  /* 0x000000003f057220 */ /* 0x000fe20000410000 */
[----:B-1----:R-:W-:-:S06]  /*65e0*/  MOV R136, c[0x0][0x16c] ;  /* 0x00005b0000887a02 */ /* 0x002fcc0000000f00 */
[----:B------:R0:W-:Y:S01]  /*65f0*/  MUFU.COS R148, R134 ;  /* 0x0000008600947308 */ /* 0x0001e20000000000 */
[C---:B------:R-:W-:Y:S02]  /*6600*/  FMUL.FTZ R158, R4.reuse, R158 ;  /* 0x0000009e049e7220 */ /* 0x040fe40000410000 */
[----:B------:R-:W-:Y:S02]  /*6610*/  FMUL.FTZ R157, R4, R157 ;  /* 0x0000009d049d7220 */ /* 0x000fe40000410000 */
[----:B0-----:R-:W-:Y:S01]  /*6620*/  FMUL.RZ R134, R3, 0.15915493667125701904 ;  /* 0x3e22f98303867820 */ /* 0x001fe2000040c000 */
[----:B------:R-:W-:Y:S02]  /*6630*/  MOV R3, UR24 ;  /* 0x0000001800037c02 */ /* 0x000fe40008000f00 */
[----:B------:R-:W0:Y:S01]  /*6640*/  MUFU.EX2 R2, R2 ;  /* 0x0000000200027308 */ /* 0x000e220000000800 */
[-C--:B------:R-:W-:Y:S01]  /*6650*/  FMUL.FTZ R4, R62, R0.reuse ;  /* 0x000000003e047220 */ /* 0x080fe20000410000 */
[----:B------:R-:W-:Y:S01]  /*6660*/  @!P2 IADD3 R3, R3, -0x2, RZ ;  /* 0xfffffffe0303a810 */ /* 0x000fe20007ffe0ff */
[----:B------:R-:W-:-:S02]  /*6670*/  FMUL.FTZ R120, R74, R0 ;  /* 0x000000004a787220 */ /* 0x000fc40000410000 */
[----:B------:R-:W-:Y:S02]  /*6680*/  FMUL.FTZ R122, R73, R0 ;  /* 0x00000000497a7220 */ /* 0x000fe40000410000 */
[----:B------:R-:W-:Y:S01]  /*6690*/  @!P2 IMAD R3, R3, R136, UR7 ;  /* 0x000000070303ae24 */ /* 0x000fe2000f8e0288 */
[----:B------:R-:W-:Y:S01]  /*66a0*/  MUFU.SIN R139, R135 ;  /* 0x00000087008b7308 */ /* 0x000fe20000000400 */
[-C--:B------:R-:W-:Y:S02]  /*66b0*/  FMUL.FTZ R123, R72, R0.reuse ;  /* 0x00000000487b7220 */ /* 0x080fe40000410000 */
[-C--:B------:R-:W-:Y:S02]  /*66c0*/  FMUL.FTZ R116, R71, R0.reuse ;  /* 0x0000000047747220 */ /* 0x080fe40000410000 */
[----:B------:R-:W-:-:S03]  /*66d0*/  FMUL.FTZ R119, R69, R0 ;  /* 0x0000000045777220 */ /* 0x000fc60000410000 */
[----:B------:R-:W-:Y:S08]  /*66e0*/  MUFU.COS R140, R135 ;  /* 0x00000087008c7308 */ /* 0x000ff00000000000 */
[----:B------:R-:W1:Y:S08]  /*66f0*/  MUFU.EX2 R5, R5 ;  /* 0x0000000500057308 */ /* 0x000e700000000800 */
[----:B------:R-:W-:Y:S08]  /*6700*/  MUFU.SIN R135, R118 ;  /* 0x0000007600877308 */ /* 0x000ff00000000400 */
[----:B------:R0:W-:Y:S08]  /*6710*/  MUFU.COS R136, R118 ;  /* 0x0000007600887308 */ /* 0x0001f00000000000 */
[----:B------:R-:W1:Y:S01]  /*6720*/  MUFU.EX2 R4, R4 ;  /* 0x0000000400047308 */ /* 0x000e620000000800 */
[----:B0-----:R-:W-:Y:S01]  /*6730*/  FMUL.FTZ R118, R76, R0 ;  /* 0x000000004c767220 */ /* 0x001fe20000410000 */
[----:B------:R-:W-:Y:S01]  /*6740*/  ULEA UR34, UR38, UR7, 0x8 ;  /* 0x0000000726227291 */ /* 0x000fe2000f8e403f */
[----:B------:R-:W-:-:S02]  /*6750*/  FMUL.FTZ R64, R2, R64 ;  /* 0x0000004002407220 */ /* 0x000fc40000410000 */
[----:B------:R-:W-:-:S03]  /*6760*/  FMUL.FTZ R65, R2, R65 ;  /* 0x0000004102417220 */ /* 0x000fc60000410000 */
[----:B------:R-:W-:Y:S01]  /*6770*/  MUFU.SIN R141, R134 ;  /* 0x00000086008d7308 */ /* 0x000fe20000000400 */
[----:B------:R-:W-:-:S07]  /*6780*/  SHF.L.U32 R2, R108, 0x5, RZ ;  /* 0x000000056c027819 */ /* 0x000fce00000006ff */
[----:B------:R-:W-:Y:S08]  /*6790*/  MUFU.COS R142, R134 ;  /* 0x00000086008e7308 */ /* 0x000ff00000000000 */
[----:B------:R-:W0:Y:S08]  /*67a0*/  MUFU.EX2 R118, R118 ;  /* 0x0000007600767308 */ /* 0x000e300000000800 */
[----:B------:R-:W0:Y:S08]  /*67b0*/  MUFU.EX2 R120, R120 ;  /* 0x0000007800787308 */ /* 0x000e300000000800 */
[----:B------:R-:W0:Y:S08]  /*67c0*/  MUFU.EX2 R122, R122 ;  /* 0x0000007a007a7308 */ /* 0x000e300000000800 */
[----:B------:R-:W0:Y:S08]  /*67d0*/  MUFU.EX2 R123, R123 ;  /* 0x0000007b007b7308 */ /* 0x000e300000000800 */
[----:B------:R-:W0:Y:S08]  /*67e0*/  MUFU.EX2 R116, R116 ;  /* 0x0000007400747308 */ /* 0x000e300000000800 */
[----:B------:R-:W0:Y:S01]  /*67f0*/  MUFU.EX2 R119, R119 ;  /* 0x0000007700777308 */ /* 0x000e220000000800 */
[C---:B-1----:R-:W-:Y:S01]  /*6800*/  FMUL.FTZ R138, R5.reuse, R138 ;  /* 0x0000008a058a7220 */ /* 0x042fe20000410000 */
[----:B------:R-:W-:Y:S01]  /*6810*/  LEA.HI.SX32 R2, R2, R2, 0x1b ;  /* 0x0000000202027211 */ /* 0x000fe200078fdaff */
[----:B------:R-:W-:Y:S01]  /*6820*/  FMUL.FTZ R137, R5, R137 ;  /* 0x0000008905897220 */ /* 0x000fe20000410000 */
[----:B------:R-:W-:-:S02]  /*6830*/  ISETP.NE.AND P1, PT, R109, RZ, PT ;  /* 0x000000ff6d00720c */ /* 0x000fc40003f25270 */
[----:B------:R-:W-:Y:S02]  /*6840*/  IADD3 R159, R109, 0x200, RZ ;  /* 0x000002006d9f7810 */ /* 0x000fe40007ffe0ff */
[----:B------:R-:W-:Y:S01]  /*6850*/  MOV R5, UR34 ;  /* 0x0000002200057c02 */ /* 0x000fe20008000f00 */
[C---:B------:R-:W-:Y:S02]  /*6860*/  FMUL.FTZ R136, R4.reuse, R136 ;  /* 0x0000008804887220 */ /* 0x040fe40000410000 */
[----:B------:R-:W-:Y:S01]  /*6870*/  FMUL.FTZ R135, R4, R135 ;  /* 0x0000008704877220 */ /* 0x000fe20000410000 */
[----:B------:R-:W-:Y:S01]  /*6880*/  SHF.L.U32 R4, R2, 0x1, RZ ;  /* 0x0000000102047819 */ /* 0x000fe200000006ff */
[-C--:B------:R-:W-:Y:S01]  /*6890*/  FMUL.FTZ R66, R68, R0.reuse ;  /* 0x0000000044427220 */ /* 0x080fe20000410000 */
[----:B------:R-:W-:Y:S01]  /*68a0*/  SEL R5, R5, R159, !P1 ;  /* 0x0000009f05057207 */ /* 0x000fe20004800000 */
[----:B------:R-:W-:Y:S01]  /*68b0*/  FMUL.FTZ R6, R61, R0 ;  /* 0x000000003d067220 */ /* 0x000fe20000410000 */
[----:B------:R-:W-:-:S06]  /*68c0*/  NOP ;  /* 0x0000000000007918 */ /* 0x000fcc0000000000 */
[C---:B0-----:R-:W-:Y:S01]  /*68d0*/  FMUL.FTZ R156, R118.reuse, R156 ;  /* 0x0000009c769c7220 */ /* 0x041fe20000410000 */
        /* <DEDUP_REMOVED lines=15> */
[----:B------:R-:W-:Y:S01]  /*69d0*/  LDS.U16 R116, [R4] ;  /* 0x0000000004747984 */ /* 0x000fe20000000400 */
[----:B------:R-:W-:-:S03]  /*69e0*/  FMUL.FTZ R141, R119, R141 ;  /* 0x0000008d778d7220 */ /* 0x000fc60000410000 */
[----:B------:R-:W-:Y:S01]  /*69f0*/  LDS.U16 R119, [R4+0x8] ;  /* 0x0000080004777984 */ /* 0x000fe20000000400 */
[----:B------:R-:W0:Y:S03]  /*6a00*/  MUFU.EX2 R66, R66 ;  /* 0x0000004200427308 */ /* 0x000e260000000800 */
[----:B------:R-:W-:Y:S04]  /*6a10*/  LDS.U16 R214, [R4+0xe] ;  /* 0x00000e0004d67984 */ /* 0x000fe80000000400 */
[----:B------:R-:W-:Y:S01]  /*6a20*/  LDS.U16 R121, [R4+0x10] ;  /* 0x0000100004797984 */ /* 0x000fe20000000400 */
[----:B------:R-:W1:Y:S03]  /*6a30*/  MUFU.EX2 R6, R6 ;  /* 0x0000000600067308 */ /* 0x000e660000000800 */
        /* <DEDUP_REMOVED lines=22> */
[----:B------:R-:W3:Y:S04]  /*6ba0*/  LDS.U16 R190, [R4+0x3e] ;  /* 0x00003e0004be7984 */ /* 0x000ee80000000400 */
[----:B------:R2:W-:Y:S01]  /*6bb0*/  STS.64 [R5.X8+0x1d10], R64 ;  /* 0x001d104005007388 */ /* 0x0005e20000008a00 */
[----:B------:R-:W-:Y:S01]  /*6bc0*/  HFMA2.MMA R10, -RZ, RZ, 0, 9.5367431640625e-07 ;  /* 0x00000010ff0a7435 */ /* 0x000fe200000001ff */
[----:B------:R-:W-:-:S02]  /*6bd0*/  FMUL.FTZ R9, R65, R157 ;  /* 0x0000009d41097220 */ /* 0x000fc40000410000 */
[C---:B0-----:R-:W-:Y:S02]  /*6be0*/  FMUL.FTZ R140, R66.reuse, R140 ;  /* 0x0000008c428c7220 */ /* 0x041fe40000410000 */
[----:B------:R-:W-:Y:S02]  /*6bf0*/  FMUL.FTZ R139, R66, R139 ;  /* 0x0000008b428b7220 */ /* 0x000fe40000410000 */
[----:B-1----:R-:W-:-:S03]  /*6c00*/  FMUL.FTZ R134, R6, R7 ;  /* 0x0000000706867220 */ /* 0x002fc60000410000 */
[----:B------:R-:W-:Y:S01]  /*6c10*/  @!P2 IMAD.WIDE R2, R3, R10, UR40 ;  /* 0x000000280302ae25 */ /* 0x000fe2000f8e020a */
[----:B--2---:R-:W-:Y:S01]  /*6c20*/  PRMT R10, RZ, 0x5410, R8 ;  /* 0x00005410ff0a7816 */ /* 0x004fe20000000008 */
[----:B------:R-:W-:Y:S01]  /*6c30*/  CS2R R66, SRZ ;  /* 0x0000000000427805 */ /* 0x000fe2000001ff00 */
[----:B------:R-:W-:Y:S01]  /*6c40*/  BAR.SYNC.DEFER_BLOCKING 0x0 ;  /* 0x0000000000007b1d */ /* 0x000fe20000010000 */
[CC--:B------:R-:W-:Y:S02]  /*6c50*/  FMUL.FTZ R8, R64.reuse, R157.reuse ;  /* 0x0000009d40087220 */ /* 0x0c0fe40000410000 */
[----:B------:R-:W-:Y:S02]  /*6c60*/  FFMA.FTZ R7, R64, R158, -R9 ;  /* 0x0000009e40077223 */ /* 0x000fe40000010809 */
[----:B------:R-:W-:Y:S02]  /*6c70*/  FMUL.FTZ R212, R78, R10 ;  /* 0x0000000a4ed47220 */ /* 0x000fe40000410000 */
[----:B------:R-:W-:-:S02]  /*6c80*/  FMUL.FTZ R9, RZ, R157 ;  /* 0x0000009dff097220 */ /* 0x000fc40000410000 */
[----:B------:R-:W-:Y:S02]  /*6c90*/  FFMA.FTZ R8, R65, R158, R8 ;  /* 0x0000009e41087223 */ /* 0x000fe40000010008 */
[----:B------:R-:W-:Y:S02]  /*6ca0*/  FMUL.FTZ R5, R155, R7 ;  /* 0x000000079b057220 */ /* 0x000fe40000410000 */
[----:B------:R-:W-:Y:S02]  /*6cb0*/  FMUL.FTZ R113, R157, R212 ;  /* 0x000000d49d717220 */ /* 0x000fe40000410000 */
[-C--:B------:R-:W-:Y:S02]  /*6cc0*/  FFMA.FTZ R5, R156, R8.reuse, R5 ;  /* 0x000000089c057223 */ /* 0x080fe40000010005 */
[----:B------:R-:W-:Y:S01]  /*6cd0*/  FMUL.FTZ R8, R155, R8 ;  /* 0x000000089b087220 */ /* 0x000fe20000410000 */
[----:B------:R0:W5:Y:S01]  /*6ce0*/  @!P2 LDG.E.64 R66, [R2.64+0x8] ;  /* 0x000008200242a981 */ /* 0x000162000c1e1b00 */
[----:B------:R-:W-:-:S02]  /*6cf0*/  FFMA.FTZ R113, RZ, R158, R113 ;  /* 0x0000009eff717223 */ /* 0x000fc40000010071 */
[----:B------:R-:W-:Y:S02]  /*6d00*/  FFMA.FTZ R8, R156, R7, -R8 ;  /* 0x000000079c087223 */ /* 0x000fe40000010808 */
[----:B0-----:R-:W-:Y:S01]  /*6d10*/  FFMA.FTZ R2, R158, R212, -R9 ;  /* 0x000000d49e027223 */ /* 0x001fe20000010809 */
[----:B---3--:R-:W-:Y:S01]  /*6d20*/  PRMT R9, RZ, 0x5410, R115 ;  /* 0x00005410ff097816 */ /* 0x008fe20000000073 */
[----:B------:R-:W-:-:S04]  /*6d30*/  FMUL.FTZ R7, R153, R5 ;  /* 0x0000000599077220 */ /* 0x000fc80000410000 */
[----:B------:R-:W-:Y:S02]  /*6d40*/  FFMA.FTZ R2, R77, R9, R2 ;  /* 0x000000094d027223 */ /* 0x000fe40000010002 */
[----:B------:R-:W-:Y:S02]  /*6d50*/  FMUL.FTZ R133, R6, R133 ;  /* 0x0000008506857220 */ /* 0x000fe40000410000 */
[----:B------:R-:W-:Y:S02]  /*6d60*/  FADD.FTZ R113, RZ, R113 ;  /* 0x00000071ff717221 */ /* 0x000fe40000010000 */
[----:B------:R-:W-:Y:S02]  /*6d70*/  FMUL.FTZ R4, R155, R2 ;  /* 0x000000029b047220 */ /* 0x000fe40000410000 */
[-C--:B------:R-:W-:Y:S02]  /*6d80*/  FMUL.FTZ R6, R153, R8.reuse ;  /* 0x0000000899067220 */ /* 0x080fe40000410000 */
[----:B------:R-:W-:-:S02]  /*6d90*/  FFMA.FTZ R7, R154, R8, -R7 ;  /* 0x000000089a077223 */ /* 0x000fc40000010807 */
[-C--:B------:R-:W-:Y:S02]  /*6da0*/  FMUL.FTZ R3, R155, R113.reuse ;  /* 0x000000719b037220 */ /* 0x080fe40000410000 */
[----:B------:R-:W-:Y:S02]  /*6db0*/  FFMA.FTZ R4, R156, R113, R4 ;  /* 0x000000719c047223 */ /* 0x000fe40000010004 */
[----:B------:R-:W-:Y:S02]  /*6dc0*/  FFMA.FTZ R6, R154, R5, R6 ;  /* 0x000000059a067223 */ /* 0x000fe40000010006 */
[----:B------:R-:W-:Y:S01]  /*6dd0*/  FMUL.FTZ R113, R151, R7 ;  /* 0x0000000797717220 */ /* 0x000fe20000410000 */
[----:B----4-:R-:W-:Y:S01]  /*6de0*/  PRMT R8, RZ, 0x5410, R112 ;  /* 0x00005410ff087816 */ /* 0x010fe20000000070 */
[----:B------:R-:W-:Y:S02]  /*6df0*/  FFMA.FTZ R3, R156, R2, -R3 ;  /* 0x000000029c037223 */ /* 0x000fe40000010803 */
[----:B------:R-:W-:-:S02]  /*6e00*/  FADD.FTZ R4, RZ, R4 ;  /* 0x00000004ff047221 */ /* 0x000fc40000010000 */
[-C--:B------:R-:W-:Y:S02]  /*6e10*/  FMUL.FTZ R5, R151, R6.reuse ;  /* 0x0000000697057220 */ /* 0x080fe40000410000 */
[----:B------:R-:W-:Y:S02]  /*6e20*/  FFMA.FTZ R113, R152, R6, R113 ;  /* 0x0000000698717223 */ /* 0x000fe40000010071 */
[----:B------:R-:W-:Y:S02]  /*6e30*/  FFMA.FTZ R3, R76, R8, R3 ;  /* 0x000000084c037223 */ /* 0x000fe40000010003 */
[----:B------:R-:W-:Y:S02]  /*6e40*/  FMUL.FTZ R2, R153, R4 ;  /* 0x0000000499027220 */ /* 0x000fe40000410000 */
[----:B------:R-:W-:Y:S02]  /*6e50*/  FFMA.FTZ R7, R152, R7, -R5 ;  /* 0x0000000798077223 */ /* 0x000fe40000010805 */
[----:B------:R-:W-:-:S02]  /*6e60*/  FMUL.FTZ R112, R149, R113 ;  /* 0x0000007195707220 */ /* 0x000fc40000410000 */
[-C--:B------:R-:W-:Y:S02]  /*6e70*/  FMUL.FTZ R5, R153, R3.reuse ;  /* 0x0000000399057220 */ /* 0x080fe40000410000 */
[----:B------:R-:W-:Y:S02]  /*6e80*/  FFMA.FTZ R6, R154, R3, -R2 ;  /* 0x000000039a067223 */ /* 0x000fe40000010802 */
[-C--:B------:R-:W-:Y:S02]  /*6e90*/  FMUL.FTZ R3, R149, R7.reuse ;  /* 0x0000000795037220 */ /* 0x080fe40000410000 */
[----:B------:R-:W-:Y:S01]  /*6ea0*/  FFMA.FTZ R112, R150, R7, -R112 ;  /* 0x0000000796707223 */ /* 0x000fe20000010870 */
[----:B------:R-:W-:Y:S01]  /*6eb0*/  PRMT R7, RZ, 0x5410, R114 ;  /* 0x00005410ff077816 */ /* 0x000fe20000000072 */
[----:B------:R-:W-:Y:S02]  /*6ec0*/  FFMA.FTZ R5, R154, R4, R5 ;  /* 0x000000049a057223 */ /* 0x000fe40000010005 */
[----:B------:R-:W-:-:S02]  /*6ed0*/  FFMA.FTZ R3, R150, R113, R3 ;  /* 0x0000007196037223 */ /* 0x000fc40000010003 */
[----:B------:R-:W-:Y:S02]  /*6ee0*/  FMUL.FTZ R2, R60, UR43 ;  /* 0x0000002b3c027c20 */ /* 0x000fe40008410000 */
[----:B------:R-:W-:Y:S02]  /*6ef0*/  FMUL.FTZ R4, R147, R112 ;  /* 0x0000007093047220 */ /* 0x000fe40000410000 */
[----:B------:R-:W-:Y:S02]  /*6f00*/  FFMA.FTZ R6, R75, R7, R6 ;  /* 0x000000074b067223 */ /* 0x000fe40000010006 */
[----:B------:R-:W-:Y:S02]  /*6f10*/  FADD.FTZ R5, RZ, R5 ;  /* 0x00000005ff057221 */ /* 0x000fe40000010000 */
[----:B------:R-:W-:Y:S02]  /*6f20*/  FMUL.FTZ R115, R147, R3 ;  /* 0x0000000393737220 */ /* 0x000fe40000410000 */
[----:B------:R-:W-:-:S02]  /*6f30*/  FMUL.RZ R126, R2, 0.15915493667125701904 ;  /* 0x3e22f983027e7820 */ /* 0x000fc4000040c000 */
[C---:B------:R-:W-:Y:S02]  /*6f40*/  FFMA.FTZ R4, R148.reuse, R3, R4 ;  /* 0x0000000394047223 */ /* 0x040fe40000010004 */
[C---:B------:R-:W-:Y:S02]  /*6f50*/  FMUL.FTZ R2, R151.reuse, R6 ;  /* 0x0000000697027220 */ /* 0x040fe40000410000 */
[-C--:B------:R-:W-:Y:S02]  /*6f60*/  FMUL.FTZ R113, R151, R5.reuse ;  /* 0x0000000597717220 */ /* 0x080fe40000410000 */
[----:B------:R-:W-:Y:S02]  /*6f70*/  FFMA.FTZ R115, R148, R112, -R115 ;  /* 0x0000007094737223 */ /* 0x000fe40000010873 */
[----:B------:R-:W-:Y:S02]  /*6f80*/  FMUL.FTZ R112, R145, R4 ;  /* 0x0000000491707220 */ /* 0x000fe40000410000 */
[----:B------:R-:W-:-:S02]  /*6f90*/  FFMA.FTZ R5, R152, R5, R2 ;  /* 0x0000000598057223 */ /* 0x000fc40000010002 */
[----:B------:R-:W-:Y:S01]  /*6fa0*/  FFMA.FTZ R113, R152, R6, -R113 ;  /* 0x0000000698717223 */ /* 0x000fe20000010871 */
[----:B------:R-:W-:Y:S01]  /*6fb0*/  PRMT R6, RZ, 0x5410, R247 ;  /* 0x00005410ff067816 */ /* 0x000fe200000000f7 */
[-C--:B------:R-:W-:Y:S02]  /*6fc0*/  FMUL.FTZ R127, R145, R115.reuse ;  /* 0x00000073917f7220 */ /* 0x080fe40000410000 */
[C---:B------:R-:W-:Y:S02]  /*6fd0*/  FFMA.FTZ R112, R146.reuse, R115, -R112 ;  /* 0x0000007392707223 */ /* 0x040fe40000010870 */
[----:B------:R-:W-:Y:S02]  /*6fe0*/  FMUL.FTZ R2, R59, UR43 ;  /* 0x0000002b3b027c20 */ /* 0x000fe40008410000 */
[----:B------:R-:W-:Y:S02]  /*6ff0*/  FADD.FTZ R5, RZ, R5 ;  /* 0x00000005ff057221 */ /* 0x000fe40000010000 */
[----:B------:R-:W-:-:S02]  /*7000*/  FFMA.FTZ R127, R146, R4, R127 ;  /* 0x00000004927f7223 */ /* 0x000fc4000001007f */
[----:B------:R-:W-:Y:S02]  /*7010*/  FMUL.RZ R130, R2, 0.15915493667125701904 ;  /* 0x3e22f98302827820 */ /* 0x000fe4000040c000 */
[----:B------:R-:W-:Y:S02]  /*7020*/  FMUL.FTZ R4, R143, R112 ;  /* 0x000000708f047220 */ /* 0x000fe40000410000 */
[----:B------:R-:W-:Y:S02]  /*7030*/  FFMA.FTZ R113, R74, R6, R113 ;  /* 0x000000064a717223 */ /* 0x000fe40000010071 */
[----:B------:R-:W-:Y:S02]  /*7040*/  FMUL.FTZ R2, R149, R5 ;  /* 0x0000000595027220 */ /* 0x000fe40000410000 */
[----:B------:R-:W-:Y:S02]  /*7050*/  FFMA.FTZ R114, R144, R127, R4 ;  /* 0x0000007f90727223 */ /* 0x000fe40000010004 */
[----:B------:R-:W-:-:S02]  /*7060*/  FFMA.FTZ R4, R150, R113, -R2 ;  /* 0x0000007196047223 */ /* 0x000fc40000010802 */
[----:B------:R-:W-:Y:S02]  /*7070*/  FMUL.FTZ R127, R143, R127 ;  /* 0x0000007f8f7f7220 */ /* 0x000fe40000410000 */
[----:B------:R-:W-:Y:S02]  /*7080*/  FMUL.FTZ R113, R149, R113 ;  /* 0x0000007195717220 */ /* 0x000fe40000410000 */
[----:B------:R-:W-:Y:S02]  /*7090*/  FFMA.FTZ R127, R144, R112, -R127 ;  /* 0x00000070907f7223 */ /* 0x000fe4000001087f */
[----:B------:R-:W-:Y:S01]  /*70a0*/  FFMA.FTZ R113, R150, R5, R113 ;  /* 0x0000000596717223 */ /* 0x000fe20000010071 */
[----:B------:R-:W-:Y:S01]  /*70b0*/  PRMT R5, RZ, 0x5410, R89 ;  /* 0x00005410ff057816 */ /* 0x000fe20000000059 */
[----:B------:R-:W-:Y:S02]  /*70c0*/  FMUL.FTZ R112, R141, R114 ;  /* 0x000000728d707220 */ /* 0x000fe40000410000 */
[----:B------:R-:W-:Y:S01]  /*70d0*/  FMUL.FTZ R2, R60, R0 ;  /* 0x000000003c027220 */ /* 0x000fe20000410000 */
[----:B------:R-:W-:Y:S01]  /*70e0*/  MUFU.SIN R3, R126 ;  /* 0x0000007e00037308 */ /* 0x000fe20000000400 */
[----:B------:R-:W-:-:S02]  /*70f0*/  FFMA.FTZ R4, R73, R5, R4 ;  /* 0x0000000549047223 */ /* 0x000fc40000010004 */
[----:B------:R-:W-:-:S05]  /*7100*/  FADD.FTZ R113, RZ, R113 ;  /* 0x00000071ff717221 */ /* 0x000fca0000010000 */
[----:B------:R0:W-:Y:S02]  /*7110*/  MUFU.COS R161, R126 ;  /* 0x0000007e00a17308 */ /* 0x0001e40000000000 */
[-C--:B0-----:R-:W-:Y:S02]  /*7120*/  FFMA.FTZ R126, R142, R127.reuse, -R112 ;  /* 0x0000007f8e7e7223 */ /* 0x081fe40000010870 */
[----:B------:R-:W-:-:S04]  /*7130*/  FMUL.FTZ R127, R141, R127 ;  /* 0x0000007f8d7f7220 */ /* 0x000fc80000410000 */
[----:B------:R-:W0:Y:S01]  /*7140*/  MUFU.EX2 R2, R2 ;  /* 0x0000000200027308 */ /* 0x000e220000000800 */
[C---:B------:R-:W-:Y:S02]  /*7150*/  FMUL.FTZ R112, R147.reuse, R4 ;  /* 0x0000000493707220 */ /* 0x040fe40000410000 */
[----:B------:R-:W-:Y:S02]  /*7160*/  FFMA.FTZ R114, R142, R114, R127 ;  /* 0x000000728e727223 */ /* 0x000fe4000001007f */
[-C--:B------:R-:W-:Y:S02]  /*7170*/  FMUL.FTZ R127, R147, R113.reuse ;  /* 0x00000071937f7220 */ /* 0x080fe40000410000 */
[----:B------:R-:W-:Y:S02]  /*7180*/  FMUL.FTZ R0, R59, R0 ;  /* 0x000000003b007220 */ /* 0x000fe40000410000 */
[C---:B------:R-:W-:Y:S02]  /*7190*/  FFMA.FTZ R112, R148.reuse, R113, R112 ;  /* 0x0000007194707223 */ /* 0x040fe40000010070 */
[----:B------:R-:W-:Y:S01]  /*71a0*/  FFMA.FTZ R127, R148, R4, -R127 ;  /* 0x00000004947f7223 */ /* 0x000fe2000001087f */
[----:B------:R-:W-:Y:S01]  /*71b0*/  PRMT R4, RZ, 0x5410, R88 ;  /* 0x00005410ff047816 */ /* 0x000fe20000000058 */
[----:B------:R-:W-:-:S02]  /*71c0*/  FMUL.FTZ R165, R139, R126 ;  /* 0x0000007e8ba57220 */ /* 0x000fc40000410000 */
[----:B------:R-:W-:Y:S01]  /*71d0*/  FADD.FTZ R112, RZ, R112 ;  /* 0x00000070ff707221 */ /* 0x000fe20000010000 */
[----:B------:R-:W-:Y:S01]  /*71e0*/  MUFU.COS R115, R130 ;  /* 0x0000008200737308 */ /* 0x000fe20000000000 */
[-C--:B------:R-:W-:Y:S02]  /*71f0*/  FMUL.FTZ R159, R139, R114.reuse ;  /* 0x000000728b9f7220 */ /* 0x080fe40000410000 */
[----:B------:R-:W-:Y:S02]  /*7200*/  FFMA.FTZ R165, R140, R114, R165 ;  /* 0x000000728ca57223 */ /* 0x000fe400000100a5 */
[----:B------:R-:W-:-:S03]  /*7210*/  FFMA.FTZ R127, R72, R4, R127 ;  /* 0x00000004487f7223 */ /* 0x000fc6000001007f */
[----:B------:R-:W1:Y:S01]  /*7220*/  MUFU.EX2 R0, R0 ;  /* 0x0000000000007308 */ /* 0x000e620000000800 */
[C---:B------:R-:W-:Y:S02]  /*7230*/  FMUL.FTZ R114, R145.reuse, R112 ;  /* 0x0000007091727220 */ /* 0x040fe40000410000 */
[----:B------:R-:W-:Y:S02]  /*7240*/  FFMA.FTZ R126, R140, R126, -R159 ;  /* 0x0000007e8c7e7223 */ /* 0x000fe4000001089f */
[----:B0-----:R-:W-:Y:S01]  /*7250*/  FMUL.FTZ R160, R2, R3 ;  /* 0x0000000302a07220 */ /* 0x001fe20000410000 */
[----:B------:R-:W-:Y:S01]  /*7260*/  PRMT R3, RZ, 0x5410, R87 ;  /* 0x00005410ff037816 */ /* 0x000fe20000000057 */
[-C--:B------:R-:W-:Y:S02]  /*7270*/  FMUL.FTZ R159, R145, R127.reuse ;  /* 0x0000007f919f7220 */ /* 0x080fe40000410000 */
[C---:B------:R-:W-:Y:S01]  /*7280*/  FFMA.FTZ R114, R146.reuse, R127, -R114 ;  /* 0x0000007f92727223 */ /* 0x040fe20000010872 */
[----:B------:R-:W0:Y:S01]  /*7290*/  MUFU.SIN R113, R130 ;  /* 0x0000008200717308 */ /* 0x000e220000000400 */
[----:B------:R-:W-:-:S02]  /*72a0*/  FFMA.FTZ R159, R146, R112, R159 ;  /* 0x00000070929f7223 */ /* 0x000fc4000001009f */
[----:B------:R-:W-:Y:S02]  /*72b0*/  FMUL.FTZ R167, R137, R165 ;  /* 0x000000a589a77220 */ /* 0x000fe40000410000 */
[----:B------:R-:W-:Y:S02]  /*72c0*/  FFMA.FTZ R114, R71, R3, R114 ;  /* 0x0000000347727223 */ /* 0x000fe40000010072 */
[----:B------:R-:W-:Y:S02]  /*72d0*/  FMUL.FTZ R161, R2, R161 ;  /* 0x000000a102a17220 */ /* 0x000fe40000410000 */
[----:B------:R-:W-:Y:S02]  /*72e0*/  FADD.FTZ R159, RZ, R159 ;  /* 0x0000009fff9f7221 */ /* 0x000fe40000010000 */
[----:B------:R-:W-:Y:S02]  /*72f0*/  FFMA.FTZ R167, R138, R126, -R167 ;  /* 0x0000007e8aa77223 */ /* 0x000fe400000108a7 */
[----:B------:R-:W-:-:S02]  /*7300*/  FMUL.FTZ R2, R143, R114 ;  /* 0x000000728f027220 */ /* 0x000fc40000410000 */
[----:B------:R-:W-:Y:S02]  /*7310*/  FMUL.FTZ R126, R137, R126 ;  /* 0x0000007e897e7220 */ /* 0x000fe40000410000 */
[----:B-1----:R-:W-:Y:S02]  /*7320*/  FMUL.FTZ R162, R0, R115 ;  /* 0x0000007300a27220 */ /* 0x002fe40000410000 */
[-C--:B------:R-:W-:Y:S02]  /*7330*/  FMUL.FTZ R115, R143, R159.reuse ;  /* 0x0000009f8f737220 */ /* 0x080fe40000410000 */
[----:B------:R-:W-:Y:S01]  /*7340*/  FFMA.FTZ R159, R144, R159, R2 ;  /* 0x0000009f909f7223 */ /* 0x000fe20000010002 */
[----:B------:R-:W-:Y:S01]  /*7350*/  PRMT R2, RZ, 0x5410, R86 ;  /* 0x00005410ff027816 */ /* 0x000fe20000000056 */
[----:B------:R-:W-:Y:S02]  /*7360*/  FFMA.FTZ R126, R138, R165, R126 ;  /* 0x000000a58a7e7223 */ /* 0x000fe4000001007e */
[----:B------:R-:W-:-:S02]  /*7370*/  FMUL.FTZ R127, R135, R167 ;  /* 0x000000a7877f7220 */ /* 0x000fc40000410000 */
[----:B------:R-:W-:Y:S02]  /*7380*/  FFMA.FTZ R115, R144, R114, -R115 ;  /* 0x0000007290737223 */ /* 0x000fe40000010873 */
[----:B------:R-:W-:Y:S02]  /*7390*/  FADD.FTZ R159, RZ, R159 ;  /* 0x0000009fff9f7221 */ /* 0x000fe40000010000 */
[-C--:B------:R-:W-:Y:S02]  /*73a0*/  FFMA.FTZ R127, R136, R126.reuse, R127 ;  /* 0x0000007e887f7223 */ /* 0x080fe4000001007f */
[----:B------:R-:W-:Y:S02]  /*73b0*/  FMUL.FTZ R126, R135, R126 ;  /* 0x0000007e877e7220 */ /* 0x000fe40000410000 */
[----:B0-----:R-:W-:Y:S02]  /*73c0*/  FMUL.FTZ R132, R0, R113 ;  /* 0x0000007100847220 */ /* 0x001fe40000410000 */
[----:B------:R-:W-:-:S02]  /*73d0*/  FFMA.FTZ R115, R70, R2, R115 ;  /* 0x0000000246737223 */ /* 0x000fc40000010073 */
[C---:B------:R-:W-:Y:S02]  /*73e0*/  FMUL.FTZ R0, R141.reuse, R159 ;  /* 0x0000009f8d007220 */ /* 0x040fe40000410000 */
[----:B------:R-:W-:Y:S01]  /*73f0*/  FFMA.FTZ R126, R136, R167, -R126 ;  /* 0x000000a7887e7223 */ /* 0x000fe2000001087e */
[----:B------:R0:W1:Y:S01]  /*7400*/  R2UR UR36, R110 ;  /* 0x000000006e2473c2 */ /* 0x00006200000e0000 */
[-C--:B------:R-:W-:Y:S02]  /*7410*/  FMUL.FTZ R112, R141, R115.reuse ;  /* 0x000000738d707220 */ /* 0x080fe40000410000 */
[----:B------:R-:W-:Y:S01]  /*7420*/  FFMA.FTZ R115, R142, R115, -R0 ;  /* 0x000000738e737223 */ /* 0x000fe20000010800 */
[----:B------:R-:W-:Y:S01]  /*7430*/  PRMT R0, RZ, 0x5410, R85 ;  /* 0x00005410ff007816 */ /* 0x000fe20000000055 */
[----:B------:R-:W-:-:S03]  /*7440*/  FMUL.FTZ R114, R133, R126 ;  /* 0x0000007e85727220 */ /* 0x000fc60000410000 */
[----:B------:R-:W2:Y:S01]  /*7450*/  R2UR UR37, R111 ;  /* 0x000000006f2573c2 */ /* 0x000ea200000e0000 */
[----:B------:R-:W-:Y:S02]  /*7460*/  FMUL.FTZ R113, R133, R127 ;  /* 0x0000007f85717220 */ /* 0x000fe40000410000 */
[----:B------:R-:W-:Y:S02]  /*7470*/  FFMA.FTZ R112, R142, R159, R112 ;  /* 0x0000009f8e707223 */ /* 0x000fe40000010070 */
[C---:B------:R-:W-:Y:S02]  /*7480*/  FFMA.FTZ R114, R134.reuse, R127, R114 ;  /* 0x0000007f86727223 */ /* 0x040fe40000010072 */
[----:B------:R-:W-:Y:S02]  /*7490*/  FFMA.FTZ R115, R69, R0, R115 ;  /* 0x0000000045737223 */ /* 0x000fe40000010073 */
[----:B------:R-:W-:Y:S02]  /*74a0*/  FFMA.FTZ R126, R134, R126, -R113 ;  /* 0x0000007e867e7223 */ /* 0x000fe40000010871 */
[----:B------:R-:W-:-:S02]  /*74b0*/  FADD.FTZ R112, RZ, R112 ;  /* 0x00000070ff707221 */ /* 0x000fc40000010000 */
[----:B------:R-:W-:Y:S02]  /*74c0*/  FMUL.FTZ R130, R160, R114 ;  /* 0x00000072a0827220 */ /* 0x000fe40000410000 */
[CC--:B------:R-:W-:Y:S02]  /*74d0*/  FMUL.FTZ R127, R139.reuse, R115.reuse ;  /* 0x000000738b7f7220 */ /* 0x0c0fe40000410000 */
[----:B------:R-:W-:Y:S02]  /*74e0*/  FMUL.FTZ R113, R139, R112 ;  /* 0x000000708b717220 */ /* 0x000fe40000410000 */
[----:B------:R-:W-:Y:S02]  /*74f0*/  FFMA.FTZ R225, R161, R126, -R130 ;  /* 0x0000007ea1e17223 */ /* 0x000fe40000010882 */
[----:B------:R-:W-:Y:S02]  /*7500*/  FFMA.FTZ R127, R140, R112, R127 ;  /* 0x000000708c7f7223 */ /* 0x000fe4000001007f */
[----:B------:R-:W-:Y:S01]  /*7510*/  FMUL.FTZ R126, R160, R126 ;  /* 0x0000007ea07e7220 */ /* 0x000fe20000410000 */
[----:B0-----:R-:W-:Y:S01]  /*7520*/  PRMT R110, RZ, 0x5410, R84 ;  /* 0x00005410ff6e7816 */ /* 0x001fe20000000054 */
[----:B------:R-:W-:Y:S01]  /*7530*/  FFMA.FTZ R113, R140, R115, -R113 ;  /* 0x000000738c717223 */ /* 0x000fe20000010871 */
[----:B------:R-:W-:Y:S01]  /*7540*/  PRMT R190, RZ, 0x5410, R190 ;  /* 0x00005410ffbe7816 */ /* 0x000fe200000000be */
[----:B------:R-:W-:-:S02]  /*7550*/  FADD.FTZ R127, RZ, R127 ;  /* 0x0000007fff7f7221 */ /* 0x000fc40000010000 */
[----:B------:R-:W-:Y:S02]  /*7560*/  FFMA.FTZ R115, R161, R114, R126 ;  /* 0x00000072a1737223 */ /* 0x000fe4000001007e */
[----:B------:R-:W-:Y:S01]  /*7570*/  FMUL.FTZ R164, R132, R225 ;  /* 0x000000e184a47220 */ /* 0x000fe20000410000 */
[----:B------:R-:W-:Y:S01]  /*7580*/  PRMT R188, RZ, 0x5410, R188 ;  /* 0x00005410ffbc7816 */ /* 0x000fe200000000bc */
[----:B------:R-:W-:Y:S02]  /*7590*/  FFMA.FTZ R113, R68, R110, R113 ;  /* 0x0000006e44717223 */ /* 0x000fe40000010071 */
[----:B------:R-:W-:Y:S02]  /*75a0*/  FMUL.FTZ R112, R137, R127 ;  /* 0x0000007f89707220 */ /* 0x000fe40000410000 */
[-C--:B------:R-:W-:Y:S02]  /*75b0*/  FMUL.FTZ R126, R132, R115.reuse ;  /* 0x00000073847e7220 */ /* 0x080fe40000410000 */
[----:B------:R-:W-:-:S02]  /*75c0*/  FFMA.FTZ R164, R162, R115, R164 ;  /* 0x00000073a2a47223 */ /* 0x000fc400000100a4 */
[----:B-1----:R-:W-:Y:S01]  /*75d0*/  FMUL.FTZ R115, R190, UR36 ;  /* 0x00000024be737c20 */ /* 0x002fe20008410000 */
[----:B------:R-:W-:Y:S01]  /*75e0*/  PRMT R189, RZ, 0x5410, R189 ;  /* 0x00005410ffbd7816 */ /* 0x000fe200000000bd */
[-C--:B------:R-:W-:Y:S02]  /*75f0*/  FMUL.FTZ R114, R137, R113.reuse ;  /* 0x0000007189727220 */ /* 0x080fe40000410000 */
[----:B------:R-:W-:Y:S02]  /*7600*/  FFMA.FTZ R166, R138, R113, -R112 ;  /* 0x000000718aa67223 */ /* 0x000fe40000010870 */
[----:B--2---:R-:W-:Y:S02]  /*7610*/  FMUL.FTZ R113, R190, UR37 ;  /* 0x00000025be717c20 */ /* 0x004fe40008410000 */
[----:B------:R-:W-:Y:S02]  /*7620*/  FADD.FTZ R194, R43, R43 ;  /* 0x0000002b2bc27221 */ /* 0x000fe40000010000 */
[----:B------:R-:W-:Y:S01]  /*7630*/  FFMA.FTZ R115, R188, UR37, R115 ;  /* 0x00000025bc737c23 */ /* 0x000fe20008010073 */
[----:B------:R-:W-:Y:S01]  /*7640*/  PRMT R191, RZ, 0x5410, R191 ;  /* 0x00005410ffbf7816 */ /* 0x000fe200000000bf */
[----:B------:R-:W-:-:S02]  /*7650*/  FFMA.FTZ R127, R138, R127, R114 ;  /* 0x0000007f8a7f7223 */ /* 0x000fc40000010072 */
[----:B------:R-:W-:Y:S02]  /*7660*/  FFMA.FTZ R113, R188, UR36, -R113 ;  /* 0x00000024bc717c23 */ /* 0x000fe40008010871 */
[C---:B------:R-:W-:Y:S02]  /*7670*/  FMUL.FTZ R114, R189.reuse, UR37 ;  /* 0x00000025bd727c20 */ /* 0x040fe40008410000 */
[----:B------:R-:W-:Y:S02]  /*7680*/  FMUL.FTZ R159, R194, R115 ;  /* 0x00000073c29f7220 */ /* 0x000fe40000410000 */
[----:B------:R-:W-:Y:S02]  /*7690*/  FFMA.FTZ R225, R162, R225, -R126 ;  /* 0x000000e1a2e17223 */ /* 0x000fe4000001087e */
[----:B------:R-:W-:Y:S02]  /*76a0*/  FMUL.FTZ R126, R189, UR36 ;  /* 0x00000024bd7e7c20 */ /* 0x000fe40008410000 */
[----:B------:R-:W-:-:S02]  /*76b0*/  FMUL.FTZ R130, R194, R113 ;  /* 0x00000071c2827220 */ /* 0x000fc40000410000 */
[----:B------:R-:W-:Y:S02]  /*76c0*/  FADD.FTZ R195, R44, R44 ;  /* 0x0000002c2cc37221 */ /* 0x000fe40000010000 */
[C---:B------:R-:W-:Y:S02]  /*76d0*/  FFMA.FTZ R114, R191.reuse, UR36, -R114 ;  /* 0x00000024bf727c23 */ /* 0x040fe40008010872 */
[-C--:B------:R-:W-:Y:S01]  /*76e0*/  FMUL.FTZ R113, R132, R159.reuse ;  /* 0x0000009f84717220 */ /* 0x080fe20000410000 */
[----:B------:R-:W-:Y:S01]  /*76f0*/  PRMT R192, RZ, 0x5410, R192 ;  /* 0x00005410ffc07816 */ /* 0x000fe200000000c0 */
[----:B------:R-:W-:Y:S02]  /*7700*/  FFMA.FTZ R126, R191, UR37, R126 ;  /* 0x00000025bf7e7c23 */ /* 0x000fe4000801007e */
[----:B------:R-:W-:Y:S02]  /*7710*/  FMUL.FTZ R202, R195, R114 ;  /* 0x00000072c3ca7220 */ /* 0x000fe40000410000 */
[----:B------:R-:W-:-:S02]  /*7720*/  FMUL.FTZ R115, R162, R159 ;  /* 0x0000009fa2737220 */ /* 0x000fc40000410000 */
[----:B------:R-:W-:Y:S01]  /*7730*/  FFMA.FTZ R113, R162, R130, -R113 ;  /* 0x00000082a2717223 */ /* 0x000fe20000010871 */
[----:B------:R-:W-:Y:S01]  /*7740*/  PRMT R193, RZ, 0x5410, R193 ;  /* 0x00005410ffc17816 */ /* 0x000fe200000000c1 */
[----:B------:R-:W-:Y:S02]  /*7750*/  FMUL.FTZ R112, R192, UR37 ;  /* 0x00000025c0707c20 */ /* 0x000fe40008410000 */
[----:B------:R-:W-:Y:S02]  /*7760*/  FMUL.FTZ R201, R195, R126 ;  /* 0x0000007ec3c97220 */ /* 0x000fe40000410000 */
[----:B------:R-:W-:Y:S02]  /*7770*/  FFMA.FTZ R126, -R132, R130, -R115 ;  /* 0x00000082847e7223 */ /* 0x000fe40000010973 */
[----:B------:R-:W-:Y:S02]  /*7780*/  FADD.FTZ R167, R202, R113 ;  /* 0x00000071caa77221 */ /* 0x000fe40000010000 */
[----:B------:R-:W-:-:S02]  /*7790*/  FMUL.FTZ R114, R192, UR36 ;  /* 0x00000024c0727c20 */ /* 0x000fc40008410000 */
[----:B------:R-:W-:Y:S02]  /*77a0*/  FFMA.FTZ R113, R193, UR36, -R112 ;  /* 0x00000024c1717c23 */ /* 0x000fe40008010870 */
[----:B------:R-:W-:Y:S02]  /*77b0*/  FADD.FTZ R126, -R201, R126 ;  /* 0x0000007ec97e7221 */ /* 0x000fe40000010100 */
[----:B------:R-:W-:Y:S01]  /*77c0*/  FMUL.FTZ R112, R160, -R167 ;  /* 0x800000a7a0707220 */ /* 0x000fe20000410000 */
[----:B------:R-:W-:Y:S01]  /*77d0*/  PRMT R111, RZ, 0x5410, R83 ;  /* 0x00005410ff6f7816 */ /* 0x000fe20000000053 */
[----:B------:R-:W-:Y:S02]  /*77e0*/  FADD.FTZ R196, R45, R45 ;  /* 0x0000002d2dc47221 */ /* 0x000fe40000010000 */
[----:B------:R-:W-:Y:S02]  /*77f0*/  FFMA.FTZ R197, R193, UR37, R114 ;  /* 0x00000025c1c57c23 */ /* 0x000fe40008010072 */
[----:B------:R-:W-:-:S02]  /*7800*/  FADD.FTZ R127, RZ, R127 ;  /* 0x0000007fff7f7221 */ /* 0x000fc40000010000 */
[-C--:B------:R-:W-:Y:S02]  /*7810*/  FFMA.FTZ R112, R161, R126.reuse, R112 ;  /* 0x0000007ea1707223 */ /* 0x080fe40000010070 */
[----:B------:R-:W-:Y:S02]  /*7820*/  FMUL.FTZ R126, R160, -R126 ;  /* 0x8000007ea07e7220 */ /* 0x000fe40000410000 */
[----:B------:R-:W-:Y:S02]  /*7830*/  FMUL.FTZ R197, R196, R197 ;  /* 0x000000c5c4c57220 */ /* 0x000fe40000410000 */
[----:B------:R-:W-:Y:S02]  /*7840*/  FFMA.FTZ R166, R63, R111, R166 ;  /* 0x0000006f3fa67223 */ /* 0x000fe400000100a6 */
[----:B------:R-:W-:Y:S01]  /*7850*/  FMUL.FTZ R115, R135, R127 ;  /* 0x0000007f87737220 */ /* 0x000fe20000410000 */
[----:B------:R-:W-:Y:S01]  /*7860*/  PRMT R199, RZ, 0x5410, R199 ;  /* 0x00005410ffc77816 */ /* 0x000fe200000000c7 */
[----:B------:R-:W-:-:S02]  /*7870*/  FFMA.FTZ R167, R161, R167, -R126 ;  /* 0x000000a7a1a77223 */ /* 0x000fc4000001087e */
[----:B------:R-:W-:Y:S02]  /*7880*/  FMUL.FTZ R198, R196, R113 ;  /* 0x00000071c4c67220 */ /* 0x000fe40000410000 */
[----:B------:R-:W-:Y:S02]  /*7890*/  FADD.FTZ R112, -R197, R112 ;  /* 0x00000070c5707221 */ /* 0x000fe40000010100 */
[-C--:B------:R-:W-:Y:S01]  /*78a0*/  FFMA.FTZ R165, R136, R166.reuse, -R115 ;  /* 0x000000a688a57223 */ /* 0x080fe20000010873 */
[----:B------:R-:W-:Y:S01]  /*78b0*/  PRMT R186, RZ, 0x5410, R186 ;  /* 0x00005410ffba7816 */ /* 0x000fe200000000ba */
[----:B------:R-:W-:Y:S02]  /*78c0*/  FMUL.FTZ R166, R135, R166 ;  /* 0x000000a687a67220 */ /* 0x000fe40000410000 */
[----:B------:R-:W-:Y:S02]  /*78d0*/  FADD.FTZ R167, R198, R167 ;  /* 0x000000a7c6a77221 */ /* 0x000fe40000010000 */
[----:B------:R-:W-:-:S02]  /*78e0*/  FMUL.FTZ R114, R133, -R112 ;  /* 0x8000007085727220 */ /* 0x000fc40000410000 */
[C---:B------:R-:W-:Y:S02]  /*78f0*/  FMUL.FTZ R115, R199.reuse, UR36 ;  /* 0x00000024c7737c20 */ /* 0x040fe40008410000 */
[----:B------:R-:W-:Y:S02]  /*7900*/  FFMA.FTZ R166, R136, R127, R166 ;  /* 0x0000007f88a67223 */ /* 0x000fe400000100a6 */
[-C--:B------:R-:W-:Y:S02]  /*7910*/  FFMA.FTZ R127, R134, R167.reuse, -R114 ;  /* 0x000000a7867f7223 */ /* 0x080fe40000010872 */
[----:B------:R-:W-:Y:S02]  /*7920*/  FADD.FTZ R187, R46, R46 ;  /* 0x0000002e2ebb7221 */ /* 0x000fe40000010000 */
[----:B------:R-:W-:Y:S02]  /*7930*/  FMUL.FTZ R113, R199, UR37 ;  /* 0x00000025c7717c20 */ /* 0x000fe40008410000 */
[----:B------:R-:W-:-:S02]  /*7940*/  FMUL.FTZ R167, R133, -R167 ;  /* 0x800000a785a77220 */ /* 0x000fc40000410000 */
[C---:B------:R-:W-:Y:S02]  /*7950*/  FFMA.FTZ R114, R186.reuse, UR37, R115 ;  /* 0x00000025ba727c23 */ /* 0x040fe40008010073 */
[----:B------:R-:W-:Y:S02]  /*7960*/  FFMA.FTZ R184, R186, UR36, -R113 ;  /* 0x00000024bab87c23 */ /* 0x000fe40008010871 */
[----:B------:R-:W-:Y:S02]  /*7970*/  FFMA.FTZ R126, R134, R112, R167 ;  /* 0x00000070867e7223 */ /* 0x000fe400000100a7 */
[C---:B------:R-:W-:Y:S02]  /*7980*/  FMUL.FTZ R185, R187.reuse, R114 ;  /* 0x00000072bbb97220 */ /* 0x040fe40000410000 */
[----:B------:R-:W-:Y:S02]  /*7990*/  FMUL.FTZ R184, R187, R184 ;  /* 0x000000b8bbb87220 */ /* 0x000fe40000410000 */
[----:B------:R-:W-:Y:S01]  /*79a0*/  FADD.FTZ R126, -R185, R126 ;  /* 0x0000007eb97e7221 */ /* 0x000fe20000010100 */
[----:B------:R-:W-:Y:S01]  /*79b0*/  PRMT R131, RZ, 0x5410, R131 ;  /* 0x00005410ff837816 */ /* 0x000fe20000000083 */
[----:B------:R-:W-:-:S02]  /*79c0*/  FADD.FTZ R127, R184, R127 ;  /* 0x0000007fb87f7221 */ /* 0x000fc40000010000 */
[C---:B------:R-:W-:Y:S01]  /*79d0*/  FMUL.FTZ R114, R135.reuse, -R126 ;  /* 0x8000007e87727220 */ /* 0x040fe20000410000 */
[----:B------:R-:W-:Y:S01]  /*79e0*/  PRMT R112, RZ, 0x5410, R82 ;  /* 0x00005410ff707816 */ /* 0x000fe20000000052 */
[----:B------:R-:W-:Y:S01]  /*79f0*/  FADD.FTZ R166, RZ, R166 ;  /* 0x000000a6ffa67221 */ /* 0x000fe20000010000 */
[----:B------:R-:W-:Y:S01]  /*7a00*/  PRMT R129, RZ, 0x5410, R129 ;  /* 0x00005410ff817816 */ /* 0x000fe20000000081 */
[-C--:B------:R-:W-:Y:S02]  /*7a10*/  FMUL.FTZ R167, R135, -R127.reuse ;  /* 0x8000007f87a77220 */ /* 0x080fe40000410000 */
[----:B------:R-:W-:Y:S02]  /*7a20*/  FFMA.FTZ R170, R136, R127, -R114 ;  /* 0x0000007f88aa7223 */ /* 0x000fe40000010872 */
[----:B------:R-:W-:Y:S02]  /*7a30*/  FMUL.FTZ R114, R131, UR37 ;  /* 0x0000002583727c20 */ /* 0x000fe40008410000 */
[----:B------:R-:W-:-:S02]  /*7a40*/  FFMA.FTZ R165, R62, R112, R165 ;  /* 0x000000703ea57223 */ /* 0x000fc400000100a5 */
[----:B------:R-:W-:Y:S02]  /*7a50*/  FMUL.FTZ R113, R133, R166 ;  /* 0x000000a685717220 */ /* 0x000fe40000410000 */
[----:B------:R-:W-:Y:S02]  /*7a60*/  FFMA.FTZ R167, R136, R126, R167 ;  /* 0x0000007e88a77223 */ /* 0x000fe400000100a7 */
[----:B------:R-:W-:Y:S02]  /*7a70*/  FADD.FTZ R200, R47, R47 ;  /* 0x0000002f2fc87221 */ /* 0x000fe40000010000 */
[----:B------:R-:W-:Y:S02]  /*7a80*/  FMUL.FTZ R126, R131, UR36 ;  /* 0x00000024837e7c20 */ /* 0x000fe40008410000 */
[----:B------:R-:W-:Y:S01]  /*7a90*/  FFMA.FTZ R183, R129, UR36, -R114 ;  /* 0x0000002481b77c23 */ /* 0x000fe20008010872 */
[----:B------:R-:W-:Y:S01]  /*7aa0*/  PRMT R207, RZ, 0x5410, R207 ;  /* 0x00005410ffcf7816 */ /* 0x000fe200000000cf */
[----:B------:R-:W-:-:S02]  /*7ab0*/  FMUL.FTZ R115, R133, R165 ;  /* 0x000000a585737220 */ /* 0x000fc40000410000 */
[----:B------:R-:W-:Y:S02]  /*7ac0*/  FFMA.FTZ R168, R134, R165, -R113 ;  /* 0x000000a586a87223 */ /* 0x000fe40000010871 */
[----:B------:R-:W-:Y:S02]  /*7ad0*/  FFMA.FTZ R165, R129, UR37, R126 ;  /* 0x0000002581a57c23 */ /* 0x000fe4000801007e */
[C---:B------:R-:W-:Y:S01]  /*7ae0*/  FMUL.FTZ R183, R200.reuse, R183 ;  /* 0x000000b7c8b77220 */ /* 0x040fe20000410000 */
[----:B------:R-:W-:Y:S01]  /*7af0*/  PRMT R250, RZ, 0x5410, R250 ;  /* 0x00005410fffa7816 */ /* 0x000fe200000000fa */
[----:B------:R-:W-:Y:S02]  /*7b00*/  FMUL.FTZ R182, R200, R165 ;  /* 0x000000a5c8b67220 */ /* 0x000fe40000410000 */
[----:B------:R-:W-:Y:S02]  /*7b10*/  FADD.FTZ R170, R183, R170 ;  /* 0x000000aab7aa7221 */ /* 0x000fe40000010000 */
[----:B------:R-:W-:-:S02]  /*7b20*/  FMUL.FTZ R127, R207, UR36 ;  /* 0x00000024cf7f7c20 */ /* 0x000fc40008410000 */
[----:B------:R-:W-:Y:S02]  /*7b30*/  FFMA.FTZ R166, R134, R166, R115 ;  /* 0x000000a686a67223 */ /* 0x000fe40000010073 */
[----:B------:R-:W-:Y:S02]  /*7b40*/  FADD.FTZ R167, -R182, R167 ;  /* 0x000000a7b6a77221 */ /* 0x000fe40000010100 */
[----:B------:R-:W-:Y:S02]  /*7b50*/  FMUL.FTZ R126, R137, -R170 ;  /* 0x800000aa897e7220 */ /* 0x000fe40000410000 */
[----:B------:R-:W-:Y:S02]  /*7b60*/  FADD.FTZ R241, R48, R48 ;  /* 0x0000003030f17221 */ /* 0x000fe40000010000 */
[----:B------:R-:W-:Y:S02]  /*7b70*/  FMUL.FTZ R115, R207, UR37 ;  /* 0x00000025cf737c20 */ /* 0x000fe40008410000 */
[----:B------:R-:W-:-:S02]  /*7b80*/  FFMA.FTZ R114, R250, UR37, R127 ;  /* 0x00000025fa727c23 */ /* 0x000fc4000801007f */
[-C--:B------:R-:W-:Y:S01]  /*7b90*/  FFMA.FTZ R126, R138, R167.reuse, R126 ;  /* 0x000000a78a7e7223 */ /* 0x080fe2000001007e */
[----:B------:R-:W-:Y:S01]  /*7ba0*/  PRMT R113, RZ, 0x5410, R81 ;  /* 0x00005410ff717816 */ /* 0x000fe20000000051 */
[----:B------:R-:W-:Y:S02]  /*7bb0*/  FFMA.FTZ R180, R250, UR36, -R115 ;  /* 0x00000024fab47c23 */ /* 0x000fe40008010873 */
[----:B------:R-:W-:Y:S02]  /*7bc0*/  FMUL.FTZ R167, R137, -R167 ;  /* 0x800000a789a77220 */ /* 0x000fe40000410000 */
[----:B------:R-:W-:Y:S02]  /*7bd0*/  FMUL.FTZ R181, R241, R114 ;  /* 0x00000072f1b57220 */ /* 0x000fe40000410000 */
[----:B------:R-:W-:Y:S02]  /*7be0*/  FADD.FTZ R166, RZ, R166 ;  /* 0x000000a6ffa67221 */ /* 0x000fe40000010000 */
[----:B------:R-:W-:-:S02]  /*7bf0*/  FFMA.FTZ R167, R138, R170, -R167 ;  /* 0x000000aa8aa77223 */ /* 0x000fc400000108a7 */
[----:B------:R-:W-:Y:S02]  /*7c00*/  FMUL.FTZ R180, R241, R180 ;  /* 0x000000b4f1b47220 */ /* 0x000fe40000410000 */
[----:B------:R-:W-:Y:S02]  /*7c10*/  FADD.FTZ R114, -R181, R126 ;  /* 0x0000007eb5727221 */ /* 0x000fe40000010100 */
[----:B------:R-:W-:Y:S02]  /*7c20*/  FFMA.FTZ R168, R61, R113, R168 ;  /* 0x000000713da87223 */ /* 0x000fe400000100a8 */
[----:B------:R-:W-:Y:S01]  /*7c30*/  FMUL.FTZ R115, R160, R166 ;  /* 0x000000a6a0737220 */ /* 0x000fe20000410000 */
[----:B------:R-:W-:Y:S01]  /*7c40*/  PRMT R211, RZ, 0x5410, R211 ;  /* 0x00005410ffd37816 */ /* 0x000fe200000000d3 */
[----:B------:R-:W-:Y:S02]  /*7c50*/  FADD.FTZ R167, R180, R167 ;  /* 0x000000a7b4a77221 */ /* 0x000fe40000010000 */
[----:B------:R-:W-:-:S02]  /*7c60*/  FMUL.FTZ R126, R139, -R114 ;  /* 0x800000728b7e7220 */ /* 0x000fc40000410000 */
[-C--:B------:R-:W-:Y:S02]  /*7c70*/  FFMA.FTZ R165, R161, R168.reuse, -R115 ;  /* 0x000000a8a1a57223 */ /* 0x080fe40000010873 */
[----:B------:R-:W-:Y:S01]  /*7c80*/  FMUL.FTZ R168, R160, R168 ;  /* 0x000000a8a0a87220 */ /* 0x000fe20000410000 */
[----:B------:R-:W-:Y:S01]  /*7c90*/  PRMT R128, RZ, 0x5410, R128 ;  /* 0x00005410ff807816 */ /* 0x000fe20000000080 */
[-C--:B------:R-:W-:Y:S02]  /*7ca0*/  FFMA.FTZ R169, R140, R167.reuse, -R126 ;  /* 0x000000a78ca97223 */ /* 0x080fe4000001087e */
[----:B------:R-:W-:Y:S02]  /*7cb0*/  FMUL.FTZ R167, R139, -R167 ;  /* 0x800000a78ba77220 */ /* 0x000fe40000410000 */
[C---:B------:R-:W-:Y:S02]  /*7cc0*/  FMUL.FTZ R115, R211.reuse, UR37 ;  /* 0x00000025d3737c20 */ /* 0x040fe40008410000 */
[----:B------:R-:W-:-:S02]  /*7cd0*/  FMUL.FTZ R127, R211, UR36 ;  /* 0x00000024d37f7c20 */ /* 0x000fc40008410000 */
[----:B------:R-:W-:Y:S02]  /*7ce0*/  FFMA.FTZ R168, R161, R166, R168 ;  /* 0x000000a6a1a87223 */ /* 0x000fe400000100a8 */
[----:B------:R-:W-:Y:S01]  /*7cf0*/  FFMA.FTZ R166, R140, R114, R167 ;  /* 0x000000728ca67223 */ /* 0x000fe200000100a7 */
[----:B------:R-:W-:Y:S01]  /*7d00*/  PRMT R114, RZ, 0x5410, R80 ;  /* 0x00005410ff727816 */ /* 0x000fe20000000050 */
[----:B------:R-:W-:Y:S02]  /*7d10*/  FADD.FTZ R227, R49, R49 ;  /* 0x0000003131e37221 */ /* 0x000fe40000010000 */
[C---:B------:R-:W-:Y:S02]  /*7d20*/  FFMA.FTZ R126, R128.reuse, UR37, R127 ;  /* 0x00000025807e7c23 */ /* 0x040fe4000801007f */
[----:B------:R-:W-:Y:S02]  /*7d30*/  FFMA.FTZ R178, R128, UR36, -R115 ;  /* 0x0000002480b27c23 */ /* 0x000fe40008010873 */
[----:B------:R-:W-:Y:S01]  /*7d40*/  FADD.FTZ R115, RZ, R168 ;  /* 0x000000a8ff737221 */ /* 0x000fe20000010000 */
[----:B------:R-:W-:Y:S01]  /*7d50*/  ISETP.NE.AND P2, PT, R109, 0x1f, PT ;  /* 0x0000001f6d00780c */ /* 0x000fe20003f45270 */
[----:B------:R-:W-:Y:S01]  /*7d60*/  FMUL.FTZ R179, R227, R126 ;  /* 0x0000007ee3b37220 */ /* 0x000fe20000410000 */
[----:B------:R-:W-:Y:S01]  /*7d70*/  PRMT R125, RZ, 0x5410, R125 ;  /* 0x00005410ff7d7816 */ /* 0x000fe2000000007d */
[----:B------:R-:W-:-:S02]  /*7d80*/  FFMA.FTZ R165, R60, R114, R165 ;  /* 0x000000723ca57223 */ /* 0x000fc400000100a5 */
[C---:B------:R-:W-:Y:S01]  /*7d90*/  FMUL.FTZ R126, R132.reuse, R115 ;  /* 0x00000073847e7220 */ /* 0x040fe20000410000 */
[----:B------:R-:W-:Y:S01]  /*7da0*/  PRMT R223, RZ, 0x5410, R223 ;  /* 0x00005410ffdf7816 */ /* 0x000fe200000000df */
[-C--:B------:R-:W-:Y:S02]  /*7db0*/  FMUL.FTZ R127, R132, R165.reuse ;  /* 0x000000a5847f7220 */ /* 0x080fe40000410000 */
[C---:B------:R-:W-:Y:S02]  /*7dc0*/  FFMA.FTZ R206, R162.reuse, R165, -R126 ;  /* 0x000000a5a2ce7223 */ /* 0x040fe4000001087e */
[----:B------:R-:W-:Y:S02]  /*7dd0*/  FMUL.FTZ R126, R125, UR37 ;  /* 0x000000257d7e7c20 */ /* 0x000fe40008410000 */
[----:B------:R-:W-:Y:S02]  /*7de0*/  FFMA.FTZ R221, R162, R115, R127 ;  /* 0x00000073a2dd7223 */ /* 0x000fe4000001007f */
[----:B------:R-:W-:-:S02]  /*7df0*/  FFMA.FTZ R177, R223, UR36, -R126 ;  /* 0x00000024dfb17c23 */ /* 0x000fc4000801087e */
[----:B------:R0:W1:Y:S01]  /*7e00*/  @P2 LDS.64 R126, [R109.X8+0x2d18] ;  /* 0x002d18006d7e2984 */ /* 0x0000620000008a00 */
[----:B------:R-:W-:-:S04]  /*7e10*/  FMUL.FTZ R178, R227, R178 ;  /* 0x000000b2e3b27220 */ /* 0x000fc80000410000 */
[----:B------:R-:W-:Y:S02]  /*7e20*/  FADD.FTZ R169, R178, R169 ;  /* 0x000000a9b2a97221 */ /* 0x000fe40000010000 */
[----:B------:R-:W-:Y:S02]  /*7e30*/  FADD.FTZ R166, -R179, R166 ;  /* 0x000000a6b3a67221 */ /* 0x000fe40000010100 */
[C---:B------:R-:W-:Y:S01]  /*7e40*/  FMUL.FTZ R171, R141.reuse, -R169 ;  /* 0x800000a98dab7220 */ /* 0x040fe20000410000 */
[----:B------:R-:W-:Y:S01]  /*7e50*/  PRMT R124, RZ, 0x5410, R124 ;  /* 0x00005410ff7c7816 */ /* 0x000fe2000000007c */
[-C--:B------:R-:W-:Y:S02]  /*7e60*/  FMUL.FTZ R167, R141, -R166.reuse ;  /* 0x800000a68da77220 */ /* 0x080fe40000410000 */
[----:B------:R-:W-:Y:S01]  /*7e70*/  FFMA.FTZ R173, R142, R166, R171 ;  /* 0x000000a68ead7223 */ /* 0x000fe200000100ab */
[----:B------:R-:W-:Y:S01]  /*7e80*/  BSSY B0, `(.L_x_8396) ;  /* 0x0000016000007945 */ /* 0x000fe20003800000 */
[----:B------:R-:W-:-:S02]  /*7e90*/  FADD.FTZ R224, R50, R50 ;  /* 0x0000003232e07221 */ /* 0x000fc40000010000 */
[----:B------:R-:W-:Y:S01]  /*7ea0*/  FMUL.FTZ R166, R125, UR36 ;  /* 0x000000247da67c20 */ /* 0x000fe20008410000 */
[----:B------:R-:W-:Y:S01]  /*7eb0*/  PRMT R115, RZ, 0x5410, R79 ;  /* 0x00005410ff737816 */ /* 0x000fe2000000004f */
[----:B------:R-:W-:Y:S02]  /*7ec0*/  FFMA.FTZ R168, R142, R169, -R167 ;  /* 0x000000a98ea87223 */ /* 0x000fe400000108a7 */
[----:B------:R-:W-:Y:S02]  /*7ed0*/  FADD.FTZ R210, R51, R51 ;  /* 0x0000003333d27221 */ /* 0x000fe40000010000 */
[----:B------:R-:W-:Y:S02]  /*7ee0*/  FMUL.FTZ R169, R124, UR36 ;  /* 0x000000247ca97c20 */ /* 0x000fe40008410000 */
[----:B------:R-:W-:Y:S02]  /*7ef0*/  FFMA.FTZ R165, R223, UR37, R166 ;  /* 0x00000025dfa57c23 */ /* 0x000fe400080100a6 */
        /* <DEDUP_REMOVED lines=14> */
.L_x_8397:
[----:B0-----:R-:W-:Y:S05]  /*7fe0*/  BSYNC B0 ;  /* 0x0000000000007941 */ /* 0x001fea0003800000 */
.L_x_8396:
[----:B------:R-:W-:Y:S01]  /*7ff0*/  FFMA.FTZ R206, R59, R115, R206 ;  /* 0x000000733bce7223 */ /* 0x000fe200000100ce */
[----:B------:R-:W-:Y:S01]  /*8000*/  SHFL.UP PT, R167, R225, 0x1, RZ ;  /* 0x04200000e1a77989 */ /* 0x000fe200000e00ff */
[----:B------:R-:W-:Y:S01]  /*8010*/  FADD.FTZ R221, RZ, R221 ;  /* 0x000000ddffdd7221 */ /* 0x000fe20000010000 */
[----:B------:R-:W-:Y:S01]  /*8020*/  PRMT R220, RZ, 0x5410, R220 ;  /* 0x00005410ffdc7816 */ /* 0x000fe200000000dc */
[----:B------:R-:W-:Y:S01]  /*8030*/  FADD.FTZ R166, R177, R168 ;  /* 0x000000a8b1a67221 */ /* 0x000fe20000010000 */
[----:B------:R-:W0:Y:S01]  /*8040*/  SHFL.UP PT, R171, R206, 0x1, RZ ;  /* 0x04200000ceab7989 */ /* 0x000e2200000e00ff */
[----:B------:R-:W-:Y:S01]  /*8050*/  FMUL.FTZ R176, R224, R165 ;  /* 0x000000a5e0b07220 */ /* 0x000fe20000410000 */
[----:B------:R-:W-:Y:S01]  /*8060*/  ISETP.GE.AND P3, PT, R108, 0x1, PT ;  /* 0x000000016c00780c */ /* 0x000fe20003f66270 */
[CC--:B------:R-:W-:Y:S01]  /*8070*/  FMUL.FTZ R172, R143.reuse, -R166.reuse ;  /* 0x800000a68fac7220 */ /* 0x0c0fe20000410000 */
[----:B------:R-:W2:Y:S01]  /*8080*/  SHFL.UP PT, R168, R221, 0x1, RZ ;  /* 0x04200000dda87989 */ /* 0x000ea200000e00ff */
[----:B------:R-:W-:Y:S01]  /*8090*/  FADD.FTZ R173, -R176, R173 ;  /* 0x000000adb0ad7221 */ /* 0x000fe20000010100 */
[----:B------:R-:W-:Y:S01]  /*80a0*/  PRMT R163, RZ, 0x5410, R163 ;  /* 0x00005410ffa37816 */ /* 0x000fe200000000a3 */
[----:B------:R-:W-:Y:S01]  /*80b0*/  FMUL.FTZ R165, R124, UR37 ;  /* 0x000000257ca57c20 */ /* 0x000fe20008410000 */
[----:B------:R-:W3:Y:S01]  /*80c0*/  SHFL.UP PT, R170, R164, 0x1, RZ ;  /* 0x04200000a4aa7989 */ /* 0x000ee200000e00ff */
        /* <DEDUP_REMOVED lines=16> */
[----:B0-----:R-:W-:Y:S01]  /*81d0*/  FMUL.FTZ R169, R164, R171 ;  /* 0x000000aba4a97220 */ /* 0x001fe20000410000 */
[----:B------:R-:W-:Y:S01]  /*81e0*/  PRMT R119, RZ, 0x5410, R119 ;  /* 0x00005410ff777816 */ /* 0x000fe20000000077 */
[----:B------:R-:W-:Y:S01]  /*81f0*/  FADD.FTZ R173, R174, R173 ;  /* 0x000000adaead7221 */ /* 0x000fe20000010000 */
[----:B------:R-:W-:Y:S01]  /*8200*/  PRMT R118, RZ, 0x5410, R118 ;  /* 0x00005410ff767816 */ /* 0x000fe20000000076 */
[----:B------:R-:W-:Y:S01]  /*8210*/  FMUL.FTZ R165, R145, -R203 ;  /* 0x800000cb91a57220 */ /* 0x000fe20000410000 */
[----:B------:R-:W-:Y:S01]  /*8220*/  PRMT R213, RZ, 0x5410, R213 ;  /* 0x00005410ffd57816 */ /* 0x000fe200000000d5 */
[CC--:B--2---:R-:W-:Y:S01]  /*8230*/  FMUL.FTZ R172, R164.reuse, R168.reuse ;  /* 0x000000a8a4ac7220 */ /* 0x0c4fe20000410000 */
[----:B-----5:R-:W-:Y:S01]  /*8240*/  SHFL.IDX PT, R66, R66, RZ, 0x1f ;  /* 0x00001fff42427589 */ /* 0x020fe200000e0000 */
[----:B------:R-:W-:Y:S01]  /*8250*/  FMUL.FTZ R166, R164, R167 ;  /* 0x000000a7a4a67220 */ /* 0x000fe20000410000 */
[----:B------:R-:W-:Y:S01]  /*8260*/  PRMT R117, RZ, 0x5410, R117 ;  /* 0x00005410ff757816 */ /* 0x000fe20000000075 */
[----:B------:R-:W-:Y:S01]  /*8270*/  FFMA.FTZ R168, R225, R168, R169 ;  /* 0x000000a8e1a87223 */ /* 0x000fe200000100a9 */
[----:B------:R-:W-:Y:S01]  /*8280*/  SHFL.IDX PT, R67, R67, RZ, 0x1f ;  /* 0x00001fff43437589 */ /* 0x000fe200000e0000 */
[-C--:B------:R-:W-:Y:S01]  /*8290*/  FFMA.FTZ R165, R146, R173.reuse, -R165 ;  /* 0x000000ad92a57223 */ /* 0x080fe200000108a5 */
[----:B------:R-:W-:Y:S01]  /*82a0*/  BSSY B0, `(.L_x_8398) ;  /* 0x000012d000007945 */ /* 0x000fe20003800000 */
[----:B------:R-:W-:-:S02]  /*82b0*/  FMUL.FTZ R204, R145, -R173 ;  /* 0x800000ad91cc7220 */ /* 0x000fc40000410000 */
[-C--:B---3--:R-:W-:Y:S02]  /*82c0*/  FFMA.FTZ R173, R225, R170.reuse, R166 ;  /* 0x000000aae1ad7223 */ /* 0x088fe400000100a6 */
[----:B------:R-:W-:Y:S02]  /*82d0*/  @P3 FADD.FTZ R221, R221, R168 ;  /* 0x000000a8dddd3221 */ /* 0x000fe40000010000 */
[C---:B------:R-:W-:Y:S01]  /*82e0*/  FMUL.FTZ R170, R164.reuse, R170 ;  /* 0x000000aaa4aa7220 */ /* 0x040fe20000410000 */
[----:B------:R-:W-:Y:S01]  /*82f0*/  FSEL R164, R164, R173, !P3 ;  /* 0x000000ada4a47208 */ /* 0x000fe20005800000 */
[----:B------:R-:W-:Y:S02]  /*8300*/  FFMA.FTZ R171, R225, R171, -R172 ;  /* 0x000000abe1ab7223 */ /* 0x000fe400000108ac */
[----:B------:R-:W-:Y:S02]  /*8310*/  FMUL.FTZ R168, R163, UR37 ;  /* 0x00000025a3a87c20 */ /* 0x000fe40008410000 */
[----:B------:R-:W-:Y:S01]  /*8320*/  @P3 FFMA.FTZ R225, R225, R167, -R170 ;  /* 0x000000a7e1e13223 */ /* 0x000fe200000108aa */
[----:B------:R-:W-:Y:S01]  /*8330*/  SHFL.UP PT, R169, R164, 0x2, RZ ;  /* 0x04400000a4a97989 */ /* 0x000fe200000e00ff */
[----:B------:R-:W-:Y:S01]  /*8340*/  @P3 FADD.FTZ R206, R206, R171 ;  /* 0x000000abcece3221 */ /* 0x000fe20000010000 */
[----:B------:R-:W-:Y:S01]  /*8350*/  ISETP.GE.AND P3, PT, R108, 0x2, PT ;  /* 0x000000026c00780c */ /* 0x000fe20003f66270 */
[----:B------:R-:W-:Y:S01]  /*8360*/  FFMA.FTZ R168, R123, UR36, -R168 ;  /* 0x000000247ba87c23 */ /* 0x000fe200080108a8 */
[----:B------:R-:W0:Y:S01]  /*8370*/  SHFL.UP PT, R167, R221, 0x2, RZ ;  /* 0x04400000dda77989 */ /* 0x000e2200000e00ff */
[----:B------:R-:W-:-:S02]  /*8380*/  FMUL.FTZ R170, R163, UR36 ;  /* 0x00000024a3aa7c20 */ /* 0x000fc40008410000 */
[----:B------:R-:W-:Y:S02]  /*8390*/  FADD.FTZ R229, R52, R52 ;  /* 0x0000003434e57221 */ /* 0x000fe40000010000 */
[----:B------:R-:W-:Y:S02]  /*83a0*/  FFMA.FTZ R166, R146, R203, R204 ;  /* 0x000000cb92a67223 */ /* 0x000fe400000100cc */
[----:B------:R-:W-:Y:S01]  /*83b0*/  FFMA.FTZ R170, R123, UR37, R170 ;  /* 0x000000257baa7c23 */ /* 0x000fe200080100aa */
[----:B------:R-:W2:Y:S01]  /*83c0*/  SHFL.UP PT, R203, R206, 0x2, RZ ;  /* 0x04400000cecb7989 */ /* 0x000ea200000e00ff */
[C---:B------:R-:W-:Y:S02]  /*83d0*/  FMUL.FTZ R172, R229.reuse, R168 ;  /* 0x000000a8e5ac7220 */ /* 0x040fe40000410000 */
[----:B------:R-:W-:Y:S01]  /*83e0*/  FMUL.FTZ R173, R229, R170 ;  /* 0x000000aae5ad7220 */ /* 0x000fe20000410000 */
[----:B------:R-:W3:Y:S01]  /*83f0*/  SHFL.UP PT, R168, R225, 0x2, RZ ;  /* 0x04400000e1a87989 */ /* 0x000ee200000e00ff */
[----:B------:R-:W-:-:S02]  /*8400*/  FADD.FTZ R165, R172, R165 ;  /* 0x000000a5aca57221 */ /* 0x000fc40000010000 */
[----:B------:R-:W-:Y:S02]  /*8410*/  FADD.FTZ R171, -R173, R166 ;  /* 0x000000a6adab7221 */ /* 0x000fe40000010100 */
[C---:B------:R-:W-:Y:S02]  /*8420*/  FMUL.FTZ R170, R122.reuse, UR36 ;  /* 0x000000247aaa7c20 */ /* 0x040fe40008410000 */
[----:B------:R-:W-:Y:S02]  /*8430*/  FMUL.FTZ R166, R122, UR37 ;  /* 0x000000257aa67c20 */ /* 0x000fe40008410000 */
[C---:B------:R-:W-:Y:S02]  /*8440*/  FMUL.FTZ R204, R147.reuse, -R171 ;  /* 0x800000ab93cc7220 */ /* 0x040fe40000410000 */
[----:B------:R-:W-:Y:S02]  /*8450*/  FMUL.FTZ R205, R147, -R165 ;  /* 0x800000a593cd7220 */ /* 0x000fe40000410000 */
[----:B------:R-:W-:-:S02]  /*8460*/  FADD.FTZ R209, R53, R53 ;  /* 0x0000003535d17221 */ /* 0x000fc40000010000 */
[C---:B------:R-:W-:Y:S02]  /*8470*/  FFMA.FTZ R170, R219.reuse, UR37, R170 ;  /* 0x00000025dbaa7c23 */ /* 0x040fe400080100aa */
[----:B------:R-:W-:Y:S02]  /*8480*/  FFMA.FTZ R166, R219, UR36, -R166 ;  /* 0x00000024dba67c23 */ /* 0x000fe400080108a6 */
[C---:B------:R-:W-:Y:S02]  /*8490*/  FFMA.FTZ R165, R148.reuse, R165, -R204 ;  /* 0x000000a594a57223 */ /* 0x040fe400000108cc */
[----:B------:R-:W-:Y:S01]  /*84a0*/  FFMA.FTZ R204, R148, R171, R205 ;  /* 0x000000ab94cc7223 */ /* 0x000fe200000100cd */
[----:B------:R-:W-:Y:S01]  /*84b0*/  MOV R205, UR24 ;  /* 0x0000001800cd7c02 */ /* 0x000fe20008000f00 */
[C---:B------:R-:W-:Y:S02]  /*84c0*/  FMUL.FTZ R171, R209.reuse, R170 ;  /* 0x000000aad1ab7220 */ /* 0x040fe40000410000 */
[----:B------:R-:W-:Y:S01]  /*84d0*/  FMUL.FTZ R170, R209, R166 ;  /* 0x000000a6d1aa7220 */ /* 0x000fe20000410000 */
[----:B------:R-:W-:Y:S01]  /*84e0*/  ISETP.GE.OR P0, PT, R205, c[0x0][0x174], P0 ;  /* 0x00005d00cd007a0c */ /* 0x000fe20000706670 */
[----:B0-----:R-:W-:-:S02]  /*84f0*/  FMUL.FTZ R166, R164, R167 ;  /* 0x000000a7a4a67220 */ /* 0x001fc40000410000 */
[----:B------:R-:W-:Y:S02]  /*8500*/  FADD.FTZ R215, -R171, R204 ;  /* 0x000000ccabd77221 */ /* 0x000fe40000010100 */
[-C--:B--2---:R-:W-:Y:S02]  /*8510*/  FFMA.FTZ R205, R225, R203.reuse, -R166 ;  /* 0x000000cbe1cd7223 */ /* 0x084fe400000108a6 */
[C---:B------:R-:W-:Y:S02]  /*8520*/  FMUL.FTZ R204, R164.reuse, R203 ;  /* 0x000000cba4cc7220 */ /* 0x040fe40000410000 */
[C---:B---3--:R-:W-:Y:S02]  /*8530*/  FMUL.FTZ R166, R164.reuse, R168 ;  /* 0x000000a8a4a67220 */ /* 0x048fe40000410000 */
[----:B------:R-:W-:Y:S02]  /*8540*/  FMUL.FTZ R203, R164, R169 ;  /* 0x000000a9a4cb7220 */ /* 0x000fe40000410000 */
[----:B------:R-:W-:-:S02]  /*8550*/  FADD.FTZ R208, R170, R165 ;  /* 0x000000a5aad07221 */ /* 0x000fc40000010000 */
[----:B------:R-:W-:Y:S02]  /*8560*/  FMUL.FTZ R165, R149, -R215 ;  /* 0x800000d795a57220 */ /* 0x000fe40000410000 */
[C---:B------:R-:W-:Y:S02]  /*8570*/  FFMA.FTZ R204, R225.reuse, R167, R204 ;  /* 0x000000a7e1cc7223 */ /* 0x040fe400000100cc */
[C---:B------:R-:W-:Y:S02]  /*8580*/  FFMA.FTZ R169, R225.reuse, R169, R166 ;  /* 0x000000a9e1a97223 */ /* 0x040fe400000100a6 */
[----:B------:R-:W-:Y:S02]  /*8590*/  @P3 FFMA.FTZ R225, R225, R168, -R203 ;  /* 0x000000a8e1e13223 */ /* 0x000fe400000108cb */
[-C--:B------:R-:W-:Y:S02]  /*85a0*/  FFMA.FTZ R165, R150, R208.reuse, -R165 ;  /* 0x000000d096a57223 */ /* 0x080fe400000108a5 */
[----:B------:R-:W-:Y:S01]  /*85b0*/  @P3 FADD.FTZ R221, R221, R204 ;  /* 0x000000ccdddd3221 */ /* 0x000fe20000010000 */
[----:B------:R-:W-:Y:S01]  /*85c0*/  FSEL R204, R164, R169, !P3 ;  /* 0x000000a9a4cc7208 */ /* 0x000fe20005800000 */
[----:B------:R-:W-:Y:S01]  /*85d0*/  FMUL.FTZ R208, R149, -R208 ;  /* 0x800000d095d07220 */ /* 0x000fe20000410000 */
[----:B------:R-:W0:Y:S01]  /*85e0*/  SHFL.UP PT, R203, R225, 0x4, RZ ;  /* 0x04800000e1cb7989 */ /* 0x000e2200000e00ff */
[----:B-1----:R-:W-:-:S02]  /*85f0*/  FMUL.FTZ R167, R132, R127 ;  /* 0x0000007f84a77220 */ /* 0x002fc40000410000 */
[----:B------:R-:W-:Y:S01]  /*8600*/  @P3 FADD.FTZ R206, R206, R205 ;  /* 0x000000cdcece3221 */ /* 0x000fe20000010000 */
[----:B------:R-:W-:Y:S01]  /*8610*/  ISETP.GE.AND P3, PT, R108, 0x4, PT ;  /* 0x000000046c00780c */ /* 0x000fe20003f66270 */
[-C--:B------:R-:W-:Y:S02]  /*8620*/  FMUL.FTZ R164, R132, -R126.reuse ;  /* 0x8000007e84a47220 */ /* 0x080fe40000410000 */
[----:B------:R-:W-:Y:S01]  /*8630*/  FFMA.FTZ R166, R150, R215, R208 ;  /* 0x000000d796a67223 */ /* 0x000fe200000100d0 */
[----:B------:R-:W-:Y:S01]  /*8640*/  SHFL.UP PT, R205, R206, 0x4, RZ ;  /* 0x04800000cecd7989 */ /* 0x000fe200000e00ff */
[C---:B------:R-:W-:Y:S02]  /*8650*/  FFMA.FTZ R226, R162.reuse, -R127, R164 ;  /* 0x8000007fa2e27223 */ /* 0x040fe400000100a4 */
[----:B------:R-:W-:Y:S01]  /*8660*/  FFMA.FTZ R222, R162, R126, -R167 ;  /* 0x0000007ea2de7223 */ /* 0x000fe200000108a7 */
[----:B------:R-:W-:Y:S01]  /*8670*/  SHFL.UP PT, R208, R204, 0x4, RZ ;  /* 0x04800000ccd07989 */ /* 0x000fe200000e00ff */
[----:B------:R-:W-:-:S02]  /*8680*/  FMUL.FTZ R168, R217, UR36 ;  /* 0x00000024d9a87c20 */ /* 0x000fc40008410000 */
[----:B------:R-:W-:Y:S01]  /*8690*/  FMUL.FTZ R164, R217, UR37 ;  /* 0x00000025d9a47c20 */ /* 0x000fe20008410000 */
[----:B------:R-:W1:Y:S01]  /*86a0*/  SHFL.UP PT, R167, R221, 0x4, RZ ;  /* 0x04800000dda77989 */ /* 0x000e6200000e00ff */
[----:B------:R-:W-:Y:S02]  /*86b0*/  FADD.FTZ R218, R54, R54 ;  /* 0x0000003636da7221 */ /* 0x000fe40000010000 */
[C---:B------:R-:W-:Y:S02]  /*86c0*/  FMUL.FTZ R228, R160.reuse, -R226 ;  /* 0x800000e2a0e47220 */ /* 0x040fe40000410000 */
[C---:B------:R-:W-:Y:S02]  /*86d0*/  FFMA.FTZ R169, R121.reuse, UR37, R168 ;  /* 0x0000002579a97c23 */ /* 0x040fe400080100a8 */
[----:B------:R-:W-:Y:S02]  /*86e0*/  FFMA.FTZ R215, R121, UR36, -R164 ;  /* 0x0000002479d77c23 */ /* 0x000fe400080108a4 */
[----:B------:R-:W-:-:S02]  /*86f0*/  FMUL.FTZ R230, R160, -R222 ;  /* 0x800000dea0e67220 */ /* 0x000fc40000410000 */
[C---:B------:R-:W-:Y:S02]  /*8700*/  FFMA.FTZ R228, R161.reuse, R222, -R228 ;  /* 0x000000dea1e47223 */ /* 0x040fe400000108e4 */
[C---:B------:R-:W-:Y:S02]  /*8710*/  FMUL.FTZ R169, R218.reuse, R169 ;  /* 0x000000a9daa97220 */ /* 0x040fe40000410000 */
[----:B------:R-:W-:Y:S02]  /*8720*/  FMUL.FTZ R168, R218, R215 ;  /* 0x000000d7daa87220 */ /* 0x000fe40000410000 */
[----:B------:R-:W-:Y:S02]  /*8730*/  FFMA.FTZ R230, R161, R226, R230 ;  /* 0x000000e2a1e67223 */ /* 0x000fe400000100e6 */
[----:B------:R-:W-:Y:S02]  /*8740*/  FMUL.FTZ R215, R133, -R228 ;  /* 0x800000e485d77220 */ /* 0x000fe40000410000 */
[----:B------:R-:W-:-:S02]  /*8750*/  FADD.FTZ R164, -R169, R166 ;  /* 0x000000a6a9a47221 */ /* 0x000fc40000010100 */
[----:B------:R-:W-:Y:S02]  /*8760*/  FADD.FTZ R165, R168, R165 ;  /* 0x000000a5a8a57221 */ /* 0x000fe40000010000 */
[-C--:B------:R-:W-:Y:S02]  /*8770*/  FMUL.FTZ R231, R133, -R230.reuse ;  /* 0x800000e685e77220 */ /* 0x080fe40000410000 */
[C---:B------:R-:W-:Y:S02]  /*8780*/  FFMA.FTZ R215, R134.reuse, R230, R215 ;  /* 0x000000e686d77223 */ /* 0x040fe400000100d7 */
[C---:B------:R-:W-:Y:S02]  /*8790*/  FMUL.FTZ R222, R151.reuse, -R164 ;  /* 0x800000a497de7220 */ /* 0x040fe40000410000 */
[----:B------:R-:W-:Y:S02]  /*87a0*/  FMUL.FTZ R233, R151, -R165 ;  /* 0x800000a597e97220 */ /* 0x000fe40000410000 */
[----:B------:R-:W-:-:S02]  /*87b0*/  FFMA.FTZ R231, R134, R228, -R231 ;  /* 0x000000e486e77223 */ /* 0x000fc400000108e7 */
[C---:B------:R-:W-:Y:S02]  /*87c0*/  FMUL.FTZ R166, R135.reuse, -R215 ;  /* 0x800000d787a67220 */ /* 0x040fe40000410000 */
[----:B------:R-:W-:Y:S02]  /*87d0*/  FFMA.FTZ R165, R152, R165, -R222 ;  /* 0x000000a598a57223 */ /* 0x000fe400000108de */
[----:B0-----:R-:W-:Y:S02]  /*87e0*/  FMUL.FTZ R222, R204, R203 ;  /* 0x000000cbccde7220 */ /* 0x001fe40000410000 */
[-C--:B------:R-:W-:Y:S02]  /*87f0*/  FFMA.FTZ R166, R136, R231.reuse, -R166 ;  /* 0x000000e788a67223 */ /* 0x080fe400000108a6 */
[----:B------:R-:W-:Y:S02]  /*8800*/  FMUL.FTZ R230, R135, -R231 ;  /* 0x800000e787e67220 */ /* 0x000fe40000410000 */
[----:B-1----:R-:W-:-:S02]  /*8810*/  FMUL.FTZ R226, R204, R167 ;  /* 0x000000a7cce27220 */ /* 0x002fc40000410000 */
[CC--:B------:R-:W-:Y:S02]  /*8820*/  FMUL.FTZ R228, R204.reuse, R205.reuse ;  /* 0x000000cdcce47220 */ /* 0x0c0fe40000410000 */
[CC--:B------:R-:W-:Y:S02]  /*8830*/  FFMA.FTZ R231, R225.reuse, R208.reuse, R222 ;  /* 0x000000d0e1e77223 */ /* 0x0c0fe400000100de */
[C---:B------:R-:W-:Y:S02]  /*8840*/  FMUL.FTZ R208, R204.reuse, R208 ;  /* 0x000000d0ccd07220 */ /* 0x040fe40000410000 */
[C---:B------:R-:W-:Y:S01]  /*8850*/  FFMA.FTZ R205, R225.reuse, R205, -R226 ;  /* 0x000000cde1cd7223 */ /* 0x040fe200000108e2 */
[----:B------:R-:W-:Y:S01]  /*8860*/  FSEL R204, R204, R231, !P3 ;  /* 0x000000e7cccc7208 */ /* 0x000fe20005800000 */
[C---:B------:R-:W-:Y:S02]  /*8870*/  FFMA.FTZ R228, R225.reuse, R167, R228 ;  /* 0x000000a7e1e47223 */ /* 0x040fe400000100e4 */
[----:B------:R-:W-:-:S02]  /*8880*/  @P3 FFMA.FTZ R225, R225, R203, -R208 ;  /* 0x000000cbe1e13223 */ /* 0x000fc400000108d0 */
[----:B------:R-:W-:Y:S02]  /*8890*/  @P3 FADD.FTZ R206, R206, R205 ;  /* 0x000000cdcece3221 */ /* 0x000fe40000010000 */
[----:B------:R-:W-:Y:S01]  /*88a0*/  @P3 FADD.FTZ R221, R221, R228 ;  /* 0x000000e4dddd3221 */ /* 0x000fe20000010000 */
[----:B------:R-:W0:Y:S01]  /*88b0*/  SHFL.UP PT, R205, R225, 0x8, RZ ;  /* 0x05000000e1cd7989 */ /* 0x000e2200000e00ff */
[----:B------:R-:W-:Y:S01]  /*88c0*/  FFMA.FTZ R167, R136, R215, R230 ;  /* 0x000000d788a77223 */ /* 0x000fe200000100e6 */
[----:B------:R-:W-:Y:S01]  /*88d0*/  ISETP.GE.AND P3, PT, R108, 0x8, PT ;  /* 0x000000086c00780c */ /* 0x000fe20003f66270 */
[C---:B------:R-:W-:Y:S01]  /*88e0*/  FMUL.FTZ R203, R214.reuse, UR37 ;  /* 0x00000025d6cb7c20 */ /* 0x040fe20008410000 */
[----:B------:R-:W1:Y:S01]  /*88f0*/  SHFL.UP PT, R226, R206, 0x8, RZ ;  /* 0x05000000cee27989 */ /* 0x000e6200000e00ff */
[----:B------:R-:W-:Y:S02]  /*8900*/  FMUL.FTZ R231, R214, UR36 ;  /* 0x00000024d6e77c20 */ /* 0x000fe40008410000 */
[----:B------:R-:W-:Y:S01]  /*8910*/  FMUL.FTZ R235, R137, -R167 ;  /* 0x800000a789eb7220 */ /* 0x000fe20000410000 */
[----:B------:R-:W2:Y:S01]  /*8920*/  SHFL.UP PT, R208, R221, 0x8, RZ ;  /* 0x05000000ddd07989 */ /* 0x000ea200000e00ff */
[----:B------:R-:W-:-:S02]  /*8930*/  FFMA.FTZ R164, R152, R164, R233 ;  /* 0x000000a498a47223 */ /* 0x000fc400000100e9 */
[----:B------:R-:W-:Y:S01]  /*8940*/  FADD.FTZ R233, R55, R55 ;  /* 0x0000003737e97221 */ /* 0x000fe20000010000 */
[----:B------:R-:W3:Y:S01]  /*8950*/  SHFL.UP PT, R215, R204, 0x8, RZ ;  /* 0x05000000ccd77989 */ /* 0x000ee200000e00ff */
[-C--:B------:R-:W-:Y:S02]  /*8960*/  FMUL.FTZ R230, R137, -R166.reuse ;  /* 0x800000a689e67220 */ /* 0x080fe40000410000 */
[C---:B------:R-:W-:Y:S02]  /*8970*/  FFMA.FTZ R222, R120.reuse, UR36, -R203 ;  /* 0x0000002478de7c23 */ /* 0x040fe400080108cb */
[----:B------:R-:W-:Y:S02]  /*8980*/  FFMA.FTZ R228, R120, UR37, R231 ;  /* 0x0000002578e47c23 */ /* 0x000fe400080100e7 */
[C---:B------:R-:W-:Y:S02]  /*8990*/  FFMA.FTZ R203, R138.reuse, R166, -R235 ;  /* 0x000000a68acb7223 */ /* 0x040fe400000108eb */
[----:B------:R-:W-:-:S02]  /*89a0*/  FFMA.FTZ R230, R138, R167, R230 ;  /* 0x000000a78ae67223 */ /* 0x000fc400000100e6 */
[C---:B------:R-:W-:Y:S02]  /*89b0*/  FMUL.FTZ R166, R233.reuse, R222 ;  /* 0x000000dee9a67220 */ /* 0x040fe40000410000 */
[----:B------:R-:W-:Y:S02]  /*89c0*/  FMUL.FTZ R167, R233, R228 ;  /* 0x000000e4e9a77220 */ /* 0x000fe40000410000 */
        /* <DEDUP_REMOVED lines=8> */
[----:B------:R-:W-:Y:S02]  /*8a50*/  FMUL.FTZ R231, R141, -R165 ;  /* 0x800000a58de77220 */ /* 0x000fe40000410000 */
[----:B0-----:R-:W-:-:S02]  /*8a60*/  FMUL.FTZ R230, R204, R205 ;  /* 0x000000cdcce67220 */ /* 0x001fc40000410000 */
[C---:B------:R-:W-:Y:S02]  /*8a70*/  FFMA.FTZ R222, R154.reuse, R164, R235 ;  /* 0x000000a49ade7223 */ /* 0x040fe400000100eb */
[----:B------:R-:W-:Y:S02]  /*8a80*/  FFMA.FTZ R203, R154, R232, -R203 ;  /* 0x000000e89acb7223 */ /* 0x000fe400000108cb */
[----:B------:R-:W-:Y:S02]  /*8a90*/  FFMA.FTZ R164, R142, R228, -R231 ;  /* 0x000000e48ea47223 */ /* 0x000fe400000108e7 */
[C---:B-1----:R-:W-:Y:S02]  /*8aa0*/  FMUL.FTZ R234, R204.reuse, R226 ;  /* 0x000000e2ccea7220 */ /* 0x042fe40000410000 */
[----:B--2---:R-:W-:Y:S02]  /*8ab0*/  FMUL.FTZ R232, R204, R208 ;  /* 0x000000d0cce87220 */ /* 0x004fe40000410000 */
[----:B---3--:R-:W-:-:S02]  /*8ac0*/  FFMA.FTZ R231, R225, R215, R230 ;  /* 0x000000d7e1e77223 */ /* 0x008fc400000100e6 */
[C---:B------:R-:W-:Y:S02]  /*8ad0*/  FMUL.FTZ R230, R204.reuse, R215 ;  /* 0x000000d7cce67220 */ /* 0x040fe40000410000 */
[C---:B------:R-:W-:Y:S01]  /*8ae0*/  FFMA.FTZ R234, R225.reuse, R208, R234 ;  /* 0x000000d0e1ea7223 */ /* 0x040fe200000100ea */
[----:B------:R-:W-:Y:S01]  /*8af0*/  FSEL R204, R204, R231, !P3 ;  /* 0x000000e7cccc7208 */ /* 0x000fe20005800000 */
[----:B------:R-:W-:Y:S02]  /*8b00*/  FFMA.FTZ R215, R225, R226, -R232 ;  /* 0x000000e2e1d77223 */ /* 0x000fe400000108e8 */
[----:B------:R-:W-:Y:S02]  /*8b10*/  FMUL.FTZ R228, R141, -R228 ;  /* 0x800000e48de47220 */ /* 0x000fe40000410000 */
[----:B------:R-:W-:Y:S01]  /*8b20*/  @P3 FFMA.FTZ R225, R225, R205, -R230 ;  /* 0x000000cde1e13223 */ /* 0x000fe200000108e6 */
[----:B------:R-:W-:Y:S01]  /*8b30*/  SHFL.UP PT, R226, R204, 0x10, RZ ;  /* 0x06000000cce27989 */ /* 0x000fe200000e00ff */
[----:B------:R-:W-:-:S02]  /*8b40*/  FFMA.FTZ R165, R142, R165, R228 ;  /* 0x000000a58ea57223 */ /* 0x000fc400000100e4 */
[----:B------:R-:W-:Y:S01]  /*8b50*/  @P3 FADD.FTZ R221, R221, R234 ;  /* 0x000000eadddd3221 */ /* 0x000fe20000010000 */
[----:B------:R-:W0:Y:S01]  /*8b60*/  SHFL.UP PT, R208, R225, 0x10, RZ ;  /* 0x06000000e1d07989 */ /* 0x000e2200000e00ff */
[----:B------:R-:W-:Y:S01]  /*8b70*/  @P3 FADD.FTZ R206, R206, R215 ;  /* 0x000000d7cece3221 */ /* 0x000fe20000010000 */
[----:B------:R-:W-:Y:S01]  /*8b80*/  ISETP.GE.AND P3, PT, R108, 0x10, PT ;  /* 0x000000106c00780c */ /* 0x000fe20003f66270 */
[----:B------:R-:W-:Y:S01]  /*8b90*/  FMUL.FTZ R234, R216, UR36 ;  /* 0x00000024d8ea7c20 */ /* 0x000fe20008410000 */
[----:B------:R-:W1:Y:S01]  /*8ba0*/  SHFL.UP PT, R230, R221, 0x10, RZ ;  /* 0x06000000dde67989 */ /* 0x000e6200000e00ff */
[C---:B------:R-:W-:Y:S02]  /*8bb0*/  FMUL.FTZ R205, R143.reuse, -R165 ;  /* 0x800000a58fcd7220 */ /* 0x040fe40000410000 */
[----:B------:R-:W-:Y:S01]  /*8bc0*/  FMUL.FTZ R232, R143, -R164 ;  /* 0x800000a48fe87220 */ /* 0x000fe20000410000 */
[----:B------:R-:W2:Y:S01]  /*8bd0*/  SHFL.UP PT, R228, R206, 0x10, RZ ;  /* 0x06000000cee47989 */ /* 0x000ea200000e00ff */
[----:B------:R-:W-:-:S02]  /*8be0*/  FADD.FTZ R215, R56, R56 ;  /* 0x0000003838d77221 */ /* 0x000fc40000010000 */
[----:B------:R-:W-:Y:S02]  /*8bf0*/  FMUL.FTZ R236, R216, UR37 ;  /* 0x00000025d8ec7c20 */ /* 0x000fe40008410000 */
[C---:B------:R-:W-:Y:S02]  /*8c00*/  FFMA.FTZ R234, R119.reuse, UR37, R234 ;  /* 0x0000002577ea7c23 */ /* 0x040fe400080100ea */
[C---:B------:R-:W-:Y:S02]  /*8c10*/  FFMA.FTZ R205, R144.reuse, R164, -R205 ;  /* 0x000000a490cd7223 */ /* 0x040fe400000108cd */
[----:B------:R-:W-:Y:S02]  /*8c20*/  FFMA.FTZ R232, R144, R165, R232 ;  /* 0x000000a590e87223 */ /* 0x000fe400000100e8 */
[----:B------:R-:W-:Y:S02]  /*8c30*/  FFMA.FTZ R236, R119, UR36, -R236 ;  /* 0x0000002477ec7c23 */ /* 0x000fe400080108ec */
[----:B------:R-:W-:-:S02]  /*8c40*/  FMUL.FTZ R165, R215, R234 ;  /* 0x000000ead7a57220 */ /* 0x000fc40000410000 */
[CC--:B------:R-:W-:Y:S02]  /*8c50*/  FMUL.FTZ R231, R145.reuse, -R205.reuse ;  /* 0x800000cd91e77220 */ /* 0x0c0fe40000410000 */
[----:B------:R-:W-:Y:S02]  /*8c60*/  FMUL.FTZ R235, R145, -R232 ;  /* 0x800000e891eb7220 */ /* 0x000fe40000410000 */
[----:B------:R-:W-:Y:S02]  /*8c70*/  FMUL.FTZ R164, R215, R236 ;  /* 0x000000ecd7a47220 */ /* 0x000fe40000410000 */
[----:B------:R-:W-:Y:S02]  /*8c80*/  FADD.FTZ R222, -R165, R222 ;  /* 0x000000dea5de7221 */ /* 0x000fe40000010100 */
[C---:B------:R-:W-:Y:S02]  /*8c90*/  FFMA.FTZ R232, R146.reuse, R232, R231 ;  /* 0x000000e892e87223 */ /* 0x040fe400000100e7 */
[----:B------:R-:W-:-:S02]  /*8ca0*/  FFMA.FTZ R235, R146, R205, -R235 ;  /* 0x000000cd92eb7223 */ /* 0x000fc400000108eb */
[----:B------:R-:W-:Y:S02]  /*8cb0*/  FADD.FTZ R203, R164, R203 ;  /* 0x000000cba4cb7221 */ /* 0x000fe40000010000 */
[----:B------:R-:W-:Y:S02]  /*8cc0*/  FMUL.FTZ R205, R155, -R222 ;  /* 0x800000de9bcd7220 */ /* 0x000fe40000410000 */
[----:B------:R-:W-:Y:S02]  /*8cd0*/  FMUL.FTZ R231, R147, -R232 ;  /* 0x800000e893e77220 */ /* 0x000fe40000410000 */
[-C--:B------:R-:W-:Y:S02]  /*8ce0*/  FMUL.FTZ R237, R155, -R203.reuse ;  /* 0x800000cb9bed7220 */ /* 0x080fe40000410000 */
[----:B------:R-:W-:Y:S02]  /*8cf0*/  FFMA.FTZ R205, R156, R203, -R205 ;  /* 0x000000cb9ccd7223 */ /* 0x000fe400000108cd */
[----:B------:R-:W-:-:S02]  /*8d00*/  FFMA.FTZ R203, R148, R235, -R231 ;  /* 0x000000eb94cb7223 */ /* 0x000fc400000108e7 */
[C---:B0-----:R-:W-:Y:S02]  /*8d10*/  FMUL.FTZ R231, R204.reuse, R208 ;  /* 0x000000d0cce77220 */ /* 0x041fe40000410000 */
[C---:B-1----:R-:W-:Y:S02]  /*8d20*/  FMUL.FTZ R234, R204.reuse, R230 ;  /* 0x000000e6ccea7220 */ /* 0x042fe40000410000 */
[C---:B--2---:R-:W-:Y:S02]  /*8d30*/  FMUL.FTZ R236, R204.reuse, R228 ;  /* 0x000000e4ccec7220 */ /* 0x044fe40000410000 */
[-C--:B------:R-:W-:Y:S02]  /*8d40*/  FFMA.FTZ R231, R225, R226.reuse, R231 ;  /* 0x000000e2e1e77223 */ /* 0x080fe400000100e7 */
[----:B------:R-:W-:Y:S02]  /*8d50*/  FMUL.FTZ R226, R204, R226 ;  /* 0x000000e2cce27220 */ /* 0x000fe40000410000 */
[----:B------:R-:W-:-:S02]  /*8d60*/  FFMA.FTZ R222, R156, R222, R237 ;  /* 0x000000de9cde7223 */ /* 0x000fc400000100ed */
[----:B------:R-:W-:Y:S02]  /*8d70*/  FMUL.FTZ R235, R147, -R235 ;  /* 0x800000eb93eb7220 */ /* 0x000fe40000410000 */
[C---:B------:R-:W-:Y:S02]  /*8d80*/  FFMA.FTZ R237, R225.reuse, R228, -R234 ;  /* 0x000000e4e1ed7223 */ /* 0x040fe400000108ea */
[C---:B------:R-:W-:Y:S02]  /*8d90*/  FFMA.FTZ R236, R225.reuse, R230, R236 ;  /* 0x000000e6e1ec7223 */ /* 0x040fe400000100ec */
[----:B------:R-:W-:Y:S01]  /*8da0*/  @P3 FFMA.FTZ R225, R225, R208, -R226 ;  /* 0x000000d0e1e13223 */ /* 0x000fe200000108e2 */
[----:B------:R-:W-:Y:S01]  /*8db0*/  FSEL R226, R204, R231, !P3 ;  /* 0x000000e7cce27208 */ /* 0x000fe20005800000 */
[----:B------:R-:W-:Y:S02]  /*8dc0*/  FFMA.FTZ R235, R148, R232, R235 ;  /* 0x000000e894eb7223 */ /* 0x000fe400000100eb */
[----:B------:R-:W-:-:S02]  /*8dd0*/  FMUL.FTZ R228, R118, UR36 ;  /* 0x0000002476e47c20 */ /* 0x000fc40008410000 */
[----:B------:R-:W-:Y:S01]  /*8de0*/  FMUL.FTZ R230, R149, -R235 ;  /* 0x800000eb95e67220 */ /* 0x000fe20000410000 */
[----:B------:R-:W0:Y:S01]  /*8df0*/  SHFL.UP PT, R226, R226, 0x1, RZ ;  /* 0x04200000e2e27989 */ /* 0x000e2200000e00ff */
[----:B------:R-:W-:Y:S02]  /*8e00*/  @P3 FADD.FTZ R206, R206, R237 ;  /* 0x000000edcece3221 */ /* 0x000fe40000010000 */
[----:B------:R-:W-:Y:S01]  /*8e10*/  @P3 FADD.FTZ R221, R221, R236 ;  /* 0x000000ecdddd3221 */ /* 0x000fe20000010000 */
[----:B------:R-:W1:Y:S01]  /*8e20*/  SHFL.UP PT, R225, R225, 0x1, RZ ;  /* 0x04200000e1e17989 */ /* 0x000e6200000e00ff */
[----:B------:R-:W-:Y:S02]  /*8e30*/  FFMA.FTZ R237, R213, UR37, R228 ;  /* 0x00000025d5ed7c23 */ /* 0x000fe400080100e4 */
[----:B------:R-:W-:Y:S01]  /*8e40*/  FMUL.FTZ R204, R118, UR37 ;  /* 0x0000002576cc7c20 */ /* 0x000fe20008410000 */
[----:B------:R-:W-:Y:S01]  /*8e50*/  SHFL.UP PT, R206, R206, 0x1, RZ ;  /* 0x04200000cece7989 */ /* 0x000fe200000e00ff */
[----:B------:R-:W-:-:S02]  /*8e60*/  FFMA.FTZ R228, R150, R203, -R230 ;  /* 0x000000cb96e47223 */ /* 0x000fc400000108e6 */
[----:B------:R-:W-:Y:S01]  /*8e70*/  FMUL.FTZ R230, R149, -R203 ;  /* 0x800000cb95e67220 */ /* 0x000fe20000410000 */
[----:B------:R-:W2:Y:S01]  /*8e80*/  SHFL.UP PT, R221, R221, 0x1, RZ ;  /* 0x04200000dddd7989 */ /* 0x000ea200000e00ff */
[----:B------:R-:W-:Y:S02]  /*8e90*/  FADD.FTZ R208, R57, R57 ;  /* 0x0000003939d07221 */ /* 0x000fe40000010000 */
[----:B------:R-:W-:Y:S02]  /*8ea0*/  FFMA.FTZ R231, R213, UR36, -R204 ;  /* 0x00000024d5e77c23 */ /* 0x000fe400080108cc */
[----:B------:R-:W-:Y:S02]  /*8eb0*/  FFMA.FTZ R235, R150, R235, R230 ;  /* 0x000000eb96eb7223 */ /* 0x000fe400000100e6 */
[C---:B------:R-:W-:Y:S02]  /*8ec0*/  FMUL.FTZ R203, R208.reuse, R237 ;  /* 0x000000edd0cb7220 */ /* 0x040fe40000410000 */
[----:B------:R-:W-:-:S02]  /*8ed0*/  FMUL.FTZ R204, R208, R231 ;  /* 0x000000e7d0cc7220 */ /* 0x000fc40000410000 */
[----:B------:R-:W-:Y:S02]  /*8ee0*/  FMUL.FTZ R231, R151, -R235 ;  /* 0x800000eb97e77220 */ /* 0x000fe40000410000 */
[----:B------:R-:W-:Y:S02]  /*8ef0*/  FADD.FTZ R245, -R203, R222 ;  /* 0x000000decbf57221 */ /* 0x000fe40000010100 */
[-C--:B------:R-:W-:Y:S02]  /*8f00*/  FMUL.FTZ R222, R151, -R228.reuse ;  /* 0x800000e497de7220 */ /* 0x080fe40000410000 */
[----:B------:R-:W-:Y:S02]  /*8f10*/  FFMA.FTZ R228, R152, R228, -R231 ;  /* 0x000000e498e47223 */ /* 0x000fe400000108e7 */
[----:B------:R-:W-:Y:S02]  /*8f20*/  FADD.FTZ R205, R204, R205 ;  /* 0x000000cdcccd7221 */ /* 0x000fe40000010000 */
[----:B------:R-:W-:-:S02]  /*8f30*/  FMUL.FTZ R230, R157, -R245 ;  /* 0x800000f59de67220 */ /* 0x000fc40000410000 */
[----:B------:R-:W-:Y:S02]  /*8f40*/  FFMA.FTZ R222, R152, R235, R222 ;  /* 0x000000eb98de7223 */ /* 0x000fe400000100de */
[----:B------:R-:W-:Y:S02]  /*8f50*/  FMUL.FTZ R231, R153, -R228 ;  /* 0x800000e499e77220 */ /* 0x000fe40000410000 */
[-C--:B------:R-:W-:Y:S02]  /*8f60*/  FMUL.FTZ R232, R157, -R205.reuse ;  /* 0x800000cd9de87220 */ /* 0x080fe40000410000 */
[----:B------:R-:W-:Y:S02]  /*8f70*/  FFMA.FTZ R205, R158, R205, -R230 ;  /* 0x000000cd9ecd7223 */ /* 0x000fe400000108e6 */
[----:B------:R-:W-:Y:S02]  /*8f80*/  FMUL.FTZ R235, R153, -R222 ;  /* 0x800000de99eb7220 */ /* 0x000fe40000410000 */
[----:B0-----:R-:W-:-:S02]  /*8f90*/  FMUL.FTZ R230, R226, R66 ;  /* 0x00000042e2e67220 */ /* 0x001fc40000410000 */
[----:B------:R-:W-:Y:S02]  /*8fa0*/  FFMA.FTZ R222, R154, R222, R231 ;  /* 0x000000de9ade7223 */ /* 0x000fe400000100e7 */
[-C--:B------:R-:W-:Y:S02]  /*8fb0*/  FMUL.FTZ R226, R226, R67.reuse ;  /* 0x00000043e2e27220 */ /* 0x080fe40000410000 */
[----:B------:R-:W-:Y:S02]  /*8fc0*/  FFMA.FTZ R228, R154, R228, -R235 ;  /* 0x000000e49ae47223 */ /* 0x000fe400000108eb */
[----:B-1----:R-:W-:Y:S02]  /*8fd0*/  FFMA.FTZ R230, R225, R67, R230 ;  /* 0x00000043e1e67223 */ /* 0x002fe400000100e6 */
[----:B------:R-:W-:Y:S02]  /*8fe0*/  FMUL.FTZ R231, R155, -R222 ;  /* 0x800000de9be77220 */ /* 0x000fe40000410000 */
[----:B------:R-:W-:-:S02]  /*8ff0*/  FFMA.FTZ R225, R225, R66, -R226 ;  /* 0x00000042e1e17223 */ /* 0x000fc400000108e2 */
[-C--:B------:R-:W-:Y:S02]  /*9000*/  FMUL.FTZ R235, R155, -R228.reuse ;  /* 0x800000e49beb7220 */ /* 0x080fe40000410000 */
[----:B--2---:R-:W-:Y:S02]  /*9010*/  @P1 FADD.FTZ R67, R221, R230 ;  /* 0x000000e6dd431221 */ /* 0x004fe40000010000 */
[----:B------:R-:W-:Y:S02]  /*9020*/  FFMA.FTZ R231, R156, R228, -R231 ;  /* 0x000000e49ce77223 */ /* 0x000fe400000108e7 */
[----:B------:R-:W-:Y:S02]  /*9030*/  @P1 FADD.FTZ R66, R206, R225 ;  /* 0x000000e1ce421221 */ /* 0x000fe40000010000 */
[----:B------:R-:W-:Y:S02]  /*9040*/  FFMA.FTZ R222, R156, R222, R235 ;  /* 0x000000de9cde7223 */ /* 0x000fe400000100eb */
[----:B------:R-:W-:-:S02]  /*9050*/  FMUL.FTZ R221, R65, R67 ;  /* 0x0000004341dd7220 */ /* 0x000fc40000410000 */
[----:B------:R-:W-:Y:S02]  /*9060*/  FMUL.FTZ R225, R157, -R231 ;  /* 0x800000e79de17220 */ /* 0x000fe40000410000 */
[----:B------:R-:W-:Y:S02]  /*9070*/  FMUL.FTZ R65, R65, R66 ;  /* 0x0000004241417220 */ /* 0x000fe40000410000 */
[-C--:B------:R-:W-:Y:S02]  /*9080*/  FMUL.FTZ R206, R157, -R222.reuse ;  /* 0x800000de9dce7220 */ /* 0x080fe40000410000 */
[----:B------:R-:W-:Y:S01]  /*9090*/  FFMA.FTZ R228, R158, R222, R225 ;  /* 0x000000de9ee47223 */ /* 0x000fe200000100e1 */
[----:B------:R-:W-:Y:S01]  /*90a0*/  PRMT R225, RZ, 0x5410, R116 ;  /* 0x00005410ffe17816 */ /* 0x000fe20000000074 */
[C---:B------:R-:W-:Y:S02]  /*90b0*/  FFMA.FTZ R221, R64.reuse, R66, -R221 ;  /* 0x0000004240dd7223 */ /* 0x040fe400000108dd */
[----:B------:R-:W-:Y:S01]  /*90c0*/  FFMA.FTZ R222, R64, R67, R65 ;  /* 0x0000004340de7223 */ /* 0x000fe20000010041 */
[----:B------:R-:W-:Y:S01]  /*90d0*/  HFMA2.MMA R64, -RZ, RZ, 1.875, 0 ;  /* 0x3f800000ff407435 */ /* 0x000fe200000001ff */
[----:B------:R-:W-:Y:S01]  /*90e0*/  FADD.FTZ R212, R212, R221 ;  /* 0x000000ddd4d47221 */ /* 0x000fe20000010000 */
[----:B------:R-:W-:Y:S01]  /*90f0*/  MOV R65, RZ ;  /* 0x000000ff00417202 */ /* 0x000fe20000000f00 */
[----:B------:R-:W-:Y:S01]  /*9100*/  FADD.FTZ R116, RZ, R222 ;  /* 0x000000deff747221 */ /* 0x000fe20000010000 */
[----:B------:R-:W-:Y:S01]  /*9110*/  CS2R R66, SRZ ;  /* 0x0000000000427805 */ /* 0x000fe2000001ff00 */
[C---:B------:R-:W-:Y:S01]  /*9120*/  FMUL.FTZ R222, R117.reuse, UR37 ;  /* 0x0000002575de7c20 */ /* 0x040fe20008410000 */
[----:B------:R-:W-:Y:S01]  /*9130*/  MOV R221, UR7 ;  /* 0x0000000700dd7c02 */ /* 0x000fe20008000f00 */
[----:B------:R-:W-:-:S02]  /*9140*/  FMUL.FTZ R226, R117, UR36 ;  /* 0x0000002475e27c20 */ /* 0x000fc40008410000 */
[C---:B------:R-:W-:Y:S02]  /*9150*/  FMUL.FTZ R234, R117.reuse, R116 ;  /* 0x0000007475ea7220 */ /* 0x040fe40000410000 */
[-C--:B------:R-:W-:Y:S01]  /*9160*/  FMUL.FTZ R230, R117, R212.reuse ;  /* 0x000000d475e67220 */ /* 0x080fe20000410000 */
[----:B------:R0:W1:Y:S01]  /*9170*/  @!P0 LDS.128 R64, [R221.X16+0x2e10] ;  /* 0x002e1000dd408984 */ /* 0x000062000000cc00 */
[----:B------:R-:W-:Y:S01]  /*9180*/  FADD.FTZ R237, R58, R58 ;  /* 0x0000003a3aed7221 */ /* 0x000fe20000010000 */
[----:B------:R-:W-:Y:S01]  /*9190*/  ISETP.NE.AND P0, PT, R246, 0x1f, PT ;  /* 0x0000001ff600780c */ /* 0x000fe20003f05270 */
[----:B------:R-:W-:Y:S02]  /*91a0*/  FFMA.FTZ R222, R225, UR36, -R222 ;  /* 0x00000024e1de7c23 */ /* 0x000fe400080108de */
[C---:B------:R-:W-:Y:S02]  /*91b0*/  FMUL.FTZ R117, R157.reuse, R212 ;  /* 0x000000d49d757220 */ /* 0x040fe40000410000 */
[----:B------:R-:W-:-:S02]  /*91c0*/  FMUL.FTZ R239, R157, R116 ;  /* 0x000000749def7220 */ /* 0x000fc40000410000 */
[C---:B------:R-:W-:Y:S02]  /*91d0*/  FFMA.FTZ R245, R158.reuse, R245, R232 ;  /* 0x000000f59ef57223 */ /* 0x040fe400000100e8 */
[----:B------:R-:W-:Y:S02]  /*91e0*/  FFMA.FTZ R232, R225, UR37, R226 ;  /* 0x00000025e1e87c23 */ /* 0x000fe400080100e2 */
[----:B------:R-:W-:Y:S02]  /*91f0*/  FMUL.FTZ R226, R237, R222 ;  /* 0x000000deede27220 */ /* 0x000fe40000410000 */
[C---:B------:R-:W-:Y:S02]  /*9200*/  FFMA.FTZ R117, R158.reuse, R116, R117 ;  /* 0x000000749e757223 */ /* 0x040fe40000010075 */
[----:B------:R-:W-:Y:S02]  /*9210*/  FFMA.FTZ R222, R158, R212, -R239 ;  /* 0x000000d49ede7223 */ /* 0x000fe400000108ef */
[----:B------:R-:W-:-:S02]  /*9220*/  FADD.FTZ R117, RZ, R117 ;  /* 0x00000075ff757221 */ /* 0x000fc40000010000 */
[----:B------:R-:W-:Y:S02]  /*9230*/  FFMA.FTZ R222, R77, R9, R222 ;  /* 0x000000094dde7223 */ /* 0x000fe400000100de */
[CC--:B0-----:R-:W-:Y:S02]  /*9240*/  FMUL.FTZ R221, R118.reuse, R117.reuse ;  /* 0x0000007576dd7220 */ /* 0x0c1fe40000410000 */
[----:B------:R-:W-:Y:S02]  /*9250*/  FFMA.FTZ R230, R225, R116, R230 ;  /* 0x00000074e1e67223 */ /* 0x000fe400000100e6 */
[----:B------:R-:W-:Y:S02]  /*9260*/  FMUL.FTZ R118, R118, R222 ;  /* 0x000000de76767220 */ /* 0x000fe40000410000 */
[----:B------:R-:W-:Y:S02]  /*9270*/  FFMA.FTZ R230, -R237, R230, RZ ;  /* 0x000000e6ede67223 */ /* 0x000fe400000101ff */
[----:B------:R-:W-:-:S02]  /*9280*/  FFMA.FTZ R118, R213, R117, R118 ;  /* 0x00000075d5767223 */ /* 0x000fc40000010076 */
[----:B------:R-:W-:Y:S02]  /*9290*/  FFMA.FTZ R206, R158, R231, -R206 ;  /* 0x000000e79ece7223 */ /* 0x000fe400000108ce */
[C---:B------:R-:W-:Y:S02]  /*92a0*/  FMUL.FTZ R235, R116.reuse, UR37 ;  /* 0x0000002574eb7c20 */ /* 0x040fe40008410000 */
[----:B------:R-:W-:Y:S02]  /*92b0*/  FMUL.FTZ R231, R116, UR36 ;  /* 0x0000002474e77c20 */ /* 0x000fe40008410000 */
[----:B------:R-:W-:Y:S02]  /*92c0*/  FFMA.FTZ R230, -R208, R118, R230 ;  /* 0x00000076d0e67223 */ /* 0x000fe400000101e6 */
[----:B------:R-:W-:Y:S02]  /*92d0*/  FMUL.FTZ R118, R155, R222 ;  /* 0x000000de9b767220 */ /* 0x000fe40000410000 */
[----:B------:R-:W-:-:S02]  /*92e0*/  FFMA.FTZ R234, R225, R212, -R234 ;  /* 0x000000d4e1ea7223 */ /* 0x000fc400000108ea */
[----:B------:R-:W-:Y:S02]  /*92f0*/  FMUL.FTZ R225, R237, R232 ;  /* 0x000000e8ede17220 */ /* 0x000fe40000410000 */
[C---:B------:R-:W-:Y:S02]  /*9300*/  FFMA.FTZ R240, R212.reuse, UR36, -R235 ;  /* 0x00000024d4f07c23 */ /* 0x040fe400080108eb */
[----:B------:R-:W-:Y:S02]  /*9310*/  FFMA.FTZ R232, R212, UR37, R231 ;  /* 0x00000025d4e87c23 */ /* 0x000fe400080100e7 */
[----:B------:R-:W-:Y:S02]  /*9320*/  FFMA.FTZ R221, R213, R222, -R221 ;  /* 0x000000ded5dd7223 */ /* 0x000fe400000108dd */
[-C--:B------:R-:W-:Y:S02]  /*9330*/  FMUL.FTZ R213, R155, R117.reuse ;  /* 0x000000759bd57220 */ /* 0x080fe40000410000 */
[----:B------:R-:W-:-:S02]  /*9340*/  FFMA.FTZ R118, R156, R117, R118 ;  /* 0x000000759c767223 */ /* 0x000fc40000010076 */
[C---:B------:R-:W-:Y:S02]  /*9350*/  FFMA.FTZ R234, R237.reuse, R234, RZ ;  /* 0x000000eaedea7223 */ /* 0x040fe400000100ff */
[C---:B------:R-:W-:Y:S02]  /*9360*/  FMUL.FTZ R240, R237.reuse, R240 ;  /* 0x000000f0edf07220 */ /* 0x040fe40000410000 */
[----:B------:R-:W-:Y:S02]  /*9370*/  FFMA.FTZ R237, -R237, R232, -RZ ;  /* 0x000000e8eded7223 */ /* 0x000fe400000109ff */
[C---:B------:R-:W-:Y:S02]  /*9380*/  FMUL.FTZ R231, R117.reuse, UR37 ;  /* 0x0000002575e77c20 */ /* 0x040fe40008410000 */
[----:B------:R-:W-:Y:S02]  /*9390*/  FMUL.FTZ R232, R117, UR36 ;  /* 0x0000002475e87c20 */ /* 0x000fe40008410000 */
[----:B------:R-:W-:-:S02]  /*93a0*/  FFMA.FTZ R213, R156, R222, -R213 ;  /* 0x000000de9cd57223 */ /* 0x000fc400000108d5 */
[----:B------:R-:W-:Y:S02]  /*93b0*/  FADD.FTZ R118, RZ, R118 ;  /* 0x00000076ff767221 */ /* 0x000fe40000010000 */
[C---:B------:R-:W-:Y:S02]  /*93c0*/  FFMA.FTZ R231, R222.reuse, UR36, -R231 ;  /* 0x00000024dee77c23 */ /* 0x040fe400080108e7 */
[----:B------:R-:W-:Y:S02]  /*93d0*/  FFMA.FTZ R232, R222, UR37, R232 ;  /* 0x00000025dee87c23 */ /* 0x000fe400080100e8 */
[----:B------:R-:W-:Y:S02]  /*93e0*/  FFMA.FTZ R213, R76, R8, R213 ;  /* 0x000000084cd57223 */ /* 0x000fe400000100d5 */
[----:B------:R-:W-:Y:S02]  /*93f0*/  FMUL.FTZ R236, R216, R118 ;  /* 0x00000076d8ec7220 */ /* 0x000fe40000410000 */
[----:B------:R-:W-:-:S02]  /*9400*/  FADD.FTZ R205, R226, R205 ;  /* 0x000000cde2cd7221 */ /* 0x000fc40000010000 */
[----:B------:R-:W-:Y:S02]  /*9410*/  FADD.FTZ R245, -R225, R245 ;  /* 0x000000f5e1f57221 */ /* 0x000fe40000010100 */
[C---:B------:R-:W-:Y:S02]  /*9420*/  FFMA.FTZ R221, R208.reuse, R221, R234 ;  /* 0x000000ddd0dd7223 */ /* 0x040fe400000100ea */
[----:B------:R-:W-:Y:S01]  /*9430*/  FMUL.FTZ R239, R208, R231 ;  /* 0x000000e7d0ef7220 */ /* 0x000fe20000410000 */
[----:B------:R0:W2:Y:S01]  /*9440*/  SHFL.DOWN PT, R234, R205, 0x1, 0x1f ;  /* 0x08201f00cdea7f89 */ /* 0x0000a200000e0000 */
[-C--:B------:R-:W-:Y:S02]  /*9450*/  FMUL.FTZ R235, R216, R213.reuse ;  /* 0x000000d5d8eb7220 */ /* 0x080fe40000410000 */
[----:B------:R-:W-:Y:S01]  /*9460*/  FFMA.FTZ R208, -R208, R232, -RZ ;  /* 0x000000e8d0d07223 */ /* 0x000fe200000109ff */
[----:B------:R0:W3:Y:S01]  /*9470*/  SHFL.DOWN PT, R231, R206, 0x1, 0x1f ;  /* 0x08201f00cee77f89 */ /* 0x0000e200000e0000 */
[----:B------:R-:W-:-:S03]  /*9480*/  FFMA.FTZ R216, R119, R213, -R236 ;  /* 0x000000d577d87223 */ /* 0x000fc600000108ec */
[----:B------:R0:W4:Y:S04]  /*9490*/  SHFL.DOWN PT, R232, R228, 0x1, 0x1f ;  /* 0x08201f00e4e87f89 */ /* 0x00012800000e0000 */
[----:B------:R0:W0:Y:S01]  /*94a0*/  SHFL.DOWN PT, R236, R245, 0x1, 0x1f ;  /* 0x08201f00f5ec7f89 */ /* 0x00002200000e0000 */
[----:B------:R-:W-:Y:S05]  /*94b0*/  @!P0 BRA `(.L_x_8399) ;  /* 0x000000b000008947 */ /* 0x000fea0003800000 */
[----:B01----:R-:W-:-:S04]  /*94c0*/  FMUL.FTZ R238, R228, R236 ;  /* 0x000000ece4ee7220 */ /* 0x003fc80000410000 */
[-C--:B--2---:R-:W-:Y:S02]  /*94d0*/  FFMA.FTZ R238, R206, R234.reuse, -R238 ;  /* 0x000000eaceee7223 */ /* 0x084fe400000108ee */
[----:B------:R-:W-:Y:S02]  /*94e0*/  FMUL.FTZ R234, R228, R234 ;  /* 0x000000eae4ea7220 */ /* 0x000fe40000410000 */
[----:B------:R-:W-:Y:S02]  /*94f0*/  FADD.FTZ R205, R205, R238 ;  /* 0x000000eecdcd7221 */ /* 0x000fe40000010000 */
[----:B------:R-:W-:Y:S02]  /*9500*/  FFMA.FTZ R234, R206, R236, R234 ;  /* 0x000000ecceea7223 */ /* 0x000fe400000100ea */
[C---:B----4-:R-:W-:Y:S02]  /*9510*/  FMUL.FTZ R236, R228.reuse, R232 ;  /* 0x000000e8e4ec7220 */ /* 0x050fe40000410000 */
[----:B---3--:R-:W-:-:S02]  /*9520*/  FMUL.FTZ R228, R228, R231 ;  /* 0x000000e7e4e47220 */ /* 0x008fc40000410000 */
[C---:B------:R-:W-:Y:S02]  /*9530*/  FFMA.FTZ R236, R206.reuse, R231, -R236 ;  /* 0x000000e7ceec7223 */ /* 0x040fe400000108ec */
[----:B------:R-:W-:Y:S02]  /*9540*/  FFMA.FTZ R228, R206, R232, R228 ;  /* 0x000000e8cee47223 */ /* 0x000fe400000100e4 */
[----:B------:R-:W-:Y:S01]  /*9550*/  FADD.FTZ R245, R245, R234 ;  /* 0x000000eaf5f57221 */ /* 0x000fe20000010000 */
[----:B------:R-:W-:Y:S02]  /*9560*/  MOV R206, R236 ;  /* 0x000000ec00ce7202 */ /* 0x000fe40000000f00 */
.L_x_8399:
[----:B-1----:R-:W-:Y:S05]  /*9570*/  BSYNC B0 ;  /* 0x0000000000007941 */ /* 0x002fea0003800000 */
.L_x_8398:
[----:B------:R-:W-:Y:S01]  /*9580*/  FFMA.FTZ R235, R119, R118, R235 ;  /* 0x0000007677eb7223 */ /* 0x000fe200000100eb */
[----:B------:R-:W-:Y:S01]  /*9590*/  ISETP.GT.U32.AND P0, PT, R246, 0x1d, PT ;  /* 0x0000001df600780c */ /* 0x000fe20003f04070 */
[----:B------:R-:W-:Y:S01]  /*95a0*/  FFMA.FTZ R221, R215, R216, R221 ;  /* 0x000000d8d7dd7223 */ /* 0x000fe200000100dd */
[----:B------:R-:W-:Y:S01]  /*95b0*/  BSSY B0, `(.L_x_8400) ;  /* 0x0000022000007945 */ /* 0x000fe20003800000 */
[C---:B------:R-:W-:Y:S02]  /*95c0*/  FMUL.FTZ R119, R153.reuse, R213 ;  /* 0x000000d599777220 */ /* 0x040fe40000410000 */
[----:B------:R-:W-:-:S02]  /*95d0*/  FMUL.FTZ R216, R153, R118 ;  /* 0x0000007699d87220 */ /* 0x000fc40000410000 */
[C---:B------:R-:W-:Y:S02]  /*95e0*/  FFMA.FTZ R119, R154.reuse, R118, R119 ;  /* 0x000000769a777223 */ /* 0x040fe40000010077 */
[----:B------:R-:W-:Y:S02]  /*95f0*/  FFMA.FTZ R216, R154, R213, -R216 ;  /* 0x000000d59ad87223 */ /* 0x000fe400000108d8 */
[C---:B------:R-:W-:Y:S02]  /*9600*/  FMUL.FTZ R238, R118.reuse, UR37 ;  /* 0x0000002576ee7c20 */ /* 0x040fe40008410000 */
[----:B--2---:R-:W-:Y:S02]  /*9610*/  FMUL.FTZ R234, R118, UR36 ;  /* 0x0000002476ea7c20 */ /* 0x004fe40008410000 */
[----:B------:R-:W-:Y:S02]  /*9620*/  FADD.FTZ R119, RZ, R119 ;  /* 0x00000077ff777221 */ /* 0x000fe40000010000 */
[----:B------:R-:W-:-:S02]  /*9630*/  FFMA.FTZ R216, R75, R7, R216 ;  /* 0x000000074bd87223 */ /* 0x000fc400000100d8 */
[C---:B------:R-:W-:Y:S02]  /*9640*/  FFMA.FTZ R238, R213.reuse, UR36, -R238 ;  /* 0x00000024d5ee7c23 */ /* 0x040fe400080108ee */
[----:B------:R-:W-:Y:S02]  /*9650*/  FFMA.FTZ R234, R213, UR37, R234 ;  /* 0x00000025d5ea7c23 */ /* 0x000fe400080100ea */
[C---:B---3--:R-:W-:Y:S02]  /*9660*/  FMUL.FTZ R231, R214.reuse, R119 ;  /* 0x00000077d6e77220 */ /* 0x048fe40000410000 */
[----:B----4-:R-:W-:Y:S02]  /*9670*/  FMUL.FTZ R232, R214, R216 ;  /* 0x000000d8d6e87220 */ /* 0x010fe40000410000 */
[C---:B------:R-:W-:Y:S02]  /*9680*/  FFMA.FTZ R230, -R215.reuse, R235, R230 ;  /* 0x000000ebd7e67223 */ /* 0x040fe400000101e6 */
[----:B------:R-:W-:Y:S01]  /*9690*/  FMUL.FTZ R238, R215, R238 ;  /* 0x000000eed7ee7220 */ /* 0x000fe20000410000 */
[----:B------:R1:W2:Y:S01]  /*96a0*/  SHFL.DOWN PT, R235, R245, 0x2, 0x1f ;  /* 0x08401f00f5eb7f89 */ /* 0x0002a200000e0000 */
[----:B------:R-:W-:-:S02]  /*96b0*/  FFMA.FTZ R214, R120, R216, -R231 ;  /* 0x000000d878d67223 */ /* 0x000fc400000108e7 */
[----:B------:R-:W-:Y:S01]  /*96c0*/  FFMA.FTZ R215, -R215, R234, -RZ ;  /* 0x000000ead7d77223 */ /* 0x000fe200000109ff */
[----:B------:R1:W3:Y:S01]  /*96d0*/  SHFL.DOWN PT, R231, R205, 0x2, 0x1f ;  /* 0x08401f00cde77f89 */ /* 0x0002e200000e0000 */
[----:B------:R-:W-:-:S03]  /*96e0*/  FFMA.FTZ R120, R120, R119, R232 ;  /* 0x0000007778787223 */ /* 0x000fc600000100e8 */
[----:B------:R1:W4:Y:S04]  /*96f0*/  SHFL.DOWN PT, R232, R206, 0x2, 0x1f ;  /* 0x08401f00cee87f89 */ /* 0x00032800000e0000 */
[----:B------:R1:W0:Y:S01]  /*9700*/  SHFL.DOWN PT, R234, R228, 0x2, 0x1f ;  /* 0x08401f00e4ea7f89 */ /* 0x00022200000e0000 */
[----:B------:R-:W-:Y:S05]  /*9710*/  @P0 BRA `(.L_x_8401) ;  /* 0x000000b000000947 */ /* 0x000fea0003800000 */
[----:B0-2---:R-:W-:-:S04]  /*9720*/  FMUL.FTZ R236, R228, R235 ;  /* 0x000000ebe4ec7220 */ /* 0x005fc80000410000 */
[-C--:B---3--:R-:W-:Y:S02]  /*9730*/  FFMA.FTZ R236, R206, R231.reuse, -R236 ;  /* 0x000000e7ceec7223 */ /* 0x088fe400000108ec */
[----:B------:R-:W-:Y:S02]  /*9740*/  FMUL.FTZ R231, R228, R231 ;  /* 0x000000e7e4e77220 */ /* 0x000fe40000410000 */
[----:B-1----:R-:W-:Y:S02]  /*9750*/  FADD.FTZ R205, R205, R236 ;  /* 0x000000eccdcd7221 */ /* 0x002fe40000010000 */
[----:B------:R-:W-:Y:S02]  /*9760*/  FFMA.FTZ R231, R206, R235, R231 ;  /* 0x000000ebcee77223 */ /* 0x000fe400000100e7 */
[C---:B------:R-:W-:Y:S02]  /*9770*/  FMUL.FTZ R235, R228.reuse, R234 ;  /* 0x000000eae4eb7220 */ /* 0x040fe40000410000 */
[----:B----4-:R-:W-:-:S02]  /*9780*/  FMUL.FTZ R228, R228, R232 ;  /* 0x000000e8e4e47220 */ /* 0x010fc40000410000 */
[C---:B------:R-:W-:Y:S02]  /*9790*/  FFMA.FTZ R235, R206.reuse, R232, -R235 ;  /* 0x000000e8ceeb7223 */ /* 0x040fe400000108eb */
[----:B------:R-:W-:Y:S02]  /*97a0*/  FFMA.FTZ R228, R206, R234, R228 ;  /* 0x000000eacee47223 */ /* 0x000fe400000100e4 */
[----:B------:R-:W-:Y:S01]  /*97b0*/  FADD.FTZ R245, R245, R231 ;  /* 0x000000e7f5f57221 */ /* 0x000fe20000010000 */
[----:B------:R-:W-:Y:S02]  /*97c0*/  MOV R206, R235 ;  /* 0x000000eb00ce7202 */ /* 0x000fe40000000f00 */
.L_x_8401:
[----:B------:R-:W-:Y:S05]  /*97d0*/  BSYNC B0 ;  /* 0x0000000000007941 */ /* 0x000fea0003800000 */
.L_x_8400:
[C---:B---3--:R-:W-:Y:S01]  /*97e0*/  FMUL.FTZ R231, R151.reuse, R216 ;  /* 0x000000d897e77220 */ /* 0x048fe20000410000 */
[----:B------:R-:W-:Y:S01]  /*97f0*/  ISETP.GT.U32.AND P0, PT, R246, 0x1b, PT ;  /* 0x0000001bf600780c */ /* 0x000fe20003f04070 */
[----:B----4-:R-:W-:Y:S01]  /*9800*/  FMUL.FTZ R232, R151, R119 ;  /* 0x0000007797e87220 */ /* 0x010fe20000410000 */
[----:B0-----:R0:W3:Y:S01]  /*9810*/  SHFL.DOWN PT, R234, R245, 0x4, 0x1f ;  /* 0x08801f00f5ea7f89 */ /* 0x0010e200000e0000 */
[C---:B------:R-:W-:Y:S01]  /*9820*/  FFMA.FTZ R230, -R233.reuse, R120, R230 ;  /* 0x00000078e9e67223 */ /* 0x040fe200000101e6 */
[----:B------:R-:W-:Y:S01]  /*9830*/  BSSY B0, `(.L_x_8402) ;  /* 0x000002f000007945 */ /* 0x000fe20003800000 */
[----:B------:R-:W-:-:S02]  /*9840*/  FFMA.FTZ R221, R233, R214, R221 ;  /* 0x000000d6e9dd7223 */ /* 0x000fc400000100dd */
[C---:B------:R-:W-:Y:S02]  /*9850*/  FFMA.FTZ R120, R152.reuse, R119, R231 ;  /* 0x0000007798787223 */ /* 0x040fe400000100e7 */
[----:B------:R-:W-:Y:S02]  /*9860*/  FFMA.FTZ R214, R152, R216, -R232 ;  /* 0x000000d898d67223 */ /* 0x000fe400000108e8 */
[----:B------:R-:W-:Y:S02]  /*9870*/  FADD.FTZ R120, RZ, R120 ;  /* 0x00000078ff787221 */ /* 0x000fe40000010000 */
[----:B------:R-:W-:Y:S02]  /*9880*/  FFMA.FTZ R214, R74, R6, R214 ;  /* 0x000000064ad67223 */ /* 0x000fe400000100d6 */
[C---:B------:R-:W-:Y:S02]  /*9890*/  FMUL.FTZ R231, R217.reuse, R120 ;  /* 0x00000078d9e77220 */ /* 0x040fe40000410000 */
[----:B------:R-:W-:-:S02]  /*98a0*/  FMUL.FTZ R217, R217, R214 ;  /* 0x000000d6d9d97220 */ /* 0x000fc40000410000 */
[C---:B------:R-:W-:Y:S02]  /*98b0*/  FFMA.FTZ R231, R121.reuse, R214, -R231 ;  /* 0x000000d679e77223 */ /* 0x040fe400000108e7 */
[----:B------:R-:W-:Y:S02]  /*98c0*/  FFMA.FTZ R244, R121, R120, R217 ;  /* 0x0000007879f47223 */ /* 0x000fe400000100d9 */
[C---:B------:R-:W-:Y:S02]  /*98d0*/  FMUL.FTZ R121, R120.reuse, UR37 ;  /* 0x0000002578797c20 */ /* 0x040fe40008410000 */
[----:B------:R-:W-:Y:S02]  /*98e0*/  FMUL.FTZ R217, R120, UR36 ;  /* 0x0000002478d97c20 */ /* 0x000fe40008410000 */
[----:B------:R-:W-:Y:S02]  /*98f0*/  FFMA.FTZ R243, R218, R231, R221 ;  /* 0x000000e7daf37223 */ /* 0x000fe400000100dd */
[----:B--2---:R-:W-:Y:S01]  /*9900*/  FFMA.FTZ R235, R214, UR36, -R121 ;  /* 0x00000024d6eb7c23 */ /* 0x004fe20008010879 */
[----:B------:R0:W2:Y:S01]  /*9910*/  SHFL.DOWN PT, R231, R228, 0x4, 0x1f ;  /* 0x08801f00e4e77f89 */ /* 0x0000a200000e0000 */
[----:B------:R-:W-:-:S02]  /*9920*/  FMUL.FTZ R236, R119, UR37 ;  /* 0x0000002577ec7c20 */ /* 0x000fc40008410000 */
[----:B------:R-:W-:Y:S02]  /*9930*/  FMUL.FTZ R232, R119, UR36 ;  /* 0x0000002477e87c20 */ /* 0x000fe40008410000 */
[----:B------:R-:W-:Y:S02]  /*9940*/  FFMA.FTZ R221, R214, UR37, R217 ;  /* 0x00000025d6dd7c23 */ /* 0x000fe400080100d9 */
[C---:B------:R-:W-:Y:S02]  /*9950*/  FMUL.FTZ R121, R149.reuse, R214 ;  /* 0x000000d695797220 */ /* 0x040fe40000410000 */
[----:B------:R-:W-:Y:S02]  /*9960*/  FMUL.FTZ R217, R149, R120 ;  /* 0x0000007895d97220 */ /* 0x000fe40000410000 */
[C---:B------:R-:W-:Y:S02]  /*9970*/  FFMA.FTZ R236, R216.reuse, UR36, -R236 ;  /* 0x00000024d8ec7c23 */ /* 0x040fe400080108ec */
[----:B------:R-:W-:-:S02]  /*9980*/  FFMA.FTZ R232, R216, UR37, R232 ;  /* 0x00000025d8e87c23 */ /* 0x000fc400080100e8 */
[C---:B------:R-:W-:Y:S02]  /*9990*/  FFMA.FTZ R121, R150.reuse, R120, R121 ;  /* 0x0000007896797223 */ /* 0x040fe40000010079 */
[----:B------:R-:W-:Y:S02]  /*99a0*/  FFMA.FTZ R217, R150, R214, -R217 ;  /* 0x000000d696d97223 */ /* 0x000fe400000108d9 */
[----:B------:R-:W-:Y:S02]  /*99b0*/  FMUL.FTZ R236, R233, R236 ;  /* 0x000000ece9ec7220 */ /* 0x000fe40000410000 */
[C---:B------:R-:W-:Y:S02]  /*99c0*/  FFMA.FTZ R244, -R218.reuse, R244, R230 ;  /* 0x000000f4daf47223 */ /* 0x040fe400000101e6 */
[----:B------:R-:W-:Y:S02]  /*99d0*/  FMUL.FTZ R235, R218, R235 ;  /* 0x000000ebdaeb7220 */ /* 0x000fe40000410000 */
[----:B------:R-:W-:-:S02]  /*99e0*/  FADD.FTZ R121, RZ, R121 ;  /* 0x00000079ff797221 */ /* 0x000fc40000010000 */
[----:B------:R-:W-:Y:S02]  /*99f0*/  FFMA.FTZ R233, -R233, R232, -RZ ;  /* 0x000000e8e9e97223 */ /* 0x000fe400000109ff */
[----:B------:R-:W-:Y:S01]  /*9a00*/  FFMA.FTZ R218, -R218, R221, -RZ ;  /* 0x000000dddada7223 */ /* 0x000fe200000109ff */
[----:B------:R0:W4:Y:S01]  /*9a10*/  SHFL.DOWN PT, R232, R205, 0x4, 0x1f ;  /* 0x08801f00cde87f89 */ /* 0x00012200000e0000 */
[----:B------:R-:W-:Y:S02]  /*9a20*/  FFMA.FTZ R217, R73, R5, R217 ;  /* 0x0000000549d97223 */ /* 0x000fe400000100d9 */
[C---:B------:R-:W-:Y:S01]  /*9a30*/  FMUL.FTZ R230, R122.reuse, R121 ;  /* 0x000000797ae67220 */ /* 0x040fe20000410000 */
[----:B------:R0:W1:Y:S01]  /*9a40*/  SHFL.DOWN PT, R221, R206, 0x4, 0x1f ;  /* 0x08801f00cedd7f89 */ /* 0x00006200000e0000 */
[----:B------:R-:W-:Y:S01]  /*9a50*/  FMUL.FTZ R122, R122, R217 ;  /* 0x000000d97a7a7220 */ /* 0x000fe20000410000 */
[----:B------:R-:W-:Y:S05]  /*9a60*/  @P0 BRA `(.L_x_8403) ;  /* 0x000000b000000947 */ /* 0x000fea0003800000 */
[----:B--23--:R-:W-:-:S04]  /*9a70*/  FMUL.FTZ R242, R228, R234 ;  /* 0x000000eae4f27220 */ /* 0x00cfc80000410000 */
[-C--:B----4-:R-:W-:Y:S02]  /*9a80*/  FFMA.FTZ R242, R206, R232.reuse, -R242 ;  /* 0x000000e8cef27223 */ /* 0x090fe400000108f2 */
[----:B------:R-:W-:Y:S02]  /*9a90*/  FMUL.FTZ R232, R228, R232 ;  /* 0x000000e8e4e87220 */ /* 0x000fe40000410000 */
[----:B01----:R-:W-:Y:S02]  /*9aa0*/  FADD.FTZ R205, R205, R242 ;  /* 0x000000f2cdcd7221 */ /* 0x003fe40000010000 */
[----:B------:R-:W-:Y:S02]  /*9ab0*/  FFMA.FTZ R232, R206, R234, R232 ;  /* 0x000000eacee87223 */ /* 0x000fe400000100e8 */
[C---:B------:R-:W-:Y:S02]  /*9ac0*/  FMUL.FTZ R234, R228.reuse, R231 ;  /* 0x000000e7e4ea7220 */ /* 0x040fe40000410000 */
[----:B------:R-:W-:-:S02]  /*9ad0*/  FMUL.FTZ R228, R228, R221 ;  /* 0x000000dde4e47220 */ /* 0x000fc40000410000 */
[C---:B------:R-:W-:Y:S02]  /*9ae0*/  FFMA.FTZ R234, R206.reuse, R221, -R234 ;  /* 0x000000ddceea7223 */ /* 0x040fe400000108ea */
[----:B------:R-:W-:Y:S02]  /*9af0*/  FFMA.FTZ R228, R206, R231, R228 ;  /* 0x000000e7cee47223 */ /* 0x000fe400000100e4 */
[----:B------:R-:W-:Y:S01]  /*9b00*/  FADD.FTZ R245, R245, R232 ;  /* 0x000000e8f5f57221 */ /* 0x000fe20000010000 */
[----:B------:R-:W-:Y:S02]  /*9b10*/  MOV R206, R234 ;  /* 0x000000ea00ce7202 */ /* 0x000fe40000000f00 */
.L_x_8403:
[----:B--23--:R-:W-:Y:S05]  /*9b20*/  BSYNC B0 ;  /* 0x0000000000007941 */ /* 0x00cfea0003800000 */
.L_x_8402:
[C---:B-1----:R-:W-:Y:S01]  /*9b30*/  FFMA.FTZ R221, R219.reuse, R121, R122 ;  /* 0x00000079dbdd7223 */ /* 0x042fe2000001007a */
[C---:B------:R-:W-:Y:S01]  /*9b40*/  ISETP.GT.U32.AND P0, PT, R246.reuse, 0x17, PT ;  /* 0x00000017f600780c */ /* 0x040fe20003f04070 */
[----:B------:R-:W-:Y:S01]  /*9b50*/  FFMA.FTZ R230, R219, R217, -R230 ;  /* 0x000000d9dbe67223 */ /* 0x000fe200000108e6 */
[----:B------:R1:W2:Y:S01]  /*9b60*/  SHFL.DOWN PT, R231, R228, 0x8, 0x1f ;  /* 0x09001f00e4e77f89 */ /* 0x0002a200000e0000 */
[C---:B------:R-:W-:Y:S01]  /*9b70*/  FMUL.FTZ R122, R121.reuse, UR37 ;  /* 0x00000025797a7c20 */ /* 0x040fe20008410000 */
[----:B------:R-:W-:Y:S01]  /*9b80*/  BSSY B0, `(.L_x_8404) ;  /* 0x0000020000007945 */ /* 0x000fe20003800000 */
[----:B------:R-:W-:Y:S01]  /*9b90*/  FMUL.FTZ R219, R121, UR36 ;  /* 0x0000002479db7c20 */ /* 0x000fe20008410000 */
[----:B----4-:R1:W3:Y:S01]  /*9ba0*/  SHFL.DOWN PT, R232, R205, 0x8, 0x1f ;  /* 0x09001f00cde87f89 */ /* 0x0102e200000e0000 */
[----:B------:R-:W-:Y:S01]  /*9bb0*/  FFMA.FTZ R244, -R209, R221, R244 ;  /* 0x000000ddd1f47223 */ /* 0x000fe200000101f4 */
[----:B------:R-:W-:Y:S01]  /*9bc0*/  ISETP.GT.U32.AND P1, PT, R246, 0xf, PT ;  /* 0x0000000ff600780c */ /* 0x000fe20003f24070 */
[C---:B------:R-:W-:Y:S01]  /*9bd0*/  FFMA.FTZ R234, R217.reuse, UR36, -R122 ;  /* 0x00000024d9ea7c23 */ /* 0x040fe2000801087a */
[----:B------:R1:W4:Y:S01]  /*9be0*/  SHFL.DOWN PT, R242, R245, 0x8, 0x1f ;  /* 0x09001f00f5f27f89 */ /* 0x00032200000e0000 */
[----:B------:R-:W-:-:S02]  /*9bf0*/  FFMA.FTZ R221, R217, UR37, R219 ;  /* 0x00000025d9dd7c23 */ /* 0x000fc400080100db */
[C---:B------:R-:W-:Y:S02]  /*9c00*/  FMUL.FTZ R219, R147.reuse, R217 ;  /* 0x000000d993db7220 */ /* 0x040fe40000410000 */
[----:B------:R-:W-:Y:S02]  /*9c10*/  FMUL.FTZ R122, R147, R121 ;  /* 0x00000079937a7220 */ /* 0x000fe40000410000 */
[C---:B------:R-:W-:Y:S02]  /*9c20*/  FFMA.FTZ R243, R209.reuse, R230, R243 ;  /* 0x000000e6d1f37223 */ /* 0x040fe400000100f3 */
[C---:B------:R-:W-:Y:S02]  /*9c30*/  FMUL.FTZ R234, R209.reuse, R234 ;  /* 0x000000ead1ea7220 */ /* 0x040fe40000410000 */
[----:B------:R-:W-:Y:S02]  /*9c40*/  FFMA.FTZ R209, -R209, R221, -RZ ;  /* 0x000000ddd1d17223 */ /* 0x000fe400000109ff */
[----:B------:R-:W-:-:S02]  /*9c50*/  FFMA.FTZ R221, R148, R121, R219 ;  /* 0x0000007994dd7223 */ /* 0x000fc400000100db */
[----:B------:R-:W-:Y:S01]  /*9c60*/  FFMA.FTZ R230, R148, R217, -R122 ;  /* 0x000000d994e67223 */ /* 0x000fe2000001087a */
[----:B------:R1:W0:Y:S01]  /*9c70*/  SHFL.DOWN PT, R219, R206, 0x8, 0x1f ;  /* 0x09001f00cedb7f89 */ /* 0x00022200000e0000 */
[----:B------:R-:W-:Y:S02]  /*9c80*/  FADD.FTZ R122, RZ, R221 ;  /* 0x000000ddff7a7221 */ /* 0x000fe40000010000 */
[----:B------:R-:W-:Y:S02]  /*9c90*/  FFMA.FTZ R221, R72, R4, R230 ;  /* 0x0000000448dd7223 */ /* 0x000fe400000100e6 */
[C---:B------:R-:W-:Y:S02]  /*9ca0*/  FMUL.FTZ R230, R163.reuse, R122 ;  /* 0x0000007aa3e67220 */ /* 0x040fe40000410000 */
[----:B------:R-:W-:Y:S01]  /*9cb0*/  FMUL.FTZ R163, R163, R221 ;  /* 0x000000dda3a37220 */ /* 0x000fe20000410000 */
[----:B------:R-:W-:Y:S05]  /*9cc0*/  @P0 BRA `(.L_x_8405) ;  /* 0x000000b000000947 */ /* 0x000fea0003800000 */
[----:B-1234-:R-:W-:-:S04]  /*9cd0*/  FMUL.FTZ R246, R228, R242 ;  /* 0x000000f2e4f67220 */ /* 0x01efc80000410000 */
[-C--:B------:R-:W-:Y:S02]  /*9ce0*/  FFMA.FTZ R246, R206, R232.reuse, -R246 ;  /* 0x000000e8cef67223 */ /* 0x080fe400000108f6 */
[----:B------:R-:W-:Y:S02]  /*9cf0*/  FMUL.FTZ R232, R228, R232 ;  /* 0x000000e8e4e87220 */ /* 0x000fe40000410000 */
[----:B0-----:R-:W-:Y:S02]  /*9d00*/  FADD.FTZ R205, R205, R246 ;  /* 0x000000f6cdcd7221 */ /* 0x001fe40000010000 */
[----:B------:R-:W-:Y:S02]  /*9d10*/  FFMA.FTZ R232, R206, R242, R232 ;  /* 0x000000f2cee87223 */ /* 0x000fe400000100e8 */
[C---:B------:R-:W-:Y:S02]  /*9d20*/  FMUL.FTZ R242, R228.reuse, R231 ;  /* 0x000000e7e4f27220 */ /* 0x040fe40000410000 */
[----:B------:R-:W-:-:S02]  /*9d30*/  FMUL.FTZ R228, R228, R219 ;  /* 0x000000dbe4e47220 */ /* 0x000fc40000410000 */
[C---:B------:R-:W-:Y:S02]  /*9d40*/  FFMA.FTZ R242, R206.reuse, R219, -R242 ;  /* 0x000000dbcef27223 */ /* 0x040fe400000108f2 */
[----:B------:R-:W-:Y:S02]  /*9d50*/  FFMA.FTZ R228, R206, R231, R228 ;  /* 0x000000e7cee47223 */ /* 0x000fe400000100e4 */
[----:B------:R-:W-:Y:S01]  /*9d60*/  FADD.FTZ R245, R245, R232 ;  /* 0x000000e8f5f57221 */ /* 0x000fe20000010000 */
[----:B------:R-:W-:Y:S02]  /*9d70*/  MOV R206, R242 ;  /* 0x000000f200ce7202 */ /* 0x000fe40000000f00 */
.L_x_8405:
[----:B-1234-:R-:W-:Y:S05]  /*9d80*/  BSYNC B0 ;  /* 0x0000000000007941 */ /* 0x01efea0003800000 */
.L_x_8404:
[C---:B------:R-:W-:Y:S01]  /*9d90*/  FFMA.FTZ R230, R123.reuse, R221, -R230 ;  /* 0x000000dd7be67223 */ /* 0x040fe200000108e6 */
[----:B0-----:R0:W1:Y:S01]  /*9da0*/  SHFL.DOWN PT, R219, R206, 0x10, 0x1f ;  /* 0x0a001f00cedb7f89 */ /* 0x00106200000e0000 */
[----:B------:R-:W-:Y:S01]  /*9db0*/  FFMA.FTZ R123, R123, R122, R163 ;  /* 0x0000007a7b7b7223 */ /* 0x000fe200000100a3 */
[----:B------:R-:W-:Y:S02]  /*9dc0*/  BSSY B0, `(.L_x_8406) ;  /* 0x0000010000007945 */ /* 0x000fe40003800000 */
[----:B------:R0:W2:Y:S04]  /*9dd0*/  SHFL.DOWN PT, R231, R228, 0x10, 0x1f ;  /* 0x0a001f00e4e77f89 */ /* 0x0000a800000e0000 */
[----:B------:R0:W3:Y:S04]  /*9de0*/  SHFL.DOWN PT, R163, R205, 0x10, 0x1f ;  /* 0x0a001f00cda37f89 */ /* 0x0000e800000e0000 */
[----:B------:R0:W4:Y:S01]  /*9df0*/  SHFL.DOWN PT, R232, R245, 0x10, 0x1f ;  /* 0x0a001f00f5e87f89 */ /* 0x00012200000e0000 */
[----:B------:R-:W-:Y:S05]  /*9e00*/  @P1 BRA `(.L_x_8407) ;  /* 0x000000b000001947 */ /* 0x000fea0003800000 */
[----:B----4-:R-:W-:-:S04]  /*9e10*/  FMUL.FTZ R242, R228, R232 ;  /* 0x000000e8e4f27220 */ /* 0x010fc80000410000 */
[-C--:B---3--:R-:W-:Y:S02]  /*9e20*/  FFMA.FTZ R242, R206, R163.reuse, -R242 ;  /* 0x000000a3cef27223 */ /* 0x088fe400000108f2 */
        /* <DEDUP_REMOVED lines=9> */
.L_x_8407:
[----:B------:R-:W-:Y:S05]  /*9ec0*/  BSYNC B0 ;  /* 0x0000000000007941 */ /* 0x000fea0003800000 */
.L_x_8406:
[----:B------:R-:W-:Y:S01]  /*9ed0*/  SHFL.DOWN PT, R249, R228, 0x1, 0x1f ;  /* 0x08201f00e4f97f89 */ /* 0x000fe200000e0000 */
[----:B------:R-:W-:Y:S01]  /*9ee0*/  FFMA.FTZ R244, -R229, R123, R244 ;  /* 0x0000007be5f47223 */ /* 0x000fe200000101f4 */
[----:B------:R-:W-:Y:S01]  /*9ef0*/  ISETP.NE.AND P0, PT, R109, RZ, PT ;  /* 0x000000ff6d00720c */ /* 0x000fe20003f05270 */
[----:B------:R-:W-:Y:S01]  /*9f00*/  FMUL.FTZ R123, R145, R221 ;  /* 0x000000dd917b7220 */ /* 0x000fe20000410000 */
[----:B---3--:R-:W3:Y:S01]  /*9f10*/  SHFL.IDX PT, R163, R66, RZ, 0x1f ;  /* 0x00001fff42a37589 */ /* 0x008ee200000e0000 */
[----:B------:R-:W-:Y:S01]  /*9f20*/  FFMA.FTZ R243, R229, R230, R243 ;  /* 0x000000e6e5f37223 */ /* 0x000fe200000100f3 */
[----:B------:R-:W-:Y:S01]  /*9f30*/  BSSY B0, `(.L_x_8408) ;  /* 0x0000202000007945 */ /* 0x000fe20003800000 */
[----:B-1----:R-:W-:Y:S01]  /*9f40*/  FMUL.FTZ R219, R145, R122 ;  /* 0x0000007a91db7220 */ /* 0x002fe20000410000 */
[----:B------:R-:W-:Y:S01]  /*9f50*/  SHFL.DOWN PT, R248, R206, 0x1, 0x1f ;  /* 0x08201f00cef87f89 */ /* 0x000fe200000e0000 */
[----:B----4-:R-:W-:-:S02]  /*9f60*/  FMUL.FTZ R232, R122, UR37 ;  /* 0x000000257ae87c20 */ /* 0x010fc40008410000 */
[----:B--2---:R-:W-:Y:S01]  /*9f70*/  FMUL.FTZ R231, R122, UR36 ;  /* 0x000000247ae77c20 */ /* 0x004fe20008410000 */
[----:B------:R-:W1:Y:S01]  /*9f80*/  SHFL.IDX PT, R246, R67, RZ, 0x1f ;  /* 0x00001fff43f67589 */ /* 0x000e6200000e0000 */
[C---:B------:R-:W-:Y:S02]  /*9f90*/  FFMA.FTZ R123, R146.reuse, R122, R123 ;  /* 0x0000007a927b7223 */ /* 0x040fe4000001007b */
[----:B------:R-:W-:Y:S01]  /*9fa0*/  FFMA.FTZ R219, R146, R221, -R219 ;  /* 0x000000dd92db7223 */ /* 0x000fe200000108db */
[----:B------:R-:W2:Y:S01]  /*9fb0*/  SHFL.DOWN PT, R230, R245, 0x1, 0x1f ;  /* 0x08201f00f5e67f89 */ /* 0x000ea200000e0000 */
        /* <DEDUP_REMOVED lines=12> */
[C---:B---3--:R-:W-:Y:S02]  /*a080*/  @P2 FMUL.FTZ R220, R249.reuse, R163 ;  /* 0x000000a3f9dc2220 */ /* 0x048fe40000410000 */
[----:B------:R-:W-:Y:S02]  /*a090*/  FFMA.FTZ R244, -R210, R124, R244 ;  /* 0x0000007cd2f47223 */ /* 0x000fe400000101f4 */
[-C--:B-1----:R-:W-:Y:S02]  /*a0a0*/  @P2 FFMA.FTZ R220, R248, R246.reuse, R220 ;  /* 0x000000f6f8dc2223 */ /* 0x082fe400000100dc */
[----:B------:R-:W-:Y:S02]  /*a0b0*/  @P2 FMUL.FTZ R249, R249, R246 ;  /* 0x000000f6f9f92220 */ /* 0x000fe40000410000 */
[----:B--2---:R-:W-:-:S02]  /*a0c0*/  @P2 FADD.FTZ R246, R230, R220 ;  /* 0x000000dce6f62221 */ /* 0x004fc40000010000 */
        /* <DEDUP_REMOVED lines=13> */
[C---:B------:R-:W-:Y:S02]  /*a1a0*/  FMUL.FTZ R230, R125.reuse, R124 ;  /* 0x0000007c7de67220 */ /* 0x040fe40000410000 */
[-C--:B------:R-:W-:Y:S02]  /*a1b0*/  FMUL.FTZ R125, R125, R220.reuse ;  /* 0x000000dc7d7d7220 */ /* 0x080fe40000410000 */
[C---:B------:R-:W-:Y:S02]  /*a1c0*/  FFMA.FTZ R242, R223.reuse, R220, -R230 ;  /* 0x000000dcdff27223 */ /* 0x040fe400000108e6 */
        /* <DEDUP_REMOVED lines=29> */
[----:B------:R0:W1:Y:S01]  /*a3a0*/  SHFL.IDX PT, R207, R228, RZ, 0x1f ;  /* 0x00001fffe4cf7589 */ /* 0x00006200000e0000 */
[C---:B------:R-:W-:Y:S02]  /*a3b0*/  FFMA.FTZ R251, R250.reuse, R211, -R251 ;  /* 0x000000d3fafb7223 */ /* 0x040fe400000108fb */
[----:B------:R-:W-:Y:S02]  /*a3c0*/  FFMA.FTZ R250, R250, R128, R242 ;  /* 0x00000080fafa7223 */ /* 0x000fe400000100f2 */
[----:B------:R-:W2:Y:S01]  /*a3d0*/  SHFL.DOWN PT, R242, R205, 0x1, 0x1f ;  /* 0x08201f00cdf27f89 */ /* 0x000ea200000e0000 */
        /* <DEDUP_REMOVED lines=8> */
[----:B0-----:R-:W-:Y:S02]  /*a460*/  FMUL.FTZ R228, R125, UR37 ;  /* 0x000000257de47c20 */ /* 0x001fe40008410000 */
[C---:B-1----:R-:W-:Y:S02]  /*a470*/  FMUL.FTZ R248, R207.reuse, R66 ;  /* 0x00000042cff87220 */ /* 0x042fe40000410000 */
[-C--:B------:R-:W-:Y:S02]  /*a480*/  FMUL.FTZ R250, R207, R67.reuse ;  /* 0x00000043cffa7220 */ /* 0x080fe40000410000 */
[----:B------:R-:W-:Y:S02]  /*a490*/  FFMA.FTZ R67, R206, R67, R248 ;  /* 0x00000043ce437223 */ /* 0x000fe400000100f8 */
[----:B--2---:R-:W-:-:S02]  /*a4a0*/  @P2 FADD.FTZ R163, R242, R249 ;  /* 0x000000f9f2a32221 */ /* 0x004fc40000010000 */
        /* <DEDUP_REMOVED lines=45> */
[----:B------:R-:W-:Y:S02]  /*a780*/  FADD.FTZ R130, R130, R163 ;  /* 0x000000a382827221 */ /* 0x000fe40000010000 */
[----:B------:R-:W-:Y:S02]  /*a790*/  FADD.FTZ R159, -R159, R246 ;  /* 0x000000f69f9f7221 */ /* 0x000fe40000010100 */
[----:B------:R-:W-:Y:S02]  /*a7a0*/  FADD.FTZ R131, RZ, R131 ;  /* 0x00000083ff837221 */ /* 0x000fe40000010000 */
[----:B------:R-:W-:-:S02]  /*a7b0*/  FFMA.FTZ R163, R60, R114, R248 ;  /* 0x000000723ca37223 */ /* 0x000fc400000100f8 */
[----:B------:R-:W-:Y:S02]  /*a7c0*/  FADD.FTZ R67, R245, R67 ;  /* 0x00000043f5437221 */ /* 0x000fe40000010000 */
[C---:B------:R-:W-:Y:S02]  /*a7d0*/  FMUL.FTZ R248, R132.reuse, -R159 ;  /* 0x8000009f84f87220 */ /* 0x040fe40000410000 */
[C---:B------:R-:W-:Y:S02]  /*a7e0*/  FMUL.FTZ R245, R132.reuse, R131 ;  /* 0x0000008384f57220 */ /* 0x040fe40000410000 */
[C---:B------:R-:W-:Y:S02]  /*a7f0*/  FMUL.FTZ R246, R132.reuse, R163 ;  /* 0x000000a384f67220 */ /* 0x040fe40000410000 */
[-C--:B------:R-:W-:Y:S02]  /*a800*/  FMUL.FTZ R132, R132, -R130.reuse ;  /* 0x8000008284847220 */ /* 0x080fe40000410000 */
[----:B------:R-:W-:-:S02]  /*a810*/  FFMA.FTZ R248, R162, R130, -R248 ;  /* 0x00000082a2f87223 */ /* 0x000fc400000108f8 */
[C---:B------:R-:W-:Y:S02]  /*a820*/  FFMA.FTZ R245, R162.reuse, R163, -R245 ;  /* 0x000000a3a2f57223 */ /* 0x040fe400000108f5 */
[C---:B------:R-:W-:Y:S02]  /*a830*/  FFMA.FTZ R246, R162.reuse, R131, R246 ;  /* 0x00000083a2f67223 */ /* 0x040fe400000100f6 */
        /* <DEDUP_REMOVED lines=9> */
[----:B------:R-:W-:-:S02]  /*a8d0*/  FMUL.FTZ R161, R199, R127 ;  /* 0x0000007fc7a17220 */ /* 0x000fc40000410000 */
[----:B------:R-:W-:Y:S02]  /*a8e0*/  FMUL.FTZ R199, R199, R206 ;  /* 0x000000cec7c77220 */ /* 0x000fe40000410000 */
[C---:B------:R-:W-:Y:S02]  /*a8f0*/  FMUL.FTZ R162, R133.reuse, -R197 ;  /* 0x800000c585a27220 */ /* 0x040fe40000410000 */
[----:B------:R-:W-:Y:S02]  /*a900*/  FMUL.FTZ R133, R133, -R198 ;  /* 0x800000c685857220 */ /* 0x000fe40000410000 */
[C---:B------:R-:W-:Y:S02]  /*a910*/  FFMA.FTZ R161, R186.reuse, R206, -R161 ;  /* 0x000000cebaa17223 */ /* 0x040fe400000108a1 */
[----:B------:R-:W-:Y:S02]  /*a920*/  FFMA.FTZ R199, R186, R127, R199 ;  /* 0x0000007fbac77223 */ /* 0x000fe400000100c7 */
[----:B------:R-:W-:-:S02]  /*a930*/  FFMA.FTZ R162, R134, R198, -R162 ;  /* 0x000000c686a27223 */ /* 0x000fc400000108a2 */
[----:B------:R-:W-:Y:S02]  /*a940*/  FFMA.FTZ R186, R134, R197, R133 ;  /* 0x000000c586ba7223 */ /* 0x000fe40000010085 */
[C---:B------:R-:W-:Y:S02]  /*a950*/  FMUL.FTZ R133, R127.reuse, UR37 ;  /* 0x000000257f857c20 */ /* 0x040fe40008410000 */
[----:B------:R-:W-:Y:S02]  /*a960*/  FMUL.FTZ R134, R127, UR36 ;  /* 0x000000247f867c20 */ /* 0x000fe40008410000 */
[----:B------:R-:W-:Y:S02]  /*a970*/  FADD.FTZ R184, R184, R162 ;  /* 0x000000a2b8b87221 */ /* 0x000fe40000010000 */
[----:B------:R-:W-:Y:S02]  /*a980*/  FADD.FTZ R185, -R185, R186 ;  /* 0x000000bab9b97221 */ /* 0x000fe40000010100 */
[----:B------:R-:W-:-:S02]  /*a990*/  FFMA.FTZ R133, R206, UR36, -R133 ;  /* 0x00000024ce857c23 */ /* 0x000fc40008010885 */
[----:B------:R-:W-:Y:S02]  /*a9a0*/  FFMA.FTZ R162, R206, UR37, R134 ;  /* 0x00000025cea27c23 */ /* 0x000fe40008010086 */
[C---:B------:R-:W-:Y:S02]  /*a9b0*/  FMUL.FTZ R134, R135.reuse, -R184 ;  /* 0x800000b887867220 */ /* 0x040fe40000410000 */
[----:B------:R-:W-:Y:S02]  /*a9c0*/  FMUL.FTZ R135, R135, -R185 ;  /* 0x800000b987877220 */ /* 0x000fe40000410000 */
[C---:B------:R-:W-:Y:S02]  /*a9d0*/  FFMA.FTZ R161, R187.reuse, R161, R243 ;  /* 0x000000a1bba17223 */ /* 0x040fe400000100f3 */
[C---:B------:R-:W-:Y:S02]  /*a9e0*/  FFMA.FTZ R199, -R187.reuse, R199, R244 ;  /* 0x000000c7bbc77223 */ /* 0x040fe400000101f4 */
[----:B------:R-:W-:-:S02]  /*a9f0*/  FMUL.FTZ R133, R187, R133 ;  /* 0x00000085bb857220 */ /* 0x000fc40000410000 */
[----:B------:R-:W-:Y:S02]  /*aa00*/  FFMA.FTZ R187, -R187, R162, -RZ ;  /* 0x000000a2bbbb7223 */ /* 0x000fe400000109ff */
        /* <DEDUP_REMOVED lines=8> */
[----:B------:R-:W-:Y:S02]  /*aa90*/  FMUL.FTZ R138, R129, UR37 ;  /* 0x00000025818a7c20 */ /* 0x000fe40008410000 */
[----:B------:R-:W-:Y:S02]  /*aaa0*/  FADD.FTZ R180, R180, R135 ;  /* 0x00000087b4b47221 */ /* 0x000fe40000010000 */
[----:B------:R-:W-:-:S02]  /*aab0*/  FADD.FTZ R137, -R181, R137 ;  /* 0x00000089b5897221 */ /* 0x000fc40000010100 */
[----:B------:R-:W-:Y:S02]  /*aac0*/  FFMA.FTZ R135, R205, UR36, -R138 ;  /* 0x00000024cd877c23 */ /* 0x000fe4000801088a */
[CC--:B------:R-:W-:Y:S02]  /*aad0*/  FMUL.FTZ R138, R139.reuse, -R180.reuse ;  /* 0x800000b48b8a7220 */ /* 0x0c0fe40000410000 */
[----:B------:R-:W-:Y:S02]  /*aae0*/  FMUL.FTZ R139, R139, -R137 ;  /* 0x800000898b8b7220 */ /* 0x000fe40000410000 */
[----:B------:R-:W-:Y:S02]  /*aaf0*/  FMUL.FTZ R134, R192, R129 ;  /* 0x00000081c0867220 */ /* 0x000fe40000410000 */
[C---:B------:R-:W-:Y:S02]  /*ab00*/  FFMA.FTZ R138, R140.reuse, R137, R138 ;  /* 0x000000898c8a7223 */ /* 0x040fe4000001008a */
[----:B------:R-:W-:-:S02]  /*ab10*/  FFMA.FTZ R139, R140, R180, -R139 ;  /* 0x000000b48c8b7223 */ /* 0x000fc4000001088b */
[----:B------:R-:W-:Y:S02]  /*ab20*/  FFMA.FTZ R134, R193, R205, -R134 ;  /* 0x000000cdc1867223 */ /* 0x000fe40000010886 */
[----:B------:R-:W-:Y:S02]  /*ab30*/  FMUL.FTZ R140, R189, R131 ;  /* 0x00000083bd8c7220 */ /* 0x000fe40000410000 */
[----:B------:R-:W-:Y:S02]  /*ab40*/  FADD.FTZ R138, -R179, R138 ;  /* 0x0000008ab38a7221 */ /* 0x000fe40000010100 */
[----:B------:R-:W-:Y:S02]  /*ab50*/  FADD.FTZ R178, R178, R139 ;  /* 0x0000008bb2b27221 */ /* 0x000fe40000010000 */
[----:B------:R-:W-:Y:S02]  /*ab60*/  FFMA.FTZ R134, R196, R134, R161 ;  /* 0x00000086c4867223 */ /* 0x000fe400000100a1 */
[----:B------:R-:W-:-:S02]  /*ab70*/  FFMA.FTZ R140, R191, R163, -R140 ;  /* 0x000000a3bf8c7223 */ /* 0x000fc4000001088c */
[C---:B------:R-:W-:Y:S02]  /*ab80*/  FMUL.FTZ R139, R141.reuse, -R138 ;  /* 0x8000008a8d8b7220 */ /* 0x040fe40000410000 */
[----:B------:R-:W-:Y:S02]  /*ab90*/  FMUL.FTZ R141, R141, -R178 ;  /* 0x800000b28d8d7220 */ /* 0x000fe40000410000 */
[----:B------:R-:W-:Y:S02]  /*aba0*/  FFMA.FTZ R134, R195, R140, R134 ;  /* 0x0000008cc3867223 */ /* 0x000fe40000010086 */
[C---:B------:R-:W-:Y:S02]  /*abb0*/  FFMA.FTZ R140, R142.reuse, R178, -R139 ;  /* 0x000000b28e8c7223 */ /* 0x040fe4000001088b */
[----:B------:R-:W-:Y:S02]  /*abc0*/  FFMA.FTZ R141, R142, R138, R141 ;  /* 0x0000008a8e8d7223 */ /* 0x000fe4000001008d */
[----:B------:R-:W-:-:S02]  /*abd0*/  FADD.FTZ R177, R177, R140 ;  /* 0x0000008cb1b17221 */ /* 0x000fc40000010000 */
[----:B------:R-:W-:Y:S02]  /*abe0*/  FADD.FTZ R141, -R176, R141 ;  /* 0x0000008db08d7221 */ /* 0x000fe40000010100 */
[----:B------:R-:W-:Y:S02]  /*abf0*/  FMUL.FTZ R142, R131, UR37 ;  /* 0x00000025838e7c20 */ /* 0x000fe40008410000 */
[C---:B------:R-:W-:Y:S02]  /*ac00*/  FMUL.FTZ R139, R143.reuse, -R177 ;  /* 0x800000b18f8b7220 */ /* 0x040fe40000410000 */
[-C--:B------:R-:W-:Y:S02]  /*ac10*/  FMUL.FTZ R143, R143, -R141.reuse ;  /* 0x8000008d8f8f7220 */ /* 0x080fe40000410000 */
[----:B------:R-:W-:Y:S02]  /*ac20*/  FFMA.FTZ R140, R163, UR36, -R142 ;  /* 0x00000024a38c7c23 */ /* 0x000fe4000801088e */
[----:B------:R-:W-:-:S02]  /*ac30*/  FFMA.FTZ R142, R144, R141, R139 ;  /* 0x0000008d908e7223 */ /* 0x000fc4000001008b */
[----:B------:R-:W-:Y:S02]  /*ac40*/  FFMA.FTZ R143, R144, R177, -R143 ;  /* 0x000000b1908f7223 */ /* 0x000fe4000001088f */
[----:B------:R-:W-:Y:S02]  /*ac50*/  FADD.FTZ R142, -R175, R142 ;  /* 0x0000008eaf8e7221 */ /* 0x000fe40000010100 */
[----:B------:R-:W-:Y:S02]  /*ac60*/  FADD.FTZ R174, R174, R143 ;  /* 0x0000008faeae7221 */ /* 0x000fe40000010000 */
[----:B------:R-:W-:Y:S02]  /*ac70*/  FADD.FTZ R246, RZ, R246 ;  /* 0x000000f6fff67221 */ /* 0x000fe40000010000 */
[C---:B------:R-:W-:Y:S02]  /*ac80*/  FMUL.FTZ R139, R145.reuse, -R142 ;  /* 0x8000008e918b7220 */ /* 0x040fe40000410000 */
[----:B------:R-:W-:-:S02]  /*ac90*/  FMUL.FTZ R145, R145, -R174 ;  /* 0x800000ae91917220 */ /* 0x000fc40000410000 */
[----:B------:R-:W-:Y:S02]  /*aca0*/  FFMA.FTZ R245, R59, R115, R245 ;  /* 0x000000733bf57223 */ /* 0x000fe400000100f5 */
[----:B------:R-:W-:Y:S02]  /*acb0*/  FFMA.FTZ R139, R146, R174, -R139 ;  /* 0x000000ae928b7223 */ /* 0x000fe4000001088b */
[----:B------:R-:W-:Y:S02]  /*acc0*/  FMUL.FTZ R144, R246, UR37 ;  /* 0x00000025f6907c20 */ /* 0x000fe40008410000 */
[----:B------:R-:W-:Y:S02]  /*acd0*/  FFMA.FTZ R146, R146, R142, R145 ;  /* 0x0000008e92927223 */ /* 0x000fe40000010091 */
[----:B------:R-:W-:Y:S02]  /*ace0*/  FFMA.FTZ R145, R245, UR36, -R144 ;  /* 0x00000024f5917c23 */ /* 0x000fe40008010890 */
[----:B------:R-:W-:-:S02]  /*acf0*/  FADD.FTZ R173, -R173, R146 ;  /* 0x00000092adad7221 */ /* 0x000fc40000010100 */
[----:B------:R-:W-:Y:S02]  /*ad00*/  FADD.FTZ R139, R172, R139 ;  /* 0x0000008bac8b7221 */ /* 0x000fe40000010000 */
[----:B------:R-:W-:Y:S02]  /*ad10*/  FMUL.FTZ R144, R194, R145 ;  /* 0x00000091c2907220 */ /* 0x000fe40000410000 */
[C---:B------:R-:W-:Y:S02]  /*ad20*/  FMUL.FTZ R145, R147.reuse, -R173 ;  /* 0x800000ad93917220 */ /* 0x040fe40000410000 */
[-C--:B------:R-:W-:Y:S02]  /*ad30*/  FMUL.FTZ R147, R147, -R139.reuse ;  /* 0x8000008b93937220 */ /* 0x080fe40000410000 */
[C---:B------:R-:W-:Y:S02]  /*ad40*/  FFMA.FTZ R145, R148.reuse, R139, -R145 ;  /* 0x0000008b94917223 */ /* 0x040fe40000010891 */
[----:B------:R-:W-:Y:S01]  /*ad50*/  FFMA.FTZ R146, R148, R173, R147 ;  /* 0x000000ad94927223 */ /* 0x000fe20000010093 */
[----:B------:R-:W-:Y:S01]  /*ad60*/  MOV R148, UR7 ;  /* 0x0000000700947c02 */ /* 0x000fe20008000f00 */
[----:B------:R-:W-:-:S02]  /*ad70*/  FADD.FTZ R170, R170, R145 ;  /* 0x00000091aaaa7221 */ /* 0x000fc40000010000 */
[----:B------:R-:W-:Y:S02]  /*ad80*/  FADD.FTZ R146, -R171, R146 ;  /* 0x00000092ab927221 */ /* 0x000fe40000010100 */
[----:B------:R0:W-:Y:S01]  /*ad90*/  @!P0 STS.128 [R148.X16+0x2e10], R64 ;  /* 0x002e104094008388 */ /* 0x0001e2000000cc00 */
[----:B------:R-:W-:Y:S02]  /*ada0*/  FMUL.FTZ R143, R190, R246 ;  /* 0x000000f6be8f7220 */ /* 0x000fe40000410000 */
[C---:B------:R-:W-:Y:S02]  /*adb0*/  FMUL.FTZ R145, R149.reuse, -R146 ;  /* 0x8000009295917220 */ /* 0x040fe40000410000 */
[-C--:B------:R-:W-:Y:S02]  /*adc0*/  FMUL.FTZ R149, R149, -R170.reuse ;  /* 0x800000aa95957220 */ /* 0x080fe40000410000 */
[C---:B------:R-:W-:Y:S02]  /*add0*/  FFMA.FTZ R145, R150.reuse, R170, -R145 ;  /* 0x000000aa96917223 */ /* 0x040fe40000010891 */
[----:B------:R-:W-:-:S02]  /*ade0*/  FFMA.FTZ R150, R150, R146, R149 ;  /* 0x0000009296967223 */ /* 0x000fc40000010095 */
[----:B------:R-:W-:Y:S02]  /*adf0*/  FADD.FTZ R145, R168, R145 ;  /* 0x00000091a8917221 */ /* 0x000fe40000010000 */
[----:B------:R-:W-:Y:S02]  /*ae00*/  FADD.FTZ R169, -R169, R150 ;  /* 0x00000096a9a97221 */ /* 0x000fe40000010100 */
[----:B------:R-:W-:Y:S02]  /*ae10*/  FMUL.FTZ R161, R190, R245 ;  /* 0x000000f5bea17220 */ /* 0x000fe40000410000 */
[C---:B0-----:R-:W-:Y:S02]  /*ae20*/  FMUL.FTZ R64, R151.reuse, -R145 ;  /* 0x8000009197407220 */ /* 0x041fe40000410000 */
        /* <DEDUP_REMOVED lines=17> */
[C---:B------:R-:W-:Y:S02]  /*af40*/  FFMA.FTZ R143, R188.reuse, R245, -R143 ;  /* 0x000000f5bc8f7223 */ /* 0x040fe4000001088f */
[----:B------:R-:W-:Y:S02]  /*af50*/  FFMA.FTZ R161, R188, R246, R161 ;  /* 0x000000f6bca17223 */ /* 0x000fe400000100a1 */
[----:B------:R-:W-:-:S02]  /*af60*/  FMUL.FTZ R65, R157, -R66 ;  /* 0x800000429d417220 */ /* 0x000fc40000410000 */
[-C--:B------:R-:W-:Y:S02]  /*af70*/  FMUL.FTZ R157, R157, -R204.reuse ;  /* 0x800000cc9d9d7220 */ /* 0x080fe40000410000 */
[C---:B------:R-:W-:Y:S02]  /*af80*/  FMUL.FTZ R179, R194.reuse, R143 ;  /* 0x0000008fc2b37220 */ /* 0x040fe40000410000 */
[----:B------:R-:W-:Y:S01]  /*af90*/  FMUL.FTZ R143, R194, R161 ;  /* 0x000000a1c28f7220 */ /* 0x000fe20000410000 */
[----:B------:R-:W-:Y:S01]  /*afa0*/  SHF.L.U32 R161, R109, 0x5, RZ ;  /* 0x000000056da17819 */ /* 0x000fe200000006ff */
[C---:B------:R-:W-:Y:S02]  /*afb0*/  FFMA.FTZ R65, R158.reuse, R204, -R65 ;  /* 0x000000cc9e417223 */ /* 0x040fe40000010841 */
[----:B------:R-:W-:Y:S01]  /*afc0*/  FFMA.FTZ R158, R158, R66, R157 ;  /* 0x000000429e9e7223 */ /* 0x000fe2000001009d */
[----:B------:R-:W-:Y:S01]  /*afd0*/  LEA.HI.SX32 R147, R161, R161, 0x1b ;  /* 0x000000a1a1937211 */ /* 0x000fe200078fdaff */
[----:B------:R-:W-:-:S02]  /*afe0*/  FADD.FTZ R151, R226, R65 ;  /* 0x00000041e2977221 */ /* 0x000fc40000010000 */
[----:B------:R-:W-:Y:S02]  /*aff0*/  FADD.FTZ R225, -R225, R158 ;  /* 0x0000009ee1e17221 */ /* 0x000fe40000010100 */
[----:B------:R-:W-:Y:S01]  /*b000*/  FMUL.FTZ R136, R129, UR36 ;  /* 0x0000002481887c20 */ /* 0x000fe20008410000 */
[----:B------:R0:W-:Y:S01]  /*b010*/  STS [R147.X4+0x8a0], R133 ;  /* 0x0008a08593007388 */ /* 0x0001e20000004800 */
[----:B------:R-:W-:Y:S02]  /*b020*/  FMUL.FTZ R135, R196, R135 ;  /* 0x00000087c4877220 */ /* 0x000fe40000410000 */
[----:B------:R-:W-:Y:S01]  /*b030*/  FMUL.FTZ R148, R77, R204 ;  /* 0x000000cc4d947220 */ /* 0x000fe20000410000 */
[----:B------:R-:W-:Y:S01]  /*b040*/  STS [R147.X4+0x8b8], R144 ;  /* 0x0008b89093007388 */ /* 0x000fe20000004800 */
[----:B------:R-:W-:Y:S02]  /*b050*/  FMUL.FTZ R65, R78, R225 ;  /* 0x000000e14e417220 */ /* 0x000fe40000410000 */
[----:B------:R-:W-:Y:S01]  /*b060*/  FFMA.FTZ R136, R205, UR37, R136 ;  /* 0x00000025cd887c23 */ /* 0x000fe20008010088 */
[----:B------:R1:W-:Y:S01]  /*b070*/  STS [R147.X4+0x8a8], R135 ;  /* 0x0008a88793007388 */ /* 0x0003e20000004800 */
[----:B------:R-:W-:-:S02]  /*b080*/  FFMA.FTZ R153, -R77, R9, R222 ;  /* 0x000000094d997223 */ /* 0x000fc400000101de */
[----:B0-----:R-:W-:Y:S01]  /*b090*/  FMUL.FTZ R133, R78, R151 ;  /* 0x000000974e857220 */ /* 0x001fe20000410000 */
[----:B------:R-:W-:Y:S01]  /*b0a0*/  STS [R147.X4+0x86c], R209 ;  /* 0x00086cd193007388 */ /* 0x000fe20000004800 */
[----:B------:R-:W-:Y:S02]  /*b0b0*/  FMUL.FTZ R150, R77, R66 ;  /* 0x000000424d967220 */ /* 0x000fe40000410000 */
[----:B------:R-:W-:Y:S01]  /*b0c0*/  FMUL.FTZ R152, R117, R148 ;  /* 0x0000009475987220 */ /* 0x000fe20000410000 */
[----:B------:R-:W-:Y:S01]  /*b0d0*/  STS [R147.X4+0x840], R240 ;  /* 0x000840f093007388 */ /* 0x000fe20000004800 */
[C---:B------:R-:W-:Y:S02]  /*b0e0*/  FMUL.FTZ R67, R116.reuse, R65 ;  /* 0x0000004174437220 */ /* 0x040fe40000410000 */
[----:B-1----:R-:W-:Y:S01]  /*b0f0*/  FMUL.FTZ R135, R116, R133 ;  /* 0x0000008574877220 */ /* 0x002fe20000410000 */
[----:B------:R-:W-:Y:S01]  /*b100*/  STS [R147.X4+0x844], R237 ;  /* 0x000844ed93007388 */ /* 0x000fe20000004800 */
[----:B------:R-:W-:-:S02]  /*b110*/  FFMA.FTZ R136, -R196, R136, -RZ ;  /* 0x00000088c4887223 */ /* 0x000fc400000109ff */
[----:B------:R-:W-:Y:S01]  /*b120*/  FMUL.FTZ R140, R195, R140 ;  /* 0x0000008cc38c7220 */ /* 0x000fe20000410000 */
[----:B------:R-:W-:Y:S01]  /*b130*/  STS [R147.X4+0x848], R239 ;  /* 0x000848ef93007388 */ /* 0x000fe20000004800 */
[-C--:B------:R-:W-:Y:S02]  /*b140*/  FFMA.FTZ R152, R153, R150.reuse, -R152 ;  /* 0x0000009699987223 */ /* 0x080fe40000010898 */
[----:B------:R-:W-:Y:S01]  /*b150*/  FMUL.FTZ R150, R117, R150 ;  /* 0x0000009675967220 */ /* 0x000fe20000410000 */
[----:B------:R0:W-:Y:S01]  /*b160*/  STS [R147.X4+0x8ac], R136 ;  /* 0x0008ac8893007388 */ /* 0x0001e20000004800 */
[C---:B------:R-:W-:Y:S02]  /*b170*/  FFMA.FTZ R67, R212.reuse, R133, R67 ;  /* 0x00000085d4437223 */ /* 0x040fe40000010043 */
[----:B------:R-:W-:Y:S01]  /*b180*/  FFMA.FTZ R65, R212, R65, -R135 ;  /* 0x00000041d4417223 */ /* 0x000fe20000010887 */
[----:B------:R1:W-:Y:S01]  /*b190*/  STS [R147.X4+0x8b0], R140 ;  /* 0x0008b08c93007388 */ /* 0x0003e20000004800 */
[----:B------:R-:W-:-:S02]  /*b1a0*/  FMUL.FTZ R155, R76, R165 ;  /* 0x000000a54c9b7220 */ /* 0x000fc40000410000 */
[----:B------:R-:W-:Y:S01]  /*b1b0*/  FFMA.FTZ R150, R153, R148, R150 ;  /* 0x0000009499967223 */ /* 0x000fe20000010096 */
[----:B------:R-:W-:Y:S01]  /*b1c0*/  STS [R147.X4+0x84c], R208 ;  /* 0x00084cd093007388 */ /* 0x000fe20000004800 */
[----:B------:R-:W-:Y:S02]  /*b1d0*/  FADD.FTZ R67, RZ, R67 ;  /* 0x00000043ff437221 */ /* 0x000fe40000010000 */
[C---:B------:R-:W-:Y:S01]  /*b1e0*/  FMUL.FTZ R135, R76.reuse, R149 ;  /* 0x000000954c877220 */ /* 0x040fe20000410000 */
[----:B------:R-:W-:Y:S01]  /*b1f0*/  STS [R147.X4+0x850], R238 ;  /* 0x000850ee93007388 */ /* 0x000fe20000004800 */
[----:B0-----:R-:W-:Y:S02]  /*b200*/  FFMA.FTZ R136, -R76, R8, R213 ;  /* 0x000000084c887223 */ /* 0x001fe400000101d5 */
[----:B-1----:R-:W-:Y:S01]  /*b210*/  FMUL.FTZ R140, R118, R155 ;  /* 0x0000009b768c7220 */ /* 0x002fe20000410000 */
[----:B------:R-:W-:Y:S01]  /*b220*/  STS [R147.X4+0x854], R215 ;  /* 0x000854d793007388 */ /* 0x000fe20000004800 */
[----:B------:R-:W-:-:S02]  /*b230*/  FADD.FTZ R65, RZ, R65 ;  /* 0x00000041ff417221 */ /* 0x000fc40000010000 */
[----:B------:R-:W-:Y:S01]  /*b240*/  FADD.FTZ R67, R67, R150 ;  /* 0x0000009643437221 */ /* 0x000fe20000010000 */
[----:B------:R-:W-:Y:S01]  /*b250*/  STS [R147.X4+0x858], R236 ;  /* 0x000858ec93007388 */ /* 0x000fe20000004800 */
[----:B------:R-:W-:Y:S02]  /*b260*/  FMUL.FTZ R192, R192, R205 ;  /* 0x000000cdc0c07220 */ /* 0x000fe40000410000 */
[-C--:B------:R-:W-:Y:S01]  /*b270*/  FMUL.FTZ R150, R118, R135.reuse ;  /* 0x0000008776967220 */ /* 0x080fe20000410000 */
[----:B------:R-:W-:Y:S01]  /*b280*/  STS [R147.X4+0x85c], R233 ;  /* 0x00085ce993007388 */ /* 0x000fe20000004800 */
[----:B------:R-:W-:Y:S02]  /*b290*/  FFMA.FTZ R140, R136, R135, R140 ;  /* 0x00000087888c7223 */ /* 0x000fe4000001008c */
[----:B------:R-:W-:Y:S01]  /*b2a0*/  FADD.FTZ R65, R65, R152 ;  /* 0x0000009841417221 */ /* 0x000fe20000010000 */
[----:B------:R-:W-:Y:S01]  /*b2b0*/  STS [R147.X4+0x860], R235 ;  /* 0x000860eb93007388 */ /* 0x000fe20000004800 */
[----:B------:R-:W-:-:S02]  /*b2c0*/  FMUL.FTZ R152, R75, R64 ;  /* 0x000000404b987220 */ /* 0x000fc40000410000 */
[----:B------:R-:W-:Y:S01]  /*b2d0*/  FMUL.FTZ R249, R126, UR37 ;  /* 0x000000257ef97c20 */ /* 0x000fe20008410000 */
[----:B------:R-:W-:Y:S01]  /*b2e0*/  STS [R147.X4+0x864], R218 ;  /* 0x000864da93007388 */ /* 0x000fe20000004800 */
[----:B------:R-:W-:Y:S02]  /*b2f0*/  FFMA.FTZ R192, R193, R129, R192 ;  /* 0x00000081c1c07223 */ /* 0x000fe400000100c0 */
[----:B------:R-:W-:Y:S01]  /*b300*/  FMUL.FTZ R162, R189, R163 ;  /* 0x000000a3bda27220 */ /* 0x000fe20000410000 */
[----:B------:R-:W-:Y:S01]  /*b310*/  STS [R147.X4+0x868], R234 ;  /* 0x000868ea93007388 */ /* 0x000fe20000004800 */
[----:B------:R-:W-:Y:S02]  /*b320*/  FFMA.FTZ R150, R136, R155, -R150 ;  /* 0x0000009b88967223 */ /* 0x000fe40000010896 */
[----:B------:R-:W-:Y:S01]  /*b330*/  FADD.FTZ R67, R67, R140 ;  /* 0x0000008c43437221 */ /* 0x000fe20000010000 */
        /* <DEDUP_REMOVED lines=8> */
[----:B------:R-:W-:Y:S01]  /*b3c0*/  FFMA.FTZ R192, -R196, R192, R199 ;  /* 0x000000c0c4c07223 */ /* 0x000fe200000101c7 */
[----:B------:R-:W-:Y:S01]  /*b3d0*/  STS [R147.X4+0x87c], R210 ;  /* 0x00087cd293007388 */ /* 0x000fe20000004800 */
[----:B------:R-:W-:-:S02]  /*b3e0*/  FFMA.FTZ R162, R191, R131, R162 ;  /* 0x00000083bfa27223 */ /* 0x000fc400000100a2 */
[-C--:B------:R-:W-:Y:S01]  /*b3f0*/  FMUL.FTZ R156, R119, R140.reuse ;  /* 0x0000008c779c7220 */ /* 0x080fe20000410000 */
[----:B------:R-:W-:Y:S01]  /*b400*/  STS [R147.X4+0x880], R230 ;  /* 0x000880e693007388 */ /* 0x000fe20000004800 */
[----:B------:R-:W-:Y:S02]  /*b410*/  FMUL.FTZ R161, R74, R169 ;  /* 0x000000a94aa17220 */ /* 0x000fe40000410000 */
[----:B------:R-:W-:Y:S01]  /*b420*/  FFMA.FTZ R154, R155, R140, R154 ;  /* 0x0000008c9b9a7223 */ /* 0x000fe2000001009a */
[----:B------:R-:W-:Y:S01]  /*b430*/  STS [R147.X4+0x884], R224 ;  /* 0x000884e093007388 */ /* 0x000fe20000004800 */
[----:B------:R-:W-:Y:S02]  /*b440*/  FMUL.FTZ R158, R120, R157 ;  /* 0x0000009d789e7220 */ /* 0x000fe40000410000 */
[----:B------:R-:W-:Y:S01]  /*b450*/  FMUL.FTZ R160, R200, R249 ;  /* 0x000000f9c8a07220 */ /* 0x000fe20000410000 */
[----:B------:R-:W-:Y:S01]  /*b460*/  STS [R147.X4+0x890], R242 ;  /* 0x000890f293007388 */ /* 0x000fe20000004800 */
[----:B------:R-:W-:-:S02]  /*b470*/  FFMA.FTZ R192, -R195, R162, R192 ;  /* 0x000000a2c3c07223 */ /* 0x000fc400000101c0 */
[----:B------:R-:W-:Y:S01]  /*b480*/  FMUL.FTZ R162, R131, UR36 ;  /* 0x0000002483a27c20 */ /* 0x000fe20008410000 */
[----:B------:R0:W-:Y:S01]  /*b490*/  STS [R147.X4+0x898], R160 ;  /* 0x000898a093007388 */ /* 0x0001e20000004800 */
[----:B------:R-:W-:Y:S02]  /*b4a0*/  FFMA.FTZ R156, R155, R152, -R156 ;  /* 0x000000989b9c7223 */ /* 0x000fe4000001089c */
[----:B------:R-:W-:Y:S01]  /*b4b0*/  FADD.FTZ R65, R65, R150 ;  /* 0x0000009641417221 */ /* 0x000fe20000010000 */
[----:B------:R-:W-:Y:S01]  /*b4c0*/  STS [R147.X4+0x894], R241 ;  /* 0x000894f193007388 */ /* 0x000fe20000004800 */
[----:B------:R-:W-:Y:S02]  /*b4d0*/  FADD.FTZ R67, R67, R154 ;  /* 0x0000009a43437221 */ /* 0x000fe40000010000 */
[-C--:B------:R-:W-:Y:S01]  /*b4e0*/  FFMA.FTZ R158, R214, R161.reuse, -R158 ;  /* 0x000000a1d69e7223 */ /* 0x080fe2000001089e */
[----:B------:R1:W-:Y:S01]  /*b4f0*/  STS [R147.X4+0x8a4], R187 ;  /* 0x0008a4bb93007388 */ /* 0x0003e20000004800 */
[----:B------:R-:W-:-:S02]  /*b500*/  FMUL.FTZ R161, R120, R161 ;  /* 0x000000a178a17220 */ /* 0x000fc40000410000 */
[C---:B------:R-:W-:Y:S02]  /*b510*/  FMUL.FTZ R154, R73.reuse, R146 ;  /* 0x00000092499a7220 */ /* 0x040fe40000410000 */
[----:B------:R-:W-:Y:S02]  /*b520*/  FMUL.FTZ R150, R73, R170 ;  /* 0x000000aa49967220 */ /* 0x000fe40000410000 */
[----:B------:R-:W-:Y:S02]  /*b530*/  FFMA.FTZ R162, R163, UR37, R162 ;  /* 0x00000025a3a27c23 */ /* 0x000fe400080100a2 */
[----:B------:R-:W-:Y:S02]  /*b540*/  FADD.FTZ R65, R65, R156 ;  /* 0x0000009c41417221 */ /* 0x000fe40000010000 */
[----:B------:R-:W-:Y:S02]  /*b550*/  FFMA.FTZ R152, R214, R157, R161 ;  /* 0x0000009dd6987223 */ /* 0x000fe400000100a1 */
[----:B0-----:R-:W-:-:S02]  /*b560*/  FMUL.FTZ R160, R121, R154 ;  /* 0x0000009a79a07220 */ /* 0x001fc40000410000 */
[----:B------:R-:W-:Y:S02]  /*b570*/  FMUL.FTZ R156, R121, R150 ;  /* 0x00000096799c7220 */ /* 0x000fe40000410000 */
[----:B------:R-:W-:Y:S02]  /*b580*/  FMUL.FTZ R161, R72, R139 ;  /* 0x0000008b48a17220 */ /* 0x000fe40000410000 */
[----:B------:R-:W-:Y:S02]  /*b590*/  FFMA.FTZ R195, -R195, R162, -RZ ;  /* 0x000000a2c3c37223 */ /* 0x000fe400000109ff */
[----:B------:R-:W-:Y:S02]  /*b5a0*/  FMUL.FTZ R162, R246, UR36 ;  /* 0x00000024f6a27c20 */ /* 0x000fe40008410000 */
[----:B------:R-:W-:Y:S01]  /*b5b0*/  FADD.FTZ R67, R67, R152 ;  /* 0x0000009843437221 */ /* 0x000fe20000010000 */
[----:B------:R-:W-:Y:S01]  /*b5c0*/  STS [R147.X4+0x8b4], R195 ;  /* 0x0008b4c393007388 */ /* 0x000fe20000004800 */
[----:B------:R-:W-:-:S02]  /*b5d0*/  FFMA.FTZ R160, R217, R150, R160 ;  /* 0x00000096d9a07223 */ /* 0x000fc400000100a0 */
[----:B------:R-:W-:Y:S02]  /*b5e0*/  FFMA.FTZ R156, R217, R154, -R156 ;  /* 0x0000009ad99c7223 */ /* 0x000fe4000001089c */
[----:B------:R-:W-:Y:S02]  /*b5f0*/  FADD.FTZ R65, R65, R158 ;  /* 0x0000009e41417221 */ /* 0x000fe40000010000 */
[C---:B------:R-:W-:Y:S02]  /*b600*/  FFMA.FTZ R152, -R72.reuse, R4, R221 ;  /* 0x0000000448987223 */ /* 0x040fe400000101dd */
[----:B------:R-:W-:Y:S02]  /*b610*/  FMUL.FTZ R171, R72, R173 ;  /* 0x000000ad48ab7220 */ /* 0x000fe40000410000 */
[----:B------:R-:W-:Y:S02]  /*b620*/  FMUL.FTZ R154, R122, R161 ;  /* 0x000000a17a9a7220 */ /* 0x000fe40000410000 */
[----:B------:R-:W-:-:S02]  /*b630*/  FMUL.FTZ R144, R71, R174 ;  /* 0x000000ae47907220 */ /* 0x000fc40000410000 */
[----:B------:R-:W-:Y:S02]  /*b640*/  FFMA.FTZ R175, R245, UR37, R162 ;  /* 0x00000025f5af7c23 */ /* 0x000fe400080100a2 */
[----:B------:R-:W-:Y:S02]  /*b650*/  FADD.FTZ R67, R67, R160 ;  /* 0x000000a043437221 */ /* 0x000fe40000010000 */
[----:B------:R-:W-:Y:S02]  /*b660*/  FMUL.FTZ R167, R70, R177 ;  /* 0x000000b146a77220 */ /* 0x000fe40000410000 */
[----:B------:R-:W-:Y:S02]  /*b670*/  FMUL.FTZ R160, R71, R142 ;  /* 0x0000008e47a07220 */ /* 0x000fe40000410000 */
[----:B------:R-:W-:Y:S02]  /*b680*/  FFMA.FTZ R158, R152, R171, -R154 ;  /* 0x000000ab989e7223 */ /* 0x000fe4000001089a */
[----:B------:R-:W-:-:S02]  /*b690*/  FMUL.FTZ R162, R123, R144 ;  /* 0x000000907ba27220 */ /* 0x000fc40000410000 */
[----:B------:R-:W-:Y:S01]  /*b6a0*/  FADD.FTZ R65, R65, R156 ;  /* 0x0000009c41417221 */ /* 0x000fe20000010000 */
[----:B------:R-:W-:Y:S01]  /*b6b0*/  MOV R156, UR39 ;  /* 0x00000027009c7c02 */ /* 0x000fe20008000f00 */
[----:B------:R-:W-:Y:S02]  /*b6c0*/  FFMA.FTZ R194, -R194, R175, -RZ ;  /* 0x000000afc2c27223 */ /* 0x000fe400000109ff */
[----:B------:R-:W-:Y:S01]  /*b6d0*/  FMUL.FTZ R175, R70, R141 ;  /* 0x0000008d46af7220 */ /* 0x000fe20000410000 */
[----:B------:R-:W-:Y:S01]  /*b6e0*/  LEA R181, R156, -R109, 0x1 ;  /* 0x8000006d9cb57211 */ /* 0x000fe200078e08ff */
[----:B------:R-:W-:Y:S01]  /*b6f0*/  FMUL.FTZ R164, R124, R167 ;  /* 0x000000a77ca47220 */ /* 0x000fe20000410000 */
[----:B------:R-:W-:Y:S01]  /*b700*/  STS [R147.X4+0x8bc], R194 ;  /* 0x0008bcc293007388 */ /* 0x000fe20000004800 */
[----:B------:R-:W-:Y:S01]  /*b710*/  FFMA.FTZ R162, R219, R160, -R162 ;  /* 0x000000a0dba27223 */ /* 0x000fe200000108a2 */
[----:B------:R-:W-:Y:S01]  /*b720*/  ISETP.GE.AND P0, PT, R181, 0x1, PT ;  /* 0x00000001b500780c */ /* 0x000fe20003f06270 */
[----:B------:R-:W-:-:S02]  /*b730*/  FADD.FTZ R65, R65, R158 ;  /* 0x0000009e41417221 */ /* 0x000fc40000010000 */
[----:B------:R-:W-:Y:S02]  /*b740*/  FFMA.FTZ R164, R220, R175, -R164 ;  /* 0x000000afdca47223 */ /* 0x000fe400000108a4 */
[----:B------:R-:W-:Y:S02]  /*b750*/  FADD.FTZ R65, R65, R162 ;  /* 0x000000a241417221 */ /* 0x000fe40000010000 */
[----:B------:R-:W-:Y:S02]  /*b760*/  FMUL.FTZ R171, R122, R171 ;  /* 0x000000ab7aab7220 */ /* 0x000fe40000410000 */
[----:B------:R-:W-:Y:S02]  /*b770*/  FADD.FTZ R209, R65, R164 ;  /* 0x000000a441d17221 */ /* 0x000fe40000010000 */
[----:B------:R-:W-:Y:S02]  /*b780*/  FFMA.FTZ R154, R152, R161, R171 ;  /* 0x000000a1989a7223 */ /* 0x000fe400000100ab */
[----:B------:R-:W-:-:S02]  /*b790*/  FMUL.FTZ R160, R123, R160 ;  /* 0x000000a07ba07220 */ /* 0x000fc40000410000 */
[----:B------:R-:W-:Y:S02]  /*b7a0*/  FMUL.FTZ R65, R159, UR43 ;  /* 0x0000002b9f417c20 */ /* 0x000fe40008410000 */
[----:B------:R-:W-:Y:S02]  /*b7b0*/  FMUL.FTZ R252, R125, UR36 ;  /* 0x000000247dfc7c20 */ /* 0x000fe40008410000 */
[----:B------:R-:W-:Y:S02]  /*b7c0*/  FMUL.FTZ R202, R126, UR36 ;  /* 0x000000247eca7c20 */ /* 0x000fe40008410000 */
[----:B------:R-:W-:Y:S02]  /*b7d0*/  FADD.FTZ R67, R67, R154 ;  /* 0x0000009a43437221 */ /* 0x000fe40000010000 */
[----:B------:R-:W-:Y:S02]  /*b7e0*/  FFMA.FTZ R160, R219, R144, R160 ;  /* 0x00000090dba07223 */ /* 0x000fe400000100a0 */
[----:B------:R-:W-:-:S02]  /*b7f0*/  FFMA.FTZ R172, R130, UR45, R65 ;  /* 0x0000002d82ac7c23 */ /* 0x000fc40008010041 */
[----:B------:R-:W-:Y:S02]  /*b800*/  FMUL.FTZ R65, R197, UR43 ;  /* 0x0000002bc5417c20 */ /* 0x000fe40008410000 */
[C---:B------:R-:W-:Y:S02]  /*b810*/  FFMA.FTZ R228, R223.reuse, UR36, -R228 ;  /* 0x00000024dfe47c23 */ /* 0x040fe400080108e4 */
[----:B------:R-:W-:Y:S02]  /*b820*/  FFMA.FTZ R252, R223, UR37, R252 ;  /* 0x00000025dffc7c23 */ /* 0x000fe400080100fc */
[----:B------:R-:W-:Y:S02]  /*b830*/  FFMA.FTZ R202, R207, UR37, R202 ;  /* 0x00000025cfca7c23 */ /* 0x000fe400080100ca */
[----:B------:R-:W-:Y:S02]  /*b840*/  FADD.FTZ R67, R67, R160 ;  /* 0x000000a043437221 */ /* 0x000fe40000010000 */
[----:B------:R-:W-:-:S02]  /*b850*/  FFMA.FTZ R160, R198, UR45, R65 ;  /* 0x0000002dc6a07c23 */ /* 0x000fc40008010041 */
[----:B------:R-:W-:Y:S02]  /*b860*/  FMUL.FTZ R175, R124, R175 ;  /* 0x000000af7caf7220 */ /* 0x000fe40000410000 */
[----:B------:R-:W-:Y:S02]  /*b870*/  FMUL.FTZ R65, R185, UR43 ;  /* 0x0000002bb9417c20 */ /* 0x000fe40008410000 */
[C---:B------:R-:W-:Y:S02]  /*b880*/  FMUL.FTZ R228, R227.reuse, R228 ;  /* 0x000000e4e3e47220 */ /* 0x040fe40000410000 */
[----:B------:R-:W-:Y:S02]  /*b890*/  FFMA.FTZ R227, -R227, R252, -RZ ;  /* 0x000000fce3e37223 */ /* 0x000fe400000109ff */
[----:B------:R-:W-:Y:S01]  /*b8a0*/  FFMA.FTZ R200, -R200, R202, -RZ ;  /* 0x000000cac8c87223 */ /* 0x000fe200000109ff */
[----:B------:R-:W-:Y:S01]  /*b8b0*/  STS [R147.X4+0x888], R228 ;  /* 0x000888e493007388 */ /* 0x000fe20000004800 */
[----:B------:R-:W-:-:S02]  /*b8c0*/  FFMA.FTZ R154, R220, R167, R175 ;  /* 0x000000a7dc9a7223 */ /* 0x000fc400000100af */
[----:B------:R-:W-:Y:S01]  /*b8d0*/  FFMA.FTZ R156, R184, UR45, R65 ;  /* 0x0000002db89c7c23 */ /* 0x000fe20008010041 */
[----:B------:R-:W-:Y:S01]  /*b8e0*/  STS [R147.X4+0x88c], R227 ;  /* 0x00088ce393007388 */ /* 0x000fe20000004800 */
[----:B------:R-:W-:Y:S02]  /*b8f0*/  FMUL.FTZ R186, R180, UR43 ;  /* 0x0000002bb4ba7c20 */ /* 0x000fe40008410000 */
[----:B------:R-:W-:Y:S01]  /*b900*/  FMUL.FTZ R65, R178, UR43 ;  /* 0x0000002bb2417c20 */ /* 0x000fe20008410000 */
[----:B------:R0:W-:Y:S01]  /*b910*/  STS [R147.X4+0x89c], R200 ;  /* 0x00089cc893007388 */ /* 0x0001e20000004800 */
[----:B------:R-:W-:Y:S02]  /*b920*/  FADD.FTZ R203, R67, R154 ;  /* 0x0000009a43cb7221 */ /* 0x000fe40000010000 */
[----:B------:R-:W-:Y:S02]  /*b930*/  FMUL.FTZ R67, R201, UR43 ;  /* 0x0000002bc9437c20 */ /* 0x000fe40008410000 */
[----:B------:R-:W-:-:S02]  /*b940*/  FMUL.FTZ R190, R177, UR43 ;  /* 0x0000002bb1be7c20 */ /* 0x000fc40008410000 */
[----:B------:R-:W-:Y:S02]  /*b950*/  FFMA.FTZ R164, R132, UR45, R67 ;  /* 0x0000002d84a47c23 */ /* 0x000fe40008010043 */
[----:B-1----:R-:W-:Y:S02]  /*b960*/  FFMA.FTZ R187, R141, UR45, -R190 ;  /* 0x0000002d8dbb7c23 */ /* 0x002fe400080108be */
[C---:B0-----:R-:W-:Y:S02]  /*b970*/  FFMA.FTZ R147, R137.reuse, UR45, -R186 ;  /* 0x0000002d89937c23 */ /* 0x041fe400080108ba */
[----:B------:R-:W-:Y:S02]  /*b980*/  FFMA.FTZ R186, R138, UR45, -R65 ;  /* 0x0000002d8aba7c23 */ /* 0x000fe40008010841 */
[----:B------:R-:W-:Y:S02]  /*b990*/  FMUL.FTZ R65, R174, UR43 ;  /* 0x0000002bae417c20 */ /* 0x000fe40008410000 */
[----:B------:R-:W-:-:S02]  /*b9a0*/  FMUL.FTZ R67, R137, UR43 ;  /* 0x0000002b89437c20 */ /* 0x000fc40008410000 */
[----:B------:R-:W-:Y:S02]  /*b9b0*/  FMUL.FTZ R196, R141, UR43 ;  /* 0x0000002b8dc47c20 */ /* 0x000fe40008410000 */
[C---:B------:R-:W-:Y:S02]  /*b9c0*/  FFMA.FTZ R190, R142.reuse, UR45, -R65 ;  /* 0x0000002d8ebe7c23 */ /* 0x040fe40008010841 */
[----:B------:R-:W-:Y:S02]  /*b9d0*/  FMUL.FTZ R65, R142, UR43 ;  /* 0x0000002b8e417c20 */ /* 0x000fe40008410000 */
[C---:B------:R-:W-:Y:S02]  /*b9e0*/  FFMA.FTZ R176, -R68.reuse, R110, R211 ;  /* 0x0000006e44b07223 */ /* 0x040fe400000101d3 */
[----:B------:R-:W-:Y:S02]  /*b9f0*/  FMUL.FTZ R211, R68, R137 ;  /* 0x0000008944d37220 */ /* 0x000fe40000410000 */
[----:B------:R-:W-:-:S02]  /*ba00*/  FFMA.FTZ R137, R180, UR45, R67 ;  /* 0x0000002db4897c23 */ /* 0x000fc40008010043 */
[----:B------:R-:W-:Y:S02]  /*ba10*/  FMUL.FTZ R194, R139, UR43 ;  /* 0x0000002b8bc27c20 */ /* 0x000fe40008410000 */
[----:B------:R-:W-:Y:S02]  /*ba20*/  FFMA.FTZ R141, R177, UR45, R196 ;  /* 0x0000002db18d7c23 */ /* 0x000fe400080100c4 */
[----:B------:R-:W-:Y:S02]  /*ba30*/  FMUL.FTZ R67, R138, UR43 ;  /* 0x0000002b8a437c20 */ /* 0x000fe40008410000 */
[----:B------:R-:W-:Y:S02]  /*ba40*/  FFMA.FTZ R142, R174, UR45, R65 ;  /* 0x0000002dae8e7c23 */ /* 0x000fe40008010041 */
[----:B------:R-:W-:Y:S02]  /*ba50*/  FMUL.FTZ R196, R145, UR43 ;  /* 0x0000002b91c47c20 */ /* 0x000fe40008410000 */
[----:B------:R-:W-:-:S02]  /*ba60*/  FMUL.FTZ R65, R170, UR43 ;  /* 0x0000002baa417c20 */ /* 0x000fc40008410000 */
[C---:B------:R-:W-:Y:S02]  /*ba70*/  FFMA.FTZ R189, R173.reuse, UR45, -R194 ;  /* 0x0000002dadbd7c23 */ /* 0x040fe400080108c2 */
[----:B------:R-:W-:Y:S02]  /*ba80*/  FMUL.FTZ R200, R173, UR43 ;  /* 0x0000002badc87c20 */ /* 0x000fe40008410000 */
[----:B------:R-:W-:Y:S02]  /*ba90*/  FFMA.FTZ R188, R178, UR45, R67 ;  /* 0x0000002db2bc7c23 */ /* 0x000fe40008010043 */
[----:B------:R-:W-:Y:S02]  /*baa0*/  FFMA.FTZ R173, R169, UR45, -R196 ;  /* 0x0000002da9ad7c23 */ /* 0x000fe400080108c4 */
[C---:B------:R-:W-:Y:S02]  /*bab0*/  FFMA.FTZ R194, R146.reuse, UR45, -R65 ;  /* 0x0000002d92c27c23 */ /* 0x040fe40008010841 */
[----:B------:R-:W-:-:S02]  /*bac0*/  FMUL.FTZ R67, R146, UR43 ;  /* 0x0000002b92437c20 */ /* 0x000fc40008410000 */
        /* <DEDUP_REMOVED lines=10> */
[----:B------:R-:W-:Y:S02]  /*bb70*/  FMUL.FTZ R64, R151, UR43 ;  /* 0x0000002b97407c20 */ /* 0x000fe40008410000 */
[----:B------:R-:W-:-:S02]  /*bb80*/  FADD.FTZ R134, R134, R179 ;  /* 0x000000b386867221 */ /* 0x000fc40000010000 */
[C---:B------:R-:W-:Y:S02]  /*bb90*/  FFMA.FTZ R193, R165.reuse, UR45, -R200 ;  /* 0x0000002da5c17c23 */ /* 0x040fe400080108c8 */
[----:B------:R-:W-:Y:S02]  /*bba0*/  FMUL.FTZ R202, R165, UR43 ;  /* 0x0000002ba5ca7c20 */ /* 0x000fe40008410000 */
[----:B------:R-:W-:Y:S02]  /*bbb0*/  FFMA.FTZ R179, R159, UR45, -R154 ;  /* 0x0000002d9fb37c23 */ /* 0x000fe4000801089a */
[----:B------:R-:W-:Y:S02]  /*bbc0*/  FMUL.FTZ R216, R69, R138 ;  /* 0x0000008a45d87220 */ /* 0x000fe40000410000 */
[----:B------:R-:W-:Y:S02]  /*bbd0*/  FFMA.FTZ R200, R66, UR45, -R65 ;  /* 0x0000002d42c87c23 */ /* 0x000fe40008010841 */
[----:B------:R-:W-:-:S02]  /*bbe0*/  FFMA.FTZ R165, R225, UR45, -R64 ;  /* 0x0000002de1a57c23 */ /* 0x000fc40008010840 */
[----:B------:R-:W-:Y:S02]  /*bbf0*/  FMUL.FTZ R168, R132, UR43 ;  /* 0x0000002b84a87c20 */ /* 0x000fe40008410000 */
[----:B------:R-:W-:Y:S02]  /*bc00*/  FMUL.FTZ R162, R198, UR43 ;  /* 0x0000002bc6a27c20 */ /* 0x000fe40008410000 */
[----:B------:R-:W-:Y:S02]  /*bc10*/  FMUL.FTZ R158, R184, UR43 ;  /* 0x0000002bb89e7c20 */ /* 0x000fe40008410000 */
[----:B------:R-:W-:Y:S02]  /*bc20*/  FMUL.FTZ R175, R183, UR43 ;  /* 0x0000002bb7af7c20 */ /* 0x000fe40008410000 */
[----:B------:R-:W-:Y:S02]  /*bc30*/  FMUL.FTZ R154, R182, UR43 ;  /* 0x0000002bb69a7c20 */ /* 0x000fe40008410000 */
[----:B------:R-:W-:-:S02]  /*bc40*/  FMUL.FTZ R171, R68, R180 ;  /* 0x000000b444ab7220 */ /* 0x000fc40000410000 */
[----:B------:R-:W-:Y:S02]  /*bc50*/  FMUL.FTZ R138, R69, R178 ;  /* 0x000000b2458a7220 */ /* 0x000fe40000410000 */
[----:B------:R-:W-:Y:S02]  /*bc60*/  FMUL.FTZ R65, R66, UR43 ;  /* 0x0000002b42417c20 */ /* 0x000fe40008410000 */
[----:B------:R-:W-:Y:S02]  /*bc70*/  FMUL.FTZ R64, R225, UR43 ;  /* 0x0000002be1407c20 */ /* 0x000fe40008410000 */
[----:B------:R-:W-:Y:S02]  /*bc80*/  FFMA.FTZ R199, R149, UR45, R202 ;  /* 0x0000002d95c77c23 */ /* 0x000fe400080100ca */
[----:B------:R-:W-:Y:S02]  /*bc90*/  FFMA.FTZ R223, -R69, R0, R223 ;  /* 0x0000000045df7223 */ /* 0x000fe400000101df */
[----:B------:R-:W-:-:S02]  /*bca0*/  FFMA.FTZ R168, R201, UR45, -R168 ;  /* 0x0000002dc9a87c23 */ /* 0x000fc400080108a8 */
[----:B------:R-:W-:Y:S02]  /*bcb0*/  FFMA.FTZ R162, R197, UR45, -R162 ;  /* 0x0000002dc5a27c23 */ /* 0x000fe400080108a2 */
[----:B------:R-:W-:Y:S02]  /*bcc0*/  FFMA.FTZ R158, R185, UR45, -R158 ;  /* 0x0000002db99e7c23 */ /* 0x000fe4000801089e */
[----:B------:R-:W-:Y:S02]  /*bcd0*/  FFMA.FTZ R175, R182, UR45, -R175 ;  /* 0x0000002db6af7c23 */ /* 0x000fe400080108af */
[----:B------:R-:W-:Y:S02]  /*bce0*/  FFMA.FTZ R154, R183, UR45, R154 ;  /* 0x0000002db79a7c23 */ /* 0x000fe4000801009a */
[----:B------:R-:W-:Y:S02]  /*bcf0*/  FMUL.FTZ R210, R128, R171 ;  /* 0x000000ab80d27220 */ /* 0x000fe40000410000 */
[----:B------:R-:W-:-:S02]  /*bd00*/  FMUL.FTZ R213, R125, R138 ;  /* 0x0000008a7dd57220 */ /* 0x000fc40000410000 */
[----:B------:R-:W-:Y:S02]  /*bd10*/  FFMA.FTZ R208, R166, UR45, R67 ;  /* 0x0000002da6d07c23 */ /* 0x000fe40008010043 */
[----:B------:R-:W-:Y:S02]  /*bd20*/  FFMA.FTZ R202, R204, UR45, R65 ;  /* 0x0000002dccca7c23 */ /* 0x000fe40008010041 */
[----:B------:R-:W-:Y:S01]  /*bd30*/  FFMA.FTZ R195, R151, UR45, R64 ;  /* 0x0000002d97c37c23 */ /* 0x000fe20008010040 */
[----:B------:R-:W-:Y:S06]  /*bd40*/  BAR.SYNC.DEFER_BLOCKING 0x0 ;  /* 0x0000000000007b1d */ /* 0x000fec0000010000 */
[----:B------:R-:W-:Y:S05]  /*bd50*/  @!P0 BRA `(.L_x_8409) ;  /* 0x000001f000008947 */ /* 0x000fea0003800000 */
[----:B------:R-:W-:Y:S01]  /*bd60*/  LEA.HI.SX32 R66, R109, R109, 0x1b ;  /* 0x0000006d6d427211 */ /* 0x000fe200078fdaff */
[----:B------:R-:W-:Y:S01]  /*bd70*/  ULEA UR34, UR24, 0xfffffc00, 0xa ;  /* 0xfffffc0018227891 */ /* 0x000fe2000f8e503f */
[----:B------:R-:W-:Y:S01]  /*bd80*/  MOV R67, UR7 ;  /* 0x0000000700437c02 */ /* 0x000fe20008000f00 */
[----:B------:R-:W-:-:S02]  /*bd90*/  ULDC.64 UR36, c[0x0][0x2c0] ;  /* 0x0000b00000247ab9 */ /* 0x000fc40000000a00 */
[----:B------:R0:W1:Y:S01]  /*bda0*/  LDS R215, [R66.X4+0x840] ;  /* 0x0008400042d77984 */ /* 0x0000620000004800 */
[----:B------:R-:W-:Y:S01]  /*bdb0*/  UIMAD UR45, UR15, UR36, URZ ;  /* 0x000000240f2d72a4 */ /* 0x000fe2000f8e023f */
[----:B------:R-:W-:Y:S01]  /*bdc0*/  IADD3 R64, P0, R109, UR34, RZ ;  /* 0x000000226d407c10 */ /* 0x000fe2000ff1e0ff */
[----:B------:R-:W-:Y:S01]  /*bdd0*/  UIMAD.WIDE.U32 UR42, UR14, UR36, URZ ;  /* 0x000000240e2a72a5 */ /* 0x000fe2000f8e003f */
[----:B------:R-:W-:Y:S01]  /*bde0*/  MOV R65, UR34 ;  /* 0x0000002200417c02 */ /* 0x000fe20008000f00 */
[----:B------:R-:W-:Y:S02]  /*bdf0*/  ULDC.64 UR34, c[0x0][0x2b8] ;  /* 0x0000ae0000227ab9 */ /* 0x000fe40000000a00 */
[----:B------:R-:W-:Y:S01]  /*be00*/  UIMAD UR37, UR14, UR37, UR45 ;  /* 0x000000250e2572a4 */ /* 0x000fe2000f8e022d */
[----:B------:R-:W-:Y:S01]  /*be10*/  LEA.HI.X.SX32 R65, R65, RZ, 0x1, P0 ;  /* 0x000000ff41417211 */ /* 0x000fe200000f0eff */
[----:B------:R-:W-:Y:S02]  /*be20*/  USHF.R.U32.HI UR46, URZ, 0x1, UR35 ;  /* 0x000000013f2e7899 */ /* 0x000fe40008011623 */
[----:B------:R-:W-:-:S02]  /*be30*/  USHF.R.U64 UR45, UR34, 0x1, UR35 ;  /* 0x00000001222d7899 */ /* 0x000fc40008001223 */
[----:B------:R-:W-:Y:S01]  /*be40*/  UIMAD UR46, UR46, UR12, URZ ;  /* 0x0000000c2e2e72a4 */ /* 0x000fe2000f8e023f */
[----:B------:R-:W-:Y:S01]  /*be50*/  IMAD.WIDE.U32 R64, R67, c[0x0][0x2d0], R64 ;  /* 0x0000b40043407a25 */ /* 0x000fe200078e0040 */
[----:B------:R-:W-:Y:S02]  /*be60*/  ULDC.64 UR34, c[0x0][0x2d0] ;  /* 0x0000b40000227ab9 */ /* 0x000fe40000000a00 */
[----:B------:R-:W-:Y:S02]  /*be70*/  UIMAD UR34, UR44, UR34, URZ ;  /* 0x000000222c2272a4 */ /* 0x000fe4000f8e023f */
[----:B------:R-:W-:Y:S02]  /*be80*/  UIADD3 UR37, UR43, UR37, URZ ;  /* 0x000000252b257290 */ /* 0x000fe4000fffe03f */
[----:B------:R-:W-:Y:S02]  /*be90*/  UMOV UR36, UR42 ;  /* 0x0000002a00247c82 */ /* 0x000fe40008000000 */
[----:B------:R-:W-:-:S02]  /*bea0*/  UIMAD UR46, UR13, UR45, UR46 ;  /* 0x0000002d0d2e72a4 */ /* 0x000fc4000f8e022e */
[----:B------:R-:W-:Y:S02]  /*beb0*/  UIMAD.WIDE.U32 UR36, UR12, UR45, UR36 ;  /* 0x0000002d0c2472a5 */ /* 0x000fe4000f8e0024 */
        /* <DEDUP_REMOVED lines=9> */
.L_x_8409:
[----:B------:R-:W-:Y:S05]  /*bf50*/  BSYNC B0 ;  /* 0x0000000000007941 */ /* 0x000fea0003800000 */
.L_x_8408:
[----:B------:R-:W-:Y:S01]  /*bf60*/  ULDC.64 UR34, c[0x0][0x2b8] ;  /* 0x0000ae0000227ab9 */ /* 0x000fe20000000a00 */
[-C--:B------:R-:W-:Y:S01]  /*bf70*/  FFMA.FTZ R64, R223, R216.reuse, -R213 ;  /* 0x000000d8df407223 */ /* 0x080fe200000108d5 */
[----:B------:R-:W-:Y:S01]  /*bf80*/  USHF.R.U32.HI UR36, URZ, 0x1, UR35 ;  /* 0x000000013f247899 */ /* 0x000fe20008011623 */
[----:B------:R-:W-:Y:S01]  /*bf90*/  FMUL.FTZ R216, R125, R216 ;  /* 0x000000d87dd87220 */ /* 0x000fe20000410000 */
[----:B------:R-:W-:Y:S01]  /*bfa0*/  USHF.R.U64 UR34, UR34, 0x1, UR35 ;  /* 0x0000000122227899 */ /* 0x000fe20008001223 */
[-C--:B------:R-:W-:Y:S01]  /*bfb0*/  FFMA.FTZ R65, R176, R211.reuse, -R210 ;  /* 0x000000d3b0417223 */ /* 0x080fe200000108d2 */
[----:B------:R-:W-:Y:S01]  /*bfc0*/  UIMAD UR35, UR36, UR12, URZ ;  /* 0x0000000c242372a4 */ /* 0x000fe2000f8e023f */
[----:B------:R-:W-:Y:S01]  /*bfd0*/  FFMA.FTZ R216, R223, R138, R216 ;  /* 0x0000008adfd87223 */ /* 0x000fe200000100d8 */
[----:B------:R-:W-:Y:S01]  /*bfe0*/  UIMAD.WIDE.U32 UR36, UR34, UR12, URZ ;  /* 0x0000000c222472a5 */ /* 0x000fe2000f8e003f */
[----:B------:R-:W-:Y:S01]  /*bff0*/  FMUL.FTZ R211, R128, R211 ;  /* 0x000000d380d37220 */ /* 0x000fe20000410000 */
[----:B------:R-:W-:Y:S01]  /*c000*/  UIMAD UR42, UR13, UR34, UR35 ;  /* 0x000000220d2a72a4 */ /* 0x000fe2000f8e0223 */
[----:B------:R-:W-:Y:S01]  /*c010*/  FADD.FTZ R64, R209, R64 ;  /* 0x00000040d1407221 */ /* 0x000fe20000010000 */
[----:B------:R-:W-:Y:S01]  /*c020*/  ULDC UR43, c[0x0][0x174] ;  /* 0x00005d00002b7ab9 */ /* 0x000fe20000000800 */
[----:B------:R-:W-:Y:S01]  /*c030*/  FADD.FTZ R143, R192, -R143 ;  /* 0x8000008fc08f7221 */ /* 0x000fe20000010000 */
[----:B------:R-:W-:Y:S01]  /*c040*/  ULDC.64 UR34, c[0x0][0x2c0] ;  /* 0x0000b00000227ab9 */ /* 0x000fe20000000a00 */
[----:B------:R-:W-:Y:S01]  /*c050*/  FADD.FTZ R203, R203, R216 ;  /* 0x000000d8cbcb7221 */ /* 0x000fe20000010000 */
[----:B------:R-:W-:Y:S01]  /*c060*/  UIADD3 UR37, UR42, UR37, URZ ;  /* 0x000000252a257290 */ /* 0x000fe2000fffe03f */
[----:B0-----:R-:W-:Y:S01]  /*c070*/  FFMA.FTZ R66, R176, R171, R211 ;  /* 0x000000abb0427223 */ /* 0x001fe200000100d3 */
[----:B------:R-:W-:Y:S01]  /*c080*/  UIMAD UR42, UR15, UR34, URZ ;  /* 0x000000220f2a72a4 */ /* 0x000fe2000f8e023f */
[----:B------:R-:W-:Y:S01]  /*c090*/  FMUL.FTZ R192, R63, R183 ;  /* 0x000000b73fc07220 */ /* 0x000fe20000410000 */
[----:B------:R-:W-:Y:S01]  /*c0a0*/  UIMAD.WIDE.U32 UR36, UR14, UR34, UR36 ;  /* 0x000000220e2472a5 */ /* 0x000fe2000f8e0024 */
[----:B------:R-:W-:Y:S01]  /*c0b0*/  FADD.FTZ R64, R64, R65 ;  /* 0x0000004140407221 */ /* 0x000fe20000010000 */
[----:B------:R-:W-:Y:S01]  /*c0c0*/  UIMAD UR42, UR14, UR35, UR42 ;  /* 0x000000230e2a72a4 */ /* 0x000fe2000f8e022a */
[----:B------:R-:W-:Y:S01]  /*c0d0*/  FADD.FTZ R66, R203, R66 ;  /* 0x00000042cb427221 */ /* 0x000fe20000010000 */
[----:B------:R-:W-:Y:S01]  /*c0e0*/  BSSY B0, `(.L_x_8410) ;  /* 0x000004a000007945 */ /* 0x000fe20003800000 */
[C---:B------:R-:W-:Y:S01]  /*c0f0*/  FFMA.FTZ R207, -R63.reuse, R111, R207 ;  /* 0x0000006f3fcf7223 */ /* 0x040fe200000101cf */
[----:B------:R-:W-:Y:S01]  /*c100*/  ULDC.64 UR34, c[0x0][0x320] ;  /* 0x0000c80000227ab9 */ /* 0x000fe20000000a00 */
[----:B------:R-:W-:Y:S01]  /*c110*/  FMUL.FTZ R182, R63, R182 ;  /* 0x000000b63fb67220 */ /* 0x000fe20000410000 */
[----:B------:R-:W-:Y:S01]  /*c120*/  UIADD3 UR42, UR42, UR37, URZ ;  /* 0x000000252a2a7290 */ /* 0x000fe2000fffe03f */
[----:B------:R-:W-:Y:S01]  /*c130*/  FMUL.FTZ R65, R126, R192 ;  /* 0x000000c07e417220 */ /* 0x000fe20000410000 */
[----:B------:R-:W-:Y:S01]  /*c140*/  ULEA UR37, UP0, UR36, UR34, 0x3 ;  /* 0x0000002224257291 */ /* 0x000fe2000f80183f */
[C---:B------:R-:W-:Y:S01]  /*c150*/  FMUL.FTZ R203, R62.reuse, R184 ;  /* 0x000000b83ecb7220 */ /* 0x040fe20000410000 */
[----:B------:R-:W-:Y:S01]  /*c160*/  UIADD3 UR34, UR6, -UR43, URZ ;  /* 0x8000002b06227290 */ /* 0x000fe2000fffe03f */
[----:B------:R-:W-:Y:S01]  /*c170*/  FFMA.FTZ R67, R207, R182, -R65 ;  /* 0x000000b6cf437223 */ /* 0x000fe20000010841 */
[----:B------:R-:W-:Y:S01]  /*c180*/  ULEA.HI.X UR35, UR36, UR35, UR42, 0x3, UP0 ;  /* 0x0000002324237291 */ /* 0x000fe200080f1c2a */
[C---:B------:R-:W-:Y:S01]  /*c190*/  FFMA.FTZ R206, -R62.reuse, R112, R206 ;  /* 0x000000703ece7223 */ /* 0x040fe200000101ce */
[----:B------:R-:W-:Y:S01]  /*c1a0*/  UIMAD UR34, UR34, -0x400, URZ ;  /* 0xfffffc00222278a4 */ /* 0x000fe2000f8e023f */
[----:B------:R-:W-:Y:S01]  /*c1b0*/  FMUL.FTZ R185, R62, R185 ;  /* 0x000000b93eb97220 */ /* 0x000fe20000410000 */
[----:B------:R-:W-:Y:S01]  /*c1c0*/  USHF.L.U32 UR36, UR8, 0x2, URZ ;  /* 0x0000000208247899 */ /* 0x000fe2000800063f */
[----:B------:R-:W-:Y:S01]  /*c1d0*/  FMUL.FTZ R209, R127, R203 ;  /* 0x000000cb7fd17220 */ /* 0x000fe20000410000 */
[C---:B------:R-:W-:Y:S01]  /*c1e0*/  ISETP.GE.AND P1, PT, R181.reuse, 0x41, PT ;  /* 0x00000041b500780c */ /* 0x040fe20003f26270 */
[----:B------:R-:W-:Y:S01]  /*c1f0*/  FMUL.FTZ R182, R126, R182 ;  /* 0x000000b67eb67220 */ /* 0x000fe20000410000 */
[----:B------:R-:W-:Y:S01]  /*c200*/  ISETP.GE.AND P2, PT, R181, 0x61, PT ;  /* 0x00000061b500780c */ /* 0x000fe20003f46270 */
[----:B------:R-:W-:-:S02]  /*c210*/  FFMA.FTZ R210, R206, R185, -R209 ;  /* 0x000000b9ced27223 */ /* 0x000fc400000108d1 */
[----:B------:R-:W-:Y:S02]  /*c220*/  FFMA.FTZ R65, R207, R192, R182 ;  /* 0x000000c0cf417223 */ /* 0x000fe400000100b6 */
[----:B------:R-:W-:Y:S02]  /*c230*/  FMUL.FTZ R185, R127, R185 ;  /* 0x000000b97fb97220 */ /* 0x000fe40000410000 */
[----:B------:R-:W-:Y:S02]  /*c240*/  FADD.FTZ R65, R66, R65 ;  /* 0x0000004142417221 */ /* 0x000fe40000010000 */
[----:B------:R-:W-:Y:S02]  /*c250*/  FFMA.FTZ R66, R206, R203, R185 ;  /* 0x000000cbce427223 */ /* 0x000fe400000100b9 */
[----:B------:R-:W-:Y:S01]  /*c260*/  FADD.FTZ R67, R64, R67 ;  /* 0x0000004340437221 */ /* 0x000fe20000010000 */
[----:B------:R-:W-:Y:S01]  /*c270*/  LEA R64, P0, R109, UR37, 0x2 ;  /* 0x000000256d407c11 */ /* 0x000fe2000f8010ff */
[----:B------:R-:W-:Y:S01]  /*c280*/  FMUL.FTZ R182, R61, R198 ;  /* 0x000000c63db67220 */ /* 0x000fe20000410000 */
[----:B------:R-:W-:Y:S01]  /*c290*/  USHF.L.U64.HI UR37, UR8, 0x2, UR9 ;  /* 0x0000000208257899 */ /* 0x000fe20008010209 */
[----:B------:R-:W-:Y:S01]  /*c2a0*/  FADD.FTZ R66, R65, R66 ;  /* 0x0000004241427221 */ /* 0x000fe20000010000 */
[----:B------:R-:W-:Y:S01]  /*c2b0*/  LEA.HI.X R65, R109, UR35, RZ, 0x2, P0 ;  /* 0x000000236d417c11 */ /* 0x000fe200080f14ff */
[C---:B------:R-:W-:Y:S01]  /*c2c0*/  FMUL.FTZ R216, R61.reuse, R197 ;  /* 0x000000c53dd87220 */ /* 0x040fe20000410000 */
[----:B------:R-:W-:Y:S01]  /*c2d0*/  MOV R197, UR34 ;  /* 0x0000002200c57c02 */ /* 0x000fe20008000f00 */
[----:B------:R-:W-:Y:S01]  /*c2e0*/  FFMA.FTZ R205, -R61, R113, R205 ;  /* 0x000000713dcd7223 */ /* 0x000fe200000101cd */
[----:B------:R-:W-:Y:S01]  /*c2f0*/  ULDC.64 UR34, c[0x0][0x2d0] ;  /* 0x0000b40000227ab9 */ /* 0x000fe20000000a00 */
[----:B------:R-:W-:Y:S01]  /*c300*/  FMUL.FTZ R185, R129, R182 ;  /* 0x000000b681b97220 */ /* 0x000fe20000410000 */
[----:B------:R-:W-:Y:S01]  /*c310*/  ISETP.GE.AND P0, PT, R181, 0x21, PT ;  /* 0x00000021b500780c */ /* 0x000fe20003f06270 */
[----:B------:R-:W-:Y:S01]  /*c320*/  FADD.FTZ R67, R67, R210 ;  /* 0x000000d243437221 */ /* 0x000fe20000010000 */
[----:B------:R-:W-:Y:S01]  /*c330*/  UIMAD UR34, UR37, UR34, URZ ;  /* 0x00000022252272a4 */ /* 0x000fe2000f8e023f */
[----:B------:R-:W-:-:S02]  /*c340*/  FMUL.FTZ R210, R60, R132 ;  /* 0x000000843cd27220 */ /* 0x000fc40000410000 */
[----:B------:R-:W-:Y:S01]  /*c350*/  FFMA.FTZ R218, R205, R216, -R185 ;  /* 0x000000d8cdda7223 */ /* 0x000fe200000108b9 */
[----:B------:R-:W-:Y:S01]  /*c360*/  UIMAD UR34, UR36, UR35, UR34 ;  /* 0x00000023242272a4 */ /* 0x000fe2000f8e0222 */
[----:B------:R-:W-:-:S04]  /*c370*/  IMAD.WIDE R64, R197, 0x4, R64 ;  /* 0x00000004c5407825 */ /* 0x000fc800078e0240 */
[----:B------:R-:W-:Y:S02]  /*c380*/  FMUL.FTZ R216, R129, R216 ;  /* 0x000000d881d87220 */ /* 0x000fe40000410000 */
[C---:B------:R-:W-:Y:S01]  /*c390*/  FMUL.FTZ R222, R60.reuse, R201 ;  /* 0x000000c93cde7220 */ /* 0x040fe20000410000 */
[----:B------:R-:W-:Y:S01]  /*c3a0*/  MOV R201, UR36 ;  /* 0x0000002400c97c02 */ /* 0x000fe20008000f00 */
[----:B------:R-:W-:Y:S02]  /*c3b0*/  FFMA.FTZ R163, -R60, R114, R163 ;  /* 0x000000723ca37223 */ /* 0x000fe400000101a3 */
[----:B------:R-:W-:Y:S02]  /*c3c0*/  FMUL.FTZ R197, R131, R210 ;  /* 0x000000d283c57220 */ /* 0x000fe40000410000 */
[----:B------:R-:W-:Y:S02]  /*c3d0*/  FFMA.FTZ R185, R205, R182, R216 ;  /* 0x000000b6cdb97223 */ /* 0x000fe400000100d8 */
[----:B------:R-:W-:-:S02]  /*c3e0*/  FFMA.FTZ R224, R163, R222, -R197 ;  /* 0x000000dea3e07223 */ /* 0x000fc400000108c5 */
[----:B------:R-:W-:Y:S02]  /*c3f0*/  FMUL.FTZ R222, R131, R222 ;  /* 0x000000de83de7220 */ /* 0x000fe40000410000 */
[----:B------:R-:W-:Y:S02]  /*c400*/  FADD.FTZ R66, R66, R185 ;  /* 0x000000b942427221 */ /* 0x000fe40000010000 */
[C---:B------:R-:W-:Y:S02]  /*c410*/  FMUL.FTZ R185, R59.reuse, R159 ;  /* 0x0000009f3bb97220 */ /* 0x040fe40000410000 */
[----:B------:R-:W-:Y:S02]  /*c420*/  FMUL.FTZ R216, R59, R130 ;  /* 0x000000823bd87220 */ /* 0x000fe40000410000 */
[----:B------:R-:W-:Y:S02]  /*c430*/  FFMA.FTZ R159, R163, R210, R222 ;  /* 0x000000d2a39f7223 */ /* 0x000fe400000100de */
[----:B------:R-:W-:-:S02]  /*c440*/  FADD.FTZ R67, R67, R218 ;  /* 0x000000da43437221 */ /* 0x000fc40000010000 */
[----:B------:R-:W-:Y:S02]  /*c450*/  FFMA.FTZ R245, -R59, R115, R245 ;  /* 0x000000733bf57223 */ /* 0x000fe400000101f5 */
        /* <DEDUP_REMOVED lines=8> */
[----:B------:R-:W-:-:S03]  /*c4e0*/  IMAD.WIDE.U32 R64, R201, c[0x0][0x2d0], R64 ;  /* 0x0000b400c9407a25 */ /* 0x000fc600078e0040 */
[----:B------:R-:W-:Y:S01]  /*c4f0*/  LEA.HI.SX32 R218, R218, R109, 0x1b ;  /* 0x0000006ddada7211 */ /* 0x000fe200078fdaff */
[----:B------:R-:W-:Y:S01]  /*c500*/  FFMA.FTZ R222, R245, R216, R185 ;  /* 0x000000d8f5de7223 */ /* 0x000fe200000100b9 */
[----:B------:R-:W-:Y:S01]  /*c510*/  IADD3 R65, R65, UR34, RZ ;  /* 0x0000002241417c10 */ /* 0x000fe2000fffe0ff */
[----:B------:R-:W-:Y:S02]  /*c520*/  FADD.FTZ R185, R67, R224 ;  /* 0x000000e043b97221 */ /* 0x000fe40000010000 */
[----:B------:R0:W1:Y:S01]  /*c530*/  LDS R67, [R66.X4+0x8c0] ;  /* 0x0008c00042437984 */ /* 0x0000620000004800 */
[----:B------:R-:W-:Y:S01]  /*c540*/  FADD.FTZ R159, R159, R222 ;  /* 0x000000de9f9f7221 */ /* 0x000fe20000010000 */
[----:B------:R-:W-:Y:S01]  /*c550*/  IADD3 R222, R109, 0x60, RZ ;  /* 0x000000606dde7810 */ /* 0x000fe20007ffe0ff */
[----:B------:R-:W-:Y:S05]  /*c560*/  @!P0 BRA `(.L_x_8411) ;  /* 0x0000001000008947 */ /* 0x000fea0003800000 */
[----:B-1----:R1:W-:Y:S02]  /*c570*/  RED.E.ADD.F32.FTZ.RN.STRONG.GPU [R64.64+-0xf80], R67 ;  /* 0xfff080434000798e */ /* 0x0023e4000c10e7a0 */
.L_x_8411:
[----:B------:R-:W-:Y:S05]  /*c580*/  BSYNC B0 ;  /* 0x0000000000007941 */ /* 0x000fea0003800000 */
.L_x_8410:
[----:B-1----:R1:W2:Y:S01]  /*c590*/  LDS R67, [R218.X4+0x940] ;  /* 0x00094000da437984 */ /* 0x0022a20000004800 */
[----:B------:R-:W-:Y:S01]  /*c5a0*/  BSSY B0, `(.L_x_8412) ;  /* 0x0000004000007945 */ /* 0x000fe20003800000 */
[----:B------:R-:W-:Y:S01]  /*c5b0*/  LEA.HI.SX32 R222, R222, R109, 0x1b ;  /* 0x0000006ddede7211 */ /* 0x000fe200078fdaff */
[----:B------:R-:W-:Y:S05]  /*c5c0*/  @!P1 BRA `(.L_x_8413) ;  /* 0x0000001000009947 */ /* 0x000fea0003800000 */
[----:B--2---:R2:W-:Y:S02]  /*c5d0*/  RED.E.ADD.F32.FTZ.RN.STRONG.GPU [R64.64+-0xf00], R67 ;  /* 0xfff100434000798e */ /* 0x0045e4000c10e7a0 */
.L_x_8413:
[----:B------:R-:W-:Y:S05]  /*c5e0*/  BSYNC B0 ;  /* 0x0000000000007941 */ /* 0x000fea0003800000 */
.L_x_8412:
[----:B--2---:R2:W3:Y:S01]  /*c5f0*/  LDS R67, [R222.X4+0x9c0] ;  /* 0x0009c000de437984 */ /* 0x0044e20000004800 */
[----:B------:R-:W-:Y:S01]  /*c600*/  BSSY B0, `(.L_x_8414) ;  /* 0x0000005000007945 */ /* 0x000fe20003800000 */
[----:B0-----:R-:W-:-:S02]  /*c610*/  IADD3 R66, R109, 0x80, RZ ;  /* 0x000000806d427810 */ /* 0x001fc40007ffe0ff */
[----:B-1----:R-:W-:Y:S01]  /*c620*/  IADD3 R218, R109, 0xa0, RZ ;  /* 0x000000a06dda7810 */ /* 0x002fe20007ffe0ff */
[----:B------:R-:W-:Y:S05]  /*c630*/  @!P2 BRA `(.L_x_8415) ;  /* 0x000000100000a947 */ /* 0x000fea0003800000 */
[----:B---3--:R0:W-:Y:S02]  /*c640*/  RED.E.ADD.F32.FTZ.RN.STRONG.GPU [R64.64+-0xe80], R67 ;  /* 0xfff180434000798e */ /* 0x0081e4000c10e7a0 */
.L_x_8415:
[----:B------:R-:W-:Y:S05]  /*c650*/  BSYNC B0 ;  /* 0x0000000000007941 */ /* 0x000fea0003800000 */
.L_x_8414:
        /* <DEDUP_REMOVED lines=14> */
.L_x_8417:
[----:B0-----:R-:W-:Y:S05]  /*c740*/  BSYNC B0 ;  /* 0x0000000000007941 */ /* 0x001fea0003800000 */
.L_x_8416:
[----:B-1----:R0:W1:Y:S01]  /*c750*/  LDS R67, [R218.X4+0xac0] ;  /* 0x000ac000da437984 */ /* 0x0020620000004800 */
[----:B------:R-:W-:Y:S01]  /*c760*/  BSSY B0, `(.L_x_8418) ;  /* 0x0000005000007945 */ /* 0x000fe20003800000 */
[----:B------:R-:W-:Y:S02]  /*c770*/  IADD3 R66, R109, 0xe0, RZ ;  /* 0x000000e06d427810 */ /* 0x000fe40007ffe0ff */
[----:B------:R-:W-:Y:S01]  /*c780*/  LEA.HI.SX32 R222, R222, R109, 0x1b ;  /* 0x0000006ddede7211 */ /* 0x000fe200078fdaff */
[----:B------:R-:W-:Y:S05]  /*c790*/  @!P0 BRA `(.L_x_8419) ;  /* 0x0000001000008947 */ /* 0x000fea0003800000 */
[----:B-1----:R1:W-:Y:S02]  /*c7a0*/  RED.E.ADD.F32.FTZ.RN.STRONG.GPU [R64.64+-0xd80], R67 ;  /* 0xfff280434000798e */ /* 0x0023e4000c10e7a0 */
.L_x_8419:
[----:B------:R-:W-:Y:S05]  /*c7b0*/  BSYNC B0 ;  /* 0x0000000000007941 */ /* 0x000fea0003800000 */
.L_x_8418:
[----:B-1----:R1:W2:Y:S01]  /*c7c0*/  LDS R67, [R222.X4+0xb40] ;  /* 0x000b4000de437984 */ /* 0x0022a20000004800 */
[----:B------:R-:W-:Y:S01]  /*c7d0*/  BSSY B0, `(.L_x_8420) ;  /* 0x0000005000007945 */ /* 0x000fe20003800000 */
[----:B0-----:R-:W-:-:S02]  /*c7e0*/  IADD3 R218, R109, 0x100, RZ ;  /* 0x000001006dda7810 */ /* 0x001fc40007ffe0ff */
[----:B------:R-:W-:Y:S01]  /*c7f0*/  LEA.HI.SX32 R66, R66, R109, 0x1b ;  /* 0x0000006d42427211 */ /* 0x000fe200078fdaff */
[----:B------:R-:W-:Y:S05]  /*c800*/  @!P1 BRA `(.L_x_8421) ;  /* 0x0000001000009947 */ /* 0x000fea0003800000 */
[----:B--2---:R0:W-:Y:S02]  /*c810*/  RED.E.ADD.F32.FTZ.RN.STRONG.GPU [R64.64+-0xd00], R67 ;  /* 0xfff300434000798e */ /* 0x0041e4000c10e7a0 */
.L_x_8421:
[----:B------:R-:W-:Y:S05]  /*c820*/  BSYNC B0 ;  /* 0x0000000000007941 */ /* 0x000fea0003800000 */
.L_x_8420:
[----:B0-2---:R0:W2:Y:S01]  /*c830*/  LDS R67, [R66.X4+0xbc0] ;  /* 0x000bc00042437984 */ /* 0x0050a20000004800 */
[----:B------:R-:W-:Y:S01]  /*c840*/  BSSY B0, `(.L_x_8422) ;  /* 0x0000005000007945 */ /* 0x000fe20003800000 */
[----:B-1----:R-:W-:Y:S02]  /*c850*/  IADD3 R222, R109, 0x120, RZ ;  /* 0x000001206dde7810 */ /* 0x002fe40007ffe0ff */
[----:B------:R-:W-:Y:S01]  /*c860*/  LEA.HI.SX32 R218, R218, R109, 0x1b ;  /* 0x0000006ddada7211 */ /* 0x000fe200078fdaff */
[----:B------:R-:W-:Y:S05]  /*c870*/  @!P2 BRA `(.L_x_8423) ;  /* 0x000000100000a947 */ /* 0x000fea0003800000 */
[----:B--2---:R1:W-:Y:S02]  /*c880*/  RED.E.ADD.F32.FTZ.RN.STRONG.GPU [R64.64+-0xc80], R67 ;  /* 0xfff380434000798e */ /* 0x0043e4000c10e7a0 */
.L_x_8423:
[----:B------:R-:W-:Y:S05]  /*c890*/  BSYNC B0 ;  /* 0x0000000000007941 */ /* 0x000fea0003800000 */
.L_x_8422:
[----:B-12---:R1:W2:Y:S01]  /*c8a0*/  LDS R67, [R218.X4+0xc40] ;  /* 0x000c4000da437984 */ /* 0x0062a20000004800 */
[----:B------:R-:W-:Y:S01]  /*c8b0*/  BSSY B0, `(.L_x_8424) ;  /* 0x0000005000007945 */ /* 0x000fe20003800000 */
[----:B0-----:R-:W-:Y:S02]  /*c8c0*/  IADD3 R66, R109, 0x140, RZ ;  /* 0x000001406d427810 */ /* 0x001fe40007ffe0ff */
[----:B------:R-:W-:Y:S01]  /*c8d0*/  LEA.HI.SX32 R222, R222, R109, 0x1b ;  /* 0x0000006ddede7211 */ /* 0x000fe200078fdaff */
[----:B------:R-:W-:Y:S05]  /*c8e0*/  @!P3 BRA `(.L_x_8425) ;  /* 0x000000100000b947 */ /* 0x000fea0003800000 */
[----:B--2---:R0:W-:Y:S02]  /*c8f0*/  RED.E.ADD.F32.FTZ.RN.STRONG.GPU [R64.64+-0xc00], R67 ;  /* 0xfff400434000798e */ /* 0x0041e4000c10e7a0 */
.L_x_8425:
[----:B------:R-:W-:Y:S05]  /*c900*/  BSYNC B0 ;  /* 0x0000000000007941 */ /* 0x000fea0003800000 */
.L_x_8424:
[----:B0-2---:R0:W2:Y:S01]  /*c910*/  LDS R67, [R222.X4+0xcc0] ;  /* 0x000cc000de437984 */ /* 0x0050a20000004800 */
[----:B------:R-:W-:Y:S01]  /*c920*/  BSSY B0, `(.L_x_8426) ;  /* 0x0000004000007945 */ /* 0x000fe20003800000 */
[----:B------:R-:W-:Y:S01]  /*c930*/  LEA.HI.SX32 R66, R66, R109, 0x1b ;  /* 0x0000006d42427211 */ /* 0x000fe200078fdaff */
[----:B------:R-:W-:Y:S05]  /*c940*/  @!P4 BRA `(.L_x_8427) ;  /* 0x000000100000c947 */ /* 0x000fea0003800000 */
[----:B--2---:R2:W-:Y:S02]  /*c950*/  RED.E.ADD.F32.FTZ.RN.STRONG.GPU [R64.64+-0xb80], R67 ;  /* 0xfff480434000798e */ /* 0x0045e4000c10e7a0 */
.L_x_8427:
[----:B------:R-:W-:Y:S05]  /*c960*/  BSYNC B0 ;  /* 0x0000000000007941 */ /* 0x000fea0003800000 */
.L_x_8426:
[----:B--2---:R2:W3:Y:S01]  /*c970*/  LDS R67, [R66.X4+0xd40] ;  /* 0x000d400042437984 */ /* 0x0044e20000004800 */
[----:B------:R-:W-:Y:S01]  /*c980*/  BSSY B0, `(.L_x_8428) ;  /* 0x0000005000007945 */ /* 0x000fe20003800000 */
[----:B-1----:R-:W-:-:S02]  /*c990*/  IADD3 R218, R109, 0x160, RZ ;  /* 0x000001606dda7810 */ /* 0x002fc40007ffe0ff */
[----:B0-----:R-:W-:Y:S01]  /*c9a0*/  IADD3 R222, R109, 0x180, RZ ;  /* 0x000001806dde7810 */ /* 0x001fe20007ffe0ff */
[----:B------:R-:W-:Y:S05]  /*c9b0*/  @!P5 BRA `(.L_x_8429) ;  /* 0x000000100000d947 */ /* 0x000fea0003800000 */
[----:B---3--:R0:W-:Y:S02]  /*c9c0*/  RED.E.ADD.F32.FTZ.RN.STRONG.GPU [R64.64+-0xb00], R67 ;  /* 0xfff500434000798e */ /* 0x0081e4000c10e7a0 */
.L_x_8429:
[----:B------:R-:W-:Y:S05]  /*c9d0*/  BSYNC B0 ;  /* 0x0000000000007941 */ /* 0x000fea0003800000 */
.L_x_8428:
        /* <DEDUP_REMOVED lines=14> */
.L_x_8431:
[----:B0-----:R-:W-:Y:S05]  /*cac0*/  BSYNC B0 ;  /* 0x0000000000007941 */ /* 0x001fea0003800000 */
.L_x_8430:
[----:B-1----:R0:W1:Y:S01]  /*cad0*/  LDS R67, [R222.X4+0xe40] ;  /* 0x000e4000de437984 */ /* 0x0020620000004800 */
[----:B------:R-:W-:Y:S01]  /*cae0*/  BSSY B0, `(.L_x_8432) ;  /* 0x0000005000007945 */ /* 0x000fe20003800000 */
[----:B------:R-:W-:Y:S02]  /*caf0*/  IADD3 R218, R109, 0x1c0, RZ ;  /* 0x000001c06dda7810 */ /* 0x000fe40007ffe0ff */
[----:B------:R-:W-:Y:S01]  /*cb00*/  LEA.HI.SX32 R66, R66, R109, 0x1b ;  /* 0x0000006d42427211 */ /* 0x000fe200078fdaff */
[----:B------:R-:W-:Y:S05]  /*cb10*/  @!P0 BRA `(.L_x_8433) ;  /* 0x0000001000008947 */ /* 0x000fea0003800000 */
[----:B-1----:R1:W-:Y:S02]  /*cb20*/  RED.E.ADD.F32.FTZ.RN.STRONG.GPU [R64.64+-0xa00], R67 ;  /* 0xfff600434000798e */ /* 0x0023e4000c10e7a0 */
.L_x_8433:
[----:B------:R-:W-:Y:S05]  /*cb30*/  BSYNC B0 ;  /* 0x0000000000007941 */ /* 0x000fea0003800000 */
.L_x_8432:
[----:B-1----:R1:W2:Y:S01]  /*cb40*/  LDS R67, [R66.X4+0xec0] ;  /* 0x000ec00042437984 */ /* 0x0022a20000004800 */
[----:B------:R-:W-:Y:S01]  /*cb50*/  BSSY B0, `(.L_x_8434) ;  /* 0x0000005000007945 */ /* 0x000fe20003800000 */
[----:B0-----:R-:W-:-:S02]  /*cb60*/  IADD3 R222, R109, 0x1e0, RZ ;  /* 0x000001e06dde7810 */ /* 0x001fc40007ffe0ff */
[----:B------:R-:W-:Y:S01]  /*cb70*/  LEA.HI.SX32 R218, R218, R109, 0x1b ;  /* 0x0000006ddada7211 */ /* 0x000fe200078fdaff */
[----:B------:R-:W-:Y:S05]  /*cb80*/  @!P1 BRA `(.L_x_8435) ;  /* 0x0000001000009947 */ /* 0x000fea0003800000 */
[----:B--2---:R0:W-:Y:S02]  /*cb90*/  RED.E.ADD.F32.FTZ.RN.STRONG.GPU [R64.64+-0x980], R67 ;  /* 0xfff680434000798e */ /* 0x0041e4000c10e7a0 */
.L_x_8435:
[----:B------:R-:W-:Y:S05]  /*cba0*/  BSYNC B0 ;  /* 0x0000000000007941 */ /* 0x000fea0003800000 */
.L_x_8434:
[----:B0-2---:R0:W2:Y:S01]  /*cbb0*/  LDS R67, [R218.X4+0xf40] ;  /* 0x000f4000da437984 */ /* 0x0050a20000004800 */
[----:B------:R-:W-:Y:S01]  /*cbc0*/  BSSY B0, `(.L_x_8436) ;  /* 0x0000004000007945 */ /* 0x000fe20003800000 */
[----:B------:R-:W-:Y:S01]  /*cbd0*/  LEA.HI.SX32 R222, R222, R109, 0x1b ;  /* 0x0000006ddede7211 */ /* 0x000fe200078fdaff */
[----:B------:R-:W-:Y:S05]  /*cbe0*/  @!P2 BRA `(.L_x_8437) ;  /* 0x000000100000a947 */ /* 0x000fea0003800000 */
[----:B--2---:R2:W-:Y:S02]  /*cbf0*/  RED.E.ADD.F32.FTZ.RN.STRONG.GPU [R64.64+-0x900], R67 ;  /* 0xfff700434000798e */ /* 0x0045e4000c10e7a0 */
.L_x_8437:
[----:B------:R-:W-:Y:S05]  /*cc00*/  BSYNC B0 ;  /* 0x0000000000007941 */ /* 0x000fea0003800000 */
.L_x_8436:
[----:B--2---:R2:W3:Y:S01]  /*cc10*/  LDS R67, [R222.X4+0xfc0] ;  /* 0x000fc000de437984 */ /* 0x0044e20000004800 */
[C---:B-1----:R-:W-:Y:S01]  /*cc20*/  IADD3 R66, R109.reuse, 0x200, RZ ;  /* 0x000002006d427810 */ /* 0x042fe20007ffe0ff */
[----:B------:R-:W-:Y:S01]  /*cc30*/  BSSY B0, `(.L_x_8438) ;  /* 0x0000005000007945 */ /* 0x000fe20003800000 */
[----:B0-----:R-:W-:Y:S02]  /*cc40*/  IADD3 R218, R109, 0x220, RZ ;  /* 0x000002206dda7810 */ /* 0x001fe40007ffe0ff */
[----:B------:R-:W-:Y:S01]  /*cc50*/  LEA.HI.SX32 R66, R66, R109, 0x1b ;  /* 0x0000006d42427211 */ /* 0x000fe200078fdaff */
[----:B------:R-:W-:Y:S05]  /*cc60*/  @!P3 BRA `(.L_x_8439) ;  /* 0x000000100000b947 */ /* 0x000fea0003800000 */
[----:B---3--:R0:W-:Y:S02]  /*cc70*/  RED.E.ADD.F32.FTZ.RN.STRONG.GPU [R64.64+-0x880], R67 ;  /* 0xfff780434000798e */ /* 0x0081e4000c10e7a0 */
.L_x_8439:
[----:B------:R-:W-:Y:S05]  /*cc80*/  BSYNC B0 ;  /* 0x0000000000007941 */ /* 0x000fea0003800000 */
.L_x_8438:
[----:B0--3--:R0:W1:Y:S01]  /*cc90*/  LDS R67, [R66.X4+0x1040] ;  /* 0x0010400042437984 */ /* 0x0090620000004800 */
[----:B------:R-:W-:Y:S01]  /*cca0*/  BSSY B0, `(.L_x_8440) ;  /* 0x0000004000007945 */ /* 0x000fe20003800000 */
[----:B------:R-:W-:Y:S01]  /*ccb0*/  LEA.HI.SX32 R218, R218, R109, 0x1b ;  /* 0x0000006ddada7211 */ /* 0x000fe200078fdaff */
[----:B------:R-:W-:Y:S05]  /*ccc0*/  @!P4 BRA `(.L_x_8441) ;  /* 0x000000100000c947 */ /* 0x000fea0003800000 */
[----:B-1----:R1:W-:Y:S02]  /*ccd0*/  RED.E.ADD.F32.FTZ.RN.STRONG.GPU [R64.64+-0x800], R67 ;  /* 0xfff800434000798e */ /* 0x0023e4000c10e7a0 */
.L_x_8441:
[----:B------:R-:W-:Y:S05]  /*cce0*/  BSYNC B0 ;  /* 0x0000000000007941 */ /* 0x000fea0003800000 */
.L_x_8440:
[----:B-1----:R1:W3:Y:S01]  /*ccf0*/  LDS R67, [R218.X4+0x10c0] ;  /* 0x0010c000da437984 */ /* 0x0022e20000004800 */
[----:B------:R-:W-:Y:S01]  /*cd00*/  BSSY B0, `(.L_x_8442) ;  /* 0x0000005000007945 */ /* 0x000fe20003800000 */
[----:B0-----:R-:W-:-:S02]  /*cd10*/  IADD3 R66, R109, 0x240, RZ ;  /* 0x000002406d427810 */ /* 0x001fc40007ffe0ff */
[----:B--2---:R-:W-:Y:S01]  /*cd20*/  IADD3 R222, R109, 0x260, RZ ;  /* 0x000002606dde7810 */ /* 0x004fe20007ffe0ff */
[----:B------:R-:W-:Y:S05]  /*cd30*/  @!P5 BRA `(.L_x_8443) ;  /* 0x000000100000d947 */ /* 0x000fea0003800000 */
[----:B---3--:R0:W-:Y:S02]  /*cd40*/  RED.E.ADD.F32.FTZ.RN.STRONG.GPU [R64.64+-0x780], R67 ;  /* 0xfff880434000798e */ /* 0x0081e4000c10e7a0 */
.L_x_8443:
[----:B------:R-:W-:Y:S05]  /*cd50*/  BSYNC B0 ;  /* 0x0000000000007941 */ /* 0x000fea0003800000 */
.L_x_8442:
[-C--:B------:R-:W-:Y:S01]  /*cd60*/  LEA.HI.SX32 R66, R66, R109.reuse, 0x1b ;  /* 0x0000006d42427211 */ /* 0x080fe200078fdaff */
[----:B------:R-:W-:Y:S01]  /*cd70*/  BSSY B0, `(.L_x_8444) ;  /* 0x000000d000007945 */ /* 0x000fe20003800000 */
[----:B------:R-:W-:Y:S02]  /*cd80*/  ISETP.GE.AND P6, PT, R181, 0x241, PT ;  /* 0x00000241b500780c */ /* 0x000fe40003fc6270 */
[----:B-1----:R-:W-:Y:S01]  /*cd90*/  IADD3 R218, R109, 0x280, RZ ;  /* 0x000002806dda7810 */ /* 0x002fe20007ffe0ff */
        /* <DEDUP_REMOVED lines=10> */
.L_x_8445:
[----:B0-----:R-:W-:Y:S05]  /*ce40*/  BSYNC B0 ;  /* 0x0000000000007941 */ /* 0x001fea0003800000 */
.L_x_8444:
[----:B-1----:R0:W1:Y:S01]  /*ce50*/  LDS R67, [R222.X4+0x11c0] ;  /* 0x0011c000de437984 */ /* 0x0020620000004800 */
[----:B------:R-:W-:Y:S01]  /*ce60*/  BSSY B0, `(.L_x_8446) ;  /* 0x0000005000007945 */ /* 0x000fe20003800000 */
[----:B------:R-:W-:Y:S02]  /*ce70*/  IADD3 R66, R109, 0x2a0, RZ ;  /* 0x000002a06d427810 */ /* 0x000fe40007ffe0ff */
[----:B------:R-:W-:Y:S01]  /*ce80*/  LEA.HI.SX32 R218, R218, R109, 0x1b ;  /* 0x0000006ddada7211 */ /* 0x000fe200078fdaff */
[----:B------:R-:W-:Y:S05]  /*ce90*/  @!P0 BRA `(.L_x_8447) ;  /* 0x0000001000008947 */ /* 0x000fea0003800000 */
[----:B-1----:R1:W-:Y:S02]  /*cea0*/  RED.E.ADD.F32.FTZ.RN.STRONG.GPU [R64.64+-0x680], R67 ;  /* 0xfff980434000798e */ /* 0x0023e4000c10e7a0 */
.L_x_8447:
[----:B------:R-:W-:Y:S05]  /*ceb0*/  BSYNC B0 ;  /* 0x0000000000007941 */ /* 0x000fea0003800000 */
.L_x_8446:
[----:B-1----:R1:W2:Y:S01]  /*cec0*/  LDS R67, [R218.X4+0x1240] ;  /* 0x00124000da437984 */ /* 0x0022a20000004800 */
[----:B------:R-:W-:Y:S01]  /*ced0*/  BSSY B0, `(.L_x_8448) ;  /* 0x0000005000007945 */ /* 0x000fe20003800000 */
[----:B0-----:R-:W-:-:S02]  /*cee0*/  IADD3 R222, R109, 0x2c0, RZ ;  /* 0x000002c06dde7810 */ /* 0x001fc40007ffe0ff */
[----:B------:R-:W-:Y:S01]  /*cef0*/  LEA.HI.SX32 R66, R66, R109, 0x1b ;  /* 0x0000006d42427211 */ /* 0x000fe200078fdaff */
[----:B------:R-:W-:Y:S05]  /*cf00*/  @!P1 BRA `(.L_x_8449) ;  /* 0x0000001000009947 */ /* 0x000fea0003800000 */
[----:B--2---:R0:W-:Y:S02]  /*cf10*/  RED.E.ADD.F32.FTZ.RN.STRONG.GPU [R64.64+-0x600], R67 ;  /* 0xfffa00434000798e */ /* 0x0041e4000c10e7a0 */
.L_x_8449:
[----:B------:R-:W-:Y:S05]  /*cf20*/  BSYNC B0 ;  /* 0x0000000000007941 */ /* 0x000fea0003800000 */
.L_x_8448:
[----:B0-2---:R0:W2:Y:S01]  /*cf30*/  LDS R67, [R66.X4+0x12c0] ;  /* 0x0012c00042437984 */ /* 0x0050a20000004800 */
[----:B------:R-:W-:Y:S01]  /*cf40*/  BSSY B0, `(.L_x_8450) ;  /* 0x0000005000007945 */ /* 0x000fe20003800000 */
[----:B-1----:R-:W-:Y:S02]  /*cf50*/  IADD3 R218, R109, 0x2e0, RZ ;  /* 0x000002e06dda7810 */ /* 0x002fe40007ffe0ff */
[----:B------:R-:W-:Y:S01]  /*cf60*/  LEA.HI.SX32 R222, R222, R109, 0x1b ;  /* 0x0000006ddede7211 */ /* 0x000fe200078fdaff */
[----:B------:R-:W-:Y:S05]  /*cf70*/  @!P2 BRA `(.L_x_8451) ;  /* 0x000000100000a947 */ /* 0x000fea0003800000 */
[----:B--2---:R1:W-:Y:S02]  /*cf80*/  RED.E.ADD.F32.FTZ.RN.STRONG.GPU [R64.64+-0x580], R67 ;  /* 0xfffa80434000798e */ /* 0x0043e4000c10e7a0 */
.L_x_8451:
[----:B------:R-:W-:Y:S05]  /*cf90*/  BSYNC B0 ;  /* 0x0000000000007941 */ /* 0x000fea0003800000 */
.L_x_8450:
[----:B-12---:R1:W2:Y:S01]  /*cfa0*/  LDS R67, [R222.X4+0x1340] ;  /* 0x00134000de437984 */ /* 0x0062a20000004800 */
[----:B------:R-:W-:Y:S01]  /*cfb0*/  BSSY B0, `(.L_x_8452) ;  /* 0x0000005000007945 */ /* 0x000fe20003800000 */
[----:B0-----:R-:W-:Y:S02]  /*cfc0*/  IADD3 R66, R109, 0x300, RZ ;  /* 0x000003006d427810 */ /* 0x001fe40007ffe0ff */
[----:B------:R-:W-:Y:S01]  /*cfd0*/  LEA.HI.SX32 R218, R218, R109, 0x1b ;  /* 0x0000006ddada7211 */ /* 0x000fe200078fdaff */
[----:B------:R-:W-:Y:S05]  /*cfe0*/  @!P3 BRA `(.L_x_8453) ;  /* 0x000000100000b947 */ /* 0x000fea0003800000 */
[----:B--2---:R0:W-:Y:S02]  /*cff0*/  RED.E.ADD.F32.FTZ.RN.STRONG.GPU [R64.64+-0x500], R67 ;  /* 0xfffb00434000798e */ /* 0x0041e4000c10e7a0 */
.L_x_8453:
[----:B------:R-:W-:Y:S05]  /*d000*/  BSYNC B0 ;  /* 0x0000000000007941 */ /* 0x000fea0003800000 */
.L_x_8452:
[----:B0-2---:R0:W2:Y:S01]  /*d010*/  LDS R67, [R218.X4+0x13c0] ;  /* 0x0013c000da437984 */ /* 0x0050a20000004800 */
[----:B------:R-:W-:Y:S01]  /*d020*/  BSSY B0, `(.L_x_8454) ;  /* 0x0000004000007945 */ /* 0x000fe20003800000 */
[----:B------:R-:W-:Y:S01]  /*d030*/  LEA.HI.SX32 R66, R66, R109, 0x1b ;  /* 0x0000006d42427211 */ /* 0x000fe200078fdaff */
[----:B------:R-:W-:Y:S05]  /*d040*/  @!P4 BRA `(.L_x_8455) ;  /* 0x000000100000c947 */ /* 0x000fea0003800000 */
[----:B--2---:R2:W-:Y:S02]  /*d050*/  RED.E.ADD.F32.FTZ.RN.STRONG.GPU [R64.64+-0x480], R67 ;  /* 0xfffb80434000798e */ /* 0x0045e4000c10e7a0 */
.L_x_8455:
[----:B------:R-:W-:Y:S05]  /*d060*/  BSYNC B0 ;  /* 0x0000000000007941 */ /* 0x000fea0003800000 */
.L_x_8454:
[----:B--2---:R2:W3:Y:S01]  /*d070*/  LDS R67, [R66.X4+0x1440] ;  /* 0x0014400042437984 */ /* 0x0044e20000004800 */
[----:B------:R-:W-:Y:S01]  /*d080*/  BSSY B0, `(.L_x_8456) ;  /* 0x0000005000007945 */ /* 0x000fe20003800000 */
[----:B0-----:R-:W-:-:S02]  /*d090*/  IADD3 R218, R109, 0x320, RZ ;  /* 0x000003206dda7810 */ /* 0x001fc40007ffe0ff */
[----:B-1----:R-:W-:Y:S01]  /*d0a0*/  IADD3 R222, R109, 0x340, RZ ;  /* 0x000003406dde7810 */ /* 0x002fe20007ffe0ff */
[----:B------:R-:W-:Y:S05]  /*d0b0*/  @!P5 BRA `(.L_x_8457) ;  /* 0x000000100000d947 */ /* 0x000fea0003800000 */
[----:B---3--:R0:W-:Y:S02]  /*d0c0*/  RED.E.ADD.F32.FTZ.RN.STRONG.GPU [R64.64+-0x400], R67 ;  /* 0xfffc00434000798e */ /* 0x0081e4000c10e7a0 */
.L_x_8457:
[----:B------:R-:W-:Y:S05]  /*d0d0*/  BSYNC B0 ;  /* 0x0000000000007941 */ /* 0x000fea0003800000 */
.L_x_8456:
        /* <DEDUP_REMOVED lines=14> */
.L_x_8459:
[----:B0-----:R-:W-:Y:S05]  /*d1c0*/  BSYNC B0 ;  /* 0x0000000000007941 */ /* 0x001fea0003800000 */
.L_x_8458:
[----:B-1----:R0:W1:Y:S01]  /*d1d0*/  LDS R67, [R222.X4+0x1540] ;  /* 0x00154000de437984 */ /* 0x0020620000004800 */
[----:B------:R-:W-:Y:S01]  /*d1e0*/  BSSY B0, `(.L_x_8460) ;  /* 0x0000005000007945 */ /* 0x000fe20003800000 */
[----:B------:R-:W-:Y:S02]  /*d1f0*/  IADD3 R218, R109, 0x380, RZ ;  /* 0x000003806dda7810 */ /* 0x000fe40007ffe0ff */
[----:B------:R-:W-:Y:S01]  /*d200*/  LEA.HI.SX32 R66, R66, R109, 0x1b ;  /* 0x0000006d42427211 */ /* 0x000fe200078fdaff */
[----:B------:R-:W-:Y:S05]  /*d210*/  @!P0 BRA `(.L_x_8461) ;  /* 0x0000001000008947 */ /* 0x000fea0003800000 */
[----:B-1----:R1:W-:Y:S02]  /*d220*/  RED.E.ADD.F32.FTZ.RN.STRONG.GPU [R64.64+-0x300], R67 ;  /* 0xfffd00434000798e */ /* 0x0023e4000c10e7a0 */
.L_x_8461:
[----:B------:R-:W-:Y:S05]  /*d230*/  BSYNC B0 ;  /* 0x0000000000007941 */ /* 0x000fea0003800000 */
.L_x_8460:
[----:B-1----:R1:W2:Y:S01]  /*d240*/  LDS R67, [R66.X4+0x15c0] ;  /* 0x0015c00042437984 */ /* 0x0022a20000004800 */
[----:B------:R-:W-:Y:S01]  /*d250*/  BSSY B0, `(.L_x_8462) ;  /* 0x0000005000007945 */ /* 0x000fe20003800000 */
[----:B0-----:R-:W-:-:S02]  /*d260*/  IADD3 R222, R109, 0x3a0, RZ ;  /* 0x000003a06dde7810 */ /* 0x001fc40007ffe0ff */
[----:B------:R-:W-:Y:S01]  /*d270*/  LEA.HI.SX32 R218, R218, R109, 0x1b ;  /* 0x0000006ddada7211 */ /* 0x000fe200078fdaff */
[----:B------:R-:W-:Y:S05]  /*d280*/  @!P1 BRA `(.L_x_8463) ;  /* 0x0000001000009947 */ /* 0x000fea0003800000 */
[----:B--2---:R0:W-:Y:S02]  /*d290*/  RED.E.ADD.F32.FTZ.RN.STRONG.GPU [R64.64+-0x280], R67 ;  /* 0xfffd80434000798e */ /* 0x0041e4000c10e7a0 */
.L_x_8463:
[----:B------:R-:W-:Y:S05]  /*d2a0*/  BSYNC B0 ;  /* 0x0000000000007941 */ /* 0x000fea0003800000 */
.L_x_8462:
[----:B0-2---:R0:W2:Y:S01]  /*d2b0*/  LDS R67, [R218.X4+0x1640] ;  /* 0x00164000da437984 */ /* 0x0050a20000004800 */
[----:B------:R-:W-:Y:S01]  /*d2c0*/  BSSY B0, `(.L_x_8464) ;  /* 0x0000005000007945 */ /* 0x000fe20003800000 */
[----:B-1----:R-:W-:Y:S02]  /*d2d0*/  IADD3 R66, R109, 0x3c0, RZ ;  /* 0x000003c06d427810 */ /* 0x002fe40007ffe0ff */
[----:B------:R-:W-:Y:S01]  /*d2e0*/  LEA.HI.SX32 R222, R222, R109, 0x1b ;  /* 0x0000006ddede7211 */ /* 0x000fe200078fdaff */
[----:B------:R-:W-:Y:S05]  /*d2f0*/  @!P2 BRA `(.L_x_8465) ;  /* 0x000000100000a947 */ /* 0x000fea0003800000 */
[----:B--2---:R1:W-:Y:S02]  /*d300*/  RED.E.ADD.F32.FTZ.RN.STRONG.GPU [R64.64+-0x200], R67 ;  /* 0xfffe00434000798e */ /* 0x0043e4000c10e7a0 */
.L_x_8465:
[----:B------:R-:W-:Y:S05]  /*d310*/  BSYNC B0 ;  /* 0x0000000000007941 */ /* 0x000fea0003800000 */
.L_x_8464:
[----:B-12---:R1:W2:Y:S01]  /*d320*/  LDS R67, [R222.X4+0x16c0] ;  /* 0x0016c000de437984 */ /* 0x0062a20000004800 */
[----:B------:R-:W-:Y:S01]  /*d330*/  BSSY B0, `(.L_x_8466) ;  /* 0x0000005000007945 */ /* 0x000fe20003800000 */
[----:B0-----:R-:W-:Y:S02]  /*d340*/  IADD3 R218, R109, 0x3e0, RZ ;  /* 0x000003e06dda7810 */ /* 0x001fe40007ffe0ff */
[----:B------:R-:W-:Y:S01]  /*d350*/  LEA.HI.SX32 R66, R66, R109, 0x1b ;  /* 0x0000006d42427211 */ /* 0x000fe200078fdaff */
[----:B------:R-:W-:Y:S05]  /*d360*/  @!P3 BRA `(.L_x_8467) ;  /* 0x000000100000b947 */ /* 0x000fea0003800000 */
[----:B--2---:R0:W-:Y:S02]  /*d370*/  RED.E.ADD.F32.FTZ.RN.STRONG.GPU [R64.64+-0x180], R67 ;  /* 0xfffe80434000798e */ /* 0x0041e4000c10e7a0 */
.L_x_8467:
[----:B------:R-:W-:Y:S05]  /*d380*/  BSYNC B0 ;  /* 0x0000000000007941 */ /* 0x000fea0003800000 */
.L_x_8466:
[----:B0-2---:R0:W2:Y:S01]  /*d390*/  LDS R67, [R66.X4+0x1740] ;  /* 0x0017400042437984 */ /* 0x0050a20000004800 */
[----:B------:R-:W-:Y:S01]  /*d3a0*/  BSSY B0, `(.L_x_8468) ;  /* 0x0000004000007945 */ /* 0x000fe20003800000 */
[----:B------:R-:W-:Y:S01]  /*d3b0*/  LEA.HI.SX32 R218, R218, R109, 0x1b ;  /* 0x0000006ddada7211 */ /* 0x000fe200078fdaff */
[----:B------:R-:W-:Y:S05]  /*d3c0*/  @!P4 BRA `(.L_x_8469) ;  /* 0x000000100000c947 */ /* 0x000fea0003800000 */
[----:B--2---:R2:W-:Y:S02]  /*d3d0*/  RED.E.ADD.F32.FTZ.RN.STRONG.GPU [R64.64+-0x100], R67 ;  /* 0xffff00434000798e */ /* 0x0045e4000c10e7a0 */
.L_x_8469:
[----:B------:R-:W-:Y:S05]  /*d3e0*/  BSYNC B0 ;  /* 0x0000000000007941 */ /* 0x000fea0003800000 */
.L_x_8468:
[----:B--2---:R2:W3:Y:S01]  /*d3f0*/  LDS R67, [R218.X4+0x17c0] ;  /* 0x0017c000da437984 */ /* 0x0044e20000004800 */
[----:B------:R-:W-:Y:S01]  /*d400*/  BSSY B0, `(.L_x_8470) ;  /* 0x0000003000007945 */ /* 0x000fe20003800000 */
[----:B------:R-:W-:Y:S05]  /*d410*/  @!P5 BRA `(.L_x_8471) ;  /* 0x000000100000d947 */ /* 0x000fea0003800000 */
[----:B---3--:R3:W-:Y:S02]  /*d420*/  RED.E.ADD.F32.FTZ.RN.STRONG.GPU [R64.64+-0x80], R67 ;  /* 0xffff80434000798e */ /* 0x0087e4000c10e7a0 */
.L_x_8471:
[----:B------:R-:W-:Y:S05]  /*d430*/  BSYNC B0 ;  /* 0x0000000000007941 */ /* 0x000fea0003800000 */
.L_x_8470:
[----:B--2---:R-:W2:Y:S01]  /*d440*/  SHFL.DOWN PT, R218, R185, 0x1, 0x1f ;  /* 0x08201f00b9da7f89 */ /* 0x004ea200000e0000 */
[C---:B------:R-:W-:Y:S01]  /*d450*/  ISETP.GT.AND P0, PT, R108.reuse, 0x1e, PT ;  /* 0x0000001e6c00780c */ /* 0x040fe20003f04270 */
        /* <DEDUP_REMOVED lines=23> */
[----:B------:R-:W-:-:S02]  /*d5d0*/  FADD.FTZ R23, R112, R23 ;  /* 0x0000001770177221 */ /* 0x000fc40000010000 */
[----:B0-----:R-:W-:Y:S01]  /*d5e0*/  @!P0 FADD.FTZ R67, R67, R222 ;  /* 0x000000de43438221 */ /* 0x001fe20000010000 */
[----:B------:R-:W0:Y:S01]  /*d5f0*/  SHFL.DOWN PT, R159, R66, 0x2, 0x1f ;  /* 0x08401f00429f7f89 */ /* 0x000e2200000e0000 */
[----:B------:R-:W-:Y:S02]  /*d600*/  FADD.FTZ R25, R114, R25 ;  /* 0x0000001972197221 */ /* 0x000fe40000010000 */
[----:B-1----:R-:W-:Y:S01]  /*d610*/  @!P0 FADD.FTZ R64, R64, R181 ;  /* 0x000000b540408221 */ /* 0x002fe20000010000 */
[----:B------:R-:W1:Y:S01]  /*d620*/  SHFL.DOWN PT, R218, R67, 0x2, 0x1f ;  /* 0x08401f0043da7f89 */ /* 0x000e6200000e0000 */
[----:B------:R-:W-:Y:S01]  /*d630*/  ISETP.GT.AND P0, PT, R108, 0x1d, PT ;  /* 0x0000001d6c00780c */ /* 0x000fe20003f04270 */
[----:B------:R-:W-:Y:S02]  /*d640*/  FMUL.FTZ R175, R126, R175 ;  /* 0x000000af7eaf7220 */ /* 0x000fe40000410000 */
[----:B------:R-:W3:Y:S01]  /*d650*/  SHFL.DOWN PT, R143, R64, 0x2, 0x1f ;  /* 0x08401f00408f7f89 */ /* 0x000ee200000e0000 */
[----:B------:R-:W-:-:S02]  /*d660*/  FMUL.FTZ R147, R128, R147 ;  /* 0x0000009380937220 */ /* 0x000fc40000410000 */
[----:B------:R-:W-:Y:S02]  /*d670*/  FFMA.FTZ R154, R207, R154, R175 ;  /* 0x0000009acf9a7223 */ /* 0x000fe400000100af */
[----:B------:R-:W-:Y:S02]  /*d680*/  FFMA.FTZ R137, R176, R137, R147 ;  /* 0x00000089b0897223 */ /* 0x000fe40000010093 */
[----:B------:R-:W-:Y:S02]  /*d690*/  FMUL.FTZ R186, R125, R186 ;  /* 0x000000ba7dba7220 */ /* 0x000fe40000410000 */
[----:B------:R-:W-:Y:S02]  /*d6a0*/  FFMA.FTZ R111, R111, R183, R154 ;  /* 0x000000b76f6f7223 */ /* 0x000fe4000001009a */
[----:B------:R-:W-:Y:S02]  /*d6b0*/  FFMA.FTZ R110, R110, R180, R137 ;  /* 0x000000b46e6e7223 */ /* 0x000fe40000010089 */
[----:B--2---:R-:W-:-:S02]  /*d6c0*/  @!P0 FADD.FTZ R65, R65, R134 ;  /* 0x0000008641418221 */ /* 0x004fc40000010000 */
[----:B------:R-:W-:Y:S02]  /*d6d0*/  FFMA.FTZ R223, R223, R188, R186 ;  /* 0x000000bcdfdf7223 */ /* 0x000fe400000100ba */
[----:B0-----:R-:W-:Y:S01]  /*d6e0*/  @!P0 FADD.FTZ R66, R66, R159 ;  /* 0x0000009f42428221 */ /* 0x001fe20000010000 */
[----:B------:R-:W0:Y:S01]  /*d6f0*/  SHFL.DOWN PT, R134, R65, 0x4, 0x1f ;  /* 0x08801f0041867f89 */ /* 0x000e2200000e0000 */
[----:B------:R-:W-:Y:S02]  /*d700*/  FADD.FTZ R22, R111, R22 ;  /* 0x000000166f167221 */ /* 0x000fe40000010000 */
[----:B-1----:R-:W-:Y:S02]  /*d710*/  @!P0 FADD.FTZ R67, R67, R218 ;  /* 0x000000da43438221 */ /* 0x002fe40000010000 */
[----:B------:R-:W-:Y:S02]  /*d720*/  FFMA.FTZ R223, R0, R178, R223 ;  /* 0x000000b200df7223 */ /* 0x000fe400000100df */
[----:B---3--:R-:W-:Y:S01]  /*d730*/  @!P0 FADD.FTZ R64, R64, R143 ;  /* 0x0000008f40408221 */ /* 0x008fe20000010000 */
[----:B------:R-:W1:Y:S01]  /*d740*/  SHFL.DOWN PT, R218, R67, 0x4, 0x1f ;  /* 0x08801f0043da7f89 */ /* 0x000e6200000e0000 */
[----:B------:R-:W-:Y:S01]  /*d750*/  ISETP.GT.AND P0, PT, R108, 0x1b, PT ;  /* 0x0000001b6c00780c */ /* 0x000fe20003f04270 */
[----:B------:R-:W-:-:S02]  /*d760*/  FADD.FTZ R21, R110, R21 ;  /* 0x000000156e157221 */ /* 0x000fc40000010000 */
[----:B------:R-:W2:Y:S01]  /*d770*/  SHFL.DOWN PT, R143, R66, 0x4, 0x1f ;  /* 0x08801f00428f7f89 */ /* 0x000ea200000e0000 */
[----:B------:R-:W-:Y:S02]  /*d780*/  FMUL.FTZ R179, R246, R179 ;  /* 0x000000b3f6b37220 */ /* 0x000fe40000410000 */
[----:B------:R-:W-:Y:S01]  /*d790*/  FMUL.FTZ R187, R124, R187 ;  /* 0x000000bb7cbb7220 */ /* 0x000fe20000410000 */
[----:B------:R-:W3:Y:S01]  /*d7a0*/  SHFL.DOWN PT, R129, R64, 0x4, 0x1f ;  /* 0x08801f0040817f89 */ /* 0x000ee200000e0000 */
[----:B------:R-:W-:Y:S02]  /*d7b0*/  FMUL.FTZ R190, R123, R190 ;  /* 0x000000be7bbe7220 */ /* 0x000fe40000410000 */
[----:B------:R-:W-:Y:S02]  /*d7c0*/  FMUL.FTZ R189, R122, R189 ;  /* 0x000000bd7abd7220 */ /* 0x000fe40000410000 */
[----:B------:R-:W-:Y:S02]  /*d7d0*/  FMUL.FTZ R194, R121, R194 ;  /* 0x000000c279c27220 */ /* 0x000fe40000410000 */
        /* <DEDUP_REMOVED lines=31> */
[----:B------:R-:W-:Y:S01]  /*d9d0*/  ISETP.GT.AND P0, PT, R108, 0xf, PT ;  /* 0x0000000f6c00780c */ /* 0x000fe20003f04270 */
        /* <DEDUP_REMOVED lines=8> */
[----:B0-----:R-:W-:-:S02]  /*da60*/  @!P0 FADD.FTZ R65, R65, R0 ;  /* 0x0000000041418221 */ /* 0x001fc40000010000 */
[----:B------:R-:W-:Y:S02]  /*da70*/  FFMA.FTZ R8, R8, R149, R193 ;  /* 0x0000009508087223 */ /* 0x000fe400000100c1 */
[----:B------:R-:W-:Y:S02]  /*da80*/  FFMA.FTZ R9, R9, R204, R200 ;  /* 0x000000cc09097223 */ /* 0x000fe400000100c8 */
[----:B-1----:R-:W-:Y:S02]  /*da90*/  @!P0 FADD.FTZ R67, R67, R110 ;  /* 0x0000006e43438221 */ /* 0x002fe40000010000 */
[----:B------:R-:W-:Y:S02]  /*daa0*/  FFMA.FTZ R10, R10, R151, R165 ;  /* 0x000000970a0a7223 */ /* 0x000fe400000100a5 */
[----:B------:R-:W-:Y:S02]  /*dab0*/  FADD.FTZ R27, R216, R27 ;  /* 0x0000001bd81b7221 */ /* 0x000fe40000010000 */
[----:B--2---:R-:W-:-:S02]  /*dac0*/  @!P0 FADD.FTZ R66, R66, R113 ;  /* 0x0000007142428221 */ /* 0x004fc40000010000 */
[----:B------:R-:W-:Y:S02]  /*dad0*/  FADD.FTZ R28, R210, R28 ;  /* 0x0000001cd21c7221 */ /* 0x000fe40000010000 */
[----:B---3--:R-:W-:Y:S02]  /*dae0*/  @!P0 FADD.FTZ R64, R64, R111 ;  /* 0x0000006f40408221 */ /* 0x008fe40000010000 */
[----:B------:R-:W-:Y:S02]  /*daf0*/  FADD.FTZ R29, R182, R29 ;  /* 0x0000001db61d7221 */ /* 0x000fe40000010000 */
[----:B------:R-:W-:Y:S01]  /*db00*/  FADD.FTZ R30, R203, R30 ;  /* 0x0000001ecb1e7221 */ /* 0x000fe20000010000 */
[----:B------:R0:W-:Y:S01]  /*db10*/  @!P1 STS.128 [0x18d0], R64 ;  /* 0x0018d040ff009388 */ /* 0x0001e20000000c00 */
        /* <DEDUP_REMOVED lines=37> */
.L_x_8473:
[----:B0-----:R-:W-:Y:S05]  /*dd70*/  BSYNC B0 ;  /* 0x0000000000007941 */ /* 0x001fea0003800000 */
.L_x_8472:
        /* <DEDUP_REMOVED lines=8> */
.L_x_8395:
[----:B------:R1:W5:Y:S01]  /*de00*/  LDL.64 R110, [R1+0x18] ;  /* 0x00001800016e7983 */ /* 0x0003620000100a00 */
        /* <DEDUP_REMOVED lines=8> */
[----:B0-----:R-:W-:Y:S01]  /*de90*/  PRMT R0, R39, 0x7632, R0 ;  /* 0x0000763227007816 */ /* 0x001fe20000000000 */
[----:B------:R-:W-:Y:S01]  /*dea0*/  ULDC.64 UR36, c[0x0][0x2f8] ;  /* 0x0000be0000247ab9 */ /* 0x000fe20000000a00 */
[----:B------:R-:W-:Y:S01]  /*deb0*/  ISETP.NE.AND P6, PT, R109, RZ, PT ;  /* 0x000000ff6d00720c */ /* 0x000fe20003fc5270 */
        /* <DEDUP_REMOVED lines=11> */
[----:B------:R-:W-:-:S02]  /*df70*/  PRMT R2, R37, 0x7632, R2 ;  /* 0x0000763225027816 */ /* 0x000fc40000000002 */
[----:B------:R-:W-:Y:S02]  /*df80*/  PRMT R3, R33, 0x7632, R3 ;  /* 0x0000763221037816 */ /* 0x000fe40000000003 */
[C---:B------:R-:W-:Y:S01]  /*df90*/  PRMT R4, R29.reuse, 0x7610, R4 ;  /* 0x000076101d047816 */ /* 0x040fe20000000004 */
[----:B------:R0:W-:Y:S01]  /*dfa0*/  STS.U16 [R90+0x2], R45 ;  /* 0x0000022d5a007388 */ /* 0x0001e20000000400 */
[----:B------:R-:W-:Y:S02]  /*dfb0*/  PRMT R5, R29, 0x7632, R5 ;  /* 0x000076321d057816 */ /* 0x000fe40000000005 */
[C---:B------:R-:W-:Y:S01]  /*dfc0*/  PRMT R6, R27.reuse, 0x7610, R6 ;  /* 0x000076101b067816 */ /* 0x040fe20000000006 */
[----:B------:R2:W-:Y:S01]  /*dfd0*/  STS.U16 [R90+0x6], R0 ;  /* 0x000006005a007388 */ /* 0x0005e20000000400 */
[----:B------:R-:W-:-:S03]  /*dfe0*/  PRMT R8, R27, 0x7632, R8 ;  /* 0x000076321b087816 */ /* 0x000fc60000000008 */
[----:B------:R3:W-:Y:S01]  /*dff0*/  STS.U16 [R90+0xa], R2 ;  /* 0x00000a025a007388 */ /* 0x0007e20000000400 */
[----:B0-----:R-:W-:-:S03]  /*e000*/  PRMT R45, R35, 0x7632, R45 ;  /* 0x00007632232d7816 */ /* 0x001fc6000000002d */
[----:B------:R-:W-:Y:S01]  /*e010*/  STS.U16 [R90], R41 ;  /* 0x000000295a007388 */ /* 0x000fe20000000400 */
[----:B--2---:R-:W-:-:S03]  /*e020*/  PRMT R0, R31, 0x7632, R0 ;  /* 0x000076321f007816 */ /* 0x004fc60000000000 */
[----:B------:R-:W-:Y:S01]  /*e030*/  STS.U16 [R90+0x4], R39 ;  /* 0x000004275a007388 */ /* 0x000fe20000000400 */
[----:B---3--:R-:W-:-:S03]  /*e040*/  MOV R2, UR39 ;  /* 0x0000002700027c02 */ /* 0x008fc60008000f00 */
        /* <DEDUP_REMOVED lines=47> */
.L_x_8476:
[----:B-1----:R-:W-:Y:S05]  /*e340*/  BSYNC B0 ;  /* 0x0000000000007941 */ /* 0x002fea0003800000 */
.L_x_8475:
[----:B------:R-:W2:Y:S01]  /*e350*/  LDL.LU R28, [R1+0x14] ;  /* 0x00001400011c7983 */ /* 0x000ea20000300800 */
[----:B------:R-:W-:Y:S01]  /*e360*/  ULDC.64 UR36, c[0x0][0x2e0] ;  /* 0x0000b80000247ab9 */ /* 0x000fe20000000a00 */
[C---:B------:R-:W-:Y:S01]  /*e370*/  LEA R2, P0, R107.reuse, c[0x0][0x330], 0x1 ;  /* 0x0000cc006b027a11 */ /* 0x040fe200078008ff */
[----:B------:R-:W-:Y:S01]  /*e380*/  UMOV UR35, UR7 ;  /* 0x0000000700237c82 */ /* 0x000fe20008000000 */
[----:B------:R-:W-:Y:S01]  /*e390*/  SHF.R.S32.HI R3, RZ, 0x1f, R107 ;  /* 0x0000001fff037819 */ /* 0x000fe2000001146b */
[----:B------:R-:W-:Y:S01]  /*e3a0*/  UIMAD.WIDE.U32 UR34, UR10, UR36, UR34 ;  /* 0x000000240a2272a5 */ /* 0x000fe2000f8e0022 */
[C---:B------:R-:W-:Y:S01]  /*e3b0*/  LOP3.LUT R55, R107.reuse, 0x20, RZ, 0xfc, !PT ;  /* 0x000000206b377812 */ /* 0x040fe200078efcff */
[----:B------:R-:W-:Y:S01]  /*e3c0*/  UIMAD UR36, UR11, UR36, URZ ;  /* 0x000000240b2472a4 */ /* 0x000fe2000f8e023f */
[----:B------:R-:W-:Y:S01]  /*e3d0*/  LEA.HI.X R3, R107, c[0x0][0x334], R3, 0x1, P0 ;  /* 0x0000cd006b037a11 */ /* 0x000fe200000f0c03 */
[----:B------:R-:W-:Y:S02]  /*e3e0*/  UIADD3 UR7, UP0, UR26, UR34, URZ ;  /* 0x000000221a077290 */ /* 0x000fe4000ff1e03f */
[----:B------:R-:W-:-:S04]  /*e3f0*/  UIMAD UR34, UR10, UR37, UR36 ;  /* 0x000000250a2272a4 */ /* 0x000fc8000f8e0224 */
[----:B------:R-:W-:Y:S01]  /*e400*/  UIADD3.X UR34, UR27, UR34, UR35, UP0, !UPT ;  /* 0x000000221b227290 */ /* 0x000fe200087fe423 */
[----:B0-----:R-:W-:Y:S02]  /*e410*/  MOV R4, UR7 ;  /* 0x0000000700047c02 */ /* 0x001fe40008000f00 */
[C---:B------:R-:W-:Y:S02]  /*e420*/  LOP3.LUT R57, R107.reuse, 0x40, RZ, 0xfc, !PT ;  /* 0x000000406b397812 */ /* 0x040fe400078efcff */
[C---:B------:R-:W-:Y:S02]  /*e430*/  LEA R2, P1, R4.reuse, R2, 0x1 ;  /* 0x0000000204027211 */ /* 0x040fe400078208ff */
[----:B------:R-:W-:Y:S02]  /*e440*/  MOV R5, UR34 ;  /* 0x0000002200057c02 */ /* 0x000fe40008000f00 */
[----:B------:R-:W-:Y:S02]  /*e450*/  LOP3.LUT R59, R107, 0x60, RZ, 0xfc, !PT ;  /* 0x000000606b3b7812 */ /* 0x000fe400078efcff */
[----:B------:R-:W-:-:S02]  /*e460*/  LEA.HI.X R3, R4, R3, R5, 0x1, P1 ;  /* 0x0000000304037211 */ /* 0x000fc400008f0c05 */
[-C--:B------:R-:W-:Y:S02]  /*e470*/  ISETP.GE.AND P0, PT, R55, R0.reuse, PT ;  /* 0x000000003700720c */ /* 0x080fe40003f06270 */
[-C--:B------:R-:W-:Y:S02]  /*e480*/  ISETP.GE.AND P1, PT, R57, R0.reuse, PT ;  /* 0x000000003900720c */ /* 0x080fe40003f26270 */
[----:B------:R-:W-:Y:S02]  /*e490*/  ISETP.GE.AND P2, PT, R59, R0, PT ;  /* 0x000000003b00720c */ /* 0x000fe40003f46270 */
[C---:B------:R-:W-:Y:S02]  /*e4a0*/  LOP3.LUT R65, R107.reuse, 0xc0, RZ, 0xfc, !PT ;  /* 0x000000c06b417812 */ /* 0x040fe400078efcff */
[C---:B------:R-:W-:Y:S02]  /*e4b0*/  LOP3.LUT R61, R107.reuse, 0x80, RZ, 0xfc, !PT ;  /* 0x000000806b3d7812 */ /* 0x040fe400078efcff */
[----:B------:R-:W-:-:S02]  /*e4c0*/  LOP3.LUT R63, R107, 0xa0, RZ, 0xfc, !PT ;  /* 0x000000a06b3f7812 */ /* 0x000fc400078efcff */
[----:B------:R-:W-:Y:S02]  /*e4d0*/  LOP3.LUT R67, R107, 0xe0, RZ, 0xfc, !PT ;  /* 0x000000e06b437812 */ /* 0x000fe400078efcff */
[-C--:B------:R-:W-:Y:S02]  /*e4e0*/  ISETP.GE.AND P5, PT, R65, R0.reuse, PT ;  /* 0x000000004100720c */ /* 0x080fe40003fa6270 */
        /* <DEDUP_REMOVED lines=9> */
[----:B------:R-:W-:Y:S02]  /*e580*/  ISETP.GE.AND P2, PT, R71, R0, PT ;  /* 0x000000004700720c */ /* 0x000fe40003f46270 */
[C---:B------:R-:W-:Y:S01]  /*e590*/  LOP3.LUT R73, R107.reuse, 0x140, RZ, 0xfc, !PT ;  /* 0x000001406b497812 */ /* 0x040fe200078efcff */
[----:B------:R0:W-:Y:S01]  /*e5a0*/  @!P5 STG.E.U16 [R2.64+-0x280], R35 ;  /* 0xfffd80230200d986 */ /* 0x0001e2000c101520 */
[C---:B------:R-:W-:Y:S02]  /*e5b0*/  LOP3.LUT R75, R107.reuse, 0x160, RZ, 0xfc, !PT ;  /* 0x000001606b4b7812 */ /* 0x040fe400078efcff */
[C---:B------:R-:W-:Y:S02]  /*e5c0*/  LOP3.LUT R77, R107.reuse, 0x180, RZ, 0xfc, !PT ;  /* 0x000001806b4d7812 */ /* 0x040fe400078efcff */
[----:B------:R-:W-:-:S02]  /*e5d0*/  LOP3.LUT R79, R107, 0x1a0, RZ, 0xfc, !PT ;  /* 0x000001a06b4f7812 */ /* 0x000fc400078efcff */
[C---:B------:R-:W-:Y:S01]  /*e5e0*/  LOP3.LUT R81, R107.reuse, 0x1c0, RZ, 0xfc, !PT ;  /* 0x000001c06b517812 */ /* 0x040fe200078efcff */
[----:B------:R-:W-:Y:S01]  /*e5f0*/  @!P3 STG.E.U16 [R2.64+-0x300], R31 ;  /* 0xfffd001f0200b986 */ /* 0x000fe2000c101520 */
[----:B0-----:R-:W-:-:S03]  /*e600*/  LOP3.LUT R35, R107, 0x1e0, RZ, 0xfc, !PT ;  /* 0x000001e06b237812 */ /* 0x001fc600078efcff */
[----:B------:R-:W-:Y:S01]  /*e610*/  @!P4 STG.E.U16 [R2.64+-0x2c0], R33 ;  /* 0xfffd40210200c986 */ /* 0x000fe2000c101520 */
        /* <DEDUP_REMOVED lines=15> */
[----:B------:R-:W-:-:S03]  /*e710*/  F2FP.BF16.PACK_AB R4, R22, R21 ;  /* 0x000000151604723e */ /* 0x000fc600000010ff */
[----:B------:R-:W-:Y:S01]  /*e720*/  BAR.SYNC.DEFER_BLOCKING 0x0 ;  /* 0x0000000000007b1d */ /* 0x000fe20000010000 */
[----:B0-----:R-:W-:Y:S02]  /*e730*/  F2FP.BF16.PACK_AB R3, R16, R15 ;  /* 0x0000000f1003723e */ /* 0x001fe400000010ff */
[----:B------:R-:W-:Y:S02]  /*e740*/  F2FP.BF16.PACK_AB R2, R18, R17 ;  /* 0x000000111202723e */ /* 0x000fe400000010ff */
[C---:B------:R-:W-:Y:S02]  /*e750*/  PRMT R6, R3.reuse, 0x7610, R6 ;  /* 0x0000761003067816 */ /* 0x040fe40000000006 */
[----:B------:R-:W-:Y:S02]  /*e760*/  PRMT R7, R3, 0x7632, R7 ;  /* 0x0000763203077816 */ /* 0x000fe40000000007 */
[----:B------:R-:W-:Y:S02]  /*e770*/  F2FP.BF16.PACK_AB R3, R20, R19 ;  /* 0x000000131403723e */ /* 0x000fe400000010ff */
[----:B------:R-:W-:-:S02]  /*e780*/  PRMT R8, R2, 0x7610, R8 ;  /* 0x0000761002087816 */ /* 0x000fc40000000008 */
[C---:B------:R-:W-:Y:S02]  /*e790*/  PRMT R9, R3.reuse, 0x7610, R9 ;  /* 0x0000761003097816 */ /* 0x040fe40000000009 */
[----:B------:R-:W-:Y:S02]  /*e7a0*/  PRMT R10, R3, 0x7632, R10 ;  /* 0x00007632030a7816 */ /* 0x000fe4000000000a */
[----:B------:R-:W-:Y:S01]  /*e7b0*/  F2FP.BF16.PACK_AB R3, R26, R25 ;  /* 0x000000191a03723e */ /* 0x000fe200000010ff */
[----:B------:R-:W-:Y:S04]  /*e7c0*/  STS.U16 [R90+0x8], R6 ;  /* 0x000008065a007388 */ /* 0x000fe80000000400 */
[----:B------:R0:W-:Y:S04]  /*e7d0*/  STS.U16 [R90+0xc], R8 ;  /* 0x00000c085a007388 */ /* 0x0001e80000000400 */
[----:B------:R-:W-:Y:S01]  /*e7e0*/  STS.U16 [R90+0xa], R7 ;  /* 0x00000a075a007388 */ /* 0x000fe20000000400 */
[----:B0-----:R-:W-:-:S03]  /*e7f0*/  PRMT R8, R3, 0x7632, R8 ;  /* 0x0000763203087816 */ /* 0x001fc60000000008 */
[----:B------:R-:W-:Y:S04]  /*e800*/  STS.U16 [R90+0x10], R9 ;  /* 0x000010095a007388 */ /* 0x000fe80000000400 */
[----:B------:R-:W-:Y:S04]  /*e810*/  STS.U16 [R90+0x12], R10 ;  /* 0x0000120a5a007388 */ /* 0x000fe80000000400 */
[----:B------:R-:W-:Y:S04]  /*e820*/  STS.U16 [R90+0x14], R4 ;  /* 0x000014045a007388 */ /* 0x000fe80000000400 */
[----:B------:R-:W-:Y:S04]  /*e830*/  STS.U16 [R90+0x1c], R3 ;  /* 0x00001c035a007388 */ /* 0x000fe80000000400 */
[----:B------:R-:W-:Y:S01]  /*e840*/  STS.U16 [R90+0x1e], R8 ;  /* 0x00001e085a007388 */ /* 0x000fe20000000400 */
[----:B------:R-:W-:Y:S01]  /*e850*/  UIADD3 UR7, UR9, UR38, URZ ;  /* 0x0000002609077290 */ /* 0x000fe2000fffe03f */
[----:B------:R-:W-:Y:S01]  /*e860*/  BSSY B0, `(.L_x_8477) ;  /* 0x0000048000007945 */ /* 0x000fe20003800000 */
[----:B--2---:R-:W-:Y:S01]  /*e870*/  FADD.FTZ R5, R11, R28 ;  /* 0x0000001c0b057221 */ /* 0x004fe20000010000 */
[----:B------:R-:W-:-:S03]  /*e880*/  F2FP.BF16.PACK_AB R11, R12, R11 ;  /* 0x0000000b0c0b723e */ /* 0x000fc600000010ff */
[----:B------:R-:W-:Y:S01]  /*e890*/  FADD.FTZ R0, R5, R12 ;  /* 0x0000000c05007221 */ /* 0x000fe20000010000 */
[----:B------:R-:W-:-:S03]  /*e8a0*/  PRMT R45, R11, 0x7632, R45 ;  /* 0x000076320b2d7816 */ /* 0x000fc6000000002d */
[----:B------:R-:W-:Y:S01]  /*e8b0*/  FADD.FTZ R5, R0, R13 ;  /* 0x0000000d00057221 */ /* 0x000fe20000010000 */
[----:B------:R-:W-:Y:S01]  /*e8c0*/  F2FP.BF16.PACK_AB R13, R14, R13 ;  /* 0x0000000d0e0d723e */ /* 0x000fe200000010ff */
[----:B------:R0:W-:Y:S02]  /*e8d0*/  STS.U16 [R90+0x2], R45 ;  /* 0x0000022d5a007388 */ /* 0x0001e40000000400 */
[----:B------:R-:W-:Y:S01]  /*e8e0*/  FADD.FTZ R0, R5, R14 ;  /* 0x0000000e05007221 */ /* 0x000fe20000010000 */
[----:B------:R-:W-:Y:S02]  /*e8f0*/  PRMT R5, R13, 0x7632, R5 ;  /* 0x000076320d057816 */ /* 0x000fe40000000005 */
[----:B0-----:R-:W-:Y:S02]  /*e900*/  PRMT R45, R2, 0x7632, R45 ;  /* 0x00007632022d7816 */ /* 0x001fe4000000002d */
[----:B------:R-:W-:Y:S01]  /*e910*/  F2FP.BF16.PACK_AB R2, R24, R23 ;  /* 0x000000171802723e */ /* 0x000fe200000010ff */
[----:B------:R0:W-:Y:S03]  /*e920*/  STS.U16 [R90+0x6], R5 ;  /* 0x000006055a007388 */ /* 0x0001e60000000400 */
[----:B------:R-:W-:-:S02]  /*e930*/  PRMT R6, R2, 0x7610, R6 ;  /* 0x0000761002067816 */ /* 0x000fc40000000006 */
[----:B------:R-:W-:Y:S02]  /*e940*/  PRMT R12, R2, 0x7632, R12 ;  /* 0x00007632020c7816 */ /* 0x000fe4000000000c */
[----:B------:R-:W-:Y:S02]  /*e950*/  MOV R2, UR39 ;  /* 0x0000002700027c02 */ /* 0x000fe40008000f00 */
[----:B0-----:R-:W-:Y:S01]  /*e960*/  PRMT R5, R4, 0x7632, R5 ;  /* 0x0000763204057816 */ /* 0x001fe20000000005 */
[----:B------:R-:W-:Y:S04]  /*e970*/  STS.U16 [R90], R11 ;  /* 0x0000000b5a007388 */ /* 0x000fe80000000400 */
        /* <DEDUP_REMOVED lines=54> */
.L_x_8478:
[----:B-1----:R-:W-:Y:S05]  /*ece0*/  BSYNC B0 ;  /* 0x0000000000007941 */ /* 0x002fea0003800000 */
.L_x_8477:
[----:B------:R-:W-:Y:S01]  /*ecf0*/  ULDC.64 UR34, c[0x0][0x300] ;  /* 0x0000c00000227ab9 */ /* 0x000fe20000000a00 */
[C---:B------:R-:W-:Y:S01]  /*ed00*/  SHF.L.U32 R2, R107.reuse, 0x1, RZ ;  /* 0x000000016b027819 */ /* 0x040fe200000006ff */
[----:B------:R-:W-:Y:S01]  /*ed10*/  UMOV UR9, UR7 ;  /* 0x0000000700097c82 */ /* 0x000fe20008000000 */
[----:B------:R-:W-:Y:S01]  /*ed20*/  SHF.R.S32.HI R0, RZ, 0x1f, R107 ;  /* 0x0000001fff007819 */ /* 0x000fe2000001146b */
[----:B------:R-:W-:Y:S01]  /*ed30*/  UIMAD.WIDE.U32 UR8, UR10, UR34, UR8 ;  /* 0x000000220a0872a5 */ /* 0x000fe2000f8e0008 */
[----:B------:R-:W-:Y:S01]  /*ed40*/  IADD3 R2, P0, R2, -0x3c0, RZ ;  /* 0xfffffc4002027810 */ /* 0x000fe20007f1e0ff */
[----:B------:R-:W-:Y:S01]  /*ed50*/  UIMAD UR34, UR11, UR34, URZ ;  /* 0x000000220b2272a4 */ /* 0x000fe2000f8e023f */
[----:B------:R-:W-:Y:S01]  /*ed60*/  SHF.L.U64.HI R0, R107, 0x1, R0 ;  /* 0x000000016b007819 */ /* 0x000fe20000010200 */
[----:B------:R-:W-:Y:S01]  /*ed70*/  UIADD3 UR26, UP0, UR26, UR8, URZ ;  /* 0x000000081a1a7290 */ /* 0x000fe2000ff1e03f */
[----:B------:R-:W-:Y:S01]  /*ed80*/  ISETP.GE.AND P3, PT, R55, R6, PT ;  /* 0x000000063700720c */ /* 0x000fe20003f66270 */
        /* <DEDUP_REMOVED lines=9> */
[----:B------:R-:W-:Y:S01]  /*ee20*/  LEA R2, P0, R3, R2, 0x1 ;  /* 0x0000000203027211 */ /* 0x000fe200078008ff */
[----:B------:R-:W-:Y:S01]  /*ee30*/  UIADD3 UR18, UP3, UR18, -0x400, URZ ;  /* 0xfffffc0012127890 */ /* 0x000fe2000ff7e03f */
[----:B0-----:R-:W-:Y:S01]  /*ee40*/  MOV R4, UR8 ;  /* 0x0000000800047c02 */ /* 0x001fe20008000f00 */
        /* <DEDUP_REMOVED lines=39> */
.L_x_8389:
[----:B------:R-:W-:Y:S02]  /*f0c0*/  ISETP.NE.U32.AND P0, PT, RZ, c[0x0][0x328], PT ;  /* 0x0000ca00ff007a0c */ /* 0x000fe40003f05070 */
[----:B------:R-:W-:Y:S02]  /*f0d0*/  ISETP.NE.U32.AND P2, PT, RZ, c[0x0][0x348], PT ;  /* 0x0000d200ff007a0c */ /* 0x000fe40003f45070 */
[----:B------:R-:W-:Y:S02]  /*f0e0*/  ISETP.NE.AND.EX P1, PT, RZ, c[0x0][0x32c], PT, P0 ;  /* 0x0000cb00ff007a0c */ /* 0x000fe40003f25300 */
[----:B------:R-:W-:-:S11]  /*f0f0*/  ISETP.NE.AND.EX P0, PT, RZ, c[0x0][0x34c], PT, P2 ;  /* 0x0000d300ff007a0c */ /* 0x000fd60003f05320 */
[----:B------:R-:W-:Y:S05]  /*f100*/  @!P1 BRA `(.L_x_8480) ;  /* 0x0000017000009947 */ /* 0x000fea0003800000 */
[----:B------:R-:W3:Y:S01]  /*f110*/  LDL.LU R2, [R1+0x20] ;  /* 0x0000200001027983 */ /* 0x000ee20000300800 */
[----:B------:R-:W-:Y:S03]  /*f120*/  BSSY B0, `(.L_x_8480) ;  /* 0x0000015000007945 */ /* 0x000fe60003800000 */
[----:B------:R-:W4:Y:S02]  /*f130*/  S2R R6, SR_LANEID ;  /* 0x0000000000067919 */ /* 0x000f240000000000 */
[----:B----4-:R-:W-:Y:S02]  /*f140*/  ISETP.NE.AND P2, PT, R6, RZ, PT ;  /* 0x000000ff0600720c */ /* 0x010fe40003f45270 */
[----:B------:R-:W4:Y:S04]  /*f150*/  S2R R6, SR_TID.X ;  /* 0x0000000000067919 */ /* 0x000f280000002100 */
        /* <DEDUP_REMOVED lines=10> */
[----:B----4-:R-:W-:-:S04]  /*f200*/  ISETP.NE.AND P1, PT, R6, RZ, PT ;  /* 0x000000ff0600720c */ /* 0x010fc80003f25270 */
[----:B------:R1:W-:Y:S04]  /*f210*/  @!P2 STS [0x18c4], R4 ;  /* 0x0018c404ff00a388 */ /* 0x0003e80000000800 */
[----:B------:R-:W-:Y:S06]  /*f220*/  BAR.SYNC.DEFER_BLOCKING 0x0 ;  /* 0x0000000000007b1d */ /* 0x000fec0000010000 */
[----:B------:R-:W-:Y:S05]  /*f230*/  @P1 BRA `(.L_x_8481) ;  /* 0x0000003000001947 */ /* 0x000fea0003800000 */
[----:B-1----:R-:W-:Y:S02]  /*f240*/  MOV R2, UR30 ;  /* 0x0000001e00027c02 */ /* 0x002fe40008000f00 */
[----:B------:R-:W-:-:S05]  /*f250*/  MOV R3, UR31 ;  /* 0x0000001f00037c02 */ /* 0x000fca0008000f00 */
[----:B------:R1:W-:Y:S02]  /*f260*/  RED.E.ADD.F32.FTZ.RN.STRONG.GPU [R2.64], R4 ;  /* 0x000000040200798e */ /* 0x0003e4000c10e7a0 */
.L_x_8481:
[----:B-1----:R-:W-:Y:S05]  /*f270*/  BSYNC B0 ;  /* 0x0000000000007941 */ /* 0x002fea0003800000 */
.L_x_8480:
[----:B------:R-:W-:Y:S01]  /*f280*/  BSSY B0, `(.L_x_8482) ;  /* 0x000001b000007945 */ /* 0x000fe20003800000 */
[----:B------:R-:W-:Y:S05]  /*f290*/  @!P0 BRA `(.L_x_8483) ;  /* 0x0000018000008947 */ /* 0x000fea0003800000 */
[----:B------:R-:W3:Y:S04]  /*f2a0*/  LDL.LU R2, [R1+0x14] ;  /* 0x0000140001027983 */ /* 0x000ee80000300800 */
[----:B------:R-:W4:Y:S04]  /*f2b0*/  S2R R6, SR_LANEID ;  /* 0x0000000000067919 */ /* 0x000f280000000000 */
[----:B------:R-:W1:Y:S04]  /*f2c0*/  S2R R11, SR_TID.X ;  /* 0x00000000000b7919 */ /* 0x000e680000002100 */
        /* <DEDUP_REMOVED lines=21> */
.L_x_8483:
[----:B------:R-:W3:Y:S02]  /*f420*/  S2R R11, SR_TID.X ;  /* 0x00000000000b7919 */ /* 0x000ee40000002100 */
.L_x_8484:
[----:B-1----:R-:W-:Y:S05]  /*f430*/  BSYNC B0 ;  /* 0x0000000000007941 */ /* 0x002fea0003800000 */
.L_x_8482:
        /* <DEDUP_REMOVED lines=12> */
.L_x_8485:
        /* <DEDUP_REMOVED lines=32> */
.L_x_8486:
        /* <DEDUP_REMOVED lines=16> */
.L_x_14693:


//--------------------- .text._Z25selective_scan_bwd_kernelI32Selective_Scan_bwd_kernel_traitsILi32ELi16ELb0ELb0ELb1ELb1ELb0EN3c108BFloat16ENS1_7complexIfEEEEv12SSMParamsBwd --------------------------
	.section	.text._Z25selective_scan_bwd_kernelI32Selective_Scan_bwd_kernel_traitsILi32ELi16ELb0ELb0ELb1ELb1ELb0EN3c108BFloat16ENS1_7complexIfEEEEv12SSMParamsBwd,"ax",@progbits
	.sectioninfo	@"SHI_REGISTERS=255"
	.align	128
        .global         _Z25selective_scan_bwd_kernelI32Selective_Scan_bwd_kernel_traitsILi32ELi16ELb0ELb0ELb1ELb1ELb0EN3c108BFloat16ENS1_7complexIfEEEEv12SSMParamsBwd
        .type           _Z25selective_scan_bwd_kernelI32Selective_Scan_bwd_kernel_traitsILi32ELi16ELb0ELb0ELb1ELb1ELb0EN3c108BFloat16ENS1_7complexIfEEEEv12SSMParamsBwd,@function
        .size           _Z25selective_scan_bwd_kernelI32Selective_Scan_bwd_kernel_traitsILi32ELi16ELb0ELb0ELb1ELb1ELb0EN3c108BFloat16ENS1_7complexIfEEEEv12SSMParamsBwd,(.L_x_14694 - _Z25selective_scan_bwd_kernelI32Selective_Scan_bwd_kernel_traitsILi32ELi16ELb0ELb0ELb1ELb1ELb0EN3c108BFloat16ENS1_7complexIfEEEEv12SSMParamsBwd)
        .other          _Z25selective_scan_bwd_kernelI32Selective_Scan_bwd_kernel_traitsILi32ELi16ELb0ELb0ELb1ELb1ELb0EN3c108BFloat16ENS1_7complexIfEEEEv12SSMParamsBwd,@"STO_CUDA_ENTRY STV_DEFAULT"
_Z25selective_scan_bwd_kernelI32Selective_Scan_bwd_kernel_traitsILi32ELi16ELb0ELb0ELb1ELb1ELb0EN3c108BFloat16ENS1_7complexIfEEEEv12SSMParamsBwd:
.text._Z25selective_scan_bwd_kernelI32Selective_Scan_bwd_kernel_traitsILi32ELi16ELb0ELb0ELb1ELb1ELb0EN3c108BFloat16ENS1_7complexIfEEEEv12SSMParamsBwd:
        /* <DEDUP_REMOVED lines=159> */
.L_x_8604:
        /* <DEDUP_REMOVED lines=75> */
[----:B------:R-:W-:-:S02]  /*0ea0*/  LEA.HI.SX32 R3, R2, R2, 0x1b ;  /* 0x0000000202037211 */ /* 0x000fc400078fdaff */
[C---:B------:R-:W-:Y:S02]  /*0eb0*/  IADD3 R25, R2.reuse, 0x60, RZ ;  /* 0x0000006002197810 */ /* 0x040fe40007ffe0ff */
[----:B------:R-:W-:Y:S02]  /*0ec0*/  SHF.L.U32 R3, R3, 0x1, RZ ;  /* 0x0000000103037819 */ /* 0x000fe400000006ff */
[C---:B------:R-:W-:Y:S02]  /*0ed0*/  IADD3 R7, R2.reuse, 0x20, RZ ;  /* 0x0000002002077810 */ /* 0x040fe40007ffe0ff */
[-C--:B------:R-:W-:Y:S02]  /*0ee0*/  LEA.HI.SX32 R25, R25, R2.reuse, 0x1b ;  /* 0x0000000219197211 */ /* 0x080fe400078fdaff */
[----:B-1----:R-:W-:Y:S02]  /*0ef0*/  LEA.HI.SX32 R4, R7, R2, 0x1b ;  /* 0x0000000207047211 */ /* 0x002fe400078fdaff */
[----:B------:R-:W-:-:S02]  /*0f00*/  IADD3 R5, R2, 0x40, RZ ;  /* 0x0000004002057810 */ /* 0x000fc40007ffe0ff */
[C---:B------:R-:W-:Y:S02]  /*0f10*/  IADD3 R27, R2.reuse, 0x80, RZ ;  /* 0x00000080021b7810 */ /* 0x040fe40007ffe0ff */
[----:B------:R-:W-:Y:S02]  /*0f20*/  IADD3 R29, R2, 0xa0, RZ ;  /* 0x000000a0021d7810 */ /* 0x000fe40007ffe0ff */
[----:B------:R-:W-:Y:S02]  /*0f30*/  SHF.L.U32 R4, R4, 0x1, RZ ;  /* 0x0000000104047819 */ /* 0x000fe400000006ff */
[-C--:B------:R-:W-:Y:S02]  /*0f40*/  LEA.HI.SX32 R5, R5, R2.reuse, 0x1b ;  /* 0x0000000205057211 */ /* 0x080fe400078fdaff */
[-C--:B------:R-:W-:Y:S02]  /*0f50*/  LEA.HI.SX32 R7, R27, R2.reuse, 0x1b ;  /* 0x000000021b077211 */ /* 0x080fe400078fdaff */
[----:B------:R-:W-:-:S02]  /*0f60*/  LEA.HI.SX32 R8, R29, R2, 0x1b ;  /* 0x000000021d087211 */ /* 0x000fc400078fdaff */
[C---:B------:R-:W-:Y:S02]  /*0f70*/  IADD3 R27, R2.reuse, 0xe0, RZ ;  /* 0x000000e0021b7810 */ /* 0x040fe40007ffe0ff */
[C---:B------:R-:W-:Y:S02]  /*0f80*/  IADD3 R29, R2.reuse, 0x100, RZ ;  /* 0x00000100021d7810 */ /* 0x040fe40007ffe0ff */
[----:B------:R-:W-:Y:S02]  /*0f90*/  SHF.L.U32 R5, R5, 0x1, RZ ;  /* 0x0000000105057819 */ /* 0x000fe400000006ff */
[C---:B------:R-:W-:Y:S02]  /*0fa0*/  IADD3 R37, R2.reuse, 0x120, RZ ;  /* 0x0000012002257810 */ /* 0x040fe40007ffe0ff */
[----:B------:R-:W-:Y:S02]  /*0fb0*/  IADD3 R39, R2, 0x140, RZ ;  /* 0x0000014002277810 */ /* 0x000fe40007ffe0ff */
[----:B------:R-:W-:-:S02]  /*0fc0*/  SHF.L.U32 R7, R7, 0x1, RZ ;  /* 0x0000000107077819 */ /* 0x000fc400000006ff */
[-C--:B------:R-:W-:Y:S02]  /*0fd0*/  LEA.HI.SX32 R27, R27, R2.reuse, 0x1b ;  /* 0x000000021b1b7211 */ /* 0x080fe400078fdaff */
[----:B------:R-:W-:Y:S02]  /*0fe0*/  SHF.L.U32 R8, R8, 0x1, RZ ;  /* 0x0000000108087819 */ /* 0x000fe400000006ff */
[-C--:B------:R-:W-:Y:S02]  /*0ff0*/  LEA.HI.SX32 R29, R29, R2.reuse, 0x1b ;  /* 0x000000021d1d7211 */ /* 0x080fe400078fdaff */
[-C--:B------:R-:W-:Y:S02]  /*1000*/  LEA.HI.SX32 R37, R37, R2.reuse, 0x1b ;  /* 0x0000000225257211 */ /* 0x080fe400078fdaff */
[----:B------:R-:W-:Y:S02]  /*1010*/  LEA.HI.SX32 R39, R39, R2, 0x1b ;  /* 0x0000000227277211 */ /* 0x000fe400078fdaff */
[----:B------:R-:W-:-:S02]  /*1020*/  SHF.L.U32 R24, R2, 0x4, RZ ;  /* 0x0000000402187819 */ /* 0x000fc400000006ff */
[----:B------:R-:W-:Y:S02]  /*1030*/  ISETP.GE.AND P0, PT, R32, UR26, PT ;  /* 0x0000001a20007c0c */ /* 0x000fe4000bf06270 */
[----:B------:R-:W-:Y:S02]  /*1040*/  MOV R124, UR18 ;  /* 0x00000012007c7c02 */ /* 0x000fe40008000f00 */
[----:B------:R-:W-:Y:S02]  /*1050*/  MOV R125, UR19 ;  /* 0x00000013007d7c02 */ /* 0x000fe40008000f00 */
[----:B------:R-:W-:-:S03]  /*1060*/  PRMT R40, RZ, 0x7610, R40 ;  /* 0x00007610ff287816 */ /* 0x000fc60000000028 */
[----:B------:R-:W-:Y:S01]  /*1070*/  IMAD.WIDE R124, R64, 0x2, R124 ;  /* 0x00000002407c7825 */ /* 0x000fe200078e027c */
[----:B------:R-:W-:Y:S02]  /*1080*/  PRMT R43, RZ, 0x7610, R43 ;  /* 0x00007610ff2b7816 */ /* 0x000fe4000000002b */
[----:B------:R-:W-:Y:S02]  /*1090*/  ISETP.GE.AND P1, PT, R59, UR26, PT ;  /* 0x0000001a3b007c0c */ /* 0x000fe4000bf26270 */
        /* <DEDUP_REMOVED lines=17> */
[----:B----4-:R1:W-:Y:S02]  /*11b0*/  STS.U16 [R3], R6 ;  /* 0x0000000603007388 */ /* 0x0103e40000000400 */
[----:B-1----:R-:W-:Y:S02]  /*11c0*/  SHF.L.U32 R6, R25, 0x1, RZ ;  /* 0x0000000119067819 */ /* 0x002fe400000006ff */
[----:B------:R-:W-:-:S04]  /*11d0*/  IADD3 R25, R2, 0xc0, RZ ;  /* 0x000000c002197810 */ /* 0x000fc80007ffe0ff */
[----:B------:R-:W-:Y:S01]  /*11e0*/  LEA.HI.SX32 R25, R25, R2, 0x1b ;  /* 0x0000000219197211 */ /* 0x000fe200078fdaff */
[----:B-----5:R1:W-:Y:S04]  /*11f0*/  STS.U16 [R4+0x40], R9 ;  /* 0x0000400904007388 */ /* 0x0203e80000000400 */
[----:B---3--:R3:W-:Y:S01]  /*1200*/  STS.U16 [R5+0x80], R10 ;  /* 0x0000800a05007388 */ /* 0x0087e20000000400 */
[----:B-1----:R-:W-:Y:S02]  /*1210*/  SHF.L.U32 R9, R25, 0x1, RZ ;  /* 0x0000000119097819 */ /* 0x002fe400000006ff */
[----:B------:R-:W-:Y:S01]  /*1220*/  IADD3 R25, R2, 0x160, RZ ;  /* 0x0000016002197810 */ /* 0x000fe20007ffe0ff */
[----:B--2---:R1:W-:Y:S01]  /*1230*/  STS.U16 [R6+0xc0], R11 ;  /* 0x0000c00b06007388 */ /* 0x0043e20000000400 */
[----:B---3--:R-:W-:-:S02]  /*1240*/  SHF.L.U32 R10, R27, 0x1, RZ ;  /* 0x000000011b0a7819 */ /* 0x008fc400000006ff */
[----:B------:R-:W-:Y:S01]  /*1250*/  LEA.HI.SX32 R25, R25, R2, 0x1b ;  /* 0x0000000219197211 */ /* 0x000fe200078fdaff */
[----:B------:R2:W-:Y:S01]  /*1260*/  STS.U16 [R7+0x100], R12 ;  /* 0x0001000c07007388 */ /* 0x0005e20000000400 */
[----:B------:R-:W-:-:S03]  /*1270*/  IADD3 R27, R2, 0x180, RZ ;  /* 0x00000180021b7810 */ /* 0x000fc60007ffe0ff */
[----:B------:R3:W-:Y:S01]  /*1280*/  STS.U16 [R8+0x140], R13 ;  /* 0x0001400d08007388 */ /* 0x0007e20000000400 */
[----:B-1----:R-:W-:Y:S02]  /*1290*/  SHF.L.U32 R11, R29, 0x1, RZ ;  /* 0x000000011d0b7819 */ /* 0x002fe400000006ff */
[C---:B------:R-:W-:Y:S02]  /*12a0*/  IADD3 R29, R2.reuse, 0x1a0, RZ ;  /* 0x000001a0021d7810 */ /* 0x040fe40007ffe0ff */
[----:B--2---:R-:W-:Y:S01]  /*12b0*/  SHF.L.U32 R12, R37, 0x1, RZ ;  /* 0x00000001250c7819 */ /* 0x004fe200000006ff */
[----:B------:R1:W-:Y:S01]  /*12c0*/  STS.U16 [R9+0x180], R14 ;  /* 0x0001800e09007388 */ /* 0x0003e20000000400 */
[C---:B------:R-:W-:Y:S02]  /*12d0*/  IADD3 R37, R2.reuse, 0x1c0, RZ ;  /* 0x000001c002257810 */ /* 0x040fe40007ffe0ff */
[----:B---3--:R-:W-:Y:S02]  /*12e0*/  SHF.L.U32 R13, R39, 0x1, RZ ;  /* 0x00000001270d7819 */ /* 0x008fe400000006ff */
[----:B------:R-:W-:Y:S01]  /*12f0*/  IADD3 R39, R2, 0x1e0, RZ ;  /* 0x000001e002277810 */ /* 0x000fe20007ffe0ff */
[----:B------:R2:W-:Y:S01]  /*1300*/  STS.U16 [R10+0x1c0], R15 ;  /* 0x0001c00f0a007388 */ /* 0x0005e20000000400 */
[----:B------:R-:W-:-:S02]  /*1310*/  LEA.HI.SX32 R27, R27, R2, 0x1b ;  /* 0x000000021b1b7211 */ /* 0x000fc400078fdaff */
[----:B-1----:R-:W-:Y:S01]  /*1320*/  SHF.L.U32 R14, R25, 0x1, RZ ;  /* 0x00000001190e7819 */ /* 0x002fe200000006ff */
[----:B------:R1:W-:Y:S01]  /*1330*/  STS.U16 [R11+0x200], R16 ;  /* 0x000200100b007388 */ /* 0x0003e20000000400 */
[-C--:B------:R-:W-:Y:S02]  /*1340*/  LEA.HI.SX32 R29, R29, R2.reuse, 0x1b ;  /* 0x000000021d1d7211 */ /* 0x080fe400078fdaff */
[-C--:B------:R-:W-:Y:S01]  /*1350*/  LEA.HI.SX32 R37, R37, R2.reuse, 0x1b ;  /* 0x0000000225257211 */ /* 0x080fe200078fdaff */
[----:B------:R3:W-:Y:S01]  /*1360*/  STS.U16 [R12+0x240], R17 ;  /* 0x000240110c007388 */ /* 0x0007e20000000400 */
[----:B------:R-:W-:Y:S02]  /*1370*/  LEA.HI.SX32 R39, R39, R2, 0x1b ;  /* 0x0000000227277211 */ /* 0x000fe400078fdaff */
[----:B--2---:R-:W-:Y:S01]  /*1380*/  SHF.L.U32 R15, R27, 0x1, RZ ;  /* 0x000000011b0f7819 */ /* 0x004fe200000006ff */
[----:B------:R2:W-:Y:S01]  /*1390*/  STS.U16 [R13+0x280], R18 ;  /* 0x000280120d007388 */ /* 0x0005e20000000400 */
[----:B-1----:R-:W-:-:S02]  /*13a0*/  SHF.L.U32 R16, R29, 0x1, RZ ;  /* 0x000000011d107819 */ /* 0x002fc400000006ff */
[----:B---3--:R-:W-:Y:S01]  /*13b0*/  SHF.L.U32 R17, R37, 0x1, RZ ;  /* 0x0000000125117819 */ /* 0x008fe200000006ff */
[----:B------:R1:W-:Y:S01]  /*13c0*/  STS.U16 [R14+0x2c0], R19 ;  /* 0x0002c0130e007388 */ /* 0x0003e20000000400 */
[----:B--2---:R-:W-:-:S03]  /*13d0*/  SHF.L.U32 R18, R39, 0x1, RZ ;  /* 0x0000000127127819 */ /* 0x004fc600000006ff */
[----:B------:R-:W-:Y:S01]  /*13e0*/  STS.U16 [R15+0x300], R20 ;  /* 0x000300140f007388 */ /* 0x000fe20000000400 */
[----:B-1----:R-:W-:-:S03]  /*13f0*/  LEA.HI.SX32 R19, R24, R24, 0x1b ;  /* 0x0000001818137211 */ /* 0x002fc600078fdaff */
[----:B------:R-:W-:Y:S01]  /*1400*/  STS.U16 [R16+0x340], R21 ;  /* 0x0003401510007388 */ /* 0x000fe20000000400 */
[----:B------:R-:W-:-:S03]  /*1410*/  SHF.L.U32 R19, R19, 0x1, RZ ;  /* 0x0000000113137819 */ /* 0x000fc600000006ff */
[----:B------:R-:W-:Y:S04]  /*1420*/  STS.U16 [R17+0x380], R22 ;  /* 0x0003801611007388 */ /* 0x000fe80000000400 */
[----:B------:R-:W-:Y:S01]  /*1430*/  STS.U16 [R18+0x3c0], R23 ;  /* 0x0003c01712007388 */ /* 0x000fe20000000400 */
[----:B------:R-:W-:-:S06]  /*1440*/  NOP ;  /* 0x0000000000007918 */ /* 0x000fcc0000000000 */
[----:B------:R-:W1:Y:S04]  /*1450*/  LDS.U16 R73, [R19] ;  /* 0x0000000013497984 */ /* 0x000e680000000400 */
[----:B------:R-:W2:Y:S04]  /*1460*/  LDS.U16 R71, [R19+0x2] ;  /* 0x0000020013477984 */ /* 0x000ea80000000400 */
[----:B------:R-:W3:Y:S04]  /*1470*/  LDS.U16 R68, [R19+0x4] ;  /* 0x0000040013447984 */ /* 0x000ee80000000400 */
[----:B------:R-:W4:Y:S04]  /*1480*/  LDS.U16 R66, [R19+0x6] ;  /* 0x0000060013427984 */ /* 0x000f280000000400 */
        /* <DEDUP_REMOVED lines=11> */
[----:B------:R-:W2:Y:S04]  /*1540*/  LDS.U16 R70, [R19+0x1e] ;  /* 0x00001e0013467984 */ /* 0x000ea80000000400 */
[----:B------:R-:W-:Y:S01]  /*1550*/  BAR.SYNC.DEFER_BLOCKING 0x0 ;  /* 0x0000000000007b1d */ /* 0x000fe20000010000 */
[----:B------:R-:W-:-:S05]  /*1560*/  PRMT R39, RZ, 0x7610, R39 ;  /* 0x00007610ff277816 */ /* 0x000fca0000000027 */
[----:B------:R-:W5:Y:S01]  /*1570*/  @!P0 LDG.E.U16 R40, [R124.64+0x100] ;  /* 0x0001001c7c288981 */ /* 0x000f62000c1e1500 */
[----:B------:R-:W-:Y:S02]  /*1580*/  ISETP.GE.AND P0, PT, R62, UR26, PT ;  /* 0x0000001a3e007c0c */ /* 0x000fe4000bf06270 */
[----:B------:R-:W-:Y:S01]  /*1590*/  PRMT R37, RZ, 0x7610, R37 ;  /* 0x00007610ff257816 */ /* 0x000fe20000000025 */
[----:B------:R-:W5:Y:S04]  /*15a0*/  @!P1 LDG.E.U16 R39, [R124.64+0xc0] ;  /* 0x0000c01c7c279981 */ /* 0x000f68000c1e1500 */
[----:B------:R-:W5:Y:S04]  /*15b0*/  @!P2 LDG.E.U16 R38, [R124.64+0x80] ;  /* 0x0000801c7c26a981 */ /* 0x000f68000c1e1500 */
[----:B------:R-:W5:Y:S04]  /*15c0*/  @!P4 LDG.E.U16 R36, [R124.64] ;  /* 0x0000001c7c24c981 */ /* 0x000f68000c1e1500 */
[----:B------:R-:W5:Y:S01]  /*15d0*/  @!P0 LDG.E.U16 R43, [R124.64+0x1c0] ;  /* 0x0001c01c7c2b8981 */ /* 0x000f62000c1e1500 */
[----:B------:R-:W-:-:S02]  /*15e0*/  ISETP.GE.AND P0, PT, R63, UR26, PT ;  /* 0x0000001a3f007c0c */ /* 0x000fc4000bf06270 */
[----:B------:R-:W-:Y:S01]  /*15f0*/  ISETP.GE.AND P1, PT, R31, UR26, PT ;  /* 0x0000001a1f007c0c */ /* 0x000fe2000bf26270 */
[----:B------:R-:W5:Y:S01]  /*1600*/  @!P3 LDG.E.U16 R37, [R124.64+0x40] ;  /* 0x0000401c7c25b981 */ /* 0x000f62000c1e1500 */
[----:B------:R-:W-:Y:S02]  /*1610*/  ISETP.GE.AND P2, PT, R53, UR26, PT ;  /* 0x0000001a35007c0c */ /* 0x000fe4000bf46270 */
[----:B------:R-:W-:Y:S01]  /*1620*/  ISETP.GE.AND P3, PT, R55, UR26, PT ;  /* 0x0000001a37007c0c */ /* 0x000fe2000bf66270 */
[----:B------:R-:W5:Y:S01]  /*1630*/  @!P5 LDG.E.U16 R42, [R124.64+0x180] ;  /* 0x0001801c7c2ad981 */ /* 0x000f62000c1e1500 */
[----:B------:R-:W-:-:S03]  /*1640*/  ISETP.GE.AND P4, PT, R57, UR26, PT ;  /* 0x0000001a39007c0c */ /* 0x000fc6000bf86270 */
[----:B------:R-:W5:Y:S04]  /*1650*/  @!P6 LDG.E.U16 R41, [R124.64+0x140] ;  /* 0x0001401c7c29e981 */ /* 0x000f68000c1e1500 */
[----:B------:R-:W5:Y:S01]  /*1660*/  @!P0 LDG.E.U16 R44, [R124.64+0x200] ;  /* 0x0002001c7c2c8981 */ /* 0x000f62000c1e1500 */
[----:B------:R-:W-:Y:S02]  /*1670*/  ISETP.GE.AND P0, PT, R30, UR26, PT ;  /* 0x0000001a1e007c0c */ /* 0x000fe4000bf06270 */
[----:B------:R-:W-:Y:S01]  /*1680*/  ISETP.GE.AND P5, PT, R34, UR26, PT ;  /* 0x0000001a22007c0c */ /* 0x000fe2000bfa6270 */
[----:B------:R-:W5:Y:S01]  /*1690*/  @!P1 LDG.E.U16 R46, [R124.64+0x280] ;  /* 0x0002801c7c2e9981 */ /* 0x000f62000c1e1500 */
[----:B------:R-:W-:-:S03]  /*16a0*/  ISETP.GE.AND P6, PT, R35, UR26, PT ;  /* 0x0000001a23007c0c */ /* 0x000fc6000bfc6270 */
[----:B------:R-:W5:Y:S04]  /*16b0*/  @!P2 LDG.E.U16 R47, [R124.64+0x2c0] ;  /* 0x0002c01c7c2fa981 */ /* 0x000f68000c1e1500 */
[----:B------:R-:W5:Y:S04]  /*16c0*/  @!P3 LDG.E.U16 R48, [R124.64+0x300] ;  /* 0x0003001c7c30b981 */ /* 0x000f68000c1e1500 */
[----:B------:R-:W5:Y:S04]  /*16d0*/  @!P0 LDG.E.U16 R45, [R124.64+0x240] ;  /* 0x0002401c7c2d8981 */ /* 0x000f68000c1e1500 */
[----:B------:R-:W5:Y:S04]  /*16e0*/  @!P4 LDG.E.U16 R49, [R124.64+0x340] ;  /* 0x0003401c7c31c981 */ /* 0x000f68000c1e1500 */
[----:B------:R-:W5:Y:S04]  /*16f0*/  @!P5 LDG.E.U16 R50, [R124.64+0x380] ;  /* 0x0003801c7c32d981 */ /* 0x000f68000c1e1500 */
[----:B------:R-:W5:Y:S01]  /*1700*/  @!P6 LDG.E.U16 R51, [R124.64+0x3c0] ;  /* 0x0003c01c7c33e981 */ /* 0x000f62000c1e1500 */
[----:B------:R-:W-:-:S02]  /*1710*/  MOV R30, UR20 ;  /* 0x00000014001e7c02 */ /* 0x000fc40008000f00 */
[----:B------:R-:W-:Y:S02]  /*1720*/  MOV R31, UR21 ;  /* 0x00000015001f7c02 */ /* 0x000fe40008000f00 */
[----:B------:R-:W-:Y:S02]  /*1730*/  P2R R54, PR, RZ, 0x1 ;  /* 0x00000001ff367803 */ /* 0x000fe40000000000 */
[C---:B------:R-:W-:Y:S01]  /*1740*/  ISETP.GE.AND P0, PT, R64.reuse, UR26, PT ;  /* 0x0000001a40007c0c */ /* 0x040fe2000bf06270 */
[----:B------:R-:W-:Y:S01]  /*1750*/  IMAD.WIDE R30, R64, 0x2, R30 ;  /* 0x00000002401e7825 */ /* 0x000fe200078e021e */
[----:B------:R-:W-:Y:S02]  /*1760*/  PRMT R34, RZ, 0x7610, R34 ;  /* 0x00007610ff227816 */ /* 0x000fe40000000022 */
[----:B------:R-:W-:Y:S02]  /*1770*/  P2R R52, PR, RZ, 0x2 ;  /* 0x00000002ff347803 */ /* 0x000fe40000000000 */
[----:B------:R-:W-:-:S02]  /*1780*/  ISETP.GE.AND P1, PT, R56, UR26, PT ;  /* 0x0000001a38007c0c */ /* 0x000fc4000bf26270 */
[----:B------:R-:W-:Y:S02]  /*1790*/  PRMT R35, RZ, 0x7610, R35 ;  /* 0x00007610ff237816 */ /* 0x000fe40000000023 */
[----:B------:R-:W-:Y:S02]  /*17a0*/  PRMT R67, RZ, 0x7610, R67 ;  /* 0x00007610ff437816 */ /* 0x000fe40000000043 */
[----:B------:R-:W-:Y:S01]  /*17b0*/  PRMT R69, RZ, 0x7610, R69 ;  /* 0x00007610ff457816 */ /* 0x000fe20000000045 */
[----:B-1----:R-:W-:Y:S04]  /*17c0*/  STL [R1+0xc], R73 ;  /* 0x00000c4901007387 */ /* 0x002fe80000100800 */
[----:B--2---:R-:W-:Y:S04]  /*17d0*/  STL [R1+0x8], R71 ;  /* 0x0000084701007387 */ /* 0x004fe80000100800 */
[----:B---3--:R-:W-:Y:S04]  /*17e0*/  STL [R1+0x4], R68 ;  /* 0x0000044401007387 */ /* 0x008fe80000100800 */
[----:B----4-:R-:W-:Y:S04]  /*17f0*/  STL [R1], R66 ;  /* 0x0000004201007387 */ /* 0x010fe80000100800 */
[----:B------:R-:W-:Y:S04]  /*1800*/  STL [R1+0x10], R70 ;  /* 0x0000104601007387 */ /* 0x000fe80000100800 */
[----:B------:R-:W2:Y:S04]  /*1810*/  LDL.LU R72, [R1+0x18] ;  /* 0x0000180001487983 */ /* 0x000ea80000300800 */
[----:B-----5:R1:W-:Y:S04]  /*1820*/  STS.U16 [R3], R36 ;  /* 0x0000002403007388 */ /* 0x0203e80000000400 */
        /* <DEDUP_REMOVED lines=34> */
[----:B------:R-:W2:Y:S01]  /*1a50*/  @!P0 LDG.E.U16 R34, [R30.64] ;  /* 0x0000001c1e228981 */ /* 0x000ea2000c1e1500 */
[----:B------:R-:W-:-:S03]  /*1a60*/  ISETP.GE.AND P0, PT, R58, UR26, PT ;  /* 0x0000001a3a007c0c */ /* 0x000fc6000bf06270 */
[----:B------:R-:W2:Y:S01]  /*1a70*/  @!P1 LDG.E.U16 R35, [R30.64+0x40] ;  /* 0x0000401c1e239981 */ /* 0x000ea2000c1e1500 */
[----:B------:R-:W-:Y:S02]  /*1a80*/  ISETP.GE.AND P1, PT, R59, UR26, PT ;  /* 0x0000001a3b007c0c */ /* 0x000fe4000bf26270 */
[----:B---3--:R-:W-:Y:S01]  /*1a90*/  PRMT R37, RZ, 0x7610, R37 ;  /* 0x00007610ff257816 */ /* 0x008fe20000000025 */
[----:B------:R-:W3:Y:S01]  /*1aa0*/  @!P4 LDG.E.U16 R67, [R30.64+0x340] ;  /* 0x0003401c1e43c981 */ /* 0x000ee2000c1e1500 */
[----:B----4-:R-:W-:Y:S02]  /*1ab0*/  PRMT R44, RZ, 0x7610, R44 ;  /* 0x00007610ff2c7816 */ /* 0x010fe4000000002c */
[----:B-----5:R-:W-:Y:S01]  /*1ac0*/  PRMT R46, RZ, 0x7610, R46 ;  /* 0x00007610ff2e7816 */ /* 0x020fe2000000002e */
[----:B------:R-:W4:Y:S04]  /*1ad0*/  @!P6 LDG.E.U16 R69, [R30.64+0x3c0] ;  /* 0x0003c01c1e45e981 */ /* 0x000f28000c1e1500 */
[----:B------:R-:W5:Y:S01]  /*1ae0*/  @!P0 LDG.E.U16 R36, [R30.64+0x80] ;  /* 0x0000801c1e248981 */ /* 0x000f62000c1e1500 */
[----:B------:R-:W-:-:S02]  /*1af0*/  ISETP.GE.AND P0, PT, R32, UR26, PT ;  /* 0x0000001a20007c0c */ /* 0x000fc4000bf06270 */
[----:B------:R-:W-:Y:S01]  /*1b00*/  PRMT R32, RZ, 0x7610, R32 ;  /* 0x00007610ff207816 */ /* 0x000fe20000000020 */
[----:B------:R-:W3:Y:S01]  /*1b10*/  @!P1 LDG.E.U16 R37, [R30.64+0xc0] ;  /* 0x0000c01c1e259981 */ /* 0x000ee2000c1e1500 */
[----:B------:R-:W-:-:S09]  /*1b20*/  ISETP.GE.AND P1, PT, R33, UR26, PT ;  /* 0x0000001a21007c0c */ /* 0x000fd2000bf26270 */
[----:B------:R-:W4:Y:S01]  /*1b30*/  @!P0 LDG.E.U16 R32, [R30.64+0x100] ;  /* 0x0001001c1e208981 */ /* 0x000f22000c1e1500 */
[----:B------:R-:W-:Y:S02]  /*1b40*/  ISETP.GE.AND P0, PT, R61, UR26, PT ;  /* 0x0000001a3d007c0c */ /* 0x000fe4000bf06270 */
[----:B------:R-:W-:-:S06]  /*1b50*/  PRMT R33, RZ, 0x7610, R33 ;  /* 0x00007610ff217816 */ /* 0x000fcc0000000021 */
[----:B------:R-:W4:Y:S01]  /*1b60*/  @!P1 LDG.E.U16 R33, [R30.64+0x140] ;  /* 0x0001401c1e219981 */ /* 0x000f22000c1e1500 */
[----:B------:R-:W-:-:S04]  /*1b70*/  ISETP.GE.AND P1, PT, R62, UR26, PT ;  /* 0x0000001a3e007c0c */ /* 0x000fc8000bf26270 */
[----:B------:R-:W4:Y:S01]  /*1b80*/  @!P0 LDG.E.U16 R44, [R30.64+0x180] ;  /* 0x0001801c1e2c8981 */ /* 0x000f22000c1e1500 */
[----:B------:R-:W-:Y:S02]  /*1b90*/  ISETP.GE.AND P0, PT, R63, UR26, PT ;  /* 0x0000001a3f007c0c */ /* 0x000fe4000bf06270 */
[----:B------:R-:W-:-:S06]  /*1ba0*/  PRMT R59, RZ, 0x7610, R59 ;  /* 0x00007610ff3b7816 */ /* 0x000fcc000000003b */
[----:B------:R-:W4:Y:S01]  /*1bb0*/  @!P1 LDG.E.U16 R59, [R30.64+0x1c0] ;  /* 0x0001c01c1e3b9981 */ /* 0x000f22000c1e1500 */
[----:B------:R-:W-:-:S04]  /*1bc0*/  ISETP.NE.AND P1, PT, R52, RZ, PT ;  /* 0x000000ff3400720c */ /* 0x000fc80003f25270 */
[----:B------:R-:W4:Y:S01]  /*1bd0*/  @!P0 LDG.E.U16 R46, [R30.64+0x200] ;  /* 0x0002001c1e2e8981 */ /* 0x000f22000c1e1500 */
[----:B------:R-:W-:Y:S02]  /*1be0*/  ISETP.NE.AND P0, PT, R54, RZ, PT ;  /* 0x000000ff3600720c */ /* 0x000fe40003f05270 */
[----:B------:R-:W-:Y:S02]  /*1bf0*/  PRMT R61, RZ, 0x7610, R61 ;  /* 0x00007610ff3d7816 */ /* 0x000fe4000000003d */
[----:B0-----:R-:W-:Y:S02]  /*1c00*/  PRMT R48, RZ, 0x7610, R48 ;  /* 0x00007610ff307816 */ /* 0x001fe40000000030 */
[----:B------:R-:W-:Y:S02]  /*1c10*/  PRMT R63, RZ, 0x7610, R63 ;  /* 0x00007610ff3f7816 */ /* 0x000fe4000000003f */
[----:B------:R-:W-:Y:S02]  /*1c20*/  PRMT R50, RZ, 0x7610, R50 ;  /* 0x00007610ff327816 */ /* 0x000fe40000000032 */
[----:B------:R-:W-:Y:S01]  /*1c30*/  PRMT R52, RZ, 0x7610, R52 ;  /* 0x00007610ff347816 */ /* 0x000fe20000000034 */
[----:B------:R-:W4:Y:S04]  /*1c40*/  @!P1 LDG.E.U16 R48, [R30.64+0x280] ;  /* 0x0002801c1e309981 */ /* 0x000f28000c1e1500 */
[----:B------:R-:W4:Y:S04]  /*1c50*/  @!P0 LDG.E.U16 R61, [R30.64+0x240] ;  /* 0x0002401c1e3d8981 */ /* 0x000f28000c1e1500 */
[----:B------:R-:W4:Y:S04]  /*1c60*/  @!P2 LDG.E.U16 R63, [R30.64+0x2c0] ;  /* 0x0002c01c1e3fa981 */ /* 0x000f28000c1e1500 */
[----:B------:R-:W4:Y:S04]  /*1c70*/  @!P3 LDG.E.U16 R50, [R30.64+0x300] ;  /* 0x0003001c1e32b981 */ /* 0x000f28000c1e1500 */
[----:B------:R-:W4:Y:S01]  /*1c80*/  @!P5 LDG.E.U16 R52, [R30.64+0x380] ;  /* 0x0003801c1e34d981 */ /* 0x000f22000c1e1500 */
[----:B------:R-:W-:-:S05]  /*1c90*/  PRMT R38, RZ, 0x5410, R38 ;  /* 0x00005410ff267816 */ /* 0x000fca0000000026 */
[----:B------:R-:W-:-:S05]  /*1ca0*/  FADD.FTZ R38, R38, UR5 ;  /* 0x0000000526267e21 */ /* 0x000fca0008010000 */
[----:B------:R-:W-:Y:S02]  /*1cb0*/  FSETP.GTU.FTZ.AND P4, PT, R38, 20, PT ;  /* 0x41a000002600780b */ /* 0x000fe40003f9c000 */
        /* <DEDUP_REMOVED lines=17> */
[----:B------:R-:W-:Y:S01]  /*1dd0*/  FSETP.GTU.FTZ.AND P6, PT, R43, 20, PT ;  /* 0x41a000002b00780b */ /* 0x000fe20003fdc000 */
[----:B--2---:R-:W-:Y:S04]  /*1de0*/  STS.U16 [R3], R34 ;  /* 0x0000002203007388 */ /* 0x004fe80000000400 */
[----:B------:R-:W-:Y:S04]  /*1df0*/  STS.U16 [R4+0x40], R35 ;  /* 0x0000402304007388 */ /* 0x000fe80000000400 */
[----:B-----5:R-:W-:Y:S04]  /*1e00*/  STS.U16 [R5+0x80], R36 ;  /* 0x0000802405007388 */ /* 0x020fe80000000400 */
[----:B---3--:R-:W-:Y:S04]  /*1e10*/  STS.U16 [R6+0xc0], R37 ;  /* 0x0000c02506007388 */ /* 0x008fe80000000400 */
[----:B----4-:R-:W-:Y:S04]  /*1e20*/  STS.U16 [R7+0x100], R32 ;  /* 0x0001002007007388 */ /* 0x010fe80000000400 */
        /* <DEDUP_REMOVED lines=16> */
[----:B------:R-:W5:Y:S01]  /*1f30*/  LDS.U16 R34, [R19+0x8] ;  /* 0x0000080013227984 */ /* 0x000f620000000400 */
[----:B0-----:R-:W-:-:S02]  /*1f40*/  PRMT R59, RZ, 0x5410, R73 ;  /* 0x00005410ff3b7816 */ /* 0x001fc40000000049 */
[----:B-1----:R-:W-:Y:S01]  /*1f50*/  PRMT R46, RZ, 0x5410, R71 ;  /* 0x00005410ff2e7816 */ /* 0x002fe20000000047 */
[----:B------:R-:W0:Y:S04]  /*1f60*/  LDS.U16 R35, [R19+0xa] ;  /* 0x00000a0013237984 */ /* 0x000e280000000400 */
[----:B------:R-:W1:Y:S04]  /*1f70*/  LDS.U16 R36, [R19+0xc] ;  /* 0x00000c0013247984 */ /* 0x000e680000000400 */
[----:B------:R-:W0:Y:S04]  /*1f80*/  LDS.U16 R37, [R19+0xe] ;  /* 0x00000e0013257984 */ /* 0x000e280000000400 */
[----:B------:R-:W-:Y:S04]  /*1f90*/  LDS.U16 R48, [R19+0x14] ;  /* 0x0000140013307984 */ /* 0x000fe80000000400 */
[----:B------:R-:W-:Y:S01]  /*1fa0*/  LDS.U16 R50, [R19+0x16] ;  /* 0x0000160013327984 */ /* 0x000fe20000000400 */
[----:B--2---:R-:W-:-:S03]  /*1fb0*/  PRMT R30, RZ, 0x5410, R30 ;  /* 0x00005410ff1e7816 */ /* 0x004fc6000000001e */
[----:B------:R-:W-:Y:S01]  /*1fc0*/  LDS.U16 R52, [R19+0x18] ;  /* 0x0000180013347984 */ /* 0x000fe20000000400 */
[----:B---3--:R-:W-:Y:S01]  /*1fd0*/  PRMT R31, RZ, 0x5410, R31 ;  /* 0x00005410ff1f7816 */ /* 0x008fe2000000001f */
[----:B------:R-:W-:Y:S02]  /*1fe0*/  FFMA.FTZ R44, R30, R59, R72 ;  /* 0x0000003b1e2c7223 */ /* 0x000fe40000010048 */
[----:B------:R-:W-:Y:S01]  /*1ff0*/  LDS.U16 R54, [R19+0x1a] ;  /* 0x00001a0013367984 */ /* 0x000fe20000000400 */
[----:B----4-:R-:W-:Y:S01]  /*2000*/  PRMT R32, RZ, 0x5410, R32 ;  /* 0x00005410ff207816 */ /* 0x010fe20000000020 */
[----:B------:R-:W-:Y:S01]  /*2010*/  FFMA.FTZ R59, R31, R46, R44 ;  /* 0x0000002e1f3b7223 */ /* 0x000fe2000001002c */
[----:B------:R-:W-:Y:S01]  /*2020*/  PRMT R44, RZ, 0x5410, R68 ;  /* 0x00005410ff2c7816 */ /* 0x000fe20000000044 */
[----:B------:R-:W-:Y:S01]  /*2030*/  LDS.U16 R56, [R19+0x1c] ;  /* 0x00001c0013387984 */ /* 0x000fe20000000400 */
[----:B------:R-:W-:Y:S02]  /*2040*/  PRMT R46, RZ, 0x5410, R66 ;  /* 0x00005410ff2e7816 */ /* 0x000fe40000000042 */
[----:B-----5:R-:W-:Y:S01]  /*2050*/  PRMT R33, RZ, 0x5410, R33 ;  /* 0x00005410ff217816 */ /* 0x020fe20000000021 */
[----:B------:R-:W-:Y:S01]  /*2060*/  FFMA.FTZ R44, R32, R44, R59 ;  /* 0x0000002c202c7223 */ /* 0x000fe2000001003b */
[----:B------:R-:W-:Y:S03]  /*2070*/  LDS.U16 R58, [R19+0x1e] ;  /* 0x00001e00133a7984 */ /* 0x000fe60000000400 */
[----:B------:R-:W-:-:S02]  /*2080*/  FFMA.FTZ R59, R33, R46, R44 ;  /* 0x0000002e213b7223 */ /* 0x000fc4000001002c */
[----:B------:R-:W2:Y:S01]  /*2090*/  LDS.U16 R44, [R19+0x10] ;  /* 0x00001000132c7984 */ /* 0x000ea20000000400 */
[----:B------:R-:W-:Y:S02]  /*20a0*/  PRMT R46, RZ, 0x5410, R248 ;  /* 0x00005410ff2e7816 */ /* 0x000fe400000000f8 */
[----:B------:R-:W-:-:S05]  /*20b0*/  PRMT R34, RZ, 0x5410, R34 ;  /* 0x00005410ff227816 */ /* 0x000fca0000000022 */
[----:B------:R-:W-:Y:S02]  /*20c0*/  FFMA.FTZ R62, R34, R46, R59 ;  /* 0x0000002e223e7223 */ /* 0x000fe4000001003b */
[----:B------:R3:W4:Y:S01]  /*20d0*/  LDS.U16 R46, [R19+0x12] ;  /* 0x00001200132e7984 */ /* 0x0007220000000400 */
[----:B------:R-:W-:Y:S02]  /*20e0*/  PRMT R59, RZ, 0x5410, R20 ;  /* 0x00005410ff3b7816 */ /* 0x000fe40000000014 */
[----:B0-----:R-:W-:Y:S02]  /*20f0*/  PRMT R35, RZ, 0x5410, R35 ;  /* 0x00005410ff237816 */ /* 0x001fe40000000023 */
[----:B------:R-:W-:Y:S02]  /*2100*/  PRMT R61, RZ, 0x5410, R21 ;  /* 0x00005410ff3d7816 */ /* 0x000fe40000000015 */
[----:B-1----:R-:W-:Y:S01]  /*2110*/  PRMT R36, RZ, 0x5410, R36 ;  /* 0x00005410ff247816 */ /* 0x002fe20000000024 */
[----:B------:R-:W-:Y:S01]  /*2120*/  FFMA.FTZ R59, R35, R59, R62 ;  /* 0x0000003b233b7223 */ /* 0x000fe2000001003e */
[----:B------:R-:W-:-:S03]  /*2130*/  PRMT R37, RZ, 0x5410, R37 ;  /* 0x00005410ff257816 */ /* 0x000fc60000000025 */
[----:B------:R-:W-:Y:S01]  /*2140*/  FFMA.FTZ R62, R36, R61, R59 ;  /* 0x0000003d243e7223 */ /* 0x000fe2000001003b */
[----:B------:R-:W-:Y:S02]  /*2150*/  PRMT R59, RZ, 0x5410, R22 ;  /* 0x00005410ff3b7816 */ /* 0x000fe40000000016 */
[----:B------:R-:W-:Y:S02]  /*2160*/  MOV R63, c[0x0][0x16c] ;  /* 0x00005b00003f7a02 */ /* 0x000fe40000000f00 */
[----:B------:R-:W-:Y:S01]  /*2170*/  PRMT R61, RZ, 0x5410, R23 ;  /* 0x00005410ff3d7816 */ /* 0x000fe20000000017 */
[----:B------:R-:W-:Y:S01]  /*2180*/  FFMA.FTZ R59, R37, R59, R62 ;  /* 0x0000003b253b7223 */ /* 0x000fe2000001003e */
[----:B------:R-:W-:Y:S02]  /*2190*/  ISETP.GE.AND P5, PT, R63, 0x1, PT ;  /* 0x000000013f00780c */ /* 0x000fe40003fa6270 */
[----:B--2---:R-:W-:-:S05]  /*21a0*/  PRMT R44, RZ, 0x5410, R44 ;  /* 0x00005410ff2c7816 */ /* 0x004fca000000002c */
[----:B------:R-:W-:Y:S01]  /*21b0*/  FFMA.FTZ R63, R44, R61, R59 ;  /* 0x0000003d2c3f7223 */ /* 0x000fe2000001003b */
[----:B------:R-:W-:Y:S05]  /*21c0*/  @P4 BRA `(.L_x_8489) ;  /* 0x000001f000004947 */ /* 0x000fea0003800000 */
        /* <DEDUP_REMOVED lines=31> */
.L_x_8489:
[----:B---3--:R-:W-:Y:S05]  /*23c0*/  BSYNC B0 ;  /* 0x0000000000007941 */ /* 0x008fea0003800000 */
.L_x_8488:
[----:B------:R-:W-:Y:S01]  /*23d0*/  PRMT R59, RZ, 0x5410, R24 ;  /* 0x00005410ff3b7816 */ /* 0x000fe20000000018 */
[----:B------:R-:W-:Y:S01]  /*23e0*/  BSSY B0, `(.L_x_8490) ;  /* 0x0000026000007945 */ /* 0x000fe20003800000 */
[----:B----4-:R-:W-:Y:S02]  /*23f0*/  PRMT R46, RZ, 0x5410, R46 ;  /* 0x00005410ff2e7816 */ /* 0x010fe4000000002e */
        /* <DEDUP_REMOVED lines=36> */
.L_x_8491:
[----:B------:R-:W-:Y:S05]  /*2640*/  BSYNC B0 ;  /* 0x0000000000007941 */ /* 0x000fea0003800000 */
.L_x_8490:
        /* <DEDUP_REMOVED lines=39> */
.L_x_8493:
[----:B------:R-:W-:Y:S05]  /*28c0*/  BSYNC B0 ;  /* 0x0000000000007941 */ /* 0x000fea0003800000 */
.L_x_8492:
        /* <DEDUP_REMOVED lines=39> */
.L_x_8495:
[----:B------:R-:W-:Y:S05]  /*2b40*/  BSYNC B0 ;  /* 0x0000000000007941 */ /* 0x000fea0003800000 */
.L_x_8494:
        /* <DEDUP_REMOVED lines=39> */
.L_x_8497:
[----:B------:R-:W-:Y:S05]  /*2dc0*/  BSYNC B0 ;  /* 0x0000000000007941 */ /* 0x000fea0003800000 */
.L_x_8496:
        /* <DEDUP_REMOVED lines=39> */
.L_x_8499:
[----:B------:R-:W-:Y:S05]  /*3040*/  BSYNC B0 ;  /* 0x0000000000007941 */ /* 0x000fea0003800000 */
.L_x_8498:
        /* <DEDUP_REMOVED lines=40> */
.L_x_8501:
[----:B------:R-:W-:Y:S05]  /*32d0*/  BSYNC B0 ;  /* 0x0000000000007941 */ /* 0x000fea0003800000 */
.L_x_8500:
[----:B------:R-:W-:Y:S01]  /*32e0*/  PRMT R58, RZ, 0x5410, R58 ;  /* 0x00005410ff3a7816 */ /* 0x000fe2000000003a */
[----:B------:R-:W-:Y:S01]  /*32f0*/  BSSY B0, `(.L_x_8502) ;  /* 0x0000027000007945 */ /* 0x000fe20003800000 */
[----:B------:R-:W-:Y:S01]  /*3300*/  PRMT R60, RZ, 0x5410, R60 ;  /* 0x00005410ff3c7816 */ /* 0x000fe2000000003c */
[----:B------:R-:W-:Y:S01]  /*3310*/  HFMA2.MMA R59, -RZ, RZ, 0, 0 ;  /* 0x00000000ff3b7435 */ /* 0x000fe200000001ff */
        /* <DEDUP_REMOVED lines=9> */
[C---:B01----:R-:W-:Y:S01]  /*33b0*/  FADD.FTZ.RZ R61, R66.reuse, 1 ;  /* 0x3f800000423d7421 */ /* 0x043fe2000001c000 */
        /* <DEDUP_REMOVED lines=26> */
.L_x_8503:
[----:B------:R-:W-:Y:S05]  /*3560*/  BSYNC B0 ;  /* 0x0000000000007941 */ /* 0x000fea0003800000 */
.L_x_8502:
[----:B------:R-:W-:Y:S01]  /*3570*/  PRMT R65, RZ, 0x5410, R65 ;  /* 0x00005410ff417816 */ /* 0x000fe20000000041 */
[----:B------:R-:W-:Y:S01]  /*3580*/  BSSY B0, `(.L_x_8504) ;  /* 0x0000026000007945 */ /* 0x000fe20003800000 */
[----:B0-----:R-:W-:Y:S01]  /*3590*/  HFMA2.MMA R61, -RZ, RZ, 0, 0 ;  /* 0x00000000ff3d7435 */ /* 0x001fe200000001ff */
        /* <DEDUP_REMOVED lines=36> */
.L_x_8505:
[----:B------:R-:W-:Y:S05]  /*37e0*/  BSYNC B0 ;  /* 0x0000000000007941 */ /* 0x000fea0003800000 */
.L_x_8504:
        /* <DEDUP_REMOVED lines=38> */
.L_x_8507:
[----:B------:R-:W-:Y:S05]  /*3a50*/  BSYNC B0 ;  /* 0x0000000000007941 */ /* 0x000fea0003800000 */
.L_x_8506:
        /* <DEDUP_REMOVED lines=38> */
.L_x_8509:
[----:B------:R-:W-:Y:S05]  /*3cc0*/  BSYNC B0 ;  /* 0x0000000000007941 */ /* 0x000fea0003800000 */
.L_x_8508:
        /* <DEDUP_REMOVED lines=33> */
.L_x_8511:
[----:B------:R-:W-:Y:S05]  /*3ee0*/  BSYNC B0 ;  /* 0x0000000000007941 */ /* 0x000fea0003800000 */
.L_x_8510:
        /* <DEDUP_REMOVED lines=33> */
.L_x_8513:
[----:B------:R-:W-:Y:S05]  /*4100*/  BSYNC B0 ;  /* 0x0000000000007941 */ /* 0x000fea0003800000 */
.L_x_8512:
        /* <DEDUP_REMOVED lines=33> */
.L_x_8515:
[----:B------:R-:W-:Y:S05]  /*4320*/  BSYNC B0 ;  /* 0x0000000000007941 */ /* 0x000fea0003800000 */
.L_x_8514:
        /* <DEDUP_REMOVED lines=33> */
.L_x_8517:
[----:B------:R-:W-:Y:S05]  /*4540*/  BSYNC B0 ;  /* 0x0000000000007941 */ /* 0x000fea0003800000 */
.L_x_8516:
        /* <DEDUP_REMOVED lines=33> */
.L_x_8519:
[----:B------:R-:W-:Y:S05]  /*4760*/  BSYNC B0 ;  /* 0x0000000000007941 */ /* 0x000fea0003800000 */
.L_x_8518:
        /* <DEDUP_REMOVED lines=22> */
[----:B------:R-:W-:Y:S01]  /*48d0*/  MOV R61, RZ ;  /* 0x000000ff003d7202 */ /* 0x000fe20000000f00 */
[----:B------:R-:W-:Y:S01]  /*48e0*/  ULEA.HI UR9, UR27, UR27, URZ, 0x1 ;  /* 0x0000001b1b097291 */ /* 0x000fe2000f8f083f */
[----:B------:R-:W-:Y:S01]  /*48f0*/  MOV R68, RZ ;  /* 0x000000ff00447202 */ /* 0x000fe20000000f00 */
[----:B------:R-:W-:Y:S01]  /*4900*/  CS2R R70, SRZ ;  /* 0x0000000000467805 */ /* 0x000fe2000001ff00 */
[----:B------:R-:W-:Y:S01]  /*4910*/  CS2R R72, SRZ ;  /* 0x0000000000487805 */ /* 0x000fe2000001ff00 */
[----:B------:R-:W-:Y:S01]  /*4920*/  ULOP3.LUT UR9, UR9, 0xfffffe, URZ, 0xc0, !UPT ;  /* 0x00fffffe09097892 */ /* 0x000fe2000f8ec03f */
[----:B------:R-:W-:Y:S01]  /*4930*/  MOV R75, RZ ;  /* 0x000000ff004b7202 */ /* 0x000fe20000000f00 */
[----:B------:R-:W-:Y:S01]  /*4940*/  CS2R R76, SRZ ;  /* 0x00000000004c7805 */ /* 0x000fe2000001ff00 */
[----:B------:R-:W-:Y:S01]  /*4950*/  CS2R R78, SRZ ;  /* 0x00000000004e7805 */ /* 0x000fe2000001ff00 */
[----:B------:R-:W-:Y:S01]  /*4960*/  CS2R R80, SRZ ;  /* 0x0000000000507805 */ /* 0x000fe2000001ff00 */
[----:B------:R-:W-:-:S02]  /*4970*/  UIADD3 UR27, UR27, -UR9, URZ ;  /* 0x800000091b1b7290 */ /* 0x000fc4000fffe03f */
[----:B------:R-:W-:Y:S02]  /*4980*/  UMOV UR7, URZ ;  /* 0x0000003f00077c82 */ /* 0x000fe40008000000 */
[----:B------:R-:W-:Y:S02]  /*4990*/  UMOV UR8, URZ ;  /* 0x0000003f00087c82 */ /* 0x000fe40008000000 */
[----:B------:R-:W-:Y:S02]  /*49a0*/  UMOV UR9, URZ ;  /* 0x0000003f00097c82 */ /* 0x000fe40008000000 */
.L_x_8599:
        /* <DEDUP_REMOVED lines=10> */
[----:B------:R-:W-:Y:S01]  /*4a50*/  ULDC.64 UR36, c[0x0][0x188] ;  /* 0x0000620000247ab9 */ /* 0x000fe20000000a00 */
[----:B------:R-:W-:Y:S01]  /*4a60*/  MOV R101, UR7 ;  /* 0x0000000700657c02 */ /* 0x000fe20008000f00 */
[----:B------:R-:W-:Y:S01]  /*4a70*/  UIADD3 UR39, UR39, UR26, URZ ;  /* 0x0000001a27277290 */ /* 0x000fe2000fffe03f */
[----:B------:R-:W-:Y:S01]  /*4a80*/  PRMT R104, RZ, 0x7610, R104 ;  /* 0x00007610ff687816 */ /* 0x000fe20000000068 */
[----:B------:R-:W-:Y:S01]  /*4a90*/  UIMAD UR26, UR40, UR36, URZ ;  /* 0x00000024281a72a4 */ /* 0x000fe2000f8e023f */
[----:B------:R-:W-:Y:S01]  /*4aa0*/  PRMT R109, RZ, 0x7610, R109 ;  /* 0x00007610ff6d7816 */ /* 0x000fe2000000006d */
[----:B------:R-:W-:Y:S01]  /*4ab0*/  UIMAD.WIDE.U32 UR38, UR7, UR36, UR38 ;  /* 0x00000024072672a5 */ /* 0x000fe2000f8e0026 */
[----:B------:R-:W-:Y:S01]  /*4ac0*/  PRMT R111, RZ, 0x7610, R111 ;  /* 0x00007610ff6f7816 */ /* 0x000fe2000000006f */
[----:B------:R-:W-:Y:S01]  /*4ad0*/  UIMAD UR26, UR7, UR37, UR26 ;  /* 0x00000025071a72a4 */ /* 0x000fe2000f8e021a */
[----:B------:R-:W-:Y:S01]  /*4ae0*/  PRMT R112, RZ, 0x7610, R112 ;  /* 0x00007610ff707816 */ /* 0x000fe20000000070 */
[----:B------:R-:W2:Y:S01]  /*4af0*/  LDL R168, [R1+0x10] ;  /* 0x0000100001a87983 */ /* 0x000ea20000100800 */
[----:B------:R-:W-:-:S02]  /*4b00*/  ULDC.64 UR36, c[0x0][0x220] ;  /* 0x0000880000247ab9 */ /* 0x000fc40000000a00 */
        /* <DEDUP_REMOVED lines=9> */
[----:B------:R-:W3:Y:S01]  /*4ba0*/  LDG.E.64 R64, [R64.64] ;  /* 0x0000001c40407981 */ /* 0x000ee2000c1e1b00 */
[----:B------:R-:W-:Y:S01]  /*4bb0*/  UIMAD UR36, UR40, UR36, URZ ;  /* 0x00000024282472a4 */ /* 0x000fe2000f8e023f */
[--C-:B------:R-:W-:Y:S01]  /*4bc0*/  SHF.R.S32.HI R99, RZ, 0x1f, R98.reuse ;  /* 0x0000001fff637819 */ /* 0x100fe20000011462 */
[----:B------:R-:W-:Y:S01]  /*4bd0*/  USHF.L.U32 UR38, UR26, 0x1, URZ ;  /* 0x000000011a267899 */ /* 0x000fe2000800063f */
[C---:B------:R-:W-:Y:S01]  /*4be0*/  IADD3 R66, R98.reuse, 0x20, RZ ;  /* 0x0000002062427810 */ /* 0x040fe20007ffe0ff */
[----:B------:R-:W-:Y:S01]  /*4bf0*/  UIMAD UR36, UR7, UR37, UR36 ;  /* 0x00000025072472a4 */ /* 0x000fe2000f8e0224 */
[C---:B------:R-:W-:Y:S01]  /*4c00*/  IADD3 R67, R98.reuse, 0x40, RZ ;  /* 0x0000004062437810 */ /* 0x040fe20007ffe0ff */
[----:B------:R-:W-:Y:S01]  /*4c10*/  IMAD.WIDE.U32 R100, R101, c[0x0][0x1c0], R98 ;  /* 0x0000700065647a25 */ /* 0x000fe200078e0062 */
[----:B------:R-:W-:-:S02]  /*4c20*/  IADD3 R99, R98, 0x60, RZ ;  /* 0x0000006062637810 */ /* 0x000fc40007ffe0ff */
[----:B------:R-:W-:Y:S02]  /*4c30*/  ISETP.GE.AND P4, PT, R98, UR38, PT ;  /* 0x0000002662007c0c */ /* 0x000fe4000bf86270 */
[----:B------:R-:W-:Y:S02]  /*4c40*/  ISETP.GE.AND P5, PT, R66, UR38, PT ;  /* 0x0000002642007c0c */ /* 0x000fe4000bfa6270 */
[----:B------:R-:W-:Y:S02]  /*4c50*/  ISETP.GE.AND P6, PT, R67, UR38, PT ;  /* 0x0000002643007c0c */ /* 0x000fe4000bfc6270 */
[----:B------:R-:W-:Y:S02]  /*4c60*/  IADD3 R67, R101, UR36, RZ ;  /* 0x0000002465437c10 */ /* 0x000fe4000fffe0ff */
[----:B------:R-:W-:Y:S02]  /*4c70*/  LEA R66, P2, R100, UR22, 0x1 ;  /* 0x0000001664427c11 */ /* 0x000fe4000f8408ff */
[----:B------:R-:W-:-:S02]  /*4c80*/  ISETP.GE.AND P0, PT, R99, UR38, PT ;  /* 0x0000002663007c0c */ /* 0x000fc4000bf06270 */
[----:B------:R-:W-:Y:S02]  /*4c90*/  IADD3 R99, R98, 0xa0, RZ ;  /* 0x000000a062637810 */ /* 0x000fe40007ffe0ff */
[----:B------:R-:W-:Y:S02]  /*4ca0*/  LEA.HI.X R67, R100, UR23, R67, 0x1, P2 ;  /* 0x0000001764437c11 */ /* 0x000fe400090f0c43 */
[----:B------:R-:W-:Y:S02]  /*4cb0*/  ISETP.GE.AND P2, PT, R99, UR38, PT ;  /* 0x0000002663007c0c */ /* 0x000fe4000bf46270 */
[C---:B------:R-:W-:Y:S01]  /*4cc0*/  IADD3 R99, R98.reuse, 0xe0, RZ ;  /* 0x000000e062637810 */ /* 0x040fe20007ffe0ff */
[----:B------:R0:W4:Y:S01]  /*4cd0*/  @!P4 LDG.E.U16 R104, [R66.64] ;  /* 0x0000001c4268c981 */ /* 0x000122000c1e1500 */
[----:B------:R-:W-:Y:S02]  /*4ce0*/  IADD3 R100, R98, 0xc0, RZ ;  /* 0x000000c062647810 */ /* 0x000fe40007ffe0ff */
[----:B------:R-:W-:Y:S01]  /*4cf0*/  ISETP.GE.AND P4, PT, R99, UR38, PT ;  /* 0x0000002663007c0c */ /* 0x000fe2000bf86270 */
[----:B------:R0:W2:Y:S01]  /*4d00*/  @!P5 LDG.E.U16 R109, [R66.64+0x40] ;  /* 0x0000401c426dd981 */ /* 0x0000a2000c1e1500 */
[----:B------:R-:W-:-:S02]  /*4d10*/  ISETP.GE.AND P3, PT, R100, UR38, PT ;  /* 0x0000002664007c0c */ /* 0x000fc4000bf66270 */
[C---:B------:R-:W-:Y:S01]  /*4d20*/  IADD3 R99, R98.reuse, 0x100, RZ ;  /* 0x0000010062637810 */ /* 0x040fe20007ffe0ff */
[----:B------:R0:W2:Y:S01]  /*4d30*/  @!P0 LDG.E.U16 R111, [R66.64+0xc0] ;  /* 0x0000c01c426f8981 */ /* 0x0000a2000c1e1500 */
[C---:B------:R-:W-:Y:S02]  /*4d40*/  IADD3 R102, R98.reuse, 0x80, RZ ;  /* 0x0000008062667810 */ /* 0x040fe40007ffe0ff */
[----:B------:R-:W-:Y:S02]  /*4d50*/  ISETP.GE.AND P5, PT, R99, UR38, PT ;  /* 0x0000002663007c0c */ /* 0x000fe4000bfa6270 */
[C---:B------:R-:W-:Y:S02]  /*4d60*/  IADD3 R99, R98.reuse, 0x140, RZ ;  /* 0x0000014062637810 */ /* 0x040fe40007ffe0ff */
[----:B------:R-:W-:Y:S02]  /*4d70*/  PRMT R117, RZ, 0x7610, R117 ;  /* 0x00007610ff757816 */ /* 0x000fe40000000075 */
[----:B------:R-:W-:Y:S01]  /*4d80*/  ISETP.GE.AND P0, PT, R99, UR38, PT ;  /* 0x0000002663007c0c */ /* 0x000fe2000bf06270 */
[----:B------:R0:W2:Y:S01]  /*4d90*/  @!P3 LDG.E.U16 R112, [R66.64+0x180] ;  /* 0x0001801c4270b981 */ /* 0x0000a2000c1e1500 */
[----:B------:R-:W-:-:S02]  /*4da0*/  IADD3 R99, R98, 0x160, RZ ;  /* 0x0000016062637810 */ /* 0x000fc40007ffe0ff */
[----:B------:R-:W-:Y:S01]  /*4db0*/  ISETP.GE.AND P1, PT, R102, UR38, PT ;  /* 0x0000002666007c0c */ /* 0x000fe2000bf26270 */
[----:B------:R0:W2:Y:S01]  /*4dc0*/  @!P4 LDG.E.U16 R117, [R66.64+0x1c0] ;  /* 0x0001c01c4275c981 */ /* 0x0000a2000c1e1500 */
[----:B------:R-:W-:Y:S02]  /*4dd0*/  ISETP.GE.AND P3, PT, R99, UR38, PT ;  /* 0x0000002663007c0c */ /* 0x000fe4000bf66270 */
[----:B------:R-:W-:Y:S02]  /*4de0*/  IADD3 R99, R98, 0x1c0, RZ ;  /* 0x000001c062637810 */ /* 0x000fe40007ffe0ff */
[----:B------:R-:W-:Y:S02]  /*4df0*/  PRMT R118, RZ, 0x7610, R118 ;  /* 0x00007610ff767816 */ /* 0x000fe40000000076 */
[----:B------:R-:W-:Y:S02]  /*4e00*/  PRMT R108, RZ, 0x7610, R108 ;  /* 0x00007610ff6c7816 */ /* 0x000fe4000000006c */
[----:B------:R-:W-:-:S02]  /*4e10*/  ISETP.GE.AND P4, PT, R99, UR38, PT ;  /* 0x0000002663007c0c */ /* 0x000fc4000bf86270 */
[C---:B------:R-:W-:Y:S01]  /*4e20*/  IADD3 R99, R98.reuse, 0x1e0, RZ ;  /* 0x000001e062637810 */ /* 0x040fe20007ffe0ff */
[----:B------:R0:W2:Y:S01]  /*4e30*/  @!P0 LDG.E.U16 R118, [R66.64+0x280] ;  /* 0x0002801c42768981 */ /* 0x0000a2000c1e1500 */
[----:B------:R-:W-:Y:S02]  /*4e40*/  IADD3 R100, R98, 0x120, RZ ;  /* 0x0000012062647810 */ /* 0x000fe40007ffe0ff */
[----:B------:R-:W-:Y:S01]  /*4e50*/  PRMT R110, RZ, 0x7610, R110 ;  /* 0x00007610ff6e7816 */ /* 0x000fe2000000006e */
[----:B------:R0:W2:Y:S01]  /*4e60*/  @!P6 LDG.E.U16 R108, [R66.64+0x80] ;  /* 0x0000801c426ce981 */ /* 0x0000a2000c1e1500 */
[----:B------:R-:W-:Y:S02]  /*4e70*/  PRMT R113, RZ, 0x7610, R113 ;  /* 0x00007610ff717816 */ /* 0x000fe40000000071 */
[----:B------:R-:W-:Y:S02]  /*4e80*/  ISETP.GE.AND P0, PT, R99, UR38, PT ;  /* 0x0000002663007c0c */ /* 0x000fe4000bf06270 */
[----:B------:R-:W-:Y:S01]  /*4e90*/  ISETP.GE.AND P6, PT, R100, UR38, PT ;  /* 0x0000002664007c0c */ /* 0x000fe2000bfc6270 */
[----:B------:R0:W2:Y:S01]  /*4ea0*/  @!P1 LDG.E.U16 R110, [R66.64+0x100] ;  /* 0x0001001c426e9981 */ /* 0x0000a2000c1e1500 */
[----:B------:R-:W-:-:S02]  /*4eb0*/  IADD3 R101, R98, 0x1a0, RZ ;  /* 0x000001a062657810 */ /* 0x000fc40007ffe0ff */
[----:B------:R-:W-:Y:S01]  /*4ec0*/  IADD3 R100, R98, 0x180, RZ ;  /* 0x0000018062647810 */ /* 0x000fe20007ffe0ff */
[----:B------:R0:W2:Y:S01]  /*4ed0*/  @!P2 LDG.E.U16 R113, [R66.64+0x140] ;  /* 0x0001401c4271a981 */ /* 0x0000a2000c1e1500 */
[----:B------:R-:W-:Y:S02]  /*4ee0*/  ISETP.GE.AND P1, PT, R101, UR38, PT ;  /* 0x0000002665007c0c */ /* 0x000fe4000bf26270 */
[----:B------:R-:W-:Y:S02]  /*4ef0*/  ISETP.GE.AND P2, PT, R100, UR38, PT ;  /* 0x0000002664007c0c */ /* 0x000fe4000bf46270 */
[----:B------:R-:W-:Y:S02]  /*4f00*/  PRMT R127, RZ, 0x7610, R127 ;  /* 0x00007610ff7f7816 */ /* 0x000fe4000000007f */
[----:B------:R-:W-:Y:S02]  /*4f10*/  IADD3 R99, R98, 0x200, RZ ;  /* 0x0000020062637810 */ /* 0x000fe40007ffe0ff */
[----:B------:R-:W-:-:S02]  /*4f20*/  PRMT R123, RZ, 0x7610, R123 ;  /* 0x00007610ff7b7816 */ /* 0x000fc4000000007b */
[----:B------:R-:W-:Y:S01]  /*4f30*/  PRMT R120, RZ, 0x7610, R120 ;  /* 0x00007610ff787816 */ /* 0x000fe20000000078 */
[----:B------:R0:W2:Y:S01]  /*4f40*/  @!P0 LDG.E.U16 R127, [R66.64+0x3c0] ;  /* 0x0003c01c427f8981 */ /* 0x0000a2000c1e1500 */
[----:B------:R-:W-:Y:S02]  /*4f50*/  ISETP.GE.AND P0, PT, R99, UR38, PT ;  /* 0x0000002663007c0c */ /* 0x000fe4000bf06270 */
[C---:B------:R-:W-:Y:S01]  /*4f60*/  IADD3 R99, R98.reuse, 0x220, RZ ;  /* 0x0000022062637810 */ /* 0x040fe20007ffe0ff */
[----:B------:R0:W2:Y:S01]  /*4f70*/  @!P1 LDG.E.U16 R123, [R66.64+0x340] ;  /* 0x0003401c427b9981 */ /* 0x0000a2000c1e1500 */
[----:B------:R-:W-:Y:S02]  /*4f80*/  IADD3 R100, R98, 0x240, RZ ;  /* 0x0000024062647810 */ /* 0x000fe40007ffe0ff */
[----:B------:R-:W-:Y:S01]  /*4f90*/  PRMT R121, RZ, 0x7610, R121 ;  /* 0x00007610ff797816 */ /* 0x000fe20000000079 */
[----:B------:R0:W2:Y:S01]  /*4fa0*/  @!P2 LDG.E.U16 R120, [R66.64+0x300] ;  /* 0x0003001c4278a981 */ /* 0x0000a2000c1e1500 */
[----:B------:R-:W-:-:S02]  /*4fb0*/  ISETP.GE.AND P1, PT, R99, UR38, PT ;  /* 0x0000002663007c0c */ /* 0x000fc4000bf26270 */
[----:B------:R-:W-:Y:S02]  /*4fc0*/  ISETP.GE.AND P2, PT, R100, UR38, PT ;  /* 0x0000002664007c0c */ /* 0x000fe4000bf46270 */
[C---:B------:R-:W-:Y:S01]  /*4fd0*/  IADD3 R101, R98.reuse, 0x260, RZ ;  /* 0x0000026062657810 */ /* 0x040fe20007ffe0ff */
[----:B------:R0:W2:Y:S01]  /*4fe0*/  @!P3 LDG.E.U16 R121, [R66.64+0x2c0] ;  /* 0x0002c01c4279b981 */ /* 0x0000a2000c1e1500 */
[----:B------:R-:W-:Y:S02]  /*4ff0*/  PRMT R126, RZ, 0x7610, R126 ;  /* 0x00007610ff7e7816 */ /* 0x000fe4000000007e */
[----:B------:R-:W-:Y:S02]  /*5000*/  IADD3 R99, R98, 0x280, RZ ;  /* 0x0000028062637810 */ /* 0x000fe40007ffe0ff */
[----:B------:R-:W-:Y:S02]  /*5010*/  PRMT R116, RZ, 0x7610, R116 ;  /* 0x00007610ff747816 */ /* 0x000fe40000000074 */
[----:B------:R-:W-:Y:S01]  /*5020*/  ISETP.GE.AND P3, PT, R101, UR38, PT ;  /* 0x0000002665007c0c */ /* 0x000fe2000bf66270 */
[----:B------:R0:W2:Y:S01]  /*5030*/  @!P0 LDG.E.U16 R126, [R66.64+0x400] ;  /* 0x0004001c427e8981 */ /* 0x0000a2000c1e1500 */
[----:B------:R-:W-:-:S02]  /*5040*/  PRMT R128, RZ, 0x7610, R128 ;  /* 0x00007610ff807816 */ /* 0x000fc40000000080 */
[----:B------:R-:W-:Y:S01]  /*5050*/  PRMT R119, RZ, 0x7610, R119 ;  /* 0x00007610ff777816 */ /* 0x000fe20000000077 */
[----:B------:R0:W2:Y:S01]  /*5060*/  @!P5 LDG.E.U16 R116, [R66.64+0x200] ;  /* 0x0002001c4274d981 */ /* 0x0000a2000c1e1500 */
[----:B------:R-:W-:Y:S02]  /*5070*/  PRMT R129, RZ, 0x7610, R129 ;  /* 0x00007610ff817816 */ /* 0x000fe40000000081 */
[C---:B------:R-:W-:Y:S01]  /*5080*/  IADD3 R100, R98.reuse, 0x2a0, RZ ;  /* 0x000002a062647810 */ /* 0x040fe20007ffe0ff */
[----:B------:R0:W2:Y:S01]  /*5090*/  @!P1 LDG.E.U16 R128, [R66.64+0x440] ;  /* 0x0004401c42809981 */ /* 0x0000a2000c1e1500 */
[----:B------:R-:W-:Y:S02]  /*50a0*/  ISETP.GE.AND P0, PT, R99, UR38, PT ;  /* 0x0000002663007c0c */ /* 0x000fe4000bf06270 */
[----:B------:R-:W-:Y:S01]  /*50b0*/  IADD3 R101, R98, 0x2c0, RZ ;  /* 0x000002c062657810 */ /* 0x000fe20007ffe0ff */
[----:B------:R0:W2:Y:S01]  /*50c0*/  @!P6 LDG.E.U16 R119, [R66.64+0x240] ;  /* 0x0002401c4277e981 */ /* 0x0000a2000c1e1500 */
[----:B------:R-:W-:-:S02]  /*50d0*/  PRMT R130, RZ, 0x7610, R130 ;  /* 0x00007610ff827816 */ /* 0x000fc40000000082 */
[----:B------:R-:W-:Y:S01]  /*50e0*/  ISETP.GE.AND P1, PT, R100, UR38, PT ;  /* 0x0000002664007c0c */ /* 0x000fe2000bf26270 */
[----:B------:R0:W2:Y:S01]  /*50f0*/  @!P2 LDG.E.U16 R129, [R66.64+0x480] ;  /* 0x0004801c4281a981 */ /* 0x0000a2000c1e1500 */
[----:B------:R-:W-:Y:S02]  /*5100*/  ISETP.GE.AND P2, PT, R101, UR38, PT ;  /* 0x0000002665007c0c */ /* 0x000fe4000bf46270 */
[----:B------:R-:W-:Y:S01]  /*5110*/  PRMT R122, RZ, 0x7610, R122 ;  /* 0x00007610ff7a7816 */ /* 0x000fe2000000007a */
[----:B------:R0:W2:Y:S01]  /*5120*/  @!P3 LDG.E.U16 R130, [R66.64+0x4c0] ;  /* 0x0004c01c4282b981 */ /* 0x0000a2000c1e1500 */
[C---:B------:R-:W-:Y:S02]  /*5130*/  IADD3 R99, R98.reuse, 0x2e0, RZ ;  /* 0x000002e062637810 */ /* 0x040fe40007ffe0ff */
[----:B------:R-:W-:Y:S02]  /*5140*/  PRMT R131, RZ, 0x7610, R131 ;  /* 0x00007610ff837816 */ /* 0x000fe40000000083 */
[----:B------:R-:W-:Y:S01]  /*5150*/  IADD3 R100, R98, 0x300, RZ ;  /* 0x0000030062647810 */ /* 0x000fe20007ffe0ff */
[----:B------:R0:W2:Y:S01]  /*5160*/  @!P4 LDG.E.U16 R122, [R66.64+0x380] ;  /* 0x0003801c427ac981 */ /* 0x0000a2000c1e1500 */
[----:B------:R-:W-:-:S02]  /*5170*/  ISETP.GE.AND P3, PT, R99, UR38, PT ;  /* 0x0000002663007c0c */ /* 0x000fc4000bf66270 */
[----:B------:R-:W-:Y:S01]  /*5180*/  PRMT R132, RZ, 0x7610, R132 ;  /* 0x00007610ff847816 */ /* 0x000fe20000000084 */
[----:B------:R0:W2:Y:S01]  /*5190*/  @!P0 LDG.E.U16 R131, [R66.64+0x500] ;  /* 0x0005001c42838981 */ /* 0x0000a2000c1e1500 */
[----:B------:R-:W-:Y:S02]  /*51a0*/  PRMT R133, RZ, 0x7610, R133 ;  /* 0x00007610ff857816 */ /* 0x000fe40000000085 */
[----:B------:R-:W-:Y:S02]  /*51b0*/  IADD3 R99, R98, 0x320, RZ ;  /* 0x0000032062637810 */ /* 0x000fe40007ffe0ff */
[----:B------:R-:W-:Y:S01]  /*51c0*/  ISETP.GE.AND P0, PT, R100, UR38, PT ;  /* 0x0000002664007c0c */ /* 0x000fe2000bf06270 */
[----:B------:R0:W2:Y:S01]  /*51d0*/  @!P1 LDG.E.U16 R132, [R66.64+0x540] ;  /* 0x0005401c42849981 */ /* 0x0000a2000c1e1500 */
[----:B------:R-:W-:Y:S02]  /*51e0*/  IADD3 R100, R98, 0x340, RZ ;  /* 0x0000034062647810 */ /* 0x000fe40007ffe0ff */
[----:B------:R-:W-:Y:S01]  /*51f0*/  PRMT R134, RZ, 0x7610, R134 ;  /* 0x00007610ff867816 */ /* 0x000fe20000000086 */
[----:B------:R0:W2:Y:S01]  /*5200*/  @!P2 LDG.E.U16 R133, [R66.64+0x580] ;  /* 0x0005801c4285a981 */ /* 0x0000a2000c1e1500 */
[----:B------:R-:W-:-:S02]  /*5210*/  ISETP.GE.AND P1, PT, R99, UR38, PT ;  /* 0x0000002663007c0c */ /* 0x000fc4000bf26270 */
[----:B------:R-:W-:Y:S02]  /*5220*/  ISETP.GE.AND P2, PT, R100, UR38, PT ;  /* 0x0000002664007c0c */ /* 0x000fe4000bf46270 */
[----:B------:R-:W-:Y:S01]  /*5230*/  PRMT R106, RZ, 0x7610, R106 ;  /* 0x00007610ff6a7816 */ /* 0x000fe2000000006a */
[----:B------:R0:W2:Y:S01]  /*5240*/  @!P3 LDG.E.U16 R134, [R66.64+0x5c0] ;  /* 0x0005c01c4286b981 */ /* 0x0000a2000c1e1500 */
[C---:B------:R-:W-:Y:S02]  /*5250*/  IADD3 R99, R98.reuse, 0x380, RZ ;  /* 0x0000038062637810 */ /* 0x040fe40007ffe0ff */
[----:B------:R-:W-:Y:S02]  /*5260*/  PRMT R107, RZ, 0x7610, R107 ;  /* 0x00007610ff6b7816 */ /* 0x000fe4000000006b */
[----:B------:R-:W-:Y:S01]  /*5270*/  PRMT R103, RZ, 0x7610, R103 ;  /* 0x00007610ff677816 */ /* 0x000fe20000000067 */
[----:B------:R0:W2:Y:S01]  /*5280*/  @!P0 LDG.E.U16 R106, [R66.64+0x600] ;  /* 0x0006001c426a8981 */ /* 0x0000a2000c1e1500 */
[----:B------:R-:W-:-:S02]  /*5290*/  IADD3 R101, R98, 0x360, RZ ;  /* 0x0000036062657810 */ /* 0x000fc40007ffe0ff */
[----:B------:R-:W-:Y:S01]  /*52a0*/  ISETP.GE.AND P0, PT, R99, UR38, PT ;  /* 0x0000002663007c0c */ /* 0x000fe2000bf06270 */
[----:B------:R0:W2:Y:S01]  /*52b0*/  @!P1 LDG.E.U16 R107, [R66.64+0x640] ;  /* 0x0006401c426b9981 */ /* 0x0000a2000c1e1500 */
[----:B------:R-:W-:Y:S02]  /*52c0*/  IADD3 R99, R98, 0x3a0, RZ ;  /* 0x000003a062637810 */ /* 0x000fe40007ffe0ff */
[----:B------:R-:W-:Y:S01]  /*52d0*/  ISETP.GE.AND P3, PT, R101, UR38, PT ;  /* 0x0000002665007c0c */ /* 0x000fe2000bf66270 */
[----:B------:R0:W2:Y:S01]  /*52e0*/  @!P2 LDG.E.U16 R103, [R66.64+0x680] ;  /* 0x0006801c4267a981 */ /* 0x0000a2000c1e1500 */
[----:B------:R-:W-:Y:S02]  /*52f0*/  ISETP.GE.AND P1, PT, R99, UR38, PT ;  /* 0x0000002663007c0c */ /* 0x000fe4000bf26270 */
[----:B------:R-:W-:Y:S02]  /*5300*/  PRMT R105, RZ, 0x7610, R105 ;  /* 0x00007610ff697816 */ /* 0x000fe40000000069 */
[----:B------:R-:W-:-:S02]  /*5310*/  PRMT R102, RZ, 0x7610, R102 ;  /* 0x00007610ff667816 */ /* 0x000fc40000000066 */
[----:B------:R-:W-:-:S04]  /*5320*/  PRMT R99, RZ, 0x7610, R99 ;  /* 0x00007610ff637816 */ /* 0x000fc80000000063 */
[----:B------:R0:W2:Y:S04]  /*5330*/  @!P0 LDG.E.U16 R102, [R66.64+0x700] ;  /* 0x0007001c42668981 */ /* 0x0000a8000c1e1500 */
[----:B------:R0:W2:Y:S04]  /*5340*/  @!P3 LDG.E.U16 R105, [R66.64+0x6c0] ;  /* 0x0006c01c4269b981 */ /* 0x0000a8000c1e1500 */
[----:B------:R0:W2:Y:S01]  /*5350*/  @!P1 LDG.E.U16 R99, [R66.64+0x740] ;  /* 0x0007401c42639981 */ /* 0x0000a2000c1e1500 */
[C---:B------:R-:W-:Y:S02]  /*5360*/  IADD3 R100, R98.reuse, 0x3c0, RZ ;  /* 0x000003c062647810 */ /* 0x040fe40007ffe0ff */
[----:B------:R-:W-:-:S02]  /*5370*/  IADD3 R98, R98, 0x3e0, RZ ;  /* 0x000003e062627810 */ /* 0x000fc40007ffe0ff */
[----:B------:R-:W-:Y:S02]  /*5380*/  ISETP.GE.AND P2, PT, R100, UR38, PT ;  /* 0x0000002664007c0c */ /* 0x000fe4000bf46270 */
[----:B------:R-:W-:Y:S01]  /*5390*/  ISETP.GE.AND P3, PT, R98, UR38, PT ;  /* 0x0000002662007c0c */ /* 0x000fe2000bf66270 */
[----:B------:R-:W-:Y:S01]  /*53a0*/  ULDC.64 UR38, c[0x0][0x198] ;  /* 0x0000660000267ab9 */ /* 0x000fe20000000a00 */
[----:B------:R-:W-:Y:S02]  /*53b0*/  PRMT R100, RZ, 0x7610, R100 ;  /* 0x00007610ff647816 */ /* 0x000fe40000000064 */
[----:B------:R-:W-:-:S07]  /*53c0*/  PRMT R101, RZ, 0x7610, R101 ;  /* 0x00007610ff657816 */ /* 0x000fce0000000065 */
[----:B------:R0:W2:Y:S04]  /*53d0*/  @!P2 LDG.E.U16 R100, [R66.64+0x780] ;  /* 0x0007801c4264a981 */ /* 0x0000a8000c1e1500 */
[----:B------:R0:W2:Y:S01]  /*53e0*/  @!P3 LDG.E.U16 R101, [R66.64+0x7c0] ;  /* 0x0007c01c4265b981 */ /* 0x0000a2000c1e1500 */
[----:B------:R-:W-:-:S04]  /*53f0*/  LOP3.LUT R243, R0, 0x1f, RZ, 0xc0, !PT ;  /* 0x0000001f00f37812 */ /* 0x000fc800078ec0ff */
[----:B------:R-:W-:Y:S02]  /*5400*/  ISETP.NE.AND P0, PT, R243, RZ, PT ;  /* 0x000000fff300720c */ /* 0x000fe40003f05270 */
[----:B------:R-:W-:Y:S01]  /*5410*/  MOV R137, c[0x0][0x16c] ;  /* 0x00005b0000897a02 */ /* 0x000fe20000000f00 */
[----:B---3--:R-:W1:Y:S02]  /*5420*/  R2UR UR42, R65 ;  /* 0x00000000412a73c2 */ /* 0x008e6400000e0000 */
        /* <DEDUP_REMOVED lines=35> */
[----:B----4-:R-:W-:Y:S07]  /*5660*/  STS.U16 [R3], R104 ;  /* 0x0000006803007388 */ /* 0x010fee0000000400 */
[----:B------:R-:W-:Y:S01]  /*5670*/  MUFU.SIN R145, R66 ;  /* 0x0000004200917308 */ /* 0x000fe20000000400 */
[----:B0-----:R-:W-:-:S07]  /*5680*/  MOV R98, UR24 ;  /* 0x0000001800627c02 */ /* 0x001fce0008000f00 */
[----:B------:R0:W-:Y:S01]  /*5690*/  MUFU.COS R146, R66 ;  /* 0x0000004200927308 */ /* 0x0001e20000000000 */
[----:B------:R-:W-:Y:S01]  /*56a0*/  @!P2 IADD3 R98, R98, -0x2, RZ ;  /* 0xfffffffe6262a810 */ /* 0x000fe20007ffe0ff */
[----:B--2---:R1:W-:Y:S01]  /*56b0*/  STS.U16 [R4+0x40], R109 ;  /* 0x0000406d04007388 */ /* 0x0043e20000000400 */
        /* <DEDUP_REMOVED lines=62> */
[----:B----4-:R-:W-:-:S03]  /*5aa0*/  MOV R104, UR43 ;  /* 0x0000002b00687c02 */ /* 0x010fc60008000f00 */
[----:B------:R0:W-:Y:S01]  /*5ab0*/  STS.U16 [R123+0x5c0], R134 ;  /* 0x0005c0867b007388 */ /* 0x0001e20000000400 */
[----:B------:R-:W-:Y:S02]  /*5ac0*/  SHF.L.U32 R122, R109, 0x1, RZ ;  /* 0x000000016d7a7819 */ /* 0x000fe400000006ff */
[----:B------:R-:W-:Y:S01]  /*5ad0*/  SHF.L.U32 R126, R111, 0x1, RZ ;  /* 0x000000016f7e7819 */ /* 0x000fe200000006ff */
[----:B------:R-:W-:Y:S01]  /*5ae0*/  FMUL.FTZ R104, R104, 1.4426950216293334961 ;  /* 0x3fb8aa3b68687820 */ /* 0x000fe20000410000 */
[----:B0-----:R-:W-:Y:S02]  /*5af0*/  SHF.L.U32 R123, R65, 0x1, RZ ;  /* 0x00000001417b7819 */ /* 0x001fe400000006ff */
[----:B------:R-:W-:-:S03]  /*5b00*/  IADD3 R113, R2, 0x360, RZ ;  /* 0x0000036002717810 */ /* 0x000fc60007ffe0ff */
[----:B------:R-:W-:Y:S01]  /*5b10*/  STS.U16 [R123+0x600], R106 ;  /* 0x0006006a7b007388 */ /* 0x000fe20000000400 */
[----:B------:R-:W-:-:S03]  /*5b20*/  IADD3 R65, R2, 0x380, RZ ;  /* 0x0000038002417810 */ /* 0x000fc60007ffe0ff */
[----:B------:R-:W-:Y:S01]  /*5b30*/  STS.U16 [R122+0x640], R107 ;  /* 0x0006406b7a007388 */ /* 0x000fe20000000400 */
[----:B------:R-:W-:-:S03]  /*5b40*/  IADD3 R109, R2, 0x3a0, RZ ;  /* 0x000003a0026d7810 */ /* 0x000fc60007ffe0ff */
[----:B------:R0:W-:Y:S01]  /*5b50*/  STS.U16 [R126+0x680], R103 ;  /* 0x000680677e007388 */ /* 0x0001e20000000400 */
[-C--:B------:R-:W-:Y:S02]  /*5b60*/  LEA.HI.SX32 R113, R113, R2.reuse, 0x1b ;  /* 0x0000000271717211 */ /* 0x080fe400078fdaff */
[-C--:B------:R-:W-:Y:S02]  /*5b70*/  LEA.HI.SX32 R65, R65, R2.reuse, 0x1b ;  /* 0x0000000241417211 */ /* 0x080fe400078fdaff */
[----:B------:R-:W-:Y:S01]  /*5b80*/  LEA.HI.SX32 R109, R109, R2, 0x1b ;  /* 0x000000026d6d7211 */ /* 0x000fe200078fdaff */
[----:B0-----:R-:W-:Y:S01]  /*5b90*/  FMUL.FTZ R103, R104, R53 ;  /* 0x0000003568677220 */ /* 0x001fe20000410000 */
[----:B------:R-:W-:Y:S01]  /*5ba0*/  MUFU.SIN R139, R66 ;  /* 0x00000042008b7308 */ /* 0x000fe20000000400 */
[----:B------:R-:W-:Y:S02]  /*5bb0*/  SHF.L.U32 R128, R113, 0x1, RZ ;  /* 0x0000000171807819 */ /* 0x000fe400000006ff */
[----:B------:R-:W-:-:S02]  /*5bc0*/  SHF.L.U32 R107, R65, 0x1, RZ ;  /* 0x00000001416b7819 */ /* 0x000fc400000006ff */
[----:B------:R-:W-:-:S03]  /*5bd0*/  SHF.L.U32 R106, R109, 0x1, RZ ;  /* 0x000000016d6a7819 */ /* 0x000fc600000006ff */
[----:B------:R-:W-:Y:S01]  /*5be0*/  MUFU.COS R140, R66 ;  /* 0x00000042008c7308 */ /* 0x000fe20000000000 */
[----:B------:R0:W-:Y:S07]  /*5bf0*/  STS.U16 [R128+0x6c0], R105 ;  /* 0x0006c06980007388 */ /* 0x0001ee0000000400 */
[----:B------:R-:W1:Y:S01]  /*5c00*/  MUFU.EX2 R103, R103 ;  /* 0x0000006700677308 */ /* 0x000e620000000800 */
[----:B------:R-:W-:Y:S01]  /*5c10*/  STS.U16 [R107+0x700], R102 ;  /* 0x000700666b007388 */ /* 0x000fe20000000400 */
[----:B0-----:R-:W-:-:S03]  /*5c20*/  FMUL.FTZ R105, R104, R57 ;  /* 0x0000003968697220 */ /* 0x001fc60000410000 */
[----:B------:R0:W-:Y:S01]  /*5c30*/  STS.U16 [R106+0x740], R99 ;  /* 0x000740636a007388 */ /* 0x0001e20000000400 */
[----:B------:R-:W-:Y:S02]  /*5c40*/  FMUL.FTZ R108, R104, R39 ;  /* 0x00000027686c7220 */ /* 0x000fe40000410000 */
[----:B------:R-:W-:Y:S01]  /*5c50*/  MUFU.SIN R157, R136 ;  /* 0x00000088009d7308 */ /* 0x000fe20000000400 */
[----:B------:R-:W2:Y:S01]  /*5c60*/  LDL R109, [R1+0x8] ;  /* 0x00000800016d7983 */ /* 0x000ea20000100800 */
[----:B0-----:R-:W-:-:S06]  /*5c70*/  FMUL.FTZ R99, R60, UR42 ;  /* 0x0000002a3c637c20 */ /* 0x001fcc0008410000 */
[----:B------:R0:W-:Y:S01]  /*5c80*/  MUFU.EX2 R102, R105 ;  /* 0x0000006900667308 */ /* 0x0001e20000000800 */
[C---:B-1----:R-:W-:Y:S02]  /*5c90*/  FMUL.FTZ R140, R103.reuse, R140 ;  /* 0x0000008c678c7220 */ /* 0x042fe40000410000 */
[----:B------:R-:W-:Y:S02]  /*5ca0*/  FMUL.FTZ R139, R103, R139 ;  /* 0x0000008b678b7220 */ /* 0x000fe40000410000 */
[----:B0-----:R-:W-:-:S04]  /*5cb0*/  FMUL.RZ R105, R99, 0.15915493667125701904 ;  /* 0x3e22f98363697820 */ /* 0x001fc8000040c000 */
[----:B------:R-:W-:Y:S08]  /*5cc0*/  MUFU.SIN R133, R105 ;  /* 0x0000006900857308 */ /* 0x000ff00000000400 */
[----:B------:R0:W-:Y:S02]  /*5cd0*/  MUFU.COS R103, R105 ;  /* 0x0000006900677308 */ /* 0x0001e40000000000 */
[----:B0-----:R-:W3:Y:S06]  /*5ce0*/  LDL R105, [R1+0xc] ;  /* 0x00000c0001697983 */ /* 0x001eec0000100800 */
[----:B------:R-:W-:Y:S08]  /*5cf0*/  MUFU.COS R158, R136 ;  /* 0x00000088009e7308 */ /* 0x000ff00000000000 */
[----:B------:R-:W0:Y:S08]  /*5d00*/  MUFU.EX2 R108, R108 ;  /* 0x0000006c006c7308 */ /* 0x000e300000000800 */
[----:B------:R-:W-:Y:S08]  /*5d10*/  MUFU.SIN R141, R135 ;  /* 0x00000087008d7308 */ /* 0x000ff00000000400 */
[----:B------:R-:W-:Y:S08]  /*5d20*/  MUFU.COS R142, R135 ;  /* 0x00000087008e7308 */ /* 0x000ff00000000000 */
[----:B------:R-:W-:Y:S08]  /*5d30*/  MUFU.SIN R135, R110 ;  /* 0x0000006e00877308 */ /* 0x000ff00000000400 */
[----:B------:R1:W-:Y:S01]  /*5d40*/  MUFU.COS R121, R110 ;  /* 0x0000006e00797308 */ /* 0x0003e20000000000 */
[----:B0-----:R-:W-:-:S02]  /*5d50*/  FMUL.FTZ R158, R108, R158 ;  /* 0x0000009e6c9e7220 */ /* 0x001fc40000410000 */
[----:B-1----:R-:W-:Y:S02]  /*5d60*/  FMUL.FTZ R110, R104, R40 ;  /* 0x00000028686e7220 */ /* 0x002fe40000410000 */
[----:B------:R-:W-:Y:S02]  /*5d70*/  FMUL.FTZ R157, R108, R157 ;  /* 0x0000009d6c9d7220 */ /* 0x000fe40000410000 */
[----:B------:R-:W4:Y:S02]  /*5d80*/  LDL R108, [R1+0x4] ;  /* 0x00000400016c7983 */ /* 0x000f240000100800 */
[----:B------:R-:W0:Y:S02]  /*5d90*/  MUFU.EX2 R110, R110 ;  /* 0x0000006e006e7308 */ /* 0x000e240000000800 */
[C---:B0-----:R-:W-:Y:S02]  /*5da0*/  FMUL.FTZ R156, R110.reuse, R156 ;  /* 0x0000009c6e9c7220 */ /* 0x041fe40000410000 */
[----:B------:R-:W-:-:S02]  /*5db0*/  FMUL.FTZ R155, R110, R155 ;  /* 0x0000009b6e9b7220 */ /* 0x000fc40000410000 */
[----:B------:R-:W2:Y:S01]  /*5dc0*/  LDL R110, [R1] ;  /* 0x00000000016e7983 */ /* 0x000ea20000100800 */
        /* <DEDUP_REMOVED lines=14> */
[----:B------:R-:W4:Y:S01]  /*5eb0*/  LDG.E.64 R66, [R66.64] ;  /* 0x0000001c42427981 */ /* 0x000f22000c1e1b00 */
[----:B------:R-:W-:-:S06]  /*5ec0*/  FMUL.FTZ R64, R104, R41 ;  /* 0x0000002968407220 */ /* 0x000fcc0000410000 */
[----:B------:R-:W0:Y:S01]  /*5ed0*/  MUFU.EX2 R64, R64 ;  /* 0x0000004000407308 */ /* 0x000e220000000800 */
[----:B------:R-:W-:-:S07]  /*5ee0*/  FMUL.FTZ R65, R104, R55 ;  /* 0x0000003768417220 */ /* 0x000fce0000410000 */
[----:B------:R-:W1:Y:S01]  /*5ef0*/  MUFU.EX2 R65, R65 ;  /* 0x0000004100417308 */ /* 0x000e620000000800 */
[----:B------:R-:W-:Y:S01]  /*5f00*/  FMUL.FTZ R117, R104, R45 ;  /* 0x0000002d68757220 */ /* 0x000fe20000410000 */
[----:B------:R-:W-:Y:S01]  /*5f10*/  IADD3 R111, R2, 0x3c0, RZ ;  /* 0x000003c0026f7810 */ /* 0x000fe20007ffe0ff */
[----:B------:R-:W-:Y:S02]  /*5f20*/  FMUL.FTZ R118, R104, R47 ;  /* 0x0000002f68767220 */ /* 0x000fe40000410000 */
[C---:B0-----:R-:W-:Y:S02]  /*5f30*/  FMUL.FTZ R154, R64.reuse, R154 ;  /* 0x0000009a409a7220 */ /* 0x041fe40000410000 */
[----:B------:R-:W-:Y:S02]  /*5f40*/  FMUL.FTZ R153, R64, R153 ;  /* 0x0000009940997220 */ /* 0x000fe40000410000 */
[----:B------:R-:W-:Y:S01]  /*5f50*/  FMUL.FTZ R64, R104, R38 ;  /* 0x0000002668407220 */ /* 0x000fe20000410000 */
[----:B------:R-:W-:Y:S01]  /*5f60*/  IADD3 R113, R2, 0x3e0, RZ ;  /* 0x000003e002717810 */ /* 0x000fe20007ffe0ff */
[----:B------:R-:W-:-:S02]  /*5f70*/  FMUL.FTZ R119, R104, R49 ;  /* 0x0000003168777220 */ /* 0x000fc40000410000 */
[----:B------:R-:W-:Y:S01]  /*5f80*/  FMUL.FTZ R120, R104, R51 ;  /* 0x0000003368787220 */ /* 0x000fe20000410000 */
[-C--:B------:R-:W-:Y:S01]  /*5f90*/  LEA.HI.SX32 R111, R111, R2.reuse, 0x1b ;  /* 0x000000026f6f7211 */ /* 0x080fe200078fdaff */
[----:B------:R-:W0:Y:S01]  /*5fa0*/  MUFU.EX2 R64, R64 ;  /* 0x0000004000407308 */ /* 0x000e220000000800 */
[----:B------:R-:W-:Y:S01]  /*5fb0*/  LEA.HI.SX32 R113, R113, R2, 0x1b ;  /* 0x0000000271717211 */ /* 0x000fe200078fdaff */
[----:B-1----:R-:W-:Y:S01]  /*5fc0*/  FMUL.FTZ R138, R65, R138 ;  /* 0x0000008a418a7220 */ /* 0x002fe20000410000 */
[----:B------:R-:W-:Y:S01]  /*5fd0*/  SHF.L.U32 R111, R111, 0x1, RZ ;  /* 0x000000016f6f7819 */ /* 0x000fe200000006ff */
[----:B------:R-:W-:Y:S01]  /*5fe0*/  FMUL.FTZ R137, R65, R137 ;  /* 0x0000008941897220 */ /* 0x000fe20000410000 */
[----:B------:R-:W-:-:S03]  /*5ff0*/  SHF.L.U32 R122, R113, 0x1, RZ ;  /* 0x00000001717a7819 */ /* 0x000fc600000006ff */
[----:B------:R-:W1:Y:S01]  /*6000*/  MUFU.EX2 R117, R117 ;  /* 0x0000007500757308 */ /* 0x000e620000000800 */
[----:B------:R-:W-:Y:S01]  /*6010*/  ULEA UR36, UR27, UR7, 0x8 ;  /* 0x000000071b247291 */ /* 0x000fe2000f8e403f */
[----:B------:R-:W-:-:S06]  /*6020*/  SHF.L.U32 R65, R2, 0x5, RZ ;  /* 0x0000000502417819 */ /* 0x000fcc00000006ff */
[----:B------:R-:W0:Y:S01]  /*6030*/  MUFU.EX2 R118, R118 ;  /* 0x0000007600767308 */ /* 0x000e220000000800 */
[----:B------:R0:W-:Y:S07]  /*6040*/  STS.U16 [R111+0x780], R100 ;  /* 0x000780646f007388 */ /* 0x0001ee0000000400 */
[----:B------:R-:W1:Y:S08]  /*6050*/  MUFU.EX2 R119, R119 ;  /* 0x0000007700777308 */ /* 0x000e700000000800 */
[----:B------:R-:W1:Y:S01]  /*6060*/  MUFU.EX2 R120, R120 ;  /* 0x0000007800787308 */ /* 0x000e620000000800 */
[----:B------:R1:W-:Y:S01]  /*6070*/  STS.U16 [R122+0x7c0], R101 ;  /* 0x0007c0657a007388 */ /* 0x0003e20000000400 */
[----:B------:R-:W-:-:S02]  /*6080*/  LEA.HI.SX32 R99, R65, R65, 0x1b ;  /* 0x0000004141637211 */ /* 0x000fc400078fdaff */
[C---:B------:R-:W-:Y:S02]  /*6090*/  ISETP.NE.AND P1, PT, R0.reuse, RZ, PT ;  /* 0x000000ff0000720c */ /* 0x040fe40003f25270 */
[----:B------:R-:W-:Y:S01]  /*60a0*/  IADD3 R159, R0, 0x200, RZ ;  /* 0x00000200009f7810 */ /* 0x000fe20007ffe0ff */
[C---:B0-----:R-:W-:Y:S01]  /*60b0*/  FMUL.FTZ R114, R64.reuse, R114 ;  /* 0x0000007240727220 */ /* 0x041fe20000410000 */
[----:B------:R-:W-:Y:S01]  /*60c0*/  SHF.L.U32 R100, R99, 0x1, RZ ;  /* 0x0000000163647819 */ /* 0x000fe200000006ff */
[----:B------:R-:W-:Y:S01]  /*60d0*/  FMUL.FTZ R115, R64, R115 ;  /* 0x0000007340737220 */ /* 0x000fe20000410000 */
[----:B------:R-:W-:-:S06]  /*60e0*/  NOP ;  /* 0x0000000000007918 */ /* 0x000fcc0000000000 */
[----:B-1----:R-:W-:Y:S01]  /*60f0*/  MOV R101, UR36 ;  /* 0x0000002400657c02 */ /* 0x002fe20008000f00 */
[----:B------:R-:W-:Y:S01]  /*6100*/  FMUL.FTZ R148, R117, R148 ;  /* 0x0000009475947220 */ /* 0x000fe20000410000 */
[----:B------:R-:W-:Y:S02]  /*6110*/  LDS.U16 R220, [R100] ;  /* 0x0000000064dc7984 */ /* 0x000fe40000000400 */
[----:B------:R-:W-:Y:S01]  /*6120*/  SEL R101, R101, R159, !P1 ;  /* 0x0000009f65657207 */ /* 0x000fe20004800000 */
        /* <DEDUP_REMOVED lines=11> */
[----:B------:R-:W-:-:S03]  /*61e0*/  FMUL.FTZ R136, R102, R121 ;  /* 0x0000007966887220 */ /* 0x000fc60000410000 */
        /* <DEDUP_REMOVED lines=28> */
[----:B------:R-:W-:-:S02]  /*63b0*/  FMUL.FTZ R135, R102, R135 ;  /* 0x0000008766877220 */ /* 0x000fc40000410000 */
[----:B------:R-:W-:Y:S01]  /*63c0*/  FMUL.FTZ R102, R104, R60 ;  /* 0x0000003c68667220 */ /* 0x000fe20000410000 */
[----:B------:R-:W-:-:S05]  /*63d0*/  HFMA2.MMA R107, -RZ, RZ, 0, 9.5367431640625e-07 ;  /* 0x00000010ff6b7435 */ /* 0x000fca00000001ff */
[----:B------:R-:W0:Y:S01]  /*63e0*/  MUFU.EX2 R102, R102 ;  /* 0x0000006600667308 */ /* 0x000e220000000800 */
[----:B------:R-:W-:-:S04]  /*63f0*/  CS2R R64, SRZ ;  /* 0x0000000000407805 */ /* 0x000fc8000001ff00 */
[----:B------:R-:W-:Y:S01]  /*6400*/  @!P2 IMAD.WIDE R98, R98, R107, UR30 ;  /* 0x0000001e6262ae25 */ /* 0x000fe2000f8e026b */
[----:B------:R-:W-:Y:S03]  /*6410*/  BAR.SYNC.DEFER_BLOCKING 0x0 ;  /* 0x0000000000007b1d */ /* 0x000fe60000010000 */
[----:B------:R-:W-:Y:S02]  /*6420*/  FMUL.FTZ R112, R104, R42 ;  /* 0x0000002a68707220 */ /* 0x000fe40000410000 */
[----:B------:R-:W-:Y:S02]  /*6430*/  FMUL.FTZ R106, RZ, R157 ;  /* 0x0000009dff6a7220 */ /* 0x000fe40000410000 */
[----:B0-----:R-:W-:Y:S02]  /*6440*/  FMUL.FTZ R134, R102, R103 ;  /* 0x0000006766867220 */ /* 0x001fe40000410000 */
[-C--:B------:R-:W-:Y:S01]  /*6450*/  FMUL.FTZ R103, R114, R157.reuse ;  /* 0x0000009d72677220 */ /* 0x080fe20000410000 */
[----:B------:R-:W0:Y:S01]  /*6460*/  MUFU.EX2 R112, R112 ;  /* 0x0000007000707308 */ /* 0x000e220000000800 */
[----:B------:R3:W5:Y:S02]  /*6470*/  @!P2 LDG.E.64 R64, [R98.64+0x8] ;  /* 0x0000081c6240a981 */ /* 0x000764000c1e1b00 */
[C---:B------:R-:W-:Y:S01]  /*6480*/  FFMA.FTZ R103, R115.reuse, R158, R103 ;  /* 0x0000009e73677223 */ /* 0x040fe20000010067 */
[----:B---3--:R-:W-:Y:S01]  /*6490*/  PRMT R98, RZ, 0x5410, R105 ;  /* 0x00005410ff627816 */ /* 0x008fe20000000069 */
[----:B------:R-:W-:-:S04]  /*64a0*/  FMUL.FTZ R105, R115, R157 ;  /* 0x0000009d73697220 */ /* 0x000fc80000410000 */
[----:B------:R-:W-:Y:S02]  /*64b0*/  FFMA.FTZ R105, R114, R158, -R105 ;  /* 0x0000009e72697223 */ /* 0x000fe40000010869 */
[----:B------:R-:W-:Y:S02]  /*64c0*/  FMUL.FTZ R213, R98, R38 ;  /* 0x0000002662d57220 */ /* 0x000fe40000410000 */
[----:B------:R-:W-:Y:S01]  /*64d0*/  FMUL.FTZ R100, R155, R105 ;  /* 0x000000699b647220 */ /* 0x000fe20000410000 */
[----:B--2---:R-:W-:Y:S01]  /*64e0*/  PRMT R99, RZ, 0x5410, R109 ;  /* 0x00005410ff637816 */ /* 0x004fe2000000006d */
[----:B------:R-:W-:Y:S02]  /*64f0*/  FMUL.FTZ R116, R104, R43 ;  /* 0x0000002b68747220 */ /* 0x000fe40000410000 */
[-C--:B------:R-:W-:Y:S02]  /*6500*/  FMUL.FTZ R107, R157, R213.reuse ;  /* 0x000000d59d6b7220 */ /* 0x080fe40000410000 */
[----:B------:R-:W-:-:S02]  /*6510*/  FFMA.FTZ R106, R158, R213, -R106 ;  /* 0x000000d59e6a7223 */ /* 0x000fc4000001086a */
[CC--:B------:R-:W-:Y:S02]  /*6520*/  FFMA.FTZ R100, R156.reuse, R103.reuse, R100 ;  /* 0x000000679c647223 */ /* 0x0c0fe40000010064 */
[----:B------:R-:W-:Y:S01]  /*6530*/  FMUL.FTZ R103, R155, R103 ;  /* 0x000000679b677220 */ /* 0x000fe20000410000 */
[----:B------:R-:W2:Y:S01]  /*6540*/  MUFU.EX2 R116, R116 ;  /* 0x0000007400747308 */ /* 0x000ea20000000800 */
        /* <DEDUP_REMOVED lines=8> */
[----:B0-----:R-:W-:Y:S02]  /*65d0*/  FMUL.FTZ R151, R112, R151 ;  /* 0x0000009770977220 */ /* 0x001fe40000410000 */
        /* <DEDUP_REMOVED lines=13> */
[----:B--2---:R-:W-:-:S02]  /*66b0*/  FMUL.FTZ R149, R116, R149 ;  /* 0x0000009574957220 */ /* 0x004fc40000410000 */
[----:B------:R-:W-:Y:S02]  /*66c0*/  FFMA.FTZ R107, R152, R105, -R106 ;  /* 0x00000069986b7223 */ /* 0x000fe4000001086a */
[-C--:B------:R-:W-:Y:S02]  /*66d0*/  FMUL.FTZ R105, R153, R101.reuse ;  /* 0x0000006599697220 */ /* 0x080fe40000410000 */
[----:B------:R-:W-:Y:S02]  /*66e0*/  FFMA.FTZ R106, R154, R101, -R103 ;  /* 0x000000659a6a7223 */ /* 0x000fe40000010867 */
[----:B------:R-:W-:Y:S02]  /*66f0*/  FMUL.FTZ R150, R116, R150 ;  /* 0x0000009674967220 */ /* 0x000fe40000410000 */
[C---:B------:R-:W-:Y:S02]  /*6700*/  FMUL.FTZ R101, R149.reuse, R107 ;  /* 0x0000006b95657220 */ /* 0x040fe40000410000 */
[----:B------:R-:W-:-:S02]  /*6710*/  FMUL.FTZ R108, R149, R109 ;  /* 0x0000006d956c7220 */ /* 0x000fc40000410000 */
[C---:B------:R-:W-:Y:S01]  /*6720*/  FFMA.FTZ R109, R150.reuse, R109, R101 ;  /* 0x0000006d966d7223 */ /* 0x040fe20000010065 */
[----:B------:R-:W-:Y:S01]  /*6730*/  PRMT R101, RZ, 0x5410, R110 ;  /* 0x00005410ff657816 */ /* 0x000fe2000000006e */
[----:B------:R-:W-:Y:S02]  /*6740*/  FFMA.FTZ R108, R150, R107, -R108 ;  /* 0x0000006b966c7223 */ /* 0x000fe4000001086c */
[----:B------:R-:W-:Y:S02]  /*6750*/  FFMA.FTZ R105, R154, R102, R105 ;  /* 0x000000669a697223 */ /* 0x000fe40000010069 */
[----:B------:R-:W-:Y:S02]  /*6760*/  FMUL.FTZ R102, R69, UR42 ;  /* 0x0000002a45667c20 */ /* 0x000fe40008410000 */
[----:B------:R-:W-:Y:S02]  /*6770*/  FMUL.FTZ R103, R147, R108 ;  /* 0x0000006c93677220 */ /* 0x000fe40000410000 */
[----:B------:R-:W-:-:S02]  /*6780*/  FFMA.FTZ R106, R101, R41, R106 ;  /* 0x00000029656a7223 */ /* 0x000fc4000001006a */
[----:B------:R-:W-:Y:S02]  /*6790*/  FMUL.RZ R112, R102, 0.15915493667125701904 ;  /* 0x3e22f98366707820 */ /* 0x000fe4000040c000 */
[----:B------:R-:W-:Y:S02]  /*67a0*/  FADD.FTZ R102, RZ, R105 ;  /* 0x00000069ff667221 */ /* 0x000fe40000010000 */
[-C--:B------:R-:W-:Y:S02]  /*67b0*/  FFMA.FTZ R110, R148, R109.reuse, R103 ;  /* 0x0000006d946e7223 */ /* 0x080fe40000010067 */
[----:B------:R-:W-:Y:S02]  /*67c0*/  FMUL.FTZ R107, R147, R109 ;  /* 0x0000006d936b7220 */ /* 0x000fe40000410000 */
[C---:B------:R-:W-:Y:S02]  /*67d0*/  FMUL.FTZ R109, R151.reuse, R106 ;  /* 0x0000006a976d7220 */ /* 0x040fe40000410000 */
[----:B------:R-:W-:-:S02]  /*67e0*/  FMUL.FTZ R103, R151, R102 ;  /* 0x0000006697677220 */ /* 0x000fc40000410000 */
[----:B------:R-:W-:Y:S02]  /*67f0*/  FFMA.FTZ R108, R148, R108, -R107 ;  /* 0x0000006c946c7223 */ /* 0x000fe4000001086b */
[C---:B------:R-:W-:Y:S02]  /*6800*/  FMUL.FTZ R111, R145.reuse, R110 ;  /* 0x0000006e916f7220 */ /* 0x040fe40000410000 */
[C---:B------:R-:W-:Y:S01]  /*6810*/  FFMA.FTZ R109, R152.reuse, R102, R109 ;  /* 0x00000066986d7223 */ /* 0x040fe2000001006d */
[----:B------:R-:W-:Y:S01]  /*6820*/  PRMT R102, RZ, 0x5410, R248 ;  /* 0x00005410ff667816 */ /* 0x000fe200000000f8 */
[----:B------:R-:W-:Y:S02]  /*6830*/  FFMA.FTZ R107, R152, R106, -R103 ;  /* 0x0000006a986b7223 */ /* 0x000fe40000010867 */
[-C--:B------:R-:W-:Y:S02]  /*6840*/  FMUL.FTZ R113, R145, R108.reuse ;  /* 0x0000006c91717220 */ /* 0x080fe40000410000 */
[----:B------:R-:W-:-:S02]  /*6850*/  FFMA.FTZ R111, R146, R108, -R111 ;  /* 0x0000006c926f7223 */ /* 0x000fc4000001086f */
[----:B------:R-:W-:Y:S02]  /*6860*/  FMUL.FTZ R103, R74, UR42 ;  /* 0x0000002a4a677c20 */ /* 0x000fe40008410000 */
[----:B------:R-:W-:Y:S02]  /*6870*/  FADD.FTZ R106, RZ, R109 ;  /* 0x0000006dff6a7221 */ /* 0x000fe40000010000 */
[----:B------:R-:W-:Y:S02]  /*6880*/  FFMA.FTZ R113, R146, R110, R113 ;  /* 0x0000006e92717223 */ /* 0x000fe40000010071 */
[----:B------:R-:W-:Y:S02]  /*6890*/  FMUL.RZ R116, R103, 0.15915493667125701904 ;  /* 0x3e22f98367747820 */ /* 0x000fe4000040c000 */
[----:B------:R-:W-:Y:S02]  /*68a0*/  FMUL.FTZ R108, R143, R111 ;  /* 0x0000006f8f6c7220 */ /* 0x000fe40000410000 */
[----:B------:R-:W-:-:S02]  /*68b0*/  FFMA.FTZ R107, R102, R42, R107 ;  /* 0x0000002a666b7223 */ /* 0x000fc4000001006b */
[C---:B------:R-:W-:Y:S02]  /*68c0*/  FMUL.FTZ R103, R149.reuse, R106 ;  /* 0x0000006a95677220 */ /* 0x040fe40000410000 */
[----:B------:R-:W-:Y:S02]  /*68d0*/  FFMA.FTZ R110, R144, R113, R108 ;  /* 0x00000071906e7223 */ /* 0x000fe4000001006c */
[----:B------:R-:W-:Y:S02]  /*68e0*/  FFMA.FTZ R108, R150, R107, -R103 ;  /* 0x0000006b966c7223 */ /* 0x000fe40000010867 */
[----:B------:R-:W-:Y:S02]  /*68f0*/  FMUL.FTZ R103, R104, R69 ;  /* 0x0000004568677220 */ /* 0x000fe40000410000 */
[----:B------:R-:W-:Y:S02]  /*6900*/  FMUL.FTZ R107, R149, R107 ;  /* 0x0000006b956b7220 */ /* 0x000fe40000410000 */
[----:B------:R0:W-:Y:S01]  /*6910*/  MUFU.EX2 R160, R103 ;  /* 0x0000006700a07308 */ /* 0x0001e20000000800 */
[----:B------:R-:W-:-:S02]  /*6920*/  FMUL.FTZ R113, R143, R113 ;  /* 0x000000718f717220 */ /* 0x000fc40000410000 */
        /* <DEDUP_REMOVED lines=77> */
[----:B------:R-:W-:Y:S01]  /*6e00*/  PRMT R188, RZ, 0x5410, R188 ;  /* 0x00005410ffbc7816 */ /* 0x000fe200000000bc */
[----:B------:R-:W-:Y:S02]  /*6e10*/  FFMA.FTZ R129, R161, R129, R112 ;  /* 0x00000081a1817223 */ /* 0x000fe40000010070 */
[----:B------:R-:W-:-:S02]  /*6e20*/  FFMA.FTZ R113, R138, R110, R111 ;  /* 0x0000006e8a717223 */ /* 0x000fc4000001006f */
[C---:B0-----:R-:W-:Y:S01]  /*6e30*/  FMUL.FTZ R111, R190.reuse, UR38 ;  /* 0x00000026be6f7c20 */ /* 0x041fe20008410000 */
[----:B------:R-:W-:Y:S01]  /*6e40*/  PRMT R189, RZ, 0x5410, R189 ;  /* 0x00005410ffbd7816 */ /* 0x000fe200000000bd */
[----:B--2---:R-:W-:Y:S02]  /*6e50*/  FMUL.FTZ R67, R190, UR39 ;  /* 0x00000027be437c20 */ /* 0x004fe40008410000 */
[----:B------:R-:W-:Y:S02]  /*6e60*/  FADD.FTZ R194, R58, R58 ;  /* 0x0000003a3ac27221 */ /* 0x000fe40000010000 */
[----:B------:R-:W-:Y:S02]  /*6e70*/  FFMA.FTZ R111, R188, UR39, R111 ;  /* 0x00000027bc6f7c23 */ /* 0x000fe4000801006f */
[C---:B------:R-:W-:Y:S01]  /*6e80*/  FMUL.FTZ R116, R132.reuse, R129 ;  /* 0x0000008184747220 */ /* 0x040fe20000410000 */
[----:B------:R-:W-:Y:S01]  /*6e90*/  PRMT R191, RZ, 0x5410, R191 ;  /* 0x00005410ffbf7816 */ /* 0x000fe200000000bf */
[----:B------:R-:W-:-:S02]  /*6ea0*/  FMUL.FTZ R112, R132, R127 ;  /* 0x0000007f84707220 */ /* 0x000fc40000410000 */
[----:B------:R-:W-:Y:S02]  /*6eb0*/  FMUL.FTZ R66, R137, R110 ;  /* 0x0000006e89427220 */ /* 0x000fe40000410000 */
[----:B------:R-:W-:Y:S02]  /*6ec0*/  FFMA.FTZ R67, R188, UR38, -R67 ;  /* 0x00000026bc437c23 */ /* 0x000fe40008010843 */
[----:B------:R-:W-:Y:S02]  /*6ed0*/  FMUL.FTZ R110, R189, UR39 ;  /* 0x00000027bd6e7c20 */ /* 0x000fe40008410000 */
[----:B------:R-:W-:Y:S02]  /*6ee0*/  FMUL.FTZ R159, R194, R111 ;  /* 0x0000006fc29f7220 */ /* 0x000fe40000410000 */
[C---:B------:R-:W-:Y:S02]  /*6ef0*/  FFMA.FTZ R116, R162.reuse, R127, -R116 ;  /* 0x0000007fa2747223 */ /* 0x040fe40000010874 */
[----:B------:R-:W-:-:S02]  /*6f00*/  FFMA.FTZ R127, R162, R129, R112 ;  /* 0x00000081a27f7223 */ /* 0x000fc40000010070 */
        /* <DEDUP_REMOVED lines=23> */
[----:B------:R-:W-:Y:S01]  /*7080*/  FADD.FTZ R113, RZ, R113 ;  /* 0x00000071ff717221 */ /* 0x000fe20000010000 */
[----:B------:R-:W-:Y:S01]  /*7090*/  PRMT R199, RZ, 0x5410, R199 ;  /* 0x00005410ffc77816 */ /* 0x000fe200000000c7 */
[-C--:B------:R-:W-:Y:S02]  /*70a0*/  FFMA.FTZ R110, R161, R112.reuse, R66 ;  /* 0x00000070a16e7223 */ /* 0x080fe40000010042 */
[----:B------:R-:W-:Y:S02]  /*70b0*/  FMUL.FTZ R66, R160, -R112 ;  /* 0x80000070a0427220 */ /* 0x000fe40000410000 */
[----:B------:R-:W-:Y:S02]  /*70c0*/  FMUL.FTZ R197, R196, R197 ;  /* 0x000000c5c4c57220 */ /* 0x000fe40000410000 */
[----:B------:R-:W-:-:S02]  /*70d0*/  FFMA.FTZ R128, R109, R55, R128 ;  /* 0x000000376d807223 */ /* 0x000fc40000010080 */
[----:B------:R-:W-:Y:S01]  /*70e0*/  FMUL.FTZ R111, R135, R113 ;  /* 0x00000071876f7220 */ /* 0x000fe20000410000 */
[----:B------:R-:W-:Y:S01]  /*70f0*/  PRMT R186, RZ, 0x5410, R186 ;  /* 0x00005410ffba7816 */ /* 0x000fe200000000ba */
[----:B------:R-:W-:Y:S02]  /*7100*/  FFMA.FTZ R129, R161, R129, -R66 ;  /* 0x00000081a1817223 */ /* 0x000fe40000010842 */
[----:B------:R-:W-:Y:S02]  /*7110*/  FMUL.FTZ R198, R196, R67 ;  /* 0x00000043c4c67220 */ /* 0x000fe40000410000 */
[----:B------:R-:W-:Y:S02]  /*7120*/  FADD.FTZ R110, -R197, R110 ;  /* 0x0000006ec56e7221 */ /* 0x000fe40000010100 */
[----:B------:R-:W-:Y:S02]  /*7130*/  FMUL.FTZ R67, R199, UR39 ;  /* 0x00000027c7437c20 */ /* 0x000fe40008410000 */
[----:B------:R-:W-:-:S02]  /*7140*/  FFMA.FTZ R112, R136, R128, -R111 ;  /* 0x0000008088707223 */ /* 0x000fc4000001086f */
[----:B------:R-:W-:Y:S02]  /*7150*/  FMUL.FTZ R128, R135, R128 ;  /* 0x0000008087807220 */ /* 0x000fe40000410000 */
[----:B------:R-:W-:Y:S02]  /*7160*/  FADD.FTZ R129, R198, R129 ;  /* 0x00000081c6817221 */ /* 0x000fe40000010000 */
[----:B------:R-:W-:Y:S02]  /*7170*/  FMUL.FTZ R66, R133, -R110 ;  /* 0x8000006e85427220 */ /* 0x000fe40000410000 */
[----:B------:R-:W-:Y:S02]  /*7180*/  FADD.FTZ R187, R52, R52 ;  /* 0x0000003434bb7221 */ /* 0x000fe40000010000 */
[----:B------:R-:W-:Y:S02]  /*7190*/  FMUL.FTZ R111, R199, UR38 ;  /* 0x00000026c76f7c20 */ /* 0x000fe40008410000 */
[----:B------:R-:W-:-:S02]  /*71a0*/  FFMA.FTZ R184, R186, UR38, -R67 ;  /* 0x00000026bab87c23 */ /* 0x000fc40008010843 */
[----:B------:R-:W-:Y:S02]  /*71b0*/  FFMA.FTZ R128, R136, R113, R128 ;  /* 0x0000007188807223 */ /* 0x000fe40000010080 */
[-C--:B------:R-:W-:Y:S02]  /*71c0*/  FFMA.FTZ R113, R134, R129.reuse, -R66 ;  /* 0x0000008186717223 */ /* 0x080fe40000010842 */
[----:B------:R-:W-:Y:S02]  /*71d0*/  FMUL.FTZ R129, R133, -R129 ;  /* 0x8000008185817220 */ /* 0x000fe40000410000 */
[----:B------:R-:W-:Y:S02]  /*71e0*/  FFMA.FTZ R66, R186, UR39, R111 ;  /* 0x00000027ba427c23 */ /* 0x000fe4000801006f */
[----:B------:R-:W-:Y:S02]  /*71f0*/  FMUL.FTZ R184, R187, R184 ;  /* 0x000000b8bbb87220 */ /* 0x000fe40000410000 */
[----:B------:R-:W-:-:S02]  /*7200*/  FFMA.FTZ R164, R134, R110, R129 ;  /* 0x0000006e86a47223 */ /* 0x000fc40000010081 */
[----:B------:R-:W-:Y:S02]  /*7210*/  FMUL.FTZ R185, R187, R66 ;  /* 0x00000042bbb97220 */ /* 0x000fe40000410000 */
[----:B------:R-:W-:Y:S01]  /*7220*/  FADD.FTZ R113, R184, R113 ;  /* 0x00000071b8717221 */ /* 0x000fe20000010000 */
[----:B------:R-:W-:Y:S01]  /*7230*/  PRMT R110, RZ, 0x5410, R27 ;  /* 0x00005410ff6e7816 */ /* 0x000fe2000000001b */
[----:B------:R-:W-:Y:S01]  /*7240*/  FADD.FTZ R128, RZ, R128 ;  /* 0x00000080ff807221 */ /* 0x000fe20000010000 */
[----:B------:R-:W-:Y:S01]  /*7250*/  PRMT R163, RZ, 0x5410, R163 ;  /* 0x00005410ffa37816 */ /* 0x000fe200000000a3 */
[----:B------:R-:W-:Y:S02]  /*7260*/  FADD.FTZ R66, -R185, R164 ;  /* 0x000000a4b9427221 */ /* 0x000fe40000010100 */
[----:B------:R-:W-:Y:S01]  /*7270*/  FMUL.FTZ R165, R135, -R113 ;  /* 0x8000007187a57220 */ /* 0x000fe20000410000 */
[----:B------:R-:W-:Y:S01]  /*7280*/  PRMT R131, RZ, 0x5410, R131 ;  /* 0x00005410ff837816 */ /* 0x000fe20000000083 */
[----:B------:R-:W-:-:S02]  /*7290*/  FFMA.FTZ R112, R110, R57, R112 ;  /* 0x000000396e707223 */ /* 0x000fc40000010070 */
[----:B------:R-:W-:Y:S02]  /*72a0*/  FMUL.FTZ R67, R133, R128 ;  /* 0x0000008085437220 */ /* 0x000fe40000410000 */
[-C--:B------:R-:W-:Y:S02]  /*72b0*/  FMUL.FTZ R129, R135, -R66.reuse ;  /* 0x8000004287817220 */ /* 0x080fe40000410000 */
[----:B------:R-:W-:Y:S02]  /*72c0*/  FFMA.FTZ R165, R136, R66, R165 ;  /* 0x0000004288a57223 */ /* 0x000fe400000100a5 */
[----:B------:R-:W-:Y:S02]  /*72d0*/  FMUL.FTZ R66, R163, UR39 ;  /* 0x00000027a3427c20 */ /* 0x000fe40008410000 */
[-C--:B------:R-:W-:Y:S02]  /*72e0*/  FMUL.FTZ R111, R133, R112.reuse ;  /* 0x00000070856f7220 */ /* 0x080fe40000410000 */
[----:B------:R-:W-:-:S02]  /*72f0*/  FFMA.FTZ R164, R134, R112, -R67 ;  /* 0x0000007086a47223 */ /* 0x000fc40000010843 */
[----:B------:R-:W-:Y:S02]  /*7300*/  FADD.FTZ R200, R50, R50 ;  /* 0x0000003232c87221 */ /* 0x000fe40000010000 */
[----:B------:R-:W-:Y:S02]  /*7310*/  FMUL.FTZ R112, R163, UR38 ;  /* 0x00000026a3707c20 */ /* 0x000fe40008410000 */
[C---:B------:R-:W-:Y:S01]  /*7320*/  FFMA.FTZ R183, R131.reuse, UR38, -R66 ;  /* 0x0000002683b77c23 */ /* 0x040fe20008010842 */
[----:B------:R-:W-:Y:S01]  /*7330*/  PRMT R206, RZ, 0x5410, R206 ;  /* 0x00005410ffce7816 */ /* 0x000fe200000000ce */
        /* <DEDUP_REMOVED lines=53> */
[C---:B------:R-:W-:Y:S02]  /*7690*/  FMUL.FTZ R66, R132.reuse, R67 ;  /* 0x0000004384427220 */ /* 0x040fe40000410000 */
[-C--:B------:R-:W-:Y:S02]  /*76a0*/  FMUL.FTZ R113, R132, R129.reuse ;  /* 0x0000008184717220 */ /* 0x080fe40000410000 */
[----:B------:R-:W-:-:S02]  /*76b0*/  FFMA.FTZ R166, R162, R129, -R66 ;  /* 0x00000081a2a67223 */ /* 0x000fc40000010842 */
        /* <DEDUP_REMOVED lines=9> */
[----:B------:R-:W-:-:S02]  /*7750*/  FFMA.FTZ R170, R142, R167, -R164 ;  /* 0x000000a78eaa7223 */ /* 0x000fc400000108a4 */
[----:B------:R-:W-:Y:S02]  /*7760*/  FADD.FTZ R210, R37, R37 ;  /* 0x0000002525d27221 */ /* 0x000fe40000010000 */
        /* <DEDUP_REMOVED lines=15> */
.L_x_8522:
[----:B0-----:R-:W-:Y:S05]  /*7860*/  BSYNC B0 ;  /* 0x0000000000007941 */ /* 0x001fea0003800000 */
.L_x_8521:
[----:B------:R-:W0:Y:S01]  /*7870*/  SHFL.UP PT, R164, R116, 0x1, RZ ;  /* 0x0420000074a47989 */ /* 0x000e2200000e00ff */
[----:B------:R-:W-:Y:S01]  /*7880*/  FADD.FTZ R67, RZ, R67 ;  /* 0x00000043ff437221 */ /* 0x000fe20000010000 */
[----:B------:R-:W-:Y:S01]  /*7890*/  PRMT R221, RZ, 0x5410, R221 ;  /* 0x00005410ffdd7816 */ /* 0x000fe200000000dd */
[----:B------:R-:W-:Y:S01]  /*78a0*/  FFMA.FTZ R66, R113, R74, R166 ;  /* 0x0000004a71427223 */ /* 0x000fe200000100a6 */
[----:B------:R-:W2:Y:S01]  /*78b0*/  SHFL.UP PT, R167, R127, 0x1, RZ ;  /* 0x042000007fa77989 */ /* 0x000ea200000e00ff */
[----:B------:R-:W-:Y:S01]  /*78c0*/  FADD.FTZ R172, R177, R170 ;  /* 0x000000aab1ac7221 */ /* 0x000fe20000010000 */
[----:B------:R-:W-:Y:S01]  /*78d0*/  ISETP.GE.AND P3, PT, R2, 0x1, PT ;  /* 0x000000010200780c */ /* 0x000fe20003f66270 */
[----:B------:R-:W-:Y:S01]  /*78e0*/  FMUL.FTZ R176, R224, R165 ;  /* 0x000000a5e0b07220 */ /* 0x000fe20000410000 */
[----:B------:R-:W3:Y:S01]  /*78f0*/  SHFL.UP PT, R170, R67, 0x1, RZ ;  /* 0x0420000043aa7989 */ /* 0x000ee200000e00ff */
[-C--:B------:R-:W-:Y:S01]  /*7900*/  FMUL.FTZ R165, R143, -R172.reuse ;  /* 0x800000ac8fa57220 */ /* 0x080fe20000410000 */
[----:B------:R-:W-:Y:S01]  /*7910*/  PRMT R228, RZ, 0x5410, R228 ;  /* 0x00005410ffe47816 */ /* 0x000fe200000000e4 */
[----:B------:R-:W-:Y:S01]  /*7920*/  FADD.FTZ R171, -R176, R171 ;  /* 0x000000abb0ab7221 */ /* 0x000fe20000010100 */
[----:B------:R-:W4:Y:S01]  /*7930*/  SHFL.UP PT, R169, R66, 0x1, RZ ;  /* 0x0420000042a97989 */ /* 0x000f2200000e00ff */
[----:B------:R-:W-:Y:S01]  /*7940*/  FMUL.FTZ R166, R122, UR39 ;  /* 0x000000277aa67c20 */ /* 0x000fe20008410000 */
[----:B------:R-:W-:Y:S01]  /*7950*/  PRMT R244, RZ, 0x5410, R244 ;  /* 0x00005410fff47816 */ /* 0x000fe200000000f4 */
        /* <DEDUP_REMOVED lines=20> */
[C---:B------:R-:W-:Y:S01]  /*7aa0*/  FMUL.FTZ R165, R145.reuse, -R172 ;  /* 0x800000ac91a57220 */ /* 0x040fe20000410000 */
[----:B-----5:R-:W-:Y:S01]  /*7ab0*/  SHFL.IDX PT, R64, R64, RZ, 0x1f ;  /* 0x00001fff40407589 */ /* 0x020fe200000e0000 */
[----:B--2---:R-:W-:Y:S01]  /*7ac0*/  FFMA.FTZ R168, R116, R167, R166 ;  /* 0x000000a774a87223 */ /* 0x004fe200000100a6 */
[----:B------:R-:W-:Y:S01]  /*7ad0*/  PRMT R215, RZ, 0x5410, R215 ;  /* 0x00005410ffd77816 */ /* 0x000fe200000000d7 */
[-C--:B------:R-:W-:Y:S01]  /*7ae0*/  FFMA.FTZ R165, R146, R171.reuse, -R165 ;  /* 0x000000ab92a57223 */ /* 0x080fe200000108a5 */
[----:B------:R-:W-:Y:S01]  /*7af0*/  BSSY B0, `(.L_x_8523) ;  /* 0x0000120000007945 */ /* 0x000fe20003800000 */
[----:B------:R-:W-:-:S02]  /*7b00*/  FMUL.FTZ R173, R145, -R171 ;  /* 0x800000ab91ad7220 */ /* 0x000fc40000410000 */
[CC--:B---3--:R-:W-:Y:S02]  /*7b10*/  FMUL.FTZ R166, R127.reuse, R170.reuse ;  /* 0x000000aa7fa67220 */ /* 0x0c8fe40000410000 */
[CC--:B----4-:R-:W-:Y:S02]  /*7b20*/  FMUL.FTZ R171, R127.reuse, R169.reuse ;  /* 0x000000a97fab7220 */ /* 0x0d0fe40000410000 */
[C---:B------:R-:W-:Y:S02]  /*7b30*/  FFMA.FTZ R169, R116.reuse, R169, -R166 ;  /* 0x000000a974a97223 */ /* 0x040fe400000108a6 */
[----:B------:R-:W-:Y:S02]  /*7b40*/  FFMA.FTZ R170, R116, R170, R171 ;  /* 0x000000aa74aa7223 */ /* 0x000fe400000100ab */
[C---:B------:R-:W-:Y:S01]  /*7b50*/  FMUL.FTZ R167, R127.reuse, R167 ;  /* 0x000000a77fa77220 */ /* 0x040fe20000410000 */
[----:B------:R-:W-:Y:S01]  /*7b60*/  FSEL R127, R127, R168, !P3 ;  /* 0x000000a87f7f7208 */ /* 0x000fe20005800000 */
[----:B------:R-:W-:-:S02]  /*7b70*/  @P3 FADD.FTZ R66, R66, R169 ;  /* 0x000000a942423221 */ /* 0x000fc40000010000 */
[----:B------:R-:W-:Y:S02]  /*7b80*/  @P3 FADD.FTZ R67, R67, R170 ;  /* 0x000000aa43433221 */ /* 0x000fe40000010000 */
[----:B------:R-:W-:Y:S01]  /*7b90*/  FMUL.FTZ R169, R228, UR38 ;  /* 0x00000026e4a97c20 */ /* 0x000fe20008410000 */
[----:B------:R-:W-:Y:S01]  /*7ba0*/  SHFL.UP PT, R168, R66, 0x2, RZ ;  /* 0x0440000042a87989 */ /* 0x000fe200000e00ff */
[----:B------:R-:W-:Y:S01]  /*7bb0*/  @P3 FFMA.FTZ R116, R116, R164, -R167 ;  /* 0x000000a474743223 */ /* 0x000fe200000108a7 */
[----:B------:R-:W-:Y:S01]  /*7bc0*/  ISETP.GE.AND P3, PT, R2, 0x2, PT ;  /* 0x000000020200780c */ /* 0x000fe20003f66270 */
[----:B------:R-:W-:Y:S01]  /*7bd0*/  FMUL.FTZ R167, R228, UR39 ;  /* 0x00000027e4a77c20 */ /* 0x000fe20008410000 */
[----:B------:R-:W0:Y:S01]  /*7be0*/  SHFL.UP PT, R164, R67, 0x2, RZ ;  /* 0x0440000043a47989 */ /* 0x000e2200000e00ff */
[----:B------:R-:W-:Y:S02]  /*7bf0*/  FFMA.FTZ R166, R244, UR39, R169 ;  /* 0x00000027f4a67c23 */ /* 0x000fe400080100a9 */
[----:B------:R-:W-:-:S02]  /*7c00*/  FFMA.FTZ R204, R146, R172, R173 ;  /* 0x000000ac92cc7223 */ /* 0x000fc400000100ad */
[----:B------:R-:W-:Y:S02]  /*7c10*/  FADD.FTZ R229, R36, R36 ;  /* 0x0000002424e57221 */ /* 0x000fe40000010000 */
[----:B------:R-:W-:Y:S02]  /*7c20*/  FFMA.FTZ R172, R244, UR38, -R167 ;  /* 0x00000026f4ac7c23 */ /* 0x000fe400080108a7 */
[C---:B------:R-:W-:Y:S01]  /*7c30*/  FMUL.FTZ R173, R229.reuse, R166 ;  /* 0x000000a6e5ad7220 */ /* 0x040fe20000410000 */
[----:B------:R-:W-:Y:S01]  /*7c40*/  SHFL.UP PT, R167, R127, 0x2, RZ ;  /* 0x044000007fa77989 */ /* 0x000fe200000e00ff */
[----:B------:R-:W-:Y:S02]  /*7c50*/  FMUL.FTZ R172, R229, R172 ;  /* 0x000000ace5ac7220 */ /* 0x000fe40000410000 */
[----:B------:R-:W-:Y:S01]  /*7c60*/  FADD.FTZ R171, -R173, R204 ;  /* 0x000000ccadab7221 */ /* 0x000fe20000010100 */
[----:B------:R-:W2:Y:S01]  /*7c70*/  SHFL.UP PT, R166, R116, 0x2, RZ ;  /* 0x0440000074a67989 */ /* 0x000ea200000e00ff */
[----:B------:R-:W-:-:S02]  /*7c80*/  FADD.FTZ R170, R172, R165 ;  /* 0x000000a5acaa7221 */ /* 0x000fc40000010000 */
[----:B------:R-:W-:Y:S02]  /*7c90*/  FMUL.FTZ R169, R121, UR38 ;  /* 0x0000002679a97c20 */ /* 0x000fe40008410000 */
[C---:B------:R-:W-:Y:S02]  /*7ca0*/  FMUL.FTZ R203, R147.reuse, -R171 ;  /* 0x800000ab93cb7220 */ /* 0x040fe40000410000 */
[-C--:B------:R-:W-:Y:S02]  /*7cb0*/  FMUL.FTZ R205, R147, -R170.reuse ;  /* 0x800000aa93cd7220 */ /* 0x080fe40000410000 */
[----:B------:R-:W-:Y:S02]  /*7cc0*/  FADD.FTZ R209, R35, R35 ;  /* 0x0000002323d17221 */ /* 0x000fe40000010000 */
[----:B------:R-:W-:Y:S02]  /*7cd0*/  FMUL.FTZ R165, R121, UR39 ;  /* 0x0000002779a57c20 */ /* 0x000fe40008410000 */
[----:B------:R-:W-:Y:S01]  /*7ce0*/  FFMA.FTZ R204, R120, UR39, R169 ;  /* 0x0000002778cc7c23 */ /* 0x000fe200080100a9 */
[----:B------:R-:W-:Y:S01]  /*7cf0*/  MOV R169, UR24 ;  /* 0x0000001800a97c02 */ /* 0x000fe20008000f00 */
[----:B------:R-:W-:-:S02]  /*7d00*/  FFMA.FTZ R203, R148, R170, -R203 ;  /* 0x000000aa94cb7223 */ /* 0x000fc400000108cb */
[----:B------:R-:W-:Y:S01]  /*7d10*/  FFMA.FTZ R212, R148, R171, R205 ;  /* 0x000000ab94d47223 */ /* 0x000fe200000100cd */
[----:B------:R-:W-:Y:S01]  /*7d20*/  ISETP.GE.OR P0, PT, R169, c[0x0][0x174], P0 ;  /* 0x00005d00a9007a0c */ /* 0x000fe20000706670 */
[----:B------:R-:W-:Y:S02]  /*7d30*/  FFMA.FTZ R170, R120, UR38, -R165 ;  /* 0x0000002678aa7c23 */ /* 0x000fe400080108a5 */
[C---:B------:R-:W-:Y:S02]  /*7d40*/  FMUL.FTZ R171, R209.reuse, R204 ;  /* 0x000000ccd1ab7220 */ /* 0x040fe40000410000 */
[----:B------:R-:W-:Y:S02]  /*7d50*/  FMUL.FTZ R170, R209, R170 ;  /* 0x000000aad1aa7220 */ /* 0x000fe40000410000 */
[----:B------:R-:W-:Y:S02]  /*7d60*/  FADD.FTZ R212, -R171, R212 ;  /* 0x000000d4abd47221 */ /* 0x000fe40000010100 */
[----:B0-----:R-:W-:-:S02]  /*7d70*/  FMUL.FTZ R165, R127, R164 ;  /* 0x000000a47fa57220 */ /* 0x001fc40000410000 */
[----:B------:R-:W-:Y:S02]  /*7d80*/  FADD.FTZ R169, R170, R203 ;  /* 0x000000cbaaa97221 */ /* 0x000fe40000010000 */
[----:B------:R-:W-:Y:S02]  /*7d90*/  FMUL.FTZ R204, R149, -R212 ;  /* 0x800000d495cc7220 */ /* 0x000fe40000410000 */
[-C--:B------:R-:W-:Y:S02]  /*7da0*/  FFMA.FTZ R203, R116, R168.reuse, -R165 ;  /* 0x000000a874cb7223 */ /* 0x080fe400000108a5 */
[C---:B------:R-:W-:Y:S02]  /*7db0*/  FMUL.FTZ R205, R127.reuse, R168 ;  /* 0x000000a87fcd7220 */ /* 0x040fe40000410000 */
[----:B--2---:R-:W-:Y:S02]  /*7dc0*/  FMUL.FTZ R168, R127, R166 ;  /* 0x000000a67fa87220 */ /* 0x004fe40000410000 */
[----:B------:R-:W-:-:S02]  /*7dd0*/  FFMA.FTZ R165, R150, R169, -R204 ;  /* 0x000000a996a57223 */ /* 0x000fc400000108cc */
[----:B------:R-:W-:Y:S02]  /*7de0*/  FMUL.FTZ R207, R149, -R169 ;  /* 0x800000a995cf7220 */ /* 0x000fe40000410000 */
[-C--:B------:R-:W-:Y:S02]  /*7df0*/  FMUL.FTZ R169, R127, R167.reuse ;  /* 0x000000a77fa97220 */ /* 0x080fe40000410000 */
[C---:B------:R-:W-:Y:S02]  /*7e00*/  FFMA.FTZ R168, R116.reuse, R167, R168 ;  /* 0x000000a774a87223 */ /* 0x040fe400000100a8 */
[C---:B------:R-:W-:Y:S02]  /*7e10*/  FFMA.FTZ R204, R116.reuse, R164, R205 ;  /* 0x000000a474cc7223 */ /* 0x040fe400000100cd */
[----:B------:R-:W-:Y:S02]  /*7e20*/  @P3 FFMA.FTZ R116, R116, R166, -R169 ;  /* 0x000000a674743223 */ /* 0x000fe400000108a9 */
[----:B-1----:R-:W-:-:S02]  /*7e30*/  FMUL.FTZ R166, R132, -R128 ;  /* 0x8000008084a67220 */ /* 0x002fc40000410000 */
[----:B------:R-:W-:Y:S01]  /*7e40*/  @P3 FADD.FTZ R66, R66, R203 ;  /* 0x000000cb42423221 */ /* 0x000fe20000010000 */
[----:B------:R-:W-:Y:S01]  /*7e50*/  FSEL R203, R127, R168, !P3 ;  /* 0x000000a87fcb7208 */ /* 0x000fe20005800000 */
[-C--:B------:R-:W-:Y:S02]  /*7e60*/  FMUL.FTZ R127, R132, R129.reuse ;  /* 0x00000081847f7220 */ /* 0x080fe40000410000 */
[----:B------:R-:W-:Y:S01]  /*7e70*/  @P3 FADD.FTZ R67, R67, R204 ;  /* 0x000000cc43433221 */ /* 0x000fe20000010000 */
[----:B------:R-:W-:Y:S01]  /*7e80*/  ISETP.GE.AND P3, PT, R2, 0x4, PT ;  /* 0x000000040200780c */ /* 0x000fe20003f66270 */
[----:B------:R-:W-:Y:S01]  /*7e90*/  FFMA.FTZ R217, R162, -R129, R166 ;  /* 0x80000081a2d97223 */ /* 0x000fe200000100a6 */
[----:B------:R-:W-:Y:S01]  /*7ea0*/  SHFL.UP PT, R204, R66, 0x4, RZ ;  /* 0x0480000042cc7989 */ /* 0x000fe200000e00ff */
[----:B------:R-:W-:Y:S02]  /*7eb0*/  FFMA.FTZ R164, R150, R212, R207 ;  /* 0x000000d496a47223 */ /* 0x000fe400000100cf */
[----:B------:R-:W-:Y:S01]  /*7ec0*/  FFMA.FTZ R207, R162, R128, -R127 ;  /* 0x00000080a2cf7223 */ /* 0x000fe2000001087f */
[----:B------:R-:W0:Y:S01]  /*7ed0*/  SHFL.UP PT, R166, R116, 0x4, RZ ;  /* 0x0480000074a67989 */ /* 0x000e2200000e00ff */
[----:B------:R-:W-:-:S02]  /*7ee0*/  FMUL.FTZ R218, R119, UR38 ;  /* 0x0000002677da7c20 */ /* 0x000fc40008410000 */
[----:B------:R-:W-:Y:S01]  /*7ef0*/  FMUL.FTZ R168, R119, UR39 ;  /* 0x0000002777a87c20 */ /* 0x000fe20008410000 */
[----:B------:R-:W1:Y:S01]  /*7f00*/  SHFL.UP PT, R167, R67, 0x4, RZ ;  /* 0x0480000043a77989 */ /* 0x000e6200000e00ff */
[----:B------:R-:W-:Y:S02]  /*7f10*/  FMUL.FTZ R226, R160, -R207 ;  /* 0x800000cfa0e27220 */ /* 0x000fe40000410000 */
[----:B------:R-:W-:Y:S01]  /*7f20*/  FADD.FTZ R212, R34, R34 ;  /* 0x0000002222d47221 */ /* 0x000fe20000010000 */
[----:B------:R-:W2:Y:S01]  /*7f30*/  SHFL.UP PT, R205, R203, 0x4, RZ ;  /* 0x04800000cbcd7989 */ /* 0x000ea200000e00ff */
[C---:B------:R-:W-:Y:S02]  /*7f40*/  FFMA.FTZ R169, R219.reuse, UR39, R218 ;  /* 0x00000027dba97c23 */ /* 0x040fe400080100da */
[----:B------:R-:W-:Y:S02]  /*7f50*/  FMUL.FTZ R222, R160, -R217 ;  /* 0x800000d9a0de7220 */ /* 0x000fe40000410000 */
[----:B------:R-:W-:-:S02]  /*7f60*/  FFMA.FTZ R127, R219, UR38, -R168 ;  /* 0x00000026db7f7c23 */ /* 0x000fc400080108a8 */
[C---:B------:R-:W-:Y:S02]  /*7f70*/  FFMA.FTZ R226, R161.reuse, R217, R226 ;  /* 0x000000d9a1e27223 */ /* 0x040fe400000100e2 */
[C---:B------:R-:W-:Y:S02]  /*7f80*/  FMUL.FTZ R169, R212.reuse, R169 ;  /* 0x000000a9d4a97220 */ /* 0x040fe40000410000 */
[----:B------:R-:W-:Y:S02]  /*7f90*/  FFMA.FTZ R222, R161, R207, -R222 ;  /* 0x000000cfa1de7223 */ /* 0x000fe400000108de */
[----:B------:R-:W-:Y:S02]  /*7fa0*/  FMUL.FTZ R168, R212, R127 ;  /* 0x0000007fd4a87220 */ /* 0x000fe40000410000 */
        /* <DEDUP_REMOVED lines=9> */
[----:B------:R-:W-:Y:S02]  /*8040*/  FMUL.FTZ R165, R135, -R207 ;  /* 0x800000cf87a57220 */ /* 0x000fe40000410000 */
[----:B------:R-:W-:Y:S02]  /*8050*/  FFMA.FTZ R164, R152, R217, R218 ;  /* 0x000000d998a47223 */ /* 0x000fe400000100da */
[----:B0-----:R-:W-:Y:S02]  /*8060*/  FMUL.FTZ R217, R203, R166 ;  /* 0x000000a6cbd97220 */ /* 0x001fe40000410000 */
[-C--:B------:R-:W-:Y:S02]  /*8070*/  FFMA.FTZ R165, R136, R222.reuse, -R165 ;  /* 0x000000de88a57223 */ /* 0x080fe400000108a5 */
[----:B------:R-:W-:-:S02]  /*8080*/  FMUL.FTZ R226, R135, -R222 ;  /* 0x800000de87e27220 */ /* 0x000fc40000410000 */
[C---:B-1----:R-:W-:Y:S02]  /*8090*/  FMUL.FTZ R225, R203.reuse, R167 ;  /* 0x000000a7cbe17220 */ /* 0x042fe40000410000 */
[CC--:B------:R-:W-:Y:S02]  /*80a0*/  FMUL.FTZ R218, R203.reuse, R204.reuse ;  /* 0x000000cccbda7220 */ /* 0x0c0fe40000410000 */
[CC--:B--2---:R-:W-:Y:S02]  /*80b0*/  FFMA.FTZ R222, R116.reuse, R205.reuse, R217 ;  /* 0x000000cd74de7223 */ /* 0x0c4fe400000100d9 */
[C---:B------:R-:W-:Y:S02]  /*80c0*/  FMUL.FTZ R205, R203.reuse, R205 ;  /* 0x000000cdcbcd7220 */ /* 0x040fe40000410000 */
[C---:B------:R-:W-:Y:S01]  /*80d0*/  FFMA.FTZ R225, R116.reuse, R204, -R225 ;  /* 0x000000cc74e17223 */ /* 0x040fe200000108e1 */
[----:B------:R-:W-:Y:S01]  /*80e0*/  FSEL R203, R203, R222, !P3 ;  /* 0x000000decbcb7208 */ /* 0x000fe20005800000 */
[----:B------:R-:W-:-:S02]  /*80f0*/  FFMA.FTZ R218, R116, R167, R218 ;  /* 0x000000a774da7223 */ /* 0x000fc400000100da */
[----:B------:R-:W-:Y:S02]  /*8100*/  @P3 FFMA.FTZ R116, R116, R166, -R205 ;  /* 0x000000a674743223 */ /* 0x000fe400000108cd */
[----:B------:R-:W-:Y:S02]  /*8110*/  FFMA.FTZ R167, R136, R207, R226 ;  /* 0x000000cf88a77223 */ /* 0x000fe400000100e2 */
[----:B------:R-:W-:Y:S01]  /*8120*/  @P3 FADD.FTZ R66, R66, R225 ;  /* 0x000000e142423221 */ /* 0x000fe20000010000 */
[----:B------:R-:W0:Y:S01]  /*8130*/  SHFL.UP PT, R205, R116, 0x8, RZ ;  /* 0x0500000074cd7989 */ /* 0x000e2200000e00ff */
[----:B------:R-:W-:Y:S01]  /*8140*/  @P3 FADD.FTZ R67, R67, R218 ;  /* 0x000000da43433221 */ /* 0x000fe20000010000 */
[----:B------:R-:W-:Y:S01]  /*8150*/  ISETP.GE.AND P3, PT, R2, 0x8, PT ;  /* 0x000000080200780c */ /* 0x000fe20003f66270 */
[C---:B------:R-:W-:Y:S01]  /*8160*/  FMUL.FTZ R231, R118.reuse, UR38 ;  /* 0x0000002676e77c20 */ /* 0x040fe20008410000 */
[----:B------:R-:W1:Y:S01]  /*8170*/  SHFL.UP PT, R217, R66, 0x8, RZ ;  /* 0x0500000042d97989 */ /* 0x000e6200000e00ff */
[----:B------:R-:W-:-:S02]  /*8180*/  FMUL.FTZ R225, R118, UR39 ;  /* 0x0000002776e17c20 */ /* 0x000fc40008410000 */
[C---:B------:R-:W-:Y:S01]  /*8190*/  FMUL.FTZ R222, R137.reuse, -R167 ;  /* 0x800000a789de7220 */ /* 0x040fe20000410000 */
[----:B------:R-:W2:Y:S01]  /*81a0*/  SHFL.UP PT, R207, R67, 0x8, RZ ;  /* 0x0500000043cf7989 */ /* 0x000ea200000e00ff */
[-C--:B------:R-:W-:Y:S02]  /*81b0*/  FMUL.FTZ R226, R137, -R165.reuse ;  /* 0x800000a589e27220 */ /* 0x080fe40000410000 */
[----:B------:R-:W-:Y:S01]  /*81c0*/  FADD.FTZ R233, R33, R33 ;  /* 0x0000002121e97221 */ /* 0x000fe20000010000 */
[----:B------:R-:W3:Y:S01]  /*81d0*/  SHFL.UP PT, R218, R203, 0x8, RZ ;  /* 0x05000000cbda7989 */ /* 0x000ee200000e00ff */
[C---:B------:R-:W-:Y:S02]  /*81e0*/  FFMA.FTZ R204, R216.reuse, UR39, R231 ;  /* 0x00000027d8cc7c23 */ /* 0x040fe400080100e7 */
[----:B------:R-:W-:Y:S02]  /*81f0*/  FFMA.FTZ R166, R216, UR38, -R225 ;  /* 0x00000026d8a67c23 */ /* 0x000fe400080108e1 */
[----:B------:R-:W-:-:S02]  /*8200*/  FFMA.FTZ R222, R138, R165, -R222 ;  /* 0x000000a58ade7223 */ /* 0x000fc400000108de */
[----:B------:R-:W-:Y:S02]  /*8210*/  FFMA.FTZ R226, R138, R167, R226 ;  /* 0x000000a78ae27223 */ /* 0x000fe400000100e2 */
[C---:B------:R-:W-:Y:S02]  /*8220*/  FMUL.FTZ R167, R233.reuse, R204 ;  /* 0x000000cce9a77220 */ /* 0x040fe40000410000 */
[----:B------:R-:W-:Y:S02]  /*8230*/  FMUL.FTZ R166, R233, R166 ;  /* 0x000000a6e9a67220 */ /* 0x000fe40000410000 */
[----:B------:R-:W-:Y:S02]  /*8240*/  FMUL.FTZ R165, R139, -R222 ;  /* 0x800000de8ba57220 */ /* 0x000fe40000410000 */
[----:B------:R-:W-:Y:S02]  /*8250*/  FADD.FTZ R164, -R167, R164 ;  /* 0x000000a4a7a47221 */ /* 0x000fe40000010100 */
[----:B------:R-:W-:-:S02]  /*8260*/  FMUL.FTZ R225, R139, -R226 ;  /* 0x800000e28be17220 */ /* 0x000fc40000410000 */
[----:B------:R-:W-:Y:S02]  /*8270*/  FADD.FTZ R127, R166, R127 ;  /* 0x0000007fa67f7221 */ /* 0x000fe40000010000 */
[C---:B------:R-:W-:Y:S02]  /*8280*/  FFMA.FTZ R165, R140.reuse, R226, R165 ;  /* 0x000000e28ca57223 */ /* 0x040fe400000100a5 */
[C---:B------:R-:W-:Y:S02]  /*8290*/  FMUL.FTZ R204, R153.reuse, -R164 ;  /* 0x800000a499cc7220 */ /* 0x040fe40000410000 */
[----:B------:R-:W-:Y:S02]  /*82a0*/  FFMA.FTZ R222, R140, R222, -R225 ;  /* 0x000000de8cde7223 */ /* 0x000fe400000108e1 */
[----:B------:R-:W-:Y:S02]  /*82b0*/  FMUL.FTZ R231, R153, -R127 ;  /* 0x8000007f99e77220 */ /* 0x000fe40000410000 */
[----:B------:R-:W-:-:S02]  /*82c0*/  FMUL.FTZ R225, R141, -R165 ;  /* 0x800000a58de17220 */ /* 0x000fc40000410000 */
[C---:B------:R-:W-:Y:S02]  /*82d0*/  FFMA.FTZ R127, R154.reuse, R127, -R204 ;  /* 0x0000007f9a7f7223 */ /* 0x040fe400000108cc */
[----:B------:R-:W-:Y:S02]  /*82e0*/  FFMA.FTZ R204, R154, R164, R231 ;  /* 0x000000a49acc7223 */ /* 0x000fe400000100e7 */
[-C--:B------:R-:W-:Y:S02]  /*82f0*/  FFMA.FTZ R164, R142, R222.reuse, -R225 ;  /* 0x000000de8ea47223 */ /* 0x080fe400000108e1 */
[----:B0-----:R-:W-:Y:S02]  /*8300*/  FMUL.FTZ R225, R203, R205 ;  /* 0x000000cdcbe17220 */ /* 0x001fe40000410000 */
[----:B------:R-:W-:Y:S02]  /*8310*/  FMUL.FTZ R231, R141, -R222 ;  /* 0x800000de8de77220 */ /* 0x000fe40000410000 */
[----:B-1----:R-:W-:-:S02]  /*8320*/  FMUL.FTZ R226, R203, R217 ;  /* 0x000000d9cbe27220 */ /* 0x002fc40000410000 */
[CC--:B--2---:R-:W-:Y:S02]  /*8330*/  FMUL.FTZ R222, R203.reuse, R207.reuse ;  /* 0x000000cfcbde7220 */ /* 0x0c4fe40000410000 */
[CC--:B---3--:R-:W-:Y:S02]  /*8340*/  FFMA.FTZ R230, R116.reuse, R218.reuse, R225 ;  /* 0x000000da74e67223 */ /* 0x0c8fe400000100e1 */
[C---:B------:R-:W-:Y:S02]  /*8350*/  FMUL.FTZ R218, R203.reuse, R218 ;  /* 0x000000dacbda7220 */ /* 0x040fe40000410000 */
[C---:B------:R-:W-:Y:S01]  /*8360*/  FFMA.FTZ R226, R116.reuse, R207, R226 ;  /* 0x000000cf74e27223 */ /* 0x040fe200000100e2 */
[----:B------:R-:W-:Y:S01]  /*8370*/  FSEL R203, R203, R230, !P3 ;  /* 0x000000e6cbcb7208 */ /* 0x000fe20005800000 */
[C---:B------:R-:W-:Y:S02]  /*8380*/  FFMA.FTZ R217, R116.reuse, R217, -R222 ;  /* 0x000000d974d97223 */ /* 0x040fe400000108de */
[----:B------:R-:W-:-:S02]  /*8390*/  @P3 FFMA.FTZ R116, R116, R205, -R218 ;  /* 0x000000cd74743223 */ /* 0x000fc400000108da */
[----:B------:R-:W-:Y:S01]  /*83a0*/  FFMA.FTZ R165, R142, R165, R231 ;  /* 0x000000a58ea57223 */ /* 0x000fe200000100e7 */
[----:B------:R-:W-:Y:S01]  /*83b0*/  SHFL.UP PT, R225, R203, 0x10, RZ ;  /* 0x06000000cbe17989 */ /* 0x000fe200000e00ff */
[----:B------:R-:W-:Y:S02]  /*83c0*/  @P3 FADD.FTZ R67, R67, R226 ;  /* 0x000000e243433221 */ /* 0x000fe40000010000 */
[----:B------:R-:W-:Y:S01]  /*83d0*/  @P3 FADD.FTZ R66, R66, R217 ;  /* 0x000000d942423221 */ /* 0x000fe20000010000 */
[----:B------:R-:W0:Y:S01]  /*83e0*/  SHFL.UP PT, R218, R116, 0x10, RZ ;  /* 0x0600000074da7989 */ /* 0x000e2200000e00ff */
[----:B------:R-:W-:Y:S01]  /*83f0*/  FMUL.FTZ R230, R208, UR38 ;  /* 0x00000026d0e67c20 */ /* 0x000fe20008410000 */
[----:B------:R-:W-:Y:S01]  /*8400*/  ISETP.GE.AND P3, PT, R2, 0x10, PT ;  /* 0x000000100200780c */ /* 0x000fe20003f66270 */
[----:B------:R-:W-:Y:S01]  /*8410*/  FMUL.FTZ R226, R208, UR39 ;  /* 0x00000027d0e27c20 */ /* 0x000fe20008410000 */
[----:B------:R-:W1:Y:S01]  /*8420*/  SHFL.UP PT, R222, R66, 0x10, RZ ;  /* 0x0600000042de7989 */ /* 0x000e6200000e00ff */
[----:B------:R-:W-:-:S02]  /*8430*/  FMUL.FTZ R205, R143, -R165 ;  /* 0x800000a58fcd7220 */ /* 0x000fc40000410000 */
[-C--:B------:R-:W-:Y:S01]  /*8440*/  FMUL.FTZ R231, R143, -R164.reuse ;  /* 0x800000a48fe77220 */ /* 0x080fe20000410000 */
[----:B------:R-:W2:Y:S01]  /*8450*/  SHFL.UP PT, R207, R67, 0x10, RZ ;  /* 0x0600000043cf7989 */ /* 0x000ea200000e00ff */
[----:B------:R-:W-:Y:S02]  /*8460*/  FADD.FTZ R217, R32, R32 ;  /* 0x0000002020d97221 */ /* 0x000fe40000010000 */
[C---:B------:R-:W-:Y:S02]  /*8470*/  FFMA.FTZ R230, R117.reuse, UR39, R230 ;  /* 0x0000002775e67c23 */ /* 0x040fe400080100e6 */
[----:B------:R-:W-:Y:S02]  /*8480*/  FFMA.FTZ R226, R117, UR38, -R226 ;  /* 0x0000002675e27c23 */ /* 0x000fe400080108e2 */
[C---:B------:R-:W-:Y:S02]  /*8490*/  FFMA.FTZ R205, R144.reuse, R164, -R205 ;  /* 0x000000a490cd7223 */ /* 0x040fe400000108cd */
[----:B------:R-:W-:-:S02]  /*84a0*/  FFMA.FTZ R231, R144, R165, R231 ;  /* 0x000000a590e77223 */ /* 0x000fc400000100e7 */
[C---:B------:R-:W-:Y:S02]  /*84b0*/  FMUL.FTZ R165, R217.reuse, R230 ;  /* 0x000000e6d9a57220 */ /* 0x040fe40000410000 */
[----:B------:R-:W-:Y:S02]  /*84c0*/  FMUL.FTZ R164, R217, R226 ;  /* 0x000000e2d9a47220 */ /* 0x000fe40000410000 */
[----:B------:R-:W-:Y:S02]  /*84d0*/  FMUL.FTZ R226, R145, -R205 ;  /* 0x800000cd91e27220 */ /* 0x000fe40000410000 */
[----:B------:R-:W-:Y:S02]  /*84e0*/  FADD.FTZ R230, -R165, R204 ;  /* 0x000000cca5e67221 */ /* 0x000fe40000010100 */
[----:B------:R-:W-:Y:S02]  /*84f0*/  FADD.FTZ R127, R164, R127 ;  /* 0x0000007fa47f7221 */ /* 0x000fe40000010000 */
[----:B------:R-:W-:-:S02]  /*8500*/  FFMA.FTZ R204, R146, R231, R226 ;  /* 0x000000e792cc7223 */ /* 0x000fc400000100e2 */
[----:B------:R-:W-:Y:S02]  /*8510*/  FMUL.FTZ R237, R145, -R231 ;  /* 0x800000e791ed7220 */ /* 0x000fe40000410000 */
[CC--:B------:R-:W-:Y:S02]  /*8520*/  FMUL.FTZ R226, R155.reuse, -R230.reuse ;  /* 0x800000e69be27220 */ /* 0x0c0fe40000410000 */
[-C--:B------:R-:W-:Y:S02]  /*8530*/  FMUL.FTZ R231, R155, -R127.reuse ;  /* 0x8000007f9be77220 */ /* 0x080fe40000410000 */
[C---:B------:R-:W-:Y:S02]  /*8540*/  FFMA.FTZ R226, R156.reuse, R127, -R226 ;  /* 0x0000007f9ce27223 */ /* 0x040fe400000108e2 */
[----:B------:R-:W-:Y:S02]  /*8550*/  FFMA.FTZ R127, R156, R230, R231 ;  /* 0x000000e69c7f7223 */ /* 0x000fe400000100e7 */
[----:B0-----:R-:W-:-:S02]  /*8560*/  FMUL.FTZ R230, R203, R218 ;  /* 0x000000dacbe67220 */ /* 0x001fc40000410000 */
[----:B------:R-:W-:Y:S02]  /*8570*/  FFMA.FTZ R237, R146, R205, -R237 ;  /* 0x000000cd92ed7223 */ /* 0x000fe400000108ed */
[----:B------:R-:W-:Y:S02]  /*8580*/  FFMA.FTZ R230, R116, R225, R230 ;  /* 0x000000e174e67223 */ /* 0x000fe400000100e6 */
[C---:B-1----:R-:W-:Y:S02]  /*8590*/  FMUL.FTZ R234, R203.reuse, R222 ;  /* 0x000000decbea7220 */ /* 0x042fe40000410000 */
[C---:B--2---:R-:W-:Y:S01]  /*85a0*/  FMUL.FTZ R231, R203.reuse, R207 ;  /* 0x000000cfcbe77220 */ /* 0x044fe20000410000 */
[----:B------:R-:W-:Y:S01]  /*85b0*/  FSEL R230, R203, R230, !P3 ;  /* 0x000000e6cbe67208 */ /* 0x000fe20005800000 */
[----:B------:R-:W-:Y:S02]  /*85c0*/  FMUL.FTZ R205, R147, -R204 ;  /* 0x800000cc93cd7220 */ /* 0x000fe40000410000 */
[----:B------:R-:W-:-:S02]  /*85d0*/  FMUL.FTZ R235, R203, R225 ;  /* 0x000000e1cbeb7220 */ /* 0x000fc40000410000 */
[C---:B------:R-:W-:Y:S02]  /*85e0*/  FFMA.FTZ R234, R116.reuse, R207, R234 ;  /* 0x000000cf74ea7223 */ /* 0x040fe400000100ea */
[----:B------:R-:W-:Y:S02]  /*85f0*/  FFMA.FTZ R225, R116, R222, -R231 ;  /* 0x000000de74e17223 */ /* 0x000fe400000108e7 */
[-C--:B------:R-:W-:Y:S01]  /*8600*/  FFMA.FTZ R205, R148, R237.reuse, -R205 ;  /* 0x000000ed94cd7223 */ /* 0x080fe200000108cd */
[----:B------:R-:W0:Y:S01]  /*8610*/  SHFL.UP PT, R231, R230, 0x1, RZ ;  /* 0x04200000e6e77989 */ /* 0x000e2200000e00ff */
[----:B------:R-:W-:Y:S02]  /*8620*/  @P3 FFMA.FTZ R116, R116, R218, -R235 ;  /* 0x000000da74743223 */ /* 0x000fe400000108eb */
[----:B------:R-:W-:Y:S01]  /*8630*/  FMUL.FTZ R237, R147, -R237 ;  /* 0x800000ed93ed7220 */ /* 0x000fe20000410000 */
[----:B------:R-:W1:Y:S01]  /*8640*/  SHFL.IDX PT, R222, R65, RZ, 0x1f ;  /* 0x00001fff41de7589 */ /* 0x000e6200000e0000 */
[----:B------:R-:W-:-:S02]  /*8650*/  FMUL.FTZ R235, R214, UR38 ;  /* 0x00000026d6eb7c20 */ /* 0x000fc40008410000 */
[----:B------:R-:W-:Y:S02]  /*8660*/  FFMA.FTZ R207, R148, R204, R237 ;  /* 0x000000cc94cf7223 */ /* 0x000fe400000100ed */
[----:B------:R-:W-:Y:S02]  /*8670*/  @P3 FADD.FTZ R67, R67, R234 ;  /* 0x000000ea43433221 */ /* 0x000fe40000010000 */
[----:B------:R-:W-:Y:S02]  /*8680*/  FMUL.FTZ R203, R214, UR39 ;  /* 0x00000027d6cb7c20 */ /* 0x000fe40008410000 */
[----:B------:R-:W-:Y:S02]  /*8690*/  FFMA.FTZ R237, R232, UR39, R235 ;  /* 0x00000027e8ed7c23 */ /* 0x000fe400080100eb */
[----:B------:R-:W-:Y:S01]  /*86a0*/  @P3 FADD.FTZ R66, R66, R225 ;  /* 0x000000e142423221 */ /* 0x000fe20000010000 */
[----:B------:R2:W3:Y:S01]  /*86b0*/  SHFL.UP PT, R235, R116, 0x1, RZ ;  /* 0x0420000074eb7989 */ /* 0x0004e200000e00ff */
[----:B------:R-:W-:-:S02]  /*86c0*/  FADD.FTZ R218, R31, R31 ;  /* 0x0000001f1fda7221 */ /* 0x000fc40000010000 */
[----:B------:R-:W-:Y:S01]  /*86d0*/  FFMA.FTZ R203, R232, UR38, -R203 ;  /* 0x00000026e8cb7c23 */ /* 0x000fe200080108cb */
[----:B------:R-:W4:Y:S01]  /*86e0*/  SHFL.UP PT, R67, R67, 0x1, RZ ;  /* 0x0420000043437989 */ /* 0x000f2200000e00ff */
[C---:B------:R-:W-:Y:S02]  /*86f0*/  FMUL.FTZ R234, R149.reuse, -R205 ;  /* 0x800000cd95ea7220 */ /* 0x040fe40000410000 */
[----:B------:R-:W-:Y:S01]  /*8700*/  FMUL.FTZ R203, R218, R203 ;  /* 0x000000cbdacb7220 */ /* 0x000fe20000410000 */
[----:B------:R-:W0:Y:S01]  /*8710*/  SHFL.UP PT, R66, R66, 0x1, RZ ;  /* 0x0420000042427989 */ /* 0x000e2200000e00ff */
[-C--:B------:R-:W-:Y:S02]  /*8720*/  FMUL.FTZ R225, R149, -R207.reuse ;  /* 0x800000cf95e17220 */ /* 0x080fe40000410000 */
[----:B------:R-:W-:Y:S02]  /*8730*/  FFMA.FTZ R207, R150, R207, R234 ;  /* 0x000000cf96cf7223 */ /* 0x000fe400000100ea */
[----:B------:R-:W-:-:S02]  /*8740*/  FMUL.FTZ R204, R218, R237 ;  /* 0x000000eddacc7220 */ /* 0x000fc40000410000 */
[----:B------:R-:W-:Y:S02]  /*8750*/  FFMA.FTZ R205, R150, R205, -R225 ;  /* 0x000000cd96cd7223 */ /* 0x000fe400000108e1 */
[----:B------:R-:W-:Y:S02]  /*8760*/  FADD.FTZ R226, R203, R226 ;  /* 0x000000e2cbe27221 */ /* 0x000fe40000010000 */
[C---:B--2---:R-:W-:Y:S02]  /*8770*/  FMUL.FTZ R116, R151.reuse, -R207 ;  /* 0x800000cf97747220 */ /* 0x044fe40000410000 */
[----:B------:R-:W-:Y:S02]  /*8780*/  FADD.FTZ R65, -R204, R127 ;  /* 0x0000007fcc417221 */ /* 0x000fe40000010100 */
[----:B------:R-:W-:Y:S02]  /*8790*/  FMUL.FTZ R225, R151, -R205 ;  /* 0x800000cd97e17220 */ /* 0x000fe40000410000 */
[----:B------:R-:W-:-:S02]  /*87a0*/  FMUL.FTZ R230, R157, -R226 ;  /* 0x800000e29de67220 */ /* 0x000fc40000410000 */
[C---:B------:R-:W-:Y:S02]  /*87b0*/  FFMA.FTZ R205, R152.reuse, R205, -R116 ;  /* 0x000000cd98cd7223 */ /* 0x040fe40000010874 */
[----:B------:R-:W-:Y:S02]  /*87c0*/  FMUL.FTZ R127, R157, -R65 ;  /* 0x800000419d7f7220 */ /* 0x000fe40000410000 */
[----:B------:R-:W-:Y:S02]  /*87d0*/  FFMA.FTZ R225, R152, R207, R225 ;  /* 0x000000cf98e17223 */ /* 0x000fe400000100e1 */
[----:B------:R-:W-:Y:S02]  /*87e0*/  FFMA.FTZ R116, R158, R65, R230 ;  /* 0x000000419e747223 */ /* 0x000fe400000100e6 */
[C---:B0-----:R-:W-:Y:S02]  /*87f0*/  FMUL.FTZ R65, R231.reuse, R64 ;  /* 0x00000040e7417220 */ /* 0x041fe40000410000 */
[----:B-1----:R-:W-:-:S02]  /*8800*/  FMUL.FTZ R231, R231, R222 ;  /* 0x000000dee7e77220 */ /* 0x002fc40000410000 */
[----:B------:R-:W-:Y:S02]  /*8810*/  FFMA.FTZ R127, R158, R226, -R127 ;  /* 0x000000e29e7f7223 */ /* 0x000fe4000001087f */
[C---:B------:R-:W-:Y:S02]  /*8820*/  FMUL.FTZ R207, R153.reuse, -R225 ;  /* 0x800000e199cf7220 */ /* 0x040fe40000410000 */
[-C--:B------:R-:W-:Y:S02]  /*8830*/  FMUL.FTZ R230, R153, -R205.reuse ;  /* 0x800000cd99e67220 */ /* 0x080fe40000410000 */
[C---:B---3--:R-:W-:Y:S02]  /*8840*/  FFMA.FTZ R226, R235.reuse, R222, R65 ;  /* 0x000000deebe27223 */ /* 0x048fe40000010041 */
[----:B------:R-:W-:Y:S02]  /*8850*/  FFMA.FTZ R231, R235, R64, -R231 ;  /* 0x00000040ebe77223 */ /* 0x000fe400000108e7 */
[----:B------:R-:W-:-:S02]  /*8860*/  FFMA.FTZ R205, R154, R205, -R207 ;  /* 0x000000cd9acd7223 */ /* 0x000fc400000108cf */
[----:B------:R-:W-:Y:S02]  /*8870*/  FFMA.FTZ R65, R154, R225, R230 ;  /* 0x000000e19a417223 */ /* 0x000fe400000100e6 */
[----:B----4-:R-:W-:Y:S02]  /*8880*/  @P1 FADD.FTZ R222, R67, R226 ;  /* 0x000000e243de1221 */ /* 0x010fe40000010000 */
[----:B------:R-:W-:Y:S01]  /*8890*/  @P1 FADD.FTZ R64, R66, R231 ;  /* 0x000000e742401221 */ /* 0x000fe20000010000 */
[----:B------:R-:W-:Y:S01]  /*88a0*/  MOV R231, UR7 ;  /* 0x0000000700e77c02 */ /* 0x000fe20008000f00 */
[C---:B------:R-:W-:Y:S02]  /*88b0*/  FMUL.FTZ R225, R155.reuse, -R205 ;  /* 0x800000cd9be17220 */ /* 0x040fe40000410000 */
[----:B------:R-:W-:Y:S02]  /*88c0*/  FMUL.FTZ R207, R155, -R65 ;  /* 0x800000419bcf7220 */ /* 0x000fe40000410000 */
[----:B------:R-:W-:-:S02]  /*88d0*/  FMUL.FTZ R67, R115, R222 ;  /* 0x000000de73437220 */ /* 0x000fc40000410000 */
[-C--:B------:R-:W-:Y:S02]  /*88e0*/  FMUL.FTZ R115, R115, R64.reuse ;  /* 0x0000004073737220 */ /* 0x080fe40000410000 */
[C---:B------:R-:W-:Y:S01]  /*88f0*/  FFMA.FTZ R225, R156.reuse, R65, R225 ;  /* 0x000000419ce17223 */ /* 0x040fe200000100e1 */
[----:B------:R-:W-:Y:S01]  /*8900*/  MOV R65, RZ ;  /* 0x000000ff00417202 */ /* 0x000fe20000000f00 */
[----:B------:R-:W-:Y:S02]  /*8910*/  FFMA.FTZ R205, R156, R205, -R207 ;  /* 0x000000cd9ccd7223 */ /* 0x000fe400000108cf */
[C---:B------:R-:W-:Y:S01]  /*8920*/  FFMA.FTZ R226, R114.reuse, R64, -R67 ;  /* 0x0000004072e27223 */ /* 0x040fe20000010843 */
[----:B------:R-:W-:Y:S01]  /*8930*/  HFMA2.MMA R64, -RZ, RZ, 1.875, 0 ;  /* 0x3f800000ff407435 */ /* 0x000fe200000001ff */
[----:B------:R-:W-:Y:S01]  /*8940*/  FFMA.FTZ R114, R114, R222, R115 ;  /* 0x000000de72727223 */ /* 0x000fe20000010073 */
[----:B------:R-:W-:Y:S01]  /*8950*/  PRMT R222, RZ, 0x5410, R220 ;  /* 0x00005410ffde7816 */ /* 0x000fe200000000dc */
[C---:B------:R-:W-:Y:S01]  /*8960*/  FMUL.FTZ R207, R157.reuse, -R225 ;  /* 0x800000e19dcf7220 */ /* 0x040fe20000410000 */
[----:B------:R-:W-:Y:S01]  /*8970*/  CS2R R66, SRZ ;  /* 0x0000000000427805 */ /* 0x000fe2000001ff00 */
[----:B------:R-:W-:-:S02]  /*8980*/  FMUL.FTZ R230, R157, -R205 ;  /* 0x800000cd9de67220 */ /* 0x000fc40000410000 */
[----:B------:R-:W-:Y:S02]  /*8990*/  FADD.FTZ R114, RZ, R114 ;  /* 0x00000072ff727221 */ /* 0x000fe40000010000 */
[----:B------:R-:W-:Y:S01]  /*89a0*/  FADD.FTZ R213, R213, R226 ;  /* 0x000000e2d5d57221 */ /* 0x000fe20000010000 */
[----:B------:R0:W1:Y:S01]  /*89b0*/  @!P0 LDS.128 R64, [R231.X16+0x2e10] ;  /* 0x002e1000e7408984 */ /* 0x000062000000cc00 */
[C---:B------:R-:W-:Y:S01]  /*89c0*/  FFMA.FTZ R205, R158.reuse, R205, -R207 ;  /* 0x000000cd9ecd7223 */ /* 0x040fe200000108cf */
[----:B------:R-:W-:Y:S01]  /*89d0*/  ISETP.NE.AND P0, PT, R243, 0x1f, PT ;  /* 0x0000001ff300780c */ /* 0x000fe20003f05270 */
[----:B------:R-:W-:Y:S02]  /*89e0*/  FFMA.FTZ R207, R158, R225, R230 ;  /* 0x000000e19ecf7223 */ /* 0x000fe400000100e6 */
[C---:B------:R-:W-:Y:S02]  /*89f0*/  FMUL.FTZ R115, R215.reuse, UR39 ;  /* 0x00000027d7737c20 */ /* 0x040fe40008410000 */
[----:B------:R-:W-:-:S02]  /*8a00*/  FMUL.FTZ R225, R215, UR38 ;  /* 0x00000026d7e17c20 */ /* 0x000fc40008410000 */
[CC--:B------:R-:W-:Y:S02]  /*8a10*/  FMUL.FTZ R220, R215.reuse, R114.reuse ;  /* 0x00000072d7dc7220 */ /* 0x0c0fe40000410000 */
[-C--:B------:R-:W-:Y:S02]  /*8a20*/  FMUL.FTZ R215, R215, R213.reuse ;  /* 0x000000d5d7d77220 */ /* 0x080fe40000410000 */
[C---:B------:R-:W-:Y:S02]  /*8a30*/  FFMA.FTZ R226, R222.reuse, UR38, -R115 ;  /* 0x00000026dee27c23 */ /* 0x040fe40008010873 */
[C---:B------:R-:W-:Y:S02]  /*8a40*/  FFMA.FTZ R230, R222.reuse, UR39, R225 ;  /* 0x00000027dee67c23 */ /* 0x040fe400080100e1 */
[C---:B------:R-:W-:Y:S02]  /*8a50*/  FFMA.FTZ R220, R222.reuse, R213, -R220 ;  /* 0x000000d5dedc7223 */ /* 0x040fe400000108dc */
[----:B------:R-:W-:-:S02]  /*8a60*/  FFMA.FTZ R222, R222, R114, R215 ;  /* 0x00000072dede7223 */ /* 0x000fc400000100d7 */
[CC--:B------:R-:W-:Y:S02]  /*8a70*/  FMUL.FTZ R115, R157.reuse, R114.reuse ;  /* 0x000000729d737220 */ /* 0x0c0fe40000410000 */
[-C--:B------:R-:W-:Y:S02]  /*8a80*/  FMUL.FTZ R215, R157, R213.reuse ;  /* 0x000000d59dd77220 */ /* 0x080fe40000410000 */
[----:B------:R-:W-:Y:S02]  /*8a90*/  FFMA.FTZ R234, R158, R213, -R115 ;  /* 0x000000d59eea7223 */ /* 0x000fe40000010873 */
[----:B------:R-:W-:Y:S02]  /*8aa0*/  FADD.FTZ R237, R30, R30 ;  /* 0x0000001e1eed7221 */ /* 0x000fe40000010000 */
[----:B------:R-:W-:Y:S02]  /*8ab0*/  FFMA.FTZ R115, R158, R114, R215 ;  /* 0x000000729e737223 */ /* 0x000fe400000100d7 */
[----:B------:R-:W-:-:S02]  /*8ac0*/  FMUL.FTZ R225, R237, R230 ;  /* 0x000000e6ede17220 */ /* 0x000fc40000410000 */
[----:B------:R-:W-:Y:S02]  /*8ad0*/  FADD.FTZ R115, RZ, R115 ;  /* 0x00000073ff737221 */ /* 0x000fe40000010000 */
[C---:B------:R-:W-:Y:S02]  /*8ae0*/  FMUL.FTZ R240, R114.reuse, UR39 ;  /* 0x0000002772f07c20 */ /* 0x040fe40008410000 */
[----:B------:R-:W-:Y:S02]  /*8af0*/  FMUL.FTZ R230, R114, UR38 ;  /* 0x0000002672e67c20 */ /* 0x000fe40008410000 */
[----:B------:R-:W-:Y:S02]  /*8b00*/  FFMA.FTZ R215, R99, R39, R234 ;  /* 0x0000002763d77223 */ /* 0x000fe400000100ea */
[----:B------:R-:W-:Y:S01]  /*8b10*/  FMUL.FTZ R226, R237, R226 ;  /* 0x000000e2ede27220 */ /* 0x000fe20000410000 */
[----:B------:R2:W3:Y:S01]  /*8b20*/  SHFL.DOWN PT, R234, R207, 0x1, 0x1f ;  /* 0x08201f00cfea7f89 */ /* 0x0004e200000e0000 */
[----:B0-----:R-:W-:-:S02]  /*8b30*/  FMUL.FTZ R231, R214, R115 ;  /* 0x00000073d6e77220 */ /* 0x001fc40000410000 */
[C---:B------:R-:W-:Y:S02]  /*8b40*/  FFMA.FTZ R240, R213.reuse, UR38, -R240 ;  /* 0x00000026d5f07c23 */ /* 0x040fe400080108f0 */
[----:B------:R-:W-:Y:S02]  /*8b50*/  FFMA.FTZ R230, R213, UR39, R230 ;  /* 0x00000027d5e67c23 */ /* 0x000fe400080100e6 */
[----:B------:R-:W-:Y:S02]  /*8b60*/  FMUL.FTZ R214, R214, R215 ;  /* 0x000000d7d6d67220 */ /* 0x000fe40000410000 */
[----:B------:R-:W-:Y:S02]  /*8b70*/  FADD.FTZ R127, R226, R127 ;  /* 0x0000007fe27f7221 */ /* 0x000fe40000010000 */
[----:B------:R-:W-:Y:S02]  /*8b80*/  FADD.FTZ R245, -R225, R116 ;  /* 0x00000074e1f57221 */ /* 0x000fe40000010100 */
[----:B------:R-:W-:-:S02]  /*8b90*/  FFMA.FTZ R220, R237, R220, RZ ;  /* 0x000000dceddc7223 */ /* 0x000fc400000100ff */
[C---:B------:R-:W-:Y:S01]  /*8ba0*/  FFMA.FTZ R222, -R237.reuse, R222, RZ ;  /* 0x000000deedde7223 */ /* 0x040fe200000101ff */
[----:B------:R2:W0:Y:S01]  /*8bb0*/  SHFL.DOWN PT, R235, R245, 0x1, 0x1f ;  /* 0x08201f00f5eb7f89 */ /* 0x00042200000e0000 */
[C---:B------:R-:W-:Y:S02]  /*8bc0*/  FMUL.FTZ R240, R237.reuse, R240 ;  /* 0x000000f0edf07220 */ /* 0x040fe40000410000 */
[C---:B------:R-:W-:Y:S02]  /*8bd0*/  FFMA.FTZ R231, R232.reuse, R215, -R231 ;  /* 0x000000d7e8e77223 */ /* 0x040fe400000108e7 */
[----:B------:R-:W-:Y:S02]  /*8be0*/  FFMA.FTZ R237, -R237, R230, -RZ ;  /* 0x000000e6eded7223 */ /* 0x000fe400000109ff */
[----:B------:R-:W-:Y:S01]  /*8bf0*/  FFMA.FTZ R232, R232, R115, R214 ;  /* 0x00000073e8e87223 */ /* 0x000fe200000100d6 */
[----:B------:R2:W4:Y:S01]  /*8c00*/  SHFL.DOWN PT, R230, R205, 0x1, 0x1f ;  /* 0x08201f00cde67f89 */ /* 0x00052200000e0000 */
[----:B------:R-:W-:-:S03]  /*8c10*/  FMUL.FTZ R116, R155, R215 ;  /* 0x000000d79b747220 */ /* 0x000fc60000410000 */
[----:B------:R2:W0:Y:S01]  /*8c20*/  SHFL.DOWN PT, R214, R127, 0x1, 0x1f ;  /* 0x08201f007fd67f89 */ /* 0x00042200000e0000 */
[----:B------:R-:W-:Y:S05]  /*8c30*/  @!P0 BRA `(.L_x_8524) ;  /* 0x000000b000008947 */ /* 0x000fea0003800000 */
[----:B01-3--:R-:W-:-:S04]  /*8c40*/  FMUL.FTZ R236, R207, R235 ;  /* 0x000000ebcfec7220 */ /* 0x00bfc80000410000 */
[-C--:B------:R-:W-:Y:S02]  /*8c50*/  FFMA.FTZ R236, R205, R214.reuse, -R236 ;  /* 0x000000d6cdec7223 */ /* 0x080fe400000108ec */
[----:B------:R-:W-:Y:S02]  /*8c60*/  FMUL.FTZ R214, R207, R214 ;  /* 0x000000d6cfd67220 */ /* 0x000fe40000410000 */
[----:B--2---:R-:W-:Y:S02]  /*8c70*/  FADD.FTZ R127, R127, R236 ;  /* 0x000000ec7f7f7221 */ /* 0x004fe40000010000 */
[----:B------:R-:W-:Y:S02]  /*8c80*/  FFMA.FTZ R214, R205, R235, R214 ;  /* 0x000000ebcdd67223 */ /* 0x000fe400000100d6 */
[C---:B------:R-:W-:Y:S02]  /*8c90*/  FMUL.FTZ R235, R207.reuse, R234 ;  /* 0x000000eacfeb7220 */ /* 0x040fe40000410000 */
[----:B----4-:R-:W-:-:S02]  /*8ca0*/  FMUL.FTZ R207, R207, R230 ;  /* 0x000000e6cfcf7220 */ /* 0x010fc40000410000 */
[C---:B------:R-:W-:Y:S02]  /*8cb0*/  FFMA.FTZ R235, R205.reuse, R230, -R235 ;  /* 0x000000e6cdeb7223 */ /* 0x040fe400000108eb */
[----:B------:R-:W-:Y:S02]  /*8cc0*/  FFMA.FTZ R207, R205, R234, R207 ;  /* 0x000000eacdcf7223 */ /* 0x000fe400000100cf */
[----:B------:R-:W-:Y:S01]  /*8cd0*/  FADD.FTZ R245, R245, R214 ;  /* 0x000000d6f5f57221 */ /* 0x000fe20000010000 */
[----:B------:R-:W-:Y:S02]  /*8ce0*/  MOV R205, R235 ;  /* 0x000000eb00cd7202 */ /* 0x000fe40000000f00 */
.L_x_8524:
[----:B-1-3--:R-:W-:Y:S05]  /*8cf0*/  BSYNC B0 ;  /* 0x0000000000007941 */ /* 0x00afea0003800000 */
.L_x_8523:
[----:B0-----:R-:W-:Y:S01]  /*8d00*/  FMUL.FTZ R214, R155, R115 ;  /* 0x000000739bd67220 */ /* 0x001fe20000410000 */
[----:B------:R-:W-:Y:S01]  /*8d10*/  ISETP.GT.U32.AND P0, PT, R243, 0x1d, PT ;  /* 0x0000001df300780c */ /* 0x000fe20003f04070 */
[----:B------:R-:W-:Y:S01]  /*8d20*/  FFMA.FTZ R220, R218, R231, R220 ;  /* 0x000000e7dadc7223 */ /* 0x000fe200000100dc */
[----:B------:R-:W-:Y:S01]  /*8d30*/  BSSY B0, `(.L_x_8525) ;  /* 0x0000031000007945 */ /* 0x000fe20003800000 */
[C---:B------:R-:W-:Y:S02]  /*8d40*/  FFMA.FTZ R116, R156.reuse, R115, R116 ;  /* 0x000000739c747223 */ /* 0x040fe40000010074 */
[----:B------:R-:W-:-:S02]  /*8d50*/  FFMA.FTZ R231, R156, R215, -R214 ;  /* 0x000000d79ce77223 */ /* 0x000fc400000108d6 */
[----:B----4-:R-:W-:Y:S02]  /*8d60*/  FFMA.FTZ R230, -R218, R232, R222 ;  /* 0x000000e8dae67223 */ /* 0x010fe400000101de */
[C---:B------:R-:W-:Y:S02]  /*8d70*/  FMUL.FTZ R234, R115.reuse, UR39 ;  /* 0x0000002773ea7c20 */ /* 0x040fe40008410000 */
[----:B------:R-:W-:Y:S02]  /*8d80*/  FMUL.FTZ R222, R115, UR38 ;  /* 0x0000002673de7c20 */ /* 0x000fe40008410000 */
[----:B------:R-:W-:Y:S02]  /*8d90*/  FADD.FTZ R116, RZ, R116 ;  /* 0x00000074ff747221 */ /* 0x000fe40000010000 */
[----:B------:R-:W-:Y:S02]  /*8da0*/  FFMA.FTZ R214, R100, R40, R231 ;  /* 0x0000002864d67223 */ /* 0x000fe400000100e7 */
[----:B------:R-:W-:-:S02]  /*8db0*/  FFMA.FTZ R239, R215, UR38, -R234 ;  /* 0x00000026d7ef7c23 */ /* 0x000fc400080108ea */
[----:B------:R-:W-:Y:S02]  /*8dc0*/  FFMA.FTZ R231, R215, UR39, R222 ;  /* 0x00000027d7e77c23 */ /* 0x000fe400080100de */
[C---:B------:R-:W-:Y:S02]  /*8dd0*/  FMUL.FTZ R232, R208.reuse, R116 ;  /* 0x00000074d0e87220 */ /* 0x040fe40000410000 */
[-C--:B------:R-:W-:Y:S02]  /*8de0*/  FMUL.FTZ R222, R208, R214.reuse ;  /* 0x000000d6d0de7220 */ /* 0x080fe40000410000 */
[C---:B------:R-:W-:Y:S02]  /*8df0*/  FMUL.FTZ R239, R218.reuse, R239 ;  /* 0x000000efdaef7220 */ /* 0x040fe40000410000 */
[----:B------:R-:W-:Y:S02]  /*8e00*/  FFMA.FTZ R208, -R218, R231, -RZ ;  /* 0x000000e7dad07223 */ /* 0x000fe400000109ff */
[----:B------:R-:W-:-:S02]  /*8e10*/  FFMA.FTZ R232, R117, R214, -R232 ;  /* 0x000000d675e87223 */ /* 0x000fc400000108e8 */
[----:B------:R-:W-:Y:S02]  /*8e20*/  FFMA.FTZ R218, R117, R116, R222 ;  /* 0x0000007475da7223 */ /* 0x000fe400000100de */
[----:B------:R-:W-:Y:S02]  /*8e30*/  FMUL.FTZ R117, R116, UR38 ;  /* 0x0000002674757c20 */ /* 0x000fe40008410000 */
[----:B------:R-:W-:Y:S02]  /*8e40*/  FMUL.FTZ R231, R153, R214 ;  /* 0x000000d699e77220 */ /* 0x000fe40000410000 */
[C---:B------:R-:W-:Y:S02]  /*8e50*/  FFMA.FTZ R222, R217.reuse, R232, R220 ;  /* 0x000000e8d9de7223 */ /* 0x040fe400000100dc */
[----:B------:R-:W-:Y:S02]  /*8e60*/  FFMA.FTZ R220, R214, UR39, R117 ;  /* 0x00000027d6dc7c23 */ /* 0x000fe40008010075 */
[----:B------:R-:W-:-:S02]  /*8e70*/  FFMA.FTZ R230, -R217, R218, R230 ;  /* 0x000000dad9e67223 */ /* 0x000fc400000101e6 */
[-C--:B------:R-:W-:Y:S02]  /*8e80*/  FMUL.FTZ R117, R153, R116.reuse ;  /* 0x0000007499757220 */ /* 0x080fe40000410000 */
[----:B------:R-:W-:Y:S02]  /*8e90*/  FFMA.FTZ R218, R154, R116, R231 ;  /* 0x000000749ada7223 */ /* 0x000fe400000100e7 */
[----:B------:R-:W-:Y:S01]  /*8ea0*/  FMUL.FTZ R235, R116, UR39 ;  /* 0x0000002774eb7c20 */ /* 0x000fe20008410000 */
[----:B------:R0:W1:Y:S01]  /*8eb0*/  SHFL.DOWN PT, R231, R207, 0x2, 0x1f ;  /* 0x08401f00cfe77f89 */ /* 0x00006200000e0000 */
[----:B------:R-:W-:Y:S02]  /*8ec0*/  FFMA.FTZ R232, R154, R214, -R117 ;  /* 0x000000d69ae87223 */ /* 0x000fe40000010875 */
[----:B------:R-:W-:Y:S02]  /*8ed0*/  FADD.FTZ R117, RZ, R218 ;  /* 0x000000daff757221 */ /* 0x000fe40000010000 */
[----:B------:R-:W-:-:S02]  /*8ee0*/  FFMA.FTZ R238, R214, UR38, -R235 ;  /* 0x00000026d6ee7c23 */ /* 0x000fc400080108eb */
[----:B------:R-:W-:Y:S02]  /*8ef0*/  FFMA.FTZ R218, R101, R41, R232 ;  /* 0x0000002965da7223 */ /* 0x000fe400000100e8 */
[C---:B------:R-:W-:Y:S01]  /*8f00*/  FMUL.FTZ R235, R118.reuse, R117 ;  /* 0x0000007576eb7220 */ /* 0x040fe20000410000 */
[----:B------:R0:W3:Y:S01]  /*8f10*/  SHFL.DOWN PT, R232, R127, 0x2, 0x1f ;  /* 0x08401f007fe87f89 */ /* 0x0000e200000e0000 */
[C---:B------:R-:W-:Y:S02]  /*8f20*/  FMUL.FTZ R238, R217.reuse, R238 ;  /* 0x000000eed9ee7220 */ /* 0x040fe40000410000 */
[----:B------:R-:W-:Y:S02]  /*8f30*/  FMUL.FTZ R234, R118, R218 ;  /* 0x000000da76ea7220 */ /* 0x000fe40000410000 */
[----:B------:R-:W-:Y:S02]  /*8f40*/  FFMA.FTZ R217, -R217, R220, -RZ ;  /* 0x000000dcd9d97223 */ /* 0x000fe400000109ff */
[----:B------:R-:W-:Y:S01]  /*8f50*/  FFMA.FTZ R118, R216, R218, -R235 ;  /* 0x000000dad8767223 */ /* 0x000fe200000108eb */
[----:B------:R0:W4:Y:S04]  /*8f60*/  SHFL.DOWN PT, R220, R205, 0x2, 0x1f ;  /* 0x08401f00cddc7f89 */ /* 0x00012800000e0000 */
[----:B------:R0:W2:Y:S01]  /*8f70*/  SHFL.DOWN PT, R235, R245, 0x2, 0x1f ;  /* 0x08401f00f5eb7f89 */ /* 0x0000a200000e0000 */
[----:B------:R-:W-:Y:S05]  /*8f80*/  @P0 BRA `(.L_x_8526) ;  /* 0x000000b000000947 */ /* 0x000fea0003800000 */
[----:B--2---:R-:W-:-:S04]  /*8f90*/  FMUL.FTZ R236, R207, R235 ;  /* 0x000000ebcfec7220 */ /* 0x004fc80000410000 */
[-C--:B---3--:R-:W-:Y:S02]  /*8fa0*/  FFMA.FTZ R236, R205, R232.reuse, -R236 ;  /* 0x000000e8cdec7223 */ /* 0x088fe400000108ec */
[----:B------:R-:W-:Y:S02]  /*8fb0*/  FMUL.FTZ R232, R207, R232 ;  /* 0x000000e8cfe87220 */ /* 0x000fe40000410000 */
[----:B0-----:R-:W-:Y:S02]  /*8fc0*/  FADD.FTZ R127, R127, R236 ;  /* 0x000000ec7f7f7221 */ /* 0x001fe40000010000 */
[----:B------:R-:W-:Y:S02]  /*8fd0*/  FFMA.FTZ R232, R205, R235, R232 ;  /* 0x000000ebcde87223 */ /* 0x000fe400000100e8 */
[C---:B-1----:R-:W-:Y:S02]  /*8fe0*/  FMUL.FTZ R235, R207.reuse, R231 ;  /* 0x000000e7cfeb7220 */ /* 0x042fe40000410000 */
[----:B----4-:R-:W-:-:S02]  /*8ff0*/  FMUL.FTZ R207, R207, R220 ;  /* 0x000000dccfcf7220 */ /* 0x010fc40000410000 */
[C---:B------:R-:W-:Y:S02]  /*9000*/  FFMA.FTZ R235, R205.reuse, R220, -R235 ;  /* 0x000000dccdeb7223 */ /* 0x040fe400000108eb */
[----:B------:R-:W-:Y:S02]  /*9010*/  FFMA.FTZ R207, R205, R231, R207 ;  /* 0x000000e7cdcf7223 */ /* 0x000fe400000100cf */
[----:B------:R-:W-:Y:S01]  /*9020*/  FADD.FTZ R245, R245, R232 ;  /* 0x000000e8f5f57221 */ /* 0x000fe20000010000 */
[----:B------:R-:W-:Y:S02]  /*9030*/  MOV R205, R235 ;  /* 0x000000eb00cd7202 */ /* 0x000fe40000000f00 */
.L_x_8526:
[----:B------:R-:W-:Y:S05]  /*9040*/  BSYNC B0 ;  /* 0x0000000000007941 */ /* 0x000fea0003800000 */
.L_x_8525:
[-C--:B------:R-:W-:Y:S01]  /*9050*/  FFMA.FTZ R234, R216, R117.reuse, R234 ;  /* 0x00000075d8ea7223 */ /* 0x080fe200000100ea */
[----:B------:R-:W-:Y:S01]  /*9060*/  ISETP.GT.U32.AND P0, PT, R243, 0x1b, PT ;  /* 0x0000001bf300780c */ /* 0x000fe20003f04070 */
[----:B------:R-:W-:Y:S01]  /*9070*/  FMUL.FTZ R216, R151, R218 ;  /* 0x000000da97d87220 */ /* 0x000fe20000410000 */
[----:B---3--:R3:W0:Y:S01]  /*9080*/  SHFL.DOWN PT, R232, R127, 0x4, 0x1f ;  /* 0x08801f007fe87f89 */ /* 0x00862200000e0000 */
[----:B------:R-:W-:Y:S01]  /*9090*/  FFMA.FTZ R222, R233, R118, R222 ;  /* 0x00000076e9de7223 */ /* 0x000fe200000100de */
[----:B------:R-:W-:Y:S01]  /*90a0*/  BSSY B0, `(.L_x_8527) ;  /* 0x000001f000007945 */ /* 0x000fe20003800000 */
[----:B------:R-:W-:-:S02]  /*90b0*/  FMUL.FTZ R118, R151, R117 ;  /* 0x0000007597767220 */ /* 0x000fc40000410000 */
[C---:B------:R-:W-:Y:S02]  /*90c0*/  FFMA.FTZ R216, R152.reuse, R117, R216 ;  /* 0x0000007598d87223 */ /* 0x040fe400000100d8 */
[----:B-1----:R-:W-:Y:S02]  /*90d0*/  FFMA.FTZ R231, R152, R218, -R118 ;  /* 0x000000da98e77223 */ /* 0x002fe40000010876 */
[C---:B------:R-:W-:Y:S02]  /*90e0*/  FMUL.FTZ R236, R117.reuse, UR39 ;  /* 0x0000002775ec7c20 */ /* 0x040fe40008410000 */
[----:B----4-:R-:W-:Y:S02]  /*90f0*/  FMUL.FTZ R220, R117, UR38 ;  /* 0x0000002675dc7c20 */ /* 0x010fe40008410000 */
[----:B------:R-:W-:Y:S02]  /*9100*/  FADD.FTZ R118, RZ, R216 ;  /* 0x000000d8ff767221 */ /* 0x000fe40000010000 */
[----:B------:R-:W-:-:S02]  /*9110*/  FFMA.FTZ R236, R218, UR38, -R236 ;  /* 0x00000026daec7c23 */ /* 0x000fc400080108ec */
[----:B------:R-:W-:Y:S02]  /*9120*/  FFMA.FTZ R220, R218, UR39, R220 ;  /* 0x00000027dadc7c23 */ /* 0x000fe400080100dc */
[----:B------:R-:W-:Y:S02]  /*9130*/  FFMA.FTZ R216, R102, R42, R231 ;  /* 0x0000002a66d87223 */ /* 0x000fe400000100e7 */
[----:B--2---:R-:W-:Y:S01]  /*9140*/  FMUL.FTZ R235, R119, R118 ;  /* 0x0000007677eb7220 */ /* 0x004fe20000410000 */
[----:B------:R3:W1:Y:S01]  /*9150*/  SHFL.DOWN PT, R231, R207, 0x4, 0x1f ;  /* 0x08801f00cfe77f89 */ /* 0x00066200000e0000 */
[C---:B------:R-:W-:Y:S02]  /*9160*/  FFMA.FTZ R230, -R233.reuse, R234, R230 ;  /* 0x000000eae9e67223 */ /* 0x040fe400000101e6 */
[----:B------:R-:W-:Y:S02]  /*9170*/  FMUL.FTZ R236, R233, R236 ;  /* 0x000000ece9ec7220 */ /* 0x000fe40000410000 */
[----:B------:R-:W-:-:S02]  /*9180*/  FMUL.FTZ R234, R119, R216 ;  /* 0x000000d877ea7220 */ /* 0x000fc40000410000 */
[----:B------:R-:W-:Y:S02]  /*9190*/  FFMA.FTZ R233, -R233, R220, -RZ ;  /* 0x000000dce9e97223 */ /* 0x000fe400000109ff */
[----:B------:R-:W-:Y:S01]  /*91a0*/  FFMA.FTZ R119, R219, R216, -R235 ;  /* 0x000000d8db777223 */ /* 0x000fe200000108eb */
[----:B------:R3:W2:Y:S04]  /*91b0*/  SHFL.DOWN PT, R220, R205, 0x4, 0x1f ;  /* 0x08801f00cddc7f89 */ /* 0x0006a800000e0000 */
[----:B------:R3:W4:Y:S01]  /*91c0*/  SHFL.DOWN PT, R235, R245, 0x4, 0x1f ;  /* 0x08801f00f5eb7f89 */ /* 0x00072200000e0000 */
[----:B------:R-:W-:Y:S05]  /*91d0*/  @P0 BRA `(.L_x_8528) ;  /* 0x000000b000000947 */ /* 0x000fea0003800000 */
[----:B0---4-:R-:W-:-:S04]  /*91e0*/  FMUL.FTZ R242, R207, R235 ;  /* 0x000000ebcff27220 */ /* 0x011fc80000410000 */
[-C--:B------:R-:W-:Y:S02]  /*91f0*/  FFMA.FTZ R242, R205, R232.reuse, -R242 ;  /* 0x000000e8cdf27223 */ /* 0x080fe400000108f2 */
[----:B------:R-:W-:Y:S02]  /*9200*/  FMUL.FTZ R232, R207, R232 ;  /* 0x000000e8cfe87220 */ /* 0x000fe40000410000 */
[----:B---3--:R-:W-:Y:S02]  /*9210*/  FADD.FTZ R127, R127, R242 ;  /* 0x000000f27f7f7221 */ /* 0x008fe40000010000 */
[----:B------:R-:W-:Y:S02]  /*9220*/  FFMA.FTZ R232, R205, R235, R232 ;  /* 0x000000ebcde87223 */ /* 0x000fe400000100e8 */
[C---:B-1----:R-:W-:Y:S02]  /*9230*/  FMUL.FTZ R235, R207.reuse, R231 ;  /* 0x000000e7cfeb7220 */ /* 0x042fe40000410000 */
[----:B--2---:R-:W-:-:S02]  /*9240*/  FMUL.FTZ R207, R207, R220 ;  /* 0x000000dccfcf7220 */ /* 0x004fc40000410000 */
[C---:B------:R-:W-:Y:S02]  /*9250*/  FFMA.FTZ R235, R205.reuse, R220, -R235 ;  /* 0x000000dccdeb7223 */ /* 0x040fe400000108eb */
[----:B------:R-:W-:Y:S02]  /*9260*/  FFMA.FTZ R207, R205, R231, R207 ;  /* 0x000000e7cdcf7223 */ /* 0x000fe400000100cf */
[----:B------:R-:W-:Y:S01]  /*9270*/  FADD.FTZ R245, R245, R232 ;  /* 0x000000e8f5f57221 */ /* 0x000fe20000010000 */
[----:B------:R-:W-:Y:S02]  /*9280*/  MOV R205, R235 ;  /* 0x000000eb00cd7202 */ /* 0x000fe40000000f00 */
.L_x_8528:
[----:B0-----:R-:W-:Y:S05]  /*9290*/  BSYNC B0 ;  /* 0x0000000000007941 */ /* 0x001fea0003800000 */
.L_x_8527:
[----:B--2---:R-:W-:Y:S01]  /*92a0*/  FFMA.FTZ R220, R212, R119, R222 ;  /* 0x00000077d4dc7223 */ /* 0x004fe200000100de */
[----:B------:R-:W-:Y:S01]  /*92b0*/  ISETP.GT.U32.AND P0, PT, R243, 0x17, PT ;  /* 0x00000017f300780c */ /* 0x000fe20003f04070 */
[----:B------:R-:W-:Y:S01]  /*92c0*/  FFMA.FTZ R234, R219, R118, R234 ;  /* 0x00000076dbea7223 */ /* 0x000fe200000100ea */
[----:B------:R0:W2:Y:S01]  /*92d0*/  SHFL.DOWN PT, R232, R207, 0x8, 0x1f ;  /* 0x09001f00cfe87f89 */ /* 0x0000a200000e0000 */
[C---:B------:R-:W-:Y:S01]  /*92e0*/  FMUL.FTZ R119, R149.reuse, R216 ;  /* 0x000000d895777220 */ /* 0x040fe20000410000 */
[----:B------:R-:W-:Y:S01]  /*92f0*/  BSSY B0, `(.L_x_8529) ;  /* 0x0000020000007945 */ /* 0x000fe20003800000 */
[----:B------:R-:W-:-:S02]  /*9300*/  FMUL.FTZ R219, R149, R118 ;  /* 0x0000007695db7220 */ /* 0x000fc40000410000 */
[C---:B------:R-:W-:Y:S02]  /*9310*/  FFMA.FTZ R119, R150.reuse, R118, R119 ;  /* 0x0000007696777223 */ /* 0x040fe40000010077 */
[----:B------:R-:W-:Y:S02]  /*9320*/  FFMA.FTZ R219, R150, R216, -R219 ;  /* 0x000000d896db7223 */ /* 0x000fe400000108db */
[C---:B----4-:R-:W-:Y:S02]  /*9330*/  FMUL.FTZ R235, R118.reuse, UR39 ;  /* 0x0000002776eb7c20 */ /* 0x050fe40008410000 */
[----:B-1----:R-:W-:Y:S02]  /*9340*/  FMUL.FTZ R231, R118, UR38 ;  /* 0x0000002676e77c20 */ /* 0x002fe40008410000 */
[----:B------:R-:W-:Y:S02]  /*9350*/  FADD.FTZ R119, RZ, R119 ;  /* 0x00000077ff777221 */ /* 0x000fe40000010000 */
[----:B------:R-:W-:-:S02]  /*9360*/  FFMA.FTZ R219, R103, R43, R219 ;  /* 0x0000002b67db7223 */ /* 0x000fc400000100db */
[C---:B------:R-:W-:Y:S02]  /*9370*/  FFMA.FTZ R235, R216.reuse, UR38, -R235 ;  /* 0x00000026d8eb7c23 */ /* 0x040fe400080108eb */
[----:B------:R-:W-:Y:S02]  /*9380*/  FFMA.FTZ R231, R216, UR39, R231 ;  /* 0x00000027d8e77c23 */ /* 0x000fe400080100e7 */
[C---:B------:R-:W-:Y:S02]  /*9390*/  FMUL.FTZ R222, R121.reuse, R119 ;  /* 0x0000007779de7220 */ /* 0x040fe40000410000 */
[----:B------:R-:W-:Y:S02]  /*93a0*/  FMUL.FTZ R121, R121, R219 ;  /* 0x000000db79797220 */ /* 0x000fe40000410000 */
[C---:B------:R-:W-:Y:S02]  /*93b0*/  FFMA.FTZ R230, -R212.reuse, R234, R230 ;  /* 0x000000ead4e67223 */ /* 0x040fe400000101e6 */
[C---:B------:R-:W-:Y:S01]  /*93c0*/  FMUL.FTZ R235, R212.reuse, R235 ;  /* 0x000000ebd4eb7220 */ /* 0x040fe20000410000 */
[----:B------:R0:W1:Y:S01]  /*93d0*/  SHFL.DOWN PT, R234, R245, 0x8, 0x1f ;  /* 0x09001f00f5ea7f89 */ /* 0x00006200000e0000 */
[----:B------:R-:W-:-:S02]  /*93e0*/  FFMA.FTZ R212, -R212, R231, -RZ ;  /* 0x000000e7d4d47223 */ /* 0x000fc400000109ff */
[C---:B------:R-:W-:Y:S01]  /*93f0*/  FFMA.FTZ R222, R120.reuse, R219, -R222 ;  /* 0x000000db78de7223 */ /* 0x040fe200000108de */
[----:B------:R0:W4:Y:S01]  /*9400*/  SHFL.DOWN PT, R231, R205, 0x8, 0x1f ;  /* 0x09001f00cde77f89 */ /* 0x00012200000e0000 */
[----:B------:R-:W-:-:S03]  /*9410*/  FFMA.FTZ R121, R120, R119, R121 ;  /* 0x0000007778797223 */ /* 0x000fc60000010079 */
[----:B------:R0:W3:Y:S01]  /*9420*/  SHFL.DOWN PT, R120, R127, 0x8, 0x1f ;  /* 0x09001f007f787f89 */ /* 0x0000e200000e0000 */
[----:B------:R-:W-:Y:S05]  /*9430*/  @P0 BRA `(.L_x_8530) ;  /* 0x000000b000000947 */ /* 0x000fea0003800000 */
[----:B-12---:R-:W-:-:S04]  /*9440*/  FMUL.FTZ R242, R207, R234 ;  /* 0x000000eacff27220 */ /* 0x006fc80000410000 */
[-C--:B---3--:R-:W-:Y:S02]  /*9450*/  FFMA.FTZ R242, R205, R120.reuse, -R242 ;  /* 0x00000078cdf27223 */ /* 0x088fe400000108f2 */
[----:B------:R-:W-:Y:S02]  /*9460*/  FMUL.FTZ R120, R207, R120 ;  /* 0x00000078cf787220 */ /* 0x000fe40000410000 */
[----:B0-----:R-:W-:Y:S02]  /*9470*/  FADD.FTZ R127, R127, R242 ;  /* 0x000000f27f7f7221 */ /* 0x001fe40000010000 */
[----:B------:R-:W-:Y:S02]  /*9480*/  FFMA.FTZ R120, R205, R234, R120 ;  /* 0x000000eacd787223 */ /* 0x000fe40000010078 */
[C---:B------:R-:W-:Y:S02]  /*9490*/  FMUL.FTZ R234, R207.reuse, R232 ;  /* 0x000000e8cfea7220 */ /* 0x040fe40000410000 */
[----:B----4-:R-:W-:-:S02]  /*94a0*/  FMUL.FTZ R207, R207, R231 ;  /* 0x000000e7cfcf7220 */ /* 0x010fc40000410000 */
[C---:B------:R-:W-:Y:S02]  /*94b0*/  FFMA.FTZ R234, R205.reuse, R231, -R234 ;  /* 0x000000e7cdea7223 */ /* 0x040fe400000108ea */
[----:B------:R-:W-:Y:S02]  /*94c0*/  FFMA.FTZ R207, R205, R232, R207 ;  /* 0x000000e8cdcf7223 */ /* 0x000fe400000100cf */
[----:B------:R-:W-:Y:S01]  /*94d0*/  FADD.FTZ R245, R245, R120 ;  /* 0x00000078f5f57221 */ /* 0x000fe20000010000 */
[----:B------:R-:W-:Y:S02]  /*94e0*/  MOV R205, R234 ;  /* 0x000000ea00cd7202 */ /* 0x000fe40000000f00 */
.L_x_8530:
[----:B--2---:R-:W-:Y:S05]  /*94f0*/  BSYNC B0 ;  /* 0x0000000000007941 */ /* 0x004fea0003800000 */
.L_x_8529:
[----:B------:R-:W-:Y:S01]  /*9500*/  FFMA.FTZ R220, R209, R222, R220 ;  /* 0x000000ded1dc7223 */ /* 0x000fe200000100dc */
[----:B------:R-:W-:Y:S01]  /*9510*/  ISETP.GT.U32.AND P0, PT, R243, 0xf, PT ;  /* 0x0000000ff300780c */ /* 0x000fe20003f04070 */
[C---:B---3--:R-:W-:Y:S01]  /*9520*/  FMUL.FTZ R120, R147.reuse, R219 ;  /* 0x000000db93787220 */ /* 0x048fe20000410000 */
[----:B----4-:R2:W3:Y:S01]  /*9530*/  SHFL.DOWN PT, R231, R207, 0x10, 0x1f ;  /* 0x0a001f00cfe77f89 */ /* 0x0104e200000e0000 */
[-C--:B------:R-:W-:Y:S01]  /*9540*/  FMUL.FTZ R222, R147, R119.reuse ;  /* 0x0000007793de7220 */ /* 0x080fe20000410000 */
[----:B------:R-:W-:Y:S01]  /*9550*/  BSSY B0, `(.L_x_8531) ;  /* 0x000001f000007945 */ /* 0x000fe20003800000 */
[C---:B------:R-:W-:Y:S01]  /*9560*/  FFMA.FTZ R120, R148.reuse, R119, R120 ;  /* 0x0000007794787223 */ /* 0x040fe20000010078 */
[----:B------:R2:W4:Y:S01]  /*9570*/  SHFL.DOWN PT, R232, R245, 0x10, 0x1f ;  /* 0x0a001f00f5e87f89 */ /* 0x00052200000e0000 */
[----:B------:R-:W-:-:S02]  /*9580*/  FFMA.FTZ R222, R148, R219, -R222 ;  /* 0x000000db94de7223 */ /* 0x000fc400000108de */
[----:B------:R-:W-:Y:S02]  /*9590*/  FFMA.FTZ R121, -R209, R121, R230 ;  /* 0x00000079d1797223 */ /* 0x000fe400000101e6 */
[----:B------:R-:W-:Y:S02]  /*95a0*/  FADD.FTZ R120, RZ, R120 ;  /* 0x00000078ff787221 */ /* 0x000fe40000010000 */
[C---:B-1----:R-:W-:Y:S02]  /*95b0*/  FMUL.FTZ R234, R119.reuse, UR39 ;  /* 0x0000002777ea7c20 */ /* 0x042fe40008410000 */
[----:B------:R-:W-:Y:S02]  /*95c0*/  FMUL.FTZ R230, R119, UR38 ;  /* 0x0000002677e67c20 */ /* 0x000fe40008410000 */
[----:B------:R-:W-:Y:S02]  /*95d0*/  FFMA.FTZ R222, R104, R45, R222 ;  /* 0x0000002d68de7223 */ /* 0x000fe400000100de */
[----:B------:R-:W-:-:S02]  /*95e0*/  FMUL.FTZ R243, R228, R120 ;  /* 0x00000078e4f37220 */ /* 0x000fc40000410000 */
[C---:B------:R-:W-:Y:S02]  /*95f0*/  FFMA.FTZ R234, R219.reuse, UR38, -R234 ;  /* 0x00000026dbea7c23 */ /* 0x040fe400080108ea */
[----:B------:R-:W-:Y:S02]  /*9600*/  FFMA.FTZ R230, R219, UR39, R230 ;  /* 0x00000027dbe67c23 */ /* 0x000fe400080100e6 */
[----:B------:R-:W-:Y:S02]  /*9610*/  FMUL.FTZ R228, R228, R222 ;  /* 0x000000dee4e47220 */ /* 0x000fe40000410000 */
[C---:B------:R-:W-:Y:S02]  /*9620*/  FMUL.FTZ R234, R209.reuse, R234 ;  /* 0x000000ead1ea7220 */ /* 0x040fe40000410000 */
[----:B------:R-:W-:Y:S02]  /*9630*/  FFMA.FTZ R243, R244, R222, -R243 ;  /* 0x000000def4f37223 */ /* 0x000fe400000108f3 */
[----:B------:R-:W-:-:S02]  /*9640*/  FFMA.FTZ R209, -R209, R230, -RZ ;  /* 0x000000e6d1d17223 */ /* 0x000fc400000109ff */
[----:B------:R-:W-:Y:S01]  /*9650*/  FFMA.FTZ R244, R244, R120, R228 ;  /* 0x00000078f4f47223 */ /* 0x000fe200000100e4 */
[----:B------:R2:W1:Y:S04]  /*9660*/  SHFL.DOWN PT, R230, R205, 0x10, 0x1f ;  /* 0x0a001f00cde67f89 */ /* 0x00046800000e0000 */
[----:B------:R2:W0:Y:S01]  /*9670*/  SHFL.DOWN PT, R228, R127, 0x10, 0x1f ;  /* 0x0a001f007fe47f89 */ /* 0x00042200000e0000 */
[----:B------:R-:W-:Y:S05]  /*9680*/  @P0 BRA `(.L_x_8532) ;  /* 0x000000b000000947 */ /* 0x000fea0003800000 */
[----:B---34-:R-:W-:-:S04]  /*9690*/  FMUL.FTZ R242, R207, R232 ;  /* 0x000000e8cff27220 */ /* 0x018fc80000410000 */
[-C--:B0-----:R-:W-:Y:S02]  /*96a0*/  FFMA.FTZ R242, R205, R228.reuse, -R242 ;  /* 0x000000e4cdf27223 */ /* 0x081fe400000108f2 */
[----:B------:R-:W-:Y:S02]  /*96b0*/  FMUL.FTZ R228, R207, R228 ;  /* 0x000000e4cfe47220 */ /* 0x000fe40000410000 */
[----:B--2---:R-:W-:Y:S02]  /*96c0*/  FADD.FTZ R127, R127, R242 ;  /* 0x000000f27f7f7221 */ /* 0x004fe40000010000 */
[----:B------:R-:W-:Y:S02]  /*96d0*/  FFMA.FTZ R228, R205, R232, R228 ;  /* 0x000000e8cde47223 */ /* 0x000fe400000100e4 */
[C---:B------:R-:W-:Y:S02]  /*96e0*/  FMUL.FTZ R232, R207.reuse, R231 ;  /* 0x000000e7cfe87220 */ /* 0x040fe40000410000 */
[----:B-1----:R-:W-:-:S02]  /*96f0*/  FMUL.FTZ R207, R207, R230 ;  /* 0x000000e6cfcf7220 */ /* 0x002fc40000410000 */
[C---:B------:R-:W-:Y:S02]  /*9700*/  FFMA.FTZ R232, R205.reuse, R230, -R232 ;  /* 0x000000e6cde87223 */ /* 0x040fe400000108e8 */
[----:B------:R-:W-:Y:S02]  /*9710*/  FFMA.FTZ R207, R205, R231, R207 ;  /* 0x000000e7cdcf7223 */ /* 0x000fe400000100cf */
[----:B------:R-:W-:Y:S01]  /*9720*/  FADD.FTZ R245, R245, R228 ;  /* 0x000000e4f5f57221 */ /* 0x000fe20000010000 */
[----:B------:R-:W-:Y:S02]  /*9730*/  MOV R205, R232 ;  /* 0x000000e800cd7202 */ /* 0x000fe40000000f00 */
.L_x_8532:
[----:B---34-:R-:W-:Y:S05]  /*9740*/  BSYNC B0 ;  /* 0x0000000000007941 */ /* 0x018fea0003800000 */
.L_x_8531:
[----:B------:R-:W-:Y:S01]  /*9750*/  SHFL.DOWN PT, R249, R207, 0x1, 0x1f ;  /* 0x08201f00cff97f89 */ /* 0x000fe200000e0000 */
[C---:B------:R-:W-:Y:S01]  /*9760*/  FFMA.FTZ R244, -R229.reuse, R244, R121 ;  /* 0x000000f4e5f47223 */ /* 0x040fe20000010179 */
[----:B------:R-:W-:Y:S01]  /*9770*/  ISETP.NE.AND P0, PT, R0, RZ, PT ;  /* 0x000000ff0000720c */ /* 0x000fe20003f05270 */
[----:B------:R-:W-:Y:S01]  /*9780*/  FFMA.FTZ R243, R229, R243, R220 ;  /* 0x000000f3e5f37223 */ /* 0x000fe200000100dc */
[----:B------:R-:W3:Y:S01]  /*9790*/  SHFL.IDX PT, R246, R66, RZ, 0x1f ;  /* 0x00001fff42f67589 */ /* 0x000ee200000e0000 */
[C---:B------:R-:W-:Y:S01]  /*97a0*/  FMUL.FTZ R121, R145.reuse, R222 ;  /* 0x000000de91797220 */ /* 0x040fe20000410000 */
[----:B------:R-:W-:Y:S01]  /*97b0*/  BSSY B0, `(.L_x_8533) ;  /* 0x0000201000007945 */ /* 0x000fe20003800000 */
[----:B------:R-:W-:Y:S01]  /*97c0*/  FMUL.FTZ R220, R145, R120 ;  /* 0x0000007891dc7220 */ /* 0x000fe20000410000 */
[----:B------:R-:W-:Y:S01]  /*97d0*/  SHFL.DOWN PT, R242, R205, 0x1, 0x1f ;  /* 0x08201f00cdf27f89 */ /* 0x000fe200000e0000 */
[----:B------:R-:W-:-:S02]  /*97e0*/  FMUL.FTZ R232, R120, UR39 ;  /* 0x0000002778e87c20 */ /* 0x000fc40008410000 */
[----:B-1----:R-:W-:Y:S01]  /*97f0*/  FMUL.FTZ R230, R120, UR38 ;  /* 0x0000002678e67c20 */ /* 0x002fe20008410000 */
[----:B------:R-:W1:Y:S01]  /*9800*/  SHFL.IDX PT, R247, R67, RZ, 0x1f ;  /* 0x00001fff43f77589 */ /* 0x000e6200000e0000 */
[C---:B------:R-:W-:Y:S02]  /*9810*/  FFMA.FTZ R121, R146.reuse, R120, R121 ;  /* 0x0000007892797223 */ /* 0x040fe40000010079 */
[----:B------:R-:W-:Y:S01]  /*9820*/  FFMA.FTZ R220, R146, R222, -R220 ;  /* 0x000000de92dc7223 */ /* 0x000fe200000108dc */
[----:B0-----:R-:W0:Y:S01]  /*9830*/  SHFL.DOWN PT, R228, R245, 0x1, 0x1f ;  /* 0x08201f00f5e47f89 */ /* 0x001e2200000e0000 */
[C---:B------:R-:W-:Y:S02]  /*9840*/  FFMA.FTZ R232, R222.reuse, UR38, -R232 ;  /* 0x00000026dee87c23 */ /* 0x040fe400080108e8 */
[----:B------:R-:W-:Y:S01]  /*9850*/  FFMA.FTZ R230, R222, UR39, R230 ;  /* 0x00000027dee67c23 */ /* 0x000fe200080100e6 */
[----:B--2---:R-:W-:Y:S01]  /*9860*/  SHFL.IDX PT, R205, R205, RZ, 0x1f ;  /* 0x00001fffcdcd7589 */ /* 0x004fe200000e0000 */
        /* <DEDUP_REMOVED lines=13> */
[----:B0-----:R-:W-:-:S02]  /*9940*/  @P2 FADD.FTZ R247, R228, R221 ;  /* 0x000000dde4f72221 */ /* 0x001fc40000010000 */
[CC--:B------:R-:W-:Y:S02]  /*9950*/  FMUL.FTZ R122, R143.reuse, R220.reuse ;  /* 0x000000dc8f7a7220 */ /* 0x0c0fe40000410000 */
[-C--:B------:R-:W-:Y:S02]  /*9960*/  FMUL.FTZ R221, R143, R121.reuse ;  /* 0x000000798fdd7220 */ /* 0x080fe40000410000 */
[C---:B------:R-:W-:Y:S02]  /*9970*/  FMUL.FTZ R231, R121.reuse, UR39 ;  /* 0x0000002779e77c20 */ /* 0x040fe40008410000 */
[----:B------:R-:W-:Y:S02]  /*9980*/  FMUL.FTZ R228, R121, UR38 ;  /* 0x0000002679e47c20 */ /* 0x000fe40008410000 */
[C---:B------:R-:W-:Y:S02]  /*9990*/  FFMA.FTZ R122, R144.reuse, R121, R122 ;  /* 0x00000079907a7223 */ /* 0x040fe4000001007a */
[----:B------:R-:W-:-:S02]  /*99a0*/  FFMA.FTZ R221, R144, R220, -R221 ;  /* 0x000000dc90dd7223 */ /* 0x000fc400000108dd */
[C---:B------:R-:W-:Y:S02]  /*99b0*/  FFMA.FTZ R231, R220.reuse, UR38, -R231 ;  /* 0x00000026dce77c23 */ /* 0x040fe400080108e7 */
[----:B------:R-:W-:Y:S02]  /*99c0*/  FFMA.FTZ R228, R220, UR39, R228 ;  /* 0x00000027dce47c23 */ /* 0x000fe400080100e4 */
[----:B------:R-:W-:Y:S02]  /*99d0*/  FADD.FTZ R122, RZ, R122 ;  /* 0x0000007aff7a7221 */ /* 0x000fe40000010000 */
[----:B------:R-:W-:Y:S02]  /*99e0*/  FFMA.FTZ R221, R106, R49, R221 ;  /* 0x000000316add7223 */ /* 0x000fe400000100dd */
[C---:B------:R-:W-:Y:S02]  /*99f0*/  FFMA.FTZ R243, R210.reuse, R230, R243 ;  /* 0x000000e6d2f37223 */ /* 0x040fe400000100f3 */
        /* <DEDUP_REMOVED lines=36> */
[----:B------:R-:W-:Y:S01]  /*9c40*/  FFMA.FTZ R250, R250, R126, R228 ;  /* 0x0000007efafa7223 */ /* 0x000fe200000100e4 */
[----:B------:R-:W1:Y:S01]  /*9c50*/  SHFL.DOWN PT, R207, R127, 0x1, 0x1f ;  /* 0x08201f007fcf7f89 */ /* 0x000e6200000e0000 */
[----:B------:R-:W-:-:S02]  /*9c60*/  @P2 FFMA.FTZ R249, R242, R246, -R249 ;  /* 0x000000f6f2f92223 */ /* 0x000fc400000108f9 */
[C---:B------:R-:W-:Y:S02]  /*9c70*/  FFMA.FTZ R244, -R241.reuse, R250, R244 ;  /* 0x000000faf1f47223 */ /* 0x040fe400000101f4 */
[----:B------:R-:W-:Y:S02]  /*9c80*/  FFMA.FTZ R243, R241, R251, R243 ;  /* 0x000000fbf1f37223 */ /* 0x000fe400000100f3 */
[----:B------:R-:W-:Y:S02]  /*9c90*/  FFMA.FTZ R215, R99, -R39, R215 ;  /* 0x8000002763d77223 */ /* 0x000fe400000100d7 */
[----:B------:R-:W-:Y:S02]  /*9ca0*/  FFMA.FTZ R214, R100, -R40, R214 ;  /* 0x8000002864d67223 */ /* 0x000fe400000100d6 */
[----:B------:R-:W-:Y:S02]  /*9cb0*/  FFMA.FTZ R216, R102, -R42, R216 ;  /* 0x8000002a66d87223 */ /* 0x000fe400000100d8 */
[----:B------:R-:W-:-:S02]  /*9cc0*/  FFMA.FTZ R219, R103, -R43, R219 ;  /* 0x8000002b67db7223 */ /* 0x000fc400000100db */
[----:B------:R-:W-:Y:S02]  /*9cd0*/  FFMA.FTZ R222, R104, -R45, R222 ;  /* 0x8000002d68de7223 */ /* 0x000fe400000100de */
[----:B------:R-:W-:Y:S02]  /*9ce0*/  FFMA.FTZ R220, R105, -R47, R220 ;  /* 0x8000002f69dc7223 */ /* 0x000fe400000100dc */
[----:B------:R-:W-:Y:S02]  /*9cf0*/  FMUL.FTZ R228, R123, UR39 ;  /* 0x000000277be47c20 */ /* 0x000fe40008410000 */
[C---:B0-----:R-:W-:Y:S02]  /*9d00*/  FMUL.FTZ R242, R206.reuse, R66 ;  /* 0x00000042cef27220 */ /* 0x041fe40000410000 */
[----:B------:R-:W-:Y:S02]  /*9d10*/  FMUL.FTZ R250, R206, R67 ;  /* 0x00000043cefa7220 */ /* 0x000fe40000410000 */
[----:B-1----:R-:W-:-:S02]  /*9d20*/  @P2 FADD.FTZ R246, R207, R249 ;  /* 0x000000f9cff62221 */ /* 0x002fc40000010000 */
[----:B------:R-:W-:Y:S01]  /*9d30*/  FFMA.FTZ R67, R205, R67, R242 ;  /* 0x00000043cd437223 */ /* 0x000fe200000100f2 */
[----:B------:R0:W1:Y:S01]  /*9d40*/  SHFL.IDX PT, R249, R127, RZ, 0x1f ;  /* 0x00001fff7ff97589 */ /* 0x00006200000e0000 */
[C---:B------:R-:W-:Y:S02]  /*9d50*/  FMUL.FTZ R207, R206.reuse, R65 ;  /* 0x00000041cecf7220 */ /* 0x040fe40000410000 */
[-C--:B------:R-:W-:Y:S02]  /*9d60*/  FMUL.FTZ R242, R206, R64.reuse ;  /* 0x00000040cef27220 */ /* 0x080fe40000410000 */
[-C--:B------:R-:W-:Y:S02]  /*9d70*/  FMUL.FTZ R206, R247, -R129.reuse ;  /* 0x80000081f7ce7220 */ /* 0x080fe40000410000 */
[----:B------:R-:W-:Y:S02]  /*9d80*/  FMUL.FTZ R129, R246, -R129 ;  /* 0x80000081f6817220 */ /* 0x000fe40000410000 */
[----:B------:R-:W-:-:S02]  /*9d90*/  FFMA.FTZ R64, R205, R64, -R207 ;  /* 0x00000040cd407223 */ /* 0x000fc400000108cf */
[-C--:B------:R-:W-:Y:S02]  /*9da0*/  FFMA.FTZ R246, R246, R128.reuse, -R206 ;  /* 0x00000080f6f67223 */ /* 0x080fe400000108ce */
[----:B------:R-:W-:Y:S02]  /*9db0*/  FFMA.FTZ R247, R247, R128, R129 ;  /* 0x00000080f7f77223 */ /* 0x000fe40000010081 */
[CC--:B------:R-:W-:Y:S02]  /*9dc0*/  FMUL.FTZ R207, R137.reuse, R126.reuse ;  /* 0x0000007e89cf7220 */ /* 0x0c0fe40000410000 */
[-C--:B------:R-:W-:Y:S02]  /*9dd0*/  FMUL.FTZ R128, R137, R211.reuse ;  /* 0x000000d389807220 */ /* 0x080fe40000410000 */
[C---:B------:R-:W-:Y:S02]  /*9de0*/  FFMA.FTZ R207, R138.reuse, R211, -R207 ;  /* 0x000000d38acf7223 */ /* 0x040fe400000108cf */
[----:B0-----:R-:W-:-:S02]  /*9df0*/  FFMA.FTZ R127, R138, R126, R128 ;  /* 0x0000007e8a7f7223 */ /* 0x001fc40000010080 */
[----:B------:R-:W-:Y:S02]  /*9e00*/  FFMA.FTZ R65, R205, R65, R242 ;  /* 0x00000041cd417223 */ /* 0x000fe400000100f2 */
[C---:B------:R-:W-:Y:S02]  /*9e10*/  FMUL.FTZ R242, R126.reuse, UR39 ;  /* 0x000000277ef27c20 */ /* 0x040fe40008410000 */
[----:B------:R-:W-:Y:S02]  /*9e20*/  FFMA.FTZ R207, R109, R55, R207 ;  /* 0x000000376dcf7223 */ /* 0x000fe400000100cf */
[----:B------:R-:W-:Y:S02]  /*9e30*/  FADD.FTZ R127, RZ, R127 ;  /* 0x0000007fff7f7221 */ /* 0x000fe40000010000 */
[----:B------:R-:W-:Y:S02]  /*9e40*/  FMUL.FTZ R129, R126, UR38 ;  /* 0x000000267e817c20 */ /* 0x000fe40008410000 */
[----:B------:R-:W-:-:S02]  /*9e50*/  FFMA.FTZ R242, R211, UR38, -R242 ;  /* 0x00000026d3f27c23 */ /* 0x000fc400080108f2 */
[C---:B------:R-:W-:Y:S02]  /*9e60*/  FMUL.FTZ R128, R135.reuse, R207 ;  /* 0x000000cf87807220 */ /* 0x040fe40000410000 */
[-C--:B------:R-:W-:Y:S02]  /*9e70*/  FMUL.FTZ R206, R135, R127.reuse ;  /* 0x0000007f87ce7220 */ /* 0x080fe40000410000 */
[----:B------:R-:W-:Y:S02]  /*9e80*/  FFMA.FTZ R129, R211, UR39, R129 ;  /* 0x00000027d3817c23 */ /* 0x000fe40008010081 */
[----:B------:R-:W-:Y:S02]  /*9e90*/  FMUL.FTZ R242, R241, R242 ;  /* 0x000000f2f1f27220 */ /* 0x000fe40000410000 */
[C---:B------:R-:W-:Y:S02]  /*9ea0*/  FFMA.FTZ R128, R136.reuse, R127, R128 ;  /* 0x0000007f88807223 */ /* 0x040fe40000010080 */
[----:B------:R-:W-:-:S02]  /*9eb0*/  FFMA.FTZ R206, R136, R207, -R206 ;  /* 0x000000cf88ce7223 */ /* 0x000fc400000108ce */
[----:B------:R-:W-:Y:S02]  /*9ec0*/  FFMA.FTZ R241, -R241, R129, -RZ ;  /* 0x00000081f1f17223 */ /* 0x000fe400000109ff */
[----:B------:R-:W-:Y:S02]  /*9ed0*/  FFMA.FTZ R66, R205, R66, -R250 ;  /* 0x00000042cd427223 */ /* 0x000fe400000108fa */
[C---:B------:R-:W-:Y:S02]  /*9ee0*/  FMUL.FTZ R129, R163.reuse, R127 ;  /* 0x0000007fa3817220 */ /* 0x040fe40000410000 */
[----:B------:R-:W-:Y:S02]  /*9ef0*/  FMUL.FTZ R205, R163, R207 ;  /* 0x000000cfa3cd7220 */ /* 0x000fe40000410000 */
[----:B------:R-:W-:Y:S02]  /*9f00*/  FADD.FTZ R128, RZ, R128 ;  /* 0x00000080ff807221 */ /* 0x000fe40000010000 */
[----:B------:R-:W-:-:S02]  /*9f10*/  FFMA.FTZ R206, R110, R57, R206 ;  /* 0x000000396ece7223 */ /* 0x000fc400000100ce */
[C---:B------:R-:W-:Y:S02]  /*9f20*/  FFMA.FTZ R163, R131.reuse, R207, -R129 ;  /* 0x000000cf83a37223 */ /* 0x040fe40000010881 */
[----:B------:R-:W-:Y:S02]  /*9f30*/  FFMA.FTZ R131, R131, R127, R205 ;  /* 0x0000007f83837223 */ /* 0x000fe400000100cd */
[C---:B------:R-:W-:Y:S02]  /*9f40*/  FMUL.FTZ R205, R133.reuse, R128 ;  /* 0x0000008085cd7220 */ /* 0x040fe40000410000 */
[-C--:B------:R-:W-:Y:S02]  /*9f50*/  FMUL.FTZ R129, R133, R206.reuse ;  /* 0x000000ce85817220 */ /* 0x080fe40000410000 */
[C---:B------:R-:W-:Y:S02]  /*9f60*/  FFMA.FTZ R205, R134.reuse, R206, -R205 ;  /* 0x000000ce86cd7223 */ /* 0x040fe400000108cd */
[----:B------:R-:W-:-:S02]  /*9f70*/  FFMA.FTZ R129, R134, R128, R129 ;  /* 0x0000008086817223 */ /* 0x000fc40000010081 */
[----:B------:R-:W-:Y:S02]  /*9f80*/  FFMA.FTZ R205, R111, R60, R205 ;  /* 0x0000003c6fcd7223 */ /* 0x000fe400000100cd */
[----:B------:R-:W-:Y:S02]  /*9f90*/  FADD.FTZ R129, RZ, R129 ;  /* 0x00000081ff817221 */ /* 0x000fe40000010000 */
[----:B------:R-:W-:Y:S02]  /*9fa0*/  FFMA.FTZ R243, R200, R163, R243 ;  /* 0x000000a3c8f37223 */ /* 0x000fe400000100f3 */
[----:B-1----:R-:W-:Y:S02]  /*9fb0*/  FADD.FTZ R66, R249, R66 ;  /* 0x00000042f9427221 */ /* 0x002fe40000010000 */
[C---:B------:R-:W-:Y:S02]  /*9fc0*/  FMUL.FTZ R249, R160.reuse, R205 ;  /* 0x000000cda0f97220 */ /* 0x040fe40000410000 */
[----:B------:R-:W-:-:S02]  /*9fd0*/  FMUL.FTZ R163, R160, R129 ;  /* 0x00000081a0a37220 */ /* 0x000fc40000410000 */
[----:B------:R-:W-:Y:S02]  /*9fe0*/  FFMA.FTZ R244, -R200, R131, R244 ;  /* 0x00000083c8f47223 */ /* 0x000fe400000101f4 */
[C---:B------:R-:W-:Y:S02]  /*9ff0*/  FFMA.FTZ R131, R161.reuse, R129, R249 ;  /* 0x00000081a1837223 */ /* 0x040fe400000100f9 */
[----:B------:R-:W-:Y:S02]  /*a000*/  FFMA.FTZ R163, R161, R205, -R163 ;  /* 0x000000cda1a37223 */ /* 0x000fe400000108a3 */
[----:B------:R-:W-:Y:S02]  /*a010*/  FADD.FTZ R159, -R159, R247 ;  /* 0x000000f79f9f7221 */ /* 0x000fe40000010100 */
[----:B------:R-:W-:Y:S02]  /*a020*/  FADD.FTZ R130, R130, R246 ;  /* 0x000000f682827221 */ /* 0x000fe40000010000 */
[----:B------:R-:W-:-:S02]  /*a030*/  FADD.FTZ R131, RZ, R131 ;  /* 0x00000083ff837221 */ /* 0x000fc40000010000 */
[----:B------:R-:W-:Y:S02]  /*a040*/  FFMA.FTZ R163, R112, R69, R163 ;  /* 0x0000004570a37223 */ /* 0x000fe400000100a3 */
[C---:B------:R-:W-:Y:S02]  /*a050*/  FMUL.FTZ R249, R132.reuse, -R159 ;  /* 0x8000009f84f97220 */ /* 0x040fe40000410000 */
[C---:B------:R-:W-:Y:S02]  /*a060*/  FMUL.FTZ R247, R132.reuse, -R130 ;  /* 0x8000008284f77220 */ /* 0x040fe40000410000 */
[----:B------:R-:W-:Y:S02]  /*a070*/  FADD.FTZ R67, R245, R67 ;  /* 0x00000043f5437221 */ /* 0x000fe40000010000 */
[C---:B------:R-:W-:Y:S02]  /*a080*/  FMUL.FTZ R245, R132.reuse, R131 ;  /* 0x0000008384f57220 */ /* 0x040fe40000410000 */
[----:B------:R-:W-:-:S02]  /*a090*/  FMUL.FTZ R246, R132, R163 ;  /* 0x000000a384f67220 */ /* 0x000fc40000410000 */
[C---:B------:R-:W-:Y:S02]  /*a0a0*/  FFMA.FTZ R132, R162.reuse, R130, -R249 ;  /* 0x00000082a2847223 */ /* 0x040fe400000108f9 */
[----:B------:R-:W-:Y:S02]  /*a0b0*/  FFMA.FTZ R247, R162, R159, R247 ;  /* 0x0000009fa2f77223 */ /* 0x000fe400000100f7 */
[----:B------:R-:W-:Y:S02]  /*a0c0*/  FADD.FTZ R132, R202, R132 ;  /* 0x00000084ca847221 */ /* 0x000fe40000010000 */
[----:B------:R-:W-:Y:S02]  /*a0d0*/  FADD.FTZ R201, -R201, R247 ;  /* 0x000000f7c9c97221 */ /* 0x000fe40000010100 */
[C---:B------:R-:W-:Y:S02]  /*a0e0*/  FMUL.FTZ R247, R160.reuse, -R132 ;  /* 0x80000084a0f77220 */ /* 0x040fe40000410000 */
[----:B------:R-:W-:-:S02]  /*a0f0*/  FMUL.FTZ R202, R160, -R201 ;  /* 0x800000c9a0ca7220 */ /* 0x000fc40000410000 */
[C---:B------:R-:W-:Y:S02]  /*a100*/  FFMA.FTZ R245, R162.reuse, R163, -R245 ;  /* 0x000000a3a2f57223 */ /* 0x040fe400000108f5 */
[----:B------:R-:W-:Y:S02]  /*a110*/  FFMA.FTZ R246, R162, R131, R246 ;  /* 0x00000083a2f67223 */ /* 0x000fe400000100f6 */
[C---:B------:R-:W-:Y:S02]  /*a120*/  FMUL.FTZ R249, R127.reuse, UR39 ;  /* 0x000000277ff97c20 */ /* 0x040fe40008410000 */
[----:B------:R-:W-:Y:S02]  /*a130*/  FMUL.FTZ R162, R127, UR38 ;  /* 0x000000267fa27c20 */ /* 0x000fe40008410000 */
[C---:B------:R-:W-:Y:S02]  /*a140*/  FFMA.FTZ R247, R161.reuse, R201, R247 ;  /* 0x000000c9a1f77223 */ /* 0x040fe400000100f7 */
[----:B------:R-:W-:-:S02]  /*a150*/  FFMA.FTZ R202, R161, R132, -R202 ;  /* 0x00000084a1ca7223 */ /* 0x000fc400000108ca */
[C---:B------:R-:W-:Y:S02]  /*a160*/  FFMA.FTZ R249, R207.reuse, UR38, -R249 ;  /* 0x00000026cff97c23 */ /* 0x040fe400080108f9 */
[----:B------:R-:W-:Y:S02]  /*a170*/  FFMA.FTZ R162, R207, UR39, R162 ;  /* 0x00000027cfa27c23 */ /* 0x000fe400080100a2 */
[----:B------:R-:W-:Y:S02]  /*a180*/  FADD.FTZ R197, -R197, R247 ;  /* 0x000000f7c5c57221 */ /* 0x000fe40000010100 */
[----:B------:R-:W-:Y:S02]  /*a190*/  FADD.FTZ R198, R198, R202 ;  /* 0x000000cac6c67221 */ /* 0x000fe40000010000 */
[C---:B------:R-:W-:Y:S02]  /*a1a0*/  FMUL.FTZ R160, R200.reuse, R249 ;  /* 0x000000f9c8a07220 */ /* 0x040fe40000410000 */
[----:B------:R-:W-:-:S02]  /*a1b0*/  FFMA.FTZ R200, -R200, R162, -RZ ;  /* 0x000000a2c8c87223 */ /* 0x000fc400000109ff */
[CC--:B------:R-:W-:Y:S02]  /*a1c0*/  FMUL.FTZ R162, R133.reuse, -R197.reuse ;  /* 0x800000c585a27220 */ /* 0x0c0fe40000410000 */
[-C--:B------:R-:W-:Y:S02]  /*a1d0*/  FMUL.FTZ R133, R133, -R198.reuse ;  /* 0x800000c685857220 */ /* 0x080fe40000410000 */
[C---:B------:R-:W-:Y:S02]  /*a1e0*/  FFMA.FTZ R162, R134.reuse, R198, -R162 ;  /* 0x000000c686a27223 */ /* 0x040fe400000108a2 */
[----:B------:R-:W-:Y:S02]  /*a1f0*/  FFMA.FTZ R133, R134, R197, R133 ;  /* 0x000000c586857223 */ /* 0x000fe40000010085 */
[----:B------:R-:W-:Y:S02]  /*a200*/  FADD.FTZ R184, R184, R162 ;  /* 0x000000a2b8b87221 */ /* 0x000fe40000010000 */
[----:B------:R-:W-:-:S02]  /*a210*/  FADD.FTZ R185, -R185, R133 ;  /* 0x00000085b9b97221 */ /* 0x000fc40000010100 */
[C---:B------:R-:W-:Y:S02]  /*a220*/  FMUL.FTZ R161, R199.reuse, R128 ;  /* 0x00000080c7a17220 */ /* 0x040fe40000410000 */
[----:B------:R-:W-:Y:S02]  /*a230*/  FMUL.FTZ R199, R199, R206 ;  /* 0x000000cec7c77220 */ /* 0x000fe40000410000 */
[C---:B------:R-:W-:Y:S02]  /*a240*/  FMUL.FTZ R133, R135.reuse, -R184 ;  /* 0x800000b887857220 */ /* 0x040fe40000410000 */
[----:B------:R-:W-:Y:S02]  /*a250*/  FMUL.FTZ R135, R135, -R185 ;  /* 0x800000b987877220 */ /* 0x000fe40000410000 */
[C---:B------:R-:W-:Y:S02]  /*a260*/  FFMA.FTZ R161, R186.reuse, R206, -R161 ;  /* 0x000000cebaa17223 */ /* 0x040fe400000108a1 */
[----:B------:R-:W-:-:S02]  /*a270*/  FFMA.FTZ R199, R186, R128, R199 ;  /* 0x00000080bac77223 */ /* 0x000fc400000100c7 */
[C---:B------:R-:W-:Y:S02]  /*a280*/  FFMA.FTZ R186, R136.reuse, R185, R133 ;  /* 0x000000b988ba7223 */ /* 0x040fe40000010085 */
[----:B------:R-:W-:Y:S02]  /*a290*/  FFMA.FTZ R135, R136, R184, -R135 ;  /* 0x000000b888877223 */ /* 0x000fe40000010887 */
        /* <DEDUP_REMOVED lines=8> */
[----:B------:R-:W-:Y:S02]  /*a320*/  FMUL.FTZ R138, R129, UR39 ;  /* 0x00000027818a7c20 */ /* 0x000fe40008410000 */
[----:B------:R-:W-:-:S02]  /*a330*/  FMUL.FTZ R135, R139, -R180 ;  /* 0x800000b48b877220 */ /* 0x000fc40000410000 */
[-C--:B------:R-:W-:Y:S02]  /*a340*/  FMUL.FTZ R139, R139, -R136.reuse ;  /* 0x800000888b8b7220 */ /* 0x080fe40000410000 */
[----:B------:R-:W-:Y:S02]  /*a350*/  FFMA.FTZ R137, R205, UR38, -R138 ;  /* 0x00000026cd897c23 */ /* 0x000fe4000801088a */
[C---:B------:R-:W-:Y:S02]  /*a360*/  FFMA.FTZ R138, R140.reuse, R136, R135 ;  /* 0x000000888c8a7223 */ /* 0x040fe40000010087 */
[----:B------:R-:W-:Y:S02]  /*a370*/  FFMA.FTZ R139, R140, R180, -R139 ;  /* 0x000000b48c8b7223 */ /* 0x000fe4000001088b */
[----:B------:R-:W-:Y:S02]  /*a380*/  FADD.FTZ R138, -R179, R138 ;  /* 0x0000008ab38a7221 */ /* 0x000fe40000010100 */
[----:B------:R-:W-:-:S02]  /*a390*/  FADD.FTZ R178, R178, R139 ;  /* 0x0000008bb2b27221 */ /* 0x000fc40000010000 */
[----:B------:R-:W-:Y:S02]  /*a3a0*/  FMUL.FTZ R140, R189, R131 ;  /* 0x00000083bd8c7220 */ /* 0x000fe40000410000 */
[C---:B------:R-:W-:Y:S02]  /*a3b0*/  FMUL.FTZ R162, R128.reuse, UR39 ;  /* 0x0000002780a27c20 */ /* 0x040fe40008410000 */
[C---:B------:R-:W-:Y:S02]  /*a3c0*/  FMUL.FTZ R135, R141.reuse, -R138 ;  /* 0x8000008a8d877220 */ /* 0x040fe40000410000 */
[----:B------:R-:W-:Y:S02]  /*a3d0*/  FMUL.FTZ R134, R128, UR38 ;  /* 0x0000002680867c20 */ /* 0x000fe40008410000 */
[----:B------:R-:W-:Y:S02]  /*a3e0*/  FMUL.FTZ R141, R141, -R178 ;  /* 0x800000b28d8d7220 */ /* 0x000fe40000410000 */
[----:B------:R-:W-:-:S02]  /*a3f0*/  FFMA.FTZ R139, R191, R163, -R140 ;  /* 0x000000a3bf8b7223 */ /* 0x000fc4000001088c */
[----:B------:R-:W-:Y:S02]  /*a400*/  FFMA.FTZ R162, R206, UR38, -R162 ;  /* 0x00000026cea27c23 */ /* 0x000fe400080108a2 */
[----:B------:R-:W-:Y:S02]  /*a410*/  FFMA.FTZ R140, R142, R178, -R135 ;  /* 0x000000b28e8c7223 */ /* 0x000fe40000010887 */
[----:B------:R-:W-:Y:S02]  /*a420*/  FFMA.FTZ R134, R206, UR39, R134 ;  /* 0x00000027ce867c23 */ /* 0x000fe40008010086 */
[----:B------:R-:W-:Y:S02]  /*a430*/  FFMA.FTZ R141, R142, R138, R141 ;  /* 0x0000008a8e8d7223 */ /* 0x000fe4000001008d */
[C---:B------:R-:W-:Y:S02]  /*a440*/  FFMA.FTZ R161, R187.reuse, R161, R243 ;  /* 0x000000a1bba17223 */ /* 0x040fe400000100f3 */
[----:B------:R-:W-:-:S02]  /*a450*/  FFMA.FTZ R199, -R187, R199, R244 ;  /* 0x000000c7bbc77223 */ /* 0x000fc400000101f4 */
[----:B------:R-:W-:Y:S02]  /*a460*/  FMUL.FTZ R133, R187, R162 ;  /* 0x000000a2bb857220 */ /* 0x000fe40000410000 */
[----:B------:R-:W-:Y:S02]  /*a470*/  FADD.FTZ R177, R177, R140 ;  /* 0x0000008cb1b17221 */ /* 0x000fe40000010000 */
[----:B------:R-:W-:Y:S02]  /*a480*/  FFMA.FTZ R187, -R187, R134, -RZ ;  /* 0x00000086bbbb7223 */ /* 0x000fe400000109ff */
[----:B------:R-:W-:Y:S02]  /*a490*/  FADD.FTZ R176, -R176, R141 ;  /* 0x0000008db0b07221 */ /* 0x000fe40000010100 */
[----:B------:R-:W-:Y:S02]  /*a4a0*/  FMUL.FTZ R134, R192, R129 ;  /* 0x00000081c0867220 */ /* 0x000fe40000410000 */
[----:B------:R-:W-:-:S02]  /*a4b0*/  FMUL.FTZ R140, R131, UR39 ;  /* 0x00000027838c7c20 */ /* 0x000fc40008410000 */
[C---:B------:R-:W-:Y:S02]  /*a4c0*/  FMUL.FTZ R135, R143.reuse, -R177 ;  /* 0x800000b18f877220 */ /* 0x040fe40000410000 */
[-C--:B------:R-:W-:Y:S02]  /*a4d0*/  FMUL.FTZ R143, R143, -R176.reuse ;  /* 0x800000b08f8f7220 */ /* 0x080fe40000410000 */
[----:B------:R-:W-:Y:S02]  /*a4e0*/  FFMA.FTZ R134, R193, R205, -R134 ;  /* 0x000000cdc1867223 */ /* 0x000fe40000010886 */
[----:B------:R-:W-:Y:S02]  /*a4f0*/  FFMA.FTZ R142, R163, UR38, -R140 ;  /* 0x00000026a38e7c23 */ /* 0x000fe4000801088c */
[C---:B------:R-:W-:Y:S02]  /*a500*/  FFMA.FTZ R140, R144.reuse, R176, R135 ;  /* 0x000000b0908c7223 */ /* 0x040fe40000010087 */
[----:B------:R-:W-:-:S02]  /*a510*/  FFMA.FTZ R143, R144, R177, -R143 ;  /* 0x000000b1908f7223 */ /* 0x000fc4000001088f */
[----:B------:R-:W-:Y:S02]  /*a520*/  FFMA.FTZ R134, R196, R134, R161 ;  /* 0x00000086c4867223 */ /* 0x000fe400000100a1 */
[----:B------:R-:W-:Y:S02]  /*a530*/  FADD.FTZ R140, -R175, R140 ;  /* 0x0000008caf8c7221 */ /* 0x000fe40000010100 */
[----:B------:R-:W-:Y:S02]  /*a540*/  FADD.FTZ R135, RZ, R246 ;  /* 0x000000f6ff877221 */ /* 0x000fe40000010000 */
[----:B------:R-:W-:Y:S02]  /*a550*/  FADD.FTZ R174, R174, R143 ;  /* 0x0000008faeae7221 */ /* 0x000fe40000010000 */
[C---:B------:R-:W-:Y:S02]  /*a560*/  FFMA.FTZ R134, R195.reuse, R139, R134 ;  /* 0x0000008bc3867223 */ /* 0x040fe40000010086 */
[----:B------:R-:W-:-:S02]  /*a570*/  FMUL.FTZ R139, R195, R142 ;  /* 0x0000008ec38b7220 */ /* 0x000fc40000410000 */
[----:B------:R-:W-:Y:S02]  /*a580*/  FFMA.FTZ R245, R113, R74, R245 ;  /* 0x0000004a71f57223 */ /* 0x000fe400000100f5 */
[C---:B------:R-:W-:Y:S02]  /*a590*/  FMUL.FTZ R141, R145.reuse, -R140 ;  /* 0x8000008c918d7220 */ /* 0x040fe40000410000 */
[----:B------:R-:W-:Y:S02]  /*a5a0*/  FMUL.FTZ R142, R190, R135 ;  /* 0x00000087be8e7220 */ /* 0x000fe40000410000 */
[----:B------:R-:W-:Y:S02]  /*a5b0*/  FMUL.FTZ R145, R145, -R174 ;  /* 0x800000ae91917220 */ /* 0x000fe40000410000 */
[----:B------:R-:W-:Y:S02]  /*a5c0*/  FFMA.FTZ R143, R188, R245, -R142 ;  /* 0x000000f5bc8f7223 */ /* 0x000fe4000001088e */
[----:B------:R-:W-:-:S02]  /*a5d0*/  FFMA.FTZ R142, R146, R140, R145 ;  /* 0x0000008c928e7223 */ /* 0x000fc40000010091 */
[----:B------:R-:W-:Y:S02]  /*a5e0*/  FFMA.FTZ R141, R146, R174, -R141 ;  /* 0x000000ae928d7223 */ /* 0x000fe4000001088d */
[----:B------:R-:W-:Y:S02]  /*a5f0*/  FADD.FTZ R142, -R173, R142 ;  /* 0x0000008ead8e7221 */ /* 0x000fe40000010100 */
[----:B------:R-:W-:Y:S02]  /*a600*/  FADD.FTZ R172, R172, R141 ;  /* 0x0000008dacac7221 */ /* 0x000fe40000010000 */
[----:B------:R-:W-:Y:S02]  /*a610*/  FMUL.FTZ R175, R194, R143 ;  /* 0x0000008fc2af7220 */ /* 0x000fe40000410000 */
[----:B------:R-:W-:Y:S02]  /*a620*/  FMUL.FTZ R146, R135, UR38 ;  /* 0x0000002687927c20 */ /* 0x000fe40008410000 */
[----:B------:R-:W-:-:S02]  /*a630*/  FMUL.FTZ R143, R147, -R142 ;  /* 0x8000008e938f7220 */ /* 0x000fc40000410000 */
[----:B------:R-:W-:Y:S02]  /*a640*/  FMUL.FTZ R147, R147, -R172 ;  /* 0x800000ac93937220 */ /* 0x000fe40000410000 */
[----:B------:R-:W-:Y:S02]  /*a650*/  FFMA.FTZ R173, R245, UR39, R146 ;  /* 0x00000027f5ad7c23 */ /* 0x000fe40008010092 */
[C---:B------:R-:W-:Y:S01]  /*a660*/  FFMA.FTZ R146, R148.reuse, R142, R147 ;  /* 0x0000008e94927223 */ /* 0x040fe20000010093 */
[----:B------:R-:W-:Y:S01]  /*a670*/  MOV R147, UR7 ;  /* 0x0000000700937c02 */ /* 0x000fe20008000f00 */
[----:B------:R-:W-:Y:S02]  /*a680*/  FFMA.FTZ R143, R148, R172, -R143 ;  /* 0x000000ac948f7223 */ /* 0x000fe4000001088f */
[----:B------:R-:W-:Y:S02]  /*a690*/  FADD.FTZ R146, -R171, R146 ;  /* 0x00000092ab927221 */ /* 0x000fe40000010100 */
[----:B------:R-:W-:Y:S01]  /*a6a0*/  FADD.FTZ R170, R170, R143 ;  /* 0x0000008faaaa7221 */ /* 0x000fe20000010000 */
[----:B------:R0:W-:Y:S01]  /*a6b0*/  @!P0 STS.128 [R147.X16+0x2e10], R64 ;  /* 0x002e104093008388 */ /* 0x0001e2000000cc00 */
        /* <DEDUP_REMOVED lines=8> */
[C---:B0-----:R-:W-:Y:S02]  /*a740*/  FMUL.FTZ R64, R151.reuse, -R143 ;  /* 0x8000008f97407220 */ /* 0x041fe40000410000 */
        /* <DEDUP_REMOVED lines=18> */
[----:B------:R-:W-:Y:S02]  /*a870*/  FFMA.FTZ R145, R245, UR38, -R144 ;  /* 0x00000026f5917c23 */ /* 0x000fe40008010890 */
[-C--:B------:R-:W-:Y:S02]  /*a880*/  FMUL.FTZ R157, R157, -R148.reuse ;  /* 0x800000949d9d7220 */ /* 0x080fe40000410000 */
[----:B------:R-:W-:Y:S02]  /*a890*/  FFMA.FTZ R65, R158, R148, -R65 ;  /* 0x000000949e417223 */ /* 0x000fe40000010841 */
[----:B------:R-:W-:Y:S01]  /*a8a0*/  FMUL.FTZ R144, R194, R145 ;  /* 0x00000091c2907220 */ /* 0x000fe20000410000 */
[----:B------:R-:W-:Y:S01]  /*a8b0*/  SHF.L.U32 R145, R0, 0x5, RZ ;  /* 0x0000000500917819 */ /* 0x000fe200000006ff */
[----:B------:R-:W-:-:S02]  /*a8c0*/  FFMA.FTZ R158, R158, R204, R157 ;  /* 0x000000cc9e9e7223 */ /* 0x000fc4000001009d */
[----:B------:R-:W-:Y:S01]  /*a8d0*/  FADD.FTZ R149, R226, R65 ;  /* 0x00000041e2957221 */ /* 0x000fe20000010000 */
[----:B------:R-:W-:Y:S01]  /*a8e0*/  LEA.HI.SX32 R145, R145, R145, 0x1b ;  /* 0x0000009191917211 */ /* 0x000fe200078fdaff */
[----:B------:R-:W-:Y:S02]  /*a8f0*/  FADD.FTZ R225, -R225, R158 ;  /* 0x0000009ee1e17221 */ /* 0x000fe40000010100 */
[-C--:B------:R-:W-:Y:S02]  /*a900*/  FMUL.FTZ R150, R148, R39.reuse ;  /* 0x0000002794967220 */ /* 0x080fe40000410000 */
[-C--:B------:R-:W-:Y:S01]  /*a910*/  FMUL.FTZ R65, R225, R38.reuse ;  /* 0x00000026e1417220 */ /* 0x080fe20000410000 */
[----:B------:R0:W-:Y:S01]  /*a920*/  STS [R145.X4+0x8a0], R133 ;  /* 0x0008a08591007388 */ /* 0x0001e20000004800 */
[----:B------:R-:W-:Y:S02]  /*a930*/  FMUL.FTZ R154, R204, R39 ;  /* 0x00000027cc9a7220 */ /* 0x000fe40000410000 */
[----:B------:R-:W-:Y:S01]  /*a940*/  FFMA.FTZ R152, R98, -R38, R213 ;  /* 0x8000002662987223 */ /* 0x000fe200000100d5 */
[----:B------:R1:W-:Y:S01]  /*a950*/  STS [R145.X4+0x8a8], R137 ;  /* 0x0008a88991007388 */ /* 0x0003e20000004800 */
[----:B------:R-:W-:-:S02]  /*a960*/  FMUL.FTZ R66, R114, R65 ;  /* 0x0000004172427220 */ /* 0x000fc40000410000 */
[----:B------:R-:W-:Y:S01]  /*a970*/  FMUL.FTZ R162, R129, UR38 ;  /* 0x0000002681a27c20 */ /* 0x000fe20008410000 */
[----:B------:R2:W-:Y:S01]  /*a980*/  STS [R145.X4+0x8b0], R139 ;  /* 0x0008b08b91007388 */ /* 0x0005e20000004800 */
[----:B------:R-:W-:Y:S02]  /*a990*/  FMUL.FTZ R192, R192, R205 ;  /* 0x000000cdc0c07220 */ /* 0x000fe40000410000 */
[----:B0-----:R-:W-:Y:S01]  /*a9a0*/  FMUL.FTZ R133, R149, R38 ;  /* 0x0000002695857220 */ /* 0x001fe20000410000 */
[----:B------:R0:W-:Y:S01]  /*a9b0*/  STS [R145.X4+0x898], R160 ;  /* 0x000898a091007388 */ /* 0x0001e20000004800 */
[----:B------:R-:W-:Y:S02]  /*a9c0*/  FFMA.FTZ R161, R205, UR39, R162 ;  /* 0x00000027cda17c23 */ /* 0x000fe400080100a2 */
[----:B-1----:R-:W-:Y:S01]  /*a9d0*/  FMUL.FTZ R137, R115, R150 ;  /* 0x0000009673897220 */ /* 0x002fe20000410000 */
[----:B------:R1:W-:Y:S01]  /*a9e0*/  STS [R145.X4+0x8b8], R144 ;  /* 0x0008b89091007388 */ /* 0x0003e20000004800 */
[----:B------:R-:W-:-:S02]  /*a9f0*/  FMUL.FTZ R67, R114, R133 ;  /* 0x0000008572437220 */ /* 0x000fc40000410000 */
[-C--:B------:R-:W-:Y:S01]  /*aa00*/  FFMA.FTZ R156, R215, R154.reuse, -R137 ;  /* 0x0000009ad79c7223 */ /* 0x080fe20000010889 */
[----:B------:R3:W-:Y:S01]  /*aa10*/  STS [R145.X4+0x84c], R208 ;  /* 0x00084cd091007388 */ /* 0x0007e20000004800 */
[----:B------:R-:W-:Y:S02]  /*aa20*/  FMUL.FTZ R154, R115, R154 ;  /* 0x0000009a739a7220 */ /* 0x000fe40000410000 */
[C---:B------:R-:W-:Y:S01]  /*aa30*/  FFMA.FTZ R66, R152.reuse, R133, R66 ;  /* 0x0000008598427223 */ /* 0x040fe20000010042 */
[----:B------:R4:W-:Y:S01]  /*aa40*/  STS [R145.X4+0x87c], R210 ;  /* 0x00087cd291007388 */ /* 0x0009e20000004800 */
[----:B--2---:R-:W-:Y:S02]  /*aa50*/  FMUL.FTZ R139, R165, R40 ;  /* 0x00000028a58b7220 */ /* 0x004fe40000410000 */
[----:B------:R-:W-:Y:S01]  /*aa60*/  FFMA.FTZ R67, R152, R65, -R67 ;  /* 0x0000004198437223 */ /* 0x000fe20000010843 */
[----:B------:R2:W-:Y:S01]  /*aa70*/  STS [R145.X4+0x8a4], R187 ;  /* 0x0008a4bb91007388 */ /* 0x0005e20000004800 */
[----:B------:R-:W-:-:S02]  /*aa80*/  FFMA.FTZ R65, R215, R150, R154 ;  /* 0x00000096d7417223 */ /* 0x000fc4000001009a */
[----:B------:R-:W-:Y:S01]  /*aa90*/  FADD.FTZ R66, RZ, R66 ;  /* 0x00000042ff427221 */ /* 0x000fe20000010000 */
[----:B------:R-:W-:Y:S01]  /*aaa0*/  STS [R145.X4+0x840], R240 ;  /* 0x000840f091007388 */ /* 0x000fe20000004800 */
[----:B------:R-:W-:Y:S02]  /*aab0*/  FMUL.FTZ R137, R147, R40 ;  /* 0x0000002893897220 */ /* 0x000fe40000410000 */
[----:B------:R-:W-:Y:S01]  /*aac0*/  FMUL.FTZ R151, R116, R139 ;  /* 0x0000008b74977220 */ /* 0x000fe20000410000 */
[----:B------:R-:W-:Y:S01]  /*aad0*/  STS [R145.X4+0x844], R237 ;  /* 0x000844ed91007388 */ /* 0x000fe20000004800 */
[----:B------:R-:W-:Y:S02]  /*aae0*/  FADD.FTZ R65, R66, R65 ;  /* 0x0000004142417221 */ /* 0x000fe40000010000 */
[-C--:B------:R-:W-:Y:S01]  /*aaf0*/  FFMA.FTZ R66, R214, R137.reuse, R151 ;  /* 0x00000089d6427223 */ /* 0x080fe20000010097 */
[----:B------:R-:W-:Y:S01]  /*ab00*/  STS [R145.X4+0x848], R239 ;  /* 0x000848ef91007388 */ /* 0x000fe20000004800 */
[----:B------:R-:W-:-:S02]  /*ab10*/  FMUL.FTZ R153, R116, R137 ;  /* 0x0000008974997220 */ /* 0x000fc40000410000 */
[----:B------:R-:W-:Y:S01]  /*ab20*/  FADD.FTZ R65, R65, R66 ;  /* 0x0000004241417221 */ /* 0x000fe20000010000 */
[----:B------:R-:W-:Y:S01]  /*ab30*/  STS [R145.X4+0x850], R238 ;  /* 0x000850ee91007388 */ /* 0x000fe20000004800 */
[-C--:B------:R-:W-:Y:S02]  /*ab40*/  FMUL.FTZ R66, R64, R41.reuse ;  /* 0x0000002940427220 */ /* 0x080fe40000410000 */
[----:B------:R-:W-:Y:S01]  /*ab50*/  FADD.FTZ R67, RZ, R67 ;  /* 0x00000043ff437221 */ /* 0x000fe20000010000 */
[----:B------:R-:W-:Y:S01]  /*ab60*/  STS [R145.X4+0x854], R217 ;  /* 0x000854d991007388 */ /* 0x000fe20000004800 */
[----:B------:R-:W-:Y:S02]  /*ab70*/  FMUL.FTZ R154, R166, R41 ;  /* 0x00000029a69a7220 */ /* 0x000fe40000410000 */
[----:B------:R-:W-:Y:S01]  /*ab80*/  FFMA.FTZ R158, R214, R139, -R153 ;  /* 0x0000008bd69e7223 */ /* 0x000fe20000010899 */
[----:B------:R-:W-:Y:S01]  /*ab90*/  STS [R145.X4+0x858], R236 ;  /* 0x000858ec91007388 */ /* 0x000fe20000004800 */
[----:B------:R-:W-:-:S02]  /*aba0*/  FFMA.FTZ R139, R101, -R41, R218 ;  /* 0x80000029658b7223 */ /* 0x000fc400000100da */
[----:B------:R-:W-:Y:S01]  /*abb0*/  FMUL.FTZ R153, R117, R66 ;  /* 0x0000004275997220 */ /* 0x000fe20000410000 */
[----:B------:R-:W-:Y:S01]  /*abc0*/  STS [R145.X4+0x85c], R233 ;  /* 0x00085ce991007388 */ /* 0x000fe20000004800 */
[----:B------:R-:W-:Y:S02]  /*abd0*/  FADD.FTZ R67, R67, R156 ;  /* 0x0000009c43437221 */ /* 0x000fe40000010000 */
[----:B------:R-:W-:Y:S01]  /*abe0*/  FMUL.FTZ R151, R143, R42 ;  /* 0x0000002a8f977220 */ /* 0x000fe20000410000 */
[----:B------:R-:W-:Y:S01]  /*abf0*/  STS [R145.X4+0x860], R235 ;  /* 0x000860eb91007388 */ /* 0x000fe20000004800 */
[-C--:B------:R-:W-:Y:S02]  /*ac00*/  FMUL.FTZ R155, R117, R154.reuse ;  /* 0x0000009a759b7220 */ /* 0x080fe40000410000 */
[----:B------:R-:W-:Y:S01]  /*ac10*/  FFMA.FTZ R156, R139, R154, R153 ;  /* 0x0000009a8b9c7223 */ /* 0x000fe20000010099 */
[----:B------:R-:W-:Y:S01]  /*ac20*/  STS [R145.X4+0x864], R212 ;  /* 0x000864d491007388 */ /* 0x000fe20000004800 */
[----:B------:R-:W-:-:S02]  /*ac30*/  FMUL.FTZ R157, R169, R42 ;  /* 0x0000002aa99d7220 */ /* 0x000fc40000410000 */
[----:B------:R-:W-:Y:S01]  /*ac40*/  FMUL.FTZ R153, R118, R151 ;  /* 0x0000009776997220 */ /* 0x000fe20000410000 */
[----:B------:R-:W-:Y:S01]  /*ac50*/  STS [R145.X4+0x868], R234 ;  /* 0x000868ea91007388 */ /* 0x000fe20000004800 */
[----:B------:R-:W-:Y:S02]  /*ac60*/  FFMA.FTZ R66, R139, R66, -R155 ;  /* 0x000000428b427223 */ /* 0x000fe4000001089b */
[----:B------:R-:W-:Y:S01]  /*ac70*/  FADD.FTZ R67, R67, R158 ;  /* 0x0000009e43437221 */ /* 0x000fe20000010000 */
[----:B------:R-:W-:Y:S01]  /*ac80*/  STS [R145.X4+0x86c], R209 ;  /* 0x00086cd191007388 */ /* 0x000fe20000004800 */
[----:B------:R-:W-:Y:S02]  /*ac90*/  FFMA.FTZ R192, R193, R129, R192 ;  /* 0x00000081c1c07223 */ /* 0x000fe400000100c0 */
[----:B------:R-:W-:Y:S01]  /*aca0*/  FMUL.FTZ R162, R189, R163 ;  /* 0x000000a3bda27220 */ /* 0x000fe20000410000 */
[----:B------:R-:W-:Y:S01]  /*acb0*/  STS [R145.X4+0x870], R232 ;  /* 0x000870e891007388 */ /* 0x000fe20000004800 */
[----:B------:R-:W-:-:S02]  /*acc0*/  FADD.FTZ R65, R65, R156 ;  /* 0x0000009c41417221 */ /* 0x000fc40000010000 */
[----:B------:R-:W-:Y:S01]  /*acd0*/  FFMA.FTZ R153, R216, R157, -R153 ;  /* 0x0000009dd8997223 */ /* 0x000fe20000010899 */
[----:B------:R-:W-:Y:S01]  /*ace0*/  STS [R145.X4+0x874], R229 ;  /* 0x000874e591007388 */ /* 0x000fe20000004800 */
[----:B------:R-:W-:Y:S02]  /*acf0*/  FMUL.FTZ R156, R170, R43 ;  /* 0x0000002baa9c7220 */ /* 0x000fe40000410000 */
[----:B------:R-:W-:Y:S01]  /*ad00*/  FADD.FTZ R66, R67, R66 ;  /* 0x0000004243427221 */ /* 0x000fe20000010000 */
[----:B------:R-:W-:Y:S01]  /*ad10*/  STS [R145.X4+0x878], R231 ;  /* 0x000878e791007388 */ /* 0x000fe20000004800 */
[----:B------:R-:W-:Y:S02]  /*ad20*/  FFMA.FTZ R192, -R196, R192, R199 ;  /* 0x000000c0c4c07223 */ /* 0x000fe400000101c7 */
[----:B------:R-:W-:Y:S01]  /*ad30*/  FFMA.FTZ R162, R191, R131, R162 ;  /* 0x00000083bfa27223 */ /* 0x000fe200000100a2 */
[----:B------:R-:W-:Y:S01]  /*ad40*/  STS [R145.X4+0x880], R230 ;  /* 0x000880e691007388 */ /* 0x000fe20000004800 */
[----:B------:R-:W-:-:S02]  /*ad50*/  FMUL.FTZ R190, R190, R245 ;  /* 0x000000f5bebe7220 */ /* 0x000fc40000410000 */
[----:B------:R-:W-:Y:S01]  /*ad60*/  FMUL.FTZ R157, R118, R157 ;  /* 0x0000009d769d7220 */ /* 0x000fe20000410000 */
[----:B------:R-:W-:Y:S01]  /*ad70*/  STS [R145.X4+0x884], R224 ;  /* 0x000884e091007388 */ /* 0x000fe20000004800 */
[----:B0-----:R-:W-:Y:S02]  /*ad80*/  FMUL.FTZ R160, R146, R43 ;  /* 0x0000002b92a07220 */ /* 0x001fe40000410000 */
[----:B------:R-:W-:Y:S01]  /*ad90*/  FMUL.FTZ R67, R119, R156 ;  /* 0x0000009c77437220 */ /* 0x000fe20000410000 */
[----:B------:R-:W-:Y:S01]  /*ada0*/  STS [R145.X4+0x890], R242 ;  /* 0x000890f291007388 */ /* 0x000fe20000004800 */
[----:B------:R-:W-:Y:S02]  /*adb0*/  FADD.FTZ R66, R66, R153 ;  /* 0x0000009942427221 */ /* 0x000fe40000010000 */
[----:B------:R-:W-:Y:S01]  /*adc0*/  FFMA.FTZ R192, -R195, R162, R192 ;  /* 0x000000a2c3c07223 */ /* 0x000fe200000101c0 */
[----:B------:R-:W-:Y:S01]  /*add0*/  STS [R145.X4+0x894], R241 ;  /* 0x000894f191007388 */ /* 0x000fe20000004800 */
[----:B------:R-:W-:-:S02]  /*ade0*/  FMUL.FTZ R153, R172, R45 ;  /* 0x0000002dac997220 */ /* 0x000fc40000410000 */
[----:B------:R-:W-:Y:S01]  /*adf0*/  FMUL.FTZ R162, R131, UR38 ;  /* 0x0000002683a27c20 */ /* 0x000fe20008410000 */
[----:B------:R-:W-:Y:S01]  /*ae00*/  STS [R145.X4+0x89c], R200 ;  /* 0x00089cc891007388 */ /* 0x000fe20000004800 */
[----:B------:R-:W-:Y:S02]  /*ae10*/  FFMA.FTZ R196, -R196, R161, -RZ ;  /* 0x000000a1c4c47223 */ /* 0x000fe400000109ff */
[----:B------:R-:W-:Y:S02]  /*ae20*/  FFMA.FTZ R161, R188, R135, R190 ;  /* 0x00000087bca17223 */ /* 0x000fe400000100be */
[----:B------:R-:W-:Y:S01]  /*ae30*/  FFMA.FTZ R158, R216, R151, R157 ;  /* 0x00000097d89e7223 */ /* 0x000fe2000001009d */
[----:B------:R-:W-:Y:S01]  /*ae40*/  STS [R145.X4+0x8ac], R196 ;  /* 0x0008acc491007388 */ /* 0x000fe20000004800 */
[-C--:B------:R-:W-:Y:S02]  /*ae50*/  FMUL.FTZ R155, R119, R160.reuse ;  /* 0x000000a0779b7220 */ /* 0x080fe40000410000 */
[----:B------:R-:W-:-:S02]  /*ae60*/  FFMA.FTZ R67, R219, R160, -R67 ;  /* 0x000000a0db437223 */ /* 0x000fc40000010843 */
[----:B------:R-:W-:Y:S02]  /*ae70*/  FMUL.FTZ R157, R142, R45 ;  /* 0x0000002d8e9d7220 */ /* 0x000fe40000410000 */
[----:B------:R-:W-:Y:S02]  /*ae80*/  FMUL.FTZ R160, R120, R153 ;  /* 0x0000009978a07220 */ /* 0x000fe40000410000 */
[----:B------:R-:W-:Y:S02]  /*ae90*/  FFMA.FTZ R162, R163, UR39, R162 ;  /* 0x00000027a3a27c23 */ /* 0x000fe400080100a2 */
[----:B------:R-:W-:Y:S02]  /*aea0*/  FMUL.FTZ R141, R194, R161 ;  /* 0x000000a1c28d7220 */ /* 0x000fe40000410000 */
[----:B------:R-:W-:Y:S02]  /*aeb0*/  FADD.FTZ R65, R65, R158 ;  /* 0x0000009e41417221 */ /* 0x000fe40000010000 */
[----:B------:R-:W-:-:S02]  /*aec0*/  FFMA.FTZ R158, R219, R156, R155 ;  /* 0x0000009cdb9e7223 */ /* 0x000fc4000001009b */
[----:B------:R-:W-:Y:S02]  /*aed0*/  FFMA.FTZ R161, R222, R157, -R160 ;  /* 0x0000009ddea17223 */ /* 0x000fe400000108a0 */
[----:B------:R-:W-:Y:S02]  /*aee0*/  FFMA.FTZ R195, -R195, R162, -RZ ;  /* 0x000000a2c3c37223 */ /* 0x000fe400000109ff */
[----:B------:R-:W-:Y:S02]  /*aef0*/  FMUL.FTZ R155, R177, R49 ;  /* 0x00000031b19b7220 */ /* 0x000fe40000410000 */
[----:B------:R-:W-:Y:S01]  /*af00*/  FMUL.FTZ R157, R120, R157 ;  /* 0x0000009d789d7220 */ /* 0x000fe20000410000 */
[----:B------:R0:W-:Y:S01]  /*af10*/  STS [R145.X4+0x8b4], R195 ;  /* 0x0008b4c391007388 */ /* 0x0001e20000004800 */
[----:B------:R-:W-:Y:S02]  /*af20*/  FMUL.FTZ R162, R140, R47 ;  /* 0x0000002f8ca27220 */ /* 0x000fe40000410000 */
[----:B------:R-:W-:-:S02]  /*af30*/  FADD.FTZ R65, R65, R158 ;  /* 0x0000009e41417221 */ /* 0x000fc40000010000 */
[----:B------:R-:W-:Y:S02]  /*af40*/  FFMA.FTZ R158, R106, -R49, R221 ;  /* 0x800000316a9e7223 */ /* 0x000fe400000100dd */
[----:B-1----:R-:W-:Y:S02]  /*af50*/  FMUL.FTZ R144, R174, R47 ;  /* 0x0000002fae907220 */ /* 0x002fe40000410000 */
[----:B------:R-:W-:Y:S02]  /*af60*/  FMUL.FTZ R171, R176, R49 ;  /* 0x00000031b0ab7220 */ /* 0x000fe40000410000 */
[----:B------:R-:W-:Y:S02]  /*af70*/  FMUL.FTZ R164, R122, R155 ;  /* 0x0000009b7aa47220 */ /* 0x000fe40000410000 */
[----:B------:R-:W-:Y:S02]  /*af80*/  FFMA.FTZ R160, R222, R153, R157 ;  /* 0x00000099dea07223 */ /* 0x000fe4000001009d */
[----:B------:R-:W-:-:S02]  /*af90*/  FMUL.FTZ R157, R121, R162 ;  /* 0x000000a2799d7220 */ /* 0x000fc40000410000 */
[----:B------:R-:W-:Y:S02]  /*afa0*/  FADD.FTZ R66, R66, R67 ;  /* 0x0000004342427221 */ /* 0x000fe40000010000 */
[-C--:B------:R-:W-:Y:S02]  /*afb0*/  FMUL.FTZ R167, R121, R144.reuse ;  /* 0x0000009079a77220 */ /* 0x080fe40000410000 */
[----:B------:R-:W-:Y:S02]  /*afc0*/  FADD.FTZ R65, R65, R160 ;  /* 0x000000a041417221 */ /* 0x000fe40000010000 */
[-C--:B------:R-:W-:Y:S02]  /*afd0*/  FFMA.FTZ R67, R158, R171.reuse, -R164 ;  /* 0x000000ab9e437223 */ /* 0x080fe400000108a4 */
[----:B------:R-:W-:Y:S01]  /*afe0*/  FFMA.FTZ R160, R220, R144, R157 ;  /* 0x00000090dca07223 */ /* 0x000fe2000001009d */
[----:B------:R-:W-:Y:S01]  /*aff0*/  MOV R157, UR26 ;  /* 0x0000001a009d7c02 */ /* 0x000fe20008000f00 */
[----:B------:R-:W-:-:S02]  /*b000*/  FMUL.FTZ R171, R122, R171 ;  /* 0x000000ab7aab7220 */ /* 0x000fc40000410000 */
[----:B------:R-:W-:Y:S01]  /*b010*/  FFMA.FTZ R167, R220, R162, -R167 ;  /* 0x000000a2dca77223 */ /* 0x000fe200000108a7 */
[----:B------:R-:W-:Y:S01]  /*b020*/  LEA R157, R157, -R0, 0x1 ;  /* 0x800000009d9d7211 */ /* 0x000fe200078e08ff */
[----:B------:R-:W-:Y:S02]  /*b030*/  FADD.FTZ R66, R66, R161 ;  /* 0x000000a142427221 */ /* 0x000fe40000010000 */
[----:B------:R-:W-:Y:S01]  /*b040*/  FADD.FTZ R65, R65, R160 ;  /* 0x000000a041417221 */ /* 0x000fe20000010000 */
[----:B------:R-:W-:Y:S01]  /*b050*/  ISETP.GE.AND P0, PT, R157, 0x1, PT ;  /* 0x000000019d00780c */ /* 0x000fe20003f06270 */
[----:B------:R-:W-:Y:S02]  /*b060*/  FFMA.FTZ R202, R158, R155, R171 ;  /* 0x0000009b9eca7223 */ /* 0x000fe400000100ab */
[----:B------:R-:W-:Y:S02]  /*b070*/  FADD.FTZ R66, R66, R167 ;  /* 0x000000a742427221 */ /* 0x000fe40000010000 */
[----:B------:R-:W-:-:S02]  /*b080*/  FADD.FTZ R202, R65, R202 ;  /* 0x000000ca41ca7221 */ /* 0x000fc40000010000 */
[----:B------:R-:W-:Y:S02]  /*b090*/  FMUL.FTZ R65, R183, UR42 ;  /* 0x0000002ab7417c20 */ /* 0x000fe40008410000 */
[----:B---3--:R-:W-:Y:S02]  /*b0a0*/  FADD.FTZ R208, R66, R67 ;  /* 0x0000004342d07221 */ /* 0x008fe40000010000 */
[----:B------:R-:W-:Y:S02]  /*b0b0*/  FMUL.FTZ R66, R184, UR42 ;  /* 0x0000002ab8427c20 */ /* 0x000fe40008410000 */
[----:B------:R-:W-:Y:S02]  /*b0c0*/  FFMA.FTZ R186, R182, UR43, -R65 ;  /* 0x0000002bb6ba7c23 */ /* 0x000fe40008010841 */
[----:B------:R-:W-:Y:S02]  /*b0d0*/  FMUL.FTZ R179, R180, UR42 ;  /* 0x0000002ab4b37c20 */ /* 0x000fe40008410000 */
[----:B------:R-:W-:-:S02]  /*b0e0*/  FMUL.FTZ R65, R136, UR42 ;  /* 0x0000002a88417c20 */ /* 0x000fc40008410000 */
[----:B------:R-:W-:Y:S02]  /*b0f0*/  FFMA.FTZ R171, R185, UR43, -R66 ;  /* 0x0000002bb9ab7c23 */ /* 0x000fe40008010842 */
[----:B------:R-:W-:Y:S02]  /*b100*/  FMUL.FTZ R66, R182, UR42 ;  /* 0x0000002ab6427c20 */ /* 0x000fe40008410000 */
[C---:B------:R-:W-:Y:S02]  /*b110*/  FFMA.FTZ R179, R136.reuse, UR43, -R179 ;  /* 0x0000002b88b37c23 */ /* 0x040fe400080108b3 */
[----:B----4-:R-:W-:Y:S02]  /*b120*/  FMUL.FTZ R210, R136, R53 ;  /* 0x0000003588d27220 */ /* 0x010fe40000410000 */
[----:B------:R-:W-:Y:S02]  /*b130*/  FFMA.FTZ R136, R180, UR43, R65 ;  /* 0x0000002bb4887c23 */ /* 0x000fe40008010041 */
[----:B------:R-:W-:-:S02]  /*b140*/  FMUL.FTZ R65, R138, UR42 ;  /* 0x0000002a8a417c20 */ /* 0x000fc40008410000 */
[----:B------:R-:W-:Y:S02]  /*b150*/  FFMA.FTZ R194, -R194, R173, -RZ ;  /* 0x000000adc2c27223 */ /* 0x000fe400000109ff */
[----:B------:R-:W-:Y:S02]  /*b160*/  FFMA.FTZ R173, R183, UR43, R66 ;  /* 0x0000002bb7ad7c23 */ /* 0x000fe40008010042 */
[----:B------:R-:W-:Y:S01]  /*b170*/  FMUL.FTZ R66, R176, UR42 ;  /* 0x0000002ab0427c20 */ /* 0x000fe20008410000 */
[----:B------:R1:W-:Y:S01]  /*b180*/  STS [R145.X4+0x8bc], R194 ;  /* 0x0008bcc291007388 */ /* 0x0003e20000004800 */
[----:B------:R-:W-:Y:S02]  /*b190*/  FMUL.FTZ R67, R185, UR42 ;  /* 0x0000002ab9437c20 */ /* 0x000fe40008410000 */
[----:B------:R-:W-:Y:S02]  /*b1a0*/  FMUL.FTZ R181, R177, UR42 ;  /* 0x0000002ab1b57c20 */ /* 0x000fe40008410000 */
[----:B------:R-:W-:-:S02]  /*b1b0*/  FFMA.FTZ R190, R178, UR43, R65 ;  /* 0x0000002bb2be7c23 */ /* 0x000fc40008010041 */
[----:B------:R-:W-:Y:S02]  /*b1c0*/  FMUL.FTZ R65, R174, UR42 ;  /* 0x0000002aae417c20 */ /* 0x000fe40008410000 */
[----:B--2---:R-:W-:Y:S02]  /*b1d0*/  FFMA.FTZ R187, R177, UR43, R66 ;  /* 0x0000002bb1bb7c23 */ /* 0x004fe40008010042 */
[----:B------:R-:W-:Y:S02]  /*b1e0*/  FFMA.FTZ R168, R184, UR43, R67 ;  /* 0x0000002bb8a87c23 */ /* 0x000fe40008010043 */
[----:B------:R-:W-:Y:S02]  /*b1f0*/  FFMA.FTZ R181, R176, UR43, -R181 ;  /* 0x0000002bb0b57c23 */ /* 0x000fe400080108b5 */
[----:B------:R-:W-:Y:S02]  /*b200*/  FMUL.FTZ R66, R143, UR42 ;  /* 0x0000002a8f427c20 */ /* 0x000fe40008410000 */
[----:B------:R-:W-:-:S02]  /*b210*/  FMUL.FTZ R67, R178, UR42 ;  /* 0x0000002ab2437c20 */ /* 0x000fc40008410000 */
[----:B------:R-:W-:Y:S02]  /*b220*/  FFMA.FTZ R176, R140, UR43, -R65 ;  /* 0x0000002b8cb07c23 */ /* 0x000fe40008010841 */
[----:B------:R-:W-:Y:S02]  /*b230*/  FMUL.FTZ R65, R170, UR42 ;  /* 0x0000002aaa417c20 */ /* 0x000fe40008410000 */
[----:B------:R-:W-:Y:S02]  /*b240*/  FMUL.FTZ R252, R123, UR38 ;  /* 0x000000267bfc7c20 */ /* 0x000fe40008410000 */
[----:B------:R-:W-:Y:S02]  /*b250*/  FFMA.FTZ R193, R169, UR43, -R66 ;  /* 0x0000002ba9c17c23 */ /* 0x000fe40008010842 */
[----:B------:R-:W-:Y:S02]  /*b260*/  FFMA.FTZ R188, R138, UR43, -R67 ;  /* 0x0000002b8abc7c23 */ /* 0x000fe40008010843 */
[----:B------:R-:W-:-:S02]  /*b270*/  FMUL.FTZ R189, R140, UR42 ;  /* 0x0000002a8cbd7c20 */ /* 0x000fc40008410000 */
[----:B------:R-:W-:Y:S02]  /*b280*/  FMUL.FTZ R66, R169, UR42 ;  /* 0x0000002aa9427c20 */ /* 0x000fe40008410000 */
[C---:B------:R-:W-:Y:S02]  /*b290*/  FFMA.FTZ R228, R223.reuse, UR38, -R228 ;  /* 0x00000026dfe47c23 */ /* 0x040fe400080108e4 */
[----:B------:R-:W-:Y:S02]  /*b2a0*/  FMUL.FTZ R191, R172, UR42 ;  /* 0x0000002aacbf7c20 */ /* 0x000fe40008410000 */
[C---:B------:R-:W-:Y:S02]  /*b2b0*/  FFMA.FTZ R140, R146.reuse, UR43, -R65 ;  /* 0x0000002b928c7c23 */ /* 0x040fe40008010841 */
[----:B------:R-:W-:Y:S02]  /*b2c0*/  FMUL.FTZ R67, R146, UR42 ;  /* 0x0000002a92437c20 */ /* 0x000fe40008410000 */
[----:B------:R-:W-:-:S02]  /*b2d0*/  FFMA.FTZ R252, R223, UR39, R252 ;  /* 0x00000027dffc7c23 */ /* 0x000fc400080100fc */
[----:B------:R-:W-:Y:S02]  /*b2e0*/  FMUL.FTZ R65, R166, UR42 ;  /* 0x0000002aa6417c20 */ /* 0x000fe40008410000 */
[----:B------:R-:W-:Y:S02]  /*b2f0*/  FFMA.FTZ R169, R143, UR43, R66 ;  /* 0x0000002b8fa97c23 */ /* 0x000fe40008010042 */
[----:B------:R-:W-:Y:S02]  /*b300*/  FMUL.FTZ R228, R227, R228 ;  /* 0x000000e4e3e47220 */ /* 0x000fe40000410000 */
[C---:B------:R-:W-:Y:S02]  /*b310*/  FFMA.FTZ R191, R142.reuse, UR43, -R191 ;  /* 0x0000002b8ebf7c23 */ /* 0x040fe400080108bf */
[----:B0-----:R-:W-:Y:S01]  /*b320*/  FMUL.FTZ R195, R142, UR42 ;  /* 0x0000002a8ec37c20 */ /* 0x001fe20008410000 */
[----:B------:R-:W-:Y:S01]  /*b330*/  STS [R145.X4+0x888], R228 ;  /* 0x000888e491007388 */ /* 0x000fe20000004800 */
[----:B------:R-:W-:-:S02]  /*b340*/  FFMA.FTZ R146, R170, UR43, R67 ;  /* 0x0000002baa927c23 */ /* 0x000fc40008010043 */
[----:B------:R-:W-:Y:S02]  /*b350*/  FMUL.FTZ R66, R147, UR42 ;  /* 0x0000002a93427c20 */ /* 0x000fe40008410000 */
[----:B------:R-:W-:Y:S02]  /*b360*/  FFMA.FTZ R227, -R227, R252, -RZ ;  /* 0x000000fce3e37223 */ /* 0x000fe400000109ff */
[C---:B------:R-:W-:Y:S02]  /*b370*/  FFMA.FTZ R142, R64.reuse, UR43, -R65 ;  /* 0x0000002b408e7c23 */ /* 0x040fe40008010841 */
[----:B------:R-:W-:Y:S01]  /*b380*/  FMUL.FTZ R67, R64, UR42 ;  /* 0x0000002a40437c20 */ /* 0x000fe20008410000 */
[----:B------:R0:W-:Y:S01]  /*b390*/  STS [R145.X4+0x88c], R227 ;  /* 0x00088ce391007388 */ /* 0x0001e20000004800 */
[----:B------:R-:W-:Y:S02]  /*b3a0*/  FMUL.FTZ R65, R148, UR42 ;  /* 0x0000002a94417c20 */ /* 0x000fe40008410000 */
[----:B------:R-:W-:-:S02]  /*b3b0*/  FMUL.FTZ R64, R149, UR42 ;  /* 0x0000002a95407c20 */ /* 0x000fc40008410000 */
[C---:B------:R-:W-:Y:S02]  /*b3c0*/  FFMA.FTZ R199, R165.reuse, UR43, -R66 ;  /* 0x0000002ba5c77c23 */ /* 0x040fe40008010842 */
[----:B------:R-:W-:Y:S02]  /*b3d0*/  FMUL.FTZ R66, R165, UR42 ;  /* 0x0000002aa5427c20 */ /* 0x000fe40008410000 */
[----:B------:R-:W-:Y:S02]  /*b3e0*/  FADD.FTZ R134, R134, R175 ;  /* 0x000000af86867221 */ /* 0x000fe40000010000 */
[----:B------:R-:W-:Y:S02]  /*b3f0*/  FMUL.FTZ R218, R138, R51 ;  /* 0x000000338ada7220 */ /* 0x000fe40000410000 */
[----:B-1----:R-:W-:Y:S02]  /*b400*/  FFMA.FTZ R194, R204, UR43, -R65 ;  /* 0x0000002bccc27c23 */ /* 0x002fe40008010841 */
[----:B------:R-:W-:-:S02]  /*b410*/  FFMA.FTZ R165, R225, UR43, -R64 ;  /* 0x0000002be1a57c23 */ /* 0x000fc40008010840 */
[----:B------:R-:W-:Y:S02]  /*b420*/  FMUL.FTZ R160, R130, UR42 ;  /* 0x0000002a82a07c20 */ /* 0x000fe40008410000 */
[----:B------:R-:W-:Y:S02]  /*b430*/  FMUL.FTZ R161, R159, UR42 ;  /* 0x0000002a9fa17c20 */ /* 0x000fe40008410000 */
[----:B------:R-:W-:Y:S02]  /*b440*/  FMUL.FTZ R162, R132, UR42 ;  /* 0x0000002a84a27c20 */ /* 0x000fe40008410000 */
[----:B0-----:R-:W-:Y:S02]  /*b450*/  FMUL.FTZ R145, R201, UR42 ;  /* 0x0000002ac9917c20 */ /* 0x001fe40008410000 */
[----:B------:R-:W-:Y:S02]  /*b460*/  FMUL.FTZ R164, R198, UR42 ;  /* 0x0000002ac6a47c20 */ /* 0x000fe40008410000 */
[----:B------:R-:W-:-:S02]  /*b470*/  FMUL.FTZ R167, R197, UR42 ;  /* 0x0000002ac5a77c20 */ /* 0x000fc40008410000 */
[----:B------:R-:W-:Y:S02]  /*b480*/  FMUL.FTZ R175, R180, R53 ;  /* 0x00000035b4af7220 */ /* 0x000fe40000410000 */
[-C--:B------:R-:W-:Y:S02]  /*b490*/  FMUL.FTZ R138, R178, R51.reuse ;  /* 0x00000033b28a7220 */ /* 0x080fe40000410000 */
[----:B------:R-:W-:Y:S02]  /*b4a0*/  FMUL.FTZ R65, R204, UR42 ;  /* 0x0000002acc417c20 */ /* 0x000fe40008410000 */
[----:B------:R-:W-:Y:S02]  /*b4b0*/  FMUL.FTZ R64, R225, UR42 ;  /* 0x0000002ae1407c20 */ /* 0x000fe40008410000 */
[----:B------:R-:W-:Y:S02]  /*b4c0*/  FFMA.FTZ R223, R107, -R51, R223 ;  /* 0x800000336bdf7223 */ /* 0x000fe400000100df */
[----:B------:R-:W-:-:S02]  /*b4d0*/  FFMA.FTZ R211, R108, -R53, R211 ;  /* 0x800000356cd37223 */ /* 0x000fc400000100d3 */
[----:B------:R-:W-:Y:S02]  /*b4e0*/  FFMA.FTZ R160, R159, UR43, -R160 ;  /* 0x0000002b9fa07c23 */ /* 0x000fe400080108a0 */
[----:B------:R-:W-:Y:S02]  /*b4f0*/  FFMA.FTZ R161, R130, UR43, R161 ;  /* 0x0000002b82a17c23 */ /* 0x000fe400080100a1 */
[----:B------:R-:W-:Y:S02]  /*b500*/  FFMA.FTZ R162, R201, UR43, -R162 ;  /* 0x0000002bc9a27c23 */ /* 0x000fe400080108a2 */
[----:B------:R-:W-:Y:S02]  /*b510*/  FFMA.FTZ R145, R132, UR43, R145 ;  /* 0x0000002b84917c23 */ /* 0x000fe40008010091 */
[----:B------:R-:W-:Y:S02]  /*b520*/  FFMA.FTZ R164, R197, UR43, -R164 ;  /* 0x0000002bc5a47c23 */ /* 0x000fe400080108a4 */
[----:B------:R-:W-:-:S02]  /*b530*/  FFMA.FTZ R167, R198, UR43, R167 ;  /* 0x0000002bc6a77c23 */ /* 0x000fc400080100a7 */
[----:B------:R-:W-:Y:S02]  /*b540*/  FMUL.FTZ R212, R126, R175 ;  /* 0x000000af7ed47220 */ /* 0x000fe40000410000 */
[----:B------:R-:W-:Y:S02]  /*b550*/  FMUL.FTZ R213, R123, R138 ;  /* 0x0000008a7bd57220 */ /* 0x000fe40000410000 */
        /* <DEDUP_REMOVED lines=38> */
.L_x_8534:
[----:B------:R-:W-:Y:S05]  /*b7c0*/  BSYNC B0 ;  /* 0x0000000000007941 */ /* 0x000fea0003800000 */
.L_x_8533:
[----:B------:R-:W-:Y:S01]  /*b7d0*/  FADD.FTZ R141, R192, -R141 ;  /* 0x8000008dc08d7221 */ /* 0x000fe20000010000 */
[----:B------:R-:W-:Y:S01]  /*b7e0*/  ULDC.64 UR36, c[0x0][0x2b8] ;  /* 0x0000ae0000247ab9 */ /* 0x000fe20000000a00 */
[-C--:B------:R-:W-:Y:S01]  /*b7f0*/  FFMA.FTZ R213, R223, R218.reuse, -R213 ;  /* 0x000000dadfd57223 */ /* 0x080fe200000108d5 */
[----:B------:R-:W-:Y:S01]  /*b800*/  USHF.R.U32.HI UR38, URZ, 0x1, UR37 ;  /* 0x000000013f267899 */ /* 0x000fe20008011625 */
[-C--:B------:R-:W-:Y:S01]  /*b810*/  FMUL.FTZ R192, R183, R55.reuse ;  /* 0x00000037b7c07220 */ /* 0x080fe20000410000 */
[----:B------:R-:W-:Y:S01]  /*b820*/  USHF.R.U64 UR36, UR36, 0x1, UR37 ;  /* 0x0000000124247899 */ /* 0x000fe20008001225 */
[----:B------:R-:W-:Y:S01]  /*b830*/  FMUL.FTZ R218, R123, R218 ;  /* 0x000000da7bda7220 */ /* 0x000fe20000410000 */
[----:B------:R-:W-:Y:S01]  /*b840*/  UIMAD UR37, UR38, UR12, URZ ;  /* 0x0000000c262572a4 */ /* 0x000fe2000f8e023f */
[----:B0-----:R-:W-:Y:S01]  /*b850*/  FFMA.FTZ R67, R211, R210, -R212 ;  /* 0x000000d2d3437223 */ /* 0x001fe200000108d4 */
[----:B------:R-:W-:Y:S01]  /*b860*/  UIMAD.WIDE.U32 UR38, UR36, UR12, URZ ;  /* 0x0000000c242672a5 */ /* 0x000fe2000f8e003f */
[-C--:B------:R-:W-:Y:S01]  /*b870*/  FFMA.FTZ R207, R109, -R55.reuse, R207 ;  /* 0x800000376dcf7223 */ /* 0x080fe200000100cf */
[----:B------:R-:W-:Y:S01]  /*b880*/  UIMAD UR40, UR13, UR36, UR37 ;  /* 0x000000240d2872a4 */ /* 0x000fe2000f8e0225 */
[----:B------:R-:W-:Y:S01]  /*b890*/  FMUL.FTZ R182, R182, R55 ;  /* 0x00000037b6b67220 */ /* 0x000fe20000410000 */
[----:B------:R-:W-:Y:S01]  /*b8a0*/  ULDC UR41, c[0x0][0x174] ;  /* 0x00005d0000297ab9 */ /* 0x000fe20000000800 */
[----:B------:R-:W-:Y:S01]  /*b8b0*/  FMUL.FTZ R64, R127, R192 ;  /* 0x000000c07f407220 */ /* 0x000fe20000410000 */
[----:B------:R-:W-:Y:S01]  /*b8c0*/  ULDC.64 UR36, c[0x0][0x2c0] ;  /* 0x0000b00000247ab9 */ /* 0x000fe20000000a00 */
[----:B------:R-:W-:Y:S01]  /*b8d0*/  FFMA.FTZ R65, R223, R138, R218 ;  /* 0x0000008adf417223 */ /* 0x000fe200000100da */
[----:B------:R-:W-:Y:S01]  /*b8e0*/  UIADD3 UR39, UR40, UR39, URZ ;  /* 0x0000002728277290 */ /* 0x000fe2000fffe03f */
[----:B------:R-:W-:Y:S01]  /*b8f0*/  FMUL.FTZ R210, R126, R210 ;  /* 0x000000d27ed27220 */ /* 0x000fe20000410000 */
[----:B------:R-:W-:Y:S01]  /*b900*/  UIMAD UR40, UR15, UR36, URZ ;  /* 0x000000240f2872a4 */ /* 0x000fe2000f8e023f */
[----:B------:R-:W-:Y:S01]  /*b910*/  FADD.FTZ R208, R208, R213 ;  /* 0x000000d5d0d07221 */ /* 0x000fe20000010000 */
[----:B------:R-:W-:Y:S01]  /*b920*/  UIMAD.WIDE.U32 UR38, UR14, UR36, UR38 ;  /* 0x000000240e2672a5 */ /* 0x000fe2000f8e0026 */
[----:B------:R-:W-:Y:S01]  /*b930*/  FMUL.FTZ R213, R184, R57 ;  /* 0x00000039b8d57220 */ /* 0x000fe20000410000 */
[----:B------:R-:W-:Y:S01]  /*b940*/  UIMAD UR40, UR14, UR37, UR40 ;  /* 0x000000250e2872a4 */ /* 0x000fe2000f8e0228 */
[-C--:B------:R-:W-:Y:S01]  /*b950*/  FFMA.FTZ R64, R207, R182.reuse, -R64 ;  /* 0x000000b6cf407223 */ /* 0x080fe20000010840 */
[----:B------:R-:W-:Y:S01]  /*b960*/  BSSY B0, `(.L_x_8535) ;  /* 0x0000049000007945 */ /* 0x000fe20003800000 */
[----:B------:R-:W-:Y:S01]  /*b970*/  FADD.FTZ R65, R202, R65 ;  /* 0x00000041ca417221 */ /* 0x000fe20000010000 */
[----:B------:R-:W-:Y:S01]  /*b980*/  ULDC.64 UR36, c[0x0][0x320] ;  /* 0x0000c80000247ab9 */ /* 0x000fe20000000a00 */
[----:B------:R-:W-:Y:S01]  /*b990*/  FFMA.FTZ R210, R211, R175, R210 ;  /* 0x000000afd3d27223 */ /* 0x000fe200000100d2 */
[----:B------:R-:W-:Y:S01]  /*b9a0*/  UIADD3 UR40, UR40, UR39, URZ ;  /* 0x0000002728287290 */ /* 0x000fe2000fffe03f */
[----:B------:R-:W-:Y:S01]  /*b9b0*/  FMUL.FTZ R182, R127, R182 ;  /* 0x000000b67fb67220 */ /* 0x000fe20000410000 */
[----:B------:R-:W-:Y:S01]  /*b9c0*/  ULEA UR39, UP0, UR38, UR36, 0x3 ;  /* 0x0000002426277291 */ /* 0x000fe2000f80183f */
[-C--:B------:R-:W-:Y:S01]  /*b9d0*/  FFMA.FTZ R206, R110, -R57.reuse, R206 ;  /* 0x800000396ece7223 */ /* 0x080fe200000100ce */
[----:B------:R-:W-:Y:S01]  /*b9e0*/  UIADD3 UR36, UR6, -UR41, URZ ;  /* 0x8000002906247290 */ /* 0x000fe2000fffe03f */
[----:B------:R-:W-:Y:S01]  /*b9f0*/  FMUL.FTZ R185, R185, R57 ;  /* 0x00000039b9b97220 */ /* 0x000fe20000410000 */
[----:B------:R-:W-:Y:S01]  /*ba00*/  ULEA.HI.X UR37, UR38, UR37, UR40, 0x3, UP0 ;  /* 0x0000002526257291 */ /* 0x000fe200080f1c28 */
[----:B------:R-:W-:Y:S01]  /*ba10*/  FMUL.FTZ R66, R128, R213 ;  /* 0x000000d580427220 */ /* 0x000fe20000410000 */
[----:B------:R-:W-:Y:S01]  /*ba20*/  UIMAD UR36, UR36, -0x400, URZ ;  /* 0xfffffc00242478a4 */ /* 0x000fe2000f8e023f */
[----:B------:R-:W-:Y:S01]  /*ba30*/  FADD.FTZ R65, R65, R210 ;  /* 0x000000d241417221 */ /* 0x000fe20000010000 */
[----:B------:R-:W-:Y:S01]  /*ba40*/  USHF.L.U32 UR38, UR8, 0x2, URZ ;  /* 0x0000000208267899 */ /* 0x000fe2000800063f */
[----:B------:R-:W-:Y:S01]  /*ba50*/  FFMA.FTZ R182, R207, R192, R182 ;  /* 0x000000c0cfb67223 */ /* 0x000fe200000100b6 */
[C---:B------:R-:W-:Y:S01]  /*ba60*/  ISETP.GE.AND P1, PT, R157.reuse, 0x41, PT ;  /* 0x000000419d00780c */ /* 0x040fe20003f26270 */
[-C--:B------:R-:W-:Y:S01]  /*ba70*/  FFMA.FTZ R202, R206, R185.reuse, -R66 ;  /* 0x000000b9ceca7223 */ /* 0x080fe20000010842 */
[----:B------:R-:W-:Y:S01]  /*ba80*/  ISETP.GE.AND P2, PT, R157, 0x61, PT ;  /* 0x000000619d00780c */ /* 0x000fe20003f46270 */
[----:B------:R-:W-:Y:S01]  /*ba90*/  FMUL.FTZ R185, R128, R185 ;  /* 0x000000b980b97220 */ /* 0x000fe20000410000 */
[----:B------:R-:W-:Y:S01]  /*baa0*/  MOV R217, UR38 ;  /* 0x0000002600d97c02 */ /* 0x000fe20008000f00 */
[----:B------:R-:W-:-:S02]  /*bab0*/  FADD.FTZ R65, R65, R182 ;  /* 0x000000b641417221 */ /* 0x000fc40000010000 */
[-C--:B------:R-:W-:Y:S02]  /*bac0*/  FMUL.FTZ R182, R198, R60.reuse ;  /* 0x0000003cc6b67220 */ /* 0x080fe40000410000 */
[----:B------:R-:W-:Y:S02]  /*bad0*/  FADD.FTZ R67, R208, R67 ;  /* 0x00000043d0437221 */ /* 0x000fe40000010000 */
[----:B------:R-:W-:Y:S02]  /*bae0*/  FFMA.FTZ R66, R206, R213, R185 ;  /* 0x000000d5ce427223 */ /* 0x000fe400000100b9 */
[-C--:B------:R-:W-:Y:S01]  /*baf0*/  FMUL.FTZ R204, R197, R60.reuse ;  /* 0x0000003cc5cc7220 */ /* 0x080fe20000410000 */
[----:B------:R-:W-:Y:S01]  /*bb00*/  MOV R197, UR36 ;  /* 0x0000002400c57c02 */ /* 0x000fe20008000f00 */
[----:B------:R-:W-:Y:S02]  /*bb10*/  FFMA.FTZ R205, R111, -R60, R205 ;  /* 0x8000003c6fcd7223 */ /* 0x000fe400000100cd */
[----:B------:R-:W-:-:S02]  /*bb20*/  FMUL.FTZ R185, R129, R182 ;  /* 0x000000b681b97220 */ /* 0x000fc40000410000 */
[----:B------:R-:W-:Y:S01]  /*bb30*/  FADD.FTZ R67, R67, R64 ;  /* 0x0000004043437221 */ /* 0x000fe20000010000 */
[----:B------:R-:W-:Y:S01]  /*bb40*/  LEA R64, P0, R0, UR39, 0x2 ;  /* 0x0000002700407c11 */ /* 0x000fe2000f8010ff */
[----:B------:R-:W-:Y:S01]  /*bb50*/  FFMA.FTZ R208, R205, R204, -R185 ;  /* 0x000000cccdd07223 */ /* 0x000fe200000108b9 */
[----:B------:R-:W-:Y:S01]  /*bb60*/  USHF.L.U64.HI UR39, UR8, 0x2, UR9 ;  /* 0x0000000208277899 */ /* 0x000fe20008010209 */
[-C--:B------:R-:W-:Y:S02]  /*bb70*/  FMUL.FTZ R185, R132, R69.reuse ;  /* 0x0000004584b97220 */ /* 0x080fe40000410000 */
[----:B------:R-:W-:Y:S02]  /*bb80*/  FADD.FTZ R67, R67, R202 ;  /* 0x000000ca43437221 */ /* 0x000fe40000010000 */
[-C--:B------:R-:W-:Y:S02]  /*bb90*/  FFMA.FTZ R202, R112, -R69.reuse, R163 ;  /* 0x8000004570ca7223 */ /* 0x080fe400000100a3 */
[----:B------:R-:W-:-:S02]  /*bba0*/  FMUL.FTZ R201, R201, R69 ;  /* 0x00000045c9c97220 */ /* 0x000fc40000410000 */
[----:B------:R-:W-:Y:S02]  /*bbb0*/  FMUL.FTZ R163, R131, R185 ;  /* 0x000000b983a37220 */ /* 0x000fe40000410000 */
[----:B------:R-:W-:Y:S02]  /*bbc0*/  FADD.FTZ R67, R67, R208 ;  /* 0x000000d043437221 */ /* 0x000fe40000010000 */
[----:B------:R-:W-:Y:S02]  /*bbd0*/  FFMA.FTZ R210, R202, R201, -R163 ;  /* 0x000000c9cad27223 */ /* 0x000fe400000108a3 */
[----:B------:R-:W-:Y:S01]  /*bbe0*/  FADD.FTZ R66, R65, R66 ;  /* 0x0000004241427221 */ /* 0x000fe20000010000 */
[C---:B------:R-:W-:Y:S01]  /*bbf0*/  LEA.HI.X R65, R0.reuse, UR37, RZ, 0x2, P0 ;  /* 0x0000002500417c11 */ /* 0x040fe200080f14ff */
[----:B------:R-:W-:Y:S01]  /*bc00*/  FADD.FTZ R210, R67, R210 ;  /* 0x000000d243d27221 */ /* 0x000fe20000010000 */
[----:B------:R-:W-:Y:S01]  /*bc10*/  IADD3 R67, R0, 0x20, RZ ;  /* 0x0000002000437810 */ /* 0x000fe20007ffe0ff */
[----:B------:R-:W-:Y:S01]  /*bc20*/  FMUL.FTZ R204, R129, R204 ;  /* 0x000000cc81cc7220 */ /* 0x000fe20000410000 */
[----:B------:R-:W-:Y:S01]  /*bc30*/  ULDC.64 UR36, c[0x0][0x2d0] ;  /* 0x0000b40000247ab9 */ /* 0x000fe20000000a00 */
[----:B------:R-:W-:Y:S01]  /*bc40*/  FMUL.FTZ R208, R130, R74 ;  /* 0x0000004a82d07220 */ /* 0x000fe20000410000 */
[----:B------:R-:W-:Y:S01]  /*bc50*/  LEA.HI.SX32 R67, R67, R0, 0x1b ;  /* 0x0000000043437211 */ /* 0x000fe200078fdaff */
[----:B------:R-:W-:Y:S01]  /*bc60*/  IMAD.WIDE R64, R197, 0x4, R64 ;  /* 0x00000004c5407825 */ /* 0x000fe200078e0240 */
[----:B------:R-:W-:Y:S01]  /*bc70*/  ISETP.GE.AND P0, PT, R157, 0x21, PT ;  /* 0x000000219d00780c */ /* 0x000fe20003f06270 */
[----:B------:R-:W-:-:S02]  /*bc80*/  UIMAD UR36, UR39, UR36, URZ ;  /* 0x00000024272472a4 */ /* 0x000fc4000f8e023f */
[----:B------:R-:W-:Y:S01]  /*bc90*/  FFMA.FTZ R197, R205, R182, R204 ;  /* 0x000000b6cdc57223 */ /* 0x000fe200000100cc */
[----:B------:R-:W0:Y:S01]  /*bca0*/  LDS R67, [R67.X4+0x8c0] ;  /* 0x0008c00043437984 */ /* 0x000e220000004800 */
[-C--:B------:R-:W-:Y:S01]  /*bcb0*/  FMUL.FTZ R159, R159, R74.reuse ;  /* 0x0000004a9f9f7220 */ /* 0x080fe20000410000 */
[----:B------:R-:W-:Y:S01]  /*bcc0*/  UIMAD UR36, UR38, UR37, UR36 ;  /* 0x00000025262472a4 */ /* 0x000fe2000f8e0224 */
[----:B------:R-:W-:Y:S02]  /*bcd0*/  FFMA.FTZ R204, R113, -R74, R245 ;  /* 0x8000004a71cc7223 */ /* 0x000fe400000100f5 */
[----:B------:R-:W-:Y:S02]  /*bce0*/  FMUL.FTZ R163, R135, R208 ;  /* 0x000000d087a37220 */ /* 0x000fe40000410000 */
[----:B------:R-:W-:Y:S02]  /*bcf0*/  FMUL.FTZ R201, R131, R201 ;  /* 0x000000c983c97220 */ /* 0x000fe40000410000 */
[----:B------:R-:W-:-:S02]  /*bd00*/  FFMA.FTZ R163, R204, R159, -R163 ;  /* 0x0000009fcca37223 */ /* 0x000fc400000108a3 */
[----:B------:R-:W-:Y:S01]  /*bd10*/  FADD.FTZ R66, R66, R197 ;  /* 0x000000c542427221 */ /* 0x000fe20000010000 */
[----:B------:R-:W-:Y:S01]  /*bd20*/  IADD3 R197, R0, 0x40, RZ ;  /* 0x0000004000c57810 */ /* 0x000fe20007ffe0ff */
[----:B------:R-:W-:-:S03]  /*bd30*/  IMAD.WIDE.U32 R64, R217, c[0x0][0x2d0], R64 ;  /* 0x0000b400d9407a25 */ /* 0x000fc600078e0040 */
[----:B------:R-:W-:Y:S01]  /*bd40*/  LEA.HI.SX32 R197, R197, R0, 0x1b ;  /* 0x00000000c5c57211 */ /* 0x000fe200078fdaff */
[----:B------:R-:W-:Y:S01]  /*bd50*/  FFMA.FTZ R201, R202, R185, R201 ;  /* 0x000000b9cac97223 */ /* 0x000fe200000100c9 */
[----:B------:R-:W-:Y:S01]  /*bd60*/  IADD3 R65, R65, UR36, RZ ;  /* 0x0000002441417c10 */ /* 0x000fe2000fffe0ff */
[----:B------:R-:W-:Y:S02]  /*bd70*/  FMUL.FTZ R159, R135, R159 ;  /* 0x0000009f879f7220 */ /* 0x000fe40000410000 */
[----:B------:R-:W-:Y:S01]  /*bd80*/  FADD.FTZ R66, R66, R201 ;  /* 0x000000c942427221 */ /* 0x000fe20000010000 */
[----:B------:R-:W-:Y:S01]  /*bd90*/  IADD3 R201, R0, 0x60, RZ ;  /* 0x0000006000c97810 */ /* 0x000fe20007ffe0ff */
[----:B------:R-:W-:Y:S02]  /*bda0*/  FFMA.FTZ R159, R204, R208, R159 ;  /* 0x000000d0cc9f7223 */ /* 0x000fe4000001009f */
[----:B------:R-:W-:Y:S02]  /*bdb0*/  FADD.FTZ R163, R210, R163 ;  /* 0x000000a3d2a37221 */ /* 0x000fe40000010000 */
[----:B------:R-:W-:Y:S01]  /*bdc0*/  FADD.FTZ R159, R66, R159 ;  /* 0x0000009f429f7221 */ /* 0x000fe20000010000 */
[----:B------:R-:W-:Y:S05]  /*bdd0*/  @!P0 BRA `(.L_x_8536) ;  /* 0x0000001000008947 */ /* 0x000fea0003800000 */
[----:B0-----:R0:W-:Y:S02]  /*bde0*/  RED.E.ADD.F32.FTZ.RN.STRONG.GPU [R64.64+-0xf80], R67 ;  /* 0xfff080434000798e */ /* 0x0011e4000c10e79c */
.L_x_8536:
[----:B------:R-:W-:Y:S05]  /*bdf0*/  BSYNC B0 ;  /* 0x0000000000007941 */ /* 0x000fea0003800000 */
.L_x_8535:
[----:B------:R-:W1:Y:S01]  /*be00*/  LDS R197, [R197.X4+0x940] ;  /* 0x00094000c5c57984 */ /* 0x000e620000004800 */
[----:B------:R-:W-:Y:S01]  /*be10*/  BSSY B0, `(.L_x_8537) ;  /* 0x0000004000007945 */ /* 0x000fe20003800000 */
[----:B------:R-:W-:Y:S01]  /*be20*/  LEA.HI.SX32 R201, R201, R0, 0x1b ;  /* 0x00000000c9c97211 */ /* 0x000fe200078fdaff */
[----:B------:R-:W-:Y:S05]  /*be30*/  @!P1 BRA `(.L_x_8538) ;  /* 0x0000001000009947 */ /* 0x000fea0003800000 */
[----:B-1----:R1:W-:Y:S02]  /*be40*/  RED.E.ADD.F32.FTZ.RN.STRONG.GPU [R64.64+-0xf00], R197 ;  /* 0xfff100c54000798e */ /* 0x0023e4000c10e79c */
.L_x_8538:
[----:B------:R-:W-:Y:S05]  /*be50*/  BSYNC B0 ;  /* 0x0000000000007941 */ /* 0x000fea0003800000 */
.L_x_8537:
[----:B------:R-:W2:Y:S01]  /*be60*/  LDS R201, [R201.X4+0x9c0] ;  /* 0x0009c000c9c97984 */ /* 0x000ea20000004800 */
[----:B------:R-:W-:Y:S01]  /*be70*/  BSSY B0, `(.L_x_8539) ;  /* 0x0000005000007945 */ /* 0x000fe20003800000 */
[----:B0-----:R-:W-:-:S02]  /*be80*/  IADD3 R67, R0, 0x80, RZ ;  /* 0x0000008000437810 */ /* 0x001fc40007ffe0ff */
[----:B-1----:R-:W-:Y:S01]  /*be90*/  IADD3 R197, R0, 0xa0, RZ ;  /* 0x000000a000c57810 */ /* 0x002fe20007ffe0ff */
[----:B------:R-:W-:Y:S05]  /*bea0*/  @!P2 BRA `(.L_x_8540) ;  /* 0x000000100000a947 */ /* 0x000fea0003800000 */
[----:B--2---:R0:W-:Y:S02]  /*beb0*/  RED.E.ADD.F32.FTZ.RN.STRONG.GPU [R64.64+-0xe80], R201 ;  /* 0xfff180c94000798e */ /* 0x0041e4000c10e79c */
.L_x_8540:
[----:B------:R-:W-:Y:S05]  /*bec0*/  BSYNC B0 ;  /* 0x0000000000007941 */ /* 0x000fea0003800000 */
.L_x_8539:
        /* <DEDUP_REMOVED lines=14> */
.L_x_8542:
[----:B------:R-:W-:Y:S05]  /*bfb0*/  BSYNC B0 ;  /* 0x0000000000007941 */ /* 0x000fea0003800000 */
.L_x_8541:
[----:B------:R-:W1:Y:S01]  /*bfc0*/  LDS R197, [R197.X4+0xac0] ;  /* 0x000ac000c5c57984 */ /* 0x000e620000004800 */
[----:B------:R-:W-:Y:S01]  /*bfd0*/  BSSY B0, `(.L_x_8543) ;  /* 0x0000005000007945 */ /* 0x000fe20003800000 */
[----:B0-----:R-:W-:-:S02]  /*bfe0*/  IADD3 R67, R0, 0xe0, RZ ;  /* 0x000000e000437810 */ /* 0x001fc40007ffe0ff */
[----:B------:R-:W-:Y:S01]  /*bff0*/  LEA.HI.SX32 R201, R201, R0, 0x1b ;  /* 0x00000000c9c97211 */ /* 0x000fe200078fdaff */
[----:B------:R-:W-:Y:S05]  /*c000*/  @!P0 BRA `(.L_x_8544) ;  /* 0x0000001000008947 */ /* 0x000fea0003800000 */
[----:B-1----:R0:W-:Y:S02]  /*c010*/  RED.E.ADD.F32.FTZ.RN.STRONG.GPU [R64.64+-0xd80], R197 ;  /* 0xfff280c54000798e */ /* 0x0021e4000c10e79c */
.L_x_8544:
[----:B------:R-:W-:Y:S05]  /*c020*/  BSYNC B0 ;  /* 0x0000000000007941 */ /* 0x000fea0003800000 */
.L_x_8543:
[----:B------:R-:W2:Y:S01]  /*c030*/  LDS R201, [R201.X4+0xb40] ;  /* 0x000b4000c9c97984 */ /* 0x000ea20000004800 */
[----:B------:R-:W-:Y:S01]  /*c040*/  BSSY B0, `(.L_x_8545) ;  /* 0x0000005000007945 */ /* 0x000fe20003800000 */
[----:B01----:R-:W-:Y:S02]  /*c050*/  IADD3 R197, R0, 0x100, RZ ;  /* 0x0000010000c57810 */ /* 0x003fe40007ffe0ff */
[----:B------:R-:W-:Y:S01]  /*c060*/  LEA.HI.SX32 R67, R67, R0, 0x1b ;  /* 0x0000000043437211 */ /* 0x000fe200078fdaff */
[----:B------:R-:W-:Y:S05]  /*c070*/  @!P1 BRA `(.L_x_8546) ;  /* 0x0000001000009947 */ /* 0x000fea0003800000 */
[----:B--2---:R0:W-:Y:S02]  /*c080*/  RED.E.ADD.F32.FTZ.RN.STRONG.GPU [R64.64+-0xd00], R201 ;  /* 0xfff300c94000798e */ /* 0x0041e4000c10e79c */
.L_x_8546:
[----:B------:R-:W-:Y:S05]  /*c090*/  BSYNC B0 ;  /* 0x0000000000007941 */ /* 0x000fea0003800000 */
.L_x_8545:
[----:B------:R-:W1:Y:S01]  /*c0a0*/  LDS R67, [R67.X4+0xbc0] ;  /* 0x000bc00043437984 */ /* 0x000e620000004800 */
[----:B------:R-:W-:Y:S01]  /*c0b0*/  BSSY B0, `(.L_x_8547) ;  /* 0x0000005000007945 */ /* 0x000fe20003800000 */
[----:B0-2---:R-:W-:Y:S02]  /*c0c0*/  IADD3 R201, R0, 0x120, RZ ;  /* 0x0000012000c97810 */ /* 0x005fe40007ffe0ff */
[----:B------:R-:W-:Y:S01]  /*c0d0*/  LEA.HI.SX32 R197, R197, R0, 0x1b ;  /* 0x00000000c5c57211 */ /* 0x000fe200078fdaff */
[----:B------:R-:W-:Y:S05]  /*c0e0*/  @!P2 BRA `(.L_x_8548) ;  /* 0x000000100000a947 */ /* 0x000fea0003800000 */
[----:B-1----:R0:W-:Y:S02]  /*c0f0*/  RED.E.ADD.F32.FTZ.RN.STRONG.GPU [R64.64+-0xc80], R67 ;  /* 0xfff380434000798e */ /* 0x0021e4000c10e79c */
.L_x_8548:
[----:B------:R-:W-:Y:S05]  /*c100*/  BSYNC B0 ;  /* 0x0000000000007941 */ /* 0x000fea0003800000 */
.L_x_8547:
[----:B------:R-:W2:Y:S01]  /*c110*/  LDS R197, [R197.X4+0xc40] ;  /* 0x000c4000c5c57984 */ /* 0x000ea20000004800 */
[----:B------:R-:W-:Y:S01]  /*c120*/  BSSY B0, `(.L_x_8549) ;  /* 0x0000005000007945 */ /* 0x000fe20003800000 */
[----:B01----:R-:W-:-:S02]  /*c130*/  IADD3 R67, R0, 0x140, RZ ;  /* 0x0000014000437810 */ /* 0x003fc40007ffe0ff */
[----:B------:R-:W-:Y:S01]  /*c140*/  LEA.HI.SX32 R201, R201, R0, 0x1b ;  /* 0x00000000c9c97211 */ /* 0x000fe200078fdaff */
[----:B------:R-:W-:Y:S05]  /*c150*/  @!P3 BRA `(.L_x_8550) ;  /* 0x000000100000b947 */ /* 0x000fea0003800000 */
[----:B--2---:R0:W-:Y:S02]  /*c160*/  RED.E.ADD.F32.FTZ.RN.STRONG.GPU [R64.64+-0xc00], R197 ;  /* 0xfff400c54000798e */ /* 0x0041e4000c10e79c */
.L_x_8550:
[----:B------:R-:W-:Y:S05]  /*c170*/  BSYNC B0 ;  /* 0x0000000000007941 */ /* 0x000fea0003800000 */
.L_x_8549:
[----:B------:R-:W1:Y:S01]  /*c180*/  LDS R201, [R201.X4+0xcc0] ;  /* 0x000cc000c9c97984 */ /* 0x000e620000004800 */
[----:B------:R-:W-:Y:S01]  /*c190*/  BSSY B0, `(.L_x_8551) ;  /* 0x0000004000007945 */ /* 0x000fe20003800000 */
[----:B------:R-:W-:Y:S01]  /*c1a0*/  LEA.HI.SX32 R67, R67, R0, 0x1b ;  /* 0x0000000043437211 */ /* 0x000fe200078fdaff */
[----:B------:R-:W-:Y:S05]  /*c1b0*/  @!P4 BRA `(.L_x_8552) ;  /* 0x000000100000c947 */ /* 0x000fea0003800000 */
[----:B-1----:R1:W-:Y:S02]  /*c1c0*/  RED.E.ADD.F32.FTZ.RN.STRONG.GPU [R64.64+-0xb80], R201 ;  /* 0xfff480c94000798e */ /* 0x0023e4000c10e79c */
.L_x_8552:
[----:B------:R-:W-:Y:S05]  /*c1d0*/  BSYNC B0 ;  /* 0x0000000000007941 */ /* 0x000fea0003800000 */
.L_x_8551:
[----:B------:R-:W3:Y:S01]  /*c1e0*/  LDS R67, [R67.X4+0xd40] ;  /* 0x000d400043437984 */ /* 0x000ee20000004800 */
[----:B------:R-:W-:Y:S01]  /*c1f0*/  BSSY B0, `(.L_x_8553) ;  /* 0x0000005000007945 */ /* 0x000fe20003800000 */
[C---:B0-2---:R-:W-:Y:S02]  /*c200*/  IADD3 R197, R0.reuse, 0x160, RZ ;  /* 0x0000016000c57810 */ /* 0x045fe40007ffe0ff */
[----:B-1----:R-:W-:Y:S01]  /*c210*/  IADD3 R201, R0, 0x180, RZ ;  /* 0x0000018000c97810 */ /* 0x002fe20007ffe0ff */
[----:B------:R-:W-:Y:S05]  /*c220*/  @!P5 BRA `(.L_x_8554) ;  /* 0x000000100000d947 */ /* 0x000fea0003800000 */
[----:B---3--:R0:W-:Y:S02]  /*c230*/  RED.E.ADD.F32.FTZ.RN.STRONG.GPU [R64.64+-0xb00], R67 ;  /* 0xfff500434000798e */ /* 0x0081e4000c10e79c */
.L_x_8554:
[----:B------:R-:W-:Y:S05]  /*c240*/  BSYNC B0 ;  /* 0x0000000000007941 */ /* 0x000fea0003800000 */
.L_x_8553:
        /* <DEDUP_REMOVED lines=14> */
.L_x_8556:
[----:B------:R-:W-:Y:S05]  /*c330*/  BSYNC B0 ;  /* 0x0000000000007941 */ /* 0x000fea0003800000 */
.L_x_8555:
[----:B------:R-:W1:Y:S01]  /*c340*/  LDS R201, [R201.X4+0xe40] ;  /* 0x000e4000c9c97984 */ /* 0x000e620000004800 */
[----:B------:R-:W-:Y:S01]  /*c350*/  BSSY B0, `(.L_x_8557) ;  /* 0x0000005000007945 */ /* 0x000fe20003800000 */
[----:B0-----:R-:W-:Y:S02]  /*c360*/  IADD3 R197, R0, 0x1c0, RZ ;  /* 0x000001c000c57810 */ /* 0x001fe40007ffe0ff */
[----:B------:R-:W-:Y:S01]  /*c370*/  LEA.HI.SX32 R67, R67, R0, 0x1b ;  /* 0x0000000043437211 */ /* 0x000fe200078fdaff */
[----:B------:R-:W-:Y:S05]  /*c380*/  @!P0 BRA `(.L_x_8558) ;  /* 0x0000001000008947 */ /* 0x000fea0003800000 */
[----:B-1----:R0:W-:Y:S02]  /*c390*/  RED.E.ADD.F32.FTZ.RN.STRONG.GPU [R64.64+-0xa00], R201 ;  /* 0xfff600c94000798e */ /* 0x0021e4000c10e79c */
.L_x_8558:
[----:B------:R-:W-:Y:S05]  /*c3a0*/  BSYNC B0 ;  /* 0x0000000000007941 */ /* 0x000fea0003800000 */
.L_x_8557:
[----:B------:R-:W2:Y:S01]  /*c3b0*/  LDS R67, [R67.X4+0xec0] ;  /* 0x000ec00043437984 */ /* 0x000ea20000004800 */
[----:B------:R-:W-:Y:S01]  /*c3c0*/  BSSY B0, `(.L_x_8559) ;  /* 0x0000005000007945 */ /* 0x000fe20003800000 */
[----:B01----:R-:W-:-:S02]  /*c3d0*/  IADD3 R201, R0, 0x1e0, RZ ;  /* 0x000001e000c97810 */ /* 0x003fc40007ffe0ff */
[----:B------:R-:W-:Y:S01]  /*c3e0*/  LEA.HI.SX32 R197, R197, R0, 0x1b ;  /* 0x00000000c5c57211 */ /* 0x000fe200078fdaff */
[----:B------:R-:W-:Y:S05]  /*c3f0*/  @!P1 BRA `(.L_x_8560) ;  /* 0x0000001000009947 */ /* 0x000fea0003800000 */
[----:B--2---:R0:W-:Y:S02]  /*c400*/  RED.E.ADD.F32.FTZ.RN.STRONG.GPU [R64.64+-0x980], R67 ;  /* 0xfff680434000798e */ /* 0x0041e4000c10e79c */
.L_x_8560:
[----:B------:R-:W-:Y:S05]  /*c410*/  BSYNC B0 ;  /* 0x0000000000007941 */ /* 0x000fea0003800000 */
.L_x_8559:
[----:B------:R-:W1:Y:S01]  /*c420*/  LDS R197, [R197.X4+0xf40] ;  /* 0x000f4000c5c57984 */ /* 0x000e620000004800 */
[----:B------:R-:W-:Y:S01]  /*c430*/  BSSY B0, `(.L_x_8561) ;  /* 0x0000004000007945 */ /* 0x000fe20003800000 */
[----:B------:R-:W-:Y:S01]  /*c440*/  LEA.HI.SX32 R201, R201, R0, 0x1b ;  /* 0x00000000c9c97211 */ /* 0x000fe200078fdaff */
[----:B------:R-:W-:Y:S05]  /*c450*/  @!P2 BRA `(.L_x_8562) ;  /* 0x000000100000a947 */ /* 0x000fea0003800000 */
[----:B-1----:R1:W-:Y:S02]  /*c460*/  RED.E.ADD.F32.FTZ.RN.STRONG.GPU [R64.64+-0x900], R197 ;  /* 0xfff700c54000798e */ /* 0x0023e4000c10e79c */
.L_x_8562:
[----:B------:R-:W-:Y:S05]  /*c470*/  BSYNC B0 ;  /* 0x0000000000007941 */ /* 0x000fea0003800000 */
.L_x_8561:
[----:B------:R-:W3:Y:S01]  /*c480*/  LDS R201, [R201.X4+0xfc0] ;  /* 0x000fc000c9c97984 */ /* 0x000ee20000004800 */
[C---:B------:R-:W-:Y:S01]  /*c490*/  IADD3 R66, R0.reuse, 0x200, RZ ;  /* 0x0000020000427810 */ /* 0x040fe20007ffe0ff */
[----:B------:R-:W-:Y:S01]  /*c4a0*/  BSSY B0, `(.L_x_8563) ;  /* 0x0000005000007945 */ /* 0x000fe20003800000 */
[----:B0-2---:R-:W-:Y:S02]  /*c4b0*/  IADD3 R67, R0, 0x220, RZ ;  /* 0x0000022000437810 */ /* 0x005fe40007ffe0ff */
[----:B------:R-:W-:Y:S01]  /*c4c0*/  LEA.HI.SX32 R66, R66, R0, 0x1b ;  /* 0x0000000042427211 */ /* 0x000fe200078fdaff */
[----:B------:R-:W-:Y:S05]  /*c4d0*/  @!P3 BRA `(.L_x_8564) ;  /* 0x000000100000b947 */ /* 0x000fea0003800000 */
[----:B---3--:R0:W-:Y:S02]  /*c4e0*/  RED.E.ADD.F32.FTZ.RN.STRONG.GPU [R64.64+-0x880], R201 ;  /* 0xfff780c94000798e */ /* 0x0081e4000c10e79c */
.L_x_8564:
[----:B------:R-:W-:Y:S05]  /*c4f0*/  BSYNC B0 ;  /* 0x0000000000007941 */ /* 0x000fea0003800000 */
.L_x_8563:
[----:B-1----:R-:W-:Y:S01]  /*c500*/  LEA.HI.SX32 R197, R67, R0, 0x1b ;  /* 0x0000000043c57211 */ /* 0x002fe200078fdaff */
[----:B------:R-:W-:Y:S01]  /*c510*/  BSSY B0, `(.L_x_8565) ;  /* 0x0000004000007945 */ /* 0x000fe20003800000 */
[----:B------:R1:W2:Y:S01]  /*c520*/  LDS R67, [R66.X4+0x1040] ;  /* 0x0010400042437984 */ /* 0x0002a20000004800 */
[----:B------:R-:W-:Y:S05]  /*c530*/  @!P4 BRA `(.L_x_8566) ;  /* 0x000000100000c947 */ /* 0x000fea0003800000 */
[----:B--2---:R2:W-:Y:S02]  /*c540*/  RED.E.ADD.F32.FTZ.RN.STRONG.GPU [R64.64+-0x800], R67 ;  /* 0xfff800434000798e */ /* 0x0045e4000c10e79c */
.L_x_8566:
[----:B------:R-:W-:Y:S05]  /*c550*/  BSYNC B0 ;  /* 0x0000000000007941 */ /* 0x000fea0003800000 */
.L_x_8565:
[----:B------:R-:W4:Y:S01]  /*c560*/  LDS R197, [R197.X4+0x10c0] ;  /* 0x0010c000c5c57984 */ /* 0x000f220000004800 */
[----:B------:R-:W-:Y:S01]  /*c570*/  BSSY B0, `(.L_x_8567) ;  /* 0x0000005000007945 */ /* 0x000fe20003800000 */
[----:B--2---:R-:W-:-:S02]  /*c580*/  IADD3 R67, R0, 0x240, RZ ;  /* 0x0000024000437810 */ /* 0x004fc40007ffe0ff */
[----:B0--3--:R-:W-:Y:S01]  /*c590*/  IADD3 R201, R0, 0x260, RZ ;  /* 0x0000026000c97810 */ /* 0x009fe20007ffe0ff */
[----:B------:R-:W-:Y:S05]  /*c5a0*/  @!P5 BRA `(.L_x_8568) ;  /* 0x000000100000d947 */ /* 0x000fea0003800000 */
[----:B----4-:R0:W-:Y:S02]  /*c5b0*/  RED.E.ADD.F32.FTZ.RN.STRONG.GPU [R64.64+-0x780], R197 ;  /* 0xfff880c54000798e */ /* 0x0101e4000c10e79c */
.L_x_8568:
[----:B------:R-:W-:Y:S05]  /*c5c0*/  BSYNC B0 ;  /* 0x0000000000007941 */ /* 0x000fea0003800000 */
.L_x_8567:
        /* <DEDUP_REMOVED lines=14> */
.L_x_8570:
[----:B------:R-:W-:Y:S05]  /*c6b0*/  BSYNC B0 ;  /* 0x0000000000007941 */ /* 0x000fea0003800000 */
.L_x_8569:
[----:B------:R-:W2:Y:S01]  /*c6c0*/  LDS R201, [R201.X4+0x11c0] ;  /* 0x0011c000c9c97984 */ /* 0x000ea20000004800 */
[----:B------:R-:W-:Y:S01]  /*c6d0*/  BSSY B0, `(.L_x_8571) ;  /* 0x0000005000007945 */ /* 0x000fe20003800000 */
[----:B0-----:R-:W-:-:S02]  /*c6e0*/  IADD3 R67, R0, 0x2a0, RZ ;  /* 0x000002a000437810 */ /* 0x001fc40007ffe0ff */
[----:B------:R-:W-:Y:S01]  /*c6f0*/  LEA.HI.SX32 R197, R197, R0, 0x1b ;  /* 0x00000000c5c57211 */ /* 0x000fe200078fdaff */
[----:B------:R-:W-:Y:S05]  /*c700*/  @!P0 BRA `(.L_x_8572) ;  /* 0x0000001000008947 */ /* 0x000fea0003800000 */
[----:B--2---:R0:W-:Y:S02]  /*c710*/  RED.E.ADD.F32.FTZ.RN.STRONG.GPU [R64.64+-0x680], R201 ;  /* 0xfff980c94000798e */ /* 0x0041e4000c10e79c */
.L_x_8572:
[----:B------:R-:W-:Y:S05]  /*c720*/  BSYNC B0 ;  /* 0x0000000000007941 */ /* 0x000fea0003800000 */
.L_x_8571:
[----:B------:R-:W3:Y:S01]  /*c730*/  LDS R197, [R197.X4+0x1240] ;  /* 0x00124000c5c57984 */ /* 0x000ee20000004800 */
[----:B------:R-:W-:Y:S01]  /*c740*/  BSSY B0, `(.L_x_8573) ;  /* 0x0000005000007945 */ /* 0x000fe20003800000 */
[----:B0-2---:R-:W-:Y:S02]  /*c750*/  IADD3 R201, R0, 0x2c0, RZ ;  /* 0x000002c000c97810 */ /* 0x005fe40007ffe0ff */
[----:B------:R-:W-:Y:S01]  /*c760*/  LEA.HI.SX32 R67, R67, R0, 0x1b ;  /* 0x0000000043437211 */ /* 0x000fe200078fdaff */
[----:B------:R-:W-:Y:S05]  /*c770*/  @!P1 BRA `(.L_x_8574) ;  /* 0x0000001000009947 */ /* 0x000fea0003800000 */
[----:B---3--:R0:W-:Y:S02]  /*c780*/  RED.E.ADD.F32.FTZ.RN.STRONG.GPU [R64.64+-0x600], R197 ;  /* 0xfffa00c54000798e */ /* 0x0081e4000c10e79c */
.L_x_8574:
[----:B------:R-:W-:Y:S05]  /*c790*/  BSYNC B0 ;  /* 0x0000000000007941 */ /* 0x000fea0003800000 */
.L_x_8573:
[----:B------:R-:W2:Y:S01]  /*c7a0*/  LDS R67, [R67.X4+0x12c0] ;  /* 0x0012c00043437984 */ /* 0x000ea20000004800 */
[----:B------:R-:W-:Y:S01]  /*c7b0*/  BSSY B0, `(.L_x_8575) ;  /* 0x0000005000007945 */ /* 0x000fe20003800000 */
[----:B0--3--:R-:W-:Y:S02]  /*c7c0*/  IADD3 R197, R0, 0x2e0, RZ ;  /* 0x000002e000c57810 */ /* 0x009fe40007ffe0ff */
[----:B------:R-:W-:Y:S01]  /*c7d0*/  LEA.HI.SX32 R201, R201, R0, 0x1b ;  /* 0x00000000c9c97211 */ /* 0x000fe200078fdaff */
[----:B------:R-:W-:Y:S05]  /*c7e0*/  @!P2 BRA `(.L_x_8576) ;  /* 0x000000100000a947 */ /* 0x000fea0003800000 */
[----:B--2---:R0:W-:Y:S02]  /*c7f0*/  RED.E.ADD.F32.FTZ.RN.STRONG.GPU [R64.64+-0x580], R67 ;  /* 0xfffa80434000798e */ /* 0x0041e4000c10e79c */
.L_x_8576:
[----:B------:R-:W-:Y:S05]  /*c800*/  BSYNC B0 ;  /* 0x0000000000007941 */ /* 0x000fea0003800000 */
.L_x_8575:
[----:B------:R-:W3:Y:S01]  /*c810*/  LDS R201, [R201.X4+0x1340] ;  /* 0x00134000c9c97984 */ /* 0x000ee20000004800 */
[----:B------:R-:W-:Y:S01]  /*c820*/  BSSY B0, `(.L_x_8577) ;  /* 0x0000005000007945 */ /* 0x000fe20003800000 */
[----:B0-2---:R-:W-:-:S02]  /*c830*/  IADD3 R67, R0, 0x300, RZ ;  /* 0x0000030000437810 */ /* 0x005fc40007ffe0ff */
[----:B------:R-:W-:Y:S01]  /*c840*/  LEA.HI.SX32 R197, R197, R0, 0x1b ;  /* 0x00000000c5c57211 */ /* 0x000fe200078fdaff */
[----:B------:R-:W-:Y:S05]  /*c850*/  @!P3 BRA `(.L_x_8578) ;  /* 0x000000100000b947 */ /* 0x000fea0003800000 */
[----:B---3--:R0:W-:Y:S02]  /*c860*/  RED.E.ADD.F32.FTZ.RN.STRONG.GPU [R64.64+-0x500], R201 ;  /* 0xfffb00c94000798e */ /* 0x0081e4000c10e79c */
.L_x_8578:
[----:B------:R-:W-:Y:S05]  /*c870*/  BSYNC B0 ;  /* 0x0000000000007941 */ /* 0x000fea0003800000 */
.L_x_8577:
[----:B------:R-:W2:Y:S01]  /*c880*/  LDS R197, [R197.X4+0x13c0] ;  /* 0x0013c000c5c57984 */ /* 0x000ea20000004800 */
[----:B------:R-:W-:Y:S01]  /*c890*/  BSSY B0, `(.L_x_8579) ;  /* 0x0000004000007945 */ /* 0x000fe20003800000 */
[----:B------:R-:W-:Y:S01]  /*c8a0*/  LEA.HI.SX32 R67, R67, R0, 0x1b ;  /* 0x0000000043437211 */ /* 0x000fe200078fdaff */
[----:B------:R-:W-:Y:S05]  /*c8b0*/  @!P4 BRA `(.L_x_8580) ;  /* 0x000000100000c947 */ /* 0x000fea0003800000 */
[----:B--2---:R2:W-:Y:S02]  /*c8c0*/  RED.E.ADD.F32.FTZ.RN.STRONG.GPU [R64.64+-0x480], R197 ;  /* 0xfffb80c54000798e */ /* 0x0045e4000c10e79c */
.L_x_8580:
[----:B------:R-:W-:Y:S05]  /*c8d0*/  BSYNC B0 ;  /* 0x0000000000007941 */ /* 0x000fea0003800000 */
.L_x_8579:
[----:B------:R-:W4:Y:S01]  /*c8e0*/  LDS R67, [R67.X4+0x1440] ;  /* 0x0014400043437984 */ /* 0x000f220000004800 */
[----:B------:R-:W-:Y:S01]  /*c8f0*/  BSSY B0, `(.L_x_8581) ;  /* 0x0000005000007945 */ /* 0x000fe20003800000 */
[C---:B--2---:R-:W-:Y:S02]  /*c900*/  IADD3 R197, R0.reuse, 0x320, RZ ;  /* 0x0000032000c57810 */ /* 0x044fe40007ffe0ff */
[----:B0--3--:R-:W-:Y:S01]  /*c910*/  IADD3 R201, R0, 0x340, RZ ;  /* 0x0000034000c97810 */ /* 0x009fe20007ffe0ff */
[----:B------:R-:W-:Y:S05]  /*c920*/  @!P5 BRA `(.L_x_8582) ;  /* 0x000000100000d947 */ /* 0x000fea0003800000 */
[----:B----4-:R0:W-:Y:S02]  /*c930*/  RED.E.ADD.F32.FTZ.RN.STRONG.GPU [R64.64+-0x400], R67 ;  /* 0xfffc00434000798e */ /* 0x0101e4000c10e79c */
.L_x_8582:
[----:B------:R-:W-:Y:S05]  /*c940*/  BSYNC B0 ;  /* 0x0000000000007941 */ /* 0x000fea0003800000 */
.L_x_8581:
        /* <DEDUP_REMOVED lines=14> */
.L_x_8584:
[----:B------:R-:W-:Y:S05]  /*ca30*/  BSYNC B0 ;  /* 0x0000000000007941 */ /* 0x000fea0003800000 */
.L_x_8583:
[----:B------:R-:W2:Y:S01]  /*ca40*/  LDS R201, [R201.X4+0x1540] ;  /* 0x00154000c9c97984 */ /* 0x000ea20000004800 */
[----:B------:R-:W-:Y:S01]  /*ca50*/  BSSY B0, `(.L_x_8585) ;  /* 0x0000005000007945 */ /* 0x000fe20003800000 */
[----:B------:R-:W-:Y:S02]  /*ca60*/  IADD3 R157, R0, 0x380, RZ ;  /* 0x00000380009d7810 */ /* 0x000fe40007ffe0ff */
[----:B------:R-:W-:Y:S01]  /*ca70*/  LEA.HI.SX32 R67, R67, R0, 0x1b ;  /* 0x0000000043437211 */ /* 0x000fe200078fdaff */
[----:B------:R-:W-:Y:S05]  /*ca80*/  @!P0 BRA `(.L_x_8586) ;  /* 0x0000001000008947 */ /* 0x000fea0003800000 */
[----:B--2---:R2:W-:Y:S02]  /*ca90*/  RED.E.ADD.F32.FTZ.RN.STRONG.GPU [R64.64+-0x300], R201 ;  /* 0xfffd00c94000798e */ /* 0x0045e4000c10e79c */
.L_x_8586:
[----:B------:R-:W-:Y:S05]  /*caa0*/  BSYNC B0 ;  /* 0x0000000000007941 */ /* 0x000fea0003800000 */
.L_x_8585:
[----:B------:R-:W3:Y:S01]  /*cab0*/  LDS R67, [R67.X4+0x15c0] ;  /* 0x0015c00043437984 */ /* 0x000ee20000004800 */
[----:B------:R-:W-:Y:S01]  /*cac0*/  BSSY B0, `(.L_x_8587) ;  /* 0x0000005000007945 */ /* 0x000fe20003800000 */
[----:B0-----:R-:W-:-:S02]  /*cad0*/  IADD3 R197, R0, 0x3a0, RZ ;  /* 0x000003a000c57810 */ /* 0x001fc40007ffe0ff */
[----:B------:R-:W-:Y:S01]  /*cae0*/  LEA.HI.SX32 R157, R157, R0, 0x1b ;  /* 0x000000009d9d7211 */ /* 0x000fe200078fdaff */
[----:B------:R-:W-:Y:S05]  /*caf0*/  @!P1 BRA `(.L_x_8588) ;  /* 0x0000001000009947 */ /* 0x000fea0003800000 */
[----:B---3--:R0:W-:Y:S02]  /*cb00*/  RED.E.ADD.F32.FTZ.RN.STRONG.GPU [R64.64+-0x280], R67 ;  /* 0xfffd80434000798e */ /* 0x0081e4000c10e79c */
.L_x_8588:
[----:B------:R-:W-:Y:S05]  /*cb10*/  BSYNC B0 ;  /* 0x0000000000007941 */ /* 0x000fea0003800000 */
.L_x_8587:
[----:B------:R-:W4:Y:S01]  /*cb20*/  LDS R157, [R157.X4+0x1640] ;  /* 0x001640009d9d7984 */ /* 0x000f220000004800 */
[----:B------:R-:W-:Y:S01]  /*cb30*/  BSSY B0, `(.L_x_8589) ;  /* 0x0000005000007945 */ /* 0x000fe20003800000 */
[----:B0--3--:R-:W-:Y:S02]  /*cb40*/  IADD3 R67, R0, 0x3c0, RZ ;  /* 0x000003c000437810 */ /* 0x009fe40007ffe0ff */
[----:B------:R-:W-:Y:S01]  /*cb50*/  LEA.HI.SX32 R197, R197, R0, 0x1b ;  /* 0x00000000c5c57211 */ /* 0x000fe200078fdaff */
[----:B------:R-:W-:Y:S05]  /*cb60*/  @!P2 BRA `(.L_x_8590) ;  /* 0x000000100000a947 */ /* 0x000fea0003800000 */
[----:B----4-:R0:W-:Y:S02]  /*cb70*/  RED.E.ADD.F32.FTZ.RN.STRONG.GPU [R64.64+-0x200], R157 ;  /* 0xfffe009d4000798e */ /* 0x0101e4000c10e79c */
.L_x_8590:
[----:B------:R-:W-:Y:S05]  /*cb80*/  BSYNC B0 ;  /* 0x0000000000007941 */ /* 0x000fea0003800000 */
.L_x_8589:
[----:B------:R-:W3:Y:S01]  /*cb90*/  LDS R197, [R197.X4+0x16c0] ;  /* 0x0016c000c5c57984 */ /* 0x000ee20000004800 */
[----:B------:R-:W-:Y:S01]  /*cba0*/  BSSY B0, `(.L_x_8591) ;  /* 0x0000005000007945 */ /* 0x000fe20003800000 */
[----:B0---4-:R-:W-:Y:S02]  /*cbb0*/  IADD3 R157, R0, 0x3e0, RZ ;  /* 0x000003e0009d7810 */ /* 0x011fe40007ffe0ff */
[----:B------:R-:W-:Y:S01]  /*cbc0*/  LEA.HI.SX32 R67, R67, R0, 0x1b ;  /* 0x0000000043437211 */ /* 0x000fe200078fdaff */
[----:B------:R-:W-:Y:S05]  /*cbd0*/  @!P3 BRA `(.L_x_8592) ;  /* 0x000000100000b947 */ /* 0x000fea0003800000 */
[----:B---3--:R0:W-:Y:S02]  /*cbe0*/  RED.E.ADD.F32.FTZ.RN.STRONG.GPU [R64.64+-0x180], R197 ;  /* 0xfffe80c54000798e */ /* 0x0081e4000c10e79c */
.L_x_8592:
[----:B------:R-:W-:Y:S05]  /*cbf0*/  BSYNC B0 ;  /* 0x0000000000007941 */ /* 0x000fea0003800000 */
.L_x_8591:
[----:B------:R-:W4:Y:S01]  /*cc00*/  LDS R67, [R67.X4+0x1740] ;  /* 0x0017400043437984 */ /* 0x000f220000004800 */
[----:B------:R-:W-:Y:S01]  /*cc10*/  BSSY B0, `(.L_x_8593) ;  /* 0x0000004000007945 */ /* 0x000fe20003800000 */
[----:B------:R-:W-:Y:S01]  /*cc20*/  LEA.HI.SX32 R157, R157, R0, 0x1b ;  /* 0x000000009d9d7211 */ /* 0x000fe200078fdaff */
[----:B------:R-:W-:Y:S05]  /*cc30*/  @!P4 BRA `(.L_x_8594) ;  /* 0x000000100000c947 */ /* 0x000fea0003800000 */
[----:B----4-:R4:W-:Y:S02]  /*cc40*/  RED.E.ADD.F32.FTZ.RN.STRONG.GPU [R64.64+-0x100], R67 ;  /* 0xffff00434000798e */ /* 0x0109e4000c10e79c */
.L_x_8594:
[----:B------:R-:W-:Y:S05]  /*cc50*/  BSYNC B0 ;  /* 0x0000000000007941 */ /* 0x000fea0003800000 */
.L_x_8593:
[----:B------:R-:W0:Y:S01]  /*cc60*/  LDS R157, [R157.X4+0x17c0] ;  /* 0x0017c0009d9d7984 */ /* 0x000e220000004800 */
[----:B------:R-:W-:Y:S01]  /*cc70*/  BSSY B0, `(.L_x_8595) ;  /* 0x0000003000007945 */ /* 0x000fe20003800000 */
[----:B------:R-:W-:Y:S05]  /*cc80*/  @!P5 BRA `(.L_x_8596) ;  /* 0x000000100000d947 */ /* 0x000fea0003800000 */
[----:B0-----:R0:W-:Y:S02]  /*cc90*/  RED.E.ADD.F32.FTZ.RN.STRONG.GPU [R64.64+-0x80], R157 ;  /* 0xffff809d4000798e */ /* 0x0011e4000c10e79c */
.L_x_8596:
[----:B------:R-:W-:Y:S05]  /*cca0*/  BSYNC B0 ;  /* 0x0000000000007941 */ /* 0x000fea0003800000 */
.L_x_8595:
        /* <DEDUP_REMOVED lines=25> */
[----:B------:R-:W-:-:S02]  /*ce40*/  FFMA.FTZ R186, R207, R173, R186 ;  /* 0x000000adcfba7223 */ /* 0x000fc400000100ba */
        /* <DEDUP_REMOVED lines=8> */
[----:B------:R-:W-:Y:S01]  /*ced0*/  FFMA.FTZ R109, R109, R183, R186 ;  /* 0x000000b76d6d7223 */ /* 0x000fe200000100ba */
[----:B------:R-:W3:Y:S01]  /*cee0*/  SHFL.DOWN PT, R141, R64, 0x2, 0x1f ;  /* 0x08401f00408d7f89 */ /* 0x000ee200000e0000 */
[----:B------:R-:W-:Y:S02]  /*cef0*/  FFMA.FTZ R179, R211, R136, R179 ;  /* 0x00000088d3b37223 */ /* 0x000fe400000100b3 */
[----:B------:R-:W-:Y:S02]  /*cf00*/  FFMA.FTZ R188, R223, R190, R188 ;  /* 0x000000bedfbc7223 */ /* 0x000fe400000100bc */
[----:B------:R-:W-:Y:S02]  /*cf10*/  FFMA.FTZ R181, R158, R187, R181 ;  /* 0x000000bb9eb57223 */ /* 0x000fe400000100b5 */
[----:B------:R-:W-:Y:S02]  /*cf20*/  FADD.FTZ R68, R109, R68 ;  /* 0x000000446d447221 */ /* 0x000fe40000010000 */
[----:B0-----:R-:W-:-:S02]  /*cf30*/  @!P0 FADD.FTZ R65, R65, R134 ;  /* 0x0000008641418221 */ /* 0x001fc40000010000 */
[----:B------:R-:W-:Y:S02]  /*cf40*/  FFMA.FTZ R179, R108, R180, R179 ;  /* 0x000000b46cb37223 */ /* 0x000fe400000100b3 */
[----:B------:R-:W-:Y:S01]  /*cf50*/  FFMA.FTZ R188, R107, R178, R188 ;  /* 0x000000b26bbc7223 */ /* 0x000fe200000100bc */
[----:B------:R-:W0:Y:S01]  /*cf60*/  SHFL.DOWN PT, R134, R65, 0x4, 0x1f ;  /* 0x08801f0041867f89 */ /* 0x000e2200000e0000 */
[----:B------:R-:W-:Y:S02]  /*cf70*/  FFMA.FTZ R181, R106, R177, R181 ;  /* 0x000000b16ab57223 */ /* 0x000fe400000100b5 */
[----:B-1----:R-:W-:Y:S02]  /*cf80*/  @!P0 FADD.FTZ R67, R67, R210 ;  /* 0x000000d243438221 */ /* 0x002fe40000010000 */
        /* <DEDUP_REMOVED lines=14> */
[----:B0-----:R-:W-:Y:S02]  /*d070*/  @!P0 FADD.FTZ R65, R65, R134 ;  /* 0x0000008641418221 */ /* 0x001fe40000010000 */
[----:B------:R-:W-:Y:S02]  /*d080*/  FMUL.FTZ R194, R115, R194 ;  /* 0x000000c273c27220 */ /* 0x000fe40000410000 */
[----:B------:R-:W-:Y:S01]  /*d090*/  FMUL.FTZ R165, R114, R165 ;  /* 0x000000a572a57220 */ /* 0x000fe20000410000 */
        /* <DEDUP_REMOVED lines=39> */
[----:B------:R-:W-:Y:S02]  /*d310*/  FADD.FTZ R96, R185, R96 ;  /* 0x00000060b9607221 */ /* 0x000fe40000010000 */
[----:B--2---:R-:W-:Y:S02]  /*d320*/  @!P0 FADD.FTZ R66, R66, R109 ;  /* 0x0000006d42428221 */ /* 0x004fe40000010000 */
[----:B------:R-:W-:-:S02]  /*d330*/  FADD.FTZ R95, R182, R95 ;  /* 0x0000005fb65f7221 */ /* 0x000fc40000010000 */
[----:B---3--:R-:W-:Y:S02]  /*d340*/  @!P0 FADD.FTZ R64, R64, R107 ;  /* 0x0000006b40408221 */ /* 0x008fe40000010000 */
[----:B------:R-:W-:Y:S02]  /*d350*/  FADD.FTZ R94, R213, R94 ;  /* 0x0000005ed55e7221 */ /* 0x000fe40000010000 */
[----:B------:R-:W-:Y:S01]  /*d360*/  FADD.FTZ R93, R192, R93 ;  /* 0x0000005dc05d7221 */ /* 0x000fe20000010000 */
[----:B------:R0:W-:Y:S01]  /*d370*/  @!P1 STS.128 [0x18d0], R64 ;  /* 0x0018d040ff009388 */ /* 0x0001e20000000c00 */
        /* <DEDUP_REMOVED lines=38> */
.L_x_8598:
[----:B0-----:R-:W-:Y:S05]  /*d5e0*/  BSYNC B0 ;  /* 0x0000000000007941 */ /* 0x001fea0003800000 */
.L_x_8597:
        /* <DEDUP_REMOVED lines=8> */
.L_x_8520:
[----:B------:R-:W-:Y:S01]  /*d670*/  SHF.L.U32 R64, R0, 0x4, RZ ;  /* 0x0000000400407819 */ /* 0x000fe200000006ff */
[----:B------:R-:W-:Y:S01]  /*d680*/  BAR.SYNC.DEFER_BLOCKING 0x0 ;  /* 0x0000000000007b1d */ /* 0x000fe20000010000 */
[----:B------:R-:W-:Y:S02]  /*d690*/  PRMT R20, RZ, 0x7610, R20 ;  /* 0x00007610ff147816 */ /* 0x000fe40000000014 */
[----:B------:R-:W-:Y:S02]  /*d6a0*/  LOP3.LUT R64, R64, 0xfffffe00, RZ, 0xc0, !PT ;  /* 0xfffffe0040407812 */ /* 0x000fe400078ec0ff */
[----:B------:R-:W-:Y:S01]  /*d6b0*/  PRMT R21, RZ, 0x7610, R21 ;  /* 0x00007610ff157816 */ /* 0x000fe20000000015 */
[----:B------:R-:W-:Y:S01]  /*d6c0*/  ULDC.64 UR8, c[0x0][0x2d8] ;  /* 0x0000b60000087ab9 */ /* 0x000fe20000000a00 */
[----:B------:R-:W-:Y:S01]  /*d6d0*/  LOP3.LUT R64, R64, 0x1f, R0, 0xf8, !PT ;  /* 0x0000001f40407812 */ /* 0x000fe200078ef800 */
[----:B------:R-:W-:Y:S01]  /*d6e0*/  ULDC.64 UR38, c[0x0][0x2f8] ;  /* 0x0000be0000267ab9 */ /* 0x000fe20000000a00 */
[----:B------:R-:W-:-:S02]  /*d6f0*/  PRMT R38, RZ, 0x7610, R38 ;  /* 0x00007610ff267816 */ /* 0x000fc40000000026 */
[C---:B------:R-:W-:Y:S02]  /*d700*/  LOP3.LUT R36, R64.reuse, 0x20, RZ, 0xfc, !PT ;  /* 0x0000002040247812 */ /* 0x040fe400078efcff */
[----:B------:R-:W-:Y:S02]  /*d710*/  ISETP.GE.AND P2, PT, R64, UR26, PT ;  /* 0x0000001a40007c0c */ /* 0x000fe4000bf46270 */
[----:B------:R-:W-:Y:S02]  /*d720*/  ISETP.GE.AND P1, PT, R36, UR26, PT ;  /* 0x0000001a24007c0c */ /* 0x000fe4000bf26270 */
[C---:B------:R-:W-:Y:S02]  /*d730*/  LOP3.LUT R35, R64.reuse, 0x40, RZ, 0xfc, !PT ;  /* 0x0000004040237812 */ /* 0x040fe400078efcff */
[C---:B------:R-:W-:Y:S02]  /*d740*/  LOP3.LUT R34, R64.reuse, 0x60, RZ, 0xfc, !PT ;  /* 0x0000006040227812 */ /* 0x040fe400078efcff */
[----:B------:R-:W-:-:S02]  /*d750*/  LOP3.LUT R33, R64, 0x80, RZ, 0xfc, !PT ;  /* 0x0000008040217812 */ /* 0x000fc400078efcff */
[C---:B------:R-:W-:Y:S02]  /*d760*/  LOP3.LUT R32, R64.reuse, 0xa0, RZ, 0xfc, !PT ;  /* 0x000000a040207812 */ /* 0x040fe400078efcff */
[C---:B------:R-:W-:Y:S01]  /*d770*/  LOP3.LUT R31, R64.reuse, 0xc0, RZ, 0xfc, !PT ;  /* 0x000000c0401f7812 */ /* 0x040fe200078efcff */
[----:B------:R-:W2:Y:S01]  /*d780*/  @!P2 LDG.E.U16 R20, [R124.64] ;  /* 0x0000001c7c14a981 */ /* 0x000ea2000c1e1500 */
[----:B------:R-:W-:Y:S02]  /*d790*/  ISETP.GE.AND P0, PT, R35, UR26, PT ;  /* 0x0000001a23007c0c */ /* 0x000fe4000bf06270 */
[----:B------:R-:W-:Y:S01]  /*d7a0*/  LOP3.LUT R30, R64, 0xe0, RZ, 0xfc, !PT ;  /* 0x000000e0401e7812 */ /* 0x000fe200078efcff */
[----:B------:R-:W3:Y:S01]  /*d7b0*/  @!P1 LDG.E.U16 R21, [R124.64+0x40] ;  /* 0x0000401c7c159981 */ /* 0x000ee2000c1e1500 */
[----:B------:R-:W-:Y:S02]  /*d7c0*/  ISETP.GE.AND P4, PT, R34, UR26, PT ;  /* 0x0000001a22007c0c */ /* 0x000fe4000bf86270 */
[----:B------:R-:W-:-:S02]  /*d7d0*/  LOP3.LUT R29, R64, 0x100, RZ, 0xfc, !PT ;  /* 0x00000100401d7812 */ /* 0x000fc400078efcff */
[----:B------:R-:W-:Y:S02]  /*d7e0*/  ISETP.GE.AND P6, PT, R33, UR26, PT ;  /* 0x0000001a21007c0c */ /* 0x000fe4000bfc6270 */
[----:B------:R-:W-:Y:S02]  /*d7f0*/  ISETP.GE.AND P5, PT, R32, UR26, PT ;  /* 0x0000001a20007c0c */ /* 0x000fe4000bfa6270 */
[----:B------:R-:W-:Y:S01]  /*d800*/  ISETP.GE.AND P3, PT, R31, UR26, PT ;  /* 0x0000001a1f007c0c */ /* 0x000fe2000bf66270 */
[----:B------:R-:W4:Y:S01]  /*d810*/  @!P0 LDG.E.U16 R38, [R124.64+0x80] ;  /* 0x0000801c7c268981 */ /* 0x000f22000c1e1500 */
[----:B------:R-:W-:Y:S02]  /*d820*/  ISETP.GE.AND P2, PT, R30, UR26, PT ;  /* 0x0000001a1e007c0c */ /* 0x000fe4000bf46270 */
[----:B------:R-:W-:Y:S02]  /*d830*/  ISETP.GE.AND P1, PT, R29, UR26, PT ;  /* 0x0000001a1d007c0c */ /* 0x000fe4000bf26270 */
[----:B------:R-:W-:-:S02]  /*d840*/  PRMT R37, RZ, 0x7610, R37 ;  /* 0x00007610ff257816 */ /* 0x000fc40000000025 */
[----:B------:R-:W-:Y:S02]  /*d850*/  PRMT R40, RZ, 0x7610, R40 ;  /* 0x00007610ff287816 */ /* 0x000fe40000000028 */
[----:B------:R-:W-:Y:S02]  /*d860*/  PRMT R39, RZ, 0x7610, R39 ;  /* 0x00007610ff277816 */ /* 0x000fe40000000027 */
[C---:B------:R-:W-:Y:S01]  /*d870*/  LOP3.LUT R28, R64.reuse, 0x120, RZ, 0xfc, !PT ;  /* 0x00000120401c7812 */ /* 0x040fe200078efcff */
[----:B------:R-:W5:Y:S01]  /*d880*/  @!P4 LDG.E.U16 R37, [R124.64+0xc0] ;  /* 0x0000c01c7c25c981 */ /* 0x000f62000c1e1500 */
[----:B------:R-:W-:Y:S02]  /*d890*/  PRMT R42, RZ, 0x7610, R42 ;  /* 0x00007610ff2a7816 */ /* 0x000fe4000000002a */
[----:B------:R-:W-:Y:S01]  /*d8a0*/  LOP3.LUT R27, R64, 0x140, RZ, 0xfc, !PT ;  /* 0x00000140401b7812 */ /* 0x000fe200078efcff */
[----:B------:R-:W5:Y:S01]  /*d8b0*/  @!P6 LDG.E.U16 R40, [R124.64+0x100] ;  /* 0x0001001c7c28e981 */ /* 0x000f62000c1e1500 */
[----:B------:R-:W-:-:S02]  /*d8c0*/  PRMT R41, RZ, 0x7610, R41 ;  /* 0x00007610ff297816 */ /* 0x000fc40000000029 */
[C---:B------:R-:W-:Y:S01]  /*d8d0*/  LOP3.LUT R26, R64.reuse, 0x160, RZ, 0xfc, !PT ;  /* 0x00000160401a7812 */ /* 0x040fe200078efcff */
[----:B------:R-:W5:Y:S01]  /*d8e0*/  @!P5 LDG.E.U16 R39, [R124.64+0x140] ;  /* 0x0001401c7c27d981 */ /* 0x000f62000c1e1500 */
[----:B------:R-:W-:Y:S02]  /*d8f0*/  PRMT R44, RZ, 0x7610, R44 ;  /* 0x00007610ff2c7816 */ /* 0x000fe4000000002c */
[C---:B------:R-:W-:Y:S01]  /*d900*/  LOP3.LUT R25, R64.reuse, 0x180, RZ, 0xfc, !PT ;  /* 0x0000018040197812 */ /* 0x040fe200078efcff */
[----:B------:R-:W5:Y:S01]  /*d910*/  @!P3 LDG.E.U16 R42, [R124.64+0x180] ;  /* 0x0001801c7c2ab981 */ /* 0x000f62000c1e1500 */
[----:B------:R-:W-:Y:S02]  /*d920*/  LOP3.LUT R24, R64, 0x1a0, RZ, 0xfc, !PT ;  /* 0x000001a040187812 */ /* 0x000fe400078efcff */
[----:B------:R-:W-:Y:S01]  /*d930*/  ISETP.GE.AND P0, PT, R28, UR26, PT ;  /* 0x0000001a1c007c0c */ /* 0x000fe2000bf06270 */
[----:B------:R-:W5:Y:S01]  /*d940*/  @!P2 LDG.E.U16 R41, [R124.64+0x1c0] ;  /* 0x0001c01c7c29a981 */ /* 0x000f62000c1e1500 */
[----:B------:R-:W-:-:S02]  /*d950*/  LOP3.LUT R23, R64, 0x1c0, RZ, 0xfc, !PT ;  /* 0x000001c040177812 */ /* 0x000fc400078efcff */
[----:B------:R-:W-:Y:S01]  /*d960*/  ISETP.GE.AND P4, PT, R27, UR26, PT ;  /* 0x0000001a1b007c0c */ /* 0x000fe2000bf86270 */
[----:B------:R-:W5:Y:S01]  /*d970*/  @!P1 LDG.E.U16 R44, [R124.64+0x200] ;  /* 0x0002001c7c2c9981 */ /* 0x000f62000c1e1500 */
        /* <DEDUP_REMOVED lines=45> */
[----:B------:R-:W0:Y:S03]  /*dc50*/  LDS.U16 R20, [R19+0x8] ;  /* 0x0000080013147984 */ /* 0x000e260000000400 */
[----:B------:R-:W-:Y:S02]  /*dc60*/  FSETP.GTU.FTZ.AND P4, PT, R39, 20, PT ;  /* 0x41a000002700780b */ /* 0x000fe40003f9c000 */
[----:B--2---:R-:W-:Y:S01]  /*dc70*/  PRMT R37, RZ, 0x5410, R37 ;  /* 0x00005410ff257816 */ /* 0x004fe20000000025 */
[----:B------:R-:W-:Y:S02]  /*dc80*/  FADD.FTZ R42, R21, UR5 ;  /* 0x00000005152a7e21 */ /* 0x000fe40008010000 */
[----:B------:R-:W1:Y:S02]  /*dc90*/  LDS.U16 R21, [R19+0xa] ;  /* 0x00000a0013157984 */ /* 0x000e640000000400 */
[----:B------:R-:W-:Y:S01]  /*dca0*/  FADD.FTZ R43, R37, UR5 ;  /* 0x00000005252b7e21 */ /* 0x000fe20008010000 */
[----:B------:R-:W-:Y:S01]  /*dcb0*/  FSETP.GTU.FTZ.AND P5, PT, R42, 20, PT ;  /* 0x41a000002a00780b */ /* 0x000fe20003fbc000 */
[----:B------:R-:W-:Y:S01]  /*dcc0*/  LDS.U16 R37, [R19+0xc] ;  /* 0x00000c0013257984 */ /* 0x000fe20000000400 */
[----:B---3--:R-:W-:-:S02]  /*dcd0*/  PRMT R38, RZ, 0x5410, R38 ;  /* 0x00005410ff267816 */ /* 0x008fc40000000026 */
[----:B------:R-:W-:Y:S01]  /*dce0*/  FSETP.GTU.FTZ.AND P0, PT, R43, 20, PT ;  /* 0x41a000002b00780b */ /* 0x000fe20003f1c000 */
[----:B------:R-:W-:Y:S02]  /*dcf0*/  @!P4 FMUL.FTZ R39, R39, -1.4426950216293334961 ;  /* 0xbfb8aa3b2727c820 */ /* 0x000fe40000410000 */
[----:B------:R-:W-:Y:S02]  /*dd00*/  FADD.FTZ R44, R38, UR5 ;  /* 0x00000005262c7e21 */ /* 0x000fe40008010000 */
[----:B------:R2:W-:Y:S01]  /*dd10*/  @!P4 MUFU.EX2 R41, R39 ;  /* 0x000000270029c308 */ /* 0x0005e20000000800 */
[----:B------:R-:W3:Y:S04]  /*dd20*/  LDS.U16 R38, [R19+0xe] ;  /* 0x00000e0013267984 */ /* 0x000ee80000000400 */
[----:B--2---:R-:W2:Y:S01]  /*dd30*/  LDS.U16 R39, [R19+0x10] ;  /* 0x0000100013277984 */ /* 0x004ea20000000400 */
[----:B------:R-:W-:-:S02]  /*dd40*/  @!P5 FMUL.FTZ R42, R42, -1.4426950216293334961 ;  /* 0xbfb8aa3b2a2ad820 */ /* 0x000fc40000410000 */
[----:B------:R-:W-:-:S04]  /*dd50*/  @!P0 FMUL.FTZ R43, R43, -1.4426950216293334961 ;  /* 0xbfb8aa3b2b2b8820 */ /* 0x000fc80000410000 */
[----:B------:R-:W4:Y:S08]  /*dd60*/  @!P5 MUFU.EX2 R42, R42 ;  /* 0x0000002a002ad308 */ /* 0x000f300000000800 */
[----:B------:R-:W5:Y:S01]  /*dd70*/  @!P0 MUFU.EX2 R43, R43 ;  /* 0x0000002b002b8308 */ /* 0x000f620000000800 */
[----:B0-----:R-:W-:Y:S02]  /*dd80*/  PRMT R20, RZ, 0x5410, R20 ;  /* 0x00005410ff147816 */ /* 0x001fe40000000014 */
[----:B-1----:R-:W-:Y:S01]  /*dd90*/  PRMT R21, RZ, 0x5410, R21 ;  /* 0x00005410ff157816 */ /* 0x002fe20000000015 */
[----:B----4-:R-:W-:-:S02]  /*dda0*/  @!P5 FADD.FTZ R42, R42, 1 ;  /* 0x3f8000002a2ad421 */ /* 0x010fc40000010000 */
[----:B------:R-:W-:Y:S02]  /*ddb0*/  FADD.FTZ R20, R20, UR5 ;  /* 0x0000000514147e21 */ /* 0x000fe40008010000 */
[----:B------:R-:W0:Y:S01]  /*ddc0*/  @!P5 MUFU.RCP R45, R42 ;  /* 0x0000002a002dd308 */ /* 0x000e220000001000 */
[----:B-----5:R-:W-:-:S07]  /*ddd0*/  @!P0 FADD.FTZ R43, R43, 1 ;  /* 0x3f8000002b2b8421 */ /* 0x020fce0000010000 */
[----:B------:R-:W1:Y:S01]  /*dde0*/  @!P0 MUFU.RCP R48, R43 ;  /* 0x0000002b00308308 */ /* 0x000e620000001000 */
[----:B------:R-:W-:Y:S01]  /*ddf0*/  FADD.FTZ R21, R21, UR5 ;  /* 0x0000000515157e21 */ /* 0x000fe20008010000 */
[----:B------:R-:W-:Y:S02]  /*de00*/  FSETP.GTU.FTZ.AND P2, PT, R20, 20, PT ;  /* 0x41a000001400780b */ /* 0x000fe40003f5c000 */
[----:B---3--:R-:W-:Y:S02]  /*de10*/  PRMT R38, RZ, 0x5410, R38 ;  /* 0x00005410ff267816 */ /* 0x008fe40000000026 */
[----:B--2---:R-:W-:Y:S02]  /*de20*/  PRMT R39, RZ, 0x5410, R39 ;  /* 0x00005410ff277816 */ /* 0x004fe40000000027 */
[----:B------:R-:W-:Y:S02]  /*de30*/  PRMT R40, RZ, 0x5410, R40 ;  /* 0x00005410ff287816 */ /* 0x000fe40000000028 */
[----:B------:R-:W-:Y:S01]  /*de40*/  FSETP.GTU.FTZ.AND P3, PT, R21, 20, PT ;  /* 0x41a000001500780b */ /* 0x000fe20003f7c000 */
[----:B------:R-:W-:-:S02]  /*de50*/  FADD.FTZ R38, R38, UR5 ;  /* 0x0000000526267e21 */ /* 0x000fc40008010000 */
[----:B------:R-:W-:Y:S02]  /*de60*/  FADD.FTZ R39, R39, UR5 ;  /* 0x0000000527277e21 */ /* 0x000fe40008010000 */
[----:B------:R-:W-:Y:S02]  /*de70*/  FADD.FTZ R40, R40, UR5 ;  /* 0x0000000528287e21 */ /* 0x000fe40008010000 */
[----:B------:R-:W-:Y:S01]  /*de80*/  @!P4 FADD.FTZ R41, R41, 1 ;  /* 0x3f8000002929c421 */ /* 0x000fe20000010000 */
[----:B------:R-:W-:Y:S01]  /*de90*/  FSETP.GTU.FTZ.AND P6, PT, R38, 20, PT ;  /* 0x41a000002600780b */ /* 0x000fe20003fdc000 */
[----:B0-----:R-:W-:Y:S01]  /*dea0*/  @!P5 FMUL.FTZ R80, R80, R45 ;  /* 0x0000002d5050d220 */ /* 0x001fe20000410000 */
[----:B------:R-:W-:Y:S01]  /*deb0*/  FSETP.GTU.FTZ.AND P5, PT, R39, 20, PT ;  /* 0x41a000002700780b */ /* 0x000fe20003fbc000 */
[----:B-1----:R-:W-:Y:S01]  /*dec0*/  @!P0 FMUL.FTZ R79, R79, R48 ;  /* 0x000000304f4f8220 */ /* 0x002fe20000410000 */
[----:B------:R-:W0:Y:S01]  /*ded0*/  @!P4 MUFU.RCP R46, R41 ;  /* 0x00000029002ec308 */ /* 0x000e220000001000 */
[----:B------:R-:W-:Y:S01]  /*dee0*/  @!P2 FMUL.FTZ R20, R20, -1.4426950216293334961 ;  /* 0xbfb8aa3b1414a820 */ /* 0x000fe20000410000 */
[----:B------:R-:W-:Y:S01]  /*def0*/  FSETP.GTU.FTZ.AND P0, PT, R40, 20, PT ;  /* 0x41a000002800780b */ /* 0x000fe20003f1c000 */
[----:B------:R-:W-:Y:S01]  /*df00*/  @!P3 FMUL.FTZ R21, R21, -1.4426950216293334961 ;  /* 0xbfb8aa3b1515b820 */ /* 0x000fe20000410000 */
[----:B------:R-:W-:-:S04]  /*df10*/  PRMT R37, RZ, 0x5410, R37 ;  /* 0x00005410ff257816 */ /* 0x000fc80000000025 */
[----:B------:R-:W1:Y:S01]  /*df20*/  @!P2 MUFU.EX2 R20, R20 ;  /* 0x000000140014a308 */ /* 0x000e620000000800 */
[----:B------:R-:W-:Y:S02]  /*df30*/  FADD.FTZ R37, R37, UR5 ;  /* 0x0000000525257e21 */ /* 0x000fe40008010000 */
[----:B------:R-:W-:Y:S02]  /*df40*/  @!P6 FMUL.FTZ R38, R38, -1.4426950216293334961 ;  /* 0xbfb8aa3b2626e820 */ /* 0x000fe40000410000 */
[----:B------:R-:W-:-:S03]  /*df50*/  @!P5 FMUL.FTZ R39, R39, -1.4426950216293334961 ;  /* 0xbfb8aa3b2727d820 */ /* 0x000fc60000410000 */
[----:B------:R-:W2:Y:S01]  /*df60*/  @!P3 MUFU.EX2 R21, R21 ;  /* 0x000000150015b308 */ /* 0x000ea20000000800 */
[----:B------:R-:W-:Y:S02]  /*df70*/  @!P0 FMUL.FTZ R40, R40, -1.4426950216293334961 ;  /* 0xbfb8aa3b28288820 */ /* 0x000fe40000410000 */
[----:B0-----:R-:W-:Y:S01]  /*df80*/  @!P4 FMUL.FTZ R81, R81, R46 ;  /* 0x0000002e5151c220 */ /* 0x001fe20000410000 */
[----:B------:R-:W-:-:S04]  /*df90*/  FSETP.GTU.FTZ.AND P4, PT, R37, 20, PT ;  /* 0x41a000002500780b */ /* 0x000fc80003f9c000 */
[----:B------:R-:W0:Y:S01]  /*dfa0*/  @!P6 MUFU.EX2 R38, R38 ;  /* 0x000000260026e308 */ /* 0x000e220000000800 */
[----:B------:R-:W-:Y:S01]  /*dfb0*/  FSETP.GTU.FTZ.AND P1, PT, R44, 20, PT ;  /* 0x41a000002c00780b */ /* 0x000fe20003f3c000 */
[----:B-1----:R-:W-:-:S06]  /*dfc0*/  @!P2 FADD.FTZ R20, R20, 1 ;  /* 0x3f8000001414a421 */ /* 0x002fcc0000010000 */
[----:B------:R-:W1:Y:S01]  /*dfd0*/  @!P5 MUFU.EX2 R39, R39 ;  /* 0x000000270027d308 */ /* 0x000e620000000800 */
[----:B--2---:R-:W-:-:S07]  /*dfe0*/  @!P3 FADD.FTZ R21, R21, 1 ;  /* 0x3f8000001515b421 */ /* 0x004fce0000010000 */
[----:B------:R-:W2:Y:S01]  /*dff0*/  @!P0 MUFU.EX2 R40, R40 ;  /* 0x0000002800288308 */ /* 0x000ea20000000800 */
[----:B------:R-:W-:-:S07]  /*e000*/  @!P4 FMUL.FTZ R37, R37, -1.4426950216293334961 ;  /* 0xbfb8aa3b2525c820 */ /* 0x000fce0000410000 */
[----:B------:R-:W3:Y:S01]  /*e010*/  @!P2 MUFU.RCP R20, R20 ;  /* 0x000000140014a308 */ /* 0x000ee20000001000 */
[----:B------:R-:W-:Y:S02]  /*e020*/  @!P1 FMUL.FTZ R44, R44, -1.4426950216293334961 ;  /* 0xbfb8aa3b2c2c9820 */ /* 0x000fe40000410000 */
[----:B0-----:R-:W-:Y:S02]  /*e030*/  @!P6 FADD.FTZ R38, R38, 1 ;  /* 0x3f8000002626e421 */ /* 0x001fe40000010000 */
[----:B-1----:R-:W-:-:S03]  /*e040*/  @!P5 FADD.FTZ R39, R39, 1 ;  /* 0x3f8000002727d421 */ /* 0x002fc60000010000 */
[----:B------:R-:W0:Y:S01]  /*e050*/  @!P3 MUFU.RCP R21, R21 ;  /* 0x000000150015b308 */ /* 0x000e220000001000 */
[----:B--2---:R-:W-:-:S07]  /*e060*/  @!P0 FADD.FTZ R40, R40, 1 ;  /* 0x3f80000028288421 */ /* 0x004fce0000010000 */
[----:B------:R-:W1:Y:S01]  /*e070*/  @!P4 MUFU.EX2 R37, R37 ;  /* 0x000000250025c308 */ /* 0x000e620000000800 */
[----:B---3--:R-:W-:Y:S02]  /*e080*/  @!P2 FMUL.FTZ R77, R77, R20 ;  /* 0x000000144d4da220 */ /* 0x008fe40000410000 */
[----:B------:R-:W2:Y:S05]  /*e090*/  LDS.U16 R20, [R19+0x14] ;  /* 0x0000140013147984 */ /* 0x000eaa0000000400 */
[----:B------:R-:W3:Y:S01]  /*e0a0*/  @!P1 MUFU.EX2 R44, R44 ;  /* 0x0000002c002c9308 */ /* 0x000ee20000000800 */
[----:B0-----:R-:W-:Y:S02]  /*e0b0*/  @!P3 FMUL.FTZ R76, R76, R21 ;  /* 0x000000154c4cb220 */ /* 0x001fe40000410000 */
[----:B------:R-:W0:Y:S05]  /*e0c0*/  LDS.U16 R21, [R19+0x16] ;  /* 0x0000160013157984 */ /* 0x000e2a0000000400 */
[----:B------:R-:W4:Y:S08]  /*e0d0*/  @!P6 MUFU.RCP R38, R38 ;  /* 0x000000260026e308 */ /* 0x000f300000001000 */
[----:B------:R-:W5:Y:S08]  /*e0e0*/  @!P5 MUFU.RCP R39, R39 ;  /* 0x000000270027d308 */ /* 0x000f700000001000 */
[----:B------:R-:W2:Y:S01]  /*e0f0*/  @!P0 MUFU.RCP R40, R40 ;  /* 0x0000002800288308 */ /* 0x000ea20000001000 */
[----:B-1----:R-:W-:-:S02]  /*e100*/  @!P4 FADD.FTZ R37, R37, 1 ;  /* 0x3f8000002525c421 */ /* 0x002fc40000010000 */
[----:B---3--:R-:W-:Y:S02]  /*e110*/  @!P1 FADD.FTZ R44, R44, 1 ;  /* 0x3f8000002c2c9421 */ /* 0x008fe40000010000 */
[----:B----4-:R-:W-:Y:S02]  /*e120*/  @!P6 FMUL.FTZ R73, R73, R38 ;  /* 0x000000264949e220 */ /* 0x010fe40000410000 */
[----:B------:R-:W-:Y:S01]  /*e130*/  LDS.U16 R38, [R19+0x1a] ;  /* 0x00001a0013267984 */ /* 0x000fe20000000400 */
[----:B------:R1:W3:Y:S01]  /*e140*/  @!P4 MUFU.RCP R42, R37 ;  /* 0x00000025002ac308 */ /* 0x0002e20000001000 */
[----:B-----5:R-:W-:Y:S02]  /*e150*/  @!P5 FMUL.FTZ R72, R72, R39 ;  /* 0x000000274848d220 */ /* 0x020fe40000410000 */
[----:B------:R-:W-:Y:S01]  /*e160*/  LDS.U16 R39, [R19+0x1c] ;  /* 0x00001c0013277984 */ /* 0x000fe20000000400 */
[----:B--2---:R-:W-:-:S03]  /*e170*/  @!P0 FMUL.FTZ R71, R71, R40 ;  /* 0x0000002847478220 */ /* 0x004fc60000410000 */
[----:B-1----:R-:W1:Y:S01]  /*e180*/  LDS.U16 R37, [R19+0x18] ;  /* 0x0000180013257984 */ /* 0x002e620000000400 */
[----:B------:R-:W2:Y:S03]  /*e190*/  @!P1 MUFU.RCP R41, R44 ;  /* 0x0000002c00299308 */ /* 0x000ea60000001000 */
[----:B------:R-:W4:Y:S01]  /*e1a0*/  LDS.U16 R40, [R19+0x1e] ;  /* 0x00001e0013287984 */ /* 0x000f220000000400 */
[----:B------:R-:W-:-:S03]  /*e1b0*/  F2FP.BF16.PACK_AB R82, R83, R82 ;  /* 0x000000525352723e */ /* 0x000fc600000010ff */
[----:B------:R-:W-:Y:S01]  /*e1c0*/  BAR.SYNC.DEFER_BLOCKING 0x0 ;  /* 0x0000000000007b1d */ /* 0x000fe20000010000 */
[----:B------:R-:W-:Y:S02]  /*e1d0*/  F2FP.BF16.PACK_AB R84, R85, R84 ;  /* 0x000000545554723e */ /* 0x000fe400000010ff */
[----:B------:R-:W-:Y:S01]  /*e1e0*/  F2FP.BF16.PACK_AB R86, R87, R86 ;  /* 0x000000565756723e */ /* 0x000fe200000010ff */
[----:B---3--:R-:W-:Y:S01]  /*e1f0*/  @!P4 FMUL.FTZ R75, R75, R42 ;  /* 0x0000002a4b4bc220 */ /* 0x008fe20000410000 */
[----:B------:R-:W-:Y:S01]  /*e200*/  F2FP.BF16.PACK_AB R88, R89, R88 ;  /* 0x000000585958723e */ /* 0x000fe200000010ff */
[----:B--2---:R-:W-:Y:S01]  /*e210*/  @!P1 FMUL.FTZ R78, R78, R41 ;  /* 0x000000294e4e9220 */ /* 0x004fe20000410000 */
[----:B------:R-:W-:Y:S02]  /*e220*/  PRMT R41, R82, 0x7632, R41 ;  /* 0x0000763252297816 */ /* 0x000fe40000000029 */
[----:B------:R-:W-:Y:S02]  /*e230*/  PRMT R42, R84, 0x7632, R42 ;  /* 0x00007632542a7816 */ /* 0x000fe4000000002a */
[----:B------:R-:W-:-:S02]  /*e240*/  PRMT R43, R86, 0x7632, R43 ;  /* 0x00007632562b7816 */ /* 0x000fc4000000002b */
[----:B------:R-:W-:Y:S02]  /*e250*/  F2FP.BF16.PACK_AB R92, R93, R92 ;  /* 0x0000005c5d5c723e */ /* 0x000fe400000010ff */
[----:B------:R-:W-:Y:S02]  /*e260*/  ISETP.NE.AND P6, PT, R0, RZ, PT ;  /* 0x000000ff0000720c */ /* 0x000fe40003fc5270 */
[----:B------:R-:W-:Y:S02]  /*e270*/  F2FP.BF16.PACK_AB R90, R91, R90 ;  /* 0x0000005a5b5a723e */ /* 0x000fe400000010ff */
[----:B------:R-:W-:Y:S01]  /*e280*/  F2FP.BF16.PACK_AB R94, R95, R94 ;  /* 0x0000005e5f5e723e */ /* 0x000fe200000010ff */
[----:B------:R2:W-:Y:S01]  /*e290*/  STS.U16 [R19+0x2], R41 ;  /* 0x0000022913007388 */ /* 0x0005e20000000400 */
[----:B------:R-:W-:Y:S02]  /*e2a0*/  F2FP.BF16.PACK_AB R96, R97, R96 ;  /* 0x000000606160723e */ /* 0x000fe400000010ff */
[----:B------:R-:W-:Y:S01]  /*e2b0*/  PRMT R20, RZ, 0x5410, R20 ;  /* 0x00005410ff147816 */ /* 0x000fe20000000014 */
[----:B------:R3:W-:Y:S01]  /*e2c0*/  STS.U16 [R19+0x6], R42 ;  /* 0x0000062a13007388 */ /* 0x0007e20000000400 */
[----:B------:R-:W-:-:S02]  /*e2d0*/  PRMT R44, R90, 0x7632, R44 ;  /* 0x000076325a2c7816 */ /* 0x000fc4000000002c */
[----:B--2---:R-:W-:Y:S01]  /*e2e0*/  PRMT R41, R88, 0x7632, R41 ;  /* 0x0000763258297816 */ /* 0x004fe20000000029 */
[----:B------:R2:W-:Y:S01]  /*e2f0*/  STS.U16 [R19+0xa], R43 ;  /* 0x00000a2b13007388 */ /* 0x0005e20000000400 */
[----:B------:R-:W-:Y:S02]  /*e300*/  PRMT R47, R96, 0x7632, R47 ;  /* 0x00007632602f7816 */ /* 0x000fe4000000002f */
[----:B---3--:R-:W-:Y:S01]  /*e310*/  PRMT R42, R92, 0x7632, R42 ;  /* 0x000076325c2a7816 */ /* 0x008fe2000000002a */
[----:B------:R3:W-:Y:S01]  /*e320*/  STS.U16 [R19+0xe], R41 ;  /* 0x00000e2913007388 */ /* 0x0007e20000000400 */
[----:B0-----:R-:W-:Y:S02]  /*e330*/  PRMT R21, RZ, 0x5410, R21 ;  /* 0x00005410ff157816 */ /* 0x001fe40000000015 */
[----:B------:R-:W-:Y:S02]  /*e340*/  MOV R45, UR25 ;  /* 0x00000019002d7c02 */ /* 0x000fe40008000f00 */
[----:B--2---:R-:W-:-:S02]  /*e350*/  PRMT R43, R94, 0x7632, R43 ;  /* 0x000076325e2b7816 */ /* 0x004fc4000000002b */
[----:B------:R-:W-:Y:S01]  /*e360*/  SHF.R.S32.HI R46, RZ, 0x1f, R64 ;  /* 0x0000001fff2e7819 */ /* 0x000fe20000011440 */
[----:B---3--:R-:W-:Y:S01]  /*e370*/  FADD.FTZ R41, R20, UR5 ;  /* 0x0000000514297e21 */ /* 0x008fe20008010000 */
[----:B------:R-:W-:Y:S01]  /*e380*/  IADD3 R20, P4, R64, UR25, RZ ;  /* 0x0000001940147c10 */ /* 0x000fe2000ff9e0ff */
[----:B------:R0:W-:Y:S01]  /*e390*/  STS.U16 [R19+0x16], R42 ;  /* 0x0000162a13007388 */ /* 0x0001e20000000400 */
[----:B------:R-:W-:-:S03]  /*e3a0*/  MOV R52, UR26 ;  /* 0x0000001a00347c02 */ /* 0x000fc60008000f00 */
[----:B------:R-:W-:Y:S04]  /*e3b0*/  STS.U16 [R19], R82 ;  /* 0x0000005213007388 */ /* 0x000fe80000000400 */
[----:B------:R-:W-:Y:S01]  /*e3c0*/  STS.U16 [R19+0x4], R84 ;  /* 0x0000045413007388 */ /* 0x000fe20000000400 */
[----:B0-----:R-:W-:Y:S01]  /*e3d0*/  FADD.FTZ R42, R21, UR5 ;  /* 0x00000005152a7e21 */ /* 0x001fe20008010000 */
[----:B------:R-:W-:Y:S02]  /*e3e0*/  LEA.HI.X.SX32 R21, R45, R46, 0x1, P4 ;  /* 0x0000002e2d157211 */ /* 0x000fe400020f0eff */
        /* <DEDUP_REMOVED lines=29> */
[----:B------:R-:W-:-:S03]  /*e5c0*/  PRMT R38, RZ, 0x5410, R38 ;  /* 0x00005410ff267816 */ /* 0x000fc60000000026 */
[----:B0-----:R-:W-:Y:S02]  /*e5d0*/  FADD.FTZ R43, R37, UR5 ;  /* 0x00000005252b7e21 */ /* 0x001fe40008010000 */
[----:B------:R-:W-:Y:S01]  /*e5e0*/  FADD.FTZ R44, R38, UR5 ;  /* 0x00000005262c7e21 */ /* 0x000fe20008010000 */
[----:B------:R-:W-:Y:S02]  /*e5f0*/  FSETP.GTU.FTZ.AND P0, PT, R41, 20, PT ;  /* 0x41a000002900780b */ /* 0x000fe40003f1c000 */
[----:B------:R-:W-:Y:S02]  /*e600*/  FSETP.GTU.FTZ.AND P1, PT, R42, 20, PT ;  /* 0x41a000002a00780b */ /* 0x000fe40003f3c000 */
[----:B------:R-:W-:Y:S02]  /*e610*/  FSETP.GTU.FTZ.AND P2, PT, R43, 20, PT ;  /* 0x41a000002b00780b */ /* 0x000fe40003f5c000 */
[----:B------:R-:W-:Y:S01]  /*e620*/  FSETP.GTU.FTZ.AND P3, PT, R44, 20, PT ;  /* 0x41a000002c00780b */ /* 0x000fe20003f7c000 */
[----:B------:R-:W0:Y:S01]  /*e630*/  LDS R95, [0x420] ;  /* 0x00042000ff5f7984 */ /* 0x000e220000000800 */
[----:B------:R-:W-:-:S02]  /*e640*/  PRMT R39, RZ, 0x5410, R39 ;  /* 0x00005410ff277816 */ /* 0x000fc40000000027 */
[----:B----4-:R-:W-:-:S03]  /*e650*/  PRMT R40, RZ, 0x5410, R40 ;  /* 0x00005410ff287816 */ /* 0x010fc60000000028 */
[----:B------:R-:W-:Y:S02]  /*e660*/  @!P0 FMUL.FTZ R37, R41, -1.4426950216293334961 ;  /* 0xbfb8aa3b29258820 */ /* 0x000fe40000410000 */
[----:B------:R-:W-:Y:S02]  /*e670*/  FADD.FTZ R48, R39, UR5 ;  /* 0x0000000527307e21 */ /* 0x000fe40008010000 */
[----:B------:R-:W-:Y:S02]  /*e680*/  FADD.FTZ R50, R40, UR5 ;  /* 0x0000000528327e21 */ /* 0x000fe40008010000 */
[----:B------:R-:W-:Y:S02]  /*e690*/  @!P1 FMUL.FTZ R38, R42, -1.4426950216293334961 ;  /* 0xbfb8aa3b2a269820 */ /* 0x000fe40000410000 */
[----:B------:R-:W-:Y:S02]  /*e6a0*/  @!P2 FMUL.FTZ R39, R43, -1.4426950216293334961 ;  /* 0xbfb8aa3b2b27a820 */ /* 0x000fe40000410000 */
[----:B------:R-:W-:Y:S01]  /*e6b0*/  @!P3 FMUL.FTZ R40, R44, -1.4426950216293334961 ;  /* 0xbfb8aa3b2c28b820 */ /* 0x000fe20000410000 */
[----:B------:R-:W1:Y:S01]  /*e6c0*/  @!P0 MUFU.EX2 R37, R37 ;  /* 0x0000002500258308 */ /* 0x000e620000000800 */
[----:B------:R-:W-:-:S02]  /*e6d0*/  FSETP.GTU.FTZ.AND P5, PT, R50, 20, PT ;  /* 0x41a000003200780b */ /* 0x000fc40003fbc000 */
[----:B------:R-:W-:-:S05]  /*e6e0*/  FSETP.GTU.FTZ.AND P4, PT, R48, 20, PT ;  /* 0x41a000003000780b */ /* 0x000fca0003f9c000 */
[----:B------:R-:W2:Y:S08]  /*e6f0*/  @!P1 MUFU.EX2 R38, R38 ;  /* 0x0000002600269308 */ /* 0x000eb00000000800 */
[----:B------:R-:W3:Y:S08]  /*e700*/  @!P2 MUFU.EX2 R39, R39 ;  /* 0x000000270027a308 */ /* 0x000ef00000000800 */
[----:B------:R-:W4:Y:S01]  /*e710*/  @!P3 MUFU.EX2 R40, R40 ;  /* 0x000000280028b308 */ /* 0x000f220000000800 */
[----:B------:R-:W-:-:S02]  /*e720*/  @!P5 FMUL.FTZ R43, R50, -1.4426950216293334961 ;  /* 0xbfb8aa3b322bd820 */ /* 0x000fc40000410000 */
[----:B-1----:R-:W-:Y:S01]  /*e730*/  @!P0 FADD.FTZ R37, R37, 1 ;  /* 0x3f80000025258421 */ /* 0x002fe20000010000 */
[----:B0-----:R-:W-:Y:S01]  /*e740*/  ISETP.GE.AND P6, PT, R64, R95, PT ;  /* 0x0000005f4000720c */ /* 0x001fe20003fc6270 */
[----:B------:R-:W-:Y:S02]  /*e750*/  @!P4 FMUL.FTZ R41, R48, -1.4426950216293334961 ;  /* 0xbfb8aa3b3029c820 */ /* 0x000fe40000410000 */
[----:B--2---:R-:W-:Y:S02]  /*e760*/  @!P1 FADD.FTZ R38, R38, 1 ;  /* 0x3f80000026269421 */ /* 0x004fe40000010000 */
[----:B---3--:R-:W-:Y:S01]  /*e770*/  @!P2 FADD.FTZ R39, R39, 1 ;  /* 0x3f8000002727a421 */ /* 0x008fe20000010000 */
[----:B------:R-:W-:Y:S01]  /*e780*/  UIMAD UR7, UR13, UR8, URZ ;  /* 0x000000080d0772a4 */ /* 0x000fe2000f8e023f */
[----:B------:R0:W1:Y:S01]  /*e790*/  @!P4 MUFU.EX2 R42, R41 ;  /* 0x00000029002ac308 */ /* 0x0000620000000800 */
[----:B----4-:R-:W-:-:S07]  /*e7a0*/  @!P3 FADD.FTZ R40, R40, 1 ;  /* 0x3f8000002828b421 */ /* 0x010fce0000010000 */
[----:B------:R-:W2:Y:S01]  /*e7b0*/  @!P5 MUFU.EX2 R43, R43 ;  /* 0x0000002b002bd308 */ /* 0x000ea20000000800 */
[----:B------:R-:W-:Y:S02]  /*e7c0*/  UIMAD UR25, UR12, UR9, UR7 ;  /* 0x000000090c1972a4 */ /* 0x000fe4000f8e0207 */
[----:B------:R-:W-:-:S05]  /*e7d0*/  UIMAD UR7, UR13, UR38, URZ ;  /* 0x000000260d0772a4 */ /* 0x000fca000f8e023f */
[----:B------:R-:W3:Y:S01]  /*e7e0*/  @!P0 MUFU.RCP R37, R37 ;  /* 0x0000002500258308 */ /* 0x000ee20000001000 */
        /* <DEDUP_REMOVED lines=21> */
.L_x_8601:
[----:B-1234-:R-:W-:Y:S05]  /*e940*/  BSYNC B0 ;  /* 0x0000000000007941 */ /* 0x01efea0003800000 */
.L_x_8600:
[----:B------:R-:W2:Y:S01]  /*e950*/  LDL.LU R52, [R1+0x14] ;  /* 0x0000140001347983 */ /* 0x000ea20000300800 */
[----:B------:R-:W-:Y:S01]  /*e960*/  ULDC UR25, c[0x0][0x174] ;  /* 0x00005d0000197ab9 */ /* 0x000fe20000000800 */
[----:B------:R-:W-:Y:S01]  /*e970*/  @!P4 FADD.FTZ R42, R42, 1 ;  /* 0x3f8000002a2ac421 */ /* 0x000fe20000010000 */
[----:B------:R-:W-:Y:S01]  /*e980*/  UIADD3 UR25, UR6, -UR25, URZ ;  /* 0x8000001906197290 */ /* 0x000fe2000fffe03f */
[----:B------:R-:W-:Y:S01]  /*e990*/  @!P5 FADD.FTZ R43, R43, 1 ;  /* 0x3f8000002b2bd421 */ /* 0x000fe20000010000 */
[----:B------:R-:W-:Y:S01]  /*e9a0*/  ULDC.64 UR38, c[0x0][0x2e0] ;  /* 0x0000b80000267ab9 */ /* 0x000fe20000000a00 */
        /* <DEDUP_REMOVED lines=80> */
[----:B------:R-:W-:Y:S01]  /*eeb0*/  STS.U16 [R19+0x4], R78 ;  /* 0x0000044e13007388 */ /* 0x000fe20000000400 */
[----:B------:R-:W-:Y:S01]  /*eec0*/  F2FP.BF16.PACK_AB R77, R76, R77 ;  /* 0x0000004d4c4d723e */ /* 0x000fe200000010ff */
[----:B------:R-:W-:Y:S01]  /*eed0*/  FADD.FTZ R76, R37, R76 ;  /* 0x0000004c254c7221 */ /* 0x000fe20000010000 */
[----:B------:R-:W-:Y:S01]  /*eee0*/  F2FP.BF16.PACK_AB R40, R68, R70 ;  /* 0x000000464428723e */ /* 0x000fe200000010ff */
[----:B------:R1:W-:Y:S01]  /*eef0*/  STS.U16 [R19+0x6], R42 ;  /* 0x0000062a13007388 */ /* 0x0003e20000000400 */
[----:B------:R-:W-:Y:S01]  /*ef00*/  PRMT R43, R77, 0x7632, R43 ;  /* 0x000076324d2b7816 */ /* 0x000fe2000000002b */
[----:B------:R-:W-:Y:S01]  /*ef10*/  FADD.FTZ R76, R76, R75 ;  /* 0x0000004b4c4c7221 */ /* 0x000fe20000010000 */
[----:B0-----:R-:W-:Y:S01]  /*ef20*/  PRMT R41, R38, 0x7632, R41 ;  /* 0x0000763226297816 */ /* 0x001fe20000000029 */
[----:B------:R-:W-:Y:S01]  /*ef30*/  STS.U16 [R19+0x8], R77 ;  /* 0x0000084d13007388 */ /* 0x000fe20000000400 */
[----:B------:R-:W-:Y:S01]  /*ef40*/  F2FP.BF16.PACK_AB R38, R62, R63 ;  /* 0x0000003f3e26723e */ /* 0x000fe200000010ff */
[----:B------:R-:W-:-:S02]  /*ef50*/  FADD.FTZ R73, R76, R73 ;  /* 0x000000494c497221 */ /* 0x000fc40000010000 */
[----:B------:R-:W-:Y:S01]  /*ef60*/  STS.U16 [R19+0xa], R43 ;  /* 0x00000a2b13007388 */ /* 0x000fe20000000400 */
[----:B------:R-:W-:Y:S01]  /*ef70*/  PRMT R48, R38, 0x7610, R48 ;  /* 0x0000761026307816 */ /* 0x000fe20000000030 */
[----:B------:R-:W-:Y:S01]  /*ef80*/  FADD.FTZ R72, R73, R72 ;  /* 0x0000004849487221 */ /* 0x000fe20000010000 */
[----:B-1----:R-:W-:Y:S01]  /*ef90*/  PRMT R42, R40, 0x7632, R42 ;  /* 0x00007632282a7816 */ /* 0x002fe2000000002a */
[----:B------:R-:W-:Y:S01]  /*efa0*/  STS.U16 [R19+0xe], R41 ;  /* 0x00000e2913007388 */ /* 0x000fe20000000400 */
[----:B------:R-:W-:Y:S01]  /*efb0*/  PRMT R49, R38, 0x7632, R49 ;  /* 0x0000763226317816 */ /* 0x000fe20000000031 */
[----:B------:R-:W-:Y:S01]  /*efc0*/  FADD.FTZ R71, R72, R71 ;  /* 0x0000004748477221 */ /* 0x000fe20000010000 */
[----:B------:R-:W-:Y:S01]  /*efd0*/  MOV R38, UR26 ;  /* 0x0000001a00267c02 */ /* 0x000fe20008000f00 */
[----:B------:R-:W-:Y:S02]  /*efe0*/  STS.U16 [R19+0x14], R40 ;  /* 0x0000142813007388 */ /* 0x000fe40000000400 */
[----:B------:R-:W-:-:S02]  /*eff0*/  FADD.FTZ R71, R71, R70 ;  /* 0x0000004647477221 */ /* 0x000fc40000010000 */
[----:B------:R-:W-:Y:S02]  /*f000*/  STS.U16 [R19+0x16], R42 ;  /* 0x0000162a13007388 */ /* 0x000fe40000000400 */
[----:B------:R-:W-:Y:S02]  /*f010*/  FADD.FTZ R68, R71, R68 ;  /* 0x0000004447447221 */ /* 0x000fe40000010000 */
[----:B------:R-:W-:Y:S02]  /*f020*/  STS.U16 [R19+0x18], R48 ;  /* 0x0000183013007388 */ /* 0x000fe40000000400 */
[----:B------:R-:W-:Y:S02]  /*f030*/  FADD.FTZ R63, R68, R63 ;  /* 0x0000003f443f7221 */ /* 0x000fe40000010000 */
        /* <DEDUP_REMOVED lines=43> */
.L_x_8603:
[----:B------:R-:W-:Y:S05]  /*f2f0*/  BSYNC B0 ;  /* 0x0000000000007941 */ /* 0x000fea0003800000 */
.L_x_8602:
[----:B------:R-:W-:Y:S01]  /*f300*/  ULDC.64 UR26, c[0x0][0x300] ;  /* 0x0000c000001a7ab9 */ /* 0x000fe20000000a00 */
[----:B------:R-:W-:Y:S01]  /*f310*/  LEA R4, P0, R8, c[0x0][0x340], 0x1 ;  /* 0x0000d00008047a11 */ /* 0x000fe200078008ff */
        /* <DEDUP_REMOVED lines=54> */
.L_x_8487:
        /* <DEDUP_REMOVED lines=27> */
.L_x_8606:
[----:B-1----:R-:W-:Y:S05]  /*f830*/  BSYNC B0 ;  /* 0x0000000000007941 */ /* 0x002fea0003800000 */
.L_x_8605:
        /* <DEDUP_REMOVED lines=26> */
.L_x_8608:
[----:B------:R-:W3:Y:S02]  /*f9e0*/  S2R R11, SR_TID.X ;  /* 0x00000000000b7919 */ /* 0x000ee40000002100 */
.L_x_8609:
[----:B-1----:R-:W-:Y:S05]  /*f9f0*/  BSYNC B0 ;  /* 0x0000000000007941 */ /* 0x002fea0003800000 */
.L_x_8607:
        /* <DEDUP_REMOVED lines=12> */
.L_x_8610:
        /* <DEDUP_REMOVED lines=32> */
.L_x_8611:
        /* <DEDUP_REMOVED lines=12> */
.L_x_14694:


//--------------------- .text._Z25selective_scan_bwd_kernelI32Selective_Scan_bwd_kernel_traitsILi32ELi16ELb0ELb0ELb1ELb1ELb1EN3c108BFloat16ENS1_7complexIfEEEEv12SSMParamsBwd --------------------------
	.section	.text._Z25selective_scan_bwd_kernelI32Selective_Scan_bwd_kernel_traitsILi32ELi16ELb0ELb0ELb1ELb1ELb1EN3c108BFloat16ENS1_7complexIfEEEEv12SSMParamsBwd,"ax",@progbits
	.sectioninfo	@"SHI_REGISTERS=255"
	.align	128
        .global         _Z25selective_scan_bwd_kernelI32Selective_Scan_bwd_kernel_traitsILi32ELi16ELb0ELb0ELb1ELb1ELb1EN3c108BFloat16ENS1_7complexIfEEEEv12SSMParamsBwd
        .type           _Z25selective_scan_bwd_kernelI32Selective_Scan_bwd_kernel_traitsILi32ELi16ELb0ELb0ELb1ELb1ELb1EN3c108BFloat16ENS1_7complexIfEEEEv12SSMParamsBwd,@function
        .size           _Z25selective_scan_bwd_kernelI32Selective_Scan_bwd_kernel_traitsILi32ELi16ELb0ELb0ELb1ELb1ELb1EN3c108BFloat16ENS1_7complexIfEEEEv12SSMParamsBwd,(.L_x_14695 - _Z25selective_scan_bwd_kernelI32Selective_Scan_bwd_kernel_traitsILi32ELi16ELb0ELb0ELb1ELb1ELb1EN3c108BFloat16ENS1_7complexIfEEEEv12SSMParamsBwd)
        .other          _Z25selective_scan_bwd_kernelI32Selective_Scan_bwd_kernel_traitsILi32ELi16ELb0ELb0ELb1ELb1ELb1EN3c108BFloat16ENS1_7complexIfEEEEv12SSMParamsBwd,@"STO_CUDA_ENTRY STV_DEFAULT"
_Z25selective_scan_bwd_kernelI32Selective_Scan_bwd_kernel_traitsILi32ELi16ELb0ELb0ELb1ELb1ELb1EN3c108BFloat16ENS1_7complexIfEEEEv12SSMParamsBwd:
.text._Z25selective_scan_bwd_kernelI32Selective_Scan_bwd_kernel_traitsILi32ELi16ELb0ELb0ELb1ELb1ELb1EN3c108BFloat16ENS1_7complexIfEEEEv12SSMParamsBwd:
        /* <DEDUP_REMOVED lines=163> */
.L_x_8734:
        /* <DEDUP_REMOVED lines=10> */
[----:B------:R-:W-:-:S02]  /*0ad0*/  LOP3.LUT R18, R105, 0x20, RZ, 0xfc, !PT ;  /* 0x0000002069127812 */ /* 0x000fc400078efcff */
[C---:B------:R-:W-:Y:S02]  /*0ae0*/  LOP3.LUT R19, R105.reuse, 0x40, RZ, 0xfc, !PT ;  /* 0x0000004069137812 */ /* 0x040fe400078efcff */
[C---:B------:R-:W-:Y:S02]  /*0af0*/  LOP3.LUT R0, R105.reuse, 0x60, RZ, 0xfc, !PT ;  /* 0x0000006069007812 */ /* 0x040fe400078efcff */
[C---:B------:R-:W-:Y:S02]  /*0b00*/  ISETP.GE.AND P0, PT, R105.reuse, UR39, PT ;  /* 0x0000002769007c0c */ /* 0x040fe4000bf06270 */
[C---:B------:R-:W-:Y:S02]  /*0b10*/  LOP3.LUT R6, R105.reuse, 0x80, RZ, 0xfc, !PT ;  /* 0x0000008069067812 */ /* 0x040fe400078efcff */
[----:B------:R-:W-:Y:S02]  /*0b20*/  LOP3.LUT R7, R105, 0xa0, RZ, 0xfc, !PT ;  /* 0x000000a069077812 */ /* 0x000fe400078efcff */
[----:B------:R-:W-:-:S02]  /*0b30*/  ISETP.GE.AND P1, PT, R19, UR39, PT ;  /* 0x0000002713007c0c */ /* 0x000fc4000bf26270 */
        /* <DEDUP_REMOVED lines=60> */
[----:B------:R-:W-:Y:S02]  /*0f00*/  IADD3 R41, R106, 0x80, RZ ;  /* 0x000000806a297810 */ /* 0x000fe40007ffe0ff */
[----:B------:R-:W-:-:S02]  /*0f10*/  LEA.HI.SX32 R35, R35, R106, 0x1b ;  /* 0x0000006a23237211 */ /* 0x000fc400078fdaff */
[-C--:B------:R-:W-:Y:S02]  /*0f20*/  LEA.HI.SX32 R37, R37, R106.reuse, 0x1b ;  /* 0x0000006a25257211 */ /* 0x080fe400078fdaff */
[C---:B-1----:R-:W-:Y:S02]  /*0f30*/  IADD3 R3, R106.reuse, 0xc0, RZ ;  /* 0x000000c06a037810 */ /* 0x042fe40007ffe0ff */
[-C--:B------:R-:W-:Y:S02]  /*0f40*/  LEA.HI.SX32 R39, R39, R106.reuse, 0x1b ;  /* 0x0000006a27277211 */ /* 0x080fe400078fdaff */
[----:B------:R-:W-:Y:S02]  /*0f50*/  LEA.HI.SX32 R41, R41, R106, 0x1b ;  /* 0x0000006a29297211 */ /* 0x000fe400078fdaff */
[----:B------:R-:W-:Y:S02]  /*0f60*/  IADD3 R43, R106, 0xa0, RZ ;  /* 0x000000a06a2b7810 */ /* 0x000fe40007ffe0ff */
[----:B------:R-:W-:-:S02]  /*0f70*/  SHF.L.U32 R103, R35, 0x1, RZ ;  /* 0x0000000123677819 */ /* 0x000fc400000006ff */
[----:B------:R-:W-:Y:S02]  /*0f80*/  SHF.L.U32 R102, R37, 0x1, RZ ;  /* 0x0000000125667819 */ /* 0x000fe400000006ff */
[----:B------:R-:W-:Y:S02]  /*0f90*/  IADD3 R35, R106, 0x100, RZ ;  /* 0x000001006a237810 */ /* 0x000fe40007ffe0ff */
[-C--:B------:R-:W-:Y:S02]  /*0fa0*/  LEA.HI.SX32 R3, R3, R106.reuse, 0x1b ;  /* 0x0000006a03037211 */ /* 0x080fe400078fdaff */
[----:B------:R-:W-:Y:S02]  /*0fb0*/  SHF.L.U32 R101, R39, 0x1, RZ ;  /* 0x0000000127657819 */ /* 0x000fe400000006ff */
[----:B------:R-:W-:Y:S02]  /*0fc0*/  SHF.L.U32 R100, R41, 0x1, RZ ;  /* 0x0000000129647819 */ /* 0x000fe400000006ff */
[----:B------:R-:W-:-:S02]  /*0fd0*/  LEA.HI.SX32 R43, R43, R106, 0x1b ;  /* 0x0000006a2b2b7211 */ /* 0x000fc400078fdaff */
[C---:B------:R-:W-:Y:S02]  /*0fe0*/  IADD3 R37, R106.reuse, 0x120, RZ ;  /* 0x000001206a257810 */ /* 0x040fe40007ffe0ff */
[C---:B------:R-:W-:Y:S02]  /*0ff0*/  IADD3 R39, R106.reuse, 0x140, RZ ;  /* 0x000001406a277810 */ /* 0x040fe40007ffe0ff */
[----:B------:R-:W-:Y:S02]  /*1000*/  LEA.HI.SX32 R35, R35, R106, 0x1b ;  /* 0x0000006a23237211 */ /* 0x000fe400078fdaff */
[----:B------:R-:W-:Y:S02]  /*1010*/  SHF.L.U32 R98, R3, 0x1, RZ ;  /* 0x0000000103627819 */ /* 0x000fe400000006ff */
[----:B------:R-:W-:Y:S02]  /*1020*/  IADD3 R3, R106, 0x160, RZ ;  /* 0x000001606a037810 */ /* 0x000fe40007ffe0ff */
[----:B------:R-:W-:-:S02]  /*1030*/  SHF.L.U32 R99, R43, 0x1, RZ ;  /* 0x000000012b637819 */ /* 0x000fc400000006ff */
[-C--:B------:R-:W-:Y:S02]  /*1040*/  LEA.HI.SX32 R37, R37, R106.reuse, 0x1b ;  /* 0x0000006a25257211 */ /* 0x080fe400078fdaff */
[-C--:B------:R-:W-:Y:S02]  /*1050*/  LEA.HI.SX32 R39, R39, R106.reuse, 0x1b ;  /* 0x0000006a27277211 */ /* 0x080fe400078fdaff */
[----:B------:R-:W-:Y:S02]  /*1060*/  SHF.L.U32 R96, R35, 0x1, RZ ;  /* 0x0000000123607819 */ /* 0x000fe400000006ff */
[----:B------:R-:W-:Y:S02]  /*1070*/  IADD3 R35, R106, 0x1e0, RZ ;  /* 0x000001e06a237810 */ /* 0x000fe40007ffe0ff */
[----:B------:R-:W-:Y:S02]  /*1080*/  LEA.HI.SX32 R3, R3, R106, 0x1b ;  /* 0x0000006a03037211 */ /* 0x000fe400078fdaff */
        /* <DEDUP_REMOVED lines=18> */
[----:B------:R-:W-:Y:S02]  /*11b0*/  PRMT R3, RZ, 0x7610, R3 ;  /* 0x00007610ff037816 */ /* 0x000fe40000000003 */
[----:B------:R-:W-:Y:S01]  /*11c0*/  PRMT R2, RZ, 0x7610, R2 ;  /* 0x00007610ff027816 */ /* 0x000fe20000000002 */
        /* <DEDUP_REMOVED lines=11> */
[----:B------:R-:W-:Y:S01]  /*1280*/  STS.U16 [R99+0x140], R22 ;  /* 0x0001401663007388 */ /* 0x000fe20000000400 */
[-C--:B------:R-:W-:Y:S02]  /*1290*/  LEA.HI.SX32 R21, R21, R106.reuse, 0x1b ;  /* 0x0000006a15157211 */ /* 0x080fe400078fdaff */
[----:B--2---:R-:W-:Y:S02]  /*12a0*/  IADD3 R23, R106, 0x1c0, RZ ;  /* 0x000001c06a177810 */ /* 0x004fe40007ffe0ff */
[----:B------:R-:W-:Y:S02]  /*12b0*/  SHF.L.U32 R92, R5, 0x1, RZ ;  /* 0x00000001055c7819 */ /* 0x000fe400000006ff */
[----:B------:R-:W-:Y:S01]  /*12c0*/  LEA.HI.SX32 R23, R23, R106, 0x1b ;  /* 0x0000006a17177211 */ /* 0x000fe200078fdaff */
[----:B------:R-:W-:Y:S01]  /*12d0*/  STS.U16 [R98+0x180], R25 ;  /* 0x0001801962007388 */ /* 0x000fe20000000400 */
[----:B------:R-:W-:-:S03]  /*12e0*/  SHF.L.U32 R91, R21, 0x1, RZ ;  /* 0x00000001155b7819 */ /* 0x000fc600000006ff */
        /* <DEDUP_REMOVED lines=30> */
[----:B------:R-:W-:-:S04]  /*14d0*/  LEA R20, P1, R105, UR20, 0x1 ;  /* 0x0000001469147c11 */ /* 0x000fc8000f8208ff */
[----:B------:R-:W-:Y:S01]  /*14e0*/  LEA.HI.X R21, R105, UR21, R158, 0x1, P1 ;  /* 0x0000001569157c11 */ /* 0x000fe200088f0c9e */
[----:B------:R-:W5:Y:S01]  /*14f0*/  @!P0 LDG.E.U16 R4, [R124.64+0x40] ;  /* 0x000040207c048981 */ /* 0x000f62000c1e1500 */
[----:B------:R-:W-:Y:S02]  /*1500*/  ISETP.GE.AND P0, PT, R9, UR39, PT ;  /* 0x0000002709007c0c */ /* 0x000fe4000bf06270 */
[----:B------:R-:W-:Y:S02]  /*1510*/  ISETP.GE.AND P1, PT, R105, UR39, PT ;  /* 0x0000002769007c0c */ /* 0x000fe4000bf26270 */
[----:B------:R-:W-:-:S09]  /*1520*/  PRMT R27, RZ, 0x7610, R27 ;  /* 0x00007610ff1b7816 */ /* 0x000fd2000000001b */
[----:B------:R-:W5:Y:S01]  /*1530*/  @!P0 LDG.E.U16 R26, [R124.64+0x1c0] ;  /* 0x0001c0207c1a8981 */ /* 0x000f62000c1e1500 */
[----:B------:R-:W-:Y:S02]  /*1540*/  ISETP.GE.AND P0, PT, R10, UR39, PT ;  /* 0x000000270a007c0c */ /* 0x000fe4000bf06270 */
[----:B------:R-:W-:Y:S01]  /*1550*/  PRMT R23, RZ, 0x7610, R23 ;  /* 0x00007610ff177816 */ /* 0x000fe20000000017 */
[----:B------:R-:W5:Y:S01]  /*1560*/  @!P1 LDG.E.U16 R3, [R124.64] ;  /* 0x000000207c039981 */ /* 0x000f62000c1e1500 */
[----:B------:R-:W-:Y:S02]  /*1570*/  PRMT R22, RZ, 0x7610, R22 ;  /* 0x00007610ff167816 */ /* 0x000fe40000000016 */
[----:B------:R-:W-:Y:S02]  /*1580*/  PRMT R5, RZ, 0x7610, R5 ;  /* 0x00007610ff057816 */ /* 0x000fe40000000005 */
[----:B------:R-:W-:Y:S01]  /*1590*/  PRMT R25, RZ, 0x7610, R25 ;  /* 0x00007610ff197816 */ /* 0x000fe20000000019 */
[----:B------:R-:W5:Y:S01]  /*15a0*/  @!P2 LDG.E.U16 R23, [R124.64+0x100] ;  /* 0x000100207c17a981 */ /* 0x000f62000c1e1500 */
[----:B------:R-:W-:-:S03]  /*15b0*/  PRMT R24, RZ, 0x7610, R24 ;  /* 0x00007610ff187816 */ /* 0x000fc60000000018 */
[----:B------:R-:W5:Y:S01]  /*15c0*/  @!P0 LDG.E.U16 R27, [R124.64+0x200] ;  /* 0x000200207c1b8981 */ /* 0x000f62000c1e1500 */
[----:B------:R-:W-:Y:S02]  /*15d0*/  ISETP.GE.AND P0, PT, R11, UR39, PT ;  /* 0x000000270b007c0c */ /* 0x000fe4000bf06270 */
[----:B------:R-:W-:Y:S01]  /*15e0*/  ISETP.GE.AND P1, PT, R12, UR39, PT ;  /* 0x000000270c007c0c */ /* 0x000fe2000bf26270 */
[----:B------:R-:W5:Y:S01]  /*15f0*/  @!P3 LDG.E.U16 R22, [R124.64+0xc0] ;  /* 0x0000c0207c16b981 */ /* 0x000f62000c1e1500 */
[----:B------:R-:W-:Y:S02]  /*1600*/  ISETP.GE.AND P2, PT, R13, UR39, PT ;  /* 0x000000270d007c0c */ /* 0x000fe4000bf46270 */
[----:B------:R-:W-:Y:S01]  /*1610*/  ISETP.GE.AND P3, PT, R14, UR39, PT ;  /* 0x000000270e007c0c */ /* 0x000fe2000bf66270 */
[----:B------:R-:W5:Y:S01]  /*1620*/  @!P4 LDG.E.U16 R5, [R124.64+0x80] ;  /* 0x000080207c05c981 */ /* 0x000f62000c1e1500 */
[----:B------:R-:W-:-:S03]  /*1630*/  ISETP.GE.AND P4, PT, R15, UR39, PT ;  /* 0x000000270f007c0c */ /* 0x000fc6000bf86270 */
[----:B------:R-:W5:Y:S01]  /*1640*/  @!P5 LDG.E.U16 R25, [R124.64+0x180] ;  /* 0x000180207c19d981 */ /* 0x000f62000c1e1500 */
[----:B------:R-:W-:-:S03]  /*1650*/  ISETP.GE.AND P5, PT, R16, UR39, PT ;  /* 0x0000002710007c0c */ /* 0x000fc6000bfa6270 */
[----:B------:R-:W5:Y:S01]  /*1660*/  @!P6 LDG.E.U16 R24, [R124.64+0x140] ;  /* 0x000140207c18e981 */ /* 0x000f62000c1e1500 */
[----:B------:R-:W-:Y:S02]  /*1670*/  ISETP.GE.AND P6, PT, R17, UR39, PT ;  /* 0x0000002711007c0c */ /* 0x000fe4000bfc6270 */
[----:B--2---:R-:W-:Y:S02]  /*1680*/  PRMT R28, RZ, 0x7610, R28 ;  /* 0x00007610ff1c7816 */ /* 0x004fe4000000001c */
[----:B------:R-:W-:Y:S02]  /*1690*/  PRMT R29, RZ, 0x7610, R29 ;  /* 0x00007610ff1d7816 */ /* 0x000fe4000000001d */
[----:B---3--:R-:W-:Y:S02]  /*16a0*/  PRMT R30, RZ, 0x7610, R30 ;  /* 0x00007610ff1e7816 */ /* 0x008fe4000000001e */
[----:B------:R-:W-:Y:S01]  /*16b0*/  PRMT R31, RZ, 0x7610, R31 ;  /* 0x00007610ff1f7816 */ /* 0x000fe2000000001f */
[----:B------:R-:W2:Y:S01]  /*16c0*/  @!P0 LDG.E.U16 R28, [R124.64+0x240] ;  /* 0x000240207c1c8981 */ /* 0x000ea2000c1e1500 */
[----:B----4-:R-:W-:-:S02]  /*16d0*/  PRMT R32, RZ, 0x7610, R32 ;  /* 0x00007610ff207816 */ /* 0x010fc40000000020 */
[----:B------:R-:W-:Y:S01]  /*16e0*/  PRMT R33, RZ, 0x7610, R33 ;  /* 0x00007610ff217816 */ /* 0x000fe20000000021 */
[----:B------:R-:W3:Y:S04]  /*16f0*/  @!P1 LDG.E.U16 R29, [R124.64+0x280] ;  /* 0x000280207c1d9981 */ /* 0x000ee8000c1e1500 */
[----:B------:R-:W4:Y:S04]  /*1700*/  @!P2 LDG.E.U16 R30, [R124.64+0x2c0] ;  /* 0x0002c0207c1ea981 */ /* 0x000f28000c1e1500 */
[----:B------:R-:W3:Y:S04]  /*1710*/  @!P3 LDG.E.U16 R31, [R124.64+0x300] ;  /* 0x000300207c1fb981 */ /* 0x000ee8000c1e1500 */
[----:B------:R-:W4:Y:S04]  /*1720*/  @!P4 LDG.E.U16 R32, [R124.64+0x340] ;  /* 0x000340207c20c981 */ /* 0x000f28000c1e1500 */
[----:B------:R-:W4:Y:S04]  /*1730*/  @!P5 LDG.E.U16 R33, [R124.64+0x380] ;  /* 0x000380207c21d981 */ /* 0x000f28000c1e1500 */
[----:B------:R-:W4:Y:S01]  /*1740*/  @!P6 LDG.E.U16 R2, [R124.64+0x3c0] ;  /* 0x0003c0207c02e981 */ /* 0x000f22000c1e1500 */
        /* <DEDUP_REMOVED lines=27> */
[----:B--2---:R-:W-:Y:S04]  /*1900*/  STS.U16 [R95+0x240], R28 ;  /* 0x0002401c5f007388 */ /* 0x004fe80000000400 */
[----:B---3--:R-:W-:Y:S04]  /*1910*/  STS.U16 [R94+0x280], R29 ;  /* 0x0002801d5e007388 */ /* 0x008fe80000000400 */
[----:B----4-:R-:W-:Y:S04]  /*1920*/  STS.U16 [R93+0x2c0], R30 ;  /* 0x0002c01e5d007388 */ /* 0x010fe80000000400 */
        /* <DEDUP_REMOVED lines=50> */
[----:B------:R1:W-:Y:S04]  /*1c50*/  STL [R1+0x14], R156 ;  /* 0x0000149c01007387 */ /* 0x0003e80000100800 */
[----:B------:R1:W-:Y:S01]  /*1c60*/  STL [R1+0x10], R154 ;  /* 0x0000109a01007387 */ /* 0x0003e20000100800 */
[----:B------:R-:W-:-:S03]  /*1c70*/  FADD.FTZ R78, R5, UR5 ;  /* 0x00000005054e7e21 */ /* 0x000fc60008010000 */
[----:B------:R1:W-:Y:S04]  /*1c80*/  STL [R1+0xc], R152 ;  /* 0x00000c9801007387 */ /* 0x0003e80000100800 */
        /* <DEDUP_REMOVED lines=74> */
.L_x_8614:
[----:B------:R-:W-:Y:S05]  /*2130*/  BSYNC B0 ;  /* 0x0000000000007941 */ /* 0x000fea0003800000 */
.L_x_8613:
        /* <DEDUP_REMOVED lines=36> */
.L_x_8616:
[----:B------:R-:W-:Y:S05]  /*2380*/  BSYNC B0 ;  /* 0x0000000000007941 */ /* 0x000fea0003800000 */
.L_x_8615:
        /* <DEDUP_REMOVED lines=36> */
.L_x_8618:
[----:B------:R-:W-:Y:S05]  /*25d0*/  BSYNC B0 ;  /* 0x0000000000007941 */ /* 0x000fea0003800000 */
.L_x_8617:
        /* <DEDUP_REMOVED lines=36> */
.L_x_8620:
[----:B------:R-:W-:Y:S05]  /*2820*/  BSYNC B0 ;  /* 0x0000000000007941 */ /* 0x000fea0003800000 */
.L_x_8619:
        /* <DEDUP_REMOVED lines=36> */
.L_x_8622:
[----:B------:R-:W-:Y:S05]  /*2a70*/  BSYNC B0 ;  /* 0x0000000000007941 */ /* 0x000fea0003800000 */
.L_x_8621:
        /* <DEDUP_REMOVED lines=36> */
.L_x_8624:
[----:B------:R-:W-:Y:S05]  /*2cc0*/  BSYNC B0 ;  /* 0x0000000000007941 */ /* 0x000fea0003800000 */
.L_x_8623:
        /* <DEDUP_REMOVED lines=36> */
.L_x_8626:
[----:B------:R-:W-:Y:S05]  /*2f10*/  BSYNC B0 ;  /* 0x0000000000007941 */ /* 0x000fea0003800000 */
.L_x_8625:
        /* <DEDUP_REMOVED lines=36> */
.L_x_8628:
[----:B------:R-:W-:Y:S05]  /*3160*/  BSYNC B0 ;  /* 0x0000000000007941 */ /* 0x000fea0003800000 */
.L_x_8627:
        /* <DEDUP_REMOVED lines=36> */
.L_x_8630:
[----:B------:R-:W-:Y:S05]  /*33b0*/  BSYNC B0 ;  /* 0x0000000000007941 */ /* 0x000fea0003800000 */
.L_x_8629:
        /* <DEDUP_REMOVED lines=34> */
.L_x_8632:
[----:B------:R-:W-:Y:S05]  /*35e0*/  BSYNC B0 ;  /* 0x0000000000007941 */ /* 0x000fea0003800000 */
.L_x_8631:
        /* <DEDUP_REMOVED lines=33> */
.L_x_8634:
[----:B------:R-:W-:Y:S05]  /*3800*/  BSYNC B0 ;  /* 0x0000000000007941 */ /* 0x000fea0003800000 */
.L_x_8633:
        /* <DEDUP_REMOVED lines=33> */
.L_x_8636:
[----:B------:R-:W-:Y:S05]  /*3a20*/  BSYNC B0 ;  /* 0x0000000000007941 */ /* 0x000fea0003800000 */
.L_x_8635:
        /* <DEDUP_REMOVED lines=33> */
.L_x_8638:
[----:B------:R-:W-:Y:S05]  /*3c40*/  BSYNC B0 ;  /* 0x0000000000007941 */ /* 0x000fea0003800000 */
.L_x_8637:
        /* <DEDUP_REMOVED lines=33> */
.L_x_8640:
[----:B------:R-:W-:Y:S05]  /*3e60*/  BSYNC B0 ;  /* 0x0000000000007941 */ /* 0x000fea0003800000 */
.L_x_8639:
        /* <DEDUP_REMOVED lines=33> */
.L_x_8642:
[----:B------:R-:W-:Y:S05]  /*4080*/  BSYNC B0 ;  /* 0x0000000000007941 */ /* 0x000fea0003800000 */
.L_x_8641:
        /* <DEDUP_REMOVED lines=33> */
.L_x_8644:
[----:B------:R-:W-:Y:S05]  /*42a0*/  BSYNC B0 ;  /* 0x0000000000007941 */ /* 0x000fea0003800000 */
.L_x_8643:
[----:B------:R-:W-:Y:S01]  /*42b0*/  ULDC.64 UR8, c[0x0][0x1f0] ;  /* 0x00007c0000087ab9 */ /* 0x000fe20000000a00 */
[----:B------:R-:W-:Y:S01]  /*42c0*/  ISETP.GE.AND P0, PT, R105, UR39, PT ;  /* 0x0000002769007c0c */ /* 0x000fe2000bf06270 */
        /* <DEDUP_REMOVED lines=13> */
[----:B-1----:R-:W-:Y:S01]  /*43a0*/  LDS.U16 R49, [R88] ;  /* 0x0000000058317984 */ /* 0x002fe20000000400 */
[----:B------:R-:W-:Y:S01]  /*43b0*/  ULDC.64 UR34, c[0x0][0x1f8] ;  /* 0x00007e0000227ab9 */ /* 0x000fe20000000a00 */
[----:B------:R-:W-:Y:S01]  /*43c0*/  @!P0 IMAD.WIDE.U32 R4, R23, c[0x0][0x200], R4 ;  /* 0x0000800017048a25 */ /* 0x000fe200078e0004 */
[----:B------:R-:W-:Y:S01]  /*43d0*/  UIMAD UR38, UR11, UR34, URZ ;  /* 0x000000220b2672a4 */ /* 0x000fe2000f8e023f */
[----:B------:R-:W-:Y:S01]  /*43e0*/  MOV R23, UR10 ;  /* 0x0000000a00177c02 */ /* 0x000fe20008000f00 */
[----:B------:R-:W-:Y:S01]  /*43f0*/  UIMAD UR43, UR12, UR37, UR36 ;  /* 0x000000250c2b72a4 */ /* 0x000fe2000f8e0224 */
[----:B------:R-:W-:Y:S01]  /*4400*/  @!P0 IMAD.WIDE.U32 R2, R21, c[0x0][0x1f0], R2 ;  /* 0x00007c0015028a25 */ /* 0x000fe200078e0002 */
[----:B------:R-:W-:Y:S01]  /*4410*/  UIADD3 UR27, UR27, UR7, URZ ;  /* 0x000000071b1b7290 */ /* 0x000fe2000fffe03f */
[----:B------:R-:W-:Y:S01]  /*4420*/  MOV R21, UR10 ;  /* 0x0000000a00157c02 */ /* 0x000fe20008000f00 */
[----:B------:R-:W-:Y:S01]  /*4430*/  UIMAD UR38, UR10, UR35, UR38 ;  /* 0x000000230a2672a4 */ /* 0x000fe2000f8e0226 */
[----:B------:R-:W-:Y:S01]  /*4440*/  LDS.U16 R48, [R88+0x2] ;  /* 0x0000020058307984 */ /* 0x000fe20000000400 */
[----:B------:R-:W-:Y:S01]  /*4450*/  UIMAD.WIDE.U32 UR34, UR10, UR34, UR26 ;  /* 0x000000220a2272a5 */ /* 0x000fe2000f8e001a */
[----:B------:R-:W-:Y:S01]  /*4460*/  @!P0 IADD3 R5, R5, UR43, RZ ;  /* 0x0000002b05058c10 */ /* 0x000fe2000fffe0ff */
[----:B------:R-:W-:Y:S01]  /*4470*/  ULDC.64 UR36, c[0x0][0x208] ;  /* 0x0000820000247ab9 */ /* 0x000fe20000000a00 */
[----:B------:R-:W-:Y:S01]  /*4480*/  @!P0 IADD3 R3, R3, UR7, RZ ;  /* 0x0000000703038c10 */ /* 0x000fe2000fffe0ff */
[----:B------:R-:W-:Y:S01]  /*4490*/  ULDC UR26, c[0x0][0x174] ;  /* 0x00005d00001a7ab9 */ /* 0x000fe20000000800 */
[----:B------:R-:W-:Y:S01]  /*44a0*/  LDS.U16 R51, [R88+0x4] ;  /* 0x0000040058337984 */ /* 0x000fe20000000400 */
[----:B------:R-:W-:Y:S01]  /*44b0*/  UIADD3 UR26, UR6, -UR26, URZ ;  /* 0x8000001a061a7290 */ /* 0x000fe2000fffe03f */
[----:B------:R-:W-:Y:S01]  /*44c0*/  @!P0 IMAD.WIDE.U32 R4, R23, c[0x0][0x208], R4 ;  /* 0x0000820017048a25 */ /* 0x000fe200078e0004 */
[----:B------:R-:W-:Y:S01]  /*44d0*/  UIADD3 UR9, UR9, UR43, URZ ;  /* 0x0000002b09097290 */ /* 0x000fe2000fffe03f */
[----:B------:R-:W-:Y:S01]  /*44e0*/  LDS.U16 R112, [R88+0x6] ;  /* 0x0000060058707984 */ /* 0x000fe20000000400 */
[----:B------:R-:W-:Y:S01]  /*44f0*/  UIMAD UR7, UR11, UR36, URZ ;  /* 0x000000240b0772a4 */ /* 0x000fe2000f8e023f */
[----:B------:R-:W-:Y:S01]  /*4500*/  @!P0 IMAD.WIDE.U32 R2, R21, c[0x0][0x1f8], R2 ;  /* 0x00007e0015028a25 */ /* 0x000fe200078e0002 */
[----:B------:R-:W-:Y:S01]  /*4510*/  UIMAD UR26, UR26, -0x200, URZ ;  /* 0xfffffe001a1a78a4 */ /* 0x000fe2000f8e023f */
[C---:B------:R-:W-:Y:S01]  /*4520*/  @!P0 IADD3 R20, P2, R105.reuse, R4, RZ ;  /* 0x0000000469148210 */ /* 0x040fe20007f5e0ff */
[----:B------:R-:W-:Y:S01]  /*4530*/  UIMAD.WIDE.U32 UR8, UR10, UR36, UR8 ;  /* 0x000000240a0872a5 */ /* 0x000fe2000f8e0008 */
[----:B------:R-:W-:Y:S01]  /*4540*/  LDS.U16 R111, [R88+0x8] ;  /* 0x00000800586f7984 */ /* 0x000fe20000000400 */
[----:B------:R-:W-:Y:S01]  /*4550*/  UIMAD UR7, UR10, UR37, UR7 ;  /* 0x000000250a0772a4 */ /* 0x000fe2000f8e0207 */
[C---:B------:R-:W-:Y:S01]  /*4560*/  @!P0 IADD3 R22, P1, R105.reuse, R2, RZ ;  /* 0x0000000269168210 */ /* 0x040fe20007f3e0ff */
[----:B------:R-:W-:Y:S01]  /*4570*/  USHF.R.S32.HI UR27, URZ, 0x1f, UR26 ;  /* 0x0000001f3f1b7899 */ /* 0x000fe2000801141a */
[----:B------:R-:W-:Y:S01]  /*4580*/  @!P0 LEA R4, P3, R20, c[0x0][0x258], 0x1 ;  /* 0x0000960014048a11 */ /* 0x000fe200078608ff */
[----:B------:R-:W-:Y:S01]  /*4590*/  UIADD3 UR37, UP0, UR26, UR34, URZ ;  /* 0x000000221a257290 */ /* 0x000fe2000ff1e03f */
[C---:B------:R-:W-:Y:S01]  /*45a0*/  @!P0 IADD3.X R23, R158.reuse, UR38, R3, P1, !PT ;  /* 0x000000269e178c10 */ /* 0x040fe20008ffe403 */
[----:B------:R-:W-:Y:S01]  /*45b0*/  UIADD3 UR36, UP1, UR26, UR8, URZ ;  /* 0x000000081a247290 */ /* 0x000fe2000ff3e03f */
[----:B------:R-:W-:Y:S01]  /*45c0*/  @!P0 IADD3.X R5, R158, UR7, R5, P2, !PT ;  /* 0x000000079e058c10 */ /* 0x000fe200097fe405 */
[----:B------:R-:W-:Y:S01]  /*45d0*/  UIADD3.X UR34, UR27, UR38, UR35, UP0, !UPT ;  /* 0x000000261b227290 */ /* 0x000fe200087fe423 */
[C---:B------:R-:W-:Y:S01]  /*45e0*/  LEA R2, P2, R105.reuse, c[0x0][0x258], 0x1 ;  /* 0x0000960069027a11 */ /* 0x040fe200078408ff */
[----:B------:R-:W-:Y:S01]  /*45f0*/  UIADD3.X UR8, UR27, UR7, UR9, UP1, !UPT ;  /* 0x000000071b087290 */ /* 0x000fe20008ffe409 */
[----:B------:R-:W-:Y:S01]  /*4600*/  LEA R28, P1, R105, c[0x0][0x268], 0x1 ;  /* 0x00009a00691c7a11 */ /* 0x000fe200078208ff */
[----:B------:R-:W-:Y:S01]  /*4610*/  LDS.U16 R110, [R88+0xa] ;  /* 0x00000a00586e7984 */ /* 0x000fe20000000400 */
[----:B------:R-:W-:-:S02]  /*4620*/  MOV R25, UR37 ;  /* 0x0000002500197c02 */ /* 0x000fc40008000f00 */
[----:B------:R-:W-:Y:S01]  /*4630*/  MOV R27, UR36 ;  /* 0x00000024001b7c02 */ /* 0x000fe20008000f00 */
[----:B------:R-:W-:Y:S01]  /*4640*/  LDS.U16 R45, [R88+0xc] ;  /* 0x00000c00582d7984 */ /* 0x000fe20000000400 */
[C-C-:B------:R-:W-:Y:S02]  /*4650*/  LEA.HI.X R3, R105.reuse, c[0x0][0x25c], R158.reuse, 0x1, P2 ;  /* 0x0000970069037a11 */ /* 0x140fe400010f0c9e */
[----:B------:R-:W-:Y:S01]  /*4660*/  LEA.HI.X R21, R105, c[0x0][0x26c], R158, 0x1, P1 ;  /* 0x00009b0069157a11 */ /* 0x000fe200008f0c9e */
[----:B------:R-:W-:Y:S01]  /*4670*/  LDS.U16 R44, [R88+0xe] ;  /* 0x00000e00582c7984 */ /* 0x000fe20000000400 */
[----:B------:R-:W-:Y:S02]  /*4680*/  LEA R28, P2, R25, R28, 0x1 ;  /* 0x0000001c191c7211 */ /* 0x000fe400078408ff */
[----:B------:R-:W-:Y:S01]  /*4690*/  MOV R26, UR34 ;  /* 0x00000022001a7c02 */ /* 0x000fe20008000f00 */
[----:B------:R-:W-:Y:S01]  /*46a0*/  LDS.U16 R43, [R88+0x10] ;  /* 0x00001000582b7984 */ /* 0x000fe20000000400 */
[----:B------:R-:W-:Y:S01]  /*46b0*/  MOV R30, UR8 ;  /* 0x00000008001e7c02 */ /* 0x000fe20008000f00 */
[----:B------:R-:W-:Y:S01]  /*46c0*/  ULDC.64 UR34, c[0x0][0x2e8] ;  /* 0x0000ba0000227ab9 */ /* 0x000fe20000000a00 */
[----:B------:R-:W-:Y:S01]  /*46d0*/  LEA R2, P4, R27, R2, 0x1 ;  /* 0x000000021b027211 */ /* 0x000fe200078808ff */
[----:B------:R-:W-:Y:S01]  /*46e0*/  LDS.U16 R33, [R88+0x12] ;  /* 0x0000120058217984 */ /* 0x000fe20000000400 */
[----:B------:R-:W-:-:S02]  /*46f0*/  @!P0 LEA R24, P1, R22, c[0x0][0x268], 0x1 ;  /* 0x00009a0016188a11 */ /* 0x000fc400078208ff */
[----:B------:R-:W-:Y:S02]  /*4700*/  LEA.HI.X R29, R25, R21, R26, 0x1, P2 ;  /* 0x00000015191d7211 */ /* 0x000fe400010f0c1a */
[----:B------:R-:W-:Y:S01]  /*4710*/  LEA.HI.X R3, R27, R3, R30, 0x1, P4 ;  /* 0x000000031b037211 */ /* 0x000fe200020f0c1e */
[----:B------:R-:W-:Y:S01]  /*4720*/  LDS.U16 R26, [R88+0x16] ;  /* 0x00001600581a7984 */ /* 0x000fe20000000400 */
[----:B------:R-:W-:Y:S02]  /*4730*/  @!P0 LEA.HI.X R25, R22, c[0x0][0x26c], R23, 0x1, P1 ;  /* 0x00009b0016198a11 */ /* 0x000fe400008f0c17 */
[----:B------:R-:W-:Y:S01]  /*4740*/  @!P0 LEA.HI.X R5, R20, c[0x0][0x25c], R5, 0x1, P3 ;  /* 0x0000970014058a11 */ /* 0x000fe200018f0c05 */
[----:B------:R-:W-:Y:S04]  /*4750*/  LDS.U16 R30, [R88+0x14] ;  /* 0x00001400581e7984 */ /* 0x000fe80000000400 */
[----:B------:R-:W-:Y:S01]  /*4760*/  LDS.U16 R21, [R88+0x1c] ;  /* 0x00001c0058157984 */ /* 0x000fe20000000400 */
[----:B------:R-:W-:-:S02]  /*4770*/  PRMT R31, RZ, 0x7610, R31 ;  /* 0x00007610ff1f7816 */ /* 0x000fc4000000001f */
[----:B------:R-:W-:Y:S01]  /*4780*/  PRMT R38, RZ, 0x7610, R38 ;  /* 0x00007610ff267816 */ /* 0x000fe20000000026 */
[----:B------:R-:W-:Y:S01]  /*4790*/  LDS.U16 R23, [R88+0x18] ;  /* 0x0000180058177984 */ /* 0x000fe20000000400 */
[----:B------:R-:W-:Y:S02]  /*47a0*/  PRMT R39, RZ, 0x7610, R39 ;  /* 0x00007610ff277816 */ /* 0x000fe40000000027 */
[----:B------:R-:W-:Y:S01]  /*47b0*/  ISETP.GE.AND P2, PT, R6, UR39, PT ;  /* 0x0000002706007c0c */ /* 0x000fe2000bf46270 */
[----:B------:R-:W-:Y:S01]  /*47c0*/  LDS.U16 R22, [R88+0x1a] ;  /* 0x00001a0058167984 */ /* 0x000fe20000000400 */
[----:B------:R-:W-:Y:S02]  /*47d0*/  ISETP.GE.AND P5, PT, R8, UR39, PT ;  /* 0x0000002708007c0c */ /* 0x000fe4000bfa6270 */
[----:B------:R-:W-:Y:S01]  /*47e0*/  ISETP.GE.AND P6, PT, R7, UR39, PT ;  /* 0x0000002707007c0c */ /* 0x000fe2000bfc6270 */
[----:B------:R-:W-:Y:S01]  /*47f0*/  LDS.U16 R20, [R88+0x1e] ;  /* 0x00001e0058147984 */ /* 0x000fe20000000400 */
[----:B------:R-:W-:-:S02]  /*4800*/  ISETP.GE.AND P1, PT, R19, UR39, PT ;  /* 0x0000002713007c0c */ /* 0x000fc4000bf26270 */
[----:B------:R-:W-:Y:S01]  /*4810*/  PRMT R40, RZ, 0x7610, R40 ;  /* 0x00007610ff287816 */ /* 0x000fe20000000028 */
[----:B------:R-:W-:Y:S01]  /*4820*/  BAR.SYNC.DEFER_BLOCKING 0x0 ;  /* 0x0000000000007b1d */ /* 0x000fe20000010000 */
[----:B------:R-:W-:Y:S02]  /*4830*/  PRMT R35, RZ, 0x7610, R35 ;  /* 0x00007610ff237816 */ /* 0x000fe40000000023 */
[----:B------:R-:W-:Y:S02]  /*4840*/  PRMT R32, RZ, 0x7610, R32 ;  /* 0x00007610ff207816 */ /* 0x000fe40000000020 */
[----:B------:R-:W-:Y:S02]  /*4850*/  PRMT R34, RZ, 0x7610, R34 ;  /* 0x00007610ff227816 */ /* 0x000fe40000000022 */
[----:B------:R-:W-:-:S03]  /*4860*/  PRMT R27, RZ, 0x7610, R27 ;  /* 0x00007610ff1b7816 */ /* 0x000fc6000000001b */
        /* <DEDUP_REMOVED lines=82> */
[----:B------:R-:W0:Y:S04]  /*4d90*/  LDS.U16 R47, [R88+0x1e] ;  /* 0x00001e00582f7984 */ /* 0x000e280000000400 */
[----:B------:R-:W-:Y:S06]  /*4da0*/  BAR.SYNC.DEFER_BLOCKING 0x0 ;  /* 0x0000000000007b1d */ /* 0x000fec0000010000 */
        /* <DEDUP_REMOVED lines=28> */
[----:B------:R-:W-:-:S05]  /*4f70*/  PRMT R24, RZ, 0x5410, R27 ;  /* 0x00005410ff187816 */ /* 0x000fca000000001b */
[----:B------:R-:W-:-:S04]  /*4f80*/  FMUL.FTZ R25, R24, -1.4426950216293334961 ;  /* 0xbfb8aa3b18197820 */ /* 0x000fc80000410000 */
[----:B------:R1:W0:Y:S02]  /*4f90*/  MUFU.EX2 R108, R25 ;  /* 0x00000019006c7308 */ /* 0x0002240000000800 */
[----:B-1----:R-:W-:-:S05]  /*4fa0*/  PRMT R25, RZ, 0x5410, R28 ;  /* 0x00005410ff197816 */ /* 0x002fca000000001c */
[----:B------:R-:W-:-:S04]  /*4fb0*/  FMUL.FTZ R27, R25, -1.4426950216293334961 ;  /* 0xbfb8aa3b191b7820 */ /* 0x000fc80000410000 */
[----:B------:R2:W1:Y:S02]  /*4fc0*/  MUFU.EX2 R114, R27 ;  /* 0x0000001b00727308 */ /* 0x0004640000000800 */
[----:B--2---:R-:W-:-:S05]  /*4fd0*/  PRMT R27, RZ, 0x5410, R29 ;  /* 0x00005410ff1b7816 */ /* 0x004fca000000001d */
[----:B------:R-:W-:-:S04]  /*4fe0*/  FMUL.FTZ R28, R27, -1.4426950216293334961 ;  /* 0xbfb8aa3b1b1c7820 */ /* 0x000fc80000410000 */
[----:B------:R2:W0:Y:S01]  /*4ff0*/  MUFU.EX2 R115, R28 ;  /* 0x0000001c00737308 */ /* 0x0004220000000800 */
[----:B---3--:R-:W-:Y:S02]  /*5000*/  PRMT R29, RZ, 0x5410, R32 ;  /* 0x00005410ff1d7816 */ /* 0x008fe40000000020 */
[----:B--2---:R-:W-:Y:S02]  /*5010*/  PRMT R28, RZ, 0x5410, R31 ;  /* 0x00005410ff1c7816 */ /* 0x004fe4000000001f */
[----:B----4-:R-:W-:-:S05]  /*5020*/  PRMT R31, RZ, 0x5410, R34 ;  /* 0x00005410ff1f7816 */ /* 0x010fca0000000022 */
[----:B------:R-:W-:-:S04]  /*5030*/  FMUL.FTZ R32, R31, -1.4426950216293334961 ;  /* 0xbfb8aa3b1f207820 */ /* 0x000fc80000410000 */
[----:B------:R2:W-:Y:S02]  /*5040*/  MUFU.EX2 R118, R32 ;  /* 0x0000002000767308 */ /* 0x0005e40000000800 */
[----:B--2---:R-:W-:-:S05]  /*5050*/  PRMT R32, RZ, 0x5410, R35 ;  /* 0x00005410ff207816 */ /* 0x004fca0000000023 */
[----:B------:R-:W-:-:S04]  /*5060*/  FMUL.FTZ R34, R32, -1.4426950216293334961 ;  /* 0xbfb8aa3b20227820 */ /* 0x000fc80000410000 */
[----:B------:R2:W-:Y:S01]  /*5070*/  MUFU.EX2 R119, R34 ;  /* 0x0000002200777308 */ /* 0x0005e20000000800 */
[----:B------:R-:W-:Y:S02]  /*5080*/  PRMT R35, RZ, 0x5410, R37 ;  /* 0x00005410ff237816 */ /* 0x000fe40000000025 */
[----:B--2---:R-:W-:Y:S02]  /*5090*/  PRMT R34, RZ, 0x5410, R36 ;  /* 0x00005410ff227816 */ /* 0x004fe40000000024 */
[----:B------:R-:W-:-:S05]  /*50a0*/  PRMT R36, RZ, 0x5410, R38 ;  /* 0x00005410ff247816 */ /* 0x000fca0000000026 */
        /* <DEDUP_REMOVED lines=8> */
[----:B------:R-:W-:Y:S02]  /*5130*/  FMUL.FTZ R41, R40, -1.4426950216293334961 ;  /* 0xbfb8aa3b28297820 */ /* 0x000fe40000410000 */
[----:B0-----:R-:W-:Y:S02]  /*5140*/  FMUL.FTZ R2, R28, -1.4426950216293334961 ;  /* 0xbfb8aa3b1c027820 */ /* 0x001fe40000410000 */
[----:B------:R0:W-:Y:S02]  /*5150*/  MUFU.EX2 R129, R41 ;  /* 0x0000002900817308 */ /* 0x0001e40000000800 */
[----:B0-----:R-:W-:-:S06]  /*5160*/  PRMT R41, RZ, 0x5410, R46 ;  /* 0x00005410ff297816 */ /* 0x001fcc000000002e */
[----:B------:R0:W-:Y:S01]  /*5170*/  MUFU.EX2 R116, R2 ;  /* 0x0000000200747308 */ /* 0x0001e20000000800 */
[----:B------:R-:W-:Y:S02]  /*5180*/  FMUL.FTZ R42, R41, -1.4426950216293334961 ;  /* 0xbfb8aa3b292a7820 */ /* 0x000fe40000410000 */
[----:B0-----:R-:W-:-:S05]  /*5190*/  FMUL.FTZ R2, R34, -1.4426950216293334961 ;  /* 0xbfb8aa3b22027820 */ /* 0x001fca0000410000 */
[----:B------:R0:W-:Y:S01]  /*51a0*/  MUFU.EX2 R131, R42 ;  /* 0x0000002a00837308 */ /* 0x0001e20000000800 */
[----:B------:R-:W-:-:S07]  /*51b0*/  FMUL.FTZ R3, R29, -1.4426950216293334961 ;  /* 0xbfb8aa3b1d037820 */ /* 0x000fce0000410000 */
[----:B------:R2:W-:Y:S01]  /*51c0*/  MUFU.EX2 R120, R2 ;  /* 0x0000000200787308 */ /* 0x0005e20000000800 */
[----:B0-----:R-:W-:Y:S01]  /*51d0*/  PRMT R42, RZ, 0x5410, R47 ;  /* 0x00005410ff2a7816 */ /* 0x001fe2000000002f */
[----:B--2---:R-:W-:-:S06]  /*51e0*/  FMUL.FTZ R2, R38, -1.4426950216293334961 ;  /* 0xbfb8aa3b26027820 */ /* 0x004fcc0000410000 */
[----:B------:R0:W2:Y:S08]  /*51f0*/  MUFU.EX2 R117, R3 ;  /* 0x0000000300757308 */ /* 0x0000b00000000800 */
[----:B------:R3:W-:Y:S01]  /*5200*/  MUFU.EX2 R126, R2 ;  /* 0x00000002007e7308 */ /* 0x0007e20000000800 */
[----:B0-----:R-:W-:Y:S02]  /*5210*/  FMUL.FTZ R3, R35, -1.4426950216293334961 ;  /* 0xbfb8aa3b23037820 */ /* 0x001fe40000410000 */
[----:B---3--:R-:W-:-:S05]  /*5220*/  FMUL.FTZ R2, R42, -1.4426950216293334961 ;  /* 0xbfb8aa3b2a027820 */ /* 0x008fca0000410000 */
[----:B------:R0:W-:Y:S08]  /*5230*/  MUFU.EX2 R121, R3 ;  /* 0x0000000300797308 */ /* 0x0001f00000000800 */
[----:B------:R3:W-:Y:S01]  /*5240*/  MUFU.EX2 R138, R2 ;  /* 0x00000002008a7308 */ /* 0x0007e20000000800 */
[----:B0-----:R-:W-:Y:S01]  /*5250*/  FMUL.FTZ R3, R39, -1.4426950216293334961 ;  /* 0xbfb8aa3b27037820 */ /* 0x001fe20000410000 */
[----:B-----5:R-:W-:Y:S04]  /*5260*/  STS.U16 [R104], R53 ;  /* 0x0000003568007388 */ /* 0x020fe80000000400 */
[----:B------:R0:W-:Y:S04]  /*5270*/  STS.U16 [R103+0x40], R50 ;  /* 0x0000403267007388 */ /* 0x0001e80000000400 */
[----:B------:R-:W-:Y:S04]  /*5280*/  STS.U16 [R102+0x80], R55 ;  /* 0x0000803766007388 */ /* 0x000fe80000000400 */
[----:B------:R2:W-:Y:S04]  /*5290*/  STS.U16 [R101+0xc0], R52 ;  /* 0x0000c03465007388 */ /* 0x0005e80000000400 */
        /* <DEDUP_REMOVED lines=14> */
[----:B---3--:R-:W3:Y:S04]  /*5380*/  LDS.U16 R2, [R88] ;  /* 0x0000000058027984 */ /* 0x008ee80000000400 */
[----:B------:R-:W3:Y:S04]  /*5390*/  LDS.U16 R65, [R88+0x2] ;  /* 0x0000020058417984 */ /* 0x000ee80000000400 */
[----:B-----5:R-:W5:Y:S04]  /*53a0*/  LDS.U16 R3, [R88+0x4] ;  /* 0x0000040058037984 */ /* 0x020f680000000400 */
[----:B------:R-:W5:Y:S01]  /*53b0*/  LDS.U16 R109, [R88+0xa] ;  /* 0x00000a00586d7984 */ /* 0x000f620000000400 */
[----:B------:R-:W-:-:S03]  /*53c0*/  FADD.FTZ R47, R108, 1 ;  /* 0x3f8000006c2f7421 */ /* 0x000fc60000010000 */
[----:B------:R-:W5:Y:S04]  /*53d0*/  LDS.U16 R67, [R88+0x6] ;  /* 0x0000060058437984 */ /* 0x000f680000000400 */
[----:B------:R-:W5:Y:S01]  /*53e0*/  LDS.U16 R108, [R88+0x8] ;  /* 0x00000800586c7984 */ /* 0x000f620000000400 */
[----:B-1----:R-:W-:Y:S02]  /*53f0*/  FADD.FTZ R46, R114, 1 ;  /* 0x3f800000722e7421 */ /* 0x002fe40000010000 */
[----:B0-----:R-:W-:Y:S01]  /*5400*/  FADD.FTZ R50, R115, 1 ;  /* 0x3f80000073327421 */ /* 0x001fe20000010000 */
[----:B------:R-:W0:Y:S04]  /*5410*/  LDS.U16 R114, [R88+0xc] ;  /* 0x00000c0058727984 */ /* 0x000e280000000400 */
[----:B------:R-:W1:Y:S01]  /*5420*/  LDS.U16 R115, [R88+0xe] ;  /* 0x00000e0058737984 */ /* 0x000e620000000400 */
[----:B------:R-:W3:Y:S01]  /*5430*/  MUFU.RCP R47, R47 ;  /* 0x0000002f002f7308 */ /* 0x000ee20000001000 */
[----:B--2---:R-:W-:-:S02]  /*5440*/  FADD.FTZ R52, R117, 1 ;  /* 0x3f80000075347421 */ /* 0x004fc40000010000 */
[----:B----4-:R-:W-:-:S05]  /*5450*/  FADD.FTZ R54, R118, 1 ;  /* 0x3f80000076367421 */ /* 0x010fca0000010000 */
[----:B------:R-:W2:Y:S01]  /*5460*/  MUFU.RCP R46, R46 ;  /* 0x0000002e002e7308 */ /* 0x000ea20000001000 */
[----:B------:R-:W-:Y:S01]  /*5470*/  FADD.FTZ R53, R116, 1 ;  /* 0x3f80000074357421 */ /* 0x000fe20000010000 */
[----:B------:R-:W-:Y:S01]  /*5480*/  PRMT R49, RZ, 0x5410, R49 ;  /* 0x00005410ff317816 */ /* 0x000fe20000000031 */
[----:B------:R-:W4:Y:S05]  /*5490*/  LDS.U16 R116, [R88+0x10] ;  /* 0x0000100058747984 */ /* 0x000f2a0000000400 */
[----:B------:R-:W0:Y:S01]  /*54a0*/  MUFU.RCP R50, R50 ;  /* 0x0000003200327308 */ /* 0x000e220000001000 */
[----:B------:R-:W-:Y:S02]  /*54b0*/  PRMT R48, RZ, 0x5410, R48 ;  /* 0x00005410ff307816 */ /* 0x000fe40000000030 */
[----:B---3--:R-:W-:-:S02]  /*54c0*/  PRMT R64, RZ, 0x5410, R2 ;  /* 0x00005410ff407816 */ /* 0x008fc40000000002 */
[----:B------:R-:W-:-:S03]  /*54d0*/  PRMT R65, RZ, 0x5410, R65 ;  /* 0x00005410ff417816 */ /* 0x000fc60000000041 */
[----:B------:R-:W3:Y:S01]  /*54e0*/  MUFU.RCP R52, R52 ;  /* 0x0000003400347308 */ /* 0x000ee20000001000 */
[----:B-----5:R-:W-:-:S07]  /*54f0*/  PRMT R66, RZ, 0x5410, R3 ;  /* 0x00005410ff427816 */ /* 0x020fce0000000003 */
[----:B------:R-:W5:Y:S01]  /*5500*/  MUFU.RCP R54, R54 ;  /* 0x0000003600367308 */ /* 0x000f620000001000 */
[----:B------:R-:W-:Y:S01]  /*5510*/  FADD.FTZ R5, -R47, 1 ;  /* 0x3f8000002f057421 */ /* 0x000fe20000010100 */
[----:B------:R-:W-:Y:S01]  /*5520*/  PRMT R51, RZ, 0x5410, R51 ;  /* 0x00005410ff337816 */ /* 0x000fe20000000033 */
[----:B--2---:R-:W-:Y:S02]  /*5530*/  FADD.FTZ R4, -R46, 1 ;  /* 0x3f8000002e047421 */ /* 0x004fe40000010100 */
[----:B------:R-:W-:-:S03]  /*5540*/  FMUL.FTZ R2, R49, R64 ;  /* 0x0000004031027220 */ /* 0x000fc60000410000 */
[----:B------:R-:W2:Y:S01]  /*5550*/  MUFU.RCP R53, R53 ;  /* 0x0000003500357308 */ /* 0x000ea20000001000 */
[----:B------:R-:W-:Y:S02]  /*5560*/  FMUL.FTZ R3, R48, R65 ;  /* 0x0000004130037220 */ /* 0x000fe40000410000 */
[----:B------:R-:W-:Y:S02]  /*5570*/  FADD.FTZ R55, R119, 1 ;  /* 0x3f80000077377421 */ /* 0x000fe40000010000 */
[----:B0-----:R-:W-:Y:S01]  /*5580*/  FADD.FTZ R56, -R50, 1 ;  /* 0x3f80000032387421 */ /* 0x001fe20000010100 */
[----:B------:R-:W-:Y:S01]  /*5590*/  PRMT R110, RZ, 0x5410, R110 ;  /* 0x00005410ff6e7816 */ /* 0x000fe2000000006e */
[----:B------:R-:W-:Y:S01]  /*55a0*/  FADD.FTZ R57, R120, 1 ;  /* 0x3f80000078397421 */ /* 0x000fe20000010000 */
[----:B------:R-:W-:Y:S01]  /*55b0*/  PRMT R109, RZ, 0x5410, R109 ;  /* 0x00005410ff6d7816 */ /* 0x000fe2000000006d */
[----:B------:R-:W-:Y:S02]  /*55c0*/  FADD.FTZ R121, R121, 1 ;  /* 0x3f80000079797421 */ /* 0x000fe40000010000 */
[----:B------:R-:W-:-:S02]  /*55d0*/  FFMA.FTZ R5, R24, R5, 1 ;  /* 0x3f80000018057423 */ /* 0x000fc40000010005 */
[----:B------:R-:W-:Y:S02]  /*55e0*/  FFMA.FTZ R4, R25, R4, 1 ;  /* 0x3f80000019047423 */ /* 0x000fe40000010004 */
[----:B------:R-:W-:Y:S02]  /*55f0*/  FMUL.FTZ R2, R47, R2 ;  /* 0x000000022f027220 */ /* 0x000fe40000410000 */
[----:B------:R-:W-:Y:S01]  /*5600*/  FMUL.FTZ R3, R46, R3 ;  /* 0x000000032e037220 */ /* 0x000fe20000410000 */
[----:B------:R-:W0:Y:S01]  /*5610*/  MUFU.RCP R55, R55 ;  /* 0x0000003700377308 */ /* 0x000e220000001000 */
[----:B------:R-:W-:Y:S01]  /*5620*/  FMUL.FTZ R113, R51, R66 ;  /* 0x0000004233717220 */ /* 0x000fe20000410000 */
[----:B------:R-:W-:Y:S01]  /*5630*/  PRMT R112, RZ, 0x5410, R112 ;  /* 0x00005410ff707816 */ /* 0x000fe20000000070 */
[----:B------:R-:W-:Y:S01]  /*5640*/  FFMA.FTZ R58, R27, R56, 1 ;  /* 0x3f8000001b3a7423 */ /* 0x000fe20000010038 */
[----:B------:R-:W-:Y:S01]  /*5650*/  PRMT R111, RZ, 0x5410, R111 ;  /* 0x00005410ff6f7816 */ /* 0x000fe2000000006f */
[----:B------:R-:W-:Y:S01]  /*5660*/  FMUL.FTZ R5, R2, R5 ;  /* 0x0000000502057220 */ /* 0x000fe20000410000 */
[----:B------:R-:W-:Y:S01]  /*5670*/  PRMT R67, RZ, 0x5410, R67 ;  /* 0x00005410ff437816 */ /* 0x000fe20000000043 */
[----:B------:R-:W-:Y:S01]  /*5680*/  FMUL.FTZ R128, R3, R4 ;  /* 0x0000000403807220 */ /* 0x000fe20000410000 */
[----:B------:R0:W-:Y:S01]  /*5690*/  MUFU.RCP R56, R121 ;  /* 0x0000007900387308 */ /* 0x0001e20000001000 */
[----:B---3--:R-:W-:Y:S01]  /*56a0*/  FADD.FTZ R2, -R52, 1 ;  /* 0x3f80000034027421 */ /* 0x008fe20000010100 */
[----:B------:R-:W-:Y:S01]  /*56b0*/  PRMT R108, RZ, 0x5410, R108 ;  /* 0x00005410ff6c7816 */ /* 0x000fe2000000006c */
[----:B-----5:R-:W-:Y:S01]  /*56c0*/  FADD.FTZ R4, -R54, 1 ;  /* 0x3f80000036047421 */ /* 0x020fe20000010100 */
[----:B------:R-:W3:Y:S01]  /*56d0*/  LDS.U16 R120, [R88+0x12] ;  /* 0x0000120058787984 */ /* 0x000ee20000000400 */
[----:B------:R-:W-:-:S03]  /*56e0*/  FMUL.FTZ R113, R50, R113 ;  /* 0x0000007132717220 */ /* 0x000fc60000410000 */
[----:B------:R-:W5:Y:S01]  /*56f0*/  MUFU.RCP R57, R57 ;  /* 0x0000003900397308 */ /* 0x000f620000001000 */
[----:B0-----:R-:W-:Y:S02]  /*5700*/  FMUL.FTZ R121, R110, R109 ;  /* 0x0000006d6e797220 */ /* 0x001fe40000410000 */
[----:B------:R-:W-:Y:S02]  /*5710*/  FFMA.FTZ R119, R29, R2, 1 ;  /* 0x3f8000001d777423 */ /* 0x000fe40000010002 */
[----:B------:R-:W-:Y:S02]  /*5720*/  FMUL.FTZ R121, R54, R121 ;  /* 0x0000007936797220 */ /* 0x000fe40000410000 */
[----:B------:R-:W-:Y:S02]  /*5730*/  FFMA.FTZ R118, R31, R4, 1 ;  /* 0x3f8000001f767423 */ /* 0x000fe40000010004 */
[----:B------:R-:W-:Y:S02]  /*5740*/  FMUL.FTZ R130, R113, R58 ;  /* 0x0000003a71827220 */ /* 0x000fe40000410000 */
[----:B--2---:R-:W-:-:S02]  /*5750*/  FADD.FTZ R3, -R53, 1 ;  /* 0x3f80000035037421 */ /* 0x004fc40000010100 */
[----:B------:R-:W-:Y:S02]  /*5760*/  FMUL.FTZ R2, R112, R67 ;  /* 0x0000004370027220 */ /* 0x000fe40000410000 */
[----:B------:R-:W-:Y:S02]  /*5770*/  FMUL.FTZ R117, R111, R108 ;  /* 0x0000006c6f757220 */ /* 0x000fe40000410000 */
[----:B------:R-:W-:Y:S02]  /*5780*/  FADD.FTZ R113, R122, 1 ;  /* 0x3f8000007a717421 */ /* 0x000fe40000010000 */
[----:B------:R-:W-:Y:S01]  /*5790*/  FADD.FTZ R58, R123, 1 ;  /* 0x3f8000007b3a7421 */ /* 0x000fe20000010000 */
[----:B------:R-:W0:Y:S01]  /*57a0*/  LDS.U16 R122, [R88+0x18] ;  /* 0x00001800587a7984 */ /* 0x000e220000000400 */
[----:B------:R-:W-:Y:S01]  /*57b0*/  FMUL.FTZ R135, R121, R118 ;  /* 0x0000007679877220 */ /* 0x000fe20000410000 */
[----:B------:R-:W-:Y:S01]  /*57c0*/  PRMT R45, RZ, 0x5410, R45 ;  /* 0x00005410ff2d7816 */ /* 0x000fe2000000002d */
[----:B------:R-:W-:Y:S01]  /*57d0*/  FFMA.FTZ R3, R28, R3, 1 ;  /* 0x3f8000001c037423 */ /* 0x000fe20000010003 */
[----:B------:R-:W2:Y:S01]  /*57e0*/  LDS.U16 R123, [R88+0x16] ;  /* 0x00001600587b7984 */ /* 0x000ea20000000400 */
[----:B------:R-:W-:Y:S01]  /*57f0*/  FMUL.FTZ R2, R53, R2 ;  /* 0x0000000235027220 */ /* 0x000fe20000410000 */
[----:B------:R-:W-:Y:S01]  /*5800*/  PRMT R44, RZ, 0x5410, R44 ;  /* 0x00005410ff2c7816 */ /* 0x000fe2000000002c */
[----:B------:R-:W-:Y:S01]  /*5810*/  FMUL.FTZ R4, R52, R117 ;  /* 0x0000007534047220 */ /* 0x000fe20000410000 */
[----:B------:R-:W0:Y:S01]  /*5820*/  LDS.U16 R121, [R88+0x14] ;  /* 0x0000140058797984 */ /* 0x000e220000000400 */
[----:B------:R-:W-:-:S02]  /*5830*/  PRMT R114, RZ, 0x5410, R114 ;  /* 0x00005410ff727816 */ /* 0x000fc40000000072 */
[----:B-1----:R-:W-:Y:S01]  /*5840*/  PRMT R115, RZ, 0x5410, R115 ;  /* 0x00005410ff737816 */ /* 0x002fe20000000073 */
[----:B------:R-:W-:Y:S02]  /*5850*/  FMUL.FTZ R133, R2, R3 ;  /* 0x0000000302857220 */ /* 0x000fe40000410000 */
[----:B------:R-:W-:Y:S02]  /*5860*/  FMUL.FTZ R132, R4, R119 ;  /* 0x0000007704847220 */ /* 0x000fe40000410000 */
[----:B------:R-:W-:Y:S02]  /*5870*/  FADD.FTZ R118, R127, 1 ;  /* 0x3f8000007f767421 */ /* 0x000fe40000010000 */
[----:B------:R-:W-:Y:S02]  /*5880*/  FADD.FTZ R3, -R55, 1 ;  /* 0x3f80000037037421 */ /* 0x000fe40000010100 */
[----:B------:R-:W-:Y:S02]  /*5890*/  FMUL.FTZ R2, R45, R114 ;  /* 0x000000722d027220 */ /* 0x000fe40000410000 */
[----:B------:R-:W-:-:S02]  /*58a0*/  FMUL.FTZ R4, R44, R115 ;  /* 0x000000732c047220 */ /* 0x000fc40000410000 */
[----:B-----5:R-:W-:Y:S02]  /*58b0*/  FADD.FTZ R127, -R57, 1 ;  /* 0x3f800000397f7421 */ /* 0x020fe40000010100 */
[----:B------:R-:W-:Y:S02]  /*58c0*/  FFMA.FTZ R3, R32, R3, 1 ;  /* 0x3f80000020037423 */ /* 0x000fe40000010003 */
[----:B------:R-:W-:Y:S02]  /*58d0*/  FMUL.FTZ R2, R55, R2 ;  /* 0x0000000237027220 */ /* 0x000fe40000410000 */
[----:B------:R-:W-:Y:S02]  /*58e0*/  FMUL.FTZ R4, R57, R4 ;  /* 0x0000000439047220 */ /* 0x000fe40000410000 */
[----:B------:R-:W-:Y:S02]  /*58f0*/  FFMA.FTZ R127, R34, R127, 1 ;  /* 0x3f800000227f7423 */ /* 0x000fe4000001007f */
[----:B------:R-:W-:-:S02]  /*5900*/  FMUL.FTZ R134, R2, R3 ;  /* 0x0000000302867220 */ /* 0x000fc40000410000 */
[----:B------:R-:W-:Y:S01]  /*5910*/  FMUL.FTZ R137, R4, R127 ;  /* 0x0000007f04897220 */ /* 0x000fe20000410000 */
[----:B------:R-:W1:Y:S04]  /*5920*/  LDS.U16 R2, [R88+0x1a] ;  /* 0x00001a0058027984 */ /* 0x000e680000000400 */
[----:B------:R-:W5:Y:S04]  /*5930*/  LDS.U16 R3, [R88+0x1c] ;  /* 0x00001c0058037984 */ /* 0x000f680000000400 */
[----:B------:R-:W0:Y:S01]  /*5940*/  LDS.U16 R4, [R88+0x1e] ;  /* 0x00001e0058047984 */ /* 0x000e220000000400 */
[----:B------:R-:W-:Y:S01]  /*5950*/  FADD.FTZ R126, R126, 1 ;  /* 0x3f8000007e7e7421 */ /* 0x000fe20000010000 */
[----:B------:R-:W1:Y:S01]  /*5960*/  MUFU.RCP R58, R58 ;  /* 0x0000003a003a7308 */ /* 0x000e620000001000 */
[----:B------:R-:W-:-:S02]  /*5970*/  PRMT R43, RZ, 0x5410, R43 ;  /* 0x00005410ff2b7816 */ /* 0x000fc4000000002b */
[----:B----4-:R-:W-:Y:S01]  /*5980*/  PRMT R116, RZ, 0x5410, R116 ;  /* 0x00005410ff747816 */ /* 0x010fe20000000074 */
[----:B------:R-:W-:-:S04]  /*5990*/  FADD.FTZ R119, R129, 1 ;  /* 0x3f80000081777421 */ /* 0x000fc80000010000 */
[----:B------:R4:W-:Y:S01]  /*59a0*/  MUFU.RCP R117, R126 ;  /* 0x0000007e00757308 */ /* 0x0009e20000001000 */
[----:B------:R-:W-:-:S07]  /*59b0*/  FMUL.FTZ R129, R43, R116 ;  /* 0x000000742b817220 */ /* 0x000fce0000410000 */
[----:B------:R-:W1:Y:S01]  /*59c0*/  MUFU.RCP R118, R118 ;  /* 0x0000007600767308 */ /* 0x000e620000001000 */
[C---:B----4-:R-:W-:Y:S02]  /*59d0*/  FADD.FTZ R126, -R56.reuse, 1 ;  /* 0x3f800000387e7421 */ /* 0x050fe40000010100 */
[----:B------:R-:W-:-:S05]  /*59e0*/  FMUL.FTZ R129, R56, R129 ;  /* 0x0000008138817220 */ /* 0x000fca0000410000 */
[----:B------:R-:W4:Y:S01]  /*59f0*/  MUFU.RCP R113, R113 ;  /* 0x0000007100717308 */ /* 0x000f220000001000 */
[----:B------:R-:W-:Y:S02]  /*5a00*/  FFMA.FTZ R126, R35, R126, 1 ;  /* 0x3f800000237e7423 */ /* 0x000fe4000001007e */
[----:B------:R-:W-:Y:S02]  /*5a10*/  FADD.FTZ R131, R131, 1 ;  /* 0x3f80000083837421 */ /* 0x000fe40000010000 */
[----:B------:R-:W-:Y:S01]  /*5a20*/  FMUL.FTZ R136, R129, R126 ;  /* 0x0000007e81887220 */ /* 0x000fe20000410000 */
[----:B------:R-:W-:Y:S01]  /*5a30*/  PRMT R33, RZ, 0x5410, R33 ;  /* 0x00005410ff217816 */ /* 0x000fe20000000021 */
[----:B------:R-:W-:Y:S01]  /*5a40*/  FADD.FTZ R127, R138, 1 ;  /* 0x3f8000008a7f7421 */ /* 0x000fe20000010000 */
[----:B------:R2:W5:Y:S01]  /*5a50*/  MUFU.RCP R126, R131 ;  /* 0x00000083007e7308 */ /* 0x0005620000001000 */
[----:B-1----:R-:W-:Y:S01]  /*5a60*/  FADD.FTZ R138, -R58, 1 ;  /* 0x3f8000003a8a7421 */ /* 0x002fe20000010100 */
[----:B---3--:R-:W-:Y:S01]  /*5a70*/  PRMT R120, RZ, 0x5410, R120 ;  /* 0x00005410ff787816 */ /* 0x008fe20000000078 */
[----:B------:R-:W-:Y:S01]  /*5a80*/  FADD.FTZ R142, -R118, 1 ;  /* 0x3f800000768e7421 */ /* 0x000fe20000010100 */
[----:B------:R-:W-:Y:S01]  /*5a90*/  PRMT R23, RZ, 0x5410, R23 ;  /* 0x00005410ff177816 */ /* 0x000fe20000000017 */
[----:B------:R-:W-:Y:S01]  /*5aa0*/  FFMA.FTZ R140, R37, R138, 1 ;  /* 0x3f800000258c7423 */ /* 0x000fe2000001008a */
[----:B0-----:R-:W-:Y:S01]  /*5ab0*/  PRMT R122, RZ, 0x5410, R122 ;  /* 0x00005410ff7a7816 */ /* 0x001fe2000000007a */
[----:B------:R-:W-:Y:S01]  /*5ac0*/  FMUL.FTZ R138, R33, R120 ;  /* 0x00000078218a7220 */ /* 0x000fe20000410000 */
[----:B------:R-:W-:Y:S01]  /*5ad0*/  PRMT R26, RZ, 0x5410, R26 ;  /* 0x00005410ff1a7816 */ /* 0x000fe2000000001a */
[----:B----4-:R-:W-:Y:S01]  /*5ae0*/  FADD.FTZ R129, -R113, 1 ;  /* 0x3f80000071817421 */ /* 0x010fe20000010100 */
[----:B--2---:R-:W-:Y:S01]  /*5af0*/  PRMT R123, RZ, 0x5410, R123 ;  /* 0x00005410ff7b7816 */ /* 0x004fe2000000007b */
[----:B------:R-:W-:Y:S01]  /*5b00*/  FADD.FTZ R131, -R117, 1 ;  /* 0x3f80000075837421 */ /* 0x000fe20000010100 */
[----:B------:R-:W-:-:S02]  /*5b10*/  PRMT R30, RZ, 0x5410, R30 ;  /* 0x00005410ff1e7816 */ /* 0x000fc4000000001e */
[----:B------:R-:W-:Y:S01]  /*5b20*/  PRMT R121, RZ, 0x5410, R121 ;  /* 0x00005410ff797816 */ /* 0x000fe20000000079 */
[----:B------:R-:W-:Y:S01]  /*5b30*/  FFMA.FTZ R144, R39, R142, 1 ;  /* 0x3f80000027907423 */ /* 0x000fe2000001008e */
[----:B------:R-:W0:Y:S01]  /*5b40*/  MUFU.RCP R119, R119 ;  /* 0x0000007700777308 */ /* 0x000e220000001000 */
[----:B------:R-:W-:Y:S02]  /*5b50*/  FMUL.FTZ R139, R23, R122 ;  /* 0x0000007a178b7220 */ /* 0x000fe40000410000 */
[----:B------:R-:W-:Y:S02]  /*5b60*/  FFMA.FTZ R129, R36, R129, 1 ;  /* 0x3f80000024817423 */ /* 0x000fe40000010081 */
[----:B------:R-:W-:Y:S02]  /*5b70*/  FFMA.FTZ R141, R38, R131, 1 ;  /* 0x3f800000268d7423 */ /* 0x000fe40000010083 */
[----:B------:R-:W-:Y:S01]  /*5b80*/  FMUL.FTZ R142, R26, R123 ;  /* 0x0000007b1a8e7220 */ /* 0x000fe20000410000 */
[----:B------:R-:W1:Y:S01]  /*5b90*/  MUFU.RCP R127, R127 ;  /* 0x0000007f007f7308 */ /* 0x000e620000001000 */
[----:B------:R-:W-:-:S02]  /*5ba0*/  FMUL.FTZ R138, R113, R138 ;  /* 0x0000008a718a7220 */ /* 0x000fc40000410000 */
[----:B------:R-:W-:Y:S02]  /*5bb0*/  FMUL.FTZ R131, R30, R121 ;  /* 0x000000791e837220 */ /* 0x000fe40000410000 */
[----:B------:R-:W-:Y:S02]  /*5bc0*/  FMUL.FTZ R143, R118, R139 ;  /* 0x0000008b768f7220 */ /* 0x000fe40000410000 */
[----:B------:R-:W-:Y:S02]  /*5bd0*/  FMUL.FTZ R142, R117, R142 ;  /* 0x0000008e758e7220 */ /* 0x000fe40000410000 */
[----:B------:R-:W-:Y:S01]  /*5be0*/  FMUL.FTZ R139, R138, R129 ;  /* 0x000000818a8b7220 */ /* 0x000fe20000410000 */
[----:B------:R-:W-:Y:S01]  /*5bf0*/  PRMT R129, RZ, 0x5410, R22 ;  /* 0x00005410ff817816 */ /* 0x000fe20000000016 */
[----:B------:R-:W-:Y:S02]  /*5c00*/  FMUL.FTZ R131, R58, R131 ;  /* 0x000000833a837220 */ /* 0x000fe40000410000 */
[----:B-----5:R-:W-:-:S02]  /*5c10*/  FADD.FTZ R22, -R126, 1 ;  /* 0x3f8000007e167421 */ /* 0x020fc40000010100 */
        /* <DEDUP_REMOVED lines=9> */
[----:B------:R-:W-:Y:S01]  /*5cb0*/  PRMT R22, RZ, 0x5410, R4 ;  /* 0x00005410ff167816 */ /* 0x000fe20000000004 */
[----:B0-----:R-:W-:Y:S02]  /*5cc0*/  FADD.FTZ R5, -R119, 1 ;  /* 0x3f80000077057421 */ /* 0x001fe40000010100 */
[----:B-1----:R-:W-:Y:S02]  /*5cd0*/  FADD.FTZ R145, -R127, 1 ;  /* 0x3f8000007f917421 */ /* 0x002fe40000010100 */
[----:B------:R-:W-:Y:S02]  /*5ce0*/  FMUL.FTZ R2, R129, R20 ;  /* 0x0000001481027220 */ /* 0x000fe40000410000 */
[----:B------:R-:W-:Y:S02]  /*5cf0*/  FMUL.FTZ R3, R128, R21 ;  /* 0x0000001580037220 */ /* 0x000fe40000410000 */
[----:B------:R-:W-:Y:S02]  /*5d00*/  FMUL.FTZ R4, R131, R22 ;  /* 0x0000001683047220 */ /* 0x000fe40000410000 */
        /* <DEDUP_REMOVED lines=9> */
[----:B------:R-:W-:Y:S02]  /*5da0*/  PRMT R5, R142, 0x7632, R5 ;  /* 0x000076328e057816 */ /* 0x000fe40000000005 */
[----:B------:R-:W-:Y:S02]  /*5db0*/  F2FP.BF16.PACK_AB R130, R133, R130 ;  /* 0x000000828582723e */ /* 0x000fe400000010ff */
[----:B------:R-:W-:Y:S02]  /*5dc0*/  F2FP.BF16.PACK_AB R132, R135, R132 ;  /* 0x000000848784723e */ /* 0x000fe400000010ff */
        /* <DEDUP_REMOVED lines=73> */
.L_x_8646:
[----:B-1----:R-:W-:Y:S05]  /*6260*/  BSYNC B0 ;  /* 0x0000000000007941 */ /* 0x002fea0003800000 */
.L_x_8645:
        /* <DEDUP_REMOVED lines=115> */
[----:B------:R-:W-:Y:S01]  /*69a0*/  BSSY B0, `(.L_x_8648) ;  /* 0x0000038000007945 */ /* 0x000fe20003800000 */
[----:B0-----:R-:W-:Y:S01]  /*69b0*/  PRMT R3, R32, 0x7632, R3 ;  /* 0x0000763220037816 */ /* 0x001fe20000000003 */
[----:B------:R-:W-:Y:S01]  /*69c0*/  UIADD3 UR7, UR35, UR36, URZ ;  /* 0x0000002423077290 */ /* 0x000fe2000fffe03f */
[----:B------:R-:W-:Y:S01]  /*69d0*/  PRMT R22, R21, 0x7610, R22 ;  /* 0x0000761015167816 */ /* 0x000fe20000000016 */
[----:B------:R0:W-:Y:S01]  /*69e0*/  STS.U16 [R88+0x8], R2 ;  /* 0x0000080258007388 */ /* 0x0001e20000000400 */
[----:B-1----:R-:W-:-:S02]  /*69f0*/  PRMT R4, R37, 0x7632, R4 ;  /* 0x0000763225047816 */ /* 0x002fc40000000004 */
[----:B------:R-:W-:Y:S01]  /*6a00*/  PRMT R24, R21, 0x7632, R24 ;  /* 0x0000763215187816 */ /* 0x000fe20000000018 */
[----:B------:R-:W-:Y:S01]  /*6a10*/  STS.U16 [R88+0x4], R27 ;  /* 0x0000041b58007388 */ /* 0x000fe20000000400 */
[----:B--2---:R-:W-:-:S03]  /*6a20*/  PRMT R5, R20, 0x7632, R5 ;  /* 0x0000763214057816 */ /* 0x004fc60000000005 */
        /* <DEDUP_REMOVED lines=47> */
.L_x_8649:
[----:B------:R-:W-:Y:S05]  /*6d20*/  BSYNC B0 ;  /* 0x0000000000007941 */ /* 0x000fea0003800000 */
.L_x_8648:
        /* <DEDUP_REMOVED lines=43> */
.L_x_8647:
        /* <DEDUP_REMOVED lines=79> */
.L_x_8729:
        /* <DEDUP_REMOVED lines=9> */
[----:B------:R-:W-:Y:S01]  /*7560*/  UIMAD UR39, UR7, UR35, UR39 ;  /* 0x00000023072772a4 */ /* 0x000fe2000f8e0227 */
[----:B0-----:R-:W-:-:S02]  /*7570*/  LOP3.LUT R0, R107, 0x7ffffe0, RZ, 0xc0, !PT ;  /* 0x07ffffe06b007812 */ /* 0x001fc400078ec0ff */
[----:B------:R-:W-:Y:S02]  /*7580*/  ULDC.64 UR34, c[0x0][0x220] ;  /* 0x0000880000227ab9 */ /* 0x000fe40000000a00 */
[----:B------:R-:W-:Y:S02]  /*7590*/  UIADD3 UR37, UR37, UR39, URZ ;  /* 0x0000002725257290 */ /* 0x000fe4000fffe03f */
[----:B------:R-:W-:Y:S01]  /*75a0*/  ULEA UR34, UP0, UR36, UR34, 0x3 ;  /* 0x0000002224227291 */ /* 0x000fe2000f80183f */
[----:B------:R-:W-:Y:S01]  /*75b0*/  LOP3.LUT R246, R107, 0x1f, RZ, 0xc0, !PT ;  /* 0x0000001f6bf67812 */ /* 0x000fe200078ec0ff */
[----:B------:R-:W-:Y:S01]  /*75c0*/  ULDC UR39, c[0x0][0x168] ;  /* 0x00005a0000277ab9 */ /* 0x000fe20000000800 */
[----:B------:R-:W-:Y:S01]  /*75d0*/  SHF.L.U32 R0, R0, 0x5, RZ ;  /* 0x0000000500007819 */ /* 0x000fe200000006ff */
[----:B------:R-:W-:Y:S02]  /*75e0*/  ULEA.HI.X UR35, UR36, UR35, UR37, 0x3, UP0 ;  /* 0x0000002324237291 */ /* 0x000fe400080f1c25 */
[----:B------:R-:W-:Y:S01]  /*75f0*/  UIADD3 UR39, -UR25, UR39, URZ ;  /* 0x0000002719277290 */ /* 0x000fe2000fffe13f */
[----:B------:R-:W-:-:S02]  /*7600*/  LOP3.LUT R6, R0, 0xffffffe0, R246, 0xe2, !PT ;  /* 0xffffffe000067812 */ /* 0x000fc400078ee2f6 */
[----:B------:R-:W-:Y:S01]  /*7610*/  MOV R2, UR34 ;  /* 0x0000002200027c02 */ /* 0x000fe20008000f00 */
[----:B------:R-:W-:Y:S01]  /*7620*/  USHF.L.U32 UR36, UR39, 0x1, URZ ;  /* 0x0000000127247899 */ /* 0x000fe2000800063f */
[----:B------:R-:W-:Y:S01]  /*7630*/  MOV R3, UR35 ;  /* 0x0000002300037c02 */ /* 0x000fe20008000f00 */
[----:B------:R-:W-:Y:S01]  /*7640*/  ULDC.64 UR34, c[0x0][0x1c0] ;  /* 0x0000700000227ab9 */ /* 0x000fe20000000a00 */
[----:B------:R-:W-:Y:S01]  /*7650*/  LOP3.LUT R0, R6, 0x20, RZ, 0xfc, !PT ;  /* 0x0000002006007812 */ /* 0x000fe200078efcff */
[----:B------:R-:W-:Y:S01]  /*7660*/  UIMAD UR34, UR44, UR34, URZ ;  /* 0x000000222c2272a4 */ /* 0x000fe2000f8e023f */
[--C-:B------:R-:W-:Y:S02]  /*7670*/  SHF.R.S32.HI R7, RZ, 0x1f, R6.reuse ;  /* 0x0000001fff077819 */ /* 0x100fe40000011406 */
[----:B------:R-:W-:Y:S01]  /*7680*/  MOV R9, UR7 ;  /* 0x0000000700097c02 */ /* 0x000fe20008000f00 */
[----:B------:R-:W-:Y:S01]  /*7690*/  UIMAD UR34, UR7, UR35, UR34 ;  /* 0x00000023072272a4 */ /* 0x000fe2000f8e0222 */
[----:B------:R-:W-:Y:S01]  /*76a0*/  ISETP.GE.AND P3, PT, R0, UR36, PT ;  /* 0x0000002400007c0c */ /* 0x000fe2000bf66270 */
[----:B------:R-:W2:Y:S01]  /*76b0*/  LDG.E.64 R2, [R2.64] ;  /* 0x0000002002027981 */ /* 0x000ea2000c1e1b00 */
[C---:B------:R-:W-:Y:S01]  /*76c0*/  LOP3.LUT R0, R6.reuse, 0x40, RZ, 0xfc, !PT ;  /* 0x0000004006007812 */ /* 0x040fe200078efcff */
[----:B------:R-:W-:Y:S01]  /*76d0*/  IMAD.WIDE.U32 R8, R9, c[0x0][0x1c0], R6 ;  /* 0x0000700009087a25 */ /* 0x000fe200078e0006 */
[----:B------:R-:W-:-:S02]  /*76e0*/  ISETP.GE.AND P2, PT, R6, UR36, PT ;  /* 0x0000002406007c0c */ /* 0x000fc4000bf46270 */
[----:B------:R-:W-:Y:S02]  /*76f0*/  ISETP.GE.AND P4, PT, R0, UR36, PT ;  /* 0x0000002400007c0c */ /* 0x000fe4000bf86270 */
[----:B------:R-:W-:Y:S02]  /*7700*/  LOP3.LUT R0, R6, 0x60, RZ, 0xfc, !PT ;  /* 0x0000006006007812 */ /* 0x000fe400078efcff */
[----:B------:R-:W-:Y:S01]  /*7710*/  IADD3 R5, R9, UR34, RZ ;  /* 0x0000002209057c10 */ /* 0x000fe2000fffe0ff */
[----:B------:R-:W-:Y:S01]  /*7720*/  ULDC.64 UR34, c[0x0][0x198] ;  /* 0x0000660000227ab9 */ /* 0x000fe20000000a00 */
[----:B------:R-:W-:Y:S02]  /*7730*/  LEA R4, P1, R8, UR22, 0x1 ;  /* 0x0000001608047c11 */ /* 0x000fe4000f8208ff */
[----:B------:R-:W-:Y:S02]  /*7740*/  LOP3.LUT R7, R6, 0x80, RZ, 0xfc, !PT ;  /* 0x0000008006077812 */ /* 0x000fe400078efcff */
[----:B------:R-:W-:-:S02]  /*7750*/  ISETP.GE.AND P5, PT, R0, UR36, PT ;  /* 0x0000002400007c0c */ /* 0x000fc4000bfa6270 */
[----:B------:R-:W-:Y:S02]  /*7760*/  PRMT R109, RZ, 0x7610, R109 ;  /* 0x00007610ff6d7816 */ /* 0x000fe4000000006d */
[----:B------:R-:W-:Y:S02]  /*7770*/  LEA.HI.X R5, R8, UR23, R5, 0x1, P1 ;  /* 0x0000001708057c11 */ /* 0x000fe400088f0c05 */
[----:B------:R-:W-:Y:S02]  /*7780*/  PRMT R0, RZ, 0x7610, R0 ;  /* 0x00007610ff007816 */ /* 0x000fe40000000000 */
[----:B------:R-:W-:Y:S01]  /*7790*/  ISETP.GE.AND P0, PT, R7, UR36, PT ;  /* 0x0000002407007c0c */ /* 0x000fe2000bf06270 */
[----:B------:R0:W3:Y:S01]  /*77a0*/  @!P2 LDG.E.U16 R109, [R4.64] ;  /* 0x00000020046da981 */ /* 0x0000e2000c1e1500 */
[C---:B------:R-:W-:Y:S02]  /*77b0*/  LOP3.LUT R7, R6.reuse, 0xc0, RZ, 0xfc, !PT ;  /* 0x000000c006077812 */ /* 0x040fe400078efcff */
[----:B------:R-:W-:Y:S01]  /*77c0*/  LOP3.LUT R8, R6, 0xe0, RZ, 0xfc, !PT ;  /* 0x000000e006087812 */ /* 0x000fe200078efcff */
[----:B------:R0:W4:Y:S01]  /*77d0*/  @!P3 LDG.E.U16 R0, [R4.64+0x40] ;  /* 0x000040200400b981 */ /* 0x000122000c1e1500 */
[----:B------:R-:W-:-:S02]  /*77e0*/  PRMT R115, RZ, 0x7610, R115 ;  /* 0x00007610ff737816 */ /* 0x000fc40000000073 */
[----:B------:R-:W-:Y:S02]  /*77f0*/  ISETP.GE.AND P2, PT, R7, UR36, PT ;  /* 0x0000002407007c0c */ /* 0x000fe4000bf46270 */
[----:B------:R-:W-:Y:S02]  /*7800*/  ISETP.GE.AND P3, PT, R8, UR36, PT ;  /* 0x0000002408007c0c */ /* 0x000fe4000bf66270 */
[C---:B------:R-:W-:Y:S01]  /*7810*/  LOP3.LUT R7, R6.reuse, 0x100, RZ, 0xfc, !PT ;  /* 0x0000010006077812 */ /* 0x040fe200078efcff */
[----:B------:R0:W3:Y:S01]  /*7820*/  @!P4 LDG.E.U16 R115, [R4.64+0x80] ;  /* 0x000080200473c981 */ /* 0x0000e2000c1e1500 */
[----:B------:R-:W-:Y:S02]  /*7830*/  PRMT R117, RZ, 0x7610, R117 ;  /* 0x00007610ff757816 */ /* 0x000fe40000000075 */
[----:B------:R-:W-:Y:S02]  /*7840*/  ISETP.GE.AND P4, PT, R7, UR36, PT ;  /* 0x0000002407007c0c */ /* 0x000fe4000bf86270 */
[----:B------:R-:W-:-:S02]  /*7850*/  LOP3.LUT R7, R6, 0x140, RZ, 0xfc, !PT ;  /* 0x0000014006077812 */ /* 0x000fc400078efcff */
[----:B------:R-:W-:Y:S01]  /*7860*/  PRMT R118, RZ, 0x7610, R118 ;  /* 0x00007610ff767816 */ /* 0x000fe20000000076 */
[----:B------:R0:W3:Y:S01]  /*7870*/  @!P0 LDG.E.U16 R117, [R4.64+0x100] ;  /* 0x0001002004758981 */ /* 0x0000e2000c1e1500 */
[----:B------:R-:W-:Y:S02]  /*7880*/  ISETP.GE.AND P0, PT, R7, UR36, PT ;  /* 0x0000002407007c0c */ /* 0x000fe4000bf06270 */
[C---:B------:R-:W-:Y:S02]  /*7890*/  LOP3.LUT R7, R6.reuse, 0x160, RZ, 0xfc, !PT ;  /* 0x0000016006077812 */ /* 0x040fe400078efcff */
[----:B------:R-:W-:Y:S01]  /*78a0*/  LOP3.LUT R9, R6, 0xa0, RZ, 0xfc, !PT ;  /* 0x000000a006097812 */ /* 0x000fe200078efcff */
[----:B------:R0:W3:Y:S01]  /*78b0*/  @!P3 LDG.E.U16 R118, [R4.64+0x1c0] ;  /* 0x0001c0200476b981 */ /* 0x0000e2000c1e1500 */
[----:B------:R-:W-:Y:S02]  /*78c0*/  PRMT R121, RZ, 0x7610, R121 ;  /* 0x00007610ff797816 */ /* 0x000fe40000000079 */
[----:B------:R-:W-:-:S02]  /*78d0*/  ISETP.GE.AND P3, PT, R7, UR36, PT ;  /* 0x0000002407007c0c */ /* 0x000fc4000bf66270 */
[----:B------:R-:W-:Y:S02]  /*78e0*/  ISETP.GE.AND P1, PT, R9, UR36, PT ;  /* 0x0000002409007c0c */ /* 0x000fe4000bf26270 */
[C---:B------:R-:W-:Y:S01]  /*78f0*/  LOP3.LUT R7, R6.reuse, 0x1c0, RZ, 0xfc, !PT ;  /* 0x000001c006077812 */ /* 0x040fe200078efcff */
[----:B------:R0:W3:Y:S01]  /*7900*/  @!P4 LDG.E.U16 R121, [R4.64+0x200] ;  /* 0x000200200479c981 */ /* 0x0000e2000c1e1500 */
[----:B------:R-:W-:Y:S02]  /*7910*/  PRMT R108, RZ, 0x7610, R108 ;  /* 0x00007610ff6c7816 */ /* 0x000fe4000000006c */
        /* <DEDUP_REMOVED lines=23> */
[----:B------:R0:W4:Y:S01]  /*7a90*/  @!P1 LDG.E.U16 R127, [R4.64+0x300] ;  /* 0x00030020047f9981 */ /* 0x000122000c1e1500 */
[----:B------:R-:W-:Y:S02]  /*7aa0*/  PRMT R122, RZ, 0x7610, R122 ;  /* 0x00007610ff7a7816 */ /* 0x000fe4000000007a */
[C---:B------:R-:W-:Y:S01]  /*7ab0*/  LOP3.LUT R8, R6.reuse, 0x240, RZ, 0xfc, !PT ;  /* 0x0000024006087812 */ /* 0x040fe200078efcff */
[----:B------:R0:W4:Y:S01]  /*7ac0*/  @!P2 LDG.E.U16 R126, [R4.64+0x340] ;  /* 0x00034020047ea981 */ /* 0x000122000c1e1500 */
[----:B------:R-:W-:Y:S02]  /*7ad0*/  LOP3.LUT R9, R6, 0x260, RZ, 0xfc, !PT ;  /* 0x0000026006097812 */ /* 0x000fe400078efcff */
[----:B------:R-:W-:Y:S01]  /*7ae0*/  ISETP.GE.AND P1, PT, R7, UR36, PT ;  /* 0x0000002407007c0c */ /* 0x000fe2000bf26270 */
[----:B------:R0:W4:Y:S01]  /*7af0*/  @!P3 LDG.E.U16 R122, [R4.64+0x2c0] ;  /* 0x0002c020047ab981 */ /* 0x000122000c1e1500 */
[----:B------:R-:W-:-:S02]  /*7b00*/  PRMT R130, RZ, 0x7610, R130 ;  /* 0x00007610ff827816 */ /* 0x000fc40000000082 */
[----:B------:R-:W-:Y:S02]  /*7b10*/  ISETP.GE.AND P2, PT, R8, UR36, PT ;  /* 0x0000002408007c0c */ /* 0x000fe4000bf46270 */
[----:B------:R-:W-:Y:S02]  /*7b20*/  ISETP.GE.AND P3, PT, R9, UR36, PT ;  /* 0x0000002409007c0c */ /* 0x000fe4000bf66270 */
[----:B------:R-:W-:Y:S01]  /*7b30*/  LOP3.LUT R7, R6, 0x280, RZ, 0xfc, !PT ;  /* 0x0000028006077812 */ /* 0x000fe200078efcff */
[----:B------:R0:W4:Y:S01]  /*7b40*/  @!P0 LDG.E.U16 R130, [R4.64+0x400] ;  /* 0x0004002004828981 */ /* 0x000122000c1e1500 */
[----:B------:R-:W-:Y:S02]  /*7b50*/  PRMT R131, RZ, 0x7610, R131 ;  /* 0x00007610ff837816 */ /* 0x000fe40000000083 */
[----:B------:R-:W-:Y:S02]  /*7b60*/  ISETP.GE.AND P0, PT, R7, UR36, PT ;  /* 0x0000002407007c0c */ /* 0x000fe4000bf06270 */
[----:B------:R-:W-:-:S02]  /*7b70*/  PRMT R132, RZ, 0x7610, R132 ;  /* 0x00007610ff847816 */ /* 0x000fc40000000084 */
        /* <DEDUP_REMOVED lines=9> */
[----:B------:R-:W-:Y:S02]  /*7c10*/  PRMT R112, RZ, 0x7610, R112 ;  /* 0x00007610ff707816 */ /* 0x000fe40000000070 */
[----:B------:R-:W-:Y:S02]  /*7c20*/  ISETP.GE.AND P2, PT, R9, UR36, PT ;  /* 0x0000002409007c0c */ /* 0x000fe4000bf46270 */
[----:B------:R-:W-:Y:S01]  /*7c30*/  ISETP.GE.AND P3, PT, R7, UR36, PT ;  /* 0x0000002407007c0c */ /* 0x000fe2000bf66270 */
        /* <DEDUP_REMOVED lines=15> */
[----:B------:R-:W-:Y:S01]  /*7d30*/  PRMT R110, RZ, 0x7610, R110 ;  /* 0x00007610ff6e7816 */ /* 0x000fe2000000006e */
[----:B------:R0:W4:Y:S01]  /*7d40*/  @!P3 LDG.E.U16 R111, [R4.64+0x5c0] ;  /* 0x0005c020046fb981 */ /* 0x000122000c1e1500 */
[----:B------:R-:W-:Y:S02]  /*7d50*/  ISETP.GE.AND P2, PT, R8, UR36, PT ;  /* 0x0000002408007c0c */ /* 0x000fe4000bf46270 */
[----:B------:R-:W-:Y:S02]  /*7d60*/  ISETP.GE.AND P3, PT, R9, UR36, PT ;  /* 0x0000002409007c0c */ /* 0x000fe4000bf66270 */
[----:B------:R-:W-:Y:S01]  /*7d70*/  LOP3.LUT R7, R6, 0x380, RZ, 0xfc, !PT ;  /* 0x0000038006077812 */ /* 0x000fe200078efcff */
[----:B------:R0:W4:Y:S01]  /*7d80*/  @!P0 LDG.E.U16 R110, [R4.64+0x600] ;  /* 0x00060020046e8981 */ /* 0x000122000c1e1500 */
[----:B------:R-:W-:Y:S02]  /*7d90*/  SHF.L.U32 R8, R107, 0x5, RZ ;  /* 0x000000056b087819 */ /* 0x000fe400000006ff */
[----:B------:R-:W-:-:S02]  /*7da0*/  PRMT R67, RZ, 0x7610, R67 ;  /* 0x00007610ff437816 */ /* 0x000fc40000000043 */
[----:B------:R-:W-:Y:S02]  /*7db0*/  ISETP.GE.AND P0, PT, R7, UR36, PT ;  /* 0x0000002407007c0c */ /* 0x000fe4000bf06270 */
[----:B------:R-:W-:Y:S02]  /*7dc0*/  PRMT R66, RZ, 0x7610, R66 ;  /* 0x00007610ff427816 */ /* 0x000fe40000000042 */
[----:B------:R-:W-:Y:S01]  /*7dd0*/  LOP3.LUT R8, R8, 0xffffffe0, R246, 0xe2, !PT ;  /* 0xffffffe008087812 */ /* 0x000fe200078ee2f6 */
[----:B------:R0:W4:Y:S01]  /*7de0*/  @!P1 LDG.E.U16 R67, [R4.64+0x640] ;  /* 0x0006402004439981 */ /* 0x000122000c1e1500 */
[C---:B------:R-:W-:Y:S02]  /*7df0*/  LOP3.LUT R7, R6.reuse, 0x3a0, RZ, 0xfc, !PT ;  /* 0x000003a006077812 */ /* 0x040fe400078efcff */
[----:B------:R-:W-:Y:S01]  /*7e00*/  PRMT R10, RZ, 0x7610, R10 ;  /* 0x00007610ff0a7816 */ /* 0x000fe2000000000a */
[----:B------:R0:W4:Y:S01]  /*7e10*/  @!P2 LDG.E.U16 R66, [R4.64+0x680] ;  /* 0x000680200442a981 */ /* 0x000122000c1e1500 */
[----:B------:R-:W-:-:S02]  /*7e20*/  LOP3.LUT R6, R6, 0x3c0, RZ, 0xfc, !PT ;  /* 0x000003c006067812 */ /* 0x000fc400078efcff */
[----:B------:R-:W-:Y:S02]  /*7e30*/  LOP3.LUT R8, R8, 0x3e0, RZ, 0xfc, !PT ;  /* 0x000003e008087812 */ /* 0x000fe400078efcff */
[----:B------:R-:W-:Y:S01]  /*7e40*/  ISETP.GE.AND P1, PT, R7, UR36, PT ;  /* 0x0000002407007c0c */ /* 0x000fe2000bf26270 */
[----:B------:R0:W4:Y:S01]  /*7e50*/  @!P3 LDG.E.U16 R10, [R4.64+0x6c0] ;  /* 0x0006c020040ab981 */ /* 0x000122000c1e1500 */
[----:B------:R-:W-:Y:S02]  /*7e60*/  ISETP.GE.AND P2, PT, R6, UR36, PT ;  /* 0x0000002406007c0c */ /* 0x000fe4000bf46270 */
[----:B------:R-:W-:Y:S02]  /*7e70*/  ISETP.GE.AND P3, PT, R8, UR36, PT ;  /* 0x0000002408007c0c */ /* 0x000fe4000bf66270 */
[----:B------:R-:W-:Y:S02]  /*7e80*/  PRMT R9, RZ, 0x7610, R9 ;  /* 0x00007610ff097816 */ /* 0x000fe40000000009 */
[----:B------:R-:W-:-:S02]  /*7e90*/  PRMT R6, RZ, 0x7610, R6 ;  /* 0x00007610ff067816 */ /* 0x000fc40000000006 */
        /* <DEDUP_REMOVED lines=76> */
[----:B------:R-:W-:-:S03]  /*8360*/  IADD3 R115, R106, 0x320, RZ ;  /* 0x000003206a737810 */ /* 0x000fc60007ffe0ff */
[----:B------:R1:W-:Y:S01]  /*8370*/  STS.U16 [R122+0x4c0], R133 ;  /* 0x0004c0857a007388 */ /* 0x0003e20000000400 */
[----:B---3--:R-:W-:Y:S01]  /*8380*/  SHF.L.U32 R126, R119, 0x1, RZ ;  /* 0x00000001777e7819 */ /* 0x008fe200000006ff */
[----:B------:R-:W-:Y:S01]  /*8390*/  FMUL.FTZ R0, R62, UR43 ;  /* 0x0000002b3e007c20 */ /* 0x000fe20008410000 */
[----:B------:R-:W-:Y:S08]  /*83a0*/  MUFU.SIN R145, R4 ;  /* 0x0000000400917308 */ /* 0x000ff00000000400 */
[----:B------:R3:W-:Y:S01]  /*83b0*/  MUFU.COS R146, R4 ;  /* 0x0000000400927308 */ /* 0x0007e20000000000 */
[----:B0-----:R-:W-:Y:S01]  /*83c0*/  SHF.L.U32 R123, R5, 0x1, RZ ;  /* 0x00000001057b7819 */ /* 0x001fe200000006ff */
[----:B------:R-:W-:Y:S01]  /*83d0*/  UIMAD UR42, UR11, UR34, URZ ;  /* 0x000000220b2a72a4 */ /* 0x000fe2000f8e023f */
[C---:B------:R-:W-:Y:S01]  /*83e0*/  IADD3 R5, R106.reuse, 0x300, RZ ;  /* 0x000003006a057810 */ /* 0x040fe20007ffe0ff */
[----:B------:R-:W-:Y:S01]  /*83f0*/  UIMAD.WIDE.U32 UR36, UR10, UR34, URZ ;  /* 0x000000220a2472a5 */ /* 0x000fe2000f8e003f */
[----:B-1----:R-:W-:Y:S01]  /*8400*/  SHF.L.U32 R122, R117, 0x1, RZ ;  /* 0x00000001757a7819 */ /* 0x002fe200000006ff */
[----:B------:R-:W4:Y:S01]  /*8410*/  LDL R129, [R1] ;  /* 0x0000000001817983 */ /* 0x000f220000100800 */
[----:B------:R-:W-:-:S02]  /*8420*/  IADD3 R117, R106, 0x340, RZ ;  /* 0x000003406a757810 */ /* 0x000fc40007ffe0ff */
[----:B------:R-:W-:Y:S02]  /*8430*/  IADD3 R119, R106, 0x360, RZ ;  /* 0x000003606a777810 */ /* 0x000fe40007ffe0ff */
        /* <DEDUP_REMOVED lines=9> */
[----:B------:R-:W-:Y:S01]  /*84d0*/  IADD3 R5, R106, 0x380, RZ ;  /* 0x000003806a057810 */ /* 0x000fe20007ffe0ff */
[----:B------:R-:W-:Y:S01]  /*84e0*/  FMUL.RZ R116, R0, 0.15915493667125701904 ;  /* 0x3e22f98300747820 */ /* 0x000fe2000040c000 */
[----:B-1----:R-:W-:Y:S02]  /*84f0*/  SHF.L.U32 R127, R117, 0x1, RZ ;  /* 0x00000001757f7819 */ /* 0x002fe400000006ff */
[----:B--2---:R-:W-:Y:S02]  /*8500*/  SHF.L.U32 R122, R115, 0x1, RZ ;  /* 0x00000001737a7819 */ /* 0x004fe400000006ff */
[----:B------:R-:W-:Y:S02]  /*8510*/  SHF.L.U32 R119, R119, 0x1, RZ ;  /* 0x0000000177777819 */ /* 0x000fe400000006ff */
[----:B0-----:R-:W-:Y:S01]  /*8520*/  IADD3 R111, R106, 0x3a0, RZ ;  /* 0x000003a06a6f7810 */ /* 0x001fe20007ffe0ff */
[----:B------:R0:W-:Y:S01]  /*8530*/  STS.U16 [R123+0x600], R110 ;  /* 0x0006006e7b007388 */ /* 0x0001e20000000400 */
[----:B------:R-:W-:-:S02]  /*8540*/  MOV R0, UR45 ;  /* 0x0000002d00007c02 */ /* 0x000fc40008000f00 */
[C---:B------:R-:W-:Y:S01]  /*8550*/  IADD3 R113, R106.reuse, 0x3c0, RZ ;  /* 0x000003c06a717810 */ /* 0x040fe20007ffe0ff */
[----:B------:R-:W-:Y:S01]  /*8560*/  STS.U16 [R122+0x640], R67 ;  /* 0x000640437a007388 */ /* 0x000fe20000000400 */
[-C--:B------:R-:W-:Y:S02]  /*8570*/  LEA.HI.SX32 R5, R5, R106.reuse, 0x1b ;  /* 0x0000006a05057211 */ /* 0x080fe400078fdaff */
[----:B------:R-:W-:Y:S01]  /*8580*/  IADD3 R115, R106, 0x3e0, RZ ;  /* 0x000003e06a737810 */ /* 0x000fe20007ffe0ff */
[----:B------:R-:W-:Y:S01]  /*8590*/  STS.U16 [R127+0x680], R66 ;  /* 0x000680427f007388 */ /* 0x000fe20000000400 */
[-C--:B------:R-:W-:Y:S01]  /*85a0*/  LEA.HI.SX32 R111, R111, R106.reuse, 0x1b ;  /* 0x0000006a6f6f7211 */ /* 0x080fe200078fdaff */
[----:B------:R-:W-:Y:S01]  /*85b0*/  FMUL.FTZ R0, R0, 1.4426950216293334961 ;  /* 0x3fb8aa3b00007820 */ /* 0x000fe20000410000 */
[-C--:B------:R-:W-:Y:S01]  /*85c0*/  LEA.HI.SX32 R113, R113, R106.reuse, 0x1b ;  /* 0x0000006a71717211 */ /* 0x080fe200078fdaff */
[----:B------:R1:W-:Y:S01]  /*85d0*/  STS.U16 [R119+0x6c0], R10 ;  /* 0x0006c00a77007388 */ /* 0x0003e20000000400 */
[----:B------:R-:W-:-:S02]  /*85e0*/  LEA.HI.SX32 R115, R115, R106, 0x1b ;  /* 0x0000006a73737211 */ /* 0x000fc400078fdaff */
[----:B------:R-:W-:Y:S01]  /*85f0*/  SHF.L.U32 R111, R111, 0x1, RZ ;  /* 0x000000016f6f7819 */ /* 0x000fe200000006ff */
[----:B------:R-:W-:Y:S01]  /*8600*/  FMUL.FTZ R112, R0, R71 ;  /* 0x0000004700707220 */ /* 0x000fe20000410000 */
[----:B0-----:R-:W-:Y:S02]  /*8610*/  SHF.L.U32 R110, R113, 0x1, RZ ;  /* 0x00000001716e7819 */ /* 0x001fe400000006ff */
[----:B-1----:R-:W-:Y:S02]  /*8620*/  SHF.L.U32 R10, R5, 0x1, RZ ;  /* 0x00000001050a7819 */ /* 0x002fe400000006ff */
[----:B------:R-:W-:Y:S01]  /*8630*/  SHF.L.U32 R115, R115, 0x1, RZ ;  /* 0x0000000173737819 */ /* 0x000fe200000006ff */
[----:B------:R-:W0:Y:S01]  /*8640*/  MUFU.EX2 R112, R112 ;  /* 0x0000007000707308 */ /* 0x000e220000000800 */
[----:B---3--:R-:W-:Y:S01]  /*8650*/  FMUL.FTZ R4, R68, UR43 ;  /* 0x0000002b44047c20 */ /* 0x008fe20008410000 */
[----:B------:R-:W-:Y:S04]  /*8660*/  STS.U16 [R10+0x700], R9 ;  /* 0x000700090a007388 */ /* 0x000fe80000000400 */
[----:B------:R1:W-:Y:S04]  /*8670*/  STS.U16 [R111+0x740], R6 ;  /* 0x000740066f007388 */ /* 0x0003e80000000400 */
[----:B------:R-:W-:Y:S01]  /*8680*/  STS.U16 [R110+0x780], R7 ;  /* 0x000780076e007388 */ /* 0x000fe20000000400 */
[----:B------:R-:W-:Y:S01]  /*8690*/  MUFU.SIN R149, R135 ;  /* 0x0000008700957308 */ /* 0x000fe20000000400 */
[----:B------:R-:W-:-:S07]  /*86a0*/  FMUL.FTZ R2, R0, R75 ;  /* 0x0000004b00027220 */ /* 0x000fce0000410000 */
[----:B------:R2:W-:Y:S01]  /*86b0*/  MUFU.COS R150, R135 ;  /* 0x0000008700967308 */ /* 0x0005e20000000000 */
[----:B-1----:R-:W-:Y:S01]  /*86c0*/  FMUL.FTZ R6, R61, UR43 ;  /* 0x0000002b3d067c20 */ /* 0x002fe20008410000 */
[----:B------:R1:W-:Y:S01]  /*86d0*/  STS.U16 [R115+0x7c0], R8 ;  /* 0x0007c00873007388 */ /* 0x0003e20000000400 */
[C---:B0-----:R-:W-:Y:S02]  /*86e0*/  FMUL.FTZ R146, R112.reuse, R146 ;  /* 0x0000009270927220 */ /* 0x041fe40000410000 */
[----:B------:R-:W-:Y:S01]  /*86f0*/  FMUL.FTZ R145, R112, R145 ;  /* 0x0000009170917220 */ /* 0x000fe20000410000 */
[----:B------:R-:W-:Y:S01]  /*8700*/  ISETP.NE.AND P0, PT, R246, RZ, PT ;  /* 0x000000fff600720c */ /* 0x000fe20003f05270 */
[----:B------:R-:W2:Y:S01]  /*8710*/  LDL R112, [R1+0x10] ;  /* 0x0000100001707983 */ /* 0x000ea20000100800 */
[----:B------:R-:W-:Y:S01]  /*8720*/  MUFU.SIN R157, R136 ;  /* 0x00000088009d7308 */ /* 0x000fe20000000400 */
[----:B------:R-:W-:-:S07]  /*8730*/  MOV R3, UR24 ;  /* 0x0000001800037c02 */ /* 0x000fce0008000f00 */
[----:B------:R-:W-:Y:S01]  /*8740*/  MUFU.COS R158, R136 ;  /* 0x00000088009e7308 */ /* 0x000fe20000000000 */
[----:B-1----:R-:W-:Y:S01]  /*8750*/  FMUL.RZ R8, R6, 0.15915493667125701904 ;  /* 0x3e22f98306087820 */ /* 0x002fe2000040c000 */
[----:B------:R-:W-:Y:S01]  /*8760*/  UIMAD UR42, UR10, UR35, UR42 ;  /* 0x000000230a2a72a4 */ /* 0x000fe2000f8e022a */
[----:B--2---:R-:W-:Y:S01]  /*8770*/  FMUL.RZ R135, R4, 0.15915493667125701904 ;  /* 0x3e22f98304877820 */ /* 0x004fe2000040c000 */
[C---:B------:R-:W-:Y:S01]  /*8780*/  ISETP.NE.AND P1, PT, R107.reuse, RZ, PT ;  /* 0x000000ff6b00720c */ /* 0x040fe20003f25270 */
[C---:B------:R-:W-:Y:S01]  /*8790*/  FMUL.FTZ R5, R0.reuse, R63 ;  /* 0x0000003f00057220 */ /* 0x040fe20000410000 */
[----:B------:R-:W-:Y:S02]  /*87a0*/  IADD3 R159, R107, 0x200, RZ ;  /* 0x000002006b9f7810 */ /* 0x000fe40007ffe0ff */
[----:B------:R-:W-:Y:S08]  /*87b0*/  MUFU.SIN R147, R134 ;  /* 0x0000008600937308 */ /* 0x000ff00000000400 */
[----:B------:R-:W-:Y:S01]  /*87c0*/  MUFU.COS R148, R134 ;  /* 0x0000008600947308 */ /* 0x000fe20000000000 */
[C---:B------:R-:W-:Y:S01]  /*87d0*/  FMUL.FTZ R118, R0.reuse, R74 ;  /* 0x0000004a00767220 */ /* 0x040fe20000410000 */
[----:B------:R-:W2:Y:S01]  /*87e0*/  LDL R110, [R1+0xc] ;  /* 0x00000c00016e7983 */ /* 0x000ea20000100800 */
[----:B------:R-:W-:-:S02]  /*87f0*/  FMUL.FTZ R120, R0, R73 ;  /* 0x0000004900787220 */ /* 0x000fc40000410000 */
[----:B------:R-:W-:Y:S01]  /*8800*/  FMUL.FTZ R121, R0, R72 ;  /* 0x0000004800797220 */ /* 0x000fe20000410000 */
[----:B------:R-:W2:Y:S02]  /*8810*/  LDL R113, [R1+0x8] ;  /* 0x0000080001717983 */ /* 0x000ea40000100800 */
[----:B------:R-:W-:Y:S08]  /*8820*/  MUFU.SIN R133, R8 ;  /* 0x0000000800857308 */ /* 0x000ff00000000400 */
[----:B------:R0:W-:Y:S08]  /*8830*/  MUFU.COS R7, R8 ;  /* 0x0000000800077308 */ /* 0x0001f00000000000 */
[----:B------:R-:W1:Y:S01]  /*8840*/  MUFU.EX2 R2, R2 ;  /* 0x0000000200027308 */ /* 0x000e620000000800 */
[----:B0-----:R-:W2:Y:S01]  /*8850*/  LDL R8, [R1+0x14] ;  /* 0x0000140001087983 */ /* 0x001ea20000100800 */
[----:B------:R-:W-:Y:S01]  /*8860*/  FMUL.FTZ R4, R63, UR43 ;  /* 0x0000002b3f047c20 */ /* 0x000fe20008410000 */
[----:B------:R-:W-:Y:S01]  /*8870*/  ISETP.LT.OR P2, PT, R3, 0x2, P0 ;  /* 0x000000020300780c */ /* 0x000fe20000741670 */
[----:B------:R-:W-:-:S02]  /*8880*/  ULDC.64 UR34, c[0x0][0x1a0] ;  /* 0x0000680000227ab9 */ /* 0x000fc40000000a00 */
[----:B------:R-:W-:-:S04]  /*8890*/  FMUL.RZ R4, R4, 0.15915493667125701904 ;  /* 0x3e22f98304047820 */ /* 0x000fc8000040c000 */
[----:B------:R-:W-:Y:S08]  /*88a0*/  MUFU.SIN R137, R4 ;  /* 0x0000000400897308 */ /* 0x000ff00000000400 */
[----:B------:R0:W-:Y:S02]  /*88b0*/  MUFU.COS R138, R4 ;  /* 0x00000004008a7308 */ /* 0x0001e40000000000 */
[----:B0-----:R-:W-:-:S06]  /*88c0*/  FMUL.FTZ R4, R0, R77 ;  /* 0x0000004d00047220 */ /* 0x001fcc0000410000 */
[----:B------:R-:W0:Y:S01]  /*88d0*/  MUFU.EX2 R4, R4 ;  /* 0x0000000400047308 */ /* 0x000e220000000800 */
[----:B------:R-:W-:Y:S02]  /*88e0*/  FMUL.FTZ R3, R69, UR43 ;  /* 0x0000002b45037c20 */ /* 0x000fe40008410000 */
[C---:B-1----:R-:W-:Y:S02]  /*88f0*/  FMUL.FTZ R154, R2.reuse, R154 ;  /* 0x0000009a029a7220 */ /* 0x042fe40000410000 */
[----:B------:R-:W-:Y:S02]  /*8900*/  FMUL.FTZ R153, R2, R153 ;  /* 0x0000009902997220 */ /* 0x000fe40000410000 */
[----:B------:R-:W-:Y:S02]  /*8910*/  FMUL.FTZ R2, R0, R78 ;  /* 0x0000004e00027220 */ /* 0x000fe40000410000 */
[----:B------:R-:W-:Y:S01]  /*8920*/  FMUL.RZ R134, R3, 0.15915493667125701904 ;  /* 0x3e22f98303867820 */ /* 0x000fe2000040c000 */
[----:B------:R-:W-:Y:S01]  /*8930*/  MOV R3, UR24 ;  /* 0x0000001800037c02 */ /* 0x000fe20008000f00 */
[----:B------:R-:W-:-:S02]  /*8940*/  UIADD3 UR37, UR37, UR42, URZ ;  /* 0x0000002a25257290 */ /* 0x000fc4000fffe03f */
[----:B------:R-:W1:Y:S01]  /*8950*/  MUFU.EX2 R2, R2 ;  /* 0x0000000200027308 */ /* 0x000e620000000800 */
[----:B------:R-:W-:Y:S01]  /*8960*/  MOV R136, c[0x0][0x16c] ;  /* 0x00005b0000887a02 */ /* 0x000fe20000000f00 */
[----:B------:R-:W-:Y:S01]  /*8970*/  UIMAD UR42, UR44, UR34, URZ ;  /* 0x000000222c2a72a4 */ /* 0x000fe2000f8e023f */
[C---:B0-----:R-:W-:Y:S01]  /*8980*/  FMUL.FTZ R158, R4.reuse, R158 ;  /* 0x0000009e049e7220 */ /* 0x041fe20000410000 */
[----:B------:R-:W-:Y:S01]  /*8990*/  @!P2 IADD3 R3, R3, -0x2, RZ ;  /* 0xfffffffe0303a810 */ /* 0x000fe20007ffe0ff */
[----:B------:R-:W-:Y:S02]  /*89a0*/  FMUL.FTZ R157, R4, R157 ;  /* 0x0000009d049d7220 */ /* 0x000fe40000410000 */
[----:B------:R-:W-:Y:S01]  /*89b0*/  FMUL.FTZ R4, R0, R62 ;  /* 0x0000003e00047220 */ /* 0x000fe20000410000 */
[----:B------:R-:W-:Y:S01]  /*89c0*/  UIMAD.WIDE.U32 UR36, UR7, UR34, UR36 ;  /* 0x00000022072472a5 */ /* 0x000fe2000f8e0024 */
[----:B------:R-:W0:Y:S01]  /*89d0*/  MUFU.EX2 R5, R5 ;  /* 0x0000000500057308 */ /* 0x000e220000000800 */
[----:B------:R-:W-:Y:S01]  /*89e0*/  UIMAD UR42, UR7, UR35, UR42 ;  /* 0x00000023072a72a4 */ /* 0x000fe2000f8e022a */
[----:B------:R-:W-:-:S02]  /*89f0*/  @!P2 IMAD R3, R3, R136, UR7 ;  /* 0x000000070303ae24 */ /* 0x000fc4000f8e0288 */
[----:B------:R-:W-:Y:S01]  /*8a00*/  ULDC.64 UR34, c[0x0][0x228] ;  /* 0x00008a0000227ab9 */ /* 0x000fe20000000a00 */
[C---:B------:R-:W-:Y:S02]  /*8a10*/  FMUL.FTZ R114, R0.reuse, R70 ;  /* 0x0000004600727220 */ /* 0x040fe40000410000 */
[----:B------:R-:W-:Y:S01]  /*8a20*/  FMUL.FTZ R117, R0, R69 ;  /* 0x0000004500757220 */ /* 0x000fe20000410000 */
[----:B------:R-:W-:Y:S01]  /*8a30*/  MUFU.SIN R139, R135 ;  /* 0x00000087008b7308 */ /* 0x000fe20000000400 */
[----:B------:R-:W-:Y:S02]  /*8a40*/  ULEA UR34, UP0, UR36, UR34, 0x3 ;  /* 0x0000002224227291 */ /* 0x000fe4000f80183f */
[----:B------:R-:W-:-:S05]  /*8a50*/  UIADD3 UR37, UR37, UR42, URZ ;  /* 0x0000002a25257290 */ /* 0x000fca000fffe03f */
[----:B------:R-:W-:Y:S01]  /*8a60*/  MUFU.COS R140, R135 ;  /* 0x00000087008c7308 */ /* 0x000fe20000000000 */
[----:B------:R-:W-:-:S07]  /*8a70*/  MOV R108, UR34 ;  /* 0x00000022006c7c02 */ /* 0x000fce0008000f00 */
[----:B------:R-:W-:Y:S08]  /*8a80*/  MUFU.SIN R135, R116 ;  /* 0x0000007400877308 */ /* 0x000ff00000000400 */
[----:B------:R-:W-:Y:S08]  /*8a90*/  MUFU.COS R136, R116 ;  /* 0x0000007400887308 */ /* 0x000ff00000000000 */
[----:B------:R-:W0:Y:S01]  /*8aa0*/  MUFU.EX2 R4, R4 ;  /* 0x0000000400047308 */ /* 0x000e220000000800 */
[----:B------:R-:W-:Y:S01]  /*8ab0*/  ULEA.HI.X UR35, UR36, UR35, UR37, 0x3, UP0 ;  /* 0x0000002324237291 */ /* 0x000fe200080f1c25 */
[C---:B-1----:R-:W-:Y:S01]  /*8ac0*/  FMUL.FTZ R64, R2.reuse, R64 ;  /* 0x0000004002407220 */ /* 0x042fe20000410000 */
[----:B------:R-:W-:Y:S01]  /*8ad0*/  ULEA UR34, UR38, UR7, 0x8 ;  /* 0x0000000726227291 */ /* 0x000fe2000f8e403f */
[----:B------:R-:W-:-:S04]  /*8ae0*/  FMUL.FTZ R65, R2, R65 ;  /* 0x0000004102417220 */ /* 0x000fc80000410000 */
[----:B------:R-:W-:Y:S01]  /*8af0*/  MUFU.SIN R141, R134 ;  /* 0x00000086008d7308 */ /* 0x000fe20000000400 */
[----:B------:R-:W-:-:S07]  /*8b00*/  SHF.L.U32 R2, R106, 0x5, RZ ;  /* 0x000000056a027819 */ /* 0x000fce00000006ff */
[----:B------:R-:W-:Y:S08]  /*8b10*/  MUFU.COS R142, R134 ;  /* 0x00000086008e7308 */ /* 0x000ff00000000000 */
[----:B------:R-:W1:Y:S08]  /*8b20*/  MUFU.EX2 R118, R118 ;  /* 0x0000007600767308 */ /* 0x000e700000000800 */
[----:B------:R-:W0:Y:S08]  /*8b30*/  MUFU.EX2 R120, R120 ;  /* 0x0000007800787308 */ /* 0x000e300000000800 */
[----:B------:R-:W0:Y:S08]  /*8b40*/  MUFU.EX2 R121, R121 ;  /* 0x0000007900797308 */ /* 0x000e300000000800 */
[----:B------:R-:W1:Y:S08]  /*8b50*/  MUFU.EX2 R114, R114 ;  /* 0x0000007200727308 */ /* 0x000e700000000800 */
[----:B------:R-:W4:Y:S01]  /*8b60*/  MUFU.EX2 R117, R117 ;  /* 0x0000007500757308 */ /* 0x000f220000000800 */
[C---:B0-----:R-:W-:Y:S01]  /*8b70*/  FMUL.FTZ R138, R5.reuse, R138 ;  /* 0x0000008a058a7220 */ /* 0x041fe20000410000 */
[----:B------:R-:W-:Y:S01]  /*8b80*/  LEA.HI.SX32 R2, R2, R2, 0x1b ;  /* 0x0000000202027211 */ /* 0x000fe200078fdaff */
[----:B------:R-:W-:Y:S01]  /*8b90*/  FMUL.FTZ R137, R5, R137 ;  /* 0x0000008905897220 */ /* 0x000fe20000410000 */
[----:B------:R-:W-:-:S02]  /*8ba0*/  MOV R109, UR35 ;  /* 0x00000023006d7c02 */ /* 0x000fc40008000f00 */
[----:B------:R-:W-:Y:S01]  /*8bb0*/  MOV R5, UR34 ;  /* 0x0000002200057c02 */ /* 0x000fe20008000f00 */
[C---:B------:R-:W-:Y:S02]  /*8bc0*/  FMUL.FTZ R136, R4.reuse, R136 ;  /* 0x0000008804887220 */ /* 0x040fe40000410000 */
[----:B------:R-:W-:Y:S01]  /*8bd0*/  FMUL.FTZ R135, R4, R135 ;  /* 0x0000008704877220 */ /* 0x000fe20000410000 */
[----:B------:R-:W-:Y:S01]  /*8be0*/  SHF.L.U32 R4, R2, 0x1, RZ ;  /* 0x0000000102047819 */ /* 0x000fe200000006ff */
[----:B------:R-:W-:Y:S01]  /*8bf0*/  FMUL.FTZ R66, R0, R68 ;  /* 0x0000004400427220 */ /* 0x000fe20000410000 */
[----:B------:R-:W-:Y:S01]  /*8c00*/  SEL R5, R5, R159, !P1 ;  /* 0x0000009f05057207 */ /* 0x000fe20004800000 */
[----:B------:R-:W3:Y:S01]  /*8c10*/  LDG.E.64 R108, [R108.64] ;  /* 0x000000206c6c7981 */ /* 0x000ee2000c1e1b00 */
[----:B-1----:R-:W-:Y:S01]  /*8c20*/  FMUL.FTZ R152, R118, R152 ;  /* 0x0000009876987220 */ /* 0x002fe20000410000 */
[----:B------:R-:W-:-:S06]  /*8c30*/  NOP ;  /* 0x0000000000007918 */ /* 0x000fcc0000000000 */
        /* <DEDUP_REMOVED lines=11> */
[C---:B----4-:R-:W-:Y:S02]  /*8cf0*/  FMUL.FTZ R142, R117.reuse, R142 ;  /* 0x0000008e758e7220 */ /* 0x050fe40000410000 */
[----:B------:R-:W-:Y:S01]  /*8d00*/  FMUL.FTZ R141, R117, R141 ;  /* 0x0000008d758d7220 */ /* 0x000fe20000410000 */
[----:B------:R-:W-:Y:S01]  /*8d10*/  LDS.U16 R114, [R4] ;  /* 0x0000000004727984 */ /* 0x000fe20000000400 */
[----:B------:R-:W-:-:S03]  /*8d20*/  FMUL.FTZ R6, R0, R61 ;  /* 0x0000003d00067220 */ /* 0x000fc60000410000 */
[----:B------:R-:W-:Y:S01]  /*8d30*/  LDS.U16 R117, [R4+0x8] ;  /* 0x0000080004757984 */ /* 0x000fe20000000400 */
[----:B------:R-:W0:Y:S03]  /*8d40*/  MUFU.EX2 R66, R66 ;  /* 0x0000004200427308 */ /* 0x000e260000000800 */
        /* <DEDUP_REMOVED lines=25> */
[----:B------:R-:W1:Y:S04]  /*8ee0*/  LDS.U16 R190, [R4+0x3e] ;  /* 0x00003e0004be7984 */ /* 0x000e680000000400 */
[----:B------:R4:W-:Y:S01]  /*8ef0*/  STS.64 [R5.X8+0x1d10], R64 ;  /* 0x001d104005007388 */ /* 0x0009e20000008a00 */
[----:B------:R-:W4:Y:S01]  /*8f00*/  MUFU.EX2 R6, R6 ;  /* 0x0000000600067308 */ /* 0x000f220000000800 */
[----:B------:R-:W-:Y:S01]  /*8f10*/  HFMA2.MMA R10, -RZ, RZ, 0, 9.5367431640625e-07 ;  /* 0x00000010ff0a7435 */ /* 0x000fe200000001ff */
[----:B------:R-:W-:-:S02]  /*8f20*/  FMUL.FTZ R9, R65, R157 ;  /* 0x0000009d41097220 */ /* 0x000fc40000410000 */
[C---:B0-----:R-:W-:Y:S02]  /*8f30*/  FMUL.FTZ R140, R66.reuse, R140 ;  /* 0x0000008c428c7220 */ /* 0x041fe40000410000 */
[----:B------:R-:W-:Y:S02]  /*8f40*/  FMUL.FTZ R139, R66, R139 ;  /* 0x0000008b428b7220 */ /* 0x000fe40000410000 */
[----:B------:R-:W-:-:S03]  /*8f50*/  CS2R R66, SRZ ;  /* 0x0000000000427805 */ /* 0x000fc6000001ff00 */
[----:B------:R-:W-:Y:S01]  /*8f60*/  @!P2 IMAD.WIDE R2, R3, R10, UR40 ;  /* 0x000000280302ae25 */ /* 0x000fe2000f8e020a */
[----:B------:R-:W-:Y:S01]  /*8f70*/  BAR.SYNC.DEFER_BLOCKING 0x0 ;  /* 0x0000000000007b1d */ /* 0x000fe20000010000 */
[----:B--2---:R-:W-:Y:S02]  /*8f80*/  PRMT R10, RZ, 0x5410, R8 ;  /* 0x00005410ff0a7816 */ /* 0x004fe40000000008 */
[----:B----4-:R-:W-:Y:S02]  /*8f90*/  FMUL.FTZ R134, R6, R7 ;  /* 0x0000000706867220 */ /* 0x010fe40000410000 */
[----:B------:R-:W-:Y:S02]  /*8fa0*/  FFMA.FTZ R7, R64, R158, -R9 ;  /* 0x0000009e40077223 */ /* 0x000fe40000010809 */
[----:B------:R-:W-:Y:S02]  /*8fb0*/  FMUL.FTZ R212, R10, R78 ;  /* 0x0000004e0ad47220 */ /* 0x000fe40000410000 */
[----:B------:R-:W-:Y:S01]  /*8fc0*/  FMUL.FTZ R9, RZ, R157 ;  /* 0x0000009dff097220 */ /* 0x000fe20000410000 */
[----:B------:R0:W5:Y:S03]  /*8fd0*/  @!P2 LDG.E.64 R66, [R2.64+0x8] ;  /* 0x000008200242a981 */ /* 0x000166000c1e1b00 */
[----:B0-----:R-:W-:Y:S01]  /*8fe0*/  FFMA.FTZ R2, R158, R212, -R9 ;  /* 0x000000d49e027223 */ /* 0x001fe20000010809 */
[----:B------:R-:W-:-:S02]  /*8ff0*/  PRMT R9, RZ, 0x5410, R112 ;  /* 0x00005410ff097816 */ /* 0x000fc40000000070 */
[----:B------:R-:W2:Y:S01]  /*9000*/  LDL R112, [R1+0x4] ;  /* 0x0000040001707983 */ /* 0x000ea20000100800 */
[----:B------:R-:W-:-:S06]  /*9010*/  FMUL.FTZ R116, R0, R76 ;  /* 0x0000004c00747220 */ /* 0x000fcc0000410000 */
[----:B------:R-:W0:Y:S01]  /*9020*/  MUFU.EX2 R116, R116 ;  /* 0x0000007400747308 */ /* 0x000e220000000800 */
[----:B------:R-:W-:-:S04]  /*9030*/  FMUL.FTZ R8, R64, R157 ;  /* 0x0000009d40087220 */ /* 0x000fc80000410000 */
[----:B------:R-:W-:Y:S02]  /*9040*/  FFMA.FTZ R8, R65, R158, R8 ;  /* 0x0000009e41087223 */ /* 0x000fe40000010008 */
[----:B------:R-:W-:Y:S02]  /*9050*/  FMUL.FTZ R111, R157, R212 ;  /* 0x000000d49d6f7220 */ /* 0x000fe40000410000 */
[C---:B0-----:R-:W-:Y:S02]  /*9060*/  FMUL.FTZ R155, R116.reuse, R155 ;  /* 0x0000009b749b7220 */ /* 0x041fe40000410000 */
[----:B------:R-:W-:Y:S02]  /*9070*/  FMUL.FTZ R156, R116, R156 ;  /* 0x0000009c749c7220 */ /* 0x000fe40000410000 */
[----:B------:R-:W-:-:S04]  /*9080*/  FMUL.FTZ R5, R155, R7 ;  /* 0x000000079b057220 */ /* 0x000fc80000410000 */
        /* <DEDUP_REMOVED lines=9> */
[-C--:B------:R-:W-:Y:S02]  /*9120*/  FMUL.FTZ R6, R153, R8.reuse ;  /* 0x0000000899067220 */ /* 0x080fe40000410000 */
[----:B------:R-:W-:Y:S02]  /*9130*/  FFMA.FTZ R7, R154, R8, -R7 ;  /* 0x000000089a077223 */ /* 0x000fe40000010807 */
[----:B------:R-:W-:-:S02]  /*9140*/  FMUL.FTZ R3, R155, R111 ;  /* 0x0000006f9b037220 */ /* 0x000fc40000410000 */
[----:B------:R-:W-:Y:S02]  /*9150*/  FFMA.FTZ R4, R156, R111, R4 ;  /* 0x0000006f9c047223 */ /* 0x000fe40000010004 */
[----:B------:R-:W-:Y:S02]  /*9160*/  FFMA.FTZ R6, R154, R5, R6 ;  /* 0x000000059a067223 */ /* 0x000fe40000010006 */
[C---:B------:R-:W-:Y:S01]  /*9170*/  FMUL.FTZ R111, R151.reuse, R7 ;  /* 0x00000007976f7220 */ /* 0x040fe20000410000 */
[----:B------:R-:W-:Y:S01]  /*9180*/  PRMT R8, RZ, 0x5410, R110 ;  /* 0x00005410ff087816 */ /* 0x000fe2000000006e */
[----:B------:R-:W-:Y:S02]  /*9190*/  FFMA.FTZ R3, R156, R2, -R3 ;  /* 0x000000029c037223 */ /* 0x000fe40000010803 */
[----:B------:R-:W-:Y:S02]  /*91a0*/  FADD.FTZ R4, RZ, R4 ;  /* 0x00000004ff047221 */ /* 0x000fe40000010000 */
[----:B------:R-:W-:-:S02]  /*91b0*/  FMUL.FTZ R5, R151, R6 ;  /* 0x0000000697057220 */ /* 0x000fc40000410000 */
[----:B------:R-:W-:Y:S02]  /*91c0*/  FFMA.FTZ R111, R152, R6, R111 ;  /* 0x00000006986f7223 */ /* 0x000fe4000001006f */
[----:B------:R-:W-:Y:S02]  /*91d0*/  FFMA.FTZ R3, R8, R76, R3 ;  /* 0x0000004c08037223 */ /* 0x000fe40000010003 */
[----:B------:R-:W-:Y:S02]  /*91e0*/  FMUL.FTZ R2, R153, R4 ;  /* 0x0000000499027220 */ /* 0x000fe40000410000 */
[----:B------:R-:W-:Y:S02]  /*91f0*/  FFMA.FTZ R7, R152, R7, -R5 ;  /* 0x0000000798077223 */ /* 0x000fe40000010805 */
[----:B------:R-:W-:Y:S02]  /*9200*/  FMUL.FTZ R110, R149, R111 ;  /* 0x0000006f956e7220 */ /* 0x000fe40000410000 */
[----:B------:R-:W-:-:S02]  /*9210*/  FMUL.FTZ R5, R153, R3 ;  /* 0x0000000399057220 */ /* 0x000fc40000410000 */
[----:B------:R-:W-:Y:S02]  /*9220*/  FFMA.FTZ R6, R154, R3, -R2 ;  /* 0x000000039a067223 */ /* 0x000fe40000010802 */
[-C--:B------:R-:W-:Y:S02]  /*9230*/  FMUL.FTZ R3, R149, R7.reuse ;  /* 0x0000000795037220 */ /* 0x080fe40000410000 */
[----:B------:R-:W-:Y:S01]  /*9240*/  FFMA.FTZ R110, R150, R7, -R110 ;  /* 0x00000007966e7223 */ /* 0x000fe2000001086e */
[----:B------:R-:W-:Y:S01]  /*9250*/  PRMT R7, RZ, 0x5410, R113 ;  /* 0x00005410ff077816 */ /* 0x000fe20000000071 */
[----:B------:R-:W-:Y:S02]  /*9260*/  FFMA.FTZ R5, R154, R4, R5 ;  /* 0x000000049a057223 */ /* 0x000fe40000010005 */
[----:B------:R-:W-:Y:S02]  /*9270*/  FFMA.FTZ R3, R150, R111, R3 ;  /* 0x0000006f96037223 */ /* 0x000fe40000010003 */
[----:B------:R-:W-:-:S02]  /*9280*/  FMUL.FTZ R2, R60, UR43 ;  /* 0x0000002b3c027c20 */ /* 0x000fc40008410000 */
[----:B------:R-:W-:Y:S02]  /*9290*/  FMUL.FTZ R4, R147, R110 ;  /* 0x0000006e93047220 */ /* 0x000fe40000410000 */
[----:B------:R-:W-:Y:S02]  /*92a0*/  FFMA.FTZ R6, R7, R75, R6 ;  /* 0x0000004b07067223 */ /* 0x000fe40000010006 */
[----:B------:R-:W-:Y:S02]  /*92b0*/  FADD.FTZ R5, RZ, R5 ;  /* 0x00000005ff057221 */ /* 0x000fe40000010000 */
[-C--:B------:R-:W-:Y:S02]  /*92c0*/  FMUL.FTZ R113, R147, R3.reuse ;  /* 0x0000000393717220 */ /* 0x080fe40000410000 */
[----:B------:R-:W-:Y:S02]  /*92d0*/  FMUL.RZ R116, R2, 0.15915493667125701904 ;  /* 0x3e22f98302747820 */ /* 0x000fe4000040c000 */
[----:B------:R-:W-:-:S02]  /*92e0*/  FFMA.FTZ R4, R148, R3, R4 ;  /* 0x0000000394047223 */ /* 0x000fc40000010004 */
[C---:B------:R-:W-:Y:S02]  /*92f0*/  FMUL.FTZ R2, R151.reuse, R6 ;  /* 0x0000000697027220 */ /* 0x040fe40000410000 */
[-C--:B------:R-:W-:Y:S02]  /*9300*/  FMUL.FTZ R111, R151, R5.reuse ;  /* 0x00000005976f7220 */ /* 0x080fe40000410000 */
[----:B------:R-:W-:Y:S02]  /*9310*/  FFMA.FTZ R113, R148, R110, -R113 ;  /* 0x0000006e94717223 */ /* 0x000fe40000010871 */
[----:B------:R-:W-:Y:S02]  /*9320*/  FMUL.FTZ R110, R145, R4 ;  /* 0x00000004916e7220 */ /* 0x000fe40000410000 */
[C---:B------:R-:W-:Y:S02]  /*9330*/  FFMA.FTZ R5, R152.reuse, R5, R2 ;  /* 0x0000000598057223 */ /* 0x040fe40000010002 */
[----:B------:R-:W-:-:S02]  /*9340*/  FFMA.FTZ R111, R152, R6, -R111 ;  /* 0x00000006986f7223 */ /* 0x000fc4000001086f */
[-C--:B------:R-:W-:Y:S02]  /*9350*/  FMUL.FTZ R127, R145, R113.reuse ;  /* 0x00000071917f7220 */ /* 0x080fe40000410000 */
[C---:B------:R-:W-:Y:S02]  /*9360*/  FFMA.FTZ R110, R146.reuse, R113, -R110 ;  /* 0x00000071926e7223 */ /* 0x040fe4000001086e */
[----:B------:R-:W-:Y:S02]  /*9370*/  FMUL.FTZ R2, R59, UR43 ;  /* 0x0000002b3b027c20 */ /* 0x000fe40008410000 */
[----:B------:R-:W-:Y:S02]  /*9380*/  FADD.FTZ R5, RZ, R5 ;  /* 0x00000005ff057221 */ /* 0x000fe40000010000 */
[----:B------:R-:W-:Y:S02]  /*9390*/  FFMA.FTZ R127, R146, R4, R127 ;  /* 0x00000004927f7223 */ /* 0x000fe4000001007f */
[----:B------:R-:W-:-:S02]  /*93a0*/  FMUL.RZ R128, R2, 0.15915493667125701904 ;  /* 0x3e22f98302807820 */ /* 0x000fc4000040c000 */
[----:B------:R-:W-:Y:S02]  /*93b0*/  FMUL.FTZ R4, R143, R110 ;  /* 0x0000006e8f047220 */ /* 0x000fe40000410000 */
[----:B------:R-:W-:Y:S01]  /*93c0*/  FMUL.FTZ R2, R149, R5 ;  /* 0x0000000595027220 */ /* 0x000fe20000410000 */
[----:B------:R-:W-:Y:S08]  /*93d0*/  MUFU.SIN R3, R116 ;  /* 0x0000007400037308 */ /* 0x000ff00000000400 */
[----:B------:R0:W-:Y:S08]  /*93e0*/  MUFU.COS R161, R116 ;  /* 0x0000007400a17308 */ /* 0x0001f00000000000 */
[----:B------:R-:W-:Y:S01]  /*93f0*/  MUFU.COS R113, R128 ;  /* 0x0000008000717308 */ /* 0x000fe20000000000 */
[----:B---3--:R3:W4:Y:S08]  /*9400*/  R2UR UR36, R108 ;  /* 0x000000006c2473c2 */ /* 0x00873000000e0000 */
[----:B------:R0:W2:Y:S01]  /*9410*/  R2UR UR37, R109 ;  /* 0x000000006d2573c2 */ /* 0x0000a200000e0000 */
[----:B---3--:R-:W-:-:S02]  /*9420*/  PRMT R108, RZ, 0x5410, R84 ;  /* 0x00005410ff6c7816 */ /* 0x008fc40000000054 */
[----:B-1----:R-:W-:Y:S02]  /*9430*/  PRMT R190, RZ, 0x5410, R190 ;  /* 0x00005410ffbe7816 */ /* 0x002fe400000000be */
[----:B------:R-:W-:Y:S01]  /*9440*/  PRMT R188, RZ, 0x5410, R188 ;  /* 0x00005410ffbc7816 */ /* 0x000fe200000000bc */
[----:B------:R-:W-:Y:S01]  /*9450*/  FADD.FTZ R194, R43, R43 ;  /* 0x0000002b2bc27221 */ /* 0x000fe20000010000 */
[----:B------:R-:W-:Y:S02]  /*9460*/  PRMT R189, RZ, 0x5410, R189 ;  /* 0x00005410ffbd7816 */ /* 0x000fe400000000bd */
[----:B------:R-:W-:Y:S01]  /*9470*/  PRMT R191, RZ, 0x5410, R191 ;  /* 0x00005410ffbf7816 */ /* 0x000fe200000000bf */
[----:B------:R-:W-:Y:S01]  /*9480*/  FADD.FTZ R195, R44, R44 ;  /* 0x0000002c2cc37221 */ /* 0x000fe20000010000 */
[----:B------:R-:W-:Y:S02]  /*9490*/  PRMT R192, RZ, 0x5410, R192 ;  /* 0x00005410ffc07816 */ /* 0x000fe400000000c0 */
[----:B------:R-:W-:-:S02]  /*94a0*/  PRMT R193, RZ, 0x5410, R193 ;  /* 0x00005410ffc17816 */ /* 0x000fc400000000c1 */
[----:B0-----:R-:W-:Y:S01]  /*94b0*/  PRMT R109, RZ, 0x5410, R83 ;  /* 0x00005410ff6d7816 */ /* 0x001fe20000000053 */
[----:B------:R-:W-:Y:S01]  /*94c0*/  FADD.FTZ R196, R45, R45 ;  /* 0x0000002d2dc47221 */ /* 0x000fe20000010000 */
[----:B------:R-:W-:Y:S02]  /*94d0*/  PRMT R199, RZ, 0x5410, R199 ;  /* 0x00005410ffc77816 */ /* 0x000fe400000000c7 */
[----:B------:R-:W-:Y:S02]  /*94e0*/  PRMT R186, RZ, 0x5410, R186 ;  /* 0x00005410ffba7816 */ /* 0x000fe400000000ba */
[----:B--2---:R-:W-:Y:S01]  /*94f0*/  PRMT R6, RZ, 0x5410, R112 ;  /* 0x00005410ff067816 */ /* 0x004fe20000000070 */
[----:B------:R-:W-:-:S04]  /*9500*/  FFMA.FTZ R112, R144, R127, R4 ;  /* 0x0000007f90707223 */ /* 0x000fc80000010004 */
[----:B------:R-:W-:Y:S02]  /*9510*/  FFMA.FTZ R111, R6, R74, R111 ;  /* 0x0000004a066f7223 */ /* 0x000fe4000001006f */
[----:B------:R-:W-:Y:S02]  /*9520*/  FMUL.FTZ R127, R143, R127 ;  /* 0x0000007f8f7f7220 */ /* 0x000fe40000410000 */
[-C--:B------:R-:W-:Y:S02]  /*9530*/  FFMA.FTZ R4, R150, R111.reuse, -R2 ;  /* 0x0000006f96047223 */ /* 0x080fe40000010802 */
[----:B------:R-:W-:Y:S02]  /*9540*/  FMUL.FTZ R111, R149, R111 ;  /* 0x0000006f956f7220 */ /* 0x000fe40000410000 */
[----:B------:R-:W-:Y:S02]  /*9550*/  FFMA.FTZ R127, R144, R110, -R127 ;  /* 0x0000006e907f7223 */ /* 0x000fe4000001087f */
[----:B------:R-:W-:Y:S01]  /*9560*/  FFMA.FTZ R111, R150, R5, R111 ;  /* 0x00000005966f7223 */ /* 0x000fe2000001006f */
[----:B------:R-:W-:Y:S01]  /*9570*/  PRMT R5, RZ, 0x5410, R129 ;  /* 0x00005410ff057816 */ /* 0x000fe20000000081 */
[----:B------:R-:W-:-:S02]  /*9580*/  FMUL.FTZ R110, R141, R112 ;  /* 0x000000708d6e7220 */ /* 0x000fc40000410000 */
[----:B------:R-:W-:Y:S02]  /*9590*/  FMUL.FTZ R2, R0, R60 ;  /* 0x0000003c00027220 */ /* 0x000fe40000410000 */
[CC--:B------:R-:W-:Y:S02]  /*95a0*/  FFMA.FTZ R116, R142.reuse, R127.reuse, -R110 ;  /* 0x0000007f8e747223 */ /* 0x0c0fe4000001086e */
[----:B------:R-:W-:Y:S02]  /*95b0*/  FMUL.FTZ R127, R141, R127 ;  /* 0x0000007f8d7f7220 */ /* 0x000fe40000410000 */
[----:B------:R-:W-:Y:S01]  /*95c0*/  FFMA.FTZ R4, R5, R73, R4 ;  /* 0x0000004905047223 */ /* 0x000fe20000010004 */
[----:B------:R-:W0:Y:S01]  /*95d0*/  MUFU.EX2 R2, R2 ;  /* 0x0000000200027308 */ /* 0x000e220000000800 */
[----:B------:R-:W-:Y:S02]  /*95e0*/  FADD.FTZ R111, RZ, R111 ;  /* 0x0000006fff6f7221 */ /* 0x000fe40000010000 */
[----:B------:R-:W-:-:S02]  /*95f0*/  FFMA.FTZ R112, R142, R112, R127 ;  /* 0x000000708e707223 */ /* 0x000fc4000001007f */
[CC--:B------:R-:W-:Y:S02]  /*9600*/  FMUL.FTZ R110, R147.reuse, R4.reuse ;  /* 0x00000004936e7220 */ /* 0x0c0fe40000410000 */
[----:B------:R-:W-:Y:S02]  /*9610*/  FMUL.FTZ R127, R147, R111 ;  /* 0x0000006f937f7220 */ /* 0x000fe40000410000 */
[----:B------:R-:W-:Y:S02]  /*9620*/  FMUL.FTZ R0, R0, R59 ;  /* 0x0000003b00007220 */ /* 0x000fe40000410000 */
[C---:B------:R-:W-:Y:S02]  /*9630*/  FFMA.FTZ R110, R148.reuse, R111, R110 ;  /* 0x0000006f946e7223 */ /* 0x040fe4000001006e */
[----:B------:R-:W-:Y:S01]  /*9640*/  FFMA.FTZ R127, R148, R4, -R127 ;  /* 0x00000004947f7223 */ /* 0x000fe2000001087f */
[----:B------:R-:W-:Y:S01]  /*9650*/  PRMT R4, RZ, 0x5410, R248 ;  /* 0x00005410ff047816 */ /* 0x000fe200000000f8 */
[----:B------:R-:W-:-:S02]  /*9660*/  FMUL.FTZ R159, R139, R116 ;  /* 0x000000748b9f7220 */ /* 0x000fc40000410000 */
[----:B------:R-:W-:Y:S01]  /*9670*/  FADD.FTZ R110, RZ, R110 ;  /* 0x0000006eff6e7221 */ /* 0x000fe20000010000 */
[----:B------:R-:W1:Y:S01]  /*9680*/  MUFU.EX2 R0, R0 ;  /* 0x0000000000007308 */ /* 0x000e620000000800 */
[-C--:B------:R-:W-:Y:S02]  /*9690*/  FMUL.FTZ R129, R139, R112.reuse ;  /* 0x000000708b817220 */ /* 0x080fe40000410000 */
[----:B------:R-:W-:Y:S02]  /*96a0*/  FFMA.FTZ R159, R140, R112, R159 ;  /* 0x000000708c9f7223 */ /* 0x000fe4000001009f */
[----:B------:R-:W-:Y:S02]  /*96b0*/  FFMA.FTZ R127, R4, R72, R127 ;  /* 0x00000048047f7223 */ /* 0x000fe4000001007f */
[----:B------:R-:W-:Y:S02]  /*96c0*/  FMUL.FTZ R112, R145, R110 ;  /* 0x0000006e91707220 */ /* 0x000fe40000410000 */
[----:B------:R-:W-:-:S02]  /*96d0*/  FFMA.FTZ R116, R140, R116, -R129 ;  /* 0x000000748c747223 */ /* 0x000fc40000010881 */
[----:B0-----:R-:W-:Y:S01]  /*96e0*/  FMUL.FTZ R160, R2, R3 ;  /* 0x0000000302a07220 */ /* 0x001fe20000410000 */
[----:B------:R-:W-:Y:S01]  /*96f0*/  PRMT R3, RZ, 0x5410, R87 ;  /* 0x00005410ff037816 */ /* 0x000fe20000000057 */
[-C--:B------:R-:W-:Y:S02]  /*9700*/  FMUL.FTZ R129, R145, R127.reuse ;  /* 0x0000007f91817220 */ /* 0x080fe40000410000 */
[C---:B------:R-:W-:Y:S01]  /*9710*/  FFMA.FTZ R112, R146.reuse, R127, -R112 ;  /* 0x0000007f92707223 */ /* 0x040fe20000010870 */
[----:B------:R-:W0:Y:S01]  /*9720*/  MUFU.SIN R111, R128 ;  /* 0x00000080006f7308 */ /* 0x000e220000000400 */
[----:B------:R-:W-:Y:S02]  /*9730*/  FFMA.FTZ R129, R146, R110, R129 ;  /* 0x0000006e92817223 */ /* 0x000fe40000010081 */
[----:B------:R-:W-:Y:S02]  /*9740*/  FMUL.FTZ R165, R137, R159 ;  /* 0x0000009f89a57220 */ /* 0x000fe40000410000 */
[----:B------:R-:W-:-:S02]  /*9750*/  FFMA.FTZ R112, R3, R71, R112 ;  /* 0x0000004703707223 */ /* 0x000fc40000010070 */
[----:B------:R-:W-:Y:S02]  /*9760*/  FMUL.FTZ R161, R2, R161 ;  /* 0x000000a102a17220 */ /* 0x000fe40000410000 */
[----:B------:R-:W-:Y:S02]  /*9770*/  FADD.FTZ R129, RZ, R129 ;  /* 0x00000081ff817221 */ /* 0x000fe40000010000 */
[----:B------:R-:W-:Y:S02]  /*9780*/  FFMA.FTZ R165, R138, R116, -R165 ;  /* 0x000000748aa57223 */ /* 0x000fe400000108a5 */
[----:B------:R-:W-:Y:S02]  /*9790*/  FMUL.FTZ R2, R143, R112 ;  /* 0x000000708f027220 */ /* 0x000fe40000410000 */
[----:B------:R-:W-:Y:S02]  /*97a0*/  FMUL.FTZ R116, R137, R116 ;  /* 0x0000007489747220 */ /* 0x000fe40000410000 */
[----:B-1----:R-:W-:-:S02]  /*97b0*/  FMUL.FTZ R162, R0, R113 ;  /* 0x0000007100a27220 */ /* 0x002fc40000410000 */
[-C--:B------:R-:W-:Y:S02]  /*97c0*/  FMUL.FTZ R113, R143, R129.reuse ;  /* 0x000000818f717220 */ /* 0x080fe40000410000 */
[----:B------:R-:W-:Y:S01]  /*97d0*/  FFMA.FTZ R129, R144, R129, R2 ;  /* 0x0000008190817223 */ /* 0x000fe20000010002 */
[----:B------:R-:W-:Y:S01]  /*97e0*/  PRMT R2, RZ, 0x5410, R86 ;  /* 0x00005410ff027816 */ /* 0x000fe20000000056 */
[----:B------:R-:W-:Y:S02]  /*97f0*/  FFMA.FTZ R116, R138, R159, R116 ;  /* 0x0000009f8a747223 */ /* 0x000fe40000010074 */
[----:B------:R-:W-:Y:S02]  /*9800*/  FMUL.FTZ R127, R135, R165 ;  /* 0x000000a5877f7220 */ /* 0x000fe40000410000 */
[----:B------:R-:W-:Y:S02]  /*9810*/  FFMA.FTZ R113, R144, R112, -R113 ;  /* 0x0000007090717223 */ /* 0x000fe40000010871 */
[----:B------:R-:W-:-:S02]  /*9820*/  FADD.FTZ R129, RZ, R129 ;  /* 0x00000081ff817221 */ /* 0x000fc40000010000 */
[-C--:B------:R-:W-:Y:S02]  /*9830*/  FFMA.FTZ R127, R136, R116.reuse, R127 ;  /* 0x00000074887f7223 */ /* 0x080fe4000001007f */
[----:B------:R-:W-:Y:S02]  /*9840*/  FMUL.FTZ R116, R135, R116 ;  /* 0x0000007487747220 */ /* 0x000fe40000410000 */
[----:B0-----:R-:W-:Y:S02]  /*9850*/  FMUL.FTZ R132, R0, R111 ;  /* 0x0000006f00847220 */ /* 0x001fe40000410000 */
[----:B------:R-:W-:Y:S02]  /*9860*/  FFMA.FTZ R113, R2, R70, R113 ;  /* 0x0000004602717223 */ /* 0x000fe40000010071 */
[----:B------:R-:W-:Y:S02]  /*9870*/  FMUL.FTZ R0, R141, R129 ;  /* 0x000000818d007220 */ /* 0x000fe40000410000 */
[----:B------:R-:W-:-:S02]  /*9880*/  FFMA.FTZ R116, R136, R165, -R116 ;  /* 0x000000a588747223 */ /* 0x000fc40000010874 */
[-C--:B------:R-:W-:Y:S02]  /*9890*/  FMUL.FTZ R110, R141, R113.reuse ;  /* 0x000000718d6e7220 */ /* 0x080fe40000410000 */
[C---:B------:R-:W-:Y:S01]  /*98a0*/  FFMA.FTZ R113, R142.reuse, R113, -R0 ;  /* 0x000000718e717223 */ /* 0x040fe20000010800 */
[----:B------:R-:W-:Y:S01]  /*98b0*/  PRMT R0, RZ, 0x5410, R85 ;  /* 0x00005410ff007816 */ /* 0x000fe20000000055 */
[C---:B------:R-:W-:Y:S02]  /*98c0*/  FMUL.FTZ R112, R133.reuse, R116 ;  /* 0x0000007485707220 */ /* 0x040fe40000410000 */
[----:B------:R-:W-:Y:S02]  /*98d0*/  FMUL.FTZ R111, R133, R127 ;  /* 0x0000007f856f7220 */ /* 0x000fe40000410000 */
[----:B------:R-:W-:Y:S02]  /*98e0*/  FFMA.FTZ R110, R142, R129, R110 ;  /* 0x000000818e6e7223 */ /* 0x000fe4000001006e */
[----:B------:R-:W-:-:S02]  /*98f0*/  FFMA.FTZ R112, R134, R127, R112 ;  /* 0x0000007f86707223 */ /* 0x000fc40000010070 */
[----:B------:R-:W-:Y:S02]  /*9900*/  FFMA.FTZ R113, R0, R69, R113 ;  /* 0x0000004500717223 */ /* 0x000fe40000010071 */
[----:B------:R-:W-:Y:S02]  /*9910*/  FFMA.FTZ R116, R134, R116, -R111 ;  /* 0x0000007486747223 */ /* 0x000fe4000001086f */
[----:B------:R-:W-:Y:S02]  /*9920*/  FADD.FTZ R110, RZ, R110 ;  /* 0x0000006eff6e7221 */ /* 0x000fe40000010000 */
[----:B------:R-:W-:Y:S02]  /*9930*/  FMUL.FTZ R128, R160, R112 ;  /* 0x00000070a0807220 */ /* 0x000fe40000410000 */
[C---:B------:R-:W-:Y:S02]  /*9940*/  FMUL.FTZ R127, R139.reuse, R113 ;  /* 0x000000718b7f7220 */ /* 0x040fe40000410000 */
[----:B------:R-:W-:-:S02]  /*9950*/  FMUL.FTZ R111, R139, R110 ;  /* 0x0000006e8b6f7220 */ /* 0x000fc40000410000 */
[C---:B------:R-:W-:Y:S02]  /*9960*/  FFMA.FTZ R203, R161.reuse, R116, -R128 ;  /* 0x00000074a1cb7223 */ /* 0x040fe40000010880 */
[----:B------:R-:W-:Y:S02]  /*9970*/  FFMA.FTZ R127, R140, R110, R127 ;  /* 0x0000006e8c7f7223 */ /* 0x000fe4000001007f */
[----:B------:R-:W-:Y:S02]  /*9980*/  FMUL.FTZ R116, R160, R116 ;  /* 0x00000074a0747220 */ /* 0x000fe40000410000 */
[----:B------:R-:W-:Y:S02]  /*9990*/  FFMA.FTZ R111, R140, R113, -R111 ;  /* 0x000000718c6f7223 */ /* 0x000fe4000001086f */
[----:B------:R-:W-:Y:S02]  /*99a0*/  FADD.FTZ R127, RZ, R127 ;  /* 0x0000007fff7f7221 */ /* 0x000fe40000010000 */
[----:B------:R-:W-:-:S02]  /*99b0*/  FFMA.FTZ R113, R161, R112, R116 ;  /* 0x00000070a1717223 */ /* 0x000fc40000010074 */
[----:B------:R-:W-:Y:S02]  /*99c0*/  FMUL.FTZ R208, R132, R203 ;  /* 0x000000cb84d07220 */ /* 0x000fe40000410000 */
[----:B------:R-:W-:Y:S02]  /*99d0*/  FFMA.FTZ R111, R108, R68, R111 ;  /* 0x000000446c6f7223 */ /* 0x000fe4000001006f */
[----:B------:R-:W-:Y:S02]  /*99e0*/  FMUL.FTZ R110, R137, R127 ;  /* 0x0000007f896e7220 */ /* 0x000fe40000410000 */
[-C--:B------:R-:W-:Y:S02]  /*99f0*/  FMUL.FTZ R116, R132, R113.reuse ;  /* 0x0000007184747220 */ /* 0x080fe40000410000 */
[----:B------:R-:W-:Y:S02]  /*9a00*/  FFMA.FTZ R208, R162, R113, R208 ;  /* 0x00000071a2d07223 */ /* 0x000fe400000100d0 */
[----:B----4-:R-:W-:-:S02]  /*9a10*/  FMUL.FTZ R113, R190, UR36 ;  /* 0x00000024be717c20 */ /* 0x010fc40008410000 */
[-C--:B------:R-:W-:Y:S02]  /*9a20*/  FMUL.FTZ R112, R137, R111.reuse ;  /* 0x0000006f89707220 */ /* 0x080fe40000410000 */
[----:B------:R-:W-:Y:S02]  /*9a30*/  FFMA.FTZ R128, R138, R111, -R110 ;  /* 0x0000006f8a807223 */ /* 0x000fe4000001086e */
[----:B------:R-:W-:Y:S02]  /*9a40*/  FMUL.FTZ R111, R190, UR37 ;  /* 0x00000025be6f7c20 */ /* 0x000fe40008410000 */
[----:B------:R-:W-:Y:S02]  /*9a50*/  FFMA.FTZ R113, R188, UR37, R113 ;  /* 0x00000025bc717c23 */ /* 0x000fe40008010071 */
[----:B------:R-:W-:Y:S02]  /*9a60*/  FFMA.FTZ R127, R138, R127, R112 ;  /* 0x0000007f8a7f7223 */ /* 0x000fe40000010070 */
[----:B------:R-:W-:-:S02]  /*9a70*/  FFMA.FTZ R111, R188, UR36, -R111 ;  /* 0x00000024bc6f7c23 */ /* 0x000fc4000801086f */
[C---:B------:R-:W-:Y:S02]  /*9a80*/  FMUL.FTZ R112, R189.reuse, UR37 ;  /* 0x00000025bd707c20 */ /* 0x040fe40008410000 */
[----:B------:R-:W-:Y:S02]  /*9a90*/  FMUL.FTZ R159, R194, R113 ;  /* 0x00000071c29f7220 */ /* 0x000fe40000410000 */
[----:B------:R-:W-:Y:S02]  /*9aa0*/  FFMA.FTZ R203, R162, R203, -R116 ;  /* 0x000000cba2cb7223 */ /* 0x000fe40000010874 */
[----:B------:R-:W-:Y:S02]  /*9ab0*/  FMUL.FTZ R116, R189, UR36 ;  /* 0x00000024bd747c20 */ /* 0x000fe40008410000 */
[----:B------:R-:W-:Y:S02]  /*9ac0*/  FMUL.FTZ R130, R194, R111 ;  /* 0x0000006fc2827220 */ /* 0x000fe40000410000 */
[----:B------:R-:W-:-:S02]  /*9ad0*/  FFMA.FTZ R112, R191, UR36, -R112 ;  /* 0x00000024bf707c23 */ /* 0x000fc40008010870 */
[-C--:B------:R-:W-:Y:S02]  /*9ae0*/  FMUL.FTZ R111, R132, R159.reuse ;  /* 0x0000009f846f7220 */ /* 0x080fe40000410000 */
[----:B------:R-:W-:Y:S02]  /*9af0*/  FFMA.FTZ R116, R191, UR37, R116 ;  /* 0x00000025bf747c23 */ /* 0x000fe40008010074 */
[----:B------:R-:W-:Y:S02]  /*9b00*/  FMUL.FTZ R202, R195, R112 ;  /* 0x00000070c3ca7220 */ /* 0x000fe40000410000 */
[C---:B------:R-:W-:Y:S02]  /*9b10*/  FMUL.FTZ R113, R162.reuse, R159 ;  /* 0x0000009fa2717220 */ /* 0x040fe40000410000 */
[----:B------:R-:W-:Y:S02]  /*9b20*/  FFMA.FTZ R111, R162, R130, -R111 ;  /* 0x00000082a26f7223 */ /* 0x000fe4000001086f */
[----:B------:R-:W-:-:S02]  /*9b30*/  FMUL.FTZ R110, R192, UR37 ;  /* 0x00000025c06e7c20 */ /* 0x000fc40008410000 */
[----:B------:R-:W-:Y:S02]  /*9b40*/  FMUL.FTZ R201, R195, R116 ;  /* 0x00000074c3c97220 */ /* 0x000fe40000410000 */
[----:B------:R-:W-:Y:S02]  /*9b50*/  FFMA.FTZ R116, -R132, R130, -R113 ;  /* 0x0000008284747223 */ /* 0x000fe40000010971 */
[----:B------:R-:W-:Y:S02]  /*9b60*/  FADD.FTZ R164, R202, R111 ;  /* 0x0000006fcaa47221 */ /* 0x000fe40000010000 */
[----:B------:R-:W-:Y:S02]  /*9b70*/  FFMA.FTZ R111, R193, UR36, -R110 ;  /* 0x00000024c16f7c23 */ /* 0x000fe4000801086e */
[----:B------:R-:W-:Y:S02]  /*9b80*/  FMUL.FTZ R112, R192, UR36 ;  /* 0x00000024c0707c20 */ /* 0x000fe40008410000 */
[----:B------:R-:W-:-:S02]  /*9b90*/  FADD.FTZ R127, RZ, R127 ;  /* 0x0000007fff7f7221 */ /* 0x000fc40000010000 */
[----:B------:R-:W-:Y:S02]  /*9ba0*/  FADD.FTZ R116, -R201, R116 ;  /* 0x00000074c9747221 */ /* 0x000fe40000010100 */
[----:B------:R-:W-:Y:S02]  /*9bb0*/  FMUL.FTZ R110, R160, -R164 ;  /* 0x800000a4a06e7220 */ /* 0x000fe40000410000 */
[----:B------:R-:W-:Y:S02]  /*9bc0*/  FFMA.FTZ R197, R193, UR37, R112 ;  /* 0x00000025c1c57c23 */ /* 0x000fe40008010070 */
[----:B------:R-:W-:Y:S02]  /*9bd0*/  FFMA.FTZ R128, R109, R63, R128 ;  /* 0x0000003f6d807223 */ /* 0x000fe40000010080 */
[----:B------:R-:W-:Y:S02]  /*9be0*/  FMUL.FTZ R113, R135, R127 ;  /* 0x0000007f87717220 */ /* 0x000fe40000410000 */
[----:B------:R-:W-:-:S02]  /*9bf0*/  FFMA.FTZ R110, R161, R116, R110 ;  /* 0x00000074a16e7223 */ /* 0x000fc4000001006e */
[----:B------:R-:W-:Y:S02]  /*9c00*/  FMUL.FTZ R116, R160, -R116 ;  /* 0x80000074a0747220 */ /* 0x000fe40000410000 */
[----:B------:R-:W-:Y:S02]  /*9c10*/  FMUL.FTZ R197, R196, R197 ;  /* 0x000000c5c4c57220 */ /* 0x000fe40000410000 */
[----:B------:R-:W-:Y:S02]  /*9c20*/  FFMA.FTZ R129, R136, R128, -R113 ;  /* 0x0000008088817223 */ /* 0x000fe40000010871 */
[----:B------:R-:W-:Y:S02]  /*9c30*/  FFMA.FTZ R113, R161, R164, -R116 ;  /* 0x000000a4a1717223 */ /* 0x000fe40000010874 */
[----:B------:R-:W-:Y:S02]  /*9c40*/  FMUL.FTZ R198, R196, R111 ;  /* 0x0000006fc4c67220 */ /* 0x000fe40000410000 */
[----:B------:R-:W-:-:S02]  /*9c50*/  FADD.FTZ R116, -R197, R110 ;  /* 0x0000006ec5747221 */ /* 0x000fc40000010100 */
[----:B------:R-:W-:Y:S02]  /*9c60*/  FADD.FTZ R110, R198, R113 ;  /* 0x00000071c66e7221 */ /* 0x000fe40000010000 */
[----:B------:R-:W-:Y:S02]  /*9c70*/  FMUL.FTZ R113, R199, UR36 ;  /* 0x00000024c7717c20 */ /* 0x000fe40008410000 */
[----:B------:R-:W-:Y:S02]  /*9c80*/  FMUL.FTZ R128, R135, R128 ;  /* 0x0000008087807220 */ /* 0x000fe40000410000 */
[----:B------:R-:W-:Y:S02]  /*9c90*/  FADD.FTZ R187, R46, R46 ;  /* 0x0000002e2ebb7221 */ /* 0x000fe40000010000 */
[----:B------:R-:W-:Y:S02]  /*9ca0*/  FMUL.FTZ R111, R199, UR37 ;  /* 0x00000025c76f7c20 */ /* 0x000fe40008410000 */
[----:B------:R-:W-:-:S02]  /*9cb0*/  FMUL.FTZ R165, R133, -R110 ;  /* 0x8000006e85a57220 */ /* 0x000fc40000410000 */
[----:B------:R-:W-:Y:S02]  /*9cc0*/  FFMA.FTZ R112, R186, UR37, R113 ;  /* 0x00000025ba707c23 */ /* 0x000fe40008010071 */
[----:B------:R-:W-:Y:S02]  /*9cd0*/  FFMA.FTZ R128, R136, R127, R128 ;  /* 0x0000007f88807223 */ /* 0x000fe40000010080 */
[-C--:B------:R-:W-:Y:S02]  /*9ce0*/  FMUL.FTZ R127, R133, -R116.reuse ;  /* 0x80000074857f7220 */ /* 0x080fe40000410000 */
[----:B------:R-:W-:Y:S02]  /*9cf0*/  FFMA.FTZ R184, R186, UR36, -R111 ;  /* 0x00000024bab87c23 */ /* 0x000fe4000801086f */
[----:B------:R-:W-:Y:S02]  /*9d00*/  FFMA.FTZ R116, R134, R116, R165 ;  /* 0x0000007486747223 */ /* 0x000fe400000100a5 */
[----:B------:R-:W-:-:S02]  /*9d10*/  FMUL.FTZ R185, R187, R112 ;  /* 0x00000070bbb97220 */ /* 0x000fc40000410000 */
[----:B------:R-:W-:Y:S02]  /*9d20*/  FFMA.FTZ R127, R134, R110, -R127 ;  /* 0x0000006e867f7223 */ /* 0x000fe4000001087f */
[----:B------:R-:W-:Y:S02]  /*9d30*/  FMUL.FTZ R184, R187, R184 ;  /* 0x000000b8bbb87220 */ /* 0x000fe40000410000 */
[----:B------:R-:W-:Y:S01]  /*9d40*/  FADD.FTZ R116, -R185, R116 ;  /* 0x00000074b9747221 */ /* 0x000fe20000010100 */
[----:B------:R-:W-:Y:S01]  /*9d50*/  PRMT R163, RZ, 0x5410, R163 ;  /* 0x00005410ffa37816 */ /* 0x000fe200000000a3 */
[----:B------:R-:W-:Y:S02]  /*9d60*/  FADD.FTZ R127, R184, R127 ;  /* 0x0000007fb87f7221 */ /* 0x000fe40000010000 */
[C---:B------:R-:W-:Y:S01]  /*9d70*/  FMUL.FTZ R112, R135.reuse, -R116 ;  /* 0x8000007487707220 */ /* 0x040fe20000410000 */
[----:B------:R-:W-:Y:S01]  /*9d80*/  PRMT R110, RZ, 0x5410, R82 ;  /* 0x00005410ff6e7816 */ /* 0x000fe20000000052 */
[----:B------:R-:W-:Y:S01]  /*9d90*/  FADD.FTZ R128, RZ, R128 ;  /* 0x00000080ff807221 */ /* 0x000fe20000010000 */
[----:B------:R-:W-:Y:S01]  /*9da0*/  PRMT R131, RZ, 0x5410, R131 ;  /* 0x00005410ff837816 */ /* 0x000fe20000000083 */
[----:B------:R-:W-:-:S02]  /*9db0*/  FMUL.FTZ R165, R135, -R127 ;  /* 0x8000007f87a57220 */ /* 0x000fc40000410000 */
[----:B------:R-:W-:Y:S02]  /*9dc0*/  FFMA.FTZ R166, R136, R127, -R112 ;  /* 0x0000007f88a67223 */ /* 0x000fe40000010870 */
[----:B------:R-:W-:Y:S02]  /*9dd0*/  FMUL.FTZ R112, R163, UR37 ;  /* 0x00000025a3707c20 */ /* 0x000fe40008410000 */
[----:B------:R-:W-:Y:S02]  /*9de0*/  FFMA.FTZ R129, R110, R62, R129 ;  /* 0x0000003e6e817223 */ /* 0x000fe40000010081 */
[----:B------:R-:W-:Y:S02]  /*9df0*/  FMUL.FTZ R111, R133, R128 ;  /* 0x00000080856f7220 */ /* 0x000fe40000410000 */
[----:B------:R-:W-:Y:S02]  /*9e00*/  FFMA.FTZ R165, R136, R116, R165 ;  /* 0x0000007488a57223 */ /* 0x000fe400000100a5 */
[----:B------:R-:W-:-:S02]  /*9e10*/  FADD.FTZ R200, R47, R47 ;  /* 0x0000002f2fc87221 */ /* 0x000fc40000010000 */
[----:B------:R-:W-:Y:S02]  /*9e20*/  FMUL.FTZ R116, R163, UR36 ;  /* 0x00000024a3747c20 */ /* 0x000fe40008410000 */
[----:B------:R-:W-:Y:S01]  /*9e30*/  FFMA.FTZ R183, R131, UR36, -R112 ;  /* 0x0000002483b77c23 */ /* 0x000fe20008010870 */
[----:B------:R-:W-:Y:S01]  /*9e40*/  PRMT R206, RZ, 0x5410, R206 ;  /* 0x00005410ffce7816 */ /* 0x000fe200000000ce */
[-C--:B------:R-:W-:Y:S02]  /*9e50*/  FMUL.FTZ R113, R133, R129.reuse ;  /* 0x0000008185717220 */ /* 0x080fe40000410000 */
[----:B------:R-:W-:Y:S02]  /*9e60*/  FFMA.FTZ R164, R134, R129, -R111 ;  /* 0x0000008186a47223 */ /* 0x000fe4000001086f */
[----:B------:R-:W-:Y:S02]  /*9e70*/  FFMA.FTZ R129, R131, UR37, R116 ;  /* 0x0000002583817c23 */ /* 0x000fe40008010074 */
[C---:B------:R-:W-:Y:S01]  /*9e80*/  FMUL.FTZ R183, R200.reuse, R183 ;  /* 0x000000b7c8b77220 */ /* 0x040fe20000410000 */
[----:B------:R-:W-:Y:S01]  /*9e90*/  PRMT R250, RZ, 0x5410, R250 ;  /* 0x00005410fffa7816 */ /* 0x000fe200000000fa */
[----:B------:R-:W-:-:S02]  /*9ea0*/  FMUL.FTZ R182, R200, R129 ;  /* 0x00000081c8b67220 */ /* 0x000fc40000410000 */
[----:B------:R-:W-:Y:S02]  /*9eb0*/  FADD.FTZ R166, R183, R166 ;  /* 0x000000a6b7a67221 */ /* 0x000fe40000010000 */
[----:B------:R-:W-:Y:S02]  /*9ec0*/  FMUL.FTZ R127, R206, UR36 ;  /* 0x00000024ce7f7c20 */ /* 0x000fe40008410000 */
[----:B------:R-:W-:Y:S01]  /*9ed0*/  FFMA.FTZ R128, R134, R128, R113 ;  /* 0x0000008086807223 */ /* 0x000fe20000010071 */
[----:B------:R-:W-:Y:S01]  /*9ee0*/  PRMT R111, RZ, 0x5410, R81 ;  /* 0x00005410ff6f7816 */ /* 0x000fe20000000051 */
[----:B------:R-:W-:Y:S02]  /*9ef0*/  FADD.FTZ R165, -R182, R165 ;  /* 0x000000a5b6a57221 */ /* 0x000fe40000010100 */
[----:B------:R-:W-:Y:S02]  /*9f00*/  FMUL.FTZ R116, R137, -R166 ;  /* 0x800000a689747220 */ /* 0x000fe40000410000 */
[----:B------:R-:W-:-:S02]  /*9f10*/  FADD.FTZ R241, R48, R48 ;  /* 0x0000003030f17221 */ /* 0x000fc40000010000 */
[----:B------:R-:W-:Y:S02]  /*9f20*/  FMUL.FTZ R113, R206, UR37 ;  /* 0x00000025ce717c20 */ /* 0x000fe40008410000 */
[----:B------:R-:W-:Y:S02]  /*9f30*/  FFMA.FTZ R112, R250, UR37, R127 ;  /* 0x00000025fa707c23 */ /* 0x000fe4000801007f */
[----:B------:R-:W-:Y:S02]  /*9f40*/  FADD.FTZ R128, RZ, R128 ;  /* 0x00000080ff807221 */ /* 0x000fe40000010000 */
[-C--:B------:R-:W-:Y:S01]  /*9f50*/  FFMA.FTZ R116, R138, R165.reuse, R116 ;  /* 0x000000a58a747223 */ /* 0x080fe20000010074 */
[----:B------:R-:W-:Y:S01]  /*9f60*/  PRMT R211, RZ, 0x5410, R211 ;  /* 0x00005410ffd37816 */ /* 0x000fe200000000d3 */
[----:B------:R-:W-:Y:S02]  /*9f70*/  FFMA.FTZ R180, R250, UR36, -R113 ;  /* 0x00000024fab47c23 */ /* 0x000fe40008010871 */
[----:B------:R-:W-:-:S02]  /*9f80*/  FMUL.FTZ R165, R137, -R165 ;  /* 0x800000a589a57220 */ /* 0x000fc40000410000 */
[----:B------:R-:W-:Y:S02]  /*9f90*/  FMUL.FTZ R181, R241, R112 ;  /* 0x00000070f1b57220 */ /* 0x000fe40000410000 */
[----:B------:R-:W-:Y:S02]  /*9fa0*/  FFMA.FTZ R164, R111, R61, R164 ;  /* 0x0000003d6fa47223 */ /* 0x000fe400000100a4 */
[----:B------:R-:W-:Y:S01]  /*9fb0*/  FMUL.FTZ R113, R160, R128 ;  /* 0x00000080a0717220 */ /* 0x000fe20000410000 */
[----:B------:R-:W-:Y:S01]  /*9fc0*/  PRMT R126, RZ, 0x5410, R126 ;  /* 0x00005410ff7e7816 */ /* 0x000fe2000000007e */
[----:B------:R-:W-:Y:S02]  /*9fd0*/  FFMA.FTZ R165, R138, R166, -R165 ;  /* 0x000000a68aa57223 */ /* 0x000fe400000108a5 */
[----:B------:R-:W-:Y:S02]  /*9fe0*/  FMUL.FTZ R180, R241, R180 ;  /* 0x000000b4f1b47220 */ /* 0x000fe40000410000 */
[----:B------:R-:W-:-:S02]  /*9ff0*/  FADD.FTZ R112, -R181, R116 ;  /* 0x00000074b5707221 */ /* 0x000fc40000010100 */
[----:B------:R-:W-:Y:S02]  /*a000*/  FFMA.FTZ R129, R161, R164, -R113 ;  /* 0x000000a4a1817223 */ /* 0x000fe40000010871 */
        /* <DEDUP_REMOVED lines=12> */
[----:B------:R-:W-:Y:S01]  /*a0d0*/  FFMA.FTZ R128, R140, R112, R165 ;  /* 0x000000708c807223 */ /* 0x000fe200000100a5 */
[----:B------:R-:W-:Y:S01]  /*a0e0*/  PRMT R112, RZ, 0x5410, R80 ;  /* 0x00005410ff707816 */ /* 0x000fe20000000050 */
[----:B------:R-:W-:Y:S02]  /*a0f0*/  FMUL.FTZ R179, R227, R116 ;  /* 0x00000074e3b37220 */ /* 0x000fe40000410000 */
[----:B------:R-:W-:Y:S01]  /*a100*/  FADD.FTZ R167, R178, R167 ;  /* 0x000000a7b2a77221 */ /* 0x000fe20000010000 */
[----:B------:R-:W-:Y:S01]  /*a110*/  ISETP.NE.AND P2, PT, R107, 0x1f, PT ;  /* 0x0000001f6b00780c */ /* 0x000fe20003f45270 */
[----:B------:R-:W-:Y:S01]  /*a120*/  FADD.FTZ R128, -R179, R128 ;  /* 0x00000080b3807221 */ /* 0x000fe20000010100 */
[----:B------:R-:W-:Y:S01]  /*a130*/  PRMT R123, RZ, 0x5410, R123 ;  /* 0x00005410ff7b7816 */ /* 0x000fe2000000007b */
[----:B------:R-:W-:-:S02]  /*a140*/  FMUL.FTZ R169, R141, -R167 ;  /* 0x800000a78da97220 */ /* 0x000fc40000410000 */
[----:B------:R-:W-:Y:S02]  /*a150*/  FFMA.FTZ R129, R112, R60, R129 ;  /* 0x0000003c70817223 */ /* 0x000fe40000010081 */
[----:B------:R-:W-:Y:S01]  /*a160*/  FADD.FTZ R113, RZ, R164 ;  /* 0x000000a4ff717221 */ /* 0x000fe20000010000 */
[----:B------:R-:W-:Y:S01]  /*a170*/  PRMT R223, RZ, 0x5410, R223 ;  /* 0x00005410ffdf7816 */ /* 0x000fe200000000df */
[-C--:B------:R-:W-:Y:S02]  /*a180*/  FMUL.FTZ R165, R141, -R128.reuse ;  /* 0x800000808da57220 */ /* 0x080fe40000410000 */
[----:B------:R-:W-:Y:S02]  /*a190*/  FFMA.FTZ R171, R142, R128, R169 ;  /* 0x000000808eab7223 */ /* 0x000fe400000100a9 */
[----:B------:R-:W-:Y:S02]  /*a1a0*/  FMUL.FTZ R127, R132, R129 ;  /* 0x00000081847f7220 */ /* 0x000fe40000410000 */
[----:B------:R-:W-:-:S02]  /*a1b0*/  FMUL.FTZ R128, R123, UR36 ;  /* 0x000000247b807c20 */ /* 0x000fc40008410000 */
[-C--:B------:R-:W-:Y:S02]  /*a1c0*/  FMUL.FTZ R116, R132, R113.reuse ;  /* 0x0000007184747220 */ /* 0x080fe40000410000 */
[C---:B------:R-:W-:Y:S02]  /*a1d0*/  FFMA.FTZ R204, R162.reuse, R113, R127 ;  /* 0x00000071a2cc7223 */ /* 0x040fe4000001007f */
[----:B------:R-:W-:Y:S02]  /*a1e0*/  FFMA.FTZ R164, R162, R129, -R116 ;  /* 0x00000081a2a47223 */ /* 0x000fe40000010874 */
[----:B------:R-:W-:Y:S02]  /*a1f0*/  FFMA.FTZ R127, R223, UR37, R128 ;  /* 0x00000025df7f7c23 */ /* 0x000fe40008010080 */
[----:B------:R0:W1:Y:S01]  /*a200*/  @P2 LDS.64 R128, [R107.X8+0x2d18] ;  /* 0x002d18006b802984 */ /* 0x0000620000008a00 */
[----:B------:R-:W-:Y:S01]  /*a210*/  FMUL.FTZ R116, R123, UR37 ;  /* 0x000000257b747c20 */ /* 0x000fe20008410000 */
[----:B------:R-:W-:Y:S01]  /*a220*/  PRMT R122, RZ, 0x5410, R122 ;  /* 0x00005410ff7a7816 */ /* 0x000fe2000000007a */
[----:B------:R-:W-:Y:S01]  /*a230*/  FADD.FTZ R224, R50, R50 ;  /* 0x0000003232e07221 */ /* 0x000fe20000010000 */
[----:B------:R-:W-:Y:S01]  /*a240*/  BSSY B0, `(.L_x_8651) ;  /* 0x0000014000007945 */ /* 0x000fe20003800000 */
[----:B------:R-:W-:Y:S01]  /*a250*/  FFMA.FTZ R177, R223, UR36, -R116 ;  /* 0x00000024dfb17c23 */ /* 0x000fe20008010874 */
        /* <DEDUP_REMOVED lines=18> */
.L_x_8652:
[----:B0-----:R-:W-:Y:S05]  /*a380*/  BSYNC B0 ;  /* 0x0000000000007941 */ /* 0x001fea0003800000 */
.L_x_8651:
        /* <DEDUP_REMOVED lines=34> */
[-C--:B------:R-:W-:Y:S01]  /*a5b0*/  FMUL.FTZ R205, R145, -R171.reuse ;  /* 0x800000ab91cd7220 */ /* 0x080fe20000410000 */
[----:B------:R-:W-:Y:S01]  /*a5c0*/  PRMT R213, RZ, 0x5410, R213 ;  /* 0x00005410ffd57816 */ /* 0x000fe200000000d5 */
[----:B------:R-:W-:Y:S01]  /*a5d0*/  FFMA.FTZ R127, R146, R171, -R127 ;  /* 0x000000ab927f7223 */ /* 0x000fe2000001087f */
[----:B-----5:R-:W-:Y:S01]  /*a5e0*/  SHFL.IDX PT, R66, R66, RZ, 0x1f ;  /* 0x00001fff42427589 */ /* 0x020fe200000e0000 */
[C---:B0-----:R-:W-:Y:S01]  /*a5f0*/  FMUL.FTZ R171, R208.reuse, R168 ;  /* 0x000000a8d0ab7220 */ /* 0x041fe20000410000 */
[----:B------:R-:W-:Y:S01]  /*a600*/  PRMT R115, RZ, 0x5410, R115 ;  /* 0x00005410ff737816 */ /* 0x000fe20000000073 */
[C---:B------:R-:W-:Y:S01]  /*a610*/  FMUL.FTZ R164, R208.reuse, R165 ;  /* 0x000000a5d0a47220 */ /* 0x040fe20000410000 */
[----:B------:R-:W-:Y:S01]  /*a620*/  SHFL.IDX PT, R67, R67, RZ, 0x1f ;  /* 0x00001fff43437589 */ /* 0x000fe200000e0000 */
[-C--:B--2---:R-:W-:Y:S01]  /*a630*/  FMUL.FTZ R169, R208, R166.reuse ;  /* 0x000000a6d0a97220 */ /* 0x084fe20000410000 */
[----:B------:R-:W-:Y:S01]  /*a640*/  BSSY B0, `(.L_x_8653) ;  /* 0x000012d000007945 */ /* 0x000fe20003800000 */
[----:B------:R-:W-:-:S02]  /*a650*/  FFMA.FTZ R171, R203, R166, R171 ;  /* 0x000000a6cbab7223 */ /* 0x000fc400000100ab */
[CC--:B---3--:R-:W-:Y:S02]  /*a660*/  FFMA.FTZ R173, R203.reuse, R167.reuse, R164 ;  /* 0x000000a7cbad7223 */ /* 0x0c8fe400000100a4 */
[----:B------:R-:W-:Y:S02]  /*a670*/  FFMA.FTZ R169, R203, R168, -R169 ;  /* 0x000000a8cba97223 */ /* 0x000fe400000108a9 */
[----:B------:R-:W-:Y:S02]  /*a680*/  FFMA.FTZ R164, R146, R170, R205 ;  /* 0x000000aa92a47223 */ /* 0x000fe400000100cd */
[----:B------:R-:W-:Y:S02]  /*a690*/  FMUL.FTZ R168, R219, UR36 ;  /* 0x00000024dba87c20 */ /* 0x000fe40008410000 */
[C---:B------:R-:W-:Y:S01]  /*a6a0*/  FMUL.FTZ R170, R208.reuse, R167 ;  /* 0x000000a7d0aa7220 */ /* 0x040fe20000410000 */
[----:B------:R-:W-:Y:S01]  /*a6b0*/  FSEL R208, R208, R173, !P3 ;  /* 0x000000add0d07208 */ /* 0x000fe20005800000 */
[----:B------:R-:W-:-:S02]  /*a6c0*/  @P3 FADD.FTZ R204, R204, R171 ;  /* 0x000000abcccc3221 */ /* 0x000fc40000010000 */
[----:B------:R-:W-:Y:S02]  /*a6d0*/  FMUL.FTZ R166, R219, UR37 ;  /* 0x00000025dba67c20 */ /* 0x000fe40008410000 */
[----:B------:R-:W-:Y:S02]  /*a6e0*/  FFMA.FTZ R168, R121, UR37, R168 ;  /* 0x0000002579a87c23 */ /* 0x000fe400080100a8 */
[----:B------:R-:W-:Y:S02]  /*a6f0*/  @P3 FFMA.FTZ R203, R203, R165, -R170 ;  /* 0x000000a5cbcb3223 */ /* 0x000fe400000108aa */
[----:B------:R-:W-:Y:S01]  /*a700*/  @P3 FADD.FTZ R116, R116, R169 ;  /* 0x000000a974743221 */ /* 0x000fe20000010000 */
[----:B------:R-:W0:Y:S01]  /*a710*/  SHFL.UP PT, R165, R204, 0x2, RZ ;  /* 0x04400000cca57989 */ /* 0x000e2200000e00ff */
[----:B------:R-:W-:Y:S01]  /*a720*/  FADD.FTZ R229, R52, R52 ;  /* 0x0000003434e57221 */ /* 0x000fe20000010000 */
[----:B------:R-:W-:Y:S01]  /*a730*/  ISETP.GE.AND P3, PT, R106, 0x2, PT ;  /* 0x000000026a00780c */ /* 0x000fe20003f66270 */
[----:B------:R-:W-:Y:S01]  /*a740*/  FFMA.FTZ R166, R121, UR36, -R166 ;  /* 0x0000002479a67c23 */ /* 0x000fe200080108a6 */
[----:B------:R-:W-:Y:S01]  /*a750*/  SHFL.UP PT, R167, R203, 0x2, RZ ;  /* 0x04400000cba77989 */ /* 0x000fe200000e00ff */
[----:B------:R-:W-:-:S02]  /*a760*/  FMUL.FTZ R173, R229, R168 ;  /* 0x000000a8e5ad7220 */ /* 0x000fc40000410000 */
[----:B------:R-:W-:Y:S01]  /*a770*/  FMUL.FTZ R172, R229, R166 ;  /* 0x000000a6e5ac7220 */ /* 0x000fe20000410000 */
[----:B------:R-:W2:Y:S01]  /*a780*/  SHFL.UP PT, R168, R116, 0x2, RZ ;  /* 0x0440000074a87989 */ /* 0x000ea200000e00ff */
[----:B------:R-:W-:Y:S02]  /*a790*/  FADD.FTZ R169, -R173, R164 ;  /* 0x000000a4ada97221 */ /* 0x000fe40000010100 */
[----:B------:R-:W-:Y:S01]  /*a7a0*/  FADD.FTZ R127, R172, R127 ;  /* 0x0000007fac7f7221 */ /* 0x000fe20000010000 */
[----:B------:R-:W3:Y:S01]  /*a7b0*/  SHFL.UP PT, R166, R208, 0x2, RZ ;  /* 0x04400000d0a67989 */ /* 0x000ee200000e00ff */
[----:B------:R-:W-:Y:S02]  /*a7c0*/  FMUL.FTZ R170, R120, UR36 ;  /* 0x0000002478aa7c20 */ /* 0x000fe40008410000 */
[----:B------:R-:W-:Y:S02]  /*a7d0*/  FMUL.FTZ R171, R147, -R169 ;  /* 0x800000a993ab7220 */ /* 0x000fe40000410000 */
[----:B------:R-:W-:-:S02]  /*a7e0*/  FADD.FTZ R209, R53, R53 ;  /* 0x0000003535d17221 */ /* 0x000fc40000010000 */
[-C--:B------:R-:W-:Y:S02]  /*a7f0*/  FMUL.FTZ R207, R147, -R127.reuse ;  /* 0x8000007f93cf7220 */ /* 0x080fe40000410000 */
[----:B------:R-:W-:Y:S02]  /*a800*/  FMUL.FTZ R164, R120, UR37 ;  /* 0x0000002578a47c20 */ /* 0x000fe40008410000 */
[C---:B------:R-:W-:Y:S02]  /*a810*/  FFMA.FTZ R170, R221.reuse, UR37, R170 ;  /* 0x00000025ddaa7c23 */ /* 0x040fe400080100aa */
[C---:B------:R-:W-:Y:S02]  /*a820*/  FFMA.FTZ R205, R148.reuse, R127, -R171 ;  /* 0x0000007f94cd7223 */ /* 0x040fe400000108ab */
[----:B------:R-:W-:Y:S01]  /*a830*/  FFMA.FTZ R218, R148, R169, R207 ;  /* 0x000000a994da7223 */ /* 0x000fe200000100cf */
[----:B------:R-:W-:Y:S01]  /*a840*/  MOV R169, UR24 ;  /* 0x0000001800a97c02 */ /* 0x000fe20008000f00 */
[----:B------:R-:W-:-:S02]  /*a850*/  FFMA.FTZ R164, R221, UR36, -R164 ;  /* 0x00000024dda47c23 */ /* 0x000fc400080108a4 */
[----:B------:R-:W-:Y:S01]  /*a860*/  FMUL.FTZ R171, R209, R170 ;  /* 0x000000aad1ab7220 */ /* 0x000fe20000410000 */
[----:B------:R-:W-:Y:S01]  /*a870*/  ISETP.GE.OR P0, PT, R169, c[0x0][0x174], P0 ;  /* 0x00005d00a9007a0c */ /* 0x000fe20000706670 */
[----:B------:R-:W-:Y:S02]  /*a880*/  FMUL.FTZ R170, R209, R164 ;  /* 0x000000a4d1aa7220 */ /* 0x000fe40000410000 */
[----:B------:R-:W-:Y:S02]  /*a890*/  FADD.FTZ R207, -R171, R218 ;  /* 0x000000daabcf7221 */ /* 0x000fe40000010100 */
[----:B0-----:R-:W-:Y:S02]  /*a8a0*/  FMUL.FTZ R127, R208, R165 ;  /* 0x000000a5d07f7220 */ /* 0x001fe40000410000 */
[----:B------:R-:W-:Y:S02]  /*a8b0*/  FADD.FTZ R205, R170, R205 ;  /* 0x000000cdaacd7221 */ /* 0x000fe40000010000 */
[----:B------:R-:W-:-:S02]  /*a8c0*/  FMUL.FTZ R164, R149, -R207 ;  /* 0x800000cf95a47220 */ /* 0x000fc40000410000 */
[-C--:B--2---:R-:W-:Y:S02]  /*a8d0*/  FFMA.FTZ R169, R203, R168.reuse, -R127 ;  /* 0x000000a8cba97223 */ /* 0x084fe4000001087f */
[C---:B------:R-:W-:Y:S02]  /*a8e0*/  FMUL.FTZ R218, R208.reuse, R168 ;  /* 0x000000a8d0da7220 */ /* 0x040fe40000410000 */
[----:B------:R-:W-:Y:S02]  /*a8f0*/  FMUL.FTZ R168, R208, R167 ;  /* 0x000000a7d0a87220 */ /* 0x000fe40000410000 */
[-C--:B------:R-:W-:Y:S02]  /*a900*/  FFMA.FTZ R127, R150, R205.reuse, -R164 ;  /* 0x000000cd967f7223 */ /* 0x080fe400000108a4 */
[----:B---3--:R-:W-:Y:S02]  /*a910*/  FMUL.FTZ R164, R208, R166 ;  /* 0x000000a6d0a47220 */ /* 0x008fe40000410000 */
[----:B------:R-:W-:-:S02]  /*a920*/  FMUL.FTZ R215, R149, -R205 ;  /* 0x800000cd95d77220 */ /* 0x000fc40000410000 */
[C---:B------:R-:W-:Y:S02]  /*a930*/  FFMA.FTZ R165, R203.reuse, R165, R218 ;  /* 0x000000a5cba57223 */ /* 0x040fe400000100da */
[C---:B------:R-:W-:Y:S02]  /*a940*/  FFMA.FTZ R205, R203.reuse, R166, R168 ;  /* 0x000000a6cbcd7223 */ /* 0x040fe400000100a8 */
[----:B------:R-:W-:Y:S02]  /*a950*/  @P3 FFMA.FTZ R203, R203, R167, -R164 ;  /* 0x000000a7cbcb3223 */ /* 0x000fe400000108a4 */
[----:B-1----:R-:W-:Y:S01]  /*a960*/  FMUL.FTZ R164, R132, -R128 ;  /* 0x8000008084a47220 */ /* 0x002fe20000410000 */
[----:B------:R-:W-:Y:S01]  /*a970*/  FSEL R208, R208, R205, !P3 ;  /* 0x000000cdd0d07208 */ /* 0x000fe20005800000 */
[----:B------:R-:W-:Y:S02]  /*a980*/  @P3 FADD.FTZ R204, R204, R165 ;  /* 0x000000a5cccc3221 */ /* 0x000fe40000010000 */
[----:B------:R-:W-:-:S02]  /*a990*/  FMUL.FTZ R165, R132, R129 ;  /* 0x0000008184a57220 */ /* 0x000fc40000410000 */
[----:B------:R-:W-:Y:S01]  /*a9a0*/  @P3 FADD.FTZ R116, R116, R169 ;  /* 0x000000a974743221 */ /* 0x000fe20000010000 */
[----:B------:R-:W-:Y:S01]  /*a9b0*/  SHFL.UP PT, R205, R208, 0x4, RZ ;  /* 0x04800000d0cd7989 */ /* 0x000fe200000e00ff */
[----:B------:R-:W-:Y:S01]  /*a9c0*/  FFMA.FTZ R225, R162, -R129, R164 ;  /* 0x80000081a2e17223 */ /* 0x000fe200000100a4 */
[----:B------:R-:W-:Y:S01]  /*a9d0*/  ISETP.GE.AND P3, PT, R106, 0x4, PT ;  /* 0x000000046a00780c */ /* 0x000fe20003f66270 */
[----:B------:R-:W-:Y:S01]  /*a9e0*/  FFMA.FTZ R166, R150, R207, R215 ;  /* 0x000000cf96a67223 */ /* 0x000fe200000100d7 */
[----:B------:R-:W0:Y:S01]  /*a9f0*/  SHFL.UP PT, R164, R203, 0x4, RZ ;  /* 0x04800000cba47989 */ /* 0x000e2200000e00ff */
[----:B------:R-:W-:Y:S02]  /*aa00*/  FFMA.FTZ R215, R162, R128, -R165 ;  /* 0x00000080a2d77223 */ /* 0x000fe400000108a5 */
[C---:B------:R-:W-:Y:S01]  /*aa10*/  FMUL.FTZ R222, R217.reuse, UR36 ;  /* 0x00000024d9de7c20 */ /* 0x040fe20008410000 */
[----:B------:R-:W1:Y:S01]  /*aa20*/  SHFL.UP PT, R165, R204, 0x4, RZ ;  /* 0x04800000cca57989 */ /* 0x000e6200000e00ff */
[----:B------:R-:W-:-:S02]  /*aa30*/  FMUL.FTZ R168, R217, UR37 ;  /* 0x00000025d9a87c20 */ /* 0x000fc40008410000 */
[C---:B------:R-:W-:Y:S01]  /*aa40*/  FMUL.FTZ R226, R160.reuse, -R225 ;  /* 0x800000e1a0e27220 */ /* 0x040fe20000410000 */
[----:B------:R-:W2:Y:S01]  /*aa50*/  SHFL.UP PT, R167, R116, 0x4, RZ ;  /* 0x0480000074a77989 */ /* 0x000ea200000e00ff */
[-C--:B------:R-:W-:Y:S02]  /*aa60*/  FMUL.FTZ R228, R160, -R215.reuse ;  /* 0x800000d7a0e47220 */ /* 0x080fe40000410000 */
[----:B------:R-:W-:Y:S02]  /*aa70*/  FADD.FTZ R218, R54, R54 ;  /* 0x0000003636da7221 */ /* 0x000fe40000010000 */
[C---:B------:R-:W-:Y:S02]  /*aa80*/  FFMA.FTZ R169, R119.reuse, UR37, R222 ;  /* 0x0000002577a97c23 */ /* 0x040fe400080100de */
[----:B------:R-:W-:Y:S02]  /*aa90*/  FFMA.FTZ R207, R119, UR36, -R168 ;  /* 0x0000002477cf7c23 */ /* 0x000fe400080108a8 */
[----:B------:R-:W-:-:S02]  /*aaa0*/  FFMA.FTZ R215, R161, R215, -R226 ;  /* 0x000000d7a1d77223 */ /* 0x000fc400000108e2 */
[----:B------:R-:W-:Y:S02]  /*aab0*/  FFMA.FTZ R228, R161, R225, R228 ;  /* 0x000000e1a1e47223 */ /* 0x000fe400000100e4 */
[C---:B------:R-:W-:Y:S02]  /*aac0*/  FMUL.FTZ R169, R218.reuse, R169 ;  /* 0x000000a9daa97220 */ /* 0x040fe40000410000 */
[----:B------:R-:W-:Y:S02]  /*aad0*/  FMUL.FTZ R168, R218, R207 ;  /* 0x000000cfdaa87220 */ /* 0x000fe40000410000 */
[C---:B------:R-:W-:Y:S02]  /*aae0*/  FMUL.FTZ R207, R133.reuse, -R215 ;  /* 0x800000d785cf7220 */ /* 0x040fe40000410000 */
[----:B------:R-:W-:Y:S02]  /*aaf0*/  FMUL.FTZ R222, R133, -R228 ;  /* 0x800000e485de7220 */ /* 0x000fe40000410000 */
[----:B------:R-:W-:-:S02]  /*ab00*/  FADD.FTZ R166, -R169, R166 ;  /* 0x000000a6a9a67221 */ /* 0x000fc40000010100 */
[----:B------:R-:W-:Y:S02]  /*ab10*/  FADD.FTZ R127, R168, R127 ;  /* 0x0000007fa87f7221 */ /* 0x000fe40000010000 */
[C---:B------:R-:W-:Y:S02]  /*ab20*/  FFMA.FTZ R207, R134.reuse, R228, R207 ;  /* 0x000000e486cf7223 */ /* 0x040fe400000100cf */
[----:B------:R-:W-:Y:S02]  /*ab30*/  FFMA.FTZ R215, R134, R215, -R222 ;  /* 0x000000d786d77223 */ /* 0x000fe400000108de */
[C---:B------:R-:W-:Y:S02]  /*ab40*/  FMUL.FTZ R222, R151.reuse, -R166 ;  /* 0x800000a697de7220 */ /* 0x040fe40000410000 */
[----:B------:R-:W-:Y:S02]  /*ab50*/  FMUL.FTZ R231, R151, -R127 ;  /* 0x8000007f97e77220 */ /* 0x000fe40000410000 */
[----:B------:R-:W-:-:S02]  /*ab60*/  FMUL.FTZ R225, R135, -R207 ;  /* 0x800000cf87e17220 */ /* 0x000fc40000410000 */
[----:B0-----:R-:W-:Y:S02]  /*ab70*/  FMUL.FTZ R226, R208, R164 ;  /* 0x000000a4d0e27220 */ /* 0x001fe40000410000 */
[C---:B------:R-:W-:Y:S02]  /*ab80*/  FFMA.FTZ R127, R152.reuse, R127, -R222 ;  /* 0x0000007f987f7223 */ /* 0x040fe400000108de */
[----:B------:R-:W-:Y:S02]  /*ab90*/  FFMA.FTZ R222, R152, R166, R231 ;  /* 0x000000a698de7223 */ /* 0x000fe400000100e7 */
[----:B------:R-:W-:Y:S02]  /*aba0*/  FFMA.FTZ R166, R136, R215, -R225 ;  /* 0x000000d788a67223 */ /* 0x000fe400000108e1 */
[C---:B-1----:R-:W-:Y:S02]  /*abb0*/  FMUL.FTZ R228, R208.reuse, R165 ;  /* 0x000000a5d0e47220 */ /* 0x042fe40000410000 */
[----:B--2---:R-:W-:-:S02]  /*abc0*/  FMUL.FTZ R230, R208, R167 ;  /* 0x000000a7d0e67220 */ /* 0x004fc40000410000 */
[-C--:B------:R-:W-:Y:S02]  /*abd0*/  FFMA.FTZ R225, R203, R205.reuse, R226 ;  /* 0x000000cdcbe17223 */ /* 0x080fe400000100e2 */
[C---:B------:R-:W-:Y:S02]  /*abe0*/  FMUL.FTZ R205, R208.reuse, R205 ;  /* 0x000000cdd0cd7220 */ /* 0x040fe40000410000 */
[----:B------:R-:W-:Y:S01]  /*abf0*/  FMUL.FTZ R231, R135, -R215 ;  /* 0x800000d787e77220 */ /* 0x000fe20000410000 */
[----:B------:R-:W-:Y:S01]  /*ac00*/  FSEL R208, R208, R225, !P3 ;  /* 0x000000e1d0d07208 */ /* 0x000fe20005800000 */
[C---:B------:R-:W-:Y:S02]  /*ac10*/  FFMA.FTZ R215, R203.reuse, R167, -R228 ;  /* 0x000000a7cbd77223 */ /* 0x040fe400000108e4 */
[C---:B------:R-:W-:Y:S02]  /*ac20*/  FFMA.FTZ R165, R203.reuse, R165, R230 ;  /* 0x000000a5cba57223 */ /* 0x040fe400000100e6 */
[----:B------:R-:W-:-:S02]  /*ac30*/  @P3 FFMA.FTZ R203, R203, R164, -R205 ;  /* 0x000000a4cbcb3223 */ /* 0x000fc400000108cd */
[----:B------:R-:W-:Y:S01]  /*ac40*/  @P3 FADD.FTZ R116, R116, R215 ;  /* 0x000000d774743221 */ /* 0x000fe20000010000 */
[----:B------:R-:W-:Y:S01]  /*ac50*/  SHFL.UP PT, R205, R208, 0x8, RZ ;  /* 0x05000000d0cd7989 */ /* 0x000fe200000e00ff */
[----:B------:R-:W-:Y:S01]  /*ac60*/  @P3 FADD.FTZ R204, R204, R165 ;  /* 0x000000a5cccc3221 */ /* 0x000fe20000010000 */
[----:B------:R-:W-:Y:S01]  /*ac70*/  ISETP.GE.AND P3, PT, R106, 0x8, PT ;  /* 0x000000086a00780c */ /* 0x000fe20003f66270 */
[----:B------:R-:W-:Y:S01]  /*ac80*/  FFMA.FTZ R167, R136, R207, R231 ;  /* 0x000000cf88a77223 */ /* 0x000fe200000100e7 */
[----:B------:R-:W0:Y:S01]  /*ac90*/  SHFL.UP PT, R164, R203, 0x8, RZ ;  /* 0x05000000cba47989 */ /* 0x000e2200000e00ff */
[C---:B------:R-:W-:Y:S02]  /*aca0*/  FMUL.FTZ R215, R214.reuse, UR37 ;  /* 0x00000025d6d77c20 */ /* 0x040fe40008410000 */
[----:B------:R-:W-:Y:S01]  /*acb0*/  FMUL.FTZ R225, R214, UR36 ;  /* 0x00000024d6e17c20 */ /* 0x000fe20008410000 */
[----:B------:R-:W1:Y:S01]  /*acc0*/  SHFL.UP PT, R207, R116, 0x8, RZ ;  /* 0x0500000074cf7989 */ /* 0x000e6200000e00ff */
[----:B------:R-:W-:-:S02]  /*acd0*/  FMUL.FTZ R231, R137, -R167 ;  /* 0x800000a789e77220 */ /* 0x000fc40000410000 */
[----:B------:R-:W-:Y:S01]  /*ace0*/  FADD.FTZ R233, R55, R55 ;  /* 0x0000003737e97221 */ /* 0x000fe20000010000 */
[----:B------:R-:W2:Y:S01]  /*acf0*/  SHFL.UP PT, R165, R204, 0x8, RZ ;  /* 0x05000000cca57989 */ /* 0x000ea200000e00ff */
        /* <DEDUP_REMOVED lines=19> */
[-C--:B------:R-:W-:Y:S02]  /*ae30*/  FFMA.FTZ R225, R142, R215.reuse, -R225 ;  /* 0x000000d78ee17223 */ /* 0x080fe400000108e1 */
[----:B------:R-:W-:Y:S02]  /*ae40*/  FMUL.FTZ R231, R141, -R215 ;  /* 0x800000d78de77220 */ /* 0x000fe40000410000 */
[C---:B-1----:R-:W-:Y:S02]  /*ae50*/  FMUL.FTZ R226, R208.reuse, R207 ;  /* 0x000000cfd0e27220 */ /* 0x042fe40000410000 */
[----:B--2---:R-:W-:-:S02]  /*ae60*/  FMUL.FTZ R228, R208, R165 ;  /* 0x000000a5d0e47220 */ /* 0x004fc40000410000 */
[CC--:B------:R-:W-:Y:S02]  /*ae70*/  FFMA.FTZ R215, R203.reuse, R205.reuse, R234 ;  /* 0x000000cdcbd77223 */ /* 0x0c0fe400000100ea */
[C---:B------:R-:W-:Y:S02]  /*ae80*/  FMUL.FTZ R205, R208.reuse, R205 ;  /* 0x000000cdd0cd7220 */ /* 0x040fe40000410000 */
[C---:B------:R-:W-:Y:S01]  /*ae90*/  FFMA.FTZ R165, R203.reuse, R165, R226 ;  /* 0x000000a5cba57223 */ /* 0x040fe200000100e2 */
[----:B------:R-:W-:Y:S01]  /*aea0*/  FSEL R208, R208, R215, !P3 ;  /* 0x000000d7d0d07208 */ /* 0x000fe20005800000 */
[C---:B------:R-:W-:Y:S02]  /*aeb0*/  FFMA.FTZ R207, R203.reuse, R207, -R228 ;  /* 0x000000cfcbcf7223 */ /* 0x040fe400000108e4 */
[----:B------:R-:W-:Y:S02]  /*aec0*/  @P3 FFMA.FTZ R203, R203, R164, -R205 ;  /* 0x000000a4cbcb3223 */ /* 0x000fe400000108cd */
[----:B------:R-:W-:Y:S01]  /*aed0*/  @P3 FADD.FTZ R116, R116, R207 ;  /* 0x000000cf74743221 */ /* 0x000fe20000010000 */
[----:B------:R-:W-:Y:S01]  /*aee0*/  SHFL.UP PT, R236, R208, 0x10, RZ ;  /* 0x06000000d0ec7989 */ /* 0x000fe200000e00ff */
[----:B------:R-:W-:Y:S01]  /*aef0*/  @P3 FADD.FTZ R204, R204, R165 ;  /* 0x000000a5cccc3221 */ /* 0x000fe20000010000 */
[----:B------:R-:W-:Y:S01]  /*af00*/  ISETP.GE.AND P3, PT, R106, 0x10, PT ;  /* 0x000000106a00780c */ /* 0x000fe20003f66270 */
[C---:B------:R-:W-:Y:S01]  /*af10*/  FMUL.FTZ R164, R216.reuse, UR37 ;  /* 0x00000025d8a47c20 */ /* 0x040fe20008410000 */
[----:B------:R-:W0:Y:S01]  /*af20*/  SHFL.UP PT, R228, R203, 0x10, RZ ;  /* 0x06000000cbe47989 */ /* 0x000e2200000e00ff */
[----:B------:R-:W-:-:S02]  /*af30*/  FMUL.FTZ R226, R216, UR36 ;  /* 0x00000024d8e27c20 */ /* 0x000fc40008410000 */
[----:B------:R-:W-:Y:S01]  /*af40*/  FFMA.FTZ R230, R142, R230, R231 ;  /* 0x000000e68ee67223 */ /* 0x000fe200000100e7 */
[----:B------:R-:W1:Y:S01]  /*af50*/  SHFL.UP PT, R234, R116, 0x10, RZ ;  /* 0x0600000074ea7989 */ /* 0x000e6200000e00ff */
[----:B------:R-:W-:Y:S02]  /*af60*/  FADD.FTZ R215, R56, R56 ;  /* 0x0000003838d77221 */ /* 0x000fe40000010000 */
[----:B------:R-:W-:Y:S01]  /*af70*/  FFMA.FTZ R164, R117, UR36, -R164 ;  /* 0x0000002475a47c23 */ /* 0x000fe200080108a4 */
[----:B------:R-:W2:Y:S01]  /*af80*/  SHFL.UP PT, R231, R204, 0x10, RZ ;  /* 0x06000000cce77989 */ /* 0x000ea200000e00ff */
[----:B------:R-:W-:Y:S02]  /*af90*/  FMUL.FTZ R165, R143, -R225 ;  /* 0x800000e18fa57220 */ /* 0x000fe40000410000 */
[----:B------:R-:W-:Y:S02]  /*afa0*/  FFMA.FTZ R226, R117, UR37, R226 ;  /* 0x0000002575e27c23 */ /* 0x000fe400080100e2 */
[----:B------:R-:W-:-:S02]  /*afb0*/  FMUL.FTZ R164, R215, R164 ;  /* 0x000000a4d7a47220 */ /* 0x000fc40000410000 */
[-C--:B------:R-:W-:Y:S02]  /*afc0*/  FMUL.FTZ R205, R143, -R230.reuse ;  /* 0x800000e68fcd7220 */ /* 0x080fe40000410000 */
[----:B------:R-:W-:Y:S02]  /*afd0*/  FFMA.FTZ R230, R144, R230, R165 ;  /* 0x000000e690e67223 */ /* 0x000fe400000100a5 */
[----:B------:R-:W-:Y:S02]  /*afe0*/  FMUL.FTZ R165, R215, R226 ;  /* 0x000000e2d7a57220 */ /* 0x000fe40000410000 */
[----:B------:R-:W-:Y:S02]  /*aff0*/  FADD.FTZ R127, R164, R127 ;  /* 0x0000007fa47f7221 */ /* 0x000fe40000010000 */
[----:B------:R-:W-:Y:S02]  /*b000*/  FFMA.FTZ R225, R144, R225, -R205 ;  /* 0x000000e190e17223 */ /* 0x000fe400000108cd */
[----:B------:R-:W-:-:S02]  /*b010*/  FADD.FTZ R205, -R165, R222 ;  /* 0x000000dea5cd7221 */ /* 0x000fc40000010100 */
[----:B------:R-:W-:Y:S02]  /*b020*/  FMUL.FTZ R222, R155, -R127 ;  /* 0x8000007f9bde7220 */ /* 0x000fe40000410000 */
[----:B------:R-:W-:Y:S02]  /*b030*/  FMUL.FTZ R235, R145, -R225 ;  /* 0x800000e191eb7220 */ /* 0x000fe40000410000 */
[-C--:B------:R-:W-:Y:S02]  /*b040*/  FMUL.FTZ R226, R155, -R205.reuse ;  /* 0x800000cd9be27220 */ /* 0x080fe40000410000 */
[----:B------:R-:W-:Y:S02]  /*b050*/  FFMA.FTZ R205, R156, R205, R222 ;  /* 0x000000cd9ccd7223 */ /* 0x000fe400000100de */
[----:B0-----:R-:W-:Y:S02]  /*b060*/  FMUL.FTZ R222, R208, R228 ;  /* 0x000000e4d0de7220 */ /* 0x001fe40000410000 */
[----:B------:R-:W-:-:S02]  /*b070*/  FMUL.FTZ R207, R145, -R230 ;  /* 0x800000e691cf7220 */ /* 0x000fc40000410000 */
[----:B------:R-:W-:Y:S02]  /*b080*/  FFMA.FTZ R230, R146, R230, R235 ;  /* 0x000000e692e67223 */ /* 0x000fe400000100eb */
[----:B------:R-:W-:Y:S02]  /*b090*/  FFMA.FTZ R127, R156, R127, -R226 ;  /* 0x0000007f9c7f7223 */ /* 0x000fe400000108e2 */
[----:B-1----:R-:W-:Y:S02]  /*b0a0*/  FMUL.FTZ R226, R208, R234 ;  /* 0x000000ead0e27220 */ /* 0x002fe40000410000 */
[----:B------:R-:W-:Y:S02]  /*b0b0*/  FFMA.FTZ R222, R203, R236, R222 ;  /* 0x000000eccbde7223 */ /* 0x000fe400000100de */
[----:B------:R-:W-:Y:S02]  /*b0c0*/  FFMA.FTZ R225, R146, R225, -R207 ;  /* 0x000000e192e17223 */ /* 0x000fe400000108cf */
[----:B------:R-:W-:Y:S01]  /*b0d0*/  FMUL.FTZ R207, R147, -R230 ;  /* 0x800000e693cf7220 */ /* 0x000fe20000410000 */
[----:B------:R-:W-:Y:S01]  /*b0e0*/  FSEL R222, R208, R222, !P3 ;  /* 0x000000ded0de7208 */ /* 0x000fe20005800000 */
[----:B--2---:R-:W-:-:S02]  /*b0f0*/  FFMA.FTZ R226, R203, R231, R226 ;  /* 0x000000e7cbe27223 */ /* 0x004fc400000100e2 */
[----:B------:R-:W-:Y:S02]  /*b100*/  FMUL.FTZ R235, R208, R231 ;  /* 0x000000e7d0eb7220 */ /* 0x000fe40000410000 */
[-C--:B------:R-:W-:Y:S01]  /*b110*/  FFMA.FTZ R207, R148, R225.reuse, -R207 ;  /* 0x000000e194cf7223 */ /* 0x080fe200000108cf */
[----:B------:R-:W0:Y:S01]  /*b120*/  SHFL.UP PT, R222, R222, 0x1, RZ ;  /* 0x04200000dede7989 */ /* 0x000e2200000e00ff */
[----:B------:R-:W-:Y:S02]  /*b130*/  FMUL.FTZ R236, R208, R236 ;  /* 0x000000ecd0ec7220 */ /* 0x000fe40000410000 */
[----:B------:R-:W-:Y:S02]  /*b140*/  FMUL.FTZ R225, R147, -R225 ;  /* 0x800000e193e17220 */ /* 0x000fe40000410000 */
[----:B------:R-:W-:Y:S02]  /*b150*/  @P3 FADD.FTZ R204, R204, R226 ;  /* 0x000000e2cccc3221 */ /* 0x000fe40000010000 */
[----:B------:R-:W-:-:S02]  /*b160*/  FFMA.FTZ R235, R203, R234, -R235 ;  /* 0x000000eacbeb7223 */ /* 0x000fc400000108eb */
[----:B------:R-:W-:Y:S02]  /*b170*/  FMUL.FTZ R226, R232, UR36 ;  /* 0x00000024e8e27c20 */ /* 0x000fe40008410000 */
[----:B------:R-:W-:Y:S02]  /*b180*/  @P3 FFMA.FTZ R203, R203, R228, -R236 ;  /* 0x000000e4cbcb3223 */ /* 0x000fe400000108ec */
[----:B------:R-:W-:Y:S02]  /*b190*/  FFMA.FTZ R225, R148, R230, R225 ;  /* 0x000000e694e17223 */ /* 0x000fe400000100e1 */
[----:B------:R-:W-:Y:S02]  /*b1a0*/  @P3 FADD.FTZ R116, R116, R235 ;  /* 0x000000eb74743221 */ /* 0x000fe40000010000 */
[----:B------:R-:W-:Y:S02]  /*b1b0*/  FMUL.FTZ R234, R232, UR37 ;  /* 0x00000025e8ea7c20 */ /* 0x000fe40008410000 */
[----:B------:R-:W-:-:S02]  /*b1c0*/  FFMA.FTZ R235, R213, UR37, R226 ;  /* 0x00000025d5eb7c23 */ /* 0x000fc400080100e2 */
[C---:B------:R-:W-:Y:S01]  /*b1d0*/  FMUL.FTZ R228, R149.reuse, -R225 ;  /* 0x800000e195e47220 */ /* 0x040fe20000410000 */
[----:B------:R1:W2:Y:S01]  /*b1e0*/  SHFL.UP PT, R226, R203, 0x1, RZ ;  /* 0x04200000cbe27989 */ /* 0x0002a200000e00ff */
[-C--:B------:R-:W-:Y:S02]  /*b1f0*/  FMUL.FTZ R230, R149, -R207.reuse ;  /* 0x800000cf95e67220 */ /* 0x080fe40000410000 */
[----:B------:R-:W-:Y:S02]  /*b200*/  FADD.FTZ R208, R57, R57 ;  /* 0x0000003939d07221 */ /* 0x000fe40000010000 */
[----:B------:R-:W-:Y:S02]  /*b210*/  FFMA.FTZ R231, R213, UR36, -R234 ;  /* 0x00000024d5e77c23 */ /* 0x000fe400080108ea */
[C---:B------:R-:W-:Y:S02]  /*b220*/  FFMA.FTZ R228, R150.reuse, R207, -R228 ;  /* 0x000000cf96e47223 */ /* 0x040fe400000108e4 */
[----:B------:R-:W-:Y:S01]  /*b230*/  FFMA.FTZ R230, R150, R225, R230 ;  /* 0x000000e196e67223 */ /* 0x000fe200000100e6 */
[----:B------:R3:W4:Y:S01]  /*b240*/  SHFL.UP PT, R207, R204, 0x1, RZ ;  /* 0x04200000cccf7989 */ /* 0x00072200000e00ff */
[----:B-1----:R-:W-:-:S02]  /*b250*/  FMUL.FTZ R203, R208, R235 ;  /* 0x000000ebd0cb7220 */ /* 0x002fc40000410000 */
[----:B------:R-:W-:Y:S01]  /*b260*/  FADD.FTZ R237, R58, R58 ;  /* 0x0000003a3aed7221 */ /* 0x000fe20000010000 */
[----:B------:R1:W0:Y:S01]  /*b270*/  SHFL.UP PT, R225, R116, 0x1, RZ ;  /* 0x0420000074e17989 */ /* 0x00022200000e00ff */
[----:B------:R-:W-:Y:S02]  /*b280*/  FADD.FTZ R205, -R203, R205 ;  /* 0x000000cdcbcd7221 */ /* 0x000fe40000010100 */
[----:B---3--:R-:W-:Y:S02]  /*b290*/  FMUL.FTZ R204, R208, R231 ;  /* 0x000000e7d0cc7220 */ /* 0x008fe40000410000 */
[C---:B------:R-:W-:Y:S02]  /*b2a0*/  FMUL.FTZ R231, R151.reuse, -R230 ;  /* 0x800000e697e77220 */ /* 0x040fe40000410000 */
[----:B-1----:R-:W-:Y:S02]  /*b2b0*/  FMUL.FTZ R116, R151, -R228 ;  /* 0x800000e497747220 */ /* 0x002fe40000410000 */
[----:B------:R-:W-:-:S02]  /*b2c0*/  FADD.FTZ R234, R204, R127 ;  /* 0x0000007fccea7221 */ /* 0x000fc40000010000 */
[C---:B------:R-:W-:Y:S02]  /*b2d0*/  FFMA.FTZ R230, R152.reuse, R230, R116 ;  /* 0x000000e698e67223 */ /* 0x040fe40000010074 */
[----:B------:R-:W-:Y:S02]  /*b2e0*/  FFMA.FTZ R231, R152, R228, -R231 ;  /* 0x000000e498e77223 */ /* 0x000fe400000108e7 */
[----:B------:R-:W-:Y:S02]  /*b2f0*/  FMUL.FTZ R245, R157, -R234 ;  /* 0x800000ea9df57220 */ /* 0x000fe40000410000 */
[----:B------:R-:W-:Y:S02]  /*b300*/  FMUL.FTZ R116, R153, -R230 ;  /* 0x800000e699747220 */ /* 0x000fe40000410000 */
[----:B------:R-:W-:Y:S02]  /*b310*/  FMUL.FTZ R127, R157, -R205 ;  /* 0x800000cd9d7f7220 */ /* 0x000fe40000410000 */
[----:B------:R-:W-:-:S02]  /*b320*/  FMUL.FTZ R228, R153, -R231 ;  /* 0x800000e799e47220 */ /* 0x000fc40000410000 */
[----:B------:R-:W-:Y:S02]  /*b330*/  FFMA.FTZ R245, R158, R205, R245 ;  /* 0x000000cd9ef57223 */ /* 0x000fe400000100f5 */
[----:B0-----:R-:W-:Y:S02]  /*b340*/  FMUL.FTZ R205, R222, R66 ;  /* 0x00000042decd7220 */ /* 0x001fe40000410000 */
[----:B------:R-:W-:Y:S02]  /*b350*/  FFMA.FTZ R116, R154, R231, -R116 ;  /* 0x000000e79a747223 */ /* 0x000fe40000010874 */
[-C--:B------:R-:W-:Y:S02]  /*b360*/  FMUL.FTZ R231, R222, R67.reuse ;  /* 0x00000043dee77220 */ /* 0x080fe40000410000 */
[----:B------:R-:W-:Y:S02]  /*b370*/  FFMA.FTZ R228, R154, R230, R228 ;  /* 0x000000e69ae47223 */ /* 0x000fe400000100e4 */
[----:B--2---:R-:W-:-:S02]  /*b380*/  FFMA.FTZ R222, R226, R67, R205 ;  /* 0x00000043e2de7223 */ /* 0x004fc400000100cd */
[----:B------:R-:W-:Y:S01]  /*b390*/  FFMA.FTZ R226, R226, R66, -R231 ;  /* 0x00000042e2e27223 */ /* 0x000fe200000108e7 */
[----:B------:R-:W-:Y:S01]  /*b3a0*/  MOV R231, UR7 ;  /* 0x0000000700e77c02 */ /* 0x000fe20008000f00 */
[C---:B------:R-:W-:Y:S02]  /*b3b0*/  FMUL.FTZ R235, R155.reuse, -R116 ;  /* 0x800000749beb7220 */ /* 0x040fe40000410000 */
[-C--:B------:R-:W-:Y:S02]  /*b3c0*/  FMUL.FTZ R205, R155, -R228.reuse ;  /* 0x800000e49bcd7220 */ /* 0x080fe40000410000 */
[----:B----4-:R-:W-:Y:S02]  /*b3d0*/  @P1 FADD.FTZ R67, R207, R222 ;  /* 0x000000decf431221 */ /* 0x010fe40000010000 */
[----:B------:R-:W-:Y:S02]  /*b3e0*/  @P1 FADD.FTZ R66, R225, R226 ;  /* 0x000000e2e1421221 */ /* 0x000fe40000010000 */
[----:B------:R-:W-:-:S02]  /*b3f0*/  FFMA.FTZ R235, R156, R228, R235 ;  /* 0x000000e49ceb7223 */ /* 0x000fc400000100eb */
[----:B------:R-:W-:Y:S02]  /*b400*/  FFMA.FTZ R207, R156, R116, -R205 ;  /* 0x000000749ccf7223 */ /* 0x000fe400000108cd */
[C---:B------:R-:W-:Y:S02]  /*b410*/  FMUL.FTZ R205, R65.reuse, R67 ;  /* 0x0000004341cd7220 */ /* 0x040fe40000410000 */
[-C--:B------:R-:W-:Y:S02]  /*b420*/  FMUL.FTZ R116, R65, R66.reuse ;  /* 0x0000004241747220 */ /* 0x080fe40000410000 */
[C---:B------:R-:W-:Y:S02]  /*b430*/  FMUL.FTZ R222, R157.reuse, -R235 ;  /* 0x800000eb9dde7220 */ /* 0x040fe40000410000 */
[----:B------:R-:W-:Y:S02]  /*b440*/  FMUL.FTZ R225, R157, -R207 ;  /* 0x800000cf9de17220 */ /* 0x000fe40000410000 */
[----:B------:R-:W-:-:S02]  /*b450*/  FFMA.FTZ R65, R64, R66, -R205 ;  /* 0x0000004240417223 */ /* 0x000fc400000108cd */
[----:B------:R-:W-:Y:S01]  /*b460*/  FFMA.FTZ R116, R64, R67, R116 ;  /* 0x0000004340747223 */ /* 0x000fe20000010074 */
[----:B------:R-:W-:Y:S01]  /*b470*/  HFMA2.MMA R64, -RZ, RZ, 1.875, 0 ;  /* 0x3f800000ff407435 */ /* 0x000fe200000001ff */
[C---:B------:R-:W-:Y:S01]  /*b480*/  FFMA.FTZ R205, R158.reuse, R207, -R222 ;  /* 0x000000cf9ecd7223 */ /* 0x040fe200000108de */
[----:B------:R-:W-:Y:S01]  /*b490*/  CS2R R66, SRZ ;  /* 0x0000000000427805 */ /* 0x000fe2000001ff00 */
[----:B------:R-:W-:Y:S01]  /*b4a0*/  FFMA.FTZ R207, R158, R235, R225 ;  /* 0x000000eb9ecf7223 */ /* 0x000fe200000100e1 */
[----:B------:R-:W-:Y:S01]  /*b4b0*/  PRMT R225, RZ, 0x5410, R114 ;  /* 0x00005410ffe17816 */ /* 0x000fe20000000072 */
[----:B------:R-:W-:Y:S01]  /*b4c0*/  FADD.FTZ R212, R212, R65 ;  /* 0x00000041d4d47221 */ /* 0x000fe20000010000 */
[----:B------:R-:W-:Y:S01]  /*b4d0*/  MOV R65, RZ ;  /* 0x000000ff00417202 */ /* 0x000fe20000000f00 */
[----:B------:R-:W-:Y:S02]  /*b4e0*/  FADD.FTZ R114, RZ, R116 ;  /* 0x00000074ff727221 */ /* 0x000fe40000010000 */
[----:B------:R-:W-:-:S02]  /*b4f0*/  FMUL.FTZ R116, R115, UR36 ;  /* 0x0000002473747c20 */ /* 0x000fc40008410000 */
[C---:B------:R-:W-:Y:S01]  /*b500*/  FMUL.FTZ R226, R115.reuse, UR37 ;  /* 0x0000002573e27c20 */ /* 0x040fe20008410000 */
[----:B------:R0:W1:Y:S01]  /*b510*/  @!P0 LDS.128 R64, [R231.X16+0x2e10] ;  /* 0x002e1000e7408984 */ /* 0x000062000000cc00 */
[C---:B------:R-:W-:Y:S01]  /*b520*/  FMUL.FTZ R228, R115.reuse, R114 ;  /* 0x0000007273e47220 */ /* 0x040fe20000410000 */
[----:B------:R-:W-:Y:S01]  /*b530*/  ISETP.NE.AND P0, PT, R246, 0x1f, PT ;  /* 0x0000001ff600780c */ /* 0x000fe20003f05270 */
[-C--:B------:R-:W-:Y:S02]  /*b540*/  FMUL.FTZ R230, R115, R212.reuse ;  /* 0x000000d473e67220 */ /* 0x080fe40000410000 */
[C---:B------:R-:W-:Y:S02]  /*b550*/  FMUL.FTZ R115, R157.reuse, R212 ;  /* 0x000000d49d737220 */ /* 0x040fe40000410000 */
[----:B------:R-:W-:Y:S02]  /*b560*/  FMUL.FTZ R222, R157, R114 ;  /* 0x000000729dde7220 */ /* 0x000fe40000410000 */
[----:B------:R-:W-:-:S02]  /*b570*/  FFMA.FTZ R116, R225, UR37, R116 ;  /* 0x00000025e1747c23 */ /* 0x000fc40008010074 */
[C---:B------:R-:W-:Y:S02]  /*b580*/  FFMA.FTZ R115, R158.reuse, R114, R115 ;  /* 0x000000729e737223 */ /* 0x040fe40000010073 */
[C---:B------:R-:W-:Y:S02]  /*b590*/  FFMA.FTZ R226, R225.reuse, UR36, -R226 ;  /* 0x00000024e1e27c23 */ /* 0x040fe400080108e2 */
[C---:B------:R-:W-:Y:S02]  /*b5a0*/  FFMA.FTZ R228, R225.reuse, R212, -R228 ;  /* 0x000000d4e1e47223 */ /* 0x040fe400000108e4 */
[----:B------:R-:W-:Y:S02]  /*b5b0*/  FFMA.FTZ R230, R225, R114, R230 ;  /* 0x00000072e1e67223 */ /* 0x000fe400000100e6 */
[----:B------:R-:W-:Y:S02]  /*b5c0*/  FFMA.FTZ R222, R158, R212, -R222 ;  /* 0x000000d49ede7223 */ /* 0x000fe400000108de */
[----:B------:R-:W-:-:S02]  /*b5d0*/  FMUL.FTZ R225, R237, R116 ;  /* 0x00000074ede17220 */ /* 0x000fc40000410000 */
[C---:B------:R-:W-:Y:S02]  /*b5e0*/  FMUL.FTZ R240, R114.reuse, UR37 ;  /* 0x0000002572f07c20 */ /* 0x040fe40008410000 */
[----:B------:R-:W-:Y:S02]  /*b5f0*/  FMUL.FTZ R116, R114, UR36 ;  /* 0x0000002472747c20 */ /* 0x000fe40008410000 */
[----:B------:R-:W-:Y:S02]  /*b600*/  FADD.FTZ R115, RZ, R115 ;  /* 0x00000073ff737221 */ /* 0x000fe40000010000 */
[----:B------:R-:W-:Y:S02]  /*b610*/  FFMA.FTZ R222, R9, R77, R222 ;  /* 0x0000004d09de7223 */ /* 0x000fe400000100de */
[C---:B------:R-:W-:Y:S02]  /*b620*/  FFMA.FTZ R240, R212.reuse, UR36, -R240 ;  /* 0x00000024d4f07c23 */ /* 0x040fe400080108f0 */
[----:B------:R-:W-:-:S02]  /*b630*/  FFMA.FTZ R116, R212, UR37, R116 ;  /* 0x00000025d4747c23 */ /* 0x000fc40008010074 */
[C---:B0-----:R-:W-:Y:S02]  /*b640*/  FMUL.FTZ R231, R232.reuse, R115 ;  /* 0x00000073e8e77220 */ /* 0x041fe40000410000 */
[----:B------:R-:W-:Y:S02]  /*b650*/  FMUL.FTZ R232, R232, R222 ;  /* 0x000000dee8e87220 */ /* 0x000fe40000410000 */
[C---:B------:R-:W-:Y:S02]  /*b660*/  FMUL.FTZ R226, R237.reuse, R226 ;  /* 0x000000e2ede27220 */ /* 0x040fe40000410000 */
[C---:B------:R-:W-:Y:S02]  /*b670*/  FFMA.FTZ R228, R237.reuse, R228, RZ ;  /* 0x000000e4ede47223 */ /* 0x040fe400000100ff */
[C---:B------:R-:W-:Y:S02]  /*b680*/  FFMA.FTZ R230, -R237.reuse, R230, RZ ;  /* 0x000000e6ede67223 */ /* 0x040fe400000101ff */
[----:B------:R-:W-:-:S02]  /*b690*/  FMUL.FTZ R240, R237, R240 ;  /* 0x000000f0edf07220 */ /* 0x000fc40000410000 */
[----:B------:R-:W-:Y:S02]  /*b6a0*/  FFMA.FTZ R237, -R237, R116, -RZ ;  /* 0x00000074eded7223 */ /* 0x000fe400000109ff */
[----:B------:R-:W-:Y:S02]  /*b6b0*/  FMUL.FTZ R239, R115, UR37 ;  /* 0x0000002573ef7c20 */ /* 0x000fe40008410000 */
[----:B------:R-:W-:Y:S02]  /*b6c0*/  FFMA.FTZ R231, R213, R222, -R231 ;  /* 0x000000ded5e77223 */ /* 0x000fe400000108e7 */
[----:B------:R-:W-:Y:S02]  /*b6d0*/  FMUL.FTZ R116, R115, UR36 ;  /* 0x0000002473747c20 */ /* 0x000fe40008410000 */
[----:B------:R-:W-:Y:S02]  /*b6e0*/  FFMA.FTZ R213, R213, R115, R232 ;  /* 0x00000073d5d57223 */ /* 0x000fe400000100e8 */
[----:B------:R-:W-:-:S02]  /*b6f0*/  FFMA.FTZ R239, R222, UR36, -R239 ;  /* 0x00000024deef7c23 */ /* 0x000fc400080108ef */
[----:B------:R-:W-:Y:S02]  /*b700*/  FFMA.FTZ R116, R222, UR37, R116 ;  /* 0x00000025de747c23 */ /* 0x000fe40008010074 */
[C---:B------:R-:W-:Y:S02]  /*b710*/  FFMA.FTZ R230, -R208.reuse, R213, R230 ;  /* 0x000000d5d0e67223 */ /* 0x040fe400000101e6 */
[----:B------:R-:W-:Y:S02]  /*b720*/  FMUL.FTZ R213, R155, R222 ;  /* 0x000000de9bd57220 */ /* 0x000fe40000410000 */
[C---:B------:R-:W-:Y:S02]  /*b730*/  FFMA.FTZ R228, R208.reuse, R231, R228 ;  /* 0x000000e7d0e47223 */ /* 0x040fe400000100e4 */
[C---:B------:R-:W-:Y:S01]  /*b740*/  FMUL.FTZ R239, R208.reuse, R239 ;  /* 0x000000efd0ef7220 */ /* 0x040fe20000410000 */
[----:B------:R0:W2:Y:S01]  /*b750*/  SHFL.DOWN PT, R231, R205, 0x1, 0x1f ;  /* 0x08201f00cde77f89 */ /* 0x0000a200000e0000 */
[----:B------:R-:W-:-:S02]  /*b760*/  FFMA.FTZ R208, -R208, R116, -RZ ;  /* 0x00000074d0d07223 */ /* 0x000fc400000109ff */
[-C--:B------:R-:W-:Y:S02]  /*b770*/  FMUL.FTZ R116, R155, R115.reuse ;  /* 0x000000739b747220 */ /* 0x080fe40000410000 */
[C---:B------:R-:W-:Y:S02]  /*b780*/  FFMA.FTZ R232, R156.reuse, R115, R213 ;  /* 0x000000739ce87223 */ /* 0x040fe400000100d5 */
[----:B------:R-:W-:Y:S02]  /*b790*/  FFMA.FTZ R213, R156, R222, -R116 ;  /* 0x000000de9cd57223 */ /* 0x000fe40000010874 */
[----:B------:R-:W-:Y:S02]  /*b7a0*/  FADD.FTZ R116, RZ, R232 ;  /* 0x000000e8ff747221 */ /* 0x000fe40000010000 */
[----:B------:R-:W-:Y:S01]  /*b7b0*/  FFMA.FTZ R127, R158, R234, -R127 ;  /* 0x000000ea9e7f7223 */ /* 0x000fe2000001087f */
[----:B------:R0:W3:Y:S01]  /*b7c0*/  SHFL.DOWN PT, R232, R207, 0x1, 0x1f ;  /* 0x08201f00cfe87f89 */ /* 0x0000e200000e0000 */
[----:B------:R-:W-:-:S02]  /*b7d0*/  FFMA.FTZ R213, R8, R76, R213 ;  /* 0x0000004c08d57223 */ /* 0x000fc400000100d5 */
[----:B------:R-:W-:Y:S02]  /*b7e0*/  FMUL.FTZ R236, R216, R116 ;  /* 0x00000074d8ec7220 */ /* 0x000fe40000410000 */
[----:B------:R-:W-:Y:S02]  /*b7f0*/  FADD.FTZ R127, R226, R127 ;  /* 0x0000007fe27f7221 */ /* 0x000fe40000010000 */
[----:B------:R-:W-:Y:S02]  /*b800*/  FADD.FTZ R245, -R225, R245 ;  /* 0x000000f5e1f57221 */ /* 0x000fe40000010100 */
[-C--:B------:R-:W-:Y:S01]  /*b810*/  FMUL.FTZ R235, R216, R213.reuse ;  /* 0x000000d5d8eb7220 */ /* 0x080fe20000410000 */
[----:B------:R0:W4:Y:S01]  /*b820*/  SHFL.DOWN PT, R234, R127, 0x1, 0x1f ;  /* 0x08201f007fea7f89 */ /* 0x00012200000e0000 */
[----:B------:R-:W-:-:S03]  /*b830*/  FFMA.FTZ R216, R117, R213, -R236 ;  /* 0x000000d575d87223 */ /* 0x000fc600000108ec */
[----:B------:R0:W0:Y:S01]  /*b840*/  SHFL.DOWN PT, R236, R245, 0x1, 0x1f ;  /* 0x08201f00f5ec7f89 */ /* 0x00002200000e0000 */
[----:B------:R-:W-:Y:S05]  /*b850*/  @!P0 BRA `(.L_x_8654) ;  /* 0x000000b000008947 */ /* 0x000fea0003800000 */
[----:B012---:R-:W-:-:S04]  /*b860*/  FMUL.FTZ R238, R207, R236 ;  /* 0x000000eccfee7220 */ /* 0x007fc80000410000 */
[-C--:B----4-:R-:W-:Y:S02]  /*b870*/  FFMA.FTZ R238, R205, R234.reuse, -R238 ;  /* 0x000000eacdee7223 */ /* 0x090fe400000108ee */
[----:B------:R-:W-:Y:S02]  /*b880*/  FMUL.FTZ R234, R207, R234 ;  /* 0x000000eacfea7220 */ /* 0x000fe40000410000 */
[----:B------:R-:W-:Y:S02]  /*b890*/  FADD.FTZ R127, R127, R238 ;  /* 0x000000ee7f7f7221 */ /* 0x000fe40000010000 */
[----:B------:R-:W-:Y:S02]  /*b8a0*/  FFMA.FTZ R234, R205, R236, R234 ;  /* 0x000000eccdea7223 */ /* 0x000fe400000100ea */
[C---:B---3--:R-:W-:Y:S02]  /*b8b0*/  FMUL.FTZ R236, R207.reuse, R232 ;  /* 0x000000e8cfec7220 */ /* 0x048fe40000410000 */
[----:B------:R-:W-:-:S02]  /*b8c0*/  FMUL.FTZ R207, R207, R231 ;  /* 0x000000e7cfcf7220 */ /* 0x000fc40000410000 */
[C---:B------:R-:W-:Y:S02]  /*b8d0*/  FFMA.FTZ R236, R205.reuse, R231, -R236 ;  /* 0x000000e7cdec7223 */ /* 0x040fe400000108ec */
[----:B------:R-:W-:Y:S02]  /*b8e0*/  FFMA.FTZ R207, R205, R232, R207 ;  /* 0x000000e8cdcf7223 */ /* 0x000fe400000100cf */
[----:B------:R-:W-:Y:S01]  /*b8f0*/  FADD.FTZ R245, R245, R234 ;  /* 0x000000eaf5f57221 */ /* 0x000fe20000010000 */
[----:B------:R-:W-:Y:S02]  /*b900*/  MOV R205, R236 ;  /* 0x000000ec00cd7202 */ /* 0x000fe40000000f00 */
.L_x_8654:
[----:B-12---:R-:W-:Y:S05]  /*b910*/  BSYNC B0 ;  /* 0x0000000000007941 */ /* 0x006fea0003800000 */
.L_x_8653:
        /* <DEDUP_REMOVED lines=9> */
[----:B----4-:R-:W-:Y:S02]  /*b9b0*/  FMUL.FTZ R234, R116, UR36 ;  /* 0x0000002474ea7c20 */ /* 0x010fe40008410000 */
[----:B------:R-:W-:Y:S02]  /*b9c0*/  FADD.FTZ R117, RZ, R117 ;  /* 0x00000075ff757221 */ /* 0x000fe40000010000 */
[----:B------:R-:W-:-:S02]  /*b9d0*/  FFMA.FTZ R216, R7, R75, R216 ;  /* 0x0000004b07d87223 */ /* 0x000fc400000100d8 */
[C---:B------:R-:W-:Y:S02]  /*b9e0*/  FFMA.FTZ R238, R213.reuse, UR36, -R238 ;  /* 0x00000024d5ee7c23 */ /* 0x040fe400080108ee */
[----:B------:R-:W-:Y:S02]  /*b9f0*/  FFMA.FTZ R234, R213, UR37, R234 ;  /* 0x00000025d5ea7c23 */ /* 0x000fe400080100ea */
[C---:B------:R-:W-:Y:S02]  /*ba00*/  FMUL.FTZ R231, R214.reuse, R117 ;  /* 0x00000075d6e77220 */ /* 0x040fe40000410000 */
[----:B---3--:R-:W-:Y:S02]  /*ba10*/  FMUL.FTZ R232, R214, R216 ;  /* 0x000000d8d6e87220 */ /* 0x008fe40000410000 */
        /* <DEDUP_REMOVED lines=10> */
[----:B0-----:R-:W-:-:S04]  /*bac0*/  FMUL.FTZ R236, R207, R234 ;  /* 0x000000eacfec7220 */ /* 0x001fc80000410000 */
[-C--:B--2---:R-:W-:Y:S02]  /*bad0*/  FFMA.FTZ R236, R205, R235.reuse, -R236 ;  /* 0x000000ebcdec7223 */ /* 0x084fe400000108ec */
[----:B------:R-:W-:Y:S02]  /*bae0*/  FMUL.FTZ R235, R207, R235 ;  /* 0x000000ebcfeb7220 */ /* 0x000fe40000410000 */
[----:B-1----:R-:W-:Y:S02]  /*baf0*/  FADD.FTZ R127, R127, R236 ;  /* 0x000000ec7f7f7221 */ /* 0x002fe40000010000 */
[----:B------:R-:W-:Y:S02]  /*bb00*/  FFMA.FTZ R235, R205, R234, R235 ;  /* 0x000000eacdeb7223 */ /* 0x000fe400000100eb */
[C---:B----4-:R-:W-:Y:S02]  /*bb10*/  FMUL.FTZ R234, R207.reuse, R232 ;  /* 0x000000e8cfea7220 */ /* 0x050fe40000410000 */
[----:B---3--:R-:W-:-:S02]  /*bb20*/  FMUL.FTZ R207, R207, R231 ;  /* 0x000000e7cfcf7220 */ /* 0x008fc40000410000 */
[C---:B------:R-:W-:Y:S02]  /*bb30*/  FFMA.FTZ R234, R205.reuse, R231, -R234 ;  /* 0x000000e7cdea7223 */ /* 0x040fe400000108ea */
[----:B------:R-:W-:Y:S02]  /*bb40*/  FFMA.FTZ R207, R205, R232, R207 ;  /* 0x000000e8cdcf7223 */ /* 0x000fe400000100cf */
[----:B------:R-:W-:Y:S01]  /*bb50*/  FADD.FTZ R245, R245, R235 ;  /* 0x000000ebf5f57221 */ /* 0x000fe20000010000 */
[----:B------:R-:W-:Y:S02]  /*bb60*/  MOV R205, R234 ;  /* 0x000000ea00cd7202 */ /* 0x000fe40000000f00 */
.L_x_8656:
[----:B------:R-:W-:Y:S05]  /*bb70*/  BSYNC B0 ;  /* 0x0000000000007941 */ /* 0x000fea0003800000 */
.L_x_8655:
        /* <DEDUP_REMOVED lines=52> */
.L_x_8658:
[----:B--23--:R-:W-:Y:S05]  /*bec0*/  BSYNC B0 ;  /* 0x0000000000007941 */ /* 0x00cfea0003800000 */
.L_x_8657:
[C---:B------:R-:W-:Y:S01]  /*bed0*/  FFMA.FTZ R230, R221.reuse, R217, -R230 ;  /* 0x000000d9dde67223 */ /* 0x040fe200000108e6 */
[C---:B------:R-:W-:Y:S01]  /*bee0*/  ISETP.GT.U32.AND P0, PT, R246.reuse, 0x17, PT ;  /* 0x00000017f600780c */ /* 0x040fe20003f04070 */
[----:B-1----:R-:W-:Y:S01]  /*bef0*/  FFMA.FTZ R228, R221, R119, R120 ;  /* 0x00000077dde47223 */ /* 0x002fe20000010078 */
        /* <DEDUP_REMOVED lines=11> */
[-C--:B------:R-:W-:Y:S02]  /*bfb0*/  FMUL.FTZ R120, R147, R119.reuse ;  /* 0x0000007793787220 */ /* 0x080fe40000410000 */
[C---:B------:R-:W-:Y:S02]  /*bfc0*/  FFMA.FTZ R243, R209.reuse, R230, R243 ;  /* 0x000000e6d1f37223 */ /* 0x040fe400000100f3 */
[C---:B------:R-:W-:Y:S02]  /*bfd0*/  FFMA.FTZ R221, R148.reuse, R119, R221 ;  /* 0x0000007794dd7223 */ /* 0x040fe400000100dd */
[----:B------:R-:W-:Y:S02]  /*bfe0*/  FFMA.FTZ R230, R148, R217, -R120 ;  /* 0x000000d994e67223 */ /* 0x000fe40000010878 */
[----:B------:R-:W-:-:S02]  /*bff0*/  FMUL.FTZ R234, R209, R234 ;  /* 0x000000ead1ea7220 */ /* 0x000fc40000410000 */
[----:B------:R-:W-:Y:S02]  /*c000*/  FADD.FTZ R120, RZ, R221 ;  /* 0x000000ddff787221 */ /* 0x000fe40000010000 */
[----:B------:R-:W-:Y:S02]  /*c010*/  FFMA.FTZ R209, -R209, R228, -RZ ;  /* 0x000000e4d1d17223 */ /* 0x000fe400000109ff */
[----:B------:R-:W-:Y:S01]  /*c020*/  FFMA.FTZ R221, R4, R72, R230 ;  /* 0x0000004804dd7223 */ /* 0x000fe200000100e6 */
[----:B------:R1:W0:Y:S01]  /*c030*/  SHFL.DOWN PT, R228, R205, 0x8, 0x1f ;  /* 0x09001f00cde47f89 */ /* 0x00022200000e0000 */
[C---:B------:R-:W-:Y:S02]  /*c040*/  FMUL.FTZ R230, R219.reuse, R120 ;  /* 0x00000078dbe67220 */ /* 0x040fe40000410000 */
[----:B------:R-:W-:Y:S01]  /*c050*/  FMUL.FTZ R219, R219, R221 ;  /* 0x000000dddbdb7220 */ /* 0x000fe20000410000 */
[----:B------:R-:W-:Y:S05]  /*c060*/  @P0 BRA `(.L_x_8660) ;  /* 0x000000b000000947 */ /* 0x000fea0003800000 */
[----:B--234-:R-:W-:-:S04]  /*c070*/  FMUL.FTZ R246, R207, R242 ;  /* 0x000000f2cff67220 */ /* 0x01cfc80000410000 */
[-C--:B------:R-:W-:Y:S02]  /*c080*/  FFMA.FTZ R246, R205, R232.reuse, -R246 ;  /* 0x000000e8cdf67223 */ /* 0x080fe400000108f6 */
        /* <DEDUP_REMOVED lines=9> */
.L_x_8660:
[----:B--234-:R-:W-:Y:S05]  /*c120*/  BSYNC B0 ;  /* 0x0000000000007941 */ /* 0x01cfea0003800000 */
.L_x_8659:
[C---:B------:R-:W-:Y:S01]  /*c130*/  FFMA.FTZ R230, R121.reuse, R221, -R230 ;  /* 0x000000dd79e67223 */ /* 0x040fe200000108e6 */
[----:B0-----:R0:W2:Y:S01]  /*c140*/  SHFL.DOWN PT, R228, R205, 0x10, 0x1f ;  /* 0x0a001f00cde47f89 */ /* 0x0010a200000e0000 */
[----:B------:R-:W-:Y:S01]  /*c150*/  FFMA.FTZ R219, R121, R120, R219 ;  /* 0x0000007879db7223 */ /* 0x000fe200000100db */
[----:B------:R-:W-:Y:S02]  /*c160*/  BSSY B0, `(.L_x_8661) ;  /* 0x0000010000007945 */ /* 0x000fe40003800000 */
[----:B------:R0:W3:Y:S04]  /*c170*/  SHFL.DOWN PT, R231, R207, 0x10, 0x1f ;  /* 0x0a001f00cfe77f89 */ /* 0x0000e800000e0000 */
[----:B------:R0:W4:Y:S04]  /*c180*/  SHFL.DOWN PT, R121, R127, 0x10, 0x1f ;  /* 0x0a001f007f797f89 */ /* 0x00012800000e0000 */
[----:B------:R0:W1:Y:S01]  /*c190*/  SHFL.DOWN PT, R232, R245, 0x10, 0x1f ;  /* 0x0a001f00f5e87f89 */ /* 0x00006200000e0000 */
[----:B------:R-:W-:Y:S05]  /*c1a0*/  @P1 BRA `(.L_x_8662) ;  /* 0x000000b000001947 */ /* 0x000fea0003800000 */
[----:B-1----:R-:W-:-:S04]  /*c1b0*/  FMUL.FTZ R242, R207, R232 ;  /* 0x000000e8cff27220 */ /* 0x002fc80000410000 */
[-C--:B----4-:R-:W-:Y:S02]  /*c1c0*/  FFMA.FTZ R242, R205, R121.reuse, -R242 ;  /* 0x00000079cdf27223 */ /* 0x090fe400000108f2 */
[----:B------:R-:W-:Y:S02]  /*c1d0*/  FMUL.FTZ R121, R207, R121 ;  /* 0x00000079cf797220 */ /* 0x000fe40000410000 */
[----:B0-----:R-:W-:Y:S02]  /*c1e0*/  FADD.FTZ R127, R127, R242 ;  /* 0x000000f27f7f7221 */ /* 0x001fe40000010000 */
[----:B------:R-:W-:Y:S02]  /*c1f0*/  FFMA.FTZ R121, R205, R232, R121 ;  /* 0x000000e8cd797223 */ /* 0x000fe40000010079 */
[C---:B---3--:R-:W-:Y:S02]  /*c200*/  FMUL.FTZ R232, R207.reuse, R231 ;  /* 0x000000e7cfe87220 */ /* 0x048fe40000410000 */
[----:B--2---:R-:W-:-:S02]  /*c210*/  FMUL.FTZ R207, R207, R228 ;  /* 0x000000e4cfcf7220 */ /* 0x004fc40000410000 */
[C---:B------:R-:W-:Y:S02]  /*c220*/  FFMA.FTZ R232, R205.reuse, R228, -R232 ;  /* 0x000000e4cde87223 */ /* 0x040fe400000108e8 */
[----:B------:R-:W-:Y:S02]  /*c230*/  FFMA.FTZ R207, R205, R231, R207 ;  /* 0x000000e7cdcf7223 */ /* 0x000fe400000100cf */
[----:B------:R-:W-:Y:S01]  /*c240*/  FADD.FTZ R245, R245, R121 ;  /* 0x00000079f5f57221 */ /* 0x000fe20000010000 */
[----:B------:R-:W-:Y:S02]  /*c250*/  MOV R205, R232 ;  /* 0x000000e800cd7202 */ /* 0x000fe40000000f00 */
.L_x_8662:
[----:B------:R-:W-:Y:S05]  /*c260*/  BSYNC B0 ;  /* 0x0000000000007941 */ /* 0x000fea0003800000 */
.L_x_8661:
[----:B------:R-:W-:Y:S01]  /*c270*/  SHFL.DOWN PT, R249, R207, 0x1, 0x1f ;  /* 0x08201f00cff97f89 */ /* 0x000fe200000e0000 */
[----:B------:R-:W-:Y:S01]  /*c280*/  FFMA.FTZ R244, -R229, R219, R244 ;  /* 0x000000dbe5f47223 */ /* 0x000fe200000101f4 */
[----:B------:R-:W-:Y:S01]  /*c290*/  ISETP.NE.AND P0, PT, R107, RZ, PT ;  /* 0x000000ff6b00720c */ /* 0x000fe20003f05270 */
[C---:B----4-:R-:W-:Y:S01]  /*c2a0*/  FMUL.FTZ R121, R145.reuse, R221 ;  /* 0x000000dd91797220 */ /* 0x050fe20000410000 */
[----:B------:R-:W4:Y:S01]  /*c2b0*/  SHFL.IDX PT, R246, R66, RZ, 0x1f ;  /* 0x00001fff42f67589 */ /* 0x000f2200000e0000 */
[----:B------:R-:W-:Y:S01]  /*c2c0*/  FMUL.FTZ R219, R145, R120 ;  /* 0x0000007891db7220 */ /* 0x000fe20000410000 */
[----:B------:R-:W-:Y:S01]  /*c2d0*/  BSSY B0, `(.L_x_8663) ;  /* 0x0000202000007945 */ /* 0x000fe20003800000 */
[----:B------:R-:W-:Y:S01]  /*c2e0*/  FFMA.FTZ R243, R229, R230, R243 ;  /* 0x000000e6e5f37223 */ /* 0x000fe200000100f3 */
[----:B------:R-:W-:Y:S01]  /*c2f0*/  SHFL.DOWN PT, R242, R205, 0x1, 0x1f ;  /* 0x08201f00cdf27f89 */ /* 0x000fe200000e0000 */
[----:B-1----:R-:W-:-:S02]  /*c300*/  FMUL.FTZ R232, R120, UR37 ;  /* 0x0000002578e87c20 */ /* 0x002fc40008410000 */
[----:B------:R-:W-:Y:S01]  /*c310*/  FMUL.FTZ R230, R120, UR36 ;  /* 0x0000002478e67c20 */ /* 0x000fe20008410000 */
[----:B------:R-:W1:Y:S01]  /*c320*/  SHFL.IDX PT, R247, R67, RZ, 0x1f ;  /* 0x00001fff43f77589 */ /* 0x000e6200000e0000 */
[C---:B------:R-:W-:Y:S02]  /*c330*/  FFMA.FTZ R121, R146.reuse, R120, R121 ;  /* 0x0000007892797223 */ /* 0x040fe40000010079 */
[----:B------:R-:W-:Y:S01]  /*c340*/  FFMA.FTZ R219, R146, R221, -R219 ;  /* 0x000000dd92db7223 */ /* 0x000fe200000108db */
[----:B--2---:R-:W2:Y:S01]  /*c350*/  SHFL.DOWN PT, R228, R245, 0x1, 0x1f ;  /* 0x08201f00f5e47f89 */ /* 0x004ea200000e0000 */
        /* <DEDUP_REMOVED lines=12> */
[C---:B----4-:R-:W-:Y:S02]  /*c420*/  @P2 FMUL.FTZ R220, R249.reuse, R246 ;  /* 0x000000f6f9dc2220 */ /* 0x050fe40000410000 */
[----:B------:R-:W-:Y:S02]  /*c430*/  FFMA.FTZ R244, -R210, R122, R244 ;  /* 0x0000007ad2f47223 */ /* 0x000fe400000101f4 */
[-C--:B-1----:R-:W-:Y:S02]  /*c440*/  @P2 FFMA.FTZ R220, R242, R247.reuse, R220 ;  /* 0x000000f7f2dc2223 */ /* 0x082fe400000100dc */
[----:B------:R-:W-:Y:S02]  /*c450*/  @P2 FMUL.FTZ R249, R249, R247 ;  /* 0x000000f7f9f92220 */ /* 0x000fe40000410000 */
[----:B--2---:R-:W-:-:S02]  /*c460*/  @P2 FADD.FTZ R247, R228, R220 ;  /* 0x000000dce4f72221 */ /* 0x004fc40000010000 */
[C---:B------:R-:W-:Y:S02]  /*c470*/  FMUL.FTZ R122, R143.reuse, R219 ;  /* 0x000000db8f7a7220 */ /* 0x040fe40000410000 */
[-C--:B------:R-:W-:Y:S02]  /*c480*/  FMUL.FTZ R220, R143, R121.reuse ;  /* 0x000000798fdc7220 */ /* 0x080fe40000410000 */
[C---:B---3--:R-:W-:Y:S02]  /*c490*/  FMUL.FTZ R231, R121.reuse, UR37 ;  /* 0x0000002579e77c20 */ /* 0x048fe40008410000 */
        /* <DEDUP_REMOVED lines=54> */
[C---:B------:R-:W-:Y:S02]  /*c800*/  FMUL.FTZ R228, R123.reuse, UR37 ;  /* 0x000000257be47c20 */ /* 0x040fe40008410000 */
        /* <DEDUP_REMOVED lines=51> */
[----:B------:R-:W-:Y:S02]  /*cb40*/  FADD.FTZ R131, RZ, R131 ;  /* 0x00000083ff837221 */ /* 0x000fe40000010000 */
[----:B------:R-:W-:-:S02]  /*cb50*/  FFMA.FTZ R163, R112, R60, R163 ;  /* 0x0000003c70a37223 */ /* 0x000fc400000100a3 */
[----:B------:R-:W-:Y:S02]  /*cb60*/  FADD.FTZ R130, R130, R246 ;  /* 0x000000f682827221 */ /* 0x000fe40000010000 */
[----:B------:R-:W-:Y:S02]  /*cb70*/  FADD.FTZ R67, R245, R67 ;  /* 0x00000043f5437221 */ /* 0x000fe40000010000 */
[C---:B------:R-:W-:Y:S02]  /*cb80*/  FMUL.FTZ R247, R132.reuse, -R159 ;  /* 0x8000009f84f77220 */ /* 0x040fe40000410000 */
[C---:B------:R-:W-:Y:S02]  /*cb90*/  FMUL.FTZ R245, R132.reuse, R131 ;  /* 0x0000008384f57220 */ /* 0x040fe40000410000 */
[C---:B------:R-:W-:Y:S02]  /*cba0*/  FMUL.FTZ R246, R132.reuse, R163 ;  /* 0x000000a384f67220 */ /* 0x040fe40000410000 */
[----:B------:R-:W-:-:S02]  /*cbb0*/  FMUL.FTZ R132, R132, -R130 ;  /* 0x8000008284847220 */ /* 0x000fc40000410000 */
[C---:B------:R-:W-:Y:S02]  /*cbc0*/  FFMA.FTZ R247, R162.reuse, R130, -R247 ;  /* 0x00000082a2f77223 */ /* 0x040fe400000108f7 */
[C---:B------:R-:W-:Y:S02]  /*cbd0*/  FFMA.FTZ R245, R162.reuse, R163, -R245 ;  /* 0x000000a3a2f57223 */ /* 0x040fe400000108f5 */
[C---:B------:R-:W-:Y:S02]  /*cbe0*/  FFMA.FTZ R246, R162.reuse, R131, R246 ;  /* 0x00000083a2f67223 */ /* 0x040fe400000100f6 */
        /* <DEDUP_REMOVED lines=8> */
[----:B------:R-:W-:-:S02]  /*cc70*/  FADD.FTZ R198, R198, R247 ;  /* 0x000000f7c6c67221 */ /* 0x000fc40000010000 */
[C---:B------:R-:W-:Y:S02]  /*cc80*/  FMUL.FTZ R161, R199.reuse, R128 ;  /* 0x00000080c7a17220 */ /* 0x040fe40000410000 */
[----:B------:R-:W-:Y:S02]  /*cc90*/  FMUL.FTZ R199, R199, R206 ;  /* 0x000000cec7c77220 */ /* 0x000fe40000410000 */
[C---:B------:R-:W-:Y:S02]  /*cca0*/  FMUL.FTZ R162, R133.reuse, -R197 ;  /* 0x800000c585a27220 */ /* 0x040fe40000410000 */
[----:B------:R-:W-:Y:S02]  /*ccb0*/  FMUL.FTZ R133, R133, -R198 ;  /* 0x800000c685857220 */ /* 0x000fe40000410000 */
[C---:B------:R-:W-:Y:S02]  /*ccc0*/  FFMA.FTZ R161, R186.reuse, R206, -R161 ;  /* 0x000000cebaa17223 */ /* 0x040fe400000108a1 */
[----:B------:R-:W-:-:S02]  /*ccd0*/  FFMA.FTZ R199, R186, R128, R199 ;  /* 0x00000080bac77223 */ /* 0x000fc400000100c7 */
[C---:B------:R-:W-:Y:S02]  /*cce0*/  FFMA.FTZ R162, R134.reuse, R198, -R162 ;  /* 0x000000c686a27223 */ /* 0x040fe400000108a2 */
[----:B------:R-:W-:Y:S02]  /*ccf0*/  FFMA.FTZ R186, R134, R197, R133 ;  /* 0x000000c586ba7223 */ /* 0x000fe40000010085 */
[----:B------:R-:W-:Y:S02]  /*cd00*/  FMUL.FTZ R134, R128, UR36 ;  /* 0x0000002480867c20 */ /* 0x000fe40008410000 */
[----:B------:R-:W-:Y:S02]  /*cd10*/  FADD.FTZ R184, R184, R162 ;  /* 0x000000a2b8b87221 */ /* 0x000fe40000010000 */
[----:B------:R-:W-:Y:S02]  /*cd20*/  FADD.FTZ R185, -R185, R186 ;  /* 0x000000bab9b97221 */ /* 0x000fe40000010100 */
[----:B------:R-:W-:-:S02]  /*cd30*/  FFMA.FTZ R162, R206, UR37, R134 ;  /* 0x00000025cea27c23 */ /* 0x000fc40008010086 */
[CC--:B------:R-:W-:Y:S02]  /*cd40*/  FMUL.FTZ R134, R135.reuse, -R184.reuse ;  /* 0x800000b887867220 */ /* 0x0c0fe40000410000 */
        /* <DEDUP_REMOVED lines=9> */
[----:B------:R-:W-:Y:S02]  /*cde0*/  FMUL.FTZ R137, R129, UR37 ;  /* 0x0000002581897c20 */ /* 0x000fe40008410000 */
[----:B------:R-:W-:-:S02]  /*cdf0*/  FMUL.FTZ R135, R192, R129 ;  /* 0x00000081c0877220 */ /* 0x000fc40000410000 */
[----:B------:R-:W-:Y:S02]  /*ce00*/  FMUL.FTZ R136, R129, UR36 ;  /* 0x0000002481887c20 */ /* 0x000fe40008410000 */
[----:B------:R-:W-:Y:S02]  /*ce10*/  FADD.FTZ R180, R180, R134 ;  /* 0x00000086b4b47221 */ /* 0x000fe40000010000 */
[----:B------:R-:W-:Y:S02]  /*ce20*/  FADD.FTZ R138, -R181, R138 ;  /* 0x0000008ab58a7221 */ /* 0x000fe40000010100 */
[----:B------:R-:W-:Y:S02]  /*ce30*/  FFMA.FTZ R134, R205, UR36, -R137 ;  /* 0x00000024cd867c23 */ /* 0x000fe40008010889 */
[----:B------:R-:W-:Y:S02]  /*ce40*/  FFMA.FTZ R161, R187, R161, R243 ;  /* 0x000000a1bba17223 */ /* 0x000fe400000100f3 */
[----:B------:R-:W-:-:S02]  /*ce50*/  FFMA.FTZ R135, R193, R205, -R135 ;  /* 0x000000cdc1877223 */ /* 0x000fc40000010887 */
[----:B------:R-:W-:Y:S02]  /*ce60*/  FFMA.FTZ R137, R205, UR37, R136 ;  /* 0x00000025cd897c23 */ /* 0x000fe40008010088 */
[C---:B------:R-:W-:Y:S02]  /*ce70*/  FMUL.FTZ R136, R139.reuse, -R180 ;  /* 0x800000b48b887220 */ /* 0x040fe40000410000 */
[-C--:B------:R-:W-:Y:S02]  /*ce80*/  FMUL.FTZ R139, R139, -R138.reuse ;  /* 0x8000008a8b8b7220 */ /* 0x080fe40000410000 */
[----:B------:R-:W-:Y:S02]  /*ce90*/  FFMA.FTZ R135, R196, R135, R161 ;  /* 0x00000087c4877223 */ /* 0x000fe400000100a1 */
[C---:B------:R-:W-:Y:S02]  /*cea0*/  FFMA.FTZ R161, R140.reuse, R138, R136 ;  /* 0x0000008a8ca17223 */ /* 0x040fe40000010088 */
[----:B------:R-:W-:-:S02]  /*ceb0*/  FFMA.FTZ R139, R140, R180, -R139 ;  /* 0x000000b48c8b7223 */ /* 0x000fc4000001088b */
[----:B------:R-:W-:Y:S02]  /*cec0*/  FMUL.FTZ R136, R189, R131 ;  /* 0x00000083bd887220 */ /* 0x000fe40000410000 */
[----:B------:R-:W-:Y:S02]  /*ced0*/  FADD.FTZ R179, -R179, R161 ;  /* 0x000000a1b3b37221 */ /* 0x000fe40000010100 */
[----:B------:R-:W-:Y:S02]  /*cee0*/  FADD.FTZ R178, R178, R139 ;  /* 0x0000008bb2b27221 */ /* 0x000fe40000010000 */
[----:B------:R-:W-:Y:S02]  /*cef0*/  FFMA.FTZ R136, R191, R163, -R136 ;  /* 0x000000a3bf887223 */ /* 0x000fe40000010888 */
[C---:B------:R-:W-:Y:S02]  /*cf00*/  FMUL.FTZ R139, R141.reuse, -R179 ;  /* 0x800000b38d8b7220 */ /* 0x040fe40000410000 */
[----:B------:R-:W-:-:S02]  /*cf10*/  FMUL.FTZ R141, R141, -R178 ;  /* 0x800000b28d8d7220 */ /* 0x000fc40000410000 */
[----:B------:R-:W-:Y:S02]  /*cf20*/  FFMA.FTZ R135, R195, R136, R135 ;  /* 0x00000088c3877223 */ /* 0x000fe40000010087 */
[C---:B------:R-:W-:Y:S02]  /*cf30*/  FFMA.FTZ R136, R142.reuse, R178, -R139 ;  /* 0x000000b28e887223 */ /* 0x040fe4000001088b */
[----:B------:R-:W-:Y:S02]  /*cf40*/  FFMA.FTZ R139, R142, R179, R141 ;  /* 0x000000b38e8b7223 */ /* 0x000fe4000001008d */
[----:B------:R-:W-:Y:S02]  /*cf50*/  FMUL.FTZ R140, R131, UR37 ;  /* 0x00000025838c7c20 */ /* 0x000fe40008410000 */
[----:B------:R-:W-:Y:S02]  /*cf60*/  FADD.FTZ R177, R177, R136 ;  /* 0x00000088b1b17221 */ /* 0x000fe40000010000 */
[----:B------:R-:W-:-:S02]  /*cf70*/  FADD.FTZ R139, -R176, R139 ;  /* 0x0000008bb08b7221 */ /* 0x000fc40000010100 */
[----:B------:R-:W-:Y:S02]  /*cf80*/  FFMA.FTZ R136, R163, UR36, -R140 ;  /* 0x00000024a3887c23 */ /* 0x000fe4000801088c */
[C---:B------:R-:W-:Y:S02]  /*cf90*/  FMUL.FTZ R140, R143.reuse, -R177 ;  /* 0x800000b18f8c7220 */ /* 0x040fe40000410000 */
[-C--:B------:R-:W-:Y:S02]  /*cfa0*/  FMUL.FTZ R143, R143, -R139.reuse ;  /* 0x8000008b8f8f7220 */ /* 0x080fe40000410000 */
        /* <DEDUP_REMOVED lines=12> */
[----:B------:R-:W-:Y:S02]  /*d070*/  FMUL.FTZ R144, R246, UR36 ;  /* 0x00000024f6907c20 */ /* 0x000fe40008410000 */
[C---:B------:R-:W-:Y:S02]  /*d080*/  FFMA.FTZ R141, R188.reuse, R245, -R141 ;  /* 0x000000f5bc8d7223 */ /* 0x040fe4000001088d */
[----:B------:R-:W-:-:S02]  /*d090*/  FFMA.FTZ R143, R188, R246, R143 ;  /* 0x000000f6bc8f7223 */ /* 0x000fc4000001008f */
[----:B------:R-:W-:Y:S02]  /*d0a0*/  FADD.FTZ R172, R172, R161 ;  /* 0x000000a1acac7221 */ /* 0x000fe40000010000 */
[----:B------:R-:W-:Y:S01]  /*d0b0*/  FADD.FTZ R173, -R173, R146 ;  /* 0x00000092adad7221 */ /* 0x000fe20000010100 */
[----:B------:R-:W-:Y:S01]  /*d0c0*/  MOV R146, UR7 ;  /* 0x0000000700927c02 */ /* 0x000fe20008000f00 */
[----:B------:R-:W-:Y:S02]  /*d0d0*/  FFMA.FTZ R161, R245, UR37, R144 ;  /* 0x00000025f5a17c23 */ /* 0x000fe40008010090 */
[C---:B------:R-:W-:Y:S02]  /*d0e0*/  FMUL.FTZ R144, R194.reuse, R141 ;  /* 0x0000008dc2907220 */ /* 0x040fe40000410000 */
[----:B------:R-:W-:Y:S01]  /*d0f0*/  FMUL.FTZ R141, R194, R143 ;  /* 0x0000008fc28d7220 */ /* 0x000fe20000410000 */
[----:B------:R0:W-:Y:S01]  /*d100*/  @!P0 STS.128 [R146.X16+0x2e10], R64 ;  /* 0x002e104092008388 */ /* 0x0001e2000000cc00 */
[----:B------:R-:W-:-:S02]  /*d110*/  FMUL.FTZ R143, R147, -R173 ;  /* 0x800000ad938f7220 */ /* 0x000fc40000410000 */
[-C--:B------:R-:W-:Y:S02]  /*d120*/  FMUL.FTZ R147, R147, -R172.reuse ;  /* 0x800000ac93937220 */ /* 0x080fe40000410000 */
[C---:B------:R-:W-:Y:S02]  /*d130*/  FFMA.FTZ R143, R148.reuse, R172, -R143 ;  /* 0x000000ac948f7223 */ /* 0x040fe4000001088f */
[----:B------:R-:W-:Y:S02]  /*d140*/  FFMA.FTZ R148, R148, R173, R147 ;  /* 0x000000ad94947223 */ /* 0x000fe40000010093 */
[----:B------:R-:W-:Y:S02]  /*d150*/  FADD.FTZ R135, R135, R144 ;  /* 0x0000009087877221 */ /* 0x000fe40000010000 */
        /* <DEDUP_REMOVED lines=17> */
[----:B------:R-:W-:Y:S02]  /*d270*/  FMUL.FTZ R192, R192, R205 ;  /* 0x000000cdc0c07220 */ /* 0x000fe40000410000 */
[----:B------:R-:W-:Y:S02]  /*d280*/  FFMA.FTZ R154, R154, R64, R153 ;  /* 0x000000409a9a7223 */ /* 0x000fe40000010099 */
[----:B------:R-:W-:-:S02]  /*d290*/  FADD.FTZ R147, R164, R65 ;  /* 0x00000041a4937221 */ /* 0x000fc40000010000 */
[----:B------:R-:W-:Y:S02]  /*d2a0*/  FFMA.FTZ R199, -R187, R199, R244 ;  /* 0x000000c7bbc77223 */ /* 0x000fe400000101f4 */
[----:B------:R-:W-:Y:S02]  /*d2b0*/  FFMA.FTZ R192, R193, R129, R192 ;  /* 0x00000081c1c07223 */ /* 0x000fe400000100c0 */
[----:B------:R-:W-:Y:S02]  /*d2c0*/  FMUL.FTZ R189, R189, R163 ;  /* 0x000000a3bdbd7220 */ /* 0x000fe40000410000 */
[----:B------:R-:W-:Y:S02]  /*d2d0*/  FADD.FTZ R165, -R165, R154 ;  /* 0x0000009aa5a57221 */ /* 0x000fe40000010100 */
[----:B------:R-:W-:Y:S02]  /*d2e0*/  FMUL.FTZ R142, R131, UR36 ;  /* 0x00000024838e7c20 */ /* 0x000fe40008410000 */
[----:B------:R-:W-:-:S02]  /*d2f0*/  FMUL.FTZ R65, R155, -R147 ;  /* 0x800000939b417220 */ /* 0x000fc40000410000 */
[----:B------:R-:W-:Y:S02]  /*d300*/  FFMA.FTZ R192, -R196, R192, R199 ;  /* 0x000000c0c4c07223 */ /* 0x000fe400000101c7 */
[----:B------:R-:W-:Y:S02]  /*d310*/  FFMA.FTZ R189, R191, R131, R189 ;  /* 0x00000083bfbd7223 */ /* 0x000fe400000100bd */
[-C--:B------:R-:W-:Y:S02]  /*d320*/  FMUL.FTZ R155, R155, -R165.reuse ;  /* 0x800000a59b9b7220 */ /* 0x080fe40000410000 */
[----:B------:R-:W-:Y:S02]  /*d330*/  FFMA.FTZ R142, R163, UR37, R142 ;  /* 0x00000025a38e7c23 */ /* 0x000fe4000801008e */
[----:B------:R-:W-:Y:S02]  /*d340*/  FFMA.FTZ R66, R156, R165, R65 ;  /* 0x000000a59c427223 */ /* 0x000fe40000010041 */
[----:B------:R-:W-:-:S02]  /*d350*/  FFMA.FTZ R192, -R195, R189, R192 ;  /* 0x000000bdc3c07223 */ /* 0x000fc400000101c0 */
[C---:B------:R-:W-:Y:S02]  /*d360*/  FMUL.FTZ R136, R195.reuse, R136 ;  /* 0x00000088c3887220 */ /* 0x040fe40000410000 */
[----:B------:R-:W-:Y:S02]  /*d370*/  FFMA.FTZ R155, R156, R147, -R155 ;  /* 0x000000939c9b7223 */ /* 0x000fe4000001089b */
[----:B------:R-:W-:Y:S02]  /*d380*/  FFMA.FTZ R195, -R195, R142, -RZ ;  /* 0x0000008ec3c37223 */ /* 0x000fe400000109ff */
[----:B------:R-:W-:Y:S02]  /*d390*/  FMUL.FTZ R142, R246, UR37 ;  /* 0x00000025f68e7c20 */ /* 0x000fe40008410000 */
[----:B------:R-:W-:Y:S02]  /*d3a0*/  FADD.FTZ R66, -R203, R66 ;  /* 0x00000042cb427221 */ /* 0x000fe40000010100 */
[----:B------:R-:W-:-:S02]  /*d3b0*/  FADD.FTZ R204, R204, R155 ;  /* 0x0000009bcccc7221 */ /* 0x000fc40000010000 */
[----:B------:R-:W-:Y:S02]  /*d3c0*/  FFMA.FTZ R145, R245, UR36, -R142 ;  /* 0x00000024f5917c23 */ /* 0x000fe4000801088e */
[----:B------:R-:W-:Y:S02]  /*d3d0*/  FMUL.FTZ R133, R128, UR37 ;  /* 0x0000002580857c20 */ /* 0x000fe40008410000 */
[C---:B------:R-:W-:Y:S02]  /*d3e0*/  FMUL.FTZ R65, R157.reuse, -R66 ;  /* 0x800000429d417220 */ /* 0x040fe40000410000 */
[----:B------:R-:W-:Y:S02]  /*d3f0*/  FMUL.FTZ R157, R157, -R204 ;  /* 0x800000cc9d9d7220 */ /* 0x000fe40000410000 */
[----:B------:R-:W-:Y:S01]  /*d400*/  FMUL.FTZ R142, R194, R145 ;  /* 0x00000091c28e7220 */ /* 0x000fe20000410000 */
[----:B------:R-:W-:Y:S01]  /*d410*/  SHF.L.U32 R145, R107, 0x5, RZ ;  /* 0x000000056b917819 */ /* 0x000fe200000006ff */
[----:B------:R-:W-:-:S02]  /*d420*/  FFMA.FTZ R133, R206, UR36, -R133 ;  /* 0x00000024ce857c23 */ /* 0x000fc40008010885 */
[C---:B------:R-:W-:Y:S01]  /*d430*/  FFMA.FTZ R65, R158.reuse, R204, -R65 ;  /* 0x000000cc9e417223 */ /* 0x040fe20000010841 */
[----:B------:R-:W-:Y:S01]  /*d440*/  LEA.HI.SX32 R145, R145, R145, 0x1b ;  /* 0x0000009191917211 */ /* 0x000fe200078fdaff */
[----:B------:R-:W-:Y:S02]  /*d450*/  FFMA.FTZ R158, R158, R66, R157 ;  /* 0x000000429e9e7223 */ /* 0x000fe4000001009d */
[----:B------:R-:W-:Y:S02]  /*d460*/  FMUL.FTZ R133, R187, R133 ;  /* 0x00000085bb857220 */ /* 0x000fe40000410000 */
[----:B------:R-:W-:Y:S01]  /*d470*/  FADD.FTZ R225, -R225, R158 ;  /* 0x0000009ee1e17221 */ /* 0x000fe20000010100 */
[----:B------:R-:W-:Y:S01]  /*d480*/  STS [R145.X4+0x8b0], R136 ;  /* 0x0008b08891007388 */ /* 0x000fe20000004800 */
[----:B------:R-:W-:Y:S02]  /*d490*/  FADD.FTZ R149, R226, R65 ;  /* 0x00000041e2957221 */ /* 0x000fe40000010000 */
[----:B------:R-:W-:Y:S01]  /*d4a0*/  FMUL.FTZ R134, R196, R134 ;  /* 0x00000086c4867220 */ /* 0x000fe20000410000 */
[----:B------:R0:W-:Y:S01]  /*d4b0*/  STS [R145.X4+0x8a0], R133 ;  /* 0x0008a08591007388 */ /* 0x0001e20000004800 */
[----:B------:R-:W-:-:S02]  /*d4c0*/  FMUL.FTZ R146, R204, R77 ;  /* 0x0000004dcc927220 */ /* 0x000fc40000410000 */
[----:B------:R-:W-:Y:S01]  /*d4d0*/  FMUL.FTZ R65, R225, R78 ;  /* 0x0000004ee1417220 */ /* 0x000fe20000410000 */
[----:B------:R1:W-:Y:S01]  /*d4e0*/  STS [R145.X4+0x8a8], R134 ;  /* 0x0008a88691007388 */ /* 0x0003e20000004800 */
[-C--:B------:R-:W-:Y:S02]  /*d4f0*/  FFMA.FTZ R151, R9, -R77.reuse, R222 ;  /* 0x8000004d09977223 */ /* 0x080fe400000100de */
[----:B------:R-:W-:Y:S01]  /*d500*/  FMUL.FTZ R148, R66, R77 ;  /* 0x0000004d42947220 */ /* 0x000fe20000410000 */
[----:B------:R-:W-:Y:S01]  /*d510*/  STS [R145.X4+0x8b8], R142 ;  /* 0x0008b88e91007388 */ /* 0x000fe20000004800 */
[----:B------:R-:W-:Y:S02]  /*d520*/  FMUL.FTZ R150, R115, R146 ;  /* 0x0000009273967220 */ /* 0x000fe40000410000 */
[----:B0-----:R-:W-:Y:S01]  /*d530*/  FMUL.FTZ R133, R149, R78 ;  /* 0x0000004e95857220 */ /* 0x001fe20000410000 */
[----:B------:R-:W-:Y:S01]  /*d540*/  STS [R145.X4+0x86c], R209 ;  /* 0x00086cd191007388 */ /* 0x000fe20000004800 */
[----:B------:R-:W-:-:S02]  /*d550*/  FMUL.FTZ R67, R114, R65 ;  /* 0x0000004172437220 */ /* 0x000fc40000410000 */
[----:B-1----:R-:W-:Y:S01]  /*d560*/  FMUL.FTZ R134, R114, R133 ;  /* 0x0000008572867220 */ /* 0x002fe20000410000 */
[----:B------:R-:W-:Y:S01]  /*d570*/  STS [R145.X4+0x840], R240 ;  /* 0x000840f091007388 */ /* 0x000fe20000004800 */
[----:B------:R-:W-:Y:S02]  /*d580*/  FFMA.FTZ R137, -R196, R137, -RZ ;  /* 0x00000089c4897223 */ /* 0x000fe400000109ff */
[-C--:B------:R-:W-:Y:S01]  /*d590*/  FFMA.FTZ R150, R151, R148.reuse, -R150 ;  /* 0x0000009497967223 */ /* 0x080fe20000010896 */
[----:B------:R-:W-:Y:S01]  /*d5a0*/  STS [R145.X4+0x844], R237 ;  /* 0x000844ed91007388 */ /* 0x000fe20000004800 */
[----:B------:R-:W-:Y:S02]  /*d5b0*/  FMUL.FTZ R148, R115, R148 ;  /* 0x0000009473947220 */ /* 0x000fe40000410000 */
[C---:B------:R-:W-:Y:S01]  /*d5c0*/  FFMA.FTZ R67, R212.reuse, R133, R67 ;  /* 0x00000085d4437223 */ /* 0x040fe20000010043 */
[----:B------:R0:W-:Y:S01]  /*d5d0*/  STS [R145.X4+0x8ac], R137 ;  /* 0x0008ac8991007388 */ /* 0x0001e20000004800 */
[----:B------:R-:W-:-:S02]  /*d5e0*/  FFMA.FTZ R65, R212, R65, -R134 ;  /* 0x00000041d4417223 */ /* 0x000fc40000010886 */
[----:B------:R-:W-:Y:S01]  /*d5f0*/  FMUL.FTZ R153, R165, R76 ;  /* 0x0000004ca5997220 */ /* 0x000fe20000410000 */
[----:B------:R-:W-:Y:S01]  /*d600*/  STS [R145.X4+0x848], R239 ;  /* 0x000848ef91007388 */ /* 0x000fe20000004800 */
[----:B------:R-:W-:Y:S02]  /*d610*/  FFMA.FTZ R148, R151, R146, R148 ;  /* 0x0000009297947223 */ /* 0x000fe40000010094 */
[----:B------:R-:W-:Y:S01]  /*d620*/  FADD.FTZ R67, RZ, R67 ;  /* 0x00000043ff437221 */ /* 0x000fe20000010000 */
[----:B------:R-:W-:Y:S01]  /*d630*/  STS [R145.X4+0x84c], R208 ;  /* 0x00084cd091007388 */ /* 0x000fe20000004800 */
[-C--:B------:R-:W-:Y:S02]  /*d640*/  FFMA.FTZ R134, R8, -R76.reuse, R213 ;  /* 0x8000004c08867223 */ /* 0x080fe400000100d5 */
[----:B0-----:R-:W-:Y:S01]  /*d650*/  FMUL.FTZ R137, R147, R76 ;  /* 0x0000004c93897220 */ /* 0x001fe20000410000 */
[----:B------:R-:W-:Y:S01]  /*d660*/  STS [R145.X4+0x850], R238 ;  /* 0x000850ee91007388 */ /* 0x000fe20000004800 */
[----:B------:R-:W-:-:S02]  /*d670*/  FMUL.FTZ R136, R116, R153 ;  /* 0x0000009974887220 */ /* 0x000fc40000410000 */
[----:B------:R-:W-:Y:S01]  /*d680*/  FADD.FTZ R65, RZ, R65 ;  /* 0x00000041ff417221 */ /* 0x000fe20000010000 */
[----:B------:R-:W-:Y:S01]  /*d690*/  STS [R145.X4+0x854], R215 ;  /* 0x000854d791007388 */ /* 0x000fe20000004800 */
[----:B------:R-:W-:Y:S02]  /*d6a0*/  FADD.FTZ R67, R67, R148 ;  /* 0x0000009443437221 */ /* 0x000fe40000010000 */
[-C--:B------:R-:W-:Y:S01]  /*d6b0*/  FMUL.FTZ R148, R116, R137.reuse ;  /* 0x0000008974947220 */ /* 0x080fe20000410000 */
[----:B------:R-:W-:Y:S01]  /*d6c0*/  STS [R145.X4+0x858], R236 ;  /* 0x000858ec91007388 */ /* 0x000fe20000004800 */
[----:B------:R-:W-:Y:S02]  /*d6d0*/  FFMA.FTZ R136, R134, R137, R136 ;  /* 0x0000008986887223 */ /* 0x000fe40000010088 */
[----:B------:R-:W-:Y:S01]  /*d6e0*/  FADD.FTZ R65, R65, R150 ;  /* 0x0000009641417221 */ /* 0x000fe20000010000 */
[----:B------:R-:W-:Y:S01]  /*d6f0*/  STS [R145.X4+0x85c], R233 ;  /* 0x00085ce991007388 */ /* 0x000fe20000004800 */
[----:B------:R-:W-:-:S02]  /*d700*/  FMUL.FTZ R150, R64, R75 ;  /* 0x0000004b40967220 */ /* 0x000fc40000410000 */
[----:B------:R-:W-:Y:S01]  /*d710*/  FFMA.FTZ R148, R134, R153, -R148 ;  /* 0x0000009986947223 */ /* 0x000fe20000010894 */
[----:B------:R-:W-:Y:S01]  /*d720*/  STS [R145.X4+0x860], R235 ;  /* 0x000860eb91007388 */ /* 0x000fe20000004800 */
[----:B------:R-:W-:Y:S02]  /*d730*/  FADD.FTZ R67, R67, R136 ;  /* 0x0000008843437221 */ /* 0x000fe40000010000 */
[----:B------:R-:W-:Y:S01]  /*d740*/  FMUL.FTZ R155, R143, R74 ;  /* 0x0000004a8f9b7220 */ /* 0x000fe20000410000 */
[----:B------:R-:W-:Y:S01]  /*d750*/  STS [R145.X4+0x864], R218 ;  /* 0x000864da91007388 */ /* 0x000fe20000004800 */
[-C--:B------:R-:W-:Y:S02]  /*d760*/  FFMA.FTZ R153, R7, -R75.reuse, R216 ;  /* 0x8000004b07997223 */ /* 0x080fe400000100d8 */
[----:B------:R-:W-:Y:S01]  /*d770*/  FMUL.FTZ R136, R166, R75 ;  /* 0x0000004ba6887220 */ /* 0x000fe20000410000 */
[----:B------:R-:W-:Y:S01]  /*d780*/  STS [R145.X4+0x868], R234 ;  /* 0x000868ea91007388 */ /* 0x000fe20000004800 */
[----:B------:R-:W-:-:S02]  /*d790*/  FMUL.FTZ R152, R117, R150 ;  /* 0x0000009675987220 */ /* 0x000fc40000410000 */
[----:B------:R-:W-:Y:S01]  /*d7a0*/  FMUL.FTZ R157, R169, R74 ;  /* 0x0000004aa99d7220 */ /* 0x000fe20000410000 */
[----:B------:R-:W-:Y:S01]  /*d7b0*/  STS [R145.X4+0x870], R232 ;  /* 0x000870e891007388 */ /* 0x000fe20000004800 */
[----:B------:R-:W-:Y:S02]  /*d7c0*/  FMUL.FTZ R156, R118, R155 ;  /* 0x0000009b769c7220 */ /* 0x000fe40000410000 */
[-C--:B------:R-:W-:Y:S01]  /*d7d0*/  FFMA.FTZ R152, R153, R136.reuse, R152 ;  /* 0x0000008899987223 */ /* 0x080fe20000010098 */
[----:B------:R-:W-:Y:S01]  /*d7e0*/  STS [R145.X4+0x874], R229 ;  /* 0x000874e591007388 */ /* 0x000fe20000004800 */
[----:B------:R-:W-:Y:S02]  /*d7f0*/  FMUL.FTZ R154, R117, R136 ;  /* 0x00000088759a7220 */ /* 0x000fe40000410000 */
[----:B------:R-:W-:Y:S01]  /*d800*/  FFMA.FTZ R156, R214, R157, -R156 ;  /* 0x0000009dd69c7223 */ /* 0x000fe2000001089c */
[----:B------:R-:W-:Y:S01]  /*d810*/  STS [R145.X4+0x878], R231 ;  /* 0x000878e791007388 */ /* 0x000fe20000004800 */
[----:B------:R-:W-:-:S02]  /*d820*/  FADD.FTZ R67, R67, R152 ;  /* 0x0000009843437221 */ /* 0x000fc40000010000 */
[----:B------:R-:W-:Y:S01]  /*d830*/  FMUL.FTZ R157, R118, R157 ;  /* 0x0000009d769d7220 */ /* 0x000fe20000410000 */
[----:B------:R-:W-:Y:S01]  /*d840*/  STS [R145.X4+0x87c], R210 ;  /* 0x00087cd291007388 */ /* 0x000fe20000004800 */
[----:B------:R-:W-:Y:S02]  /*d850*/  FMUL.FTZ R152, R144, R73 ;  /* 0x0000004990987220 */ /* 0x000fe40000410000 */
[----:B------:R-:W-:Y:S01]  /*d860*/  FFMA.FTZ R154, R153, R150, -R154 ;  /* 0x00000096999a7223 */ /* 0x000fe2000001089a */
[----:B------:R-:W-:Y:S01]  /*d870*/  STS [R145.X4+0x880], R230 ;  /* 0x000880e691007388 */ /* 0x000fe20000004800 */
[----:B------:R-:W-:Y:S02]  /*d880*/  FMUL.FTZ R249, R127, UR37 ;  /* 0x000000257ff97c20 */ /* 0x000fe40008410000 */
[----:B------:R-:W-:Y:S01]  /*d890*/  FADD.FTZ R65, R65, R148 ;  /* 0x0000009441417221 */ /* 0x000fe20000010000 */
[----:B------:R-:W-:Y:S01]  /*d8a0*/  STS [R145.X4+0x884], R224 ;  /* 0x000884e091007388 */ /* 0x000fe20000004800 */
[----:B------:R-:W-:-:S02]  /*d8b0*/  FFMA.FTZ R150, R214, R155, R157 ;  /* 0x0000009bd6967223 */ /* 0x000fc4000001009d */
[----:B------:R-:W-:Y:S01]  /*d8c0*/  FMUL.FTZ R148, R170, R73 ;  /* 0x00000049aa947220 */ /* 0x000fe20000410000 */
[----:B------:R-:W-:Y:S01]  /*d8d0*/  STS [R145.X4+0x890], R242 ;  /* 0x000890f291007388 */ /* 0x000fe20000004800 */
[----:B------:R-:W-:Y:S02]  /*d8e0*/  FMUL.FTZ R157, R119, R152 ;  /* 0x00000098779d7220 */ /* 0x000fe40000410000 */
[----:B------:R-:W-:Y:S01]  /*d8f0*/  FFMA.FTZ R249, R207, UR36, -R249 ;  /* 0x00000024cff97c23 */ /* 0x000fe200080108f9 */
[----:B------:R-:W-:Y:S01]  /*d900*/  STS [R145.X4+0x894], R241 ;  /* 0x000894f191007388 */ /* 0x000fe20000004800 */
[----:B------:R-:W-:Y:S02]  /*d910*/  FADD.FTZ R65, R65, R154 ;  /* 0x0000009a41417221 */ /* 0x000fe40000010000 */
[----:B------:R-:W-:Y:S01]  /*d920*/  FADD.FTZ R67, R67, R150 ;  /* 0x0000009643437221 */ /* 0x000fe20000010000 */
[----:B------:R-:W-:Y:S01]  /*d930*/  STS [R145.X4+0x8b4], R195 ;  /* 0x0008b4c391007388 */ /* 0x000fe20000004800 */
[----:B------:R-:W-:-:S02]  /*d940*/  FMUL.FTZ R154, R119, R148 ;  /* 0x00000094779a7220 */ /* 0x000fc40000410000 */
[C---:B------:R-:W-:Y:S02]  /*d950*/  FFMA.FTZ R150, R217.reuse, R148, R157 ;  /* 0x00000094d9967223 */ /* 0x040fe4000001009d */
[----:B------:R-:W-:Y:S02]  /*d960*/  FMUL.FTZ R157, R172, R72 ;  /* 0x00000048ac9d7220 */ /* 0x000fe40000410000 */
[----:B------:R-:W-:Y:S02]  /*d970*/  FMUL.FTZ R160, R200, R249 ;  /* 0x000000f9c8a07220 */ /* 0x000fe40000410000 */
[----:B------:R-:W-:Y:S02]  /*d980*/  FFMA.FTZ R154, R217, R152, -R154 ;  /* 0x00000098d99a7223 */ /* 0x000fe4000001089a */
[----:B------:R-:W-:Y:S01]  /*d990*/  FADD.FTZ R67, R67, R150 ;  /* 0x0000009643437221 */ /* 0x000fe20000010000 */
[----:B------:R0:W-:Y:S01]  /*d9a0*/  STS [R145.X4+0x898], R160 ;  /* 0x000898a091007388 */ /* 0x0001e20000004800 */
[----:B------:R-:W-:-:S02]  /*d9b0*/  FADD.FTZ R65, R65, R156 ;  /* 0x0000009c41417221 */ /* 0x000fc40000010000 */
[-C--:B------:R-:W-:Y:S02]  /*d9c0*/  FFMA.FTZ R150, R4, -R72.reuse, R221 ;  /* 0x8000004804967223 */ /* 0x080fe400000100dd */
[----:B------:R-:W-:Y:S02]  /*d9d0*/  FMUL.FTZ R167, R173, R72 ;  /* 0x00000048ada77220 */ /* 0x000fe40000410000 */
[----:B------:R-:W-:Y:S02]  /*d9e0*/  FMUL.FTZ R152, R120, R157 ;  /* 0x0000009d78987220 */ /* 0x000fe40000410000 */
[----:B------:R-:W-:Y:S02]  /*d9f0*/  FMUL.FTZ R142, R174, R71 ;  /* 0x00000047ae8e7220 */ /* 0x000fe40000410000 */
[----:B------:R-:W-:Y:S02]  /*da00*/  FFMA.FTZ R194, -R194, R161, -RZ ;  /* 0x000000a1c2c27223 */ /* 0x000fe400000109ff */
[----:B------:R-:W-:-:S02]  /*da10*/  FMUL.FTZ R161, R177, R70 ;  /* 0x00000046b1a17220 */ /* 0x000fc40000410000 */
[----:B------:R-:W-:Y:S01]  /*da20*/  FMUL.FTZ R158, R140, R71 ;  /* 0x000000478c9e7220 */ /* 0x000fe20000410000 */
[----:B------:R-:W-:Y:S01]  /*da30*/  STS [R145.X4+0x8bc], R194 ;  /* 0x0008bcc291007388 */ /* 0x000fe20000004800 */
[-C--:B------:R-:W-:Y:S02]  /*da40*/  FFMA.FTZ R156, R150, R167.reuse, -R152 ;  /* 0x000000a7969c7223 */ /* 0x080fe40000010898 */
[----:B0-----:R-:W-:Y:S02]  /*da50*/  FMUL.FTZ R160, R121, R142 ;  /* 0x0000008e79a07220 */ /* 0x001fe40000410000 */
[----:B------:R-:W-:Y:S01]  /*da60*/  FADD.FTZ R65, R65, R154 ;  /* 0x0000009a41417221 */ /* 0x000fe20000010000 */
[----:B------:R-:W-:Y:S01]  /*da70*/  MOV R154, UR39 ;  /* 0x00000027009a7c02 */ /* 0x000fe20008000f00 */
[----:B------:R-:W-:Y:S02]  /*da80*/  FFMA.FTZ R187, -R187, R162, -RZ ;  /* 0x000000a2bbbb7223 */ /* 0x000fe400000109ff */
[----:B------:R-:W-:Y:S01]  /*da90*/  FMUL.FTZ R167, R120, R167 ;  /* 0x000000a778a77220 */ /* 0x000fe20000410000 */
[----:B------:R-:W-:Y:S01]  /*daa0*/  LEA R181, R154, -R107, 0x1 ;  /* 0x8000006b9ab57211 */ /* 0x000fe200078e08ff */
[----:B------:R-:W-:Y:S01]  /*dab0*/  FMUL.FTZ R171, R139, R70 ;  /* 0x000000468bab7220 */ /* 0x000fe20000410000 */
[----:B------:R-:W-:Y:S01]  /*dac0*/  STS [R145.X4+0x8a4], R187 ;  /* 0x0008a4bb91007388 */ /* 0x000fe20000004800 */
[----:B------:R-:W-:Y:S01]  /*dad0*/  FMUL.FTZ R162, R122, R161 ;  /* 0x000000a17aa27220 */ /* 0x000fe20000410000 */
[----:B------:R-:W-:Y:S01]  /*dae0*/  ISETP.GE.AND P0, PT, R181, 0x1, PT ;  /* 0x00000001b500780c */ /* 0x000fe20003f06270 */
[----:B------:R-:W-:-:S02]  /*daf0*/  FFMA.FTZ R160, R219, R158, -R160 ;  /* 0x0000009edba07223 */ /* 0x000fc400000108a0 */
[----:B------:R-:W-:Y:S02]  /*db00*/  FADD.FTZ R65, R65, R156 ;  /* 0x0000009c41417221 */ /* 0x000fe40000010000 */
[----:B------:R-:W-:Y:S02]  /*db10*/  FMUL.FTZ R202, R127, UR36 ;  /* 0x000000247fca7c20 */ /* 0x000fe40008410000 */
[----:B------:R-:W-:Y:S02]  /*db20*/  FFMA.FTZ R152, R150, R157, R167 ;  /* 0x0000009d96987223 */ /* 0x000fe400000100a7 */
[----:B------:R-:W-:Y:S02]  /*db30*/  FMUL.FTZ R158, R121, R158 ;  /* 0x0000009e799e7220 */ /* 0x000fe40000410000 */
[----:B------:R-:W-:Y:S02]  /*db40*/  FFMA.FTZ R162, R220, R171, -R162 ;  /* 0x000000abdca27223 */ /* 0x000fe400000108a2 */
[----:B------:R-:W-:-:S02]  /*db50*/  FADD.FTZ R65, R65, R160 ;  /* 0x000000a041417221 */ /* 0x000fc40000010000 */
[C---:B------:R-:W-:Y:S02]  /*db60*/  FFMA.FTZ R228, R223.reuse, UR36, -R228 ;  /* 0x00000024dfe47c23 */ /* 0x040fe400080108e4 */
[----:B------:R-:W-:Y:S02]  /*db70*/  FFMA.FTZ R252, R223, UR37, R252 ;  /* 0x00000025dffc7c23 */ /* 0x000fe400080100fc */
[----:B------:R-:W-:Y:S02]  /*db80*/  FFMA.FTZ R202, R207, UR37, R202 ;  /* 0x00000025cfca7c23 */ /* 0x000fe400080100ca */
[----:B------:R-:W-:Y:S02]  /*db90*/  FADD.FTZ R67, R67, R152 ;  /* 0x0000009843437221 */ /* 0x000fe40000010000 */
[----:B------:R-:W-:Y:S02]  /*dba0*/  FFMA.FTZ R158, R219, R142, R158 ;  /* 0x0000008edb9e7223 */ /* 0x000fe4000001009e */
[----:B------:R-:W-:-:S02]  /*dbb0*/  FMUL.FTZ R171, R122, R171 ;  /* 0x000000ab7aab7220 */ /* 0x000fc40000410000 */
[----:B------:R-:W-:Y:S02]  /*dbc0*/  FADD.FTZ R209, R65, R162 ;  /* 0x000000a241d17221 */ /* 0x000fe40000010000 */
[----:B------:R-:W-:Y:S02]  /*dbd0*/  FMUL.FTZ R65, R159, UR43 ;  /* 0x0000002b9f417c20 */ /* 0x000fe40008410000 */
[C---:B------:R-:W-:Y:S02]  /*dbe0*/  FMUL.FTZ R228, R227.reuse, R228 ;  /* 0x000000e4e3e47220 */ /* 0x040fe40000410000 */
[----:B------:R-:W-:Y:S02]  /*dbf0*/  FFMA.FTZ R227, -R227, R252, -RZ ;  /* 0x000000fce3e37223 */ /* 0x000fe400000109ff */
[----:B------:R-:W-:Y:S01]  /*dc00*/  FFMA.FTZ R200, -R200, R202, -RZ ;  /* 0x000000cac8c87223 */ /* 0x000fe200000109ff */
[----:B------:R-:W-:Y:S01]  /*dc10*/  STS [R145.X4+0x888], R228 ;  /* 0x000888e491007388 */ /* 0x000fe20000004800 */
[----:B------:R-:W-:-:S02]  /*dc20*/  FADD.FTZ R67, R67, R158 ;  /* 0x0000009e43437221 */ /* 0x000fc40000010000 */
[----:B------:R-:W-:Y:S01]  /*dc30*/  FFMA.FTZ R152, R220, R161, R171 ;  /* 0x000000a1dc987223 */ /* 0x000fe200000100ab */
[----:B------:R-:W-:Y:S01]  /*dc40*/  STS [R145.X4+0x88c], R227 ;  /* 0x00088ce391007388 */ /* 0x000fe20000004800 */
[----:B------:R-:W-:Y:S02]  /*dc50*/  FFMA.FTZ R168, R130, UR45, R65 ;  /* 0x0000002d82a87c23 */ /* 0x000fe40008010041 */
[----:B------:R-:W-:Y:S01]  /*dc60*/  FMUL.FTZ R65, R197, UR43 ;  /* 0x0000002bc5417c20 */ /* 0x000fe20008410000 */
[----:B------:R0:W-:Y:S01]  /*dc70*/  STS [R145.X4+0x89c], R200 ;  /* 0x00089cc891007388 */ /* 0x0001e20000004800 */
[----:B------:R-:W-:Y:S02]  /*dc80*/  FADD.FTZ R203, R67, R152 ;  /* 0x0000009843cb7221 */ /* 0x000fe40000010000 */
[----:B------:R-:W-:Y:S02]  /*dc90*/  FMUL.FTZ R67, R201, UR43 ;  /* 0x0000002bc9437c20 */ /* 0x000fe40008410000 */
[----:B------:R-:W-:-:S02]  /*dca0*/  FFMA.FTZ R158, R198, UR45, R65 ;  /* 0x0000002dc69e7c23 */ /* 0x000fc40008010041 */
[----:B------:R-:W-:Y:S02]  /*dcb0*/  FMUL.FTZ R65, R183, UR43 ;  /* 0x0000002bb7417c20 */ /* 0x000fe40008410000 */
[----:B------:R-:W-:Y:S02]  /*dcc0*/  FFMA.FTZ R176, R108, -R68, R211 ;  /* 0x800000446cb07223 */ /* 0x000fe400000100d3 */
[----:B0-----:R-:W-:Y:S02]  /*dcd0*/  FMUL.FTZ R145, R180, UR43 ;  /* 0x0000002bb4917c20 */ /* 0x001fe40008410000 */
[----:B------:R-:W-:Y:S02]  /*dce0*/  FFMA.FTZ R162, R132, UR45, R67 ;  /* 0x0000002d84a27c23 */ /* 0x000fe40008010043 */
[----:B------:R-:W-:Y:S02]  /*dcf0*/  FMUL.FTZ R67, R185, UR43 ;  /* 0x0000002bb9437c20 */ /* 0x000fe40008410000 */
[----:B------:R-:W-:-:S02]  /*dd00*/  FMUL.FTZ R187, R138, UR43 ;  /* 0x0000002b8abb7c20 */ /* 0x000fc40008410000 */
[C---:B------:R-:W-:Y:S02]  /*dd10*/  FFMA.FTZ R145, R138.reuse, UR45, -R145 ;  /* 0x0000002d8a917c23 */ /* 0x040fe40008010891 */
[----:B------:R-:W-:Y:S02]  /*dd20*/  FMUL.FTZ R211, R138, R68 ;  /* 0x000000448ad37220 */ /* 0x000fe40000410000 */
[----:B------:R-:W-:Y:S02]  /*dd30*/  FMUL.FTZ R138, R178, UR43 ;  /* 0x0000002bb28a7c20 */ /* 0x000fe40008410000 */
[----:B------:R-:W-:Y:S02]  /*dd40*/  FFMA.FTZ R154, R182, UR45, -R65 ;  /* 0x0000002db69a7c23 */ /* 0x000fe40008010841 */
[----:B------:R-:W-:Y:S02]  /*dd50*/  FMUL.FTZ R190, R177, UR43 ;  /* 0x0000002bb1be7c20 */ /* 0x000fe40008410000 */
[----:B------:R-:W-:-:S02]  /*dd60*/  FMUL.FTZ R65, R174, UR43 ;  /* 0x0000002bae417c20 */ /* 0x000fc40008410000 */
[----:B------:R-:W-:Y:S02]  /*dd70*/  FFMA.FTZ R156, R184, UR45, R67 ;  /* 0x0000002db89c7c23 */ /* 0x000fe40008010043 */
[C---:B------:R-:W-:Y:S02]  /*dd80*/  FMUL.FTZ R67, R179.reuse, UR43 ;  /* 0x0000002bb3437c20 */ /* 0x040fe40008410000 */
[C---:B------:R-:W-:Y:S02]  /*dd90*/  FFMA.FTZ R138, R179.reuse, UR45, -R138 ;  /* 0x0000002db38a7c23 */ /* 0x040fe4000801088a */
[----:B------:R-:W-:Y:S02]  /*dda0*/  FMUL.FTZ R216, R179, R69 ;  /* 0x00000045b3d87220 */ /* 0x000fe40000410000 */
[C---:B------:R-:W-:Y:S02]  /*ddb0*/  FFMA.FTZ R179, R139.reuse, UR45, -R190 ;  /* 0x0000002d8bb37c23 */ /* 0x040fe400080108be */
[----:B------:R-:W-:-:S02]  /*ddc0*/  FMUL.FTZ R196, R139, UR43 ;  /* 0x0000002b8bc47c20 */ /* 0x000fc40008410000 */
[C---:B------:R-:W-:Y:S02]  /*ddd0*/  FFMA.FTZ R190, R140.reuse, UR45, -R65 ;  /* 0x0000002d8cbe7c23 */ /* 0x040fe40008010841 */
[----:B------:R-:W-:Y:S02]  /*dde0*/  FMUL.FTZ R65, R140, UR43 ;  /* 0x0000002b8c417c20 */ /* 0x000fe40008410000 */
[----:B------:R-:W-:Y:S02]  /*ddf0*/  FMUL.FTZ R194, R172, UR43 ;  /* 0x0000002bacc27c20 */ /* 0x000fe40008410000 */
[----:B------:R-:W-:Y:S02]  /*de00*/  FFMA.FTZ R139, R177, UR45, R196 ;  /* 0x0000002db18b7c23 */ /* 0x000fe400080100c4 */
[----:B------:R-:W-:Y:S02]  /*de10*/  FFMA.FTZ R140, R174, UR45, R65 ;  /* 0x0000002dae8c7c23 */ /* 0x000fe40008010041 */
[----:B------:R-:W-:-:S02]  /*de20*/  FMUL.FTZ R196, R143, UR43 ;  /* 0x0000002b8fc47c20 */ /* 0x000fc40008410000 */
[----:B------:R-:W-:Y:S02]  /*de30*/  FMUL.FTZ R65, R170, UR43 ;  /* 0x0000002baa417c20 */ /* 0x000fe40008410000 */
[C---:B------:R-:W-:Y:S02]  /*de40*/  FFMA.FTZ R189, R173.reuse, UR45, -R194 ;  /* 0x0000002dadbd7c23 */ /* 0x040fe400080108c2 */
[----:B------:R-:W-:Y:S02]  /*de50*/  FMUL.FTZ R191, R173, UR43 ;  /* 0x0000002badbf7c20 */ /* 0x000fe40008410000 */
[----:B------:R-:W-:Y:S02]  /*de60*/  FFMA.FTZ R186, R178, UR45, R67 ;  /* 0x0000002db2ba7c23 */ /* 0x000fe40008010043 */
[----:B------:R-:W-:Y:S02]  /*de70*/  FFMA.FTZ R173, R169, UR45, -R196 ;  /* 0x0000002da9ad7c23 */ /* 0x000fe400080108c4 */
[----:B------:R-:W-:-:S02]  /*de80*/  FFMA.FTZ R194, R144, UR45, -R65 ;  /* 0x0000002d90c27c23 */ /* 0x000fc40008010841 */
[----:B------:R-:W-:Y:S02]  /*de90*/  FMUL.FTZ R67, R144, UR43 ;  /* 0x0000002b90437c20 */ /* 0x000fe40008410000 */
[----:B------:R-:W-:Y:S02]  /*dea0*/  FMUL.FTZ R196, R169, UR43 ;  /* 0x0000002ba9c47c20 */ /* 0x000fe40008410000 */
[----:B------:R-:W-:Y:S02]  /*deb0*/  FMUL.FTZ R152, R130, UR43 ;  /* 0x0000002b82987c20 */ /* 0x000fe40008410000 */
[----:B------:R-:W-:Y:S02]  /*dec0*/  FMUL.FTZ R65, R166, UR43 ;  /* 0x0000002ba6417c20 */ /* 0x000fe40008410000 */
[----:B------:R-:W-:Y:S02]  /*ded0*/  FFMA.FTZ R169, R172, UR45, R191 ;  /* 0x0000002daca97c23 */ /* 0x000fe400080100bf */
[----:B------:R-:W-:-:S02]  /*dee0*/  FFMA.FTZ R144, R170, UR45, R67 ;  /* 0x0000002daa907c23 */ /* 0x000fc40008010043 */
[----:B------:R-:W-:Y:S02]  /*def0*/  FFMA.FTZ R191, R143, UR45, R196 ;  /* 0x0000002d8fbf7c23 */ /* 0x000fe400080100c4 */
[----:B------:R-:W-:Y:S02]  /*df00*/  FFMA.FTZ R175, R159, UR45, -R152 ;  /* 0x0000002d9faf7c23 */ /* 0x000fe40008010898 */
[----:B------:R-:W-:Y:S02]  /*df10*/  FMUL.FTZ R200, R147, UR43 ;  /* 0x0000002b93c87c20 */ /* 0x000fe40008410000 */
[C---:B------:R-:W-:Y:S02]  /*df20*/  FFMA.FTZ R196, R64.reuse, UR45, -R65 ;  /* 0x0000002d40c47c23 */ /* 0x040fe40008010841 */
[----:B------:R-:W-:Y:S02]  /*df30*/  FMUL.FTZ R67, R64, UR43 ;  /* 0x0000002b40437c20 */ /* 0x000fe40008410000 */
[----:B------:R-:W-:-:S02]  /*df40*/  FMUL.FTZ R152, R184, UR43 ;  /* 0x0000002bb8987c20 */ /* 0x000fc40008410000 */
[----:B------:R-:W-:Y:S02]  /*df50*/  FMUL.FTZ R65, R204, UR43 ;  /* 0x0000002bcc417c20 */ /* 0x000fe40008410000 */
[----:B------:R-:W-:Y:S02]  /*df60*/  FMUL.FTZ R64, R149, UR43 ;  /* 0x0000002b95407c20 */ /* 0x000fe40008410000 */
[C---:B------:R-:W-:Y:S02]  /*df70*/  FFMA.FTZ R193, R165.reuse, UR45, -R200 ;  /* 0x0000002da5c17c23 */ /* 0x040fe400080108c8 */
[----:B------:R-:W-:Y:S02]  /*df80*/  FMUL.FTZ R202, R165, UR43 ;  /* 0x0000002ba5ca7c20 */ /* 0x000fe40008410000 */
[----:B------:R-:W-:Y:S02]  /*df90*/  FFMA.FTZ R171, R185, UR45, -R152 ;  /* 0x0000002db9ab7c23 */ /* 0x000fe40008010898 */
[----:B------:R-:W-:-:S02]  /*dfa0*/  FFMA.FTZ R200, R66, UR45, -R65 ;  /* 0x0000002d42c87c23 */ /* 0x000fc40008010841 */
[----:B------:R-:W-:Y:S02]  /*dfb0*/  FFMA.FTZ R165, R225, UR45, -R64 ;  /* 0x0000002de1a57c23 */ /* 0x000fe40008010840 */
[----:B------:R-:W-:Y:S02]  /*dfc0*/  FMUL.FTZ R164, R132, UR43 ;  /* 0x0000002b84a47c20 */ /* 0x000fe40008410000 */
[----:B------:R-:W-:Y:S02]  /*dfd0*/  FMUL.FTZ R160, R198, UR43 ;  /* 0x0000002bc6a07c20 */ /* 0x000fe40008410000 */
[----:B------:R-:W-:Y:S02]  /*dfe0*/  FMUL.FTZ R152, R182, UR43 ;  /* 0x0000002bb6987c20 */ /* 0x000fe40008410000 */
[----:B------:R-:W-:Y:S02]  /*dff0*/  FMUL.FTZ R167, R180, R68 ;  /* 0x00000044b4a77220 */ /* 0x000fe40000410000 */
[----:B------:R-:W-:-:S02]  /*e000*/  FMUL.FTZ R188, R178, R69 ;  /* 0x00000045b2bc7220 */ /* 0x000fc40000410000 */
[----:B------:R-:W-:Y:S02]  /*e010*/  FMUL.FTZ R65, R66, UR43 ;  /* 0x0000002b42417c20 */ /* 0x000fe40008410000 */
[----:B------:R-:W-:Y:S02]  /*e020*/  FMUL.FTZ R64, R225, UR43 ;  /* 0x0000002be1407c20 */ /* 0x000fe40008410000 */
[----:B------:R-:W-:Y:S02]  /*e030*/  FFMA.FTZ R199, R147, UR45, R202 ;  /* 0x0000002d93c77c23 */ /* 0x000fe400080100ca */
[----:B------:R-:W-:Y:S02]  /*e040*/  FFMA.FTZ R223, R0, -R69, R223 ;  /* 0x8000004500df7223 */ /* 0x000fe400000100df */
[----:B------:R-:W-:Y:S02]  /*e050*/  FFMA.FTZ R164, R201, UR45, -R164 ;  /* 0x0000002dc9a47c23 */ /* 0x000fe400080108a4 */
[----:B------:R-:W-:-:S02]  /*e060*/  FFMA.FTZ R160, R197, UR45, -R160 ;  /* 0x0000002dc5a07c23 */ /* 0x000fc400080108a0 */
[----:B------:R-:W-:Y:S02]  /*e070*/  FFMA.FTZ R152, R183, UR45, R152 ;  /* 0x0000002db7987c23 */ /* 0x000fe40008010098 */
[----:B------:R-:W-:Y:S02]  /*e080*/  FFMA.FTZ R187, R180, UR45, R187 ;  /* 0x0000002db4bb7c23 */ /* 0x000fe400080100bb */
[----:B------:R-:W-:Y:S02]  /*e090*/  FMUL.FTZ R210, R126, R167 ;  /* 0x000000a77ed27220 */ /* 0x000fe40000410000 */
[----:B------:R-:W-:Y:S02]  /*e0a0*/  FMUL.FTZ R213, R123, R188 ;  /* 0x000000bc7bd57220 */ /* 0x000fe40000410000 */
[----:B------:R-:W-:Y:S02]  /*e0b0*/  FFMA.FTZ R208, R166, UR45, R67 ;  /* 0x0000002da6d07c23 */ /* 0x000fe40008010043 */
[----:B------:R-:W-:-:S02]  /*e0c0*/  FFMA.FTZ R202, R204, UR45, R65 ;  /* 0x0000002dccca7c23 */ /* 0x000fc40008010041 */
        /* <DEDUP_REMOVED lines=34> */
.L_x_8664:
[----:B------:R-:W-:Y:S05]  /*e2f0*/  BSYNC B0 ;  /* 0x0000000000007941 */ /* 0x000fea0003800000 */
.L_x_8663:
        /* <DEDUP_REMOVED lines=19> */
[-C--:B------:R-:W-:Y:S01]  /*e430*/  FMUL.FTZ R192, R183, R63.reuse ;  /* 0x0000003fb7c07220 */ /* 0x080fe20000410000 */
[----:B------:R-:W-:Y:S01]  /*e440*/  UIMAD.WIDE.U32 UR36, UR14, UR34, UR36 ;  /* 0x000000220e2472a5 */ /* 0x000fe2000f8e0024 */
[----:B------:R-:W-:Y:S01]  /*e450*/  FADD.FTZ R64, R64, R65 ;  /* 0x0000004140407221 */ /* 0x000fe20000010000 */
[----:B------:R-:W-:Y:S01]  /*e460*/  UIMAD UR42, UR14, UR35, UR42 ;  /* 0x000000230e2a72a4 */ /* 0x000fe2000f8e022a */
[----:B------:R-:W-:Y:S01]  /*e470*/  FADD.FTZ R66, R203, R66 ;  /* 0x00000042cb427221 */ /* 0x000fe20000010000 */
[----:B------:R-:W-:Y:S01]  /*e480*/  BSSY B0, `(.L_x_8665) ;  /* 0x000004a000007945 */ /* 0x000fe20003800000 */
[-C--:B------:R-:W-:Y:S01]  /*e490*/  FFMA.FTZ R207, R109, -R63.reuse, R207 ;  /* 0x8000003f6dcf7223 */ /* 0x080fe200000100cf */
[----:B------:R-:W-:Y:S01]  /*e4a0*/  ULDC.64 UR34, c[0x0][0x320] ;  /* 0x0000c80000227ab9 */ /* 0x000fe20000000a00 */
[----:B------:R-:W-:Y:S01]  /*e4b0*/  FMUL.FTZ R182, R182, R63 ;  /* 0x0000003fb6b67220 */ /* 0x000fe20000410000 */
[----:B------:R-:W-:Y:S01]  /*e4c0*/  UIADD3 UR42, UR42, UR37, URZ ;  /* 0x000000252a2a7290 */ /* 0x000fe2000fffe03f */
[----:B------:R-:W-:Y:S01]  /*e4d0*/  FMUL.FTZ R65, R127, R192 ;  /* 0x000000c07f417220 */ /* 0x000fe20000410000 */
[----:B------:R-:W-:Y:S01]  /*e4e0*/  ULEA UR37, UP0, UR36, UR34, 0x3 ;  /* 0x0000002224257291 */ /* 0x000fe2000f80183f */
[----:B------:R-:W-:Y:S01]  /*e4f0*/  FMUL.FTZ R203, R184, R62 ;  /* 0x0000003eb8cb7220 */ /* 0x000fe20000410000 */
[----:B------:R-:W-:Y:S01]  /*e500*/  UIADD3 UR34, UR6, -UR43, URZ ;  /* 0x8000002b06227290 */ /* 0x000fe2000fffe03f */
[----:B------:R-:W-:Y:S01]  /*e510*/  FFMA.FTZ R67, R207, R182, -R65 ;  /* 0x000000b6cf437223 */ /* 0x000fe20000010841 */
[----:B------:R-:W-:Y:S01]  /*e520*/  ULEA.HI.X UR35, UR36, UR35, UR42, 0x3, UP0 ;  /* 0x0000002324237291 */ /* 0x000fe200080f1c2a */
[-C--:B------:R-:W-:Y:S01]  /*e530*/  FFMA.FTZ R206, R110, -R62.reuse, R206 ;  /* 0x8000003e6ece7223 */ /* 0x080fe200000100ce */
[----:B------:R-:W-:Y:S01]  /*e540*/  UIMAD UR34, UR34, -0x400, URZ ;  /* 0xfffffc00222278a4 */ /* 0x000fe2000f8e023f */
[----:B------:R-:W-:Y:S01]  /*e550*/  FMUL.FTZ R185, R185, R62 ;  /* 0x0000003eb9b97220 */ /* 0x000fe20000410000 */
[----:B------:R-:W-:Y:S01]  /*e560*/  USHF.L.U32 UR36, UR8, 0x2, URZ ;  /* 0x0000000208247899 */ /* 0x000fe2000800063f */
[----:B------:R-:W-:Y:S01]  /*e570*/  FMUL.FTZ R209, R128, R203 ;  /* 0x000000cb80d17220 */ /* 0x000fe20000410000 */
[----:B------:R-:W-:Y:S01]  /*e580*/  ISETP.GE.AND P1, PT, R181, 0x41, PT ;  /* 0x00000041b500780c */ /* 0x000fe20003f26270 */
        /* <DEDUP_REMOVED lines=9> */
[-C--:B------:R-:W-:Y:S01]  /*e620*/  FMUL.FTZ R182, R198, R61.reuse ;  /* 0x0000003dc6b67220 */ /* 0x080fe20000410000 */
[----:B------:R-:W-:Y:S01]  /*e630*/  USHF.L.U64.HI UR37, UR8, 0x2, UR9 ;  /* 0x0000000208257899 */ /* 0x000fe20008010209 */
[----:B------:R-:W-:Y:S01]  /*e640*/  FADD.FTZ R66, R65, R66 ;  /* 0x0000004241427221 */ /* 0x000fe20000010000 */
[----:B------:R-:W-:Y:S01]  /*e650*/  LEA.HI.X R65, R107, UR35, RZ, 0x2, P0 ;  /* 0x000000236b417c11 */ /* 0x000fe200080f14ff */
[-C--:B------:R-:W-:Y:S01]  /*e660*/  FMUL.FTZ R216, R197, R61.reuse ;  /* 0x0000003dc5d87220 */ /* 0x080fe20000410000 */
[----:B------:R-:W-:Y:S01]  /*e670*/  MOV R197, UR34 ;  /* 0x0000002200c57c02 */ /* 0x000fe20008000f00 */
[----:B------:R-:W-:Y:S01]  /*e680*/  FFMA.FTZ R205, R111, -R61, R205 ;  /* 0x8000003d6fcd7223 */ /* 0x000fe200000100cd */
        /* <DEDUP_REMOVED lines=10> */
[-C--:B------:R-:W-:Y:S01]  /*e730*/  FMUL.FTZ R222, R201, R60.reuse ;  /* 0x0000003cc9de7220 */ /* 0x080fe20000410000 */
[----:B------:R-:W-:Y:S01]  /*e740*/  MOV R201, UR36 ;  /* 0x0000002400c97c02 */ /* 0x000fe20008000f00 */
[----:B------:R-:W-:Y:S02]  /*e750*/  FFMA.FTZ R163, R112, -R60, R163 ;  /* 0x8000003c70a37223 */ /* 0x000fe400000100a3 */
[----:B------:R-:W-:Y:S02]  /*e760*/  FMUL.FTZ R197, R131, R210 ;  /* 0x000000d283c57220 */ /* 0x000fe40000410000 */
[----:B------:R-:W-:Y:S02]  /*e770*/  FFMA.FTZ R185, R205, R182, R216 ;  /* 0x000000b6cdb97223 */ /* 0x000fe400000100d8 */
[----:B------:R-:W-:-:S02]  /*e780*/  FFMA.FTZ R224, R163, R222, -R197 ;  /* 0x000000dea3e07223 */ /* 0x000fc400000108c5 */
[----:B------:R-:W-:Y:S02]  /*e790*/  FMUL.FTZ R222, R131, R222 ;  /* 0x000000de83de7220 */ /* 0x000fe40000410000 */
[----:B------:R-:W-:Y:S02]  /*e7a0*/  FADD.FTZ R66, R66, R185 ;  /* 0x000000b942427221 */ /* 0x000fe40000010000 */
[-C--:B------:R-:W-:Y:S02]  /*e7b0*/  FMUL.FTZ R185, R159, R59.reuse ;  /* 0x0000003b9fb97220 */ /* 0x080fe40000410000 */
[----:B------:R-:W-:Y:S02]  /*e7c0*/  FMUL.FTZ R216, R130, R59 ;  /* 0x0000003b82d87220 */ /* 0x000fe40000410000 */
[----:B------:R-:W-:Y:S02]  /*e7d0*/  FFMA.FTZ R159, R163, R210, R222 ;  /* 0x000000d2a39f7223 */ /* 0x000fe400000100de */
[----:B------:R-:W-:-:S02]  /*e7e0*/  FADD.FTZ R67, R67, R218 ;  /* 0x000000da43437221 */ /* 0x000fc40000010000 */
[----:B------:R-:W-:Y:S02]  /*e7f0*/  FFMA.FTZ R245, R113, -R59, R245 ;  /* 0x8000003b71f57223 */ /* 0x000fe400000100f5 */
        /* <DEDUP_REMOVED lines=18> */
.L_x_8666:
[----:B------:R-:W-:Y:S05]  /*e920*/  BSYNC B0 ;  /* 0x0000000000007941 */ /* 0x000fea0003800000 */
.L_x_8665:
[----:B-1----:R1:W2:Y:S01]  /*e930*/  LDS R67, [R218.X4+0x940] ;  /* 0x00094000da437984 */ /* 0x0022a20000004800 */
[----:B------:R-:W-:Y:S01]  /*e940*/  BSSY B0, `(.L_x_8667) ;  /* 0x0000004000007945 */ /* 0x000fe20003800000 */
[----:B------:R-:W-:Y:S01]  /*e950*/  LEA.HI.SX32 R222, R222, R107, 0x1b ;  /* 0x0000006bdede7211 */ /* 0x000fe200078fdaff */
[----:B------:R-:W-:Y:S05]  /*e960*/  @!P1 BRA `(.L_x_8668) ;  /* 0x0000001000009947 */ /* 0x000fea0003800000 */
[----:B--2---:R2:W-:Y:S02]  /*e970*/  RED.E.ADD.F32.FTZ.RN.STRONG.GPU [R64.64+-0xf00], R67 ;  /* 0xfff100434000798e */ /* 0x0045e4000c10e7a0 */
.L_x_8668:
[----:B------:R-:W-:Y:S05]  /*e980*/  BSYNC B0 ;  /* 0x0000000000007941 */ /* 0x000fea0003800000 */
.L_x_8667:
[----:B--2---:R2:W3:Y:S01]  /*e990*/  LDS R67, [R222.X4+0x9c0] ;  /* 0x0009c000de437984 */ /* 0x0044e20000004800 */
[----:B------:R-:W-:Y:S01]  /*e9a0*/  BSSY B0, `(.L_x_8669) ;  /* 0x0000005000007945 */ /* 0x000fe20003800000 */
[----:B0-----:R-:W-:-:S02]  /*e9b0*/  IADD3 R66, R107, 0x80, RZ ;  /* 0x000000806b427810 */ /* 0x001fc40007ffe0ff */
[----:B-1----:R-:W-:Y:S01]  /*e9c0*/  IADD3 R218, R107, 0xa0, RZ ;  /* 0x000000a06bda7810 */ /* 0x002fe20007ffe0ff */
[----:B------:R-:W-:Y:S05]  /*e9d0*/  @!P2 BRA `(.L_x_8670) ;  /* 0x000000100000a947 */ /* 0x000fea0003800000 */
[----:B---3--:R0:W-:Y:S02]  /*e9e0*/  RED.E.ADD.F32.FTZ.RN.STRONG.GPU [R64.64+-0xe80], R67 ;  /* 0xfff180434000798e */ /* 0x0081e4000c10e7a0 */
.L_x_8670:
[----:B------:R-:W-:Y:S05]  /*e9f0*/  BSYNC B0 ;  /* 0x0000000000007941 */ /* 0x000fea0003800000 */
.L_x_8669:
        /* <DEDUP_REMOVED lines=14> */
.L_x_8672:
[----:B0-----:R-:W-:Y:S05]  /*eae0*/  BSYNC B0 ;  /* 0x0000000000007941 */ /* 0x001fea0003800000 */
.L_x_8671:
[----:B-1----:R0:W1:Y:S01]  /*eaf0*/  LDS R67, [R218.X4+0xac0] ;  /* 0x000ac000da437984 */ /* 0x0020620000004800 */
[----:B------:R-:W-:Y:S01]  /*eb00*/  BSSY B0, `(.L_x_8673) ;  /* 0x0000005000007945 */ /* 0x000fe20003800000 */
[----:B------:R-:W-:Y:S02]  /*eb10*/  IADD3 R66, R107, 0xe0, RZ ;  /* 0x000000e06b427810 */ /* 0x000fe40007ffe0ff */
[----:B------:R-:W-:Y:S01]  /*eb20*/  LEA.HI.SX32 R222, R222, R107, 0x1b ;  /* 0x0000006bdede7211 */ /* 0x000fe200078fdaff */
[----:B------:R-:W-:Y:S05]  /*eb30*/  @!P0 BRA `(.L_x_8674) ;  /* 0x0000001000008947 */ /* 0x000fea0003800000 */
[----:B-1----:R1:W-:Y:S02]  /*eb40*/  RED.E.ADD.F32.FTZ.RN.STRONG.GPU [R64.64+-0xd80], R67 ;  /* 0xfff280434000798e */ /* 0x0023e4000c10e7a0 */
.L_x_8674:
[----:B------:R-:W-:Y:S05]  /*eb50*/  BSYNC B0 ;  /* 0x0000000000007941 */ /* 0x000fea0003800000 */
.L_x_8673:
[----:B-1----:R1:W2:Y:S01]  /*eb60*/  LDS R67, [R222.X4+0xb40] ;  /* 0x000b4000de437984 */ /* 0x0022a20000004800 */
[----:B------:R-:W-:Y:S01]  /*eb70*/  BSSY B0, `(.L_x_8675) ;  /* 0x0000005000007945 */ /* 0x000fe20003800000 */
[----:B0-----:R-:W-:-:S02]  /*eb80*/  IADD3 R218, R107, 0x100, RZ ;  /* 0x000001006bda7810 */ /* 0x001fc40007ffe0ff */
[----:B------:R-:W-:Y:S01]  /*eb90*/  LEA.HI.SX32 R66, R66, R107, 0x1b ;  /* 0x0000006b42427211 */ /* 0x000fe200078fdaff */
[----:B------:R-:W-:Y:S05]  /*eba0*/  @!P1 BRA `(.L_x_8676) ;  /* 0x0000001000009947 */ /* 0x000fea0003800000 */
[----:B--2---:R0:W-:Y:S02]  /*ebb0*/  RED.E.ADD.F32.FTZ.RN.STRONG.GPU [R64.64+-0xd00], R67 ;  /* 0xfff300434000798e */ /* 0x0041e4000c10e7a0 */
.L_x_8676:
[----:B------:R-:W-:Y:S05]  /*ebc0*/  BSYNC B0 ;  /* 0x0000000000007941 */ /* 0x000fea0003800000 */
.L_x_8675:
[----:B0-2---:R0:W2:Y:S01]  /*ebd0*/  LDS R67, [R66.X4+0xbc0] ;  /* 0x000bc00042437984 */ /* 0x0050a20000004800 */
[----:B------:R-:W-:Y:S01]  /*ebe0*/  BSSY B0, `(.L_x_8677) ;  /* 0x0000005000007945 */ /* 0x000fe20003800000 */
[----:B-1----:R-:W-:Y:S02]  /*ebf0*/  IADD3 R222, R107, 0x120, RZ ;  /* 0x000001206bde7810 */ /* 0x002fe40007ffe0ff */
[----:B------:R-:W-:Y:S01]  /*ec00*/  LEA.HI.SX32 R218, R218, R107, 0x1b ;  /* 0x0000006bdada7211 */ /* 0x000fe200078fdaff */
[----:B------:R-:W-:Y:S05]  /*ec10*/  @!P2 BRA `(.L_x_8678) ;  /* 0x000000100000a947 */ /* 0x000fea0003800000 */
[----:B--2---:R1:W-:Y:S02]  /*ec20*/  RED.E.ADD.F32.FTZ.RN.STRONG.GPU [R64.64+-0xc80], R67 ;  /* 0xfff380434000798e */ /* 0x0043e4000c10e7a0 */
.L_x_8678:
[----:B------:R-:W-:Y:S05]  /*ec30*/  BSYNC B0 ;  /* 0x0000000000007941 */ /* 0x000fea0003800000 */
.L_x_8677:
[----:B-12---:R1:W2:Y:S01]  /*ec40*/  LDS R67, [R218.X4+0xc40] ;  /* 0x000c4000da437984 */ /* 0x0062a20000004800 */
[----:B------:R-:W-:Y:S01]  /*ec50*/  BSSY B0, `(.L_x_8679) ;  /* 0x0000005000007945 */ /* 0x000fe20003800000 */
[----:B0-----:R-:W-:Y:S02]  /*ec60*/  IADD3 R66, R107, 0x140, RZ ;  /* 0x000001406b427810 */ /* 0x001fe40007ffe0ff */
[----:B------:R-:W-:Y:S01]  /*ec70*/  LEA.HI.SX32 R222, R222, R107, 0x1b ;  /* 0x0000006bdede7211 */ /* 0x000fe200078fdaff */
[----:B------:R-:W-:Y:S05]  /*ec80*/  @!P3 BRA `(.L_x_8680) ;  /* 0x000000100000b947 */ /* 0x000fea0003800000 */
[----:B--2---:R0:W-:Y:S02]  /*ec90*/  RED.E.ADD.F32.FTZ.RN.STRONG.GPU [R64.64+-0xc00], R67 ;  /* 0xfff400434000798e */ /* 0x0041e4000c10e7a0 */
.L_x_8680:
[----:B------:R-:W-:Y:S05]  /*eca0*/  BSYNC B0 ;  /* 0x0000000000007941 */ /* 0x000fea0003800000 */
.L_x_8679:
[----:B0-2---:R0:W2:Y:S01]  /*ecb0*/  LDS R67, [R222.X4+0xcc0] ;  /* 0x000cc000de437984 */ /* 0x0050a20000004800 */
[----:B------:R-:W-:Y:S01]  /*ecc0*/  BSSY B0, `(.L_x_8681) ;  /* 0x0000004000007945 */ /* 0x000fe20003800000 */
[----:B------:R-:W-:Y:S01]  /*ecd0*/  LEA.HI.SX32 R66, R66, R107, 0x1b ;  /* 0x0000006b42427211 */ /* 0x000fe200078fdaff */
[----:B------:R-:W-:Y:S05]  /*ece0*/  @!P4 BRA `(.L_x_8682) ;  /* 0x000000100000c947 */ /* 0x000fea0003800000 */
[----:B--2---:R2:W-:Y:S02]  /*ecf0*/  RED.E.ADD.F32.FTZ.RN.STRONG.GPU [R64.64+-0xb80], R67 ;  /* 0xfff480434000798e */ /* 0x0045e4000c10e7a0 */
.L_x_8682:
[----:B------:R-:W-:Y:S05]  /*ed00*/  BSYNC B0 ;  /* 0x0000000000007941 */ /* 0x000fea0003800000 */
.L_x_8681:
[----:B--2---:R2:W3:Y:S01]  /*ed10*/  LDS R67, [R66.X4+0xd40] ;  /* 0x000d400042437984 */ /* 0x0044e20000004800 */
[----:B------:R-:W-:Y:S01]  /*ed20*/  BSSY B0, `(.L_x_8683) ;  /* 0x0000005000007945 */ /* 0x000fe20003800000 */
[----:B-1----:R-:W-:-:S02]  /*ed30*/  IADD3 R218, R107, 0x160, RZ ;  /* 0x000001606bda7810 */ /* 0x002fc40007ffe0ff */
[----:B0-----:R-:W-:Y:S01]  /*ed40*/  IADD3 R222, R107, 0x180, RZ ;  /* 0x000001806bde7810 */ /* 0x001fe20007ffe0ff */
[----:B------:R-:W-:Y:S05]  /*ed50*/  @!P5 BRA `(.L_x_8684) ;  /* 0x000000100000d947 */ /* 0x000fea0003800000 */
[----:B---3--:R0:W-:Y:S02]  /*ed60*/  RED.E.ADD.F32.FTZ.RN.STRONG.GPU [R64.64+-0xb00], R67 ;  /* 0xfff500434000798e */ /* 0x0081e4000c10e7a0 */
.L_x_8684:
[----:B------:R-:W-:Y:S05]  /*ed70*/  BSYNC B0 ;  /* 0x0000000000007941 */ /* 0x000fea0003800000 */
.L_x_8683:
        /* <DEDUP_REMOVED lines=14> */
.L_x_8686:
[----:B0-----:R-:W-:Y:S05]  /*ee60*/  BSYNC B0 ;  /* 0x0000000000007941 */ /* 0x001fea0003800000 */
.L_x_8685:
[----:B-1----:R0:W1:Y:S01]  /*ee70*/  LDS R67, [R222.X4+0xe40] ;  /* 0x000e4000de437984 */ /* 0x0020620000004800 */
[----:B------:R-:W-:Y:S01]  /*ee80*/  BSSY B0, `(.L_x_8687) ;  /* 0x0000005000007945 */ /* 0x000fe20003800000 */
[----:B------:R-:W-:Y:S02]  /*ee90*/  IADD3 R218, R107, 0x1c0, RZ ;  /* 0x000001c06bda7810 */ /* 0x000fe40007ffe0ff */
[----:B------:R-:W-:Y:S01]  /*eea0*/  LEA.HI.SX32 R66, R66, R107, 0x1b ;  /* 0x0000006b42427211 */ /* 0x000fe200078fdaff */
[----:B------:R-:W-:Y:S05]  /*eeb0*/  @!P0 BRA `(.L_x_8688) ;  /* 0x0000001000008947 */ /* 0x000fea0003800000 */
[----:B-1----:R1:W-:Y:S02]  /*eec0*/  RED.E.ADD.F32.FTZ.RN.STRONG.GPU [R64.64+-0xa00], R67 ;  /* 0xfff600434000798e */ /* 0x0023e4000c10e7a0 */
.L_x_8688:
[----:B------:R-:W-:Y:S05]  /*eed0*/  BSYNC B0 ;  /* 0x0000000000007941 */ /* 0x000fea0003800000 */
.L_x_8687:
[----:B-1----:R1:W2:Y:S01]  /*eee0*/  LDS R67, [R66.X4+0xec0] ;  /* 0x000ec00042437984 */ /* 0x0022a20000004800 */
[----:B------:R-:W-:Y:S01]  /*eef0*/  BSSY B0, `(.L_x_8689) ;  /* 0x0000005000007945 */ /* 0x000fe20003800000 */
[----:B0-----:R-:W-:-:S02]  /*ef00*/  IADD3 R222, R107, 0x1e0, RZ ;  /* 0x000001e06bde7810 */ /* 0x001fc40007ffe0ff */
[----:B------:R-:W-:Y:S01]  /*ef10*/  LEA.HI.SX32 R218, R218, R107, 0x1b ;  /* 0x0000006bdada7211 */ /* 0x000fe200078fdaff */
[----:B------:R-:W-:Y:S05]  /*ef20*/  @!P1 BRA `(.L_x_8690) ;  /* 0x0000001000009947 */ /* 0x000fea0003800000 */
[----:B--2---:R0:W-:Y:S02]  /*ef30*/  RED.E.ADD.F32.FTZ.RN.STRONG.GPU [R64.64+-0x980], R67 ;  /* 0xfff680434000798e */ /* 0x0041e4000c10e7a0 */
.L_x_8690:
[----:B------:R-:W-:Y:S05]  /*ef40*/  BSYNC B0 ;  /* 0x0000000000007941 */ /* 0x000fea0003800000 */
.L_x_8689:
[----:B0-2---:R0:W2:Y:S01]  /*ef50*/  LDS R67, [R218.X4+0xf40] ;  /* 0x000f4000da437984 */ /* 0x0050a20000004800 */
[----:B------:R-:W-:Y:S01]  /*ef60*/  BSSY B0, `(.L_x_8691) ;  /* 0x0000004000007945 */ /* 0x000fe20003800000 */
[----:B------:R-:W-:Y:S01]  /*ef70*/  LEA.HI.SX32 R222, R222, R107, 0x1b ;  /* 0x0000006bdede7211 */ /* 0x000fe200078fdaff */
[----:B------:R-:W-:Y:S05]  /*ef80*/  @!P2 BRA `(.L_x_8692) ;  /* 0x000000100000a947 */ /* 0x000fea0003800000 */
[----:B--2---:R2:W-:Y:S02]  /*ef90*/  RED.E.ADD.F32.FTZ.RN.STRONG.GPU [R64.64+-0x900], R67 ;  /* 0xfff700434000798e */ /* 0x0045e4000c10e7a0 */
.L_x_8692:
[----:B------:R-:W-:Y:S05]  /*efa0*/  BSYNC B0 ;  /* 0x0000000000007941 */ /* 0x000fea0003800000 */
.L_x_8691:
[----:B--2---:R2:W3:Y:S01]  /*efb0*/  LDS R67, [R222.X4+0xfc0] ;  /* 0x000fc000de437984 */ /* 0x0044e20000004800 */
[C---:B-1----:R-:W-:Y:S01]  /*efc0*/  IADD3 R66, R107.reuse, 0x200, RZ ;  /* 0x000002006b427810 */ /* 0x042fe20007ffe0ff */
[----:B------:R-:W-:Y:S01]  /*efd0*/  BSSY B0, `(.L_x_8693) ;  /* 0x0000005000007945 */ /* 0x000fe20003800000 */
[----:B0-----:R-:W-:Y:S02]  /*efe0*/  IADD3 R218, R107, 0x220, RZ ;  /* 0x000002206bda7810 */ /* 0x001fe40007ffe0ff */
[----:B------:R-:W-:Y:S01]  /*eff0*/  LEA.HI.SX32 R66, R66, R107, 0x1b ;  /* 0x0000006b42427211 */ /* 0x000fe200078fdaff */
[----:B------:R-:W-:Y:S05]  /*f000*/  @!P3 BRA `(.L_x_8694) ;  /* 0x000000100000b947 */ /* 0x000fea0003800000 */
[----:B---3--:R0:W-:Y:S02]  /*f010*/  RED.E.ADD.F32.FTZ.RN.STRONG.GPU [R64.64+-0x880], R67 ;  /* 0xfff780434000798e */ /* 0x0081e4000c10e7a0 */
.L_x_8694:
[----:B------:R-:W-:Y:S05]  /*f020*/  BSYNC B0 ;  /* 0x0000000000007941 */ /* 0x000fea0003800000 */
.L_x_8693:
[----:B0--3--:R0:W1:Y:S01]  /*f030*/  LDS R67, [R66.X4+0x1040] ;  /* 0x0010400042437984 */ /* 0x0090620000004800 */
[----:B------:R-:W-:Y:S01]  /*f040*/  BSSY B0, `(.L_x_8695) ;  /* 0x0000004000007945 */ /* 0x000fe20003800000 */
[----:B------:R-:W-:Y:S01]  /*f050*/  LEA.HI.SX32 R218, R218, R107, 0x1b ;  /* 0x0000006bdada7211 */ /* 0x000fe200078fdaff */
[----:B------:R-:W-:Y:S05]  /*f060*/  @!P4 BRA `(.L_x_8696) ;  /* 0x000000100000c947 */ /* 0x000fea0003800000 */
[----:B-1----:R1:W-:Y:S02]  /*f070*/  RED.E.ADD.F32.FTZ.RN.STRONG.GPU [R64.64+-0x800], R67 ;  /* 0xfff800434000798e */ /* 0x0023e4000c10e7a0 */
.L_x_8696:
[----:B------:R-:W-:Y:S05]  /*f080*/  BSYNC B0 ;  /* 0x0000000000007941 */ /* 0x000fea0003800000 */
.L_x_8695:
[----:B-1----:R1:W3:Y:S01]  /*f090*/  LDS R67, [R218.X4+0x10c0] ;  /* 0x0010c000da437984 */ /* 0x0022e20000004800 */
[----:B------:R-:W-:Y:S01]  /*f0a0*/  BSSY B0, `(.L_x_8697) ;  /* 0x0000005000007945 */ /* 0x000fe20003800000 */
[----:B0-----:R-:W-:-:S02]  /*f0b0*/  IADD3 R66, R107, 0x240, RZ ;  /* 0x000002406b427810 */ /* 0x001fc40007ffe0ff */
[----:B--2---:R-:W-:Y:S01]  /*f0c0*/  IADD3 R222, R107, 0x260, RZ ;  /* 0x000002606bde7810 */ /* 0x004fe20007ffe0ff */
[----:B------:R-:W-:Y:S05]  /*f0d0*/  @!P5 BRA `(.L_x_8698) ;  /* 0x000000100000d947 */ /* 0x000fea0003800000 */
[----:B---3--:R0:W-:Y:S02]  /*f0e0*/  RED.E.ADD.F32.FTZ.RN.STRONG.GPU [R64.64+-0x780], R67 ;  /* 0xfff880434000798e */ /* 0x0081e4000c10e7a0 */
.L_x_8698:
[----:B------:R-:W-:Y:S05]  /*f0f0*/  BSYNC B0 ;  /* 0x0000000000007941 */ /* 0x000fea0003800000 */
.L_x_8697:
        /* <DEDUP_REMOVED lines=14> */
.L_x_8700:
[----:B0-----:R-:W-:Y:S05]  /*f1e0*/  BSYNC B0 ;  /* 0x0000000000007941 */ /* 0x001fea0003800000 */
.L_x_8699:
[----:B-1----:R0:W1:Y:S01]  /*f1f0*/  LDS R67, [R222.X4+0x11c0] ;  /* 0x0011c000de437984 */ /* 0x0020620000004800 */
[----:B------:R-:W-:Y:S01]  /*f200*/  BSSY B0, `(.L_x_8701) ;  /* 0x0000005000007945 */ /* 0x000fe20003800000 */
[----:B------:R-:W-:Y:S02]  /*f210*/  IADD3 R66, R107, 0x2a0, RZ ;  /* 0x000002a06b427810 */ /* 0x000fe40007ffe0ff */
[----:B------:R-:W-:Y:S01]  /*f220*/  LEA.HI.SX32 R218, R218, R107, 0x1b ;  /* 0x0000006bdada7211 */ /* 0x000fe200078fdaff */
[----:B------:R-:W-:Y:S05]  /*f230*/  @!P0 BRA `(.L_x_8702) ;  /* 0x0000001000008947 */ /* 0x000fea0003800000 */
[----:B-1----:R1:W-:Y:S02]  /*f240*/  RED.E.ADD.F32.FTZ.RN.STRONG.GPU [R64.64+-0x680], R67 ;  /* 0xfff980434000798e */ /* 0x0023e4000c10e7a0 */
.L_x_8702:
[----:B------:R-:W-:Y:S05]  /*f250*/  BSYNC B0 ;  /* 0x0000000000007941 */ /* 0x000fea0003800000 */
.L_x_8701:
[----:B-1----:R1:W2:Y:S01]  /*f260*/  LDS R67, [R218.X4+0x1240] ;  /* 0x00124000da437984 */ /* 0x0022a20000004800 */
[----:B------:R-:W-:Y:S01]  /*f270*/  BSSY B0, `(.L_x_8703) ;  /* 0x0000005000007945 */ /* 0x000fe20003800000 */
[----:B0-----:R-:W-:-:S02]  /*f280*/  IADD3 R222, R107, 0x2c0, RZ ;  /* 0x000002c06bde7810 */ /* 0x001fc40007ffe0ff */
[----:B------:R-:W-:Y:S01]  /*f290*/  LEA.HI.SX32 R66, R66, R107, 0x1b ;  /* 0x0000006b42427211 */ /* 0x000fe200078fdaff */
[----:B------:R-:W-:Y:S05]  /*f2a0*/  @!P1 BRA `(.L_x_8704) ;  /* 0x0000001000009947 */ /* 0x000fea0003800000 */
[----:B--2---:R0:W-:Y:S02]  /*f2b0*/  RED.E.ADD.F32.FTZ.RN.STRONG.GPU [R64.64+-0x600], R67 ;  /* 0xfffa00434000798e */ /* 0x0041e4000c10e7a0 */
.L_x_8704:
[----:B------:R-:W-:Y:S05]  /*f2c0*/  BSYNC B0 ;  /* 0x0000000000007941 */ /* 0x000fea0003800000 */
.L_x_8703:
[----:B0-2---:R0:W2:Y:S01]  /*f2d0*/  LDS R67, [R66.X4+0x12c0] ;  /* 0x0012c00042437984 */ /* 0x0050a20000004800 */
[----:B------:R-:W-:Y:S01]  /*f2e0*/  BSSY B0, `(.L_x_8705) ;  /* 0x0000005000007945 */ /* 0x000fe20003800000 */
[----:B-1----:R-:W-:Y:S02]  /*f2f0*/  IADD3 R218, R107, 0x2e0, RZ ;  /* 0x000002e06bda7810 */ /* 0x002fe40007ffe0ff */
[----:B------:R-:W-:Y:S01]  /*f300*/  LEA.HI.SX32 R222, R222, R107, 0x1b ;  /* 0x0000006bdede7211 */ /* 0x000fe200078fdaff */
[----:B------:R-:W-:Y:S05]  /*f310*/  @!P2 BRA `(.L_x_8706) ;  /* 0x000000100000a947 */ /* 0x000fea0003800000 */
[----:B--2---:R1:W-:Y:S02]  /*f320*/  RED.E.ADD.F32.FTZ.RN.STRONG.GPU [R64.64+-0x580], R67 ;  /* 0xfffa80434000798e */ /* 0x0043e4000c10e7a0 */
.L_x_8706:
[----:B------:R-:W-:Y:S05]  /*f330*/  BSYNC B0 ;  /* 0x0000000000007941 */ /* 0x000fea0003800000 */
.L_x_8705:
[----:B-12---:R1:W2:Y:S01]  /*f340*/  LDS R67, [R222.X4+0x1340] ;  /* 0x00134000de437984 */ /* 0x0062a20000004800 */
[----:B------:R-:W-:Y:S01]  /*f350*/  BSSY B0, `(.L_x_8707) ;  /* 0x0000005000007945 */ /* 0x000fe20003800000 */
[----:B0-----:R-:W-:Y:S02]  /*f360*/  IADD3 R66, R107, 0x300, RZ ;  /* 0x000003006b427810 */ /* 0x001fe40007ffe0ff */
[----:B------:R-:W-:Y:S01]  /*f370*/  LEA.HI.SX32 R218, R218, R107, 0x1b ;  /* 0x0000006bdada7211 */ /* 0x000fe200078fdaff */
[----:B------:R-:W-:Y:S05]  /*f380*/  @!P3 BRA `(.L_x_8708) ;  /* 0x000000100000b947 */ /* 0x000fea0003800000 */
[----:B--2---:R0:W-:Y:S02]  /*f390*/  RED.E.ADD.F32.FTZ.RN.STRONG.GPU [R64.64+-0x500], R67 ;  /* 0xfffb00434000798e */ /* 0x0041e4000c10e7a0 */
.L_x_8708:
[----:B------:R-:W-:Y:S05]  /*f3a0*/  BSYNC B0 ;  /* 0x0000000000007941 */ /* 0x000fea0003800000 */
.L_x_8707:
[----:B0-2---:R0:W2:Y:S01]  /*f3b0*/  LDS R67, [R218.X4+0x13c0] ;  /* 0x0013c000da437984 */ /* 0x0050a20000004800 */
[----:B------:R-:W-:Y:S01]  /*f3c0*/  BSSY B0, `(.L_x_8709) ;  /* 0x0000004000007945 */ /* 0x000fe20003800000 */
[----:B------:R-:W-:Y:S01]  /*f3d0*/  LEA.HI.SX32 R66, R66, R107, 0x1b ;  /* 0x0000006b42427211 */ /* 0x000fe200078fdaff */
[----:B------:R-:W-:Y:S05]  /*f3e0*/  @!P4 BRA `(.L_x_8710) ;  /* 0x000000100000c947 */ /* 0x000fea0003800000 */
[----:B--2---:R2:W-:Y:S02]  /*f3f0*/  RED.E.ADD.F32.FTZ.RN.STRONG.GPU [R64.64+-0x480], R67 ;  /* 0xfffb80434000798e */ /* 0x0045e4000c10e7a0 */
.L_x_8710:
[----:B------:R-:W-:Y:S05]  /*f400*/  BSYNC B0 ;  /* 0x0000000000007941 */ /* 0x000fea0003800000 */
.L_x_8709:
[----:B--2---:R2:W3:Y:S01]  /*f410*/  LDS R67, [R66.X4+0x1440] ;  /* 0x0014400042437984 */ /* 0x0044e20000004800 */
[----:B------:R-:W-:Y:S01]  /*f420*/  BSSY B0, `(.L_x_8711) ;  /* 0x0000005000007945 */ /* 0x000fe20003800000 */
[----:B0-----:R-:W-:-:S02]  /*f430*/  IADD3 R218, R107, 0x320, RZ ;  /* 0x000003206bda7810 */ /* 0x001fc40007ffe0ff */
[----:B-1----:R-:W-:Y:S01]  /*f440*/  IADD3 R222, R107, 0x340, RZ ;  /* 0x000003406bde7810 */ /* 0x002fe20007ffe0ff */
[----:B------:R-:W-:Y:S05]  /*f450*/  @!P5 BRA `(.L_x_8712) ;  /* 0x000000100000d947 */ /* 0x000fea0003800000 */
[----:B---3--:R0:W-:Y:S02]  /*f460*/  RED.E.ADD.F32.FTZ.RN.STRONG.GPU [R64.64+-0x400], R67 ;  /* 0xfffc00434000798e */ /* 0x0081e4000c10e7a0 */
.L_x_8712:
[----:B------:R-:W-:Y:S05]  /*f470*/  BSYNC B0 ;  /* 0x0000000000007941 */ /* 0x000fea0003800000 */
.L_x_8711:
        /* <DEDUP_REMOVED lines=14> */
.L_x_8714:
[----:B0-----:R-:W-:Y:S05]  /*f560*/  BSYNC B0 ;  /* 0x0000000000007941 */ /* 0x001fea0003800000 */
.L_x_8713:
[----:B-1----:R0:W1:Y:S01]  /*f570*/  LDS R67, [R222.X4+0x1540] ;  /* 0x00154000de437984 */ /* 0x0020620000004800 */
[----:B------:R-:W-:Y:S01]  /*f580*/  BSSY B0, `(.L_x_8715) ;  /* 0x0000005000007945 */ /* 0x000fe20003800000 */
[----:B------:R-:W-:Y:S02]  /*f590*/  IADD3 R218, R107, 0x380, RZ ;  /* 0x000003806bda7810 */ /* 0x000fe40007ffe0ff */
[----:B------:R-:W-:Y:S01]  /*f5a0*/  LEA.HI.SX32 R66, R66, R107, 0x1b ;  /* 0x0000006b42427211 */ /* 0x000fe200078fdaff */
[----:B------:R-:W-:Y:S05]  /*f5b0*/  @!P0 BRA `(.L_x_8716) ;  /* 0x0000001000008947 */ /* 0x000fea0003800000 */
[----:B-1----:R1:W-:Y:S02]  /*f5c0*/  RED.E.ADD.F32.FTZ.RN.STRONG.GPU [R64.64+-0x300], R67 ;  /* 0xfffd00434000798e */ /* 0x0023e4000c10e7a0 */
.L_x_8716:
[----:B------:R-:W-:Y:S05]  /*f5d0*/  BSYNC B0 ;  /* 0x0000000000007941 */ /* 0x000fea0003800000 */
.L_x_8715:
[----:B-1----:R1:W2:Y:S01]  /*f5e0*/  LDS R67, [R66.X4+0x15c0] ;  /* 0x0015c00042437984 */ /* 0x0022a20000004800 */
[----:B------:R-:W-:Y:S01]  /*f5f0*/  BSSY B0, `(.L_x_8717) ;  /* 0x0000005000007945 */ /* 0x000fe20003800000 */
[----:B0-----:R-:W-:-:S02]  /*f600*/  IADD3 R222, R107, 0x3a0, RZ ;  /* 0x000003a06bde7810 */ /* 0x001fc40007ffe0ff */
[----:B------:R-:W-:Y:S01]  /*f610*/  LEA.HI.SX32 R218, R218, R107, 0x1b ;  /* 0x0000006bdada7211 */ /* 0x000fe200078fdaff */
[----:B------:R-:W-:Y:S05]  /*f620*/  @!P1 BRA `(.L_x_8718) ;  /* 0x0000001000009947 */ /* 0x000fea0003800000 */
[----:B--2---:R0:W-:Y:S02]  /*f630*/  RED.E.ADD.F32.FTZ.RN.STRONG.GPU [R64.64+-0x280], R67 ;  /* 0xfffd80434000798e */ /* 0x0041e4000c10e7a0 */
.L_x_8718:
[----:B------:R-:W-:Y:S05]  /*f640*/  BSYNC B0 ;  /* 0x0000000000007941 */ /* 0x000fea0003800000 */
.L_x_8717:
[----:B0-2---:R0:W2:Y:S01]  /*f650*/  LDS R67, [R218.X4+0x1640] ;  /* 0x00164000da437984 */ /* 0x0050a20000004800 */
[----:B------:R-:W-:Y:S01]  /*f660*/  BSSY B0, `(.L_x_8719) ;  /* 0x0000005000007945 */ /* 0x000fe20003800000 */
[----:B-1----:R-:W-:Y:S02]  /*f670*/  IADD3 R66, R107, 0x3c0, RZ ;  /* 0x000003c06b427810 */ /* 0x002fe40007ffe0ff */
[----:B------:R-:W-:Y:S01]  /*f680*/  LEA.HI.SX32 R222, R222, R107, 0x1b ;  /* 0x0000006bdede7211 */ /* 0x000fe200078fdaff */
[----:B------:R-:W-:Y:S05]  /*f690*/  @!P2 BRA `(.L_x_8720) ;  /* 0x000000100000a947 */ /* 0x000fea0003800000 */
[----:B--2---:R1:W-:Y:S02]  /*f6a0*/  RED.E.ADD.F32.FTZ.RN.STRONG.GPU [R64.64+-0x200], R67 ;  /* 0xfffe00434000798e */ /* 0x0043e4000c10e7a0 */
.L_x_8720:
[----:B------:R-:W-:Y:S05]  /*f6b0*/  BSYNC B0 ;  /* 0x0000000000007941 */ /* 0x000fea0003800000 */
.L_x_8719:
[----:B-12---:R1:W2:Y:S01]  /*f6c0*/  LDS R67, [R222.X4+0x16c0] ;  /* 0x0016c000de437984 */ /* 0x0062a20000004800 */
[----:B------:R-:W-:Y:S01]  /*f6d0*/  BSSY B0, `(.L_x_8721) ;  /* 0x0000005000007945 */ /* 0x000fe20003800000 */
[----:B0-----:R-:W-:Y:S02]  /*f6e0*/  IADD3 R218, R107, 0x3e0, RZ ;  /* 0x000003e06bda7810 */ /* 0x001fe40007ffe0ff */
[----:B------:R-:W-:Y:S01]  /*f6f0*/  LEA.HI.SX32 R66, R66, R107, 0x1b ;  /* 0x0000006b42427211 */ /* 0x000fe200078fdaff */
[----:B------:R-:W-:Y:S05]  /*f700*/  @!P3 BRA `(.L_x_8722) ;  /* 0x000000100000b947 */ /* 0x000fea0003800000 */
[----:B--2---:R0:W-:Y:S02]  /*f710*/  RED.E.ADD.F32.FTZ.RN.STRONG.GPU [R64.64+-0x180], R67 ;  /* 0xfffe80434000798e */ /* 0x0041e4000c10e7a0 */
.L_x_8722:
[----:B------:R-:W-:Y:S05]  /*f720*/  BSYNC B0 ;  /* 0x0000000000007941 */ /* 0x000fea0003800000 */
.L_x_8721:
[----:B0-2---:R0:W2:Y:S01]  /*f730*/  LDS R67, [R66.X4+0x1740] ;  /* 0x0017400042437984 */ /* 0x0050a20000004800 */
[----:B------:R-:W-:Y:S01]  /*f740*/  BSSY B0, `(.L_x_8723) ;  /* 0x0000004000007945 */ /* 0x000fe20003800000 */
[----:B------:R-:W-:Y:S01]  /*f750*/  LEA.HI.SX32 R218, R218, R107, 0x1b ;  /* 0x0000006bdada7211 */ /* 0x000fe200078fdaff */
[----:B------:R-:W-:Y:S05]  /*f760*/  @!P4 BRA `(.L_x_8724) ;  /* 0x000000100000c947 */ /* 0x000fea0003800000 */
[----:B--2---:R2:W-:Y:S02]  /*f770*/  RED.E.ADD.F32.FTZ.RN.STRONG.GPU [R64.64+-0x100], R67 ;  /* 0xffff00434000798e */ /* 0x0045e4000c10e7a0 */
.L_x_8724:
[----:B------:R-:W-:Y:S05]  /*f780*/  BSYNC B0 ;  /* 0x0000000000007941 */ /* 0x000fea0003800000 */
.L_x_8723:
[----:B--2---:R2:W3:Y:S01]  /*f790*/  LDS R67, [R218.X4+0x17c0] ;  /* 0x0017c000da437984 */ /* 0x0044e20000004800 */
[----:B------:R-:W-:Y:S01]  /*f7a0*/  BSSY B0, `(.L_x_8725) ;  /* 0x0000003000007945 */ /* 0x000fe20003800000 */
[----:B------:R-:W-:Y:S05]  /*f7b0*/  @!P5 BRA `(.L_x_8726) ;  /* 0x000000100000d947 */ /* 0x000fea0003800000 */
[----:B---3--:R3:W-:Y:S02]  /*f7c0*/  RED.E.ADD.F32.FTZ.RN.STRONG.GPU [R64.64+-0x80], R67 ;  /* 0xffff80434000798e */ /* 0x0087e4000c10e7a0 */
.L_x_8726:
[----:B------:R-:W-:Y:S05]  /*f7d0*/  BSYNC B0 ;  /* 0x0000000000007941 */ /* 0x000fea0003800000 */
.L_x_8725:
        /* <DEDUP_REMOVED lines=25> */
[----:B------:R-:W-:-:S02]  /*f970*/  FMUL.FTZ R154, R127, R154 ;  /* 0x0000009a7f9a7220 */ /* 0x000fc40000410000 */
[----:B0-----:R-:W-:Y:S01]  /*f980*/  @!P0 FADD.FTZ R67, R67, R222 ;  /* 0x000000de43438221 */ /* 0x001fe20000010000 */
[----:B------:R-:W0:Y:S01]  /*f990*/  SHFL.DOWN PT, R141, R66, 0x2, 0x1f ;  /* 0x08401f00428d7f89 */ /* 0x000e2200000e0000 */
[----:B------:R-:W-:Y:S02]  /*f9a0*/  FADD.FTZ R23, R110, R23 ;  /* 0x000000176e177221 */ /* 0x000fe40000010000 */
[----:B-1----:R-:W-:Y:S01]  /*f9b0*/  @!P0 FADD.FTZ R64, R64, R181 ;  /* 0x000000b540408221 */ /* 0x002fe20000010000 */
[----:B------:R-:W1:Y:S01]  /*f9c0*/  SHFL.DOWN PT, R222, R67, 0x2, 0x1f ;  /* 0x08401f0043de7f89 */ /* 0x000e6200000e0000 */
[----:B------:R-:W-:Y:S01]  /*f9d0*/  ISETP.GT.AND P0, PT, R106, 0x1d, PT ;  /* 0x0000001d6a00780c */ /* 0x000fe20003f04270 */
[----:B------:R-:W-:Y:S02]  /*f9e0*/  FADD.FTZ R25, R112, R25 ;  /* 0x0000001970197221 */ /* 0x000fe40000010000 */
        /* <DEDUP_REMOVED lines=114> */
.L_x_8728:
[----:B0-----:R-:W-:Y:S05]  /*10110*/  BSYNC B0 ;  /* 0x0000000000007941 */ /* 0x001fea0003800000 */
.L_x_8727:
        /* <DEDUP_REMOVED lines=8> */
.L_x_8650:
[----:B------:R-:W-:Y:S01]  /*101a0*/  BAR.SYNC.DEFER_BLOCKING 0x0 ;  /* 0x0000000000007b1d */ /* 0x000fe20000010000 */
[C---:B------:R-:W-:Y:S02]  /*101b0*/  LOP3.LUT R47, R105.reuse, 0x20, RZ, 0xfc, !PT ;  /* 0x00000020692f7812 */ /* 0x040fe400078efcff */
[C---:B------:R-:W-:Y:S02]  /*101c0*/  LOP3.LUT R46, R105.reuse, 0x40, RZ, 0xfc, !PT ;  /* 0x00000040692e7812 */ /* 0x040fe400078efcff */
[C---:B------:R-:W-:Y:S01]  /*101d0*/  LOP3.LUT R45, R105.reuse, 0x60, RZ, 0xfc, !PT ;  /* 0x00000060692d7812 */ /* 0x040fe200078efcff */
[----:B------:R1:W5:Y:S01]  /*101e0*/  LDL.64 R108, [R1+0x20] ;  /* 0x00002000016c7983 */ /* 0x0003620000100a00 */
[----:B------:R-:W-:Y:S01]  /*101f0*/  ISETP.GE.AND P1, PT, R105, UR39, PT ;  /* 0x0000002769007c0c */ /* 0x000fe2000bf26270 */
[----:B------:R-:W-:Y:S01]  /*10200*/  ULDC.64 UR8, c[0x0][0x2d8] ;  /* 0x0000b60000087ab9 */ /* 0x000fe20000000a00 */
[----:B------:R-:W-:Y:S01]  /*10210*/  ISETP.GE.AND P2, PT, R47, UR39, PT ;  /* 0x000000272f007c0c */ /* 0x000fe2000bf46270 */
[----:B------:R-:W-:Y:S01]  /*10220*/  ULDC.64 UR36, c[0x0][0x2f8] ;  /* 0x0000be0000247ab9 */ /* 0x000fe20000000a00 */
[----:B------:R-:W-:-:S02]  /*10230*/  ISETP.GE.AND P3, PT, R46, UR39, PT ;  /* 0x000000272e007c0c */ /* 0x000fc4000bf66270 */
[----:B------:R-:W-:Y:S02]  /*10240*/  ISETP.GE.AND P4, PT, R45, UR39, PT ;  /* 0x000000272d007c0c */ /* 0x000fe4000bf86270 */
[----:B------:R-:W-:Y:S02]  /*10250*/  PRMT R49, RZ, 0x7610, R49 ;  /* 0x00007610ff317816 */ /* 0x000fe40000000031 */
[----:B------:R-:W-:Y:S02]  /*10260*/  PRMT R48, RZ, 0x7610, R48 ;  /* 0x00007610ff307816 */ /* 0x000fe40000000030 */
[C---:B------:R-:W-:Y:S02]  /*10270*/  LOP3.LUT R44, R105.reuse, 0x80, RZ, 0xfc, !PT ;  /* 0x00000080692c7812 */ /* 0x040fe400078efcff */
[----:B------:R-:W-:Y:S02]  /*10280*/  PRMT R51, RZ, 0x7610, R51 ;  /* 0x00007610ff337816 */ /* 0x000fe40000000033 */
[----:B------:R-:W-:Y:S01]  /*10290*/  LOP3.LUT R43, R105, 0xa0, RZ, 0xfc, !PT ;  /* 0x000000a0692b7812 */ /* 0x000fe200078efcff */
[----:B------:R-:W2:Y:S01]  /*102a0*/  @!P1 LDG.E.U16 R49, [R124.64] ;  /* 0x000000207c319981 */ /* 0x000ea2000c1e1500 */
[----:B------:R-:W-:-:S02]  /*102b0*/  PRMT R50, RZ, 0x7610, R50 ;  /* 0x00007610ff327816 */ /* 0x000fc40000000032 */
[C---:B------:R-:W-:Y:S01]  /*102c0*/  LOP3.LUT R10, R105.reuse, 0xc0, RZ, 0xfc, !PT ;  /* 0x000000c0690a7812 */ /* 0x040fe200078efcff */
[----:B------:R-:W3:Y:S01]  /*102d0*/  @!P2 LDG.E.U16 R48, [R124.64+0x40] ;  /* 0x000040207c30a981 */ /* 0x000ee2000c1e1500 */
[C---:B------:R-:W-:Y:S02]  /*102e0*/  LOP3.LUT R9, R105.reuse, 0xe0, RZ, 0xfc, !PT ;  /* 0x000000e069097812 */ /* 0x040fe400078efcff */
[C---:B------:R-:W-:Y:S01]  /*102f0*/  LOP3.LUT R8, R105.reuse, 0x100, RZ, 0xfc, !PT ;  /* 0x0000010069087812 */ /* 0x040fe200078efcff */
[----:B------:R-:W4:Y:S01]  /*10300*/  @!P3 LDG.E.U16 R51, [R124.64+0x80] ;  /* 0x000080207c33b981 */ /* 0x000f22000c1e1500 */
[----:B------:R-:W-:Y:S02]  /*10310*/  ISETP.GE.AND P5, PT, R44, UR39, PT ;  /* 0x000000272c007c0c */ /* 0x000fe4000bfa6270 */
[----:B------:R-:W-:Y:S01]  /*10320*/  LOP3.LUT R7, R105, 0x120, RZ, 0xfc, !PT ;  /* 0x0000012069077812 */ /* 0x000fe200078efcff */
[----:B------:R-:W4:Y:S01]  /*10330*/  @!P4 LDG.E.U16 R50, [R124.64+0xc0] ;  /* 0x0000c0207c32c981 */ /* 0x000f22000c1e1500 */
        /* <DEDUP_REMOVED lines=19> */
[C---:B------:R-:W-:Y:S02]  /*10470*/  LOP3.LUT R2, R105.reuse, 0x1c0, RZ, 0xfc, !PT ;  /* 0x000001c069027812 */ /* 0x040fe400078efcff */
[----:B------:R-:W-:Y:S01]  /*10480*/  ISETP.GE.AND P5, PT, R6, UR39, PT ;  /* 0x0000002706007c0c */ /* 0x000fe2000bfa6270 */
[----:B------:R-:W4:Y:S01]  /*10490*/  @!P3 LDG.E.U16 R57, [R124.64+0x200] ;  /* 0x000200207c39b981 */ /* 0x000f22000c1e1500 */
[----:B0-----:R-:W-:Y:S02]  /*104a0*/  LOP3.LUT R0, R105, 0x1e0, RZ, 0xfc, !PT ;  /* 0x000001e069007812 */ /* 0x001fe400078efcff */
        /* <DEDUP_REMOVED lines=18> */
[----:B------:R-:W-:-:S03]  /*105d0*/  F2FP.BF16.PACK_AB R41, R41, R42 ;  /* 0x0000002a2929723e */ /* 0x000fc600000010ff */
        /* <DEDUP_REMOVED lines=20> */
[----:B------:R-:W4:Y:S04]  /*10720*/  LDS.U16 R49, [R88+0x2] ;  /* 0x0000020058317984 */ /* 0x000f280000000400 */
[----:B------:R-:W-:Y:S01]  /*10730*/  LDS.U16 R42, [R88+0x1a] ;  /* 0x00001a00582a7984 */ /* 0x000fe20000000400 */
[----:B0-----:R-:W-:-:S05]  /*10740*/  PRMT R48, RZ, 0x5410, R48 ;  /* 0x00005410ff307816 */ /* 0x001fca0000000030 */
[----:B------:R-:W-:-:S05]  /*10750*/  FADD.FTZ R48, R48, UR5 ;  /* 0x0000000530307e21 */ /* 0x000fca0008010000 */
[----:B------:R-:W-:Y:S02]  /*10760*/  FSETP.GTU.FTZ.AND P2, PT, R48, 20, PT ;  /* 0x41a000003000780b */ /* 0x000fe40003f5c000 */
[----:B--2---:R-:W-:Y:S02]  /*10770*/  PRMT R50, RZ, 0x5410, R50 ;  /* 0x00005410ff327816 */ /* 0x004fe40000000032 */
[----:B---3--:R-:W-:-:S03]  /*10780*/  PRMT R51, RZ, 0x5410, R51 ;  /* 0x00005410ff337816 */ /* 0x008fc60000000033 */
[----:B------:R-:W-:Y:S02]  /*10790*/  FADD.FTZ R50, R50, UR5 ;  /* 0x0000000532327e21 */ /* 0x000fe40008010000 */
[----:B------:R-:W-:-:S04]  /*107a0*/  FADD.FTZ R51, R51, UR5 ;  /* 0x0000000533337e21 */ /* 0x000fc80008010000 */
[----:B------:R-:W-:Y:S01]  /*107b0*/  @!P2 FMUL.FTZ R52, R48, -1.4426950216293334961 ;  /* 0xbfb8aa3b3034a820 */ /* 0x000fe20000410000 */
[----:B----4-:R-:W-:Y:S01]  /*107c0*/  PRMT R49, RZ, 0x5410, R49 ;  /* 0x00005410ff317816 */ /* 0x010fe20000000031 */
[----:B------:R-:W-:Y:S01]  /*107d0*/  LDS.U16 R48, [R88+0x8] ;  /* 0x0000080058307984 */ /* 0x000fe20000000400 */
[----:B------:R-:W-:-:S03]  /*107e0*/  FSETP.GTU.FTZ.AND P4, PT, R50, 20, PT ;  /* 0x41a000003200780b */ /* 0x000fc60003f9c000 */
[----:B------:R-:W0:Y:S01]  /*107f0*/  @!P2 MUFU.EX2 R52, R52 ;  /* 0x000000340034a308 */ /* 0x000e220000000800 */
[----:B------:R-:W-:Y:S01]  /*10800*/  FSETP.GTU.FTZ.AND P1, PT, R51, 20, PT ;  /* 0x41a000003300780b */ /* 0x000fe20003f3c000 */
[----:B------:R-:W-:-:S05]  /*10810*/  FADD.FTZ R49, R49, UR5 ;  /* 0x0000000531317e21 */ /* 0x000fca0008010000 */
[----:B------:R-:W-:-:S03]  /*10820*/  FSETP.GTU.FTZ.AND P5, PT, R49, 20, PT ;  /* 0x41a000003100780b */ /* 0x000fc60003fbc000 */
[----:B------:R-:W-:Y:S02]  /*10830*/  @!P4 FMUL.FTZ R56, R50, -1.4426950216293334961 ;  /* 0xbfb8aa3b3238c820 */ /* 0x000fe40000410000 */
[----:B------:R-:W2:Y:S02]  /*10840*/  LDS.U16 R50, [R88+0xc] ;  /* 0x00000c0058327984 */ /* 0x000ea40000000400 */
[----:B------:R-:W-:Y:S02]  /*10850*/  @!P1 FMUL.FTZ R57, R51, -1.4426950216293334961 ;  /* 0xbfb8aa3b33399820 */ /* 0x000fe40000410000 */
[----:B0-----:R-:W-:Y:S01]  /*10860*/  @!P2 FADD.FTZ R54, R52, 1 ;  /* 0x3f8000003436a421 */ /* 0x001fe20000010000 */
[----:B------:R-:W0:Y:S04]  /*10870*/  LDS.U16 R51, [R88+0xe] ;  /* 0x00000e0058337984 */ /* 0x000e280000000400 */
[----:B------:R-:W3:Y:S01]  /*10880*/  LDS.U16 R52, [R88+0x10] ;  /* 0x0000100058347984 */ /* 0x000ee20000000400 */
[----:B------:R-:W-:Y:S01]  /*10890*/  @!P5 FMUL.FTZ R53, R49, -1.4426950216293334961 ;  /* 0xbfb8aa3b3135d820 */ /* 0x000fe20000410000 */
[----:B------:R-:W4:Y:S02]  /*108a0*/  @!P4 MUFU.EX2 R56, R56 ;  /* 0x000000380038c308 */ /* 0x000f240000000800 */
[----:B------:R-:W1:Y:S06]  /*108b0*/  LDS.U16 R49, [R88+0xa] ;  /* 0x00000a0058317984 */ /* 0x000e6c0000000400 */
[----:B------:R4:W2:Y:S02]  /*108c0*/  @!P5 MUFU.EX2 R55, R53 ;  /* 0x000000350037d308 */ /* 0x0008a40000000800 */
[----:B----4-:R-:W-:-:S06]  /*108d0*/  @!P4 FADD.FTZ R56, R56, 1 ;  /* 0x3f8000003838c421 */ /* 0x010fcc0000010000 */
[----:B------:R-:W4:Y:S01]  /*108e0*/  @!P2 MUFU.RCP R54, R54 ;  /* 0x000000360036a308 */ /* 0x000f220000001000 */
[----:B------:R-:W1:Y:S01]  /*108f0*/  LDS.U16 R53, [R88+0x12] ;  /* 0x0000120058357984 */ /* 0x000e620000000400 */
[----:B--2---:R-:W-:-:S06]  /*10900*/  @!P5 FADD.FTZ R55, R55, 1 ;  /* 0x3f8000003737d421 */ /* 0x004fcc0000010000 */
[----:B------:R-:W2:Y:S08]  /*10910*/  @!P4 MUFU.RCP R56, R56 ;  /* 0x000000380038c308 */ /* 0x000eb00000001000 */
[----:B------:R-:W2:Y:S01]  /*10920*/  @!P5 MUFU.RCP R55, R55 ;  /* 0x000000370037d308 */ /* 0x000ea20000001000 */
[----:B------:R-:W-:Y:S02]  /*10930*/  PRMT R50, RZ, 0x5410, R50 ;  /* 0x00005410ff327816 */ /* 0x000fe40000000032 */
[----:B0-----:R-:W-:-:S02]  /*10940*/  PRMT R51, RZ, 0x5410, R51 ;  /* 0x00005410ff337816 */ /* 0x001fc40000000033 */
[----:B---3--:R-:W-:Y:S01]  /*10950*/  PRMT R52, RZ, 0x5410, R52 ;  /* 0x00005410ff347816 */ /* 0x008fe20000000034 */
[----:B------:R-:W-:Y:S02]  /*10960*/  FADD.FTZ R50, R50, UR5 ;  /* 0x0000000532327e21 */ /* 0x000fe40008010000 */
[----:B------:R-:W-:Y:S02]  /*10970*/  FADD.FTZ R51, R51, UR5 ;  /* 0x0000000533337e21 */ /* 0x000fe40008010000 */
[----:B------:R-:W-:Y:S02]  /*10980*/  FADD.FTZ R52, R52, UR5 ;  /* 0x0000000534347e21 */ /* 0x000fe40008010000 */
[----:B----4-:R-:W-:Y:S01]  /*10990*/  @!P2 FMUL.FTZ R11, R11, R54 ;  /* 0x000000360b0ba220 */ /* 0x010fe20000410000 */
[----:B------:R-:W-:Y:S01]  /*109a0*/  FSETP.GTU.FTZ.AND P2, PT, R50, 20, PT ;  /* 0x41a000003200780b */ /* 0x000fe20003f5c000 */
[----:B--2---:R-:W-:Y:S01]  /*109b0*/  @!P4 FMUL.FTZ R13, R13, R56 ;  /* 0x000000380d0dc220 */ /* 0x004fe20000410000 */
[----:B------:R-:W-:Y:S01]  /*109c0*/  FSETP.GTU.FTZ.AND P4, PT, R52, 20, PT ;  /* 0x41a000003400780b */ /* 0x000fe20003f9c000 */
[----:B------:R-:W-:Y:S01]  /*109d0*/  @!P5 FMUL.FTZ R12, R12, R55 ;  /* 0x000000370c0cd220 */ /* 0x000fe20000410000 */
[----:B------:R-:W-:-:S02]  /*109e0*/  FSETP.GTU.FTZ.AND P5, PT, R51, 20, PT ;  /* 0x41a000003300780b */ /* 0x000fc40003fbc000 */
[----:B-1----:R-:W-:-:S05]  /*109f0*/  PRMT R49, RZ, 0x5410, R49 ;  /* 0x00005410ff317816 */ /* 0x002fca0000000031 */
[----:B------:R-:W-:Y:S02]  /*10a00*/  FADD.FTZ R49, R49, UR5 ;  /* 0x0000000531317e21 */ /* 0x000fe40008010000 */
[----:B------:R-:W-:Y:S02]  /*10a10*/  @!P2 FMUL.FTZ R50, R50, -1.4426950216293334961 ;  /* 0xbfb8aa3b3232a820 */ /* 0x000fe40000410000 */
[----:B------:R-:W-:Y:S02]  /*10a20*/  @!P4 FMUL.FTZ R52, R52, -1.4426950216293334961 ;  /* 0xbfb8aa3b3434c820 */ /* 0x000fe40000410000 */
[----:B------:R-:W-:Y:S01]  /*10a30*/  @!P5 FMUL.FTZ R51, R51, -1.4426950216293334961 ;  /* 0xbfb8aa3b3333d820 */ /* 0x000fe20000410000 */
[----:B------:R-:W-:Y:S01]  /*10a40*/  FSETP.GTU.FTZ.AND P3, PT, R49, 20, PT ;  /* 0x41a000003100780b */ /* 0x000fe20003f7c000 */
[----:B------:R-:W0:Y:S01]  /*10a50*/  @!P2 MUFU.EX2 R50, R50 ;  /* 0x000000320032a308 */ /* 0x000e220000000800 */
[----:B------:R-:W-:-:S07]  /*10a60*/  PRMT R48, RZ, 0x5410, R48 ;  /* 0x00005410ff307816 */ /* 0x000fce0000000030 */
[----:B------:R-:W1:Y:S08]  /*10a70*/  @!P5 MUFU.EX2 R51, R51 ;  /* 0x000000330033d308 */ /* 0x000e700000000800 */
[----:B------:R-:W2:Y:S01]  /*10a80*/  @!P4 MUFU.EX2 R52, R52 ;  /* 0x000000340034c308 */ /* 0x000ea20000000800 */
[----:B------:R-:W-:-:S07]  /*10a90*/  FADD.FTZ R48, R48, UR5 ;  /* 0x0000000530307e21 */ /* 0x000fce0008010000 */
[----:B------:R-:W3:Y:S01]  /*10aa0*/  @!P1 MUFU.EX2 R57, R57 ;  /* 0x0000003900399308 */ /* 0x000ee20000000800 */
[----:B------:R-:W-:Y:S01]  /*10ab0*/  FSETP.GTU.FTZ.AND P0, PT, R48, 20, PT ;  /* 0x41a000003000780b */ /* 0x000fe20003f1c000 */
[----:B------:R-:W-:Y:S02]  /*10ac0*/  @!P3 FMUL.FTZ R49, R49, -1.4426950216293334961 ;  /* 0xbfb8aa3b3131b820 */ /* 0x000fe40000410000 */
[----:B0-----:R-:W-:Y:S02]  /*10ad0*/  @!P2 FADD.FTZ R50, R50, 1 ;  /* 0x3f8000003232a421 */ /* 0x001fe40000010000 */
[----:B-1----:R-:W-:Y:S02]  /*10ae0*/  @!P5 FADD.FTZ R51, R51, 1 ;  /* 0x3f8000003333d421 */ /* 0x002fe40000010000 */
[----:B--2---:R-:W-:Y:S01]  /*10af0*/  @!P4 FADD.FTZ R52, R52, 1 ;  /* 0x3f8000003434c421 */ /* 0x004fe20000010000 */
[----:B------:R-:W0:Y:S01]  /*10b00*/  @!P3 MUFU.EX2 R49, R49 ;  /* 0x000000310031b308 */ /* 0x000e220000000800 */
[----:B---3--:R-:W-:-:S07]  /*10b10*/  @!P1 FADD.FTZ R57, R57, 1 ;  /* 0x3f80000039399421 */ /* 0x008fce0000010000 */
[----:B------:R-:W1:Y:S01]  /*10b20*/  @!P2 MUFU.RCP R50, R50 ;  /* 0x000000320032a308 */ /* 0x000e620000001000 */
[----:B------:R-:W-:-:S07]  /*10b30*/  @!P0 FMUL.FTZ R48, R48, -1.4426950216293334961 ;  /* 0xbfb8aa3b30308820 */ /* 0x000fce0000410000 */
[----:B------:R-:W2:Y:S08]  /*10b40*/  @!P5 MUFU.RCP R51, R51 ;  /* 0x000000330033d308 */ /* 0x000eb00000001000 */
[----:B------:R-:W3:Y:S01]  /*10b50*/  @!P4 MUFU.RCP R52, R52 ;  /* 0x000000340034c308 */ /* 0x000ee20000001000 */
[----:B0-----:R-:W-:-:S07]  /*10b60*/  @!P3 FADD.FTZ R49, R49, 1 ;  /* 0x3f8000003131b421 */ /* 0x001fce0000010000 */
[----:B------:R-:W0:Y:S01]  /*10b70*/  @!P1 MUFU.RCP R57, R57 ;  /* 0x0000003900399308 */ /* 0x000e220000001000 */
[----:B------:R-:W-:Y:S01]  /*10b80*/  PRMT R53, RZ, 0x5410, R53 ;  /* 0x00005410ff357816 */ /* 0x000fe20000000035 */
[----:B-1----:R-:W-:-:S06]  /*10b90*/  @!P2 FMUL.FTZ R17, R17, R50 ;  /* 0x000000321111a220 */ /* 0x002fcc0000410000 */
[----:B------:R-:W1:Y:S01]  /*10ba0*/  @!P0 MUFU.EX2 R48, R48 ;  /* 0x0000003000308308 */ /* 0x000e620000000800 */
[----:B--2---:R-:W-:Y:S01]  /*10bb0*/  @!P5 FMUL.FTZ R18, R18, R51 ;  /* 0x000000331212d220 */ /* 0x004fe20000410000 */
[----:B------:R-:W-:Y:S01]  /*10bc0*/  F2FP.BF16.PACK_AB R50, R39, R40 ;  /* 0x000000282732723e */ /* 0x000fe200000010ff */
[----:B---3--:R-:W-:Y:S01]  /*10bd0*/  @!P4 FMUL.FTZ R19, R19, R52 ;  /* 0x000000341313c220 */ /* 0x008fe20000410000 */
[C---:B------:R-:W-:Y:S01]  /*10be0*/  PRMT R51, R41.reuse, 0x7610, R51 ;  /* 0x0000761029337816 */ /* 0x040fe20000000033 */
[----:B------:R-:W2:Y:S01]  /*10bf0*/  LDS.U16 R39, [R88+0x14] ;  /* 0x0000140058277984 */ /* 0x000ea20000000400 */
[----:B------:R-:W-:Y:S01]  /*10c00*/  PRMT R52, R41, 0x7632, R52 ;  /* 0x0000763229347816 */ /* 0x000fe20000000034 */
[----:B------:R-:W-:Y:S01]  /*10c10*/  FADD.FTZ R53, R53, UR5 ;  /* 0x0000000535357e21 */ /* 0x000fe20008010000 */
[----:B------:R-:W3:Y:S01]  /*10c20*/  @!P3 MUFU.RCP R49, R49 ;  /* 0x000000310031b308 */ /* 0x000ee20000001000 */
[----:B------:R-:W4:Y:S01]  /*10c30*/  LDS.U16 R41, [R88+0x18] ;  /* 0x0000180058297984 */ /* 0x000f220000000400 */
[----:B0-----:R-:W-:-:S02]  /*10c40*/  @!P1 FMUL.FTZ R14, R14, R57 ;  /* 0x000000390e0e9220 */ /* 0x001fc40000410000 */
[----:B------:R-:W-:Y:S01]  /*10c50*/  FSETP.GTU.FTZ.AND P1, PT, R53, 20, PT ;  /* 0x41a000003500780b */ /* 0x000fe20003f3c000 */
[----:B------:R-:W-:Y:S01]  /*10c60*/  LDS.U16 R40, [R88+0x16] ;  /* 0x0000160058287984 */ /* 0x000fe20000000400 */
[----:B-1----:R-:W-:-:S06]  /*10c70*/  @!P0 FADD.FTZ R48, R48, 1 ;  /* 0x3f80000030308421 */ /* 0x002fcc0000010000 */
[----:B------:R-:W0:Y:S01]  /*10c80*/  @!P0 MUFU.RCP R48, R48 ;  /* 0x0000003000308308 */ /* 0x000e220000001000 */
[----:B---3--:R-:W-:Y:S02]  /*10c90*/  @!P3 FMUL.FTZ R16, R16, R49 ;  /* 0x000000311010b220 */ /* 0x008fe40000410000 */
[----:B------:R-:W1:Y:S02]  /*10ca0*/  LDS.U16 R49, [R88+0x1e] ;  /* 0x00001e0058317984 */ /* 0x000e640000000400 */
[----:B------:R-:W-:-:S06]  /*10cb0*/  @!P1 FMUL.FTZ R53, R53, -1.4426950216293334961 ;  /* 0xbfb8aa3b35359820 */ /* 0x000fcc0000410000 */
[----:B------:R-:W3:Y:S01]  /*10cc0*/  @!P1 MUFU.EX2 R53, R53 ;  /* 0x0000003500359308 */ /* 0x000ee20000000800 */
[----:B0-----:R-:W-:Y:S02]  /*10cd0*/  @!P0 FMUL.FTZ R15, R15, R48 ;  /* 0x000000300f0f8220 */ /* 0x001fe40000410000 */
[----:B------:R-:W0:Y:S04]  /*10ce0*/  LDS.U16 R48, [R88+0x1c] ;  /* 0x00001c0058307984 */ /* 0x000e280000000400 */
[----:B------:R-:W-:Y:S01]  /*10cf0*/  BAR.SYNC.DEFER_BLOCKING 0x0 ;  /* 0x0000000000007b1d */ /* 0x000fe20000010000 */
[----:B--2---:R-:W-:Y:S02]  /*10d00*/  PRMT R39, RZ, 0x5410, R39 ;  /* 0x00005410ff277816 */ /* 0x004fe40000000027 */
[----:B----4-:R-:W-:Y:S01]  /*10d10*/  PRMT R41, RZ, 0x5410, R41 ;  /* 0x00005410ff297816 */ /* 0x010fe20000000029 */
[----:B---3--:R-:W-:-:S02]  /*10d20*/  @!P1 FADD.FTZ R53, R53, 1 ;  /* 0x3f80000035359421 */ /* 0x008fc40000010000 */
[----:B------:R-:W-:Y:S02]  /*10d30*/  FADD.FTZ R39, R39, UR5 ;  /* 0x0000000527277e21 */ /* 0x000fe40008010000 */
[----:B------:R-:W-:Y:S01]  /*10d40*/  FADD.FTZ R41, R41, UR5 ;  /* 0x0000000529297e21 */ /* 0x000fe20008010000 */
[----:B------:R-:W-:Y:S01]  /*10d50*/  F2FP.BF16.PACK_AB R35, R35, R36 ;  /* 0x000000242323723e */ /* 0x000fe200000010ff */
[----:B------:R-:W2:Y:S01]  /*10d60*/  @!P1 MUFU.RCP R53, R53 ;  /* 0x0000003500359308 */ /* 0x000ea20000001000 */
[----:B------:R-:W-:Y:S02]  /*10d70*/  F2FP.BF16.PACK_AB R33, R33, R34 ;  /* 0x000000222121723e */ /* 0x000fe400000010ff */
[----:B------:R-:W-:Y:S02]  /*10d80*/  FSETP.GTU.FTZ.AND P5, PT, R39, 20, PT ;  /* 0x41a000002700780b */ /* 0x000fe40003fbc000 */
[----:B------:R-:W-:Y:S02]  /*10d90*/  FSETP.GTU.FTZ.AND P3, PT, R41, 20, PT ;  /* 0x41a000002900780b */ /* 0x000fe40003f7c000 */
[----:B------:R-:W-:-:S02]  /*10da0*/  PRMT R34, R35, 0x7632, R34 ;  /* 0x0000763223227816 */ /* 0x000fc40000000022 */
[----:B------:R-:W-:Y:S02]  /*10db0*/  ISETP.NE.AND P6, PT, R107, RZ, PT ;  /* 0x000000ff6b00720c */ /* 0x000fe40003fc5270 */
[----:B------:R-:W-:Y:S02]  /*10dc0*/  F2FP.BF16.PACK_AB R37, R37, R38 ;  /* 0x000000262525723e */ /* 0x000fe400000010ff */
[----:B------:R-:W-:Y:S02]  /*10dd0*/  F2FP.BF16.PACK_AB R31, R31, R32 ;  /* 0x000000201f1f723e */ /* 0x000fe400000010ff */
[----:B------:R-:W-:Y:S02]  /*10de0*/  F2FP.BF16.PACK_AB R29, R29, R30 ;  /* 0x0000001e1d1d723e */ /* 0x000fe400000010ff */
[----:B------:R-:W-:Y:S02]  /*10df0*/  F2FP.BF16.PACK_AB R27, R27, R28 ;  /* 0x0000001c1b1b723e */ /* 0x000fe400000010ff */
[----:B------:R-:W-:Y:S01]  /*10e00*/  PRMT R38, R50, 0x7632, R38 ;  /* 0x0000763232267816 */ /* 0x000fe20000000026 */
[----:B------:R3:W-:Y:S01]  /*10e10*/  STS.U16 [R88+0xe], R34 ;  /* 0x00000e2258007388 */ /* 0x0007e20000000400 */
[----:B------:R-:W-:-:S02]  /*10e20*/  PRMT R36, R37, 0x7632, R36 ;  /* 0x0000763225247816 */ /* 0x000fc40000000024 */
[----:B------:R-:W-:Y:S02]  /*10e30*/  PRMT R30, R33, 0x7632, R30 ;  /* 0x00007632211e7816 */ /* 0x000fe4000000001e */
[----:B------:R-:W-:Y:S02]  /*10e40*/  PRMT R32, R31, 0x7632, R32 ;  /* 0x000076321f207816 */ /* 0x000fe40000000020 */
[----:B------:R-:W-:Y:S01]  /*10e50*/  PRMT R28, R29, 0x7632, R28 ;  /* 0x000076321d1c7816 */ /* 0x000fe2000000001c */
[----:B------:R4:W-:Y:S01]  /*10e60*/  STS.U16 [R88+0x6], R38 ;  /* 0x0000062658007388 */ /* 0x0009e20000000400 */
[----:B-1----:R-:W-:Y:S02]  /*10e70*/  PRMT R49, RZ, 0x5410, R49 ;  /* 0x00005410ff317816 */ /* 0x002fe40000000031 */
[----:B---3--:R-:W-:Y:S01]  /*10e80*/  PRMT R34, R27, 0x7632, R34 ;  /* 0x000076321b227816 */ /* 0x008fe20000000022 */
[----:B------:R-:W-:Y:S01]  /*10e90*/  STS.U16 [R88], R51 ;  /* 0x0000003358007388 */ /* 0x000fe20000000400 */
[----:B--2---:R-:W-:-:S03]  /*10ea0*/  @!P1 FMUL.FTZ R20, R20, R53 ;  /* 0x0000003514149220 */ /* 0x004fc60000410000 */
[----:B------:R-:W-:Y:S01]  /*10eb0*/  STS.U16 [R88+0x2], R52 ;  /* 0x0000023458007388 */ /* 0x000fe20000000400 */
[----:B----4-:R-:W-:-:S03]  /*10ec0*/  MOV R38, UR39 ;  /* 0x0000002700267c02 */ /* 0x010fc60008000f00 */
        /* <DEDUP_REMOVED lines=10> */
[----:B-1----:R-:W-:-:S03]  /*10f70*/  FADD.FTZ R32, R49, UR5 ;  /* 0x0000000531207e21 */ /* 0x002fc60008010000 */
[----:B------:R1:W-:Y:S01]  /*10f80*/  STS.U16 [R88+0x1c], R27 ;  /* 0x00001c1b58007388 */ /* 0x0003e20000000400 */
[----:B--2---:R-:W-:-:S03]  /*10f90*/  @!P3 FMUL.FTZ R29, R41, -1.4426950216293334961 ;  /* 0xbfb8aa3b291db820 */ /* 0x004fc60000410000 */
[----:B------:R-:W-:Y:S01]  /*10fa0*/  STS.U16 [R88+0x1e], R34 ;  /* 0x00001e2258007388 */ /* 0x000fe20000000400 */
[----:B------:R-:W-:-:S06]  /*10fb0*/  NOP ;  /* 0x0000000000007918 */ /* 0x000fcc0000000000 */
[----:B-1----:R-:W-:Y:S01]  /*10fc0*/  @!P5 FMUL.FTZ R27, R39, -1.4426950216293334961 ;  /* 0xbfb8aa3b271bd820 */ /* 0x002fe20000410000 */
        /* <DEDUP_REMOVED lines=19> */
[----:B------:R-:W-:Y:S02]  /*11100*/  PRMT R42, RZ, 0x5410, R42 ;  /* 0x00005410ff2a7816 */ /* 0x000fe4000000002a */
[----:B0-----:R-:W-:Y:S01]  /*11110*/  PRMT R48, RZ, 0x5410, R48 ;  /* 0x00005410ff307816 */ /* 0x001fe20000000030 */
[----:B------:R-:W-:Y:S02]  /*11120*/  FADD.FTZ R40, R40, UR5 ;  /* 0x0000000528287e21 */ /* 0x000fe40008010000 */
[----:B------:R-:W-:Y:S02]  /*11130*/  FADD.FTZ R42, R42, UR5 ;  /* 0x000000052a2a7e21 */ /* 0x000fe40008010000 */
[----:B------:R-:W-:Y:S01]  /*11140*/  FADD.FTZ R48, R48, UR5 ;  /* 0x0000000530307e21 */ /* 0x000fe20008010000 */
[----:B------:R-:W-:Y:S01]  /*11150*/  FSETP.GTU.FTZ.AND P4, PT, R40, 20, PT ;  /* 0x41a000002800780b */ /* 0x000fe20003f9c000 */
[----:B------:R-:W0:Y:S01]  /*11160*/  @!P5 MUFU.EX2 R27, R27 ;  /* 0x0000001b001bd308 */ /* 0x000e220000000800 */
[----:B------:R-:W-:-:S02]  /*11170*/  FSETP.GTU.FTZ.AND P0, PT, R42, 20, PT ;  /* 0x41a000002a00780b */ /* 0x000fc40003f1c000 */
[----:B------:R-:W-:Y:S01]  /*11180*/  FSETP.GTU.FTZ.AND P1, PT, R48, 20, PT ;  /* 0x41a000003000780b */ /* 0x000fe20003f3c000 */
[----:B------:R-:W2:Y:S08]  /*11190*/  LDS R34, [0x420] ;  /* 0x00042000ff227984 */ /* 0x000eb00000000800 */
[----:B------:R-:W-:Y:S02]  /*111a0*/  @!P4 FMUL.FTZ R28, R40, -1.4426950216293334961 ;  /* 0xbfb8aa3b281cc820 */ /* 0x000fe40000410000 */
[----:B------:R-:W-:-:S02]  /*111b0*/  @!P0 FMUL.FTZ R30, R42, -1.4426950216293334961 ;  /* 0xbfb8aa3b2a1e8820 */ /* 0x000fc40000410000 */
[----:B------:R-:W-:Y:S01]  /*111c0*/  @!P1 FMUL.FTZ R31, R48, -1.4426950216293334961 ;  /* 0xbfb8aa3b301f9820 */ /* 0x000fe20000410000 */
[----:B------:R-:W-:Y:S01]  /*111d0*/  @!P3 MUFU.EX2 R29, R29 ;  /* 0x0000001d001db308 */ /* 0x000fe20000000800 */
[----:B0-----:R-:W-:Y:S01]  /*111e0*/  @!P5 FADD.FTZ R27, R27, 1 ;  /* 0x3f8000001b1bd421 */ /* 0x001fe20000010000 */
[----:B------:R-:W-:-:S06]  /*111f0*/  FSETP.GTU.FTZ.AND P2, PT, R32, 20, PT ;  /* 0x41a000002000780b */ /* 0x000fcc0003f5c000 */
[----:B------:R-:W0:Y:S08]  /*11200*/  @!P4 MUFU.EX2 R28, R28 ;  /* 0x0000001c001cc308 */ /* 0x000e300000000800 */
[----:B------:R-:W3:Y:S08]  /*11210*/  @!P0 MUFU.EX2 R30, R30 ;  /* 0x0000001e001e8308 */ /* 0x000ef00000000800 */
[----:B------:R-:W4:Y:S08]  /*11220*/  @!P1 MUFU.EX2 R31, R31 ;  /* 0x0000001f001f9308 */ /* 0x000f300000000800 */
[----:B------:R-:W1:Y:S01]  /*11230*/  @!P5 MUFU.RCP R36, R27 ;  /* 0x0000001b0024d308 */ /* 0x000e620000001000 */
[----:B0-----:R-:W-:-:S02]  /*11240*/  @!P4 FADD.FTZ R28, R28, 1 ;  /* 0x3f8000001c1cc421 */ /* 0x001fc40000010000 */
[----:B------:R-:W-:Y:S02]  /*11250*/  @!P3 FADD.FTZ R29, R29, 1 ;  /* 0x3f8000001d1db421 */ /* 0x000fe40000010000 */
[----:B------:R-:W-:Y:S02]  /*11260*/  @!P2 FMUL.FTZ R32, R32, -1.4426950216293334961 ;  /* 0xbfb8aa3b2020a820 */ /* 0x000fe40000410000 */
[----:B---3--:R-:W-:Y:S01]  /*11270*/  @!P0 FADD.FTZ R30, R30, 1 ;  /* 0x3f8000001e1e8421 */ /* 0x008fe20000010000 */
[----:B------:R-:W0:Y:S01]  /*11280*/  @!P4 MUFU.RCP R71, R28 ;  /* 0x0000001c0047c308 */ /* 0x000e220000001000 */
[----:B----4-:R-:W-:Y:S01]  /*11290*/  @!P1 FADD.FTZ R31, R31, 1 ;  /* 0x3f8000001f1f9421 */ /* 0x010fe20000010000 */
[----:B------:R-:W-:-:S06]  /*112a0*/  UIMAD UR7, UR13, UR8, URZ ;  /* 0x000000080d0772a4 */ /* 0x000fcc000f8e023f */
[----:B-1----:R-:W1:Y:S01]  /*112b0*/  @!P3 MUFU.RCP R38, R29 ;  /* 0x0000001d0026b308 */ /* 0x002e620000001000 */
        /* <DEDUP_REMOVED lines=29> */
.L_x_8731:
[----:B---34-:R-:W-:Y:S05]  /*11490*/  BSYNC B0 ;  /* 0x0000000000007941 */ /* 0x018fea0003800000 */
.L_x_8730:
        /* <DEDUP_REMOVED lines=8> */
[----:B------:R-:W1:Y:S01]  /*11520*/  @!P2 MUFU.RCP R27, R32 ;  /* 0x00000020001ba308 */ /* 0x000e620000001000 */
[----:B------:R-:W-:Y:S01]  /*11530*/  UIADD3 UR7, UP0, UR26, UR34, URZ ;  /* 0x000000221a077290 */ /* 0x000fe2000ff1e03f */
[----:B------:R-:W-:Y:S01]  /*11540*/  SHF.R.S32.HI R29, RZ, 0x1f, R105 ;  /* 0x0000001fff1d7819 */ /* 0x000fe20000011469 */
[----:B------:R-:W-:Y:S01]  /*11550*/  UIMAD UR34, UR10, UR37, UR36 ;  /* 0x000000250a2272a4 */ /* 0x000fe2000f8e0224 */
[----:B------:R-:W-:Y:S01]  /*11560*/  @!P0 FMUL.FTZ R24, R24, R73 ;  /* 0x0000004918188220 */ /* 0x000fe20000410000 */
[----:B------:R-:W-:-:S02]  /*11570*/  ISETP.GE.AND P5, PT, R46, R34, PT ;  /* 0x000000222e00720c */ /* 0x000fc40003fa6270 */
[----:B------:R-:W-:Y:S01]  /*11580*/  UIADD3.X UR34, UR27, UR34, UR35, UP0, !UPT ;  /* 0x000000221b227290 */ /* 0x000fe200087fe423 */
[----:B0-----:R-:W-:Y:S02]  /*11590*/  MOV R30, UR7 ;  /* 0x00000007001e7c02 */ /* 0x001fe40008000f00 */
[-C--:B------:R-:W-:Y:S02]  /*115a0*/  ISETP.GE.AND P0, PT, R45, R34.reuse, PT ;  /* 0x000000222d00720c */ /* 0x080fe40003f06270 */
[----:B------:R-:W-:Y:S02]  /*115b0*/  ISETP.GE.AND P1, PT, R44, R34, PT ;  /* 0x000000222c00720c */ /* 0x000fe40003f26270 */
[----:B------:R-:W-:Y:S02]  /*115c0*/  LEA.HI.X R29, R105, c[0x0][0x334], R29, 0x1, P3 ;  /* 0x0000cd00691d7a11 */ /* 0x000fe400018f0c1d */
[----:B------:R-:W-:Y:S02]  /*115d0*/  LEA R28, P3, R30, R28, 0x1 ;  /* 0x0000001c1e1c7211 */ /* 0x000fe400078608ff */
[----:B------:R-:W-:-:S04]  /*115e0*/  MOV R31, UR34 ;  /* 0x00000022001f7c02 */ /* 0x000fc80008000f00 */
        /* <DEDUP_REMOVED lines=36> */
[----:B------:R-:W-:-:S03]  /*11830*/  F2FP.BF16.PACK_AB R13, R14, R13 ;  /* 0x0000000d0e0d723e */ /* 0x000fc600000010ff */
[----:B------:R-:W-:Y:S01]  /*11840*/  FADD.FTZ R12, R11, R14 ;  /* 0x0000000e0b0c7221 */ /* 0x000fe20000010000 */
[----:B------:R-:W-:Y:S02]  /*11850*/  F2FP.BF16.PACK_AB R11, R16, R15 ;  /* 0x0000000f100b723e */ /* 0x000fe400000010ff */
[----:B0-----:R-:W-:Y:S02]  /*11860*/  PRMT R29, R27, 0x7632, R29 ;  /* 0x000076321b1d7816 */ /* 0x001fe4000000001d */
[C---:B------:R-:W-:Y:S02]  /*11870*/  PRMT R30, R13.reuse, 0x7610, R30 ;  /* 0x000076100d1e7816 */ /* 0x040fe4000000001e */
[----:B------:R-:W-:Y:S02]  /*11880*/  PRMT R31, R13, 0x7632, R31 ;  /* 0x000076320d1f7816 */ /* 0x000fe4000000001f */
[C---:B------:R-:W-:Y:S02]  /*11890*/  PRMT R28, R11.reuse, 0x7610, R28 ;  /* 0x000076100b1c7816 */ /* 0x040fe4000000001c */
[----:B------:R-:W-:-:S02]  /*118a0*/  PRMT R32, R11, 0x7632, R32 ;  /* 0x000076320b207816 */ /* 0x000fc40000000020 */
[----:B------:R-:W-:Y:S02]  /*118b0*/  F2FP.BF16.PACK_AB R11, R18, R17 ;  /* 0x00000011120b723e */ /* 0x000fe400000010ff */
[----:B------:R-:W-:Y:S01]  /*118c0*/  F2FP.BF16.PACK_AB R13, R20, R19 ;  /* 0x00000013140d723e */ /* 0x000fe200000010ff */
[----:B------:R0:W-:Y:S01]  /*118d0*/  STS.U16 [R88], R27 ;  /* 0x0000001b58007388 */ /* 0x0001e20000000400 */
[----:B------:R-:W-:Y:S02]  /*118e0*/  F2FP.BF16.PACK_AB R14, R22, R21 ;  /* 0x00000015160e723e */ /* 0x000fe400000010ff */
[C---:B------:R-:W-:Y:S01]  /*118f0*/  PRMT R33, R13.reuse, 0x7610, R33 ;  /* 0x000076100d217816 */ /* 0x040fe20000000021 */
[----:B------:R1:W-:Y:S01]  /*11900*/  STS.U16 [R88+0x2], R29 ;  /* 0x0000021d58007388 */ /* 0x0003e20000000400 */
[----:B------:R-:W-:Y:S02]  /*11910*/  PRMT R34, R13, 0x7632, R34 ;  /* 0x000076320d227816 */ /* 0x000fe40000000022 */
[----:B------:R-:W-:-:S02]  /*11920*/  F2FP.BF16.PACK_AB R13, R26, R25 ;  /* 0x000000191a0d723e */ /* 0x000fc400000010ff */
[C---:B0-----:R-:W-:Y:S02]  /*11930*/  PRMT R27, R11.reuse, 0x7610, R27 ;  /* 0x000076100b1b7816 */ /* 0x041fe4000000001b */
[----:B-1----:R-:W-:Y:S02]  /*11940*/  PRMT R29, R11, 0x7632, R29 ;  /* 0x000076320b1d7816 */ /* 0x002fe4000000001d */
[----:B------:R-:W-:Y:S01]  /*11950*/  F2FP.BF16.PACK_AB R11, R24, R23 ;  /* 0x00000017180b723e */ /* 0x000fe200000010ff */
[----:B------:R0:W-:Y:S01]  /*11960*/  STS.U16 [R88+0x4], R30 ;  /* 0x0000041e58007388 */ /* 0x0001e20000000400 */
[----:B------:R-:W-:-:S03]  /*11970*/  PRMT R35, R13, 0x7632, R35 ;  /* 0x000076320d237816 */ /* 0x000fc60000000023 */
[----:B------:R1:W-:Y:S04]  /*11980*/  STS.U16 [R88+0x6], R31 ;  /* 0x0000061f58007388 */ /* 0x0003e80000000400 */
[----:B------:R2:W-:Y:S01]  /*11990*/  STS.U16 [R88+0x8], R28 ;  /* 0x0000081c58007388 */ /* 0x0005e20000000400 */
[----:B0-----:R-:W-:-:S03]  /*119a0*/  PRMT R30, R11, 0x7610, R30 ;  /* 0x000076100b1e7816 */ /* 0x001fc6000000001e */
[----:B------:R0:W-:Y:S01]  /*119b0*/  STS.U16 [R88+0xa], R32 ;  /* 0x00000a2058007388 */ /* 0x0001e20000000400 */
[----:B-1----:R-:W-:Y:S02]  /*119c0*/  PRMT R31, R11, 0x7632, R31 ;  /* 0x000076320b1f7816 */ /* 0x002fe4000000001f */
[----:B--2---:R-:W-:Y:S02]  /*119d0*/  PRMT R28, R14, 0x7632, R28 ;  /* 0x000076320e1c7816 */ /* 0x004fe4000000001c */
[----:B0-----:R-:W-:Y:S02]  /*119e0*/  PRMT R32, R13, 0x7610, R32 ;  /* 0x000076100d207816 */ /* 0x001fe40000000020 */
        /* <DEDUP_REMOVED lines=60> */
.L_x_8733:
[----:B-1----:R-:W-:Y:S05]  /*11db0*/  BSYNC B0 ;  /* 0x0000000000007941 */ /* 0x002fea0003800000 */
.L_x_8732:
        /* <DEDUP_REMOVED lines=61> */
.L_x_8612:
        /* <DEDUP_REMOVED lines=27> */
.L_x_8736:
[----:B-1----:R-:W-:Y:S05]  /*12340*/  BSYNC B0 ;  /* 0x0000000000007941 */ /* 0x002fea0003800000 */
.L_x_8735:
        /* <DEDUP_REMOVED lines=26> */
.L_x_8738:
[----:B------:R-:W3:Y:S02]  /*124f0*/  S2R R11, SR_TID.X ;  /* 0x00000000000b7919 */ /* 0x000ee40000002100 */
.L_x_8739:
[----:B-1----:R-:W-:Y:S05]  /*12500*/  BSYNC B0 ;  /* 0x0000000000007941 */ /* 0x002fea0003800000 */
.L_x_8737:
        /* <DEDUP_REMOVED lines=12> */
.L_x_8740:
        /* <DEDUP_REMOVED lines=32> */
.L_x_8741:
        /* <DEDUP_REMOVED lines=11> */
.L_x_14695:


//--------------------- .text._Z25selective_scan_bwd_kernelI32Selective_Scan_bwd_kernel_traitsILi32ELi16ELb0ELb1ELb0ELb0ELb0EN3c108BFloat16ENS1_7complexIfEEEEv12SSMParamsBwd --------------------------
	.section	.text._Z25selective_scan_bwd_kernelI32Selective_Scan_bwd_kernel_traitsILi32ELi16ELb0ELb1ELb0ELb0ELb0EN3c108BFloat16ENS1_7complexIfEEEEv12SSMParamsBwd,"ax",@progbits
	.sectioninfo	@"SHI_REGISTERS=255"
	.align	128
        .global         _Z25selective_scan_bwd_kernelI32Selective_Scan_bwd_kernel_traitsILi32ELi16ELb0ELb1ELb0ELb0ELb0EN3c108BFloat16ENS1_7complexIfEEEEv12SSMParamsBwd
        .type           _Z25selective_scan_bwd_kernelI32Selective_Scan_bwd_kernel_traitsILi32ELi16ELb0ELb1ELb0ELb0ELb0EN3c108BFloat16ENS1_7complexIfEEEEv12SSMParamsBwd,@function
        .size           _Z25selective_scan_bwd_kernelI32Selective_Scan_bwd_kernel_traitsILi32ELi16ELb0ELb1ELb0ELb0ELb0EN3c108BFloat16ENS1_7complexIfEEEEv12SSMParamsBwd,(.L_x_14696 - _Z25selective_scan_bwd_kernelI32Selective_Scan_bwd_kernel_traitsILi32ELi16ELb0ELb1ELb0ELb0ELb0EN3c108BFloat16ENS1_7complexIfEEEEv12SSMParamsBwd)
        .other          _Z25selective_scan_bwd_kernelI32Selective_Scan_bwd_kernel_traitsILi32ELi16ELb0ELb1ELb0ELb0ELb0EN3c108BFloat16ENS1_7complexIfEEEEv12SSMParamsBwd,@"STO_CUDA_ENTRY STV_DEFAULT"
_Z25selective_scan_bwd_kernelI32Selective_Scan_bwd_kernel_traitsILi32ELi16ELb0ELb1ELb0ELb0ELb0EN3c108BFloat16ENS1_7complexIfEEEEv12SSMParamsBwd:
.text._Z25selective_scan_bwd_kernelI32Selective_Scan_bwd_kernel_traitsILi32ELi16ELb0ELb1ELb0ELb0ELb0EN3c108BFloat16ENS1_7complexIfEEEEv12SSMParamsBwd:
        /* <DEDUP_REMOVED lines=159> */
.L_x_8827:
[----:B------:R-:W-:Y:S01]  /*09f0*/  ULDC UR24, c[0x0][0x174] ;  /* 0x00005d0000187ab9 */ /* 0x000fe20000000800 */
[----:B----4-:R-:W-:Y:S01]  /*0a00*/  SHF.L.U32 R2, R134, 0x4, RZ ;  /* 0x0000000486027819 */ /* 0x010fe200000006ff */
[----:B------:R-:W-:Y:S01]  /*0a10*/  UIADD3 UR24, -UR6, UR24, URZ ;  /* 0x0000001806187290 */ /* 0x000fe2000fffe13f */
[----:B------:R-:W-:Y:S01]  /*0a20*/  BAR.SYNC.DEFER_BLOCKING 0x0 ;  /* 0x0000000000007b1d */ /* 0x000fe20000010000 */
[----:B-1----:R-:W-:-:S02]  /*0a30*/  MOV R3, UR17 ;  /* 0x0000001100037c02 */ /* 0x002fc40008000f00 */
[----:B------:R-:W-:Y:S01]  /*0a40*/  ULEA UR25, UR24, 0xfffffe00, 0x9 ;  /* 0xfffffe0018197891 */ /* 0x000fe2000f8e483f */
[----:B------:R-:W-:Y:S02]  /*0a50*/  LOP3.LUT R2, R2, 0xfffffe00, RZ, 0xc0, !PT ;  /* 0xfffffe0002027812 */ /* 0x000fe400078ec0ff */
[----:B------:R-:W-:Y:S01]  /*0a60*/  ULDC UR26, c[0x0][0x168] ;  /* 0x00005a00001a7ab9 */ /* 0x000fe20000000800 */
[----:B------:R-:W-:Y:S01]  /*0a70*/  PRMT R5, RZ, 0x7610, R5 ;  /* 0x00007610ff057816 */ /* 0x000fe20000000005 */
[----:B------:R-:W-:Y:S01]  /*0a80*/  UIADD3 UR26, -UR25, UR26, URZ ;  /* 0x0000001a191a7290 */ /* 0x000fe2000fffe13f */
[----:B------:R-:W-:Y:S02]  /*0a90*/  LOP3.LUT R44, R2, 0x1f, R134, 0xf8, !PT ;  /* 0x0000001f022c7812 */ /* 0x000fe400078ef886 */
[----:B------:R-:W-:Y:S02]  /*0aa0*/  MOV R2, UR16 ;  /* 0x0000001000027c02 */ /* 0x000fe40008000f00 */
[----:B------:R-:W-:-:S02]  /*0ab0*/  LOP3.LUT R25, R44, 0x20, RZ, 0xfc, !PT ;  /* 0x000000202c197812 */ /* 0x000fc400078efcff */
[C---:B------:R-:W-:Y:S01]  /*0ac0*/  ISETP.GE.AND P0, PT, R44.reuse, UR26, PT ;  /* 0x0000001a2c007c0c */ /* 0x040fe2000bf06270 */
[C---:B------:R-:W-:Y:S01]  /*0ad0*/  IMAD.WIDE R2, R44.reuse, 0x2, R2 ;  /* 0x000000022c027825 */ /* 0x040fe200078e0202 */
[C---:B------:R-:W-:Y:S02]  /*0ae0*/  LOP3.LUT R27, R44.reuse, 0x40, RZ, 0xfc, !PT ;  /* 0x000000402c1b7812 */ /* 0x040fe400078efcff */
[C---:B------:R-:W-:Y:S02]  /*0af0*/  LOP3.LUT R29, R44.reuse, 0x60, RZ, 0xfc, !PT ;  /* 0x000000602c1d7812 */ /* 0x040fe400078efcff */
[C---:B------:R-:W-:Y:S02]  /*0b00*/  LOP3.LUT R18, R44.reuse, 0x80, RZ, 0xfc, !PT ;  /* 0x000000802c127812 */ /* 0x040fe400078efcff */
[----:B------:R-:W-:Y:S02]  /*0b10*/  LOP3.LUT R20, R44, 0xa0, RZ, 0xfc, !PT ;  /* 0x000000a02c147812 */ /* 0x000fe400078efcff */
[----:B------:R-:W-:-:S03]  /*0b20*/  ISETP.GE.AND P1, PT, R27, UR26, PT ;  /* 0x0000001a1b007c0c */ /* 0x000fc6000bf26270 */
[----:B------:R1:W4:Y:S01]  /*0b30*/  @!P0 LDG.E.U16 R5, [R2.64] ;  /* 0x0000001c02058981 */ /* 0x000322000c1e1500 */
        /* <DEDUP_REMOVED lines=8> */
[----:B------:R1:W5:Y:S01]  /*0bc0*/  @!P0 LDG.E.U16 R0, [R2.64+0x40] ;  /* 0x0000401c02008981 */ /* 0x000362000c1e1500 */
[C---:B------:R-:W-:Y:S02]  /*0bd0*/  LOP3.LUT R31, R44.reuse, 0xc0, RZ, 0xfc, !PT ;  /* 0x000000c02c1f7812 */ /* 0x040fe400078efcff */
[----:B------:R-:W-:Y:S01]  /*0be0*/  PRMT R6, RZ, 0x7610, R6 ;  /* 0x00007610ff067816 */ /* 0x000fe20000000006 */
[----:B---3--:R1:W3:Y:S01]  /*0bf0*/  @!P1 LDG.E.U16 R7, [R2.64+0x80] ;  /* 0x0000801c02079981 */ /* 0x0082e2000c1e1500 */
        /* <DEDUP_REMOVED lines=54> */
[----:B-1----:R-:W-:-:S02]  /*0f60*/  IADD3 R2, R133, 0xc0, RZ ;  /* 0x000000c085027810 */ /* 0x002fc40007ffe0ff */
        /* <DEDUP_REMOVED lines=35> */
[----:B----4-:R-:W-:Y:S04]  /*11a0*/  STS.U16 [R132], R5 ;  /* 0x0000000584007388 */ /* 0x010fe80000000400 */
[----:B-----5:R1:W-:Y:S04]  /*11b0*/  STS.U16 [R131+0x40], R0 ;  /* 0x0000400083007388 */ /* 0x0203e80000000400 */
[----:B---3--:R-:W-:Y:S01]  /*11c0*/  STS.U16 [R130+0x80], R7 ;  /* 0x0000800782007388 */ /* 0x008fe20000000400 */
[----:B-1----:R-:W-:-:S03]  /*11d0*/  IADD3 R0, R133, 0x160, RZ ;  /* 0x0000016085007810 */ /* 0x002fc60007ffe0ff */
[----:B--2---:R1:W-:Y:S01]  /*11e0*/  STS.U16 [R125+0xc0], R4 ;  /* 0x0000c0047d007388 */ /* 0x0043e20000000400 */
[----:B------:R-:W-:-:S03]  /*11f0*/  LEA.HI.SX32 R0, R0, R133, 0x1b ;  /* 0x0000008500007211 */ /* 0x000fc600078fdaff */
[----:B------:R-:W-:Y:S04]  /*1200*/  STS.U16 [R124+0x100], R9 ;  /* 0x000100097c007388 */ /* 0x000fe80000000400 */
[----:B------:R2:W-:Y:S01]  /*1210*/  STS.U16 [R123+0x140], R6 ;  /* 0x000140067b007388 */ /* 0x0005e20000000400 */
[C---:B-1----:R-:W-:Y:S02]  /*1220*/  IADD3 R4, R133.reuse, 0x1a0, RZ ;  /* 0x000001a085047810 */ /* 0x042fe40007ffe0ff */
        /* <DEDUP_REMOVED lines=20> */
[----:B------:R-:W0:Y:S04]  /*1370*/  LDS.U16 R43, [R112] ;  /* 0x00000000702b7984 */ /* 0x000e280000000400 */
        /* <DEDUP_REMOVED lines=49> */
[----:B0-----:R-:W-:Y:S01]  /*1690*/  PRMT R19, RZ, 0x7610, R19 ;  /* 0x00007610ff137816 */ /* 0x001fe20000000013 */
        /* <DEDUP_REMOVED lines=10> */
[----:B-1----:R-:W-:Y:S02]  /*1740*/  MOV R2, UR20 ;  /* 0x0000001400027c02 */ /* 0x002fe40008000f00 */
        /* <DEDUP_REMOVED lines=17> */
[----:B------:R-:W-:Y:S04]  /*1860*/  STL [R1+0x10], R43 ;  /* 0x0000102b01007387 */ /* 0x000fe80000100800 */
[----:B------:R-:W-:Y:S04]  /*1870*/  STL [R1+0xc], R42 ;  /* 0x00000c2a01007387 */ /* 0x000fe80000100800 */
[----:B------:R-:W-:Y:S04]  /*1880*/  STL [R1+0x8], R41 ;  /* 0x0000082901007387 */ /* 0x000fe80000100800 */
[----:B------:R-:W-:Y:S04]  /*1890*/  STL [R1+0x4], R40 ;  /* 0x0000042801007387 */ /* 0x000fe80000100800 */
[----:B------:R-:W-:Y:S04]  /*18a0*/  STL [R1], R39 ;  /* 0x0000002701007387 */ /* 0x000fe80000100800 */
        /* <DEDUP_REMOVED lines=63> */
[----:B------:R-:W5:Y:S04]  /*1ca0*/  @!P1 LDG.E.U16 R34, [R2.64+0x3c0] ;  /* 0x0003c01c02229981 */ /* 0x000f68000c1e1500 */
[----:B------:R-:W5:Y:S01]  /*1cb0*/  LDL.LU R35, [R1+0x18] ;  /* 0x0000180001237983 */ /* 0x000f620000300800 */
        /* <DEDUP_REMOVED lines=129> */
[----:B------:R-:W-:Y:S01]  /*24d0*/  UMOV UR8, URZ ;  /* 0x0000003f00087c82 */ /* 0x000fe20008000000 */
[----:B------:R-:W-:Y:S01]  /*24e0*/  FADD.FTZ R68, R4, UR5 ;  /* 0x0000000504447e21 */ /* 0x000fe20008010000 */
[----:B------:R-:W-:Y:S01]  /*24f0*/  ULEA.HI UR7, UR27, UR27, URZ, 0x1 ;  /* 0x0000001b1b077291 */ /* 0x000fe2000f8f083f */
[----:B------:R-:W-:Y:S01]  /*2500*/  FADD.FTZ R63, R5, UR5 ;  /* 0x00000005053f7e21 */ /* 0x000fe20008010000 */
[----:B------:R-:W-:Y:S01]  /*2510*/  UMOV UR9, URZ ;  /* 0x0000003f00097c82 */ /* 0x000fe20008000000 */
[----:B------:R-:W-:Y:S01]  /*2520*/  FADD.FTZ R62, R6, UR5 ;  /* 0x00000005063e7e21 */ /* 0x000fe20008010000 */
[----:B------:R-:W-:Y:S01]  /*2530*/  ULOP3.LUT UR7, UR7, 0xfffffe, URZ, 0xc0, !UPT ;  /* 0x00fffffe07077892 */ /* 0x000fe2000f8ec03f */
[----:B------:R-:W-:-:S02]  /*2540*/  FADD.FTZ R61, R7, UR5 ;  /* 0x00000005073d7e21 */ /* 0x000fc40008010000 */
[----:B------:R-:W-:Y:S01]  /*2550*/  FADD.FTZ R60, R8, UR5 ;  /* 0x00000005083c7e21 */ /* 0x000fe20008010000 */
[----:B------:R-:W-:Y:S01]  /*2560*/  UIADD3 UR27, UR27, -UR7, URZ ;  /* 0x800000071b1b7290 */ /* 0x000fe2000fffe03f */
[----:B------:R-:W-:Y:S02]  /*2570*/  FADD.FTZ R59, R9, UR5 ;  /* 0x00000005093b7e21 */ /* 0x000fe40008010000 */
[----:B------:R-:W-:Y:S01]  /*2580*/  FADD.FTZ R58, R10, UR5 ;  /* 0x000000050a3a7e21 */ /* 0x000fe20008010000 */
[----:B------:R-:W-:Y:S01]  /*2590*/  UMOV UR7, URZ ;  /* 0x0000003f00077c82 */ /* 0x000fe20008000000 */
        /* <DEDUP_REMOVED lines=24> */
.L_x_8822:
        /* <DEDUP_REMOVED lines=23> */
[----:B------:R-:W-:-:S03]  /*2890*/  ULDC.64 UR36, c[0x0][0x1a0] ;  /* 0x0000680000247ab9 */ /* 0x000fc60000000a00 */
[----:B------:R-:W2:Y:S01]  /*28a0*/  LDG.E.64 R2, [R2.64] ;  /* 0x0000001c02027981 */ /* 0x000ea2000c1e1b00 */
[----:B------:R-:W-:Y:S01]  /*28b0*/  UIADD3 UR26, -UR25, UR26, URZ ;  /* 0x0000001a191a7290 */ /* 0x000fe2000fffe13f */
[--C-:B------:R-:W-:Y:S01]  /*28c0*/  SHF.R.S32.HI R7, RZ, 0x1f, R6.reuse ;  /* 0x0000001fff077819 */ /* 0x100fe20000011406 */
[----:B------:R-:W-:Y:S01]  /*28d0*/  UIMAD UR36, UR40, UR36, URZ ;  /* 0x00000024282472a4 */ /* 0x000fe2000f8e023f */
[----:B------:R-:W-:Y:S01]  /*28e0*/  MOV R9, UR7 ;  /* 0x0000000700097c02 */ /* 0x000fe20008000f00 */
[----:B------:R-:W-:Y:S01]  /*28f0*/  USHF.L.U32 UR38, UR26, 0x1, URZ ;  /* 0x000000011a267899 */ /* 0x000fe2000800063f */
[C---:B------:R-:W-:Y:S01]  /*2900*/  IADD3 R0, R6.reuse, 0x20, RZ ;  /* 0x0000002006007810 */ /* 0x040fe20007ffe0ff */
[----:B------:R-:W-:Y:S01]  /*2910*/  UIMAD UR36, UR7, UR37, UR36 ;  /* 0x00000025072472a4 */ /* 0x000fe2000f8e0224 */
[C---:B------:R-:W-:Y:S01]  /*2920*/  IADD3 R4, R6.reuse, 0x40, RZ ;  /* 0x0000004006047810 */ /* 0x040fe20007ffe0ff */
[----:B------:R-:W-:Y:S01]  /*2930*/  IMAD.WIDE.U32 R8, R9, c[0x0][0x1a0], R6 ;  /* 0x0000680009087a25 */ /* 0x000fe200078e0006 */
[----:B------:R-:W-:-:S02]  /*2940*/  IADD3 R5, R6, 0x60, RZ ;  /* 0x0000006006057810 */ /* 0x000fc40007ffe0ff */
[----:B------:R-:W-:Y:S02]  /*2950*/  ISETP.GE.AND P0, PT, R0, UR38, PT ;  /* 0x0000002600007c0c */ /* 0x000fe4000bf06270 */
[----:B------:R-:W-:Y:S02]  /*2960*/  IADD3 R0, R6, 0x80, RZ ;  /* 0x0000008006007810 */ /* 0x000fe40007ffe0ff */
[----:B------:R-:W-:Y:S02]  /*2970*/  ISETP.GE.AND P4, PT, R4, UR38, PT ;  /* 0x0000002604007c0c */ /* 0x000fe4000bf86270 */
[----:B------:R-:W-:Y:S02]  /*2980*/  ISETP.GE.AND P3, PT, R5, UR38, PT ;  /* 0x0000002605007c0c */ /* 0x000fe4000bf66270 */
[----:B------:R-:W-:Y:S02]  /*2990*/  IADD3 R5, R9, UR36, RZ ;  /* 0x0000002409057c10 */ /* 0x000fe4000fffe0ff */
[----:B------:R-:W-:-:S02]  /*29a0*/  LEA R4, P2, R8, UR22, 0x1 ;  /* 0x0000001608047c11 */ /* 0x000fc4000f8408ff */
[----:B------:R-:W-:Y:S02]  /*29b0*/  IADD3 R9, R6, 0xc0, RZ ;  /* 0x000000c006097810 */ /* 0x000fe40007ffe0ff */
[----:B------:R-:W-:Y:S02]  /*29c0*/  ISETP.GE.AND P6, PT, R0, UR38, PT ;  /* 0x0000002600007c0c */ /* 0x000fe4000bfc6270 */
[----:B------:R-:W-:Y:S02]  /*29d0*/  PRMT R0, RZ, 0x7610, R0 ;  /* 0x00007610ff007816 */ /* 0x000fe40000000000 */
[----:B------:R-:W-:Y:S02]  /*29e0*/  LEA.HI.X R5, R8, UR23, R5, 0x1, P2 ;  /* 0x0000001708057c11 */ /* 0x000fe400090f0c05 */
[----:B------:R-:W-:Y:S02]  /*29f0*/  ISETP.GE.AND P2, PT, R9, UR38, PT ;  /* 0x0000002609007c0c */ /* 0x000fe4000bf46270 */
[C---:B------:R-:W-:Y:S01]  /*2a00*/  ISETP.GE.AND P1, PT, R6.reuse, UR38, PT ;  /* 0x0000002606007c0c */ /* 0x040fe2000bf26270 */
[----:B------:R0:W3:Y:S01]  /*2a10*/  @!P0 LDG.E.U16 R0, [R4.64+0x40] ;  /* 0x0000401c04008981 */ /* 0x0000e2000c1e1500 */
[----:B------:R-:W-:-:S02]  /*2a20*/  IADD3 R9, R6, 0x100, RZ ;  /* 0x0000010006097810 */ /* 0x000fc40007ffe0ff */
[C---:B------:R-:W-:Y:S02]  /*2a30*/  IADD3 R7, R6.reuse, 0xa0, RZ ;  /* 0x000000a006077810 */ /* 0x040fe40007ffe0ff */
[----:B------:R-:W-:Y:S02]  /*2a40*/  ISETP.GE.AND P0, PT, R9, UR38, PT ;  /* 0x0000002609007c0c */ /* 0x000fe4000bf06270 */
[----:B------:R-:W-:Y:S02]  /*2a50*/  PRMT R9, RZ, 0x7610, R9 ;  /* 0x00007610ff097816 */ /* 0x000fe40000000009 */
[----:B------:R-:W-:Y:S02]  /*2a60*/  ISETP.GE.AND P5, PT, R7, UR38, PT ;  /* 0x0000002607007c0c */ /* 0x000fe4000bfa6270 */
[----:B------:R-:W-:Y:S02]  /*2a70*/  PRMT R7, RZ, 0x7610, R7 ;  /* 0x00007610ff077816 */ /* 0x000fe40000000007 */
[C---:B------:R-:W-:Y:S01]  /*2a80*/  IADD3 R10, R6.reuse, 0x120, RZ ;  /* 0x00000120060a7810 */ /* 0x040fe20007ffe0ff */
[----:B------:R0:W4:Y:S01]  /*2a90*/  @!P4 LDG.E.U16 R9, [R4.64+0x80] ;  /* 0x0000801c0409c981 */ /* 0x000122000c1e1500 */
[----:B------:R-:W-:-:S02]  /*2aa0*/  IADD3 R8, R6, 0xe0, RZ ;  /* 0x000000e006087810 */ /* 0x000fc40007ffe0ff */
[----:B------:R-:W-:Y:S01]  /*2ab0*/  PRMT R11, RZ, 0x7610, R11 ;  /* 0x00007610ff0b7816 */ /* 0x000fe2000000000b */
[----:B------:R0:W3:Y:S01]  /*2ac0*/  @!P1 LDG.E.U16 R7, [R4.64] ;  /* 0x0000001c04079981 */ /* 0x0000e2000c1e1500 */
[----:B------:R-:W-:Y:S02]  /*2ad0*/  ISETP.GE.AND P4, PT, R10, UR38, PT ;  /* 0x000000260a007c0c */ /* 0x000fe4000bf86270 */
[----:B------:R-:W-:Y:S02]  /*2ae0*/  PRMT R13, RZ, 0x7610, R13 ;  /* 0x00007610ff0d7816 */ /* 0x000fe4000000000d */
[----:B------:R-:W-:Y:S01]  /*2af0*/  IADD3 R10, R6, 0x160, RZ ;  /* 0x00000160060a7810 */ /* 0x000fe20007ffe0ff */
[----:B------:R0:W4:Y:S01]  /*2b00*/  @!P6 LDG.E.U16 R11, [R4.64+0x100] ;  /* 0x0001001c040be981 */ /* 0x000122000c1e1500 */
[----:B------:R-:W-:Y:S02]  /*2b10*/  ISETP.GE.AND P1, PT, R8, UR38, PT ;  /* 0x0000002608007c0c */ /* 0x000fe4000bf26270 */
[----:B------:R-:W-:Y:S01]  /*2b20*/  PRMT R8, RZ, 0x7610, R8 ;  /* 0x00007610ff087816 */ /* 0x000fe20000000008 */
[----:B------:R0:W4:Y:S01]  /*2b30*/  @!P2 LDG.E.U16 R13, [R4.64+0x180] ;  /* 0x0001801c040da981 */ /* 0x000122000c1e1500 */
[----:B------:R-:W-:-:S02]  /*2b40*/  IADD3 R15, R6, 0x1a0, RZ ;  /* 0x000001a0060f7810 */ /* 0x000fc40007ffe0ff */
[----:B------:R-:W-:Y:S02]  /*2b50*/  ISETP.GE.AND P6, PT, R10, UR38, PT ;  /* 0x000000260a007c0c */ /* 0x000fe4000bfc6270 */
[C---:B------:R-:W-:Y:S01]  /*2b60*/  IADD3 R12, R6.reuse, 0x140, RZ ;  /* 0x00000140060c7810 */ /* 0x040fe20007ffe0ff */
[----:B------:R0:W4:Y:S01]  /*2b70*/  @!P3 LDG.E.U16 R8, [R4.64+0xc0] ;  /* 0x0000c01c0408b981 */ /* 0x000122000c1e1500 */
[----:B------:R-:W-:Y:S02]  /*2b80*/  PRMT R10, RZ, 0x7610, R10 ;  /* 0x00007610ff0a7816 */ /* 0x000fe4000000000a */
[----:B------:R-:W-:Y:S02]  /*2b90*/  ISETP.GE.AND P2, PT, R15, UR38, PT ;  /* 0x000000260f007c0c */ /* 0x000fe4000bf46270 */
[----:B------:R-:W-:Y:S02]  /*2ba0*/  PRMT R15, RZ, 0x7610, R15 ;  /* 0x00007610ff0f7816 */ /* 0x000fe4000000000f */
[----:B------:R-:W-:Y:S01]  /*2bb0*/  IADD3 R14, R6, 0x180, RZ ;  /* 0x00000180060e7810 */ /* 0x000fe20007ffe0ff */
[----:B------:R0:W4:Y:S01]  /*2bc0*/  @!P5 LDG.E.U16 R10, [R4.64+0x140] ;  /* 0x0001401c040ad981 */ /* 0x000122000c1e1500 */
[----:B------:R-:W-:-:S02]  /*2bd0*/  ISETP.GE.AND P3, PT, R12, UR38, PT ;  /* 0x000000260c007c0c */ /* 0x000fc4000bf66270 */
[----:B------:R-:W-:Y:S01]  /*2be0*/  PRMT R12, RZ, 0x7610, R12 ;  /* 0x00007610ff0c7816 */ /* 0x000fe2000000000c */
[----:B------:R0:W4:Y:S01]  /*2bf0*/  @!P0 LDG.E.U16 R15, [R4.64+0x200] ;  /* 0x0002001c040f8981 */ /* 0x000122000c1e1500 */
[----:B------:R-:W-:Y:S02]  /*2c00*/  IADD3 R20, R6, 0x1e0, RZ ;  /* 0x000001e006147810 */ /* 0x000fe40007ffe0ff */
[----:B------:R-:W-:Y:S02]  /*2c10*/  ISETP.GE.AND P5, PT, R14, UR38, PT ;  /* 0x000000260e007c0c */ /* 0x000fe4000bfa6270 */
[----:B------:R-:W-:Y:S01]  /*2c20*/  IADD3 R14, R6, 0x1c0, RZ ;  /* 0x000001c0060e7810 */ /* 0x000fe20007ffe0ff */
[----:B------:R0:W4:Y:S01]  /*2c30*/  @!P1 LDG.E.U16 R12, [R4.64+0x1c0] ;  /* 0x0001c01c040c9981 */ /* 0x000122000c1e1500 */
[----:B------:R-:W-:Y:S02]  /*2c40*/  PRMT R18, RZ, 0x7610, R18 ;  /* 0x00007610ff127816 */ /* 0x000fe40000000012 */
[----:B------:R-:W-:-:S02]  /*2c50*/  ISETP.GE.AND P0, PT, R20, UR38, PT ;  /* 0x0000002614007c0c */ /* 0x000fc4000bf06270 */
[----:B------:R-:W-:Y:S02]  /*2c60*/  IADD3 R21, R6, 0x200, RZ ;  /* 0x0000020006157810 */ /* 0x000fe40007ffe0ff */
[----:B------:R-:W-:Y:S01]  /*2c70*/  ISETP.GE.AND P1, PT, R14, UR38, PT ;  /* 0x000000260e007c0c */ /* 0x000fe2000bf26270 */
[----:B------:R0:W4:Y:S01]  /*2c80*/  @!P2 LDG.E.U16 R18, [R4.64+0x340] ;  /* 0x0003401c0412a981 */ /* 0x000122000c1e1500 */
[----:B------:R-:W-:Y:S02]  /*2c90*/  PRMT R17, RZ, 0x7610, R17 ;  /* 0x00007610ff117816 */ /* 0x000fe40000000011 */
[----:B------:R-:W-:Y:S02]  /*2ca0*/  PRMT R14, RZ, 0x7610, R14 ;  /* 0x00007610ff0e7816 */ /* 0x000fe4000000000e */
[C---:B------:R-:W-:Y:S02]  /*2cb0*/  IADD3 R22, R6.reuse, 0x220, RZ ;  /* 0x0000022006167810 */ /* 0x040fe40007ffe0ff */
[----:B------:R-:W-:Y:S01]  /*2cc0*/  ISETP.GE.AND P2, PT, R21, UR38, PT ;  /* 0x0000002615007c0c */ /* 0x000fe2000bf46270 */
[----:B------:R0:W4:Y:S01]  /*2cd0*/  @!P3 LDG.E.U16 R17, [R4.64+0x280] ;  /* 0x0002801c0411b981 */ /* 0x000122000c1e1500 */
[----:B------:R-:W-:-:S02]  /*2ce0*/  IADD3 R23, R6, 0x240, RZ ;  /* 0x0000024006177810 */ /* 0x000fc40007ffe0ff */
[----:B------:R-:W-:Y:S01]  /*2cf0*/  PRMT R20, RZ, 0x7610, R20 ;  /* 0x00007610ff147816 */ /* 0x000fe20000000014 */
[----:B------:R0:W4:Y:S01]  /*2d00*/  @!P4 LDG.E.U16 R14, [R4.64+0x240] ;  /* 0x0002401c040ec981 */ /* 0x000122000c1e1500 */
[----:B------:R-:W-:Y:S02]  /*2d10*/  ISETP.GE.AND P3, PT, R22, UR38, PT ;  /* 0x0000002616007c0c */ /* 0x000fe4000bf66270 */
[----:B------:R-:W-:Y:S02]  /*2d20*/  IADD3 R25, R6, 0x260, RZ ;  /* 0x0000026006197810 */ /* 0x000fe40007ffe0ff */
[----:B------:R-:W-:Y:S01]  /*2d30*/  PRMT R16, RZ, 0x7610, R16 ;  /* 0x00007610ff107816 */ /* 0x000fe20000000010 */
[----:B------:R0:W4:Y:S01]  /*2d40*/  @!P0 LDG.E.U16 R20, [R4.64+0x3c0] ;  /* 0x0003c01c04148981 */ /* 0x000122000c1e1500 */
[----:B------:R-:W-:Y:S02]  /*2d50*/  ISETP.GE.AND P4, PT, R23, UR38, PT ;  /* 0x0000002617007c0c */ /* 0x000fe4000bf86270 */
[----:B------:R-:W-:-:S02]  /*2d60*/  PRMT R19, RZ, 0x7610, R19 ;  /* 0x00007610ff137816 */ /* 0x000fc40000000013 */
[----:B------:R-:W-:Y:S01]  /*2d70*/  PRMT R21, RZ, 0x7610, R21 ;  /* 0x00007610ff157816 */ /* 0x000fe20000000015 */
[----:B------:R0:W4:Y:S01]  /*2d80*/  @!P6 LDG.E.U16 R16, [R4.64+0x2c0] ;  /* 0x0002c01c0410e981 */ /* 0x000122000c1e1500 */
[----:B------:R-:W-:Y:S02]  /*2d90*/  PRMT R22, RZ, 0x7610, R22 ;  /* 0x00007610ff167816 */ /* 0x000fe40000000016 */
[----:B------:R-:W-:Y:S01]  /*2da0*/  ISETP.GE.AND P0, PT, R25, UR38, PT ;  /* 0x0000002619007c0c */ /* 0x000fe2000bf06270 */
[----:B------:R0:W4:Y:S01]  /*2db0*/  @!P5 LDG.E.U16 R19, [R4.64+0x300] ;  /* 0x0003001c0413d981 */ /* 0x000122000c1e1500 */
[C---:B------:R-:W-:Y:S02]  /*2dc0*/  IADD3 R25, R6.reuse, 0x280, RZ ;  /* 0x0000028006197810 */ /* 0x040fe40007ffe0ff */
[----:B------:R-:W-:Y:S01]  /*2dd0*/  IADD3 R26, R6, 0x2a0, RZ ;  /* 0x000002a0061a7810 */ /* 0x000fe20007ffe0ff */
[----:B------:R0:W4:Y:S01]  /*2de0*/  @!P1 LDG.E.U16 R21, [R4.64+0x380] ;  /* 0x0003801c04159981 */ /* 0x000122000c1e1500 */
[----:B------:R-:W-:-:S02]  /*2df0*/  PRMT R23, RZ, 0x7610, R23 ;  /* 0x00007610ff177816 */ /* 0x000fc40000000017 */
[----:B------:R-:W-:Y:S01]  /*2e00*/  PRMT R24, RZ, 0x7610, R24 ;  /* 0x00007610ff187816 */ /* 0x000fe20000000018 */
[----:B------:R0:W4:Y:S01]  /*2e10*/  @!P2 LDG.E.U16 R22, [R4.64+0x400] ;  /* 0x0004001c0416a981 */ /* 0x000122000c1e1500 */
[----:B------:R-:W-:Y:S02]  /*2e20*/  ISETP.GE.AND P1, PT, R25, UR38, PT ;  /* 0x0000002619007c0c */ /* 0x000fe4000bf26270 */
[----:B------:R-:W-:Y:S01]  /*2e30*/  ISETP.GE.AND P2, PT, R26, UR38, PT ;  /* 0x000000261a007c0c */ /* 0x000fe2000bf46270 */
[----:B------:R0:W4:Y:S01]  /*2e40*/  @!P3 LDG.E.U16 R23, [R4.64+0x440] ;  /* 0x0004401c0417b981 */ /* 0x000122000c1e1500 */
[----:B------:R-:W-:Y:S02]  /*2e50*/  IADD3 R27, R6, 0x2c0, RZ ;  /* 0x000002c0061b7810 */ /* 0x000fe40007ffe0ff */
[----:B------:R-:W-:Y:S01]  /*2e60*/  PRMT R25, RZ, 0x7610, R25 ;  /* 0x00007610ff197816 */ /* 0x000fe20000000019 */
[----:B------:R0:W4:Y:S01]  /*2e70*/  @!P4 LDG.E.U16 R24, [R4.64+0x480] ;  /* 0x0004801c0418c981 */ /* 0x000122000c1e1500 */
[----:B------:R-:W-:-:S02]  /*2e80*/  ISETP.GE.AND P3, PT, R27, UR38, PT ;  /* 0x000000261b007c0c */ /* 0x000fc4000bf66270 */
[C---:B------:R-:W-:Y:S02]  /*2e90*/  IADD3 R29, R6.reuse, 0x2e0, RZ ;  /* 0x000002e0061d7810 */ /* 0x040fe40007ffe0ff */
[----:B------:R-:W-:Y:S01]  /*2ea0*/  PRMT R26, RZ, 0x7610, R26 ;  /* 0x00007610ff1a7816 */ /* 0x000fe2000000001a */
[----:B------:R0:W4:Y:S01]  /*2eb0*/  @!P0 LDG.E.U16 R25, [R4.64+0x4c0] ;  /* 0x0004c01c04198981 */ /* 0x000122000c1e1500 */
        /* <DEDUP_REMOVED lines=8> */
[----:B------:R-:W-:Y:S02]  /*2f40*/  ISETP.GE.AND P2, PT, R29, UR38, PT ;  /* 0x000000261d007c0c */ /* 0x000fe4000bf46270 */
[----:B------:R-:W-:Y:S01]  /*2f50*/  IADD3 R30, R6, 0x340, RZ ;  /* 0x00000340061e7810 */ /* 0x000fe20007ffe0ff */
[----:B------:R0:W4:Y:S01]  /*2f60*/  @!P3 LDG.E.U16 R28, [R4.64+0x580] ;  /* 0x0005801c041cb981 */ /* 0x000122000c1e1500 */
[----:B------:R-:W-:Y:S02]  /*2f70*/  PRMT R29, RZ, 0x7610, R29 ;  /* 0x00007610ff1d7816 */ /* 0x000fe4000000001d */
[----:B------:R-:W-:-:S02]  /*2f80*/  ISETP.GE.AND P3, PT, R30, UR38, PT ;  /* 0x000000261e007c0c */ /* 0x000fc4000bf66270 */
[----:B------:R-:W-:Y:S02]  /*2f90*/  PRMT R30, RZ, 0x7610, R30 ;  /* 0x00007610ff1e7816 */ /* 0x000fe4000000001e */
[----:B------:R-:W-:Y:S01]  /*2fa0*/  PRMT R31, RZ, 0x7610, R31 ;  /* 0x00007610ff1f7816 */ /* 0x000fe2000000001f */
[----:B------:R0:W4:Y:S04]  /*2fb0*/  @!P0 LDG.E.U16 R29, [R4.64+0x5c0] ;  /* 0x0005c01c041d8981 */ /* 0x000128000c1e1500 */
[----:B------:R0:W4:Y:S04]  /*2fc0*/  @!P1 LDG.E.U16 R30, [R4.64+0x600] ;  /* 0x0006001c041e9981 */ /* 0x000128000c1e1500 */
[----:B------:R0:W4:Y:S01]  /*2fd0*/  @!P2 LDG.E.U16 R31, [R4.64+0x640] ;  /* 0x0006401c041fa981 */ /* 0x000122000c1e1500 */
[----:B------:R-:W-:-:S02]  /*2fe0*/  IADD3 R33, R6, 0x360, RZ ;  /* 0x0000036006217810 */ /* 0x000fc40007ffe0ff */
[----:B------:R-:W-:Y:S02]  /*2ff0*/  IADD3 R64, R6, 0x380, RZ ;  /* 0x0000038006407810 */ /* 0x000fe40007ffe0ff */
[----:B------:R-:W-:Y:S02]  /*3000*/  ISETP.GE.AND P0, PT, R33, UR38, PT ;  /* 0x0000002621007c0c */ /* 0x000fe4000bf06270 */
[----:B------:R-:W-:Y:S02]  /*3010*/  ISETP.GE.AND P1, PT, R64, UR38, PT ;  /* 0x0000002640007c0c */ /* 0x000fe4000bf26270 */
[----:B------:R-:W-:Y:S02]  /*3020*/  PRMT R32, RZ, 0x7610, R32 ;  /* 0x00007610ff207816 */ /* 0x000fe40000000020 */
[----:B------:R-:W-:Y:S02]  /*3030*/  PRMT R33, RZ, 0x7610, R33 ;  /* 0x00007610ff217816 */ /* 0x000fe40000000021 */
[----:B------:R-:W-:-:S02]  /*3040*/  PRMT R66, RZ, 0x7610, R66 ;  /* 0x00007610ff427816 */ /* 0x000fc40000000042 */
[C---:B------:R-:W-:Y:S01]  /*3050*/  IADD3 R64, R6.reuse, 0x3a0, RZ ;  /* 0x000003a006407810 */ /* 0x040fe20007ffe0ff */
[----:B------:R0:W4:Y:S01]  /*3060*/  @!P3 LDG.E.U16 R32, [R4.64+0x680] ;  /* 0x0006801c0420b981 */ /* 0x000122000c1e1500 */
[----:B------:R-:W-:-:S03]  /*3070*/  IADD3 R65, R6, 0x3c0, RZ ;  /* 0x000003c006417810 */ /* 0x000fc60007ffe0ff */
[----:B------:R0:W4:Y:S01]  /*3080*/  @!P0 LDG.E.U16 R33, [R4.64+0x6c0] ;  /* 0x0006c01c04218981 */ /* 0x000122000c1e1500 */
[----:B------:R-:W-:-:S03]  /*3090*/  ISETP.GE.AND P0, PT, R64, UR38, PT ;  /* 0x0000002640007c0c */ /* 0x000fc6000bf06270 */
[----:B------:R0:W4:Y:S01]  /*30a0*/  @!P1 LDG.E.U16 R66, [R4.64+0x700] ;  /* 0x0007001c04429981 */ /* 0x000122000c1e1500 */
[----:B------:R-:W-:Y:S02]  /*30b0*/  ISETP.GE.AND P1, PT, R65, UR38, PT ;  /* 0x0000002641007c0c */ /* 0x000fe4000bf26270 */
[----:B------:R-:W-:Y:S02]  /*30c0*/  PRMT R67, RZ, 0x7610, R67 ;  /* 0x00007610ff437816 */ /* 0x000fe40000000043 */
[----:B------:R-:W-:-:S05]  /*30d0*/  PRMT R126, RZ, 0x7610, R126 ;  /* 0x00007610ff7e7816 */ /* 0x000fca000000007e */
[----:B------:R0:W4:Y:S04]  /*30e0*/  @!P0 LDG.E.U16 R67, [R4.64+0x740] ;  /* 0x0007401c04438981 */ /* 0x000128000c1e1500 */
[----:B------:R0:W4:Y:S01]  /*30f0*/  @!P1 LDG.E.U16 R126, [R4.64+0x780] ;  /* 0x0007801c047e9981 */ /* 0x000122000c1e1500 */
[----:B------:R-:W-:-:S04]  /*3100*/  IADD3 R6, R6, 0x3e0, RZ ;  /* 0x000003e006067810 */ /* 0x000fc80007ffe0ff */
[----:B------:R-:W-:Y:S01]  /*3110*/  ISETP.GE.AND P2, PT, R6, UR38, PT ;  /* 0x0000002606007c0c */ /* 0x000fe2000bf46270 */
[----:B------:R-:W-:Y:S01]  /*3120*/  ULDC.64 UR38, c[0x0][0x1b8] ;  /* 0x00006e0000267ab9 */ /* 0x000fe20000000a00 */
[----:B------:R-:W-:Y:S02]  /*3130*/  PRMT R6, RZ, 0x7610, R6 ;  /* 0x00007610ff067816 */ /* 0x000fe40000000006 */
[----:B------:R-:W-:-:S09]  /*3140*/  LOP3.LUT R251, R134, 0x1f, RZ, 0xc0, !PT ;  /* 0x0000001f86fb7812 */ /* 0x000fd200078ec0ff */
[----:B------:R0:W4:Y:S01]  /*3150*/  @!P2 LDG.E.U16 R6, [R4.64+0x7c0] ;  /* 0x0007c01c0406a981 */ /* 0x000122000c1e1500 */
[----:B------:R-:W-:Y:S01]  /*3160*/  ISETP.NE.AND P0, PT, R251, RZ, PT ;  /* 0x000000fffb00720c */ /* 0x000fe20003f05270 */
[----:B--2---:R-:W1:Y:S02]  /*3170*/  R2UR UR42, R3 ;  /* 0x00000000032a73c2 */ /* 0x004e6400000e0000 */
[----:B-1----:R-:W-:-:S04]  /*3180*/  FMUL.FTZ R3, R62, UR42 ;  /* 0x0000002a3e037c20 */ /* 0x002fc80008410000 */
[----:B0-----:R-:W-:Y:S02]  /*3190*/  FMUL.RZ R4, R3, 0.15915493667125701904 ;  /* 0x3e22f98303047820 */ /* 0x001fe4000040c000 */
[----:B------:R-:W-:-:S04]  /*31a0*/  FMUL.FTZ R3, R61, UR42 ;  /* 0x0000002a3d037c20 */ /* 0x000fc80008410000 */
[----:B------:R-:W-:Y:S01]  /*31b0*/  FMUL.RZ R5, R3, 0.15915493667125701904 ;  /* 0x3e22f98303057820 */ /* 0x000fe2000040c000 */
[----:B------:R-:W-:Y:S01]  /*31c0*/  MOV R3, UR24 ;  /* 0x0000001800037c02 */ /* 0x000fe20008000f00 */
[----:B------:R-:W-:Y:S02]  /*31d0*/  FMUL.FTZ R127, R68, UR42 ;  /* 0x0000002a447f7c20 */ /* 0x000fe40008410000 */
[----:B------:R-:W-:Y:S01]  /*31e0*/  FMUL.FTZ R64, R69, UR42 ;  /* 0x0000002a45407c20 */ /* 0x000fe20008410000 */
[----:B------:R-:W-:Y:S01]  /*31f0*/  ISETP.LT.OR P1, PT, R3, 0x2, P0 ;  /* 0x000000020300780c */ /* 0x000fe20000721670 */
[----:B------:R-:W-:Y:S02]  /*3200*/  FMUL.RZ R129, R127, 0.15915493667125701904 ;  /* 0x3e22f9837f817820 */ /* 0x000fe4000040c000 */
[----:B------:R-:W-:Y:S02]  /*3210*/  FMUL.FTZ R127, R63, UR42 ;  /* 0x0000002a3f7f7c20 */ /* 0x000fe40008410000 */
[----:B------:R-:W-:-:S02]  /*3220*/  FMUL.RZ R128, R64, 0.15915493667125701904 ;  /* 0x3e22f98340807820 */ /* 0x000fc4000040c000 */
[----:B------:R-:W-:Y:S02]  /*3230*/  FMUL.RZ R127, R127, 0.15915493667125701904 ;  /* 0x3e22f9837f7f7820 */ /* 0x000fe4000040c000 */
[----:B------:R-:W-:Y:S01]  /*3240*/  MUFU.SIN R65, R128 ;  /* 0x0000008000417308 */ /* 0x000fe20000000400 */
[----:B------:R-:W-:-:S07]  /*3250*/  FMUL.FTZ R3, R60, UR42 ;  /* 0x0000002a3c037c20 */ /* 0x000fce0008410000 */
[----:B------:R0:W-:Y:S01]  /*3260*/  MUFU.COS R64, R128 ;  /* 0x0000008000407308 */ /* 0x0001e20000000000 */
[----:B---3--:R-:W-:Y:S01]  /*3270*/  STS.U16 [R132], R7 ;  /* 0x0000000784007388 */ /* 0x008fe20000000400 */
[----:B0-----:R-:W-:-:S06]  /*3280*/  MOV R128, UR24 ;  /* 0x0000001800807c02 */ /* 0x001fcc0008000f00 */
[----:B------:R-:W-:Y:S01]  /*3290*/  MUFU.SIN R204, R127 ;  /* 0x0000007f00cc7308 */ /* 0x000fe20000000400 */
[----:B------:R0:W-:Y:S07]  /*32a0*/  STS.U16 [R131+0x40], R0 ;  /* 0x0000400083007388 */ /* 0x0001ee0000000400 */
[----:B------:R1:W-:Y:S01]  /*32b0*/  MUFU.COS R205, R127 ;  /* 0x0000007f00cd7308 */ /* 0x0003e20000000000 */
[----:B0-----:R-:W-:-:S07]  /*32c0*/  IADD3 R0, R133, 0x200, RZ ;  /* 0x0000020085007810 */ /* 0x001fce0007ffe0ff */
[----:B------:R-:W-:Y:S01]  /*32d0*/  MUFU.SIN R206, R129 ;  /* 0x0000008100ce7308 */ /* 0x000fe20000000400 */
[----:B-1----:R-:W-:Y:S02]  /*32e0*/  FMUL.RZ R127, R3, 0.15915493667125701904 ;  /* 0x3e22f983037f7820 */ /* 0x002fe4000040c000 */
[----:B------:R-:W-:-:S05]  /*32f0*/  FMUL.FTZ R3, R59, UR42 ;  /* 0x0000002a3b037c20 */ /* 0x000fca0008410000 */
[----:B------:R0:W-:Y:S08]  /*3300*/  MUFU.COS R207, R129 ;  /* 0x0000008100cf7308 */ /* 0x0001f00000000000 */
[----:B------:R-:W-:Y:S01]  /*3310*/  MUFU.SIN R202, R4 ;  /* 0x0000000400ca7308 */ /* 0x000fe20000000400 */
[----:B0-----:R-:W-:-:S07]  /*3320*/  MOV R129, c[0x0][0x16c] ;  /* 0x00005b0000817a02 */ /* 0x001fce0000000f00 */
[----:B------:R0:W-:Y:S01]  /*3330*/  MUFU.COS R203, R4 ;  /* 0x0000000400cb7308 */ /* 0x0001e20000000000 */
[----:B------:R-:W-:Y:S02]  /*3340*/  LEA.HI.SX32 R0, R0, R133, 0x1b ;  /* 0x0000008500007211 */ /* 0x000fe400078fdaff */
[----:B0-----:R-:W-:Y:S01]  /*3350*/  @!P1 IADD3 R4, R128, -0x2, RZ ;  /* 0xfffffffe80049810 */ /* 0x001fe20007ffe0ff */
[----:B------:R-:W-:-:S04]  /*3360*/  FMUL.RZ R128, R3, 0.15915493667125701904 ;  /* 0x3e22f98303807820 */ /* 0x000fc8000040c000 */
[----:B------:R-:W-:Y:S02]  /*3370*/  @!P1 IMAD R3, R4, R129, UR7 ;  /* 0x0000000704039e24 */ /* 0x000fe4000f8e0281 */
[----:B------:R-:W-:Y:S01]  /*3380*/  FMUL.FTZ R4, R58, UR42 ;  /* 0x0000002a3a047c20 */ /* 0x000fe20008410000 */
[----:B------:R-:W-:Y:S01]  /*3390*/  MUFU.SIN R198, R127 ;  /* 0x0000007f00c67308 */ /* 0x000fe20000000400 */
[----:B----4-:R-:W-:Y:S01]  /*33a0*/  STS.U16 [R130+0x80], R9 ;  /* 0x0000800982007388 */ /* 0x010fe20000000400 */
[----:B------:R-:W-:-:S03]  /*33b0*/  SHF.L.U32 R7, R0, 0x1, RZ ;  /* 0x0000000100077819 */ /* 0x000fc600000006ff */
[----:B------:R0:W-:Y:S03]  /*33c0*/  STS.U16 [R125+0xc0], R8 ;  /* 0x0000c0087d007388 */ /* 0x0001e60000000400 */
[----:B------:R1:W-:Y:S01]  /*33d0*/  MUFU.COS R199, R127 ;  /* 0x0000007f00c77308 */ /* 0x0003e20000000000 */
[----:B------:R-:W-:Y:S01]  /*33e0*/  STS.U16 [R124+0x100], R11 ;  /* 0x0001000b7c007388 */ /* 0x000fe20000000400 */
[----:B------:R-:W-:-:S03]  /*33f0*/  IADD3 R0, R133, 0x260, RZ ;  /* 0x0000026085007810 */ /* 0x000fc60007ffe0ff */
[----:B------:R-:W-:Y:S01]  /*3400*/  STS.U16 [R123+0x140], R10 ;  /* 0x0001400a7b007388 */ /* 0x000fe20000000400 */
[C---:B0-----:R-:W-:Y:S01]  /*3410*/  IADD3 R8, R133.reuse, 0x240, RZ ;  /* 0x0000024085087810 */ /* 0x041fe20007ffe0ff */
[----:B-1----:R-:W-:Y:S01]  /*3420*/  FMUL.RZ R127, R4, 0.15915493667125701904 ;  /* 0x3e22f983047f7820 */ /* 0x002fe2000040c000 */
[----:B------:R-:W-:Y:S01]  /*3430*/  IADD3 R4, R133, 0x220, RZ ;  /* 0x0000022085047810 */ /* 0x000fe20007ffe0ff */
[----:B------:R-:W-:Y:S01]  /*3440*/  STS.U16 [R122+0x180], R13 ;  /* 0x0001800d7a007388 */ /* 0x000fe20000000400 */
[-C--:B------:R-:W-:Y:S02]  /*3450*/  LEA.HI.SX32 R8, R8, R133.reuse, 0x1b ;  /* 0x0000008508087211 */ /* 0x080fe400078fdaff */
[-C--:B------:R-:W-:Y:S01]  /*3460*/  LEA.HI.SX32 R4, R4, R133.reuse, 0x1b ;  /* 0x0000008504047211 */ /* 0x080fe200078fdaff */
[----:B------:R0:W-:Y:S01]  /*3470*/  STS.U16 [R121+0x1c0], R12 ;  /* 0x0001c00c79007388 */ /* 0x0001e20000000400 */
[----:B------:R-:W-:Y:S01]  /*3480*/  MUFU.SIN R200, R5 ;  /* 0x0000000500c87308 */ /* 0x000fe20000000400 */
[----:B------:R-:W-:-:S02]  /*3490*/  LEA.HI.SX32 R0, R0, R133, 0x1b ;  /* 0x0000008500007211 */ /* 0x000fc400078fdaff */
[----:B------:R-:W-:Y:S04]  /*34a0*/  STS.U16 [R120+0x200], R15 ;  /* 0x0002000f78007388 */ /* 0x000fe80000000400 */
[----:B------:R1:W-:Y:S01]  /*34b0*/  STS.U16 [R119+0x240], R14 ;  /* 0x0002400e77007388 */ /* 0x0003e20000000400 */
[----:B------:R2:W-:Y:S01]  /*34c0*/  MUFU.COS R201, R5 ;  /* 0x0000000500c97308 */ /* 0x0005e20000000000 */
[----:B0-----:R-:W-:Y:S02]  /*34d0*/  SHF.L.U32 R12, R4, 0x1, RZ ;  /* 0x00000001040c7819 */ /* 0x001fe400000006ff */
[----:B------:R-:W-:Y:S01]  /*34e0*/  STS.U16 [R118+0x280], R17 ;  /* 0x0002801176007388 */ /* 0x000fe20000000400 */
[----:B------:R-:W-:-:S03]  /*34f0*/  SHF.L.U32 R9, R8, 0x1, RZ ;  /* 0x0000000108097819 */ /* 0x000fc600000006ff */
[----:B------:R-:W-:Y:S01]  /*3500*/  STS.U16 [R117+0x2c0], R16 ;  /* 0x0002c01075007388 */ /* 0x000fe20000000400 */
[----:B--2---:R-:W-:Y:S01]  /*3510*/  FMUL.FTZ R5, R57, UR42 ;  /* 0x0000002a39057c20 */ /* 0x004fe20008410000 */
[C---:B------:R-:W-:Y:S02]  /*3520*/  IADD3 R4, R133.reuse, 0x280, RZ ;  /* 0x0000028085047810 */ /* 0x040fe40007ffe0ff */
[----:B------:R-:W-:Y:S01]  /*3530*/  STS.U16 [R116+0x300], R19 ;  /* 0x0003001374007388 */ /* 0x000fe20000000400 */
[----:B------:R-:W-:Y:S01]  /*3540*/  IADD3 R8, R133, 0x2a0, RZ ;  /* 0x000002a085087810 */ /* 0x000fe20007ffe0ff */
[----:B------:R-:W-:Y:S01]  /*3550*/  FMUL.RZ R11, R5, 0.15915493667125701904 ;  /* 0x3e22f983050b7820 */ /* 0x000fe2000040c000 */
[----:B-1----:R-:W-:Y:S01]  /*3560*/  SHF.L.U32 R14, R0, 0x1, RZ ;  /* 0x00000001000e7819 */ /* 0x002fe200000006ff */
[----:B------:R-:W-:Y:S01]  /*3570*/  STS.U16 [R115+0x340], R18 ;  /* 0x0003401273007388 */ /* 0x000fe20000000400 */
[----:B------:R-:W-:-:S03]  /*3580*/  FMUL.FTZ R0, R55, UR42 ;  /* 0x0000002a37007c20 */ /* 0x000fc60008410000 */
[----:B------:R-:W-:Y:S01]  /*3590*/  STS.U16 [R114+0x380], R21 ;  /* 0x0003801572007388 */ /* 0x000fe20000000400 */
[----:B------:R-:W-:Y:S01]  /*35a0*/  FMUL.FTZ R5, R56, UR42 ;  /* 0x0000002a38057c20 */ /* 0x000fe20008410000 */
[-C--:B------:R-:W-:Y:S02]  /*35b0*/  LEA.HI.SX32 R4, R4, R133.reuse, 0x1b ;  /* 0x0000008504047211 */ /* 0x080fe400078fdaff */
[----:B------:R-:W-:Y:S01]  /*35c0*/  STS.U16 [R113+0x3c0], R20 ;  /* 0x0003c01471007388 */ /* 0x000fe20000000400 */
[----:B------:R-:W-:-:S03]  /*35d0*/  LEA.HI.SX32 R8, R8, R133, 0x1b ;  /* 0x0000008508087211 */ /* 0x000fc600078fdaff */
[----:B------:R-:W-:Y:S01]  /*35e0*/  STS.U16 [R7+0x400], R22 ;  /* 0x0004001607007388 */ /* 0x000fe20000000400 */
[----:B------:R-:W0:Y:S03]  /*35f0*/  R2UR UR43, R2 ;  /* 0x00000000022b73c2 */ /* 0x000e2600000e0000 */
[----:B------:R1:W-:Y:S01]  /*3600*/  STS.U16 [R12+0x440], R23 ;  /* 0x000440170c007388 */ /* 0x0003e20000000400 */
[----:B------:R-:W-:-:S03]  /*3610*/  FMUL.RZ R13, R5, 0.15915493667125701904 ;  /* 0x3e22f983050d7820 */ /* 0x000fc6000040c000 */
[----:B------:R2:W-:Y:S01]  /*3620*/  STS.U16 [R9+0x480], R24 ;  /* 0x0004801809007388 */ /* 0x0005e20000000400 */
[----:B------:R-:W-:Y:S02]  /*3630*/  SHF.L.U32 R5, R4, 0x1, RZ ;  /* 0x0000000104057819 */ /* 0x000fe400000006ff */
[C---:B------:R-:W-:Y:S02]  /*3640*/  IADD3 R10, R133.reuse, 0x2c0, RZ ;  /* 0x000002c0850a7810 */ /* 0x040fe40007ffe0ff */
[----:B-1----:R-:W-:Y:S01]  /*3650*/  SHF.L.U32 R12, R8, 0x1, RZ ;  /* 0x00000001080c7819 */ /* 0x002fe200000006ff */
[----:B--2---:R-:W-:Y:S01]  /*3660*/  FMUL.RZ R9, R0, 0.15915493667125701904 ;  /* 0x3e22f98300097820 */ /* 0x004fe2000040c000 */
[C---:B------:R-:W-:Y:S01]  /*3670*/  IADD3 R0, R133.reuse, 0x2e0, RZ ;  /* 0x000002e085007810 */ /* 0x040fe20007ffe0ff */
[----:B------:R1:W-:Y:S03]  /*3680*/  STS.U16 [R14+0x4c0], R25 ;  /* 0x0004c0190e007388 */ /* 0x0003e60000000400 */
[----:B------:R-:W-:Y:S01]  /*3690*/  LEA.HI.SX32 R0, R0, R133, 0x1b ;  /* 0x0000008500007211 */ /* 0x000fe200078fdaff */
[----:B------:R-:W-:Y:S01]  /*36a0*/  STS.U16 [R5+0x500], R26 ;  /* 0x0005001a05007388 */ /* 0x000fe20000000400 */
[----:B------:R-:W-:-:S02]  /*36b0*/  IADD3 R4, R133, 0x300, RZ ;  /* 0x0000030085047810 */ /* 0x000fc40007ffe0ff */
[----:B------:R-:W-:Y:S01]  /*36c0*/  IADD3 R8, R133, 0x320, RZ ;  /* 0x0000032085087810 */ /* 0x000fe20007ffe0ff */
[----:B------:R2:W-:Y:S01]  /*36d0*/  STS.U16 [R12+0x540], R27 ;  /* 0x0005401b0c007388 */ /* 0x0005e20000000400 */
[-C--:B------:R-:W-:Y:S01]  /*36e0*/  LEA.HI.SX32 R10, R10, R133.reuse, 0x1b ;  /* 0x000000850a0a7211 */ /* 0x080fe200078fdaff */
[----:B------:R-:W-:Y:S01]  /*36f0*/  MUFU.SIN R192, R11 ;  /* 0x0000000b00c07308 */ /* 0x000fe20000000400 */
[-C--:B------:R-:W-:Y:S01]  /*3700*/  LEA.HI.SX32 R4, R4, R133.reuse, 0x1b ;  /* 0x0000008504047211 */ /* 0x080fe200078fdaff */
[----:B-1----:R-:W3:Y:S01]  /*3710*/  LDL R25, [R1+0xc] ;  /* 0x00000c0001197983 */ /* 0x002ee20000100800 */
[----:B------:R-:W-:Y:S02]  /*3720*/  LEA.HI.SX32 R8, R8, R133, 0x1b ;  /* 0x0000008508087211 */ /* 0x000fe400078fdaff */
[----:B--2---:R-:W-:Y:S01]  /*3730*/  SHF.L.U32 R12, R0, 0x1, RZ ;  /* 0x00000001000c7819 */ /* 0x004fe200000006ff */
[----:B------:R-:W-:Y:S02]  /*3740*/  FMUL.FTZ R0, R54, UR42 ;  /* 0x0000002a36007c20 */ /* 0x000fe40008410000 */
[----:B------:R1:W-:Y:S01]  /*3750*/  MUFU.COS R193, R11 ;  /* 0x0000000b00c17308 */ /* 0x0003e20000000000 */
[----:B------:R-:W-:-:S02]  /*3760*/  SHF.L.U32 R7, R10, 0x1, RZ ;  /* 0x000000010a077819 */ /* 0x000fc400000006ff */
[----:B------:R-:W-:Y:S02]  /*3770*/  SHF.L.U32 R5, R4, 0x1, RZ ;  /* 0x0000000104057819 */ /* 0x000fe400000006ff */
[----:B------:R-:W-:Y:S01]  /*3780*/  SHF.L.U32 R8, R8, 0x1, RZ ;  /* 0x0000000108087819 */ /* 0x000fe200000006ff */
[----:B-1----:R-:W-:Y:S01]  /*3790*/  FMUL.RZ R11, R0, 0.15915493667125701904 ;  /* 0x3e22f983000b7820 */ /* 0x002fe2000040c000 */
[----:B------:R-:W-:Y:S01]  /*37a0*/  IADD3 R0, R133, 0x360, RZ ;  /* 0x0000036085007810 */ /* 0x000fe20007ffe0ff */
[----:B------:R1:W-:Y:S03]  /*37b0*/  STS.U16 [R7+0x580], R28 ;  /* 0x0005801c07007388 */ /* 0x0003e60000000400 */
[----:B------:R-:W-:Y:S01]  /*37c0*/  LEA.HI.SX32 R0, R0, R133, 0x1b ;  /* 0x0000008500007211 */ /* 0x000fe200078fdaff */
[----:B------:R-:W-:Y:S04]  /*37d0*/  STS.U16 [R12+0x5c0], R29 ;  /* 0x0005c01d0c007388 */ /* 0x000fe80000000400 */
[----:B------:R-:W-:Y:S04]  /*37e0*/  STS.U16 [R5+0x600], R30 ;  /* 0x0006001e05007388 */ /* 0x000fe80000000400 */
[----:B------:R2:W-:Y:S04]  /*37f0*/  STS.U16 [R8+0x640], R31 ;  /* 0x0006401f08007388 */ /* 0x0005e80000000400 */
[----:B-1----:R-:W4:Y:S01]  /*3800*/  LDL R28, [R1+0x10] ;  /* 0x00001000011c7983 */ /* 0x002f220000100800 */
[----:B--2---:R-:W-:-:S02]  /*3810*/  SHF.L.U32 R8, R0, 0x1, RZ ;  /* 0x0000000100087819 */ /* 0x004fc400000006ff */
[----:B0-----:R-:W-:-:S05]  /*3820*/  MOV R0, UR43 ;  /* 0x0000002b00007c02 */ /* 0x001fca0008000f00 */
[----:B------:R-:W-:-:S04]  /*3830*/  FMUL.FTZ R0, R0, 1.4426950216293334961 ;  /* 0x3fb8aa3b00007820 */ /* 0x000fc80000410000 */
[----:B------:R-:W-:Y:S01]  /*3840*/  FMUL.FTZ R21, R59, R0 ;  /* 0x000000003b157220 */ /* 0x000fe20000410000 */
[----:B------:R-:W-:Y:S01]  /*3850*/  MUFU.SIN R196, R128 ;  /* 0x0000008000c47308 */ /* 0x000fe20000000400 */
[----:B------:R-:W-:-:S07]  /*3860*/  IADD3 R10, R133, 0x340, RZ ;  /* 0x00000340850a7810 */ /* 0x000fce0007ffe0ff */
[----:B------:R-:W-:Y:S01]  /*3870*/  MUFU.COS R197, R128 ;  /* 0x0000008000c57308 */ /* 0x000fe20000000000 */
[----:B------:R-:W-:-:S07]  /*3880*/  LEA.HI.SX32 R10, R10, R133, 0x1b ;  /* 0x000000850a0a7211 */ /* 0x000fce00078fdaff */
[----:B------:R-:W0:Y:S01]  /*3890*/  MUFU.EX2 R21, R21 ;  /* 0x0000001500157308 */ /* 0x000e220000000800 */
[----:B------:R-:W-:Y:S02]  /*38a0*/  IADD3 R2, R133, 0x380, RZ ;  /* 0x0000038085027810 */ /* 0x000fe40007ffe0ff */
[----:B------:R-:W-:Y:S01]  /*38b0*/  SHF.L.U32 R7, R10, 0x1, RZ ;  /* 0x000000010a077819 */ /* 0x000fe200000006ff */
[----:B------:R-:W-:Y:S01]  /*38c0*/  FMUL.FTZ R4, R53, UR42 ;  /* 0x0000002a35047c20 */ /* 0x000fe20008410000 */
[----:B------:R-:W-:-:S03]  /*38d0*/  LEA.HI.SX32 R2, R2, R133, 0x1b ;  /* 0x0000008502027211 */ /* 0x000fc600078fdaff */
[----:B------:R1:W-:Y:S01]  /*38e0*/  STS.U16 [R7+0x680], R32 ;  /* 0x0006802007007388 */ /* 0x0003e20000000400 */
[----:B------:R-:W-:Y:S01]  /*38f0*/  MUFU.SIN R188, R9 ;  /* 0x0000000900bc7308 */ /* 0x000fe20000000400 */
[----:B0-----:R-:W-:-:S07]  /*3900*/  FMUL.FTZ R197, R21, R197 ;  /* 0x000000c515c57220 */ /* 0x001fce0000410000 */
[----:B------:R0:W-:Y:S01]  /*3910*/  MUFU.COS R189, R9 ;  /* 0x0000000900bd7308 */ /* 0x0001e20000000000 */
[----:B-1----:R-:W-:Y:S01]  /*3920*/  SHF.L.U32 R7, R2, 0x1, RZ ;  /* 0x0000000102077819 */ /* 0x002fe200000006ff */
[----:B------:R-:W-:Y:S01]  /*3930*/  FMUL.FTZ R196, R21, R196 ;  /* 0x000000c415c47220 */ /* 0x000fe20000410000 */
[C---:B------:R-:W-:Y:S01]  /*3940*/  IADD3 R2, R133.reuse, 0x3a0, RZ ;  /* 0x000003a085027810 */ /* 0x040fe20007ffe0ff */
[----:B------:R-:W2:Y:S01]  /*3950*/  LDL R21, [R1+0x8] ;  /* 0x0000080001157983 */ /* 0x000ea20000100800 */
[----:B0-----:R-:W-:Y:S01]  /*3960*/  FMUL.RZ R9, R4, 0.15915493667125701904 ;  /* 0x3e22f98304097820 */ /* 0x001fe2000040c000 */
[----:B------:R-:W-:Y:S02]  /*3970*/  IADD3 R4, R133, 0x3c0, RZ ;  /* 0x000003c085047810 */ /* 0x000fe40007ffe0ff */
[-C--:B------:R-:W-:Y:S02]  /*3980*/  LEA.HI.SX32 R2, R2, R133.reuse, 0x1b ;  /* 0x0000008502027211 */ /* 0x080fe400078fdaff */
[----:B------:R-:W-:Y:S01]  /*3990*/  LEA.HI.SX32 R4, R4, R133, 0x1b ;  /* 0x0000008504047211 */ /* 0x000fe200078fdaff */
[----:B------:R-:W-:Y:S01]  /*39a0*/  MUFU.SIN R184, R9 ;  /* 0x0000000900b87308 */ /* 0x000fe20000000400 */
[----:B------:R-:W-:Y:S01]  /*39b0*/  SHF.L.U32 R10, R2, 0x1, RZ ;  /* 0x00000001020a7819 */ /* 0x000fe200000006ff */
[----:B------:R-:W-:Y:S06]  /*39c0*/  STS.U16 [R8+0x6c0], R33 ;  /* 0x0006c02108007388 */ /* 0x000fec0000000400 */
[----:B------:R0:W-:Y:S01]  /*39d0*/  MUFU.COS R185, R9 ;  /* 0x0000000900b97308 */ /* 0x0001e20000000000 */
[----:B------:R-:W-:Y:S04]  /*39e0*/  STS.U16 [R7+0x700], R66 ;  /* 0x0007004207007388 */ /* 0x000fe80000000400 */
[----:B------:R-:W-:Y:S01]  /*39f0*/  STS.U16 [R10+0x740], R67 ;  /* 0x000740430a007388 */ /* 0x000fe20000000400 */
[----:B0-----:R-:W-:-:S05]  /*3a00*/  SHF.L.U32 R9, R4, 0x1, RZ ;  /* 0x0000000104097819 */ /* 0x001fca00000006ff */
[----:B------:R0:W-:Y:S04]  /*3a10*/  STS.U16 [R9+0x780], R126 ;  /* 0x0007807e09007388 */ /* 0x0001e80000000400 */
[----:B0-----:R-:W2:Y:S01]  /*3a20*/  LDL R126, [R1+0x4] ;  /* 0x00000400017e7983 */ /* 0x001ea20000100800 */
[----:B------:R-:W-:Y:S08]  /*3a30*/  MUFU.SIN R194, R127 ;  /* 0x0000007f00c27308 */ /* 0x000ff00000000400 */
[----:B------:R0:W-:Y:S02]  /*3a40*/  MUFU.COS R195, R127 ;  /* 0x0000007f00c37308 */ /* 0x0001e40000000000 */
[----:B0-----:R-:W2:Y:S01]  /*3a50*/  LDL R127, [R1] ;  /* 0x00000000017f7983 */ /* 0x001ea20000100800 */
[----:B------:R-:W-:-:S02]  /*3a60*/  IADD3 R8, R133, 0x3e0, RZ ;  /* 0x000003e085087810 */ /* 0x000fc40007ffe0ff */
[----:B------:R-:W-:Y:S01]  /*3a70*/  SHF.L.U32 R2, R133, 0x5, RZ ;  /* 0x0000000585027819 */ /* 0x000fe200000006ff */
[----:B------:R-:W-:Y:S01]  /*3a80*/  FMUL.FTZ R4, R63, R0 ;  /* 0x000000003f047220 */ /* 0x000fe20000410000 */
[----:B------:R-:W-:Y:S01]  /*3a90*/  LEA.HI.SX32 R8, R8, R133, 0x1b ;  /* 0x0000008508087211 */ /* 0x000fe200078fdaff */
[----:B------:R-:W-:Y:S01]  /*3aa0*/  UIMAD.WIDE.U32 UR36, UR10, UR38, URZ ;  /* 0x000000260a2472a5 */ /* 0x000fe2000f8e003f */
[----:B------:R-:W-:Y:S01]  /*3ab0*/  LEA.HI.SX32 R2, R2, R2, 0x1b ;  /* 0x0000000202027211 */ /* 0x000fe200078fdaff */
[----:B------:R-:W-:Y:S01]  /*3ac0*/  MUFU.SIN R186, R11 ;  /* 0x0000000b00ba7308 */ /* 0x000fe20000000400 */
[----:B------:R-:W-:-:S07]  /*3ad0*/  UIMAD UR38, UR11, UR38, URZ ;  /* 0x000000260b2672a4 */ /* 0x000fce000f8e023f */
[----:B------:R0:W-:Y:S01]  /*3ae0*/  MUFU.COS R187, R11 ;  /* 0x0000000b00bb7308 */ /* 0x0001e20000000000 */
[----:B------:R-:W-:-:S03]  /*3af0*/  UIMAD UR41, UR10, UR39, UR38 ;  /* 0x000000270a2972a4 */ /* 0x000fc6000f8e0226 */
[----:B------:R-:W-:-:S04]  /*3b00*/  ULDC.64 UR38, c[0x0][0x1c0] ;  /* 0x0000700000267ab9 */ /* 0x000fc80000000a00 */
[----:B------:R1:W-:Y:S01]  /*3b10*/  MUFU.EX2 R12, R4 ;  /* 0x00000004000c7308 */ /* 0x0003e20000000800 */
[----:B0-----:R-:W-:Y:S01]  /*3b20*/  SHF.L.U32 R11, R8, 0x1, RZ ;  /* 0x00000001080b7819 */ /* 0x001fe200000006ff */
[----:B------:R-:W-:-:S04]  /*3b30*/  UIADD3 UR37, UR37, UR41, URZ ;  /* 0x0000002925257290 */ /* 0x000fc8000fffe03f */
[----:B------:R0:W-:Y:S01]  /*3b40*/  STS.U16 [R11+0x7c0], R6 ;  /* 0x0007c0060b007388 */ /* 0x0001e20000000400 */
[----:B-1----:R-:W-:Y:S01]  /*3b50*/  SHF.L.U32 R4, R2, 0x1, RZ ;  /* 0x0000000102047819 */ /* 0x002fe200000006ff */
[----:B------:R-:W-:-:S06]  /*3b60*/  NOP ;  /* 0x0000000000007918 */ /* 0x000fcc0000000000 */
[----:B------:R-:W1:Y:S01]  /*3b70*/  LDS.U16 R33, [R4] ;  /* 0x0000000004217984 */ /* 0x000e620000000400 */
[----:B------:R-:W-:Y:S01]  /*3b80*/  UIMAD UR41, UR40, UR38, URZ ;  /* 0x00000026282972a4 */ /* 0x000fe2000f8e023f */
[----:B------:R-:W-:Y:S02]  /*3b90*/  FMUL.FTZ R5, R69, R0 ;  /* 0x0000000045057220 */ /* 0x000fe40000410000 */
[----:B------:R-:W1:Y:S01]  /*3ba0*/  LDS.U16 R32, [R4+0x2] ;  /* 0x0000020004207984 */ /* 0x000e620000000400 */
[----:B------:R-:W-:Y:S02]  /*3bb0*/  UIMAD UR41, UR7, UR39, UR41 ;  /* 0x00000027072972a4 */ /* 0x000fe4000f8e0229 */
[----:B------:R-:W-:Y:S01]  /*3bc0*/  UIMAD.WIDE.U32 UR38, UR7, UR38, UR36 ;  /* 0x00000026072672a5 */ /* 0x000fe2000f8e0024 */
[----:B------:R-:W0:Y:S01]  /*3bd0*/  MUFU.EX2 R5, R5 ;  /* 0x0000000500057308 */ /* 0x000e220000000800 */
[----:B------:R-:W1:Y:S01]  /*3be0*/  LDS.U16 R29, [R4+0x6] ;  /* 0x00000600041d7984 */ /* 0x000e620000000400 */
[----:B------:R-:W-:-:S02]  /*3bf0*/  ULDC.64 UR36, c[0x0][0x230] ;  /* 0x00008c0000247ab9 */ /* 0x000fc40000000a00 */
[----:B------:R-:W-:Y:S01]  /*3c00*/  UIADD3 UR39, UR39, UR41, URZ ;  /* 0x0000002927277290 */ /* 0x000fe2000fffe03f */
[----:B------:R-:W1:Y:S01]  /*3c10*/  LDS.U16 R30, [R4+0x4] ;  /* 0x00000400041e7984 */ /* 0x000e620000000400 */
[----:B------:R-:W-:Y:S01]  /*3c20*/  ULEA UR36, UP0, UR38, UR36, 0x3 ;  /* 0x0000002426247291 */ /* 0x000fe2000f80183f */
[C---:B------:R-:W-:Y:S01]  /*3c30*/  ISETP.NE.AND P2, PT, R134.reuse, RZ, PT ;  /* 0x000000ff8600720c */ /* 0x040fe20003f45270 */
[-C--:B0-----:R-:W-:Y:S01]  /*3c40*/  FMUL.FTZ R6, R61, R0.reuse ;  /* 0x000000003d067220 */ /* 0x081fe20000410000 */
[----:B------:R-:W-:Y:S01]  /*3c50*/  IADD3 R135, R134, 0x200, RZ ;  /* 0x0000020086877810 */ /* 0x000fe20007ffe0ff */
[----:B------:R-:W-:Y:S01]  /*3c60*/  ULEA.HI.X UR37, UR38, UR37, UR39, 0x3, UP0 ;  /* 0x0000002526257291 */ /* 0x000fe200080f1c27 */
[-C--:B------:R-:W-:Y:S01]  /*3c70*/  FMUL.FTZ R8, R62, R0.reuse ;  /* 0x000000003e087220 */ /* 0x080fe20000410000 */
[----:B------:R-:W-:Y:S01]  /*3c80*/  ULEA UR38, UR27, UR7, 0x8 ;  /* 0x000000071b267291 */ /* 0x000fe2000f8e403f */
[----:B------:R-:W0:Y:S01]  /*3c90*/  LDS.U16 R27, [R4+0x8] ;  /* 0x00000800041b7984 */ /* 0x000e220000000400 */
[----:B------:R-:W-:Y:S01]  /*3ca0*/  MOV R128, UR36 ;  /* 0x0000002400807c02 */ /* 0x000fe20008000f00 */
[----:B------:R-:W-:-:S02]  /*3cb0*/  FMUL.FTZ R7, R68, R0 ;  /* 0x0000000044077220 */ /* 0x000fc40000410000 */
[----:B------:R-:W0:Y:S01]  /*3cc0*/  LDS.U16 R26, [R4+0xa] ;  /* 0x00000a00041a7984 */ /* 0x000e220000000400 */
[----:B------:R-:W-:Y:S01]  /*3cd0*/  MOV R9, UR38 ;  /* 0x0000002600097c02 */ /* 0x000fe20008000f00 */
[C---:B------:R-:W-:Y:S01]  /*3ce0*/  FMUL.FTZ R64, R5.reuse, R64 ;  /* 0x0000004005407220 */ /* 0x040fe20000410000 */
[----:B------:R-:W-:Y:S01]  /*3cf0*/  MOV R129, UR37 ;  /* 0x0000002500817c02 */ /* 0x000fe20008000f00 */
[----:B------:R-:W-:Y:S01]  /*3d00*/  FMUL.FTZ R65, R5, R65 ;  /* 0x0000004105417220 */ /* 0x000fe20000410000 */
[----:B------:R-:W-:Y:S01]  /*3d10*/  SEL R5, R9, R135, !P2 ;  /* 0x0000008709057207 */ /* 0x000fe20005000000 */
[----:B------:R-:W-:Y:S01]  /*3d20*/  MUFU.SIN R190, R13 ;  /* 0x0000000d00be7308 */ /* 0x000fe20000000400 */
[----:B------:R-:W0:Y:S04]  /*3d30*/  LDS.U16 R24, [R4+0xc] ;  /* 0x00000c0004187984 */ /* 0x000e280000000400 */
[----:B------:R-:W0:Y:S03]  /*3d40*/  LDS.U16 R23, [R4+0xe] ;  /* 0x00000e0004177984 */ /* 0x000e260000000400 */
[----:B------:R1:W-:Y:S01]  /*3d50*/  MUFU.COS R191, R13 ;  /* 0x0000000d00bf7308 */ /* 0x0003e20000000000 */
[----:B------:R-:W-:Y:S04]  /*3d60*/  LDS.U16 R20, [R4+0x10] ;  /* 0x0000100004147984 */ /* 0x000fe80000000400 */
[----:B------:R-:W0:Y:S03]  /*3d70*/  LDS.U16 R19, [R4+0x12] ;  /* 0x0000120004137984 */ /* 0x000e260000000400 */
[----:B------:R1:W-:Y:S01]  /*3d80*/  MUFU.EX2 R15, R8 ;  /* 0x00000008000f7308 */ /* 0x0003e20000000800 */
[----:B------:R-:W-:Y:S04]  /*3d90*/  LDS.U16 R18, [R4+0x14] ;  /* 0x0000140004127984 */ /* 0x000fe80000000400 */
[----:B------:R-:W0:Y:S03]  /*3da0*/  LDS.U16 R17, [R4+0x16] ;  /* 0x0000160004117984 */ /* 0x000e260000000400 */
[----:B------:R-:W0:Y:S01]  /*3db0*/  MUFU.EX2 R6, R6 ;  /* 0x0000000600067308 */ /* 0x000e220000000800 */
[----:B------:R-:W-:Y:S04]  /*3dc0*/  LDS.U16 R14, [R4+0x18] ;  /* 0x00001800040e7984 */ /* 0x000fe80000000400 */
[----:B-1----:R-:W1:Y:S04]  /*3dd0*/  LDS.U16 R13, [R4+0x1a] ;  /* 0x00001a00040d7984 */ /* 0x002e680000000400 */
[----:B------:R-:W-:Y:S04]  /*3de0*/  LDS.U16 R10, [R4+0x1c] ;  /* 0x00001c00040a7984 */ /* 0x000fe80000000400 */
        /* <DEDUP_REMOVED lines=10> */
[----:B------:R-:W1:Y:S04]  /*3e90*/  LDS.U16 R171, [R4+0x32] ;  /* 0x0000320004ab7984 */ /* 0x000e680000000400 */
[----:B------:R-:W-:Y:S04]  /*3ea0*/  LDS.U16 R168, [R4+0x34] ;  /* 0x0000340004a87984 */ /* 0x000fe80000000400 */
[----:B------:R-:W1:Y:S04]  /*3eb0*/  LDS.U16 R167, [R4+0x36] ;  /* 0x0000360004a77984 */ /* 0x000e680000000400 */
[----:B------:R-:W-:Y:S04]  /*3ec0*/  LDS.U16 R166, [R4+0x38] ;  /* 0x0000380004a67984 */ /* 0x000fe80000000400 */
[----:B------:R-:W1:Y:S04]  /*3ed0*/  LDS.U16 R165, [R4+0x3a] ;  /* 0x00003a0004a57984 */ /* 0x000e680000000400 */
[----:B------:R-:W1:Y:S04]  /*3ee0*/  LDS.U16 R164, [R4+0x3c] ;  /* 0x00003c0004a47984 */ /* 0x000e680000000400 */
[----:B------:R-:W1:Y:S01]  /*3ef0*/  LDS.U16 R163, [R4+0x3e] ;  /* 0x00003e0004a37984 */ /* 0x000e620000000400 */
[----:B------:R-:W3:Y:S03]  /*3f00*/  MUFU.EX2 R7, R7 ;  /* 0x0000000700077308 */ /* 0x000ee60000000800 */
[----:B------:R3:W-:Y:S04]  /*3f10*/  STS.64 [R5.X8+0x1d10], R64 ;  /* 0x001d104005007388 */ /* 0x0007e80000008a00 */
[----:B------:R-:W5:Y:S01]  /*3f20*/  LDG.E.64 R128, [R128.64] ;  /* 0x0000001c80807981 */ /* 0x000f62000c1e1b00 */
[----:B------:R-:W-:Y:S01]  /*3f30*/  PRMT R33, RZ, 0x5410, R33 ;  /* 0x00005410ff217816 */ /* 0x000fe20000000021 */
[-C--:B------:R-:W-:Y:S01]  /*3f40*/  FMUL.FTZ R16, R60, R0.reuse ;  /* 0x000000003c107220 */ /* 0x080fe20000410000 */
[----:B------:R-:W-:Y:S01]  /*3f50*/  PRMT R32, RZ, 0x5410, R32 ;  /* 0x00005410ff207816 */ /* 0x000fe20000000020 */
[----:B------:R-:W-:Y:S01]  /*3f60*/  FMUL.FTZ R22, R58, R0 ;  /* 0x000000003a167220 */ /* 0x000fe20000410000 */
[----:B----4-:R-:W-:Y:S01]  /*3f70*/  PRMT R31, RZ, 0x5410, R28 ;  /* 0x00005410ff1f7816 */ /* 0x010fe2000000001c */
[C---:B0-----:R-:W-:Y:S01]  /*3f80*/  FMUL.FTZ R201, R6.reuse, R201 ;  /* 0x000000c906c97220 */ /* 0x041fe20000410000 */
[----:B------:R-:W-:Y:S01]  /*3f90*/  MOV R2, 0x10 ;  /* 0x0000001000027802 */ /* 0x000fe20000000f00 */
[----:B------:R-:W-:-:S02]  /*3fa0*/  FMUL.FTZ R200, R6, R200 ;  /* 0x000000c806c87220 */ /* 0x000fc40000410000 */
[C---:B------:R-:W-:Y:S01]  /*3fb0*/  FMUL.FTZ R6, R69.reuse, R33 ;  /* 0x0000002145067220 */ /* 0x040fe20000410000 */
[----:B------:R-:W0:Y:S01]  /*3fc0*/  MUFU.EX2 R16, R16 ;  /* 0x0000001000107308 */ /* 0x000e220000000800 */
[----:B------:R-:W-:Y:S01]  /*3fd0*/  FMUL.FTZ R242, R69, R32 ;  /* 0x0000002045f27220 */ /* 0x000fe20000410000 */
[----:B------:R-:W-:Y:S01]  /*3fe0*/  CS2R R66, SRZ ;  /* 0x0000000000427805 */ /* 0x000fe2000001ff00 */
[----:B---3--:R-:W-:Y:S02]  /*3ff0*/  FMUL.FTZ R206, R7, R206 ;  /* 0x000000ce07ce7220 */ /* 0x008fe40000410000 */
[----:B------:R-:W-:Y:S02]  /*4000*/  FMUL.FTZ R243, R31, R6 ;  /* 0x000000061ff37220 */ /* 0x000fe40000410000 */
[----:B------:R-:W-:Y:S01]  /*4010*/  @!P1 IMAD.WIDE R2, R3, R2, UR30 ;  /* 0x0000001e03029e25 */ /* 0x000fe2000f8e0202 */
[----:B------:R-:W-:Y:S01]  /*4020*/  BAR.SYNC.DEFER_BLOCKING 0x0 ;  /* 0x0000000000007b1d */ /* 0x000fe20000010000 */
[----:B------:R-:W-:-:S02]  /*4030*/  PRMT R29, RZ, 0x5410, R29 ;  /* 0x00005410ff1d7816 */ /* 0x000fc4000000001d */
[----:B------:R-:W-:-:S03]  /*4040*/  FMUL.FTZ R242, R31, R242 ;  /* 0x000000f21ff27220 */ /* 0x000fc60000410000 */
[----:B------:R-:W3:Y:S01]  /*4050*/  MUFU.EX2 R22, R22 ;  /* 0x0000001600167308 */ /* 0x000ee20000000800 */
[----:B------:R-:W-:Y:S01]  /*4060*/  FMUL.FTZ R207, R7, R207 ;  /* 0x000000cf07cf7220 */ /* 0x000fe20000410000 */
[----:B------:R-:W-:Y:S01]  /*4070*/  PRMT R30, RZ, 0x5410, R30 ;  /* 0x00005410ff1e7816 */ /* 0x000fe2000000001e */
[C---:B------:R-:W-:Y:S01]  /*4080*/  FMUL.FTZ R5, R206.reuse, R243 ;  /* 0x000000f3ce057220 */ /* 0x040fe20000410000 */
[----:B------:R-:W-:Y:S01]  /*4090*/  PRMT R28, RZ, 0x5410, R25 ;  /* 0x00005410ff1c7816 */ /* 0x000fe20000000019 */
[-C--:B------:R-:W-:Y:S02]  /*40a0*/  FMUL.FTZ R6, R206, R242.reuse ;  /* 0x000000f2ce067220 */ /* 0x080fe40000410000 */
[C---:B------:R-:W-:Y:S02]  /*40b0*/  FMUL.FTZ R240, R68.reuse, R29 ;  /* 0x0000001d44f07220 */ /* 0x040fe40000410000 */
[----:B------:R-:W-:Y:S02]  /*40c0*/  FFMA.FTZ R7, R207, R242, R5 ;  /* 0x000000f2cf077223 */ /* 0x000fe40000010005 */
[----:B------:R-:W-:-:S02]  /*40d0*/  FMUL.FTZ R241, R68, R30 ;  /* 0x0000001e44f17220 */ /* 0x000fc40000410000 */
[----:B------:R-:W-:Y:S01]  /*40e0*/  FFMA.FTZ R6, R207, R243, -R6 ;  /* 0x000000f3cf067223 */ /* 0x000fe20000010806 */
[----:B------:R4:W5:Y:S01]  /*40f0*/  @!P1 LDG.E.64 R66, [R2.64+0x8] ;  /* 0x0000081c02429981 */ /* 0x000962000c1e1b00 */
[C---:B------:R-:W-:Y:S02]  /*4100*/  FMUL.FTZ R203, R15.reuse, R203 ;  /* 0x000000cb0fcb7220 */ /* 0x040fe40000410000 */
[----:B------:R-:W-:Y:S02]  /*4110*/  FMUL.FTZ R202, R15, R202 ;  /* 0x000000ca0fca7220 */ /* 0x000fe40000410000 */
[----:B------:R-:W-:Y:S02]  /*4120*/  FMUL.FTZ R204, R12, R204 ;  /* 0x000000cc0ccc7220 */ /* 0x000fe40000410000 */
[----:B----4-:R-:W-:Y:S02]  /*4130*/  FMUL.FTZ R2, R57, R0 ;  /* 0x0000000039027220 */ /* 0x010fe40000410000 */
[C---:B------:R-:W-:Y:S01]  /*4140*/  FFMA.FTZ R15, R28.reuse, R240, R7 ;  /* 0x000000f01c0f7223 */ /* 0x040fe20000010007 */
[----:B------:R-:W-:Y:S01]  /*4150*/  PRMT R27, RZ, 0x5410, R27 ;  /* 0x00005410ff1b7816 */ /* 0x000fe2000000001b */
[----:B------:R-:W-:-:S02]  /*4160*/  FFMA.FTZ R7, R28, R241, R6 ;  /* 0x000000f11c077223 */ /* 0x000fc40000010006 */
[----:B------:R-:W4:Y:S01]  /*4170*/  MUFU.EX2 R2, R2 ;  /* 0x0000000200027308 */ /* 0x000f220000000800 */
[C---:B0-----:R-:W-:Y:S02]  /*4180*/  FMUL.FTZ R199, R16.reuse, R199 ;  /* 0x000000c710c77220 */ /* 0x041fe40000410000 */
[----:B------:R-:W-:Y:S01]  /*4190*/  FMUL.FTZ R198, R16, R198 ;  /* 0x000000c610c67220 */ /* 0x000fe20000410000 */
[----:B------:R-:W-:Y:S01]  /*41a0*/  PRMT R26, RZ, 0x5410, R26 ;  /* 0x00005410ff1a7816 */ /* 0x000fe2000000001a */
[----:B------:R-:W-:Y:S02]  /*41b0*/  FMUL.FTZ R205, R12, R205 ;  /* 0x000000cd0ccd7220 */ /* 0x000fe40000410000 */
[----:B------:R-:W-:Y:S02]  /*41c0*/  FMUL.FTZ R16, R204, R15 ;  /* 0x0000000fcc107220 */ /* 0x000fe40000410000 */
[C---:B---3--:R-:W-:Y:S02]  /*41d0*/  FMUL.FTZ R195, R22.reuse, R195 ;  /* 0x000000c316c37220 */ /* 0x048fe40000410000 */
[----:B------:R-:W-:Y:S01]  /*41e0*/  FMUL.FTZ R194, R22, R194 ;  /* 0x000000c216c27220 */ /* 0x000fe20000410000 */
[----:B--2---:R-:W-:Y:S01]  /*41f0*/  PRMT R25, RZ, 0x5410, R21 ;  /* 0x00005410ff197816 */ /* 0x004fe20000000015 */
[----:B------:R-:W-:-:S02]  /*4200*/  FMUL.FTZ R22, R204, R7 ;  /* 0x00000007cc167220 */ /* 0x000fc40000410000 */
[----:B------:R-:W-:Y:S02]  /*4210*/  FFMA.FTZ R16, R205, R7, -R16 ;  /* 0x00000007cd107223 */ /* 0x000fe40000010810 */
[----:B------:R-:W-:Y:S02]  /*4220*/  FMUL.FTZ R137, R63, R27 ;  /* 0x0000001b3f897220 */ /* 0x000fe40000410000 */
[----:B------:R-:W-:Y:S02]  /*4230*/  FMUL.FTZ R6, R54, R0 ;  /* 0x0000000036067220 */ /* 0x000fe40000410000 */
[----:B------:R-:W-:Y:S02]  /*4240*/  FFMA.FTZ R22, R205, R15, R22 ;  /* 0x0000000fcd167223 */ /* 0x000fe40000010016 */
[----:B------:R-:W-:Y:S02]  /*4250*/  FMUL.FTZ R138, R63, R26 ;  /* 0x0000001a3f8a7220 */ /* 0x000fe40000410000 */
[C---:B------:R-:W-:Y:S01]  /*4260*/  FFMA.FTZ R16, R25.reuse, R137, R16 ;  /* 0x0000008919107223 */ /* 0x040fe20000010010 */
[----:B------:R-:W0:Y:S01]  /*4270*/  MUFU.EX2 R6, R6 ;  /* 0x0000000600067308 */ /* 0x000e220000000800 */
[----:B------:R-:W-:Y:S01]  /*4280*/  FFMA.FTZ R22, R25, R138, R22 ;  /* 0x0000008a19167223 */ /* 0x000fe20000010016 */
[----:B------:R-:W-:Y:S01]  /*4290*/  PRMT R24, RZ, 0x5410, R24 ;  /* 0x00005410ff187816 */ /* 0x000fe20000000018 */
[----:B------:R-:W-:-:S02]  /*42a0*/  FMUL.FTZ R21, R202, R16 ;  /* 0x00000010ca157220 */ /* 0x000fc40000410000 */
[C---:B----4-:R-:W-:Y:S02]  /*42b0*/  FMUL.FTZ R193, R2.reuse, R193 ;  /* 0x000000c102c17220 */ /* 0x050fe40000410000 */
[----:B------:R-:W-:Y:S01]  /*42c0*/  FMUL.FTZ R192, R2, R192 ;  /* 0x000000c002c07220 */ /* 0x000fe20000410000 */
[----:B------:R-:W-:Y:S01]  /*42d0*/  PRMT R23, RZ, 0x5410, R23 ;  /* 0x00005410ff177816 */ /* 0x000fe20000000017 */
[----:B------:R-:W-:Y:S02]  /*42e0*/  FMUL.FTZ R2, R53, R0 ;  /* 0x0000000035027220 */ /* 0x000fe40000410000 */
[-C--:B------:R-:W-:Y:S02]  /*42f0*/  FMUL.FTZ R15, R202, R22.reuse ;  /* 0x00000016ca0f7220 */ /* 0x080fe40000410000 */
[C---:B------:R-:W-:Y:S02]  /*4300*/  FFMA.FTZ R21, R203.reuse, R22, R21 ;  /* 0x00000016cb157223 */ /* 0x040fe40000010015 */
[----:B------:R-:W-:Y:S01]  /*4310*/  FMUL.FTZ R3, R56, R0 ;  /* 0x0000000038037220 */ /* 0x000fe20000410000 */
[----:B------:R-:W-:Y:S01]  /*4320*/  PRMT R22, RZ, 0x5410, R126 ;  /* 0x00005410ff167816 */ /* 0x000fe2000000007e */
[----:B------:R-:W-:-:S02]  /*4330*/  FFMA.FTZ R15, R203, R16, -R15 ;  /* 0x00000010cb0f7223 */ /* 0x000fc4000001080f */
[C---:B------:R-:W-:Y:S01]  /*4340*/  FMUL.FTZ R139, R62.reuse, R24 ;  /* 0x000000183e8b7220 */ /* 0x040fe20000410000 */
[----:B------:R-:W2:Y:S01]  /*4350*/  MUFU.EX2 R2, R2 ;  /* 0x0000000200027308 */ /* 0x000ea20000000800 */
[----:B------:R-:W-:Y:S02]  /*4360*/  FMUL.FTZ R5, R55, R0 ;  /* 0x0000000037057220 */ /* 0x000fe40000410000 */
[----:B------:R-:W-:Y:S02]  /*4370*/  FMUL.FTZ R140, R62, R23 ;  /* 0x000000173e8c7220 */ /* 0x000fe40000410000 */
[C---:B------:R-:W-:Y:S02]  /*4380*/  FFMA.FTZ R15, R22.reuse, R139, R15 ;  /* 0x0000008b160f7223 */ /* 0x040fe4000001000f */
[----:B------:R-:W-:Y:S01]  /*4390*/  FFMA.FTZ R21, R22, R140, R21 ;  /* 0x0000008c16157223 */ /* 0x000fe20000010015 */
[----:B------:R-:W3:Y:S01]  /*43a0*/  MUFU.EX2 R3, R3 ;  /* 0x0000000300037308 */ /* 0x000ee20000000800 */
[----:B------:R-:W-:Y:S01]  /*43b0*/  FMUL.FTZ R4, R52, UR42 ;  /* 0x0000002a34047c20 */ /* 0x000fe20008410000 */
[----:B------:R-:W-:Y:S01]  /*43c0*/  PRMT R19, RZ, 0x5410, R19 ;  /* 0x00005410ff137816 */ /* 0x000fe20000000013 */
[----:B------:R-:W-:-:S02]  /*43d0*/  FMUL.FTZ R126, R200, R15 ;  /* 0x0000000fc87e7220 */ /* 0x000fc40000410000 */
[----:B------:R-:W-:-:S03]  /*43e0*/  FMUL.FTZ R7, R52, R0 ;  /* 0x0000000034077220 */ /* 0x000fc60000410000 */
[----:B------:R-:W4:Y:S01]  /*43f0*/  MUFU.EX2 R5, R5 ;  /* 0x0000000500057308 */ /* 0x000f220000000800 */
[C---:B0-----:R-:W-:Y:S02]  /*4400*/  FMUL.FTZ R187, R6.reuse, R187 ;  /* 0x000000bb06bb7220 */ /* 0x041fe40000410000 */
[----:B------:R-:W-:Y:S01]  /*4410*/  FMUL.FTZ R186, R6, R186 ;  /* 0x000000ba06ba7220 */ /* 0x000fe20000410000 */
[----:B------:R-:W-:Y:S01]  /*4420*/  PRMT R20, RZ, 0x5410, R20 ;  /* 0x00005410ff147816 */ /* 0x000fe20000000014 */
[-C--:B------:R-:W-:Y:S02]  /*4430*/  FMUL.FTZ R6, R200, R21.reuse ;  /* 0x00000015c8067220 */ /* 0x080fe40000410000 */
[----:B------:R-:W-:Y:S02]  /*4440*/  FMUL.RZ R4, R4, 0.15915493667125701904 ;  /* 0x3e22f98304047820 */ /* 0x000fe4000040c000 */
[C---:B------:R-:W-:Y:S01]  /*4450*/  FFMA.FTZ R126, R201.reuse, R21, R126 ;  /* 0x00000015c97e7223 */ /* 0x040fe2000001007e */
[----:B------:R-:W-:Y:S01]  /*4460*/  PRMT R21, RZ, 0x5410, R127 ;  /* 0x00005410ff157816 */ /* 0x000fe2000000007f */
[----:B------:R-:W-:Y:S01]  /*4470*/  FFMA.FTZ R16, R201, R15, -R6 ;  /* 0x0000000fc9107223 */ /* 0x000fe20000010806 */
[----:B------:R-:W-:Y:S01]  /*4480*/  MUFU.COS R12, R4 ;  /* 0x00000004000c7308 */ /* 0x000fe20000000000 */
[----:B------:R-:W-:-:S02]  /*4490*/  FMUL.FTZ R142, R61, R19 ;  /* 0x000000133d8e7220 */ /* 0x000fc40000410000 */
[----:B------:R-:W-:Y:S02]  /*44a0*/  FMUL.FTZ R6, R64, R206 ;  /* 0x000000ce40067220 */ /* 0x000fe40000410000 */
[----:B------:R-:W-:-:S03]  /*44b0*/  FMUL.FTZ R141, R61, R20 ;  /* 0x000000143d8d7220 */ /* 0x000fc60000410000 */
[----:B------:R-:W0:Y:S01]  /*44c0*/  MUFU.EX2 R7, R7 ;  /* 0x0000000700077308 */ /* 0x000e220000000800 */
[C---:B--2---:R-:W-:Y:S02]  /*44d0*/  FMUL.FTZ R185, R2.reuse, R185 ;  /* 0x000000b902b97220 */ /* 0x044fe40000410000 */
[----:B------:R-:W-:Y:S02]  /*44e0*/  FMUL.FTZ R184, R2, R184 ;  /* 0x000000b802b87220 */ /* 0x000fe40000410000 */
[----:B------:R-:W-:-:S03]  /*44f0*/  FFMA.FTZ R126, R21, R142, R126 ;  /* 0x0000008e157e7223 */ /* 0x000fc6000001007e */
[----:B------:R2:W0:Y:S01]  /*4500*/  MUFU.SIN R182, R4 ;  /* 0x0000000400b67308 */ /* 0x0004220000000400 */
[C---:B------:R-:W-:Y:S02]  /*4510*/  FMUL.FTZ R2, R65.reuse, R206 ;  /* 0x000000ce41027220 */ /* 0x040fe40000410000 */
[----:B------:R-:W-:Y:S02]  /*4520*/  FFMA.FTZ R6, R65, R207, R6 ;  /* 0x000000cf41067223 */ /* 0x000fe40000010006 */
[----:B------:R-:W-:Y:S01]  /*4530*/  FFMA.FTZ R16, R21, R141, R16 ;  /* 0x0000008d15107223 */ /* 0x000fe20000010010 */
[----:B------:R-:W-:Y:S01]  /*4540*/  PRMT R17, RZ, 0x5410, R17 ;  /* 0x00005410ff117816 */ /* 0x000fe20000000011 */
[C---:B---3--:R-:W-:Y:S02]  /*4550*/  FMUL.FTZ R191, R3.reuse, R191 ;  /* 0x000000bf03bf7220 */ /* 0x048fe40000410000 */
[----:B------:R-:W-:Y:S02]  /*4560*/  FMUL.FTZ R190, R3, R190 ;  /* 0x000000be03be7220 */ /* 0x000fe40000410000 */
[----:B--2---:R-:W-:-:S02]  /*4570*/  FMUL.FTZ R4, R198, R126 ;  /* 0x0000007ec6047220 */ /* 0x004fc40000410000 */
[C---:B----4-:R-:W-:Y:S02]  /*4580*/  FMUL.FTZ R189, R5.reuse, R189 ;  /* 0x000000bd05bd7220 */ /* 0x050fe40000410000 */
[----:B------:R-:W-:Y:S02]  /*4590*/  FMUL.FTZ R188, R5, R188 ;  /* 0x000000bc05bc7220 */ /* 0x000fe40000410000 */
[----:B------:R-:W-:Y:S02]  /*45a0*/  FFMA.FTZ R2, R64, R207, -R2 ;  /* 0x000000cf40027223 */ /* 0x000fe40000010802 */
[----:B------:R-:W-:Y:S01]  /*45b0*/  FMUL.FTZ R3, R204, R6 ;  /* 0x00000006cc037220 */ /* 0x000fe20000410000 */
[----:B------:R-:W-:Y:S01]  /*45c0*/  PRMT R18, RZ, 0x5410, R18 ;  /* 0x00005410ff127816 */ /* 0x000fe20000000012 */
[-C--:B------:R-:W-:Y:S02]  /*45d0*/  FMUL.FTZ R5, R198, R16.reuse ;  /* 0x00000010c6057220 */ /* 0x080fe40000410000 */
[----:B------:R-:W-:Y:S01]  /*45e0*/  FFMA.FTZ R4, R199, R16, -R4 ;  /* 0x00000010c7047223 */ /* 0x000fe20000010804 */
[----:B------:R-:W-:Y:S01]  /*45f0*/  PRMT R16, RZ, 0x5410, R252 ;  /* 0x00005410ff107816 */ /* 0x000fe200000000fc */
[----:B------:R-:W-:-:S02]  /*4600*/  FFMA.FTZ R3, R205, R2, -R3 ;  /* 0x00000002cd037223 */ /* 0x000fc40000010803 */
[----:B------:R-:W-:Y:S02]  /*4610*/  FFMA.FTZ R5, R199, R126, R5 ;  /* 0x0000007ec7057223 */ /* 0x000fe40000010005 */
[----:B------:R-:W-:Y:S02]  /*4620*/  FMUL.FTZ R2, R204, R2 ;  /* 0x00000002cc027220 */ /* 0x000fe40000410000 */
[C---:B------:R-:W-:Y:S02]  /*4630*/  FMUL.FTZ R144, R60.reuse, R17 ;  /* 0x000000113c907220 */ /* 0x040fe40000410000 */
[----:B------:R-:W-:Y:S02]  /*4640*/  FMUL.FTZ R143, R60, R18 ;  /* 0x000000123c8f7220 */ /* 0x000fe40000410000 */
[C---:B0-----:R-:W-:Y:S02]  /*4650*/  FMUL.FTZ R183, R7.reuse, R12 ;  /* 0x0000000c07b77220 */ /* 0x041fe40000410000 */
[----:B------:R-:W-:-:S02]  /*4660*/  FMUL.FTZ R182, R7, R182 ;  /* 0x000000b607b67220 */ /* 0x000fc40000410000 */
[----:B------:R-:W-:Y:S02]  /*4670*/  FFMA.FTZ R2, R205, R6, R2 ;  /* 0x00000006cd027223 */ /* 0x000fe40000010002 */
[----:B------:R-:W-:Y:S02]  /*4680*/  FFMA.FTZ R7, R16, R144, R5 ;  /* 0x0000009010077223 */ /* 0x000fe40000010005 */
[----:B------:R-:W-:Y:S02]  /*4690*/  FMUL.FTZ R5, R202, R3 ;  /* 0x00000003ca057220 */ /* 0x000fe40000410000 */
[----:B------:R-:W-:Y:S01]  /*46a0*/  FFMA.FTZ R6, R16, R143, R4 ;  /* 0x0000008f10067223 */ /* 0x000fe20000010004 */
[----:B-1----:R-:W-:Y:S01]  /*46b0*/  PRMT R13, RZ, 0x5410, R13 ;  /* 0x00005410ff0d7816 */ /* 0x002fe2000000000d */
[-C--:B------:R-:W-:Y:S02]  /*46c0*/  FMUL.FTZ R4, R202, R2.reuse ;  /* 0x00000002ca047220 */ /* 0x080fe40000410000 */
[----:B------:R-:W-:-:S02]  /*46d0*/  FFMA.FTZ R5, R203, R2, R5 ;  /* 0x00000002cb057223 */ /* 0x000fc40000010005 */
[C---:B------:R-:W-:Y:S01]  /*46e0*/  FMUL.FTZ R126, R196.reuse, R6 ;  /* 0x00000006c47e7220 */ /* 0x040fe20000410000 */
[----:B------:R-:W-:Y:S01]  /*46f0*/  PRMT R14, RZ, 0x5410, R14 ;  /* 0x00005410ff0e7816 */ /* 0x000fe2000000000e */
[----:B------:R-:W-:Y:S01]  /*4700*/  FFMA.FTZ R4, R203, R3, -R4 ;  /* 0x00000003cb047223 */ /* 0x000fe20000010804 */
[----:B------:R-:W-:Y:S01]  /*4710*/  PRMT R15, RZ, 0x5410, R111 ;  /* 0x00005410ff0f7816 */ /* 0x000fe2000000006f */
[----:B------:R-:W-:Y:S02]  /*4720*/  FMUL.FTZ R12, R196, R7 ;  /* 0x00000007c40c7220 */ /* 0x000fe40000410000 */
[----:B------:R-:W-:Y:S02]  /*4730*/  FMUL.FTZ R3, R200, R5 ;  /* 0x00000005c8037220 */ /* 0x000fe40000410000 */
[----:B------:R-:W-:Y:S02]  /*4740*/  FFMA.FTZ R126, R197, R7, R126 ;  /* 0x00000007c57e7223 */ /* 0x000fe4000001007e */
[----:B------:R-:W-:-:S02]  /*4750*/  FMUL.FTZ R146, R59, R13 ;  /* 0x0000000d3b927220 */ /* 0x000fc40000410000 */
[----:B------:R-:W-:Y:S02]  /*4760*/  FFMA.FTZ R12, R197, R6, -R12 ;  /* 0x00000006c50c7223 */ /* 0x000fe4000001080c */
[----:B------:R-:W-:Y:S02]  /*4770*/  FMUL.FTZ R145, R59, R14 ;  /* 0x0000000e3b917220 */ /* 0x000fe40000410000 */
[----:B------:R-:W-:Y:S02]  /*4780*/  FFMA.FTZ R3, R201, R4, -R3 ;  /* 0x00000004c9037223 */ /* 0x000fe40000010803 */
[C---:B------:R-:W-:Y:S02]  /*4790*/  FFMA.FTZ R126, R15.reuse, R146, R126 ;  /* 0x000000920f7e7223 */ /* 0x040fe4000001007e */
[----:B------:R-:W-:Y:S02]  /*47a0*/  FMUL.FTZ R4, R200, R4 ;  /* 0x00000004c8047220 */ /* 0x000fe40000410000 */
[----:B------:R-:W-:-:S02]  /*47b0*/  FFMA.FTZ R12, R15, R145, R12 ;  /* 0x000000910f0c7223 */ /* 0x000fc4000001000c */
[----:B------:R-:W-:Y:S02]  /*47c0*/  FMUL.FTZ R6, R194, R126 ;  /* 0x0000007ec2067220 */ /* 0x000fe40000410000 */
[----:B------:R-:W-:Y:S01]  /*47d0*/  FFMA.FTZ R4, R201, R5, R4 ;  /* 0x00000005c9047223 */ /* 0x000fe20000010004 */
[----:B------:R-:W-:Y:S01]  /*47e0*/  PRMT R11, RZ, 0x5410, R11 ;  /* 0x00005410ff0b7816 */ /* 0x000fe2000000000b */
[----:B------:R-:W-:Y:S01]  /*47f0*/  FMUL.FTZ R5, R198, R3 ;  /* 0x00000003c6057220 */ /* 0x000fe20000410000 */
[----:B------:R-:W-:Y:S01]  /*4800*/  PRMT R10, RZ, 0x5410, R10 ;  /* 0x00005410ff0a7816 */ /* 0x000fe2000000000a */
[-C--:B------:R-:W-:Y:S02]  /*4810*/  FMUL.FTZ R127, R194, R12.reuse ;  /* 0x0000000cc27f7220 */ /* 0x080fe40000410000 */
[----:B------:R-:W-:Y:S01]  /*4820*/  FFMA.FTZ R7, R195, R12, -R6 ;  /* 0x0000000cc3077223 */ /* 0x000fe20000010806 */
[----:B------:R-:W-:Y:S01]  /*4830*/  PRMT R12, RZ, 0x5410, R110 ;  /* 0x00005410ff0c7816 */ /* 0x000fe2000000006e */
[----:B------:R-:W-:-:S02]  /*4840*/  FMUL.FTZ R6, R198, R4 ;  /* 0x00000004c6067220 */ /* 0x000fc40000410000 */
[----:B------:R-:W-:Y:S02]  /*4850*/  FFMA.FTZ R5, R199, R4, R5 ;  /* 0x00000004c7057223 */ /* 0x000fe40000010005 */
[----:B------:R-:W-:Y:S02]  /*4860*/  FFMA.FTZ R127, R195, R126, R127 ;  /* 0x0000007ec37f7223 */ /* 0x000fe4000001007f */
[C---:B------:R-:W-:Y:S02]  /*4870*/  FMUL.FTZ R148, R58.reuse, R11 ;  /* 0x0000000b3a947220 */ /* 0x040fe40000410000 */
[----:B------:R-:W-:Y:S02]  /*4880*/  FMUL.FTZ R147, R58, R10 ;  /* 0x0000000a3a937220 */ /* 0x000fe40000410000 */
[----:B------:R-:W-:Y:S02]  /*4890*/  FFMA.FTZ R6, R199, R3, -R6 ;  /* 0x00000003c7067223 */ /* 0x000fe40000010806 */
[----:B------:R-:W-:-:S02]  /*48a0*/  FMUL.FTZ R4, R196, R5 ;  /* 0x00000005c4047220 */ /* 0x000fc40000410000 */
[----:B------:R-:W-:Y:S02]  /*48b0*/  FMUL.FTZ R2, R51, UR42 ;  /* 0x0000002a33027c20 */ /* 0x000fe40008410000 */
[C---:B------:R-:W-:Y:S02]  /*48c0*/  FFMA.FTZ R127, R12.reuse, R148, R127 ;  /* 0x000000940c7f7223 */ /* 0x040fe4000001007f */
[----:B------:R-:W-:Y:S02]  /*48d0*/  FFMA.FTZ R7, R12, R147, R7 ;  /* 0x000000930c077223 */ /* 0x000fe40000010007 */
[-C--:B------:R-:W-:Y:S02]  /*48e0*/  FFMA.FTZ R4, R197, R6.reuse, -R4 ;  /* 0x00000006c5047223 */ /* 0x080fe40000010804 */
[----:B------:R-:W-:Y:S01]  /*48f0*/  FMUL.FTZ R6, R196, R6 ;  /* 0x00000006c4067220 */ /* 0x000fe20000410000 */
[----:B------:R-:W-:Y:S01]  /*4900*/  PRMT R8, RZ, 0x5410, R8 ;  /* 0x00005410ff087816 */ /* 0x000fe20000000008 */
[----:B------:R-:W-:-:S02]  /*4910*/  FMUL.RZ R135, R2, 0.15915493667125701904 ;  /* 0x3e22f98302877820 */ /* 0x000fc4000040c000 */
[C---:B------:R-:W-:Y:S02]  /*4920*/  FMUL.FTZ R126, R192.reuse, R127 ;  /* 0x0000007fc07e7220 */ /* 0x040fe40000410000 */
[----:B------:R-:W-:Y:S02]  /*4930*/  FMUL.FTZ R2, R51, R0 ;  /* 0x0000000033027220 */ /* 0x000fe40000410000 */
[----:B------:R-:W-:Y:S01]  /*4940*/  FMUL.FTZ R136, R192, R7 ;  /* 0x00000007c0887220 */ /* 0x000fe20000410000 */
[----:B------:R-:W-:Y:S01]  /*4950*/  PRMT R9, RZ, 0x5410, R9 ;  /* 0x00005410ff097816 */ /* 0x000fe20000000009 */
[----:B------:R-:W-:Y:S02]  /*4960*/  FFMA.FTZ R6, R197, R5, R6 ;  /* 0x00000005c5067223 */ /* 0x000fe40000010006 */
[C---:B------:R-:W-:Y:S01]  /*4970*/  FFMA.FTZ R126, R193.reuse, R7, -R126 ;  /* 0x00000007c17e7223 */ /* 0x040fe2000001087e */
[----:B------:R-:W-:Y:S01]  /*4980*/  PRMT R7, RZ, 0x5410, R109 ;  /* 0x00005410ff077816 */ /* 0x000fe2000000006d */
[----:B------:R-:W-:Y:S01]  /*4990*/  FFMA.FTZ R136, R193, R127, R136 ;  /* 0x0000007fc1887223 */ /* 0x000fe20000010088 */
[----:B------:R-:W-:Y:S01]  /*49a0*/  MUFU.COS R181, R135 ;  /* 0x0000008700b57308 */ /* 0x000fe20000000000 */
[----:B------:R-:W-:-:S02]  /*49b0*/  FMUL.FTZ R150, R57, R8 ;  /* 0x0000000839967220 */ /* 0x000fc40000410000 */
[----:B------:R-:W-:Y:S02]  /*49c0*/  FMUL.FTZ R5, R194, R6 ;  /* 0x00000006c2057220 */ /* 0x000fe40000410000 */
[----:B------:R-:W-:-:S03]  /*49d0*/  FMUL.FTZ R149, R57, R9 ;  /* 0x0000000939957220 */ /* 0x000fc60000410000 */
[----:B------:R-:W0:Y:S01]  /*49e0*/  MUFU.EX2 R2, R2 ;  /* 0x0000000200027308 */ /* 0x000e220000000800 */
[----:B------:R-:W-:Y:S02]  /*49f0*/  FFMA.FTZ R136, R7, R150, R136 ;  /* 0x0000009607887223 */ /* 0x000fe40000010088 */
[----:B------:R-:W-:-:S05]  /*4a00*/  FFMA.FTZ R5, R195, R4, -R5 ;  /* 0x00000004c3057223 */ /* 0x000fca0000010805 */
[----:B------:R1:W2:Y:S01]  /*4a10*/  MUFU.SIN R3, R135 ;  /* 0x0000008700037308 */ /* 0x0002a20000000400 */
[----:B------:R-:W-:Y:S01]  /*4a20*/  FMUL.FTZ R4, R194, R4 ;  /* 0x00000004c2047220 */ /* 0x000fe20000410000 */
[----:B------:R-:W-:Y:S01]  /*4a30*/  PRMT R179, RZ, 0x5410, R179 ;  /* 0x00005410ffb37816 */ /* 0x000fe200000000b3 */
[----:B------:R-:W-:Y:S02]  /*4a40*/  FFMA.FTZ R126, R7, R149, R126 ;  /* 0x00000095077e7223 */ /* 0x000fe4000001007e */
[C---:B------:R-:W-:Y:S01]  /*4a50*/  FMUL.FTZ R127, R190.reuse, R136 ;  /* 0x00000088be7f7220 */ /* 0x040fe20000410000 */
[----:B------:R-:W-:Y:S01]  /*4a60*/  PRMT R178, RZ, 0x5410, R178 ;  /* 0x00005410ffb27816 */ /* 0x000fe200000000b2 */
[----:B------:R-:W-:Y:S01]  /*4a70*/  FFMA.FTZ R4, R195, R6, R4 ;  /* 0x00000006c3047223 */ /* 0x000fe20000010004 */
[----:B------:R-:W-:Y:S01]  /*4a80*/  PRMT R6, RZ, 0x5410, R108 ;  /* 0x00005410ff067816 */ /* 0x000fe2000000006c */
[-C--:B-1----:R-:W-:Y:S02]  /*4a90*/  FMUL.FTZ R135, R190, R126.reuse ;  /* 0x0000007ebe877220 */ /* 0x082fe40000410000 */
[----:B------:R-:W-:-:S02]  /*4aa0*/  FFMA.FTZ R127, R191, R126, -R127 ;  /* 0x0000007ebf7f7223 */ /* 0x000fc4000001087f */
[C---:B------:R-:W-:Y:S02]  /*4ab0*/  FMUL.FTZ R226, R56.reuse, R179 ;  /* 0x000000b338e27220 */ /* 0x040fe40000410000 */
[----:B------:R-:W-:Y:S02]  /*4ac0*/  FFMA.FTZ R135, R191, R136, R135 ;  /* 0x00000088bf877223 */ /* 0x000fe40000010087 */
[----:B------:R-:W-:Y:S02]  /*4ad0*/  FMUL.FTZ R227, R56, R178 ;  /* 0x000000b238e37220 */ /* 0x000fe40000410000 */
[----:B------:R-:W-:Y:S02]  /*4ae0*/  FFMA.FTZ R127, R6, R226, R127 ;  /* 0x000000e2067f7223 */ /* 0x000fe4000001007f */
[C---:B0-----:R-:W-:Y:S02]  /*4af0*/  FMUL.FTZ R181, R2.reuse, R181 ;  /* 0x000000b502b57220 */ /* 0x041fe40000410000 */
[----:B--2---:R-:W-:Y:S01]  /*4b00*/  FMUL.FTZ R180, R2, R3 ;  /* 0x0000000302b47220 */ /* 0x004fe20000410000 */
[----:B------:R-:W-:Y:S01]  /*4b10*/  PRMT R176, RZ, 0x5410, R176 ;  /* 0x00005410ffb07816 */ /* 0x000fe200000000b0 */
[----:B------:R-:W-:-:S02]  /*4b20*/  FMUL.FTZ R2, R192, R4 ;  /* 0x00000004c0027220 */ /* 0x000fc40000410000 */
[----:B------:R-:W-:Y:S02]  /*4b30*/  FFMA.FTZ R135, R6, R227, R135 ;  /* 0x000000e306877223 */ /* 0x000fe40000010087 */
[----:B------:R-:W-:Y:S01]  /*4b40*/  FMUL.FTZ R152, R188, R127 ;  /* 0x0000007fbc987220 */ /* 0x000fe20000410000 */
[----:B------:R-:W-:Y:S01]  /*4b50*/  PRMT R177, RZ, 0x5410, R177 ;  /* 0x00005410ffb17816 */ /* 0x000fe200000000b1 */
[-C--:B------:R-:W-:Y:S02]  /*4b60*/  FMUL.FTZ R126, R192, R5.reuse ;  /* 0x00000005c07e7220 */ /* 0x080fe40000410000 */
[----:B------:R-:W-:Y:S01]  /*4b70*/  FFMA.FTZ R3, R193, R5, -R2 ;  /* 0x00000005c1037223 */ /* 0x000fe20000010802 */
[----:B------:R-:W-:Y:S01]  /*4b80*/  PRMT R5, RZ, 0x5410, R107 ;  /* 0x00005410ff057816 */ /* 0x000fe2000000006b */
[-C--:B------:R-:W-:Y:S02]  /*4b90*/  FMUL.FTZ R136, R188, R135.reuse ;  /* 0x00000087bc887220 */ /* 0x080fe40000410000 */
[----:B------:R-:W-:-:S02]  /*4ba0*/  FFMA.FTZ R152, R189, R135, R152 ;  /* 0x00000087bd987223 */ /* 0x000fc40000010098 */
[----:B------:R-:W-:Y:S02]  /*4bb0*/  FMUL.FTZ R229, R55, R176 ;  /* 0x000000b037e57220 */ /* 0x000fe40000410000 */
[----:B------:R-:W-:Y:S02]  /*4bc0*/  FFMA.FTZ R126, R193, R4, R126 ;  /* 0x00000004c17e7223 */ /* 0x000fe4000001007e */
[----:B------:R-:W-:Y:S02]  /*4bd0*/  FFMA.FTZ R136, R189, R127, -R136 ;  /* 0x0000007fbd887223 */ /* 0x000fe40000010888 */
[----:B------:R-:W-:Y:S02]  /*4be0*/  FMUL.FTZ R228, R55, R177 ;  /* 0x000000b137e47220 */ /* 0x000fe40000410000 */
[----:B------:R-:W-:Y:S02]  /*4bf0*/  FMUL.FTZ R2, R50, UR42 ;  /* 0x0000002a32027c20 */ /* 0x000fe40008410000 */
[----:B------:R-:W-:-:S02]  /*4c00*/  FFMA.FTZ R152, R5, R229, R152 ;  /* 0x000000e505987223 */ /* 0x000fc40000010098 */
[----:B------:R-:W-:Y:S02]  /*4c10*/  FMUL.FTZ R4, R190, R126 ;  /* 0x0000007ebe047220 */ /* 0x000fe40000410000 */
[----:B------:R-:W-:Y:S02]  /*4c20*/  FFMA.FTZ R136, R5, R228, R136 ;  /* 0x000000e405887223 */ /* 0x000fe40000010088 */
[----:B------:R-:W-:Y:S02]  /*4c30*/  FMUL.RZ R169, R2, 0.15915493667125701904 ;  /* 0x3e22f98302a97820 */ /* 0x000fe4000040c000 */
[----:B------:R-:W-:Y:S02]  /*4c40*/  FMUL.FTZ R127, R186, R152 ;  /* 0x00000098ba7f7220 */ /* 0x000fe40000410000 */
[-C--:B------:R-:W-:Y:S02]  /*4c50*/  FFMA.FTZ R4, R191, R3.reuse, -R4 ;  /* 0x00000003bf047223 */ /* 0x080fe40000010804 */
[----:B------:R-:W-:Y:S01]  /*4c60*/  FMUL.FTZ R2, R190, R3 ;  /* 0x00000003be027220 */ /* 0x000fe20000410000 */
[----:B------:R-:W-:Y:S01]  /*4c70*/  PRMT R173, RZ, 0x5410, R173 ;  /* 0x00005410ffad7816 */ /* 0x000fe200000000ad */
[----:B------:R-:W-:-:S02]  /*4c80*/  FMUL.FTZ R135, R186, R136 ;  /* 0x00000088ba877220 */ /* 0x000fc40000410000 */
[----:B------:R-:W-:Y:S01]  /*4c90*/  FMUL.FTZ R0, R50, R0 ;  /* 0x0000000032007220 */ /* 0x000fe20000410000 */
[----:B------:R-:W-:Y:S01]  /*4ca0*/  PRMT R174, RZ, 0x5410, R174 ;  /* 0x00005410ffae7816 */ /* 0x000fe200000000ae */
[----:B------:R-:W-:Y:S02]  /*4cb0*/  FFMA.FTZ R136, R187, R136, -R127 ;  /* 0x00000088bb887223 */ /* 0x000fe4000001087f */
[----:B------:R-:W-:Y:S02]  /*4cc0*/  FFMA.FTZ R2, R191, R126, R2 ;  /* 0x0000007ebf027223 */ /* 0x000fe40000010002 */
[----:B------:R-:W-:Y:S01]  /*4cd0*/  FMUL.FTZ R127, R188, R4 ;  /* 0x00000004bc7f7220 */ /* 0x000fe20000410000 */
[----:B------:R-:W-:Y:S01]  /*4ce0*/  PRMT R175, RZ, 0x5410, R106 ;  /* 0x00005410ffaf7816 */ /* 0x000fe2000000006a */
[----:B------:R-:W-:Y:S01]  /*4cf0*/  FMUL.FTZ R230, R54, R173 ;  /* 0x000000ad36e67220 */ /* 0x000fe20000410000 */
[----:B------:R-:W-:Y:S01]  /*4d00*/  MUFU.COS R3, R169 ;  /* 0x000000a900037308 */ /* 0x000fe20000000000 */
[----:B------:R-:W-:-:S02]  /*4d10*/  FMUL.FTZ R126, R188, R2 ;  /* 0x00000002bc7e7220 */ /* 0x000fc40000410000 */
[----:B------:R-:W-:Y:S02]  /*4d20*/  FFMA.FTZ R127, R189, R2, R127 ;  /* 0x00000002bd7f7223 */ /* 0x000fe4000001007f */
[----:B------:R-:W-:Y:S02]  /*4d30*/  FFMA.FTZ R152, R187, R152, R135 ;  /* 0x00000098bb987223 */ /* 0x000fe40000010087 */
[----:B------:R-:W-:Y:S01]  /*4d40*/  FMUL.FTZ R231, R54, R174 ;  /* 0x000000ae36e77220 */ /* 0x000fe20000410000 */
[----:B------:R-:W0:Y:S01]  /*4d50*/  MUFU.EX2 R0, R0 ;  /* 0x0000000000007308 */ /* 0x000e220000000800 */
[----:B------:R-:W-:Y:S02]  /*4d60*/  FFMA.FTZ R136, R175, R230, R136 ;  /* 0x000000e6af887223 */ /* 0x000fe40000010088 */
[----:B------:R-:W-:Y:S02]  /*4d70*/  FFMA.FTZ R126, R189, R4, -R126 ;  /* 0x00000004bd7e7223 */ /* 0x000fe4000001087e */
[----:B------:R-:W-:-:S02]  /*4d80*/  FMUL.FTZ R2, R186, R127 ;  /* 0x0000007fba027220 */ /* 0x000fc40000410000 */
[----:B------:R-:W-:Y:S01]  /*4d90*/  FFMA.FTZ R152, R175, R231, R152 ;  /* 0x000000e7af987223 */ /* 0x000fe20000010098 */
[----:B------:R-:W1:Y:S01]  /*4da0*/  MUFU.SIN R169, R169 ;  /* 0x000000a900a97308 */ /* 0x000e620000000400 */
[C---:B------:R-:W-:Y:S01]  /*4db0*/  FMUL.FTZ R4, R184.reuse, R136 ;  /* 0x00000088b8047220 */ /* 0x040fe20000410000 */
[----:B------:R-:W-:Y:S01]  /*4dc0*/  PRMT R172, RZ, 0x5410, R172 ;  /* 0x00005410ffac7816 */ /* 0x000fe200000000ac */
[----:B------:R-:W-:Y:S02]  /*4dd0*/  FFMA.FTZ R2, R187, R126, -R2 ;  /* 0x0000007ebb027223 */ /* 0x000fe40000010802 */
[----:B------:R-:W-:Y:S02]  /*4de0*/  FMUL.FTZ R135, R184, R152 ;  /* 0x00000098b8877220 */ /* 0x000fe40000410000 */
[----:B------:R-:W-:Y:S01]  /*4df0*/  FMUL.FTZ R126, R186, R126 ;  /* 0x0000007eba7e7220 */ /* 0x000fe20000410000 */
[----:B------:R-:W-:Y:S01]  /*4e00*/  PRMT R171, RZ, 0x5410, R171 ;  /* 0x00005410ffab7816 */ /* 0x000fe200000000ab */
[C---:B------:R-:W-:Y:S01]  /*4e10*/  FFMA.FTZ R152, R185.reuse, R152, R4 ;  /* 0x00000098b9987223 */ /* 0x040fe20000010004 */
[----:B------:R-:W-:Y:S01]  /*4e20*/  PRMT R4, RZ, 0x5410, R105 ;  /* 0x00005410ff047816 */ /* 0x000fe20000000069 */
[----:B------:R-:W-:-:S02]  /*4e30*/  FFMA.FTZ R135, R185, R136, -R135 ;  /* 0x00000088b9877223 */ /* 0x000fc40000010887 */
[----:B------:R-:W-:Y:S02]  /*4e40*/  FMUL.FTZ R232, R53, R172 ;  /* 0x000000ac35e87220 */ /* 0x000fe40000410000 */
[----:B------:R-:W-:Y:S02]  /*4e50*/  FFMA.FTZ R126, R187, R127, R126 ;  /* 0x0000007fbb7e7223 */ /* 0x000fe4000001007e */
[----:B------:R-:W-:Y:S02]  /*4e60*/  FMUL.FTZ R233, R53, R171 ;  /* 0x000000ab35e97220 */ /* 0x000fe40000410000 */
[----:B0-----:R-:W-:Y:S02]  /*4e70*/  FMUL.FTZ R170, R0, R3 ;  /* 0x0000000300aa7220 */ /* 0x001fe40000410000 */
[----:B------:R-:W-:Y:S02]  /*4e80*/  FFMA.FTZ R135, R4, R232, R135 ;  /* 0x000000e804877223 */ /* 0x000fe40000010087 */
[----:B------:R-:W-:Y:S01]  /*4e90*/  FMUL.FTZ R3, R184, R126 ;  /* 0x0000007eb8037220 */ /* 0x000fe20000410000 */
[----:B------:R-:W-:Y:S01]  /*4ea0*/  PRMT R167, RZ, 0x5410, R167 ;  /* 0x00005410ffa77816 */ /* 0x000fe200000000a7 */
[----:B------:R-:W-:-:S02]  /*4eb0*/  FFMA.FTZ R152, R4, R233, R152 ;  /* 0x000000e904987223 */ /* 0x000fc40000010098 */
[----:B-1----:R-:W-:Y:S02]  /*4ec0*/  FMUL.FTZ R169, R0, R169 ;  /* 0x000000a900a97220 */ /* 0x002fe40000410000 */
[----:B------:R-:W-:Y:S02]  /*4ed0*/  FMUL.FTZ R127, R182, R135 ;  /* 0x00000087b67f7220 */ /* 0x000fe40000410000 */
[-C--:B------:R-:W-:Y:S02]  /*4ee0*/  FFMA.FTZ R0, R185, R2.reuse, -R3 ;  /* 0x00000002b9007223 */ /* 0x080fe40000010803 */
[----:B------:R-:W-:Y:S01]  /*4ef0*/  FMUL.FTZ R2, R184, R2 ;  /* 0x00000002b8027220 */ /* 0x000fe20000410000 */
[----:B------:R-:W-:Y:S01]  /*4f00*/  PRMT R168, RZ, 0x5410, R168 ;  /* 0x00005410ffa87816 */ /* 0x000fe200000000a8 */
[-C--:B------:R-:W-:Y:S01]  /*4f10*/  FMUL.FTZ R136, R182, R152.reuse ;  /* 0x00000098b6887220 */ /* 0x080fe20000410000 */
[----:B------:R-:W-:Y:S01]  /*4f20*/  PRMT R3, RZ, 0x5410, R104 ;  /* 0x00005410ff037816 */ /* 0x000fe20000000068 */
[----:B------:R-:W-:-:S02]  /*4f30*/  FFMA.FTZ R152, R183, R152, R127 ;  /* 0x00000098b7987223 */ /* 0x000fc4000001007f */
[C---:B------:R-:W-:Y:S02]  /*4f40*/  FMUL.FTZ R235, R52.reuse, R167 ;  /* 0x000000a734eb7220 */ /* 0x040fe40000410000 */
[----:B------:R-:W-:Y:S02]  /*4f50*/  FFMA.FTZ R2, R185, R126, R2 ;  /* 0x0000007eb9027223 */ /* 0x000fe40000010002 */
[----:B------:R-:W-:Y:S02]  /*4f60*/  FFMA.FTZ R136, R183, R135, -R136 ;  /* 0x00000087b7887223 */ /* 0x000fe40000010888 */
[----:B------:R-:W-:Y:S02]  /*4f70*/  FMUL.FTZ R234, R52, R168 ;  /* 0x000000a834ea7220 */ /* 0x000fe40000410000 */
[----:B------:R-:W-:Y:S02]  /*4f80*/  FFMA.FTZ R152, R3, R235, R152 ;  /* 0x000000eb03987223 */ /* 0x000fe40000010098 */
[----:B------:R-:W-:-:S02]  /*4f90*/  FMUL.FTZ R126, R182, R2 ;  /* 0x00000002b67e7220 */ /* 0x000fc40000410000 */
[----:B------:R-:W-:Y:S02]  /*4fa0*/  FFMA.FTZ R136, R3, R234, R136 ;  /* 0x000000ea03887223 */ /* 0x000fe40000010088 */
[----:B------:R-:W-:Y:S02]  /*4fb0*/  FMUL.FTZ R127, R182, R0 ;  /* 0x00000000b67f7220 */ /* 0x000fe40000410000 */
[C---:B------:R-:W-:Y:S02]  /*4fc0*/  FMUL.FTZ R135, R180.reuse, R152 ;  /* 0x00000098b4877220 */ /* 0x040fe40000410000 */
[C---:B------:R-:W-:Y:S02]  /*4fd0*/  FFMA.FTZ R126, R183.reuse, R0, -R126 ;  /* 0x00000000b77e7223 */ /* 0x040fe4000001087e */
[----:B------:R-:W-:Y:S02]  /*4fe0*/  FMUL.FTZ R151, R180, R136 ;  /* 0x00000088b4977220 */ /* 0x000fe40000410000 */
[----:B------:R-:W-:-:S02]  /*4ff0*/  FFMA.FTZ R127, R183, R2, R127 ;  /* 0x00000002b77f7223 */ /* 0x000fc4000001007f */
[C---:B------:R-:W-:Y:S01]  /*5000*/  FFMA.FTZ R135, R181.reuse, R136, -R135 ;  /* 0x00000088b5877223 */ /* 0x040fe20000010887 */
[----:B------:R-:W-:Y:S01]  /*5010*/  PRMT R165, RZ, 0x5410, R165 ;  /* 0x00005410ffa57816 */ /* 0x000fe200000000a5 */
[C---:B------:R-:W-:Y:S02]  /*5020*/  FMUL.FTZ R136, R180.reuse, R126 ;  /* 0x0000007eb4887220 */ /* 0x040fe40000410000 */
[-C--:B------:R-:W-:Y:S01]  /*5030*/  FMUL.FTZ R0, R180, R127.reuse ;  /* 0x0000007fb4007220 */ /* 0x080fe20000410000 */
[----:B------:R-:W-:Y:S01]  /*5040*/  PRMT R2, RZ, 0x5410, R103 ;  /* 0x00005410ff027816 */ /* 0x000fe20000000067 */
[C---:B------:R-:W-:Y:S01]  /*5050*/  FFMA.FTZ R127, R181.reuse, R127, R136 ;  /* 0x0000007fb57f7223 */ /* 0x040fe20000010088 */
[----:B------:R-:W-:Y:S01]  /*5060*/  PRMT R166, RZ, 0x5410, R166 ;  /* 0x00005410ffa67816 */ /* 0x000fe200000000a6 */
[----:B------:R-:W-:Y:S02]  /*5070*/  FFMA.FTZ R151, R181, R152, R151 ;  /* 0x00000098b5977223 */ /* 0x000fe40000010097 */
[----:B------:R-:W-:-:S02]  /*5080*/  FMUL.FTZ R237, R51, R165 ;  /* 0x000000a533ed7220 */ /* 0x000fc40000410000 */
[----:B------:R-:W-:Y:S02]  /*5090*/  FFMA.FTZ R0, R181, R126, -R0 ;  /* 0x0000007eb5007223 */ /* 0x000fe40000010800 */
[----:B------:R-:W-:Y:S01]  /*50a0*/  FMUL.FTZ R209, R169, R127 ;  /* 0x0000007fa9d17220 */ /* 0x000fe20000410000 */
[----:B------:R-:W-:Y:S01]  /*50b0*/  ISETP.NE.AND P1, PT, R134, 0x1f, PT ;  /* 0x0000001f8600780c */ /* 0x000fe20003f25270 */
[----:B------:R-:W-:Y:S02]  /*50c0*/  FMUL.FTZ R236, R51, R166 ;  /* 0x000000a633ec7220 */ /* 0x000fe40000410000 */
[----:B------:R-:W-:Y:S02]  /*50d0*/  FFMA.FTZ R151, R2, R237, R151 ;  /* 0x000000ed02977223 */ /* 0x000fe40000010097 */
[-C--:B------:R-:W-:Y:S01]  /*50e0*/  FFMA.FTZ R209, R170, R0.reuse, -R209 ;  /* 0x00000000aad17223 */ /* 0x080fe200000108d1 */
[----:B------:R-:W-:Y:S01]  /*50f0*/  PRMT R164, RZ, 0x5410, R164 ;  /* 0x00005410ffa47816 */ /* 0x000fe200000000a4 */
[----:B------:R-:W-:-:S02]  /*5100*/  FMUL.FTZ R0, R169, R0 ;  /* 0x00000000a9007220 */ /* 0x000fc40000410000 */
[----:B------:R-:W-:Y:S02]  /*5110*/  FFMA.FTZ R135, R2, R236, R135 ;  /* 0x000000ec02877223 */ /* 0x000fe40000010087 */
[C---:B------:R-:W-:Y:S02]  /*5120*/  FMUL.FTZ R126, R169.reuse, R151 ;  /* 0x00000097a97e7220 */ /* 0x040fe40000410000 */
[C---:B------:R-:W-:Y:S01]  /*5130*/  FFMA.FTZ R152, R170.reuse, R127, R0 ;  /* 0x0000007faa987223 */ /* 0x040fe20000010000 */
[----:B------:R-:W-:Y:S01]  /*5140*/  PRMT R0, RZ, 0x5410, R102 ;  /* 0x00005410ff007816 */ /* 0x000fe20000000066 */
[-C--:B------:R-:W-:Y:S02]  /*5150*/  FMUL.FTZ R136, R169, R135.reuse ;  /* 0x00000087a9887220 */ /* 0x080fe40000410000 */
[----:B------:R-:W-:Y:S02]  /*5160*/  FFMA.FTZ R126, R170, R135, -R126 ;  /* 0x00000087aa7e7223 */ /* 0x000fe4000001087e */
[----:B------:R-:W-:-:S04]  /*5170*/  FMUL.FTZ R135, R50, R164 ;  /* 0x000000a432877220 */ /* 0x000fc80000410000 */
[----:B------:R-:W-:Y:S02]  /*5180*/  FFMA.FTZ R210, R0, R135, R126 ;  /* 0x0000008700d27223 */ /* 0x000fe4000001007e */
[----:B------:R0:W1:Y:S01]  /*5190*/  @P1 LDS.64 R126, [R134.X8+0x2d18] ;  /* 0x002d1800867e1984 */ /* 0x0000620000008a00 */
[----:B------:R-:W-:Y:S01]  /*51a0*/  PRMT R163, RZ, 0x5410, R163 ;  /* 0x00005410ffa37816 */ /* 0x000fe200000000a3 */
[----:B------:R-:W-:Y:S01]  /*51b0*/  FFMA.FTZ R151, R170, R151, R136 ;  /* 0x00000097aa977223 */ /* 0x000fe20000010088 */
[----:B------:R-:W-:Y:S03]  /*51c0*/  BSSY B0, `(.L_x_8744) ;  /* 0x0000010000007945 */ /* 0x000fe60003800000 */
[----:B------:R-:W-:-:S04]  /*51d0*/  FMUL.FTZ R136, R50, R163 ;  /* 0x000000a332887220 */ /* 0x000fc80000410000 */
[----:B------:R-:W-:Y:S01]  /*51e0*/  FFMA.FTZ R208, R0, R136, R151 ;  /* 0x0000008800d07223 */ /* 0x000fe20000010097 */
[----:B------:R-:W-:Y:S05]  /*51f0*/  @P1 BRA `(.L_x_8745) ;  /* 0x000000c000001947 */ /* 0x000fea0003800000 */
[----:B0-----:R-:W-:Y:S01]  /*5200*/  ULDC UR37, c[0x0][0x174] ;  /* 0x00005d0000257ab9 */ /* 0x001fe20000000800 */
        /* <DEDUP_REMOVED lines=11> */
.L_x_8745:
[----:B0-----:R-:W-:Y:S05]  /*52c0*/  BSYNC B0 ;  /* 0x0000000000007941 */ /* 0x001fea0003800000 */
.L_x_8744:
[----:B------:R-:W0:Y:S01]  /*52d0*/  SHFL.UP PT, R155, R208, 0x1, RZ ;  /* 0x04200000d09b7989 */ /* 0x000e2200000e00ff */
[----:B------:R-:W-:Y:S01]  /*52e0*/  ISETP.GE.AND P3, PT, R133, 0x1, PT ;  /* 0x000000018500780c */ /* 0x000fe20003f66270 */
[CC--:B-----5:R-:W-:Y:S01]  /*52f0*/  FMUL.FTZ R162, R34.reuse, R129.reuse ;  /* 0x0000008122a27220 */ /* 0x0e0fe20000410000 */
[----:B------:R-:W-:Y:S01]  /*5300*/  BSSY B0, `(.L_x_8746) ;  /* 0x0000183000007945 */ /* 0x000fe20003800000 */
[----:B------:R-:W2:Y:S01]  /*5310*/  SHFL.UP PT, R154, R210, 0x1, RZ ;  /* 0x04200000d29a7989 */ /* 0x000ea200000e00ff */
[-C--:B------:R-:W-:Y:S02]  /*5320*/  FMUL.FTZ R161, R34, R128.reuse ;  /* 0x0000008022a17220 */ /* 0x080fe40000410000 */
[CC--:B------:R-:W-:Y:S01]  /*5330*/  FMUL.FTZ R224, R44.reuse, R128.reuse ;  /* 0x000000802ce07220 */ /* 0x0c0fe20000410000 */
[----:B------:R-:W3:Y:S01]  /*5340*/  SHFL.UP PT, R151, R209, 0x1, RZ ;  /* 0x04200000d1977989 */ /* 0x000ee200000e00ff */
[-C--:B------:R-:W-:Y:S02]  /*5350*/  FMUL.FTZ R225, R44, R129.reuse ;  /* 0x000000812ce17220 */ /* 0x080fe40000410000 */
[C---:B------:R-:W-:Y:S01]  /*5360*/  FMUL.FTZ R223, R45.reuse, R129 ;  /* 0x000000812ddf7220 */ /* 0x040fe20000410000 */
[----:B------:R-:W4:Y:S01]  /*5370*/  SHFL.UP PT, R153, R152, 0x1, RZ ;  /* 0x0420000098997989 */ /* 0x000f2200000e00ff */
[----:B------:R-:W-:-:S02]  /*5380*/  FMUL.FTZ R222, R45, R128 ;  /* 0x000000802dde7220 */ /* 0x000fc40000410000 */
[----:B------:R-:W-:Y:S01]  /*5390*/  FMUL.FTZ R221, R46, R129 ;  /* 0x000000812edd7220 */ /* 0x000fe20000410000 */
[----:B------:R-:W-:Y:S01]  /*53a0*/  SHFL.IDX PT, R66, R66, RZ, 0x1f ;  /* 0x00001fff42427589 */ /* 0x000fe200000e0000 */
[CC--:B-1----:R-:W-:Y:S02]  /*53b0*/  FMUL.FTZ R244, R169.reuse, R127.reuse ;  /* 0x0000007fa9f47220 */ /* 0x0c2fe40000410000 */
[-C--:B------:R-:W-:Y:S02]  /*53c0*/  FMUL.FTZ R245, R169, -R126.reuse ;  /* 0x8000007ea9f57220 */ /* 0x080fe40000410000 */
[C---:B------:R-:W-:Y:S02]  /*53d0*/  FFMA.FTZ R244, R170.reuse, R126, -R244 ;  /* 0x0000007eaaf47223 */ /* 0x040fe400000108f4 */
[----:B------:R-:W-:Y:S02]  /*53e0*/  FFMA.FTZ R245, R170, -R127, R245 ;  /* 0x8000007faaf57223 */ /* 0x000fe400000100f5 */
[----:B0-----:R-:W-:-:S02]  /*53f0*/  FMUL.FTZ R157, R152, R155 ;  /* 0x0000009b989d7220 */ /* 0x001fc40000410000 */
[----:B------:R-:W-:Y:S02]  /*5400*/  FMUL.FTZ R238, R49, R128 ;  /* 0x0000008031ee7220 */ /* 0x000fe40000410000 */
[CC--:B--2---:R-:W-:Y:S02]  /*5410*/  FMUL.FTZ R158, R152.reuse, R154.reuse ;  /* 0x0000009a989e7220 */ /* 0x0c4fe40000410000 */
[C---:B------:R-:W-:Y:S02]  /*5420*/  FFMA.FTZ R157, R209.reuse, R154, -R157 ;  /* 0x0000009ad19d7223 */ /* 0x040fe4000001089d */
[----:B---3--:R-:W-:Y:S02]  /*5430*/  FMUL.FTZ R156, R152, R151 ;  /* 0x00000097989c7220 */ /* 0x008fe40000410000 */
[C---:B------:R-:W-:Y:S02]  /*5440*/  FFMA.FTZ R155, R209.reuse, R155, R158 ;  /* 0x0000009bd19b7223 */ /* 0x040fe4000001009e */
[----:B----4-:R-:W-:-:S02]  /*5450*/  FFMA.FTZ R159, R209, R153, R156 ;  /* 0x00000099d19f7223 */ /* 0x010fc4000001009c */
[----:B------:R-:W-:Y:S02]  /*5460*/  FMUL.FTZ R154, R152, R153 ;  /* 0x00000099989a7220 */ /* 0x000fe40000410000 */
[----:B------:R-:W-:Y:S01]  /*5470*/  @P3 FADD.FTZ R208, R208, R155 ;  /* 0x0000009bd0d03221 */ /* 0x000fe20000010000 */
[----:B------:R-:W-:Y:S01]  /*5480*/  FSEL R159, R152, R159, !P3 ;  /* 0x0000009f989f7208 */ /* 0x000fe20005800000 */
[----:B------:R-:W-:Y:S02]  /*5490*/  @P3 FADD.FTZ R210, R210, R157 ;  /* 0x0000009dd2d23221 */ /* 0x000fe40000010000 */
[----:B------:R-:W-:Y:S01]  /*54a0*/  @P3 FFMA.FTZ R209, R209, R151, -R154 ;  /* 0x00000097d1d13223 */ /* 0x000fe2000001089a */
[----:B------:R-:W0:Y:S01]  /*54b0*/  SHFL.UP PT, R158, R208, 0x2, RZ ;  /* 0x04400000d09e7989 */ /* 0x000e2200000e00ff */
[----:B------:R-:W-:Y:S01]  /*54c0*/  ISETP.GE.AND P3, PT, R133, 0x2, PT ;  /* 0x000000028500780c */ /* 0x000fe20003f66270 */
[----:B------:R-:W-:Y:S02]  /*54d0*/  FMUL.FTZ R239, R49, R129 ;  /* 0x0000008131ef7220 */ /* 0x000fe40000410000 */
[----:B------:R-:W1:Y:S04]  /*54e0*/  SHFL.UP PT, R156, R210, 0x2, RZ ;  /* 0x04400000d29c7989 */ /* 0x000e6800000e00ff */
[----:B------:R-:W2:Y:S04]  /*54f0*/  SHFL.UP PT, R152, R209, 0x2, RZ ;  /* 0x04400000d1987989 */ /* 0x000ea800000e00ff */
[----:B------:R-:W3:Y:S01]  /*5500*/  SHFL.UP PT, R154, R159, 0x2, RZ ;  /* 0x044000009f9a7989 */ /* 0x000ee200000e00ff */
[----:B0-----:R-:W-:-:S02]  /*5510*/  FMUL.FTZ R155, R159, R158 ;  /* 0x0000009e9f9b7220 */ /* 0x001fc40000410000 */
[-C--:B-1----:R-:W-:Y:S02]  /*5520*/  FMUL.FTZ R157, R159, R156.reuse ;  /* 0x0000009c9f9d7220 */ /* 0x082fe40000410000 */
[----:B------:R-:W-:Y:S02]  /*5530*/  FFMA.FTZ R155, R209, R156, -R155 ;  /* 0x0000009cd19b7223 */ /* 0x000fe4000001089b */
[----:B--2---:R-:W-:Y:S02]  /*5540*/  FMUL.FTZ R153, R159, R152 ;  /* 0x000000989f997220 */ /* 0x004fe40000410000 */
[----:B------:R-:W-:Y:S02]  /*5550*/  FFMA.FTZ R157, R209, R158, R157 ;  /* 0x0000009ed19d7223 */ /* 0x000fe4000001009d */
[-C--:B---3--:R-:W-:Y:S02]  /*5560*/  FMUL.FTZ R151, R159, R154.reuse ;  /* 0x0000009a9f977220 */ /* 0x088fe40000410000 */
[----:B------:R-:W-:-:S02]  /*5570*/  FFMA.FTZ R154, R209, R154, R153 ;  /* 0x0000009ad19a7223 */ /* 0x000fc40000010099 */
[----:B------:R-:W-:Y:S02]  /*5580*/  @P3 FFMA.FTZ R209, R209, R152, -R151 ;  /* 0x00000098d1d13223 */ /* 0x000fe40000010897 */
[----:B------:R-:W-:Y:S01]  /*5590*/  @P3 FADD.FTZ R208, R208, R157 ;  /* 0x0000009dd0d03221 */ /* 0x000fe20000010000 */
[----:B------:R-:W-:Y:S01]  /*55a0*/  FSEL R154, R159, R154, !P3 ;  /* 0x0000009a9f9a7208 */ /* 0x000fe20005800000 */
[----:B------:R-:W-:Y:S01]  /*55b0*/  @P3 FADD.FTZ R210, R210, R155 ;  /* 0x0000009bd2d23221 */ /* 0x000fe20000010000 */
[----:B------:R-:W0:Y:S01]  /*55c0*/  SHFL.UP PT, R151, R209, 0x4, RZ ;  /* 0x04800000d1977989 */ /* 0x000e2200000e00ff */
[----:B------:R-:W-:Y:S01]  /*55d0*/  ISETP.GE.AND P3, PT, R133, 0x4, PT ;  /* 0x000000048500780c */ /* 0x000fe20003f66270 */
[----:B------:R-:W-:Y:S02]  /*55e0*/  FMUL.FTZ R159, R35, R129 ;  /* 0x00000081239f7220 */ /* 0x000fe40000410000 */
[----:B------:R-:W1:Y:S04]  /*55f0*/  SHFL.UP PT, R155, R208, 0x4, RZ ;  /* 0x04800000d09b7989 */ /* 0x000e6800000e00ff */
[----:B------:R-:W2:Y:S04]  /*5600*/  SHFL.UP PT, R153, R210, 0x4, RZ ;  /* 0x04800000d2997989 */ /* 0x000ea800000e00ff */
[----:B------:R-:W3:Y:S01]  /*5610*/  SHFL.UP PT, R152, R154, 0x4, RZ ;  /* 0x048000009a987989 */ /* 0x000ee200000e00ff */
[----:B0-----:R-:W-:-:S02]  /*5620*/  FMUL.FTZ R156, R154, R151 ;  /* 0x000000979a9c7220 */ /* 0x001fc40000410000 */
[C---:B-1----:R-:W-:Y:S02]  /*5630*/  FMUL.FTZ R158, R154.reuse, R155 ;  /* 0x0000009b9a9e7220 */ /* 0x042fe40000410000 */
[CC--:B--2---:R-:W-:Y:S02]  /*5640*/  FMUL.FTZ R160, R154.reuse, R153.reuse ;  /* 0x000000999aa07220 */ /* 0x0c4fe40000410000 */
[C---:B------:R-:W-:Y:S02]  /*5650*/  FFMA.FTZ R153, R209.reuse, R153, -R158 ;  /* 0x00000099d1997223 */ /* 0x040fe4000001089e */
[CC--:B---3--:R-:W-:Y:S02]  /*5660*/  FFMA.FTZ R157, R209.reuse, R152.reuse, R156 ;  /* 0x00000098d19d7223 */ /* 0x0c8fe4000001009c */
[----:B------:R-:W-:Y:S02]  /*5670*/  FMUL.FTZ R152, R154, R152 ;  /* 0x000000989a987220 */ /* 0x000fe40000410000 */
[----:B------:R-:W-:-:S02]  /*5680*/  FFMA.FTZ R155, R209, R155, R160 ;  /* 0x0000009bd19b7223 */ /* 0x000fc400000100a0 */
[----:B------:R-:W-:Y:S02]  /*5690*/  @P3 FFMA.FTZ R209, R209, R151, -R152 ;  /* 0x00000097d1d13223 */ /* 0x000fe40000010898 */
[-C--:B------:R-:W-:Y:S02]  /*56a0*/  FMUL.FTZ R152, R170, R162.reuse ;  /* 0x000000a2aa987220 */ /* 0x080fe40000410000 */
[C---:B------:R-:W-:Y:S02]  /*56b0*/  FMUL.FTZ R151, R169.reuse, R162 ;  /* 0x000000a2a9977220 */ /* 0x040fe40000410000 */
[----:B------:R-:W-:Y:S02]  /*56c0*/  @P3 FADD.FTZ R210, R210, R153 ;  /* 0x00000099d2d23221 */ /* 0x000fe40000010000 */
[-C--:B------:R-:W-:Y:S02]  /*56d0*/  FFMA.FTZ R152, -R169, R161.reuse, -R152 ;  /* 0x000000a1a9987223 */ /* 0x080fe40000010998 */
[----:B------:R-:W-:Y:S01]  /*56e0*/  FFMA.FTZ R153, R170, R161, -R151 ;  /* 0x000000a1aa997223 */ /* 0x000fe20000010897 */
[----:B------:R-:W-:Y:S01]  /*56f0*/  FSEL R151, R154, R157, !P3 ;  /* 0x0000009d9a977208 */ /* 0x000fe20005800000 */
[----:B------:R-:W-:Y:S01]  /*5700*/  @P3 FADD.FTZ R208, R208, R155 ;  /* 0x0000009bd0d03221 */ /* 0x000fe20000010000 */
[----:B------:R-:W0:Y:S01]  /*5710*/  SHFL.UP PT, R154, R210, 0x8, RZ ;  /* 0x05000000d29a7989 */ /* 0x000e2200000e00ff */
[----:B------:R-:W-:Y:S01]  /*5720*/  FADD.FTZ R155, -R159, R152 ;  /* 0x000000989f9b7221 */ /* 0x000fe20000010100 */
[----:B------:R-:W-:Y:S01]  /*5730*/  ISETP.GE.AND P3, PT, R133, 0x8, PT ;  /* 0x000000088500780c */ /* 0x000fe20003f66270 */
[----:B------:R-:W-:Y:S01]  /*5740*/  FMUL.FTZ R160, R35, R128 ;  /* 0x0000008023a07220 */ /* 0x000fe20000410000 */
[----:B------:R-:W1:Y:S01]  /*5750*/  SHFL.UP PT, R152, R209, 0x8, RZ ;  /* 0x05000000d1987989 */ /* 0x000e6200000e00ff */
[----:B------:R-:W-:-:S02]  /*5760*/  FMUL.FTZ R158, R180, -R155 ;  /* 0x8000009bb49e7220 */ /* 0x000fc40000410000 */
[----:B------:R-:W-:Y:S01]  /*5770*/  FADD.FTZ R153, R160, R153 ;  /* 0x00000099a0997221 */ /* 0x000fe20000010000 */
[----:B------:R-:W2:Y:S01]  /*5780*/  SHFL.UP PT, R212, R208, 0x8, RZ ;  /* 0x05000000d0d47989 */ /* 0x000ea200000e00ff */
[----:B------:R-:W-:Y:S02]  /*5790*/  FMUL.FTZ R157, R36, R128 ;  /* 0x00000080249d7220 */ /* 0x000fe40000410000 */
[-C--:B------:R-:W-:Y:S01]  /*57a0*/  FMUL.FTZ R216, R180, -R153.reuse ;  /* 0x80000099b4d87220 */ /* 0x080fe20000410000 */
[----:B------:R-:W3:Y:S01]  /*57b0*/  SHFL.UP PT, R156, R151, 0x8, RZ ;  /* 0x05000000979c7989 */ /* 0x000ee200000e00ff */
[C---:B------:R-:W-:Y:S02]  /*57c0*/  FFMA.FTZ R214, R181.reuse, R153, -R158 ;  /* 0x00000099b5d67223 */ /* 0x040fe4000001089e */
[----:B------:R-:W-:Y:S02]  /*57d0*/  FFMA.FTZ R155, R181, R155, R216 ;  /* 0x0000009bb59b7223 */ /* 0x000fe400000100d8 */
[----:B------:R-:W-:-:S02]  /*57e0*/  FMUL.FTZ R158, R36, R129 ;  /* 0x00000081249e7220 */ /* 0x000fc40000410000 */
[----:B------:R-:W-:Y:S02]  /*57f0*/  FADD.FTZ R214, R157, R214 ;  /* 0x000000d69dd67221 */ /* 0x000fe40000010000 */
[----:B------:R-:W-:Y:S02]  /*5800*/  FADD.FTZ R155, -R158, R155 ;  /* 0x0000009b9e9b7221 */ /* 0x000fe40000010100 */
[C---:B------:R-:W-:Y:S02]  /*5810*/  FMUL.FTZ R216, R182.reuse, -R214 ;  /* 0x800000d6b6d87220 */ /* 0x040fe40000410000 */
[-C--:B------:R-:W-:Y:S02]  /*5820*/  FMUL.FTZ R153, R182, -R155.reuse ;  /* 0x8000009bb6997220 */ /* 0x080fe40000410000 */
[----:B------:R-:W-:Y:S02]  /*5830*/  FFMA.FTZ R216, R183, R155, R216 ;  /* 0x0000009bb7d87223 */ /* 0x000fe400000100d8 */
[----:B0-----:R-:W-:-:S02]  /*5840*/  FMUL.FTZ R213, R151, R154 ;  /* 0x0000009a97d57220 */ /* 0x001fc40000410000 */
[----:B------:R-:W-:Y:S02]  /*5850*/  FFMA.FTZ R215, R183, R214, -R153 ;  /* 0x000000d6b7d77223 */ /* 0x000fe40000010899 */
[C---:B-1----:R-:W-:Y:S02]  /*5860*/  FMUL.FTZ R155, R151.reuse, R152 ;  /* 0x00000098979b7220 */ /* 0x042fe40000410000 */
[C---:B--2---:R-:W-:Y:S02]  /*5870*/  FMUL.FTZ R211, R151.reuse, R212 ;  /* 0x000000d497d37220 */ /* 0x044fe40000410000 */
[----:B---3--:R-:W-:Y:S02]  /*5880*/  FMUL.FTZ R153, R151, R156 ;  /* 0x0000009c97997220 */ /* 0x008fe40000410000 */
[C---:B------:R-:W-:Y:S02]  /*5890*/  FFMA.FTZ R213, R209.reuse, R212, R213 ;  /* 0x000000d4d1d57223 */ /* 0x040fe400000100d5 */
[----:B------:R-:W-:-:S02]  /*58a0*/  FFMA.FTZ R212, R209, R156, R155 ;  /* 0x0000009cd1d47223 */ /* 0x000fc4000001009b */
[C---:B------:R-:W-:Y:S02]  /*58b0*/  FFMA.FTZ R211, R209.reuse, R154, -R211 ;  /* 0x0000009ad1d37223 */ /* 0x040fe400000108d3 */
[----:B------:R-:W-:Y:S01]  /*58c0*/  @P3 FFMA.FTZ R209, R209, R152, -R153 ;  /* 0x00000098d1d13223 */ /* 0x000fe20000010899 */
[----:B------:R-:W-:Y:S01]  /*58d0*/  FSEL R151, R151, R212, !P3 ;  /* 0x000000d497977208 */ /* 0x000fe20005800000 */
[C---:B------:R-:W-:Y:S02]  /*58e0*/  FMUL.FTZ R156, R37.reuse, R128 ;  /* 0x00000080259c7220 */ /* 0x040fe40000410000 */
[----:B------:R-:W-:Y:S01]  /*58f0*/  @P3 FADD.FTZ R208, R208, R213 ;  /* 0x000000d5d0d03221 */ /* 0x000fe20000010000 */
[----:B------:R-:W0:Y:S01]  /*5900*/  SHFL.UP PT, R152, R209, 0x10, RZ ;  /* 0x06000000d1987989 */ /* 0x000e2200000e00ff */
[----:B------:R-:W-:Y:S02]  /*5910*/  FMUL.FTZ R155, R37, R129 ;  /* 0x00000081259b7220 */ /* 0x000fe40000410000 */
[----:B------:R-:W-:Y:S01]  /*5920*/  @P3 FADD.FTZ R210, R210, R211 ;  /* 0x000000d3d2d23221 */ /* 0x000fe20000010000 */
[----:B------:R-:W1:Y:S01]  /*5930*/  SHFL.UP PT, R218, R151, 0x10, RZ ;  /* 0x0600000097da7989 */ /* 0x000e6200000e00ff */
[----:B------:R-:W-:Y:S01]  /*5940*/  FADD.FTZ R215, R156, R215 ;  /* 0x000000d79cd77221 */ /* 0x000fe20000010000 */
[----:B------:R-:W-:Y:S01]  /*5950*/  ISETP.GE.AND P3, PT, R133, 0x10, PT ;  /* 0x000000108500780c */ /* 0x000fe20003f66270 */
[----:B------:R-:W-:Y:S01]  /*5960*/  FADD.FTZ R153, -R155, R216 ;  /* 0x000000d89b997221 */ /* 0x000fe20000010100 */
[----:B------:R-:W2:Y:S01]  /*5970*/  SHFL.UP PT, R214, R208, 0x10, RZ ;  /* 0x06000000d0d67989 */ /* 0x000ea200000e00ff */
[----:B------:R-:W-:-:S02]  /*5980*/  FMUL.FTZ R154, R184, -R215 ;  /* 0x800000d7b89a7220 */ /* 0x000fc40000410000 */
[-C--:B------:R-:W-:Y:S01]  /*5990*/  FMUL.FTZ R212, R184, -R153.reuse ;  /* 0x80000099b8d47220 */ /* 0x080fe20000410000 */
[----:B------:R-:W3:Y:S01]  /*59a0*/  SHFL.UP PT, R216, R210, 0x10, RZ ;  /* 0x06000000d2d87989 */ /* 0x000ee200000e00ff */
[C---:B------:R-:W-:Y:S02]  /*59b0*/  FFMA.FTZ R211, R185.reuse, R153, R154 ;  /* 0x00000099b9d37223 */ /* 0x040fe4000001009a */
[C---:B------:R-:W-:Y:S02]  /*59c0*/  FMUL.FTZ R154, R38.reuse, R129 ;  /* 0x00000081269a7220 */ /* 0x040fe40000410000 */
[----:B------:R-:W-:Y:S02]  /*59d0*/  FFMA.FTZ R212, R185, R215, -R212 ;  /* 0x000000d7b9d47223 */ /* 0x000fe400000108d4 */
[----:B------:R-:W-:Y:S02]  /*59e0*/  FMUL.FTZ R153, R38, R128 ;  /* 0x0000008026997220 */ /* 0x000fe40000410000 */
[----:B------:R-:W-:-:S02]  /*59f0*/  FADD.FTZ R215, -R154, R211 ;  /* 0x000000d39ad77221 */ /* 0x000fc40000010100 */
[----:B------:R-:W-:Y:S02]  /*5a00*/  FADD.FTZ R212, R153, R212 ;  /* 0x000000d499d47221 */ /* 0x000fe40000010000 */
[C---:B------:R-:W-:Y:S02]  /*5a10*/  FMUL.FTZ R211, R186.reuse, -R215 ;  /* 0x800000d7bad37220 */ /* 0x040fe40000410000 */
[----:B0-----:R-:W-:Y:S02]  /*5a20*/  FMUL.FTZ R213, R151, R152 ;  /* 0x0000009897d57220 */ /* 0x001fe40000410000 */
[-C--:B------:R-:W-:Y:S02]  /*5a30*/  FFMA.FTZ R211, R187, R212.reuse, -R211 ;  /* 0x000000d4bbd37223 */ /* 0x080fe400000108d3 */
[----:B------:R-:W-:Y:S02]  /*5a40*/  FMUL.FTZ R212, R186, -R212 ;  /* 0x800000d4bad47220 */ /* 0x000fe40000410000 */
[----:B-1----:R-:W-:-:S02]  /*5a50*/  FFMA.FTZ R220, R209, R218, R213 ;  /* 0x000000dad1dc7223 */ /* 0x002fc400000100d5 */
[----:B------:R-:W-:Y:S02]  /*5a60*/  FFMA.FTZ R212, R187, R215, R212 ;  /* 0x000000d7bbd47223 */ /* 0x000fe400000100d4 */
[C---:B--2---:R-:W-:Y:S01]  /*5a70*/  FMUL.FTZ R213, R151.reuse, R214 ;  /* 0x000000d697d57220 */ /* 0x044fe20000410000 */
[C---:B------:R-:W-:Y:S01]  /*5a80*/  FSEL R217, R151.reuse, R220, !P3 ;  /* 0x000000dc97d97208 */ /* 0x040fe20005800000 */
[C---:B---3--:R-:W-:Y:S02]  /*5a90*/  FMUL.FTZ R215, R151.reuse, R216 ;  /* 0x000000d897d77220 */ /* 0x048fe40000410000 */
[----:B------:R-:W-:Y:S02]  /*5aa0*/  FMUL.FTZ R218, R151, R218 ;  /* 0x000000da97da7220 */ /* 0x000fe40000410000 */
[C---:B------:R-:W-:Y:S01]  /*5ab0*/  FFMA.FTZ R213, R209.reuse, R216, -R213 ;  /* 0x000000d8d1d57223 */ /* 0x040fe200000108d5 */
[----:B------:R-:W-:Y:S01]  /*5ac0*/  SHFL.UP PT, R217, R217, 0x1, RZ ;  /* 0x04200000d9d97989 */ /* 0x000fe200000e00ff */
[----:B------:R-:W-:-:S02]  /*5ad0*/  FFMA.FTZ R215, R209, R214, R215 ;  /* 0x000000d6d1d77223 */ /* 0x000fc400000100d7 */
[----:B------:R-:W-:Y:S01]  /*5ae0*/  @P3 FFMA.FTZ R209, R209, R152, -R218 ;  /* 0x00000098d1d13223 */ /* 0x000fe200000108da */
[----:B------:R-:W0:Y:S01]  /*5af0*/  SHFL.IDX PT, R216, R67, RZ, 0x1f ;  /* 0x00001fff43d87589 */ /* 0x000e2200000e0000 */
[----:B------:R-:W-:Y:S02]  /*5b00*/  @P3 FADD.FTZ R210, R210, R213 ;  /* 0x000000d5d2d23221 */ /* 0x000fe40000010000 */
[C---:B------:R-:W-:Y:S01]  /*5b10*/  FMUL.FTZ R152, R39.reuse, R128 ;  /* 0x0000008027987220 */ /* 0x040fe20000410000 */
[----:B------:R0:W1:Y:S01]  /*5b20*/  SHFL.UP PT, R219, R209, 0x1, RZ ;  /* 0x04200000d1db7989 */ /* 0x00006200000e00ff */
[----:B------:R-:W-:Y:S02]  /*5b30*/  FMUL.FTZ R151, R39, R129 ;  /* 0x0000008127977220 */ /* 0x000fe40000410000 */
[----:B------:R-:W-:Y:S01]  /*5b40*/  FADD.FTZ R211, R152, R211 ;  /* 0x000000d398d37221 */ /* 0x000fe20000010000 */
[----:B------:R-:W2:Y:S01]  /*5b50*/  SHFL.UP PT, R210, R210, 0x1, RZ ;  /* 0x04200000d2d27989 */ /* 0x000ea200000e00ff */
[----:B------:R-:W-:-:S02]  /*5b60*/  FADD.FTZ R212, -R151, R212 ;  /* 0x000000d497d47221 */ /* 0x000fc40000010100 */
[C---:B------:R-:W-:Y:S02]  /*5b70*/  FMUL.FTZ R213, R188.reuse, -R211 ;  /* 0x800000d3bcd57220 */ /* 0x040fe40000410000 */
[-C--:B------:R-:W-:Y:S02]  /*5b80*/  FMUL.FTZ R214, R188, -R212.reuse ;  /* 0x800000d4bcd67220 */ /* 0x080fe40000410000 */
[C---:B------:R-:W-:Y:S02]  /*5b90*/  FFMA.FTZ R218, R189.reuse, R212, R213 ;  /* 0x000000d4bdda7223 */ /* 0x040fe400000100d5 */
[C---:B------:R-:W-:Y:S02]  /*5ba0*/  FMUL.FTZ R213, R40.reuse, R129 ;  /* 0x0000008128d57220 */ /* 0x040fe40000410000 */
[----:B------:R-:W-:Y:S02]  /*5bb0*/  FFMA.FTZ R211, R189, R211, -R214 ;  /* 0x000000d3bdd37223 */ /* 0x000fe400000108d6 */
[----:B------:R-:W-:-:S02]  /*5bc0*/  FMUL.FTZ R212, R40, R128 ;  /* 0x0000008028d47220 */ /* 0x000fc40000410000 */
[----:B------:R-:W-:Y:S02]  /*5bd0*/  FADD.FTZ R218, -R213, R218 ;  /* 0x000000dad5da7221 */ /* 0x000fe40000010100 */
[----:B------:R-:W-:Y:S02]  /*5be0*/  FADD.FTZ R211, R212, R211 ;  /* 0x000000d3d4d37221 */ /* 0x000fe40000010000 */
[----:B------:R-:W-:Y:S02]  /*5bf0*/  FMUL.FTZ R214, R190, -R218 ;  /* 0x800000dabed67220 */ /* 0x000fe40000410000 */
[----:B------:R-:W-:Y:S02]  /*5c00*/  @P3 FADD.FTZ R208, R208, R215 ;  /* 0x000000d7d0d03221 */ /* 0x000fe40000010000 */
[----:B0-----:R-:W-:Y:S02]  /*5c10*/  FMUL.FTZ R209, R217, R216 ;  /* 0x000000d8d9d17220 */ /* 0x001fe40000410000 */
[----:B------:R-:W-:-:S02]  /*5c20*/  FFMA.FTZ R67, R191, R211, -R214 ;  /* 0x000000d3bf437223 */ /* 0x000fc400000108d6 */
[----:B------:R-:W-:Y:S01]  /*5c30*/  FMUL.FTZ R211, R190, -R211 ;  /* 0x800000d3bed37220 */ /* 0x000fe20000410000 */
[----:B------:R0:W3:Y:S01]  /*5c40*/  SHFL.UP PT, R214, R208, 0x1, RZ ;  /* 0x04200000d0d67989 */ /* 0x0000e200000e00ff */
[-C--:B-1----:R-:W-:Y:S02]  /*5c50*/  FFMA.FTZ R209, R219, R66.reuse, -R209 ;  /* 0x00000042dbd17223 */ /* 0x082fe400000108d1 */
[----:B------:R-:W-:Y:S02]  /*5c60*/  FMUL.FTZ R217, R217, R66 ;  /* 0x00000042d9d97220 */ /* 0x000fe40000410000 */
[----:B------:R-:W-:Y:S02]  /*5c70*/  FFMA.FTZ R218, R191, R218, R211 ;  /* 0x000000dabfda7223 */ /* 0x000fe400000100d3 */
[----:B--2---:R-:W-:Y:S02]  /*5c80*/  @P2 FADD.FTZ R66, R210, R209 ;  /* 0x000000d1d2422221 */ /* 0x004fe40000010000 */
[----:B------:R-:W-:-:S02]  /*5c90*/  FMUL.FTZ R211, R41, R129 ;  /* 0x0000008129d37220 */ /* 0x000fc40000410000 */
[----:B------:R-:W-:Y:S02]  /*5ca0*/  FMUL.FTZ R210, R41, R128 ;  /* 0x0000008029d27220 */ /* 0x000fe40000410000 */
[----:B------:R-:W-:Y:S02]  /*5cb0*/  FADD.FTZ R218, -R211, R218 ;  /* 0x000000dad3da7221 */ /* 0x000fe40000010100 */
[----:B------:R-:W-:Y:S02]  /*5cc0*/  FADD.FTZ R67, R210, R67 ;  /* 0x00000043d2437221 */ /* 0x000fe40000010000 */
[C---:B------:R-:W-:Y:S02]  /*5cd0*/  FMUL.FTZ R220, R192.reuse, -R218 ;  /* 0x800000dac0dc7220 */ /* 0x040fe40000410000 */
[-C--:B------:R-:W-:Y:S02]  /*5ce0*/  FMUL.FTZ R209, R192, -R67.reuse ;  /* 0x80000043c0d17220 */ /* 0x080fe40000410000 */
[----:B------:R-:W-:-:S02]  /*5cf0*/  FFMA.FTZ R67, R193, R67, -R220 ;  /* 0x00000043c1437223 */ /* 0x000fc400000108dc */
[----:B------:R-:W-:Y:S02]  /*5d00*/  FFMA.FTZ R218, R193, R218, R209 ;  /* 0x000000dac1da7223 */ /* 0x000fe400000100d1 */
[C---:B0-----:R-:W-:Y:S02]  /*5d10*/  FMUL.FTZ R208, R42.reuse, R128 ;  /* 0x000000802ad07220 */ /* 0x041fe40000410000 */
[----:B------:R-:W-:Y:S02]  /*5d20*/  FMUL.FTZ R209, R42, R129 ;  /* 0x000000812ad17220 */ /* 0x000fe40000410000 */
[----:B------:R-:W-:Y:S02]  /*5d30*/  FFMA.FTZ R217, R219, R216, R217 ;  /* 0x000000d8dbd97223 */ /* 0x000fe400000100d9 */
[----:B------:R-:W-:Y:S02]  /*5d40*/  FADD.FTZ R67, R208, R67 ;  /* 0x00000043d0437221 */ /* 0x000fe40000010000 */
[----:B------:R-:W-:-:S02]  /*5d50*/  FADD.FTZ R218, -R209, R218 ;  /* 0x000000dad1da7221 */ /* 0x000fc40000010100 */
[----:B---3--:R-:W-:Y:S01]  /*5d60*/  @P2 FADD.FTZ R216, R214, R217 ;  /* 0x000000d9d6d82221 */ /* 0x008fe20000010000 */
[----:B------:R-:W-:Y:S01]  /*5d70*/  ISETP.NE.AND P2, PT, R251, 0x1f, PT ;  /* 0x0000001ffb00780c */ /* 0x000fe20003f45270 */
[CC--:B------:R-:W-:Y:S02]  /*5d80*/  FMUL.FTZ R215, R194.reuse, -R67.reuse ;  /* 0x80000043c2d77220 */ /* 0x0c0fe40000410000 */
[-C--:B------:R-:W-:Y:S02]  /*5d90*/  FMUL.FTZ R214, R194, -R218.reuse ;  /* 0x800000dac2d67220 */ /* 0x080fe40000410000 */
[C---:B------:R-:W-:Y:S02]  /*5da0*/  FFMA.FTZ R218, R195.reuse, R218, R215 ;  /* 0x000000dac3da7223 */ /* 0x040fe400000100d7 */
[----:B------:R-:W-:Y:S02]  /*5db0*/  FFMA.FTZ R217, R195, R67, -R214 ;  /* 0x00000043c3d97223 */ /* 0x000fe400000108d6 */
[----:B------:R-:W-:-:S02]  /*5dc0*/  FMUL.FTZ R215, R43, R129 ;  /* 0x000000812bd77220 */ /* 0x000fc40000410000 */
[----:B------:R-:W-:Y:S02]  /*5dd0*/  FMUL.FTZ R214, R43, R128 ;  /* 0x000000802bd67220 */ /* 0x000fe40000410000 */
[C---:B------:R-:W-:Y:S02]  /*5de0*/  FMUL.FTZ R67, R65.reuse, R216 ;  /* 0x000000d841437220 */ /* 0x040fe40000410000 */
[-C--:B------:R-:W-:Y:S02]  /*5df0*/  FMUL.FTZ R65, R65, R66.reuse ;  /* 0x0000004241417220 */ /* 0x080fe40000410000 */
[----:B------:R-:W-:Y:S02]  /*5e00*/  FADD.FTZ R218, -R215, R218 ;  /* 0x000000dad7da7221 */ /* 0x000fe40000010100 */
[----:B------:R-:W-:Y:S02]  /*5e10*/  FADD.FTZ R217, R214, R217 ;  /* 0x000000d9d6d97221 */ /* 0x000fe40000010000 */
[----:B------:R-:W-:-:S02]  /*5e20*/  FFMA.FTZ R67, R64, R66, -R67 ;  /* 0x0000004240437223 */ /* 0x000fc40000010843 */
[----:B------:R-:W-:Y:S02]  /*5e30*/  FFMA.FTZ R66, R64, R216, R65 ;  /* 0x000000d840427223 */ /* 0x000fe40000010041 */
[CC--:B------:R-:W-:Y:S02]  /*5e40*/  FMUL.FTZ R64, R196.reuse, -R218.reuse ;  /* 0x800000dac4407220 */ /* 0x0c0fe40000410000 */
[-C--:B------:R-:W-:Y:S02]  /*5e50*/  FMUL.FTZ R65, R196, -R217.reuse ;  /* 0x800000d9c4417220 */ /* 0x080fe40000410000 */
[C---:B------:R-:W-:Y:S02]  /*5e60*/  FFMA.FTZ R217, R197.reuse, R217, -R64 ;  /* 0x000000d9c5d97223 */ /* 0x040fe40000010840 */
[----:B------:R-:W-:Y:S02]  /*5e70*/  FFMA.FTZ R218, R197, R218, R65 ;  /* 0x000000dac5da7223 */ /* 0x000fe40000010041 */
[----:B------:R-:W-:-:S02]  /*5e80*/  FADD.FTZ R217, R224, R217 ;  /* 0x000000d9e0d97221 */ /* 0x000fc40000010000 */
[----:B------:R-:W-:Y:S02]  /*5e90*/  FADD.FTZ R218, -R225, R218 ;  /* 0x000000dae1da7221 */ /* 0x000fe40000010100 */
[CC--:B------:R-:W-:Y:S02]  /*5ea0*/  FMUL.FTZ R65, R198.reuse, -R217.reuse ;  /* 0x800000d9c6417220 */ /* 0x0c0fe40000410000 */
        /* <DEDUP_REMOVED lines=11> */
[----:B------:R-:W-:Y:S02]  /*5f60*/  FADD.FTZ R64, -R221, R64 ;  /* 0x00000040dd407221 */ /* 0x000fe40000010100 */
[C---:B------:R-:W-:Y:S02]  /*5f70*/  FMUL.FTZ R65, R202.reuse, -R217 ;  /* 0x800000d9ca417220 */ /* 0x040fe40000410000 */
[-C--:B------:R-:W-:Y:S02]  /*5f80*/  FMUL.FTZ R216, R202, -R64.reuse ;  /* 0x80000040cad87220 */ /* 0x080fe40000410000 */
[----:B------:R-:W-:Y:S02]  /*5f90*/  FFMA.FTZ R64, R203, R64, R65 ;  /* 0x00000040cb407223 */ /* 0x000fe40000010041 */
[----:B------:R-:W-:-:S02]  /*5fa0*/  FMUL.FTZ R219, R47, R129 ;  /* 0x000000812fdb7220 */ /* 0x000fc40000410000 */
[----:B------:R-:W-:Y:S02]  /*5fb0*/  FFMA.FTZ R217, R203, R217, -R216 ;  /* 0x000000d9cbd97223 */ /* 0x000fe400000108d8 */
[----:B------:R-:W-:Y:S02]  /*5fc0*/  FMUL.FTZ R218, R47, R128 ;  /* 0x000000802fda7220 */ /* 0x000fe40000410000 */
[----:B------:R-:W-:Y:S02]  /*5fd0*/  FADD.FTZ R65, -R219, R64 ;  /* 0x00000040db417221 */ /* 0x000fe40000010100 */
[----:B------:R-:W-:Y:S02]  /*5fe0*/  FADD.FTZ R64, R218, R217 ;  /* 0x000000d9da407221 */ /* 0x000fe40000010000 */
[C---:B------:R-:W-:Y:S02]  /*5ff0*/  FMUL.FTZ R217, R204.reuse, -R65 ;  /* 0x80000041ccd97220 */ /* 0x040fe40000410000 */
[----:B------:R-:W-:-:S02]  /*6000*/  FMUL.FTZ R216, R204, -R64 ;  /* 0x80000040ccd87220 */ /* 0x000fc40000410000 */
[C---:B------:R-:W-:Y:S02]  /*6010*/  FFMA.FTZ R64, R205.reuse, R64, -R217 ;  /* 0x00000040cd407223 */ /* 0x040fe400000108d9 */
[----:B------:R-:W-:Y:S02]  /*6020*/  FFMA.FTZ R65, R205, R65, R216 ;  /* 0x00000041cd417223 */ /* 0x000fe400000100d8 */
[C---:B------:R-:W-:Y:S02]  /*6030*/  FMUL.FTZ R217, R48.reuse, R129 ;  /* 0x0000008130d97220 */ /* 0x040fe40000410000 */
[----:B------:R-:W-:Y:S02]  /*6040*/  FMUL.FTZ R216, R48, R128 ;  /* 0x0000008030d87220 */ /* 0x000fe40000410000 */
[----:B------:R-:W-:Y:S02]  /*6050*/  FADD.FTZ R242, R242, R66 ;  /* 0x00000042f2f27221 */ /* 0x000fe40000010000 */
[----:B------:R-:W-:-:S02]  /*6060*/  FADD.FTZ R66, -R217, R65 ;  /* 0x00000041d9427221 */ /* 0x000fc40000010100 */
[----:B------:R-:W-:Y:S02]  /*6070*/  FADD.FTZ R64, R216, R64 ;  /* 0x00000040d8407221 */ /* 0x000fe40000010000 */
[----:B------:R-:W-:Y:S02]  /*6080*/  FADD.FTZ R243, R243, R67 ;  /* 0x00000043f3f37221 */ /* 0x000fe40000010000 */
[C---:B------:R-:W-:Y:S02]  /*6090*/  FMUL.FTZ R65, R206.reuse, -R66 ;  /* 0x80000042ce417220 */ /* 0x040fe40000410000 */
[-C--:B------:R-:W-:Y:S02]  /*60a0*/  FMUL.FTZ R67, R206, -R64.reuse ;  /* 0x80000040ce437220 */ /* 0x080fe40000410000 */
[C---:B------:R-:W-:Y:S02]  /*60b0*/  FFMA.FTZ R65, R207.reuse, R64, -R65 ;  /* 0x00000040cf417223 */ /* 0x040fe40000010841 */
[----:B------:R-:W-:-:S02]  /*60c0*/  FFMA.FTZ R64, R207, R66, R67 ;  /* 0x00000042cf407223 */ /* 0x000fc40000010043 */
[CC--:B------:R-:W-:Y:S02]  /*60d0*/  FMUL.FTZ R66, R206.reuse, R243.reuse ;  /* 0x000000f3ce427220 */ /* 0x0c0fe40000410000 */
[-C--:B------:R-:W-:Y:S02]  /*60e0*/  FMUL.FTZ R67, R206, R242.reuse ;  /* 0x000000f2ce437220 */ /* 0x080fe40000410000 */
[C---:B------:R-:W-:Y:S02]  /*60f0*/  FFMA.FTZ R66, R207.reuse, R242, R66 ;  /* 0x000000f2cf427223 */ /* 0x040fe40000010042 */
[----:B------:R-:W-:Y:S02]  /*6100*/  FFMA.FTZ R67, R207, R243, -R67 ;  /* 0x000000f3cf437223 */ /* 0x000fe40000010843 */
[----:B------:R-:W-:Y:S02]  /*6110*/  FFMA.FTZ R240, R28, R240, R66 ;  /* 0x000000f01cf07223 */ /* 0x000fe40000010042 */
[----:B------:R-:W-:-:S02]  /*6120*/  FMUL.FTZ R66, R180, -R244 ;  /* 0x800000f4b4427220 */ /* 0x000fc40000410000 */
[----:B------:R-:W-:Y:S02]  /*6130*/  FFMA.FTZ R241, R28, R241, R67 ;  /* 0x000000f11cf17223 */ /* 0x000fe40000010043 */
[-C--:B------:R-:W-:Y:S02]  /*6140*/  FMUL.FTZ R67, R180, -R245.reuse ;  /* 0x800000f5b4437220 */ /* 0x080fe40000410000 */
[C---:B------:R-:W-:Y:S02]  /*6150*/  FFMA.FTZ R245, R181.reuse, R245, R66 ;  /* 0x000000f5b5f57223 */ /* 0x040fe40000010042 */
[C---:B------:R-:W-:Y:S02]  /*6160*/  FMUL.FTZ R66, R204.reuse, R241 ;  /* 0x000000f1cc427220 */ /* 0x040fe40000410000 */
[----:B------:R-:W-:Y:S02]  /*6170*/  FFMA.FTZ R244, R181, R244, -R67 ;  /* 0x000000f4b5f47223 */ /* 0x000fe40000010843 */
[----:B------:R-:W-:-:S02]  /*6180*/  FMUL.FTZ R67, R204, R240 ;  /* 0x000000f0cc437220 */ /* 0x000fc40000410000 */
[C---:B------:R-:W-:Y:S02]  /*6190*/  FFMA.FTZ R66, R205.reuse, R240, R66 ;  /* 0x000000f0cd427223 */ /* 0x040fe40000010042 */
[----:B------:R-:W-:Y:S02]  /*61a0*/  FFMA.FTZ R67, R205, R241, -R67 ;  /* 0x000000f1cd437223 */ /* 0x000fe40000010843 */
[C---:B------:R-:W-:Y:S02]  /*61b0*/  FFMA.FTZ R138, R25.reuse, R138, R66 ;  /* 0x0000008a198a7223 */ /* 0x040fe40000010042 */
[C---:B------:R-:W-:Y:S02]  /*61c0*/  FMUL.FTZ R66, R182.reuse, -R244 ;  /* 0x800000f4b6427220 */ /* 0x040fe40000410000 */
[----:B------:R-:W-:Y:S02]  /*61d0*/  FFMA.FTZ R137, R25, R137, R67 ;  /* 0x0000008919897223 */ /* 0x000fe40000010043 */
[----:B------:R-:W-:-:S02]  /*61e0*/  FMUL.FTZ R67, R182, -R245 ;  /* 0x800000f5b6437220 */ /* 0x000fc40000410000 */
[C---:B------:R-:W-:Y:S02]  /*61f0*/  FFMA.FTZ R245, R183.reuse, R245, R66 ;  /* 0x000000f5b7f57223 */ /* 0x040fe40000010042 */
[CC--:B------:R-:W-:Y:S02]  /*6200*/  FMUL.FTZ R66, R202.reuse, R137.reuse ;  /* 0x00000089ca427220 */ /* 0x0c0fe40000410000 */
[----:B------:R-:W-:Y:S02]  /*6210*/  FFMA.FTZ R244, R183, R244, -R67 ;  /* 0x000000f4b7f47223 */ /* 0x000fe40000010843 */
[-C--:B------:R-:W-:Y:S02]  /*6220*/  FMUL.FTZ R67, R202, R138.reuse ;  /* 0x0000008aca437220 */ /* 0x080fe40000410000 */
[C---:B------:R-:W-:Y:S02]  /*6230*/  FFMA.FTZ R66, R203.reuse, R138, R66 ;  /* 0x0000008acb427223 */ /* 0x040fe40000010042 */
[----:B------:R-:W-:-:S02]  /*6240*/  FFMA.FTZ R67, R203, R137, -R67 ;  /* 0x00000089cb437223 */ /* 0x000fc40000010843 */
[----:B------:R-:W-:Y:S02]  /*6250*/  FFMA.FTZ R140, R22, R140, R66 ;  /* 0x0000008c168c7223 */ /* 0x000fe40000010042 */
[----:B------:R-:W-:Y:S02]  /*6260*/  FMUL.FTZ R66, R184, -R244 ;  /* 0x800000f4b8427220 */ /* 0x000fe40000410000 */
[----:B------:R-:W-:Y:S02]  /*6270*/  FFMA.FTZ R139, R22, R139, R67 ;  /* 0x0000008b168b7223 */ /* 0x000fe40000010043 */
[-C--:B------:R-:W-:Y:S02]  /*6280*/  FMUL.FTZ R67, R184, -R245.reuse ;  /* 0x800000f5b8437220 */ /* 0x080fe40000410000 */
[----:B------:R-:W-:Y:S02]  /*6290*/  FFMA.FTZ R245, R185, R245, R66 ;  /* 0x000000f5b9f57223 */ /* 0x000fe40000010042 */
[----:B------:R-:W-:-:S02]  /*62a0*/  FMUL.FTZ R66, R200, R139 ;  /* 0x0000008bc8427220 */ /* 0x000fc40000410000 */
[----:B------:R-:W-:Y:S02]  /*62b0*/  FFMA.FTZ R244, R185, R244, -R67 ;  /* 0x000000f4b9f47223 */ /* 0x000fe40000010843 */
        /* <DEDUP_REMOVED lines=13> */
[----:B------:R-:W-:Y:S02]  /*6390*/  FFMA.FTZ R144, R16, R144, R66 ;  /* 0x0000009010907223 */ /* 0x000fe40000010042 */
[----:B------:R-:W-:Y:S02]  /*63a0*/  FMUL.FTZ R66, R188, -R244 ;  /* 0x800000f4bc427220 */ /* 0x000fe40000410000 */
        /* <DEDUP_REMOVED lines=8> */
[C---:B------:R-:W-:Y:S02]  /*6430*/  FFMA.FTZ R146, R15.reuse, R146, R66 ;  /* 0x000000920f927223 */ /* 0x040fe40000010042 */
[C---:B------:R-:W-:Y:S02]  /*6440*/  FMUL.FTZ R66, R190.reuse, -R244 ;  /* 0x800000f4be427220 */ /* 0x040fe40000410000 */
        /* <DEDUP_REMOVED lines=11> */
[CC--:B------:R-:W-:Y:S02]  /*6500*/  FMUL.FTZ R67, R192.reuse, -R245.reuse ;  /* 0x800000f5c0437220 */ /* 0x0c0fe40000410000 */
        /* <DEDUP_REMOVED lines=41> */
[C---:B------:R-:W-:Y:S02]  /*67a0*/  FMUL.FTZ R66, R184.reuse, R230 ;  /* 0x000000e6b8427220 */ /* 0x040fe40000410000 */
        /* <DEDUP_REMOVED lines=28> */
[----:B------:R-:W-:Y:S02]  /*6970*/  FFMA.FTZ R245, R207, R245, R66 ;  /* 0x000000f5cff57223 */ /* 0x000fe40000010042 */
[----:B------:R-:W-:Y:S02]  /*6980*/  FMUL.FTZ R66, R169, R236 ;  /* 0x000000eca9427220 */ /* 0x000fe40000410000 */
[----:B------:R-:W-:Y:S02]  /*6990*/  FFMA.FTZ R244, R207, R244, -R67 ;  /* 0x000000f4cff47223 */ /* 0x000fe40000010843 */
[-C--:B------:R-:W-:Y:S02]  /*69a0*/  FFMA.FTZ R66, R170, R237.reuse, R66 ;  /* 0x000000edaa427223 */ /* 0x080fe40000010042 */
[----:B------:R-:W-:Y:S02]  /*69b0*/  FMUL.FTZ R67, R169, R237 ;  /* 0x000000eda9437220 */ /* 0x000fe40000410000 */
[----:B------:R-:W-:Y:S01]  /*69c0*/  FFMA.FTZ R136, R0, R136, R66 ;  /* 0x0000008800887223 */ /* 0x000fe20000010042 */
[----:B------:R-:W-:Y:S01]  /*69d0*/  MOV R66, UR24 ;  /* 0x0000001800427c02 */ /* 0x000fe20008000f00 */
[----:B------:R-:W-:-:S02]  /*69e0*/  FFMA.FTZ R67, R170, R236, -R67 ;  /* 0x000000ecaa437223 */ /* 0x000fc40000010843 */
[----:B------:R-:W-:Y:S01]  /*69f0*/  FADD.FTZ R128, R238, R65 ;  /* 0x00000041ee807221 */ /* 0x000fe20000010000 */
[----:B------:R-:W-:Y:S01]  /*6a00*/  ISETP.GE.OR P0, PT, R66, c[0x0][0x174], P0 ;  /* 0x00005d0042007a0c */ /* 0x000fe20000706670 */
[----:B------:R-:W-:Y:S01]  /*6a10*/  FADD.FTZ R129, -R239, R64 ;  /* 0x00000040ef817221 */ /* 0x000fe20000010100 */
[----:B------:R0:W1:Y:S01]  /*6a20*/  SHFL.DOWN PT, R65, R244, 0x1, 0x1f ;  /* 0x08201f00f4417f89 */ /* 0x00006200000e0000 */
[----:B------:R-:W-:-:S03]  /*6a30*/  FFMA.FTZ R135, R0, R135, R67 ;  /* 0x0000008700877223 */ /* 0x000fc60000010043 */
[----:B------:R0:W2:Y:S04]  /*6a40*/  SHFL.DOWN PT, R66, R245, 0x1, 0x1f ;  /* 0x08201f00f5427f89 */ /* 0x0000a800000e0000 */
[----:B------:R0:W3:Y:S04]  /*6a50*/  SHFL.DOWN PT, R64, R128, 0x1, 0x1f ;  /* 0x08201f0080407f89 */ /* 0x0000e800000e0000 */
[----:B------:R0:W4:Y:S01]  /*6a60*/  SHFL.DOWN PT, R67, R129, 0x1, 0x1f ;  /* 0x08201f0081437f89 */ /* 0x00012200000e0000 */
[----:B------:R-:W-:Y:S05]  /*6a70*/  @!P2 BRA `(.L_x_8747) ;  /* 0x000000b00000a947 */ /* 0x000fea0003800000 */
[----:B----4-:R-:W-:-:S04]  /*6a80*/  FMUL.FTZ R246, R245, R67 ;  /* 0x00000043f5f67220 */ /* 0x010fc80000410000 */
[-C--:B---3--:R-:W-:Y:S02]  /*6a90*/  FFMA.FTZ R246, R244, R64.reuse, -R246 ;  /* 0x00000040f4f67223 */ /* 0x088fe400000108f6 */
[C---:B------:R-:W-:Y:S02]  /*6aa0*/  FMUL.FTZ R64, R245.reuse, R64 ;  /* 0x00000040f5407220 */ /* 0x040fe40000410000 */
        /* <DEDUP_REMOVED lines=8> */
.L_x_8747:
[----:B------:R-:W-:Y:S05]  /*6b30*/  BSYNC B0 ;  /* 0x0000000000007941 */ /* 0x000fea0003800000 */
.L_x_8746:
[----:B-1----:R-:W-:Y:S01]  /*6b40*/  HFMA2.MMA R65, -RZ, RZ, 0, 0 ;  /* 0x00000000ff417435 */ /* 0x002fe200000001ff */
[----:B------:R-:W-:Y:S01]  /*6b50*/  USHF.L.U32 UR36, UR7, 0x4, URZ ;  /* 0x0000000407247899 */ /* 0x000fe2000800063f */
[----:B---3--:R-:W-:Y:S01]  /*6b60*/  MOV R64, 0x3f800000 ;  /* 0x3f80000000407802 */ /* 0x008fe20000000f00 */
[----:B--2-4-:R-:W-:Y:S01]  /*6b70*/  CS2R R66, SRZ ;  /* 0x0000000000427805 */ /* 0x014fe2000001ff00 */
[----:B------:R-:W-:Y:S01]  /*6b80*/  ISETP.GT.U32.AND P2, PT, R251, 0x1d, PT ;  /* 0x0000001dfb00780c */ /* 0x000fe20003f44070 */
[----:B------:R1:W2:Y:S01]  /*6b90*/  SHFL.DOWN PT, R247, R244, 0x2, 0x1f ;  /* 0x08401f00f4f77f89 */ /* 0x0002a200000e0000 */
[----:B------:R-:W-:Y:S03]  /*6ba0*/  BSSY B0, `(.L_x_8748) ;  /* 0x0000011000007945 */ /* 0x000fe60003800000 */
[----:B------:R1:W3:Y:S04]  /*6bb0*/  SHFL.DOWN PT, R248, R245, 0x2, 0x1f ;  /* 0x08401f00f5f87f89 */ /* 0x0002e800000e0000 */
[----:B------:R-:W4:Y:S04]  /*6bc0*/  @!P0 LDS.128 R64, [UR36+0x2e10] ;  /* 0x002e1024ff408984 */ /* 0x000f280008000c00 */
[----:B------:R1:W0:Y:S04]  /*6bd0*/  SHFL.DOWN PT, R246, R128, 0x2, 0x1f ;  /* 0x08401f0080f67f89 */ /* 0x00022800000e0000 */
[----:B------:R1:W0:Y:S01]  /*6be0*/  SHFL.DOWN PT, R249, R129, 0x2, 0x1f ;  /* 0x08401f0081f97f89 */ /* 0x00022200000e0000 */
[----:B------:R-:W-:Y:S05]  /*6bf0*/  @P2 BRA `(.L_x_8749) ;  /* 0x000000b000002947 */ /* 0x000fea0003800000 */
[----:B0-----:R-:W-:-:S04]  /*6c00*/  FMUL.FTZ R250, R245, R249 ;  /* 0x000000f9f5fa7220 */ /* 0x001fc80000410000 */
[-C--:B------:R-:W-:Y:S02]  /*6c10*/  FFMA.FTZ R250, R244, R246.reuse, -R250 ;  /* 0x000000f6f4fa7223 */ /* 0x080fe400000108fa */
[C---:B------:R-:W-:Y:S02]  /*6c20*/  FMUL.FTZ R246, R245.reuse, R246 ;  /* 0x000000f6f5f67220 */ /* 0x040fe40000410000 */
[----:B-1----:R-:W-:Y:S02]  /*6c30*/  FADD.FTZ R128, R128, R250 ;  /* 0x000000fa80807221 */ /* 0x002fe40000010000 */
[----:B------:R-:W-:Y:S02]  /*6c40*/  FFMA.FTZ R246, R244, R249, R246 ;  /* 0x000000f9f4f67223 */ /* 0x000fe400000100f6 */
[C---:B---3--:R-:W-:Y:S02]  /*6c50*/  FMUL.FTZ R249, R245.reuse, R248 ;  /* 0x000000f8f5f97220 */ /* 0x048fe40000410000 */
[----:B--2---:R-:W-:-:S02]  /*6c60*/  FMUL.FTZ R245, R245, R247 ;  /* 0x000000f7f5f57220 */ /* 0x004fc40000410000 */
[C---:B------:R-:W-:Y:S02]  /*6c70*/  FFMA.FTZ R249, R244.reuse, R247, -R249 ;  /* 0x000000f7f4f97223 */ /* 0x040fe400000108f9 */
[----:B------:R-:W-:Y:S02]  /*6c80*/  FFMA.FTZ R245, R244, R248, R245 ;  /* 0x000000f8f4f57223 */ /* 0x000fe400000100f5 */
[----:B------:R-:W-:Y:S01]  /*6c90*/  FADD.FTZ R129, R129, R246 ;  /* 0x000000f681817221 */ /* 0x000fe20000010000 */
[----:B------:R-:W-:Y:S02]  /*6ca0*/  MOV R244, R249 ;  /* 0x000000f900f47202 */ /* 0x000fe40000000f00 */
.L_x_8749:
[----:B------:R-:W-:Y:S05]  /*6cb0*/  BSYNC B0 ;  /* 0x0000000000007941 */ /* 0x000fea0003800000 */
.L_x_8748:
[----:B------:R-:W-:Y:S01]  /*6cc0*/  ISETP.GT.U32.AND P0, PT, R251, 0x1b, PT ;  /* 0x0000001bfb00780c */ /* 0x000fe20003f04070 */
[----:B--2---:R2:W1:Y:S01]  /*6cd0*/  SHFL.DOWN PT, R247, R244, 0x4, 0x1f ;  /* 0x08801f00f4f77f89 */ /* 0x00446200000e0000 */
[----:B------:R-:W-:Y:S03]  /*6ce0*/  BSSY B0, `(.L_x_8750) ;  /* 0x0000010000007945 */ /* 0x000fe60003800000 */
[----:B---3--:R2:W3:Y:S04]  /*6cf0*/  SHFL.DOWN PT, R248, R245, 0x4, 0x1f ;  /* 0x08801f00f5f87f89 */ /* 0x0084e800000e0000 */
[----:B0-----:R2:W0:Y:S04]  /*6d00*/  SHFL.DOWN PT, R246, R128, 0x4, 0x1f ;  /* 0x08801f0080f67f89 */ /* 0x00142800000e0000 */
[----:B------:R2:W4:Y:S01]  /*6d10*/  SHFL.DOWN PT, R249, R129, 0x4, 0x1f ;  /* 0x08801f0081f97f89 */ /* 0x00052200000e0000 */
[----:B------:R-:W-:Y:S05]  /*6d20*/  @P0 BRA `(.L_x_8751) ;  /* 0x000000b000000947 */ /* 0x000fea0003800000 */
[----:B----4-:R-:W-:-:S04]  /*6d30*/  FMUL.FTZ R250, R245, R249 ;  /* 0x000000f9f5fa7220 */ /* 0x010fc80000410000 */
[-C--:B0-----:R-:W-:Y:S02]  /*6d40*/  FFMA.FTZ R250, R244, R246.reuse, -R250 ;  /* 0x000000f6f4fa7223 */ /* 0x081fe400000108fa */
[C---:B------:R-:W-:Y:S02]  /*6d50*/  FMUL.FTZ R246, R245.reuse, R246 ;  /* 0x000000f6f5f67220 */ /* 0x040fe40000410000 */
[----:B-12---:R-:W-:Y:S02]  /*6d60*/  FADD.FTZ R128, R128, R250 ;  /* 0x000000fa80807221 */ /* 0x006fe40000010000 */
[----:B------:R-:W-:Y:S02]  /*6d70*/  FFMA.FTZ R246, R244, R249, R246 ;  /* 0x000000f9f4f67223 */ /* 0x000fe400000100f6 */
[C---:B---3--:R-:W-:Y:S02]  /*6d80*/  FMUL.FTZ R249, R245.reuse, R248 ;  /* 0x000000f8f5f97220 */ /* 0x048fe40000410000 */
[----:B------:R-:W-:-:S02]  /*6d90*/  FMUL.FTZ R245, R245, R247 ;  /* 0x000000f7f5f57220 */ /* 0x000fc40000410000 */
[C---:B------:R-:W-:Y:S02]  /*6da0*/  FFMA.FTZ R249, R244.reuse, R247, -R249 ;  /* 0x000000f7f4f97223 */ /* 0x040fe400000108f9 */
[----:B------:R-:W-:Y:S02]  /*6db0*/  FFMA.FTZ R245, R244, R248, R245 ;  /* 0x000000f8f4f57223 */ /* 0x000fe400000100f5 */
[----:B------:R-:W-:Y:S01]  /*6dc0*/  FADD.FTZ R129, R129, R246 ;  /* 0x000000f681817221 */ /* 0x000fe20000010000 */
[----:B------:R-:W-:Y:S02]  /*6dd0*/  MOV R244, R249 ;  /* 0x000000f900f47202 */ /* 0x000fe40000000f00 */
.L_x_8751:
[----:B------:R-:W-:Y:S05]  /*6de0*/  BSYNC B0 ;  /* 0x0000000000007941 */ /* 0x000fea0003800000 */
.L_x_8750:
[----:B------:R-:W-:Y:S01]  /*6df0*/  ISETP.GT.U32.AND P0, PT, R251, 0x17, PT ;  /* 0x00000017fb00780c */ /* 0x000fe20003f04070 */
[----:B-1----:R1:W2:Y:S01]  /*6e00*/  SHFL.DOWN PT, R247, R244, 0x8, 0x1f ;  /* 0x09001f00f4f77f89 */ /* 0x0022a200000e0000 */
[----:B------:R-:W-:Y:S03]  /*6e10*/  BSSY B0, `(.L_x_8752) ;  /* 0x0000010000007945 */ /* 0x000fe60003800000 */
[----:B---3--:R1:W3:Y:S04]  /*6e20*/  SHFL.DOWN PT, R248, R245, 0x8, 0x1f ;  /* 0x09001f00f5f87f89 */ /* 0x0082e800000e0000 */
[----:B0-----:R1:W0:Y:S04]  /*6e30*/  SHFL.DOWN PT, R246, R128, 0x8, 0x1f ;  /* 0x09001f0080f67f89 */ /* 0x00122800000e0000 */
[----:B----4-:R1:W4:Y:S01]  /*6e40*/  SHFL.DOWN PT, R249, R129, 0x8, 0x1f ;  /* 0x09001f0081f97f89 */ /* 0x01032200000e0000 */
        /* <DEDUP_REMOVED lines=12> */
.L_x_8753:
[----:B------:R-:W-:Y:S05]  /*6f10*/  BSYNC B0 ;  /* 0x0000000000007941 */ /* 0x000fea0003800000 */
.L_x_8752:
[----:B------:R-:W-:Y:S01]  /*6f20*/  ISETP.GT.U32.AND P0, PT, R251, 0xf, PT ;  /* 0x0000000ffb00780c */ /* 0x000fe20003f04070 */
[----:B--2---:R2:W1:Y:S01]  /*6f30*/  SHFL.DOWN PT, R247, R244, 0x10, 0x1f ;  /* 0x0a001f00f4f77f89 */ /* 0x00446200000e0000 */
        /* <DEDUP_REMOVED lines=16> */
.L_x_8755:
[----:B------:R-:W-:Y:S05]  /*7040*/  BSYNC B0 ;  /* 0x0000000000007941 */ /* 0x000fea0003800000 */
.L_x_8754:
[----:B0-----:R-:W0:Y:S01]  /*7050*/  SHFL.IDX PT, R246, R245, RZ, 0x1f ;  /* 0x00001ffff5f67589 */ /* 0x001e2200000e0000 */
[----:B------:R-:W-:Y:S01]  /*7060*/  ISETP.NE.AND P0, PT, R134, RZ, PT ;  /* 0x000000ff8600720c */ /* 0x000fe20003f05270 */
[----:B------:R-:W-:Y:S02]  /*7070*/  BSSY B0, `(.L_x_8756) ;  /* 0x0000200000007945 */ /* 0x000fe40003800000 */
[----:B-1----:R-:W1:Y:S04]  /*7080*/  SHFL.IDX PT, R247, R244, RZ, 0x1f ;  /* 0x00001ffff4f77589 */ /* 0x002e6800000e0000 */
[----:B------:R-:W5:Y:S04]  /*7090*/  SHFL.IDX PT, R250, R128, RZ, 0x1f ;  /* 0x00001fff80fa7589 */ /* 0x000f6800000e0000 */
[----:B--2---:R-:W-:Y:S04]  /*70a0*/  SHFL.DOWN PT, R245, R245, 0x1, 0x1f ;  /* 0x08201f00f5f57f89 */ /* 0x004fe800000e0000 */
[----:B------:R-:W-:Y:S04]  /*70b0*/  SHFL.IDX PT, R251, R67, RZ, 0x1f ;  /* 0x00001fff43fb7589 */ /* 0x000fe800000e0000 */
[----:B------:R-:W-:Y:S01]  /*70c0*/  SHFL.DOWN PT, R244, R244, 0x1, 0x1f ;  /* 0x08201f00f4f47f89 */ /* 0x000fe200000e0000 */
[----:B0--3--:R-:W-:-:S03]  /*70d0*/  FMUL.FTZ R248, R246, R64 ;  /* 0x00000040f6f87220 */ /* 0x009fc60000410000 */
[----:B------:R-:W-:Y:S01]  /*70e0*/  SHFL.DOWN PT, R128, R128, 0x1, 0x1f ;  /* 0x08201f0080807f89 */ /* 0x000fe200000e0000 */
[CC--:B----4-:R-:W-:Y:S02]  /*70f0*/  FMUL.FTZ R249, R246.reuse, R65.reuse ;  /* 0x00000041f6f97220 */ /* 0x0d0fe40000410000 */
[C---:B-1----:R-:W-:Y:S02]  /*7100*/  FFMA.FTZ R65, R247.reuse, R65, R248 ;  /* 0x00000041f7417223 */ /* 0x042fe400000100f8 */
[----:B------:R-:W0:Y:S01]  /*7110*/  SHFL.IDX PT, R248, R129, RZ, 0x1f ;  /* 0x00001fff81f87589 */ /* 0x000e2200000e0000 */
[----:B------:R-:W-:Y:S02]  /*7120*/  FFMA.FTZ R64, R247, R64, -R249 ;  /* 0x00000040f7407223 */ /* 0x000fe400000108f9 */
[C---:B------:R-:W-:Y:S01]  /*7130*/  FMUL.FTZ R249, R246.reuse, R67 ;  /* 0x00000043f6f97220 */ /* 0x040fe20000410000 */
[----:B------:R-:W-:Y:S01]  /*7140*/  SHFL.DOWN PT, R129, R129, 0x1, 0x1f ;  /* 0x08201f0081817f89 */ /* 0x000fe200000e0000 */
[----:B------:R-:W-:-:S02]  /*7150*/  FMUL.FTZ R246, R246, R66 ;  /* 0x00000042f6f67220 */ /* 0x000fc40000410000 */
[C---:B------:R-:W-:Y:S02]  /*7160*/  FFMA.FTZ R249, R247.reuse, R66, -R249 ;  /* 0x00000042f7f97223 */ /* 0x040fe400000108f9 */
[----:B------:R-:W-:Y:S02]  /*7170*/  FFMA.FTZ R247, R247, R67, R246 ;  /* 0x00000043f7f77223 */ /* 0x000fe400000100f6 */
[----:B------:R5:W1:Y:S02]  /*7180*/  SHFL.IDX PT, R246, R66, RZ, 0x1f ;  /* 0x00001fff42f67589 */ /* 0x000a6400000e0000 */
[----:B-----5:R-:W-:Y:S02]  /*7190*/  FADD.FTZ R66, R250, R249 ;  /* 0x000000f9fa427221 */ /* 0x020fe40000010000 */
[----:B0-----:R-:W-:-:S05]  /*71a0*/  FADD.FTZ R67, R248, R247 ;  /* 0x000000f7f8437221 */ /* 0x001fca0000010000 */
[----:B------:R0:W-:Y:S02]  /*71b0*/  @!P0 STS.128 [UR36+0x2e10], R64 ;  /* 0x002e1040ff008988 */ /* 0x0001e40008000c24 */
[C---:B0-----:R-:W-:Y:S02]  /*71c0*/  FFMA.FTZ R66, R49.reuse, R243, RZ ;  /* 0x000000f331427223 */ /* 0x041fe400000100ff */
[----:B------:R-:W-:Y:S02]  /*71d0*/  FFMA.FTZ R67, R49, -R242, RZ ;  /* 0x800000f231437223 */ /* 0x000fe400000100ff */
[C---:B------:R-:W-:Y:S02]  /*71e0*/  FFMA.FTZ R66, R48.reuse, R241, R66 ;  /* 0x000000f130427223 */ /* 0x040fe40000010042 */
[----:B------:R-:W-:Y:S02]  /*71f0*/  FFMA.FTZ R67, R48, -R240, R67 ;  /* 0x800000f030437223 */ /* 0x000fe40000010043 */
[----:B------:R-:W-:-:S02]  /*7200*/  FFMA.FTZ R66, R47, R137, R66 ;  /* 0x000000892f427223 */ /* 0x000fc40000010042 */
[----:B------:R-:W-:Y:S02]  /*7210*/  FFMA.FTZ R67, R47, -R138, R67 ;  /* 0x8000008a2f437223 */ /* 0x000fe40000010043 */
[C---:B-1----:R-:W-:Y:S02]  /*7220*/  @P1 FMUL.FTZ R64, R245.reuse, R246 ;  /* 0x000000f6f5401220 */ /* 0x042fe40000410000 */
[C---:B------:R-:W-:Y:S02]  /*7230*/  FFMA.FTZ R66, R46.reuse, R139, R66 ;  /* 0x0000008b2e427223 */ /* 0x040fe40000010042 */
[----:B------:R-:W-:Y:S02]  /*7240*/  FFMA.FTZ R67, R46, -R140, R67 ;  /* 0x8000008c2e437223 */ /* 0x000fe40000010043 */
[-C--:B------:R-:W-:Y:S02]  /*7250*/  @P1 FMUL.FTZ R245, R245, R251.reuse ;  /* 0x000000fbf5f51220 */ /* 0x080fe40000410000 */
[----:B------:R-:W-:-:S02]  /*7260*/  @P1 FFMA.FTZ R64, R244, R251, R64 ;  /* 0x000000fbf4401223 */ /* 0x000fc40000010040 */
[C---:B------:R-:W-:Y:S02]  /*7270*/  FFMA.FTZ R66, R45.reuse, R141, R66 ;  /* 0x0000008d2d427223 */ /* 0x040fe40000010042 */
[----:B------:R-:W-:Y:S02]  /*7280*/  FFMA.FTZ R67, R45, -R142, R67 ;  /* 0x8000008e2d437223 */ /* 0x000fe40000010043 */
[----:B------:R-:W-:Y:S02]  /*7290*/  @P1 FFMA.FTZ R245, R244, R246, -R245 ;  /* 0x000000f6f4f51223 */ /* 0x000fe400000108f5 */
[----:B------:R-:W-:Y:S02]  /*72a0*/  @P1 FADD.FTZ R251, R129, R64 ;  /* 0x0000004081fb1221 */ /* 0x000fe40000010000 */
[C---:B------:R-:W-:Y:S02]  /*72b0*/  FFMA.FTZ R66, R44.reuse, R143, R66 ;  /* 0x0000008f2c427223 */ /* 0x040fe40000010042 */
[----:B------:R-:W-:-:S02]  /*72c0*/  FFMA.FTZ R67, R44, -R144, R67 ;  /* 0x800000902c437223 */ /* 0x000fc40000010043 */
[----:B------:R-:W-:Y:S02]  /*72d0*/  @P1 FADD.FTZ R246, R128, R245 ;  /* 0x000000f580f61221 */ /* 0x000fe40000010000 */
[----:B------:R-:W-:Y:S02]  /*72e0*/  FMUL.FTZ R64, R251, -R127 ;  /* 0x8000007ffb407220 */ /* 0x000fe40000410000 */
[C---:B------:R-:W-:Y:S02]  /*72f0*/  FFMA.FTZ R66, R43.reuse, R145, R66 ;  /* 0x000000912b427223 */ /* 0x040fe40000010042 */
[----:B------:R-:W-:Y:S02]  /*7300*/  FFMA.FTZ R67, R43, -R146, R67 ;  /* 0x800000922b437223 */ /* 0x000fe40000010043 */
[C---:B------:R-:W-:Y:S02]  /*7310*/  FMUL.FTZ R65, R246.reuse, -R127 ;  /* 0x8000007ff6417220 */ /* 0x040fe40000410000 */
[----:B------:R-:W-:-:S02]  /*7320*/  FFMA.FTZ R64, R246, R126, -R64 ;  /* 0x0000007ef6407223 */ /* 0x000fc40000010840 */
[C---:B------:R-:W-:Y:S02]  /*7330*/  FFMA.FTZ R66, R42.reuse, R147, R66 ;  /* 0x000000932a427223 */ /* 0x040fe40000010042 */
[----:B------:R-:W-:Y:S02]  /*7340*/  FFMA.FTZ R67, R42, -R148, R67 ;  /* 0x800000942a437223 */ /* 0x000fe40000010043 */
[----:B------:R-:W-:Y:S02]  /*7350*/  FFMA.FTZ R65, R251, R126, R65 ;  /* 0x0000007efb417223 */ /* 0x000fe40000010041 */
[C---:B------:R-:W-:Y:S02]  /*7360*/  FFMA.FTZ R66, R41.reuse, R149, R66 ;  /* 0x0000009529427223 */ /* 0x040fe40000010042 */
[----:B------:R-:W-:Y:S02]  /*7370*/  FFMA.FTZ R67, R41, -R150, R67 ;  /* 0x8000009629437223 */ /* 0x000fe40000010043 */
[----:B------:R-:W-:-:S02]  /*7380*/  FADD.FTZ R64, R161, R64 ;  /* 0x00000040a1407221 */ /* 0x000fc40000010000 */
[----:B------:R-:W-:Y:S02]  /*7390*/  FMUL.FTZ R161, R56, R6 ;  /* 0x0000000638a17220 */ /* 0x000fe40000410000 */
[----:B------:R-:W-:Y:S02]  /*73a0*/  FADD.FTZ R65, -R162, R65 ;  /* 0x00000041a2417221 */ /* 0x000fe40000010100 */
[C---:B------:R-:W-:Y:S02]  /*73b0*/  FFMA.FTZ R66, R40.reuse, R226, R66 ;  /* 0x000000e228427223 */ /* 0x040fe40000010042 */
[----:B------:R-:W-:Y:S02]  /*73c0*/  FFMA.FTZ R67, R40, -R227, R67 ;  /* 0x800000e328437223 */ /* 0x000fe40000010043 */
[-C--:B------:R-:W-:Y:S02]  /*73d0*/  FFMA.FTZ R226, R179, -R161.reuse, R226 ;  /* 0x800000a1b3e27223 */ /* 0x080fe400000100e2 */
[----:B------:R-:W-:-:S02]  /*73e0*/  FFMA.FTZ R227, R178, -R161, R227 ;  /* 0x800000a1b2e37223 */ /* 0x000fc400000100e3 */
[CC--:B------:R-:W-:Y:S02]  /*73f0*/  FMUL.FTZ R161, R169.reuse, -R65.reuse ;  /* 0x80000041a9a17220 */ /* 0x0c0fe40000410000 */
[-C--:B------:R-:W-:Y:S02]  /*7400*/  FMUL.FTZ R169, R169, -R64.reuse ;  /* 0x80000040a9a97220 */ /* 0x080fe40000410000 */
[C---:B------:R-:W-:Y:S02]  /*7410*/  FFMA.FTZ R161, R170.reuse, R64, -R161 ;  /* 0x00000040aaa17223 */ /* 0x040fe400000108a1 */
[----:B------:R-:W-:Y:S02]  /*7420*/  FFMA.FTZ R170, R170, R65, R169 ;  /* 0x00000041aaaa7223 */ /* 0x000fe400000100a9 */
[----:B------:R-:W-:Y:S02]  /*7430*/  FADD.FTZ R160, R160, R161 ;  /* 0x000000a1a0a07221 */ /* 0x000fe40000010000 */
[----:B------:R-:W-:-:S02]  /*7440*/  FADD.FTZ R159, -R159, R170 ;  /* 0x000000aa9f9f7221 */ /* 0x000fc40000010100 */
[----:B------:R-:W-:Y:S02]  /*7450*/  FMUL.FTZ R162, R55, R5 ;  /* 0x0000000537a27220 */ /* 0x000fe40000410000 */
[C---:B------:R-:W-:Y:S02]  /*7460*/  FFMA.FTZ R66, R39.reuse, R228, R66 ;  /* 0x000000e427427223 */ /* 0x040fe40000010042 */
[----:B------:R-:W-:Y:S02]  /*7470*/  FFMA.FTZ R67, R39, -R229, R67 ;  /* 0x800000e527437223 */ /* 0x000fe40000010043 */
[C---:B------:R-:W-:Y:S02]  /*7480*/  FMUL.FTZ R170, R180.reuse, -R159 ;  /* 0x8000009fb4aa7220 */ /* 0x040fe40000410000 */
[----:B------:R-:W-:Y:S02]  /*7490*/  FMUL.FTZ R180, R180, -R160 ;  /* 0x800000a0b4b47220 */ /* 0x000fe40000410000 */
[----:B------:R-:W-:-:S02]  /*74a0*/  FFMA.FTZ R228, R177, -R162, R228 ;  /* 0x800000a2b1e47223 */ /* 0x000fc400000100e4 */
[----:B------:R-:W-:Y:S02]  /*74b0*/  FFMA.FTZ R229, R176, -R162, R229 ;  /* 0x800000a2b0e57223 */ /* 0x000fe400000100e5 */
[----:B------:R-:W-:Y:S02]  /*74c0*/  FMUL.FTZ R161, R54, R175 ;  /* 0x000000af36a17220 */ /* 0x000fe40000410000 */
[C---:B------:R-:W-:Y:S02]  /*74d0*/  FFMA.FTZ R66, R38.reuse, R230, R66 ;  /* 0x000000e626427223 */ /* 0x040fe40000010042 */
[----:B------:R-:W-:Y:S02]  /*74e0*/  FFMA.FTZ R162, R38, -R231, R67 ;  /* 0x800000e726a27223 */ /* 0x000fe40000010043 */
[C---:B------:R-:W-:Y:S02]  /*74f0*/  FFMA.FTZ R67, R181.reuse, R159, R180 ;  /* 0x0000009fb5437223 */ /* 0x040fe400000100b4 */
[----:B------:R-:W-:-:S02]  /*7500*/  FFMA.FTZ R170, R181, R160, -R170 ;  /* 0x000000a0b5aa7223 */ /* 0x000fc400000108aa */
[-C--:B------:R-:W-:Y:S02]  /*7510*/  FFMA.FTZ R230, R173, -R161.reuse, R230 ;  /* 0x800000a1ade67223 */ /* 0x080fe400000100e6 */
[----:B------:R-:W-:Y:S02]  /*7520*/  FFMA.FTZ R231, R174, -R161, R231 ;  /* 0x800000a1aee77223 */ /* 0x000fe400000100e7 */
[----:B------:R-:W-:Y:S02]  /*7530*/  FFMA.FTZ R161, R37, R232, R66 ;  /* 0x000000e825a17223 */ /* 0x000fe40000010042 */
[----:B------:R-:W-:Y:S02]  /*7540*/  FADD.FTZ R67, -R158, R67 ;  /* 0x000000439e437221 */ /* 0x000fe40000010100 */
[----:B------:R-:W-:Y:S02]  /*7550*/  FADD.FTZ R66, R157, R170 ;  /* 0x000000aa9d427221 */ /* 0x000fe40000010000 */
[----:B------:R-:W-:-:S02]  /*7560*/  FFMA.FTZ R157, R36, R234, R161 ;  /* 0x000000ea249d7223 */ /* 0x000fc400000100a1 */
[----:B------:R-:W-:Y:S02]  /*7570*/  FFMA.FTZ R162, R37, -R233, R162 ;  /* 0x800000e925a27223 */ /* 0x000fe400000100a2 */
[C---:B------:R-:W-:Y:S02]  /*7580*/  FMUL.FTZ R161, R182.reuse, -R67 ;  /* 0x80000043b6a17220 */ /* 0x040fe40000410000 */
[----:B------:R-:W-:Y:S02]  /*7590*/  FMUL.FTZ R182, R182, -R66 ;  /* 0x80000042b6b67220 */ /* 0x000fe40000410000 */
[----:B------:R-:W-:Y:S02]  /*75a0*/  FFMA.FTZ R158, R36, -R235, R162 ;  /* 0x800000eb249e7223 */ /* 0x000fe400000100a2 */
[----:B------:R-:W-:Y:S02]  /*75b0*/  FMUL.FTZ R169, R53, R4 ;  /* 0x0000000435a97220 */ /* 0x000fe40000410000 */
[----:B------:R-:W-:-:S02]  /*75c0*/  FFMA.FTZ R162, R183, R67, R182 ;  /* 0x00000043b7a27223 */ /* 0x000fc400000100b6 */
[----:B------:R-:W-:Y:S02]  /*75d0*/  FFMA.FTZ R161, R183, R66, -R161 ;  /* 0x00000042b7a17223 */ /* 0x000fe400000108a1 */
[-C--:B------:R-:W-:Y:S02]  /*75e0*/  FFMA.FTZ R232, R172, -R169.reuse, R232 ;  /* 0x800000a9ace87223 */ /* 0x080fe400000100e8 */
[----:B------:R-:W-:Y:S02]  /*75f0*/  FFMA.FTZ R233, R171, -R169, R233 ;  /* 0x800000a9abe97223 */ /* 0x000fe400000100e9 */
[----:B------:R-:W-:Y:S02]  /*7600*/  FADD.FTZ R162, -R155, R162 ;  /* 0x000000a29ba27221 */ /* 0x000fe40000010100 */
[----:B------:R-:W-:Y:S02]  /*7610*/  FMUL.FTZ R169, R52, R3 ;  /* 0x0000000334a97220 */ /* 0x000fe40000410000 */
[----:B------:R-:W-:-:S02]  /*7620*/  FMUL.FTZ R155, R50, R0 ;  /* 0x00000000329b7220 */ /* 0x000fc40000410000 */
[----:B------:R-:W-:Y:S02]  /*7630*/  FADD.FTZ R156, R156, R161 ;  /* 0x000000a19c9c7221 */ /* 0x000fe40000010000 */
[----:B------:R-:W-:Y:S02]  /*7640*/  FMUL.FTZ R161, R163, R65 ;  /* 0x00000041a3a17220 */ /* 0x000fe40000410000 */
[-C--:B------:R-:W-:Y:S02]  /*7650*/  FFMA.FTZ R234, R168, -R169.reuse, R234 ;  /* 0x800000a9a8ea7223 */ /* 0x080fe400000100ea */
[----:B------:R-:W-:Y:S02]  /*7660*/  FFMA.FTZ R235, R167, -R169, R235 ;  /* 0x800000a9a7eb7223 */ /* 0x000fe400000100eb */
[----:B------:R-:W-:Y:S02]  /*7670*/  FFMA.FTZ R163, R163, -R155, R136 ;  /* 0x8000009ba3a37223 */ /* 0x000fe40000010088 */
[----:B------:R-:W-:-:S02]  /*7680*/  FMUL.FTZ R169, R51, R2 ;  /* 0x0000000233a97220 */ /* 0x000fc40000410000 */
[C---:B------:R-:W-:Y:S02]  /*7690*/  FFMA.FTZ R155, R164.reuse, -R155, R135 ;  /* 0x8000009ba49b7223 */ /* 0x040fe40000010087 */
[----:B------:R-:W-:Y:S02]  /*76a0*/  FFMA.FTZ R164, R164, R64, R161 ;  /* 0x00000040a4a47223 */ /* 0x000fe400000100a1 */
[C---:B------:R-:W-:Y:S02]  /*76b0*/  FMUL.FTZ R161, R184.reuse, -R162 ;  /* 0x800000a2b8a17220 */ /* 0x040fe40000410000 */
[C---:B------:R-:W-:Y:S02]  /*76c0*/  FFMA.FTZ R157, R35.reuse, R236, R157 ;  /* 0x000000ec239d7223 */ /* 0x040fe4000001009d */
[----:B------:R-:W-:Y:S02]  /*76d0*/  FFMA.FTZ R158, R35, -R237, R158 ;  /* 0x800000ed239e7223 */ /* 0x000fe4000001009e */
[----:B------:R-:W-:-:S02]  /*76e0*/  FMUL.FTZ R184, R184, -R156 ;  /* 0x8000009cb8b87220 */ /* 0x000fc40000410000 */
[-C--:B------:R-:W-:Y:S02]  /*76f0*/  FFMA.FTZ R236, R166, -R169.reuse, R236 ;  /* 0x800000a9a6ec7223 */ /* 0x080fe400000100ec */
[C---:B------:R-:W-:Y:S02]  /*7700*/  FFMA.FTZ R237, R165.reuse, -R169, R237 ;  /* 0x800000a9a5ed7223 */ /* 0x040fe400000100ed */
[----:B------:R-:W-:Y:S02]  /*7710*/  FMUL.FTZ R169, R165, R159 ;  /* 0x0000009fa5a97220 */ /* 0x000fe40000410000 */
[----:B------:R-:W-:Y:S02]  /*7720*/  FMUL.FTZ R165, R167, R67 ;  /* 0x00000043a7a57220 */ /* 0x000fe40000410000 */
[C---:B------:R-:W-:Y:S02]  /*7730*/  FFMA.FTZ R170, R185.reuse, R156, -R161 ;  /* 0x0000009cb9aa7223 */ /* 0x040fe400000108a1 */
[----:B------:R-:W-:-:S02]  /*7740*/  FFMA.FTZ R167, R185, R162, R184 ;  /* 0x000000a2b9a77223 */ /* 0x000fc400000100b8 */
[----:B------:R-:W-:Y:S02]  /*7750*/  FADD.FTZ R161, R153, R170 ;  /* 0x000000aa99a17221 */ /* 0x000fe40000010000 */
[----:B------:R-:W-:Y:S02]  /*7760*/  FADD.FTZ R167, -R154, R167 ;  /* 0x000000a79aa77221 */ /* 0x000fe40000010100 */
[C---:B------:R-:W-:Y:S02]  /*7770*/  FMUL.FTZ R180, R186.reuse, -R161 ;  /* 0x800000a1bab47220 */ /* 0x040fe40000410000 */
[----:B------:R-:W-:Y:S02]  /*7780*/  FMUL.FTZ R154, R186, -R167 ;  /* 0x800000a7ba9a7220 */ /* 0x000fe40000410000 */
[----:B------:R-:W-:Y:S02]  /*7790*/  FMUL.FTZ R153, R65, UR42 ;  /* 0x0000002a41997c20 */ /* 0x000fe40008410000 */
[----:B------:R-:W-:-:S02]  /*77a0*/  FMUL.FTZ R171, R171, R162 ;  /* 0x000000a2abab7220 */ /* 0x000fc40000410000 */
[----:B------:R-:W-:Y:S02]  /*77b0*/  FFMA.FTZ R168, R168, R66, R165 ;  /* 0x00000042a8a87223 */ /* 0x000fe400000100a5 */
[C---:B------:R-:W-:Y:S02]  /*77c0*/  FFMA.FTZ R180, R187.reuse, R167, R180 ;  /* 0x000000a7bbb47223 */ /* 0x040fe400000100b4 */
[----:B------:R-:W-:Y:S02]  /*77d0*/  FFMA.FTZ R165, R187, R161, -R154 ;  /* 0x000000a1bba57223 */ /* 0x000fe4000001089a */
[----:B------:R-:W-:Y:S01]  /*77e0*/  FFMA.FTZ R166, R166, R160, R169 ;  /* 0x000000a0a6a67223 */ /* 0x000fe200000100a9 */
[----:B------:R-:W-:Y:S01]  /*77f0*/  SHF.L.U32 R169, R134, 0x5, RZ ;  /* 0x0000000586a97819 */ /* 0x000fe200000006ff */
[C---:B------:R-:W-:Y:S02]  /*7800*/  FMUL.FTZ R170, R64.reuse, UR42 ;  /* 0x0000002a40aa7c20 */ /* 0x040fe40008410000 */
[----:B------:R-:W-:Y:S01]  /*7810*/  FFMA.FTZ R153, R64, UR43, R153 ;  /* 0x0000002b40997c23 */ /* 0x000fe20008010099 */
[----:B------:R-:W-:Y:S01]  /*7820*/  LEA.HI.SX32 R169, R169, R169, 0x1b ;  /* 0x000000a9a9a97211 */ /* 0x000fe200078fdaff */
[----:B------:R-:W-:-:S02]  /*7830*/  FFMA.FTZ R172, R172, R156, R171 ;  /* 0x0000009cacac7223 */ /* 0x000fc400000100ab */
[----:B------:R-:W-:Y:S02]  /*7840*/  FMUL.FTZ R64, R50, R64 ;  /* 0x0000004032407220 */ /* 0x000fe40000410000 */
[----:B------:R-:W-:Y:S02]  /*7850*/  FMUL.FTZ R182, R174, R167 ;  /* 0x000000a7aeb67220 */ /* 0x000fe40000410000 */
[----:B------:R-:W-:Y:S02]  /*7860*/  FADD.FTZ R171, -R151, R180 ;  /* 0x000000b497ab7221 */ /* 0x000fe40000010100 */
[----:B------:R-:W-:Y:S02]  /*7870*/  FADD.FTZ R174, R152, R165 ;  /* 0x000000a598ae7221 */ /* 0x000fe40000010000 */
[----:B------:R-:W-:Y:S02]  /*7880*/  FMUL.FTZ R186, R0, R64 ;  /* 0x0000004000ba7220 */ /* 0x000fe40000410000 */
[----:B------:R-:W-:-:S02]  /*7890*/  FMUL.FTZ R165, R188, -R171 ;  /* 0x800000abbca57220 */ /* 0x000fc40000410000 */
[-C--:B------:R-:W-:Y:S01]  /*78a0*/  FMUL.FTZ R188, R188, -R174.reuse ;  /* 0x800000aebcbc7220 */ /* 0x080fe20000410000 */
[----:B------:R0:W-:Y:S01]  /*78b0*/  STS [R169.X4+0x8b8], R186 ;  /* 0x0008b8baa9007388 */ /* 0x0001e20000004800 */
[----:B------:R-:W-:Y:S02]  /*78c0*/  FMUL.FTZ R181, R51, R159 ;  /* 0x0000009f33b57220 */ /* 0x000fe40000410000 */
[----:B------:R-:W-:Y:S02]  /*78d0*/  FFMA.FTZ R165, R189, R174, -R165 ;  /* 0x000000aebda57223 */ /* 0x000fe400000108a5 */
[----:B------:R-:W-:Y:S02]  /*78e0*/  FFMA.FTZ R154, R65, UR43, -R170 ;  /* 0x0000002b419a7c23 */ /* 0x000fe400080108aa */
[----:B------:R-:W-:Y:S02]  /*78f0*/  FFMA.FTZ R188, R189, R171, R188 ;  /* 0x000000abbdbc7223 */ /* 0x000fe400000100bc */
[----:B------:R-:W-:-:S02]  /*7900*/  FMUL.FTZ R170, R50, R65 ;  /* 0x0000004132aa7220 */ /* 0x000fc40000410000 */
[----:B------:R-:W-:Y:S02]  /*7910*/  FMUL.FTZ R152, R160, UR42 ;  /* 0x0000002aa0987c20 */ /* 0x000fe40008410000 */
[----:B0-----:R-:W-:Y:S02]  /*7920*/  FMUL.FTZ R186, R2, R181 ;  /* 0x000000b502ba7220 */ /* 0x001fe40000410000 */
[----:B------:R-:W-:Y:S02]  /*7930*/  FMUL.FTZ R65, R51, R160 ;  /* 0x000000a033417220 */ /* 0x000fe40000410000 */
[----:B------:R-:W-:Y:S01]  /*7940*/  FMUL.FTZ R151, R159, UR42 ;  /* 0x0000002a9f977c20 */ /* 0x000fe20008410000 */
[----:B------:R0:W-:Y:S01]  /*7950*/  STS [R169.X4+0x8b4], R186 ;  /* 0x0008b4baa9007388 */ /* 0x0001e20000004800 */
[----:B------:R-:W-:Y:S02]  /*7960*/  FMUL.FTZ R183, R67, UR42 ;  /* 0x0000002a43b77c20 */ /* 0x000fe40008410000 */
[----:B------:R-:W-:-:S02]  /*7970*/  FADD.FTZ R212, R212, R165 ;  /* 0x000000a5d4d47221 */ /* 0x000fc40000010000 */
[----:B------:R-:W-:Y:S02]  /*7980*/  FADD.FTZ R213, -R213, R188 ;  /* 0x000000bcd5d57221 */ /* 0x000fe40000010100 */
[----:B------:R-:W-:Y:S02]  /*7990*/  FFMA.FTZ R152, R159, UR43, -R152 ;  /* 0x0000002b9f987c23 */ /* 0x000fe40008010898 */
[----:B------:R-:W-:Y:S02]  /*79a0*/  FMUL.FTZ R184, R2, R65 ;  /* 0x0000004102b87220 */ /* 0x000fe40000410000 */
[----:B------:R-:W-:Y:S02]  /*79b0*/  FFMA.FTZ R151, R160, UR43, R151 ;  /* 0x0000002ba0977c23 */ /* 0x000fe40008010097 */
[----:B------:R-:W-:Y:S01]  /*79c0*/  FFMA.FTZ R159, R66, UR43, R183 ;  /* 0x0000002b429f7c23 */ /* 0x000fe200080100b7 */
[----:B------:R1:W-:Y:S01]  /*79d0*/  STS [R169.X4+0x8b0], R184 ;  /* 0x0008b0b8a9007388 */ /* 0x0003e20000004800 */
[----:B------:R-:W-:-:S02]  /*79e0*/  FFMA.FTZ R173, R173, R161, R182 ;  /* 0x000000a1adad7223 */ /* 0x000fc400000100b6 */
[----:B------:R-:W-:Y:S02]  /*79f0*/  FMUL.FTZ R160, R66, UR42 ;  /* 0x0000002a42a07c20 */ /* 0x000fe40008410000 */
[----:B------:R-:W-:Y:S02]  /*7a00*/  FMUL.FTZ R183, R162, UR42 ;  /* 0x0000002aa2b77c20 */ /* 0x000fe40008410000 */
[----:B0-----:R-:W-:Y:S02]  /*7a10*/  FMUL.FTZ R186, R190, -R212 ;  /* 0x800000d4beba7220 */ /* 0x001fe40000410000 */
[----:B------:R-:W-:Y:S02]  /*7a20*/  FMUL.FTZ R66, R52, R66 ;  /* 0x0000004234427220 */ /* 0x000fe40000410000 */
[----:B------:R-:W-:Y:S02]  /*7a30*/  FMUL.FTZ R182, R190, -R213 ;  /* 0x800000d5beb67220 */ /* 0x000fe40000410000 */
[----:B------:R-:W-:-:S02]  /*7a40*/  FFMA.FTZ R165, R156, UR43, R183 ;  /* 0x0000002b9ca57c23 */ /* 0x000fc400080100b7 */
[----:B------:R-:W-:Y:S02]  /*7a50*/  FFMA.FTZ R186, R191, R213, R186 ;  /* 0x000000d5bfba7223 */ /* 0x000fe400000100ba */
[----:B------:R-:W-:Y:S02]  /*7a60*/  FFMA.FTZ R160, R67, UR43, -R160 ;  /* 0x0000002b43a07c23 */ /* 0x000fe400080108a0 */
[----:B------:R-:W-:Y:S02]  /*7a70*/  FMUL.FTZ R180, R52, R67 ;  /* 0x0000004334b47220 */ /* 0x000fe40000410000 */
[----:B-1----:R-:W-:Y:S02]  /*7a80*/  FMUL.FTZ R184, R3, R66 ;  /* 0x0000004203b87220 */ /* 0x002fe40000410000 */
[----:B------:R-:W-:Y:S02]  /*7a90*/  FMUL.FTZ R183, R156, UR42 ;  /* 0x0000002a9cb77c20 */ /* 0x000fe40008410000 */
[----:B------:R-:W-:Y:S01]  /*7aa0*/  FFMA.FTZ R185, R191, R212, -R182 ;  /* 0x000000d4bfb97223 */ /* 0x000fe200000108b6 */
[----:B------:R0:W-:Y:S01]  /*7ab0*/  STS [R169.X4+0x8a8], R184 ;  /* 0x0008a8b8a9007388 */ /* 0x0001e20000004800 */
[----:B------:R-:W-:-:S02]  /*7ac0*/  FMUL.FTZ R67, R53, R156 ;  /* 0x0000009c35437220 */ /* 0x000fc40000410000 */
[----:B------:R-:W-:Y:S02]  /*7ad0*/  FMUL.FTZ R156, R167, UR42 ;  /* 0x0000002aa79c7c20 */ /* 0x000fe40008410000 */
[----:B------:R-:W-:Y:S02]  /*7ae0*/  FADD.FTZ R211, -R211, R186 ;  /* 0x000000bad3d37221 */ /* 0x000fe40000010100 */
[----:B------:R-:W-:Y:S02]  /*7af0*/  FFMA.FTZ R182, R162, UR43, -R183 ;  /* 0x0000002ba2b67c23 */ /* 0x000fe400080108b7 */
[----:B------:R-:W-:Y:S02]  /*7b00*/  FADD.FTZ R210, R210, R185 ;  /* 0x000000b9d2d27221 */ /* 0x000fe40000010000 */
[----:B------:R-:W-:Y:S02]  /*7b10*/  FMUL.FTZ R183, R53, R162 ;  /* 0x000000a235b77220 */ /* 0x000fe40000410000 */
[----:B------:R-:W-:-:S02]  /*7b20*/  FMUL.FTZ R162, R161, UR42 ;  /* 0x0000002aa1a27c20 */ /* 0x000fc40008410000 */
[----:B------:R-:W-:Y:S02]  /*7b30*/  FFMA.FTZ R185, R161, UR43, R156 ;  /* 0x0000002ba1b97c23 */ /* 0x000fe4000801009c */
[----:B0-----:R-:W-:Y:S02]  /*7b40*/  FMUL.FTZ R184, R54, R161 ;  /* 0x000000a136b87220 */ /* 0x001fe40000410000 */
[C---:B------:R-:W-:Y:S02]  /*7b50*/  FMUL.FTZ R161, R192.reuse, -R211 ;  /* 0x800000d3c0a17220 */ /* 0x040fe40000410000 */
[----:B------:R-:W-:Y:S02]  /*7b60*/  FMUL.FTZ R192, R192, -R210 ;  /* 0x800000d2c0c07220 */ /* 0x000fe40000410000 */
[----:B------:R-:W-:Y:S02]  /*7b70*/  FMUL.FTZ R156, R54, R167 ;  /* 0x000000a7369c7220 */ /* 0x000fe40000410000 */
[----:B------:R-:W-:-:S02]  /*7b80*/  FFMA.FTZ R162, R167, UR43, -R162 ;  /* 0x0000002ba7a27c23 */ /* 0x000fc400080108a2 */
[C---:B------:R-:W-:Y:S02]  /*7b90*/  FFMA.FTZ R192, R193.reuse, R211, R192 ;  /* 0x000000d3c1c07223 */ /* 0x040fe400000100c0 */
[----:B------:R-:W-:Y:S02]  /*7ba0*/  FFMA.FTZ R161, R193, R210, -R161 ;  /* 0x000000d2c1a17223 */ /* 0x000fe400000108a1 */
[C---:B------:R-:W-:Y:S02]  /*7bb0*/  FMUL.FTZ R167, R231.reuse, R156 ;  /* 0x0000009ce7a77220 */ /* 0x040fe40000410000 */
[----:B------:R-:W-:Y:S02]  /*7bc0*/  FMUL.FTZ R188, R4, R67 ;  /* 0x0000004304bc7220 */ /* 0x000fe40000410000 */
[----:B------:R-:W-:Y:S02]  /*7bd0*/  FMUL.FTZ R162, R231, R162 ;  /* 0x000000a2e7a27220 */ /* 0x000fe40000410000 */
[----:B------:R-:W-:Y:S01]  /*7be0*/  FADD.FTZ R209, -R209, R192 ;  /* 0x000000c0d1d17221 */ /* 0x000fe20000010100 */
[----:B------:R0:W-:Y:S01]  /*7bf0*/  STS [R169.X4+0x8a0], R188 ;  /* 0x0008a0bca9007388 */ /* 0x0001e20000004800 */
[----:B------:R-:W-:-:S02]  /*7c00*/  FMUL.FTZ R186, R175, R184 ;  /* 0x000000b8afba7220 */ /* 0x000fc40000410000 */
[-C--:B------:R-:W-:Y:S02]  /*7c10*/  FMUL.FTZ R231, R231, R184.reuse ;  /* 0x000000b8e7e77220 */ /* 0x080fe40000410000 */
[----:B------:R-:W-:Y:S01]  /*7c20*/  FADD.FTZ R161, R208, R161 ;  /* 0x000000a1d0a17221 */ /* 0x000fe20000010000 */
[----:B------:R1:W-:Y:S01]  /*7c30*/  STS [R169.X4+0x898], R186 ;  /* 0x000898baa9007388 */ /* 0x0003e20000004800 */
[C---:B------:R-:W-:Y:S02]  /*7c40*/  FFMA.FTZ R184, R230.reuse, R184, R167 ;  /* 0x000000b8e6b87223 */ /* 0x040fe400000100a7 */
[----:B------:R-:W-:Y:S02]  /*7c50*/  FFMA.FTZ R162, R230, R185, R162 ;  /* 0x000000b9e6a27223 */ /* 0x000fe400000100a2 */
[----:B------:R-:W-:Y:S02]  /*7c60*/  FMUL.FTZ R167, R176, R171 ;  /* 0x000000abb0a77220 */ /* 0x000fe40000410000 */
[----:B------:R-:W-:-:S02]  /*7c70*/  FMUL.FTZ R176, R194, -R209 ;  /* 0x800000d1c2b07220 */ /* 0x000fc40000410000 */
[CC--:B0-----:R-:W-:Y:S02]  /*7c80*/  FMUL.FTZ R188, R175.reuse, R156.reuse ;  /* 0x0000009cafbc7220 */ /* 0x0c1fe40000410000 */
[----:B------:R-:W-:Y:S02]  /*7c90*/  FMUL.FTZ R194, R194, -R161 ;  /* 0x800000a1c2c27220 */ /* 0x000fe40000410000 */
[----:B------:R-:W-:Y:S01]  /*7ca0*/  FFMA.FTZ R230, R230, R156, -R231 ;  /* 0x0000009ce6e67223 */ /* 0x000fe200000108e7 */
[----:B------:R0:W-:Y:S01]  /*7cb0*/  STS [R169.X4+0x89c], R188 ;  /* 0x00089cbca9007388 */ /* 0x0001e20000004800 */
[-C--:B------:R-:W-:Y:S02]  /*7cc0*/  FFMA.FTZ R74, R54, R173.reuse, R74 ;  /* 0x000000ad364a7223 */ /* 0x080fe4000001004a */
[----:B------:R-:W-:Y:S02]  /*7cd0*/  FFMA.FTZ R156, R175, R173, R162 ;  /* 0x000000adaf9c7223 */ /* 0x000fe400000100a2 */
[----:B-1----:R-:W-:-:S02]  /*7ce0*/  FMUL.FTZ R186, R174, UR42 ;  /* 0x0000002aaeba7c20 */ /* 0x002fc40008410000 */
[----:B------:R-:W-:Y:S02]  /*7cf0*/  FMUL.FTZ R173, R171, UR42 ;  /* 0x0000002aabad7c20 */ /* 0x000fe40008410000 */
[----:B------:R-:W-:Y:S02]  /*7d00*/  FFMA.FTZ R194, R195, R209, R194 ;  /* 0x000000d1c3c27223 */ /* 0x000fe400000100c2 */
[----:B------:R-:W-:Y:S02]  /*7d10*/  FFMA.FTZ R162, R177, R174, R167 ;  /* 0x000000aeb1a27223 */ /* 0x000fe400000100a7 */
[----:B------:R-:W-:Y:S02]  /*7d20*/  FFMA.FTZ R167, R195, R161, -R176 ;  /* 0x000000a1c3a77223 */ /* 0x000fe400000108b0 */
[----:B------:R-:W-:Y:S02]  /*7d30*/  FFMA.FTZ R186, R171, UR43, -R186 ;  /* 0x0000002babba7c23 */ /* 0x000fe400080108ba */
[----:B0-----:R-:W-:-:S02]  /*7d40*/  FMUL.FTZ R188, R55, R171 ;  /* 0x000000ab37bc7220 */ /* 0x001fc40000410000 */
[----:B------:R-:W-:Y:S02]  /*7d50*/  FFMA.FTZ R171, R174, UR43, R173 ;  /* 0x0000002baeab7c23 */ /* 0x000fe400080100ad */
[----:B------:R-:W-:Y:S02]  /*7d60*/  FMUL.FTZ R176, R55, R174 ;  /* 0x000000ae37b07220 */ /* 0x000fe40000410000 */
[----:B------:R-:W-:Y:S02]  /*7d70*/  FADD.FTZ R174, -R215, R194 ;  /* 0x000000c2d7ae7221 */ /* 0x000fe40000010100 */
[----:B------:R-:W-:Y:S02]  /*7d80*/  FADD.FTZ R214, R214, R167 ;  /* 0x000000a7d6d67221 */ /* 0x000fe40000010000 */
[----:B------:R-:W-:Y:S02]  /*7d90*/  FMUL.FTZ R167, R196, -R174 ;  /* 0x800000aec4a77220 */ /* 0x000fe40000410000 */
[----:B------:R-:W-:-:S02]  /*7da0*/  FMUL.FTZ R173, R229, R188 ;  /* 0x000000bce5ad7220 */ /* 0x000fc40000410000 */
[-C--:B------:R-:W-:Y:S02]  /*7db0*/  FMUL.FTZ R196, R196, -R214.reuse ;  /* 0x800000d6c4c47220 */ /* 0x080fe40000410000 */
[----:B------:R-:W-:Y:S02]  /*7dc0*/  FFMA.FTZ R167, R197, R214, -R167 ;  /* 0x000000d6c5a77223 */ /* 0x000fe400000108a7 */
[-C--:B------:R-:W-:Y:S02]  /*7dd0*/  FMUL.FTZ R175, R229, R176.reuse ;  /* 0x000000b0e5af7220 */ /* 0x080fe40000410000 */
[-C--:B------:R-:W-:Y:S02]  /*7de0*/  FFMA.FTZ R173, R228, R176.reuse, R173 ;  /* 0x000000b0e4ad7223 */ /* 0x080fe400000100ad */
[----:B------:R-:W-:Y:S02]  /*7df0*/  FMUL.FTZ R176, R5, R176 ;  /* 0x000000b005b07220 */ /* 0x000fe40000410000 */
[----:B------:R-:W-:-:S02]  /*7e00*/  FMUL.FTZ R129, R68, R28 ;  /* 0x0000001c44817220 */ /* 0x000fc40000410000 */
[----:B------:R-:W-:Y:S01]  /*7e10*/  FFMA.FTZ R196, R197, R174, R196 ;  /* 0x000000aec5c47223 */ /* 0x000fe200000100c4 */
[----:B------:R0:W-:Y:S01]  /*7e20*/  STS [R169.X4+0x890], R176 ;  /* 0x000890b0a9007388 */ /* 0x0001e20000004800 */
[----:B------:R-:W-:Y:S02]  /*7e30*/  FADD.FTZ R167, R224, R167 ;  /* 0x000000a7e0a77221 */ /* 0x000fe40000010000 */
[-C--:B------:R-:W-:Y:S02]  /*7e40*/  FFMA.FTZ R128, R30, -R129.reuse, R241 ;  /* 0x800000811e807223 */ /* 0x080fe400000100f1 */
[----:B------:R-:W-:Y:S02]  /*7e50*/  FFMA.FTZ R129, R29, -R129, R240 ;  /* 0x800000811d817223 */ /* 0x000fe400000100f0 */
[----:B------:R-:W-:Y:S02]  /*7e60*/  FADD.FTZ R225, -R225, R196 ;  /* 0x000000c4e1e17221 */ /* 0x000fe40000010100 */
[----:B------:R-:W-:-:S02]  /*7e70*/  FMUL.FTZ R240, R63, R25 ;  /* 0x000000193ff07220 */ /* 0x000fc40000410000 */
[C---:B0-----:R-:W-:Y:S02]  /*7e80*/  FMUL.FTZ R176, R198.reuse, -R167 ;  /* 0x800000a7c6b07220 */ /* 0x041fe40000410000 */
[-C--:B------:R-:W-:Y:S02]  /*7e90*/  FMUL.FTZ R198, R198, -R225.reuse ;  /* 0x800000e1c6c67220 */ /* 0x080fe40000410000 */
[----:B------:R-:W-:Y:S02]  /*7ea0*/  FFMA.FTZ R176, R199, R225, R176 ;  /* 0x000000e1c7b07223 */ /* 0x000fe400000100b0 */
[-C--:B------:R-:W-:Y:S02]  /*7eb0*/  FFMA.FTZ R137, R27, -R240.reuse, R137 ;  /* 0x800000f01b897223 */ /* 0x080fe40000010089 */
[----:B------:R-:W-:Y:S02]  /*7ec0*/  FFMA.FTZ R138, R26, -R240, R138 ;  /* 0x800000f01a8a7223 */ /* 0x000fe4000001008a */
[----:B------:R-:W-:-:S02]  /*7ed0*/  FMUL.FTZ R240, R62, R22 ;  /* 0x000000163ef07220 */ /* 0x000fc40000410000 */
[----:B------:R-:W-:Y:S02]  /*7ee0*/  FFMA.FTZ R199, R199, R167, -R198 ;  /* 0x000000a7c7c77223 */ /* 0x000fe400000108c6 */
[----:B------:R-:W-:Y:S02]  /*7ef0*/  FADD.FTZ R176, -R223, R176 ;  /* 0x000000b0dfb07221 */ /* 0x000fe40000010100 */
[-C--:B------:R-:W-:Y:S02]  /*7f00*/  FFMA.FTZ R139, R24, -R240.reuse, R139 ;  /* 0x800000f0188b7223 */ /* 0x080fe4000001008b */
[----:B------:R-:W-:Y:S02]  /*7f10*/  FFMA.FTZ R140, R23, -R240, R140 ;  /* 0x800000f0178c7223 */ /* 0x000fe4000001008c */
[----:B------:R-:W-:Y:S02]  /*7f20*/  FMUL.FTZ R240, R61, R21 ;  /* 0x000000153df07220 */ /* 0x000fe40000410000 */
[----:B------:R-:W-:-:S02]  /*7f30*/  FADD.FTZ R222, R222, R199 ;  /* 0x000000c7dede7221 */ /* 0x000fc40000010000 */
[----:B------:R-:W-:Y:S02]  /*7f40*/  FMUL.FTZ R177, R200, -R176 ;  /* 0x800000b0c8b17220 */ /* 0x000fe40000410000 */
[-C--:B------:R-:W-:Y:S02]  /*7f50*/  FFMA.FTZ R141, R20, -R240.reuse, R141 ;  /* 0x800000f0148d7223 */ /* 0x080fe4000001008d */
[----:B------:R-:W-:Y:S02]  /*7f60*/  FFMA.FTZ R142, R19, -R240, R142 ;  /* 0x800000f0138e7223 */ /* 0x000fe4000001008e */
[----:B------:R-:W-:Y:S02]  /*7f70*/  FMUL.FTZ R240, R60, R16 ;  /* 0x000000103cf07220 */ /* 0x000fe40000410000 */
[-C--:B------:R-:W-:Y:S02]  /*7f80*/  FMUL.FTZ R200, R200, -R222.reuse ;  /* 0x800000dec8c87220 */ /* 0x080fe40000410000 */
[----:B------:R-:W-:-:S02]  /*7f90*/  FFMA.FTZ R177, R201, R222, -R177 ;  /* 0x000000dec9b17223 */ /* 0x000fc400000108b1 */
[----:B------:R-:W-:Y:S02]  /*7fa0*/  FMUL.FTZ R190, R4, R183 ;  /* 0x000000b704be7220 */ /* 0x000fe40000410000 */
[----:B------:R-:W-:Y:S02]  /*7fb0*/  FMUL.FTZ R186, R229, R186 ;  /* 0x000000bae5ba7220 */ /* 0x000fe40000410000 */
[-C--:B------:R-:W-:Y:S01]  /*7fc0*/  FFMA.FTZ R143, R18, -R240.reuse, R143 ;  /* 0x800000f0128f7223 */ /* 0x080fe2000001008f */
[----:B------:R0:W-:Y:S01]  /*7fd0*/  STS [R169.X4+0x8a4], R190 ;  /* 0x0008a4bea9007388 */ /* 0x0001e20000004800 */
[----:B------:R-:W-:Y:S02]  /*7fe0*/  FFMA.FTZ R144, R17, -R240, R144 ;  /* 0x800000f011907223 */ /* 0x000fe40000010090 */
[----:B------:R-:W-:Y:S02]  /*7ff0*/  FMUL.FTZ R185, R233, R67 ;  /* 0x00000043e9b97220 */ /* 0x000fe40000410000 */
[----:B------:R-:W-:-:S02]  /*8000*/  FFMA.FTZ R200, R201, R176, R200 ;  /* 0x000000b0c9c87223 */ /* 0x000fc400000100c8 */
[----:B------:R-:W-:Y:S02]  /*8010*/  FADD.FTZ R177, R220, R177 ;  /* 0x000000b1dcb17221 */ /* 0x000fe40000010000 */
[----:B------:R-:W-:Y:S02]  /*8020*/  FMUL.FTZ R240, R59, R15 ;  /* 0x0000000f3bf07220 */ /* 0x000fe40000410000 */
[-C--:B------:R-:W-:Y:S02]  /*8030*/  FFMA.FTZ R175, R228, R188.reuse, -R175 ;  /* 0x000000bce4af7223 */ /* 0x080fe400000108af */
[----:B------:R-:W-:Y:S02]  /*8040*/  FMUL.FTZ R187, R56, R213 ;  /* 0x000000d538bb7220 */ /* 0x000fe40000410000 */
[----:B0-----:R-:W-:Y:S02]  /*8050*/  FMUL.FTZ R190, R5, R188 ;  /* 0x000000bc05be7220 */ /* 0x001fe40000410000 */
[----:B------:R-:W-:-:S02]  /*8060*/  FFMA.FTZ R228, R228, R171, R186 ;  /* 0x000000abe4e47223 */ /* 0x000fc400000100ba */
[-C--:B------:R-:W-:Y:S01]  /*8070*/  FMUL.FTZ R171, R233, R183.reuse ;  /* 0x000000b7e9ab7220 */ /* 0x080fe20000410000 */
[----:B------:R0:W-:Y:S01]  /*8080*/  STS [R169.X4+0x894], R190 ;  /* 0x000894bea9007388 */ /* 0x0001e20000004800 */
[----:B------:R-:W-:Y:S02]  /*8090*/  FFMA.FTZ R185, R232, R183, -R185 ;  /* 0x000000b7e8b97223 */ /* 0x000fe400000108b9 */
[----:B------:R-:W-:Y:S02]  /*80a0*/  FADD.FTZ R221, -R221, R200 ;  /* 0x000000c8dddd7221 */ /* 0x000fe40000010100 */
[----:B------:R-:W-:Y:S02]  /*80b0*/  FMUL.FTZ R188, R202, -R177 ;  /* 0x800000b1cabc7220 */ /* 0x000fe40000410000 */
[-C--:B------:R-:W-:Y:S02]  /*80c0*/  FFMA.FTZ R145, R14, -R240.reuse, R145 ;  /* 0x800000f00e917223 */ /* 0x080fe40000010091 */
[----:B------:R-:W-:-:S02]  /*80d0*/  FFMA.FTZ R146, R13, -R240, R146 ;  /* 0x800000f00d927223 */ /* 0x000fc40000010092 */
[----:B------:R-:W-:Y:S02]  /*80e0*/  FMUL.FTZ R183, R56, R212 ;  /* 0x000000d438b77220 */ /* 0x000fe40000410000 */
[----:B------:R-:W-:Y:S02]  /*80f0*/  FMUL.FTZ R240, R58, R12 ;  /* 0x0000000c3af07220 */ /* 0x000fe40000410000 */
[----:B------:R-:W-:Y:S02]  /*8100*/  FMUL.FTZ R186, R227, R187 ;  /* 0x000000bbe3ba7220 */ /* 0x000fe40000410000 */
[-C--:B------:R-:W-:Y:S02]  /*8110*/  FMUL.FTZ R202, R202, -R221.reuse ;  /* 0x800000ddcaca7220 */ /* 0x080fe40000410000 */
[----:B------:R-:W-:Y:S02]  /*8120*/  FFMA.FTZ R188, R203, R221, R188 ;  /* 0x000000ddcbbc7223 */ /* 0x000fe400000100bc */
[----:B------:R-:W-:-:S02]  /*8130*/  FMUL.FTZ R189, R227, R183 ;  /* 0x000000b7e3bd7220 */ /* 0x000fc40000410000 */
[-C--:B------:R-:W-:Y:S02]  /*8140*/  FFMA.FTZ R147, R10, -R240.reuse, R147 ;  /* 0x800000f00a937223 */ /* 0x080fe40000010093 */
[----:B------:R-:W-:Y:S02]  /*8150*/  FFMA.FTZ R148, R11, -R240, R148 ;  /* 0x800000f00b947223 */ /* 0x000fe40000010094 */
[-C--:B------:R-:W-:Y:S02]  /*8160*/  FFMA.FTZ R186, R226, R183.reuse, R186 ;  /* 0x000000b7e2ba7223 */ /* 0x080fe400000100ba */
[C---:B0-----:R-:W-:Y:S02]  /*8170*/  FMUL.FTZ R190, R6.reuse, R183 ;  /* 0x000000b706be7220 */ /* 0x041fe40000410000 */
[----:B------:R-:W-:Y:S02]  /*8180*/  FMUL.FTZ R240, R57, R7 ;  /* 0x0000000739f07220 */ /* 0x000fe40000410000 */
[----:B------:R-:W-:Y:S01]  /*8190*/  FMUL.FTZ R183, R235, R180 ;  /* 0x000000b4ebb77220 */ /* 0x000fe20000410000 */
[----:B------:R0:W-:Y:S01]  /*81a0*/  STS [R169.X4+0x888], R190 ;  /* 0x000888bea9007388 */ /* 0x0001e20000004800 */
[----:B------:R-:W-:-:S02]  /*81b0*/  FMUL.FTZ R192, R6, R187 ;  /* 0x000000bb06c07220 */ /* 0x000fc40000410000 */
[----:B------:R-:W-:Y:S02]  /*81c0*/  FFMA.FTZ R203, R203, R177, -R202 ;  /* 0x000000b1cbcb7223 */ /* 0x000fe400000108ca */
[----:B------:R-:W-:Y:S01]  /*81d0*/  FADD.FTZ R219, -R219, R188 ;  /* 0x000000bcdbdb7221 */ /* 0x000fe20000010100 */
[----:B------:R-:W-:Y:S01]  /*81e0*/  STS [R169.X4+0x88c], R192 ;  /* 0x00088cc0a9007388 */ /* 0x000fe20000004800 */
[----:B------:R-:W-:Y:S02]  /*81f0*/  FFMA.FTZ R187, R226, R187, -R189 ;  /* 0x000000bbe2bb7223 */ /* 0x000fe400000108bd */
[----:B------:R-:W-:Y:S02]  /*8200*/  FMUL.FTZ R189, R235, R66 ;  /* 0x00000042ebbd7220 */ /* 0x000fe40000410000 */
[-C--:B------:R-:W-:Y:S02]  /*8210*/  FFMA.FTZ R149, R9, -R240.reuse, R149 ;  /* 0x800000f009957223 */ /* 0x080fe40000010095 */
[----:B------:R-:W-:-:S02]  /*8220*/  FFMA.FTZ R150, R8, -R240, R150 ;  /* 0x800000f008967223 */ /* 0x000fc40000010096 */
[----:B------:R-:W-:Y:S02]  /*8230*/  FFMA.FTZ R66, R234, R66, R183 ;  /* 0x00000042ea427223 */ /* 0x000fe400000100b7 */
[----:B------:R-:W-:Y:S02]  /*8240*/  FMUL.FTZ R240, R0, R170 ;  /* 0x000000aa00f07220 */ /* 0x000fe40000410000 */
[----:B------:R-:W-:Y:S02]  /*8250*/  FADD.FTZ R218, R218, R203 ;  /* 0x000000cbdada7221 */ /* 0x000fe40000010000 */
[C---:B------:R-:W-:Y:S01]  /*8260*/  FMUL.FTZ R183, R204.reuse, -R219 ;  /* 0x800000dbccb77220 */ /* 0x040fe20000410000 */
[----:B------:R1:W-:Y:S01]  /*8270*/  STS [R169.X4+0x8bc], R240 ;  /* 0x0008bcf0a9007388 */ /* 0x0003e20000004800 */
[----:B0-----:R-:W-:Y:S02]  /*8280*/  FMUL.FTZ R190, R57, R211 ;  /* 0x000000d339be7220 */ /* 0x001fe40000410000 */
[----:B------:R-:W-:-:S02]  /*8290*/  FMUL.FTZ R204, R204, -R218 ;  /* 0x800000dacccc7220 */ /* 0x000fc40000410000 */
[----:B------:R-:W-:Y:S02]  /*82a0*/  FFMA.FTZ R183, R205, R218, -R183 ;  /* 0x000000dacdb77223 */ /* 0x000fe400000108b7 */
[----:B------:R-:W-:Y:S02]  /*82b0*/  FFMA.FTZ R188, R234, R180, -R189 ;  /* 0x000000b4eabc7223 */ /* 0x000fe400000108bd */
[----:B------:R-:W-:Y:S02]  /*82c0*/  FMUL.FTZ R189, R150, R190 ;  /* 0x000000be96bd7220 */ /* 0x000fe40000410000 */
[----:B-1----:R-:W-:Y:S02]  /*82d0*/  FMUL.FTZ R240, R3, R180 ;  /* 0x000000b403f07220 */ /* 0x002fe40000410000 */
[----:B------:R-:W-:Y:S02]  /*82e0*/  FMUL.FTZ R180, R57, R210 ;  /* 0x000000d239b47220 */ /* 0x000fe40000410000 */
[----:B------:R-:W-:Y:S01]  /*82f0*/  FFMA.FTZ R204, R205, R219, R204 ;  /* 0x000000dbcdcc7223 */ /* 0x000fe200000100cc */
[----:B------:R-:W-:Y:S01]  /*8300*/  STS [R169.X4+0x8ac], R240 ;  /* 0x0008acf0a9007388 */ /* 0x000fe20000004800 */
[----:B------:R-:W-:-:S02]  /*8310*/  FADD.FTZ R183, R216, R183 ;  /* 0x000000b7d8b77221 */ /* 0x000fc40000010000 */
[-C--:B------:R-:W-:Y:S02]  /*8320*/  FMUL.FTZ R191, R150, R180.reuse ;  /* 0x000000b496bf7220 */ /* 0x080fe40000410000 */
[-C--:B------:R-:W-:Y:S02]  /*8330*/  FFMA.FTZ R189, R149, R180.reuse, R189 ;  /* 0x000000b495bd7223 */ /* 0x080fe400000100bd */
[----:B------:R-:W-:Y:S02]  /*8340*/  FMUL.FTZ R192, R7, R180 ;  /* 0x000000b407c07220 */ /* 0x000fe40000410000 */
[----:B------:R-:W-:Y:S02]  /*8350*/  FADD.FTZ R217, -R217, R204 ;  /* 0x000000ccd9d97221 */ /* 0x000fe40000010100 */
[C---:B------:R-:W-:Y:S01]  /*8360*/  FMUL.FTZ R180, R206.reuse, -R183 ;  /* 0x800000b7ceb47220 */ /* 0x040fe20000410000 */
[----:B------:R0:W-:Y:S01]  /*8370*/  STS [R169.X4+0x880], R192 ;  /* 0x000880c0a9007388 */ /* 0x0001e20000004800 */
[----:B------:R-:W-:-:S02]  /*8380*/  FMUL.FTZ R206, R206, -R217 ;  /* 0x800000d9cece7220 */ /* 0x000fc40000410000 */
[----:B------:R-:W-:Y:S02]  /*8390*/  FFMA.FTZ R180, R207, R217, R180 ;  /* 0x000000d9cfb47223 */ /* 0x000fe400000100b4 */
[----:B------:R-:W-:Y:S02]  /*83a0*/  FMUL.FTZ R127, R69, R31 ;  /* 0x0000001f457f7220 */ /* 0x000fe40000410000 */
[-C--:B------:R-:W-:Y:S02]  /*83b0*/  FMUL.FTZ R194, R7, R190.reuse ;  /* 0x000000be07c27220 */ /* 0x080fe40000410000 */
[----:B------:R-:W-:Y:S02]  /*83c0*/  FFMA.FTZ R207, R207, R183, -R206 ;  /* 0x000000b7cfcf7223 */ /* 0x000fe400000108ce */
[----:B------:R-:W-:Y:S01]  /*83d0*/  FADD.FTZ R239, -R239, R180 ;  /* 0x000000b4efef7221 */ /* 0x000fe20000010100 */
[----:B------:R1:W-:Y:S01]  /*83e0*/  STS [R169.X4+0x884], R194 ;  /* 0x000884c2a9007388 */ /* 0x0003e20000004800 */
[----:B------:R-:W-:-:S02]  /*83f0*/  FFMA.FTZ R190, R149, R190, -R191 ;  /* 0x000000be95be7223 */ /* 0x000fc400000108bf */
[----:B------:R-:W-:Y:S02]  /*8400*/  FMUL.FTZ R191, R237, R181 ;  /* 0x000000b5edbf7220 */ /* 0x000fe40000410000 */
[-C--:B------:R-:W-:Y:S02]  /*8410*/  FFMA.FTZ R126, R33, -R127.reuse, R243 ;  /* 0x8000007f217e7223 */ /* 0x080fe400000100f3 */
[----:B------:R-:W-:Y:S02]  /*8420*/  FFMA.FTZ R127, R32, -R127, R242 ;  /* 0x8000007f207f7223 */ /* 0x000fe400000100f2 */
[----:B------:R-:W-:Y:S02]  /*8430*/  FADD.FTZ R238, R238, R207 ;  /* 0x000000cfeeee7221 */ /* 0x000fe40000010000 */
[----:B0-----:R-:W-:Y:S02]  /*8440*/  FMUL.FTZ R192, R69, R239 ;  /* 0x000000ef45c07220 */ /* 0x001fe40000410000 */
[----:B------:R-:W-:-:S02]  /*8450*/  FMUL.FTZ R193, R237, R65 ;  /* 0x00000041edc17220 */ /* 0x000fc40000410000 */
[----:B------:R-:W-:Y:S02]  /*8460*/  FFMA.FTZ R65, R236, R65, R191 ;  /* 0x00000041ec417223 */ /* 0x000fe400000100bf */
[----:B------:R-:W-:Y:S02]  /*8470*/  FMUL.FTZ R191, R68, R217 ;  /* 0x000000d944bf7220 */ /* 0x000fe40000410000 */
[----:B-1----:R-:W-:Y:S02]  /*8480*/  FMUL.FTZ R194, R69, R238 ;  /* 0x000000ee45c27220 */ /* 0x002fe40000410000 */
[----:B------:R-:W-:Y:S02]  /*8490*/  FMUL.FTZ R195, R127, R192 ;  /* 0x000000c07fc37220 */ /* 0x000fe40000410000 */
[----:B------:R-:W-:Y:S02]  /*84a0*/  FMUL.FTZ R201, R58, R209 ;  /* 0x000000d13ac97220 */ /* 0x000fe40000410000 */
[----:B------:R-:W-:-:S02]  /*84b0*/  FFMA.FTZ R181, R236, R181, -R193 ;  /* 0x000000b5ecb57223 */ /* 0x000fc400000108c1 */
[----:B------:R-:W-:Y:S02]  /*84c0*/  FMUL.FTZ R193, R68, R183 ;  /* 0x000000b744c17220 */ /* 0x000fe40000410000 */
[----:B------:R-:W-:Y:S02]  /*84d0*/  FMUL.FTZ R180, R129, R191 ;  /* 0x000000bf81b47220 */ /* 0x000fe40000410000 */
[----:B------:R-:W-:Y:S02]  /*84e0*/  FMUL.FTZ R199, R58, R161 ;  /* 0x000000a13ac77220 */ /* 0x000fe40000410000 */
[----:B------:R-:W-:Y:S02]  /*84f0*/  FFMA.FTZ R195, R126, R194, R195 ;  /* 0x000000c27ec37223 */ /* 0x000fe400000100c3 */
[----:B------:R-:W-:Y:S02]  /*8500*/  FMUL.FTZ R196, R148, R201 ;  /* 0x000000c994c47220 */ /* 0x000fe40000410000 */
[----:B------:R-:W-:-:S02]  /*8510*/  FFMA.FTZ R197, R128, R193, R180 ;  /* 0x000000c180c57223 */ /* 0x000fc400000100b4 */
[-C--:B------:R-:W-:Y:S02]  /*8520*/  FMUL.FTZ R202, R12, R199.reuse ;  /* 0x000000c70cca7220 */ /* 0x080fe40000410000 */
[----:B------:R-:W-:Y:S02]  /*8530*/  FADD.FTZ R180, RZ, R195 ;  /* 0x000000c3ffb47221 */ /* 0x000fe40000010000 */
[-C--:B------:R-:W-:Y:S01]  /*8540*/  FMUL.FTZ R198, R148, R199.reuse ;  /* 0x000000c794c67220 */ /* 0x080fe20000410000 */
[----:B------:R0:W-:Y:S01]  /*8550*/  STS [R169.X4+0x878], R202 ;  /* 0x000878caa9007388 */ /* 0x0001e20000004800 */
[----:B------:R-:W-:Y:S02]  /*8560*/  FFMA.FTZ R195, R147, R199, R196 ;  /* 0x000000c793c37223 */ /* 0x000fe400000100c4 */
[----:B------:R-:W-:Y:S02]  /*8570*/  FMUL.FTZ R196, R63, R219 ;  /* 0x000000db3fc47220 */ /* 0x000fe40000410000 */
[----:B------:R-:W-:-:S02]  /*8580*/  FADD.FTZ R200, R180, R197 ;  /* 0x000000c5b4c87221 */ /* 0x000fc40000010000 */
[-C--:B------:R-:W-:Y:S02]  /*8590*/  FFMA.FTZ R197, R147, R201.reuse, -R198 ;  /* 0x000000c993c57223 */ /* 0x080fe400000108c6 */
[----:B------:R-:W-:Y:S02]  /*85a0*/  FMUL.FTZ R208, R12, R201 ;  /* 0x000000c90cd07220 */ /* 0x000fe40000410000 */
[----:B------:R-:W-:Y:S02]  /*85b0*/  FMUL.FTZ R203, R127, R194 ;  /* 0x000000c27fcb7220 */ /* 0x000fe40000410000 */
[----:B------:R-:W-:Y:S01]  /*85c0*/  FMUL.FTZ R198, R63, R218 ;  /* 0x000000da3fc67220 */ /* 0x000fe20000410000 */
[----:B------:R1:W-:Y:S01]  /*85d0*/  STS [R169.X4+0x87c], R208 ;  /* 0x00087cd0a9007388 */ /* 0x0003e20000004800 */
[----:B0-----:R-:W-:Y:S02]  /*85e0*/  FMUL.FTZ R202, R138, R196 ;  /* 0x000000c48aca7220 */ /* 0x001fe40000410000 */
[----:B------:R-:W-:-:S02]  /*85f0*/  FMUL.FTZ R201, R62, R221 ;  /* 0x000000dd3ec97220 */ /* 0x000fc40000410000 */
[----:B------:R-:W-:Y:S02]  /*8600*/  FMUL.FTZ R180, R129, R193 ;  /* 0x000000c181b47220 */ /* 0x000fe40000410000 */
[----:B------:R-:W-:Y:S02]  /*8610*/  FFMA.FTZ R203, R126, R192, -R203 ;  /* 0x000000c07ecb7223 */ /* 0x000fe400000108cb */
[----:B------:R-:W-:Y:S02]  /*8620*/  FFMA.FTZ R205, R137, R198, R202 ;  /* 0x000000c689cd7223 */ /* 0x000fe400000100ca */
[----:B------:R-:W-:Y:S02]  /*8630*/  FMUL.FTZ R199, R62, R177 ;  /* 0x000000b13ec77220 */ /* 0x000fe40000410000 */
[----:B------:R-:W-:Y:S02]  /*8640*/  FMUL.FTZ R202, R140, R201 ;  /* 0x000000c98cca7220 */ /* 0x000fe40000410000 */
[----:B------:R-:W-:-:S02]  /*8650*/  FFMA.FTZ R180, R128, R191, -R180 ;  /* 0x000000bf80b47223 */ /* 0x000fc400000108b4 */
[----:B------:R-:W-:Y:S02]  /*8660*/  FADD.FTZ R203, RZ, R203 ;  /* 0x000000cbffcb7221 */ /* 0x000fe40000010000 */
[----:B------:R-:W-:Y:S02]  /*8670*/  FMUL.FTZ R204, R138, R198 ;  /* 0x000000c68acc7220 */ /* 0x000fe40000410000 */
[----:B------:R-:W-:Y:S02]  /*8680*/  FADD.FTZ R205, R200, R205 ;  /* 0x000000cdc8cd7221 */ /* 0x000fe40000010000 */
[----:B------:R-:W-:Y:S02]  /*8690*/  FFMA.FTZ R202, R139, R199, R202 ;  /* 0x000000c78bca7223 */ /* 0x000fe400000100ca */
[----:B------:R-:W-:Y:S02]  /*86a0*/  FMUL.FTZ R200, R61, R176 ;  /* 0x000000b03dc87220 */ /* 0x000fe40000410000 */
[----:B------:R-:W-:-:S02]  /*86b0*/  FADD.FTZ R180, R203, R180 ;  /* 0x000000b4cbb47221 */ /* 0x000fc40000010000 */
[----:B------:R-:W-:Y:S02]  /*86c0*/  FFMA.FTZ R203, R137, R196, -R204 ;  /* 0x000000c489cb7223 */ /* 0x000fe400000108cc */
[----:B------:R-:W-:Y:S02]  /*86d0*/  FADD.FTZ R205, R205, R202 ;  /* 0x000000cacdcd7221 */ /* 0x000fe40000010000 */
[----:B------:R-:W-:Y:S02]  /*86e0*/  FMUL.FTZ R202, R61, R222 ;  /* 0x000000de3dca7220 */ /* 0x000fe40000410000 */
[----:B------:R-:W-:Y:S02]  /*86f0*/  FMUL.FTZ R206, R142, R200 ;  /* 0x000000c88ece7220 */ /* 0x000fe40000410000 */
[----:B------:R-:W-:Y:S02]  /*8700*/  FMUL.FTZ R178, R178, R213 ;  /* 0x000000d5b2b27220 */ /* 0x000fe40000410000 */
[----:B------:R-:W-:-:S02]  /*8710*/  FADD.FTZ R203, R180, R203 ;  /* 0x000000cbb4cb7221 */ /* 0x000fc40000010000 */
[----:B------:R-:W-:Y:S02]  /*8720*/  FMUL.FTZ R180, R140, R199 ;  /* 0x000000c78cb47220 */ /* 0x000fe40000410000 */
[----:B------:R-:W-:Y:S02]  /*8730*/  FFMA.FTZ R206, R141, R202, R206 ;  /* 0x000000ca8dce7223 */ /* 0x000fe400000100ce */
[----:B------:R-:W-:Y:S02]  /*8740*/  FFMA.FTZ R179, R179, R212, R178 ;  /* 0x000000d4b3b37223 */ /* 0x000fe400000100b2 */
[----:B------:R-:W-:Y:S02]  /*8750*/  FFMA.FTZ R67, R232, R67, R171 ;  /* 0x00000043e8437223 */ /* 0x000fe400000100ab */
[----:B------:R-:W-:Y:S02]  /*8760*/  FMUL.FTZ R178, R212, UR42 ;  /* 0x0000002ad4b27c20 */ /* 0x000fe40008410000 */
[----:B------:R-:W-:-:S02]  /*8770*/  FFMA.FTZ R204, R139, R201, -R180 ;  /* 0x000000c98bcc7223 */ /* 0x000fc400000108b4 */
[----:B------:R-:W-:Y:S02]  /*8780*/  FADD.FTZ R206, R205, R206 ;  /* 0x000000cecdce7221 */ /* 0x000fe40000010000 */
[C---:B------:R-:W-:Y:S02]  /*8790*/  FMUL.FTZ R171, R213.reuse, UR42 ;  /* 0x0000002ad5ab7c20 */ /* 0x040fe40008410000 */
[----:B------:R-:W-:Y:S02]  /*87a0*/  FMUL.FTZ R205, R60, R225 ;  /* 0x000000e13ccd7220 */ /* 0x000fe40000410000 */
[----:B------:R-:W-:Y:S02]  /*87b0*/  FFMA.FTZ R178, R213, UR43, -R178 ;  /* 0x0000002bd5b27c23 */ /* 0x000fe400080108b2 */
[----:B------:R-:W-:Y:S02]  /*87c0*/  FMUL.FTZ R207, R163, R170 ;  /* 0x000000aaa3cf7220 */ /* 0x000fe40000410000 */
[----:B------:R-:W-:-:S02]  /*87d0*/  FADD.FTZ R203, R203, R204 ;  /* 0x000000cccbcb7221 */ /* 0x000fc40000010000 */
[----:B------:R-:W-:Y:S02]  /*87e0*/  FFMA.FTZ R171, R212, UR43, R171 ;  /* 0x0000002bd4ab7c23 */ /* 0x000fe400080100ab */
[----:B------:R-:W-:Y:S02]  /*87f0*/  FMUL.FTZ R213, R60, R167 ;  /* 0x000000a73cd57220 */ /* 0x000fe40000410000 */
[----:B------:R-:W-:Y:S02]  /*8800*/  FMUL.FTZ R204, R144, R205 ;  /* 0x000000cd90cc7220 */ /* 0x000fe40000410000 */
[-C--:B------:R-:W-:Y:S02]  /*8810*/  FMUL.FTZ R212, R163, R64.reuse ;  /* 0x00000040a3d47220 */ /* 0x080fe40000410000 */
[----:B------:R-:W-:Y:S02]  /*8820*/  FFMA.FTZ R180, R155, R64, R207 ;  /* 0x000000409bb47223 */ /* 0x000fe400000100cf */
[----:B-1----:R-:W-:-:S02]  /*8830*/  FMUL.FTZ R208, R59, R214 ;  /* 0x000000d63bd07220 */ /* 0x002fc40000410000 */
[----:B------:R-:W-:Y:S02]  /*8840*/  FFMA.FTZ R207, R143, R213, R204 ;  /* 0x000000d58fcf7223 */ /* 0x000fe400000100cc */
[----:B------:R-:W-:Y:S02]  /*8850*/  FFMA.FTZ R170, R155, R170, -R212 ;  /* 0x000000aa9baa7223 */ /* 0x000fe400000108d4 */
[----:B------:R-:W-:Y:S02]  /*8860*/  FMUL.FTZ R64, R142, R202 ;  /* 0x000000ca8e407220 */ /* 0x000fe40000410000 */
[----:B------:R-:W-:Y:S02]  /*8870*/  FMUL.FTZ R212, R59, R174 ;  /* 0x000000ae3bd47220 */ /* 0x000fe40000410000 */
[----:B------:R-:W-:Y:S02]  /*8880*/  FMUL.FTZ R204, R146, R208 ;  /* 0x000000d092cc7220 */ /* 0x000fe40000410000 */
[----:B------:R-:W-:-:S02]  /*8890*/  FADD.FTZ R207, R206, R207 ;  /* 0x000000cfcecf7221 */ /* 0x000fc40000010000 */
[----:B------:R-:W-:Y:S02]  /*88a0*/  FFMA.FTZ R64, R141, R200, -R64 ;  /* 0x000000c88d407223 */ /* 0x000fe40000010840 */
[----:B------:R-:W-:Y:S02]  /*88b0*/  FMUL.FTZ R206, R144, R213 ;  /* 0x000000d590ce7220 */ /* 0x000fe40000410000 */
[-C--:B------:R-:W-:Y:S02]  /*88c0*/  FMUL.FTZ R215, R146, R212.reuse ;  /* 0x000000d492d77220 */ /* 0x080fe40000410000 */
[-C--:B------:R-:W-:Y:S02]  /*88d0*/  FFMA.FTZ R204, R145, R212.reuse, -R204 ;  /* 0x000000d491cc7223 */ /* 0x080fe400000108cc */
[----:B------:R-:W-:Y:S02]  /*88e0*/  FMUL.FTZ R240, R15, R212 ;  /* 0x000000d40ff07220 */ /* 0x000fe40000410000 */
[----:B------:R-:W-:-:S02]  /*88f0*/  FADD.FTZ R203, R203, R64 ;  /* 0x00000040cbcb7221 */ /* 0x000fc40000010000 */
[----:B------:R-:W-:Y:S01]  /*8900*/  FFMA.FTZ R212, R143, R205, -R206 ;  /* 0x000000cd8fd47223 */ /* 0x000fe200000108ce */
[----:B------:R-:W-:Y:S01]  /*8910*/  STS [R169.X4+0x874], R240 ;  /* 0x000874f0a9007388 */ /* 0x000fe20000004800 */
[-C--:B------:R-:W-:Y:S02]  /*8920*/  FFMA.FTZ R64, R145, R208.reuse, R215 ;  /* 0x000000d091407223 */ /* 0x080fe400000100d7 */
[----:B------:R-:W-:Y:S02]  /*8930*/  FADD.FTZ R203, R203, R212 ;  /* 0x000000d4cbcb7221 */ /* 0x000fe40000010000 */
[----:B------:R-:W-:Y:S02]  /*8940*/  FADD.FTZ R64, R207, R64 ;  /* 0x00000040cf407221 */ /* 0x000fe40000010000 */
[----:B------:R-:W-:Y:S02]  /*8950*/  FADD.FTZ R204, R203, R204 ;  /* 0x000000cccbcc7221 */ /* 0x000fe40000010000 */
[----:B------:R-:W-:-:S02]  /*8960*/  FMUL.FTZ R224, R15, R208 ;  /* 0x000000d00fe07220 */ /* 0x000fc40000410000 */
[----:B------:R-:W-:Y:S02]  /*8970*/  FADD.FTZ R64, R64, R195 ;  /* 0x000000c340407221 */ /* 0x000fe40000010000 */
[----:B------:R-:W-:Y:S01]  /*8980*/  FMUL.FTZ R208, R21, R200 ;  /* 0x000000c815d07220 */ /* 0x000fe20000410000 */
[----:B------:R-:W-:Y:S01]  /*8990*/  STS [R169.X4+0x870], R224 ;  /* 0x000870e0a9007388 */ /* 0x000fe20000004800 */
[----:B------:R-:W-:Y:S02]  /*89a0*/  FMUL.FTZ R200, R22, R199 ;  /* 0x000000c716c87220 */ /* 0x000fe40000410000 */
[----:B------:R-:W-:Y:S01]  /*89b0*/  FADD.FTZ R197, R204, R197 ;  /* 0x000000c5ccc57221 */ /* 0x000fe20000010000 */
[----:B------:R-:W-:Y:S01]  /*89c0*/  STS [R169.X4+0x864], R208 ;  /* 0x000864d0a9007388 */ /* 0x000fe20000004800 */
[----:B------:R-:W-:Y:S02]  /*89d0*/  FADD.FTZ R189, R64, R189 ;  /* 0x000000bd40bd7221 */ /* 0x000fe40000010000 */
[----:B------:R-:W-:Y:S01]  /*89e0*/  FADD.FTZ R190, R197, R190 ;  /* 0x000000bec5be7221 */ /* 0x000fe20000010000 */
[----:B------:R0:W-:Y:S01]  /*89f0*/  STS [R169.X4+0x858], R200 ;  /* 0x000858c8a9007388 */ /* 0x0001e20000004800 */
[----:B------:R-:W-:Y:S01]  /*8a00*/  FMUL.FTZ R64, R28, R193 ;  /* 0x000000c11c407220 */ /* 0x000fe20000410000 */
[----:B------:R-:W-:Y:S01]  /*8a10*/  MOV R197, UR26 ;  /* 0x0000001a00c57c02 */ /* 0x000fe20008000f00 */
[----:B------:R-:W-:-:S02]  /*8a20*/  FADD.FTZ R190, R190, R187 ;  /* 0x000000bbbebe7221 */ /* 0x000fc40000010000 */
[----:B------:R-:W-:Y:S01]  /*8a30*/  FMUL.FTZ R206, R21, R202 ;  /* 0x000000ca15ce7220 */ /* 0x000fe20000410000 */
[----:B------:R1:W-:Y:S01]  /*8a40*/  STS [R169.X4+0x848], R64 ;  /* 0x00084840a9007388 */ /* 0x0003e20000004800 */
[----:B------:R-:W-:Y:S01]  /*8a50*/  FADD.FTZ R175, R190, R175 ;  /* 0x000000afbeaf7221 */ /* 0x000fe20000010000 */
[----:B------:R-:W-:Y:S01]  /*8a60*/  LEA R197, R197, -R134, 0x1 ;  /* 0x80000086c5c57211 */ /* 0x000fe200078e08ff */
[----:B------:R-:W-:Y:S01]  /*8a70*/  FMUL.FTZ R202, R22, R201 ;  /* 0x000000c916ca7220 */ /* 0x000fe20000410000 */
[----:B------:R-:W-:Y:S01]  /*8a80*/  STS [R169.X4+0x860], R206 ;  /* 0x000860cea9007388 */ /* 0x000fe20000004800 */
[----:B0-----:R-:W-:Y:S01]  /*8a90*/  FADD.FTZ R200, R189, R186 ;  /* 0x000000babdc87221 */ /* 0x001fe20000010000 */
[----:B------:R-:W-:Y:S01]  /*8aa0*/  ISETP.GE.AND P0, PT, R197, 0x1, PT ;  /* 0x00000001c500780c */ /* 0x000fe20003f06270 */
[----:B------:R-:W-:Y:S01]  /*8ab0*/  FADD.FTZ R230, R175, R230 ;  /* 0x000000e6afe67221 */ /* 0x000fe20000010000 */
[----:B------:R0:W-:Y:S01]  /*8ac0*/  STS [R169.X4+0x85c], R202 ;  /* 0x00085ccaa9007388 */ /* 0x0001e20000004800 */
[----:B------:R-:W-:-:S02]  /*8ad0*/  FADD.FTZ R173, R200, R173 ;  /* 0x000000adc8ad7221 */ /* 0x000fc40000010000 */
[----:B-1----:R-:W-:Y:S02]  /*8ae0*/  FMUL.FTZ R64, R210, UR42 ;  /* 0x0000002ad2407c20 */ /* 0x002fe40008410000 */
[----:B------:R-:W-:Y:S02]  /*8af0*/  FADD.FTZ R184, R173, R184 ;  /* 0x000000b8adb87221 */ /* 0x000fe40000010000 */
[----:B------:R-:W-:Y:S02]  /*8b00*/  FADD.FTZ R185, R230, R185 ;  /* 0x000000b9e6b97221 */ /* 0x000fe40000010000 */
[----:B------:R-:W-:Y:S02]  /*8b10*/  FADD.FTZ R67, R184, R67 ;  /* 0x00000043b8437221 */ /* 0x000fe40000010000 */
[----:B------:R-:W-:Y:S02]  /*8b20*/  FFMA.FTZ R175, R211, UR43, -R64 ;  /* 0x0000002bd3af7c23 */ /* 0x000fe40008010840 */
[----:B------:R-:W-:-:S02]  /*8b30*/  FADD.FTZ R66, R67, R66 ;  /* 0x0000004243427221 */ /* 0x000fc40000010000 */
[----:B------:R-:W-:Y:S02]  /*8b40*/  FMUL.FTZ R64, R161, UR42 ;  /* 0x0000002aa1407c20 */ /* 0x000fe40008410000 */
[----:B------:R-:W-:Y:S02]  /*8b50*/  FMUL.FTZ R192, R31, R192 ;  /* 0x000000c01fc07220 */ /* 0x000fe40000410000 */
[----:B0-----:R-:W-:Y:S02]  /*8b60*/  FADD.FTZ R202, R185, R188 ;  /* 0x000000bcb9ca7221 */ /* 0x001fe40000010000 */
[----:B------:R-:W-:Y:S01]  /*8b70*/  FADD.FTZ R199, R66, R65 ;  /* 0x0000004142c77221 */ /* 0x000fe20000010000 */
[----:B------:R0:W-:Y:S01]  /*8b80*/  STS [R169.X4+0x844], R192 ;  /* 0x000844c0a9007388 */ /* 0x0001e20000004800 */
[----:B------:R-:W-:Y:S02]  /*8b90*/  FFMA.FTZ R185, R209, UR43, -R64 ;  /* 0x0000002bd1b97c23 */ /* 0x000fe40008010840 */
[----:B------:R-:W-:-:S02]  /*8ba0*/  FMUL.FTZ R65, R174, UR42 ;  /* 0x0000002aae417c20 */ /* 0x000fc40008410000 */
[----:B------:R-:W-:Y:S02]  /*8bb0*/  FMUL.FTZ R64, R167, UR42 ;  /* 0x0000002aa7407c20 */ /* 0x000fe40008410000 */
[C---:B------:R-:W-:Y:S02]  /*8bc0*/  FMUL.FTZ R196, R25.reuse, R196 ;  /* 0x000000c419c47220 */ /* 0x040fe40000410000 */
[C---:B------:R-:W-:Y:S02]  /*8bd0*/  FMUL.FTZ R216, R16.reuse, R213 ;  /* 0x000000d510d87220 */ /* 0x040fe40000410000 */
[----:B------:R-:W-:Y:S01]  /*8be0*/  FMUL.FTZ R220, R16, R205 ;  /* 0x000000cd10dc7220 */ /* 0x000fe20000410000 */
[----:B------:R1:W-:Y:S01]  /*8bf0*/  STS [R169.X4+0x854], R196 ;  /* 0x000854c4a9007388 */ /* 0x0003e20000004800 */
[----:B------:R-:W-:Y:S02]  /*8c00*/  FMUL.FTZ R198, R25, R198 ;  /* 0x000000c619c67220 */ /* 0x000fe40000410000 */
[----:B------:R-:W-:Y:S01]  /*8c10*/  FMUL.FTZ R186, R28, R191 ;  /* 0x000000bf1cba7220 */ /* 0x000fe20000410000 */
[----:B------:R-:W-:Y:S01]  /*8c20*/  STS [R169.X4+0x868], R216 ;  /* 0x000868d8a9007388 */ /* 0x000fe20000004800 */
[----:B------:R-:W-:-:S02]  /*8c30*/  FMUL.FTZ R194, R31, R194 ;  /* 0x000000c21fc27220 */ /* 0x000fc40000410000 */
[----:B0-----:R-:W-:Y:S01]  /*8c40*/  FFMA.FTZ R192, R214, UR43, R65 ;  /* 0x0000002bd6c07c23 */ /* 0x001fe20008010041 */
[----:B------:R-:W-:Y:S01]  /*8c50*/  STS [R169.X4+0x86c], R220 ;  /* 0x00086cdca9007388 */ /* 0x000fe20000004800 */
[----:B------:R-:W-:Y:S02]  /*8c60*/  FFMA.FTZ R189, R225, UR43, -R64 ;  /* 0x0000002be1bd7c23 */ /* 0x000fe40008010840 */
[----:B------:R-:W-:Y:S01]  /*8c70*/  FMUL.FTZ R65, R176, UR42 ;  /* 0x0000002ab0417c20 */ /* 0x000fe20008410000 */
[----:B------:R0:W-:Y:S01]  /*8c80*/  STS [R169.X4+0x850], R198 ;  /* 0x000850c6a9007388 */ /* 0x0001e20000004800 */
[----:B------:R-:W-:Y:S02]  /*8c90*/  FMUL.FTZ R64, R218, UR42 ;  /* 0x0000002ada407c20 */ /* 0x000fe40008410000 */
[----:B-1----:R-:W-:Y:S01]  /*8ca0*/  FFMA.FTZ R196, R222, UR43, R65 ;  /* 0x0000002bdec47c23 */ /* 0x002fe20008010041 */
[----:B------:R-:W-:Y:S01]  /*8cb0*/  STS [R169.X4+0x84c], R186 ;  /* 0x00084cbaa9007388 */ /* 0x000fe20000004800 */
[----:B------:R-:W-:-:S02]  /*8cc0*/  FFMA.FTZ R195, R219, UR43, -R64 ;  /* 0x0000002bdbc37c23 */ /* 0x000fc40008010840 */
[----:B------:R-:W-:Y:S01]  /*8cd0*/  FMUL.FTZ R67, R211, UR42 ;  /* 0x0000002ad3437c20 */ /* 0x000fe20008410000 */
[----:B------:R1:W-:Y:S01]  /*8ce0*/  STS [R169.X4+0x840], R194 ;  /* 0x000840c2a9007388 */ /* 0x0003e20000004800 */
[----:B------:R-:W-:Y:S02]  /*8cf0*/  FMUL.FTZ R190, R209, UR42 ;  /* 0x0000002ad1be7c20 */ /* 0x000fe40008410000 */
[----:B------:R-:W-:Y:S02]  /*8d00*/  FMUL.FTZ R187, R214, UR42 ;  /* 0x0000002ad6bb7c20 */ /* 0x000fe40008410000 */
[----:B------:R-:W-:Y:S02]  /*8d10*/  FMUL.FTZ R191, R222, UR42 ;  /* 0x0000002adebf7c20 */ /* 0x000fe40008410000 */
[----:B------:R-:W-:Y:S02]  /*8d20*/  FMUL.FTZ R66, R177, UR42 ;  /* 0x0000002ab1427c20 */ /* 0x000fe40008410000 */
[----:B0-----:R-:W-:-:S02]  /*8d30*/  FMUL.FTZ R198, R221, UR42 ;  /* 0x0000002addc67c20 */ /* 0x001fc40008410000 */
[----:B-1----:R-:W-:Y:S02]  /*8d40*/  FMUL.FTZ R194, R225, UR42 ;  /* 0x0000002ae1c27c20 */ /* 0x002fe40008410000 */
[----:B------:R-:W-:Y:S02]  /*8d50*/  FMUL.FTZ R65, R219, UR42 ;  /* 0x0000002adb417c20 */ /* 0x000fe40008410000 */
[----:B------:R-:W-:Y:S02]  /*8d60*/  FMUL.FTZ R186, R183, UR42 ;  /* 0x0000002ab7ba7c20 */ /* 0x000fe40008410000 */
[----:B------:R-:W-:Y:S02]  /*8d70*/  FMUL.FTZ R64, R217, UR42 ;  /* 0x0000002ad9407c20 */ /* 0x000fe40008410000 */
[----:B------:R-:W-:Y:S02]  /*8d80*/  FMUL.FTZ R184, R238, UR42 ;  /* 0x0000002aeeb87c20 */ /* 0x000fe40008410000 */
[----:B------:R-:W-:-:S02]  /*8d90*/  FMUL.FTZ R169, R239, UR42 ;  /* 0x0000002aefa97c20 */ /* 0x000fc40008410000 */
[----:B------:R-:W-:Y:S02]  /*8da0*/  FMUL.FTZ R182, R233, R182 ;  /* 0x000000b6e9b67220 */ /* 0x000fe40000410000 */
[----:B------:R-:W-:Y:S02]  /*8db0*/  FFMA.FTZ R188, R210, UR43, R67 ;  /* 0x0000002bd2bc7c23 */ /* 0x000fe40008010043 */
[----:B------:R-:W-:Y:S02]  /*8dc0*/  FFMA.FTZ R190, R161, UR43, R190 ;  /* 0x0000002ba1be7c23 */ /* 0x000fe400080100be */
[----:B------:R-:W-:Y:S02]  /*8dd0*/  FFMA.FTZ R187, R174, UR43, -R187 ;  /* 0x0000002baebb7c23 */ /* 0x000fe400080108bb */
        /* <DEDUP_REMOVED lines=41> */
.L_x_8757:
[----:B------:R-:W-:Y:S05]  /*9070*/  BSYNC B0 ;  /* 0x0000000000007941 */ /* 0x000fea0003800000 */
.L_x_8756:
[----:B------:R-:W-:Y:S01]  /*9080*/  ULDC.64 UR36, c[0x0][0x298] ;  /* 0x0000a60000247ab9 */ /* 0x000fe20000000a00 */
[----:B0-----:R-:W-:Y:S01]  /*9090*/  FMUL.FTZ R66, R34, R135 ;  /* 0x0000008722427220 */ /* 0x001fe20000410000 */
[----:B------:R-:W-:Y:S01]  /*90a0*/  USHF.R.U32.HI UR38, URZ, 0x1, UR37 ;  /* 0x000000013f267899 */ /* 0x000fe20008011625 */
[----:B------:R-:W-:Y:S01]  /*90b0*/  FADD.FTZ R181, R202, R181 ;  /* 0x000000b5cab57221 */ /* 0x000fe20000010000 */
[----:B------:R-:W-:Y:S01]  /*90c0*/  USHF.R.U64 UR36, UR36, 0x1, UR37 ;  /* 0x0000000124247899 */ /* 0x000fe20008001225 */
[----:B------:R-:W-:Y:S01]  /*90d0*/  BSSY B0, `(.L_x_8758) ;  /* 0x000002c000007945 */ /* 0x000fe20003800000 */
[----:B------:R-:W-:Y:S01]  /*90e0*/  UIMAD UR37, UR38, UR12, URZ ;  /* 0x0000000c262572a4 */ /* 0x000fe2000f8e023f */
[----:B------:R-:W-:Y:S01]  /*90f0*/  FADD.FTZ R170, R181, R170 ;  /* 0x000000aab5aa7221 */ /* 0x000fe20000010000 */
[----:B------:R-:W-:Y:S01]  /*9100*/  UIMAD.WIDE.U32 UR38, UR36, UR12, URZ ;  /* 0x0000000c242672a5 */ /* 0x000fe2000f8e003f */
[----:B------:R-:W-:Y:S01]  /*9110*/  FADD.FTZ R157, R157, R66 ;  /* 0x000000429d9d7221 */ /* 0x000fe20000010000 */
[----:B------:R-:W-:Y:S01]  /*9120*/  UIMAD UR40, UR13, UR36, UR37 ;  /* 0x000000240d2872a4 */ /* 0x000fe2000f8e0225 */
[----:B------:R-:W-:Y:S01]  /*9130*/  FADD.FTZ R180, R199, R180 ;  /* 0x000000b4c7b47221 */ /* 0x000fe20000010000 */
[----:B------:R-:W-:Y:S01]  /*9140*/  ULDC UR41, c[0x0][0x174] ;  /* 0x00005d0000297ab9 */ /* 0x000fe20000000800 */
[C---:B------:R-:W-:Y:S01]  /*9150*/  ISETP.GE.AND P1, PT, R197.reuse, 0x41, PT ;  /* 0x00000041c500780c */ /* 0x040fe20003f26270 */
[----:B------:R-:W-:Y:S01]  /*9160*/  ULDC.64 UR36, c[0x0][0x2a0] ;  /* 0x0000a80000247ab9 */ /* 0x000fe20000000a00 */
[----:B------:R-:W-:Y:S01]  /*9170*/  ISETP.GE.AND P2, PT, R197, 0x61, PT ;  /* 0x00000061c500780c */ /* 0x000fe20003f46270 */
[----:B------:R-:W-:Y:S01]  /*9180*/  UIADD3 UR39, UR40, UR39, URZ ;  /* 0x0000002728277290 */ /* 0x000fe2000fffe03f */
[----:B------:R-:W-:Y:S01]  /*9190*/  IADD3 R181, R134, 0x60, RZ ;  /* 0x0000006086b57810 */ /* 0x000fe20007ffe0ff */
[----:B------:R-:W-:-:S02]  /*91a0*/  UIMAD UR40, UR15, UR36, URZ ;  /* 0x000000240f2872a4 */ /* 0x000fc4000f8e023f */
[----:B------:R-:W-:Y:S02]  /*91b0*/  UIMAD.WIDE.U32 UR38, UR14, UR36, UR38 ;  /* 0x000000240e2672a5 */ /* 0x000fe4000f8e0026 */
        /* <DEDUP_REMOVED lines=14> */
[----:B------:R-:W-:Y:S01]  /*92a0*/  UIMAD UR36, UR39, UR36, URZ ;  /* 0x00000024272472a4 */ /* 0x000fe2000f8e023f */
[----:B------:R-:W-:Y:S01]  /*92b0*/  MOV R135, UR38 ;  /* 0x0000002600877c02 */ /* 0x000fe20008000f00 */
[----:B------:R-:W-:Y:S02]  /*92c0*/  IMAD.WIDE R64, R67, 0x4, R64 ;  /* 0x0000000443407825 */ /* 0x000fe400078e0240 */
[----:B------:R-:W-:-:S02]  /*92d0*/  UIMAD UR36, UR38, UR37, UR36 ;  /* 0x00000025262472a4 */ /* 0x000fc4000f8e0224 */
[----:B------:R-:W-:Y:S02]  /*92e0*/  FMUL.FTZ R67, R34, R136 ;  /* 0x0000008822437220 */ /* 0x000fe40000410000 */
[----:B------:R-:W-:Y:S01]  /*92f0*/  IMAD.WIDE.U32 R64, R135, c[0x0][0x2b0], R64 ;  /* 0x0000ac0087407a25 */ /* 0x000fe200078e0040 */
[----:B------:R-:W-:-:S03]  /*9300*/  IADD3 R135, R134, 0x40, RZ ;  /* 0x0000004086877810 */ /* 0x000fc60007ffe0ff */
[----:B------:R-:W-:Y:S01]  /*9310*/  FADD.FTZ R158, R158, -R67 ;  /* 0x800000439e9e7221 */ /* 0x000fe20000010000 */
[----:B------:R-:W-:Y:S02]  /*9320*/  IADD3 R67, R134, 0x20, RZ ;  /* 0x0000002086437810 */ /* 0x000fe40007ffe0ff */
[----:B------:R-:W-:Y:S02]  /*9330*/  IADD3 R65, R65, UR36, RZ ;  /* 0x0000002441417c10 */ /* 0x000fe4000fffe0ff */
[-C--:B------:R-:W-:Y:S02]  /*9340*/  LEA.HI.SX32 R67, R67, R134.reuse, 0x1b ;  /* 0x0000008643437211 */ /* 0x080fe400078fdaff */
[----:B------:R-:W-:-:S04]  /*9350*/  LEA.HI.SX32 R135, R135, R134, 0x1b ;  /* 0x0000008687877211 */ /* 0x000fc800078fdaff */
[----:B------:R-:W0:Y:S01]  /*9360*/  LDS R67, [R67.X4+0x8c0] ;  /* 0x0008c00043437984 */ /* 0x000e220000004800 */
[----:B------:R-:W-:Y:S05]  /*9370*/  @!P0 BRA `(.L_x_8759) ;  /* 0x0000001000008947 */ /* 0x000fea0003800000 */
[----:B0-----:R0:W-:Y:S02]  /*9380*/  RED.E.ADD.F32.FTZ.RN.STRONG.GPU [R64.64+-0xf80], R67 ;  /* 0xfff080434000798e */ /* 0x0011e4000c10e79c */
.L_x_8759:
[----:B------:R-:W-:Y:S05]  /*9390*/  BSYNC B0 ;  /* 0x0000000000007941 */ /* 0x000fea0003800000 */
.L_x_8758:
[----:B------:R-:W1:Y:S01]  /*93a0*/  LDS R135, [R135.X4+0x940] ;  /* 0x0009400087877984 */ /* 0x000e620000004800 */
[----:B------:R-:W-:Y:S01]  /*93b0*/  BSSY B0, `(.L_x_8760) ;  /* 0x0000004000007945 */ /* 0x000fe20003800000 */
[----:B------:R-:W-:Y:S01]  /*93c0*/  LEA.HI.SX32 R181, R181, R134, 0x1b ;  /* 0x00000086b5b57211 */ /* 0x000fe200078fdaff */
[----:B------:R-:W-:Y:S05]  /*93d0*/  @!P1 BRA `(.L_x_8761) ;  /* 0x0000001000009947 */ /* 0x000fea0003800000 */
[----:B-1----:R1:W-:Y:S02]  /*93e0*/  RED.E.ADD.F32.FTZ.RN.STRONG.GPU [R64.64+-0xf00], R135 ;  /* 0xfff100874000798e */ /* 0x0023e4000c10e79c */
.L_x_8761:
[----:B------:R-:W-:Y:S05]  /*93f0*/  BSYNC B0 ;  /* 0x0000000000007941 */ /* 0x000fea0003800000 */
.L_x_8760:
[----:B------:R-:W2:Y:S01]  /*9400*/  LDS R181, [R181.X4+0x9c0] ;  /* 0x0009c000b5b57984 */ /* 0x000ea20000004800 */
[----:B------:R-:W-:Y:S01]  /*9410*/  BSSY B0, `(.L_x_8762) ;  /* 0x0000005000007945 */ /* 0x000fe20003800000 */
[C---:B0-----:R-:W-:Y:S02]  /*9420*/  IADD3 R67, R134.reuse, 0x80, RZ ;  /* 0x0000008086437810 */ /* 0x041fe40007ffe0ff */
[----:B-1----:R-:W-:Y:S01]  /*9430*/  IADD3 R135, R134, 0xa0, RZ ;  /* 0x000000a086877810 */ /* 0x002fe20007ffe0ff */
[----:B------:R-:W-:Y:S05]  /*9440*/  @!P2 BRA `(.L_x_8763) ;  /* 0x000000100000a947 */ /* 0x000fea0003800000 */
[----:B--2---:R0:W-:Y:S02]  /*9450*/  RED.E.ADD.F32.FTZ.RN.STRONG.GPU [R64.64+-0xe80], R181 ;  /* 0xfff180b54000798e */ /* 0x0041e4000c10e79c */
.L_x_8763:
[----:B------:R-:W-:Y:S05]  /*9460*/  BSYNC B0 ;  /* 0x0000000000007941 */ /* 0x000fea0003800000 */
.L_x_8762:
        /* <DEDUP_REMOVED lines=14> */
.L_x_8765:
[----:B------:R-:W-:Y:S05]  /*9550*/  BSYNC B0 ;  /* 0x0000000000007941 */ /* 0x000fea0003800000 */
.L_x_8764:
[----:B------:R-:W1:Y:S01]  /*9560*/  LDS R135, [R135.X4+0xac0] ;  /* 0x000ac00087877984 */ /* 0x000e620000004800 */
[----:B------:R-:W-:Y:S01]  /*9570*/  BSSY B0, `(.L_x_8766) ;  /* 0x0000005000007945 */ /* 0x000fe20003800000 */
[----:B0-----:R-:W-:Y:S02]  /*9580*/  IADD3 R67, R134, 0xe0, RZ ;  /* 0x000000e086437810 */ /* 0x001fe40007ffe0ff */
[----:B------:R-:W-:Y:S01]  /*9590*/  LEA.HI.SX32 R181, R181, R134, 0x1b ;  /* 0x00000086b5b57211 */ /* 0x000fe200078fdaff */
[----:B------:R-:W-:Y:S05]  /*95a0*/  @!P0 BRA `(.L_x_8767) ;  /* 0x0000001000008947 */ /* 0x000fea0003800000 */
[----:B-1----:R0:W-:Y:S02]  /*95b0*/  RED.E.ADD.F32.FTZ.RN.STRONG.GPU [R64.64+-0xd80], R135 ;  /* 0xfff280874000798e */ /* 0x0021e4000c10e79c */
.L_x_8767:
[----:B------:R-:W-:Y:S05]  /*95c0*/  BSYNC B0 ;  /* 0x0000000000007941 */ /* 0x000fea0003800000 */
.L_x_8766:
[----:B------:R-:W2:Y:S01]  /*95d0*/  LDS R181, [R181.X4+0xb40] ;  /* 0x000b4000b5b57984 */ /* 0x000ea20000004800 */
[----:B------:R-:W-:Y:S01]  /*95e0*/  BSSY B0, `(.L_x_8768) ;  /* 0x0000005000007945 */ /* 0x000fe20003800000 */
[----:B01----:R-:W-:-:S02]  /*95f0*/  IADD3 R135, R134, 0x100, RZ ;  /* 0x0000010086877810 */ /* 0x003fc40007ffe0ff */
[----:B------:R-:W-:Y:S01]  /*9600*/  LEA.HI.SX32 R67, R67, R134, 0x1b ;  /* 0x0000008643437211 */ /* 0x000fe200078fdaff */
[----:B------:R-:W-:Y:S05]  /*9610*/  @!P1 BRA `(.L_x_8769) ;  /* 0x0000001000009947 */ /* 0x000fea0003800000 */
[----:B--2---:R0:W-:Y:S02]  /*9620*/  RED.E.ADD.F32.FTZ.RN.STRONG.GPU [R64.64+-0xd00], R181 ;  /* 0xfff300b54000798e */ /* 0x0041e4000c10e79c */
.L_x_8769:
[----:B------:R-:W-:Y:S05]  /*9630*/  BSYNC B0 ;  /* 0x0000000000007941 */ /* 0x000fea0003800000 */
.L_x_8768:
[----:B------:R-:W1:Y:S01]  /*9640*/  LDS R67, [R67.X4+0xbc0] ;  /* 0x000bc00043437984 */ /* 0x000e620000004800 */
[----:B------:R-:W-:Y:S01]  /*9650*/  BSSY B0, `(.L_x_8770) ;  /* 0x0000005000007945 */ /* 0x000fe20003800000 */
[----:B0-2---:R-:W-:Y:S02]  /*9660*/  IADD3 R181, R134, 0x120, RZ ;  /* 0x0000012086b57810 */ /* 0x005fe40007ffe0ff */
[----:B------:R-:W-:Y:S01]  /*9670*/  LEA.HI.SX32 R135, R135, R134, 0x1b ;  /* 0x0000008687877211 */ /* 0x000fe200078fdaff */
[----:B------:R-:W-:Y:S05]  /*9680*/  @!P2 BRA `(.L_x_8771) ;  /* 0x000000100000a947 */ /* 0x000fea0003800000 */
[----:B-1----:R0:W-:Y:S02]  /*9690*/  RED.E.ADD.F32.FTZ.RN.STRONG.GPU [R64.64+-0xc80], R67 ;  /* 0xfff380434000798e */ /* 0x0021e4000c10e79c */
.L_x_8771:
[----:B------:R-:W-:Y:S05]  /*96a0*/  BSYNC B0 ;  /* 0x0000000000007941 */ /* 0x000fea0003800000 */
.L_x_8770:
[----:B------:R-:W2:Y:S01]  /*96b0*/  LDS R135, [R135.X4+0xc40] ;  /* 0x000c400087877984 */ /* 0x000ea20000004800 */
[----:B------:R-:W-:Y:S01]  /*96c0*/  BSSY B0, `(.L_x_8772) ;  /* 0x0000005000007945 */ /* 0x000fe20003800000 */
[----:B01----:R-:W-:Y:S02]  /*96d0*/  IADD3 R67, R134, 0x140, RZ ;  /* 0x0000014086437810 */ /* 0x003fe40007ffe0ff */
[----:B------:R-:W-:Y:S01]  /*96e0*/  LEA.HI.SX32 R181, R181, R134, 0x1b ;  /* 0x00000086b5b57211 */ /* 0x000fe200078fdaff */
[----:B------:R-:W-:Y:S05]  /*96f0*/  @!P3 BRA `(.L_x_8773) ;  /* 0x000000100000b947 */ /* 0x000fea0003800000 */
[----:B--2---:R0:W-:Y:S02]  /*9700*/  RED.E.ADD.F32.FTZ.RN.STRONG.GPU [R64.64+-0xc00], R135 ;  /* 0xfff400874000798e */ /* 0x0041e4000c10e79c */
.L_x_8773:
[----:B------:R-:W-:Y:S05]  /*9710*/  BSYNC B0 ;  /* 0x0000000000007941 */ /* 0x000fea0003800000 */
.L_x_8772:
[----:B------:R-:W1:Y:S01]  /*9720*/  LDS R181, [R181.X4+0xcc0] ;  /* 0x000cc000b5b57984 */ /* 0x000e620000004800 */
[----:B------:R-:W-:Y:S01]  /*9730*/  BSSY B0, `(.L_x_8774) ;  /* 0x0000004000007945 */ /* 0x000fe20003800000 */
[----:B------:R-:W-:Y:S01]  /*9740*/  LEA.HI.SX32 R67, R67, R134, 0x1b ;  /* 0x0000008643437211 */ /* 0x000fe200078fdaff */
[----:B------:R-:W-:Y:S05]  /*9750*/  @!P4 BRA `(.L_x_8775) ;  /* 0x000000100000c947 */ /* 0x000fea0003800000 */
[----:B-1----:R1:W-:Y:S02]  /*9760*/  RED.E.ADD.F32.FTZ.RN.STRONG.GPU [R64.64+-0xb80], R181 ;  /* 0xfff480b54000798e */ /* 0x0023e4000c10e79c */
.L_x_8775:
[----:B------:R-:W-:Y:S05]  /*9770*/  BSYNC B0 ;  /* 0x0000000000007941 */ /* 0x000fea0003800000 */
.L_x_8774:
[----:B------:R-:W3:Y:S01]  /*9780*/  LDS R67, [R67.X4+0xd40] ;  /* 0x000d400043437984 */ /* 0x000ee20000004800 */
[----:B------:R-:W-:Y:S01]  /*9790*/  BSSY B0, `(.L_x_8776) ;  /* 0x0000005000007945 */ /* 0x000fe20003800000 */
[----:B0-2---:R-:W-:-:S02]  /*97a0*/  IADD3 R135, R134, 0x160, RZ ;  /* 0x0000016086877810 */ /* 0x005fc40007ffe0ff */
[----:B-1----:R-:W-:Y:S01]  /*97b0*/  IADD3 R181, R134, 0x180, RZ ;  /* 0x0000018086b57810 */ /* 0x002fe20007ffe0ff */
[----:B------:R-:W-:Y:S05]  /*97c0*/  @!P5 BRA `(.L_x_8777) ;  /* 0x000000100000d947 */ /* 0x000fea0003800000 */
[----:B---3--:R0:W-:Y:S02]  /*97d0*/  RED.E.ADD.F32.FTZ.RN.STRONG.GPU [R64.64+-0xb00], R67 ;  /* 0xfff500434000798e */ /* 0x0081e4000c10e79c */
.L_x_8777:
[----:B------:R-:W-:Y:S05]  /*97e0*/  BSYNC B0 ;  /* 0x0000000000007941 */ /* 0x000fea0003800000 */
.L_x_8776:
        /* <DEDUP_REMOVED lines=14> */
.L_x_8779:
[----:B------:R-:W-:Y:S05]  /*98d0*/  BSYNC B0 ;  /* 0x0000000000007941 */ /* 0x000fea0003800000 */
.L_x_8778:
[----:B------:R-:W1:Y:S01]  /*98e0*/  LDS R181, [R181.X4+0xe40] ;  /* 0x000e4000b5b57984 */ /* 0x000e620000004800 */
[----:B------:R-:W-:Y:S01]  /*98f0*/  BSSY B0, `(.L_x_8780) ;  /* 0x0000005000007945 */ /* 0x000fe20003800000 */
[----:B0-----:R-:W-:-:S02]  /*9900*/  IADD3 R135, R134, 0x1c0, RZ ;  /* 0x000001c086877810 */ /* 0x001fc40007ffe0ff */
[----:B------:R-:W-:Y:S01]  /*9910*/  LEA.HI.SX32 R67, R67, R134, 0x1b ;  /* 0x0000008643437211 */ /* 0x000fe200078fdaff */
[----:B------:R-:W-:Y:S05]  /*9920*/  @!P0 BRA `(.L_x_8781) ;  /* 0x0000001000008947 */ /* 0x000fea0003800000 */
[----:B-1----:R0:W-:Y:S02]  /*9930*/  RED.E.ADD.F32.FTZ.RN.STRONG.GPU [R64.64+-0xa00], R181 ;  /* 0xfff600b54000798e */ /* 0x0021e4000c10e79c */
.L_x_8781:
[----:B------:R-:W-:Y:S05]  /*9940*/  BSYNC B0 ;  /* 0x0000000000007941 */ /* 0x000fea0003800000 */
.L_x_8780:
[----:B------:R-:W2:Y:S01]  /*9950*/  LDS R67, [R67.X4+0xec0] ;  /* 0x000ec00043437984 */ /* 0x000ea20000004800 */
[----:B------:R-:W-:Y:S01]  /*9960*/  BSSY B0, `(.L_x_8782) ;  /* 0x0000005000007945 */ /* 0x000fe20003800000 */
[----:B01----:R-:W-:Y:S02]  /*9970*/  IADD3 R181, R134, 0x1e0, RZ ;  /* 0x000001e086b57810 */ /* 0x003fe40007ffe0ff */
[----:B------:R-:W-:Y:S01]  /*9980*/  LEA.HI.SX32 R135, R135, R134, 0x1b ;  /* 0x0000008687877211 */ /* 0x000fe200078fdaff */
[----:B------:R-:W-:Y:S05]  /*9990*/  @!P1 BRA `(.L_x_8783) ;  /* 0x0000001000009947 */ /* 0x000fea0003800000 */
[----:B--2---:R0:W-:Y:S02]  /*99a0*/  RED.E.ADD.F32.FTZ.RN.STRONG.GPU [R64.64+-0x980], R67 ;  /* 0xfff680434000798e */ /* 0x0041e4000c10e79c */
.L_x_8783:
[----:B------:R-:W-:Y:S05]  /*99b0*/  BSYNC B0 ;  /* 0x0000000000007941 */ /* 0x000fea0003800000 */
.L_x_8782:
[----:B------:R-:W1:Y:S01]  /*99c0*/  LDS R135, [R135.X4+0xf40] ;  /* 0x000f400087877984 */ /* 0x000e620000004800 */
[----:B------:R-:W-:Y:S01]  /*99d0*/  BSSY B0, `(.L_x_8784) ;  /* 0x0000004000007945 */ /* 0x000fe20003800000 */
[----:B------:R-:W-:Y:S01]  /*99e0*/  LEA.HI.SX32 R181, R181, R134, 0x1b ;  /* 0x00000086b5b57211 */ /* 0x000fe200078fdaff */
[----:B------:R-:W-:Y:S05]  /*99f0*/  @!P2 BRA `(.L_x_8785) ;  /* 0x000000100000a947 */ /* 0x000fea0003800000 */
[----:B-1----:R1:W-:Y:S02]  /*9a00*/  RED.E.ADD.F32.FTZ.RN.STRONG.GPU [R64.64+-0x900], R135 ;  /* 0xfff700874000798e */ /* 0x0023e4000c10e79c */
.L_x_8785:
[----:B------:R-:W-:Y:S05]  /*9a10*/  BSYNC B0 ;  /* 0x0000000000007941 */ /* 0x000fea0003800000 */
.L_x_8784:
[----:B------:R-:W3:Y:S01]  /*9a20*/  LDS R181, [R181.X4+0xfc0] ;  /* 0x000fc000b5b57984 */ /* 0x000ee20000004800 */
[C---:B------:R-:W-:Y:S01]  /*9a30*/  IADD3 R66, R134.reuse, 0x200, RZ ;  /* 0x0000020086427810 */ /* 0x040fe20007ffe0ff */
[----:B------:R-:W-:Y:S01]  /*9a40*/  BSSY B0, `(.L_x_8786) ;  /* 0x0000005000007945 */ /* 0x000fe20003800000 */
[----:B0-2---:R-:W-:-:S02]  /*9a50*/  IADD3 R67, R134, 0x220, RZ ;  /* 0x0000022086437810 */ /* 0x005fc40007ffe0ff */
[----:B------:R-:W-:Y:S01]  /*9a60*/  LEA.HI.SX32 R66, R66, R134, 0x1b ;  /* 0x0000008642427211 */ /* 0x000fe200078fdaff */
[----:B------:R-:W-:Y:S05]  /*9a70*/  @!P3 BRA `(.L_x_8787) ;  /* 0x000000100000b947 */ /* 0x000fea0003800000 */
[----:B---3--:R0:W-:Y:S02]  /*9a80*/  RED.E.ADD.F32.FTZ.RN.STRONG.GPU [R64.64+-0x880], R181 ;  /* 0xfff780b54000798e */ /* 0x0081e4000c10e79c */
.L_x_8787:
[----:B------:R-:W-:Y:S05]  /*9a90*/  BSYNC B0 ;  /* 0x0000000000007941 */ /* 0x000fea0003800000 */
.L_x_8786:
[----:B-1----:R-:W-:Y:S01]  /*9aa0*/  LEA.HI.SX32 R135, R67, R134, 0x1b ;  /* 0x0000008643877211 */ /* 0x002fe200078fdaff */
[----:B------:R-:W-:Y:S01]  /*9ab0*/  BSSY B0, `(.L_x_8788) ;  /* 0x0000004000007945 */ /* 0x000fe20003800000 */
[----:B------:R1:W2:Y:S01]  /*9ac0*/  LDS R67, [R66.X4+0x1040] ;  /* 0x0010400042437984 */ /* 0x0002a20000004800 */
[----:B------:R-:W-:Y:S05]  /*9ad0*/  @!P4 BRA `(.L_x_8789) ;  /* 0x000000100000c947 */ /* 0x000fea0003800000 */
[----:B--2---:R2:W-:Y:S02]  /*9ae0*/  RED.E.ADD.F32.FTZ.RN.STRONG.GPU [R64.64+-0x800], R67 ;  /* 0xfff800434000798e */ /* 0x0045e4000c10e79c */
.L_x_8789:
[----:B------:R-:W-:Y:S05]  /*9af0*/  BSYNC B0 ;  /* 0x0000000000007941 */ /* 0x000fea0003800000 */
.L_x_8788:
[----:B------:R-:W4:Y:S01]  /*9b00*/  LDS R135, [R135.X4+0x10c0] ;  /* 0x0010c00087877984 */ /* 0x000f220000004800 */
[----:B------:R-:W-:Y:S01]  /*9b10*/  BSSY B0, `(.L_x_8790) ;  /* 0x0000005000007945 */ /* 0x000fe20003800000 */
[C---:B--2---:R-:W-:Y:S02]  /*9b20*/  IADD3 R67, R134.reuse, 0x240, RZ ;  /* 0x0000024086437810 */ /* 0x044fe40007ffe0ff */
[----:B0--3--:R-:W-:Y:S01]  /*9b30*/  IADD3 R181, R134, 0x260, RZ ;  /* 0x0000026086b57810 */ /* 0x009fe20007ffe0ff */
[----:B------:R-:W-:Y:S05]  /*9b40*/  @!P5 BRA `(.L_x_8791) ;  /* 0x000000100000d947 */ /* 0x000fea0003800000 */
[----:B----4-:R0:W-:Y:S02]  /*9b50*/  RED.E.ADD.F32.FTZ.RN.STRONG.GPU [R64.64+-0x780], R135 ;  /* 0xfff880874000798e */ /* 0x0101e4000c10e79c */
.L_x_8791:
[----:B------:R-:W-:Y:S05]  /*9b60*/  BSYNC B0 ;  /* 0x0000000000007941 */ /* 0x000fea0003800000 */
.L_x_8790:
        /* <DEDUP_REMOVED lines=14> */
.L_x_8793:
[----:B------:R-:W-:Y:S05]  /*9c50*/  BSYNC B0 ;  /* 0x0000000000007941 */ /* 0x000fea0003800000 */
.L_x_8792:
[----:B------:R-:W2:Y:S01]  /*9c60*/  LDS R181, [R181.X4+0x11c0] ;  /* 0x0011c000b5b57984 */ /* 0x000ea20000004800 */
[----:B------:R-:W-:Y:S01]  /*9c70*/  BSSY B0, `(.L_x_8794) ;  /* 0x0000005000007945 */ /* 0x000fe20003800000 */
[----:B0-----:R-:W-:Y:S02]  /*9c80*/  IADD3 R67, R134, 0x2a0, RZ ;  /* 0x000002a086437810 */ /* 0x001fe40007ffe0ff */
[----:B------:R-:W-:Y:S01]  /*9c90*/  LEA.HI.SX32 R135, R135, R134, 0x1b ;  /* 0x0000008687877211 */ /* 0x000fe200078fdaff */
[----:B------:R-:W-:Y:S05]  /*9ca0*/  @!P0 BRA `(.L_x_8795) ;  /* 0x0000001000008947 */ /* 0x000fea0003800000 */
[----:B--2---:R0:W-:Y:S02]  /*9cb0*/  RED.E.ADD.F32.FTZ.RN.STRONG.GPU [R64.64+-0x680], R181 ;  /* 0xfff980b54000798e */ /* 0x0041e4000c10e79c */
.L_x_8795:
[----:B------:R-:W-:Y:S05]  /*9cc0*/  BSYNC B0 ;  /* 0x0000000000007941 */ /* 0x000fea0003800000 */
.L_x_8794:
[----:B------:R-:W3:Y:S01]  /*9cd0*/  LDS R135, [R135.X4+0x1240] ;  /* 0x0012400087877984 */ /* 0x000ee20000004800 */
[----:B------:R-:W-:Y:S01]  /*9ce0*/  BSSY B0, `(.L_x_8796) ;  /* 0x0000005000007945 */ /* 0x000fe20003800000 */
[----:B0-2---:R-:W-:-:S02]  /*9cf0*/  IADD3 R181, R134, 0x2c0, RZ ;  /* 0x000002c086b57810 */ /* 0x005fc40007ffe0ff */
[----:B------:R-:W-:Y:S01]  /*9d00*/  LEA.HI.SX32 R67, R67, R134, 0x1b ;  /* 0x0000008643437211 */ /* 0x000fe200078fdaff */
[----:B------:R-:W-:Y:S05]  /*9d10*/  @!P1 BRA `(.L_x_8797) ;  /* 0x0000001000009947 */ /* 0x000fea0003800000 */
[----:B---3--:R0:W-:Y:S02]  /*9d20*/  RED.E.ADD.F32.FTZ.RN.STRONG.GPU [R64.64+-0x600], R135 ;  /* 0xfffa00874000798e */ /* 0x0081e4000c10e79c */
.L_x_8797:
[----:B------:R-:W-:Y:S05]  /*9d30*/  BSYNC B0 ;  /* 0x0000000000007941 */ /* 0x000fea0003800000 */
.L_x_8796:
[----:B------:R-:W2:Y:S01]  /*9d40*/  LDS R67, [R67.X4+0x12c0] ;  /* 0x0012c00043437984 */ /* 0x000ea20000004800 */
[----:B------:R-:W-:Y:S01]  /*9d50*/  BSSY B0, `(.L_x_8798) ;  /* 0x0000005000007945 */ /* 0x000fe20003800000 */
[----:B0--3--:R-:W-:Y:S02]  /*9d60*/  IADD3 R135, R134, 0x2e0, RZ ;  /* 0x000002e086877810 */ /* 0x009fe40007ffe0ff */
[----:B------:R-:W-:Y:S01]  /*9d70*/  LEA.HI.SX32 R181, R181, R134, 0x1b ;  /* 0x00000086b5b57211 */ /* 0x000fe200078fdaff */
[----:B------:R-:W-:Y:S05]  /*9d80*/  @!P2 BRA `(.L_x_8799) ;  /* 0x000000100000a947 */ /* 0x000fea0003800000 */
[----:B--2---:R0:W-:Y:S02]  /*9d90*/  RED.E.ADD.F32.FTZ.RN.STRONG.GPU [R64.64+-0x580], R67 ;  /* 0xfffa80434000798e */ /* 0x0041e4000c10e79c */
.L_x_8799:
[----:B------:R-:W-:Y:S05]  /*9da0*/  BSYNC B0 ;  /* 0x0000000000007941 */ /* 0x000fea0003800000 */
.L_x_8798:
[----:B------:R-:W3:Y:S01]  /*9db0*/  LDS R181, [R181.X4+0x1340] ;  /* 0x00134000b5b57984 */ /* 0x000ee20000004800 */
[----:B------:R-:W-:Y:S01]  /*9dc0*/  BSSY B0, `(.L_x_8800) ;  /* 0x0000005000007945 */ /* 0x000fe20003800000 */
[----:B0-2---:R-:W-:Y:S02]  /*9dd0*/  IADD3 R67, R134, 0x300, RZ ;  /* 0x0000030086437810 */ /* 0x005fe40007ffe0ff */
[----:B------:R-:W-:Y:S01]  /*9de0*/  LEA.HI.SX32 R135, R135, R134, 0x1b ;  /* 0x0000008687877211 */ /* 0x000fe200078fdaff */
[----:B------:R-:W-:Y:S05]  /*9df0*/  @!P3 BRA `(.L_x_8801) ;  /* 0x000000100000b947 */ /* 0x000fea0003800000 */
[----:B---3--:R0:W-:Y:S02]  /*9e00*/  RED.E.ADD.F32.FTZ.RN.STRONG.GPU [R64.64+-0x500], R181 ;  /* 0xfffb00b54000798e */ /* 0x0081e4000c10e79c */
.L_x_8801:
[----:B------:R-:W-:Y:S05]  /*9e10*/  BSYNC B0 ;  /* 0x0000000000007941 */ /* 0x000fea0003800000 */
.L_x_8800:
[----:B------:R-:W2:Y:S01]  /*9e20*/  LDS R135, [R135.X4+0x13c0] ;  /* 0x0013c00087877984 */ /* 0x000ea20000004800 */
[----:B------:R-:W-:Y:S01]  /*9e30*/  BSSY B0, `(.L_x_8802) ;  /* 0x0000004000007945 */ /* 0x000fe20003800000 */
[----:B------:R-:W-:Y:S01]  /*9e40*/  LEA.HI.SX32 R67, R67, R134, 0x1b ;  /* 0x0000008643437211 */ /* 0x000fe200078fdaff */
[----:B------:R-:W-:Y:S05]  /*9e50*/  @!P4 BRA `(.L_x_8803) ;  /* 0x000000100000c947 */ /* 0x000fea0003800000 */
[----:B--2---:R2:W-:Y:S02]  /*9e60*/  RED.E.ADD.F32.FTZ.RN.STRONG.GPU [R64.64+-0x480], R135 ;  /* 0xfffb80874000798e */ /* 0x0045e4000c10e79c */
.L_x_8803:
[----:B------:R-:W-:Y:S05]  /*9e70*/  BSYNC B0 ;  /* 0x0000000000007941 */ /* 0x000fea0003800000 */
.L_x_8802:
[----:B------:R-:W4:Y:S01]  /*9e80*/  LDS R67, [R67.X4+0x1440] ;  /* 0x0014400043437984 */ /* 0x000f220000004800 */
[----:B------:R-:W-:Y:S01]  /*9e90*/  BSSY B0, `(.L_x_8804) ;  /* 0x0000005000007945 */ /* 0x000fe20003800000 */
[----:B--2---:R-:W-:-:S02]  /*9ea0*/  IADD3 R135, R134, 0x320, RZ ;  /* 0x0000032086877810 */ /* 0x004fc40007ffe0ff */
[----:B0--3--:R-:W-:Y:S01]  /*9eb0*/  IADD3 R181, R134, 0x340, RZ ;  /* 0x0000034086b57810 */ /* 0x009fe20007ffe0ff */
[----:B------:R-:W-:Y:S05]  /*9ec0*/  @!P5 BRA `(.L_x_8805) ;  /* 0x000000100000d947 */ /* 0x000fea0003800000 */
[----:B----4-:R0:W-:Y:S02]  /*9ed0*/  RED.E.ADD.F32.FTZ.RN.STRONG.GPU [R64.64+-0x400], R67 ;  /* 0xfffc00434000798e */ /* 0x0101e4000c10e79c */
.L_x_8805:
[----:B------:R-:W-:Y:S05]  /*9ee0*/  BSYNC B0 ;  /* 0x0000000000007941 */ /* 0x000fea0003800000 */
.L_x_8804:
        /* <DEDUP_REMOVED lines=14> */
.L_x_8807:
[----:B------:R-:W-:Y:S05]  /*9fd0*/  BSYNC B0 ;  /* 0x0000000000007941 */ /* 0x000fea0003800000 */
.L_x_8806:
[----:B------:R-:W2:Y:S01]  /*9fe0*/  LDS R181, [R181.X4+0x1540] ;  /* 0x00154000b5b57984 */ /* 0x000ea20000004800 */
[----:B------:R-:W-:Y:S01]  /*9ff0*/  BSSY B0, `(.L_x_8808) ;  /* 0x0000005000007945 */ /* 0x000fe20003800000 */
[----:B0-----:R-:W-:-:S02]  /*a000*/  IADD3 R135, R134, 0x380, RZ ;  /* 0x0000038086877810 */ /* 0x001fc40007ffe0ff */
[----:B------:R-:W-:Y:S01]  /*a010*/  LEA.HI.SX32 R67, R67, R134, 0x1b ;  /* 0x0000008643437211 */ /* 0x000fe200078fdaff */
[----:B------:R-:W-:Y:S05]  /*a020*/  @!P0 BRA `(.L_x_8809) ;  /* 0x0000001000008947 */ /* 0x000fea0003800000 */
[----:B--2---:R0:W-:Y:S02]  /*a030*/  RED.E.ADD.F32.FTZ.RN.STRONG.GPU [R64.64+-0x300], R181 ;  /* 0xfffd00b54000798e */ /* 0x0041e4000c10e79c */
.L_x_8809:
[----:B------:R-:W-:Y:S05]  /*a040*/  BSYNC B0 ;  /* 0x0000000000007941 */ /* 0x000fea0003800000 */
.L_x_8808:
[----:B------:R-:W3:Y:S01]  /*a050*/  LDS R67, [R67.X4+0x15c0] ;  /* 0x0015c00043437984 */ /* 0x000ee20000004800 */
[----:B------:R-:W-:Y:S01]  /*a060*/  BSSY B0, `(.L_x_8810) ;  /* 0x0000005000007945 */ /* 0x000fe20003800000 */
[----:B0-2---:R-:W-:Y:S02]  /*a070*/  IADD3 R181, R134, 0x3a0, RZ ;  /* 0x000003a086b57810 */ /* 0x005fe40007ffe0ff */
[----:B------:R-:W-:Y:S01]  /*a080*/  LEA.HI.SX32 R135, R135, R134, 0x1b ;  /* 0x0000008687877211 */ /* 0x000fe200078fdaff */
[----:B------:R-:W-:Y:S05]  /*a090*/  @!P1 BRA `(.L_x_8811) ;  /* 0x0000001000009947 */ /* 0x000fea0003800000 */
[----:B---3--:R0:W-:Y:S02]  /*a0a0*/  RED.E.ADD.F32.FTZ.RN.STRONG.GPU [R64.64+-0x280], R67 ;  /* 0xfffd80434000798e */ /* 0x0081e4000c10e79c */
.L_x_8811:
[----:B------:R-:W-:Y:S05]  /*a0b0*/  BSYNC B0 ;  /* 0x0000000000007941 */ /* 0x000fea0003800000 */
.L_x_8810:
[----:B------:R-:W2:Y:S01]  /*a0c0*/  LDS R135, [R135.X4+0x1640] ;  /* 0x0016400087877984 */ /* 0x000ea20000004800 */
[----:B------:R-:W-:Y:S01]  /*a0d0*/  BSSY B0, `(.L_x_8812) ;  /* 0x0000005000007945 */ /* 0x000fe20003800000 */
[----:B0--3--:R-:W-:Y:S02]  /*a0e0*/  IADD3 R67, R134, 0x3c0, RZ ;  /* 0x000003c086437810 */ /* 0x009fe40007ffe0ff */
[----:B------:R-:W-:Y:S01]  /*a0f0*/  LEA.HI.SX32 R181, R181, R134, 0x1b ;  /* 0x00000086b5b57211 */ /* 0x000fe200078fdaff */
[----:B------:R-:W-:Y:S05]  /*a100*/  @!P2 BRA `(.L_x_8813) ;  /* 0x000000100000a947 */ /* 0x000fea0003800000 */
[----:B--2---:R0:W-:Y:S02]  /*a110*/  RED.E.ADD.F32.FTZ.RN.STRONG.GPU [R64.64+-0x200], R135 ;  /* 0xfffe00874000798e */ /* 0x0041e4000c10e79c */
.L_x_8813:
[----:B------:R-:W-:Y:S05]  /*a120*/  BSYNC B0 ;  /* 0x0000000000007941 */ /* 0x000fea0003800000 */
.L_x_8812:
[----:B------:R-:W3:Y:S01]  /*a130*/  LDS R181, [R181.X4+0x16c0] ;  /* 0x0016c000b5b57984 */ /* 0x000ee20000004800 */
[----:B------:R-:W-:Y:S01]  /*a140*/  BSSY B0, `(.L_x_8814) ;  /* 0x0000005000007945 */ /* 0x000fe20003800000 */
[----:B0-2---:R-:W-:-:S02]  /*a150*/  IADD3 R135, R134, 0x3e0, RZ ;  /* 0x000003e086877810 */ /* 0x005fc40007ffe0ff */
[----:B------:R-:W-:Y:S01]  /*a160*/  LEA.HI.SX32 R67, R67, R134, 0x1b ;  /* 0x0000008643437211 */ /* 0x000fe200078fdaff */
[----:B------:R-:W-:Y:S05]  /*a170*/  @!P3 BRA `(.L_x_8815) ;  /* 0x000000100000b947 */ /* 0x000fea0003800000 */
[----:B---3--:R0:W-:Y:S02]  /*a180*/  RED.E.ADD.F32.FTZ.RN.STRONG.GPU [R64.64+-0x180], R181 ;  /* 0xfffe80b54000798e */ /* 0x0081e4000c10e79c */
.L_x_8815:
[----:B------:R-:W-:Y:S05]  /*a190*/  BSYNC B0 ;  /* 0x0000000000007941 */ /* 0x000fea0003800000 */
.L_x_8814:
[----:B------:R-:W2:Y:S01]  /*a1a0*/  LDS R67, [R67.X4+0x1740] ;  /* 0x0017400043437984 */ /* 0x000ea20000004800 */
[----:B------:R-:W-:Y:S01]  /*a1b0*/  BSSY B0, `(.L_x_8816) ;  /* 0x0000004000007945 */ /* 0x000fe20003800000 */
[----:B------:R-:W-:Y:S01]  /*a1c0*/  LEA.HI.SX32 R135, R135, R134, 0x1b ;  /* 0x0000008687877211 */ /* 0x000fe200078fdaff */
[----:B------:R-:W-:Y:S05]  /*a1d0*/  @!P4 BRA `(.L_x_8817) ;  /* 0x000000100000c947 */ /* 0x000fea0003800000 */
[----:B--2---:R2:W-:Y:S02]  /*a1e0*/  RED.E.ADD.F32.FTZ.RN.STRONG.GPU [R64.64+-0x100], R67 ;  /* 0xffff00434000798e */ /* 0x0045e4000c10e79c */
.L_x_8817:
[----:B------:R-:W-:Y:S05]  /*a1f0*/  BSYNC B0 ;  /* 0x0000000000007941 */ /* 0x000fea0003800000 */
.L_x_8816:
[----:B------:R-:W4:Y:S01]  /*a200*/  LDS R135, [R135.X4+0x17c0] ;  /* 0x0017c00087877984 */ /* 0x000f220000004800 */
[----:B------:R-:W-:Y:S01]  /*a210*/  BSSY B0, `(.L_x_8818) ;  /* 0x0000003000007945 */ /* 0x000fe20003800000 */
[----:B------:R-:W-:Y:S05]  /*a220*/  @!P5 BRA `(.L_x_8819) ;  /* 0x000000100000d947 */ /* 0x000fea0003800000 */
[----:B----4-:R4:W-:Y:S02]  /*a230*/  RED.E.ADD.F32.FTZ.RN.STRONG.GPU [R64.64+-0x80], R135 ;  /* 0xffff80874000798e */ /* 0x0109e4000c10e79c */
.L_x_8819:
[----:B------:R-:W-:Y:S05]  /*a240*/  BSYNC B0 ;  /* 0x0000000000007941 */ /* 0x000fea0003800000 */
.L_x_8818:
[----:B------:R-:W5:Y:S01]  /*a250*/  SHFL.DOWN PT, R136, R170, 0x1, 0x1f ;  /* 0x08201f00aa887f89 */ /* 0x000f6200000e0000 */
[----:B------:R-:W-:Y:S01]  /*a260*/  ISETP.GT.AND P0, PT, R133, 0x1e, PT ;  /* 0x0000001e8500780c */ /* 0x000fe20003f04270 */
        /* <DEDUP_REMOVED lines=11> */
[----:B------:R-:W-:Y:S01]  /*a320*/  FADD.FTZ R96, R5, R96 ;  /* 0x0000006005607221 */ /* 0x000fe20000010000 */
[----:B------:R-:W-:Y:S01]  /*a330*/  ISETP.NE.AND P2, PT, R134, RZ, PT ;  /* 0x000000ff8600720c */ /* 0x000fe20003f45270 */
[----:B------:R-:W-:Y:S01]  /*a340*/  FMUL.FTZ R160, R235, R160 ;  /* 0x000000a0eba07220 */ /* 0x000fe20000410000 */
[----:B------:R-:W-:Y:S01]  /*a350*/  BSSY B0, `(.L_x_8820) ;  /* 0x000008e000007945 */ /* 0x000fe20003800000 */
[----:B------:R-:W-:-:S02]  /*a360*/  FMUL.FTZ R152, R237, R152 ;  /* 0x00000098ed987220 */ /* 0x000fc40000410000 */
[----:B------:R-:W-:Y:S02]  /*a370*/  FFMA.FTZ R159, R234, R159, R160 ;  /* 0x0000009fea9f7223 */ /* 0x000fe400000100a0 */
[----:B------:R-:W-:Y:S02]  /*a380*/  FFMA.FTZ R151, R236, R151, R152 ;  /* 0x00000097ec977223 */ /* 0x000fe40000010098 */
[-C--:B------:R-:W-:Y:S02]  /*a390*/  FFMA.FTZ R72, R52, R168.reuse, R72 ;  /* 0x000000a834487223 */ /* 0x080fe40000010048 */
[----:B-----5:R-:W-:Y:S02]  /*a3a0*/  @!P0 FADD.FTZ R65, R65, R136 ;  /* 0x0000008841418221 */ /* 0x020fe40000010000 */
[----:B------:R-:W-:Y:S02]  /*a3b0*/  FFMA.FTZ R168, R3, R168, R159 ;  /* 0x000000a803a87223 */ /* 0x000fe4000001009f */
[----:B0-----:R-:W-:Y:S01]  /*a3c0*/  @!P0 FADD.FTZ R66, R66, R181 ;  /* 0x000000b542428221 */ /* 0x001fe20000010000 */
[----:B------:R-:W0:Y:S01]  /*a3d0*/  SHFL.DOWN PT, R136, R65, 0x2, 0x1f ;  /* 0x08401f0041887f89 */ /* 0x000e2200000e0000 */
[----:B------:R-:W-:-:S02]  /*a3e0*/  FFMA.FTZ R151, R2, R166, R151 ;  /* 0x000000a602977223 */ /* 0x000fc40000010097 */
        /* <DEDUP_REMOVED lines=8> */
[----:B------:R-:W-:-:S02]  /*a470*/  FMUL.FTZ R178, R227, R178 ;  /* 0x000000b2e3b27220 */ /* 0x000fc40000410000 */
[----:B------:R-:W-:Y:S02]  /*a480*/  FFMA.FTZ R0, R0, R164, R153 ;  /* 0x000000a400007223 */ /* 0x000fe40000010099 */
[----:B------:R-:W-:Y:S02]  /*a490*/  FMUL.FTZ R8, R8, R211 ;  /* 0x000000d308087220 */ /* 0x000fe40000410000 */
[----:B------:R-:W-:Y:S02]  /*a4a0*/  FADD.FTZ R101, R0, R101 ;  /* 0x0000006500657221 */ /* 0x000fe40000010000 */
[----:B------:R-:W-:Y:S02]  /*a4b0*/  FMUL.FTZ R175, R150, R175 ;  /* 0x000000af96af7220 */ /* 0x000fe40000410000 */
[----:B------:R-:W-:Y:S02]  /*a4c0*/  FMUL.FTZ R11, R11, R209 ;  /* 0x000000d10b0b7220 */ /* 0x000fe40000410000 */
[----:B0-----:R-:W-:-:S02]  /*a4d0*/  @!P0 FADD.FTZ R65, R65, R136 ;  /* 0x0000008841418221 */ /* 0x001fc40000010000 */
[----:B------:R-:W-:Y:S02]  /*a4e0*/  FMUL.FTZ R185, R148, R185 ;  /* 0x000000b994b97220 */ /* 0x000fe40000410000 */
[----:B-1----:R-:W-:Y:S01]  /*a4f0*/  @!P0 FADD.FTZ R66, R66, R157 ;  /* 0x0000009d42428221 */ /* 0x002fe20000010000 */
[----:B------:R-:W0:Y:S01]  /*a500*/  SHFL.DOWN PT, R4, R65, 0x4, 0x1f ;  /* 0x08801f0041047f89 */ /* 0x000e2200000e0000 */
[----:B------:R-:W-:Y:S02]  /*a510*/  FMUL.FTZ R13, R13, R174 ;  /* 0x000000ae0d0d7220 */ /* 0x000fe40000410000 */
[----:B--2---:R-:W-:Y:S02]  /*a520*/  @!P0 FADD.FTZ R67, R67, R158 ;  /* 0x0000009e43438221 */ /* 0x004fe40000010000 */
[----:B------:R-:W-:Y:S02]  /*a530*/  FMUL.FTZ R187, R146, R187 ;  /* 0x000000bb92bb7220 */ /* 0x000fe40000410000 */
[----:B---3--:R-:W-:Y:S01]  /*a540*/  @!P0 FADD.FTZ R64, R64, R135 ;  /* 0x0000008740408221 */ /* 0x008fe20000010000 */
[----:B------:R-:W1:Y:S01]  /*a550*/  SHFL.DOWN PT, R136, R67, 0x4, 0x1f ;  /* 0x08801f0043887f89 */ /* 0x000e6200000e0000 */
[----:B------:R-:W-:Y:S01]  /*a560*/  ISETP.GT.AND P0, PT, R133, 0x1b, PT ;  /* 0x0000001b8500780c */ /* 0x000fe20003f04270 */
[----:B------:R-:W-:-:S02]  /*a570*/  FMUL.FTZ R17, R17, R225 ;  /* 0x000000e111117220 */ /* 0x000fc40000410000 */
        /* <DEDUP_REMOVED lines=19> */
[----:B------:R-:W-:Y:S01]  /*a6b0*/  ISETP.GT.AND P0, PT, R133, 0x17, PT ;  /* 0x000000178500780c */ /* 0x000fe20003f04270 */
[----:B------:R-:W2:Y:S01]  /*a6c0*/  SHFL.DOWN PT, R5, R66, 0x8, 0x1f ;  /* 0x09001f0042057f89 */ /* 0x000ea200000e0000 */
[----:B------:R-:W-:Y:S02]  /*a6d0*/  FFMA.FTZ R171, R226, R171, R178 ;  /* 0x000000abe2ab7223 */ /* 0x000fe400000100b2 */
[----:B------:R-:W-:Y:S01]  /*a6e0*/  FFMA.FTZ R8, R9, R210, R8 ;  /* 0x000000d209087223 */ /* 0x000fe20000010008 */
[----:B------:R-:W3:Y:S01]  /*a6f0*/  SHFL.DOWN PT, R3, R64, 0x8, 0x1f ;  /* 0x09001f0040037f89 */ /* 0x000ee200000e0000 */
        /* <DEDUP_REMOVED lines=10> */
[----:B------:R-:W-:Y:S01]  /*a7a0*/  FFMA.FTZ R20, R20, R222, R19 ;  /* 0x000000de14147223 */ /* 0x000fe20000010013 */
[----:B------:R-:W1:Y:S01]  /*a7b0*/  SHFL.DOWN PT, R2, R67, 0x10, 0x1f ;  /* 0x0a001f0043027f89 */ /* 0x000e6200000e0000 */
        /* <DEDUP_REMOVED lines=16> */
[----:B------:R-:W-:Y:S02]  /*a8c0*/  FFMA.FTZ R6, R6, R179, R171 ;  /* 0x000000b306067223 */ /* 0x000fe400000100ab */
[----:B--2---:R-:W-:Y:S02]  /*a8d0*/  @!P0 FADD.FTZ R66, R66, R5 ;  /* 0x0000000542428221 */ /* 0x004fe40000010000 */
[----:B------:R-:W-:-:S02]  /*a8e0*/  FFMA.FTZ R175, R7, R8, R175 ;  /* 0x0000000807af7223 */ /* 0x000fc400000100af */
[----:B---3--:R-:W-:Y:S02]  /*a8f0*/  @!P0 FADD.FTZ R64, R64, R3 ;  /* 0x0000000340408221 */ /* 0x008fe40000010000 */
[----:B------:R-:W-:Y:S02]  /*a900*/  FFMA.FTZ R12, R12, R11, R185 ;  /* 0x0000000b0c0c7223 */ /* 0x000fe400000100b9 */
[----:B------:R-:W-:Y:S01]  /*a910*/  FFMA.FTZ R187, R15, R14, R187 ;  /* 0x0000000e0fbb7223 */ /* 0x000fe200000100bb */
[----:B------:R0:W-:Y:S01]  /*a920*/  @!P1 STS.128 [0x18d0], R64 ;  /* 0x0018d040ff009388 */ /* 0x0001e20000000c00 */
        /* <DEDUP_REMOVED lines=10> */
[----:B------:R-:W-:Y:S02]  /*a9d0*/  FFMA.FTZ R76, R56, R179, R76 ;  /* 0x000000b3384c7223 */ /* 0x000fe4000001004c */
[----:B------:R-:W-:Y:S02]  /*a9e0*/  FADD.FTZ R95, R6, R95 ;  /* 0x0000005f065f7221 */ /* 0x000fe40000010000 */
[----:B------:R-:W-:Y:S02]  /*a9f0*/  FADD.FTZ R99, R168, R99 ;  /* 0x00000063a8637221 */ /* 0x000fe40000010000 */
[----:B------:R-:W-:Y:S02]  /*aa00*/  FFMA.FTZ R77, R57, R8, R77 ;  /* 0x00000008394d7223 */ /* 0x000fe4000001004d */
[----:B------:R-:W-:-:S02]  /*aa10*/  FFMA.FTZ R71, R51, R166, R71 ;  /* 0x000000a633477223 */ /* 0x000fc40000010047 */
[----:B------:R-:W-:Y:S02]  /*aa20*/  FADD.FTZ R94, R175, R94 ;  /* 0x0000005eaf5e7221 */ /* 0x000fe40000010000 */
[----:B------:R-:W-:Y:S02]  /*aa30*/  FADD.FTZ R100, R151, R100 ;  /* 0x0000006497647221 */ /* 0x000fe40000010000 */
[----:B------:R-:W-:Y:S02]  /*aa40*/  FFMA.FTZ R78, R58, R11, R78 ;  /* 0x0000000b3a4e7223 */ /* 0x000fe4000001004e */
        /* <DEDUP_REMOVED lines=18> */
[----:B0-----:R-:W-:Y:S02]  /*ab70*/  ULDC UR36, c[0x0][0x174] ;  /* 0x00005d0000247ab9 */ /* 0x001fe40000000800 */
[----:B------:R-:W-:Y:S02]  /*ab80*/  UISETP.NE.AND UP0, UPT, UR24, UR36, UPT ;  /* 0x000000241800728c */ /* 0x000fe4000bf05270 */
        /* <DEDUP_REMOVED lines=10> */
.L_x_8821:
[----:B0-----:R-:W-:Y:S05]  /*ac30*/  BSYNC B0 ;  /* 0x0000000000007941 */ /* 0x001fea0003800000 */
.L_x_8820:
        /* <DEDUP_REMOVED lines=8> */
.L_x_8743:
        /* <DEDUP_REMOVED lines=25> */
[----:B------:R-:W-:Y:S02]  /*ae50*/  MOV R4, UR26 ;  /* 0x0000001a00047c02 */ /* 0x000fe40008000f00 */
        /* <DEDUP_REMOVED lines=8> */
[----:B--2---:R-:W-:Y:S01]  /*aee0*/  PRMT R2, R72, 0x7632, R2 ;  /* 0x0000763248027816 */ /* 0x004fe20000000002 */
[----:B------:R-:W-:Y:S01]  /*aef0*/  STS.U16 [R112+0x8], R80 ;  /* 0x0000085070007388 */ /* 0x000fe20000000400 */
[----:B------:R-:W-:-:S03]  /*af00*/  SHF.R.S32.HI R8, RZ, 0x1f, R16 ;  /* 0x0000001fff087819 */ /* 0x000fc60000011410 */
        /* <DEDUP_REMOVED lines=13> */
[C---:B0-----:R-:W-:Y:S01]  /*afe0*/  IADD3 R2, P2, R16.reuse, UR25, RZ ;  /* 0x0000001910027c10 */ /* 0x041fe2000ff5e0ff */
        /* <DEDUP_REMOVED lines=35> */
.L_x_8824:
[----:B------:R-:W-:Y:S05]  /*b220*/  BSYNC B0 ;  /* 0x0000000000007941 */ /* 0x000fea0003800000 */
.L_x_8823:
        /* <DEDUP_REMOVED lines=40> */
[----:B------:R0:W-:Y:S01]  /*b4b0*/  @!P1 STG.E.U16 [R4.64+-0x380], R13 ;  /* 0xfffc800d04009986 */ /* 0x0001e2000c10151c */
        /* <DEDUP_REMOVED lines=16> */
[----:B------:R-:W-:Y:S01]  /*b5c0*/  F2FP.BF16.PACK_AB R6, R97, R96 ;  /* 0x000000606106723e */ /* 0x000fe200000010ff */
[----:B------:R-:W-:Y:S01]  /*b5d0*/  @!P6 STG.E.U16 [R4.64+-0x1c0], R27 ;  /* 0xfffe401b0400e986 */ /* 0x000fe2000c10151c */
[----:B------:R-:W-:Y:S02]  /*b5e0*/  ISETP.GE.AND P6, PT, R69, R0, PT ;  /* 0x000000004500720c */ /* 0x000fe40003fc6270 */
[----:B0-----:R-:W-:Y:S01]  /*b5f0*/  PRMT R13, R6, 0x7632, R13 ;  /* 0x00007632060d7816 */ /* 0x001fe2000000000d */
[----:B------:R-:W-:Y:S04]  /*b600*/  @!P5 STG.E.U16 [R4.64+-0x140], R31 ;  /* 0xfffec01f0400d986 */ /* 0x000fe8000c10151c */
[----:B------:R-:W-:Y:S04]  /*b610*/  @!P2 STG.E.U16 [R4.64+-0x180], R29 ;  /* 0xfffe801d0400a986 */ /* 0x000fe8000c10151c */
[----:B------:R-:W-:Y:S04]  /*b620*/  @!P4 STG.E.U16 [R4.64+-0x100], R33 ;  /* 0xffff00210400c986 */ /* 0x000fe8000c10151c */
[----:B------:R-:W-:Y:S04]  /*b630*/  @!P3 STG.E.U16 [R4.64+-0xc0], R35 ;  /* 0xffff40230400b986 */ /* 0x000fe8000c10151c */
[----:B------:R-:W-:Y:S04]  /*b640*/  @!P1 STG.E.U16 [R4.64+-0x80], R37 ;  /* 0xffff802504009986 */ /* 0x000fe8000c10151c */
[----:B------:R0:W-:Y:S04]  /*b650*/  @!P6 STG.E.U16 [R4.64+-0x40], R39 ;  /* 0xffffc0270400e986 */ /* 0x0001e8000c10151c */
[----:B------:R-:W-:Y:S01]  /*b660*/  BAR.SYNC.DEFER_BLOCKING 0x0 ;  /* 0x0000000000007b1d */ /* 0x000fe20000010000 */
[----:B0-----:R-:W-:-:S02]  /*b670*/  F2FP.BF16.PACK_AB R4, R93, R92 ;  /* 0x0000005c5d04723e */ /* 0x001fc400000010ff */
[----:B------:R-:W-:Y:S02]  /*b680*/  F2FP.BF16.PACK_AB R5, R95, R94 ;  /* 0x0000005e5f05723e */ /* 0x000fe400000010ff */
[----:B------:R-:W-:Y:S02]  /*b690*/  PRMT R10, R4, 0x7610, R10 ;  /* 0x00007610040a7816 */ /* 0x000fe4000000000a */
[C---:B------:R-:W-:Y:S02]  /*b6a0*/  PRMT R11, R5.reuse, 0x7610, R11 ;  /* 0x00007610050b7816 */ /* 0x040fe4000000000b */
[----:B------:R-:W-:Y:S02]  /*b6b0*/  PRMT R12, R5, 0x7632, R12 ;  /* 0x00007632050c7816 */ /* 0x000fe4000000000c */
[----:B------:R-:W-:Y:S01]  /*b6c0*/  F2FP.BF16.PACK_AB R5, R101, R100 ;  /* 0x000000646505723e */ /* 0x000fe200000010ff */
[----:B------:R0:W-:Y:S04]  /*b6d0*/  STS.U16 [R112+0xc], R10 ;  /* 0x00000c0a70007388 */ /* 0x0001e80000000400 */
[----:B------:R-:W-:Y:S04]  /*b6e0*/  STS.U16 [R112+0x10], R11 ;  /* 0x0000100b70007388 */ /* 0x000fe80000000400 */
[----:B------:R-:W-:Y:S01]  /*b6f0*/  STS.U16 [R112+0x12], R12 ;  /* 0x0000120c70007388 */ /* 0x000fe20000000400 */
[----:B0-----:R-:W-:-:S03]  /*b700*/  PRMT R10, R5, 0x7632, R10 ;  /* 0x00007632050a7816 */ /* 0x001fc6000000000a */
[----:B------:R-:W-:Y:S04]  /*b710*/  STS.U16 [R112+0x14], R6 ;  /* 0x0000140670007388 */ /* 0x000fe80000000400 */
[----:B------:R-:W-:Y:S04]  /*b720*/  STS.U16 [R112+0x16], R13 ;  /* 0x0000160d70007388 */ /* 0x000fe80000000400 */
[----:B------:R-:W-:Y:S04]  /*b730*/  STS.U16 [R112+0x1c], R5 ;  /* 0x00001c0570007388 */ /* 0x000fe80000000400 */
[----:B------:R-:W-:Y:S01]  /*b740*/  STS.U16 [R112+0x1e], R10 ;  /* 0x00001e0a70007388 */ /* 0x000fe20000000400 */
        /* <DEDUP_REMOVED lines=8> */
[----:B------:R-:W-:Y:S02]  /*b7d0*/  FADD.FTZ R7, R0, R89 ;  /* 0x0000005900077221 */ /* 0x000fe40000010000 */
[----:B------:R-:W-:Y:S02]  /*b7e0*/  STS.U16 [R112+0x4], R88 ;  /* 0x0000045870007388 */ /* 0x000fe40000000400 */
[----:B------:R-:W-:Y:S01]  /*b7f0*/  FADD.FTZ R0, R7, R90 ;  /* 0x0000005a07007221 */ /* 0x000fe20000010000 */
[----:B------:R-:W-:-:S02]  /*b800*/  F2FP.BF16.PACK_AB R90, R91, R90 ;  /* 0x0000005a5b5a723e */ /* 0x000fc400000010ff */
        /* <DEDUP_REMOVED lines=13> */
[----:B------:R-:W-:Y:S01]  /*b8e0*/  FADD.FTZ R94, R93, R94 ;  /* 0x0000005e5d5e7221 */ /* 0x000fe20000010000 */
[----:B------:R-:W-:Y:S01]  /*b8f0*/  IADD3 R0, P1, R16, -0x1e0, RZ ;  /* 0xfffffe2010007810 */ /* 0x000fe20007f3e0ff */
[----:B------:R-:W-:Y:S02]  /*b900*/  STS.U16 [R112+0xe], R56 ;  /* 0x00000e3870007388 */ /* 0x000fe40000000400 */
[----:B------:R-:W-:Y:S01]  /*b910*/  FADD.FTZ R95, R94, R95 ;  /* 0x0000005f5e5f7221 */ /* 0x000fe20000010000 */
[----:B------:R-:W-:Y:S01]  /*b920*/  IADD3.X R23, R8, -0x1, RZ, P1, !PT ;  /* 0xffffffff08177810 */ /* 0x000fe20000ffe4ff */
[----:B------:R-:W-:Y:S02]  /*b930*/  STS.U16 [R112+0x18], R14 ;  /* 0x0000180e70007388 */ /* 0x000fe40000000400 */
[----:B------:R-:W-:-:S02]  /*b940*/  FADD.FTZ R96, R95, R96 ;  /* 0x000000605f607221 */ /* 0x000fc40000010000 */
[----:B------:R-:W-:Y:S01]  /*b950*/  STS.U16 [R112+0x1a], R15 ;  /* 0x00001a0f70007388 */ /* 0x000fe20000000400 */
[----:B------:R-:W-:-:S06]  /*b960*/  NOP ;  /* 0x0000000000007918 */ /* 0x000fcc0000000000 */
[----:B------:R-:W-:Y:S01]  /*b970*/  LDS.U16 R7, [R132] ;  /* 0x0000000084077984 */ /* 0x000fe20000000400 */
[----:B------:R-:W-:-:S03]  /*b980*/  FADD.FTZ R97, R96, R97 ;  /* 0x0000006160617221 */ /* 0x000fc60000010000 */
[----:B------:R-:W-:Y:S01]  /*b990*/  LDS.U16 R131, [R131+0x40] ;  /* 0x0000400083837984 */ /* 0x000fe20000000400 */
[----:B------:R-:W-:-:S03]  /*b9a0*/  FADD.FTZ R98, R97, R98 ;  /* 0x0000006261627221 */ /* 0x000fc60000010000 */
[----:B------:R-:W-:Y:S01]  /*b9b0*/  LDS.U16 R9, [R130+0x80] ;  /* 0x0000800082097984 */ /* 0x000fe20000000400 */
[----:B------:R-:W-:-:S03]  /*b9c0*/  FADD.FTZ R99, R98, R99 ;  /* 0x0000006362637221 */ /* 0x000fc60000010000 */
[----:B------:R-:W-:Y:S01]  /*b9d0*/  LDS.U16 R125, [R125+0xc0] ;  /* 0x0000c0007d7d7984 */ /* 0x000fe20000000400 */
[----:B------:R-:W-:-:S03]  /*b9e0*/  FADD.FTZ R100, R99, R100 ;  /* 0x0000006463647221 */ /* 0x000fc60000010000 */
        /* <DEDUP_REMOVED lines=31> */
.L_x_8826:
[----:B------:R-:W-:Y:S05]  /*bbe0*/  BSYNC B0 ;  /* 0x0000000000007941 */ /* 0x000fea0003800000 */
.L_x_8825:
        /* <DEDUP_REMOVED lines=56> */
.L_x_8742:
        /* <DEDUP_REMOVED lines=27> */
.L_x_8829:
[----:B-1----:R-:W-:Y:S05]  /*c120*/  BSYNC B0 ;  /* 0x0000000000007941 */ /* 0x002fea0003800000 */
.L_x_8828:
        /* <DEDUP_REMOVED lines=26> */
.L_x_8831:
[----:B------:R-:W3:Y:S02]  /*c2d0*/  S2R R11, SR_TID.X ;  /* 0x00000000000b7919 */ /* 0x000ee40000002100 */
.L_x_8832:
[----:B-1----:R-:W-:Y:S05]  /*c2e0*/  BSYNC B0 ;  /* 0x0000000000007941 */ /* 0x002fea0003800000 */
.L_x_8830:
        /* <DEDUP_REMOVED lines=12> */
.L_x_8833:
        /* <DEDUP_REMOVED lines=32> */
.L_x_8834:
        /* <DEDUP_REMOVED lines=13> */
.L_x_14696:


//--------------------- .text._Z25selective_scan_bwd_kernelI32Selective_Scan_bwd_kernel_traitsILi32ELi16ELb0ELb1ELb0ELb0ELb1EN3c108BFloat16ENS1_7complexIfEEEEv12SSMParamsBwd --------------------------
	.section	.text._Z25selective_scan_bwd_kernelI32Selective_Scan_bwd_kernel_traitsILi32ELi16ELb0ELb1ELb0ELb0ELb1EN3c108BFloat16ENS1_7complexIfEEEEv12SSMParamsBwd,"ax",@progbits
	.sectioninfo	@"SHI_REGISTERS=255"
	.align	128
        .global         _Z25selective_scan_bwd_kernelI32Selective_Scan_bwd_kernel_traitsILi32ELi16ELb0ELb1ELb0ELb0ELb1EN3c108BFloat16ENS1_7complexIfEEEEv12SSMParamsBwd
        .type           _Z25selective_scan_bwd_kernelI32Selective_Scan_bwd_kernel_traitsILi32ELi16ELb0ELb1ELb0ELb0ELb1EN3c108BFloat16ENS1_7complexIfEEEEv12SSMParamsBwd,@function
        .size           _Z25selective_scan_bwd_kernelI32Selective_Scan_bwd_kernel_traitsILi32ELi16ELb0ELb1ELb0ELb0ELb1EN3c108BFloat16ENS1_7complexIfEEEEv12SSMParamsBwd,(.L_x_14697 - _Z25selective_scan_bwd_kernelI32Selective_Scan_bwd_kernel_traitsILi32ELi16ELb0ELb1ELb0ELb0ELb1EN3c108BFloat16ENS1_7complexIfEEEEv12SSMParamsBwd)
        .other          _Z25selective_scan_bwd_kernelI32Selective_Scan_bwd_kernel_traitsILi32ELi16ELb0ELb1ELb0ELb0ELb1EN3c108BFloat16ENS1_7complexIfEEEEv12SSMParamsBwd,@"STO_CUDA_ENTRY STV_DEFAULT"
_Z25selective_scan_bwd_kernelI32Selective_Scan_bwd_kernel_traitsILi32ELi16ELb0ELb1ELb0ELb0ELb1EN3c108BFloat16ENS1_7complexIfEEEEv12SSMParamsBwd:
.text._Z25selective_scan_bwd_kernelI32Selective_Scan_bwd_kernel_traitsILi32ELi16ELb0ELb1ELb0ELb0ELb1EN3c108BFloat16ENS1_7complexIfEEEEv12SSMParamsBwd:
        /* <DEDUP_REMOVED lines=160> */
[----:B-1----:R-:W-:-:S04]  /*0a00*/  LOP3.LUT R3, R0, 0xfffffe00, RZ, 0xc0, !PT ;  /* 0xfffffe0000037812 */ /* 0x002fc800078ec0ff */
[----:B------:R-:W-:-:S04]  /*0a10*/  LOP3.LUT R136, R3, 0x1f, R138, 0xf8, !PT ;  /* 0x0000001f03887812 */ /* 0x000fc800078ef88a */
[----:B----4-:R-:W-:Y:S02]  /*0a20*/  SHF.R.S32.HI R0, RZ, 0x1f, R136 ;  /* 0x0000001fff007819 */ /* 0x010fe40000011488 */
.L_x_8925:
        /* <DEDUP_REMOVED lines=236> */
[----:B--2---:R0:W-:Y:S04]  /*18f0*/  STS.U16 [R135], R4 ;  /* 0x0000000487007388 */ /* 0x0041e80000000400 */
        /* <DEDUP_REMOVED lines=59> */
[----:B------:R-:W-:-:S02]  /*1cb0*/  UIMAD UR7, UR13, UR8, URZ ;  /* 0x000000080d0772a4 */ /* 0x000fc4000f8e023f */
[----:B------:R-:W-:Y:S02]  /*1cc0*/  USHF.R.S32.HI UR38, URZ, 0x1f, UR25 ;  /* 0x0000001f3f267899 */ /* 0x000fe40008011419 */
[----:B------:R-:W-:Y:S02]  /*1cd0*/  UIMAD.WIDE.U32 UR26, UR12, UR8, URZ ;  /* 0x000000080c1a72a5 */ /* 0x000fe4000f8e003f */
[----:B------:R-:W-:Y:S01]  /*1ce0*/  UIMAD UR7, UR12, UR9, UR7 ;  /* 0x000000090c0772a4 */ /* 0x000fe2000f8e0207 */
[----:B------:R-:W-:Y:S01]  /*1cf0*/  MOV R47, UR12 ;  /* 0x0000000c002f7c02 */ /* 0x000fe20008000f00 */
[----:B------:R-:W-:Y:S01]  /*1d00*/  UIMAD.WIDE.U32 UR8, UR12, UR36, URZ ;  /* 0x000000240c0872a5 */ /* 0x000fe2000f8e003f */
[----:B0-----:R-:W-:Y:S01]  /*1d10*/  MOV R4, UR25 ;  /* 0x0000001900047c02 */ /* 0x001fe20008000f00 */
[----:B------:R-:W-:Y:S01]  /*1d20*/  UIMAD UR36, UR13, UR36, URZ ;  /* 0x000000240d2472a4 */ /* 0x000fe2000f8e023f */
[----:B-1----:R-:W-:Y:S02]  /*1d30*/  MOV R5, UR38 ;  /* 0x0000002600057c02 */ /* 0x002fe40008000f00 */
[----:B------:R-:W-:-:S02]  /*1d40*/  MOV R45, UR12 ;  /* 0x0000000c002d7c02 */ /* 0x000fc40008000f00 */
[----:B--2---:R-:W-:Y:S02]  /*1d50*/  MOV R2, UR25 ;  /* 0x0000001900027c02 */ /* 0x004fe40008000f00 */
        /* <DEDUP_REMOVED lines=8> */
[----:B------:R-:W-:Y:S01]  /*1de0*/  MOV R47, UR10 ;  /* 0x0000000a002f7c02 */ /* 0x000fe20008000f00 */
[----:B------:R-:W-:Y:S01]  /*1df0*/  ULDC.64 UR36, c[0x0][0x208] ;  /* 0x0000820000247ab9 */ /* 0x000fe20000000a00 */
[----:B------:R-:W-:Y:S01]  /*1e00*/  @!P0 IADD3 R5, R5, UR43, RZ ;  /* 0x0000002b05058c10 */ /* 0x000fe2000fffe0ff */
        /* <DEDUP_REMOVED lines=9> */
[----:B------:R-:W-:Y:S02]  /*1ea0*/  UIMAD.WIDE.U32 UR8, UR10, UR36, UR8 ;  /* 0x000000240a0872a5 */ /* 0x000fe4000f8e0008 */
[----:B------:R-:W-:Y:S01]  /*1eb0*/  UIMAD UR7, UR10, UR37, UR7 ;  /* 0x000000250a0772a4 */ /* 0x000fe2000f8e0207 */
[C---:B------:R-:W-:Y:S01]  /*1ec0*/  @!P0 IADD3 R56, P2, R136.reuse, R4, RZ ;  /* 0x0000000488388210 */ /* 0x040fe20007f5e0ff */
[----:B------:R-:W-:Y:S02]  /*1ed0*/  USHF.R.S32.HI UR27, URZ, 0x1f, UR26 ;  /* 0x0000001f3f1b7899 */ /* 0x000fe4000801141a */
        /* <DEDUP_REMOVED lines=23> */
[----:B------:R-:W-:Y:S01]  /*2050*/  STL [R1+0x10], R154 ;  /* 0x0000109a01007387 */ /* 0x000fe20000100800 */
[----:B------:R-:W-:Y:S01]  /*2060*/  MOV R62, UR8 ;  /* 0x00000008003e7c02 */ /* 0x000fe20008000f00 */
[----:B------:R-:W-:Y:S01]  /*2070*/  ULDC.64 UR34, c[0x0][0x2e8] ;  /* 0x0000ba0000227ab9 */ /* 0x000fe20000000a00 */
[----:B------:R-:W-:-:S02]  /*2080*/  LEA.HI.X R45, R136, c[0x0][0x26c], R156, 0x1, P1 ;  /* 0x00009b00882d7a11 */ /* 0x000fc400008f0c9c */
[----:B------:R-:W-:Y:S02]  /*2090*/  LEA R44, P2, R57, R44, 0x1 ;  /* 0x0000002c392c7211 */ /* 0x000fe400078408ff */
[----:B------:R-:W-:Y:S02]  /*20a0*/  LEA R2, P4, R59, R2, 0x1 ;  /* 0x000000023b027211 */ /* 0x000fe400078808ff */
[----:B------:R-:W-:Y:S02]  /*20b0*/  LEA.HI.X R45, R57, R45, R60, 0x1, P2 ;  /* 0x0000002d392d7211 */ /* 0x000fe400010f0c3c */
[----:B------:R-:W-:Y:S02]  /*20c0*/  LEA.HI.X R3, R59, R3, R62, 0x1, P4 ;  /* 0x000000033b037211 */ /* 0x000fe400020f0c3e */
[----:B------:R-:W-:-:S04]  /*20d0*/  @!P0 LEA R46, P1, R47, c[0x0][0x268], 0x1 ;  /* 0x00009a002f2e8a11 */ /* 0x000fc800078208ff */
[----:B------:R-:W-:Y:S02]  /*20e0*/  @!P0 LEA.HI.X R47, R47, c[0x0][0x26c], R58, 0x1, P1 ;  /* 0x00009b002f2f8a11 */ /* 0x000fe400008f0c3a */
[----:B------:R-:W-:Y:S02]  /*20f0*/  ISETP.GE.AND P1, PT, R19, UR39, PT ;  /* 0x0000002713007c0c */ /* 0x000fe4000bf26270 */
[----:B------:R-:W-:Y:S02]  /*2100*/  @!P0 LEA R4, P3, R56, c[0x0][0x258], 0x1 ;  /* 0x0000960038048a11 */ /* 0x000fe400078608ff */
        /* <DEDUP_REMOVED lines=46> */
[----:B------:R0:W4:Y:S01]  /*23f0*/  @!P1 LDG.E.U16 R42, [R44.64+-0x380] ;  /* 0xfffc80202c2a9981 */ /* 0x000122000c1e1500 */
[----:B------:R-:W-:Y:S02]  /*2400*/  ISETP.GE.AND P1, PT, R9, UR39, PT ;  /* 0x0000002709007c0c */ /* 0x000fe4000bf26270 */
[----:B--2---:R-:W-:Y:S01]  /*2410*/  PRMT R54, RZ, 0x7610, R54 ;  /* 0x00007610ff367816 */ /* 0x004fe20000000036 */
[----:B------:R1:W2:Y:S10]  /*2420*/  @!P0 LDG.E.U16 R56, [R46.64] ;  /* 0x000000202e388981 */ /* 0x0002b4000c1e1500 */
[----:B------:R0:W5:Y:S01]  /*2430*/  @!P1 LDG.E.U16 R53, [R44.64+-0x240] ;  /* 0xfffdc0202c359981 */ /* 0x000162000c1e1500 */
[----:B------:R-:W-:-:S02]  /*2440*/  ISETP.GE.AND P1, PT, R10, UR39, PT ;  /* 0x000000270a007c0c */ /* 0x000fc4000bf26270 */
[----:B---3--:R-:W-:Y:S02]  /*2450*/  PRMT R55, RZ, 0x7610, R55 ;  /* 0x00007610ff377816 */ /* 0x008fe40000000037 */
[----:B------:R-:W-:Y:S02]  /*2460*/  PRMT R48, RZ, 0x7610, R48 ;  /* 0x00007610ff307816 */ /* 0x000fe40000000030 */
[----:B------:R-:W-:Y:S02]  /*2470*/  PRMT R39, RZ, 0x7610, R39 ;  /* 0x00007610ff277816 */ /* 0x000fe40000000027 */
[----:B------:R-:W-:Y:S02]  /*2480*/  PRMT R41, RZ, 0x7610, R41 ;  /* 0x00007610ff297816 */ /* 0x000fe40000000029 */
[----:B------:R-:W-:Y:S01]  /*2490*/  PRMT R51, RZ, 0x7610, R51 ;  /* 0x00007610ff337816 */ /* 0x000fe20000000033 */
[----:B------:R0:W3:Y:S04]  /*24a0*/  @!P2 LDG.E.U16 R48, [R44.64+-0x300] ;  /* 0xfffd00202c30a981 */ /* 0x0000e8000c1e1500 */
[----:B------:R0:W3:Y:S01]  /*24b0*/  @!P1 LDG.E.U16 R54, [R44.64+-0x200] ;  /* 0xfffe00202c369981 */ /* 0x0000e2000c1e1500 */
[----:B------:R-:W-:-:S02]  /*24c0*/  ISETP.GE.AND P1, PT, R11, UR39, PT ;  /* 0x000000270b007c0c */ /* 0x000fc4000bf26270 */
[----:B------:R-:W-:Y:S01]  /*24d0*/  PRMT R50, RZ, 0x7610, R50 ;  /* 0x00007610ff327816 */ /* 0x000fe20000000032 */
[----:B------:R0:W3:Y:S01]  /*24e0*/  @!P3 LDG.E.U16 R39, [R44.64+-0x3c0] ;  /* 0xfffc40202c27b981 */ /* 0x0000e2000c1e1500 */
[----:B------:R-:W-:Y:S02]  /*24f0*/  ISETP.GE.AND P2, PT, R13, UR39, PT ;  /* 0x000000270d007c0c */ /* 0x000fe4000bf46270 */
[----:B------:R-:W-:Y:S01]  /*2500*/  ISETP.GE.AND P3, PT, R14, UR39, PT ;  /* 0x000000270e007c0c */ /* 0x000fe2000bf66270 */
[----:B------:R0:W4:Y:S01]  /*2510*/  @!P4 LDG.E.U16 R41, [R44.64+-0x340] ;  /* 0xfffcc0202c29c981 */ /* 0x000122000c1e1500 */
[----:B------:R-:W-:-:S03]  /*2520*/  ISETP.GE.AND P4, PT, R15, UR39, PT ;  /* 0x000000270f007c0c */ /* 0x000fc6000bf86270 */
[----:B------:R0:W5:Y:S04]  /*2530*/  @!P5 LDG.E.U16 R51, [R44.64+-0x2c0] ;  /* 0xfffd40202c33d981 */ /* 0x000168000c1e1500 */
[----:B------:R0:W5:Y:S01]  /*2540*/  @!P1 LDG.E.U16 R55, [R44.64+-0x1c0] ;  /* 0xfffe40202c379981 */ /* 0x000162000c1e1500 */
[----:B------:R-:W-:Y:S02]  /*2550*/  ISETP.GE.AND P1, PT, R12, UR39, PT ;  /* 0x000000270c007c0c */ /* 0x000fe4000bf26270 */
[----:B------:R-:W-:Y:S01]  /*2560*/  ISETP.GE.AND P5, PT, R16, UR39, PT ;  /* 0x0000002710007c0c */ /* 0x000fe2000bfa6270 */
[----:B------:R0:W5:Y:S01]  /*2570*/  @!P6 LDG.E.U16 R50, [R44.64+-0x280] ;  /* 0xfffd80202c32e981 */ /* 0x000162000c1e1500 */
[----:B------:R-:W-:Y:S02]  /*2580*/  ISETP.GE.AND P6, PT, R17, UR39, PT ;  /* 0x0000002711007c0c */ /* 0x000fe4000bfc6270 */
[----:B-1----:R-:W-:Y:S01]  /*2590*/  PRMT R46, RZ, 0x7610, R46 ;  /* 0x00007610ff2e7816 */ /* 0x002fe2000000002e */
[----:B------:R0:W5:Y:S01]  /*25a0*/  @!P3 LDG.E.U16 R58, [R44.64+-0x100] ;  /* 0xffff00202c3ab981 */ /* 0x000162000c1e1500 */
[----:B------:R-:W-:-:S03]  /*25b0*/  PRMT R47, RZ, 0x7610, R47 ;  /* 0x00007610ff2f7816 */ /* 0x000fc6000000002f */
[----:B------:R0:W5:Y:S04]  /*25c0*/  @!P4 LDG.E.U16 R57, [R44.64+-0xc0] ;  /* 0xffff40202c39c981 */ /* 0x000168000c1e1500 */
[----:B------:R0:W5:Y:S04]  /*25d0*/  @!P1 LDG.E.U16 R46, [R44.64+-0x180] ;  /* 0xfffe80202c2e9981 */ /* 0x000168000c1e1500 */
[----:B------:R0:W5:Y:S04]  /*25e0*/  @!P2 LDG.E.U16 R47, [R44.64+-0x140] ;  /* 0xfffec0202c2fa981 */ /* 0x000168000c1e1500 */
[----:B------:R0:W5:Y:S04]  /*25f0*/  @!P5 LDG.E.U16 R68, [R44.64+-0x80] ;  /* 0xffff80202c44d981 */ /* 0x000168000c1e1500 */
[----:B------:R0:W5:Y:S01]  /*2600*/  @!P6 LDG.E.U16 R59, [R44.64+-0x40] ;  /* 0xffffc0202c3be981 */ /* 0x000162000c1e1500 */
[----:B------:R-:W-:-:S02]  /*2610*/  P2R R65, PR, RZ, 0x2 ;  /* 0x00000002ff417803 */ /* 0x000fc40000000000 */
[----:B------:R-:W-:Y:S02]  /*2620*/  ISETP.GE.AND P1, PT, R18, UR39, PT ;  /* 0x0000002712007c0c */ /* 0x000fe4000bf26270 */
[----:B0-----:R-:W-:Y:S01]  /*2630*/  PRMT R45, RZ, 0x7610, R45 ;  /* 0x00007610ff2d7816 */ /* 0x001fe2000000002d */
        /* <DEDUP_REMOVED lines=31> */
[----:B------:R-:W1:Y:S04]  /*2830*/  LDS.U16 R61, [R117+0x1c] ;  /* 0x00001c00753d7984 */ /* 0x000e680000000400 */
        /* <DEDUP_REMOVED lines=34> */
[----:B--2---:R-:W-:-:S03]  /*2a60*/  PRMT R42, RZ, 0x5410, R42 ;  /* 0x00005410ff2a7816 */ /* 0x004fc6000000002a */
[----:B------:R-:W-:Y:S01]  /*2a70*/  FMUL.FTZ R73, R41, -1.4426950216293334961 ;  /* 0xbfb8aa3b29497820 */ /* 0x000fe20000410000 */
[----:B---3--:R-:W-:Y:S01]  /*2a80*/  PRMT R46, RZ, 0x5410, R46 ;  /* 0x00005410ff2e7816 */ /* 0x008fe2000000002e */
[----:B------:R-:W-:Y:S01]  /*2a90*/  FMUL.FTZ R75, R42, -1.4426950216293334961 ;  /* 0xbfb8aa3b2a4b7820 */ /* 0x000fe20000410000 */
[----:B------:R-:W-:Y:S02]  /*2aa0*/  PRMT R44, RZ, 0x5410, R44 ;  /* 0x00005410ff2c7816 */ /* 0x000fe4000000002c */
[----:B----4-:R-:W-:Y:S01]  /*2ab0*/  PRMT R53, RZ, 0x5410, R53 ;  /* 0x00005410ff357816 */ /* 0x010fe20000000035 */
[----:B------:R-:W1:Y:S01]  /*2ac0*/  MUFU.EX2 R73, R73 ;  /* 0x0000004900497308 */ /* 0x000e620000000800 */
[----:B0-----:R-:W-:Y:S02]  /*2ad0*/  FMUL.FTZ R2, R46, -1.4426950216293334961 ;  /* 0xbfb8aa3b2e027820 */ /* 0x001fe40000410000 */
[----:B------:R-:W-:-:S05]  /*2ae0*/  FMUL.FTZ R81, R44, -1.4426950216293334961 ;  /* 0xbfb8aa3b2c517820 */ /* 0x000fca0000410000 */
[----:B------:R-:W0:Y:S01]  /*2af0*/  MUFU.EX2 R75, R75 ;  /* 0x0000004b004b7308 */ /* 0x000e220000000800 */
[----:B------:R-:W-:-:S07]  /*2b00*/  PRMT R57, RZ, 0x5410, R57 ;  /* 0x00005410ff397816 */ /* 0x000fce0000000039 */
[----:B------:R2:W-:Y:S01]  /*2b10*/  MUFU.EX2 R3, R2 ;  /* 0x0000000200037308 */ /* 0x0005e20000000800 */
[----:B------:R-:W-:Y:S01]  /*2b20*/  PRMT R48, RZ, 0x5410, R48 ;  /* 0x00005410ff307816 */ /* 0x000fe20000000030 */
[----:B--2---:R-:W-:-:S06]  /*2b30*/  FMUL.FTZ R2, R53, -1.4426950216293334961 ;  /* 0xbfb8aa3b35027820 */ /* 0x004fcc0000410000 */
[----:B------:R-:W2:Y:S01]  /*2b40*/  MUFU.EX2 R81, R81 ;  /* 0x0000005100517308 */ /* 0x000ea20000000800 */
[----:B------:R-:W-:-:S07]  /*2b50*/  FMUL.FTZ R83, R48, -1.4426950216293334961 ;  /* 0xbfb8aa3b30537820 */ /* 0x000fce0000410000 */
[----:B------:R3:W-:Y:S01]  /*2b60*/  MUFU.EX2 R88, R2 ;  /* 0x0000000200587308 */ /* 0x0007e20000000800 */
[----:B------:R-:W-:Y:S01]  /*2b70*/  PRMT R50, RZ, 0x5410, R50 ;  /* 0x00005410ff327816 */ /* 0x000fe20000000032 */
[----:B---3--:R-:W-:-:S06]  /*2b80*/  FMUL.FTZ R2, R57, -1.4426950216293334961 ;  /* 0xbfb8aa3b39027820 */ /* 0x008fcc0000410000 */
[----:B------:R1:W-:Y:S01]  /*2b90*/  MUFU.EX2 R92, R2 ;  /* 0x00000002005c7308 */ /* 0x0003e20000000800 */
[----:B------:R-:W-:Y:S02]  /*2ba0*/  FMUL.FTZ R85, R50, -1.4426950216293334961 ;  /* 0xbfb8aa3b32557820 */ /* 0x000fe40000410000 */
[----:B-1----:R-:W-:Y:S02]  /*2bb0*/  FADD.FTZ R2, R73, 1 ;  /* 0x3f80000049027421 */ /* 0x002fe40000010000 */
[----:B0-----:R-:W-:-:S03]  /*2bc0*/  FADD.FTZ R73, R75, 1 ;  /* 0x3f8000004b497421 */ /* 0x001fc60000010000 */
[----:B------:R-:W0:Y:S01]  /*2bd0*/  MUFU.EX2 R83, R83 ;  /* 0x0000005300537308 */ /* 0x000e220000000800 */
[----:B--2---:R-:W-:-:S07]  /*2be0*/  FADD.FTZ R75, R81, 1 ;  /* 0x3f800000514b7421 */ /* 0x004fce0000010000 */
[----:B------:R-:W-:Y:S01]  /*2bf0*/  MUFU.RCP R73, R73 ;  /* 0x0000004900497308 */ /* 0x000fe20000001000 */
[----:B------:R-:W-:-:S07]  /*2c00*/  FADD.FTZ R3, R3, 1 ;  /* 0x3f80000003037421 */ /* 0x000fce0000010000 */
[----:B------:R-:W1:Y:S01]  /*2c10*/  MUFU.EX2 R85, R85 ;  /* 0x0000005500557308 */ /* 0x000e620000000800 */
[----:B------:R-:W-:Y:S01]  /*2c20*/  PRMT R51, RZ, 0x5410, R51 ;  /* 0x00005410ff337816 */ /* 0x000fe20000000033 */
[----:B0-----:R-:W-:-:S06]  /*2c30*/  FADD.FTZ R83, R83, 1 ;  /* 0x3f80000053537421 */ /* 0x001fcc0000010000 */
[----:B------:R-:W0:Y:S01]  /*2c40*/  MUFU.RCP R75, R75 ;  /* 0x0000004b004b7308 */ /* 0x000e220000001000 */
[----:B------:R-:W-:Y:S02]  /*2c50*/  PRMT R54, RZ, 0x5410, R54 ;  /* 0x00005410ff367816 */ /* 0x000fe40000000036 */
[----:B------:R-:W-:Y:S01]  /*2c60*/  PRMT R60, RZ, 0x5410, R60 ;  /* 0x00005410ff3c7816 */ /* 0x000fe2000000003c */
[----:B------:R-:W-:Y:S01]  /*2c70*/  FMUL.FTZ R87, R51, -1.4426950216293334961 ;  /* 0xbfb8aa3b33577820 */ /* 0x000fe20000410000 */
[----:B------:R-:W-:Y:S01]  /*2c80*/  PRMT R62, RZ, 0x5410, R62 ;  /* 0x00005410ff3e7816 */ /* 0x000fe2000000003e */
[----:B------:R-:W-:Y:S02]  /*2c90*/  FMUL.FTZ R89, R54, -1.4426950216293334961 ;  /* 0xbfb8aa3b36597820 */ /* 0x000fe40000410000 */
[----:B-1----:R-:W-:Y:S02]  /*2ca0*/  FADD.FTZ R81, R85, 1 ;  /* 0x3f80000055517421 */ /* 0x002fe40000010000 */
[----:B------:R-:W1:Y:S01]  /*2cb0*/  MUFU.EX2 R87, R87 ;  /* 0x0000005700577308 */ /* 0x000e620000000800 */
[----:B------:R-:W-:-:S07]  /*2cc0*/  PRMT R64, RZ, 0x5410, R64 ;  /* 0x00005410ff407816 */ /* 0x000fce0000000040 */
[----:B------:R-:W-:Y:S01]  /*2cd0*/  MUFU.EX2 R89, R89 ;  /* 0x0000005900597308 */ /* 0x000fe20000000800 */
[----:B------:R-:W-:-:S07]  /*2ce0*/  PRMT R61, RZ, 0x5410, R61 ;  /* 0x00005410ff3d7816 */ /* 0x000fce000000003d */
[----:B------:R-:W-:Y:S01]  /*2cf0*/  MUFU.RCP R81, R81 ;  /* 0x0000005100517308 */ /* 0x000fe20000001000 */
[----:B------:R-:W-:Y:S01]  /*2d00*/  FMUL.FTZ R95, R61, -1.4426950216293334961 ;  /* 0xbfb8aa3b3d5f7820 */ /* 0x000fe20000410000 */
[----:B------:R-:W-:Y:S02]  /*2d10*/  PRMT R72, RZ, 0x5410, R72 ;  /* 0x00005410ff487816 */ /* 0x000fe40000000048 */
[----:B------:R-:W-:Y:S02]  /*2d20*/  PRMT R71, RZ, 0x5410, R71 ;  /* 0x00005410ff477816 */ /* 0x000fe40000000047 */
[----:B------:R-:W-:Y:S02]  /*2d30*/  PRMT R55, RZ, 0x5410, R55 ;  /* 0x00005410ff377816 */ /* 0x000fe40000000037 */
[----:B------:R-:W-:Y:S01]  /*2d40*/  PRMT R59, RZ, 0x5410, R59 ;  /* 0x00005410ff3b7816 */ /* 0x000fe2000000003b */
[----:B------:R-:W-:Y:S01]  /*2d50*/  MUFU.EX2 R103, R95 ;  /* 0x0000005f00677308 */ /* 0x000fe20000000800 */
[----:B------:R-:W-:Y:S01]  /*2d60*/  PRMT R56, RZ, 0x5410, R56 ;  /* 0x00005410ff387816 */ /* 0x000fe20000000038 */
[----:B------:R-:W-:Y:S01]  /*2d70*/  FMUL.FTZ R90, R55, -1.4426950216293334961 ;  /* 0xbfb8aa3b375a7820 */ /* 0x000fe20000410000 */
[----:B------:R-:W-:Y:S01]  /*2d80*/  PRMT R58, RZ, 0x5410, R58 ;  /* 0x00005410ff3a7816 */ /* 0x000fe2000000003a */
[----:B------:R-:W-:-:S02]  /*2d90*/  FMUL.FTZ R94, R59, -1.4426950216293334961 ;  /* 0xbfb8aa3b3b5e7820 */ /* 0x000fc40000410000 */
[----:B------:R-:W-:Y:S01]  /*2da0*/  FMUL.FTZ R91, R56, -1.4426950216293334961 ;  /* 0xbfb8aa3b385b7820 */ /* 0x000fe20000410000 */
[----:B-----5:R2:W-:Y:S04]  /*2db0*/  STS.U16 [R135], R76 ;  /* 0x0000004c87007388 */ /* 0x0205e80000000400 */
        /* <DEDUP_REMOVED lines=16> */
[----:B------:R-:W5:Y:S04]  /*2ec0*/  LDS.U16 R39, [R117] ;  /* 0x0000000075277984 */ /* 0x000f680000000400 */
[----:B------:R-:W5:Y:S04]  /*2ed0*/  LDS.U16 R45, [R117+0x2] ;  /* 0x00000200752d7984 */ /* 0x000f680000000400 */
[----:B------:R-:W5:Y:S04]  /*2ee0*/  LDS.U16 R47, [R117+0x4] ;  /* 0x00000400752f7984 */ /* 0x000f680000000400 */
[----:B------:R-:W5:Y:S04]  /*2ef0*/  LDS.U16 R67, [R117+0x8] ;  /* 0x0000080075437984 */ /* 0x000f680000000400 */
[----:B------:R-:W5:Y:S01]  /*2f00*/  LDS.U16 R68, [R117+0xa] ;  /* 0x00000a0075447984 */ /* 0x000f620000000400 */
[----:B--2---:R-:W2:Y:S03]  /*2f10*/  MUFU.RCP R76, R2 ;  /* 0x00000002004c7308 */ /* 0x004ea60000001000 */
[----:B------:R-:W5:Y:S01]  /*2f20*/  LDS.U16 R65, [R117+0x6] ;  /* 0x0000060075417984 */ /* 0x000f620000000400 */
[----:B0-----:R-:W-:-:S02]  /*2f30*/  FADD.FTZ R5, -R75, 1 ;  /* 0x3f8000004b057421 */ /* 0x001fc40000010100 */
[----:B-1----:R-:W-:Y:S01]  /*2f40*/  FADD.FTZ R78, R87, 1 ;  /* 0x3f800000574e7421 */ /* 0x002fe20000010000 */
[----:B------:R-:W-:Y:S01]  /*2f50*/  LDS.U16 R131, [R117+0x18] ;  /* 0x0000180075837984 */ /* 0x000fe20000000400 */
[----:B---3--:R0:W-:Y:S01]  /*2f60*/  MUFU.RCP R77, R3 ;  /* 0x00000003004d7308 */ /* 0x0081e20000001000 */
[----:B------:R-:W-:Y:S02]  /*2f70*/  FADD.FTZ R82, R88, 1 ;  /* 0x3f80000058527421 */ /* 0x000fe40000010000 */
[----:B------:R-:W-:Y:S01]  /*2f80*/  FMUL.FTZ R93, R58, -1.4426950216293334961 ;  /* 0xbfb8aa3b3a5d7820 */ /* 0x000fe20000410000 */
[----:B------:R-:W-:Y:S01]  /*2f90*/  PRMT R74, RZ, 0x5410, R74 ;  /* 0x00005410ff4a7816 */ /* 0x000fe2000000004a */
[----:B------:R-:W-:Y:S01]  /*2fa0*/  LDS.U16 R139, [R117+0x1a] ;  /* 0x00001a00758b7984 */ /* 0x000fe20000000400 */
[----:B0-----:R-:W-:Y:S02]  /*2fb0*/  FADD.FTZ R3, -R73, 1 ;  /* 0x3f80000049037421 */ /* 0x001fe40000010100 */
[----:B----4-:R0:W1:Y:S01]  /*2fc0*/  MUFU.RCP R79, R83 ;  /* 0x00000053004f7308 */ /* 0x0100620000001000 */
[----:B------:R-:W-:Y:S01]  /*2fd0*/  PRMT R63, RZ, 0x5410, R63 ;  /* 0x00005410ff3f7816 */ /* 0x000fe2000000003f */
[----:B------:R-:W-:Y:S01]  /*2fe0*/  LDS.U16 R130, [R117+0x1c] ;  /* 0x00001c0075827984 */ /* 0x000fe20000000400 */
[----:B-----5:R-:W-:Y:S01]  /*2ff0*/  PRMT R39, RZ, 0x5410, R39 ;  /* 0x00005410ff277816 */ /* 0x020fe20000000027 */
[----:B--2---:R-:W-:-:S02]  /*3000*/  FADD.FTZ R2, -R76, 1 ;  /* 0x3f8000004c027421 */ /* 0x004fc40000010100 */
[----:B------:R-:W-:Y:S01]  /*3010*/  LDS.U16 R141, [R117+0x1e] ;  /* 0x00001e00758d7984 */ /* 0x000fe20000000400 */
[----:B------:R-:W-:Y:S01]  /*3020*/  PRMT R45, RZ, 0x5410, R45 ;  /* 0x00005410ff2d7816 */ /* 0x000fe2000000002d */
[----:B0-----:R-:W-:Y:S02]  /*3030*/  FFMA.FTZ R83, R42, R3, 1 ;  /* 0x3f8000002a537423 */ /* 0x001fe40000010003 */
[----:B------:R-:W-:Y:S02]  /*3040*/  FMUL.FTZ R3, R60, R39 ;  /* 0x000000273c037220 */ /* 0x000fe40000410000 */
[----:B------:R-:W-:Y:S02]  /*3050*/  FMUL.FTZ R4, R62, R45 ;  /* 0x0000002d3e047220 */ /* 0x000fe40000410000 */
[----:B------:R-:W-:Y:S02]  /*3060*/  FFMA.FTZ R2, R41, R2, 1 ;  /* 0x3f80000029027423 */ /* 0x000fe40000010002 */
[----:B------:R-:W-:-:S02]  /*3070*/  FMUL.FTZ R3, R76, R3 ;  /* 0x000000034c037220 */ /* 0x000fc40000410000 */
[----:B------:R-:W-:Y:S01]  /*3080*/  FMUL.FTZ R4, R73, R4 ;  /* 0x0000000449047220 */ /* 0x000fe20000410000 */
[----:B------:R-:W-:Y:S01]  /*3090*/  PRMT R47, RZ, 0x5410, R47 ;  /* 0x00005410ff2f7816 */ /* 0x000fe2000000002f */
[----:B------:R-:W-:Y:S02]  /*30a0*/  FFMA.FTZ R85, R44, R5, 1 ;  /* 0x3f8000002c557423 */ /* 0x000fe40000010005 */
[----:B------:R-:W-:Y:S02]  /*30b0*/  FMUL.FTZ R5, R3, R2 ;  /* 0x0000000203057220 */ /* 0x000fe40000410000 */
[----:B------:R-:W-:Y:S01]  /*30c0*/  LDS.U16 R2, [R117+0xc] ;  /* 0x00000c0075027984 */ /* 0x000fe20000000400 */
[----:B------:R-:W-:-:S03]  /*30d0*/  FMUL.FTZ R98, R4, R83 ;  /* 0x0000005304627220 */ /* 0x000fc60000410000 */
[----:B------:R-:W0:Y:S01]  /*30e0*/  LDS.U16 R3, [R117+0xe] ;  /* 0x00000e0075037984 */ /* 0x000e220000000400 */
[----:B------:R-:W-:-:S03]  /*30f0*/  FMUL.FTZ R80, R64, R47 ;  /* 0x0000002f40507220 */ /* 0x000fc60000410000 */
[----:B------:R-:W2:Y:S01]  /*3100*/  LDS.U16 R4, [R117+0x10] ;  /* 0x0000100075047984 */ /* 0x000ea20000000400 */
[----:B------:R-:W-:Y:S01]  /*3110*/  PRMT R67, RZ, 0x5410, R67 ;  /* 0x00005410ff437816 */ /* 0x000fe20000000043 */
[----:B------:R-:W-:Y:S01]  /*3120*/  FMUL.FTZ R80, R75, R80 ;  /* 0x000000504b507220 */ /* 0x000fe20000410000 */
[----:B------:R-:W-:Y:S01]  /*3130*/  PRMT R68, RZ, 0x5410, R68 ;  /* 0x00005410ff447816 */ /* 0x000fe20000000044 */
[----:B------:R-:W-:Y:S02]  /*3140*/  FADD.FTZ R87, R89, 1 ;  /* 0x3f80000059577421 */ /* 0x000fe40000010000 */
[----:B------:R-:W-:Y:S02]  /*3150*/  FMUL.FTZ R95, R80, R85 ;  /* 0x00000055505f7220 */ /* 0x000fe40000410000 */
[----:B------:R-:W-:Y:S02]  /*3160*/  FADD.FTZ R89, -R81, 1 ;  /* 0x3f80000051597421 */ /* 0x000fe40000010100 */
[----:B------:R-:W-:-:S02]  /*3170*/  FMUL.FTZ R84, R72, R67 ;  /* 0x0000004348547220 */ /* 0x000fc40000410000 */
[----:B------:R-:W-:Y:S02]  /*3180*/  FMUL.FTZ R88, R71, R68 ;  /* 0x0000004447587220 */ /* 0x000fe40000410000 */
[C---:B-1----:R-:W-:Y:S02]  /*3190*/  FADD.FTZ R85, -R79.reuse, 1 ;  /* 0x3f8000004f557421 */ /* 0x042fe40000010100 */
[----:B------:R-:W-:Y:S02]  /*31a0*/  FFMA.FTZ R89, R50, R89, 1 ;  /* 0x3f80000032597423 */ /* 0x000fe40000010059 */
[----:B------:R-:W-:Y:S02]  /*31b0*/  FMUL.FTZ R84, R79, R84 ;  /* 0x000000544f547220 */ /* 0x000fe40000410000 */
[----:B------:R-:W-:Y:S02]  /*31c0*/  FMUL.FTZ R88, R81, R88 ;  /* 0x0000005851587220 */ /* 0x000fe40000410000 */
[----:B------:R-:W-:Y:S01]  /*31d0*/  FFMA.FTZ R85, R48, R85, 1 ;  /* 0x3f80000030557423 */ /* 0x000fe20000010055 */
[----:B------:R-:W1:Y:S01]  /*31e0*/  MUFU.RCP R78, R78 ;  /* 0x0000004e004e7308 */ /* 0x000e620000001000 */
[----:B------:R-:W-:-:S02]  /*31f0*/  FMUL.FTZ R102, R88, R89 ;  /* 0x0000005958667220 */ /* 0x000fc40000410000 */
[----:B------:R-:W-:Y:S01]  /*3200*/  FMUL.FTZ R97, R84, R85 ;  /* 0x0000005554617220 */ /* 0x000fe20000410000 */
[----:B------:R-:W3:Y:S01]  /*3210*/  LDS.U16 R89, [R117+0x12] ;  /* 0x0000120075597984 */ /* 0x000ee20000000400 */
[----:B------:R-:W-:-:S03]  /*3220*/  PRMT R65, RZ, 0x5410, R65 ;  /* 0x00005410ff417816 */ /* 0x000fc60000000041 */
[----:B------:R-:W4:Y:S01]  /*3230*/  MUFU.EX2 R90, R90 ;  /* 0x0000005a005a7308 */ /* 0x000f220000000800 */
[----:B------:R-:W5:Y:S04]  /*3240*/  LDS.U16 R84, [R117+0x14] ;  /* 0x0000140075547984 */ /* 0x000f680000000400 */
[----:B------:R-:W0:Y:S03]  /*3250*/  LDS.U16 R88, [R117+0x16] ;  /* 0x0000160075587984 */ /* 0x000e260000000400 */
[----:B------:R-:W0:Y:S01]  /*3260*/  MUFU.EX2 R94, R94 ;  /* 0x0000005e005e7308 */ /* 0x000e220000000800 */
[----:B------:R-:W-:-:S07]  /*3270*/  FADD.FTZ R83, -R77, 1 ;  /* 0x3f8000004d537421 */ /* 0x000fce0000010100 */
[----:B------:R-:W0:Y:S01]  /*3280*/  MUFU.RCP R82, R82 ;  /* 0x0000005200527308 */ /* 0x000e220000001000 */
[----:B------:R-:W-:-:S07]  /*3290*/  FMUL.FTZ R80, R74, R65 ;  /* 0x000000414a507220 */ /* 0x000fce0000410000 */
[----:B------:R-:W0:Y:S08]  /*32a0*/  MUFU.EX2 R91, R91 ;  /* 0x0000005b005b7308 */ /* 0x000e300000000800 */
[----:B------:R-:W2:Y:S01]  /*32b0*/  MUFU.EX2 R93, R93 ;  /* 0x0000005d005d7308 */ /* 0x000ea20000000800 */
[----:B------:R-:W-:Y:S02]  /*32c0*/  FFMA.FTZ R83, R46, R83, 1 ;  /* 0x3f8000002e537423 */ /* 0x000fe40000010053 */
[----:B------:R-:W-:Y:S01]  /*32d0*/  FMUL.FTZ R80, R77, R80 ;  /* 0x000000504d507220 */ /* 0x000fe20000410000 */
[----:B------:R-:W-:Y:S01]  /*32e0*/  PRMT R85, RZ, 0x5410, R66 ;  /* 0x00005410ff557816 */ /* 0x000fe20000000042 */
[----:B------:R-:W-:-:S02]  /*32f0*/  FMUL.FTZ R96, R63, -1.4426950216293334961 ;  /* 0xbfb8aa3b3f607820 */ /* 0x000fc40000410000 */
[----:B-1----:R-:W-:Y:S01]  /*3300*/  FADD.FTZ R66, -R78, 1 ;  /* 0x3f8000004e427421 */ /* 0x002fe20000010100 */
[----:B------:R-:W1:Y:S01]  /*3310*/  MUFU.RCP R87, R87 ;  /* 0x0000005700577308 */ /* 0x000e620000001000 */
[----:B----4-:R-:W-:Y:S02]  /*3320*/  FADD.FTZ R86, R90, 1 ;  /* 0x3f8000005a567421 */ /* 0x010fe40000010000 */
[----:B------:R-:W-:Y:S01]  /*3330*/  FMUL.FTZ R100, R80, R83 ;  /* 0x0000005350647220 */ /* 0x000fe20000410000 */
[----:B------:R-:W-:Y:S01]  /*3340*/  PRMT R83, RZ, 0x5410, R70 ;  /* 0x00005410ff537816 */ /* 0x000fe20000000046 */
[----:B------:R-:W-:Y:S01]  /*3350*/  FADD.FTZ R90, R92, 1 ;  /* 0x3f8000005c5a7421 */ /* 0x000fe20000010000 */
[----:B------:R-:W-:Y:S01]  /*3360*/  PRMT R80, RZ, 0x5410, R69 ;  /* 0x00005410ff507816 */ /* 0x000fe20000000045 */
[----:B0-----:R-:W-:Y:S01]  /*3370*/  FADD.FTZ R92, R94, 1 ;  /* 0x3f8000005e5c7421 */ /* 0x001fe20000010000 */
[----:B------:R0:W4:Y:S01]  /*3380*/  MUFU.EX2 R104, R96 ;  /* 0x0000006000687308 */ /* 0x0001220000000800 */
[----:B------:R-:W-:Y:S01]  /*3390*/  FADD.FTZ R70, -R82, 1 ;  /* 0x3f80000052467421 */ /* 0x000fe20000010100 */
[----:B------:R-:W-:Y:S01]  /*33a0*/  PRMT R69, RZ, 0x5410, R3 ;  /* 0x00005410ff457816 */ /* 0x000fe20000000003 */
[----:B------:R-:W-:Y:S01]  /*33b0*/  FFMA.FTZ R94, R51, R66, 1 ;  /* 0x3f800000335e7423 */ /* 0x000fe20000010042 */
[----:B------:R-:W-:Y:S01]  /*33c0*/  PRMT R66, RZ, 0x5410, R2 ;  /* 0x00005410ff427816 */ /* 0x000fe20000000002 */
[----:B------:R-:W-:-:S02]  /*33d0*/  FADD.FTZ R91, R91, 1 ;  /* 0x3f8000005b5b7421 */ /* 0x000fc40000010000 */
[----:B--2---:R-:W-:Y:S02]  /*33e0*/  FADD.FTZ R93, R93, 1 ;  /* 0x3f8000005d5d7421 */ /* 0x004fe40000010000 */
[----:B0-----:R-:W-:Y:S01]  /*33f0*/  FFMA.FTZ R96, R53, R70, 1 ;  /* 0x3f80000035607423 */ /* 0x001fe20000010046 */
[----:B------:R-:W-:Y:S01]  /*3400*/  PRMT R70, RZ, 0x5410, R4 ;  /* 0x00005410ff467816 */ /* 0x000fe20000000004 */
[----:B------:R-:W-:Y:S01]  /*3410*/  FMUL.FTZ R3, R83, R66 ;  /* 0x0000004253037220 */ /* 0x000fe20000410000 */
[----:B------:R-:W0:Y:S01]  /*3420*/  MUFU.RCP R91, R91 ;  /* 0x0000005b005b7308 */ /* 0x000e220000001000 */
[----:B------:R-:W-:Y:S02]  /*3430*/  FMUL.FTZ R99, R80, R69 ;  /* 0x0000004550637220 */ /* 0x000fe40000410000 */
[----:B------:R-:W-:Y:S02]  /*3440*/  FMUL.FTZ R2, R85, R70 ;  /* 0x0000004655027220 */ /* 0x000fe40000410000 */
[----:B------:R-:W-:-:S03]  /*3450*/  FMUL.FTZ R3, R78, R3 ;  /* 0x000000034e037220 */ /* 0x000fc60000410000 */
[----:B------:R-:W2:Y:S01]  /*3460*/  MUFU.RCP R90, R90 ;  /* 0x0000005a005a7308 */ /* 0x000ea20000001000 */
[----:B------:R-:W-:-:S07]  /*3470*/  FMUL.FTZ R99, R82, R99 ;  /* 0x0000006352637220 */ /* 0x000fce0000410000 */
[----:B------:R-:W0:Y:S01]  /*3480*/  MUFU.RCP R93, R93 ;  /* 0x0000005d005d7308 */ /* 0x000e220000001000 */
[----:B-1----:R-:W-:Y:S02]  /*3490*/  FMUL.FTZ R4, R87, R2 ;  /* 0x0000000257047220 */ /* 0x002fe40000410000 */
[----:B------:R-:W-:Y:S02]  /*34a0*/  FMUL.FTZ R3, R3, R94 ;  /* 0x0000005e03037220 */ /* 0x000fe40000410000 */
[----:B------:R-:W-:-:S03]  /*34b0*/  FMUL.FTZ R2, R99, R96 ;  /* 0x0000006063027220 */ /* 0x000fc60000410000 */
[----:B------:R-:W1:Y:S01]  /*34c0*/  MUFU.RCP R86, R86 ;  /* 0x0000005600567308 */ /* 0x000e620000001000 */
[----:B------:R-:W-:Y:S02]  /*34d0*/  FADD.FTZ R94, R103, 1 ;  /* 0x3f800000675e7421 */ /* 0x000fe40000010000 */
[----:B----4-:R-:W-:Y:S02]  /*34e0*/  FADD.FTZ R96, R104, 1 ;  /* 0x3f80000068607421 */ /* 0x010fe40000010000 */
[----:B------:R-:W-:Y:S01]  /*34f0*/  FADD.FTZ R101, -R87, 1 ;  /* 0x3f80000057657421 */ /* 0x000fe20000010100 */
[----:B------:R-:W-:Y:S02]  /*3500*/  PRMT R40, RZ, 0x5410, R40 ;  /* 0x00005410ff287816 */ /* 0x000fe40000000028 */
[----:B------:R-:W4:Y:S01]  /*3510*/  MUFU.RCP R92, R92 ;  /* 0x0000005c005c7308 */ /* 0x000f220000001000 */
[----:B------:R-:W-:Y:S01]  /*3520*/  FFMA.FTZ R101, R54, R101, 1 ;  /* 0x3f80000036657423 */ /* 0x000fe20000010065 */
[----:B------:R-:W-:Y:S01]  /*3530*/  PRMT R131, RZ, 0x5410, R131 ;  /* 0x00005410ff837816 */ /* 0x000fe20000000083 */
[----:B0-----:R-:W-:Y:S01]  /*3540*/  FADD.FTZ R99, -R91, 1 ;  /* 0x3f8000005b637421 */ /* 0x001fe20000010100 */
[----:B------:R-:W-:Y:S01]  /*3550*/  PRMT R52, RZ, 0x5410, R52 ;  /* 0x00005410ff347816 */ /* 0x000fe20000000034 */
[----:B--2---:R-:W-:Y:S01]  /*3560*/  FADD.FTZ R140, -R90, 1 ;  /* 0x3f8000005a8c7421 */ /* 0x004fe20000010100 */
[----:B------:R-:W-:-:S02]  /*3570*/  PRMT R49, RZ, 0x5410, R49 ;  /* 0x00005410ff317816 */ /* 0x000fc40000000031 */
[----:B------:R-:W0:Y:S01]  /*3580*/  MUFU.RCP R94, R94 ;  /* 0x0000005e005e7308 */ /* 0x000e220000001000 */
[----:B------:R-:W-:Y:S01]  /*3590*/  PRMT R43, RZ, 0x5410, R43 ;  /* 0x00005410ff2b7816 */ /* 0x000fe2000000002b */
[----:B------:R-:W-:Y:S01]  /*35a0*/  FADD.FTZ R103, -R93, 1 ;  /* 0x3f8000005d677421 */ /* 0x000fe20000010100 */
[----:B---3--:R-:W-:Y:S02]  /*35b0*/  PRMT R89, RZ, 0x5410, R89 ;  /* 0x00005410ff597816 */ /* 0x008fe40000000059 */
[----:B-----5:R-:W-:-:S03]  /*35c0*/  PRMT R84, RZ, 0x5410, R84 ;  /* 0x00005410ff547816 */ /* 0x020fc60000000054 */
[----:B------:R-:W2:Y:S01]  /*35d0*/  MUFU.RCP R96, R96 ;  /* 0x0000006000607308 */ /* 0x000ea20000001000 */
[----:B------:R-:W-:Y:S01]  /*35e0*/  PRMT R88, RZ, 0x5410, R88 ;  /* 0x00005410ff587816 */ /* 0x000fe20000000058 */
[----:B------:R-:W-:Y:S02]  /*35f0*/  FMUL.FTZ R4, R4, R101 ;  /* 0x0000006504047220 */ /* 0x000fe40000410000 */
[----:B------:R-:W-:Y:S02]  /*3600*/  FFMA.FTZ R101, R56, R99, 1 ;  /* 0x3f80000038657423 */ /* 0x000fe40000010063 */
[----:B------:R-:W-:Y:S02]  /*3610*/  FFMA.FTZ R142, R57, R140, 1 ;  /* 0x3f800000398e7423 */ /* 0x000fe4000001008c */
[----:B------:R-:W-:Y:S02]  /*3620*/  FFMA.FTZ R105, R58, R103, 1 ;  /* 0x3f8000003a697423 */ /* 0x000fe40000010067 */
[----:B------:R-:W-:-:S02]  /*3630*/  FMUL.FTZ R144, R40, R131 ;  /* 0x0000008328907220 */ /* 0x000fc40000410000 */
[----:B-1----:R-:W-:Y:S02]  /*3640*/  FADD.FTZ R104, -R86, 1 ;  /* 0x3f80000056687421 */ /* 0x002fe40000010100 */
[----:B------:R-:W-:Y:S02]  /*3650*/  FMUL.FTZ R99, R52, R89 ;  /* 0x0000005934637220 */ /* 0x000fe40000410000 */
[----:B------:R-:W-:Y:S02]  /*3660*/  FMUL.FTZ R140, R49, R84 ;  /* 0x00000054318c7220 */ /* 0x000fe40000410000 */
        /* <DEDUP_REMOVED lines=18> */
[----:B----4-:R-:W-:Y:S02]  /*3790*/  FADD.FTZ R98, -R92, 1 ;  /* 0x3f8000005c627421 */ /* 0x010fe40000010100 */
[----:B0-----:R-:W-:Y:S02]  /*37a0*/  FADD.FTZ R104, -R94, 1 ;  /* 0x3f8000005e687421 */ /* 0x001fe40000010100 */
[----:B--2---:R-:W-:Y:S02]  /*37b0*/  FADD.FTZ R140, -R96, 1 ;  /* 0x3f800000608c7421 */ /* 0x004fe40000010100 */
        /* <DEDUP_REMOVED lines=23> */
[----:B------:R0:W-:Y:S01]  /*3930*/  STS.U16 [R117+0x2], R5 ;  /* 0x0000020575007388 */ /* 0x0001e20000000400 */
[----:B------:R-:W-:Y:S02]  /*3940*/  PRMT R3, R2, 0x7632, R3 ;  /* 0x0000763202037816 */ /* 0x000fe40000000003 */
[C---:B------:R-:W-:Y:S01]  /*3950*/  PRMT R104, R103.reuse, 0x7610, R104 ;  /* 0x0000761067687816 */ /* 0x040fe20000000068 */
[----:B------:R1:W-:Y:S01]  /*3960*/  STS.U16 [R117+0x6], R100 ;  /* 0x0000066475007388 */ /* 0x0003e20000000400 */
[----:B------:R-:W-:-:S03]  /*3970*/  PRMT R140, R103, 0x7632, R140 ;  /* 0x00007632678c7816 */ /* 0x000fc6000000008c */
        /* <DEDUP_REMOVED lines=38> */
[----:B------:R-:W-:-:S03]  /*3be0*/  IADD3 R164, P1, R136, UR25, RZ ;  /* 0x0000001988a47c10 */ /* 0x000fc6000ff3e0ff */
[----:B------:R1:W-:Y:S01]  /*3bf0*/  STL [R1+0xc], R152 ;  /* 0x00000c9801007387 */ /* 0x0003e20000100800 */
[----:B------:R-:W-:-:S03]  /*3c00*/  IADD3.X R165, R156, UR38, RZ, P1, !PT ;  /* 0x000000269ca57c10 */ /* 0x000fc60008ffe4ff */
[----:B------:R1:W-:Y:S04]  /*3c10*/  STL [R1+0x8], R150 ;  /* 0x0000089601007387 */ /* 0x0003e80000100800 */
[----:B------:R1:W-:Y:S04]  /*3c20*/  STL [R1+0x4], R148 ;  /* 0x0000049401007387 */ /* 0x0003e80000100800 */
[----:B------:R1:W-:Y:S04]  /*3c30*/  STL [R1], R146 ;  /* 0x0000009201007387 */ /* 0x0003e80000100800 */
[----:B------:R1:W-:Y:S01]  /*3c40*/  STL.64 [R1+0x18], R164 ;  /* 0x000018a401007387 */ /* 0x0003e20000100a00 */
[----:B------:R-:W-:-:S02]  /*3c50*/  UIMAD UR7, UR13, UR34, URZ ;  /* 0x000000220d0772a4 */ /* 0x000fc4000f8e023f */
[----:B------:R-:W-:Y:S02]  /*3c60*/  UIMAD.WIDE.U32 UR8, UR12, UR34, URZ ;  /* 0x000000220c0872a5 */ /* 0x000fe4000f8e003f */
[----:B------:R-:W-:Y:S01]  /*3c70*/  UIMAD UR36, UR12, UR35, UR7 ;  /* 0x000000230c2472a4 */ /* 0x000fe2000f8e0207 */
[----:B------:R-:W-:Y:S01]  /*3c80*/  BSSY B0, `(.L_x_8836) ;  /* 0x0000010000007945 */ /* 0x000fe20003800000 */
[----:B0-----:R-:W-:Y:S02]  /*3c90*/  ISETP.GE.AND P0, PT, R136, R163, PT ;  /* 0x000000a38800720c */ /* 0x001fe40003f06270 */
[----:B------:R-:W-:-:S11]  /*3ca0*/  UIADD3 UR7, UR9, UR36, URZ ;  /* 0x0000002409077290 */ /* 0x000fd6000fffe03f */
        /* <DEDUP_REMOVED lines=13> */
.L_x_8837:
[----:B-1----:R-:W-:Y:S05]  /*3d80*/  BSYNC B0 ;  /* 0x0000000000007941 */ /* 0x002fea0003800000 */
.L_x_8836:
        /* <DEDUP_REMOVED lines=91> */
[----:B------:R-:W-:Y:S02]  /*4340*/  FADD.FTZ R95, R25, UR5 ;  /* 0x00000005195f7e21 */ /* 0x000fe40008010000 */
[----:B------:R-:W-:Y:S02]  /*4350*/  FADD.FTZ R94, R24, UR5 ;  /* 0x00000005185e7e21 */ /* 0x000fe40008010000 */
[----:B-1----:R-:W-:-:S02]  /*4360*/  FMUL.FTZ R2, R60, R76 ;  /* 0x0000004c3c027220 */ /* 0x002fc40000410000 */
        /* <DEDUP_REMOVED lines=55> */
[----:B------:R-:W-:Y:S01]  /*46e0*/  PRMT R30, R54, 0x7632, R30 ;  /* 0x00007632361e7816 */ /* 0x000fe2000000001e */
[----:B------:R-:W-:Y:S01]  /*46f0*/  STS.U16 [R117], R39 ;  /* 0x0000002775007388 */ /* 0x000fe20000000400 */
[----:B-1----:R-:W-:-:S02]  /*4700*/  PRMT R26, R56, 0x7632, R26 ;  /* 0x00007632381a7816 */ /* 0x002fc4000000001a */
[----:B--2---:R-:W-:Y:S01]  /*4710*/  PRMT R27, R58, 0x7632, R27 ;  /* 0x000076323a1b7816 */ /* 0x004fe2000000001b */
[----:B------:R-:W-:Y:S01]  /*4720*/  STS.U16 [R117+0x8], R50 ;  /* 0x0000083275007388 */ /* 0x000fe20000000400 */
[C---:B------:R-:W-:Y:S02]  /*4730*/  PRMT R32, R24.reuse, 0x7632, R32 ;  /* 0x0000763218207816 */ /* 0x040fe40000000020 */
[----:B---3--:R-:W-:Y:S01]  /*4740*/  PRMT R28, R24, 0x7610, R28 ;  /* 0x00007610181c7816 */ /* 0x008fe2000000001c */
[----:B------:R-:W-:Y:S01]  /*4750*/  STS.U16 [R117+0xa], R29 ;  /* 0x00000a1d75007388 */ /* 0x000fe20000000400 */
[----:B------:R-:W-:-:S03]  /*4760*/  MOV R24, UR39 ;  /* 0x0000002700187c02 */ /* 0x000fc60008000f00 */
        /* <DEDUP_REMOVED lines=45> */
.L_x_8840:
[----:B------:R-:W-:Y:S05]  /*4a40*/  BSYNC B0 ;  /* 0x0000000000007941 */ /* 0x000fea0003800000 */
.L_x_8839:
        /* <DEDUP_REMOVED lines=43> */
.L_x_8838:
[----:B------:R-:W2:Y:S01]  /*4d00*/  LDL.LU R0, [R1+0x24] ;  /* 0x0000240001007983 */ /* 0x000ea20000300800 */
[----:B------:R-:W-:Y:S01]  /*4d10*/  PRMT R7, RZ, 0x5410, R154 ;  /* 0x00005410ff077816 */ /* 0x000fe2000000009a */
[----:B------:R-:W-:Y:S01]  /*4d20*/  FMUL.FTZ R89, R2, UR4 ;  /* 0x0000000402597c20 */ /* 0x000fe20008410000 */
[----:B------:R-:W-:Y:S01]  /*4d30*/  PRMT R6, RZ, 0x5410, R146 ;  /* 0x00005410ff067816 */ /* 0x000fe20000000092 */
[----:B------:R-:W-:Y:S01]  /*4d40*/  FMUL.FTZ R88, R48, UR4 ;  /* 0x0000000430587c20 */ /* 0x000fe20008410000 */
[----:B------:R-:W-:Y:S01]  /*4d50*/  MOV R8, c[0x0][0x16c] ;  /* 0x00005b0000087a02 */ /* 0x000fe20000000f00 */
[----:B------:R-:W-:Y:S01]  /*4d60*/  FMUL.FTZ R87, R64, UR4 ;  /* 0x0000000440577c20 */ /* 0x000fe20008410000 */
[----:B------:R-:W-:Y:S01]  /*4d70*/  CS2R R72, SRZ ;  /* 0x0000000000487805 */ /* 0x000fe2000001ff00 */
[----:B------:R-:W-:Y:S01]  /*4d80*/  FMUL.FTZ R86, R46, UR4 ;  /* 0x000000042e567c20 */ /* 0x000fe20008410000 */
[----:B------:R-:W-:Y:S01]  /*4d90*/  ISETP.GE.AND P0, PT, R8, 0x1, PT ;  /* 0x000000010800780c */ /* 0x000fe20003f06270 */
[----:B------:R-:W-:Y:S01]  /*4da0*/  FMUL.FTZ R85, R3, UR4 ;  /* 0x0000000403557c20 */ /* 0x000fe20008410000 */
[----:B-1----:R-:W-:Y:S01]  /*4db0*/  CS2R R62, SRZ ;  /* 0x00000000003e7805 */ /* 0x002fe2000001ff00 */
        /* <DEDUP_REMOVED lines=51> */
[----:B------:R-:W-:Y:S01]  /*50f0*/  HFMA2.MMA R73, -RZ, RZ, 0, 0 ;  /* 0x00000000ff497435 */ /* 0x000fe200000001ff */
[----:B------:R-:W-:Y:S01]  /*5100*/  FADD.FTZ R49, R2, R2 ;  /* 0x0000000202317221 */ /* 0x000fe20000010000 */
[----:B------:R-:W-:Y:S01]  /*5110*/  UMOV UR8, URZ ;  /* 0x0000003f00087c82 */ /* 0x000fe20008000000 */
[----:B------:R-:W-:Y:S01]  /*5120*/  FADD.FTZ R48, R48, R48 ;  /* 0x0000003030307221 */ /* 0x000fe20000010000 */
[----:B------:R-:W-:Y:S01]  /*5130*/  ULEA.HI UR7, UR38, UR38, URZ, 0x1 ;  /* 0x0000002626077291 */ /* 0x000fe2000f8f083f */
[----:B------:R-:W-:Y:S01]  /*5140*/  FADD.FTZ R47, R64, R64 ;  /* 0x00000040402f7221 */ /* 0x000fe20000010000 */
[----:B------:R-:W-:Y:S01]  /*5150*/  UMOV UR9, URZ ;  /* 0x0000003f00097c82 */ /* 0x000fe20008000000 */
[----:B------:R-:W-:Y:S01]  /*5160*/  FADD.FTZ R46, R46, R46 ;  /* 0x0000002e2e2e7221 */ /* 0x000fe20000010000 */
[----:B------:R-:W-:Y:S01]  /*5170*/  ULOP3.LUT UR7, UR7, 0xfffffe, URZ, 0xc0, !UPT ;  /* 0x00fffffe07077892 */ /* 0x000fe2000f8ec03f */
[----:B------:R-:W-:-:S02]  /*5180*/  FADD.FTZ R45, R3, R3 ;  /* 0x00000003032d7221 */ /* 0x000fc40000010000 */
[----:B------:R-:W-:Y:S01]  /*5190*/  FADD.FTZ R44, R44, R44 ;  /* 0x0000002c2c2c7221 */ /* 0x000fe20000010000 */
[----:B------:R-:W-:Y:S01]  /*51a0*/  UIADD3 UR38, UR38, -UR7, URZ ;  /* 0x8000000726267290 */ /* 0x000fe2000fffe03f */
[----:B------:R-:W-:Y:S02]  /*51b0*/  FADD.FTZ R43, R4, R4 ;  /* 0x00000004042b7221 */ /* 0x000fe40000010000 */
[----:B------:R-:W-:Y:S01]  /*51c0*/  FADD.FTZ R42, R42, R42 ;  /* 0x0000002a2a2a7221 */ /* 0x000fe20000010000 */
[----:B------:R-:W-:Y:S01]  /*51d0*/  UMOV UR7, URZ ;  /* 0x0000003f00077c82 */ /* 0x000fe20008000000 */
        /* <DEDUP_REMOVED lines=8> */
.L_x_8920:
        /* <DEDUP_REMOVED lines=10> */
[----:B------:R-:W-:Y:S02]  /*5300*/  ULDC.64 UR34, c[0x0][0x220] ;  /* 0x0000880000227ab9 */ /* 0x000fe40000000a00 */
[----:B------:R-:W-:Y:S02]  /*5310*/  UIADD3 UR37, UR37, UR39, URZ ;  /* 0x0000002725257290 */ /* 0x000fe4000fffe03f */
[----:B------:R-:W-:Y:S01]  /*5320*/  ULEA UR34, UP0, UR36, UR34, 0x3 ;  /* 0x0000002224227291 */ /* 0x000fe2000f80183f */
[----:B-1----:R-:W-:-:S03]  /*5330*/  LOP3.LUT R0, R138, 0x7ffffe0, RZ, 0xc0, !PT ;  /* 0x07ffffe08a007812 */ /* 0x002fc600078ec0ff */
[----:B------:R-:W-:Y:S01]  /*5340*/  ULEA.HI.X UR35, UR36, UR35, UR37, 0x3, UP0 ;  /* 0x0000002324237291 */ /* 0x000fe200080f1c25 */
[----:B------:R-:W-:Y:S01]  /*5350*/  LOP3.LUT R251, R138, 0x1f, RZ, 0xc0, !PT ;  /* 0x0000001f8afb7812 */ /* 0x000fe200078ec0ff */
[----:B------:R-:W-:Y:S01]  /*5360*/  ULDC UR39, c[0x0][0x168] ;  /* 0x00005a0000277ab9 */ /* 0x000fe20000000800 */
[----:B------:R-:W-:Y:S01]  /*5370*/  SHF.L.U32 R0, R0, 0x5, RZ ;  /* 0x0000000500007819 */ /* 0x000fe200000006ff */
[----:B------:R-:W-:Y:S01]  /*5380*/  UIADD3 UR39, -UR25, UR39, URZ ;  /* 0x0000002719277290 */ /* 0x000fe2000fffe13f */
[----:B------:R-:W-:Y:S02]  /*5390*/  MOV R2, UR34 ;  /* 0x0000002200027c02 */ /* 0x000fe40008000f00 */
[----:B------:R-:W-:Y:S02]  /*53a0*/  MOV R3, UR35 ;  /* 0x0000002300037c02 */ /* 0x000fe40008000f00 */
[----:B------:R-:W-:Y:S01]  /*53b0*/  LOP3.LUT R6, R0, 0xffffffe0, R251, 0xe2, !PT ;  /* 0xffffffe000067812 */ /* 0x000fe200078ee2fb */
[----:B------:R-:W-:-:S02]  /*53c0*/  USHF.L.U32 UR36, UR39, 0x1, URZ ;  /* 0x0000000127247899 */ /* 0x000fc4000800063f */
[----:B------:R-:W-:Y:S01]  /*53d0*/  ULDC.64 UR34, c[0x0][0x1a0] ;  /* 0x0000680000227ab9 */ /* 0x000fe20000000a00 */
[----:B------:R-:W2:Y:S01]  /*53e0*/  LDG.E.64 R2, [R2.64] ;  /* 0x0000002002027981 */ /* 0x000ea2000c1e1b00 */
[----:B------:R-:W-:Y:S01]  /*53f0*/  LOP3.LUT R0, R6, 0x20, RZ, 0xfc, !PT ;  /* 0x0000002006007812 */ /* 0x000fe200078efcff */
[----:B------:R-:W-:Y:S01]  /*5400*/  UIMAD UR34, UR44, UR34, URZ ;  /* 0x000000222c2272a4 */ /* 0x000fe2000f8e023f */
[--C-:B------:R-:W-:Y:S02]  /*5410*/  SHF.R.S32.HI R7, RZ, 0x1f, R6.reuse ;  /* 0x0000001fff077819 */ /* 0x100fe40000011406 */
[----:B------:R-:W-:Y:S01]  /*5420*/  MOV R9, UR7 ;  /* 0x0000000700097c02 */ /* 0x000fe20008000f00 */
[----:B------:R-:W-:Y:S01]  /*5430*/  UIMAD UR34, UR7, UR35, UR34 ;  /* 0x00000023072272a4 */ /* 0x000fe2000f8e0222 */
[----:B------:R-:W-:Y:S02]  /*5440*/  ISETP.GE.AND P2, PT, R0, UR36, PT ;  /* 0x0000002400007c0c */ /* 0x000fe4000bf46270 */
        /* <DEDUP_REMOVED lines=12> */
[----:B------:R-:W-:Y:S02]  /*5510*/  ISETP.GE.AND P5, PT, R7, UR36, PT ;  /* 0x0000002407007c0c */ /* 0x000fe4000bfa6270 */
[C---:B------:R-:W-:Y:S01]  /*5520*/  LOP3.LUT R9, R6.reuse, 0xa0, RZ, 0xfc, !PT ;  /* 0x000000a006097812 */ /* 0x040fe200078efcff */
[----:B------:R1:W3:Y:S01]  /*5530*/  @!P1 LDG.E.U16 R0, [R4.64] ;  /* 0x0000002004009981 */ /* 0x0002e2000c1e1500 */
[----:B------:R-:W-:Y:S02]  /*5540*/  LOP3.LUT R7, R6, 0xc0, RZ, 0xfc, !PT ;  /* 0x000000c006077812 */ /* 0x000fe400078efcff */
[----:B------:R-:W-:-:S02]  /*5550*/  PRMT R10, RZ, 0x7610, R10 ;  /* 0x00007610ff0a7816 */ /* 0x000fc4000000000a */
[----:B------:R-:W-:Y:S02]  /*5560*/  ISETP.GE.AND P0, PT, R9, UR36, PT ;  /* 0x0000002409007c0c */ /* 0x000fe4000bf06270 */
[----:B------:R-:W-:Y:S02]  /*5570*/  ISETP.GE.AND P1, PT, R7, UR36, PT ;  /* 0x0000002407007c0c */ /* 0x000fe4000bf26270 */
[----:B------:R-:W-:Y:S01]  /*5580*/  PRMT R9, RZ, 0x7610, R9 ;  /* 0x00007610ff097816 */ /* 0x000fe20000000009 */
[----:B------:R1:W4:Y:S01]  /*5590*/  @!P3 LDG.E.U16 R10, [R4.64+0x80] ;  /* 0x00008020040ab981 */ /* 0x000322000c1e1500 */
[C---:B------:R-:W-:Y:S02]  /*55a0*/  LOP3.LUT R7, R6.reuse, 0x100, RZ, 0xfc, !PT ;  /* 0x0000010006077812 */ /* 0x040fe400078efcff */
        /* <DEDUP_REMOVED lines=16> */
[----:B------:R-:W-:Y:S02]  /*56b0*/  PRMT R15, RZ, 0x7610, R15 ;  /* 0x00007610ff0f7816 */ /* 0x000fe4000000000f */
[----:B------:R-:W-:Y:S01]  /*56c0*/  LOP3.LUT R7, R6, 0x180, RZ, 0xfc, !PT ;  /* 0x0000018006077812 */ /* 0x000fe200078efcff */
[----:B------:R1:W4:Y:S01]  /*56d0*/  @!P1 LDG.E.U16 R14, [R4.64+0x180] ;  /* 0x00018020040e9981 */ /* 0x000322000c1e1500 */
[----:B------:R-:W-:Y:S02]  /*56e0*/  ISETP.GE.AND P5, PT, R8, UR36, PT ;  /* 0x0000002408007c0c */ /* 0x000fe4000bfa6270 */
[----:B------:R-:W-:Y:S01]  /*56f0*/  PRMT R16, RZ, 0x7610, R16 ;  /* 0x00007610ff107816 */ /* 0x000fe20000000010 */
[----:B------:R1:W4:Y:S01]  /*5700*/  @!P2 LDG.E.U16 R15, [R4.64+0x1c0] ;  /* 0x0001c020040fa981 */ /* 0x000322000c1e1500 */
[----:B------:R-:W-:-:S02]  /*5710*/  LOP3.LUT R8, R6, 0x1a0, RZ, 0xfc, !PT ;  /* 0x000001a006087812 */ /* 0x000fc400078efcff */
[----:B------:R-:W-:Y:S02]  /*5720*/  ISETP.GE.AND P1, PT, R7, UR36, PT ;  /* 0x0000002407007c0c */ /* 0x000fe4000bf26270 */
[----:B------:R-:W-:Y:S01]  /*5730*/  LOP3.LUT R7, R6, 0x1c0, RZ, 0xfc, !PT ;  /* 0x000001c006077812 */ /* 0x000fe200078efcff */
[----:B------:R1:W4:Y:S01]  /*5740*/  @!P3 LDG.E.U16 R16, [R4.64+0x200] ;  /* 0x000200200410b981 */ /* 0x000322000c1e1500 */
        /* <DEDUP_REMOVED lines=9> */
[----:B------:R1:W4:Y:S01]  /*57e0*/  @!P1 LDG.E.U16 R20, [R4.64+0x300] ;  /* 0x0003002004149981 */ /* 0x000322000c1e1500 */
[C---:B------:R-:W-:Y:S02]  /*57f0*/  LOP3.LUT R8, R6.reuse, 0x200, RZ, 0xfc, !PT ;  /* 0x0000020006087812 */ /* 0x040fe400078efcff */
[C---:B------:R-:W-:Y:S01]  /*5800*/  LOP3.LUT R22, R6.reuse, 0x220, RZ, 0xfc, !PT ;  /* 0x0000022006167812 */ /* 0x040fe200078efcff */
        /* <DEDUP_REMOVED lines=8> */
[----:B------:R-:W-:-:S02]  /*5890*/  LOP3.LUT R7, R6, 0x260, RZ, 0xfc, !PT ;  /* 0x0000026006077812 */ /* 0x000fc400078efcff */
[----:B------:R-:W-:Y:S01]  /*58a0*/  PRMT R24, RZ, 0x7610, R24 ;  /* 0x00007610ff187816 */ /* 0x000fe20000000018 */
[----:B------:R1:W4:Y:S01]  /*58b0*/  @!P0 LDG.E.U16 R23, [R4.64+0x3c0] ;  /* 0x0003c02004178981 */ /* 0x000322000c1e1500 */
[----:B------:R-:W-:Y:S02]  /*58c0*/  PRMT R25, RZ, 0x7610, R25 ;  /* 0x00007610ff197816 */ /* 0x000fe40000000019 */
[----:B------:R-:W-:Y:S01]  /*58d0*/  PRMT R22, RZ, 0x7610, R22 ;  /* 0x00007610ff167816 */ /* 0x000fe20000000016 */
[----:B------:R1:W4:Y:S01]  /*58e0*/  @!P5 LDG.E.U16 R18, [R4.64+0x280] ;  /* 0x000280200412d981 */ /* 0x000322000c1e1500 */
[----:B------:R-:W-:Y:S02]  /*58f0*/  ISETP.GE.AND P0, PT, R7, UR36, PT ;  /* 0x0000002407007c0c */ /* 0x000fe4000bf06270 */
[C---:B------:R-:W-:Y:S01]  /*5900*/  LOP3.LUT R7, R6.reuse, 0x280, RZ, 0xfc, !PT ;  /* 0x0000028006077812 */ /* 0x040fe200078efcff */
[----:B------:R1:W4:Y:S01]  /*5910*/  @!P1 LDG.E.U16 R24, [R4.64+0x400] ;  /* 0x0004002004189981 */ /* 0x000322000c1e1500 */
[----:B------:R-:W-:-:S02]  /*5920*/  LOP3.LUT R8, R6, 0x2a0, RZ, 0xfc, !PT ;  /* 0x000002a006087812 */ /* 0x000fc400078efcff */
[----:B0-----:R-:W-:Y:S01]  /*5930*/  LOP3.LUT R27, R6, 0x2c0, RZ, 0xfc, !PT ;  /* 0x000002c0061b7812 */ /* 0x001fe200078efcff */
[----:B------:R1:W4:Y:S01]  /*5940*/  @!P2 LDG.E.U16 R25, [R4.64+0x440] ;  /* 0x000440200419a981 */ /* 0x000322000c1e1500 */
[----:B------:R-:W-:Y:S02]  /*5950*/  PRMT R26, RZ, 0x7610, R26 ;  /* 0x00007610ff1a7816 */ /* 0x000fe4000000001a */
[----:B------:R-:W-:Y:S01]  /*5960*/  ISETP.GE.AND P1, PT, R7, UR36, PT ;  /* 0x0000002407007c0c */ /* 0x000fe2000bf26270 */
[----:B------:R1:W4:Y:S01]  /*5970*/  @!P3 LDG.E.U16 R22, [R4.64+0x380] ;  /* 0x000380200416b981 */ /* 0x000322000c1e1500 */
[----:B------:R-:W-:Y:S02]  /*5980*/  ISETP.GE.AND P2, PT, R8, UR36, PT ;  /* 0x0000002408007c0c */ /* 0x000fe4000bf46270 */
[----:B------:R-:W-:Y:S01]  /*5990*/  ISETP.GE.AND P3, PT, R27, UR36, PT ;  /* 0x000000241b007c0c */ /* 0x000fe2000bf66270 */
[----:B------:R1:W4:Y:S01]  /*59a0*/  @!P4 LDG.E.U16 R26, [R4.64+0x480] ;  /* 0x00048020041ac981 */ /* 0x000322000c1e1500 */
[----:B------:R-:W-:-:S02]  /*59b0*/  PRMT R27, RZ, 0x7610, R27 ;  /* 0x00007610ff1b7816 */ /* 0x000fc4000000001b */
[C---:B------:R-:W-:Y:S02]  /*59c0*/  LOP3.LUT R7, R6.reuse, 0x2e0, RZ, 0xfc, !PT ;  /* 0x000002e006077812 */ /* 0x040fe400078efcff */
[----:B------:R-:W-:Y:S02]  /*59d0*/  PRMT R28, RZ, 0x7610, R28 ;  /* 0x00007610ff1c7816 */ /* 0x000fe4000000001c */
[----:B------:R-:W-:Y:S01]  /*59e0*/  PRMT R29, RZ, 0x7610, R29 ;  /* 0x00007610ff1d7816 */ /* 0x000fe2000000001d */
[----:B------:R1:W4:Y:S01]  /*59f0*/  @!P0 LDG.E.U16 R27, [R4.64+0x4c0] ;  /* 0x0004c020041b8981 */ /* 0x000322000c1e1500 */
[C---:B------:R-:W-:Y:S02]  /*5a00*/  LOP3.LUT R8, R6.reuse, 0x300, RZ, 0xfc, !PT ;  /* 0x0000030006087812 */ /* 0x040fe400078efcff */
[----:B------:R-:W-:Y:S01]  /*5a10*/  ISETP.GE.AND P0, PT, R7, UR36, PT ;  /* 0x0000002407007c0c */ /* 0x000fe2000bf06270 */
[----:B------:R1:W4:Y:S01]  /*5a20*/  @!P1 LDG.E.U16 R28, [R4.64+0x500] ;  /* 0x00050020041c9981 */ /* 0x000322000c1e1500 */
[----:B------:R-:W-:-:S02]  /*5a30*/  LOP3.LUT R7, R6, 0x320, RZ, 0xfc, !PT ;  /* 0x0000032006077812 */ /* 0x000fc400078efcff */
[----:B------:R-:W-:Y:S01]  /*5a40*/  ISETP.GE.AND P1, PT, R8, UR36, PT ;  /* 0x0000002408007c0c */ /* 0x000fe2000bf26270 */
[----:B------:R1:W4:Y:S01]  /*5a50*/  @!P2 LDG.E.U16 R29, [R4.64+0x540] ;  /* 0x00054020041da981 */ /* 0x000322000c1e1500 */
        /* <DEDUP_REMOVED lines=9> */
[----:B------:R-:W-:-:S02]  /*5af0*/  LOP3.LUT R8, R6, 0x340, RZ, 0xfc, !PT ;  /* 0x0000034006087812 */ /* 0x000fc400078efcff */
[----:B------:R-:W-:Y:S02]  /*5b00*/  LOP3.LUT R7, R6, 0x360, RZ, 0xfc, !PT ;  /* 0x0000036006077812 */ /* 0x000fe400078efcff */
[----:B------:R-:W-:Y:S02]  /*5b10*/  ISETP.GE.AND P3, PT, R8, UR36, PT ;  /* 0x0000002408007c0c */ /* 0x000fe4000bf66270 */
[----:B------:R-:W-:Y:S02]  /*5b20*/  LOP3.LUT R8, R6, 0x380, RZ, 0xfc, !PT ;  /* 0x0000038006087812 */ /* 0x000fe400078efcff */
[----:B------:R-:W-:Y:S02]  /*5b30*/  ISETP.GE.AND P0, PT, R7, UR36, PT ;  /* 0x0000002407007c0c */ /* 0x000fe4000bf06270 */
[----:B------:R-:W-:Y:S02]  /*5b40*/  ISETP.GE.AND P1, PT, R8, UR36, PT ;  /* 0x0000002408007c0c */ /* 0x000fe4000bf26270 */
[----:B------:R-:W-:-:S02]  /*5b50*/  SHF.L.U32 R8, R138, 0x5, RZ ;  /* 0x000000058a087819 */ /* 0x000fc400000006ff */
[----:B------:R-:W-:Y:S02]  /*5b60*/  PRMT R67, RZ, 0x7610, R67 ;  /* 0x00007610ff437816 */ /* 0x000fe40000000043 */
[----:B------:R-:W-:Y:S02]  /*5b70*/  LOP3.LUT R8, R8, 0xffffffe0, R251, 0xe2, !PT ;  /* 0xffffffe008087812 */ /* 0x000fe400078ee2fb */
[----:B------:R-:W-:Y:S02]  /*5b80*/  PRMT R68, RZ, 0x7610, R68 ;  /* 0x00007610ff447816 */ /* 0x000fe40000000044 */
[C---:B------:R-:W-:Y:S01]  /*5b90*/  LOP3.LUT R7, R6.reuse, 0x3a0, RZ, 0xfc, !PT ;  /* 0x000003a006077812 */ /* 0x040fe200078efcff */
[----:B------:R1:W4:Y:S01]  /*5ba0*/  @!P0 LDG.E.U16 R67, [R4.64+0x6c0] ;  /* 0x0006c02004438981 */ /* 0x000322000c1e1500 */
[----:B------:R-:W-:Y:S02]  /*5bb0*/  LOP3.LUT R6, R6, 0x3c0, RZ, 0xfc, !PT ;  /* 0x000003c006067812 */ /* 0x000fe400078efcff */
[----:B------:R-:W-:Y:S01]  /*5bc0*/  LOP3.LUT R8, R8, 0x3e0, RZ, 0xfc, !PT ;  /* 0x000003e008087812 */ /* 0x000fe200078efcff */
[----:B------:R1:W4:Y:S01]  /*5bd0*/  @!P1 LDG.E.U16 R68, [R4.64+0x700] ;  /* 0x0007002004449981 */ /* 0x000322000c1e1500 */
[----:B------:R-:W-:-:S02]  /*5be0*/  ISETP.GE.AND P0, PT, R7, UR36, PT ;  /* 0x0000002407007c0c */ /* 0x000fc4000bf06270 */
[----:B------:R-:W-:Y:S02]  /*5bf0*/  ISETP.GE.AND P1, PT, R6, UR36, PT ;  /* 0x0000002406007c0c */ /* 0x000fe4000bf26270 */
        /* <DEDUP_REMOVED lines=9> */
[----:B------:R-:W-:Y:S01]  /*5c90*/  ISETP.NE.AND P0, PT, R251, RZ, PT ;  /* 0x000000fffb00720c */ /* 0x000fe20003f05270 */
[----:B--2---:R-:W0:Y:S02]  /*5ca0*/  R2UR UR43, R3 ;  /* 0x00000000032b73c2 */ /* 0x004e2400000e0000 */
[----:B0-----:R-:W-:-:S04]  /*5cb0*/  FMUL.FTZ R3, R102, UR43 ;  /* 0x0000002b66037c20 */ /* 0x001fc80008410000 */
[----:B-1----:R-:W-:Y:S02]  /*5cc0*/  FMUL.RZ R4, R3, 0.15915493667125701904 ;  /* 0x3e22f98303047820 */ /* 0x002fe4000040c000 */
        /* <DEDUP_REMOVED lines=13> */
[----:B---3--:R1:W-:Y:S01]  /*5da0*/  STS.U16 [R135], R0 ;  /* 0x0000000087007388 */ /* 0x0083e20000000400 */
[----:B0-----:R-:W-:-:S06]  /*5db0*/  MOV R70, UR24 ;  /* 0x0000001800467c02 */ /* 0x001fcc0008000f00 */
[----:B------:R-:W-:Y:S01]  /*5dc0*/  MUFU.SIN R205, R69 ;  /* 0x0000004500cd7308 */ /* 0x000fe20000000400 */
[----:B-1----:R-:W-:-:S07]  /*5dd0*/  IADD3 R0, R137, 0x200, RZ ;  /* 0x0000020089007810 */ /* 0x002fce0007ffe0ff */
[----:B------:R0:W-:Y:S08]  /*5de0*/  MUFU.COS R206, R69 ;  /* 0x0000004500ce7308 */ /* 0x0001f00000000000 */
[----:B------:R-:W-:Y:S01]  /*5df0*/  MUFU.SIN R207, R71 ;  /* 0x0000004700cf7308 */ /* 0x000fe20000000400 */
[----:B0-----:R-:W-:Y:S02]  /*5e00*/  FMUL.RZ R69, R3, 0.15915493667125701904 ;  /* 0x3e22f98303457820 */ /* 0x001fe4000040c000 */
[----:B------:R-:W-:-:S05]  /*5e10*/  FMUL.FTZ R3, R99, UR43 ;  /* 0x0000002b63037c20 */ /* 0x000fca0008410000 */
[----:B------:R0:W-:Y:S08]  /*5e20*/  MUFU.COS R208, R71 ;  /* 0x0000004700d07308 */ /* 0x0001f00000000000 */
[----:B------:R-:W-:Y:S01]  /*5e30*/  MUFU.SIN R203, R4 ;  /* 0x0000000400cb7308 */ /* 0x000fe20000000400 */
[----:B0-----:R-:W-:-:S07]  /*5e40*/  MOV R71, c[0x0][0x16c] ;  /* 0x00005b0000477a02 */ /* 0x001fce0000000f00 */
[----:B------:R0:W-:Y:S01]  /*5e50*/  MUFU.COS R204, R4 ;  /* 0x0000000400cc7308 */ /* 0x0001e20000000000 */
[----:B------:R1:W-:Y:S01]  /*5e60*/  STS.U16 [R134+0x40], R9 ;  /* 0x0000400986007388 */ /* 0x0003e20000000400 */
[----:B0-----:R-:W-:Y:S01]  /*5e70*/  @!P1 IADD3 R4, R70, -0x2, RZ ;  /* 0xfffffffe46049810 */ /* 0x001fe20007ffe0ff */
[----:B------:R-:W-:Y:S01]  /*5e80*/  FMUL.RZ R70, R3, 0.15915493667125701904 ;  /* 0x3e22f98303467820 */ /* 0x000fe2000040c000 */
[----:B------:R-:W-:-:S03]  /*5e90*/  LEA.HI.SX32 R0, R0, R137, 0x1b ;  /* 0x0000008900007211 */ /* 0x000fc600078fdaff */
[----:B------:R-:W-:Y:S02]  /*5ea0*/  @!P1 IMAD R3, R4, R71, UR7 ;  /* 0x0000000704039e24 */ /* 0x000fe4000f8e0247 */
[----:B------:R-:W-:Y:S01]  /*5eb0*/  FMUL.FTZ R4, R98, UR43 ;  /* 0x0000002b62047c20 */ /* 0x000fe20008410000 */
[----:B------:R-:W-:Y:S01]  /*5ec0*/  MUFU.SIN R199, R69 ;  /* 0x0000004500c77308 */ /* 0x000fe20000000400 */
[----:B----4-:R0:W-:Y:S01]  /*5ed0*/  STS.U16 [R133+0x80], R10 ;  /* 0x0000800a85007388 */ /* 0x0101e20000000400 */
[----:B-1----:R-:W-:-:S03]  /*5ee0*/  SHF.L.U32 R9, R0, 0x1, RZ ;  /* 0x0000000100097819 */ /* 0x002fc600000006ff */
[----:B------:R-:W-:Y:S03]  /*5ef0*/  STS.U16 [R132+0xc0], R11 ;  /* 0x0000c00b84007388 */ /* 0x000fe60000000400 */
[----:B------:R1:W-:Y:S01]  /*5f00*/  MUFU.COS R200, R69 ;  /* 0x0000004500c87308 */ /* 0x0003e20000000000 */
[----:B------:R-:W-:Y:S01]  /*5f10*/  STS.U16 [R129+0x100], R12 ;  /* 0x0001000c81007388 */ /* 0x000fe20000000400 */
[C---:B------:R-:W-:Y:S02]  /*5f20*/  IADD3 R0, R137.reuse, 0x260, RZ ;  /* 0x0000026089007810 */ /* 0x040fe40007ffe0ff */
[C---:B0-----:R-:W-:Y:S01]  /*5f30*/  IADD3 R10, R137.reuse, 0x240, RZ ;  /* 0x00000240890a7810 */ /* 0x041fe20007ffe0ff */
[----:B------:R-:W-:Y:S01]  /*5f40*/  STS.U16 [R128+0x140], R13 ;  /* 0x0001400d80007388 */ /* 0x000fe20000000400 */
[----:B-1----:R-:W-:Y:S01]  /*5f50*/  FMUL.RZ R69, R4, 0.15915493667125701904 ;  /* 0x3e22f98304457820 */ /* 0x002fe2000040c000 */
[----:B------:R-:W-:-:S02]  /*5f60*/  IADD3 R4, R137, 0x220, RZ ;  /* 0x0000022089047810 */ /* 0x000fc40007ffe0ff */
[----:B------:R0:W-:Y:S01]  /*5f70*/  STS.U16 [R127+0x180], R14 ;  /* 0x0001800e7f007388 */ /* 0x0001e20000000400 */
[-C--:B------:R-:W-:Y:S02]  /*5f80*/  LEA.HI.SX32 R10, R10, R137.reuse, 0x1b ;  /* 0x000000890a0a7211 */ /* 0x080fe400078fdaff */
[-C--:B------:R-:W-:Y:S01]  /*5f90*/  LEA.HI.SX32 R4, R4, R137.reuse, 0x1b ;  /* 0x0000008904047211 */ /* 0x080fe200078fdaff */
[----:B------:R-:W-:Y:S01]  /*5fa0*/  STS.U16 [R126+0x1c0], R15 ;  /* 0x0001c00f7e007388 */ /* 0x000fe20000000400 */
[----:B------:R-:W-:Y:S01]  /*5fb0*/  MUFU.SIN R201, R5 ;  /* 0x0000000500c97308 */ /* 0x000fe20000000400 */
[----:B------:R-:W-:Y:S02]  /*5fc0*/  LEA.HI.SX32 R0, R0, R137, 0x1b ;  /* 0x0000008900007211 */ /* 0x000fe400078fdaff */
[----:B------:R1:W-:Y:S04]  /*5fd0*/  STS.U16 [R125+0x200], R16 ;  /* 0x000200107d007388 */ /* 0x0003e80000000400 */
[----:B------:R-:W-:Y:S01]  /*5fe0*/  STS.U16 [R124+0x240], R17 ;  /* 0x000240117c007388 */ /* 0x000fe20000000400 */
[----:B------:R2:W-:Y:S01]  /*5ff0*/  MUFU.COS R202, R5 ;  /* 0x0000000500ca7308 */ /* 0x0005e20000000000 */
[----:B0-----:R-:W-:-:S02]  /*6000*/  SHF.L.U32 R14, R4, 0x1, RZ ;  /* 0x00000001040e7819 */ /* 0x001fc400000006ff */
        /* <DEDUP_REMOVED lines=24> */
[----:B------:R-:W-:Y:S01]  /*6190*/  MUFU.SIN R193, R13 ;  /* 0x0000000d00c17308 */ /* 0x000fe20000000400 */
[----:B------:R-:W3:Y:S01]  /*61a0*/  LDL R25, [R1+0xc] ;  /* 0x00000c0001197983 */ /* 0x000ee20000100800 */
[----:B--2---:R-:W-:Y:S01]  /*61b0*/  FMUL.RZ R11, R0, 0.15915493667125701904 ;  /* 0x3e22f983000b7820 */ /* 0x004fe2000040c000 */
[----:B------:R-:W-:Y:S02]  /*61c0*/  IADD3 R0, R137, 0x2e0, RZ ;  /* 0x000002e089007810 */ /* 0x000fe40007ffe0ff */
[----:B------:R-:W-:Y:S02]  /*61d0*/  STS.U16 [R16+0x4c0], R27 ;  /* 0x0004c01b10007388 */ /* 0x000fe40000000400 */
[----:B------:R-:W-:-:S02]  /*61e0*/  LEA.HI.SX32 R0, R0, R137, 0x1b ;  /* 0x0000008900007211 */ /* 0x000fc400078fdaff */
[----:B------:R1:W-:Y:S01]  /*61f0*/  STS.U16 [R5+0x500], R28 ;  /* 0x0005001c05007388 */ /* 0x0003e20000000400 */
[C---:B------:R-:W-:Y:S02]  /*6200*/  IADD3 R4, R137.reuse, 0x300, RZ ;  /* 0x0000030089047810 */ /* 0x040fe40007ffe0ff */
[----:B------:R-:W-:Y:S01]  /*6210*/  IADD3 R10, R137, 0x320, RZ ;  /* 0x00000320890a7810 */ /* 0x000fe20007ffe0ff */
[----:B------:R2:W-:Y:S01]  /*6220*/  STS.U16 [R14+0x540], R29 ;  /* 0x0005401d0e007388 */ /* 0x0005e20000000400 */
[-C--:B------:R-:W-:Y:S01]  /*6230*/  LEA.HI.SX32 R12, R12, R137.reuse, 0x1b ;  /* 0x000000890c0c7211 */ /* 0x080fe200078fdaff */
[----:B------:R4:W-:Y:S01]  /*6240*/  MUFU.COS R194, R13 ;  /* 0x0000000d00c27308 */ /* 0x0009e20000000000 */
[-C--:B------:R-:W-:Y:S02]  /*6250*/  LEA.HI.SX32 R4, R4, R137.reuse, 0x1b ;  /* 0x0000008904047211 */ /* 0x080fe400078fdaff */
[----:B------:R-:W-:Y:S01]  /*6260*/  LEA.HI.SX32 R10, R10, R137, 0x1b ;  /* 0x000000890a0a7211 */ /* 0x000fe200078fdaff */
[----:B-1----:R-:W3:Y:S01]  /*6270*/  LDL R28, [R1+0x10] ;  /* 0x00001000011c7983 */ /* 0x002ee20000100800 */
[----:B--2---:R-:W-:Y:S01]  /*6280*/  SHF.L.U32 R14, R0, 0x1, RZ ;  /* 0x00000001000e7819 */ /* 0x004fe200000006ff */
[----:B------:R-:W-:Y:S01]  /*6290*/  FMUL.FTZ R0, R94, UR43 ;  /* 0x0000002b5e007c20 */ /* 0x000fe20008410000 */
[----:B------:R-:W-:-:S03]  /*62a0*/  SHF.L.U32 R9, R12, 0x1, RZ ;  /* 0x000000010c097819 */ /* 0x000fc600000006ff */
[----:B----4-:R-:W-:Y:S01]  /*62b0*/  FMUL.RZ R13, R0, 0.15915493667125701904 ;  /* 0x3e22f983000d7820 */ /* 0x010fe2000040c000 */
[----:B------:R-:W-:Y:S02]  /*62c0*/  IADD3 R0, R137, 0x360, RZ ;  /* 0x0000036089007810 */ /* 0x000fe40007ffe0ff */
[----:B------:R-:W-:Y:S02]  /*62d0*/  SHF.L.U32 R5, R4, 0x1, RZ ;  /* 0x0000000104057819 */ /* 0x000fe400000006ff */
[----:B------:R-:W-:Y:S01]  /*62e0*/  SHF.L.U32 R10, R10, 0x1, RZ ;  /* 0x000000010a0a7819 */ /* 0x000fe200000006ff */
[----:B------:R-:W-:Y:S01]  /*62f0*/  STS.U16 [R9+0x580], R30 ;  /* 0x0005801e09007388 */ /* 0x000fe20000000400 */
[----:B------:R-:W-:-:S03]  /*6300*/  LEA.HI.SX32 R0, R0, R137, 0x1b ;  /* 0x0000008900007211 */ /* 0x000fc600078fdaff */
[----:B------:R-:W-:Y:S04]  /*6310*/  STS.U16 [R14+0x5c0], R31 ;  /* 0x0005c01f0e007388 */ /* 0x000fe80000000400 */
[----:B------:R-:W-:Y:S04]  /*6320*/  STS.U16 [R5+0x600], R32 ;  /* 0x0006002005007388 */ /* 0x000fe80000000400 */
[----:B------:R1:W-:Y:S02]  /*6330*/  STS.U16 [R10+0x640], R33 ;  /* 0x000640210a007388 */ /* 0x0003e40000000400 */
[----:B-1----:R-:W-:-:S02]  /*6340*/  SHF.L.U32 R10, R0, 0x1, RZ ;  /* 0x00000001000a7819 */ /* 0x002fc400000006ff */
[----:B0-----:R-:W-:-:S05]  /*6350*/  MOV R0, UR45 ;  /* 0x0000002d00007c02 */ /* 0x001fca0008000f00 */
[----:B------:R-:W-:-:S04]  /*6360*/  FMUL.FTZ R0, R0, 1.4426950216293334961 ;  /* 0x3fb8aa3b00007820 */ /* 0x000fc80000410000 */
[-C--:B------:R-:W-:Y:S01]  /*6370*/  FMUL.FTZ R21, R99, R0.reuse ;  /* 0x0000000063157220 */ /* 0x080fe20000410000 */
[----:B------:R-:W-:Y:S01]  /*6380*/  MUFU.SIN R197, R70 ;  /* 0x0000004600c57308 */ /* 0x000fe20000000400 */
[----:B------:R-:W-:-:S07]  /*6390*/  FMUL.FTZ R22, R98, R0 ;  /* 0x0000000062167220 */ /* 0x000fce0000410000 */
[----:B------:R0:W-:Y:S08]  /*63a0*/  MUFU.COS R198, R70 ;  /* 0x0000004600c67308 */ /* 0x0001f00000000000 */
[----:B------:R-:W1:Y:S01]  /*63b0*/  MUFU.EX2 R21, R21 ;  /* 0x0000001500157308 */ /* 0x000e620000000800 */
[----:B0-----:R-:W2:Y:S07]  /*63c0*/  LDL R70, [R1] ;  /* 0x0000000001467983 */ /* 0x001eae0000100800 */
[----:B------:R-:W-:Y:S08]  /*63d0*/  MUFU.SIN R195, R69 ;  /* 0x0000004500c37308 */ /* 0x000ff00000000400 */
[----:B------:R-:W-:Y:S01]  /*63e0*/  MUFU.COS R196, R69 ;  /* 0x0000004500c47308 */ /* 0x000fe20000000000 */
[----:B-1----:R-:W-:-:S02]  /*63f0*/  FMUL.FTZ R198, R21, R198 ;  /* 0x000000c615c67220 */ /* 0x002fc40000410000 */
[----:B------:R-:W-:Y:S02]  /*6400*/  FMUL.FTZ R197, R21, R197 ;  /* 0x000000c515c57220 */ /* 0x000fe40000410000 */
[----:B------:R-:W4:Y:S03]  /*6410*/  LDL R21, [R1+0x8] ;  /* 0x0000080001157983 */ /* 0x000f260000100800 */
[----:B------:R-:W0:Y:S02]  /*6420*/  MUFU.EX2 R22, R22 ;  /* 0x0000001600167308 */ /* 0x000e240000000800 */
[C---:B0-----:R-:W-:Y:S02]  /*6430*/  FMUL.FTZ R196, R22.reuse, R196 ;  /* 0x000000c416c47220 */ /* 0x041fe40000410000 */
[----:B------:R-:W-:Y:S02]  /*6440*/  FMUL.FTZ R195, R22, R195 ;  /* 0x000000c316c37220 */ /* 0x000fe40000410000 */
[----:B------:R-:W2:Y:S01]  /*6450*/  LDL R22, [R1+0x4] ;  /* 0x0000040001167983 */ /* 0x000ea20000100800 */
[----:B------:R-:W-:-:S02]  /*6460*/  IADD3 R12, R137, 0x340, RZ ;  /* 0x00000340890c7810 */ /* 0x000fc40007ffe0ff */
[----:B------:R-:W-:Y:S02]  /*6470*/  IADD3 R2, R137, 0x380, RZ ;  /* 0x0000038089027810 */ /* 0x000fe40007ffe0ff */
[-C--:B------:R-:W-:Y:S02]  /*6480*/  LEA.HI.SX32 R12, R12, R137.reuse, 0x1b ;  /* 0x000000890c0c7211 */ /* 0x080fe400078fdaff */
[----:B------:R-:W-:Y:S02]  /*6490*/  LEA.HI.SX32 R2, R2, R137, 0x1b ;  /* 0x0000008902027211 */ /* 0x000fe400078fdaff */
[----:B------:R-:W-:Y:S01]  /*64a0*/  SHF.L.U32 R9, R12, 0x1, RZ ;  /* 0x000000010c097819 */ /* 0x000fe200000006ff */
[----:B------:R-:W-:Y:S01]  /*64b0*/  FMUL.FTZ R4, R93, UR43 ;  /* 0x0000002b5d047c20 */ /* 0x000fe20008410000 */
[----:B------:R-:W-:Y:S03]  /*64c0*/  MUFU.SIN R189, R11 ;  /* 0x0000000b00bd7308 */ /* 0x000fe60000000400 */
[----:B------:R0:W-:Y:S05]  /*64d0*/  STS.U16 [R9+0x680], R66 ;  /* 0x0006804209007388 */ /* 0x0001ea0000000400 */
[----:B------:R1:W-:Y:S01]  /*64e0*/  MUFU.COS R190, R11 ;  /* 0x0000000b00be7308 */ /* 0x0003e20000000000 */
[----:B0-----:R-:W-:-:S02]  /*64f0*/  SHF.L.U32 R9, R2, 0x1, RZ ;  /* 0x0000000102097819 */ /* 0x001fc400000006ff */
[C---:B------:R-:W-:Y:S01]  /*6500*/  IADD3 R2, R137.reuse, 0x3a0, RZ ;  /* 0x000003a089027810 */ /* 0x040fe20007ffe0ff */
[----:B-1----:R-:W-:Y:S01]  /*6510*/  FMUL.RZ R11, R4, 0.15915493667125701904 ;  /* 0x3e22f983040b7820 */ /* 0x002fe2000040c000 */
[----:B------:R-:W-:Y:S02]  /*6520*/  IADD3 R4, R137, 0x3c0, RZ ;  /* 0x000003c089047810 */ /* 0x000fe40007ffe0ff */
[-C--:B------:R-:W-:Y:S01]  /*6530*/  LEA.HI.SX32 R2, R2, R137.reuse, 0x1b ;  /* 0x0000008902027211 */ /* 0x080fe200078fdaff */
[----:B------:R0:W-:Y:S01]  /*6540*/  STS.U16 [R10+0x6c0], R67 ;  /* 0x0006c0430a007388 */ /* 0x0001e20000000400 */
[----:B------:R-:W-:Y:S01]  /*6550*/  MUFU.SIN R185, R11 ;  /* 0x0000000b00b97308 */ /* 0x000fe20000000400 */
[----:B------:R-:W-:Y:S01]  /*6560*/  LEA.HI.SX32 R4, R4, R137, 0x1b ;  /* 0x0000008904047211 */ /* 0x000fe200078fdaff */
[----:B------:R-:W-:-:S06]  /*6570*/  UIMAD.WIDE.U32 UR36, UR10, UR34, URZ ;  /* 0x000000220a2472a5 */ /* 0x000fcc000f8e003f */
[----:B------:R1:W-:Y:S01]  /*6580*/  MUFU.COS R186, R11 ;  /* 0x0000000b00ba7308 */ /* 0x0003e20000000000 */
[----:B0-----:R-:W-:Y:S02]  /*6590*/  IADD3 R10, R137, 0x3e0, RZ ;  /* 0x000003e0890a7810 */ /* 0x001fe40007ffe0ff */
[----:B------:R-:W-:Y:S01]  /*65a0*/  SHF.L.U32 R14, R4, 0x1, RZ ;  /* 0x00000001040e7819 */ /* 0x000fe200000006ff */
[----:B------:R-:W-:Y:S01]  /*65b0*/  FMUL.FTZ R4, R103, R0 ;  /* 0x0000000067047220 */ /* 0x000fe20000410000 */
[----:B------:R-:W-:Y:S02]  /*65c0*/  LEA.HI.SX32 R10, R10, R137, 0x1b ;  /* 0x000000890a0a7211 */ /* 0x000fe400078fdaff */
[----:B-1----:R-:W-:Y:S02]  /*65d0*/  SHF.L.U32 R11, R2, 0x1, RZ ;  /* 0x00000001020b7819 */ /* 0x002fe400000006ff */
[----:B------:R-:W-:Y:S01]  /*65e0*/  SHF.L.U32 R2, R137, 0x5, RZ ;  /* 0x0000000589027819 */ /* 0x000fe200000006ff */
[----:B------:R-:W-:Y:S01]  /*65f0*/  MUFU.SIN R187, R13 ;  /* 0x0000000d00bb7308 */ /* 0x000fe20000000400 */
[----:B------:R-:W-:-:S02]  /*6600*/  UIMAD UR34, UR11, UR34, URZ ;  /* 0x000000220b2272a4 */ /* 0x000fc4000f8e023f */
[----:B------:R-:W-:Y:S01]  /*6610*/  LEA.HI.SX32 R2, R2, R2, 0x1b ;  /* 0x0000000202027211 */ /* 0x000fe200078fdaff */
[----:B------:R0:W-:Y:S04]  /*6620*/  STS.U16 [R9+0x700], R68 ;  /* 0x0007004409007388 */ /* 0x0001e80000000400 */
[----:B------:R1:W-:Y:S01]  /*6630*/  MUFU.COS R188, R13 ;  /* 0x0000000d00bc7308 */ /* 0x0003e20000000000 */
[----:B------:R-:W-:Y:S01]  /*6640*/  UIMAD UR42, UR10, UR35, UR34 ;  /* 0x000000230a2a72a4 */ /* 0x000fe2000f8e0222 */
[----:B------:R-:W-:Y:S02]  /*6650*/  STS.U16 [R11+0x740], R8 ;  /* 0x000740080b007388 */ /* 0x000fe40000000400 */
[----:B------:R-:W-:-:S04]  /*6660*/  ULDC.64 UR34, c[0x0][0x1c0] ;  /* 0x0000700000227ab9 */ /* 0x000fc80000000a00 */
[----:B------:R-:W-:Y:S01]  /*6670*/  MUFU.SIN R191, R15 ;  /* 0x0000000f00bf7308 */ /* 0x000fe20000000400 */
[----:B-1----:R-:W-:Y:S01]  /*6680*/  SHF.L.U32 R13, R10, 0x1, RZ ;  /* 0x000000010a0d7819 */ /* 0x002fe200000006ff */
[----:B------:R-:W-:Y:S06]  /*6690*/  STS.U16 [R14+0x780], R7 ;  /* 0x000780070e007388 */ /* 0x000fec0000000400 */
[----:B------:R-:W-:Y:S01]  /*66a0*/  MUFU.COS R192, R15 ;  /* 0x0000000f00c07308 */ /* 0x000fe20000000000 */
[----:B------:R1:W-:Y:S01]  /*66b0*/  STS.U16 [R13+0x7c0], R6 ;  /* 0x0007c0060d007388 */ /* 0x0003e20000000400 */
[----:B------:R-:W-:-:S06]  /*66c0*/  UIADD3 UR37, UR37, UR42, URZ ;  /* 0x0000002a25257290 */ /* 0x000fcc000fffe03f */
[----:B------:R0:W-:Y:S01]  /*66d0*/  MUFU.EX2 R15, R4 ;  /* 0x00000004000f7308 */ /* 0x0001e20000000800 */
[----:B------:R-:W-:Y:S01]  /*66e0*/  UIMAD UR42, UR44, UR34, URZ ;  /* 0x000000222c2a72a4 */ /* 0x000fe2000f8e023f */
[----:B------:R-:W-:Y:S01]  /*66f0*/  FMUL.FTZ R5, R105, R0 ;  /* 0x0000000069057220 */ /* 0x000fe20000410000 */
[----:B0-----:R-:W-:Y:S01]  /*6700*/  SHF.L.U32 R4, R2, 0x1, RZ ;  /* 0x0000000102047819 */ /* 0x001fe200000006ff */
[----:B------:R-:W-:-:S06]  /*6710*/  NOP ;  /* 0x0000000000007918 */ /* 0x000fcc0000000000 */
[----:B------:R-:W0:Y:S01]  /*6720*/  LDS.U16 R32, [R4+0x2] ;  /* 0x0000020004207984 */ /* 0x000e220000000400 */
[----:B------:R-:W-:-:S03]  /*6730*/  UIMAD UR42, UR7, UR35, UR42 ;  /* 0x00000023072a72a4 */ /* 0x000fc6000f8e022a */
[----:B------:R-:W0:Y:S01]  /*6740*/  LDS.U16 R33, [R4] ;  /* 0x0000000004217984 */ /* 0x000e220000000400 */
[----:B------:R-:W-:Y:S01]  /*6750*/  UIMAD.WIDE.U32 UR36, UR7, UR34, UR36 ;  /* 0x00000022072472a5 */ /* 0x000fe2000f8e0024 */
[----:B------:R-:W1:Y:S02]  /*6760*/  MUFU.EX2 R5, R5 ;  /* 0x0000000500057308 */ /* 0x000e640000000800 */
[----:B------:R-:W-:Y:S01]  /*6770*/  ULDC.64 UR34, c[0x0][0x230] ;  /* 0x00008c0000227ab9 */ /* 0x000fe20000000a00 */
[----:B------:R-:W0:Y:S01]  /*6780*/  LDS.U16 R30, [R4+0x4] ;  /* 0x00000400041e7984 */ /* 0x000e220000000400 */
[----:B------:R-:W-:Y:S02]  /*6790*/  UIADD3 UR37, UR37, UR42, URZ ;  /* 0x0000002a25257290 */ /* 0x000fe4000fffe03f */
[----:B------:R-:W-:Y:S01]  /*67a0*/  ULEA UR34, UP0, UR36, UR34, 0x3 ;  /* 0x0000002224227291 */ /* 0x000fe2000f80183f */
[----:B------:R-:W0:Y:S03]  /*67b0*/  LDS.U16 R29, [R4+0x6] ;  /* 0x00000600041d7984 */ /* 0x000e260000000400 */
[----:B------:R-:W-:Y:S01]  /*67c0*/  ULEA.HI.X UR35, UR36, UR35, UR37, 0x3, UP0 ;  /* 0x0000002324237291 */ /* 0x000fe200080f1c25 */
[----:B------:R-:W-:Y:S01]  /*67d0*/  FMUL.FTZ R9, R104, R0 ;  /* 0x0000000068097220 */ /* 0x000fe20000410000 */
[----:B------:R-:W-:Y:S01]  /*67e0*/  ULEA UR36, UR38, UR7, 0x8 ;  /* 0x0000000726247291 */ /* 0x000fe2000f8e403f */
[----:B------:R-:W-:-:S02]  /*67f0*/  ISETP.NE.AND P2, PT, R138, RZ, PT ;  /* 0x000000ff8a00720c */ /* 0x000fc40003f45270 */
[----:B------:R-:W-:Y:S01]  /*6800*/  IADD3 R130, R138, 0x200, RZ ;  /* 0x000002008a827810 */ /* 0x000fe20007ffe0ff */
[----:B------:R1:W0:Y:S02]  /*6810*/  MUFU.EX2 R12, R9 ;  /* 0x00000009000c7308 */ /* 0x0002240000000800 */
[----:B-1----:R-:W-:Y:S01]  /*6820*/  FMUL.FTZ R6, R101, R0 ;  /* 0x0000000065067220 */ /* 0x002fe20000410000 */
[----:B------:R-:W-:Y:S01]  /*6830*/  MOV R7, UR36 ;  /* 0x0000002400077c02 */ /* 0x000fe20008000f00 */
[C---:B------:R-:W-:Y:S01]  /*6840*/  FMUL.FTZ R64, R5.reuse, R64 ;  /* 0x0000004005407220 */ /* 0x040fe20000410000 */
[----:B------:R-:W-:Y:S01]  /*6850*/  MOV R68, UR34 ;  /* 0x0000002200447c02 */ /* 0x000fe20008000f00 */
[----:B------:R-:W-:Y:S01]  /*6860*/  FMUL.FTZ R65, R5, R65 ;  /* 0x0000004105417220 */ /* 0x000fe20000410000 */
[----:B------:R-:W-:Y:S01]  /*6870*/  MOV R69, UR35 ;  /* 0x0000002300457c02 */ /* 0x000fe20008000f00 */
[----:B------:R-:W1:Y:S01]  /*6880*/  LDS.U16 R26, [R4+0xa] ;  /* 0x00000a00041a7984 */ /* 0x000e620000000400 */
[----:B------:R-:W-:Y:S01]  /*6890*/  FMUL.FTZ R9, R102, R0 ;  /* 0x0000000066097220 */ /* 0x000fe20000410000 */
[----:B------:R-:W-:-:S02]  /*68a0*/  SEL R5, R7, R130, !P2 ;  /* 0x0000008207057207 */ /* 0x000fc40005000000 */
[----:B------:R-:W0:Y:S01]  /*68b0*/  LDS.U16 R27, [R4+0x8] ;  /* 0x00000800041b7984 */ /* 0x000e220000000400 */
[----:B------:R0:W-:Y:S03]  /*68c0*/  MUFU.EX2 R16, R9 ;  /* 0x0000000900107308 */ /* 0x0001e60000000800 */
[----:B------:R-:W0:Y:S04]  /*68d0*/  LDS.U16 R24, [R4+0xc] ;  /* 0x00000c0004187984 */ /* 0x000e280000000400 */
[----:B------:R-:W1:Y:S01]  /*68e0*/  LDS.U16 R23, [R4+0xe] ;  /* 0x00000e0004177984 */ /* 0x000e620000000400 */
[----:B------:R-:W0:Y:S03]  /*68f0*/  MUFU.EX2 R6, R6 ;  /* 0x0000000600067308 */ /* 0x000e260000000800 */
[----:B------:R-:W1:Y:S04]  /*6900*/  LDS.U16 R20, [R4+0x10] ;  /* 0x0000100004147984 */ /* 0x000e680000000400 */
[----:B------:R-:W1:Y:S04]  /*6910*/  LDS.U16 R19, [R4+0x12] ;  /* 0x0000120004137984 */ /* 0x000e680000000400 */
[----:B------:R-:W-:Y:S04]  /*6920*/  LDS.U16 R18, [R4+0x14] ;  /* 0x0000140004127984 */ /* 0x000fe80000000400 */
[----:B------:R-:W1:Y:S04]  /*6930*/  LDS.U16 R17, [R4+0x16] ;  /* 0x0000160004117984 */ /* 0x000e680000000400 */
[----:B------:R-:W-:Y:S04]  /*6940*/  LDS.U16 R14, [R4+0x18] ;  /* 0x00001800040e7984 */ /* 0x000fe80000000400 */
[----:B------:R-:W1:Y:S04]  /*6950*/  LDS.U16 R13, [R4+0x1a] ;  /* 0x00001a00040d7984 */ /* 0x000e680000000400 */
[----:B------:R-:W-:Y:S04]  /*6960*/  LDS.U16 R10, [R4+0x1c] ;  /* 0x00001c00040a7984 */ /* 0x000fe80000000400 */
[----:B------:R-:W1:Y:S04]  /*6970*/  LDS.U16 R11, [R4+0x1e] ;  /* 0x00001e00040b7984 */ /* 0x000e680000000400 */
[----:B0-----:R-:W0:Y:S04]  /*6980*/  LDS.U16 R9, [R4+0x20] ;  /* 0x0000200004097984 */ /* 0x001e280000000400 */
        /* <DEDUP_REMOVED lines=15> */
[----:B------:R1:W-:Y:S04]  /*6a80*/  STS.64 [R5.X8+0x1d10], R64 ;  /* 0x001d104005007388 */ /* 0x0003e80000008a00 */
[----:B------:R-:W5:Y:S01]  /*6a90*/  LDG.E.64 R68, [R68.64] ;  /* 0x0000002044447981 */ /* 0x000f62000c1e1b00 */
[----:B------:R-:W-:Y:S01]  /*6aa0*/  FMUL.FTZ R7, R100, R0 ;  /* 0x0000000064077220 */ /* 0x000fe20000410000 */
[----:B------:R-:W-:-:S02]  /*6ab0*/  PRMT R32, RZ, 0x5410, R32 ;  /* 0x00005410ff207816 */ /* 0x000fc40000000020 */
[----:B------:R-:W-:-:S03]  /*6ac0*/  PRMT R33, RZ, 0x5410, R33 ;  /* 0x00005410ff217816 */ /* 0x000fc60000000021 */
[----:B------:R-:W0:Y:S01]  /*6ad0*/  MUFU.EX2 R7, R7 ;  /* 0x0000000700077308 */ /* 0x000e220000000800 */
[----:B------:R-:W-:Y:S01]  /*6ae0*/  MOV R2, 0x10 ;  /* 0x0000001000027802 */ /* 0x000fe20000000f00 */
[C---:B------:R-:W-:Y:S01]  /*6af0*/  FMUL.FTZ R208, R12.reuse, R208 ;  /* 0x000000d00cd07220 */ /* 0x040fe20000410000 */
[----:B---3--:R-:W-:Y:S01]  /*6b00*/  PRMT R31, RZ, 0x5410, R28 ;  /* 0x00005410ff1f7816 */ /* 0x008fe2000000001c */
[----:B------:R-:W-:Y:S02]  /*6b10*/  FMUL.FTZ R207, R12, R207 ;  /* 0x000000cf0ccf7220 */ /* 0x000fe40000410000 */
[C---:B------:R-:W-:Y:S02]  /*6b20*/  FMUL.FTZ R12, R105.reuse, R32 ;  /* 0x00000020690c7220 */ /* 0x040fe40000410000 */
[C---:B------:R-:W-:Y:S02]  /*6b30*/  FMUL.FTZ R202, R6.reuse, R202 ;  /* 0x000000ca06ca7220 */ /* 0x040fe40000410000 */
[----:B------:R-:W-:Y:S01]  /*6b40*/  FMUL.FTZ R201, R6, R201 ;  /* 0x000000c906c97220 */ /* 0x000fe20000410000 */
[----:B------:R-:W-:Y:S01]  /*6b50*/  CS2R R66, SRZ ;  /* 0x0000000000427805 */ /* 0x000fe2000001ff00 */
[----:B------:R-:W-:-:S02]  /*6b60*/  FMUL.FTZ R6, R105, R33 ;  /* 0x0000002169067220 */ /* 0x000fc40000410000 */
[----:B------:R-:W-:Y:S01]  /*6b70*/  @!P1 IMAD.WIDE R2, R3, R2, UR40 ;  /* 0x0000002803029e25 */ /* 0x000fe2000f8e0202 */
[----:B------:R-:W-:Y:S03]  /*6b80*/  BAR.SYNC.DEFER_BLOCKING 0x0 ;  /* 0x0000000000007b1d */ /* 0x000fe60000010000 */
[C---:B------:R-:W-:Y:S01]  /*6b90*/  FMUL.FTZ R245, R31.reuse, R12 ;  /* 0x0000000c1ff57220 */ /* 0x040fe20000410000 */
[----:B------:R-:W-:Y:S01]  /*6ba0*/  PRMT R30, RZ, 0x5410, R30 ;  /* 0x00005410ff1e7816 */ /* 0x000fe2000000001e */
[----:B------:R-:W-:Y:S01]  /*6bb0*/  FMUL.FTZ R247, R31, R6 ;  /* 0x000000061ff77220 */ /* 0x000fe20000410000 */
[----:B------:R-:W-:Y:S01]  /*6bc0*/  PRMT R29, RZ, 0x5410, R29 ;  /* 0x00005410ff1d7816 */ /* 0x000fe2000000001d */
[C---:B-1----:R-:W-:Y:S01]  /*6bd0*/  FMUL.FTZ R5, R207.reuse, R245 ;  /* 0x000000f5cf057220 */ /* 0x042fe20000410000 */
[----:B------:R-:W-:Y:S01]  /*6be0*/  PRMT R28, RZ, 0x5410, R25 ;  /* 0x00005410ff1c7816 */ /* 0x000fe20000000019 */
[----:B------:R-:W-:-:S02]  /*6bf0*/  FMUL.FTZ R6, R207, R247 ;  /* 0x000000f7cf067220 */ /* 0x000fc40000410000 */
[C---:B0-----:R-:W-:Y:S02]  /*6c00*/  FMUL.FTZ R200, R7.reuse, R200 ;  /* 0x000000c807c87220 */ /* 0x041fe40000410000 */
[----:B------:R-:W-:Y:S02]  /*6c10*/  FMUL.FTZ R199, R7, R199 ;  /* 0x000000c707c77220 */ /* 0x000fe40000410000 */
[----:B------:R-:W-:Y:S02]  /*6c20*/  FMUL.FTZ R246, R104, R30 ;  /* 0x0000001e68f67220 */ /* 0x000fe40000410000 */
[----:B------:R-:W-:Y:S02]  /*6c30*/  FFMA.FTZ R7, R208, R247, -R5 ;  /* 0x000000f7d0077223 */ /* 0x000fe40000010805 */
[C---:B------:R-:W-:Y:S01]  /*6c40*/  FMUL.FTZ R206, R15.reuse, R206 ;  /* 0x000000ce0fce7220 */ /* 0x040fe20000410000 */
[----:B------:R0:W5:Y:S01]  /*6c50*/  @!P1 LDG.E.64 R66, [R2.64+0x8] ;  /* 0x0000082002429981 */ /* 0x000162000c1e1b00 */
[----:B------:R-:W-:-:S02]  /*6c60*/  FMUL.FTZ R205, R15, R205 ;  /* 0x000000cd0fcd7220 */ /* 0x000fc40000410000 */
[----:B------:R-:W-:Y:S02]  /*6c70*/  FMUL.FTZ R244, R104, R29 ;  /* 0x0000001d68f47220 */ /* 0x000fe40000410000 */
[----:B------:R-:W-:Y:S02]  /*6c80*/  FFMA.FTZ R15, R208, R245, R6 ;  /* 0x000000f5d00f7223 */ /* 0x000fe40000010006 */
[----:B0-----:R-:W-:Y:S02]  /*6c90*/  FMUL.FTZ R2, R97, R0 ;  /* 0x0000000061027220 */ /* 0x001fe40000410000 */
[C---:B------:R-:W-:Y:S01]  /*6ca0*/  FFMA.FTZ R7, R28.reuse, R246, R7 ;  /* 0x000000f61c077223 */ /* 0x040fe20000010007 */
[----:B------:R-:W-:Y:S01]  /*6cb0*/  PRMT R26, RZ, 0x5410, R26 ;  /* 0x00005410ff1a7816 */ /* 0x000fe2000000001a */
[----:B------:R-:W-:Y:S02]  /*6cc0*/  FFMA.FTZ R15, R28, R244, R15 ;  /* 0x000000f41c0f7223 */ /* 0x000fe4000001000f */
[----:B------:R-:W0:Y:S01]  /*6cd0*/  MUFU.EX2 R2, R2 ;  /* 0x0000000200027308 */ /* 0x000e220000000800 */
[----:B------:R-:W-:-:S02]  /*6ce0*/  FMUL.FTZ R204, R16, R204 ;  /* 0x000000cc10cc7220 */ /* 0x000fc40000410000 */
[----:B------:R-:W-:Y:S01]  /*6cf0*/  FMUL.FTZ R203, R16, R203 ;  /* 0x000000cb10cb7220 */ /* 0x000fe20000410000 */
[----:B------:R-:W-:Y:S01]  /*6d00*/  PRMT R27, RZ, 0x5410, R27 ;  /* 0x00005410ff1b7816 */ /* 0x000fe2000000001b */
[----:B------:R-:W-:Y:S02]  /*6d10*/  FMUL.FTZ R16, R205, R7 ;  /* 0x00000007cd107220 */ /* 0x000fe40000410000 */
[-C--:B------:R-:W-:Y:S01]  /*6d20*/  FMUL.FTZ R5, R95, R0.reuse ;  /* 0x000000005f057220 */ /* 0x080fe20000410000 */
[----:B----4-:R-:W-:Y:S01]  /*6d30*/  PRMT R25, RZ, 0x5410, R21 ;  /* 0x00005410ff197816 */ /* 0x010fe20000000015 */
[-C--:B------:R-:W-:Y:S02]  /*6d40*/  FMUL.FTZ R12, R205, R15.reuse ;  /* 0x0000000fcd0c7220 */ /* 0x080fe40000410000 */
[----:B------:R-:W-:Y:S02]  /*6d50*/  FMUL.FTZ R3, R96, R0 ;  /* 0x0000000060037220 */ /* 0x000fe40000410000 */
[----:B------:R-:W-:-:S02]  /*6d60*/  FFMA.FTZ R16, R206, R15, R16 ;  /* 0x0000000fce107223 */ /* 0x000fc40000010010 */
[C---:B------:R-:W-:Y:S01]  /*6d70*/  FMUL.FTZ R242, R103.reuse, R26 ;  /* 0x0000001a67f27220 */ /* 0x040fe20000410000 */
[----:B------:R-:W1:Y:S01]  /*6d80*/  MUFU.EX2 R5, R5 ;  /* 0x0000000500057308 */ /* 0x000e620000000800 */
[----:B------:R-:W-:Y:S02]  /*6d90*/  FFMA.FTZ R12, R206, R7, -R12 ;  /* 0x00000007ce0c7223 */ /* 0x000fe4000001080c */
[----:B------:R-:W-:Y:S02]  /*6da0*/  FMUL.FTZ R243, R103, R27 ;  /* 0x0000001b67f37220 */ /* 0x000fe40000410000 */
[----:B------:R-:W-:Y:S02]  /*6db0*/  FMUL.FTZ R6, R94, R0 ;  /* 0x000000005e067220 */ /* 0x000fe40000410000 */
[C---:B------:R-:W-:Y:S01]  /*6dc0*/  FFMA.FTZ R16, R25.reuse, R242, R16 ;  /* 0x000000f219107223 */ /* 0x040fe20000010010 */
[----:B------:R-:W3:Y:S01]  /*6dd0*/  MUFU.EX2 R3, R3 ;  /* 0x0000000300037308 */ /* 0x000ee20000000800 */
[----:B------:R-:W-:Y:S01]  /*6de0*/  FFMA.FTZ R12, R25, R243, R12 ;  /* 0x000000f3190c7223 */ /* 0x000fe2000001000c */
[----:B------:R-:W-:Y:S01]  /*6df0*/  PRMT R24, RZ, 0x5410, R24 ;  /* 0x00005410ff187816 */ /* 0x000fe20000000018 */
[C---:B0-----:R-:W-:Y:S01]  /*6e00*/  FMUL.FTZ R194, R2.reuse, R194 ;  /* 0x000000c202c27220 */ /* 0x041fe20000410000 */
[----:B------:R-:W-:Y:S01]  /*6e10*/  PRMT R23, RZ, 0x5410, R23 ;  /* 0x00005410ff177816 */ /* 0x000fe20000000017 */
[----:B------:R-:W-:-:S02]  /*6e20*/  FMUL.FTZ R193, R2, R193 ;  /* 0x000000c102c17220 */ /* 0x000fc40000410000 */
[----:B------:R-:W-:Y:S01]  /*6e30*/  FMUL.FTZ R15, R203, R16 ;  /* 0x00000010cb0f7220 */ /* 0x000fe20000410000 */
[----:B------:R-:W0:Y:S01]  /*6e40*/  MUFU.EX2 R6, R6 ;  /* 0x0000000600067308 */ /* 0x000e220000000800 */
[----:B------:R-:W-:Y:S01]  /*6e50*/  FMUL.FTZ R2, R93, R0 ;  /* 0x000000005d027220 */ /* 0x000fe20000410000 */
[----:B--2---:R-:W-:Y:S01]  /*6e60*/  PRMT R22, RZ, 0x5410, R22 ;  /* 0x00005410ff167816 */ /* 0x004fe20000000016 */
[-C--:B------:R-:W-:Y:S02]  /*6e70*/  FMUL.FTZ R21, R203, R12.reuse ;  /* 0x0000000ccb157220 */ /* 0x080fe40000410000 */
[----:B------:R-:W-:Y:S02]  /*6e80*/  FFMA.FTZ R15, R204, R12, -R15 ;  /* 0x0000000ccc0f7223 */ /* 0x000fe4000001080f */
[----:B------:R-:W-:Y:S01]  /*6e90*/  FMUL.FTZ R141, R102, R24 ;  /* 0x00000018668d7220 */ /* 0x000fe20000410000 */
[----:B------:R-:W2:Y:S01]  /*6ea0*/  MUFU.EX2 R2, R2 ;  /* 0x0000000200027308 */ /* 0x000ea20000000800 */
[----:B------:R-:W-:-:S02]  /*6eb0*/  FFMA.FTZ R21, R204, R16, R21 ;  /* 0x00000010cc157223 */ /* 0x000fc40000010015 */
[----:B------:R-:W-:Y:S02]  /*6ec0*/  FMUL.FTZ R142, R102, R23 ;  /* 0x00000017668e7220 */ /* 0x000fe40000410000 */
[C---:B------:R-:W-:Y:S02]  /*6ed0*/  FFMA.FTZ R15, R22.reuse, R141, R15 ;  /* 0x0000008d160f7223 */ /* 0x040fe4000001000f */
[----:B------:R-:W-:Y:S02]  /*6ee0*/  FFMA.FTZ R21, R22, R142, R21 ;  /* 0x0000008e16157223 */ /* 0x000fe40000010015 */
[C---:B-1----:R-:W-:Y:S02]  /*6ef0*/  FMUL.FTZ R190, R5.reuse, R190 ;  /* 0x000000be05be7220 */ /* 0x042fe40000410000 */
[----:B------:R-:W-:Y:S01]  /*6f00*/  FMUL.FTZ R189, R5, R189 ;  /* 0x000000bd05bd7220 */ /* 0x000fe20000410000 */
[----:B------:R-:W-:Y:S01]  /*6f10*/  PRMT R20, RZ, 0x5410, R20 ;  /* 0x00005410ff147816 */ /* 0x000fe20000000014 */
[----:B------:R-:W-:-:S02]  /*6f20*/  FMUL.FTZ R5, R201, R15 ;  /* 0x0000000fc9057220 */ /* 0x000fc40000410000 */
[----:B------:R-:W-:Y:S02]  /*6f30*/  FMUL.FTZ R4, R92, UR43 ;  /* 0x0000002b5c047c20 */ /* 0x000fe40008410000 */
[C---:B---3--:R-:W-:Y:S02]  /*6f40*/  FMUL.FTZ R192, R3.reuse, R192 ;  /* 0x000000c003c07220 */ /* 0x048fe40000410000 */
[----:B------:R-:W-:Y:S01]  /*6f50*/  FMUL.FTZ R191, R3, R191 ;  /* 0x000000bf03bf7220 */ /* 0x000fe20000410000 */
[----:B------:R-:W-:Y:S01]  /*6f60*/  PRMT R19, RZ, 0x5410, R19 ;  /* 0x00005410ff137816 */ /* 0x000fe20000000013 */
[-C--:B------:R-:W-:Y:S02]  /*6f70*/  FMUL.FTZ R3, R201, R21.reuse ;  /* 0x00000015c9037220 */ /* 0x080fe40000410000 */
[----:B------:R-:W-:Y:S01]  /*6f80*/  FFMA.FTZ R5, R202, R21, R5 ;  /* 0x00000015ca057223 */ /* 0x000fe20000010005 */
[----:B------:R-:W-:Y:S01]  /*6f90*/  PRMT R21, RZ, 0x5410, R70 ;  /* 0x00005410ff157816 */ /* 0x000fe20000000046 */
[----:B------:R-:W-:-:S02]  /*6fa0*/  FMUL.RZ R4, R4, 0.15915493667125701904 ;  /* 0x3e22f98304047820 */ /* 0x000fc4000040c000 */
[----:B------:R-:W-:Y:S02]  /*6fb0*/  FMUL.FTZ R7, R92, R0 ;  /* 0x000000005c077220 */ /* 0x000fe40000410000 */
[C---:B0-----:R-:W-:Y:S02]  /*6fc0*/  FMUL.FTZ R188, R6.reuse, R188 ;  /* 0x000000bc06bc7220 */ /* 0x041fe40000410000 */
[----:B------:R-:W-:Y:S02]  /*6fd0*/  FMUL.FTZ R187, R6, R187 ;  /* 0x000000bb06bb7220 */ /* 0x000fe40000410000 */
[----:B------:R-:W-:Y:S02]  /*6fe0*/  FFMA.FTZ R6, R202, R15, -R3 ;  /* 0x0000000fca067223 */ /* 0x000fe40000010803 */
[C---:B------:R-:W-:Y:S02]  /*6ff0*/  FMUL.FTZ R143, R101.reuse, R20 ;  /* 0x00000014658f7220 */ /* 0x040fe40000410000 */
[----:B------:R-:W-:Y:S01]  /*7000*/  FMUL.FTZ R144, R101, R19 ;  /* 0x0000001365907220 */ /* 0x000fe20000410000 */
[----:B------:R-:W-:Y:S01]  /*7010*/  MUFU.COS R184, R4 ;  /* 0x0000000400b87308 */ /* 0x000fe20000000000 */
[----:B------:R-:W-:-:S02]  /*7020*/  FFMA.FTZ R6, R21, R143, R6 ;  /* 0x0000008f15067223 */ /* 0x000fc40000010006 */
[C---:B--2---:R-:W-:Y:S02]  /*7030*/  FMUL.FTZ R186, R2.reuse, R186 ;  /* 0x000000ba02ba7220 */ /* 0x044fe40000410000 */
[----:B------:R-:W-:Y:S01]  /*7040*/  FMUL.FTZ R185, R2, R185 ;  /* 0x000000b902b97220 */ /* 0x000fe20000410000 */
[----:B------:R-:W-:Y:S01]  /*7050*/  PRMT R17, RZ, 0x5410, R17 ;  /* 0x00005410ff117816 */ /* 0x000fe20000000011 */
[----:B------:R-:W-:Y:S01]  /*7060*/  FMUL.FTZ R2, R64, R207 ;  /* 0x000000cf40027220 */ /* 0x000fe20000410000 */
[----:B------:R-:W0:Y:S01]  /*7070*/  MUFU.EX2 R7, R7 ;  /* 0x0000000700077308 */ /* 0x000e220000000800 */
[----:B------:R-:W-:Y:S01]  /*7080*/  FFMA.FTZ R12, R21, R144, R5 ;  /* 0x00000090150c7223 */ /* 0x000fe20000010005 */
[----:B------:R-:W-:Y:S01]  /*7090*/  PRMT R18, RZ, 0x5410, R18 ;  /* 0x00005410ff127816 */ /* 0x000fe20000000012 */
[----:B------:R-:W-:-:S05]  /*70a0*/  FMUL.FTZ R71, R199, R6 ;  /* 0x00000006c7477220 */ /* 0x000fca0000410000 */
[----:B------:R-:W1:Y:S01]  /*70b0*/  MUFU.SIN R4, R4 ;  /* 0x0000000400047308 */ /* 0x000e620000000400 */
[C---:B------:R-:W-:Y:S01]  /*70c0*/  FMUL.FTZ R3, R65.reuse, R207 ;  /* 0x000000cf41037220 */ /* 0x040fe20000410000 */
[----:B------:R-:W-:Y:S01]  /*70d0*/  PRMT R16, RZ, 0x5410, R116 ;  /* 0x00005410ff107816 */ /* 0x000fe20000000074 */
[----:B------:R-:W-:Y:S02]  /*70e0*/  FFMA.FTZ R2, R65, R208, R2 ;  /* 0x000000d041027223 */ /* 0x000fe40000010002 */
[-C--:B------:R-:W-:Y:S02]  /*70f0*/  FMUL.FTZ R15, R199, R12.reuse ;  /* 0x0000000cc70f7220 */ /* 0x080fe40000410000 */
[----:B------:R-:W-:Y:S02]  /*7100*/  FFMA.FTZ R71, R200, R12, R71 ;  /* 0x0000000cc8477223 */ /* 0x000fe40000010047 */
[----:B------:R-:W-:Y:S02]  /*7110*/  FMUL.FTZ R146, R100, R17 ;  /* 0x0000001164927220 */ /* 0x000fe40000410000 */
[----:B------:R-:W-:-:S02]  /*7120*/  FFMA.FTZ R3, R64, R208, -R3 ;  /* 0x000000d040037223 */ /* 0x000fc40000010803 */
[----:B------:R-:W-:Y:S02]  /*7130*/  FMUL.FTZ R5, R205, R2 ;  /* 0x00000002cd057220 */ /* 0x000fe40000410000 */
[----:B------:R-:W-:Y:S02]  /*7140*/  FFMA.FTZ R15, R200, R6, -R15 ;  /* 0x00000006c80f7223 */ /* 0x000fe4000001080f */
[----:B------:R-:W-:Y:S02]  /*7150*/  FMUL.FTZ R145, R100, R18 ;  /* 0x0000001264917220 */ /* 0x000fe40000410000 */
[----:B------:R-:W-:Y:S02]  /*7160*/  FFMA.FTZ R71, R16, R146, R71 ;  /* 0x0000009210477223 */ /* 0x000fe40000010047 */
[----:B------:R-:W-:Y:S02]  /*7170*/  FFMA.FTZ R5, R206, R3, -R5 ;  /* 0x00000003ce057223 */ /* 0x000fe40000010805 */
[----:B------:R-:W-:-:S02]  /*7180*/  FFMA.FTZ R15, R16, R145, R15 ;  /* 0x00000091100f7223 */ /* 0x000fc4000001000f */
[----:B------:R-:W-:Y:S01]  /*7190*/  FMUL.FTZ R3, R205, R3 ;  /* 0x00000003cd037220 */ /* 0x000fe20000410000 */
[----:B------:R-:W-:Y:S01]  /*71a0*/  PRMT R13, RZ, 0x5410, R13 ;  /* 0x00005410ff0d7816 */ /* 0x000fe2000000000d */
[----:B------:R-:W-:Y:S02]  /*71b0*/  FMUL.FTZ R6, R197, R71 ;  /* 0x00000047c5067220 */ /* 0x000fe40000410000 */
[C---:B0-----:R-:W-:Y:S02]  /*71c0*/  FMUL.FTZ R184, R7.reuse, R184 ;  /* 0x000000b807b87220 */ /* 0x041fe40000410000 */
[----:B-1----:R-:W-:Y:S01]  /*71d0*/  FMUL.FTZ R183, R7, R4 ;  /* 0x0000000407b77220 */ /* 0x002fe20000410000 */
[----:B------:R-:W-:Y:S01]  /*71e0*/  PRMT R14, RZ, 0x5410, R14 ;  /* 0x00005410ff0e7816 */ /* 0x000fe2000000000e */
[----:B------:R-:W-:Y:S02]  /*71f0*/  FMUL.FTZ R7, R197, R15 ;  /* 0x0000000fc5077220 */ /* 0x000fe40000410000 */
[----:B------:R-:W-:-:S02]  /*7200*/  FFMA.FTZ R3, R206, R2, R3 ;  /* 0x00000002ce037223 */ /* 0x000fc40000010003 */
[----:B------:R-:W-:Y:S02]  /*7210*/  FMUL.FTZ R4, R203, R5 ;  /* 0x00000005cb047220 */ /* 0x000fe40000410000 */
[C---:B------:R-:W-:Y:S01]  /*7220*/  FFMA.FTZ R12, R198.reuse, R15, -R6 ;  /* 0x0000000fc60c7223 */ /* 0x040fe20000010806 */
[----:B------:R-:W-:Y:S01]  /*7230*/  PRMT R15, RZ, 0x5410, R115 ;  /* 0x00005410ff0f7816 */ /* 0x000fe20000000073 */
[----:B------:R-:W-:Y:S02]  /*7240*/  FFMA.FTZ R7, R198, R71, R7 ;  /* 0x00000047c6077223 */ /* 0x000fe40000010007 */
[----:B------:R-:W-:Y:S02]  /*7250*/  FMUL.FTZ R148, R99, R13 ;  /* 0x0000000d63947220 */ /* 0x000fe40000410000 */
[-C--:B------:R-:W-:Y:S02]  /*7260*/  FMUL.FTZ R2, R203, R3.reuse ;  /* 0x00000003cb027220 */ /* 0x080fe40000410000 */
[----:B------:R-:W-:-:S02]  /*7270*/  FFMA.FTZ R4, R204, R3, R4 ;  /* 0x00000003cc047223 */ /* 0x000fc40000010004 */
[----:B------:R-:W-:Y:S02]  /*7280*/  FMUL.FTZ R147, R99, R14 ;  /* 0x0000000e63937220 */ /* 0x000fe40000410000 */
[----:B------:R-:W-:Y:S02]  /*7290*/  FFMA.FTZ R7, R15, R148, R7 ;  /* 0x000000940f077223 */ /* 0x000fe40000010007 */
[----:B------:R-:W-:Y:S02]  /*72a0*/  FFMA.FTZ R5, R204, R5, -R2 ;  /* 0x00000005cc057223 */ /* 0x000fe40000010802 */
[----:B------:R-:W-:Y:S02]  /*72b0*/  FMUL.FTZ R3, R201, R4 ;  /* 0x00000004c9037220 */ /* 0x000fe40000410000 */
[----:B------:R-:W-:Y:S01]  /*72c0*/  FFMA.FTZ R12, R15, R147, R12 ;  /* 0x000000930f0c7223 */ /* 0x000fe2000001000c */
[----:B------:R-:W-:Y:S01]  /*72d0*/  PRMT R11, RZ, 0x5410, R11 ;  /* 0x00005410ff0b7816 */ /* 0x000fe2000000000b */
[----:B------:R-:W-:-:S02]  /*72e0*/  FMUL.FTZ R71, R195, R7 ;  /* 0x00000007c3477220 */ /* 0x000fc40000410000 */
[-C--:B------:R-:W-:Y:S02]  /*72f0*/  FFMA.FTZ R6, R202, R5.reuse, -R3 ;  /* 0x00000005ca067223 */ /* 0x080fe40000010803 */
[----:B------:R-:W-:Y:S02]  /*7300*/  FMUL.FTZ R2, R91, UR43 ;  /* 0x0000002b5b027c20 */ /* 0x000fe40008410000 */
[----:B------:R-:W-:Y:S02]  /*7310*/  FMUL.FTZ R5, R201, R5 ;  /* 0x00000005c9057220 */ /* 0x000fe40000410000 */
[-C--:B------:R-:W-:Y:S01]  /*7320*/  FMUL.FTZ R70, R195, R12.reuse ;  /* 0x0000000cc3467220 */ /* 0x080fe20000410000 */
[----:B------:R-:W-:Y:S01]  /*7330*/  PRMT R10, RZ, 0x5410, R10 ;  /* 0x00005410ff0a7816 */ /* 0x000fe2000000000a */
[----:B------:R-:W-:Y:S01]  /*7340*/  FFMA.FTZ R71, R196, R12, -R71 ;  /* 0x0000000cc4477223 */ /* 0x000fe20000010847 */
[----:B------:R-:W-:Y:S01]  /*7350*/  PRMT R12, RZ, 0x5410, R114 ;  /* 0x00005410ff0c7816 */ /* 0x000fe20000000072 */
[----:B------:R-:W-:-:S02]  /*7360*/  FMUL.RZ R181, R2, 0.15915493667125701904 ;  /* 0x3e22f98302b57820 */ /* 0x000fc4000040c000 */
[----:B------:R-:W-:Y:S02]  /*7370*/  FFMA.FTZ R5, R202, R4, R5 ;  /* 0x00000004ca057223 */ /* 0x000fe40000010005 */
[----:B------:R-:W-:Y:S02]  /*7380*/  FFMA.FTZ R7, R196, R7, R70 ;  /* 0x00000007c4077223 */ /* 0x000fe40000010046 */
[C---:B------:R-:W-:Y:S02]  /*7390*/  FMUL.FTZ R150, R98.reuse, R11 ;  /* 0x0000000b62967220 */ /* 0x040fe40000410000 */
[----:B------:R-:W-:Y:S02]  /*73a0*/  FMUL.FTZ R2, R91, R0 ;  /* 0x000000005b027220 */ /* 0x000fe40000410000 */
[----:B------:R-:W-:Y:S02]  /*73b0*/  FMUL.FTZ R4, R199, R6 ;  /* 0x00000006c7047220 */ /* 0x000fe40000410000 */
[----:B------:R-:W-:-:S02]  /*73c0*/  FMUL.FTZ R149, R98, R10 ;  /* 0x0000000a62957220 */ /* 0x000fc40000410000 */
[----:B------:R-:W-:Y:S02]  /*73d0*/  FFMA.FTZ R70, R12, R150, R7 ;  /* 0x000000960c467223 */ /* 0x000fe40000010007 */
[-C--:B------:R-:W-:Y:S02]  /*73e0*/  FMUL.FTZ R7, R199, R5.reuse ;  /* 0x00000005c7077220 */ /* 0x080fe40000410000 */
[----:B------:R-:W-:Y:S01]  /*73f0*/  FFMA.FTZ R4, R200, R5, R4 ;  /* 0x00000005c8047223 */ /* 0x000fe20000010004 */
[----:B------:R-:W-:Y:S01]  /*7400*/  MUFU.COS R3, R181 ;  /* 0x000000b500037308 */ /* 0x000fe20000000000 */
[----:B------:R-:W-:Y:S02]  /*7410*/  FFMA.FTZ R71, R12, R149, R71 ;  /* 0x000000950c477223 */ /* 0x000fe40000010047 */
[----:B------:R-:W-:Y:S01]  /*7420*/  FMUL.FTZ R130, R193, R70 ;  /* 0x00000046c1827220 */ /* 0x000fe20000410000 */
[----:B------:R-:W-:Y:S01]  /*7430*/  PRMT R9, RZ, 0x5410, R9 ;  /* 0x00005410ff097816 */ /* 0x000fe20000000009 */
[----:B------:R-:W-:-:S03]  /*7440*/  FFMA.FTZ R7, R200, R6, -R7 ;  /* 0x00000006c8077223 */ /* 0x000fc60000010807 */
[----:B------:R-:W0:Y:S01]  /*7450*/  MUFU.EX2 R2, R2 ;  /* 0x0000000200027308 */ /* 0x000e220000000800 */
[----:B------:R-:W-:Y:S01]  /*7460*/  FMUL.FTZ R5, R197, R4 ;  /* 0x00000004c5057220 */ /* 0x000fe20000410000 */
[----:B------:R-:W-:Y:S01]  /*7470*/  PRMT R8, RZ, 0x5410, R8 ;  /* 0x00005410ff087816 */ /* 0x000fe20000000008 */
[-C--:B------:R-:W-:Y:S02]  /*7480*/  FMUL.FTZ R131, R193, R71.reuse ;  /* 0x00000047c1837220 */ /* 0x080fe40000410000 */
[----:B------:R-:W-:Y:S02]  /*7490*/  FFMA.FTZ R130, R194, R71, -R130 ;  /* 0x00000047c2827223 */ /* 0x000fe40000010882 */
[-C--:B------:R-:W-:Y:S02]  /*74a0*/  FFMA.FTZ R5, R198, R7.reuse, -R5 ;  /* 0x00000007c6057223 */ /* 0x080fe40000010805 */
[----:B------:R-:W-:Y:S01]  /*74b0*/  FMUL.FTZ R71, R197, R7 ;  /* 0x00000007c5477220 */ /* 0x000fe20000410000 */
[----:B------:R-:W-:Y:S01]  /*74c0*/  PRMT R7, RZ, 0x5410, R113 ;  /* 0x00005410ff077816 */ /* 0x000fe20000000071 */
[----:B------:R-:W-:-:S02]  /*74d0*/  FMUL.FTZ R151, R97, R9 ;  /* 0x0000000961977220 */ /* 0x000fc40000410000 */
[----:B------:R-:W-:Y:S02]  /*74e0*/  FFMA.FTZ R131, R194, R70, R131 ;  /* 0x00000046c2837223 */ /* 0x000fe40000010083 */
[----:B------:R-:W-:Y:S01]  /*74f0*/  FMUL.FTZ R152, R97, R8 ;  /* 0x0000000861987220 */ /* 0x000fe20000410000 */
[----:B------:R-:W1:Y:S01]  /*7500*/  MUFU.SIN R181, R181 ;  /* 0x000000b500b57308 */ /* 0x000e620000000400 */
[C---:B------:R-:W-:Y:S02]  /*7510*/  FFMA.FTZ R130, R7.reuse, R151, R130 ;  /* 0x0000009707827223 */ /* 0x040fe40000010082 */
[----:B------:R-:W-:Y:S01]  /*7520*/  FFMA.FTZ R71, R198, R4, R71 ;  /* 0x00000004c6477223 */ /* 0x000fe20000010047 */
[----:B------:R-:W-:Y:S01]  /*7530*/  PRMT R179, RZ, 0x5410, R179 ;  /* 0x00005410ffb37816 */ /* 0x000fe200000000b3 */
[----:B------:R-:W-:Y:S01]  /*7540*/  FFMA.FTZ R131, R7, R152, R131 ;  /* 0x0000009807837223 */ /* 0x000fe20000010083 */
[----:B------:R-:W-:Y:S01]  /*7550*/  PRMT R180, RZ, 0x5410, R180 ;  /* 0x00005410ffb47816 */ /* 0x000fe200000000b4 */
[----:B0-----:R-:W-:-:S02]  /*7560*/  FMUL.FTZ R182, R2, R3 ;  /* 0x0000000302b67220 */ /* 0x001fc40000410000 */
[----:B------:R-:W-:Y:S02]  /*7570*/  FMUL.FTZ R4, R191, R130 ;  /* 0x00000082bf047220 */ /* 0x000fe40000410000 */
[----:B------:R-:W-:Y:S01]  /*7580*/  FMUL.FTZ R3, R195, R71 ;  /* 0x00000047c3037220 */ /* 0x000fe20000410000 */
[----:B------:R-:W-:Y:S01]  /*7590*/  PRMT R6, RZ, 0x5410, R112 ;  /* 0x00005410ff067816 */ /* 0x000fe20000000070 */
[-C--:B------:R-:W-:Y:S02]  /*75a0*/  FMUL.FTZ R139, R191, R131.reuse ;  /* 0x00000083bf8b7220 */ /* 0x080fe40000410000 */
[----:B------:R-:W-:Y:S02]  /*75b0*/  FFMA.FTZ R4, R192, R131, R4 ;  /* 0x00000083c0047223 */ /* 0x000fe40000010004 */
[----:B------:R-:W-:Y:S02]  /*75c0*/  FMUL.FTZ R229, R96, R179 ;  /* 0x000000b360e57220 */ /* 0x000fe40000410000 */
[----:B------:R-:W-:-:S02]  /*75d0*/  FFMA.FTZ R3, R196, R5, -R3 ;  /* 0x00000005c4037223 */ /* 0x000fc40000010803 */
[----:B------:R-:W-:Y:S02]  /*75e0*/  FFMA.FTZ R139, R192, R130, -R139 ;  /* 0x00000082c08b7223 */ /* 0x000fe4000001088b */
[----:B------:R-:W-:Y:S02]  /*75f0*/  FMUL.FTZ R5, R195, R5 ;  /* 0x00000005c3057220 */ /* 0x000fe40000410000 */
[----:B------:R-:W-:Y:S02]  /*7600*/  FMUL.FTZ R153, R96, R180 ;  /* 0x000000b460997220 */ /* 0x000fe40000410000 */
[----:B------:R-:W-:Y:S01]  /*7610*/  FFMA.FTZ R70, R6, R229, R4 ;  /* 0x000000e506467223 */ /* 0x000fe20000010004 */
[----:B------:R-:W-:Y:S01]  /*7620*/  PRMT R178, RZ, 0x5410, R178 ;  /* 0x00005410ffb27816 */ /* 0x000fe200000000b2 */
[----:B------:R-:W-:Y:S02]  /*7630*/  FFMA.FTZ R5, R196, R71, R5 ;  /* 0x00000047c4057223 */ /* 0x000fe40000010005 */
[----:B------:R-:W-:-:S02]  /*7640*/  FFMA.FTZ R139, R6, R153, R139 ;  /* 0x00000099068b7223 */ /* 0x000fc4000001008b */
[----:B------:R-:W-:Y:S01]  /*7650*/  FMUL.FTZ R4, R193, R3 ;  /* 0x00000003c1047220 */ /* 0x000fe20000410000 */
[----:B------:R-:W-:Y:S01]  /*7660*/  PRMT R177, RZ, 0x5410, R177 ;  /* 0x00005410ffb17816 */ /* 0x000fe200000000b1 */
[----:B------:R-:W-:Y:S02]  /*7670*/  FMUL.FTZ R71, R189, R70 ;  /* 0x00000046bd477220 */ /* 0x000fe40000410000 */
[----:B-1----:R-:W-:Y:S02]  /*7680*/  FMUL.FTZ R181, R2, R181 ;  /* 0x000000b502b57220 */ /* 0x002fe40000410000 */
[----:B------:R-:W-:Y:S02]  /*7690*/  FMUL.FTZ R2, R193, R5 ;  /* 0x00000005c1027220 */ /* 0x000fe40000410000 */
[----:B------:R-:W-:Y:S02]  /*76a0*/  FMUL.FTZ R131, R189, R139 ;  /* 0x0000008bbd837220 */ /* 0x000fe40000410000 */
[----:B------:R-:W-:Y:S01]  /*76b0*/  FFMA.FTZ R4, R194, R5, R4 ;  /* 0x00000005c2047223 */ /* 0x000fe20000010004 */
[----:B------:R-:W-:Y:S01]  /*76c0*/  PRMT R5, RZ, 0x5410, R111 ;  /* 0x00005410ff057816 */ /* 0x000fe2000000006f */
[----:B------:R-:W-:-:S02]  /*76d0*/  FFMA.FTZ R71, R190, R139, -R71 ;  /* 0x0000008bbe477223 */ /* 0x000fc40000010847 */
[C---:B------:R-:W-:Y:S02]  /*76e0*/  FMUL.FTZ R230, R95.reuse, R178 ;  /* 0x000000b25fe67220 */ /* 0x040fe40000410000 */
[----:B------:R-:W-:Y:S02]  /*76f0*/  FFMA.FTZ R130, R190, R70, R131 ;  /* 0x00000046be827223 */ /* 0x000fe40000010083 */
[----:B------:R-:W-:Y:S02]  /*7700*/  FMUL.FTZ R231, R95, R177 ;  /* 0x000000b15fe77220 */ /* 0x000fe40000410000 */
[----:B------:R-:W-:Y:S02]  /*7710*/  FFMA.FTZ R3, R194, R3, -R2 ;  /* 0x00000003c2037223 */ /* 0x000fe40000010802 */
[----:B------:R-:W-:Y:S02]  /*7720*/  FMUL.FTZ R70, R191, R4 ;  /* 0x00000004bf467220 */ /* 0x000fe40000410000 */
[----:B------:R-:W-:-:S02]  /*7730*/  FFMA.FTZ R71, R5, R230, R71 ;  /* 0x000000e605477223 */ /* 0x000fc40000010047 */
[----:B------:R-:W-:Y:S01]  /*7740*/  FMUL.FTZ R2, R90, UR43 ;  /* 0x0000002b5a027c20 */ /* 0x000fe20008410000 */
[----:B------:R-:W-:Y:S01]  /*7750*/  PRMT R175, RZ, 0x5410, R175 ;  /* 0x00005410ffaf7816 */ /* 0x000fe200000000af */
[----:B------:R-:W-:Y:S01]  /*7760*/  FFMA.FTZ R130, R5, R231, R130 ;  /* 0x000000e705827223 */ /* 0x000fe20000010082 */
[----:B------:R-:W-:Y:S01]  /*7770*/  PRMT R174, RZ, 0x5410, R174 ;  /* 0x00005410ffae7816 */ /* 0x000fe200000000ae */
[----:B------:R-:W-:Y:S02]  /*7780*/  FFMA.FTZ R70, R192, R3, -R70 ;  /* 0x00000003c0467223 */ /* 0x000fe40000010846 */
[----:B------:R-:W-:Y:S02]  /*7790*/  FMUL.FTZ R139, R187, R71 ;  /* 0x00000047bb8b7220 */ /* 0x000fe40000410000 */
[----:B------:R-:W-:Y:S02]  /*77a0*/  FMUL.RZ R140, R2, 0.15915493667125701904 ;  /* 0x3e22f983028c7820 */ /* 0x000fe4000040c000 */
[----:B------:R-:W-:Y:S01]  /*77b0*/  FMUL.FTZ R3, R191, R3 ;  /* 0x00000003bf037220 */ /* 0x000fe20000410000 */
[----:B------:R-:W-:Y:S01]  /*77c0*/  PRMT R176, RZ, 0x5410, R110 ;  /* 0x00005410ffb07816 */ /* 0x000fe2000000006e */
[----:B------:R-:W-:-:S02]  /*77d0*/  FMUL.FTZ R2, R187, R130 ;  /* 0x00000082bb027220 */ /* 0x000fc40000410000 */
[----:B------:R-:W-:Y:S02]  /*77e0*/  FFMA.FTZ R139, R188, R130, R139 ;  /* 0x00000082bc8b7223 */ /* 0x000fe4000001008b */
[----:B------:R-:W-:Y:S02]  /*77f0*/  FMUL.FTZ R233, R94, R175 ;  /* 0x000000af5ee97220 */ /* 0x000fe40000410000 */
[----:B------:R-:W-:Y:S02]  /*7800*/  FFMA.FTZ R3, R192, R4, R3 ;  /* 0x00000004c0037223 */ /* 0x000fe40000010003 */
[----:B------:R-:W-:Y:S02]  /*7810*/  FFMA.FTZ R131, R188, R71, -R2 ;  /* 0x00000047bc837223 */ /* 0x000fe40000010802 */
[----:B------:R-:W-:Y:S02]  /*7820*/  FMUL.FTZ R232, R94, R174 ;  /* 0x000000ae5ee87220 */ /* 0x000fe40000410000 */
[----:B------:R-:W-:-:S02]  /*7830*/  FMUL.FTZ R2, R189, R70 ;  /* 0x00000046bd027220 */ /* 0x000fc40000410000 */
[C---:B------:R-:W-:Y:S02]  /*7840*/  FFMA.FTZ R139, R176.reuse, R233, R139 ;  /* 0x000000e9b08b7223 */ /* 0x040fe4000001008b */
[-C--:B------:R-:W-:Y:S02]  /*7850*/  FMUL.FTZ R71, R189, R3.reuse ;  /* 0x00000003bd477220 */ /* 0x080fe40000410000 */
[----:B------:R-:W-:Y:S02]  /*7860*/  FFMA.FTZ R131, R176, R232, R131 ;  /* 0x000000e8b0837223 */ /* 0x000fe40000010083 */
[----:B------:R-:W-:Y:S02]  /*7870*/  FFMA.FTZ R2, R190, R3, R2 ;  /* 0x00000003be027223 */ /* 0x000fe40000010002 */
[----:B------:R-:W-:Y:S02]  /*7880*/  FMUL.FTZ R0, R90, R0 ;  /* 0x000000005a007220 */ /* 0x000fe40000410000 */
[----:B------:R-:W-:-:S02]  /*7890*/  FMUL.FTZ R3, R185, R139 ;  /* 0x0000008bb9037220 */ /* 0x000fc40000410000 */
[----:B------:R-:W-:Y:S02]  /*78a0*/  FFMA.FTZ R71, R190, R70, -R71 ;  /* 0x00000046be477223 */ /* 0x000fe40000010847 */
[-C--:B------:R-:W-:Y:S02]  /*78b0*/  FMUL.FTZ R70, R185, R131.reuse ;  /* 0x00000083b9467220 */ /* 0x080fe40000410000 */
[----:B------:R-:W-:Y:S01]  /*78c0*/  FMUL.FTZ R4, R187, R2 ;  /* 0x00000002bb047220 */ /* 0x000fe20000410000 */
[----:B------:R-:W-:Y:S01]  /*78d0*/  MUFU.EX2 R0, R0 ;  /* 0x0000000000007308 */ /* 0x000fe20000000800 */
[C---:B------:R-:W-:Y:S01]  /*78e0*/  FFMA.FTZ R131, R186.reuse, R131, -R3 ;  /* 0x00000083ba837223 */ /* 0x040fe20000010803 */
[----:B------:R-:W-:Y:S01]  /*78f0*/  PRMT R173, RZ, 0x5410, R173 ;  /* 0x00005410ffad7816 */ /* 0x000fe200000000ad */
[----:B------:R-:W-:Y:S01]  /*7900*/  FFMA.FTZ R139, R186, R139, R70 ;  /* 0x0000008bba8b7223 */ /* 0x000fe20000010046 */
[----:B------:R-:W-:Y:S01]  /*7910*/  PRMT R172, RZ, 0x5410, R172 ;  /* 0x00005410ffac7816 */ /* 0x000fe200000000ac */
[----:B------:R-:W-:-:S03]  /*7920*/  FFMA.FTZ R70, R188, R71, -R4 ;  /* 0x00000047bc467223 */ /* 0x000fc60000010804 */
[----:B------:R-:W0:Y:S01]  /*7930*/  MUFU.SIN R3, R140 ;  /* 0x0000008c00037308 */ /* 0x000e220000000400 */
[----:B------:R-:W-:Y:S01]  /*7940*/  FMUL.FTZ R71, R187, R71 ;  /* 0x00000047bb477220 */ /* 0x000fe20000410000 */
[----:B------:R-:W-:Y:S01]  /*7950*/  PRMT R4, RZ, 0x5410, R109 ;  /* 0x00005410ff047816 */ /* 0x000fe2000000006d */
[C---:B------:R-:W-:Y:S02]  /*7960*/  FMUL.FTZ R234, R93.reuse, R173 ;  /* 0x000000ad5dea7220 */ /* 0x040fe40000410000 */
[----:B------:R-:W-:Y:S02]  /*7970*/  FMUL.FTZ R235, R93, R172 ;  /* 0x000000ac5deb7220 */ /* 0x000fe40000410000 */
[----:B------:R-:W-:Y:S01]  /*7980*/  FFMA.FTZ R71, R188, R2, R71 ;  /* 0x00000002bc477223 */ /* 0x000fe20000010047 */
[----:B------:R-:W1:Y:S01]  /*7990*/  MUFU.COS R171, R140 ;  /* 0x0000008c00ab7308 */ /* 0x000e620000000000 */
[C---:B------:R-:W-:Y:S02]  /*79a0*/  FFMA.FTZ R130, R4.reuse, R234, R131 ;  /* 0x000000ea04827223 */ /* 0x040fe40000010083 */
[----:B------:R-:W-:-:S02]  /*79b0*/  FFMA.FTZ R139, R4, R235, R139 ;  /* 0x000000eb048b7223 */ /* 0x000fc4000001008b */
[----:B------:R-:W-:Y:S01]  /*79c0*/  FMUL.FTZ R131, R185, R71 ;  /* 0x00000047b9837220 */ /* 0x000fe20000410000 */
[----:B------:R-:W-:Y:S01]  /*79d0*/  PRMT R169, RZ, 0x5410, R169 ;  /* 0x00005410ffa97816 */ /* 0x000fe200000000a9 */
[----:B------:R-:W-:Y:S01]  /*79e0*/  FMUL.FTZ R155, R183, R139 ;  /* 0x0000008bb79b7220 */ /* 0x000fe20000410000 */
[----:B------:R-:W-:Y:S01]  /*79f0*/  PRMT R168, RZ, 0x5410, R168 ;  /* 0x00005410ffa87816 */ /* 0x000fe200000000a8 */
[-C--:B------:R-:W-:Y:S02]  /*7a00*/  FFMA.FTZ R131, R186, R70.reuse, -R131 ;  /* 0x00000046ba837223 */ /* 0x080fe40000010883 */
[----:B------:R-:W-:Y:S02]  /*7a10*/  FMUL.FTZ R70, R185, R70 ;  /* 0x00000046b9467220 */ /* 0x000fe40000410000 */
[-C--:B------:R-:W-:Y:S02]  /*7a20*/  FMUL.FTZ R2, R183, R130.reuse ;  /* 0x00000082b7027220 */ /* 0x080fe40000410000 */
[----:B0-----:R-:W-:Y:S01]  /*7a30*/  FMUL.FTZ R170, R0, R3 ;  /* 0x0000000300aa7220 */ /* 0x001fe20000410000 */
[----:B------:R-:W-:Y:S01]  /*7a40*/  PRMT R3, RZ, 0x5410, R108 ;  /* 0x00005410ff037816 */ /* 0x000fe2000000006c */
[----:B------:R-:W-:-:S02]  /*7a50*/  FFMA.FTZ R155, R184, R130, -R155 ;  /* 0x00000082b89b7223 */ /* 0x000fc4000001089b */
[----:B------:R-:W-:Y:S02]  /*7a60*/  FMUL.FTZ R236, R92, R169 ;  /* 0x000000a95cec7220 */ /* 0x000fe40000410000 */
[----:B------:R-:W-:Y:S02]  /*7a70*/  FFMA.FTZ R70, R186, R71, R70 ;  /* 0x00000047ba467223 */ /* 0x000fe40000010046 */
[----:B------:R-:W-:Y:S02]  /*7a80*/  FFMA.FTZ R2, R184, R139, R2 ;  /* 0x0000008bb8027223 */ /* 0x000fe40000010002 */
[----:B------:R-:W-:Y:S02]  /*7a90*/  FMUL.FTZ R237, R92, R168 ;  /* 0x000000a85ced7220 */ /* 0x000fe40000410000 */
[----:B-1----:R-:W-:Y:S02]  /*7aa0*/  FMUL.FTZ R171, R0, R171 ;  /* 0x000000ab00ab7220 */ /* 0x002fe40000410000 */
[----:B------:R-:W-:-:S02]  /*7ab0*/  FFMA.FTZ R155, R3, R236, R155 ;  /* 0x000000ec039b7223 */ /* 0x000fc4000001009b */
[----:B------:R-:W-:Y:S02]  /*7ac0*/  FMUL.FTZ R0, R183, R70 ;  /* 0x00000046b7007220 */ /* 0x000fe40000410000 */
[----:B------:R-:W-:Y:S01]  /*7ad0*/  FFMA.FTZ R2, R3, R237, R2 ;  /* 0x000000ed03027223 */ /* 0x000fe20000010002 */
[----:B------:R-:W-:Y:S01]  /*7ae0*/  PRMT R167, RZ, 0x5410, R167 ;  /* 0x00005410ffa77816 */ /* 0x000fe200000000a7 */
[----:B------:R-:W-:Y:S01]  /*7af0*/  FMUL.FTZ R71, R183, R131 ;  /* 0x00000083b7477220 */ /* 0x000fe20000410000 */
[----:B------:R-:W-:Y:S01]  /*7b00*/  PRMT R166, RZ, 0x5410, R166 ;  /* 0x00005410ffa67816 */ /* 0x000fe200000000a6 */
[C---:B------:R-:W-:Y:S02]  /*7b10*/  FMUL.FTZ R139, R181.reuse, R155 ;  /* 0x0000009bb58b7220 */ /* 0x040fe40000410000 */
[----:B------:R-:W-:Y:S02]  /*7b20*/  FFMA.FTZ R0, R184, R131, -R0 ;  /* 0x00000083b8007223 */ /* 0x000fe40000010800 */
[----:B------:R-:W-:-:S02]  /*7b30*/  FMUL.FTZ R130, R181, R2 ;  /* 0x00000002b5827220 */ /* 0x000fc40000410000 */
[----:B------:R-:W-:Y:S02]  /*7b40*/  FFMA.FTZ R71, R184, R70, R71 ;  /* 0x00000046b8477223 */ /* 0x000fe40000010047 */
[C---:B------:R-:W-:Y:S01]  /*7b50*/  FFMA.FTZ R139, R182.reuse, R2, R139 ;  /* 0x00000002b68b7223 */ /* 0x040fe2000001008b */
[----:B------:R-:W-:Y:S01]  /*7b60*/  PRMT R2, RZ, 0x5410, R107 ;  /* 0x00005410ff027816 */ /* 0x000fe2000000006b */
[----:B------:R-:W-:Y:S02]  /*7b70*/  FMUL.FTZ R70, R181, R0 ;  /* 0x00000000b5467220 */ /* 0x000fe40000410000 */
[----:B------:R-:W-:Y:S02]  /*7b80*/  FFMA.FTZ R155, R182, R155, -R130 ;  /* 0x0000009bb69b7223 */ /* 0x000fe40000010882 */
[C---:B------:R-:W-:Y:S02]  /*7b90*/  FMUL.FTZ R239, R91.reuse, R166 ;  /* 0x000000a65bef7220 */ /* 0x040fe40000410000 */
[----:B------:R-:W-:-:S02]  /*7ba0*/  FMUL.FTZ R238, R91, R167 ;  /* 0x000000a75bee7220 */ /* 0x000fc40000410000 */
[-C--:B------:R-:W-:Y:S02]  /*7bb0*/  FMUL.FTZ R131, R181, R71.reuse ;  /* 0x00000047b5837220 */ /* 0x080fe40000410000 */
[----:B------:R-:W-:Y:S01]  /*7bc0*/  FFMA.FTZ R70, R182, R71, R70 ;  /* 0x00000047b6467223 */ /* 0x000fe20000010046 */
[----:B------:R-:W-:Y:S01]  /*7bd0*/  ISETP.NE.AND P1, PT, R138, 0x1f, PT ;  /* 0x0000001f8a00780c */ /* 0x000fe20003f25270 */
[C---:B------:R-:W-:Y:S02]  /*7be0*/  FFMA.FTZ R139, R2.reuse, R239, R139 ;  /* 0x000000ef028b7223 */ /* 0x040fe4000001008b */
[----:B------:R-:W-:Y:S02]  /*7bf0*/  FFMA.FTZ R155, R2, R238, R155 ;  /* 0x000000ee029b7223 */ /* 0x000fe4000001009b */
[----:B------:R-:W-:Y:S01]  /*7c00*/  FFMA.FTZ R131, R182, R0, -R131 ;  /* 0x00000000b6837223 */ /* 0x000fe20000010883 */
[----:B------:R-:W-:Y:S01]  /*7c10*/  PRMT R165, RZ, 0x5410, R165 ;  /* 0x00005410ffa57816 */ /* 0x000fe200000000a5 */
[----:B------:R-:W-:-:S02]  /*7c20*/  FMUL.FTZ R0, R170, R70 ;  /* 0x00000046aa007220 */ /* 0x000fc40000410000 */
[C---:B------:R-:W-:Y:S02]  /*7c30*/  FMUL.FTZ R130, R170.reuse, R139 ;  /* 0x0000008baa827220 */ /* 0x040fe40000410000 */
[C---:B------:R-:W-:Y:S02]  /*7c40*/  FMUL.FTZ R140, R170.reuse, R155 ;  /* 0x0000009baa8c7220 */ /* 0x040fe40000410000 */
[C---:B------:R-:W-:Y:S01]  /*7c50*/  FFMA.FTZ R209, R171.reuse, R131, -R0 ;  /* 0x00000083abd17223 */ /* 0x040fe20000010800 */
[----:B------:R-:W-:Y:S01]  /*7c60*/  PRMT R0, RZ, 0x5410, R106 ;  /* 0x00005410ff007816 */ /* 0x000fe2000000006a */
[C---:B------:R-:W-:Y:S02]  /*7c70*/  FFMA.FTZ R130, R171.reuse, R155, -R130 ;  /* 0x0000009bab827223 */ /* 0x040fe40000010882 */
[----:B------:R-:W-:Y:S02]  /*7c80*/  FFMA.FTZ R71, R171, R139, R140 ;  /* 0x0000008bab477223 */ /* 0x000fe4000001008c */
[----:B------:R-:W-:-:S02]  /*7c90*/  FMUL.FTZ R131, R170, R131 ;  /* 0x00000083aa837220 */ /* 0x000fc40000410000 */
[----:B------:R-:W-:Y:S02]  /*7ca0*/  FMUL.FTZ R139, R90, R165 ;  /* 0x000000a55a8b7220 */ /* 0x000fe40000410000 */
[----:B------:R-:W-:Y:S02]  /*7cb0*/  FFMA.FTZ R70, R171, R70, R131 ;  /* 0x00000046ab467223 */ /* 0x000fe40000010083 */
[----:B------:R-:W-:Y:S02]  /*7cc0*/  FFMA.FTZ R210, R0, R139, R130 ;  /* 0x0000008b00d27223 */ /* 0x000fe40000010082 */
[----:B------:R0:W1:Y:S01]  /*7cd0*/  @P1 LDS.64 R130, [R138.X8+0x2d18] ;  /* 0x002d18008a821984 */ /* 0x0000620000008a00 */
[----:B------:R-:W-:Y:S01]  /*7ce0*/  PRMT R164, RZ, 0x5410, R164 ;  /* 0x00005410ffa47816 */ /* 0x000fe200000000a4 */
[----:B------:R-:W-:Y:S04]  /*7cf0*/  BSSY B0, `(.L_x_8842) ;  /* 0x0000010000007945 */ /* 0x000fe80003800000 */
        /* <DEDUP_REMOVED lines=15> */
.L_x_8843:
[----:B0-----:R-:W-:Y:S05]  /*7df0*/  BSYNC B0 ;  /* 0x0000000000007941 */ /* 0x001fea0003800000 */
.L_x_8842:
        /* <DEDUP_REMOVED lines=12> */
[CC--:B------:R-:W-:Y:S01]  /*7ec0*/  FMUL.FTZ R223, R45.reuse, R68.reuse ;  /* 0x000000442ddf7220 */ /* 0x0c0fe20000410000 */
[----:B------:R-:W-:Y:S01]  /*7ed0*/  SHFL.IDX PT, R66, R66, RZ, 0x1f ;  /* 0x00001fff42427589 */ /* 0x000fe200000e0000 */
[-C--:B------:R-:W-:Y:S02]  /*7ee0*/  FMUL.FTZ R224, R45, R69.reuse ;  /* 0x000000452de07220 */ /* 0x080fe40000410000 */
[C---:B------:R-:W-:Y:S02]  /*7ef0*/  FMUL.FTZ R222, R46.reuse, R69 ;  /* 0x000000452ede7220 */ /* 0x040fe40000410000 */
[-C--:B------:R-:W-:Y:S02]  /*7f00*/  FMUL.FTZ R221, R46, R68.reuse ;  /* 0x000000442edd7220 */ /* 0x080fe40000410000 */
[----:B------:R-:W-:Y:S02]  /*7f10*/  FMUL.FTZ R219, R47, R68 ;  /* 0x000000442fdb7220 */ /* 0x000fe40000410000 */
        /* <DEDUP_REMOVED lines=14> */
[----:B-1----:R-:W-:Y:S02]  /*8000*/  FMUL.FTZ R248, R170, R131 ;  /* 0x00000083aaf87220 */ /* 0x002fe40000410000 */
[----:B------:R-:W1:Y:S01]  /*8010*/  SHFL.UP PT, R158, R71, 0x2, RZ ;  /* 0x04400000479e7989 */ /* 0x000e6200000e00ff */
[----:B------:R-:W-:-:S02]  /*8020*/  FMUL.FTZ R240, R49, R68 ;  /* 0x0000004431f07220 */ /* 0x000fc40000410000 */
[----:B------:R-:W-:Y:S01]  /*8030*/  FFMA.FTZ R248, R171, R130, -R248 ;  /* 0x00000082abf87223 */ /* 0x000fe200000108f8 */
[----:B------:R-:W2:Y:S01]  /*8040*/  SHFL.UP PT, R70, R209, 0x2, RZ ;  /* 0x04400000d1467989 */ /* 0x000ea200000e00ff */
[----:B------:R-:W-:-:S03]  /*8050*/  FMUL.FTZ R241, R49, R69 ;  /* 0x0000004531f17220 */ /* 0x000fc60000410000 */
[----:B------:R-:W3:Y:S01]  /*8060*/  SHFL.UP PT, R154, R157, 0x2, RZ ;  /* 0x044000009d9a7989 */ /* 0x000ee200000e00ff */
[C---:B0-----:R-:W-:Y:S02]  /*8070*/  FMUL.FTZ R155, R157.reuse, R156 ;  /* 0x0000009c9d9b7220 */ /* 0x041fe40000410000 */
[-C--:B-1----:R-:W-:Y:S02]  /*8080*/  FMUL.FTZ R160, R157, R158.reuse ;  /* 0x0000009e9da07220 */ /* 0x082fe40000410000 */
[----:B------:R-:W-:Y:S02]  /*8090*/  FFMA.FTZ R158, R209, R158, R155 ;  /* 0x0000009ed19e7223 */ /* 0x000fe4000001009b */
[----:B--2---:R-:W-:Y:S02]  /*80a0*/  FMUL.FTZ R159, R157, R70 ;  /* 0x000000469d9f7220 */ /* 0x004fe40000410000 */
[----:B------:R-:W-:Y:S02]  /*80b0*/  FFMA.FTZ R161, R209, R156, -R160 ;  /* 0x0000009cd1a17223 */ /* 0x000fe400000108a0 */
[----:B---3--:R-:W-:-:S02]  /*80c0*/  FMUL.FTZ R155, R157, R154 ;  /* 0x0000009a9d9b7220 */ /* 0x008fc40000410000 */
[C---:B------:R-:W-:Y:S02]  /*80d0*/  FFMA.FTZ R154, R209.reuse, R154, R159 ;  /* 0x0000009ad19a7223 */ /* 0x040fe4000001009f */
[----:B------:R-:W-:Y:S02]  /*80e0*/  @P3 FFMA.FTZ R209, R209, R70, -R155 ;  /* 0x00000046d1d13223 */ /* 0x000fe4000001089b */
[----:B------:R-:W-:Y:S01]  /*80f0*/  @P3 FADD.FTZ R71, R71, R158 ;  /* 0x0000009e47473221 */ /* 0x000fe20000010000 */
        /* <DEDUP_REMOVED lines=12> */
[----:B------:R-:W-:Y:S02]  /*81c0*/  FMUL.FTZ R155, R154, R155 ;  /* 0x0000009b9a9b7220 */ /* 0x000fe40000410000 */
[----:B------:R-:W-:Y:S02]  /*81d0*/  FFMA.FTZ R160, R209, R157, R160 ;  /* 0x0000009dd1a07223 */ /* 0x000fe400000100a0 */
[----:B------:R-:W-:-:S02]  /*81e0*/  @P3 FADD.FTZ R210, R210, R159 ;  /* 0x0000009fd2d23221 */ /* 0x000fc40000010000 */
[----:B------:R-:W-:Y:S01]  /*81f0*/  @P3 FFMA.FTZ R209, R209, R70, -R155 ;  /* 0x00000046d1d13223 */ /* 0x000fe2000001089b */
[----:B------:R-:W-:Y:S01]  /*8200*/  FSEL R70, R154, R161, !P3 ;  /* 0x000000a19a467208 */ /* 0x000fe20005800000 */
[----:B------:R-:W-:Y:S01]  /*8210*/  @P3 FADD.FTZ R71, R71, R160 ;  /* 0x000000a047473221 */ /* 0x000fe20000010000 */
[----:B------:R-:W0:Y:S01]  /*8220*/  SHFL.UP PT, R155, R210, 0x8, RZ ;  /* 0x05000000d29b7989 */ /* 0x000e2200000e00ff */
[-C--:B------:R-:W-:Y:S01]  /*8230*/  FMUL.FTZ R159, R171, R163.reuse ;  /* 0x000000a3ab9f7220 */ /* 0x080fe20000410000 */
[----:B------:R-:W-:Y:S01]  /*8240*/  ISETP.GE.AND P3, PT, R137, 0x8, PT ;  /* 0x000000088900780c */ /* 0x000fe20003f66270 */
[C---:B------:R-:W-:Y:S01]  /*8250*/  FMUL.FTZ R156, R170.reuse, R163 ;  /* 0x000000a3aa9c7220 */ /* 0x040fe20000410000 */
[----:B------:R-:W1:Y:S01]  /*8260*/  SHFL.UP PT, R154, R209, 0x8, RZ ;  /* 0x05000000d19a7989 */ /* 0x000e6200000e00ff */
[C---:B------:R-:W-:Y:S02]  /*8270*/  FMUL.FTZ R160, R35.reuse, R69 ;  /* 0x0000004523a07220 */ /* 0x040fe40000410000 */
[----:B------:R-:W-:Y:S01]  /*8280*/  FFMA.FTZ R159, -R170, R162, -R159 ;  /* 0x000000a2aa9f7223 */ /* 0x000fe2000001099f */
[----:B------:R-:W2:Y:S01]  /*8290*/  SHFL.UP PT, R158, R71, 0x8, RZ ;  /* 0x05000000479e7989 */ /* 0x000ea200000e00ff */
[----:B------:R-:W-:-:S02]  /*82a0*/  FMUL.FTZ R161, R35, R68 ;  /* 0x0000004423a17220 */ /* 0x000fc40000410000 */
[----:B------:R-:W-:Y:S01]  /*82b0*/  FFMA.FTZ R156, R171, R162, -R156 ;  /* 0x000000a2ab9c7223 */ /* 0x000fe2000001089c */
[----:B------:R-:W3:Y:S01]  /*82c0*/  SHFL.UP PT, R157, R70, 0x8, RZ ;  /* 0x05000000469d7989 */ /* 0x000ee200000e00ff */
[----:B------:R-:W-:Y:S02]  /*82d0*/  FADD.FTZ R159, -R160, R159 ;  /* 0x0000009fa09f7221 */ /* 0x000fe40000010100 */
[----:B------:R-:W-:Y:S02]  /*82e0*/  FADD.FTZ R156, R161, R156 ;  /* 0x0000009ca19c7221 */ /* 0x000fe40000010000 */
[C---:B------:R-:W-:Y:S02]  /*82f0*/  FMUL.FTZ R211, R181.reuse, -R159 ;  /* 0x8000009fb5d37220 */ /* 0x040fe40000410000 */
[-C--:B------:R-:W-:Y:S02]  /*8300*/  FMUL.FTZ R212, R181, -R156.reuse ;  /* 0x8000009cb5d47220 */ /* 0x080fe40000410000 */
[----:B------:R-:W-:-:S02]  /*8310*/  FFMA.FTZ R156, R182, R156, -R211 ;  /* 0x0000009cb69c7223 */ /* 0x000fc400000108d3 */
[----:B------:R-:W-:Y:S02]  /*8320*/  FFMA.FTZ R211, R182, R159, R212 ;  /* 0x0000009fb6d37223 */ /* 0x000fe400000100d4 */
[C---:B0-----:R-:W-:Y:S02]  /*8330*/  FMUL.FTZ R213, R70.reuse, R155 ;  /* 0x0000009b46d57220 */ /* 0x041fe40000410000 */
[C---:B-1----:R-:W-:Y:S02]  /*8340*/  FMUL.FTZ R212, R70.reuse, R154 ;  /* 0x0000009a46d47220 */ /* 0x042fe40000410000 */
[CC--:B--2---:R-:W-:Y:S02]  /*8350*/  FMUL.FTZ R214, R70.reuse, R158.reuse ;  /* 0x0000009e46d67220 */ /* 0x0c4fe40000410000 */
[----:B------:R-:W-:Y:S02]  /*8360*/  FFMA.FTZ R158, R209, R158, R213 ;  /* 0x0000009ed19e7223 */ /* 0x000fe400000100d5 */
[----:B---3--:R-:W-:-:S02]  /*8370*/  FMUL.FTZ R159, R70, R157 ;  /* 0x0000009d469f7220 */ /* 0x008fc40000410000 */
[C---:B------:R-:W-:Y:S02]  /*8380*/  FFMA.FTZ R157, R209.reuse, R157, R212 ;  /* 0x0000009dd19d7223 */ /* 0x040fe400000100d4 */
[C---:B------:R-:W-:Y:S02]  /*8390*/  FFMA.FTZ R155, R209.reuse, R155, -R214 ;  /* 0x0000009bd19b7223 */ /* 0x040fe400000108d6 */
[----:B------:R-:W-:Y:S01]  /*83a0*/  @P3 FFMA.FTZ R209, R209, R154, -R159 ;  /* 0x0000009ad1d13223 */ /* 0x000fe2000001089f */
[----:B------:R-:W-:Y:S01]  /*83b0*/  FSEL R70, R70, R157, !P3 ;  /* 0x0000009d46467208 */ /* 0x000fe20005800000 */
[----:B------:R-:W-:Y:S02]  /*83c0*/  FMUL.FTZ R159, R36, R68 ;  /* 0x00000044249f7220 */ /* 0x000fe40000410000 */
[----:B------:R-:W-:Y:S01]  /*83d0*/  @P3 FADD.FTZ R71, R71, R158 ;  /* 0x0000009e47473221 */ /* 0x000fe20000010000 */
[----:B------:R-:W0:Y:S01]  /*83e0*/  SHFL.UP PT, R154, R209, 0x10, RZ ;  /* 0x06000000d19a7989 */ /* 0x000e2200000e00ff */
[----:B------:R-:W-:Y:S01]  /*83f0*/  @P3 FADD.FTZ R210, R210, R155 ;  /* 0x0000009bd2d23221 */ /* 0x000fe20000010000 */
[----:B------:R-:W-:Y:S01]  /*8400*/  ISETP.GE.AND P3, PT, R137, 0x10, PT ;  /* 0x000000108900780c */ /* 0x000fe20003f66270 */
[----:B------:R-:W-:Y:S01]  /*8410*/  FMUL.FTZ R158, R36, R69 ;  /* 0x00000045249e7220 */ /* 0x000fe20000410000 */
[----:B------:R-:W1:Y:S01]  /*8420*/  SHFL.UP PT, R213, R70, 0x10, RZ ;  /* 0x0600000046d57989 */ /* 0x000e6200000e00ff */
[----:B------:R-:W-:-:S02]  /*8430*/  FADD.FTZ R156, R159, R156 ;  /* 0x0000009c9f9c7221 */ /* 0x000fc40000010000 */
[----:B------:R-:W-:Y:S01]  /*8440*/  FADD.FTZ R211, -R158, R211 ;  /* 0x000000d39ed37221 */ /* 0x000fe20000010100 */
[----:B------:R-:W2:Y:S01]  /*8450*/  SHFL.UP PT, R212, R71, 0x10, RZ ;  /* 0x0600000047d47989 */ /* 0x000ea200000e00ff */
[CC--:B------:R-:W-:Y:S02]  /*8460*/  FMUL.FTZ R157, R183.reuse, -R156.reuse ;  /* 0x8000009cb79d7220 */ /* 0x0c0fe40000410000 */
[-C--:B------:R-:W-:Y:S01]  /*8470*/  FMUL.FTZ R215, R183, -R211.reuse ;  /* 0x800000d3b7d77220 */ /* 0x080fe20000410000 */
[----:B------:R-:W3:Y:S01]  /*8480*/  SHFL.UP PT, R155, R210, 0x10, RZ ;  /* 0x06000000d29b7989 */ /* 0x000ee200000e00ff */
[C---:B------:R-:W-:Y:S02]  /*8490*/  FFMA.FTZ R214, R184.reuse, R211, R157 ;  /* 0x000000d3b8d67223 */ /* 0x040fe4000001009d */
[----:B------:R-:W-:Y:S02]  /*84a0*/  FMUL.FTZ R157, R37, R69 ;  /* 0x00000045259d7220 */ /* 0x000fe40000410000 */
[----:B------:R-:W-:-:S02]  /*84b0*/  FFMA.FTZ R215, R184, R156, -R215 ;  /* 0x0000009cb8d77223 */ /* 0x000fc400000108d7 */
[----:B------:R-:W-:Y:S02]  /*84c0*/  FMUL.FTZ R156, R37, R68 ;  /* 0x00000044259c7220 */ /* 0x000fe40000410000 */
[----:B------:R-:W-:Y:S02]  /*84d0*/  FADD.FTZ R211, -R157, R214 ;  /* 0x000000d69dd37221 */ /* 0x000fe40000010100 */
[----:B------:R-:W-:Y:S02]  /*84e0*/  FADD.FTZ R215, R156, R215 ;  /* 0x000000d79cd77221 */ /* 0x000fe40000010000 */
[----:B------:R-:W-:Y:S02]  /*84f0*/  FMUL.FTZ R214, R185, -R211 ;  /* 0x800000d3b9d67220 */ /* 0x000fe40000410000 */
[----:B0-----:R-:W-:Y:S02]  /*8500*/  FMUL.FTZ R216, R70, R154 ;  /* 0x0000009a46d87220 */ /* 0x001fe40000410000 */
[----:B------:R-:W-:-:S02]  /*8510*/  FFMA.FTZ R214, R186, R215, -R214 ;  /* 0x000000d7bad67223 */ /* 0x000fc400000108d6 */
[----:B------:R-:W-:Y:S02]  /*8520*/  FMUL.FTZ R215, R185, -R215 ;  /* 0x800000d7b9d77220 */ /* 0x000fe40000410000 */
[C---:B-1----:R-:W-:Y:S02]  /*8530*/  FFMA.FTZ R217, R209.reuse, R213, R216 ;  /* 0x000000d5d1d97223 */ /* 0x042fe400000100d8 */
[----:B------:R-:W-:Y:S02]  /*8540*/  FFMA.FTZ R211, R186, R211, R215 ;  /* 0x000000d3bad37223 */ /* 0x000fe400000100d7 */
[C---:B--2---:R-:W-:Y:S02]  /*8550*/  FMUL.FTZ R216, R70.reuse, R212 ;  /* 0x000000d446d87220 */ /* 0x044fe40000410000 */
[-C--:B---3--:R-:W-:Y:S02]  /*8560*/  FMUL.FTZ R215, R70, R155.reuse ;  /* 0x0000009b46d77220 */ /* 0x088fe40000410000 */
[----:B------:R-:W-:-:S02]  /*8570*/  FFMA.FTZ R155, R209, R155, -R216 ;  /* 0x0000009bd19b7223 */ /* 0x000fc400000108d8 */
[C---:B------:R-:W-:Y:S01]  /*8580*/  FFMA.FTZ R212, R209.reuse, R212, R215 ;  /* 0x000000d4d1d47223 */ /* 0x040fe200000100d7 */
[C---:B------:R-:W-:Y:S01]  /*8590*/  FSEL R215, R70.reuse, R217, !P3 ;  /* 0x000000d946d77208 */ /* 0x040fe20005800000 */
[----:B------:R-:W-:Y:S02]  /*85a0*/  FMUL.FTZ R213, R70, R213 ;  /* 0x000000d546d57220 */ /* 0x000fe40000410000 */
[----:B------:R-:W-:Y:S01]  /*85b0*/  @P3 FADD.FTZ R210, R210, R155 ;  /* 0x0000009bd2d23221 */ /* 0x000fe20000010000 */
[----:B------:R0:W-:Y:S01]  /*85c0*/  SHFL.IDX PT, R70, R67, RZ, 0x1f ;  /* 0x00001fff43467589 */ /* 0x0001e200000e0000 */
[----:B------:R-:W-:Y:S02]  /*85d0*/  @P3 FFMA.FTZ R209, R209, R154, -R213 ;  /* 0x0000009ad1d13223 */ /* 0x000fe400000108d5 */
[C---:B------:R-:W-:Y:S01]  /*85e0*/  FMUL.FTZ R155, R38.reuse, R68 ;  /* 0x00000044269b7220 */ /* 0x040fe20000410000 */
[----:B------:R-:W1:Y:S01]  /*85f0*/  SHFL.UP PT, R215, R215, 0x1, RZ ;  /* 0x04200000d7d77989 */ /* 0x000e6200000e00ff */
[----:B------:R-:W-:-:S02]  /*8600*/  FMUL.FTZ R154, R38, R69 ;  /* 0x00000045269a7220 */ /* 0x000fc40000410000 */
[----:B------:R-:W-:Y:S01]  /*8610*/  FADD.FTZ R213, R155, R214 ;  /* 0x000000d69bd57221 */ /* 0x000fe20000010000 */
[----:B------:R-:W2:Y:S01]  /*8620*/  SHFL.UP PT, R209, R209, 0x1, RZ ;  /* 0x04200000d1d17989 */ /* 0x000ea200000e00ff */
[----:B------:R-:W-:Y:S02]  /*8630*/  FADD.FTZ R211, -R154, R211 ;  /* 0x000000d39ad37221 */ /* 0x000fe40000010100 */
[C---:B------:R-:W-:Y:S01]  /*8640*/  FMUL.FTZ R214, R187.reuse, -R213 ;  /* 0x800000d5bbd67220 */ /* 0x040fe20000410000 */
[----:B------:R-:W3:Y:S01]  /*8650*/  SHFL.UP PT, R210, R210, 0x1, RZ ;  /* 0x04200000d2d27989 */ /* 0x000ee200000e00ff */
[-C--:B------:R-:W-:Y:S02]  /*8660*/  FMUL.FTZ R216, R187, -R211.reuse ;  /* 0x800000d3bbd87220 */ /* 0x080fe40000410000 */
[----:B------:R-:W-:Y:S02]  /*8670*/  FFMA.FTZ R211, R188, R211, R214 ;  /* 0x000000d3bcd37223 */ /* 0x000fe400000100d6 */
[----:B------:R-:W-:-:S02]  /*8680*/  FMUL.FTZ R214, R39, R69 ;  /* 0x0000004527d67220 */ /* 0x000fc40000410000 */
[----:B------:R-:W-:Y:S02]  /*8690*/  FFMA.FTZ R216, R188, R213, -R216 ;  /* 0x000000d5bcd87223 */ /* 0x000fe400000108d8 */
[----:B------:R-:W-:Y:S02]  /*86a0*/  FMUL.FTZ R213, R39, R68 ;  /* 0x0000004427d57220 */ /* 0x000fe40000410000 */
[----:B------:R-:W-:Y:S02]  /*86b0*/  FADD.FTZ R211, -R214, R211 ;  /* 0x000000d3d6d37221 */ /* 0x000fe40000010100 */
[----:B0-----:R-:W-:Y:S02]  /*86c0*/  FADD.FTZ R67, R213, R216 ;  /* 0x000000d8d5437221 */ /* 0x001fe40000010000 */
[----:B------:R-:W-:Y:S02]  /*86d0*/  @P3 FADD.FTZ R71, R71, R212 ;  /* 0x000000d447473221 */ /* 0x000fe40000010000 */
[----:B------:R-:W-:-:S02]  /*86e0*/  FMUL.FTZ R216, R189, -R211 ;  /* 0x800000d3bdd87220 */ /* 0x000fc40000410000 */
[-C--:B------:R-:W-:Y:S02]  /*86f0*/  FMUL.FTZ R212, R189, -R67.reuse ;  /* 0x80000043bdd47220 */ /* 0x080fe40000410000 */
[----:B------:R-:W0:Y:S01]  /*8700*/  SHFL.UP PT, R71, R71, 0x1, RZ ;  /* 0x0420000047477989 */ /* 0x000e2200000e00ff */
[C---:B------:R-:W-:Y:S02]  /*8710*/  FFMA.FTZ R216, R190.reuse, R67, -R216 ;  /* 0x00000043bed87223 */ /* 0x040fe400000108d8 */
[----:B-1----:R-:W-:Y:S02]  /*8720*/  FMUL.FTZ R67, R215, R70 ;  /* 0x00000046d7437220 */ /* 0x002fe40000410000 */
[----:B------:R-:W-:Y:S02]  /*8730*/  FFMA.FTZ R217, R190, R211, R212 ;  /* 0x000000d3bed97223 */ /* 0x000fe400000100d4 */
[C---:B------:R-:W-:Y:S02]  /*8740*/  FMUL.FTZ R212, R40.reuse, R69 ;  /* 0x0000004528d47220 */ /* 0x040fe40000410000 */
[----:B------:R-:W-:-:S02]  /*8750*/  FMUL.FTZ R211, R40, R68 ;  /* 0x0000004428d37220 */ /* 0x000fc40000410000 */
[-C--:B--2---:R-:W-:Y:S02]  /*8760*/  FFMA.FTZ R67, R209, R66.reuse, -R67 ;  /* 0x00000042d1437223 */ /* 0x084fe40000010843 */
[----:B------:R-:W-:Y:S02]  /*8770*/  FADD.FTZ R217, -R212, R217 ;  /* 0x000000d9d4d97221 */ /* 0x000fe40000010100 */
[----:B------:R-:W-:Y:S02]  /*8780*/  FMUL.FTZ R215, R215, R66 ;  /* 0x00000042d7d77220 */ /* 0x000fe40000410000 */
[----:B------:R-:W-:Y:S02]  /*8790*/  FADD.FTZ R216, R211, R216 ;  /* 0x000000d8d3d87221 */ /* 0x000fe40000010000 */
[----:B---3--:R-:W-:Y:S02]  /*87a0*/  @P2 FADD.FTZ R66, R210, R67 ;  /* 0x00000043d2422221 */ /* 0x008fe40000010000 */
[----:B------:R-:W-:-:S02]  /*87b0*/  FMUL.FTZ R67, R191, -R217 ;  /* 0x800000d9bf437220 */ /* 0x000fc40000410000 */
[-C--:B------:R-:W-:Y:S02]  /*87c0*/  FMUL.FTZ R210, R191, -R216.reuse ;  /* 0x800000d8bfd27220 */ /* 0x080fe40000410000 */
[C---:B------:R-:W-:Y:S02]  /*87d0*/  FFMA.FTZ R218, R192.reuse, R216, -R67 ;  /* 0x000000d8c0da7223 */ /* 0x040fe40000010843 */
[----:B------:R-:W-:Y:S02]  /*87e0*/  FFMA.FTZ R216, R209, R70, R215 ;  /* 0x00000046d1d87223 */ /* 0x000fe400000100d7 */
[----:B------:R-:W-:Y:S02]  /*87f0*/  FFMA.FTZ R217, R192, R217, R210 ;  /* 0x000000d9c0d97223 */ /* 0x000fe400000100d2 */
[C---:B------:R-:W-:Y:S02]  /*8800*/  FMUL.FTZ R209, R41.reuse, R68 ;  /* 0x0000004429d17220 */ /* 0x040fe40000410000 */
[----:B------:R-:W-:-:S02]  /*8810*/  FMUL.FTZ R210, R41, R69 ;  /* 0x0000004529d27220 */ /* 0x000fc40000410000 */
[----:B------:R-:W-:Y:S02]  /*8820*/  FADD.FTZ R218, R209, R218 ;  /* 0x000000dad1da7221 */ /* 0x000fe40000010000 */
[----:B------:R-:W-:Y:S02]  /*8830*/  FADD.FTZ R217, -R210, R217 ;  /* 0x000000d9d2d97221 */ /* 0x000fe40000010100 */
[----:B0-----:R-:W-:Y:S01]  /*8840*/  @P2 FADD.FTZ R70, R71, R216 ;  /* 0x000000d847462221 */ /* 0x001fe20000010000 */
[----:B------:R-:W-:Y:S01]  /*8850*/  ISETP.NE.AND P2, PT, R251, 0x1f, PT ;  /* 0x0000001ffb00780c */ /* 0x000fe20003f45270 */
[C---:B------:R-:W-:Y:S02]  /*8860*/  FMUL.FTZ R71, R193.reuse, -R218 ;  /* 0x800000dac1477220 */ /* 0x040fe40000410000 */
[-C--:B------:R-:W-:Y:S02]  /*8870*/  FMUL.FTZ R67, R193, -R217.reuse ;  /* 0x800000d9c1437220 */ /* 0x080fe40000410000 */
[----:B------:R-:W-:-:S02]  /*8880*/  FFMA.FTZ R71, R194, R217, R71 ;  /* 0x000000d9c2477223 */ /* 0x000fc40000010047 */
[----:B------:R-:W-:Y:S02]  /*8890*/  FMUL.FTZ R216, R42, R69 ;  /* 0x000000452ad87220 */ /* 0x000fe40000410000 */
[----:B------:R-:W-:Y:S02]  /*88a0*/  FFMA.FTZ R218, R194, R218, -R67 ;  /* 0x000000dac2da7223 */ /* 0x000fe40000010843 */
[C---:B------:R-:W-:Y:S02]  /*88b0*/  FMUL.FTZ R67, R65.reuse, R70 ;  /* 0x0000004641437220 */ /* 0x040fe40000410000 */
[----:B------:R-:W-:Y:S02]  /*88c0*/  FMUL.FTZ R215, R42, R68 ;  /* 0x000000442ad77220 */ /* 0x000fe40000410000 */
[----:B------:R-:W-:Y:S02]  /*88d0*/  FMUL.FTZ R65, R65, R66 ;  /* 0x0000004241417220 */ /* 0x000fe40000410000 */
[----:B------:R-:W-:-:S02]  /*88e0*/  FADD.FTZ R71, -R216, R71 ;  /* 0x00000047d8477221 */ /* 0x000fc40000010100 */
[C---:B------:R-:W-:Y:S02]  /*88f0*/  FFMA.FTZ R67, R64.reuse, R66, -R67 ;  /* 0x0000004240437223 */ /* 0x040fe40000010843 */
[----:B------:R-:W-:Y:S02]  /*8900*/  FADD.FTZ R218, R215, R218 ;  /* 0x000000dad7da7221 */ /* 0x000fe40000010000 */
[----:B------:R-:W-:Y:S02]  /*8910*/  FFMA.FTZ R66, R64, R70, R65 ;  /* 0x0000004640427223 */ /* 0x000fe40000010041 */
        /* <DEDUP_REMOVED lines=33> */
[----:B------:R-:W-:Y:S02]  /*8b30*/  FMUL.FTZ R218, R48, R69 ;  /* 0x0000004530da7220 */ /* 0x000fe40000410000 */
[----:B------:R-:W-:Y:S02]  /*8b40*/  FFMA.FTZ R64, R206, R64, -R71 ;  /* 0x00000040ce407223 */ /* 0x000fe40000010847 */
[----:B------:R-:W-:Y:S02]  /*8b50*/  FMUL.FTZ R217, R48, R68 ;  /* 0x0000004430d97220 */ /* 0x000fe40000410000 */
[----:B------:R-:W-:Y:S02]  /*8b60*/  FADD.FTZ R65, -R218, R65 ;  /* 0x00000041da417221 */ /* 0x000fe40000010100 */
[----:B------:R-:W-:Y:S02]  /*8b70*/  FADD.FTZ R64, R217, R64 ;  /* 0x00000040d9407221 */ /* 0x000fe40000010000 */
[----:B------:R-:W-:-:S02]  /*8b80*/  FMUL.FTZ R250, R207, -R65 ;  /* 0x80000041cffa7220 */ /* 0x000fc40000410000 */
[----:B------:R-:W-:Y:S02]  /*8b90*/  FADD.FTZ R247, R247, R67 ;  /* 0x00000043f7f77221 */ /* 0x000fe40000010000 */
[-C--:B------:R-:W-:Y:S02]  /*8ba0*/  FMUL.FTZ R249, R207, -R64.reuse ;  /* 0x80000040cff97220 */ /* 0x080fe40000410000 */
[----:B------:R-:W-:Y:S02]  /*8bb0*/  FADD.FTZ R245, R245, R66 ;  /* 0x00000042f5f57221 */ /* 0x000fe40000010000 */
[C---:B------:R-:W-:Y:S02]  /*8bc0*/  FFMA.FTZ R250, R208.reuse, R64, -R250 ;  /* 0x00000040d0fa7223 */ /* 0x040fe400000108fa */
[----:B------:R-:W-:Y:S02]  /*8bd0*/  FMUL.FTZ R64, R207, R247 ;  /* 0x000000f7cf407220 */ /* 0x000fe40000410000 */
[----:B------:R-:W-:-:S02]  /*8be0*/  FFMA.FTZ R249, R208, R65, R249 ;  /* 0x00000041d0f97223 */ /* 0x000fc400000100f9 */
[-C--:B------:R-:W-:Y:S02]  /*8bf0*/  FMUL.FTZ R65, R207, R245.reuse ;  /* 0x000000f5cf417220 */ /* 0x080fe40000410000 */
[----:B------:R-:W-:Y:S02]  /*8c00*/  FMUL.FTZ R71, R170, -R130 ;  /* 0x80000082aa477220 */ /* 0x000fe40000410000 */
[C---:B------:R-:W-:Y:S02]  /*8c10*/  FFMA.FTZ R64, R208.reuse, R245, R64 ;  /* 0x000000f5d0407223 */ /* 0x040fe40000010040 */
[----:B------:R-:W-:Y:S02]  /*8c20*/  FFMA.FTZ R65, R208, R247, -R65 ;  /* 0x000000f7d0417223 */ /* 0x000fe40000010841 */
[----:B------:R-:W-:Y:S02]  /*8c30*/  FFMA.FTZ R71, R171, -R131, R71 ;  /* 0x80000083ab477223 */ /* 0x000fe40000010047 */
[----:B------:R-:W-:-:S02]  /*8c40*/  FFMA.FTZ R244, R28, R244, R64 ;  /* 0x000000f41cf47223 */ /* 0x000fc40000010040 */
[C---:B------:R-:W-:Y:S02]  /*8c50*/  FMUL.FTZ R64, R181.reuse, -R248 ;  /* 0x800000f8b5407220 */ /* 0x040fe40000410000 */
[----:B------:R-:W-:Y:S02]  /*8c60*/  FFMA.FTZ R246, R28, R246, R65 ;  /* 0x000000f61cf67223 */ /* 0x000fe40000010041 */
[-C--:B------:R-:W-:Y:S02]  /*8c70*/  FMUL.FTZ R65, R181, -R71.reuse ;  /* 0x80000047b5417220 */ /* 0x080fe40000410000 */
[C---:B------:R-:W-:Y:S02]  /*8c80*/  FFMA.FTZ R71, R182.reuse, R71, R64 ;  /* 0x00000047b6477223 */ /* 0x040fe40000010040 */
[----:B------:R-:W-:Y:S02]  /*8c90*/  FMUL.FTZ R64, R205, R246 ;  /* 0x000000f6cd407220 */ /* 0x000fe40000410000 */
[----:B------:R-:W-:-:S02]  /*8ca0*/  FFMA.FTZ R248, R182, R248, -R65 ;  /* 0x000000f8b6f87223 */ /* 0x000fc40000010841 */
[-C--:B------:R-:W-:Y:S02]  /*8cb0*/  FMUL.FTZ R65, R205, R244.reuse ;  /* 0x000000f4cd417220 */ /* 0x080fe40000410000 */
[C---:B------:R-:W-:Y:S02]  /*8cc0*/  FFMA.FTZ R64, R206.reuse, R244, R64 ;  /* 0x000000f4ce407223 */ /* 0x040fe40000010040 */
[----:B------:R-:W-:Y:S02]  /*8cd0*/  FFMA.FTZ R65, R206, R246, -R65 ;  /* 0x000000f6ce417223 */ /* 0x000fe40000010841 */
[----:B------:R-:W-:Y:S02]  /*8ce0*/  FFMA.FTZ R242, R25, R242, R64 ;  /* 0x000000f219f27223 */ /* 0x000fe40000010040 */
[----:B------:R-:W-:Y:S02]  /*8cf0*/  FMUL.FTZ R64, R183, -R248 ;  /* 0x800000f8b7407220 */ /* 0x000fe40000410000 */
[----:B------:R-:W-:-:S02]  /*8d00*/  FFMA.FTZ R243, R25, R243, R65 ;  /* 0x000000f319f37223 */ /* 0x000fc40000010041 */
[-C--:B------:R-:W-:Y:S02]  /*8d10*/  FMUL.FTZ R65, R183, -R71.reuse ;  /* 0x80000047b7417220 */ /* 0x080fe40000410000 */
[C---:B------:R-:W-:Y:S02]  /*8d20*/  FFMA.FTZ R71, R184.reuse, R71, R64 ;  /* 0x00000047b8477223 */ /* 0x040fe40000010040 */
[C---:B------:R-:W-:Y:S02]  /*8d30*/  FMUL.FTZ R64, R203.reuse, R243 ;  /* 0x000000f3cb407220 */ /* 0x040fe40000410000 */
[----:B------:R-:W-:Y:S02]  /*8d40*/  FFMA.FTZ R248, R184, R248, -R65 ;  /* 0x000000f8b8f87223 */ /* 0x000fe40000010841 */
[-C--:B------:R-:W-:Y:S02]  /*8d50*/  FMUL.FTZ R65, R203, R242.reuse ;  /* 0x000000f2cb417220 */ /* 0x080fe40000410000 */
[----:B------:R-:W-:-:S02]  /*8d60*/  FFMA.FTZ R64, R204, R242, R64 ;  /* 0x000000f2cc407223 */ /* 0x000fc40000010040 */
[----:B------:R-:W-:Y:S02]  /*8d70*/  FFMA.FTZ R65, R204, R243, -R65 ;  /* 0x000000f3cc417223 */ /* 0x000fe40000010841 */
[C---:B------:R-:W-:Y:S02]  /*8d80*/  FFMA.FTZ R142, R22.reuse, R142, R64 ;  /* 0x0000008e168e7223 */ /* 0x040fe40000010040 */
[C---:B------:R-:W-:Y:S02]  /*8d90*/  FMUL.FTZ R64, R185.reuse, -R248 ;  /* 0x800000f8b9407220 */ /* 0x040fe40000410000 */
[----:B------:R-:W-:Y:S02]  /*8da0*/  FFMA.FTZ R141, R22, R141, R65 ;  /* 0x0000008d168d7223 */ /* 0x000fe40000010041 */
[-C--:B------:R-:W-:Y:S02]  /*8db0*/  FMUL.FTZ R65, R185, -R71.reuse ;  /* 0x80000047b9417220 */ /* 0x080fe40000410000 */
[----:B------:R-:W-:-:S02]  /*8dc0*/  FFMA.FTZ R71, R186, R71, R64 ;  /* 0x00000047ba477223 */ /* 0x000fc40000010040 */
[CC--:B------:R-:W-:Y:S02]  /*8dd0*/  FMUL.FTZ R64, R201.reuse, R141.reuse ;  /* 0x0000008dc9407220 */ /* 0x0c0fe40000410000 */
[----:B------:R-:W-:Y:S02]  /*8de0*/  FFMA.FTZ R248, R186, R248, -R65 ;  /* 0x000000f8baf87223 */ /* 0x000fe40000010841 */
[-C--:B------:R-:W-:Y:S02]  /*8df0*/  FMUL.FTZ R65, R201, R142.reuse ;  /* 0x0000008ec9417220 */ /* 0x080fe40000410000 */
[C---:B------:R-:W-:Y:S02]  /*8e00*/  FFMA.FTZ R64, R202.reuse, R142, R64 ;  /* 0x0000008eca407223 */ /* 0x040fe40000010040 */
[----:B------:R-:W-:Y:S02]  /*8e10*/  FFMA.FTZ R65, R202, R141, -R65 ;  /* 0x0000008dca417223 */ /* 0x000fe40000010841 */
[----:B------:R-:W-:-:S02]  /*8e20*/  FFMA.FTZ R144, R21, R144, R64 ;  /* 0x0000009015907223 */ /* 0x000fc40000010040 */
[-C--:B------:R-:W-:Y:S02]  /*8e30*/  FMUL.FTZ R64, R187, -R248.reuse ;  /* 0x800000f8bb407220 */ /* 0x080fe40000410000 */
        /* <DEDUP_REMOVED lines=8> */
[C---:B------:R-:W-:Y:S02]  /*8ec0*/  FFMA.FTZ R146, R16.reuse, R146, R64 ;  /* 0x0000009210927223 */ /* 0x040fe40000010040 */
        /* <DEDUP_REMOVED lines=9> */
[----:B------:R-:W-:Y:S02]  /*8f60*/  FFMA.FTZ R148, R15, R148, R64 ;  /* 0x000000940f947223 */ /* 0x000fe40000010040 */
[----:B------:R-:W-:Y:S02]  /*8f70*/  FMUL.FTZ R64, R191, -R248 ;  /* 0x800000f8bf407220 */ /* 0x000fe40000410000 */
        /* <DEDUP_REMOVED lines=9> */
[CC--:B------:R-:W-:Y:S02]  /*9010*/  FMUL.FTZ R64, R193.reuse, -R248.reuse ;  /* 0x800000f8c1407220 */ /* 0x0c0fe40000410000 */
[----:B------:R-:W-:Y:S02]  /*9020*/  FFMA.FTZ R149, R12, R149, R65 ;  /* 0x000000950c957223 */ /* 0x000fe40000010041 */
[CC--:B------:R-:W-:Y:S02]  /*9030*/  FMUL.FTZ R65, R193.reuse, -R71.reuse ;  /* 0x80000047c1417220 */ /* 0x0c0fe40000410000 */
        /* <DEDUP_REMOVED lines=21> */
[C---:B------:R-:W-:Y:S02]  /*9190*/  FMUL.FTZ R64, R189.reuse, R153 ;  /* 0x00000099bd407220 */ /* 0x040fe40000410000 */
[----:B------:R-:W-:Y:S02]  /*91a0*/  FFMA.FTZ R248, R198, R248, -R65 ;  /* 0x000000f8c6f87223 */ /* 0x000fe40000010841 */
[-C--:B------:R-:W-:Y:S02]  /*91b0*/  FMUL.FTZ R65, R189, R229.reuse ;  /* 0x000000e5bd417220 */ /* 0x080fe40000410000 */
[C---:B------:R-:W-:Y:S02]  /*91c0*/  FFMA.FTZ R64, R190.reuse, R229, R64 ;  /* 0x000000e5be407223 */ /* 0x040fe40000010040 */
[----:B------:R-:W-:Y:S02]  /*91d0*/  FFMA.FTZ R65, R190, R153, -R65 ;  /* 0x00000099be417223 */ /* 0x000fe40000010841 */
[----:B------:R-:W-:-:S02]  /*91e0*/  FFMA.FTZ R231, R5, R231, R64 ;  /* 0x000000e705e77223 */ /* 0x000fc40000010040 */
[----:B------:R-:W-:Y:S02]  /*91f0*/  FMUL.FTZ R64, R199, -R248 ;  /* 0x800000f8c7407220 */ /* 0x000fe40000410000 */
        /* <DEDUP_REMOVED lines=42> */
[----:B------:R-:W-:Y:S02]  /*94a0*/  FFMA.FTZ R71, R208, R71, R64 ;  /* 0x00000047d0477223 */ /* 0x000fe40000010040 */
[----:B------:R-:W-:Y:S02]  /*94b0*/  FMUL.FTZ R64, R170, R238 ;  /* 0x000000eeaa407220 */ /* 0x000fe40000410000 */
[----:B------:R-:W-:Y:S01]  /*94c0*/  FFMA.FTZ R248, R208, R248, -R65 ;  /* 0x000000f8d0f87223 */ /* 0x000fe20000010841 */
[----:B------:R0:W1:Y:S01]  /*94d0*/  SHFL.DOWN PT, R66, R71, 0x1, 0x1f ;  /* 0x08201f0047427f89 */ /* 0x00006200000e0000 */
[-C--:B------:R-:W-:Y:S02]  /*94e0*/  FFMA.FTZ R64, R171, R239.reuse, R64 ;  /* 0x000000efab407223 */ /* 0x080fe40000010040 */
[----:B------:R-:W-:-:S02]  /*94f0*/  FMUL.FTZ R65, R170, R239 ;  /* 0x000000efaa417220 */ /* 0x000fc40000410000 */
[----:B------:R-:W-:Y:S01]  /*9500*/  FFMA.FTZ R140, R0, R140, R64 ;  /* 0x0000008c008c7223 */ /* 0x000fe20000010040 */
[----:B------:R-:W-:Y:S01]  /*9510*/  MOV R64, UR24 ;  /* 0x0000001800407c02 */ /* 0x000fe20008000f00 */
[----:B------:R-:W-:Y:S02]  /*9520*/  FFMA.FTZ R65, R171, R238, -R65 ;  /* 0x000000eeab417223 */ /* 0x000fe40000010841 */
[----:B------:R-:W-:Y:S01]  /*9530*/  FADD.FTZ R250, R240, R250 ;  /* 0x000000faf0fa7221 */ /* 0x000fe20000010000 */
[----:B------:R-:W-:Y:S01]  /*9540*/  ISETP.GE.OR P0, PT, R64, c[0x0][0x174], P0 ;  /* 0x00005d0040007a0c */ /* 0x000fe20000706670 */
[----:B------:R-:W-:Y:S02]  /*9550*/  FADD.FTZ R249, -R241, R249 ;  /* 0x000000f9f1f97221 */ /* 0x000fe40000010100 */
[----:B------:R-:W-:Y:S01]  /*9560*/  FFMA.FTZ R139, R0, R139, R65 ;  /* 0x0000008b008b7223 */ /* 0x000fe20000010041 */
[----:B------:R0:W2:Y:S04]  /*9570*/  SHFL.DOWN PT, R64, R250, 0x1, 0x1f ;  /* 0x08201f00fa407f89 */ /* 0x0000a800000e0000 */
[----:B------:R0:W3:Y:S04]  /*9580*/  SHFL.DOWN PT, R65, R248, 0x1, 0x1f ;  /* 0x08201f00f8417f89 */ /* 0x0000e800000e0000 */
[----:B------:R0:W4:Y:S01]  /*9590*/  SHFL.DOWN PT, R67, R249, 0x1, 0x1f ;  /* 0x08201f00f9437f89 */ /* 0x00012200000e0000 */
[----:B------:R-:W-:Y:S05]  /*95a0*/  @!P2 BRA `(.L_x_8845) ;  /* 0x000000b00000a947 */ /* 0x000fea0003800000 */
[----:B----4-:R-:W-:-:S04]  /*95b0*/  FMUL.FTZ R68, R71, R67 ;  /* 0x0000004347447220 */ /* 0x010fc80000410000 */
[-C--:B--2---:R-:W-:Y:S02]  /*95c0*/  FFMA.FTZ R68, R248, R64.reuse, -R68 ;  /* 0x00000040f8447223 */ /* 0x084fe40000010844 */
[C---:B------:R-:W-:Y:S02]  /*95d0*/  FMUL.FTZ R64, R71.reuse, R64 ;  /* 0x0000004047407220 */ /* 0x040fe40000410000 */
[----:B0-----:R-:W-:Y:S02]  /*95e0*/  FADD.FTZ R250, R250, R68 ;  /* 0x00000044fafa7221 */ /* 0x001fe40000010000 */
[----:B------:R-:W-:Y:S02]  /*95f0*/  FFMA.FTZ R64, R248, R67, R64 ;  /* 0x00000043f8407223 */ /* 0x000fe40000010040 */
[C---:B-1----:R-:W-:Y:S02]  /*9600*/  FMUL.FTZ R67, R71.reuse, R66 ;  /* 0x0000004247437220 */ /* 0x042fe40000410000 */
[----:B---3--:R-:W-:-:S02]  /*9610*/  FMUL.FTZ R71, R71, R65 ;  /* 0x0000004147477220 */ /* 0x008fc40000410000 */
[C---:B------:R-:W-:Y:S02]  /*9620*/  FFMA.FTZ R67, R248.reuse, R65, -R67 ;  /* 0x00000041f8437223 */ /* 0x040fe40000010843 */
[----:B------:R-:W-:Y:S02]  /*9630*/  FFMA.FTZ R71, R248, R66, R71 ;  /* 0x00000042f8477223 */ /* 0x000fe40000010047 */
[----:B------:R-:W-:Y:S01]  /*9640*/  FADD.FTZ R249, R249, R64 ;  /* 0x00000040f9f97221 */ /* 0x000fe20000010000 */
[----:B------:R-:W-:Y:S02]  /*9650*/  MOV R248, R67 ;  /* 0x0000004300f87202 */ /* 0x000fe40000000f00 */
.L_x_8845:
[----:B------:R-:W-:Y:S05]  /*9660*/  BSYNC B0 ;  /* 0x0000000000007941 */ /* 0x000fea0003800000 */
.L_x_8844:
[----:B---3--:R-:W-:Y:S01]  /*9670*/  HFMA2.MMA R65, -RZ, RZ, 0, 0 ;  /* 0x00000000ff417435 */ /* 0x008fe200000001ff */
[----:B------:R-:W-:Y:S01]  /*9680*/  USHF.L.U32 UR34, UR7, 0x4, URZ ;  /* 0x0000000407227899 */ /* 0x000fe2000800063f */
[----:B--2---:R-:W-:Y:S01]  /*9690*/  MOV R64, 0x3f800000 ;  /* 0x3f80000000407802 */ /* 0x004fe20000000f00 */
[----:B-1--4-:R-:W-:Y:S01]  /*96a0*/  CS2R R66, SRZ ;  /* 0x0000000000427805 */ /* 0x012fe2000001ff00 */
        /* <DEDUP_REMOVED lines=19> */
.L_x_8847:
[----:B------:R-:W-:Y:S05]  /*97e0*/  BSYNC B0 ;  /* 0x0000000000007941 */ /* 0x000fea0003800000 */
.L_x_8846:
[----:B0-----:R-:W-:Y:S01]  /*97f0*/  LOP3.LUT R68, R138, 0x1f, RZ, 0xc0, !PT ;  /* 0x0000001f8a447812 */ /* 0x001fe200078ec0ff */
[----:B--2---:R0:W2:Y:S01]  /*9800*/  SHFL.DOWN PT, R69, R248, 0x4, 0x1f ;  /* 0x08801f00f8457f89 */ /* 0x0040a200000e0000 */
[----:B------:R-:W-:Y:S02]  /*9810*/  BSSY B0, `(.L_x_8848) ;  /* 0x0000011000007945 */ /* 0x000fe40003800000 */
[----:B------:R-:W-:Y:S01]  /*9820*/  ISETP.GT.U32.AND P0, PT, R68, 0x1b, PT ;  /* 0x0000001b4400780c */ /* 0x000fe20003f04070 */
[----:B---3--:R0:W3:Y:S04]  /*9830*/  SHFL.DOWN PT, R70, R71, 0x4, 0x1f ;  /* 0x08801f0047467f89 */ /* 0x0080e800000e0000 */
[----:B------:R0:W1:Y:S04]  /*9840*/  SHFL.DOWN PT, R68, R250, 0x4, 0x1f ;  /* 0x08801f00fa447f89 */ /* 0x00006800000e0000 */
[----:B------:R0:W4:Y:S04]  /*9850*/  SHFL.DOWN PT, R251, R249, 0x4, 0x1f ;  /* 0x08801f00f9fb7f89 */ /* 0x00012800000e0000 */
[----:B------:R-:W-:Y:S05]  /*9860*/  @P0 BRA `(.L_x_8849) ;  /* 0x000000b000000947 */ /* 0x000fea0003800000 */
[----:B----4-:R-:W-:-:S04]  /*9870*/  FMUL.FTZ R252, R71, R251 ;  /* 0x000000fb47fc7220 */ /* 0x010fc80000410000 */
[-C--:B-1----:R-:W-:Y:S02]  /*9880*/  FFMA.FTZ R252, R248, R68.reuse, -R252 ;  /* 0x00000044f8fc7223 */ /* 0x082fe400000108fc */
[C---:B------:R-:W-:Y:S02]  /*9890*/  FMUL.FTZ R68, R71.reuse, R68 ;  /* 0x0000004447447220 */ /* 0x040fe40000410000 */
        /* <DEDUP_REMOVED lines=8> */
.L_x_8849:
[----:B------:R-:W-:Y:S05]  /*9920*/  BSYNC B0 ;  /* 0x0000000000007941 */ /* 0x000fea0003800000 */
.L_x_8848:
[----:B-1----:R-:W-:Y:S01]  /*9930*/  LOP3.LUT R68, R138, 0x1f, RZ, 0xc0, !PT ;  /* 0x0000001f8a447812 */ /* 0x002fe200078ec0ff */
[----:B--2---:R1:W2:Y:S01]  /*9940*/  SHFL.DOWN PT, R69, R248, 0x8, 0x1f ;  /* 0x09001f00f8457f89 */ /* 0x0042a200000e0000 */
[----:B------:R-:W-:Y:S02]  /*9950*/  BSSY B0, `(.L_x_8850) ;  /* 0x0000011000007945 */ /* 0x000fe40003800000 */
[----:B------:R-:W-:Y:S01]  /*9960*/  ISETP.GT.U32.AND P0, PT, R68, 0x17, PT ;  /* 0x000000174400780c */ /* 0x000fe20003f04070 */
[----:B---3--:R1:W3:Y:S04]  /*9970*/  SHFL.DOWN PT, R70, R71, 0x8, 0x1f ;  /* 0x09001f0047467f89 */ /* 0x0082e800000e0000 */
[----:B------:R1:W0:Y:S04]  /*9980*/  SHFL.DOWN PT, R68, R250, 0x8, 0x1f ;  /* 0x09001f00fa447f89 */ /* 0x00022800000e0000 */
[----:B----4-:R1:W4:Y:S04]  /*9990*/  SHFL.DOWN PT, R251, R249, 0x8, 0x1f ;  /* 0x09001f00f9fb7f89 */ /* 0x01032800000e0000 */
[----:B------:R-:W-:Y:S05]  /*99a0*/  @P0 BRA `(.L_x_8851) ;  /* 0x000000b000000947 */ /* 0x000fea0003800000 */
[----:B----4-:R-:W-:-:S04]  /*99b0*/  FMUL.FTZ R252, R71, R251 ;  /* 0x000000fb47fc7220 */ /* 0x010fc80000410000 */
[-C--:B0-----:R-:W-:Y:S02]  /*99c0*/  FFMA.FTZ R252, R248, R68.reuse, -R252 ;  /* 0x00000044f8fc7223 */ /* 0x081fe400000108fc */
        /* <DEDUP_REMOVED lines=9> */
.L_x_8851:
[----:B------:R-:W-:Y:S05]  /*9a60*/  BSYNC B0 ;  /* 0x0000000000007941 */ /* 0x000fea0003800000 */
.L_x_8850:
[----:B0-----:R-:W-:Y:S01]  /*9a70*/  LOP3.LUT R68, R138, 0x1f, RZ, 0xc0, !PT ;  /* 0x0000001f8a447812 */ /* 0x001fe200078ec0ff */
[----:B--2---:R0:W2:Y:S01]  /*9a80*/  SHFL.DOWN PT, R69, R248, 0x10, 0x1f ;  /* 0x0a001f00f8457f89 */ /* 0x0040a200000e0000 */
[----:B------:R-:W-:Y:S02]  /*9a90*/  BSSY B0, `(.L_x_8852) ;  /* 0x0000011000007945 */ /* 0x000fe40003800000 */
[----:B------:R-:W-:Y:S01]  /*9aa0*/  ISETP.GT.U32.AND P0, PT, R68, 0xf, PT ;  /* 0x0000000f4400780c */ /* 0x000fe20003f04070 */
[----:B---3--:R0:W3:Y:S04]  /*9ab0*/  SHFL.DOWN PT, R70, R71, 0x10, 0x1f ;  /* 0x0a001f0047467f89 */ /* 0x0080e800000e0000 */
[----:B------:R0:W1:Y:S04]  /*9ac0*/  SHFL.DOWN PT, R68, R250, 0x10, 0x1f ;  /* 0x0a001f00fa447f89 */ /* 0x00006800000e0000 */
[----:B----4-:R0:W4:Y:S04]  /*9ad0*/  SHFL.DOWN PT, R251, R249, 0x10, 0x1f ;  /* 0x0a001f00f9fb7f89 */ /* 0x01012800000e0000 */
        /* <DEDUP_REMOVED lines=12> */
.L_x_8853:
[----:B------:R-:W-:Y:S05]  /*9ba0*/  BSYNC B0 ;  /* 0x0000000000007941 */ /* 0x000fea0003800000 */
.L_x_8852:
[----:B---3--:R-:W3:Y:S01]  /*9bb0*/  SHFL.IDX PT, R70, R71, RZ, 0x1f ;  /* 0x00001fff47467589 */ /* 0x008ee200000e0000 */
[----:B------:R-:W-:Y:S01]  /*9bc0*/  ISETP.NE.AND P0, PT, R138, RZ, PT ;  /* 0x000000ff8a00720c */ /* 0x000fe20003f05270 */
[----:B------:R-:W-:Y:S02]  /*9bd0*/  BSSY B0, `(.L_x_8854) ;  /* 0x0000202000007945 */ /* 0x000fe40003800000 */
[----:B--2---:R-:W2:Y:S04]  /*9be0*/  SHFL.IDX PT, R69, R248, RZ, 0x1f ;  /* 0x00001ffff8457589 */ /* 0x004ea800000e0000 */
[----:B01----:R-:W-:Y:S01]  /*9bf0*/  SHFL.DOWN PT, R248, R248, 0x1, 0x1f ;  /* 0x08201f00f8f87f89 */ /* 0x003fe200000e0000 */
[----:B---3--:R-:W-:-:S02]  /*9c00*/  FMUL.FTZ R68, R70, R65 ;  /* 0x0000004146447220 */ /* 0x008fc40000410000 */
[CC--:B----4-:R-:W-:Y:S02]  /*9c10*/  FMUL.FTZ R251, R70.reuse, R64.reuse ;  /* 0x0000004046fb7220 */ /* 0x0d0fe40000410000 */
[C---:B--2---:R-:W-:Y:S02]  /*9c20*/  FFMA.FTZ R68, R69.reuse, R64, -R68 ;  /* 0x0000004045447223 */ /* 0x044fe40000010844 */
[CC--:B------:R-:W-:Y:S02]  /*9c30*/  FMUL.FTZ R64, R70.reuse, R67.reuse ;  /* 0x0000004346407220 */ /* 0x0c0fe40000410000 */
[-C--:B------:R-:W-:Y:S02]  /*9c40*/  FMUL.FTZ R252, R70, R66.reuse ;  /* 0x0000004246fc7220 */ /* 0x080fe40000410000 */
[C---:B------:R-:W-:Y:S02]  /*9c50*/  FFMA.FTZ R70, R69.reuse, R66, -R64 ;  /* 0x0000004245467223 */ /* 0x040fe40000010840 */
[C---:B------:R-:W-:Y:S01]  /*9c60*/  FFMA.FTZ R64, R69.reuse, R67, R252 ;  /* 0x0000004345407223 */ /* 0x040fe200000100fc */
[----:B------:R-:W-:Y:S01]  /*9c70*/  SHFL.IDX PT, R66, R66, RZ, 0x1f ;  /* 0x00001fff42427589 */ /* 0x000fe200000e0000 */
[----:B------:R-:W-:-:S03]  /*9c80*/  FFMA.FTZ R69, R69, R65, R251 ;  /* 0x0000004145457223 */ /* 0x000fc600000100fb */
[----:B------:R-:W0:Y:S04]  /*9c90*/  SHFL.IDX PT, R65, R250, RZ, 0x1f ;  /* 0x00001ffffa417589 */ /* 0x000e2800000e0000 */
[----:B------:R-:W1:Y:S04]  /*9ca0*/  SHFL.IDX PT, R251, R249, RZ, 0x1f ;  /* 0x00001ffff9fb7589 */ /* 0x000e6800000e0000 */
[----:B------:R-:W-:Y:S04]  /*9cb0*/  SHFL.DOWN PT, R249, R249, 0x1, 0x1f ;  /* 0x08201f00f9f97f89 */ /* 0x000fe800000e0000 */
[----:B------:R-:W-:Y:S01]  /*9cc0*/  SHFL.DOWN PT, R250, R250, 0x1, 0x1f ;  /* 0x08201f00fafa7f89 */ /* 0x000fe200000e0000 */
[----:B0-----:R-:W-:-:S03]  /*9cd0*/  FADD.FTZ R70, R65, R70 ;  /* 0x0000004641467221 */ /* 0x001fc60000010000 */
[----:B------:R-:W-:Y:S04]  /*9ce0*/  SHFL.IDX PT, R65, R67, RZ, 0x1f ;  /* 0x00001fff43417589 */ /* 0x000fe800000e0000 */
[----:B------:R1:W0:Y:S02]  /*9cf0*/  SHFL.DOWN PT, R67, R71, 0x1, 0x1f ;  /* 0x08201f0047437f89 */ /* 0x00022400000e0000 */
[----:B-1----:R-:W-:-:S05]  /*9d00*/  FADD.FTZ R71, R251, R64 ;  /* 0x00000040fb477221 */ /* 0x002fca0000010000 */
[----:B------:R-:W-:Y:S01]  /*9d10*/  @!P0 STS.128 [UR34+0x2e10], R68 ;  /* 0x002e1044ff008988 */ /* 0x000fe20008000c22 */
[CC--:B0-----:R-:W-:Y:S02]  /*9d20*/  @P1 FMUL.FTZ R64, R67.reuse, R65.reuse ;  /* 0x0000004143401220 */ /* 0x0c1fe40000410000 */
[-C--:B------:R-:W-:Y:S02]  /*9d30*/  @P1 FMUL.FTZ R67, R67, R66.reuse ;  /* 0x0000004243431220 */ /* 0x080fe40000410000 */
[C---:B------:R-:W-:Y:S02]  /*9d40*/  @P1 FFMA.FTZ R64, R248.reuse, R66, -R64 ;  /* 0x00000042f8401223 */ /* 0x040fe40000010840 */
[----:B------:R-:W-:Y:S02]  /*9d50*/  @P1 FFMA.FTZ R67, R248, R65, R67 ;  /* 0x00000041f8431223 */ /* 0x000fe40000010043 */
[----:B------:R-:W-:Y:S02]  /*9d60*/  @P1 FADD.FTZ R66, R250, R64 ;  /* 0x00000040fa421221 */ /* 0x000fe40000010000 */
[----:B------:R-:W-:-:S02]  /*9d70*/  @P1 FADD.FTZ R65, R249, R67 ;  /* 0x00000043f9411221 */ /* 0x000fc40000010000 */
[----:B------:R-:W-:Y:S02]  /*9d80*/  FFMA.FTZ R67, R49, -R245, RZ ;  /* 0x800000f531437223 */ /* 0x000fe400000100ff */
[-C--:B------:R-:W-:Y:S02]  /*9d90*/  FMUL.FTZ R64, R65, -R131.reuse ;  /* 0x8000008341407220 */ /* 0x080fe40000410000 */
[C---:B------:R-:W-:Y:S02]  /*9da0*/  FMUL.FTZ R131, R66.reuse, -R131 ;  /* 0x8000008342837220 */ /* 0x040fe40000410000 */
[----:B------:R-:W-:Y:S02]  /*9db0*/  FFMA.FTZ R64, R66, R130, -R64 ;  /* 0x0000008242407223 */ /* 0x000fe40000010840 */
[----:B------:R-:W-:Y:S02]  /*9dc0*/  FFMA.FTZ R66, R49, R247, RZ ;  /* 0x000000f731427223 */ /* 0x000fe400000100ff */
[----:B------:R-:W-:-:S02]  /*9dd0*/  FFMA.FTZ R67, R48, -R244, R67 ;  /* 0x800000f430437223 */ /* 0x000fc40000010043 */
[----:B------:R-:W-:Y:S02]  /*9de0*/  FFMA.FTZ R66, R48, R246, R66 ;  /* 0x000000f630427223 */ /* 0x000fe40000010042 */
[C---:B------:R-:W-:Y:S02]  /*9df0*/  FFMA.FTZ R67, R47.reuse, -R242, R67 ;  /* 0x800000f22f437223 */ /* 0x040fe40000010043 */
[----:B------:R-:W-:Y:S02]  /*9e00*/  FFMA.FTZ R66, R47, R243, R66 ;  /* 0x000000f32f427223 */ /* 0x000fe40000010042 */
[C---:B------:R-:W-:Y:S02]  /*9e10*/  FFMA.FTZ R67, R46.reuse, -R142, R67 ;  /* 0x8000008e2e437223 */ /* 0x040fe40000010043 */
[----:B------:R-:W-:Y:S02]  /*9e20*/  FFMA.FTZ R66, R46, R141, R66 ;  /* 0x0000008d2e427223 */ /* 0x000fe40000010042 */
[----:B------:R-:W-:-:S02]  /*9e30*/  FFMA.FTZ R67, R45, -R144, R67 ;  /* 0x800000902d437223 */ /* 0x000fc40000010043 */
[----:B------:R-:W-:Y:S02]  /*9e40*/  FFMA.FTZ R66, R45, R143, R66 ;  /* 0x0000008f2d427223 */ /* 0x000fe40000010042 */
[C---:B------:R-:W-:Y:S02]  /*9e50*/  FFMA.FTZ R67, R44.reuse, -R146, R67 ;  /* 0x800000922c437223 */ /* 0x040fe40000010043 */
[----:B------:R-:W-:Y:S02]  /*9e60*/  FFMA.FTZ R66, R44, R145, R66 ;  /* 0x000000912c427223 */ /* 0x000fe40000010042 */
[C---:B------:R-:W-:Y:S02]  /*9e70*/  FFMA.FTZ R67, R43.reuse, -R148, R67 ;  /* 0x800000942b437223 */ /* 0x040fe40000010043 */
[----:B------:R-:W-:Y:S02]  /*9e80*/  FFMA.FTZ R66, R43, R147, R66 ;  /* 0x000000932b427223 */ /* 0x000fe40000010042 */
[----:B------:R-:W-:-:S02]  /*9e90*/  FFMA.FTZ R65, R65, R130, R131 ;  /* 0x0000008241417223 */ /* 0x000fc40000010083 */
[C---:B------:R-:W-:Y:S02]  /*9ea0*/  FFMA.FTZ R66, R42.reuse, R149, R66 ;  /* 0x000000952a427223 */ /* 0x040fe40000010042 */
[----:B------:R-:W-:Y:S02]  /*9eb0*/  FFMA.FTZ R67, R42, -R150, R67 ;  /* 0x800000962a437223 */ /* 0x000fe40000010043 */
[----:B------:R-:W-:Y:S02]  /*9ec0*/  FFMA.FTZ R66, R41, R151, R66 ;  /* 0x0000009729427223 */ /* 0x000fe40000010042 */
[----:B------:R-:W-:Y:S02]  /*9ed0*/  FADD.FTZ R65, -R163, R65 ;  /* 0x00000041a3417221 */ /* 0x000fe40000010100 */
[----:B------:R-:W-:Y:S02]  /*9ee0*/  FFMA.FTZ R66, R40, R153, R66 ;  /* 0x0000009928427223 */ /* 0x000fe40000010042 */
[----:B------:R-:W-:-:S02]  /*9ef0*/  FFMA.FTZ R67, R41, -R152, R67 ;  /* 0x8000009829437223 */ /* 0x000fc40000010043 */
[----:B------:R-:W-:Y:S02]  /*9f00*/  FFMA.FTZ R66, R39, R230, R66 ;  /* 0x000000e627427223 */ /* 0x000fe40000010042 */
[----:B------:R-:W-:Y:S02]  /*9f10*/  FADD.FTZ R64, R162, R64 ;  /* 0x00000040a2407221 */ /* 0x000fe40000010000 */
[----:B------:R-:W-:Y:S02]  /*9f20*/  FMUL.FTZ R162, R170, -R65 ;  /* 0x80000041aaa27220 */ /* 0x000fe40000410000 */
[----:B------:R-:W-:Y:S02]  /*9f30*/  FFMA.FTZ R67, R40, -R229, R67 ;  /* 0x800000e528437223 */ /* 0x000fe40000010043 */
[----:B------:R-:W-:Y:S02]  /*9f40*/  FMUL.FTZ R131, R103, R25 ;  /* 0x0000001967837220 */ /* 0x000fe40000410000 */
[----:B------:R-:W-:-:S02]  /*9f50*/  FFMA.FTZ R66, R38, R232, R66 ;  /* 0x000000e826427223 */ /* 0x000fc40000010042 */
[-C--:B------:R-:W-:Y:S02]  /*9f60*/  FMUL.FTZ R170, R170, -R64.reuse ;  /* 0x80000040aaaa7220 */ /* 0x080fe40000410000 */
[----:B------:R-:W-:Y:S02]  /*9f70*/  FFMA.FTZ R162, R171, R64, -R162 ;  /* 0x00000040aba27223 */ /* 0x000fe400000108a2 */
[----:B------:R-:W-:Y:S02]  /*9f80*/  FFMA.FTZ R67, R39, -R231, R67 ;  /* 0x800000e727437223 */ /* 0x000fe40000010043 */
[-C--:B------:R-:W-:Y:S02]  /*9f90*/  FFMA.FTZ R130, R27, -R131.reuse, R243 ;  /* 0x800000831b827223 */ /* 0x080fe400000100f3 */
[----:B------:R-:W-:Y:S02]  /*9fa0*/  FFMA.FTZ R66, R37, R234, R66 ;  /* 0x000000ea25427223 */ /* 0x000fe40000010042 */
[----:B------:R-:W-:-:S02]  /*9fb0*/  FFMA.FTZ R131, R26, -R131, R242 ;  /* 0x800000831a837223 */ /* 0x000fc400000100f2 */
[----:B------:R-:W-:Y:S02]  /*9fc0*/  FFMA.FTZ R171, R171, R65, R170 ;  /* 0x00000041abab7223 */ /* 0x000fe400000100aa */
[----:B------:R-:W-:Y:S02]  /*9fd0*/  FMUL.FTZ R242, R102, R22 ;  /* 0x0000001666f27220 */ /* 0x000fe40000410000 */
[----:B------:R-:W-:Y:S02]  /*9fe0*/  FADD.FTZ R161, R161, R162 ;  /* 0x000000a2a1a17221 */ /* 0x000fe40000010000 */
[----:B------:R-:W-:Y:S02]  /*9ff0*/  FFMA.FTZ R67, R38, -R233, R67 ;  /* 0x800000e926437223 */ /* 0x000fe40000010043 */
[----:B------:R-:W-:Y:S02]  /*a000*/  FMUL.FTZ R163, R93, R4 ;  /* 0x000000045da37220 */ /* 0x000fe40000410000 */
[----:B------:R-:W-:-:S02]  /*a010*/  FFMA.FTZ R162, R36, R236, R66 ;  /* 0x000000ec24a27223 */ /* 0x000fc40000010042 */
[----:B------:R-:W-:Y:S02]  /*a020*/  FADD.FTZ R66, -R160, R171 ;  /* 0x000000aba0427221 */ /* 0x000fe40000010100 */
[-C--:B------:R-:W-:Y:S02]  /*a030*/  FFMA.FTZ R141, R24, -R242.reuse, R141 ;  /* 0x800000f2188d7223 */ /* 0x080fe4000001008d */
[----:B------:R-:W-:Y:S02]  /*a040*/  FFMA.FTZ R142, R23, -R242, R142 ;  /* 0x800000f2178e7223 */ /* 0x000fe4000001008e */
[----:B------:R-:W-:Y:S02]  /*a050*/  FMUL.FTZ R160, R181, -R161 ;  /* 0x800000a1b5a07220 */ /* 0x000fe40000410000 */
[----:B------:R-:W-:Y:S02]  /*a060*/  FMUL.FTZ R242, R101, R21 ;  /* 0x0000001565f27220 */ /* 0x000fe40000410000 */
[----:B------:R-:W-:-:S02]  /*a070*/  FFMA.FTZ R67, R37, -R235, R67 ;  /* 0x800000eb25437223 */ /* 0x000fc40000010043 */
[-C--:B------:R-:W-:Y:S02]  /*a080*/  FFMA.FTZ R234, R173, -R163.reuse, R234 ;  /* 0x800000a3adea7223 */ /* 0x080fe400000100ea */
[----:B------:R-:W-:Y:S02]  /*a090*/  FFMA.FTZ R235, R172, -R163, R235 ;  /* 0x800000a3aceb7223 */ /* 0x000fe400000100eb */
[----:B------:R-:W-:Y:S02]  /*a0a0*/  FMUL.FTZ R163, R92, R3 ;  /* 0x000000035ca37220 */ /* 0x000fe40000410000 */
[-C--:B------:R-:W-:Y:S02]  /*a0b0*/  FMUL.FTZ R181, R181, -R66.reuse ;  /* 0x80000042b5b57220 */ /* 0x080fe40000410000 */
[----:B------:R-:W-:Y:S02]  /*a0c0*/  FFMA.FTZ R160, R182, R66, R160 ;  /* 0x00000042b6a07223 */ /* 0x000fe400000100a0 */
[----:B------:R-:W-:-:S02]  /*a0d0*/  FFMA.FTZ R143, R20, -R242, R143 ;  /* 0x800000f2148f7223 */ /* 0x000fc4000001008f */
[----:B------:R-:W-:Y:S02]  /*a0e0*/  FFMA.FTZ R144, R19, -R242, R144 ;  /* 0x800000f213907223 */ /* 0x000fe40000010090 */
[----:B------:R-:W-:Y:S02]  /*a0f0*/  FMUL.FTZ R242, R100, R16 ;  /* 0x0000001064f27220 */ /* 0x000fe40000410000 */
[----:B------:R-:W-:Y:S02]  /*a100*/  FFMA.FTZ R67, R36, -R237, R67 ;  /* 0x800000ed24437223 */ /* 0x000fe40000010043 */
[-C--:B------:R-:W-:Y:S02]  /*a110*/  FFMA.FTZ R236, R169, -R163.reuse, R236 ;  /* 0x800000a3a9ec7223 */ /* 0x080fe400000100ec */
[----:B------:R-:W-:Y:S02]  /*a120*/  FFMA.FTZ R237, R168, -R163, R237 ;  /* 0x800000a3a8ed7223 */ /* 0x000fe400000100ed */
[----:B------:R-:W-:-:S02]  /*a130*/  FFMA.FTZ R182, R182, R161, -R181 ;  /* 0x000000a1b6b67223 */ /* 0x000fc400000108b5 */
[----:B------:R-:W-:Y:S02]  /*a140*/  FADD.FTZ R163, -R158, R160 ;  /* 0x000000a09ea37221 */ /* 0x000fe40000010100 */
[-C--:B------:R-:W-:Y:S02]  /*a150*/  FFMA.FTZ R145, R18, -R242.reuse, R145 ;  /* 0x800000f212917223 */ /* 0x080fe40000010091 */
[----:B------:R-:W-:Y:S02]  /*a160*/  FFMA.FTZ R146, R17, -R242, R146 ;  /* 0x800000f211927223 */ /* 0x000fe40000010092 */
[----:B------:R-:W-:Y:S02]  /*a170*/  FMUL.FTZ R242, R99, R15 ;  /* 0x0000000f63f27220 */ /* 0x000fe40000410000 */
[----:B------:R-:W-:Y:S02]  /*a180*/  FFMA.FTZ R158, R35, -R239, R67 ;  /* 0x800000ef239e7223 */ /* 0x000fe40000010043 */
[----:B------:R-:W-:-:S02]  /*a190*/  FADD.FTZ R182, R159, R182 ;  /* 0x000000b69fb67221 */ /* 0x000fc40000010000 */
[----:B------:R-:W-:Y:S02]  /*a1a0*/  FMUL.FTZ R67, R183, -R163 ;  /* 0x800000a3b7437220 */ /* 0x000fe40000410000 */
[-C--:B------:R-:W-:Y:S02]  /*a1b0*/  FFMA.FTZ R147, R14, -R242.reuse, R147 ;  /* 0x800000f20e937223 */ /* 0x080fe40000010093 */
[----:B------:R-:W-:Y:S02]  /*a1c0*/  FFMA.FTZ R148, R13, -R242, R148 ;  /* 0x800000f20d947223 */ /* 0x000fe40000010094 */
[----:B------:R-:W-:Y:S02]  /*a1d0*/  FMUL.FTZ R183, R183, -R182 ;  /* 0x800000b6b7b77220 */ /* 0x000fe40000410000 */
[----:B------:R-:W-:Y:S02]  /*a1e0*/  FMUL.FTZ R242, R98, R12 ;  /* 0x0000000c62f27220 */ /* 0x000fe40000410000 */
[----:B------:R-:W-:-:S02]  /*a1f0*/  FFMA.FTZ R67, R184, R182, -R67 ;  /* 0x000000b6b8437223 */ /* 0x000fc40000010843 */
[----:B------:R-:W-:Y:S02]  /*a200*/  FFMA.FTZ R184, R184, R163, R183 ;  /* 0x000000a3b8b87223 */ /* 0x000fe400000100b7 */
[-C--:B------:R-:W-:Y:S02]  /*a210*/  FFMA.FTZ R149, R10, -R242.reuse, R149 ;  /* 0x800000f20a957223 */ /* 0x080fe40000010095 */
[----:B------:R-:W-:Y:S02]  /*a220*/  FFMA.FTZ R150, R11, -R242, R150 ;  /* 0x800000f20b967223 */ /* 0x000fe40000010096 */
[----:B------:R-:W-:Y:S02]  /*a230*/  FADD.FTZ R67, R156, R67 ;  /* 0x000000439c437221 */ /* 0x000fe40000010000 */
[----:B------:R-:W-:Y:S02]  /*a240*/  FMUL.FTZ R242, R97, R7 ;  /* 0x0000000761f27220 */ /* 0x000fe40000410000 */
[----:B------:R-:W-:-:S02]  /*a250*/  FADD.FTZ R184, -R157, R184 ;  /* 0x000000b89db87221 */ /* 0x000fc40000010100 */
[----:B------:R-:W-:Y:S02]  /*a260*/  FMUL.FTZ R157, R185, -R67 ;  /* 0x80000043b99d7220 */ /* 0x000fe40000410000 */
[-C--:B------:R-:W-:Y:S02]  /*a270*/  FFMA.FTZ R151, R9, -R242.reuse, R151 ;  /* 0x800000f209977223 */ /* 0x080fe40000010097 */
[----:B------:R-:W-:Y:S02]  /*a280*/  FFMA.FTZ R152, R8, -R242, R152 ;  /* 0x800000f208987223 */ /* 0x000fe40000010098 */
[----:B------:R-:W-:Y:S02]  /*a290*/  FMUL.FTZ R242, R96, R6 ;  /* 0x0000000660f27220 */ /* 0x000fe40000410000 */
[-C--:B------:R-:W-:Y:S02]  /*a2a0*/  FMUL.FTZ R185, R185, -R184.reuse ;  /* 0x800000b8b9b97220 */ /* 0x080fe40000410000 */
[----:B------:R-:W-:-:S02]  /*a2b0*/  FFMA.FTZ R157, R186, R184, R157 ;  /* 0x000000b8ba9d7223 */ /* 0x000fc4000001009d */
[-C--:B------:R-:W-:Y:S02]  /*a2c0*/  FFMA.FTZ R153, R180, -R242.reuse, R153 ;  /* 0x800000f2b4997223 */ /* 0x080fe40000010099 */
[----:B------:R-:W-:Y:S02]  /*a2d0*/  FFMA.FTZ R229, R179, -R242, R229 ;  /* 0x800000f2b3e57223 */ /* 0x000fe400000100e5 */
[----:B------:R-:W-:Y:S02]  /*a2e0*/  FMUL.FTZ R242, R95, R5 ;  /* 0x000000055ff27220 */ /* 0x000fe40000410000 */
[----:B------:R-:W-:Y:S02]  /*a2f0*/  FFMA.FTZ R186, R186, R67, -R185 ;  /* 0x00000043baba7223 */ /* 0x000fe400000108b9 */
[----:B------:R-:W-:Y:S02]  /*a300*/  FADD.FTZ R154, -R154, R157 ;  /* 0x0000009d9a9a7221 */ /* 0x000fe40000010100 */
[----:B------:R-:W-:-:S02]  /*a310*/  FFMA.FTZ R230, R178, -R242, R230 ;  /* 0x800000f2b2e67223 */ /* 0x000fc400000100e6 */
[----:B------:R-:W-:Y:S02]  /*a320*/  FFMA.FTZ R231, R177, -R242, R231 ;  /* 0x800000f2b1e77223 */ /* 0x000fe400000100e7 */
[----:B------:R-:W-:Y:S02]  /*a330*/  FMUL.FTZ R242, R94, R176 ;  /* 0x000000b05ef27220 */ /* 0x000fe40000410000 */
[----:B------:R-:W-:Y:S02]  /*a340*/  FADD.FTZ R155, R155, R186 ;  /* 0x000000ba9b9b7221 */ /* 0x000fe40000010000 */
[----:B------:R-:W-:Y:S02]  /*a350*/  FMUL.FTZ R157, R187, -R154 ;  /* 0x8000009abb9d7220 */ /* 0x000fe40000410000 */
[----:B------:R-:W-:Y:S02]  /*a360*/  FFMA.FTZ R160, R35, R238, R162 ;  /* 0x000000ee23a07223 */ /* 0x000fe400000100a2 */
[----:B------:R-:W-:-:S02]  /*a370*/  FFMA.FTZ R233, R175, -R242, R233 ;  /* 0x800000f2afe97223 */ /* 0x000fc400000100e9 */
[-C--:B------:R-:W-:Y:S02]  /*a380*/  FFMA.FTZ R162, R188, R155.reuse, -R157 ;  /* 0x0000009bbca27223 */ /* 0x080fe4000001089d */
[----:B------:R-:W-:Y:S02]  /*a390*/  FMUL.FTZ R175, R175, R154 ;  /* 0x0000009aafaf7220 */ /* 0x000fe40000410000 */
[C---:B------:R-:W-:Y:S02]  /*a3a0*/  FFMA.FTZ R232, R174.reuse, -R242, R232 ;  /* 0x800000f2aee87223 */ /* 0x040fe400000100e8 */
[----:B------:R-:W-:Y:S02]  /*a3b0*/  FADD.FTZ R213, R213, R162 ;  /* 0x000000a2d5d57221 */ /* 0x000fe40000010000 */
[----:B------:R-:W-:Y:S02]  /*a3c0*/  FFMA.FTZ R174, R174, R155, R175 ;  /* 0x0000009baeae7223 */ /* 0x000fe400000100af */
[----:B------:R-:W-:-:S02]  /*a3d0*/  FMUL.FTZ R162, R154, UR43 ;  /* 0x0000002b9aa27c20 */ /* 0x000fc40008410000 */
[----:B------:R-:W-:Y:S02]  /*a3e0*/  FMUL.FTZ R175, R155, UR43 ;  /* 0x0000002b9baf7c20 */ /* 0x000fe40008410000 */
[----:B------:R-:W-:Y:S02]  /*a3f0*/  FMUL.FTZ R187, R187, -R155 ;  /* 0x8000009bbbbb7220 */ /* 0x000fe40000410000 */
[----:B------:R-:W-:Y:S02]  /*a400*/  FFMA.FTZ R181, R155, UR45, R162 ;  /* 0x0000002d9bb57c23 */ /* 0x000fe400080100a2 */
[----:B------:R-:W-:Y:S02]  /*a410*/  FFMA.FTZ R162, R154, UR45, -R175 ;  /* 0x0000002d9aa27c23 */ /* 0x000fe400080108af */
[----:B------:R-:W-:Y:S02]  /*a420*/  FFMA.FTZ R157, R188, R154, R187 ;  /* 0x0000009abc9d7223 */ /* 0x000fe400000100bb */
[----:B------:R-:W-:-:S02]  /*a430*/  FMUL.FTZ R156, R90, R0 ;  /* 0x000000005a9c7220 */ /* 0x000fc40000410000 */
[----:B------:R-:W-:Y:S02]  /*a440*/  FMUL.FTZ R162, R233, R162 ;  /* 0x000000a2e9a27220 */ /* 0x000fe40000410000 */
[----:B------:R-:W-:Y:S02]  /*a450*/  FADD.FTZ R214, -R214, R157 ;  /* 0x0000009dd6d67221 */ /* 0x000fe40000010100 */
[C---:B------:R-:W-:Y:S02]  /*a460*/  FMUL.FTZ R159, R164.reuse, R65 ;  /* 0x00000041a49f7220 */ /* 0x040fe40000410000 */
[----:B------:R-:W-:Y:S02]  /*a470*/  FFMA.FTZ R164, R164, -R156, R140 ;  /* 0x8000009ca4a47223 */ /* 0x000fe4000001008c */
[----:B------:R-:W-:Y:S02]  /*a480*/  FFMA.FTZ R181, R232, R181, R162 ;  /* 0x000000b5e8b57223 */ /* 0x000fe400000100a2 */
[----:B------:R-:W-:-:S02]  /*a490*/  FMUL.FTZ R187, R189, -R213 ;  /* 0x800000d5bdbb7220 */ /* 0x000fc40000410000 */
[----:B------:R-:W-:Y:S02]  /*a4a0*/  FFMA.FTZ R156, R165, -R156, R139 ;  /* 0x8000009ca59c7223 */ /* 0x000fe4000001008b */
[----:B------:R-:W-:Y:S02]  /*a4b0*/  FMUL.FTZ R162, R189, -R214 ;  /* 0x800000d6bda27220 */ /* 0x000fe40000410000 */
[----:B------:R-:W-:Y:S02]  /*a4c0*/  FFMA.FTZ R165, R165, R64, R159 ;  /* 0x00000040a5a57223 */ /* 0x000fe4000001009f */
[----:B------:R-:W-:Y:S02]  /*a4d0*/  FMUL.FTZ R170, R91, R2 ;  /* 0x000000025baa7220 */ /* 0x000fe40000410000 */
[C---:B------:R-:W-:Y:S02]  /*a4e0*/  FMUL.FTZ R159, R94.reuse, R155 ;  /* 0x0000009b5e9f7220 */ /* 0x040fe40000410000 */
[----:B------:R-:W-:-:S02]  /*a4f0*/  FMUL.FTZ R175, R94, R154 ;  /* 0x0000009a5eaf7220 */ /* 0x000fc40000410000 */
[----:B------:R-:W-:Y:S02]  /*a500*/  FMUL.FTZ R155, R65, UR43 ;  /* 0x0000002b419b7c20 */ /* 0x000fe40008410000 */
[C---:B------:R-:W-:Y:S02]  /*a510*/  FFMA.FTZ R187, R190.reuse, R214, R187 ;  /* 0x000000d6bebb7223 */ /* 0x040fe400000100bb */
[----:B------:R-:W-:Y:S02]  /*a520*/  FFMA.FTZ R162, R190, R213, -R162 ;  /* 0x000000d5bea27223 */ /* 0x000fe400000108a2 */
[-C--:B------:R-:W-:Y:S02]  /*a530*/  FFMA.FTZ R238, R167, -R170.reuse, R238 ;  /* 0x800000aaa7ee7223 */ /* 0x080fe400000100ee */
[----:B------:R-:W-:Y:S02]  /*a540*/  FFMA.FTZ R239, R166, -R170, R239 ;  /* 0x800000aaa6ef7223 */ /* 0x000fe400000100ef */
[----:B------:R-:W-:-:S02]  /*a550*/  FMUL.FTZ R168, R168, R163 ;  /* 0x000000a3a8a87220 */ /* 0x000fc40000410000 */
[----:B------:R-:W-:Y:S02]  /*a560*/  FMUL.FTZ R171, R90, R64 ;  /* 0x000000405aab7220 */ /* 0x000fe40000410000 */
[----:B------:R-:W-:Y:S02]  /*a570*/  FMUL.FTZ R170, R233, R175 ;  /* 0x000000afe9aa7220 */ /* 0x000fe40000410000 */
[C---:B------:R-:W-:Y:S02]  /*a580*/  FFMA.FTZ R155, R64.reuse, UR45, R155 ;  /* 0x0000002d409b7c23 */ /* 0x040fe4000801009b */
[----:B------:R-:W-:Y:S02]  /*a590*/  FMUL.FTZ R154, R64, UR43 ;  /* 0x0000002b409a7c20 */ /* 0x000fe40008410000 */
[----:B------:R-:W-:Y:S02]  /*a5a0*/  FADD.FTZ R212, -R212, R187 ;  /* 0x000000bbd4d47221 */ /* 0x000fe40000010100 */
[----:B------:R-:W-:-:S02]  /*a5b0*/  FMUL.FTZ R166, R166, R66 ;  /* 0x00000042a6a67220 */ /* 0x000fc40000410000 */
[----:B------:R-:W-:Y:S02]  /*a5c0*/  FMUL.FTZ R64, R66, UR43 ;  /* 0x0000002b42407c20 */ /* 0x000fe40008410000 */
[----:B------:R-:W-:Y:S02]  /*a5d0*/  FADD.FTZ R211, R211, R162 ;  /* 0x000000a2d3d37221 */ /* 0x000fe40000010000 */
[----:B------:R-:W-:Y:S02]  /*a5e0*/  FFMA.FTZ R169, R169, R182, R168 ;  /* 0x000000b6a9a97223 */ /* 0x000fe400000100a8 */
[-C--:B------:R-:W-:Y:S02]  /*a5f0*/  FMUL.FTZ R183, R176, R159.reuse ;  /* 0x0000009fb0b77220 */ /* 0x080fe40000410000 */
[-C--:B------:R-:W-:Y:S02]  /*a600*/  FMUL.FTZ R233, R233, R159.reuse ;  /* 0x0000009fe9e97220 */ /* 0x080fe40000410000 */
[----:B------:R-:W-:-:S02]  /*a610*/  FFMA.FTZ R170, R232, R159, R170 ;  /* 0x0000009fe8aa7223 */ /* 0x000fc400000100aa */
[----:B------:R-:W-:Y:S02]  /*a620*/  FMUL.FTZ R168, R191, -R212 ;  /* 0x800000d4bfa87220 */ /* 0x000fe40000410000 */
[----:B------:R-:W-:Y:S01]  /*a630*/  FFMA.FTZ R167, R167, R161, R166 ;  /* 0x000000a1a7a77223 */ /* 0x000fe200000100a6 */
[----:B------:R-:W-:Y:S01]  /*a640*/  SHF.L.U32 R166, R138, 0x5, RZ ;  /* 0x000000058aa67819 */ /* 0x000fe200000006ff */
[----:B------:R-:W-:Y:S02]  /*a650*/  FFMA.FTZ R159, R161, UR45, R64 ;  /* 0x0000002da19f7c23 */ /* 0x000fe40008010040 */
[----:B------:R-:W-:Y:S01]  /*a660*/  FMUL.FTZ R191, R191, -R211 ;  /* 0x800000d3bfbf7220 */ /* 0x000fe20000410000 */
[----:B------:R-:W-:Y:S01]  /*a670*/  LEA.HI.SX32 R166, R166, R166, 0x1b ;  /* 0x000000a6a6a67211 */ /* 0x000fe200078fdaff */
[----:B------:R-:W-:Y:S02]  /*a680*/  FMUL.FTZ R64, R92, R182 ;  /* 0x000000b65c407220 */ /* 0x000fe40000410000 */
[----:B------:R-:W-:-:S02]  /*a690*/  FFMA.FTZ R191, R192, R212, R191 ;  /* 0x000000d4c0bf7223 */ /* 0x000fc400000100bf */
[----:B------:R-:W-:Y:S01]  /*a6a0*/  FMUL.FTZ R189, R3, R64 ;  /* 0x0000004003bd7220 */ /* 0x000fe20000410000 */
[----:B------:R0:W-:Y:S01]  /*a6b0*/  STS [R166.X4+0x898], R183 ;  /* 0x000898b7a6007388 */ /* 0x0001e20000004800 */
[----:B------:R-:W-:Y:S02]  /*a6c0*/  FFMA.FTZ R168, R192, R211, -R168 ;  /* 0x000000d3c0a87223 */ /* 0x000fe400000108a8 */
[----:B------:R-:W-:Y:S01]  /*a6d0*/  FMUL.FTZ R185, R0, R171 ;  /* 0x000000ab00b97220 */ /* 0x000fe20000410000 */
[----:B------:R1:W-:Y:S01]  /*a6e0*/  STS [R166.X4+0x8a8], R189 ;  /* 0x0008a8bda6007388 */ /* 0x0003e20000004800 */
[----:B------:R-:W-:Y:S02]  /*a6f0*/  FADD.FTZ R210, -R210, R191 ;  /* 0x000000bfd2d27221 */ /* 0x000fe40000010100 */
[----:B------:R-:W-:Y:S01]  /*a700*/  FADD.FTZ R168, R209, R168 ;  /* 0x000000a8d1a87221 */ /* 0x000fe20000010000 */
[----:B------:R2:W-:Y:S01]  /*a710*/  STS [R166.X4+0x8b8], R185 ;  /* 0x0008b8b9a6007388 */ /* 0x0005e20000004800 */
[----:B------:R-:W-:-:S02]  /*a720*/  FFMA.FTZ R232, R232, R175, -R233 ;  /* 0x000000afe8e87223 */ /* 0x000fc400000108e9 */
[----:B0-----:R-:W-:Y:S02]  /*a730*/  FMUL.FTZ R183, R91, R161 ;  /* 0x000000a15bb77220 */ /* 0x001fe40000410000 */
[----:B------:R-:W-:Y:S02]  /*a740*/  FMUL.FTZ R162, R182, UR43 ;  /* 0x0000002bb6a27c20 */ /* 0x000fe40008410000 */
[----:B-1----:R-:W-:Y:S02]  /*a750*/  FMUL.FTZ R189, R176, R175 ;  /* 0x000000afb0bd7220 */ /* 0x002fe40000410000 */
[----:B------:R-:W-:Y:S02]  /*a760*/  FMUL.FTZ R175, R193, -R210 ;  /* 0x800000d2c1af7220 */ /* 0x000fe40000410000 */
[----:B--2---:R-:W-:Y:S01]  /*a770*/  FMUL.FTZ R185, R161, UR43 ;  /* 0x0000002ba1b97c20 */ /* 0x004fe20008410000 */
[----:B------:R0:W-:Y:S01]  /*a780*/  STS [R166.X4+0x89c], R189 ;  /* 0x00089cbda6007388 */ /* 0x0001e20000004800 */
[----:B------:R-:W-:-:S02]  /*a790*/  FMUL.FTZ R161, R163, UR43 ;  /* 0x0000002ba3a17c20 */ /* 0x000fc40008410000 */
[----:B------:R-:W-:Y:S02]  /*a7a0*/  FMUL.FTZ R193, R193, -R168 ;  /* 0x800000a8c1c17220 */ /* 0x000fe40000410000 */
[----:B------:R-:W-:Y:S02]  /*a7b0*/  FFMA.FTZ R161, R182, UR45, R161 ;  /* 0x0000002db6a17c23 */ /* 0x000fe400080100a1 */
[C---:B------:R-:W-:Y:S02]  /*a7c0*/  FFMA.FTZ R193, R194.reuse, R210, R193 ;  /* 0x000000d2c2c17223 */ /* 0x040fe400000100c1 */
[----:B------:R-:W-:Y:S02]  /*a7d0*/  FFMA.FTZ R182, R194, R168, -R175 ;  /* 0x000000a8c2b67223 */ /* 0x000fe400000108af */
[----:B------:R-:W-:Y:S02]  /*a7e0*/  FMUL.FTZ R177, R177, R214 ;  /* 0x000000d6b1b17220 */ /* 0x000fe40000410000 */
[----:B------:R-:W-:-:S02]  /*a7f0*/  FMUL.FTZ R172, R172, R184 ;  /* 0x000000b8acac7220 */ /* 0x000fc40000410000 */
[----:B------:R-:W-:Y:S02]  /*a800*/  FADD.FTZ R216, -R216, R193 ;  /* 0x000000c1d8d87221 */ /* 0x000fe40000010100 */
[----:B------:R-:W-:Y:S02]  /*a810*/  FADD.FTZ R215, R215, R182 ;  /* 0x000000b6d7d77221 */ /* 0x000fe40000010000 */
[----:B------:R-:W-:Y:S02]  /*a820*/  FFMA.FTZ R178, R178, R213, R177 ;  /* 0x000000d5b2b27223 */ /* 0x000fe400000100b1 */
[----:B------:R-:W-:Y:S02]  /*a830*/  FFMA.FTZ R173, R173, R67, R172 ;  /* 0x00000043adad7223 */ /* 0x000fe400000100ac */
[----:B------:R-:W-:Y:S02]  /*a840*/  FMUL.FTZ R177, R195, -R216 ;  /* 0x800000d8c3b17220 */ /* 0x000fe40000410000 */
[----:B------:R-:W-:-:S02]  /*a850*/  FFMA.FTZ R157, R65, UR45, -R154 ;  /* 0x0000002d419d7c23 */ /* 0x000fc4000801089a */
[----:B------:R-:W-:Y:S02]  /*a860*/  FMUL.FTZ R172, R184, UR43 ;  /* 0x0000002bb8ac7c20 */ /* 0x000fe40008410000 */
[----:B------:R-:W-:Y:S02]  /*a870*/  FMUL.FTZ R195, R195, -R215 ;  /* 0x800000d7c3c37220 */ /* 0x000fe40000410000 */
[----:B------:R-:W-:Y:S02]  /*a880*/  FFMA.FTZ R154, R66, UR45, -R185 ;  /* 0x0000002d429a7c23 */ /* 0x000fe400080108b9 */
[----:B------:R-:W-:Y:S02]  /*a890*/  FMUL.FTZ R187, R67, UR43 ;  /* 0x0000002b43bb7c20 */ /* 0x000fe40008410000 */
[----:B------:R-:W-:Y:S02]  /*a8a0*/  FMUL.FTZ R185, R91, R66 ;  /* 0x000000425bb97220 */ /* 0x000fe40000410000 */
[----:B------:R-:W-:-:S02]  /*a8b0*/  FFMA.FTZ R162, R163, UR45, -R162 ;  /* 0x0000002da3a27c23 */ /* 0x000fc400080108a2 */
[----:B------:R-:W-:Y:S02]  /*a8c0*/  FMUL.FTZ R66, R92, R163 ;  /* 0x000000a35c427220 */ /* 0x000fe40000410000 */
[----:B------:R-:W-:Y:S02]  /*a8d0*/  FFMA.FTZ R163, R67, UR45, R172 ;  /* 0x0000002d43a37c23 */ /* 0x000fe400080100ac */
[----:B------:R-:W-:Y:S02]  /*a8e0*/  FFMA.FTZ R195, R196, R216, R195 ;  /* 0x000000d8c4c37223 */ /* 0x000fe400000100c3 */
[----:B------:R-:W-:Y:S02]  /*a8f0*/  FFMA.FTZ R172, R184, UR45, -R187 ;  /* 0x0000002db8ac7c23 */ /* 0x000fe400080108bb */
[----:B------:R-:W-:Y:S02]  /*a900*/  FMUL.FTZ R187, R93, R184 ;  /* 0x000000b85dbb7220 */ /* 0x000fe40000410000 */
[----:B------:R-:W-:-:S02]  /*a910*/  FFMA.FTZ R184, R196, R215, -R177 ;  /* 0x000000d7c4b87223 */ /* 0x000fc400000108b1 */
[----:B------:R-:W-:Y:S02]  /*a920*/  FMUL.FTZ R175, R213, UR43 ;  /* 0x0000002bd5af7c20 */ /* 0x000fe40008410000 */
[----:B------:R-:W-:Y:S02]  /*a930*/  FADD.FTZ R228, -R228, R195 ;  /* 0x000000c3e4e47221 */ /* 0x000fe40000010100 */
[----:B------:R-:W-:Y:S02]  /*a940*/  FADD.FTZ R227, R227, R184 ;  /* 0x000000b8e3e37221 */ /* 0x000fe40000010000 */
[C---:B------:R-:W-:Y:S02]  /*a950*/  FMUL.FTZ R182, R214.reuse, UR43 ;  /* 0x0000002bd6b67c20 */ /* 0x040fe40008410000 */
[----:B------:R-:W-:Y:S02]  /*a960*/  FFMA.FTZ R186, R214, UR45, -R175 ;  /* 0x0000002dd6ba7c23 */ /* 0x000fe400080108af */
[----:B------:R-:W-:-:S02]  /*a970*/  FMUL.FTZ R184, R197, -R228 ;  /* 0x800000e4c5b87220 */ /* 0x000fc40000410000 */
[C---:B------:R-:W-:Y:S02]  /*a980*/  FMUL.FTZ R214, R95.reuse, R214 ;  /* 0x000000d65fd67220 */ /* 0x040fe40000410000 */
[----:B------:R-:W-:Y:S02]  /*a990*/  FMUL.FTZ R188, R95, R213 ;  /* 0x000000d55fbc7220 */ /* 0x000fe40000410000 */
[----:B------:R-:W-:Y:S02]  /*a9a0*/  FFMA.FTZ R176, R176, R174, R181 ;  /* 0x000000aeb0b07223 */ /* 0x000fe400000100b5 */
[----:B------:R-:W-:Y:S02]  /*a9b0*/  FFMA.FTZ R175, R213, UR45, R182 ;  /* 0x0000002dd5af7c23 */ /* 0x000fe400080100b6 */
[-C--:B------:R-:W-:Y:S02]  /*a9c0*/  FMUL.FTZ R197, R197, -R227.reuse ;  /* 0x800000e3c5c57220 */ /* 0x080fe40000410000 */
[----:B------:R-:W-:-:S02]  /*a9d0*/  FFMA.FTZ R184, R198, R227, -R184 ;  /* 0x000000e3c6b87223 */ /* 0x000fc400000108b8 */
[C---:B------:R-:W-:Y:S02]  /*a9e0*/  FMUL.FTZ R181, R231.reuse, R214 ;  /* 0x000000d6e7b57220 */ /* 0x040fe40000410000 */
[----:B------:R-:W-:Y:S02]  /*a9f0*/  FMUL.FTZ R182, R231, R186 ;  /* 0x000000bae7b67220 */ /* 0x000fe40000410000 */
[----:B------:R-:W-:Y:S02]  /*aa00*/  FMUL.FTZ R172, R235, R172 ;  /* 0x000000acebac7220 */ /* 0x000fe40000410000 */
[----:B------:R-:W-:Y:S02]  /*aa10*/  FMUL.FTZ R231, R231, R188 ;  /* 0x000000bce7e77220 */ /* 0x000fe40000410000 */
[----:B------:R-:W-:Y:S02]  /*aa20*/  FFMA.FTZ R197, R198, R228, R197 ;  /* 0x000000e4c6c57223 */ /* 0x000fe400000100c5 */
[----:B------:R-:W-:-:S02]  /*aa30*/  FADD.FTZ R225, R225, R184 ;  /* 0x000000b8e1e17221 */ /* 0x000fc40000010000 */
[----:B------:R-:W-:Y:S02]  /*aa40*/  FMUL.FTZ R67, R93, R67 ;  /* 0x000000435d437220 */ /* 0x000fe40000410000 */
[----:B------:R-:W-:Y:S02]  /*aa50*/  FFMA.FTZ R177, R230, R188, R181 ;  /* 0x000000bce6b17223 */ /* 0x000fe400000100b5 */
[----:B------:R-:W-:Y:S02]  /*aa60*/  FFMA.FTZ R163, R234, R163, R172 ;  /* 0x000000a3eaa37223 */ /* 0x000fe400000100ac */
[C---:B------:R-:W-:Y:S02]  /*aa70*/  FFMA.FTZ R181, R230.reuse, R214, -R231 ;  /* 0x000000d6e6b57223 */ /* 0x040fe400000108e7 */
[----:B------:R-:W-:Y:S02]  /*aa80*/  FMUL.FTZ R172, R235, R187 ;  /* 0x000000bbebac7220 */ /* 0x000fe40000410000 */
[----:B------:R-:W-:-:S02]  /*aa90*/  FFMA.FTZ R230, R230, R175, R182 ;  /* 0x000000afe6e67223 */ /* 0x000fc400000100b6 */
[----:B------:R-:W-:Y:S02]  /*aaa0*/  FADD.FTZ R226, -R226, R197 ;  /* 0x000000c5e2e27221 */ /* 0x000fe40000010100 */
[----:B------:R-:W-:Y:S02]  /*aab0*/  FMUL.FTZ R175, R199, -R225 ;  /* 0x800000e1c7af7220 */ /* 0x000fe40000410000 */
[-C--:B------:R-:W-:Y:S02]  /*aac0*/  FMUL.FTZ R191, R4, R67.reuse ;  /* 0x0000004304bf7220 */ /* 0x080fe40000410000 */
[-C--:B------:R-:W-:Y:S02]  /*aad0*/  FMUL.FTZ R235, R235, R67.reuse ;  /* 0x00000043ebeb7220 */ /* 0x080fe40000410000 */
[----:B------:R-:W-:Y:S01]  /*aae0*/  FFMA.FTZ R67, R234, R67, R172 ;  /* 0x00000043ea437223 */ /* 0x000fe200000100ac */
[----:B------:R1:W-:Y:S01]  /*aaf0*/  STS [R166.X4+0x8a0], R191 ;  /* 0x0008a0bfa6007388 */ /* 0x0003e20000004800 */
[----:B------:R-:W-:-:S02]  /*ab00*/  FMUL.FTZ R172, R179, R212 ;  /* 0x000000d4b3ac7220 */ /* 0x000fc40000410000 */
[-C--:B------:R-:W-:Y:S02]  /*ab10*/  FMUL.FTZ R199, R199, -R226.reuse ;  /* 0x800000e2c7c77220 */ /* 0x080fe40000410000 */
[C---:B------:R-:W-:Y:S02]  /*ab20*/  FFMA.FTZ R179, R200.reuse, R226, R175 ;  /* 0x000000e2c8b37223 */ /* 0x040fe400000100af */
[----:B------:R-:W-:Y:S02]  /*ab30*/  FFMA.FTZ R200, R200, R225, -R199 ;  /* 0x000000e1c8c87223 */ /* 0x000fe400000108c7 */
[----:B------:R-:W-:Y:S02]  /*ab40*/  FADD.FTZ R224, -R224, R179 ;  /* 0x000000b3e0e07221 */ /* 0x000fe40000010100 */
[----:B------:R-:W-:Y:S02]  /*ab50*/  FFMA.FTZ R175, R180, R211, R172 ;  /* 0x000000d3b4af7223 */ /* 0x000fe400000100ac */
[----:B------:R-:W-:-:S02]  /*ab60*/  FADD.FTZ R223, R223, R200 ;  /* 0x000000c8dfdf7221 */ /* 0x000fc40000010000 */
[C---:B------:R-:W-:Y:S02]  /*ab70*/  FMUL.FTZ R172, R201.reuse, -R224 ;  /* 0x800000e0c9ac7220 */ /* 0x040fe40000410000 */
[-C--:B------:R-:W-:Y:S02]  /*ab80*/  FMUL.FTZ R201, R201, -R223.reuse ;  /* 0x800000dfc9c97220 */ /* 0x080fe40000410000 */
[C---:B------:R-:W-:Y:S02]  /*ab90*/  FFMA.FTZ R180, R202.reuse, R223, -R172 ;  /* 0x000000dfcab47223 */ /* 0x040fe400000108ac */
[----:B0-----:R-:W-:Y:S02]  /*aba0*/  FMUL.FTZ R189, R5, R188 ;  /* 0x000000bc05bd7220 */ /* 0x001fe40000410000 */
[----:B------:R-:W-:Y:S02]  /*abb0*/  FFMA.FTZ R201, R202, R224, R201 ;  /* 0x000000e0cac97223 */ /* 0x000fe400000100c9 */
[----:B------:R-:W-:Y:S01]  /*abc0*/  FADD.FTZ R221, R221, R180 ;  /* 0x000000b4dddd7221 */ /* 0x000fe20000010000 */
[----:B------:R0:W-:Y:S01]  /*abd0*/  STS [R166.X4+0x890], R189 ;  /* 0x000890bda6007388 */ /* 0x0001e20000004800 */
[----:B------:R-:W-:-:S02]  /*abe0*/  FADD.FTZ R222, -R222, R201 ;  /* 0x000000c9dede7221 */ /* 0x000fc40000010100 */
[----:B------:R-:W-:Y:S02]  /*abf0*/  FMUL.FTZ R179, R211, UR43 ;  /* 0x0000002bd3b37c20 */ /* 0x000fe40008410000 */
[----:B------:R-:W-:Y:S02]  /*ac00*/  FMUL.FTZ R182, R212, UR43 ;  /* 0x0000002bd4b67c20 */ /* 0x000fe40008410000 */
[----:B------:R-:W-:Y:S02]  /*ac10*/  FMUL.FTZ R186, R96, R212 ;  /* 0x000000d460ba7220 */ /* 0x000fe40000410000 */
[----:B-1----:R-:W-:Y:S02]  /*ac20*/  FMUL.FTZ R191, R5, R214 ;  /* 0x000000d605bf7220 */ /* 0x002fe40000410000 */
[C---:B0-----:R-:W-:Y:S02]  /*ac30*/  FMUL.FTZ R189, R203.reuse, -R221 ;  /* 0x800000ddcbbd7220 */ /* 0x041fe40000410000 */
[-C--:B------:R-:W-:Y:S01]  /*ac40*/  FMUL.FTZ R203, R203, -R222.reuse ;  /* 0x800000decbcb7220 */ /* 0x080fe20000410000 */
[----:B------:R0:W-:Y:S01]  /*ac50*/  STS [R166.X4+0x894], R191 ;  /* 0x000894bfa6007388 */ /* 0x0001e20000004800 */
[----:B------:R-:W-:-:S02]  /*ac60*/  FFMA.FTZ R189, R204, R222, R189 ;  /* 0x000000deccbd7223 */ /* 0x000fc400000100bd */
[----:B------:R-:W-:Y:S02]  /*ac70*/  FFMA.FTZ R180, R204, R221, -R203 ;  /* 0x000000ddccb47223 */ /* 0x000fe400000108cb */
[----:B------:R-:W-:Y:S02]  /*ac80*/  FADD.FTZ R220, -R220, R189 ;  /* 0x000000bddcdc7221 */ /* 0x000fe40000010100 */
[----:B------:R-:W-:Y:S02]  /*ac90*/  FFMA.FTZ R184, R212, UR45, -R179 ;  /* 0x0000002dd4b87c23 */ /* 0x000fe400080108b3 */
[----:B------:R-:W-:Y:S02]  /*aca0*/  FFMA.FTZ R172, R211, UR45, R182 ;  /* 0x0000002dd3ac7c23 */ /* 0x000fe400080100b6 */
[----:B------:R-:W-:Y:S02]  /*acb0*/  FMUL.FTZ R182, R96, R211 ;  /* 0x000000d360b67220 */ /* 0x000fe40000410000 */
[----:B------:R-:W-:-:S02]  /*acc0*/  FMUL.FTZ R188, R229, R186 ;  /* 0x000000bae5bc7220 */ /* 0x000fc40000410000 */
[----:B------:R-:W-:Y:S02]  /*acd0*/  FADD.FTZ R180, R219, R180 ;  /* 0x000000b4dbb47221 */ /* 0x000fe40000010000 */
[----:B------:R-:W-:Y:S02]  /*ace0*/  FMUL.FTZ R189, R205, -R220 ;  /* 0x800000dccdbd7220 */ /* 0x000fe40000410000 */
[C---:B------:R-:W-:Y:S02]  /*acf0*/  FMUL.FTZ R179, R229.reuse, R184 ;  /* 0x000000b8e5b37220 */ /* 0x040fe40000410000 */
[-C--:B------:R-:W-:Y:S02]  /*ad00*/  FMUL.FTZ R229, R229, R182.reuse ;  /* 0x000000b6e5e57220 */ /* 0x080fe40000410000 */
[-C--:B------:R-:W-:Y:S02]  /*ad10*/  FFMA.FTZ R184, R153, R182.reuse, R188 ;  /* 0x000000b699b87223 */ /* 0x080fe400000100bc */
[----:B0-----:R-:W-:-:S02]  /*ad20*/  FMUL.FTZ R191, R6, R182 ;  /* 0x000000b606bf7220 */ /* 0x001fc40000410000 */
[-C--:B------:R-:W-:Y:S02]  /*ad30*/  FMUL.FTZ R205, R205, -R180.reuse ;  /* 0x800000b4cdcd7220 */ /* 0x080fe40000410000 */
[C---:B------:R-:W-:Y:S01]  /*ad40*/  FFMA.FTZ R182, R206.reuse, R180, -R189 ;  /* 0x000000b4ceb67223 */ /* 0x040fe200000108bd */
[----:B------:R0:W-:Y:S01]  /*ad50*/  STS [R166.X4+0x888], R191 ;  /* 0x000888bfa6007388 */ /* 0x0001e20000004800 */
[----:B------:R-:W-:Y:S02]  /*ad60*/  FFMA.FTZ R205, R206, R220, R205 ;  /* 0x000000dccecd7223 */ /* 0x000fe400000100cd */
[----:B------:R-:W-:Y:S02]  /*ad70*/  FADD.FTZ R217, R217, R182 ;  /* 0x000000b6d9d97221 */ /* 0x000fe40000010000 */
[----:B------:R-:W-:Y:S02]  /*ad80*/  FMUL.FTZ R192, R97, R210 ;  /* 0x000000d261c07220 */ /* 0x000fe40000410000 */
[----:B------:R-:W-:-:S02]  /*ad90*/  FMUL.FTZ R193, R6, R186 ;  /* 0x000000ba06c17220 */ /* 0x000fc40000410000 */
[----:B------:R-:W-:Y:S02]  /*ada0*/  FADD.FTZ R218, -R218, R205 ;  /* 0x000000cddada7221 */ /* 0x000fe40000010100 */
[----:B0-----:R-:W-:Y:S01]  /*adb0*/  FMUL.FTZ R191, R207, -R217 ;  /* 0x800000d9cfbf7220 */ /* 0x001fe20000410000 */
[----:B------:R0:W-:Y:S01]  /*adc0*/  STS [R166.X4+0x88c], R193 ;  /* 0x00088cc1a6007388 */ /* 0x0001e20000004800 */
[----:B------:R-:W-:Y:S02]  /*add0*/  FMUL.FTZ R190, R97, R168 ;  /* 0x000000a861be7220 */ /* 0x000fe40000410000 */
[----:B------:R-:W-:Y:S02]  /*ade0*/  FMUL.FTZ R188, R152, R192 ;  /* 0x000000c098bc7220 */ /* 0x000fe40000410000 */
[-C--:B------:R-:W-:Y:S02]  /*adf0*/  FMUL.FTZ R207, R207, -R218.reuse ;  /* 0x800000dacfcf7220 */ /* 0x080fe40000410000 */
[----:B------:R-:W-:-:S02]  /*ae00*/  FFMA.FTZ R182, R208, R218, R191 ;  /* 0x000000dad0b67223 */ /* 0x000fc400000100bf */
[----:B------:R-:W-:Y:S02]  /*ae10*/  FMUL.FTZ R195, R237, R66 ;  /* 0x00000042edc37220 */ /* 0x000fe40000410000 */
[-C--:B------:R-:W-:Y:S02]  /*ae20*/  FMUL.FTZ R189, R152, R190.reuse ;  /* 0x000000be98bd7220 */ /* 0x080fe40000410000 */
[-C--:B------:R-:W-:Y:S02]  /*ae30*/  FFMA.FTZ R188, R151, R190.reuse, R188 ;  /* 0x000000be97bc7223 */ /* 0x080fe400000100bc */
[----:B0-----:R-:W-:Y:S02]  /*ae40*/  FMUL.FTZ R193, R7, R190 ;  /* 0x000000be07c17220 */ /* 0x001fe40000410000 */
[----:B------:R-:W-:Y:S02]  /*ae50*/  FMUL.FTZ R69, R105, R31 ;  /* 0x0000001f69457220 */ /* 0x000fe40000410000 */
[----:B------:R-:W-:Y:S01]  /*ae60*/  FMUL.FTZ R190, R239, R185 ;  /* 0x000000b9efbe7220 */ /* 0x000fe20000410000 */
[----:B------:R-:W-:Y:S01]  /*ae70*/  STS [R166.X4+0x880], R193 ;  /* 0x000880c1a6007388 */ /* 0x000fe20000004800 */
[----:B------:R-:W-:-:S02]  /*ae80*/  FMUL.FTZ R197, R237, R64 ;  /* 0x00000040edc57220 */ /* 0x000fc40000410000 */
[----:B------:R-:W-:Y:S02]  /*ae90*/  FFMA.FTZ R207, R208, R217, -R207 ;  /* 0x000000d9d0cf7223 */ /* 0x000fe400000108cf */
[----:B------:R-:W-:Y:S02]  /*aea0*/  FADD.FTZ R241, -R241, R182 ;  /* 0x000000b6f1f17221 */ /* 0x000fe40000010100 */
[----:B------:R-:W-:Y:S02]  /*aeb0*/  FFMA.FTZ R64, R236, R64, R195 ;  /* 0x00000040ec407223 */ /* 0x000fe400000100c3 */
[-C--:B------:R-:W-:Y:S02]  /*aec0*/  FMUL.FTZ R233, R2, R183.reuse ;  /* 0x000000b702e97220 */ /* 0x080fe40000410000 */
[----:B------:R-:W-:Y:S02]  /*aed0*/  FMUL.FTZ R195, R7, R192 ;  /* 0x000000c007c37220 */ /* 0x000fe40000410000 */
[----:B------:R-:W-:Y:S01]  /*aee0*/  FMUL.FTZ R191, R239, R183 ;  /* 0x000000b7efbf7220 */ /* 0x000fe20000410000 */
[----:B------:R-:W-:Y:S01]  /*aef0*/  STS [R166.X4+0x8b0], R233 ;  /* 0x0008b0e9a6007388 */ /* 0x000fe20000004800 */
[----:B------:R-:W-:-:S02]  /*af00*/  FFMA.FTZ R68, R33, -R69, R247 ;  /* 0x8000004521447223 */ /* 0x000fc400000100f7 */
[----:B------:R-:W-:Y:S01]  /*af10*/  FMUL.FTZ R71, R104, R28 ;  /* 0x0000001c68477220 */ /* 0x000fe20000410000 */
[----:B------:R0:W-:Y:S01]  /*af20*/  STS [R166.X4+0x884], R195 ;  /* 0x000884c3a6007388 */ /* 0x0001e20000004800 */
[----:B------:R-:W-:Y:S02]  /*af30*/  FFMA.FTZ R183, R238, R183, R190 ;  /* 0x000000b7eeb77223 */ /* 0x000fe400000100be */
[----:B------:R-:W-:Y:S02]  /*af40*/  FFMA.FTZ R69, R32, -R69, R245 ;  /* 0x8000004520457223 */ /* 0x000fe400000100f5 */
[----:B------:R-:W-:Y:S02]  /*af50*/  FADD.FTZ R240, R240, R207 ;  /* 0x000000cff0f07221 */ /* 0x000fe40000010000 */
[----:B------:R-:W-:Y:S02]  /*af60*/  FMUL.FTZ R190, R105, R241 ;  /* 0x000000f169be7220 */ /* 0x000fe40000410000 */
[----:B------:R-:W-:-:S02]  /*af70*/  FMUL.FTZ R243, R2, R185 ;  /* 0x000000b902f37220 */ /* 0x000fc40000410000 */
[----:B------:R-:W-:Y:S02]  /*af80*/  FFMA.FTZ R70, R30, -R71, R246 ;  /* 0x800000471e467223 */ /* 0x000fe400000100f6 */
[----:B------:R-:W-:Y:S01]  /*af90*/  FFMA.FTZ R189, R151, R192, -R189 ;  /* 0x000000c097bd7223 */ /* 0x000fe200000108bd */
[----:B------:R1:W-:Y:S01]  /*afa0*/  STS [R166.X4+0x8b4], R243 ;  /* 0x0008b4f3a6007388 */ /* 0x0003e20000004800 */
[----:B------:R-:W-:Y:S02]  /*afb0*/  FFMA.FTZ R185, R238, R185, -R191 ;  /* 0x000000b9eeb97223 */ /* 0x000fe400000108bf */
[----:B------:R-:W-:Y:S02]  /*afc0*/  FFMA.FTZ R71, R29, -R71, R244 ;  /* 0x800000471d477223 */ /* 0x000fe400000100f4 */
[----:B------:R-:W-:Y:S02]  /*afd0*/  FMUL.FTZ R191, R104, R218 ;  /* 0x000000da68bf7220 */ /* 0x000fe40000410000 */
[----:B------:R-:W-:-:S02]  /*afe0*/  FMUL.FTZ R192, R105, R240 ;  /* 0x000000f069c07220 */ /* 0x000fc40000410000 */
[----:B0-----:R-:W-:Y:S02]  /*aff0*/  FMUL.FTZ R195, R69, R190 ;  /* 0x000000be45c37220 */ /* 0x001fe40000410000 */
[-C--:B-1----:R-:W-:Y:S02]  /*b000*/  FMUL.FTZ R243, R3, R66.reuse ;  /* 0x0000004203f37220 */ /* 0x082fe40000410000 */
[----:B------:R-:W-:Y:S02]  /*b010*/  FFMA.FTZ R66, R236, R66, -R197 ;  /* 0x00000042ec427223 */ /* 0x000fe400000108c5 */
[----:B------:R-:W-:Y:S01]  /*b020*/  FMUL.FTZ R193, R104, R217 ;  /* 0x000000d968c17220 */ /* 0x000fe20000410000 */
[----:B------:R-:W-:Y:S01]  /*b030*/  STS [R166.X4+0x8ac], R243 ;  /* 0x0008acf3a6007388 */ /* 0x000fe20000004800 */
[----:B------:R-:W-:Y:S02]  /*b040*/  FMUL.FTZ R182, R71, R191 ;  /* 0x000000bf47b67220 */ /* 0x000fe40000410000 */
[----:B------:R-:W-:-:S02]  /*b050*/  FFMA.FTZ R195, R68, R192, R195 ;  /* 0x000000c044c37223 */ /* 0x000fc400000100c3 */
[----:B------:R-:W-:Y:S02]  /*b060*/  FMUL.FTZ R197, R98, R215 ;  /* 0x000000d762c57220 */ /* 0x000fe40000410000 */
[----:B------:R-:W-:Y:S02]  /*b070*/  FFMA.FTZ R182, R70, R193, R182 ;  /* 0x000000c146b67223 */ /* 0x000fe400000100b6 */
[----:B------:R-:W-:Y:S02]  /*b080*/  FADD.FTZ R195, RZ, R195 ;  /* 0x000000c3ffc37221 */ /* 0x000fe40000010000 */
[----:B------:R-:W-:Y:S02]  /*b090*/  FMUL.FTZ R199, R98, R216 ;  /* 0x000000d862c77220 */ /* 0x000fe40000410000 */
[-C--:B------:R-:W-:Y:S02]  /*b0a0*/  FMUL.FTZ R196, R150, R197.reuse ;  /* 0x000000c596c47220 */ /* 0x080fe40000410000 */
[----:B------:R-:W-:-:S02]  /*b0b0*/  FMUL.FTZ R203, R12, R197 ;  /* 0x000000c50ccb7220 */ /* 0x000fc40000410000 */
[----:B------:R-:W-:Y:S02]  /*b0c0*/  FADD.FTZ R200, R195, R182 ;  /* 0x000000b6c3c87221 */ /* 0x000fe40000010000 */
[-C--:B------:R-:W-:Y:S01]  /*b0d0*/  FFMA.FTZ R195, R149, R199.reuse, -R196 ;  /* 0x000000c795c37223 */ /* 0x080fe200000108c4 */
[----:B------:R0:W-:Y:S01]  /*b0e0*/  STS [R166.X4+0x878], R203 ;  /* 0x000878cba6007388 */ /* 0x0001e20000004800 */
[----:B------:R-:W-:Y:S02]  /*b0f0*/  FMUL.FTZ R196, R103, R220 ;  /* 0x000000dc67c47220 */ /* 0x000fe40000410000 */
[----:B------:R-:W-:Y:S02]  /*b100*/  FMUL.FTZ R201, R69, R192 ;  /* 0x000000c045c97220 */ /* 0x000fe40000410000 */
[-C--:B------:R-:W-:Y:S02]  /*b110*/  FMUL.FTZ R194, R150, R199.reuse ;  /* 0x000000c796c27220 */ /* 0x080fe40000410000 */
[----:B------:R-:W-:-:S02]  /*b120*/  FMUL.FTZ R207, R12, R199 ;  /* 0x000000c70ccf7220 */ /* 0x000fc40000410000 */
[----:B------:R-:W-:Y:S02]  /*b130*/  FMUL.FTZ R199, R102, R222 ;  /* 0x000000de66c77220 */ /* 0x000fe40000410000 */
[----:B------:R-:W-:Y:S01]  /*b140*/  FMUL.FTZ R198, R103, R180 ;  /* 0x000000b467c67220 */ /* 0x000fe20000410000 */
[----:B------:R1:W-:Y:S01]  /*b150*/  STS [R166.X4+0x87c], R207 ;  /* 0x00087ccfa6007388 */ /* 0x0003e20000004800 */
[----:B0-----:R-:W-:Y:S02]  /*b160*/  FMUL.FTZ R203, R131, R196 ;  /* 0x000000c483cb7220 */ /* 0x001fe40000410000 */
[----:B------:R-:W-:Y:S02]  /*b170*/  FMUL.FTZ R182, R71, R193 ;  /* 0x000000c147b67220 */ /* 0x000fe40000410000 */
[----:B------:R-:W-:Y:S02]  /*b180*/  FFMA.FTZ R201, R68, R190, -R201 ;  /* 0x000000be44c97223 */ /* 0x000fe400000108c9 */
[----:B------:R-:W-:-:S02]  /*b190*/  FFMA.FTZ R194, R149, R197, R194 ;  /* 0x000000c595c27223 */ /* 0x000fc400000100c2 */
[----:B------:R-:W-:Y:S02]  /*b1a0*/  FMUL.FTZ R197, R102, R221 ;  /* 0x000000dd66c57220 */ /* 0x000fe40000410000 */
[-C--:B------:R-:W-:Y:S02]  /*b1b0*/  FFMA.FTZ R203, R130, R198.reuse, R203 ;  /* 0x000000c682cb7223 */ /* 0x080fe400000100cb */
[----:B------:R-:W-:Y:S02]  /*b1c0*/  FMUL.FTZ R202, R142, R199 ;  /* 0x000000c78eca7220 */ /* 0x000fe40000410000 */
[----:B------:R-:W-:Y:S02]  /*b1d0*/  FFMA.FTZ R182, R70, R191, -R182 ;  /* 0x000000bf46b67223 */ /* 0x000fe400000108b6 */
[----:B------:R-:W-:Y:S02]  /*b1e0*/  FADD.FTZ R201, RZ, R201 ;  /* 0x000000c9ffc97221 */ /* 0x000fe40000010000 */
[----:B------:R-:W-:-:S02]  /*b1f0*/  FMUL.FTZ R205, R131, R198 ;  /* 0x000000c683cd7220 */ /* 0x000fc40000410000 */
[----:B------:R-:W-:Y:S02]  /*b200*/  FADD.FTZ R203, R200, R203 ;  /* 0x000000cbc8cb7221 */ /* 0x000fe40000010000 */
[----:B------:R-:W-:Y:S02]  /*b210*/  FFMA.FTZ R202, R141, R197, R202 ;  /* 0x000000c58dca7223 */ /* 0x000fe400000100ca */
[----:B------:R-:W-:Y:S02]  /*b220*/  FADD.FTZ R182, R201, R182 ;  /* 0x000000b6c9b67221 */ /* 0x000fe40000010000 */
[----:B------:R-:W-:Y:S02]  /*b230*/  FFMA.FTZ R205, R130, R196, -R205 ;  /* 0x000000c482cd7223 */ /* 0x000fe400000108cd */
[----:B------:R-:W-:Y:S02]  /*b240*/  FMUL.FTZ R200, R101, R224 ;  /* 0x000000e065c87220 */ /* 0x000fe40000410000 */
[----:B------:R-:W-:-:S02]  /*b250*/  FMUL.FTZ R65, R90, R65 ;  /* 0x000000415a417220 */ /* 0x000fc40000410000 */
[----:B------:R-:W-:Y:S02]  /*b260*/  FADD.FTZ R203, R203, R202 ;  /* 0x000000cacbcb7221 */ /* 0x000fe40000010000 */
[----:B------:R-:W-:Y:S02]  /*b270*/  FADD.FTZ R205, R182, R205 ;  /* 0x000000cdb6cd7221 */ /* 0x000fe40000010000 */
[----:B------:R-:W-:Y:S02]  /*b280*/  FMUL.FTZ R202, R101, R223 ;  /* 0x000000df65ca7220 */ /* 0x000fe40000410000 */
[----:B------:R-:W-:Y:S02]  /*b290*/  FMUL.FTZ R201, R144, R200 ;  /* 0x000000c890c97220 */ /* 0x000fe40000410000 */
[----:B------:R-:W-:Y:S02]  /*b2a0*/  FMUL.FTZ R182, R142, R197 ;  /* 0x000000c58eb67220 */ /* 0x000fe40000410000 */
[----:B------:R-:W-:-:S02]  /*b2b0*/  FMUL.FTZ R208, R164, R65 ;  /* 0x00000041a4d07220 */ /* 0x000fc40000410000 */
[----:B------:R-:W-:Y:S02]  /*b2c0*/  FMUL.FTZ R209, R164, R171 ;  /* 0x000000aba4d17220 */ /* 0x000fe40000410000 */
[----:B------:R-:W-:Y:S02]  /*b2d0*/  FFMA.FTZ R206, R143, R202, R201 ;  /* 0x000000ca8fce7223 */ /* 0x000fe400000100c9 */
[----:B------:R-:W-:Y:S02]  /*b2e0*/  FFMA.FTZ R204, R141, R199, -R182 ;  /* 0x000000c78dcc7223 */ /* 0x000fe400000108b6 */
[----:B------:R-:W-:Y:S02]  /*b2f0*/  FFMA.FTZ R182, R156, R171, R208 ;  /* 0x000000ab9cb67223 */ /* 0x000fe400000100d0 */
[-C--:B------:R-:W-:Y:S02]  /*b300*/  FMUL.FTZ R245, R0, R65.reuse ;  /* 0x0000004100f57220 */ /* 0x080fe40000410000 */
[----:B------:R-:W-:-:S02]  /*b310*/  FFMA.FTZ R171, R156, R65, -R209 ;  /* 0x000000419cab7223 */ /* 0x000fc400000108d1 */
[----:B-1----:R-:W-:Y:S01]  /*b320*/  FADD.FTZ R207, R203, R206 ;  /* 0x000000cecbcf7221 */ /* 0x002fe20000010000 */
[----:B------:R-:W-:Y:S01]  /*b330*/  STS [R166.X4+0x8bc], R245 ;  /* 0x0008bcf5a6007388 */ /* 0x000fe20000004800 */
[----:B------:R-:W-:Y:S02]  /*b340*/  FMUL.FTZ R65, R144, R202 ;  /* 0x000000ca90417220 */ /* 0x000fe40000410000 */
[C---:B------:R-:W-:Y:S02]  /*b350*/  FMUL.FTZ R203, R100.reuse, R226 ;  /* 0x000000e264cb7220 */ /* 0x040fe40000410000 */
[----:B------:R-:W-:Y:S02]  /*b360*/  FADD.FTZ R201, R205, R204 ;  /* 0x000000cccdc97221 */ /* 0x000fe40000010000 */
[----:B------:R-:W-:Y:S02]  /*b370*/  FFMA.FTZ R206, R143, R200, -R65 ;  /* 0x000000c88fce7223 */ /* 0x000fe40000010841 */
[----:B------:R-:W-:-:S02]  /*b380*/  FMUL.FTZ R205, R100, R225 ;  /* 0x000000e164cd7220 */ /* 0x000fc40000410000 */
[----:B------:R-:W-:Y:S02]  /*b390*/  FMUL.FTZ R208, R146, R203 ;  /* 0x000000cb92d07220 */ /* 0x000fe40000410000 */
[----:B------:R-:W-:Y:S02]  /*b3a0*/  FMUL.FTZ R212, R99, R227 ;  /* 0x000000e363d47220 */ /* 0x000fe40000410000 */
[----:B------:R-:W-:Y:S02]  /*b3b0*/  FADD.FTZ R201, R201, R206 ;  /* 0x000000cec9c97221 */ /* 0x000fe40000010000 */
[----:B------:R-:W-:Y:S02]  /*b3c0*/  FFMA.FTZ R206, R145, R205, R208 ;  /* 0x000000cd91ce7223 */ /* 0x000fe400000100d0 */
[----:B------:R-:W-:Y:S02]  /*b3d0*/  FMUL.FTZ R204, R99, R228 ;  /* 0x000000e463cc7220 */ /* 0x000fe40000410000 */
[----:B------:R-:W-:-:S02]  /*b3e0*/  FMUL.FTZ R208, R148, R212 ;  /* 0x000000d494d07220 */ /* 0x000fc40000410000 */
[----:B------:R-:W-:Y:S02]  /*b3f0*/  FADD.FTZ R206, R207, R206 ;  /* 0x000000cecfce7221 */ /* 0x000fe40000010000 */
[-C--:B------:R-:W-:Y:S02]  /*b400*/  FFMA.FTZ R207, R147, R204.reuse, -R208 ;  /* 0x000000cc93cf7223 */ /* 0x080fe400000108d0 */
[----:B------:R-:W-:Y:S02]  /*b410*/  FMUL.FTZ R208, R146, R205 ;  /* 0x000000cd92d07220 */ /* 0x000fe40000410000 */
[----:B------:R-:W-:Y:S02]  /*b420*/  FMUL.FTZ R65, R148, R204 ;  /* 0x000000cc94417220 */ /* 0x000fe40000410000 */
[----:B------:R-:W-:Y:S02]  /*b430*/  FFMA.FTZ R208, R145, R203, -R208 ;  /* 0x000000cb91d07223 */ /* 0x000fe400000108d0 */
[----:B------:R-:W-:-:S02]  /*b440*/  FFMA.FTZ R65, R147, R212, R65 ;  /* 0x000000d493417223 */ /* 0x000fc40000010041 */
[----:B------:R-:W-:Y:S02]  /*b450*/  FADD.FTZ R208, R201, R208 ;  /* 0x000000d0c9d07221 */ /* 0x000fe40000010000 */
[----:B------:R-:W-:Y:S02]  /*b460*/  FADD.FTZ R201, R206, R65 ;  /* 0x00000041cec97221 */ /* 0x000fe40000010000 */
[----:B------:R-:W-:Y:S02]  /*b470*/  FADD.FTZ R208, R208, R207 ;  /* 0x000000cfd0d07221 */ /* 0x000fe40000010000 */
        /* <DEDUP_REMOVED lines=9> */
[----:B------:R-:W-:Y:S01]  /*b510*/  FADD.FTZ R232, R181, R232 ;  /* 0x000000e8b5e87221 */ /* 0x000fe20000010000 */
[----:B------:R-:W-:Y:S01]  /*b520*/  MOV R181, UR39 ;  /* 0x0000002700b57c02 */ /* 0x000fe20008000f00 */
[----:B------:R-:W-:Y:S01]  /*b530*/  FADD.FTZ R177, R184, R177 ;  /* 0x000000b1b8b17221 */ /* 0x000fe20000010000 */
[----:B------:R0:W-:Y:S01]  /*b540*/  STS [R166.X4+0x850], R65 ;  /* 0x00085041a6007388 */ /* 0x0001e20000004800 */
[-C--:B------:R-:W-:Y:S01]  /*b550*/  FMUL.FTZ R233, R4, R187.reuse ;  /* 0x000000bb04e97220 */ /* 0x080fe20000410000 */
[----:B------:R-:W-:Y:S01]  /*b560*/  LEA R198, R181, -R138, 0x1 ;  /* 0x8000008ab5c67211 */ /* 0x000fe200078e08ff */
[----:B------:R-:W-:Y:S02]  /*b570*/  FADD.FTZ R170, R177, R170 ;  /* 0x000000aab1aa7221 */ /* 0x000fe40000010000 */
[----:B------:R-:W-:Y:S01]  /*b580*/  FFMA.FTZ R187, R234, R187, -R235 ;  /* 0x000000bbeabb7223 */ /* 0x000fe200000108eb */
[----:B------:R-:W-:Y:S01]  /*b590*/  ISETP.GE.AND P0, PT, R198, 0x1, PT ;  /* 0x00000001c600780c */ /* 0x000fe20003f06270 */
[----:B------:R-:W-:Y:S01]  /*b5a0*/  FADD.FTZ R67, R170, R67 ;  /* 0x00000043aa437221 */ /* 0x000fe20000010000 */
[----:B------:R-:W-:Y:S01]  /*b5b0*/  STS [R166.X4+0x8a4], R233 ;  /* 0x0008a4e9a6007388 */ /* 0x000fe20000004800 */
[----:B------:R-:W-:-:S02]  /*b5c0*/  FMUL.FTZ R209, R16, R205 ;  /* 0x000000cd10d17220 */ /* 0x000fc40000410000 */
[----:B0-----:R-:W-:Y:S02]  /*b5d0*/  FMUL.FTZ R65, R31, R192 ;  /* 0x000000c01f417220 */ /* 0x001fe40000410000 */
[----:B------:R-:W-:Y:S01]  /*b5e0*/  FMUL.FTZ R211, R16, R203 ;  /* 0x000000cb10d37220 */ /* 0x000fe20000410000 */
[----:B------:R-:W-:Y:S01]  /*b5f0*/  STS [R166.X4+0x868], R209 ;  /* 0x000868d1a6007388 */ /* 0x000fe20000004800 */
        /* <DEDUP_REMOVED lines=8> */
[----:B------:R-:W-:Y:S01]  /*b680*/  STS [R166.X4+0x870], R213 ;  /* 0x000870d5a6007388 */ /* 0x000fe20000004800 */
[----:B------:R-:W-:Y:S02]  /*b690*/  FMUL.FTZ R195, R25, R196 ;  /* 0x000000c419c37220 */ /* 0x000fe40000410000 */
[C---:B------:R-:W-:Y:S01]  /*b6a0*/  FMUL.FTZ R193, R28.reuse, R193 ;  /* 0x000000c11cc17220 */ /* 0x040fe20000410000 */
[----:B------:R-:W-:Y:S01]  /*b6b0*/  STS [R166.X4+0x874], R219 ;  /* 0x000874dba6007388 */ /* 0x000fe20000004800 */
[----:B------:R-:W-:Y:S02]  /*b6c0*/  FMUL.FTZ R191, R28, R191 ;  /* 0x000000bf1cbf7220 */ /* 0x000fe40000410000 */
[----:B------:R-:W-:Y:S01]  /*b6d0*/  FMUL.FTZ R177, R31, R190 ;  /* 0x000000be1fb17220 */ /* 0x000fe20000410000 */
[----:B------:R-:W-:Y:S01]  /*b6e0*/  STS [R166.X4+0x86c], R211 ;  /* 0x00086cd3a6007388 */ /* 0x000fe20000004800 */
[----:B------:R-:W-:-:S02]  /*b6f0*/  FADD.FTZ R187, R232, R187 ;  /* 0x000000bbe8bb7221 */ /* 0x000fc40000010000 */
[----:B------:R-:W-:Y:S01]  /*b700*/  FADD.FTZ R64, R67, R64 ;  /* 0x0000004043407221 */ /* 0x000fe20000010000 */
[----:B------:R-:W-:Y:S01]  /*b710*/  STS [R166.X4+0x860], R203 ;  /* 0x000860cba6007388 */ /* 0x000fe20000004800 */
[----:B0-----:R-:W-:Y:S02]  /*b720*/  FMUL.FTZ R65, R180, UR43 ;  /* 0x0000002bb4417c20 */ /* 0x001fe40008410000 */
[----:B------:R-:W-:Y:S01]  /*b730*/  FADD.FTZ R200, R187, R66 ;  /* 0x00000042bbc87221 */ /* 0x000fe20000010000 */
[----:B------:R-:W-:Y:S01]  /*b740*/  STS [R166.X4+0x864], R205 ;  /* 0x000864cda6007388 */ /* 0x000fe20000004800 */
[----:B-1----:R-:W-:Y:S02]  /*b750*/  FADD.FTZ R199, R64, R183 ;  /* 0x000000b740c77221 */ /* 0x002fe40000010000 */
[----:B------:R-:W-:Y:S01]  /*b760*/  FFMA.FTZ R184, R220, UR45, -R65 ;  /* 0x0000002ddcb87c23 */ /* 0x000fe20008010841 */
[----:B------:R0:W-:Y:S01]  /*b770*/  STS [R166.X4+0x858], R197 ;  /* 0x000858c5a6007388 */ /* 0x0001e20000004800 */
[----:B------:R-:W-:-:S02]  /*b780*/  FMUL.FTZ R67, R210, UR43 ;  /* 0x0000002bd2437c20 */ /* 0x000fc40008410000 */
[----:B------:R-:W-:Y:S01]  /*b790*/  FMUL.FTZ R194, R216, UR43 ;  /* 0x0000002bd8c27c20 */ /* 0x000fe20008410000 */
[----:B------:R1:W-:Y:S01]  /*b7a0*/  STS [R166.X4+0x854], R195 ;  /* 0x000854c3a6007388 */ /* 0x0003e20000004800 */
[----:B------:R-:W-:Y:S02]  /*b7b0*/  FMUL.FTZ R192, R228, UR43 ;  /* 0x0000002be4c07c20 */ /* 0x000fe40008410000 */
[----:B------:R-:W-:Y:S01]  /*b7c0*/  FMUL.FTZ R190, R226, UR43 ;  /* 0x0000002be2be7c20 */ /* 0x000fe20008410000 */
[----:B------:R2:W-:Y:S01]  /*b7d0*/  STS [R166.X4+0x848], R193 ;  /* 0x000848c1a6007388 */ /* 0x0005e20000004800 */
[----:B------:R-:W-:Y:S02]  /*b7e0*/  FMUL.FTZ R189, R223, UR43 ;  /* 0x0000002bdfbd7c20 */ /* 0x000fe40008410000 */
[----:B0-----:R-:W-:Y:S01]  /*b7f0*/  FMUL.FTZ R197, R168, UR43 ;  /* 0x0000002ba8c57c20 */ /* 0x001fe20008410000 */
[----:B------:R0:W-:Y:S01]  /*b800*/  STS [R166.X4+0x84c], R191 ;  /* 0x00084cbfa6007388 */ /* 0x0001e20000004800 */
[----:B------:R-:W-:-:S02]  /*b810*/  FMUL.FTZ R188, R224, UR43 ;  /* 0x0000002be0bc7c20 */ /* 0x000fc40008410000 */
[----:B-1----:R-:W-:Y:S01]  /*b820*/  FMUL.FTZ R195, R215, UR43 ;  /* 0x0000002bd7c37c20 */ /* 0x002fe20008410000 */
[----:B------:R1:W-:Y:S01]  /*b830*/  STS [R166.X4+0x844], R177 ;  /* 0x000844b1a6007388 */ /* 0x0003e20000004800 */
[----:B------:R-:W-:Y:S02]  /*b840*/  FMUL.FTZ R187, R221, UR43 ;  /* 0x0000002bddbb7c20 */ /* 0x000fe40008410000 */
[----:B--2---:R-:W-:Y:S02]  /*b850*/  FMUL.FTZ R193, R227, UR43 ;  /* 0x0000002be3c17c20 */ /* 0x004fe40008410000 */
[----:B------:R-:W-:Y:S02]  /*b860*/  FMUL.FTZ R186, R222, UR43 ;  /* 0x0000002bdeba7c20 */ /* 0x000fe40008410000 */
[----:B0-----:R-:W-:Y:S02]  /*b870*/  FMUL.FTZ R191, R225, UR43 ;  /* 0x0000002be1bf7c20 */ /* 0x001fe40008410000 */
[----:B------:R-:W-:-:S02]  /*b880*/  FMUL.FTZ R183, R220, UR43 ;  /* 0x0000002bdcb77c20 */ /* 0x000fc40008410000 */
[----:B------:R-:W-:Y:S02]  /*b890*/  FMUL.FTZ R65, R217, UR43 ;  /* 0x0000002bd9417c20 */ /* 0x000fe40008410000 */
[----:B------:R-:W-:Y:S02]  /*b8a0*/  FMUL.FTZ R64, R218, UR43 ;  /* 0x0000002bda407c20 */ /* 0x000fe40008410000 */
[----:B-1----:R-:W-:Y:S02]  /*b8b0*/  FMUL.FTZ R166, R240, UR43 ;  /* 0x0000002bf0a67c20 */ /* 0x002fe40008410000 */
[----:B------:R-:W-:Y:S02]  /*b8c0*/  FMUL.FTZ R177, R241, UR43 ;  /* 0x0000002bf1b17c20 */ /* 0x000fe40008410000 */
        /* <DEDUP_REMOVED lines=12> */
[----:B------:R-:W-:Y:S02]  /*b990*/  FFMA.FTZ R183, R180, UR45, R183 ;  /* 0x0000002db4b77c23 */ /* 0x000fe400080100b7 */
[----:B------:R-:W-:-:S02]  /*b9a0*/  FFMA.FTZ R170, R218, UR45, -R65 ;  /* 0x0000002ddaaa7c23 */ /* 0x000fc40008010841 */
[----:B------:R-:W-:Y:S02]  /*b9b0*/  FFMA.FTZ R181, R217, UR45, R64 ;  /* 0x0000002dd9b57c23 */ /* 0x000fe40008010040 */
[----:B------:R-:W-:Y:S02]  /*b9c0*/  FFMA.FTZ R166, R241, UR45, -R166 ;  /* 0x0000002df1a67c23 */ /* 0x000fe400080108a6 */
        /* <DEDUP_REMOVED lines=34> */
.L_x_8855:
[----:B------:R-:W-:Y:S05]  /*bbf0*/  BSYNC B0 ;  /* 0x0000000000007941 */ /* 0x000fea0003800000 */
.L_x_8854:
[----:B------:R-:W-:Y:S01]  /*bc00*/  ULDC.64 UR34, c[0x0][0x298] ;  /* 0x0000a60000227ab9 */ /* 0x000fe20000000a00 */
[----:B------:R-:W-:Y:S01]  /*bc10*/  FMUL.FTZ R139, R34, R139 ;  /* 0x0000008b228b7220 */ /* 0x000fe20000410000 */
[----:B------:R-:W-:Y:S01]  /*bc20*/  USHF.R.U32.HI UR36, URZ, 0x1, UR35 ;  /* 0x000000013f247899 */ /* 0x000fe20008011623 */
[----:B------:R-:W-:Y:S01]  /*bc30*/  FADD.FTZ R200, R200, R185 ;  /* 0x000000b9c8c87221 */ /* 0x000fe20000010000 */
[----:B------:R-:W-:Y:S01]  /*bc40*/  USHF.R.U64 UR34, UR34, 0x1, UR35 ;  /* 0x0000000122227899 */ /* 0x000fe20008001223 */
[----:B------:R-:W-:Y:S01]  /*bc50*/  FADD.FTZ R160, R160, R139 ;  /* 0x0000008ba0a07221 */ /* 0x000fe20000010000 */
[----:B------:R-:W-:Y:S01]  /*bc60*/  UIMAD UR35, UR36, UR12, URZ ;  /* 0x0000000c242372a4 */ /* 0x000fe2000f8e023f */
[----:B------:R-:W-:Y:S01]  /*bc70*/  IADD3 R139, R138, 0x40, RZ ;  /* 0x000000408a8b7810 */ /* 0x000fe20007ffe0ff */
[----:B------:R-:W-:Y:S01]  /*bc80*/  UIMAD.WIDE.U32 UR36, UR34, UR12, URZ ;  /* 0x0000000c222472a5 */ /* 0x000fe2000f8e003f */
[----:B------:R-:W-:Y:S01]  /*bc90*/  BSSY B0, `(.L_x_8856) ;  /* 0x0000028000007945 */ /* 0x000fe20003800000 */
[----:B------:R-:W-:Y:S01]  /*bca0*/  UIMAD UR42, UR13, UR34, UR35 ;  /* 0x000000220d2a72a4 */ /* 0x000fe2000f8e0223 */
[----:B------:R-:W-:Y:S01]  /*bcb0*/  FADD.FTZ R182, R199, R182 ;  /* 0x000000b6c7b67221 */ /* 0x000fe20000010000 */
[----:B------:R-:W-:Y:S01]  /*bcc0*/  ULDC UR43, c[0x0][0x174] ;  /* 0x00005d00002b7ab9 */ /* 0x000fe20000000800 */
[C---:B------:R-:W-:Y:S01]  /*bcd0*/  ISETP.GE.AND P1, PT, R198.reuse, 0x41, PT ;  /* 0x00000041c600780c */ /* 0x040fe20003f26270 */
[----:B------:R-:W-:Y:S01]  /*bce0*/  ULDC.64 UR34, c[0x0][0x2a0] ;  /* 0x0000a80000227ab9 */ /* 0x000fe20000000a00 */
[----:B------:R-:W-:Y:S01]  /*bcf0*/  ISETP.GE.AND P2, PT, R198, 0x61, PT ;  /* 0x00000061c600780c */ /* 0x000fe20003f46270 */
[----:B------:R-:W-:Y:S01]  /*bd00*/  UIADD3 UR37, UR42, UR37, URZ ;  /* 0x000000252a257290 */ /* 0x000fe2000fffe03f */
[----:B------:R-:W-:Y:S01]  /*bd10*/  FADD.FTZ R171, R200, R171 ;  /* 0x000000abc8ab7221 */ /* 0x000fe20000010000 */
[----:B------:R-:W-:Y:S01]  /*bd20*/  UIMAD UR42, UR15, UR34, URZ ;  /* 0x000000220f2a72a4 */ /* 0x000fe2000f8e023f */
[----:B------:R-:W-:Y:S01]  /*bd30*/  IADD3 R185, R138, 0x60, RZ ;  /* 0x000000608ab97810 */ /* 0x000fe20007ffe0ff */
[----:B------:R-:W-:Y:S01]  /*bd40*/  UIMAD.WIDE.U32 UR36, UR14, UR34, UR36 ;  /* 0x000000220e2472a5 */ /* 0x000fe2000f8e0024 */
[----:B------:R-:W-:Y:S01]  /*bd50*/  LEA.HI.SX32 R139, R139, R138, 0x1b ;  /* 0x0000008a8b8b7211 */ /* 0x000fe200078fdaff */
        /* <DEDUP_REMOVED lines=11> */
[----:B0-----:R-:W-:Y:S01]  /*be10*/  MOV R67, UR34 ;  /* 0x0000002200437c02 */ /* 0x001fe20008000f00 */
[----:B------:R-:W-:Y:S01]  /*be20*/  ULDC.64 UR34, c[0x0][0x2b0] ;  /* 0x0000ac0000227ab9 */ /* 0x000fe20000000a00 */
[----:B------:R-:W-:Y:S01]  /*be30*/  ISETP.GE.AND P0, PT, R198, 0x21, PT ;  /* 0x00000021c600780c */ /* 0x000fe20003f06270 */
[----:B------:R-:W-:Y:S01]  /*be40*/  UIMAD UR34, UR37, UR34, URZ ;  /* 0x00000022252272a4 */ /* 0x000fe2000f8e023f */
[----:B------:R-:W-:Y:S01]  /*be50*/  MOV R201, UR36 ;  /* 0x0000002400c97c02 */ /* 0x000fe20008000f00 */
[----:B------:R-:W-:Y:S02]  /*be60*/  IMAD.WIDE R64, R67, 0x4, R64 ;  /* 0x0000000443407825 */ /* 0x000fe400078e0240 */
[----:B------:R-:W-:-:S02]  /*be70*/  UIMAD UR34, UR36, UR35, UR34 ;  /* 0x00000023242272a4 */ /* 0x000fc4000f8e0222 */
[----:B------:R-:W-:Y:S02]  /*be80*/  FMUL.FTZ R67, R34, R140 ;  /* 0x0000008c22437220 */ /* 0x000fe40000410000 */
[----:B------:R-:W-:-:S04]  /*be90*/  IMAD.WIDE.U32 R64, R201, c[0x0][0x2b0], R64 ;  /* 0x0000ac00c9407a25 */ /* 0x000fc800078e0040 */
[----:B------:R-:W-:Y:S01]  /*bea0*/  FADD.FTZ R158, R158, -R67 ;  /* 0x800000439e9e7221 */ /* 0x000fe20000010000 */
[----:B------:R-:W-:Y:S02]  /*beb0*/  IADD3 R67, R138, 0x20, RZ ;  /* 0x000000208a437810 */ /* 0x000fe40007ffe0ff */
[----:B------:R-:W-:Y:S02]  /*bec0*/  IADD3 R65, R65, UR34, RZ ;  /* 0x0000002241417c10 */ /* 0x000fe4000fffe0ff */
[----:B------:R-:W-:-:S06]  /*bed0*/  LEA.HI.SX32 R67, R67, R138, 0x1b ;  /* 0x0000008a43437211 */ /* 0x000fcc00078fdaff */
[----:B------:R-:W0:Y:S01]  /*bee0*/  LDS R67, [R67.X4+0x8c0] ;  /* 0x0008c00043437984 */ /* 0x000e220000004800 */
[----:B------:R-:W-:Y:S05]  /*bef0*/  @!P0 BRA `(.L_x_8857) ;  /* 0x0000001000008947 */ /* 0x000fea0003800000 */
[----:B0-----:R0:W-:Y:S02]  /*bf00*/  RED.E.ADD.F32.FTZ.RN.STRONG.GPU [R64.64+-0xf80], R67 ;  /* 0xfff080434000798e */ /* 0x0011e4000c10e7a0 */
.L_x_8857:
[----:B------:R-:W-:Y:S05]  /*bf10*/  BSYNC B0 ;  /* 0x0000000000007941 */ /* 0x000fea0003800000 */
.L_x_8856:
[----:B------:R-:W1:Y:S01]  /*bf20*/  LDS R139, [R139.X4+0x940] ;  /* 0x000940008b8b7984 */ /* 0x000e620000004800 */
[----:B------:R-:W-:Y:S01]  /*bf30*/  BSSY B0, `(.L_x_8858) ;  /* 0x0000004000007945 */ /* 0x000fe20003800000 */
[----:B------:R-:W-:Y:S01]  /*bf40*/  LEA.HI.SX32 R185, R185, R138, 0x1b ;  /* 0x0000008ab9b97211 */ /* 0x000fe200078fdaff */
[----:B------:R-:W-:Y:S05]  /*bf50*/  @!P1 BRA `(.L_x_8859) ;  /* 0x0000001000009947 */ /* 0x000fea0003800000 */
[----:B-1----:R1:W-:Y:S02]  /*bf60*/  RED.E.ADD.F32.FTZ.RN.STRONG.GPU [R64.64+-0xf00], R139 ;  /* 0xfff1008b4000798e */ /* 0x0023e4000c10e7a0 */
.L_x_8859:
[----:B------:R-:W-:Y:S05]  /*bf70*/  BSYNC B0 ;  /* 0x0000000000007941 */ /* 0x000fea0003800000 */
.L_x_8858:
[----:B------:R-:W2:Y:S01]  /*bf80*/  LDS R185, [R185.X4+0x9c0] ;  /* 0x0009c000b9b97984 */ /* 0x000ea20000004800 */
[----:B------:R-:W-:Y:S01]  /*bf90*/  BSSY B0, `(.L_x_8860) ;  /* 0x0000005000007945 */ /* 0x000fe20003800000 */
[C---:B0-----:R-:W-:Y:S02]  /*bfa0*/  IADD3 R67, R138.reuse, 0x80, RZ ;  /* 0x000000808a437810 */ /* 0x041fe40007ffe0ff */
[----:B-1----:R-:W-:Y:S01]  /*bfb0*/  IADD3 R139, R138, 0xa0, RZ ;  /* 0x000000a08a8b7810 */ /* 0x002fe20007ffe0ff */
[----:B------:R-:W-:Y:S05]  /*bfc0*/  @!P2 BRA `(.L_x_8861) ;  /* 0x000000100000a947 */ /* 0x000fea0003800000 */
[----:B--2---:R0:W-:Y:S02]  /*bfd0*/  RED.E.ADD.F32.FTZ.RN.STRONG.GPU [R64.64+-0xe80], R185 ;  /* 0xfff180b94000798e */ /* 0x0041e4000c10e7a0 */
.L_x_8861:
[----:B------:R-:W-:Y:S05]  /*bfe0*/  BSYNC B0 ;  /* 0x0000000000007941 */ /* 0x000fea0003800000 */
.L_x_8860:
        /* <DEDUP_REMOVED lines=14> */
.L_x_8863:
[----:B------:R-:W-:Y:S05]  /*c0d0*/  BSYNC B0 ;  /* 0x0000000000007941 */ /* 0x000fea0003800000 */
.L_x_8862:
[----:B------:R-:W1:Y:S01]  /*c0e0*/  LDS R139, [R139.X4+0xac0] ;  /* 0x000ac0008b8b7984 */ /* 0x000e620000004800 */
[----:B------:R-:W-:Y:S01]  /*c0f0*/  BSSY B0, `(.L_x_8864) ;  /* 0x0000005000007945 */ /* 0x000fe20003800000 */
[----:B0-----:R-:W-:Y:S02]  /*c100*/  IADD3 R67, R138, 0xe0, RZ ;  /* 0x000000e08a437810 */ /* 0x001fe40007ffe0ff */
[----:B------:R-:W-:Y:S01]  /*c110*/  LEA.HI.SX32 R185, R185, R138, 0x1b ;  /* 0x0000008ab9b97211 */ /* 0x000fe200078fdaff */
[----:B------:R-:W-:Y:S05]  /*c120*/  @!P0 BRA `(.L_x_8865) ;  /* 0x0000001000008947 */ /* 0x000fea0003800000 */
[----:B-1----:R0:W-:Y:S02]  /*c130*/  RED.E.ADD.F32.FTZ.RN.STRONG.GPU [R64.64+-0xd80], R139 ;  /* 0xfff2808b4000798e */ /* 0x0021e4000c10e7a0 */
.L_x_8865:
[----:B------:R-:W-:Y:S05]  /*c140*/  BSYNC B0 ;  /* 0x0000000000007941 */ /* 0x000fea0003800000 */
.L_x_8864:
[----:B------:R-:W2:Y:S01]  /*c150*/  LDS R185, [R185.X4+0xb40] ;  /* 0x000b4000b9b97984 */ /* 0x000ea20000004800 */
[----:B------:R-:W-:Y:S01]  /*c160*/  BSSY B0, `(.L_x_8866) ;  /* 0x0000005000007945 */ /* 0x000fe20003800000 */
[----:B01----:R-:W-:-:S02]  /*c170*/  IADD3 R139, R138, 0x100, RZ ;  /* 0x000001008a8b7810 */ /* 0x003fc40007ffe0ff */
[----:B------:R-:W-:Y:S01]  /*c180*/  LEA.HI.SX32 R67, R67, R138, 0x1b ;  /* 0x0000008a43437211 */ /* 0x000fe200078fdaff */
[----:B------:R-:W-:Y:S05]  /*c190*/  @!P1 BRA `(.L_x_8867) ;  /* 0x0000001000009947 */ /* 0x000fea0003800000 */
[----:B--2---:R0:W-:Y:S02]  /*c1a0*/  RED.E.ADD.F32.FTZ.RN.STRONG.GPU [R64.64+-0xd00], R185 ;  /* 0xfff300b94000798e */ /* 0x0041e4000c10e7a0 */
.L_x_8867:
[----:B------:R-:W-:Y:S05]  /*c1b0*/  BSYNC B0 ;  /* 0x0000000000007941 */ /* 0x000fea0003800000 */
.L_x_8866:
[----:B------:R-:W1:Y:S01]  /*c1c0*/  LDS R67, [R67.X4+0xbc0] ;  /* 0x000bc00043437984 */ /* 0x000e620000004800 */
[----:B------:R-:W-:Y:S01]  /*c1d0*/  BSSY B0, `(.L_x_8868) ;  /* 0x0000005000007945 */ /* 0x000fe20003800000 */
[----:B0-2---:R-:W-:Y:S02]  /*c1e0*/  IADD3 R185, R138, 0x120, RZ ;  /* 0x000001208ab97810 */ /* 0x005fe40007ffe0ff */
[----:B------:R-:W-:Y:S01]  /*c1f0*/  LEA.HI.SX32 R139, R139, R138, 0x1b ;  /* 0x0000008a8b8b7211 */ /* 0x000fe200078fdaff */
[----:B------:R-:W-:Y:S05]  /*c200*/  @!P2 BRA `(.L_x_8869) ;  /* 0x000000100000a947 */ /* 0x000fea0003800000 */
[----:B-1----:R0:W-:Y:S02]  /*c210*/  RED.E.ADD.F32.FTZ.RN.STRONG.GPU [R64.64+-0xc80], R67 ;  /* 0xfff380434000798e */ /* 0x0021e4000c10e7a0 */
.L_x_8869:
[----:B------:R-:W-:Y:S05]  /*c220*/  BSYNC B0 ;  /* 0x0000000000007941 */ /* 0x000fea0003800000 */
.L_x_8868:
[----:B------:R-:W2:Y:S01]  /*c230*/  LDS R139, [R139.X4+0xc40] ;  /* 0x000c40008b8b7984 */ /* 0x000ea20000004800 */
[----:B------:R-:W-:Y:S01]  /*c240*/  BSSY B0, `(.L_x_8870) ;  /* 0x0000005000007945 */ /* 0x000fe20003800000 */
[----:B01----:R-:W-:Y:S02]  /*c250*/  IADD3 R67, R138, 0x140, RZ ;  /* 0x000001408a437810 */ /* 0x003fe40007ffe0ff */
[----:B------:R-:W-:Y:S01]  /*c260*/  LEA.HI.SX32 R185, R185, R138, 0x1b ;  /* 0x0000008ab9b97211 */ /* 0x000fe200078fdaff */
[----:B------:R-:W-:Y:S05]  /*c270*/  @!P3 BRA `(.L_x_8871) ;  /* 0x000000100000b947 */ /* 0x000fea0003800000 */
[----:B--2---:R0:W-:Y:S02]  /*c280*/  RED.E.ADD.F32.FTZ.RN.STRONG.GPU [R64.64+-0xc00], R139 ;  /* 0xfff4008b4000798e */ /* 0x0041e4000c10e7a0 */
.L_x_8871:
[----:B------:R-:W-:Y:S05]  /*c290*/  BSYNC B0 ;  /* 0x0000000000007941 */ /* 0x000fea0003800000 */
.L_x_8870:
[----:B------:R-:W1:Y:S01]  /*c2a0*/  LDS R185, [R185.X4+0xcc0] ;  /* 0x000cc000b9b97984 */ /* 0x000e620000004800 */
[----:B------:R-:W-:Y:S01]  /*c2b0*/  BSSY B0, `(.L_x_8872) ;  /* 0x0000004000007945 */ /* 0x000fe20003800000 */
[----:B------:R-:W-:Y:S01]  /*c2c0*/  LEA.HI.SX32 R67, R67, R138, 0x1b ;  /* 0x0000008a43437211 */ /* 0x000fe200078fdaff */
[----:B------:R-:W-:Y:S05]  /*c2d0*/  @!P4 BRA `(.L_x_8873) ;  /* 0x000000100000c947 */ /* 0x000fea0003800000 */
[----:B-1----:R1:W-:Y:S02]  /*c2e0*/  RED.E.ADD.F32.FTZ.RN.STRONG.GPU [R64.64+-0xb80], R185 ;  /* 0xfff480b94000798e */ /* 0x0023e4000c10e7a0 */
.L_x_8873:
[----:B------:R-:W-:Y:S05]  /*c2f0*/  BSYNC B0 ;  /* 0x0000000000007941 */ /* 0x000fea0003800000 */
.L_x_8872:
[----:B------:R-:W3:Y:S01]  /*c300*/  LDS R67, [R67.X4+0xd40] ;  /* 0x000d400043437984 */ /* 0x000ee20000004800 */
[----:B------:R-:W-:Y:S01]  /*c310*/  BSSY B0, `(.L_x_8874) ;  /* 0x0000005000007945 */ /* 0x000fe20003800000 */
[----:B0-2---:R-:W-:-:S02]  /*c320*/  IADD3 R139, R138, 0x160, RZ ;  /* 0x000001608a8b7810 */ /* 0x005fc40007ffe0ff */
[----:B-1----:R-:W-:Y:S01]  /*c330*/  IADD3 R185, R138, 0x180, RZ ;  /* 0x000001808ab97810 */ /* 0x002fe20007ffe0ff */
[----:B------:R-:W-:Y:S05]  /*c340*/  @!P5 BRA `(.L_x_8875) ;  /* 0x000000100000d947 */ /* 0x000fea0003800000 */
[----:B---3--:R0:W-:Y:S02]  /*c350*/  RED.E.ADD.F32.FTZ.RN.STRONG.GPU [R64.64+-0xb00], R67 ;  /* 0xfff500434000798e */ /* 0x0081e4000c10e7a0 */
.L_x_8875:
[----:B------:R-:W-:Y:S05]  /*c360*/  BSYNC B0 ;  /* 0x0000000000007941 */ /* 0x000fea0003800000 */
.L_x_8874:
        /* <DEDUP_REMOVED lines=14> */
.L_x_8877:
[----:B------:R-:W-:Y:S05]  /*c450*/  BSYNC B0 ;  /* 0x0000000000007941 */ /* 0x000fea0003800000 */
.L_x_8876:
[----:B------:R-:W1:Y:S01]  /*c460*/  LDS R185, [R185.X4+0xe40] ;  /* 0x000e4000b9b97984 */ /* 0x000e620000004800 */
[----:B------:R-:W-:Y:S01]  /*c470*/  BSSY B0, `(.L_x_8878) ;  /* 0x0000005000007945 */ /* 0x000fe20003800000 */
[----:B0-----:R-:W-:-:S02]  /*c480*/  IADD3 R139, R138, 0x1c0, RZ ;  /* 0x000001c08a8b7810 */ /* 0x001fc40007ffe0ff */
[----:B------:R-:W-:Y:S01]  /*c490*/  LEA.HI.SX32 R67, R67, R138, 0x1b ;  /* 0x0000008a43437211 */ /* 0x000fe200078fdaff */
[----:B------:R-:W-:Y:S05]  /*c4a0*/  @!P0 BRA `(.L_x_8879) ;  /* 0x0000001000008947 */ /* 0x000fea0003800000 */
[----:B-1----:R0:W-:Y:S02]  /*c4b0*/  RED.E.ADD.F32.FTZ.RN.STRONG.GPU [R64.64+-0xa00], R185 ;  /* 0xfff600b94000798e */ /* 0x0021e4000c10e7a0 */
.L_x_8879:
[----:B------:R-:W-:Y:S05]  /*c4c0*/  BSYNC B0 ;  /* 0x0000000000007941 */ /* 0x000fea0003800000 */
.L_x_8878:
[----:B------:R-:W2:Y:S01]  /*c4d0*/  LDS R67, [R67.X4+0xec0] ;  /* 0x000ec00043437984 */ /* 0x000ea20000004800 */
[----:B------:R-:W-:Y:S01]  /*c4e0*/  BSSY B0, `(.L_x_8880) ;  /* 0x0000005000007945 */ /* 0x000fe20003800000 */
[----:B01----:R-:W-:Y:S02]  /*c4f0*/  IADD3 R185, R138, 0x1e0, RZ ;  /* 0x000001e08ab97810 */ /* 0x003fe40007ffe0ff */
[----:B------:R-:W-:Y:S01]  /*c500*/  LEA.HI.SX32 R139, R139, R138, 0x1b ;  /* 0x0000008a8b8b7211 */ /* 0x000fe200078fdaff */
[----:B------:R-:W-:Y:S05]  /*c510*/  @!P1 BRA `(.L_x_8881) ;  /* 0x0000001000009947 */ /* 0x000fea0003800000 */
[----:B--2---:R0:W-:Y:S02]  /*c520*/  RED.E.ADD.F32.FTZ.RN.STRONG.GPU [R64.64+-0x980], R67 ;  /* 0xfff680434000798e */ /* 0x0041e4000c10e7a0 */
.L_x_8881:
[----:B------:R-:W-:Y:S05]  /*c530*/  BSYNC B0 ;  /* 0x0000000000007941 */ /* 0x000fea0003800000 */
.L_x_8880:
[----:B------:R-:W1:Y:S01]  /*c540*/  LDS R139, [R139.X4+0xf40] ;  /* 0x000f40008b8b7984 */ /* 0x000e620000004800 */
[----:B------:R-:W-:Y:S01]  /*c550*/  BSSY B0, `(.L_x_8882) ;  /* 0x0000004000007945 */ /* 0x000fe20003800000 */
[----:B------:R-:W-:Y:S01]  /*c560*/  LEA.HI.SX32 R185, R185, R138, 0x1b ;  /* 0x0000008ab9b97211 */ /* 0x000fe200078fdaff */
[----:B------:R-:W-:Y:S05]  /*c570*/  @!P2 BRA `(.L_x_8883) ;  /* 0x000000100000a947 */ /* 0x000fea0003800000 */
[----:B-1----:R1:W-:Y:S02]  /*c580*/  RED.E.ADD.F32.FTZ.RN.STRONG.GPU [R64.64+-0x900], R139 ;  /* 0xfff7008b4000798e */ /* 0x0023e4000c10e7a0 */
.L_x_8883:
[----:B------:R-:W-:Y:S05]  /*c590*/  BSYNC B0 ;  /* 0x0000000000007941 */ /* 0x000fea0003800000 */
.L_x_8882:
[----:B------:R-:W3:Y:S01]  /*c5a0*/  LDS R185, [R185.X4+0xfc0] ;  /* 0x000fc000b9b97984 */ /* 0x000ee20000004800 */
[C---:B------:R-:W-:Y:S01]  /*c5b0*/  IADD3 R66, R138.reuse, 0x200, RZ ;  /* 0x000002008a427810 */ /* 0x040fe20007ffe0ff */
[----:B------:R-:W-:Y:S01]  /*c5c0*/  BSSY B0, `(.L_x_8884) ;  /* 0x0000005000007945 */ /* 0x000fe20003800000 */
[----:B0-2---:R-:W-:-:S02]  /*c5d0*/  IADD3 R67, R138, 0x220, RZ ;  /* 0x000002208a437810 */ /* 0x005fc40007ffe0ff */
[----:B------:R-:W-:Y:S01]  /*c5e0*/  LEA.HI.SX32 R66, R66, R138, 0x1b ;  /* 0x0000008a42427211 */ /* 0x000fe200078fdaff */
[----:B------:R-:W-:Y:S05]  /*c5f0*/  @!P3 BRA `(.L_x_8885) ;  /* 0x000000100000b947 */ /* 0x000fea0003800000 */
[----:B---3--:R0:W-:Y:S02]  /*c600*/  RED.E.ADD.F32.FTZ.RN.STRONG.GPU [R64.64+-0x880], R185 ;  /* 0xfff780b94000798e */ /* 0x0081e4000c10e7a0 */
.L_x_8885:
[----:B------:R-:W-:Y:S05]  /*c610*/  BSYNC B0 ;  /* 0x0000000000007941 */ /* 0x000fea0003800000 */
.L_x_8884:
[----:B-1----:R-:W-:Y:S01]  /*c620*/  LEA.HI.SX32 R139, R67, R138, 0x1b ;  /* 0x0000008a438b7211 */ /* 0x002fe200078fdaff */
[----:B------:R-:W-:Y:S01]  /*c630*/  BSSY B0, `(.L_x_8886) ;  /* 0x0000004000007945 */ /* 0x000fe20003800000 */
[----:B------:R1:W2:Y:S01]  /*c640*/  LDS R67, [R66.X4+0x1040] ;  /* 0x0010400042437984 */ /* 0x0002a20000004800 */
[----:B------:R-:W-:Y:S05]  /*c650*/  @!P4 BRA `(.L_x_8887) ;  /* 0x000000100000c947 */ /* 0x000fea0003800000 */
[----:B--2---:R2:W-:Y:S02]  /*c660*/  RED.E.ADD.F32.FTZ.RN.STRONG.GPU [R64.64+-0x800], R67 ;  /* 0xfff800434000798e */ /* 0x0045e4000c10e7a0 */
.L_x_8887:
[----:B------:R-:W-:Y:S05]  /*c670*/  BSYNC B0 ;  /* 0x0000000000007941 */ /* 0x000fea0003800000 */
.L_x_8886:
[----:B------:R-:W4:Y:S01]  /*c680*/  LDS R139, [R139.X4+0x10c0] ;  /* 0x0010c0008b8b7984 */ /* 0x000f220000004800 */
[----:B------:R-:W-:Y:S01]  /*c690*/  BSSY B0, `(.L_x_8888) ;  /* 0x0000005000007945 */ /* 0x000fe20003800000 */
[C---:B--2---:R-:W-:Y:S02]  /*c6a0*/  IADD3 R67, R138.reuse, 0x240, RZ ;  /* 0x000002408a437810 */ /* 0x044fe40007ffe0ff */
[----:B0--3--:R-:W-:Y:S01]  /*c6b0*/  IADD3 R185, R138, 0x260, RZ ;  /* 0x000002608ab97810 */ /* 0x009fe20007ffe0ff */
[----:B------:R-:W-:Y:S05]  /*c6c0*/  @!P5 BRA `(.L_x_8889) ;  /* 0x000000100000d947 */ /* 0x000fea0003800000 */
[----:B----4-:R0:W-:Y:S02]  /*c6d0*/  RED.E.ADD.F32.FTZ.RN.STRONG.GPU [R64.64+-0x780], R139 ;  /* 0xfff8808b4000798e */ /* 0x0101e4000c10e7a0 */
.L_x_8889:
[----:B------:R-:W-:Y:S05]  /*c6e0*/  BSYNC B0 ;  /* 0x0000000000007941 */ /* 0x000fea0003800000 */
.L_x_8888:
        /* <DEDUP_REMOVED lines=14> */
.L_x_8891:
[----:B------:R-:W-:Y:S05]  /*c7d0*/  BSYNC B0 ;  /* 0x0000000000007941 */ /* 0x000fea0003800000 */
.L_x_8890:
[----:B------:R-:W2:Y:S01]  /*c7e0*/  LDS R185, [R185.X4+0x11c0] ;  /* 0x0011c000b9b97984 */ /* 0x000ea20000004800 */
[----:B------:R-:W-:Y:S01]  /*c7f0*/  BSSY B0, `(.L_x_8892) ;  /* 0x0000005000007945 */ /* 0x000fe20003800000 */
[----:B0-----:R-:W-:Y:S02]  /*c800*/  IADD3 R67, R138, 0x2a0, RZ ;  /* 0x000002a08a437810 */ /* 0x001fe40007ffe0ff */
[----:B------:R-:W-:Y:S01]  /*c810*/  LEA.HI.SX32 R139, R139, R138, 0x1b ;  /* 0x0000008a8b8b7211 */ /* 0x000fe200078fdaff */
[----:B------:R-:W-:Y:S05]  /*c820*/  @!P0 BRA `(.L_x_8893) ;  /* 0x0000001000008947 */ /* 0x000fea0003800000 */
[----:B--2---:R0:W-:Y:S02]  /*c830*/  RED.E.ADD.F32.FTZ.RN.STRONG.GPU [R64.64+-0x680], R185 ;  /* 0xfff980b94000798e */ /* 0x0041e4000c10e7a0 */
.L_x_8893:
[----:B------:R-:W-:Y:S05]  /*c840*/  BSYNC B0 ;  /* 0x0000000000007941 */ /* 0x000fea0003800000 */
.L_x_8892:
[----:B------:R-:W3:Y:S01]  /*c850*/  LDS R139, [R139.X4+0x1240] ;  /* 0x001240008b8b7984 */ /* 0x000ee20000004800 */
[----:B------:R-:W-:Y:S01]  /*c860*/  BSSY B0, `(.L_x_8894) ;  /* 0x0000005000007945 */ /* 0x000fe20003800000 */
[----:B0-2---:R-:W-:-:S02]  /*c870*/  IADD3 R185, R138, 0x2c0, RZ ;  /* 0x000002c08ab97810 */ /* 0x005fc40007ffe0ff */
[----:B------:R-:W-:Y:S01]  /*c880*/  LEA.HI.SX32 R67, R67, R138, 0x1b ;  /* 0x0000008a43437211 */ /* 0x000fe200078fdaff */
[----:B------:R-:W-:Y:S05]  /*c890*/  @!P1 BRA `(.L_x_8895) ;  /* 0x0000001000009947 */ /* 0x000fea0003800000 */
[----:B---3--:R0:W-:Y:S02]  /*c8a0*/  RED.E.ADD.F32.FTZ.RN.STRONG.GPU [R64.64+-0x600], R139 ;  /* 0xfffa008b4000798e */ /* 0x0081e4000c10e7a0 */
.L_x_8895:
[----:B------:R-:W-:Y:S05]  /*c8b0*/  BSYNC B0 ;  /* 0x0000000000007941 */ /* 0x000fea0003800000 */
.L_x_8894:
[----:B------:R-:W2:Y:S01]  /*c8c0*/  LDS R67, [R67.X4+0x12c0] ;  /* 0x0012c00043437984 */ /* 0x000ea20000004800 */
[----:B------:R-:W-:Y:S01]  /*c8d0*/  BSSY B0, `(.L_x_8896) ;  /* 0x0000005000007945 */ /* 0x000fe20003800000 */
[----:B0--3--:R-:W-:Y:S02]  /*c8e0*/  IADD3 R139, R138, 0x2e0, RZ ;  /* 0x000002e08a8b7810 */ /* 0x009fe40007ffe0ff */
[----:B------:R-:W-:Y:S01]  /*c8f0*/  LEA.HI.SX32 R185, R185, R138, 0x1b ;  /* 0x0000008ab9b97211 */ /* 0x000fe200078fdaff */
[----:B------:R-:W-:Y:S05]  /*c900*/  @!P2 BRA `(.L_x_8897) ;  /* 0x000000100000a947 */ /* 0x000fea0003800000 */
[----:B--2---:R0:W-:Y:S02]  /*c910*/  RED.E.ADD.F32.FTZ.RN.STRONG.GPU [R64.64+-0x580], R67 ;  /* 0xfffa80434000798e */ /* 0x0041e4000c10e7a0 */
.L_x_8897:
[----:B------:R-:W-:Y:S05]  /*c920*/  BSYNC B0 ;  /* 0x0000000000007941 */ /* 0x000fea0003800000 */
.L_x_8896:
[----:B------:R-:W3:Y:S01]  /*c930*/  LDS R185, [R185.X4+0x1340] ;  /* 0x00134000b9b97984 */ /* 0x000ee20000004800 */
[----:B------:R-:W-:Y:S01]  /*c940*/  BSSY B0, `(.L_x_8898) ;  /* 0x0000005000007945 */ /* 0x000fe20003800000 */
[----:B0-2---:R-:W-:Y:S02]  /*c950*/  IADD3 R67, R138, 0x300, RZ ;  /* 0x000003008a437810 */ /* 0x005fe40007ffe0ff */
[----:B------:R-:W-:Y:S01]  /*c960*/  LEA.HI.SX32 R139, R139, R138, 0x1b ;  /* 0x0000008a8b8b7211 */ /* 0x000fe200078fdaff */
[----:B------:R-:W-:Y:S05]  /*c970*/  @!P3 BRA `(.L_x_8899) ;  /* 0x000000100000b947 */ /* 0x000fea0003800000 */
[----:B---3--:R0:W-:Y:S02]  /*c980*/  RED.E.ADD.F32.FTZ.RN.STRONG.GPU [R64.64+-0x500], R185 ;  /* 0xfffb00b94000798e */ /* 0x0081e4000c10e7a0 */
.L_x_8899:
[----:B------:R-:W-:Y:S05]  /*c990*/  BSYNC B0 ;  /* 0x0000000000007941 */ /* 0x000fea0003800000 */
.L_x_8898:
[----:B------:R-:W2:Y:S01]  /*c9a0*/  LDS R139, [R139.X4+0x13c0] ;  /* 0x0013c0008b8b7984 */ /* 0x000ea20000004800 */
[----:B------:R-:W-:Y:S01]  /*c9b0*/  BSSY B0, `(.L_x_8900) ;  /* 0x0000004000007945 */ /* 0x000fe20003800000 */
[----:B------:R-:W-:Y:S01]  /*c9c0*/  LEA.HI.SX32 R67, R67, R138, 0x1b ;  /* 0x0000008a43437211 */ /* 0x000fe200078fdaff */
[----:B------:R-:W-:Y:S05]  /*c9d0*/  @!P4 BRA `(.L_x_8901) ;  /* 0x000000100000c947 */ /* 0x000fea0003800000 */
[----:B--2---:R2:W-:Y:S02]  /*c9e0*/  RED.E.ADD.F32.FTZ.RN.STRONG.GPU [R64.64+-0x480], R139 ;  /* 0xfffb808b4000798e */ /* 0x0045e4000c10e7a0 */
.L_x_8901:
[----:B------:R-:W-:Y:S05]  /*c9f0*/  BSYNC B0 ;  /* 0x0000000000007941 */ /* 0x000fea0003800000 */
.L_x_8900:
[----:B------:R-:W4:Y:S01]  /*ca00*/  LDS R67, [R67.X4+0x1440] ;  /* 0x0014400043437984 */ /* 0x000f220000004800 */
[----:B------:R-:W-:Y:S01]  /*ca10*/  BSSY B0, `(.L_x_8902) ;  /* 0x0000005000007945 */ /* 0x000fe20003800000 */
[----:B--2---:R-:W-:-:S02]  /*ca20*/  IADD3 R139, R138, 0x320, RZ ;  /* 0x000003208a8b7810 */ /* 0x004fc40007ffe0ff */
[----:B0--3--:R-:W-:Y:S01]  /*ca30*/  IADD3 R185, R138, 0x340, RZ ;  /* 0x000003408ab97810 */ /* 0x009fe20007ffe0ff */
[----:B------:R-:W-:Y:S05]  /*ca40*/  @!P5 BRA `(.L_x_8903) ;  /* 0x000000100000d947 */ /* 0x000fea0003800000 */
[----:B----4-:R0:W-:Y:S02]  /*ca50*/  RED.E.ADD.F32.FTZ.RN.STRONG.GPU [R64.64+-0x400], R67 ;  /* 0xfffc00434000798e */ /* 0x0101e4000c10e7a0 */
.L_x_8903:
[----:B------:R-:W-:Y:S05]  /*ca60*/  BSYNC B0 ;  /* 0x0000000000007941 */ /* 0x000fea0003800000 */
.L_x_8902:
        /* <DEDUP_REMOVED lines=14> */
.L_x_8905:
[----:B------:R-:W-:Y:S05]  /*cb50*/  BSYNC B0 ;  /* 0x0000000000007941 */ /* 0x000fea0003800000 */
.L_x_8904:
[----:B------:R-:W2:Y:S01]  /*cb60*/  LDS R185, [R185.X4+0x1540] ;  /* 0x00154000b9b97984 */ /* 0x000ea20000004800 */
[----:B------:R-:W-:Y:S01]  /*cb70*/  BSSY B0, `(.L_x_8906) ;  /* 0x0000005000007945 */ /* 0x000fe20003800000 */
[----:B0-----:R-:W-:-:S02]  /*cb80*/  IADD3 R139, R138, 0x380, RZ ;  /* 0x000003808a8b7810 */ /* 0x001fc40007ffe0ff */
[----:B------:R-:W-:Y:S01]  /*cb90*/  LEA.HI.SX32 R67, R67, R138, 0x1b ;  /* 0x0000008a43437211 */ /* 0x000fe200078fdaff */
[----:B------:R-:W-:Y:S05]  /*cba0*/  @!P0 BRA `(.L_x_8907) ;  /* 0x0000001000008947 */ /* 0x000fea0003800000 */
[----:B--2---:R0:W-:Y:S02]  /*cbb0*/  RED.E.ADD.F32.FTZ.RN.STRONG.GPU [R64.64+-0x300], R185 ;  /* 0xfffd00b94000798e */ /* 0x0041e4000c10e7a0 */
.L_x_8907:
[----:B------:R-:W-:Y:S05]  /*cbc0*/  BSYNC B0 ;  /* 0x0000000000007941 */ /* 0x000fea0003800000 */
.L_x_8906:
[----:B------:R-:W3:Y:S01]  /*cbd0*/  LDS R67, [R67.X4+0x15c0] ;  /* 0x0015c00043437984 */ /* 0x000ee20000004800 */
[----:B------:R-:W-:Y:S01]  /*cbe0*/  BSSY B0, `(.L_x_8908) ;  /* 0x0000005000007945 */ /* 0x000fe20003800000 */
[----:B0-2---:R-:W-:Y:S02]  /*cbf0*/  IADD3 R185, R138, 0x3a0, RZ ;  /* 0x000003a08ab97810 */ /* 0x005fe40007ffe0ff */
[----:B------:R-:W-:Y:S01]  /*cc00*/  LEA.HI.SX32 R139, R139, R138, 0x1b ;  /* 0x0000008a8b8b7211 */ /* 0x000fe200078fdaff */
[----:B------:R-:W-:Y:S05]  /*cc10*/  @!P1 BRA `(.L_x_8909) ;  /* 0x0000001000009947 */ /* 0x000fea0003800000 */
[----:B---3--:R0:W-:Y:S02]  /*cc20*/  RED.E.ADD.F32.FTZ.RN.STRONG.GPU [R64.64+-0x280], R67 ;  /* 0xfffd80434000798e */ /* 0x0081e4000c10e7a0 */
.L_x_8909:
[----:B------:R-:W-:Y:S05]  /*cc30*/  BSYNC B0 ;  /* 0x0000000000007941 */ /* 0x000fea0003800000 */
.L_x_8908:
[----:B------:R-:W2:Y:S01]  /*cc40*/  LDS R139, [R139.X4+0x1640] ;  /* 0x001640008b8b7984 */ /* 0x000ea20000004800 */
[----:B------:R-:W-:Y:S01]  /*cc50*/  BSSY B0, `(.L_x_8910) ;  /* 0x0000005000007945 */ /* 0x000fe20003800000 */
[----:B0--3--:R-:W-:Y:S02]  /*cc60*/  IADD3 R67, R138, 0x3c0, RZ ;  /* 0x000003c08a437810 */ /* 0x009fe40007ffe0ff */
[----:B------:R-:W-:Y:S01]  /*cc70*/  LEA.HI.SX32 R185, R185, R138, 0x1b ;  /* 0x0000008ab9b97211 */ /* 0x000fe200078fdaff */
[----:B------:R-:W-:Y:S05]  /*cc80*/  @!P2 BRA `(.L_x_8911) ;  /* 0x000000100000a947 */ /* 0x000fea0003800000 */
[----:B--2---:R0:W-:Y:S02]  /*cc90*/  RED.E.ADD.F32.FTZ.RN.STRONG.GPU [R64.64+-0x200], R139 ;  /* 0xfffe008b4000798e */ /* 0x0041e4000c10e7a0 */
.L_x_8911:
[----:B------:R-:W-:Y:S05]  /*cca0*/  BSYNC B0 ;  /* 0x0000000000007941 */ /* 0x000fea0003800000 */
.L_x_8910:
[----:B------:R-:W3:Y:S01]  /*ccb0*/  LDS R185, [R185.X4+0x16c0] ;  /* 0x0016c000b9b97984 */ /* 0x000ee20000004800 */
[----:B------:R-:W-:Y:S01]  /*ccc0*/  BSSY B0, `(.L_x_8912) ;  /* 0x0000005000007945 */ /* 0x000fe20003800000 */
[----:B0-2---:R-:W-:-:S02]  /*ccd0*/  IADD3 R139, R138, 0x3e0, RZ ;  /* 0x000003e08a8b7810 */ /* 0x005fc40007ffe0ff */
[----:B------:R-:W-:Y:S01]  /*cce0*/  LEA.HI.SX32 R67, R67, R138, 0x1b ;  /* 0x0000008a43437211 */ /* 0x000fe200078fdaff */
[----:B------:R-:W-:Y:S05]  /*ccf0*/  @!P3 BRA `(.L_x_8913) ;  /* 0x000000100000b947 */ /* 0x000fea0003800000 */
[----:B---3--:R0:W-:Y:S02]  /*cd00*/  RED.E.ADD.F32.FTZ.RN.STRONG.GPU [R64.64+-0x180], R185 ;  /* 0xfffe80b94000798e */ /* 0x0081e4000c10e7a0 */
.L_x_8913:
[----:B------:R-:W-:Y:S05]  /*cd10*/  BSYNC B0 ;  /* 0x0000000000007941 */ /* 0x000fea0003800000 */
.L_x_8912:
[----:B------:R-:W2:Y:S01]  /*cd20*/  LDS R67, [R67.X4+0x1740] ;  /* 0x0017400043437984 */ /* 0x000ea20000004800 */
[----:B------:R-:W-:Y:S01]  /*cd30*/  BSSY B0, `(.L_x_8914) ;  /* 0x0000004000007945 */ /* 0x000fe20003800000 */
[----:B------:R-:W-:Y:S01]  /*cd40*/  LEA.HI.SX32 R139, R139, R138, 0x1b ;  /* 0x0000008a8b8b7211 */ /* 0x000fe200078fdaff */
[----:B------:R-:W-:Y:S05]  /*cd50*/  @!P4 BRA `(.L_x_8915) ;  /* 0x000000100000c947 */ /* 0x000fea0003800000 */
[----:B--2---:R2:W-:Y:S02]  /*cd60*/  RED.E.ADD.F32.FTZ.RN.STRONG.GPU [R64.64+-0x100], R67 ;  /* 0xffff00434000798e */ /* 0x0045e4000c10e7a0 */
.L_x_8915:
[----:B------:R-:W-:Y:S05]  /*cd70*/  BSYNC B0 ;  /* 0x0000000000007941 */ /* 0x000fea0003800000 */
.L_x_8914:
[----:B------:R-:W4:Y:S01]  /*cd80*/  LDS R139, [R139.X4+0x17c0] ;  /* 0x0017c0008b8b7984 */ /* 0x000f220000004800 */
[----:B------:R-:W-:Y:S01]  /*cd90*/  BSSY B0, `(.L_x_8916) ;  /* 0x0000003000007945 */ /* 0x000fe20003800000 */
[----:B------:R-:W-:Y:S05]  /*cda0*/  @!P5 BRA `(.L_x_8917) ;  /* 0x000000100000d947 */ /* 0x000fea0003800000 */
[----:B----4-:R4:W-:Y:S02]  /*cdb0*/  RED.E.ADD.F32.FTZ.RN.STRONG.GPU [R64.64+-0x80], R139 ;  /* 0xffff808b4000798e */ /* 0x0109e4000c10e7a0 */
.L_x_8917:
[----:B------:R-:W-:Y:S05]  /*cdc0*/  BSYNC B0 ;  /* 0x0000000000007941 */ /* 0x000fea0003800000 */
.L_x_8916:
        /* <DEDUP_REMOVED lines=10> */
[----:B------:R-:W-:Y:S01]  /*ce70*/  FADD.FTZ R60, R5, R60 ;  /* 0x0000003c053c7221 */ /* 0x000fe20000010000 */
[----:B------:R-:W-:Y:S01]  /*ce80*/  ISETP.NE.AND P1, PT, R137, RZ, PT ;  /* 0x000000ff8900720c */ /* 0x000fe20003f25270 */
[----:B------:R-:W2:Y:S01]  /*ce90*/  SHFL.DOWN PT, R139, R182, 0x1, 0x1f ;  /* 0x08201f00b68b7f89 */ /* 0x000ea200000e0000 */
[----:B------:R-:W-:Y:S01]  /*cea0*/  FMUL.FTZ R162, R237, R162 ;  /* 0x000000a2eda27220 */ /* 0x000fe20000410000 */
[----:B------:R-:W-:Y:S01]  /*ceb0*/  ISETP.NE.AND P2, PT, R138, RZ, PT ;  /* 0x000000ff8a00720c */ /* 0x000fe20003f45270 */
[----:B------:R-:W-:Y:S01]  /*cec0*/  FMUL.FTZ R154, R239, R154 ;  /* 0x0000009aef9a7220 */ /* 0x000fe20000410000 */
[----:B------:R-:W-:Y:S01]  /*ced0*/  BSSY B0, `(.L_x_8918) ;  /* 0x000008d000007945 */ /* 0x000fe20003800000 */
[----:B------:R-:W-:-:S02]  /*cee0*/  FFMA.FTZ R162, R236, R161, R162 ;  /* 0x000000a1eca27223 */ /* 0x000fc400000100a2 */
[----:B------:R-:W-:Y:S02]  /*cef0*/  FFMA.FTZ R154, R238, R159, R154 ;  /* 0x0000009fee9a7223 */ /* 0x000fe4000001009a */
[----:B------:R-:W-:Y:S02]  /*cf00*/  FFMA.FTZ R75, R91, R167, R75 ;  /* 0x000000a75b4b7223 */ /* 0x000fe4000001004b */
[----:B------:R-:W-:Y:S02]  /*cf10*/  FFMA.FTZ R162, R3, R169, R162 ;  /* 0x000000a903a27223 */ /* 0x000fe400000100a2 */
[----:B-----5:R-:W-:Y:S02]  /*cf20*/  @!P0 FADD.FTZ R65, R65, R140 ;  /* 0x0000008c41418221 */ /* 0x020fe40000010000 */
[----:B------:R-:W-:Y:S02]  /*cf30*/  FFMA.FTZ R167, R2, R167, R154 ;  /* 0x000000a702a77223 */ /* 0x000fe4000001009a */
[----:B0-----:R-:W-:Y:S01]  /*cf40*/  @!P0 FADD.FTZ R66, R66, R185 ;  /* 0x000000b942428221 */ /* 0x001fe20000010000 */
[----:B------:R-:W0:Y:S01]  /*cf50*/  SHFL.DOWN PT, R140, R65, 0x2, 0x1f ;  /* 0x08401f00418c7f89 */ /* 0x000e2200000e0000 */
[----:B------:R-:W-:-:S02]  /*cf60*/  FMUL.FTZ R157, R164, R157 ;  /* 0x0000009da49d7220 */ /* 0x000fc40000410000 */
        /* <DEDUP_REMOVED lines=9> */
[----:B------:R-:W-:Y:S02]  /*d000*/  FADD.FTZ R73, R0, R73 ;  /* 0x0000004900497221 */ /* 0x000fe40000010000 */
        /* <DEDUP_REMOVED lines=29> */
[----:B------:R-:W-:-:S02]  /*d1e0*/  FFMA.FTZ R172, R153, R172, R179 ;  /* 0x000000ac99ac7223 */ /* 0x000fc400000100b3 */
[----:B--2---:R-:W-:Y:S01]  /*d1f0*/  @!P0 FADD.FTZ R66, R66, R139 ;  /* 0x0000008b42428221 */ /* 0x004fe20000010000 */
[----:B------:R-:W1:Y:S01]  /*d200*/  SHFL.DOWN PT, R4, R67, 0x8, 0x1f ;  /* 0x09001f0043047f89 */ /* 0x000e6200000e0000 */
[----:B------:R-:W-:Y:S02]  /*d210*/  FFMA.FTZ R8, R9, R168, R8 ;  /* 0x000000a809087223 */ /* 0x000fe40000010008 */
        /* <DEDUP_REMOVED lines=50> */
[----:B------:R-:W-:Y:S02]  /*d540*/  FFMA.FTZ R80, R96, R175, R80 ;  /* 0x000000af60507223 */ /* 0x000fe40000010050 */
[----:B------:R-:W-:Y:S02]  /*d550*/  FFMA.FTZ R76, R92, R169, R76 ;  /* 0x000000a95c4c7223 */ /* 0x000fe4000001004c */
[----:B------:R-:W-:Y:S02]  /*d560*/  FADD.FTZ R59, R172, R59 ;  /* 0x0000003bac3b7221 */ /* 0x000fe40000010000 */
[----:B------:R-:W-:Y:S02]  /*d570*/  FADD.FTZ R63, R162, R63 ;  /* 0x0000003fa23f7221 */ /* 0x000fe40000010000 */
        /* <DEDUP_REMOVED lines=34> */
.L_x_8919:
[----:B0-----:R-:W-:Y:S05]  /*d7a0*/  BSYNC B0 ;  /* 0x0000000000007941 */ /* 0x001fea0003800000 */
.L_x_8918:
        /* <DEDUP_REMOVED lines=8> */
.L_x_8841:
[----:B------:R2:W5:Y:S01]  /*d830*/  LDL.64 R64, [R1+0x18] ;  /* 0x0000180001407983 */ /* 0x0005620000100a00 */
[----:B------:R-:W-:Y:S01]  /*d840*/  F2FP.BF16.PACK_AB R88, R88, R89 ;  /* 0x000000595858723e */ /* 0x000fe200000010ff */
[----:B------:R-:W-:Y:S01]  /*d850*/  ULDC.64 UR8, c[0x0][0x2d8] ;  /* 0x0000b60000087ab9 */ /* 0x000fe20000000a00 */
[----:B------:R-:W-:Y:S01]  /*d860*/  F2FP.BF16.PACK_AB R86, R86, R87 ;  /* 0x000000575656723e */ /* 0x000fe200000010ff */
[----:B------:R-:W-:Y:S01]  /*d870*/  BAR.SYNC.DEFER_BLOCKING 0x0 ;  /* 0x0000000000007b1d */ /* 0x000fe20000010000 */
[----:B------:R-:W-:Y:S01]  /*d880*/  F2FP.BF16.PACK_AB R84, R84, R85 ;  /* 0x000000555454723e */ /* 0x000fe200000010ff */
[----:B------:R-:W-:Y:S01]  /*d890*/  UIMAD UR7, UR13, UR8, URZ ;  /* 0x000000080d0772a4 */ /* 0x000fe2000f8e023f */
[----:B-1----:R-:W-:Y:S01]  /*d8a0*/  PRMT R0, R88, 0x7632, R0 ;  /* 0x0000763258007816 */ /* 0x002fe20000000000 */
        /* <DEDUP_REMOVED lines=21> */
[----:B-1----:R-:W-:-:S03]  /*da00*/  PRMT R0, R82, 0x7632, R0 ;  /* 0x0000763252007816 */ /* 0x002fc60000000000 */
[----:B------:R-:W-:Y:S01]  /*da10*/  STS.U16 [R117], R88 ;  /* 0x0000005875007388 */ /* 0x000fe20000000400 */
[----:B---3--:R-:W-:-:S03]  /*da20*/  PRMT R2, R78, 0x7632, R2 ;  /* 0x000076324e027816 */ /* 0x008fc60000000002 */
[----:B------:R1:W-:Y:S01]  /*da30*/  STS.U16 [R117+0xe], R0 ;  /* 0x00000e0075007388 */ /* 0x0003e20000000400 */
[----:B----4-:R-:W-:-:S03]  /*da40*/  PRMT R3, R76, 0x7632, R3 ;  /* 0x000076324c037816 */ /* 0x010fc60000000003 */
[----:B------:R-:W-:Y:S04]  /*da50*/  STS.U16 [R117+0x4], R86 ;  /* 0x0000045675007388 */ /* 0x000fe80000000400 */
        /* <DEDUP_REMOVED lines=22> */
[----:B0-----:R-:W-:Y:S04]  /*dbc0*/  LDS.U16 R27, [R123+0x280] ;  /* 0x000280007b1b7984 */ /* 0x001fe80000000400 */
        /* <DEDUP_REMOVED lines=10> */
[----:B--2---:R-:W-:Y:S01]  /*dc70*/  MOV R5, UR12 ;  /* 0x0000000c00057c02 */ /* 0x004fe20008000f00 */
        /* <DEDUP_REMOVED lines=13> */
.L_x_8922:
[----:B--2---:R-:W-:Y:S05]  /*dd50*/  BSYNC B0 ;  /* 0x0000000000007941 */ /* 0x004fea0003800000 */
.L_x_8921:
[----:B0-----:R-:W2:Y:S01]  /*dd60*/  LDL.LU R5, [R1+0x20] ;  /* 0x0000200001057983 */ /* 0x001ea20000300800 */
        /* <DEDUP_REMOVED lines=11> */
[----:B------:R-:W-:Y:S02]  /*de20*/  MOV R3, UR7 ;  /* 0x0000000700037c02 */ /* 0x000fe40008000f00 */
        /* <DEDUP_REMOVED lines=11> */
[C---:B------:R-:W-:Y:S02]  /*dee0*/  LOP3.LUT R18, R136.reuse, 0xe0, RZ, 0xfc, !PT ;  /* 0x000000e088127812 */ /* 0x040fe400078efcff */
        /* <DEDUP_REMOVED lines=36> */
[----:B------:R-:W-:Y:S01]  /*e130*/  F2FP.BF16.PACK_AB R3, R61, R60 ;  /* 0x0000003c3d03723e */ /* 0x000fe200000010ff */
[----:B------:R-:W-:Y:S01]  /*e140*/  BAR.SYNC.DEFER_BLOCKING 0x0 ;  /* 0x0000000000007b1d */ /* 0x000fe20000010000 */
[C---:B------:R-:W-:Y:S02]  /*e150*/  PRMT R15, R2.reuse, 0x7610, R15 ;  /* 0x00007610020f7816 */ /* 0x040fe4000000000f */
[----:B------:R-:W-:Y:S02]  /*e160*/  PRMT R17, R2, 0x7632, R17 ;  /* 0x0000763202117816 */ /* 0x000fe40000000011 */
[----:B------:R-:W-:-:S04]  /*e170*/  F2FP.BF16.PACK_AB R2, R73, R72 ;  /* 0x000000484902723e */ /* 0x000fc800000010ff */
[----:B------:R-:W-:Y:S01]  /*e180*/  PRMT R23, R2, 0x7632, R23 ;  /* 0x0000763202177816 */ /* 0x000fe20000000017 */
[----:B------:R-:W-:Y:S04]  /*e190*/  STS.U16 [R117+0x10], R15 ;  /* 0x0000100f75007388 */ /* 0x000fe80000000400 */
[----:B------:R-:W-:Y:S04]  /*e1a0*/  STS.U16 [R117+0x12], R17 ;  /* 0x0000121175007388 */ /* 0x000fe80000000400 */
[----:B------:R-:W-:Y:S04]  /*e1b0*/  STS.U16 [R117+0x14], R3 ;  /* 0x0000140375007388 */ /* 0x000fe80000000400 */
[----:B------:R-:W-:Y:S04]  /*e1c0*/  STS.U16 [R117+0x1c], R2 ;  /* 0x00001c0275007388 */ /* 0x000fe80000000400 */
[----:B------:R-:W-:Y:S01]  /*e1d0*/  STS.U16 [R117+0x1e], R23 ;  /* 0x00001e1775007388 */ /* 0x000fe20000000400 */
[----:B------:R-:W-:Y:S01]  /*e1e0*/  UIADD3 UR7, UR9, UR38, URZ ;  /* 0x0000002609077290 */ /* 0x000fe2000fffe03f */
[----:B------:R-:W-:Y:S01]  /*e1f0*/  BSSY B0, `(.L_x_8923) ;  /* 0x0000050000007945 */ /* 0x000fe20003800000 */
[----:B--2---:R-:W-:-:S04]  /*e200*/  FADD.FTZ R0, R50, R5 ;  /* 0x0000000532007221 */ /* 0x004fc80000010000 */
[----:B------:R-:W-:-:S04]  /*e210*/  FADD.FTZ R5, R0, R51 ;  /* 0x0000003300057221 */ /* 0x000fc80000010000 */
[----:B------:R-:W-:Y:S01]  /*e220*/  FADD.FTZ R0, R5, R52 ;  /* 0x0000003405007221 */ /* 0x000fe20000010000 */
[----:B------:R-:W-:-:S03]  /*e230*/  F2FP.BF16.PACK_AB R50, R51, R50 ;  /* 0x000000323332723e */ /* 0x000fc600000010ff */
[----:B------:R-:W-:Y:S01]  /*e240*/  FADD.FTZ R5, R0, R53 ;  /* 0x0000003500057221 */ /* 0x000fe20000010000 */
[----:B------:R-:W-:Y:S02]  /*e250*/  F2FP.BF16.PACK_AB R0, R55, R54 ;  /* 0x000000363700723e */ /* 0x000fe400000010ff */
[----:B------:R-:W-:Y:S02]  /*e260*/  PRMT R4, R50, 0x7632, R4 ;  /* 0x0000763232047816 */ /* 0x000fe40000000004 */
[C---:B------:R-:W-:Y:S02]  /*e270*/  PRMT R9, R0.reuse, 0x7610, R9 ;  /* 0x0000761000097816 */ /* 0x040fe40000000009 */
[----:B------:R-:W-:Y:S02]  /*e280*/  PRMT R11, R0, 0x7632, R11 ;  /* 0x00007632000b7816 */ /* 0x000fe4000000000b */
[----:B------:R-:W-:Y:S01]  /*e290*/  F2FP.BF16.PACK_AB R0, R57, R56 ;  /* 0x000000383900723e */ /* 0x000fe200000010ff */
[----:B------:R0:W-:Y:S01]  /*e2a0*/  STS.U16 [R117+0x2], R4 ;  /* 0x0000020475007388 */ /* 0x0001e20000000400 */
[----:B------:R-:W-:-:S02]  /*e2b0*/  F2FP.BF16.PACK_AB R52, R53, R52 ;  /* 0x000000343534723e */ /* 0x000fc400000010ff */
[----:B------:R-:W-:Y:S01]  /*e2c0*/  PRMT R13, R0, 0x7610, R13 ;  /* 0x00007610000d7816 */ /* 0x000fe2000000000d */
[----:B------:R1:W-:Y:S01]  /*e2d0*/  STS.U16 [R117+0xa], R11 ;  /* 0x00000a0b75007388 */ /* 0x0003e20000000400 */
[----:B------:R-:W-:Y:S02]  /*e2e0*/  PRMT R7, R52, 0x7632, R7 ;  /* 0x0000763234077816 */ /* 0x000fe40000000007 */
[----:B0-----:R-:W-:Y:S02]  /*e2f0*/  PRMT R4, R0, 0x7632, R4 ;  /* 0x0000763200047816 */ /* 0x001fe40000000004 */
[----:B------:R-:W-:Y:S02]  /*e300*/  F2FP.BF16.PACK_AB R0, R63, R62 ;  /* 0x0000003e3f00723e */ /* 0x000fe400000010ff */
[----:B-1----:R-:W-:Y:S02]  /*e310*/  PRMT R11, R3, 0x7632, R11 ;  /* 0x00007632030b7816 */ /* 0x002fe4000000000b */
[----:B------:R-:W-:-:S02]  /*e320*/  PRMT R19, R0, 0x7610, R19 ;  /* 0x0000761000137816 */ /* 0x000fc40000000013 */
[----:B------:R-:W-:Y:S02]  /*e330*/  PRMT R21, R0, 0x7632, R21 ;  /* 0x0000763200157816 */ /* 0x000fe40000000015 */
        /* <DEDUP_REMOVED lines=59> */
.L_x_8924:
[----:B0-----:R-:W-:Y:S05]  /*e6f0*/  BSYNC B0 ;  /* 0x0000000000007941 */ /* 0x001fea0003800000 */
.L_x_8923:
        /* <DEDUP_REMOVED lines=61> */
.L_x_8835:
        /* <DEDUP_REMOVED lines=27> */
.L_x_8927:
[----:B-1----:R-:W-:Y:S05]  /*ec80*/  BSYNC B0 ;  /* 0x0000000000007941 */ /* 0x002fea0003800000 */
.L_x_8926:
        /* <DEDUP_REMOVED lines=26> */
.L_x_8929:
[----:B------:R-:W3:Y:S02]  /*ee30*/  S2R R11, SR_TID.X ;  /* 0x00000000000b7919 */ /* 0x000ee40000002100 */
.L_x_8930:
[----:B-1----:R-:W-:Y:S05]  /*ee40*/  BSYNC B0 ;  /* 0x0000000000007941 */ /* 0x002fea0003800000 */
.L_x_8928:
        /* <DEDUP_REMOVED lines=12> */
.L_x_8931:
        /* <DEDUP_REMOVED lines=32> */
.L_x_8932:
        /* <DEDUP_REMOVED lines=15> */
.L_x_14697:


//--------------------- .text._Z25selective_scan_bwd_kernelI32Selective_Scan_bwd_kernel_traitsILi32ELi16ELb0ELb1ELb0ELb1ELb0EN3c108BFloat16ENS1_7complexIfEEEEv12SSMParamsBwd --------------------------
	.section	.text._Z25selective_scan_bwd_kernelI32Selective_Scan_bwd_kernel_traitsILi32ELi16ELb0ELb1ELb0ELb1ELb0EN3c108BFloat16ENS1_7complexIfEEEEv12SSMParamsBwd,"ax",@progbits
	.sectioninfo	@"SHI_REGISTERS=255"
	.align	128
        .global         _Z25selective_scan_bwd_kernelI32Selective_Scan_bwd_kernel_traitsILi32ELi16ELb0ELb1ELb0ELb1ELb0EN3c108BFloat16ENS1_7complexIfEEEEv12SSMParamsBwd
        .type           _Z25selective_scan_bwd_kernelI32Selective_Scan_bwd_kernel_traitsILi32ELi16ELb0ELb1ELb0ELb1ELb0EN3c108BFloat16ENS1_7complexIfEEEEv12SSMParamsBwd,@function
        .size           _Z25selective_scan_bwd_kernelI32Selective_Scan_bwd_kernel_traitsILi32ELi16ELb0ELb1ELb0ELb1ELb0EN3c108BFloat16ENS1_7complexIfEEEEv12SSMParamsBwd,(.L_x_14698 - _Z25selective_scan_bwd_kernelI32Selective_Scan_bwd_kernel_traitsILi32ELi16ELb0ELb1ELb0ELb1ELb0EN3c108BFloat16ENS1_7complexIfEEEEv12SSMParamsBwd)
        .other          _Z25selective_scan_bwd_kernelI32Selective_Scan_bwd_kernel_traitsILi32ELi16ELb0ELb1ELb0ELb1ELb0EN3c108BFloat16ENS1_7complexIfEEEEv12SSMParamsBwd,@"STO_CUDA_ENTRY STV_DEFAULT"
_Z25selective_scan_bwd_kernelI32Selective_Scan_bwd_kernel_traitsILi32ELi16ELb0ELb1ELb0ELb1ELb0EN3c108BFloat16ENS1_7complexIfEEEEv12SSMParamsBwd:
.text._Z25selective_scan_bwd_kernelI32Selective_Scan_bwd_kernel_traitsILi32ELi16ELb0ELb1ELb0ELb1ELb0EN3c108BFloat16ENS1_7complexIfEEEEv12SSMParamsBwd:
        /* <DEDUP_REMOVED lines=159> */
.L_x_9050:
        /* <DEDUP_REMOVED lines=78> */
[C---:B-1----:R-:W-:Y:S02]  /*0ed0*/  IADD3 R2, R133.reuse, 0x40, RZ ;  /* 0x0000004085027810 */ /* 0x042fe40007ffe0ff */
[-C--:B------:R-:W-:Y:S02]  /*0ee0*/  LEA.HI.SX32 R26, R26, R133.reuse, 0x1b ;  /* 0x000000851a1a7211 */ /* 0x080fe400078fdaff */
[----:B------:R-:W-:Y:S02]  /*0ef0*/  LEA.HI.SX32 R2, R2, R133, 0x1b ;  /* 0x0000008502027211 */ /* 0x000fe400078fdaff */
[----:B------:R-:W-:-:S02]  /*0f00*/  IADD3 R30, R133, 0x80, RZ ;  /* 0x00000080851e7810 */ /* 0x000fc40007ffe0ff */
[----:B------:R-:W-:Y:S02]  /*0f10*/  IADD3 R32, R133, 0xa0, RZ ;  /* 0x000000a085207810 */ /* 0x000fe40007ffe0ff */
[----:B------:R-:W-:Y:S02]  /*0f20*/  SHF.L.U32 R132, R132, 0x1, RZ ;  /* 0x0000000184847819 */ /* 0x000fe400000006ff */
[-C--:B------:R-:W-:Y:S02]  /*0f30*/  LEA.HI.SX32 R28, R28, R133.reuse, 0x1b ;  /* 0x000000851c1c7211 */ /* 0x080fe400078fdaff */
[----:B------:R-:W-:Y:S02]  /*0f40*/  SHF.L.U32 R129, R26, 0x1, RZ ;  /* 0x000000011a817819 */ /* 0x000fe400000006ff */
[----:B------:R-:W-:Y:S02]  /*0f50*/  SHF.L.U32 R128, R2, 0x1, RZ ;  /* 0x0000000102807819 */ /* 0x000fe400000006ff */
[----:B------:R-:W-:-:S02]  /*0f60*/  LEA.HI.SX32 R30, R30, R133, 0x1b ;  /* 0x000000851e1e7211 */ /* 0x000fc400078fdaff */
[C---:B------:R-:W-:Y:S02]  /*0f70*/  IADD3 R2, R133.reuse, 0xc0, RZ ;  /* 0x000000c085027810 */ /* 0x040fe40007ffe0ff */
[-C--:B------:R-:W-:Y:S02]  /*0f80*/  LEA.HI.SX32 R32, R32, R133.reuse, 0x1b ;  /* 0x0000008520207211 */ /* 0x080fe400078fdaff */
        /* <DEDUP_REMOVED lines=59> */
[----:B------:R-:W-:Y:S04]  /*1340*/  STS.U16 [R114+0x300], R17 ;  /* 0x0003001172007388 */ /* 0x000fe80000000400 */
[----:B------:R4:W-:Y:S04]  /*1350*/  STS.U16 [R113+0x340], R14 ;  /* 0x0003400e71007388 */ /* 0x0009e80000000400 */
[----:B------:R-:W-:Y:S04]  /*1360*/  STS.U16 [R112+0x380], R19 ;  /* 0x0003801370007388 */ /* 0x000fe80000000400 */
[----:B------:R-:W-:Y:S01]  /*1370*/  STS.U16 [R111+0x3c0], R16 ;  /* 0x0003c0106f007388 */ /* 0x000fe20000000400 */
[----:B------:R-:W-:-:S06]  /*1380*/  NOP ;  /* 0x0000000000007918 */ /* 0x000fcc0000000000 */
[----:B------:R-:W2:Y:S04]  /*1390*/  LDS.U16 R52, [R110] ;  /* 0x000000006e347984 */ /* 0x000ea80000000400 */
        /* <DEDUP_REMOVED lines=14> */
[----:B------:R-:W0:Y:S04]  /*1480*/  LDS.U16 R50, [R110+0x1e] ;  /* 0x00001e006e327984 */ /* 0x000e280000000400 */
[----:B------:R-:W-:Y:S01]  /*1490*/  BAR.SYNC.DEFER_BLOCKING 0x0 ;  /* 0x0000000000007b1d */ /* 0x000fe20000010000 */
[----:B------:R-:W-:-:S02]  /*14a0*/  PRMT R7, RZ, 0x7610, R7 ;  /* 0x00007610ff077816 */ /* 0x000fc40000000007 */
[----:B-1----:R-:W-:-:S04]  /*14b0*/  PRMT R8, RZ, 0x7610, R8 ;  /* 0x00007610ff087816 */ /* 0x002fc80000000008 */
[----:B------:R-:W5:Y:S01]  /*14c0*/  @!P0 LDG.E.U16 R7, [R124.64+0x100] ;  /* 0x000100207c078981 */ /* 0x000f62000c1e1500 */
[----:B------:R-:W-:Y:S02]  /*14d0*/  ISETP.GE.AND P0, PT, R33, UR40, PT ;  /* 0x0000002821007c0c */ /* 0x000fe4000bf06270 */
[----:B------:R-:W-:Y:S01]  /*14e0*/  PRMT R11, RZ, 0x7610, R11 ;  /* 0x00007610ff0b7816 */ /* 0x000fe2000000000b */
[----:B------:R-:W5:Y:S01]  /*14f0*/  @!P3 LDG.E.U16 R2, [R124.64+0x40] ;  /* 0x000040207c02b981 */ /* 0x000f62000c1e1500 */
[----:B------:R-:W-:Y:S02]  /*1500*/  PRMT R4, RZ, 0x7610, R4 ;  /* 0x00007610ff047816 */ /* 0x000fe40000000004 */
[----:B------:R-:W-:Y:S01]  /*1510*/  PRMT R5, RZ, 0x7610, R5 ;  /* 0x00007610ff057816 */ /* 0x000fe20000000005 */
[----:B------:R-:W5:Y:S06]  /*1520*/  @!P4 LDG.E.U16 R3, [R124.64] ;  /* 0x000000207c03c981 */ /* 0x000f6c000c1e1500 */
[----:B------:R-:W5:Y:S01]  /*1530*/  @!P0 LDG.E.U16 R8, [R124.64+0x1c0] ;  /* 0x0001c0207c088981 */ /* 0x000f62000c1e1500 */
[----:B------:R-:W-:-:S02]  /*1540*/  ISETP.GE.AND P0, PT, R34, UR40, PT ;  /* 0x0000002822007c0c */ /* 0x000fc4000bf06270 */
[----:B------:R-:W-:Y:S01]  /*1550*/  PRMT R9, RZ, 0x7610, R9 ;  /* 0x00007610ff097816 */ /* 0x000fe20000000009 */
[----:B------:R-:W5:Y:S01]  /*1560*/  @!P1 LDG.E.U16 R4, [R124.64+0xc0] ;  /* 0x0000c0207c049981 */ /* 0x000f62000c1e1500 */
[----:B------:R-:W-:Y:S02]  /*1570*/  PRMT R6, RZ, 0x7610, R6 ;  /* 0x00007610ff067816 */ /* 0x000fe40000000006 */
[----:B------:R-:W-:Y:S01]  /*1580*/  ISETP.GE.AND P1, PT, R22, UR40, PT ;  /* 0x0000002816007c0c */ /* 0x000fe2000bf26270 */
[----:B------:R-:W5:Y:S01]  /*1590*/  @!P2 LDG.E.U16 R5, [R124.64+0x80] ;  /* 0x000080207c05a981 */ /* 0x000f62000c1e1500 */
[----:B------:R-:W-:Y:S02]  /*15a0*/  ISETP.GE.AND P2, PT, R35, UR40, PT ;  /* 0x0000002823007c0c */ /* 0x000fe4000bf46270 */
[----:B------:R-:W-:Y:S01]  /*15b0*/  ISETP.GE.AND P3, PT, R36, UR40, PT ;  /* 0x0000002824007c0c */ /* 0x000fe2000bf66270 */
[----:B------:R-:W5:Y:S04]  /*15c0*/  @!P5 LDG.E.U16 R9, [R124.64+0x180] ;  /* 0x000180207c09d981 */ /* 0x000f68000c1e1500 */
[----:B------:R-:W5:Y:S01]  /*15d0*/  @!P0 LDG.E.U16 R11, [R124.64+0x200] ;  /* 0x000200207c0b8981 */ /* 0x000f62000c1e1500 */
[----:B------:R-:W-:-:S02]  /*15e0*/  ISETP.GE.AND P0, PT, R21, UR40, PT ;  /* 0x0000002815007c0c */ /* 0x000fc4000bf06270 */
[----:B------:R-:W-:Y:S01]  /*15f0*/  ISETP.GE.AND P4, PT, R37, UR40, PT ;  /* 0x0000002825007c0c */ /* 0x000fe2000bf86270 */
[----:B------:R-:W5:Y:S01]  /*1600*/  @!P6 LDG.E.U16 R6, [R124.64+0x140] ;  /* 0x000140207c06e981 */ /* 0x000f62000c1e1500 */
[----:B------:R-:W-:Y:S02]  /*1610*/  ISETP.GE.AND P5, PT, R23, UR40, PT ;  /* 0x0000002817007c0c */ /* 0x000fe4000bfa6270 */
[----:B------:R-:W-:Y:S02]  /*1620*/  ISETP.GE.AND P6, PT, R24, UR40, PT ;  /* 0x0000002818007c0c */ /* 0x000fe4000bfc6270 */
[----:B--2---:R-:W-:Y:S02]  /*1630*/  PRMT R10, RZ, 0x7610, R10 ;  /* 0x00007610ff0a7816 */ /* 0x004fe4000000000a */
[----:B------:R-:W-:Y:S02]  /*1640*/  PRMT R13, RZ, 0x7610, R13 ;  /* 0x00007610ff0d7816 */ /* 0x000fe4000000000d */
[----:B---3--:R-:W-:-:S02]  /*1650*/  PRMT R12, RZ, 0x7610, R12 ;  /* 0x00007610ff0c7816 */ /* 0x008fc4000000000c */
[----:B------:R-:W-:Y:S01]  /*1660*/  PRMT R15, RZ, 0x7610, R15 ;  /* 0x00007610ff0f7816 */ /* 0x000fe2000000000f */
[----:B------:R-:W2:Y:S01]  /*1670*/  @!P0 LDG.E.U16 R10, [R124.64+0x240] ;  /* 0x000240207c0a8981 */ /* 0x000ea2000c1e1500 */
[----:B----4-:R-:W-:Y:S02]  /*1680*/  PRMT R14, RZ, 0x7610, R14 ;  /* 0x00007610ff0e7816 */ /* 0x010fe4000000000e */
[----:B------:R-:W-:Y:S01]  /*1690*/  PRMT R17, RZ, 0x7610, R17 ;  /* 0x00007610ff117816 */ /* 0x000fe20000000011 */
[----:B------:R-:W3:Y:S01]  /*16a0*/  @!P1 LDG.E.U16 R13, [R124.64+0x280] ;  /* 0x000280207c0d9981 */ /* 0x000ee2000c1e1500 */
[----:B------:R-:W-:-:S03]  /*16b0*/  PRMT R0, RZ, 0x7610, R0 ;  /* 0x00007610ff007816 */ /* 0x000fc60000000000 */
[----:B------:R-:W4:Y:S04]  /*16c0*/  @!P2 LDG.E.U16 R12, [R124.64+0x2c0] ;  /* 0x0002c0207c0ca981 */ /* 0x000f28000c1e1500 */
[----:B------:R-:W4:Y:S04]  /*16d0*/  @!P3 LDG.E.U16 R15, [R124.64+0x300] ;  /* 0x000300207c0fb981 */ /* 0x000f28000c1e1500 */
        /* <DEDUP_REMOVED lines=14> */
[----:B------:R-:W-:Y:S01]  /*17c0*/  PRMT R32, RZ, 0x7610, R32 ;  /* 0x00007610ff207816 */ /* 0x000fe20000000020 */
[----:B------:R-:W-:Y:S04]  /*17d0*/  STL [R1+0x14], R52 ;  /* 0x0000143401007387 */ /* 0x000fe80000100800 */
[----:B0-----:R-:W-:Y:S04]  /*17e0*/  STL [R1+0x10], R51 ;  /* 0x0000103301007387 */ /* 0x001fe80000100800 */
[----:B------:R-:W-:Y:S04]  /*17f0*/  STL [R1+0xc], R41 ;  /* 0x00000c2901007387 */ /* 0x000fe80000100800 */
[----:B------:R-:W-:Y:S04]  /*1800*/  STL [R1+0x8], R40 ;  /* 0x0000082801007387 */ /* 0x000fe80000100800 */
[----:B------:R-:W-:Y:S04]  /*1810*/  STL [R1+0x4], R39 ;  /* 0x0000042701007387 */ /* 0x000fe80000100800 */
[----:B------:R-:W-:Y:S04]  /*1820*/  STL [R1], R38 ;  /* 0x0000002601007387 */ /* 0x000fe80000100800 */
[----:B------:R-:W-:Y:S04]  /*1830*/  STL [R1+0x18], R50 ;  /* 0x0000183201007387 */ /* 0x000fe80000100800 */
[----:B------:R-:W4:Y:S04]  /*1840*/  LDL.LU R36, [R1+0x20] ;  /* 0x0000200001247983 */ /* 0x000f280000300800 */
[----:B-----5:R-:W-:Y:S04]  /*1850*/  STS.U16 [R132], R3 ;  /* 0x0000000384007388 */ /* 0x020fe80000000400 */
[----:B------:R0:W-:Y:S04]  /*1860*/  STS.U16 [R129+0x40], R2 ;  /* 0x0000400281007388 */ /* 0x0001e80000000400 */
[----:B------:R-:W-:Y:S04]  /*1870*/  STS.U16 [R128+0x80], R5 ;  /* 0x0000800580007388 */ /* 0x000fe80000000400 */
[----:B------:R-:W-:Y:S04]  /*1880*/  STS.U16 [R123+0xc0], R4 ;  /* 0x0000c0047b007388 */ /* 0x000fe80000000400 */
[----:B------:R-:W-:Y:S04]  /*1890*/  STS.U16 [R122+0x100], R7 ;  /* 0x000100077a007388 */ /* 0x000fe80000000400 */
[----:B------:R-:W-:Y:S04]  /*18a0*/  STS.U16 [R121+0x140], R6 ;  /* 0x0001400679007388 */ /* 0x000fe80000000400 */
[----:B------:R-:W-:Y:S04]  /*18b0*/  STS.U16 [R120+0x180], R9 ;  /* 0x0001800978007388 */ /* 0x000fe80000000400 */
[----:B------:R1:W-:Y:S01]  /*18c0*/  STS.U16 [R119+0x1c0], R8 ;  /* 0x0001c00877007388 */ /* 0x0003e20000000400 */
[----:B0-----:R-:W-:-:S03]  /*18d0*/  MOV R2, UR20 ;  /* 0x0000001400027c02 */ /* 0x001fc60008000f00 */
[----:B------:R-:W-:Y:S01]  /*18e0*/  STS.U16 [R118+0x200], R11 ;  /* 0x0002000b76007388 */ /* 0x000fe20000000400 */
[----:B------:R-:W-:-:S03]  /*18f0*/  MOV R3, UR21 ;  /* 0x0000001500037c02 */ /* 0x000fc60008000f00 */
[----:B--2---:R-:W-:Y:S04]  /*1900*/  STS.U16 [R117+0x240], R10 ;  /* 0x0002400a75007388 */ /* 0x004fe80000000400 */
[----:B---3--:R-:W-:Y:S04]  /*1910*/  STS.U16 [R116+0x280], R13 ;  /* 0x0002800d74007388 */ /* 0x008fe80000000400 */
[----:B----4-:R-:W-:Y:S04]  /*1920*/  STS.U16 [R115+0x2c0], R12 ;  /* 0x0002c00c73007388 */ /* 0x010fe80000000400 */
[----:B------:R-:W-:Y:S01]  /*1930*/  STS.U16 [R114+0x300], R15 ;  /* 0x0003000f72007388 */ /* 0x000fe20000000400 */
[----:B-1----:R-:W-:-:S03]  /*1940*/  IMAD.WIDE R8, R42, 0x2, R2 ;  /* 0x000000022a087825 */ /* 0x002fc600078e0202 */
        /* <DEDUP_REMOVED lines=33> */
[----:B------:R-:W-:Y:S02]  /*1b60*/  ISETP.GE.AND P0, PT, R31, UR40, PT ;  /* 0x000000281f007c0c */ /* 0x000fe4000bf06270 */
[----:B------:R-:W-:Y:S02]  /*1b70*/  PRMT R27, RZ, 0x7610, R27 ;  /* 0x00007610ff1b7816 */ /* 0x000fe4000000001b */
[----:B------:R-:W-:-:S06]  /*1b80*/  PRMT R18, RZ, 0x7610, R18 ;  /* 0x00007610ff127816 */ /* 0x000fcc0000000012 */
[----:B------:R0:W5:Y:S01]  /*1b90*/  @!P1 LDG.E.U16 R18, [R8.64+0x140] ;  /* 0x0001402008129981 */ /* 0x000162000c1e1500 */
[----:B------:R-:W-:-:S03]  /*1ba0*/  ISETP.GE.AND P1, PT, R33, UR40, PT ;  /* 0x0000002821007c0c */ /* 0x000fc6000bf26270 */
[----:B------:R0:W5:Y:S01]  /*1bb0*/  @!P0 LDG.E.U16 R27, [R8.64+0x180] ;  /* 0x00018020081b8981 */ /* 0x000162000c1e1500 */
[----:B------:R-:W-:Y:S02]  /*1bc0*/  ISETP.GE.AND P0, PT, R34, UR40, PT ;  /* 0x0000002822007c0c */ /* 0x000fe4000bf06270 */
[----:B------:R-:W-:Y:S02]  /*1bd0*/  PRMT R29, RZ, 0x7610, R29 ;  /* 0x00007610ff1d7816 */ /* 0x000fe4000000001d */
[----:B------:R-:W-:-:S06]  /*1be0*/  PRMT R20, RZ, 0x7610, R20 ;  /* 0x00007610ff147816 */ /* 0x000fcc0000000014 */
[----:B------:R0:W5:Y:S01]  /*1bf0*/  @!P1 LDG.E.U16 R20, [R8.64+0x1c0] ;  /* 0x0001c02008149981 */ /* 0x000162000c1e1500 */
[----:B------:R-:W-:-:S03]  /*1c00*/  ISETP.NE.AND P1, PT, R26, RZ, PT ;  /* 0x000000ff1a00720c */ /* 0x000fc60003f25270 */
[----:B------:R0:W5:Y:S01]  /*1c10*/  @!P0 LDG.E.U16 R29, [R8.64+0x200] ;  /* 0x00020020081d8981 */ /* 0x000162000c1e1500 */
[----:B------:R-:W-:Y:S02]  /*1c20*/  ISETP.NE.AND P0, PT, R28, RZ, PT ;  /* 0x000000ff1c00720c */ /* 0x000fe40003f05270 */
[----:B------:R-:W-:Y:S02]  /*1c30*/  PRMT R26, RZ, 0x7610, R26 ;  /* 0x00007610ff1a7816 */ /* 0x000fe4000000001a */
        /* <DEDUP_REMOVED lines=55> */
[----:B------:R-:W-:Y:S04]  /*1fb0*/  LDS.U16 R37, [R110+0x18] ;  /* 0x000018006e257984 */ /* 0x000fe80000000400 */
[----:B------:R-:W-:Y:S01]  /*1fc0*/  LDS.U16 R35, [R110+0x1c] ;  /* 0x00001c006e237984 */ /* 0x000fe20000000400 */
[----:B0-----:R-:W-:-:S03]  /*1fd0*/  PRMT R49, RZ, 0x5410, R49 ;  /* 0x00005410ff317816 */ /* 0x001fc60000000031 */
[----:B------:R-:W-:Y:S01]  /*1fe0*/  LDS.U16 R34, [R110+0x1e] ;  /* 0x00001e006e227984 */ /* 0x000fe20000000400 */
[----:B-1----:R-:W-:Y:S01]  /*1ff0*/  PRMT R48, RZ, 0x5410, R48 ;  /* 0x00005410ff307816 */ /* 0x002fe20000000030 */
[----:B------:R-:W-:Y:S01]  /*2000*/  FFMA.FTZ R9, R49, R8, R36 ;  /* 0x0000000831097223 */ /* 0x000fe20000010024 */
[----:B------:R-:W-:Y:S01]  /*2010*/  PRMT R8, RZ, 0x5410, R51 ;  /* 0x00005410ff087816 */ /* 0x000fe20000000033 */
[----:B------:R-:W-:Y:S01]  /*2020*/  LDS.U16 R36, [R110+0x1a] ;  /* 0x00001a006e247984 */ /* 0x000fe20000000400 */
[----:B--2---:R-:W-:-:S03]  /*2030*/  PRMT R47, RZ, 0x5410, R47 ;  /* 0x00005410ff2f7816 */ /* 0x004fc6000000002f */
[----:B------:R-:W-:Y:S01]  /*2040*/  FFMA.FTZ R8, R48, R8, R9 ;  /* 0x0000000830087223 */ /* 0x000fe20000010009 */
[----:B------:R-:W-:Y:S02]  /*2050*/  PRMT R9, RZ, 0x5410, R41 ;  /* 0x00005410ff097816 */ /* 0x000fe40000000029 */
[----:B---3--:R-:W-:Y:S01]  /*2060*/  PRMT R46, RZ, 0x5410, R46 ;  /* 0x00005410ff2e7816 */ /* 0x008fe2000000002e */
[----:B------:R-:W0:Y:S02]  /*2070*/  LDS.U16 R41, [R110+0x10] ;  /* 0x000010006e297984 */ /* 0x000e240000000400 */
[----:B------:R-:W-:Y:S01]  /*2080*/  FFMA.FTZ R9, R47, R9, R8 ;  /* 0x000000092f097223 */ /* 0x000fe20000010008 */
[----:B------:R-:W-:Y:S02]  /*2090*/  PRMT R8, RZ, 0x5410, R40 ;  /* 0x00005410ff087816 */ /* 0x000fe40000000028 */
[----:B----4-:R-:W-:Y:S01]  /*20a0*/  PRMT R45, RZ, 0x5410, R45 ;  /* 0x00005410ff2d7816 */ /* 0x010fe2000000002d */
[----:B------:R1:W2:Y:S02]  /*20b0*/  LDS.U16 R40, [R110+0x12] ;  /* 0x000012006e287984 */ /* 0x0002a40000000400 */
[----:B------:R-:W-:Y:S01]  /*20c0*/  FFMA.FTZ R8, R46, R8, R9 ;  /* 0x000000082e087223 */ /* 0x000fe20000010009 */
[----:B------:R-:W-:-:S02]  /*20d0*/  PRMT R9, RZ, 0x5410, R39 ;  /* 0x00005410ff097816 */ /* 0x000fc40000000027 */
[----:B------:R1:W3:Y:S03]  /*20e0*/  LDS.U16 R39, [R110+0x14] ;  /* 0x000014006e277984 */ /* 0x0002e60000000400 */
[----:B------:R-:W-:Y:S01]  /*20f0*/  FFMA.FTZ R9, R45, R9, R8 ;  /* 0x000000092d097223 */ /* 0x000fe20000010008 */
[----:B------:R-:W-:Y:S02]  /*2100*/  PRMT R8, RZ, 0x5410, R38 ;  /* 0x00005410ff087816 */ /* 0x000fe40000000026 */
[----:B------:R1:W4:Y:S01]  /*2110*/  LDS.U16 R38, [R110+0x16] ;  /* 0x000016006e267984 */ /* 0x0003220000000400 */
[----:B-----5:R-:W-:Y:S02]  /*2120*/  PRMT R44, RZ, 0x5410, R44 ;  /* 0x00005410ff2c7816 */ /* 0x020fe4000000002c */
[----:B------:R-:W-:-:S03]  /*2130*/  PRMT R43, RZ, 0x5410, R43 ;  /* 0x00005410ff2b7816 */ /* 0x000fc6000000002b */
[----:B------:R-:W-:Y:S01]  /*2140*/  FFMA.FTZ R8, R44, R8, R9 ;  /* 0x000000082c087223 */ /* 0x000fe20000010009 */
[----:B------:R-:W-:Y:S02]  /*2150*/  PRMT R9, RZ, 0x5410, R252 ;  /* 0x00005410ff097816 */ /* 0x000fe400000000fc */
[----:B------:R-:W-:-:S03]  /*2160*/  PRMT R42, RZ, 0x5410, R42 ;  /* 0x00005410ff2a7816 */ /* 0x000fc6000000002a */
[----:B------:R-:W-:Y:S01]  /*2170*/  FFMA.FTZ R9, R43, R9, R8 ;  /* 0x000000092b097223 */ /* 0x000fe20000010008 */
[----:B------:R-:W-:Y:S02]  /*2180*/  PRMT R8, RZ, 0x5410, R109 ;  /* 0x00005410ff087816 */ /* 0x000fe4000000006d */
[----:B------:R-:W-:-:S03]  /*2190*/  MOV R18, c[0x0][0x16c] ;  /* 0x00005b0000127a02 */ /* 0x000fc60000000f00 */
[----:B------:R-:W-:Y:S01]  /*21a0*/  FFMA.FTZ R8, R42, R8, R9 ;  /* 0x000000082a087223 */ /* 0x000fe20000010009 */
[----:B0-----:R-:W-:Y:S02]  /*21b0*/  PRMT R41, RZ, 0x5410, R41 ;  /* 0x00005410ff297816 */ /* 0x001fe40000000029 */
[----:B------:R-:W-:-:S03]  /*21c0*/  ISETP.GE.AND P5, PT, R18, 0x1, PT ;  /* 0x000000011200780c */ /* 0x000fc60003fa6270 */
[----:B------:R-:W-:Y:S01]  /*21d0*/  FFMA.FTZ R11, R41, R7, R8 ;  /* 0x00000007290b7223 */ /* 0x000fe20000010008 */
[----:B------:R-:W-:Y:S05]  /*21e0*/  @P4 BRA `(.L_x_8935) ;  /* 0x000001f000004947 */ /* 0x000fea0003800000 */
        /* <DEDUP_REMOVED lines=31> */
.L_x_8935:
[----:B-12---:R-:W-:Y:S05]  /*23e0*/  BSYNC B0 ;  /* 0x0000000000007941 */ /* 0x006fea0003800000 */
.L_x_8934:
        /* <DEDUP_REMOVED lines=39> */
.L_x_8937:
[----:B------:R-:W-:Y:S05]  /*2660*/  BSYNC B0 ;  /* 0x0000000000007941 */ /* 0x000fea0003800000 */
.L_x_8936:
        /* <DEDUP_REMOVED lines=39> */
.L_x_8939:
[----:B------:R-:W-:Y:S05]  /*28e0*/  BSYNC B0 ;  /* 0x0000000000007941 */ /* 0x000fea0003800000 */
.L_x_8938:
        /* <DEDUP_REMOVED lines=39> */
.L_x_8941:
[----:B------:R-:W-:Y:S05]  /*2b60*/  BSYNC B0 ;  /* 0x0000000000007941 */ /* 0x000fea0003800000 */
.L_x_8940:
        /* <DEDUP_REMOVED lines=39> */
.L_x_8943:
[----:B------:R-:W-:Y:S05]  /*2de0*/  BSYNC B0 ;  /* 0x0000000000007941 */ /* 0x000fea0003800000 */
.L_x_8942:
        /* <DEDUP_REMOVED lines=39> */
.L_x_8945:
[----:B------:R-:W-:Y:S05]  /*3060*/  BSYNC B0 ;  /* 0x0000000000007941 */ /* 0x000fea0003800000 */
.L_x_8944:
        /* <DEDUP_REMOVED lines=40> */
.L_x_8947:
[----:B------:R-:W-:Y:S05]  /*32f0*/  BSYNC B0 ;  /* 0x0000000000007941 */ /* 0x000fea0003800000 */
.L_x_8946:
        /* <DEDUP_REMOVED lines=40> */
.L_x_8949:
[----:B------:R-:W-:Y:S05]  /*3580*/  BSYNC B0 ;  /* 0x0000000000007941 */ /* 0x000fea0003800000 */
.L_x_8948:
        /* <DEDUP_REMOVED lines=39> */
.L_x_8951:
[----:B------:R-:W-:Y:S05]  /*3800*/  BSYNC B0 ;  /* 0x0000000000007941 */ /* 0x000fea0003800000 */
.L_x_8950:
        /* <DEDUP_REMOVED lines=38> */
.L_x_8953:
[----:B------:R-:W-:Y:S05]  /*3a70*/  BSYNC B0 ;  /* 0x0000000000007941 */ /* 0x000fea0003800000 */
.L_x_8952:
        /* <DEDUP_REMOVED lines=38> */
.L_x_8955:
[----:B------:R-:W-:Y:S05]  /*3ce0*/  BSYNC B0 ;  /* 0x0000000000007941 */ /* 0x000fea0003800000 */
.L_x_8954:
        /* <DEDUP_REMOVED lines=33> */
.L_x_8957:
[----:B------:R-:W-:Y:S05]  /*3f00*/  BSYNC B0 ;  /* 0x0000000000007941 */ /* 0x000fea0003800000 */
.L_x_8956:
        /* <DEDUP_REMOVED lines=33> */
.L_x_8959:
[----:B------:R-:W-:Y:S05]  /*4120*/  BSYNC B0 ;  /* 0x0000000000007941 */ /* 0x000fea0003800000 */
.L_x_8958:
        /* <DEDUP_REMOVED lines=33> */
.L_x_8961:
[----:B------:R-:W-:Y:S05]  /*4340*/  BSYNC B0 ;  /* 0x0000000000007941 */ /* 0x000fea0003800000 */
.L_x_8960:
        /* <DEDUP_REMOVED lines=33> */
.L_x_8963:
[----:B------:R-:W-:Y:S05]  /*4560*/  BSYNC B0 ;  /* 0x0000000000007941 */ /* 0x000fea0003800000 */
.L_x_8962:
        /* <DEDUP_REMOVED lines=33> */
.L_x_8965:
[----:B------:R-:W-:Y:S05]  /*4780*/  BSYNC B0 ;  /* 0x0000000000007941 */ /* 0x000fea0003800000 */
.L_x_8964:
        /* <DEDUP_REMOVED lines=25> */
[----:B------:R-:W-:Y:S01]  /*4920*/  MOV R86, RZ ;  /* 0x000000ff00567202 */ /* 0x000fe20000000f00 */
        /* <DEDUP_REMOVED lines=26> */
.L_x_9045:
        /* <DEDUP_REMOVED lines=9> */
[----:B0-----:R-:W-:Y:S01]  /*4b60*/  LOP3.LUT R4, R2, 0x1f, R134, 0xf8, !PT ;  /* 0x0000001f02047812 */ /* 0x001fe200078ef886 */
[----:B------:R-:W-:-:S02]  /*4b70*/  ULDC.64 UR34, c[0x0][0x188] ;  /* 0x0000620000227ab9 */ /* 0x000fc40000000a00 */
[----:B------:R-:W-:Y:S01]  /*4b80*/  ULDC UR40, c[0x0][0x168] ;  /* 0x00005a0000287ab9 */ /* 0x000fe20000000800 */
        /* <DEDUP_REMOVED lines=16> */
[----:B------:R-:W-:Y:S01]  /*4c90*/  ULDC.64 UR34, c[0x0][0x1a0] ;  /* 0x0000680000227ab9 */ /* 0x000fe20000000a00 */
[----:B------:R-:W-:Y:S01]  /*4ca0*/  IADD3 R6, R0, R4, RZ ;  /* 0x0000000400067210 */ /* 0x000fe20007ffe0ff */
[----:B------:R-:W-:-:S03]  /*4cb0*/  UIADD3 UR40, -UR25, UR40, URZ ;  /* 0x0000002819287290 */ /* 0x000fc6000fffe13f */
[----:B------:R-:W3:Y:S01]  /*4cc0*/  LDG.E.64 R2, [R2.64] ;  /* 0x0000002002027981 */ /* 0x000ee2000c1e1b00 */
[--C-:B------:R-:W-:Y:S01]  /*4cd0*/  SHF.R.S32.HI R7, RZ, 0x1f, R6.reuse ;  /* 0x0000001fff077819 */ /* 0x100fe20000011406 */
[----:B------:R-:W-:Y:S01]  /*4ce0*/  UIMAD UR34, UR42, UR34, URZ ;  /* 0x000000222a2272a4 */ /* 0x000fe2000f8e023f */
[C---:B------:R-:W-:Y:S01]  /*4cf0*/  IADD3 R4, R6.reuse, 0x40, RZ ;  /* 0x0000004006047810 */ /* 0x040fe20007ffe0ff */
[----:B------:R-:W-:Y:S01]  /*4d00*/  USHF.L.U32 UR36, UR40, 0x1, URZ ;  /* 0x0000000128247899 */ /* 0x000fe2000800063f */
[C---:B------:R-:W-:Y:S01]  /*4d10*/  IADD3 R5, R6.reuse, 0x60, RZ ;  /* 0x0000006006057810 */ /* 0x040fe20007ffe0ff */
[----:B------:R-:W-:Y:S01]  /*4d20*/  UIMAD UR34, UR7, UR35, UR34 ;  /* 0x00000023072272a4 */ /* 0x000fe2000f8e0222 */
[----:B------:R-:W-:Y:S01]  /*4d30*/  IMAD.WIDE.U32 R8, R9, c[0x0][0x1a0], R6 ;  /* 0x0000680009087a25 */ /* 0x000fe200078e0006 */
[----:B------:R-:W-:Y:S02]  /*4d40*/  IADD3 R0, R6, 0x20, RZ ;  /* 0x0000002006007810 */ /* 0x000fe40007ffe0ff */
[----:B------:R-:W-:-:S02]  /*4d50*/  ISETP.GE.AND P4, PT, R4, UR36, PT ;  /* 0x0000002404007c0c */ /* 0x000fc4000bf86270 */
[----:B------:R-:W-:Y:S02]  /*4d60*/  ISETP.GE.AND P3, PT, R5, UR36, PT ;  /* 0x0000002405007c0c */ /* 0x000fe4000bf66270 */
[----:B------:R-:W-:Y:S02]  /*4d70*/  ISETP.GE.AND P1, PT, R6, UR36, PT ;  /* 0x0000002406007c0c */ /* 0x000fe4000bf26270 */
[----:B------:R-:W-:Y:S02]  /*4d80*/  IADD3 R5, R9, UR34, RZ ;  /* 0x0000002209057c10 */ /* 0x000fe4000fffe0ff */
[----:B------:R-:W-:Y:S02]  /*4d90*/  LEA R4, P2, R8, UR22, 0x1 ;  /* 0x0000001608047c11 */ /* 0x000fe4000f8408ff */
[----:B------:R-:W-:Y:S02]  /*4da0*/  IADD3 R9, R6, 0xc0, RZ ;  /* 0x000000c006097810 */ /* 0x000fe40007ffe0ff */
[----:B------:R-:W-:-:S02]  /*4db0*/  ISETP.GE.AND P0, PT, R0, UR36, PT ;  /* 0x0000002400007c0c */ /* 0x000fc4000bf06270 */
[----:B------:R-:W-:Y:S02]  /*4dc0*/  IADD3 R7, R6, 0xa0, RZ ;  /* 0x000000a006077810 */ /* 0x000fe40007ffe0ff */
[----:B------:R-:W-:Y:S02]  /*4dd0*/  LEA.HI.X R5, R8, UR23, R5, 0x1, P2 ;  /* 0x0000001708057c11 */ /* 0x000fe400090f0c05 */
[----:B------:R-:W-:Y:S02]  /*4de0*/  IADD3 R0, R6, 0x80, RZ ;  /* 0x0000008006007810 */ /* 0x000fe40007ffe0ff */
[----:B------:R-:W-:Y:S01]  /*4df0*/  ISETP.GE.AND P2, PT, R9, UR36, PT ;  /* 0x0000002409007c0c */ /* 0x000fe2000bf46270 */
[----:B------:R0:W4:Y:S01]  /*4e00*/  @!P4 LDG.E.U16 R11, [R4.64+0x80] ;  /* 0x00008020040bc981 */ /* 0x000122000c1e1500 */
[----:B------:R-:W-:Y:S02]  /*4e10*/  PRMT R9, RZ, 0x7610, R9 ;  /* 0x00007610ff097816 */ /* 0x000fe40000000009 */
[----:B------:R-:W-:Y:S01]  /*4e20*/  ISETP.GE.AND P5, PT, R7, UR36, PT ;  /* 0x0000002407007c0c */ /* 0x000fe2000bfa6270 */
[----:B------:R0:W2:Y:S01]  /*4e30*/  @!P3 LDG.E.U16 R10, [R4.64+0xc0] ;  /* 0x0000c020040ab981 */ /* 0x0000a2000c1e1500 */
[----:B------:R-:W-:-:S02]  /*4e40*/  ISETP.GE.AND P6, PT, R0, UR36, PT ;  /* 0x0000002400007c0c */ /* 0x000fc4000bfc6270 */
[C---:B------:R-:W-:Y:S01]  /*4e50*/  IADD3 R7, R6.reuse, 0xe0, RZ ;  /* 0x000000e006077810 */ /* 0x040fe20007ffe0ff */
[----:B------:R0:W2:Y:S01]  /*4e60*/  @!P1 LDG.E.U16 R9, [R4.64] ;  /* 0x0000002004099981 */ /* 0x0000a2000c1e1500 */
[----:B------:R-:W-:Y:S02]  /*4e70*/  PRMT R0, RZ, 0x7610, R0 ;  /* 0x00007610ff007816 */ /* 0x000fe40000000000 */
[----:B------:R-:W-:Y:S02]  /*4e80*/  ISETP.GE.AND P1, PT, R7, UR36, PT ;  /* 0x0000002407007c0c */ /* 0x000fe4000bf26270 */
[C---:B------:R-:W-:Y:S02]  /*4e90*/  IADD3 R7, R6.reuse, 0x120, RZ ;  /* 0x0000012006077810 */ /* 0x040fe40007ffe0ff */
[----:B------:R-:W-:Y:S01]  /*4ea0*/  IADD3 R8, R6, 0x100, RZ ;  /* 0x0000010006087810 */ /* 0x000fe20007ffe0ff */
[----:B------:R0:W2:Y:S01]  /*4eb0*/  @!P0 LDG.E.U16 R0, [R4.64+0x40] ;  /* 0x0000402004008981 */ /* 0x0000a2000c1e1500 */
[----:B------:R-:W-:-:S02]  /*4ec0*/  ISETP.GE.AND P4, PT, R7, UR36, PT ;  /* 0x0000002407007c0c */ /* 0x000fc4000bf86270 */
[----:B------:R-:W-:Y:S01]  /*4ed0*/  IADD3 R7, R6, 0x160, RZ ;  /* 0x0000016006077810 */ /* 0x000fe20007ffe0ff */
[----:B------:R0:W2:Y:S01]  /*4ee0*/  @!P6 LDG.E.U16 R13, [R4.64+0x100] ;  /* 0x00010020040de981 */ /* 0x0000a2000c1e1500 */
[----:B------:R-:W-:Y:S02]  /*4ef0*/  ISETP.GE.AND P0, PT, R8, UR36, PT ;  /* 0x0000002408007c0c */ /* 0x000fe4000bf06270 */
[C---:B------:R-:W-:Y:S01]  /*4f00*/  IADD3 R8, R6.reuse, 0x140, RZ ;  /* 0x0000014006087810 */ /* 0x040fe20007ffe0ff */
[----:B------:R0:W2:Y:S01]  /*4f10*/  @!P5 LDG.E.U16 R12, [R4.64+0x140] ;  /* 0x00014020040cd981 */ /* 0x0000a2000c1e1500 */
[----:B------:R-:W-:Y:S02]  /*4f20*/  ISETP.GE.AND P6, PT, R7, UR36, PT ;  /* 0x0000002407007c0c */ /* 0x000fe4000bfc6270 */
[----:B------:R-:W-:Y:S02]  /*4f30*/  PRMT R15, RZ, 0x7610, R15 ;  /* 0x00007610ff0f7816 */ /* 0x000fe4000000000f */
[----:B------:R-:W-:-:S02]  /*4f40*/  IADD3 R7, R6, 0x180, RZ ;  /* 0x0000018006077810 */ /* 0x000fc40007ffe0ff */
[----:B------:R-:W-:Y:S02]  /*4f50*/  ISETP.GE.AND P3, PT, R8, UR36, PT ;  /* 0x0000002408007c0c */ /* 0x000fe4000bf66270 */
[----:B------:R-:W-:Y:S01]  /*4f60*/  PRMT R14, RZ, 0x7610, R14 ;  /* 0x00007610ff0e7816 */ /* 0x000fe2000000000e */
[----:B------:R0:W4:Y:S01]  /*4f70*/  @!P2 LDG.E.U16 R15, [R4.64+0x180] ;  /* 0x00018020040fa981 */ /* 0x000122000c1e1500 */
[C---:B------:R-:W-:Y:S02]  /*4f80*/  IADD3 R8, R6.reuse, 0x1a0, RZ ;  /* 0x000001a006087810 */ /* 0x040fe40007ffe0ff */
[----:B------:R-:W-:Y:S02]  /*4f90*/  ISETP.GE.AND P5, PT, R7, UR36, PT ;  /* 0x0000002407007c0c */ /* 0x000fe4000bfa6270 */
[----:B------:R-:W-:Y:S01]  /*4fa0*/  IADD3 R7, R6, 0x1c0, RZ ;  /* 0x000001c006077810 */ /* 0x000fe20007ffe0ff */
[----:B------:R0:W4:Y:S01]  /*4fb0*/  @!P1 LDG.E.U16 R14, [R4.64+0x1c0] ;  /* 0x0001c020040e9981 */ /* 0x000122000c1e1500 */
[----:B------:R-:W-:-:S02]  /*4fc0*/  ISETP.GE.AND P2, PT, R8, UR36, PT ;  /* 0x0000002408007c0c */ /* 0x000fc4000bf46270 */
[----:B------:R-:W-:Y:S02]  /*4fd0*/  PRMT R17, RZ, 0x7610, R17 ;  /* 0x00007610ff117816 */ /* 0x000fe40000000011 */
[----:B------:R-:W-:Y:S02]  /*4fe0*/  ISETP.GE.AND P1, PT, R7, UR36, PT ;  /* 0x0000002407007c0c */ /* 0x000fe4000bf26270 */
[----:B------:R-:W-:Y:S02]  /*4ff0*/  IADD3 R7, R6, 0x1e0, RZ ;  /* 0x000001e006077810 */ /* 0x000fe40007ffe0ff */
[----:B------:R-:W-:Y:S01]  /*5000*/  PRMT R19, RZ, 0x7610, R19 ;  /* 0x00007610ff137816 */ /* 0x000fe20000000013 */
[----:B------:R0:W4:Y:S01]  /*5010*/  @!P0 LDG.E.U16 R17, [R4.64+0x200] ;  /* 0x0002002004118981 */ /* 0x000122000c1e1500 */
[----:B------:R-:W-:Y:S02]  /*5020*/  PRMT R20, RZ, 0x7610, R20 ;  /* 0x00007610ff147816 */ /* 0x000fe40000000014 */
[----:B------:R-:W-:-:S02]  /*5030*/  ISETP.GE.AND P0, PT, R7, UR36, PT ;  /* 0x0000002407007c0c */ /* 0x000fc4000bf06270 */
[C---:B------:R-:W-:Y:S01]  /*5040*/  IADD3 R8, R6.reuse, 0x200, RZ ;  /* 0x0000020006087810 */ /* 0x040fe20007ffe0ff */
[----:B------:R0:W4:Y:S01]  /*5050*/  @!P3 LDG.E.U16 R19, [R4.64+0x280] ;  /* 0x000280200413b981 */ /* 0x000122000c1e1500 */
[----:B------:R-:W-:Y:S02]  /*5060*/  IADD3 R22, R6, 0x220, RZ ;  /* 0x0000022006167810 */ /* 0x000fe40007ffe0ff */
[----:B------:R-:W-:Y:S01]  /*5070*/  PRMT R16, RZ, 0x7610, R16 ;  /* 0x00007610ff107816 */ /* 0x000fe20000000010 */
[----:B------:R0:W4:Y:S01]  /*5080*/  @!P2 LDG.E.U16 R20, [R4.64+0x340] ;  /* 0x000340200414a981 */ /* 0x000122000c1e1500 */
[----:B------:R-:W-:Y:S02]  /*5090*/  ISETP.GE.AND P2, PT, R8, UR36, PT ;  /* 0x0000002408007c0c */ /* 0x000fe4000bf46270 */
[----:B------:R-:W-:Y:S02]  /*50a0*/  ISETP.GE.AND P3, PT, R22, UR36, PT ;  /* 0x0000002416007c0c */ /* 0x000fe4000bf66270 */
[----:B------:R-:W-:Y:S01]  /*50b0*/  IADD3 R23, R6, 0x240, RZ ;  /* 0x0000024006177810 */ /* 0x000fe20007ffe0ff */
[----:B------:R0:W4:Y:S01]  /*50c0*/  @!P4 LDG.E.U16 R16, [R4.64+0x240] ;  /* 0x000240200410c981 */ /* 0x000122000c1e1500 */
[----:B------:R-:W-:-:S02]  /*50d0*/  PRMT R22, RZ, 0x7610, R22 ;  /* 0x00007610ff167816 */ /* 0x000fc40000000016 */
[----:B------:R-:W-:Y:S02]  /*50e0*/  IADD3 R7, R6, 0x260, RZ ;  /* 0x0000026006077810 */ /* 0x000fe40007ffe0ff */
[----:B------:R-:W-:Y:S02]  /*50f0*/  PRMT R18, RZ, 0x7610, R18 ;  /* 0x00007610ff127816 */ /* 0x000fe40000000012 */
[----:B------:R-:W-:Y:S01]  /*5100*/  ISETP.GE.AND P4, PT, R23, UR36, PT ;  /* 0x0000002417007c0c */ /* 0x000fe2000bf86270 */
[----:B------:R0:W4:Y:S01]  /*5110*/  @!P0 LDG.E.U16 R22, [R4.64+0x3c0] ;  /* 0x0003c02004168981 */ /* 0x000122000c1e1500 */
[----:B------:R-:W-:Y:S02]  /*5120*/  PRMT R21, RZ, 0x7610, R21 ;  /* 0x00007610ff157816 */ /* 0x000fe40000000015 */
[----:B------:R-:W-:Y:S01]  /*5130*/  PRMT R23, RZ, 0x7610, R23 ;  /* 0x00007610ff177816 */ /* 0x000fe20000000017 */
[----:B------:R0:W4:Y:S01]  /*5140*/  @!P6 LDG.E.U16 R18, [R4.64+0x2c0] ;  /* 0x0002c0200412e981 */ /* 0x000122000c1e1500 */
[----:B------:R-:W-:-:S02]  /*5150*/  PRMT R24, RZ, 0x7610, R24 ;  /* 0x00007610ff187816 */ /* 0x000fc40000000018 */
[----:B------:R-:W-:Y:S01]  /*5160*/  PRMT R25, RZ, 0x7610, R25 ;  /* 0x00007610ff197816 */ /* 0x000fe20000000019 */
[----:B------:R0:W4:Y:S01]  /*5170*/  @!P5 LDG.E.U16 R21, [R4.64+0x300] ;  /* 0x000300200415d981 */ /* 0x000122000c1e1500 */
[----:B------:R-:W-:Y:S02]  /*5180*/  ISETP.GE.AND P0, PT, R7, UR36, PT ;  /* 0x0000002407007c0c */ /* 0x000fe4000bf06270 */
[C---:B------:R-:W-:Y:S01]  /*5190*/  IADD3 R7, R6.reuse, 0x280, RZ ;  /* 0x0000028006077810 */ /* 0x040fe20007ffe0ff */
[----:B------:R0:W4:Y:S01]  /*51a0*/  @!P1 LDG.E.U16 R23, [R4.64+0x380] ;  /* 0x0003802004179981 */ /* 0x000122000c1e1500 */
[C---:B------:R-:W-:Y:S02]  /*51b0*/  IADD3 R8, R6.reuse, 0x2a0, RZ ;  /* 0x000002a006087810 */ /* 0x040fe40007ffe0ff */
[----:B------:R-:W-:Y:S01]  /*51c0*/  IADD3 R27, R6, 0x2c0, RZ ;  /* 0x000002c0061b7810 */ /* 0x000fe20007ffe0ff */
[----:B------:R0:W4:Y:S01]  /*51d0*/  @!P2 LDG.E.U16 R24, [R4.64+0x400] ;  /* 0x000400200418a981 */ /* 0x000122000c1e1500 */
[----:B------:R-:W-:-:S02]  /*51e0*/  PRMT R26, RZ, 0x7610, R26 ;  /* 0x00007610ff1a7816 */ /* 0x000fc4000000001a */
[----:B------:R-:W-:Y:S01]  /*51f0*/  ISETP.GE.AND P1, PT, R7, UR36, PT ;  /* 0x0000002407007c0c */ /* 0x000fe2000bf26270 */
[----:B------:R0:W4:Y:S01]  /*5200*/  @!P3 LDG.E.U16 R25, [R4.64+0x440] ;  /* 0x000440200419b981 */ /* 0x000122000c1e1500 */
[----:B------:R-:W-:Y:S02]  /*5210*/  ISETP.GE.AND P2, PT, R8, UR36, PT ;  /* 0x0000002408007c0c */ /* 0x000fe4000bf46270 */
[----:B------:R-:W-:Y:S01]  /*5220*/  ISETP.GE.AND P3, PT, R27, UR36, PT ;  /* 0x000000241b007c0c */ /* 0x000fe2000bf66270 */
[----:B------:R0:W4:Y:S01]  /*5230*/  @!P4 LDG.E.U16 R26, [R4.64+0x480] ;  /* 0x00048020041ac981 */ /* 0x000122000c1e1500 */
[----:B------:R-:W-:Y:S02]  /*5240*/  PRMT R27, RZ, 0x7610, R27 ;  /* 0x00007610ff1b7816 */ /* 0x000fe4000000001b */
[----:B------:R-:W-:Y:S02]  /*5250*/  IADD3 R7, R6, 0x2e0, RZ ;  /* 0x000002e006077810 */ /* 0x000fe40007ffe0ff */
[----:B------:R-:W-:-:S02]  /*5260*/  PRMT R28, RZ, 0x7610, R28 ;  /* 0x00007610ff1c7816 */ /* 0x000fc4000000001c */
[----:B------:R-:W-:Y:S01]  /*5270*/  PRMT R29, RZ, 0x7610, R29 ;  /* 0x00007610ff1d7816 */ /* 0x000fe2000000001d */
[----:B------:R0:W4:Y:S01]  /*5280*/  @!P0 LDG.E.U16 R27, [R4.64+0x4c0] ;  /* 0x0004c020041b8981 */ /* 0x000122000c1e1500 */
[C---:B------:R-:W-:Y:S02]  /*5290*/  IADD3 R8, R6.reuse, 0x300, RZ ;  /* 0x0000030006087810 */ /* 0x040fe40007ffe0ff */
[----:B------:R-:W-:Y:S01]  /*52a0*/  ISETP.GE.AND P0, PT, R7, UR36, PT ;  /* 0x0000002407007c0c */ /* 0x000fe2000bf06270 */
[----:B------:R0:W4:Y:S01]  /*52b0*/  @!P1 LDG.E.U16 R28, [R4.64+0x500] ;  /* 0x00050020041c9981 */ /* 0x000122000c1e1500 */
[----:B------:R-:W-:Y:S02]  /*52c0*/  IADD3 R7, R6, 0x320, RZ ;  /* 0x0000032006077810 */ /* 0x000fe40007ffe0ff */
[----:B------:R-:W-:Y:S01]  /*52d0*/  ISETP.GE.AND P1, PT, R8, UR36, PT ;  /* 0x0000002408007c0c */ /* 0x000fe2000bf26270 */
[----:B------:R0:W4:Y:S01]  /*52e0*/  @!P2 LDG.E.U16 R29, [R4.64+0x540] ;  /* 0x00054020041da981 */ /* 0x000122000c1e1500 */
[----:B------:R-:W-:-:S02]  /*52f0*/  ISETP.GE.AND P2, PT, R7, UR36, PT ;  /* 0x0000002407007c0c */ /* 0x000fc4000bf46270 */
        /* <DEDUP_REMOVED lines=8> */
[----:B------:R-:W-:-:S02]  /*5380*/  IADD3 R8, R6, 0x340, RZ ;  /* 0x0000034006087810 */ /* 0x000fc40007ffe0ff */
[----:B------:R-:W-:Y:S02]  /*5390*/  IADD3 R7, R6, 0x360, RZ ;  /* 0x0000036006077810 */ /* 0x000fe40007ffe0ff */
[----:B------:R-:W-:Y:S02]  /*53a0*/  ISETP.GE.AND P3, PT, R8, UR36, PT ;  /* 0x0000002408007c0c */ /* 0x000fe4000bf66270 */
[----:B------:R-:W-:Y:S02]  /*53b0*/  IADD3 R8, R6, 0x380, RZ ;  /* 0x0000038006087810 */ /* 0x000fe40007ffe0ff */
[----:B------:R-:W-:Y:S02]  /*53c0*/  ISETP.GE.AND P0, PT, R7, UR36, PT ;  /* 0x0000002407007c0c */ /* 0x000fe4000bf06270 */
[----:B------:R-:W-:Y:S02]  /*53d0*/  ISETP.GE.AND P1, PT, R8, UR36, PT ;  /* 0x0000002408007c0c */ /* 0x000fe4000bf26270 */
[----:B------:R-:W-:-:S02]  /*53e0*/  PRMT R66, RZ, 0x7610, R66 ;  /* 0x00007610ff427816 */ /* 0x000fc40000000042 */
[----:B------:R-:W-:Y:S02]  /*53f0*/  PRMT R67, RZ, 0x7610, R67 ;  /* 0x00007610ff437816 */ /* 0x000fe40000000043 */
[----:B------:R-:W-:Y:S02]  /*5400*/  PRMT R126, RZ, 0x7610, R126 ;  /* 0x00007610ff7e7816 */ /* 0x000fe4000000007e */
        /* <DEDUP_REMOVED lines=18> */
[----:B---3--:R-:W1:Y:S02]  /*5530*/  R2UR UR39, R3 ;  /* 0x00000000032773c2 */ /* 0x008e6400000e0000 */
        /* <DEDUP_REMOVED lines=15> */
[----:B--2---:R-:W-:Y:S01]  /*5630*/  STS.U16 [R132], R9 ;  /* 0x0000000984007388 */ /* 0x004fe20000000400 */
        /* <DEDUP_REMOVED lines=92> */
[----:B------:R-:W-:Y:S01]  /*5c00*/  FMUL.FTZ R21, R0, R95 ;  /* 0x0000005f00157220 */ /* 0x000fe20000410000 */
[----:B------:R-:W-:Y:S08]  /*5c10*/  MUFU.SIN R196, R130 ;  /* 0x0000008200c47308 */ /* 0x000ff00000000400 */
[----:B------:R-:W-:Y:S08]  /*5c20*/  MUFU.COS R197, R130 ;  /* 0x0000008200c57308 */ /* 0x000ff00000000000 */
[----:B------:R-:W0:Y:S01]  /*5c30*/  MUFU.EX2 R21, R21 ;  /* 0x0000001500157308 */ /* 0x000e220000000800 */
[----:B------:R-:W-:Y:S01]  /*5c40*/  IADD3 R12, R133, 0x340, RZ ;  /* 0x00000340850c7810 */ /* 0x000fe20007ffe0ff */
[----:B------:R-:W-:-:S02]  /*5c50*/  UIMAD.WIDE.U32 UR34, UR10, UR36, URZ ;  /* 0x000000240a2272a5 */ /* 0x000fc4000f8e003f */
[----:B------:R-:W-:Y:S01]  /*5c60*/  UIMAD UR36, UR11, UR36, URZ ;  /* 0x000000240b2472a4 */ /* 0x000fe2000f8e023f */
[-C--:B------:R-:W-:Y:S02]  /*5c70*/  LEA.HI.SX32 R12, R12, R133.reuse, 0x1b ;  /* 0x000000850c0c7211 */ /* 0x080fe400078fdaff */
[----:B------:R-:W-:Y:S01]  /*5c80*/  IADD3 R2, R133, 0x380, RZ ;  /* 0x0000038085027810 */ /* 0x000fe20007ffe0ff */
[----:B------:R-:W-:Y:S01]  /*5c90*/  UIMAD UR38, UR10, UR37, UR36 ;  /* 0x000000250a2672a4 */ /* 0x000fe2000f8e0224 */
[----:B------:R-:W-:Y:S02]  /*5ca0*/  SHF.L.U32 R9, R12, 0x1, RZ ;  /* 0x000000010c097819 */ /* 0x000fe400000006ff */
[----:B------:R-:W-:Y:S01]  /*5cb0*/  ULDC.64 UR36, c[0x0][0x1c0] ;  /* 0x0000700000247ab9 */ /* 0x000fe20000000a00 */
[----:B------:R-:W-:Y:S01]  /*5cc0*/  LEA.HI.SX32 R2, R2, R133, 0x1b ;  /* 0x0000008502027211 */ /* 0x000fe200078fdaff */
[----:B------:R-:W-:Y:S01]  /*5cd0*/  UIADD3 UR35, UR35, UR38, URZ ;  /* 0x0000002623237290 */ /* 0x000fe2000fffe03f */
[----:B0-----:R-:W-:-:S02]  /*5ce0*/  FMUL.FTZ R197, R21, R197 ;  /* 0x000000c515c57220 */ /* 0x001fc40000410000 */
[----:B------:R-:W-:Y:S02]  /*5cf0*/  FMUL.FTZ R196, R21, R196 ;  /* 0x000000c415c47220 */ /* 0x000fe40000410000 */
[----:B------:R-:W2:Y:S01]  /*5d00*/  LDL R21, [R1+0xc] ;  /* 0x00000c0001157983 */ /* 0x000ea20000100800 */
[----:B------:R-:W-:Y:S01]  /*5d10*/  UIMAD UR38, UR42, UR36, URZ ;  /* 0x000000242a2672a4 */ /* 0x000fe2000f8e023f */
[----:B------:R-:W-:Y:S02]  /*5d20*/  FMUL.FTZ R4, R89, UR39 ;  /* 0x0000002759047c20 */ /* 0x000fe40008410000 */
[----:B------:R-:W-:Y:S01]  /*5d30*/  FMUL.FTZ R5, R0, R101 ;  /* 0x0000006500057220 */ /* 0x000fe20000410000 */
[----:B------:R0:W-:Y:S01]  /*5d40*/  STS.U16 [R9+0x680], R66 ;  /* 0x0006804209007388 */ /* 0x0001e20000000400 */
[----:B------:R-:W-:Y:S01]  /*5d50*/  MUFU.SIN R188, R11 ;  /* 0x0000000b00bc7308 */ /* 0x000fe20000000400 */
[----:B------:R-:W-:Y:S02]  /*5d60*/  UIMAD UR38, UR7, UR37, UR38 ;  /* 0x00000025072672a4 */ /* 0x000fe4000f8e0226 */
[----:B------:R-:W-:-:S05]  /*5d70*/  UIMAD.WIDE.U32 UR36, UR7, UR36, UR34 ;  /* 0x00000024072472a5 */ /* 0x000fca000f8e0022 */
[----:B------:R1:W-:Y:S01]  /*5d80*/  MUFU.COS R189, R11 ;  /* 0x0000000b00bd7308 */ /* 0x0003e20000000000 */
[----:B0-----:R-:W-:Y:S01]  /*5d90*/  SHF.L.U32 R9, R2, 0x1, RZ ;  /* 0x0000000102097819 */ /* 0x001fe200000006ff */
[----:B------:R-:W-:Y:S01]  /*5da0*/  ULDC.64 UR34, c[0x0][0x230] ;  /* 0x00008c0000227ab9 */ /* 0x000fe20000000a00 */
[C---:B------:R-:W-:Y:S01]  /*5db0*/  IADD3 R2, R133.reuse, 0x3a0, RZ ;  /* 0x000003a085027810 */ /* 0x040fe20007ffe0ff */
[----:B------:R-:W-:Y:S01]  /*5dc0*/  STS.U16 [R10+0x6c0], R67 ;  /* 0x0006c0430a007388 */ /* 0x000fe20000000400 */
[----:B------:R-:W-:Y:S01]  /*5dd0*/  UIADD3 UR37, UR37, UR38, URZ ;  /* 0x0000002625257290 */ /* 0x000fe2000fffe03f */
[----:B-1----:R-:W-:Y:S01]  /*5de0*/  FMUL.RZ R11, R4, 0.15915493667125701904 ;  /* 0x3e22f983040b7820 */ /* 0x002fe2000040c000 */
[----:B------:R-:W-:Y:S01]  /*5df0*/  IADD3 R4, R133, 0x3c0, RZ ;  /* 0x000003c085047810 */ /* 0x000fe20007ffe0ff */
[----:B------:R-:W0:Y:S01]  /*5e00*/  MUFU.EX2 R5, R5 ;  /* 0x0000000500057308 */ /* 0x000e220000000800 */
[-C--:B------:R-:W-:Y:S01]  /*5e10*/  LEA.HI.SX32 R2, R2, R133.reuse, 0x1b ;  /* 0x0000008502027211 */ /* 0x080fe200078fdaff */
[----:B------:R-:W-:Y:S01]  /*5e20*/  ULEA UR34, UP0, UR36, UR34, 0x3 ;  /* 0x0000002224227291 */ /* 0x000fe2000f80183f */
[----:B------:R1:W-:Y:S01]  /*5e30*/  STS.U16 [R9+0x700], R126 ;  /* 0x0007007e09007388 */ /* 0x0003e20000000400 */
[----:B------:R-:W-:-:S02]  /*5e40*/  LEA.HI.SX32 R4, R4, R133, 0x1b ;  /* 0x0000008504047211 */ /* 0x000fc400078fdaff */
[----:B------:R-:W-:Y:S02]  /*5e50*/  ULEA.HI.X UR35, UR36, UR35, UR37, 0x3, UP0 ;  /* 0x0000002324237291 */ /* 0x000fe400080f1c25 */
[----:B------:R-:W-:Y:S01]  /*5e60*/  MUFU.SIN R184, R11 ;  /* 0x0000000b00b87308 */ /* 0x000fe20000000400 */
[----:B------:R-:W-:Y:S01]  /*5e70*/  SHF.L.U32 R14, R4, 0x1, RZ ;  /* 0x00000001040e7819 */ /* 0x000fe200000006ff */
[----:B------:R-:W-:Y:S01]  /*5e80*/  ULEA UR36, UR41, UR7, 0x8 ;  /* 0x0000000729247291 */ /* 0x000fe2000f8e403f */
[----:B-1----:R-:W4:Y:S05]  /*5e90*/  LDL R126, [R1+0x8] ;  /* 0x00000800017e7983 */ /* 0x002f2a0000100800 */
[----:B------:R1:W-:Y:S01]  /*5ea0*/  MUFU.COS R185, R11 ;  /* 0x0000000b00b97308 */ /* 0x0003e20000000000 */
[----:B------:R-:W-:-:S02]  /*5eb0*/  IADD3 R135, R134, 0x200, RZ ;  /* 0x0000020086877810 */ /* 0x000fc40007ffe0ff */
[----:B-1----:R-:W-:Y:S02]  /*5ec0*/  SHF.L.U32 R11, R2, 0x1, RZ ;  /* 0x00000001020b7819 */ /* 0x002fe400000006ff */
[----:B------:R-:W-:-:S03]  /*5ed0*/  ISETP.NE.AND P2, PT, R134, RZ, PT ;  /* 0x000000ff8600720c */ /* 0x000fc60003f45270 */
[----:B------:R-:W-:Y:S04]  /*5ee0*/  STS.U16 [R11+0x740], R8 ;  /* 0x000740080b007388 */ /* 0x000fe80000000400 */
[----:B------:R1:W-:Y:S01]  /*5ef0*/  STS.U16 [R14+0x780], R7 ;  /* 0x000780070e007388 */ /* 0x0003e20000000400 */
[C---:B0-----:R-:W-:Y:S02]  /*5f00*/  FMUL.FTZ R64, R5.reuse, R64 ;  /* 0x0000004005407220 */ /* 0x041fe40000410000 */
[----:B------:R-:W-:Y:S01]  /*5f10*/  FMUL.FTZ R65, R5, R65 ;  /* 0x0000004105417220 */ /* 0x000fe20000410000 */
[----:B-1----:R-:W-:-:S04]  /*5f20*/  MOV R7, UR36 ;  /* 0x0000002400077c02 */ /* 0x002fc80008000f00 */
[----:B------:R-:W-:Y:S02]  /*5f30*/  SEL R5, R7, R135, !P2 ;  /* 0x0000008707057207 */ /* 0x000fe40005000000 */
[----:B------:R-:W4:Y:S01]  /*5f40*/  LDL R135, [R1+0x4] ;  /* 0x0000040001877983 */ /* 0x000f220000100800 */
[----:B------:R-:W-:Y:S08]  /*5f50*/  MUFU.SIN R194, R127 ;  /* 0x0000007f00c27308 */ /* 0x000ff00000000400 */
[----:B------:R0:W-:Y:S02]  /*5f60*/  MUFU.COS R195, R127 ;  /* 0x0000007f00c37308 */ /* 0x0001e40000000000 */
[----:B0-----:R-:W4:Y:S01]  /*5f70*/  LDL R127, [R1] ;  /* 0x00000000017f7983 */ /* 0x001f220000100800 */
[----:B------:R-:W-:-:S02]  /*5f80*/  IADD3 R10, R133, 0x3e0, RZ ;  /* 0x000003e0850a7810 */ /* 0x000fc40007ffe0ff */
[----:B------:R-:W-:Y:S01]  /*5f90*/  SHF.L.U32 R2, R133, 0x5, RZ ;  /* 0x0000000585027819 */ /* 0x000fe200000006ff */
[----:B------:R-:W-:Y:S01]  /*5fa0*/  FMUL.FTZ R4, R0, R99 ;  /* 0x0000006300047220 */ /* 0x000fe20000410000 */
[----:B------:R-:W-:Y:S01]  /*5fb0*/  LEA.HI.SX32 R10, R10, R133, 0x1b ;  /* 0x000000850a0a7211 */ /* 0x000fe200078fdaff */
[----:B------:R-:W-:Y:S01]  /*5fc0*/  MUFU.SIN R186, R13 ;  /* 0x0000000d00ba7308 */ /* 0x000fe20000000400 */
[----:B------:R-:W-:-:S07]  /*5fd0*/  LEA.HI.SX32 R2, R2, R2, 0x1b ;  /* 0x0000000202027211 */ /* 0x000fce00078fdaff */
[----:B------:R0:W-:Y:S08]  /*5fe0*/  MUFU.COS R187, R13 ;  /* 0x0000000d00bb7308 */ /* 0x0001f00000000000 */
[----:B------:R-:W-:Y:S01]  /*5ff0*/  MUFU.SIN R190, R15 ;  /* 0x0000000f00be7308 */ /* 0x000fe20000000400 */
[----:B0-----:R-:W-:-:S07]  /*6000*/  SHF.L.U32 R13, R10, 0x1, RZ ;  /* 0x000000010a0d7819 */ /* 0x001fce00000006ff */
[----:B------:R-:W-:Y:S01]  /*6010*/  MUFU.COS R191, R15 ;  /* 0x0000000f00bf7308 */ /* 0x000fe20000000000 */
[----:B------:R0:W-:Y:S07]  /*6020*/  STS.U16 [R13+0x7c0], R6 ;  /* 0x0007c0060d007388 */ /* 0x0001ee0000000400 */
[----:B------:R1:W-:Y:S02]  /*6030*/  MUFU.EX2 R15, R4 ;  /* 0x00000004000f7308 */ /* 0x0003e40000000800 */
[----:B-1----:R-:W-:Y:S01]  /*6040*/  SHF.L.U32 R4, R2, 0x1, RZ ;  /* 0x0000000102047819 */ /* 0x002fe200000006ff */
[----:B------:R-:W-:-:S06]  /*6050*/  NOP ;  /* 0x0000000000007918 */ /* 0x000fcc0000000000 */
[----:B------:R-:W1:Y:S04]  /*6060*/  LDS.U16 R33, [R4] ;  /* 0x0000000004217984 */ /* 0x000e680000000400 */
[----:B------:R-:W1:Y:S04]  /*6070*/  LDS.U16 R32, [R4+0x2] ;  /* 0x0000020004207984 */ /* 0x000e680000000400 */
[----:B------:R-:W1:Y:S04]  /*6080*/  LDS.U16 R29, [R4+0x6] ;  /* 0x00000600041d7984 */ /* 0x000e680000000400 */
[----:B------:R-:W1:Y:S01]  /*6090*/  LDS.U16 R30, [R4+0x4] ;  /* 0x00000400041e7984 */ /* 0x000e620000000400 */
[----:B------:R-:W-:-:S02]  /*60a0*/  FMUL.FTZ R9, R0, R100 ;  /* 0x0000006400097220 */ /* 0x000fc40000410000 */
[C---:B0-----:R-:W-:Y:S01]  /*60b0*/  FMUL.FTZ R6, R0.reuse, R97 ;  /* 0x0000006100067220 */ /* 0x041fe20000410000 */
[----:B------:R-:W0:Y:S01]  /*60c0*/  LDS.U16 R27, [R4+0x8] ;  /* 0x00000800041b7984 */ /* 0x000e220000000400 */
[----:B------:R1:W-:Y:S01]  /*60d0*/  MUFU.EX2 R12, R9 ;  /* 0x00000009000c7308 */ /* 0x0003e20000000800 */
[----:B------:R-:W-:Y:S02]  /*60e0*/  MOV R130, UR34 ;  /* 0x0000002200827c02 */ /* 0x000fe40008000f00 */
[----:B------:R-:W-:Y:S01]  /*60f0*/  MOV R131, UR35 ;  /* 0x0000002300837c02 */ /* 0x000fe20008000f00 */
[----:B------:R-:W0:Y:S04]  /*6100*/  LDS.U16 R26, [R4+0xa] ;  /* 0x00000a00041a7984 */ /* 0x000e280000000400 */
[----:B------:R-:W0:Y:S01]  /*6110*/  LDS.U16 R24, [R4+0xc] ;  /* 0x00000c0004187984 */ /* 0x000e220000000400 */
[C---:B-1----:R-:W-:Y:S01]  /*6120*/  FMUL.FTZ R9, R0.reuse, R98 ;  /* 0x0000006200097220 */ /* 0x042fe20000410000 */
[----:B------:R-:W1:Y:S02]  /*6130*/  MUFU.EX2 R6, R6 ;  /* 0x0000000600067308 */ /* 0x000e640000000800 */
[----:B------:R-:W0:Y:S04]  /*6140*/  LDS.U16 R23, [R4+0xe] ;  /* 0x00000e0004177984 */ /* 0x000e280000000400 */
[----:B------:R-:W-:Y:S02]  /*6150*/  LDS.U16 R20, [R4+0x10] ;  /* 0x0000100004147984 */ /* 0x000fe40000000400 */
[----:B------:R1:W-:Y:S02]  /*6160*/  MUFU.EX2 R16, R9 ;  /* 0x0000000900107308 */ /* 0x0003e40000000800 */
[----:B------:R-:W0:Y:S04]  /*6170*/  LDS.U16 R19, [R4+0x12] ;  /* 0x0000120004137984 */ /* 0x000e280000000400 */
[----:B------:R-:W-:Y:S04]  /*6180*/  LDS.U16 R18, [R4+0x14] ;  /* 0x0000140004127984 */ /* 0x000fe80000000400 */
[----:B------:R-:W0:Y:S04]  /*6190*/  LDS.U16 R17, [R4+0x16] ;  /* 0x0000160004117984 */ /* 0x000e280000000400 */
[----:B------:R-:W-:Y:S04]  /*61a0*/  LDS.U16 R14, [R4+0x18] ;  /* 0x00001800040e7984 */ /* 0x000fe80000000400 */
[----:B------:R-:W0:Y:S04]  /*61b0*/  LDS.U16 R13, [R4+0x1a] ;  /* 0x00001a00040d7984 */ /* 0x000e280000000400 */
[----:B------:R-:W-:Y:S04]  /*61c0*/  LDS.U16 R10, [R4+0x1c] ;  /* 0x00001c00040a7984 */ /* 0x000fe80000000400 */
[----:B------:R-:W0:Y:S04]  /*61d0*/  LDS.U16 R11, [R4+0x1e] ;  /* 0x00001e00040b7984 */ /* 0x000e280000000400 */
[----:B-1----:R-:W-:Y:S04]  /*61e0*/  LDS.U16 R9, [R4+0x20] ;  /* 0x0000200004097984 */ /* 0x002fe80000000400 */
[----:B------:R-:W1:Y:S04]  /*61f0*/  LDS.U16 R8, [R4+0x22] ;  /* 0x0000220004087984 */ /* 0x000e680000000400 */
        /* <DEDUP_REMOVED lines=14> */
[----:B------:R1:W-:Y:S04]  /*62e0*/  STS.64 [R5.X8+0x1d10], R64 ;  /* 0x001d104005007388 */ /* 0x0003e80000008a00 */
[----:B------:R-:W5:Y:S01]  /*62f0*/  LDG.E.64 R130, [R130.64] ;  /* 0x0000002082827981 */ /* 0x000f62000c1e1b00 */
[----:B------:R-:W-:Y:S01]  /*6300*/  FMUL.FTZ R7, R0, R96 ;  /* 0x0000006000077220 */ /* 0x000fe20000410000 */
[----:B------:R-:W-:Y:S01]  /*6310*/  HFMA2.MMA R2, -RZ, RZ, 0, 9.5367431640625e-07 ;  /* 0x00000010ff027435 */ /* 0x000fe200000001ff */
[----:B------:R-:W-:-:S02]  /*6320*/  PRMT R33, RZ, 0x5410, R33 ;  /* 0x00005410ff217816 */ /* 0x000fc40000000021 */
[----:B------:R-:W-:Y:S02]  /*6330*/  PRMT R32, RZ, 0x5410, R32 ;  /* 0x00005410ff207816 */ /* 0x000fe40000000020 */
[----:B------:R-:W0:Y:S01]  /*6340*/  MUFU.EX2 R7, R7 ;  /* 0x0000000700077308 */ /* 0x000e220000000800 */
[----:B------:R-:W-:Y:S01]  /*6350*/  FMUL.FTZ R22, R0, R94 ;  /* 0x0000005e00167220 */ /* 0x000fe20000410000 */
[----:B---3--:R-:W-:Y:S01]  /*6360*/  PRMT R31, RZ, 0x5410, R28 ;  /* 0x00005410ff1f7816 */ /* 0x008fe2000000001c */
[C---:B------:R-:W-:Y:S02]  /*6370*/  FMUL.FTZ R201, R6.reuse, R201 ;  /* 0x000000c906c97220 */ /* 0x040fe40000410000 */
[----:B------:R-:W-:Y:S02]  /*6380*/  FMUL.FTZ R200, R6, R200 ;  /* 0x000000c806c87220 */ /* 0x000fe40000410000 */
[-C--:B------:R-:W-:Y:S02]  /*6390*/  FMUL.FTZ R6, R33, R101.reuse ;  /* 0x0000006521067220 */ /* 0x080fe40000410000 */
[----:B------:R-:W-:Y:S01]  /*63a0*/  FMUL.FTZ R242, R32, R101 ;  /* 0x0000006520f27220 */ /* 0x000fe20000410000 */
[----:B------:R-:W-:Y:S01]  /*63b0*/  CS2R R66, SRZ ;  /* 0x0000000000427805 */ /* 0x000fe2000001ff00 */
[----:B------:R-:W-:Y:S01]  /*63c0*/  FMUL.FTZ R206, R12, R206 ;  /* 0x000000ce0cce7220 */ /* 0x000fe20000410000 */
[----:B------:R-:W3:Y:S01]  /*63d0*/  MUFU.EX2 R22, R22 ;  /* 0x0000001600167308 */ /* 0x000ee20000000800 */
[----:B------:R-:W-:-:S02]  /*63e0*/  FMUL.FTZ R243, R31, R6 ;  /* 0x000000061ff37220 */ /* 0x000fc40000410000 */
[----:B------:R-:W-:Y:S01]  /*63f0*/  @!P1 IMAD.WIDE R2, R3, R2, UR30 ;  /* 0x0000001e03029e25 */ /* 0x000fe2000f8e0202 */
[----:B------:R-:W-:Y:S01]  /*6400*/  BAR.SYNC.DEFER_BLOCKING 0x0 ;  /* 0x0000000000007b1d */ /* 0x000fe20000010000 */
[----:B------:R-:W-:Y:S02]  /*6410*/  PRMT R29, RZ, 0x5410, R29 ;  /* 0x00005410ff1d7816 */ /* 0x000fe4000000001d */
[----:B------:R-:W-:Y:S01]  /*6420*/  FMUL.FTZ R242, R31, R242 ;  /* 0x000000f21ff27220 */ /* 0x000fe20000410000 */
[----:B------:R-:W-:Y:S01]  /*6430*/  PRMT R30, RZ, 0x5410, R30 ;  /* 0x00005410ff1e7816 */ /* 0x000fe2000000001e */
[----:B------:R-:W-:Y:S02]  /*6440*/  FMUL.FTZ R207, R12, R207 ;  /* 0x000000cf0ccf7220 */ /* 0x000fe40000410000 */
[C---:B-1----:R-:W-:Y:S01]  /*6450*/  FMUL.FTZ R5, R206.reuse, R243 ;  /* 0x000000f3ce057220 */ /* 0x042fe20000410000 */
[----:B------:R-:W-:Y:S01]  /*6460*/  PRMT R28, RZ, 0x5410, R25 ;  /* 0x00005410ff1c7816 */ /* 0x000fe20000000019 */
[----:B------:R-:W-:-:S02]  /*6470*/  FMUL.FTZ R6, R206, R242 ;  /* 0x000000f2ce067220 */ /* 0x000fc40000410000 */
[C---:B0-----:R-:W-:Y:S02]  /*6480*/  FMUL.FTZ R199, R7.reuse, R199 ;  /* 0x000000c707c77220 */ /* 0x041fe40000410000 */
[----:B------:R-:W-:Y:S02]  /*6490*/  FMUL.FTZ R198, R7, R198 ;  /* 0x000000c607c67220 */ /* 0x000fe40000410000 */
[----:B------:R-:W-:Y:S02]  /*64a0*/  FMUL.FTZ R240, R29, R100 ;  /* 0x000000641df07220 */ /* 0x000fe40000410000 */
[C---:B------:R-:W-:Y:S02]  /*64b0*/  FFMA.FTZ R7, R207.reuse, R242, R5 ;  /* 0x000000f2cf077223 */ /* 0x040fe40000010005 */
[----:B------:R-:W-:Y:S01]  /*64c0*/  FMUL.FTZ R241, R30, R100 ;  /* 0x000000641ef17220 */ /* 0x000fe20000410000 */
[----:B------:R0:W5:Y:S01]  /*64d0*/  @!P1 LDG.E.64 R66, [R2.64+0x8] ;  /* 0x0000082002429981 */ /* 0x000162000c1e1b00 */
[----:B------:R-:W-:-:S02]  /*64e0*/  FFMA.FTZ R6, R207, R243, -R6 ;  /* 0x000000f3cf067223 */ /* 0x000fc40000010806 */
[C---:B------:R-:W-:Y:S02]  /*64f0*/  FMUL.FTZ R205, R15.reuse, R205 ;  /* 0x000000cd0fcd7220 */ /* 0x040fe40000410000 */
[----:B------:R-:W-:Y:S02]  /*6500*/  FMUL.FTZ R204, R15, R204 ;  /* 0x000000cc0fcc7220 */ /* 0x000fe40000410000 */
        /* <DEDUP_REMOVED lines=9> */
[C---:B---3--:R-:W-:Y:S02]  /*65a0*/  FMUL.FTZ R195, R22.reuse, R195 ;  /* 0x000000c316c37220 */ /* 0x048fe40000410000 */
[----:B------:R-:W-:Y:S01]  /*65b0*/  FMUL.FTZ R194, R22, R194 ;  /* 0x000000c216c27220 */ /* 0x000fe20000410000 */
[----:B--2---:R-:W-:Y:S01]  /*65c0*/  PRMT R25, RZ, 0x5410, R21 ;  /* 0x00005410ff197816 */ /* 0x004fe20000000015 */
[-C--:B------:R-:W-:Y:S02]  /*65d0*/  FMUL.FTZ R22, R204, R7.reuse ;  /* 0x00000007cc167220 */ /* 0x080fe40000410000 */
[----:B------:R-:W-:-:S02]  /*65e0*/  FFMA.FTZ R16, R205, R7, -R16 ;  /* 0x00000007cd107223 */ /* 0x000fc40000010810 */
[----:B------:R-:W-:Y:S02]  /*65f0*/  FMUL.FTZ R137, R27, R99 ;  /* 0x000000631b897220 */ /* 0x000fe40000410000 */
[----:B------:R-:W-:Y:S02]  /*6600*/  FMUL.FTZ R6, R0, R90 ;  /* 0x0000005a00067220 */ /* 0x000fe40000410000 */
[----:B------:R-:W-:Y:S02]  /*6610*/  FFMA.FTZ R22, R205, R15, R22 ;  /* 0x0000000fcd167223 */ /* 0x000fe40000010016 */
[----:B------:R-:W-:Y:S02]  /*6620*/  FMUL.FTZ R138, R26, R99 ;  /* 0x000000631a8a7220 */ /* 0x000fe40000410000 */
[C---:B------:R-:W-:Y:S01]  /*6630*/  FFMA.FTZ R16, R25.reuse, R137, R16 ;  /* 0x0000008919107223 */ /* 0x040fe20000010010 */
[----:B------:R-:W1:Y:S01]  /*6640*/  MUFU.EX2 R6, R6 ;  /* 0x0000000600067308 */ /* 0x000e620000000800 */
[----:B------:R-:W-:Y:S01]  /*6650*/  FFMA.FTZ R22, R25, R138, R22 ;  /* 0x0000008a19167223 */ /* 0x000fe20000010016 */
[----:B------:R-:W-:Y:S01]  /*6660*/  PRMT R24, RZ, 0x5410, R24 ;  /* 0x00005410ff187816 */ /* 0x000fe20000000018 */
[----:B------:R-:W-:-:S02]  /*6670*/  FMUL.FTZ R21, R202, R16 ;  /* 0x00000010ca157220 */ /* 0x000fc40000410000 */
[C---:B0-----:R-:W-:Y:S02]  /*6680*/  FMUL.FTZ R193, R2.reuse, R193 ;  /* 0x000000c102c17220 */ /* 0x041fe40000410000 */
[----:B------:R-:W-:Y:S01]  /*6690*/  FMUL.FTZ R192, R2, R192 ;  /* 0x000000c002c07220 */ /* 0x000fe20000410000 */
[----:B------:R-:W-:Y:S01]  /*66a0*/  PRMT R23, RZ, 0x5410, R23 ;  /* 0x00005410ff177816 */ /* 0x000fe20000000017 */
[----:B------:R-:W-:Y:S02]  /*66b0*/  FMUL.FTZ R2, R0, R89 ;  /* 0x0000005900027220 */ /* 0x000fe40000410000 */
[-C--:B------:R-:W-:Y:S02]  /*66c0*/  FMUL.FTZ R15, R202, R22.reuse ;  /* 0x00000016ca0f7220 */ /* 0x080fe40000410000 */
[----:B------:R-:W-:Y:S01]  /*66d0*/  FFMA.FTZ R21, R203, R22, R21 ;  /* 0x00000016cb157223 */ /* 0x000fe20000010015 */
[----:B----4-:R-:W-:Y:S01]  /*66e0*/  PRMT R22, RZ, 0x5410, R126 ;  /* 0x00005410ff167816 */ /* 0x010fe2000000007e */
[----:B------:R-:W-:-:S02]  /*66f0*/  FMUL.FTZ R3, R0, R92 ;  /* 0x0000005c00037220 */ /* 0x000fc40000410000 */
[----:B------:R-:W-:Y:S02]  /*6700*/  FFMA.FTZ R15, R203, R16, -R15 ;  /* 0x00000010cb0f7223 */ /* 0x000fe4000001080f */
[-C--:B------:R-:W-:Y:S01]  /*6710*/  FMUL.FTZ R139, R24, R98.reuse ;  /* 0x00000062188b7220 */ /* 0x080fe20000410000 */
[----:B------:R-:W0:Y:S01]  /*6720*/  MUFU.EX2 R2, R2 ;  /* 0x0000000200027308 */ /* 0x000e220000000800 */
[----:B------:R-:W-:Y:S02]  /*6730*/  FMUL.FTZ R5, R0, R91 ;  /* 0x0000005b00057220 */ /* 0x000fe40000410000 */
[----:B------:R-:W-:Y:S02]  /*6740*/  FMUL.FTZ R140, R23, R98 ;  /* 0x00000062178c7220 */ /* 0x000fe40000410000 */
[C---:B------:R-:W-:Y:S02]  /*6750*/  FFMA.FTZ R15, R22.reuse, R139, R15 ;  /* 0x0000008b160f7223 */ /* 0x040fe4000001000f */
[----:B------:R-:W-:Y:S01]  /*6760*/  FFMA.FTZ R21, R22, R140, R21 ;  /* 0x0000008c16157223 */ /* 0x000fe20000010015 */
[----:B------:R-:W2:Y:S01]  /*6770*/  MUFU.EX2 R3, R3 ;  /* 0x0000000300037308 */ /* 0x000ea20000000800 */
[----:B------:R-:W-:Y:S01]  /*6780*/  FMUL.FTZ R4, R87, UR39 ;  /* 0x0000002757047c20 */ /* 0x000fe20008410000 */
[----:B------:R-:W-:Y:S01]  /*6790*/  PRMT R19, RZ, 0x5410, R19 ;  /* 0x00005410ff137816 */ /* 0x000fe20000000013 */
[----:B------:R-:W-:-:S02]  /*67a0*/  FMUL.FTZ R126, R200, R15 ;  /* 0x0000000fc87e7220 */ /* 0x000fc40000410000 */
[----:B------:R-:W-:-:S03]  /*67b0*/  FMUL.FTZ R7, R0, R87 ;  /* 0x0000005700077220 */ /* 0x000fc60000410000 */
[----:B------:R-:W3:Y:S01]  /*67c0*/  MUFU.EX2 R5, R5 ;  /* 0x0000000500057308 */ /* 0x000ee20000000800 */
[C---:B-1----:R-:W-:Y:S02]  /*67d0*/  FMUL.FTZ R187, R6.reuse, R187 ;  /* 0x000000bb06bb7220 */ /* 0x042fe40000410000 */
        /* <DEDUP_REMOVED lines=11> */
[----:B------:R-:W1:Y:S01]  /*6890*/  MUFU.EX2 R7, R7 ;  /* 0x0000000700077308 */ /* 0x000e620000000800 */
[C---:B0-----:R-:W-:Y:S02]  /*68a0*/  FMUL.FTZ R185, R2.reuse, R185 ;  /* 0x000000b902b97220 */ /* 0x041fe40000410000 */
[----:B------:R-:W-:Y:S02]  /*68b0*/  FMUL.FTZ R184, R2, R184 ;  /* 0x000000b802b87220 */ /* 0x000fe40000410000 */
[----:B------:R-:W-:-:S03]  /*68c0*/  FFMA.FTZ R126, R21, R142, R126 ;  /* 0x0000008e157e7223 */ /* 0x000fc6000001007e */
[----:B------:R0:W4:Y:S01]  /*68d0*/  MUFU.SIN R182, R4 ;  /* 0x0000000400b67308 */ /* 0x0001220000000400 */
[C---:B------:R-:W-:Y:S02]  /*68e0*/  FMUL.FTZ R2, R65.reuse, R206 ;  /* 0x000000ce41027220 */ /* 0x040fe40000410000 */
[----:B------:R-:W-:Y:S02]  /*68f0*/  FFMA.FTZ R6, R65, R207, R6 ;  /* 0x000000cf41067223 */ /* 0x000fe40000010006 */
[----:B------:R-:W-:Y:S01]  /*6900*/  FFMA.FTZ R16, R21, R141, R16 ;  /* 0x0000008d15107223 */ /* 0x000fe20000010010 */
[----:B------:R-:W-:Y:S01]  /*6910*/  PRMT R17, RZ, 0x5410, R17 ;  /* 0x00005410ff117816 */ /* 0x000fe20000000011 */
[C---:B--2---:R-:W-:Y:S02]  /*6920*/  FMUL.FTZ R191, R3.reuse, R191 ;  /* 0x000000bf03bf7220 */ /* 0x044fe40000410000 */
[----:B------:R-:W-:Y:S02]  /*6930*/  FMUL.FTZ R190, R3, R190 ;  /* 0x000000be03be7220 */ /* 0x000fe40000410000 */
[----:B0-----:R-:W-:-:S02]  /*6940*/  FMUL.FTZ R4, R198, R126 ;  /* 0x0000007ec6047220 */ /* 0x001fc40000410000 */
[C---:B---3--:R-:W-:Y:S02]  /*6950*/  FMUL.FTZ R189, R5.reuse, R189 ;  /* 0x000000bd05bd7220 */ /* 0x048fe40000410000 */
        /* <DEDUP_REMOVED lines=10> */
[-C--:B------:R-:W-:Y:S02]  /*6a00*/  FMUL.FTZ R144, R17, R96.reuse ;  /* 0x0000006011907220 */ /* 0x080fe40000410000 */
[----:B------:R-:W-:Y:S02]  /*6a10*/  FMUL.FTZ R143, R18, R96 ;  /* 0x00000060128f7220 */ /* 0x000fe40000410000 */
[C---:B-1----:R-:W-:Y:S02]  /*6a20*/  FMUL.FTZ R183, R7.reuse, R12 ;  /* 0x0000000c07b77220 */ /* 0x042fe40000410000 */
[----:B----4-:R-:W-:-:S02]  /*6a30*/  FMUL.FTZ R182, R7, R182 ;  /* 0x000000b607b67220 */ /* 0x010fc40000410000 */
[----:B------:R-:W-:Y:S02]  /*6a40*/  FFMA.FTZ R2, R205, R6, R2 ;  /* 0x00000006cd027223 */ /* 0x000fe40000010002 */
[----:B------:R-:W-:Y:S02]  /*6a50*/  FFMA.FTZ R7, R16, R144, R5 ;  /* 0x0000009010077223 */ /* 0x000fe40000010005 */
[----:B------:R-:W-:Y:S02]  /*6a60*/  FMUL.FTZ R5, R202, R3 ;  /* 0x00000003ca057220 */ /* 0x000fe40000410000 */
[----:B------:R-:W-:Y:S01]  /*6a70*/  FFMA.FTZ R6, R16, R143, R4 ;  /* 0x0000008f10067223 */ /* 0x000fe20000010004 */
[----:B------:R-:W-:Y:S01]  /*6a80*/  PRMT R13, RZ, 0x5410, R13 ;  /* 0x00005410ff0d7816 */ /* 0x000fe2000000000d */
        /* <DEDUP_REMOVED lines=27> */
[-C--:B------:R-:W-:Y:S02]  /*6c40*/  FMUL.FTZ R148, R11, R94.reuse ;  /* 0x0000005e0b947220 */ /* 0x080fe40000410000 */
        /* <DEDUP_REMOVED lines=10> */
[----:B------:R-:W-:Y:S02]  /*6cf0*/  FMUL.FTZ R126, R192, R127 ;  /* 0x0000007fc07e7220 */ /* 0x000fe40000410000 */
        /* <DEDUP_REMOVED lines=24> */
[----:B------:R-:W-:Y:S02]  /*6e80*/  FMUL.FTZ R226, R179, R92 ;  /* 0x0000005cb3e27220 */ /* 0x000fe40000410000 */
        /* <DEDUP_REMOVED lines=33> */
[C---:B------:R-:W-:Y:S01]  /*70a0*/  FMUL.FTZ R127, R188.reuse, R4 ;  /* 0x00000004bc7f7220 */ /* 0x040fe20000410000 */
        /* <DEDUP_REMOVED lines=38> */
[----:B------:R-:W-:Y:S02]  /*7310*/  FMUL.FTZ R235, R167, R87 ;  /* 0x00000057a7eb7220 */ /* 0x000fe40000410000 */
        /* <DEDUP_REMOVED lines=21> */
[C---:B------:R-:W-:Y:S01]  /*7470*/  FMUL.FTZ R153, R169.reuse, R127 ;  /* 0x0000007fa9997220 */ /* 0x040fe20000410000 */
        /* <DEDUP_REMOVED lines=33> */
.L_x_8968:
[----:B0-----:R-:W-:Y:S05]  /*7690*/  BSYNC B0 ;  /* 0x0000000000007941 */ /* 0x001fea0003800000 */
.L_x_8967:
[----:B------:R-:W0:Y:S01]  /*76a0*/  SHFL.UP PT, R157, R208, 0x1, RZ ;  /* 0x04200000d09d7989 */ /* 0x000e2200000e00ff */
[----:B------:R-:W-:Y:S01]  /*76b0*/  ISETP.GE.AND P3, PT, R133, 0x1, PT ;  /* 0x000000018500780c */ /* 0x000fe20003f66270 */
[CC--:B-----5:R-:W-:Y:S01]  /*76c0*/  FMUL.FTZ R162, R34.reuse, R131.reuse ;  /* 0x0000008322a27220 */ /* 0x0e0fe20000410000 */
[----:B------:R-:W-:Y:S01]  /*76d0*/  BSSY B0, `(.L_x_8969) ;  /* 0x0000183000007945 */ /* 0x000fe20003800000 */
[----:B------:R-:W2:Y:S01]  /*76e0*/  SHFL.UP PT, R151, R210, 0x1, RZ ;  /* 0x04200000d2977989 */ /* 0x000ea200000e00ff */
[-C--:B------:R-:W-:Y:S02]  /*76f0*/  FMUL.FTZ R161, R34, R130.reuse ;  /* 0x0000008222a17220 */ /* 0x080fe40000410000 */
[-C--:B------:R-:W-:Y:S01]  /*7700*/  FMUL.FTZ R160, R35, R130.reuse ;  /* 0x0000008223a07220 */ /* 0x080fe20000410000 */
[----:B------:R-:W3:Y:S01]  /*7710*/  SHFL.UP PT, R155, R209, 0x1, RZ ;  /* 0x04200000d19b7989 */ /* 0x000ee200000e00ff */
[C---:B------:R-:W-:Y:S02]  /*7720*/  FMUL.FTZ R225, R44.reuse, R131 ;  /* 0x000000832ce17220 */ /* 0x040fe40000410000 */
[-C--:B------:R-:W-:Y:S01]  /*7730*/  FMUL.FTZ R224, R44, R130.reuse ;  /* 0x000000822ce07220 */ /* 0x080fe20000410000 */
[----:B------:R-:W4:Y:S01]  /*7740*/  SHFL.UP PT, R153, R152, 0x1, RZ ;  /* 0x0420000098997989 */ /* 0x000f2200000e00ff */
[----:B------:R-:W-:-:S02]  /*7750*/  FMUL.FTZ R222, R45, R130 ;  /* 0x000000822dde7220 */ /* 0x000fc40000410000 */
[-C--:B------:R-:W-:Y:S01]  /*7760*/  FMUL.FTZ R223, R45, R131.reuse ;  /* 0x000000832ddf7220 */ /* 0x080fe20000410000 */
[----:B------:R-:W-:Y:S01]  /*7770*/  SHFL.IDX PT, R66, R66, RZ, 0x1f ;  /* 0x00001fff42427589 */ /* 0x000fe200000e0000 */
[-C--:B------:R-:W-:Y:S02]  /*7780*/  FMUL.FTZ R221, R46, R131.reuse ;  /* 0x000000832edd7220 */ /* 0x080fe40000410000 */
[----:B------:R-:W-:Y:S02]  /*7790*/  FMUL.FTZ R219, R47, R131 ;  /* 0x000000832fdb7220 */ /* 0x000fe40000410000 */
[C---:B-1----:R-:W-:Y:S02]  /*77a0*/  FMUL.FTZ R244, R169.reuse, R127 ;  /* 0x0000007fa9f47220 */ /* 0x042fe40000410000 */
[----:B------:R-:W-:Y:S02]  /*77b0*/  FMUL.FTZ R245, R169, -R126 ;  /* 0x8000007ea9f57220 */ /* 0x000fe40000410000 */
[----:B0-----:R-:W-:-:S02]  /*77c0*/  FMUL.FTZ R156, R152, R157 ;  /* 0x0000009d989c7220 */ /* 0x001fc40000410000 */
[----:B------:R-:W-:Y:S02]  /*77d0*/  FFMA.FTZ R244, R170, R126, -R244 ;  /* 0x0000007eaaf47223 */ /* 0x000fe400000108f4 */
[----:B--2---:R-:W-:Y:S02]  /*77e0*/  FMUL.FTZ R154, R152, R151 ;  /* 0x00000097989a7220 */ /* 0x004fe40000410000 */
[----:B------:R-:W-:Y:S02]  /*77f0*/  FFMA.FTZ R245, R170, -R127, R245 ;  /* 0x8000007faaf57223 */ /* 0x000fe400000100f5 */
[-C--:B---3--:R-:W-:Y:S02]  /*7800*/  FMUL.FTZ R158, R152, R155.reuse ;  /* 0x0000009b989e7220 */ /* 0x088fe40000410000 */
[C---:B------:R-:W-:Y:S02]  /*7810*/  FFMA.FTZ R156, R210.reuse, R155, -R156 ;  /* 0x0000009bd29c7223 */ /* 0x040fe4000001089c */
[----:B----4-:R-:W-:-:S02]  /*7820*/  FFMA.FTZ R155, R210, R153, R154 ;  /* 0x00000099d29b7223 */ /* 0x010fc4000001009a */
[----:B------:R-:W-:Y:S02]  /*7830*/  FFMA.FTZ R157, R210, R157, R158 ;  /* 0x0000009dd29d7223 */ /* 0x000fe4000001009e */
[C---:B------:R-:W-:Y:S01]  /*7840*/  FMUL.FTZ R153, R152.reuse, R153 ;  /* 0x0000009998997220 */ /* 0x040fe20000410000 */
[----:B------:R-:W-:Y:S01]  /*7850*/  FSEL R155, R152, R155, !P3 ;  /* 0x0000009b989b7208 */ /* 0x000fe20005800000 */
[----:B------:R-:W-:Y:S02]  /*7860*/  @P3 FADD.FTZ R208, R208, R157 ;  /* 0x0000009dd0d03221 */ /* 0x000fe40000010000 */
[----:B------:R-:W-:Y:S02]  /*7870*/  @P3 FADD.FTZ R209, R209, R156 ;  /* 0x0000009cd1d13221 */ /* 0x000fe40000010000 */
[----:B------:R-:W-:Y:S01]  /*7880*/  @P3 FFMA.FTZ R210, R210, R151, -R153 ;  /* 0x00000097d2d23223 */ /* 0x000fe20000010899 */
[----:B------:R-:W0:Y:S01]  /*7890*/  SHFL.UP PT, R154, R208, 0x2, RZ ;  /* 0x04400000d09a7989 */ /* 0x000e2200000e00ff */
[----:B------:R-:W-:Y:S01]  /*78a0*/  ISETP.GE.AND P3, PT, R133, 0x2, PT ;  /* 0x000000028500780c */ /* 0x000fe20003f66270 */
[----:B------:R-:W-:-:S02]  /*78b0*/  FMUL.FTZ R238, R49, R130 ;  /* 0x0000008231ee7220 */ /* 0x000fc40000410000 */
[----:B------:R-:W1:Y:S01]  /*78c0*/  SHFL.UP PT, R153, R209, 0x2, RZ ;  /* 0x04400000d1997989 */ /* 0x000e6200000e00ff */
[----:B------:R-:W-:-:S03]  /*78d0*/  FMUL.FTZ R239, R49, R131 ;  /* 0x0000008331ef7220 */ /* 0x000fc60000410000 */
[----:B------:R-:W2:Y:S04]  /*78e0*/  SHFL.UP PT, R151, R210, 0x2, RZ ;  /* 0x04400000d2977989 */ /* 0x000ea800000e00ff */
[----:B------:R-:W3:Y:S01]  /*78f0*/  SHFL.UP PT, R152, R155, 0x2, RZ ;  /* 0x044000009b987989 */ /* 0x000ee200000e00ff */
[C---:B0-----:R-:W-:Y:S02]  /*7900*/  FMUL.FTZ R158, R155.reuse, R154 ;  /* 0x0000009a9b9e7220 */ /* 0x041fe40000410000 */
[CC--:B-1----:R-:W-:Y:S02]  /*7910*/  FMUL.FTZ R159, R155.reuse, R153.reuse ;  /* 0x000000999b9f7220 */ /* 0x0c2fe40000410000 */
[----:B------:R-:W-:Y:S02]  /*7920*/  FFMA.FTZ R158, R210, R153, -R158 ;  /* 0x00000099d29e7223 */ /* 0x000fe4000001089e */
[----:B--2---:R-:W-:-:S02]  /*7930*/  FMUL.FTZ R157, R155, R151 ;  /* 0x000000979b9d7220 */ /* 0x004fc40000410000 */
[C---:B------:R-:W-:Y:S02]  /*7940*/  FFMA.FTZ R159, R210.reuse, R154, R159 ;  /* 0x0000009ad29f7223 */ /* 0x040fe4000001009f */
[CC--:B---3--:R-:W-:Y:S02]  /*7950*/  FMUL.FTZ R156, R155.reuse, R152.reuse ;  /* 0x000000989b9c7220 */ /* 0x0c8fe40000410000 */
[C---:B------:R-:W-:Y:S02]  /*7960*/  FFMA.FTZ R152, R210.reuse, R152, R157 ;  /* 0x00000098d2987223 */ /* 0x040fe4000001009d */
[----:B------:R-:W-:Y:S02]  /*7970*/  @P3 FFMA.FTZ R210, R210, R151, -R156 ;  /* 0x00000097d2d23223 */ /* 0x000fe4000001089c */
[----:B------:R-:W-:Y:S01]  /*7980*/  @P3 FADD.FTZ R208, R208, R159 ;  /* 0x0000009fd0d03221 */ /* 0x000fe20000010000 */
[----:B------:R-:W-:Y:S01]  /*7990*/  FSEL R152, R155, R152, !P3 ;  /* 0x000000989b987208 */ /* 0x000fe20005800000 */
[----:B------:R-:W-:Y:S01]  /*79a0*/  @P3 FADD.FTZ R209, R209, R158 ;  /* 0x0000009ed1d13221 */ /* 0x000fe20000010000 */
[----:B------:R-:W0:Y:S01]  /*79b0*/  SHFL.UP PT, R151, R210, 0x4, RZ ;  /* 0x04800000d2977989 */ /* 0x000e2200000e00ff */
[----:B------:R-:W-:Y:S01]  /*79c0*/  ISETP.GE.AND P3, PT, R133, 0x4, PT ;  /* 0x000000048500780c */ /* 0x000fe20003f66270 */
[----:B------:R-:W-:-:S02]  /*79d0*/  FMUL.FTZ R159, R35, R131 ;  /* 0x00000083239f7220 */ /* 0x000fc40000410000 */
[----:B------:R-:W1:Y:S04]  /*79e0*/  SHFL.UP PT, R157, R208, 0x4, RZ ;  /* 0x04800000d09d7989 */ /* 0x000e6800000e00ff */
[----:B------:R-:W2:Y:S04]  /*79f0*/  SHFL.UP PT, R155, R209, 0x4, RZ ;  /* 0x04800000d19b7989 */ /* 0x000ea800000e00ff */
[----:B------:R-:W3:Y:S01]  /*7a00*/  SHFL.UP PT, R153, R152, 0x4, RZ ;  /* 0x0480000098997989 */ /* 0x000ee200000e00ff */
[C---:B0-----:R-:W-:Y:S02]  /*7a10*/  FMUL.FTZ R154, R152.reuse, R151 ;  /* 0x00000097989a7220 */ /* 0x041fe40000410000 */
[----:B-1----:R-:W-:-:S02]  /*7a20*/  FMUL.FTZ R156, R152, R157 ;  /* 0x0000009d989c7220 */ /* 0x002fc40000410000 */
[-C--:B--2---:R-:W-:Y:S02]  /*7a30*/  FMUL.FTZ R158, R152, R155.reuse ;  /* 0x0000009b989e7220 */ /* 0x084fe40000410000 */
[C---:B------:R-:W-:Y:S02]  /*7a40*/  FFMA.FTZ R156, R210.reuse, R155, -R156 ;  /* 0x0000009bd29c7223 */ /* 0x040fe4000001089c */
[-C--:B---3--:R-:W-:Y:S02]  /*7a50*/  FFMA.FTZ R211, R210, R153.reuse, R154 ;  /* 0x00000099d2d37223 */ /* 0x088fe4000001009a */
[----:B------:R-:W-:Y:S02]  /*7a60*/  FMUL.FTZ R153, R152, R153 ;  /* 0x0000009998997220 */ /* 0x000fe40000410000 */
[C---:B------:R-:W-:Y:S02]  /*7a70*/  FFMA.FTZ R157, R210.reuse, R157, R158 ;  /* 0x0000009dd29d7223 */ /* 0x040fe4000001009e */
[----:B------:R-:W-:-:S02]  /*7a80*/  @P3 FFMA.FTZ R210, R210, R151, -R153 ;  /* 0x00000097d2d23223 */ /* 0x000fc40000010899 */
[-C--:B------:R-:W-:Y:S02]  /*7a90*/  FMUL.FTZ R151, R169, R162.reuse ;  /* 0x000000a2a9977220 */ /* 0x080fe40000410000 */
[C---:B------:R-:W-:Y:S02]  /*7aa0*/  FMUL.FTZ R154, R170.reuse, R162 ;  /* 0x000000a2aa9a7220 */ /* 0x040fe40000410000 */
[----:B------:R-:W-:Y:S01]  /*7ab0*/  FFMA.FTZ R153, R170, R161, -R151 ;  /* 0x000000a1aa997223 */ /* 0x000fe20000010897 */
[----:B------:R-:W-:Y:S01]  /*7ac0*/  FSEL R151, R152, R211, !P3 ;  /* 0x000000d398977208 */ /* 0x000fe20005800000 */
[----:B------:R-:W-:Y:S01]  /*7ad0*/  @P3 FADD.FTZ R209, R209, R156 ;  /* 0x0000009cd1d13221 */ /* 0x000fe20000010000 */
[----:B------:R-:W-:Y:S01]  /*7ae0*/  SHFL.UP PT, R152, R210, 0x8, RZ ;  /* 0x05000000d2987989 */ /* 0x000fe200000e00ff */
[----:B------:R-:W-:Y:S02]  /*7af0*/  FFMA.FTZ R154, -R169, R161, -R154 ;  /* 0x000000a1a99a7223 */ /* 0x000fe4000001099a */
[----:B------:R-:W-:Y:S01]  /*7b00*/  @P3 FADD.FTZ R208, R208, R157 ;  /* 0x0000009dd0d03221 */ /* 0x000fe20000010000 */
[----:B------:R-:W-:Y:S01]  /*7b10*/  ISETP.GE.AND P3, PT, R133, 0x8, PT ;  /* 0x000000088500780c */ /* 0x000fe20003f66270 */
[----:B------:R-:W-:-:S02]  /*7b20*/  FADD.FTZ R156, R160, R153 ;  /* 0x00000099a09c7221 */ /* 0x000fc40000010000 */
[----:B------:R-:W0:Y:S01]  /*7b30*/  SHFL.UP PT, R153, R209, 0x8, RZ ;  /* 0x05000000d1997989 */ /* 0x000e2200000e00ff */
[----:B------:R-:W-:Y:S02]  /*7b40*/  FADD.FTZ R157, -R159, R154 ;  /* 0x0000009a9f9d7221 */ /* 0x000fe40000010100 */
[CC--:B------:R-:W-:Y:S01]  /*7b50*/  FMUL.FTZ R212, R180.reuse, -R156.reuse ;  /* 0x8000009cb4d47220 */ /* 0x0c0fe20000410000 */
[----:B------:R-:W1:Y:S01]  /*7b60*/  SHFL.UP PT, R155, R208, 0x8, RZ ;  /* 0x05000000d09b7989 */ /* 0x000e6200000e00ff */
[-C--:B------:R-:W-:Y:S02]  /*7b70*/  FMUL.FTZ R158, R180, -R157.reuse ;  /* 0x8000009db49e7220 */ /* 0x080fe40000410000 */
[C---:B------:R-:W-:Y:S01]  /*7b80*/  FFMA.FTZ R211, R181.reuse, R157, R212 ;  /* 0x0000009db5d37223 */ /* 0x040fe200000100d4 */
[----:B------:R-:W2:Y:S01]  /*7b90*/  SHFL.UP PT, R154, R151, 0x8, RZ ;  /* 0x05000000979a7989 */ /* 0x000ea200000e00ff */
[----:B------:R-:W-:Y:S02]  /*7ba0*/  FFMA.FTZ R156, R181, R156, -R158 ;  /* 0x0000009cb59c7223 */ /* 0x000fe4000001089e */
[----:B------:R-:W-:-:S02]  /*7bb0*/  FMUL.FTZ R158, R36, R131 ;  /* 0x00000083249e7220 */ /* 0x000fc40000410000 */
[----:B------:R-:W-:Y:S02]  /*7bc0*/  FMUL.FTZ R157, R36, R130 ;  /* 0x00000082249d7220 */ /* 0x000fe40000410000 */
[----:B------:R-:W-:Y:S02]  /*7bd0*/  FADD.FTZ R212, -R158, R211 ;  /* 0x000000d39ed47221 */ /* 0x000fe40000010100 */
[----:B------:R-:W-:Y:S02]  /*7be0*/  FADD.FTZ R156, R157, R156 ;  /* 0x0000009c9d9c7221 */ /* 0x000fe40000010000 */
[C---:B------:R-:W-:Y:S02]  /*7bf0*/  FMUL.FTZ R211, R182.reuse, -R212 ;  /* 0x800000d4b6d37220 */ /* 0x040fe40000410000 */
[-C--:B------:R-:W-:Y:S02]  /*7c00*/  FMUL.FTZ R213, R182, -R156.reuse ;  /* 0x8000009cb6d57220 */ /* 0x080fe40000410000 */
[----:B------:R-:W-:-:S02]  /*7c10*/  FFMA.FTZ R211, R183, R156, -R211 ;  /* 0x0000009cb7d37223 */ /* 0x000fc400000108d3 */
[C---:B0-----:R-:W-:Y:S02]  /*7c20*/  FMUL.FTZ R214, R151.reuse, R153 ;  /* 0x0000009997d67220 */ /* 0x041fe40000410000 */
[----:B------:R-:W-:Y:S02]  /*7c30*/  FMUL.FTZ R215, R151, R152 ;  /* 0x0000009897d77220 */ /* 0x000fe40000410000 */
[----:B------:R-:W-:Y:S02]  /*7c40*/  FFMA.FTZ R212, R183, R212, R213 ;  /* 0x000000d4b7d47223 */ /* 0x000fe400000100d5 */
[CC--:B-1----:R-:W-:Y:S02]  /*7c50*/  FMUL.FTZ R156, R151.reuse, R155.reuse ;  /* 0x0000009b979c7220 */ /* 0x0c2fe40000410000 */
[----:B--2---:R-:W-:Y:S02]  /*7c60*/  FMUL.FTZ R213, R151, R154 ;  /* 0x0000009a97d57220 */ /* 0x004fe40000410000 */
[----:B------:R-:W-:-:S02]  /*7c70*/  FFMA.FTZ R155, R210, R155, R214 ;  /* 0x0000009bd29b7223 */ /* 0x000fc400000100d6 */
        /* <DEDUP_REMOVED lines=14> */
[C---:B------:R-:W-:Y:S02]  /*7d60*/  FMUL.FTZ R154, R184.reuse, -R153 ;  /* 0x80000099b89a7220 */ /* 0x040fe40000410000 */
        /* <DEDUP_REMOVED lines=8> */
[C---:B------:R-:W-:Y:S02]  /*7df0*/  FMUL.FTZ R213, R186.reuse, -R212 ;  /* 0x800000d4bad57220 */ /* 0x040fe40000410000 */
[-C--:B------:R-:W-:Y:S02]  /*7e00*/  FMUL.FTZ R217, R186, -R216.reuse ;  /* 0x800000d8bad97220 */ /* 0x080fe40000410000 */
[----:B------:R-:W-:-:S02]  /*7e10*/  FFMA.FTZ R213, R187, R216, -R213 ;  /* 0x000000d8bbd57223 */ /* 0x000fc400000108d5 */
[----:B0-----:R-:W-:Y:S02]  /*7e20*/  FMUL.FTZ R216, R151, R152 ;  /* 0x0000009897d87220 */ /* 0x001fe40000410000 */
[----:B------:R-:W-:Y:S02]  /*7e30*/  FFMA.FTZ R212, R187, R212, R217 ;  /* 0x000000d4bbd47223 */ /* 0x000fe400000100d9 */
[----:B-1----:R-:W-:Y:S02]  /*7e40*/  FFMA.FTZ R218, R210, R215, R216 ;  /* 0x000000d7d2da7223 */ /* 0x002fe400000100d8 */
[C---:B--2---:R-:W-:Y:S02]  /*7e50*/  FMUL.FTZ R217, R151.reuse, R211 ;  /* 0x000000d397d97220 */ /* 0x044fe40000410000 */
[C---:B---3--:R-:W-:Y:S02]  /*7e60*/  FMUL.FTZ R216, R151.reuse, R214 ;  /* 0x000000d697d87220 */ /* 0x048fe40000410000 */
[----:B------:R-:W-:-:S02]  /*7e70*/  FMUL.FTZ R215, R151, R215 ;  /* 0x000000d797d77220 */ /* 0x000fc40000410000 */
[C---:B------:R-:W-:Y:S01]  /*7e80*/  FFMA.FTZ R214, R210.reuse, R214, -R217 ;  /* 0x000000d6d2d67223 */ /* 0x040fe200000108d9 */
[----:B------:R-:W-:Y:S01]  /*7e90*/  FSEL R217, R151, R218, !P3 ;  /* 0x000000da97d97208 */ /* 0x000fe20005800000 */
[C---:B------:R-:W-:Y:S02]  /*7ea0*/  FFMA.FTZ R211, R210.reuse, R211, R216 ;  /* 0x000000d3d2d37223 */ /* 0x040fe400000100d8 */
[----:B------:R-:W-:Y:S01]  /*7eb0*/  @P3 FFMA.FTZ R210, R210, R152, -R215 ;  /* 0x00000098d2d23223 */ /* 0x000fe200000108d7 */
[----:B------:R0:W-:Y:S01]  /*7ec0*/  SHFL.IDX PT, R216, R67, RZ, 0x1f ;  /* 0x00001fff43d87589 */ /* 0x0001e200000e0000 */
[----:B------:R-:W-:Y:S02]  /*7ed0*/  FMUL.FTZ R152, R39, R130 ;  /* 0x0000008227987220 */ /* 0x000fe40000410000 */
[----:B------:R-:W-:Y:S01]  /*7ee0*/  @P3 FADD.FTZ R209, R209, R214 ;  /* 0x000000d6d1d13221 */ /* 0x000fe20000010000 */
[----:B------:R-:W1:Y:S01]  /*7ef0*/  SHFL.UP PT, R217, R217, 0x1, RZ ;  /* 0x04200000d9d97989 */ /* 0x000e6200000e00ff */
[----:B------:R-:W-:-:S02]  /*7f00*/  FMUL.FTZ R151, R39, R131 ;  /* 0x0000008327977220 */ /* 0x000fc40000410000 */
[----:B------:R-:W-:Y:S01]  /*7f10*/  FADD.FTZ R214, R152, R213 ;  /* 0x000000d598d67221 */ /* 0x000fe20000010000 */
[----:B------:R1:W2:Y:S01]  /*7f20*/  SHFL.UP PT, R215, R210, 0x1, RZ ;  /* 0x04200000d2d77989 */ /* 0x0002a200000e00ff */
[----:B------:R-:W-:Y:S02]  /*7f30*/  FADD.FTZ R212, -R151, R212 ;  /* 0x000000d497d47221 */ /* 0x000fe40000010100 */
[C---:B------:R-:W-:Y:S01]  /*7f40*/  FMUL.FTZ R213, R188.reuse, -R214 ;  /* 0x800000d6bcd57220 */ /* 0x040fe20000410000 */
[----:B------:R-:W3:Y:S01]  /*7f50*/  SHFL.UP PT, R209, R209, 0x1, RZ ;  /* 0x04200000d1d17989 */ /* 0x000ee200000e00ff */
[-C--:B------:R-:W-:Y:S02]  /*7f60*/  FMUL.FTZ R218, R188, -R212.reuse ;  /* 0x800000d4bcda7220 */ /* 0x080fe40000410000 */
[----:B------:R-:W-:Y:S02]  /*7f70*/  FFMA.FTZ R220, R189, R212, R213 ;  /* 0x000000d4bddc7223 */ /* 0x000fe400000100d5 */
[----:B------:R-:W-:-:S02]  /*7f80*/  FMUL.FTZ R213, R40, R131 ;  /* 0x0000008328d57220 */ /* 0x000fc40000410000 */
[----:B0-----:R-:W-:Y:S02]  /*7f90*/  FFMA.FTZ R67, R189, R214, -R218 ;  /* 0x000000d6bd437223 */ /* 0x001fe400000108da */
[----:B------:R-:W-:Y:S02]  /*7fa0*/  FMUL.FTZ R212, R40, R130 ;  /* 0x0000008228d47220 */ /* 0x000fe40000410000 */
[----:B------:R-:W-:Y:S02]  /*7fb0*/  FADD.FTZ R220, -R213, R220 ;  /* 0x000000dcd5dc7221 */ /* 0x000fe40000010100 */
[----:B------:R-:W-:Y:S02]  /*7fc0*/  FADD.FTZ R214, R212, R67 ;  /* 0x00000043d4d67221 */ /* 0x000fe40000010000 */
[----:B------:R-:W-:Y:S02]  /*7fd0*/  FMUL.FTZ R67, R190, -R220 ;  /* 0x800000dcbe437220 */ /* 0x000fe40000410000 */
[----:B------:R-:W-:-:S02]  /*7fe0*/  @P3 FADD.FTZ R208, R208, R211 ;  /* 0x000000d3d0d03221 */ /* 0x000fc40000010000 */
[-C--:B------:R-:W-:Y:S02]  /*7ff0*/  FFMA.FTZ R67, R191, R214.reuse, -R67 ;  /* 0x000000d6bf437223 */ /* 0x080fe40000010843 */
[----:B------:R-:W-:Y:S02]  /*8000*/  FMUL.FTZ R214, R190, -R214 ;  /* 0x800000d6bed67220 */ /* 0x000fe40000410000 */
[----:B-1----:R-:W-:Y:S02]  /*8010*/  FMUL.FTZ R210, R217, R216 ;  /* 0x000000d8d9d27220 */ /* 0x002fe40000410000 */
[----:B------:R-:W-:Y:S02]  /*8020*/  FFMA.FTZ R220, R191, R220, R214 ;  /* 0x000000dcbfdc7223 */ /* 0x000fe400000100d6 */
[-C--:B--2---:R-:W-:Y:S01]  /*8030*/  FFMA.FTZ R210, R215, R66.reuse, -R210 ;  /* 0x00000042d7d27223 */ /* 0x084fe200000108d2 */
[----:B------:R0:W1:Y:S01]  /*8040*/  SHFL.UP PT, R214, R208, 0x1, RZ ;  /* 0x04200000d0d67989 */ /* 0x00006200000e00ff */
[----:B------:R-:W-:-:S02]  /*8050*/  FMUL.FTZ R217, R217, R66 ;  /* 0x00000042d9d97220 */ /* 0x000fc40000410000 */
[----:B---3--:R-:W-:Y:S02]  /*8060*/  @P2 FADD.FTZ R66, R209, R210 ;  /* 0x000000d2d1422221 */ /* 0x008fe40000010000 */
[C---:B------:R-:W-:Y:S02]  /*8070*/  FMUL.FTZ R210, R41.reuse, R130 ;  /* 0x0000008229d27220 */ /* 0x040fe40000410000 */
[----:B------:R-:W-:Y:S02]  /*8080*/  FMUL.FTZ R211, R41, R131 ;  /* 0x0000008329d37220 */ /* 0x000fe40000410000 */
[----:B------:R-:W-:Y:S02]  /*8090*/  FADD.FTZ R67, R210, R67 ;  /* 0x00000043d2437221 */ /* 0x000fe40000010000 */
[----:B------:R-:W-:Y:S02]  /*80a0*/  FADD.FTZ R220, -R211, R220 ;  /* 0x000000dcd3dc7221 */ /* 0x000fe40000010100 */
[----:B------:R-:W-:-:S02]  /*80b0*/  FMUL.FTZ R209, R192, -R67 ;  /* 0x80000043c0d17220 */ /* 0x000fc40000410000 */
[-C--:B------:R-:W-:Y:S02]  /*80c0*/  FMUL.FTZ R218, R192, -R220.reuse ;  /* 0x800000dcc0da7220 */ /* 0x080fe40000410000 */
[C---:B------:R-:W-:Y:S02]  /*80d0*/  FFMA.FTZ R220, R193.reuse, R220, R209 ;  /* 0x000000dcc1dc7223 */ /* 0x040fe400000100d1 */
[C---:B------:R-:W-:Y:S02]  /*80e0*/  FMUL.FTZ R209, R42.reuse, R131 ;  /* 0x000000832ad17220 */ /* 0x040fe40000410000 */
[----:B------:R-:W-:Y:S02]  /*80f0*/  FFMA.FTZ R67, R193, R67, -R218 ;  /* 0x00000043c1437223 */ /* 0x000fe400000108da */
[----:B0-----:R-:W-:Y:S02]  /*8100*/  FMUL.FTZ R208, R42, R130 ;  /* 0x000000822ad07220 */ /* 0x001fe40000410000 */
[----:B------:R-:W-:-:S02]  /*8110*/  FFMA.FTZ R217, R215, R216, R217 ;  /* 0x000000d8d7d97223 */ /* 0x000fc400000100d9 */
[----:B------:R-:W-:Y:S02]  /*8120*/  FADD.FTZ R220, -R209, R220 ;  /* 0x000000dcd1dc7221 */ /* 0x000fe40000010100 */
[----:B------:R-:W-:Y:S02]  /*8130*/  FADD.FTZ R67, R208, R67 ;  /* 0x00000043d0437221 */ /* 0x000fe40000010000 */
[----:B-1----:R-:W-:Y:S01]  /*8140*/  @P2 FADD.FTZ R216, R214, R217 ;  /* 0x000000d9d6d82221 */ /* 0x002fe20000010000 */
[----:B------:R-:W-:Y:S01]  /*8150*/  ISETP.NE.AND P2, PT, R251, 0x1f, PT ;  /* 0x0000001ffb00780c */ /* 0x000fe20003f45270 */
[C---:B------:R-:W-:Y:S02]  /*8160*/  FMUL.FTZ R214, R194.reuse, -R220 ;  /* 0x800000dcc2d67220 */ /* 0x040fe40000410000 */
[-C--:B------:R-:W-:Y:S02]  /*8170*/  FMUL.FTZ R215, R194, -R67.reuse ;  /* 0x80000043c2d77220 */ /* 0x080fe40000410000 */
[----:B------:R-:W-:-:S02]  /*8180*/  FFMA.FTZ R217, R195, R67, -R214 ;  /* 0x00000043c3d97223 */ /* 0x000fc400000108d6 */
[----:B------:R-:W-:Y:S02]  /*8190*/  FFMA.FTZ R220, R195, R220, R215 ;  /* 0x000000dcc3dc7223 */ /* 0x000fe400000100d7 */
[C---:B------:R-:W-:Y:S02]  /*81a0*/  FMUL.FTZ R214, R43.reuse, R130 ;  /* 0x000000822bd67220 */ /* 0x040fe40000410000 */
[----:B------:R-:W-:Y:S02]  /*81b0*/  FMUL.FTZ R215, R43, R131 ;  /* 0x000000832bd77220 */ /* 0x000fe40000410000 */
[C---:B------:R-:W-:Y:S02]  /*81c0*/  FMUL.FTZ R67, R65.reuse, R216 ;  /* 0x000000d841437220 */ /* 0x040fe40000410000 */
[----:B------:R-:W-:Y:S02]  /*81d0*/  FMUL.FTZ R65, R65, R66 ;  /* 0x0000004241417220 */ /* 0x000fe40000410000 */
[----:B------:R-:W-:-:S02]  /*81e0*/  FADD.FTZ R217, R214, R217 ;  /* 0x000000d9d6d97221 */ /* 0x000fc40000010000 */
[----:B------:R-:W-:Y:S02]  /*81f0*/  FADD.FTZ R220, -R215, R220 ;  /* 0x000000dcd7dc7221 */ /* 0x000fe40000010100 */
[C---:B------:R-:W-:Y:S02]  /*8200*/  FFMA.FTZ R67, R64.reuse, R66, -R67 ;  /* 0x0000004240437223 */ /* 0x040fe40000010843 */
[----:B------:R-:W-:Y:S02]  /*8210*/  FFMA.FTZ R66, R64, R216, R65 ;  /* 0x000000d840427223 */ /* 0x000fe40000010041 */
        /* <DEDUP_REMOVED lines=23> */
[----:B------:R-:W-:Y:S02]  /*8390*/  FMUL.FTZ R218, R47, R130 ;  /* 0x000000822fda7220 */ /* 0x000fe40000410000 */
[----:B------:R-:W-:Y:S02]  /*83a0*/  FADD.FTZ R65, -R219, R65 ;  /* 0x00000041db417221 */ /* 0x000fe40000010100 */
[----:B------:R-:W-:Y:S02]  /*83b0*/  FADD.FTZ R64, R218, R64 ;  /* 0x00000040da407221 */ /* 0x000fe40000010000 */
[----:B------:R-:W-:-:S02]  /*83c0*/  FMUL.FTZ R217, R204, -R65 ;  /* 0x80000041ccd97220 */ /* 0x000fc40000410000 */
[-C--:B------:R-:W-:Y:S02]  /*83d0*/  FMUL.FTZ R216, R204, -R64.reuse ;  /* 0x80000040ccd87220 */ /* 0x080fe40000410000 */
[C---:B------:R-:W-:Y:S02]  /*83e0*/  FFMA.FTZ R64, R205.reuse, R64, -R217 ;  /* 0x00000040cd407223 */ /* 0x040fe400000108d9 */
[----:B------:R-:W-:Y:S02]  /*83f0*/  FFMA.FTZ R65, R205, R65, R216 ;  /* 0x00000041cd417223 */ /* 0x000fe400000100d8 */
[C---:B------:R-:W-:Y:S02]  /*8400*/  FMUL.FTZ R217, R48.reuse, R131 ;  /* 0x0000008330d97220 */ /* 0x040fe40000410000 */
[----:B------:R-:W-:Y:S02]  /*8410*/  FMUL.FTZ R216, R48, R130 ;  /* 0x0000008230d87220 */ /* 0x000fe40000410000 */
[----:B------:R-:W-:-:S02]  /*8420*/  FADD.FTZ R242, R242, R66 ;  /* 0x00000042f2f27221 */ /* 0x000fc40000010000 */
[----:B------:R-:W-:Y:S02]  /*8430*/  FADD.FTZ R66, -R217, R65 ;  /* 0x00000041d9427221 */ /* 0x000fe40000010100 */
[----:B------:R-:W-:Y:S02]  /*8440*/  FADD.FTZ R65, R216, R64 ;  /* 0x00000040d8417221 */ /* 0x000fe40000010000 */
[----:B------:R-:W-:Y:S02]  /*8450*/  FADD.FTZ R243, R243, R67 ;  /* 0x00000043f3f37221 */ /* 0x000fe40000010000 */
[C---:B------:R-:W-:Y:S02]  /*8460*/  FMUL.FTZ R64, R206.reuse, -R65 ;  /* 0x80000041ce407220 */ /* 0x040fe40000410000 */
[-C--:B------:R-:W-:Y:S02]  /*8470*/  FMUL.FTZ R67, R206, -R66.reuse ;  /* 0x80000042ce437220 */ /* 0x080fe40000410000 */
[----:B------:R-:W-:-:S02]  /*8480*/  FFMA.FTZ R64, R207, R66, R64 ;  /* 0x00000042cf407223 */ /* 0x000fc40000010040 */
[C---:B------:R-:W-:Y:S02]  /*8490*/  FMUL.FTZ R66, R206.reuse, R243 ;  /* 0x000000f3ce427220 */ /* 0x040fe40000410000 */
[C---:B------:R-:W-:Y:S02]  /*84a0*/  FFMA.FTZ R65, R207.reuse, R65, -R67 ;  /* 0x00000041cf417223 */ /* 0x040fe40000010843 */
        /* <DEDUP_REMOVED lines=137> */
[----:B------:R-:W-:Y:S02]  /*8d40*/  FFMA.FTZ R245, R207, R245, R66 ;  /* 0x000000f5cff57223 */ /* 0x000fe40000010042 */
[----:B------:R-:W-:Y:S02]  /*8d50*/  FMUL.FTZ R66, R169, R236 ;  /* 0x000000eca9427220 */ /* 0x000fe40000410000 */
[----:B------:R-:W-:Y:S02]  /*8d60*/  FFMA.FTZ R244, R207, R244, -R67 ;  /* 0x000000f4cff47223 */ /* 0x000fe40000010843 */
[-C--:B------:R-:W-:Y:S02]  /*8d70*/  FFMA.FTZ R66, R170, R237.reuse, R66 ;  /* 0x000000edaa427223 */ /* 0x080fe40000010042 */
[----:B------:R-:W-:-:S02]  /*8d80*/  FMUL.FTZ R67, R169, R237 ;  /* 0x000000eda9437220 */ /* 0x000fc40000410000 */
[----:B------:R-:W-:Y:S01]  /*8d90*/  FFMA.FTZ R136, R0, R136, R66 ;  /* 0x0000008800887223 */ /* 0x000fe20000010042 */
[----:B------:R-:W-:Y:S01]  /*8da0*/  MOV R66, UR24 ;  /* 0x0000001800427c02 */ /* 0x000fe20008000f00 */
[----:B------:R-:W-:Y:S02]  /*8db0*/  FFMA.FTZ R67, R170, R236, -R67 ;  /* 0x000000ecaa437223 */ /* 0x000fe40000010843 */
        /* <DEDUP_REMOVED lines=20> */
.L_x_8970:
[----:B------:R-:W-:Y:S05]  /*8f00*/  BSYNC B0 ;  /* 0x0000000000007941 */ /* 0x000fea0003800000 */
.L_x_8969:
        /* <DEDUP_REMOVED lines=23> */
.L_x_8972:
[----:B------:R-:W-:Y:S05]  /*9080*/  BSYNC B0 ;  /* 0x0000000000007941 */ /* 0x000fea0003800000 */
.L_x_8971:
        /* <DEDUP_REMOVED lines=18> */
.L_x_8974:
[----:B------:R-:W-:Y:S05]  /*91b0*/  BSYNC B0 ;  /* 0x0000000000007941 */ /* 0x000fea0003800000 */
.L_x_8973:
        /* <DEDUP_REMOVED lines=18> */
.L_x_8976:
[----:B------:R-:W-:Y:S05]  /*92e0*/  BSYNC B0 ;  /* 0x0000000000007941 */ /* 0x000fea0003800000 */
.L_x_8975:
        /* <DEDUP_REMOVED lines=18> */
.L_x_8978:
[----:B------:R-:W-:Y:S05]  /*9410*/  BSYNC B0 ;  /* 0x0000000000007941 */ /* 0x000fea0003800000 */
.L_x_8977:
        /* <DEDUP_REMOVED lines=62> */
[----:B------:R-:W-:Y:S02]  /*9800*/  FMUL.FTZ R162, R5, R91 ;  /* 0x0000005b05a27220 */ /* 0x000fe40000410000 */
[----:B------:R-:W-:-:S02]  /*9810*/  FADD.FTZ R159, -R159, R170 ;  /* 0x000000aa9f9f7221 */ /* 0x000fc40000010100 */
[----:B------:R-:W-:Y:S02]  /*9820*/  FADD.FTZ R160, R160, R161 ;  /* 0x000000a1a0a07221 */ /* 0x000fe40000010000 */
[C---:B------:R-:W-:Y:S02]  /*9830*/  FFMA.FTZ R66, R39.reuse, R228, R66 ;  /* 0x000000e427427223 */ /* 0x040fe40000010042 */
[----:B------:R-:W-:Y:S02]  /*9840*/  FFMA.FTZ R67, R39, -R229, R67 ;  /* 0x800000e527437223 */ /* 0x000fe40000010043 */
[-C--:B------:R-:W-:Y:S02]  /*9850*/  FFMA.FTZ R228, R177, -R162.reuse, R228 ;  /* 0x800000a2b1e47223 */ /* 0x080fe400000100e4 */
[----:B------:R-:W-:Y:S02]  /*9860*/  FFMA.FTZ R229, R176, -R162, R229 ;  /* 0x800000a2b0e57223 */ /* 0x000fe400000100e5 */
[----:B------:R-:W-:-:S02]  /*9870*/  FMUL.FTZ R162, R180, -R159 ;  /* 0x8000009fb4a27220 */ /* 0x000fc40000410000 */
[----:B------:R-:W-:Y:S02]  /*9880*/  FMUL.FTZ R180, R180, -R160 ;  /* 0x800000a0b4b47220 */ /* 0x000fe40000410000 */
[----:B------:R-:W-:Y:S02]  /*9890*/  FMUL.FTZ R161, R175, R90 ;  /* 0x0000005aafa17220 */ /* 0x000fe40000410000 */
[C---:B------:R-:W-:Y:S02]  /*98a0*/  FFMA.FTZ R66, R38.reuse, R230, R66 ;  /* 0x000000e626427223 */ /* 0x040fe40000010042 */
[----:B------:R-:W-:Y:S02]  /*98b0*/  FFMA.FTZ R67, R38, -R231, R67 ;  /* 0x800000e726437223 */ /* 0x000fe40000010043 */
[C---:B------:R-:W-:Y:S02]  /*98c0*/  FFMA.FTZ R162, R181.reuse, R160, -R162 ;  /* 0x000000a0b5a27223 */ /* 0x040fe400000108a2 */
[----:B------:R-:W-:-:S02]  /*98d0*/  FFMA.FTZ R181, R181, R159, R180 ;  /* 0x0000009fb5b57223 */ /* 0x000fc400000100b4 */
[-C--:B------:R-:W-:Y:S02]  /*98e0*/  FFMA.FTZ R230, R173, -R161.reuse, R230 ;  /* 0x800000a1ade67223 */ /* 0x080fe400000100e6 */
[----:B------:R-:W-:Y:S02]  /*98f0*/  FFMA.FTZ R231, R174, -R161, R231 ;  /* 0x800000a1aee77223 */ /* 0x000fe400000100e7 */
[C---:B------:R-:W-:Y:S02]  /*9900*/  FFMA.FTZ R161, R37.reuse, R232, R66 ;  /* 0x000000e825a17223 */ /* 0x040fe40000010042 */
[----:B------:R-:W-:Y:S02]  /*9910*/  FFMA.FTZ R169, R37, -R233, R67 ;  /* 0x800000e925a97223 */ /* 0x000fe40000010043 */
[----:B------:R-:W-:Y:S02]  /*9920*/  FADD.FTZ R66, R157, R162 ;  /* 0x000000a29d427221 */ /* 0x000fe40000010000 */
[----:B------:R-:W-:-:S02]  /*9930*/  FADD.FTZ R67, -R158, R181 ;  /* 0x000000b59e437221 */ /* 0x000fc40000010100 */
[----:B------:R-:W-:Y:S02]  /*9940*/  FMUL.FTZ R162, R3, R87 ;  /* 0x0000005703a27220 */ /* 0x000fe40000410000 */
[C---:B------:R-:W-:Y:S02]  /*9950*/  FFMA.FTZ R157, R36.reuse, R234, R161 ;  /* 0x000000ea249d7223 */ /* 0x040fe400000100a1 */
[----:B------:R-:W-:Y:S02]  /*9960*/  FFMA.FTZ R158, R36, -R235, R169 ;  /* 0x800000eb249e7223 */ /* 0x000fe400000100a9 */
[-C--:B------:R-:W-:Y:S02]  /*9970*/  FFMA.FTZ R234, R168, -R162.reuse, R234 ;  /* 0x800000a2a8ea7223 */ /* 0x080fe400000100ea */
[----:B------:R-:W-:Y:S02]  /*9980*/  FFMA.FTZ R235, R167, -R162, R235 ;  /* 0x800000a2a7eb7223 */ /* 0x000fe400000100eb */
[----:B------:R-:W-:-:S02]  /*9990*/  FMUL.FTZ R161, R182, -R67 ;  /* 0x80000043b6a17220 */ /* 0x000fc40000410000 */
[-C--:B------:R-:W-:Y:S02]  /*99a0*/  FMUL.FTZ R162, R182, -R66.reuse ;  /* 0x80000042b6a27220 */ /* 0x080fe40000410000 */
[C---:B------:R-:W-:Y:S02]  /*99b0*/  FFMA.FTZ R161, R183.reuse, R66, -R161 ;  /* 0x00000042b7a17223 */ /* 0x040fe400000108a1 */
[----:B------:R-:W-:Y:S02]  /*99c0*/  FFMA.FTZ R162, R183, R67, R162 ;  /* 0x00000043b7a27223 */ /* 0x000fe400000100a2 */
[----:B------:R-:W-:Y:S02]  /*99d0*/  FMUL.FTZ R169, R2, R82 ;  /* 0x0000005202a97220 */ /* 0x000fe40000410000 */
[----:B------:R-:W-:Y:S02]  /*99e0*/  FADD.FTZ R156, R156, R161 ;  /* 0x000000a19c9c7221 */ /* 0x000fe40000010000 */
[----:B------:R-:W-:-:S02]  /*99f0*/  FADD.FTZ R161, -R155, R162 ;  /* 0x000000a29ba17221 */ /* 0x000fc40000010100 */
[C---:B------:R-:W-:Y:S02]  /*9a00*/  FFMA.FTZ R157, R35.reuse, R236, R157 ;  /* 0x000000ec239d7223 */ /* 0x040fe4000001009d */
[----:B------:R-:W-:Y:S02]  /*9a10*/  FFMA.FTZ R158, R35, -R237, R158 ;  /* 0x800000ed239e7223 */ /* 0x000fe4000001009e */
[----:B------:R-:W-:Y:S02]  /*9a20*/  FMUL.FTZ R155, R0, R77 ;  /* 0x0000004d009b7220 */ /* 0x000fe40000410000 */
[-C--:B------:R-:W-:Y:S02]  /*9a30*/  FFMA.FTZ R236, R166, -R169.reuse, R236 ;  /* 0x800000a9a6ec7223 */ /* 0x080fe400000100ec */
[----:B------:R-:W-:Y:S02]  /*9a40*/  FFMA.FTZ R237, R165, -R169, R237 ;  /* 0x800000a9a5ed7223 */ /* 0x000fe400000100ed */
[----:B------:R-:W-:-:S02]  /*9a50*/  FMUL.FTZ R169, R163, R65 ;  /* 0x00000041a3a97220 */ /* 0x000fc40000410000 */
[----:B------:R-:W-:Y:S02]  /*9a60*/  FFMA.FTZ R163, R163, -R155, R136 ;  /* 0x8000009ba3a37223 */ /* 0x000fe40000010088 */
[----:B------:R-:W-:Y:S02]  /*9a70*/  FMUL.FTZ R162, R184, -R161 ;  /* 0x800000a1b8a27220 */ /* 0x000fe40000410000 */
[----:B------:R-:W-:Y:S02]  /*9a80*/  FFMA.FTZ R155, R164, -R155, R135 ;  /* 0x8000009ba49b7223 */ /* 0x000fe40000010087 */
[----:B------:R-:W-:Y:S02]  /*9a90*/  FMUL.FTZ R184, R184, -R156 ;  /* 0x8000009cb8b87220 */ /* 0x000fe40000410000 */
[----:B------:R-:W-:Y:S02]  /*9aa0*/  FFMA.FTZ R164, R164, R64, R169 ;  /* 0x00000040a4a47223 */ /* 0x000fe400000100a9 */
[----:B------:R-:W-:-:S02]  /*9ab0*/  FMUL.FTZ R169, R165, R159 ;  /* 0x0000009fa5a97220 */ /* 0x000fc40000410000 */
[----:B------:R-:W-:Y:S02]  /*9ac0*/  FMUL.FTZ R165, R167, R67 ;  /* 0x00000043a7a57220 */ /* 0x000fe40000410000 */
[C---:B------:R-:W-:Y:S02]  /*9ad0*/  FFMA.FTZ R162, R185.reuse, R156, -R162 ;  /* 0x0000009cb9a27223 */ /* 0x040fe400000108a2 */
[----:B------:R-:W-:Y:S02]  /*9ae0*/  FFMA.FTZ R167, R185, R161, R184 ;  /* 0x000000a1b9a77223 */ /* 0x000fe400000100b8 */
[----:B------:R-:W-:Y:S02]  /*9af0*/  FADD.FTZ R162, R153, R162 ;  /* 0x000000a299a27221 */ /* 0x000fe40000010000 */
[----:B------:R-:W-:Y:S02]  /*9b00*/  FADD.FTZ R167, -R154, R167 ;  /* 0x000000a79aa77221 */ /* 0x000fe40000010100 */
[----:B------:R-:W-:-:S02]  /*9b10*/  FMUL.FTZ R153, R65, UR39 ;  /* 0x0000002741997c20 */ /* 0x000fc40008410000 */
[----:B------:R-:W-:Y:S02]  /*9b20*/  FFMA.FTZ R168, R168, R66, R165 ;  /* 0x00000042a8a87223 */ /* 0x000fe400000100a5 */
[----:B------:R-:W-:Y:S02]  /*9b30*/  FMUL.FTZ R165, R186, -R167 ;  /* 0x800000a7baa57220 */ /* 0x000fe40000410000 */
[----:B------:R-:W-:Y:S01]  /*9b40*/  FFMA.FTZ R166, R166, R160, R169 ;  /* 0x000000a0a6a67223 */ /* 0x000fe200000100a9 */
[----:B------:R-:W-:Y:S01]  /*9b50*/  SHF.L.U32 R169, R134, 0x5, RZ ;  /* 0x0000000586a97819 */ /* 0x000fe200000006ff */
[C---:B------:R-:W-:Y:S02]  /*9b60*/  FMUL.FTZ R154, R64.reuse, UR39 ;  /* 0x00000027409a7c20 */ /* 0x040fe40008410000 */
[----:B------:R-:W-:Y:S01]  /*9b70*/  FFMA.FTZ R153, R64, UR43, R153 ;  /* 0x0000002b40997c23 */ /* 0x000fe20008010099 */
[----:B------:R-:W-:Y:S01]  /*9b80*/  LEA.HI.SX32 R169, R169, R169, 0x1b ;  /* 0x000000a9a9a97211 */ /* 0x000fe200078fdaff */
[----:B------:R-:W-:-:S02]  /*9b90*/  FMUL.FTZ R170, R4, R89 ;  /* 0x0000005904aa7220 */ /* 0x000fc40000410000 */
[----:B------:R-:W-:Y:S02]  /*9ba0*/  FMUL.FTZ R64, R64, R77 ;  /* 0x0000004d40407220 */ /* 0x000fe40000410000 */
[-C--:B------:R-:W-:Y:S02]  /*9bb0*/  FMUL.FTZ R180, R186, -R162.reuse ;  /* 0x800000a2bab47220 */ /* 0x080fe40000410000 */
[----:B------:R-:W-:Y:S02]  /*9bc0*/  FFMA.FTZ R165, R187, R162, -R165 ;  /* 0x000000a2bba57223 */ /* 0x000fe400000108a5 */
[----:B------:R-:W-:Y:S02]  /*9bd0*/  FFMA.FTZ R233, R171, -R170, R233 ;  /* 0x800000aaabe97223 */ /* 0x000fe400000100e9 */
[----:B------:R-:W-:Y:S02]  /*9be0*/  FMUL.FTZ R182, R0, R64 ;  /* 0x0000004000b67220 */ /* 0x000fe40000410000 */
[----:B------:R-:W-:-:S02]  /*9bf0*/  FFMA.FTZ R232, R172, -R170, R232 ;  /* 0x800000aaace87223 */ /* 0x000fc400000100e8 */
[----:B------:R-:W-:Y:S01]  /*9c00*/  FMUL.FTZ R171, R171, R161 ;  /* 0x000000a1abab7220 */ /* 0x000fe20000410000 */
[----:B------:R0:W-:Y:S01]  /*9c10*/  STS [R169.X4+0x8b8], R182 ;  /* 0x0008b8b6a9007388 */ /* 0x0001e20000004800 */
[-C--:B------:R-:W-:Y:S02]  /*9c20*/  FMUL.FTZ R181, R174, R167.reuse ;  /* 0x000000a7aeb57220 */ /* 0x080fe40000410000 */
[----:B------:R-:W-:Y:S02]  /*9c30*/  FFMA.FTZ R180, R187, R167, R180 ;  /* 0x000000a7bbb47223 */ /* 0x000fe400000100b4 */
[C---:B------:R-:W-:Y:S02]  /*9c40*/  FFMA.FTZ R154, R65.reuse, UR43, -R154 ;  /* 0x0000002b419a7c23 */ /* 0x040fe4000801089a */
[----:B------:R-:W-:Y:S02]  /*9c50*/  FMUL.FTZ R170, R65, R77 ;  /* 0x0000004d41aa7220 */ /* 0x000fe40000410000 */
[----:B------:R-:W-:-:S02]  /*9c60*/  FADD.FTZ R174, R152, R165 ;  /* 0x000000a598ae7221 */ /* 0x000fc40000010000 */
[----:B------:R-:W-:Y:S02]  /*9c70*/  FMUL.FTZ R65, R160, R82 ;  /* 0x00000052a0417220 */ /* 0x000fe40000410000 */
[----:B------:R-:W-:Y:S02]  /*9c80*/  FFMA.FTZ R172, R172, R156, R171 ;  /* 0x0000009cacac7223 */ /* 0x000fe400000100ab */
[----:B------:R-:W-:Y:S02]  /*9c90*/  FADD.FTZ R171, -R151, R180 ;  /* 0x000000b497ab7221 */ /* 0x000fe40000010100 */
[----:B0-----:R-:W-:Y:S02]  /*9ca0*/  FMUL.FTZ R182, R188, -R174 ;  /* 0x800000aebcb67220 */ /* 0x001fe40000410000 */
[----:B------:R-:W-:Y:S02]  /*9cb0*/  FMUL.FTZ R184, R2, R65 ;  /* 0x0000004102b87220 */ /* 0x000fe40000410000 */
[----:B------:R-:W-:-:S02]  /*9cc0*/  FFMA.FTZ R173, R173, R162, R181 ;  /* 0x000000a2adad7223 */ /* 0x000fc400000100b5 */
[----:B------:R-:W-:Y:S01]  /*9cd0*/  FMUL.FTZ R181, R159, R82 ;  /* 0x000000529fb57220 */ /* 0x000fe20000410000 */
[----:B------:R0:W-:Y:S01]  /*9ce0*/  STS [R169.X4+0x8b0], R184 ;  /* 0x0008b0b8a9007388 */ /* 0x0001e20000004800 */
[-C--:B------:R-:W-:Y:S02]  /*9cf0*/  FMUL.FTZ R165, R188, -R171.reuse ;  /* 0x800000abbca57220 */ /* 0x080fe40000410000 */
[C---:B------:R-:W-:Y:S02]  /*9d00*/  FFMA.FTZ R182, R189.reuse, R171, R182 ;  /* 0x000000abbdb67223 */ /* 0x040fe400000100b6 */
[----:B------:R-:W-:Y:S02]  /*9d10*/  FFMA.FTZ R165, R189, R174, -R165 ;  /* 0x000000aebda57223 */ /* 0x000fe400000108a5 */
[----:B------:R-:W-:Y:S02]  /*9d20*/  FADD.FTZ R213, -R213, R182 ;  /* 0x000000b6d5d57221 */ /* 0x000fe40000010100 */
[----:B------:R-:W-:-:S02]  /*9d30*/  FMUL.FTZ R151, R159, UR39 ;  /* 0x000000279f977c20 */ /* 0x000fc40008410000 */
[----:B0-----:R-:W-:Y:S02]  /*9d40*/  FMUL.FTZ R184, R2, R181 ;  /* 0x000000b502b87220 */ /* 0x001fe40000410000 */
[----:B------:R-:W-:Y:S02]  /*9d50*/  FMUL.FTZ R152, R160, UR39 ;  /* 0x00000027a0987c20 */ /* 0x000fe40008410000 */
[----:B------:R-:W-:Y:S01]  /*9d60*/  FMUL.FTZ R183, R67, UR39 ;  /* 0x0000002743b77c20 */ /* 0x000fe20008410000 */
[----:B------:R0:W-:Y:S01]  /*9d70*/  STS [R169.X4+0x8b4], R184 ;  /* 0x0008b4b8a9007388 */ /* 0x0001e20000004800 */
[----:B------:R-:W-:Y:S02]  /*9d80*/  FADD.FTZ R212, R212, R165 ;  /* 0x000000a5d4d47221 */ /* 0x000fe40000010000 */
[----:B------:R-:W-:Y:S02]  /*9d90*/  FMUL.FTZ R182, R190, -R213 ;  /* 0x800000d5beb67220 */ /* 0x000fe40000410000 */
[----:B------:R-:W-:-:S02]  /*9da0*/  FFMA.FTZ R151, R160, UR43, R151 ;  /* 0x0000002ba0977c23 */ /* 0x000fc40008010097 */
[----:B------:R-:W-:Y:S02]  /*9db0*/  FFMA.FTZ R152, R159, UR43, -R152 ;  /* 0x0000002b9f987c23 */ /* 0x000fe40008010898 */
[----:B------:R-:W-:Y:S02]  /*9dc0*/  FMUL.FTZ R160, R66, UR39 ;  /* 0x0000002742a07c20 */ /* 0x000fe40008410000 */
[----:B0-----:R-:W-:Y:S02]  /*9dd0*/  FMUL.FTZ R184, R156, UR39 ;  /* 0x000000279cb87c20 */ /* 0x001fe40008410000 */
[----:B------:R-:W-:Y:S02]  /*9de0*/  FFMA.FTZ R159, R66, UR43, R183 ;  /* 0x0000002b429f7c23 */ /* 0x000fe400080100b7 */
[----:B------:R-:W-:Y:S02]  /*9df0*/  FMUL.FTZ R183, R161, UR39 ;  /* 0x00000027a1b77c20 */ /* 0x000fe40008410000 */
[----:B------:R-:W-:-:S02]  /*9e00*/  FFMA.FTZ R185, R191, R212, -R182 ;  /* 0x000000d4bfb97223 */ /* 0x000fc400000108b6 */
[----:B------:R-:W-:Y:S02]  /*9e10*/  FMUL.FTZ R190, R190, -R212 ;  /* 0x800000d4bebe7220 */ /* 0x000fe40000410000 */
[----:B------:R-:W-:Y:S02]  /*9e20*/  FFMA.FTZ R182, R161, UR43, -R184 ;  /* 0x0000002ba1b67c23 */ /* 0x000fe400080108b8 */
[----:B------:R-:W-:Y:S02]  /*9e30*/  FMUL.FTZ R184, R162, UR39 ;  /* 0x00000027a2b87c20 */ /* 0x000fe40008410000 */
[C---:B------:R-:W-:Y:S02]  /*9e40*/  FFMA.FTZ R160, R67.reuse, UR43, -R160 ;  /* 0x0000002b43a07c23 */ /* 0x040fe400080108a0 */
[----:B------:R-:W-:Y:S02]  /*9e50*/  FMUL.FTZ R180, R67, R87 ;  /* 0x0000005743b47220 */ /* 0x000fe40000410000 */
[----:B------:R-:W-:-:S02]  /*9e60*/  FMUL.FTZ R67, R156, R89 ;  /* 0x000000599c437220 */ /* 0x000fc40000410000 */
[----:B------:R-:W-:Y:S02]  /*9e70*/  FFMA.FTZ R165, R156, UR43, R183 ;  /* 0x0000002b9ca57c23 */ /* 0x000fe400080100b7 */
[----:B------:R-:W-:Y:S02]  /*9e80*/  FFMA.FTZ R156, R191, R213, R190 ;  /* 0x000000d5bf9c7223 */ /* 0x000fe400000100be */
[----:B------:R-:W-:Y:S02]  /*9e90*/  FMUL.FTZ R183, R161, R89 ;  /* 0x00000059a1b77220 */ /* 0x000fe40000410000 */
[----:B------:R-:W-:Y:S02]  /*9ea0*/  FMUL.FTZ R186, R0, R170 ;  /* 0x000000aa00ba7220 */ /* 0x000fe40000410000 */
[C---:B------:R-:W-:Y:S02]  /*9eb0*/  FMUL.FTZ R161, R167.reuse, UR39 ;  /* 0x00000027a7a17c20 */ /* 0x040fe40008410000 */
[----:B------:R-:W-:Y:S01]  /*9ec0*/  FFMA.FTZ R184, R167, UR43, -R184 ;  /* 0x0000002ba7b87c23 */ /* 0x000fe200080108b8 */
[----:B------:R0:W-:Y:S01]  /*9ed0*/  STS [R169.X4+0x8bc], R186 ;  /* 0x0008bcbaa9007388 */ /* 0x0001e20000004800 */
[----:B------:R-:W-:-:S02]  /*9ee0*/  FADD.FTZ R211, -R211, R156 ;  /* 0x0000009cd3d37221 */ /* 0x000fc40000010100 */
[----:B------:R-:W-:Y:S02]  /*9ef0*/  FFMA.FTZ R161, R162, UR43, R161 ;  /* 0x0000002ba2a17c23 */ /* 0x000fe400080100a1 */
[----:B------:R-:W-:Y:S02]  /*9f00*/  FMUL.FTZ R156, R231, R184 ;  /* 0x000000b8e79c7220 */ /* 0x000fe40000410000 */
[----:B------:R-:W-:Y:S02]  /*9f10*/  FADD.FTZ R210, R210, R185 ;  /* 0x000000b9d2d27221 */ /* 0x000fe40000010000 */
[----:B------:R-:W-:Y:S02]  /*9f20*/  FFMA.FTZ R156, R230, R161, R156 ;  /* 0x000000a1e69c7223 */ /* 0x000fe4000001009c */
[----:B0-----:R-:W-:Y:S02]  /*9f30*/  FMUL.FTZ R186, R4, R67 ;  /* 0x0000004304ba7220 */ /* 0x001fe40000410000 */
[----:B------:R-:W-:-:S02]  /*9f40*/  FMUL.FTZ R161, R192, -R211 ;  /* 0x800000d3c0a17220 */ /* 0x000fc40000410000 */
[----:B------:R-:W-:Y:S01]  /*9f50*/  FMUL.FTZ R66, R66, R87 ;  /* 0x0000005742427220 */ /* 0x000fe20000410000 */
[----:B------:R0:W-:Y:S01]  /*9f60*/  STS [R169.X4+0x8a0], R186 ;  /* 0x0008a0baa9007388 */ /* 0x0001e20000004800 */
[----:B------:R-:W-:Y:S02]  /*9f70*/  FMUL.FTZ R192, R192, -R210 ;  /* 0x800000d2c0c07220 */ /* 0x000fe40000410000 */
[----:B------:R-:W-:Y:S02]  /*9f80*/  FMUL.FTZ R188, R3, R66 ;  /* 0x0000004203bc7220 */ /* 0x000fe40000410000 */
[C---:B------:R-:W-:Y:S02]  /*9f90*/  FFMA.FTZ R192, R193.reuse, R211, R192 ;  /* 0x000000d3c1c07223 */ /* 0x040fe400000100c0 */
[----:B------:R-:W-:Y:S01]  /*9fa0*/  FFMA.FTZ R161, R193, R210, -R161 ;  /* 0x000000d2c1a17223 */ /* 0x000fe200000108a1 */
[----:B------:R1:W-:Y:S01]  /*9fb0*/  STS [R169.X4+0x8a8], R188 ;  /* 0x0008a8bca9007388 */ /* 0x0003e20000004800 */
[----:B------:R-:W-:-:S02]  /*9fc0*/  FMUL.FTZ R162, R162, R90 ;  /* 0x0000005aa2a27220 */ /* 0x000fc40000410000 */
[----:B0-----:R-:W-:Y:S02]  /*9fd0*/  FMUL.FTZ R186, R167, R90 ;  /* 0x0000005aa7ba7220 */ /* 0x001fe40000410000 */
[----:B------:R-:W-:Y:S02]  /*9fe0*/  FADD.FTZ R209, -R209, R192 ;  /* 0x000000c0d1d17221 */ /* 0x000fe40000010100 */
[----:B------:R-:W-:Y:S02]  /*9ff0*/  FMUL.FTZ R167, R231, R186 ;  /* 0x000000bae7a77220 */ /* 0x000fe40000410000 */
[----:B------:R-:W-:Y:S02]  /*a000*/  FADD.FTZ R161, R208, R161 ;  /* 0x000000a1d0a17221 */ /* 0x000fe40000010000 */
[-C--:B-1----:R-:W-:Y:S02]  /*a010*/  FMUL.FTZ R188, R175, R162.reuse ;  /* 0x000000a2afbc7220 */ /* 0x082fe40000410000 */
[----:B------:R-:W-:-:S02]  /*a020*/  FMUL.FTZ R231, R231, R162 ;  /* 0x000000a2e7e77220 */ /* 0x000fc40000410000 */
[----:B------:R-:W-:Y:S01]  /*a030*/  FFMA.FTZ R184, R230, R162, R167 ;  /* 0x000000a2e6b87223 */ /* 0x000fe200000100a7 */
[----:B------:R0:W-:Y:S01]  /*a040*/  STS [R169.X4+0x898], R188 ;  /* 0x000898bca9007388 */ /* 0x0001e20000004800 */
[----:B------:R-:W-:Y:S02]  /*a050*/  FMUL.FTZ R162, R176, R171 ;  /* 0x000000abb0a27220 */ /* 0x000fe40000410000 */
[C---:B------:R-:W-:Y:S02]  /*a060*/  FMUL.FTZ R176, R194.reuse, -R209 ;  /* 0x800000d1c2b07220 */ /* 0x040fe40000410000 */
[----:B------:R-:W-:Y:S02]  /*a070*/  FMUL.FTZ R194, R194, -R161 ;  /* 0x800000a1c2c27220 */ /* 0x000fe40000410000 */
[----:B------:R-:W-:Y:S02]  /*a080*/  FMUL.FTZ R131, R28, R100 ;  /* 0x000000641c837220 */ /* 0x000fe40000410000 */
[----:B------:R-:W-:-:S02]  /*a090*/  FMUL.FTZ R190, R175, R186 ;  /* 0x000000baafbe7220 */ /* 0x000fc40000410000 */
[----:B------:R-:W-:Y:S02]  /*a0a0*/  FFMA.FTZ R230, R230, R186, -R231 ;  /* 0x000000bae6e67223 */ /* 0x000fe400000108e7 */
[----:B------:R-:W-:Y:S01]  /*a0b0*/  FFMA.FTZ R54, R173, R90, R54 ;  /* 0x0000005aad367223 */ /* 0x000fe20000010036 */
[----:B------:R-:W-:Y:S01]  /*a0c0*/  STS [R169.X4+0x89c], R190 ;  /* 0x00089cbea9007388 */ /* 0x000fe20000004800 */
[----:B------:R-:W-:Y:S02]  /*a0d0*/  FFMA.FTZ R156, R175, R173, R156 ;  /* 0x000000adaf9c7223 */ /* 0x000fe4000001009c */
[----:B------:R-:W-:Y:S02]  /*a0e0*/  FMUL.FTZ R186, R174, UR39 ;  /* 0x00000027aeba7c20 */ /* 0x000fe40008410000 */
[----:B------:R-:W-:Y:S02]  /*a0f0*/  FMUL.FTZ R173, R171, UR39 ;  /* 0x00000027abad7c20 */ /* 0x000fe40008410000 */
[----:B------:R-:W-:-:S02]  /*a100*/  FFMA.FTZ R194, R195, R209, R194 ;  /* 0x000000d1c3c27223 */ /* 0x000fc400000100c2 */
[-C--:B------:R-:W-:Y:S02]  /*a110*/  FFMA.FTZ R130, R30, -R131.reuse, R241 ;  /* 0x800000831e827223 */ /* 0x080fe400000100f1 */
[----:B------:R-:W-:Y:S02]  /*a120*/  FFMA.FTZ R131, R29, -R131, R240 ;  /* 0x800000831d837223 */ /* 0x000fe400000100f0 */
[----:B------:R-:W-:Y:S02]  /*a130*/  FFMA.FTZ R167, R195, R161, -R176 ;  /* 0x000000a1c3a77223 */ /* 0x000fe400000108b0 */
[C---:B------:R-:W-:Y:S02]  /*a140*/  FFMA.FTZ R186, R171.reuse, UR43, -R186 ;  /* 0x0000002babba7c23 */ /* 0x040fe400080108ba */
[----:B0-----:R-:W-:Y:S02]  /*a150*/  FMUL.FTZ R188, R171, R91 ;  /* 0x0000005babbc7220 */ /* 0x001fe40000410000 */
[----:B------:R-:W-:-:S02]  /*a160*/  FMUL.FTZ R240, R25, R99 ;  /* 0x0000006319f07220 */ /* 0x000fc40000410000 */
[----:B------:R-:W-:Y:S02]  /*a170*/  FFMA.FTZ R162, R177, R174, R162 ;  /* 0x000000aeb1a27223 */ /* 0x000fe400000100a2 */
[C---:B------:R-:W-:Y:S02]  /*a180*/  FFMA.FTZ R171, R174.reuse, UR43, R173 ;  /* 0x0000002baeab7c23 */ /* 0x040fe400080100ad */
[----:B------:R-:W-:Y:S02]  /*a190*/  FMUL.FTZ R176, R174, R91 ;  /* 0x0000005baeb07220 */ /* 0x000fe40000410000 */
[----:B------:R-:W-:Y:S02]  /*a1a0*/  FADD.FTZ R174, -R215, R194 ;  /* 0x000000c2d7ae7221 */ /* 0x000fe40000010100 */
[-C--:B------:R-:W-:Y:S02]  /*a1b0*/  FFMA.FTZ R137, R27, -R240.reuse, R137 ;  /* 0x800000f01b897223 */ /* 0x080fe40000010089 */
[----:B------:R-:W-:-:S02]  /*a1c0*/  FFMA.FTZ R138, R26, -R240, R138 ;  /* 0x800000f01a8a7223 */ /* 0x000fc4000001008a */
[----:B------:R-:W-:Y:S02]  /*a1d0*/  FADD.FTZ R214, R214, R167 ;  /* 0x000000a7d6d67221 */ /* 0x000fe40000010000 */
[----:B------:R-:W-:Y:S02]  /*a1e0*/  FMUL.FTZ R240, R22, R98 ;  /* 0x0000006216f07220 */ /* 0x000fe40000410000 */
[----:B------:R-:W-:Y:S02]  /*a1f0*/  FMUL.FTZ R167, R196, -R174 ;  /* 0x800000aec4a77220 */ /* 0x000fe40000410000 */
[----:B------:R-:W-:Y:S02]  /*a200*/  FMUL.FTZ R173, R229, R188 ;  /* 0x000000bce5ad7220 */ /* 0x000fe40000410000 */
[-C--:B------:R-:W-:Y:S02]  /*a210*/  FFMA.FTZ R139, R24, -R240.reuse, R139 ;  /* 0x800000f0188b7223 */ /* 0x080fe4000001008b */
[----:B------:R-:W-:-:S02]  /*a220*/  FFMA.FTZ R140, R23, -R240, R140 ;  /* 0x800000f0178c7223 */ /* 0x000fc4000001008c */
[-C--:B------:R-:W-:Y:S02]  /*a230*/  FMUL.FTZ R196, R196, -R214.reuse ;  /* 0x800000d6c4c47220 */ /* 0x080fe40000410000 */
[----:B------:R-:W-:Y:S02]  /*a240*/  FFMA.FTZ R167, R197, R214, -R167 ;  /* 0x000000d6c5a77223 */ /* 0x000fe400000108a7 */
[----:B------:R-:W-:Y:S02]  /*a250*/  FMUL.FTZ R240, R21, R97 ;  /* 0x0000006115f07220 */ /* 0x000fe40000410000 */
[-C--:B------:R-:W-:Y:S02]  /*a260*/  FMUL.FTZ R175, R229, R176.reuse ;  /* 0x000000b0e5af7220 */ /* 0x080fe40000410000 */
[-C--:B------:R-:W-:Y:S02]  /*a270*/  FFMA.FTZ R173, R228, R176.reuse, R173 ;  /* 0x000000b0e4ad7223 */ /* 0x080fe400000100ad */
[----:B------:R-:W-:-:S02]  /*a280*/  FMUL.FTZ R176, R5, R176 ;  /* 0x000000b005b07220 */ /* 0x000fc40000410000 */
[----:B------:R-:W-:Y:S02]  /*a290*/  FFMA.FTZ R196, R197, R174, R196 ;  /* 0x000000aec5c47223 */ /* 0x000fe400000100c4 */
[----:B------:R-:W-:Y:S01]  /*a2a0*/  FADD.FTZ R167, R224, R167 ;  /* 0x000000a7e0a77221 */ /* 0x000fe20000010000 */
[----:B------:R0:W-:Y:S01]  /*a2b0*/  STS [R169.X4+0x890], R176 ;  /* 0x000890b0a9007388 */ /* 0x0001e20000004800 */
[-C--:B------:R-:W-:Y:S02]  /*a2c0*/  FFMA.FTZ R141, R20, -R240.reuse, R141 ;  /* 0x800000f0148d7223 */ /* 0x080fe4000001008d */
[----:B------:R-:W-:Y:S02]  /*a2d0*/  FFMA.FTZ R142, R19, -R240, R142 ;  /* 0x800000f0138e7223 */ /* 0x000fe4000001008e */
[----:B------:R-:W-:Y:S02]  /*a2e0*/  FMUL.FTZ R240, R16, R96 ;  /* 0x0000006010f07220 */ /* 0x000fe40000410000 */
[----:B------:R-:W-:-:S02]  /*a2f0*/  FADD.FTZ R225, -R225, R196 ;  /* 0x000000c4e1e17221 */ /* 0x000fc40000010100 */
[-C--:B------:R-:W-:Y:S02]  /*a300*/  FFMA.FTZ R143, R18, -R240.reuse, R143 ;  /* 0x800000f0128f7223 */ /* 0x080fe4000001008f */
[C---:B0-----:R-:W-:Y:S02]  /*a310*/  FMUL.FTZ R176, R198.reuse, -R167 ;  /* 0x800000a7c6b07220 */ /* 0x041fe40000410000 */
        /* <DEDUP_REMOVED lines=11> */
[----:B------:R-:W-:Y:S02]  /*a3d0*/  FADD.FTZ R222, R222, R199 ;  /* 0x000000c7dede7221 */ /* 0x000fe40000010000 */
[C---:B------:R-:W-:Y:S02]  /*a3e0*/  FMUL.FTZ R177, R200.reuse, -R176 ;  /* 0x800000b0c8b17220 */ /* 0x040fe40000410000 */
[----:B------:R-:W-:Y:S02]  /*a3f0*/  FMUL.FTZ R240, R7, R93 ;  /* 0x0000005d07f07220 */ /* 0x000fe40000410000 */
[-C--:B------:R-:W-:Y:S02]  /*a400*/  FMUL.FTZ R200, R200, -R222.reuse ;  /* 0x800000dec8c87220 */ /* 0x080fe40000410000 */
[----:B------:R-:W-:-:S02]  /*a410*/  FFMA.FTZ R177, R201, R222, -R177 ;  /* 0x000000dec9b17223 */ /* 0x000fc400000108b1 */
[-C--:B------:R-:W-:Y:S02]  /*a420*/  FFMA.FTZ R149, R9, -R240.reuse, R149 ;  /* 0x800000f009957223 */ /* 0x080fe40000010095 */
[----:B------:R-:W-:Y:S02]  /*a430*/  FFMA.FTZ R150, R8, -R240, R150 ;  /* 0x800000f008967223 */ /* 0x000fe40000010096 */
[----:B------:R-:W-:Y:S02]  /*a440*/  FMUL.FTZ R240, R3, R180 ;  /* 0x000000b403f07220 */ /* 0x000fe40000410000 */
[----:B------:R-:W-:Y:S02]  /*a450*/  FMUL.FTZ R186, R229, R186 ;  /* 0x000000bae5ba7220 */ /* 0x000fe40000410000 */
[----:B------:R-:W-:Y:S01]  /*a460*/  FMUL.FTZ R185, R233, R67 ;  /* 0x00000043e9b97220 */ /* 0x000fe20000410000 */
[----:B------:R0:W-:Y:S01]  /*a470*/  STS [R169.X4+0x8ac], R240 ;  /* 0x0008acf0a9007388 */ /* 0x0001e20000004800 */
[----:B------:R-:W-:-:S02]  /*a480*/  FFMA.FTZ R200, R201, R176, R200 ;  /* 0x000000b0c9c87223 */ /* 0x000fc400000100c8 */
[----:B------:R-:W-:Y:S02]  /*a490*/  FADD.FTZ R177, R220, R177 ;  /* 0x000000b1dcb17221 */ /* 0x000fe40000010000 */
[C---:B------:R-:W-:Y:S02]  /*a4a0*/  FFMA.FTZ R175, R228.reuse, R188, -R175 ;  /* 0x000000bce4af7223 */ /* 0x040fe400000108af */
[----:B------:R-:W-:Y:S02]  /*a4b0*/  FMUL.FTZ R187, R213, R92 ;  /* 0x0000005cd5bb7220 */ /* 0x000fe40000410000 */
[----:B------:R-:W-:Y:S02]  /*a4c0*/  FMUL.FTZ R190, R5, R188 ;  /* 0x000000bc05be7220 */ /* 0x000fe40000410000 */
[----:B------:R-:W-:Y:S02]  /*a4d0*/  FFMA.FTZ R228, R228, R171, R186 ;  /* 0x000000abe4e47223 */ /* 0x000fe400000100ba */
[-C--:B0-----:R-:W-:Y:S01]  /*a4e0*/  FMUL.FTZ R240, R4, R183.reuse ;  /* 0x000000b704f07220 */ /* 0x081fe20000410000 */
[----:B------:R0:W-:Y:S01]  /*a4f0*/  STS [R169.X4+0x894], R190 ;  /* 0x000894bea9007388 */ /* 0x0001e20000004800 */
[----:B------:R-:W-:-:S02]  /*a500*/  FMUL.FTZ R171, R233, R183 ;  /* 0x000000b7e9ab7220 */ /* 0x000fc40000410000 */
[----:B------:R-:W-:Y:S01]  /*a510*/  FFMA.FTZ R185, R232, R183, -R185 ;  /* 0x000000b7e8b97223 */ /* 0x000fe200000108b9 */
[----:B------:R-:W-:Y:S01]  /*a520*/  STS [R169.X4+0x8a4], R240 ;  /* 0x0008a4f0a9007388 */ /* 0x000fe20000004800 */
[----:B------:R-:W-:Y:S02]  /*a530*/  FADD.FTZ R221, -R221, R200 ;  /* 0x000000c8dddd7221 */ /* 0x000fe40000010100 */
[----:B------:R-:W-:Y:S02]  /*a540*/  FMUL.FTZ R188, R202, -R177 ;  /* 0x800000b1cabc7220 */ /* 0x000fe40000410000 */
[----:B------:R-:W-:Y:S02]  /*a550*/  FMUL.FTZ R183, R212, R92 ;  /* 0x0000005cd4b77220 */ /* 0x000fe40000410000 */
[----:B------:R-:W-:Y:S02]  /*a560*/  FMUL.FTZ R186, R227, R187 ;  /* 0x000000bbe3ba7220 */ /* 0x000fe40000410000 */
[----:B------:R-:W-:-:S02]  /*a570*/  FMUL.FTZ R202, R202, -R221 ;  /* 0x800000ddcaca7220 */ /* 0x000fc40000410000 */
[----:B------:R-:W-:Y:S02]  /*a580*/  FFMA.FTZ R188, R203, R221, R188 ;  /* 0x000000ddcbbc7223 */ /* 0x000fe400000100bc */
[-C--:B------:R-:W-:Y:S02]  /*a590*/  FMUL.FTZ R189, R227, R183.reuse ;  /* 0x000000b7e3bd7220 */ /* 0x080fe40000410000 */
[-C--:B------:R-:W-:Y:S02]  /*a5a0*/  FFMA.FTZ R186, R226, R183.reuse, R186 ;  /* 0x000000b7e2ba7223 */ /* 0x080fe400000100ba */
[C---:B0-----:R-:W-:Y:S02]  /*a5b0*/  FMUL.FTZ R190, R6.reuse, R183 ;  /* 0x000000b706be7220 */ /* 0x041fe40000410000 */
[----:B------:R-:W-:Y:S02]  /*a5c0*/  FMUL.FTZ R183, R235, R180 ;  /* 0x000000b4ebb77220 */ /* 0x000fe40000410000 */
[----:B------:R-:W-:Y:S01]  /*a5d0*/  FMUL.FTZ R192, R6, R187 ;  /* 0x000000bb06c07220 */ /* 0x000fe20000410000 */
[----:B------:R0:W-:Y:S01]  /*a5e0*/  STS [R169.X4+0x888], R190 ;  /* 0x000888bea9007388 */ /* 0x0001e20000004800 */
[----:B------:R-:W-:-:S02]  /*a5f0*/  FFMA.FTZ R203, R203, R177, -R202 ;  /* 0x000000b1cbcb7223 */ /* 0x000fc400000108ca */
[----:B------:R-:W-:Y:S01]  /*a600*/  FADD.FTZ R219, -R219, R188 ;  /* 0x000000bcdbdb7221 */ /* 0x000fe20000010100 */
[----:B------:R1:W-:Y:S01]  /*a610*/  STS [R169.X4+0x88c], R192 ;  /* 0x00088cc0a9007388 */ /* 0x0003e20000004800 */
[----:B------:R-:W-:Y:S02]  /*a620*/  FFMA.FTZ R187, R226, R187, -R189 ;  /* 0x000000bbe2bb7223 */ /* 0x000fe400000108bd */
[-C--:B------:R-:W-:Y:S02]  /*a630*/  FMUL.FTZ R189, R235, R66.reuse ;  /* 0x00000042ebbd7220 */ /* 0x080fe40000410000 */
[----:B------:R-:W-:Y:S02]  /*a640*/  FFMA.FTZ R66, R234, R66, R183 ;  /* 0x00000042ea427223 */ /* 0x000fe400000100b7 */
[----:B------:R-:W-:Y:S02]  /*a650*/  FADD.FTZ R218, R218, R203 ;  /* 0x000000cbdada7221 */ /* 0x000fe40000010000 */
[----:B------:R-:W-:-:S02]  /*a660*/  FMUL.FTZ R183, R204, -R219 ;  /* 0x800000dbccb77220 */ /* 0x000fc40000410000 */
[-C--:B0-----:R-:W-:Y:S02]  /*a670*/  FMUL.FTZ R190, R211, R93.reuse ;  /* 0x0000005dd3be7220 */ /* 0x081fe40000410000 */
[-C--:B------:R-:W-:Y:S02]  /*a680*/  FMUL.FTZ R204, R204, -R218.reuse ;  /* 0x800000dacccc7220 */ /* 0x080fe40000410000 */
[----:B------:R-:W-:Y:S02]  /*a690*/  FFMA.FTZ R183, R205, R218, -R183 ;  /* 0x000000dacdb77223 */ /* 0x000fe400000108b7 */
[----:B------:R-:W-:Y:S02]  /*a6a0*/  FFMA.FTZ R188, R234, R180, -R189 ;  /* 0x000000b4eabc7223 */ /* 0x000fe400000108bd */
[----:B------:R-:W-:Y:S02]  /*a6b0*/  FMUL.FTZ R180, R210, R93 ;  /* 0x0000005dd2b47220 */ /* 0x000fe40000410000 */
[----:B------:R-:W-:-:S02]  /*a6c0*/  FMUL.FTZ R189, R150, R190 ;  /* 0x000000be96bd7220 */ /* 0x000fc40000410000 */
[----:B------:R-:W-:Y:S02]  /*a6d0*/  FFMA.FTZ R204, R205, R219, R204 ;  /* 0x000000dbcdcc7223 */ /* 0x000fe400000100cc */
[----:B------:R-:W-:Y:S02]  /*a6e0*/  FADD.FTZ R183, R216, R183 ;  /* 0x000000b7d8b77221 */ /* 0x000fe40000010000 */
[-C--:B------:R-:W-:Y:S02]  /*a6f0*/  FMUL.FTZ R191, R150, R180.reuse ;  /* 0x000000b496bf7220 */ /* 0x080fe40000410000 */
[-C--:B------:R-:W-:Y:S02]  /*a700*/  FFMA.FTZ R189, R149, R180.reuse, R189 ;  /* 0x000000b495bd7223 */ /* 0x080fe400000100bd */
[----:B-1----:R-:W-:Y:S02]  /*a710*/  FMUL.FTZ R192, R7, R180 ;  /* 0x000000b407c07220 */ /* 0x002fe40000410000 */
[----:B------:R-:W-:-:S02]  /*a720*/  FADD.FTZ R217, -R217, R204 ;  /* 0x000000ccd9d97221 */ /* 0x000fc40000010100 */
[C---:B------:R-:W-:Y:S01]  /*a730*/  FMUL.FTZ R180, R206.reuse, -R183 ;  /* 0x800000b7ceb47220 */ /* 0x040fe20000410000 */
[----:B------:R0:W-:Y:S01]  /*a740*/  STS [R169.X4+0x880], R192 ;  /* 0x000880c0a9007388 */ /* 0x0001e20000004800 */
[-C--:B------:R-:W-:Y:S02]  /*a750*/  FMUL.FTZ R206, R206, -R217.reuse ;  /* 0x800000d9cece7220 */ /* 0x080fe40000410000 */
[----:B------:R-:W-:Y:S02]  /*a760*/  FFMA.FTZ R180, R207, R217, R180 ;  /* 0x000000d9cfb47223 */ /* 0x000fe400000100b4 */
[----:B------:R-:W-:Y:S02]  /*a770*/  FMUL.FTZ R127, R31, R101 ;  /* 0x000000651f7f7220 */ /* 0x000fe40000410000 */
[----:B------:R-:W-:Y:S02]  /*a780*/  FMUL.FTZ R194, R7, R190 ;  /* 0x000000be07c27220 */ /* 0x000fe40000410000 */
[----:B------:R-:W-:-:S02]  /*a790*/  FFMA.FTZ R207, R207, R183, -R206 ;  /* 0x000000b7cfcf7223 */ /* 0x000fc400000108ce */
[----:B------:R-:W-:Y:S01]  /*a7a0*/  FADD.FTZ R239, -R239, R180 ;  /* 0x000000b4efef7221 */ /* 0x000fe20000010100 */
[----:B------:R1:W-:Y:S01]  /*a7b0*/  STS [R169.X4+0x884], R194 ;  /* 0x000884c2a9007388 */ /* 0x0003e20000004800 */
[----:B------:R-:W-:Y:S02]  /*a7c0*/  FFMA.FTZ R190, R149, R190, -R191 ;  /* 0x000000be95be7223 */ /* 0x000fe400000108bf */
[----:B------:R-:W-:Y:S02]  /*a7d0*/  FMUL.FTZ R191, R237, R181 ;  /* 0x000000b5edbf7220 */ /* 0x000fe40000410000 */
[-C--:B------:R-:W-:Y:S02]  /*a7e0*/  FFMA.FTZ R126, R33, -R127.reuse, R243 ;  /* 0x8000007f217e7223 */ /* 0x080fe400000100f3 */
[----:B------:R-:W-:Y:S02]  /*a7f0*/  FFMA.FTZ R127, R32, -R127, R242 ;  /* 0x8000007f207f7223 */ /* 0x000fe400000100f2 */
[----:B------:R-:W-:-:S02]  /*a800*/  FADD.FTZ R238, R238, R207 ;  /* 0x000000cfeeee7221 */ /* 0x000fc40000010000 */
[----:B0-----:R-:W-:Y:S02]  /*a810*/  FMUL.FTZ R192, R239, R101 ;  /* 0x00000065efc07220 */ /* 0x001fe40000410000 */
[-C--:B------:R-:W-:Y:S02]  /*a820*/  FMUL.FTZ R193, R237, R65.reuse ;  /* 0x00000041edc17220 */ /* 0x080fe40000410000 */
[----:B------:R-:W-:Y:S02]  /*a830*/  FFMA.FTZ R65, R236, R65, R191 ;  /* 0x00000041ec417223 */ /* 0x000fe400000100bf */
[----:B------:R-:W-:Y:S02]  /*a840*/  FMUL.FTZ R191, R217, R100 ;  /* 0x00000064d9bf7220 */ /* 0x000fe40000410000 */
[----:B-1----:R-:W-:Y:S02]  /*a850*/  FMUL.FTZ R194, R238, R101 ;  /* 0x00000065eec27220 */ /* 0x002fe40000410000 */
[----:B------:R-:W-:-:S02]  /*a860*/  FMUL.FTZ R195, R127, R192 ;  /* 0x000000c07fc37220 */ /* 0x000fc40000410000 */
[----:B------:R-:W-:Y:S02]  /*a870*/  FMUL.FTZ R201, R209, R94 ;  /* 0x0000005ed1c97220 */ /* 0x000fe40000410000 */
[----:B------:R-:W-:Y:S02]  /*a880*/  FFMA.FTZ R181, R236, R181, -R193 ;  /* 0x000000b5ecb57223 */ /* 0x000fe400000108c1 */
[----:B------:R-:W-:Y:S02]  /*a890*/  FMUL.FTZ R193, R183, R100 ;  /* 0x00000064b7c17220 */ /* 0x000fe40000410000 */
[----:B------:R-:W-:Y:S02]  /*a8a0*/  FMUL.FTZ R180, R131, R191 ;  /* 0x000000bf83b47220 */ /* 0x000fe40000410000 */
[----:B------:R-:W-:Y:S02]  /*a8b0*/  FMUL.FTZ R199, R161, R94 ;  /* 0x0000005ea1c77220 */ /* 0x000fe40000410000 */
[----:B------:R-:W-:-:S02]  /*a8c0*/  FFMA.FTZ R195, R126, R194, R195 ;  /* 0x000000c27ec37223 */ /* 0x000fc400000100c3 */
[----:B------:R-:W-:Y:S02]  /*a8d0*/  FMUL.FTZ R196, R148, R201 ;  /* 0x000000c994c47220 */ /* 0x000fe40000410000 */
[----:B------:R-:W-:Y:S02]  /*a8e0*/  FFMA.FTZ R197, R130, R193, R180 ;  /* 0x000000c182c57223 */ /* 0x000fe400000100b4 */
[-C--:B------:R-:W-:Y:S02]  /*a8f0*/  FMUL.FTZ R202, R12, R199.reuse ;  /* 0x000000c70cca7220 */ /* 0x080fe40000410000 */
[----:B------:R-:W-:Y:S02]  /*a900*/  FADD.FTZ R180, RZ, R195 ;  /* 0x000000c3ffb47221 */ /* 0x000fe40000010000 */
[-C--:B------:R-:W-:Y:S01]  /*a910*/  FMUL.FTZ R198, R148, R199.reuse ;  /* 0x000000c794c67220 */ /* 0x080fe20000410000 */
[----:B------:R0:W-:Y:S01]  /*a920*/  STS [R169.X4+0x878], R202 ;  /* 0x000878caa9007388 */ /* 0x0001e20000004800 */
[----:B------:R-:W-:-:S02]  /*a930*/  FFMA.FTZ R195, R147, R199, R196 ;  /* 0x000000c793c37223 */ /* 0x000fc400000100c4 */
[----:B------:R-:W-:Y:S02]  /*a940*/  FMUL.FTZ R196, R219, R99 ;  /* 0x00000063dbc47220 */ /* 0x000fe40000410000 */
[----:B------:R-:W-:Y:S02]  /*a950*/  FADD.FTZ R200, R180, R197 ;  /* 0x000000c5b4c87221 */ /* 0x000fe40000010000 */
        /* <DEDUP_REMOVED lines=8> */
[----:B------:R-:W-:Y:S02]  /*a9e0*/  FFMA.FTZ R203, R126, R192, -R203 ;  /* 0x000000c07ecb7223 */ /* 0x000fe400000108cb */
[----:B------:R-:W-:Y:S02]  /*a9f0*/  FFMA.FTZ R205, R137, R198, R202 ;  /* 0x000000c689cd7223 */ /* 0x000fe400000100ca */
[----:B------:R-:W-:Y:S02]  /*aa00*/  FMUL.FTZ R199, R177, R98 ;  /* 0x00000062b1c77220 */ /* 0x000fe40000410000 */
[----:B------:R-:W-:-:S02]  /*aa10*/  FMUL.FTZ R202, R140, R201 ;  /* 0x000000c98cca7220 */ /* 0x000fc40000410000 */
[----:B------:R-:W-:Y:S02]  /*aa20*/  FFMA.FTZ R180, R130, R191, -R180 ;  /* 0x000000bf82b47223 */ /* 0x000fe400000108b4 */
[----:B------:R-:W-:Y:S02]  /*aa30*/  FADD.FTZ R203, RZ, R203 ;  /* 0x000000cbffcb7221 */ /* 0x000fe40000010000 */
[----:B------:R-:W-:Y:S02]  /*aa40*/  FMUL.FTZ R204, R138, R198 ;  /* 0x000000c68acc7220 */ /* 0x000fe40000410000 */
[----:B------:R-:W-:Y:S02]  /*aa50*/  FADD.FTZ R205, R200, R205 ;  /* 0x000000cdc8cd7221 */ /* 0x000fe40000010000 */
[----:B------:R-:W-:Y:S02]  /*aa60*/  FFMA.FTZ R202, R139, R199, R202 ;  /* 0x000000c78bca7223 */ /* 0x000fe400000100ca */
[----:B------:R-:W-:-:S02]  /*aa70*/  FMUL.FTZ R200, R176, R97 ;  /* 0x00000061b0c87220 */ /* 0x000fc40000410000 */
[----:B------:R-:W-:Y:S02]  /*aa80*/  FADD.FTZ R180, R203, R180 ;  /* 0x000000b4cbb47221 */ /* 0x000fe40000010000 */
[----:B------:R-:W-:Y:S02]  /*aa90*/  FFMA.FTZ R203, R137, R196, -R204 ;  /* 0x000000c489cb7223 */ /* 0x000fe400000108cc */
[----:B------:R-:W-:Y:S02]  /*aaa0*/  FADD.FTZ R205, R205, R202 ;  /* 0x000000cacdcd7221 */ /* 0x000fe40000010000 */
[----:B------:R-:W-:Y:S02]  /*aab0*/  FMUL.FTZ R202, R222, R97 ;  /* 0x00000061deca7220 */ /* 0x000fe40000410000 */
[----:B------:R-:W-:Y:S02]  /*aac0*/  FMUL.FTZ R206, R142, R200 ;  /* 0x000000c88ece7220 */ /* 0x000fe40000410000 */
[----:B------:R-:W-:-:S02]  /*aad0*/  FADD.FTZ R203, R180, R203 ;  /* 0x000000cbb4cb7221 */ /* 0x000fc40000010000 */
[----:B------:R-:W-:Y:S02]  /*aae0*/  FMUL.FTZ R180, R140, R199 ;  /* 0x000000c78cb47220 */ /* 0x000fe40000410000 */
[----:B------:R-:W-:Y:S02]  /*aaf0*/  FFMA.FTZ R206, R141, R202, R206 ;  /* 0x000000ca8dce7223 */ /* 0x000fe400000100ce */
[----:B------:R-:W-:Y:S02]  /*ab00*/  FFMA.FTZ R67, R232, R67, R171 ;  /* 0x00000043e8437223 */ /* 0x000fe400000100ab */
[----:B------:R-:W-:Y:S02]  /*ab10*/  FMUL.FTZ R178, R178, R213 ;  /* 0x000000d5b2b27220 */ /* 0x000fe40000410000 */
[----:B------:R-:W-:Y:S02]  /*ab20*/  FMUL.FTZ R171, R213, UR39 ;  /* 0x00000027d5ab7c20 */ /* 0x000fe40008410000 */
[----:B------:R-:W-:-:S02]  /*ab30*/  FMUL.FTZ R207, R163, R170 ;  /* 0x000000aaa3cf7220 */ /* 0x000fc40000410000 */
[----:B------:R-:W-:Y:S02]  /*ab40*/  FFMA.FTZ R204, R139, R201, -R180 ;  /* 0x000000c98bcc7223 */ /* 0x000fe400000108b4 */
[----:B------:R-:W-:Y:S02]  /*ab50*/  FADD.FTZ R206, R205, R206 ;  /* 0x000000cecdce7221 */ /* 0x000fe40000010000 */
[----:B------:R-:W-:Y:S02]  /*ab60*/  FFMA.FTZ R179, R179, R212, R178 ;  /* 0x000000d4b3b37223 */ /* 0x000fe400000100b2 */
[----:B------:R-:W-:Y:S02]  /*ab70*/  FMUL.FTZ R205, R225, R96 ;  /* 0x00000060e1cd7220 */ /* 0x000fe40000410000 */
[C---:B------:R-:W-:Y:S02]  /*ab80*/  FMUL.FTZ R178, R212.reuse, UR39 ;  /* 0x00000027d4b27c20 */ /* 0x040fe40008410000 */
[----:B------:R-:W-:-:S02]  /*ab90*/  FFMA.FTZ R171, R212, UR43, R171 ;  /* 0x0000002bd4ab7c23 */ /* 0x000fc400080100ab */
[-C--:B------:R-:W-:Y:S02]  /*aba0*/  FMUL.FTZ R212, R163, R64.reuse ;  /* 0x00000040a3d47220 */ /* 0x080fe40000410000 */
[----:B------:R-:W-:Y:S02]  /*abb0*/  FFMA.FTZ R180, R155, R64, R207 ;  /* 0x000000409bb47223 */ /* 0x000fe400000100cf */
[----:B------:R-:W-:Y:S02]  /*abc0*/  FADD.FTZ R203, R203, R204 ;  /* 0x000000cccbcb7221 */ /* 0x000fe40000010000 */
[----:B------:R-:W-:Y:S02]  /*abd0*/  FMUL.FTZ R64, R142, R202 ;  /* 0x000000ca8e407220 */ /* 0x000fe40000410000 */
[----:B------:R-:W-:Y:S02]  /*abe0*/  FMUL.FTZ R204, R174, R95 ;  /* 0x0000005faecc7220 */ /* 0x000fe40000410000 */
[----:B------:R-:W-:-:S02]  /*abf0*/  FMUL.FTZ R207, R167, R96 ;  /* 0x00000060a7cf7220 */ /* 0x000fc40000410000 */
[----:B-1----:R-:W-:Y:S02]  /*ac00*/  FMUL.FTZ R208, R144, R205 ;  /* 0x000000cd90d07220 */ /* 0x002fe40000410000 */
[----:B------:R-:W-:Y:S02]  /*ac10*/  FFMA.FTZ R170, R155, R170, -R212 ;  /* 0x000000aa9baa7223 */ /* 0x000fe400000108d4 */
[----:B------:R-:W-:Y:S02]  /*ac20*/  FFMA.FTZ R178, R213, UR43, -R178 ;  /* 0x0000002bd5b27c23 */ /* 0x000fe400080108b2 */
[----:B------:R-:W-:Y:S02]  /*ac30*/  FFMA.FTZ R64, R141, R200, -R64 ;  /* 0x000000c88d407223 */ /* 0x000fe40000010840 */
[----:B------:R-:W-:Y:S02]  /*ac40*/  FMUL.FTZ R212, R214, R95 ;  /* 0x0000005fd6d47220 */ /* 0x000fe40000410000 */
[----:B------:R-:W-:-:S02]  /*ac50*/  FMUL.FTZ R215, R146, R204 ;  /* 0x000000cc92d77220 */ /* 0x000fc40000410000 */
[----:B------:R-:W-:Y:S02]  /*ac60*/  FFMA.FTZ R213, R143, R207, R208 ;  /* 0x000000cf8fd57223 */ /* 0x000fe400000100d0 */
[----:B------:R-:W-:Y:S02]  /*ac70*/  FADD.FTZ R203, R203, R64 ;  /* 0x00000040cbcb7221 */ /* 0x000fe40000010000 */
[-C--:B------:R-:W-:Y:S02]  /*ac80*/  FMUL.FTZ R208, R146, R212.reuse ;  /* 0x000000d492d07220 */ /* 0x080fe40000410000 */
[C---:B------:R-:W-:Y:S02]  /*ac90*/  FFMA.FTZ R64, R145.reuse, R212, R215 ;  /* 0x000000d491407223 */ /* 0x040fe400000100d7 */
[----:B------:R-:W-:Y:S02]  /*aca0*/  FADD.FTZ R213, R206, R213 ;  /* 0x000000d5ced57221 */ /* 0x000fe40000010000 */
[----:B------:R-:W-:-:S02]  /*acb0*/  FFMA.FTZ R206, R145, R204, -R208 ;  /* 0x000000cc91ce7223 */ /* 0x000fc400000108d0 */
[----:B------:R-:W-:Y:S02]  /*acc0*/  FMUL.FTZ R208, R144, R207 ;  /* 0x000000cf90d07220 */ /* 0x000fe40000410000 */
[----:B------:R-:W-:Y:S02]  /*acd0*/  FADD.FTZ R64, R213, R64 ;  /* 0x00000040d5407221 */ /* 0x000fe40000010000 */
[----:B------:R-:W-:Y:S02]  /*ace0*/  FMUL.FTZ R224, R15, R212 ;  /* 0x000000d40fe07220 */ /* 0x000fe40000410000 */
[----:B------:R-:W-:Y:S02]  /*acf0*/  FFMA.FTZ R212, R143, R205, -R208 ;  /* 0x000000cd8fd47223 */ /* 0x000fe400000108d0 */
[----:B------:R-:W-:Y:S01]  /*ad00*/  FADD.FTZ R64, R64, R195 ;  /* 0x000000c340407221 */ /* 0x000fe20000010000 */
[----:B------:R-:W-:Y:S01]  /*ad10*/  STS [R169.X4+0x870], R224 ;  /* 0x000870e0a9007388 */ /* 0x000fe20000004800 */
[----:B------:R-:W-:-:S02]  /*ad20*/  FMUL.FTZ R208, R21, R200 ;  /* 0x000000c815d07220 */ /* 0x000fc40000410000 */
[----:B------:R-:W-:Y:S02]  /*ad30*/  FMUL.FTZ R200, R22, R199 ;  /* 0x000000c716c87220 */ /* 0x000fe40000410000 */
[----:B------:R-:W-:Y:S01]  /*ad40*/  FADD.FTZ R189, R64, R189 ;  /* 0x000000bd40bd7221 */ /* 0x000fe20000010000 */
[----:B------:R-:W-:Y:S01]  /*ad50*/  STS [R169.X4+0x864], R208 ;  /* 0x000864d0a9007388 */ /* 0x000fe20000004800 */
[----:B------:R-:W-:Y:S02]  /*ad60*/  FADD.FTZ R203, R203, R212 ;  /* 0x000000d4cbcb7221 */ /* 0x000fe40000010000 */
[----:B------:R-:W-:Y:S01]  /*ad70*/  FMUL.FTZ R64, R28, R193 ;  /* 0x000000c11c407220 */ /* 0x000fe20000410000 */
[----:B------:R0:W-:Y:S01]  /*ad80*/  STS [R169.X4+0x858], R200 ;  /* 0x000858c8a9007388 */ /* 0x0001e20000004800 */
[----:B------:R-:W-:Y:S02]  /*ad90*/  FADD.FTZ R206, R203, R206 ;  /* 0x000000cecbce7221 */ /* 0x000fe40000010000 */
[----:B------:R-:W-:Y:S01]  /*ada0*/  FMUL.FTZ R196, R25, R196 ;  /* 0x000000c419c47220 */ /* 0x000fe20000410000 */
[----:B------:R1:W-:Y:S01]  /*adb0*/  STS [R169.X4+0x848], R64 ;  /* 0x00084840a9007388 */ /* 0x0003e20000004800 */
[----:B------:R-:W-:-:S02]  /*adc0*/  FADD.FTZ R197, R206, R197 ;  /* 0x000000c5cec57221 */ /* 0x000fc40000010000 */
[----:B------:R-:W-:Y:S01]  /*add0*/  FMUL.FTZ R240, R15, R204 ;  /* 0x000000cc0ff07220 */ /* 0x000fe20000410000 */
[----:B------:R2:W-:Y:S01]  /*ade0*/  STS [R169.X4+0x854], R196 ;  /* 0x000854c4a9007388 */ /* 0x0005e20000004800 */
[----:B------:R-:W-:Y:S01]  /*adf0*/  FADD.FTZ R190, R197, R190 ;  /* 0x000000bec5be7221 */ /* 0x000fe20000010000 */
[----:B------:R-:W-:Y:S01]  /*ae00*/  MOV R197, UR40 ;  /* 0x0000002800c57c02 */ /* 0x000fe20008000f00 */
[----:B0-----:R-:W-:Y:S01]  /*ae10*/  FADD.FTZ R200, R189, R186 ;  /* 0x000000babdc87221 */ /* 0x001fe20000010000 */
[----:B------:R-:W-:Y:S01]  /*ae20*/  STS [R169.X4+0x874], R240 ;  /* 0x000874f0a9007388 */ /* 0x000fe20000004800 */
[----:B------:R-:W-:Y:S01]  /*ae30*/  FADD.FTZ R190, R190, R187 ;  /* 0x000000bbbebe7221 */ /* 0x000fe20000010000 */
[----:B------:R-:W-:Y:S01]  /*ae40*/  LEA R197, R197, -R134, 0x1 ;  /* 0x80000086c5c57211 */ /* 0x000fe200078e08ff */
[----:B------:R-:W-:Y:S02]  /*ae50*/  FADD.FTZ R173, R200, R173 ;  /* 0x000000adc8ad7221 */ /* 0x000fe40000010000 */
[----:B-1----:R-:W-:Y:S01]  /*ae60*/  FMUL.FTZ R64, R210, UR39 ;  /* 0x00000027d2407c20 */ /* 0x002fe20008410000 */
[----:B------:R-:W-:Y:S01]  /*ae70*/  ISETP.GE.AND P0, PT, R197, 0x1, PT ;  /* 0x00000001c500780c */ /* 0x000fe20003f06270 */
[----:B------:R-:W-:-:S02]  /*ae80*/  FADD.FTZ R184, R173, R184 ;  /* 0x000000b8adb87221 */ /* 0x000fc40000010000 */
[----:B------:R-:W-:Y:S02]  /*ae90*/  FFMA.FTZ R195, R211, UR43, -R64 ;  /* 0x0000002bd3c37c23 */ /* 0x000fe40008010840 */
[----:B------:R-:W-:Y:S02]  /*aea0*/  FADD.FTZ R67, R184, R67 ;  /* 0x00000043b8437221 */ /* 0x000fe40000010000 */
[----:B------:R-:W-:Y:S02]  /*aeb0*/  FMUL.FTZ R64, R161, UR39 ;  /* 0x00000027a1407c20 */ /* 0x000fe40008410000 */
[----:B------:R-:W-:Y:S02]  /*aec0*/  FADD.FTZ R66, R67, R66 ;  /* 0x0000004243427221 */ /* 0x000fe40000010000 */
[----:B------:R-:W-:Y:S02]  /*aed0*/  FFMA.FTZ R193, R209, UR43, -R64 ;  /* 0x0000002bd1c17c23 */ /* 0x000fe40008010840 */
[----:B------:R-:W-:-:S02]  /*aee0*/  FADD.FTZ R199, R66, R65 ;  /* 0x0000004142c77221 */ /* 0x000fc40000010000 */
[----:B------:R-:W-:Y:S02]  /*aef0*/  FMUL.FTZ R65, R174, UR39 ;  /* 0x00000027ae417c20 */ /* 0x000fe40008410000 */
[----:B------:R-:W-:Y:S02]  /*af00*/  FMUL.FTZ R64, R167, UR39 ;  /* 0x00000027a7407c20 */ /* 0x000fe40008410000 */
[----:B------:R-:W-:Y:S02]  /*af10*/  FADD.FTZ R175, R190, R175 ;  /* 0x000000afbeaf7221 */ /* 0x000fe40000010000 */
[----:B------:R-:W-:Y:S02]  /*af20*/  FMUL.FTZ R204, R21, R202 ;  /* 0x000000ca15cc7220 */ /* 0x000fe40000410000 */
[----:B------:R-:W-:Y:S02]  /*af30*/  FMUL.FTZ R192, R31, R192 ;  /* 0x000000c01fc07220 */ /* 0x000fe40000410000 */
[C---:B------:R-:W-:Y:S01]  /*af40*/  FMUL.FTZ R216, R16.reuse, R207 ;  /* 0x000000cf10d87220 */ /* 0x040fe20000410000 */
[----:B------:R-:W-:Y:S01]  /*af50*/  STS [R169.X4+0x860], R204 ;  /* 0x000860cca9007388 */ /* 0x000fe20000004800 */
[----:B------:R-:W-:-:S02]  /*af60*/  FMUL.FTZ R220, R16, R205 ;  /* 0x000000cd10dc7220 */ /* 0x000fc40000410000 */
[----:B------:R-:W-:Y:S01]  /*af70*/  FMUL.FTZ R202, R22, R201 ;  /* 0x000000c916ca7220 */ /* 0x000fe20000410000 */
[----:B------:R0:W-:Y:S01]  /*af80*/  STS [R169.X4+0x844], R192 ;  /* 0x000844c0a9007388 */ /* 0x0001e20000004800 */
[----:B------:R-:W-:Y:S02]  /*af90*/  FMUL.FTZ R198, R25, R198 ;  /* 0x000000c619c67220 */ /* 0x000fe40000410000 */
[----:B------:R-:W-:Y:S01]  /*afa0*/  FMUL.FTZ R186, R28, R191 ;  /* 0x000000bf1cba7220 */ /* 0x000fe20000410000 */
[----:B------:R-:W-:Y:S01]  /*afb0*/  STS [R169.X4+0x868], R216 ;  /* 0x000868d8a9007388 */ /* 0x000fe20000004800 */
[----:B------:R-:W-:Y:S02]  /*afc0*/  FMUL.FTZ R194, R31, R194 ;  /* 0x000000c21fc27220 */ /* 0x000fe40000410000 */
[----:B--2---:R-:W-:Y:S01]  /*afd0*/  FFMA.FTZ R196, R214, UR43, R65 ;  /* 0x0000002bd6c47c23 */ /* 0x004fe20008010041 */
[----:B------:R-:W-:Y:S01]  /*afe0*/  STS [R169.X4+0x86c], R220 ;  /* 0x00086cdca9007388 */ /* 0x000fe20000004800 */
[----:B------:R-:W-:-:S02]  /*aff0*/  FFMA.FTZ R189, R225, UR43, -R64 ;  /* 0x0000002be1bd7c23 */ /* 0x000fc40008010840 */
[----:B------:R-:W-:Y:S01]  /*b000*/  FADD.FTZ R230, R175, R230 ;  /* 0x000000e6afe67221 */ /* 0x000fe20000010000 */
[----:B------:R-:W-:Y:S01]  /*b010*/  STS [R169.X4+0x85c], R202 ;  /* 0x00085ccaa9007388 */ /* 0x000fe20000004800 */
[----:B------:R-:W-:Y:S02]  /*b020*/  FMUL.FTZ R65, R176, UR39 ;  /* 0x00000027b0417c20 */ /* 0x000fe40008410000 */
[----:B------:R-:W-:Y:S01]  /*b030*/  FMUL.FTZ R64, R218, UR39 ;  /* 0x00000027da407c20 */ /* 0x000fe20008410000 */
[----:B------:R1:W-:Y:S01]  /*b040*/  STS [R169.X4+0x850], R198 ;  /* 0x000850c6a9007388 */ /* 0x0003e20000004800 */
[----:B------:R-:W-:Y:S02]  /*b050*/  FADD.FTZ R185, R230, R185 ;  /* 0x000000b9e6b97221 */ /* 0x000fe40000010000 */
[----:B0-----:R-:W-:Y:S01]  /*b060*/  FFMA.FTZ R192, R222, UR43, R65 ;  /* 0x0000002bdec07c23 */ /* 0x001fe20008010041 */
[----:B------:R-:W-:Y:S01]  /*b070*/  STS [R169.X4+0x84c], R186 ;  /* 0x00084cbaa9007388 */ /* 0x000fe20000004800 */
[----:B------:R-:W-:-:S02]  /*b080*/  FFMA.FTZ R175, R219, UR43, -R64 ;  /* 0x0000002bdbaf7c23 */ /* 0x000fc40008010840 */
[----:B------:R-:W-:Y:S01]  /*b090*/  FMUL.FTZ R67, R211, UR39 ;  /* 0x00000027d3437c20 */ /* 0x000fe20008410000 */
[----:B------:R0:W-:Y:S01]  /*b0a0*/  STS [R169.X4+0x840], R194 ;  /* 0x000840c2a9007388 */ /* 0x0001e20000004800 */
[----:B------:R-:W-:Y:S02]  /*b0b0*/  FMUL.FTZ R191, R214, UR39 ;  /* 0x00000027d6bf7c20 */ /* 0x000fe40008410000 */
[----:B-1----:R-:W-:Y:S02]  /*b0c0*/  FMUL.FTZ R198, R209, UR39 ;  /* 0x00000027d1c67c20 */ /* 0x002fe40008410000 */
[----:B------:R-:W-:Y:S02]  /*b0d0*/  FMUL.FTZ R187, R222, UR39 ;  /* 0x00000027debb7c20 */ /* 0x000fe40008410000 */
[----:B------:R-:W-:Y:S02]  /*b0e0*/  FMUL.FTZ R66, R177, UR39 ;  /* 0x00000027b1427c20 */ /* 0x000fe40008410000 */
[----:B------:R-:W-:-:S02]  /*b0f0*/  FMUL.FTZ R190, R221, UR39 ;  /* 0x00000027ddbe7c20 */ /* 0x000fc40008410000 */
[----:B0-----:R-:W-:Y:S02]  /*b100*/  FMUL.FTZ R194, R225, UR39 ;  /* 0x00000027e1c27c20 */ /* 0x001fe40008410000 */
[----:B------:R-:W-:Y:S02]  /*b110*/  FMUL.FTZ R65, R219, UR39 ;  /* 0x00000027db417c20 */ /* 0x000fe40008410000 */
[----:B------:R-:W-:Y:S02]  /*b120*/  FMUL.FTZ R186, R183, UR39 ;  /* 0x00000027b7ba7c20 */ /* 0x000fe40008410000 */
[----:B------:R-:W-:Y:S02]  /*b130*/  FMUL.FTZ R64, R217, UR39 ;  /* 0x00000027d9407c20 */ /* 0x000fe40008410000 */
[----:B------:R-:W-:Y:S02]  /*b140*/  FMUL.FTZ R184, R238, UR39 ;  /* 0x00000027eeb87c20 */ /* 0x000fe40008410000 */
[----:B------:R-:W-:-:S02]  /*b150*/  FMUL.FTZ R169, R239, UR39 ;  /* 0x00000027efa97c20 */ /* 0x000fc40008410000 */
[----:B------:R-:W-:Y:S02]  /*b160*/  FADD.FTZ R202, R185, R188 ;  /* 0x000000bcb9ca7221 */ /* 0x000fe40000010000 */
[----:B------:R-:W-:Y:S02]  /*b170*/  FMUL.FTZ R182, R233, R182 ;  /* 0x000000b6e9b67220 */ /* 0x000fe40000410000 */
        /* <DEDUP_REMOVED lines=45> */
.L_x_8980:
[----:B------:R-:W-:Y:S05]  /*b450*/  BSYNC B0 ;  /* 0x0000000000007941 */ /* 0x000fea0003800000 */
.L_x_8979:
        /* <DEDUP_REMOVED lines=49> */
.L_x_8982:
[----:B------:R-:W-:Y:S05]  /*b770*/  BSYNC B0 ;  /* 0x0000000000007941 */ /* 0x000fea0003800000 */
.L_x_8981:
[----:B------:R-:W1:Y:S01]  /*b780*/  LDS R135, [R135.X4+0x940] ;  /* 0x0009400087877984 */ /* 0x000e620000004800 */
[----:B------:R-:W-:Y:S01]  /*b790*/  BSSY B0, `(.L_x_8983) ;  /* 0x0000004000007945 */ /* 0x000fe20003800000 */
[----:B------:R-:W-:Y:S01]  /*b7a0*/  LEA.HI.SX32 R181, R181, R134, 0x1b ;  /* 0x00000086b5b57211 */ /* 0x000fe200078fdaff */
[----:B------:R-:W-:Y:S05]  /*b7b0*/  @!P1 BRA `(.L_x_8984) ;  /* 0x0000001000009947 */ /* 0x000fea0003800000 */
[----:B-1----:R1:W-:Y:S02]  /*b7c0*/  RED.E.ADD.F32.FTZ.RN.STRONG.GPU [R64.64+-0xf00], R135 ;  /* 0xfff100874000798e */ /* 0x0023e4000c10e7a0 */
.L_x_8984:
[----:B------:R-:W-:Y:S05]  /*b7d0*/  BSYNC B0 ;  /* 0x0000000000007941 */ /* 0x000fea0003800000 */
.L_x_8983:
[----:B------:R-:W2:Y:S01]  /*b7e0*/  LDS R181, [R181.X4+0x9c0] ;  /* 0x0009c000b5b57984 */ /* 0x000ea20000004800 */
[----:B------:R-:W-:Y:S01]  /*b7f0*/  BSSY B0, `(.L_x_8985) ;  /* 0x0000005000007945 */ /* 0x000fe20003800000 */
[C---:B0-----:R-:W-:Y:S02]  /*b800*/  IADD3 R67, R134.reuse, 0x80, RZ ;  /* 0x0000008086437810 */ /* 0x041fe40007ffe0ff */
[----:B-1----:R-:W-:Y:S01]  /*b810*/  IADD3 R135, R134, 0xa0, RZ ;  /* 0x000000a086877810 */ /* 0x002fe20007ffe0ff */
[----:B------:R-:W-:Y:S05]  /*b820*/  @!P2 BRA `(.L_x_8986) ;  /* 0x000000100000a947 */ /* 0x000fea0003800000 */
[----:B--2---:R0:W-:Y:S02]  /*b830*/  RED.E.ADD.F32.FTZ.RN.STRONG.GPU [R64.64+-0xe80], R181 ;  /* 0xfff180b54000798e */ /* 0x0041e4000c10e7a0 */
.L_x_8986:
[----:B------:R-:W-:Y:S05]  /*b840*/  BSYNC B0 ;  /* 0x0000000000007941 */ /* 0x000fea0003800000 */
.L_x_8985:
        /* <DEDUP_REMOVED lines=14> */
.L_x_8988:
[----:B------:R-:W-:Y:S05]  /*b930*/  BSYNC B0 ;  /* 0x0000000000007941 */ /* 0x000fea0003800000 */
.L_x_8987:
[----:B------:R-:W1:Y:S01]  /*b940*/  LDS R135, [R135.X4+0xac0] ;  /* 0x000ac00087877984 */ /* 0x000e620000004800 */
[----:B------:R-:W-:Y:S01]  /*b950*/  BSSY B0, `(.L_x_8989) ;  /* 0x0000005000007945 */ /* 0x000fe20003800000 */
[----:B0-----:R-:W-:Y:S02]  /*b960*/  IADD3 R67, R134, 0xe0, RZ ;  /* 0x000000e086437810 */ /* 0x001fe40007ffe0ff */
[----:B------:R-:W-:Y:S01]  /*b970*/  LEA.HI.SX32 R181, R181, R134, 0x1b ;  /* 0x00000086b5b57211 */ /* 0x000fe200078fdaff */
[----:B------:R-:W-:Y:S05]  /*b980*/  @!P0 BRA `(.L_x_8990) ;  /* 0x0000001000008947 */ /* 0x000fea0003800000 */
[----:B-1----:R0:W-:Y:S02]  /*b990*/  RED.E.ADD.F32.FTZ.RN.STRONG.GPU [R64.64+-0xd80], R135 ;  /* 0xfff280874000798e */ /* 0x0021e4000c10e7a0 */
.L_x_8990:
[----:B------:R-:W-:Y:S05]  /*b9a0*/  BSYNC B0 ;  /* 0x0000000000007941 */ /* 0x000fea0003800000 */
.L_x_8989:
[----:B------:R-:W2:Y:S01]  /*b9b0*/  LDS R181, [R181.X4+0xb40] ;  /* 0x000b4000b5b57984 */ /* 0x000ea20000004800 */
[----:B------:R-:W-:Y:S01]  /*b9c0*/  BSSY B0, `(.L_x_8991) ;  /* 0x0000005000007945 */ /* 0x000fe20003800000 */
[----:B01----:R-:W-:-:S02]  /*b9d0*/  IADD3 R135, R134, 0x100, RZ ;  /* 0x0000010086877810 */ /* 0x003fc40007ffe0ff */
[----:B------:R-:W-:Y:S01]  /*b9e0*/  LEA.HI.SX32 R67, R67, R134, 0x1b ;  /* 0x0000008643437211 */ /* 0x000fe200078fdaff */
[----:B------:R-:W-:Y:S05]  /*b9f0*/  @!P1 BRA `(.L_x_8992) ;  /* 0x0000001000009947 */ /* 0x000fea0003800000 */
[----:B--2---:R0:W-:Y:S02]  /*ba00*/  RED.E.ADD.F32.FTZ.RN.STRONG.GPU [R64.64+-0xd00], R181 ;  /* 0xfff300b54000798e */ /* 0x0041e4000c10e7a0 */
.L_x_8992:
[----:B------:R-:W-:Y:S05]  /*ba10*/  BSYNC B0 ;  /* 0x0000000000007941 */ /* 0x000fea0003800000 */
.L_x_8991:
[----:B------:R-:W1:Y:S01]  /*ba20*/  LDS R67, [R67.X4+0xbc0] ;  /* 0x000bc00043437984 */ /* 0x000e620000004800 */
[----:B------:R-:W-:Y:S01]  /*ba30*/  BSSY B0, `(.L_x_8993) ;  /* 0x0000005000007945 */ /* 0x000fe20003800000 */
[----:B0-2---:R-:W-:Y:S02]  /*ba40*/  IADD3 R181, R134, 0x120, RZ ;  /* 0x0000012086b57810 */ /* 0x005fe40007ffe0ff */
[----:B------:R-:W-:Y:S01]  /*ba50*/  LEA.HI.SX32 R135, R135, R134, 0x1b ;  /* 0x0000008687877211 */ /* 0x000fe200078fdaff */
[----:B------:R-:W-:Y:S05]  /*ba60*/  @!P2 BRA `(.L_x_8994) ;  /* 0x000000100000a947 */ /* 0x000fea0003800000 */
[----:B-1----:R0:W-:Y:S02]  /*ba70*/  RED.E.ADD.F32.FTZ.RN.STRONG.GPU [R64.64+-0xc80], R67 ;  /* 0xfff380434000798e */ /* 0x0021e4000c10e7a0 */
.L_x_8994:
[----:B------:R-:W-:Y:S05]  /*ba80*/  BSYNC B0 ;  /* 0x0000000000007941 */ /* 0x000fea0003800000 */
.L_x_8993:
[----:B------:R-:W2:Y:S01]  /*ba90*/  LDS R135, [R135.X4+0xc40] ;  /* 0x000c400087877984 */ /* 0x000ea20000004800 */
[----:B------:R-:W-:Y:S01]  /*baa0*/  BSSY B0, `(.L_x_8995) ;  /* 0x0000005000007945 */ /* 0x000fe20003800000 */
[----:B01----:R-:W-:Y:S02]  /*bab0*/  IADD3 R67, R134, 0x140, RZ ;  /* 0x0000014086437810 */ /* 0x003fe40007ffe0ff */
[----:B------:R-:W-:Y:S01]  /*bac0*/  LEA.HI.SX32 R181, R181, R134, 0x1b ;  /* 0x00000086b5b57211 */ /* 0x000fe200078fdaff */
[----:B------:R-:W-:Y:S05]  /*bad0*/  @!P3 BRA `(.L_x_8996) ;  /* 0x000000100000b947 */ /* 0x000fea0003800000 */
[----:B--2---:R0:W-:Y:S02]  /*bae0*/  RED.E.ADD.F32.FTZ.RN.STRONG.GPU [R64.64+-0xc00], R135 ;  /* 0xfff400874000798e */ /* 0x0041e4000c10e7a0 */
.L_x_8996:
[----:B------:R-:W-:Y:S05]  /*baf0*/  BSYNC B0 ;  /* 0x0000000000007941 */ /* 0x000fea0003800000 */
.L_x_8995:
[----:B------:R-:W1:Y:S01]  /*bb00*/  LDS R181, [R181.X4+0xcc0] ;  /* 0x000cc000b5b57984 */ /* 0x000e620000004800 */
[----:B------:R-:W-:Y:S01]  /*bb10*/  BSSY B0, `(.L_x_8997) ;  /* 0x0000004000007945 */ /* 0x000fe20003800000 */
[----:B------:R-:W-:Y:S01]  /*bb20*/  LEA.HI.SX32 R67, R67, R134, 0x1b ;  /* 0x0000008643437211 */ /* 0x000fe200078fdaff */
[----:B------:R-:W-:Y:S05]  /*bb30*/  @!P4 BRA `(.L_x_8998) ;  /* 0x000000100000c947 */ /* 0x000fea0003800000 */
[----:B-1----:R1:W-:Y:S02]  /*bb40*/  RED.E.ADD.F32.FTZ.RN.STRONG.GPU [R64.64+-0xb80], R181 ;  /* 0xfff480b54000798e */ /* 0x0023e4000c10e7a0 */
.L_x_8998:
[----:B------:R-:W-:Y:S05]  /*bb50*/  BSYNC B0 ;  /* 0x0000000000007941 */ /* 0x000fea0003800000 */
.L_x_8997:
[----:B------:R-:W3:Y:S01]  /*bb60*/  LDS R67, [R67.X4+0xd40] ;  /* 0x000d400043437984 */ /* 0x000ee20000004800 */
[----:B------:R-:W-:Y:S01]  /*bb70*/  BSSY B0, `(.L_x_8999) ;  /* 0x0000005000007945 */ /* 0x000fe20003800000 */
[----:B0-2---:R-:W-:-:S02]  /*bb80*/  IADD3 R135, R134, 0x160, RZ ;  /* 0x0000016086877810 */ /* 0x005fc40007ffe0ff */
[----:B-1----:R-:W-:Y:S01]  /*bb90*/  IADD3 R181, R134, 0x180, RZ ;  /* 0x0000018086b57810 */ /* 0x002fe20007ffe0ff */
[----:B------:R-:W-:Y:S05]  /*bba0*/  @!P5 BRA `(.L_x_9000) ;  /* 0x000000100000d947 */ /* 0x000fea0003800000 */
[----:B---3--:R0:W-:Y:S02]  /*bbb0*/  RED.E.ADD.F32.FTZ.RN.STRONG.GPU [R64.64+-0xb00], R67 ;  /* 0xfff500434000798e */ /* 0x0081e4000c10e7a0 */
.L_x_9000:
[----:B------:R-:W-:Y:S05]  /*bbc0*/  BSYNC B0 ;  /* 0x0000000000007941 */ /* 0x000fea0003800000 */
.L_x_8999:
        /* <DEDUP_REMOVED lines=14> */
.L_x_9002:
[----:B------:R-:W-:Y:S05]  /*bcb0*/  BSYNC B0 ;  /* 0x0000000000007941 */ /* 0x000fea0003800000 */
.L_x_9001:
[----:B------:R-:W1:Y:S01]  /*bcc0*/  LDS R181, [R181.X4+0xe40] ;  /* 0x000e4000b5b57984 */ /* 0x000e620000004800 */
[----:B------:R-:W-:Y:S01]  /*bcd0*/  BSSY B0, `(.L_x_9003) ;  /* 0x0000005000007945 */ /* 0x000fe20003800000 */
[----:B0-----:R-:W-:-:S02]  /*bce0*/  IADD3 R135, R134, 0x1c0, RZ ;  /* 0x000001c086877810 */ /* 0x001fc40007ffe0ff */
[----:B------:R-:W-:Y:S01]  /*bcf0*/  LEA.HI.SX32 R67, R67, R134, 0x1b ;  /* 0x0000008643437211 */ /* 0x000fe200078fdaff */
[----:B------:R-:W-:Y:S05]  /*bd00*/  @!P0 BRA `(.L_x_9004) ;  /* 0x0000001000008947 */ /* 0x000fea0003800000 */
[----:B-1----:R0:W-:Y:S02]  /*bd10*/  RED.E.ADD.F32.FTZ.RN.STRONG.GPU [R64.64+-0xa00], R181 ;  /* 0xfff600b54000798e */ /* 0x0021e4000c10e7a0 */
.L_x_9004:
[----:B------:R-:W-:Y:S05]  /*bd20*/  BSYNC B0 ;  /* 0x0000000000007941 */ /* 0x000fea0003800000 */
.L_x_9003:
[----:B------:R-:W2:Y:S01]  /*bd30*/  LDS R67, [R67.X4+0xec0] ;  /* 0x000ec00043437984 */ /* 0x000ea20000004800 */
[----:B------:R-:W-:Y:S01]  /*bd40*/  BSSY B0, `(.L_x_9005) ;  /* 0x0000005000007945 */ /* 0x000fe20003800000 */
[----:B01----:R-:W-:Y:S02]  /*bd50*/  IADD3 R181, R134, 0x1e0, RZ ;  /* 0x000001e086b57810 */ /* 0x003fe40007ffe0ff */
[----:B------:R-:W-:Y:S01]  /*bd60*/  LEA.HI.SX32 R135, R135, R134, 0x1b ;  /* 0x0000008687877211 */ /* 0x000fe200078fdaff */
[----:B------:R-:W-:Y:S05]  /*bd70*/  @!P1 BRA `(.L_x_9006) ;  /* 0x0000001000009947 */ /* 0x000fea0003800000 */
[----:B--2---:R0:W-:Y:S02]  /*bd80*/  RED.E.ADD.F32.FTZ.RN.STRONG.GPU [R64.64+-0x980], R67 ;  /* 0xfff680434000798e */ /* 0x0041e4000c10e7a0 */
.L_x_9006:
[----:B------:R-:W-:Y:S05]  /*bd90*/  BSYNC B0 ;  /* 0x0000000000007941 */ /* 0x000fea0003800000 */
.L_x_9005:
[----:B------:R-:W1:Y:S01]  /*bda0*/  LDS R135, [R135.X4+0xf40] ;  /* 0x000f400087877984 */ /* 0x000e620000004800 */
[----:B------:R-:W-:Y:S01]  /*bdb0*/  BSSY B0, `(.L_x_9007) ;  /* 0x0000004000007945 */ /* 0x000fe20003800000 */
[----:B------:R-:W-:Y:S01]  /*bdc0*/  LEA.HI.SX32 R181, R181, R134, 0x1b ;  /* 0x00000086b5b57211 */ /* 0x000fe200078fdaff */
[----:B------:R-:W-:Y:S05]  /*bdd0*/  @!P2 BRA `(.L_x_9008) ;  /* 0x000000100000a947 */ /* 0x000fea0003800000 */
[----:B-1----:R1:W-:Y:S02]  /*bde0*/  RED.E.ADD.F32.FTZ.RN.STRONG.GPU [R64.64+-0x900], R135 ;  /* 0xfff700874000798e */ /* 0x0023e4000c10e7a0 */
.L_x_9008:
[----:B------:R-:W-:Y:S05]  /*bdf0*/  BSYNC B0 ;  /* 0x0000000000007941 */ /* 0x000fea0003800000 */
.L_x_9007:
[----:B------:R-:W3:Y:S01]  /*be00*/  LDS R181, [R181.X4+0xfc0] ;  /* 0x000fc000b5b57984 */ /* 0x000ee20000004800 */
[C---:B------:R-:W-:Y:S01]  /*be10*/  IADD3 R66, R134.reuse, 0x200, RZ ;  /* 0x0000020086427810 */ /* 0x040fe20007ffe0ff */
[----:B------:R-:W-:Y:S01]  /*be20*/  BSSY B0, `(.L_x_9009) ;  /* 0x0000005000007945 */ /* 0x000fe20003800000 */
[----:B0-2---:R-:W-:-:S02]  /*be30*/  IADD3 R67, R134, 0x220, RZ ;  /* 0x0000022086437810 */ /* 0x005fc40007ffe0ff */
[----:B------:R-:W-:Y:S01]  /*be40*/  LEA.HI.SX32 R66, R66, R134, 0x1b ;  /* 0x0000008642427211 */ /* 0x000fe200078fdaff */
[----:B------:R-:W-:Y:S05]  /*be50*/  @!P3 BRA `(.L_x_9010) ;  /* 0x000000100000b947 */ /* 0x000fea0003800000 */
[----:B---3--:R0:W-:Y:S02]  /*be60*/  RED.E.ADD.F32.FTZ.RN.STRONG.GPU [R64.64+-0x880], R181 ;  /* 0xfff780b54000798e */ /* 0x0081e4000c10e7a0 */
.L_x_9010:
[----:B------:R-:W-:Y:S05]  /*be70*/  BSYNC B0 ;  /* 0x0000000000007941 */ /* 0x000fea0003800000 */
.L_x_9009:
[----:B-1----:R-:W-:Y:S01]  /*be80*/  LEA.HI.SX32 R135, R67, R134, 0x1b ;  /* 0x0000008643877211 */ /* 0x002fe200078fdaff */
[----:B------:R-:W-:Y:S01]  /*be90*/  BSSY B0, `(.L_x_9011) ;  /* 0x0000004000007945 */ /* 0x000fe20003800000 */
[----:B------:R1:W2:Y:S01]  /*bea0*/  LDS R67, [R66.X4+0x1040] ;  /* 0x0010400042437984 */ /* 0x0002a20000004800 */
[----:B------:R-:W-:Y:S05]  /*beb0*/  @!P4 BRA `(.L_x_9012) ;  /* 0x000000100000c947 */ /* 0x000fea0003800000 */
[----:B--2---:R2:W-:Y:S02]  /*bec0*/  RED.E.ADD.F32.FTZ.RN.STRONG.GPU [R64.64+-0x800], R67 ;  /* 0xfff800434000798e */ /* 0x0045e4000c10e7a0 */
.L_x_9012:
[----:B------:R-:W-:Y:S05]  /*bed0*/  BSYNC B0 ;  /* 0x0000000000007941 */ /* 0x000fea0003800000 */
.L_x_9011:
[----:B------:R-:W4:Y:S01]  /*bee0*/  LDS R135, [R135.X4+0x10c0] ;  /* 0x0010c00087877984 */ /* 0x000f220000004800 */
[----:B------:R-:W-:Y:S01]  /*bef0*/  BSSY B0, `(.L_x_9013) ;  /* 0x0000005000007945 */ /* 0x000fe20003800000 */
[C---:B--2---:R-:W-:Y:S02]  /*bf00*/  IADD3 R67, R134.reuse, 0x240, RZ ;  /* 0x0000024086437810 */ /* 0x044fe40007ffe0ff */
[----:B0--3--:R-:W-:Y:S01]  /*bf10*/  IADD3 R181, R134, 0x260, RZ ;  /* 0x0000026086b57810 */ /* 0x009fe20007ffe0ff */
[----:B------:R-:W-:Y:S05]  /*bf20*/  @!P5 BRA `(.L_x_9014) ;  /* 0x000000100000d947 */ /* 0x000fea0003800000 */
[----:B----4-:R0:W-:Y:S02]  /*bf30*/  RED.E.ADD.F32.FTZ.RN.STRONG.GPU [R64.64+-0x780], R135 ;  /* 0xfff880874000798e */ /* 0x0101e4000c10e7a0 */
.L_x_9014:
[----:B------:R-:W-:Y:S05]  /*bf40*/  BSYNC B0 ;  /* 0x0000000000007941 */ /* 0x000fea0003800000 */
.L_x_9013:
        /* <DEDUP_REMOVED lines=14> */
.L_x_9016:
[----:B------:R-:W-:Y:S05]  /*c030*/  BSYNC B0 ;  /* 0x0000000000007941 */ /* 0x000fea0003800000 */
.L_x_9015:
[----:B------:R-:W2:Y:S01]  /*c040*/  LDS R181, [R181.X4+0x11c0] ;  /* 0x0011c000b5b57984 */ /* 0x000ea20000004800 */
[----:B------:R-:W-:Y:S01]  /*c050*/  BSSY B0, `(.L_x_9017) ;  /* 0x0000005000007945 */ /* 0x000fe20003800000 */
[----:B0-----:R-:W-:Y:S02]  /*c060*/  IADD3 R67, R134, 0x2a0, RZ ;  /* 0x000002a086437810 */ /* 0x001fe40007ffe0ff */
[----:B------:R-:W-:Y:S01]  /*c070*/  LEA.HI.SX32 R135, R135, R134, 0x1b ;  /* 0x0000008687877211 */ /* 0x000fe200078fdaff */
[----:B------:R-:W-:Y:S05]  /*c080*/  @!P0 BRA `(.L_x_9018) ;  /* 0x0000001000008947 */ /* 0x000fea0003800000 */
[----:B--2---:R0:W-:Y:S02]  /*c090*/  RED.E.ADD.F32.FTZ.RN.STRONG.GPU [R64.64+-0x680], R181 ;  /* 0xfff980b54000798e */ /* 0x0041e4000c10e7a0 */
.L_x_9018:
[----:B------:R-:W-:Y:S05]  /*c0a0*/  BSYNC B0 ;  /* 0x0000000000007941 */ /* 0x000fea0003800000 */
.L_x_9017:
[----:B------:R-:W3:Y:S01]  /*c0b0*/  LDS R135, [R135.X4+0x1240] ;  /* 0x0012400087877984 */ /* 0x000ee20000004800 */
[----:B------:R-:W-:Y:S01]  /*c0c0*/  BSSY B0, `(.L_x_9019) ;  /* 0x0000005000007945 */ /* 0x000fe20003800000 */
[----:B0-2---:R-:W-:-:S02]  /*c0d0*/  IADD3 R181, R134, 0x2c0, RZ ;  /* 0x000002c086b57810 */ /* 0x005fc40007ffe0ff */
[----:B------:R-:W-:Y:S01]  /*c0e0*/  LEA.HI.SX32 R67, R67, R134, 0x1b ;  /* 0x0000008643437211 */ /* 0x000fe200078fdaff */
[----:B------:R-:W-:Y:S05]  /*c0f0*/  @!P1 BRA `(.L_x_9020) ;  /* 0x0000001000009947 */ /* 0x000fea0003800000 */
[----:B---3--:R0:W-:Y:S02]  /*c100*/  RED.E.ADD.F32.FTZ.RN.STRONG.GPU [R64.64+-0x600], R135 ;  /* 0xfffa00874000798e */ /* 0x0081e4000c10e7a0 */
.L_x_9020:
[----:B------:R-:W-:Y:S05]  /*c110*/  BSYNC B0 ;  /* 0x0000000000007941 */ /* 0x000fea0003800000 */
.L_x_9019:
[----:B------:R-:W2:Y:S01]  /*c120*/  LDS R67, [R67.X4+0x12c0] ;  /* 0x0012c00043437984 */ /* 0x000ea20000004800 */
[----:B------:R-:W-:Y:S01]  /*c130*/  BSSY B0, `(.L_x_9021) ;  /* 0x0000005000007945 */ /* 0x000fe20003800000 */
[----:B0--3--:R-:W-:Y:S02]  /*c140*/  IADD3 R135, R134, 0x2e0, RZ ;  /* 0x000002e086877810 */ /* 0x009fe40007ffe0ff */
[----:B------:R-:W-:Y:S01]  /*c150*/  LEA.HI.SX32 R181, R181, R134, 0x1b ;  /* 0x00000086b5b57211 */ /* 0x000fe200078fdaff */
[----:B------:R-:W-:Y:S05]  /*c160*/  @!P2 BRA `(.L_x_9022) ;  /* 0x000000100000a947 */ /* 0x000fea0003800000 */
[----:B--2---:R0:W-:Y:S02]  /*c170*/  RED.E.ADD.F32.FTZ.RN.STRONG.GPU [R64.64+-0x580], R67 ;  /* 0xfffa80434000798e */ /* 0x0041e4000c10e7a0 */
.L_x_9022:
[----:B------:R-:W-:Y:S05]  /*c180*/  BSYNC B0 ;  /* 0x0000000000007941 */ /* 0x000fea0003800000 */
.L_x_9021:
[----:B------:R-:W3:Y:S01]  /*c190*/  LDS R181, [R181.X4+0x1340] ;  /* 0x00134000b5b57984 */ /* 0x000ee20000004800 */
[----:B------:R-:W-:Y:S01]  /*c1a0*/  BSSY B0, `(.L_x_9023) ;  /* 0x0000005000007945 */ /* 0x000fe20003800000 */
[----:B0-2---:R-:W-:Y:S02]  /*c1b0*/  IADD3 R67, R134, 0x300, RZ ;  /* 0x0000030086437810 */ /* 0x005fe40007ffe0ff */
[----:B------:R-:W-:Y:S01]  /*c1c0*/  LEA.HI.SX32 R135, R135, R134, 0x1b ;  /* 0x0000008687877211 */ /* 0x000fe200078fdaff */
[----:B------:R-:W-:Y:S05]  /*c1d0*/  @!P3 BRA `(.L_x_9024) ;  /* 0x000000100000b947 */ /* 0x000fea0003800000 */
[----:B---3--:R0:W-:Y:S02]  /*c1e0*/  RED.E.ADD.F32.FTZ.RN.STRONG.GPU [R64.64+-0x500], R181 ;  /* 0xfffb00b54000798e */ /* 0x0081e4000c10e7a0 */
.L_x_9024:
[----:B------:R-:W-:Y:S05]  /*c1f0*/  BSYNC B0 ;  /* 0x0000000000007941 */ /* 0x000fea0003800000 */
.L_x_9023:
[----:B------:R-:W2:Y:S01]  /*c200*/  LDS R135, [R135.X4+0x13c0] ;  /* 0x0013c00087877984 */ /* 0x000ea20000004800 */
[----:B------:R-:W-:Y:S01]  /*c210*/  BSSY B0, `(.L_x_9025) ;  /* 0x0000004000007945 */ /* 0x000fe20003800000 */
[----:B------:R-:W-:Y:S01]  /*c220*/  LEA.HI.SX32 R67, R67, R134, 0x1b ;  /* 0x0000008643437211 */ /* 0x000fe200078fdaff */
[----:B------:R-:W-:Y:S05]  /*c230*/  @!P4 BRA `(.L_x_9026) ;  /* 0x000000100000c947 */ /* 0x000fea0003800000 */
[----:B--2---:R2:W-:Y:S02]  /*c240*/  RED.E.ADD.F32.FTZ.RN.STRONG.GPU [R64.64+-0x480], R135 ;  /* 0xfffb80874000798e */ /* 0x0045e4000c10e7a0 */
.L_x_9026:
[----:B------:R-:W-:Y:S05]  /*c250*/  BSYNC B0 ;  /* 0x0000000000007941 */ /* 0x000fea0003800000 */
.L_x_9025:
[----:B------:R-:W4:Y:S01]  /*c260*/  LDS R67, [R67.X4+0x1440] ;  /* 0x0014400043437984 */ /* 0x000f220000004800 */
[----:B------:R-:W-:Y:S01]  /*c270*/  BSSY B0, `(.L_x_9027) ;  /* 0x0000005000007945 */ /* 0x000fe20003800000 */
[----:B--2---:R-:W-:-:S02]  /*c280*/  IADD3 R135, R134, 0x320, RZ ;  /* 0x0000032086877810 */ /* 0x004fc40007ffe0ff */
[----:B0--3--:R-:W-:Y:S01]  /*c290*/  IADD3 R181, R134, 0x340, RZ ;  /* 0x0000034086b57810 */ /* 0x009fe20007ffe0ff */
[----:B------:R-:W-:Y:S05]  /*c2a0*/  @!P5 BRA `(.L_x_9028) ;  /* 0x000000100000d947 */ /* 0x000fea0003800000 */
[----:B----4-:R0:W-:Y:S02]  /*c2b0*/  RED.E.ADD.F32.FTZ.RN.STRONG.GPU [R64.64+-0x400], R67 ;  /* 0xfffc00434000798e */ /* 0x0101e4000c10e7a0 */
.L_x_9028:
[----:B------:R-:W-:Y:S05]  /*c2c0*/  BSYNC B0 ;  /* 0x0000000000007941 */ /* 0x000fea0003800000 */
.L_x_9027:
        /* <DEDUP_REMOVED lines=14> */
.L_x_9030:
[----:B------:R-:W-:Y:S05]  /*c3b0*/  BSYNC B0 ;  /* 0x0000000000007941 */ /* 0x000fea0003800000 */
.L_x_9029:
[----:B------:R-:W2:Y:S01]  /*c3c0*/  LDS R181, [R181.X4+0x1540] ;  /* 0x00154000b5b57984 */ /* 0x000ea20000004800 */
[----:B------:R-:W-:Y:S01]  /*c3d0*/  BSSY B0, `(.L_x_9031) ;  /* 0x0000005000007945 */ /* 0x000fe20003800000 */
[----:B0-----:R-:W-:-:S02]  /*c3e0*/  IADD3 R135, R134, 0x380, RZ ;  /* 0x0000038086877810 */ /* 0x001fc40007ffe0ff */
[----:B------:R-:W-:Y:S01]  /*c3f0*/  LEA.HI.SX32 R67, R67, R134, 0x1b ;  /* 0x0000008643437211 */ /* 0x000fe200078fdaff */
[----:B------:R-:W-:Y:S05]  /*c400*/  @!P0 BRA `(.L_x_9032) ;  /* 0x0000001000008947 */ /* 0x000fea0003800000 */
[----:B--2---:R0:W-:Y:S02]  /*c410*/  RED.E.ADD.F32.FTZ.RN.STRONG.GPU [R64.64+-0x300], R181 ;  /* 0xfffd00b54000798e */ /* 0x0041e4000c10e7a0 */
.L_x_9032:
[----:B------:R-:W-:Y:S05]  /*c420*/  BSYNC B0 ;  /* 0x0000000000007941 */ /* 0x000fea0003800000 */
.L_x_9031:
[----:B------:R-:W3:Y:S01]  /*c430*/  LDS R67, [R67.X4+0x15c0] ;  /* 0x0015c00043437984 */ /* 0x000ee20000004800 */
[----:B------:R-:W-:Y:S01]  /*c440*/  BSSY B0, `(.L_x_9033) ;  /* 0x0000005000007945 */ /* 0x000fe20003800000 */
[----:B0-2---:R-:W-:Y:S02]  /*c450*/  IADD3 R181, R134, 0x3a0, RZ ;  /* 0x000003a086b57810 */ /* 0x005fe40007ffe0ff */
[----:B------:R-:W-:Y:S01]  /*c460*/  LEA.HI.SX32 R135, R135, R134, 0x1b ;  /* 0x0000008687877211 */ /* 0x000fe200078fdaff */
[----:B------:R-:W-:Y:S05]  /*c470*/  @!P1 BRA `(.L_x_9034) ;  /* 0x0000001000009947 */ /* 0x000fea0003800000 */
[----:B---3--:R0:W-:Y:S02]  /*c480*/  RED.E.ADD.F32.FTZ.RN.STRONG.GPU [R64.64+-0x280], R67 ;  /* 0xfffd80434000798e */ /* 0x0081e4000c10e7a0 */
.L_x_9034:
[----:B------:R-:W-:Y:S05]  /*c490*/  BSYNC B0 ;  /* 0x0000000000007941 */ /* 0x000fea0003800000 */
.L_x_9033:
[----:B------:R-:W2:Y:S01]  /*c4a0*/  LDS R135, [R135.X4+0x1640] ;  /* 0x0016400087877984 */ /* 0x000ea20000004800 */
[----:B------:R-:W-:Y:S01]  /*c4b0*/  BSSY B0, `(.L_x_9035) ;  /* 0x0000005000007945 */ /* 0x000fe20003800000 */
[----:B0--3--:R-:W-:Y:S02]  /*c4c0*/  IADD3 R67, R134, 0x3c0, RZ ;  /* 0x000003c086437810 */ /* 0x009fe40007ffe0ff */
[----:B------:R-:W-:Y:S01]  /*c4d0*/  LEA.HI.SX32 R181, R181, R134, 0x1b ;  /* 0x00000086b5b57211 */ /* 0x000fe200078fdaff */
[----:B------:R-:W-:Y:S05]  /*c4e0*/  @!P2 BRA `(.L_x_9036) ;  /* 0x000000100000a947 */ /* 0x000fea0003800000 */
[----:B--2---:R0:W-:Y:S02]  /*c4f0*/  RED.E.ADD.F32.FTZ.RN.STRONG.GPU [R64.64+-0x200], R135 ;  /* 0xfffe00874000798e */ /* 0x0041e4000c10e7a0 */
.L_x_9036:
[----:B------:R-:W-:Y:S05]  /*c500*/  BSYNC B0 ;  /* 0x0000000000007941 */ /* 0x000fea0003800000 */
.L_x_9035:
[----:B------:R-:W3:Y:S01]  /*c510*/  LDS R181, [R181.X4+0x16c0] ;  /* 0x0016c000b5b57984 */ /* 0x000ee20000004800 */
[----:B------:R-:W-:Y:S01]  /*c520*/  BSSY B0, `(.L_x_9037) ;  /* 0x0000005000007945 */ /* 0x000fe20003800000 */
[----:B0-2---:R-:W-:-:S02]  /*c530*/  IADD3 R135, R134, 0x3e0, RZ ;  /* 0x000003e086877810 */ /* 0x005fc40007ffe0ff */
[----:B------:R-:W-:Y:S01]  /*c540*/  LEA.HI.SX32 R67, R67, R134, 0x1b ;  /* 0x0000008643437211 */ /* 0x000fe200078fdaff */
[----:B------:R-:W-:Y:S05]  /*c550*/  @!P3 BRA `(.L_x_9038) ;  /* 0x000000100000b947 */ /* 0x000fea0003800000 */
[----:B---3--:R0:W-:Y:S02]  /*c560*/  RED.E.ADD.F32.FTZ.RN.STRONG.GPU [R64.64+-0x180], R181 ;  /* 0xfffe80b54000798e */ /* 0x0081e4000c10e7a0 */
.L_x_9038:
[----:B------:R-:W-:Y:S05]  /*c570*/  BSYNC B0 ;  /* 0x0000000000007941 */ /* 0x000fea0003800000 */
.L_x_9037:
[----:B------:R-:W2:Y:S01]  /*c580*/  LDS R67, [R67.X4+0x1740] ;  /* 0x0017400043437984 */ /* 0x000ea20000004800 */
[----:B------:R-:W-:Y:S01]  /*c590*/  BSSY B0, `(.L_x_9039) ;  /* 0x0000004000007945 */ /* 0x000fe20003800000 */
[----:B------:R-:W-:Y:S01]  /*c5a0*/  LEA.HI.SX32 R135, R135, R134, 0x1b ;  /* 0x0000008687877211 */ /* 0x000fe200078fdaff */
[----:B------:R-:W-:Y:S05]  /*c5b0*/  @!P4 BRA `(.L_x_9040) ;  /* 0x000000100000c947 */ /* 0x000fea0003800000 */
[----:B--2---:R2:W-:Y:S02]  /*c5c0*/  RED.E.ADD.F32.FTZ.RN.STRONG.GPU [R64.64+-0x100], R67 ;  /* 0xffff00434000798e */ /* 0x0045e4000c10e7a0 */
.L_x_9040:
[----:B------:R-:W-:Y:S05]  /*c5d0*/  BSYNC B0 ;  /* 0x0000000000007941 */ /* 0x000fea0003800000 */
.L_x_9039:
[----:B------:R-:W4:Y:S01]  /*c5e0*/  LDS R135, [R135.X4+0x17c0] ;  /* 0x0017c00087877984 */ /* 0x000f220000004800 */
[----:B------:R-:W-:Y:S01]  /*c5f0*/  BSSY B0, `(.L_x_9041) ;  /* 0x0000003000007945 */ /* 0x000fe20003800000 */
[----:B------:R-:W-:Y:S05]  /*c600*/  @!P5 BRA `(.L_x_9042) ;  /* 0x000000100000d947 */ /* 0x000fea0003800000 */
[----:B----4-:R4:W-:Y:S02]  /*c610*/  RED.E.ADD.F32.FTZ.RN.STRONG.GPU [R64.64+-0x80], R135 ;  /* 0xffff80874000798e */ /* 0x0109e4000c10e7a0 */
.L_x_9042:
[----:B------:R-:W-:Y:S05]  /*c620*/  BSYNC B0 ;  /* 0x0000000000007941 */ /* 0x000fea0003800000 */
.L_x_9041:
        /* <DEDUP_REMOVED lines=158> */
.L_x_9044:
[----:B0-----:R-:W-:Y:S05]  /*d010*/  BSYNC B0 ;  /* 0x0000000000007941 */ /* 0x001fea0003800000 */
.L_x_9043:
        /* <DEDUP_REMOVED lines=8> */
.L_x_8966:
        /* <DEDUP_REMOVED lines=10> */
[C---:B------:R-:W-:Y:S02]  /*d140*/  ISETP.GE.AND P2, PT, R64.reuse, UR40, PT ;  /* 0x0000002840007c0c */ /* 0x040fe4000bf46270 */
[----:B------:R-:W-:Y:S02]  /*d150*/  ISETP.GE.AND P1, PT, R17, UR40, PT ;  /* 0x0000002811007c0c */ /* 0x000fe4000bf26270 */
[C---:B------:R-:W-:Y:S02]  /*d160*/  LOP3.LUT R16, R64.reuse, 0x40, RZ, 0xfc, !PT ;  /* 0x0000004040107812 */ /* 0x040fe400078efcff */
[C---:B------:R-:W-:Y:S02]  /*d170*/  LOP3.LUT R15, R64.reuse, 0x60, RZ, 0xfc, !PT ;  /* 0x00000060400f7812 */ /* 0x040fe400078efcff */
[----:B------:R-:W-:-:S02]  /*d180*/  LOP3.LUT R14, R64, 0x80, RZ, 0xfc, !PT ;  /* 0x00000080400e7812 */ /* 0x000fc400078efcff */
[C---:B------:R-:W-:Y:S02]  /*d190*/  LOP3.LUT R13, R64.reuse, 0xa0, RZ, 0xfc, !PT ;  /* 0x000000a0400d7812 */ /* 0x040fe400078efcff */
[----:B------:R-:W-:Y:S01]  /*d1a0*/  LOP3.LUT R12, R64, 0xc0, RZ, 0xfc, !PT ;  /* 0x000000c0400c7812 */ /* 0x000fe200078efcff */
[----:B------:R-:W2:Y:S01]  /*d1b0*/  @!P2 LDG.E.U16 R3, [R124.64] ;  /* 0x000000207c03a981 */ /* 0x000ea2000c1e1500 */
[----:B------:R-:W-:Y:S02]  /*d1c0*/  ISETP.GE.AND P0, PT, R16, UR40, PT ;  /* 0x0000002810007c0c */ /* 0x000fe4000bf06270 */
[C---:B------:R-:W-:Y:S01]  /*d1d0*/  LOP3.LUT R11, R64.reuse, 0xe0, RZ, 0xfc, !PT ;  /* 0x000000e0400b7812 */ /* 0x040fe200078efcff */
        /* <DEDUP_REMOVED lines=23> */
[C---:B------:R-:W-:Y:S02]  /*d350*/  LOP3.LUT R5, R64.reuse, 0x1a0, RZ, 0xfc, !PT ;  /* 0x000001a040057812 */ /* 0x040fe400078efcff */
[----:B------:R-:W-:Y:S01]  /*d360*/  ISETP.GE.AND P0, PT, R9, UR40, PT ;  /* 0x0000002809007c0c */ /* 0x000fe2000bf06270 */
[----:B------:R-:W5:Y:S01]  /*d370*/  @!P2 LDG.E.U16 R22, [R124.64+0x1c0] ;  /* 0x0001c0207c16a981 */ /* 0x000f62000c1e1500 */
[----:B0-----:R-:W-:-:S02]  /*d380*/  LOP3.LUT R4, R64, 0x1c0, RZ, 0xfc, !PT ;  /* 0x000001c040047812 */ /* 0x001fc400078efcff */
        /* <DEDUP_REMOVED lines=52> */
[----:B---3--:R-:W-:-:S03]  /*d6d0*/  PRMT R3, RZ, 0x5410, R3 ;  /* 0x00005410ff037816 */ /* 0x008fc60000000003 */
[----:B------:R-:W-:Y:S02]  /*d6e0*/  FADD.FTZ R24, R18, UR5 ;  /* 0x0000000512187e21 */ /* 0x000fe40008010000 */
[----:B------:R-:W-:Y:S01]  /*d6f0*/  FADD.FTZ R23, R3, UR5 ;  /* 0x0000000503177e21 */ /* 0x000fe20008010000 */
[----:B------:R-:W-:Y:S02]  /*d700*/  LDS.U16 R18, [R110+0xc] ;  /* 0x00000c006e127984 */ /* 0x000fe40000000400 */
[----:B------:R-:W-:Y:S01]  /*d710*/  FSETP.GTU.FTZ.AND P0, PT, R24, 20, PT ;  /* 0x41a000001800780b */ /* 0x000fe20003f1c000 */
[----:B------:R-:W-:Y:S01]  /*d720*/  @!P4 FMUL.FTZ R20, R20, -1.4426950216293334961 ;  /* 0xbfb8aa3b1414c820 */ /* 0x000fe20000410000 */
[----:B------:R-:W-:Y:S01]  /*d730*/  FSETP.GTU.FTZ.AND P5, PT, R23, 20, PT ;  /* 0x41a000001700780b */ /* 0x000fe20003fbc000 */
[----:B------:R-:W-:Y:S02]  /*d740*/  LDS.U16 R3, [R110+0xa] ;  /* 0x00000a006e037984 */ /* 0x000fe40000000400 */
[----:B------:R1:W-:Y:S02]  /*d750*/  @!P4 MUFU.EX2 R22, R20 ;  /* 0x000000140016c308 */ /* 0x0003e40000000800 */
[----:B-1----:R-:W1:Y:S06]  /*d760*/  LDS.U16 R20, [R110+0x10] ;  /* 0x000010006e147984 */ /* 0x002e6c0000000400 */
[----:B------:R-:W-:-:S02]  /*d770*/  @!P0 FMUL.FTZ R24, R24, -1.4426950216293334961 ;  /* 0xbfb8aa3b18188820 */ /* 0x000fc40000410000 */
[----:B------:R-:W-:-:S04]  /*d780*/  @!P5 FMUL.FTZ R23, R23, -1.4426950216293334961 ;  /* 0xbfb8aa3b1717d820 */ /* 0x000fc80000410000 */
[----:B------:R-:W2:Y:S08]  /*d790*/  @!P0 MUFU.EX2 R24, R24 ;  /* 0x0000001800188308 */ /* 0x000eb00000000800 */
[----:B------:R-:W3:Y:S01]  /*d7a0*/  @!P5 MUFU.EX2 R23, R23 ;  /* 0x000000170017d308 */ /* 0x000ee20000000800 */
[----:B0-----:R-:W-:-:S05]  /*d7b0*/  PRMT R19, RZ, 0x5410, R19 ;  /* 0x00005410ff137816 */ /* 0x001fca0000000013 */
[----:B------:R-:W-:Y:S02]  /*d7c0*/  FADD.FTZ R19, R19, UR5 ;  /* 0x0000000513137e21 */ /* 0x000fe40008010000 */
[----:B--2---:R-:W-:-:S03]  /*d7d0*/  @!P0 FADD.FTZ R24, R24, 1 ;  /* 0x3f80000018188421 */ /* 0x004fc60000010000 */
[----:B------:R-:W-:Y:S01]  /*d7e0*/  FSETP.GTU.FTZ.AND P6, PT, R19, 20, PT ;  /* 0x41a000001300780b */ /* 0x000fe20003fdc000 */
[----:B------:R-:W0:Y:S01]  /*d7f0*/  @!P0 MUFU.RCP R29, R24 ;  /* 0x00000018001d8308 */ /* 0x000e220000001000 */
[----:B---3--:R-:W-:-:S07]  /*d800*/  @!P5 FADD.FTZ R23, R23, 1 ;  /* 0x3f8000001717d421 */ /* 0x008fce0000010000 */
[----:B------:R-:W2:Y:S01]  /*d810*/  @!P5 MUFU.RCP R26, R23 ;  /* 0x00000017001ad308 */ /* 0x000ea20000001000 */
[----:B------:R-:W-:Y:S02]  /*d820*/  PRMT R21, RZ, 0x5410, R21 ;  /* 0x00005410ff157816 */ /* 0x000fe40000000015 */
[----:B-1----:R-:W-:-:S03]  /*d830*/  PRMT R20, RZ, 0x5410, R20 ;  /* 0x00005410ff147816 */ /* 0x002fc60000000014 */
[----:B------:R-:W-:Y:S02]  /*d840*/  FADD.FTZ R21, R21, UR5 ;  /* 0x0000000515157e21 */ /* 0x000fe40008010000 */
[----:B------:R-:W-:Y:S02]  /*d850*/  @!P6 FMUL.FTZ R19, R19, -1.4426950216293334961 ;  /* 0xbfb8aa3b1313e820 */ /* 0x000fe40000410000 */
[----:B------:R-:W-:Y:S02]  /*d860*/  FADD.FTZ R20, R20, UR5 ;  /* 0x0000000514147e21 */ /* 0x000fe40008010000 */
[----:B------:R-:W-:Y:S02]  /*d870*/  @!P4 FADD.FTZ R22, R22, 1 ;  /* 0x3f8000001616c421 */ /* 0x000fe40000010000 */
[----:B0-----:R-:W-:Y:S01]  /*d880*/  @!P0 FMUL.FTZ R72, R72, R29 ;  /* 0x0000001d48488220 */ /* 0x001fe20000410000 */
[----:B------:R-:W-:Y:S01]  /*d890*/  FSETP.GTU.FTZ.AND P0, PT, R21, 20, PT ;  /* 0x41a000001500780b */ /* 0x000fe20003f1c000 */
[----:B--2---:R-:W-:Y:S01]  /*d8a0*/  @!P5 FMUL.FTZ R71, R71, R26 ;  /* 0x0000001a4747d220 */ /* 0x004fe20000410000 */
[----:B------:R-:W0:Y:S01]  /*d8b0*/  @!P4 MUFU.RCP R27, R22 ;  /* 0x00000016001bc308 */ /* 0x000e220000001000 */
[----:B------:R-:W-:-:S02]  /*d8c0*/  FSETP.GTU.FTZ.AND P5, PT, R20, 20, PT ;  /* 0x41a000001400780b */ /* 0x000fc40003fbc000 */
[----:B------:R-:W-:-:S05]  /*d8d0*/  PRMT R2, RZ, 0x5410, R2 ;  /* 0x00005410ff027816 */ /* 0x000fca0000000002 */
[----:B------:R-:W1:Y:S01]  /*d8e0*/  @!P6 MUFU.EX2 R19, R19 ;  /* 0x000000130013e308 */ /* 0x000e620000000800 */
[----:B------:R-:W-:Y:S01]  /*d8f0*/  PRMT R3, RZ, 0x5410, R3 ;  /* 0x00005410ff037816 */ /* 0x000fe20000000003 */
[----:B------:R-:W-:Y:S01]  /*d900*/  FADD.FTZ R2, R2, UR5 ;  /* 0x0000000502027e21 */ /* 0x000fe20008010000 */
[----:B------:R-:W-:Y:S01]  /*d910*/  PRMT R18, RZ, 0x5410, R18 ;  /* 0x00005410ff127816 */ /* 0x000fe20000000012 */
[----:B------:R-:W-:Y:S02]  /*d920*/  @!P0 FMUL.FTZ R21, R21, -1.4426950216293334961 ;  /* 0xbfb8aa3b15158820 */ /* 0x000fe40000410000 */
[----:B------:R-:W-:Y:S01]  /*d930*/  FADD.FTZ R3, R3, UR5 ;  /* 0x0000000503037e21 */ /* 0x000fe20008010000 */
[----:B------:R-:W-:Y:S01]  /*d940*/  FSETP.GTU.FTZ.AND P2, PT, R2, 20, PT ;  /* 0x41a000000200780b */ /* 0x000fe20003f5c000 */
[----:B------:R-:W-:Y:S02]  /*d950*/  FADD.FTZ R18, R18, UR5 ;  /* 0x0000000512127e21 */ /* 0x000fe40008010000 */
[----:B------:R-:W-:Y:S01]  /*d960*/  @!P5 FMUL.FTZ R20, R20, -1.4426950216293334961 ;  /* 0xbfb8aa3b1414d820 */ /* 0x000fe20000410000 */
[----:B------:R-:W-:Y:S01]  /*d970*/  FSETP.GTU.FTZ.AND P3, PT, R3, 20, PT ;  /* 0x41a000000300780b */ /* 0x000fe20003f7c000 */
[----:B0-----:R-:W-:Y:S01]  /*d980*/  @!P4 FMUL.FTZ R70, R70, R27 ;  /* 0x0000001b4646c220 */ /* 0x001fe20000410000 */
[----:B------:R-:W-:Y:S01]  /*d990*/  FSETP.GTU.FTZ.AND P4, PT, R18, 20, PT ;  /* 0x41a000001200780b */ /* 0x000fe20003f9c000 */
[----:B------:R-:W0:Y:S01]  /*d9a0*/  @!P0 MUFU.EX2 R21, R21 ;  /* 0x0000001500158308 */ /* 0x000e220000000800 */
[----:B-1----:R-:W-:-:S07]  /*d9b0*/  @!P6 FADD.FTZ R19, R19, 1 ;  /* 0x3f8000001313e421 */ /* 0x002fce0000010000 */
[----:B------:R-:W1:Y:S01]  /*d9c0*/  @!P5 MUFU.EX2 R20, R20 ;  /* 0x000000140014d308 */ /* 0x000e620000000800 */
[----:B------:R-:W-:-:S07]  /*d9d0*/  @!P2 FMUL.FTZ R2, R2, -1.4426950216293334961 ;  /* 0xbfb8aa3b0202a820 */ /* 0x000fce0000410000 */
[----:B------:R-:W2:Y:S01]  /*d9e0*/  @!P6 MUFU.RCP R19, R19 ;  /* 0x000000130013e308 */ /* 0x000ea20000001000 */
[----:B------:R-:W-:Y:S01]  /*d9f0*/  @!P3 FMUL.FTZ R3, R3, -1.4426950216293334961 ;  /* 0xbfb8aa3b0303b820 */ /* 0x000fe20000410000 */
[----:B------:R-:W-:Y:S01]  /*da00*/  FSETP.GTU.FTZ.AND P1, PT, R25, 20, PT ;  /* 0x41a000001900780b */ /* 0x000fe20003f3c000 */
[----:B------:R-:W-:Y:S02]  /*da10*/  @!P4 FMUL.FTZ R18, R18, -1.4426950216293334961 ;  /* 0xbfb8aa3b1212c820 */ /* 0x000fe40000410000 */
[----:B0-----:R-:W-:-:S03]  /*da20*/  @!P0 FADD.FTZ R21, R21, 1 ;  /* 0x3f80000015158421 */ /* 0x001fc60000010000 */
[----:B------:R-:W0:Y:S01]  /*da30*/  @!P2 MUFU.EX2 R2, R2 ;  /* 0x000000020002a308 */ /* 0x000e220000000800 */
[----:B-1----:R-:W-:-:S07]  /*da40*/  @!P5 FADD.FTZ R20, R20, 1 ;  /* 0x3f8000001414d421 */ /* 0x002fce0000010000 */
[----:B------:R-:W1:Y:S01]  /*da50*/  @!P3 MUFU.EX2 R3, R3 ;  /* 0x000000030003b308 */ /* 0x000e620000000800 */
[----:B--2---:R-:W-:Y:S02]  /*da60*/  @!P6 FMUL.FTZ R78, R78, R19 ;  /* 0x000000134e4ee220 */ /* 0x004fe40000410000 */
[----:B------:R-:W2:Y:S05]  /*da70*/  LDS.U16 R19, [R110+0x1a] ;  /* 0x00001a006e137984 */ /* 0x000eaa0000000400 */
[----:B------:R-:W3:Y:S01]  /*da80*/  @!P4 MUFU.EX2 R18, R18 ;  /* 0x000000120012c308 */ /* 0x000ee20000000800 */
[----:B------:R-:W-:-:S07]  /*da90*/  @!P1 FMUL.FTZ R25, R25, -1.4426950216293334961 ;  /* 0xbfb8aa3b19199820 */ /* 0x000fce0000410000 */
[----:B------:R-:W4:Y:S01]  /*daa0*/  @!P0 MUFU.RCP R21, R21 ;  /* 0x0000001500158308 */ /* 0x000f220000001000 */
[----:B0-----:R-:W-:-:S07]  /*dab0*/  @!P2 FADD.FTZ R2, R2, 1 ;  /* 0x3f8000000202a421 */ /* 0x001fce0000010000 */
[----:B------:R-:W0:Y:S01]  /*dac0*/  @!P5 MUFU.RCP R20, R20 ;  /* 0x000000140014d308 */ /* 0x000e220000001000 */
[----:B-1----:R-:W-:Y:S02]  /*dad0*/  @!P3 FADD.FTZ R3, R3, 1 ;  /* 0x3f8000000303b421 */ /* 0x002fe40000010000 */
[----:B---3--:R-:W-:-:S05]  /*dae0*/  @!P4 FADD.FTZ R18, R18, 1 ;  /* 0x3f8000001212c421 */ /* 0x008fca0000010000 */
[----:B------:R-:W1:Y:S01]  /*daf0*/  @!P1 MUFU.EX2 R25, R25 ;  /* 0x0000001900199308 */ /* 0x000e620000000800 */
[----:B----4-:R-:W-:Y:S02]  /*db00*/  @!P0 FMUL.FTZ R80, R80, R21 ;  /* 0x0000001550508220 */ /* 0x010fe40000410000 */
[----:B------:R-:W-:Y:S05]  /*db10*/  LDS.U16 R21, [R110+0x1e] ;  /* 0x00001e006e157984 */ /* 0x000fea0000000400 */
[----:B------:R3:W-:Y:S01]  /*db20*/  @!P2 MUFU.RCP R23, R2 ;  /* 0x000000020017a308 */ /* 0x0007e20000001000 */
[----:B0-----:R-:W-:Y:S02]  /*db30*/  @!P5 FMUL.FTZ R79, R79, R20 ;  /* 0x000000144f4fd220 */ /* 0x001fe40000410000 */
[----:B------:R-:W-:Y:S04]  /*db40*/  LDS.U16 R20, [R110+0x1c] ;  /* 0x00001c006e147984 */ /* 0x000fe80000000400 */
[----:B---3--:R-:W0:Y:S01]  /*db50*/  LDS.U16 R2, [R110+0x14] ;  /* 0x000014006e027984 */ /* 0x008e220000000400 */
[----:B------:R3:W-:Y:S01]  /*db60*/  @!P3 MUFU.RCP R24, R3 ;  /* 0x000000030018b308 */ /* 0x0007e20000001000 */
[----:B-1----:R-:W-:-:S07]  /*db70*/  @!P1 FADD.FTZ R25, R25, 1 ;  /* 0x3f80000019199421 */ /* 0x002fce0000010000 */
[----:B------:R1:W-:Y:S01]  /*db80*/  @!P4 MUFU.RCP R27, R18 ;  /* 0x00000012001bc308 */ /* 0x0003e20000001000 */
[----:B---3--:R-:W3:Y:S04]  /*db90*/  LDS.U16 R3, [R110+0x16] ;  /* 0x000016006e037984 */ /* 0x008ee80000000400 */
[----:B-1----:R-:W1:Y:S03]  /*dba0*/  LDS.U16 R18, [R110+0x18] ;  /* 0x000018006e127984 */ /* 0x002e660000000400 */
[----:B------:R4:W5:Y:S01]  /*dbb0*/  @!P1 MUFU.RCP R22, R25 ;  /* 0x0000001900169308 */ /* 0x0009620000001000 */
[----:B------:R-:W-:Y:S01]  /*dbc0*/  F2FP.BF16.PACK_AB R50, R50, R51 ;  /* 0x000000333232723e */ /* 0x000fe200000010ff */
[----:B------:R-:W-:Y:S01]  /*dbd0*/  BAR.SYNC.DEFER_BLOCKING 0x0 ;  /* 0x0000000000007b1d */ /* 0x000fe20000010000 */
[----:B--2---:R-:W-:-:S02]  /*dbe0*/  PRMT R19, RZ, 0x5410, R19 ;  /* 0x00005410ff137816 */ /* 0x004fc40000000013 */
[----:B------:R-:W-:Y:S02]  /*dbf0*/  F2FP.BF16.PACK_AB R68, R68, R69 ;  /* 0x000000454444723e */ /* 0x000fe400000010ff */
[----:B----4-:R-:W-:Y:S02]  /*dc00*/  PRMT R25, R50, 0x7632, R25 ;  /* 0x0000763232197816 */ /* 0x010fe40000000019 */
[----:B------:R-:W-:Y:S02]  /*dc10*/  F2FP.BF16.PACK_AB R62, R62, R63 ;  /* 0x0000003f3e3e723e */ /* 0x000fe400000010ff */
[----:B------:R-:W-:Y:S01]  /*dc20*/  F2FP.BF16.PACK_AB R60, R60, R61 ;  /* 0x0000003d3c3c723e */ /* 0x000fe200000010ff */
[----:B-----5:R-:W-:Y:S01]  /*dc30*/  @!P1 FMUL.FTZ R73, R73, R22 ;  /* 0x0000001649499220 */ /* 0x020fe20000410000 */
[----:B------:R-:W-:Y:S01]  /*dc40*/  PRMT R22, R68, 0x7632, R22 ;  /* 0x0000763244167816 */ /* 0x000fe20000000016 */
[----:B------:R-:W-:Y:S01]  /*dc50*/  @!P2 FMUL.FTZ R74, R74, R23 ;  /* 0x000000174a4aa220 */ /* 0x000fe20000410000 */
[----:B------:R-:W-:Y:S01]  /*dc60*/  F2FP.BF16.PACK_AB R56, R56, R57 ;  /* 0x000000393838723e */ /* 0x000fe200000010ff */
[----:B------:R-:W-:Y:S01]  /*dc70*/  @!P3 FMUL.FTZ R75, R75, R24 ;  /* 0x000000184b4bb220 */ /* 0x000fe20000410000 */
[----:B------:R-:W-:Y:S01]  /*dc80*/  PRMT R23, R62, 0x7632, R23 ;  /* 0x000076323e177816 */ /* 0x000fe20000000017 */
[----:B------:R2:W-:Y:S01]  /*dc90*/  STS.U16 [R110+0x1e], R25 ;  /* 0x00001e196e007388 */ /* 0x0005e20000000400 */
[----:B------:R-:W-:-:S02]  /*dca0*/  PRMT R24, R60, 0x7632, R24 ;  /* 0x000076323c187816 */ /* 0x000fc40000000018 */
[----:B------:R-:W-:Y:S01]  /*dcb0*/  F2FP.BF16.PACK_AB R54, R54, R55 ;  /* 0x000000373636723e */ /* 0x000fe200000010ff */
[----:B------:R4:W-:Y:S01]  /*dcc0*/  STS.U16 [R110+0x2], R22 ;  /* 0x000002166e007388 */ /* 0x0009e20000000400 */
[----:B--2---:R-:W-:Y:S01]  /*dcd0*/  FADD.FTZ R25, R19, UR5 ;  /* 0x0000000513197e21 */ /* 0x004fe20008010000 */
[----:B------:R-:W-:-:S04]  /*dce0*/  ISETP.NE.AND P6, PT, R134, RZ, PT ;  /* 0x000000ff8600720c */ /* 0x000fc80003fc5270 */
[----:B------:R-:W-:Y:S02]  /*dcf0*/  FSETP.GTU.FTZ.AND P3, PT, R25, 20, PT ;  /* 0x41a000001900780b */ /* 0x000fe40003f7c000 */
[----:B----4-:R-:W-:Y:S02]  /*dd00*/  PRMT R22, R56, 0x7632, R22 ;  /* 0x0000763238167816 */ /* 0x010fe40000000016 */
[----:B------:R-:W-:Y:S02]  /*dd10*/  F2FP.BF16.PACK_AB R58, R58, R59 ;  /* 0x0000003b3a3a723e */ /* 0x000fe400000010ff */
[----:B------:R-:W-:Y:S02]  /*dd20*/  F2FP.BF16.PACK_AB R52, R52, R53 ;  /* 0x000000353434723e */ /* 0x000fe400000010ff */
[----:B0-----:R-:W-:Y:S01]  /*dd30*/  PRMT R2, RZ, 0x5410, R2 ;  /* 0x00005410ff027816 */ /* 0x001fe20000000002 */
[----:B------:R0:W-:Y:S01]  /*dd40*/  STS.U16 [R110+0x6], R23 ;  /* 0x000006176e007388 */ /* 0x0001e20000000400 */
[----:B------:R-:W-:Y:S01]  /*dd50*/  @!P4 FMUL.FTZ R76, R76, R27 ;  /* 0x0000001b4c4cc220 */ /* 0x000fe20000410000 */
[----:B------:R-:W-:-:S02]  /*dd60*/  PRMT R55, R58, 0x7632, R55 ;  /* 0x000076323a377816 */ /* 0x000fc40000000037 */
[----:B------:R2:W-:Y:S01]  /*dd70*/  STS.U16 [R110+0xa], R24 ;  /* 0x00000a186e007388 */ /* 0x0005e20000000400 */
[----:B---3--:R-:W-:Y:S02]  /*dd80*/  PRMT R3, RZ, 0x5410, R3 ;  /* 0x00005410ff037816 */ /* 0x008fe40000000003 */
[----:B------:R-:W-:Y:S01]  /*dd90*/  PRMT R21, RZ, 0x5410, R21 ;  /* 0x00005410ff157816 */ /* 0x000fe20000000015 */
[----:B------:R3:W-:Y:S01]  /*dda0*/  STS.U16 [R110+0x12], R22 ;  /* 0x000012166e007388 */ /* 0x0007e20000000400 */
[----:B0-----:R-:W-:Y:S02]  /*ddb0*/  PRMT R23, R54, 0x7632, R23 ;  /* 0x0000763236177816 */ /* 0x001fe40000000017 */
[----:B------:R-:W-:Y:S02]  /*ddc0*/  MOV R27, UR25 ;  /* 0x00000019001b7c02 */ /* 0x000fe40008000f00 */
[----:B--2---:R-:W-:Y:S02]  /*ddd0*/  PRMT R24, R52, 0x7632, R24 ;  /* 0x0000763234187816 */ /* 0x004fe40000000018 */
[----:B------:R-:W-:Y:S01]  /*dde0*/  SHF.R.S32.HI R30, RZ, 0x1f, R64 ;  /* 0x0000001fff1e7819 */ /* 0x000fe20000011440 */
[----:B---3--:R-:W-:Y:S01]  /*ddf0*/  FADD.FTZ R22, R2, UR5 ;  /* 0x0000000502167e21 */ /* 0x008fe20008010000 */
[----:B------:R-:W-:Y:S01]  /*de00*/  IADD3 R2, P4, R64, UR25, RZ ;  /* 0x0000001940027c10 */ /* 0x000fe2000ff9e0ff */
[----:B------:R0:W-:Y:S01]  /*de10*/  STS.U16 [R110+0x16], R23 ;  /* 0x000016176e007388 */ /* 0x0001e20000000400 */
[----:B------:R-:W-:Y:S01]  /*de20*/  MOV R32, UR40 ;  /* 0x0000002800207c02 */ /* 0x000fe20008000f00 */
[----:B------:R-:W-:-:S02]  /*de30*/  FADD.FTZ R28, R21, UR5 ;  /* 0x00000005151c7e21 */ /* 0x000fc40008010000 */
[----:B------:R-:W-:Y:S01]  /*de40*/  STS.U16 [R110], R68 ;  /* 0x000000446e007388 */ /* 0x000fe20000000400 */
[----:B------:R-:W-:-:S03]  /*de50*/  @!P3 FMUL.FTZ R21, R25, -1.4426950216293334961 ;  /* 0xbfb8aa3b1915b820 */ /* 0x000fc60000410000 */
        /* <DEDUP_REMOVED lines=30> */
[----:B-1----:R-:W-:-:S05]  /*e040*/  PRMT R18, RZ, 0x5410, R18 ;  /* 0x00005410ff127816 */ /* 0x002fca0000000012 */
[----:B0-----:R-:W-:Y:S01]  /*e050*/  FADD.FTZ R24, R18, UR5 ;  /* 0x0000000512187e21 */ /* 0x001fe20008010000 */
[----:B------:R-:W-:Y:S02]  /*e060*/  FSETP.GTU.FTZ.AND P0, PT, R22, 20, PT ;  /* 0x41a000001600780b */ /* 0x000fe40003f1c000 */
[----:B------:R-:W-:Y:S02]  /*e070*/  FSETP.GTU.FTZ.AND P1, PT, R23, 20, PT ;  /* 0x41a000001700780b */ /* 0x000fe40003f3c000 */
[----:B------:R-:W-:Y:S02]  /*e080*/  FSETP.GTU.FTZ.AND P2, PT, R24, 20, PT ;  /* 0x41a000001800780b */ /* 0x000fe40003f5c000 */
[----:B------:R-:W-:Y:S01]  /*e090*/  PRMT R20, RZ, 0x5410, R20 ;  /* 0x00005410ff147816 */ /* 0x000fe20000000014 */
[----:B------:R-:W0:Y:S04]  /*e0a0*/  LDS R57, [0x420] ;  /* 0x00042000ff397984 */ /* 0x000e280000000800 */
[----:B------:R-:W-:-:S02]  /*e0b0*/  FADD.FTZ R26, R20, UR5 ;  /* 0x00000005141a7e21 */ /* 0x000fc40008010000 */
[----:B------:R-:W-:Y:S02]  /*e0c0*/  @!P0 FMUL.FTZ R18, R22, -1.4426950216293334961 ;  /* 0xbfb8aa3b16128820 */ /* 0x000fe40000410000 */
[----:B------:R-:W-:Y:S02]  /*e0d0*/  @!P1 FMUL.FTZ R19, R23, -1.4426950216293334961 ;  /* 0xbfb8aa3b17139820 */ /* 0x000fe40000410000 */
[----:B------:R-:W-:Y:S01]  /*e0e0*/  @!P2 FMUL.FTZ R20, R24, -1.4426950216293334961 ;  /* 0xbfb8aa3b1814a820 */ /* 0x000fe20000410000 */
[----:B------:R-:W-:Y:S01]  /*e0f0*/  @!P3 MUFU.EX2 R21, R21 ;  /* 0x000000150015b308 */ /* 0x000fe20000000800 */
[----:B------:R-:W-:Y:S02]  /*e100*/  FSETP.GTU.FTZ.AND P4, PT, R26, 20, PT ;  /* 0x41a000001a00780b */ /* 0x000fe40003f9c000 */
[----:B------:R-:W-:-:S05]  /*e110*/  FSETP.GTU.FTZ.AND P5, PT, R28, 20, PT ;  /* 0x41a000001c00780b */ /* 0x000fca0003fbc000 */
[----:B------:R-:W1:Y:S08]  /*e120*/  @!P0 MUFU.EX2 R18, R18 ;  /* 0x0000001200128308 */ /* 0x000e700000000800 */
[----:B------:R-:W2:Y:S08]  /*e130*/  @!P1 MUFU.EX2 R19, R19 ;  /* 0x0000001300139308 */ /* 0x000eb00000000800 */
[----:B------:R-:W3:Y:S01]  /*e140*/  @!P2 MUFU.EX2 R20, R20 ;  /* 0x000000140014a308 */ /* 0x000ee20000000800 */
[----:B------:R-:W-:-:S02]  /*e150*/  @!P4 FMUL.FTZ R22, R26, -1.4426950216293334961 ;  /* 0xbfb8aa3b1a16c820 */ /* 0x000fc40000410000 */
[----:B------:R-:W-:Y:S02]  /*e160*/  @!P5 FMUL.FTZ R23, R28, -1.4426950216293334961 ;  /* 0xbfb8aa3b1c17d820 */ /* 0x000fe40000410000 */
[----:B-1----:R-:W-:Y:S02]  /*e170*/  @!P0 FADD.FTZ R18, R18, 1 ;  /* 0x3f80000012128421 */ /* 0x002fe40000010000 */
[----:B------:R-:W-:Y:S01]  /*e180*/  @!P3 FADD.FTZ R21, R21, 1 ;  /* 0x3f8000001515b421 */ /* 0x000fe20000010000 */
[----:B0-----:R-:W-:Y:S01]  /*e190*/  ISETP.GE.AND P6, PT, R64, R57, PT ;  /* 0x000000394000720c */ /* 0x001fe20003fc6270 */
[----:B--2---:R-:W-:Y:S01]  /*e1a0*/  @!P1 FADD.FTZ R19, R19, 1 ;  /* 0x3f80000013139421 */ /* 0x004fe20000010000 */
[----:B------:R-:W-:Y:S01]  /*e1b0*/  UIMAD UR7, UR13, UR8, URZ ;  /* 0x000000080d0772a4 */ /* 0x000fe2000f8e023f */
[----:B------:R-:W0:Y:S01]  /*e1c0*/  @!P4 MUFU.EX2 R22, R22 ;  /* 0x000000160016c308 */ /* 0x000e220000000800 */
[----:B---3--:R-:W-:-:S07]  /*e1d0*/  @!P2 FADD.FTZ R20, R20, 1 ;  /* 0x3f8000001414a421 */ /* 0x008fce0000010000 */
[----:B------:R-:W1:Y:S01]  /*e1e0*/  @!P5 MUFU.EX2 R23, R23 ;  /* 0x000000170017d308 */ /* 0x000e620000000800 */
        /* <DEDUP_REMOVED lines=24> */
.L_x_9047:
[----:B-1-34-:R-:W-:Y:S05]  /*e370*/  BSYNC B0 ;  /* 0x0000000000007941 */ /* 0x01afea0003800000 */
.L_x_9046:
[----:B------:R-:W3:Y:S01]  /*e380*/  LDL.LU R32, [R1+0x1c] ;  /* 0x00001c0001207983 */ /* 0x000ee20000300800 */
[----:B------:R-:W-:Y:S01]  /*e390*/  ULDC UR25, c[0x0][0x174] ;  /* 0x00005d0000197ab9 */ /* 0x000fe20000000800 */
[----:B------:R-:W-:Y:S01]  /*e3a0*/  @!P5 FADD.FTZ R23, R23, 1 ;  /* 0x3f8000001717d421 */ /* 0x000fe20000010000 */
[----:B------:R-:W-:Y:S01]  /*e3b0*/  UIADD3 UR25, UR6, -UR25, URZ ;  /* 0x8000001906197290 */ /* 0x000fe2000fffe03f */
[----:B0-----:R-:W-:Y:S01]  /*e3c0*/  @!P4 FADD.FTZ R22, R22, 1 ;  /* 0x3f8000001616c421 */ /* 0x001fe20000010000 */
[----:B------:R-:W-:Y:S01]  /*e3d0*/  ULDC.64 UR36, c[0x0][0x2e0] ;  /* 0x0000b80000247ab9 */ /* 0x000fe20000000a00 */
[----:B------:R-:W-:Y:S01]  /*e3e0*/  @!P0 FMUL.FTZ R81, R81, R24 ;  /* 0x0000001851518220 */ /* 0x000fe20000410000 */
[----:B------:R-:W-:Y:S01]  /*e3f0*/  UMOV UR35, UR7 ;  /* 0x0000000700237c82 */ /* 0x000fe20008000000 */
[----:B--2---:R-:W-:Y:S01]  /*e400*/  LEA R18, P0, R64, c[0x0][0x330], 0x1 ;  /* 0x0000cc0040127a11 */ /* 0x004fe200078008ff */
        /* <DEDUP_REMOVED lines=64> */
[----:B------:R-:W-:Y:S01]  /*e810*/  STS.U16 [R110+0x1e], R24 ;  /* 0x00001e186e007388 */ /* 0x000fe20000000400 */
[----:B---3--:R-:W-:Y:S01]  /*e820*/  FADD.FTZ R20, R70, R32 ;  /* 0x0000002046147221 */ /* 0x008fe20000010000 */
        /* <DEDUP_REMOVED lines=12> */
[----:B------:R-:W-:Y:S01]  /*e8f0*/  STS.U16 [R110+0x6], R23 ;  /* 0x000006176e007388 */ /* 0x000fe20000000400 */
[----:B------:R-:W-:Y:S01]  /*e900*/  F2FP.BF16.PACK_AB R21, R83, R81 ;  /* 0x000000515315723e */ /* 0x000fe200000010ff */
[----:B------:R-:W-:Y:S01]  /*e910*/  FADD.FTZ R75, R20, R75 ;  /* 0x0000004b144b7221 */ /* 0x000fe20000010000 */
[----:B------:R-:W-:Y:S01]  /*e920*/  PRMT R55, R74, 0x7632, R55 ;  /* 0x000076324a377816 */ /* 0x000fe20000000037 */
[----:B------:R-:W-:Y:S01]  /*e930*/  STS.U16 [R110+0x8], R74 ;  /* 0x0000084a6e007388 */ /* 0x000fe20000000400 */
[----:B0-----:R-:W-:Y:S01]  /*e940*/  PRMT R22, R18, 0x7632, R22 ;  /* 0x0000763212167816 */ /* 0x001fe20000000016 */
[----:B------:R-:W-:Y:S01]  /*e950*/  FADD.FTZ R75, R75, R76 ;  /* 0x0000004c4b4b7221 */ /* 0x000fe20000010000 */
[----:B------:R-:W-:Y:S01]  /*e960*/  F2FP.BF16.PACK_AB R18, R85, R84 ;  /* 0x000000545512723e */ /* 0x000fe200000010ff */
[----:B------:R0:W-:Y:S01]  /*e970*/  STS.U16 [R110+0xa], R55 ;  /* 0x00000a376e007388 */ /* 0x0001e20000000400 */
[----:B------:R-:W-:Y:S01]  /*e980*/  IADD3 R20, P1, R64, -0x1e0, RZ ;  /* 0xfffffe2040147810 */ /* 0x000fe20007f3e0ff */
[----:B------:R-:W-:Y:S01]  /*e990*/  FADD.FTZ R78, R75, R78 ;  /* 0x0000004e4b4e7221 */ /* 0x000fe20000010000 */
[C---:B------:R-:W-:Y:S01]  /*e9a0*/  PRMT R27, R18.reuse, 0x7610, R27 ;  /* 0x00007610121b7816 */ /* 0x040fe2000000001b */
[----:B------:R-:W-:Y:S01]  /*e9b0*/  STS.U16 [R110+0xe], R22 ;  /* 0x00000e166e007388 */ /* 0x000fe20000000400 */
[----:B------:R-:W-:Y:S01]  /*e9c0*/  PRMT R28, R18, 0x7632, R28 ;  /* 0x00007632121c7816 */ /* 0x000fe2000000001c */
[----:B------:R-:W-:Y:S01]  /*e9d0*/  FADD.FTZ R79, R78, R79 ;  /* 0x0000004f4e4f7221 */ /* 0x000fe20000010000 */
[----:B------:R-:W-:Y:S01]  /*e9e0*/  MOV R18, UR40 ;  /* 0x0000002800127c02 */ /* 0x000fe20008000f00 */
[----:B------:R-:W-:Y:S01]  /*e9f0*/  STS.U16 [R110+0x14], R21 ;  /* 0x000014156e007388 */ /* 0x000fe20000000400 */
[----:B------:R-:W-:Y:S01]  /*ea00*/  IADD3.X R39, R30, -0x1, RZ, P1, !PT ;  /* 0xffffffff1e277810 */ /* 0x000fe20000ffe4ff */
[----:B------:R-:W-:Y:S01]  /*ea10*/  FADD.FTZ R80, R79, R80 ;  /* 0x000000504f507221 */ /* 0x000fe20000010000 */
[----:B0-----:R-:W-:Y:S01]  /*ea20*/  PRMT R55, R21, 0x7632, R55 ;  /* 0x0000763215377816 */ /* 0x001fe20000000037 */
[----:B------:R-:W-:Y:S02]  /*ea30*/  STS.U16 [R110+0x18], R27 ;  /* 0x0000181b6e007388 */ /* 0x000fe40000000400 */
[----:B------:R-:W-:-:S02]  /*ea40*/  FADD.FTZ R80, R80, R81 ;  /* 0x0000005150507221 */ /* 0x000fc40000010000 */
[----:B------:R-:W-:Y:S02]  /*ea50*/  STS.U16 [R110+0x16], R55 ;  /* 0x000016376e007388 */ /* 0x000fe40000000400 */
[----:B------:R-:W-:Y:S02]  /*ea60*/  FADD.FTZ R83, R80, R83 ;  /* 0x0000005350537221 */ /* 0x000fe40000010000 */
        /* <DEDUP_REMOVED lines=40> */
.L_x_9049:
[----:B------:R-:W-:Y:S05]  /*ecf0*/  BSYNC B0 ;  /* 0x0000000000007941 */ /* 0x000fea0003800000 */
.L_x_9048:
        /* <DEDUP_REMOVED lines=56> */
.L_x_8933:
        /* <DEDUP_REMOVED lines=27> */
.L_x_9052:
[----:B-1----:R-:W-:Y:S05]  /*f230*/  BSYNC B0 ;  /* 0x0000000000007941 */ /* 0x002fea0003800000 */
.L_x_9051:
        /* <DEDUP_REMOVED lines=26> */
.L_x_9054:
[----:B------:R-:W3:Y:S02]  /*f3e0*/  S2R R11, SR_TID.X ;  /* 0x00000000000b7919 */ /* 0x000ee40000002100 */
.L_x_9055:
[----:B-1----:R-:W-:Y:S05]  /*f3f0*/  BSYNC B0 ;  /* 0x0000000000007941 */ /* 0x002fea0003800000 */
.L_x_9053:
        /* <DEDUP_REMOVED lines=12> */
.L_x_9056:
        /* <DEDUP_REMOVED lines=32> */
.L_x_9057:
        /* <DEDUP_REMOVED lines=12> */
.L_x_14698:


//--------------------- .text._Z25selective_scan_bwd_kernelI32Selective_Scan_bwd_kernel_traitsILi32ELi16ELb0ELb1ELb0ELb1ELb1EN3c108BFloat16ENS1_7complexIfEEEEv12SSMParamsBwd --------------------------
	.section	.text._Z25selective_scan_bwd_kernelI32Selective_Scan_bwd_kernel_traitsILi32ELi16ELb0ELb1ELb0ELb1ELb1EN3c108BFloat16ENS1_7complexIfEEEEv12SSMParamsBwd,"ax",@progbits
	.sectioninfo	@"SHI_REGISTERS=255"
	.align	128
        .global         _Z25selective_scan_bwd_kernelI32Selective_Scan_bwd_kernel_traitsILi32ELi16ELb0ELb1ELb0ELb1ELb1EN3c108BFloat16ENS1_7complexIfEEEEv12SSMParamsBwd
        .type           _Z25selective_scan_bwd_kernelI32Selective_Scan_bwd_kernel_traitsILi32ELi16ELb0ELb1ELb0ELb1ELb1EN3c108BFloat16ENS1_7complexIfEEEEv12SSMParamsBwd,@function
        .size           _Z25selective_scan_bwd_kernelI32Selective_Scan_bwd_kernel_traitsILi32ELi16ELb0ELb1ELb0ELb1ELb1EN3c108BFloat16ENS1_7complexIfEEEEv12SSMParamsBwd,(.L_x_14699 - _Z25selective_scan_bwd_kernelI32Selective_Scan_bwd_kernel_traitsILi32ELi16ELb0ELb1ELb0ELb1ELb1EN3c108BFloat16ENS1_7complexIfEEEEv12SSMParamsBwd)
        .other          _Z25selective_scan_bwd_kernelI32Selective_Scan_bwd_kernel_traitsILi32ELi16ELb0ELb1ELb0ELb1ELb1EN3c108BFloat16ENS1_7complexIfEEEEv12SSMParamsBwd,@"STO_CUDA_ENTRY STV_DEFAULT"
_Z25selective_scan_bwd_kernelI32Selective_Scan_bwd_kernel_traitsILi32ELi16ELb0ELb1ELb0ELb1ELb1EN3c108BFloat16ENS1_7complexIfEEEEv12SSMParamsBwd:
.text._Z25selective_scan_bwd_kernelI32Selective_Scan_bwd_kernel_traitsILi32ELi16ELb0ELb1ELb0ELb1ELb1EN3c108BFloat16ENS1_7complexIfEEEEv12SSMParamsBwd:
        /* <DEDUP_REMOVED lines=163> */
.L_x_9180:
        /* <DEDUP_REMOVED lines=115> */
[----:B------:R-:W-:Y:S02]  /*1160*/  PRMT R3, RZ, 0x7610, R3 ;  /* 0x00007610ff037816 */ /* 0x000fe40000000003 */
[----:B------:R-:W-:Y:S02]  /*1170*/  ISETP.GE.AND P2, PT, R6, UR39, PT ;  /* 0x0000002706007c0c */ /* 0x000fe4000bf46270 */
[----:B------:R-:W-:Y:S02]  /*1180*/  ISETP.GE.AND P3, PT, R0, UR39, PT ;  /* 0x0000002700007c0c */ /* 0x000fe4000bf66270 */
[----:B------:R-:W-:-:S02]  /*1190*/  ISETP.GE.AND P4, PT, R19, UR39, PT ;  /* 0x0000002713007c0c */ /* 0x000fc4000bf86270 */
[----:B------:R-:W-:Y:S02]  /*11a0*/  ISETP.GE.AND P5, PT, R8, UR39, PT ;  /* 0x0000002708007c0c */ /* 0x000fe4000bfa6270 */
[----:B------:R-:W-:Y:S02]  /*11b0*/  ISETP.GE.AND P6, PT, R7, UR39, PT ;  /* 0x0000002707007c0c */ /* 0x000fe4000bfc6270 */
        /* <DEDUP_REMOVED lines=19> */
[----:B------:R1:W-:Y:S01]  /*12f0*/  STS.U16 [R124+0x1c0], R25 ;  /* 0x0001c0197c007388 */ /* 0x0003e20000000400 */
[----:B------:R-:W-:-:S03]  /*1300*/  SHF.L.U32 R117, R22, 0x1, RZ ;  /* 0x0000000116757819 */ /* 0x000fc600000006ff */
        /* <DEDUP_REMOVED lines=27> */
[----:B------:R-:W-:-:S04]  /*14c0*/  LEA R20, P1, R136, UR20, 0x1 ;  /* 0x0000001488147c11 */ /* 0x000fc8000f8208ff */
[C---:B------:R-:W-:Y:S01]  /*14d0*/  LEA.HI.X R21, R136.reuse, UR21, R160, 0x1, P1 ;  /* 0x0000001588157c11 */ /* 0x040fe200088f0ca0 */
[----:B------:R-:W5:Y:S01]  /*14e0*/  @!P0 LDG.E.U16 R3, [R128.64+0x40] ;  /* 0x0000402080038981 */ /* 0x000f62000c1e1500 */
[----:B------:R-:W-:Y:S02]  /*14f0*/  ISETP.GE.AND P0, PT, R9, UR39, PT ;  /* 0x0000002709007c0c */ /* 0x000fe4000bf06270 */
[----:B------:R-:W-:Y:S02]  /*1500*/  ISETP.GE.AND P1, PT, R136, UR39, PT ;  /* 0x0000002788007c0c */ /* 0x000fe4000bf26270 */
[----:B--2---:R-:W-:-:S09]  /*1510*/  PRMT R28, RZ, 0x7610, R28 ;  /* 0x00007610ff1c7816 */ /* 0x004fd2000000001c */
[----:B------:R-:W2:Y:S01]  /*1520*/  @!P0 LDG.E.U16 R25, [R128.64+0x1c0] ;  /* 0x0001c02080198981 */ /* 0x000ea2000c1e1500 */
[----:B------:R-:W-:Y:S02]  /*1530*/  ISETP.GE.AND P0, PT, R10, UR39, PT ;  /* 0x000000270a007c0c */ /* 0x000fe4000bf06270 */
[----:B------:R-:W-:Y:S02]  /*1540*/  PRMT R4, RZ, 0x7610, R4 ;  /* 0x00007610ff047816 */ /* 0x000fe40000000004 */
[----:B------:R-:W-:Y:S02]  /*1550*/  PRMT R24, RZ, 0x7610, R24 ;  /* 0x00007610ff187816 */ /* 0x000fe40000000018 */
[----:B------:R-:W-:Y:S02]  /*1560*/  PRMT R5, RZ, 0x7610, R5 ;  /* 0x00007610ff057816 */ /* 0x000fe40000000005 */
[----:B------:R-:W-:Y:S01]  /*1570*/  PRMT R22, RZ, 0x7610, R22 ;  /* 0x00007610ff167816 */ /* 0x000fe20000000016 */
[----:B------:R-:W2:Y:S01]  /*1580*/  @!P1 LDG.E.U16 R4, [R128.64] ;  /* 0x0000002080049981 */ /* 0x000ea2000c1e1500 */
[----:B------:R-:W-:-:S02]  /*1590*/  PRMT R26, RZ, 0x7610, R26 ;  /* 0x00007610ff1a7816 */ /* 0x000fc4000000001a */
[----:B------:R-:W-:Y:S01]  /*15a0*/  PRMT R23, RZ, 0x7610, R23 ;  /* 0x00007610ff177816 */ /* 0x000fe20000000017 */
        /* <DEDUP_REMOVED lines=12> */
[----:B------:R-:W-:Y:S02]  /*1670*/  ISETP.GE.AND P6, PT, R17, UR39, PT ;  /* 0x0000002711007c0c */ /* 0x000fe4000bfc6270 */
[----:B------:R-:W-:Y:S02]  /*1680*/  PRMT R27, RZ, 0x7610, R27 ;  /* 0x00007610ff1b7816 */ /* 0x000fe4000000001b */
[----:B---3--:R-:W-:Y:S02]  /*1690*/  PRMT R30, RZ, 0x7610, R30 ;  /* 0x00007610ff1e7816 */ /* 0x008fe4000000001e */
[----:B------:R-:W-:Y:S02]  /*16a0*/  PRMT R29, RZ, 0x7610, R29 ;  /* 0x00007610ff1d7816 */ /* 0x000fe4000000001d */
[----:B----4-:R-:W-:Y:S01]  /*16b0*/  PRMT R32, RZ, 0x7610, R32 ;  /* 0x00007610ff207816 */ /* 0x010fe20000000020 */
[----:B------:R-:W3:Y:S01]  /*16c0*/  @!P0 LDG.E.U16 R27, [R128.64+0x240] ;  /* 0x00024020801b8981 */ /* 0x000ee2000c1e1500 */
[----:B------:R-:W-:-:S02]  /*16d0*/  PRMT R31, RZ, 0x7610, R31 ;  /* 0x00007610ff1f7816 */ /* 0x000fc4000000001f */
[----:B------:R-:W-:Y:S01]  /*16e0*/  PRMT R33, RZ, 0x7610, R33 ;  /* 0x00007610ff217816 */ /* 0x000fe20000000021 */
[----:B------:R-:W4:Y:S04]  /*16f0*/  @!P1 LDG.E.U16 R30, [R128.64+0x280] ;  /* 0x00028020801e9981 */ /* 0x000f28000c1e1500 */
[----:B------:R-:W3:Y:S04]  /*1700*/  @!P2 LDG.E.U16 R29, [R128.64+0x2c0] ;  /* 0x0002c020801da981 */ /* 0x000ee8000c1e1500 */
[----:B------:R-:W4:Y:S04]  /*1710*/  @!P3 LDG.E.U16 R32, [R128.64+0x300] ;  /* 0x000300208020b981 */ /* 0x000f28000c1e1500 */
[----:B------:R-:W4:Y:S04]  /*1720*/  @!P4 LDG.E.U16 R31, [R128.64+0x340] ;  /* 0x00034020801fc981 */ /* 0x000f28000c1e1500 */
[----:B------:R-:W4:Y:S04]  /*1730*/  @!P5 LDG.E.U16 R2, [R128.64+0x380] ;  /* 0x000380208002d981 */ /* 0x000f28000c1e1500 */
[----:B------:R-:W4:Y:S01]  /*1740*/  @!P6 LDG.E.U16 R33, [R128.64+0x3c0] ;  /* 0x0003c0208021e981 */ /* 0x000f22000c1e1500 */
        /* <DEDUP_REMOVED lines=68> */
[----:B------:R-:W5:Y:S06]  /*1b90*/  @!P6 LDG.E.U16 R49, [R20.64+0x3c0] ;  /* 0x0003c0201431e981 */ /* 0x000f6c000c1e1500 */
[----:B------:R-:W5:Y:S01]  /*1ba0*/  @!P0 LDG.E.U16 R40, [R20.64+0x180] ;  /* 0x0001802014288981 */ /* 0x000f62000c1e1500 */
[----:B------:R-:W-:-:S03]  /*1bb0*/  ISETP.GE.AND P0, PT, R10, UR39, PT ;  /* 0x000000270a007c0c */ /* 0x000fc6000bf06270 */
[----:B------:R-:W5:Y:S01]  /*1bc0*/  @!P1 LDG.E.U16 R41, [R20.64+0x1c0] ;  /* 0x0001c02014299981 */ /* 0x000f62000c1e1500 */
[----:B------:R-:W-:Y:S02]  /*1bd0*/  ISETP.NE.AND P1, PT, R42, RZ, PT ;  /* 0x000000ff2a00720c */ /* 0x000fe40003f25270 */
[----:B------:R-:W-:-:S07]  /*1be0*/  PRMT R42, RZ, 0x7610, R42 ;  /* 0x00007610ff2a7816 */ /* 0x000fce000000002a */
[----:B------:R-:W5:Y:S01]  /*1bf0*/  @!P0 LDG.E.U16 R42, [R20.64+0x200] ;  /* 0x00020020142a8981 */ /* 0x000f62000c1e1500 */
[----:B------:R-:W-:Y:S02]  /*1c00*/  ISETP.NE.AND P0, PT, R43, RZ, PT ;  /* 0x000000ff2b00720c */ /* 0x000fe40003f05270 */
[----:B------:R-:W-:Y:S01]  /*1c10*/  PRMT R43, RZ, 0x7610, R43 ;  /* 0x00007610ff2b7816 */ /* 0x000fe2000000002b */
[----:B------:R-:W5:Y:S10]  /*1c20*/  @!P1 LDG.E.U16 R44, [R20.64+0x280] ;  /* 0x00028020142c9981 */ /* 0x000f74000c1e1500 */
[----:B------:R-:W5:Y:S01]  /*1c30*/  @!P0 LDG.E.U16 R43, [R20.64+0x240] ;  /* 0x00024020142b8981 */ /* 0x000f62000c1e1500 */
[----:B-1----:R-:W-:-:S03]  /*1c40*/  PRMT R5, RZ, 0x5410, R5 ;  /* 0x00005410ff057816 */ /* 0x002fc60000000005 */
[----:B------:R1:W-:Y:S04]  /*1c50*/  STL [R1+0x18], R158 ;  /* 0x0000189e01007387 */ /* 0x0003e80000100800 */
        /* <DEDUP_REMOVED lines=78> */
.L_x_9060:
[----:B------:R-:W-:Y:S05]  /*2140*/  BSYNC B0 ;  /* 0x0000000000007941 */ /* 0x000fea0003800000 */
.L_x_9059:
        /* <DEDUP_REMOVED lines=36> */
.L_x_9062:
[----:B------:R-:W-:Y:S05]  /*2390*/  BSYNC B0 ;  /* 0x0000000000007941 */ /* 0x000fea0003800000 */
.L_x_9061:
        /* <DEDUP_REMOVED lines=36> */
.L_x_9064:
[----:B------:R-:W-:Y:S05]  /*25e0*/  BSYNC B0 ;  /* 0x0000000000007941 */ /* 0x000fea0003800000 */
.L_x_9063:
        /* <DEDUP_REMOVED lines=36> */
.L_x_9066:
[----:B------:R-:W-:Y:S05]  /*2830*/  BSYNC B0 ;  /* 0x0000000000007941 */ /* 0x000fea0003800000 */
.L_x_9065:
        /* <DEDUP_REMOVED lines=36> */
.L_x_9068:
[----:B------:R-:W-:Y:S05]  /*2a80*/  BSYNC B0 ;  /* 0x0000000000007941 */ /* 0x000fea0003800000 */
.L_x_9067:
        /* <DEDUP_REMOVED lines=36> */
.L_x_9070:
[----:B------:R-:W-:Y:S05]  /*2cd0*/  BSYNC B0 ;  /* 0x0000000000007941 */ /* 0x000fea0003800000 */
.L_x_9069:
        /* <DEDUP_REMOVED lines=36> */
.L_x_9072:
[----:B------:R-:W-:Y:S05]  /*2f20*/  BSYNC B0 ;  /* 0x0000000000007941 */ /* 0x000fea0003800000 */
.L_x_9071:
        /* <DEDUP_REMOVED lines=36> */
.L_x_9074:
[----:B------:R-:W-:Y:S05]  /*3170*/  BSYNC B0 ;  /* 0x0000000000007941 */ /* 0x000fea0003800000 */
.L_x_9073:
        /* <DEDUP_REMOVED lines=36> */
.L_x_9076:
[----:B------:R-:W-:Y:S05]  /*33c0*/  BSYNC B0 ;  /* 0x0000000000007941 */ /* 0x000fea0003800000 */
.L_x_9075:
        /* <DEDUP_REMOVED lines=34> */
.L_x_9078:
[----:B------:R-:W-:Y:S05]  /*35f0*/  BSYNC B0 ;  /* 0x0000000000007941 */ /* 0x000fea0003800000 */
.L_x_9077:
        /* <DEDUP_REMOVED lines=33> */
.L_x_9080:
[----:B------:R-:W-:Y:S05]  /*3810*/  BSYNC B0 ;  /* 0x0000000000007941 */ /* 0x000fea0003800000 */
.L_x_9079:
        /* <DEDUP_REMOVED lines=33> */
.L_x_9082:
[----:B------:R-:W-:Y:S05]  /*3a30*/  BSYNC B0 ;  /* 0x0000000000007941 */ /* 0x000fea0003800000 */
.L_x_9081:
        /* <DEDUP_REMOVED lines=33> */
.L_x_9084:
[----:B------:R-:W-:Y:S05]  /*3c50*/  BSYNC B0 ;  /* 0x0000000000007941 */ /* 0x000fea0003800000 */
.L_x_9083:
        /* <DEDUP_REMOVED lines=33> */
.L_x_9086:
[----:B------:R-:W-:Y:S05]  /*3e70*/  BSYNC B0 ;  /* 0x0000000000007941 */ /* 0x000fea0003800000 */
.L_x_9085:
        /* <DEDUP_REMOVED lines=33> */
.L_x_9088:
[----:B------:R-:W-:Y:S05]  /*4090*/  BSYNC B0 ;  /* 0x0000000000007941 */ /* 0x000fea0003800000 */
.L_x_9087:
        /* <DEDUP_REMOVED lines=33> */
.L_x_9090:
[----:B------:R-:W-:Y:S05]  /*42b0*/  BSYNC B0 ;  /* 0x0000000000007941 */ /* 0x000fea0003800000 */
.L_x_9089:
[----:B------:R-:W-:Y:S01]  /*42c0*/  ULDC.64 UR8, c[0x0][0x1f0] ;  /* 0x00007c0000087ab9 */ /* 0x000fe20000000a00 */
[C---:B------:R-:W-:Y:S01]  /*42d0*/  ISETP.GE.AND P0, PT, R136.reuse, UR39, PT ;  /* 0x0000002788007c0c */ /* 0x040fe2000bf06270 */
        /* <DEDUP_REMOVED lines=41> */
[----:B------:R-:W-:Y:S01]  /*4570*/  @!P0 IADD3 R22, P1, R136, R2, RZ ;  /* 0x0000000288168210 */ /* 0x000fe20007f3e0ff */
        /* <DEDUP_REMOVED lines=13> */
[----:B-1----:R-:W-:Y:S01]  /*4650*/  LDS.U16 R45, [R115+0xc] ;  /* 0x00000c00732d7984 */ /* 0x002fe20000000400 */
        /* <DEDUP_REMOVED lines=22> */
[----:B------:R-:W-:Y:S01]  /*47c0*/  BAR.SYNC.DEFER_BLOCKING 0x0 ;  /* 0x0000000000007b1d */ /* 0x000fe20000010000 */
[----:B------:R-:W-:-:S02]  /*47d0*/  ISETP.GE.AND P1, PT, R19, UR39, PT ;  /* 0x0000002713007c0c */ /* 0x000fc4000bf26270 */
[----:B------:R-:W-:Y:S02]  /*47e0*/  PRMT R34, RZ, 0x7610, R34 ;  /* 0x00007610ff227816 */ /* 0x000fe40000000022 */
[----:B------:R-:W-:-:S09]  /*47f0*/  PRMT R37, RZ, 0x7610, R37 ;  /* 0x00007610ff257816 */ /* 0x000fd20000000025 */
[----:B------:R-:W2:Y:S01]  /*4800*/  @!P1 LDG.E.U16 R34, [R28.64+-0x380] ;  /* 0xfffc80201c229981 */ /* 0x000ea2000c1e1500 */
[----:B------:R-:W-:Y:S02]  /*4810*/  ISETP.GE.AND P1, PT, R9, UR39, PT ;  /* 0x0000002709007c0c */ /* 0x000fe4000bf26270 */
[----:B------:R-:W-:Y:S01]  /*4820*/  PRMT R40, RZ, 0x7610, R40 ;  /* 0x00007610ff287816 */ /* 0x000fe20000000028 */
[----:B------:R0:W3:Y:S01]  /*4830*/  @!P0 LDG.E.U16 R32, [R24.64] ;  /* 0x0000002018208981 */ /* 0x0000e2000c1e1500 */
[----:B------:R-:W-:Y:S02]  /*4840*/  ISETP.GE.AND P2, PT, R6, UR39, PT ;  /* 0x0000002706007c0c */ /* 0x000fe4000bf46270 */
[----:B------:R-:W-:Y:S02]  /*4850*/  ISETP.GE.AND P3, PT, R18, UR39, PT ;  /* 0x0000002712007c0c */ /* 0x000fe4000bf66270 */
[----:B------:R-:W-:Y:S02]  /*4860*/  ISETP.GE.AND P4, PT, R0, UR39, PT ;  /* 0x0000002700007c0c */ /* 0x000fe4000bf86270 */
[----:B------:R-:W-:-:S02]  /*4870*/  ISETP.GE.AND P5, PT, R8, UR39, PT ;  /* 0x0000002708007c0c */ /* 0x000fc4000bfa6270 */
[----:B------:R-:W-:Y:S01]  /*4880*/  ISETP.GE.AND P6, PT, R7, UR39, PT ;  /* 0x0000002707007c0c */ /* 0x000fe2000bfc6270 */
[----:B------:R-:W4:Y:S01]  /*4890*/  @!P1 LDG.E.U16 R37, [R28.64+-0x240] ;  /* 0xfffdc0201c259981 */ /* 0x000f22000c1e1500 */
[----:B------:R-:W-:Y:S02]  /*48a0*/  ISETP.GE.AND P1, PT, R10, UR39, PT ;  /* 0x000000270a007c0c */ /* 0x000fe4000bf26270 */
        /* <DEDUP_REMOVED lines=9> */
[----:B------:R-:W-:Y:S02]  /*4940*/  ISETP.GE.AND P1, PT, R11, UR39, PT ;  /* 0x000000270b007c0c */ /* 0x000fe4000bf26270 */
[----:B------:R-:W-:Y:S01]  /*4950*/  ISETP.GE.AND P2, PT, R13, UR39, PT ;  /* 0x000000270d007c0c */ /* 0x000fe2000bf46270 */
[----:B------:R-:W2:Y:S01]  /*4960*/  @!P3 LDG.E.U16 R27, [R28.64+-0x3c0] ;  /* 0xfffc40201c1bb981 */ /* 0x000ea2000c1e1500 */
[----:B------:R-:W-:-:S02]  /*4970*/  ISETP.GE.AND P3, PT, R14, UR39, PT ;  /* 0x000000270e007c0c */ /* 0x000fc4000bf66270 */
[----:B------:R-:W-:Y:S01]  /*4980*/  PRMT R25, RZ, 0x7610, R25 ;  /* 0x00007610ff197816 */ /* 0x000fe20000000019 */
[----:B------:R-:W4:Y:S01]  /*4990*/  @!P4 LDG.E.U16 R31, [R28.64+-0x340] ;  /* 0xfffcc0201c1fc981 */ /* 0x000f22000c1e1500 */
[----:B------:R-:W-:Y:S02]  /*49a0*/  ISETP.GE.AND P4, PT, R15, UR39, PT ;  /* 0x000000270f007c0c */ /* 0x000fe4000bf86270 */
[----:B------:R-:W-:Y:S01]  /*49b0*/  PRMT R42, RZ, 0x7610, R42 ;  /* 0x00007610ff2a7816 */ /* 0x000fe2000000002a */
[----:B------:R-:W4:Y:S01]  /*49c0*/  @!P5 LDG.E.U16 R38, [R28.64+-0x280] ;  /* 0xfffd80201c26d981 */ /* 0x000f22000c1e1500 */
[----:B------:R-:W-:Y:S02]  /*49d0*/  PRMT R41, RZ, 0x7610, R41 ;  /* 0x00007610ff297816 */ /* 0x000fe40000000029 */
[----:B------:R-:W-:Y:S01]  /*49e0*/  PRMT R46, RZ, 0x7610, R46 ;  /* 0x00007610ff2e7816 */ /* 0x000fe2000000002e */
[----:B------:R-:W5:Y:S01]  /*49f0*/  @!P1 LDG.E.U16 R39, [R28.64+-0x1c0] ;  /* 0xfffe40201c279981 */ /* 0x000f62000c1e1500 */
[----:B------:R-:W-:-:S02]  /*4a00*/  ISETP.GE.AND P1, PT, R12, UR39, PT ;  /* 0x000000270c007c0c */ /* 0x000fc4000bf26270 */
[----:B------:R-:W-:Y:S01]  /*4a10*/  ISETP.GE.AND P5, PT, R16, UR39, PT ;  /* 0x0000002710007c0c */ /* 0x000fe2000bfa6270 */
[----:B------:R-:W5:Y:S01]  /*4a20*/  @!P6 LDG.E.U16 R35, [R28.64+-0x2c0] ;  /* 0xfffd40201c23e981 */ /* 0x000f62000c1e1500 */
[----:B------:R-:W-:Y:S02]  /*4a30*/  ISETP.GE.AND P6, PT, R17, UR39, PT ;  /* 0x0000002711007c0c */ /* 0x000fe4000bfc6270 */
        /* <DEDUP_REMOVED lines=129> */
[----:B------:R-:W-:Y:S02]  /*5250*/  STS.U16 [R132+0xc0], R55 ;  /* 0x0000c03784007388 */ /* 0x000fe40000000400 */
[----:B------:R-:W-:Y:S02]  /*5260*/  FMUL.FTZ R46, R42, -1.4426950216293334961 ;  /* 0xbfb8aa3b2a2e7820 */ /* 0x000fe40000410000 */
        /* <DEDUP_REMOVED lines=14> */
[----:B-1----:R-:W1:Y:S01]  /*5350*/  LDS.U16 R46, [R115] ;  /* 0x00000000732e7984 */ /* 0x002e620000000400 */
[----:B------:R-:W-:Y:S02]  /*5360*/  FMUL.FTZ R2, R28, -1.4426950216293334961 ;  /* 0xbfb8aa3b1c027820 */ /* 0x000fe40000410000 */
[----:B0-----:R-:W-:Y:S01]  /*5370*/  FADD.FTZ R50, R68, 1 ;  /* 0x3f80000044327421 */ /* 0x001fe20000010000 */
[----:B------:R-:W0:Y:S01]  /*5380*/  LDS.U16 R49, [R115+0x4] ;  /* 0x0000040073317984 */ /* 0x000e220000000400 */
[----:B------:R-:W-:Y:S02]  /*5390*/  FMUL.FTZ R3, R29, -1.4426950216293334961 ;  /* 0xbfb8aa3b1d037820 */ /* 0x000fe40000410000 */
[----:B------:R-:W3:Y:S01]  /*53a0*/  MUFU.EX2 R2, R2 ;  /* 0x0000000200027308 */ /* 0x000ee20000000800 */
[----:B------:R-:W-:Y:S01]  /*53b0*/  FADD.FTZ R47, R66, 1 ;  /* 0x3f800000422f7421 */ /* 0x000fe20000010000 */
[----:B------:R-:W4:Y:S01]  /*53c0*/  LDS.U16 R48, [R115+0x2] ;  /* 0x0000020073307984 */ /* 0x000f220000000400 */
[----:B--2---:R-:W-:-:S03]  /*53d0*/  FADD.FTZ R54, R70, 1 ;  /* 0x3f80000046367421 */ /* 0x004fc60000010000 */
[----:B------:R-:W2:Y:S02]  /*53e0*/  LDS.U16 R60, [R115+0x6] ;  /* 0x00000600733c7984 */ /* 0x000ea40000000400 */
[----:B------:R-:W-:Y:S01]  /*53f0*/  MUFU.RCP R50, R50 ;  /* 0x0000003200327308 */ /* 0x000fe20000001000 */
[----:B------:R-:W-:Y:S01]  /*5400*/  PRMT R51, RZ, 0x5410, R51 ;  /* 0x00005410ff337816 */ /* 0x000fe20000000033 */
[----:B------:R-:W5:Y:S04]  /*5410*/  LDS.U16 R61, [R115+0x8] ;  /* 0x00000800733d7984 */ /* 0x000f680000000400 */
[----:B------:R-:W0:Y:S02]  /*5420*/  LDS.U16 R62, [R115+0xa] ;  /* 0x00000a00733e7984 */ /* 0x000e240000000400 */
[----:B------:R-:W1:Y:S01]  /*5430*/  MUFU.EX2 R3, R3 ;  /* 0x0000000300037308 */ /* 0x000e620000000800 */
[----:B---3--:R-:W-:-:S07]  /*5440*/  FADD.FTZ R2, R2, 1 ;  /* 0x3f80000002027421 */ /* 0x008fce0000010000 */
[----:B------:R-:W3:Y:S08]  /*5450*/  MUFU.RCP R47, R47 ;  /* 0x0000002f002f7308 */ /* 0x000ef00000001000 */
[----:B------:R-:W0:Y:S01]  /*5460*/  MUFU.RCP R54, R54 ;  /* 0x0000003600367308 */ /* 0x000e220000001000 */
[----:B-1----:R-:W-:Y:S01]  /*5470*/  PRMT R46, RZ, 0x5410, R46 ;  /* 0x00005410ff2e7816 */ /* 0x002fe2000000002e */
[----:B------:R-:W-:-:S06]  /*5480*/  FADD.FTZ R3, R3, 1 ;  /* 0x3f80000003037421 */ /* 0x000fcc0000010000 */
[----:B------:R1:W-:Y:S02]  /*5490*/  MUFU.RCP R55, R2 ;  /* 0x0000000200377308 */ /* 0x0003e40000001000 */
[----:B-1----:R-:W-:-:S06]  /*54a0*/  FADD.FTZ R2, -R50, 1 ;  /* 0x3f80000032027421 */ /* 0x002fcc0000010100 */
[----:B------:R3:W1:Y:S01]  /*54b0*/  MUFU.RCP R56, R3 ;  /* 0x0000000300387308 */ /* 0x0006620000001000 */
[----:B------:R-:W-:Y:S02]  /*54c0*/  FFMA.FTZ R68, R25, R2, 1 ;  /* 0x3f80000019447423 */ /* 0x000fe40000010002 */
[----:B------:R-:W-:Y:S02]  /*54d0*/  FMUL.FTZ R2, R51, R46 ;  /* 0x0000002e33027220 */ /* 0x000fe40000410000 */
[C---:B---3--:R-:W-:Y:S02]  /*54e0*/  FADD.FTZ R3, -R47.reuse, 1 ;  /* 0x3f8000002f037421 */ /* 0x048fe40000010100 */
[----:B0-----:R-:W-:Y:S02]  /*54f0*/  FADD.FTZ R4, -R54, 1 ;  /* 0x3f80000036047421 */ /* 0x001fe40000010100 */
[----:B------:R-:W-:Y:S02]  /*5500*/  FMUL.FTZ R2, R47, R2 ;  /* 0x000000022f027220 */ /* 0x000fe40000410000 */
[----:B------:R-:W-:-:S02]  /*5510*/  FFMA.FTZ R3, R24, R3, 1 ;  /* 0x3f80000018037423 */ /* 0x000fc40000010003 */
[----:B------:R-:W-:Y:S02]  /*5520*/  FFMA.FTZ R70, R27, R4, 1 ;  /* 0x3f8000001b467423 */ /* 0x000fe40000010004 */
[----:B------:R-:W-:Y:S02]  /*5530*/  FADD.FTZ R57, R72, 1 ;  /* 0x3f80000048397421 */ /* 0x000fe40000010000 */
[----:B------:R-:W-:Y:S01]  /*5540*/  FMUL.FTZ R4, R2, R3 ;  /* 0x0000000302047220 */ /* 0x000fe20000410000 */
[----:B------:R-:W0:Y:S04]  /*5550*/  LDS.U16 R72, [R115+0x10] ;  /* 0x0000100073487984 */ /* 0x000e280000000400 */
[----:B------:R-:W3:Y:S01]  /*5560*/  LDS.U16 R2, [R115+0xc] ;  /* 0x00000c0073027984 */ /* 0x000ee20000000400 */
[----:B------:R-:W-:-:S03]  /*5570*/  PRMT R52, RZ, 0x5410, R52 ;  /* 0x00005410ff347816 */ /* 0x000fc60000000034 */
[----:B------:R-:W0:Y:S01]  /*5580*/  LDS.U16 R3, [R115+0xe] ;  /* 0x00000e0073037984 */ /* 0x000e220000000400 */
[----:B------:R-:W-:Y:S01]  /*5590*/  PRMT R49, RZ, 0x5410, R49 ;  /* 0x00005410ff317816 */ /* 0x000fe20000000031 */
[----:B------:R-:W-:-:S04]  /*55a0*/  FADD.FTZ R58, R71, 1 ;  /* 0x3f800000473a7421 */ /* 0x000fc80000010000 */
[----:B------:R-:W-:Y:S01]  /*55b0*/  FMUL.FTZ R67, R52, R49 ;  /* 0x0000003134437220 */ /* 0x000fe20000410000 */
[----:B------:R-:W-:Y:S01]  /*55c0*/  PRMT R53, RZ, 0x5410, R53 ;  /* 0x00005410ff357816 */ /* 0x000fe20000000035 */
[----:B------:R-:W0:Y:S01]  /*55d0*/  MUFU.RCP R58, R58 ;  /* 0x0000003a003a7308 */ /* 0x000e220000001000 */
[----:B----4-:R-:W-:Y:S01]  /*55e0*/  PRMT R48, RZ, 0x5410, R48 ;  /* 0x00005410ff307816 */ /* 0x010fe20000000030 */
[----:B------:R-:W-:Y:S01]  /*55f0*/  FMUL.FTZ R67, R54, R67 ;  /* 0x0000004336437220 */ /* 0x000fe20000410000 */
[----:B------:R-:W-:Y:S02]  /*5600*/  PRMT R65, RZ, 0x5410, R65 ;  /* 0x00005410ff417816 */ /* 0x000fe40000000041 */
[----:B--2---:R-:W-:Y:S01]  /*5610*/  PRMT R60, RZ, 0x5410, R60 ;  /* 0x00005410ff3c7816 */ /* 0x004fe2000000003c */
[----:B------:R-:W-:Y:S02]  /*5620*/  FMUL.FTZ R85, R67, R70 ;  /* 0x0000004643557220 */ /* 0x000fe40000410000 */
[----:B------:R-:W2:Y:S01]  /*5630*/  MUFU.RCP R57, R57 ;  /* 0x0000003900397308 */ /* 0x000ea20000001000 */
[----:B------:R-:W-:-:S02]  /*5640*/  FMUL.FTZ R5, R53, R48 ;  /* 0x0000003035057220 */ /* 0x000fc40000410000 */
[----:B-1----:R-:W-:Y:S01]  /*5650*/  FADD.FTZ R70, -R56, 1 ;  /* 0x3f80000038467421 */ /* 0x002fe20000010100 */
[----:B------:R-:W-:Y:S01]  /*5660*/  PRMT R64, RZ, 0x5410, R64 ;  /* 0x00005410ff407816 */ /* 0x000fe20000000040 */
[----:B------:R-:W-:Y:S01]  /*5670*/  FADD.FTZ R66, R74, 1 ;  /* 0x3f8000004a427421 */ /* 0x000fe20000010000 */
[----:B-----5:R-:W-:Y:S01]  /*5680*/  PRMT R61, RZ, 0x5410, R61 ;  /* 0x00005410ff3d7816 */ /* 0x020fe2000000003d */
[----:B------:R-:W-:Y:S02]  /*5690*/  FMUL.FTZ R5, R50, R5 ;  /* 0x0000000532057220 */ /* 0x000fe40000410000 */
[----:B------:R-:W-:Y:S01]  /*56a0*/  FFMA.FTZ R74, R29, R70, 1 ;  /* 0x3f8000001d4a7423 */ /* 0x000fe20000010046 */
[----:B------:R-:W-:Y:S01]  /*56b0*/  PRMT R63, RZ, 0x5410, R63 ;  /* 0x00005410ff3f7816 */ /* 0x000fe2000000003f */
[----:B------:R-:W-:Y:S01]  /*56c0*/  FADD.FTZ R69, -R55, 1 ;  /* 0x3f80000037457421 */ /* 0x000fe20000010100 */
[----:B------:R-:W-:Y:S01]  /*56d0*/  PRMT R62, RZ, 0x5410, R62 ;  /* 0x00005410ff3e7816 */ /* 0x000fe2000000003e */
[----:B------:R-:W-:-:S02]  /*56e0*/  FMUL.FTZ R70, R65, R60 ;  /* 0x0000003c41467220 */ /* 0x000fc40000410000 */
[----:B------:R-:W-:Y:S01]  /*56f0*/  FMUL.FTZ R5, R5, R68 ;  /* 0x0000004405057220 */ /* 0x000fe20000410000 */
[----:B------:R-:W1:Y:S01]  /*5700*/  MUFU.RCP R66, R66 ;  /* 0x0000004200427308 */ /* 0x000e620000001000 */
[----:B------:R-:W-:Y:S02]  /*5710*/  FADD.FTZ R68, R76, 1 ;  /* 0x3f8000004c447421 */ /* 0x000fe40000010000 */
[----:B------:R-:W-:Y:S02]  /*5720*/  FFMA.FTZ R69, R28, R69, 1 ;  /* 0x3f8000001c457423 */ /* 0x000fe40000010045 */
[----:B------:R-:W-:Y:S02]  /*5730*/  FMUL.FTZ R71, R64, R61 ;  /* 0x0000003d40477220 */ /* 0x000fe40000410000 */
[----:B------:R-:W-:Y:S02]  /*5740*/  FMUL.FTZ R70, R55, R70 ;  /* 0x0000004637467220 */ /* 0x000fe40000410000 */
[----:B------:R-:W-:-:S02]  /*5750*/  FADD.FTZ R67, R75, 1 ;  /* 0x3f8000004b437421 */ /* 0x000fc40000010000 */
[----:B0-----:R-:W-:Y:S02]  /*5760*/  FADD.FTZ R76, -R58, 1 ;  /* 0x3f8000003a4c7421 */ /* 0x001fe40000010100 */
[----:B------:R-:W-:Y:S02]  /*5770*/  FMUL.FTZ R75, R63, R62 ;  /* 0x0000003e3f4b7220 */ /* 0x000fe40000410000 */
[----:B------:R-:W-:Y:S02]  /*5780*/  FADD.FTZ R59, R73, 1 ;  /* 0x3f800000493b7421 */ /* 0x000fe40000010000 */
[----:B------:R-:W-:Y:S02]  /*5790*/  FMUL.FTZ R73, R56, R71 ;  /* 0x0000004738497220 */ /* 0x000fe40000410000 */
[----:B------:R-:W-:Y:S01]  /*57a0*/  FMUL.FTZ R86, R70, R69 ;  /* 0x0000004546567220 */ /* 0x000fe20000410000 */
[----:B------:R-:W-:Y:S01]  /*57b0*/  PRMT R69, RZ, 0x5410, R43 ;  /* 0x00005410ff457816 */ /* 0x000fe2000000002b */
[----:B------:R-:W-:-:S02]  /*57c0*/  FFMA.FTZ R76, R31, R76, 1 ;  /* 0x3f8000001f4c7423 */ /* 0x000fc4000001004c */
[----:B------:R-:W-:Y:S02]  /*57d0*/  FMUL.FTZ R75, R58, R75 ;  /* 0x0000004b3a4b7220 */ /* 0x000fe40000410000 */
[----:B--2---:R-:W-:Y:S02]  /*57e0*/  FADD.FTZ R43, -R57, 1 ;  /* 0x3f800000392b7421 */ /* 0x004fe40000010100 */
[----:B------:R-:W-:Y:S02]  /*57f0*/  FADD.FTZ R77, R77, 1 ;  /* 0x3f8000004d4d7421 */ /* 0x000fe40000010000 */
[----:B------:R-:W-:Y:S02]  /*5800*/  FMUL.FTZ R87, R73, R74 ;  /* 0x0000004a49577220 */ /* 0x000fe40000410000 */
[----:B------:R-:W-:Y:S01]  /*5810*/  FADD.FTZ R73, R79, 1 ;  /* 0x3f8000004f497421 */ /* 0x000fe20000010000 */
[----:B------:R-:W-:Y:S01]  /*5820*/  PRMT R70, RZ, 0x5410, R45 ;  /* 0x00005410ff467816 */ /* 0x000fe2000000002d */
[----:B------:R-:W-:Y:S01]  /*5830*/  FMUL.FTZ R88, R75, R76 ;  /* 0x0000004c4b587220 */ /* 0x000fe20000410000 */
[----:B------:R-:W-:Y:S01]  /*5840*/  PRMT R72, RZ, 0x5410, R72 ;  /* 0x00005410ff487816 */ /* 0x000fe20000000048 */
[----:B------:R-:W-:Y:S01]  /*5850*/  FFMA.FTZ R79, R32, R43, 1 ;  /* 0x3f800000204f7423 */ /* 0x000fe2000001002b */
[----:B------:R-:W0:Y:S01]  /*5860*/  LDS.U16 R76, [R115+0x12] ;  /* 0x00001200734c7984 */ /* 0x000e220000000400 */
[----:B---3--:R-:W-:Y:S01]  /*5870*/  PRMT R43, RZ, 0x5410, R2 ;  /* 0x00005410ff2b7816 */ /* 0x008fe20000000002 */
[----:B------:R2:W-:Y:S02]  /*5880*/  MUFU.RCP R71, R77 ;  /* 0x0000004d00477308 */ /* 0x0005e40000001000 */
[----:B------:R-:W3:Y:S01]  /*5890*/  LDS.U16 R75, [R115+0x14] ;  /* 0x00001400734b7984 */ /* 0x000ee20000000400 */
[----:B------:R-:W-:Y:S01]  /*58a0*/  PRMT R45, RZ, 0x5410, R44 ;  /* 0x00005410ff2d7816 */ /* 0x000fe2000000002c */
[----:B------:R-:W-:Y:S01]  /*58b0*/  FADD.FTZ R74, R78, 1 ;  /* 0x3f8000004e4a7421 */ /* 0x000fe20000010000 */
[----:B------:R-:W-:Y:S01]  /*58c0*/  PRMT R44, RZ, 0x5410, R3 ;  /* 0x00005410ff2c7816 */ /* 0x000fe20000000003 */
[----:B------:R-:W-:Y:S01]  /*58d0*/  LDS.U16 R78, [R115+0x18] ;  /* 0x00001800734e7984 */ /* 0x000fe20000000400 */
[----:B------:R-:W-:-:S03]  /*58e0*/  FMUL.FTZ R2, R70, R43 ;  /* 0x0000002b46027220 */ /* 0x000fc60000410000 */
[----:B--2---:R-:W2:Y:S01]  /*58f0*/  LDS.U16 R77, [R115+0x16] ;  /* 0x00001600734d7984 */ /* 0x004ea20000000400 */
[----:B------:R-:W-:Y:S02]  /*5900*/  FMUL.FTZ R3, R69, R72 ;  /* 0x0000004845037220 */ /* 0x000fe40000410000 */
[C---:B-1----:R-:W-:Y:S02]  /*5910*/  FADD.FTZ R82, -R66.reuse, 1 ;  /* 0x3f80000042527421 */ /* 0x042fe40000010100 */
[----:B------:R-:W-:Y:S02]  /*5920*/  FMUL.FTZ R2, R57, R2 ;  /* 0x0000000239027220 */ /* 0x000fe40000410000 */
[----:B------:R-:W-:Y:S02]  /*5930*/  FMUL.FTZ R3, R66, R3 ;  /* 0x0000000342037220 */ /* 0x000fe40000410000 */
[----:B------:R-:W-:Y:S01]  /*5940*/  FFMA.FTZ R82, R35, R82, 1 ;  /* 0x3f80000023527423 */ /* 0x000fe20000010052 */
[----:B------:R-:W1:Y:S01]  /*5950*/  MUFU.RCP R59, R59 ;  /* 0x0000003b003b7308 */ /* 0x000e620000001000 */
[----:B------:R-:W-:-:S02]  /*5960*/  FMUL.FTZ R89, R2, R79 ;  /* 0x0000004f02597220 */ /* 0x000fc40000410000 */
[----:B------:R-:W-:Y:S01]  /*5970*/  FMUL.FTZ R131, R3, R82 ;  /* 0x0000005203837220 */ /* 0x000fe20000410000 */
[----:B------:R-:W4:Y:S04]  /*5980*/  LDS.U16 R2, [R115+0x1a] ;  /* 0x00001a0073027984 */ /* 0x000f280000000400 */
[----:B------:R-:W5:Y:S04]  /*5990*/  LDS.U16 R3, [R115+0x1c] ;  /* 0x00001c0073037984 */ /* 0x000f680000000400 */
[----:B------:R-:W4:Y:S01]  /*59a0*/  LDS.U16 R79, [R115+0x1e] ;  /* 0x00001e00734f7984 */ /* 0x000f220000000400 */
[----:B------:R-:W0:Y:S01]  /*59b0*/  MUFU.RCP R68, R68 ;  /* 0x0000004400447308 */ /* 0x000e220000001000 */
[----:B------:R-:W-:-:S02]  /*59c0*/  FMUL.FTZ R80, R45, R44 ;  /* 0x0000002c2d507220 */ /* 0x000fc40000410000 */
[----:B-1----:R-:W-:-:S05]  /*59d0*/  FADD.FTZ R81, -R59, 1 ;  /* 0x3f8000003b517421 */ /* 0x002fca0000010100 */
[----:B------:R-:W1:Y:S01]  /*59e0*/  MUFU.RCP R74, R74 ;  /* 0x0000004a004a7308 */ /* 0x000e620000001000 */
[----:B------:R-:W-:Y:S02]  /*59f0*/  FFMA.FTZ R81, R34, R81, 1 ;  /* 0x3f80000022517423 */ /* 0x000fe40000010051 */
[----:B------:R-:W-:-:S05]  /*5a00*/  FMUL.FTZ R80, R59, R80 ;  /* 0x000000503b507220 */ /* 0x000fca0000410000 */
[----:B------:R-:W2:Y:S01]  /*5a10*/  MUFU.RCP R67, R67 ;  /* 0x0000004300437308 */ /* 0x000ea20000001000 */
[----:B------:R-:W-:Y:S02]  /*5a20*/  FMUL.FTZ R130, R80, R81 ;  /* 0x0000005150827220 */ /* 0x000fe40000410000 */
[----:B------:R-:W-:Y:S01]  /*5a30*/  FADD.FTZ R81, R139, 1 ;  /* 0x3f8000008b517421 */ /* 0x000fe20000010000 */
[----:B------:R-:W-:Y:S01]  /*5a40*/  PRMT R33, RZ, 0x5410, R33 ;  /* 0x00005410ff217816 */ /* 0x000fe20000000021 */
[----:B------:R-:W-:Y:S01]  /*5a50*/  FADD.FTZ R84, R83, 1 ;  /* 0x3f80000053547421 */ /* 0x000fe20000010000 */
[----:B0-----:R-:W-:Y:S01]  /*5a60*/  PRMT R76, RZ, 0x5410, R76 ;  /* 0x00005410ff4c7816 */ /* 0x001fe2000000004c */
[----:B------:R-:W-:Y:S01]  /*5a70*/  FADD.FTZ R82, -R68, 1 ;  /* 0x3f80000044527421 */ /* 0x000fe20000010100 */
[----:B------:R-:W-:Y:S01]  /*5a80*/  PRMT R30, RZ, 0x5410, R30 ;  /* 0x00005410ff1e7816 */ /* 0x000fe2000000001e */
[----:B------:R-:W-:Y:S01]  /*5a90*/  FADD.FTZ R139, -R71, 1 ;  /* 0x3f800000478b7421 */ /* 0x000fe20000010100 */
[----:B---3--:R-:W-:Y:S01]  /*5aa0*/  PRMT R75, RZ, 0x5410, R75 ;  /* 0x00005410ff4b7816 */ /* 0x008fe2000000004b */
[----:B------:R0:W-:Y:S01]  /*5ab0*/  MUFU.RCP R80, R84 ;  /* 0x0000005400507308 */ /* 0x0001e20000001000 */
[----:B------:R-:W-:Y:S01]  /*5ac0*/  PRMT R26, RZ, 0x5410, R26 ;  /* 0x00005410ff1a7816 */ /* 0x000fe2000000001a */
[----:B-1----:R-:W-:Y:S01]  /*5ad0*/  FADD.FTZ R140, -R74, 1 ;  /* 0x3f8000004a8c7421 */ /* 0x002fe20000010100 */
[----:B--2---:R-:W-:Y:S01]  /*5ae0*/  PRMT R77, RZ, 0x5410, R77 ;  /* 0x00005410ff4d7816 */ /* 0x004fe2000000004d */
[----:B------:R-:W-:Y:S01]  /*5af0*/  FFMA.FTZ R142, R38, R139, 1 ;  /* 0x3f800000268e7423 */ /* 0x000fe2000001008b */
[----:B------:R-:W-:Y:S01]  /*5b00*/  PRMT R23, RZ, 0x5410, R23 ;  /* 0x00005410ff177816 */ /* 0x000fe20000000017 */
[----:B------:R-:W-:Y:S01]  /*5b10*/  FADD.FTZ R83, -R67, 1 ;  /* 0x3f80000043537421 */ /* 0x000fe20000010100 */
        /* <DEDUP_REMOVED lines=19> */
[----:B----4-:R-:W-:Y:S02]  /*5c50*/  PRMT R21, RZ, 0x5410, R2 ;  /* 0x00005410ff157816 */ /* 0x010fe40000000002 */
[----:B-----5:R-:W-:-:S02]  /*5c60*/  PRMT R22, RZ, 0x5410, R3 ;  /* 0x00005410ff167816 */ /* 0x020fc40000000003 */
        /* <DEDUP_REMOVED lines=96> */
.L_x_9092:
[----:B-1----:R-:W-:Y:S05]  /*6270*/  BSYNC B0 ;  /* 0x0000000000007941 */ /* 0x002fea0003800000 */
.L_x_9091:
        /* <DEDUP_REMOVED lines=116> */
[----:B-1----:R-:W-:Y:S01]  /*69c0*/  PRMT R24, R66, 0x7632, R24 ;  /* 0x0000763242187816 */ /* 0x002fe20000000018 */
[----:B------:R-:W-:Y:S01]  /*69d0*/  BSSY B0, `(.L_x_9094) ;  /* 0x0000035000007945 */ /* 0x000fe20003800000 */
[----:B------:R-:W-:Y:S01]  /*69e0*/  PRMT R25, R39, 0x7632, R25 ;  /* 0x0000763227197816 */ /* 0x000fe20000000019 */
[----:B------:R-:W-:Y:S01]  /*69f0*/  STS.U16 [R115+0x4], R27 ;  /* 0x0000041b73007388 */ /* 0x000fe20000000400 */
[----:B------:R-:W-:-:S02]  /*6a00*/  PRMT R28, R22, 0x7632, R28 ;  /* 0x00007632161c7816 */ /* 0x000fc4000000001c */
        /* <DEDUP_REMOVED lines=49> */
.L_x_9095:
[----:B------:R-:W-:Y:S05]  /*6d20*/  BSYNC B0 ;  /* 0x0000000000007941 */ /* 0x000fea0003800000 */
.L_x_9094:
        /* <DEDUP_REMOVED lines=43> */
.L_x_9093:
[----:B0-----:R-:W2:Y:S01]  /*6fe0*/  LDL.LU R0, [R1+0x2c] ;  /* 0x00002c0001007983 */ /* 0x001ea20000300800 */
        /* <DEDUP_REMOVED lines=92> */
.L_x_9175:
        /* <DEDUP_REMOVED lines=12> */
[----:B------:R-:W-:Y:S01]  /*7670*/  ULEA UR34, UP0, UR36, UR34, 0x3 ;  /* 0x0000002224227291 */ /* 0x000fe2000f80183f */
[----:B0-----:R-:W-:-:S03]  /*7680*/  LOP3.LUT R0, R138, 0x7ffffe0, RZ, 0xc0, !PT ;  /* 0x07ffffe08a007812 */ /* 0x001fc600078ec0ff */
        /* <DEDUP_REMOVED lines=95> */
[----:B------:R-:W-:Y:S01]  /*7c80*/  LOP3.LUT R27, R6, 0x2c0, RZ, 0xfc, !PT ;  /* 0x000002c0061b7812 */ /* 0x000fe200078efcff */
        /* <DEDUP_REMOVED lines=163> */
[C---:B------:R-:W-:Y:S01]  /*86c0*/  FMUL.FTZ R21, R0.reuse, R99 ;  /* 0x0000006300157220 */ /* 0x040fe20000410000 */
[----:B------:R-:W-:Y:S01]  /*86d0*/  MUFU.SIN R197, R70 ;  /* 0x0000004600c57308 */ /* 0x000fe20000000400 */
[----:B------:R-:W-:-:S07]  /*86e0*/  FMUL.FTZ R22, R0, R98 ;  /* 0x0000006200167220 */ /* 0x000fce0000410000 */
[----:B------:R0:W-:Y:S08]  /*86f0*/  MUFU.COS R198, R70 ;  /* 0x0000004600c67308 */ /* 0x0001f00000000000 */
[----:B------:R-:W1:Y:S01]  /*8700*/  MUFU.EX2 R21, R21 ;  /* 0x0000001500157308 */ /* 0x000e620000000800 */
[----:B0-----:R-:W2:Y:S07]  /*8710*/  LDL R70, [R1+0x8] ;  /* 0x0000080001467983 */ /* 0x001eae0000100800 */
        /* <DEDUP_REMOVED lines=25> */
[----:B------:R-:W-:-:S07]  /*88b0*/  LEA.HI.SX32 R4, R4, R137, 0x1b ;  /* 0x0000008904047211 */ /* 0x000fce00078fdaff */
[----:B------:R1:W-:Y:S01]  /*88c0*/  MUFU.COS R186, R11 ;  /* 0x0000000b00ba7308 */ /* 0x0003e20000000000 */
[C---:B0-----:R-:W-:Y:S02]  /*88d0*/  IADD3 R10, R137.reuse, 0x3e0, RZ ;  /* 0x000003e0890a7810 */ /* 0x041fe40007ffe0ff */
[----:B------:R-:W-:Y:S01]  /*88e0*/  SHF.L.U32 R14, R4, 0x1, RZ ;  /* 0x00000001040e7819 */ /* 0x000fe200000006ff */
[----:B------:R-:W-:Y:S01]  /*88f0*/  FMUL.FTZ R4, R0, R103 ;  /* 0x0000006700047220 */ /* 0x000fe20000410000 */
[----:B------:R-:W-:Y:S02]  /*8900*/  LEA.HI.SX32 R10, R10, R137, 0x1b ;  /* 0x000000890a0a7211 */ /* 0x000fe400078fdaff */
[----:B-1----:R-:W-:Y:S02]  /*8910*/  SHF.L.U32 R11, R2, 0x1, RZ ;  /* 0x00000001020b7819 */ /* 0x002fe400000006ff */
[----:B------:R-:W-:Y:S01]  /*8920*/  SHF.L.U32 R2, R137, 0x5, RZ ;  /* 0x0000000589027819 */ /* 0x000fe200000006ff */
[----:B------:R-:W-:Y:S03]  /*8930*/  MUFU.SIN R187, R13 ;  /* 0x0000000d00bb7308 */ /* 0x000fe60000000400 */
[----:B------:R-:W-:Y:S01]  /*8940*/  LEA.HI.SX32 R2, R2, R2, 0x1b ;  /* 0x0000000202027211 */ /* 0x000fe200078fdaff */
[----:B------:R-:W-:Y:S04]  /*8950*/  STS.U16 [R9+0x700], R68 ;  /* 0x0007004409007388 */ /* 0x000fe80000000400 */
[----:B------:R0:W-:Y:S01]  /*8960*/  MUFU.COS R188, R13 ;  /* 0x0000000d00bc7308 */ /* 0x0001e20000000000 */
[----:B------:R-:W-:Y:S07]  /*8970*/  STS.U16 [R11+0x740], R8 ;  /* 0x000740080b007388 */ /* 0x000fee0000000400 */
[----:B------:R-:W-:Y:S01]  /*8980*/  MUFU.SIN R191, R15 ;  /* 0x0000000f00bf7308 */ /* 0x000fe20000000400 */
[----:B0-----:R-:W-:Y:S01]  /*8990*/  SHF.L.U32 R13, R10, 0x1, RZ ;  /* 0x000000010a0d7819 */ /* 0x001fe200000006ff */
[----:B------:R-:W-:Y:S06]  /*89a0*/  STS.U16 [R14+0x780], R7 ;  /* 0x000780070e007388 */ /* 0x000fec0000000400 */
[----:B------:R-:W-:Y:S01]  /*89b0*/  MUFU.COS R192, R15 ;  /* 0x0000000f00c07308 */ /* 0x000fe20000000000 */
[----:B------:R0:W-:Y:S07]  /*89c0*/  STS.U16 [R13+0x7c0], R6 ;  /* 0x0007c0060d007388 */ /* 0x0001ee0000000400 */
[----:B------:R1:W-:Y:S01]  /*89d0*/  MUFU.EX2 R15, R4 ;  /* 0x00000004000f7308 */ /* 0x0003e20000000800 */
[----:B------:R-:W-:Y:S01]  /*89e0*/  UIMAD.WIDE.U32 UR36, UR10, UR34, URZ ;  /* 0x000000220a2472a5 */ /* 0x000fe2000f8e003f */
[----:B-1----:R-:W-:Y:S01]  /*89f0*/  SHF.L.U32 R4, R2, 0x1, RZ ;  /* 0x0000000102047819 */ /* 0x002fe200000006ff */
[----:B------:R-:W-:-:S06]  /*8a00*/  NOP ;  /* 0x0000000000007918 */ /* 0x000fcc0000000000 */
[----:B------:R-:W1:Y:S01]  /*8a10*/  LDS.U16 R33, [R4] ;  /* 0x0000000004217984 */ /* 0x000e620000000400 */
[----:B------:R-:W-:-:S03]  /*8a20*/  UIMAD UR34, UR11, UR34, URZ ;  /* 0x000000220b2272a4 */ /* 0x000fc6000f8e023f */
[----:B------:R-:W1:Y:S01]  /*8a30*/  LDS.U16 R32, [R4+0x2] ;  /* 0x0000020004207984 */ /* 0x000e620000000400 */
[----:B------:R-:W-:Y:S01]  /*8a40*/  UIMAD UR42, UR10, UR35, UR34 ;  /* 0x000000230a2a72a4 */ /* 0x000fe2000f8e0222 */
[----:B------:R-:W-:Y:S02]  /*8a50*/  FMUL.FTZ R5, R0, R105 ;  /* 0x0000006900057220 */ /* 0x000fe40000410000 */
[----:B------:R-:W-:Y:S01]  /*8a60*/  ULDC.64 UR34, c[0x0][0x1c0] ;  /* 0x0000700000227ab9 */ /* 0x000fe20000000a00 */
[----:B------:R-:W3:Y:S01]  /*8a70*/  LDS.U16 R29, [R4+0x6] ;  /* 0x00000600041d7984 */ /* 0x000ee20000000400 */
[----:B------:R-:W-:Y:S02]  /*8a80*/  UIADD3 UR37, UR37, UR42, URZ ;  /* 0x0000002a25257290 */ /* 0x000fe4000fffe03f */
[----:B------:R-:W-:Y:S01]  /*8a90*/  UIMAD UR42, UR44, UR34, URZ ;  /* 0x000000222c2a72a4 */ /* 0x000fe2000f8e023f */
[----:B------:R-:W3:Y:S01]  /*8aa0*/  LDS.U16 R30, [R4+0x4] ;  /* 0x00000400041e7984 */ /* 0x000ee20000000400 */
[----:B------:R-:W-:-:S02]  /*8ab0*/  UIMAD.WIDE.U32 UR36, UR7, UR34, UR36 ;  /* 0x00000022072472a5 */ /* 0x000fc4000f8e0024 */
[----:B------:R-:W-:Y:S01]  /*8ac0*/  UIMAD UR42, UR7, UR35, UR42 ;  /* 0x00000023072a72a4 */ /* 0x000fe2000f8e022a */
[----:B------:R-:W1:Y:S01]  /*8ad0*/  MUFU.EX2 R5, R5 ;  /* 0x0000000500057308 */ /* 0x000e620000000800 */
[C---:B0-----:R-:W-:Y:S01]  /*8ae0*/  FMUL.FTZ R6, R0.reuse, R101 ;  /* 0x0000006500067220 */ /* 0x041fe20000410000 */
[----:B------:R-:W-:Y:S01]  /*8af0*/  ULDC.64 UR34, c[0x0][0x230] ;  /* 0x00008c0000227ab9 */ /* 0x000fe20000000a00 */
[----:B------:R-:W0:Y:S01]  /*8b00*/  LDS.U16 R27, [R4+0x8] ;  /* 0x00000800041b7984 */ /* 0x000e220000000400 */
[----:B------:R-:W-:Y:S02]  /*8b10*/  UIADD3 UR37, UR37, UR42, URZ ;  /* 0x0000002a25257290 */ /* 0x000fe4000fffe03f */
[----:B------:R-:W-:Y:S01]  /*8b20*/  ULEA UR34, UP0, UR36, UR34, 0x3 ;  /* 0x0000002224227291 */ /* 0x000fe2000f80183f */
[----:B------:R-:W-:Y:S01]  /*8b30*/  FMUL.FTZ R9, R0, R104 ;  /* 0x0000006800097220 */ /* 0x000fe20000410000 */
[----:B------:R-:W0:Y:S02]  /*8b40*/  LDS.U16 R26, [R4+0xa] ;  /* 0x00000a00041a7984 */ /* 0x000e240000000400 */
[----:B------:R-:W-:-:S02]  /*8b50*/  ULEA.HI.X UR35, UR36, UR35, UR37, 0x3, UP0 ;  /* 0x0000002324237291 */ /* 0x000fc400080f1c25 */
[----:B------:R-:W-:Y:S01]  /*8b60*/  ULEA UR36, UR38, UR7, 0x8 ;  /* 0x0000000726247291 */ /* 0x000fe2000f8e403f */
[----:B------:R-:W1:Y:S01]  /*8b70*/  MUFU.EX2 R6, R6 ;  /* 0x0000000600067308 */ /* 0x000e620000000800 */
[C---:B------:R-:W-:Y:S01]  /*8b80*/  ISETP.NE.AND P2, PT, R138.reuse, RZ, PT ;  /* 0x000000ff8a00720c */ /* 0x040fe20003f45270 */
[----:B------:R-:W0:Y:S01]  /*8b90*/  LDS.U16 R24, [R4+0xc] ;  /* 0x00000c0004187984 */ /* 0x000e220000000400 */
[----:B------:R-:W-:Y:S02]  /*8ba0*/  IADD3 R130, R138, 0x200, RZ ;  /* 0x000002008a827810 */ /* 0x000fe40007ffe0ff */
[----:B------:R-:W-:Y:S01]  /*8bb0*/  MOV R7, UR36 ;  /* 0x0000002400077c02 */ /* 0x000fe20008000f00 */
[----:B------:R-:W0:Y:S02]  /*8bc0*/  LDS.U16 R23, [R4+0xe] ;  /* 0x00000e0004177984 */ /* 0x000e240000000400 */
[----:B------:R1:W1:Y:S02]  /*8bd0*/  MUFU.EX2 R12, R9 ;  /* 0x00000009000c7308 */ /* 0x0002640000000800 */
[C---:B-1----:R-:W-:Y:S01]  /*8be0*/  FMUL.FTZ R64, R5.reuse, R64 ;  /* 0x0000004005407220 */ /* 0x042fe20000410000 */
[----:B------:R-:W1:Y:S01]  /*8bf0*/  LDS.U16 R20, [R4+0x10] ;  /* 0x0000100004147984 */ /* 0x000e620000000400 */
[----:B------:R-:W-:Y:S01]  /*8c00*/  FMUL.FTZ R65, R5, R65 ;  /* 0x0000004105417220 */ /* 0x000fe20000410000 */
[----:B------:R-:W-:Y:S01]  /*8c10*/  SEL R5, R7, R130, !P2 ;  /* 0x0000008207057207 */ /* 0x000fe20005000000 */
[C---:B------:R-:W-:Y:S01]  /*8c20*/  FMUL.FTZ R7, R0.reuse, R100 ;  /* 0x0000006400077220 */ /* 0x040fe20000410000 */
[----:B------:R-:W-:Y:S01]  /*8c30*/  MOV R68, UR34 ;  /* 0x0000002200447c02 */ /* 0x000fe20008000f00 */
[----:B------:R-:W0:Y:S01]  /*8c40*/  LDS.U16 R19, [R4+0x12] ;  /* 0x0000120004137984 */ /* 0x000e220000000400 */
[----:B------:R-:W-:Y:S01]  /*8c50*/  MOV R69, UR35 ;  /* 0x0000002300457c02 */ /* 0x000fe20008000f00 */
[----:B------:R-:W-:Y:S01]  /*8c60*/  FMUL.FTZ R9, R0, R102 ;  /* 0x0000006600097220 */ /* 0x000fe20000410000 */
[----:B------:R-:W-:Y:S01]  /*8c70*/  PRMT R33, RZ, 0x5410, R33 ;  /* 0x00005410ff217816 */ /* 0x000fe20000000021 */
[----:B------:R-:W0:Y:S01]  /*8c80*/  MUFU.EX2 R7, R7 ;  /* 0x0000000700077308 */ /* 0x000e220000000800 */
[----:B------:R-:W-:Y:S01]  /*8c90*/  PRMT R32, RZ, 0x5410, R32 ;  /* 0x00005410ff207816 */ /* 0x000fe20000000020 */
[----:B------:R-:W-:Y:S01]  /*8ca0*/  LDS.U16 R18, [R4+0x14] ;  /* 0x0000140004127984 */ /* 0x000fe20000000400 */
[----:B------:R-:W-:-:S02]  /*8cb0*/  FMUL.FTZ R202, R6, R202 ;  /* 0x000000ca06ca7220 */ /* 0x000fc40000410000 */
[----:B------:R-:W-:Y:S01]  /*8cc0*/  FMUL.FTZ R201, R6, R201 ;  /* 0x000000c906c97220 */ /* 0x000fe20000410000 */
[----:B------:R-:W0:Y:S02]  /*8cd0*/  LDS.U16 R17, [R4+0x16] ;  /* 0x0000160004117984 */ /* 0x000e240000000400 */
[----:B------:R1:W0:Y:S01]  /*8ce0*/  MUFU.EX2 R16, R9 ;  /* 0x0000000900107308 */ /* 0x0002220000000800 */
[C---:B------:R-:W-:Y:S01]  /*8cf0*/  FMUL.FTZ R208, R12.reuse, R208 ;  /* 0x000000d00cd07220 */ /* 0x040fe20000410000 */
[----:B------:R-:W-:Y:S01]  /*8d00*/  LDS.U16 R14, [R4+0x18] ;  /* 0x00001800040e7984 */ /* 0x000fe20000000400 */
[----:B------:R-:W-:Y:S02]  /*8d10*/  FMUL.FTZ R207, R12, R207 ;  /* 0x000000cf0ccf7220 */ /* 0x000fe40000410000 */
[-C--:B------:R-:W-:Y:S01]  /*8d20*/  FMUL.FTZ R6, R33, R105.reuse ;  /* 0x0000006921067220 */ /* 0x080fe20000410000 */
[----:B------:R-:W0:Y:S01]  /*8d30*/  LDS.U16 R13, [R4+0x1a] ;  /* 0x00001a00040d7984 */ /* 0x000e220000000400 */
[----:B------:R-:W-:-:S03]  /*8d40*/  FMUL.FTZ R12, R32, R105 ;  /* 0x00000069200c7220 */ /* 0x000fc60000410000 */
[----:B------:R-:W-:Y:S04]  /*8d50*/  LDS.U16 R10, [R4+0x1c] ;  /* 0x00001c00040a7984 */ /* 0x000fe80000000400 */
[----:B------:R-:W0:Y:S04]  /*8d60*/  LDS.U16 R11, [R4+0x1e] ;  /* 0x00001e00040b7984 */ /* 0x000e280000000400 */
[----:B-1----:R-:W-:Y:S04]  /*8d70*/  LDS.U16 R9, [R4+0x20] ;  /* 0x0000200004097984 */ /* 0x002fe80000000400 */
[----:B------:R-:W1:Y:S04]  /*8d80*/  LDS.U16 R8, [R4+0x22] ;  /* 0x0000220004087984 */ /* 0x000e680000000400 */
[----:B------:R-:W0:Y:S04]  /*8d90*/  LDS.U16 R180, [R4+0x24] ;  /* 0x0000240004b47984 */ /* 0x000e280000000400 */
[----:B------:R-:W0:Y:S01]  /*8da0*/  LDS.U16 R179, [R4+0x26] ;  /* 0x0000260004b37984 */ /* 0x000e220000000400 */
[----:B---3--:R-:W-:-:S03]  /*8db0*/  PRMT R31, RZ, 0x5410, R28 ;  /* 0x00005410ff1f7816 */ /* 0x008fc6000000001c */
[----:B------:R-:W-:Y:S04]  /*8dc0*/  LDS.U16 R178, [R4+0x28] ;  /* 0x0000280004b27984 */ /* 0x000fe80000000400 */
[----:B------:R-:W3:Y:S04]  /*8dd0*/  LDS.U16 R177, [R4+0x2a] ;  /* 0x00002a0004b17984 */ /* 0x000ee80000000400 */
        /* <DEDUP_REMOVED lines=10> */
[----:B------:R3:W-:Y:S04]  /*8e80*/  STS.64 [R5.X8+0x1d10], R64 ;  /* 0x001d104005007388 */ /* 0x0007e80000008a00 */
[----:B------:R-:W5:Y:S01]  /*8e90*/  LDG.E.64 R68, [R68.64] ;  /* 0x0000002044447981 */ /* 0x000f62000c1e1b00 */
[----:B------:R-:W-:-:S02]  /*8ea0*/  FMUL.FTZ R247, R31, R6 ;  /* 0x000000061ff77220 */ /* 0x000fc40000410000 */
[----:B------:R-:W-:Y:S01]  /*8eb0*/  FMUL.FTZ R245, R31, R12 ;  /* 0x0000000c1ff57220 */ /* 0x000fe20000410000 */
[----:B------:R-:W-:Y:S01]  /*8ec0*/  PRMT R29, RZ, 0x5410, R29 ;  /* 0x00005410ff1d7816 */ /* 0x000fe2000000001d */
[C---:B------:R-:W-:Y:S01]  /*8ed0*/  FMUL.FTZ R6, R207.reuse, R247 ;  /* 0x000000f7cf067220 */ /* 0x040fe20000410000 */
[----:B------:R-:W-:Y:S01]  /*8ee0*/  PRMT R30, RZ, 0x5410, R30 ;  /* 0x00005410ff1e7816 */ /* 0x000fe2000000001e */
[----:B------:R-:W-:Y:S01]  /*8ef0*/  HFMA2.MMA R2, -RZ, RZ, 0, 9.5367431640625e-07 ;  /* 0x00000010ff027435 */ /* 0x000fe200000001ff */
[----:B---3--:R-:W-:Y:S01]  /*8f00*/  FMUL.FTZ R5, R207, R245 ;  /* 0x000000f5cf057220 */ /* 0x008fe20000410000 */
[----:B------:R-:W-:Y:S01]  /*8f10*/  PRMT R28, RZ, 0x5410, R25 ;  /* 0x00005410ff1c7816 */ /* 0x000fe20000000019 */
[C---:B------:R-:W-:Y:S02]  /*8f20*/  FMUL.FTZ R206, R15.reuse, R206 ;  /* 0x000000ce0fce7220 */ /* 0x040fe40000410000 */
[----:B------:R-:W-:Y:S02]  /*8f30*/  FMUL.FTZ R205, R15, R205 ;  /* 0x000000cd0fcd7220 */ /* 0x000fe40000410000 */
[----:B0-----:R-:W-:-:S02]  /*8f40*/  FMUL.FTZ R200, R7, R200 ;  /* 0x000000c807c87220 */ /* 0x001fc40000410000 */
[----:B------:R-:W-:Y:S02]  /*8f50*/  FMUL.FTZ R199, R7, R199 ;  /* 0x000000c707c77220 */ /* 0x000fe40000410000 */
[-C--:B------:R-:W-:Y:S02]  /*8f60*/  FMUL.FTZ R244, R29, R104.reuse ;  /* 0x000000681df47220 */ /* 0x080fe40000410000 */
[----:B------:R-:W-:Y:S02]  /*8f70*/  FFMA.FTZ R15, R208, R245, R6 ;  /* 0x000000f5d00f7223 */ /* 0x000fe40000010006 */
[----:B------:R-:W-:Y:S02]  /*8f80*/  FMUL.FTZ R246, R30, R104 ;  /* 0x000000681ef67220 */ /* 0x000fe40000410000 */
[----:B------:R-:W-:Y:S02]  /*8f90*/  FFMA.FTZ R7, R208, R247, -R5 ;  /* 0x000000f7d0077223 */ /* 0x000fe40000010805 */
[----:B------:R-:W-:-:S02]  /*8fa0*/  FFMA.FTZ R15, R28, R244, R15 ;  /* 0x000000f41c0f7223 */ /* 0x000fc4000001000f */
[----:B------:R-:W-:Y:S01]  /*8fb0*/  FFMA.FTZ R7, R28, R246, R7 ;  /* 0x000000f61c077223 */ /* 0x000fe20000010007 */
[----:B------:R-:W-:Y:S01]  /*8fc0*/  CS2R R66, SRZ ;  /* 0x0000000000427805 */ /* 0x000fe2000001ff00 */
[----:B------:R-:W-:Y:S01]  /*8fd0*/  PRMT R27, RZ, 0x5410, R27 ;  /* 0x00005410ff1b7816 */ /* 0x000fe2000000001b */
[----:B------:R-:W-:Y:S01]  /*8fe0*/  @!P1 IMAD.WIDE R2, R3, R2, UR40 ;  /* 0x0000002803029e25 */ /* 0x000fe2000f8e0202 */
[----:B------:R-:W-:Y:S01]  /*8ff0*/  BAR.SYNC.DEFER_BLOCKING 0x0 ;  /* 0x0000000000007b1d */ /* 0x000fe20000010000 */
[----:B------:R-:W-:Y:S02]  /*9000*/  PRMT R26, RZ, 0x5410, R26 ;  /* 0x00005410ff1a7816 */ /* 0x000fe4000000001a */
[C---:B------:R-:W-:Y:S02]  /*9010*/  FMUL.FTZ R204, R16.reuse, R204 ;  /* 0x000000cc10cc7220 */ /* 0x040fe40000410000 */
[----:B------:R-:W-:Y:S02]  /*9020*/  FMUL.FTZ R203, R16, R203 ;  /* 0x000000cb10cb7220 */ /* 0x000fe40000410000 */
[----:B------:R-:W-:-:S02]  /*9030*/  FMUL.FTZ R12, R205, R15 ;  /* 0x0000000fcd0c7220 */ /* 0x000fc40000410000 */
[----:B------:R-:W-:Y:S01]  /*9040*/  FMUL.FTZ R16, R205, R7 ;  /* 0x00000007cd107220 */ /* 0x000fe20000410000 */
[----:B----4-:R-:W-:Y:S01]  /*9050*/  PRMT R25, RZ, 0x5410, R21 ;  /* 0x00005410ff197816 */ /* 0x010fe20000000015 */
[----:B------:R-:W-:Y:S02]  /*9060*/  FMUL.FTZ R5, R0, R95 ;  /* 0x0000005f00057220 */ /* 0x000fe40000410000 */
[C---:B------:R-:W-:Y:S02]  /*9070*/  FFMA.FTZ R12, R206.reuse, R7, -R12 ;  /* 0x00000007ce0c7223 */ /* 0x040fe4000001080c */
[----:B------:R-:W-:Y:S02]  /*9080*/  FMUL.FTZ R243, R27, R103 ;  /* 0x000000671bf37220 */ /* 0x000fe40000410000 */
[----:B------:R-:W-:Y:S02]  /*9090*/  FFMA.FTZ R16, R206, R15, R16 ;  /* 0x0000000fce107223 */ /* 0x000fe40000010010 */
[----:B------:R-:W-:Y:S01]  /*90a0*/  FMUL.FTZ R242, R26, R103 ;  /* 0x000000671af27220 */ /* 0x000fe20000410000 */
[----:B------:R-:W0:Y:S01]  /*90b0*/  MUFU.EX2 R5, R5 ;  /* 0x0000000500057308 */ /* 0x000e220000000800 */
[C---:B------:R-:W-:Y:S01]  /*90c0*/  FFMA.FTZ R12, R25.reuse, R243, R12 ;  /* 0x000000f3190c7223 */ /* 0x040fe2000001000c */
[----:B------:R3:W5:Y:S01]  /*90d0*/  @!P1 LDG.E.64 R66, [R2.64+0x8] ;  /* 0x0000082002429981 */ /* 0x000762000c1e1b00 */
[----:B------:R-:W-:Y:S01]  /*90e0*/  FFMA.FTZ R16, R25, R242, R16 ;  /* 0x000000f219107223 */ /* 0x000fe20000010010 */
[----:B------:R-:W-:Y:S01]  /*90f0*/  PRMT R24, RZ, 0x5410, R24 ;  /* 0x00005410ff187816 */ /* 0x000fe20000000018 */
[----:B------:R-:W-:-:S02]  /*9100*/  FMUL.FTZ R21, R203, R12 ;  /* 0x0000000ccb157220 */ /* 0x000fc40000410000 */
[----:B---3--:R-:W-:Y:S02]  /*9110*/  FMUL.FTZ R3, R0, R96 ;  /* 0x0000006000037220 */ /* 0x008fe40000410000 */
[----:B------:R-:W-:-:S04]  /*9120*/  FMUL.FTZ R15, R203, R16 ;  /* 0x00000010cb0f7220 */ /* 0x000fc80000410000 */
[----:B------:R-:W3:Y:S01]  /*9130*/  MUFU.EX2 R3, R3 ;  /* 0x0000000300037308 */ /* 0x000ee20000000800 */
[C---:B------:R-:W-:Y:S01]  /*9140*/  FFMA.FTZ R21, R204.reuse, R16, R21 ;  /* 0x00000010cc157223 */ /* 0x040fe20000010015 */
[----:B------:R-:W-:Y:S01]  /*9150*/  PRMT R23, RZ, 0x5410, R23 ;  /* 0x00005410ff177816 */ /* 0x000fe20000000017 */
[----:B------:R-:W-:Y:S01]  /*9160*/  FFMA.FTZ R15, R204, R12, -R15 ;  /* 0x0000000ccc0f7223 */ /* 0x000fe2000001080f */
[----:B--2---:R-:W-:Y:S01]  /*9170*/  PRMT R22, RZ, 0x5410, R22 ;  /* 0x00005410ff167816 */ /* 0x004fe20000000016 */
[-C--:B------:R-:W-:Y:S01]  /*9180*/  FMUL.FTZ R141, R24, R102.reuse ;  /* 0x00000066188d7220 */ /* 0x080fe20000410000 */
[----:B------:R-:W2:Y:S01]  /*9190*/  LDL R16, [R1+0x4] ;  /* 0x0000040001107983 */ /* 0x000ea20000100800 */
[----:B------:R-:W-:Y:S02]  /*91a0*/  FMUL.FTZ R142, R23, R102 ;  /* 0x00000066178e7220 */ /* 0x000fe40000410000 */
[----:B------:R-:W-:Y:S02]  /*91b0*/  FFMA.FTZ R15, R22, R141, R15 ;  /* 0x0000008d160f7223 */ /* 0x000fe4000001000f */
[----:B0-----:R-:W-:-:S02]  /*91c0*/  FMUL.FTZ R190, R5, R190 ;  /* 0x000000be05be7220 */ /* 0x001fc40000410000 */
[----:B------:R-:W-:Y:S02]  /*91d0*/  FMUL.FTZ R189, R5, R189 ;  /* 0x000000bd05bd7220 */ /* 0x000fe40000410000 */
[----:B------:R-:W-:Y:S02]  /*91e0*/  FFMA.FTZ R21, R22, R142, R21 ;  /* 0x0000008e16157223 */ /* 0x000fe40000010015 */
[----:B------:R-:W-:Y:S02]  /*91f0*/  FMUL.FTZ R5, R201, R15 ;  /* 0x0000000fc9057220 */ /* 0x000fe40000410000 */
[C---:B---3--:R-:W-:Y:S02]  /*9200*/  FMUL.FTZ R192, R3.reuse, R192 ;  /* 0x000000c003c07220 */ /* 0x048fe40000410000 */
[----:B------:R-:W-:Y:S02]  /*9210*/  FMUL.FTZ R191, R3, R191 ;  /* 0x000000bf03bf7220 */ /* 0x000fe40000410000 */
[----:B------:R-:W-:-:S02]  /*9220*/  FMUL.FTZ R3, R201, R21 ;  /* 0x00000015c9037220 */ /* 0x000fc40000410000 */
[----:B------:R-:W-:Y:S01]  /*9230*/  FFMA.FTZ R5, R202, R21, R5 ;  /* 0x00000015ca057223 */ /* 0x000fe20000010005 */
[----:B------:R-:W-:Y:S02]  /*9240*/  PRMT R21, RZ, 0x5410, R70 ;  /* 0x00005410ff157816 */ /* 0x000fe40000000046 */
[----:B------:R-:W3:Y:S01]  /*9250*/  LDL R70, [R1] ;  /* 0x0000000001467983 */ /* 0x000ee20000100800 */
[----:B------:R-:W-:-:S06]  /*9260*/  FMUL.FTZ R2, R0, R97 ;  /* 0x0000006100027220 */ /* 0x000fcc0000410000 */
[----:B------:R-:W0:Y:S01]  /*9270*/  MUFU.EX2 R2, R2 ;  /* 0x0000000200027308 */ /* 0x000e220000000800 */
[----:B------:R-:W-:-:S07]  /*9280*/  FMUL.FTZ R6, R0, R94 ;  /* 0x0000005e00067220 */ /* 0x000fce0000410000 */
[----:B------:R-:W4:Y:S01]  /*9290*/  MUFU.EX2 R6, R6 ;  /* 0x0000000600067308 */ /* 0x000f220000000800 */
[C---:B0-----:R-:W-:Y:S02]  /*92a0*/  FMUL.FTZ R194, R2.reuse, R194 ;  /* 0x000000c202c27220 */ /* 0x041fe40000410000 */
[----:B------:R-:W-:Y:S02]  /*92b0*/  FMUL.FTZ R193, R2, R193 ;  /* 0x000000c102c17220 */ /* 0x000fe40000410000 */
[----:B------:R-:W-:-:S06]  /*92c0*/  FMUL.FTZ R2, R0, R93 ;  /* 0x0000005d00027220 */ /* 0x000fcc0000410000 */
[----:B------:R-:W0:Y:S01]  /*92d0*/  MUFU.EX2 R2, R2 ;  /* 0x0000000200027308 */ /* 0x000e220000000800 */
[----:B------:R-:W-:Y:S01]  /*92e0*/  FMUL.FTZ R4, R92, UR43 ;  /* 0x0000002b5c047c20 */ /* 0x000fe20008410000 */
[----:B------:R-:W-:Y:S02]  /*92f0*/  PRMT R20, RZ, 0x5410, R20 ;  /* 0x00005410ff147816 */ /* 0x000fe40000000014 */
[----:B------:R-:W-:Y:S01]  /*9300*/  PRMT R19, RZ, 0x5410, R19 ;  /* 0x00005410ff137816 */ /* 0x000fe20000000013 */
[----:B------:R-:W-:Y:S02]  /*9310*/  FMUL.RZ R4, R4, 0.15915493667125701904 ;  /* 0x3e22f98304047820 */ /* 0x000fe4000040c000 */
[----:B------:R-:W-:Y:S02]  /*9320*/  FMUL.FTZ R7, R0, R92 ;  /* 0x0000005c00077220 */ /* 0x000fe40000410000 */
[C---:B----4-:R-:W-:Y:S02]  /*9330*/  FMUL.FTZ R188, R6.reuse, R188 ;  /* 0x000000bc06bc7220 */ /* 0x050fe40000410000 */
[----:B------:R-:W-:-:S02]  /*9340*/  FMUL.FTZ R187, R6, R187 ;  /* 0x000000bb06bb7220 */ /* 0x000fc40000410000 */
[----:B------:R-:W-:Y:S02]  /*9350*/  FFMA.FTZ R6, R202, R15, -R3 ;  /* 0x0000000fca067223 */ /* 0x000fe40000010803 */
[-C--:B------:R-:W-:Y:S02]  /*9360*/  FMUL.FTZ R143, R20, R101.reuse ;  /* 0x00000065148f7220 */ /* 0x080fe40000410000 */
[----:B------:R-:W-:Y:S01]  /*9370*/  FMUL.FTZ R144, R19, R101 ;  /* 0x0000006513907220 */ /* 0x000fe20000410000 */
[----:B------:R-:W-:Y:S01]  /*9380*/  MUFU.COS R184, R4 ;  /* 0x0000000400b87308 */ /* 0x000fe20000000000 */
[C---:B------:R-:W-:Y:S02]  /*9390*/  FFMA.FTZ R6, R21.reuse, R143, R6 ;  /* 0x0000008f15067223 */ /* 0x040fe40000010006 */
[C---:B0-----:R-:W-:Y:S02]  /*93a0*/  FMUL.FTZ R186, R2.reuse, R186 ;  /* 0x000000ba02ba7220 */ /* 0x041fe40000410000 */
[----:B------:R-:W-:Y:S01]  /*93b0*/  FMUL.FTZ R185, R2, R185 ;  /* 0x000000b902b97220 */ /* 0x000fe20000410000 */
[----:B------:R-:W-:Y:S01]  /*93c0*/  PRMT R17, RZ, 0x5410, R17 ;  /* 0x00005410ff117816 */ /* 0x000fe20000000011 */
[----:B------:R-:W-:Y:S01]  /*93d0*/  FMUL.FTZ R2, R64, R207 ;  /* 0x000000cf40027220 */ /* 0x000fe20000410000 */
[----:B------:R-:W0:Y:S01]  /*93e0*/  MUFU.EX2 R7, R7 ;  /* 0x0000000700077308 */ /* 0x000e220000000800 */
[----:B------:R-:W-:Y:S01]  /*93f0*/  FFMA.FTZ R12, R21, R144, R5 ;  /* 0x00000090150c7223 */ /* 0x000fe20000010005 */
[----:B------:R-:W-:Y:S01]  /*9400*/  PRMT R18, RZ, 0x5410, R18 ;  /* 0x00005410ff127816 */ /* 0x000fe20000000012 */
[----:B------:R-:W-:-:S05]  /*9410*/  FMUL.FTZ R71, R199, R6 ;  /* 0x00000006c7477220 */ /* 0x000fca0000410000 */
[----:B------:R-:W4:Y:S01]  /*9420*/  MUFU.SIN R4, R4 ;  /* 0x0000000400047308 */ /* 0x000f220000000400 */
[C---:B------:R-:W-:Y:S02]  /*9430*/  FMUL.FTZ R3, R65.reuse, R207 ;  /* 0x000000cf41037220 */ /* 0x040fe40000410000 */
[----:B------:R-:W-:Y:S02]  /*9440*/  FFMA.FTZ R2, R65, R208, R2 ;  /* 0x000000d041027223 */ /* 0x000fe40000010002 */
[-C--:B------:R-:W-:Y:S02]  /*9450*/  FMUL.FTZ R15, R199, R12.reuse ;  /* 0x0000000cc70f7220 */ /* 0x080fe40000410000 */
[----:B------:R-:W-:Y:S02]  /*9460*/  FFMA.FTZ R71, R200, R12, R71 ;  /* 0x0000000cc8477223 */ /* 0x000fe40000010047 */
[----:B------:R-:W-:Y:S02]  /*9470*/  FMUL.FTZ R146, R17, R100 ;  /* 0x0000006411927220 */ /* 0x000fe40000410000 */
[----:B------:R-:W-:-:S02]  /*9480*/  FFMA.FTZ R3, R64, R208, -R3 ;  /* 0x000000d040037223 */ /* 0x000fc40000010803 */
[C---:B------:R-:W-:Y:S02]  /*9490*/  FMUL.FTZ R5, R205.reuse, R2 ;  /* 0x00000002cd057220 */ /* 0x040fe40000410000 */
[----:B------:R-:W-:Y:S02]  /*94a0*/  FFMA.FTZ R15, R200, R6, -R15 ;  /* 0x00000006c80f7223 */ /* 0x000fe4000001080f */
[----:B------:R-:W-:Y:S02]  /*94b0*/  FMUL.FTZ R145, R18, R100 ;  /* 0x0000006412917220 */ /* 0x000fe40000410000 */
[-C--:B------:R-:W-:Y:S02]  /*94c0*/  FFMA.FTZ R5, R206, R3.reuse, -R5 ;  /* 0x00000003ce057223 */ /* 0x080fe40000010805 */
[----:B------:R-:W-:Y:S01]  /*94d0*/  FMUL.FTZ R3, R205, R3 ;  /* 0x00000003cd037220 */ /* 0x000fe20000410000 */
[----:B------:R-:W-:Y:S01]  /*94e0*/  PRMT R13, RZ, 0x5410, R13 ;  /* 0x00005410ff0d7816 */ /* 0x000fe2000000000d */
[----:B0-----:R-:W-:-:S02]  /*94f0*/  FMUL.FTZ R184, R7, R184 ;  /* 0x000000b807b87220 */ /* 0x001fc40000410000 */
[----:B----4-:R-:W-:Y:S01]  /*9500*/  FMUL.FTZ R183, R7, R4 ;  /* 0x0000000407b77220 */ /* 0x010fe20000410000 */
[----:B------:R-:W-:Y:S01]  /*9510*/  PRMT R14, RZ, 0x5410, R14 ;  /* 0x00005410ff0e7816 */ /* 0x000fe2000000000e */
[----:B------:R-:W-:Y:S02]  /*9520*/  FFMA.FTZ R3, R206, R2, R3 ;  /* 0x00000002ce037223 */ /* 0x000fe40000010003 */
[----:B------:R-:W-:Y:S02]  /*9530*/  FMUL.FTZ R4, R203, R5 ;  /* 0x00000005cb047220 */ /* 0x000fe40000410000 */
[----:B------:R-:W-:Y:S02]  /*9540*/  FMUL.FTZ R148, R13, R99 ;  /* 0x000000630d947220 */ /* 0x000fe40000410000 */
[-C--:B------:R-:W-:Y:S02]  /*9550*/  FMUL.FTZ R2, R203, R3.reuse ;  /* 0x00000003cb027220 */ /* 0x080fe40000410000 */
[----:B------:R-:W-:-:S02]  /*9560*/  FFMA.FTZ R4, R204, R3, R4 ;  /* 0x00000003cc047223 */ /* 0x000fc40000010004 */
[----:B------:R-:W-:Y:S02]  /*9570*/  FMUL.FTZ R147, R14, R99 ;  /* 0x000000630e937220 */ /* 0x000fe40000410000 */
[----:B------:R-:W-:Y:S02]  /*9580*/  FFMA.FTZ R5, R204, R5, -R2 ;  /* 0x00000005cc057223 */ /* 0x000fe40000010802 */
[----:B------:R-:W-:Y:S01]  /*9590*/  FMUL.FTZ R3, R201, R4 ;  /* 0x00000004c9037220 */ /* 0x000fe20000410000 */
[----:B------:R-:W-:Y:S01]  /*95a0*/  PRMT R11, RZ, 0x5410, R11 ;  /* 0x00005410ff0b7816 */ /* 0x000fe2000000000b */
[----:B------:R-:W-:Y:S01]  /*95b0*/  FMUL.FTZ R2, R91, UR43 ;  /* 0x0000002b5b027c20 */ /* 0x000fe20008410000 */
[----:B------:R-:W-:-:S03]  /*95c0*/  PRMT R10, RZ, 0x5410, R10 ;  /* 0x00005410ff0a7816 */ /* 0x000fc6000000000a */
[----:B------:R-:W-:Y:S02]  /*95d0*/  FMUL.RZ R181, R2, 0.15915493667125701904 ;  /* 0x3e22f98302b57820 */ /* 0x000fe4000040c000 */
[-C--:B------:R-:W-:Y:S02]  /*95e0*/  FMUL.FTZ R150, R11, R98.reuse ;  /* 0x000000620b967220 */ /* 0x080fe40000410000 */
[----:B------:R-:W-:Y:S02]  /*95f0*/  FMUL.FTZ R2, R0, R91 ;  /* 0x0000005b00027220 */ /* 0x000fe40000410000 */
[----:B------:R-:W-:Y:S01]  /*9600*/  FMUL.FTZ R149, R10, R98 ;  /* 0x000000620a957220 */ /* 0x000fe20000410000 */
[----:B-1----:R-:W-:-:S03]  /*9610*/  PRMT R8, RZ, 0x5410, R8 ;  /* 0x00005410ff087816 */ /* 0x002fc60000000008 */
[----:B------:R-:W-:Y:S01]  /*9620*/  MUFU.EX2 R2, R2 ;  /* 0x0000000200027308 */ /* 0x000fe20000000800 */
[----:B------:R-:W-:Y:S01]  /*9630*/  PRMT R9, RZ, 0x5410, R9 ;  /* 0x00005410ff097816 */ /* 0x000fe20000000009 */
[----:B------:R-:W-:-:S04]  /*9640*/  FMUL.FTZ R152, R8, R97 ;  /* 0x0000006108987220 */ /* 0x000fc80000410000 */
[----:B------:R-:W-:Y:S01]  /*9650*/  FMUL.FTZ R151, R9, R97 ;  /* 0x0000006109977220 */ /* 0x000fe20000410000 */
[----:B------:R-:W-:Y:S02]  /*9660*/  PRMT R180, RZ, 0x5410, R180 ;  /* 0x00005410ffb47816 */ /* 0x000fe400000000b4 */
[----:B------:R-:W-:-:S03]  /*9670*/  PRMT R179, RZ, 0x5410, R179 ;  /* 0x00005410ffb37816 */ /* 0x000fc600000000b3 */
[-C--:B------:R-:W-:Y:S02]  /*9680*/  FMUL.FTZ R153, R180, R96.reuse ;  /* 0x00000060b4997220 */ /* 0x080fe40000410000 */
[----:B------:R-:W-:Y:S01]  /*9690*/  FMUL.FTZ R229, R179, R96 ;  /* 0x00000060b3e57220 */ /* 0x000fe20000410000 */
[----:B------:R-:W-:Y:S02]  /*96a0*/  PRMT R177, RZ, 0x5410, R177 ;  /* 0x00005410ffb17816 */ /* 0x000fe400000000b1 */
[----:B------:R-:W-:-:S03]  /*96b0*/  PRMT R178, RZ, 0x5410, R178 ;  /* 0x00005410ffb27816 */ /* 0x000fc600000000b2 */
[-C--:B------:R-:W-:Y:S02]  /*96c0*/  FMUL.FTZ R231, R177, R95.reuse ;  /* 0x0000005fb1e77220 */ /* 0x080fe40000410000 */
[----:B------:R-:W-:Y:S01]  /*96d0*/  FMUL.FTZ R230, R178, R95 ;  /* 0x0000005fb2e67220 */ /* 0x000fe20000410000 */
[----:B------:R-:W-:Y:S02]  /*96e0*/  PRMT R174, RZ, 0x5410, R174 ;  /* 0x00005410ffae7816 */ /* 0x000fe400000000ae */
[----:B------:R-:W-:Y:S02]  /*96f0*/  PRMT R175, RZ, 0x5410, R175 ;  /* 0x00005410ffaf7816 */ /* 0x000fe400000000af */
[----:B------:R-:W-:Y:S01]  /*9700*/  PRMT R176, RZ, 0x5410, R110 ;  /* 0x00005410ffb07816 */ /* 0x000fe2000000006e */
[-C--:B------:R-:W-:Y:S02]  /*9710*/  FMUL.FTZ R232, R174, R94.reuse ;  /* 0x0000005eaee87220 */ /* 0x080fe40000410000 */
[----:B------:R-:W-:-:S02]  /*9720*/  FMUL.FTZ R233, R175, R94 ;  /* 0x0000005eafe97220 */ /* 0x000fc40000410000 */
[----:B------:R-:W-:Y:S01]  /*9730*/  FMUL.FTZ R0, R0, R90 ;  /* 0x0000005a00007220 */ /* 0x000fe20000410000 */
[----:B------:R-:W-:Y:S02]  /*9740*/  PRMT R173, RZ, 0x5410, R173 ;  /* 0x00005410ffad7816 */ /* 0x000fe400000000ad */
[----:B------:R-:W-:-:S03]  /*9750*/  PRMT R172, RZ, 0x5410, R172 ;  /* 0x00005410ffac7816 */ /* 0x000fc600000000ac */
[----:B------:R-:W-:Y:S01]  /*9760*/  MUFU.EX2 R0, R0 ;  /* 0x0000000000007308 */ /* 0x000fe20000000800 */
[-C--:B------:R-:W-:Y:S02]  /*9770*/  FMUL.FTZ R234, R173, R93.reuse ;  /* 0x0000005dadea7220 */ /* 0x080fe40000410000 */
[----:B------:R-:W-:Y:S01]  /*9780*/  FMUL.FTZ R235, R172, R93 ;  /* 0x0000005daceb7220 */ /* 0x000fe20000410000 */
[----:B------:R-:W-:Y:S02]  /*9790*/  PRMT R169, RZ, 0x5410, R169 ;  /* 0x00005410ffa97816 */ /* 0x000fe400000000a9 */
[----:B--2---:R-:W-:-:S05]  /*97a0*/  PRMT R16, RZ, 0x5410, R16 ;  /* 0x00005410ff107816 */ /* 0x004fca0000000010 */
[C---:B------:R-:W-:Y:S02]  /*97b0*/  FFMA.FTZ R71, R16.reuse, R146, R71 ;  /* 0x0000009210477223 */ /* 0x040fe40000010047 */
[----:B------:R-:W-:Y:S02]  /*97c0*/  FFMA.FTZ R15, R16, R145, R15 ;  /* 0x00000091100f7223 */ /* 0x000fe4000001000f */
[C---:B------:R-:W-:Y:S02]  /*97d0*/  FMUL.FTZ R6, R197.reuse, R71 ;  /* 0x00000047c5067220 */ /* 0x040fe40000410000 */
[-C--:B------:R-:W-:Y:S02]  /*97e0*/  FMUL.FTZ R7, R197, R15.reuse ;  /* 0x0000000fc5077220 */ /* 0x080fe40000410000 */
[C---:B------:R-:W-:Y:S02]  /*97f0*/  FFMA.FTZ R12, R198.reuse, R15, -R6 ;  /* 0x0000000fc60c7223 */ /* 0x040fe40000010806 */
[----:B------:R-:W-:Y:S01]  /*9800*/  FFMA.FTZ R7, R198, R71, R7 ;  /* 0x00000047c6077223 */ /* 0x000fe20000010007 */
[----:B---3--:R-:W-:-:S05]  /*9810*/  PRMT R15, RZ, 0x5410, R70 ;  /* 0x00005410ff0f7816 */ /* 0x008fca0000000046 */
[C---:B------:R-:W-:Y:S02]  /*9820*/  FFMA.FTZ R7, R15.reuse, R148, R7 ;  /* 0x000000940f077223 */ /* 0x040fe40000010007 */
[----:B------:R-:W-:Y:S02]  /*9830*/  FFMA.FTZ R12, R15, R147, R12 ;  /* 0x000000930f0c7223 */ /* 0x000fe4000001000c */
[----:B------:R-:W-:Y:S02]  /*9840*/  FMUL.FTZ R71, R195, R7 ;  /* 0x00000007c3477220 */ /* 0x000fe40000410000 */
[-C--:B------:R-:W-:Y:S02]  /*9850*/  FFMA.FTZ R6, R202, R5.reuse, -R3 ;  /* 0x00000005ca067223 */ /* 0x080fe40000010803 */
[----:B------:R-:W-:Y:S02]  /*9860*/  FMUL.FTZ R5, R201, R5 ;  /* 0x00000005c9057220 */ /* 0x000fe40000410000 */
[----:B------:R-:W-:-:S02]  /*9870*/  FMUL.FTZ R70, R195, R12 ;  /* 0x0000000cc3467220 */ /* 0x000fc40000410000 */
[----:B------:R-:W-:Y:S01]  /*9880*/  FFMA.FTZ R71, R196, R12, -R71 ;  /* 0x0000000cc4477223 */ /* 0x000fe20000010847 */
[----:B------:R-:W-:Y:S01]  /*9890*/  PRMT R12, RZ, 0x5410, R114 ;  /* 0x00005410ff0c7816 */ /* 0x000fe20000000072 */
[----:B------:R-:W-:Y:S02]  /*98a0*/  FFMA.FTZ R5, R202, R4, R5 ;  /* 0x00000004ca057223 */ /* 0x000fe40000010005 */
[----:B------:R-:W-:Y:S02]  /*98b0*/  FFMA.FTZ R7, R196, R7, R70 ;  /* 0x00000007c4077223 */ /* 0x000fe40000010046 */
[C---:B------:R-:W-:Y:S02]  /*98c0*/  FMUL.FTZ R4, R199.reuse, R6 ;  /* 0x00000006c7047220 */ /* 0x040fe40000410000 */
[----:B------:R-:W-:Y:S02]  /*98d0*/  FFMA.FTZ R70, R12, R150, R7 ;  /* 0x000000960c467223 */ /* 0x000fe40000010007 */
[----:B------:R-:W-:-:S02]  /*98e0*/  FMUL.FTZ R7, R199, R5 ;  /* 0x00000005c7077220 */ /* 0x000fc40000410000 */
[----:B------:R-:W-:Y:S01]  /*98f0*/  FFMA.FTZ R4, R200, R5, R4 ;  /* 0x00000005c8047223 */ /* 0x000fe20000010004 */
[----:B------:R-:W0:Y:S01]  /*9900*/  MUFU.COS R3, R181 ;  /* 0x000000b500037308 */ /* 0x000e220000000000 */
[----:B------:R-:W-:Y:S02]  /*9910*/  FFMA.FTZ R71, R12, R149, R71 ;  /* 0x000000950c477223 */ /* 0x000fe40000010047 */
[----:B------:R-:W-:Y:S02]  /*9920*/  FMUL.FTZ R130, R193, R70 ;  /* 0x00000046c1827220 */ /* 0x000fe40000410000 */
[----:B------:R-:W-:Y:S02]  /*9930*/  FFMA.FTZ R7, R200, R6, -R7 ;  /* 0x00000006c8077223 */ /* 0x000fe40000010807 */
[----:B------:R-:W-:Y:S02]  /*9940*/  FMUL.FTZ R5, R197, R4 ;  /* 0x00000004c5057220 */ /* 0x000fe40000410000 */
[----:B------:R-:W-:-:S02]  /*9950*/  FMUL.FTZ R131, R193, R71 ;  /* 0x00000047c1837220 */ /* 0x000fc40000410000 */
[----:B------:R-:W-:Y:S02]  /*9960*/  FFMA.FTZ R130, R194, R71, -R130 ;  /* 0x00000047c2827223 */ /* 0x000fe40000010882 */
[-C--:B------:R-:W-:Y:S02]  /*9970*/  FFMA.FTZ R5, R198, R7.reuse, -R5 ;  /* 0x00000007c6057223 */ /* 0x080fe40000010805 */
[----:B------:R-:W-:Y:S01]  /*9980*/  FMUL.FTZ R71, R197, R7 ;  /* 0x00000007c5477220 */ /* 0x000fe20000410000 */
[----:B------:R-:W-:Y:S01]  /*9990*/  PRMT R7, RZ, 0x5410, R113 ;  /* 0x00005410ff077816 */ /* 0x000fe20000000071 */
[----:B------:R-:W-:Y:S01]  /*99a0*/  FFMA.FTZ R131, R194, R70, R131 ;  /* 0x00000046c2837223 */ /* 0x000fe20000010083 */
[----:B------:R-:W1:Y:S01]  /*99b0*/  MUFU.SIN R181, R181 ;  /* 0x000000b500b57308 */ /* 0x000e620000000400 */
[----:B------:R-:W-:Y:S02]  /*99c0*/  FFMA.FTZ R71, R198, R4, R71 ;  /* 0x00000004c6477223 */ /* 0x000fe40000010047 */
[----:B------:R-:W-:-:S02]  /*99d0*/  FFMA.FTZ R131, R7, R152, R131 ;  /* 0x0000009807837223 */ /* 0x000fc40000010083 */
[----:B------:R-:W-:Y:S02]  /*99e0*/  FFMA.FTZ R130, R7, R151, R130 ;  /* 0x0000009707827223 */ /* 0x000fe40000010082 */
[----:B0-----:R-:W-:Y:S02]  /*99f0*/  FMUL.FTZ R182, R2, R3 ;  /* 0x0000000302b67220 */ /* 0x001fe40000410000 */
[C---:B------:R-:W-:Y:S02]  /*9a00*/  FMUL.FTZ R139, R191.reuse, R131 ;  /* 0x00000083bf8b7220 */ /* 0x040fe40000410000 */
[-C--:B------:R-:W-:Y:S02]  /*9a10*/  FMUL.FTZ R4, R191, R130.reuse ;  /* 0x00000082bf047220 */ /* 0x080fe40000410000 */
[----:B------:R-:W-:Y:S01]  /*9a20*/  FMUL.FTZ R3, R195, R71 ;  /* 0x00000047c3037220 */ /* 0x000fe20000410000 */
[----:B------:R-:W-:Y:S01]  /*9a30*/  PRMT R6, RZ, 0x5410, R112 ;  /* 0x00005410ff067816 */ /* 0x000fe20000000070 */
[----:B------:R-:W-:-:S02]  /*9a40*/  FFMA.FTZ R139, R192, R130, -R139 ;  /* 0x00000082c08b7223 */ /* 0x000fc4000001088b */
[----:B------:R-:W-:Y:S02]  /*9a50*/  FFMA.FTZ R4, R192, R131, R4 ;  /* 0x00000083c0047223 */ /* 0x000fe40000010004 */
[-C--:B------:R-:W-:Y:S02]  /*9a60*/  FFMA.FTZ R3, R196, R5.reuse, -R3 ;  /* 0x00000005c4037223 */ /* 0x080fe40000010803 */
[----:B------:R-:W-:Y:S02]  /*9a70*/  FMUL.FTZ R5, R195, R5 ;  /* 0x00000005c3057220 */ /* 0x000fe40000410000 */
[C---:B------:R-:W-:Y:S02]  /*9a80*/  FFMA.FTZ R139, R6.reuse, R153, R139 ;  /* 0x00000099068b7223 */ /* 0x040fe4000001008b */
[----:B------:R-:W-:Y:S02]  /*9a90*/  FFMA.FTZ R70, R6, R229, R4 ;  /* 0x000000e506467223 */ /* 0x000fe40000010004 */
[----:B------:R-:W-:-:S02]  /*9aa0*/  FFMA.FTZ R5, R196, R71, R5 ;  /* 0x00000047c4057223 */ /* 0x000fc40000010005 */
[----:B------:R-:W-:Y:S02]  /*9ab0*/  FMUL.FTZ R4, R193, R3 ;  /* 0x00000003c1047220 */ /* 0x000fe40000410000 */
[----:B------:R-:W-:Y:S02]  /*9ac0*/  FMUL.FTZ R131, R189, R139 ;  /* 0x0000008bbd837220 */ /* 0x000fe40000410000 */
[----:B-1----:R-:W-:Y:S02]  /*9ad0*/  FMUL.FTZ R181, R2, R181 ;  /* 0x000000b502b57220 */ /* 0x002fe40000410000 */
[-C--:B------:R-:W-:Y:S02]  /*9ae0*/  FMUL.FTZ R2, R193, R5.reuse ;  /* 0x00000005c1027220 */ /* 0x080fe40000410000 */
[-C--:B------:R-:W-:Y:S02]  /*9af0*/  FMUL.FTZ R71, R189, R70.reuse ;  /* 0x00000046bd477220 */ /* 0x080fe40000410000 */
[----:B------:R-:W-:Y:S01]  /*9b00*/  FFMA.FTZ R4, R194, R5, R4 ;  /* 0x00000005c2047223 */ /* 0x000fe20000010004 */
[----:B------:R-:W-:Y:S01]  /*9b10*/  PRMT R5, RZ, 0x5410, R111 ;  /* 0x00005410ff057816 */ /* 0x000fe2000000006f */
[----:B------:R-:W-:-:S02]  /*9b20*/  FFMA.FTZ R130, R190, R70, R131 ;  /* 0x00000046be827223 */ /* 0x000fc40000010083 */
[----:B------:R-:W-:Y:S02]  /*9b30*/  FFMA.FTZ R3, R194, R3, -R2 ;  /* 0x00000003c2037223 */ /* 0x000fe40000010802 */
[----:B------:R-:W-:Y:S02]  /*9b40*/  FFMA.FTZ R71, R190, R139, -R71 ;  /* 0x0000008bbe477223 */ /* 0x000fe40000010847 */
[----:B------:R-:W-:Y:S02]  /*9b50*/  FMUL.FTZ R70, R191, R4 ;  /* 0x00000004bf467220 */ /* 0x000fe40000410000 */
[----:B------:R-:W-:Y:S02]  /*9b60*/  FMUL.FTZ R2, R90, UR43 ;  /* 0x0000002b5a027c20 */ /* 0x000fe40008410000 */
[----:B------:R-:W-:Y:S02]  /*9b70*/  FFMA.FTZ R130, R5, R231, R130 ;  /* 0x000000e705827223 */ /* 0x000fe40000010082 */
[----:B------:R-:W-:-:S02]  /*9b80*/  FFMA.FTZ R70, R192, R3, -R70 ;  /* 0x00000003c0467223 */ /* 0x000fc40000010846 */
[----:B------:R-:W-:Y:S02]  /*9b90*/  FFMA.FTZ R71, R5, R230, R71 ;  /* 0x000000e605477223 */ /* 0x000fe40000010047 */
[----:B------:R-:W-:Y:S02]  /*9ba0*/  FMUL.RZ R140, R2, 0.15915493667125701904 ;  /* 0x3e22f983028c7820 */ /* 0x000fe4000040c000 */
[----:B------:R-:W-:Y:S02]  /*9bb0*/  FMUL.FTZ R3, R191, R3 ;  /* 0x00000003bf037220 */ /* 0x000fe40000410000 */
[C---:B------:R-:W-:Y:S02]  /*9bc0*/  FMUL.FTZ R2, R187.reuse, R130 ;  /* 0x00000082bb027220 */ /* 0x040fe40000410000 */
[----:B------:R-:W-:Y:S02]  /*9bd0*/  FMUL.FTZ R139, R187, R71 ;  /* 0x00000047bb8b7220 */ /* 0x000fe40000410000 */
[----:B------:R-:W-:-:S02]  /*9be0*/  FFMA.FTZ R3, R192, R4, R3 ;  /* 0x00000004c0037223 */ /* 0x000fc40000010003 */
[C---:B------:R-:W-:Y:S02]  /*9bf0*/  FFMA.FTZ R131, R188.reuse, R71, -R2 ;  /* 0x00000047bc837223 */ /* 0x040fe40000010802 */
[C---:B------:R-:W-:Y:S02]  /*9c00*/  FMUL.FTZ R2, R189.reuse, R70 ;  /* 0x00000046bd027220 */ /* 0x040fe40000410000 */
[----:B------:R-:W-:Y:S02]  /*9c10*/  FFMA.FTZ R139, R188, R130, R139 ;  /* 0x00000082bc8b7223 */ /* 0x000fe4000001008b */
[-C--:B------:R-:W-:Y:S02]  /*9c20*/  FMUL.FTZ R71, R189, R3.reuse ;  /* 0x00000003bd477220 */ /* 0x080fe40000410000 */
[----:B------:R-:W-:Y:S02]  /*9c30*/  FFMA.FTZ R131, R176, R232, R131 ;  /* 0x000000e8b0837223 */ /* 0x000fe40000010083 */
[----:B------:R-:W-:-:S02]  /*9c40*/  FFMA.FTZ R2, R190, R3, R2 ;  /* 0x00000003be027223 */ /* 0x000fc40000010002 */
[----:B------:R-:W-:Y:S02]  /*9c50*/  FFMA.FTZ R139, R176, R233, R139 ;  /* 0x000000e9b08b7223 */ /* 0x000fe4000001008b */
[----:B------:R-:W-:Y:S02]  /*9c60*/  FFMA.FTZ R71, R190, R70, -R71 ;  /* 0x00000046be477223 */ /* 0x000fe40000010847 */
[----:B------:R-:W-:Y:S02]  /*9c70*/  FMUL.FTZ R70, R185, R131 ;  /* 0x00000083b9467220 */ /* 0x000fe40000410000 */
[----:B------:R-:W-:Y:S02]  /*9c80*/  FMUL.FTZ R4, R187, R2 ;  /* 0x00000002bb047220 */ /* 0x000fe40000410000 */
[-C--:B------:R-:W-:Y:S02]  /*9c90*/  FMUL.FTZ R3, R185, R139.reuse ;  /* 0x0000008bb9037220 */ /* 0x080fe40000410000 */
[----:B------:R-:W-:-:S02]  /*9ca0*/  FFMA.FTZ R139, R186, R139, R70 ;  /* 0x0000008bba8b7223 */ /* 0x000fc40000010046 */
[-C--:B------:R-:W-:Y:S02]  /*9cb0*/  FFMA.FTZ R70, R188, R71.reuse, -R4 ;  /* 0x00000047bc467223 */ /* 0x080fe40000010804 */
[----:B------:R-:W-:Y:S01]  /*9cc0*/  FMUL.FTZ R71, R187, R71 ;  /* 0x00000047bb477220 */ /* 0x000fe20000410000 */
[----:B------:R-:W-:Y:S01]  /*9cd0*/  PRMT R4, RZ, 0x5410, R109 ;  /* 0x00005410ff047816 */ /* 0x000fe2000000006d */
[----:B------:R-:W-:Y:S02]  /*9ce0*/  FFMA.FTZ R131, R186, R131, -R3 ;  /* 0x00000083ba837223 */ /* 0x000fe40000010803 */
[----:B------:R-:W0:Y:S01]  /*9cf0*/  MUFU.SIN R3, R140 ;  /* 0x0000008c00037308 */ /* 0x000e220000000400 */
[----:B------:R-:W-:Y:S02]  /*9d00*/  FFMA.FTZ R71, R188, R2, R71 ;  /* 0x00000002bc477223 */ /* 0x000fe40000010047 */
[----:B------:R-:W-:-:S05]  /*9d10*/  FFMA.FTZ R130, R4, R234, R131 ;  /* 0x000000ea04827223 */ /* 0x000fca0000010083 */
[----:B------:R-:W1:Y:S01]  /*9d20*/  MUFU.COS R171, R140 ;  /* 0x0000008c00ab7308 */ /* 0x000e620000000000 */
[C---:B------:R-:W-:Y:S02]  /*9d30*/  FMUL.FTZ R131, R185.reuse, R71 ;  /* 0x00000047b9837220 */ /* 0x040fe40000410000 */
[----:B------:R-:W-:Y:S02]  /*9d40*/  FFMA.FTZ R139, R4, R235, R139 ;  /* 0x000000eb048b7223 */ /* 0x000fe4000001008b */
[CC--:B------:R-:W-:Y:S02]  /*9d50*/  FFMA.FTZ R131, R186.reuse, R70.reuse, -R131 ;  /* 0x00000046ba837223 */ /* 0x0c0fe40000010883 */
[----:B------:R-:W-:Y:S01]  /*9d60*/  FMUL.FTZ R70, R185, R70 ;  /* 0x00000046b9467220 */ /* 0x000fe20000410000 */
[----:B------:R-:W-:Y:S01]  /*9d70*/  PRMT R168, RZ, 0x5410, R168 ;  /* 0x00005410ffa87816 */ /* 0x000fe200000000a8 */
[----:B------:R-:W-:Y:S02]  /*9d80*/  FMUL.FTZ R155, R183, R139 ;  /* 0x0000008bb79b7220 */ /* 0x000fe40000410000 */
[----:B------:R-:W-:-:S02]  /*9d90*/  FFMA.FTZ R70, R186, R71, R70 ;  /* 0x00000047ba467223 */ /* 0x000fc40000010046 */
[-C--:B------:R-:W-:Y:S02]  /*9da0*/  FMUL.FTZ R2, R183, R130.reuse ;  /* 0x00000082b7027220 */ /* 0x080fe40000410000 */
[C---:B0-----:R-:W-:Y:S01]  /*9db0*/  FMUL.FTZ R170, R0.reuse, R3 ;  /* 0x0000000300aa7220 */ /* 0x041fe20000410000 */
[----:B------:R-:W-:Y:S01]  /*9dc0*/  PRMT R3, RZ, 0x5410, R108 ;  /* 0x00005410ff037816 */ /* 0x000fe2000000006c */
[----:B-1----:R-:W-:Y:S02]  /*9dd0*/  FMUL.FTZ R171, R0, R171 ;  /* 0x000000ab00ab7220 */ /* 0x002fe40000410000 */
[----:B------:R-:W-:Y:S02]  /*9de0*/  FFMA.FTZ R155, R184, R130, -R155 ;  /* 0x00000082b89b7223 */ /* 0x000fe4000001089b */
[----:B------:R-:W-:Y:S02]  /*9df0*/  FMUL.FTZ R236, R169, R92 ;  /* 0x0000005ca9ec7220 */ /* 0x000fe40000410000 */
[----:B------:R-:W-:-:S02]  /*9e00*/  FMUL.FTZ R0, R183, R70 ;  /* 0x00000046b7007220 */ /* 0x000fc40000410000 */
[----:B------:R-:W-:Y:S02]  /*9e10*/  FFMA.FTZ R2, R184, R139, R2 ;  /* 0x0000008bb8027223 */ /* 0x000fe40000010002 */
[----:B------:R-:W-:Y:S02]  /*9e20*/  FMUL.FTZ R237, R168, R92 ;  /* 0x0000005ca8ed7220 */ /* 0x000fe40000410000 */
[----:B------:R-:W-:Y:S02]  /*9e30*/  FFMA.FTZ R155, R3, R236, R155 ;  /* 0x000000ec039b7223 */ /* 0x000fe4000001009b */
[-C--:B------:R-:W-:Y:S02]  /*9e40*/  FMUL.FTZ R71, R183, R131.reuse ;  /* 0x00000083b7477220 */ /* 0x080fe40000410000 */
[----:B------:R-:W-:Y:S02]  /*9e50*/  FFMA.FTZ R0, R184, R131, -R0 ;  /* 0x00000083b8007223 */ /* 0x000fe40000010800 */
[----:B------:R-:W-:Y:S01]  /*9e60*/  FFMA.FTZ R2, R3, R237, R2 ;  /* 0x000000ed03027223 */ /* 0x000fe20000010002 */
[----:B------:R-:W-:Y:S01]  /*9e70*/  PRMT R167, RZ, 0x5410, R167 ;  /* 0x00005410ffa77816 */ /* 0x000fe200000000a7 */
[----:B------:R-:W-:-:S02]  /*9e80*/  FMUL.FTZ R139, R181, R155 ;  /* 0x0000009bb58b7220 */ /* 0x000fc40000410000 */
[----:B------:R-:W-:Y:S02]  /*9e90*/  FFMA.FTZ R71, R184, R70, R71 ;  /* 0x00000046b8477223 */ /* 0x000fe40000010047 */
[C---:B------:R-:W-:Y:S02]  /*9ea0*/  FMUL.FTZ R70, R181.reuse, R0 ;  /* 0x00000000b5467220 */ /* 0x040fe40000410000 */
[CC--:B------:R-:W-:Y:S02]  /*9eb0*/  FMUL.FTZ R130, R181.reuse, R2.reuse ;  /* 0x00000002b5827220 */ /* 0x0c0fe40000410000 */
[C---:B------:R-:W-:Y:S01]  /*9ec0*/  FFMA.FTZ R139, R182.reuse, R2, R139 ;  /* 0x00000002b68b7223 */ /* 0x040fe2000001008b */
[----:B------:R-:W-:Y:S01]  /*9ed0*/  PRMT R2, RZ, 0x5410, R107 ;  /* 0x00005410ff027816 */ /* 0x000fe2000000006b */
[-C--:B------:R-:W-:Y:S01]  /*9ee0*/  FMUL.FTZ R131, R181, R71.reuse ;  /* 0x00000047b5837220 */ /* 0x080fe20000410000 */
[----:B------:R-:W-:Y:S01]  /*9ef0*/  PRMT R166, RZ, 0x5410, R166 ;  /* 0x00005410ffa67816 */ /* 0x000fe200000000a6 */
[----:B------:R-:W-:Y:S01]  /*9f00*/  FFMA.FTZ R70, R182, R71, R70 ;  /* 0x00000047b6467223 */ /* 0x000fe20000010046 */
[----:B------:R-:W-:Y:S01]  /*9f10*/  ISETP.NE.AND P1, PT, R138, 0x1f, PT ;  /* 0x0000001f8a00780c */ /* 0x000fe20003f25270 */
[----:B------:R-:W-:-:S02]  /*9f20*/  FFMA.FTZ R155, R182, R155, -R130 ;  /* 0x0000009bb69b7223 */ /* 0x000fc40000010882 */
[-C--:B------:R-:W-:Y:S02]  /*9f30*/  FMUL.FTZ R238, R167, R91.reuse ;  /* 0x0000005ba7ee7220 */ /* 0x080fe40000410000 */
[----:B------:R-:W-:Y:S02]  /*9f40*/  FFMA.FTZ R131, R182, R0, -R131 ;  /* 0x00000000b6837223 */ /* 0x000fe40000010883 */
[----:B------:R-:W-:Y:S02]  /*9f50*/  FMUL.FTZ R210, R170, R70 ;  /* 0x00000046aad27220 */ /* 0x000fe40000410000 */
[----:B------:R-:W-:Y:S02]  /*9f60*/  FFMA.FTZ R155, R2, R238, R155 ;  /* 0x000000ee029b7223 */ /* 0x000fe4000001009b */
[----:B------:R-:W-:Y:S02]  /*9f70*/  FMUL.FTZ R239, R166, R91 ;  /* 0x0000005ba6ef7220 */ /* 0x000fe40000410000 */
[----:B------:R-:W-:-:S02]  /*9f80*/  FFMA.FTZ R210, R171, R131, -R210 ;  /* 0x00000083abd27223 */ /* 0x000fc400000108d2 */
[C---:B------:R-:W-:Y:S02]  /*9f90*/  FMUL.FTZ R130, R170.reuse, R155 ;  /* 0x0000009baa827220 */ /* 0x040fe40000410000 */
[----:B------:R-:W-:Y:S02]  /*9fa0*/  FMUL.FTZ R131, R170, R131 ;  /* 0x00000083aa837220 */ /* 0x000fe40000410000 */
[----:B------:R-:W-:Y:S02]  /*9fb0*/  FFMA.FTZ R139, R2, R239, R139 ;  /* 0x000000ef028b7223 */ /* 0x000fe4000001008b */
[C---:B------:R-:W-:Y:S02]  /*9fc0*/  FFMA.FTZ R70, R171.reuse, R70, R131 ;  /* 0x00000046ab467223 */ /* 0x040fe40000010083 */
[-C--:B------:R-:W-:Y:S02]  /*9fd0*/  FFMA.FTZ R71, R171, R139.reuse, R130 ;  /* 0x0000008bab477223 */ /* 0x080fe40000010082 */
[----:B------:R0:W1:Y:S01]  /*9fe0*/  @P1 LDS.64 R130, [R138.X8+0x2d18] ;  /* 0x002d18008a821984 */ /* 0x0000620000008a00 */
[----:B------:R-:W-:Y:S01]  /*9ff0*/  FMUL.FTZ R0, R170, R139 ;  /* 0x0000008baa007220 */ /* 0x000fe20000410000 */
[----:B------:R-:W-:-:S02]  /*a000*/  PRMT R165, RZ, 0x5410, R165 ;  /* 0x00005410ffa57816 */ /* 0x000fc400000000a5 */
[----:B------:R-:W-:Y:S01]  /*a010*/  PRMT R164, RZ, 0x5410, R164 ;  /* 0x00005410ffa47816 */ /* 0x000fe200000000a4 */
[----:B------:R-:W-:Y:S01]  /*a020*/  FFMA.FTZ R155, R171, R155, -R0 ;  /* 0x0000009bab9b7223 */ /* 0x000fe20000010800 */
[----:B------:R-:W-:Y:S01]  /*a030*/  PRMT R0, RZ, 0x5410, R106 ;  /* 0x00005410ff007816 */ /* 0x000fe2000000006a */
[-C--:B------:R-:W-:Y:S01]  /*a040*/  FMUL.FTZ R139, R165, R90.reuse ;  /* 0x0000005aa58b7220 */ /* 0x080fe20000410000 */
[----:B------:R-:W-:Y:S01]  /*a050*/  BSSY B0, `(.L_x_9097) ;  /* 0x0000011000007945 */ /* 0x000fe20003800000 */
[----:B------:R-:W-:Y:S02]  /*a060*/  FMUL.FTZ R140, R164, R90 ;  /* 0x0000005aa48c7220 */ /* 0x000fe40000410000 */
[C---:B------:R-:W-:Y:S02]  /*a070*/  FFMA.FTZ R209, R0.reuse, R139, R155 ;  /* 0x0000008b00d17223 */ /* 0x040fe4000001009b */
        /* <DEDUP_REMOVED lines=14> */
.L_x_9098:
[----:B0-----:R-:W-:Y:S05]  /*a160*/  BSYNC B0 ;  /* 0x0000000000007941 */ /* 0x001fea0003800000 */
.L_x_9097:
        /* <DEDUP_REMOVED lines=8> */
[CC--:B------:R-:W-:Y:S02]  /*a1f0*/  FMUL.FTZ R228, R43.reuse, R69.reuse ;  /* 0x000000452be47220 */ /* 0x0c0fe40000410000 */
[----:B------:R-:W-:Y:S01]  /*a200*/  FMUL.FTZ R227, R43, R68 ;  /* 0x000000442be37220 */ /* 0x000fe20000410000 */
[----:B------:R-:W4:Y:S01]  /*a210*/  SHFL.UP PT, R157, R70, 0x1, RZ ;  /* 0x04200000469d7989 */ /* 0x000f2200000e00ff */
[----:B------:R-:W-:-:S02]  /*a220*/  FMUL.FTZ R226, R44, R69 ;  /* 0x000000452ce27220 */ /* 0x000fc40000410000 */
[-C--:B------:R-:W-:Y:S01]  /*a230*/  FMUL.FTZ R225, R44, R68.reuse ;  /* 0x000000442ce17220 */ /* 0x080fe20000410000 */
[----:B------:R-:W-:Y:S01]  /*a240*/  SHFL.IDX PT, R66, R66, RZ, 0x1f ;  /* 0x00001fff42427589 */ /* 0x000fe200000e0000 */
[CC--:B------:R-:W-:Y:S02]  /*a250*/  FMUL.FTZ R223, R45.reuse, R68.reuse ;  /* 0x000000442ddf7220 */ /* 0x0c0fe40000410000 */
[-C--:B------:R-:W-:Y:S02]  /*a260*/  FMUL.FTZ R224, R45, R69.reuse ;  /* 0x000000452de07220 */ /* 0x080fe40000410000 */
[C---:B------:R-:W-:Y:S02]  /*a270*/  FMUL.FTZ R222, R46.reuse, R69 ;  /* 0x000000452ede7220 */ /* 0x040fe40000410000 */
[----:B------:R-:W-:Y:S02]  /*a280*/  FMUL.FTZ R221, R46, R68 ;  /* 0x000000442edd7220 */ /* 0x000fe40000410000 */
[----:B0-----:R-:W-:-:S02]  /*a290*/  FMUL.FTZ R156, R70, R161 ;  /* 0x000000a1469c7220 */ /* 0x001fc40000410000 */
[----:B------:R-:W-:Y:S02]  /*a2a0*/  FMUL.FTZ R220, R47, R69 ;  /* 0x000000452fdc7220 */ /* 0x000fe40000410000 */
[-C--:B--2---:R-:W-:Y:S02]  /*a2b0*/  FMUL.FTZ R158, R70, R159.reuse ;  /* 0x0000009f469e7220 */ /* 0x084fe40000410000 */
[----:B------:R-:W-:Y:S02]  /*a2c0*/  FFMA.FTZ R156, R210, R159, -R156 ;  /* 0x0000009fd29c7223 */ /* 0x000fe4000001089c */
[----:B---3--:R-:W-:Y:S02]  /*a2d0*/  FMUL.FTZ R154, R70, R155 ;  /* 0x0000009b469a7220 */ /* 0x008fe40000410000 */
[C---:B------:R-:W-:Y:S02]  /*a2e0*/  FFMA.FTZ R158, R210.reuse, R161, R158 ;  /* 0x000000a1d29e7223 */ /* 0x040fe4000001009e */
[----:B----4-:R-:W-:-:S02]  /*a2f0*/  FFMA.FTZ R159, R210, R157, R154 ;  /* 0x0000009dd29f7223 */ /* 0x010fc4000001009a */
[C---:B------:R-:W-:Y:S02]  /*a300*/  FMUL.FTZ R157, R70.reuse, R157 ;  /* 0x0000009d469d7220 */ /* 0x040fe40000410000 */
[----:B------:R-:W-:Y:S01]  /*a310*/  @P3 FADD.FTZ R209, R209, R156 ;  /* 0x0000009cd1d13221 */ /* 0x000fe20000010000 */
[----:B------:R-:W-:Y:S01]  /*a320*/  FSEL R159, R70, R159, !P3 ;  /* 0x0000009f469f7208 */ /* 0x000fe20005800000 */
[----:B------:R-:W-:Y:S02]  /*a330*/  @P3 FADD.FTZ R71, R71, R158 ;  /* 0x0000009e47473221 */ /* 0x000fe40000010000 */
[----:B------:R-:W-:Y:S01]  /*a340*/  @P3 FFMA.FTZ R210, R210, R155, -R157 ;  /* 0x0000009bd2d23223 */ /* 0x000fe2000001089d */
[----:B------:R-:W-:Y:S01]  /*a350*/  ISETP.GE.AND P3, PT, R137, 0x2, PT ;  /* 0x000000028900780c */ /* 0x000fe20003f66270 */
[----:B------:R-:W0:Y:S01]  /*a360*/  SHFL.UP PT, R155, R209, 0x2, RZ ;  /* 0x04400000d19b7989 */ /* 0x000e2200000e00ff */
[----:B-1----:R-:W-:Y:S02]  /*a370*/  FMUL.FTZ R248, R170, R131 ;  /* 0x00000083aaf87220 */ /* 0x002fe40000410000 */
[----:B------:R-:W-:Y:S01]  /*a380*/  FMUL.FTZ R240, R49, R68 ;  /* 0x0000004431f07220 */ /* 0x000fe20000410000 */
[----:B------:R-:W1:Y:S01]  /*a390*/  SHFL.UP PT, R156, R71, 0x2, RZ ;  /* 0x04400000479c7989 */ /* 0x000e6200000e00ff */
[----:B------:R-:W-:-:S02]  /*a3a0*/  FFMA.FTZ R248, R171, R130, -R248 ;  /* 0x00000082abf87223 */ /* 0x000fc400000108f8 */
[----:B------:R-:W-:Y:S01]  /*a3b0*/  FMUL.FTZ R241, R49, R69 ;  /* 0x0000004531f17220 */ /* 0x000fe20000410000 */
[----:B------:R-:W2:Y:S04]  /*a3c0*/  SHFL.UP PT, R70, R210, 0x2, RZ ;  /* 0x04400000d2467989 */ /* 0x000ea800000e00ff */
[----:B------:R-:W3:Y:S01]  /*a3d0*/  SHFL.UP PT, R154, R159, 0x2, RZ ;  /* 0x044000009f9a7989 */ /* 0x000ee200000e00ff */
[C---:B0-----:R-:W-:Y:S02]  /*a3e0*/  FMUL.FTZ R157, R159.reuse, R155 ;  /* 0x0000009b9f9d7220 */ /* 0x041fe40000410000 */
[-C--:B-1----:R-:W-:Y:S02]  /*a3f0*/  FMUL.FTZ R158, R159, R156.reuse ;  /* 0x0000009c9f9e7220 */ /* 0x082fe40000410000 */
[----:B------:R-:W-:-:S02]  /*a400*/  FFMA.FTZ R156, R210, R156, R157 ;  /* 0x0000009cd29c7223 */ /* 0x000fc4000001009d */
[C---:B--2---:R-:W-:Y:S02]  /*a410*/  FMUL.FTZ R161, R159.reuse, R70 ;  /* 0x000000469fa17220 */ /* 0x044fe40000410000 */
[C---:B------:R-:W-:Y:S02]  /*a420*/  FFMA.FTZ R158, R210.reuse, R155, -R158 ;  /* 0x0000009bd29e7223 */ /* 0x040fe4000001089e */
[-C--:B---3--:R-:W-:Y:S02]  /*a430*/  FMUL.FTZ R157, R159, R154.reuse ;  /* 0x0000009a9f9d7220 */ /* 0x088fe40000410000 */
[C---:B------:R-:W-:Y:S02]  /*a440*/  FFMA.FTZ R154, R210.reuse, R154, R161 ;  /* 0x0000009ad29a7223 */ /* 0x040fe400000100a1 */
[----:B------:R-:W-:Y:S02]  /*a450*/  @P3 FADD.FTZ R71, R71, R156 ;  /* 0x0000009c47473221 */ /* 0x000fe40000010000 */
        /* <DEDUP_REMOVED lines=14> */
[----:B------:R-:W-:Y:S01]  /*a540*/  FFMA.FTZ R158, R210, R161, R158 ;  /* 0x000000a1d29e7223 */ /* 0x000fe2000001009e */
[----:B------:R-:W-:Y:S01]  /*a550*/  FSEL R154, R154, R159, !P3 ;  /* 0x0000009f9a9a7208 */ /* 0x000fe20005800000 */
[----:B------:R-:W-:-:S02]  /*a560*/  @P3 FADD.FTZ R209, R209, R156 ;  /* 0x0000009cd1d13221 */ /* 0x000fc40000010000 */
[----:B------:R-:W-:Y:S02]  /*a570*/  @P3 FFMA.FTZ R210, R210, R155, -R157 ;  /* 0x0000009bd2d23223 */ /* 0x000fe4000001089d */
[----:B------:R-:W-:Y:S01]  /*a580*/  @P3 FADD.FTZ R71, R71, R158 ;  /* 0x0000009e47473221 */ /* 0x000fe20000010000 */
[----:B------:R-:W0:Y:S01]  /*a590*/  SHFL.UP PT, R159, R209, 0x8, RZ ;  /* 0x05000000d19f7989 */ /* 0x000e2200000e00ff */
[CC--:B------:R-:W-:Y:S01]  /*a5a0*/  FMUL.FTZ R70, R170.reuse, R163.reuse ;  /* 0x000000a3aa467220 */ /* 0x0c0fe20000410000 */
[----:B------:R-:W-:Y:S01]  /*a5b0*/  ISETP.GE.AND P3, PT, R137, 0x8, PT ;  /* 0x000000088900780c */ /* 0x000fe20003f66270 */
[----:B------:R-:W-:Y:S01]  /*a5c0*/  FMUL.FTZ R155, R171, R163 ;  /* 0x000000a3ab9b7220 */ /* 0x000fe20000410000 */
[----:B------:R-:W1:Y:S01]  /*a5d0*/  SHFL.UP PT, R157, R210, 0x8, RZ ;  /* 0x05000000d29d7989 */ /* 0x000e6200000e00ff */
[----:B------:R-:W-:Y:S02]  /*a5e0*/  FMUL.FTZ R161, R35, R68 ;  /* 0x0000004423a17220 */ /* 0x000fe40000410000 */
[-C--:B------:R-:W-:Y:S01]  /*a5f0*/  FFMA.FTZ R70, R171, R162.reuse, -R70 ;  /* 0x000000a2ab467223 */ /* 0x080fe20000010846 */
[----:B------:R-:W2:Y:S01]  /*a600*/  SHFL.UP PT, R213, R71, 0x8, RZ ;  /* 0x0500000047d57989 */ /* 0x000ea200000e00ff */
[----:B------:R-:W-:-:S02]  /*a610*/  FFMA.FTZ R155, -R170, R162, -R155 ;  /* 0x000000a2aa9b7223 */ /* 0x000fc4000001099b */
[----:B------:R-:W-:Y:S01]  /*a620*/  FADD.FTZ R70, R161, R70 ;  /* 0x00000046a1467221 */ /* 0x000fe20000010000 */
[----:B------:R-:W3:Y:S01]  /*a630*/  SHFL.UP PT, R211, R154, 0x8, RZ ;  /* 0x050000009ad37989 */ /* 0x000ee200000e00ff */
[----:B------:R-:W-:Y:S02]  /*a640*/  FADD.FTZ R155, -R160, R155 ;  /* 0x0000009ba09b7221 */ /* 0x000fe40000010100 */
[CC--:B------:R-:W-:Y:S02]  /*a650*/  FMUL.FTZ R156, R181.reuse, -R70.reuse ;  /* 0x80000046b59c7220 */ /* 0x0c0fe40000410000 */
[-C--:B------:R-:W-:Y:S02]  /*a660*/  FMUL.FTZ R215, R181, -R155.reuse ;  /* 0x8000009bb5d77220 */ /* 0x080fe40000410000 */
[C---:B------:R-:W-:Y:S02]  /*a670*/  FFMA.FTZ R155, R182.reuse, R155, R156 ;  /* 0x0000009bb69b7223 */ /* 0x040fe4000001009c */
[----:B------:R-:W-:-:S02]  /*a680*/  FFMA.FTZ R70, R182, R70, -R215 ;  /* 0x00000046b6467223 */ /* 0x000fc400000108d7 */
[C---:B0-----:R-:W-:Y:S02]  /*a690*/  FMUL.FTZ R214, R154.reuse, R159 ;  /* 0x0000009f9ad67220 */ /* 0x041fe40000410000 */
[C---:B-1----:R-:W-:Y:S02]  /*a6a0*/  FMUL.FTZ R158, R154.reuse, R157 ;  /* 0x0000009d9a9e7220 */ /* 0x042fe40000410000 */
[-C--:B--2---:R-:W-:Y:S02]  /*a6b0*/  FMUL.FTZ R212, R154, R213.reuse ;  /* 0x000000d59ad47220 */ /* 0x084fe40000410000 */
[----:B------:R-:W-:Y:S02]  /*a6c0*/  FFMA.FTZ R214, R210, R213, R214 ;  /* 0x000000d5d2d67223 */ /* 0x000fe400000100d6 */
[-C--:B---3--:R-:W-:Y:S02]  /*a6d0*/  FMUL.FTZ R156, R154, R211.reuse ;  /* 0x000000d39a9c7220 */ /* 0x088fe40000410000 */
[----:B------:R-:W-:-:S02]  /*a6e0*/  FFMA.FTZ R211, R210, R211, R158 ;  /* 0x000000d3d2d37223 */ /* 0x000fc4000001009e */
[C---:B------:R-:W-:Y:S02]  /*a6f0*/  FFMA.FTZ R212, R210.reuse, R159, -R212 ;  /* 0x0000009fd2d47223 */ /* 0x040fe400000108d4 */
[----:B------:R-:W-:Y:S01]  /*a700*/  @P3 FFMA.FTZ R210, R210, R157, -R156 ;  /* 0x0000009dd2d23223 */ /* 0x000fe2000001089c */
[----:B------:R-:W-:Y:S01]  /*a710*/  FSEL R154, R154, R211, !P3 ;  /* 0x000000d39a9a7208 */ /* 0x000fe20005800000 */
[C---:B------:R-:W-:Y:S02]  /*a720*/  FMUL.FTZ R159, R36.reuse, R68 ;  /* 0x00000044249f7220 */ /* 0x040fe40000410000 */
        /* <DEDUP_REMOVED lines=22> */
[----:B-1----:R-:W-:Y:S02]  /*a890*/  FFMA.FTZ R155, R210, R219, R155 ;  /* 0x000000dbd29b7223 */ /* 0x002fe4000001009b */
[----:B------:R-:W-:Y:S02]  /*a8a0*/  FFMA.FTZ R213, R186, R212, R213 ;  /* 0x000000d4bad57223 */ /* 0x000fe400000100d5 */
[C---:B--2---:R-:W-:Y:S02]  /*a8b0*/  FMUL.FTZ R70, R154.reuse, R215 ;  /* 0x000000d79a467220 */ /* 0x044fe40000410000 */
[C---:B---3--:R-:W-:Y:S02]  /*a8c0*/  FMUL.FTZ R212, R154.reuse, R217 ;  /* 0x000000d99ad47220 */ /* 0x048fe40000410000 */
[----:B------:R-:W-:-:S02]  /*a8d0*/  FMUL.FTZ R219, R154, R219 ;  /* 0x000000db9adb7220 */ /* 0x000fc40000410000 */
[C---:B------:R-:W-:Y:S02]  /*a8e0*/  FFMA.FTZ R70, R210.reuse, R217, -R70 ;  /* 0x000000d9d2467223 */ /* 0x040fe40000010846 */
[C---:B------:R-:W-:Y:S02]  /*a8f0*/  FFMA.FTZ R212, R210.reuse, R215, R212 ;  /* 0x000000d7d2d47223 */ /* 0x040fe400000100d4 */
[----:B------:R-:W-:Y:S01]  /*a900*/  @P3 FFMA.FTZ R210, R210, R211, -R219 ;  /* 0x000000d3d2d23223 */ /* 0x000fe200000108db */
[----:B------:R-:W-:Y:S01]  /*a910*/  FSEL R211, R154, R155, !P3 ;  /* 0x0000009b9ad37208 */ /* 0x000fe20005800000 */
[----:B------:R-:W-:Y:S02]  /*a920*/  @P3 FADD.FTZ R209, R209, R70 ;  /* 0x00000046d1d13221 */ /* 0x000fe40000010000 */
[C---:B------:R-:W-:Y:S01]  /*a930*/  FMUL.FTZ R155, R38.reuse, R68 ;  /* 0x00000044269b7220 */ /* 0x040fe20000410000 */
[----:B------:R0:W-:Y:S01]  /*a940*/  SHFL.IDX PT, R70, R67, RZ, 0x1f ;  /* 0x00001fff43467589 */ /* 0x0001e200000e0000 */
[----:B------:R-:W-:-:S02]  /*a950*/  FMUL.FTZ R154, R38, R69 ;  /* 0x00000045269a7220 */ /* 0x000fc40000410000 */
[----:B------:R-:W-:Y:S01]  /*a960*/  FADD.FTZ R216, R155, R214 ;  /* 0x000000d69bd87221 */ /* 0x000fe20000010000 */
[----:B------:R-:W1:Y:S01]  /*a970*/  SHFL.UP PT, R211, R211, 0x1, RZ ;  /* 0x04200000d3d37989 */ /* 0x000e6200000e00ff */
[----:B------:R-:W-:Y:S02]  /*a980*/  FADD.FTZ R213, -R154, R213 ;  /* 0x000000d59ad57221 */ /* 0x000fe40000010100 */
[C---:B------:R-:W-:Y:S01]  /*a990*/  FMUL.FTZ R214, R187.reuse, -R216 ;  /* 0x800000d8bbd67220 */ /* 0x040fe20000410000 */
[----:B------:R2:W3:Y:S01]  /*a9a0*/  SHFL.UP PT, R215, R210, 0x1, RZ ;  /* 0x04200000d2d77989 */ /* 0x0004e200000e00ff */
[-C--:B------:R-:W-:Y:S02]  /*a9b0*/  FMUL.FTZ R217, R187, -R213.reuse ;  /* 0x800000d5bbd97220 */ /* 0x080fe40000410000 */
[----:B------:R-:W-:Y:S01]  /*a9c0*/  FFMA.FTZ R219, R188, R213, R214 ;  /* 0x000000d5bcdb7223 */ /* 0x000fe200000100d6 */
[----:B------:R-:W4:Y:S01]  /*a9d0*/  SHFL.UP PT, R209, R209, 0x1, RZ ;  /* 0x04200000d1d17989 */ /* 0x000f2200000e00ff */
[----:B------:R-:W-:-:S02]  /*a9e0*/  FMUL.FTZ R214, R39, R69 ;  /* 0x0000004527d67220 */ /* 0x000fc40000410000 */
[----:B------:R-:W-:Y:S02]  /*a9f0*/  FFMA.FTZ R216, R188, R216, -R217 ;  /* 0x000000d8bcd87223 */ /* 0x000fe400000108d9 */
[----:B------:R-:W-:Y:S02]  /*aa00*/  FMUL.FTZ R213, R39, R68 ;  /* 0x0000004427d57220 */ /* 0x000fe40000410000 */
[----:B0-----:R-:W-:Y:S02]  /*aa10*/  FADD.FTZ R67, -R214, R219 ;  /* 0x000000dbd6437221 */ /* 0x001fe40000010100 */
[----:B------:R-:W-:Y:S02]  /*aa20*/  FADD.FTZ R216, R213, R216 ;  /* 0x000000d8d5d87221 */ /* 0x000fe40000010000 */
[----:B------:R-:W-:Y:S02]  /*aa30*/  FMUL.FTZ R217, R189, -R67 ;  /* 0x80000043bdd97220 */ /* 0x000fe40000410000 */
[----:B------:R-:W-:-:S02]  /*aa40*/  @P3 FADD.FTZ R71, R71, R212 ;  /* 0x000000d447473221 */ /* 0x000fc40000010000 */
[C---:B--2---:R-:W-:Y:S02]  /*aa50*/  FFMA.FTZ R210, R190.reuse, R216, -R217 ;  /* 0x000000d8bed27223 */ /* 0x044fe400000108d9 */
[----:B-1----:R-:W-:Y:S02]  /*aa60*/  FMUL.FTZ R212, R211, R70 ;  /* 0x00000046d3d47220 */ /* 0x002fe40000410000 */
[----:B------:R-:W-:Y:S01]  /*aa70*/  FMUL.FTZ R216, R189, -R216 ;  /* 0x800000d8bdd87220 */ /* 0x000fe20000410000 */
[----:B------:R-:W0:Y:S01]  /*aa80*/  SHFL.UP PT, R71, R71, 0x1, RZ ;  /* 0x0420000047477989 */ /* 0x000e2200000e00ff */
[-C--:B---3--:R-:W-:Y:S02]  /*aa90*/  FFMA.FTZ R212, R215, R66.reuse, -R212 ;  /* 0x00000042d7d47223 */ /* 0x088fe400000108d4 */
[----:B------:R-:W-:Y:S02]  /*aaa0*/  FFMA.FTZ R67, R190, R67, R216 ;  /* 0x00000043be437223 */ /* 0x000fe400000100d8 */
[----:B------:R-:W-:-:S02]  /*aab0*/  FMUL.FTZ R216, R211, R66 ;  /* 0x00000042d3d87220 */ /* 0x000fc40000410000 */
[----:B----4-:R-:W-:Y:S02]  /*aac0*/  @P2 FADD.FTZ R66, R209, R212 ;  /* 0x000000d4d1422221 */ /* 0x010fe40000010000 */
[C---:B------:R-:W-:Y:S02]  /*aad0*/  FMUL.FTZ R212, R40.reuse, R69 ;  /* 0x0000004528d47220 */ /* 0x040fe40000410000 */
        /* <DEDUP_REMOVED lines=9> */
[----:B------:R-:W-:-:S02]  /*ab70*/  FFMA.FTZ R216, R215, R70, R216 ;  /* 0x00000046d7d87223 */ /* 0x000fc400000100d8 */
[----:B------:R-:W-:Y:S02]  /*ab80*/  FADD.FTZ R67, -R210, R67 ;  /* 0x00000043d2437221 */ /* 0x000fe40000010100 */
[----:B------:R-:W-:Y:S02]  /*ab90*/  FADD.FTZ R218, R209, R218 ;  /* 0x000000dad1da7221 */ /* 0x000fe40000010000 */
[----:B0-----:R-:W-:Y:S01]  /*aba0*/  @P2 FADD.FTZ R70, R71, R216 ;  /* 0x000000d847462221 */ /* 0x001fe20000010000 */
[----:B------:R-:W-:Y:S01]  /*abb0*/  ISETP.NE.AND P2, PT, R251, 0x1f, PT ;  /* 0x0000001ffb00780c */ /* 0x000fe20003f45270 */
[C---:B------:R-:W-:Y:S02]  /*abc0*/  FMUL.FTZ R71, R193.reuse, -R67 ;  /* 0x80000043c1477220 */ /* 0x040fe40000410000 */
[-C--:B------:R-:W-:Y:S02]  /*abd0*/  FMUL.FTZ R215, R193, -R218.reuse ;  /* 0x800000dac1d77220 */ /* 0x080fe40000410000 */
[----:B------:R-:W-:-:S02]  /*abe0*/  FFMA.FTZ R218, R194, R218, -R71 ;  /* 0x000000dac2da7223 */ /* 0x000fc40000010847 */
[----:B------:R-:W-:Y:S02]  /*abf0*/  FFMA.FTZ R217, R194, R67, R215 ;  /* 0x00000043c2d97223 */ /* 0x000fe400000100d7 */
[C---:B------:R-:W-:Y:S02]  /*ac00*/  FMUL.FTZ R71, R65.reuse, R70 ;  /* 0x0000004641477220 */ /* 0x040fe40000410000 */
[C---:B------:R-:W-:Y:S02]  /*ac10*/  FMUL.FTZ R215, R42.reuse, R68 ;  /* 0x000000442ad77220 */ /* 0x040fe40000410000 */
[----:B------:R-:W-:Y:S02]  /*ac20*/  FMUL.FTZ R216, R42, R69 ;  /* 0x000000452ad87220 */ /* 0x000fe40000410000 */
[-C--:B------:R-:W-:Y:S02]  /*ac30*/  FMUL.FTZ R65, R65, R66.reuse ;  /* 0x0000004241417220 */ /* 0x080fe40000410000 */
[----:B------:R-:W-:-:S02]  /*ac40*/  FFMA.FTZ R67, R64, R66, -R71 ;  /* 0x0000004240437223 */ /* 0x000fc40000010847 */
[----:B------:R-:W-:Y:S02]  /*ac50*/  FADD.FTZ R218, R215, R218 ;  /* 0x000000dad7da7221 */ /* 0x000fe40000010000 */
[----:B------:R-:W-:Y:S02]  /*ac60*/  FADD.FTZ R71, -R216, R217 ;  /* 0x000000d9d8477221 */ /* 0x000fe40000010100 */
        /* <DEDUP_REMOVED lines=26> */
[----:B------:R-:W-:Y:S02]  /*ae10*/  FMUL.FTZ R71, R203, -R65 ;  /* 0x80000041cb477220 */ /* 0x000fe40000410000 */
[----:B------:R-:W-:-:S02]  /*ae20*/  FMUL.FTZ R219, R47, R68 ;  /* 0x000000442fdb7220 */ /* 0x000fc40000410000 */
[C---:B------:R-:W-:Y:S02]  /*ae30*/  FFMA.FTZ R64, R204.reuse, R64, -R71 ;  /* 0x00000040cc407223 */ /* 0x040fe40000010847 */
[----:B------:R-:W-:Y:S02]  /*ae40*/  FFMA.FTZ R65, R204, R65, R70 ;  /* 0x00000041cc417223 */ /* 0x000fe40000010046 */
[----:B------:R-:W-:Y:S02]  /*ae50*/  FADD.FTZ R64, R219, R64 ;  /* 0x00000040db407221 */ /* 0x000fe40000010000 */
[----:B------:R-:W-:Y:S02]  /*ae60*/  FADD.FTZ R65, -R220, R65 ;  /* 0x00000041dc417221 */ /* 0x000fe40000010100 */
[C---:B------:R-:W-:Y:S02]  /*ae70*/  FMUL.FTZ R70, R205.reuse, -R64 ;  /* 0x80000040cd467220 */ /* 0x040fe40000410000 */
[----:B------:R-:W-:-:S02]  /*ae80*/  FMUL.FTZ R71, R205, -R65 ;  /* 0x80000041cd477220 */ /* 0x000fc40000410000 */
[----:B------:R-:W-:Y:S02]  /*ae90*/  FFMA.FTZ R65, R206, R65, R70 ;  /* 0x00000041ce417223 */ /* 0x000fe40000010046 */
[----:B------:R-:W-:Y:S02]  /*aea0*/  FMUL.FTZ R218, R48, R69 ;  /* 0x0000004530da7220 */ /* 0x000fe40000410000 */
[----:B------:R-:W-:Y:S02]  /*aeb0*/  FFMA.FTZ R64, R206, R64, -R71 ;  /* 0x00000040ce407223 */ /* 0x000fe40000010847 */
[----:B------:R-:W-:Y:S02]  /*aec0*/  FMUL.FTZ R217, R48, R68 ;  /* 0x0000004430d97220 */ /* 0x000fe40000410000 */
[----:B------:R-:W-:Y:S02]  /*aed0*/  FADD.FTZ R65, -R218, R65 ;  /* 0x00000041da417221 */ /* 0x000fe40000010100 */
[----:B------:R-:W-:-:S02]  /*aee0*/  FADD.FTZ R64, R217, R64 ;  /* 0x00000040d9407221 */ /* 0x000fc40000010000 */
[----:B------:R-:W-:Y:S02]  /*aef0*/  FMUL.FTZ R250, R207, -R65 ;  /* 0x80000041cffa7220 */ /* 0x000fe40000410000 */
[----:B------:R-:W-:Y:S02]  /*af00*/  FADD.FTZ R247, R247, R67 ;  /* 0x00000043f7f77221 */ /* 0x000fe40000010000 */
[-C--:B------:R-:W-:Y:S02]  /*af10*/  FMUL.FTZ R249, R207, -R64.reuse ;  /* 0x80000040cff97220 */ /* 0x080fe40000410000 */
[----:B------:R-:W-:Y:S02]  /*af20*/  FADD.FTZ R245, R245, R66 ;  /* 0x00000042f5f57221 */ /* 0x000fe40000010000 */
[----:B------:R-:W-:Y:S02]  /*af30*/  FFMA.FTZ R250, R208, R64, -R250 ;  /* 0x00000040d0fa7223 */ /* 0x000fe400000108fa */
[----:B------:R-:W-:-:S02]  /*af40*/  FMUL.FTZ R64, R207, R247 ;  /* 0x000000f7cf407220 */ /* 0x000fc40000410000 */
[----:B------:R-:W-:Y:S02]  /*af50*/  FFMA.FTZ R249, R208, R65, R249 ;  /* 0x00000041d0f97223 */ /* 0x000fe400000100f9 */
[-C--:B------:R-:W-:Y:S02]  /*af60*/  FMUL.FTZ R65, R207, R245.reuse ;  /* 0x000000f5cf417220 */ /* 0x080fe40000410000 */
[----:B------:R-:W-:Y:S02]  /*af70*/  FMUL.FTZ R71, R170, -R130 ;  /* 0x80000082aa477220 */ /* 0x000fe40000410000 */
[C---:B------:R-:W-:Y:S02]  /*af80*/  FFMA.FTZ R64, R208.reuse, R245, R64 ;  /* 0x000000f5d0407223 */ /* 0x040fe40000010040 */
[----:B------:R-:W-:Y:S02]  /*af90*/  FFMA.FTZ R65, R208, R247, -R65 ;  /* 0x000000f7d0417223 */ /* 0x000fe40000010841 */
[----:B------:R-:W-:-:S02]  /*afa0*/  FFMA.FTZ R71, R171, -R131, R71 ;  /* 0x80000083ab477223 */ /* 0x000fc40000010047 */
        /* <DEDUP_REMOVED lines=63> */
[CC--:B------:R-:W-:Y:S02]  /*b3a0*/  FMUL.FTZ R65, R193.reuse, -R71.reuse ;  /* 0x80000047c1417220 */ /* 0x0c0fe40000410000 */
[----:B------:R-:W-:Y:S02]  /*b3b0*/  FFMA.FTZ R71, R194, R71, R64 ;  /* 0x00000047c2477223 */ /* 0x000fe40000010040 */
[----:B------:R-:W-:-:S02]  /*b3c0*/  FMUL.FTZ R64, R193, R149 ;  /* 0x00000095c1407220 */ /* 0x000fc40000410000 */
[C---:B------:R-:W-:Y:S02]  /*b3d0*/  FFMA.FTZ R248, R194.reuse, R248, -R65 ;  /* 0x000000f8c2f87223 */ /* 0x040fe40000010841 */
        /* <DEDUP_REMOVED lines=67> */
[----:B------:R-:W-:Y:S02]  /*b810*/  FFMA.FTZ R71, R208, R71, R64 ;  /* 0x00000047d0477223 */ /* 0x000fe40000010040 */
[----:B------:R-:W-:Y:S02]  /*b820*/  FMUL.FTZ R64, R170, R238 ;  /* 0x000000eeaa407220 */ /* 0x000fe40000410000 */
[----:B------:R-:W-:Y:S01]  /*b830*/  FFMA.FTZ R248, R208, R248, -R65 ;  /* 0x000000f8d0f87223 */ /* 0x000fe20000010841 */
[----:B------:R0:W1:Y:S01]  /*b840*/  SHFL.DOWN PT, R66, R71, 0x1, 0x1f ;  /* 0x08201f0047427f89 */ /* 0x00006200000e0000 */
[----:B------:R-:W-:-:S02]  /*b850*/  FFMA.FTZ R64, R171, R239, R64 ;  /* 0x000000efab407223 */ /* 0x000fc40000010040 */
[----:B------:R-:W-:Y:S02]  /*b860*/  FMUL.FTZ R65, R170, R239 ;  /* 0x000000efaa417220 */ /* 0x000fe40000410000 */
        /* <DEDUP_REMOVED lines=22> */
.L_x_9100:
[----:B------:R-:W-:Y:S05]  /*b9d0*/  BSYNC B0 ;  /* 0x0000000000007941 */ /* 0x000fea0003800000 */
.L_x_9099:
        /* <DEDUP_REMOVED lines=23> */
.L_x_9102:
[----:B------:R-:W-:Y:S05]  /*bb50*/  BSYNC B0 ;  /* 0x0000000000007941 */ /* 0x000fea0003800000 */
.L_x_9101:
        /* <DEDUP_REMOVED lines=19> */
.L_x_9104:
[----:B------:R-:W-:Y:S05]  /*bc90*/  BSYNC B0 ;  /* 0x0000000000007941 */ /* 0x000fea0003800000 */
.L_x_9103:
        /* <DEDUP_REMOVED lines=19> */
.L_x_9106:
[----:B------:R-:W-:Y:S05]  /*bdd0*/  BSYNC B0 ;  /* 0x0000000000007941 */ /* 0x000fea0003800000 */
.L_x_9105:
        /* <DEDUP_REMOVED lines=19> */
.L_x_9108:
[----:B------:R-:W-:Y:S05]  /*bf10*/  BSYNC B0 ;  /* 0x0000000000007941 */ /* 0x000fea0003800000 */
.L_x_9107:
        /* <DEDUP_REMOVED lines=133> */
[C---:B------:R-:W-:Y:S02]  /*c770*/  FMUL.FTZ R171, R155.reuse, R94 ;  /* 0x0000005e9bab7220 */ /* 0x040fe40000410000 */
[----:B------:R-:W-:Y:S02]  /*c780*/  FFMA.FTZ R155, R155, UR45, R162 ;  /* 0x0000002d9b9b7c23 */ /* 0x000fe400080100a2 */
[----:B------:R-:W-:Y:S02]  /*c790*/  FMUL.FTZ R170, R2, R91 ;  /* 0x0000005b02aa7220 */ /* 0x000fe40000410000 */
[----:B------:R-:W-:-:S02]  /*c7a0*/  FFMA.FTZ R162, R154, UR45, -R175 ;  /* 0x0000002d9aa27c23 */ /* 0x000fc400080108af */
[----:B------:R-:W-:Y:S02]  /*c7b0*/  FFMA.FTZ R157, R188, R154, R187 ;  /* 0x0000009abc9d7223 */ /* 0x000fe400000100bb */
[----:B------:R-:W-:Y:S02]  /*c7c0*/  FMUL.FTZ R172, R172, R184 ;  /* 0x000000b8acac7220 */ /* 0x000fe40000410000 */
[-C--:B------:R-:W-:Y:S02]  /*c7d0*/  FFMA.FTZ R238, R167, -R170.reuse, R238 ;  /* 0x800000aaa7ee7223 */ /* 0x080fe400000100ee */
[C---:B------:R-:W-:Y:S02]  /*c7e0*/  FFMA.FTZ R239, R166.reuse, -R170, R239 ;  /* 0x800000aaa6ef7223 */ /* 0x040fe400000100ef */
[----:B------:R-:W-:Y:S02]  /*c7f0*/  FMUL.FTZ R162, R233, R162 ;  /* 0x000000a2e9a27220 */ /* 0x000fe40000410000 */
[----:B------:R-:W-:-:S02]  /*c800*/  FMUL.FTZ R166, R166, R66 ;  /* 0x00000042a6a67220 */ /* 0x000fc40000410000 */
[----:B------:R-:W-:Y:S02]  /*c810*/  FMUL.FTZ R168, R168, R163 ;  /* 0x000000a3a8a87220 */ /* 0x000fe40000410000 */
[----:B------:R-:W-:Y:S02]  /*c820*/  FMUL.FTZ R170, R154, R94 ;  /* 0x0000005e9aaa7220 */ /* 0x000fe40000410000 */
[----:B------:R-:W-:Y:S02]  /*c830*/  FADD.FTZ R214, -R214, R157 ;  /* 0x0000009dd6d67221 */ /* 0x000fe40000010100 */
[----:B------:R-:W-:Y:S02]  /*c840*/  FMUL.FTZ R156, R0, R90 ;  /* 0x0000005a009c7220 */ /* 0x000fe40000410000 */
[----:B------:R-:W-:Y:S02]  /*c850*/  FFMA.FTZ R173, R173, R67, R172 ;  /* 0x00000043adad7223 */ /* 0x000fe400000100ac */
[----:B------:R-:W-:-:S02]  /*c860*/  FFMA.FTZ R172, R232, R155, R162 ;  /* 0x0000009be8ac7223 */ /* 0x000fc400000100a2 */
[----:B------:R-:W-:Y:S02]  /*c870*/  FMUL.FTZ R175, R189, -R213 ;  /* 0x800000d5bdaf7220 */ /* 0x000fe40000410000 */
[----:B------:R-:W-:Y:S02]  /*c880*/  FMUL.FTZ R159, R164, R65 ;  /* 0x00000041a49f7220 */ /* 0x000fe40000410000 */
[----:B------:R-:W-:Y:S02]  /*c890*/  FFMA.FTZ R167, R167, R161, R166 ;  /* 0x000000a1a7a77223 */ /* 0x000fe400000100a6 */
[----:B------:R-:W-:Y:S01]  /*c8a0*/  FFMA.FTZ R169, R169, R182, R168 ;  /* 0x000000b6a9a97223 */ /* 0x000fe200000100a8 */
[----:B------:R-:W-:Y:S01]  /*c8b0*/  SHF.L.U32 R168, R138, 0x5, RZ ;  /* 0x000000058aa87819 */ /* 0x000fe200000006ff */
[----:B------:R-:W-:Y:S02]  /*c8c0*/  FMUL.FTZ R154, R233, R170 ;  /* 0x000000aae99a7220 */ /* 0x000fe40000410000 */
[----:B------:R-:W-:Y:S01]  /*c8d0*/  FMUL.FTZ R162, R189, -R214 ;  /* 0x800000d6bda27220 */ /* 0x000fe20000410000 */
[----:B------:R-:W-:Y:S01]  /*c8e0*/  LEA.HI.SX32 R168, R168, R168, 0x1b ;  /* 0x000000a8a8a87211 */ /* 0x000fe200078fdaff */
[----:B------:R-:W-:-:S02]  /*c8f0*/  FMUL.FTZ R166, R64, R90 ;  /* 0x0000005a40a67220 */ /* 0x000fc40000410000 */
[----:B------:R-:W-:Y:S02]  /*c900*/  FMUL.FTZ R155, R65, UR43 ;  /* 0x0000002b419b7c20 */ /* 0x000fe40008410000 */
[-C--:B------:R-:W-:Y:S02]  /*c910*/  FFMA.FTZ R164, R164, -R156.reuse, R140 ;  /* 0x8000009ca4a47223 */ /* 0x080fe4000001008c */
[----:B------:R-:W-:Y:S02]  /*c920*/  FFMA.FTZ R156, R165, -R156, R139 ;  /* 0x8000009ca59c7223 */ /* 0x000fe4000001008b */
[-C--:B------:R-:W-:Y:S02]  /*c930*/  FMUL.FTZ R181, R176, R171.reuse ;  /* 0x000000abb0b57220 */ /* 0x080fe40000410000 */
[----:B------:R-:W-:Y:S02]  /*c940*/  FMUL.FTZ R233, R233, R171 ;  /* 0x000000abe9e97220 */ /* 0x000fe40000410000 */
[----:B------:R-:W-:Y:S01]  /*c950*/  FMUL.FTZ R186, R64, UR43 ;  /* 0x0000002b40ba7c20 */ /* 0x000fe20008410000 */
[----:B------:R-:W-:Y:S01]  /*c960*/  STS [R168.X4+0x898], R181 ;  /* 0x000898b5a8007388 */ /* 0x000fe20000004800 */
[----:B------:R-:W-:-:S02]  /*c970*/  FFMA.FTZ R175, R190, R214, R175 ;  /* 0x000000d6beaf7223 */ /* 0x000fc400000100af */
[----:B------:R-:W-:Y:S02]  /*c980*/  FFMA.FTZ R165, R165, R64, R159 ;  /* 0x00000040a5a57223 */ /* 0x000fe4000001009f */
[----:B------:R-:W-:Y:S02]  /*c990*/  FFMA.FTZ R171, R232, R171, R154 ;  /* 0x000000abe8ab7223 */ /* 0x000fe4000001009a */
[----:B------:R-:W-:Y:S02]  /*c9a0*/  FFMA.FTZ R162, R190, R213, -R162 ;  /* 0x000000d5bea27223 */ /* 0x000fe400000108a2 */
[----:B------:R-:W-:Y:S02]  /*c9b0*/  FMUL.FTZ R159, R0, R166 ;  /* 0x000000a6009f7220 */ /* 0x000fe40000410000 */
[----:B------:R-:W-:Y:S02]  /*c9c0*/  FFMA.FTZ R154, R64, UR45, R155 ;  /* 0x0000002d409a7c23 */ /* 0x000fe4000801009b */
[----:B------:R-:W-:Y:S01]  /*c9d0*/  FMUL.FTZ R64, R66, UR43 ;  /* 0x0000002b42407c20 */ /* 0x000fe20008410000 */
[----:B------:R0:W-:Y:S01]  /*c9e0*/  STS [R168.X4+0x8b8], R159 ;  /* 0x0008b89fa8007388 */ /* 0x0001e20000004800 */
[----:B------:R-:W-:-:S02]  /*c9f0*/  FFMA.FTZ R155, R65, UR45, -R186 ;  /* 0x0000002d419b7c23 */ /* 0x000fc400080108ba */
[----:B------:R-:W-:Y:S02]  /*ca00*/  FADD.FTZ R212, -R212, R175 ;  /* 0x000000afd4d47221 */ /* 0x000fe40000010100 */
[----:B------:R-:W-:Y:S02]  /*ca10*/  FMUL.FTZ R65, R65, R90 ;  /* 0x0000005a41417220 */ /* 0x000fe40000410000 */
[----:B------:R-:W-:Y:S02]  /*ca20*/  FADD.FTZ R211, R211, R162 ;  /* 0x000000a2d3d37221 */ /* 0x000fe40000010000 */
[C---:B------:R-:W-:Y:S02]  /*ca30*/  FFMA.FTZ R157, R161.reuse, UR45, R64 ;  /* 0x0000002da19d7c23 */ /* 0x040fe40008010040 */
[C---:B0-----:R-:W-:Y:S02]  /*ca40*/  FMUL.FTZ R159, R161.reuse, UR43 ;  /* 0x0000002ba19f7c20 */ /* 0x041fe40008410000 */
[----:B------:R-:W-:-:S02]  /*ca50*/  FMUL.FTZ R64, R161, R91 ;  /* 0x0000005ba1407220 */ /* 0x000fc40000410000 */
[----:B------:R-:W-:Y:S02]  /*ca60*/  FMUL.FTZ R183, R191, -R212 ;  /* 0x800000d4bfb77220 */ /* 0x000fe40000410000 */
[----:B------:R-:W-:Y:S02]  /*ca70*/  FMUL.FTZ R187, R0, R65 ;  /* 0x0000004100bb7220 */ /* 0x000fe40000410000 */
[----:B------:R-:W-:Y:S02]  /*ca80*/  FMUL.FTZ R161, R163, UR43 ;  /* 0x0000002ba3a17c20 */ /* 0x000fe40008410000 */
[----:B------:R-:W-:Y:S01]  /*ca90*/  FMUL.FTZ R191, R191, -R211 ;  /* 0x800000d3bfbf7220 */ /* 0x000fe20000410000 */
[----:B------:R0:W-:Y:S01]  /*caa0*/  STS [R168.X4+0x8bc], R187 ;  /* 0x0008bcbba8007388 */ /* 0x0001e20000004800 */
[----:B------:R-:W-:Y:S02]  /*cab0*/  FMUL.FTZ R181, R2, R64 ;  /* 0x0000004002b57220 */ /* 0x000fe40000410000 */
[----:B------:R-:W-:-:S02]  /*cac0*/  FMUL.FTZ R175, R182, R92 ;  /* 0x0000005cb6af7220 */ /* 0x000fc40000410000 */
[C---:B------:R-:W-:Y:S01]  /*cad0*/  FFMA.FTZ R161, R182.reuse, UR45, R161 ;  /* 0x0000002db6a17c23 */ /* 0x040fe200080100a1 */
[----:B------:R1:W-:Y:S01]  /*cae0*/  STS [R168.X4+0x8b0], R181 ;  /* 0x0008b0b5a8007388 */ /* 0x0003e20000004800 */
[----:B------:R-:W-:Y:S02]  /*caf0*/  FMUL.FTZ R162, R182, UR43 ;  /* 0x0000002bb6a27c20 */ /* 0x000fe40008410000 */
[----:B------:R-:W-:Y:S02]  /*cb00*/  FFMA.FTZ R191, R192, R212, R191 ;  /* 0x000000d4c0bf7223 */ /* 0x000fe400000100bf */
[----:B------:R-:W-:Y:S02]  /*cb10*/  FMUL.FTZ R182, R184, UR43 ;  /* 0x0000002bb8b67c20 */ /* 0x000fe40008410000 */
[----:B------:R-:W-:Y:S02]  /*cb20*/  FFMA.FTZ R183, R192, R211, -R183 ;  /* 0x000000d3c0b77223 */ /* 0x000fe400000108b7 */
[----:B0-----:R-:W-:-:S02]  /*cb30*/  FMUL.FTZ R187, R67, UR43 ;  /* 0x0000002b43bb7c20 */ /* 0x001fc40008410000 */
[----:B------:R-:W-:Y:S02]  /*cb40*/  FADD.FTZ R210, -R210, R191 ;  /* 0x000000bfd2d27221 */ /* 0x000fe40000010100 */
[----:B-1----:R-:W-:Y:S02]  /*cb50*/  FFMA.FTZ R181, R67, UR45, R182 ;  /* 0x0000002d43b57c23 */ /* 0x002fe400080100b6 */
[----:B------:R-:W-:Y:S02]  /*cb60*/  FFMA.FTZ R182, R184, UR45, -R187 ;  /* 0x0000002db8b67c23 */ /* 0x000fe400080108bb */
[----:B------:R-:W-:Y:S02]  /*cb70*/  FADD.FTZ R209, R209, R183 ;  /* 0x000000b7d1d17221 */ /* 0x000fe40000010000 */
[-C--:B------:R-:W-:Y:S02]  /*cb80*/  FFMA.FTZ R232, R232, R170.reuse, -R233 ;  /* 0x000000aae8e87223 */ /* 0x080fe400000108e9 */
[----:B------:R-:W-:-:S02]  /*cb90*/  FMUL.FTZ R187, R176, R170 ;  /* 0x000000aab0bb7220 */ /* 0x000fc40000410000 */
[C---:B------:R-:W-:Y:S02]  /*cba0*/  FMUL.FTZ R170, R193.reuse, -R210 ;  /* 0x800000d2c1aa7220 */ /* 0x040fe40000410000 */
[-C--:B------:R-:W-:Y:S01]  /*cbb0*/  FMUL.FTZ R193, R193, -R209.reuse ;  /* 0x800000d1c1c17220 */ /* 0x080fe20000410000 */
[----:B------:R-:W-:Y:S01]  /*cbc0*/  STS [R168.X4+0x89c], R187 ;  /* 0x00089cbba8007388 */ /* 0x000fe20000004800 */
[----:B------:R-:W-:Y:S02]  /*cbd0*/  FMUL.FTZ R177, R177, R214 ;  /* 0x000000d6b1b17220 */ /* 0x000fe40000410000 */
[----:B------:R-:W-:Y:S02]  /*cbe0*/  FFMA.FTZ R170, R194, R209, -R170 ;  /* 0x000000d1c2aa7223 */ /* 0x000fe400000108aa */
[C---:B------:R-:W-:Y:S02]  /*cbf0*/  FFMA.FTZ R159, R66.reuse, UR45, -R159 ;  /* 0x0000002d429f7c23 */ /* 0x040fe4000801089f */
[----:B------:R-:W-:-:S02]  /*cc00*/  FMUL.FTZ R66, R66, R91 ;  /* 0x0000005b42427220 */ /* 0x000fc40000410000 */
[----:B------:R-:W-:Y:S02]  /*cc10*/  FFMA.FTZ R193, R194, R210, R193 ;  /* 0x000000d2c2c17223 */ /* 0x000fe400000100c1 */
[----:B------:R-:W-:Y:S02]  /*cc20*/  FFMA.FTZ R178, R178, R213, R177 ;  /* 0x000000d5b2b27223 */ /* 0x000fe400000100b1 */
[----:B------:R-:W-:Y:S02]  /*cc30*/  FMUL.FTZ R177, R213, UR43 ;  /* 0x0000002bd5b17c20 */ /* 0x000fe40008410000 */
[----:B------:R-:W-:Y:S02]  /*cc40*/  FADD.FTZ R215, R215, R170 ;  /* 0x000000aad7d77221 */ /* 0x000fe40000010000 */
[----:B------:R-:W-:Y:S02]  /*cc50*/  FMUL.FTZ R170, R214, UR43 ;  /* 0x0000002bd6aa7c20 */ /* 0x000fe40008410000 */
[----:B------:R-:W-:-:S02]  /*cc60*/  FMUL.FTZ R185, R2, R66 ;  /* 0x0000004202b97220 */ /* 0x000fc40000410000 */
[----:B------:R-:W-:Y:S02]  /*cc70*/  FADD.FTZ R216, -R216, R193 ;  /* 0x000000c1d8d87221 */ /* 0x000fe40000010100 */
[C---:B------:R-:W-:Y:S01]  /*cc80*/  FFMA.FTZ R162, R163.reuse, UR45, -R162 ;  /* 0x0000002da3a27c23 */ /* 0x040fe200080108a2 */
[----:B------:R0:W-:Y:S01]  /*cc90*/  STS [R168.X4+0x8b4], R185 ;  /* 0x0008b4b9a8007388 */ /* 0x0001e20000004800 */
[----:B------:R-:W-:Y:S02]  /*cca0*/  FMUL.FTZ R163, R163, R92 ;  /* 0x0000005ca3a37220 */ /* 0x000fe40000410000 */
[----:B------:R-:W-:Y:S02]  /*ccb0*/  FFMA.FTZ R188, R214, UR45, -R177 ;  /* 0x0000002dd6bc7c23 */ /* 0x000fe400080108b1 */
[----:B------:R-:W-:Y:S02]  /*ccc0*/  FFMA.FTZ R177, R213, UR45, R170 ;  /* 0x0000002dd5b17c23 */ /* 0x000fe400080100aa */
[----:B------:R-:W-:-:S02]  /*ccd0*/  FMUL.FTZ R170, R195, -R216 ;  /* 0x800000d8c3aa7220 */ /* 0x000fc40000410000 */
[----:B------:R-:W-:Y:S02]  /*cce0*/  FMUL.FTZ R195, R195, -R215 ;  /* 0x800000d7c3c37220 */ /* 0x000fe40000410000 */
[----:B0-----:R-:W-:Y:S02]  /*ccf0*/  FMUL.FTZ R185, R3, R163 ;  /* 0x000000a303b97220 */ /* 0x001fe40000410000 */
[----:B------:R-:W-:Y:S02]  /*cd00*/  FFMA.FTZ R172, R176, R174, R172 ;  /* 0x000000aeb0ac7223 */ /* 0x000fe400000100ac */
[-C--:B------:R-:W-:Y:S01]  /*cd10*/  FMUL.FTZ R176, R214, R95.reuse ;  /* 0x0000005fd6b07220 */ /* 0x080fe20000410000 */
[----:B------:R0:W-:Y:S01]  /*cd20*/  STS [R168.X4+0x8ac], R185 ;  /* 0x0008acb9a8007388 */ /* 0x0001e20000004800 */
[----:B------:R-:W-:Y:S02]  /*cd30*/  FFMA.FTZ R195, R196, R216, R195 ;  /* 0x000000d8c4c37223 */ /* 0x000fe400000100c3 */
[----:B------:R-:W-:-:S02]  /*cd40*/  FMUL.FTZ R190, R213, R95 ;  /* 0x0000005fd5be7220 */ /* 0x000fc40000410000 */
[----:B------:R-:W-:Y:S02]  /*cd50*/  FFMA.FTZ R186, R196, R215, -R170 ;  /* 0x000000d7c4ba7223 */ /* 0x000fe400000108aa */
[----:B------:R-:W-:Y:S02]  /*cd60*/  FADD.FTZ R228, -R228, R195 ;  /* 0x000000c3e4e47221 */ /* 0x000fe40000010100 */
[----:B------:R-:W-:Y:S02]  /*cd70*/  FMUL.FTZ R189, R3, R175 ;  /* 0x000000af03bd7220 */ /* 0x000fe40000410000 */
[----:B0-----:R-:W-:Y:S02]  /*cd80*/  FMUL.FTZ R185, R231, R176 ;  /* 0x000000b0e7b97220 */ /* 0x001fe40000410000 */
[----:B------:R-:W-:Y:S01]  /*cd90*/  FMUL.FTZ R67, R67, R93 ;  /* 0x0000005d43437220 */ /* 0x000fe20000410000 */
[----:B------:R0:W-:Y:S01]  /*cda0*/  STS [R168.X4+0x8a8], R189 ;  /* 0x0008a8bda8007388 */ /* 0x0001e20000004800 */
[----:B------:R-:W-:-:S02]  /*cdb0*/  FFMA.FTZ R170, R230, R190, R185 ;  /* 0x000000bee6aa7223 */ /* 0x000fc400000100b9 */
[----:B------:R-:W-:Y:S02]  /*cdc0*/  FADD.FTZ R227, R227, R186 ;  /* 0x000000bae3e37221 */ /* 0x000fe40000010000 */
[----:B------:R-:W-:Y:S02]  /*cdd0*/  FMUL.FTZ R185, R197, -R228 ;  /* 0x800000e4c5b97220 */ /* 0x000fe40000410000 */
[----:B------:R-:W-:Y:S02]  /*cde0*/  FMUL.FTZ R186, R235, R182 ;  /* 0x000000b6ebba7220 */ /* 0x000fe40000410000 */
[----:B------:R-:W-:Y:S02]  /*cdf0*/  FMUL.FTZ R197, R197, -R227 ;  /* 0x800000e3c5c57220 */ /* 0x000fe40000410000 */
[----:B0-----:R-:W-:Y:S02]  /*ce00*/  FMUL.FTZ R189, R4, R67 ;  /* 0x0000004304bd7220 */ /* 0x001fe40000410000 */
[----:B------:R-:W-:-:S02]  /*ce10*/  FFMA.FTZ R182, R198, R227, -R185 ;  /* 0x000000e3c6b67223 */ /* 0x000fc400000108b9 */
[C---:B------:R-:W-:Y:S01]  /*ce20*/  FMUL.FTZ R183, R231.reuse, R188 ;  /* 0x000000bce7b77220 */ /* 0x040fe20000410000 */
[----:B------:R0:W-:Y:S01]  /*ce30*/  STS [R168.X4+0x8a0], R189 ;  /* 0x0008a0bda8007388 */ /* 0x0001e20000004800 */
[----:B------:R-:W-:Y:S02]  /*ce40*/  FMUL.FTZ R184, R184, R93 ;  /* 0x0000005db8b87220 */ /* 0x000fe40000410000 */
[----:B------:R-:W-:Y:S02]  /*ce50*/  FMUL.FTZ R231, R231, R190 ;  /* 0x000000bee7e77220 */ /* 0x000fe40000410000 */
[----:B------:R-:W-:Y:S02]  /*ce60*/  FFMA.FTZ R197, R198, R228, R197 ;  /* 0x000000e4c6c57223 */ /* 0x000fe400000100c5 */
[----:B------:R-:W-:Y:S02]  /*ce70*/  FADD.FTZ R225, R225, R182 ;  /* 0x000000b6e1e17221 */ /* 0x000fe40000010000 */
[----:B------:R-:W-:-:S02]  /*ce80*/  FMUL.FTZ R182, R235, R184 ;  /* 0x000000b8ebb67220 */ /* 0x000fc40000410000 */
[-C--:B0-----:R-:W-:Y:S02]  /*ce90*/  FMUL.FTZ R189, R5, R176.reuse ;  /* 0x000000b005bd7220 */ /* 0x081fe40000410000 */
[C---:B------:R-:W-:Y:S02]  /*cea0*/  FFMA.FTZ R176, R230.reuse, R176, -R231 ;  /* 0x000000b0e6b07223 */ /* 0x040fe400000108e7 */
[----:B------:R-:W-:Y:S01]  /*ceb0*/  FFMA.FTZ R230, R230, R177, R183 ;  /* 0x000000b1e6e67223 */ /* 0x000fe200000100b7 */
[----:B------:R-:W-:Y:S01]  /*cec0*/  STS [R168.X4+0x894], R189 ;  /* 0x000894bda8007388 */ /* 0x000fe20000004800 */
[----:B------:R-:W-:Y:S02]  /*ced0*/  FADD.FTZ R226, -R226, R197 ;  /* 0x000000c5e2e27221 */ /* 0x000fe40000010100 */
[----:B------:R-:W-:Y:S02]  /*cee0*/  FMUL.FTZ R177, R199, -R225 ;  /* 0x800000e1c7b17220 */ /* 0x000fe40000410000 */
[----:B------:R-:W-:-:S02]  /*cef0*/  FMUL.FTZ R235, R235, R67 ;  /* 0x00000043ebeb7220 */ /* 0x000fc40000410000 */
[----:B------:R-:W-:Y:S02]  /*cf00*/  FFMA.FTZ R67, R234, R67, R182 ;  /* 0x00000043ea437223 */ /* 0x000fe400000100b6 */
[----:B------:R-:W-:Y:S02]  /*cf10*/  FMUL.FTZ R182, R179, R212 ;  /* 0x000000d4b3b67220 */ /* 0x000fe40000410000 */
[-C--:B------:R-:W-:Y:S02]  /*cf20*/  FMUL.FTZ R199, R199, -R226.reuse ;  /* 0x800000e2c7c77220 */ /* 0x080fe40000410000 */
[C---:B------:R-:W-:Y:S02]  /*cf30*/  FFMA.FTZ R179, R200.reuse, R226, R177 ;  /* 0x000000e2c8b37223 */ /* 0x040fe400000100b1 */
[----:B------:R-:W-:Y:S02]  /*cf40*/  FFMA.FTZ R200, R200, R225, -R199 ;  /* 0x000000e1c8c87223 */ /* 0x000fe400000108c7 */
[----:B------:R-:W-:-:S02]  /*cf50*/  FADD.FTZ R224, -R224, R179 ;  /* 0x000000b3e0e07221 */ /* 0x000fc40000010100 */
[----:B------:R-:W-:Y:S02]  /*cf60*/  FADD.FTZ R223, R223, R200 ;  /* 0x000000c8dfdf7221 */ /* 0x000fe40000010000 */
[C---:B------:R-:W-:Y:S02]  /*cf70*/  FMUL.FTZ R179, R201.reuse, -R224 ;  /* 0x800000e0c9b37220 */ /* 0x040fe40000410000 */
[----:B------:R-:W-:Y:S02]  /*cf80*/  FFMA.FTZ R177, R180, R211, R182 ;  /* 0x000000d3b4b17223 */ /* 0x000fe400000100b6 */
[-C--:B------:R-:W-:Y:S02]  /*cf90*/  FMUL.FTZ R201, R201, -R223.reuse ;  /* 0x800000dfc9c97220 */ /* 0x080fe40000410000 */
[----:B------:R-:W-:Y:S02]  /*cfa0*/  FFMA.FTZ R182, R202, R223, -R179 ;  /* 0x000000dfcab67223 */ /* 0x000fe400000108b3 */
[----:B------:R-:W-:-:S02]  /*cfb0*/  FMUL.FTZ R187, R5, R190 ;  /* 0x000000be05bb7220 */ /* 0x000fc40000410000 */
[----:B------:R-:W-:Y:S02]  /*cfc0*/  FFMA.FTZ R201, R202, R224, R201 ;  /* 0x000000e0cac97223 */ /* 0x000fe400000100c9 */
[----:B------:R-:W-:Y:S01]  /*cfd0*/  FADD.FTZ R221, R221, R182 ;  /* 0x000000b6dddd7221 */ /* 0x000fe20000010000 */
[----:B------:R0:W-:Y:S01]  /*cfe0*/  STS [R168.X4+0x890], R187 ;  /* 0x000890bba8007388 */ /* 0x0001e20000004800 */
[----:B------:R-:W-:Y:S02]  /*cff0*/  FMUL.FTZ R183, R211, UR43 ;  /* 0x0000002bd3b77c20 */ /* 0x000fe40008410000 */
[----:B------:R-:W-:Y:S02]  /*d000*/  FADD.FTZ R222, -R222, R201 ;  /* 0x000000c9dede7221 */ /* 0x000fe40000010100 */
[----:B------:R-:W-:Y:S02]  /*d010*/  FFMA.FTZ R181, R234, R181, R186 ;  /* 0x000000b5eab57223 */ /* 0x000fe400000100ba */
[----:B------:R-:W-:-:S02]  /*d020*/  FFMA.FTZ R186, R212, UR45, -R183 ;  /* 0x0000002dd4ba7c23 */ /* 0x000fc400080108b7 */
[----:B------:R-:W-:Y:S02]  /*d030*/  FMUL.FTZ R180, R212, UR43 ;  /* 0x0000002bd4b47c20 */ /* 0x000fe40008410000 */
[C---:B0-----:R-:W-:Y:S02]  /*d040*/  FMUL.FTZ R187, R203.reuse, -R221 ;  /* 0x800000ddcbbb7220 */ /* 0x041fe40000410000 */
[-C--:B------:R-:W-:Y:S02]  /*d050*/  FMUL.FTZ R203, R203, -R222.reuse ;  /* 0x800000decbcb7220 */ /* 0x080fe40000410000 */
[----:B------:R-:W-:Y:S02]  /*d060*/  FFMA.FTZ R187, R204, R222, R187 ;  /* 0x000000deccbb7223 */ /* 0x000fe400000100bb */
[----:B------:R-:W-:Y:S02]  /*d070*/  FMUL.FTZ R179, R229, R186 ;  /* 0x000000bae5b37220 */ /* 0x000fe40000410000 */
[----:B------:R-:W-:-:S02]  /*d080*/  FMUL.FTZ R212, R212, R96 ;  /* 0x00000060d4d47220 */ /* 0x000fc40000410000 */
[----:B------:R-:W-:Y:S02]  /*d090*/  FMUL.FTZ R186, R237, R163 ;  /* 0x000000a3edba7220 */ /* 0x000fe40000410000 */
[----:B------:R-:W-:Y:S02]  /*d0a0*/  FFMA.FTZ R182, R204, R221, -R203 ;  /* 0x000000ddccb67223 */ /* 0x000fe400000108cb */
[----:B------:R-:W-:Y:S02]  /*d0b0*/  FADD.FTZ R220, -R220, R187 ;  /* 0x000000bbdcdc7221 */ /* 0x000fe40000010100 */
[----:B------:R-:W-:Y:S02]  /*d0c0*/  FMUL.FTZ R188, R211, R96 ;  /* 0x00000060d3bc7220 */ /* 0x000fe40000410000 */
[----:B------:R-:W-:Y:S02]  /*d0d0*/  FMUL.FTZ R183, R229, R212 ;  /* 0x000000d4e5b77220 */ /* 0x000fe40000410000 */
[----:B------:R-:W-:-:S02]  /*d0e0*/  FMUL.FTZ R187, R237, R175 ;  /* 0x000000afedbb7220 */ /* 0x000fc40000410000 */
[----:B------:R-:W-:Y:S02]  /*d0f0*/  FFMA.FTZ R186, R236, R175, R186 ;  /* 0x000000afecba7223 */ /* 0x000fe400000100ba */
[----:B------:R-:W-:Y:S02]  /*d100*/  FADD.FTZ R182, R219, R182 ;  /* 0x000000b6dbb67221 */ /* 0x000fe40000010000 */
[----:B------:R-:W-:Y:S02]  /*d110*/  FMUL.FTZ R175, R205, -R220 ;  /* 0x800000dccdaf7220 */ /* 0x000fe40000410000 */
[----:B------:R-:W-:Y:S02]  /*d120*/  FMUL.FTZ R191, R4, R184 ;  /* 0x000000b804bf7220 */ /* 0x000fe40000410000 */
[-C--:B------:R-:W-:Y:S02]  /*d130*/  FMUL.FTZ R185, R229, R188.reuse ;  /* 0x000000bce5b97220 */ /* 0x080fe40000410000 */
[-C--:B------:R-:W-:Y:S01]  /*d140*/  FFMA.FTZ R183, R153, R188.reuse, R183 ;  /* 0x000000bc99b77223 */ /* 0x080fe200000100b7 */
[----:B------:R0:W-:Y:S01]  /*d150*/  STS [R168.X4+0x8a4], R191 ;  /* 0x0008a4bfa8007388 */ /* 0x0001e20000004800 */
[----:B------:R-:W-:-:S02]  /*d160*/  FMUL.FTZ R189, R6, R188 ;  /* 0x000000bc06bd7220 */ /* 0x000fc40000410000 */
[-C--:B------:R-:W-:Y:S02]  /*d170*/  FMUL.FTZ R205, R205, -R182.reuse ;  /* 0x800000b6cdcd7220 */ /* 0x080fe40000410000 */
[----:B------:R-:W-:Y:S01]  /*d180*/  FFMA.FTZ R188, R206, R182, -R175 ;  /* 0x000000b6cebc7223 */ /* 0x000fe200000108af */
[----:B------:R1:W-:Y:S01]  /*d190*/  STS [R168.X4+0x888], R189 ;  /* 0x000888bda8007388 */ /* 0x0003e20000004800 */
[----:B------:R-:W-:Y:S02]  /*d1a0*/  FMUL.FTZ R192, R210, R97 ;  /* 0x00000061d2c07220 */ /* 0x000fe40000410000 */
[----:B------:R-:W-:Y:S02]  /*d1b0*/  FFMA.FTZ R205, R206, R220, R205 ;  /* 0x000000dccecd7223 */ /* 0x000fe400000100cd */
[----:B------:R-:W-:Y:S02]  /*d1c0*/  FADD.FTZ R217, R217, R188 ;  /* 0x000000bcd9d97221 */ /* 0x000fe40000010000 */
[----:B0-----:R-:W-:-:S02]  /*d1d0*/  FMUL.FTZ R191, R6, R212 ;  /* 0x000000d406bf7220 */ /* 0x001fc40000410000 */
[----:B------:R-:W-:Y:S02]  /*d1e0*/  FFMA.FTZ R187, R236, R163, -R187 ;  /* 0x000000a3ecbb7223 */ /* 0x000fe400000108bb */
[----:B------:R-:W-:Y:S01]  /*d1f0*/  FMUL.FTZ R190, R209, R97 ;  /* 0x00000061d1be7220 */ /* 0x000fe20000410000 */
[----:B------:R0:W-:Y:S01]  /*d200*/  STS [R168.X4+0x88c], R191 ;  /* 0x00088cbfa8007388 */ /* 0x0001e20000004800 */
[----:B-1----:R-:W-:Y:S02]  /*d210*/  FMUL.FTZ R189, R152, R192 ;  /* 0x000000c098bd7220 */ /* 0x002fe40000410000 */
[----:B------:R-:W-:Y:S02]  /*d220*/  FADD.FTZ R218, -R218, R205 ;  /* 0x000000cddada7221 */ /* 0x000fe40000010100 */
[----:B------:R-:W-:Y:S02]  /*d230*/  FMUL.FTZ R163, R207, -R217 ;  /* 0x800000d9cfa37220 */ /* 0x000fe40000410000 */
[----:B------:R-:W-:-:S02]  /*d240*/  FMUL.FTZ R188, R152, R190 ;  /* 0x000000be98bc7220 */ /* 0x000fc40000410000 */
[-C--:B------:R-:W-:Y:S02]  /*d250*/  FFMA.FTZ R189, R151, R190.reuse, R189 ;  /* 0x000000be97bd7223 */ /* 0x080fe400000100bd */
[----:B0-----:R-:W-:Y:S02]  /*d260*/  FMUL.FTZ R191, R7, R190 ;  /* 0x000000be07bf7220 */ /* 0x001fe40000410000 */
[-C--:B------:R-:W-:Y:S02]  /*d270*/  FMUL.FTZ R207, R207, -R218.reuse ;  /* 0x800000dacfcf7220 */ /* 0x080fe40000410000 */
[----:B------:R-:W-:Y:S01]  /*d280*/  FFMA.FTZ R190, R208, R218, R163 ;  /* 0x000000dad0be7223 */ /* 0x000fe200000100a3 */
[----:B------:R0:W-:Y:S01]  /*d290*/  STS [R168.X4+0x880], R191 ;  /* 0x000880bfa8007388 */ /* 0x0001e20000004800 */
[----:B------:R-:W-:Y:S02]  /*d2a0*/  FMUL.FTZ R69, R31, R105 ;  /* 0x000000691f457220 */ /* 0x000fe40000410000 */
[----:B------:R-:W-:-:S02]  /*d2b0*/  FMUL.FTZ R175, R239, R64 ;  /* 0x00000040efaf7220 */ /* 0x000fc40000410000 */
[----:B------:R-:W-:Y:S02]  /*d2c0*/  FFMA.FTZ R207, R208, R217, -R207 ;  /* 0x000000d9d0cf7223 */ /* 0x000fe400000108cf */
[----:B------:R-:W-:Y:S02]  /*d2d0*/  FADD.FTZ R241, -R241, R190 ;  /* 0x000000bef1f17221 */ /* 0x000fe40000010100 */
[----:B------:R-:W-:Y:S02]  /*d2e0*/  FFMA.FTZ R68, R33, -R69, R247 ;  /* 0x8000004521447223 */ /* 0x000fe400000100f7 */
[----:B------:R-:W-:Y:S02]  /*d2f0*/  FMUL.FTZ R71, R28, R104 ;  /* 0x000000681c477220 */ /* 0x000fe40000410000 */
[-C--:B------:R-:W-:Y:S02]  /*d300*/  FMUL.FTZ R163, R239, R66.reuse ;  /* 0x00000042efa37220 */ /* 0x080fe40000410000 */
[----:B------:R-:W-:-:S02]  /*d310*/  FFMA.FTZ R175, R238, R66, -R175 ;  /* 0x00000042eeaf7223 */ /* 0x000fc400000108af */
[----:B------:R-:W-:Y:S02]  /*d320*/  FFMA.FTZ R69, R32, -R69, R245 ;  /* 0x8000004520457223 */ /* 0x000fe400000100f5 */
[----:B------:R-:W-:Y:S02]  /*d330*/  FADD.FTZ R240, R240, R207 ;  /* 0x000000cff0f07221 */ /* 0x000fe40000010000 */
[----:B------:R-:W-:Y:S02]  /*d340*/  FMUL.FTZ R66, R241, R105 ;  /* 0x00000069f1427220 */ /* 0x000fe40000410000 */
[----:B------:R-:W-:Y:S02]  /*d350*/  FMUL.FTZ R193, R7, R192 ;  /* 0x000000c007c17220 */ /* 0x000fe40000410000 */
[-C--:B------:R-:W-:Y:S02]  /*d360*/  FFMA.FTZ R70, R30, -R71.reuse, R246 ;  /* 0x800000471e467223 */ /* 0x080fe400000100f6 */
[----:B------:R-:W-:Y:S01]  /*d370*/  FFMA.FTZ R64, R238, R64, R163 ;  /* 0x00000040ee407223 */ /* 0x000fe200000100a3 */
[----:B------:R1:W-:Y:S01]  /*d380*/  STS [R168.X4+0x884], R193 ;  /* 0x000884c1a8007388 */ /* 0x0003e20000004800 */
[----:B------:R-:W-:-:S02]  /*d390*/  FFMA.FTZ R71, R29, -R71, R244 ;  /* 0x800000471d477223 */ /* 0x000fc400000100f4 */
[----:B0-----:R-:W-:Y:S02]  /*d3a0*/  FMUL.FTZ R191, R218, R104 ;  /* 0x00000068dabf7220 */ /* 0x001fe40000410000 */
[----:B------:R-:W-:Y:S02]  /*d3b0*/  FMUL.FTZ R190, R240, R105 ;  /* 0x00000069f0be7220 */ /* 0x000fe40000410000 */
[----:B------:R-:W-:Y:S02]  /*d3c0*/  FMUL.FTZ R163, R69, R66 ;  /* 0x0000004245a37220 */ /* 0x000fe40000410000 */
[----:B------:R-:W-:Y:S02]  /*d3d0*/  FFMA.FTZ R188, R151, R192, -R188 ;  /* 0x000000c097bc7223 */ /* 0x000fe400000108bc */
[----:B-1----:R-:W-:Y:S02]  /*d3e0*/  FMUL.FTZ R193, R217, R104 ;  /* 0x00000068d9c17220 */ /* 0x002fe40000410000 */
[----:B------:R-:W-:-:S02]  /*d3f0*/  FMUL.FTZ R192, R71, R191 ;  /* 0x000000bf47c07220 */ /* 0x000fc40000410000 */
[----:B------:R-:W-:Y:S02]  /*d400*/  FFMA.FTZ R163, R68, R190, R163 ;  /* 0x000000be44a37223 */ /* 0x000fe400000100a3 */
[-C--:B------:R-:W-:Y:S02]  /*d410*/  FMUL.FTZ R197, R216, R98.reuse ;  /* 0x00000062d8c57220 */ /* 0x080fe40000410000 */
[----:B------:R-:W-:Y:S02]  /*d420*/  FMUL.FTZ R195, R215, R98 ;  /* 0x00000062d7c37220 */ /* 0x000fe40000410000 */
[----:B------:R-:W-:Y:S02]  /*d430*/  FFMA.FTZ R194, R70, R193, R192 ;  /* 0x000000c146c27223 */ /* 0x000fe400000100c0 */
[----:B------:R-:W-:Y:S02]  /*d440*/  FADD.FTZ R163, RZ, R163 ;  /* 0x000000a3ffa37221 */ /* 0x000fe40000010000 */
[----:B------:R-:W-:-:S02]  /*d450*/  FMUL.FTZ R196, R150, R197 ;  /* 0x000000c596c47220 */ /* 0x000fc40000410000 */
[-C--:B------:R-:W-:Y:S02]  /*d460*/  FMUL.FTZ R198, R150, R195.reuse ;  /* 0x000000c396c67220 */ /* 0x080fe40000410000 */
[----:B------:R-:W-:Y:S02]  /*d470*/  FADD.FTZ R200, R163, R194 ;  /* 0x000000c2a3c87221 */ /* 0x000fe40000010000 */
[----:B------:R-:W-:Y:S02]  /*d480*/  FMUL.FTZ R163, R69, R190 ;  /* 0x000000be45a37220 */ /* 0x000fe40000410000 */
[-C--:B------:R-:W-:Y:S02]  /*d490*/  FMUL.FTZ R201, R12, R195.reuse ;  /* 0x000000c30cc97220 */ /* 0x080fe40000410000 */
[C---:B------:R-:W-:Y:S02]  /*d4a0*/  FFMA.FTZ R192, R149.reuse, R195, R196 ;  /* 0x000000c395c07223 */ /* 0x040fe400000100c4 */
[----:B------:R-:W-:Y:S01]  /*d4b0*/  FFMA.FTZ R195, R149, R197, -R198 ;  /* 0x000000c595c37223 */ /* 0x000fe200000108c6 */
[----:B------:R0:W-:Y:S01]  /*d4c0*/  STS [R168.X4+0x878], R201 ;  /* 0x000878c9a8007388 */ /* 0x0001e20000004800 */
[----:B------:R-:W-:-:S02]  /*d4d0*/  FMUL.FTZ R194, R220, R103 ;  /* 0x00000067dcc27220 */ /* 0x000fc40000410000 */
[----:B------:R-:W-:Y:S02]  /*d4e0*/  FMUL.FTZ R198, R71, R193 ;  /* 0x000000c147c67220 */ /* 0x000fe40000410000 */
[----:B------:R-:W-:Y:S02]  /*d4f0*/  FFMA.FTZ R163, R68, R66, -R163 ;  /* 0x0000004244a37223 */ /* 0x000fe400000108a3 */
[----:B------:R-:W-:Y:S02]  /*d500*/  FMUL.FTZ R196, R182, R103 ;  /* 0x00000067b6c47220 */ /* 0x000fe40000410000 */
[----:B------:R-:W-:Y:S02]  /*d510*/  FFMA.FTZ R198, R70, R191, -R198 ;  /* 0x000000bf46c67223 */ /* 0x000fe400000108c6 */
[----:B0-----:R-:W-:Y:S02]  /*d520*/  FMUL.FTZ R201, R131, R194 ;  /* 0x000000c283c97220 */ /* 0x001fe40000410000 */
[----:B------:R-:W-:-:S02]  /*d530*/  FADD.FTZ R163, RZ, R163 ;  /* 0x000000a3ffa37221 */ /* 0x000fc40000010000 */
[----:B------:R-:W-:Y:S02]  /*d540*/  FMUL.FTZ R199, R222, R102 ;  /* 0x00000066dec77220 */ /* 0x000fe40000410000 */
[-C--:B------:R-:W-:Y:S02]  /*d550*/  FMUL.FTZ R203, R131, R196.reuse ;  /* 0x000000c483cb7220 */ /* 0x080fe40000410000 */
[----:B------:R-:W-:Y:S02]  /*d560*/  FMUL.FTZ R205, R12, R197 ;  /* 0x000000c50ccd7220 */ /* 0x000fe40000410000 */
[----:B------:R-:W-:Y:S02]  /*d570*/  FFMA.FTZ R201, R130, R196, R201 ;  /* 0x000000c482c97223 */ /* 0x000fe400000100c9 */
[----:B------:R-:W-:Y:S01]  /*d580*/  FADD.FTZ R163, R163, R198 ;  /* 0x000000c6a3a37221 */ /* 0x000fe20000010000 */
[----:B------:R0:W-:Y:S01]  /*d590*/  STS [R168.X4+0x87c], R205 ;  /* 0x00087ccda8007388 */ /* 0x0001e20000004800 */
[----:B------:R-:W-:-:S02]  /*d5a0*/  FMUL.FTZ R197, R221, R102 ;  /* 0x00000066ddc57220 */ /* 0x000fc40000410000 */
[----:B------:R-:W-:Y:S02]  /*d5b0*/  FMUL.FTZ R202, R142, R199 ;  /* 0x000000c78eca7220 */ /* 0x000fe40000410000 */
[----:B------:R-:W-:Y:S02]  /*d5c0*/  FFMA.FTZ R198, R130, R194, -R203 ;  /* 0x000000c282c67223 */ /* 0x000fe400000108cb */
[----:B------:R-:W-:Y:S02]  /*d5d0*/  FADD.FTZ R200, R200, R201 ;  /* 0x000000c9c8c87221 */ /* 0x000fe40000010000 */
[----:B------:R-:W-:Y:S02]  /*d5e0*/  FFMA.FTZ R203, R141, R197, R202 ;  /* 0x000000c58dcb7223 */ /* 0x000fe400000100ca */
[----:B------:R-:W-:Y:S02]  /*d5f0*/  FADD.FTZ R201, R163, R198 ;  /* 0x000000c6a3c97221 */ /* 0x000fe40000010000 */
[----:B------:R-:W-:-:S02]  /*d600*/  FMUL.FTZ R198, R224, R101 ;  /* 0x00000065e0c67220 */ /* 0x000fc40000410000 */
[----:B------:R-:W-:Y:S02]  /*d610*/  FADD.FTZ R203, R200, R203 ;  /* 0x000000cbc8cb7221 */ /* 0x000fe40000010000 */
[----:B------:R-:W-:Y:S02]  /*d620*/  FMUL.FTZ R200, R223, R101 ;  /* 0x00000065dfc87220 */ /* 0x000fe40000410000 */
[----:B------:R-:W-:Y:S02]  /*d630*/  FMUL.FTZ R163, R144, R198 ;  /* 0x000000c690a37220 */ /* 0x000fe40000410000 */
[----:B------:R-:W-:Y:S02]  /*d640*/  FMUL.FTZ R202, R142, R197 ;  /* 0x000000c58eca7220 */ /* 0x000fe40000410000 */
[----:B------:R-:W-:Y:S02]  /*d650*/  FFMA.FTZ R204, R143, R200, R163 ;  /* 0x000000c88fcc7223 */ /* 0x000fe400000100a3 */
[----:B------:R-:W-:-:S02]  /*d660*/  FMUL.FTZ R206, R164, R166 ;  /* 0x000000a6a4ce7220 */ /* 0x000fc40000410000 */
[----:B------:R-:W-:Y:S02]  /*d670*/  FADD.FTZ R204, R203, R204 ;  /* 0x000000cccbcc7221 */ /* 0x000fe40000010000 */
[----:B------:R-:W-:Y:S02]  /*d680*/  FMUL.FTZ R203, R226, R100 ;  /* 0x00000064e2cb7220 */ /* 0x000fe40000410000 */
[----:B------:R-:W-:Y:S02]  /*d690*/  FMUL.FTZ R207, R164, R65 ;  /* 0x00000041a4cf7220 */ /* 0x000fe40000410000 */
[----:B------:R-:W-:Y:S02]  /*d6a0*/  FFMA.FTZ R202, R141, R199, -R202 ;  /* 0x000000c78dca7223 */ /* 0x000fe400000108ca */
[----:B------:R-:W-:Y:S02]  /*d6b0*/  FFMA.FTZ R163, R156, R65, -R206 ;  /* 0x000000419ca37223 */ /* 0x000fe400000108ce */
[----:B------:R-:W-:-:S02]  /*d6c0*/  FMUL.FTZ R65, R144, R200 ;  /* 0x000000c890417220 */ /* 0x000fc40000410000 */
[----:B------:R-:W-:Y:S02]  /*d6d0*/  FMUL.FTZ R206, R228, R99 ;  /* 0x00000063e4ce7220 */ /* 0x000fe40000410000 */
[----:B0-----:R-:W-:Y:S02]  /*d6e0*/  FMUL.FTZ R205, R225, R100 ;  /* 0x00000064e1cd7220 */ /* 0x001fe40000410000 */
[----:B------:R-:W-:Y:S02]  /*d6f0*/  FMUL.FTZ R208, R146, R203 ;  /* 0x000000cb92d07220 */ /* 0x000fe40000410000 */
[----:B------:R-:W-:Y:S02]  /*d700*/  FFMA.FTZ R185, R153, R212, -R185 ;  /* 0x000000d499b97223 */ /* 0x000fe400000108b9 */
[----:B------:R-:W-:Y:S02]  /*d710*/  FADD.FTZ R201, R201, R202 ;  /* 0x000000cac9c97221 */ /* 0x000fe40000010000 */
[----:B------:R-:W-:-:S02]  /*d720*/  FMUL.FTZ R212, R227, R99 ;  /* 0x00000063e3d47220 */ /* 0x000fc40000410000 */
[----:B------:R-:W-:Y:S02]  /*d730*/  FFMA.FTZ R166, R156, R166, R207 ;  /* 0x000000a69ca67223 */ /* 0x000fe400000100cf */
[----:B------:R-:W-:Y:S02]  /*d740*/  FFMA.FTZ R202, R143, R198, -R65 ;  /* 0x000000c68fca7223 */ /* 0x000fe40000010841 */
[----:B------:R-:W-:Y:S02]  /*d750*/  FMUL.FTZ R65, R148, R206 ;  /* 0x000000ce94417220 */ /* 0x000fe40000410000 */
[-C--:B------:R-:W-:Y:S02]  /*d760*/  FFMA.FTZ R207, R145, R205.reuse, R208 ;  /* 0x000000cd91cf7223 */ /* 0x080fe400000100d0 */
[----:B------:R-:W-:Y:S02]  /*d770*/  FMUL.FTZ R213, R15, R212 ;  /* 0x000000d40fd57220 */ /* 0x000fe40000410000 */
[----:B------:R-:W-:-:S02]  /*d780*/  FMUL.FTZ R208, R146, R205 ;  /* 0x000000cd92d07220 */ /* 0x000fc40000410000 */
[-C--:B------:R-:W-:Y:S01]  /*d790*/  FFMA.FTZ R65, R147, R212.reuse, R65 ;  /* 0x000000d493417223 */ /* 0x080fe20000010041 */
[----:B------:R0:W-:Y:S01]  /*d7a0*/  STS [R168.X4+0x870], R213 ;  /* 0x000870d5a8007388 */ /* 0x0001e20000004800 */
[----:B------:R-:W-:Y:S02]  /*d7b0*/  FADD.FTZ R204, R204, R207 ;  /* 0x000000cfcccc7221 */ /* 0x000fe40000010000 */
[----:B------:R-:W-:Y:S02]  /*d7c0*/  FADD.FTZ R201, R201, R202 ;  /* 0x000000cac9c97221 */ /* 0x000fe40000010000 */
[----:B------:R-:W-:Y:S02]  /*d7d0*/  FMUL.FTZ R202, R148, R212 ;  /* 0x000000d494ca7220 */ /* 0x000fe40000410000 */
[----:B------:R-:W-:Y:S02]  /*d7e0*/  FFMA.FTZ R208, R145, R203, -R208 ;  /* 0x000000cb91d07223 */ /* 0x000fe400000108d0 */
[----:B------:R-:W-:-:S02]  /*d7f0*/  FFMA.FTZ R202, R147, R206, -R202 ;  /* 0x000000ce93ca7223 */ /* 0x000fc400000108ca */
[----:B0-----:R-:W-:Y:S02]  /*d800*/  FADD.FTZ R213, R204, R65 ;  /* 0x00000041ccd57221 */ /* 0x001fe40000010000 */
        /* <DEDUP_REMOVED lines=8> */
[----:B------:R-:W-:Y:S01]  /*d890*/  MOV R183, UR39 ;  /* 0x0000002700b77c02 */ /* 0x000fe20008000f00 */
[----:B------:R-:W-:Y:S02]  /*d8a0*/  FMUL.FTZ R65, R25, R196 ;  /* 0x000000c419417220 */ /* 0x000fe40000410000 */
[----:B------:R-:W-:Y:S01]  /*d8b0*/  FADD.FTZ R185, R188, R185 ;  /* 0x000000b9bcb97221 */ /* 0x000fe20000010000 */
[----:B------:R-:W-:Y:S01]  /*d8c0*/  LEA R196, R183, -R138, 0x1 ;  /* 0x8000008ab7c47211 */ /* 0x000fe200078e08ff */
[----:B------:R-:W-:Y:S01]  /*d8d0*/  FADD.FTZ R170, R170, R171 ;  /* 0x000000abaaaa7221 */ /* 0x000fe20000010000 */
[----:B------:R0:W-:Y:S01]  /*d8e0*/  STS [R168.X4+0x850], R65 ;  /* 0x00085041a8007388 */ /* 0x0001e20000004800 */
[----:B------:R-:W-:Y:S01]  /*d8f0*/  FADD.FTZ R185, R185, R176 ;  /* 0x000000b0b9b97221 */ /* 0x000fe20000010000 */
[----:B------:R-:W-:Y:S01]  /*d900*/  ISETP.GE.AND P0, PT, R196, 0x1, PT ;  /* 0x00000001c400780c */ /* 0x000fe20003f06270 */
[----:B------:R-:W-:-:S02]  /*d910*/  FFMA.FTZ R184, R234, R184, -R235 ;  /* 0x000000b8eab87223 */ /* 0x000fc400000108eb */
[----:B------:R-:W-:Y:S02]  /*d920*/  FADD.FTZ R185, R185, R232 ;  /* 0x000000e8b9b97221 */ /* 0x000fe40000010000 */
[----:B------:R-:W-:Y:S02]  /*d930*/  FADD.FTZ R67, R170, R67 ;  /* 0x00000043aa437221 */ /* 0x000fe40000010000 */
[----:B------:R-:W-:Y:S02]  /*d940*/  FFMA.FTZ R180, R211, UR45, R180 ;  /* 0x0000002dd3b47c23 */ /* 0x000fe400080100b4 */
[----:B0-----:R-:W-:Y:S02]  /*d950*/  FMUL.FTZ R65, R31, R190 ;  /* 0x000000be1f417220 */ /* 0x001fe40000410000 */
[C---:B------:R-:W-:Y:S02]  /*d960*/  FMUL.FTZ R207, R16.reuse, R205 ;  /* 0x000000cd10cf7220 */ /* 0x040fe40000410000 */
[----:B------:R-:W-:Y:S01]  /*d970*/  FMUL.FTZ R211, R16, R203 ;  /* 0x000000cb10d37220 */ /* 0x000fe20000410000 */
[----:B------:R0:W-:Y:S01]  /*d980*/  STS [R168.X4+0x840], R65 ;  /* 0x00084041a8007388 */ /* 0x0001e20000004800 */
[----:B------:R-:W-:-:S02]  /*d990*/  FMUL.FTZ R199, R22, R199 ;  /* 0x000000c716c77220 */ /* 0x000fc40000410000 */
[----:B------:R-:W-:Y:S01]  /*d9a0*/  FMUL.FTZ R219, R15, R206 ;  /* 0x000000ce0fdb7220 */ /* 0x000fe20000410000 */
[----:B------:R-:W-:Y:S01]  /*d9b0*/  STS [R168.X4+0x868], R207 ;  /* 0x000868cfa8007388 */ /* 0x000fe20000004800 */
[C---:B------:R-:W-:Y:S02]  /*d9c0*/  FMUL.FTZ R203, R21.reuse, R200 ;  /* 0x000000c815cb7220 */ /* 0x040fe40000410000 */
[----:B------:R-:W-:Y:S01]  /*d9d0*/  FMUL.FTZ R205, R21, R198 ;  /* 0x000000c615cd7220 */ /* 0x000fe20000410000 */
[----:B------:R1:W-:Y:S01]  /*d9e0*/  STS [R168.X4+0x85c], R199 ;  /* 0x00085cc7a8007388 */ /* 0x0003e20000004800 */
[----:B------:R-:W-:Y:S02]  /*d9f0*/  FMUL.FTZ R197, R22, R197 ;  /* 0x000000c516c57220 */ /* 0x000fe40000410000 */
[----:B------:R-:W-:Y:S01]  /*da00*/  FMUL.FTZ R195, R25, R194 ;  /* 0x000000c219c37220 */ /* 0x000fe20000410000 */
[----:B------:R-:W-:Y:S01]  /*da10*/  STS [R168.X4+0x874], R219 ;  /* 0x000874dba8007388 */ /* 0x000fe20000004800 */
[----:B------:R-:W-:-:S02]  /*da20*/  FMUL.FTZ R193, R28, R193 ;  /* 0x000000c11cc17220 */ /* 0x000fc40000410000 */
[----:B------:R-:W-:Y:S01]  /*da30*/  FMUL.FTZ R191, R28, R191 ;  /* 0x000000bf1cbf7220 */ /* 0x000fe20000410000 */
[----:B------:R-:W-:Y:S01]  /*da40*/  STS [R168.X4+0x86c], R211 ;  /* 0x00086cd3a8007388 */ /* 0x000fe20000004800 */
[----:B------:R-:W-:Y:S02]  /*da50*/  FMUL.FTZ R171, R31, R66 ;  /* 0x000000421fab7220 */ /* 0x000fe40000410000 */
[----:B------:R-:W-:Y:S01]  /*da60*/  FADD.FTZ R184, R185, R184 ;  /* 0x000000b8b9b87221 */ /* 0x000fe20000010000 */
[----:B------:R-:W-:Y:S01]  /*da70*/  STS [R168.X4+0x860], R203 ;  /* 0x000860cba8007388 */ /* 0x000fe20000004800 */
[----:B------:R-:W-:Y:S02]  /*da80*/  FADD.FTZ R67, R67, R186 ;  /* 0x000000ba43437221 */ /* 0x000fe40000010000 */
[----:B0-----:R-:W-:Y:S01]  /*da90*/  FMUL.FTZ R65, R182, UR43 ;  /* 0x0000002bb6417c20 */ /* 0x001fe20008410000 */
[----:B------:R-:W-:Y:S01]  /*daa0*/  STS [R168.X4+0x864], R205 ;  /* 0x000864cda8007388 */ /* 0x000fe20000004800 */
[----:B------:R-:W-:-:S02]  /*dab0*/  FADD.FTZ R198, R184, R187 ;  /* 0x000000bbb8c67221 */ /* 0x000fc40000010000 */
[----:B-1----:R-:W-:Y:S01]  /*dac0*/  FADD.FTZ R199, R67, R64 ;  /* 0x0000004043c77221 */ /* 0x002fe20000010000 */
[----:B------:R0:W-:Y:S01]  /*dad0*/  STS [R168.X4+0x858], R197 ;  /* 0x000858c5a8007388 */ /* 0x0001e20000004800 */
[----:B------:R-:W-:Y:S02]  /*dae0*/  FFMA.FTZ R176, R220, UR45, -R65 ;  /* 0x0000002ddcb07c23 */ /* 0x000fe40008010841 */
[----:B------:R-:W-:Y:S01]  /*daf0*/  FMUL.FTZ R194, R210, UR43 ;  /* 0x0000002bd2c27c20 */ /* 0x000fe20008410000 */
[----:B------:R1:W-:Y:S01]  /*db00*/  STS [R168.X4+0x854], R195 ;  /* 0x000854c3a8007388 */ /* 0x0003e20000004800 */
[----:B------:R-:W-:Y:S02]  /*db10*/  FMUL.FTZ R192, R216, UR43 ;  /* 0x0000002bd8c07c20 */ /* 0x000fe40008410000 */
[----:B------:R-:W-:Y:S01]  /*db20*/  FMUL.FTZ R190, R228, UR43 ;  /* 0x0000002be4be7c20 */ /* 0x000fe20008410000 */
[----:B------:R2:W-:Y:S01]  /*db30*/  STS [R168.X4+0x848], R193 ;  /* 0x000848c1a8007388 */ /* 0x0005e20000004800 */
[----:B------:R-:W-:-:S02]  /*db40*/  FMUL.FTZ R188, R226, UR43 ;  /* 0x0000002be2bc7c20 */ /* 0x000fc40008410000 */
[----:B0-----:R-:W-:Y:S01]  /*db50*/  FMUL.FTZ R197, R209, UR43 ;  /* 0x0000002bd1c57c20 */ /* 0x001fe20008410000 */
[----:B------:R0:W-:Y:S01]  /*db60*/  STS [R168.X4+0x84c], R191 ;  /* 0x00084cbfa8007388 */ /* 0x0001e20000004800 */
[----:B------:R-:W-:Y:S02]  /*db70*/  FMUL.FTZ R189, R223, UR43 ;  /* 0x0000002bdfbd7c20 */ /* 0x000fe40008410000 */
[----:B-1----:R-:W-:Y:S01]  /*db80*/  FMUL.FTZ R195, R215, UR43 ;  /* 0x0000002bd7c37c20 */ /* 0x002fe20008410000 */
[----:B------:R1:W-:Y:S01]  /*db90*/  STS [R168.X4+0x844], R171 ;  /* 0x000844aba8007388 */ /* 0x0003e20000004800 */
[----:B------:R-:W-:Y:S02]  /*dba0*/  FMUL.FTZ R186, R224, UR43 ;  /* 0x0000002be0ba7c20 */ /* 0x000fe40008410000 */
[----:B--2---:R-:W-:Y:S02]  /*dbb0*/  FMUL.FTZ R193, R227, UR43 ;  /* 0x0000002be3c17c20 */ /* 0x004fe40008410000 */
[----:B------:R-:W-:-:S02]  /*dbc0*/  FMUL.FTZ R187, R221, UR43 ;  /* 0x0000002bddbb7c20 */ /* 0x000fc40008410000 */
[----:B0-----:R-:W-:Y:S02]  /*dbd0*/  FMUL.FTZ R191, R225, UR43 ;  /* 0x0000002be1bf7c20 */ /* 0x001fe40008410000 */
[----:B------:R-:W-:Y:S02]  /*dbe0*/  FMUL.FTZ R184, R222, UR43 ;  /* 0x0000002bdeb87c20 */ /* 0x000fe40008410000 */
[----:B------:R-:W-:Y:S02]  /*dbf0*/  FMUL.FTZ R185, R220, UR43 ;  /* 0x0000002bdcb97c20 */ /* 0x000fe40008410000 */
[----:B------:R-:W-:Y:S02]  /*dc00*/  FMUL.FTZ R65, R217, UR43 ;  /* 0x0000002bd9417c20 */ /* 0x000fe40008410000 */
[----:B------:R-:W-:Y:S02]  /*dc10*/  FMUL.FTZ R64, R218, UR43 ;  /* 0x0000002bda407c20 */ /* 0x000fe40008410000 */
[----:B-1----:R-:W-:-:S02]  /*dc20*/  FMUL.FTZ R168, R240, UR43 ;  /* 0x0000002bf0a87c20 */ /* 0x002fc40008410000 */
[----:B------:R-:W-:Y:S02]  /*dc30*/  FMUL.FTZ R171, R241, UR43 ;  /* 0x0000002bf1ab7c20 */ /* 0x000fe40008410000 */
[----:B------:R-:W-:Y:S02]  /*dc40*/  FFMA.FTZ R197, R210, UR45, -R197 ;  /* 0x0000002dd2c57c23 */ /* 0x000fe400080108c5 */
        /* <DEDUP_REMOVED lines=49> */
.L_x_9110:
[----:B------:R-:W-:Y:S05]  /*df60*/  BSYNC B0 ;  /* 0x0000000000007941 */ /* 0x000fea0003800000 */
.L_x_9109:
        /* <DEDUP_REMOVED lines=49> */
.L_x_9112:
[----:B------:R-:W-:Y:S05]  /*e280*/  BSYNC B0 ;  /* 0x0000000000007941 */ /* 0x000fea0003800000 */
.L_x_9111:
[----:B------:R-:W1:Y:S01]  /*e290*/  LDS R139, [R139.X4+0x940] ;  /* 0x000940008b8b7984 */ /* 0x000e620000004800 */
[----:B------:R-:W-:Y:S01]  /*e2a0*/  BSSY B0, `(.L_x_9113) ;  /* 0x0000004000007945 */ /* 0x000fe20003800000 */
[----:B------:R-:W-:Y:S01]  /*e2b0*/  LEA.HI.SX32 R175, R175, R138, 0x1b ;  /* 0x0000008aafaf7211 */ /* 0x000fe200078fdaff */
[----:B------:R-:W-:Y:S05]  /*e2c0*/  @!P1 BRA `(.L_x_9114) ;  /* 0x0000001000009947 */ /* 0x000fea0003800000 */
[----:B-1----:R1:W-:Y:S02]  /*e2d0*/  RED.E.ADD.F32.FTZ.RN.STRONG.GPU [R64.64+-0xf00], R139 ;  /* 0xfff1008b4000798e */ /* 0x0023e4000c10e7a0 */
.L_x_9114:
[----:B------:R-:W-:Y:S05]  /*e2e0*/  BSYNC B0 ;  /* 0x0000000000007941 */ /* 0x000fea0003800000 */
.L_x_9113:
[----:B------:R-:W2:Y:S01]  /*e2f0*/  LDS R175, [R175.X4+0x9c0] ;  /* 0x0009c000afaf7984 */ /* 0x000ea20000004800 */
[----:B------:R-:W-:Y:S01]  /*e300*/  BSSY B0, `(.L_x_9115) ;  /* 0x0000005000007945 */ /* 0x000fe20003800000 */
[C---:B0-----:R-:W-:Y:S02]  /*e310*/  IADD3 R67, R138.reuse, 0x80, RZ ;  /* 0x000000808a437810 */ /* 0x041fe40007ffe0ff */
[----:B-1----:R-:W-:Y:S01]  /*e320*/  IADD3 R139, R138, 0xa0, RZ ;  /* 0x000000a08a8b7810 */ /* 0x002fe20007ffe0ff */
[----:B------:R-:W-:Y:S05]  /*e330*/  @!P2 BRA `(.L_x_9116) ;  /* 0x000000100000a947 */ /* 0x000fea0003800000 */
[----:B--2---:R0:W-:Y:S02]  /*e340*/  RED.E.ADD.F32.FTZ.RN.STRONG.GPU [R64.64+-0xe80], R175 ;  /* 0xfff180af4000798e */ /* 0x0041e4000c10e7a0 */
.L_x_9116:
[----:B------:R-:W-:Y:S05]  /*e350*/  BSYNC B0 ;  /* 0x0000000000007941 */ /* 0x000fea0003800000 */
.L_x_9115:
        /* <DEDUP_REMOVED lines=14> */
.L_x_9118:
[----:B------:R-:W-:Y:S05]  /*e440*/  BSYNC B0 ;  /* 0x0000000000007941 */ /* 0x000fea0003800000 */
.L_x_9117:
[----:B------:R-:W1:Y:S01]  /*e450*/  LDS R139, [R139.X4+0xac0] ;  /* 0x000ac0008b8b7984 */ /* 0x000e620000004800 */
[----:B------:R-:W-:Y:S01]  /*e460*/  BSSY B0, `(.L_x_9119) ;  /* 0x0000005000007945 */ /* 0x000fe20003800000 */
[----:B0-----:R-:W-:Y:S02]  /*e470*/  IADD3 R67, R138, 0xe0, RZ ;  /* 0x000000e08a437810 */ /* 0x001fe40007ffe0ff */
[----:B------:R-:W-:Y:S01]  /*e480*/  LEA.HI.SX32 R175, R175, R138, 0x1b ;  /* 0x0000008aafaf7211 */ /* 0x000fe200078fdaff */
[----:B------:R-:W-:Y:S05]  /*e490*/  @!P0 BRA `(.L_x_9120) ;  /* 0x0000001000008947 */ /* 0x000fea0003800000 */
[----:B-1----:R0:W-:Y:S02]  /*e4a0*/  RED.E.ADD.F32.FTZ.RN.STRONG.GPU [R64.64+-0xd80], R139 ;  /* 0xfff2808b4000798e */ /* 0x0021e4000c10e7a0 */
.L_x_9120:
[----:B------:R-:W-:Y:S05]  /*e4b0*/  BSYNC B0 ;  /* 0x0000000000007941 */ /* 0x000fea0003800000 */
.L_x_9119:
[----:B------:R-:W2:Y:S01]  /*e4c0*/  LDS R175, [R175.X4+0xb40] ;  /* 0x000b4000afaf7984 */ /* 0x000ea20000004800 */
[----:B------:R-:W-:Y:S01]  /*e4d0*/  BSSY B0, `(.L_x_9121) ;  /* 0x0000005000007945 */ /* 0x000fe20003800000 */
[----:B01----:R-:W-:-:S02]  /*e4e0*/  IADD3 R139, R138, 0x100, RZ ;  /* 0x000001008a8b7810 */ /* 0x003fc40007ffe0ff */
[----:B------:R-:W-:Y:S01]  /*e4f0*/  LEA.HI.SX32 R67, R67, R138, 0x1b ;  /* 0x0000008a43437211 */ /* 0x000fe200078fdaff */
[----:B------:R-:W-:Y:S05]  /*e500*/  @!P1 BRA `(.L_x_9122) ;  /* 0x0000001000009947 */ /* 0x000fea0003800000 */
[----:B--2---:R0:W-:Y:S02]  /*e510*/  RED.E.ADD.F32.FTZ.RN.STRONG.GPU [R64.64+-0xd00], R175 ;  /* 0xfff300af4000798e */ /* 0x0041e4000c10e7a0 */
.L_x_9122:
[----:B------:R-:W-:Y:S05]  /*e520*/  BSYNC B0 ;  /* 0x0000000000007941 */ /* 0x000fea0003800000 */
.L_x_9121:
[----:B------:R-:W1:Y:S01]  /*e530*/  LDS R67, [R67.X4+0xbc0] ;  /* 0x000bc00043437984 */ /* 0x000e620000004800 */
[----:B------:R-:W-:Y:S01]  /*e540*/  BSSY B0, `(.L_x_9123) ;  /* 0x0000005000007945 */ /* 0x000fe20003800000 */
[----:B0-2---:R-:W-:Y:S02]  /*e550*/  IADD3 R175, R138, 0x120, RZ ;  /* 0x000001208aaf7810 */ /* 0x005fe40007ffe0ff */
[----:B------:R-:W-:Y:S01]  /*e560*/  LEA.HI.SX32 R139, R139, R138, 0x1b ;  /* 0x0000008a8b8b7211 */ /* 0x000fe200078fdaff */
[----:B------:R-:W-:Y:S05]  /*e570*/  @!P2 BRA `(.L_x_9124) ;  /* 0x000000100000a947 */ /* 0x000fea0003800000 */
[----:B-1----:R0:W-:Y:S02]  /*e580*/  RED.E.ADD.F32.FTZ.RN.STRONG.GPU [R64.64+-0xc80], R67 ;  /* 0xfff380434000798e */ /* 0x0021e4000c10e7a0 */
.L_x_9124:
[----:B------:R-:W-:Y:S05]  /*e590*/  BSYNC B0 ;  /* 0x0000000000007941 */ /* 0x000fea0003800000 */
.L_x_9123:
[----:B------:R-:W2:Y:S01]  /*e5a0*/  LDS R139, [R139.X4+0xc40] ;  /* 0x000c40008b8b7984 */ /* 0x000ea20000004800 */
[----:B------:R-:W-:Y:S01]  /*e5b0*/  BSSY B0, `(.L_x_9125) ;  /* 0x0000005000007945 */ /* 0x000fe20003800000 */
[----:B01----:R-:W-:Y:S02]  /*e5c0*/  IADD3 R67, R138, 0x140, RZ ;  /* 0x000001408a437810 */ /* 0x003fe40007ffe0ff */
[----:B------:R-:W-:Y:S01]  /*e5d0*/  LEA.HI.SX32 R175, R175, R138, 0x1b ;  /* 0x0000008aafaf7211 */ /* 0x000fe200078fdaff */
[----:B------:R-:W-:Y:S05]  /*e5e0*/  @!P3 BRA `(.L_x_9126) ;  /* 0x000000100000b947 */ /* 0x000fea0003800000 */
[----:B--2---:R0:W-:Y:S02]  /*e5f0*/  RED.E.ADD.F32.FTZ.RN.STRONG.GPU [R64.64+-0xc00], R139 ;  /* 0xfff4008b4000798e */ /* 0x0041e4000c10e7a0 */
.L_x_9126:
[----:B------:R-:W-:Y:S05]  /*e600*/  BSYNC B0 ;  /* 0x0000000000007941 */ /* 0x000fea0003800000 */
.L_x_9125:
[----:B------:R-:W1:Y:S01]  /*e610*/  LDS R175, [R175.X4+0xcc0] ;  /* 0x000cc000afaf7984 */ /* 0x000e620000004800 */
[----:B------:R-:W-:Y:S01]  /*e620*/  BSSY B0, `(.L_x_9127) ;  /* 0x0000004000007945 */ /* 0x000fe20003800000 */
[----:B------:R-:W-:Y:S01]  /*e630*/  LEA.HI.SX32 R67, R67, R138, 0x1b ;  /* 0x0000008a43437211 */ /* 0x000fe200078fdaff */
[----:B------:R-:W-:Y:S05]  /*e640*/  @!P4 BRA `(.L_x_9128) ;  /* 0x000000100000c947 */ /* 0x000fea0003800000 */
[----:B-1----:R1:W-:Y:S02]  /*e650*/  RED.E.ADD.F32.FTZ.RN.STRONG.GPU [R64.64+-0xb80], R175 ;  /* 0xfff480af4000798e */ /* 0x0023e4000c10e7a0 */
.L_x_9128:
[----:B------:R-:W-:Y:S05]  /*e660*/  BSYNC B0 ;  /* 0x0000000000007941 */ /* 0x000fea0003800000 */
.L_x_9127:
[----:B------:R-:W3:Y:S01]  /*e670*/  LDS R67, [R67.X4+0xd40] ;  /* 0x000d400043437984 */ /* 0x000ee20000004800 */
[----:B------:R-:W-:Y:S01]  /*e680*/  BSSY B0, `(.L_x_9129) ;  /* 0x0000005000007945 */ /* 0x000fe20003800000 */
[----:B0-2---:R-:W-:-:S02]  /*e690*/  IADD3 R139, R138, 0x160, RZ ;  /* 0x000001608a8b7810 */ /* 0x005fc40007ffe0ff */
[----:B-1----:R-:W-:Y:S01]  /*e6a0*/  IADD3 R175, R138, 0x180, RZ ;  /* 0x000001808aaf7810 */ /* 0x002fe20007ffe0ff */
[----:B------:R-:W-:Y:S05]  /*e6b0*/  @!P5 BRA `(.L_x_9130) ;  /* 0x000000100000d947 */ /* 0x000fea0003800000 */
[----:B---3--:R0:W-:Y:S02]  /*e6c0*/  RED.E.ADD.F32.FTZ.RN.STRONG.GPU [R64.64+-0xb00], R67 ;  /* 0xfff500434000798e */ /* 0x0081e4000c10e7a0 */
.L_x_9130:
[----:B------:R-:W-:Y:S05]  /*e6d0*/  BSYNC B0 ;  /* 0x0000000000007941 */ /* 0x000fea0003800000 */
.L_x_9129:
        /* <DEDUP_REMOVED lines=14> */
.L_x_9132:
[----:B------:R-:W-:Y:S05]  /*e7c0*/  BSYNC B0 ;  /* 0x0000000000007941 */ /* 0x000fea0003800000 */
.L_x_9131:
[----:B------:R-:W1:Y:S01]  /*e7d0*/  LDS R175, [R175.X4+0xe40] ;  /* 0x000e4000afaf7984 */ /* 0x000e620000004800 */
[----:B------:R-:W-:Y:S01]  /*e7e0*/  BSSY B0, `(.L_x_9133) ;  /* 0x0000005000007945 */ /* 0x000fe20003800000 */
[----:B0-----:R-:W-:-:S02]  /*e7f0*/  IADD3 R139, R138, 0x1c0, RZ ;  /* 0x000001c08a8b7810 */ /* 0x001fc40007ffe0ff */
[----:B------:R-:W-:Y:S01]  /*e800*/  LEA.HI.SX32 R67, R67, R138, 0x1b ;  /* 0x0000008a43437211 */ /* 0x000fe200078fdaff */
[----:B------:R-:W-:Y:S05]  /*e810*/  @!P0 BRA `(.L_x_9134) ;  /* 0x0000001000008947 */ /* 0x000fea0003800000 */
[----:B-1----:R0:W-:Y:S02]  /*e820*/  RED.E.ADD.F32.FTZ.RN.STRONG.GPU [R64.64+-0xa00], R175 ;  /* 0xfff600af4000798e */ /* 0x0021e4000c10e7a0 */
.L_x_9134:
[----:B------:R-:W-:Y:S05]  /*e830*/  BSYNC B0 ;  /* 0x0000000000007941 */ /* 0x000fea0003800000 */
.L_x_9133:
[----:B------:R-:W2:Y:S01]  /*e840*/  LDS R67, [R67.X4+0xec0] ;  /* 0x000ec00043437984 */ /* 0x000ea20000004800 */
[----:B------:R-:W-:Y:S01]  /*e850*/  BSSY B0, `(.L_x_9135) ;  /* 0x0000005000007945 */ /* 0x000fe20003800000 */
[----:B01----:R-:W-:Y:S02]  /*e860*/  IADD3 R175, R138, 0x1e0, RZ ;  /* 0x000001e08aaf7810 */ /* 0x003fe40007ffe0ff */
[----:B------:R-:W-:Y:S01]  /*e870*/  LEA.HI.SX32 R139, R139, R138, 0x1b ;  /* 0x0000008a8b8b7211 */ /* 0x000fe200078fdaff */
[----:B------:R-:W-:Y:S05]  /*e880*/  @!P1 BRA `(.L_x_9136) ;  /* 0x0000001000009947 */ /* 0x000fea0003800000 */
[----:B--2---:R0:W-:Y:S02]  /*e890*/  RED.E.ADD.F32.FTZ.RN.STRONG.GPU [R64.64+-0x980], R67 ;  /* 0xfff680434000798e */ /* 0x0041e4000c10e7a0 */
.L_x_9136:
[----:B------:R-:W-:Y:S05]  /*e8a0*/  BSYNC B0 ;  /* 0x0000000000007941 */ /* 0x000fea0003800000 */
.L_x_9135:
[----:B------:R-:W1:Y:S01]  /*e8b0*/  LDS R139, [R139.X4+0xf40] ;  /* 0x000f40008b8b7984 */ /* 0x000e620000004800 */
[----:B------:R-:W-:Y:S01]  /*e8c0*/  BSSY B0, `(.L_x_9137) ;  /* 0x0000004000007945 */ /* 0x000fe20003800000 */
[----:B------:R-:W-:Y:S01]  /*e8d0*/  LEA.HI.SX32 R175, R175, R138, 0x1b ;  /* 0x0000008aafaf7211 */ /* 0x000fe200078fdaff */
[----:B------:R-:W-:Y:S05]  /*e8e0*/  @!P2 BRA `(.L_x_9138) ;  /* 0x000000100000a947 */ /* 0x000fea0003800000 */
[----:B-1----:R1:W-:Y:S02]  /*e8f0*/  RED.E.ADD.F32.FTZ.RN.STRONG.GPU [R64.64+-0x900], R139 ;  /* 0xfff7008b4000798e */ /* 0x0023e4000c10e7a0 */
.L_x_9138:
[----:B------:R-:W-:Y:S05]  /*e900*/  BSYNC B0 ;  /* 0x0000000000007941 */ /* 0x000fea0003800000 */
.L_x_9137:
[----:B------:R-:W3:Y:S01]  /*e910*/  LDS R175, [R175.X4+0xfc0] ;  /* 0x000fc000afaf7984 */ /* 0x000ee20000004800 */
[C---:B------:R-:W-:Y:S01]  /*e920*/  IADD3 R66, R138.reuse, 0x200, RZ ;  /* 0x000002008a427810 */ /* 0x040fe20007ffe0ff */
[----:B------:R-:W-:Y:S01]  /*e930*/  BSSY B0, `(.L_x_9139) ;  /* 0x0000005000007945 */ /* 0x000fe20003800000 */
[----:B0-2---:R-:W-:-:S02]  /*e940*/  IADD3 R67, R138, 0x220, RZ ;  /* 0x000002208a437810 */ /* 0x005fc40007ffe0ff */
[----:B------:R-:W-:Y:S01]  /*e950*/  LEA.HI.SX32 R66, R66, R138, 0x1b ;  /* 0x0000008a42427211 */ /* 0x000fe200078fdaff */
[----:B------:R-:W-:Y:S05]  /*e960*/  @!P3 BRA `(.L_x_9140) ;  /* 0x000000100000b947 */ /* 0x000fea0003800000 */
[----:B---3--:R0:W-:Y:S02]  /*e970*/  RED.E.ADD.F32.FTZ.RN.STRONG.GPU [R64.64+-0x880], R175 ;  /* 0xfff780af4000798e */ /* 0x0081e4000c10e7a0 */
.L_x_9140:
[----:B------:R-:W-:Y:S05]  /*e980*/  BSYNC B0 ;  /* 0x0000000000007941 */ /* 0x000fea0003800000 */
.L_x_9139:
[----:B-1----:R-:W-:Y:S01]  /*e990*/  LEA.HI.SX32 R139, R67, R138, 0x1b ;  /* 0x0000008a438b7211 */ /* 0x002fe200078fdaff */
[----:B------:R-:W-:Y:S01]  /*e9a0*/  BSSY B0, `(.L_x_9141) ;  /* 0x0000004000007945 */ /* 0x000fe20003800000 */
[----:B------:R1:W2:Y:S01]  /*e9b0*/  LDS R67, [R66.X4+0x1040] ;  /* 0x0010400042437984 */ /* 0x0002a20000004800 */
[----:B------:R-:W-:Y:S05]  /*e9c0*/  @!P4 BRA `(.L_x_9142) ;  /* 0x000000100000c947 */ /* 0x000fea0003800000 */
[----:B--2---:R2:W-:Y:S02]  /*e9d0*/  RED.E.ADD.F32.FTZ.RN.STRONG.GPU [R64.64+-0x800], R67 ;  /* 0xfff800434000798e */ /* 0x0045e4000c10e7a0 */
.L_x_9142:
[----:B------:R-:W-:Y:S05]  /*e9e0*/  BSYNC B0 ;  /* 0x0000000000007941 */ /* 0x000fea0003800000 */
.L_x_9141:
[----:B------:R-:W4:Y:S01]  /*e9f0*/  LDS R139, [R139.X4+0x10c0] ;  /* 0x0010c0008b8b7984 */ /* 0x000f220000004800 */
[----:B------:R-:W-:Y:S01]  /*ea00*/  BSSY B0, `(.L_x_9143) ;  /* 0x0000005000007945 */ /* 0x000fe20003800000 */
[C---:B--2---:R-:W-:Y:S02]  /*ea10*/  IADD3 R67, R138.reuse, 0x240, RZ ;  /* 0x000002408a437810 */ /* 0x044fe40007ffe0ff */
[----:B0--3--:R-:W-:Y:S01]  /*ea20*/  IADD3 R175, R138, 0x260, RZ ;  /* 0x000002608aaf7810 */ /* 0x009fe20007ffe0ff */
[----:B------:R-:W-:Y:S05]  /*ea30*/  @!P5 BRA `(.L_x_9144) ;  /* 0x000000100000d947 */ /* 0x000fea0003800000 */
[----:B----4-:R0:W-:Y:S02]  /*ea40*/  RED.E.ADD.F32.FTZ.RN.STRONG.GPU [R64.64+-0x780], R139 ;  /* 0xfff8808b4000798e */ /* 0x0101e4000c10e7a0 */
.L_x_9144:
[----:B------:R-:W-:Y:S05]  /*ea50*/  BSYNC B0 ;  /* 0x0000000000007941 */ /* 0x000fea0003800000 */
.L_x_9143:
        /* <DEDUP_REMOVED lines=14> */
.L_x_9146:
[----:B------:R-:W-:Y:S05]  /*eb40*/  BSYNC B0 ;  /* 0x0000000000007941 */ /* 0x000fea0003800000 */
.L_x_9145:
[----:B------:R-:W2:Y:S01]  /*eb50*/  LDS R175, [R175.X4+0x11c0] ;  /* 0x0011c000afaf7984 */ /* 0x000ea20000004800 */
[----:B------:R-:W-:Y:S01]  /*eb60*/  BSSY B0, `(.L_x_9147) ;  /* 0x0000005000007945 */ /* 0x000fe20003800000 */
[----:B0-----:R-:W-:Y:S02]  /*eb70*/  IADD3 R67, R138, 0x2a0, RZ ;  /* 0x000002a08a437810 */ /* 0x001fe40007ffe0ff */
[----:B------:R-:W-:Y:S01]  /*eb80*/  LEA.HI.SX32 R139, R139, R138, 0x1b ;  /* 0x0000008a8b8b7211 */ /* 0x000fe200078fdaff */
[----:B------:R-:W-:Y:S05]  /*eb90*/  @!P0 BRA `(.L_x_9148) ;  /* 0x0000001000008947 */ /* 0x000fea0003800000 */
[----:B--2---:R0:W-:Y:S02]  /*eba0*/  RED.E.ADD.F32.FTZ.RN.STRONG.GPU [R64.64+-0x680], R175 ;  /* 0xfff980af4000798e */ /* 0x0041e4000c10e7a0 */
.L_x_9148:
[----:B------:R-:W-:Y:S05]  /*ebb0*/  BSYNC B0 ;  /* 0x0000000000007941 */ /* 0x000fea0003800000 */
.L_x_9147:
[----:B------:R-:W3:Y:S01]  /*ebc0*/  LDS R139, [R139.X4+0x1240] ;  /* 0x001240008b8b7984 */ /* 0x000ee20000004800 */
[----:B------:R-:W-:Y:S01]  /*ebd0*/  BSSY B0, `(.L_x_9149) ;  /* 0x0000005000007945 */ /* 0x000fe20003800000 */
[----:B0-2---:R-:W-:-:S02]  /*ebe0*/  IADD3 R175, R138, 0x2c0, RZ ;  /* 0x000002c08aaf7810 */ /* 0x005fc40007ffe0ff */
[----:B------:R-:W-:Y:S01]  /*ebf0*/  LEA.HI.SX32 R67, R67, R138, 0x1b ;  /* 0x0000008a43437211 */ /* 0x000fe200078fdaff */
[----:B------:R-:W-:Y:S05]  /*ec00*/  @!P1 BRA `(.L_x_9150) ;  /* 0x0000001000009947 */ /* 0x000fea0003800000 */
[----:B---3--:R0:W-:Y:S02]  /*ec10*/  RED.E.ADD.F32.FTZ.RN.STRONG.GPU [R64.64+-0x600], R139 ;  /* 0xfffa008b4000798e */ /* 0x0081e4000c10e7a0 */
.L_x_9150:
[----:B------:R-:W-:Y:S05]  /*ec20*/  BSYNC B0 ;  /* 0x0000000000007941 */ /* 0x000fea0003800000 */
.L_x_9149:
[----:B------:R-:W2:Y:S01]  /*ec30*/  LDS R67, [R67.X4+0x12c0] ;  /* 0x0012c00043437984 */ /* 0x000ea20000004800 */
[----:B------:R-:W-:Y:S01]  /*ec40*/  BSSY B0, `(.L_x_9151) ;  /* 0x0000005000007945 */ /* 0x000fe20003800000 */
[----:B0--3--:R-:W-:Y:S02]  /*ec50*/  IADD3 R139, R138, 0x2e0, RZ ;  /* 0x000002e08a8b7810 */ /* 0x009fe40007ffe0ff */
[----:B------:R-:W-:Y:S01]  /*ec60*/  LEA.HI.SX32 R175, R175, R138, 0x1b ;  /* 0x0000008aafaf7211 */ /* 0x000fe200078fdaff */
[----:B------:R-:W-:Y:S05]  /*ec70*/  @!P2 BRA `(.L_x_9152) ;  /* 0x000000100000a947 */ /* 0x000fea0003800000 */
[----:B--2---:R0:W-:Y:S02]  /*ec80*/  RED.E.ADD.F32.FTZ.RN.STRONG.GPU [R64.64+-0x580], R67 ;  /* 0xfffa80434000798e */ /* 0x0041e4000c10e7a0 */
.L_x_9152:
[----:B------:R-:W-:Y:S05]  /*ec90*/  BSYNC B0 ;  /* 0x0000000000007941 */ /* 0x000fea0003800000 */
.L_x_9151:
[----:B------:R-:W3:Y:S01]  /*eca0*/  LDS R175, [R175.X4+0x1340] ;  /* 0x00134000afaf7984 */ /* 0x000ee20000004800 */
[----:B------:R-:W-:Y:S01]  /*ecb0*/  BSSY B0, `(.L_x_9153) ;  /* 0x0000005000007945 */ /* 0x000fe20003800000 */
[----:B0-2---:R-:W-:Y:S02]  /*ecc0*/  IADD3 R67, R138, 0x300, RZ ;  /* 0x000003008a437810 */ /* 0x005fe40007ffe0ff */
[----:B------:R-:W-:Y:S01]  /*ecd0*/  LEA.HI.SX32 R139, R139, R138, 0x1b ;  /* 0x0000008a8b8b7211 */ /* 0x000fe200078fdaff */
[----:B------:R-:W-:Y:S05]  /*ece0*/  @!P3 BRA `(.L_x_9154) ;  /* 0x000000100000b947 */ /* 0x000fea0003800000 */
[----:B---3--:R0:W-:Y:S02]  /*ecf0*/  RED.E.ADD.F32.FTZ.RN.STRONG.GPU [R64.64+-0x500], R175 ;  /* 0xfffb00af4000798e */ /* 0x0081e4000c10e7a0 */
.L_x_9154:
[----:B------:R-:W-:Y:S05]  /*ed00*/  BSYNC B0 ;  /* 0x0000000000007941 */ /* 0x000fea0003800000 */
.L_x_9153:
[----:B------:R-:W2:Y:S01]  /*ed10*/  LDS R139, [R139.X4+0x13c0] ;  /* 0x0013c0008b8b7984 */ /* 0x000ea20000004800 */
[----:B------:R-:W-:Y:S01]  /*ed20*/  BSSY B0, `(.L_x_9155) ;  /* 0x0000004000007945 */ /* 0x000fe20003800000 */
[----:B------:R-:W-:Y:S01]  /*ed30*/  LEA.HI.SX32 R67, R67, R138, 0x1b ;  /* 0x0000008a43437211 */ /* 0x000fe200078fdaff */
[----:B------:R-:W-:Y:S05]  /*ed40*/  @!P4 BRA `(.L_x_9156) ;  /* 0x000000100000c947 */ /* 0x000fea0003800000 */
[----:B--2---:R2:W-:Y:S02]  /*ed50*/  RED.E.ADD.F32.FTZ.RN.STRONG.GPU [R64.64+-0x480], R139 ;  /* 0xfffb808b4000798e */ /* 0x0045e4000c10e7a0 */
.L_x_9156:
[----:B------:R-:W-:Y:S05]  /*ed60*/  BSYNC B0 ;  /* 0x0000000000007941 */ /* 0x000fea0003800000 */
.L_x_9155:
[----:B------:R-:W4:Y:S01]  /*ed70*/  LDS R67, [R67.X4+0x1440] ;  /* 0x0014400043437984 */ /* 0x000f220000004800 */
[----:B------:R-:W-:Y:S01]  /*ed80*/  BSSY B0, `(.L_x_9157) ;  /* 0x0000005000007945 */ /* 0x000fe20003800000 */
[----:B--2---:R-:W-:-:S02]  /*ed90*/  IADD3 R139, R138, 0x320, RZ ;  /* 0x000003208a8b7810 */ /* 0x004fc40007ffe0ff */
[----:B0--3--:R-:W-:Y:S01]  /*eda0*/  IADD3 R175, R138, 0x340, RZ ;  /* 0x000003408aaf7810 */ /* 0x009fe20007ffe0ff */
[----:B------:R-:W-:Y:S05]  /*edb0*/  @!P5 BRA `(.L_x_9158) ;  /* 0x000000100000d947 */ /* 0x000fea0003800000 */
[----:B----4-:R0:W-:Y:S02]  /*edc0*/  RED.E.ADD.F32.FTZ.RN.STRONG.GPU [R64.64+-0x400], R67 ;  /* 0xfffc00434000798e */ /* 0x0101e4000c10e7a0 */
.L_x_9158:
[----:B------:R-:W-:Y:S05]  /*edd0*/  BSYNC B0 ;  /* 0x0000000000007941 */ /* 0x000fea0003800000 */
.L_x_9157:
        /* <DEDUP_REMOVED lines=14> */
.L_x_9160:
[----:B------:R-:W-:Y:S05]  /*eec0*/  BSYNC B0 ;  /* 0x0000000000007941 */ /* 0x000fea0003800000 */
.L_x_9159:
[----:B------:R-:W2:Y:S01]  /*eed0*/  LDS R175, [R175.X4+0x1540] ;  /* 0x00154000afaf7984 */ /* 0x000ea20000004800 */
[----:B------:R-:W-:Y:S01]  /*eee0*/  BSSY B0, `(.L_x_9161) ;  /* 0x0000005000007945 */ /* 0x000fe20003800000 */
[----:B0-----:R-:W-:-:S02]  /*eef0*/  IADD3 R139, R138, 0x380, RZ ;  /* 0x000003808a8b7810 */ /* 0x001fc40007ffe0ff */
[----:B------:R-:W-:Y:S01]  /*ef00*/  LEA.HI.SX32 R67, R67, R138, 0x1b ;  /* 0x0000008a43437211 */ /* 0x000fe200078fdaff */
[----:B------:R-:W-:Y:S05]  /*ef10*/  @!P0 BRA `(.L_x_9162) ;  /* 0x0000001000008947 */ /* 0x000fea0003800000 */
[----:B--2---:R0:W-:Y:S02]  /*ef20*/  RED.E.ADD.F32.FTZ.RN.STRONG.GPU [R64.64+-0x300], R175 ;  /* 0xfffd00af4000798e */ /* 0x0041e4000c10e7a0 */
.L_x_9162:
[----:B------:R-:W-:Y:S05]  /*ef30*/  BSYNC B0 ;  /* 0x0000000000007941 */ /* 0x000fea0003800000 */
.L_x_9161:
[----:B------:R-:W3:Y:S01]  /*ef40*/  LDS R67, [R67.X4+0x15c0] ;  /* 0x0015c00043437984 */ /* 0x000ee20000004800 */
[----:B------:R-:W-:Y:S01]  /*ef50*/  BSSY B0, `(.L_x_9163) ;  /* 0x0000005000007945 */ /* 0x000fe20003800000 */
[----:B0-2---:R-:W-:Y:S02]  /*ef60*/  IADD3 R175, R138, 0x3a0, RZ ;  /* 0x000003a08aaf7810 */ /* 0x005fe40007ffe0ff */
[----:B------:R-:W-:Y:S01]  /*ef70*/  LEA.HI.SX32 R139, R139, R138, 0x1b ;  /* 0x0000008a8b8b7211 */ /* 0x000fe200078fdaff */
[----:B------:R-:W-:Y:S05]  /*ef80*/  @!P1 BRA `(.L_x_9164) ;  /* 0x0000001000009947 */ /* 0x000fea0003800000 */
[----:B---3--:R0:W-:Y:S02]  /*ef90*/  RED.E.ADD.F32.FTZ.RN.STRONG.GPU [R64.64+-0x280], R67 ;  /* 0xfffd80434000798e */ /* 0x0081e4000c10e7a0 */
.L_x_9164:
[----:B------:R-:W-:Y:S05]  /*efa0*/  BSYNC B0 ;  /* 0x0000000000007941 */ /* 0x000fea0003800000 */
.L_x_9163:
[----:B------:R-:W2:Y:S01]  /*efb0*/  LDS R139, [R139.X4+0x1640] ;  /* 0x001640008b8b7984 */ /* 0x000ea20000004800 */
[----:B------:R-:W-:Y:S01]  /*efc0*/  BSSY B0, `(.L_x_9165) ;  /* 0x0000005000007945 */ /* 0x000fe20003800000 */
[----:B0--3--:R-:W-:Y:S02]  /*efd0*/  IADD3 R67, R138, 0x3c0, RZ ;  /* 0x000003c08a437810 */ /* 0x009fe40007ffe0ff */
[----:B------:R-:W-:Y:S01]  /*efe0*/  LEA.HI.SX32 R175, R175, R138, 0x1b ;  /* 0x0000008aafaf7211 */ /* 0x000fe200078fdaff */
[----:B------:R-:W-:Y:S05]  /*eff0*/  @!P2 BRA `(.L_x_9166) ;  /* 0x000000100000a947 */ /* 0x000fea0003800000 */
[----:B--2---:R0:W-:Y:S02]  /*f000*/  RED.E.ADD.F32.FTZ.RN.STRONG.GPU [R64.64+-0x200], R139 ;  /* 0xfffe008b4000798e */ /* 0x0041e4000c10e7a0 */
.L_x_9166:
[----:B------:R-:W-:Y:S05]  /*f010*/  BSYNC B0 ;  /* 0x0000000000007941 */ /* 0x000fea0003800000 */
.L_x_9165:
[----:B------:R-:W3:Y:S01]  /*f020*/  LDS R175, [R175.X4+0x16c0] ;  /* 0x0016c000afaf7984 */ /* 0x000ee20000004800 */
[----:B------:R-:W-:Y:S01]  /*f030*/  BSSY B0, `(.L_x_9167) ;  /* 0x0000005000007945 */ /* 0x000fe20003800000 */
[----:B0-2---:R-:W-:-:S02]  /*f040*/  IADD3 R139, R138, 0x3e0, RZ ;  /* 0x000003e08a8b7810 */ /* 0x005fc40007ffe0ff */
[----:B------:R-:W-:Y:S01]  /*f050*/  LEA.HI.SX32 R67, R67, R138, 0x1b ;  /* 0x0000008a43437211 */ /* 0x000fe200078fdaff */
[----:B------:R-:W-:Y:S05]  /*f060*/  @!P3 BRA `(.L_x_9168) ;  /* 0x000000100000b947 */ /* 0x000fea0003800000 */
[----:B---3--:R0:W-:Y:S02]  /*f070*/  RED.E.ADD.F32.FTZ.RN.STRONG.GPU [R64.64+-0x180], R175 ;  /* 0xfffe80af4000798e */ /* 0x0081e4000c10e7a0 */
.L_x_9168:
[----:B------:R-:W-:Y:S05]  /*f080*/  BSYNC B0 ;  /* 0x0000000000007941 */ /* 0x000fea0003800000 */
.L_x_9167:
[----:B------:R-:W2:Y:S01]  /*f090*/  LDS R67, [R67.X4+0x1740] ;  /* 0x0017400043437984 */ /* 0x000ea20000004800 */
[----:B------:R-:W-:Y:S01]  /*f0a0*/  BSSY B0, `(.L_x_9169) ;  /* 0x0000004000007945 */ /* 0x000fe20003800000 */
[----:B------:R-:W-:Y:S01]  /*f0b0*/  LEA.HI.SX32 R139, R139, R138, 0x1b ;  /* 0x0000008a8b8b7211 */ /* 0x000fe200078fdaff */
[----:B------:R-:W-:Y:S05]  /*f0c0*/  @!P4 BRA `(.L_x_9170) ;  /* 0x000000100000c947 */ /* 0x000fea0003800000 */
[----:B--2---:R2:W-:Y:S02]  /*f0d0*/  RED.E.ADD.F32.FTZ.RN.STRONG.GPU [R64.64+-0x100], R67 ;  /* 0xffff00434000798e */ /* 0x0045e4000c10e7a0 */
.L_x_9170:
[----:B------:R-:W-:Y:S05]  /*f0e0*/  BSYNC B0 ;  /* 0x0000000000007941 */ /* 0x000fea0003800000 */
.L_x_9169:
[----:B------:R-:W4:Y:S01]  /*f0f0*/  LDS R139, [R139.X4+0x17c0] ;  /* 0x0017c0008b8b7984 */ /* 0x000f220000004800 */
[----:B------:R-:W-:Y:S01]  /*f100*/  BSSY B0, `(.L_x_9171) ;  /* 0x0000003000007945 */ /* 0x000fe20003800000 */
[----:B------:R-:W-:Y:S05]  /*f110*/  @!P5 BRA `(.L_x_9172) ;  /* 0x000000100000d947 */ /* 0x000fea0003800000 */
[----:B----4-:R4:W-:Y:S02]  /*f120*/  RED.E.ADD.F32.FTZ.RN.STRONG.GPU [R64.64+-0x80], R139 ;  /* 0xffff808b4000798e */ /* 0x0109e4000c10e7a0 */
.L_x_9172:
[----:B------:R-:W-:Y:S05]  /*f130*/  BSYNC B0 ;  /* 0x0000000000007941 */ /* 0x000fea0003800000 */
.L_x_9171:
        /* <DEDUP_REMOVED lines=61> */
[----:B------:R-:W-:Y:S01]  /*f510*/  FFMA.FTZ R179, R153, R180, R179 ;  /* 0x000000b499b37223 */ /* 0x000fe200000100b3 */
[----:B------:R-:W0:Y:S01]  /*f520*/  SHFL.DOWN PT, R2, R65, 0x8, 0x1f ;  /* 0x09001f0041027f89 */ /* 0x000e2200000e0000 */
[----:B------:R-:W-:Y:S02]  /*f530*/  FFMA.FTZ R8, R9, R209, R8 ;  /* 0x000000d109087223 */ /* 0x000fe40000010008 */
        /* <DEDUP_REMOVED lines=93> */
.L_x_9174:
[----:B0-----:R-:W-:Y:S05]  /*fb10*/  BSYNC B0 ;  /* 0x0000000000007941 */ /* 0x001fea0003800000 */
.L_x_9173:
        /* <DEDUP_REMOVED lines=8> */
.L_x_9096:
        /* <DEDUP_REMOVED lines=21> */
[----:B------:R-:W-:Y:S01]  /*fcf0*/  LOP3.LUT R8, R136, 0x100, RZ, 0xfc, !PT ;  /* 0x0000010088087812 */ /* 0x000fe200078efcff */
        /* <DEDUP_REMOVED lines=67> */
[----:B0-----:R-:W-:-:S05]  /*10130*/  PRMT R16, RZ, 0x5410, R16 ;  /* 0x00005410ff107816 */ /* 0x001fca0000000010 */
[----:B------:R-:W-:-:S05]  /*10140*/  FADD.FTZ R16, R16, UR5 ;  /* 0x0000000510107e21 */ /* 0x000fca0008010000 */
[----:B------:R-:W-:Y:S02]  /*10150*/  FSETP.GTU.FTZ.AND P2, PT, R16, 20, PT ;  /* 0x41a000001000780b */ /* 0x000fe40003f5c000 */
[----:B--2---:R-:W-:Y:S02]  /*10160*/  PRMT R17, RZ, 0x5410, R17 ;  /* 0x00005410ff117816 */ /* 0x004fe40000000011 */
[----:B---3--:R-:W-:Y:S02]  /*10170*/  PRMT R18, RZ, 0x5410, R18 ;  /* 0x00005410ff127816 */ /* 0x008fe40000000012 */
[----:B----4-:R-:W-:Y:S01]  /*10180*/  PRMT R19, RZ, 0x5410, R19 ;  /* 0x00005410ff137816 */ /* 0x010fe20000000013 */
[----:B------:R-:W-:Y:S02]  /*10190*/  FADD.FTZ R17, R17, UR5 ;  /* 0x0000000511117e21 */ /* 0x000fe40008010000 */
[----:B------:R-:W-:-:S04]  /*101a0*/  FADD.FTZ R18, R18, UR5 ;  /* 0x0000000512127e21 */ /* 0x000fc80008010000 */
[----:B------:R-:W-:Y:S01]  /*101b0*/  @!P2 FMUL.FTZ R20, R16, -1.4426950216293334961 ;  /* 0xbfb8aa3b1014a820 */ /* 0x000fe20000410000 */
[----:B------:R-:W-:Y:S01]  /*101c0*/  FSETP.GTU.FTZ.AND P5, PT, R17, 20, PT ;  /* 0x41a000001100780b */ /* 0x000fe20003fbc000 */
[----:B------:R-:W-:Y:S01]  /*101d0*/  FADD.FTZ R19, R19, UR5 ;  /* 0x0000000513137e21 */ /* 0x000fe20008010000 */
[----:B------:R-:W-:Y:S01]  /*101e0*/  FSETP.GTU.FTZ.AND P4, PT, R18, 20, PT ;  /* 0x41a000001200780b */ /* 0x000fe20003f9c000 */
[----:B------:R-:W0:Y:S02]  /*101f0*/  LDS.U16 R16, [R115+0x8] ;  /* 0x0000080073107984 */ /* 0x000e240000000400 */
[----:B------:R-:W2:Y:S01]  /*10200*/  @!P2 MUFU.EX2 R20, R20 ;  /* 0x000000140014a308 */ /* 0x000ea20000000800 */
[----:B------:R-:W-:-:S07]  /*10210*/  FSETP.GTU.FTZ.AND P1, PT, R19, 20, PT ;  /* 0x41a000001300780b */ /* 0x000fce0003f3c000 */
[----:B------:R-:W-:Y:S02]  /*10220*/  @!P5 FMUL.FTZ R21, R17, -1.4426950216293334961 ;  /* 0xbfb8aa3b1115d820 */ /* 0x000fe40000410000 */
[----:B------:R-:W-:Y:S01]  /*10230*/  @!P4 FMUL.FTZ R24, R18, -1.4426950216293334961 ;  /* 0xbfb8aa3b1218c820 */ /* 0x000fe20000410000 */
[----:B------:R-:W3:Y:S01]  /*10240*/  LDS.U16 R17, [R115+0xa] ;  /* 0x00000a0073117984 */ /* 0x000ee20000000400 */
[----:B------:R4:W1:Y:S02]  /*10250*/  @!P5 MUFU.EX2 R23, R21 ;  /* 0x000000150017d308 */ /* 0x0008640000000800 */
[----:B------:R-:W-:Y:S01]  /*10260*/  @!P1 FMUL.FTZ R25, R19, -1.4426950216293334961 ;  /* 0xbfb8aa3b13199820 */ /* 0x000fe20000410000 */
[----:B------:R-:W3:Y:S01]  /*10270*/  LDS.U16 R18, [R115+0xc] ;  /* 0x00000c0073127984 */ /* 0x000ee20000000400 */
[----:B--2---:R-:W-:-:S03]  /*10280*/  @!P2 FADD.FTZ R22, R20, 1 ;  /* 0x3f8000001416a421 */ /* 0x004fc60000010000 */
[----:B------:R-:W2:Y:S04]  /*10290*/  LDS.U16 R19, [R115+0xe] ;  /* 0x00000e0073137984 */ /* 0x000ea80000000400 */
[----:B------:R-:W2:Y:S04]  /*102a0*/  LDS.U16 R20, [R115+0x10] ;  /* 0x0000100073147984 */ /* 0x000ea80000000400 */
[----:B----4-:R-:W4:Y:S01]  /*102b0*/  LDS.U16 R21, [R115+0x12] ;  /* 0x0000120073157984 */ /* 0x010f220000000400 */
[----:B------:R-:W0:Y:S08]  /*102c0*/  @!P4 MUFU.EX2 R24, R24 ;  /* 0x000000180018c308 */ /* 0x000e300000000800 */
[----:B------:R-:W3:Y:S01]  /*102d0*/  @!P1 MUFU.EX2 R25, R25 ;  /* 0x0000001900199308 */ /* 0x000ee20000000800 */
[----:B-1----:R-:W-:-:S02]  /*102e0*/  @!P5 FADD.FTZ R23, R23, 1 ;  /* 0x3f8000001717d421 */ /* 0x002fc40000010000 */
[----:B0-----:R-:W-:-:S05]  /*102f0*/  @!P4 FADD.FTZ R24, R24, 1 ;  /* 0x3f8000001818c421 */ /* 0x001fca0000010000 */
[----:B------:R-:W0:Y:S01]  /*10300*/  @!P2 MUFU.RCP R27, R22 ;  /* 0x00000016001ba308 */ /* 0x000e220000001000 */
[----:B---3--:R-:W-:-:S07]  /*10310*/  @!P1 FADD.FTZ R25, R25, 1 ;  /* 0x3f80000019199421 */ /* 0x008fce0000010000 */
[----:B------:R-:W1:Y:S01]  /*10320*/  @!P5 MUFU.RCP R26, R23 ;  /* 0x00000017001ad308 */ /* 0x000e620000001000 */
[----:B------:R-:W-:-:S07]  /*10330*/  PRMT R16, RZ, 0x5410, R16 ;  /* 0x00005410ff107816 */ /* 0x000fce0000000010 */
[----:B------:R-:W3:Y:S01]  /*10340*/  @!P4 MUFU.RCP R29, R24 ;  /* 0x00000018001dc308 */ /* 0x000ee20000001000 */
[----:B------:R-:W-:-:S07]  /*10350*/  PRMT R17, RZ, 0x5410, R17 ;  /* 0x00005410ff117816 */ /* 0x000fce0000000011 */
[----:B------:R-:W0:Y:S01]  /*10360*/  @!P1 MUFU.RCP R22, R25 ;  /* 0x0000001900169308 */ /* 0x000e220000001000 */
[----:B------:R-:W-:Y:S01]  /*10370*/  PRMT R18, RZ, 0x5410, R18 ;  /* 0x00005410ff127816 */ /* 0x000fe20000000012 */
[----:B------:R-:W-:Y:S01]  /*10380*/  FADD.FTZ R16, R16, UR5 ;  /* 0x0000000510107e21 */ /* 0x000fe20008010000 */
[----:B--2---:R-:W-:Y:S02]  /*10390*/  PRMT R19, RZ, 0x5410, R19 ;  /* 0x00005410ff137816 */ /* 0x004fe40000000013 */
[----:B------:R-:W-:Y:S02]  /*103a0*/  PRMT R20, RZ, 0x5410, R20 ;  /* 0x00005410ff147816 */ /* 0x000fe40000000014 */
[----:B----4-:R-:W-:Y:S01]  /*103b0*/  PRMT R21, RZ, 0x5410, R21 ;  /* 0x00005410ff157816 */ /* 0x010fe20000000015 */
[----:B------:R-:W-:Y:S01]  /*103c0*/  FADD.FTZ R17, R17, UR5 ;  /* 0x0000000511117e21 */ /* 0x000fe20008010000 */
[----:B------:R-:W-:Y:S01]  /*103d0*/  FSETP.GTU.FTZ.AND P0, PT, R16, 20, PT ;  /* 0x41a000001000780b */ /* 0x000fe20003f1c000 */
[----:B------:R-:W-:-:S02]  /*103e0*/  FADD.FTZ R18, R18, UR5 ;  /* 0x0000000512127e21 */ /* 0x000fc40008010000 */
[----:B------:R-:W-:Y:S02]  /*103f0*/  FADD.FTZ R19, R19, UR5 ;  /* 0x0000000513137e21 */ /* 0x000fe40008010000 */
[----:B------:R-:W-:Y:S02]  /*10400*/  FADD.FTZ R20, R20, UR5 ;  /* 0x0000000514147e21 */ /* 0x000fe40008010000 */
[----:B------:R-:W-:Y:S01]  /*10410*/  FADD.FTZ R21, R21, UR5 ;  /* 0x0000000515157e21 */ /* 0x000fe20008010000 */
[----:B------:R-:W-:Y:S01]  /*10420*/  FSETP.GTU.FTZ.AND P3, PT, R17, 20, PT ;  /* 0x41a000001100780b */ /* 0x000fe20003f7c000 */
[----:B0-----:R-:W-:Y:S01]  /*10430*/  @!P2 FMUL.FTZ R50, R50, R27 ;  /* 0x0000001b3232a220 */ /* 0x001fe20000410000 */
[----:B------:R-:W-:Y:S01]  /*10440*/  FSETP.GTU.FTZ.AND P2, PT, R18, 20, PT ;  /* 0x41a000001200780b */ /* 0x000fe20003f5c000 */
[----:B-1----:R-:W-:Y:S01]  /*10450*/  @!P5 FMUL.FTZ R51, R51, R26 ;  /* 0x0000001a3333d220 */ /* 0x002fe20000410000 */
[----:B------:R-:W-:Y:S01]  /*10460*/  FSETP.GTU.FTZ.AND P5, PT, R19, 20, PT ;  /* 0x41a000001300780b */ /* 0x000fe20003fbc000 */
[----:B---3--:R-:W-:Y:S01]  /*10470*/  @!P4 FMUL.FTZ R52, R52, R29 ;  /* 0x0000001d3434c220 */ /* 0x008fe20000410000 */
[----:B------:R-:W-:Y:S01]  /*10480*/  FSETP.GTU.FTZ.AND P4, PT, R20, 20, PT ;  /* 0x41a000001400780b */ /* 0x000fe20003f9c000 */
[----:B------:R-:W-:Y:S01]  /*10490*/  @!P1 FMUL.FTZ R53, R53, R22 ;  /* 0x0000001635359220 */ /* 0x000fe20000410000 */
[----:B------:R-:W-:Y:S01]  /*104a0*/  FSETP.GTU.FTZ.AND P1, PT, R21, 20, PT ;  /* 0x41a000001500780b */ /* 0x000fe20003f3c000 */
[----:B------:R-:W-:-:S04]  /*104b0*/  @!P0 FMUL.FTZ R16, R16, -1.4426950216293334961 ;  /* 0xbfb8aa3b10108820 */ /* 0x000fc80000410000 */
[----:B------:R-:W-:Y:S02]  /*104c0*/  @!P3 FMUL.FTZ R17, R17, -1.4426950216293334961 ;  /* 0xbfb8aa3b1111b820 */ /* 0x000fe40000410000 */
[----:B------:R-:W-:Y:S02]  /*104d0*/  @!P2 FMUL.FTZ R18, R18, -1.4426950216293334961 ;  /* 0xbfb8aa3b1212a820 */ /* 0x000fe40000410000 */
[----:B------:R-:W-:Y:S02]  /*104e0*/  @!P5 FMUL.FTZ R19, R19, -1.4426950216293334961 ;  /* 0xbfb8aa3b1313d820 */ /* 0x000fe40000410000 */
[----:B------:R-:W-:Y:S02]  /*104f0*/  @!P4 FMUL.FTZ R20, R20, -1.4426950216293334961 ;  /* 0xbfb8aa3b1414c820 */ /* 0x000fe40000410000 */
[----:B------:R-:W-:Y:S01]  /*10500*/  @!P1 FMUL.FTZ R21, R21, -1.4426950216293334961 ;  /* 0xbfb8aa3b15159820 */ /* 0x000fe20000410000 */
[----:B------:R-:W0:Y:S08]  /*10510*/  @!P0 MUFU.EX2 R16, R16 ;  /* 0x0000001000108308 */ /* 0x000e300000000800 */
[----:B------:R-:W1:Y:S08]  /*10520*/  @!P3 MUFU.EX2 R17, R17 ;  /* 0x000000110011b308 */ /* 0x000e700000000800 */
[----:B------:R-:W2:Y:S08]  /*10530*/  @!P2 MUFU.EX2 R18, R18 ;  /* 0x000000120012a308 */ /* 0x000eb00000000800 */
[----:B------:R-:W3:Y:S08]  /*10540*/  @!P5 MUFU.EX2 R19, R19 ;  /* 0x000000130013d308 */ /* 0x000ef00000000800 */
[----:B------:R-:W4:Y:S08]  /*10550*/  @!P4 MUFU.EX2 R20, R20 ;  /* 0x000000140014c308 */ /* 0x000f300000000800 */
[----:B------:R-:W4:Y:S01]  /*10560*/  @!P1 MUFU.EX2 R21, R21 ;  /* 0x0000001500159308 */ /* 0x000f220000000800 */
[----:B0-----:R-:W-:-:S02]  /*10570*/  @!P0 FADD.FTZ R16, R16, 1 ;  /* 0x3f80000010108421 */ /* 0x001fc40000010000 */
[----:B-1----:R-:W-:Y:S02]  /*10580*/  @!P3 FADD.FTZ R17, R17, 1 ;  /* 0x3f8000001111b421 */ /* 0x002fe40000010000 */
[----:B--2---:R-:W-:Y:S02]  /*10590*/  @!P2 FADD.FTZ R18, R18, 1 ;  /* 0x3f8000001212a421 */ /* 0x004fe40000010000 */
[----:B---3--:R-:W-:Y:S01]  /*105a0*/  @!P5 FADD.FTZ R19, R19, 1 ;  /* 0x3f8000001313d421 */ /* 0x008fe20000010000 */
[----:B------:R0:W-:Y:S01]  /*105b0*/  @!P0 MUFU.RCP R23, R16 ;  /* 0x0000001000178308 */ /* 0x0001e20000001000 */
[----:B----4-:R-:W-:Y:S02]  /*105c0*/  @!P4 FADD.FTZ R20, R20, 1 ;  /* 0x3f8000001414c421 */ /* 0x010fe40000010000 */
[----:B------:R-:W-:Y:S01]  /*105d0*/  @!P1 FADD.FTZ R21, R21, 1 ;  /* 0x3f80000015159421 */ /* 0x000fe20000010000 */
[----:B0-----:R-:W0:Y:S04]  /*105e0*/  LDS.U16 R16, [R115+0x14] ;  /* 0x0000140073107984 */ /* 0x001e280000000400 */
[----:B------:R1:W-:Y:S08]  /*105f0*/  @!P3 MUFU.RCP R22, R17 ;  /* 0x000000110016b308 */ /* 0x0003f00000001000 */
[----:B------:R2:W-:Y:S01]  /*10600*/  @!P2 MUFU.RCP R25, R18 ;  /* 0x000000120019a308 */ /* 0x0005e20000001000 */
[----:B-1----:R-:W1:Y:S07]  /*10610*/  LDS.U16 R17, [R115+0x16] ;  /* 0x0000160073117984 */ /* 0x002e6e0000000400 */
[----:B------:R3:W4:Y:S01]  /*10620*/  @!P5 MUFU.RCP R24, R19 ;  /* 0x000000130018d308 */ /* 0x0007220000001000 */
[----:B--2---:R-:W2:Y:S07]  /*10630*/  LDS.U16 R18, [R115+0x18] ;  /* 0x0000180073127984 */ /* 0x004eae0000000400 */
[----:B------:R4:W0:Y:S01]  /*10640*/  @!P4 MUFU.RCP R27, R20 ;  /* 0x00000014001bc308 */ /* 0x0008220000001000 */
[----:B---3--:R-:W3:Y:S07]  /*10650*/  LDS.U16 R19, [R115+0x1a] ;  /* 0x00001a0073137984 */ /* 0x008eee0000000400 */
[----:B------:R0:W1:Y:S01]  /*10660*/  @!P1 MUFU.RCP R26, R21 ;  /* 0x00000015001a9308 */ /* 0x0000620000001000 */
[----:B----4-:R-:W4:Y:S04]  /*10670*/  LDS.U16 R20, [R115+0x1c] ;  /* 0x00001c0073147984 */ /* 0x010f280000000400 */
[----:B0-----:R-:W0:Y:S04]  /*10680*/  LDS.U16 R21, [R115+0x1e] ;  /* 0x00001e0073157984 */ /* 0x001e280000000400 */
[----:B------:R-:W-:Y:S01]  /*10690*/  BAR.SYNC.DEFER_BLOCKING 0x0 ;  /* 0x0000000000007b1d */ /* 0x000fe20000010000 */
[----:B------:R-:W-:Y:S01]  /*106a0*/  @!P5 FMUL.FTZ R57, R57, R24 ;  /* 0x000000183939d220 */ /* 0x000fe20000410000 */
[----:B------:R-:W-:-:S02]  /*106b0*/  F2FP.BF16.PACK_AB R88, R88, R89 ;  /* 0x000000595858723e */ /* 0x000fc400000010ff */
[----:B------:R-:W-:Y:S02]  /*106c0*/  F2FP.BF16.PACK_AB R86, R86, R87 ;  /* 0x000000575656723e */ /* 0x000fe400000010ff */
[----:B------:R-:W-:Y:S02]  /*106d0*/  F2FP.BF16.PACK_AB R82, R82, R83 ;  /* 0x000000535252723e */ /* 0x000fe400000010ff */
[----:B------:R-:W-:Y:S01]  /*106e0*/  PRMT R24, R84, 0x7632, R24 ;  /* 0x0000763254187816 */ /* 0x000fe20000000018 */
[----:B------:R-:W-:Y:S01]  /*106f0*/  @!P0 FMUL.FTZ R54, R54, R23 ;  /* 0x0000001736368220 */ /* 0x000fe20000410000 */
[----:B------:R-:W-:Y:S01]  /*10700*/  F2FP.BF16.PACK_AB R76, R76, R77 ;  /* 0x0000004d4c4c723e */ /* 0x000fe200000010ff */
[----:B------:R-:W-:Y:S01]  /*10710*/  @!P3 FMUL.FTZ R55, R55, R22 ;  /* 0x000000163737b220 */ /* 0x000fe20000410000 */
[----:B------:R-:W-:Y:S01]  /*10720*/  PRMT R22, R88, 0x7632, R22 ;  /* 0x0000763258167816 */ /* 0x000fe20000000016 */
[----:B------:R-:W-:Y:S01]  /*10730*/  @!P2 FMUL.FTZ R56, R56, R25 ;  /* 0x000000193838a220 */ /* 0x000fe20000410000 */
[----:B------:R-:W-:-:S02]  /*10740*/  PRMT R23, R86, 0x7632, R23 ;  /* 0x0000763256177816 */ /* 0x000fc40000000017 */
[----:B------:R-:W-:Y:S02]  /*10750*/  PRMT R25, R82, 0x7632, R25 ;  /* 0x0000763252197816 */ /* 0x000fe40000000019 */
[----:B------:R-:W-:Y:S02]  /*10760*/  ISETP.NE.AND P6, PT, R138, RZ, PT ;  /* 0x000000ff8a00720c */ /* 0x000fe40003fc5270 */
[----:B------:R-:W-:Y:S02]  /*10770*/  F2FP.BF16.PACK_AB R80, R80, R81 ;  /* 0x000000515050723e */ /* 0x000fe400000010ff */
[----:B------:R-:W-:Y:S01]  /*10780*/  F2FP.BF16.PACK_AB R78, R78, R79 ;  /* 0x0000004f4e4e723e */ /* 0x000fe200000010ff */
[----:B------:R1:W-:Y:S01]  /*10790*/  STS.U16 [R115+0xa], R24 ;  /* 0x00000a1873007388 */ /* 0x0003e20000000400 */
[----:B------:R-:W-:-:S03]  /*107a0*/  F2FP.BF16.PACK_AB R74, R74, R75 ;  /* 0x0000004b4a4a723e */ /* 0x000fc600000010ff */
[----:B------:R0:W-:Y:S04]  /*107b0*/  STS.U16 [R115+0x2], R22 ;  /* 0x0000021673007388 */ /* 0x0001e80000000400 */
[----:B------:R2:W-:Y:S01]  /*107c0*/  STS.U16 [R115+0x6], R23 ;  /* 0x0000061773007388 */ /* 0x0005e20000000400 */
[----:B-1----:R-:W-:-:S03]  /*107d0*/  PRMT R24, R76, 0x7632, R24 ;  /* 0x000076324c187816 */ /* 0x002fc60000000018 */
[----:B------:R1:W-:Y:S01]  /*107e0*/  STS.U16 [R115+0xe], R25 ;  /* 0x00000e1973007388 */ /* 0x0003e20000000400 */
[----:B0-----:R-:W-:-:S03]  /*107f0*/  PRMT R22, R80, 0x7632, R22 ;  /* 0x0000763250167816 */ /* 0x001fc60000000016 */
[----:B------:R0:W-:Y:S01]  /*10800*/  STS.U16 [R115+0x1a], R24 ;  /* 0x00001a1873007388 */ /* 0x0001e20000000400 */
[----:B--2---:R-:W-:Y:S02]  /*10810*/  PRMT R23, R78, 0x7632, R23 ;  /* 0x000076324e177816 */ /* 0x004fe40000000017 */
[----:B-1----:R-:W-:Y:S01]  /*10820*/  PRMT R25, R74, 0x7632, R25 ;  /* 0x000076324a197816 */ /* 0x002fe20000000019 */
[----:B------:R-:W-:Y:S01]  /*10830*/  STS.U16 [R115], R88 ;  /* 0x0000005873007388 */ /* 0x000fe20000000400 */
[----:B0-----:R-:W-:-:S03]  /*10840*/  MOV R24, UR39 ;  /* 0x0000002700187c02 */ /* 0x001fc60008000f00 */
[----:B------:R-:W-:Y:S01]  /*10850*/  STS.U16 [R115+0x4], R86 ;  /* 0x0000045673007388 */ /* 0x000fe20000000400 */
[----:B------:R-:W-:Y:S01]  /*10860*/  @!P4 FMUL.FTZ R58, R58, R27 ;  /* 0x0000001b3a3ac220 */ /* 0x000fe20000410000 */
[----:B------:R-:W-:Y:S02]  /*10870*/  PRMT R16, RZ, 0x5410, R16 ;  /* 0x00005410ff107816 */ /* 0x000fe40000000010 */
        /* <DEDUP_REMOVED lines=32> */
[----:B---3--:R-:W-:Y:S01]  /*10a80*/  PRMT R19, RZ, 0x5410, R19 ;  /* 0x00005410ff137816 */ /* 0x008fe20000000013 */
[----:B------:R-:W-:Y:S01]  /*10a90*/  FADD.FTZ R17, R17, UR5 ;  /* 0x0000000511117e21 */ /* 0x000fe20008010000 */
[----:B----4-:R-:W-:Y:S01]  /*10aa0*/  PRMT R20, RZ, 0x5410, R20 ;  /* 0x00005410ff147816 */ /* 0x010fe20000000014 */
[----:B------:R-:W-:-:S02]  /*10ab0*/  FADD.FTZ R18, R18, UR5 ;  /* 0x0000000512127e21 */ /* 0x000fc40008010000 */
        /* <DEDUP_REMOVED lines=8> */
[----:B------:R-:W2:Y:S01]  /*10b40*/  LDS R69, [0x420] ;  /* 0x00042000ff457984 */ /* 0x000ea20000000800 */
[----:B------:R-:W-:-:S02]  /*10b50*/  FSETP.GTU.FTZ.AND P1, PT, R20, 20, PT ;  /* 0x41a000001400780b */ /* 0x000fc40003f3c000 */
[----:B------:R-:W-:-:S04]  /*10b60*/  PRMT R21, RZ, 0x5410, R21 ;  /* 0x00005410ff157816 */ /* 0x000fc80000000015 */
[----:B------:R-:W-:Y:S02]  /*10b70*/  @!P4 FMUL.FTZ R17, R17, -1.4426950216293334961 ;  /* 0xbfb8aa3b1111c820 */ /* 0x000fe40000410000 */
[----:B------:R-:W-:Y:S02]  /*10b80*/  @!P3 FMUL.FTZ R18, R18, -1.4426950216293334961 ;  /* 0xbfb8aa3b1212b820 */ /* 0x000fe40000410000 */
[----:B------:R-:W-:Y:S02]  /*10b90*/  @!P0 FMUL.FTZ R19, R19, -1.4426950216293334961 ;  /* 0xbfb8aa3b13138820 */ /* 0x000fe40000410000 */
[----:B------:R-:W-:Y:S01]  /*10ba0*/  FADD.FTZ R21, R21, UR5 ;  /* 0x0000000515157e21 */ /* 0x000fe20008010000 */
[----:B------:R-:W3:Y:S01]  /*10bb0*/  @!P4 MUFU.EX2 R17, R17 ;  /* 0x000000110011c308 */ /* 0x000ee20000000800 */
[----:B------:R-:W-:Y:S02]  /*10bc0*/  @!P1 FMUL.FTZ R20, R20, -1.4426950216293334961 ;  /* 0xbfb8aa3b14149820 */ /* 0x000fe40000410000 */
[----:B-1----:R-:W-:-:S05]  /*10bd0*/  @!P5 FADD.FTZ R16, R16, 1 ;  /* 0x3f8000001010d421 */ /* 0x002fca0000010000 */
[----:B------:R-:W1:Y:S01]  /*10be0*/  @!P3 MUFU.EX2 R18, R18 ;  /* 0x000000120012b308 */ /* 0x000e620000000800 */
[----:B------:R-:W-:-:S07]  /*10bf0*/  FSETP.GTU.FTZ.AND P2, PT, R21, 20, PT ;  /* 0x41a000001500780b */ /* 0x000fce0003f5c000 */
[----:B------:R-:W4:Y:S08]  /*10c00*/  @!P0 MUFU.EX2 R19, R19 ;  /* 0x0000001300138308 */ /* 0x000f300000000800 */
[----:B------:R-:W0:Y:S08]  /*10c10*/  @!P1 MUFU.EX2 R20, R20 ;  /* 0x0000001400149308 */ /* 0x000e300000000800 */
[----:B------:R-:W2:Y:S01]  /*10c20*/  @!P5 MUFU.RCP R71, R16 ;  /* 0x000000100047d308 */ /* 0x000ea20000001000 */
[----:B---3--:R-:W-:-:S02]  /*10c30*/  @!P4 FADD.FTZ R17, R17, 1 ;  /* 0x3f8000001111c421 */ /* 0x008fc40000010000 */
[----:B-1----:R-:W-:Y:S02]  /*10c40*/  @!P3 FADD.FTZ R18, R18, 1 ;  /* 0x3f8000001212b421 */ /* 0x002fe40000010000 */
[----:B------:R-:W-:Y:S02]  /*10c50*/  @!P2 FMUL.FTZ R21, R21, -1.4426950216293334961 ;  /* 0xbfb8aa3b1515a820 */ /* 0x000fe40000410000 */
[----:B----4-:R-:W-:Y:S01]  /*10c60*/  @!P0 FADD.FTZ R19, R19, 1 ;  /* 0x3f80000013138421 */ /* 0x010fe20000010000 */
[----:B0-----:R-:W0:Y:S01]  /*10c70*/  @!P4 MUFU.RCP R22, R17 ;  /* 0x000000110016c308 */ /* 0x001e220000001000 */
[----:B------:R-:W-:Y:S01]  /*10c80*/  @!P1 FADD.FTZ R20, R20, 1 ;  /* 0x3f80000014149421 */ /* 0x000fe20000010000 */
[----:B------:R-:W-:-:S06]  /*10c90*/  UIMAD UR7, UR13, UR8, URZ ;  /* 0x000000080d0772a4 */ /* 0x000fcc000f8e023f */
[----:B------:R-:W1:Y:S01]  /*10ca0*/  @!P3 MUFU.RCP R75, R18 ;  /* 0x00000012004bb308 */ /* 0x000e620000001000 */
[----:B--2---:R-:W-:Y:S01]  /*10cb0*/  @!P5 FMUL.FTZ R60, R60, R71 ;  /* 0x000000473c3cd220 */ /* 0x004fe20000410000 */
[----:B------:R-:W-:Y:S01]  /*10cc0*/  ISETP.GE.AND P5, PT, R136, R69, PT ;  /* 0x000000458800720c */ /* 0x000fe20003fa6270 */
        /* <DEDUP_REMOVED lines=27> */
.L_x_9177:
[----:B---34-:R-:W-:Y:S05]  /*10e80*/  BSYNC B0 ;  /* 0x0000000000007941 */ /* 0x018fea0003800000 */
.L_x_9176:
[----:B------:R-:W3:Y:S01]  /*10e90*/  LDL.LU R30, [R1+0x28] ;  /* 0x00002800011e7983 */ /* 0x000ee20000300800 */
[----:B------:R-:W-:Y:S01]  /*10ea0*/  ULDC.64 UR36, c[0x0][0x2e0] ;  /* 0x0000b80000247ab9 */ /* 0x000fe20000000a00 */
[----:B--2---:R-:W-:Y:S01]  /*10eb0*/  @!P2 FADD.FTZ R21, R21, 1 ;  /* 0x3f8000001515a421 */ /* 0x004fe20000010000 */
[----:B------:R-:W-:Y:S01]  /*10ec0*/  UMOV UR35, UR7 ;  /* 0x0000000700237c82 */ /* 0x000fe20008000000 */
[----:B------:R-:W-:Y:S01]  /*10ed0*/  LEA R16, P3, R136, c[0x0][0x330], 0x1 ;  /* 0x0000cc0088107a11 */ /* 0x000fe200078608ff */
[----:B------:R-:W-:Y:S01]  /*10ee0*/  UIMAD.WIDE.U32 UR34, UR10, UR36, UR34 ;  /* 0x000000240a2272a5 */ /* 0x000fe2000f8e0022 */
[----:B0-----:R-:W0:Y:S01]  /*10ef0*/  @!P2 MUFU.RCP R18, R21 ;  /* 0x000000150012a308 */ /* 0x001e220000001000 */
        /* <DEDUP_REMOVED lines=45> */
[C---:B------:R-:W-:Y:S01]  /*111d0*/  PRMT R22, R17.reuse, 0x7610, R22 ;  /* 0x0000761011167816 */ /* 0x040fe20000000016 */
[----:B------:R-:W-:Y:S01]  /*111e0*/  BAR.SYNC.DEFER_BLOCKING 0x0 ;  /* 0x0000000000007b1d */ /* 0x000fe20000010000 */
[----:B------:R-:W-:Y:S02]  /*111f0*/  PRMT R23, R17, 0x7632, R23 ;  /* 0x0000763211177816 */ /* 0x000fe40000000017 */
[----:B------:R-:W-:Y:S02]  /*11200*/  F2FP.BF16.PACK_AB R17, R59, R58 ;  /* 0x0000003a3b11723e */ /* 0x000fe400000010ff */
[----:B------:R-:W-:Y:S02]  /*11210*/  PRMT R24, R16, 0x7610, R24 ;  /* 0x0000761010187816 */ /* 0x000fe40000000018 */
[----:B------:R-:W-:-:S02]  /*11220*/  PRMT R25, R17, 0x7610, R25 ;  /* 0x0000761011197816 */ /* 0x000fc40000000019 */
        /* <DEDUP_REMOVED lines=9> */
[----:B------:R-:W-:Y:S01]  /*112c0*/  STS.U16 [R115+0x1e], R24 ;  /* 0x00001e1873007388 */ /* 0x000fe20000000400 */
[----:B------:R-:W-:Y:S01]  /*112d0*/  UIADD3 UR7, UR9, UR38, URZ ;  /* 0x0000002609077290 */ /* 0x000fe2000fffe03f */
[----:B------:R-:W-:Y:S01]  /*112e0*/  BSSY B0, `(.L_x_9178) ;  /* 0x000004a000007945 */ /* 0x000fe20003800000 */
[----:B---3--:R-:W-:Y:S01]  /*112f0*/  FADD.FTZ R18, R50, R30 ;  /* 0x0000001e32127221 */ /* 0x008fe20000010000 */
[----:B------:R-:W-:-:S03]  /*11300*/  F2FP.BF16.PACK_AB R50, R51, R50 ;  /* 0x000000323332723e */ /* 0x000fc600000010ff */
[----:B------:R-:W-:Y:S01]  /*11310*/  FADD.FTZ R19, R18, R51 ;  /* 0x0000003312137221 */ /* 0x000fe20000010000 */
[----:B------:R-:W-:-:S03]  /*11320*/  PRMT R20, R50, 0x7632, R20 ;  /* 0x0000763232147816 */ /* 0x000fc60000000014 */
[----:B------:R-:W-:Y:S02]  /*11330*/  FADD.FTZ R18, R19, R52 ;  /* 0x0000003413127221 */ /* 0x000fe40000010000 */
[----:B------:R0:W-:Y:S01]  /*11340*/  STS.U16 [R115+0x2], R20 ;  /* 0x0000021473007388 */ /* 0x0001e20000000400 */
[----:B------:R-:W-:Y:S01]  /*11350*/  F2FP.BF16.PACK_AB R52, R53, R52 ;  /* 0x000000343534723e */ /* 0x000fe200000010ff */
[----:B------:R-:W-:Y:S01]  /*11360*/  FADD.FTZ R19, R18, R53 ;  /* 0x0000003512137221 */ /* 0x000fe20000010000 */
[----:B------:R-:W-:Y:S02]  /*11370*/  F2FP.BF16.PACK_AB R18, R61, R60 ;  /* 0x0000003c3d12723e */ /* 0x000fe400000010ff */
[----:B------:R-:W-:Y:S02]  /*11380*/  PRMT R21, R52, 0x7632, R21 ;  /* 0x0000763234157816 */ /* 0x000fe40000000015 */
[----:B0-----:R-:W-:Y:S02]  /*11390*/  PRMT R20, R16, 0x7632, R20 ;  /* 0x0000763210147816 */ /* 0x001fe40000000014 */
[----:B------:R-:W-:-:S02]  /*113a0*/  F2FP.BF16.PACK_AB R16, R63, R62 ;  /* 0x0000003e3f10723e */ /* 0x000fc400000010ff */
[----:B------:R-:W-:Y:S02]  /*113b0*/  PRMT R22, R18, 0x7632, R22 ;  /* 0x0000763212167816 */ /* 0x000fe40000000016 */
[C---:B------:R-:W-:Y:S02]  /*113c0*/  PRMT R27, R16.reuse, 0x7610, R27 ;  /* 0x00007610101b7816 */ /* 0x040fe4000000001b */
        /* <DEDUP_REMOVED lines=59> */
.L_x_9179:
[----:B0-----:R-:W-:Y:S05]  /*11780*/  BSYNC B0 ;  /* 0x0000000000007941 */ /* 0x001fea0003800000 */
.L_x_9178:
        /* <DEDUP_REMOVED lines=17> */
[-C--:B------:R-:W-:Y:S01]  /*118a0*/  ISETP.GE.AND P4, PT, R14, R37.reuse, PT ;  /* 0x000000250e00720c */ /* 0x080fe20003f86270 */
[----:B------:R-:W-:Y:S01]  /*118b0*/  UIADD3 UR18, UP2, UR18, -0x400, URZ ;  /* 0xfffffc0012127890 */ /* 0x000fe2000ff5e03f */
[----:B------:R-:W-:Y:S01]  /*118c0*/  IADD3.X R15, R17, c[0x0][0x344], RZ, P0, !PT ;  /* 0x0000d100110f7a10 */ /* 0x000fe200007fe4ff */
[----:B------:R-:W-:Y:S01]  /*118d0*/  UIADD3 UR16, UP3, UR16, -0x400, URZ ;  /* 0xfffffc0010107890 */ /* 0x000fe2000ff7e03f */
[C---:B------:R-:W-:Y:S01]  /*118e0*/  LEA R14, P0, R18.reuse, R16, 0x1 ;  /* 0x00000010120e7211 */ /* 0x040fe200078008ff */
        /* <DEDUP_REMOVED lines=39> */
.L_x_9058:
        /* <DEDUP_REMOVED lines=27> */
.L_x_9182:
[----:B-1----:R-:W-:Y:S05]  /*11d10*/  BSYNC B0 ;  /* 0x0000000000007941 */ /* 0x002fea0003800000 */
.L_x_9181:
        /* <DEDUP_REMOVED lines=26> */
.L_x_9184:
[----:B------:R-:W3:Y:S02]  /*11ec0*/  S2R R11, SR_TID.X ;  /* 0x00000000000b7919 */ /* 0x000ee40000002100 */
.L_x_9185:
[----:B-1----:R-:W-:Y:S05]  /*11ed0*/  BSYNC B0 ;  /* 0x0000000000007941 */ /* 0x002fea0003800000 */
.L_x_9183:
        /* <DEDUP_REMOVED lines=12> */
.L_x_9186:
        /* <DEDUP_REMOVED lines=32> */
.L_x_9187:
        /* <DEDUP_REMOVED lines=14> */
.L_x_14699:


//--------------------- .text._Z25selective_scan_bwd_kernelI32Selective_Scan_bwd_kernel_traitsILi32ELi16ELb0ELb1ELb1ELb0ELb0EN3c108BFloat16ENS1_7complexIfEEEEv12SSMParamsBwd --------------------------
	.section	.text._Z25selective_scan_bwd_kernelI32Selective_Scan_bwd_kernel_traitsILi32ELi16ELb0ELb1ELb1ELb0ELb0EN3c108BFloat16ENS1_7complexIfEEEEv12SSMParamsBwd,"ax",@progbits
	.sectioninfo	@"SHI_REGISTERS=255"
	.align	128
        .global         _Z25selective_scan_bwd_kernelI32Selective_Scan_bwd_kernel_traitsILi32ELi16ELb0ELb1ELb1ELb0ELb0EN3c108BFloat16ENS1_7complexIfEEEEv12SSMParamsBwd
        .type           _Z25selective_scan_bwd_kernelI32Selective_Scan_bwd_kernel_traitsILi32ELi16ELb0ELb1ELb1ELb0ELb0EN3c108BFloat16ENS1_7complexIfEEEEv12SSMParamsBwd,@function
        .size           _Z25selective_scan_bwd_kernelI32Selective_Scan_bwd_kernel_traitsILi32ELi16ELb0ELb1ELb1ELb0ELb0EN3c108BFloat16ENS1_7complexIfEEEEv12SSMParamsBwd,(.L_x_14700 - _Z25selective_scan_bwd_kernelI32Selective_Scan_bwd_kernel_traitsILi32ELi16ELb0ELb1ELb1ELb0ELb0EN3c108BFloat16ENS1_7complexIfEEEEv12SSMParamsBwd)
        .other          _Z25selective_scan_bwd_kernelI32Selective_Scan_bwd_kernel_traitsILi32ELi16ELb0ELb1ELb1ELb0ELb0EN3c108BFloat16ENS1_7complexIfEEEEv12SSMParamsBwd,@"STO_CUDA_ENTRY STV_DEFAULT"
_Z25selective_scan_bwd_kernelI32Selective_Scan_bwd_kernel_traitsILi32ELi16ELb0ELb1ELb1ELb0ELb0EN3c108BFloat16ENS1_7complexIfEEEEv12SSMParamsBwd:
.text._Z25selective_scan_bwd_kernelI32Selective_Scan_bwd_kernel_traitsILi32ELi16ELb0ELb1ELb1ELb0ELb0EN3c108BFloat16ENS1_7complexIfEEEEv12SSMParamsBwd:
        /* <DEDUP_REMOVED lines=168> */
[----:B------:R3:W-:Y:S01]  /*0a80*/  STL [R1+0x14], RZ ;  /* 0x000014ff01007387 */ /* 0x0007e20000100800 */
[----:B------:R-:W-:Y:S02]  /*0a90*/  UMOV UR16, UR17 ;  /* 0x0000001100107c82 */ /* 0x000fe40008000000 */
[----:B------:R-:W-:Y:S01]  /*0aa0*/  UMOV UR17, UR18 ;  /* 0x0000001200117c82 */ /* 0x000fe20008000000 */
[----:B------:R-:W4:Y:S01]  /*0ab0*/  S2R R116, SR_TID.X ;  /* 0x0000000000747919 */ /* 0x000f220000002100 */
        /* <DEDUP_REMOVED lines=8> */
[----:B------:R-:W-:-:S02]  /*0b40*/  UMOV UR6, URZ ;  /* 0x0000003f00067c82 */ /* 0x000fc40008000000 */
.L_x_9273:
        /* <DEDUP_REMOVED lines=468> */
.L_x_9268:
[----:B------:R-:W-:Y:S01]  /*2890*/  SHF.L.U32 R0, R116, 0x4, RZ ;  /* 0x0000000474007819 */ /* 0x000fe200000006ff */
[----:B------:R-:W-:Y:S01]  /*28a0*/  USHF.R.S32.HI UR40, URZ, 0x1f, UR7 ;  /* 0x0000001f3f287899 */ /* 0x000fe20008011407 */
[----:B------:R-:W-:Y:S01]  /*28b0*/  MOV R5, UR7 ;  /* 0x0000000700057c02 */ /* 0x000fe20008000f00 */
[----:B------:R-:W-:Y:S01]  /*28c0*/  ULDC.64 UR32, c[0x0][0x1a0] ;  /* 0x0000680000207ab9 */ /* 0x000fe20000000a00 */
[----:B------:R-:W-:Y:S01]  /*28d0*/  LOP3.LUT R0, R0, 0xfffffe00, RZ, 0xc0, !PT ;  /* 0xfffffe0000007812 */ /* 0x000fe200078ec0ff */
[----:B------:R-:W-:Y:S01]  /*28e0*/  UIMAD UR32, UR40, UR32, URZ ;  /* 0x00000020282072a4 */ /* 0x000fe2000f8e023f */
[----:B------:R-:W-:Y:S01]  /*28f0*/  PRMT R11, RZ, 0x7610, R11 ;  /* 0x00007610ff0b7816 */ /* 0x000fe2000000000b */
[----:B------:R-:W-:Y:S01]  /*2900*/  ULDC UR38, c[0x0][0x168] ;  /* 0x00005a0000267ab9 */ /* 0x000fe20000000800 */
[----:B------:R-:W-:Y:S01]  /*2910*/  LOP3.LUT R2, R0, 0x1f, R116, 0xf8, !PT ;  /* 0x0000001f00027812 */ /* 0x000fe200078ef874 */
[----:B------:R-:W-:Y:S01]  /*2920*/  UIMAD UR32, UR7, UR33, UR32 ;  /* 0x00000021072072a4 */ /* 0x000fe2000f8e0220 */
[----:B------:R-:W-:Y:S01]  /*2930*/  SHF.L.U32 R0, R116, 0x4, RZ ;  /* 0x0000000474007819 */ /* 0x000fe200000006ff */
[----:B------:R-:W-:Y:S01]  /*2940*/  UIADD3 UR38, -UR27, UR38, URZ ;  /* 0x000000261b267290 */ /* 0x000fe2000fffe13f */
[----:B------:R-:W-:-:S02]  /*2950*/  PRMT R12, RZ, 0x7610, R12 ;  /* 0x00007610ff0c7816 */ /* 0x000fc4000000000c */
[----:B------:R-:W-:Y:S01]  /*2960*/  LOP3.LUT R0, R0, 0xfffffe00, RZ, 0xc0, !PT ;  /* 0xfffffe0000007812 */ /* 0x000fe200078ec0ff */
[----:B------:R-:W-:Y:S01]  /*2970*/  USHF.L.U32 UR37, UR38, 0x1, URZ ;  /* 0x0000000126257899 */ /* 0x000fe2000800063f */
[----:B------:R-:W-:Y:S02]  /*2980*/  PRMT R13, RZ, 0x7610, R13 ;  /* 0x00007610ff0d7816 */ /* 0x000fe4000000000d */
[----:B------:R-:W-:Y:S02]  /*2990*/  IADD3 R6, R0, R2, RZ ;  /* 0x0000000200067210 */ /* 0x000fe40007ffe0ff */
[----:B------:R-:W-:Y:S02]  /*29a0*/  PRMT R16, RZ, 0x7610, R16 ;  /* 0x00007610ff107816 */ /* 0x000fe40000000010 */
[----:B------:R-:W-:Y:S02]  /*29b0*/  SHF.R.S32.HI R7, RZ, 0x1f, R6 ;  /* 0x0000001fff077819 */ /* 0x000fe40000011406 */
[----:B------:R-:W-:-:S02]  /*29c0*/  IADD3 R133, R6, 0x40, RZ ;  /* 0x0000004006857810 */ /* 0x000fc40007ffe0ff */
[C---:B------:R-:W-:Y:S01]  /*29d0*/  ISETP.GE.AND P2, PT, R6.reuse, UR37, PT ;  /* 0x0000002506007c0c */ /* 0x040fe2000bf46270 */
[----:B------:R-:W-:Y:S01]  /*29e0*/  IMAD.WIDE.U32 R4, R5, c[0x0][0x1a0], R6 ;  /* 0x0000680005047a25 */ /* 0x000fe200078e0006 */
[----:B------:R-:W-:Y:S02]  /*29f0*/  ISETP.GE.AND P4, PT, R133, UR37, PT ;  /* 0x0000002585007c0c */ /* 0x000fe4000bf86270 */
[----:B------:R-:W-:Y:S02]  /*2a00*/  IADD3 R149, R6, 0xa0, RZ ;  /* 0x000000a006957810 */ /* 0x000fe40007ffe0ff */
[----:B------:R-:W-:Y:S01]  /*2a10*/  IADD3 R3, R5, UR32, RZ ;  /* 0x0000002005037c10 */ /* 0x000fe2000fffe0ff */
[----:B------:R-:W-:Y:S01]  /*2a20*/  ULDC.64 UR32, c[0x0][0x180] ;  /* 0x0000600000207ab9 */ /* 0x000fe20000000a00 */
[----:B------:R-:W-:Y:S02]  /*2a30*/  LEA R2, P0, R4, UR22, 0x1 ;  /* 0x0000001604027c11 */ /* 0x000fe4000f8008ff */
[----:B------:R-:W-:-:S02]  /*2a40*/  IADD3 R150, R6, 0xc0, RZ ;  /* 0x000000c006967810 */ /* 0x000fc40007ffe0ff */
[----:B------:R-:W-:Y:S02]  /*2a50*/  LEA.HI.X R3, R4, UR23, R3, 0x1, P0 ;  /* 0x0000001704037c11 */ /* 0x000fe400080f0c03 */
[C---:B------:R-:W-:Y:S02]  /*2a60*/  IADD3 R4, R6.reuse, 0x20, RZ ;  /* 0x0000002006047810 */ /* 0x040fe40007ffe0ff */
[----:B0-----:R-:W-:Y:S01]  /*2a70*/  IADD3 R151, R6, 0xe0, RZ ;  /* 0x000000e006977810 */ /* 0x001fe20007ffe0ff */
[----:B--2---:R0:W2:Y:S01]  /*2a80*/  @!P2 LDG.E.U16 R11, [R2.64] ;  /* 0x0000002a020ba981 */ /* 0x0040a2000c1e1500 */
[----:B------:R-:W-:Y:S02]  /*2a90*/  ISETP.GE.AND P3, PT, R4, UR37, PT ;  /* 0x0000002504007c0c */ /* 0x000fe4000bf66270 */
[C---:B-1----:R-:W-:Y:S01]  /*2aa0*/  IADD3 R152, R6.reuse, 0x100, RZ ;  /* 0x0000010006987810 */ /* 0x042fe20007ffe0ff */
[----:B------:R0:W3:Y:S01]  /*2ab0*/  @!P4 LDG.E.U16 R13, [R2.64+0x80] ;  /* 0x0000802a020dc981 */ /* 0x0000e2000c1e1500 */
[----:B------:R-:W-:-:S02]  /*2ac0*/  IADD3 R153, R6, 0x120, RZ ;  /* 0x0000012006997810 */ /* 0x000fc40007ffe0ff */
[----:B------:R-:W-:Y:S02]  /*2ad0*/  ISETP.GE.AND P0, PT, R149, UR37, PT ;  /* 0x0000002595007c0c */ /* 0x000fe4000bf06270 */
[----:B------:R-:W-:Y:S02]  /*2ae0*/  ISETP.GE.AND P1, PT, R150, UR37, PT ;  /* 0x0000002596007c0c */ /* 0x000fe4000bf26270 */
[----:B------:R-:W-:Y:S02]  /*2af0*/  ISETP.GE.AND P2, PT, R151, UR37, PT ;  /* 0x0000002597007c0c */ /* 0x000fe4000bf46270 */
[----:B------:R-:W-:Y:S01]  /*2b00*/  PRMT R17, RZ, 0x7610, R17 ;  /* 0x00007610ff117816 */ /* 0x000fe20000000011 */
[----:B------:R0:W4:Y:S01]  /*2b10*/  @!P3 LDG.E.U16 R12, [R2.64+0x40] ;  /* 0x0000402a020cb981 */ /* 0x000122000c1e1500 */
[----:B------:R-:W-:Y:S02]  /*2b20*/  ISETP.GE.AND P3, PT, R152, UR37, PT ;  /* 0x0000002598007c0c */ /* 0x000fe4000bf66270 */
[----:B------:R-:W-:-:S02]  /*2b30*/  ISETP.GE.AND P4, PT, R153, UR37, PT ;  /* 0x0000002599007c0c */ /* 0x000fc4000bf86270 */
[----:B------:R-:W-:Y:S01]  /*2b40*/  PRMT R18, RZ, 0x7610, R18 ;  /* 0x00007610ff127816 */ /* 0x000fe20000000012 */
[----:B------:R0:W3:Y:S01]  /*2b50*/  @!P0 LDG.E.U16 R16, [R2.64+0x140] ;  /* 0x0001402a02108981 */ /* 0x0000e2000c1e1500 */
[----:B------:R-:W-:Y:S02]  /*2b60*/  PRMT R65, RZ, 0x7610, R65 ;  /* 0x00007610ff417816 */ /* 0x000fe40000000041 */
[C---:B------:R-:W-:Y:S01]  /*2b70*/  IADD3 R156, R6.reuse, 0x180, RZ ;  /* 0x00000180069c7810 */ /* 0x040fe20007ffe0ff */
[----:B------:R0:W3:Y:S01]  /*2b80*/  @!P1 LDG.E.U16 R17, [R2.64+0x180] ;  /* 0x0001802a02119981 */ /* 0x0000e2000c1e1500 */
[----:B------:R-:W-:Y:S02]  /*2b90*/  PRMT R64, RZ, 0x7610, R64 ;  /* 0x00007610ff407816 */ /* 0x000fe40000000040 */
[C---:B------:R-:W-:Y:S01]  /*2ba0*/  IADD3 R157, R6.reuse, 0x1a0, RZ ;  /* 0x000001a0069d7810 */ /* 0x040fe20007ffe0ff */
        /* <DEDUP_REMOVED lines=8> */
[----:B------:R-:W-:Y:S02]  /*2c30*/  ISETP.GE.AND P2, PT, R158, UR37, PT ;  /* 0x000000259e007c0c */ /* 0x000fe4000bf46270 */
[----:B------:R-:W-:-:S02]  /*2c40*/  IADD3 R142, R6, 0x60, RZ ;  /* 0x00000060068e7810 */ /* 0x000fc40007ffe0ff */
[----:B------:R-:W-:Y:S02]  /*2c50*/  ISETP.GE.AND P3, PT, R159, UR37, PT ;  /* 0x000000259f007c0c */ /* 0x000fe4000bf66270 */
[----:B------:R-:W-:Y:S02]  /*2c60*/  IADD3 R147, R6, 0x80, RZ ;  /* 0x0000008006937810 */ /* 0x000fe40007ffe0ff */
[----:B------:R-:W-:Y:S02]  /*2c70*/  ISETP.GE.AND P4, PT, R160, UR37, PT ;  /* 0x00000025a0007c0c */ /* 0x000fe4000bf86270 */
[----:B------:R-:W-:Y:S02]  /*2c80*/  PRMT R117, RZ, 0x7610, R117 ;  /* 0x00007610ff757816 */ /* 0x000fe40000000075 */
[----:B------:R-:W-:Y:S02]  /*2c90*/  ISETP.GE.AND P5, PT, R142, UR37, PT ;  /* 0x000000258e007c0c */ /* 0x000fe4000bfa6270 */
[----:B------:R-:W-:-:S02]  /*2ca0*/  PRMT R118, RZ, 0x7610, R118 ;  /* 0x00007610ff767816 */ /* 0x000fc40000000076 */
[----:B------:R-:W-:Y:S01]  /*2cb0*/  ISETP.GE.AND P6, PT, R147, UR37, PT ;  /* 0x0000002593007c0c */ /* 0x000fe2000bfc6270 */
[----:B------:R0:W3:Y:S01]  /*2cc0*/  @!P0 LDG.E.U16 R117, [R2.64+0x300] ;  /* 0x0003002a02758981 */ /* 0x0000e2000c1e1500 */
[----:B------:R-:W-:Y:S02]  /*2cd0*/  PRMT R119, RZ, 0x7610, R119 ;  /* 0x00007610ff777816 */ /* 0x000fe40000000077 */
[----:B------:R-:W-:Y:S01]  /*2ce0*/  PRMT R120, RZ, 0x7610, R120 ;  /* 0x00007610ff787816 */ /* 0x000fe20000000078 */
[----:B------:R0:W3:Y:S01]  /*2cf0*/  @!P1 LDG.E.U16 R118, [R2.64+0x340] ;  /* 0x0003402a02769981 */ /* 0x0000e2000c1e1500 */
[C---:B------:R-:W-:Y:S02]  /*2d00*/  IADD3 R136, R6.reuse, 0x220, RZ ;  /* 0x0000022006887810 */ /* 0x040fe40007ffe0ff */
[----:B------:R-:W-:Y:S01]  /*2d10*/  PRMT R122, RZ, 0x7610, R122 ;  /* 0x00007610ff7a7816 */ /* 0x000fe2000000007a */
[----:B------:R0:W3:Y:S01]  /*2d20*/  @!P2 LDG.E.U16 R119, [R2.64+0x380] ;  /* 0x0003802a0277a981 */ /* 0x0000e2000c1e1500 */
[----:B------:R-:W-:-:S02]  /*2d30*/  IADD3 R138, R6, 0x240, RZ ;  /* 0x00000240068a7810 */ /* 0x000fc40007ffe0ff */
[C---:B------:R-:W-:Y:S01]  /*2d40*/  IADD3 R140, R6.reuse, 0x260, RZ ;  /* 0x00000260068c7810 */ /* 0x040fe20007ffe0ff */
[----:B------:R0:W3:Y:S01]  /*2d50*/  @!P3 LDG.E.U16 R120, [R2.64+0x3c0] ;  /* 0x0003c02a0278b981 */ /* 0x0000e2000c1e1500 */
[C---:B------:R-:W-:Y:S02]  /*2d60*/  IADD3 R141, R6.reuse, 0x280, RZ ;  /* 0x00000280068d7810 */ /* 0x040fe40007ffe0ff */
[----:B------:R-:W-:Y:S01]  /*2d70*/  PRMT R14, RZ, 0x7610, R14 ;  /* 0x00007610ff0e7816 */ /* 0x000fe2000000000e */
[----:B------:R0:W3:Y:S01]  /*2d80*/  @!P4 LDG.E.U16 R122, [R2.64+0x400] ;  /* 0x0004002a027ac981 */ /* 0x0000e2000c1e1500 */
[----:B------:R-:W-:Y:S02]  /*2d90*/  IADD3 R143, R6, 0x2a0, RZ ;  /* 0x000002a0068f7810 */ /* 0x000fe40007ffe0ff */
[----:B------:R-:W-:Y:S02]  /*2da0*/  ISETP.GE.AND P0, PT, R136, UR37, PT ;  /* 0x0000002588007c0c */ /* 0x000fe4000bf06270 */
[----:B------:R-:W-:Y:S01]  /*2db0*/  PRMT R15, RZ, 0x7610, R15 ;  /* 0x00007610ff0f7816 */ /* 0x000fe2000000000f */
[----:B------:R0:W3:Y:S01]  /*2dc0*/  @!P5 LDG.E.U16 R14, [R2.64+0xc0] ;  /* 0x0000c02a020ed981 */ /* 0x0000e2000c1e1500 */
[----:B------:R-:W-:-:S02]  /*2dd0*/  ISETP.GE.AND P1, PT, R138, UR37, PT ;  /* 0x000000258a007c0c */ /* 0x000fc4000bf26270 */
[----:B------:R-:W-:Y:S02]  /*2de0*/  ISETP.GE.AND P2, PT, R140, UR37, PT ;  /* 0x000000258c007c0c */ /* 0x000fe4000bf46270 */
[C---:B------:R-:W-:Y:S01]  /*2df0*/  IADD3 R154, R6.reuse, 0x140, RZ ;  /* 0x00000140069a7810 */ /* 0x040fe20007ffe0ff */
[----:B------:R0:W3:Y:S01]  /*2e00*/  @!P6 LDG.E.U16 R15, [R2.64+0x100] ;  /* 0x0001002a020fe981 */ /* 0x0000e2000c1e1500 */
[----:B------:R-:W-:Y:S02]  /*2e10*/  ISETP.GE.AND P3, PT, R141, UR37, PT ;  /* 0x000000258d007c0c */ /* 0x000fe4000bf66270 */
[----:B------:R-:W-:Y:S02]  /*2e20*/  IADD3 R155, R6, 0x160, RZ ;  /* 0x00000160069b7810 */ /* 0x000fe40007ffe0ff */
[----:B------:R-:W-:Y:S02]  /*2e30*/  ISETP.GE.AND P4, PT, R143, UR37, PT ;  /* 0x000000258f007c0c */ /* 0x000fe4000bf86270 */
[----:B------:R-:W-:-:S02]  /*2e40*/  ISETP.GE.AND P5, PT, R154, UR37, PT ;  /* 0x000000259a007c0c */ /* 0x000fc4000bfa6270 */
[----:B------:R-:W-:Y:S02]  /*2e50*/  PRMT R121, RZ, 0x7610, R121 ;  /* 0x00007610ff797816 */ /* 0x000fe40000000079 */
[----:B------:R-:W-:Y:S02]  /*2e60*/  ISETP.GE.AND P6, PT, R155, UR37, PT ;  /* 0x000000259b007c0c */ /* 0x000fe4000bfc6270 */
[----:B------:R-:W-:Y:S02]  /*2e70*/  PRMT R124, RZ, 0x7610, R124 ;  /* 0x00007610ff7c7816 */ /* 0x000fe4000000007c */
[----:B------:R-:W-:Y:S01]  /*2e80*/  PRMT R123, RZ, 0x7610, R123 ;  /* 0x00007610ff7b7816 */ /* 0x000fe2000000007b */
[----:B------:R0:W3:Y:S01]  /*2e90*/  @!P0 LDG.E.U16 R121, [R2.64+0x440] ;  /* 0x0004402a02798981 */ /* 0x0000e2000c1e1500 */
[----:B------:R-:W-:Y:S02]  /*2ea0*/  PRMT R125, RZ, 0x7610, R125 ;  /* 0x00007610ff7d7816 */ /* 0x000fe4000000007d */
[----:B------:R-:W-:Y:S01]  /*2eb0*/  IADD3 R161, R6, 0x2c0, RZ ;  /* 0x000002c006a17810 */ /* 0x000fe20007ffe0ff */
[----:B------:R0:W3:Y:S01]  /*2ec0*/  @!P1 LDG.E.U16 R124, [R2.64+0x480] ;  /* 0x0004802a027c9981 */ /* 0x0000e2000c1e1500 */
[----:B------:R-:W-:-:S02]  /*2ed0*/  PRMT R126, RZ, 0x7610, R126 ;  /* 0x00007610ff7e7816 */ /* 0x000fc4000000007e */
[C---:B------:R-:W-:Y:S01]  /*2ee0*/  IADD3 R162, R6.reuse, 0x2e0, RZ ;  /* 0x000002e006a27810 */ /* 0x040fe20007ffe0ff */
[----:B------:R0:W3:Y:S01]  /*2ef0*/  @!P2 LDG.E.U16 R123, [R2.64+0x4c0] ;  /* 0x0004c02a027ba981 */ /* 0x0000e2000c1e1500 */
[C---:B------:R-:W-:Y:S02]  /*2f00*/  IADD3 R163, R6.reuse, 0x300, RZ ;  /* 0x0000030006a37810 */ /* 0x040fe40007ffe0ff */
[C---:B------:R-:W-:Y:S01]  /*2f10*/  IADD3 R144, R6.reuse, 0x320, RZ ;  /* 0x0000032006907810 */ /* 0x040fe20007ffe0ff */
[----:B------:R0:W3:Y:S01]  /*2f20*/  @!P3 LDG.E.U16 R125, [R2.64+0x500] ;  /* 0x0005002a027db981 */ /* 0x0000e2000c1e1500 */
[----:B------:R-:W-:Y:S02]  /*2f30*/  PRMT R67, RZ, 0x7610, R67 ;  /* 0x00007610ff437816 */ /* 0x000fe40000000043 */
[----:B------:R-:W-:Y:S01]  /*2f40*/  IADD3 R145, R6, 0x340, RZ ;  /* 0x0000034006917810 */ /* 0x000fe20007ffe0ff */
[----:B------:R0:W3:Y:S01]  /*2f50*/  @!P4 LDG.E.U16 R126, [R2.64+0x540] ;  /* 0x0005402a027ec981 */ /* 0x0000e2000c1e1500 */
[----:B------:R-:W-:-:S02]  /*2f60*/  ISETP.GE.AND P0, PT, R161, UR37, PT ;  /* 0x00000025a1007c0c */ /* 0x000fc4000bf06270 */
[----:B------:R-:W-:Y:S01]  /*2f70*/  PRMT R66, RZ, 0x7610, R66 ;  /* 0x00007610ff427816 */ /* 0x000fe20000000042 */
[----:B------:R0:W3:Y:S01]  /*2f80*/  @!P5 LDG.E.U16 R67, [R2.64+0x280] ;  /* 0x0002802a0243d981 */ /* 0x0000e2000c1e1500 */
[----:B------:R-:W-:Y:S02]  /*2f90*/  ISETP.GE.AND P1, PT, R162, UR37, PT ;  /* 0x00000025a2007c0c */ /* 0x000fe4000bf26270 */
[----:B------:R-:W-:Y:S02]  /*2fa0*/  ISETP.GE.AND P2, PT, R163, UR37, PT ;  /* 0x00000025a3007c0c */ /* 0x000fe4000bf46270 */
[----:B------:R-:W-:Y:S01]  /*2fb0*/  ISETP.GE.AND P3, PT, R144, UR37, PT ;  /* 0x0000002590007c0c */ /* 0x000fe2000bf66270 */
[----:B------:R0:W3:Y:S01]  /*2fc0*/  @!P6 LDG.E.U16 R66, [R2.64+0x2c0] ;  /* 0x0002c02a0242e981 */ /* 0x0000e2000c1e1500 */
[----:B------:R-:W-:Y:S02]  /*2fd0*/  ISETP.GE.AND P4, PT, R145, UR37, PT ;  /* 0x0000002591007c0c */ /* 0x000fe4000bf86270 */
[----:B------:R-:W-:-:S02]  /*2fe0*/  PRMT R127, RZ, 0x7610, R127 ;  /* 0x00007610ff7f7816 */ /* 0x000fc4000000007f */
[----:B------:R-:W-:Y:S02]  /*2ff0*/  PRMT R128, RZ, 0x7610, R128 ;  /* 0x00007610ff807816 */ /* 0x000fe40000000080 */
        /* <DEDUP_REMOVED lines=10> */
[----:B------:R-:W-:Y:S01]  /*30a0*/  IADD3 R10, R6, 0x3e0, RZ ;  /* 0x000003e0060a7810 */ /* 0x000fe20007ffe0ff */
[----:B------:R0:W3:Y:S01]  /*30b0*/  @!P3 LDG.E.U16 R130, [R2.64+0x640] ;  /* 0x0006402a0282b981 */ /* 0x0000e2000c1e1500 */
[----:B------:R-:W-:Y:S02]  /*30c0*/  ISETP.GE.AND P0, PT, R164, UR37, PT ;  /* 0x00000025a4007c0c */ /* 0x000fe4000bf06270 */
[----:B------:R-:W-:Y:S01]  /*30d0*/  ISETP.GE.AND P1, PT, R148, UR37, PT ;  /* 0x0000002594007c0c */ /* 0x000fe2000bf26270 */
[----:B------:R0:W3:Y:S01]  /*30e0*/  @!P4 LDG.E.U16 R131, [R2.64+0x680] ;  /* 0x0006802a0283c981 */ /* 0x0000e2000c1e1500 */
        /* <DEDUP_REMOVED lines=28> */
[----:B------:R-:W3:Y:S01]  /*32b0*/  LDG.E.64 R2, [R2.64] ;  /* 0x0000002a02027981 */ /* 0x000ee2000c1e1b00 */
[----:B------:R-:W-:Y:S01]  /*32c0*/  MOV R9, UR7 ;  /* 0x0000000700097c02 */ /* 0x000fe20008000f00 */
[----:B------:R-:W-:Y:S01]  /*32d0*/  UIMAD UR32, UR40, UR32, URZ ;  /* 0x00000020282072a4 */ /* 0x000fe2000f8e023f */
[----:B------:R-:W-:-:S03]  /*32e0*/  ISETP.GE.AND P0, PT, R6, UR37, PT ;  /* 0x0000002506007c0c */ /* 0x000fc6000bf06270 */
[----:B------:R-:W-:Y:S01]  /*32f0*/  UIMAD UR32, UR7, UR33, UR32 ;  /* 0x00000021072072a4 */ /* 0x000fe2000f8e0220 */
[----:B------:R-:W-:Y:S01]  /*3300*/  IMAD.WIDE.U32 R8, R9, c[0x0][0x1c0], R6 ;  /* 0x0000700009087a25 */ /* 0x000fe200078e0006 */
[----:B------:R-:W-:Y:S02]  /*3310*/  IADD3 R6, R115, 0x200, RZ ;  /* 0x0000020073067810 */ /* 0x000fe40007ffe0ff */
[----:B------:R-:W-:Y:S02]  /*3320*/  ISETP.GE.AND P1, PT, R4, UR37, PT ;  /* 0x0000002504007c0c */ /* 0x000fe4000bf26270 */
[----:B------:R-:W-:Y:S02]  /*3330*/  LEA.HI.SX32 R6, R6, R115, 0x1b ;  /* 0x0000007306067211 */ /* 0x000fe400078fdaff */
[----:B------:R-:W-:Y:S02]  /*3340*/  IADD3 R5, R9, UR32, RZ ;  /* 0x0000002009057c10 */ /* 0x000fe4000fffe0ff */
[----:B------:R-:W-:-:S02]  /*3350*/  LEA R4, P4, R8, UR24, 0x1 ;  /* 0x0000001808047c11 */ /* 0x000fc4000f8808ff */
[----:B------:R-:W-:Y:S02]  /*3360*/  SHF.L.U32 R9, R6, 0x1, RZ ;  /* 0x0000000106097819 */ /* 0x000fe400000006ff */
[----:B------:R-:W-:Y:S02]  /*3370*/  LEA.HI.X R5, R8, UR25, R5, 0x1, P4 ;  /* 0x0000001908057c11 */ /* 0x000fe4000a0f0c05 */
[C---:B------:R-:W-:Y:S02]  /*3380*/  IADD3 R6, R115.reuse, 0x220, RZ ;  /* 0x0000022073067810 */ /* 0x040fe40007ffe0ff */
[----:B------:R-:W-:Y:S02]  /*3390*/  IADD3 R8, R115, 0x240, RZ ;  /* 0x0000024073087810 */ /* 0x000fe40007ffe0ff */
[-C--:B------:R-:W-:Y:S02]  /*33a0*/  LEA.HI.SX32 R6, R6, R115.reuse, 0x1b ;  /* 0x0000007306067211 */ /* 0x080fe400078fdaff */
[----:B------:R-:W-:-:S02]  /*33b0*/  LEA.HI.SX32 R8, R8, R115, 0x1b ;  /* 0x0000007308087211 */ /* 0x000fc400078fdaff */
[----:B------:R-:W-:Y:S02]  /*33c0*/  ISETP.GE.AND P2, PT, R133, UR37, PT ;  /* 0x0000002585007c0c */ /* 0x000fe4000bf46270 */
[----:B------:R-:W-:Y:S02]  /*33d0*/  ISETP.GE.AND P3, PT, R142, UR37, PT ;  /* 0x000000258e007c0c */ /* 0x000fe4000bf66270 */
[----:B------:R-:W-:Y:S02]  /*33e0*/  ISETP.GE.AND P4, PT, R147, UR37, PT ;  /* 0x0000002593007c0c */ /* 0x000fe4000bf86270 */
[----:B------:R-:W-:Y:S02]  /*33f0*/  ISETP.GE.AND P5, PT, R149, UR37, PT ;  /* 0x0000002595007c0c */ /* 0x000fe4000bfa6270 */
[----:B------:R-:W-:Y:S01]  /*3400*/  ISETP.GE.AND P6, PT, R150, UR37, PT ;  /* 0x0000002596007c0c */ /* 0x000fe2000bfc6270 */
[----:B--2---:R-:W-:Y:S04]  /*3410*/  STS.U16 [R114], R11 ;  /* 0x0000000b72007388 */ /* 0x004fe80000000400 */
[----:B----4-:R0:W-:Y:S04]  /*3420*/  STS.U16 [R113+0x40], R12 ;  /* 0x0000400c71007388 */ /* 0x0101e80000000400 */
[----:B---3--:R1:W-:Y:S01]  /*3430*/  STS.U16 [R112+0x80], R13 ;  /* 0x0000800d70007388 */ /* 0x0083e20000000400 */
[----:B0-----:R-:W-:-:S02]  /*3440*/  IADD3 R12, R115, 0x260, RZ ;  /* 0x00000260730c7810 */ /* 0x001fc40007ffe0ff */
[----:B-1----:R-:W-:Y:S02]  /*3450*/  SHF.L.U32 R13, R8, 0x1, RZ ;  /* 0x00000001080d7819 */ /* 0x002fe400000006ff */
[----:B------:R-:W-:-:S04]  /*3460*/  IADD3 R8, R115, 0x2e0, RZ ;  /* 0x000002e073087810 */ /* 0x000fc80007ffe0ff */
[----:B------:R-:W-:Y:S01]  /*3470*/  LEA.HI.SX32 R8, R8, R115, 0x1b ;  /* 0x0000007308087211 */ /* 0x000fe200078fdaff */
[----:B------:R0:W-:Y:S04]  /*3480*/  STS.U16 [R111+0xc0], R14 ;  /* 0x0000c00e6f007388 */ /* 0x0001e80000000400 */
[----:B------:R-:W-:Y:S04]  /*3490*/  STS.U16 [R110+0x100], R15 ;  /* 0x0001000f6e007388 */ /* 0x000fe80000000400 */
[----:B------:R1:W-:Y:S01]  /*34a0*/  STS.U16 [R109+0x140], R16 ;  /* 0x000140106d007388 */ /* 0x0003e20000000400 */
[----:B0-----:R-:W-:-:S03]  /*34b0*/  IADD3 R14, R115, 0x280, RZ ;  /* 0x00000280730e7810 */ /* 0x001fc60007ffe0ff */
[----:B------:R-:W-:Y:S01]  /*34c0*/  STS.U16 [R108+0x180], R17 ;  /* 0x000180116c007388 */ /* 0x000fe20000000400 */
[----:B------:R-:W-:-:S03]  /*34d0*/  LEA.HI.SX32 R14, R14, R115, 0x1b ;  /* 0x000000730e0e7211 */ /* 0x000fc600078fdaff */
[----:B------:R0:W-:Y:S01]  /*34e0*/  STS.U16 [R107+0x1c0], R18 ;  /* 0x0001c0126b007388 */ /* 0x0001e20000000400 */
[----:B-1----:R-:W-:-:S03]  /*34f0*/  IADD3 R16, R115, 0x2a0, RZ ;  /* 0x000002a073107810 */ /* 0x002fc60007ffe0ff */
[----:B------:R1:W-:Y:S01]  /*3500*/  STS.U16 [R106+0x200], R65 ;  /* 0x000200416a007388 */ /* 0x0003e20000000400 */
[----:B------:R-:W-:-:S03]  /*3510*/  LEA.HI.SX32 R16, R16, R115, 0x1b ;  /* 0x0000007310107211 */ /* 0x000fc600078fdaff */
[----:B------:R2:W-:Y:S01]  /*3520*/  STS.U16 [R105+0x240], R64 ;  /* 0x0002404069007388 */ /* 0x0005e20000000400 */
[----:B0-----:R-:W-:Y:S02]  /*3530*/  SHF.L.U32 R18, R14, 0x1, RZ ;  /* 0x000000010e127819 */ /* 0x001fe400000006ff */
[C---:B------:R-:W-:Y:S02]  /*3540*/  IADD3 R14, R115.reuse, 0x300, RZ ;  /* 0x00000300730e7810 */ /* 0x040fe40007ffe0ff */
[----:B-1----:R-:W-:Y:S02]  /*3550*/  SHF.L.U32 R65, R16, 0x1, RZ ;  /* 0x0000000110417819 */ /* 0x002fe400000006ff */
[----:B--2---:R-:W-:Y:S02]  /*3560*/  LEA.HI.SX32 R64, R12, R115, 0x1b ;  /* 0x000000730c407211 */ /* 0x004fe400078fdaff */
[----:B------:R-:W-:Y:S02]  /*3570*/  SHF.L.U32 R12, R6, 0x1, RZ ;  /* 0x00000001060c7819 */ /* 0x000fe400000006ff */
[C---:B------:R-:W-:Y:S01]  /*3580*/  IADD3 R6, R115.reuse, 0x2c0, RZ ;  /* 0x000002c073067810 */ /* 0x040fe20007ffe0ff */
[----:B------:R-:W-:Y:S01]  /*3590*/  STS.U16 [R104+0x280], R67 ;  /* 0x0002804368007388 */ /* 0x000fe20000000400 */
[----:B------:R-:W-:-:S02]  /*35a0*/  IADD3 R16, R115, 0x320, RZ ;  /* 0x0000032073107810 */ /* 0x000fc40007ffe0ff */
[-C--:B------:R-:W-:Y:S01]  /*35b0*/  LEA.HI.SX32 R6, R6, R115.reuse, 0x1b ;  /* 0x0000007306067211 */ /* 0x080fe200078fdaff */
[----:B------:R0:W-:Y:S01]  /*35c0*/  STS.U16 [R103+0x2c0], R66 ;  /* 0x0002c04267007388 */ /* 0x0001e20000000400 */
[----:B------:R-:W-:-:S03]  /*35d0*/  LEA.HI.SX32 R14, R14, R115, 0x1b ;  /* 0x000000730e0e7211 */ /* 0x000fc600078fdaff */
[----:B------:R-:W-:Y:S01]  /*35e0*/  STS.U16 [R102+0x300], R117 ;  /* 0x0003007566007388 */ /* 0x000fe20000000400 */
[----:B------:R-:W-:-:S03]  /*35f0*/  SHF.L.U32 R64, R64, 0x1, RZ ;  /* 0x0000000140407819 */ /* 0x000fc600000006ff */
[----:B------:R1:W-:Y:S01]  /*3600*/  STS.U16 [R101+0x340], R118 ;  /* 0x0003407665007388 */ /* 0x0003e20000000400 */
[----:B0-----:R-:W-:-:S03]  /*3610*/  IADD3 R66, R115, 0x340, RZ ;  /* 0x0000034073427810 */ /* 0x001fc60007ffe0ff */
[----:B------:R-:W-:Y:S01]  /*3620*/  STS.U16 [R100+0x380], R119 ;  /* 0x0003807764007388 */ /* 0x000fe20000000400 */
[----:B------:R-:W-:-:S03]  /*3630*/  LEA.HI.SX32 R16, R16, R115, 0x1b ;  /* 0x0000007310107211 */ /* 0x000fc600078fdaff */
[----:B------:R0:W-:Y:S01]  /*3640*/  STS.U16 [R99+0x3c0], R120 ;  /* 0x0003c07863007388 */ /* 0x0001e20000000400 */
[----:B------:R-:W-:Y:S02]  /*3650*/  SHF.L.U32 R67, R8, 0x1, RZ ;  /* 0x0000000108437819 */ /* 0x000fe400000006ff */
[----:B-1----:R-:W-:Y:S01]  /*3660*/  SHF.L.U32 R118, R14, 0x1, RZ ;  /* 0x000000010e767819 */ /* 0x002fe200000006ff */
[----:B------:R-:W-:Y:S01]  /*3670*/  STS.U16 [R9+0x400], R122 ;  /* 0x0004007a09007388 */ /* 0x000fe20000000400 */
[C---:B------:R-:W-:Y:S02]  /*3680*/  IADD3 R8, R115.reuse, 0x380, RZ ;  /* 0x0000038073087810 */ /* 0x040fe40007ffe0ff */
[----:B0-----:R-:W-:Y:S02]  /*3690*/  LEA.HI.SX32 R120, R66, R115, 0x1b ;  /* 0x0000007342787211 */ /* 0x001fe400078fdaff */
[----:B------:R-:W-:Y:S01]  /*36a0*/  SHF.L.U32 R66, R6, 0x1, RZ ;  /* 0x0000000106427819 */ /* 0x000fe200000006ff */
[----:B------:R-:W-:Y:S01]  /*36b0*/  STS.U16 [R12+0x440], R121 ;  /* 0x000440790c007388 */ /* 0x000fe20000000400 */
[----:B------:R-:W-:-:S02]  /*36c0*/  IADD3 R6, R115, 0x360, RZ ;  /* 0x0000036073067810 */ /* 0x000fc40007ffe0ff */
[----:B------:R-:W-:Y:S01]  /*36d0*/  SHF.L.U32 R119, R16, 0x1, RZ ;  /* 0x0000000110777819 */ /* 0x000fe200000006ff */
[----:B------:R0:W-:Y:S01]  /*36e0*/  STS.U16 [R13+0x480], R124 ;  /* 0x0004807c0d007388 */ /* 0x0001e20000000400 */
[C---:B------:R-:W-:Y:S02]  /*36f0*/  IADD3 R14, R115.reuse, 0x3a0, RZ ;  /* 0x000003a0730e7810 */ /* 0x040fe40007ffe0ff */
[C---:B------:R-:W-:Y:S01]  /*3700*/  IADD3 R16, R115.reuse, 0x3c0, RZ ;  /* 0x000003c073107810 */ /* 0x040fe20007ffe0ff */
[----:B------:R-:W-:Y:S01]  /*3710*/  STS.U16 [R64+0x4c0], R123 ;  /* 0x0004c07b40007388 */ /* 0x000fe20000000400 */
[----:B------:R-:W-:Y:S02]  /*3720*/  IADD3 R100, R115, 0x3e0, RZ ;  /* 0x000003e073647810 */ /* 0x000fe40007ffe0ff */
[----:B------:R-:W-:Y:S01]  /*3730*/  LEA.HI.SX32 R6, R6, R115, 0x1b ;  /* 0x0000007306067211 */ /* 0x000fe200078fdaff */
[----:B------:R-:W-:Y:S01]  /*3740*/  STS.U16 [R18+0x500], R125 ;  /* 0x0005007d12007388 */ /* 0x000fe20000000400 */
[----:B------:R-:W-:-:S02]  /*3750*/  SHF.L.U32 R120, R120, 0x1, RZ ;  /* 0x0000000178787819 */ /* 0x000fc400000006ff */
[-C--:B------:R-:W-:Y:S01]  /*3760*/  LEA.HI.SX32 R8, R8, R115.reuse, 0x1b ;  /* 0x0000007308087211 */ /* 0x080fe200078fdaff */
[----:B------:R1:W-:Y:S01]  /*3770*/  STS.U16 [R65+0x540], R126 ;  /* 0x0005407e41007388 */ /* 0x0003e20000000400 */
[-C--:B------:R-:W-:Y:S02]  /*3780*/  LEA.HI.SX32 R14, R14, R115.reuse, 0x1b ;  /* 0x000000730e0e7211 */ /* 0x080fe400078fdaff */
[-C--:B------:R-:W-:Y:S01]  /*3790*/  LEA.HI.SX32 R16, R16, R115.reuse, 0x1b ;  /* 0x0000007310107211 */ /* 0x080fe200078fdaff */
[----:B------:R-:W-:Y:S01]  /*37a0*/  STS.U16 [R66+0x580], R127 ;  /* 0x0005807f42007388 */ /* 0x000fe20000000400 */
[----:B------:R-:W-:Y:S02]  /*37b0*/  LEA.HI.SX32 R100, R100, R115, 0x1b ;  /* 0x0000007364647211 */ /* 0x000fe400078fdaff */
[----:B0-----:R-:W-:Y:S01]  /*37c0*/  SHF.L.U32 R124, R6, 0x1, RZ ;  /* 0x00000001067c7819 */ /* 0x001fe200000006ff */
[----:B------:R0:W-:Y:S01]  /*37d0*/  STS.U16 [R67+0x5c0], R128 ;  /* 0x0005c08043007388 */ /* 0x0001e20000000400 */
[----:B-1----:R-:W-:-:S03]  /*37e0*/  SHF.L.U32 R126, R8, 0x1, RZ ;  /* 0x00000001087e7819 */ /* 0x002fc600000006ff */
[----:B------:R-:W-:Y:S01]  /*37f0*/  STS.U16 [R118+0x600], R129 ;  /* 0x0006008176007388 */ /* 0x000fe20000000400 */
[----:B------:R-:W-:-:S03]  /*3800*/  SHF.L.U32 R133, R100, 0x1, RZ ;  /* 0x0000000164857819 */ /* 0x000fc600000006ff */
[----:B------:R-:W-:Y:S01]  /*3810*/  STS.U16 [R119+0x640], R130 ;  /* 0x0006408277007388 */ /* 0x000fe20000000400 */
[----:B0-----:R-:W-:-:S03]  /*3820*/  SHF.L.U32 R128, R14, 0x1, RZ ;  /* 0x000000010e807819 */ /* 0x001fc600000006ff */
[----:B------:R0:W-:Y:S01]  /*3830*/  STS.U16 [R120+0x680], R131 ;  /* 0x0006808378007388 */ /* 0x0001e20000000400 */
[----:B------:R-:W-:-:S03]  /*3840*/  PRMT R109, RZ, 0x7610, R109 ;  /* 0x00007610ff6d7816 */ /* 0x000fc6000000006d */
[----:B------:R1:W-:Y:S01]  /*3850*/  STS.U16 [R124+0x6c0], R135 ;  /* 0x0006c0877c007388 */ /* 0x0003e20000000400 */
[----:B0-----:R-:W-:-:S03]  /*3860*/  SHF.L.U32 R131, R16, 0x1, RZ ;  /* 0x0000000110837819 */ /* 0x001fc600000006ff */
[----:B------:R-:W-:Y:S01]  /*3870*/  STS.U16 [R126+0x700], R137 ;  /* 0x000700897e007388 */ /* 0x000fe20000000400 */
[----:B------:R-:W-:-:S03]  /*3880*/  PRMT R108, RZ, 0x7610, R108 ;  /* 0x00007610ff6c7816 */ /* 0x000fc6000000006c */
[----:B------:R0:W-:Y:S04]  /*3890*/  STS.U16 [R128+0x740], R139 ;  /* 0x0007408b80007388 */ /* 0x0001e80000000400 */
[----:B------:R2:W-:Y:S04]  /*38a0*/  STS.U16 [R131+0x780], R132 ;  /* 0x0007808483007388 */ /* 0x0005e80000000400 */
[----:B------:R3:W-:Y:S01]  /*38b0*/  STS.U16 [R133+0x7c0], R134 ;  /* 0x0007c08685007388 */ /* 0x0007e20000000400 */
[----:B------:R-:W-:-:S06]  /*38c0*/  NOP ;  /* 0x0000000000007918 */ /* 0x000fcc0000000000 */
[----:B------:R4:W2:Y:S01]  /*38d0*/  @!P0 LDG.E.U16 R109, [R4.64] ;  /* 0x0000002a046d8981 */ /* 0x0008a2000c1e1500 */
[----:B------:R-:W-:Y:S02]  /*38e0*/  ISETP.GE.AND P0, PT, R151, UR37, PT ;  /* 0x0000002597007c0c */ /* 0x000fe4000bf06270 */
[----:B------:R-:W-:Y:S01]  /*38f0*/  PRMT R110, RZ, 0x7610, R110 ;  /* 0x00007610ff6e7816 */ /* 0x000fe2000000006e */
[----:B------:R4:W3:Y:S01]  /*3900*/  @!P3 LDG.E.U16 R108, [R4.64+0xc0] ;  /* 0x0000c02a046cb981 */ /* 0x0008e2000c1e1500 */
[----:B------:R-:W-:Y:S02]  /*3910*/  PRMT R107, RZ, 0x7610, R107 ;  /* 0x00007610ff6b7816 */ /* 0x000fe4000000006b */
[----:B------:R-:W-:Y:S02]  /*3920*/  PRMT R105, RZ, 0x7610, R105 ;  /* 0x00007610ff697816 */ /* 0x000fe40000000069 */
[----:B------:R-:W-:Y:S01]  /*3930*/  ISETP.GE.AND P3, PT, R154, UR37, PT ;  /* 0x000000259a007c0c */ /* 0x000fe2000bf66270 */
[----:B------:R4:W3:Y:S01]  /*3940*/  @!P1 LDG.E.U16 R110, [R4.64+0x40] ;  /* 0x0000402a046e9981 */ /* 0x0008e2000c1e1500 */
[----:B------:R-:W-:-:S02]  /*3950*/  PRMT R104, RZ, 0x7610, R104 ;  /* 0x00007610ff687816 */ /* 0x000fc40000000068 */
[----:B------:R-:W-:Y:S01]  /*3960*/  PRMT R103, RZ, 0x7610, R103 ;  /* 0x00007610ff677816 */ /* 0x000fe20000000067 */
[----:B------:R4:W3:Y:S01]  /*3970*/  @!P2 LDG.E.U16 R107, [R4.64+0x80] ;  /* 0x0000802a046ba981 */ /* 0x0008e2000c1e1500 */
[----:B------:R-:W-:Y:S02]  /*3980*/  PRMT R106, RZ, 0x7610, R106 ;  /* 0x00007610ff6a7816 */ /* 0x000fe4000000006a */
[----:B------:R-:W-:Y:S01]  /*3990*/  ISETP.GE.AND P1, PT, R152, UR37, PT ;  /* 0x0000002598007c0c */ /* 0x000fe2000bf26270 */
[----:B------:R4:W3:Y:S01]  /*39a0*/  @!P4 LDG.E.U16 R105, [R4.64+0x100] ;  /* 0x0001002a0469c981 */ /* 0x0008e2000c1e1500 */
[----:B------:R-:W-:Y:S02]  /*39b0*/  ISETP.GE.AND P2, PT, R153, UR37, PT ;  /* 0x0000002599007c0c */ /* 0x000fe4000bf46270 */
[----:B------:R-:W-:Y:S01]  /*39c0*/  ISETP.GE.AND P4, PT, R155, UR37, PT ;  /* 0x000000259b007c0c */ /* 0x000fe2000bf86270 */
[----:B------:R4:W3:Y:S01]  /*39d0*/  @!P5 LDG.E.U16 R104, [R4.64+0x140] ;  /* 0x0001402a0468d981 */ /* 0x0008e2000c1e1500 */
[----:B------:R-:W-:-:S02]  /*39e0*/  ISETP.GE.AND P5, PT, R156, UR37, PT ;  /* 0x000000259c007c0c */ /* 0x000fc4000bfa6270 */
[----:B------:R-:W-:Y:S01]  /*39f0*/  PRMT R99, RZ, 0x7610, R99 ;  /* 0x00007610ff637816 */ /* 0x000fe20000000063 */
[----:B------:R4:W3:Y:S01]  /*3a00*/  @!P6 LDG.E.U16 R103, [R4.64+0x180] ;  /* 0x0001802a0467e981 */ /* 0x0008e2000c1e1500 */
[----:B------:R-:W-:-:S03]  /*3a10*/  ISETP.GE.AND P6, PT, R157, UR37, PT ;  /* 0x000000259d007c0c */ /* 0x000fc6000bfc6270 */
[----:B------:R4:W3:Y:S01]  /*3a20*/  @!P0 LDG.E.U16 R106, [R4.64+0x1c0] ;  /* 0x0001c02a046a8981 */ /* 0x0008e2000c1e1500 */
[----:B------:R-:W-:Y:S02]  /*3a30*/  ISETP.GE.AND P0, PT, R158, UR37, PT ;  /* 0x000000259e007c0c */ /* 0x000fe4000bf06270 */
[----:B------:R-:W-:Y:S01]  /*3a40*/  PRMT R101, RZ, 0x7610, R101 ;  /* 0x00007610ff657816 */ /* 0x000fe20000000065 */
[----:B------:R4:W3:Y:S01]  /*3a50*/  @!P3 LDG.E.U16 R99, [R4.64+0x280] ;  /* 0x0002802a0463b981 */ /* 0x0008e2000c1e1500 */
[----:B------:R-:W-:Y:S02]  /*3a60*/  PRMT R102, RZ, 0x7610, R102 ;  /* 0x00007610ff667816 */ /* 0x000fe40000000066 */
[----:B------:R-:W-:Y:S02]  /*3a70*/  PRMT R100, RZ, 0x7610, R100 ;  /* 0x00007610ff647816 */ /* 0x000fe40000000064 */
[----:B-1----:R-:W-:Y:S01]  /*3a80*/  PRMT R135, RZ, 0x7610, R135 ;  /* 0x00007610ff877816 */ /* 0x002fe20000000087 */
[----:B------:R4:W3:Y:S01]  /*3a90*/  @!P1 LDG.E.U16 R101, [R4.64+0x200] ;  /* 0x0002002a04659981 */ /* 0x0008e2000c1e1500 */
[----:B------:R-:W-:-:S02]  /*3aa0*/  ISETP.GE.AND P3, PT, R136, UR37, PT ;  /* 0x0000002588007c0c */ /* 0x000fc4000bf66270 */
        /* <DEDUP_REMOVED lines=48> */
[----:B------:R-:W1:Y:S01]  /*3db0*/  R2UR UR35, R3 ;  /* 0x00000000032373c2 */ /* 0x000e6200000e0000 */
[----:B------:R-:W-:-:S02]  /*3dc0*/  ISETP.GE.AND P2, PT, R0, UR37, PT ;  /* 0x0000002500007c0c */ /* 0x000fc4000bf46270 */
[----:B------:R-:W-:Y:S02]  /*3dd0*/  ISETP.GE.AND P1, PT, R146, UR37, PT ;  /* 0x0000002592007c0c */ /* 0x000fe4000bf26270 */
[----:B------:R-:W-:Y:S02]  /*3de0*/  ISETP.GE.AND P3, PT, R10, UR37, PT ;  /* 0x000000250a007c0c */ /* 0x000fe4000bf66270 */
[----:B------:R-:W-:Y:S02]  /*3df0*/  PRMT R171, RZ, 0x7610, R171 ;  /* 0x00007610ffab7816 */ /* 0x000fe400000000ab */
[----:B------:R-:W-:Y:S02]  /*3e00*/  PRMT R170, RZ, 0x7610, R170 ;  /* 0x00007610ffaa7816 */ /* 0x000fe400000000aa */
[----:B------:R-:W-:-:S04]  /*3e10*/  PRMT R168, RZ, 0x7610, R168 ;  /* 0x00007610ffa87816 */ /* 0x000fc800000000a8 */
[----:B------:R4:W3:Y:S04]  /*3e20*/  @!P2 LDG.E.U16 R170, [R4.64+0x780] ;  /* 0x0007802a04aaa981 */ /* 0x0008e8000c1e1500 */
[----:B------:R4:W3:Y:S04]  /*3e30*/  @!P1 LDG.E.U16 R171, [R4.64+0x740] ;  /* 0x0007402a04ab9981 */ /* 0x0008e8000c1e1500 */
[----:B------:R4:W3:Y:S01]  /*3e40*/  @!P3 LDG.E.U16 R168, [R4.64+0x7c0] ;  /* 0x0007c02a04a8b981 */ /* 0x0008e2000c1e1500 */
[----:B-1----:R-:W-:-:S04]  /*3e50*/  FMUL.FTZ R0, R50, UR35 ;  /* 0x0000002332007c20 */ /* 0x002fc80008410000 */
[----:B------:R-:W-:Y:S02]  /*3e60*/  FMUL.RZ R6, R0, 0.15915493667125701904 ;  /* 0x3e22f98300067820 */ /* 0x000fe4000040c000 */
[----:B------:R-:W-:-:S04]  /*3e70*/  FMUL.FTZ R0, R49, UR35 ;  /* 0x0000002331007c20 */ /* 0x000fc80008410000 */
[----:B------:R-:W-:Y:S02]  /*3e80*/  FMUL.RZ R7, R0, 0.15915493667125701904 ;  /* 0x3e22f98300077820 */ /* 0x000fe4000040c000 */
[----:B------:R-:W-:-:S04]  /*3e90*/  FMUL.FTZ R0, R48, UR35 ;  /* 0x0000002330007c20 */ /* 0x000fc80008410000 */
[----:B----4-:R-:W-:Y:S02]  /*3ea0*/  FMUL.RZ R4, R0, 0.15915493667125701904 ;  /* 0x3e22f98300047820 */ /* 0x010fe4000040c000 */
[----:B------:R-:W-:-:S04]  /*3eb0*/  FMUL.FTZ R0, R47, UR35 ;  /* 0x000000232f007c20 */ /* 0x000fc80008410000 */
[----:B------:R-:W-:Y:S02]  /*3ec0*/  FMUL.RZ R3, R0, 0.15915493667125701904 ;  /* 0x3e22f98300037820 */ /* 0x000fe4000040c000 */
[----:B------:R-:W-:-:S04]  /*3ed0*/  FMUL.FTZ R0, R46, UR35 ;  /* 0x000000232e007c20 */ /* 0x000fc80008410000 */
[----:B------:R-:W-:Y:S02]  /*3ee0*/  FMUL.RZ R5, R0, 0.15915493667125701904 ;  /* 0x3e22f98300057820 */ /* 0x000fe4000040c000 */
[----:B------:R-:W-:Y:S01]  /*3ef0*/  FMUL.FTZ R0, R45, UR35 ;  /* 0x000000232d007c20 */ /* 0x000fe20008410000 */
[----:B------:R-:W-:Y:S08]  /*3f00*/  MUFU.SIN R192, R6 ;  /* 0x0000000600c07308 */ /* 0x000ff00000000400 */
[----:B------:R1:W-:Y:S02]  /*3f10*/  MUFU.COS R195, R6 ;  /* 0x0000000600c37308 */ /* 0x0003e40000000000 */
[----:B-1----:R-:W-:-:S02]  /*3f20*/  FMUL.RZ R6, R0, 0.15915493667125701904 ;  /* 0x3e22f98300067820 */ /* 0x002fc4000040c000 */
[----:B------:R-:W-:-:S04]  /*3f30*/  FMUL.FTZ R0, R44, UR35 ;  /* 0x000000232c007c20 */ /* 0x000fc80008410000 */
[----:B------:R-:W-:Y:S08]  /*3f40*/  MUFU.SIN R138, R4 ;  /* 0x00000004008a7308 */ /* 0x000ff00000000400 */
[----:B------:R1:W-:Y:S01]  /*3f50*/  MUFU.COS R130, R4 ;  /* 0x0000000400827308 */ /* 0x0003e20000000000 */
[----:B------:R-:W-:Y:S01]  /*3f60*/  LOP3.LUT R252, R116, 0x1f, RZ, 0xc0, !PT ;  /* 0x0000001f74fc7812 */ /* 0x000fe200078ec0ff */
[----:B-1----:R-:W-:-:S02]  /*3f70*/  FMUL.RZ R4, R0, 0.15915493667125701904 ;  /* 0x3e22f98300047820 */ /* 0x002fc4000040c000 */
[----:B------:R-:W-:-:S04]  /*3f80*/  FMUL.FTZ R0, R43, UR35 ;  /* 0x000000232b007c20 */ /* 0x000fc80008410000 */
[----:B------:R-:W-:Y:S01]  /*3f90*/  MUFU.SIN R121, R3 ;  /* 0x0000000300797308 */ /* 0x000fe20000000400 */
[----:B------:R-:W-:-:S07]  /*3fa0*/  ISETP.NE.AND P0, PT, R252, RZ, PT ;  /* 0x000000fffc00720c */ /* 0x000fce0003f05270 */
[----:B------:R1:W-:Y:S02]  /*3fb0*/  MUFU.COS R122, R3 ;  /* 0x00000003007a7308 */ /* 0x0003e40000000000 */
[----:B-1----:R-:W-:Y:S02]  /*3fc0*/  FMUL.RZ R3, R0, 0.15915493667125701904 ;  /* 0x3e22f98300037820 */ /* 0x002fe4000040c000 */
[----:B------:R-:W-:-:S04]  /*3fd0*/  FMUL.FTZ R0, R42, UR35 ;  /* 0x000000232a007c20 */ /* 0x000fc80008410000 */
[----:B0-----:R-:W-:Y:S08]  /*3fe0*/  MUFU.SIN R139, R5 ;  /* 0x00000005008b7308 */ /* 0x001ff00000000400 */
[----:B------:R0:W-:Y:S02]  /*3ff0*/  MUFU.COS R140, R5 ;  /* 0x00000005008c7308 */ /* 0x0001e40000000000 */
[----:B0-----:R-:W-:Y:S01]  /*4000*/  FMUL.RZ R5, R0, 0.15915493667125701904 ;  /* 0x3e22f98300057820 */ /* 0x001fe2000040c000 */
[----:B------:R-:W-:-:S04]  /*4010*/  MOV R0, UR26 ;  /* 0x0000001a00007c02 */ /* 0x000fc80008000f00 */
[----:B------:R-:W-:Y:S01]  /*4020*/  ISETP.LT.OR P1, PT, R0, 0x2, P0 ;  /* 0x000000020000780c */ /* 0x000fe20000721670 */
[----:B------:R-:W-:Y:S01]  /*4030*/  FMUL.FTZ R0, R41, UR35 ;  /* 0x0000002329007c20 */ /* 0x000fe20008410000 */
[----:B------:R-:W-:Y:S08]  /*4040*/  MUFU.SIN R166, R4 ;  /* 0x0000000400a67308 */ /* 0x000ff00000000400 */
[----:B------:R0:W-:Y:S01]  /*4050*/  MUFU.COS R167, R4 ;  /* 0x0000000400a77308 */ /* 0x0001e20000000000 */
[----:B------:R-:W-:Y:S01]  /*4060*/  MOV R8, c[0x0][0x16c] ;  /* 0x00005b0000087a02 */ /* 0x000fe20000000f00 */
[----:B0-----:R-:W-:-:S06]  /*4070*/  FMUL.RZ R4, R0, 0.15915493667125701904 ;  /* 0x3e22f98300047820 */ /* 0x001fcc000040c000 */
[----:B------:R-:W-:Y:S01]  /*4080*/  MUFU.SIN R145, R6 ;  /* 0x0000000600917308 */ /* 0x000fe20000000400 */
[----:B------:R-:W-:Y:S01]  /*4090*/  FMUL.FTZ R0, R40, UR35 ;  /* 0x0000002328007c20 */ /* 0x000fe20008410000 */
[----:B------:R-:W-:-:S06]  /*40a0*/  IADD3 R14, R115, 0x20, RZ ;  /* 0x00000020730e7810 */ /* 0x000fcc0007ffe0ff */
[----:B------:R0:W-:Y:S01]  /*40b0*/  MUFU.COS R146, R6 ;  /* 0x0000000600927308 */ /* 0x0001e20000000000 */
[----:B------:R-:W-:-:S07]  /*40c0*/  IADD3 R10, R115, 0x40, RZ ;  /* 0x00000040730a7810 */ /* 0x000fce0007ffe0ff */
[----:B--2---:R-:W-:Y:S01]  /*40d0*/  MUFU.SIN R132, R7 ;  /* 0x0000000700847308 */ /* 0x004fe20000000400 */
[----:B0-----:R-:W-:-:S07]  /*40e0*/  MOV R6, UR26 ;  /* 0x0000001a00067c02 */ /* 0x001fce0008000f00 */
[----:B---3--:R0:W-:Y:S01]  /*40f0*/  MUFU.COS R134, R7 ;  /* 0x0000000700867308 */ /* 0x0081e20000000000 */
[----:B------:R-:W-:-:S07]  /*4100*/  LEA.HI.SX32 R114, R115, R115, 0x1b ;  /* 0x0000007373727211 */ /* 0x000fce00078fdaff */
[----:B------:R-:W-:Y:S01]  /*4110*/  MUFU.SIN R164, R3 ;  /* 0x0000000300a47308 */ /* 0x000fe20000000400 */
[----:B0-----:R-:W-:Y:S01]  /*4120*/  FMUL.RZ R7, R0, 0.15915493667125701904 ;  /* 0x3e22f98300077820 */ /* 0x001fe2000040c000 */
[----:B------:R-:W-:-:S06]  /*4130*/  SHF.L.U32 R0, R115, 0x5, RZ ;  /* 0x0000000573007819 */ /* 0x000fcc00000006ff */
[----:B------:R0:W-:Y:S01]  /*4140*/  MUFU.COS R165, R3 ;  /* 0x0000000300a57308 */ /* 0x0001e20000000000 */
[-C--:B------:R-:W-:Y:S01]  /*4150*/  LEA.HI.SX32 R14, R14, R115.reuse, 0x1b ;  /* 0x000000730e0e7211 */ /* 0x080fe200078fdaff */
[----:B------:R1:W2:Y:S01]  /*4160*/  R2UR UR34, R2 ;  /* 0x00000000022273c2 */ /* 0x0002a200000e0000 */
[----:B------:R-:W-:Y:S02]  /*4170*/  LEA.HI.SX32 R112, R10, R115, 0x1b ;  /* 0x000000730a707211 */ /* 0x000fe400078fdaff */
[----:B0-----:R-:W-:Y:S02]  /*4180*/  @!P1 IADD3 R3, R6, -0x2, RZ ;  /* 0xfffffffe06039810 */ /* 0x001fe40007ffe0ff */
[----:B------:R-:W-:Y:S01]  /*4190*/  LEA.HI.SX32 R6, R0, R0, 0x1b ;  /* 0x0000000000067211 */ /* 0x000fe200078fdaff */
[----:B------:R-:W-:Y:S02]  /*41a0*/  FMUL.FTZ R0, R39, UR35 ;  /* 0x0000002327007c20 */ /* 0x000fe40008410000 */
[----:B------:R-:W-:Y:S01]  /*41b0*/  @!P1 IMAD R3, R3, R8, UR7 ;  /* 0x0000000703039e24 */ /* 0x000fe2000f8e0208 */
[----:B------:R-:W-:Y:S01]  /*41c0*/  IADD3 R8, R115, 0x60, RZ ;  /* 0x0000006073087810 */ /* 0x000fe20007ffe0ff */
[----:B-1----:R-:W-:Y:S01]  /*41d0*/  FMUL.FTZ R2, R38, UR35 ;  /* 0x0000002326027c20 */ /* 0x002fe20008410000 */
[----:B------:R-:W-:-:S02]  /*41e0*/  SHF.L.U32 R6, R6, 0x1, RZ ;  /* 0x0000000106067819 */ /* 0x000fc400000006ff */
[----:B------:R-:W-:Y:S02]  /*41f0*/  SHF.L.U32 R114, R114, 0x1, RZ ;  /* 0x0000000172727819 */ /* 0x000fe400000006ff */
[----:B------:R-:W-:Y:S01]  /*4200*/  SHF.L.U32 R113, R14, 0x1, RZ ;  /* 0x000000010e717819 */ /* 0x000fe200000006ff */
[----:B------:R-:W-:Y:S01]  /*4210*/  MUFU.SIN R162, R5 ;  /* 0x0000000500a27308 */ /* 0x000fe20000000400 */
[----:B------:R-:W-:Y:S01]  /*4220*/  LEA.HI.SX32 R111, R8, R115, 0x1b ;  /* 0x00000073086f7211 */ /* 0x000fe200078fdaff */
[----:B------:R-:W-:Y:S01]  /*4230*/  FMUL.RZ R184, R0, 0.15915493667125701904 ;  /* 0x3e22f98300b87820 */ /* 0x000fe2000040c000 */
[----:B------:R-:W-:Y:S01]  /*4240*/  SHF.L.U32 R112, R112, 0x1, RZ ;  /* 0x0000000170707819 */ /* 0x000fe200000006ff */
[----:B------:R-:W-:Y:S01]  /*4250*/  FMUL.RZ R117, R2, 0.15915493667125701904 ;  /* 0x3e22f98302757820 */ /* 0x000fe2000040c000 */
[C---:B------:R-:W-:Y:S01]  /*4260*/  IADD3 R198, R115.reuse, 0x80, RZ ;  /* 0x0000008073c67810 */ /* 0x040fe20007ffe0ff */
[----:B------:R-:W-:Y:S01]  /*4270*/  LDS.U16 R17, [R6] ;  /* 0x0000000006117984 */ /* 0x000fe20000000400 */
[C---:B------:R-:W-:Y:S01]  /*4280*/  IADD3 R2, R115.reuse, 0xc0, RZ ;  /* 0x000000c073027810 */ /* 0x040fe20007ffe0ff */
[----:B------:R-:W-:Y:S01]  /*4290*/  MUFU.COS R163, R5 ;  /* 0x0000000500a37308 */ /* 0x000fe20000000000 */
[C---:B------:R-:W-:Y:S01]  /*42a0*/  IADD3 R196, R115.reuse, 0xa0, RZ ;  /* 0x000000a073c47810 */ /* 0x040fe20007ffe0ff */
[----:B------:R-:W0:Y:S01]  /*42b0*/  LDS.U16 R16, [R6+0x2] ;  /* 0x0000020006107984 */ /* 0x000e220000000400 */
[----:B------:R-:W-:-:S03]  /*42c0*/  IADD3 R148, R115, 0xe0, RZ ;  /* 0x000000e073947810 */ /* 0x000fc60007ffe0ff */
[----:B------:R-:W1:Y:S02]  /*42d0*/  LDS.U16 R15, [R6+0x4] ;  /* 0x00000400060f7984 */ /* 0x000e640000000400 */
[----:B------:R-:W-:Y:S02]  /*42e0*/  MUFU.SIN R160, R4 ;  /* 0x0000000400a07308 */ /* 0x000fe40000000400 */
[----:B------:R-:W3:Y:S01]  /*42f0*/  LDS.U16 R14, [R6+0x6] ;  /* 0x00000600060e7984 */ /* 0x000ee20000000400 */
[----:B------:R-:W-:-:S03]  /*4300*/  SHF.L.U32 R111, R111, 0x1, RZ ;  /* 0x000000016f6f7819 */ /* 0x000fc600000006ff */
[----:B------:R-:W-:Y:S02]  /*4310*/  LDS.U16 R11, [R6+0x8] ;  /* 0x00000800060b7984 */ /* 0x000fe40000000400 */
[----:B------:R4:W-:Y:S02]  /*4320*/  MUFU.COS R161, R4 ;  /* 0x0000000400a17308 */ /* 0x0009e40000000000 */
[----:B------:R-:W0:Y:S01]  /*4330*/  LDS.U16 R10, [R6+0xa] ;  /* 0x00000a00060a7984 */ /* 0x000e220000000400 */
[----:B------:R-:W-:-:S03]  /*4340*/  LEA.HI.SX32 R198, R198, R115, 0x1b ;  /* 0x00000073c6c67211 */ /* 0x000fc600078fdaff */
[----:B------:R-:W0:Y:S02]  /*4350*/  LDS.U16 R8, [R6+0xc] ;  /* 0x00000c0006087984 */ /* 0x000e240000000400 */
[----:B------:R-:W-:Y:S02]  /*4360*/  MUFU.SIN R158, R7 ;  /* 0x00000007009e7308 */ /* 0x000fe40000000400 */
[----:B----4-:R-:W-:Y:S04]  /*4370*/  LDS.U16 R4, [R6+0x10] ;  /* 0x0000100006047984 */ /* 0x010fe80000000400 */
[----:B------:R-:W-:Y:S02]  /*4380*/  LDS.U16 R5, [R6+0x12] ;  /* 0x0000120006057984 */ /* 0x000fe40000000400 */
[----:B------:R4:W-:Y:S02]  /*4390*/  MUFU.COS R159, R7 ;  /* 0x00000007009f7308 */ /* 0x0009e40000000000 */
[----:B------:R-:W-:Y:S04]  /*43a0*/  LDS.U16 R0, [R6+0x14] ;  /* 0x0000140006007984 */ /* 0x000fe80000000400 */
[----:B------:R-:W-:Y:S04]  /*43b0*/  LDS.U16 R234, [R6+0x16] ;  /* 0x0000160006ea7984 */ /* 0x000fe80000000400 */
[----:B----4-:R-:W4:Y:S04]  /*43c0*/  LDS.U16 R7, [R6+0xe] ;  /* 0x00000e0006077984 */ /* 0x010f280000000400 */
        /* <DEDUP_REMOVED lines=19> */
[----:B------:R-:W0:Y:S01]  /*4500*/  LDS.U16 R186, [R6+0x3e] ;  /* 0x00003e0006ba7984 */ /* 0x000e220000000400 */
[----:B------:R-:W-:-:S03]  /*4510*/  LEA.HI.SX32 R196, R196, R115, 0x1b ;  /* 0x00000073c4c47211 */ /* 0x000fc600078fdaff */
[----:B------:R1:W-:Y:S01]  /*4520*/  STS.U16 [R114+0x840], R109 ;  /* 0x0008406d72007388 */ /* 0x0003e20000000400 */
[----:B------:R-:W-:-:S03]  /*4530*/  LEA.HI.SX32 R148, R148, R115, 0x1b ;  /* 0x0000007394947211 */ /* 0x000fc600078fdaff */
[----:B------:R2:W-:Y:S04]  /*4540*/  STS.U16 [R113+0x880], R110 ;  /* 0x0008806e71007388 */ /* 0x0005e80000000400 */
[----:B------:R3:W-:Y:S01]  /*4550*/  STS.U16 [R112+0x8c0], R107 ;  /* 0x0008c06b70007388 */ /* 0x0007e20000000400 */
[----:B------:R-:W-:Y:S02]  /*4560*/  IADD3 R200, R115, 0x100, RZ ;  /* 0x0000010073c87810 */ /* 0x000fe40007ffe0ff */
[----:B-1----:R-:W-:Y:S01]  /*4570*/  SHF.L.U32 R109, R196, 0x1, RZ ;  /* 0x00000001c46d7819 */ /* 0x002fe200000006ff */
[----:B------:R1:W-:Y:S01]  /*4580*/  STS.U16 [R111+0x900], R108 ;  /* 0x0009006c6f007388 */ /* 0x0003e20000000400 */
[----:B--2---:R-:W-:Y:S02]  /*4590*/  SHF.L.U32 R110, R198, 0x1, RZ ;  /* 0x00000001c66e7819 */ /* 0x004fe400000006ff */
[----:B---3--:R-:W-:Y:S01]  /*45a0*/  LEA.HI.SX32 R107, R2, R115, 0x1b ;  /* 0x00000073026b7211 */ /* 0x008fe200078fdaff */
[----:B------:R-:W-:Y:S01]  /*45b0*/  FMUL.FTZ R2, R37, UR35 ;  /* 0x0000002325027c20 */ /* 0x000fe20008410000 */
[----:B------:R-:W-:-:S02]  /*45c0*/  IADD3 R198, R115, 0x120, RZ ;  /* 0x0000012073c67810 */ /* 0x000fc40007ffe0ff */
[----:B-1----:R-:W-:Y:S02]  /*45d0*/  SHF.L.U32 R108, R107, 0x1, RZ ;  /* 0x000000016b6c7819 */ /* 0x002fe400000006ff */
[----:B------:R-:W-:Y:S01]  /*45e0*/  SHF.L.U32 R107, R148, 0x1, RZ ;  /* 0x00000001946b7819 */ /* 0x000fe200000006ff */
[----:B------:R-:W-:Y:S01]  /*45f0*/  FMUL.RZ R125, R2, 0.15915493667125701904 ;  /* 0x3e22f983027d7820 */ /* 0x000fe2000040c000 */
[C---:B------:R-:W-:Y:S01]  /*4600*/  IADD3 R148, R115.reuse, 0x140, RZ ;  /* 0x0000014073947810 */ /* 0x040fe20007ffe0ff */
[----:B------:R1:W-:Y:S01]  /*4610*/  STS.U16 [R110+0x940], R105 ;  /* 0x000940696e007388 */ /* 0x0003e20000000400 */
[----:B------:R-:W-:Y:S02]  /*4620*/  IADD3 R2, R115, 0x160, RZ ;  /* 0x0000016073027810 */ /* 0x000fe40007ffe0ff */
[-C--:B------:R-:W-:Y:S01]  /*4630*/  LEA.HI.SX32 R200, R200, R115.reuse, 0x1b ;  /* 0x00000073c8c87211 */ /* 0x080fe200078fdaff */
[----:B------:R2:W-:Y:S01]  /*4640*/  STS.U16 [R109+0x980], R104 ;  /* 0x000980686d007388 */ /* 0x0005e20000000400 */
[----:B------:R-:W-:-:S02]  /*4650*/  LEA.HI.SX32 R198, R198, R115, 0x1b ;  /* 0x00000073c6c67211 */ /* 0x000fc400078fdaff */
[-C--:B------:R-:W-:Y:S01]  /*4660*/  LEA.HI.SX32 R148, R148, R115.reuse, 0x1b ;  /* 0x0000007394947211 */ /* 0x080fe200078fdaff */
[----:B------:R-:W-:Y:S01]  /*4670*/  STS.U16 [R108+0x9c0], R103 ;  /* 0x0009c0676c007388 */ /* 0x000fe20000000400 */
[----:B------:R-:W-:Y:S02]  /*4680*/  LEA.HI.SX32 R127, R2, R115, 0x1b ;  /* 0x00000073027f7211 */ /* 0x000fe400078fdaff */
[C---:B------:R-:W-:Y:S01]  /*4690*/  IADD3 R202, R115.reuse, 0x180, RZ ;  /* 0x0000018073ca7810 */ /* 0x040fe20007ffe0ff */
[----:B------:R3:W-:Y:S01]  /*46a0*/  STS.U16 [R107+0xa00], R106 ;  /* 0x000a006a6b007388 */ /* 0x0007e20000000400 */
[----:B-1----:R-:W-:Y:S02]  /*46b0*/  SHF.L.U32 R105, R198, 0x1, RZ ;  /* 0x00000001c6697819 */ /* 0x002fe400000006ff */
[----:B--2---:R-:W-:Y:S02]  /*46c0*/  SHF.L.U32 R104, R148, 0x1, RZ ;  /* 0x0000000194687819 */ /* 0x004fe400000006ff */
[----:B------:R-:W-:-:S02]  /*46d0*/  IADD3 R198, R115, 0x1c0, RZ ;  /* 0x000001c073c67810 */ /* 0x000fc40007ffe0ff */
[C---:B------:R-:W-:Y:S02]  /*46e0*/  IADD3 R148, R115.reuse, 0x1e0, RZ ;  /* 0x000001e073947810 */ /* 0x040fe40007ffe0ff */
[----:B---3--:R-:W-:Y:S02]  /*46f0*/  SHF.L.U32 R106, R200, 0x1, RZ ;  /* 0x00000001c86a7819 */ /* 0x008fe400000006ff */
[----:B------:R-:W-:Y:S02]  /*4700*/  IADD3 R200, R115, 0x1a0, RZ ;  /* 0x000001a073c87810 */ /* 0x000fe40007ffe0ff */
[----:B------:R-:W-:Y:S02]  /*4710*/  SHF.L.U32 R103, R127, 0x1, RZ ;  /* 0x000000017f677819 */ /* 0x000fe400000006ff */
[-C--:B------:R-:W-:Y:S01]  /*4720*/  LEA.HI.SX32 R202, R202, R115.reuse, 0x1b ;  /* 0x00000073caca7211 */ /* 0x080fe200078fdaff */
[----:B------:R1:W-:Y:S01]  /*4730*/  STS.U16 [R106+0xa40], R101 ;  /* 0x000a40656a007388 */ /* 0x0003e20000000400 */
[----:B------:R-:W-:-:S02]  /*4740*/  LEA.HI.SX32 R200, R200, R115, 0x1b ;  /* 0x00000073c8c87211 */ /* 0x000fc400078fdaff */
[-C--:B------:R-:W-:Y:S01]  /*4750*/  LEA.HI.SX32 R198, R198, R115.reuse, 0x1b ;  /* 0x00000073c6c67211 */ /* 0x080fe200078fdaff */
[----:B------:R2:W-:Y:S01]  /*4760*/  STS.U16 [R105+0xa80], R102 ;  /* 0x000a806669007388 */ /* 0x0005e20000000400 */
[----:B------:R-:W-:-:S03]  /*4770*/  LEA.HI.SX32 R148, R148, R115, 0x1b ;  /* 0x0000007394947211 */ /* 0x000fc600078fdaff */
[----:B------:R3:W-:Y:S01]  /*4780*/  STS.U16 [R104+0xac0], R99 ;  /* 0x000ac06368007388 */ /* 0x0007e20000000400 */
[----:B-1----:R-:W-:-:S03]  /*4790*/  SHF.L.U32 R101, R200, 0x1, RZ ;  /* 0x00000001c8657819 */ /* 0x002fc600000006ff */
[----:B------:R1:W-:Y:S01]  /*47a0*/  STS.U16 [R103+0xb00], R100 ;  /* 0x000b006467007388 */ /* 0x0003e20000000400 */
[----:B--2---:R-:W-:Y:S02]  /*47b0*/  SHF.L.U32 R102, R202, 0x1, RZ ;  /* 0x00000001ca667819 */ /* 0x004fe400000006ff */
[----:B---3--:R-:W-:-:S03]  /*47c0*/  SHF.L.U32 R99, R148, 0x1, RZ ;  /* 0x0000000194637819 */ /* 0x008fc600000006ff */
[----:B------:R-:W-:Y:S01]  /*47d0*/  STS.U16 [R102+0xb40], R135 ;  /* 0x000b408766007388 */ /* 0x000fe20000000400 */
[----:B-1----:R-:W-:-:S03]  /*47e0*/  SHF.L.U32 R100, R198, 0x1, RZ ;  /* 0x00000001c6647819 */ /* 0x002fc600000006ff */
        /* <DEDUP_REMOVED lines=16> */
[----:B-1----:R-:W3:Y:S04]  /*48f0*/  LDL R124, [R1+0xc] ;  /* 0x00000c00017c7983 */ /* 0x002ee80000100800 */
[----:B--2---:R-:W2:Y:S01]  /*4900*/  LDL R126, [R1+0x10] ;  /* 0x00001000017e7983 */ /* 0x004ea20000100800 */
[----:B------:R-:W-:Y:S01]  /*4910*/  MOV R129, UR34 ;  /* 0x0000002200817c02 */ /* 0x000fe20008000f00 */
[----:B------:R-:W-:Y:S08]  /*4920*/  MUFU.SIN R178, R117 ;  /* 0x0000007500b27308 */ /* 0x000ff00000000400 */
[----:B------:R1:W-:Y:S02]  /*4930*/  MUFU.COS R179, R117 ;  /* 0x0000007500b37308 */ /* 0x0003e40000000000 */
[----:B-1----:R-:W-:-:S04]  /*4940*/  FMUL.FTZ R117, R129, 1.4426950216293334961 ;  /* 0x3fb8aa3b81757820 */ /* 0x002fc80000410000 */
[----:B------:R-:W-:-:S06]  /*4950*/  FMUL.FTZ R118, R42, R117 ;  /* 0x000000752a767220 */ /* 0x000fcc0000410000 */
[----:B------:R-:W1:Y:S01]  /*4960*/  MUFU.EX2 R118, R118 ;  /* 0x0000007600767308 */ /* 0x000e620000000800 */
[----:B------:R-:W-:-:S07]  /*4970*/  FMUL.FTZ R18, R43, R117 ;  /* 0x000000752b127220 */ /* 0x000fce0000410000 */
[----:B------:R-:W0:Y:S01]  /*4980*/  MUFU.EX2 R18, R18 ;  /* 0x0000001200127308 */ /* 0x000e220000000800 */
[----:B------:R-:W-:Y:S02]  /*4990*/  FMUL.FTZ R9, R44, R117 ;  /* 0x000000752c097220 */ /* 0x000fe40000410000 */
[C---:B-1----:R-:W-:Y:S02]  /*49a0*/  FMUL.FTZ R163, R118.reuse, R163 ;  /* 0x000000a376a37220 */ /* 0x042fe40000410000 */
[----:B------:R-:W-:Y:S02]  /*49b0*/  FMUL.FTZ R162, R118, R162 ;  /* 0x000000a276a27220 */ /* 0x000fe40000410000 */
[----:B------:R-:W4:Y:S01]  /*49c0*/  LDL R118, [R1+0x8] ;  /* 0x0000080001767983 */ /* 0x000f220000100800 */
[----:B------:R-:W1:Y:S01]  /*49d0*/  MUFU.EX2 R13, R9 ;  /* 0x00000009000d7308 */ /* 0x000e620000000800 */
[C---:B0-----:R-:W-:Y:S02]  /*49e0*/  FMUL.FTZ R165, R18.reuse, R165 ;  /* 0x000000a512a57220 */ /* 0x041fe40000410000 */
[----:B------:R-:W-:-:S02]  /*49f0*/  FMUL.FTZ R164, R18, R164 ;  /* 0x000000a412a47220 */ /* 0x000fc40000410000 */
[C---:B-1----:R-:W-:Y:S02]  /*4a00*/  FMUL.FTZ R167, R13.reuse, R167 ;  /* 0x000000a70da77220 */ /* 0x042fe40000410000 */
[----:B------:R-:W-:Y:S02]  /*4a10*/  FMUL.FTZ R166, R13, R166 ;  /* 0x000000a60da67220 */ /* 0x000fe40000410000 */
[----:B------:R-:W-:-:S06]  /*4a20*/  FMUL.FTZ R2, R50, R117 ;  /* 0x0000007532027220 */ /* 0x000fcc0000410000 */
[----:B------:R-:W0:Y:S01]  /*4a30*/  MUFU.EX2 R2, R2 ;  /* 0x0000000200027308 */ /* 0x000e220000000800 */
[----:B------:R-:W-:Y:S01]  /*4a40*/  ULEA UR32, UR39, UR7, 0x8 ;  /* 0x0000000727207291 */ /* 0x000fe2000f8e403f */
[----:B--2---:R-:W-:Y:S02]  /*4a50*/  PRMT R18, RZ, 0x5410, R126 ;  /* 0x00005410ff127816 */ /* 0x004fe4000000007e */
[----:B------:R-:W2:Y:S01]  /*4a60*/  LDL R126, [R1+0x4] ;  /* 0x00000400017e7983 */ /* 0x000ea20000100800 */
[----:B---3--:R-:W-:-:S03]  /*4a70*/  PRMT R13, RZ, 0x5410, R124 ;  /* 0x00005410ff0d7816 */ /* 0x008fc6000000007c */
[----:B------:R-:W3:Y:S01]  /*4a80*/  LDL R124, [R1] ;  /* 0x00000000017c7983 */ /* 0x000ee20000100800 */
[----:B0-----:R-:W-:Y:S01]  /*4a90*/  FMUL.FTZ R66, R2, R195 ;  /* 0x000000c302427220 */ /* 0x001fe20000410000 */
[----:B------:R-:W-:Y:S01]  /*4aa0*/  ISETP.NE.AND P2, PT, R116, RZ, PT ;  /* 0x000000ff7400720c */ /* 0x000fe20003f45270 */
[----:B------:R-:W-:Y:S01]  /*4ab0*/  FMUL.FTZ R67, R2, R192 ;  /* 0x000000c002437220 */ /* 0x000fe20000410000 */
[----:B------:R-:W-:Y:S02]  /*4ac0*/  IADD3 R199, R116, 0x200, RZ ;  /* 0x0000020074c77810 */ /* 0x000fe40007ffe0ff */
[----:B------:R-:W-:Y:S01]  /*4ad0*/  MOV R2, UR32 ;  /* 0x0000002000027c02 */ /* 0x000fe20008000f00 */
[----:B------:R-:W-:Y:S01]  /*4ae0*/  FMUL.FTZ R135, R45, R117 ;  /* 0x000000752d877220 */ /* 0x000fe20000410000 */
[----:B------:R-:W-:Y:S02]  /*4af0*/  STS.U16 [R128+0xf80], R171 ;  /* 0x000f80ab80007388 */ /* 0x000fe40000000400 */
[----:B------:R-:W-:-:S02]  /*4b00*/  SEL R9, R2, R199, !P2 ;  /* 0x000000c702097207 */ /* 0x000fc40005000000 */
[----:B------:R-:W-:Y:S01]  /*4b10*/  STS.U16 [R131+0xfc0], R170 ;  /* 0x000fc0aa83007388 */ /* 0x000fe20000000400 */
[----:B------:R0:W-:Y:S03]  /*4b20*/  MUFU.EX2 R12, R135 ;  /* 0x00000087000c7308 */ /* 0x0001e60000000800 */
[----:B------:R-:W-:Y:S01]  /*4b30*/  STS.U16 [R133+0x1000], R168 ;  /* 0x001000a885007388 */ /* 0x000fe20000000400 */
[----:B------:R-:W-:-:S06]  /*4b40*/  NOP ;  /* 0x0000000000007918 */ /* 0x000fcc0000000000 */
[----:B0-----:R-:W0:Y:S04]  /*4b50*/  LDS.U16 R135, [R6+0x840] ;  /* 0x0008400006877984 */ /* 0x001e280000000400 */
        /* <DEDUP_REMOVED lines=31> */
[----:B------:R0:W-:Y:S01]  /*4d50*/  STS.64 [R9.X8+0x35d0], R66 ;  /* 0x0035d04209007388 */ /* 0x0001e20000008a00 */
[----:B------:R-:W-:Y:S01]  /*4d60*/  HFMA2.MMA R120, -RZ, RZ, 0, 9.5367431640625e-07 ;  /* 0x00000010ff787435 */ /* 0x000fe200000001ff */
[----:B------:R-:W-:Y:S01]  /*4d70*/  FMUL.FTZ R129, R49, R117 ;  /* 0x0000007531817220 */ /* 0x000fe20000410000 */
[----:B------:R-:W-:-:S05]  /*4d80*/  CS2R R64, SRZ ;  /* 0x0000000000407805 */ /* 0x000fca000001ff00 */
[----:B------:R-:W0:Y:S03]  /*4d90*/  MUFU.EX2 R129, R129 ;  /* 0x0000008100817308 */ /* 0x000e260000000800 */
[----:B------:R-:W-:Y:S01]  /*4da0*/  @!P1 IMAD.WIDE R2, R3, R120, UR44 ;  /* 0x0000002c03029e25 */ /* 0x000fe2000f8e0278 */
[----:B------:R-:W-:Y:S01]  /*4db0*/  BAR.SYNC.DEFER_BLOCKING 0x0 ;  /* 0x0000000000007b1d */ /* 0x000fe20000010000 */
[----:B------:R-:W-:Y:S02]  /*4dc0*/  PRMT R16, RZ, 0x5410, R16 ;  /* 0x00005410ff107816 */ /* 0x000fe40000000010 */
[----:B------:R-:W-:-:S03]  /*4dd0*/  FMUL.FTZ R119, R41, R117 ;  /* 0x0000007529777220 */ /* 0x000fc60000410000 */
[----:B------:R-:W-:Y:S01]  /*4de0*/  MUFU.SIN R196, R125 ;  /* 0x0000007d00c47308 */ /* 0x000fe20000000400 */
[----:B------:R-:W-:-:S07]  /*4df0*/  PRMT R17, RZ, 0x5410, R17 ;  /* 0x00005410ff117816 */ /* 0x000fce0000000011 */
[----:B------:R1:W-:Y:S01]  /*4e00*/  MUFU.COS R197, R125 ;  /* 0x0000007d00c57308 */ /* 0x0003e20000000000 */
[----:B------:R-:W-:Y:S02]  /*4e10*/  FMUL.FTZ R181, R50, R16 ;  /* 0x0000001032b57220 */ /* 0x000fe40000410000 */
[----:B-1----:R-:W-:Y:S01]  /*4e20*/  FMUL.FTZ R125, R48, R117 ;  /* 0x00000075307d7220 */ /* 0x002fe20000410000 */
[----:B------:R1:W5:Y:S04]  /*4e30*/  @!P1 LDG.E.64 R64, [R2.64+0x8] ;  /* 0x0000082a02409981 */ /* 0x000368000c1e1b00 */
[----:B------:R-:W-:Y:S01]  /*4e40*/  MUFU.EX2 R119, R119 ;  /* 0x0000007700777308 */ /* 0x000fe20000000800 */
[----:B0-----:R-:W-:Y:S02]  /*4e50*/  FMUL.FTZ R9, R50, R17 ;  /* 0x0000001132097220 */ /* 0x001fe40000410000 */
[----:B-1----:R-:W-:-:S05]  /*4e60*/  FMUL.FTZ R3, R38, R117 ;  /* 0x0000007526037220 */ /* 0x002fca0000410000 */
[----:B------:R-:W0:Y:S01]  /*4e70*/  MUFU.EX2 R125, R125 ;  /* 0x0000007d007d7308 */ /* 0x000e220000000800 */
[----:B------:R-:W-:Y:S02]  /*4e80*/  FMUL.FTZ R2, R39, R117 ;  /* 0x0000007527027220 */ /* 0x000fe40000410000 */
[----:B------:R-:W-:Y:S02]  /*4e90*/  FMUL.FTZ R132, R129, R132 ;  /* 0x0000008481847220 */ /* 0x000fe40000410000 */
[----:B------:R-:W-:-:S03]  /*4ea0*/  FMUL.FTZ R181, R18, R181 ;  /* 0x000000b512b57220 */ /* 0x000fc60000410000 */
[----:B------:R-:W1:Y:S01]  /*4eb0*/  MUFU.EX2 R3, R3 ;  /* 0x0000000300037308 */ /* 0x000e620000000800 */
[----:B------:R-:W-:Y:S01]  /*4ec0*/  FMUL.FTZ R180, R18, R9 ;  /* 0x0000000912b47220 */ /* 0x000fe20000410000 */
[----:B------:R-:W-:Y:S01]  /*4ed0*/  PRMT R15, RZ, 0x5410, R15 ;  /* 0x00005410ff0f7816 */ /* 0x000fe2000000000f */
[----:B------:R-:W-:Y:S02]  /*4ee0*/  FMUL.FTZ R134, R129, R134 ;  /* 0x0000008681867220 */ /* 0x000fe40000410000 */
[----:B------:R-:W-:-:S03]  /*4ef0*/  FMUL.FTZ R9, R132, R181 ;  /* 0x000000b584097220 */ /* 0x000fc60000410000 */
[----:B------:R-:W-:Y:S01]  /*4f00*/  MUFU.SIN R183, R184 ;  /* 0x000000b800b77308 */ /* 0x000fe20000000400 */
[----:B------:R-:W-:Y:S01]  /*4f10*/  FMUL.FTZ R127, R47, R117 ;  /* 0x000000752f7f7220 */ /* 0x000fe20000410000 */
[----:B------:R-:W-:Y:S01]  /*4f20*/  PRMT R14, RZ, 0x5410, R14 ;  /* 0x00005410ff0e7816 */ /* 0x000fe2000000000e */
[----:B------:R-:W-:-:S05]  /*4f30*/  FMUL.FTZ R146, R12, R146 ;  /* 0x000000920c927220 */ /* 0x000fca0000410000 */
[----:B------:R-:W-:Y:S01]  /*4f40*/  MUFU.COS R184, R184 ;  /* 0x000000b800b87308 */ /* 0x000fe20000000000 */
[----:B------:R-:W-:Y:S02]  /*4f50*/  FMUL.FTZ R145, R12, R145 ;  /* 0x000000910c917220 */ /* 0x000fe40000410000 */
[----:B------:R-:W-:-:S05]  /*4f60*/  FMUL.FTZ R6, R37, R117 ;  /* 0x0000007525067220 */ /* 0x000fca0000410000 */
[----:B------:R-:W1:Y:S01]  /*4f70*/  MUFU.EX2 R2, R2 ;  /* 0x0000000200027308 */ /* 0x000e620000000800 */
[-C--:B------:R-:W-:Y:S02]  /*4f80*/  FMUL.FTZ R12, R132, R180.reuse ;  /* 0x000000b4840c7220 */ /* 0x080fe40000410000 */
[C---:B------:R-:W-:Y:S02]  /*4f90*/  FMUL.FTZ R182, R49.reuse, R15 ;  /* 0x0000000f31b67220 */ /* 0x040fe40000410000 */
[----:B------:R-:W-:Y:S02]  /*4fa0*/  FFMA.FTZ R9, R134, R180, -R9 ;  /* 0x000000b486097223 */ /* 0x000fe40000010809 */
[----:B------:R-:W-:Y:S01]  /*4fb0*/  FMUL.FTZ R120, R40, R117 ;  /* 0x0000007528787220 */ /* 0x000fe20000410000 */
[----:B------:R-:W4:Y:S01]  /*4fc0*/  MUFU.EX2 R127, R127 ;  /* 0x0000007f007f7308 */ /* 0x000f220000000800 */
[----:B------:R-:W-:Y:S02]  /*4fd0*/  FMUL.FTZ R233, R49, R14 ;  /* 0x0000000e31e97220 */ /* 0x000fe40000410000 */
[----:B------:R-:W-:-:S02]  /*4fe0*/  FFMA.FTZ R12, R134, R181, R12 ;  /* 0x000000b5860c7223 */ /* 0x000fc4000001000c */
[----:B0-----:R-:W-:Y:S02]  /*4ff0*/  FMUL.FTZ R138, R125, R138 ;  /* 0x0000008a7d8a7220 */ /* 0x001fe40000410000 */
[----:B------:R-:W-:Y:S01]  /*5000*/  FFMA.FTZ R9, R13, R182, R9 ;  /* 0x000000b60d097223 */ /* 0x000fe20000010009 */
[----:B------:R-:W0:Y:S01]  /*5010*/  MUFU.EX2 R6, R6 ;  /* 0x0000000600067308 */ /* 0x000e220000000800 */
[C---:B------:R-:W-:Y:S02]  /*5020*/  FMUL.FTZ R161, R119.reuse, R161 ;  /* 0x000000a177a17220 */ /* 0x040fe40000410000 */
[----:B------:R-:W-:Y:S02]  /*5030*/  FMUL.FTZ R160, R119, R160 ;  /* 0x000000a077a07220 */ /* 0x000fe40000410000 */
[----:B------:R-:W-:Y:S02]  /*5040*/  FFMA.FTZ R119, R13, R233, R12 ;  /* 0x000000e90d777223 */ /* 0x000fe4000001000c */
[----:B-1----:R-:W-:-:S02]  /*5050*/  FMUL.FTZ R179, R3, R179 ;  /* 0x000000b303b37220 */ /* 0x002fc40000410000 */
[----:B------:R-:W-:Y:S01]  /*5060*/  FMUL.FTZ R178, R3, R178 ;  /* 0x000000b203b27220 */ /* 0x000fe20000410000 */
[----:B------:R-:W1:Y:S01]  /*5070*/  MUFU.EX2 R120, R120 ;  /* 0x0000007800787308 */ /* 0x000e620000000800 */
[----:B------:R-:W-:Y:S02]  /*5080*/  FMUL.FTZ R130, R125, R130 ;  /* 0x000000827d827220 */ /* 0x000fe40000410000 */
[----:B------:R-:W-:Y:S01]  /*5090*/  FMUL.FTZ R3, R138, R9 ;  /* 0x000000098a037220 */ /* 0x000fe20000410000 */
[----:B------:R-:W-:Y:S01]  /*50a0*/  PRMT R10, RZ, 0x5410, R10 ;  /* 0x00005410ff0a7816 */ /* 0x000fe2000000000a */
[----:B------:R-:W-:Y:S02]  /*50b0*/  FMUL.FTZ R148, R46, R117 ;  /* 0x000000752e947220 */ /* 0x000fe40000410000 */
[C---:B------:R-:W-:Y:S02]  /*50c0*/  FMUL.FTZ R184, R2.reuse, R184 ;  /* 0x000000b802b87220 */ /* 0x040fe40000410000 */
[----:B------:R-:W-:-:S02]  /*50d0*/  FMUL.FTZ R183, R2, R183 ;  /* 0x000000b702b77220 */ /* 0x000fc40000410000 */
[-C--:B------:R-:W-:Y:S01]  /*50e0*/  FMUL.FTZ R2, R138, R119.reuse ;  /* 0x000000778a027220 */ /* 0x080fe20000410000 */
[----:B------:R-:W-:Y:S01]  /*50f0*/  PRMT R11, RZ, 0x5410, R11 ;  /* 0x00005410ff0b7816 */ /* 0x000fe2000000000b */
[C---:B------:R-:W-:Y:S02]  /*5100*/  FFMA.FTZ R119, R130.reuse, R119, R3 ;  /* 0x0000007782777223 */ /* 0x040fe40000010003 */
[----:B------:R-:W-:Y:S01]  /*5110*/  FMUL.FTZ R3, R67, R132 ;  /* 0x0000008443037220 */ /* 0x000fe20000410000 */
[----:B----4-:R-:W-:Y:S01]  /*5120*/  PRMT R12, RZ, 0x5410, R118 ;  /* 0x00005410ff0c7816 */ /* 0x010fe20000000076 */
[----:B------:R-:W4:Y:S01]  /*5130*/  MUFU.EX2 R148, R148 ;  /* 0x0000009400947308 */ /* 0x000f220000000800 */
[----:B------:R-:W-:Y:S02]  /*5140*/  FFMA.FTZ R125, R130, R9, -R2 ;  /* 0x00000009827d7223 */ /* 0x000fe40000010802 */
[----:B------:R-:W-:Y:S02]  /*5150*/  FMUL.FTZ R231, R48, R10 ;  /* 0x0000000a30e77220 */ /* 0x000fe40000410000 */
[----:B------:R-:W-:-:S02]  /*5160*/  FMUL.FTZ R2, R66, R132 ;  /* 0x0000008442027220 */ /* 0x000fc40000410000 */
[----:B------:R-:W-:Y:S02]  /*5170*/  FFMA.FTZ R3, R66, R134, -R3 ;  /* 0x0000008642037223 */ /* 0x000fe40000010803 */
[----:B------:R-:W-:Y:S02]  /*5180*/  FMUL.FTZ R232, R48, R11 ;  /* 0x0000000b30e87220 */ /* 0x000fe40000410000 */
[----:B------:R-:W-:Y:S02]  /*5190*/  FMUL.FTZ R121, R127, R121 ;  /* 0x000000797f797220 */ /* 0x000fe40000410000 */
[C---:B0-----:R-:W-:Y:S02]  /*51a0*/  FMUL.FTZ R197, R6.reuse, R197 ;  /* 0x000000c506c57220 */ /* 0x041fe40000410000 */
[----:B------:R-:W-:Y:S02]  /*51b0*/  FMUL.FTZ R196, R6, R196 ;  /* 0x000000c406c47220 */ /* 0x000fe40000410000 */
[----:B------:R-:W-:-:S02]  /*51c0*/  FFMA.FTZ R119, R12, R231, R119 ;  /* 0x000000e70c777223 */ /* 0x000fc40000010077 */
[----:B------:R-:W-:Y:S02]  /*51d0*/  FFMA.FTZ R9, R67, R134, R2 ;  /* 0x0000008643097223 */ /* 0x000fe40000010002 */
[----:B------:R-:W-:Y:S01]  /*51e0*/  FMUL.FTZ R6, R138, R3 ;  /* 0x000000038a067220 */ /* 0x000fe20000410000 */
[----:B------:R-:W-:Y:S01]  /*51f0*/  PRMT R8, RZ, 0x5410, R8 ;  /* 0x00005410ff087816 */ /* 0x000fe20000000008 */
[----:B------:R-:W-:Y:S01]  /*5200*/  FFMA.FTZ R125, R12, R232, R125 ;  /* 0x000000e80c7d7223 */ /* 0x000fe2000001007d */
[----:B------:R-:W-:Y:S01]  /*5210*/  PRMT R7, RZ, 0x5410, R7 ;  /* 0x00005410ff077816 */ /* 0x000fe20000000007 */
[----:B------:R-:W-:Y:S02]  /*5220*/  FMUL.FTZ R122, R127, R122 ;  /* 0x0000007a7f7a7220 */ /* 0x000fe40000410000 */
[----:B------:R-:W-:Y:S02]  /*5230*/  FMUL.FTZ R118, R121, R119 ;  /* 0x0000007779767220 */ /* 0x000fe40000410000 */
[----:B-1----:R-:W-:-:S02]  /*5240*/  FMUL.FTZ R159, R120, R159 ;  /* 0x0000009f789f7220 */ /* 0x002fc40000410000 */
[----:B------:R-:W-:Y:S02]  /*5250*/  FMUL.FTZ R158, R120, R158 ;  /* 0x0000009e789e7220 */ /* 0x000fe40000410000 */
[-C--:B------:R-:W-:Y:S02]  /*5260*/  FMUL.FTZ R2, R138, R9.reuse ;  /* 0x000000098a027220 */ /* 0x080fe40000410000 */
[----:B------:R-:W-:Y:S01]  /*5270*/  FFMA.FTZ R6, R130, R9, R6 ;  /* 0x0000000982067223 */ /* 0x000fe20000010006 */
[----:B--2---:R-:W-:Y:S01]  /*5280*/  PRMT R9, RZ, 0x5410, R126 ;  /* 0x00005410ff097816 */ /* 0x004fe2000000007e */
[-C--:B------:R-:W-:Y:S02]  /*5290*/  FMUL.FTZ R120, R121, R125.reuse ;  /* 0x0000007d79787220 */ /* 0x080fe40000410000 */
[----:B------:R-:W-:Y:S02]  /*52a0*/  FFMA.FTZ R125, R122, R125, -R118 ;  /* 0x0000007d7a7d7223 */ /* 0x000fe40000010876 */
[----:B------:R-:W-:-:S02]  /*52b0*/  FMUL.FTZ R230, R47, R8 ;  /* 0x000000082fe67220 */ /* 0x000fc40000410000 */
[----:B------:R-:W-:Y:S02]  /*52c0*/  FFMA.FTZ R3, R130, R3, -R2 ;  /* 0x0000000382037223 */ /* 0x000fe40000010802 */
[----:B------:R-:W-:Y:S02]  /*52d0*/  FMUL.FTZ R118, R121, R6 ;  /* 0x0000000679767220 */ /* 0x000fe40000410000 */
[----:B------:R-:W-:Y:S02]  /*52e0*/  FFMA.FTZ R120, R122, R119, R120 ;  /* 0x000000777a787223 */ /* 0x000fe40000010078 */
[----:B------:R-:W-:Y:S02]  /*52f0*/  FMUL.FTZ R229, R47, R7 ;  /* 0x000000072fe57220 */ /* 0x000fe40000410000 */
[----:B----4-:R-:W-:Y:S02]  /*5300*/  FMUL.FTZ R139, R148, R139 ;  /* 0x0000008b948b7220 */ /* 0x010fe40000410000 */
[----:B------:R-:W-:-:S02]  /*5310*/  FFMA.FTZ R125, R9, R230, R125 ;  /* 0x000000e6097d7223 */ /* 0x000fc4000001007d */
[----:B------:R-:W-:Y:S01]  /*5320*/  FFMA.FTZ R118, R122, R3, -R118 ;  /* 0x000000037a767223 */ /* 0x000fe20000010876 */
[----:B------:R-:W-:Y:S01]  /*5330*/  PRMT R5, RZ, 0x5410, R5 ;  /* 0x00005410ff057816 */ /* 0x000fe20000000005 */
[----:B------:R-:W-:Y:S02]  /*5340*/  FFMA.FTZ R120, R9, R229, R120 ;  /* 0x000000e509787223 */ /* 0x000fe40000010078 */
[----:B------:R-:W-:Y:S01]  /*5350*/  FMUL.FTZ R3, R121, R3 ;  /* 0x0000000379037220 */ /* 0x000fe20000410000 */
[----:B------:R-:W-:Y:S01]  /*5360*/  PRMT R4, RZ, 0x5410, R4 ;  /* 0x00005410ff047816 */ /* 0x000fe20000000004 */
[----:B------:R-:W-:Y:S02]  /*5370*/  FMUL.FTZ R140, R148, R140 ;  /* 0x0000008c948c7220 */ /* 0x000fe40000410000 */
[C---:B------:R-:W-:Y:S02]  /*5380*/  FMUL.FTZ R127, R139.reuse, R125 ;  /* 0x0000007d8b7f7220 */ /* 0x040fe40000410000 */
[----:B------:R-:W-:-:S02]  /*5390*/  FMUL.FTZ R119, R139, R120 ;  /* 0x000000788b777220 */ /* 0x000fc40000410000 */
[----:B------:R-:W-:Y:S01]  /*53a0*/  FFMA.FTZ R3, R122, R6, R3 ;  /* 0x000000067a037223 */ /* 0x000fe20000010003 */
[----:B---3--:R-:W-:Y:S01]  /*53b0*/  PRMT R6, RZ, 0x5410, R124 ;  /* 0x00005410ff067816 */ /* 0x008fe2000000007c */
[----:B------:R-:W-:Y:S02]  /*53c0*/  FMUL.FTZ R2, R36, UR35 ;  /* 0x0000002324027c20 */ /* 0x000fe40008410000 */
[----:B------:R-:W-:Y:S02]  /*53d0*/  FFMA.FTZ R127, R140, R120, R127 ;  /* 0x000000788c7f7223 */ /* 0x000fe4000001007f */
[----:B------:R-:W-:Y:S02]  /*53e0*/  FMUL.FTZ R227, R46, R5 ;  /* 0x000000052ee37220 */ /* 0x000fe40000410000 */
[----:B------:R-:W-:Y:S02]  /*53f0*/  FMUL.FTZ R120, R139, R118 ;  /* 0x000000768b787220 */ /* 0x000fe40000410000 */
[----:B------:R-:W-:-:S02]  /*5400*/  FFMA.FTZ R125, R140, R125, -R119 ;  /* 0x0000007d8c7d7223 */ /* 0x000fc40000010877 */
[----:B------:R-:W-:Y:S02]  /*5410*/  FMUL.FTZ R228, R46, R4 ;  /* 0x000000042ee47220 */ /* 0x000fe40000410000 */
[----:B------:R-:W-:Y:S02]  /*5420*/  FMUL.RZ R126, R2, 0.15915493667125701904 ;  /* 0x3e22f983027e7820 */ /* 0x000fe4000040c000 */
[----:B------:R-:W-:Y:S02]  /*5430*/  FFMA.FTZ R127, R6, R227, R127 ;  /* 0x000000e3067f7223 */ /* 0x000fe4000001007f */
[----:B------:R-:W-:Y:S02]  /*5440*/  FMUL.FTZ R2, R36, R117 ;  /* 0x0000007524027220 */ /* 0x000fe40000410000 */
[-C--:B------:R-:W-:Y:S02]  /*5450*/  FMUL.FTZ R119, R139, R3.reuse ;  /* 0x000000038b777220 */ /* 0x080fe40000410000 */
[----:B------:R-:W-:-:S02]  /*5460*/  FFMA.FTZ R120, R140, R3, R120 ;  /* 0x000000038c787223 */ /* 0x000fc40000010078 */
[----:B------:R-:W-:Y:S01]  /*5470*/  FFMA.FTZ R125, R6, R228, R125 ;  /* 0x000000e4067d7223 */ /* 0x000fe2000001007d */
[----:B------:R0:W-:Y:S01]  /*5480*/  MUFU.EX2 R194, R2 ;  /* 0x0000000200c27308 */ /* 0x0001e20000000800 */
[C---:B------:R-:W-:Y:S02]  /*5490*/  FMUL.FTZ R124, R145.reuse, R127 ;  /* 0x0000007f917c7220 */ /* 0x040fe40000410000 */
[----:B------:R-:W-:Y:S02]  /*54a0*/  FFMA.FTZ R118, R140, R118, -R119 ;  /* 0x000000768c767223 */ /* 0x000fe40000010877 */
[C---:B------:R-:W-:Y:S01]  /*54b0*/  FMUL.FTZ R3, R145.reuse, R120 ;  /* 0x0000007891037220 */ /* 0x040fe20000410000 */
[----:B------:R-:W-:Y:S01]  /*54c0*/  PRMT R234, RZ, 0x5410, R234 ;  /* 0x00005410ffea7816 */ /* 0x000fe200000000ea */
[-C--:B------:R-:W-:Y:S02]  /*54d0*/  FFMA.FTZ R129, R146, R125.reuse, -R124 ;  /* 0x0000007d92817223 */ /* 0x080fe4000001087c */
[----:B0-----:R-:W-:-:S02]  /*54e0*/  FMUL.FTZ R2, R145, R125 ;  /* 0x0000007d91027220 */ /* 0x001fc40000410000 */
[C---:B------:R-:W-:Y:S01]  /*54f0*/  FFMA.FTZ R124, R146.reuse, R118, -R3 ;  /* 0x00000076927c7223 */ /* 0x040fe20000010803 */
[----:B------:R-:W-:Y:S01]  /*5500*/  PRMT R3, RZ, 0x5410, R0 ;  /* 0x00005410ff037816 */ /* 0x000fe20000000000 */
[----:B------:R-:W-:Y:S01]  /*5510*/  FFMA.FTZ R127, R146, R127, R2 ;  /* 0x0000007f927f7223 */ /* 0x000fe20000010002 */
[----:B------:R-:W-:Y:S01]  /*5520*/  PRMT R2, RZ, 0x5410, R97 ;  /* 0x00005410ff027816 */ /* 0x000fe20000000061 */
[----:B------:R-:W-:Y:S02]  /*5530*/  FMUL.FTZ R225, R45, R234 ;  /* 0x000000ea2de17220 */ /* 0x000fe40000410000 */
[----:B------:R-:W-:Y:S02]  /*5540*/  FMUL.FTZ R125, R145, R118 ;  /* 0x00000076917d7220 */ /* 0x000fe40000410000 */
[----:B------:R-:W-:Y:S02]  /*5550*/  FMUL.FTZ R226, R45, R3 ;  /* 0x000000032de27220 */ /* 0x000fe40000410000 */
[----:B------:R-:W-:-:S02]  /*5560*/  FFMA.FTZ R127, R2, R225, R127 ;  /* 0x000000e1027f7223 */ /* 0x000fc4000001007f */
[----:B------:R-:W-:Y:S02]  /*5570*/  FFMA.FTZ R125, R146, R120, R125 ;  /* 0x00000078927d7223 */ /* 0x000fe4000001007d */
[----:B------:R-:W-:Y:S02]  /*5580*/  FFMA.FTZ R129, R2, R226, R129 ;  /* 0x000000e202817223 */ /* 0x000fe40000010081 */
[C---:B------:R-:W-:Y:S01]  /*5590*/  FMUL.FTZ R118, R166.reuse, R127 ;  /* 0x0000007fa6767220 */ /* 0x040fe20000410000 */
[----:B------:R-:W-:Y:S01]  /*55a0*/  PRMT R137, RZ, 0x5410, R137 ;  /* 0x00005410ff897816 */ /* 0x000fe20000000089 */
[C---:B------:R-:W-:Y:S01]  /*55b0*/  FMUL.FTZ R0, R166.reuse, R125 ;  /* 0x0000007da6007220 */ /* 0x040fe20000410000 */
[----:B------:R-:W-:Y:S01]  /*55c0*/  PRMT R123, RZ, 0x5410, R123 ;  /* 0x00005410ff7b7816 */ /* 0x000fe2000000007b */
[-C--:B------:R-:W-:Y:S01]  /*55d0*/  FMUL.FTZ R120, R166, R129.reuse ;  /* 0x00000081a6787220 */ /* 0x080fe20000410000 */
[----:B------:R-:W0:Y:S01]  /*55e0*/  MUFU.COS R195, R126 ;  /* 0x0000007e00c37308 */ /* 0x000e220000000000 */
[----:B------:R-:W-:-:S02]  /*55f0*/  FFMA.FTZ R129, R167, R129, -R118 ;  /* 0x00000081a7817223 */ /* 0x000fc40000010876 */
[----:B------:R-:W-:Y:S01]  /*5600*/  FFMA.FTZ R118, R167, R124, -R0 ;  /* 0x0000007ca7767223 */ /* 0x000fe20000010800 */
[----:B------:R-:W-:Y:S01]  /*5610*/  PRMT R0, RZ, 0x5410, R96 ;  /* 0x00005410ff007816 */ /* 0x000fe20000000060 */
[----:B------:R-:W-:-:S03]  /*5620*/  FMUL.FTZ R224, R44, R137 ;  /* 0x000000892ce07220 */ /* 0x000fc60000410000 */
[----:B------:R1:W2:Y:S01]  /*5630*/  MUFU.SIN R119, R126 ;  /* 0x0000007e00777308 */ /* 0x0002a20000000400 */
[----:B------:R-:W-:Y:S02]  /*5640*/  FFMA.FTZ R120, R167, R127, R120 ;  /* 0x0000007fa7787223 */ /* 0x000fe40000010078 */
[----:B------:R-:W-:Y:S02]  /*5650*/  FMUL.FTZ R223, R44, R123 ;  /* 0x0000007b2cdf7220 */ /* 0x000fe40000410000 */
[C---:B------:R-:W-:Y:S02]  /*5660*/  FFMA.FTZ R129, R0.reuse, R224, R129 ;  /* 0x000000e000817223 */ /* 0x040fe40000010081 */
[----:B------:R-:W-:Y:S01]  /*5670*/  FFMA.FTZ R120, R0, R223, R120 ;  /* 0x000000df00787223 */ /* 0x000fe20000010078 */
[----:B------:R-:W-:Y:S01]  /*5680*/  PRMT R144, RZ, 0x5410, R144 ;  /* 0x00005410ff907816 */ /* 0x000fe20000000090 */
[----:B------:R-:W-:Y:S02]  /*5690*/  FMUL.FTZ R124, R166, R124 ;  /* 0x0000007ca67c7220 */ /* 0x000fe40000410000 */
[----:B------:R-:W-:-:S02]  /*56a0*/  FMUL.FTZ R127, R164, R129 ;  /* 0x00000081a47f7220 */ /* 0x000fc40000410000 */
[C---:B------:R-:W-:Y:S01]  /*56b0*/  FMUL.FTZ R128, R164.reuse, R120 ;  /* 0x00000078a4807220 */ /* 0x040fe20000410000 */
[----:B------:R-:W-:Y:S01]  /*56c0*/  PRMT R143, RZ, 0x5410, R143 ;  /* 0x00005410ff8f7816 */ /* 0x000fe2000000008f */
[----:B------:R-:W-:Y:S02]  /*56d0*/  FFMA.FTZ R124, R167, R125, R124 ;  /* 0x0000007da77c7223 */ /* 0x000fe4000001007c */
[----:B-1----:R-:W-:Y:S02]  /*56e0*/  FMUL.FTZ R126, R164, R118 ;  /* 0x00000076a47e7220 */ /* 0x002fe40000410000 */
[C---:B------:R-:W-:Y:S01]  /*56f0*/  FFMA.FTZ R127, R165.reuse, R120, R127 ;  /* 0x00000078a57f7223 */ /* 0x040fe2000001007f */
[----:B------:R-:W-:Y:S01]  /*5700*/  PRMT R120, RZ, 0x5410, R95 ;  /* 0x00005410ff787816 */ /* 0x000fe2000000005f */
[----:B0-----:R-:W-:Y:S02]  /*5710*/  FMUL.FTZ R195, R194, R195 ;  /* 0x000000c3c2c37220 */ /* 0x001fe40000410000 */
[----:B------:R-:W-:-:S02]  /*5720*/  FFMA.FTZ R129, R165, R129, -R128 ;  /* 0x00000081a5817223 */ /* 0x000fc40000010880 */
[----:B------:R-:W-:Y:S02]  /*5730*/  FMUL.FTZ R222, R43, R144 ;  /* 0x000000902bde7220 */ /* 0x000fe40000410000 */
[----:B--2---:R-:W-:Y:S02]  /*5740*/  FMUL.FTZ R194, R194, R119 ;  /* 0x00000077c2c27220 */ /* 0x004fe40000410000 */
[-C--:B------:R-:W-:Y:S02]  /*5750*/  FMUL.FTZ R119, R164, R124.reuse ;  /* 0x0000007ca4777220 */ /* 0x080fe40000410000 */
[----:B------:R-:W-:Y:S02]  /*5760*/  FFMA.FTZ R126, R165, R124, R126 ;  /* 0x0000007ca57e7223 */ /* 0x000fe4000001007e */
[----:B------:R-:W-:Y:S02]  /*5770*/  FMUL.FTZ R221, R43, R143 ;  /* 0x0000008f2bdd7220 */ /* 0x000fe40000410000 */
[----:B------:R-:W-:Y:S01]  /*5780*/  FFMA.FTZ R129, R120, R222, R129 ;  /* 0x000000de78817223 */ /* 0x000fe20000010081 */
[----:B------:R-:W-:Y:S01]  /*5790*/  PRMT R157, RZ, 0x5410, R157 ;  /* 0x00005410ff9d7816 */ /* 0x000fe2000000009d */
[----:B------:R-:W-:-:S02]  /*57a0*/  FFMA.FTZ R125, R165, R118, -R119 ;  /* 0x00000076a57d7223 */ /* 0x000fc40000010877 */
[----:B------:R-:W-:Y:S02]  /*57b0*/  FMUL.FTZ R124, R162, R126 ;  /* 0x0000007ea27c7220 */ /* 0x000fe40000410000 */
[----:B------:R-:W-:Y:S02]  /*57c0*/  FFMA.FTZ R127, R120, R221, R127 ;  /* 0x000000dd787f7223 */ /* 0x000fe4000001007f */
[C---:B------:R-:W-:Y:S01]  /*57d0*/  FMUL.FTZ R128, R162.reuse, R129 ;  /* 0x00000081a2807220 */ /* 0x040fe20000410000 */
[----:B------:R-:W-:Y:S01]  /*57e0*/  PRMT R156, RZ, 0x5410, R156 ;  /* 0x00005410ff9c7816 */ /* 0x000fe2000000009c */
[----:B------:R-:W-:Y:S02]  /*57f0*/  FFMA.FTZ R119, R163, R125, -R124 ;  /* 0x0000007da3777223 */ /* 0x000fe4000001087c */
[----:B------:R-:W-:Y:S01]  /*5800*/  FMUL.FTZ R192, R35, R117 ;  /* 0x0000007523c07220 */ /* 0x000fe20000410000 */
[----:B------:R-:W-:Y:S01]  /*5810*/  PRMT R117, RZ, 0x5410, R94 ;  /* 0x00005410ff757816 */ /* 0x000fe2000000005e */
[----:B------:R-:W-:-:S02]  /*5820*/  FMUL.FTZ R125, R162, R125 ;  /* 0x0000007da27d7220 */ /* 0x000fc40000410000 */
[-C--:B------:R-:W-:Y:S02]  /*5830*/  FMUL.FTZ R124, R162, R127.reuse ;  /* 0x0000007fa27c7220 */ /* 0x080fe40000410000 */
[C---:B------:R-:W-:Y:S02]  /*5840*/  FFMA.FTZ R128, R163.reuse, R127, R128 ;  /* 0x0000007fa3807223 */ /* 0x040fe40000010080 */
[----:B------:R-:W-:Y:S02]  /*5850*/  FMUL.FTZ R219, R42, R157 ;  /* 0x0000009d2adb7220 */ /* 0x000fe40000410000 */
[C---:B------:R-:W-:Y:S02]  /*5860*/  FFMA.FTZ R125, R163.reuse, R126, R125 ;  /* 0x0000007ea37d7223 */ /* 0x040fe4000001007d */
[----:B------:R-:W-:Y:S02]  /*5870*/  FMUL.FTZ R148, R160, R119 ;  /* 0x00000077a0947220 */ /* 0x000fe40000410000 */
[----:B------:R-:W-:-:S02]  /*5880*/  FFMA.FTZ R124, R163, R129, -R124 ;  /* 0x00000081a37c7223 */ /* 0x000fc4000001087c */
[----:B------:R-:W-:Y:S02]  /*5890*/  FMUL.FTZ R220, R42, R156 ;  /* 0x0000009c2adc7220 */ /* 0x000fe40000410000 */
[----:B------:R-:W-:Y:S02]  /*58a0*/  FFMA.FTZ R128, R117, R219, R128 ;  /* 0x000000db75807223 */ /* 0x000fe40000010080 */
[----:B------:R-:W-:Y:S02]  /*58b0*/  FMUL.FTZ R118, R35, UR35 ;  /* 0x0000002323767c20 */ /* 0x000fe40008410000 */
[-C--:B------:R-:W-:Y:S02]  /*58c0*/  FMUL.FTZ R126, R160, R125.reuse ;  /* 0x0000007da07e7220 */ /* 0x080fe40000410000 */
[----:B------:R-:W-:Y:S02]  /*58d0*/  FFMA.FTZ R148, R161, R125, R148 ;  /* 0x0000007da1947223 */ /* 0x000fe40000010094 */
[----:B------:R-:W-:-:S02]  /*58e0*/  FFMA.FTZ R124, R117, R220, R124 ;  /* 0x000000dc757c7223 */ /* 0x000fc4000001007c */
[----:B------:R-:W-:Y:S02]  /*58f0*/  FMUL.FTZ R125, R160, R128 ;  /* 0x00000080a07d7220 */ /* 0x000fe40000410000 */
[----:B------:R-:W-:Y:S02]  /*5900*/  FMUL.RZ R118, R118, 0.15915493667125701904 ;  /* 0x3e22f98376767820 */ /* 0x000fe4000040c000 */
[C---:B------:R-:W-:Y:S01]  /*5910*/  FFMA.FTZ R126, R161.reuse, R119, -R126 ;  /* 0x00000077a17e7223 */ /* 0x040fe2000001087e */
[----:B------:R-:W-:Y:S01]  /*5920*/  MUFU.EX2 R192, R192 ;  /* 0x000000c000c07308 */ /* 0x000fe20000000800 */
[-C--:B------:R-:W-:Y:S01]  /*5930*/  FMUL.FTZ R119, R160, R124.reuse ;  /* 0x0000007ca0777220 */ /* 0x080fe20000410000 */
[----:B------:R-:W-:Y:S01]  /*5940*/  PRMT R155, RZ, 0x5410, R155 ;  /* 0x00005410ff9b7816 */ /* 0x000fe2000000009b */
[----:B------:R-:W-:Y:S01]  /*5950*/  FFMA.FTZ R124, R161, R124, -R125 ;  /* 0x0000007ca17c7223 */ /* 0x000fe2000001087d */
[----:B------:R-:W-:-:S04]  /*5960*/  PRMT R154, RZ, 0x5410, R154 ;  /* 0x00005410ff9a7816 */ /* 0x000fc8000000009a */
[----:B------:R-:W0:Y:S01]  /*5970*/  MUFU.COS R193, R118 ;  /* 0x0000007600c17308 */ /* 0x000e220000000000 */
[----:B------:R-:W-:Y:S01]  /*5980*/  PRMT R153, RZ, 0x5410, R93 ;  /* 0x00005410ff997816 */ /* 0x000fe2000000005d */
[----:B------:R-:W-:-:S06]  /*5990*/  FFMA.FTZ R128, R161, R128, R119 ;  /* 0x00000080a1807223 */ /* 0x000fcc0000010077 */
[----:B------:R1:W2:Y:S01]  /*59a0*/  MUFU.SIN R125, R118 ;  /* 0x00000076007d7308 */ /* 0x0002a20000000400 */
[C---:B------:R-:W-:Y:S02]  /*59b0*/  FMUL.FTZ R217, R41.reuse, R154 ;  /* 0x0000009a29d97220 */ /* 0x040fe40000410000 */
[----:B------:R-:W-:Y:S02]  /*59c0*/  FMUL.FTZ R218, R41, R155 ;  /* 0x0000009b29da7220 */ /* 0x000fe40000410000 */
[C---:B------:R-:W-:Y:S02]  /*59d0*/  FMUL.FTZ R127, R158.reuse, R148 ;  /* 0x000000949e7f7220 */ /* 0x040fe40000410000 */
[C---:B------:R-:W-:Y:S02]  /*59e0*/  FFMA.FTZ R128, R153.reuse, R217, R128 ;  /* 0x000000d999807223 */ /* 0x040fe40000010080 */
[----:B------:R-:W-:Y:S01]  /*59f0*/  FFMA.FTZ R124, R153, R218, R124 ;  /* 0x000000da997c7223 */ /* 0x000fe2000001007c */
[----:B------:R-:W-:Y:S01]  /*5a00*/  PRMT R152, RZ, 0x5410, R152 ;  /* 0x00005410ff987816 */ /* 0x000fe20000000098 */
[----:B------:R-:W-:Y:S01]  /*5a10*/  FFMA.FTZ R119, R159, R126, -R127 ;  /* 0x0000007e9f777223 */ /* 0x000fe2000001087f */
[----:B------:R-:W-:Y:S01]  /*5a20*/  PRMT R151, RZ, 0x5410, R151 ;  /* 0x00005410ff977816 */ /* 0x000fe20000000097 */
[----:B-1----:R-:W-:-:S02]  /*5a30*/  FMUL.FTZ R118, R158, R128 ;  /* 0x000000809e767220 */ /* 0x002fc40000410000 */
[C---:B------:R-:W-:Y:S01]  /*5a40*/  FMUL.FTZ R127, R158.reuse, R124 ;  /* 0x0000007c9e7f7220 */ /* 0x040fe20000410000 */
[----:B------:R-:W-:Y:S01]  /*5a50*/  PRMT R150, RZ, 0x5410, R92 ;  /* 0x00005410ff967816 */ /* 0x000fe2000000005c */
[----:B------:R-:W-:Y:S02]  /*5a60*/  FMUL.FTZ R126, R158, R126 ;  /* 0x0000007e9e7e7220 */ /* 0x000fe40000410000 */
[C---:B0-----:R-:W-:Y:S02]  /*5a70*/  FMUL.FTZ R193, R192.reuse, R193 ;  /* 0x000000c1c0c17220 */ /* 0x041fe40000410000 */
[----:B--2---:R-:W-:Y:S02]  /*5a80*/  FMUL.FTZ R192, R192, R125 ;  /* 0x0000007dc0c07220 */ /* 0x004fe40000410000 */
[C---:B------:R-:W-:Y:S02]  /*5a90*/  FFMA.FTZ R125, R159.reuse, R124, -R118 ;  /* 0x0000007c9f7d7223 */ /* 0x040fe40000010876 */
[----:B------:R-:W-:-:S02]  /*5aa0*/  FFMA.FTZ R127, R159, R128, R127 ;  /* 0x000000809f7f7223 */ /* 0x000fc4000001007f */
[C---:B------:R-:W-:Y:S02]  /*5ab0*/  FMUL.FTZ R215, R40.reuse, R151 ;  /* 0x0000009728d77220 */ /* 0x040fe40000410000 */
[----:B------:R-:W-:Y:S02]  /*5ac0*/  FMUL.FTZ R216, R40, R152 ;  /* 0x0000009828d87220 */ /* 0x000fe40000410000 */
[----:B------:R-:W-:Y:S02]  /*5ad0*/  FFMA.FTZ R126, R159, R148, R126 ;  /* 0x000000949f7e7223 */ /* 0x000fe4000001007e */
[C---:B------:R-:W-:Y:S02]  /*5ae0*/  FFMA.FTZ R127, R150.reuse, R215, R127 ;  /* 0x000000d7967f7223 */ /* 0x040fe4000001007f */
[----:B------:R-:W-:Y:S01]  /*5af0*/  FFMA.FTZ R125, R150, R216, R125 ;  /* 0x000000d8967d7223 */ /* 0x000fe2000001007d */
[----:B------:R-:W-:Y:S01]  /*5b00*/  PRMT R177, RZ, 0x5410, R177 ;  /* 0x00005410ffb17816 */ /* 0x000fe200000000b1 */
[C---:B------:R-:W-:Y:S01]  /*5b10*/  FMUL.FTZ R129, R183.reuse, R126 ;  /* 0x0000007eb7817220 */ /* 0x040fe20000410000 */
[----:B------:R-:W-:Y:S01]  /*5b20*/  PRMT R176, RZ, 0x5410, R176 ;  /* 0x00005410ffb07816 */ /* 0x000fe200000000b0 */
[----:B------:R-:W-:-:S02]  /*5b30*/  FMUL.FTZ R118, R183, R127 ;  /* 0x0000007fb7767220 */ /* 0x000fc40000410000 */
[C---:B------:R-:W-:Y:S01]  /*5b40*/  FMUL.FTZ R124, R183.reuse, R125 ;  /* 0x0000007db77c7220 */ /* 0x040fe20000410000 */
[----:B------:R-:W-:Y:S01]  /*5b50*/  PRMT R149, RZ, 0x5410, R91 ;  /* 0x00005410ff957816 */ /* 0x000fe2000000005b */
[CC--:B------:R-:W-:Y:S02]  /*5b60*/  FFMA.FTZ R129, R184.reuse, R119.reuse, -R129 ;  /* 0x00000077b8817223 */ /* 0x0c0fe40000010881 */
[----:B------:R-:W-:Y:S02]  /*5b70*/  FMUL.FTZ R119, R183, R119 ;  /* 0x00000077b7777220 */ /* 0x000fe40000410000 */
[C---:B------:R-:W-:Y:S02]  /*5b80*/  FFMA.FTZ R118, R184.reuse, R125, -R118 ;  /* 0x0000007db8767223 */ /* 0x040fe40000010876 */
[----:B------:R-:W-:Y:S02]  /*5b90*/  FFMA.FTZ R124, R184, R127, R124 ;  /* 0x0000007fb87c7223 */ /* 0x000fe4000001007c */
[----:B------:R-:W-:-:S02]  /*5ba0*/  FMUL.FTZ R213, R39, R176 ;  /* 0x000000b027d57220 */ /* 0x000fc40000410000 */
[----:B------:R-:W-:Y:S02]  /*5bb0*/  FMUL.FTZ R214, R39, R177 ;  /* 0x000000b127d67220 */ /* 0x000fe40000410000 */
[----:B------:R-:W-:Y:S02]  /*5bc0*/  FFMA.FTZ R119, R184, R126, R119 ;  /* 0x0000007eb8777223 */ /* 0x000fe40000010077 */
[C---:B------:R-:W-:Y:S02]  /*5bd0*/  FMUL.FTZ R128, R178.reuse, R129 ;  /* 0x00000081b2807220 */ /* 0x040fe40000410000 */
[C---:B------:R-:W-:Y:S02]  /*5be0*/  FFMA.FTZ R124, R149.reuse, R213, R124 ;  /* 0x000000d5957c7223 */ /* 0x040fe4000001007c */
[----:B------:R-:W-:Y:S01]  /*5bf0*/  FFMA.FTZ R118, R149, R214, R118 ;  /* 0x000000d695767223 */ /* 0x000fe20000010076 */
[----:B------:R-:W-:Y:S01]  /*5c00*/  PRMT R175, RZ, 0x5410, R175 ;  /* 0x00005410ffaf7816 */ /* 0x000fe200000000af */
[-C--:B------:R-:W-:Y:S01]  /*5c10*/  FMUL.FTZ R126, R178, R119.reuse ;  /* 0x00000077b27e7220 */ /* 0x080fe20000410000 */
[----:B------:R-:W-:Y:S01]  /*5c20*/  PRMT R174, RZ, 0x5410, R174 ;  /* 0x00005410ffae7816 */ /* 0x000fe200000000ae */
[----:B------:R-:W-:-:S02]  /*5c30*/  FFMA.FTZ R249, R179, R119, R128 ;  /* 0x00000077b3f97223 */ /* 0x000fc40000010080 */
[C---:B------:R-:W-:Y:S02]  /*5c40*/  FMUL.FTZ R119, R178.reuse, R124 ;  /* 0x0000007cb2777220 */ /* 0x040fe40000410000 */
[-C--:B------:R-:W-:Y:S01]  /*5c50*/  FMUL.FTZ R125, R178, R118.reuse ;  /* 0x00000076b27d7220 */ /* 0x080fe20000410000 */
[----:B------:R-:W-:Y:S01]  /*5c60*/  PRMT R173, RZ, 0x5410, R90 ;  /* 0x00005410ffad7816 */ /* 0x000fe2000000005a */
[C---:B------:R-:W-:Y:S02]  /*5c70*/  FFMA.FTZ R119, R179.reuse, R118, -R119 ;  /* 0x00000076b3777223 */ /* 0x040fe40000010877 */
[----:B------:R-:W-:Y:S02]  /*5c80*/  FFMA.FTZ R124, R179, R124, R125 ;  /* 0x0000007cb37c7223 */ /* 0x000fe4000001007d */
[C---:B------:R-:W-:Y:S02]  /*5c90*/  FMUL.FTZ R211, R38.reuse, R174 ;  /* 0x000000ae26d37220 */ /* 0x040fe40000410000 */
[----:B------:R-:W-:-:S02]  /*5ca0*/  FMUL.FTZ R212, R38, R175 ;  /* 0x000000af26d47220 */ /* 0x000fc40000410000 */
[----:B------:R-:W-:Y:S02]  /*5cb0*/  FFMA.FTZ R247, R179, R129, -R126 ;  /* 0x00000081b3f77223 */ /* 0x000fe4000001087e */
[C---:B------:R-:W-:Y:S02]  /*5cc0*/  FFMA.FTZ R124, R173.reuse, R211, R124 ;  /* 0x000000d3ad7c7223 */ /* 0x040fe4000001007c */
[----:B------:R-:W-:Y:S01]  /*5cd0*/  FFMA.FTZ R119, R173, R212, R119 ;  /* 0x000000d4ad777223 */ /* 0x000fe20000010077 */
[----:B------:R-:W-:Y:S01]  /*5ce0*/  PRMT R191, RZ, 0x5410, R191 ;  /* 0x00005410ffbf7816 */ /* 0x000fe200000000bf */
[C---:B------:R-:W-:Y:S01]  /*5cf0*/  FMUL.FTZ R128, R196.reuse, R247 ;  /* 0x000000f7c4807220 */ /* 0x040fe20000410000 */
[----:B------:R-:W-:Y:S01]  /*5d00*/  PRMT R190, RZ, 0x5410, R190 ;  /* 0x00005410ffbe7816 */ /* 0x000fe200000000be */
[C---:B------:R-:W-:Y:S02]  /*5d10*/  FMUL.FTZ R118, R196.reuse, R124 ;  /* 0x0000007cc4767220 */ /* 0x040fe40000410000 */
[C---:B------:R-:W-:Y:S01]  /*5d20*/  FMUL.FTZ R125, R196.reuse, R119 ;  /* 0x00000077c47d7220 */ /* 0x040fe20000410000 */
[----:B------:R-:W-:Y:S01]  /*5d30*/  PRMT R172, RZ, 0x5410, R89 ;  /* 0x00005410ffac7816 */ /* 0x000fe20000000059 */
[----:B------:R-:W-:-:S02]  /*5d40*/  FMUL.FTZ R126, R196, R249 ;  /* 0x000000f9c47e7220 */ /* 0x000fc40000410000 */
[C---:B------:R-:W-:Y:S02]  /*5d50*/  FFMA.FTZ R249, R197.reuse, R249, R128 ;  /* 0x000000f9c5f97223 */ /* 0x040fe40000010080 */
[C---:B------:R-:W-:Y:S02]  /*5d60*/  FFMA.FTZ R118, R197.reuse, R119, -R118 ;  /* 0x00000077c5767223 */ /* 0x040fe40000010876 */
[----:B------:R-:W-:Y:S02]  /*5d70*/  FFMA.FTZ R125, R197, R124, R125 ;  /* 0x0000007cc57d7223 */ /* 0x000fe4000001007d */
[C---:B------:R-:W-:Y:S02]  /*5d80*/  FMUL.FTZ R128, R37.reuse, R190 ;  /* 0x000000be25807220 */ /* 0x040fe40000410000 */
[----:B------:R-:W-:Y:S02]  /*5d90*/  FMUL.FTZ R129, R37, R191 ;  /* 0x000000bf25817220 */ /* 0x000fe40000410000 */
[----:B------:R-:W-:-:S02]  /*5da0*/  FFMA.FTZ R244, R172, R128, R125 ;  /* 0x00000080acf47223 */ /* 0x000fc4000001007d */
[----:B------:R-:W-:Y:S01]  /*5db0*/  FFMA.FTZ R118, R172, R129, R118 ;  /* 0x00000081ac767223 */ /* 0x000fe20000010076 */
[----:B------:R-:W-:Y:S01]  /*5dc0*/  PRMT R189, RZ, 0x5410, R189 ;  /* 0x00005410ffbd7816 */ /* 0x000fe200000000bd */
[C---:B------:R-:W-:Y:S01]  /*5dd0*/  FMUL.FTZ R119, R194.reuse, R244 ;  /* 0x000000f4c2777220 */ /* 0x040fe20000410000 */
[----:B------:R-:W-:Y:S01]  /*5de0*/  PRMT R188, RZ, 0x5410, R188 ;  /* 0x00005410ffbc7816 */ /* 0x000fe200000000bc */
[-C--:B------:R-:W-:Y:S01]  /*5df0*/  FMUL.FTZ R124, R194, R118.reuse ;  /* 0x00000076c27c7220 */ /* 0x080fe20000410000 */
[----:B------:R-:W-:Y:S01]  /*5e00*/  PRMT R171, RZ, 0x5410, R88 ;  /* 0x00005410ffab7816 */ /* 0x000fe20000000058 */
[----:B------:R-:W-:Y:S01]  /*5e10*/  FFMA.FTZ R247, R197, R247, -R126 ;  /* 0x000000f7c5f77223 */ /* 0x000fe2000001087e */
[----:B------:R-:W-:Y:S01]  /*5e20*/  ISETP.NE.AND P1, PT, R116, 0x1f, PT ;  /* 0x0000001f7400780c */ /* 0x000fe20003f25270 */
[C---:B------:R-:W-:Y:S02]  /*5e30*/  FFMA.FTZ R118, R195.reuse, R118, -R119 ;  /* 0x00000076c3767223 */ /* 0x040fe40000010877 */
[----:B------:R-:W-:-:S02]  /*5e40*/  FFMA.FTZ R244, R195, R244, R124 ;  /* 0x000000f4c3f47223 */ /* 0x000fc4000001007c */
[C---:B------:R-:W-:Y:S02]  /*5e50*/  FMUL.FTZ R126, R36.reuse, R188 ;  /* 0x000000bc247e7220 */ /* 0x040fe40000410000 */
[----:B------:R-:W-:Y:S02]  /*5e60*/  FMUL.FTZ R127, R36, R189 ;  /* 0x000000bd247f7220 */ /* 0x000fe40000410000 */
[C---:B------:R-:W-:Y:S02]  /*5e70*/  FFMA.FTZ R244, R171.reuse, R126, R244 ;  /* 0x0000007eabf47223 */ /* 0x040fe400000100f4 */
[----:B------:R-:W-:Y:S02]  /*5e80*/  FFMA.FTZ R245, R171, R127, R118 ;  /* 0x0000007fabf57223 */ /* 0x000fe40000010076 */
[C---:B------:R-:W-:Y:S02]  /*5e90*/  FMUL.FTZ R119, R192.reuse, R244 ;  /* 0x000000f4c0777220 */ /* 0x040fe40000410000 */
[----:B------:R-:W-:-:S02]  /*5ea0*/  FMUL.FTZ R118, R192, R245 ;  /* 0x000000f5c0767220 */ /* 0x000fc40000410000 */
[C---:B------:R-:W-:Y:S02]  /*5eb0*/  FFMA.FTZ R245, R193.reuse, R245, -R119 ;  /* 0x000000f5c1f57223 */ /* 0x040fe40000010877 */
[----:B------:R-:W-:Y:S02]  /*5ec0*/  FFMA.FTZ R244, R193, R244, R118 ;  /* 0x000000f4c1f47223 */ /* 0x000fe40000010076 */
[----:B------:R0:W1:Y:S01]  /*5ed0*/  @P1 LDS.64 R118, [R116.X8+0x45d8] ;  /* 0x0045d80074761984 */ /* 0x0000620000008a00 */
[----:B------:R-:W-:Y:S02]  /*5ee0*/  PRMT R187, RZ, 0x5410, R187 ;  /* 0x00005410ffbb7816 */ /* 0x000fe400000000bb */
[----:B------:R-:W-:Y:S02]  /*5ef0*/  PRMT R186, RZ, 0x5410, R186 ;  /* 0x00005410ffba7816 */ /* 0x000fe400000000ba */
[----:B------:R-:W-:Y:S01]  /*5f00*/  PRMT R148, RZ, 0x5410, R87 ;  /* 0x00005410ff947816 */ /* 0x000fe20000000057 */
[C---:B------:R-:W-:Y:S01]  /*5f10*/  FMUL.FTZ R125, R35.reuse, R187 ;  /* 0x000000bb237d7220 */ /* 0x040fe20000410000 */
[----:B------:R-:W-:Y:S01]  /*5f20*/  BSSY B0, `(.L_x_9190) ;  /* 0x0000011000007945 */ /* 0x000fe20003800000 */
[----:B------:R-:W-:-:S02]  /*5f30*/  FMUL.FTZ R124, R35, R186 ;  /* 0x000000ba237c7220 */ /* 0x000fc40000410000 */
        /* <DEDUP_REMOVED lines=15> */
.L_x_9191:
[----:B0-----:R-:W-:Y:S05]  /*6030*/  BSYNC B0 ;  /* 0x0000000000007941 */ /* 0x001fea0003800000 */
.L_x_9190:
[----:B------:R-:W0:Y:S01]  /*6040*/  SHFL.UP PT, R246, R245, 0x1, RZ ;  /* 0x04200000f5f67989 */ /* 0x000e2200000e00ff */
[C---:B------:R-:W-:Y:S01]  /*6050*/  FMUL.FTZ R243, R194.reuse, R249 ;  /* 0x000000f9c2f37220 */ /* 0x040fe20000410000 */
[----:B------:R-:W-:Y:S01]  /*6060*/  ISETP.GE.AND P3, PT, R115, 0x1, PT ;  /* 0x000000017300780c */ /* 0x000fe20003f66270 */
[----:B------:R-:W-:Y:S01]  /*6070*/  BSSY B0, `(.L_x_9192) ;  /* 0x00001ab000007945 */ /* 0x000fe20003800000 */
[----:B------:R-:W2:Y:S01]  /*6080*/  SHFL.UP PT, R248, R244, 0x1, RZ ;  /* 0x04200000f4f87989 */ /* 0x000ea200000e00ff */
[CC--:B------:R-:W-:Y:S01]  /*6090*/  FFMA.FTZ R243, R195.reuse, R247.reuse, -R243 ;  /* 0x000000f7c3f37223 */ /* 0x0c0fe200000108f3 */
[----:B------:R-:W-:Y:S01]  /*60a0*/  PRMT R242, RZ, 0x5410, R242 ;  /* 0x00005410fff27816 */ /* 0x000fe200000000f2 */
[----:B------:R-:W-:Y:S01]  /*60b0*/  FMUL.FTZ R247, R194, R247 ;  /* 0x000000f7c2f77220 */ /* 0x000fe20000410000 */
[----:B-----5:R-:W-:Y:S01]  /*60c0*/  SHFL.IDX PT, R64, R64, RZ, 0x1f ;  /* 0x00001fff40407589 */ /* 0x020fe200000e0000 */
[----:B------:R-:W-:Y:S02]  /*60d0*/  PRMT R240, RZ, 0x5410, R240 ;  /* 0x00005410fff07816 */ /* 0x000fe400000000f0 */
[----:B------:R-:W-:Y:S01]  /*60e0*/  FFMA.FTZ R249, R195, R249, R247 ;  /* 0x000000f9c3f97223 */ /* 0x000fe200000100f7 */
[----:B------:R-:W-:Y:S01]  /*60f0*/  SHFL.IDX PT, R65, R65, RZ, 0x1f ;  /* 0x00001fff41417589 */ /* 0x000fe200000e0000 */
[----:B------:R-:W-:Y:S01]  /*6100*/  FMUL.FTZ R247, R192, R243 ;  /* 0x000000f3c0f77220 */ /* 0x000fe20000410000 */
[----:B------:R-:W-:Y:S01]  /*6110*/  PRMT R210, RZ, 0x5410, R210 ;  /* 0x00005410ffd27816 */ /* 0x000fe200000000d2 */
[----:B------:R-:W-:Y:S01]  /*6120*/  FMUL.FTZ R240, R20, R240 ;  /* 0x000000f014f07220 */ /* 0x000fe20000410000 */
[----:B------:R-:W-:Y:S01]  /*6130*/  PRMT R235, RZ, 0x5410, R235 ;  /* 0x00005410ffeb7816 */ /* 0x000fe200000000eb */
[-C--:B------:R-:W-:Y:S01]  /*6140*/  FFMA.FTZ R247, R193, R249.reuse, R247 ;  /* 0x000000f9c1f77223 */ /* 0x080fe200000100f7 */
[----:B------:R-:W-:Y:S01]  /*6150*/  PRMT R209, RZ, 0x5410, R209 ;  /* 0x00005410ffd17816 */ /* 0x000fe200000000d1 */
[----:B------:R-:W-:Y:S01]  /*6160*/  FMUL.FTZ R249, R192, R249 ;  /* 0x000000f9c0f97220 */ /* 0x000fe20000410000 */
[----:B------:R-:W-:-:S02]  /*6170*/  PRMT R208, RZ, 0x5410, R208 ;  /* 0x00005410ffd07816 */ /* 0x000fc400000000d0 */
[----:B------:R-:W-:Y:S01]  /*6180*/  PRMT R206, RZ, 0x5410, R206 ;  /* 0x00005410ffce7816 */ /* 0x000fe200000000ce */
[----:B------:R-:W-:Y:S01]  /*6190*/  FFMA.FTZ R243, R193, R243, -R249 ;  /* 0x000000f3c1f37223 */ /* 0x000fe200000108f9 */
[----:B------:R-:W-:Y:S01]  /*61a0*/  PRMT R204, RZ, 0x5410, R204 ;  /* 0x00005410ffcc7816 */ /* 0x000fe200000000cc */
[----:B0-----:R-:W-:Y:S01]  /*61b0*/  FMUL.FTZ R249, R247, R246 ;  /* 0x000000f6f7f97220 */ /* 0x001fe20000410000 */
[----:B------:R-:W-:Y:S01]  /*61c0*/  PRMT R202, RZ, 0x5410, R202 ;  /* 0x00005410ffca7816 */ /* 0x000fe200000000ca */
[----:B------:R-:W-:Y:S01]  /*61d0*/  FMUL.FTZ R209, R23, R209 ;  /* 0x000000d117d17220 */ /* 0x000fe20000410000 */
[----:B------:R-:W-:Y:S01]  /*61e0*/  PRMT R200, RZ, 0x5410, R200 ;  /* 0x00005410ffc87816 */ /* 0x000fe200000000c8 */
[-C--:B--2---:R-:W-:Y:S01]  /*61f0*/  FMUL.FTZ R250, R247, R248.reuse ;  /* 0x000000f8f7fa7220 */ /* 0x084fe20000410000 */
[----:B------:R-:W-:Y:S01]  /*6200*/  PRMT R198, RZ, 0x5410, R198 ;  /* 0x00005410ffc67816 */ /* 0x000fe200000000c6 */
[C---:B------:R-:W-:Y:S01]  /*6210*/  FFMA.FTZ R248, R243.reuse, R248, R249 ;  /* 0x000000f8f3f87223 */ /* 0x040fe200000100f9 */
[----:B------:R-:W-:Y:S01]  /*6220*/  PRMT R185, RZ, 0x5410, R185 ;  /* 0x00005410ffb97816 */ /* 0x000fe200000000b9 */
[----:B------:R-:W0:Y:S01]  /*6230*/  SHFL.UP PT, R249, R243, 0x1, RZ ;  /* 0x04200000f3f97989 */ /* 0x000e2200000e00ff */
[----:B------:R-:W-:Y:S01]  /*6240*/  FFMA.FTZ R246, R243, R246, -R250 ;  /* 0x000000f6f3f67223 */ /* 0x000fe200000108fa */
[----:B------:R-:W-:Y:S01]  /*6250*/  PRMT R169, RZ, 0x5410, R169 ;  /* 0x00005410ffa97816 */ /* 0x000fe200000000a9 */
[----:B------:R-:W-:Y:S01]  /*6260*/  @P3 FADD.FTZ R244, R244, R248 ;  /* 0x000000f8f4f43221 */ /* 0x000fe20000010000 */
[----:B------:R-:W2:Y:S01]  /*6270*/  SHFL.UP PT, R250, R247, 0x1, RZ ;  /* 0x04200000f7fa7989 */ /* 0x000ea200000e00ff */
[----:B------:R-:W-:Y:S01]  /*6280*/  @P3 FADD.FTZ R245, R245, R246 ;  /* 0x000000f6f5f53221 */ /* 0x000fe20000010000 */
[----:B------:R-:W-:Y:S01]  /*6290*/  PRMT R147, RZ, 0x5410, R147 ;  /* 0x00005410ff937816 */ /* 0x000fe20000000093 */
[----:B------:R-:W-:Y:S01]  /*62a0*/  FMUL.FTZ R208, R23, R208 ;  /* 0x000000d017d07220 */ /* 0x000fe20000410000 */
[----:B------:R-:W-:-:S02]  /*62b0*/  PRMT R168, RZ, 0x5410, R168 ;  /* 0x00005410ffa87816 */ /* 0x000fc400000000a8 */
[----:B------:R-:W3:Y:S01]  /*62c0*/  SHFL.UP PT, R248, R245, 0x2, RZ ;  /* 0x04400000f5f87989 */ /* 0x000ee200000e00ff */
[C---:B------:R-:W-:Y:S01]  /*62d0*/  FMUL.FTZ R147, R31.reuse, R147 ;  /* 0x000000931f937220 */ /* 0x040fe20000410000 */
[----:B------:R-:W-:Y:S01]  /*62e0*/  PRMT R142, RZ, 0x5410, R142 ;  /* 0x00005410ff8e7816 */ /* 0x000fe2000000008e */
[----:B------:R-:W-:Y:S01]  /*62f0*/  FMUL.FTZ R168, R31, R168 ;  /* 0x000000a81fa87220 */ /* 0x000fe20000410000 */
[----:B------:R-:W-:Y:S02]  /*6300*/  PRMT R141, RZ, 0x5410, R141 ;  /* 0x00005410ff8d7816 */ /* 0x000fe4000000008d */
[----:B------:R-:W-:Y:S01]  /*6310*/  PRMT R136, RZ, 0x5410, R136 ;  /* 0x00005410ff887816 */ /* 0x000fe20000000088 */
[C---:B------:R-:W-:Y:S01]  /*6320*/  FMUL.FTZ R142, R32.reuse, R142 ;  /* 0x0000008e208e7220 */ /* 0x040fe20000410000 */
[----:B------:R-:W-:Y:S01]  /*6330*/  PRMT R135, RZ, 0x5410, R135 ;  /* 0x00005410ff877816 */ /* 0x000fe20000000087 */
[----:B------:R-:W-:Y:S01]  /*6340*/  FMUL.FTZ R141, R32, R141 ;  /* 0x0000008d208d7220 */ /* 0x000fe20000410000 */
[----:B------:R-:W-:Y:S01]  /*6350*/  PRMT R133, RZ, 0x5410, R133 ;  /* 0x00005410ff857816 */ /* 0x000fe20000000085 */
[----:B------:R-:W-:-:S02]  /*6360*/  FMUL.FTZ R136, R33, R136 ;  /* 0x0000008821887220 */ /* 0x000fc40000410000 */
[C---:B------:R-:W-:Y:S02]  /*6370*/  FMUL.FTZ R135, R34.reuse, R135 ;  /* 0x0000008722877220 */ /* 0x040fe40000410000 */
[----:B0-----:R-:W-:Y:S02]  /*6380*/  FMUL.FTZ R246, R247, R249 ;  /* 0x000000f9f7f67220 */ /* 0x001fe40000410000 */
[----:B------:R-:W-:Y:S02]  /*6390*/  FMUL.FTZ R133, R34, R133 ;  /* 0x0000008522857220 */ /* 0x000fe40000410000 */
[-C--:B--2---:R-:W-:Y:S02]  /*63a0*/  FFMA.FTZ R246, R243, R250.reuse, R246 ;  /* 0x000000faf3f67223 */ /* 0x084fe400000100f6 */
[----:B------:R-:W-:-:S03]  /*63b0*/  FMUL.FTZ R250, R247, R250 ;  /* 0x000000faf7fa7220 */ /* 0x000fc60000410000 */
[----:B------:R-:W-:Y:S01]  /*63c0*/  FSEL R247, R247, R246, !P3 ;  /* 0x000000f6f7f77208 */ /* 0x000fe20005800000 */
[----:B------:R-:W-:Y:S01]  /*63d0*/  @P3 FFMA.FTZ R243, R243, R249, -R250 ;  /* 0x000000f9f3f33223 */ /* 0x000fe200000108fa */
[----:B------:R-:W0:Y:S01]  /*63e0*/  SHFL.UP PT, R246, R244, 0x2, RZ ;  /* 0x04400000f4f67989 */ /* 0x000e2200000e00ff */
[----:B------:R-:W-:Y:S02]  /*63f0*/  ISETP.GE.AND P3, PT, R115, 0x2, PT ;  /* 0x000000027300780c */ /* 0x000fe40003f66270 */
[C---:B---3--:R-:W-:Y:S02]  /*6400*/  FMUL.FTZ R249, R247.reuse, R248 ;  /* 0x000000f8f7f97220 */ /* 0x048fe40000410000 */
[-C--:B0-----:R-:W-:Y:S02]  /*6410*/  FMUL.FTZ R250, R247, R246.reuse ;  /* 0x000000f6f7fa7220 */ /* 0x081fe40000410000 */
[C---:B------:R-:W-:Y:S02]  /*6420*/  FFMA.FTZ R249, R243.reuse, R246, R249 ;  /* 0x000000f6f3f97223 */ /* 0x040fe400000100f9 */
[----:B------:R-:W0:Y:S01]  /*6430*/  SHFL.UP PT, R246, R243, 0x2, RZ ;  /* 0x04400000f3f67989 */ /* 0x000e2200000e00ff */
[----:B------:R-:W-:-:S04]  /*6440*/  FFMA.FTZ R248, R243, R248, -R250 ;  /* 0x000000f8f3f87223 */ /* 0x000fc800000108fa */
[----:B------:R-:W-:Y:S01]  /*6450*/  @P3 FADD.FTZ R244, R244, R249 ;  /* 0x000000f9f4f43221 */ /* 0x000fe20000010000 */
[----:B------:R-:W2:Y:S01]  /*6460*/  SHFL.UP PT, R250, R247, 0x2, RZ ;  /* 0x04400000f7fa7989 */ /* 0x000ea200000e00ff */
[----:B------:R-:W-:-:S05]  /*6470*/  @P3 FADD.FTZ R245, R245, R248 ;  /* 0x000000f8f5f53221 */ /* 0x000fca0000010000 */
[----:B------:R-:W-:Y:S01]  /*6480*/  SHFL.UP PT, R251, R245, 0x4, RZ ;  /* 0x04800000f5fb7989 */ /* 0x000fe200000e00ff */
[----:B0-----:R-:W-:-:S04]  /*6490*/  FMUL.FTZ R249, R247, R246 ;  /* 0x000000f6f7f97220 */ /* 0x001fc80000410000 */
[-C--:B--2---:R-:W-:Y:S02]  /*64a0*/  FFMA.FTZ R249, R243, R250.reuse, R249 ;  /* 0x000000faf3f97223 */ /* 0x084fe400000100f9 */
[C---:B------:R-:W-:Y:S02]  /*64b0*/  FMUL.FTZ R248, R247.reuse, R250 ;  /* 0x000000faf7f87220 */ /* 0x040fe40000410000 */
[----:B------:R-:W0:Y:S01]  /*64c0*/  SHFL.UP PT, R250, R244, 0x4, RZ ;  /* 0x04800000f4fa7989 */ /* 0x000e2200000e00ff */
[----:B------:R-:W-:Y:S01]  /*64d0*/  FSEL R247, R247, R249, !P3 ;  /* 0x000000f9f7f77208 */ /* 0x000fe20005800000 */
[----:B------:R-:W-:Y:S01]  /*64e0*/  @P3 FFMA.FTZ R243, R243, R246, -R248 ;  /* 0x000000f6f3f33223 */ /* 0x000fe200000108f8 */
[----:B------:R-:W-:-:S03]  /*64f0*/  ISETP.GE.AND P3, PT, R115, 0x4, PT ;  /* 0x000000047300780c */ /* 0x000fc60003f66270 */
[----:B------:R-:W-:Y:S04]  /*6500*/  SHFL.UP PT, R249, R247, 0x4, RZ ;  /* 0x04800000f7f97989 */ /* 0x000fe800000e00ff */
[----:B------:R-:W2:Y:S01]  /*6510*/  SHFL.UP PT, R248, R243, 0x4, RZ ;  /* 0x04800000f3f87989 */ /* 0x000ea200000e00ff */
[----:B0-----:R-:W-:-:S04]  /*6520*/  FMUL.FTZ R246, R247, R250 ;  /* 0x000000faf7f67220 */ /* 0x001fc80000410000 */
[-C--:B------:R-:W-:Y:S02]  /*6530*/  FFMA.FTZ R246, R243, R251.reuse, -R246 ;  /* 0x000000fbf3f67223 */ /* 0x080fe400000108f6 */
[----:B------:R-:W-:Y:S02]  /*6540*/  FMUL.FTZ R251, R247, R251 ;  /* 0x000000fbf7fb7220 */ /* 0x000fe40000410000 */
[----:B------:R-:W-:Y:S02]  /*6550*/  @P3 FADD.FTZ R245, R245, R246 ;  /* 0x000000f6f5f53221 */ /* 0x000fe40000010000 */
[----:B------:R-:W-:Y:S02]  /*6560*/  FFMA.FTZ R251, R243, R250, R251 ;  /* 0x000000faf3fb7223 */ /* 0x000fe400000100fb */
[----:B--2---:R-:W-:Y:S02]  /*6570*/  FMUL.FTZ R250, R247, R248 ;  /* 0x000000f8f7fa7220 */ /* 0x004fe40000410000 */
[----:B------:R-:W-:-:S02]  /*6580*/  @P3 FADD.FTZ R244, R244, R251 ;  /* 0x000000fbf4f43221 */ /* 0x000fc40000010000 */
[-C--:B------:R-:W-:Y:S02]  /*6590*/  FFMA.FTZ R250, R243, R249.reuse, R250 ;  /* 0x000000f9f3fa7223 */ /* 0x080fe400000100fa */
[C---:B------:R-:W-:Y:S01]  /*65a0*/  FMUL.FTZ R249, R247.reuse, R249 ;  /* 0x000000f9f7f97220 */ /* 0x040fe20000410000 */
[----:B------:R-:W0:Y:S02]  /*65b0*/  SHFL.UP PT, R246, R244, 0x8, RZ ;  /* 0x05000000f4f67989 */ /* 0x000e2400000e00ff */
[----:B------:R-:W-:Y:S01]  /*65c0*/  FSEL R247, R247, R250, !P3 ;  /* 0x000000faf7f77208 */ /* 0x000fe20005800000 */
[----:B------:R-:W-:Y:S01]  /*65d0*/  @P3 FFMA.FTZ R243, R243, R248, -R249 ;  /* 0x000000f8f3f33223 */ /* 0x000fe200000108f9 */
[----:B------:R-:W2:Y:S01]  /*65e0*/  SHFL.UP PT, R250, R245, 0x8, RZ ;  /* 0x05000000f5fa7989 */ /* 0x000ea200000e00ff */
[----:B------:R-:W-:-:S03]  /*65f0*/  ISETP.GE.AND P3, PT, R115, 0x8, PT ;  /* 0x000000087300780c */ /* 0x000fc60003f66270 */
[----:B------:R-:W3:Y:S01]  /*6600*/  SHFL.UP PT, R248, R243, 0x8, RZ ;  /* 0x05000000f3f87989 */ /* 0x000ee200000e00ff */
[----:B0-----:R-:W-:-:S04]  /*6610*/  FMUL.FTZ R249, R247, R246 ;  /* 0x000000f6f7f97220 */ /* 0x001fc80000410000 */
[-C--:B--2---:R-:W-:Y:S02]  /*6620*/  FFMA.FTZ R249, R243, R250.reuse, -R249 ;  /* 0x000000faf3f97223 */ /* 0x084fe400000108f9 */
[----:B------:R-:W-:Y:S02]  /*6630*/  FMUL.FTZ R251, R247, R250 ;  /* 0x000000faf7fb7220 */ /* 0x000fe40000410000 */
[----:B------:R-:W0:Y:S01]  /*6640*/  SHFL.UP PT, R250, R247, 0x8, RZ ;  /* 0x05000000f7fa7989 */ /* 0x000e2200000e00ff */
[----:B------:R-:W-:Y:S02]  /*6650*/  @P3 FADD.FTZ R245, R245, R249 ;  /* 0x000000f9f5f53221 */ /* 0x000fe40000010000 */
[----:B------:R-:W-:Y:S02]  /*6660*/  FFMA.FTZ R251, R243, R246, R251 ;  /* 0x000000f6f3fb7223 */ /* 0x000fe400000100fb */
[----:B---3--:R-:W-:Y:S02]  /*6670*/  FMUL.FTZ R246, R247, R248 ;  /* 0x000000f8f7f67220 */ /* 0x008fe40000410000 */
[----:B------:R-:W-:-:S02]  /*6680*/  @P3 FADD.FTZ R244, R244, R251 ;  /* 0x000000fbf4f43221 */ /* 0x000fc40000010000 */
[----:B------:R-:W-:Y:S01]  /*6690*/  SHFL.UP PT, R251, R245, 0x10, RZ ;  /* 0x06000000f5fb7989 */ /* 0x000fe200000e00ff */
[-C--:B0-----:R-:W-:Y:S02]  /*66a0*/  FFMA.FTZ R246, R243, R250.reuse, R246 ;  /* 0x000000faf3f67223 */ /* 0x081fe400000100f6 */
[----:B------:R-:W-:-:S03]  /*66b0*/  FMUL.FTZ R250, R247, R250 ;  /* 0x000000faf7fa7220 */ /* 0x000fc60000410000 */
[----:B------:R-:W-:Y:S01]  /*66c0*/  FSEL R247, R247, R246, !P3 ;  /* 0x000000f6f7f77208 */ /* 0x000fe20005800000 */
[----:B------:R-:W-:Y:S01]  /*66d0*/  @P3 FFMA.FTZ R243, R243, R248, -R250 ;  /* 0x000000f8f3f33223 */ /* 0x000fe200000108fa */
[----:B------:R-:W-:Y:S01]  /*66e0*/  ISETP.GE.AND P3, PT, R115, 0x10, PT ;  /* 0x000000107300780c */ /* 0x000fe20003f66270 */
[----:B------:R-:W0:Y:S04]  /*66f0*/  SHFL.UP PT, R250, R244, 0x10, RZ ;  /* 0x06000000f4fa7989 */ /* 0x000e2800000e00ff */
[----:B------:R-:W2:Y:S04]  /*6700*/  SHFL.UP PT, R249, R243, 0x10, RZ ;  /* 0x06000000f3f97989 */ /* 0x000ea800000e00ff */
[----:B------:R-:W3:Y:S01]  /*6710*/  SHFL.UP PT, R248, R247, 0x10, RZ ;  /* 0x06000000f7f87989 */ /* 0x000ee200000e00ff */
[----:B0-----:R-:W-:-:S04]  /*6720*/  FMUL.FTZ R246, R247, R250 ;  /* 0x000000faf7f67220 */ /* 0x001fc80000410000 */
[-C--:B------:R-:W-:Y:S02]  /*6730*/  FFMA.FTZ R246, R243, R251.reuse, -R246 ;  /* 0x000000fbf3f67223 */ /* 0x080fe400000108f6 */
[----:B------:R-:W-:Y:S02]  /*6740*/  FMUL.FTZ R251, R247, R251 ;  /* 0x000000fbf7fb7220 */ /* 0x000fe40000410000 */
[----:B------:R-:W-:Y:S02]  /*6750*/  @P3 FADD.FTZ R245, R245, R246 ;  /* 0x000000f6f5f53221 */ /* 0x000fe40000010000 */
[----:B------:R-:W-:Y:S02]  /*6760*/  FFMA.FTZ R250, R243, R250, R251 ;  /* 0x000000faf3fa7223 */ /* 0x000fe400000100fb */
[----:B--2---:R-:W-:Y:S02]  /*6770*/  FMUL.FTZ R251, R247, R249 ;  /* 0x000000f9f7fb7220 */ /* 0x004fe40000410000 */
[----:B------:R-:W-:Y:S01]  /*6780*/  @P3 FADD.FTZ R244, R244, R250 ;  /* 0x000000faf4f43221 */ /* 0x000fe20000010000 */
[----:B------:R-:W-:Y:S01]  /*6790*/  SHFL.UP PT, R245, R245, 0x1, RZ ;  /* 0x04200000f5f57989 */ /* 0x000fe200000e00ff */
[----:B---3--:R-:W-:-:S02]  /*67a0*/  FFMA.FTZ R251, R243, R248, R251 ;  /* 0x000000f8f3fb7223 */ /* 0x008fc400000100fb */
[C---:B------:R-:W-:Y:S02]  /*67b0*/  FMUL.FTZ R248, R247.reuse, R248 ;  /* 0x000000f8f7f87220 */ /* 0x040fe40000410000 */
[----:B------:R-:W-:Y:S01]  /*67c0*/  SHFL.UP PT, R244, R244, 0x1, RZ ;  /* 0x04200000f4f47989 */ /* 0x000fe200000e00ff */
[----:B------:R-:W-:Y:S01]  /*67d0*/  FSEL R251, R247, R251, !P3 ;  /* 0x000000fbf7fb7208 */ /* 0x000fe20005800000 */
[----:B------:R-:W-:-:S05]  /*67e0*/  @P3 FFMA.FTZ R243, R243, R249, -R248 ;  /* 0x000000f9f3f33223 */ /* 0x000fca00000108f8 */
[----:B------:R-:W0:Y:S04]  /*67f0*/  SHFL.UP PT, R251, R251, 0x1, RZ ;  /* 0x04200000fbfb7989 */ /* 0x000e2800000e00ff */
[----:B------:R-:W2:Y:S01]  /*6800*/  SHFL.UP PT, R243, R243, 0x1, RZ ;  /* 0x04200000f3f37989 */ /* 0x000ea200000e00ff */
[CC--:B0-----:R-:W-:Y:S02]  /*6810*/  FMUL.FTZ R246, R251.reuse, R64.reuse ;  /* 0x00000040fbf67220 */ /* 0x0c1fe40000410000 */
[-C--:B------:R-:W-:Y:S02]  /*6820*/  FMUL.FTZ R251, R251, R65.reuse ;  /* 0x00000041fbfb7220 */ /* 0x080fe40000410000 */
[C---:B--2---:R-:W-:Y:S02]  /*6830*/  FFMA.FTZ R246, R243.reuse, R65, R246 ;  /* 0x00000041f3f67223 */ /* 0x044fe400000100f6 */
[----:B------:R-:W-:-:S02]  /*6840*/  FFMA.FTZ R251, R243, R64, -R251 ;  /* 0x00000040f3fb7223 */ /* 0x000fc400000108fb */
[----:B------:R-:W-:Y:S02]  /*6850*/  @P2 FADD.FTZ R65, R244, R246 ;  /* 0x000000f6f4412221 */ /* 0x000fe40000010000 */
[----:B------:R-:W-:Y:S01]  /*6860*/  @P2 FADD.FTZ R64, R245, R251 ;  /* 0x000000fbf5402221 */ /* 0x000fe20000010000 */
[----:B------:R-:W-:Y:S01]  /*6870*/  ISETP.NE.AND P2, PT, R252, 0x1f, PT ;  /* 0x0000001ffc00780c */ /* 0x000fe20003f45270 */
[CC--:B------:R-:W-:Y:S02]  /*6880*/  FMUL.FTZ R243, R67.reuse, R65.reuse ;  /* 0x0000004143f37220 */ /* 0x0c0fe40000410000 */
[-C--:B------:R-:W-:Y:S02]  /*6890*/  FMUL.FTZ R67, R67, R64.reuse ;  /* 0x0000004043437220 */ /* 0x080fe40000410000 */
[C---:B------:R-:W-:Y:S02]  /*68a0*/  FFMA.FTZ R64, R66.reuse, R64, -R243 ;  /* 0x0000004042407223 */ /* 0x040fe400000108f3 */
[----:B------:R-:W-:Y:S01]  /*68b0*/  FFMA.FTZ R66, R66, R65, R67 ;  /* 0x0000004142427223 */ /* 0x000fe20000010043 */
[----:B------:R-:W-:Y:S01]  /*68c0*/  PRMT R65, RZ, 0x5410, R241 ;  /* 0x00005410ff417816 */ /* 0x000fe200000000f1 */
[----:B------:R-:W-:Y:S01]  /*68d0*/  FMUL.FTZ R241, R19, R242 ;  /* 0x000000f213f17220 */ /* 0x000fe20000410000 */
[----:B------:R-:W-:Y:S01]  /*68e0*/  PRMT R242, RZ, 0x5410, R239 ;  /* 0x00005410fff27816 */ /* 0x000fe200000000ef */
[----:B------:R-:W-:Y:S01]  /*68f0*/  FADD.FTZ R180, R180, R64 ;  /* 0x00000040b4b47221 */ /* 0x000fe20000010000 */
[----:B------:R-:W-:Y:S01]  /*6900*/  PRMT R64, RZ, 0x5410, R131 ;  /* 0x00005410ff407816 */ /* 0x000fe20000000083 */
[----:B------:R-:W-:-:S02]  /*6910*/  FMUL.FTZ R239, R20, R65 ;  /* 0x0000004114ef7220 */ /* 0x000fc40000410000 */
[----:B------:R-:W-:Y:S02]  /*6920*/  FMUL.FTZ R242, R19, R242 ;  /* 0x000000f213f27220 */ /* 0x000fe40000410000 */
[CC--:B------:R-:W-:Y:S02]  /*6930*/  FMUL.FTZ R65, R192.reuse, R241.reuse ;  /* 0x000000f1c0417220 */ /* 0x0c0fe40000410000 */
[C---:B------:R-:W-:Y:S02]  /*6940*/  FMUL.FTZ R67, R193.reuse, R241 ;  /* 0x000000f1c1437220 */ /* 0x040fe40000410000 */
[-C--:B------:R-:W-:Y:S02]  /*6950*/  FFMA.FTZ R65, R193, R242.reuse, -R65 ;  /* 0x000000f2c1417223 */ /* 0x080fe40000010841 */
[----:B------:R-:W-:Y:S02]  /*6960*/  FFMA.FTZ R67, -R192, R242, -R67 ;  /* 0x000000f2c0437223 */ /* 0x000fe40000010943 */
[----:B------:R-:W-:-:S02]  /*6970*/  FADD.FTZ R65, R239, R65 ;  /* 0x00000041ef417221 */ /* 0x000fc40000010000 */
[----:B------:R-:W-:Y:S02]  /*6980*/  FADD.FTZ R67, -R240, R67 ;  /* 0x00000043f0437221 */ /* 0x000fe40000010100 */
[C---:B------:R-:W-:Y:S02]  /*6990*/  FMUL.FTZ R243, R194.reuse, -R65 ;  /* 0x80000041c2f37220 */ /* 0x040fe40000410000 */
[-C--:B------:R-:W-:Y:S02]  /*69a0*/  FMUL.FTZ R244, R194, -R67.reuse ;  /* 0x80000043c2f47220 */ /* 0x080fe40000410000 */
[----:B------:R-:W-:Y:S01]  /*69b0*/  FFMA.FTZ R243, R195, R67, R243 ;  /* 0x00000043c3f37223 */ /* 0x000fe200000100f3 */
[----:B------:R-:W-:Y:S01]  /*69c0*/  PRMT R67, RZ, 0x5410, R238 ;  /* 0x00005410ff437816 */ /* 0x000fe200000000ee */
        /* <DEDUP_REMOVED lines=8> */
[----:B------:R-:W-:Y:S01]  /*6a50*/  FFMA.FTZ R67, R197, R243, R67 ;  /* 0x000000f3c5437223 */ /* 0x000fe20000010043 */
[----:B------:R-:W-:Y:S01]  /*6a60*/  PRMT R243, RZ, 0x5410, R237 ;  /* 0x00005410fff37816 */ /* 0x000fe200000000ed */
[C---:B------:R-:W-:Y:S02]  /*6a70*/  FMUL.FTZ R237, R22.reuse, R235 ;  /* 0x000000eb16ed7220 */ /* 0x040fe40000410000 */
[----:B------:R-:W-:Y:S02]  /*6a80*/  FMUL.FTZ R131, R33, R64 ;  /* 0x0000004021837220 */ /* 0x000fe40000410000 */
[----:B------:R-:W-:Y:S02]  /*6a90*/  FMUL.FTZ R235, R22, R243 ;  /* 0x000000f316eb7220 */ /* 0x000fe40000410000 */
        /* <DEDUP_REMOVED lines=10> */
[----:B------:R-:W-:Y:S01]  /*6b40*/  FFMA.FTZ R67, R184, R243, R67 ;  /* 0x000000f3b8437223 */ /* 0x000fe20000010043 */
[----:B------:R-:W-:Y:S01]  /*6b50*/  PRMT R243, RZ, 0x5410, R207 ;  /* 0x00005410fff37816 */ /* 0x000fe200000000cf */
[----:B------:R-:W-:Y:S02]  /*6b60*/  FMUL.FTZ R207, R24, R206 ;  /* 0x000000ce18cf7220 */ /* 0x000fe40000410000 */
[----:B------:R-:W-:Y:S02]  /*6b70*/  FFMA.FTZ R65, R184, R65, -R244 ;  /* 0x00000041b8417223 */ /* 0x000fe400000108f4 */
[----:B------:R-:W-:-:S02]  /*6b80*/  FMUL.FTZ R206, R24, R243 ;  /* 0x000000f318ce7220 */ /* 0x000fc40000410000 */
[----:B------:R-:W-:Y:S02]  /*6b90*/  FADD.FTZ R67, -R207, R67 ;  /* 0x00000043cf437221 */ /* 0x000fe40000010100 */
[----:B------:R-:W-:Y:S02]  /*6ba0*/  FADD.FTZ R65, R206, R65 ;  /* 0x00000041ce417221 */ /* 0x000fe40000010000 */
[C---:B------:R-:W-:Y:S02]  /*6bb0*/  FMUL.FTZ R244, R158.reuse, -R67 ;  /* 0x800000439ef47220 */ /* 0x040fe40000410000 */
[-C--:B------:R-:W-:Y:S02]  /*6bc0*/  FMUL.FTZ R243, R158, -R65.reuse ;  /* 0x800000419ef37220 */ /* 0x080fe40000410000 */
[C---:B------:R-:W-:Y:S02]  /*6bd0*/  FFMA.FTZ R65, R159.reuse, R65, -R244 ;  /* 0x000000419f417223 */ /* 0x040fe400000108f4 */
[----:B------:R-:W-:Y:S01]  /*6be0*/  FFMA.FTZ R243, R159, R67, R243 ;  /* 0x000000439ff37223 */ /* 0x000fe200000100f3 */
[----:B------:R-:W-:Y:S01]  /*6bf0*/  PRMT R67, RZ, 0x5410, R205 ;  /* 0x00005410ff437816 */ /* 0x000fe200000000cd */
[----:B------:R-:W-:-:S02]  /*6c00*/  FMUL.FTZ R205, R25, R204 ;  /* 0x000000cc19cd7220 */ /* 0x000fc40000410000 */
[----:B------:R-:W-:Y:S02]  /*6c10*/  FADD.FTZ R181, R181, R66 ;  /* 0x00000042b5b57221 */ /* 0x000fe40000010000 */
[----:B------:R-:W-:Y:S02]  /*6c20*/  FMUL.FTZ R204, R25, R67 ;  /* 0x0000004319cc7220 */ /* 0x000fe40000410000 */
[----:B------:R-:W-:Y:S02]  /*6c30*/  FADD.FTZ R243, -R205, R243 ;  /* 0x000000f3cdf37221 */ /* 0x000fe40000010100 */
[----:B------:R-:W-:Y:S02]  /*6c40*/  FADD.FTZ R65, R204, R65 ;  /* 0x00000041cc417221 */ /* 0x000fe40000010000 */
[C---:B------:R-:W-:Y:S02]  /*6c50*/  FMUL.FTZ R244, R160.reuse, -R243 ;  /* 0x800000f3a0f47220 */ /* 0x040fe40000410000 */
[----:B------:R-:W-:-:S02]  /*6c60*/  FMUL.FTZ R67, R160, -R65 ;  /* 0x80000041a0437220 */ /* 0x000fc40000410000 */
[C---:B------:R-:W-:Y:S02]  /*6c70*/  FFMA.FTZ R65, R161.reuse, R65, -R244 ;  /* 0x00000041a1417223 */ /* 0x040fe400000108f4 */
[----:B------:R-:W-:Y:S01]  /*6c80*/  FFMA.FTZ R67, R161, R243, R67 ;  /* 0x000000f3a1437223 */ /* 0x000fe20000010043 */
[----:B------:R-:W-:Y:S01]  /*6c90*/  PRMT R243, RZ, 0x5410, R203 ;  /* 0x00005410fff37816 */ /* 0x000fe200000000cb */
[----:B------:R-:W-:Y:S02]  /*6ca0*/  FMUL.FTZ R203, R26, R202 ;  /* 0x000000ca1acb7220 */ /* 0x000fe40000410000 */
[----:B------:R-:W-:Y:S02]  /*6cb0*/  FMUL.FTZ R64, R132, R180 ;  /* 0x000000b484407220 */ /* 0x000fe40000410000 */
[----:B------:R-:W-:Y:S02]  /*6cc0*/  FMUL.FTZ R202, R26, R243 ;  /* 0x000000f31aca7220 */ /* 0x000fe40000410000 */
[----:B------:R-:W-:-:S02]  /*6cd0*/  FADD.FTZ R67, -R203, R67 ;  /* 0x00000043cb437221 */ /* 0x000fc40000010100 */
[----:B------:R-:W-:Y:S02]  /*6ce0*/  FADD.FTZ R65, R202, R65 ;  /* 0x00000041ca417221 */ /* 0x000fe40000010000 */
[C---:B------:R-:W-:Y:S02]  /*6cf0*/  FMUL.FTZ R244, R162.reuse, -R67 ;  /* 0x80000043a2f47220 */ /* 0x040fe40000410000 */
[-C--:B------:R-:W-:Y:S02]  /*6d00*/  FMUL.FTZ R243, R162, -R65.reuse ;  /* 0x80000041a2f37220 */ /* 0x080fe40000410000 */
[C---:B------:R-:W-:Y:S02]  /*6d10*/  FFMA.FTZ R65, R163.reuse, R65, -R244 ;  /* 0x00000041a3417223 */ /* 0x040fe400000108f4 */
[----:B------:R-:W-:Y:S01]  /*6d20*/  FFMA.FTZ R243, R163, R67, R243 ;  /* 0x00000043a3f37223 */ /* 0x000fe200000100f3 */
[----:B------:R-:W-:Y:S01]  /*6d30*/  PRMT R67, RZ, 0x5410, R201 ;  /* 0x00005410ff437816 */ /* 0x000fe200000000c9 */
[----:B------:R-:W-:-:S02]  /*6d40*/  FMUL.FTZ R201, R27, R200 ;  /* 0x000000c81bc97220 */ /* 0x000fc40000410000 */
[----:B-1----:R-:W-:Y:S02]  /*6d50*/  FMUL.FTZ R246, R192, -R118 ;  /* 0x80000076c0f67220 */ /* 0x002fe40000410000 */
        /* <DEDUP_REMOVED lines=9> */
[----:B------:R-:W-:Y:S02]  /*6df0*/  FFMA.FTZ R64, R134, R181, R64 ;  /* 0x000000b586407223 */ /* 0x000fe40000010040 */
        /* <DEDUP_REMOVED lines=9> */
[----:B------:R-:W-:Y:S02]  /*6e90*/  FFMA.FTZ R246, R193, -R119, R246 ;  /* 0x80000077c1f67223 */ /* 0x000fe400000100f6 */
        /* <DEDUP_REMOVED lines=8> */
[C---:B------:R-:W-:Y:S02]  /*6f20*/  FMUL.FTZ R170, R30.reuse, R169 ;  /* 0x000000a91eaa7220 */ /* 0x040fe40000410000 */
[----:B------:R-:W-:Y:S02]  /*6f30*/  FFMA.FTZ R233, R13, R233, R64 ;  /* 0x000000e90de97223 */ /* 0x000fe40000010040 */
[----:B------:R-:W-:Y:S02]  /*6f40*/  FMUL.FTZ R169, R30, R243 ;  /* 0x000000f31ea97220 */ /* 0x000fe40000410000 */
        /* <DEDUP_REMOVED lines=21> */
[----:B------:R-:W-:Y:S02]  /*70a0*/  FMUL.FTZ R244, R132, -R67 ;  /* 0x8000004384f47220 */ /* 0x000fe40000410000 */
[----:B------:R-:W-:Y:S02]  /*70b0*/  FMUL.FTZ R243, R192, R119 ;  /* 0x00000077c0f37220 */ /* 0x000fe40000410000 */
[----:B------:R-:W-:Y:S02]  /*70c0*/  FFMA.FTZ R244, R134, R65, -R244 ;  /* 0x0000004186f47223 */ /* 0x000fe400000108f4 */
[----:B------:R-:W-:-:S02]  /*70d0*/  FMUL.FTZ R65, R132, R181 ;  /* 0x000000b584417220 */ /* 0x000fc40000410000 */
[----:B------:R-:W-:Y:S02]  /*70e0*/  FFMA.FTZ R243, R193, R118, -R243 ;  /* 0x00000076c1f37223 */ /* 0x000fe400000108f3 */
[----:B------:R-:W-:Y:S02]  /*70f0*/  FFMA.FTZ R65, R134, R180, -R65 ;  /* 0x000000b486417223 */ /* 0x000fe40000010841 */
        /* <DEDUP_REMOVED lines=13> */
[----:B------:R-:W-:Y:S02]  /*71d0*/  FFMA.FTZ R246, R197, R246, R64 ;  /* 0x000000f6c5f67223 */ /* 0x000fe40000010040 */
        /* <DEDUP_REMOVED lines=51> */
[C---:B------:R-:W-:Y:S02]  /*7510*/  FFMA.FTZ R243, R163.reuse, R243, -R65 ;  /* 0x000000f3a3f37223 */ /* 0x040fe40000010841 */
        /* <DEDUP_REMOVED lines=58> */
[----:B------:R-:W-:Y:S02]  /*78c0*/  FMUL.FTZ R64, R194, R129 ;  /* 0x00000081c2407220 */ /* 0x000fe40000410000 */
        /* <DEDUP_REMOVED lines=14> */
[----:B------:R-:W-:Y:S02]  /*79b0*/  FFMA.FTZ R245, R134, R67, R245 ;  /* 0x0000004386f57223 */ /* 0x000fe400000100f5 */
[----:B------:R-:W-:Y:S01]  /*79c0*/  FFMA.FTZ R124, R148, R124, R64 ;  /* 0x0000007c947c7223 */ /* 0x000fe20000010040 */
[----:B------:R-:W-:Y:S01]  /*79d0*/  MOV R64, UR26 ;  /* 0x0000001a00407c02 */ /* 0x000fe20008000f00 */
[----:B------:R-:W-:Y:S02]  /*79e0*/  FFMA.FTZ R65, R193, R127, -R65 ;  /* 0x0000007fc1417223 */ /* 0x000fe40000010841 */
[----:B------:R-:W-:Y:S01]  /*79f0*/  FADD.FTZ R244, R135, R244 ;  /* 0x000000f487f47221 */ /* 0x000fe20000010000 */
[----:B------:R-:W-:Y:S01]  /*7a00*/  ISETP.GE.OR P0, PT, R64, c[0x0][0x174], P0 ;  /* 0x00005d0040007a0c */ /* 0x000fe20000706670 */
[----:B------:R-:W-:-:S02]  /*7a10*/  FADD.FTZ R245, -R133, R245 ;  /* 0x000000f585f57221 */ /* 0x000fc40000010100 */
[----:B------:R-:W-:Y:S01]  /*7a20*/  FFMA.FTZ R125, R148, R125, R65 ;  /* 0x0000007d947d7223 */ /* 0x000fe20000010041 */
[----:B------:R0:W2:Y:S04]  /*7a30*/  SHFL.DOWN PT, R64, R244, 0x1, 0x1f ;  /* 0x08201f00f4407f89 */ /* 0x0000a800000e0000 */
[----:B------:R0:W3:Y:S04]  /*7a40*/  SHFL.DOWN PT, R65, R243, 0x1, 0x1f ;  /* 0x08201f00f3417f89 */ /* 0x0000e800000e0000 */
[----:B------:R0:W4:Y:S01]  /*7a50*/  SHFL.DOWN PT, R67, R245, 0x1, 0x1f ;  /* 0x08201f00f5437f89 */ /* 0x00012200000e0000 */
[----:B------:R-:W-:Y:S05]  /*7a60*/  @!P2 BRA `(.L_x_9193) ;  /* 0x000000b00000a947 */ /* 0x000fea0003800000 */
[----:B-1--4-:R-:W-:-:S04]  /*7a70*/  FMUL.FTZ R247, R246, R67 ;  /* 0x00000043f6f77220 */ /* 0x012fc80000410000 */
[CC--:B--2---:R-:W-:Y:S02]  /*7a80*/  FFMA.FTZ R247, R243.reuse, R64.reuse, -R247 ;  /* 0x00000040f3f77223 */ /* 0x0c4fe400000108f7 */
[----:B------:R-:W-:Y:S02]  /*7a90*/  FMUL.FTZ R64, R246, R64 ;  /* 0x00000040f6407220 */ /* 0x000fe40000410000 */
[----:B0-----:R-:W-:Y:S02]  /*7aa0*/  FADD.FTZ R244, R244, R247 ;  /* 0x000000f7f4f47221 */ /* 0x001fe40000010000 */
[----:B------:R-:W-:Y:S02]  /*7ab0*/  FFMA.FTZ R64, R243, R67, R64 ;  /* 0x00000043f3407223 */ /* 0x000fe40000010040 */
[C---:B------:R-:W-:Y:S02]  /*7ac0*/  FMUL.FTZ R67, R246.reuse, R66 ;  /* 0x00000042f6437220 */ /* 0x040fe40000410000 */
[----:B---3--:R-:W-:-:S02]  /*7ad0*/  FMUL.FTZ R246, R246, R65 ;  /* 0x00000041f6f67220 */ /* 0x008fc40000410000 */
[C---:B------:R-:W-:Y:S02]  /*7ae0*/  FFMA.FTZ R67, R243.reuse, R65, -R67 ;  /* 0x00000041f3437223 */ /* 0x040fe40000010843 */
[----:B------:R-:W-:Y:S02]  /*7af0*/  FFMA.FTZ R246, R243, R66, R246 ;  /* 0x00000042f3f67223 */ /* 0x000fe400000100f6 */
[----:B------:R-:W-:Y:S01]  /*7b00*/  FADD.FTZ R245, R245, R64 ;  /* 0x00000040f5f57221 */ /* 0x000fe20000010000 */
[----:B------:R-:W-:Y:S02]  /*7b10*/  MOV R243, R67 ;  /* 0x0000004300f37202 */ /* 0x000fe40000000f00 */
.L_x_9193:
[----:B-1----:R-:W-:Y:S05]  /*7b20*/  BSYNC B0 ;  /* 0x0000000000007941 */ /* 0x002fea0003800000 */
.L_x_9192:
[----:B---3--:R-:W-:Y:S01]  /*7b30*/  HFMA2.MMA R65, -RZ, RZ, 0, 0 ;  /* 0x00000000ff417435 */ /* 0x008fe200000001ff */
[----:B------:R-:W-:Y:S01]  /*7b40*/  USHF.L.U32 UR32, UR7, 0x4, URZ ;  /* 0x0000000407207899 */ /* 0x000fe2000800063f */
[----:B--2---:R-:W-:Y:S01]  /*7b50*/  MOV R64, 0x3f800000 ;  /* 0x3f80000000407802 */ /* 0x004fe20000000f00 */
[----:B----4-:R-:W-:Y:S01]  /*7b60*/  CS2R R66, SRZ ;  /* 0x0000000000427805 */ /* 0x010fe2000001ff00 */
        /* <DEDUP_REMOVED lines=9> */
[CC--:B------:R-:W-:Y:S02]  /*7c00*/  FFMA.FTZ R251, R243.reuse, R247.reuse, -R251 ;  /* 0x000000f7f3fb7223 */ /* 0x0c0fe400000108fb */
[----:B------:R-:W-:Y:S02]  /*7c10*/  FMUL.FTZ R247, R246, R247 ;  /* 0x000000f7f6f77220 */ /* 0x000fe40000410000 */
        /* <DEDUP_REMOVED lines=8> */
.L_x_9195:
[----:B------:R-:W-:Y:S05]  /*7ca0*/  BSYNC B0 ;  /* 0x0000000000007941 */ /* 0x000fea0003800000 */
.L_x_9194:
        /* <DEDUP_REMOVED lines=8> */
[CC--:B0-----:R-:W-:Y:S02]  /*7d30*/  FFMA.FTZ R251, R243.reuse, R247.reuse, -R251 ;  /* 0x000000f7f3fb7223 */ /* 0x0c1fe400000108fb */
[----:B------:R-:W-:Y:S02]  /*7d40*/  FMUL.FTZ R247, R246, R247 ;  /* 0x000000f7f6f77220 */ /* 0x000fe40000410000 */
        /* <DEDUP_REMOVED lines=8> */
.L_x_9197:
[----:B------:R-:W-:Y:S05]  /*7dd0*/  BSYNC B0 ;  /* 0x0000000000007941 */ /* 0x000fea0003800000 */
.L_x_9196:
        /* <DEDUP_REMOVED lines=18> */
.L_x_9199:
[----:B------:R-:W-:Y:S05]  /*7f00*/  BSYNC B0 ;  /* 0x0000000000007941 */ /* 0x000fea0003800000 */
.L_x_9198:
        /* <DEDUP_REMOVED lines=18> */
.L_x_9201:
[----:B------:R-:W-:Y:S05]  /*8030*/  BSYNC B0 ;  /* 0x0000000000007941 */ /* 0x000fea0003800000 */
.L_x_9200:
[----:B-1----:R-:W1:Y:S01]  /*8040*/  SHFL.IDX PT, R248, R246, RZ, 0x1f ;  /* 0x00001ffff6f87589 */ /* 0x002e6200000e0000 */
[----:B------:R-:W-:Y:S01]  /*8050*/  ISETP.NE.AND P0, PT, R116, RZ, PT ;  /* 0x000000ff7400720c */ /* 0x000fe20003f05270 */
[----:B------:R-:W-:Y:S02]  /*8060*/  BSSY B0, `(.L_x_9202) ;  /* 0x00002c9000007945 */ /* 0x000fe40003800000 */
[----:B0-----:R-:W0:Y:S04]  /*8070*/  SHFL.IDX PT, R247, R243, RZ, 0x1f ;  /* 0x00001ffff3f77589 */ /* 0x001e2800000e0000 */
[----:B------:R-:W5:Y:S04]  /*8080*/  SHFL.IDX PT, R251, R244, RZ, 0x1f ;  /* 0x00001ffff4fb7589 */ /* 0x000f6800000e0000 */
[----:B--2---:R-:W-:Y:S04]  /*8090*/  SHFL.DOWN PT, R246, R246, 0x1, 0x1f ;  /* 0x08201f00f6f67f89 */ /* 0x004fe800000e0000 */
[----:B------:R-:W-:Y:S04]  /*80a0*/  SHFL.IDX PT, R252, R67, RZ, 0x1f ;  /* 0x00001fff43fc7589 */ /* 0x000fe800000e0000 */
[----:B------:R-:W-:Y:S01]  /*80b0*/  SHFL.DOWN PT, R243, R243, 0x1, 0x1f ;  /* 0x08201f00f3f37f89 */ /* 0x000fe200000e0000 */
[----:B-1--4-:R-:W-:-:S03]  /*80c0*/  FMUL.FTZ R250, R248, R65 ;  /* 0x00000041f8fa7220 */ /* 0x012fc60000410000 */
[----:B------:R-:W-:Y:S01]  /*80d0*/  SHFL.DOWN PT, R244, R244, 0x1, 0x1f ;  /* 0x08201f00f4f47f89 */ /* 0x000fe200000e0000 */
[CC--:B---3--:R-:W-:Y:S02]  /*80e0*/  FMUL.FTZ R249, R248.reuse, R64.reuse ;  /* 0x00000040f8f97220 */ /* 0x0c8fe40000410000 */
[C---:B0-----:R-:W-:Y:S02]  /*80f0*/  FFMA.FTZ R64, R247.reuse, R64, -R250 ;  /* 0x00000040f7407223 */ /* 0x041fe400000108fa */
[C---:B------:R-:W-:Y:S02]  /*8100*/  FMUL.FTZ R250, R248.reuse, R67 ;  /* 0x00000043f8fa7220 */ /* 0x040fe40000410000 */
[-C--:B------:R-:W-:Y:S02]  /*8110*/  FMUL.FTZ R248, R248, R66.reuse ;  /* 0x00000042f8f87220 */ /* 0x080fe40000410000 */
[C---:B------:R-:W-:Y:S02]  /*8120*/  FFMA.FTZ R65, R247.reuse, R65, R249 ;  /* 0x00000041f7417223 */ /* 0x040fe400000100f9 */
[C---:B------:R-:W-:Y:S01]  /*8130*/  FFMA.FTZ R250, R247.reuse, R66, -R250 ;  /* 0x00000042f7fa7223 */ /* 0x040fe200000108fa */
[----:B------:R5:W-:Y:S01]  /*8140*/  SHFL.IDX PT, R249, R66, RZ, 0x1f ;  /* 0x00001fff42f97589 */ /* 0x000be200000e0000 */
[----:B------:R-:W-:-:S03]  /*8150*/  FFMA.FTZ R247, R247, R67, R248 ;  /* 0x00000043f7f77223 */ /* 0x000fc600000100f8 */
[----:B------:R-:W0:Y:S04]  /*8160*/  SHFL.IDX PT, R248, R245, RZ, 0x1f ;  /* 0x00001ffff5f87589 */ /* 0x000e2800000e0000 */
[----:B------:R-:W1:Y:S01]  /*8170*/  SHFL.DOWN PT, R245, R245, 0x1, 0x1f ;  /* 0x08201f00f5f57f89 */ /* 0x000e6200000e0000 */
[----:B-----5:R-:W-:Y:S01]  /*8180*/  FADD.FTZ R66, R251, R250 ;  /* 0x000000fafb427221 */ /* 0x020fe20000010000 */
[----:B------:R-:W-:Y:S01]  /*8190*/  IADD3 R250, R116, 0x200, RZ ;  /* 0x0000020074fa7810 */ /* 0x000fe20007ffe0ff */
[----:B0-----:R-:W-:Y:S02]  /*81a0*/  FADD.FTZ R67, R248, R247 ;  /* 0x000000f7f8437221 */ /* 0x001fe40000010000 */
[----:B------:R-:W-:-:S03]  /*81b0*/  FMUL.FTZ R248, R32, R232 ;  /* 0x000000e820f87220 */ /* 0x000fc60000410000 */
[----:B------:R0:W-:Y:S02]  /*81c0*/  @!P0 STS.128 [UR32+0x46d0], R64 ;  /* 0x0046d040ff008988 */ /* 0x0001e40008000c20 */
[CC--:B0-----:R-:W-:Y:S02]  /*81d0*/  @P1 FMUL.FTZ R64, R246.reuse, R249.reuse ;  /* 0x000000f9f6401220 */ /* 0x0c1fe40000410000 */
[-C--:B------:R-:W-:Y:S02]  /*81e0*/  @P1 FMUL.FTZ R246, R246, R252.reuse ;  /* 0x000000fcf6f61220 */ /* 0x080fe40000410000 */
[C---:B------:R-:W-:Y:S02]  /*81f0*/  @P1 FFMA.FTZ R64, R243.reuse, R252, R64 ;  /* 0x000000fcf3401223 */ /* 0x040fe40000010040 */
[----:B------:R-:W-:Y:S02]  /*8200*/  @P1 FFMA.FTZ R246, R243, R249, -R246 ;  /* 0x000000f9f3f61223 */ /* 0x000fe400000108f6 */
[----:B-1----:R-:W-:-:S02]  /*8210*/  @P1 FADD.FTZ R252, R245, R64 ;  /* 0x00000040f5fc1221 */ /* 0x002fc40000010000 */
[----:B------:R-:W-:Y:S02]  /*8220*/  @P1 FADD.FTZ R249, R244, R246 ;  /* 0x000000f6f4f91221 */ /* 0x000fe40000010000 */
[CC--:B------:R-:W-:Y:S02]  /*8230*/  FMUL.FTZ R243, R252.reuse, -R119.reuse ;  /* 0x80000077fcf37220 */ /* 0x0c0fe40000410000 */
[C---:B------:R-:W-:Y:S02]  /*8240*/  FMUL.FTZ R119, R249.reuse, -R119 ;  /* 0x80000077f9777220 */ /* 0x040fe40000410000 */
[-C--:B------:R-:W-:Y:S02]  /*8250*/  FFMA.FTZ R243, R249, R118.reuse, -R243 ;  /* 0x00000076f9f37223 */ /* 0x080fe400000108f3 */
        /* <DEDUP_REMOVED lines=13> */
[----:B------:R-:W-:-:S02]  /*8330*/  FMUL.FTZ R65, R35, R148 ;  /* 0x0000009423417220 */ /* 0x000fc40000410000 */
[----:B------:R-:W-:Y:S02]  /*8340*/  FADD.FTZ R238, -R238, R195 ;  /* 0x000000c3eeee7221 */ /* 0x000fe40000010100 */
[----:B------:R-:W-:Y:S02]  /*8350*/  FMUL.FTZ R66, R186, R241 ;  /* 0x000000f1ba427220 */ /* 0x000fe40000410000 */
[----:B------:R-:W-:Y:S02]  /*8360*/  FADD.FTZ R210, R210, R119 ;  /* 0x00000077d2d27221 */ /* 0x000fe40000010000 */
[----:B------:R-:W-:Y:S02]  /*8370*/  FMUL.FTZ R119, R196, -R238 ;  /* 0x800000eec4777220 */ /* 0x000fe40000410000 */
[----:B------:R-:W-:Y:S02]  /*8380*/  FMUL.FTZ R118, R36, R171 ;  /* 0x000000ab24767220 */ /* 0x000fe40000410000 */
[----:B------:R-:W-:-:S02]  /*8390*/  FFMA.FTZ R64, R186, -R65, R124 ;  /* 0x80000041ba407223 */ /* 0x000fc4000001007c */
[C---:B------:R-:W-:Y:S02]  /*83a0*/  FFMA.FTZ R65, R187.reuse, -R65, R125 ;  /* 0x80000041bb417223 */ /* 0x040fe4000001007d */
[----:B------:R-:W-:Y:S02]  /*83b0*/  FFMA.FTZ R66, R187, R242, R66 ;  /* 0x000000f2bb427223 */ /* 0x000fe40000010042 */
[C---:B------:R-:W-:Y:S02]  /*83c0*/  FMUL.FTZ R186, R188.reuse, R67 ;  /* 0x00000043bcba7220 */ /* 0x040fe40000410000 */
[----:B------:R-:W-:Y:S02]  /*83d0*/  FFMA.FTZ R194, R197, R210, -R119 ;  /* 0x000000d2c5c27223 */ /* 0x000fe40000010877 */
[----:B------:R-:W-:Y:S02]  /*83e0*/  FMUL.FTZ R187, R37, R172 ;  /* 0x000000ac25bb7220 */ /* 0x000fe40000410000 */
[----:B------:R-:W-:-:S02]  /*83f0*/  FFMA.FTZ R188, R188, -R118, R126 ;  /* 0x80000076bcbc7223 */ /* 0x000fc4000001007e */
[C---:B------:R-:W-:Y:S02]  /*8400*/  FMUL.FTZ R119, R190.reuse, R238 ;  /* 0x000000eebe777220 */ /* 0x040fe40000410000 */
[C---:B------:R-:W-:Y:S02]  /*8410*/  FFMA.FTZ R118, R189.reuse, -R118, R127 ;  /* 0x80000076bd767223 */ /* 0x040fe4000001007f */
[----:B------:R-:W-:Y:S02]  /*8420*/  FFMA.FTZ R189, R189, R239, R186 ;  /* 0x000000efbdbd7223 */ /* 0x000fe400000100ba */
[-C--:B------:R-:W-:Y:S02]  /*8430*/  FFMA.FTZ R186, R190, -R187.reuse, R128 ;  /* 0x800000bbbeba7223 */ /* 0x080fe40000010080 */
[C---:B------:R-:W-:Y:S02]  /*8440*/  FFMA.FTZ R187, R191.reuse, -R187, R129 ;  /* 0x800000bbbfbb7223 */ /* 0x040fe40000010081 */
[----:B------:R-:W-:-:S02]  /*8450*/  FFMA.FTZ R190, R191, R210, R119 ;  /* 0x000000d2bfbe7223 */ /* 0x000fc40000010077 */
[----:B------:R-:W-:Y:S02]  /*8460*/  FMUL.FTZ R191, R210, UR35 ;  /* 0x00000023d2bf7c20 */ /* 0x000fe40008410000 */
[----:B------:R-:W-:Y:S02]  /*8470*/  FMUL.FTZ R192, R196, -R210 ;  /* 0x800000d2c4c07220 */ /* 0x000fe40000410000 */
[C---:B------:R-:W-:Y:S02]  /*8480*/  FFMA.FTZ R193, R238.reuse, UR34, -R191 ;  /* 0x00000022eec17c23 */ /* 0x040fe400080108bf */
[----:B------:R-:W-:Y:S02]  /*8490*/  FMUL.FTZ R191, R238, UR35 ;  /* 0x00000023eebf7c20 */ /* 0x000fe40008410000 */
[----:B------:R-:W-:Y:S01]  /*84a0*/  FADD.FTZ R119, R235, R194 ;  /* 0x000000c2eb777221 */ /* 0x000fe20000010000 */
[----:B------:R-:W-:Y:S01]  /*84b0*/  SHF.L.U32 R235, R116, 0x5, RZ ;  /* 0x0000000574eb7819 */ /* 0x000fe200000006ff */
[----:B------:R-:W-:-:S02]  /*84c0*/  FFMA.FTZ R192, R197, R238, R192 ;  /* 0x000000eec5c07223 */ /* 0x000fc400000100c0 */
[----:B------:R-:W-:Y:S01]  /*84d0*/  FFMA.FTZ R194, R210, UR34, R191 ;  /* 0x00000022d2c27c23 */ /* 0x000fe200080100bf */
[----:B------:R-:W-:Y:S01]  /*84e0*/  LEA.HI.SX32 R235, R235, R235, 0x1b ;  /* 0x000000ebebeb7211 */ /* 0x000fe200078fdaff */
[----:B------:R-:W-:Y:S02]  /*84f0*/  FMUL.FTZ R193, R186, R193 ;  /* 0x000000c1bac17220 */ /* 0x000fe40000410000 */
[C---:B------:R-:W-:Y:S02]  /*8500*/  FMUL.FTZ R191, R37.reuse, R238 ;  /* 0x000000ee25bf7220 */ /* 0x040fe40000410000 */
[----:B------:R-:W-:Y:S02]  /*8510*/  FMUL.FTZ R195, R37, R210 ;  /* 0x000000d225c37220 */ /* 0x000fe40000410000 */
[----:B------:R-:W-:Y:S02]  /*8520*/  FADD.FTZ R237, -R237, R192 ;  /* 0x000000c0eded7221 */ /* 0x000fe40000010100 */
[----:B------:R-:W-:-:S02]  /*8530*/  FFMA.FTZ R193, R187, R194, R193 ;  /* 0x000000c2bbc17223 */ /* 0x000fc400000100c1 */
[C---:B------:R-:W-:Y:S02]  /*8540*/  FMUL.FTZ R192, R186.reuse, R191 ;  /* 0x000000bfbac07220 */ /* 0x040fe40000410000 */
[-C--:B------:R-:W-:Y:S02]  /*8550*/  FMUL.FTZ R194, R186, R195.reuse ;  /* 0x000000c3bac27220 */ /* 0x080fe40000410000 */
[C---:B------:R-:W-:Y:S02]  /*8560*/  FFMA.FTZ R186, R187.reuse, R195, R192 ;  /* 0x000000c3bbba7223 */ /* 0x040fe400000100c0 */
[----:B------:R-:W-:Y:S02]  /*8570*/  FFMA.FTZ R187, R187, R191, -R194 ;  /* 0x000000bfbbbb7223 */ /* 0x000fe400000108c2 */
[----:B------:R-:W-:Y:S02]  /*8580*/  FMUL.FTZ R192, R178, -R237 ;  /* 0x800000edb2c07220 */ /* 0x000fe40000410000 */
[----:B------:R-:W-:-:S02]  /*8590*/  FMUL.FTZ R194, R172, R195 ;  /* 0x000000c3acc27220 */ /* 0x000fc40000410000 */
[C---:B------:R-:W-:Y:S02]  /*85a0*/  FMUL.FTZ R196, R172.reuse, R191 ;  /* 0x000000bfacc47220 */ /* 0x040fe40000410000 */
[-C--:B------:R-:W-:Y:S01]  /*85b0*/  FFMA.FTZ R193, R172, R190.reuse, R193 ;  /* 0x000000beacc17223 */ /* 0x080fe200000100c1 */
[----:B------:R-:W-:Y:S01]  /*85c0*/  STS [R235.X4+0x10e8], R194 ;  /* 0x0010e8c2eb007388 */ /* 0x000fe20000004800 */
[----:B------:R-:W-:Y:S02]  /*85d0*/  FFMA.FTZ R53, R37, R190, R53 ;  /* 0x000000be25357223 */ /* 0x000fe40000010035 */
[----:B------:R-:W-:Y:S01]  /*85e0*/  FMUL.FTZ R178, R178, -R119 ;  /* 0x80000077b2b27220 */ /* 0x000fe20000410000 */
[----:B------:R0:W-:Y:S01]  /*85f0*/  STS [R235.X4+0x10ec], R196 ;  /* 0x0010ecc4eb007388 */ /* 0x0001e20000004800 */
[----:B------:R-:W-:Y:S02]  /*8600*/  FMUL.FTZ R190, R38, R173 ;  /* 0x000000ad26be7220 */ /* 0x000fe40000410000 */
[----:B------:R-:W-:-:S02]  /*8610*/  FMUL.FTZ R172, R174, R237 ;  /* 0x000000edaeac7220 */ /* 0x000fc40000410000 */
[----:B------:R-:W-:Y:S02]  /*8620*/  FFMA.FTZ R195, R179, R237, R178 ;  /* 0x000000edb3c37223 */ /* 0x000fe400000100b2 */
[----:B------:R-:W-:Y:S02]  /*8630*/  FFMA.FTZ R178, R174, -R190, R211 ;  /* 0x800000beaeb27223 */ /* 0x000fe400000100d3 */
[-C--:B------:R-:W-:Y:S02]  /*8640*/  FFMA.FTZ R191, R175, R119.reuse, R172 ;  /* 0x00000077afbf7223 */ /* 0x080fe400000100ac */
[----:B------:R-:W-:Y:S02]  /*8650*/  FMUL.FTZ R174, R239, UR35 ;  /* 0x00000023efae7c20 */ /* 0x000fe40008410000 */
[----:B------:R-:W-:Y:S02]  /*8660*/  FMUL.FTZ R172, R67, UR35 ;  /* 0x0000002343ac7c20 */ /* 0x000fe40008410000 */
[----:B------:R-:W-:-:S02]  /*8670*/  FFMA.FTZ R192, R179, R119, -R192 ;  /* 0x00000077b3c07223 */ /* 0x000fc400000108c0 */
[----:B------:R-:W-:Y:S02]  /*8680*/  FFMA.FTZ R179, R175, -R190, R212 ;  /* 0x800000beafb37223 */ /* 0x000fe400000100d4 */
[----:B------:R-:W-:Y:S02]  /*8690*/  FFMA.FTZ R197, R67, UR34, -R174 ;  /* 0x0000002243c57c23 */ /* 0x000fe400080108ae */
[----:B------:R-:W-:Y:S02]  /*86a0*/  FFMA.FTZ R175, R239, UR34, R172 ;  /* 0x00000022efaf7c23 */ /* 0x000fe400080100ac */
[C---:B------:R-:W-:Y:S02]  /*86b0*/  FMUL.FTZ R239, R36.reuse, R239 ;  /* 0x000000ef24ef7220 */ /* 0x040fe40000410000 */
[----:B------:R-:W-:Y:S02]  /*86c0*/  FMUL.FTZ R67, R36, R67 ;  /* 0x0000004324437220 */ /* 0x000fe40000410000 */
[----:B------:R-:W-:Y:S01]  /*86d0*/  FMUL.FTZ R190, R188, R197 ;  /* 0x000000c5bcbe7220 */ /* 0x000fe20000410000 */
[----:B------:R-:W-:Y:S01]  /*86e0*/  IADD3 R197, R116, 0x300, RZ ;  /* 0x0000030074c57810 */ /* 0x000fe20007ffe0ff */
[----:B------:R-:W-:-:S02]  /*86f0*/  FMUL.FTZ R174, R188, R67 ;  /* 0x00000043bcae7220 */ /* 0x000fc40000410000 */
[----:B------:R-:W-:Y:S02]  /*8700*/  FMUL.FTZ R172, R188, R239 ;  /* 0x000000efbcac7220 */ /* 0x000fe40000410000 */
[C---:B------:R-:W-:Y:S02]  /*8710*/  FFMA.FTZ R190, R118.reuse, R175, R190 ;  /* 0x000000af76be7223 */ /* 0x040fe400000100be */
[C---:B------:R-:W-:Y:S02]  /*8720*/  FFMA.FTZ R174, R118.reuse, R239, R174 ;  /* 0x000000ef76ae7223 */ /* 0x040fe400000100ae */
[-C--:B------:R-:W-:Y:S02]  /*8730*/  FFMA.FTZ R172, R118, R67.reuse, -R172 ;  /* 0x0000004376ac7223 */ /* 0x080fe400000108ac */
[----:B------:R-:W-:Y:S01]  /*8740*/  FADD.FTZ R118, R209, R192 ;  /* 0x000000c0d1767221 */ /* 0x000fe20000010000 */
[----:B------:R-:W-:Y:S01]  /*8750*/  IADD3 R209, R116, 0x3c0, RZ ;  /* 0x000003c074d17810 */ /* 0x000fe20007ffe0ff */
[----:B0-----:R-:W-:-:S02]  /*8760*/  FMUL.FTZ R196, R171, R67 ;  /* 0x00000043abc47220 */ /* 0x001fc40000410000 */
[----:B------:R-:W-:Y:S02]  /*8770*/  FMUL.FTZ R192, R119, UR35 ;  /* 0x0000002377c07c20 */ /* 0x000fe40008410000 */
[----:B------:R-:W-:Y:S01]  /*8780*/  FMUL.FTZ R194, R171, R239 ;  /* 0x000000efabc27220 */ /* 0x000fe20000410000 */
[----:B------:R0:W-:Y:S01]  /*8790*/  STS [R235.X4+0x10f4], R196 ;  /* 0x0010f4c4eb007388 */ /* 0x0001e20000004800 */
[----:B------:R-:W-:Y:S02]  /*87a0*/  FFMA.FTZ R175, R237, UR34, -R192 ;  /* 0x00000022edaf7c23 */ /* 0x000fe400080108c0 */
[----:B------:R-:W-:Y:S01]  /*87b0*/  FMUL.FTZ R192, R38, R237 ;  /* 0x000000ed26c07220 */ /* 0x000fe20000410000 */
[----:B------:R1:W-:Y:S01]  /*87c0*/  STS [R235.X4+0x10f0], R194 ;  /* 0x0010f0c2eb007388 */ /* 0x0003e20000004800 */
[----:B------:R-:W-:Y:S02]  /*87d0*/  FADD.FTZ R208, -R208, R195 ;  /* 0x000000c3d0d07221 */ /* 0x000fe40000010100 */
[----:B------:R-:W-:-:S02]  /*87e0*/  FADD.FTZ R84, R193, R84 ;  /* 0x00000054c1547221 */ /* 0x000fc40000010000 */
[----:B------:R-:W-:Y:S02]  /*87f0*/  FMUL.FTZ R195, R178, R192 ;  /* 0x000000c0b2c37220 */ /* 0x000fe40000410000 */
[----:B0-----:R-:W-:Y:S02]  /*8800*/  FMUL.FTZ R196, R38, R119 ;  /* 0x0000007726c47220 */ /* 0x001fe40000410000 */
[----:B------:R-:W-:Y:S02]  /*8810*/  FMUL.FTZ R193, R178, R175 ;  /* 0x000000afb2c17220 */ /* 0x000fe40000410000 */
[----:B-1----:R-:W-:Y:S01]  /*8820*/  FMUL.FTZ R194, R237, UR35 ;  /* 0x00000023edc27c20 */ /* 0x002fe20008410000 */
[----:B------:R-:W-:Y:S01]  /*8830*/  IADD3 R237, R116, 0x3e0, RZ ;  /* 0x000003e074ed7810 */ /* 0x000fe20007ffe0ff */
[----:B------:R-:W-:Y:S02]  /*8840*/  FMUL.FTZ R210, R242, UR35 ;  /* 0x00000023f2d27c20 */ /* 0x000fe40008410000 */
[----:B------:R-:W-:-:S02]  /*8850*/  FMUL.FTZ R178, R178, R196 ;  /* 0x000000c4b2b27220 */ /* 0x000fc40000410000 */
[----:B------:R-:W-:Y:S02]  /*8860*/  FFMA.FTZ R194, R119, UR34, R194 ;  /* 0x0000002277c27c23 */ /* 0x000fe400080100c2 */
[----:B------:R-:W-:Y:S02]  /*8870*/  FFMA.FTZ R119, R241, UR34, -R210 ;  /* 0x00000022f1777c23 */ /* 0x000fe400080108d2 */
[-C--:B------:R-:W-:Y:S02]  /*8880*/  FFMA.FTZ R178, R179, R192.reuse, -R178 ;  /* 0x000000c0b3b27223 */ /* 0x080fe400000108b2 */
[----:B------:R-:W-:Y:S02]  /*8890*/  FMUL.FTZ R192, R173, R192 ;  /* 0x000000c0adc07220 */ /* 0x000fe40000410000 */
[----:B------:R-:W-:Y:S02]  /*88a0*/  FFMA.FTZ R210, R171, R189, R190 ;  /* 0x000000bdabd27223 */ /* 0x000fe400000100be */
[----:B------:R-:W-:Y:S01]  /*88b0*/  FFMA.FTZ R194, R179, R194, R193 ;  /* 0x000000c2b3c27223 */ /* 0x000fe200000100c1 */
[----:B------:R0:W-:Y:S01]  /*88c0*/  STS [R235.X4+0x10e4], R192 ;  /* 0x0010e4c0eb007388 */ /* 0x0001e20000004800 */
[----:B------:R-:W-:Y:S01]  /*88d0*/  FMUL.FTZ R171, R183, -R208 ;  /* 0x800000d0b7ab7220 */ /* 0x000fe20000410000 */
[C---:B------:R-:W-:Y:S01]  /*88e0*/  IADD3 R193, R116.reuse, 0x2c0, RZ ;  /* 0x000002c074c17810 */ /* 0x040fe20007ffe0ff */
[----:B------:R-:W-:Y:S01]  /*88f0*/  FFMA.FTZ R175, R179, R196, R195 ;  /* 0x000000c4b3af7223 */ /* 0x000fe200000100c3 */
[----:B------:R-:W-:Y:S01]  /*8900*/  IADD3 R195, R116, 0x2e0, RZ ;  /* 0x000002e074c37810 */ /* 0x000fe20007ffe0ff */
[----:B------:R-:W-:-:S02]  /*8910*/  FMUL.FTZ R183, R183, -R118 ;  /* 0x80000076b7b77220 */ /* 0x000fc40000410000 */
[----:B------:R-:W-:Y:S02]  /*8920*/  FMUL.FTZ R67, R241, UR35 ;  /* 0x00000023f1437c20 */ /* 0x000fe40008410000 */
[----:B------:R-:W-:Y:S02]  /*8930*/  FMUL.FTZ R179, R176, R208 ;  /* 0x000000d0b0b37220 */ /* 0x000fe40000410000 */
[C---:B------:R-:W-:Y:S02]  /*8940*/  FMUL.FTZ R196, R173.reuse, R196 ;  /* 0x000000c4adc47220 */ /* 0x040fe40000410000 */
[----:B------:R-:W-:Y:S02]  /*8950*/  FFMA.FTZ R52, R36, R189, R52 ;  /* 0x000000bd24347223 */ /* 0x000fe40000010034 */
[----:B------:R-:W-:Y:S01]  /*8960*/  FFMA.FTZ R190, R173, R191, R194 ;  /* 0x000000bfadbe7223 */ /* 0x000fe200000100c2 */
[----:B------:R1:W-:Y:S01]  /*8970*/  STS [R235.X4+0x10e0], R196 ;  /* 0x0010e0c4eb007388 */ /* 0x0003e20000004800 */
[----:B------:R-:W-:-:S02]  /*8980*/  FMUL.FTZ R189, R39, R149 ;  /* 0x0000009527bd7220 */ /* 0x000fc40000410000 */
[C---:B------:R-:W-:Y:S02]  /*8990*/  FFMA.FTZ R173, R184.reuse, R118, -R171 ;  /* 0x00000076b8ad7223 */ /* 0x040fe400000108ab */
[----:B0-----:R-:W-:Y:S02]  /*89a0*/  FFMA.FTZ R192, R184, R208, R183 ;  /* 0x000000d0b8c07223 */ /* 0x001fe400000100b7 */
[----:B------:R-:W-:Y:S02]  /*89b0*/  FFMA.FTZ R188, R242, UR34, R67 ;  /* 0x00000022f2bc7c23 */ /* 0x000fe40008010043 */
[----:B------:R-:W-:Y:S02]  /*89c0*/  FFMA.FTZ R184, R177, R118, R179 ;  /* 0x00000076b1b87223 */ /* 0x000fe400000100b3 */
[----:B------:R-:W-:Y:S02]  /*89d0*/  FMUL.FTZ R119, R64, R119 ;  /* 0x0000007740777220 */ /* 0x000fe40000410000 */
[----:B------:R-:W-:-:S02]  /*89e0*/  FMUL.FTZ R179, R118, UR35 ;  /* 0x0000002376b37c20 */ /* 0x000fc40008410000 */
[----:B------:R-:W-:Y:S02]  /*89f0*/  FMUL.FTZ R241, R35, R241 ;  /* 0x000000f123f17220 */ /* 0x000fe40000410000 */
[-C--:B------:R-:W-:Y:S02]  /*8a00*/  FFMA.FTZ R171, R176, -R189.reuse, R213 ;  /* 0x800000bdb0ab7223 */ /* 0x080fe400000100d5 */
[----:B------:R-:W-:Y:S01]  /*8a10*/  FFMA.FTZ R176, R177, -R189, R214 ;  /* 0x800000bdb1b07223 */ /* 0x000fe200000100d6 */
[----:B------:R-:W-:Y:S01]  /*8a20*/  IADD3 R189, R116, 0x280, RZ ;  /* 0x0000028074bd7810 */ /* 0x000fe20007ffe0ff */
[----:B------:R-:W-:Y:S02]  /*8a30*/  FFMA.FTZ R119, R65, R188, R119 ;  /* 0x000000bc41777223 */ /* 0x000fe40000010077 */
[C---:B------:R-:W-:Y:S02]  /*8a40*/  FMUL.FTZ R177, R208.reuse, UR35 ;  /* 0x00000023d0b17c20 */ /* 0x040fe40008410000 */
[----:B------:R-:W-:-:S02]  /*8a50*/  FFMA.FTZ R188, R208, UR34, -R179 ;  /* 0x00000022d0bc7c23 */ /* 0x000fc400080108b3 */
[----:B------:R-:W-:Y:S02]  /*8a60*/  FMUL.FTZ R67, R35, R242 ;  /* 0x000000f223437220 */ /* 0x000fe40000410000 */
[----:B------:R-:W-:Y:S02]  /*8a70*/  FMUL.FTZ R194, R64, R241 ;  /* 0x000000f140c27220 */ /* 0x000fe40000410000 */
[----:B------:R-:W-:Y:S02]  /*8a80*/  FMUL.FTZ R208, R39, R208 ;  /* 0x000000d027d07220 */ /* 0x000fe40000410000 */
[----:B------:R-:W-:Y:S02]  /*8a90*/  FFMA.FTZ R177, R118, UR34, R177 ;  /* 0x0000002276b17c23 */ /* 0x000fe400080100b1 */
[----:B------:R-:W-:Y:S02]  /*8aa0*/  FADD.FTZ R207, -R207, R192 ;  /* 0x000000c0cfcf7221 */ /* 0x000fe40000010100 */
[----:B------:R-:W-:-:S02]  /*8ab0*/  FMUL.FTZ R188, R171, R188 ;  /* 0x000000bcabbc7220 */ /* 0x000fc40000410000 */
[-C--:B-1----:R-:W-:Y:S02]  /*8ac0*/  FMUL.FTZ R196, R64, R67.reuse ;  /* 0x0000004340c47220 */ /* 0x082fe40000410000 */
[-C--:B------:R-:W-:Y:S02]  /*8ad0*/  FMUL.FTZ R238, R148, R67.reuse ;  /* 0x0000004394ee7220 */ /* 0x080fe40000410000 */
[----:B------:R-:W-:Y:S02]  /*8ae0*/  FFMA.FTZ R64, R65, R67, R194 ;  /* 0x0000004341407223 */ /* 0x000fe400000100c2 */
[----:B------:R-:W-:Y:S01]  /*8af0*/  FADD.FTZ R67, R206, R173 ;  /* 0x000000adce437221 */ /* 0x000fe20000010000 */
[----:B------:R0:W-:Y:S01]  /*8b00*/  STS [R235.X4+0x10f8], R238 ;  /* 0x0010f8eeeb007388 */ /* 0x0001e20000004800 */
[-C--:B------:R-:W-:Y:S02]  /*8b10*/  FFMA.FTZ R51, R35, R66.reuse, R51 ;  /* 0x0000004223337223 */ /* 0x080fe40000010033 */
[----:B------:R-:W-:-:S02]  /*8b20*/  FFMA.FTZ R179, R148, R66, R119 ;  /* 0x0000004294b37223 */ /* 0x000fc40000010077 */
[----:B------:R-:W-:Y:S02]  /*8b30*/  FMUL.FTZ R240, R148, R241 ;  /* 0x000000f194f07220 */ /* 0x000fe40000410000 */
[----:B------:R-:W-:Y:S02]  /*8b40*/  FMUL.FTZ R118, R39, R118 ;  /* 0x0000007627767220 */ /* 0x000fe40000410000 */
[----:B------:R-:W-:Y:S01]  /*8b50*/  FMUL.FTZ R173, R171, R208 ;  /* 0x000000d0abad7220 */ /* 0x000fe20000410000 */
[----:B------:R-:W-:Y:S01]  /*8b60*/  STS [R235.X4+0x10fc], R240 ;  /* 0x0010fcf0eb007388 */ /* 0x000fe20000004800 */
[----:B------:R-:W-:Y:S01]  /*8b70*/  FFMA.FTZ R177, R176, R177, R188 ;  /* 0x000000b1b0b17223 */ /* 0x000fe200000100bc */
[----:B0-----:R-:W-:Y:S01]  /*8b80*/  LEA.HI.SX32 R238, R116, R116, 0x1b ;  /* 0x0000007474ee7211 */ /* 0x001fe200078fdaff */
[----:B------:R-:W-:Y:S02]  /*8b90*/  FMUL.FTZ R66, R158, -R207 ;  /* 0x800000cf9e427220 */ /* 0x000fe40000410000 */
[----:B------:R-:W-:-:S02]  /*8ba0*/  FMUL.FTZ R148, R40, R150 ;  /* 0x0000009628947220 */ /* 0x000fc40000410000 */
[-C--:B------:R-:W-:Y:S02]  /*8bb0*/  FMUL.FTZ R171, R171, R118.reuse ;  /* 0x00000076abab7220 */ /* 0x080fe40000410000 */
[C---:B------:R-:W-:Y:S02]  /*8bc0*/  FMUL.FTZ R192, R149.reuse, R118 ;  /* 0x0000007695c07220 */ /* 0x040fe40000410000 */
[C---:B------:R-:W-:Y:S02]  /*8bd0*/  FMUL.FTZ R194, R149.reuse, R208 ;  /* 0x000000d095c27220 */ /* 0x040fe40000410000 */
[----:B------:R-:W-:Y:S01]  /*8be0*/  FFMA.FTZ R173, R176, R118, R173 ;  /* 0x00000076b0ad7223 */ /* 0x000fe200000100ad */
[----:B------:R-:W-:Y:S01]  /*8bf0*/  STS [R235.X4+0x10d8], R192 ;  /* 0x0010d8c0eb007388 */ /* 0x000fe20000004800 */
[----:B------:R-:W-:Y:S02]  /*8c00*/  FFMA.FTZ R177, R149, R184, R177 ;  /* 0x000000b895b17223 */ /* 0x000fe400000100b1 */
[----:B------:R-:W-:Y:S01]  /*8c10*/  FFMA.FTZ R119, R159, R67, -R66 ;  /* 0x000000439f777223 */ /* 0x000fe20000010842 */
[----:B------:R-:W-:Y:S01]  /*8c20*/  STS [R235.X4+0x10dc], R194 ;  /* 0x0010dcc2eb007388 */ /* 0x000fe20000004800 */
[----:B------:R-:W-:-:S02]  /*8c30*/  FMUL.FTZ R118, R151, R207 ;  /* 0x000000cf97767220 */ /* 0x000fc40000410000 */
[-C--:B------:R-:W-:Y:S02]  /*8c40*/  FFMA.FTZ R149, R151, -R148.reuse, R215 ;  /* 0x8000009497957223 */ /* 0x080fe400000100d7 */
[----:B------:R-:W-:Y:S02]  /*8c50*/  FFMA.FTZ R66, R152, -R148, R216 ;  /* 0x8000009498427223 */ /* 0x000fe400000100d8 */
[-C--:B------:R-:W-:Y:S02]  /*8c60*/  FMUL.FTZ R158, R158, -R67.reuse ;  /* 0x800000439e9e7220 */ /* 0x080fe40000410000 */
[----:B------:R-:W-:Y:S02]  /*8c70*/  FMUL.FTZ R148, R67, UR35 ;  /* 0x0000002343947c20 */ /* 0x000fe40008410000 */
[----:B------:R-:W-:Y:S02]  /*8c80*/  FFMA.FTZ R151, R152, R67, R118 ;  /* 0x0000004398977223 */ /* 0x000fe40000010076 */
[----:B------:R-:W-:-:S02]  /*8c90*/  FFMA.FTZ R158, R159, R207, R158 ;  /* 0x000000cf9f9e7223 */ /* 0x000fc4000001009e */
[C---:B------:R-:W-:Y:S02]  /*8ca0*/  FMUL.FTZ R118, R207.reuse, UR35 ;  /* 0x00000023cf767c20 */ /* 0x040fe40008410000 */
[----:B------:R-:W-:Y:S02]  /*8cb0*/  FFMA.FTZ R148, R207, UR34, -R148 ;  /* 0x00000022cf947c23 */ /* 0x000fe40008010894 */
[C---:B------:R-:W-:Y:S02]  /*8cc0*/  FMUL.FTZ R207, R40.reuse, R207 ;  /* 0x000000cf28cf7220 */ /* 0x040fe40000410000 */
[----:B------:R-:W-:Y:S02]  /*8cd0*/  FMUL.FTZ R159, R40, R67 ;  /* 0x00000043289f7220 */ /* 0x000fe40000410000 */
[----:B------:R-:W-:Y:S02]  /*8ce0*/  FADD.FTZ R204, R204, R119 ;  /* 0x00000077cccc7221 */ /* 0x000fe40000010000 */
[----:B------:R-:W-:-:S02]  /*8cf0*/  FFMA.FTZ R119, R67, UR34, R118 ;  /* 0x0000002243777c23 */ /* 0x000fc40008010076 */
[C---:B------:R-:W-:Y:S02]  /*8d00*/  FMUL.FTZ R118, R149.reuse, R207 ;  /* 0x000000cf95767220 */ /* 0x040fe40000410000 */
[C---:B------:R-:W-:Y:S02]  /*8d10*/  FMUL.FTZ R67, R149.reuse, R148 ;  /* 0x0000009495437220 */ /* 0x040fe40000410000 */
[-C--:B------:R-:W-:Y:S02]  /*8d20*/  FMUL.FTZ R149, R149, R159.reuse ;  /* 0x0000009f95957220 */ /* 0x080fe40000410000 */
[----:B------:R-:W-:Y:S02]  /*8d30*/  FADD.FTZ R205, -R205, R158 ;  /* 0x0000009ecdcd7221 */ /* 0x000fe40000010100 */
[C---:B------:R-:W-:Y:S02]  /*8d40*/  FFMA.FTZ R148, R66.reuse, R159, R118 ;  /* 0x0000009f42947223 */ /* 0x040fe40000010076 */
[----:B------:R-:W-:-:S02]  /*8d50*/  FFMA.FTZ R149, R66, R207, -R149 ;  /* 0x000000cf42957223 */ /* 0x000fc40000010895 */
[----:B------:R-:W-:Y:S02]  /*8d60*/  FFMA.FTZ R67, R66, R119, R67 ;  /* 0x0000007742437223 */ /* 0x000fe40000010043 */
[----:B------:R-:W-:Y:S02]  /*8d70*/  FMUL.FTZ R66, R160, -R205 ;  /* 0x800000cda0427220 */ /* 0x000fe40000410000 */
[----:B------:R-:W-:Y:S02]  /*8d80*/  FFMA.FTZ R171, R176, R208, -R171 ;  /* 0x000000d0b0ab7223 */ /* 0x000fe400000108ab */
[----:B------:R-:W-:Y:S02]  /*8d90*/  FFMA.FTZ R176, R150, R151, R67 ;  /* 0x0000009796b07223 */ /* 0x000fe40000010043 */
[----:B------:R-:W-:Y:S02]  /*8da0*/  FMUL.FTZ R118, R41, R153 ;  /* 0x0000009929767220 */ /* 0x000fe40000410000 */
[----:B------:R-:W-:-:S02]  /*8db0*/  FFMA.FTZ R67, R161, R204, -R66 ;  /* 0x000000cca1437223 */ /* 0x000fc40000010842 */
[C---:B------:R-:W-:Y:S02]  /*8dc0*/  FMUL.FTZ R152, R150.reuse, R159 ;  /* 0x0000009f96987220 */ /* 0x040fe40000410000 */
[----:B------:R-:W-:Y:S01]  /*8dd0*/  FMUL.FTZ R158, R150, R207 ;  /* 0x000000cf969e7220 */ /* 0x000fe20000410000 */
[----:B------:R-:W-:Y:S01]  /*8de0*/  IADD3 R207, R116, 0x3a0, RZ ;  /* 0x000003a074cf7810 */ /* 0x000fe20007ffe0ff */
[----:B------:R-:W-:Y:S01]  /*8df0*/  FMUL.FTZ R66, R154, R205 ;  /* 0x000000cd9a427220 */ /* 0x000fe20000410000 */
[----:B------:R0:W-:Y:S01]  /*8e00*/  STS [R235.X4+0x10d0], R152 ;  /* 0x0010d098eb007388 */ /* 0x0001e20000004800 */
[----:B------:R-:W-:Y:S02]  /*8e10*/  FMUL.FTZ R160, R160, -R204 ;  /* 0x800000cca0a07220 */ /* 0x000fe40000410000 */
[----:B------:R-:W-:Y:S01]  /*8e20*/  FMUL.FTZ R150, R204, UR35 ;  /* 0x00000023cc967c20 */ /* 0x000fe20008410000 */
[----:B------:R1:W-:Y:S01]  /*8e30*/  STS [R235.X4+0x10d4], R158 ;  /* 0x0010d49eeb007388 */ /* 0x0003e20000004800 */
[----:B------:R-:W-:-:S02]  /*8e40*/  FFMA.FTZ R154, R154, -R118, R217 ;  /* 0x800000769a9a7223 */ /* 0x000fc400000100d9 */
[C---:B------:R-:W-:Y:S02]  /*8e50*/  FFMA.FTZ R119, R155.reuse, -R118, R218 ;  /* 0x800000769b777223 */ /* 0x040fe400000100da */
[----:B------:R-:W-:Y:S02]  /*8e60*/  FFMA.FTZ R56, R40, R151, R56 ;  /* 0x0000009728387223 */ /* 0x000fe40000010038 */
[----:B------:R-:W-:Y:S02]  /*8e70*/  FFMA.FTZ R118, R155, R204, R66 ;  /* 0x000000cc9b767223 */ /* 0x000fe40000010042 */
[----:B------:R-:W-:Y:S02]  /*8e80*/  FFMA.FTZ R160, R161, R205, R160 ;  /* 0x000000cda1a07223 */ /* 0x000fe400000100a0 */
[C---:B------:R-:W-:Y:S02]  /*8e90*/  FMUL.FTZ R151, R205.reuse, UR35 ;  /* 0x00000023cd977c20 */ /* 0x040fe40008410000 */
[----:B------:R-:W-:-:S02]  /*8ea0*/  FFMA.FTZ R155, R205, UR34, -R150 ;  /* 0x00000022cd9b7c23 */ /* 0x000fc40008010896 */
[----:B------:R-:W-:Y:S01]  /*8eb0*/  FMUL.FTZ R150, R41, R205 ;  /* 0x000000cd29967220 */ /* 0x000fe20000410000 */
[----:B------:R-:W-:Y:S01]  /*8ec0*/  IADD3 R205, R116, 0x380, RZ ;  /* 0x0000038074cd7810 */ /* 0x000fe20007ffe0ff */
[----:B0-----:R-:W-:Y:S02]  /*8ed0*/  FFMA.FTZ R152, R204, UR34, R151 ;  /* 0x00000022cc987c23 */ /* 0x001fe40008010097 */
[----:B------:R-:W-:Y:S02]  /*8ee0*/  FADD.FTZ R203, -R203, R160 ;  /* 0x000000a0cbcb7221 */ /* 0x000fe40000010100 */
[----:B------:R-:W-:Y:S02]  /*8ef0*/  FMUL.FTZ R155, R154, R155 ;  /* 0x0000009b9a9b7220 */ /* 0x000fe40000410000 */
[----:B------:R-:W-:Y:S02]  /*8f00*/  FADD.FTZ R67, R202, R67 ;  /* 0x00000043ca437221 */ /* 0x000fe40000010000 */
[----:B------:R-:W-:-:S02]  /*8f10*/  FMUL.FTZ R204, R41, R204 ;  /* 0x000000cc29cc7220 */ /* 0x000fc40000410000 */
[----:B------:R-:W-:Y:S02]  /*8f20*/  FMUL.FTZ R151, R154, R150 ;  /* 0x000000969a977220 */ /* 0x000fe40000410000 */
[----:B------:R-:W-:Y:S02]  /*8f30*/  FMUL.FTZ R66, R162, -R203 ;  /* 0x800000cba2427220 */ /* 0x000fe40000410000 */
[----:B------:R-:W-:Y:S02]  /*8f40*/  FFMA.FTZ R152, R119, R152, R155 ;  /* 0x0000009877987223 */ /* 0x000fe4000001009b */
[----:B------:R-:W-:Y:S02]  /*8f50*/  FMUL.FTZ R154, R154, R204 ;  /* 0x000000cc9a9a7220 */ /* 0x000fe40000410000 */
[----:B------:R-:W-:Y:S02]  /*8f60*/  FMUL.FTZ R162, R162, -R67 ;  /* 0x80000043a2a27220 */ /* 0x000fe40000410000 */
[----:B------:R-:W-:-:S02]  /*8f70*/  FMUL.FTZ R160, R153, R150 ;  /* 0x0000009699a07220 */ /* 0x000fc40000410000 */
[-C--:B------:R-:W-:Y:S02]  /*8f80*/  FFMA.FTZ R57, R41, R118.reuse, R57 ;  /* 0x0000007629397223 */ /* 0x080fe40000010039 */
[----:B------:R-:W-:Y:S01]  /*8f90*/  FFMA.FTZ R161, R153, R118, R152 ;  /* 0x0000007699a17223 */ /* 0x000fe20000010098 */
[----:B------:R-:W-:Y:S01]  /*8fa0*/  STS [R235.X4+0x10cc], R160 ;  /* 0x0010cca0eb007388 */ /* 0x000fe20000004800 */
[C---:B------:R-:W-:Y:S02]  /*8fb0*/  FFMA.FTZ R151, R119.reuse, R204, R151 ;  /* 0x000000cc77977223 */ /* 0x040fe40000010097 */
[----:B------:R-:W-:Y:S02]  /*8fc0*/  FFMA.FTZ R150, R119, R150, -R154 ;  /* 0x0000009677967223 */ /* 0x000fe4000001089a */
[C---:B------:R-:W-:Y:S02]  /*8fd0*/  FFMA.FTZ R118, R163.reuse, R203, R162 ;  /* 0x000000cba3767223 */ /* 0x040fe400000100a2 */
[----:B------:R-:W-:-:S02]  /*8fe0*/  FFMA.FTZ R119, R163, R67, -R66 ;  /* 0x00000043a3777223 */ /* 0x000fc40000010842 */
[----:B------:R-:W-:Y:S02]  /*8ff0*/  FMUL.FTZ R66, R157, R203 ;  /* 0x000000cb9d427220 */ /* 0x000fe40000410000 */
[----:B------:R-:W-:Y:S01]  /*9000*/  FADD.FTZ R118, -R201, R118 ;  /* 0x00000076c9767221 */ /* 0x000fe20000010100 */
[----:B------:R-:W-:Y:S01]  /*9010*/  IADD3 R201, R116, 0x340, RZ ;  /* 0x0000034074c97810 */ /* 0x000fe20007ffe0ff */
[----:B------:R-:W-:Y:S02]  /*9020*/  FADD.FTZ R200, R200, R119 ;  /* 0x00000077c8c87221 */ /* 0x000fe40000010000 */
[----:B------:R-:W-:Y:S02]  /*9030*/  FFMA.FTZ R155, R156, R67, R66 ;  /* 0x000000439c9b7223 */ /* 0x000fe40000010042 */
[----:B------:R-:W-:Y:S02]  /*9040*/  FMUL.FTZ R66, R164, -R118 ;  /* 0x80000076a4427220 */ /* 0x000fe40000410000 */
[----:B-1----:R-:W-:-:S02]  /*9050*/  FMUL.FTZ R158, R153, R204 ;  /* 0x000000cc999e7220 */ /* 0x002fc40000410000 */
[----:B------:R-:W-:Y:S02]  /*9060*/  FMUL.FTZ R152, R42, R117 ;  /* 0x000000752a987220 */ /* 0x000fe40000410000 */
[-C--:B------:R-:W-:Y:S01]  /*9070*/  FMUL.FTZ R164, R164, -R200.reuse ;  /* 0x800000c8a4a47220 */ /* 0x080fe20000410000 */
[----:B------:R0:W-:Y:S01]  /*9080*/  STS [R235.X4+0x10c8], R158 ;  /* 0x0010c89eeb007388 */ /* 0x0001e20000004800 */
[----:B------:R-:W-:Y:S02]  /*9090*/  FMUL.FTZ R153, R67, UR35 ;  /* 0x0000002343997c20 */ /* 0x000fe40008410000 */
[----:B------:R-:W-:Y:S02]  /*90a0*/  FFMA.FTZ R119, R165, R200, -R66 ;  /* 0x000000c8a5777223 */ /* 0x000fe40000010842 */
[-C--:B------:R-:W-:Y:S02]  /*90b0*/  FFMA.FTZ R157, R157, -R152.reuse, R219 ;  /* 0x800000989d9d7223 */ /* 0x080fe400000100db */
[----:B------:R-:W-:-:S02]  /*90c0*/  FFMA.FTZ R154, R156, -R152, R220 ;  /* 0x800000989c9a7223 */ /* 0x000fc400000100dc */
[----:B------:R-:W-:Y:S02]  /*90d0*/  FFMA.FTZ R164, R165, R118, R164 ;  /* 0x00000076a5a47223 */ /* 0x000fe400000100a4 */
[C---:B------:R-:W-:Y:S02]  /*90e0*/  FMUL.FTZ R152, R203.reuse, UR35 ;  /* 0x00000023cb987c20 */ /* 0x040fe40008410000 */
[----:B------:R-:W-:Y:S02]  /*90f0*/  FFMA.FTZ R66, R203, UR34, -R153 ;  /* 0x00000022cb427c23 */ /* 0x000fe40008010899 */
[----:B0-----:R-:W-:Y:S01]  /*9100*/  FMUL.FTZ R158, R42, R203 ;  /* 0x000000cb2a9e7220 */ /* 0x001fe20000410000 */
[----:B------:R-:W-:Y:S01]  /*9110*/  IADD3 R203, R116, 0x360, RZ ;  /* 0x0000036074cb7810 */ /* 0x000fe20007ffe0ff */
[----:B------:R-:W-:Y:S02]  /*9120*/  FADD.FTZ R198, R198, R119 ;  /* 0x00000077c6c67221 */ /* 0x000fe40000010000 */
[----:B------:R-:W-:-:S02]  /*9130*/  FADD.FTZ R199, -R199, R164 ;  /* 0x000000a4c7c77221 */ /* 0x000fc40000010100 */
[----:B------:R-:W-:Y:S02]  /*9140*/  FFMA.FTZ R159, R67, UR34, R152 ;  /* 0x00000022439f7c23 */ /* 0x000fe40008010098 */
[----:B------:R-:W-:Y:S02]  /*9150*/  FMUL.FTZ R156, R42, R67 ;  /* 0x000000432a9c7220 */ /* 0x000fe40000410000 */
[C---:B------:R-:W-:Y:S02]  /*9160*/  FMUL.FTZ R67, R157.reuse, R158 ;  /* 0x0000009e9d437220 */ /* 0x040fe40000410000 */
[----:B------:R-:W-:Y:S02]  /*9170*/  FMUL.FTZ R119, R157, R66 ;  /* 0x000000429d777220 */ /* 0x000fe40000410000 */
[C---:B------:R-:W-:Y:S02]  /*9180*/  FMUL.FTZ R66, R166.reuse, -R198 ;  /* 0x800000c6a6427220 */ /* 0x040fe40000410000 */
[----:B------:R-:W-:-:S02]  /*9190*/  FMUL.FTZ R166, R166, -R199 ;  /* 0x800000c7a6a67220 */ /* 0x000fc40000410000 */
[----:B------:R-:W-:Y:S02]  /*91a0*/  FFMA.FTZ R152, R154, R156, R67 ;  /* 0x0000009c9a987223 */ /* 0x000fe40000010043 */
[C---:B------:R-:W-:Y:S02]  /*91b0*/  FFMA.FTZ R67, R167.reuse, R199, R66 ;  /* 0x000000c7a7437223 */ /* 0x040fe40000010042 */
[----:B------:R-:W-:Y:S02]  /*91c0*/  FFMA.FTZ R66, R167, R198, -R166 ;  /* 0x000000c6a7427223 */ /* 0x000fe400000108a6 */
[----:B------:R-:W-:Y:S02]  /*91d0*/  FMUL.FTZ R153, R157, R156 ;  /* 0x0000009c9d997220 */ /* 0x000fe40000410000 */
[----:B------:R-:W-:Y:S02]  /*91e0*/  FADD.FTZ R236, -R236, R67 ;  /* 0x00000043ecec7221 */ /* 0x000fe40000010100 */
[----:B------:R-:W-:-:S02]  /*91f0*/  FADD.FTZ R66, R185, R66 ;  /* 0x00000042b9427221 */ /* 0x000fc40000010000 */
[C---:B------:R-:W-:Y:S02]  /*9200*/  FFMA.FTZ R153, R154.reuse, R158, -R153 ;  /* 0x0000009e9a997223 */ /* 0x040fe40000010899 */
[----:B------:R-:W-:Y:S02]  /*9210*/  FFMA.FTZ R154, R154, R159, R119 ;  /* 0x0000009f9a9a7223 */ /* 0x000fe40000010077 */
[C---:B------:R-:W-:Y:S02]  /*9220*/  FMUL.FTZ R67, R145.reuse, -R236 ;  /* 0x800000ec91437220 */ /* 0x040fe40000410000 */
[----:B------:R-:W-:Y:S02]  /*9230*/  FMUL.FTZ R145, R145, -R66 ;  /* 0x8000004291917220 */ /* 0x000fe40000410000 */
[C---:B------:R-:W-:Y:S02]  /*9240*/  FMUL.FTZ R160, R117.reuse, R158 ;  /* 0x0000009e75a07220 */ /* 0x040fe40000410000 */
[----:B------:R-:W-:-:S02]  /*9250*/  FFMA.FTZ R158, R117, R155, R154 ;  /* 0x0000009b759e7223 */ /* 0x000fc4000001009a */
[----:B------:R-:W-:Y:S01]  /*9260*/  FMUL.FTZ R119, R43, R120 ;  /* 0x000000782b777220 */ /* 0x000fe20000410000 */
[----:B------:R-:W-:Y:S01]  /*9270*/  STS [R235.X4+0x10c4], R160 ;  /* 0x0010c4a0eb007388 */ /* 0x000fe20000004800 */
[----:B------:R-:W-:Y:S02]  /*9280*/  FMUL.FTZ R156, R117, R156 ;  /* 0x0000009c759c7220 */ /* 0x000fe40000410000 */
[C---:B------:R-:W-:Y:S02]  /*9290*/  FFMA.FTZ R154, R146.reuse, R66, -R67 ;  /* 0x00000042929a7223 */ /* 0x040fe40000010843 */
[C---:B------:R-:W-:Y:S01]  /*92a0*/  FMUL.FTZ R117, R143.reuse, R118 ;  /* 0x000000768f757220 */ /* 0x040fe20000410000 */
[----:B------:R0:W-:Y:S01]  /*92b0*/  STS [R235.X4+0x10c0], R156 ;  /* 0x0010c09ceb007388 */ /* 0x0001e20000004800 */
[----:B------:R-:W-:Y:S02]  /*92c0*/  FFMA.FTZ R67, R146, R236, R145 ;  /* 0x000000ec92437223 */ /* 0x000fe40000010091 */
[----:B------:R-:W-:-:S02]  /*92d0*/  FFMA.FTZ R145, R143, -R119, R221 ;  /* 0x800000778f917223 */ /* 0x000fc400000100dd */
[C---:B------:R-:W-:Y:S02]  /*92e0*/  FFMA.FTZ R143, R144.reuse, -R119, R222 ;  /* 0x80000077908f7223 */ /* 0x040fe400000100de */
[----:B------:R-:W-:Y:S02]  /*92f0*/  FFMA.FTZ R144, R144, R200, R117 ;  /* 0x000000c890907223 */ /* 0x000fe40000010075 */
[----:B------:R-:W-:Y:S02]  /*9300*/  FADD.FTZ R67, -R170, R67 ;  /* 0x00000043aa437221 */ /* 0x000fe40000010100 */
[----:B------:R-:W-:Y:S02]  /*9310*/  FADD.FTZ R117, R169, R154 ;  /* 0x0000009aa9757221 */ /* 0x000fe40000010000 */
[C---:B------:R-:W-:Y:S02]  /*9320*/  FMUL.FTZ R119, R139.reuse, -R67 ;  /* 0x800000438b777220 */ /* 0x040fe40000410000 */
[----:B------:R-:W-:-:S02]  /*9330*/  FMUL.FTZ R139, R139, -R117 ;  /* 0x800000758b8b7220 */ /* 0x000fc40000410000 */
[----:B------:R-:W-:Y:S02]  /*9340*/  FFMA.FTZ R58, R42, R155, R58 ;  /* 0x0000009b2a3a7223 */ /* 0x000fe4000001003a */
[----:B------:R-:W-:Y:S02]  /*9350*/  FMUL.FTZ R157, R200, UR35 ;  /* 0x00000023c89d7c20 */ /* 0x000fe40008410000 */
[----:B------:R-:W-:Y:S02]  /*9360*/  FMUL.FTZ R155, R118, UR35 ;  /* 0x00000023769b7c20 */ /* 0x000fe40008410000 */
[----:B0-----:R-:W-:Y:S02]  /*9370*/  FMUL.FTZ R156, R43, R118 ;  /* 0x000000762b9c7220 */ /* 0x001fe40000410000 */
[C---:B------:R-:W-:Y:S02]  /*9380*/  FFMA.FTZ R119, R140.reuse, R117, -R119 ;  /* 0x000000758c777223 */ /* 0x040fe40000010877 */
[----:B------:R-:W-:-:S02]  /*9390*/  FFMA.FTZ R140, R140, R67, R139 ;  /* 0x000000438c8c7223 */ /* 0x000fc4000001008b */
[----:B------:R-:W-:Y:S02]  /*93a0*/  FFMA.FTZ R154, R118, UR34, -R157 ;  /* 0x00000022769a7c23 */ /* 0x000fe4000801089d */
[----:B------:R-:W-:Y:S02]  /*93b0*/  FFMA.FTZ R146, R200, UR34, R155 ;  /* 0x00000022c8927c23 */ /* 0x000fe4000801009b */
[----:B------:R-:W-:Y:S02]  /*93c0*/  FMUL.FTZ R200, R43, R200 ;  /* 0x000000c82bc87220 */ /* 0x000fe40000410000 */
[----:B------:R-:W-:Y:S02]  /*93d0*/  FMUL.FTZ R139, R145, R156 ;  /* 0x0000009c918b7220 */ /* 0x000fe40000410000 */
[----:B------:R-:W-:Y:S02]  /*93e0*/  FADD.FTZ R118, R168, R119 ;  /* 0x00000077a8767221 */ /* 0x000fe40000010000 */
[----:B------:R-:W-:-:S02]  /*93f0*/  FADD.FTZ R119, -R147, R140 ;  /* 0x0000008c93777221 */ /* 0x000fc40000010100 */
[----:B------:R-:W-:Y:S02]  /*9400*/  FMUL.FTZ R155, R145, R154 ;  /* 0x0000009a919b7220 */ /* 0x000fe40000410000 */
[----:B------:R-:W-:Y:S02]  /*9410*/  FFMA.FTZ R154, R143, R200, R139 ;  /* 0x000000c88f9a7223 */ /* 0x000fe4000001008b */
[CC--:B------:R-:W-:Y:S02]  /*9420*/  FMUL.FTZ R139, R121.reuse, -R119.reuse ;  /* 0x80000077798b7220 */ /* 0x0c0fe40000410000 */
[-C--:B------:R-:W-:Y:S02]  /*9430*/  FMUL.FTZ R140, R121, -R118.reuse ;  /* 0x80000076798c7220 */ /* 0x080fe40000410000 */
[C---:B------:R-:W-:Y:S02]  /*9440*/  FFMA.FTZ R121, R122.reuse, R118, -R139 ;  /* 0x000000767a797223 */ /* 0x040fe4000001088b */
[----:B------:R-:W-:-:S02]  /*9450*/  FFMA.FTZ R122, R122, R119, R140 ;  /* 0x000000777a7a7223 */ /* 0x000fc4000001008c */
[----:B------:R-:W-:Y:S02]  /*9460*/  FMUL.FTZ R140, R44, R0 ;  /* 0x000000002c8c7220 */ /* 0x000fe40000410000 */
[----:B------:R-:W-:Y:S02]  /*9470*/  FMUL.FTZ R145, R145, R200 ;  /* 0x000000c891917220 */ /* 0x000fe40000410000 */
[----:B------:R-:W-:Y:S02]  /*9480*/  FADD.FTZ R121, R142, R121 ;  /* 0x000000798e797221 */ /* 0x000fe40000010000 */
[----:B------:R-:W-:Y:S02]  /*9490*/  FADD.FTZ R122, -R141, R122 ;  /* 0x0000007a8d7a7221 */ /* 0x000fe40000010100 */
[----:B------:R-:W-:Y:S02]  /*94a0*/  FFMA.FTZ R155, R143, R146, R155 ;  /* 0x000000928f9b7223 */ /* 0x000fe4000001009b */
[----:B------:R-:W-:-:S02]  /*94b0*/  FFMA.FTZ R142, R123, -R140, R223 ;  /* 0x8000008c7b8e7223 */ /* 0x000fc400000100df */
[----:B------:R-:W-:Y:S02]  /*94c0*/  FMUL.FTZ R123, R123, R199 ;  /* 0x000000c77b7b7220 */ /* 0x000fe40000410000 */
[----:B------:R-:W-:Y:S02]  /*94d0*/  FFMA.FTZ R147, R143, R156, -R145 ;  /* 0x0000009c8f937223 */ /* 0x000fe40000010891 */
[C---:B------:R-:W-:Y:S02]  /*94e0*/  FMUL.FTZ R200, R120.reuse, R200 ;  /* 0x000000c878c87220 */ /* 0x040fe40000410000 */
[----:B------:R-:W-:Y:S02]  /*94f0*/  FMUL.FTZ R156, R120, R156 ;  /* 0x0000009c789c7220 */ /* 0x000fe40000410000 */
[----:B------:R-:W-:Y:S01]  /*9500*/  FMUL.FTZ R139, R138, -R122 ;  /* 0x8000007a8a8b7220 */ /* 0x000fe20000410000 */
[----:B------:R-:W-:Y:S01]  /*9510*/  STS [R235.X4+0x10b8], R200 ;  /* 0x0010b8c8eb007388 */ /* 0x000fe20000004800 */
[----:B------:R-:W-:-:S02]  /*9520*/  FFMA.FTZ R59, R43, R144, R59 ;  /* 0x000000902b3b7223 */ /* 0x000fc4000001003b */
[----:B------:R-:W-:Y:S01]  /*9530*/  FFMA.FTZ R120, R120, R144, R155 ;  /* 0x0000009078787223 */ /* 0x000fe2000001009b */
[----:B------:R0:W-:Y:S01]  /*9540*/  STS [R235.X4+0x10bc], R156 ;  /* 0x0010bc9ceb007388 */ /* 0x0001e20000004800 */
[----:B------:R-:W-:Y:S02]  /*9550*/  FMUL.FTZ R141, R138, -R121 ;  /* 0x800000798a8d7220 */ /* 0x000fe40000410000 */
[C---:B------:R-:W-:Y:S02]  /*9560*/  FFMA.FTZ R144, R137.reuse, -R140, R224 ;  /* 0x8000008c89907223 */ /* 0x040fe400000100e0 */
[----:B------:R-:W-:Y:S02]  /*9570*/  FFMA.FTZ R123, R137, R198, R123 ;  /* 0x000000c6897b7223 */ /* 0x000fe4000001007b */
[----:B------:R-:W-:Y:S02]  /*9580*/  FMUL.FTZ R140, R198, UR35 ;  /* 0x00000023c68c7c20 */ /* 0x000fe40008410000 */
[----:B------:R-:W-:-:S02]  /*9590*/  FMUL.FTZ R137, R199, UR35 ;  /* 0x00000023c7897c20 */ /* 0x000fc40008410000 */
[----:B------:R-:W-:Y:S02]  /*95a0*/  FFMA.FTZ R139, R130, R121, -R139 ;  /* 0x00000079828b7223 */ /* 0x000fe4000001088b */
[----:B------:R-:W-:Y:S02]  /*95b0*/  FMUL.FTZ R155, R44, R199 ;  /* 0x000000c72c9b7220 */ /* 0x000fe40000410000 */
[----:B------:R-:W-:Y:S02]  /*95c0*/  FFMA.FTZ R138, R130, R122, R141 ;  /* 0x0000007a828a7223 */ /* 0x000fe4000001008d */
[----:B------:R-:W-:Y:S01]  /*95d0*/  FFMA.FTZ R141, R199, UR34, -R140 ;  /* 0x00000022c78d7c23 */ /* 0x000fe2000801088c */
[----:B------:R-:W-:Y:S01]  /*95e0*/  IADD3 R199, R116, 0x320, RZ ;  /* 0x0000032074c77810 */ /* 0x000fe20007ffe0ff */
[----:B------:R-:W-:Y:S02]  /*95f0*/  FFMA.FTZ R145, R198, UR34, R137 ;  /* 0x00000022c6917c23 */ /* 0x000fe40008010089 */
[----:B------:R-:W-:-:S02]  /*9600*/  FADD.FTZ R130, R136, R139 ;  /* 0x0000008b88827221 */ /* 0x000fc40000010000 */
[----:B------:R-:W-:Y:S02]  /*9610*/  FMUL.FTZ R137, R44, R198 ;  /* 0x000000c62c897220 */ /* 0x000fe40000410000 */
[C---:B0-----:R-:W-:Y:S02]  /*9620*/  FMUL.FTZ R156, R142.reuse, R155 ;  /* 0x0000009b8e9c7220 */ /* 0x041fe40000410000 */
        /* <DEDUP_REMOVED lines=8> */
[C---:B------:R-:W-:Y:S02]  /*96b0*/  FFMA.FTZ R136, R134.reuse, R131, R136 ;  /* 0x0000008386887223 */ /* 0x040fe40000010088 */
[----:B------:R-:W-:Y:S02]  /*96c0*/  FFMA.FTZ R132, R134, R130, -R137 ;  /* 0x0000008286847223 */ /* 0x000fe40000010889 */
[----:B------:R-:W-:-:S02]  /*96d0*/  FMUL.FTZ R137, R50, R18 ;  /* 0x0000001232897220 */ /* 0x000fc40000410000 */
[----:B------:R-:W-:Y:S02]  /*96e0*/  FADD.FTZ R133, -R133, R136 ;  /* 0x0000008885857221 */ /* 0x000fe40000010100 */
[----:B------:R-:W-:Y:S02]  /*96f0*/  FADD.FTZ R132, R135, R132 ;  /* 0x0000008487847221 */ /* 0x000fe40000010000 */
[----:B------:R-:W-:Y:S02]  /*9700*/  FADD.FTZ R79, R158, R79 ;  /* 0x0000004f9e4f7221 */ /* 0x000fe40000010000 */
[----:B------:R-:W-:Y:S02]  /*9710*/  FMUL.FTZ R158, R0, R155 ;  /* 0x0000009b009e7220 */ /* 0x000fe40000410000 */
[----:B------:R-:W-:Y:S02]  /*9720*/  FMUL.FTZ R138, R49, R13 ;  /* 0x0000000d318a7220 */ /* 0x000fe40000410000 */
[----:B------:R-:W-:Y:S01]  /*9730*/  FFMA.FTZ R135, R16, -R137, R181 ;  /* 0x8000008910877223 */ /* 0x000fe200000100b5 */
[----:B------:R0:W-:Y:S01]  /*9740*/  STS [R235.X4+0x10b4], R158 ;  /* 0x0010b49eeb007388 */ /* 0x0001e20000004800 */
[----:B------:R-:W-:-:S02]  /*9750*/  FMUL.FTZ R157, R50, R133 ;  /* 0x00000085329d7220 */ /* 0x000fc40000410000 */
[----:B------:R-:W-:Y:S02]  /*9760*/  FMUL.FTZ R159, R50, R132 ;  /* 0x00000084329f7220 */ /* 0x000fe40000410000 */
[----:B------:R-:W-:Y:S02]  /*9770*/  FFMA.FTZ R134, R17, -R137, R180 ;  /* 0x8000008911867223 */ /* 0x000fe400000100b4 */
[-C--:B------:R-:W-:Y:S02]  /*9780*/  FFMA.FTZ R136, R15, -R138.reuse, R182 ;  /* 0x8000008a0f887223 */ /* 0x080fe400000100b6 */
[----:B------:R-:W-:Y:S02]  /*9790*/  FFMA.FTZ R137, R14, -R138, R233 ;  /* 0x8000008a0e897223 */ /* 0x000fe400000100e9 */
[----:B------:R-:W-:Y:S02]  /*97a0*/  FMUL.FTZ R138, R135, R157 ;  /* 0x0000009d878a7220 */ /* 0x000fe40000410000 */
[----:B0-----:R-:W-:-:S02]  /*97b0*/  FMUL.FTZ R158, R49, R131 ;  /* 0x00000083319e7220 */ /* 0x001fc40000410000 */
[----:B------:R-:W-:Y:S02]  /*97c0*/  FMUL.FTZ R160, R49, R130 ;  /* 0x0000008231a07220 */ /* 0x000fe40000410000 */
[-C--:B------:R-:W-:Y:S02]  /*97d0*/  FMUL.FTZ R139, R135, R159.reuse ;  /* 0x0000009f878b7220 */ /* 0x080fe40000410000 */
[C---:B------:R-:W-:Y:S02]  /*97e0*/  FFMA.FTZ R138, R134.reuse, R159, R138 ;  /* 0x0000009f868a7223 */ /* 0x040fe4000001008a */
[C---:B------:R-:W-:Y:S02]  /*97f0*/  FMUL.FTZ R141, R137.reuse, R158 ;  /* 0x0000009e898d7220 */ /* 0x040fe40000410000 */
[----:B------:R-:W-:Y:S02]  /*9800*/  FMUL.FTZ R143, R137, R160 ;  /* 0x000000a0898f7220 */ /* 0x000fe40000410000 */
[----:B------:R-:W-:-:S02]  /*9810*/  FFMA.FTZ R139, R134, R157, -R139 ;  /* 0x0000009d868b7223 */ /* 0x000fc4000001088b */
[----:B------:R-:W-:Y:S02]  /*9820*/  FFMA.FTZ R155, R144, R155, -R142 ;  /* 0x0000009b909b7223 */ /* 0x000fe4000001088e */
[----:B------:R-:W-:Y:S02]  /*9830*/  FADD.FTZ R140, RZ, R138 ;  /* 0x0000008aff8c7221 */ /* 0x000fe40000010000 */
[C---:B------:R-:W-:Y:S02]  /*9840*/  FFMA.FTZ R141, R136.reuse, R160, R141 ;  /* 0x000000a0888d7223 */ /* 0x040fe4000001008d */
[----:B------:R-:W-:Y:S02]  /*9850*/  FFMA.FTZ R142, R136, R158, -R143 ;  /* 0x0000009e888e7223 */ /* 0x000fe4000001088f */
[----:B------:R-:W-:Y:S02]  /*9860*/  FADD.FTZ R139, RZ, R139 ;  /* 0x0000008bff8b7221 */ /* 0x000fe40000010000 */
[----:B------:R-:W-:-:S02]  /*9870*/  FFMA.FTZ R138, R144, R145, R146 ;  /* 0x00000091908a7223 */ /* 0x000fc40000010092 */
[----:B------:R-:W-:Y:S02]  /*9880*/  FMUL.FTZ R145, R48, R12 ;  /* 0x0000000c30917220 */ /* 0x000fe40000410000 */
[----:B------:R-:W-:Y:S02]  /*9890*/  FADD.FTZ R80, R161, R80 ;  /* 0x00000050a1507221 */ /* 0x000fe40000010000 */
[----:B------:R-:W-:Y:S02]  /*98a0*/  FADD.FTZ R143, R140, R141 ;  /* 0x0000008d8c8f7221 */ /* 0x000fe40000010000 */
[----:B------:R-:W-:Y:S02]  /*98b0*/  FADD.FTZ R144, R139, R142 ;  /* 0x0000008e8b907221 */ /* 0x000fe40000010000 */
[----:B------:R-:W-:Y:S02]  /*98c0*/  FMUL.FTZ R142, R47, R9 ;  /* 0x000000092f8e7220 */ /* 0x000fe40000410000 */
[----:B------:R-:W-:-:S02]  /*98d0*/  FFMA.FTZ R140, R10, -R145, R231 ;  /* 0x800000910a8c7223 */ /* 0x000fc400000100e7 */
[C---:B------:R-:W-:Y:S02]  /*98e0*/  FMUL.FTZ R161, R48.reuse, R122 ;  /* 0x0000007a30a17220 */ /* 0x040fe40000410000 */
[----:B------:R-:W-:Y:S02]  /*98f0*/  FMUL.FTZ R163, R48, R121 ;  /* 0x0000007930a37220 */ /* 0x000fe40000410000 */
[----:B------:R-:W-:Y:S02]  /*9900*/  FFMA.FTZ R139, R11, -R145, R232 ;  /* 0x800000910b8b7223 */ /* 0x000fe400000100e8 */
[-C--:B------:R-:W-:Y:S02]  /*9910*/  FFMA.FTZ R141, R8, -R142.reuse, R230 ;  /* 0x8000008e088d7223 */ /* 0x080fe400000100e6 */
[----:B------:R-:W-:Y:S02]  /*9920*/  FMUL.FTZ R146, R140, R161 ;  /* 0x000000a18c927220 */ /* 0x000fe40000410000 */
[----:B------:R-:W-:-:S02]  /*9930*/  FFMA.FTZ R142, R7, -R142, R229 ;  /* 0x8000008e078e7223 */ /* 0x000fc400000100e5 */
[C---:B------:R-:W-:Y:S02]  /*9940*/  FMUL.FTZ R162, R47.reuse, R119 ;  /* 0x000000772fa27220 */ /* 0x040fe40000410000 */
[-C--:B------:R-:W-:Y:S02]  /*9950*/  FMUL.FTZ R166, R140, R163.reuse ;  /* 0x000000a38ca67220 */ /* 0x080fe40000410000 */
[----:B------:R-:W-:Y:S02]  /*9960*/  FMUL.FTZ R164, R47, R118 ;  /* 0x000000762fa47220 */ /* 0x000fe40000410000 */
[C---:B------:R-:W-:Y:S02]  /*9970*/  FFMA.FTZ R146, R139.reuse, R163, R146 ;  /* 0x000000a38b927223 */ /* 0x040fe40000010092 */
[----:B------:R-:W-:Y:S02]  /*9980*/  FMUL.FTZ R165, R142, R162 ;  /* 0x000000a28ea57220 */ /* 0x000fe40000410000 */
[----:B------:R-:W-:-:S02]  /*9990*/  FFMA.FTZ R145, R139, R161, -R166 ;  /* 0x000000a18b917223 */ /* 0x000fc400000108a6 */
[-C--:B------:R-:W-:Y:S02]  /*99a0*/  FMUL.FTZ R166, R142, R164.reuse ;  /* 0x000000a48ea67220 */ /* 0x080fe40000410000 */
[----:B------:R-:W-:Y:S02]  /*99b0*/  FADD.FTZ R143, R143, R146 ;  /* 0x000000928f8f7221 */ /* 0x000fe40000010000 */
[C---:B------:R-:W-:Y:S02]  /*99c0*/  FFMA.FTZ R146, R141.reuse, R164, R165 ;  /* 0x000000a48d927223 */ /* 0x040fe400000100a5 */
[----:B------:R-:W-:Y:S02]  /*99d0*/  FADD.FTZ R144, R144, R145 ;  /* 0x0000009190907221 */ /* 0x000fe40000010000 */
[----:B------:R-:W-:Y:S02]  /*99e0*/  FFMA.FTZ R145, R141, R162, -R166 ;  /* 0x000000a28d917223 */ /* 0x000fe400000108a6 */
[----:B------:R-:W-:-:S02]  /*99f0*/  FMUL.FTZ R167, R46, R6 ;  /* 0x000000062ea77220 */ /* 0x000fc40000410000 */
[----:B------:R-:W-:Y:S02]  /*9a00*/  FADD.FTZ R165, R143, R146 ;  /* 0x000000928fa57221 */ /* 0x000fe40000010000 */
[----:B------:R-:W-:Y:S02]  /*9a10*/  FMUL.FTZ R146, R45, R2 ;  /* 0x000000022d927220 */ /* 0x000fe40000410000 */
[----:B------:R-:W-:Y:S02]  /*9a20*/  FADD.FTZ R166, R144, R145 ;  /* 0x0000009190a67221 */ /* 0x000fe40000010000 */
[----:B------:R-:W-:Y:S02]  /*9a30*/  FADD.FTZ R82, R177, R82 ;  /* 0x00000052b1527221 */ /* 0x000fe40000010000 */
[-C--:B------:R-:W-:Y:S02]  /*9a40*/  FFMA.FTZ R143, R4, -R167.reuse, R228 ;  /* 0x800000a7048f7223 */ /* 0x080fe400000100e4 */
[----:B------:R-:W-:-:S02]  /*9a50*/  FFMA.FTZ R144, R5, -R167, R227 ;  /* 0x800000a705907223 */ /* 0x000fc400000100e3 */
[----:B------:R-:W-:Y:S02]  /*9a60*/  FMUL.FTZ R169, R46, R67 ;  /* 0x000000432ea97220 */ /* 0x000fe40000410000 */
[----:B------:R-:W-:Y:S02]  /*9a70*/  FMUL.FTZ R177, R66, UR35 ;  /* 0x0000002342b17c20 */ /* 0x000fe40008410000 */
[----:B------:R-:W-:Y:S02]  /*9a80*/  FMUL.FTZ R167, R46, R117 ;  /* 0x000000752ea77220 */ /* 0x000fe40000410000 */
[----:B------:R-:W-:Y:S02]  /*9a90*/  FADD.FTZ R81, R176, R81 ;  /* 0x00000051b0517221 */ /* 0x000fe40000010000 */
[-C--:B------:R-:W-:Y:S02]  /*9aa0*/  FFMA.FTZ R145, R3, -R146.reuse, R226 ;  /* 0x8000009203917223 */ /* 0x080fe400000100e2 */
[----:B------:R-:W-:-:S02]  /*9ab0*/  FFMA.FTZ R176, R234, -R146, R225 ;  /* 0x80000092eab07223 */ /* 0x000fc400000100e1 */
[----:B------:R-:W-:Y:S02]  /*9ac0*/  FADD.FTZ R86, R179, R86 ;  /* 0x00000056b3567221 */ /* 0x000fe40000010000 */
[C---:B------:R-:W-:Y:S02]  /*9ad0*/  FMUL.FTZ R146, R144.reuse, R169 ;  /* 0x000000a990927220 */ /* 0x040fe40000410000 */
[C---:B------:R-:W-:Y:S02]  /*9ae0*/  FMUL.FTZ R185, R45.reuse, R236 ;  /* 0x000000ec2db97220 */ /* 0x040fe40000410000 */
[----:B------:R-:W-:Y:S02]  /*9af0*/  FMUL.FTZ R170, R144, R167 ;  /* 0x000000a790aa7220 */ /* 0x000fe40000410000 */
[----:B------:R-:W-:Y:S02]  /*9b00*/  FFMA.FTZ R179, R236, UR34, -R177 ;  /* 0x00000022ecb37c23 */ /* 0x000fe400080108b1 */
[----:B------:R-:W-:-:S02]  /*9b10*/  FMUL.FTZ R183, R45, R66 ;  /* 0x000000422db77220 */ /* 0x000fc40000410000 */
[----:B------:R-:W-:Y:S02]  /*9b20*/  FFMA.FTZ R55, R39, R184, R55 ;  /* 0x000000b827377223 */ /* 0x000fe40000010037 */
[C---:B------:R-:W-:Y:S02]  /*9b30*/  FFMA.FTZ R168, R143.reuse, R167, R146 ;  /* 0x000000a78fa87223 */ /* 0x040fe40000010092 */
[C---:B------:R-:W-:Y:S02]  /*9b40*/  FMUL.FTZ R184, R176.reuse, R185 ;  /* 0x000000b9b0b87220 */ /* 0x040fe40000410000 */
[----:B------:R-:W-:Y:S02]  /*9b50*/  FFMA.FTZ R177, R143, R169, -R170 ;  /* 0x000000a98fb17223 */ /* 0x000fe400000108aa */
[----:B------:R-:W-:Y:S01]  /*9b60*/  FMUL.FTZ R146, R176, R179 ;  /* 0x000000b3b0927220 */ /* 0x000fe20000410000 */
[----:B------:R-:W-:Y:S01]  /*9b70*/  IADD3 R179, R116, 0x1e0, RZ ;  /* 0x000001e074b37810 */ /* 0x000fe20007ffe0ff */
[----:B------:R-:W-:-:S02]  /*9b80*/  FMUL.FTZ R176, R176, R183 ;  /* 0x000000b7b0b07220 */ /* 0x000fc40000410000 */
[----:B------:R-:W-:Y:S02]  /*9b90*/  FADD.FTZ R165, R165, R168 ;  /* 0x000000a8a5a57221 */ /* 0x000fe40000010000 */
[----:B------:R-:W-:Y:S02]  /*9ba0*/  FADD.FTZ R166, R166, R177 ;  /* 0x000000b1a6a67221 */ /* 0x000fe40000010000 */
[C---:B------:R-:W-:Y:S02]  /*9bb0*/  FFMA.FTZ R184, R145.reuse, R183, R184 ;  /* 0x000000b791b87223 */ /* 0x040fe400000100b8 */
[----:B------:R-:W-:Y:S02]  /*9bc0*/  FFMA.FTZ R177, R145, R185, -R176 ;  /* 0x000000b991b17223 */ /* 0x000fe400000108b0 */
[----:B------:R-:W-:Y:S02]  /*9bd0*/  FADD.FTZ R165, R165, R184 ;  /* 0x000000b8a5a57221 */ /* 0x000fe40000010000 */
        /* <DEDUP_REMOVED lines=9> */
[----:B------:R-:W-:Y:S02]  /*9c70*/  FADD.FTZ R153, R156, R153 ;  /* 0x000000999c997221 */ /* 0x000fe40000010000 */
[----:B------:R-:W-:-:S02]  /*9c80*/  FADD.FTZ R151, R152, R151 ;  /* 0x0000009798977221 */ /* 0x000fc40000010000 */
[----:B------:R-:W-:Y:S01]  /*9c90*/  FADD.FTZ R150, R153, R150 ;  /* 0x0000009699967221 */ /* 0x000fe20000010000 */
[----:B------:R-:W-:Y:S01]  /*9ca0*/  IADD3 R153, R116, 0x40, RZ ;  /* 0x0000004074997810 */ /* 0x000fe20007ffe0ff */
[----:B------:R-:W-:Y:S01]  /*9cb0*/  FMUL.FTZ R170, R2, R183 ;  /* 0x000000b702aa7220 */ /* 0x000fe20000410000 */
[----:B------:R-:W-:Y:S01]  /*9cc0*/  IADD3 R183, R116, 0x220, RZ ;  /* 0x0000022074b77810 */ /* 0x000fe20007ffe0ff */
[----:B------:R-:W-:Y:S01]  /*9cd0*/  FADD.FTZ R150, R150, R149 ;  /* 0x0000009596967221 */ /* 0x000fe20000010000 */
[----:B------:R-:W-:Y:S01]  /*9ce0*/  LEA.HI.SX32 R149, R250, R116, 0x1b ;  /* 0x00000074fa957211 */ /* 0x000fe200078fdaff */
[----:B------:R-:W-:Y:S01]  /*9cf0*/  FMUL.FTZ R176, R2, R185 ;  /* 0x000000b902b07220 */ /* 0x000fe20000410000 */
[----:B------:R-:W-:Y:S01]  /*9d00*/  STS [R235.X4+0x10a8], R170 ;  /* 0x0010a8aaeb007388 */ /* 0x000fe20000004800 */
[----:B------:R-:W-:Y:S01]  /*9d10*/  FADD.FTZ R171, R150, R171 ;  /* 0x000000ab96ab7221 */ /* 0x000fe20000010000 */
[----:B------:R-:W-:Y:S01]  /*9d20*/  IADD3 R185, R116, 0x240, RZ ;  /* 0x0000024074b97810 */ /* 0x000fe20007ffe0ff */
[C---:B------:R-:W-:Y:S01]  /*9d30*/  FMUL.FTZ R166, R6.reuse, R167 ;  /* 0x000000a706a67220 */ /* 0x040fe20000410000 */
        /* <DEDUP_REMOVED lines=29> */
[----:B------:R-:W-:Y:S01]  /*9f10*/  FFMA.FTZ R54, R38, R191, R54 ;  /* 0x000000bf26367223 */ /* 0x000fe20000010036 */
[C---:B------:R-:W-:Y:S01]  /*9f20*/  IADD3 R171, R116.reuse, 0x160, RZ ;  /* 0x0000016074ab7810 */ /* 0x040fe20007ffe0ff */
[----:B------:R-:W-:Y:S01]  /*9f30*/  FADD.FTZ R147, R175, R186 ;  /* 0x000000baaf937221 */ /* 0x000fe20000010000 */
[----:B------:R-:W-:Y:S01]  /*9f40*/  STS [R235.X4+0x108c], R158 ;  /* 0x00108c9eeb007388 */ /* 0x000fe20000004800 */
[----:B------:R-:W-:Y:S01]  /*9f50*/  FADD.FTZ R148, R187, R172 ;  /* 0x000000acbb947221 */ /* 0x000fe20000010000 */
[C---:B------:R-:W-:Y:S01]  /*9f60*/  IADD3 R173, R116.reuse, 0x180, RZ ;  /* 0x0000018074ad7810 */ /* 0x040fe20007ffe0ff */
[----:B------:R-:W-:Y:S01]  /*9f70*/  FADD.FTZ R147, R147, R174 ;  /* 0x000000ae93937221 */ /* 0x000fe20000010000 */
[----:B------:R2:W-:Y:S01]  /*9f80*/  STS [R235.X4+0x1080], R150 ;  /* 0x00108096eb007388 */ /* 0x0005e20000004800 */
[----:B------:R-:W-:Y:S01]  /*9f90*/  IADD3 R175, R116, 0x1a0, RZ ;  /* 0x000001a074af7810 */ /* 0x000fe20007ffe0ff */
[----:B------:R-:W-:Y:S01]  /*9fa0*/  FFMA.FTZ R232, -R32, R231, -RZ ;  /* 0x000000e720e87223 */ /* 0x000fe200000109ff */
[C---:B------:R-:W-:Y:S01]  /*9fb0*/  IADD3 R187, R116.reuse, 0x260, RZ ;  /* 0x0000026074bb7810 */ /* 0x040fe20007ffe0ff */
[----:B------:R3:W-:Y:S01]  /*9fc0*/  STS [R235.X4+0x1084], R152 ;  /* 0x00108498eb007388 */ /* 0x0007e20000004800 */
[----:B------:R-:W-:Y:S01]  /*9fd0*/  IADD3 R191, R116, 0x2a0, RZ ;  /* 0x000002a074bf7810 */ /* 0x000fe20007ffe0ff */
[----:B------:R-:W-:Y:S01]  /*9fe0*/  FADD.FTZ R85, R210, R85 ;  /* 0x00000055d2557221 */ /* 0x000fe20000010000 */
[-C--:B0-----:R-:W-:Y:S01]  /*9ff0*/  LEA.HI.SX32 R154, R159, R116.reuse, 0x1b ;  /* 0x000000749f9a7211 */ /* 0x081fe200078fdaff */
[----:B------:R-:W-:Y:S01]  /*a000*/  BAR.SYNC.DEFER_BLOCKING 0x0 ;  /* 0x0000000000007b1d */ /* 0x000fe20000010000 */
[-C--:B-1----:R-:W-:Y:S01]  /*a010*/  LEA.HI.SX32 R156, R163, R116.reuse, 0x1b ;  /* 0x00000074a39c7211 */ /* 0x082fe200078fdaff */
[----:B------:R-:W-:Y:S01]  /*a020*/  FFMA.FTZ R65, R65, R241, -R196 ;  /* 0x000000f141417223 */ /* 0x000fe200000108c4 */
[-C--:B--2---:R-:W-:Y:S01]  /*a030*/  LEA.HI.SX32 R150, R151, R116.reuse, 0x1b ;  /* 0x0000007497967211 */ /* 0x084fe200078fdaff */
[----:B------:R-:W-:Y:S01]  /*a040*/  FADD.FTZ R83, R190, R83 ;  /* 0x00000053be537221 */ /* 0x000fe20000010000 */
[-C--:B------:R-:W-:Y:S01]  /*a050*/  LEA.HI.SX32 R151, R153, R116.reuse, 0x1b ;  /* 0x0000007499977211 */ /* 0x080fe200078fdaff */
[C---:B------:R-:W-:Y:S01]  /*a060*/  FFMA.FTZ R240, -R34.reuse, R181, -RZ ;  /* 0x000000b522f07223 */ /* 0x040fe200000109ff */
[----:B---3--:R-:W-:Y:S01]  /*a070*/  LEA.HI.SX32 R152, R155, R116, 0x1b ;  /* 0x000000749b987211 */ /* 0x008fe200078fdaff */
[----:B------:R-:W-:Y:S01]  /*a080*/  FMUL.FTZ R244, R34, R180 ;  /* 0x000000b422f47220 */ /* 0x000fe20000410000 */
[----:B------:R-:W-:Y:S01]  /*a090*/  LEA.HI.SX32 R153, R157, R116, 0x1b ;  /* 0x000000749d997211 */ /* 0x000fe200078fdaff */
[----:B------:R-:W-:Y:S01]  /*a0a0*/  FMUL.FTZ R246, R33, R182 ;  /* 0x000000b621f67220 */ /* 0x000fe20000410000 */
[-C--:B------:R-:W-:Y:S01]  /*a0b0*/  LEA.HI.SX32 R155, R161, R116.reuse, 0x1b ;  /* 0x00000074a19b7211 */ /* 0x080fe200078fdaff */
[----:B------:R-:W-:Y:S01]  /*a0c0*/  FFMA.FTZ R242, -R33, R233, -RZ ;  /* 0x000000e921f27223 */ /* 0x000fe200000109ff */
[----:B------:R-:W-:Y:S01]  /*a0d0*/  LEA.HI.SX32 R157, R165, R116, 0x1b ;  /* 0x00000074a59d7211 */ /* 0x000fe200078fdaff */
[----:B------:R-:W-:Y:S01]  /*a0e0*/  FMUL.FTZ R250, R31, R230 ;  /* 0x000000e61ffa7220 */ /* 0x000fe20000410000 */
[-C--:B------:R-:W-:Y:S01]  /*a0f0*/  LEA.HI.SX32 R158, R167, R116.reuse, 0x1b ;  /* 0x00000074a79e7211 */ /* 0x080fe200078fdaff */
[----:B------:R-:W-:Y:S01]  /*a100*/  FFMA.FTZ R230, -R31, R229, -RZ ;  /* 0x000000e51fe67223 */ /* 0x000fe200000109ff */
[----:B------:R-:W-:Y:S01]  /*a110*/  LEA.HI.SX32 R159, R169, R116, 0x1b ;  /* 0x00000074a99f7211 */ /* 0x000fe200078fdaff */
[----:B------:R-:W-:Y:S01]  /*a120*/  FFMA.FTZ R126, -R20, R126, -RZ ;  /* 0x0000007e147e7223 */ /* 0x000fe200000109ff */
[----:B------:R-:W-:Y:S01]  /*a130*/  LEA.HI.SX32 R160, R171, R116, 0x1b ;  /* 0x00000074aba07211 */ /* 0x000fe200078fdaff */
[----:B------:R-:W-:Y:S01]  /*a140*/  FFMA.FTZ R128, -R21, R128, -RZ ;  /* 0x0000008015807223 */ /* 0x000fe200000109ff */
[----:B------:R-:W-:Y:S01]  /*a150*/  LEA.HI.SX32 R161, R173, R116, 0x1b ;  /* 0x00000074ada17211 */ /* 0x000fe200078fdaff */
[----:B------:R-:W-:Y:S01]  /*a160*/  FMUL.FTZ R234, R234, R236 ;  /* 0x000000eceaea7220 */ /* 0x000fe20000410000 */
[-C--:B------:R-:W-:Y:S01]  /*a170*/  LEA.HI.SX32 R162, R175, R116.reuse, 0x1b ;  /* 0x00000074afa27211 */ /* 0x080fe200078fdaff */
[----:B------:R-:W0:Y:S01]  /*a180*/  LDS R180, [R150.X4+0x1100] ;  /* 0x0011000096b47984 */ /* 0x000e220000004800 */
[----:B------:R-:W-:-:S02]  /*a190*/  LEA.HI.SX32 R163, R177, R116, 0x1b ;  /* 0x00000074b1a37211 */ /* 0x000fc400078fdaff */
[-C--:B------:R-:W-:Y:S01]  /*a1a0*/  LEA.HI.SX32 R164, R179, R116.reuse, 0x1b ;  /* 0x00000074b3a47211 */ /* 0x080fe200078fdaff */
[----:B------:R-:W1:Y:S01]  /*a1b0*/  LDS R181, [R151.X4+0x1180] ;  /* 0x0011800097b57984 */ /* 0x000e620000004800 */
[-C--:B------:R-:W-:Y:S02]  /*a1c0*/  LEA.HI.SX32 R165, R183, R116.reuse, 0x1b ;  /* 0x00000074b7a57211 */ /* 0x080fe400078fdaff */
[-C--:B------:R-:W-:Y:S01]  /*a1d0*/  LEA.HI.SX32 R166, R185, R116.reuse, 0x1b ;  /* 0x00000074b9a67211 */ /* 0x080fe200078fdaff */
[----:B------:R-:W2:Y:S01]  /*a1e0*/  LDS R182, [R152.X4+0x1200] ;  /* 0x0012000098b67984 */ /* 0x000ea20000004800 */
[-C--:B------:R-:W-:Y:S02]  /*a1f0*/  LEA.HI.SX32 R167, R187, R116.reuse, 0x1b ;  /* 0x00000074bba77211 */ /* 0x080fe400078fdaff */
[-C--:B------:R-:W-:Y:S01]  /*a200*/  LEA.HI.SX32 R168, R189, R116.reuse, 0x1b ;  /* 0x00000074bda87211 */ /* 0x080fe200078fdaff */
[----:B------:R-:W3:Y:S01]  /*a210*/  LDS R183, [R153.X4+0x1280] ;  /* 0x0012800099b77984 */ /* 0x000ee20000004800 */
[----:B------:R-:W-:-:S02]  /*a220*/  LEA.HI.SX32 R169, R191, R116, 0x1b ;  /* 0x00000074bfa97211 */ /* 0x000fc400078fdaff */
[-C--:B------:R-:W-:Y:S01]  /*a230*/  LEA.HI.SX32 R170, R193, R116.reuse, 0x1b ;  /* 0x00000074c1aa7211 */ /* 0x080fe200078fdaff */
[----:B------:R-:W4:Y:S01]  /*a240*/  LDS R184, [R154.X4+0x1300] ;  /* 0x001300009ab87984 */ /* 0x000f220000004800 */
[-C--:B------:R-:W-:Y:S02]  /*a250*/  LEA.HI.SX32 R171, R195, R116.reuse, 0x1b ;  /* 0x00000074c3ab7211 */ /* 0x080fe400078fdaff */
[-C--:B------:R-:W-:Y:S01]  /*a260*/  LEA.HI.SX32 R172, R197, R116.reuse, 0x1b ;  /* 0x00000074c5ac7211 */ /* 0x080fe200078fdaff */
[----:B------:R-:W0:Y:S01]  /*a270*/  LDS R185, [R155.X4+0x1380] ;  /* 0x001380009bb97984 */ /* 0x000e220000004800 */
[-C--:B------:R-:W-:Y:S02]  /*a280*/  LEA.HI.SX32 R173, R199, R116.reuse, 0x1b ;  /* 0x00000074c7ad7211 */ /* 0x080fe400078fdaff */
[-C--:B------:R-:W-:Y:S01]  /*a290*/  LEA.HI.SX32 R174, R201, R116.reuse, 0x1b ;  /* 0x00000074c9ae7211 */ /* 0x080fe200078fdaff */
[----:B------:R-:W0:Y:S01]  /*a2a0*/  LDS R186, [R156.X4+0x1400] ;  /* 0x001400009cba7984 */ /* 0x000e220000004800 */
[----:B------:R-:W-:-:S02]  /*a2b0*/  LEA.HI.SX32 R175, R203, R116, 0x1b ;  /* 0x00000074cbaf7211 */ /* 0x000fc400078fdaff */
[-C--:B------:R-:W-:Y:S01]  /*a2c0*/  LEA.HI.SX32 R176, R205, R116.reuse, 0x1b ;  /* 0x00000074cdb07211 */ /* 0x080fe200078fdaff */
[----:B------:R-:W0:Y:S01]  /*a2d0*/  LDS R187, [R157.X4+0x1480] ;  /* 0x001480009dbb7984 */ /* 0x000e220000004800 */
[-C--:B------:R-:W-:Y:S02]  /*a2e0*/  LEA.HI.SX32 R177, R207, R116.reuse, 0x1b ;  /* 0x00000074cfb17211 */ /* 0x080fe400078fdaff */
        /* <DEDUP_REMOVED lines=29> */
[----:B-----5:R-:W-:-:S02]  /*a4c0*/  FMUL.FTZ R232, R26, R220 ;  /* 0x000000dc1ae87220 */ /* 0x020fc40000410000 */
[----:B------:R-:W-:Y:S01]  /*a4d0*/  FFMA.FTZ R220, -R26, R219, -RZ ;  /* 0x000000db1adc7223 */ /* 0x000fe200000109ff */
[----:B------:R5:W-:Y:S01]  /*a4e0*/  STS [R235.X4+0x2100], R244 ;  /* 0x002100f4eb007388 */ /* 0x000be20000004800 */
[C---:B-1----:R-:W-:Y:S02]  /*a4f0*/  FMUL.FTZ R240, R30.reuse, R228 ;  /* 0x000000e41ef07220 */ /* 0x042fe40000410000 */
[----:B------:R-:W-:Y:S01]  /*a500*/  FFMA.FTZ R228, -R30, R227, -RZ ;  /* 0x000000e31ee47223 */ /* 0x000fe200000109ff */
[----:B------:R1:W-:Y:S01]  /*a510*/  STS [R235.X4+0x2144], R220 ;  /* 0x002144dceb007388 */ /* 0x0003e20000004800 */
[C---:B--2---:R-:W-:Y:S02]  /*a520*/  FMUL.FTZ R242, R28.reuse, R224 ;  /* 0x000000e01cf27220 */ /* 0x044fe40000410000 */
[----:B------:R-:W-:Y:S01]  /*a530*/  FFMA.FTZ R224, -R28, R223, -RZ ;  /* 0x000000df1ce07223 */ /* 0x000fe200000109ff */
[----:B------:R2:W-:Y:S01]  /*a540*/  STS [R235.X4+0x211c], R230 ;  /* 0x00211ce6eb007388 */ /* 0x0005e20000004800 */
[----:B-----5:R-:W-:-:S02]  /*a550*/  FMUL.FTZ R244, R29, R226 ;  /* 0x000000e21df47220 */ /* 0x020fc40000410000 */
[----:B------:R-:W-:Y:S01]  /*a560*/  FFMA.FTZ R226, -R29, R225, -RZ ;  /* 0x000000e11de27223 */ /* 0x000fe200000109ff */
[----:B------:R5:W-:Y:S01]  /*a570*/  STS [R235.X4+0x2124], R228 ;  /* 0x002124e4eb007388 */ /* 0x000be20000004800 */
[C---:B-1----:R-:W-:Y:S02]  /*a580*/  FMUL.FTZ R220, R22.reuse, R212 ;  /* 0x000000d416dc7220 */ /* 0x042fe40000410000 */
[----:B------:R-:W-:Y:S01]  /*a590*/  FFMA.FTZ R212, -R22, R211, -RZ ;  /* 0x000000d316d47223 */ /* 0x000fe200000109ff */
[----:B------:R-:W-:Y:S01]  /*a5a0*/  MOV R211, UR38 ;  /* 0x0000002600d37c02 */ /* 0x000fe20008000f00 */
[C---:B--2---:R-:W-:Y:S01]  /*a5b0*/  FMUL.FTZ R230, R27.reuse, R222 ;  /* 0x000000de1be67220 */ /* 0x044fe20000410000 */
[----:B------:R1:W-:Y:S01]  /*a5c0*/  STS [R235.X4+0x2134], R224 ;  /* 0x002134e0eb007388 */ /* 0x0003e20000004800 */
[----:B------:R-:W-:Y:S01]  /*a5d0*/  FFMA.FTZ R222, -R27, R221, -RZ ;  /* 0x000000dd1bde7223 */ /* 0x000fe200000109ff */
[----:B------:R-:W-:Y:S01]  /*a5e0*/  LEA R211, R211, -R116, 0x1 ;  /* 0x80000074d3d37211 */ /* 0x000fe200078e08ff */
[----:B------:R-:W-:Y:S01]  /*a5f0*/  FMUL.FTZ R221, R119, UR35 ;  /* 0x0000002377dd7c20 */ /* 0x000fe20008410000 */
[----:B------:R2:W-:Y:S01]  /*a600*/  STS [R235.X4+0x212c], R226 ;  /* 0x00212ce2eb007388 */ /* 0x0005e20000004800 */
[C---:B-----5:R-:W-:Y:S01]  /*a610*/  FMUL.FTZ R228, R24.reuse, R216 ;  /* 0x000000d818e47220 */ /* 0x060fe20000410000 */
[----:B------:R-:W-:Y:S01]  /*a620*/  ISETP.GE.AND P0, PT, R211, 0x1, PT ;  /* 0x00000001d300780c */ /* 0x000fe20003f06270 */
[----:B------:R-:W-:Y:S01]  /*a630*/  FFMA.FTZ R216, -R24, R215, -RZ ;  /* 0x000000d718d87223 */ /* 0x000fe200000109ff */
[----:B------:R5:W-:Y:S01]  /*a640*/  STS [R235.X4+0x213c], R222 ;  /* 0x00213cdeeb007388 */ /* 0x000be20000004800 */
[----:B------:R-:W-:-:S02]  /*a650*/  FFMA.FTZ R221, R118, UR34, R221 ;  /* 0x0000002276dd7c23 */ /* 0x000fc400080100dd */
[C---:B-1----:R-:W-:Y:S01]  /*a660*/  FMUL.FTZ R224, R23.reuse, R214 ;  /* 0x000000d617e07220 */ /* 0x042fe20000410000 */
[----:B------:R1:W-:Y:S01]  /*a670*/  STS [R235.X4+0x2154], R216 ;  /* 0x002154d8eb007388 */ /* 0x0003e20000004800 */
[----:B------:R-:W-:Y:S02]  /*a680*/  FFMA.FTZ R214, -R23, R213, -RZ ;  /* 0x000000d517d67223 */ /* 0x000fe400000109ff */
[C---:B--2---:R-:W-:Y:S01]  /*a690*/  FMUL.FTZ R226, R25.reuse, R218 ;  /* 0x000000da19e27220 */ /* 0x044fe20000410000 */
[----:B------:R2:W-:Y:S01]  /*a6a0*/  STS [R235.X4+0x2158], R224 ;  /* 0x002158e0eb007388 */ /* 0x0005e20000004800 */
[----:B------:R-:W-:Y:S02]  /*a6b0*/  FFMA.FTZ R218, -R25, R217, -RZ ;  /* 0x000000d919da7223 */ /* 0x000fe400000109ff */
[----:B-----5:R-:W-:Y:S01]  /*a6c0*/  FMUL.FTZ R222, R21, R129 ;  /* 0x0000008115de7220 */ /* 0x020fe20000410000 */
[----:B------:R5:W-:Y:S01]  /*a6d0*/  STS [R235.X4+0x2148], R226 ;  /* 0x002148e2eb007388 */ /* 0x000be20000004800 */
[----:B------:R-:W-:-:S02]  /*a6e0*/  FMUL.FTZ R217, R236, UR35 ;  /* 0x00000023ecd97c20 */ /* 0x000fc40008410000 */
[----:B-1----:R-:W-:Y:S01]  /*a6f0*/  FFMA.FTZ R216, -R19, R124, -RZ ;  /* 0x0000007c13d87223 */ /* 0x002fe200000109ff */
[----:B------:R1:W-:Y:S01]  /*a700*/  STS [R235.X4+0x2168], R222 ;  /* 0x002168deeb007388 */ /* 0x0003e20000004800 */
[----:B------:R-:W-:Y:S02]  /*a710*/  FMUL.FTZ R124, R67, UR35 ;  /* 0x00000023437c7c20 */ /* 0x000fe40008410000 */
[----:B--2---:R-:W-:Y:S01]  /*a720*/  FMUL.FTZ R224, R19, R125 ;  /* 0x0000007d13e07220 */ /* 0x004fe20000410000 */
[----:B------:R2:W-:Y:S01]  /*a730*/  STS [R235.X4+0x214c], R218 ;  /* 0x00214cdaeb007388 */ /* 0x0005e20000004800 */
[----:B------:R-:W-:Y:S02]  /*a740*/  FMUL.FTZ R125, R121, UR35 ;  /* 0x00000023797d7c20 */ /* 0x000fe40008410000 */
[----:B-----5:R-:W-:Y:S01]  /*a750*/  FMUL.FTZ R226, R20, R127 ;  /* 0x0000007f14e27220 */ /* 0x020fe20000410000 */
[----:B------:R5:W-:Y:S01]  /*a760*/  STS [R235.X4+0x2160], R220 ;  /* 0x002160dceb007388 */ /* 0x000be20000004800 */
[----:B------:R-:W-:-:S02]  /*a770*/  FFMA.FTZ R219, R117, UR34, R124 ;  /* 0x0000002275db7c23 */ /* 0x000fc4000801007c */
[----:B-1----:R-:W-:Y:S01]  /*a780*/  FFMA.FTZ R222, R122, UR34, -R125 ;  /* 0x000000227ade7c23 */ /* 0x002fe2000801087d */
[----:B------:R1:W-:Y:S01]  /*a790*/  STS [R235.X4+0x2174], R126 ;  /* 0x0021747eeb007388 */ /* 0x0003e20000004800 */
[----:B------:R-:W-:Y:S02]  /*a7a0*/  FMUL.FTZ R127, R131, UR35 ;  /* 0x00000023837f7c20 */ /* 0x000fe40008410000 */
[----:B--2---:R-:W-:Y:S01]  /*a7b0*/  FMUL.FTZ R218, R117, UR35 ;  /* 0x0000002375da7c20 */ /* 0x004fe20008410000 */
[----:B------:R2:W-:Y:S01]  /*a7c0*/  STS [R235.X4+0x217c], R216 ;  /* 0x00217cd8eb007388 */ /* 0x0005e20000004800 */
[----:B------:R-:W-:Y:S02]  /*a7d0*/  FMUL.FTZ R124, R132, UR35 ;  /* 0x00000023847c7c20 */ /* 0x000fe40008410000 */
[----:B-----5:R-:W-:Y:S01]  /*a7e0*/  FMUL.FTZ R220, R118, UR35 ;  /* 0x0000002376dc7c20 */ /* 0x020fe20008410000 */
[----:B------:R-:W-:Y:S01]  /*a7f0*/  STS [R235.X4+0x2108], R246 ;  /* 0x002108f6eb007388 */ /* 0x000fe20000004800 */
[----:B------:R-:W-:-:S02]  /*a800*/  FMUL.FTZ R125, R133, UR35 ;  /* 0x00000023857d7c20 */ /* 0x000fc40008410000 */
[----:B-1----:R-:W-:Y:S01]  /*a810*/  FMUL.FTZ R126, R130, UR35 ;  /* 0x00000023827e7c20 */ /* 0x002fe20008410000 */
[----:B------:R-:W-:Y:S01]  /*a820*/  STS [R235.X4+0x2110], R248 ;  /* 0x002110f8eb007388 */ /* 0x000fe20000004800 */
[----:B------:R-:W-:Y:S02]  /*a830*/  FFMA.FTZ R217, R66, UR34, R217 ;  /* 0x0000002242d97c23 */ /* 0x000fe400080100d9 */
[----:B--2---:R-:W-:Y:S01]  /*a840*/  FMUL.FTZ R216, R122, UR35 ;  /* 0x000000237ad87c20 */ /* 0x004fe20008410000 */
[----:B------:R-:W-:Y:S01]  /*a850*/  STS [R235.X4+0x2118], R250 ;  /* 0x002118faeb007388 */ /* 0x000fe20000004800 */
[----:B------:R-:W-:Y:S02]  /*a860*/  FFMA.FTZ R218, R67, UR34, -R218 ;  /* 0x0000002243da7c23 */ /* 0x000fe400080108da */
[----:B------:R-:W-:Y:S01]  /*a870*/  FFMA.FTZ R220, R119, UR34, -R220 ;  /* 0x0000002277dc7c23 */ /* 0x000fe200080108dc */
[----:B------:R-:W-:Y:S01]  /*a880*/  STS [R235.X4+0x2120], R240 ;  /* 0x002120f0eb007388 */ /* 0x000fe20000004800 */
[----:B------:R-:W-:-:S02]  /*a890*/  FFMA.FTZ R216, R121, UR34, R216 ;  /* 0x0000002279d87c23 */ /* 0x000fc400080100d8 */
        /* <DEDUP_REMOVED lines=10> */
[----:B-1----:R-:W-:-:S03]  /*a940*/  FFMA.FTZ R214, R130, UR34, R127 ;  /* 0x0000002282d67c23 */ /* 0x002fc6000801007f */
[----:B------:R1:W-:Y:S01]  /*a950*/  STS [R235.X4+0x2170], R226 ;  /* 0x002170e2eb007388 */ /* 0x0003e20000004800 */
[----:B--2---:R-:W-:-:S03]  /*a960*/  FFMA.FTZ R212, R132, UR34, R125 ;  /* 0x0000002284d47c23 */ /* 0x004fc6000801007d */
[----:B------:R1:W-:Y:S04]  /*a970*/  STS [R235.X4+0x2178], R224 ;  /* 0x002178e0eb007388 */ /* 0x0003e80000004800 */
[----:B------:R-:W-:Y:S06]  /*a980*/  BAR.SYNC.DEFER_BLOCKING 0x0 ;  /* 0x0000000000007b1d */ /* 0x000fec0000010000 */
[----:B------:R-:W-:Y:S05]  /*a990*/  @!P0 BRA `(.L_x_9203) ;  /* 0x0000035000008947 */ /* 0x000fea0003800000 */
[----:B01-34-:R-:W-:Y:S01]  /*a9a0*/  ULDC.64 UR34, c[0x0][0x2b8] ;  /* 0x0000ae0000227ab9 */ /* 0x01bfe20000000a00 */
[----:B------:R-:W0:Y:S01]  /*a9b0*/  LDS R223, [R238.X4+0x2100] ;  /* 0x00210000eedf7984 */ /* 0x000e220000004800 */
[----:B------:R-:W-:Y:S01]  /*a9c0*/  USHF.R.U64 UR41, UR34, 0x1, UR35 ;  /* 0x0000000122297899 */ /* 0x000fe20008001223 */
[----:B------:R-:W-:Y:S01]  /*a9d0*/  MOV R129, UR7 ;  /* 0x0000000700817c02 */ /* 0x000fe20008000f00 */
[----:B------:R-:W-:Y:S01]  /*a9e0*/  USHF.R.U32.HI UR50, URZ, 0x1, UR35 ;  /* 0x000000013f327899 */ /* 0x000fe20008011623 */
[----:B------:R-:W-:Y:S01]  /*a9f0*/  MOV R125, UR7 ;  /* 0x00000007007d7c02 */ /* 0x000fe20008000f00 */
[----:B------:R-:W-:-:S02]  /*aa00*/  ULDC.64 UR32, c[0x0][0x298] ;  /* 0x0000a60000207ab9 */ /* 0x000fc40000000a00 */
[----:B------:R-:W-:Y:S02]  /*aa10*/  ULDC.64 UR34, c[0x0][0x2a0] ;  /* 0x0000a80000227ab9 */ /* 0x000fe40000000a00 */
[----:B------:R-:W-:Y:S02]  /*aa20*/  UIMAD UR48, UR15, UR34, URZ ;  /* 0x000000220f3072a4 */ /* 0x000fe4000f8e023f */
[----:B------:R-:W-:Y:S02]  /*aa30*/  UIMAD.WIDE.U32 UR46, UR14, UR34, URZ ;  /* 0x000000220e2e72a5 */ /* 0x000fe4000f8e003f */
[----:B------:R-:W-:Y:S02]  /*aa40*/  UIMAD UR35, UR14, UR35, UR48 ;  /* 0x000000230e2372a4 */ /* 0x000fe4000f8e0230 */
[----:B------:R-:W-:Y:S02]  /*aa50*/  USHF.R.U32.HI UR52, URZ, 0x1, UR33 ;  /* 0x000000013f347899 */ /* 0x000fe40008011621 */
[----:B------:R-:W-:-:S02]  /*aa60*/  USHF.R.U64 UR51, UR32, 0x1, UR33 ;  /* 0x0000000120337899 */ /* 0x000fc40008001221 */
[----:B------:R-:W-:Y:S02]  /*aa70*/  ULDC.64 UR36, c[0x0][0x2d0] ;  /* 0x0000b40000247ab9 */ /* 0x000fe40000000a00 */
[----:B------:R-:W-:Y:S02]  /*aa80*/  UIADD3 UR47, UR47, UR35, URZ ;  /* 0x000000232f2f7290 */ /* 0x000fe4000fffe03f */
[----:B------:R-:W-:Y:S02]  /*aa90*/  ULEA UR53, UR26, 0xfffffc00, 0xa ;  /* 0xfffffc001a357891 */ /* 0x000fe4000f8e503f */
[----:B------:R-:W-:Y:S02]  /*aaa0*/  ULDC.64 UR32, c[0x0][0x2b0] ;  /* 0x0000ac0000207ab9 */ /* 0x000fe40000000a00 */
[----:B------:R-:W-:Y:S02]  /*aab0*/  ULDC.64 UR34, c[0x0][0x2c0] ;  /* 0x0000b00000227ab9 */ /* 0x000fe40000000a00 */
[----:B------:R-:W-:Y:S01]  /*aac0*/  UIMAD UR36, UR40, UR36, URZ ;  /* 0x00000024282472a4 */ /* 0x000fe2000f8e023f */
[----:B------:R-:W-:Y:S01]  /*aad0*/  IADD3 R126, P0, R116, UR53, RZ ;  /* 0x00000035747e7c10 */ /* 0x000fe2000ff1e0ff */
[----:B------:R-:W-:Y:S01]  /*aae0*/  UIMAD UR32, UR40, UR32, URZ ;  /* 0x00000020282072a4 */ /* 0x000fe2000f8e023f */
[----:B------:R-:W-:Y:S01]  /*aaf0*/  MOV R124, UR53 ;  /* 0x00000035007c7c02 */ /* 0x000fe20008000f00 */
[----:B------:R-:W-:-:S02]  /*ab00*/  UIMAD UR52, UR52, UR12, URZ ;  /* 0x0000000c343472a4 */ /* 0x000fc4000f8e023f */
[----:B------:R-:W-:Y:S01]  /*ab10*/  UIMAD UR54, UR15, UR34, URZ ;  /* 0x000000220f3672a4 */ /* 0x000fe2000f8e023f */
[----:B------:R-:W-:Y:S01]  /*ab20*/  LEA.HI.X.SX32 R127, R124, RZ, 0x1, P0 ;  /* 0x000000ff7c7f7211 */ /* 0x000fe200000f0eff */
[----:B------:R-:W-:Y:S02]  /*ab30*/  UIMAD UR49, UR7, UR37, UR36 ;  /* 0x00000025073172a4 */ /* 0x000fe4000f8e0224 */
[----:B------:R-:W-:Y:S02]  /*ab40*/  UIMAD UR52, UR13, UR51, UR52 ;  /* 0x000000330d3472a4 */ /* 0x000fe4000f8e0234 */
[----:B------:R-:W-:Y:S01]  /*ab50*/  UIMAD.WIDE.U32 UR46, UR12, UR51, UR46 ;  /* 0x000000330c2e72a5 */ /* 0x000fe2000f8e002e */
[--C-:B------:R-:W-:Y:S01]  /*ab60*/  IMAD.WIDE.U32 R128, R129, c[0x0][0x2b0], R126.reuse ;  /* 0x0000ac0081807a25 */ /* 0x100fe200078e007e */
[----:B------:R-:W-:Y:S02]  /*ab70*/  UIMAD.WIDE.U32 UR36, UR14, UR34, URZ ;  /* 0x000000220e2472a5 */ /* 0x000fe4000f8e003f */
[----:B------:R-:W-:Y:S01]  /*ab80*/  UIMAD UR35, UR14, UR35, UR54 ;  /* 0x000000230e2372a4 */ /* 0x000fe2000f8e0236 */
[----:B------:R-:W-:Y:S01]  /*ab90*/  IMAD.WIDE.U32 R126, R125, c[0x0][0x2d0], R126 ;  /* 0x0000b4007d7e7a25 */ /* 0x000fe200078e007e */
[----:B------:R-:W-:-:S02]  /*aba0*/  UIMAD UR48, UR7, UR33, UR32 ;  /* 0x00000021073072a4 */ /* 0x000fc4000f8e0220 */
[----:B------:R-:W-:Y:S02]  /*abb0*/  UIADD3 UR51, UR47, UR52, URZ ;  /* 0x000000342f337290 */ /* 0x000fe4000fffe03f */
[----:B------:R-:W-:Y:S01]  /*abc0*/  ULDC.64 UR32, c[0x0][0x318] ;  /* 0x0000c60000207ab9 */ /* 0x000fe20000000a00 */
[----:B------:R-:W-:Y:S01]  /*abd0*/  IADD3 R127, R127, UR49, RZ ;  /* 0x000000317f7f7c10 */ /* 0x000fe2000fffe0ff */
[----:B------:R-:W-:Y:S01]  /*abe0*/  UIMAD UR50, UR50, UR12, URZ ;  /* 0x0000000c323272a4 */ /* 0x000fe2000f8e023f */
[----:B------:R-:W-:Y:S01]  /*abf0*/  IADD3 R125, R129, UR48, RZ ;  /* 0x00000030817d7c10 */ /* 0x000fe2000fffe0ff */
[----:B------:R-:W-:Y:S02]  /*ac00*/  UIADD3 UR37, UR37, UR35, URZ ;  /* 0x0000002325257290 */ /* 0x000fe4000fffe03f */
[----:B------:R-:W-:Y:S02]  /*ac10*/  ULEA UR47, UP0, UR46, UR32, 0x3 ;  /* 0x000000202e2f7291 */ /* 0x000fe4000f80183f */
[----:B------:R-:W-:-:S02]  /*ac20*/  UIMAD UR34, UR13, UR41, UR50 ;  /* 0x000000290d2272a4 */ /* 0x000fc4000f8e0232 */
[----:B------:R-:W-:Y:S02]  /*ac30*/  UIMAD.WIDE.U32 UR36, UR12, UR41, UR36 ;  /* 0x000000290c2472a5 */ /* 0x000fe4000f8e0024 */
[----:B------:R-:W-:Y:S01]  /*ac40*/  ULEA.HI.X UR46, UR46, UR33, UR51, 0x3, UP0 ;  /* 0x000000212e2e7291 */ /* 0x000fe200080f1c33 */
[C---:B------:R-:W-:Y:S01]  /*ac50*/  LEA R124, P0, R128.reuse, UR47, 0x2 ;  /* 0x0000002f807c7c11 */ /* 0x040fe2000f8010ff */
[----:B------:R-:W-:Y:S02]  /*ac60*/  UIADD3 UR34, UR37, UR34, URZ ;  /* 0x0000002225227290 */ /* 0x000fe4000fffe03f */
[----:B------:R-:W-:Y:S02]  /*ac70*/  ULDC.64 UR32, c[0x0][0x320] ;  /* 0x0000c80000207ab9 */ /* 0x000fe40000000a00 */
[----:B------:R-:W-:Y:S01]  /*ac80*/  ULEA UR32, UP0, UR36, UR32, 0x3 ;  /* 0x0000002024207291 */ /* 0x000fe2000f80183f */
[----:B------:R-:W-:-:S03]  /*ac90*/  LEA.HI.X R125, R128, UR46, R125, 0x2, P0 ;  /* 0x0000002e807d7c11 */ /* 0x000fc600080f147d */
[----:B------:R-:W-:Y:S02]  /*aca0*/  ULEA.HI.X UR33, UR36, UR33, UR34, 0x3, UP0 ;  /* 0x0000002124217291 */ /* 0x000fe400080f1c22 */
[C---:B------:R-:W-:Y:S01]  /*acb0*/  LEA R128, P0, R126.reuse, UR32, 0x2 ;  /* 0x000000207e807c11 */ /* 0x040fe2000f8010ff */
[----:B------:R1:W-:Y:S03]  /*acc0*/  RED.E.ADD.F32.FTZ.RN.STRONG.GPU [R124.64], R237 ;  /* 0x000000ed7c00798e */ /* 0x0003e6000c10e7aa */
[----:B------:R-:W-:-:S05]  /*acd0*/  LEA.HI.X R129, R126, UR33, R127, 0x2, P0 ;  /* 0x000000217e817c11 */ /* 0x000fca00080f147f */
[----:B0-----:R1:W-:Y:S04]  /*ace0*/  RED.E.ADD.F32.FTZ.RN.STRONG.GPU [R128.64], R223 ;  /* 0x000000df8000798e */ /* 0x0013e8000c10e7aa */
.L_x_9203:
[----:B01-34-:R-:W-:Y:S05]  /*acf0*/  BSYNC B0 ;  /* 0x0000000000007941 */ /* 0x01bfea0003800000 */
.L_x_9202:
        /* <DEDUP_REMOVED lines=67> */
.L_x_9205:
[----:B0-----:R-:W-:Y:S05]  /*b130*/  BSYNC B0 ;  /* 0x0000000000007941 */ /* 0x001fea0003800000 */
.L_x_9204:
[----:B------:R-:W0:Y:S01]  /*b140*/  LDS R151, [R151.X4+0x2200] ;  /* 0x0022000097977984 */ /* 0x000e220000004800 */
[----:B------:R-:W-:Y:S01]  /*b150*/  BSSY B0, `(.L_x_9206) ;  /* 0x0000004000007945 */ /* 0x000fe20003800000 */
[----:B------:R-:W-:Y:S05]  /*b160*/  @!P1 BRA `(.L_x_9207) ;  /* 0x0000002000009947 */ /* 0x000fea0003800000 */
[----:B------:R2:W-:Y:S04]  /*b170*/  RED.E.ADD.F32.FTZ.RN.STRONG.GPU [R124.64+-0xf00], R181 ;  /* 0xfff100b57c00798e */ /* 0x0005e8000c10e7aa */
[----:B0-----:R2:W-:Y:S02]  /*b180*/  RED.E.ADD.F32.FTZ.RN.STRONG.GPU [R126.64+-0xf00], R151 ;  /* 0xfff100977e00798e */ /* 0x0015e4000c10e7aa */
.L_x_9207:
[----:B------:R-:W-:Y:S05]  /*b190*/  BSYNC B0 ;  /* 0x0000000000007941 */ /* 0x000fea0003800000 */
.L_x_9206:
[----:B-1----:R1:W3:Y:S01]  /*b1a0*/  LDS R129, [R152.X4+0x2280] ;  /* 0x0022800098817984 */ /* 0x0022e20000004800 */
[----:B------:R-:W-:Y:S01]  /*b1b0*/  BSSY B0, `(.L_x_9208) ;  /* 0x0000004000007945 */ /* 0x000fe20003800000 */
[----:B------:R-:W-:Y:S05]  /*b1c0*/  @!P2 BRA `(.L_x_9209) ;  /* 0x000000200000a947 */ /* 0x000fea0003800000 */
[----:B------:R4:W-:Y:S04]  /*b1d0*/  RED.E.ADD.F32.FTZ.RN.STRONG.GPU [R124.64+-0xe80], R182 ;  /* 0xfff180b67c00798e */ /* 0x0009e8000c10e7aa */
[----:B---3--:R4:W-:Y:S02]  /*b1e0*/  RED.E.ADD.F32.FTZ.RN.STRONG.GPU [R126.64+-0xe80], R129 ;  /* 0xfff180817e00798e */ /* 0x0089e4000c10e7aa */
.L_x_9209:
[----:B------:R-:W-:Y:S05]  /*b1f0*/  BSYNC B0 ;  /* 0x0000000000007941 */ /* 0x000fea0003800000 */
.L_x_9208:
        /* <DEDUP_REMOVED lines=12> */
.L_x_9211:
[----:B------:R-:W-:Y:S05]  /*b2c0*/  BSYNC B0 ;  /* 0x0000000000007941 */ /* 0x000fea0003800000 */
.L_x_9210:
[----:B---34-:R3:W4:Y:S01]  /*b2d0*/  LDS R129, [R154.X4+0x2380] ;  /* 0x002380009a817984 */ /* 0x0187220000004800 */
[----:B------:R-:W-:Y:S01]  /*b2e0*/  BSSY B0, `(.L_x_9212) ;  /* 0x0000004000007945 */ /* 0x000fe20003800000 */
[----:B------:R-:W-:Y:S05]  /*b2f0*/  @!P0 BRA `(.L_x_9213) ;  /* 0x0000002000008947 */ /* 0x000fea0003800000 */
[----:B------:R2:W-:Y:S04]  /*b300*/  RED.E.ADD.F32.FTZ.RN.STRONG.GPU [R124.64+-0xd80], R184 ;  /* 0xfff280b87c00798e */ /* 0x0005e8000c10e7aa */
[----:B----4-:R2:W-:Y:S02]  /*b310*/  RED.E.ADD.F32.FTZ.RN.STRONG.GPU [R126.64+-0xd80], R129 ;  /* 0xfff280817e00798e */ /* 0x0105e4000c10e7aa */
.L_x_9213:
[----:B------:R-:W-:Y:S05]  /*b320*/  BSYNC B0 ;  /* 0x0000000000007941 */ /* 0x000fea0003800000 */
.L_x_9212:
[----:B------:R-:W2:Y:S01]  /*b330*/  LDS R155, [R155.X4+0x2400] ;  /* 0x002400009b9b7984 */ /* 0x000ea20000004800 */
[----:B------:R-:W-:Y:S01]  /*b340*/  BSSY B0, `(.L_x_9214) ;  /* 0x0000004000007945 */ /* 0x000fe20003800000 */
[----:B------:R-:W-:Y:S05]  /*b350*/  @!P1 BRA `(.L_x_9215) ;  /* 0x0000002000009947 */ /* 0x000fea0003800000 */
[----:B------:R3:W-:Y:S04]  /*b360*/  RED.E.ADD.F32.FTZ.RN.STRONG.GPU [R124.64+-0xd00], R185 ;  /* 0xfff300b97c00798e */ /* 0x0007e8000c10e7aa */
[----:B--2---:R3:W-:Y:S02]  /*b370*/  RED.E.ADD.F32.FTZ.RN.STRONG.GPU [R126.64+-0xd00], R155 ;  /* 0xfff3009b7e00798e */ /* 0x0047e4000c10e7aa */
.L_x_9215:
[----:B------:R-:W-:Y:S05]  /*b380*/  BSYNC B0 ;  /* 0x0000000000007941 */ /* 0x000fea0003800000 */
.L_x_9214:
[----:B--2-4-:R2:W4:Y:S01]  /*b390*/  LDS R129, [R156.X4+0x2480] ;  /* 0x002480009c817984 */ /* 0x0145220000004800 */
[----:B------:R-:W-:Y:S01]  /*b3a0*/  BSSY B0, `(.L_x_9216) ;  /* 0x0000004000007945 */ /* 0x000fe20003800000 */
[----:B------:R-:W-:Y:S05]  /*b3b0*/  @!P2 BRA `(.L_x_9217) ;  /* 0x000000200000a947 */ /* 0x000fea0003800000 */
[----:B------:R2:W-:Y:S04]  /*b3c0*/  RED.E.ADD.F32.FTZ.RN.STRONG.GPU [R124.64+-0xc80], R186 ;  /* 0xfff380ba7c00798e */ /* 0x0005e8000c10e7aa */
[----:B----4-:R2:W-:Y:S02]  /*b3d0*/  RED.E.ADD.F32.FTZ.RN.STRONG.GPU [R126.64+-0xc80], R129 ;  /* 0xfff380817e00798e */ /* 0x0105e4000c10e7aa */
.L_x_9217:
[----:B------:R-:W-:Y:S05]  /*b3e0*/  BSYNC B0 ;  /* 0x0000000000007941 */ /* 0x000fea0003800000 */
.L_x_9216:
[----:B------:R-:W2:Y:S01]  /*b3f0*/  LDS R157, [R157.X4+0x2500] ;  /* 0x002500009d9d7984 */ /* 0x000ea20000004800 */
[----:B------:R-:W-:Y:S01]  /*b400*/  BSSY B0, `(.L_x_9218) ;  /* 0x0000004000007945 */ /* 0x000fe20003800000 */
[----:B------:R-:W-:Y:S05]  /*b410*/  @!P3 BRA `(.L_x_9219) ;  /* 0x000000200000b947 */ /* 0x000fea0003800000 */
[----:B------:R3:W-:Y:S04]  /*b420*/  RED.E.ADD.F32.FTZ.RN.STRONG.GPU [R124.64+-0xc00], R187 ;  /* 0xfff400bb7c00798e */ /* 0x0007e8000c10e7aa */
[----:B--2---:R3:W-:Y:S02]  /*b430*/  RED.E.ADD.F32.FTZ.RN.STRONG.GPU [R126.64+-0xc00], R157 ;  /* 0xfff4009d7e00798e */ /* 0x0047e4000c10e7aa */
.L_x_9219:
[----:B------:R-:W-:Y:S05]  /*b440*/  BSYNC B0 ;  /* 0x0000000000007941 */ /* 0x000fea0003800000 */
.L_x_9218:
[----:B--2-4-:R2:W4:Y:S01]  /*b450*/  LDS R129, [R158.X4+0x2580] ;  /* 0x002580009e817984 */ /* 0x0145220000004800 */
[----:B------:R-:W-:Y:S01]  /*b460*/  BSSY B0, `(.L_x_9220) ;  /* 0x0000004000007945 */ /* 0x000fe20003800000 */
[----:B------:R-:W-:Y:S05]  /*b470*/  @!P4 BRA `(.L_x_9221) ;  /* 0x000000200000c947 */ /* 0x000fea0003800000 */
[----:B------:R2:W-:Y:S04]  /*b480*/  RED.E.ADD.F32.FTZ.RN.STRONG.GPU [R124.64+-0xb80], R188 ;  /* 0xfff480bc7c00798e */ /* 0x0005e8000c10e7aa */
[----:B----4-:R2:W-:Y:S02]  /*b490*/  RED.E.ADD.F32.FTZ.RN.STRONG.GPU [R126.64+-0xb80], R129 ;  /* 0xfff480817e00798e */ /* 0x0105e4000c10e7aa */
.L_x_9221:
[----:B------:R-:W-:Y:S05]  /*b4a0*/  BSYNC B0 ;  /* 0x0000000000007941 */ /* 0x000fea0003800000 */
.L_x_9220:
[----:B------:R-:W2:Y:S01]  /*b4b0*/  LDS R159, [R159.X4+0x2600] ;  /* 0x002600009f9f7984 */ /* 0x000ea20000004800 */
[----:B------:R-:W-:Y:S01]  /*b4c0*/  BSSY B0, `(.L_x_9222) ;  /* 0x0000004000007945 */ /* 0x000fe20003800000 */
[----:B------:R-:W-:Y:S05]  /*b4d0*/  @!P5 BRA `(.L_x_9223) ;  /* 0x000000200000d947 */ /* 0x000fea0003800000 */
[----:B------:R3:W-:Y:S04]  /*b4e0*/  RED.E.ADD.F32.FTZ.RN.STRONG.GPU [R124.64+-0xb00], R189 ;  /* 0xfff500bd7c00798e */ /* 0x0007e8000c10e7aa */
[----:B--2---:R3:W-:Y:S02]  /*b4f0*/  RED.E.ADD.F32.FTZ.RN.STRONG.GPU [R126.64+-0xb00], R159 ;  /* 0xfff5009f7e00798e */ /* 0x0047e4000c10e7aa */
.L_x_9223:
[----:B------:R-:W-:Y:S05]  /*b500*/  BSYNC B0 ;  /* 0x0000000000007941 */ /* 0x000fea0003800000 */
.L_x_9222:
        /* <DEDUP_REMOVED lines=12> */
.L_x_9225:
[----:B--2---:R-:W-:Y:S05]  /*b5d0*/  BSYNC B0 ;  /* 0x0000000000007941 */ /* 0x004fea0003800000 */
.L_x_9224:
[----:B------:R-:W2:Y:S01]  /*b5e0*/  LDS R161, [R161.X4+0x2700] ;  /* 0x00270000a1a17984 */ /* 0x000ea20000004800 */
[----:B------:R-:W-:Y:S01]  /*b5f0*/  BSSY B0, `(.L_x_9226) ;  /* 0x0000004000007945 */ /* 0x000fe20003800000 */
[----:B------:R-:W-:Y:S05]  /*b600*/  @!P0 BRA `(.L_x_9227) ;  /* 0x0000002000008947 */ /* 0x000fea0003800000 */
[----:B------:R3:W-:Y:S04]  /*b610*/  RED.E.ADD.F32.FTZ.RN.STRONG.GPU [R124.64+-0xa00], R191 ;  /* 0xfff600bf7c00798e */ /* 0x0007e8000c10e7aa */
[----:B--2---:R3:W-:Y:S02]  /*b620*/  RED.E.ADD.F32.FTZ.RN.STRONG.GPU [R126.64+-0xa00], R161 ;  /* 0xfff600a17e00798e */ /* 0x0047e4000c10e7aa */
.L_x_9227:
[----:B------:R-:W-:Y:S05]  /*b630*/  BSYNC B0 ;  /* 0x0000000000007941 */ /* 0x000fea0003800000 */
.L_x_9226:
[----:B----4-:R4:W3:Y:S01]  /*b640*/  LDS R129, [R162.X4+0x2780] ;  /* 0x00278000a2817984 */ /* 0x0108e20000004800 */
[----:B------:R-:W-:Y:S01]  /*b650*/  BSSY B0, `(.L_x_9228) ;  /* 0x0000004000007945 */ /* 0x000fe20003800000 */
[----:B------:R-:W-:Y:S05]  /*b660*/  @!P1 BRA `(.L_x_9229) ;  /* 0x0000002000009947 */ /* 0x000fea0003800000 */
[----:B------:R4:W-:Y:S04]  /*b670*/  RED.E.ADD.F32.FTZ.RN.STRONG.GPU [R124.64+-0x980], R192 ;  /* 0xfff680c07c00798e */ /* 0x0009e8000c10e7aa */
[----:B---3--:R4:W-:Y:S02]  /*b680*/  RED.E.ADD.F32.FTZ.RN.STRONG.GPU [R126.64+-0x980], R129 ;  /* 0xfff680817e00798e */ /* 0x0089e4000c10e7aa */
.L_x_9229:
[----:B------:R-:W-:Y:S05]  /*b690*/  BSYNC B0 ;  /* 0x0000000000007941 */ /* 0x000fea0003800000 */
.L_x_9228:
[----:B------:R-:W4:Y:S01]  /*b6a0*/  LDS R163, [R163.X4+0x2800] ;  /* 0x00280000a3a37984 */ /* 0x000f220000004800 */
[----:B------:R-:W-:Y:S01]  /*b6b0*/  BSSY B0, `(.L_x_9230) ;  /* 0x0000004000007945 */ /* 0x000fe20003800000 */
[----:B------:R-:W-:Y:S05]  /*b6c0*/  @!P2 BRA `(.L_x_9231) ;  /* 0x000000200000a947 */ /* 0x000fea0003800000 */
[----:B------:R4:W-:Y:S04]  /*b6d0*/  RED.E.ADD.F32.FTZ.RN.STRONG.GPU [R124.64+-0x900], R193 ;  /* 0xfff700c17c00798e */ /* 0x0009e8000c10e7aa */
[----:B----4-:R4:W-:Y:S02]  /*b6e0*/  RED.E.ADD.F32.FTZ.RN.STRONG.GPU [R126.64+-0x900], R163 ;  /* 0xfff700a37e00798e */ /* 0x0109e4000c10e7aa */
.L_x_9231:
[----:B------:R-:W-:Y:S05]  /*b6f0*/  BSYNC B0 ;  /* 0x0000000000007941 */ /* 0x000fea0003800000 */
.L_x_9230:
[----:B---34-:R3:W4:Y:S01]  /*b700*/  LDS R129, [R164.X4+0x2880] ;  /* 0x00288000a4817984 */ /* 0x0187220000004800 */
[----:B------:R-:W-:Y:S01]  /*b710*/  BSSY B0, `(.L_x_9232) ;  /* 0x0000004000007945 */ /* 0x000fe20003800000 */
[----:B------:R-:W-:Y:S05]  /*b720*/  @!P3 BRA `(.L_x_9233) ;  /* 0x000000200000b947 */ /* 0x000fea0003800000 */
[----:B------:R3:W-:Y:S04]  /*b730*/  RED.E.ADD.F32.FTZ.RN.STRONG.GPU [R124.64+-0x880], R194 ;  /* 0xfff780c27c00798e */ /* 0x0007e8000c10e7aa */
[----:B----4-:R3:W-:Y:S02]  /*b740*/  RED.E.ADD.F32.FTZ.RN.STRONG.GPU [R126.64+-0x880], R129 ;  /* 0xfff780817e00798e */ /* 0x0107e4000c10e7aa */
.L_x_9233:
[----:B------:R-:W-:Y:S05]  /*b750*/  BSYNC B0 ;  /* 0x0000000000007941 */ /* 0x000fea0003800000 */
.L_x_9232:
[----:B------:R-:W3:Y:S01]  /*b760*/  LDS R149, [R149.X4+0x2900] ;  /* 0x0029000095957984 */ /* 0x000ee20000004800 */
[----:B------:R-:W-:Y:S01]  /*b770*/  BSSY B0, `(.L_x_9234) ;  /* 0x0000004000007945 */ /* 0x000fe20003800000 */
[----:B------:R-:W-:Y:S05]  /*b780*/  @!P4 BRA `(.L_x_9235) ;  /* 0x000000200000c947 */ /* 0x000fea0003800000 */
[----:B------:R4:W-:Y:S04]  /*b790*/  RED.E.ADD.F32.FTZ.RN.STRONG.GPU [R124.64+-0x800], R195 ;  /* 0xfff800c37c00798e */ /* 0x0009e8000c10e7aa */
[----:B---3--:R4:W-:Y:S02]  /*b7a0*/  RED.E.ADD.F32.FTZ.RN.STRONG.GPU [R126.64+-0x800], R149 ;  /* 0xfff800957e00798e */ /* 0x0089e4000c10e7aa */
.L_x_9235:
[----:B------:R-:W-:Y:S05]  /*b7b0*/  BSYNC B0 ;  /* 0x0000000000007941 */ /* 0x000fea0003800000 */
.L_x_9234:
[----:B------:R-:W4:Y:S01]  /*b7c0*/  LDS R165, [R165.X4+0x2980] ;  /* 0x00298000a5a57984 */ /* 0x000f220000004800 */
[----:B------:R-:W-:Y:S01]  /*b7d0*/  BSSY B0, `(.L_x_9236) ;  /* 0x0000004000007945 */ /* 0x000fe20003800000 */
[----:B------:R-:W-:Y:S05]  /*b7e0*/  @!P5 BRA `(.L_x_9237) ;  /* 0x000000200000d947 */ /* 0x000fea0003800000 */
[----:B------:R4:W-:Y:S04]  /*b7f0*/  RED.E.ADD.F32.FTZ.RN.STRONG.GPU [R124.64+-0x780], R196 ;  /* 0xfff880c47c00798e */ /* 0x0009e8000c10e7aa */
[----:B----4-:R4:W-:Y:S02]  /*b800*/  RED.E.ADD.F32.FTZ.RN.STRONG.GPU [R126.64+-0x780], R165 ;  /* 0xfff880a57e00798e */ /* 0x0109e4000c10e7aa */
.L_x_9237:
[----:B------:R-:W-:Y:S05]  /*b810*/  BSYNC B0 ;  /* 0x0000000000007941 */ /* 0x000fea0003800000 */
.L_x_9236:
        /* <DEDUP_REMOVED lines=12> */
.L_x_9239:
[----:B---3--:R-:W-:Y:S05]  /*b8e0*/  BSYNC B0 ;  /* 0x0000000000007941 */ /* 0x008fea0003800000 */
.L_x_9238:
[----:B------:R-:W3:Y:S01]  /*b8f0*/  LDS R167, [R167.X4+0x2a80] ;  /* 0x002a8000a7a77984 */ /* 0x000ee20000004800 */
[----:B------:R-:W-:Y:S01]  /*b900*/  BSSY B0, `(.L_x_9240) ;  /* 0x0000004000007945 */ /* 0x000fe20003800000 */
[----:B------:R-:W-:Y:S05]  /*b910*/  @!P0 BRA `(.L_x_9241) ;  /* 0x0000002000008947 */ /* 0x000fea0003800000 */
[----:B------:R4:W-:Y:S04]  /*b920*/  RED.E.ADD.F32.FTZ.RN.STRONG.GPU [R124.64+-0x680], R198 ;  /* 0xfff980c67c00798e */ /* 0x0009e8000c10e7aa */
[----:B---3--:R4:W-:Y:S02]  /*b930*/  RED.E.ADD.F32.FTZ.RN.STRONG.GPU [R126.64+-0x680], R167 ;  /* 0xfff980a77e00798e */ /* 0x0089e4000c10e7aa */
.L_x_9241:
[----:B------:R-:W-:Y:S05]  /*b940*/  BSYNC B0 ;  /* 0x0000000000007941 */ /* 0x000fea0003800000 */
.L_x_9240:
[----:B----4-:R4:W3:Y:S01]  /*b950*/  LDS R129, [R168.X4+0x2b00] ;  /* 0x002b0000a8817984 */ /* 0x0108e20000004800 */
[----:B------:R-:W-:Y:S01]  /*b960*/  BSSY B0, `(.L_x_9242) ;  /* 0x0000004000007945 */ /* 0x000fe20003800000 */
[----:B------:R-:W-:Y:S05]  /*b970*/  @!P1 BRA `(.L_x_9243) ;  /* 0x0000002000009947 */ /* 0x000fea0003800000 */
[----:B------:R4:W-:Y:S04]  /*b980*/  RED.E.ADD.F32.FTZ.RN.STRONG.GPU [R124.64+-0x600], R199 ;  /* 0xfffa00c77c00798e */ /* 0x0009e8000c10e7aa */
[----:B---3--:R4:W-:Y:S02]  /*b990*/  RED.E.ADD.F32.FTZ.RN.STRONG.GPU [R126.64+-0x600], R129 ;  /* 0xfffa00817e00798e */ /* 0x0089e4000c10e7aa */
.L_x_9243:
[----:B------:R-:W-:Y:S05]  /*b9a0*/  BSYNC B0 ;  /* 0x0000000000007941 */ /* 0x000fea0003800000 */
.L_x_9242:
[----:B------:R-:W4:Y:S01]  /*b9b0*/  LDS R169, [R169.X4+0x2b80] ;  /* 0x002b8000a9a97984 */ /* 0x000f220000004800 */
[----:B------:R-:W-:Y:S01]  /*b9c0*/  BSSY B0, `(.L_x_9244) ;  /* 0x0000004000007945 */ /* 0x000fe20003800000 */
[----:B------:R-:W-:Y:S05]  /*b9d0*/  @!P2 BRA `(.L_x_9245) ;  /* 0x000000200000a947 */ /* 0x000fea0003800000 */
[----:B------:R4:W-:Y:S04]  /*b9e0*/  RED.E.ADD.F32.FTZ.RN.STRONG.GPU [R124.64+-0x580], R200 ;  /* 0xfffa80c87c00798e */ /* 0x0009e8000c10e7aa */
[----:B----4-:R4:W-:Y:S02]  /*b9f0*/  RED.E.ADD.F32.FTZ.RN.STRONG.GPU [R126.64+-0x580], R169 ;  /* 0xfffa80a97e00798e */ /* 0x0109e4000c10e7aa */
.L_x_9245:
[----:B------:R-:W-:Y:S05]  /*ba00*/  BSYNC B0 ;  /* 0x0000000000007941 */ /* 0x000fea0003800000 */
.L_x_9244:
[----:B---34-:R3:W4:Y:S01]  /*ba10*/  LDS R129, [R170.X4+0x2c00] ;  /* 0x002c0000aa817984 */ /* 0x0187220000004800 */
[----:B------:R-:W-:Y:S01]  /*ba20*/  BSSY B0, `(.L_x_9246) ;  /* 0x0000004000007945 */ /* 0x000fe20003800000 */
[----:B------:R-:W-:Y:S05]  /*ba30*/  @!P3 BRA `(.L_x_9247) ;  /* 0x000000200000b947 */ /* 0x000fea0003800000 */
[----:B------:R3:W-:Y:S04]  /*ba40*/  RED.E.ADD.F32.FTZ.RN.STRONG.GPU [R124.64+-0x500], R201 ;  /* 0xfffb00c97c00798e */ /* 0x0007e8000c10e7aa */
[----:B----4-:R3:W-:Y:S02]  /*ba50*/  RED.E.ADD.F32.FTZ.RN.STRONG.GPU [R126.64+-0x500], R129 ;  /* 0xfffb00817e00798e */ /* 0x0107e4000c10e7aa */
.L_x_9247:
[----:B------:R-:W-:Y:S05]  /*ba60*/  BSYNC B0 ;  /* 0x0000000000007941 */ /* 0x000fea0003800000 */
.L_x_9246:
[----:B------:R-:W3:Y:S01]  /*ba70*/  LDS R171, [R171.X4+0x2c80] ;  /* 0x002c8000abab7984 */ /* 0x000ee20000004800 */
[----:B------:R-:W-:Y:S01]  /*ba80*/  BSSY B0, `(.L_x_9248) ;  /* 0x0000004000007945 */ /* 0x000fe20003800000 */
[----:B------:R-:W-:Y:S05]  /*ba90*/  @!P4 BRA `(.L_x_9249) ;  /* 0x000000200000c947 */ /* 0x000fea0003800000 */
[----:B------:R4:W-:Y:S04]  /*baa0*/  RED.E.ADD.F32.FTZ.RN.STRONG.GPU [R124.64+-0x480], R202 ;  /* 0xfffb80ca7c00798e */ /* 0x0009e8000c10e7aa */
[----:B---3--:R4:W-:Y:S02]  /*bab0*/  RED.E.ADD.F32.FTZ.RN.STRONG.GPU [R126.64+-0x480], R171 ;  /* 0xfffb80ab7e00798e */ /* 0x0089e4000c10e7aa */
.L_x_9249:
[----:B------:R-:W-:Y:S05]  /*bac0*/  BSYNC B0 ;  /* 0x0000000000007941 */ /* 0x000fea0003800000 */
.L_x_9248:
[----:B---34-:R3:W4:Y:S01]  /*bad0*/  LDS R129, [R172.X4+0x2d00] ;  /* 0x002d0000ac817984 */ /* 0x0187220000004800 */
[----:B------:R-:W-:Y:S01]  /*bae0*/  BSSY B0, `(.L_x_9250) ;  /* 0x0000004000007945 */ /* 0x000fe20003800000 */
[----:B------:R-:W-:Y:S05]  /*baf0*/  @!P5 BRA `(.L_x_9251) ;  /* 0x000000200000d947 */ /* 0x000fea0003800000 */
[----:B------:R3:W-:Y:S04]  /*bb00*/  RED.E.ADD.F32.FTZ.RN.STRONG.GPU [R124.64+-0x400], R203 ;  /* 0xfffc00cb7c00798e */ /* 0x0007e8000c10e7aa */
[----:B----4-:R3:W-:Y:S02]  /*bb10*/  RED.E.ADD.F32.FTZ.RN.STRONG.GPU [R126.64+-0x400], R129 ;  /* 0xfffc00817e00798e */ /* 0x0107e4000c10e7aa */
.L_x_9251:
[----:B------:R-:W-:Y:S05]  /*bb20*/  BSYNC B0 ;  /* 0x0000000000007941 */ /* 0x000fea0003800000 */
.L_x_9250:
        /* <DEDUP_REMOVED lines=12> */
.L_x_9253:
[----:B------:R-:W-:Y:S05]  /*bbf0*/  BSYNC B0 ;  /* 0x0000000000007941 */ /* 0x000fea0003800000 */
.L_x_9252:
[----:B---34-:R3:W4:Y:S01]  /*bc00*/  LDS R129, [R174.X4+0x2e00] ;  /* 0x002e0000ae817984 */ /* 0x0187220000004800 */
[----:B------:R-:W-:Y:S01]  /*bc10*/  BSSY B0, `(.L_x_9254) ;  /* 0x0000004000007945 */ /* 0x000fe20003800000 */
[----:B------:R-:W-:Y:S05]  /*bc20*/  @!P0 BRA `(.L_x_9255) ;  /* 0x0000002000008947 */ /* 0x000fea0003800000 */
[----:B------:R3:W-:Y:S04]  /*bc30*/  RED.E.ADD.F32.FTZ.RN.STRONG.GPU [R124.64+-0x300], R205 ;  /* 0xfffd00cd7c00798e */ /* 0x0007e8000c10e7aa */
[----:B----4-:R3:W-:Y:S02]  /*bc40*/  RED.E.ADD.F32.FTZ.RN.STRONG.GPU [R126.64+-0x300], R129 ;  /* 0xfffd00817e00798e */ /* 0x0107e4000c10e7aa */
.L_x_9255:
[----:B------:R-:W-:Y:S05]  /*bc50*/  BSYNC B0 ;  /* 0x0000000000007941 */ /* 0x000fea0003800000 */
.L_x_9254:
[----:B------:R-:W3:Y:S01]  /*bc60*/  LDS R175, [R175.X4+0x2e80] ;  /* 0x002e8000afaf7984 */ /* 0x000ee20000004800 */
[----:B------:R-:W-:Y:S01]  /*bc70*/  BSSY B0, `(.L_x_9256) ;  /* 0x0000004000007945 */ /* 0x000fe20003800000 */
[----:B------:R-:W-:Y:S05]  /*bc80*/  @!P1 BRA `(.L_x_9257) ;  /* 0x0000002000009947 */ /* 0x000fea0003800000 */
[----:B------:R4:W-:Y:S04]  /*bc90*/  RED.E.ADD.F32.FTZ.RN.STRONG.GPU [R124.64+-0x280], R206 ;  /* 0xfffd80ce7c00798e */ /* 0x0009e8000c10e7aa */
[----:B---3--:R4:W-:Y:S02]  /*bca0*/  RED.E.ADD.F32.FTZ.RN.STRONG.GPU [R126.64+-0x280], R175 ;  /* 0xfffd80af7e00798e */ /* 0x0089e4000c10e7aa */
.L_x_9257:
[----:B------:R-:W-:Y:S05]  /*bcb0*/  BSYNC B0 ;  /* 0x0000000000007941 */ /* 0x000fea0003800000 */
.L_x_9256:
[----:B---34-:R3:W4:Y:S01]  /*bcc0*/  LDS R129, [R176.X4+0x2f00] ;  /* 0x002f0000b0817984 */ /* 0x0187220000004800 */
[----:B------:R-:W-:Y:S01]  /*bcd0*/  BSSY B0, `(.L_x_9258) ;  /* 0x0000004000007945 */ /* 0x000fe20003800000 */
[----:B------:R-:W-:Y:S05]  /*bce0*/  @!P2 BRA `(.L_x_9259) ;  /* 0x000000200000a947 */ /* 0x000fea0003800000 */
[----:B------:R3:W-:Y:S04]  /*bcf0*/  RED.E.ADD.F32.FTZ.RN.STRONG.GPU [R124.64+-0x200], R207 ;  /* 0xfffe00cf7c00798e */ /* 0x0007e8000c10e7aa */
[----:B----4-:R3:W-:Y:S02]  /*bd00*/  RED.E.ADD.F32.FTZ.RN.STRONG.GPU [R126.64+-0x200], R129 ;  /* 0xfffe00817e00798e */ /* 0x0107e4000c10e7aa */
.L_x_9259:
[----:B------:R-:W-:Y:S05]  /*bd10*/  BSYNC B0 ;  /* 0x0000000000007941 */ /* 0x000fea0003800000 */
.L_x_9258:
[----:B------:R-:W3:Y:S01]  /*bd20*/  LDS R177, [R177.X4+0x2f80] ;  /* 0x002f8000b1b17984 */ /* 0x000ee20000004800 */
[----:B------:R-:W-:Y:S01]  /*bd30*/  BSSY B0, `(.L_x_9260) ;  /* 0x0000004000007945 */ /* 0x000fe20003800000 */
[----:B------:R-:W-:Y:S05]  /*bd40*/  @!P3 BRA `(.L_x_9261) ;  /* 0x000000200000b947 */ /* 0x000fea0003800000 */
[----:B------:R4:W-:Y:S04]  /*bd50*/  RED.E.ADD.F32.FTZ.RN.STRONG.GPU [R124.64+-0x180], R208 ;  /* 0xfffe80d07c00798e */ /* 0x0009e8000c10e7aa */
[----:B---3--:R4:W-:Y:S02]  /*bd60*/  RED.E.ADD.F32.FTZ.RN.STRONG.GPU [R126.64+-0x180], R177 ;  /* 0xfffe80b17e00798e */ /* 0x0089e4000c10e7aa */
.L_x_9261:
[----:B------:R-:W-:Y:S05]  /*bd70*/  BSYNC B0 ;  /* 0x0000000000007941 */ /* 0x000fea0003800000 */
.L_x_9260:
[----:B---34-:R3:W4:Y:S01]  /*bd80*/  LDS R129, [R178.X4+0x3000] ;  /* 0x00300000b2817984 */ /* 0x0187220000004800 */
[----:B------:R-:W-:Y:S01]  /*bd90*/  BSSY B0, `(.L_x_9262) ;  /* 0x0000004000007945 */ /* 0x000fe20003800000 */
[----:B------:R-:W-:Y:S05]  /*bda0*/  @!P4 BRA `(.L_x_9263) ;  /* 0x000000200000c947 */ /* 0x000fea0003800000 */
[----:B------:R3:W-:Y:S04]  /*bdb0*/  RED.E.ADD.F32.FTZ.RN.STRONG.GPU [R124.64+-0x100], R209 ;  /* 0xffff00d17c00798e */ /* 0x0007e8000c10e7aa */
[----:B----4-:R3:W-:Y:S02]  /*bdc0*/  RED.E.ADD.F32.FTZ.RN.STRONG.GPU [R126.64+-0x100], R129 ;  /* 0xffff00817e00798e */ /* 0x0107e4000c10e7aa */
.L_x_9263:
[----:B------:R-:W-:Y:S05]  /*bdd0*/  BSYNC B0 ;  /* 0x0000000000007941 */ /* 0x000fea0003800000 */
.L_x_9262:
[----:B------:R-:W3:Y:S01]  /*bde0*/  LDS R179, [R179.X4+0x3080] ;  /* 0x00308000b3b37984 */ /* 0x000ee20000004800 */
[----:B------:R-:W-:Y:S01]  /*bdf0*/  BSSY B0, `(.L_x_9264) ;  /* 0x0000004000007945 */ /* 0x000fe20003800000 */
[----:B------:R-:W-:Y:S05]  /*be00*/  @!P5 BRA `(.L_x_9265) ;  /* 0x000000200000d947 */ /* 0x000fea0003800000 */
[----:B------:R4:W-:Y:S04]  /*be10*/  RED.E.ADD.F32.FTZ.RN.STRONG.GPU [R124.64+-0x80], R210 ;  /* 0xffff80d27c00798e */ /* 0x0009e8000c10e7aa */
[----:B---3--:R4:W-:Y:S02]  /*be20*/  RED.E.ADD.F32.FTZ.RN.STRONG.GPU [R126.64+-0x80], R179 ;  /* 0xffff80b37e00798e */ /* 0x0089e4000c10e7aa */
.L_x_9265:
[----:B------:R-:W-:Y:S05]  /*be30*/  BSYNC B0 ;  /* 0x0000000000007941 */ /* 0x000fea0003800000 */
.L_x_9264:
[----:B---34-:R-:W3:Y:S01]  /*be40*/  SHFL.DOWN PT, R125, R64, 0x1, 0x1f ;  /* 0x08201f00407d7f89 */ /* 0x018ee200000e0000 */
[----:B------:R-:W-:Y:S01]  /*be50*/  ISETP.GT.AND P0, PT, R115, 0x1e, PT ;  /* 0x0000001e7300780c */ /* 0x000fe20003f04270 */
[----:B------:R-:W-:Y:S01]  /*be60*/  FFMA.FTZ R234, R3, R66, R234 ;  /* 0x0000004203ea7223 */ /* 0x000fe200000100ea */
[----:B------:R-:W-:Y:S01]  /*be70*/  ISETP.NE.AND P1, PT, R115, RZ, PT ;  /* 0x000000ff7300720c */ /* 0x000fe20003f25270 */
[----:B------:R-:W4:Y:S01]  /*be80*/  SHFL.DOWN PT, R124, R65, 0x1, 0x1f ;  /* 0x08201f00417c7f89 */ /* 0x000f2200000e0000 */
        /* <DEDUP_REMOVED lines=41> */
[----:B------:R-:W-:Y:S02]  /*c120*/  FADD.FTZ R78, R120, R78 ;  /* 0x0000004e784e7221 */ /* 0x000fe40000010000 */
[----:B------:R-:W-:Y:S02]  /*c130*/  FADD.FTZ R77, R138, R77 ;  /* 0x0000004d8a4d7221 */ /* 0x000fe40000010000 */
[----:B------:R-:W-:Y:S02]  /*c140*/  FFMA.FTZ R61, R45, R234, R61 ;  /* 0x000000ea2d3d7223 */ /* 0x000fe4000001003d */
[----:B------:R-:W-:Y:S02]  /*c150*/  FADD.FTZ R76, R217, R76 ;  /* 0x0000004cd94c7221 */ /* 0x000fe40000010000 */
[----:B---3--:R-:W-:Y:S02]  /*c160*/  @!P0 FADD.FTZ R64, R64, R125 ;  /* 0x0000007d40408221 */ /* 0x008fe40000010000 */
[----:B------:R-:W-:-:S02]  /*c170*/  FFMA.FTZ R62, R46, R5, R62 ;  /* 0x000000052e3e7223 */ /* 0x000fc4000001003e */
[----:B----4-:R-:W-:Y:S01]  /*c180*/  @!P0 FADD.FTZ R65, R65, R124 ;  /* 0x0000007c41418221 */ /* 0x010fe20000010000 */
[----:B------:R-:W3:Y:S01]  /*c190*/  SHFL.DOWN PT, R125, R64, 0x8, 0x1f ;  /* 0x09001f00407d7f89 */ /* 0x000ee200000e0000 */
[----:B------:R-:W-:Y:S01]  /*c1a0*/  ISETP.GT.AND P0, PT, R115, 0x17, PT ;  /* 0x000000177300780c */ /* 0x000fe20003f04270 */
[----:B------:R-:W-:Y:S02]  /*c1b0*/  FFMA.FTZ R63, R47, R8, R63 ;  /* 0x000000082f3f7223 */ /* 0x000fe4000001003f */
[----:B------:R-:W4:Y:S01]  /*c1c0*/  SHFL.DOWN PT, R124, R65, 0x8, 0x1f ;  /* 0x09001f00417c7f89 */ /* 0x000f2200000e0000 */
[----:B------:R-:W-:Y:S02]  /*c1d0*/  FADD.FTZ R75, R218, R75 ;  /* 0x0000004bda4b7221 */ /* 0x000fe40000010000 */
[----:B------:R-:W-:Y:S02]  /*c1e0*/  FADD.FTZ R74, R9, R74 ;  /* 0x0000004a094a7221 */ /* 0x000fe40000010000 */
[----:B------:R-:W-:-:S02]  /*c1f0*/  FFMA.FTZ R68, R48, R11, R68 ;  /* 0x0000000b30447223 */ /* 0x000fc40000010044 */
        /* <DEDUP_REMOVED lines=12> */
[----:B------:R-:W-:Y:S02]  /*c2c0*/  MOV R2, R64 ;  /* 0x0000004000027202 */ /* 0x000fe40000000f00 */
[----:B------:R-:W-:-:S05]  /*c2d0*/  MOV R3, R65 ;  /* 0x0000004100037202 */ /* 0x000fca0000000f00 */
[----:B------:R3:W-:Y:S04]  /*c2e0*/  @!P1 STS.64 [0x3188], R2 ;  /* 0x00318802ff009388 */ /* 0x0007e80000000a00 */
[----:B------:R-:W-:Y:S06]  /*c2f0*/  BAR.SYNC.DEFER_BLOCKING 0x0 ;  /* 0x0000000000007b1d */ /* 0x000fec0000010000 */
[----:B------:R-:W-:Y:S05]  /*c300*/  @P2 BRA `(.L_x_9267) ;  /* 0x0000008000002947 */ /* 0x000fea0003800000 */
[----:B---3--:R-:W-:Y:S02]  /*c310*/  ULDC UR32, c[0x0][0x174] ;  /* 0x00005d0000207ab9 */ /* 0x008fe40000000800 */
[----:B------:R-:W-:-:S02]  /*c320*/  UISETP.NE.AND UP0, UPT, UR26, UR32, UPT ;  /* 0x000000201a00728c */ /* 0x000fc4000bf05270 */
[----:B------:R-:W-:-:S04]  /*c330*/  USHF.L.U32 UR32, UR7, 0x3, URZ ;  /* 0x0000000307207899 */ /* 0x000fc8000800063f */
[----:B------:R-:W-:-:S13]  /*c340*/  PLOP3.LUT P0, PT, PT, PT, UP0, 0x80, 0x0 ;  /* 0x000000000000781c */ /* 0x000fda0003f0f008 */
[----:B------:R-:W3:Y:S02]  /*c350*/  @P0 LDS.64 R4, [UR32+0x56d0] ;  /* 0x0056d020ff040984 */ /* 0x000ee40008000a00 */
[----:B---3--:R-:W-:Y:S02]  /*c360*/  @P0 FADD.FTZ R3, R3, R5 ;  /* 0x0000000503030221 */ /* 0x008fe40000010000 */
[----:B------:R-:W-:-:S05]  /*c370*/  @P0 FADD.FTZ R2, R2, R4 ;  /* 0x0000000402020221 */ /* 0x000fca0000010000 */
[----:B------:R3:W-:Y:S02]  /*c380*/  STS.64 [UR32+0x56d0], R2 ;  /* 0x0056d002ff007988 */ /* 0x0007e40008000a20 */
.L_x_9267:
[----:B---3--:R-:W-:Y:S05]  /*c390*/  BSYNC B0 ;  /* 0x0000000000007941 */ /* 0x008fea0003800000 */
.L_x_9266:
[----:B------:R-:W-:Y:S02]  /*c3a0*/  UIADD3 UR7, UR7, 0x1, URZ ;  /* 0x0000000107077890 */ /* 0x000fe4000fffe03f */
[----:B------:R-:W-:Y:S02]  /*c3b0*/  ULDC UR32, c[0x0][0x16c] ;  /* 0x00005b0000207ab9 */ /* 0x000fe40000000800 */
[----:B------:R-:W-:Y:S02]  /*c3c0*/  UISETP.GE.AND UP0, UPT, UR7, UR32, UPT ;  /* 0x000000200700728c */ /* 0x000fe4000bf06270 */
[----:B------:R-:W-:-:S04]  /*c3d0*/  UIADD3 UR8, UP1, UR8, 0x1, URZ ;  /* 0x0000000108087890 */ /* 0x000fc8000ff3e03f */
[----:B------:R-:W-:Y:S01]  /*c3e0*/  PLOP3.LUT P0, PT, PT, PT, UP0, 0x80, 0x0 ;  /* 0x000000000000781c */ /* 0x000fe20003f0f008 */
[----:B------:R-:W-:-:S12]  /*c3f0*/  UIADD3.X UR9, URZ, UR9, URZ, UP1, !UPT ;  /* 0x000000093f097290 */ /* 0x000fd80008ffe43f */
[----:B------:R-:W-:Y:S01]  /*c400*/  @P0 CALL.REL.NOINC `(.L_x_9189) ;  /* 0x0000001000000944 */ /* 0x000fe20003c00000 */
[----:B------:R-:W-:Y:S05]  /*c410*/  BRA `(.L_x_9268) ;  /* 0xffff647000007947 */ /* 0x000fea000383ffff */
.L_x_9189:
        /* <DEDUP_REMOVED lines=20> */
[----:B------:R-:W-:Y:S01]  /*c560*/  BSSY B0, `(.L_x_9269) ;  /* 0x0000042000007945 */ /* 0x000fe20003800000 */
[----:B------:R-:W-:Y:S01]  /*c570*/  F2FP.BF16.PACK_AB R51, R51, R52 ;  /* 0x000000343333723e */ /* 0x000fe200000010ff */
[----:B------:R0:W-:Y:S01]  /*c580*/  STS.U16 [R98+0x2], R49 ;  /* 0x0000023162007388 */ /* 0x0001e20000000400 */
[----:B------:R-:W-:-:S02]  /*c590*/  PRMT R3, R57, 0x7632, R3 ;  /* 0x0000763239037816 */ /* 0x000fc40000000003 */
        /* <DEDUP_REMOVED lines=8> */
[----:B---3--:R-:W-:Y:S01]  /*c620*/  PRMT R0, R55, 0x7632, R0 ;  /* 0x0000763237007816 */ /* 0x008fe20000000000 */
[----:B------:R-:W-:Y:S01]  /*c630*/  STS.U16 [R98+0x4], R63 ;  /* 0x0000043f62007388 */ /* 0x000fe20000000400 */
[----:B------:R-:W-:Y:S02]  /*c640*/  LOP3.LUT R18, R6, 0x1f, R116, 0xf8, !PT ;  /* 0x0000001f06127812 */ /* 0x000fe400078ef874 */
[----:B----4-:R-:W-:Y:S01]  /*c650*/  PRMT R2, R53, 0x7632, R2 ;  /* 0x0000763235027816 */ /* 0x010fe20000000002 */
        /* <DEDUP_REMOVED lines=15> */
[----:B0-----:R-:W-:Y:S01]  /*c750*/  IADD3 R2, P2, R18, UR27, RZ ;  /* 0x0000001b12027c10 */ /* 0x001fe2000ff5e0ff */
[----:B------:R-:W-:Y:S02]  /*c760*/  UIADD3 UR27, UR9, UR36, URZ ;  /* 0x00000024091b7290 */ /* 0x000fe4000fffe03f */
        /* <DEDUP_REMOVED lines=33> */
.L_x_9270:
[----:B------:R-:W-:Y:S05]  /*c980*/  BSYNC B0 ;  /* 0x0000000000007941 */ /* 0x000fea0003800000 */
.L_x_9269:
[----:B------:R-:W3:Y:S01]  /*c990*/  LDL.LU R20, [R1+0x14] ;  /* 0x0000140001147983 */ /* 0x000ee20000300800 */
        /* <DEDUP_REMOVED lines=70> */
[C---:B------:R-:W-:Y:S02]  /*ce00*/  PRMT R16, R4.reuse, 0x7610, R16 ;  /* 0x0000761004107816 */ /* 0x040fe40000000010 */
[----:B------:R-:W-:Y:S02]  /*ce10*/  PRMT R17, R4, 0x7632, R17 ;  /* 0x0000763204117816 */ /* 0x000fe40000000011 */
[----:B------:R-:W-:Y:S01]  /*ce20*/  MOV R4, UR38 ;  /* 0x0000002600047c02 */ /* 0x000fe20008000f00 */
[----:B------:R-:W-:Y:S04]  /*ce30*/  STS.U16 [R98+0x10], R12 ;  /* 0x0000100c62007388 */ /* 0x000fe80000000400 */
[----:B------:R-:W-:Y:S04]  /*ce40*/  STS.U16 [R98+0x12], R13 ;  /* 0x0000120d62007388 */ /* 0x000fe80000000400 */
[----:B------:R-:W-:Y:S04]  /*ce50*/  STS.U16 [R98+0x14], R5 ;  /* 0x0000140562007388 */ /* 0x000fe80000000400 */
        /* <DEDUP_REMOVED lines=23> */
[----:B------:R0:W-:Y:S01]  /*cfd0*/  STS.U16 [R98+0xa], R10 ;  /* 0x00000a0a62007388 */ /* 0x0001e20000000400 */
[----:B------:R-:W-:Y:S01]  /*cfe0*/  F2FP.BF16.PACK_AB R0, R84, R83 ;  /* 0x000000535400723e */ /* 0x000fe200000010ff */
[----:B------:R-:W-:-:S02]  /*cff0*/  FADD.FTZ R78, R77, R78 ;  /* 0x0000004e4d4e7221 */ /* 0x000fc40000010000 */
[----:B------:R-:W-:Y:S01]  /*d000*/  STS.U16 [R98+0xc], R11 ;  /* 0x00000c0b62007388 */ /* 0x000fe20000000400 */
[----:B------:R-:W-:Y:S01]  /*d010*/  PRMT R14, R0, 0x7632, R14 ;  /* 0x00007632000e7816 */ /* 0x000fe2000000000e */
[----:B------:R-:W-:Y:S02]  /*d020*/  FADD.FTZ R79, R78, R79 ;  /* 0x0000004f4e4f7221 */ /* 0x000fe40000010000 */
[----:B------:R3:W-:Y:S01]  /*d030*/  STS.U16 [R98+0xe], R6 ;  /* 0x00000e0662007388 */ /* 0x0007e20000000400 */
[----:B0-----:R-:W-:Y:S01]  /*d040*/  PRMT R10, R5, 0x7632, R10 ;  /* 0x00007632050a7816 */ /* 0x001fe2000000000a */
[----:B------:R-:W-:Y:S02]  /*d050*/  FADD.FTZ R80, R79, R80 ;  /* 0x000000504f507221 */ /* 0x000fe40000010000 */
[----:B------:R-:W-:Y:S02]  /*d060*/  STS.U16 [R98+0x18], R0 ;  /* 0x0000180062007388 */ /* 0x000fe40000000400 */
[----:B------:R-:W-:-:S02]  /*d070*/  FADD.FTZ R81, R80, R81 ;  /* 0x0000005150517221 */ /* 0x000fc40000010000 */
[----:B------:R-:W-:Y:S01]  /*d080*/  STS.U16 [R98+0x16], R10 ;  /* 0x0000160a62007388 */ /* 0x000fe20000000400 */
[----:B---3--:R-:W-:Y:S01]  /*d090*/  IADD3 R6, P1, R18, -0x1e0, RZ ;  /* 0xfffffe2012067810 */ /* 0x008fe20007f3e0ff */
[----:B------:R-:W-:Y:S02]  /*d0a0*/  FADD.FTZ R82, R81, R82 ;  /* 0x0000005251527221 */ /* 0x000fe40000010000 */
[----:B------:R-:W-:Y:S01]  /*d0b0*/  STS.U16 [R98+0x1a], R14 ;  /* 0x00001a0e62007388 */ /* 0x000fe20000000400 */
[----:B------:R-:W-:-:S06]  /*d0c0*/  NOP ;  /* 0x0000000000007918 */ /* 0x000fcc0000000000 */
[----:B------:R-:W-:Y:S01]  /*d0d0*/  LDS.U16 R9, [R114] ;  /* 0x0000000072097984 */ /* 0x000fe20000000400 */
[----:B------:R-:W-:Y:S01]  /*d0e0*/  FADD.FTZ R83, R82, R83 ;  /* 0x0000005352537221 */ /* 0x000fe20000010000 */
[----:B------:R-:W-:Y:S02]  /*d0f0*/  IADD3.X R7, R8, -0x1, RZ, P1, !PT ;  /* 0xffffffff08077810 */ /* 0x000fe40000ffe4ff */
        /* <DEDUP_REMOVED lines=36> */
.L_x_9272:
[----:B------:R-:W-:Y:S05]  /*d340*/  BSYNC B0 ;  /* 0x0000000000007941 */ /* 0x000fea0003800000 */
.L_x_9271:
        /* <DEDUP_REMOVED lines=58> */
.L_x_9188:
        /* <DEDUP_REMOVED lines=27> */
.L_x_9275:
[----:B-1----:R-:W-:Y:S05]  /*d8a0*/  BSYNC B0 ;  /* 0x0000000000007941 */ /* 0x002fea0003800000 */
.L_x_9274:
[----:B------:R-:W-:Y:S01]  /*d8b0*/  BSSY B0, `(.L_x_9276) ;  /* 0x000001b000007945 */ /* 0x000fe20003800000 */
[----:B------:R-:W-:Y:S05]  /*d8c0*/  @!P0 BRA `(.L_x_9277) ;  /* 0x0000018000008947 */ /* 0x000fea0003800000 */
[----:B-1----:R-:W3:Y:S04]  /*d8d0*/  LDL.LU R2, [R1+0x14] ;  /* 0x0000140001027983 */ /* 0x002ee80000300800 */
[----:B------:R-:W1:Y:S04]  /*d8e0*/  S2R R6, SR_LANEID ;  /* 0x0000000000067919 */ /* 0x000e680000000000 */
[----:B------:R-:W4:Y:S04]  /*d8f0*/  S2R R7, SR_TID.X ;  /* 0x0000000000077919 */ /* 0x000f280000002100 */
[----:B------:R-:W-:Y:S01]  /*d900*/  BAR.SYNC.DEFER_BLOCKING 0x0 ;  /* 0x0000000000007b1d */ /* 0x000fe20000010000 */
[----:B-1----:R-:W-:-:S05]  /*d910*/  ISETP.NE.AND P1, PT, R6, RZ, PT ;  /* 0x000000ff0600720c */ /* 0x002fca0003f25270 */
        /* <DEDUP_REMOVED lines=19> */
.L_x_9277:
[----:B------:R-:W3:Y:S02]  /*da50*/  S2R R7, SR_TID.X ;  /* 0x0000000000077919 */ /* 0x000ee40000002100 */
.L_x_9278:
[----:B-1----:R-:W-:Y:S05]  /*da60*/  BSYNC B0 ;  /* 0x0000000000007941 */ /* 0x002fea0003800000 */
.L_x_9276:
[----:B---3--:R-:W-:-:S13]  /*da70*/  ISETP.GE.AND P0, PT, R7, c[0x0][0x16c], PT ;  /* 0x00005b0007007a0c */ /* 0x008fda0003f06270 */
[----:B------:R-:W-:Y:S05]  /*da80*/  @P0 EXIT ;  /* 0x000000000000094d */ /* 0x000fea0003800000 */
[----:B------:R-:W-:Y:S02]  /*da90*/  ULDC.64 UR6, c[0x0][0x288] ;  /* 0x0000a20000067ab9 */ /* 0x000fe40000000a00 */
[----:B------:R-:W-:Y:S02]  /*daa0*/  UIMAD UR11, UR11, UR6, URZ ;  /* 0x000000060b0b72a4 */ /* 0x000fe4000f8e023f */
[----:B0-2---:R-:W-:Y:S02]  /*dab0*/  UIMAD.WIDE.U32 UR4, UR10, UR6, URZ ;  /* 0x000000060a0472a5 */ /* 0x005fe4000f8e003f */
[----:B------:R-:W-:-:S04]  /*dac0*/  UIMAD UR6, UR10, UR7, UR11 ;  /* 0x000000070a0672a4 */ /* 0x000fc8000f8e020b */
[----:B------:R-:W-:Y:S02]  /*dad0*/  UIADD3 UR6, UR5, UR6, URZ ;  /* 0x0000000605067290 */ /* 0x000fe4000fffe03f */
.L_x_9279:
        /* <DEDUP_REMOVED lines=19> */
.L_x_9280:
        /* <DEDUP_REMOVED lines=15> */
.L_x_14700:


//--------------------- .text._Z25selective_scan_bwd_kernelI32Selective_Scan_bwd_kernel_traitsILi32ELi16ELb0ELb1ELb1ELb0ELb1EN3c108BFloat16ENS1_7complexIfEEEEv12SSMParamsBwd --------------------------
	.section	.text._Z25selective_scan_bwd_kernelI32Selective_Scan_bwd_kernel_traitsILi32ELi16ELb0ELb1ELb1ELb0ELb1EN3c108BFloat16ENS1_7complexIfEEEEv12SSMParamsBwd,"ax",@progbits
	.sectioninfo	@"SHI_REGISTERS=255"
	.align	128
        .global         _Z25selective_scan_bwd_kernelI32Selective_Scan_bwd_kernel_traitsILi32ELi16ELb0ELb1ELb1ELb0ELb1EN3c108BFloat16ENS1_7complexIfEEEEv12SSMParamsBwd
        .type           _Z25selective_scan_bwd_kernelI32Selective_Scan_bwd_kernel_traitsILi32ELi16ELb0ELb1ELb1ELb0ELb1EN3c108BFloat16ENS1_7complexIfEEEEv12SSMParamsBwd,@function
        .size           _Z25selective_scan_bwd_kernelI32Selective_Scan_bwd_kernel_traitsILi32ELi16ELb0ELb1ELb1ELb0ELb1EN3c108BFloat16ENS1_7complexIfEEEEv12SSMParamsBwd,(.L_x_14701 - _Z25selective_scan_bwd_kernelI32Selective_Scan_bwd_kernel_traitsILi32ELi16ELb0ELb1ELb1ELb0ELb1EN3c108BFloat16ENS1_7complexIfEEEEv12SSMParamsBwd)
        .other          _Z25selective_scan_bwd_kernelI32Selective_Scan_bwd_kernel_traitsILi32ELi16ELb0ELb1ELb1ELb0ELb1EN3c108BFloat16ENS1_7complexIfEEEEv12SSMParamsBwd,@"STO_CUDA_ENTRY STV_DEFAULT"
_Z25selective_scan_bwd_kernelI32Selective_Scan_bwd_kernel_traitsILi32ELi16ELb0ELb1ELb1ELb0ELb1EN3c108BFloat16ENS1_7complexIfEEEEv12SSMParamsBwd:
.text._Z25selective_scan_bwd_kernelI32Selective_Scan_bwd_kernel_traitsILi32ELi16ELb0ELb1ELb1ELb0ELb1EN3c108BFloat16ENS1_7complexIfEEEEv12SSMParamsBwd:
        /* <DEDUP_REMOVED lines=181> */
[----:B---3--:R-:W-:-:S04]  /*0b50*/  SHF.L.U32 R0, R120, 0x4, RZ ;  /* 0x0000000478007819 */ /* 0x008fc800000006ff */
[----:B------:R-:W-:-:S04]  /*0b60*/  LOP3.LUT R3, R0, 0xfffffe00, RZ, 0xc0, !PT ;  /* 0xfffffe0000037812 */ /* 0x000fc800078ec0ff */
[----:B------:R-:W-:-:S04]  /*0b70*/  LOP3.LUT R118, R3, 0x1f, R120, 0xf8, !PT ;  /* 0x0000001f03767812 */ /* 0x000fc800078ef878 */
[----:B-1--4-:R-:W-:Y:S02]  /*0b80*/  SHF.R.S32.HI R0, RZ, 0x1f, R118 ;  /* 0x0000001fff007819 */ /* 0x012fe40000011476 */
.L_x_9371:
        /* <DEDUP_REMOVED lines=14> */
[----:B------:R-:W-:-:S02]  /*0c70*/  LOP3.LUT R0, R118, 0x60, RZ, 0xfc, !PT ;  /* 0x0000006076007812 */ /* 0x000fc400078efcff */
[C---:B------:R-:W-:Y:S02]  /*0c80*/  ISETP.GE.AND P0, PT, R118.reuse, UR28, PT ;  /* 0x0000001c76007c0c */ /* 0x040fe4000bf06270 */
[C---:B------:R-:W-:Y:S02]  /*0c90*/  LOP3.LUT R6, R118.reuse, 0x80, RZ, 0xfc, !PT ;  /* 0x0000008076067812 */ /* 0x040fe400078efcff */
[----:B------:R-:W-:Y:S02]  /*0ca0*/  LOP3.LUT R7, R118, 0xa0, RZ, 0xfc, !PT ;  /* 0x000000a076077812 */ /* 0x000fe400078efcff */
[----:B------:R-:W-:Y:S02]  /*0cb0*/  ISETP.GE.AND P1, PT, R19, UR28, PT ;  /* 0x0000001c13007c0c */ /* 0x000fe4000bf26270 */
[----:B------:R-:W-:-:S05]  /*0cc0*/  ISETP.GE.AND P2, PT, R0, UR28, PT ;  /* 0x0000001c00007c0c */ /* 0x000fca000bf46270 */
[----:B-1----:R1:W3:Y:S01]  /*0cd0*/  @!P0 LDG.E.U16 R4, [R2.64] ;  /* 0x0000002a02048981 */ /* 0x0022e2000c1e1500 */
        /* <DEDUP_REMOVED lines=280> */
[----:B--2---:R-:W-:Y:S01]  /*1e60*/  MOV R2, UR27 ;  /* 0x0000001b00027c02 */ /* 0x004fe20008000f00 */
[----:B------:R-:W-:Y:S01]  /*1e70*/  UIMAD.WIDE.U32 UR32, UR12, UR30, URZ ;  /* 0x0000001e0c2072a5 */ /* 0x000fe2000f8e003f */
[----:B------:R-:W-:Y:S01]  /*1e80*/  MOV R3, UR40 ;  /* 0x0000002800037c02 */ /* 0x000fe20008000f00 */
[----:B------:R-:W-:Y:S01]  /*1e90*/  ULDC.64 UR8, c[0x0][0x1f8] ;  /* 0x00007e0000087ab9 */ /* 0x000fe20000000a00 */
[----:B0-----:R-:W-:Y:S01]  /*1ea0*/  MOV R4, UR27 ;  /* 0x0000001b00047c02 */ /* 0x001fe20008000f00 */
[----:B------:R-:W-:Y:S01]  /*1eb0*/  UIMAD UR30, UR13, UR30, URZ ;  /* 0x0000001e0d1e72a4 */ /* 0x000fe2000f8e023f */
[----:B-1----:R-:W-:Y:S01]  /*1ec0*/  MOV R5, UR40 ;  /* 0x0000002800057c02 */ /* 0x002fe20008000f00 */
        /* <DEDUP_REMOVED lines=13> */
[----:B------:R-:W-:-:S02]  /*1fa0*/  UIADD3 UR33, UR33, UR41, URZ ;  /* 0x0000002921217290 */ /* 0x000fc4000fffe03f */
[----:B------:R-:W-:Y:S01]  /*1fb0*/  UIMAD.WIDE.U32 UR8, UR10, UR8, UR34 ;  /* 0x000000080a0872a5 */ /* 0x000fe2000f8e0022 */
        /* <DEDUP_REMOVED lines=8> */
[----:B------:R-:W-:Y:S02]  /*2040*/  UIADD3 UR35, UP0, UR29, UR8, URZ ;  /* 0x000000081d237290 */ /* 0x000fe4000ff1e03f */
[----:B------:R-:W-:Y:S01]  /*2050*/  UIADD3 UR34, UP1, UR29, UR32, URZ ;  /* 0x000000201d227290 */ /* 0x000fe2000ff3e03f */
[----:B------:R-:W-:Y:S01]  /*2060*/  @!P0 IADD3 R47, P1, R118, R2, RZ ;  /* 0x00000002762f8210 */ /* 0x000fe20007f3e0ff */
[----:B------:R-:W-:Y:S01]  /*2070*/  UIADD3.X UR8, UR30, UR7, UR9, UP0, !UPT ;  /* 0x000000071e087290 */ /* 0x000fe200087fe409 */
[C---:B------:R-:W-:Y:S01]  /*2080*/  @!P0 IADD3.X R5, R156.reuse, UR31, R5, P2, !PT ;  /* 0x0000001f9c058c10 */ /* 0x040fe200097fe405 */
[----:B------:R-:W-:Y:S01]  /*2090*/  UIADD3.X UR32, UR30, UR31, UR33, UP1, !UPT ;  /* 0x0000001f1e207290 */ /* 0x000fe20008ffe421 */
[----:B------:R-:W-:Y:S02]  /*20a0*/  @!P0 IADD3.X R58, R156, UR7, R3, P1, !PT ;  /* 0x000000079c3a8c10 */ /* 0x000fe40008ffe403 */
[C---:B------:R-:W-:Y:S02]  /*20b0*/  LEA R2, P2, R118.reuse, c[0x0][0x258], 0x1 ;  /* 0x0000960076027a11 */ /* 0x040fe400078408ff */
[----:B------:R-:W-:-:S02]  /*20c0*/  LEA R44, P1, R118, c[0x0][0x268], 0x1 ;  /* 0x00009a00762c7a11 */ /* 0x000fc400078208ff */
[----:B------:R-:W-:Y:S02]  /*20d0*/  MOV R57, UR35 ;  /* 0x0000002300397c02 */ /* 0x000fe40008000f00 */
[----:B------:R-:W-:Y:S02]  /*20e0*/  MOV R59, UR34 ;  /* 0x00000022003b7c02 */ /* 0x000fe40008000f00 */
[----:B------:R-:W-:Y:S02]  /*20f0*/  LEA.HI.X R3, R118, c[0x0][0x25c], R156, 0x1, P2 ;  /* 0x0000970076037a11 */ /* 0x000fe400010f0c9c */
[----:B------:R-:W-:Y:S02]  /*2100*/  MOV R60, UR8 ;  /* 0x00000008003c7c02 */ /* 0x000fe40008000f00 */
        /* <DEDUP_REMOVED lines=10> */
[----:B------:R-:W-:Y:S01]  /*21b0*/  STL [R1+0x10], R154 ;  /* 0x0000109a01007387 */ /* 0x000fe20000100800 */
[----:B------:R-:W-:Y:S01]  /*21c0*/  MOV R62, UR32 ;  /* 0x00000020003e7c02 */ /* 0x000fe20008000f00 */
[----:B------:R-:W-:Y:S01]  /*21d0*/  ULDC.64 UR8, c[0x0][0x2e8] ;  /* 0x0000ba0000087ab9 */ /* 0x000fe20000000a00 */
[----:B------:R-:W-:Y:S02]  /*21e0*/  LEA.HI.X R45, R118, c[0x0][0x26c], R156, 0x1, P1 ;  /* 0x00009b00762d7a11 */ /* 0x000fe400008f0c9c */
[----:B------:R-:W-:Y:S02]  /*21f0*/  LEA R44, P2, R57, R44, 0x1 ;  /* 0x0000002c392c7211 */ /* 0x000fe400078408ff */
[----:B------:R-:W-:-:S02]  /*2200*/  LEA R2, P4, R59, R2, 0x1 ;  /* 0x000000023b027211 */ /* 0x000fc400078808ff */
        /* <DEDUP_REMOVED lines=121> */
[----:B------:R-:W-:Y:S04]  /*29a0*/  LDS.U16 R63, [R101+0x1e] ;  /* 0x00001e00653f7984 */ /* 0x000fe80000000400 */
        /* <DEDUP_REMOVED lines=44> */
[----:B------:R2:W-:Y:S02]  /*2c70*/  MUFU.EX2 R3, R2 ;  /* 0x0000000200037308 */ /* 0x0005e40000000800 */
[----:B--2---:R-:W-:-:S06]  /*2c80*/  FMUL.FTZ R2, R53, -1.4426950216293334961 ;  /* 0xbfb8aa3b35027820 */ /* 0x004fcc0000410000 */
[----:B------:R-:W2:Y:S01]  /*2c90*/  MUFU.EX2 R81, R81 ;  /* 0x0000005100517308 */ /* 0x000ea20000000800 */
[----:B------:R-:W-:-:S07]  /*2ca0*/  PRMT R50, RZ, 0x5410, R50 ;  /* 0x00005410ff327816 */ /* 0x000fce0000000032 */
[----:B------:R3:W-:Y:S02]  /*2cb0*/  MUFU.EX2 R87, R2 ;  /* 0x0000000200577308 */ /* 0x0007e40000000800 */
        /* <DEDUP_REMOVED lines=8> */
[----:B------:R-:W-:Y:S01]  /*2d40*/  PRMT R48, RZ, 0x5410, R48 ;  /* 0x00005410ff307816 */ /* 0x000fe20000000030 */
[----:B------:R-:W-:-:S06]  /*2d50*/  FADD.FTZ R3, R3, 1 ;  /* 0x3f80000003037421 */ /* 0x000fcc0000010000 */
[----:B------:R-:W-:Y:S01]  /*2d60*/  MUFU.RCP R75, R75 ;  /* 0x0000004b004b7308 */ /* 0x000fe20000001000 */
[----:B------:R-:W-:Y:S01]  /*2d70*/  FMUL.FTZ R83, R48, -1.4426950216293334961 ;  /* 0xbfb8aa3b30537820 */ /* 0x000fe20000410000 */
[----:B------:R-:W-:Y:S02]  /*2d80*/  PRMT R60, RZ, 0x5410, R60 ;  /* 0x00005410ff3c7816 */ /* 0x000fe4000000003c */
[----:B------:R-:W-:Y:S02]  /*2d90*/  PRMT R51, RZ, 0x5410, R51 ;  /* 0x00005410ff337816 */ /* 0x000fe40000000033 */
[----:B------:R-:W-:Y:S01]  /*2da0*/  PRMT R62, RZ, 0x5410, R62 ;  /* 0x00005410ff3e7816 */ /* 0x000fe2000000003e */
[----:B0-----:R-:W-:Y:S01]  /*2db0*/  FADD.FTZ R81, R85, 1 ;  /* 0x3f80000055517421 */ /* 0x001fe20000010000 */
[----:B------:R-:W0:Y:S01]  /*2dc0*/  MUFU.EX2 R83, R83 ;  /* 0x0000005300537308 */ /* 0x000e220000000800 */
[----:B------:R-:W-:Y:S01]  /*2dd0*/  FMUL.FTZ R86, R51, -1.4426950216293334961 ;  /* 0xbfb8aa3b33567820 */ /* 0x000fe20000410000 */
[----:B------:R-:W-:-:S02]  /*2de0*/  PRMT R54, RZ, 0x5410, R54 ;  /* 0x00005410ff367816 */ /* 0x000fc40000000036 */
[----:B------:R-:W-:-:S04]  /*2df0*/  PRMT R56, RZ, 0x5410, R56 ;  /* 0x00005410ff387816 */ /* 0x000fc80000000038 */
[----:B------:R-:W-:Y:S01]  /*2e00*/  MUFU.EX2 R86, R86 ;  /* 0x0000005600567308 */ /* 0x000fe20000000800 */
[----:B------:R-:W-:Y:S01]  /*2e10*/  PRMT R55, RZ, 0x5410, R55 ;  /* 0x00005410ff377816 */ /* 0x000fe20000000037 */
[----:B------:R-:W-:Y:S02]  /*2e20*/  FMUL.FTZ R88, R54, -1.4426950216293334961 ;  /* 0xbfb8aa3b36587820 */ /* 0x000fe40000410000 */
[----:B------:R-:W-:Y:S02]  /*2e30*/  FMUL.FTZ R123, R56, -1.4426950216293334961 ;  /* 0xbfb8aa3b387b7820 */ /* 0x000fe40000410000 */
[----:B------:R-:W-:Y:S02]  /*2e40*/  FMUL.FTZ R89, R55, -1.4426950216293334961 ;  /* 0xbfb8aa3b37597820 */ /* 0x000fe40000410000 */
[----:B0-----:R-:W-:Y:S01]  /*2e50*/  FADD.FTZ R83, R83, 1 ;  /* 0x3f80000053537421 */ /* 0x001fe20000010000 */
[----:B------:R-:W-:Y:S01]  /*2e60*/  MUFU.EX2 R88, R88 ;  /* 0x0000005800587308 */ /* 0x000fe20000000800 */
[----:B------:R-:W-:-:S07]  /*2e70*/  PRMT R64, RZ, 0x5410, R64 ;  /* 0x00005410ff407816 */ /* 0x000fce0000000040 */
[----:B------:R-:W-:Y:S01]  /*2e80*/  MUFU.EX2 R123, R123 ;  /* 0x0000007b007b7308 */ /* 0x000fe20000000800 */
[----:B------:R-:W-:-:S07]  /*2e90*/  PRMT R59, RZ, 0x5410, R59 ;  /* 0x00005410ff3b7816 */ /* 0x000fce000000003b */
[----:B------:R-:W-:Y:S08]  /*2ea0*/  MUFU.EX2 R121, R89 ;  /* 0x0000005900797308 */ /* 0x000ff00000000800 */
[----:B------:R-:W-:Y:S01]  /*2eb0*/  MUFU.RCP R81, R81 ;  /* 0x0000005100517308 */ /* 0x000fe20000001000 */
        /* <DEDUP_REMOVED lines=17> */
[----:B------:R-:W2:Y:S04]  /*2fd0*/  LDS.U16 R39, [R101] ;  /* 0x0000000065277984 */ /* 0x000ea80000000400 */
[----:B------:R-:W3:Y:S01]  /*2fe0*/  LDS.U16 R45, [R101+0x2] ;  /* 0x00000200652d7984 */ /* 0x000ee20000000400 */
[----:B0-----:R-:W0:Y:S03]  /*2ff0*/  MUFU.RCP R74, R2 ;  /* 0x00000002004a7308 */ /* 0x001e260000001000 */
[----:B------:R-:W4:Y:S04]  /*3000*/  LDS.U16 R47, [R101+0x4] ;  /* 0x00000400652f7984 */ /* 0x000f280000000400 */
[----:B------:R-:W5:Y:S01]  /*3010*/  LDS.U16 R68, [R101+0xa] ;  /* 0x00000a0065447984 */ /* 0x000f620000000400 */
[----:B-1----:R1:W-:Y:S03]  /*3020*/  MUFU.RCP R77, R3 ;  /* 0x00000003004d7308 */ /* 0x0023e60000001000 */
[----:B------:R-:W4:Y:S04]  /*3030*/  LDS.U16 R67, [R101+0x8] ;  /* 0x0000080065437984 */ /* 0x000f280000000400 */
[----:B------:R-:W4:Y:S01]  /*3040*/  LDS.U16 R65, [R101+0x6] ;  /* 0x0000060065417984 */ /* 0x000f220000000400 */
[----:B-1----:R-:W-:-:S02]  /*3050*/  FADD.FTZ R3, -R73, 1 ;  /* 0x3f80000049037421 */ /* 0x002fc40000010100 */
[----:B0-----:R-:W-:Y:S02]  /*3060*/  FADD.FTZ R2, -R74, 1 ;  /* 0x3f8000004a027421 */ /* 0x001fe40000010100 */
[----:B------:R-:W-:Y:S02]  /*3070*/  FFMA.FTZ R85, R42, R3, 1 ;  /* 0x3f8000002a557423 */ /* 0x000fe40000010003 */
[----:B------:R-:W-:Y:S02]  /*3080*/  FADD.FTZ R5, -R75, 1 ;  /* 0x3f8000004b057421 */ /* 0x000fe40000010100 */
[----:B------:R-:W-:Y:S01]  /*3090*/  FFMA.FTZ R2, R41, R2, 1 ;  /* 0x3f80000029027423 */ /* 0x000fe20000010002 */
[----:B--2---:R-:W-:Y:S02]  /*30a0*/  PRMT R39, RZ, 0x5410, R39 ;  /* 0x00005410ff277816 */ /* 0x004fe40000000027 */
[----:B---3--:R-:W-:-:S03]  /*30b0*/  PRMT R45, RZ, 0x5410, R45 ;  /* 0x00005410ff2d7816 */ /* 0x008fc6000000002d */
[----:B------:R-:W-:Y:S02]  /*30c0*/  FMUL.FTZ R3, R60, R39 ;  /* 0x000000273c037220 */ /* 0x000fe40000410000 */
[----:B------:R-:W-:Y:S02]  /*30d0*/  FMUL.FTZ R4, R62, R45 ;  /* 0x0000002d3e047220 */ /* 0x000fe40000410000 */
[----:B------:R-:W-:Y:S02]  /*30e0*/  FMUL.FTZ R3, R74, R3 ;  /* 0x000000034a037220 */ /* 0x000fe40000410000 */
[----:B------:R-:W-:Y:S02]  /*30f0*/  FMUL.FTZ R4, R73, R4 ;  /* 0x0000000449047220 */ /* 0x000fe40000410000 */
[----:B------:R-:W-:Y:S02]  /*3100*/  FADD.FTZ R78, R87, 1 ;  /* 0x3f800000574e7421 */ /* 0x000fe40000010000 */
[----:B------:R-:W-:-:S02]  /*3110*/  FFMA.FTZ R87, R44, R5, 1 ;  /* 0x3f8000002c577423 */ /* 0x000fc40000010005 */
[----:B------:R-:W-:Y:S02]  /*3120*/  FMUL.FTZ R5, R3, R2 ;  /* 0x0000000203057220 */ /* 0x000fe40000410000 */
[----:B------:R-:W-:Y:S01]  /*3130*/  FMUL.FTZ R132, R4, R85 ;  /* 0x0000005504847220 */ /* 0x000fe20000410000 */
[----:B------:R-:W0:Y:S04]  /*3140*/  LDS.U16 R2, [R101+0xc] ;  /* 0x00000c0065027984 */ /* 0x000e280000000400 */
[----:B------:R-:W-:Y:S04]  /*3150*/  LDS.U16 R3, [R101+0xe] ;  /* 0x00000e0065037984 */ /* 0x000fe80000000400 */
[----:B------:R-:W1:Y:S01]  /*3160*/  LDS.U16 R4, [R101+0x10] ;  /* 0x0000100065047984 */ /* 0x000e620000000400 */
[----:B------:R2:W3:Y:S01]  /*3170*/  MUFU.RCP R79, R83 ;  /* 0x00000053004f7308 */ /* 0x0004e20000001000 */
[----:B----4-:R-:W-:Y:S01]  /*3180*/  PRMT R47, RZ, 0x5410, R47 ;  /* 0x00005410ff2f7816 */ /* 0x010fe2000000002f */
[----:B------:R-:W-:Y:S01]  /*3190*/  FADD.FTZ R76, R86, 1 ;  /* 0x3f800000564c7421 */ /* 0x000fe20000010000 */
[----:B------:R-:W-:-:S03]  /*31a0*/  PRMT R58, RZ, 0x5410, R58 ;  /* 0x00005410ff3a7816 */ /* 0x000fc6000000003a */
[----:B------:R-:W-:Y:S01]  /*31b0*/  FMUL.FTZ R80, R64, R47 ;  /* 0x0000002f40507220 */ /* 0x000fe20000410000 */
[----:B------:R-:W-:Y:S01]  /*31c0*/  PRMT R71, RZ, 0x5410, R71 ;  /* 0x00005410ff477816 */ /* 0x000fe20000000047 */
[----:B------:R-:W-:Y:S01]  /*31d0*/  FMUL.FTZ R89, R59, -1.4426950216293334961 ;  /* 0xbfb8aa3b3b597820 */ /* 0x000fe20000410000 */
[----:B------:R-:W4:Y:S01]  /*31e0*/  MUFU.RCP R76, R76 ;  /* 0x0000004c004c7308 */ /* 0x000f220000001000 */
[----:B------:R-:W-:Y:S01]  /*31f0*/  FMUL.FTZ R80, R75, R80 ;  /* 0x000000504b507220 */ /* 0x000fe20000410000 */
[----:B-----5:R-:W-:Y:S02]  /*3200*/  PRMT R68, RZ, 0x5410, R68 ;  /* 0x00005410ff447816 */ /* 0x020fe40000000044 */
[----:B------:R-:W-:Y:S02]  /*3210*/  PRMT R72, RZ, 0x5410, R72 ;  /* 0x00005410ff487816 */ /* 0x000fe40000000048 */
[----:B------:R-:W-:Y:S02]  /*3220*/  PRMT R67, RZ, 0x5410, R67 ;  /* 0x00005410ff437816 */ /* 0x000fe40000000043 */
[----:B------:R-:W5:Y:S01]  /*3230*/  MUFU.RCP R78, R78 ;  /* 0x0000004e004e7308 */ /* 0x000f620000001000 */
[----:B------:R-:W-:-:S02]  /*3240*/  FMUL.FTZ R125, R58, -1.4426950216293334961 ;  /* 0xbfb8aa3b3a7d7820 */ /* 0x000fc40000410000 */
[----:B--2---:R-:W-:Y:S02]  /*3250*/  FADD.FTZ R83, R88, 1 ;  /* 0x3f80000058537421 */ /* 0x004fe40000010000 */
[----:B------:R-:W-:-:S03]  /*3260*/  FADD.FTZ R85, R123, 1 ;  /* 0x3f8000007b557421 */ /* 0x000fc60000010000 */
[----:B------:R2:W-:Y:S01]  /*3270*/  MUFU.EX2 R126, R89 ;  /* 0x00000059007e7308 */ /* 0x0005e20000000800 */
[----:B------:R-:W-:Y:S02]  /*3280*/  FADD.FTZ R123, -R81, 1 ;  /* 0x3f800000517b7421 */ /* 0x000fe40000010100 */
[----:B------:R-:W-:Y:S01]  /*3290*/  FMUL.FTZ R88, R71, R68 ;  /* 0x0000004447587220 */ /* 0x000fe20000410000 */
[----:B------:R-:W-:Y:S01]  /*32a0*/  PRMT R122, RZ, 0x5410, R122 ;  /* 0x00005410ff7a7816 */ /* 0x000fe2000000007a */
[----:B------:R-:W-:Y:S01]  /*32b0*/  FMUL.FTZ R86, R72, R67 ;  /* 0x0000004348567220 */ /* 0x000fe20000410000 */
[----:B------:R-:W-:Y:S01]  /*32c0*/  PRMT R65, RZ, 0x5410, R65 ;  /* 0x00005410ff417816 */ /* 0x000fe20000000041 */
[----:B--2---:R-:W-:Y:S02]  /*32d0*/  FMUL.FTZ R89, R80, R87 ;  /* 0x0000005750597220 */ /* 0x004fe40000410000 */
[----:B------:R-:W-:Y:S02]  /*32e0*/  FADD.FTZ R80, R121, 1 ;  /* 0x3f80000079507421 */ /* 0x000fe40000010000 */
[----:B---3--:R-:W-:Y:S01]  /*32f0*/  FADD.FTZ R121, -R79, 1 ;  /* 0x3f8000004f797421 */ /* 0x008fe20000010100 */
[----:B------:R-:W2:Y:S01]  /*3300*/  MUFU.EX2 R125, R125 ;  /* 0x0000007d007d7308 */ /* 0x000ea20000000800 */
[----:B------:R-:W-:Y:S01]  /*3310*/  PRMT R61, RZ, 0x5410, R61 ;  /* 0x00005410ff3d7816 */ /* 0x000fe2000000003d */
[----:B------:R-:W-:-:S02]  /*3320*/  FFMA.FTZ R123, R50, R123, 1 ;  /* 0x3f800000327b7423 */ /* 0x000fc4000001007b */
[----:B------:R-:W-:Y:S02]  /*3330*/  FMUL.FTZ R88, R81, R88 ;  /* 0x0000005851587220 */ /* 0x000fe40000410000 */
[----:B------:R-:W-:Y:S02]  /*3340*/  FFMA.FTZ R121, R48, R121, 1 ;  /* 0x3f80000030797423 */ /* 0x000fe40000010079 */
[----:B------:R-:W3:Y:S01]  /*3350*/  MUFU.RCP R83, R83 ;  /* 0x0000005300537308 */ /* 0x000ee20000001000 */
[----:B------:R-:W-:Y:S02]  /*3360*/  FMUL.FTZ R86, R79, R86 ;  /* 0x000000564f567220 */ /* 0x000fe40000410000 */
[----:B------:R-:W-:Y:S02]  /*3370*/  FMUL.FTZ R82, R122, R65 ;  /* 0x000000417a527220 */ /* 0x000fe40000410000 */
[----:B------:R-:W-:Y:S01]  /*3380*/  FMUL.FTZ R136, R88, R123 ;  /* 0x0000007b58887220 */ /* 0x000fe20000410000 */
[----:B------:R-:W-:Y:S01]  /*3390*/  PRMT R123, RZ, 0x5410, R66 ;  /* 0x00005410ff7b7816 */ /* 0x000fe20000000042 */
[----:B------:R-:W-:Y:S01]  /*33a0*/  FMUL.FTZ R127, R61, -1.4426950216293334961 ;  /* 0xbfb8aa3b3d7f7820 */ /* 0x000fe20000410000 */
[----:B------:R-:W-:Y:S01]  /*33b0*/  PRMT R63, RZ, 0x5410, R63 ;  /* 0x00005410ff3f7816 */ /* 0x000fe2000000003f */
[----:B------:R-:W-:-:S02]  /*33c0*/  FADD.FTZ R124, R124, 1 ;  /* 0x3f8000007c7c7421 */ /* 0x000fc40000010000 */
[----:B------:R-:W-:Y:S01]  /*33d0*/  FMUL.FTZ R133, R86, R121 ;  /* 0x0000007956857220 */ /* 0x000fe20000410000 */
[----:B------:R-:W-:Y:S01]  /*33e0*/  PRMT R121, RZ, 0x5410, R70 ;  /* 0x00005410ff797816 */ /* 0x000fe20000000046 */
[----:B----4-:R-:W-:Y:S02]  /*33f0*/  FADD.FTZ R66, -R76, 1 ;  /* 0x3f8000004c427421 */ /* 0x010fe40000010100 */
[C---:B------:R-:W-:Y:S02]  /*3400*/  FADD.FTZ R87, -R77.reuse, 1 ;  /* 0x3f8000004d577421 */ /* 0x040fe40000010100 */
[----:B-----5:R-:W-:Y:S01]  /*3410*/  FADD.FTZ R70, -R78, 1 ;  /* 0x3f8000004e467421 */ /* 0x020fe20000010100 */
[----:B------:R4:W5:Y:S01]  /*3420*/  MUFU.EX2 R130, R127 ;  /* 0x0000007f00827308 */ /* 0x0009620000000800 */
[----:B------:R-:W-:Y:S02]  /*3430*/  FMUL.FTZ R84, R77, R82 ;  /* 0x000000524d547220 */ /* 0x000fe40000410000 */
[----:B------:R-:W-:Y:S01]  /*3440*/  FFMA.FTZ R86, R51, R66, 1 ;  /* 0x3f80000033567423 */ /* 0x000fe20000010042 */
[----:B0-----:R-:W-:Y:S01]  /*3450*/  PRMT R66, RZ, 0x5410, R2 ;  /* 0x00005410ff427816 */ /* 0x001fe20000000002 */
[----:B------:R-:W-:-:S03]  /*3460*/  FMUL.FTZ R128, R63, -1.4426950216293334961 ;  /* 0xbfb8aa3b3f807820 */ /* 0x000fc60000410000 */
[----:B------:R0:W-:Y:S01]  /*3470*/  MUFU.RCP R82, R124 ;  /* 0x0000007c00527308 */ /* 0x0001e20000001000 */
[----:B------:R-:W-:Y:S01]  /*3480*/  FFMA.FTZ R87, R46, R87, 1 ;  /* 0x3f8000002e577423 */ /* 0x000fe20000010057 */
[----:B----4-:R-:W4:Y:S01]  /*3490*/  LDS.U16 R127, [R101+0x18] ;  /* 0x00001800657f7984 */ /* 0x010f220000000400 */
[----:B------:R-:W-:Y:S01]  /*34a0*/  FFMA.FTZ R88, R53, R70, 1 ;  /* 0x3f80000035587423 */ /* 0x000fe20000010046 */
[----:B-1----:R-:W-:Y:S02]  /*34b0*/  PRMT R70, RZ, 0x5410, R4 ;  /* 0x00005410ff467816 */ /* 0x002fe40000000004 */
[----:B0-----:R-:W-:Y:S02]  /*34c0*/  PRMT R124, RZ, 0x5410, R69 ;  /* 0x00005410ff7c7816 */ /* 0x001fe40000000045 */
[----:B------:R-:W-:Y:S01]  /*34d0*/  PRMT R69, RZ, 0x5410, R3 ;  /* 0x00005410ff457816 */ /* 0x000fe20000000003 */
[----:B------:R-:W-:Y:S01]  /*34e0*/  FMUL.FTZ R134, R84, R87 ;  /* 0x0000005754867220 */ /* 0x000fe20000410000 */
[----:B------:R0:W1:Y:S01]  /*34f0*/  MUFU.EX2 R135, R128 ;  /* 0x0000008000877308 */ /* 0x0000620000000800 */
[----:B--2---:R-:W-:-:S02]  /*3500*/  FADD.FTZ R87, R125, 1 ;  /* 0x3f8000007d577421 */ /* 0x004fc40000010000 */
[----:B------:R-:W-:Y:S01]  /*3510*/  FADD.FTZ R84, R126, 1 ;  /* 0x3f8000007e547421 */ /* 0x000fe20000010000 */
[----:B------:R-:W2:Y:S01]  /*3520*/  LDS.U16 R125, [R101+0x12] ;  /* 0x00001200657d7984 */ /* 0x000ea20000000400 */
[----:B---3--:R-:W-:Y:S02]  /*3530*/  FADD.FTZ R131, -R83, 1 ;  /* 0x3f80000053837421 */ /* 0x008fe40000010100 */
[----:B------:R-:W-:Y:S01]  /*3540*/  FMUL.FTZ R3, R121, R66 ;  /* 0x0000004279037220 */ /* 0x000fe20000410000 */
[----:B------:R-:W3:Y:S01]  /*3550*/  LDS.U16 R126, [R101+0x14] ;  /* 0x00001400657e7984 */ /* 0x000ee20000000400 */
[----:B------:R-:W-:Y:S02]  /*3560*/  FMUL.FTZ R129, R124, R69 ;  /* 0x000000457c817220 */ /* 0x000fe40000410000 */
[----:B------:R-:W-:Y:S01]  /*3570*/  FMUL.FTZ R2, R123, R70 ;  /* 0x000000467b027220 */ /* 0x000fe20000410000 */
[----:B0-----:R-:W0:Y:S01]  /*3580*/  LDS.U16 R128, [R101+0x16] ;  /* 0x0000160065807984 */ /* 0x001e220000000400 */
[----:B------:R-:W-:-:S02]  /*3590*/  FMUL.FTZ R3, R76, R3 ;  /* 0x000000034c037220 */ /* 0x000fc40000410000 */
[----:B------:R-:W-:Y:S02]  /*35a0*/  FFMA.FTZ R131, R54, R131, 1 ;  /* 0x3f80000036837423 */ /* 0x000fe40000010083 */
[----:B------:R-:W-:Y:S02]  /*35b0*/  FMUL.FTZ R129, R78, R129 ;  /* 0x000000814e817220 */ /* 0x000fe40000410000 */
[----:B------:R-:W-:Y:S02]  /*35c0*/  FMUL.FTZ R4, R83, R2 ;  /* 0x0000000253047220 */ /* 0x000fe40000410000 */
[----:B------:R-:W-:Y:S02]  /*35d0*/  FMUL.FTZ R3, R3, R86 ;  /* 0x0000005603037220 */ /* 0x000fe40000410000 */
[----:B-----5:R-:W-:Y:S02]  /*35e0*/  FADD.FTZ R86, R130, 1 ;  /* 0x3f80000082567421 */ /* 0x020fe40000010000 */
[----:B------:R-:W-:Y:S01]  /*35f0*/  FMUL.FTZ R2, R129, R88 ;  /* 0x0000005881027220 */ /* 0x000fe20000410000 */
[----:B------:R-:W-:Y:S01]  /*3600*/  LDS.U16 R130, [R101+0x1c] ;  /* 0x00001c0065827984 */ /* 0x000fe20000000400 */
[----:B------:R-:W-:-:S03]  /*3610*/  FMUL.FTZ R4, R4, R131 ;  /* 0x0000008304047220 */ /* 0x000fc60000410000 */
[----:B------:R-:W5:Y:S04]  /*3620*/  LDS.U16 R129, [R101+0x1a] ;  /* 0x00001a0065817984 */ /* 0x000f680000000400 */
[----:B------:R-:W5:Y:S01]  /*3630*/  LDS.U16 R131, [R101+0x1e] ;  /* 0x00001e0065837984 */ /* 0x000f620000000400 */
[----:B------:R-:W0:Y:S08]  /*3640*/  MUFU.RCP R85, R85 ;  /* 0x0000005500557308 */ /* 0x000e300000001000 */
[----:B------:R-:W2:Y:S01]  /*3650*/  MUFU.RCP R87, R87 ;  /* 0x0000005700577308 */ /* 0x000ea20000001000 */
[----:B-1----:R-:W-:-:S07]  /*3660*/  FADD.FTZ R88, R135, 1 ;  /* 0x3f80000087587421 */ /* 0x002fce0000010000 */
[----:B------:R-:W1:Y:S01]  /*3670*/  MUFU.RCP R80, R80 ;  /* 0x0000005000507308 */ /* 0x000e620000001000 */
[----:B------:R-:W-:Y:S01]  /*3680*/  PRMT R40, RZ, 0x5410, R40 ;  /* 0x00005410ff287816 */ /* 0x000fe20000000028 */
[----:B0-----:R-:W-:Y:S01]  /*3690*/  FADD.FTZ R135, -R85, 1 ;  /* 0x3f80000055877421 */ /* 0x001fe20000010100 */
[----:B----4-:R-:W-:Y:S01]  /*36a0*/  PRMT R127, RZ, 0x5410, R127 ;  /* 0x00005410ff7f7816 */ /* 0x010fe2000000007f */
[----:B------:R-:W-:Y:S01]  /*36b0*/  FADD.FTZ R140, -R82, 1 ;  /* 0x3f800000528c7421 */ /* 0x000fe20000010100 */
[----:B------:R-:W-:-:S03]  /*36c0*/  PRMT R52, RZ, 0x5410, R52 ;  /* 0x00005410ff347816 */ /* 0x000fc60000000034 */
[----:B------:R-:W0:Y:S01]  /*36d0*/  MUFU.RCP R84, R84 ;  /* 0x0000005400547308 */ /* 0x000e220000001000 */
[----:B------:R-:W-:Y:S01]  /*36e0*/  PRMT R49, RZ, 0x5410, R49 ;  /* 0x00005410ff317816 */ /* 0x000fe20000000031 */
[----:B--2---:R-:W-:Y:S01]  /*36f0*/  FADD.FTZ R139, -R87, 1 ;  /* 0x3f800000578b7421 */ /* 0x004fe20000010100 */
[----:B------:R-:W-:Y:S02]  /*3700*/  PRMT R43, RZ, 0x5410, R43 ;  /* 0x00005410ff2b7816 */ /* 0x000fe4000000002b */
[----:B------:R-:W-:-:S03]  /*3710*/  PRMT R125, RZ, 0x5410, R125 ;  /* 0x00005410ff7d7816 */ /* 0x000fc6000000007d */
[----:B------:R-:W2:Y:S01]  /*3720*/  MUFU.RCP R86, R86 ;  /* 0x0000005600567308 */ /* 0x000ea20000001000 */
[----:B---3--:R-:W-:Y:S02]  /*3730*/  PRMT R126, RZ, 0x5410, R126 ;  /* 0x00005410ff7e7816 */ /* 0x008fe4000000007e */
[----:B------:R-:W-:-:S05]  /*3740*/  PRMT R128, RZ, 0x5410, R128 ;  /* 0x00005410ff807816 */ /* 0x000fca0000000080 */
[----:B------:R-:W3:Y:S01]  /*3750*/  MUFU.RCP R88, R88 ;  /* 0x0000005800587308 */ /* 0x000ee20000001000 */
[----:B------:R-:W-:Y:S02]  /*3760*/  FFMA.FTZ R137, R56, R135, 1 ;  /* 0x3f80000038897423 */ /* 0x000fe40000010087 */
[----:B------:R-:W-:Y:S02]  /*3770*/  FFMA.FTZ R142, R57, R140, 1 ;  /* 0x3f800000398e7423 */ /* 0x000fe4000001008c */
[----:B------:R-:W-:Y:S02]  /*3780*/  FFMA.FTZ R141, R58, R139, 1 ;  /* 0x3f8000003a8d7423 */ /* 0x000fe4000001008b */
[----:B------:R-:W-:Y:S02]  /*3790*/  FMUL.FTZ R144, R40, R127 ;  /* 0x0000007f28907220 */ /* 0x000fe40000410000 */
[----:B-1----:R-:W-:Y:S02]  /*37a0*/  FADD.FTZ R138, -R80, 1 ;  /* 0x3f800000508a7421 */ /* 0x002fe40000010100 */
[----:B------:R-:W-:-:S02]  /*37b0*/  FMUL.FTZ R135, R52, R125 ;  /* 0x0000007d34877220 */ /* 0x000fc40000410000 */
        /* <DEDUP_REMOVED lines=8> */
[----:B-----5:R-:W-:Y:S01]  /*3840*/  PRMT R129, RZ, 0x5410, R129 ;  /* 0x00005410ff817816 */ /* 0x020fe20000000081 */
        /* <DEDUP_REMOVED lines=10> */
[----:B0-----:R-:W-:Y:S02]  /*38f0*/  FADD.FTZ R132, -R84, 1 ;  /* 0x3f80000054847421 */ /* 0x001fe40000010100 */
[----:B--2---:R-:W-:Y:S02]  /*3900*/  FADD.FTZ R138, -R86, 1 ;  /* 0x3f800000568a7421 */ /* 0x004fe40000010100 */
[----:B---3--:R-:W-:Y:S02]  /*3910*/  FADD.FTZ R140, -R88, 1 ;  /* 0x3f800000588c7421 */ /* 0x008fe40000010100 */
        /* <DEDUP_REMOVED lines=91> */
.L_x_9283:
[----:B-1----:R-:W-:Y:S05]  /*3ed0*/  BSYNC B0 ;  /* 0x0000000000007941 */ /* 0x002fea0003800000 */
.L_x_9282:
        /* <DEDUP_REMOVED lines=153> */
[----:B--2---:R-:W-:Y:S01]  /*4870*/  PRMT R5, R56, 0x7632, R5 ;  /* 0x0000763238057816 */ /* 0x004fe20000000005 */
        /* <DEDUP_REMOVED lines=48> */
.L_x_9286:
[----:B------:R-:W-:Y:S05]  /*4b80*/  BSYNC B0 ;  /* 0x0000000000007941 */ /* 0x000fea0003800000 */
.L_x_9285:
        /* <DEDUP_REMOVED lines=43> */
.L_x_9284:
[----:B0-----:R-:W2:Y:S01]  /*4e40*/  LDL.LU R4, [R1+0x24] ;  /* 0x0000240001047983 */ /* 0x001ea20000300800 */
        /* <DEDUP_REMOVED lines=85> */
.L_x_9366:
[----:B------:R-:W-:Y:S01]  /*53a0*/  ULDC.64 UR32, c[0x0][0x180] ;  /* 0x0000600000207ab9 */ /* 0x000fe20000000a00 */
[----:B------:R-:W2:Y:S01]  /*53b0*/  LDL R192, [R1+0x10] ;  /* 0x0000100001c07983 */ /* 0x000ea20000100800 */
[----:B------:R-:W-:-:S02]  /*53c0*/  UIMAD UR28, UR11, UR32, URZ ;  /* 0x000000200b1c72a4 */ /* 0x000fc4000f8e023f */
[----:B------:R-:W-:Y:S01]  /*53d0*/  UIMAD.WIDE.U32 UR34, UR10, UR32, URZ ;  /* 0x000000200a2272a5 */ /* 0x000fe2000f8e003f */
[----:B---3--:R-:W3:Y:S01]  /*53e0*/  LDL R189, [R1+0xc] ;  /* 0x00000c0001bd7983 */ /* 0x008ee20000100800 */
[----:B------:R-:W-:Y:S01]  /*53f0*/  UIMAD UR28, UR10, UR33, UR28 ;  /* 0x000000210a1c72a4 */ /* 0x000fe2000f8e021c */
[----:B------:R-:W-:Y:S01]  /*5400*/  LOP3.LUT R251, R120, 0x1f, RZ, 0xc0, !PT ;  /* 0x0000001f78fb7812 */ /* 0x000fe200078ec0ff */
        /* <DEDUP_REMOVED lines=11> */
[----:B------:R-:W-:Y:S01]  /*54c0*/  ULEA.HI.X UR33, UR34, UR33, UR28, 0x3, UP0 ;  /* 0x0000002122217291 */ /* 0x000fe200080f1c1c */
[----:B------:R-:W-:Y:S02]  /*54d0*/  LOP3.LUT R6, R0, 0xffffffe0, R251, 0xe2, !PT ;  /* 0xffffffe000067812 */ /* 0x000fe400078ee2fb */
[----:B------:R-:W-:-:S03]  /*54e0*/  MOV R2, UR32 ;  /* 0x0000002000027c02 */ /* 0x000fc60008000f00 */
[----:B------:R-:W-:Y:S01]  /*54f0*/  MOV R3, UR33 ;  /* 0x0000002100037c02 */ /* 0x000fe20008000f00 */
[----:B------:R-:W-:Y:S01]  /*5500*/  ULDC.64 UR32, c[0x0][0x1a0] ;  /* 0x0000680000207ab9 */ /* 0x000fe20000000a00 */
[--C-:B------:R-:W-:Y:S01]  /*5510*/  SHF.R.S32.HI R7, RZ, 0x1f, R6.reuse ;  /* 0x0000001fff077819 */ /* 0x100fe20000011406 */
[----:B------:R-:W-:Y:S01]  /*5520*/  UIMAD UR32, UR40, UR32, URZ ;  /* 0x00000020282072a4 */ /* 0x000fe2000f8e023f */
[----:B------:R-:W-:Y:S01]  /*5530*/  MOV R9, UR7 ;  /* 0x0000000700097c02 */ /* 0x000fe20008000f00 */
[----:B------:R-:W-:Y:S01]  /*5540*/  ULDC UR28, c[0x0][0x168] ;  /* 0x00005a00001c7ab9 */ /* 0x000fe20000000800 */
[C---:B------:R-:W-:Y:S01]  /*5550*/  LOP3.LUT R186, R6.reuse, 0xa0, RZ, 0xfc, !PT ;  /* 0x000000a006ba7812 */ /* 0x040fe200078efcff */
[----:B------:R-:W-:Y:S01]  /*5560*/  UIMAD UR32, UR7, UR33, UR32 ;  /* 0x00000021072072a4 */ /* 0x000fe2000f8e0220 */
[----:B----4-:R-:W4:Y:S01]  /*5570*/  LDG.E.64 R2, [R2.64] ;  /* 0x0000002a02027981 */ /* 0x010f22000c1e1b00 */
[----:B------:R-:W-:Y:S01]  /*5580*/  IMAD.WIDE.U32 R8, R9, c[0x0][0x1a0], R6 ;  /* 0x0000680009087a25 */ /* 0x000fe200078e0006 */
[----:B------:R-:W-:Y:S01]  /*5590*/  UIADD3 UR28, -UR27, UR28, URZ ;  /* 0x0000001c1b1c7290 */ /* 0x000fe2000fffe13f */
[----:B------:R-:W-:-:S02]  /*55a0*/  LOP3.LUT R155, R6, 0x20, RZ, 0xfc, !PT ;  /* 0x00000020069b7812 */ /* 0x000fc400078efcff */
[----:B------:R-:W-:Y:S01]  /*55b0*/  LOP3.LUT R174, R6, 0x40, RZ, 0xfc, !PT ;  /* 0x0000004006ae7812 */ /* 0x000fe200078efcff */
[----:B------:R-:W-:Y:S01]  /*55c0*/  USHF.L.U32 UR41, UR28, 0x1, URZ ;  /* 0x000000011c297899 */ /* 0x000fe2000800063f */
[----:B------:R-:W-:Y:S01]  /*55d0*/  IADD3 R5, R9, UR32, RZ ;  /* 0x0000002009057c10 */ /* 0x000fe2000fffe0ff */
[----:B------:R-:W-:Y:S01]  /*55e0*/  ULDC.64 UR32, c[0x0][0x1c0] ;  /* 0x0000700000207ab9 */ /* 0x000fe20000000a00 */
[C---:B------:R-:W-:Y:S02]  /*55f0*/  LEA R4, P0, R8.reuse, UR22, 0x1 ;  /* 0x0000001608047c11 */ /* 0x040fe4000f8008ff */
[----:B------:R-:W-:Y:S02]  /*5600*/  PRMT R143, RZ, 0x7610, R143 ;  /* 0x00007610ff8f7816 */ /* 0x000fe4000000008f */
[----:B------:R-:W-:Y:S02]  /*5610*/  LEA.HI.X R5, R8, UR23, R5, 0x1, P0 ;  /* 0x0000001708057c11 */ /* 0x000fe400080f0c05 */
[----:B------:R-:W-:-:S02]  /*5620*/  ISETP.GE.AND P0, PT, R186, UR41, PT ;  /* 0x00000029ba007c0c */ /* 0x000fc4000bf06270 */
[----:B------:R-:W-:Y:S02]  /*5630*/  ISETP.GE.AND P1, PT, R6, UR41, PT ;  /* 0x0000002906007c0c */ /* 0x000fe4000bf26270 */
[----:B------:R-:W-:Y:S02]  /*5640*/  ISETP.GE.AND P2, PT, R155, UR41, PT ;  /* 0x000000299b007c0c */ /* 0x000fe4000bf46270 */
[----:B------:R-:W-:Y:S02]  /*5650*/  ISETP.GE.AND P3, PT, R174, UR41, PT ;  /* 0x00000029ae007c0c */ /* 0x000fe4000bf66270 */
[----:B------:R-:W-:Y:S02]  /*5660*/  PRMT R136, RZ, 0x7610, R136 ;  /* 0x00007610ff887816 */ /* 0x000fe40000000088 */
[----:B------:R-:W-:Y:S02]  /*5670*/  PRMT R69, RZ, 0x7610, R69 ;  /* 0x00007610ff457816 */ /* 0x000fe40000000045 */
[----:B------:R-:W-:Y:S01]  /*5680*/  PRMT R138, RZ, 0x7610, R138 ;  /* 0x00007610ff8a7816 */ /* 0x000fe2000000008a */
[----:B------:R0:W5:Y:S01]  /*5690*/  @!P0 LDG.E.U16 R143, [R4.64+0x140] ;  /* 0x0001402a048f8981 */ /* 0x000162000c1e1500 */
[----:B------:R-:W-:-:S02]  /*56a0*/  LOP3.LUT R173, R6, 0x160, RZ, 0xfc, !PT ;  /* 0x0000016006ad7812 */ /* 0x000fc400078efcff */
[C---:B------:R-:W-:Y:S01]  /*56b0*/  LOP3.LUT R185, R6.reuse, 0xc0, RZ, 0xfc, !PT ;  /* 0x000000c006b97812 */ /* 0x040fe200078efcff */
[----:B------:R0:W2:Y:S01]  /*56c0*/  @!P1 LDG.E.U16 R136, [R4.64] ;  /* 0x0000002a04889981 */ /* 0x0000a2000c1e1500 */
[C---:B------:R-:W-:Y:S02]  /*56d0*/  LOP3.LUT R183, R6.reuse, 0xe0, RZ, 0xfc, !PT ;  /* 0x000000e006b77812 */ /* 0x040fe400078efcff */
[C---:B------:R-:W-:Y:S01]  /*56e0*/  LOP3.LUT R181, R6.reuse, 0x100, RZ, 0xfc, !PT ;  /* 0x0000010006b57812 */ /* 0x040fe200078efcff */
[----:B------:R0:W2:Y:S01]  /*56f0*/  @!P2 LDG.E.U16 R69, [R4.64+0x40] ;  /* 0x0000402a0445a981 */ /* 0x0000a2000c1e1500 */
[----:B------:R-:W-:Y:S02]  /*5700*/  LOP3.LUT R175, R6, 0x60, RZ, 0xfc, !PT ;  /* 0x0000006006af7812 */ /* 0x000fe400078efcff */
[----:B------:R-:W-:Y:S01]  /*5710*/  ISETP.GE.AND P0, PT, R173, UR41, PT ;  /* 0x00000029ad007c0c */ /* 0x000fe2000bf06270 */
[----:B------:R0:W2:Y:S01]  /*5720*/  @!P3 LDG.E.U16 R138, [R4.64+0x80] ;  /* 0x0000802a048ab981 */ /* 0x0000a2000c1e1500 */
[----:B------:R-:W-:-:S02]  /*5730*/  ISETP.GE.AND P1, PT, R185, UR41, PT ;  /* 0x00000029b9007c0c */ /* 0x000fc4000bf26270 */
[----:B------:R-:W-:Y:S02]  /*5740*/  LOP3.LUT R176, R6, 0x80, RZ, 0xfc, !PT ;  /* 0x0000008006b07812 */ /* 0x000fe400078efcff */
        /* <DEDUP_REMOVED lines=15> */
[----:B------:R-:W-:Y:S02]  /*5840*/  PRMT R140, RZ, 0x7610, R140 ;  /* 0x00007610ff8c7816 */ /* 0x000fe4000000008c */
[C---:B------:R-:W-:Y:S01]  /*5850*/  LOP3.LUT R70, R6.reuse, 0x200, RZ, 0xfc, !PT ;  /* 0x0000020006467812 */ /* 0x040fe200078efcff */
[----:B------:R0:W3:Y:S01]  /*5860*/  @!P3 LDG.E.U16 R146, [R4.64+0x200] ;  /* 0x0002002a0492b981 */ /* 0x0000e2000c1e1500 */
[----:B------:R-:W-:Y:S02]  /*5870*/  LOP3.LUT R180, R6, 0x120, RZ, 0xfc, !PT ;  /* 0x0000012006b47812 */ /* 0x000fe400078efcff */
[----:B------:R-:W-:Y:S01]  /*5880*/  ISETP.GE.AND P0, PT, R68, UR41, PT ;  /* 0x0000002944007c0c */ /* 0x000fe2000bf06270 */
        /* <DEDUP_REMOVED lines=17> */
[C---:B------:R-:W-:Y:S01]  /*59a0*/  LOP3.LUT R17, R6.reuse, 0x280, RZ, 0xfc, !PT ;  /* 0x0000028006117812 */ /* 0x040fe200078efcff */
[----:B------:R0:W5:Y:S01]  /*59b0*/  @!P2 LDG.E.U16 R161, [R4.64+0x340] ;  /* 0x0003402a04a1a981 */ /* 0x000162000c1e1500 */
[----:B------:R-:W-:Y:S02]  /*59c0*/  PRMT R150, RZ, 0x7610, R150 ;  /* 0x00007610ff967816 */ /* 0x000fe40000000096 */
[C---:B------:R-:W-:Y:S01]  /*59d0*/  LOP3.LUT R16, R6.reuse, 0x2a0, RZ, 0xfc, !PT ;  /* 0x000002a006107812 */ /* 0x040fe200078efcff */
[----:B------:R0:W5:Y:S01]  /*59e0*/  @!P3 LDG.E.U16 R165, [R4.64+0x400] ;  /* 0x0004002a04a5b981 */ /* 0x000162000c1e1500 */
[----:B------:R-:W-:Y:S02]  /*59f0*/  LOP3.LUT R122, R6, 0x1e0, RZ, 0xfc, !PT ;  /* 0x000001e0067a7812 */ /* 0x000fe400078efcff */
[----:B------:R-:W-:Y:S01]  /*5a00*/  ISETP.GE.AND P0, PT, R65, UR41, PT ;  /* 0x0000002941007c0c */ /* 0x000fe2000bf06270 */
[----:B------:R0:W5:Y:S01]  /*5a10*/  @!P4 LDG.E.U16 R149, [R4.64+0x240] ;  /* 0x0002402a0495c981 */ /* 0x000162000c1e1500 */
[----:B------:R-:W-:-:S02]  /*5a20*/  ISETP.GE.AND P1, PT, R64, UR41, PT ;  /* 0x0000002940007c0c */ /* 0x000fc4000bf26270 */
[----:B------:R-:W-:Y:S01]  /*5a30*/  LOP3.LUT R124, R6, 0x1c0, RZ, 0xfc, !PT ;  /* 0x000001c0067c7812 */ /* 0x000fe200078efcff */
        /* <DEDUP_REMOVED lines=23> */
[----:B------:R-:W-:Y:S01]  /*5bb0*/  ISETP.GE.AND P2, PT, R12, UR41, PT ;  /* 0x000000290c007c0c */ /* 0x000fe2000bf46270 */
[----:B------:R0:W5:Y:S01]  /*5bc0*/  @!P5 LDG.E.U16 R162, [R4.64+0x380] ;  /* 0x0003802a04a2d981 */ /* 0x000162000c1e1500 */
[----:B------:R-:W-:Y:S02]  /*5bd0*/  ISETP.GE.AND P3, PT, R11, UR41, PT ;  /* 0x000000290b007c0c */ /* 0x000fe4000bf66270 */
[----:B------:R-:W-:Y:S02]  /*5be0*/  ISETP.GE.AND P4, PT, R15, UR41, PT ;  /* 0x000000290f007c0c */ /* 0x000fe4000bf86270 */
[----:B------:R-:W-:Y:S02]  /*5bf0*/  SHF.L.U32 R66, R120, 0x5, RZ ;  /* 0x0000000578427819 */ /* 0x000fe400000006ff */
[----:B------:R-:W-:Y:S02]  /*5c00*/  PRMT R135, RZ, 0x7610, R135 ;  /* 0x00007610ff877816 */ /* 0x000fe40000000087 */
[----:B------:R-:W-:-:S02]  /*5c10*/  PRMT R123, RZ, 0x7610, R123 ;  /* 0x00007610ff7b7816 */ /* 0x000fc4000000007b */
[----:B------:R-:W-:Y:S02]  /*5c20*/  PRMT R137, RZ, 0x7610, R137 ;  /* 0x00007610ff897816 */ /* 0x000fe40000000089 */
[----:B------:R-:W-:Y:S01]  /*5c30*/  PRMT R139, RZ, 0x7610, R139 ;  /* 0x00007610ff8b7816 */ /* 0x000fe2000000008b */
[----:B------:R0:W5:Y:S01]  /*5c40*/  @!P0 LDG.E.U16 R135, [R4.64+0x5c0] ;  /* 0x0005c02a04878981 */ /* 0x000162000c1e1500 */
[----:B------:R-:W-:Y:S02]  /*5c50*/  LOP3.LUT R66, R66, 0xffffffe0, R251, 0xe2, !PT ;  /* 0xffffffe042427812 */ /* 0x000fe400078ee2fb */
[C---:B------:R-:W-:Y:S01]  /*5c60*/  LOP3.LUT R10, R6.reuse, 0x360, RZ, 0xfc, !PT ;  /* 0x00000360060a7812 */ /* 0x040fe200078efcff */
[----:B------:R0:W5:Y:S01]  /*5c70*/  @!P1 LDG.E.U16 R123, [R4.64+0x600] ;  /* 0x0006002a047b9981 */ /* 0x000162000c1e1500 */
[----:B------:R-:W-:Y:S02]  /*5c80*/  PRMT R171, RZ, 0x7610, R171 ;  /* 0x00007610ffab7816 */ /* 0x000fe400000000ab */
[C---:B------:R-:W-:Y:S01]  /*5c90*/  LOP3.LUT R9, R6.reuse, 0x380, RZ, 0xfc, !PT ;  /* 0x0000038006097812 */ /* 0x040fe200078efcff */
[----:B------:R0:W5:Y:S01]  /*5ca0*/  @!P2 LDG.E.U16 R137, [R4.64+0x640] ;  /* 0x0006402a0489a981 */ /* 0x000162000c1e1500 */
[----:B------:R-:W-:-:S02]  /*5cb0*/  LOP3.LUT R8, R6, 0x3a0, RZ, 0xfc, !PT ;  /* 0x000003a006087812 */ /* 0x000fc400078efcff */
[----:B------:R-:W-:Y:S01]  /*5cc0*/  LOP3.LUT R0, R6, 0x3c0, RZ, 0xfc, !PT ;  /* 0x000003c006007812 */ /* 0x000fe200078efcff */
[----:B------:R0:W5:Y:S01]  /*5cd0*/  @!P3 LDG.E.U16 R139, [R4.64+0x680] ;  /* 0x0006802a048bb981 */ /* 0x000162000c1e1500 */
[----:B------:R-:W-:Y:S02]  /*5ce0*/  ISETP.GE.AND P0, PT, R10, UR41, PT ;  /* 0x000000290a007c0c */ /* 0x000fe4000bf06270 */
[----:B------:R-:W-:Y:S01]  /*5cf0*/  LOP3.LUT R66, R66, 0x3e0, RZ, 0xfc, !PT ;  /* 0x000003e042427812 */ /* 0x000fe200078efcff */
[----:B------:R0:W5:Y:S01]  /*5d00*/  @!P4 LDG.E.U16 R171, [R4.64+0x580] ;  /* 0x0005802a04abc981 */ /* 0x000162000c1e1500 */
        /* <DEDUP_REMOVED lines=13> */
[----:B------:R0:W5:Y:S01]  /*5de0*/  @!P4 LDG.E.U16 R125, [R4.64+0x7c0] ;  /* 0x0007c02a047dc981 */ /* 0x000162000c1e1500 */
[----:B------:R-:W-:-:S04]  /*5df0*/  UIMAD UR32, UR40, UR32, URZ ;  /* 0x00000020282072a4 */ /* 0x000fc8000f8e023f */
[----:B------:R-:W-:Y:S01]  /*5e00*/  UIMAD UR32, UR7, UR33, UR32 ;  /* 0x00000021072072a4 */ /* 0x000fe2000f8e0220 */
[----:B0-----:R-:W-:Y:S02]  /*5e10*/  MOV R5, UR7 ;  /* 0x0000000700057c02 */ /* 0x001fe40008000f00 */
[----:B------:R-:W-:Y:S02]  /*5e20*/  ISETP.GE.AND P0, PT, R66, UR41, PT ;  /* 0x0000002942007c0c */ /* 0x000fe4000bf06270 */
[----:B------:R-:W-:Y:S01]  /*5e30*/  ISETP.GE.AND P3, PT, R6, UR41, PT ;  /* 0x0000002906007c0c */ /* 0x000fe2000bf66270 */
[----:B----4-:R-:W0:Y:S02]  /*5e40*/  R2UR UR35, R3 ;  /* 0x00000000032373c2 */ /* 0x010e2400000e0000 */
[----:B0-----:R-:W-:Y:S02]  /*5e50*/  FMUL.FTZ R67, R88, UR35 ;  /* 0x0000002358437c20 */ /* 0x001fe40008410000 */
[----:B------:R-:W-:-:S02]  /*5e60*/  FMUL.FTZ R3, R85, UR35 ;  /* 0x0000002355037c20 */ /* 0x000fc40008410000 */
[----:B------:R-:W-:Y:S02]  /*5e70*/  FMUL.RZ R142, R67, 0.15915493667125701904 ;  /* 0x3e22f983438e7820 */ /* 0x000fe4000040c000 */
[----:B------:R-:W-:Y:S02]  /*5e80*/  FMUL.FTZ R67, R87, UR35 ;  /* 0x0000002357437c20 */ /* 0x000fe40008410000 */
[----:B------:R-:W-:Y:S01]  /*5e90*/  FMUL.RZ R4, R3, 0.15915493667125701904 ;  /* 0x3e22f98303047820 */ /* 0x000fe2000040c000 */
[----:B------:R-:W-:Y:S01]  /*5ea0*/  MUFU.SIN R131, R142 ;  /* 0x0000008e00837308 */ /* 0x000fe20000000400 */
[----:B------:R-:W-:Y:S02]  /*5eb0*/  FMUL.RZ R148, R67, 0.15915493667125701904 ;  /* 0x3e22f98343947820 */ /* 0x000fe4000040c000 */
[----:B------:R-:W-:-:S05]  /*5ec0*/  FMUL.FTZ R67, R86, UR35 ;  /* 0x0000002356437c20 */ /* 0x000fca0008410000 */
[----:B------:R-:W-:Y:S01]  /*5ed0*/  MUFU.COS R132, R142 ;  /* 0x0000008e00847308 */ /* 0x000fe20000000000 */
[----:B------:R-:W-:-:S07]  /*5ee0*/  FMUL.RZ R67, R67, 0.15915493667125701904 ;  /* 0x3e22f98343437820 */ /* 0x000fce000040c000 */
[----:B------:R-:W-:Y:S08]  /*5ef0*/  MUFU.SIN R141, R4 ;  /* 0x00000004008d7308 */ /* 0x000ff00000000400 */
[----:B------:R0:W-:Y:S01]  /*5f00*/  MUFU.COS R142, R4 ;  /* 0x00000004008e7308 */ /* 0x0001e20000000000 */
[----:B--2---:R-:W-:Y:S01]  /*5f10*/  STS.U16 [R117], R136 ;  /* 0x0000008875007388 */ /* 0x004fe20000000400 */
[----:B0-----:R-:W-:-:S06]  /*5f20*/  IMAD.WIDE.U32 R4, R5, c[0x0][0x1c0], R6 ;  /* 0x0000700005047a25 */ /* 0x001fcc00078e0006 */
[----:B------:R-:W-:Y:S01]  /*5f30*/  MUFU.SIN R121, R67 ;  /* 0x0000004300797308 */ /* 0x000fe20000000400 */
[----:B------:R-:W-:Y:S02]  /*5f40*/  IADD3 R5, R5, UR32, RZ ;  /* 0x0000002005057c10 */ /* 0x000fe4000fffe0ff */
[C---:B------:R-:W-:Y:S01]  /*5f50*/  LEA R66, P2, R4.reuse, UR24, 0x1 ;  /* 0x0000001804427c11 */ /* 0x040fe2000f8408ff */
[----:B------:R0:W-:Y:S04]  /*5f60*/  STS.U16 [R116+0x40], R69 ;  /* 0x0000404574007388 */ /* 0x0001e80000000400 */
[----:B-1----:R1:W-:Y:S01]  /*5f70*/  MUFU.COS R134, R67 ;  /* 0x0000004300867308 */ /* 0x0023e20000000000 */
[----:B------:R-:W-:Y:S01]  /*5f80*/  IADD3 R6, R119, 0x220, RZ ;  /* 0x0000022077067810 */ /* 0x000fe20007ffe0ff */
[----:B------:R2:W-:Y:S04]  /*5f90*/  STS.U16 [R115+0x80], R138 ;  /* 0x0000808a73007388 */ /* 0x0005e80000000400 */
[----:B---3--:R-:W-:Y:S01]  /*5fa0*/  STS.U16 [R114+0xc0], R71 ;  /* 0x0000c04772007388 */ /* 0x008fe20000000400 */
[----:B-1----:R-:W-:-:S02]  /*5fb0*/  LEA.HI.X R67, R4, UR25, R5, 0x1, P2 ;  /* 0x0000001904437c11 */ /* 0x002fc400090f0c05 */
[----:B------:R-:W-:Y:S01]  /*5fc0*/  IADD3 R4, R119, 0x200, RZ ;  /* 0x0000020077047810 */ /* 0x000fe20007ffe0ff */
[----:B------:R-:W-:Y:S01]  /*5fd0*/  STS.U16 [R113+0x100], R140 ;  /* 0x0001008c71007388 */ /* 0x000fe20000000400 */
[-C--:B------:R-:W-:Y:S02]  /*5fe0*/  LEA.HI.SX32 R6, R6, R119.reuse, 0x1b ;  /* 0x0000007706067211 */ /* 0x080fe400078fdaff */
[----:B------:R-:W-:Y:S01]  /*5ff0*/  LEA.HI.SX32 R4, R4, R119, 0x1b ;  /* 0x0000007704047211 */ /* 0x000fe200078fdaff */
[----:B-----5:R-:W-:Y:S04]  /*6000*/  STS.U16 [R112+0x140], R143 ;  /* 0x0001408f70007388 */ /* 0x020fe80000000400 */
[----:B------:R-:W-:Y:S01]  /*6010*/  STS.U16 [R111+0x180], R144 ;  /* 0x000180906f007388 */ /* 0x000fe20000000400 */
[----:B------:R-:W-:-:S03]  /*6020*/  SHF.L.U32 R190, R4, 0x1, RZ ;  /* 0x0000000104be7819 */ /* 0x000fc600000006ff */
[----:B------:R-:W-:Y:S01]  /*6030*/  STS.U16 [R110+0x1c0], R147 ;  /* 0x0001c0936e007388 */ /* 0x000fe20000000400 */
[----:B------:R-:W-:-:S03]  /*6040*/  SHF.L.U32 R187, R6, 0x1, RZ ;  /* 0x0000000106bb7819 */ /* 0x000fc600000006ff */
[----:B------:R-:W-:Y:S01]  /*6050*/  STS.U16 [R109+0x200], R146 ;  /* 0x000200926d007388 */ /* 0x000fe20000000400 */
[C---:B------:R-:W-:Y:S02]  /*6060*/  IADD3 R4, R119.reuse, 0x240, RZ ;  /* 0x0000024077047810 */ /* 0x040fe40007ffe0ff */
[----:B------:R-:W-:Y:S01]  /*6070*/  IADD3 R6, R119, 0x260, RZ ;  /* 0x0000026077067810 */ /* 0x000fe20007ffe0ff */
[----:B------:R-:W-:Y:S01]  /*6080*/  FMUL.FTZ R3, R84, UR35 ;  /* 0x0000002354037c20 */ /* 0x000fe20008410000 */
[----:B------:R-:W1:Y:S01]  /*6090*/  R2UR UR34, R2 ;  /* 0x00000000022273c2 */ /* 0x000e6200000e0000 */
[----:B------:R-:W-:Y:S01]  /*60a0*/  ISETP.GE.AND P4, PT, R155, UR41, PT ;  /* 0x000000299b007c0c */ /* 0x000fe2000bf86270 */
[----:B------:R-:W-:Y:S01]  /*60b0*/  MUFU.SIN R130, R148 ;  /* 0x0000009400827308 */ /* 0x000fe20000000400 */
[----:B------:R-:W-:Y:S01]  /*60c0*/  ISETP.GE.AND P5, PT, R174, UR41, PT ;  /* 0x00000029ae007c0c */ /* 0x000fe2000bfa6270 */
[----:B------:R-:W-:Y:S04]  /*60d0*/  STS.U16 [R108+0x240], R149 ;  /* 0x000240956c007388 */ /* 0x000fe80000000400 */
[----:B------:R-:W-:Y:S04]  /*60e0*/  STS.U16 [R107+0x280], R150 ;  /* 0x000280966b007388 */ /* 0x000fe80000000400 */
[----:B------:R-:W-:Y:S01]  /*60f0*/  STS.U16 [R106+0x2c0], R151 ;  /* 0x0002c0976a007388 */ /* 0x000fe20000000400 */
[----:B------:R-:W-:-:S03]  /*6100*/  LEA.HI.SX32 R4, R4, R119, 0x1b ;  /* 0x0000007704047211 */ /* 0x000fc600078fdaff */
[----:B------:R-:W-:Y:S01]  /*6110*/  STS.U16 [R105+0x300], R152 ;  /* 0x0003009869007388 */ /* 0x000fe20000000400 */
[----:B------:R-:W-:-:S03]  /*6120*/  LEA.HI.SX32 R6, R6, R119, 0x1b ;  /* 0x0000007706067211 */ /* 0x000fc600078fdaff */
[----:B------:R3:W-:Y:S01]  /*6130*/  STS.U16 [R104+0x340], R161 ;  /* 0x000340a168007388 */ /* 0x0007e20000000400 */
[----:B0-----:R-:W-:Y:S02]  /*6140*/  SHF.L.U32 R69, R4, 0x1, RZ ;  /* 0x0000000104457819 */ /* 0x001fe400000006ff */
[----:B------:R-:W-:Y:S01]  /*6150*/  SHF.L.U32 R198, R6, 0x1, RZ ;  /* 0x0000000106c67819 */ /* 0x000fe200000006ff */
[----:B------:R-:W-:Y:S01]  /*6160*/  MUFU.COS R133, R148 ;  /* 0x0000009400857308 */ /* 0x000fe20000000000 */
[----:B------:R-:W-:Y:S01]  /*6170*/  ISETP.GE.AND P1, PT, R175, UR41, PT ;  /* 0x00000029af007c0c */ /* 0x000fe2000bf26270 */
[----:B--2---:R-:W2:Y:S01]  /*6180*/  LDL R138, [R1] ;  /* 0x00000000018a7983 */ /* 0x004ea20000100800 */
[C---:B---3--:R-:W-:Y:S02]  /*6190*/  IADD3 R104, R119.reuse, 0x280, RZ ;  /* 0x0000028077687810 */ /* 0x048fe40007ffe0ff */
[----:B------:R-:W-:Y:S02]  /*61a0*/  IADD3 R4, R119, 0x2e0, RZ ;  /* 0x000002e077047810 */ /* 0x000fe40007ffe0ff */
[----:B------:R-:W-:-:S02]  /*61b0*/  LEA.HI.SX32 R104, R104, R119, 0x1b ;  /* 0x0000007768687211 */ /* 0x000fc400078fdaff */
[C---:B------:R-:W-:Y:S02]  /*61c0*/  IADD3 R6, R119.reuse, 0x300, RZ ;  /* 0x0000030077067810 */ /* 0x040fe40007ffe0ff */
[----:B------:R-:W-:Y:S02]  /*61d0*/  SHF.L.U32 R140, R104, 0x1, RZ ;  /* 0x00000001688c7819 */ /* 0x000fe400000006ff */
[C---:B------:R-:W-:Y:S01]  /*61e0*/  IADD3 R106, R119.reuse, 0x2a0, RZ ;  /* 0x000002a0776a7810 */ /* 0x040fe20007ffe0ff */
[----:B------:R-:W-:Y:S01]  /*61f0*/  STS.U16 [R103+0x380], R162 ;  /* 0x000380a267007388 */ /* 0x000fe20000000400 */
[----:B------:R-:W-:-:S03]  /*6200*/  IADD3 R104, R119, 0x340, RZ ;  /* 0x0000034077687810 */ /* 0x000fc60007ffe0ff */
[----:B------:R0:W-:Y:S01]  /*6210*/  STS.U16 [R102+0x3c0], R163 ;  /* 0x0003c0a366007388 */ /* 0x0001e20000000400 */
[C---:B------:R-:W-:Y:S02]  /*6220*/  IADD3 R108, R119.reuse, 0x2c0, RZ ;  /* 0x000002c0776c7810 */ /* 0x040fe40007ffe0ff */
[-C--:B------:R-:W-:Y:S02]  /*6230*/  LEA.HI.SX32 R4, R4, R119.reuse, 0x1b ;  /* 0x0000007704047211 */ /* 0x080fe400078fdaff */
[-C--:B------:R-:W-:Y:S02]  /*6240*/  LEA.HI.SX32 R6, R6, R119.reuse, 0x1b ;  /* 0x0000007706067211 */ /* 0x080fe400078fdaff */
[----:B0-----:R-:W-:Y:S02]  /*6250*/  IADD3 R102, R119, 0x320, RZ ;  /* 0x0000032077667810 */ /* 0x001fe40007ffe0ff */
[-C--:B------:R-:W-:Y:S02]  /*6260*/  LEA.HI.SX32 R71, R106, R119.reuse, 0x1b ;  /* 0x000000776a477211 */ /* 0x080fe400078fdaff */
[----:B------:R-:W-:-:S02]  /*6270*/  LEA.HI.SX32 R102, R102, R119, 0x1b ;  /* 0x0000007766667211 */ /* 0x000fc400078fdaff */
[-C--:B------:R-:W-:Y:S02]  /*6280*/  LEA.HI.SX32 R104, R104, R119.reuse, 0x1b ;  /* 0x0000007768687211 */ /* 0x080fe400078fdaff */
[----:B------:R-:W-:Y:S02]  /*6290*/  LEA.HI.SX32 R108, R108, R119, 0x1b ;  /* 0x000000776c6c7211 */ /* 0x000fe400078fdaff */
[----:B------:R-:W-:Y:S02]  /*62a0*/  SHF.L.U32 R208, R4, 0x1, RZ ;  /* 0x0000000104d07819 */ /* 0x000fe400000006ff */
[----:B------:R-:W-:Y:S02]  /*62b0*/  SHF.L.U32 R206, R6, 0x1, RZ ;  /* 0x0000000106ce7819 */ /* 0x000fe400000006ff */
[----:B------:R-:W-:Y:S01]  /*62c0*/  IADD3 R4, R119, 0x360, RZ ;  /* 0x0000036077047810 */ /* 0x000fe20007ffe0ff */
[----:B------:R-:W-:Y:S01]  /*62d0*/  STS.U16 [R190+0x400], R165 ;  /* 0x000400a5be007388 */ /* 0x000fe20000000400 */
[----:B------:R-:W-:-:S02]  /*62e0*/  SHF.L.U32 R204, R102, 0x1, RZ ;  /* 0x0000000166cc7819 */ /* 0x000fc400000006ff */
[----:B------:R-:W-:Y:S01]  /*62f0*/  IADD3 R6, R119, 0x380, RZ ;  /* 0x0000038077067810 */ /* 0x000fe20007ffe0ff */
[----:B------:R-:W-:Y:S01]  /*6300*/  STS.U16 [R187+0x440], R164 ;  /* 0x000440a4bb007388 */ /* 0x000fe20000000400 */
[----:B------:R-:W-:Y:S02]  /*6310*/  SHF.L.U32 R71, R71, 0x1, RZ ;  /* 0x0000000147477819 */ /* 0x000fe400000006ff */
[----:B------:R-:W-:Y:S02]  /*6320*/  SHF.L.U32 R202, R104, 0x1, RZ ;  /* 0x0000000168ca7819 */ /* 0x000fe400000006ff */
[C---:B------:R-:W-:Y:S01]  /*6330*/  IADD3 R102, R119.reuse, 0x3a0, RZ ;  /* 0x000003a077667810 */ /* 0x040fe20007ffe0ff */
[----:B------:R-:W-:Y:S01]  /*6340*/  STS.U16 [R69+0x480], R166 ;  /* 0x000480a645007388 */ /* 0x000fe20000000400 */
[----:B------:R-:W-:Y:S02]  /*6350*/  SHF.L.U32 R232, R108, 0x1, RZ ;  /* 0x000000016ce87819 */ /* 0x000fe400000006ff */
[C---:B------:R-:W-:Y:S01]  /*6360*/  IADD3 R104, R119.reuse, 0x3c0, RZ ;  /* 0x000003c077687810 */ /* 0x040fe20007ffe0ff */
[----:B------:R-:W-:Y:S01]  /*6370*/  STS.U16 [R198+0x4c0], R167 ;  /* 0x0004c0a7c6007388 */ /* 0x000fe20000000400 */
[----:B------:R-:W-:-:S02]  /*6380*/  IADD3 R106, R119, 0x3e0, RZ ;  /* 0x000003e0776a7810 */ /* 0x000fc40007ffe0ff */
[-C--:B------:R-:W-:Y:S01]  /*6390*/  LEA.HI.SX32 R4, R4, R119.reuse, 0x1b ;  /* 0x0000007704047211 */ /* 0x080fe200078fdaff */
[----:B------:R-:W-:Y:S01]  /*63a0*/  STS.U16 [R140+0x500], R169 ;  /* 0x000500a98c007388 */ /* 0x000fe20000000400 */
[-C--:B------:R-:W-:Y:S01]  /*63b0*/  LEA.HI.SX32 R6, R6, R119.reuse, 0x1b ;  /* 0x0000007706067211 */ /* 0x080fe200078fdaff */
[----:B------:R-:W-:Y:S01]  /*63c0*/  FMUL.RZ R153, R3, 0.15915493667125701904 ;  /* 0x3e22f98303997820 */ /* 0x000fe2000040c000 */
[-C--:B------:R-:W-:Y:S01]  /*63d0*/  LEA.HI.SX32 R102, R102, R119.reuse, 0x1b ;  /* 0x0000007766667211 */ /* 0x080fe200078fdaff */
[----:B------:R-:W-:Y:S01]  /*63e0*/  STS.U16 [R71+0x540], R168 ;  /* 0x000540a847007388 */ /* 0x000fe20000000400 */
[-C--:B------:R-:W-:Y:S01]  /*63f0*/  LEA.HI.SX32 R104, R104, R119.reuse, 0x1b ;  /* 0x0000007768687211 */ /* 0x080fe200078fdaff */
[----:B------:R-:W-:Y:S01]  /*6400*/  FMUL.FTZ R3, R83, UR35 ;  /* 0x0000002353037c20 */ /* 0x000fe20008410000 */
[----:B------:R-:W-:Y:S01]  /*6410*/  LEA.HI.SX32 R106, R106, R119, 0x1b ;  /* 0x000000776a6a7211 */ /* 0x000fe200078fdaff */
[----:B------:R-:W-:Y:S01]  /*6420*/  STS.U16 [R232+0x580], R171 ;  /* 0x000580abe8007388 */ /* 0x000fe20000000400 */
[----:B------:R-:W-:-:S02]  /*6430*/  SHF.L.U32 R194, R4, 0x1, RZ ;  /* 0x0000000104c27819 */ /* 0x000fc400000006ff */
[----:B------:R-:W-:Y:S01]  /*6440*/  SHF.L.U32 R163, R6, 0x1, RZ ;  /* 0x0000000106a37819 */ /* 0x000fe200000006ff */
[----:B------:R-:W-:Y:S01]  /*6450*/  STS.U16 [R208+0x5c0], R135 ;  /* 0x0005c087d0007388 */ /* 0x000fe20000000400 */
[----:B------:R-:W-:Y:S01]  /*6460*/  SHF.L.U32 R144, R102, 0x1, RZ ;  /* 0x0000000166907819 */ /* 0x000fe200000006ff */
[----:B------:R-:W-:Y:S02]  /*6470*/  FMUL.RZ R154, R3, 0.15915493667125701904 ;  /* 0x3e22f983039a7820 */ /* 0x000fe4000040c000 */
[----:B------:R0:W-:Y:S01]  /*6480*/  STS.U16 [R206+0x600], R123 ;  /* 0x0006007bce007388 */ /* 0x0001e20000000400 */
[----:B------:R-:W-:Y:S01]  /*6490*/  SHF.L.U32 R184, R106, 0x1, RZ ;  /* 0x000000016ab87819 */ /* 0x000fe200000006ff */
[----:B------:R-:W-:Y:S02]  /*64a0*/  FMUL.FTZ R3, R82, UR35 ;  /* 0x0000002352037c20 */ /* 0x000fe40008410000 */
[----:B------:R-:W-:Y:S01]  /*64b0*/  STS.U16 [R204+0x640], R137 ;  /* 0x00064089cc007388 */ /* 0x000fe20000000400 */
[----:B------:R-:W-:-:S03]  /*64c0*/  PRMT R112, RZ, 0x7610, R112 ;  /* 0x00007610ff707816 */ /* 0x000fc60000000070 */
[----:B------:R3:W-:Y:S01]  /*64d0*/  STS.U16 [R202+0x680], R139 ;  /* 0x0006808bca007388 */ /* 0x0007e20000000400 */
[----:B0-----:R-:W-:-:S03]  /*64e0*/  SHF.L.U32 R123, R104, 0x1, RZ ;  /* 0x00000001687b7819 */ /* 0x001fc600000006ff */
[----:B------:R-:W-:Y:S01]  /*64f0*/  STS.U16 [R194+0x6c0], R129 ;  /* 0x0006c081c2007388 */ /* 0x000fe20000000400 */
[----:B------:R-:W-:-:S03]  /*6500*/  FMUL.RZ R156, R3, 0.15915493667125701904 ;  /* 0x3e22f983039c7820 */ /* 0x000fc6000040c000 */
[----:B------:R-:W-:Y:S01]  /*6510*/  STS.U16 [R163+0x700], R128 ;  /* 0x00070080a3007388 */ /* 0x000fe20000000400 */
[----:B------:R-:W-:-:S03]  /*6520*/  FMUL.FTZ R3, R81, UR35 ;  /* 0x0000002351037c20 */ /* 0x000fc60008410000 */
[----:B------:R-:W-:Y:S04]  /*6530*/  STS.U16 [R144+0x740], R127 ;  /* 0x0007407f90007388 */ /* 0x000fe80000000400 */
[----:B------:R-:W-:Y:S04]  /*6540*/  STS.U16 [R123+0x780], R126 ;  /* 0x0007807e7b007388 */ /* 0x000fe80000000400 */
[----:B------:R-:W-:Y:S01]  /*6550*/  STS.U16 [R184+0x7c0], R125 ;  /* 0x0007c07db8007388 */ /* 0x000fe20000000400 */
[----:B------:R-:W-:-:S06]  /*6560*/  NOP ;  /* 0x0000000000007918 */ /* 0x000fcc0000000000 */
[----:B------:R0:W4:Y:S01]  /*6570*/  @!P3 LDG.E.U16 R112, [R66.64] ;  /* 0x0000002a4270b981 */ /* 0x000122000c1e1500 */
[----:B------:R-:W-:Y:S01]  /*6580*/  ISETP.GE.AND P3, PT, R186, UR41, PT ;  /* 0x00000029ba007c0c */ /* 0x000fe2000bf66270 */
[----:B------:R-:W-:Y:S02]  /*6590*/  FMUL.RZ R5, R3, 0.15915493667125701904 ;  /* 0x3e22f98303057820 */ /* 0x000fe4000040c000 */
[----:B------:R-:W-:Y:S01]  /*65a0*/  FMUL.FTZ R3, R80, UR35 ;  /* 0x0000002350037c20 */ /* 0x000fe20008410000 */
[----:B------:R-:W-:-:S03]  /*65b0*/  PRMT R109, RZ, 0x7610, R109 ;  /* 0x00007610ff6d7816 */ /* 0x000fc6000000006d */
[----:B------:R-:W-:Y:S02]  /*65c0*/  FMUL.RZ R7, R3, 0.15915493667125701904 ;  /* 0x3e22f98303077820 */ /* 0x000fe4000040c000 */
[----:B------:R-:W-:Y:S01]  /*65d0*/  FMUL.FTZ R3, R79, UR35 ;  /* 0x000000234f037c20 */ /* 0x000fe20008410000 */
[----:B------:R-:W-:Y:S01]  /*65e0*/  MUFU.SIN R157, R156 ;  /* 0x0000009c009d7308 */ /* 0x000fe20000000400 */
[----:B-1----:R-:W-:Y:S02]  /*65f0*/  MOV R114, UR34 ;  /* 0x0000002200727c02 */ /* 0x002fe40008000f00 */
[----:B------:R0:W5:Y:S01]  /*6600*/  @!P3 LDG.E.U16 R109, [R66.64+0x140] ;  /* 0x0001402a426db981 */ /* 0x000162000c1e1500 */
[----:B------:R-:W-:-:S04]  /*6610*/  ISETP.GE.AND P3, PT, R179, UR41, PT ;  /* 0x00000029b3007c0c */ /* 0x000fc8000bf66270 */
[----:B------:R-:W-:Y:S08]  /*6620*/  MUFU.COS R158, R156 ;  /* 0x0000009c009e7308 */ /* 0x000ff00000000000 */
[----:B------:R-:W-:Y:S08]  /*6630*/  MUFU.SIN R155, R5 ;  /* 0x00000005009b7308 */ /* 0x000ff00000000400 */
[----:B------:R1:W-:Y:S01]  /*6640*/  MUFU.COS R156, R5 ;  /* 0x00000005009c7308 */ /* 0x0003e20000000000 */
[----:B------:R-:W-:-:S02]  /*6650*/  FMUL.FTZ R114, R114, 1.4426950216293334961 ;  /* 0x3fb8aa3b72727820 */ /* 0x000fc40000410000 */
[----:B-1----:R-:W-:Y:S02]  /*6660*/  FMUL.RZ R5, R3, 0.15915493667125701904 ;  /* 0x3e22f98303057820 */ /* 0x002fe4000040c000 */
[----:B------:R-:W-:-:S03]  /*6670*/  FMUL.FTZ R3, R78, UR35 ;  /* 0x000000234e037c20 */ /* 0x000fc60008410000 */
[----:B------:R-:W-:Y:S01]  /*6680*/  MUFU.SIN R145, R153 ;  /* 0x0000009900917308 */ /* 0x000fe20000000400 */
[----:B------:R-:W-:-:S07]  /*6690*/  PRMT R102, RZ, 0x7610, R102 ;  /* 0x00007610ff667816 */ /* 0x000fce0000000066 */
[----:B------:R-:W-:Y:S08]  /*66a0*/  MUFU.COS R148, R153 ;  /* 0x0000009900947308 */ /* 0x000ff00000000000 */
[----:B------:R-:W-:Y:S08]  /*66b0*/  MUFU.SIN R159, R154 ;  /* 0x0000009a009f7308 */ /* 0x000ff00000000400 */
[----:B------:R-:W-:Y:S01]  /*66c0*/  MUFU.COS R160, R154 ;  /* 0x0000009a00a07308 */ /* 0x000fe20000000000 */
[----:B------:R-:W-:Y:S01]  /*66d0*/  FMUL.FTZ R4, R88, R114 ;  /* 0x0000007258047220 */ /* 0x000fe20000410000 */
[----:B------:R-:W-:Y:S01]  /*66e0*/  ISETP.GE.AND P2, PT, R176, UR41, PT ;  /* 0x00000029b0007c0c */ /* 0x000fe2000bf46270 */
[----:B------:R0:W2:Y:S05]  /*66f0*/  @!P3 LDG.E.U16 R102, [R66.64+0x280] ;  /* 0x0002802a4266b981 */ /* 0x0000aa000c1e1500 */
[----:B------:R-:W-:Y:S08]  /*6700*/  MUFU.SIN R153, R7 ;  /* 0x0000000700997308 */ /* 0x000ff00000000400 */
[----:B------:R1:W-:Y:S02]  /*6710*/  MUFU.COS R154, R7 ;  /* 0x00000007009a7308 */ /* 0x0003e40000000000 */
[----:B-1----:R-:W-:-:S02]  /*6720*/  FMUL.RZ R7, R3, 0.15915493667125701904 ;  /* 0x3e22f98303077820 */ /* 0x002fc4000040c000 */
[----:B------:R-:W-:-:S04]  /*6730*/  FMUL.FTZ R3, R77, UR35 ;  /* 0x000000234d037c20 */ /* 0x000fc80008410000 */
[----:B------:R-:W-:Y:S01]  /*6740*/  MUFU.SIN R151, R5 ;  /* 0x0000000500977308 */ /* 0x000fe20000000400 */
[----:B------:R-:W-:Y:S02]  /*6750*/  ISETP.GE.AND P3, PT, R122, UR41, PT ;  /* 0x000000297a007c0c */ /* 0x000fe4000bf66270 */
[----:B------:R-:W-:Y:S01]  /*6760*/  PRMT R191, RZ, 0x7610, R191 ;  /* 0x00007610ffbf7816 */ /* 0x000fe200000000bf */
[----:B------:R-:W2:Y:S04]  /*6770*/  LDL R122, [R1+0x4] ;  /* 0x00000400017a7983 */ /* 0x000ea80000100800 */
[----:B------:R1:W-:Y:S06]  /*6780*/  MUFU.COS R152, R5 ;  /* 0x0000000500987308 */ /* 0x0003ec0000000000 */
[----:B------:R0:W2:Y:S01]  /*6790*/  @!P3 LDG.E.U16 R191, [R66.64+0x3c0] ;  /* 0x0003c02a42bfb981 */ /* 0x0000a2000c1e1500 */
[----:B-1----:R-:W-:-:S02]  /*67a0*/  FMUL.RZ R5, R3, 0.15915493667125701904 ;  /* 0x3e22f98303057820 */ /* 0x002fc4000040c000 */
[----:B------:R-:W-:Y:S01]  /*67b0*/  FMUL.FTZ R3, R76, UR35 ;  /* 0x000000234c037c20 */ /* 0x000fe20008410000 */
[----:B------:R-:W-:Y:S08]  /*67c0*/  MUFU.SIN R178, R7 ;  /* 0x0000000700b27308 */ /* 0x000ff00000000400 */
[----:B------:R1:W-:Y:S08]  /*67d0*/  MUFU.COS R182, R7 ;  /* 0x0000000700b67308 */ /* 0x0003f00000000000 */
[----:B------:R-:W-:Y:S01]  /*67e0*/  MUFU.SIN R176, R5 ;  /* 0x0000000500b07308 */ /* 0x000fe20000000400 */
[----:B-1----:R-:W-:-:S07]  /*67f0*/  FMUL.RZ R7, R3, 0.15915493667125701904 ;  /* 0x3e22f98303077820 */ /* 0x002fce000040c000 */
[----:B------:R-:W-:Y:S08]  /*6800*/  MUFU.COS R177, R5 ;  /* 0x0000000500b17308 */ /* 0x000ff00000000000 */
[----:B------:R1:W-:Y:S02]  /*6810*/  MUFU.EX2 R5, R4 ;  /* 0x0000000400057308 */ /* 0x0003e40000000800 */
[----:B-1----:R-:W-:-:S06]  /*6820*/  FMUL.FTZ R4, R86, R114 ;  /* 0x0000007256047220 */ /* 0x002fcc0000410000 */
[----:B------:R-:W-:Y:S08]  /*6830*/  MUFU.SIN R174, R7 ;  /* 0x0000000700ae7308 */ /* 0x000ff00000000400 */
[----:B------:R-:W-:Y:S08]  /*6840*/  MUFU.COS R175, R7 ;  /* 0x0000000700af7308 */ /* 0x000ff00000000000 */
[----:B------:R1:W-:Y:S01]  /*6850*/  MUFU.EX2 R7, R4 ;  /* 0x0000000400077308 */ /* 0x0003e20000000800 */
[----:B------:R-:W-:Y:S01]  /*6860*/  ISETP.GE.AND P3, PT, R17, UR41, PT ;  /* 0x0000002911007c0c */ /* 0x000fe2000bf66270 */
[----:B-1----:R-:W-:-:S06]  /*6870*/  FMUL.FTZ R4, R84, R114 ;  /* 0x0000007254047220 */ /* 0x002fcc0000410000 */
[----:B------:R1:W-:Y:S02]  /*6880*/  MUFU.EX2 R116, R4 ;  /* 0x0000000400747308 */ /* 0x0003e40000000800 */
[----:B-1----:R-:W-:-:S06]  /*6890*/  FMUL.FTZ R4, R82, R114 ;  /* 0x0000007252047220 */ /* 0x002fcc0000410000 */
[----:B------:R1:W-:Y:S02]  /*68a0*/  MUFU.EX2 R17, R4 ;  /* 0x0000000400117308 */ /* 0x0003e40000000800 */
[----:B-1----:R-:W-:-:S06]  /*68b0*/  FMUL.FTZ R4, R80, R114 ;  /* 0x0000007250047220 */ /* 0x002fcc0000410000 */
[----:B------:R-:W1:Y:S02]  /*68c0*/  MUFU.EX2 R117, R4 ;  /* 0x0000000400757308 */ /* 0x000e640000000800 */
[C---:B-1----:R-:W-:Y:S02]  /*68d0*/  FMUL.FTZ R154, R117.reuse, R154 ;  /* 0x0000009a759a7220 */ /* 0x042fe40000410000 */
[----:B------:R-:W-:Y:S02]  /*68e0*/  FMUL.FTZ R153, R117, R153 ;  /* 0x0000009975997220 */ /* 0x000fe40000410000 */
[----:B------:R-:W2:Y:S01]  /*68f0*/  LDL R117, [R1+0x8] ;  /* 0x0000080001757983 */ /* 0x000ea20000100800 */
[----:B------:R-:W-:Y:S02]  /*6900*/  PRMT R110, RZ, 0x7610, R110 ;  /* 0x00007610ff6e7816 */ /* 0x000fe4000000006e */
[----:B------:R-:W-:-:S04]  /*6910*/  PRMT R111, RZ, 0x7610, R111 ;  /* 0x00007610ff6f7816 */ /* 0x000fc8000000006f */
[----:B------:R0:W4:Y:S01]  /*6920*/  @!P5 LDG.E.U16 R110, [R66.64+0x80] ;  /* 0x0000802a426ed981 */ /* 0x000122000c1e1500 */
[----:B------:R-:W-:Y:S02]  /*6930*/  ISETP.GE.AND P5, PT, R183, UR41, PT ;  /* 0x00000029b7007c0c */ /* 0x000fe4000bfa6270 */
[----:B------:R-:W-:Y:S01]  /*6940*/  PRMT R113, RZ, 0x7610, R113 ;  /* 0x00007610ff717816 */ /* 0x000fe20000000071 */
[----:B------:R0:W4:Y:S01]  /*6950*/  @!P1 LDG.E.U16 R111, [R66.64+0xc0] ;  /* 0x0000c02a426f9981 */ /* 0x000122000c1e1500 */
[----:B------:R-:W-:Y:S02]  /*6960*/  ISETP.GE.AND P1, PT, R181, UR41, PT ;  /* 0x00000029b5007c0c */ /* 0x000fe4000bf26270 */
[----:B------:R-:W-:Y:S02]  /*6970*/  PRMT R107, RZ, 0x7610, R107 ;  /* 0x00007610ff6b7816 */ /* 0x000fe4000000006b */
[----:B------:R0:W4:Y:S01]  /*6980*/  @!P4 LDG.E.U16 R113, [R66.64+0x40] ;  /* 0x0000402a4271c981 */ /* 0x000122000c1e1500 */
[----:B------:R-:W-:-:S02]  /*6990*/  ISETP.GE.AND P4, PT, R185, UR41, PT ;  /* 0x00000029b9007c0c */ /* 0x000fc4000bf86270 */
[----:B------:R-:W-:Y:S02]  /*69a0*/  PRMT R104, RZ, 0x7610, R104 ;  /* 0x00007610ff687816 */ /* 0x000fe40000000068 */
[----:B------:R0:W4:Y:S01]  /*69b0*/  @!P5 LDG.E.U16 R107, [R66.64+0x1c0] ;  /* 0x0001c02a426bd981 */ /* 0x000122000c1e1500 */
[----:B------:R-:W-:Y:S02]  /*69c0*/  ISETP.GE.AND P5, PT, R172, UR41, PT ;  /* 0x00000029ac007c0c */ /* 0x000fe4000bfa6270 */
[----:B------:R-:W-:Y:S01]  /*69d0*/  PRMT R108, RZ, 0x7610, R108 ;  /* 0x00007610ff6c7816 */ /* 0x000fe2000000006c */
[----:B------:R0:W4:Y:S01]  /*69e0*/  @!P1 LDG.E.U16 R104, [R66.64+0x200] ;  /* 0x0002002a42689981 */ /* 0x000122000c1e1500 */
[----:B------:R-:W-:Y:S02]  /*69f0*/  PRMT R106, RZ, 0x7610, R106 ;  /* 0x00007610ff6a7816 */ /* 0x000fe4000000006a */
[----:B------:R-:W-:Y:S02]  /*6a00*/  ISETP.GE.AND P1, PT, R170, UR41, PT ;  /* 0x00000029aa007c0c */ /* 0x000fe4000bf26270 */
[----:B------:R-:W-:Y:S01]  /*6a10*/  PRMT R236, RZ, 0x7610, R236 ;  /* 0x00007610ffec7816 */ /* 0x000fe200000000ec */
[----:B------:R0:W4:Y:S01]  /*6a20*/  @!P2 LDG.E.U16 R108, [R66.64+0x100] ;  /* 0x0001002a426ca981 */ /* 0x000122000c1e1500 */
[----:B------:R-:W-:-:S03]  /*6a30*/  ISETP.GE.AND P2, PT, R180, UR41, PT ;  /* 0x00000029b4007c0c */ /* 0x000fc6000bf46270 */
[----:B------:R0:W4:Y:S01]  /*6a40*/  @!P4 LDG.E.U16 R106, [R66.64+0x180] ;  /* 0x0001802a426ac981 */ /* 0x000122000c1e1500 */
[----:B------:R-:W-:Y:S02]  /*6a50*/  ISETP.GE.AND P4, PT, R173, UR41, PT ;  /* 0x00000029ad007c0c */ /* 0x000fe4000bf86270 */
[----:B------:R-:W-:Y:S01]  /*6a60*/  PRMT R237, RZ, 0x7610, R237 ;  /* 0x00007610ffed7816 */ /* 0x000fe200000000ed */
[----:B------:R0:W4:Y:S01]  /*6a70*/  @!P5 LDG.E.U16 R236, [R66.64+0x300] ;  /* 0x0003002a42ecd981 */ /* 0x000122000c1e1500 */
[----:B------:R-:W-:Y:S02]  /*6a80*/  ISETP.GE.AND P5, PT, R68, UR41, PT ;  /* 0x0000002944007c0c */ /* 0x000fe4000bfa6270 */
[----:B------:R-:W-:Y:S02]  /*6a90*/  PRMT R105, RZ, 0x7610, R105 ;  /* 0x00007610ff697816 */ /* 0x000fe40000000069 */
[----:B------:R-:W-:Y:S01]  /*6aa0*/  PRMT R103, RZ, 0x7610, R103 ;  /* 0x00007610ff677816 */ /* 0x000fe20000000067 */
[----:B------:R0:W4:Y:S01]  /*6ab0*/  @!P1 LDG.E.U16 R237, [R66.64+0x340] ;  /* 0x0003402a42ed9981 */ /* 0x000122000c1e1500 */
[----:B------:R-:W-:-:S02]  /*6ac0*/  ISETP.GE.AND P1, PT, R65, UR41, PT ;  /* 0x0000002941007c0c */ /* 0x000fc4000bf26270 */
[----:B------:R-:W-:Y:S01]  /*6ad0*/  PRMT R188, RZ, 0x7610, R188 ;  /* 0x00007610ffbc7816 */ /* 0x000fe200000000bc */
[----:B------:R0:W4:Y:S01]  /*6ae0*/  @!P2 LDG.E.U16 R105, [R66.64+0x240] ;  /* 0x0002402a4269a981 */ /* 0x000122000c1e1500 */
[----:B------:R-:W-:-:S03]  /*6af0*/  ISETP.GE.AND P2, PT, R124, UR41, PT ;  /* 0x000000297c007c0c */ /* 0x000fc6000bf46270 */
[----:B------:R0:W4:Y:S01]  /*6b00*/  @!P4 LDG.E.U16 R103, [R66.64+0x2c0] ;  /* 0x0002c02a4267c981 */ /* 0x000122000c1e1500 */
[----:B------:R-:W-:Y:S01]  /*6b10*/  ISETP.GE.AND P4, PT, R70, UR41, PT ;  /* 0x0000002946007c0c */ /* 0x000fe2000bf86270 */
[----:B------:R-:W-:Y:S01]  /*6b20*/  FMUL.FTZ R68, R83, R114 ;  /* 0x0000007253447220 */ /* 0x000fe20000410000 */
[----:B------:R-:W-:Y:S01]  /*6b30*/  PRMT R230, RZ, 0x7610, R230 ;  /* 0x00007610ffe67816 */ /* 0x000fe200000000e6 */
[----:B------:R0:W4:Y:S01]  /*6b40*/  @!P5 LDG.E.U16 R188, [R66.64+0x440] ;  /* 0x0004402a42bcd981 */ /* 0x000122000c1e1500 */
[----:B------:R-:W-:Y:S02]  /*6b50*/  SHF.L.U32 R4, R119, 0x5, RZ ;  /* 0x0000000577047819 */ /* 0x000fe400000006ff */
[----:B------:R-:W-:Y:S01]  /*6b60*/  ISETP.GE.AND P5, PT, R15, UR41, PT ;  /* 0x000000290f007c0c */ /* 0x000fe2000bfa6270 */
[----:B------:R1:W-:Y:S01]  /*6b70*/  MUFU.EX2 R65, R68 ;  /* 0x0000004400417308 */ /* 0x0003e20000000800 */
[----:B------:R-:W-:Y:S01]  /*6b80*/  PRMT R234, RZ, 0x7610, R234 ;  /* 0x00007610ffea7816 */ /* 0x000fe200000000ea */
[----:B------:R0:W4:Y:S01]  /*6b90*/  @!P1 LDG.E.U16 R230, [R66.64+0x480] ;  /* 0x0004802a42e69981 */ /* 0x000122000c1e1500 */
[----:B------:R-:W-:-:S02]  /*6ba0*/  PRMT R235, RZ, 0x7610, R235 ;  /* 0x00007610ffeb7816 */ /* 0x000fc400000000eb */
[----:B------:R-:W-:Y:S02]  /*6bb0*/  ISETP.GE.AND P1, PT, R14, UR41, PT ;  /* 0x000000290e007c0c */ /* 0x000fe4000bf26270 */
[----:B------:R-:W-:Y:S01]  /*6bc0*/  PRMT R209, RZ, 0x7610, R209 ;  /* 0x00007610ffd17816 */ /* 0x000fe200000000d1 */
[----:B------:R0:W4:Y:S01]  /*6bd0*/  @!P2 LDG.E.U16 R234, [R66.64+0x380] ;  /* 0x0003802a42eaa981 */ /* 0x000122000c1e1500 */
[----:B-1----:R-:W-:Y:S02]  /*6be0*/  LEA.HI.SX32 R68, R4, R4, 0x1b ;  /* 0x0000000404447211 */ /* 0x002fe400078fdaff */
[----:B------:R-:W-:Y:S01]  /*6bf0*/  ISETP.GE.AND P2, PT, R64, UR41, PT ;  /* 0x0000002940007c0c */ /* 0x000fe2000bf46270 */
[----:B------:R0:W4:Y:S01]  /*6c00*/  @!P4 LDG.E.U16 R235, [R66.64+0x400] ;  /* 0x0004002a42ebc981 */ /* 0x000122000c1e1500 */
[----:B------:R-:W-:Y:S02]  /*6c10*/  SHF.L.U32 R68, R68, 0x1, RZ ;  /* 0x0000000144447819 */ /* 0x000fe400000006ff */
[----:B------:R-:W-:Y:S01]  /*6c20*/  ISETP.GE.AND P4, PT, R16, UR41, PT ;  /* 0x0000002910007c0c */ /* 0x000fe2000bf86270 */
[----:B------:R0:W4:Y:S01]  /*6c30*/  @!P5 LDG.E.U16 R209, [R66.64+0x580] ;  /* 0x0005802a42d1d981 */ /* 0x000122000c1e1500 */
[----:B------:R-:W-:-:S02]  /*6c40*/  PRMT R207, RZ, 0x7610, R207 ;  /* 0x00007610ffcf7816 */ /* 0x000fc400000000cf */
[----:B---3--:R-:W-:Y:S01]  /*6c50*/  PRMT R139, RZ, 0x7610, R139 ;  /* 0x00007610ff8b7816 */ /* 0x008fe2000000008b */
[----:B------:R-:W1:Y:S01]  /*6c60*/  LDS.U16 R14, [R68+0x2] ;  /* 0x00000200440e7984 */ /* 0x000e620000000400 */
[----:B------:R-:W-:Y:S01]  /*6c70*/  ISETP.GE.AND P5, PT, R10, UR41, PT ;  /* 0x000000290a007c0c */ /* 0x000fe2000bfa6270 */
[----:B------:R-:W-:Y:S02]  /*6c80*/  FMUL.FTZ R10, R78, R114 ;  /* 0x000000724e0a7220 */ /* 0x000fe40000410000 */
[----:B------:R-:W3:Y:S01]  /*6c90*/  LDS.U16 R15, [R68] ;  /* 0x00000000440f7984 */ /* 0x000ee20000000400 */
[----:B------:R-:W-:Y:S02]  /*6ca0*/  PRMT R185, RZ, 0x7610, R185 ;  /* 0x00007610ffb97816 */ /* 0x000fe400000000b9 */
[----:B------:R-:W-:Y:S01]  /*6cb0*/  PRMT R70, RZ, 0x7610, R70 ;  /* 0x00007610ff467816 */ /* 0x000fe20000000046 */
[----:B------:R0:W4:Y:S01]  /*6cc0*/  @!P1 LDG.E.U16 R207, [R66.64+0x5c0] ;  /* 0x0005c02a42cf9981 */ /* 0x000122000c1e1500 */
[----:B------:R-:W-:-:S02]  /*6cd0*/  ISETP.GE.AND P1, PT, R9, UR41, PT ;  /* 0x0000002909007c0c */ /* 0x000fc4000bf26270 */
[----:B------:R0:W0:Y:S01]  /*6ce0*/  MUFU.EX2 R9, R10 ;  /* 0x0000000a00097308 */ /* 0x0000220000000800 */
[----:B------:R0:W4:Y:S01]  /*6cf0*/  @!P3 LDG.E.U16 R139, [R66.64+0x500] ;  /* 0x0005002a428bb981 */ /* 0x000122000c1e1500 */
[----:B------:R-:W-:Y:S01]  /*6d00*/  ISETP.GE.AND P3, PT, R12, UR41, PT ;  /* 0x000000290c007c0c */ /* 0x000fe2000bf66270 */
[----:B------:R-:W-:Y:S02]  /*6d10*/  FMUL.FTZ R12, R79, R114 ;  /* 0x000000724f0c7220 */ /* 0x000fe40000410000 */
[----:B------:R0:W4:Y:S01]  /*6d20*/  @!P2 LDG.E.U16 R185, [R66.64+0x4c0] ;  /* 0x0004c02a42b9a981 */ /* 0x000122000c1e1500 */
[----:B------:R-:W-:-:S03]  /*6d30*/  ISETP.GE.AND P2, PT, R13, UR41, PT ;  /* 0x000000290d007c0c */ /* 0x000fc6000bf46270 */
[----:B------:R1:W4:Y:S01]  /*6d40*/  @!P4 LDG.E.U16 R70, [R66.64+0x540] ;  /* 0x0005402a4246c981 */ /* 0x000322000c1e1500 */
[----:B------:R-:W-:Y:S02]  /*6d50*/  ISETP.GE.AND P4, PT, R11, UR41, PT ;  /* 0x000000290b007c0c */ /* 0x000fe4000bf86270 */
[----:B------:R5:W-:Y:S01]  /*6d60*/  MUFU.EX2 R11, R12 ;  /* 0x0000000c000b7308 */ /* 0x000be20000000800 */
[----:B------:R-:W1:Y:S01]  /*6d70*/  LDS.U16 R13, [R68+0x4] ;  /* 0x00000400440d7984 */ /* 0x000e620000000400 */
[----:B------:R-:W-:Y:S01]  /*6d80*/  FMUL.FTZ R6, R87, R114 ;  /* 0x0000007257067220 */ /* 0x000fe20000410000 */
[----:B------:R-:W-:Y:S01]  /*6d90*/  PRMT R203, RZ, 0x7610, R203 ;  /* 0x00007610ffcb7816 */ /* 0x000fe200000000cb */
[----:B------:R-:W-:Y:S01]  /*6da0*/  FMUL.FTZ R3, R75, UR35 ;  /* 0x000000234b037c20 */ /* 0x000fe20008410000 */
[----:B0-----:R-:W-:Y:S04]  /*6db0*/  LDS.U16 R10, [R68+0x8] ;  /* 0x00000800440a7984 */ /* 0x001fe80000000400 */
[----:B-----5:R-:W0:Y:S01]  /*6dc0*/  LDS.U16 R12, [R68+0x6] ;  /* 0x00000600440c7984 */ /* 0x020e220000000400 */
[----:B------:R-:W5:Y:S01]  /*6dd0*/  MUFU.EX2 R6, R6 ;  /* 0x0000000600067308 */ /* 0x000f620000000800 */
[----:B------:R-:W-:-:S02]  /*6de0*/  FMUL.FTZ R182, R9, R182 ;  /* 0x000000b609b67220 */ /* 0x000fc40000410000 */
[----:B------:R0:W4:Y:S01]  /*6df0*/  @!P3 LDG.E.U16 R203, [R66.64+0x640] ;  /* 0x0006402a42cbb981 */ /* 0x000122000c1e1500 */
[----:B------:R-:W-:Y:S01]  /*6e00*/  ISETP.GE.AND P3, PT, R0, UR41, PT ;  /* 0x0000002900007c0c */ /* 0x000fe2000bf66270 */
[----:B------:R-:W-:Y:S02]  /*6e10*/  FMUL.FTZ R178, R9, R178 ;  /* 0x000000b209b27220 */ /* 0x000fe40000410000 */
[----:B------:R-:W-:Y:S01]  /*6e20*/  FMUL.RZ R3, R3, 0.15915493667125701904 ;  /* 0x3e22f98303037820 */ /* 0x000fe2000040c000 */
[----:B------:R-:W0:Y:S01]  /*6e30*/  LDS.U16 R9, [R68+0xa] ;  /* 0x00000a0044097984 */ /* 0x000e220000000400 */
[----:B------:R-:W-:Y:S02]  /*6e40*/  FMUL.FTZ R0, R76, R114 ;  /* 0x000000724c007220 */ /* 0x000fe40000410000 */
[----:B------:R-:W-:Y:S01]  /*6e50*/  FMUL.FTZ R2, R89, UR35 ;  /* 0x0000002359027c20 */ /* 0x000fe20008410000 */
[----:B------:R-:W-:Y:S01]  /*6e60*/  MUFU.SIN R146, R3 ;  /* 0x0000000300927308 */ /* 0x000fe20000000400 */
[----:B------:R-:W-:-:S02]  /*6e70*/  FMUL.FTZ R132, R5, R132 ;  /* 0x0000008405847220 */ /* 0x000fc40000410000 */
[----:B------:R-:W-:Y:S02]  /*6e80*/  FMUL.FTZ R131, R5, R131 ;  /* 0x0000008305837220 */ /* 0x000fe40000410000 */
[C---:B------:R-:W-:Y:S02]  /*6e90*/  FMUL.FTZ R134, R7.reuse, R134 ;  /* 0x0000008607867220 */ /* 0x040fe40000410000 */
[----:B------:R-:W-:Y:S01]  /*6ea0*/  FMUL.FTZ R121, R7, R121 ;  /* 0x0000007907797220 */ /* 0x000fe20000410000 */
[----:B------:R3:W-:Y:S01]  /*6eb0*/  MUFU.COS R147, R3 ;  /* 0x0000000300937308 */ /* 0x0007e20000000000 */
[----:B------:R-:W-:Y:S01]  /*6ec0*/  FMUL.RZ R135, R2, 0.15915493667125701904 ;  /* 0x3e22f98302877820 */ /* 0x000fe2000040c000 */
[----:B------:R-:W0:Y:S01]  /*6ed0*/  LDS.U16 R7, [R68+0xc] ;  /* 0x00000c0044077984 */ /* 0x000e220000000400 */
[-C--:B------:R-:W-:Y:S02]  /*6ee0*/  FMUL.FTZ R5, R75, R114.reuse ;  /* 0x000000724b057220 */ /* 0x080fe40000410000 */
[----:B------:R-:W-:-:S02]  /*6ef0*/  FMUL.FTZ R16, R81, R114 ;  /* 0x0000007251107220 */ /* 0x000fc40000410000 */
[----:B------:R-:W-:Y:S01]  /*6f00*/  FMUL.FTZ R158, R17, R158 ;  /* 0x0000009e119e7220 */ /* 0x000fe20000410000 */
[----:B------:R-:W0:Y:S01]  /*6f10*/  MUFU.EX2 R0, R0 ;  /* 0x0000000000007308 */ /* 0x000e220000000800 */
[-C--:B---3--:R-:W-:Y:S02]  /*6f20*/  FMUL.FTZ R3, R89, R114.reuse ;  /* 0x0000007259037220 */ /* 0x088fe40000410000 */
[----:B------:R-:W-:Y:S02]  /*6f30*/  FMUL.FTZ R157, R17, R157 ;  /* 0x0000009d119d7220 */ /* 0x000fe40000410000 */
[----:B------:R-:W-:Y:S02]  /*6f40*/  FMUL.FTZ R115, R85, R114 ;  /* 0x0000007255737220 */ /* 0x000fe40000410000 */
[----:B------:R-:W-:Y:S01]  /*6f50*/  FMUL.FTZ R148, R116, R148 ;  /* 0x0000009474947220 */ /* 0x000fe20000410000 */
[----:B------:R-:W-:Y:S01]  /*6f60*/  MUFU.SIN R2, R135 ;  /* 0x0000008700027308 */ /* 0x000fe20000000400 */
[----:B-----5:R-:W-:-:S02]  /*6f70*/  FMUL.FTZ R133, R6, R133 ;  /* 0x0000008506857220 */ /* 0x020fc40000410000 */
[----:B------:R-:W-:Y:S01]  /*6f80*/  FMUL.FTZ R145, R116, R145 ;  /* 0x0000009174917220 */ /* 0x000fe20000410000 */
[----:B------:R-:W-:Y:S01]  /*6f90*/  PRMT R205, RZ, 0x7610, R205 ;  /* 0x00007610ffcd7816 */ /* 0x000fe200000000cd */
[----:B------:R-:W-:Y:S01]  /*6fa0*/  FMUL.FTZ R130, R6, R130 ;  /* 0x0000008206827220 */ /* 0x000fe20000410000 */
[----:B-1----:R-:W-:Y:S01]  /*6fb0*/  PRMT R14, RZ, 0x5410, R14 ;  /* 0x00005410ff0e7816 */ /* 0x002fe2000000000e */
[----:B------:R-:W1:Y:S01]  /*6fc0*/  LDS.U16 R6, [R68+0xe] ;  /* 0x00000e0044067984 */ /* 0x000e620000000400 */
[----:B------:R-:W3:Y:S01]  /*6fd0*/  MUFU.EX2 R3, R3 ;  /* 0x0000000300037308 */ /* 0x000ee20000000800 */
[----:B------:R-:W-:Y:S01]  /*6fe0*/  PRMT R15, RZ, 0x5410, R15 ;  /* 0x00005410ff0f7816 */ /* 0x000fe2000000000f */
[----:B------:R-:W-:Y:S01]  /*6ff0*/  FMUL.FTZ R4, R77, R114 ;  /* 0x000000724d047220 */ /* 0x000fe20000410000 */
[----:B------:R-:W-:Y:S01]  /*7000*/  PRMT R195, RZ, 0x7610, R195 ;  /* 0x00007610ffc37816 */ /* 0x000fe200000000c3 */
[C---:B------:R-:W-:Y:S01]  /*7010*/  FMUL.FTZ R160, R65.reuse, R160 ;  /* 0x000000a041a07220 */ /* 0x040fe20000410000 */
[----:B------:R-:W-:Y:S01]  /*7020*/  PRMT R183, RZ, 0x7610, R183 ;  /* 0x00007610ffb77816 */ /* 0x000fe200000000b7 */
[----:B------:R-:W-:Y:S01]  /*7030*/  FMUL.FTZ R159, R65, R159 ;  /* 0x0000009f419f7220 */ /* 0x000fe20000410000 */
[----:B------:R-:W-:Y:S01]  /*7040*/  PRMT R162, RZ, 0x7610, R162 ;  /* 0x00007610ffa27816 */ /* 0x000fe200000000a2 */
[----:B------:R-:W5:Y:S01]  /*7050*/  MUFU.EX2 R5, R5 ;  /* 0x0000000500057308 */ /* 0x000f620000000800 */
[----:B------:R-:W-:Y:S01]  /*7060*/  PRMT R17, RZ, 0x5410, R192 ;  /* 0x00005410ff117816 */ /* 0x000fe200000000c0 */
[----:B------:R-:W-:Y:S01]  /*7070*/  LDS.U16 R124, [R68+0x16] ;  /* 0x00001600447c7984 */ /* 0x000fe20000000400 */
[----:B------:R-:W-:-:S03]  /*7080*/  PRMT R161, RZ, 0x7610, R161 ;  /* 0x00007610ffa17816 */ /* 0x000fc600000000a1 */
[----:B------:R-:W-:Y:S02]  /*7090*/  LDS.U16 R136, [R68+0x1a] ;  /* 0x00001a0044887984 */ /* 0x000fe40000000400 */
[----:B------:R-:W1:Y:S01]  /*70a0*/  MUFU.COS R64, R135 ;  /* 0x0000008700407308 */ /* 0x000e620000000000 */
[----:B------:R-:W-:Y:S01]  /*70b0*/  FMUL.FTZ R180, R89, R14 ;  /* 0x0000000e59b47220 */ /* 0x000fe20000410000 */
[----:B------:R-:W-:Y:S01]  /*70c0*/  PRMT R13, RZ, 0x5410, R13 ;  /* 0x00005410ff0d7816 */ /* 0x000fe2000000000d */
[----:B------:R-:W-:Y:S04]  /*70d0*/  LDS.U16 R149, [R68+0x1e] ;  /* 0x00001e0044957984 */ /* 0x000fe80000000400 */
[----:B------:R-:W-:Y:S01]  /*70e0*/  LDS.U16 R150, [R68+0x1c] ;  /* 0x00001c0044967984 */ /* 0x000fe20000000400 */
[----:B------:R-:W1:Y:S01]  /*70f0*/  MUFU.EX2 R16, R16 ;  /* 0x0000001000107308 */ /* 0x000e620000000800 */
[----:B0-----:R-:W-:-:S02]  /*7100*/  FMUL.FTZ R175, R0, R175 ;  /* 0x000000af00af7220 */ /* 0x001fc40000410000 */
[----:B------:R-:W-:Y:S01]  /*7110*/  FMUL.FTZ R174, R0, R174 ;  /* 0x000000ae00ae7220 */ /* 0x000fe20000410000 */
[----:B------:R-:W-:Y:S01]  /*7120*/  PRMT R12, RZ, 0x5410, R12 ;  /* 0x00005410ff0c7816 */ /* 0x000fe2000000000c */
[----:B------:R-:W-:Y:S01]  /*7130*/  FMUL.FTZ R0, R89, R15 ;  /* 0x0000000f59007220 */ /* 0x000fe20000410000 */
[----:B------:R-:W-:Y:S01]  /*7140*/  LDS.U16 R173, [R68+0x20] ;  /* 0x0000200044ad7984 */ /* 0x000fe20000000400 */
[----:B------:R-:W-:Y:S01]  /*7150*/  FMUL.FTZ R180, R17, R180 ;  /* 0x000000b411b47220 */ /* 0x000fe20000410000 */
[----:B------:R-:W0:Y:S01]  /*7160*/  MUFU.EX2 R4, R4 ;  /* 0x0000000400047308 */ /* 0x000e220000000800 */
[----:B---3--:R-:W-:Y:S01]  /*7170*/  FMUL.FTZ R65, R3, R2 ;  /* 0x0000000203417220 */ /* 0x008fe20000410000 */
[----:B------:R-:W-:Y:S01]  /*7180*/  LDS.U16 R172, [R68+0x22] ;  /* 0x0000220044ac7984 */ /* 0x000fe20000000400 */
[----:B------:R-:W-:Y:S02]  /*7190*/  FMUL.FTZ R179, R17, R0 ;  /* 0x0000000011b37220 */ /* 0x000fe40000410000 */
[----:B------:R-:W-:Y:S01]  /*71a0*/  FMUL.FTZ R0, R131, R180 ;  /* 0x000000b483007220 */ /* 0x000fe20000410000 */
[----:B------:R-:W-:Y:S02]  /*71b0*/  LDS.U16 R169, [R68+0x26] ;  /* 0x0000260044a97984 */ /* 0x000fe40000000400 */
[----:B------:R-:W3:Y:S01]  /*71c0*/  MUFU.EX2 R115, R115 ;  /* 0x0000007300737308 */ /* 0x000ee20000000800 */
[C---:B-----5:R-:W-:Y:S01]  /*71d0*/  FMUL.FTZ R147, R5.reuse, R147 ;  /* 0x0000009305937220 */ /* 0x060fe20000410000 */
[----:B------:R-:W-:Y:S01]  /*71e0*/  LDS.U16 R168, [R68+0x24] ;  /* 0x0000240044a87984 */ /* 0x000fe20000000400 */
[----:B------:R-:W-:-:S02]  /*71f0*/  FMUL.FTZ R146, R5, R146 ;  /* 0x0000009205927220 */ /* 0x000fc40000410000 */
[----:B-1----:R-:W-:Y:S01]  /*7200*/  FMUL.FTZ R64, R3, R64 ;  /* 0x0000004003407220 */ /* 0x002fe20000410000 */
[----:B------:R-:W-:Y:S01]  /*7210*/  LDS.U16 R166, [R68+0x2a] ;  /* 0x00002a0044a67984 */ /* 0x000fe20000000400 */
[C---:B------:R-:W-:Y:S02]  /*7220*/  FMUL.FTZ R156, R16.reuse, R156 ;  /* 0x0000009c109c7220 */ /* 0x040fe40000410000 */
[----:B------:R-:W-:Y:S01]  /*7230*/  FMUL.FTZ R155, R16, R155 ;  /* 0x0000009b109b7220 */ /* 0x000fe20000410000 */
[----:B------:R-:W-:Y:S01]  /*7240*/  PRMT R16, RZ, 0x5410, R189 ;  /* 0x00005410ff107816 */ /* 0x000fe200000000bd */
[----:B------:R-:W-:Y:S01]  /*7250*/  FMUL.FTZ R3, R65, R131 ;  /* 0x0000008341037220 */ /* 0x000fe20000410000 */
[----:B------:R-:W-:Y:S01]  /*7260*/  LDS.U16 R193, [R68+0x2c] ;  /* 0x00002c0044c17984 */ /* 0x000fe20000000400 */
[----:B------:R-:W-:Y:S02]  /*7270*/  FMUL.FTZ R5, R131, R179 ;  /* 0x000000b383057220 */ /* 0x000fe40000410000 */
[----:B------:R-:W-:Y:S01]  /*7280*/  FMUL.FTZ R181, R88, R13 ;  /* 0x0000000d58b57220 */ /* 0x000fe20000410000 */
[----:B------:R-:W-:Y:S01]  /*7290*/  PRMT R171, RZ, 0x5410, R97 ;  /* 0x00005410ffab7816 */ /* 0x000fe20000000061 */
[----:B------:R-:W-:-:S02]  /*72a0*/  FFMA.FTZ R0, R132, R179, -R0 ;  /* 0x000000b384007223 */ /* 0x000fc40000010800 */
[----:B------:R-:W-:Y:S01]  /*72b0*/  FMUL.FTZ R200, R74, R114 ;  /* 0x000000724ac87220 */ /* 0x000fe20000410000 */
[----:B------:R-:W-:Y:S01]  /*72c0*/  PRMT R170, RZ, 0x5410, R96 ;  /* 0x00005410ffaa7816 */ /* 0x000fe20000000060 */
[----:B------:R-:W-:Y:S01]  /*72d0*/  FMUL.FTZ R2, R64, R131 ;  /* 0x0000008340027220 */ /* 0x000fe20000410000 */
[----:B------:R-:W-:Y:S01]  /*72e0*/  IADD3 R238, R119, 0x40, RZ ;  /* 0x0000004077ee7810 */ /* 0x000fe20007ffe0ff */
[----:B------:R-:W-:Y:S01]  /*72f0*/  FMUL.FTZ R125, R88, R12 ;  /* 0x0000000c587d7220 */ /* 0x000fe20000410000 */
[----:B------:R-:W-:Y:S01]  /*7300*/  LDS.U16 R227, [R68+0x30] ;  /* 0x0000300044e37984 */ /* 0x000fe20000000400 */
[----:B------:R-:W-:Y:S02]  /*7310*/  FFMA.FTZ R5, R132, R180, R5 ;  /* 0x000000b484057223 */ /* 0x000fe40000010005 */
[----:B------:R-:W-:Y:S01]  /*7320*/  FFMA.FTZ R3, R64, R132, -R3 ;  /* 0x0000008440037223 */ /* 0x000fe20000010803 */
[----:B------:R-:W-:Y:S01]  /*7330*/  LDS.U16 R226, [R68+0x32] ;  /* 0x0000320044e27984 */ /* 0x000fe20000000400 */
[----:B------:R-:W-:-:S02]  /*7340*/  FFMA.FTZ R0, R16, R181, R0 ;  /* 0x000000b510007223 */ /* 0x000fc40000010000 */
[C---:B------:R-:W-:Y:S01]  /*7350*/  FMUL.FTZ R152, R11.reuse, R152 ;  /* 0x000000980b987220 */ /* 0x040fe20000410000 */
[----:B------:R-:W-:Y:S01]  /*7360*/  LDS.U16 R186, [R68+0x34] ;  /* 0x0000340044ba7984 */ /* 0x000fe20000000400 */
[----:B------:R-:W-:Y:S02]  /*7370*/  FMUL.FTZ R151, R11, R151 ;  /* 0x000000970b977220 */ /* 0x000fe40000410000 */
[----:B------:R-:W-:Y:S01]  /*7380*/  FFMA.FTZ R2, R65, R132, R2 ;  /* 0x0000008441027223 */ /* 0x000fe20000010002 */
[----:B------:R-:W-:Y:S01]  /*7390*/  PRMT R9, RZ, 0x5410, R9 ;  /* 0x00005410ff097816 */ /* 0x000fe20000000009 */
[----:B------:R-:W-:Y:S01]  /*73a0*/  FFMA.FTZ R5, R16, R125, R5 ;  /* 0x0000007d10057223 */ /* 0x000fe20000010005 */
[----:B------:R-:W-:Y:S01]  /*73b0*/  PRMT R10, RZ, 0x5410, R10 ;  /* 0x00005410ff0a7816 */ /* 0x000fe2000000000a */
[----:B------:R-:W-:Y:S01]  /*73c0*/  FMUL.FTZ R11, R130, R3 ;  /* 0x00000003820b7220 */ /* 0x000fe20000410000 */
[----:B------:R1:W5:Y:S01]  /*73d0*/  @!P2 LDG.E.U16 R205, [R66.64+0x600] ;  /* 0x0006002a42cda981 */ /* 0x000362000c1e1500 */
[----:B0-----:R-:W-:-:S02]  /*73e0*/  FMUL.FTZ R177, R4, R177 ;  /* 0x000000b104b17220 */ /* 0x001fc40000410000 */
[----:B------:R-:W-:Y:S01]  /*73f0*/  FMUL.FTZ R176, R4, R176 ;  /* 0x000000b004b07220 */ /* 0x000fe20000410000 */
[----:B------:R-:W-:Y:S01]  /*7400*/  PRMT R7, RZ, 0x5410, R7 ;  /* 0x00005410ff077816 */ /* 0x000fe20000000007 */
[C---:B------:R-:W-:Y:S01]  /*7410*/  FMUL.FTZ R116, R130.reuse, R0 ;  /* 0x0000000082747220 */ /* 0x040fe20000410000 */
[----:B------:R-:W-:Y:S01]  /*7420*/  PRMT R6, RZ, 0x5410, R6 ;  /* 0x00005410ff067816 */ /* 0x000fe20000000006 */
[C---:B---3--:R-:W-:Y:S01]  /*7430*/  FMUL.FTZ R142, R115.reuse, R142 ;  /* 0x0000008e738e7220 */ /* 0x048fe20000410000 */
[----:B------:R1:W3:Y:S01]  /*7440*/  @!P4 LDG.E.U16 R195, [R66.64+0x680] ;  /* 0x0006802a42c3c981 */ /* 0x0002e2000c1e1500 */
[----:B------:R-:W-:Y:S02]  /*7450*/  FMUL.FTZ R141, R115, R141 ;  /* 0x0000008d738d7220 */ /* 0x000fe40000410000 */
[C---:B------:R-:W-:Y:S01]  /*7460*/  FMUL.FTZ R4, R130.reuse, R2 ;  /* 0x0000000282047220 */ /* 0x040fe20000410000 */
[----:B------:R1:W3:Y:S01]  /*7470*/  @!P5 LDG.E.U16 R183, [R66.64+0x6c0] ;  /* 0x0006c02a42b7d981 */ /* 0x0002e2000c1e1500 */
[----:B------:R-:W-:-:S02]  /*7480*/  FMUL.FTZ R115, R130, R5 ;  /* 0x0000000582737220 */ /* 0x000fc40000410000 */
[C---:B------:R-:W-:Y:S01]  /*7490*/  FFMA.FTZ R2, R133.reuse, R2, R11 ;  /* 0x0000000285027223 */ /* 0x040fe2000001000b */
[----:B------:R1:W3:Y:S01]  /*74a0*/  @!P1 LDG.E.U16 R162, [R66.64+0x700] ;  /* 0x0007002a42a29981 */ /* 0x0002e2000c1e1500 */
[----:B------:R-:W-:Y:S02]  /*74b0*/  FFMA.FTZ R116, R133, R5, R116 ;  /* 0x0000000585747223 */ /* 0x000fe40000010074 */
[----:B------:R-:W-:Y:S01]  /*74c0*/  FMUL.FTZ R127, R87, R9 ;  /* 0x00000009577f7220 */ /* 0x000fe20000410000 */
[----:B------:R1:W3:Y:S01]  /*74d0*/  @!P0 LDG.E.U16 R161, [R66.64+0x7c0] ;  /* 0x0007c02a42a18981 */ /* 0x0002e2000c1e1500 */
[----:B------:R-:W-:Y:S02]  /*74e0*/  FFMA.FTZ R115, R133, R0, -R115 ;  /* 0x0000000085737223 */ /* 0x000fe40000010873 */
[----:B------:R-:W-:Y:S01]  /*74f0*/  FMUL.FTZ R126, R87, R10 ;  /* 0x0000000a577e7220 */ /* 0x000fe20000410000 */
[----:B------:R-:W-:Y:S01]  /*7500*/  ISETP.GE.AND P2, PT, R8, UR41, PT ;  /* 0x0000002908007c0c */ /* 0x000fe2000bf46270 */
[----:B------:R-:W-:Y:S01]  /*7510*/  FFMA.FTZ R8, R133, R3, -R4 ;  /* 0x0000000385087223 */ /* 0x000fe20000010804 */
[----:B------:R-:W-:Y:S01]  /*7520*/  LDS.U16 R192, [R68+0x2e] ;  /* 0x00002e0044c07984 */ /* 0x000fe20000000400 */
[----:B------:R-:W-:-:S02]  /*7530*/  FMUL.FTZ R5, R121, R2 ;  /* 0x0000000279057220 */ /* 0x000fc40000410000 */
[----:B------:R-:W-:Y:S01]  /*7540*/  FMUL.FTZ R128, R86, R7 ;  /* 0x0000000756807220 */ /* 0x000fe20000410000 */
[----:B------:R-:W0:Y:S01]  /*7550*/  LDS.U16 R3, [R68+0x12] ;  /* 0x0000120044037984 */ /* 0x000e220000000400 */
[----:B------:R-:W-:-:S03]  /*7560*/  FFMA.FTZ R5, R134, R8, -R5 ;  /* 0x0000000886057223 */ /* 0x000fc60000010805 */
[----:B------:R-:W0:Y:S04]  /*7570*/  LDS.U16 R4, [R68+0x10] ;  /* 0x0000100044047984 */ /* 0x000e280000000400 */
[----:B------:R-:W-:Y:S04]  /*7580*/  LDS.U16 R199, [R68+0x38] ;  /* 0x0000380044c77984 */ /* 0x000fe80000000400 */
[----:B------:R-:W-:Y:S01]  /*7590*/  LDS.U16 R196, [R68+0x3e] ;  /* 0x00003e0044c47984 */ /* 0x000fe20000000400 */
[----:B--2---:R-:W-:-:S05]  /*75a0*/  PRMT R11, RZ, 0x5410, R117 ;  /* 0x00005410ff0b7816 */ /* 0x004fca0000000075 */
[C---:B------:R-:W-:Y:S02]  /*75b0*/  FFMA.FTZ R116, R11.reuse, R127, R116 ;  /* 0x0000007f0b747223 */ /* 0x040fe40000010074 */
[----:B------:R-:W-:Y:S02]  /*75c0*/  FFMA.FTZ R115, R11, R126, R115 ;  /* 0x0000007e0b737223 */ /* 0x000fe40000010073 */
[C---:B------:R-:W-:Y:S02]  /*75d0*/  FMUL.FTZ R0, R121.reuse, R116 ;  /* 0x0000007479007220 */ /* 0x040fe40000410000 */
[C---:B------:R-:W-:Y:S01]  /*75e0*/  FMUL.FTZ R117, R121.reuse, R8 ;  /* 0x0000000879757220 */ /* 0x040fe20000410000 */
[----:B------:R-:W-:Y:S01]  /*75f0*/  PRMT R8, RZ, 0x5410, R122 ;  /* 0x00005410ff087816 */ /* 0x000fe2000000007a */
[-C--:B------:R-:W-:Y:S02]  /*7600*/  FMUL.FTZ R129, R121, R115.reuse ;  /* 0x0000007379817220 */ /* 0x080fe40000410000 */
[----:B------:R-:W-:-:S02]  /*7610*/  FFMA.FTZ R115, R134, R115, -R0 ;  /* 0x0000007386737223 */ /* 0x000fc40000010800 */
[----:B------:R-:W-:Y:S02]  /*7620*/  FFMA.FTZ R116, R134, R116, R129 ;  /* 0x0000007486747223 */ /* 0x000fe40000010081 */
[----:B------:R-:W-:Y:S02]  /*7630*/  FMUL.FTZ R129, R86, R6 ;  /* 0x0000000656817220 */ /* 0x000fe40000410000 */
[C---:B------:R-:W-:Y:S02]  /*7640*/  FFMA.FTZ R115, R8.reuse, R128, R115 ;  /* 0x0000008008737223 */ /* 0x040fe40000010073 */
[----:B------:R-:W-:Y:S02]  /*7650*/  FFMA.FTZ R116, R8, R129, R116 ;  /* 0x0000008108747223 */ /* 0x000fe40000010074 */
[----:B------:R-:W-:Y:S02]  /*7660*/  FFMA.FTZ R117, R134, R2, R117 ;  /* 0x0000000286757223 */ /* 0x000fe40000010075 */
[C---:B------:R-:W-:Y:S01]  /*7670*/  FMUL.FTZ R143, R141.reuse, R115 ;  /* 0x000000738d8f7220 */ /* 0x040fe20000410000 */
[----:B------:R-:W2:Y:S01]  /*7680*/  LDS.U16 R2, [R68+0x14] ;  /* 0x0000140044027984 */ /* 0x000ea20000000400 */
[----:B------:R-:W-:-:S02]  /*7690*/  FMUL.FTZ R122, R141, R5 ;  /* 0x000000058d7a7220 */ /* 0x000fc40000410000 */
[CC--:B------:R-:W-:Y:S02]  /*76a0*/  FMUL.FTZ R135, R141.reuse, R116.reuse ;  /* 0x000000748d877220 */ /* 0x0c0fe40000410000 */
[-C--:B------:R-:W-:Y:S02]  /*76b0*/  FMUL.FTZ R0, R141, R117.reuse ;  /* 0x000000758d007220 */ /* 0x080fe40000410000 */
[C-C-:B------:R-:W-:Y:S01]  /*76c0*/  FFMA.FTZ R116, R142.reuse, R116, R143.reuse ;  /* 0x000000748e747223 */ /* 0x140fe2000001008f */
[----:B------:R-:W-:Y:S01]  /*76d0*/  PRMT R143, RZ, 0x7610, R143 ;  /* 0x00007610ff8f7816 */ /* 0x000fe2000000008f */
[--C-:B------:R-:W-:Y:S01]  /*76e0*/  FFMA.FTZ R117, R142, R117, R122.reuse ;  /* 0x000000758e757223 */ /* 0x100fe2000001007a */
[----:B------:R-:W-:-:S04]  /*76f0*/  PRMT R122, RZ, 0x7610, R122 ;  /* 0x00007610ff7a7816 */ /* 0x000fc8000000007a */
[----:B------:R1:W3:Y:S04]  /*7700*/  @!P2 LDG.E.U16 R143, [R66.64+0x740] ;  /* 0x0007402a428fa981 */ /* 0x0002e8000c1e1500 */
[----:B------:R1:W3:Y:S01]  /*7710*/  @!P3 LDG.E.U16 R122, [R66.64+0x780] ;  /* 0x0007802a427ab981 */ /* 0x0002e2000c1e1500 */
[----:B------:R-:W-:-:S03]  /*7720*/  FFMA.FTZ R115, R142, R115, -R135 ;  /* 0x000000738e737223 */ /* 0x000fc60000010887 */
[----:B------:R-:W1:Y:S01]  /*7730*/  LDS.U16 R135, [R68+0x18] ;  /* 0x0000180044877984 */ /* 0x000e620000000400 */
[----:B0-----:R-:W-:Y:S01]  /*7740*/  PRMT R3, RZ, 0x5410, R3 ;  /* 0x00005410ff037816 */ /* 0x001fe20000000003 */
[----:B------:R-:W-:Y:S01]  /*7750*/  FFMA.FTZ R137, R142, R5, -R0 ;  /* 0x000000058e897223 */ /* 0x000fe20000010800 */
[----:B------:R-:W-:Y:S02]  /*7760*/  PRMT R4, RZ, 0x5410, R4 ;  /* 0x00005410ff047816 */ /* 0x000fe40000000004 */
[----:B------:R-:W-:Y:S01]  /*7770*/  PRMT R5, RZ, 0x5410, R138 ;  /* 0x00005410ff057816 */ /* 0x000fe2000000008a */
[C---:B------:R-:W-:Y:S02]  /*7780*/  FMUL.FTZ R211, R85.reuse, R3 ;  /* 0x0000000355d37220 */ /* 0x040fe40000410000 */
[----:B------:R-:W-:Y:S02]  /*7790*/  FMUL.FTZ R210, R85, R4 ;  /* 0x0000000455d27220 */ /* 0x000fe40000410000 */
[----:B------:R-:W-:-:S02]  /*77a0*/  FFMA.FTZ R116, R5, R211, R116 ;  /* 0x000000d305747223 */ /* 0x000fc40000010074 */
[----:B------:R-:W-:Y:S01]  /*77b0*/  FFMA.FTZ R115, R5, R210, R115 ;  /* 0x000000d205737223 */ /* 0x000fe20000010073 */
[----:B------:R-:W-:Y:S01]  /*77c0*/  PRMT R124, RZ, 0x5410, R124 ;  /* 0x00005410ff7c7816 */ /* 0x000fe2000000007c */
[CC--:B------:R-:W-:Y:S02]  /*77d0*/  FMUL.FTZ R0, R145.reuse, R116.reuse ;  /* 0x0000007491007220 */ /* 0x0c0fe40000410000 */
[-C--:B------:R-:W-:Y:S01]  /*77e0*/  FMUL.FTZ R167, R145, R115.reuse ;  /* 0x0000007391a77220 */ /* 0x080fe20000410000 */
[----:B--2---:R-:W-:Y:S01]  /*77f0*/  PRMT R2, RZ, 0x5410, R2 ;  /* 0x00005410ff027816 */ /* 0x004fe20000000002 */
[C---:B------:R-:W-:Y:S01]  /*7800*/  FFMA.FTZ R165, R148.reuse, R115, -R0 ;  /* 0x0000007394a57223 */ /* 0x040fe20000010800 */
[----:B------:R-:W-:Y:S01]  /*7810*/  PRMT R0, RZ, 0x5410, R100 ;  /* 0x00005410ff007816 */ /* 0x000fe20000000064 */
[----:B------:R-:W-:Y:S02]  /*7820*/  FFMA.FTZ R167, R148, R116, R167 ;  /* 0x0000007494a77223 */ /* 0x000fe400000100a7 */
[----:B------:R-:W-:-:S02]  /*7830*/  FMUL.FTZ R213, R84, R124 ;  /* 0x0000007c54d57220 */ /* 0x000fc40000410000 */
[C---:B------:R-:W-:Y:S02]  /*7840*/  FMUL.FTZ R115, R145.reuse, R117 ;  /* 0x0000007591737220 */ /* 0x040fe40000410000 */
[----:B------:R-:W-:Y:S02]  /*7850*/  FMUL.FTZ R212, R84, R2 ;  /* 0x0000000254d47220 */ /* 0x000fe40000410000 */
[----:B------:R-:W-:Y:S02]  /*7860*/  FFMA.FTZ R167, R0, R213, R167 ;  /* 0x000000d500a77223 */ /* 0x000fe400000100a7 */
[-C--:B------:R-:W-:Y:S02]  /*7870*/  FFMA.FTZ R115, R148, R137.reuse, -R115 ;  /* 0x0000008994737223 */ /* 0x080fe40000010873 */
[----:B------:R-:W-:Y:S02]  /*7880*/  FFMA.FTZ R165, R0, R212, R165 ;  /* 0x000000d400a57223 */ /* 0x000fe400000100a5 */
[----:B------:R-:W-:Y:S01]  /*7890*/  FMUL.FTZ R137, R145, R137 ;  /* 0x0000008991897220 */ /* 0x000fe20000410000 */
[----:B------:R-:W-:Y:S01]  /*78a0*/  PRMT R136, RZ, 0x5410, R136 ;  /* 0x00005410ff887816 */ /* 0x000fe20000000088 */
[C---:B-1----:R-:W-:Y:S01]  /*78b0*/  FMUL.FTZ R66, R159.reuse, R167 ;  /* 0x000000a79f427220 */ /* 0x042fe20000410000 */
[----:B------:R-:W-:Y:S01]  /*78c0*/  PRMT R135, RZ, 0x5410, R135 ;  /* 0x00005410ff877816 */ /* 0x000fe20000000087 */
[----:B------:R-:W-:-:S02]  /*78d0*/  FMUL.FTZ R67, R159, R165 ;  /* 0x000000a59f437220 */ /* 0x000fc40000410000 */
[----:B------:R-:W-:Y:S01]  /*78e0*/  FFMA.FTZ R117, R148, R117, R137 ;  /* 0x0000007594757223 */ /* 0x000fe20000010089 */
[----:B------:R-:W-:Y:S01]  /*78f0*/  PRMT R137, RZ, 0x5410, R99 ;  /* 0x00005410ff897816 */ /* 0x000fe20000000063 */
[C---:B------:R-:W-:Y:S02]  /*7900*/  FFMA.FTZ R165, R160.reuse, R165, -R66 ;  /* 0x000000a5a0a57223 */ /* 0x040fe40000010842 */
[C---:B------:R-:W-:Y:S02]  /*7910*/  FMUL.FTZ R214, R83.reuse, R135 ;  /* 0x0000008753d67220 */ /* 0x040fe40000410000 */
[----:B------:R-:W-:Y:S02]  /*7920*/  FFMA.FTZ R116, R160, R167, R67 ;  /* 0x000000a7a0747223 */ /* 0x000fe40000010043 */
[----:B------:R-:W-:Y:S01]  /*7930*/  FMUL.FTZ R215, R83, R136 ;  /* 0x0000008853d77220 */ /* 0x000fe20000410000 */
[----:B------:R-:W0:Y:S01]  /*7940*/  LDS.U16 R167, [R68+0x28] ;  /* 0x0000280044a77984 */ /* 0x000e220000000400 */
[----:B------:R-:W-:-:S02]  /*7950*/  FMUL.FTZ R67, R159, R115 ;  /* 0x000000739f437220 */ /* 0x000fc40000410000 */
[----:B------:R-:W-:Y:S02]  /*7960*/  FFMA.FTZ R165, R137, R214, R165 ;  /* 0x000000d689a57223 */ /* 0x000fe400000100a5 */
[----:B------:R-:W-:Y:S01]  /*7970*/  FMUL.FTZ R66, R159, R117 ;  /* 0x000000759f427220 */ /* 0x000fe20000410000 */
[----:B------:R-:W-:Y:S01]  /*7980*/  PRMT R149, RZ, 0x5410, R149 ;  /* 0x00005410ff957816 */ /* 0x000fe20000000095 */
[----:B------:R-:W-:Y:S02]  /*7990*/  FFMA.FTZ R116, R137, R215, R116 ;  /* 0x000000d789747223 */ /* 0x000fe40000010074 */
[C---:B------:R-:W-:Y:S01]  /*79a0*/  FFMA.FTZ R67, R160.reuse, R117, R67 ;  /* 0x00000075a0437223 */ /* 0x040fe20000010043 */
[----:B------:R-:W-:Y:S01]  /*79b0*/  PRMT R150, RZ, 0x5410, R150 ;  /* 0x00005410ff967816 */ /* 0x000fe20000000096 */
[C---:B------:R-:W-:Y:S02]  /*79c0*/  FMUL.FTZ R117, R157.reuse, R165 ;  /* 0x000000a59d757220 */ /* 0x040fe40000410000 */
[----:B------:R-:W-:Y:S01]  /*79d0*/  FFMA.FTZ R66, R160, R115, -R66 ;  /* 0x00000073a0427223 */ /* 0x000fe20000010842 */
[----:B------:R-:W-:Y:S01]  /*79e0*/  PRMT R138, RZ, 0x5410, R98 ;  /* 0x00005410ff8a7816 */ /* 0x000fe20000000062 */
[----:B------:R-:W-:-:S02]  /*79f0*/  FMUL.FTZ R115, R157, R116 ;  /* 0x000000749d737220 */ /* 0x000fc40000410000 */
[----:B------:R-:W-:Y:S02]  /*7a00*/  FFMA.FTZ R117, R158, R116, R117 ;  /* 0x000000749e757223 */ /* 0x000fe40000010075 */
[----:B------:R-:W-:Y:S02]  /*7a10*/  FMUL.FTZ R217, R82, R149 ;  /* 0x0000009552d97220 */ /* 0x000fe40000410000 */
[----:B------:R-:W-:Y:S02]  /*7a20*/  FFMA.FTZ R165, R158, R165, -R115 ;  /* 0x000000a59ea57223 */ /* 0x000fe40000010873 */
[----:B------:R-:W-:Y:S02]  /*7a30*/  FMUL.FTZ R216, R82, R150 ;  /* 0x0000009652d87220 */ /* 0x000fe40000410000 */
[----:B------:R-:W-:Y:S02]  /*7a40*/  FMUL.FTZ R115, R157, R67 ;  /* 0x000000439d737220 */ /* 0x000fe40000410000 */
[----:B------:R-:W-:-:S02]  /*7a50*/  FFMA.FTZ R117, R138, R217, R117 ;  /* 0x000000d98a757223 */ /* 0x000fc40000010075 */
[----:B------:R-:W-:Y:S01]  /*7a60*/  FMUL.FTZ R116, R157, R66 ;  /* 0x000000429d747220 */ /* 0x000fe20000410000 */
[----:B------:R-:W-:Y:S01]  /*7a70*/  PRMT R173, RZ, 0x5410, R173 ;  /* 0x00005410ffad7816 */ /* 0x000fe200000000ad */
[----:B------:R-:W-:Y:S02]  /*7a80*/  FFMA.FTZ R165, R138, R216, R165 ;  /* 0x000000d88aa57223 */ /* 0x000fe400000100a5 */
[C---:B------:R-:W-:Y:S01]  /*7a90*/  FFMA.FTZ R66, R158.reuse, R66, -R115 ;  /* 0x000000429e427223 */ /* 0x040fe20000010873 */
[----:B------:R-:W-:Y:S01]  /*7aa0*/  PRMT R172, RZ, 0x5410, R172 ;  /* 0x00005410ffac7816 */ /* 0x000fe200000000ac */
[C---:B------:R-:W-:Y:S02]  /*7ab0*/  FMUL.FTZ R115, R155.reuse, R117 ;  /* 0x000000759b737220 */ /* 0x040fe40000410000 */
[----:B------:R-:W-:Y:S02]  /*7ac0*/  FFMA.FTZ R67, R158, R67, R116 ;  /* 0x000000439e437223 */ /* 0x000fe40000010074 */
[----:B------:R-:W-:-:S02]  /*7ad0*/  FMUL.FTZ R116, R155, R165 ;  /* 0x000000a59b747220 */ /* 0x000fc40000410000 */
[C---:B------:R-:W-:Y:S02]  /*7ae0*/  FFMA.FTZ R165, R156.reuse, R165, -R115 ;  /* 0x000000a59ca57223 */ /* 0x040fe40000010873 */
[C---:B------:R-:W-:Y:S02]  /*7af0*/  FMUL.FTZ R218, R81.reuse, R173 ;  /* 0x000000ad51da7220 */ /* 0x040fe40000410000 */
[----:B------:R-:W-:Y:S02]  /*7b00*/  FFMA.FTZ R116, R156, R117, R116 ;  /* 0x000000759c747223 */ /* 0x000fe40000010074 */
[----:B------:R-:W-:Y:S02]  /*7b10*/  FMUL.FTZ R219, R81, R172 ;  /* 0x000000ac51db7220 */ /* 0x000fe40000410000 */
[----:B------:R-:W-:Y:S02]  /*7b20*/  FMUL.FTZ R115, R74, UR35 ;  /* 0x000000234a737c20 */ /* 0x000fe40008410000 */
[C---:B------:R-:W-:Y:S01]  /*7b30*/  FFMA.FTZ R165, R171.reuse, R218, R165 ;  /* 0x000000daaba57223 */ /* 0x040fe200000100a5 */
[----:B------:R-:W-:Y:S01]  /*7b40*/  PRMT R169, RZ, 0x5410, R169 ;  /* 0x00005410ffa97816 */ /* 0x000fe200000000a9 */
[----:B------:R-:W-:-:S02]  /*7b50*/  FFMA.FTZ R116, R171, R219, R116 ;  /* 0x000000dbab747223 */ /* 0x000fc40000010074 */
[----:B------:R-:W-:Y:S02]  /*7b60*/  FMUL.RZ R164, R115, 0.15915493667125701904 ;  /* 0x3e22f98373a47820 */ /* 0x000fe4000040c000 */
[C---:B------:R-:W-:Y:S01]  /*7b70*/  FMUL.FTZ R115, R153.reuse, R165 ;  /* 0x000000a599737220 */ /* 0x040fe20000410000 */
[----:B------:R-:W-:Y:S01]  /*7b80*/  PRMT R168, RZ, 0x5410, R168 ;  /* 0x00005410ffa87816 */ /* 0x000fe200000000a8 */
[-C--:B------:R-:W-:Y:S02]  /*7b90*/  FMUL.FTZ R114, R153, R116.reuse ;  /* 0x0000007499727220 */ /* 0x080fe40000410000 */
[----:B------:R-:W-:Y:S02]  /*7ba0*/  FFMA.FTZ R115, R154, R116, R115 ;  /* 0x000000749a737223 */ /* 0x000fe40000010073 */
[----:B------:R-:W-:Y:S02]  /*7bb0*/  FMUL.FTZ R221, R80, R169 ;  /* 0x000000a950dd7220 */ /* 0x000fe40000410000 */
[----:B------:R-:W-:-:S02]  /*7bc0*/  FFMA.FTZ R165, R154, R165, -R114 ;  /* 0x000000a59aa57223 */ /* 0x000fc40000010872 */
[----:B------:R-:W-:Y:S02]  /*7bd0*/  FMUL.FTZ R220, R80, R168 ;  /* 0x000000a850dc7220 */ /* 0x000fe40000410000 */
[C---:B------:R-:W-:Y:S02]  /*7be0*/  FMUL.FTZ R114, R155.reuse, R66 ;  /* 0x000000429b727220 */ /* 0x040fe40000410000 */
[C---:B------:R-:W-:Y:S02]  /*7bf0*/  FFMA.FTZ R116, R170.reuse, R221, R115 ;  /* 0x000000ddaa747223 */ /* 0x040fe40000010073 */
[-C--:B------:R-:W-:Y:S02]  /*7c00*/  FMUL.FTZ R115, R155, R67.reuse ;  /* 0x000000439b737220 */ /* 0x080fe40000410000 */
[----:B------:R-:W-:Y:S02]  /*7c10*/  FFMA.FTZ R165, R170, R220, R165 ;  /* 0x000000dcaaa57223 */ /* 0x000fe400000100a5 */
[----:B------:R-:W-:Y:S01]  /*7c20*/  FFMA.FTZ R114, R156, R67, R114 ;  /* 0x000000439c727223 */ /* 0x000fe20000010072 */
[----:B0-----:R-:W-:Y:S01]  /*7c30*/  PRMT R167, RZ, 0x5410, R167 ;  /* 0x00005410ffa77816 */ /* 0x001fe200000000a7 */
[C---:B------:R-:W-:Y:S01]  /*7c40*/  FMUL.FTZ R67, R151.reuse, R116 ;  /* 0x0000007497437220 */ /* 0x040fe20000410000 */
[----:B------:R-:W-:Y:S01]  /*7c50*/  PRMT R166, RZ, 0x5410, R166 ;  /* 0x00005410ffa67816 */ /* 0x000fe200000000a6 */
[----:B------:R-:W-:-:S02]  /*7c60*/  FMUL.FTZ R189, R151, R165 ;  /* 0x000000a597bd7220 */ /* 0x000fc40000410000 */
[----:B------:R-:W-:Y:S02]  /*7c70*/  FFMA.FTZ R115, R156, R66, -R115 ;  /* 0x000000429c737223 */ /* 0x000fe40000010873 */
[C---:B------:R-:W-:Y:S01]  /*7c80*/  FFMA.FTZ R117, R152.reuse, R165, -R67 ;  /* 0x000000a598757223 */ /* 0x040fe20000010843 */
[----:B------:R-:W-:Y:S01]  /*7c90*/  PRMT R165, RZ, 0x5410, R95 ;  /* 0x00005410ffa57816 */ /* 0x000fe2000000005f */
[----:B------:R-:W-:Y:S02]  /*7ca0*/  FMUL.FTZ R66, R153, R114 ;  /* 0x0000007299427220 */ /* 0x000fe40000410000 */
[C---:B------:R-:W-:Y:S02]  /*7cb0*/  FMUL.FTZ R222, R79.reuse, R167 ;  /* 0x000000a74fde7220 */ /* 0x040fe40000410000 */
[----:B------:R-:W-:Y:S02]  /*7cc0*/  FFMA.FTZ R116, R152, R116, R189 ;  /* 0x0000007498747223 */ /* 0x000fe400000100bd */
[----:B------:R-:W-:Y:S01]  /*7cd0*/  FMUL.FTZ R223, R79, R166 ;  /* 0x000000a64fdf7220 */ /* 0x000fe20000410000 */
[----:B------:R-:W-:Y:S01]  /*7ce0*/  MUFU.COS R201, R164 ;  /* 0x000000a400c97308 */ /* 0x000fe20000000000 */
[----:B------:R-:W-:-:S02]  /*7cf0*/  FFMA.FTZ R66, R154, R115, -R66 ;  /* 0x000000739a427223 */ /* 0x000fc40000010842 */
[----:B------:R-:W-:Y:S02]  /*7d00*/  FMUL.FTZ R115, R153, R115 ;  /* 0x0000007399737220 */ /* 0x000fe40000410000 */
[----:B------:R-:W-:-:S03]  /*7d10*/  FFMA.FTZ R117, R165, R222, R117 ;  /* 0x000000dea5757223 */ /* 0x000fc60000010075 */
[----:B------:R-:W0:Y:S01]  /*7d20*/  MUFU.EX2 R200, R200 ;  /* 0x000000c800c87308 */ /* 0x000e220000000800 */
[----:B------:R-:W-:Y:S01]  /*7d30*/  FFMA.FTZ R197, R165, R223, R116 ;  /* 0x000000dfa5c57223 */ /* 0x000fe20000010074 */
[----:B------:R-:W-:Y:S01]  /*7d40*/  PRMT R192, RZ, 0x5410, R192 ;  /* 0x00005410ffc07816 */ /* 0x000fe200000000c0 */
[----:B------:R-:W-:Y:S01]  /*7d50*/  FFMA.FTZ R115, R154, R114, R115 ;  /* 0x000000729a737223 */ /* 0x000fe20000010073 */
[----:B------:R-:W-:-:S04]  /*7d60*/  PRMT R193, RZ, 0x5410, R193 ;  /* 0x00005410ffc17816 */ /* 0x000fc800000000c1 */
[----:B------:R1:W2:Y:S01]  /*7d70*/  MUFU.SIN R67, R164 ;  /* 0x000000a400437308 */ /* 0x0002a20000000400 */
[C---:B------:R-:W-:Y:S02]  /*7d80*/  FMUL.FTZ R116, R178.reuse, R117 ;  /* 0x00000075b2747220 */ /* 0x040fe40000410000 */
[-C--:B------:R-:W-:Y:S02]  /*7d90*/  FMUL.FTZ R114, R178, R197.reuse ;  /* 0x000000c5b2727220 */ /* 0x080fe40000410000 */
[----:B------:R-:W-:Y:S02]  /*7da0*/  FFMA.FTZ R116, R182, R197, R116 ;  /* 0x000000c5b6747223 */ /* 0x000fe40000010074 */
[----:B------:R-:W-:Y:S01]  /*7db0*/  FMUL.FTZ R225, R78, R192 ;  /* 0x000000c04ee17220 */ /* 0x000fe20000410000 */
[----:B------:R-:W-:Y:S02]  /*7dc0*/  LEA.HI.SX32 R238, R238, R119, 0x1b ;  /* 0x00000077eeee7211 */ /* 0x000fe400078fdaff */
[----:B-1----:R-:W-:Y:S01]  /*7dd0*/  PRMT R164, RZ, 0x5410, R94 ;  /* 0x00005410ffa47816 */ /* 0x002fe2000000005e */
[----:B------:R-:W-:-:S02]  /*7de0*/  FFMA.FTZ R117, R182, R117, -R114 ;  /* 0x00000075b6757223 */ /* 0x000fc40000010872 */
[----:B------:R-:W-:Y:S01]  /*7df0*/  FMUL.FTZ R224, R78, R193 ;  /* 0x000000c14ee07220 */ /* 0x000fe20000410000 */
[----:B------:R-:W-:Y:S01]  /*7e00*/  LDS.U16 R197, [R68+0x3c] ;  /* 0x00003c0044c57984 */ /* 0x000fe20000000400 */
[----:B------:R-:W-:Y:S02]  /*7e10*/  FMUL.FTZ R189, R151, R115 ;  /* 0x0000007397bd7220 */ /* 0x000fe40000410000 */
[C---:B------:R-:W-:Y:S01]  /*7e20*/  FFMA.FTZ R116, R164.reuse, R225, R116 ;  /* 0x000000e1a4747223 */ /* 0x040fe20000010074 */
[----:B------:R-:W-:Y:S01]  /*7e30*/  IADD3 R114, R119, 0x20, RZ ;  /* 0x0000002077727810 */ /* 0x000fe20007ffe0ff */
[----:B------:R-:W-:Y:S02]  /*7e40*/  FFMA.FTZ R117, R164, R224, R117 ;  /* 0x000000e0a4757223 */ /* 0x000fe40000010075 */
[----:B------:R-:W-:Y:S02]  /*7e50*/  FMUL.FTZ R229, R151, R66 ;  /* 0x0000004297e57220 */ /* 0x000fe40000410000 */
[----:B0-----:R-:W-:-:S02]  /*7e60*/  FMUL.FTZ R201, R200, R201 ;  /* 0x000000c9c8c97220 */ /* 0x001fc40000410000 */
[----:B------:R-:W-:Y:S02]  /*7e70*/  FFMA.FTZ R189, R152, R66, -R189 ;  /* 0x0000004298bd7223 */ /* 0x000fe400000108bd */
[----:B--2---:R-:W-:Y:S01]  /*7e80*/  FMUL.FTZ R200, R200, R67 ;  /* 0x00000043c8c87220 */ /* 0x004fe20000410000 */
[-C--:B------:R-:W-:Y:S01]  /*7e90*/  LEA.HI.SX32 R67, R119, R119.reuse, 0x1b ;  /* 0x0000007777437211 */ /* 0x080fe200078fdaff */
[-C--:B------:R-:W-:Y:S01]  /*7ea0*/  FMUL.FTZ R66, R176, R116.reuse ;  /* 0x00000074b0427220 */ /* 0x080fe20000410000 */
[----:B------:R-:W-:Y:S01]  /*7eb0*/  LEA.HI.SX32 R114, R114, R119, 0x1b ;  /* 0x0000007772727211 */ /* 0x000fe200078fdaff */
[----:B------:R-:W-:Y:S02]  /*7ec0*/  FMUL.FTZ R228, R176, R117 ;  /* 0x00000075b0e47220 */ /* 0x000fe40000410000 */
[----:B------:R-:W-:Y:S01]  /*7ed0*/  FFMA.FTZ R229, R152, R115, R229 ;  /* 0x0000007398e57223 */ /* 0x000fe200000100e5 */
[----:B------:R-:W-:Y:S01]  /*7ee0*/  SHF.L.U32 R115, R238, 0x1, RZ ;  /* 0x00000001ee737819 */ /* 0x000fe200000006ff */
[----:B------:R-:W-:Y:S01]  /*7ef0*/  FFMA.FTZ R233, R177, R117, -R66 ;  /* 0x00000075b1e97223 */ /* 0x000fe20000010842 */
[----:B------:R-:W-:Y:S01]  /*7f00*/  IADD3 R238, R119, 0x80, RZ ;  /* 0x0000008077ee7810 */ /* 0x000fe20007ffe0ff */
[----:B------:R-:W-:Y:S01]  /*7f10*/  FFMA.FTZ R228, R177, R116, R228 ;  /* 0x00000074b1e47223 */ /* 0x000fe200000100e4 */
[----:B------:R-:W-:Y:S01]  /*7f20*/  SHF.L.U32 R117, R67, 0x1, RZ ;  /* 0x0000000143757819 */ /* 0x000fe200000006ff */
[----:B------:R-:W0:Y:S01]  /*7f30*/  LDS.U16 R66, [R68+0x36] ;  /* 0x0000360044427984 */ /* 0x000e220000000400 */
[----:B------:R-:W-:-:S02]  /*7f40*/  SHF.L.U32 R116, R114, 0x1, RZ ;  /* 0x0000000172747819 */ /* 0x000fc400000006ff */
[----:B------:R-:W-:Y:S01]  /*7f50*/  IADD3 R114, R119, 0x60, RZ ;  /* 0x0000006077727810 */ /* 0x000fe20007ffe0ff */
[----:B------:R-:W1:Y:S01]  /*7f60*/  LDS.U16 R67, [R68+0x3a] ;  /* 0x00003a0044437984 */ /* 0x000e620000000400 */
[-C--:B------:R-:W-:Y:S02]  /*7f70*/  LEA.HI.SX32 R238, R238, R119.reuse, 0x1b ;  /* 0x00000077eeee7211 */ /* 0x080fe400078fdaff */
[----:B------:R-:W-:Y:S01]  /*7f80*/  LEA.HI.SX32 R114, R114, R119, 0x1b ;  /* 0x0000007772727211 */ /* 0x000fe200078fdaff */
[----:B----4-:R2:W-:Y:S04]  /*7f90*/  STS.U16 [R117+0x840], R112 ;  /* 0x0008407075007388 */ /* 0x0105e80000000400 */
[----:B------:R4:W-:Y:S01]  /*7fa0*/  STS.U16 [R116+0x880], R113 ;  /* 0x0008807174007388 */ /* 0x0009e20000000400 */
[----:B------:R-:W-:-:S02]  /*7fb0*/  SHF.L.U32 R114, R114, 0x1, RZ ;  /* 0x0000000172727819 */ /* 0x000fc400000006ff */
[C---:B--2---:R-:W-:Y:S02]  /*7fc0*/  IADD3 R112, R119.reuse, 0xa0, RZ ;  /* 0x000000a077707810 */ /* 0x044fe40007ffe0ff */
[----:B----4-:R-:W-:Y:S02]  /*7fd0*/  SHF.L.U32 R113, R238, 0x1, RZ ;  /* 0x00000001ee717819 */ /* 0x010fe400000006ff */
[----:B------:R-:W-:Y:S01]  /*7fe0*/  IADD3 R238, R119, 0xc0, RZ ;  /* 0x000000c077ee7810 */ /* 0x000fe20007ffe0ff */
[----:B------:R-:W-:Y:S03]  /*7ff0*/  STS.U16 [R115+0x8c0], R110 ;  /* 0x0008c06e73007388 */ /* 0x000fe60000000400 */
[-C--:B------:R-:W-:Y:S01]  /*8000*/  LEA.HI.SX32 R238, R238, R119.reuse, 0x1b ;  /* 0x00000077eeee7211 */ /* 0x080fe200078fdaff */
[----:B------:R2:W-:Y:S01]  /*8010*/  STS.U16 [R114+0x900], R111 ;  /* 0x0009006f72007388 */ /* 0x0005e20000000400 */
[----:B------:R-:W-:-:S04]  /*8020*/  LEA.HI.SX32 R112, R112, R119, 0x1b ;  /* 0x0000007770707211 */ /* 0x000fc800078fdaff */
[----:B------:R-:W-:Y:S02]  /*8030*/  SHF.L.U32 R112, R112, 0x1, RZ ;  /* 0x0000000170707819 */ /* 0x000fe400000006ff */
[----:B--2---:R-:W-:Y:S02]  /*8040*/  SHF.L.U32 R111, R238, 0x1, RZ ;  /* 0x00000001ee6f7819 */ /* 0x004fe400000006ff */
[C---:B------:R-:W-:Y:S02]  /*8050*/  IADD3 R238, R119.reuse, 0x100, RZ ;  /* 0x0000010077ee7810 */ /* 0x040fe40007ffe0ff */
[----:B------:R-:W-:Y:S02]  /*8060*/  IADD3 R110, R119, 0xe0, RZ ;  /* 0x000000e0776e7810 */ /* 0x000fe40007ffe0ff */
[-C--:B------:R-:W-:Y:S01]  /*8070*/  LEA.HI.SX32 R238, R238, R119.reuse, 0x1b ;  /* 0x00000077eeee7211 */ /* 0x080fe200078fdaff */
[----:B------:R2:W-:Y:S01]  /*8080*/  STS.U16 [R113+0x940], R108 ;  /* 0x0009406c71007388 */ /* 0x0005e20000000400 */
[----:B------:R-:W-:-:S03]  /*8090*/  LEA.HI.SX32 R110, R110, R119, 0x1b ;  /* 0x000000776e6e7211 */ /* 0x000fc600078fdaff */
[----:B------:R4:W-:Y:S01]  /*80a0*/  STS.U16 [R112+0x980], R109 ;  /* 0x0009806d70007388 */ /* 0x0009e20000000400 */
[----:B------:R-:W-:Y:S02]  /*80b0*/  SHF.L.U32 R110, R110, 0x1, RZ ;  /* 0x000000016e6e7819 */ /* 0x000fe400000006ff */
        /* <DEDUP_REMOVED lines=15> */
[----:B------:R-:W-:-:S03]  /*81b0*/  SHF.L.U32 R106, R106, 0x1, RZ ;  /* 0x000000016a6a7819 */ /* 0x000fc600000006ff */
[----:B------:R0:W-:Y:S01]  /*81c0*/  STS.U16 [R107+0xac0], R102 ;  /* 0x000ac0666b007388 */ /* 0x0001e20000000400 */
[C---:B--2---:R-:W-:Y:S02]  /*81d0*/  IADD3 R104, R119.reuse, 0x1a0, RZ ;  /* 0x000001a077687810 */ /* 0x044fe40007ffe0ff */
[----:B----4-:R-:W-:Y:S02]  /*81e0*/  SHF.L.U32 R105, R238, 0x1, RZ ;  /* 0x00000001ee697819 */ /* 0x010fe400000006ff */
[C---:B------:R-:W-:Y:S02]  /*81f0*/  IADD3 R238, R119.reuse, 0x1c0, RZ ;  /* 0x000001c077ee7810 */ /* 0x040fe40007ffe0ff */
[----:B0-----:R-:W-:Y:S02]  /*8200*/  IADD3 R102, R119, 0x1e0, RZ ;  /* 0x000001e077667810 */ /* 0x001fe40007ffe0ff */
[-C--:B------:R-:W-:Y:S02]  /*8210*/  LEA.HI.SX32 R104, R104, R119.reuse, 0x1b ;  /* 0x0000007768687211 */ /* 0x080fe400078fdaff */
[----:B------:R-:W-:-:S02]  /*8220*/  LEA.HI.SX32 R238, R238, R119, 0x1b ;  /* 0x00000077eeee7211 */ /* 0x000fc400078fdaff */
[----:B------:R-:W-:Y:S01]  /*8230*/  LEA.HI.SX32 R102, R102, R119, 0x1b ;  /* 0x0000007766667211 */ /* 0x000fe200078fdaff */
[----:B------:R0:W-:Y:S01]  /*8240*/  STS.U16 [R106+0xb00], R103 ;  /* 0x000b00676a007388 */ /* 0x0001e20000000400 */
[----:B------:R-:W-:Y:S02]  /*8250*/  SHF.L.U32 R104, R104, 0x1, RZ ;  /* 0x0000000168687819 */ /* 0x000fe400000006ff */
[----:B------:R-:W-:Y:S01]  /*8260*/  SHF.L.U32 R102, R102, 0x1, RZ ;  /* 0x0000000166667819 */ /* 0x000fe200000006ff */
[----:B------:R2:W-:Y:S01]  /*8270*/  STS.U16 [R105+0xb40], R236 ;  /* 0x000b40ec69007388 */ /* 0x0005e20000000400 */
[----:B0-----:R-:W-:-:S03]  /*8280*/  SHF.L.U32 R103, R238, 0x1, RZ ;  /* 0x00000001ee677819 */ /* 0x001fc600000006ff */
[----:B------:R-:W-:Y:S01]  /*8290*/  STS.U16 [R104+0xb80], R237 ;  /* 0x000b80ed68007388 */ /* 0x000fe20000000400 */
[----:B------:R-:W-:-:S03]  /*82a0*/  FMUL.FTZ R231, R178, R229 ;  /* 0x000000e5b2e77220 */ /* 0x000fc60000410000 */
[----:B------:R-:W-:Y:S04]  /*82b0*/  STS.U16 [R103+0xbc0], R234 ;  /* 0x000bc0ea67007388 */ /* 0x000fe80000000400 */
[----:B------:R0:W-:Y:S04]  /*82c0*/  STS.U16 [R102+0xc00], R191 ;  /* 0x000c00bf66007388 */ /* 0x0001e80000000400 */
[----:B------:R4:W-:Y:S01]  /*82d0*/  STS.U16 [R190+0xc40], R235 ;  /* 0x000c40ebbe007388 */ /* 0x0009e20000000400 */
[-C--:B------:R-:W-:Y:S02]  /*82e0*/  FFMA.FTZ R231, R182, R189.reuse, -R231 ;  /* 0x000000bdb6e77223 */ /* 0x080fe400000108e7 */
[----:B--2---:R-:W-:Y:S01]  /*82f0*/  FMUL.FTZ R236, R178, R189 ;  /* 0x000000bdb2ec7220 */ /* 0x004fe20000410000 */
[----:B0-----:R-:W-:-:S02]  /*8300*/  PRMT R191, RZ, 0x5410, R227 ;  /* 0x00005410ffbf7816 */ /* 0x001fc400000000e3 */
[----:B----4-:R-:W-:Y:S02]  /*8310*/  PRMT R190, RZ, 0x5410, R226 ;  /* 0x00005410ffbe7816 */ /* 0x010fe400000000e2 */
[----:B------:R-:W-:Y:S01]  /*8320*/  PRMT R189, RZ, 0x5410, R93 ;  /* 0x00005410ffbd7816 */ /* 0x000fe2000000005d */
[C---:B------:R-:W-:Y:S02]  /*8330*/  FMUL.FTZ R226, R77.reuse, R191 ;  /* 0x000000bf4de27220 */ /* 0x040fe40000410000 */
[----:B------:R-:W-:Y:S02]  /*8340*/  FMUL.FTZ R227, R77, R190 ;  /* 0x000000be4de37220 */ /* 0x000fe40000410000 */
[C---:B------:R-:W-:Y:S02]  /*8350*/  FFMA.FTZ R233, R189.reuse, R226, R233 ;  /* 0x000000e2bde97223 */ /* 0x040fe400000100e9 */
[----:B------:R-:W-:Y:S01]  /*8360*/  FFMA.FTZ R228, R189, R227, R228 ;  /* 0x000000e3bde47223 */ /* 0x000fe200000100e4 */
[----:B------:R0:W-:Y:S01]  /*8370*/  STS.U16 [R187+0xc80], R188 ;  /* 0x000c80bcbb007388 */ /* 0x0001e20000000400 */
[----:B------:R-:W-:-:S02]  /*8380*/  FFMA.FTZ R234, R182, R229, R236 ;  /* 0x000000e5b6ea7223 */ /* 0x000fc400000100ec */
[CC--:B------:R-:W-:Y:S01]  /*8390*/  FMUL.FTZ R236, R174.reuse, R228.reuse ;  /* 0x000000e4aeec7220 */ /* 0x0c0fe20000410000 */
[----:B------:R-:W-:Y:S01]  /*83a0*/  PRMT R186, RZ, 0x5410, R186 ;  /* 0x00005410ffba7816 */ /* 0x000fe200000000ba */
[-C--:B------:R-:W-:Y:S02]  /*83b0*/  FMUL.FTZ R229, R174, R233.reuse ;  /* 0x000000e9aee57220 */ /* 0x080fe40000410000 */
[C---:B------:R-:W-:Y:S01]  /*83c0*/  FFMA.FTZ R235, R175.reuse, R233, -R236 ;  /* 0x000000e9afeb7223 */ /* 0x040fe200000108ec */
[----:B0-----:R-:W-:Y:S01]  /*83d0*/  PRMT R187, RZ, 0x5410, R66 ;  /* 0x00005410ffbb7816 */ /* 0x001fe20000000042 */
[----:B------:R-:W-:Y:S01]  /*83e0*/  FFMA.FTZ R236, R175, R228, R229 ;  /* 0x000000e4afec7223 */ /* 0x000fe200000100e5 */
[----:B------:R-:W-:Y:S01]  /*83f0*/  PRMT R188, RZ, 0x5410, R92 ;  /* 0x00005410ffbc7816 */ /* 0x000fe2000000005c */
[----:B------:R-:W-:Y:S02]  /*8400*/  FMUL.FTZ R233, R176, R231 ;  /* 0x000000e7b0e97220 */ /* 0x000fe40000410000 */
[----:B------:R-:W-:-:S02]  /*8410*/  FMUL.FTZ R229, R76, R187 ;  /* 0x000000bb4ce57220 */ /* 0x000fc40000410000 */
[----:B------:R-:W-:Y:S02]  /*8420*/  FMUL.FTZ R228, R76, R186 ;  /* 0x000000ba4ce47220 */ /* 0x000fe40000410000 */
[CC--:B------:R-:W-:Y:S02]  /*8430*/  FFMA.FTZ R233, R177.reuse, R234.reuse, R233 ;  /* 0x000000eab1e97223 */ /* 0x0c0fe400000100e9 */
[----:B------:R-:W-:Y:S02]  /*8440*/  FFMA.FTZ R66, R188, R229, R236 ;  /* 0x000000e5bc427223 */ /* 0x000fe400000100ec */
[----:B------:R-:W-:Y:S01]  /*8450*/  FMUL.FTZ R234, R176, R234 ;  /* 0x000000eab0ea7220 */ /* 0x000fe20000410000 */
[----:B------:R0:W-:Y:S01]  /*8460*/  STS.U16 [R69+0xcc0], R230 ;  /* 0x000cc0e645007388 */ /* 0x0001e20000000400 */
[----:B------:R-:W-:Y:S02]  /*8470*/  FFMA.FTZ R236, R188, R228, R235 ;  /* 0x000000e4bcec7223 */ /* 0x000fe400000100eb */
[----:B------:R-:W-:Y:S01]  /*8480*/  FFMA.FTZ R235, R177, R231, -R234 ;  /* 0x000000e7b1eb7223 */ /* 0x000fe200000108ea */
[----:B------:R1:W-:Y:S01]  /*8490*/  STS.U16 [R198+0xd00], R185 ;  /* 0x000d00b9c6007388 */ /* 0x0003e20000000400 */
[----:B------:R-:W-:Y:S01]  /*84a0*/  FMUL.FTZ R234, R146, R236 ;  /* 0x000000ec92ea7220 */ /* 0x000fe20000410000 */
[----:B------:R-:W-:Y:S01]  /*84b0*/  PRMT R199, RZ, 0x5410, R199 ;  /* 0x00005410ffc77816 */ /* 0x000fe200000000c7 */
[----:B0-----:R-:W-:Y:S01]  /*84c0*/  FMUL.FTZ R230, R174, R233 ;  /* 0x000000e9aee67220 */ /* 0x001fe20000410000 */
[----:B-1----:R-:W-:Y:S01]  /*84d0*/  PRMT R198, RZ, 0x5410, R67 ;  /* 0x00005410ffc67816 */ /* 0x002fe20000000043 */
[-C--:B------:R-:W-:Y:S01]  /*84e0*/  FMUL.FTZ R69, R146, R66.reuse ;  /* 0x0000004292457220 */ /* 0x080fe20000410000 */
[----:B------:R-:W-:Y:S01]  /*84f0*/  PRMT R185, RZ, 0x5410, R91 ;  /* 0x00005410ffb97816 */ /* 0x000fe2000000005b */
[----:B------:R-:W-:-:S02]  /*8500*/  FFMA.FTZ R234, R147, R66, R234 ;  /* 0x0000004293ea7223 */ /* 0x000fc400000100ea */
[----:B------:R-:W-:Y:S02]  /*8510*/  FMUL.FTZ R231, R75, R198 ;  /* 0x000000c64be77220 */ /* 0x000fe40000410000 */
[----:B------:R-:W-:Y:S02]  /*8520*/  FFMA.FTZ R66, R175, R235, -R230 ;  /* 0x000000ebaf427223 */ /* 0x000fe400000108e6 */
[----:B------:R-:W-:Y:S02]  /*8530*/  FFMA.FTZ R69, R147, R236, -R69 ;  /* 0x000000ec93457223 */ /* 0x000fe40000010845 */
[----:B------:R-:W-:Y:S02]  /*8540*/  FMUL.FTZ R230, R75, R199 ;  /* 0x000000c74be67220 */ /* 0x000fe40000410000 */
[C---:B------:R-:W-:Y:S01]  /*8550*/  FFMA.FTZ R234, R185.reuse, R231, R234 ;  /* 0x000000e7b9ea7223 */ /* 0x040fe200000100ea */
[----:B------:R-:W-:Y:S01]  /*8560*/  ULEA UR32, UR31, UR7, 0x8 ;  /* 0x000000071f207291 */ /* 0x000fe2000f8e403f */
[----:B------:R-:W-:Y:S01]  /*8570*/  FFMA.FTZ R248, R185, R230, R69 ;  /* 0x000000e6b9f87223 */ /* 0x000fe20000010045 */
[----:B------:R-:W-:Y:S01]  /*8580*/  STS.U16 [R140+0xd40], R139 ;  /* 0x000d408b8c007388 */ /* 0x000fe20000000400 */
[----:B------:R-:W-:-:S03]  /*8590*/  FMUL.FTZ R67, R200, R234 ;  /* 0x000000eac8437220 */ /* 0x000fc60000410000 */
[----:B------:R-:W-:Y:S01]  /*85a0*/  STS.U16 [R71+0xd80], R70 ;  /* 0x000d804647007388 */ /* 0x000fe20000000400 */
[----:B------:R-:W-:-:S03]  /*85b0*/  FMUL.FTZ R246, R200, R248 ;  /* 0x000000f8c8f67220 */ /* 0x000fc60000410000 */
[----:B------:R-:W-:Y:S01]  /*85c0*/  STS.U16 [R232+0xdc0], R209 ;  /* 0x000dc0d1e8007388 */ /* 0x000fe20000000400 */
[----:B------:R-:W-:Y:S01]  /*85d0*/  FFMA.FTZ R248, R201, R248, -R67 ;  /* 0x000000f8c9f87223 */ /* 0x000fe20000010843 */
[C---:B------:R-:W-:Y:S02]  /*85e0*/  ISETP.NE.AND P2, PT, R120.reuse, RZ, PT ;  /* 0x000000ff7800720c */ /* 0x040fe40003f45270 */
[----:B------:R-:W-:Y:S01]  /*85f0*/  STS.U16 [R208+0xe00], R207 ;  /* 0x000e00cfd0007388 */ /* 0x000fe20000000400 */
[----:B------:R-:W-:Y:S02]  /*8600*/  IADD3 R239, R120, 0x200, RZ ;  /* 0x0000020078ef7810 */ /* 0x000fe40007ffe0ff */
[----:B------:R-:W-:Y:S01]  /*8610*/  MOV R67, UR32 ;  /* 0x0000002000437c02 */ /* 0x000fe20008000f00 */
[----:B-----5:R-:W-:Y:S01]  /*8620*/  STS.U16 [R206+0xe40], R205 ;  /* 0x000e40cdce007388 */ /* 0x020fe20000000400 */
[----:B------:R-:W-:-:S03]  /*8630*/  FMUL.FTZ R236, R174, R235 ;  /* 0x000000ebaeec7220 */ /* 0x000fc60000410000 */
[----:B------:R-:W-:Y:S01]  /*8640*/  STS.U16 [R204+0xe80], R203 ;  /* 0x000e80cbcc007388 */ /* 0x000fe20000000400 */
[----:B------:R-:W-:-:S03]  /*8650*/  SEL R67, R67, R239, !P2 ;  /* 0x000000ef43437207 */ /* 0x000fc60005000000 */
[----:B---3--:R-:W-:Y:S04]  /*8660*/  STS.U16 [R202+0xec0], R195 ;  /* 0x000ec0c3ca007388 */ /* 0x008fe80000000400 */
[----:B------:R-:W-:Y:S04]  /*8670*/  STS.U16 [R194+0xf00], R183 ;  /* 0x000f00b7c2007388 */ /* 0x000fe80000000400 */
[----:B------:R0:W-:Y:S01]  /*8680*/  STS.U16 [R163+0xf40], R162 ;  /* 0x000f40a2a3007388 */ /* 0x0001e20000000400 */
[----:B------:R-:W-:-:S03]  /*8690*/  FFMA.FTZ R69, R175, R233, R236 ;  /* 0x000000e9af457223 */ /* 0x000fc600000100ec */
[----:B------:R1:W-:Y:S01]  /*86a0*/  STS.U16 [R144+0xf80], R143 ;  /* 0x000f808f90007388 */ /* 0x0003e20000000400 */
[----:B------:R-:W-:-:S03]  /*86b0*/  FFMA.FTZ R246, R201, R234, R246 ;  /* 0x000000eac9f67223 */ /* 0x000fc600000100f6 */
[----:B------:R1:W-:Y:S04]  /*86c0*/  STS.U16 [R123+0xfc0], R122 ;  /* 0x000fc07a7b007388 */ /* 0x0003e80000000400 */
[----:B------:R1:W-:Y:S01]  /*86d0*/  STS.U16 [R184+0x1000], R161 ;  /* 0x001000a1b8007388 */ /* 0x0003e20000000400 */
[----:B------:R-:W-:-:S06]  /*86e0*/  NOP ;  /* 0x0000000000007918 */ /* 0x000fcc0000000000 */
        /* <DEDUP_REMOVED lines=31> */
[----:B------:R1:W1:Y:S04]  /*88e0*/  LDS.U16 R245, [R68+0x87e] ;  /* 0x00087e0044f57984 */ /* 0x0002680000000400 */
[----:B------:R0:W-:Y:S04]  /*88f0*/  STS.64 [R67.X8+0x35d0], R64 ;  /* 0x0035d04043007388 */ /* 0x0001e80000008a00 */
[----:B------:R-:W-:Y:S01]  /*8900*/  BAR.SYNC.DEFER_BLOCKING 0x0 ;  /* 0x0000000000007b1d */ /* 0x000fe20000010000 */
[----:B------:R-:W-:-:S13]  /*8910*/  ISETP.NE.AND P1, PT, R120, 0x1f, PT ;  /* 0x0000001f7800780c */ /* 0x000fda0003f25270 */
[----:B------:R1:W1:Y:S01]  /*8920*/  @P1 LDS.64 R122, [R120.X8+0x45d8] ;  /* 0x0045d800787a1984 */ /* 0x0002620000008a00 */
[----:B------:R-:W-:Y:S02]  /*8930*/  PRMT R197, RZ, 0x5410, R197 ;  /* 0x00005410ffc57816 */ /* 0x000fe400000000c5 */
[----:B------:R-:W-:Y:S02]  /*8940*/  PRMT R196, RZ, 0x5410, R196 ;  /* 0x00005410ffc47816 */ /* 0x000fe400000000c4 */
[----:B0-----:R-:W-:Y:S01]  /*8950*/  PRMT R163, RZ, 0x5410, R90 ;  /* 0x00005410ffa37816 */ /* 0x001fe2000000005a */
[C---:B------:R-:W-:Y:S01]  /*8960*/  FMUL.FTZ R232, R74.reuse, R197 ;  /* 0x000000c54ae87220 */ /* 0x040fe20000410000 */
[----:B------:R-:W-:Y:S01]  /*8970*/  BSSY B0, `(.L_x_9288) ;  /* 0x0000011000007945 */ /* 0x000fe20003800000 */
[----:B------:R-:W-:Y:S02]  /*8980*/  FMUL.FTZ R233, R74, R196 ;  /* 0x000000c44ae97220 */ /* 0x000fe40000410000 */
[----:B------:R-:W-:-:S02]  /*8990*/  FFMA.FTZ R248, R163, R232, R248 ;  /* 0x000000e8a3f87223 */ /* 0x000fc400000100f8 */
[----:B------:R-:W-:Y:S01]  /*89a0*/  FFMA.FTZ R246, R163, R233, R246 ;  /* 0x000000e9a3f67223 */ /* 0x000fe200000100f6 */
[----:B------:R-:W-:Y:S05]  /*89b0*/  @P1 BRA `(.L_x_9289) ;  /* 0x000000c000001947 */ /* 0x000fea0003800000 */
[----:B--234-:R-:W-:Y:S01]  /*89c0*/  ULDC UR33, c[0x0][0x174] ;  /* 0x00005d0000217ab9 */ /* 0x01cfe20000000800 */
        /* <DEDUP_REMOVED lines=11> */
.L_x_9289:
[----:B--234-:R-:W-:Y:S05]  /*8a80*/  BSYNC B0 ;  /* 0x0000000000007941 */ /* 0x01cfea0003800000 */
.L_x_9288:
[----:B0-----:R-:W0:Y:S01]  /*8a90*/  SHFL.UP PT, R67, R248, 0x1, RZ ;  /* 0x04200000f8437989 */ /* 0x001e2200000e00ff */
[C---:B------:R-:W-:Y:S01]  /*8aa0*/  FMUL.FTZ R247, R146.reuse, R69 ;  /* 0x0000004592f77220 */ /* 0x040fe20000410000 */
[----:B------:R-:W-:Y:S02]  /*8ab0*/  ISETP.GE.AND P0, PT, R119, 0x1, PT ;  /* 0x000000017700780c */ /* 0x000fe40003f06270 */
[----:B-1----:R-:W1:Y:S01]  /*8ac0*/  SHFL.UP PT, R68, R246, 0x1, RZ ;  /* 0x04200000f6447989 */ /* 0x002e6200000e00ff */
[-C--:B------:R-:W-:Y:S01]  /*8ad0*/  FFMA.FTZ R247, R147, R66.reuse, -R247 ;  /* 0x0000004293f77223 */ /* 0x080fe200000108f7 */
[----:B------:R-:W-:Y:S01]  /*8ae0*/  ISETP.GE.AND P4, PT, R119, 0x10, PT ;  /* 0x000000107700780c */ /* 0x000fe20003f86270 */
[----:B------:R-:W-:-:S04]  /*8af0*/  FMUL.FTZ R66, R146, R66 ;  /* 0x0000004292427220 */ /* 0x000fc80000410000 */
[----:B------:R-:W-:Y:S02]  /*8b00*/  FFMA.FTZ R69, R147, R69, R66 ;  /* 0x0000004593457223 */ /* 0x000fe40000010042 */
[----:B------:R-:W-:-:S04]  /*8b10*/  FMUL.FTZ R66, R200, R247 ;  /* 0x000000f7c8427220 */ /* 0x000fc80000410000 */
[-C--:B------:R-:W-:Y:S02]  /*8b20*/  FFMA.FTZ R66, R201, R69.reuse, R66 ;  /* 0x00000045c9427223 */ /* 0x080fe40000010042 */
[----:B------:R-:W-:-:S04]  /*8b30*/  FMUL.FTZ R69, R200, R69 ;  /* 0x00000045c8457220 */ /* 0x000fc80000410000 */
[----:B------:R-:W-:Y:S02]  /*8b40*/  FFMA.FTZ R247, R201, R247, -R69 ;  /* 0x000000f7c9f77223 */ /* 0x000fe40000010845 */
[CC--:B0-----:R-:W-:Y:S02]  /*8b50*/  FMUL.FTZ R69, R66.reuse, R67.reuse ;  /* 0x0000004342457220 */ /* 0x0c1fe40000410000 */
[-C--:B-1----:R-:W-:Y:S02]  /*8b60*/  FMUL.FTZ R249, R66, R68.reuse ;  /* 0x0000004442f97220 */ /* 0x082fe40000410000 */
[C---:B------:R-:W-:Y:S02]  /*8b70*/  FFMA.FTZ R68, R247.reuse, R68, R69 ;  /* 0x00000044f7447223 */ /* 0x040fe40000010045 */
[----:B------:R-:W0:Y:S01]  /*8b80*/  SHFL.UP PT, R69, R247, 0x1, RZ ;  /* 0x04200000f7457989 */ /* 0x000e2200000e00ff */
[----:B------:R-:W-:Y:S02]  /*8b90*/  FFMA.FTZ R67, R247, R67, -R249 ;  /* 0x00000043f7437223 */ /* 0x000fe400000108f9 */
[----:B------:R-:W-:Y:S01]  /*8ba0*/  @P0 FADD.FTZ R246, R246, R68 ;  /* 0x00000044f6f60221 */ /* 0x000fe20000010000 */
[----:B------:R-:W1:Y:S01]  /*8bb0*/  SHFL.UP PT, R249, R66, 0x1, RZ ;  /* 0x0420000042f97989 */ /* 0x000e6200000e00ff */
[----:B------:R-:W-:-:S05]  /*8bc0*/  @P0 FADD.FTZ R248, R248, R67 ;  /* 0x00000043f8f80221 */ /* 0x000fca0000010000 */
[----:B------:R-:W2:Y:S01]  /*8bd0*/  SHFL.UP PT, R68, R248, 0x2, RZ ;  /* 0x04400000f8447989 */ /* 0x000ea200000e00ff */
[----:B0-----:R-:W-:-:S04]  /*8be0*/  FMUL.FTZ R67, R66, R69 ;  /* 0x0000004542437220 */ /* 0x001fc80000410000 */
[-C--:B-1----:R-:W-:Y:S02]  /*8bf0*/  FFMA.FTZ R67, R247, R249.reuse, R67 ;  /* 0x000000f9f7437223 */ /* 0x082fe40000010043 */
[----:B------:R-:W-:-:S03]  /*8c00*/  FMUL.FTZ R249, R66, R249 ;  /* 0x000000f942f97220 */ /* 0x000fc60000410000 */
[----:B------:R-:W-:Y:S01]  /*8c10*/  FSEL R66, R66, R67, !P0 ;  /* 0x0000004342427208 */ /* 0x000fe20004000000 */
[----:B------:R-:W-:Y:S01]  /*8c20*/  @P0 FFMA.FTZ R247, R247, R69, -R249 ;  /* 0x00000045f7f70223 */ /* 0x000fe200000108f9 */
[----:B------:R-:W0:Y:S01]  /*8c30*/  SHFL.UP PT, R67, R246, 0x2, RZ ;  /* 0x04400000f6437989 */ /* 0x000e2200000e00ff */
[----:B------:R-:W-:Y:S02]  /*8c40*/  ISETP.GE.AND P0, PT, R119, 0x2, PT ;  /* 0x000000027700780c */ /* 0x000fe40003f06270 */
[CC--:B--2---:R-:W-:Y:S02]  /*8c50*/  FMUL.FTZ R69, R66.reuse, R68.reuse ;  /* 0x0000004442457220 */ /* 0x0c4fe40000410000 */
[-C--:B0-----:R-:W-:Y:S02]  /*8c60*/  FMUL.FTZ R249, R66, R67.reuse ;  /* 0x0000004342f97220 */ /* 0x081fe40000410000 */
[C---:B------:R-:W-:Y:S02]  /*8c70*/  FFMA.FTZ R69, R247.reuse, R67, R69 ;  /* 0x00000043f7457223 */ /* 0x040fe40000010045 */
[----:B------:R-:W0:Y:S01]  /*8c80*/  SHFL.UP PT, R67, R247, 0x2, RZ ;  /* 0x04400000f7437989 */ /* 0x000e2200000e00ff */
[----:B------:R-:W-:-:S04]  /*8c90*/  FFMA.FTZ R68, R247, R68, -R249 ;  /* 0x00000044f7447223 */ /* 0x000fc800000108f9 */
[----:B------:R-:W-:Y:S01]  /*8ca0*/  @P0 FADD.FTZ R246, R246, R69 ;  /* 0x00000045f6f60221 */ /* 0x000fe20000010000 */
[----:B------:R-:W1:Y:S01]  /*8cb0*/  SHFL.UP PT, R249, R66, 0x2, RZ ;  /* 0x0440000042f97989 */ /* 0x000e6200000e00ff */
[----:B------:R-:W-:-:S05]  /*8cc0*/  @P0 FADD.FTZ R248, R248, R68 ;  /* 0x00000044f8f80221 */ /* 0x000fca0000010000 */
[----:B------:R-:W-:Y:S01]  /*8cd0*/  SHFL.UP PT, R250, R248, 0x4, RZ ;  /* 0x04800000f8fa7989 */ /* 0x000fe200000e00ff */
[----:B0-----:R-:W-:-:S04]  /*8ce0*/  FMUL.FTZ R69, R66, R67 ;  /* 0x0000004342457220 */ /* 0x001fc80000410000 */
[CC--:B-1----:R-:W-:Y:S02]  /*8cf0*/  FFMA.FTZ R69, R247.reuse, R249.reuse, R69 ;  /* 0x000000f9f7457223 */ /* 0x0c2fe40000010045 */
[C---:B------:R-:W-:Y:S02]  /*8d00*/  FMUL.FTZ R68, R66.reuse, R249 ;  /* 0x000000f942447220 */ /* 0x040fe40000410000 */
[----:B------:R-:W0:Y:S01]  /*8d10*/  SHFL.UP PT, R249, R246, 0x4, RZ ;  /* 0x04800000f6f97989 */ /* 0x000e2200000e00ff */
[----:B------:R-:W-:Y:S01]  /*8d20*/  FSEL R66, R66, R69, !P0 ;  /* 0x0000004542427208 */ /* 0x000fe20004000000 */
[----:B------:R-:W-:Y:S01]  /*8d30*/  @P0 FFMA.FTZ R247, R247, R67, -R68 ;  /* 0x00000043f7f70223 */ /* 0x000fe20000010844 */
[----:B------:R-:W-:-:S03]  /*8d40*/  ISETP.GE.AND P0, PT, R119, 0x4, PT ;  /* 0x000000047700780c */ /* 0x000fc60003f06270 */
[----:B------:R-:W-:Y:S04]  /*8d50*/  SHFL.UP PT, R69, R66, 0x4, RZ ;  /* 0x0480000042457989 */ /* 0x000fe800000e00ff */
        /* <DEDUP_REMOVED lines=8> */
[CC--:B------:R-:W-:Y:S02]  /*8de0*/  FFMA.FTZ R249, R247.reuse, R69.reuse, R249 ;  /* 0x00000045f7f97223 */ /* 0x0c0fe400000100f9 */
[C---:B------:R-:W-:Y:S01]  /*8df0*/  FMUL.FTZ R69, R66.reuse, R69 ;  /* 0x0000004542457220 */ /* 0x040fe20000410000 */
[----:B------:R-:W0:Y:S02]  /*8e00*/  SHFL.UP PT, R67, R246, 0x8, RZ ;  /* 0x05000000f6437989 */ /* 0x000e2400000e00ff */
[----:B------:R-:W-:Y:S01]  /*8e10*/  FSEL R66, R66, R249, !P0 ;  /* 0x000000f942427208 */ /* 0x000fe20004000000 */
[----:B------:R-:W-:Y:S01]  /*8e20*/  @P0 FFMA.FTZ R247, R247, R68, -R69 ;  /* 0x00000044f7f70223 */ /* 0x000fe20000010845 */
[----:B------:R-:W1:Y:S01]  /*8e30*/  SHFL.UP PT, R249, R248, 0x8, RZ ;  /* 0x05000000f8f97989 */ /* 0x000e6200000e00ff */
[----:B------:R-:W-:-:S03]  /*8e40*/  ISETP.GE.AND P0, PT, R119, 0x8, PT ;  /* 0x000000087700780c */ /* 0x000fc60003f06270 */
[----:B------:R-:W2:Y:S01]  /*8e50*/  SHFL.UP PT, R68, R247, 0x8, RZ ;  /* 0x05000000f7447989 */ /* 0x000ea200000e00ff */
[----:B0-----:R-:W-:-:S04]  /*8e60*/  FMUL.FTZ R69, R66, R67 ;  /* 0x0000004342457220 */ /* 0x001fc80000410000 */
[CC--:B-1----:R-:W-:Y:S02]  /*8e70*/  FFMA.FTZ R69, R247.reuse, R249.reuse, -R69 ;  /* 0x000000f9f7457223 */ /* 0x0c2fe40000010845 */
[----:B------:R-:W-:Y:S02]  /*8e80*/  FMUL.FTZ R250, R66, R249 ;  /* 0x000000f942fa7220 */ /* 0x000fe40000410000 */
[----:B------:R-:W0:Y:S01]  /*8e90*/  SHFL.UP PT, R249, R66, 0x8, RZ ;  /* 0x0500000042f97989 */ /* 0x000e2200000e00ff */
[----:B------:R-:W-:Y:S02]  /*8ea0*/  @P0 FADD.FTZ R248, R248, R69 ;  /* 0x00000045f8f80221 */ /* 0x000fe40000010000 */
[----:B------:R-:W-:Y:S02]  /*8eb0*/  FFMA.FTZ R250, R247, R67, R250 ;  /* 0x00000043f7fa7223 */ /* 0x000fe400000100fa */
[----:B--2---:R-:W-:Y:S02]  /*8ec0*/  FMUL.FTZ R67, R66, R68 ;  /* 0x0000004442437220 */ /* 0x004fe40000410000 */
[----:B------:R-:W-:-:S02]  /*8ed0*/  @P0 FADD.FTZ R246, R246, R250 ;  /* 0x000000faf6f60221 */ /* 0x000fc40000010000 */
[----:B------:R-:W-:Y:S01]  /*8ee0*/  SHFL.UP PT, R250, R248, 0x10, RZ ;  /* 0x06000000f8fa7989 */ /* 0x000fe200000e00ff */
[-C--:B0-----:R-:W-:Y:S02]  /*8ef0*/  FFMA.FTZ R67, R247, R249.reuse, R67 ;  /* 0x000000f9f7437223 */ /* 0x081fe40000010043 */
[----:B------:R-:W-:-:S03]  /*8f00*/  FMUL.FTZ R249, R66, R249 ;  /* 0x000000f942f97220 */ /* 0x000fc60000410000 */
[----:B------:R-:W-:Y:S01]  /*8f10*/  FSEL R66, R66, R67, !P0 ;  /* 0x0000004342427208 */ /* 0x000fe20004000000 */
[----:B------:R-:W-:Y:S01]  /*8f20*/  @P0 FFMA.FTZ R247, R247, R68, -R249 ;  /* 0x00000044f7f70223 */ /* 0x000fe200000108f9 */
[----:B------:R-:W-:Y:S01]  /*8f30*/  ISETP.NE.AND P0, PT, R251, RZ, PT ;  /* 0x000000fffb00720c */ /* 0x000fe20003f05270 */
[----:B------:R-:W0:Y:S04]  /*8f40*/  SHFL.UP PT, R249, R246, 0x10, RZ ;  /* 0x06000000f6f97989 */ /* 0x000e2800000e00ff */
[----:B------:R-:W1:Y:S04]  /*8f50*/  SHFL.UP PT, R69, R247, 0x10, RZ ;  /* 0x06000000f7457989 */ /* 0x000e6800000e00ff */
[----:B------:R-:W2:Y:S01]  /*8f60*/  SHFL.UP PT, R67, R66, 0x10, RZ ;  /* 0x0600000042437989 */ /* 0x000ea200000e00ff */
[----:B0-----:R-:W-:-:S04]  /*8f70*/  FMUL.FTZ R68, R66, R249 ;  /* 0x000000f942447220 */ /* 0x001fc80000410000 */
[CC--:B------:R-:W-:Y:S02]  /*8f80*/  FFMA.FTZ R68, R247.reuse, R250.reuse, -R68 ;  /* 0x000000faf7447223 */ /* 0x0c0fe40000010844 */
[----:B------:R-:W-:Y:S02]  /*8f90*/  FMUL.FTZ R250, R66, R250 ;  /* 0x000000fa42fa7220 */ /* 0x000fe40000410000 */
[----:B------:R-:W-:Y:S02]  /*8fa0*/  @P4 FADD.FTZ R248, R248, R68 ;  /* 0x00000044f8f84221 */ /* 0x000fe40000010000 */
[----:B------:R-:W-:Y:S02]  /*8fb0*/  FFMA.FTZ R249, R247, R249, R250 ;  /* 0x000000f9f7f97223 */ /* 0x000fe400000100fa */
[----:B-1----:R-:W-:Y:S02]  /*8fc0*/  FMUL.FTZ R250, R66, R69 ;  /* 0x0000004542fa7220 */ /* 0x002fe40000410000 */
[----:B------:R-:W-:-:S02]  /*8fd0*/  @P4 FADD.FTZ R246, R246, R249 ;  /* 0x000000f9f6f64221 */ /* 0x000fc40000010000 */
[-C--:B--2---:R-:W-:Y:S02]  /*8fe0*/  FFMA.FTZ R250, R247, R67.reuse, R250 ;  /* 0x00000043f7fa7223 */ /* 0x084fe400000100fa */
[----:B------:R-:W-:-:S03]  /*8ff0*/  FMUL.FTZ R67, R66, R67 ;  /* 0x0000004342437220 */ /* 0x000fc60000410000 */
[----:B------:R-:W-:Y:S01]  /*9000*/  FSEL R250, R66, R250, !P4 ;  /* 0x000000fa42fa7208 */ /* 0x000fe20006000000 */
[----:B------:R-:W-:Y:S01]  /*9010*/  @P4 FFMA.FTZ R247, R247, R69, -R67 ;  /* 0x00000045f7f74223 */ /* 0x000fe20000010843 */
[----:B------:R-:W-:Y:S01]  /*9020*/  MOV R67, UR26 ;  /* 0x0000001a00437c02 */ /* 0x000fe20008000f00 */
[----:B------:R-:W-:Y:S01]  /*9030*/  CS2R R68, SRZ ;  /* 0x0000000000447805 */ /* 0x000fe2000001ff00 */
[----:B------:R-:W-:Y:S02]  /*9040*/  MOV R66, UR26 ;  /* 0x0000001a00427c02 */ /* 0x000fe40008000f00 */
[----:B------:R-:W-:Y:S02]  /*9050*/  ISETP.LT.OR P3, PT, R67, 0x2, P0 ;  /* 0x000000024300780c */ /* 0x000fe40000761670 */
[----:B------:R-:W-:-:S11]  /*9060*/  MOV R67, c[0x0][0x16c] ;  /* 0x00005b0000437a02 */ /* 0x000fd60000000f00 */
[----:B------:R-:W-:-:S05]  /*9070*/  @!P3 IADD3 R66, R66, -0x2, RZ ;  /* 0xfffffffe4242b810 */ /* 0x000fca0007ffe0ff */
[----:B------:R-:W-:Y:S01]  /*9080*/  @!P3 IMAD R66, R66, R67, UR7 ;  /* 0x000000074242be24 */ /* 0x000fe2000f8e0243 */
[----:B------:R-:W-:-:S10]  /*9090*/  HFMA2.MMA R67, -RZ, RZ, 0, 9.5367431640625e-07 ;  /* 0x00000010ff437435 */ /* 0x000fd400000001ff */
[----:B------:R-:W-:-:S05]  /*90a0*/  @!P3 IMAD.WIDE R66, R66, R67, UR44 ;  /* 0x0000002c4242be25 */ /* 0x000fca000f8e0243 */
[----:B------:R-:W2:Y:S01]  /*90b0*/  @!P3 LDG.E.64 R68, [R66.64+0x8] ;  /* 0x0000082a4244b981 */ /* 0x000ea2000c1e1b00 */
[----:B------:R-:W-:Y:S01]  /*90c0*/  PRMT R242, RZ, 0x5410, R242 ;  /* 0x00005410fff27816 */ /* 0x000fe200000000f2 */
[----:B------:R-:W-:Y:S01]  /*90d0*/  BSSY B0, `(.L_x_9290) ;  /* 0x0000155000007945 */ /* 0x000fe20003800000 */
[----:B------:R-:W-:Y:S01]  /*90e0*/  PRMT R238, RZ, 0x5410, R238 ;  /* 0x00005410ffee7816 */ /* 0x000fe200000000ee */
[----:B------:R-:W-:Y:S01]  /*90f0*/  SHFL.UP PT, R250, R250, 0x1, RZ ;  /* 0x04200000fafa7989 */ /* 0x000fe200000e00ff */
[----:B------:R-:W-:Y:S02]  /*9100*/  PRMT R195, RZ, 0x5410, R195 ;  /* 0x00005410ffc37816 */ /* 0x000fe400000000c3 */
[----:B------:R-:W-:Y:S01]  /*9110*/  PRMT R184, RZ, 0x5410, R184 ;  /* 0x00005410ffb87816 */ /* 0x000fe200000000b8 */
[----:B------:R-:W-:Y:S01]  /*9120*/  SHFL.UP PT, R247, R247, 0x1, RZ ;  /* 0x04200000f7f77989 */ /* 0x000fe200000e00ff */
[----:B------:R-:W-:Y:S02]  /*9130*/  PRMT R161, RZ, 0x5410, R161 ;  /* 0x00005410ffa17816 */ /* 0x000fe400000000a1 */
[----:B------:R-:W-:Y:S01]  /*9140*/  PRMT R144, RZ, 0x5410, R144 ;  /* 0x00005410ff907816 */ /* 0x000fe20000000090 */
[----:B------:R-:W-:Y:S01]  /*9150*/  SHFL.UP PT, R246, R246, 0x1, RZ ;  /* 0x04200000f6f67989 */ /* 0x000fe200000e00ff */
[----:B------:R-:W-:-:S02]  /*9160*/  PRMT R71, RZ, 0x5410, R71 ;  /* 0x00005410ff477816 */ /* 0x000fc40000000047 */
[----:B------:R-:W-:Y:S01]  /*9170*/  PRMT R245, RZ, 0x5410, R245 ;  /* 0x00005410fff57816 */ /* 0x000fe200000000f5 */
[----:B------:R-:W-:Y:S01]  /*9180*/  SHFL.UP PT, R248, R248, 0x1, RZ ;  /* 0x04200000f8f87989 */ /* 0x000fe200000e00ff */
[----:B------:R-:W-:Y:S02]  /*9190*/  PRMT R244, RZ, 0x5410, R244 ;  /* 0x00005410fff47816 */ /* 0x000fe400000000f4 */
[----:B------:R-:W-:Y:S01]  /*91a0*/  PRMT R243, RZ, 0x5410, R243 ;  /* 0x00005410fff37816 */ /* 0x000fe200000000f3 */
[----:B------:R-:W-:Y:S01]  /*91b0*/  FMUL.FTZ R249, R18, R245 ;  /* 0x000000f512f97220 */ /* 0x000fe20000410000 */
[----:B------:R-:W-:Y:S02]  /*91c0*/  PRMT R241, RZ, 0x5410, R241 ;  /* 0x00005410fff17816 */ /* 0x000fe400000000f1 */
[----:B------:R-:W-:Y:S02]  /*91d0*/  PRMT R240, RZ, 0x5410, R240 ;  /* 0x00005410fff07816 */ /* 0x000fe400000000f0 */
[----:B------:R-:W-:-:S02]  /*91e0*/  PRMT R239, RZ, 0x5410, R239 ;  /* 0x00005410ffef7816 */ /* 0x000fc400000000ef */
        /* <DEDUP_REMOVED lines=22> */
[----:B------:R-:W-:-:S02]  /*9350*/  PRMT R194, RZ, 0x5410, R194 ;  /* 0x00005410ffc27816 */ /* 0x000fc400000000c2 */
[----:B------:R-:W-:Y:S01]  /*9360*/  PRMT R183, RZ, 0x5410, R183 ;  /* 0x00005410ffb77816 */ /* 0x000fe200000000b7 */
[----:B------:R-:W-:Y:S01]  /*9370*/  FMUL.FTZ R236, R27, R234 ;  /* 0x000000ea1bec7220 */ /* 0x000fe20000410000 */
[----:B------:R-:W-:Y:S02]  /*9380*/  PRMT R162, RZ, 0x5410, R162 ;  /* 0x00005410ffa27816 */ /* 0x000fe400000000a2 */
[----:B------:R-:W-:Y:S02]  /*9390*/  PRMT R143, RZ, 0x5410, R143 ;  /* 0x00005410ff8f7816 */ /* 0x000fe4000000008f */
[----:B------:R-:W-:Y:S02]  /*93a0*/  PRMT R140, RZ, 0x5410, R140 ;  /* 0x00005410ff8c7816 */ /* 0x000fe4000000008c */
[----:B------:R-:W-:Y:S02]  /*93b0*/  PRMT R70, RZ, 0x5410, R70 ;  /* 0x00005410ff467816 */ /* 0x000fe40000000046 */
[----:B------:R-:W-:-:S05]  /*93c0*/  PRMT R139, RZ, 0x5410, R139 ;  /* 0x00005410ff8b7816 */ /* 0x000fca000000008b */
[----:B------:R-:W-:Y:S01]  /*93d0*/  FMUL.FTZ R139, R33, R139 ;  /* 0x0000008b218b7220 */ /* 0x000fe20000410000 */
[----:B--2---:R-:W0:Y:S04]  /*93e0*/  SHFL.IDX PT, R68, R68, RZ, 0x1f ;  /* 0x00001fff44447589 */ /* 0x004e2800000e0000 */
[----:B------:R-:W1:Y:S01]  /*93f0*/  SHFL.IDX PT, R69, R69, RZ, 0x1f ;  /* 0x00001fff45457589 */ /* 0x000e6200000e0000 */
[C---:B0-----:R-:W-:Y:S02]  /*9400*/  FMUL.FTZ R66, R250.reuse, R68 ;  /* 0x00000044fa427220 */ /* 0x041fe40000410000 */
[-C--:B-1----:R-:W-:Y:S02]  /*9410*/  FMUL.FTZ R250, R250, R69.reuse ;  /* 0x00000045fafa7220 */ /* 0x082fe40000410000 */
[----:B------:R-:W-:-:S02]  /*9420*/  FFMA.FTZ R66, R247, R69, R66 ;  /* 0x00000045f7427223 */ /* 0x000fc40000010042 */
[----:B------:R-:W-:Y:S02]  /*9430*/  FFMA.FTZ R250, R247, R68, -R250 ;  /* 0x00000044f7fa7223 */ /* 0x000fe400000108fa */
[----:B------:R-:W-:Y:S02]  /*9440*/  @P2 FADD.FTZ R69, R246, R66 ;  /* 0x00000042f6452221 */ /* 0x000fe40000010000 */
[----:B------:R-:W-:Y:S01]  /*9450*/  @P2 FADD.FTZ R68, R248, R250 ;  /* 0x000000faf8442221 */ /* 0x000fe20000010000 */
[----:B------:R-:W-:Y:S01]  /*9460*/  ISETP.NE.AND P2, PT, R251, 0x1f, PT ;  /* 0x0000001ffb00780c */ /* 0x000fe20003f45270 */
[C---:B------:R-:W-:Y:S02]  /*9470*/  FMUL.FTZ R66, R65.reuse, R69 ;  /* 0x0000004541427220 */ /* 0x040fe40000410000 */
[-C--:B------:R-:W-:Y:S02]  /*9480*/  FMUL.FTZ R67, R65, R68.reuse ;  /* 0x0000004441437220 */ /* 0x080fe40000410000 */
[----:B------:R-:W-:-:S02]  /*9490*/  FFMA.FTZ R65, R64, R68, -R66 ;  /* 0x0000004440417223 */ /* 0x000fc40000010842 */
[----:B------:R-:W-:Y:S02]  /*94a0*/  FFMA.FTZ R64, R64, R69, R67 ;  /* 0x0000004540407223 */ /* 0x000fe40000010043 */
[----:B------:R-:W-:Y:S02]  /*94b0*/  FMUL.FTZ R247, R18, R242 ;  /* 0x000000f212f77220 */ /* 0x000fe40000410000 */
[----:B------:R-:W-:Y:S02]  /*94c0*/  FADD.FTZ R179, R179, R65 ;  /* 0x00000041b3b37221 */ /* 0x000fe40000010000 */
[----:B------:R-:W-:Y:S02]  /*94d0*/  FMUL.FTZ R242, R21, R238 ;  /* 0x000000ee15f27220 */ /* 0x000fe40000410000 */
[----:B------:R-:W-:Y:S02]  /*94e0*/  FMUL.FTZ R238, R28, R195 ;  /* 0x000000c31cee7220 */ /* 0x000fe40000410000 */
[----:B------:R-:W-:-:S02]  /*94f0*/  FADD.FTZ R180, R180, R64 ;  /* 0x00000040b4b47221 */ /* 0x000fc40000010000 */
[----:B------:R-:W-:Y:S02]  /*9500*/  FMUL.FTZ R195, R29, R184 ;  /* 0x000000b81dc37220 */ /* 0x000fe40000410000 */
[----:B------:R-:W-:Y:S02]  /*9510*/  FMUL.FTZ R184, R30, R161 ;  /* 0x000000a11eb87220 */ /* 0x000fe40000410000 */
[----:B------:R-:W-:Y:S02]  /*9520*/  FMUL.FTZ R64, R131, R179 ;  /* 0x000000b383407220 */ /* 0x000fe40000410000 */
[----:B------:R-:W-:Y:S02]  /*9530*/  FMUL.FTZ R161, R31, R144 ;  /* 0x000000901fa17220 */ /* 0x000fe40000410000 */
[----:B------:R-:W-:Y:S02]  /*9540*/  FMUL.FTZ R250, R200, R123 ;  /* 0x0000007bc8fa7220 */ /* 0x000fe40000410000 */
[----:B------:R-:W-:-:S02]  /*9550*/  FMUL.FTZ R144, R32, R71 ;  /* 0x0000004720907220 */ /* 0x000fc40000410000 */
[----:B------:R-:W-:Y:S02]  /*9560*/  FMUL.FTZ R65, R131, R180 ;  /* 0x000000b483417220 */ /* 0x000fe40000410000 */
[----:B------:R-:W-:Y:S02]  /*9570*/  FMUL.FTZ R71, R200, -R122 ;  /* 0x8000007ac8477220 */ /* 0x000fe40000410000 */
[C---:B------:R-:W-:Y:S02]  /*9580*/  FFMA.FTZ R64, R132.reuse, R180, R64 ;  /* 0x000000b484407223 */ /* 0x040fe40000010040 */
[C---:B------:R-:W-:Y:S02]  /*9590*/  FFMA.FTZ R250, R201.reuse, R122, -R250 ;  /* 0x0000007ac9fa7223 */ /* 0x040fe400000108fa */
[----:B------:R-:W-:Y:S02]  /*95a0*/  FFMA.FTZ R65, R132, R179, -R65 ;  /* 0x000000b384417223 */ /* 0x000fe40000010841 */
[----:B------:R-:W-:-:S02]  /*95b0*/  FFMA.FTZ R71, R201, -R123, R71 ;  /* 0x8000007bc9477223 */ /* 0x000fc40000010047 */
        /* <DEDUP_REMOVED lines=16> */
[----:B------:R-:W-:Y:S02]  /*96c0*/  FFMA.FTZ R250, R175, R250, -R65 ;  /* 0x000000faaffa7223 */ /* 0x000fe40000010841 */
[----:B------:R-:W-:-:S02]  /*96d0*/  FMUL.FTZ R67, R201, R249 ;  /* 0x000000f9c9437220 */ /* 0x000fc40000410000 */
[----:B------:R-:W-:Y:S02]  /*96e0*/  FMUL.FTZ R66, R200, R249 ;  /* 0x000000f9c8427220 */ /* 0x000fe40000410000 */
[-C--:B------:R-:W-:Y:S02]  /*96f0*/  FMUL.FTZ R65, R121, R127.reuse ;  /* 0x0000007f79417220 */ /* 0x080fe40000410000 */
[----:B------:R-:W-:Y:S02]  /*9700*/  FFMA.FTZ R64, R134, R127, R64 ;  /* 0x0000007f86407223 */ /* 0x000fe40000010040 */
[C---:B------:R-:W-:Y:S02]  /*9710*/  FMUL.FTZ R248, R19.reuse, R244 ;  /* 0x000000f413f87220 */ /* 0x040fe40000410000 */
[----:B------:R-:W-:Y:S02]  /*9720*/  FMUL.FTZ R246, R19, R243 ;  /* 0x000000f313f67220 */ /* 0x000fe40000410000 */
[----:B------:R-:W-:-:S02]  /*9730*/  FFMA.FTZ R67, -R200, R247, -R67 ;  /* 0x000000f7c8437223 */ /* 0x000fc40000010943 */
[----:B------:R-:W-:Y:S02]  /*9740*/  FFMA.FTZ R66, R201, R247, -R66 ;  /* 0x000000f7c9427223 */ /* 0x000fe40000010842 */
[----:B------:R-:W-:Y:S02]  /*9750*/  FFMA.FTZ R65, R134, R126, -R65 ;  /* 0x0000007e86417223 */ /* 0x000fe40000010841 */
[----:B------:R-:W-:Y:S02]  /*9760*/  FFMA.FTZ R129, R8, R129, R64 ;  /* 0x0000008108817223 */ /* 0x000fe40000010040 */
[----:B------:R-:W-:Y:S02]  /*9770*/  FMUL.FTZ R64, R176, -R250 ;  /* 0x800000fab0407220 */ /* 0x000fe40000410000 */
[----:B------:R-:W-:Y:S02]  /*9780*/  FADD.FTZ R67, -R246, R67 ;  /* 0x00000043f6437221 */ /* 0x000fe40000010100 */
[----:B------:R-:W-:-:S02]  /*9790*/  FADD.FTZ R66, R248, R66 ;  /* 0x00000042f8427221 */ /* 0x000fc40000010000 */
[----:B------:R-:W-:Y:S02]  /*97a0*/  FFMA.FTZ R128, R8, R128, R65 ;  /* 0x0000008008807223 */ /* 0x000fe40000010041 */
[-C--:B------:R-:W-:Y:S02]  /*97b0*/  FMUL.FTZ R65, R176, -R71.reuse ;  /* 0x80000047b0417220 */ /* 0x080fe40000410000 */
[----:B------:R-:W-:Y:S02]  /*97c0*/  FFMA.FTZ R71, R177, R71, R64 ;  /* 0x00000047b1477223 */ /* 0x000fe40000010040 */
[C---:B------:R-:W-:Y:S02]  /*97d0*/  FMUL.FTZ R69, R146.reuse, -R67 ;  /* 0x8000004392457220 */ /* 0x040fe40000410000 */
[----:B------:R-:W-:Y:S02]  /*97e0*/  FMUL.FTZ R68, R146, -R66 ;  /* 0x8000004292447220 */ /* 0x000fe40000410000 */
[----:B------:R-:W-:-:S02]  /*97f0*/  FMUL.FTZ R64, R141, R128 ;  /* 0x000000808d407220 */ /* 0x000fc40000410000 */
[----:B------:R-:W-:Y:S02]  /*9800*/  FFMA.FTZ R250, R177, R250, -R65 ;  /* 0x000000fab1fa7223 */ /* 0x000fe40000010841 */
[----:B------:R-:W-:Y:S02]  /*9810*/  FMUL.FTZ R65, R141, R129 ;  /* 0x000000818d417220 */ /* 0x000fe40000410000 */
[C---:B------:R-:W-:Y:S02]  /*9820*/  FFMA.FTZ R66, R147.reuse, R66, -R69 ;  /* 0x0000004293427223 */ /* 0x040fe40000010845 */
[----:B------:R-:W-:Y:S02]  /*9830*/  FFMA.FTZ R68, R147, R67, R68 ;  /* 0x0000004393447223 */ /* 0x000fe40000010044 */
[----:B------:R-:W-:Y:S02]  /*9840*/  FMUL.FTZ R243, R20, R241 ;  /* 0x000000f114f37220 */ /* 0x000fe40000410000 */
[----:B------:R-:W-:-:S02]  /*9850*/  FFMA.FTZ R64, R142, R129, R64 ;  /* 0x000000818e407223 */ /* 0x000fc40000010040 */
[----:B------:R-:W-:Y:S02]  /*9860*/  FFMA.FTZ R65, R142, R128, -R65 ;  /* 0x000000808e417223 */ /* 0x000fe40000010841 */
[----:B------:R-:W-:Y:S02]  /*9870*/  FADD.FTZ R68, -R245, R68 ;  /* 0x00000044f5447221 */ /* 0x000fe40000010100 */
[----:B------:R-:W-:Y:S02]  /*9880*/  FADD.FTZ R66, R243, R66 ;  /* 0x00000042f3427221 */ /* 0x000fe40000010000 */
[C---:B------:R-:W-:Y:S02]  /*9890*/  FFMA.FTZ R211, R5.reuse, R211, R64 ;  /* 0x000000d305d37223 */ /* 0x040fe40000010040 */
[----:B------:R-:W-:Y:S02]  /*98a0*/  FMUL.FTZ R64, R178, -R250 ;  /* 0x800000fab2407220 */ /* 0x000fe40000410000 */
[----:B------:R-:W-:-:S02]  /*98b0*/  FFMA.FTZ R210, R5, R210, R65 ;  /* 0x000000d205d27223 */ /* 0x000fc40000010041 */
[-C--:B------:R-:W-:Y:S02]  /*98c0*/  FMUL.FTZ R65, R178, -R71.reuse ;  /* 0x80000047b2417220 */ /* 0x080fe40000410000 */
[C---:B------:R-:W-:Y:S02]  /*98d0*/  FMUL.FTZ R69, R174.reuse, -R68 ;  /* 0x80000044ae457220 */ /* 0x040fe40000410000 */
[----:B------:R-:W-:Y:S02]  /*98e0*/  FMUL.FTZ R67, R174, -R66 ;  /* 0x80000042ae437220 */ /* 0x000fe40000410000 */
[C---:B------:R-:W-:Y:S02]  /*98f0*/  FFMA.FTZ R71, R182.reuse, R71, R64 ;  /* 0x00000047b6477223 */ /* 0x040fe40000010040 */
[----:B------:R-:W-:Y:S02]  /*9900*/  FMUL.FTZ R64, R145, R210 ;  /* 0x000000d291407220 */ /* 0x000fe40000410000 */
[----:B------:R-:W-:-:S02]  /*9910*/  FFMA.FTZ R250, R182, R250, -R65 ;  /* 0x000000fab6fa7223 */ /* 0x000fc40000010841 */
[C---:B------:R-:W-:Y:S02]  /*9920*/  FFMA.FTZ R66, R175.reuse, R66, -R69 ;  /* 0x00000042af427223 */ /* 0x040fe40000010845 */
[----:B------:R-:W-:Y:S02]  /*9930*/  FFMA.FTZ R67, R175, R68, R67 ;  /* 0x00000044af437223 */ /* 0x000fe40000010043 */
[----:B------:R-:W-:Y:S02]  /*9940*/  FMUL.FTZ R241, R21, R239 ;  /* 0x000000ef15f17220 */ /* 0x000fe40000410000 */
[-C--:B------:R-:W-:Y:S02]  /*9950*/  FMUL.FTZ R65, R145, R211.reuse ;  /* 0x000000d391417220 */ /* 0x080fe40000410000 */
[----:B------:R-:W-:Y:S02]  /*9960*/  FFMA.FTZ R64, R148, R211, R64 ;  /* 0x000000d394407223 */ /* 0x000fe40000010040 */
[----:B------:R-:W-:-:S02]  /*9970*/  FADD.FTZ R67, -R242, R67 ;  /* 0x00000043f2437221 */ /* 0x000fc40000010100 */
[----:B------:R-:W-:Y:S02]  /*9980*/  FADD.FTZ R66, R241, R66 ;  /* 0x00000042f1427221 */ /* 0x000fe40000010000 */
[----:B------:R-:W-:Y:S02]  /*9990*/  FFMA.FTZ R65, R148, R210, -R65 ;  /* 0x000000d294417223 */ /* 0x000fe40000010841 */
[----:B------:R-:W-:Y:S02]  /*99a0*/  FFMA.FTZ R213, R0, R213, R64 ;  /* 0x000000d500d57223 */ /* 0x000fe40000010040 */
[----:B------:R-:W-:Y:S02]  /*99b0*/  FMUL.FTZ R64, R151, -R250 ;  /* 0x800000fa97407220 */ /* 0x000fe40000410000 */
[C---:B------:R-:W-:Y:S02]  /*99c0*/  FMUL.FTZ R69, R176.reuse, -R67 ;  /* 0x80000043b0457220 */ /* 0x040fe40000410000 */
[----:B------:R-:W-:-:S02]  /*99d0*/  FMUL.FTZ R68, R176, -R66 ;  /* 0x80000042b0447220 */ /* 0x000fc40000410000 */
[----:B------:R-:W-:Y:S02]  /*99e0*/  FFMA.FTZ R212, R0, R212, R65 ;  /* 0x000000d400d47223 */ /* 0x000fe40000010041 */
[-C--:B------:R-:W-:Y:S02]  /*99f0*/  FMUL.FTZ R65, R151, -R71.reuse ;  /* 0x8000004797417220 */ /* 0x080fe40000410000 */
[----:B------:R-:W-:Y:S02]  /*9a00*/  FFMA.FTZ R71, R152, R71, R64 ;  /* 0x0000004798477223 */ /* 0x000fe40000010040 */
[C---:B------:R-:W-:Y:S02]  /*9a10*/  FFMA.FTZ R66, R177.reuse, R66, -R69 ;  /* 0x00000042b1427223 */ /* 0x040fe40000010845 */
[----:B------:R-:W-:Y:S02]  /*9a20*/  FFMA.FTZ R68, R177, R67, R68 ;  /* 0x00000043b1447223 */ /* 0x000fe40000010044 */
[----:B------:R-:W-:-:S02]  /*9a30*/  FMUL.FTZ R239, R22, R237 ;  /* 0x000000ed16ef7220 */ /* 0x000fc40000410000 */
[C---:B------:R-:W-:Y:S02]  /*9a40*/  FMUL.FTZ R64, R159.reuse, R212 ;  /* 0x000000d49f407220 */ /* 0x040fe40000410000 */
[----:B------:R-:W-:Y:S02]  /*9a50*/  FFMA.FTZ R250, R152, R250, -R65 ;  /* 0x000000fa98fa7223 */ /* 0x000fe40000010841 */
[-C--:B------:R-:W-:Y:S02]  /*9a60*/  FMUL.FTZ R65, R159, R213.reuse ;  /* 0x000000d59f417220 */ /* 0x080fe40000410000 */
[----:B------:R-:W-:Y:S02]  /*9a70*/  FADD.FTZ R68, -R240, R68 ;  /* 0x00000044f0447221 */ /* 0x000fe40000010100 */
[----:B------:R-:W-:Y:S02]  /*9a80*/  FADD.FTZ R66, R239, R66 ;  /* 0x00000042ef427221 */ /* 0x000fe40000010000 */
[----:B------:R-:W-:-:S02]  /*9a90*/  FFMA.FTZ R64, R160, R213, R64 ;  /* 0x000000d5a0407223 */ /* 0x000fc40000010040 */
[----:B------:R-:W-:Y:S02]  /*9aa0*/  FFMA.FTZ R65, R160, R212, -R65 ;  /* 0x000000d4a0417223 */ /* 0x000fe40000010841 */
[C---:B------:R-:W-:Y:S02]  /*9ab0*/  FMUL.FTZ R69, R178.reuse, -R68 ;  /* 0x80000044b2457220 */ /* 0x040fe40000410000 */
[----:B------:R-:W-:Y:S02]  /*9ac0*/  FMUL.FTZ R67, R178, -R66 ;  /* 0x80000042b2437220 */ /* 0x000fe40000410000 */
[----:B------:R-:W-:Y:S02]  /*9ad0*/  FFMA.FTZ R215, R137, R215, R64 ;  /* 0x000000d789d77223 */ /* 0x000fe40000010040 */
[----:B------:R-:W-:Y:S02]  /*9ae0*/  FMUL.FTZ R64, R153, -R250 ;  /* 0x800000fa99407220 */ /* 0x000fe40000410000 */
[----:B------:R-:W-:-:S02]  /*9af0*/  FFMA.FTZ R214, R137, R214, R65 ;  /* 0x000000d689d67223 */ /* 0x000fc40000010041 */
[-C--:B------:R-:W-:Y:S02]  /*9b00*/  FMUL.FTZ R65, R153, -R71.reuse ;  /* 0x8000004799417220 */ /* 0x080fe40000410000 */
[C---:B------:R-:W-:Y:S02]  /*9b10*/  FFMA.FTZ R66, R182.reuse, R66, -R69 ;  /* 0x00000042b6427223 */ /* 0x040fe40000010845 */
[----:B------:R-:W-:Y:S02]  /*9b20*/  FFMA.FTZ R67, R182, R68, R67 ;  /* 0x00000044b6437223 */ /* 0x000fe40000010043 */
[C---:B------:R-:W-:Y:S02]  /*9b30*/  FFMA.FTZ R71, R154.reuse, R71, R64 ;  /* 0x000000479a477223 */ /* 0x040fe40000010040 */
[----:B------:R-:W-:Y:S02]  /*9b40*/  FMUL.FTZ R64, R157, R214 ;  /* 0x000000d69d407220 */ /* 0x000fe40000410000 */
[----:B------:R-:W-:-:S02]  /*9b50*/  FFMA.FTZ R250, R154, R250, -R65 ;  /* 0x000000fa9afa7223 */ /* 0x000fc40000010841 */
[----:B------:R-:W-:Y:S02]  /*9b60*/  FADD.FTZ R67, -R202, R67 ;  /* 0x00000043ca437221 */ /* 0x000fe40000010100 */
[----:B------:R-:W-:Y:S02]  /*9b70*/  FADD.FTZ R66, R203, R66 ;  /* 0x00000042cb427221 */ /* 0x000fe40000010000 */
[-C--:B------:R-:W-:Y:S02]  /*9b80*/  FMUL.FTZ R65, R157, R215.reuse ;  /* 0x000000d79d417220 */ /* 0x080fe40000410000 */
[----:B------:R-:W-:Y:S02]  /*9b90*/  FFMA.FTZ R64, R158, R215, R64 ;  /* 0x000000d79e407223 */ /* 0x000fe40000010040 */
[C---:B------:R-:W-:Y:S02]  /*9ba0*/  FMUL.FTZ R69, R151.reuse, -R67 ;  /* 0x8000004397457220 */ /* 0x040fe40000410000 */
[----:B------:R-:W-:-:S02]  /*9bb0*/  FMUL.FTZ R68, R151, -R66 ;  /* 0x8000004297447220 */ /* 0x000fc40000410000 */
[----:B------:R-:W-:Y:S02]  /*9bc0*/  FFMA.FTZ R65, R158, R214, -R65 ;  /* 0x000000d69e417223 */ /* 0x000fe40000010841 */
[----:B------:R-:W-:Y:S02]  /*9bd0*/  FFMA.FTZ R217, R138, R217, R64 ;  /* 0x000000d98ad97223 */ /* 0x000fe40000010040 */
[----:B------:R-:W-:Y:S02]  /*9be0*/  FMUL.FTZ R64, R155, -R250 ;  /* 0x800000fa9b407220 */ /* 0x000fe40000410000 */
[C---:B------:R-:W-:Y:S02]  /*9bf0*/  FFMA.FTZ R66, R152.reuse, R66, -R69 ;  /* 0x0000004298427223 */ /* 0x040fe40000010845 */
[----:B------:R-:W-:Y:S02]  /*9c00*/  FFMA.FTZ R68, R152, R67, R68 ;  /* 0x0000004398447223 */ /* 0x000fe40000010044 */
[----:B------:R-:W-:-:S02]  /*9c10*/  FFMA.FTZ R216, R138, R216, R65 ;  /* 0x000000d88ad87223 */ /* 0x000fc40000010041 */
[-C--:B------:R-:W-:Y:S02]  /*9c20*/  FMUL.FTZ R65, R155, -R71.reuse ;  /* 0x800000479b417220 */ /* 0x080fe40000410000 */
[----:B------:R-:W-:Y:S02]  /*9c30*/  FFMA.FTZ R71, R156, R71, R64 ;  /* 0x000000479c477223 */ /* 0x000fe40000010040 */
[----:B------:R-:W-:Y:S02]  /*9c40*/  FADD.FTZ R68, -R204, R68 ;  /* 0x00000044cc447221 */ /* 0x000fe40000010100 */
[----:B------:R-:W-:Y:S02]  /*9c50*/  FADD.FTZ R66, R205, R66 ;  /* 0x00000042cd427221 */ /* 0x000fe40000010000 */
[----:B------:R-:W-:Y:S02]  /*9c60*/  FMUL.FTZ R64, R155, R216 ;  /* 0x000000d89b407220 */ /* 0x000fe40000410000 */
[----:B------:R-:W-:-:S02]  /*9c70*/  FFMA.FTZ R250, R156, R250, -R65 ;  /* 0x000000fa9cfa7223 */ /* 0x000fc40000010841 */
[-C--:B------:R-:W-:Y:S02]  /*9c80*/  FMUL.FTZ R65, R155, R217.reuse ;  /* 0x000000d99b417220 */ /* 0x080fe40000410000 */
[C---:B------:R-:W-:Y:S02]  /*9c90*/  FMUL.FTZ R69, R153.reuse, -R68 ;  /* 0x8000004499457220 */ /* 0x040fe40000410000 */
[----:B------:R-:W-:Y:S02]  /*9ca0*/  FMUL.FTZ R67, R153, -R66 ;  /* 0x8000004299437220 */ /* 0x000fe40000410000 */
[C---:B------:R-:W-:Y:S02]  /*9cb0*/  FFMA.FTZ R64, R156.reuse, R217, R64 ;  /* 0x000000d99c407223 */ /* 0x040fe40000010040 */
[----:B------:R-:W-:Y:S02]  /*9cc0*/  FFMA.FTZ R65, R156, R216, -R65 ;  /* 0x000000d89c417223 */ /* 0x000fe40000010841 */
[----:B------:R-:W-:-:S02]  /*9cd0*/  FFMA.FTZ R66, R154, R66, -R69 ;  /* 0x000000429a427223 */ /* 0x000fc40000010845 */
[----:B------:R-:W-:Y:S02]  /*9ce0*/  FFMA.FTZ R67, R154, R68, R67 ;  /* 0x000000449a437223 */ /* 0x000fe40000010043 */
[----:B------:R-:W-:Y:S02]  /*9cf0*/  FFMA.FTZ R219, R171, R219, R64 ;  /* 0x000000dbabdb7223 */ /* 0x000fe40000010040 */
[----:B------:R-:W-:Y:S02]  /*9d00*/  FMUL.FTZ R64, R157, -R250 ;  /* 0x800000fa9d407220 */ /* 0x000fe40000410000 */
[----:B------:R-:W-:Y:S02]  /*9d10*/  FFMA.FTZ R218, R171, R218, R65 ;  /* 0x000000daabda7223 */ /* 0x000fe40000010041 */
[----:B------:R-:W-:Y:S02]  /*9d20*/  FMUL.FTZ R65, R157, -R71 ;  /* 0x800000479d417220 */ /* 0x000fe40000410000 */
[----:B------:R-:W-:-:S02]  /*9d30*/  FADD.FTZ R67, -R206, R67 ;  /* 0x00000043ce437221 */ /* 0x000fc40000010100 */
[----:B------:R-:W-:Y:S02]  /*9d40*/  FADD.FTZ R66, R207, R66 ;  /* 0x00000042cf427221 */ /* 0x000fe40000010000 */
[C---:B------:R-:W-:Y:S02]  /*9d50*/  FFMA.FTZ R71, R158.reuse, R71, R64 ;  /* 0x000000479e477223 */ /* 0x040fe40000010040 */
[----:B------:R-:W-:Y:S02]  /*9d60*/  FMUL.FTZ R64, R153, R218 ;  /* 0x000000da99407220 */ /* 0x000fe40000410000 */
[----:B------:R-:W-:Y:S02]  /*9d70*/  FFMA.FTZ R250, R158, R250, -R65 ;  /* 0x000000fa9efa7223 */ /* 0x000fe40000010841 */
[C---:B------:R-:W-:Y:S02]  /*9d80*/  FMUL.FTZ R69, R155.reuse, -R67 ;  /* 0x800000439b457220 */ /* 0x040fe40000410000 */
[----:B------:R-:W-:-:S02]  /*9d90*/  FMUL.FTZ R68, R155, -R66 ;  /* 0x800000429b447220 */ /* 0x000fc40000410000 */
[-C--:B------:R-:W-:Y:S02]  /*9da0*/  FMUL.FTZ R65, R153, R219.reuse ;  /* 0x000000db99417220 */ /* 0x080fe40000410000 */
[----:B------:R-:W-:Y:S02]  /*9db0*/  FFMA.FTZ R64, R154, R219, R64 ;  /* 0x000000db9a407223 */ /* 0x000fe40000010040 */
[C---:B------:R-:W-:Y:S02]  /*9dc0*/  FFMA.FTZ R66, R156.reuse, R66, -R69 ;  /* 0x000000429c427223 */ /* 0x040fe40000010845 */
[----:B------:R-:W-:Y:S02]  /*9dd0*/  FFMA.FTZ R68, R156, R67, R68 ;  /* 0x000000439c447223 */ /* 0x000fe40000010044 */
[----:B------:R-:W-:Y:S02]  /*9de0*/  FFMA.FTZ R65, R154, R218, -R65 ;  /* 0x000000da9a417223 */ /* 0x000fe40000010841 */
[----:B------:R-:W-:-:S02]  /*9df0*/  FFMA.FTZ R221, R170, R221, R64 ;  /* 0x000000ddaadd7223 */ /* 0x000fc40000010040 */
[----:B------:R-:W-:Y:S02]  /*9e00*/  FMUL.FTZ R64, R159, -R250 ;  /* 0x800000fa9f407220 */ /* 0x000fe40000410000 */
[----:B------:R-:W-:Y:S02]  /*9e10*/  FADD.FTZ R68, -R208, R68 ;  /* 0x00000044d0447221 */ /* 0x000fe40000010100 */
[----:B------:R-:W-:Y:S02]  /*9e20*/  FADD.FTZ R66, R209, R66 ;  /* 0x00000042d1427221 */ /* 0x000fe40000010000 */
[----:B------:R-:W-:Y:S02]  /*9e30*/  FFMA.FTZ R220, R170, R220, R65 ;  /* 0x000000dcaadc7223 */ /* 0x000fe40000010041 */
[-C--:B------:R-:W-:Y:S02]  /*9e40*/  FMUL.FTZ R65, R159, -R71.reuse ;  /* 0x800000479f417220 */ /* 0x080fe40000410000 */
[----:B------:R-:W-:-:S02]  /*9e50*/  FFMA.FTZ R71, R160, R71, R64 ;  /* 0x00000047a0477223 */ /* 0x000fc40000010040 */
[C---:B------:R-:W-:Y:S02]  /*9e60*/  FMUL.FTZ R69, R157.reuse, -R68 ;  /* 0x800000449d457220 */ /* 0x040fe40000410000 */
[----:B------:R-:W-:Y:S02]  /*9e70*/  FMUL.FTZ R67, R157, -R66 ;  /* 0x800000429d437220 */ /* 0x000fe40000410000 */
[C---:B------:R-:W-:Y:S02]  /*9e80*/  FMUL.FTZ R64, R151.reuse, R220 ;  /* 0x000000dc97407220 */ /* 0x040fe40000410000 */
[----:B------:R-:W-:Y:S02]  /*9e90*/  FFMA.FTZ R250, R160, R250, -R65 ;  /* 0x000000faa0fa7223 */ /* 0x000fe40000010841 */
[----:B------:R-:W-:Y:S02]  /*9ea0*/  FMUL.FTZ R65, R151, R221 ;  /* 0x000000dd97417220 */ /* 0x000fe40000410000 */
[----:B------:R-:W-:-:S02]  /*9eb0*/  FFMA.FTZ R66, R158, R66, -R69 ;  /* 0x000000429e427223 */ /* 0x000fc40000010845 */
[----:B------:R-:W-:Y:S02]  /*9ec0*/  FFMA.FTZ R67, R158, R68, R67 ;  /* 0x000000449e437223 */ /* 0x000fe40000010043 */
[----:B------:R-:W-:Y:S02]  /*9ed0*/  FMUL.FTZ R237, R27, R235 ;  /* 0x000000eb1bed7220 */ /* 0x000fe40000410000 */
[C---:B------:R-:W-:Y:S02]  /*9ee0*/  FFMA.FTZ R64, R152.reuse, R221, R64 ;  /* 0x000000dd98407223 */ /* 0x040fe40000010040 */
[----:B------:R-:W-:Y:S02]  /*9ef0*/  FFMA.FTZ R65, R152, R220, -R65 ;  /* 0x000000dc98417223 */ /* 0x000fe40000010841 */
[----:B------:R-:W-:Y:S02]  /*9f00*/  FADD.FTZ R67, -R236, R67 ;  /* 0x00000043ec437221 */ /* 0x000fe40000010100 */
[----:B------:R-:W-:-:S02]  /*9f10*/  FADD.FTZ R66, R237, R66 ;  /* 0x00000042ed427221 */ /* 0x000fc40000010000 */
[----:B------:R-:W-:Y:S02]  /*9f20*/  FFMA.FTZ R223, R165, R223, R64 ;  /* 0x000000dfa5df7223 */ /* 0x000fe40000010040 */
[----:B------:R-:W-:Y:S02]  /*9f30*/  FMUL.FTZ R64, R145, -R250 ;  /* 0x800000fa91407220 */ /* 0x000fe40000410000 */
[----:B------:R-:W-:Y:S02]  /*9f40*/  FFMA.FTZ R222, R165, R222, R65 ;  /* 0x000000dea5de7223 */ /* 0x000fe40000010041 */
[----:B------:R-:W-:Y:S02]  /*9f50*/  FMUL.FTZ R65, R145, -R71 ;  /* 0x8000004791417220 */ /* 0x000fe40000410000 */
[C---:B------:R-:W-:Y:S02]  /*9f60*/  FMUL.FTZ R69, R159.reuse, -R67 ;  /* 0x800000439f457220 */ /* 0x040fe40000410000 */
[----:B------:R-:W-:-:S02]  /*9f70*/  FMUL.FTZ R68, R159, -R66 ;  /* 0x800000429f447220 */ /* 0x000fc40000410000 */
[----:B------:R-:W-:Y:S02]  /*9f80*/  FFMA.FTZ R71, R148, R71, R64 ;  /* 0x0000004794477223 */ /* 0x000fe40000010040 */
[----:B------:R-:W-:Y:S02]  /*9f90*/  FMUL.FTZ R64, R178, R222 ;  /* 0x000000deb2407220 */ /* 0x000fe40000410000 */
[----:B------:R-:W-:Y:S02]  /*9fa0*/  FFMA.FTZ R250, R148, R250, -R65 ;  /* 0x000000fa94fa7223 */ /* 0x000fe40000010841 */
[C---:B------:R-:W-:Y:S02]  /*9fb0*/  FFMA.FTZ R66, R160.reuse, R66, -R69 ;  /* 0x00000042a0427223 */ /* 0x040fe40000010845 */
[----:B------:R-:W-:Y:S02]  /*9fc0*/  FFMA.FTZ R68, R160, R67, R68 ;  /* 0x00000043a0447223 */ /* 0x000fe40000010044 */
[----:B------:R-:W-:-:S02]  /*9fd0*/  FMUL.FTZ R235, R28, R194 ;  /* 0x000000c21ceb7220 */ /* 0x000fc40000410000 */
[-C--:B------:R-:W-:Y:S02]  /*9fe0*/  FMUL.FTZ R65, R178, R223.reuse ;  /* 0x000000dfb2417220 */ /* 0x080fe40000410000 */
[----:B------:R-:W-:Y:S02]  /*9ff0*/  FFMA.FTZ R64, R182, R223, R64 ;  /* 0x000000dfb6407223 */ /* 0x000fe40000010040 */
[----:B------:R-:W-:Y:S02]  /*a000*/  FADD.FTZ R68, -R235, R68 ;  /* 0x00000044eb447221 */ /* 0x000fe40000010100 */
[----:B------:R-:W-:Y:S02]  /*a010*/  FADD.FTZ R66, R238, R66 ;  /* 0x00000042ee427221 */ /* 0x000fe40000010000 */
[----:B------:R-:W-:Y:S02]  /*a020*/  FFMA.FTZ R65, R182, R222, -R65 ;  /* 0x000000deb6417223 */ /* 0x000fe40000010841 */
[----:B------:R-:W-:-:S02]  /*a030*/  FFMA.FTZ R225, R164, R225, R64 ;  /* 0x000000e1a4e17223 */ /* 0x000fc40000010040 */
[----:B------:R-:W-:Y:S02]  /*a040*/  FMUL.FTZ R64, R141, -R250 ;  /* 0x800000fa8d407220 */ /* 0x000fe40000410000 */
[C---:B------:R-:W-:Y:S02]  /*a050*/  FMUL.FTZ R69, R145.reuse, -R68 ;  /* 0x8000004491457220 */ /* 0x040fe40000410000 */
[----:B------:R-:W-:Y:S02]  /*a060*/  FMUL.FTZ R67, R145, -R66 ;  /* 0x8000004291437220 */ /* 0x000fe40000410000 */
[----:B------:R-:W-:Y:S02]  /*a070*/  FFMA.FTZ R224, R164, R224, R65 ;  /* 0x000000e0a4e07223 */ /* 0x000fe40000010041 */
[-C--:B------:R-:W-:Y:S02]  /*a080*/  FMUL.FTZ R65, R141, -R71.reuse ;  /* 0x800000478d417220 */ /* 0x080fe40000410000 */
[----:B------:R-:W-:-:S02]  /*a090*/  FFMA.FTZ R71, R142, R71, R64 ;  /* 0x000000478e477223 */ /* 0x000fc40000010040 */
[C---:B------:R-:W-:Y:S02]  /*a0a0*/  FFMA.FTZ R66, R148.reuse, R66, -R69 ;  /* 0x0000004294427223 */ /* 0x040fe40000010845 */
[----:B------:R-:W-:Y:S02]  /*a0b0*/  FFMA.FTZ R67, R148, R68, R67 ;  /* 0x0000004494437223 */ /* 0x000fe40000010043 */
[----:B------:R-:W-:Y:S02]  /*a0c0*/  FMUL.FTZ R194, R29, R183 ;  /* 0x000000b71dc27220 */ /* 0x000fe40000410000 */
[----:B------:R-:W-:Y:S02]  /*a0d0*/  FMUL.FTZ R64, R176, R224 ;  /* 0x000000e0b0407220 */ /* 0x000fe40000410000 */
[----:B------:R-:W-:Y:S02]  /*a0e0*/  FFMA.FTZ R250, R142, R250, -R65 ;  /* 0x000000fa8efa7223 */ /* 0x000fe40000010841 */
[----:B------:R-:W-:-:S02]  /*a0f0*/  FMUL.FTZ R65, R176, R225 ;  /* 0x000000e1b0417220 */ /* 0x000fc40000410000 */
[----:B------:R-:W-:Y:S02]  /*a100*/  FADD.FTZ R67, -R194, R67 ;  /* 0x00000043c2437221 */ /* 0x000fe40000010100 */
[----:B------:R-:W-:Y:S02]  /*a110*/  FADD.FTZ R66, R195, R66 ;  /* 0x00000042c3427221 */ /* 0x000fe40000010000 */
[C---:B------:R-:W-:Y:S02]  /*a120*/  FFMA.FTZ R64, R177.reuse, R225, R64 ;  /* 0x000000e1b1407223 */ /* 0x040fe40000010040 */
[----:B------:R-:W-:Y:S02]  /*a130*/  FFMA.FTZ R65, R177, R224, -R65 ;  /* 0x000000e0b1417223 */ /* 0x000fe40000010841 */
[C---:B------:R-:W-:Y:S02]  /*a140*/  FMUL.FTZ R69, R141.reuse, -R67 ;  /* 0x800000438d457220 */ /* 0x040fe40000410000 */
[----:B------:R-:W-:-:S02]  /*a150*/  FMUL.FTZ R68, R141, -R66 ;  /* 0x800000428d447220 */ /* 0x000fc40000410000 */
[----:B------:R-:W-:Y:S02]  /*a160*/  FFMA.FTZ R227, R189, R227, R64 ;  /* 0x000000e3bde37223 */ /* 0x000fe40000010040 */
[----:B------:R-:W-:Y:S02]  /*a170*/  FMUL.FTZ R64, R121, -R250 ;  /* 0x800000fa79407220 */ /* 0x000fe40000410000 */
[----:B------:R-:W-:Y:S02]  /*a180*/  FFMA.FTZ R226, R189, R226, R65 ;  /* 0x000000e2bde27223 */ /* 0x000fe40000010041 */
[----:B------:R-:W-:Y:S02]  /*a190*/  FMUL.FTZ R65, R121, -R71 ;  /* 0x8000004779417220 */ /* 0x000fe40000410000 */
[C---:B------:R-:W-:Y:S02]  /*a1a0*/  FFMA.FTZ R66, R142.reuse, R66, -R69 ;  /* 0x000000428e427223 */ /* 0x040fe40000010845 */
[----:B------:R-:W-:-:S02]  /*a1b0*/  FFMA.FTZ R68, R142, R67, R68 ;  /* 0x000000438e447223 */ /* 0x000fc40000010044 */
[----:B------:R-:W-:Y:S02]  /*a1c0*/  FMUL.FTZ R183, R30, R162 ;  /* 0x000000a21eb77220 */ /* 0x000fe40000410000 */
[----:B------:R-:W-:Y:S02]  /*a1d0*/  FFMA.FTZ R71, R134, R71, R64 ;  /* 0x0000004786477223 */ /* 0x000fe40000010040 */
[----:B------:R-:W-:Y:S02]  /*a1e0*/  FMUL.FTZ R64, R174, R226 ;  /* 0x000000e2ae407220 */ /* 0x000fe40000410000 */
[----:B------:R-:W-:Y:S02]  /*a1f0*/  FFMA.FTZ R250, R134, R250, -R65 ;  /* 0x000000fa86fa7223 */ /* 0x000fe40000010841 */
[----:B------:R-:W-:Y:S02]  /*a200*/  FADD.FTZ R68, -R184, R68 ;  /* 0x00000044b8447221 */ /* 0x000fe40000010100 */
[----:B------:R-:W-:-:S02]  /*a210*/  FADD.FTZ R66, R183, R66 ;  /* 0x00000042b7427221 */ /* 0x000fc40000010000 */
[-C--:B------:R-:W-:Y:S02]  /*a220*/  FMUL.FTZ R65, R174, R227.reuse ;  /* 0x000000e3ae417220 */ /* 0x080fe40000410000 */
[----:B------:R-:W-:Y:S02]  /*a230*/  FFMA.FTZ R64, R175, R227, R64 ;  /* 0x000000e3af407223 */ /* 0x000fe40000010040 */
[C---:B------:R-:W-:Y:S02]  /*a240*/  FMUL.FTZ R69, R121.reuse, -R68 ;  /* 0x8000004479457220 */ /* 0x040fe40000410000 */
[----:B------:R-:W-:Y:S02]  /*a250*/  FMUL.FTZ R67, R121, -R66 ;  /* 0x8000004279437220 */ /* 0x000fe40000410000 */
[----:B------:R-:W-:Y:S02]  /*a260*/  FFMA.FTZ R65, R175, R226, -R65 ;  /* 0x000000e2af417223 */ /* 0x000fe40000010841 */
[----:B------:R-:W-:-:S02]  /*a270*/  FFMA.FTZ R229, R188, R229, R64 ;  /* 0x000000e5bce57223 */ /* 0x000fc40000010040 */
[----:B------:R-:W-:Y:S02]  /*a280*/  FMUL.FTZ R64, R130, -R250 ;  /* 0x800000fa82407220 */ /* 0x000fe40000410000 */
[C---:B------:R-:W-:Y:S02]  /*a290*/  FFMA.FTZ R66, R134.reuse, R66, -R69 ;  /* 0x0000004286427223 */ /* 0x040fe40000010845 */
[----:B------:R-:W-:Y:S02]  /*a2a0*/  FFMA.FTZ R67, R134, R68, R67 ;  /* 0x0000004486437223 */ /* 0x000fe40000010043 */
[----:B------:R-:W-:Y:S02]  /*a2b0*/  FMUL.FTZ R162, R31, R143 ;  /* 0x0000008f1fa27220 */ /* 0x000fe40000410000 */
[----:B------:R-:W-:Y:S02]  /*a2c0*/  FFMA.FTZ R228, R188, R228, R65 ;  /* 0x000000e4bce47223 */ /* 0x000fe40000010041 */
[----:B------:R-:W-:-:S02]  /*a2d0*/  FMUL.FTZ R65, R130, -R71 ;  /* 0x8000004782417220 */ /* 0x000fc40000410000 */
[----:B------:R-:W-:Y:S02]  /*a2e0*/  FFMA.FTZ R71, R133, R71, R64 ;  /* 0x0000004785477223 */ /* 0x000fe40000010040 */
[----:B------:R-:W-:Y:S02]  /*a2f0*/  FADD.FTZ R67, -R162, R67 ;  /* 0x00000043a2437221 */ /* 0x000fe40000010100 */
[----:B------:R-:W-:Y:S02]  /*a300*/  FADD.FTZ R66, R161, R66 ;  /* 0x00000042a1427221 */ /* 0x000fe40000010000 */
[C---:B------:R-:W-:Y:S02]  /*a310*/  FMUL.FTZ R64, R146.reuse, R228 ;  /* 0x000000e492407220 */ /* 0x040fe40000410000 */
[----:B------:R-:W-:Y:S02]  /*a320*/  FFMA.FTZ R250, R133, R250, -R65 ;  /* 0x000000fa85fa7223 */ /* 0x000fe40000010841 */
[----:B------:R-:W-:-:S02]  /*a330*/  FMUL.FTZ R65, R146, R229 ;  /* 0x000000e592417220 */ /* 0x000fc40000410000 */
[C---:B------:R-:W-:Y:S02]  /*a340*/  FMUL.FTZ R69, R130.reuse, -R67 ;  /* 0x8000004382457220 */ /* 0x040fe40000410000 */
[----:B------:R-:W-:Y:S02]  /*a350*/  FMUL.FTZ R68, R130, -R66 ;  /* 0x8000004282447220 */ /* 0x000fe40000410000 */
[C---:B------:R-:W-:Y:S02]  /*a360*/  FFMA.FTZ R64, R147.reuse, R229, R64 ;  /* 0x000000e593407223 */ /* 0x040fe40000010040 */
[----:B------:R-:W-:Y:S02]  /*a370*/  FFMA.FTZ R65, R147, R228, -R65 ;  /* 0x000000e493417223 */ /* 0x000fe40000010841 */
[C---:B------:R-:W-:Y:S02]  /*a380*/  FFMA.FTZ R66, R133.reuse, R66, -R69 ;  /* 0x0000004285427223 */ /* 0x040fe40000010845 */
[----:B------:R-:W-:-:S02]  /*a390*/  FFMA.FTZ R67, R133, R67, R68 ;  /* 0x0000004385437223 */ /* 0x000fc40000010044 */
[----:B------:R-:W-:Y:S02]  /*a3a0*/  FMUL.FTZ R143, R32, R140 ;  /* 0x0000008c208f7220 */ /* 0x000fe40000410000 */
[----:B------:R-:W-:Y:S02]  /*a3b0*/  FFMA.FTZ R231, R185, R231, R64 ;  /* 0x000000e7b9e77223 */ /* 0x000fe40000010040 */
[----:B------:R-:W-:Y:S02]  /*a3c0*/  FMUL.FTZ R64, R131, -R250 ;  /* 0x800000fa83407220 */ /* 0x000fe40000410000 */
[----:B------:R-:W-:Y:S02]  /*a3d0*/  FFMA.FTZ R230, R185, R230, R65 ;  /* 0x000000e6b9e67223 */ /* 0x000fe40000010041 */
[----:B------:R-:W-:Y:S02]  /*a3e0*/  FADD.FTZ R67, -R144, R67 ;  /* 0x0000004390437221 */ /* 0x000fe40000010100 */
[----:B------:R-:W-:-:S02]  /*a3f0*/  FADD.FTZ R66, R143, R66 ;  /* 0x000000428f427221 */ /* 0x000fc40000010000 */
[CC--:B------:R-:W-:Y:S02]  /*a400*/  FMUL.FTZ R65, R131.reuse, -R71.reuse ;  /* 0x8000004783417220 */ /* 0x0c0fe40000410000 */
[----:B------:R-:W-:Y:S02]  /*a410*/  FFMA.FTZ R71, R132, R71, R64 ;  /* 0x0000004784477223 */ /* 0x000fe40000010040 */
[----:B------:R-:W-:Y:S02]  /*a420*/  FMUL.FTZ R64, R200, R230 ;  /* 0x000000e6c8407220 */ /* 0x000fe40000410000 */
[C---:B------:R-:W-:Y:S02]  /*a430*/  FMUL.FTZ R244, R131.reuse, -R67 ;  /* 0x8000004383f47220 */ /* 0x040fe40000410000 */
[----:B------:R-:W-:Y:S02]  /*a440*/  FMUL.FTZ R234, R131, -R66 ;  /* 0x8000004283ea7220 */ /* 0x000fe40000410000 */
[----:B------:R-:W-:-:S02]  /*a450*/  FFMA.FTZ R250, R132, R250, -R65 ;  /* 0x000000fa84fa7223 */ /* 0x000fc40000010841 */
[-C--:B------:R-:W-:Y:S02]  /*a460*/  FFMA.FTZ R64, R201, R231.reuse, R64 ;  /* 0x000000e7c9407223 */ /* 0x080fe40000010040 */
[----:B------:R-:W-:Y:S02]  /*a470*/  FMUL.FTZ R65, R200, R231 ;  /* 0x000000e7c8417220 */ /* 0x000fe40000410000 */
[C---:B------:R-:W-:Y:S02]  /*a480*/  FFMA.FTZ R244, R132.reuse, R66, -R244 ;  /* 0x0000004284f47223 */ /* 0x040fe400000108f4 */
[----:B------:R-:W-:Y:S01]  /*a490*/  FFMA.FTZ R234, R132, R67, R234 ;  /* 0x0000004384ea7223 */ /* 0x000fe200000100ea */
[----:B------:R0:W1:Y:S01]  /*a4a0*/  SHFL.DOWN PT, R66, R71, 0x1, 0x1f ;  /* 0x08201f0047427f89 */ /* 0x00006200000e0000 */
[----:B------:R-:W-:Y:S02]  /*a4b0*/  FMUL.FTZ R140, R33, R70 ;  /* 0x00000046218c7220 */ /* 0x000fe40000410000 */
[----:B------:R-:W-:Y:S01]  /*a4c0*/  FFMA.FTZ R233, R163, R233, R64 ;  /* 0x000000e9a3e97223 */ /* 0x000fe20000010040 */
[----:B------:R-:W-:Y:S01]  /*a4d0*/  MOV R64, UR26 ;  /* 0x0000001a00407c02 */ /* 0x000fe20008000f00 */
[----:B------:R-:W-:-:S02]  /*a4e0*/  FFMA.FTZ R65, R201, R230, -R65 ;  /* 0x000000e6c9417223 */ /* 0x000fc40000010841 */
        /* <DEDUP_REMOVED lines=19> */
.L_x_9291:
[----:B------:R-:W-:Y:S05]  /*a620*/  BSYNC B0 ;  /* 0x0000000000007941 */ /* 0x000fea0003800000 */
.L_x_9290:
[----:B--2---:R-:W-:Y:S01]  /*a630*/  HFMA2.MMA R64, -RZ, RZ, 1.875, 0 ;  /* 0x3f800000ff407435 */ /* 0x004fe200000001ff */
[----:B------:R-:W-:Y:S01]  /*a640*/  USHF.L.U32 UR32, UR7, 0x4, URZ ;  /* 0x0000000407207899 */ /* 0x000fe2000800063f */
[----:B---3--:R-:W-:Y:S01]  /*a650*/  MOV R65, RZ ;  /* 0x000000ff00417202 */ /* 0x008fe20000000f00 */
        /* <DEDUP_REMOVED lines=20> */
.L_x_9293:
[----:B------:R-:W-:Y:S05]  /*a7a0*/  BSYNC B0 ;  /* 0x0000000000007941 */ /* 0x000fea0003800000 */
.L_x_9292:
        /* <DEDUP_REMOVED lines=19> */
.L_x_9295:
[----:B------:R-:W-:Y:S05]  /*a8e0*/  BSYNC B0 ;  /* 0x0000000000007941 */ /* 0x000fea0003800000 */
.L_x_9294:
        /* <DEDUP_REMOVED lines=19> */
.L_x_9297:
[----:B------:R-:W-:Y:S05]  /*aa20*/  BSYNC B0 ;  /* 0x0000000000007941 */ /* 0x000fea0003800000 */
.L_x_9296:
        /* <DEDUP_REMOVED lines=19> */
.L_x_9299:
[----:B------:R-:W-:Y:S05]  /*ab60*/  BSYNC B0 ;  /* 0x0000000000007941 */ /* 0x000fea0003800000 */
.L_x_9298:
        /* <DEDUP_REMOVED lines=13> */
[----:B------:R-:W-:Y:S01]  /*ac40*/  FFMA.FTZ R69, R69, R65, R251 ;  /* 0x0000004145457223 */ /* 0x000fe200000100fb */
[----:B------:R-:W-:-:S02]  /*ac50*/  IADD3 R252, R120, 0x200, RZ ;  /* 0x0000020078fc7810 */ /* 0x000fc40007ffe0ff */
[----:B------:R-:W0:Y:S04]  /*ac60*/  SHFL.IDX PT, R65, R244, RZ, 0x1f ;  /* 0x00001ffff4417589 */ /* 0x000e2800000e0000 */
[----:B------:R-:W-:Y:S04]  /*ac70*/  SHFL.IDX PT, R67, R67, RZ, 0x1f ;  /* 0x00001fff43437589 */ /* 0x000fe800000e0000 */
[----:B------:R-:W-:Y:S04]  /*ac80*/  SHFL.DOWN PT, R251, R71, 0x1, 0x1f ;  /* 0x08201f0047fb7f89 */ /* 0x000fe800000e0000 */
[----:B------:R-:W-:Y:S01]  /*ac90*/  SHFL.DOWN PT, R244, R244, 0x1, 0x1f ;  /* 0x08201f00f4f47f89 */ /* 0x000fe200000e0000 */
[----:B0-----:R-:W-:-:S03]  /*aca0*/  FADD.FTZ R70, R65, R70 ;  /* 0x0000004641467221 */ /* 0x001fc60000010000 */
[----:B------:R-:W0:Y:S04]  /*acb0*/  SHFL.IDX PT, R65, R234, RZ, 0x1f ;  /* 0x00001fffea417589 */ /* 0x000e2800000e0000 */
[----:B------:R-:W1:Y:S01]  /*acc0*/  SHFL.DOWN PT, R234, R234, 0x1, 0x1f ;  /* 0x08201f00eaea7f89 */ /* 0x000e6200000e0000 */
[----:B0-----:R-:W-:Y:S02]  /*acd0*/  FADD.FTZ R71, R65, R64 ;  /* 0x0000004041477221 */ /* 0x001fe40000010000 */
[C---:B------:R-:W-:Y:S02]  /*ace0*/  @P1 FMUL.FTZ R64, R251.reuse, R67 ;  /* 0x00000043fb401220 */ /* 0x040fe40000410000 */
[-C--:B------:R-:W-:Y:S01]  /*acf0*/  @P1 FMUL.FTZ R251, R251, R66.reuse ;  /* 0x00000042fbfb1220 */ /* 0x080fe20000410000 */
[----:B------:R0:W-:Y:S01]  /*ad00*/  @!P0 STS.128 [UR32+0x46d0], R68 ;  /* 0x0046d044ff008988 */ /* 0x0001e20008000c20 */
[----:B------:R-:W-:-:S02]  /*ad10*/  @P1 FFMA.FTZ R64, R250, R66, -R64 ;  /* 0x00000042fa401223 */ /* 0x000fc40000010840 */
[----:B------:R-:W-:Y:S02]  /*ad20*/  @P1 FFMA.FTZ R251, R250, R67, R251 ;  /* 0x00000043fafb1223 */ /* 0x000fe400000100fb */
[----:B------:R-:W-:Y:S02]  /*ad30*/  @P1 FADD.FTZ R66, R244, R64 ;  /* 0x00000040f4421221 */ /* 0x000fe40000010000 */
[----:B-1----:R-:W-:Y:S01]  /*ad40*/  @P1 FADD.FTZ R67, R234, R251 ;  /* 0x000000fbea431221 */ /* 0x002fe20000010000 */
[----:B------:R-:W-:Y:S01]  /*ad50*/  SHF.L.U32 R234, R120, 0x5, RZ ;  /* 0x0000000578ea7819 */ /* 0x000fe200000006ff */
[-C--:B------:R-:W-:Y:S02]  /*ad60*/  FMUL.FTZ R64, R66, -R123.reuse ;  /* 0x8000007b42407220 */ /* 0x080fe40000410000 */
[C---:B------:R-:W-:Y:S01]  /*ad70*/  FMUL.FTZ R123, R67.reuse, -R123 ;  /* 0x8000007b437b7220 */ /* 0x040fe20000410000 */
[----:B------:R-:W-:Y:S01]  /*ad80*/  LEA.HI.SX32 R234, R234, R234, 0x1b ;  /* 0x000000eaeaea7211 */ /* 0x000fe200078fdaff */
        /* <DEDUP_REMOVED lines=9> */
[----:B------:R-:W-:Y:S02]  /*ae20*/  FMUL.FTZ R65, R74, R163 ;  /* 0x000000a34a417220 */ /* 0x000fe40000410000 */
[----:B------:R-:W-:Y:S02]  /*ae30*/  FMUL.FTZ R64, R196, R249 ;  /* 0x000000f9c4407220 */ /* 0x000fe40000410000 */
[----:B------:R-:W-:Y:S02]  /*ae40*/  FADD.FTZ R246, -R246, R201 ;  /* 0x000000c9f6f67221 */ /* 0x000fe40000010100 */
[----:B------:R-:W-:-:S02]  /*ae50*/  FFMA.FTZ R196, R196, -R65, R233 ;  /* 0x80000041c4c47223 */ /* 0x000fc400000100e9 */
[C---:B------:R-:W-:Y:S02]  /*ae60*/  FFMA.FTZ R65, R197.reuse, -R65, R232 ;  /* 0x80000041c5417223 */ /* 0x040fe400000100e8 */
[----:B------:R-:W-:Y:S02]  /*ae70*/  FFMA.FTZ R197, R197, R247, R64 ;  /* 0x000000f7c5c57223 */ /* 0x000fe40000010040 */
[C---:B------:R-:W-:Y:S02]  /*ae80*/  FMUL.FTZ R64, R146.reuse, -R246 ;  /* 0x800000f692407220 */ /* 0x040fe40000410000 */
[-C--:B------:R-:W-:Y:S02]  /*ae90*/  FMUL.FTZ R66, R146, -R248.reuse ;  /* 0x800000f892427220 */ /* 0x080fe40000410000 */
[C---:B------:R-:W-:Y:S02]  /*aea0*/  FFMA.FTZ R64, R147.reuse, R248, -R64 ;  /* 0x000000f893407223 */ /* 0x040fe40000010840 */
[----:B------:R-:W-:-:S02]  /*aeb0*/  FFMA.FTZ R66, R147, R246, R66 ;  /* 0x000000f693427223 */ /* 0x000fc40000010042 */
[----:B------:R-:W-:Y:S02]  /*aec0*/  FMUL.FTZ R147, R75, R185 ;  /* 0x000000b94b937220 */ /* 0x000fe40000410000 */
[C---:B------:R-:W-:Y:S02]  /*aed0*/  FMUL.FTZ R67, R198.reuse, R246 ;  /* 0x000000f6c6437220 */ /* 0x040fe40000410000 */
[-C--:B------:R-:W-:Y:S02]  /*aee0*/  FFMA.FTZ R198, R198, -R147.reuse, R231 ;  /* 0x80000093c6c67223 */ /* 0x080fe400000100e7 */
[C---:B------:R-:W-:Y:S02]  /*aef0*/  FFMA.FTZ R147, R199.reuse, -R147, R230 ;  /* 0x80000093c7937223 */ /* 0x040fe400000100e6 */
[----:B------:R-:W-:Y:S02]  /*af00*/  FFMA.FTZ R199, R199, R248, R67 ;  /* 0x000000f8c7c77223 */ /* 0x000fe40000010043 */
[----:B------:R-:W-:-:S02]  /*af10*/  FMUL.FTZ R67, R248, UR35 ;  /* 0x00000023f8437c20 */ /* 0x000fc40008410000 */
[----:B------:R-:W-:Y:S02]  /*af20*/  FADD.FTZ R245, -R245, R66 ;  /* 0x00000042f5f57221 */ /* 0x000fe40000010100 */
[C---:B0-----:R-:W-:Y:S02]  /*af30*/  FFMA.FTZ R68, R246.reuse, UR34, -R67 ;  /* 0x00000022f6447c23 */ /* 0x041fe40008010843 */
[----:B------:R-:W-:Y:S02]  /*af40*/  FMUL.FTZ R67, R246, UR35 ;  /* 0x00000023f6437c20 */ /* 0x000fe40008410000 */
[----:B------:R-:W-:Y:S02]  /*af50*/  FADD.FTZ R243, R243, R64 ;  /* 0x00000040f3f37221 */ /* 0x000fe40000010000 */
[----:B------:R-:W-:Y:S02]  /*af60*/  FFMA.FTZ R67, R248, UR34, R67 ;  /* 0x00000022f8437c23 */ /* 0x000fe40008010043 */
[----:B------:R-:W-:-:S02]  /*af70*/  FMUL.FTZ R68, R198, R68 ;  /* 0x00000044c6447220 */ /* 0x000fc40000410000 */
[C---:B------:R-:W-:Y:S02]  /*af80*/  FMUL.FTZ R64, R174.reuse, -R245 ;  /* 0x800000f5ae407220 */ /* 0x040fe40000410000 */
[----:B------:R-:W-:Y:S02]  /*af90*/  FMUL.FTZ R174, R174, -R243 ;  /* 0x800000f3aeae7220 */ /* 0x000fe40000410000 */
[----:B------:R-:W-:Y:S02]  /*afa0*/  FFMA.FTZ R66, R147, R67, R68 ;  /* 0x0000004393427223 */ /* 0x000fe40000010044 */
[----:B------:R-:W-:Y:S02]  /*afb0*/  FMUL.FTZ R248, R75, R248 ;  /* 0x000000f84bf87220 */ /* 0x000fe40000410000 */
[C---:B------:R-:W-:Y:S02]  /*afc0*/  FFMA.FTZ R64, R175.reuse, R243, -R64 ;  /* 0x000000f3af407223 */ /* 0x040fe40000010840 */
[----:B------:R-:W-:-:S02]  /*afd0*/  FFMA.FTZ R71, R175, R245, R174 ;  /* 0x000000f5af477223 */ /* 0x000fc400000100ae */
[----:B------:R-:W-:Y:S02]  /*afe0*/  FMUL.FTZ R68, R243, UR35 ;  /* 0x00000023f3447c20 */ /* 0x000fe40008410000 */
[----:B------:R-:W-:Y:S02]  /*aff0*/  FMUL.FTZ R175, R76, R188 ;  /* 0x000000bc4caf7220 */ /* 0x000fe40000410000 */
[----:B------:R-:W-:Y:S02]  /*b000*/  FMUL.FTZ R67, R185, R248 ;  /* 0x000000f8b9437220 */ /* 0x000fe40000410000 */
[----:B------:R-:W-:Y:S02]  /*b010*/  FMUL.FTZ R123, R187, R245 ;  /* 0x000000f5bb7b7220 */ /* 0x000fe40000410000 */
[----:B------:R-:W-:Y:S01]  /*b020*/  FFMA.FTZ R70, R245, UR34, -R68 ;  /* 0x00000022f5467c23 */ /* 0x000fe20008010844 */
[----:B------:R0:W-:Y:S01]  /*b030*/  STS [R234.X4+0x10f0], R67 ;  /* 0x0010f043ea007388 */ /* 0x0001e20000004800 */
[----:B------:R-:W-:-:S02]  /*b040*/  FFMA.FTZ R187, R187, -R175, R229 ;  /* 0x800000afbbbb7223 */ /* 0x000fc400000100e5 */
[----:B------:R-:W-:Y:S02]  /*b050*/  FMUL.FTZ R68, R245, UR35 ;  /* 0x00000023f5447c20 */ /* 0x000fe40008410000 */
[----:B------:R-:W-:Y:S02]  /*b060*/  FFMA.FTZ R175, R186, -R175, R228 ;  /* 0x800000afbaaf7223 */ /* 0x000fe400000100e4 */
[----:B------:R-:W-:Y:S02]  /*b070*/  FFMA.FTZ R68, R243, UR34, R68 ;  /* 0x00000022f3447c23 */ /* 0x000fe40008010044 */
[----:B------:R-:W-:Y:S02]  /*b080*/  FMUL.FTZ R246, R75, R246 ;  /* 0x000000f64bf67220 */ /* 0x000fe40000410000 */
[----:B0-----:R-:W-:Y:S02]  /*b090*/  FMUL.FTZ R67, R187, R70 ;  /* 0x00000046bb437220 */ /* 0x001fe40000410000 */
[----:B------:R-:W-:-:S02]  /*b0a0*/  FMUL.FTZ R70, R76, R243 ;  /* 0x000000f34c467220 */ /* 0x000fc40000410000 */
[----:B------:R-:W-:Y:S02]  /*b0b0*/  FFMA.FTZ R67, R175, R68, R67 ;  /* 0x00000044af437223 */ /* 0x000fe40000010043 */
[----:B------:R-:W-:Y:S02]  /*b0c0*/  FMUL.FTZ R68, R76, R245 ;  /* 0x000000f54c447220 */ /* 0x000fe40000410000 */
[----:B------:R-:W-:Y:S02]  /*b0d0*/  FMUL.FTZ R69, R185, R246 ;  /* 0x000000f6b9457220 */ /* 0x000fe40000410000 */
[C---:B------:R-:W-:Y:S02]  /*b0e0*/  FMUL.FTZ R174, R187.reuse, R68 ;  /* 0x00000044bbae7220 */ /* 0x040fe40000410000 */
[----:B------:R-:W-:Y:S01]  /*b0f0*/  FMUL.FTZ R187, R187, R70 ;  /* 0x00000046bbbb7220 */ /* 0x000fe20000410000 */
[----:B------:R0:W-:Y:S01]  /*b100*/  STS [R234.X4+0x10f4], R69 ;  /* 0x0010f445ea007388 */ /* 0x0001e20000004800 */
[----:B------:R-:W-:-:S02]  /*b110*/  FFMA.FTZ R123, R186, R243, R123 ;  /* 0x000000f3ba7b7223 */ /* 0x000fc4000001007b */
[----:B------:R-:W-:Y:S02]  /*b120*/  FADD.FTZ R71, -R242, R71 ;  /* 0x00000047f2477221 */ /* 0x000fe40000010100 */
[C---:B------:R-:W-:Y:S02]  /*b130*/  FFMA.FTZ R174, R175.reuse, R70, R174 ;  /* 0x00000046afae7223 */ /* 0x040fe400000100ae */
[-C--:B------:R-:W-:Y:S02]  /*b140*/  FFMA.FTZ R175, R175, R68.reuse, -R187 ;  /* 0x00000044afaf7223 */ /* 0x080fe400000108bb */
[C---:B------:R-:W-:Y:S02]  /*b150*/  FMUL.FTZ R187, R188.reuse, R68 ;  /* 0x00000044bcbb7220 */ /* 0x040fe40000410000 */
[C---:B0-----:R-:W-:Y:S02]  /*b160*/  FMUL.FTZ R69, R188.reuse, R70 ;  /* 0x00000046bc457220 */ /* 0x041fe40000410000 */
[----:B------:R-:W-:Y:S01]  /*b170*/  FFMA.FTZ R188, R188, R123, R67 ;  /* 0x0000007bbcbc7223 */ /* 0x000fe20000010043 */
[----:B------:R0:W-:Y:S01]  /*b180*/  STS [R234.X4+0x10ec], R187 ;  /* 0x0010ecbbea007388 */ /* 0x0001e20000004800 */
[----:B------:R-:W-:-:S02]  /*b190*/  FADD.FTZ R64, R241, R64 ;  /* 0x00000040f1407221 */ /* 0x000fc40000010000 */
[C---:B------:R-:W-:Y:S01]  /*b1a0*/  FMUL.FTZ R67, R176.reuse, -R71 ;  /* 0x80000047b0437220 */ /* 0x040fe20000410000 */
[----:B------:R1:W-:Y:S01]  /*b1b0*/  STS [R234.X4+0x10e8], R69 ;  /* 0x0010e845ea007388 */ /* 0x0003e20000004800 */
[-C--:B------:R-:W-:Y:S02]  /*b1c0*/  FMUL.FTZ R176, R176, -R64.reuse ;  /* 0x80000040b0b07220 */ /* 0x080fe40000410000 */
[----:B------:R-:W-:Y:S02]  /*b1d0*/  FFMA.FTZ R122, R177, R64, -R67 ;  /* 0x00000040b17a7223 */ /* 0x000fe40000010843 */
[----:B------:R-:W-:Y:S02]  /*b1e0*/  FMUL.FTZ R68, R77, R189 ;  /* 0x000000bd4d447220 */ /* 0x000fe40000410000 */
[----:B------:R-:W-:Y:S02]  /*b1f0*/  FADD.FTZ R239, R239, R122 ;  /* 0x0000007aefef7221 */ /* 0x000fe40000010000 */
[----:B------:R-:W-:-:S02]  /*b200*/  FMUL.FTZ R122, R64, UR35 ;  /* 0x00000023407a7c20 */ /* 0x000fc40008410000 */
[----:B------:R-:W-:Y:S02]  /*b210*/  FFMA.FTZ R52, R76, R123, R52 ;  /* 0x0000007b4c347223 */ /* 0x000fe40000010034 */
[-C--:B------:R-:W-:Y:S02]  /*b220*/  FFMA.FTZ R67, R177, R71.reuse, R176 ;  /* 0x00000047b1437223 */ /* 0x080fe400000100b0 */
[C---:B------:R-:W-:Y:S02]  /*b230*/  FMUL.FTZ R70, R190.reuse, R71 ;  /* 0x00000047be467220 */ /* 0x040fe40000410000 */
[C---:B------:R-:W-:Y:S02]  /*b240*/  FMUL.FTZ R123, R71.reuse, UR35 ;  /* 0x00000023477b7c20 */ /* 0x040fe40008410000 */
[----:B------:R-:W-:Y:S02]  /*b250*/  FFMA.FTZ R190, R190, -R68, R227 ;  /* 0x80000044bebe7223 */ /* 0x000fe400000100e3 */
[----:B------:R-:W-:-:S02]  /*b260*/  FFMA.FTZ R177, R71, UR34, -R122 ;  /* 0x0000002247b17c23 */ /* 0x000fc4000801087a */
[C---:B0-----:R-:W-:Y:S02]  /*b270*/  FMUL.FTZ R187, R77.reuse, R64 ;  /* 0x000000404dbb7220 */ /* 0x041fe40000410000 */
[----:B-1----:R-:W-:Y:S02]  /*b280*/  FMUL.FTZ R69, R77, R71 ;  /* 0x000000474d457220 */ /* 0x002fe40000410000 */
[----:B------:R-:W-:Y:S02]  /*b290*/  FFMA.FTZ R71, R64, UR34, R123 ;  /* 0x0000002240477c23 */ /* 0x000fe4000801007b */
[----:B------:R-:W-:Y:S02]  /*b2a0*/  FFMA.FTZ R68, R191, -R68, R226 ;  /* 0x80000044bf447223 */ /* 0x000fe400000100e2 */
[C---:B------:R-:W-:Y:S02]  /*b2b0*/  FMUL.FTZ R123, R190.reuse, R177 ;  /* 0x000000b1be7b7220 */ /* 0x040fe40000410000 */
[----:B------:R-:W-:-:S02]  /*b2c0*/  FMUL.FTZ R177, R190, R187 ;  /* 0x000000bbbeb17220 */ /* 0x000fc40000410000 */
[----:B------:R-:W-:Y:S02]  /*b2d0*/  FMUL.FTZ R176, R190, R69 ;  /* 0x00000045beb07220 */ /* 0x000fe40000410000 */
[----:B------:R-:W-:Y:S02]  /*b2e0*/  FMUL.FTZ R186, R247, UR35 ;  /* 0x00000023f7ba7c20 */ /* 0x000fe40008410000 */
[----:B------:R-:W-:Y:S02]  /*b2f0*/  FFMA.FTZ R70, R191, R64, R70 ;  /* 0x00000040bf467223 */ /* 0x000fe40000010046 */
[----:B------:R-:W-:Y:S02]  /*b300*/  FFMA.FTZ R71, R68, R71, R123 ;  /* 0x0000004744477223 */ /* 0x000fe4000001007b */
[----:B------:R-:W-:Y:S02]  /*b310*/  FADD.FTZ R67, -R240, R67 ;  /* 0x00000043f0437221 */ /* 0x000fe40000010100 */
[----:B------:R-:W-:-:S02]  /*b320*/  FFMA.FTZ R177, R68, R69, -R177 ;  /* 0x0000004544b17223 */ /* 0x000fc400000108b1 */
[----:B------:R-:W-:Y:S02]  /*b330*/  FMUL.FTZ R191, R189, R69 ;  /* 0x00000045bdbf7220 */ /* 0x000fe40000410000 */
[-C--:B------:R-:W-:Y:S02]  /*b340*/  FFMA.FTZ R176, R68, R187.reuse, R176 ;  /* 0x000000bb44b07223 */ /* 0x080fe400000100b0 */
[C---:B------:R-:W-:Y:S01]  /*b350*/  FMUL.FTZ R64, R249.reuse, UR35 ;  /* 0x00000023f9407c20 */ /* 0x040fe20008410000 */
[----:B------:R0:W-:Y:S01]  /*b360*/  STS [R234.X4+0x10e4], R191 ;  /* 0x0010e4bfea007388 */ /* 0x0001e20000004800 */
[----:B------:R-:W-:Y:S02]  /*b370*/  FFMA.FTZ R69, R249, UR34, -R186 ;  /* 0x00000022f9457c23 */ /* 0x000fe400080108ba */
[----:B------:R-:W-:Y:S02]  /*b380*/  FMUL.FTZ R187, R189, R187 ;  /* 0x000000bbbdbb7220 */ /* 0x000fe40000410000 */
[----:B------:R-:W-:-:S02]  /*b390*/  FMUL.FTZ R186, R74, R249 ;  /* 0x000000f94aba7220 */ /* 0x000fc40000410000 */
[----:B------:R-:W-:Y:S01]  /*b3a0*/  FMUL.FTZ R68, R78, R164 ;  /* 0x000000a44e447220 */ /* 0x000fe20000410000 */
[----:B------:R-:W-:Y:S01]  /*b3b0*/  STS [R234.X4+0x10e0], R187 ;  /* 0x0010e0bbea007388 */ /* 0x000fe20000004800 */
[-C--:B------:R-:W-:Y:S01]  /*b3c0*/  FFMA.FTZ R53, R77, R70.reuse, R53 ;  /* 0x000000464d357223 */ /* 0x080fe20000010035 */
[----:B0-----:R-:W-:Y:S01]  /*b3d0*/  IADD3 R191, R120, 0x260, RZ ;  /* 0x0000026078bf7810 */ /* 0x001fe20007ffe0ff */
[----:B------:R-:W-:Y:S02]  /*b3e0*/  FFMA.FTZ R189, R189, R70, R71 ;  /* 0x00000046bdbd7223 */ /* 0x000fe40000010047 */
[----:B------:R-:W-:Y:S02]  /*b3f0*/  FMUL.FTZ R70, R192, R67 ;  /* 0x00000043c0467220 */ /* 0x000fe40000410000 */
[----:B------:R-:W-:Y:S02]  /*b400*/  FFMA.FTZ R64, R247, UR34, R64 ;  /* 0x00000022f7407c23 */ /* 0x000fe40008010040 */
[----:B------:R-:W-:-:S02]  /*b410*/  FFMA.FTZ R185, R185, R199, R66 ;  /* 0x000000c7b9b97223 */ /* 0x000fc40000010042 */
[----:B------:R-:W-:Y:S02]  /*b420*/  FMUL.FTZ R69, R196, R69 ;  /* 0x00000045c4457220 */ /* 0x000fe40000410000 */
[----:B------:R-:W-:Y:S02]  /*b430*/  FMUL.FTZ R122, R74, R247 ;  /* 0x000000f74a7a7220 */ /* 0x000fe40000410000 */
[C---:B------:R-:W-:Y:S02]  /*b440*/  FMUL.FTZ R66, R178.reuse, -R67 ;  /* 0x80000043b2427220 */ /* 0x040fe40000410000 */
[----:B------:R-:W-:Y:S02]  /*b450*/  FMUL.FTZ R71, R178, -R239 ;  /* 0x800000efb2477220 */ /* 0x000fe40000410000 */
[----:B------:R-:W-:Y:S02]  /*b460*/  FFMA.FTZ R192, R192, -R68, R225 ;  /* 0x80000044c0c07223 */ /* 0x000fe400000100e1 */
[----:B------:R-:W-:-:S02]  /*b470*/  FMUL.FTZ R123, R196, R186 ;  /* 0x000000bac47b7220 */ /* 0x000fc40000410000 */
[----:B------:R-:W-:Y:S02]  /*b480*/  FFMA.FTZ R68, R193, -R68, R224 ;  /* 0x80000044c1447223 */ /* 0x000fe400000100e0 */
[----:B------:R-:W-:Y:S02]  /*b490*/  FMUL.FTZ R178, R239, UR35 ;  /* 0x00000023efb27c20 */ /* 0x000fe40008410000 */
[----:B------:R-:W-:Y:S02]  /*b4a0*/  FFMA.FTZ R193, R193, R239, R70 ;  /* 0x000000efc1c17223 */ /* 0x000fe40000010046 */
[----:B------:R-:W-:Y:S02]  /*b4b0*/  FFMA.FTZ R70, R65, R64, R69 ;  /* 0x0000004041467223 */ /* 0x000fe40000010045 */
[-C--:B------:R-:W-:Y:S02]  /*b4c0*/  FMUL.FTZ R201, R163, R122.reuse ;  /* 0x0000007aa3c97220 */ /* 0x080fe40000410000 */
[----:B------:R-:W-:-:S02]  /*b4d0*/  FMUL.FTZ R196, R196, R122 ;  /* 0x0000007ac4c47220 */ /* 0x000fc40000410000 */
[----:B------:R-:W-:Y:S01]  /*b4e0*/  FFMA.FTZ R64, R65, R122, R123 ;  /* 0x0000007a41407223 */ /* 0x000fe2000001007b */
[----:B------:R0:W-:Y:S01]  /*b4f0*/  STS [R234.X4+0x10f8], R201 ;  /* 0x0010f8c9ea007388 */ /* 0x0001e20000004800 */
[C---:B------:R-:W-:Y:S02]  /*b500*/  FMUL.FTZ R122, R67.reuse, UR35 ;  /* 0x00000023437a7c20 */ /* 0x040fe40008410000 */
[----:B------:R-:W-:Y:S02]  /*b510*/  FFMA.FTZ R69, R67, UR34, -R178 ;  /* 0x0000002243457c23 */ /* 0x000fe400080108b2 */
[-C--:B------:R-:W-:Y:S02]  /*b520*/  FFMA.FTZ R71, R182, R67.reuse, R71 ;  /* 0x00000043b6477223 */ /* 0x080fe40000010047 */
[----:B------:R-:W-:Y:S02]  /*b530*/  FMUL.FTZ R123, R78, R67 ;  /* 0x000000434e7b7220 */ /* 0x000fe40000410000 */
[----:B------:R-:W-:Y:S01]  /*b540*/  FFMA.FTZ R67, R239, UR34, R122 ;  /* 0x00000022ef437c23 */ /* 0x000fe2000801007a */
[----:B0-----:R-:W-:Y:S01]  /*b550*/  IADD3 R201, R120, 0x300, RZ ;  /* 0x0000030078c97810 */ /* 0x001fe20007ffe0ff */
[----:B------:R-:W-:-:S02]  /*b560*/  FMUL.FTZ R69, R192, R69 ;  /* 0x00000045c0457220 */ /* 0x000fc40000410000 */
[-C--:B------:R-:W-:Y:S02]  /*b570*/  FFMA.FTZ R66, R182, R239.reuse, -R66 ;  /* 0x000000efb6427223 */ /* 0x080fe40000010842 */
[----:B------:R-:W-:Y:S02]  /*b580*/  FMUL.FTZ R239, R78, R239 ;  /* 0x000000ef4eef7220 */ /* 0x000fe40000410000 */
[----:B------:R-:W-:Y:S02]  /*b590*/  FFMA.FTZ R67, R68, R67, R69 ;  /* 0x0000004344437223 */ /* 0x000fe40000010045 */
[----:B------:R-:W-:Y:S02]  /*b5a0*/  FADD.FTZ R71, -R202, R71 ;  /* 0x00000047ca477221 */ /* 0x000fe40000010100 */
[----:B------:R-:W-:Y:S02]  /*b5b0*/  FADD.FTZ R48, R185, R48 ;  /* 0x00000030b9307221 */ /* 0x000fe40000010000 */
[----:B------:R-:W-:-:S02]  /*b5c0*/  FMUL.FTZ R185, R164, R239 ;  /* 0x000000efa4b97220 */ /* 0x000fc40000410000 */
[-C--:B------:R-:W-:Y:S02]  /*b5d0*/  FMUL.FTZ R187, R164, R123.reuse ;  /* 0x0000007ba4bb7220 */ /* 0x080fe40000410000 */
[-C--:B------:R-:W-:Y:S01]  /*b5e0*/  FMUL.FTZ R241, R163, R186.reuse ;  /* 0x000000baa3f17220 */ /* 0x080fe20000410000 */
[----:B------:R-:W-:Y:S01]  /*b5f0*/  STS [R234.X4+0x10d8], R185 ;  /* 0x0010d8b9ea007388 */ /* 0x000fe20000004800 */
[----:B------:R-:W-:Y:S02]  /*b600*/  FFMA.FTZ R65, R65, R186, -R196 ;  /* 0x000000ba41417223 */ /* 0x000fe400000108c4 */
[----:B------:R-:W-:Y:S01]  /*b610*/  FADD.FTZ R66, R203, R66 ;  /* 0x00000042cb427221 */ /* 0x000fe20000010000 */
[----:B------:R0:W-:Y:S01]  /*b620*/  STS [R234.X4+0x10fc], R241 ;  /* 0x0010fcf1ea007388 */ /* 0x0001e20000004800 */
[----:B------:R-:W-:Y:S01]  /*b630*/  FMUL.FTZ R178, R192, R123 ;  /* 0x0000007bc0b27220 */ /* 0x000fe20000410000 */
[----:B------:R-:W-:Y:S01]  /*b640*/  IADD3 R203, R120, 0x320, RZ ;  /* 0x0000032078cb7810 */ /* 0x000fe20007ffe0ff */
[----:B------:R-:W-:Y:S01]  /*b650*/  FMUL.FTZ R182, R192, R239 ;  /* 0x000000efc0b67220 */ /* 0x000fe20000410000 */
[----:B------:R1:W-:Y:S01]  /*b660*/  STS [R234.X4+0x10dc], R187 ;  /* 0x0010dcbbea007388 */ /* 0x0003e20000004800 */
[----:B------:R-:W-:-:S02]  /*b670*/  FFMA.FTZ R164, R164, R193, R67 ;  /* 0x000000c1a4a47223 */ /* 0x000fc40000010043 */
[----:B------:R-:W-:Y:S02]  /*b680*/  FFMA.FTZ R186, R163, R197, R70 ;  /* 0x000000c5a3ba7223 */ /* 0x000fe40000010046 */
[----:B------:R-:W-:Y:S01]  /*b690*/  FMUL.FTZ R67, R151, -R71 ;  /* 0x8000004797437220 */ /* 0x000fe20000410000 */
[----:B0-----:R-:W-:Y:S01]  /*b6a0*/  IADD3 R241, R120, 0x3e0, RZ ;  /* 0x000003e078f17810 */ /* 0x001fe20007ffe0ff */
[----:B------:R-:W-:Y:S02]  /*b6b0*/  FMUL.FTZ R70, R79, R165 ;  /* 0x000000a54f467220 */ /* 0x000fe40000410000 */
[----:B------:R-:W-:Y:S01]  /*b6c0*/  FMUL.FTZ R69, R166, R71 ;  /* 0x00000047a6457220 */ /* 0x000fe20000410000 */
[----:B-1----:R-:W-:Y:S01]  /*b6d0*/  IADD3 R187, R120, 0x220, RZ ;  /* 0x0000022078bb7810 */ /* 0x002fe20007ffe0ff */
[----:B------:R-:W-:Y:S01]  /*b6e0*/  FFMA.FTZ R178, R68, R239, R178 ;  /* 0x000000ef44b27223 */ /* 0x000fe200000100b2 */
[----:B------:R-:W-:Y:S01]  /*b6f0*/  IADD3 R239, R120, 0x3c0, RZ ;  /* 0x000003c078ef7810 */ /* 0x000fe20007ffe0ff */
[----:B------:R-:W-:-:S02]  /*b700*/  FFMA.FTZ R182, R68, R123, -R182 ;  /* 0x0000007b44b67223 */ /* 0x000fc400000108b6 */
[----:B------:R-:W-:Y:S02]  /*b710*/  FMUL.FTZ R122, R66, UR35 ;  /* 0x00000023427a7c20 */ /* 0x000fe40008410000 */
[-C--:B------:R-:W-:Y:S02]  /*b720*/  FFMA.FTZ R68, R152, R66.reuse, -R67 ;  /* 0x0000004298447223 */ /* 0x080fe40000010843 */
[----:B------:R-:W-:Y:S02]  /*b730*/  FMUL.FTZ R151, R151, -R66 ;  /* 0x8000004297977220 */ /* 0x000fe40000410000 */
[-C--:B------:R-:W-:Y:S02]  /*b740*/  FFMA.FTZ R166, R166, -R70.reuse, R223 ;  /* 0x80000046a6a67223 */ /* 0x080fe400000100df */
[C---:B------:R-:W-:Y:S02]  /*b750*/  FFMA.FTZ R67, R167.reuse, -R70, R222 ;  /* 0x80000046a7437223 */ /* 0x040fe400000100de */
[----:B------:R-:W-:-:S02]  /*b760*/  FFMA.FTZ R70, R167, R66, R69 ;  /* 0x00000042a7467223 */ /* 0x000fc40000010045 */
[C---:B------:R-:W-:Y:S02]  /*b770*/  FMUL.FTZ R69, R71.reuse, UR35 ;  /* 0x0000002347457c20 */ /* 0x040fe40008410000 */
[----:B------:R-:W-:Y:S02]  /*b780*/  FFMA.FTZ R123, R71, UR34, -R122 ;  /* 0x00000022477b7c23 */ /* 0x000fe4000801087a */
[-C--:B------:R-:W-:Y:S02]  /*b790*/  FFMA.FTZ R151, R152, R71.reuse, R151 ;  /* 0x0000004798977223 */ /* 0x080fe40000010097 */
[----:B------:R-:W-:Y:S02]  /*b7a0*/  FADD.FTZ R205, R205, R68 ;  /* 0x00000044cdcd7221 */ /* 0x000fe40000010000 */
[----:B------:R-:W-:Y:S02]  /*b7b0*/  FMUL.FTZ R152, R79, R71 ;  /* 0x000000474f987220 */ /* 0x000fe40000410000 */
[----:B------:R-:W-:-:S02]  /*b7c0*/  FFMA.FTZ R68, R66, UR34, R69 ;  /* 0x0000002242447c23 */ /* 0x000fc40008010045 */
[----:B------:R-:W-:Y:S02]  /*b7d0*/  FMUL.FTZ R123, R166, R123 ;  /* 0x0000007ba67b7220 */ /* 0x000fe40000410000 */
[----:B------:R-:W-:Y:S02]  /*b7e0*/  FMUL.FTZ R66, R79, R66 ;  /* 0x000000424f427220 */ /* 0x000fe40000410000 */
[----:B------:R-:W-:Y:S02]  /*b7f0*/  FADD.FTZ R204, -R204, R151 ;  /* 0x00000097cccc7221 */ /* 0x000fe40000010100 */
[-C--:B------:R-:W-:Y:S02]  /*b800*/  FMUL.FTZ R71, R165, R152.reuse ;  /* 0x00000098a5477220 */ /* 0x080fe40000410000 */
[C---:B------:R-:W-:Y:S02]  /*b810*/  FMUL.FTZ R151, R166.reuse, R152 ;  /* 0x00000098a6977220 */ /* 0x040fe40000410000 */
[----:B------:R-:W-:Y:S01]  /*b820*/  FFMA.FTZ R68, R67, R68, R123 ;  /* 0x0000004443447223 */ /* 0x000fe2000001007b */
[----:B------:R0:W-:Y:S01]  /*b830*/  STS [R234.X4+0x10d4], R71 ;  /* 0x0010d447ea007388 */ /* 0x0001e20000004800 */
[----:B------:R-:W-:-:S02]  /*b840*/  FMUL.FTZ R166, R166, R66 ;  /* 0x00000042a6a67220 */ /* 0x000fc40000410000 */
[-C--:B------:R-:W-:Y:S02]  /*b850*/  FMUL.FTZ R69, R165, R66.reuse ;  /* 0x00000042a5457220 */ /* 0x080fe40000410000 */
[----:B------:R-:W-:Y:S02]  /*b860*/  FFMA.FTZ R151, R67, R66, R151 ;  /* 0x0000004243977223 */ /* 0x000fe40000010097 */
[----:B------:R-:W-:Y:S01]  /*b870*/  FFMA.FTZ R165, R165, R70, R68 ;  /* 0x00000046a5a57223 */ /* 0x000fe20000010044 */
[----:B------:R1:W-:Y:S01]  /*b880*/  STS [R234.X4+0x10d0], R69 ;  /* 0x0010d045ea007388 */ /* 0x0003e20000004800 */
[----:B------:R-:W-:Y:S02]  /*b890*/  FMUL.FTZ R66, R153, -R204 ;  /* 0x800000cc99427220 */ /* 0x000fe40000410000 */
[----:B------:R-:W-:Y:S02]  /*b8a0*/  FMUL.FTZ R68, R80, R170 ;  /* 0x000000aa50447220 */ /* 0x000fe40000410000 */
[----:B0-----:R-:W-:-:S02]  /*b8b0*/  FMUL.FTZ R71, R205, UR35 ;  /* 0x00000023cd477c20 */ /* 0x001fc40008410000 */
[----:B------:R-:W-:Y:S02]  /*b8c0*/  FFMA.FTZ R152, R67, R152, -R166 ;  /* 0x0000009843987223 */ /* 0x000fe400000108a6 */
[----:B------:R-:W-:Y:S02]  /*b8d0*/  FMUL.FTZ R153, R153, -R205 ;  /* 0x800000cd99997220 */ /* 0x000fe40000410000 */
[----:B------:R-:W-:Y:S02]  /*b8e0*/  FFMA.FTZ R55, R79, R70, R55 ;  /* 0x000000464f377223 */ /* 0x000fe40000010037 */
[C---:B------:R-:W-:Y:S02]  /*b8f0*/  FMUL.FTZ R67, R169.reuse, R204 ;  /* 0x000000cca9437220 */ /* 0x040fe40000410000 */
[----:B------:R-:W-:Y:S02]  /*b900*/  FMUL.FTZ R70, R204, UR35 ;  /* 0x00000023cc467c20 */ /* 0x000fe40008410000 */
[----:B------:R-:W-:-:S02]  /*b910*/  FFMA.FTZ R169, R169, -R68, R221 ;  /* 0x80000044a9a97223 */ /* 0x000fc400000100dd */
[----:B------:R-:W-:Y:S02]  /*b920*/  FFMA.FTZ R122, R204, UR34, -R71 ;  /* 0x00000022cc7a7c23 */ /* 0x000fe40008010847 */
[----:B------:R-:W-:Y:S02]  /*b930*/  FFMA.FTZ R153, R154, R204, R153 ;  /* 0x000000cc9a997223 */ /* 0x000fe40000010099 */
[-C--:B-1----:R-:W-:Y:S02]  /*b940*/  FFMA.FTZ R69, R168, R205.reuse, R67 ;  /* 0x000000cda8457223 */ /* 0x082fe40000010043 */
[----:B------:R-:W-:Y:S02]  /*b950*/  FFMA.FTZ R66, R154, R205, -R66 ;  /* 0x000000cd9a427223 */ /* 0x000fe40000010842 */
[----:B------:R-:W-:Y:S02]  /*b960*/  FFMA.FTZ R67, R205, UR34, R70 ;  /* 0x00000022cd437c23 */ /* 0x000fe40008010046 */
[----:B------:R-:W-:-:S02]  /*b970*/  FADD.FTZ R45, R164, R45 ;  /* 0x0000002da42d7221 */ /* 0x000fc40000010000 */
[----:B------:R-:W-:Y:S02]  /*b980*/  FFMA.FTZ R68, R168, -R68, R220 ;  /* 0x80000044a8447223 */ /* 0x000fe400000100dc */
[C---:B------:R-:W-:Y:S02]  /*b990*/  FMUL.FTZ R71, R80.reuse, R204 ;  /* 0x000000cc50477220 */ /* 0x040fe40000410000 */
[----:B------:R-:W-:Y:S02]  /*b9a0*/  FMUL.FTZ R205, R80, R205 ;  /* 0x000000cd50cd7220 */ /* 0x000fe40000410000 */
[----:B------:R-:W-:Y:S02]  /*b9b0*/  FMUL.FTZ R122, R169, R122 ;  /* 0x0000007aa97a7220 */ /* 0x000fe40000410000 */
[----:B------:R-:W-:Y:S02]  /*b9c0*/  FADD.FTZ R164, -R206, R153 ;  /* 0x00000099cea47221 */ /* 0x000fe40000010100 */
[----:B------:R-:W-:Y:S01]  /*b9d0*/  FADD.FTZ R66, R207, R66 ;  /* 0x00000042cf427221 */ /* 0x000fe20000010000 */
[----:B------:R-:W-:Y:S01]  /*b9e0*/  IADD3 R207, R120, 0x360, RZ ;  /* 0x0000036078cf7810 */ /* 0x000fe20007ffe0ff */
[----:B------:R-:W-:-:S02]  /*b9f0*/  FMUL.FTZ R154, R169, R71 ;  /* 0x00000047a99a7220 */ /* 0x000fc40000410000 */
[----:B------:R-:W-:Y:S02]  /*ba00*/  FMUL.FTZ R153, R169, R205 ;  /* 0x000000cda9997220 */ /* 0x000fe40000410000 */
[C---:B------:R-:W-:Y:S02]  /*ba10*/  FFMA.FTZ R122, R68.reuse, R67, R122 ;  /* 0x00000043447a7223 */ /* 0x040fe4000001007a */
[C---:B------:R-:W-:Y:S02]  /*ba20*/  FMUL.FTZ R67, R155.reuse, -R164 ;  /* 0x800000a49b437220 */ /* 0x040fe40000410000 */
[C---:B------:R-:W-:Y:S02]  /*ba30*/  FFMA.FTZ R154, R68.reuse, R205, R154 ;  /* 0x000000cd449a7223 */ /* 0x040fe4000001009a */
[----:B------:R-:W-:Y:S02]  /*ba40*/  FFMA.FTZ R153, R68, R71, -R153 ;  /* 0x0000004744997223 */ /* 0x000fe40000010899 */
[----:B------:R-:W-:-:S02]  /*ba50*/  FMUL.FTZ R155, R155, -R66 ;  /* 0x800000429b9b7220 */ /* 0x000fc40000410000 */
[----:B------:R-:W-:Y:S02]  /*ba60*/  FFMA.FTZ R68, R156, R66, -R67 ;  /* 0x000000429c447223 */ /* 0x000fe40000010843 */
[-C--:B------:R-:W-:Y:S02]  /*ba70*/  FMUL.FTZ R67, R172, R164.reuse ;  /* 0x000000a4ac437220 */ /* 0x080fe40000410000 */
[----:B------:R-:W-:Y:S02]  /*ba80*/  FFMA.FTZ R155, R156, R164, R155 ;  /* 0x000000a49c9b7223 */ /* 0x000fe4000001009b */
[----:B------:R-:W-:Y:S02]  /*ba90*/  FFMA.FTZ R70, R173, R66, R67 ;  /* 0x00000042ad467223 */ /* 0x000fe40000010043 */
[----:B------:R-:W-:Y:S02]  /*baa0*/  FMUL.FTZ R67, R164, UR35 ;  /* 0x00000023a4437c20 */ /* 0x000fe40008410000 */
[----:B------:R-:W-:-:S02]  /*bab0*/  FADD.FTZ R208, -R208, R155 ;  /* 0x0000009bd0d07221 */ /* 0x000fc40000010100 */
[----:B------:R-:W-:Y:S01]  /*bac0*/  FMUL.FTZ R123, R170, R205 ;  /* 0x000000cdaa7b7220 */ /* 0x000fe20000410000 */
[----:B------:R-:W-:Y:S01]  /*bad0*/  IADD3 R205, R120, 0x340, RZ ;  /* 0x0000034078cd7810 */ /* 0x000fe20007ffe0ff */
[C---:B------:R-:W-:Y:S02]  /*bae0*/  FMUL.FTZ R163, R170.reuse, R71 ;  /* 0x00000047aaa37220 */ /* 0x040fe40000410000 */
[----:B------:R-:W-:Y:S01]  /*baf0*/  FADD.FTZ R209, R209, R68 ;  /* 0x00000044d1d17221 */ /* 0x000fe20000010000 */
[----:B------:R0:W-:Y:S01]  /*bb00*/  STS [R234.X4+0x10c8], R123 ;  /* 0x0010c87bea007388 */ /* 0x0001e20000004800 */
[----:B------:R-:W-:Y:S02]  /*bb10*/  FFMA.FTZ R170, R170, R69, R122 ;  /* 0x00000045aaaa7223 */ /* 0x000fe4000001007a */
[C---:B------:R-:W-:Y:S01]  /*bb20*/  FMUL.FTZ R71, R66.reuse, UR35 ;  /* 0x0000002342477c20 */ /* 0x040fe20008410000 */
[----:B------:R1:W-:Y:S01]  /*bb30*/  STS [R234.X4+0x10cc], R163 ;  /* 0x0010cca3ea007388 */ /* 0x0003e20000004800 */
[----:B------:R-:W-:-:S02]  /*bb40*/  FFMA.FTZ R68, R66, UR34, R67 ;  /* 0x0000002242447c23 */ /* 0x000fc40008010043 */
[----:B------:R-:W-:Y:S02]  /*bb50*/  FMUL.FTZ R122, R81, R66 ;  /* 0x00000042517a7220 */ /* 0x000fe40000410000 */
[CC--:B------:R-:W-:Y:S02]  /*bb60*/  FMUL.FTZ R66, R157.reuse, -R208.reuse ;  /* 0x800000d09d427220 */ /* 0x0c0fe40000410000 */
[-C--:B------:R-:W-:Y:S02]  /*bb70*/  FMUL.FTZ R157, R157, -R209.reuse ;  /* 0x800000d19d9d7220 */ /* 0x080fe40000410000 */
[C---:B------:R-:W-:Y:S02]  /*bb80*/  FFMA.FTZ R66, R158.reuse, R209, -R66 ;  /* 0x000000d19e427223 */ /* 0x040fe40000010842 */
[----:B------:R-:W-:Y:S02]  /*bb90*/  FFMA.FTZ R157, R158, R208, R157 ;  /* 0x000000d09e9d7223 */ /* 0x000fe4000001009d */
[----:B------:R-:W-:-:S02]  /*bba0*/  FFMA.FTZ R56, R80, R69, R56 ;  /* 0x0000004550387223 */ /* 0x000fc40000010038 */
[----:B------:R-:W-:Y:S02]  /*bbb0*/  FADD.FTZ R236, -R236, R157 ;  /* 0x0000009decec7221 */ /* 0x000fe40000010100 */
[----:B------:R-:W-:Y:S02]  /*bbc0*/  FMUL.FTZ R69, R81, R171 ;  /* 0x000000ab51457220 */ /* 0x000fe40000410000 */
[----:B------:R-:W-:Y:S01]  /*bbd0*/  FADD.FTZ R158, R237, R66 ;  /* 0x00000042ed9e7221 */ /* 0x000fe20000010000 */
[----:B------:R-:W-:Y:S01]  /*bbe0*/  IADD3 R237, R120, 0x3a0, RZ ;  /* 0x000003a078ed7810 */ /* 0x000fe20007ffe0ff */
[----:B------:R-:W-:Y:S02]  /*bbf0*/  FMUL.FTZ R67, R159, -R236 ;  /* 0x800000ec9f437220 */ /* 0x000fe40000410000 */
[----:B------:R-:W-:Y:S02]  /*bc00*/  FFMA.FTZ R172, R172, -R69, R219 ;  /* 0x80000045acac7223 */ /* 0x000fe400000100db */
[----:B------:R-:W-:-:S02]  /*bc10*/  FFMA.FTZ R71, R164, UR34, -R71 ;  /* 0x00000022a4477c23 */ /* 0x000fc40008010847 */
[-C--:B------:R-:W-:Y:S02]  /*bc20*/  FMUL.FTZ R159, R159, -R158.reuse ;  /* 0x8000009e9f9f7220 */ /* 0x080fe40000410000 */
[----:B------:R-:W-:Y:S02]  /*bc30*/  FFMA.FTZ R67, R160, R158, -R67 ;  /* 0x0000009ea0437223 */ /* 0x000fe40000010843 */
[----:B------:R-:W-:Y:S02]  /*bc40*/  FFMA.FTZ R69, R173, -R69, R218 ;  /* 0x80000045ad457223 */ /* 0x000fe400000100da */
[----:B------:R-:W-:Y:S02]  /*bc50*/  FMUL.FTZ R71, R172, R71 ;  /* 0x00000047ac477220 */ /* 0x000fe40000410000 */
[----:B------:R-:W-:Y:S02]  /*bc60*/  FFMA.FTZ R160, R160, R236, R159 ;  /* 0x000000eca0a07223 */ /* 0x000fe4000001009f */
[----:B------:R-:W-:-:S02]  /*bc70*/  FMUL.FTZ R164, R81, R164 ;  /* 0x000000a451a47220 */ /* 0x000fc40000410000 */
[----:B------:R-:W-:Y:S02]  /*bc80*/  FADD.FTZ R66, R238, R67 ;  /* 0x00000043ee427221 */ /* 0x000fe40000010000 */
[----:B------:R-:W-:Y:S02]  /*bc90*/  FFMA.FTZ R68, R69, R68, R71 ;  /* 0x0000004445447223 */ /* 0x000fe40000010047 */
[----:B------:R-:W-:Y:S02]  /*bca0*/  FMUL.FTZ R67, R149, R208 ;  /* 0x000000d095437220 */ /* 0x000fe40000410000 */
[----:B------:R-:W-:Y:S02]  /*bcb0*/  FADD.FTZ R235, -R235, R160 ;  /* 0x000000a0ebeb7221 */ /* 0x000fe40000010100 */
[C---:B------:R-:W-:Y:S02]  /*bcc0*/  FMUL.FTZ R155, R172.reuse, R164 ;  /* 0x000000a4ac9b7220 */ /* 0x040fe40000410000 */
[----:B------:R-:W-:-:S02]  /*bcd0*/  FMUL.FTZ R156, R172, R122 ;  /* 0x0000007aac9c7220 */ /* 0x000fc40000410000 */
[C---:B0-----:R-:W-:Y:S02]  /*bce0*/  FMUL.FTZ R123, R171.reuse, R122 ;  /* 0x0000007aab7b7220 */ /* 0x041fe40000410000 */
[C---:B-1----:R-:W-:Y:S02]  /*bcf0*/  FMUL.FTZ R163, R171.reuse, R164 ;  /* 0x000000a4aba37220 */ /* 0x042fe40000410000 */
[----:B------:R-:W-:Y:S01]  /*bd00*/  FFMA.FTZ R171, R171, R70, R68 ;  /* 0x00000046abab7223 */ /* 0x000fe20000010044 */
[----:B------:R0:W-:Y:S01]  /*bd10*/  STS [R234.X4+0x10c0], R123 ;  /* 0x0010c07bea007388 */ /* 0x0001e20000004800 */
[----:B------:R-:W-:Y:S02]  /*bd20*/  FFMA.FTZ R71, R150, R209, R67 ;  /* 0x000000d196477223 */ /* 0x000fe40000010043 */
[----:B------:R-:W-:Y:S01]  /*bd30*/  FMUL.FTZ R68, R82, R138 ;  /* 0x0000008a52447220 */ /* 0x000fe20000410000 */
[----:B------:R-:W-:Y:S01]  /*bd40*/  STS [R234.X4+0x10c4], R163 ;  /* 0x0010c4a3ea007388 */ /* 0x000fe20000004800 */
[----:B------:R-:W-:-:S02]  /*bd50*/  FMUL.FTZ R67, R145, -R235 ;  /* 0x800000eb91437220 */ /* 0x000fc40000410000 */
[C---:B------:R-:W-:Y:S02]  /*bd60*/  FFMA.FTZ R155, R69.reuse, R122, R155 ;  /* 0x0000007a459b7223 */ /* 0x040fe4000001009b */
[----:B------:R-:W-:Y:S02]  /*bd70*/  FFMA.FTZ R156, R69, R164, -R156 ;  /* 0x000000a4459c7223 */ /* 0x000fe4000001089c */
[----:B------:R-:W-:Y:S02]  /*bd80*/  FMUL.FTZ R145, R145, -R66 ;  /* 0x8000004291917220 */ /* 0x000fe40000410000 */
[----:B------:R-:W-:Y:S02]  /*bd90*/  FFMA.FTZ R57, R81, R70, R57 ;  /* 0x0000004651397223 */ /* 0x000fe40000010039 */
[----:B------:R-:W-:Y:S02]  /*bda0*/  FMUL.FTZ R69, R209, UR35 ;  /* 0x00000023d1457c20 */ /* 0x000fe40008410000 */
[----:B------:R-:W-:-:S02]  /*bdb0*/  FMUL.FTZ R70, R208, UR35 ;  /* 0x00000023d0467c20 */ /* 0x000fc40008410000 */
[-C--:B------:R-:W-:Y:S02]  /*bdc0*/  FFMA.FTZ R149, R149, -R68.reuse, R217 ;  /* 0x8000004495957223 */ /* 0x080fe400000100d9 */
[----:B------:R-:W-:Y:S02]  /*bdd0*/  FFMA.FTZ R122, R150, -R68, R216 ;  /* 0x80000044967a7223 */ /* 0x000fe400000100d8 */
[C---:B------:R-:W-:Y:S02]  /*bde0*/  FFMA.FTZ R68, R148.reuse, R66, -R67 ;  /* 0x0000004294447223 */ /* 0x040fe40000010843 */
[----:B------:R-:W-:Y:S02]  /*bdf0*/  FFMA.FTZ R145, R148, R235, R145 ;  /* 0x000000eb94917223 */ /* 0x000fe40000010091 */
[----:B------:R-:W-:Y:S02]  /*be00*/  FFMA.FTZ R148, R208, UR34, -R69 ;  /* 0x00000022d0947c23 */ /* 0x000fe40008010845 */
[----:B------:R-:W-:-:S02]  /*be10*/  FMUL.FTZ R69, R82, R208 ;  /* 0x000000d052457220 */ /* 0x000fc40000410000 */
[----:B0-----:R-:W-:Y:S02]  /*be20*/  FFMA.FTZ R123, R209, UR34, R70 ;  /* 0x00000022d17b7c23 */ /* 0x001fe40008010046 */
[----:B------:R-:W-:Y:S02]  /*be30*/  FMUL.FTZ R209, R82, R209 ;  /* 0x000000d152d17220 */ /* 0x000fe40000410000 */
[C---:B------:R-:W-:Y:S02]  /*be40*/  FMUL.FTZ R70, R149.reuse, R69 ;  /* 0x0000004595467220 */ /* 0x040fe40000410000 */
[C---:B------:R-:W-:Y:S02]  /*be50*/  FMUL.FTZ R150, R149.reuse, R148 ;  /* 0x0000009495967220 */ /* 0x040fe40000410000 */
[----:B------:R-:W-:Y:S02]  /*be60*/  FMUL.FTZ R149, R149, R209 ;  /* 0x000000d195957220 */ /* 0x000fe40000410000 */
[----:B------:R-:W-:Y:S01]  /*be70*/  FADD.FTZ R67, R195, R68 ;  /* 0x00000044c3437221 */ /* 0x000fe20000010000 */
[----:B------:R-:W-:Y:S01]  /*be80*/  IADD3 R195, R120, 0x2a0, RZ ;  /* 0x000002a078c37810 */ /* 0x000fe20007ffe0ff */
[----:B------:R-:W-:-:S02]  /*be90*/  FADD.FTZ R68, -R194, R145 ;  /* 0x00000091c2447221 */ /* 0x000fc40000010100 */
[-C--:B------:R-:W-:Y:S02]  /*bea0*/  FFMA.FTZ R149, R122, R69.reuse, -R149 ;  /* 0x000000457a957223 */ /* 0x080fe40000010895 */
[----:B------:R-:W-:Y:S02]  /*beb0*/  FMUL.FTZ R145, R138, R69 ;  /* 0x000000458a917220 */ /* 0x000fe40000410000 */
[C---:B------:R-:W-:Y:S02]  /*bec0*/  FMUL.FTZ R69, R141.reuse, -R67 ;  /* 0x800000438d457220 */ /* 0x040fe40000410000 */
[-C--:B------:R-:W-:Y:S01]  /*bed0*/  FMUL.FTZ R141, R141, -R68.reuse ;  /* 0x800000448d8d7220 */ /* 0x080fe20000410000 */
[----:B------:R-:W-:Y:S01]  /*bee0*/  STS [R234.X4+0x10bc], R145 ;  /* 0x0010bc91ea007388 */ /* 0x000fe20000004800 */
[----:B------:R-:W-:Y:S02]  /*bef0*/  FFMA.FTZ R148, R122, R209, R70 ;  /* 0x000000d17a947223 */ /* 0x000fe40000010046 */
[----:B------:R-:W-:-:S02]  /*bf00*/  FFMA.FTZ R69, R142, R68, R69 ;  /* 0x000000448e457223 */ /* 0x000fc40000010045 */
[----:B------:R-:W-:Y:S02]  /*bf10*/  FFMA.FTZ R70, R142, R67, -R141 ;  /* 0x000000438e467223 */ /* 0x000fe4000001088d */
[----:B------:R-:W-:Y:S02]  /*bf20*/  FFMA.FTZ R123, R122, R123, R150 ;  /* 0x0000007b7a7b7223 */ /* 0x000fe40000010096 */
[----:B------:R-:W-:Y:S02]  /*bf30*/  FADD.FTZ R69, -R184, R69 ;  /* 0x00000045b8457221 */ /* 0x000fe40000010100 */
[----:B------:R-:W-:Y:S02]  /*bf40*/  FADD.FTZ R70, R183, R70 ;  /* 0x00000046b7467221 */ /* 0x000fe40000010000 */
[-C--:B------:R-:W-:Y:S02]  /*bf50*/  FFMA.FTZ R58, R82, R71.reuse, R58 ;  /* 0x00000047523a7223 */ /* 0x080fe4000001003a */
[----:B------:R-:W-:-:S02]  /*bf60*/  FFMA.FTZ R71, R138, R71, R123 ;  /* 0x000000478a477223 */ /* 0x000fc4000001007b */
[CC--:B------:R-:W-:Y:S02]  /*bf70*/  FMUL.FTZ R123, R121.reuse, -R69.reuse ;  /* 0x80000045797b7220 */ /* 0x0c0fe40000410000 */
[-C--:B------:R-:W-:Y:S02]  /*bf80*/  FMUL.FTZ R121, R121, -R70.reuse ;  /* 0x8000004679797220 */ /* 0x080fe40000410000 */
[C---:B------:R-:W-:Y:S02]  /*bf90*/  FFMA.FTZ R122, R134.reuse, R70, -R123 ;  /* 0x00000046867a7223 */ /* 0x040fe4000001087b */
[----:B------:R-:W-:Y:S02]  /*bfa0*/  FFMA.FTZ R121, R134, R69, R121 ;  /* 0x0000004586797223 */ /* 0x000fe40000010079 */
[----:B------:R-:W-:Y:S02]  /*bfb0*/  FADD.FTZ R122, R161, R122 ;  /* 0x0000007aa17a7221 */ /* 0x000fe40000010000 */
[----:B------:R-:W-:-:S02]  /*bfc0*/  FADD.FTZ R121, -R162, R121 ;  /* 0x00000079a2797221 */ /* 0x000fc40000010100 */
[CC--:B------:R-:W-:Y:S02]  /*bfd0*/  FMUL.FTZ R134, R130.reuse, -R122.reuse ;  /* 0x8000007a82867220 */ /* 0x0c0fe40000410000 */
[----:B------:R-:W-:Y:S02]  /*bfe0*/  FMUL.FTZ R123, R130, -R121 ;  /* 0x80000079827b7220 */ /* 0x000fe40000410000 */
[----:B------:R-:W-:Y:S02]  /*bff0*/  FMUL.FTZ R209, R138, R209 ;  /* 0x000000d18ad17220 */ /* 0x000fe40000410000 */
[C---:B------:R-:W-:Y:S02]  /*c000*/  FFMA.FTZ R130, R133.reuse, R122, -R123 ;  /* 0x0000007a85827223 */ /* 0x040fe4000001087b */
[----:B------:R-:W-:Y:S01]  /*c010*/  FFMA.FTZ R123, R133, R121, R134 ;  /* 0x00000079857b7223 */ /* 0x000fe20000010086 */
[----:B------:R0:W-:Y:S01]  /*c020*/  STS [R234.X4+0x10b8], R209 ;  /* 0x0010b8d1ea007388 */ /* 0x0001e20000004800 */
[----:B------:R-:W-:-:S02]  /*c030*/  FMUL.FTZ R141, R83, R137 ;  /* 0x00000089538d7220 */ /* 0x000fc40000410000 */
[----:B------:R-:W-:Y:S02]  /*c040*/  FMUL.FTZ R138, R136, R236 ;  /* 0x000000ec888a7220 */ /* 0x000fe40000410000 */
[----:B------:R-:W-:Y:S02]  /*c050*/  FADD.FTZ R123, -R144, R123 ;  /* 0x0000007b907b7221 */ /* 0x000fe40000010100 */
[----:B------:R-:W-:Y:S02]  /*c060*/  FADD.FTZ R130, R143, R130 ;  /* 0x000000828f827221 */ /* 0x000fe40000010000 */
[-C--:B------:R-:W-:Y:S01]  /*c070*/  FFMA.FTZ R136, R136, -R141.reuse, R215 ;  /* 0x8000008d88887223 */ /* 0x080fe200000100d7 */
[----:B0-----:R-:W-:Y:S01]  /*c080*/  IADD3 R209, R120, 0x380, RZ ;  /* 0x0000038078d17810 */ /* 0x001fe20007ffe0ff */
[----:B------:R-:W-:Y:S02]  /*c090*/  FMUL.FTZ R145, R158, UR35 ;  /* 0x000000239e917c20 */ /* 0x000fe40008410000 */
[----:B------:R-:W-:-:S02]  /*c0a0*/  FFMA.FTZ R141, R135, -R141, R214 ;  /* 0x8000008d878d7223 */ /* 0x000fc400000100d6 */
[----:B------:R-:W-:Y:S02]  /*c0b0*/  FFMA.FTZ R164, R135, R158, R138 ;  /* 0x0000009e87a47223 */ /* 0x000fe4000001008a */
[C---:B------:R-:W-:Y:S02]  /*c0c0*/  FMUL.FTZ R133, R131.reuse, -R123 ;  /* 0x8000007b83857220 */ /* 0x040fe40000410000 */
[C---:B------:R-:W-:Y:S02]  /*c0d0*/  FMUL.FTZ R135, R236.reuse, UR35 ;  /* 0x00000023ec877c20 */ /* 0x040fe40008410000 */
[----:B------:R-:W-:Y:S02]  /*c0e0*/  FMUL.FTZ R134, R131, -R130 ;  /* 0x8000008283867220 */ /* 0x000fe40000410000 */
[----:B------:R-:W-:Y:S02]  /*c0f0*/  FFMA.FTZ R145, R236, UR34, -R145 ;  /* 0x00000022ec917c23 */ /* 0x000fe40008010891 */
[----:B------:R-:W-:-:S02]  /*c100*/  FMUL.FTZ R236, R83, R236 ;  /* 0x000000ec53ec7220 */ /* 0x000fc40000410000 */
[----:B------:R-:W-:Y:S02]  /*c110*/  FFMA.FTZ R131, R132, R130, -R133 ;  /* 0x0000008284837223 */ /* 0x000fe40000010885 */
[----:B------:R-:W-:Y:S02]  /*c120*/  FFMA.FTZ R138, R158, UR34, R135 ;  /* 0x000000229e8a7c23 */ /* 0x000fe40008010087 */
[----:B------:R-:W-:Y:S02]  /*c130*/  FFMA.FTZ R132, R132, R123, R134 ;  /* 0x0000007b84847223 */ /* 0x000fe40000010086 */
[----:B------:R-:W-:Y:S02]  /*c140*/  FMUL.FTZ R158, R83, R158 ;  /* 0x0000009e539e7220 */ /* 0x000fe40000410000 */
[----:B------:R-:W-:Y:S02]  /*c150*/  FMUL.FTZ R150, R136, R236 ;  /* 0x000000ec88967220 */ /* 0x000fe40000410000 */
[----:B------:R-:W-:-:S02]  /*c160*/  FMUL.FTZ R134, R89, R17 ;  /* 0x0000001159867220 */ /* 0x000fc40000410000 */
[----:B------:R-:W-:Y:S02]  /*c170*/  FADD.FTZ R131, R140, R131 ;  /* 0x000000838c837221 */ /* 0x000fe40000010000 */
[----:B------:R-:W-:Y:S02]  /*c180*/  FADD.FTZ R132, -R139, R132 ;  /* 0x000000848b847221 */ /* 0x000fe40000010100 */
[-C--:B------:R-:W-:Y:S02]  /*c190*/  FMUL.FTZ R135, R137, R158.reuse ;  /* 0x0000009e89877220 */ /* 0x080fe40000410000 */
[C---:B------:R-:W-:Y:S02]  /*c1a0*/  FMUL.FTZ R145, R136.reuse, R145 ;  /* 0x0000009188917220 */ /* 0x040fe40000410000 */
[-C--:B------:R-:W-:Y:S01]  /*c1b0*/  FMUL.FTZ R157, R136, R158.reuse ;  /* 0x0000009e889d7220 */ /* 0x080fe20000410000 */
[----:B------:R0:W-:Y:S01]  /*c1c0*/  STS [R234.X4+0x10b0], R135 ;  /* 0x0010b087ea007388 */ /* 0x0001e20000004800 */
[----:B------:R-:W-:-:S02]  /*c1d0*/  FFMA.FTZ R150, R141, R158, R150 ;  /* 0x0000009e8d967223 */ /* 0x000fc40000010096 */
[----:B------:R-:W-:Y:S02]  /*c1e0*/  FMUL.FTZ R136, R88, R16 ;  /* 0x0000001058887220 */ /* 0x000fe40000410000 */
[-C--:B------:R-:W-:Y:S02]  /*c1f0*/  FFMA.FTZ R133, R15, -R134.reuse, R179 ;  /* 0x800000860f857223 */ /* 0x080fe400000100b3 */
[----:B------:R-:W-:Y:S02]  /*c200*/  FFMA.FTZ R134, R14, -R134, R180 ;  /* 0x800000860e867223 */ /* 0x000fe400000100b4 */
[C---:B------:R-:W-:Y:S02]  /*c210*/  FMUL.FTZ R158, R89.reuse, R132 ;  /* 0x00000084599e7220 */ /* 0x040fe40000410000 */
[----:B------:R-:W-:Y:S02]  /*c220*/  FMUL.FTZ R160, R89, R131 ;  /* 0x0000008359a07220 */ /* 0x000fe40000410000 */
[----:B------:R-:W-:-:S02]  /*c230*/  FFMA.FTZ R145, R141, R138, R145 ;  /* 0x0000008a8d917223 */ /* 0x000fc40000010091 */
[-C--:B0-----:R-:W-:Y:S02]  /*c240*/  FFMA.FTZ R135, R13, -R136.reuse, R181 ;  /* 0x800000880d877223 */ /* 0x081fe400000100b5 */
[----:B------:R-:W-:Y:S02]  /*c250*/  FFMA.FTZ R136, R12, -R136, R125 ;  /* 0x800000880c887223 */ /* 0x000fe4000001007d */
[C---:B------:R-:W-:Y:S02]  /*c260*/  FMUL.FTZ R159, R88.reuse, R123 ;  /* 0x0000007b589f7220 */ /* 0x040fe40000410000 */
[----:B------:R-:W-:Y:S02]  /*c270*/  FMUL.FTZ R161, R88, R130 ;  /* 0x0000008258a17220 */ /* 0x000fe40000410000 */
[C---:B------:R-:W-:Y:S02]  /*c280*/  FMUL.FTZ R138, R134.reuse, R158 ;  /* 0x0000009e868a7220 */ /* 0x040fe40000410000 */
[----:B------:R-:W-:-:S02]  /*c290*/  FMUL.FTZ R139, R134, R160 ;  /* 0x000000a0868b7220 */ /* 0x000fc40000410000 */
[C---:B------:R-:W-:Y:S02]  /*c2a0*/  FMUL.FTZ R140, R136.reuse, R159 ;  /* 0x0000009f888c7220 */ /* 0x040fe40000410000 */
[-C--:B------:R-:W-:Y:S02]  /*c2b0*/  FMUL.FTZ R142, R136, R161.reuse ;  /* 0x000000a1888e7220 */ /* 0x080fe40000410000 */
[C---:B------:R-:W-:Y:S02]  /*c2c0*/  FFMA.FTZ R138, R133.reuse, R160, R138 ;  /* 0x000000a0858a7223 */ /* 0x040fe4000001008a */
[----:B------:R-:W-:Y:S02]  /*c2d0*/  FFMA.FTZ R139, R133, R158, -R139 ;  /* 0x0000009e858b7223 */ /* 0x000fe4000001088b */
[-C--:B------:R-:W-:Y:S02]  /*c2e0*/  FMUL.FTZ R143, R137, R236.reuse ;  /* 0x000000ec898f7220 */ /* 0x080fe40000410000 */
[----:B------:R-:W-:Y:S01]  /*c2f0*/  FFMA.FTZ R157, R141, R236, -R157 ;  /* 0x000000ec8d9d7223 */ /* 0x000fe2000001089d */
[----:B------:R-:W-:Y:S01]  /*c300*/  LEA.HI.SX32 R236, R120, R120, 0x1b ;  /* 0x0000007878ec7211 */ /* 0x000fe200078fdaff */
[C---:B------:R-:W-:Y:S01]  /*c310*/  FFMA.FTZ R141, R135.reuse, R161, R140 ;  /* 0x000000a1878d7223 */ /* 0x040fe2000001008c */
[----:B------:R0:W-:Y:S01]  /*c320*/  STS [R234.X4+0x10b4], R143 ;  /* 0x0010b48fea007388 */ /* 0x0001e20000004800 */
[----:B------:R-:W-:-:S02]  /*c330*/  FFMA.FTZ R142, R135, R159, -R142 ;  /* 0x0000009f878e7223 */ /* 0x000fc4000001088e */
[----:B------:R-:W-:Y:S02]  /*c340*/  FADD.FTZ R138, RZ, R138 ;  /* 0x0000008aff8a7221 */ /* 0x000fe40000010000 */
[----:B------:R-:W-:Y:S02]  /*c350*/  FADD.FTZ R139, RZ, R139 ;  /* 0x0000008bff8b7221 */ /* 0x000fe40000010000 */
[----:B------:R-:W-:Y:S02]  /*c360*/  FMUL.FTZ R140, R87, R11 ;  /* 0x0000000b578c7220 */ /* 0x000fe40000410000 */
[----:B------:R-:W-:Y:S02]  /*c370*/  FADD.FTZ R142, R139, R142 ;  /* 0x0000008e8b8e7221 */ /* 0x000fe40000010000 */
[----:B0-----:R-:W-:Y:S02]  /*c380*/  FADD.FTZ R143, R138, R141 ;  /* 0x0000008d8a8f7221 */ /* 0x001fe40000010000 */
[----:B------:R-:W-:-:S02]  /*c390*/  FMUL.FTZ R141, R86, R8 ;  /* 0x00000008568d7220 */ /* 0x000fc40000410000 */
[----:B------:R-:W-:Y:S02]  /*c3a0*/  FFMA.FTZ R139, R9, -R140, R127 ;  /* 0x8000008c098b7223 */ /* 0x000fe4000001007f */
[----:B------:R-:W-:Y:S02]  /*c3b0*/  FMUL.FTZ R162, R87, R121 ;  /* 0x0000007957a27220 */ /* 0x000fe40000410000 */
[-C--:B------:R-:W-:Y:S02]  /*c3c0*/  FFMA.FTZ R59, R83, R164.reuse, R59 ;  /* 0x000000a4533b7223 */ /* 0x080fe4000001003b */
[----:B------:R-:W-:Y:S02]  /*c3d0*/  FFMA.FTZ R137, R137, R164, R145 ;  /* 0x000000a489897223 */ /* 0x000fe40000010091 */
[----:B------:R-:W-:Y:S02]  /*c3e0*/  FFMA.FTZ R138, R10, -R140, R126 ;  /* 0x8000008c0a8a7223 */ /* 0x000fe4000001007e */
[----:B------:R-:W-:-:S02]  /*c3f0*/  FFMA.FTZ R140, R7, -R141, R128 ;  /* 0x8000008d078c7223 */ /* 0x000fc40000010080 */
[----:B------:R-:W-:Y:S02]  /*c400*/  FMUL.FTZ R164, R87, R122 ;  /* 0x0000007a57a47220 */ /* 0x000fe40000410000 */
[----:B------:R-:W-:Y:S02]  /*c410*/  FMUL.FTZ R145, R139, R162 ;  /* 0x000000a28b917220 */ /* 0x000fe40000410000 */
[----:B------:R-:W-:Y:S02]  /*c420*/  FFMA.FTZ R141, R6, -R141, R129 ;  /* 0x8000008d068d7223 */ /* 0x000fe40000010081 */
[----:B------:R-:W-:Y:S02]  /*c430*/  FMUL.FTZ R163, R86, R69 ;  /* 0x0000004556a37220 */ /* 0x000fe40000410000 */
[----:B------:R-:W-:Y:S02]  /*c440*/  FADD.FTZ R44, R165, R44 ;  /* 0x0000002ca52c7221 */ /* 0x000fe40000010000 */
[----:B------:R-:W-:-:S02]  /*c450*/  FMUL.FTZ R167, R139, R164 ;  /* 0x000000a48ba77220 */ /* 0x000fc40000410000 */
[----:B------:R-:W-:Y:S02]  /*c460*/  FMUL.FTZ R165, R86, R70 ;  /* 0x0000004656a57220 */ /* 0x000fe40000410000 */
[C---:B------:R-:W-:Y:S02]  /*c470*/  FFMA.FTZ R144, R138.reuse, R164, R145 ;  /* 0x000000a48a907223 */ /* 0x040fe40000010091 */
[C---:B------:R-:W-:Y:S02]  /*c480*/  FMUL.FTZ R145, R141.reuse, R163 ;  /* 0x000000a38d917220 */ /* 0x040fe40000410000 */
[----:B------:R-:W-:Y:S02]  /*c490*/  FFMA.FTZ R167, R138, R162, -R167 ;  /* 0x000000a28aa77223 */ /* 0x000fe400000108a7 */
[----:B------:R-:W-:Y:S02]  /*c4a0*/  FMUL.FTZ R166, R141, R165 ;  /* 0x000000a58da67220 */ /* 0x000fe40000410000 */
[----:B------:R-:W-:-:S02]  /*c4b0*/  FADD.FTZ R143, R143, R144 ;  /* 0x000000908f8f7221 */ /* 0x000fc40000010000 */
[----:B------:R-:W-:Y:S02]  /*c4c0*/  FFMA.FTZ R144, R140, R165, R145 ;  /* 0x000000a58c907223 */ /* 0x000fe40000010091 */
[----:B------:R-:W-:Y:S02]  /*c4d0*/  FMUL.FTZ R168, R85, R5 ;  /* 0x0000000555a87220 */ /* 0x000fe40000410000 */
[----:B------:R-:W-:Y:S02]  /*c4e0*/  FADD.FTZ R142, R142, R167 ;  /* 0x000000a78e8e7221 */ /* 0x000fe40000010000 */
[----:B------:R-:W-:Y:S02]  /*c4f0*/  FFMA.FTZ R145, R140, R163, -R166 ;  /* 0x000000a38c917223 */ /* 0x000fe400000108a6 */
[----:B------:R-:W-:Y:S02]  /*c500*/  FADD.FTZ R43, R170, R43 ;  /* 0x0000002baa2b7221 */ /* 0x000fe40000010000 */
[----:B------:R-:W-:-:S02]  /*c510*/  FADD.FTZ R166, R143, R144 ;  /* 0x000000908fa67221 */ /* 0x000fc40000010000 */
[----:B------:R-:W-:Y:S02]  /*c520*/  FFMA.FTZ R143, R3, -R168, R211 ;  /* 0x800000a8038f7223 */ /* 0x000fe400000100d3 */
[----:B------:R-:W-:Y:S02]  /*c530*/  FMUL.FTZ R170, R85, R68 ;  /* 0x0000004455aa7220 */ /* 0x000fe40000410000 */
[----:B------:R-:W-:Y:S02]  /*c540*/  FMUL.FTZ R169, R84, R0 ;  /* 0x0000000054a97220 */ /* 0x000fe40000410000 */
[----:B------:R-:W-:Y:S02]  /*c550*/  FADD.FTZ R167, R142, R145 ;  /* 0x000000918ea77221 */ /* 0x000fe40000010000 */
[----:B------:R-:W-:Y:S02]  /*c560*/  FFMA.FTZ R142, R4, -R168, R210 ;  /* 0x800000a8048e7223 */ /* 0x000fe400000100d2 */
[----:B------:R-:W-:-:S02]  /*c570*/  FMUL.FTZ R172, R66, UR35 ;  /* 0x0000002342ac7c20 */ /* 0x000fc40008410000 */
[----:B------:R-:W-:Y:S02]  /*c580*/  FMUL.FTZ R168, R85, R67 ;  /* 0x0000004355a87220 */ /* 0x000fe40000410000 */
[----:B------:R-:W-:Y:S02]  /*c590*/  FMUL.FTZ R145, R143, R170 ;  /* 0x000000aa8f917220 */ /* 0x000fe40000410000 */
[----:B------:R-:W-:Y:S02]  /*c5a0*/  FFMA.FTZ R173, R124, -R169, R213 ;  /* 0x800000a97cad7223 */ /* 0x000fe400000100d5 */
[----:B------:R-:W-:Y:S02]  /*c5b0*/  FMUL.FTZ R185, R84, R235 ;  /* 0x000000eb54b97220 */ /* 0x000fe40000410000 */
[----:B------:R-:W-:Y:S02]  /*c5c0*/  FADD.FTZ R42, R171, R42 ;  /* 0x0000002aab2a7221 */ /* 0x000fe40000010000 */
[----:B------:R-:W-:-:S02]  /*c5d0*/  FFMA.FTZ R144, R2, -R169, R212 ;  /* 0x800000a902907223 */ /* 0x000fc400000100d4 */
[----:B------:R-:W-:Y:S02]  /*c5e0*/  FADD.FTZ R49, R186, R49 ;  /* 0x00000031ba317221 */ /* 0x000fe40000010000 */
[-C--:B------:R-:W-:Y:S02]  /*c5f0*/  FMUL.FTZ R171, R143, R168.reuse ;  /* 0x000000a88fab7220 */ /* 0x080fe40000410000 */
[----:B------:R-:W-:Y:S02]  /*c600*/  FFMA.FTZ R184, R235, UR34, -R172 ;  /* 0x00000022ebb87c23 */ /* 0x000fe400080108ac */
[----:B------:R-:W-:Y:S02]  /*c610*/  FFMA.FTZ R169, R142, R168, R145 ;  /* 0x000000a88ea97223 */ /* 0x000fe40000010091 */
[----:B------:R-:W-:Y:S02]  /*c620*/  FMUL.FTZ R183, R84, R66 ;  /* 0x0000004254b77220 */ /* 0x000fe40000410000 */
[----:B------:R-:W-:-:S02]  /*c630*/  FMUL.FTZ R186, R173, R185 ;  /* 0x000000b9adba7220 */ /* 0x000fc40000410000 */
[----:B------:R-:W-:Y:S01]  /*c640*/  FFMA.FTZ R172, R142, R170, -R171 ;  /* 0x000000aa8eac7223 */ /* 0x000fe200000108ab */
[----:B------:R-:W-:Y:S01]  /*c650*/  IADD3 R171, R120, 0x140, RZ ;  /* 0x0000014078ab7810 */ /* 0x000fe20007ffe0ff */
[C---:B------:R-:W-:Y:S02]  /*c660*/  FMUL.FTZ R145, R173.reuse, R184 ;  /* 0x000000b8ad917220 */ /* 0x040fe40000410000 */
[----:B------:R-:W-:Y:S02]  /*c670*/  FADD.FTZ R166, R166, R169 ;  /* 0x000000a9a6a67221 */ /* 0x000fe40000010000 */
[-C--:B------:R-:W-:Y:S02]  /*c680*/  FMUL.FTZ R173, R173, R183.reuse ;  /* 0x000000b7adad7220 */ /* 0x080fe40000410000 */
[----:B------:R-:W-:Y:S02]  /*c690*/  FFMA.FTZ R169, R144, R183, R186 ;  /* 0x000000b790a97223 */ /* 0x000fe400000100ba */
[----:B------:R-:W-:-:S02]  /*c6a0*/  FADD.FTZ R167, R167, R172 ;  /* 0x000000aca7a77221 */ /* 0x000fc40000010000 */
[----:B------:R-:W-:Y:S01]  /*c6b0*/  FFMA.FTZ R172, R144, R185, -R173 ;  /* 0x000000b990ac7223 */ /* 0x000fe200000108ad */
[----:B------:R-:W-:Y:S01]  /*c6c0*/  IADD3 R173, R120, 0x160, RZ ;  /* 0x0000016078ad7810 */ /* 0x000fe20007ffe0ff */
[----:B------:R-:W-:Y:S01]  /*c6d0*/  FADD.FTZ R169, R166, R169 ;  /* 0x000000a9a6a97221 */ /* 0x000fe20000010000 */
[-C--:B------:R-:W-:Y:S01]  /*c6e0*/  LEA.HI.SX32 R166, R191, R120.reuse, 0x1b ;  /* 0x00000078bfa67211 */ /* 0x080fe200078fdaff */
[----:B------:R-:W-:Y:S02]  /*c6f0*/  FADD.FTZ R172, R167, R172 ;  /* 0x000000aca7ac7221 */ /* 0x000fe40000010000 */
[----:B------:R-:W-:Y:S02]  /*c700*/  FADD.FTZ R169, R169, R150 ;  /* 0x00000096a9a97221 */ /* 0x000fe40000010000 */
        /* <DEDUP_REMOVED lines=8> */
[----:B------:R-:W-:Y:S02]  /*c790*/  FADD.FTZ R154, R155, R154 ;  /* 0x0000009a9b9a7221 */ /* 0x000fe40000010000 */
[----:B------:R-:W-:Y:S02]  /*c7a0*/  FADD.FTZ R149, R156, R153 ;  /* 0x000000999c957221 */ /* 0x000fe40000010000 */
[----:B------:R-:W-:Y:S02]  /*c7b0*/  FADD.FTZ R151, R154, R151 ;  /* 0x000000979a977221 */ /* 0x000fe40000010000 */
[----:B------:R-:W-:Y:S02]  /*c7c0*/  FMUL.FTZ R157, R5, R170 ;  /* 0x000000aa059d7220 */ /* 0x000fe40000410000 */
[----:B------:R-:W-:Y:S02]  /*c7d0*/  FADD.FTZ R149, R149, R152 ;  /* 0x0000009895957221 */ /* 0x000fe40000010000 */
[----:B------:R-:W-:Y:S01]  /*c7e0*/  FADD.FTZ R151, R151, R178 ;  /* 0x000000b297977221 */ /* 0x000fe20000010000 */
[----:B------:R0:W-:Y:S01]  /*c7f0*/  STS [R234.X4+0x10a4], R157 ;  /* 0x0010a49dea007388 */ /* 0x0001e20000004800 */
[----:B------:R-:W-:Y:S01]  /*c800*/  FADD.FTZ R182, R149, R182 ;  /* 0x000000b695b67221 */ /* 0x000fe20000010000 */
[----:B------:R-:W-:Y:S01]  /*c810*/  LEA.HI.SX32 R178, R241, R120, 0x1b ;  /* 0x00000078f1b27211 */ /* 0x000fe200078fdaff */
[----:B------:R-:W-:-:S02]  /*c820*/  FMUL.FTZ R183, R0, R183 ;  /* 0x000000b700b77220 */ /* 0x000fc40000410000 */
[----:B------:R-:W-:Y:S02]  /*c830*/  FMUL.FTZ R185, R0, R185 ;  /* 0x000000b900b97220 */ /* 0x000fe40000410000 */
[----:B------:R-:W-:Y:S01]  /*c840*/  FMUL.FTZ R167, R5, R168 ;  /* 0x000000a805a77220 */ /* 0x000fe20000410000 */
[----:B------:R1:W-:Y:S01]  /*c850*/  STS [R234.X4+0x10a8], R183 ;  /* 0x0010a8b7ea007388 */ /* 0x0003e20000004800 */
[C---:B------:R-:W-:Y:S01]  /*c860*/  FMUL.FTZ R165, R8.reuse, R165 ;  /* 0x000000a508a57220 */ /* 0x040fe20000410000 */
[-C--:B------:R-:W-:Y:S01]  /*c870*/  LEA.HI.SX32 R168, R195, R120.reuse, 0x1b ;  /* 0x00000078c3a87211 */ /* 0x080fe200078fdaff */
[----:B0-----:R-:W-:Y:S01]  /*c880*/  FADD.FTZ R157, R151, R176 ;  /* 0x000000b0979d7221 */ /* 0x001fe20000010000 */
[----:B------:R0:W-:Y:S01]  /*c890*/  STS [R234.X4+0x10ac], R185 ;  /* 0x0010acb9ea007388 */ /* 0x0001e20000004800 */
[----:B------:R-:W-:Y:S01]  /*c8a0*/  FMUL.FTZ R163, R8, R163 ;  /* 0x000000a308a37220 */ /* 0x000fe20000410000 */
[----:B------:R-:W-:Y:S01]  /*c8b0*/  LEA.HI.SX32 R176, R237, R120, 0x1b ;  /* 0x00000078edb07211 */ /* 0x000fe200078fdaff */
[C---:B------:R-:W-:Y:S01]  /*c8c0*/  FMUL.FTZ R153, R11.reuse, R164 ;  /* 0x000000a40b997220 */ /* 0x040fe20000410000 */
[----:B------:R2:W-:Y:S01]  /*c8d0*/  STS [R234.X4+0x10a0], R167 ;  /* 0x0010a0a7ea007388 */ /* 0x0005e20000004800 */
[----:B------:R-:W-:Y:S01]  /*c8e0*/  FMUL.FTZ R155, R11, R162 ;  /* 0x000000a20b9b7220 */ /* 0x000fe20000410000 */
[----:B-1----:R-:W-:Y:S01]  /*c8f0*/  IADD3 R183, R120, 0x1c0, RZ ;  /* 0x000001c078b77810 */ /* 0x002fe20007ffe0ff */
[C---:B------:R-:W-:Y:S01]  /*c900*/  FMUL.FTZ R161, R16.reuse, R161 ;  /* 0x000000a110a17220 */ /* 0x040fe20000410000 */
[----:B------:R1:W-:Y:S01]  /*c910*/  STS [R234.X4+0x1098], R165 ;  /* 0x001098a5ea007388 */ /* 0x0003e20000004800 */
[----:B------:R-:W-:Y:S01]  /*c920*/  FMUL.FTZ R159, R16, R159 ;  /* 0x0000009f109f7220 */ /* 0x000fe20000410000 */
[C---:B0-----:R-:W-:Y:S01]  /*c930*/  IADD3 R185, R120.reuse, 0x1e0, RZ ;  /* 0x000001e078b97810 */ /* 0x041fe20007ffe0ff */
[C---:B------:R-:W-:Y:S01]  /*c940*/  FMUL.FTZ R149, R17.reuse, R160 ;  /* 0x000000a011957220 */ /* 0x040fe20000410000 */
[----:B------:R0:W-:Y:S01]  /*c950*/  STS [R234.X4+0x109c], R163 ;  /* 0x00109ca3ea007388 */ /* 0x0001e20000004800 */
[----:B------:R-:W-:Y:S01]  /*c960*/  FMUL.FTZ R151, R17, R158 ;  /* 0x0000009e11977220 */ /* 0x000fe20000410000 */
[----:B--2---:R-:W-:Y:S01]  /*c970*/  IADD3 R167, R120, 0x100, RZ ;  /* 0x0000010078a77810 */ /* 0x004fe20007ffe0ff */
[----:B------:R-:W-:Y:S01]  /*c980*/  FMUL.FTZ R146, R198, R246 ;  /* 0x000000f6c6927220 */ /* 0x000fe20000410000 */
[----:B------:R2:W-:Y:S01]  /*c990*/  STS [R234.X4+0x1090], R153 ;  /* 0x00109099ea007388 */ /* 0x0005e20000004800 */
[----:B------:R-:W-:Y:S01]  /*c9a0*/  FADD.FTZ R157, R157, R174 ;  /* 0x000000ae9d9d7221 */ /* 0x000fe20000010000 */
[----:B-1----:R-:W-:Y:S01]  /*c9b0*/  IADD3 R165, R120, 0xe0, RZ ;  /* 0x000000e078a57810 */ /* 0x002fe20007ffe0ff */
[-C--:B------:R-:W-:Y:S01]  /*c9c0*/  FFMA.FTZ R146, R147, R248.reuse, R146 ;  /* 0x000000f893927223 */ /* 0x080fe20000010092 */
[----:B------:R1:W-:Y:S01]  /*c9d0*/  STS [R234.X4+0x1094], R155 ;  /* 0x0010949bea007388 */ /* 0x0003e20000004800 */
[----:B------:R-:W-:Y:S01]  /*c9e0*/  FADD.FTZ R182, R182, R177 ;  /* 0x000000b1b6b67221 */ /* 0x000fe20000010000 */
[----:B0-----:R-:W-:Y:S01]  /*c9f0*/  IADD3 R163, R120, 0xc0, RZ ;  /* 0x000000c078a37810 */ /* 0x001fe20007ffe0ff */
[----:B------:R-:W-:Y:S01]  /*ca00*/  FADD.FTZ R146, R157, R146 ;  /* 0x000000929d927221 */ /* 0x000fe20000010000 */
[----:B------:R0:W-:Y:S01]  /*ca10*/  STS [R234.X4+0x1088], R161 ;  /* 0x001088a1ea007388 */ /* 0x0001e20000004800 */
[----:B------:R-:W-:Y:S01]  /*ca20*/  FADD.FTZ R182, R182, R175 ;  /* 0x000000afb6b67221 */ /* 0x000fe20000010000 */
[C---:B--2---:R-:W-:Y:S01]  /*ca30*/  IADD3 R153, R120.reuse, 0x20, RZ ;  /* 0x0000002078997810 */ /* 0x044fe20007ffe0ff */
[----:B------:R-:W-:Y:S01]  /*ca40*/  FFMA.FTZ R51, R75, R199, R51 ;  /* 0x000000c74b337223 */ /* 0x000fe20000010033 */
[----:B------:R2:W-:Y:S01]  /*ca50*/  STS [R234.X4+0x108c], R159 ;  /* 0x00108c9fea007388 */ /* 0x0005e20000004800 */
[C---:B------:R-:W-:Y:S01]  /*ca60*/  IADD3 R157, R120.reuse, 0x60, RZ ;  /* 0x00000060789d7810 */ /* 0x040fe20007ffe0ff */
[----:B------:R-:W-:Y:S01]  /*ca70*/  FADD.FTZ R46, R189, R46 ;  /* 0x0000002ebd2e7221 */ /* 0x000fe20000010000 */
[----:B-1----:R-:W-:Y:S01]  /*ca80*/  IADD3 R155, R120, 0x40, RZ ;  /* 0x00000040789b7810 */ /* 0x002fe20007ffe0ff */
[----:B------:R1:W-:Y:S01]  /*ca90*/  STS [R234.X4+0x1080], R149 ;  /* 0x00108095ea007388 */ /* 0x0003e20000004800 */
[----:B------:R-:W-:Y:S01]  /*caa0*/  FFMA.FTZ R50, R74, R197, R50 ;  /* 0x000000c54a327223 */ /* 0x000fe20000010032 */
[----:B0-----:R-:W-:Y:S01]  /*cab0*/  IADD3 R161, R120, 0x80, RZ ;  /* 0x0000008078a17810 */ /* 0x001fe20007ffe0ff */
[----:B------:R-:W-:Y:S01]  /*cac0*/  FFMA.FTZ R54, R78, R193, R54 ;  /* 0x000000c14e367223 */ /* 0x000fe20000010036 */
[----:B------:R0:W-:Y:S01]  /*cad0*/  STS [R234.X4+0x1084], R151 ;  /* 0x00108497ea007388 */ /* 0x0001e20000004800 */
[----:B------:R-:W-:Y:S01]  /*cae0*/  IADD3 R175, R120, 0x180, RZ ;  /* 0x0000018078af7810 */ /* 0x000fe20007ffe0ff */
[----:B------:R-:W-:Y:S01]  /*caf0*/  FMUL.FTZ R198, R198, R248 ;  /* 0x000000f8c6c67220 */ /* 0x000fe20000410000 */
[C---:B--2---:R-:W-:Y:S01]  /*cb00*/  IADD3 R159, R120.reuse, 0xa0, RZ ;  /* 0x000000a0789f7810 */ /* 0x044fe20007ffe0ff */
[----:B------:R-:W-:Y:S01]  /*cb10*/  BAR.SYNC.DEFER_BLOCKING 0x0 ;  /* 0x0000000000007b1d */ /* 0x000fe20000010000 */
[C---:B------:R-:W-:Y:S01]  /*cb20*/  IADD3 R177, R120.reuse, 0x1a0, RZ ;  /* 0x000001a078b17810 */ /* 0x040fe20007ffe0ff */
[----:B------:R-:W-:Y:S01]  /*cb30*/  FFMA.FTZ R147, R147, R246, -R198 ;  /* 0x000000f693937223 */ /* 0x000fe200000108c6 */
[----:B------:R-:W-:Y:S01]  /*cb40*/  IADD3 R189, R120, 0x240, RZ ;  /* 0x0000024078bd7810 */ /* 0x000fe20007ffe0ff */
[----:B------:R-:W-:Y:S01]  /*cb50*/  FFMA.FTZ R125, -R32, R125, -RZ ;  /* 0x0000007d207d7223 */ /* 0x000fe200000109ff */
[----:B------:R-:W-:Y:S01]  /*cb60*/  IADD3 R193, R120, 0x280, RZ ;  /* 0x0000028078c17810 */ /* 0x000fe20007ffe0ff */
[----:B------:R-:W-:Y:S01]  /*cb70*/  FADD.FTZ R47, R188, R47 ;  /* 0x0000002fbc2f7221 */ /* 0x000fe20000010000 */
[----:B------:R-:W-:Y:S01]  /*cb80*/  IADD3 R197, R120, 0x2c0, RZ ;  /* 0x000002c078c57810 */ /* 0x000fe20007ffe0ff */
[----:B------:R-:W-:Y:S01]  /*cb90*/  FADD.FTZ R147, R182, R147 ;  /* 0x00000093b6937221 */ /* 0x000fe20000010000 */
[----:B------:R-:W-:Y:S01]  /*cba0*/  IADD3 R199, R120, 0x2e0, RZ ;  /* 0x000002e078c77810 */ /* 0x000fe20007ffe0ff */
[----:B------:R-:W-:Y:S01]  /*cbb0*/  FFMA.FTZ R238, -R33, R180, -RZ ;  /* 0x000000b421ee7223 */ /* 0x000fe200000109ff */
[-C--:B-1----:R-:W-:Y:S01]  /*cbc0*/  LEA.HI.SX32 R149, R153, R120.reuse, 0x1b ;  /* 0x0000007899957211 */ /* 0x082fe200078fdaff */
[----:B------:R-:W-:Y:S01]  /*cbd0*/  FMUL.FTZ R240, R32, R181 ;  /* 0x000000b520f07220 */ /* 0x000fe20000410000 */
[-C--:B------:R-:W-:Y:S01]  /*cbe0*/  LEA.HI.SX32 R150, R155, R120.reuse, 0x1b ;  /* 0x000000789b967211 */ /* 0x080fe200078fdaff */
[----:B------:R-:W-:Y:S01]  /*cbf0*/  FFMA.FTZ R211, -R29, R211, -RZ ;  /* 0x000000d31dd37223 */ /* 0x000fe200000109ff */
[-C--:B0-----:R-:W-:Y:S01]  /*cc00*/  LEA.HI.SX32 R151, R157, R120.reuse, 0x1b ;  /* 0x000000789d977211 */ /* 0x081fe200078fdaff */
[----:B------:R-:W-:Y:S01]  /*cc10*/  FFMA.FTZ R213, -R28, R213, -RZ ;  /* 0x000000d51cd57223 */ /* 0x000fe200000109ff */
[-C--:B------:R-:W-:Y:S01]  /*cc20*/  LEA.HI.SX32 R152, R161, R120.reuse, 0x1b ;  /* 0x00000078a1987211 */ /* 0x080fe200078fdaff */
[----:B------:R-:W-:Y:S01]  /*cc30*/  FFMA.FTZ R127, -R31, R127, -RZ ;  /* 0x0000007f1f7f7223 */ /* 0x000fe200000109ff */
[-C--:B------:R-:W-:Y:S01]  /*cc40*/  LEA.HI.SX32 R153, R159, R120.reuse, 0x1b ;  /* 0x000000789f997211 */ /* 0x080fe200078fdaff */
[----:B------:R-:W-:Y:S01]  /*cc50*/  FFMA.FTZ R129, -R30, R129, -RZ ;  /* 0x000000811e817223 */ /* 0x000fe200000109ff */
[-C--:B------:R-:W-:Y:S01]  /*cc60*/  LEA.HI.SX32 R154, R163, R120.reuse, 0x1b ;  /* 0x00000078a39a7211 */ /* 0x080fe200078fdaff */
        /* <DEDUP_REMOVED lines=39> */
[----:B------:R-:W0:Y:S01]  /*cee0*/  LDS R188, [R158.X4+0x1580] ;  /* 0x001580009ebc7984 */ /* 0x000e220000004800 */
[----:B------:R-:W-:-:S02]  /*cef0*/  FFMA.FTZ R229, -R20, R229, -RZ ;  /* 0x000000e514e57223 */ /* 0x000fc400000109ff */
[----:B------:R-:W-:Y:S01]  /*cf00*/  FFMA.FTZ R231, -R19, R231, -RZ ;  /* 0x000000e713e77223 */ /* 0x000fe200000109ff */
[----:B------:R-:W0:Y:S01]  /*cf10*/  LDS R179, [R149.X4+0x1100] ;  /* 0x0011000095b37984 */ /* 0x000e220000004800 */
[----:B------:R-:W-:Y:S02]  /*cf20*/  FFMA.FTZ R233, -R18, R233, -RZ ;  /* 0x000000e912e97223 */ /* 0x000fe400000109ff */
[----:B------:R-:W-:Y:S01]  /*cf30*/  FMUL.FTZ R212, R130, UR35 ;  /* 0x0000002382d47c20 */ /* 0x000fe20008410000 */
[----:B------:R-:W0:Y:S03]  /*cf40*/  LDS R189, [R159.X4+0x1600] ;  /* 0x001600009fbd7984 */ /* 0x000e260000004800 */
        /* <DEDUP_REMOVED lines=30> */
[----:B------:R-:W-:Y:S02]  /*d130*/  FMUL.FTZ R220, R70, UR35 ;  /* 0x0000002346dc7c20 */ /* 0x000fe40008410000 */
[----:B-----5:R-:W-:Y:S01]  /*d140*/  FMUL.FTZ R213, R22, R224 ;  /* 0x000000e016d57220 */ /* 0x020fe20000410000 */
[----:B------:R5:W-:Y:S01]  /*d150*/  STS [R234.X4+0x211c], R129 ;  /* 0x00211c81ea007388 */ /* 0x000be20000004800 */
[----:B------:R-:W-:Y:S02]  /*d160*/  FFMA.FTZ R220, R69, UR34, -R220 ;  /* 0x0000002245dc7c23 */ /* 0x000fe400080108dc */
[----:B-1----:R-:W-:Y:S01]  /*d170*/  FMUL.FTZ R125, R23, R222 ;  /* 0x000000de177d7220 */ /* 0x002fe20000410000 */
[----:B------:R1:W-:Y:S01]  /*d180*/  STS [R234.X4+0x2148], R211 ;  /* 0x002148d3ea007388 */ /* 0x0003e20000004800 */
[----:B------:R-:W-:Y:S02]  /*d190*/  FMUL.FTZ R222, R122, UR35 ;  /* 0x000000237ade7c20 */ /* 0x000fe40008410000 */
[----:B--2---:R-:W-:Y:S01]  /*d1a0*/  FMUL.FTZ R127, R26, R216 ;  /* 0x000000d81a7f7220 */ /* 0x004fe20000410000 */
[----:B------:R2:W-:Y:S01]  /*d1b0*/  STS [R234.X4+0x2150], R125 ;  /* 0x0021507dea007388 */ /* 0x0005e20000004800 */
[----:B------:R-:W-:-:S02]  /*d1c0*/  FMUL.FTZ R216, R124, R235 ;  /* 0x000000eb7cd87220 */ /* 0x000fc40000410000 */
[----:B-----5:R-:W-:Y:S01]  /*d1d0*/  FMUL.FTZ R129, R25, R218 ;  /* 0x000000da19817220 */ /* 0x020fe20000410000 */
[----:B------:R5:W-:Y:S01]  /*d1e0*/  STS [R234.X4+0x2158], R213 ;  /* 0x002158d5ea007388 */ /* 0x000be20000004800 */
[----:B------:R-:W-:Y:S02]  /*d1f0*/  FMUL.FTZ R124, R68, UR35 ;  /* 0x00000023447c7c20 */ /* 0x000fe40008410000 */
[----:B-1----:R-:W-:Y:S01]  /*d200*/  FMUL.FTZ R211, R19, R230 ;  /* 0x000000e613d37220 */ /* 0x002fe20000410000 */
[----:B------:R1:W-:Y:S01]  /*d210*/  STS [R234.X4+0x2138], R127 ;  /* 0x0021387fea007388 */ /* 0x0003e20000004800 */
[----:B------:R-:W-:Y:S01]  /*d220*/  FFMA.FTZ R222, R121, UR34, -R222 ;  /* 0x0000002279de7c23 */ /* 0x000fe200080108de */
[----:B--2---:R-:W-:Y:S02]  /*d230*/  MOV R125, UR28 ;  /* 0x0000001c007d7c02 */ /* 0x004fe40008000f00 */
[----:B------:R2:W-:Y:S02]  /*d240*/  STS [R234.X4+0x2140], R129 ;  /* 0x00214081ea007388 */ /* 0x0005e40000004800 */
[----:B------:R-:W-:Y:S01]  /*d250*/  LEA R210, R125, -R120, 0x1 ;  /* 0x800000787dd27211 */ /* 0x000fe200078e08ff */
[----:B-----5:R-:W-:Y:S01]  /*d260*/  FMUL.FTZ R213, R18, R232 ;  /* 0x000000e812d57220 */ /* 0x020fe20000410000 */
[----:B------:R5:W-:Y:S01]  /*d270*/  STS [R234.X4+0x2144], R219 ;  /* 0x002144dbea007388 */ /* 0x000be20000004800 */
[----:B------:R-:W-:Y:S01]  /*d280*/  FMUL.FTZ R125, R67, UR35 ;  /* 0x00000023437d7c20 */ /* 0x000fe20008410000 */
[----:B------:R-:W-:Y:S01]  /*d290*/  ISETP.GE.AND P0, PT, R210, 0x1, PT ;  /* 0x00000001d200780c */ /* 0x000fe20003f06270 */
[----:B-1----:R-:W-:Y:S01]  /*d2a0*/  FMUL.FTZ R127, R21, R226 ;  /* 0x000000e2157f7220 */ /* 0x002fe20000410000 */
[----:B------:R1:W-:Y:S01]  /*d2b0*/  STS [R234.X4+0x213c], R217 ;  /* 0x00213cd9ea007388 */ /* 0x0003e20000004800 */
[----:B------:R-:W-:-:S02]  /*d2c0*/  FFMA.FTZ R218, R68, UR34, -R125 ;  /* 0x0000002244da7c23 */ /* 0x000fc4000801087d */
[----:B--2---:R-:W-:Y:S01]  /*d2d0*/  FMUL.FTZ R129, R20, R228 ;  /* 0x000000e414817220 */ /* 0x004fe20000410000 */
[----:B------:R2:W-:Y:S01]  /*d2e0*/  STS [R234.X4+0x214c], R221 ;  /* 0x00214cddea007388 */ /* 0x0005e20000004800 */
[----:B------:R-:W-:Y:S02]  /*d2f0*/  FMUL.FTZ R125, R131, UR35 ;  /* 0x00000023837d7c20 */ /* 0x000fe40008410000 */
[----:B-----5:R-:W-:Y:S01]  /*d300*/  FFMA.FTZ R219, R67, UR34, R124 ;  /* 0x0000002243db7c23 */ /* 0x020fe2000801007c */
[----:B------:R5:W-:Y:S01]  /*d310*/  STS [R234.X4+0x2170], R211 ;  /* 0x002170d3ea007388 */ /* 0x000be20000004800 */
[C---:B------:R-:W-:Y:S02]  /*d320*/  FMUL.FTZ R124, R132.reuse, UR35 ;  /* 0x00000023847c7c20 */ /* 0x040fe40008410000 */
[----:B-1----:R-:W-:Y:S01]  /*d330*/  FMUL.FTZ R217, R235, UR35 ;  /* 0x00000023ebd97c20 */ /* 0x002fe20008410000 */
[----:B------:R1:W-:Y:S01]  /*d340*/  STS [R234.X4+0x2178], R213 ;  /* 0x002178d5ea007388 */ /* 0x0003e20000004800 */
[----:B------:R-:W-:-:S02]  /*d350*/  FFMA.FTZ R214, R132, UR34, -R125 ;  /* 0x0000002284d67c23 */ /* 0x000fc4000801087d */
[----:B--2---:R-:W-:Y:S01]  /*d360*/  FMUL.FTZ R221, R69, UR35 ;  /* 0x0000002345dd7c20 */ /* 0x004fe20008410000 */
[----:B------:R-:W-:Y:S01]  /*d370*/  STS [R234.X4+0x2104], R238 ;  /* 0x002104eeea007388 */ /* 0x000fe20000004800 */
[----:B------:R-:W-:Y:S02]  /*d380*/  FFMA.FTZ R217, R66, UR34, R217 ;  /* 0x0000002242d97c23 */ /* 0x000fe400080100d9 */
[----:B-----5:R-:W-:Y:S01]  /*d390*/  FMUL.FTZ R211, R121, UR35 ;  /* 0x0000002379d37c20 */ /* 0x020fe20008410000 */
[----:B------:R-:W-:Y:S01]  /*d3a0*/  STS [R234.X4+0x2108], R240 ;  /* 0x002108f0ea007388 */ /* 0x000fe20000004800 */
[----:B------:R-:W-:Y:S02]  /*d3b0*/  FFMA.FTZ R221, R70, UR34, R221 ;  /* 0x0000002246dd7c23 */ /* 0x000fe400080100dd */
[----:B-1----:R-:W-:Y:S01]  /*d3c0*/  FMUL.FTZ R213, R123, UR35 ;  /* 0x000000237bd57c20 */ /* 0x002fe20008410000 */
[----:B------:R-:W-:Y:S01]  /*d3d0*/  STS [R234.X4+0x2110], R241 ;  /* 0x002110f1ea007388 */ /* 0x000fe20000004800 */
[----:B------:R-:W-:-:S02]  /*d3e0*/  FFMA.FTZ R211, R122, UR34, R211 ;  /* 0x000000227ad37c23 */ /* 0x000fc400080100d3 */
[----:B------:R-:W-:Y:S01]  /*d3f0*/  FFMA.FTZ R213, R130, UR34, R213 ;  /* 0x0000002282d57c23 */ /* 0x000fe200080100d5 */
[----:B------:R-:W-:Y:S04]  /*d400*/  STS [R234.X4+0x2118], R243 ;  /* 0x002118f3ea007388 */ /* 0x000fe80000004800 */
[----:B------:R-:W-:Y:S04]  /*d410*/  STS [R234.X4+0x2120], R239 ;  /* 0x002120efea007388 */ /* 0x000fe80000004800 */
[----:B------:R-:W-:Y:S04]  /*d420*/  STS [R234.X4+0x2128], R245 ;  /* 0x002128f5ea007388 */ /* 0x000fe80000004800 */
[----:B------:R1:W-:Y:S04]  /*d430*/  STS [R234.X4+0x2134], R215 ;  /* 0x002134d7ea007388 */ /* 0x0003e80000004800 */
[----:B------:R2:W-:Y:S04]  /*d440*/  STS [R234.X4+0x2154], R223 ;  /* 0x002154dfea007388 */ /* 0x0005e80000004800 */
[----:B------:R2:W-:Y:S01]  /*d450*/  STS [R234.X4+0x215c], R225 ;  /* 0x00215ce1ea007388 */ /* 0x0005e20000004800 */
[----:B-1----:R-:W-:-:S03]  /*d460*/  FFMA.FTZ R215, R131, UR34, R124 ;  /* 0x0000002283d77c23 */ /* 0x002fc6000801007c */
        /* <DEDUP_REMOVED lines=8> */
[----:B0-234-:R-:W-:Y:S01]  /*d4f0*/  ULDC.64 UR32, c[0x0][0x298] ;  /* 0x0000a60000207ab9 */ /* 0x01dfe20000000a00 */
[----:B------:R-:W-:Y:S01]  /*d500*/  MOV R129, UR7 ;  /* 0x0000000700817c02 */ /* 0x000fe20008000f00 */
[----:B------:R-:W-:Y:S01]  /*d510*/  ULDC.64 UR34, c[0x0][0x2a0] ;  /* 0x0000a80000227ab9 */ /* 0x000fe20000000a00 */
[----:B------:R-:W0:Y:S01]  /*d520*/  LDS R223, [R236.X4+0x2100] ;  /* 0x00210000ecdf7984 */ /* 0x000e220000004800 */
[----:B------:R-:W-:-:S02]  /*d530*/  USHF.R.U64 UR41, UR32, 0x1, UR33 ;  /* 0x0000000120297899 */ /* 0x000fc40008001221 */
[----:B------:R-:W-:Y:S02]  /*d540*/  UIMAD UR32, UR15, UR34, URZ ;  /* 0x000000220f2072a4 */ /* 0x000fe4000f8e023f */
[----:B------:R-:W-:Y:S02]  /*d550*/  UIMAD.WIDE.U32 UR46, UR14, UR34, URZ ;  /* 0x000000220e2e72a5 */ /* 0x000fe4000f8e003f */
[----:B------:R-:W-:Y:S02]  /*d560*/  ULEA UR34, UR26, 0xfffffc00, 0xa ;  /* 0xfffffc001a227891 */ /* 0x000fe4000f8e503f */
[----:B------:R-:W-:Y:S02]  /*d570*/  USHF.R.U32.HI UR48, URZ, 0x1, UR33 ;  /* 0x000000013f307899 */ /* 0x000fe40008011621 */
[----:B------:R-:W-:Y:S02]  /*d580*/  UIMAD UR35, UR14, UR35, UR32 ;  /* 0x000000230e2372a4 */ /* 0x000fe4000f8e0220 */
[----:B------:R-:W-:Y:S01]  /*d590*/  UIMAD UR48, UR48, UR12, URZ ;  /* 0x0000000c303072a4 */ /* 0x000fe2000f8e023f */
[----:B------:R-:W-:Y:S01]  /*d5a0*/  IADD3 R126, P0, R120, UR34, RZ ;  /* 0x00000022787e7c10 */ /* 0x000fe2000ff1e0ff */
[----:B------:R-:W-:Y:S01]  /*d5b0*/  ULDC.64 UR32, c[0x0][0x2b0] ;  /* 0x0000ac0000207ab9 */ /* 0x000fe20000000a00 */
[----:B------:R-:W-:Y:S01]  /*d5c0*/  MOV R124, UR34 ;  /* 0x00000022007c7c02 */ /* 0x000fe20008000f00 */
[----:B------:R-:W-:-:S02]  /*d5d0*/  UIMAD UR32, UR40, UR32, URZ ;  /* 0x00000020282072a4 */ /* 0x000fc4000f8e023f */
[----:B------:R-:W-:Y:S01]  /*d5e0*/  UIADD3 UR47, UR47, UR35, URZ ;  /* 0x000000232f2f7290 */ /* 0x000fe2000fffe03f */
[----:B------:R-:W-:Y:S01]  /*d5f0*/  LEA.HI.X.SX32 R127, R124, RZ, 0x1, P0 ;  /* 0x000000ff7c7f7211 */ /* 0x000fe200000f0eff */
[----:B------:R-:W-:Y:S02]  /*d600*/  UIMAD UR34, UR13, UR41, UR48 ;  /* 0x000000290d2272a4 */ /* 0x000fe4000f8e0230 */
[----:B------:R-:W-:Y:S02]  /*d610*/  UIMAD.WIDE.U32 UR46, UR12, UR41, UR46 ;  /* 0x000000290c2e72a5 */ /* 0x000fe4000f8e002e */
[----:B------:R-:W-:Y:S01]  /*d620*/  UIMAD UR35, UR7, UR33, UR32 ;  /* 0x00000021072372a4 */ /* 0x000fe2000f8e0220 */
[----:B------:R-:W-:Y:S01]  /*d630*/  IMAD.WIDE.U32 R128, R129, c[0x0][0x2b0], R126 ;  /* 0x0000ac0081807a25 */ /* 0x000fe200078e007e */
[----:B------:R-:W-:Y:S02]  /*d640*/  UIADD3 UR34, UR47, UR34, URZ ;  /* 0x000000222f227290 */ /* 0x000fe4000fffe03f */
[----:B------:R-:W-:-:S02]  /*d650*/  ULDC.64 UR32, c[0x0][0x318] ;  /* 0x0000c60000207ab9 */ /* 0x000fc40000000a00 */
[----:B------:R-:W-:Y:S01]  /*d660*/  ULEA UR32, UP0, UR46, UR32, 0x3 ;  /* 0x000000202e207291 */ /* 0x000fe2000f80183f */
[----:B------:R-:W-:Y:S02]  /*d670*/  IADD3 R125, R129, UR35, RZ ;  /* 0x00000023817d7c10 */ /* 0x000fe4000fffe0ff */
[----:B------:R-:W-:Y:S01]  /*d680*/  MOV R129, UR7 ;  /* 0x0000000700817c02 */ /* 0x000fe20008000f00 */
[----:B------:R-:W-:Y:S02]  /*d690*/  ULEA.HI.X UR33, UR46, UR33, UR34, 0x3, UP0 ;  /* 0x000000212e217291 */ /* 0x000fe400080f1c22 */
[C---:B------:R-:W-:Y:S01]  /*d6a0*/  LEA R124, P0, R128.reuse, UR32, 0x2 ;  /* 0x00000020807c7c11 */ /* 0x040fe2000f8010ff */
[----:B------:R-:W-:Y:S01]  /*d6b0*/  ULDC.64 UR34, c[0x0][0x2c0] ;  /* 0x0000b00000227ab9 */ /* 0x000fe20000000a00 */
[----:B------:R-:W-:Y:S01]  /*d6c0*/  IMAD.WIDE.U32 R126, R129, c[0x0][0x2d0], R126 ;  /* 0x0000b400817e7a25 */ /* 0x000fe200078e007e */
[----:B------:R-:W-:Y:S01]  /*d6d0*/  UIMAD UR41, UR15, UR34, URZ ;  /* 0x000000220f2972a4 */ /* 0x000fe2000f8e023f */
[----:B------:R-:W-:Y:S01]  /*d6e0*/  LEA.HI.X R125, R128, UR33, R125, 0x2, P0 ;  /* 0x00000021807d7c11 */ /* 0x000fe200080f147d */
[----:B------:R-:W-:-:S02]  /*d6f0*/  ULDC.64 UR32, c[0x0][0x2b8] ;  /* 0x0000ae0000207ab9 */ /* 0x000fc40000000a00 */
[----:B------:R-:W-:Y:S02]  /*d700*/  UIMAD.WIDE.U32 UR46, UR14, UR34, URZ ;  /* 0x000000220e2e72a5 */ /* 0x000fe4000f8e003f */
[----:B------:R-:W-:Y:S01]  /*d710*/  UIMAD UR35, UR14, UR35, UR41 ;  /* 0x000000230e2372a4 */ /* 0x000fe2000f8e0229 */
[----:B------:R1:W-:Y:S01]  /*d720*/  RED.E.ADD.F32.FTZ.RN.STRONG.GPU [R124.64], R237 ;  /* 0x000000ed7c00798e */ /* 0x0003e2000c10e7aa */
[----:B------:R-:W-:Y:S02]  /*d730*/  USHF.R.U32.HI UR48, URZ, 0x1, UR33 ;  /* 0x000000013f307899 */ /* 0x000fe40008011621 */
[----:B------:R-:W-:Y:S02]  /*d740*/  USHF.R.U64 UR41, UR32, 0x1, UR33 ;  /* 0x0000000120297899 */ /* 0x000fe40008001221 */
[----:B------:R-:W-:Y:S02]  /*d750*/  UIMAD UR48, UR48, UR12, URZ ;  /* 0x0000000c303072a4 */ /* 0x000fe4000f8e023f */
[----:B------:R-:W-:-:S02]  /*d760*/  ULDC.64 UR32, c[0x0][0x2d0] ;  /* 0x0000b40000207ab9 */ /* 0x000fc40000000a00 */
[----:B------:R-:W-:Y:S02]  /*d770*/  UIMAD UR32, UR40, UR32, URZ ;  /* 0x00000020282072a4 */ /* 0x000fe4000f8e023f */
[----:B------:R-:W-:Y:S02]  /*d780*/  UIADD3 UR35, UR47, UR35, URZ ;  /* 0x000000232f237290 */ /* 0x000fe4000fffe03f */
[----:B------:R-:W-:Y:S02]  /*d790*/  UMOV UR34, UR46 ;  /* 0x0000002e00227c82 */ /* 0x000fe40008000000 */
[----:B------:R-:W-:Y:S02]  /*d7a0*/  UIMAD UR48, UR13, UR41, UR48 ;  /* 0x000000290d3072a4 */ /* 0x000fe4000f8e0230 */
[----:B------:R-:W-:Y:S02]  /*d7b0*/  UIMAD.WIDE.U32 UR34, UR12, UR41, UR34 ;  /* 0x000000290c2272a5 */ /* 0x000fe4000f8e0022 */
[----:B------:R-:W-:-:S02]  /*d7c0*/  UIMAD UR41, UR7, UR33, UR32 ;  /* 0x00000021072972a4 */ /* 0x000fc4000f8e0220 */
[----:B------:R-:W-:Y:S02]  /*d7d0*/  UIADD3 UR35, UR35, UR48, URZ ;  /* 0x0000003023237290 */ /* 0x000fe4000fffe03f */
[----:B------:R-:W-:Y:S02]  /*d7e0*/  ULDC.64 UR32, c[0x0][0x320] ;  /* 0x0000c80000207ab9 */ /* 0x000fe40000000a00 */
[----:B------:R-:W-:Y:S01]  /*d7f0*/  ULEA UR32, UP0, UR34, UR32, 0x3 ;  /* 0x0000002022207291 */ /* 0x000fe2000f80183f */
[----:B------:R-:W-:-:S03]  /*d800*/  IADD3 R127, R127, UR41, RZ ;  /* 0x000000297f7f7c10 */ /* 0x000fc6000fffe0ff */
[----:B------:R-:W-:Y:S02]  /*d810*/  ULEA.HI.X UR33, UR34, UR33, UR35, 0x3, UP0 ;  /* 0x0000002122217291 */ /* 0x000fe400080f1c23 */
[----:B------:R-:W-:-:S04]  /*d820*/  LEA R128, P0, R126, UR32, 0x2 ;  /* 0x000000207e807c11 */ /* 0x000fc8000f8010ff */
[----:B------:R-:W-:-:S05]  /*d830*/  LEA.HI.X R129, R126, UR33, R127, 0x2, P0 ;  /* 0x000000217e817c11 */ /* 0x000fca00080f147f */
[----:B0-----:R1:W-:Y:S04]  /*d840*/  RED.E.ADD.F32.FTZ.RN.STRONG.GPU [R128.64], R223 ;  /* 0x000000df8000798e */ /* 0x0013e8000c10e7aa */
.L_x_9301:
[----:B0-234-:R-:W-:Y:S05]  /*d850*/  BSYNC B0 ;  /* 0x0000000000007941 */ /* 0x01dfea0003800000 */
.L_x_9300:
        /* <DEDUP_REMOVED lines=35> */
[C---:B-1----:R-:W-:Y:S01]  /*da90*/  IADD3 R124, P0, R126.reuse, UR48, RZ ;  /* 0x000000307e7c7c10 */ /* 0x042fe2000ff1e0ff */
        /* <DEDUP_REMOVED lines=31> */
.L_x_9303:
[----:B0-----:R-:W-:Y:S05]  /*dc90*/  BSYNC B0 ;  /* 0x0000000000007941 */ /* 0x001fea0003800000 */
.L_x_9302:
[----:B------:R0:W1:Y:S01]  /*dca0*/  LDS R129, [R150.X4+0x2200] ;  /* 0x0022000096817984 */ /* 0x0000620000004800 */
[----:B------:R-:W-:Y:S01]  /*dcb0*/  BSSY B0, `(.L_x_9304) ;  /* 0x0000004000007945 */ /* 0x000fe20003800000 */
[----:B------:R-:W-:Y:S05]  /*dcc0*/  @!P1 BRA `(.L_x_9305) ;  /* 0x0000002000009947 */ /* 0x000fea0003800000 */
[----:B------:R2:W-:Y:S04]  /*dcd0*/  RED.E.ADD.F32.FTZ.RN.STRONG.GPU [R124.64+-0xf00], R180 ;  /* 0xfff100b47c00798e */ /* 0x0005e8000c10e7aa */
[----:B-1----:R2:W-:Y:S02]  /*dce0*/  RED.E.ADD.F32.FTZ.RN.STRONG.GPU [R126.64+-0xf00], R129 ;  /* 0xfff100817e00798e */ /* 0x0025e4000c10e7aa */
.L_x_9305:
[----:B------:R-:W-:Y:S05]  /*dcf0*/  BSYNC B0 ;  /* 0x0000000000007941 */ /* 0x000fea0003800000 */
.L_x_9304:
[----:B------:R-:W3:Y:S01]  /*dd00*/  LDS R151, [R151.X4+0x2280] ;  /* 0x0022800097977984 */ /* 0x000ee20000004800 */
[----:B------:R-:W-:Y:S01]  /*dd10*/  BSSY B0, `(.L_x_9306) ;  /* 0x0000004000007945 */ /* 0x000fe20003800000 */
[----:B------:R-:W-:Y:S05]  /*dd20*/  @!P2 BRA `(.L_x_9307) ;  /* 0x000000200000a947 */ /* 0x000fea0003800000 */
[----:B------:R4:W-:Y:S04]  /*dd30*/  RED.E.ADD.F32.FTZ.RN.STRONG.GPU [R124.64+-0xe80], R181 ;  /* 0xfff180b57c00798e */ /* 0x0009e8000c10e7aa */
[----:B---3--:R4:W-:Y:S02]  /*dd40*/  RED.E.ADD.F32.FTZ.RN.STRONG.GPU [R126.64+-0xe80], R151 ;  /* 0xfff180977e00798e */ /* 0x0089e4000c10e7aa */
.L_x_9307:
[----:B------:R-:W-:Y:S05]  /*dd50*/  BSYNC B0 ;  /* 0x0000000000007941 */ /* 0x000fea0003800000 */
.L_x_9306:
        /* <DEDUP_REMOVED lines=12> */
.L_x_9309:
[----:B-1----:R-:W-:Y:S05]  /*de20*/  BSYNC B0 ;  /* 0x0000000000007941 */ /* 0x002fea0003800000 */
.L_x_9308:
[----:B------:R-:W1:Y:S01]  /*de30*/  LDS R153, [R153.X4+0x2380] ;  /* 0x0023800099997984 */ /* 0x000e620000004800 */
[----:B------:R-:W-:Y:S01]  /*de40*/  BSSY B0, `(.L_x_9310) ;  /* 0x0000004000007945 */ /* 0x000fe20003800000 */
[----:B------:R-:W-:Y:S05]  /*de50*/  @!P0 BRA `(.L_x_9311) ;  /* 0x0000002000008947 */ /* 0x000fea0003800000 */
[----:B------:R0:W-:Y:S04]  /*de60*/  RED.E.ADD.F32.FTZ.RN.STRONG.GPU [R124.64+-0xd80], R183 ;  /* 0xfff280b77c00798e */ /* 0x0001e8000c10e7aa */
[----:B-1----:R0:W-:Y:S02]  /*de70*/  RED.E.ADD.F32.FTZ.RN.STRONG.GPU [R126.64+-0xd80], R153 ;  /* 0xfff280997e00798e */ /* 0x0021e4000c10e7aa */
.L_x_9311:
[----:B------:R-:W-:Y:S05]  /*de80*/  BSYNC B0 ;  /* 0x0000000000007941 */ /* 0x000fea0003800000 */
.L_x_9310:
[----:B--2---:R2:W0:Y:S01]  /*de90*/  LDS R129, [R154.X4+0x2400] ;  /* 0x002400009a817984 */ /* 0x0044220000004800 */
[----:B------:R-:W-:Y:S01]  /*dea0*/  BSSY B0, `(.L_x_9312) ;  /* 0x0000004000007945 */ /* 0x000fe20003800000 */
[----:B------:R-:W-:Y:S05]  /*deb0*/  @!P1 BRA `(.L_x_9313) ;  /* 0x0000002000009947 */ /* 0x000fea0003800000 */
[----:B------:R2:W-:Y:S04]  /*dec0*/  RED.E.ADD.F32.FTZ.RN.STRONG.GPU [R124.64+-0xd00], R184 ;  /* 0xfff300b87c00798e */ /* 0x0005e8000c10e7aa */
[----:B0-----:R2:W-:Y:S02]  /*ded0*/  RED.E.ADD.F32.FTZ.RN.STRONG.GPU [R126.64+-0xd00], R129 ;  /* 0xfff300817e00798e */ /* 0x0015e4000c10e7aa */
.L_x_9313:
[----:B------:R-:W-:Y:S05]  /*dee0*/  BSYNC B0 ;  /* 0x0000000000007941 */ /* 0x000fea0003800000 */
.L_x_9312:
[----:B------:R-:W2:Y:S01]  /*def0*/  LDS R155, [R155.X4+0x2480] ;  /* 0x002480009b9b7984 */ /* 0x000ea20000004800 */
[----:B------:R-:W-:Y:S01]  /*df00*/  BSSY B0, `(.L_x_9314) ;  /* 0x0000004000007945 */ /* 0x000fe20003800000 */
[----:B------:R-:W-:Y:S05]  /*df10*/  @!P2 BRA `(.L_x_9315) ;  /* 0x000000200000a947 */ /* 0x000fea0003800000 */
[----:B------:R4:W-:Y:S04]  /*df20*/  RED.E.ADD.F32.FTZ.RN.STRONG.GPU [R124.64+-0xc80], R185 ;  /* 0xfff380b97c00798e */ /* 0x0009e8000c10e7aa */
[----:B--2---:R4:W-:Y:S02]  /*df30*/  RED.E.ADD.F32.FTZ.RN.STRONG.GPU [R126.64+-0xc80], R155 ;  /* 0xfff3809b7e00798e */ /* 0x0049e4000c10e7aa */
.L_x_9315:
[----:B------:R-:W-:Y:S05]  /*df40*/  BSYNC B0 ;  /* 0x0000000000007941 */ /* 0x000fea0003800000 */
.L_x_9314:
[----:B0-2---:R0:W2:Y:S01]  /*df50*/  LDS R129, [R156.X4+0x2500] ;  /* 0x002500009c817984 */ /* 0x0050a20000004800 */
[----:B------:R-:W-:Y:S01]  /*df60*/  BSSY B0, `(.L_x_9316) ;  /* 0x0000004000007945 */ /* 0x000fe20003800000 */
[----:B------:R-:W-:Y:S05]  /*df70*/  @!P3 BRA `(.L_x_9317) ;  /* 0x000000200000b947 */ /* 0x000fea0003800000 */
[----:B------:R0:W-:Y:S04]  /*df80*/  RED.E.ADD.F32.FTZ.RN.STRONG.GPU [R124.64+-0xc00], R186 ;  /* 0xfff400ba7c00798e */ /* 0x0001e8000c10e7aa */
[----:B--2---:R0:W-:Y:S02]  /*df90*/  RED.E.ADD.F32.FTZ.RN.STRONG.GPU [R126.64+-0xc00], R129 ;  /* 0xfff400817e00798e */ /* 0x0041e4000c10e7aa */
.L_x_9317:
[----:B------:R-:W-:Y:S05]  /*dfa0*/  BSYNC B0 ;  /* 0x0000000000007941 */ /* 0x000fea0003800000 */
.L_x_9316:
[----:B------:R-:W0:Y:S01]  /*dfb0*/  LDS R157, [R157.X4+0x2580] ;  /* 0x002580009d9d7984 */ /* 0x000e220000004800 */
[----:B------:R-:W-:Y:S01]  /*dfc0*/  BSSY B0, `(.L_x_9318) ;  /* 0x0000004000007945 */ /* 0x000fe20003800000 */
[----:B------:R-:W-:Y:S05]  /*dfd0*/  @!P4 BRA `(.L_x_9319) ;  /* 0x000000200000c947 */ /* 0x000fea0003800000 */
[----:B------:R4:W-:Y:S04]  /*dfe0*/  RED.E.ADD.F32.FTZ.RN.STRONG.GPU [R124.64+-0xb80], R187 ;  /* 0xfff480bb7c00798e */ /* 0x0009e8000c10e7aa */
[----:B0-----:R4:W-:Y:S02]  /*dff0*/  RED.E.ADD.F32.FTZ.RN.STRONG.GPU [R126.64+-0xb80], R157 ;  /* 0xfff4809d7e00798e */ /* 0x0019e4000c10e7aa */
.L_x_9319:
[----:B------:R-:W-:Y:S05]  /*e000*/  BSYNC B0 ;  /* 0x0000000000007941 */ /* 0x000fea0003800000 */
.L_x_9318:
[----:B0-2---:R0:W2:Y:S01]  /*e010*/  LDS R129, [R158.X4+0x2600] ;  /* 0x002600009e817984 */ /* 0x0050a20000004800 */
[----:B------:R-:W-:Y:S01]  /*e020*/  BSSY B0, `(.L_x_9320) ;  /* 0x0000004000007945 */ /* 0x000fe20003800000 */
[----:B------:R-:W-:Y:S05]  /*e030*/  @!P5 BRA `(.L_x_9321) ;  /* 0x000000200000d947 */ /* 0x000fea0003800000 */
[----:B------:R0:W-:Y:S04]  /*e040*/  RED.E.ADD.F32.FTZ.RN.STRONG.GPU [R124.64+-0xb00], R188 ;  /* 0xfff500bc7c00798e */ /* 0x0001e8000c10e7aa */
[----:B--2---:R0:W-:Y:S02]  /*e050*/  RED.E.ADD.F32.FTZ.RN.STRONG.GPU [R126.64+-0xb00], R129 ;  /* 0xfff500817e00798e */ /* 0x0041e4000c10e7aa */
.L_x_9321:
[----:B------:R-:W-:Y:S05]  /*e060*/  BSYNC B0 ;  /* 0x0000000000007941 */ /* 0x000fea0003800000 */
.L_x_9320:
        /* <DEDUP_REMOVED lines=12> */
.L_x_9323:
[----:B------:R-:W-:Y:S05]  /*e130*/  BSYNC B0 ;  /* 0x0000000000007941 */ /* 0x000fea0003800000 */
.L_x_9322:
[----:B0-2---:R0:W2:Y:S01]  /*e140*/  LDS R129, [R160.X4+0x2700] ;  /* 0x00270000a0817984 */ /* 0x0050a20000004800 */
[----:B------:R-:W-:Y:S01]  /*e150*/  BSSY B0, `(.L_x_9324) ;  /* 0x0000004000007945 */ /* 0x000fe20003800000 */
[----:B------:R-:W-:Y:S05]  /*e160*/  @!P0 BRA `(.L_x_9325) ;  /* 0x0000002000008947 */ /* 0x000fea0003800000 */
[----:B------:R0:W-:Y:S04]  /*e170*/  RED.E.ADD.F32.FTZ.RN.STRONG.GPU [R124.64+-0xa00], R190 ;  /* 0xfff600be7c00798e */ /* 0x0001e8000c10e7aa */
[----:B--2---:R0:W-:Y:S02]  /*e180*/  RED.E.ADD.F32.FTZ.RN.STRONG.GPU [R126.64+-0xa00], R129 ;  /* 0xfff600817e00798e */ /* 0x0041e4000c10e7aa */
.L_x_9325:
[----:B------:R-:W-:Y:S05]  /*e190*/  BSYNC B0 ;  /* 0x0000000000007941 */ /* 0x000fea0003800000 */
.L_x_9324:
[----:B------:R-:W0:Y:S01]  /*e1a0*/  LDS R161, [R161.X4+0x2780] ;  /* 0x00278000a1a17984 */ /* 0x000e220000004800 */
[----:B------:R-:W-:Y:S01]  /*e1b0*/  BSSY B0, `(.L_x_9326) ;  /* 0x0000004000007945 */ /* 0x000fe20003800000 */
[----:B------:R-:W-:Y:S05]  /*e1c0*/  @!P1 BRA `(.L_x_9327) ;  /* 0x0000002000009947 */ /* 0x000fea0003800000 */
[----:B------:R4:W-:Y:S04]  /*e1d0*/  RED.E.ADD.F32.FTZ.RN.STRONG.GPU [R124.64+-0x980], R191 ;  /* 0xfff680bf7c00798e */ /* 0x0009e8000c10e7aa */
[----:B0-----:R4:W-:Y:S02]  /*e1e0*/  RED.E.ADD.F32.FTZ.RN.STRONG.GPU [R126.64+-0x980], R161 ;  /* 0xfff680a17e00798e */ /* 0x0019e4000c10e7aa */
.L_x_9327:
[----:B------:R-:W-:Y:S05]  /*e1f0*/  BSYNC B0 ;  /* 0x0000000000007941 */ /* 0x000fea0003800000 */
.L_x_9326:
[----:B0-2---:R0:W2:Y:S01]  /*e200*/  LDS R129, [R162.X4+0x2800] ;  /* 0x00280000a2817984 */ /* 0x0050a20000004800 */
[----:B------:R-:W-:Y:S01]  /*e210*/  BSSY B0, `(.L_x_9328) ;  /* 0x0000004000007945 */ /* 0x000fe20003800000 */
[----:B------:R-:W-:Y:S05]  /*e220*/  @!P2 BRA `(.L_x_9329) ;  /* 0x000000200000a947 */ /* 0x000fea0003800000 */
[----:B------:R0:W-:Y:S04]  /*e230*/  RED.E.ADD.F32.FTZ.RN.STRONG.GPU [R124.64+-0x900], R192 ;  /* 0xfff700c07c00798e */ /* 0x0001e8000c10e7aa */
[----:B--2---:R0:W-:Y:S02]  /*e240*/  RED.E.ADD.F32.FTZ.RN.STRONG.GPU [R126.64+-0x900], R129 ;  /* 0xfff700817e00798e */ /* 0x0041e4000c10e7aa */
.L_x_9329:
[----:B------:R-:W-:Y:S05]  /*e250*/  BSYNC B0 ;  /* 0x0000000000007941 */ /* 0x000fea0003800000 */
.L_x_9328:
[----:B------:R-:W0:Y:S01]  /*e260*/  LDS R163, [R163.X4+0x2880] ;  /* 0x00288000a3a37984 */ /* 0x000e220000004800 */
[----:B------:R-:W-:Y:S01]  /*e270*/  BSSY B0, `(.L_x_9330) ;  /* 0x0000004000007945 */ /* 0x000fe20003800000 */
[----:B------:R-:W-:Y:S05]  /*e280*/  @!P3 BRA `(.L_x_9331) ;  /* 0x000000200000b947 */ /* 0x000fea0003800000 */
[----:B------:R4:W-:Y:S04]  /*e290*/  RED.E.ADD.F32.FTZ.RN.STRONG.GPU [R124.64+-0x880], R193 ;  /* 0xfff780c17c00798e */ /* 0x0009e8000c10e7aa */
[----:B0-----:R4:W-:Y:S02]  /*e2a0*/  RED.E.ADD.F32.FTZ.RN.STRONG.GPU [R126.64+-0x880], R163 ;  /* 0xfff780a37e00798e */ /* 0x0019e4000c10e7aa */
.L_x_9331:
[----:B------:R-:W-:Y:S05]  /*e2b0*/  BSYNC B0 ;  /* 0x0000000000007941 */ /* 0x000fea0003800000 */
.L_x_9330:
[----:B0-2---:R0:W2:Y:S01]  /*e2c0*/  LDS R129, [R148.X4+0x2900] ;  /* 0x0029000094817984 */ /* 0x0050a20000004800 */
[----:B------:R-:W-:Y:S01]  /*e2d0*/  BSSY B0, `(.L_x_9332) ;  /* 0x0000004000007945 */ /* 0x000fe20003800000 */
[----:B------:R-:W-:Y:S05]  /*e2e0*/  @!P4 BRA `(.L_x_9333) ;  /* 0x000000200000c947 */ /* 0x000fea0003800000 */
[----:B------:R0:W-:Y:S04]  /*e2f0*/  RED.E.ADD.F32.FTZ.RN.STRONG.GPU [R124.64+-0x800], R194 ;  /* 0xfff800c27c00798e */ /* 0x0001e8000c10e7aa */
[----:B--2---:R0:W-:Y:S02]  /*e300*/  RED.E.ADD.F32.FTZ.RN.STRONG.GPU [R126.64+-0x800], R129 ;  /* 0xfff800817e00798e */ /* 0x0041e4000c10e7aa */
.L_x_9333:
[----:B------:R-:W-:Y:S05]  /*e310*/  BSYNC B0 ;  /* 0x0000000000007941 */ /* 0x000fea0003800000 */
.L_x_9332:
[----:B0-2---:R0:W2:Y:S01]  /*e320*/  LDS R129, [R164.X4+0x2980] ;  /* 0x00298000a4817984 */ /* 0x0050a20000004800 */
[----:B------:R-:W-:Y:S01]  /*e330*/  BSSY B0, `(.L_x_9334) ;  /* 0x0000004000007945 */ /* 0x000fe20003800000 */
[----:B------:R-:W-:Y:S05]  /*e340*/  @!P5 BRA `(.L_x_9335) ;  /* 0x000000200000d947 */ /* 0x000fea0003800000 */
[----:B------:R0:W-:Y:S04]  /*e350*/  RED.E.ADD.F32.FTZ.RN.STRONG.GPU [R124.64+-0x780], R195 ;  /* 0xfff880c37c00798e */ /* 0x0001e8000c10e7aa */
[----:B--2---:R0:W-:Y:S02]  /*e360*/  RED.E.ADD.F32.FTZ.RN.STRONG.GPU [R126.64+-0x780], R129 ;  /* 0xfff880817e00798e */ /* 0x0041e4000c10e7aa */
.L_x_9335:
[----:B------:R-:W-:Y:S05]  /*e370*/  BSYNC B0 ;  /* 0x0000000000007941 */ /* 0x000fea0003800000 */
.L_x_9334:
        /* <DEDUP_REMOVED lines=12> */
.L_x_9337:
[----:B------:R-:W-:Y:S05]  /*e440*/  BSYNC B0 ;  /* 0x0000000000007941 */ /* 0x000fea0003800000 */
.L_x_9336:
[----:B0-2---:R0:W2:Y:S01]  /*e450*/  LDS R129, [R166.X4+0x2a80] ;  /* 0x002a8000a6817984 */ /* 0x0050a20000004800 */
[----:B------:R-:W-:Y:S01]  /*e460*/  BSSY B0, `(.L_x_9338) ;  /* 0x0000004000007945 */ /* 0x000fe20003800000 */
[----:B------:R-:W-:Y:S05]  /*e470*/  @!P0 BRA `(.L_x_9339) ;  /* 0x0000002000008947 */ /* 0x000fea0003800000 */
[----:B------:R0:W-:Y:S04]  /*e480*/  RED.E.ADD.F32.FTZ.RN.STRONG.GPU [R124.64+-0x680], R197 ;  /* 0xfff980c57c00798e */ /* 0x0001e8000c10e7aa */
[----:B--2---:R0:W-:Y:S02]  /*e490*/  RED.E.ADD.F32.FTZ.RN.STRONG.GPU [R126.64+-0x680], R129 ;  /* 0xfff980817e00798e */ /* 0x0041e4000c10e7aa */
.L_x_9339:
[----:B------:R-:W-:Y:S05]  /*e4a0*/  BSYNC B0 ;  /* 0x0000000000007941 */ /* 0x000fea0003800000 */
.L_x_9338:
[----:B------:R-:W0:Y:S01]  /*e4b0*/  LDS R167, [R167.X4+0x2b00] ;  /* 0x002b0000a7a77984 */ /* 0x000e220000004800 */
[----:B------:R-:W-:Y:S01]  /*e4c0*/  BSSY B0, `(.L_x_9340) ;  /* 0x0000004000007945 */ /* 0x000fe20003800000 */
[----:B------:R-:W-:Y:S05]  /*e4d0*/  @!P1 BRA `(.L_x_9341) ;  /* 0x0000002000009947 */ /* 0x000fea0003800000 */
[----:B------:R4:W-:Y:S04]  /*e4e0*/  RED.E.ADD.F32.FTZ.RN.STRONG.GPU [R124.64+-0x600], R198 ;  /* 0xfffa00c67c00798e */ /* 0x0009e8000c10e7aa */
[----:B0-----:R4:W-:Y:S02]  /*e4f0*/  RED.E.ADD.F32.FTZ.RN.STRONG.GPU [R126.64+-0x600], R167 ;  /* 0xfffa00a77e00798e */ /* 0x0019e4000c10e7aa */
.L_x_9341:
[----:B------:R-:W-:Y:S05]  /*e500*/  BSYNC B0 ;  /* 0x0000000000007941 */ /* 0x000fea0003800000 */
.L_x_9340:
[----:B0-2---:R0:W2:Y:S01]  /*e510*/  LDS R129, [R168.X4+0x2b80] ;  /* 0x002b8000a8817984 */ /* 0x0050a20000004800 */
[----:B------:R-:W-:Y:S01]  /*e520*/  BSSY B0, `(.L_x_9342) ;  /* 0x0000004000007945 */ /* 0x000fe20003800000 */
[----:B------:R-:W-:Y:S05]  /*e530*/  @!P2 BRA `(.L_x_9343) ;  /* 0x000000200000a947 */ /* 0x000fea0003800000 */
[----:B------:R0:W-:Y:S04]  /*e540*/  RED.E.ADD.F32.FTZ.RN.STRONG.GPU [R124.64+-0x580], R199 ;  /* 0xfffa80c77c00798e */ /* 0x0001e8000c10e7aa */
[----:B--2---:R0:W-:Y:S02]  /*e550*/  RED.E.ADD.F32.FTZ.RN.STRONG.GPU [R126.64+-0x580], R129 ;  /* 0xfffa80817e00798e */ /* 0x0041e4000c10e7aa */
.L_x_9343:
[----:B------:R-:W-:Y:S05]  /*e560*/  BSYNC B0 ;  /* 0x0000000000007941 */ /* 0x000fea0003800000 */
.L_x_9342:
[----:B------:R-:W0:Y:S01]  /*e570*/  LDS R169, [R169.X4+0x2c00] ;  /* 0x002c0000a9a97984 */ /* 0x000e220000004800 */
[----:B------:R-:W-:Y:S01]  /*e580*/  BSSY B0, `(.L_x_9344) ;  /* 0x0000004000007945 */ /* 0x000fe20003800000 */
[----:B------:R-:W-:Y:S05]  /*e590*/  @!P3 BRA `(.L_x_9345) ;  /* 0x000000200000b947 */ /* 0x000fea0003800000 */
[----:B------:R4:W-:Y:S04]  /*e5a0*/  RED.E.ADD.F32.FTZ.RN.STRONG.GPU [R124.64+-0x500], R200 ;  /* 0xfffb00c87c00798e */ /* 0x0009e8000c10e7aa */
[----:B0-----:R4:W-:Y:S02]  /*e5b0*/  RED.E.ADD.F32.FTZ.RN.STRONG.GPU [R126.64+-0x500], R169 ;  /* 0xfffb00a97e00798e */ /* 0x0019e4000c10e7aa */
.L_x_9345:
[----:B------:R-:W-:Y:S05]  /*e5c0*/  BSYNC B0 ;  /* 0x0000000000007941 */ /* 0x000fea0003800000 */
.L_x_9344:
[----:B0-2---:R0:W2:Y:S01]  /*e5d0*/  LDS R129, [R170.X4+0x2c80] ;  /* 0x002c8000aa817984 */ /* 0x0050a20000004800 */
[----:B------:R-:W-:Y:S01]  /*e5e0*/  BSSY B0, `(.L_x_9346) ;  /* 0x0000004000007945 */ /* 0x000fe20003800000 */
[----:B------:R-:W-:Y:S05]  /*e5f0*/  @!P4 BRA `(.L_x_9347) ;  /* 0x000000200000c947 */ /* 0x000fea0003800000 */
[----:B------:R0:W-:Y:S04]  /*e600*/  RED.E.ADD.F32.FTZ.RN.STRONG.GPU [R124.64+-0x480], R201 ;  /* 0xfffb80c97c00798e */ /* 0x0001e8000c10e7aa */
[----:B--2---:R0:W-:Y:S02]  /*e610*/  RED.E.ADD.F32.FTZ.RN.STRONG.GPU [R126.64+-0x480], R129 ;  /* 0xfffb80817e00798e */ /* 0x0041e4000c10e7aa */
.L_x_9347:
[----:B------:R-:W-:Y:S05]  /*e620*/  BSYNC B0 ;  /* 0x0000000000007941 */ /* 0x000fea0003800000 */
.L_x_9346:
[----:B------:R-:W0:Y:S01]  /*e630*/  LDS R171, [R171.X4+0x2d00] ;  /* 0x002d0000abab7984 */ /* 0x000e220000004800 */
[----:B------:R-:W-:Y:S01]  /*e640*/  BSSY B0, `(.L_x_9348) ;  /* 0x0000004000007945 */ /* 0x000fe20003800000 */
[----:B------:R-:W-:Y:S05]  /*e650*/  @!P5 BRA `(.L_x_9349) ;  /* 0x000000200000d947 */ /* 0x000fea0003800000 */
[----:B------:R4:W-:Y:S04]  /*e660*/  RED.E.ADD.F32.FTZ.RN.STRONG.GPU [R124.64+-0x400], R202 ;  /* 0xfffc00ca7c00798e */ /* 0x0009e8000c10e7aa */
[----:B0-----:R4:W-:Y:S02]  /*e670*/  RED.E.ADD.F32.FTZ.RN.STRONG.GPU [R126.64+-0x400], R171 ;  /* 0xfffc00ab7e00798e */ /* 0x0019e4000c10e7aa */
.L_x_9349:
[----:B------:R-:W-:Y:S05]  /*e680*/  BSYNC B0 ;  /* 0x0000000000007941 */ /* 0x000fea0003800000 */
.L_x_9348:
        /* <DEDUP_REMOVED lines=12> */
.L_x_9351:
[----:B0-----:R-:W-:Y:S05]  /*e750*/  BSYNC B0 ;  /* 0x0000000000007941 */ /* 0x001fea0003800000 */
.L_x_9350:
[----:B------:R-:W0:Y:S01]  /*e760*/  LDS R173, [R173.X4+0x2e00] ;  /* 0x002e0000adad7984 */ /* 0x000e220000004800 */
[----:B------:R-:W-:Y:S01]  /*e770*/  BSSY B0, `(.L_x_9352) ;  /* 0x0000004000007945 */ /* 0x000fe20003800000 */
[----:B------:R-:W-:Y:S05]  /*e780*/  @!P0 BRA `(.L_x_9353) ;  /* 0x0000002000008947 */ /* 0x000fea0003800000 */
[----:B------:R4:W-:Y:S04]  /*e790*/  RED.E.ADD.F32.FTZ.RN.STRONG.GPU [R124.64+-0x300], R204 ;  /* 0xfffd00cc7c00798e */ /* 0x0009e8000c10e7aa */
[----:B0-----:R4:W-:Y:S02]  /*e7a0*/  RED.E.ADD.F32.FTZ.RN.STRONG.GPU [R126.64+-0x300], R173 ;  /* 0xfffd00ad7e00798e */ /* 0x0019e4000c10e7aa */
.L_x_9353:
[----:B------:R-:W-:Y:S05]  /*e7b0*/  BSYNC B0 ;  /* 0x0000000000007941 */ /* 0x000fea0003800000 */
.L_x_9352:
[----:B--2---:R2:W4:Y:S01]  /*e7c0*/  LDS R129, [R174.X4+0x2e80] ;  /* 0x002e8000ae817984 */ /* 0x0045220000004800 */
[----:B------:R-:W-:Y:S01]  /*e7d0*/  BSSY B0, `(.L_x_9354) ;  /* 0x0000004000007945 */ /* 0x000fe20003800000 */
[----:B------:R-:W-:Y:S05]  /*e7e0*/  @!P1 BRA `(.L_x_9355) ;  /* 0x0000002000009947 */ /* 0x000fea0003800000 */
[----:B------:R2:W-:Y:S04]  /*e7f0*/  RED.E.ADD.F32.FTZ.RN.STRONG.GPU [R124.64+-0x280], R205 ;  /* 0xfffd80cd7c00798e */ /* 0x0005e8000c10e7aa */
[----:B----4-:R2:W-:Y:S02]  /*e800*/  RED.E.ADD.F32.FTZ.RN.STRONG.GPU [R126.64+-0x280], R129 ;  /* 0xfffd80817e00798e */ /* 0x0105e4000c10e7aa */
.L_x_9355:
[----:B------:R-:W-:Y:S05]  /*e810*/  BSYNC B0 ;  /* 0x0000000000007941 */ /* 0x000fea0003800000 */
.L_x_9354:
[----:B------:R-:W2:Y:S01]  /*e820*/  LDS R175, [R175.X4+0x2f00] ;  /* 0x002f0000afaf7984 */ /* 0x000ea20000004800 */
[----:B------:R-:W-:Y:S01]  /*e830*/  BSSY B0, `(.L_x_9356) ;  /* 0x0000004000007945 */ /* 0x000fe20003800000 */
[----:B------:R-:W-:Y:S05]  /*e840*/  @!P2 BRA `(.L_x_9357) ;  /* 0x000000200000a947 */ /* 0x000fea0003800000 */
[----:B------:R4:W-:Y:S04]  /*e850*/  RED.E.ADD.F32.FTZ.RN.STRONG.GPU [R124.64+-0x200], R206 ;  /* 0xfffe00ce7c00798e */ /* 0x0009e8000c10e7aa */
[----:B--2---:R4:W-:Y:S02]  /*e860*/  RED.E.ADD.F32.FTZ.RN.STRONG.GPU [R126.64+-0x200], R175 ;  /* 0xfffe00af7e00798e */ /* 0x0049e4000c10e7aa */
.L_x_9357:
[----:B------:R-:W-:Y:S05]  /*e870*/  BSYNC B0 ;  /* 0x0000000000007941 */ /* 0x000fea0003800000 */
.L_x_9356:
[----:B--2-4-:R2:W4:Y:S01]  /*e880*/  LDS R129, [R176.X4+0x2f80] ;  /* 0x002f8000b0817984 */ /* 0x0145220000004800 */
[----:B------:R-:W-:Y:S01]  /*e890*/  BSSY B0, `(.L_x_9358) ;  /* 0x0000004000007945 */ /* 0x000fe20003800000 */
[----:B------:R-:W-:Y:S05]  /*e8a0*/  @!P3 BRA `(.L_x_9359) ;  /* 0x000000200000b947 */ /* 0x000fea0003800000 */
[----:B------:R2:W-:Y:S04]  /*e8b0*/  RED.E.ADD.F32.FTZ.RN.STRONG.GPU [R124.64+-0x180], R207 ;  /* 0xfffe80cf7c00798e */ /* 0x0005e8000c10e7aa */
[----:B----4-:R2:W-:Y:S02]  /*e8c0*/  RED.E.ADD.F32.FTZ.RN.STRONG.GPU [R126.64+-0x180], R129 ;  /* 0xfffe80817e00798e */ /* 0x0105e4000c10e7aa */
.L_x_9359:
[----:B------:R-:W-:Y:S05]  /*e8d0*/  BSYNC B0 ;  /* 0x0000000000007941 */ /* 0x000fea0003800000 */
.L_x_9358:
[----:B------:R-:W2:Y:S01]  /*e8e0*/  LDS R177, [R177.X4+0x3000] ;  /* 0x00300000b1b17984 */ /* 0x000ea20000004800 */
[----:B------:R-:W-:Y:S01]  /*e8f0*/  BSSY B0, `(.L_x_9360) ;  /* 0x0000004000007945 */ /* 0x000fe20003800000 */
[----:B------:R-:W-:Y:S05]  /*e900*/  @!P4 BRA `(.L_x_9361) ;  /* 0x000000200000c947 */ /* 0x000fea0003800000 */
[----:B------:R4:W-:Y:S04]  /*e910*/  RED.E.ADD.F32.FTZ.RN.STRONG.GPU [R124.64+-0x100], R208 ;  /* 0xffff00d07c00798e */ /* 0x0009e8000c10e7aa */
[----:B--2---:R4:W-:Y:S02]  /*e920*/  RED.E.ADD.F32.FTZ.RN.STRONG.GPU [R126.64+-0x100], R177 ;  /* 0xffff00b17e00798e */ /* 0x0049e4000c10e7aa */
.L_x_9361:
[----:B------:R-:W-:Y:S05]  /*e930*/  BSYNC B0 ;  /* 0x0000000000007941 */ /* 0x000fea0003800000 */
.L_x_9360:
[----:B--2-4-:R2:W4:Y:S01]  /*e940*/  LDS R129, [R178.X4+0x3080] ;  /* 0x00308000b2817984 */ /* 0x0145220000004800 */
[----:B------:R-:W-:Y:S01]  /*e950*/  BSSY B0, `(.L_x_9362) ;  /* 0x0000004000007945 */ /* 0x000fe20003800000 */
[----:B------:R-:W-:Y:S05]  /*e960*/  @!P5 BRA `(.L_x_9363) ;  /* 0x000000200000d947 */ /* 0x000fea0003800000 */
[----:B------:R2:W-:Y:S04]  /*e970*/  RED.E.ADD.F32.FTZ.RN.STRONG.GPU [R124.64+-0x80], R209 ;  /* 0xffff80d17c00798e */ /* 0x0005e8000c10e7aa */
[----:B----4-:R2:W-:Y:S02]  /*e980*/  RED.E.ADD.F32.FTZ.RN.STRONG.GPU [R126.64+-0x80], R129 ;  /* 0xffff80817e00798e */ /* 0x0105e4000c10e7aa */
.L_x_9363:
[----:B------:R-:W-:Y:S05]  /*e990*/  BSYNC B0 ;  /* 0x0000000000007941 */ /* 0x000fea0003800000 */
.L_x_9362:
        /* <DEDUP_REMOVED lines=17> */
[----:B------:R-:W-:Y:S02]  /*eab0*/  FADD.FTZ R41, R71, R41 ;  /* 0x0000002947297221 */ /* 0x000fe40000010000 */
        /* <DEDUP_REMOVED lines=30> */
[----:B------:R-:W-:Y:S02]  /*eca0*/  FFMA.FTZ R61, R85, R4, R61 ;  /* 0x00000004553d7223 */ /* 0x000fe4000001003d */
[----:B------:R-:W-:Y:S02]  /*ecb0*/  FFMA.FTZ R62, R86, R7, R62 ;  /* 0x00000007563e7223 */ /* 0x000fe4000001003e */
[----:B--2---:R-:W-:Y:S02]  /*ecc0*/  @!P0 FADD.FTZ R64, R64, R125 ;  /* 0x0000007d40408221 */ /* 0x004fe40000010000 */
[----:B------:R-:W-:-:S02]  /*ecd0*/  FADD.FTZ R38, R5, R38 ;  /* 0x0000002605267221 */ /* 0x000fc40000010000 */
[----:B-----5:R-:W-:Y:S01]  /*ece0*/  @!P0 FADD.FTZ R65, R65, R124 ;  /* 0x0000007c41418221 */ /* 0x020fe20000010000 */
[----:B------:R-:W2:Y:S01]  /*ecf0*/  SHFL.DOWN PT, R125, R64, 0x8, 0x1f ;  /* 0x09001f00407d7f89 */ /* 0x000ea200000e0000 */
[----:B------:R-:W-:Y:S01]  /*ed00*/  ISETP.GT.AND P0, PT, R119, 0x17, PT ;  /* 0x000000177700780c */ /* 0x000fe20003f04270 */
[----:B------:R-:W-:Y:S02]  /*ed10*/  FADD.FTZ R37, R220, R37 ;  /* 0x00000025dc257221 */ /* 0x000fe40000010000 */
[----:B------:R-:W5:Y:S01]  /*ed20*/  SHFL.DOWN PT, R124, R65, 0x8, 0x1f ;  /* 0x09001f00417c7f89 */ /* 0x000f6200000e0000 */
[----:B------:R-:W-:Y:S02]  /*ed30*/  FFMA.FTZ R63, R87, R10, R63 ;  /* 0x0000000a573f7223 */ /* 0x000fe4000001003f */
[----:B------:R-:W-:Y:S02]  /*ed40*/  FFMA.FTZ R72, R88, R13, R72 ;  /* 0x0000000d58487223 */ /* 0x000fe40000010048 */
[----:B------:R-:W-:-:S02]  /*ed50*/  FADD.FTZ R36, R211, R36 ;  /* 0x00000024d3247221 */ /* 0x000fc40000010000 */
[----:B------:R-:W-:Y:S02]  /*ed60*/  FFMA.FTZ R73, R89, R14, R73 ;  /* 0x0000000e59497223 */ /* 0x000fe40000010049 */
[----:B------:R-:W-:Y:S02]  /*ed70*/  FADD.FTZ R35, R212, R35 ;  /* 0x00000023d4237221 */ /* 0x000fe40000010000 */
[----:B------:R-:W-:Y:S02]  /*ed80*/  FADD.FTZ R34, R17, R34 ;  /* 0x0000002211227221 */ /* 0x000fe40000010000 */
[----:B--2---:R-:W-:Y:S02]  /*ed90*/  @!P0 FADD.FTZ R64, R64, R125 ;  /* 0x0000007d40408221 */ /* 0x004fe40000010000 */
        /* <DEDUP_REMOVED lines=8> */
[----:B------:R2:W-:Y:S04]  /*ee20*/  @!P1 STS.64 [0x3188], R2 ;  /* 0x00318802ff009388 */ /* 0x0005e80000000a00 */
[----:B------:R-:W-:Y:S06]  /*ee30*/  BAR.SYNC.DEFER_BLOCKING 0x0 ;  /* 0x0000000000007b1d */ /* 0x000fec0000010000 */
[----:B------:R-:W-:Y:S05]  /*ee40*/  @P2 BRA `(.L_x_9365) ;  /* 0x0000008000002947 */ /* 0x000fea0003800000 */
[----:B--2---:R-:W-:Y:S02]  /*ee50*/  ULDC UR32, c[0x0][0x174] ;  /* 0x00005d0000207ab9 */ /* 0x004fe40000000800 */
[----:B------:R-:W-:-:S02]  /*ee60*/  UISETP.NE.AND UP0, UPT, UR26, UR32, UPT ;  /* 0x000000201a00728c */ /* 0x000fc4000bf05270 */
[----:B------:R-:W-:-:S04]  /*ee70*/  USHF.L.U32 UR32, UR7, 0x3, URZ ;  /* 0x0000000307207899 */ /* 0x000fc8000800063f */
[----:B------:R-:W-:-:S13]  /*ee80*/  PLOP3.LUT P0, PT, PT, PT, UP0, 0x80, 0x0 ;  /* 0x000000000000781c */ /* 0x000fda0003f0f008 */
[----:B------:R-:W2:Y:S02]  /*ee90*/  @P0 LDS.64 R4, [UR32+0x56d0] ;  /* 0x0056d020ff040984 */ /* 0x000ea40008000a00 */
[----:B--2---:R-:W-:Y:S02]  /*eea0*/  @P0 FADD.FTZ R3, R3, R5 ;  /* 0x0000000503030221 */ /* 0x004fe40000010000 */
[----:B------:R-:W-:-:S05]  /*eeb0*/  @P0 FADD.FTZ R2, R2, R4 ;  /* 0x0000000402020221 */ /* 0x000fca0000010000 */
[----:B------:R2:W-:Y:S02]  /*eec0*/  STS.64 [UR32+0x56d0], R2 ;  /* 0x0056d002ff007988 */ /* 0x0005e40008000a20 */
.L_x_9365:
[----:B--2---:R-:W-:Y:S05]  /*eed0*/  BSYNC B0 ;  /* 0x0000000000007941 */ /* 0x004fea0003800000 */
.L_x_9364:
        /* <DEDUP_REMOVED lines=8> */
.L_x_9287:
        /* <DEDUP_REMOVED lines=82> */
.L_x_9368:
[----:B--2---:R-:W-:Y:S05]  /*f480*/  BSYNC B0 ;  /* 0x0000000000007941 */ /* 0x004fea0003800000 */
.L_x_9367:
        /* <DEDUP_REMOVED lines=91> */
[----:B--2---:R-:W-:Y:S02]  /*fa40*/  PRMT R11, R3, 0x7632, R11 ;  /* 0x00007632030b7816 */ /* 0x004fe4000000000b */
        /* <DEDUP_REMOVED lines=36> */
[----:B------:R-:W2:Y:S03]  /*fc90*/  LDS R23, [0x420] ;  /* 0x00042000ff177984 */ /* 0x000ea60000000800 */
        /* <DEDUP_REMOVED lines=8> */
[----:B--2---:R-:W-:-:S13]  /*fd20*/  ISETP.GE.AND P0, PT, R118, R23, PT ;  /* 0x000000177600720c */ /* 0x004fda0003f06270 */
        /* <DEDUP_REMOVED lines=15> */
.L_x_9370:
[----:B0-----:R-:W-:Y:S05]  /*fe20*/  BSYNC B0 ;  /* 0x0000000000007941 */ /* 0x001fea0003800000 */
.L_x_9369:
        /* <DEDUP_REMOVED lines=63> */
.L_x_9281:
        /* <DEDUP_REMOVED lines=27> */
.L_x_9373:
[----:B-1----:R-:W-:Y:S05]  /*103d0*/  BSYNC B0 ;  /* 0x0000000000007941 */ /* 0x002fea0003800000 */
.L_x_9372:
        /* <DEDUP_REMOVED lines=26> */
.L_x_9375:
[----:B------:R-:W3:Y:S02]  /*10580*/  S2R R7, SR_TID.X ;  /* 0x0000000000077919 */ /* 0x000ee40000002100 */
.L_x_9376:
[----:B-1----:R-:W-:Y:S05]  /*10590*/  BSYNC B0 ;  /* 0x0000000000007941 */ /* 0x002fea0003800000 */
.L_x_9374:
[----:B---3--:R-:W-:-:S13]  /*105a0*/  ISETP.GE.AND P0, PT, R7, c[0x0][0x16c], PT ;  /* 0x00005b0007007a0c */ /* 0x008fda0003f06270 */
[----:B------:R-:W-:Y:S05]  /*105b0*/  @P0 EXIT ;  /* 0x000000000000094d */ /* 0x000fea0003800000 */
[----:B------:R-:W-:Y:S02]  /*105c0*/  ULDC.64 UR6, c[0x0][0x288] ;  /* 0x0000a20000067ab9 */ /* 0x000fe40000000a00 */
[----:B------:R-:W-:Y:S02]  /*105d0*/  UIMAD UR11, UR11, UR6, URZ ;  /* 0x000000060b0b72a4 */ /* 0x000fe4000f8e023f */
[----:B0-2---:R-:W-:Y:S02]  /*105e0*/  UIMAD.WIDE.U32 UR4, UR10, UR6, URZ ;  /* 0x000000060a0472a5 */ /* 0x005fe4000f8e003f */
[----:B------:R-:W-:-:S04]  /*105f0*/  UIMAD UR6, UR10, UR7, UR11 ;  /* 0x000000070a0672a4 */ /* 0x000fc8000f8e020b */
[----:B------:R-:W-:Y:S02]  /*10600*/  UIADD3 UR6, UR5, UR6, URZ ;  /* 0x0000000605067290 */ /* 0x000fe4000fffe03f */
.L_x_9377:
        /* <DEDUP_REMOVED lines=19> */
.L_x_9378:
        /* <DEDUP_REMOVED lines=12> */
.L_x_14701:


//--------------------- .text._Z25selective_scan_bwd_kernelI32Selective_Scan_bwd_kernel_traitsILi32ELi16ELb0ELb1ELb1ELb1ELb0EN3c108BFloat16ENS1_7complexIfEEEEv12SSMParamsBwd --------------------------
	.section	.text._Z25selective_scan_bwd_kernelI32Selective_Scan_bwd_kernel_traitsILi32ELi16ELb0ELb1ELb1ELb1ELb0EN3c108BFloat16ENS1_7complexIfEEEEv12SSMParamsBwd,"ax",@progbits
	.sectioninfo	@"SHI_REGISTERS=255"
	.align	128
        .global         _Z25selective_scan_bwd_kernelI32Selective_Scan_bwd_kernel_traitsILi32ELi16ELb0ELb1ELb1ELb1ELb0EN3c108BFloat16ENS1_7complexIfEEEEv12SSMParamsBwd
        .type           _Z25selective_scan_bwd_kernelI32Selective_Scan_bwd_kernel_traitsILi32ELi16ELb0ELb1ELb1ELb1ELb0EN3c108BFloat16ENS1_7complexIfEEEEv12SSMParamsBwd,@function
        .size           _Z25selective_scan_bwd_kernelI32Selective_Scan_bwd_kernel_traitsILi32ELi16ELb0ELb1ELb1ELb1ELb0EN3c108BFloat16ENS1_7complexIfEEEEv12SSMParamsBwd,(.L_x_14702 - _Z25selective_scan_bwd_kernelI32Selective_Scan_bwd_kernel_traitsILi32ELi16ELb0ELb1ELb1ELb1ELb0EN3c108BFloat16ENS1_7complexIfEEEEv12SSMParamsBwd)
        .other          _Z25selective_scan_bwd_kernelI32Selective_Scan_bwd_kernel_traitsILi32ELi16ELb0ELb1ELb1ELb1ELb0EN3c108BFloat16ENS1_7complexIfEEEEv12SSMParamsBwd,@"STO_CUDA_ENTRY STV_DEFAULT"
_Z25selective_scan_bwd_kernelI32Selective_Scan_bwd_kernel_traitsILi32ELi16ELb0ELb1ELb1ELb1ELb0EN3c108BFloat16ENS1_7complexIfEEEEv12SSMParamsBwd:
.text._Z25selective_scan_bwd_kernelI32Selective_Scan_bwd_kernel_traitsILi32ELi16ELb0ELb1ELb1ELb1ELb0EN3c108BFloat16ENS1_7complexIfEEEEv12SSMParamsBwd:
        /* <DEDUP_REMOVED lines=181> */
.L_x_9496:
        /* <DEDUP_REMOVED lines=116> */
[----:B------:R-:W-:Y:S01]  /*1290*/  IMAD.WIDE R116, R45, 0x2, R116 ;  /* 0x000000022d747825 */ /* 0x000fe200078e0274 */
        /* <DEDUP_REMOVED lines=105> */
[----:B0-----:R-:W-:Y:S04]  /*1930*/  STL [R1+0x14], R44 ;  /* 0x0000142c01007387 */ /* 0x001fe80000100800 */
[----:B------:R-:W-:Y:S04]  /*1940*/  STL [R1+0x10], R43 ;  /* 0x0000102b01007387 */ /* 0x000fe80000100800 */
        /* <DEDUP_REMOVED lines=55> */
[----:B------:R-:W-:Y:S02]  /*1cc0*/  ISETP.GE.AND P0, PT, R31, UR28, PT ;  /* 0x0000001c1f007c0c */ /* 0x000fe4000bf06270 */
[----:B------:R-:W-:Y:S02]  /*1cd0*/  PRMT R27, RZ, 0x7610, R27 ;  /* 0x00007610ff1b7816 */ /* 0x000fe4000000001b */
[----:B------:R-:W-:-:S06]  /*1ce0*/  PRMT R18, RZ, 0x7610, R18 ;  /* 0x00007610ff127816 */ /* 0x000fcc0000000012 */
[----:B------:R-:W5:Y:S01]  /*1cf0*/  @!P1 LDG.E.U16 R18, [R8.64+0x140] ;  /* 0x0001402808129981 */ /* 0x000f62000c1e1500 */
[----:B------:R-:W-:-:S03]  /*1d00*/  ISETP.GE.AND P1, PT, R33, UR28, PT ;  /* 0x0000001c21007c0c */ /* 0x000fc6000bf26270 */
[----:B------:R-:W5:Y:S01]  /*1d10*/  @!P0 LDG.E.U16 R27, [R8.64+0x180] ;  /* 0x00018028081b8981 */ /* 0x000f62000c1e1500 */
[----:B------:R-:W-:Y:S02]  /*1d20*/  ISETP.GE.AND P0, PT, R34, UR28, PT ;  /* 0x0000001c22007c0c */ /* 0x000fe4000bf06270 */
[----:B------:R-:W-:Y:S02]  /*1d30*/  PRMT R29, RZ, 0x7610, R29 ;  /* 0x00007610ff1d7816 */ /* 0x000fe4000000001d */
[----:B------:R-:W-:-:S06]  /*1d40*/  PRMT R20, RZ, 0x7610, R20 ;  /* 0x00007610ff147816 */ /* 0x000fcc0000000014 */
[----:B------:R-:W5:Y:S01]  /*1d50*/  @!P1 LDG.E.U16 R20, [R8.64+0x1c0] ;  /* 0x0001c02808149981 */ /* 0x000f62000c1e1500 */
[----:B------:R-:W-:-:S03]  /*1d60*/  ISETP.NE.AND P1, PT, R26, RZ, PT ;  /* 0x000000ff1a00720c */ /* 0x000fc60003f25270 */
[----:B------:R-:W5:Y:S01]  /*1d70*/  @!P0 LDG.E.U16 R29, [R8.64+0x200] ;  /* 0x00020028081d8981 */ /* 0x000f62000c1e1500 */
[----:B------:R-:W-:Y:S02]  /*1d80*/  ISETP.NE.AND P0, PT, R28, RZ, PT ;  /* 0x000000ff1c00720c */ /* 0x000fe40003f05270 */
[----:B------:R-:W-:Y:S02]  /*1d90*/  PRMT R26, RZ, 0x7610, R26 ;  /* 0x00007610ff1a7816 */ /* 0x000fe4000000001a */
[----:B------:R-:W-:Y:S02]  /*1da0*/  PRMT R31, RZ, 0x7610, R31 ;  /* 0x00007610ff1f7816 */ /* 0x000fe4000000001f */
[----:B------:R-:W-:Y:S02]  /*1db0*/  PRMT R28, RZ, 0x7610, R28 ;  /* 0x00007610ff1c7816 */ /* 0x000fe4000000001c */
[----:B------:R-:W-:Y:S02]  /*1dc0*/  PRMT R33, RZ, 0x7610, R33 ;  /* 0x00007610ff217816 */ /* 0x000fe40000000021 */
[----:B------:R-:W5:Y:S04]  /*1dd0*/  @!P1 LDG.E.U16 R31, [R8.64+0x280] ;  /* 0x00028028081f9981 */ /* 0x000f68000c1e1500 */
[----:B------:R-:W5:Y:S04]  /*1de0*/  @!P0 LDG.E.U16 R26, [R8.64+0x240] ;  /* 0x00024028081a8981 */ /* 0x000f68000c1e1500 */
[----:B------:R-:W5:Y:S04]  /*1df0*/  @!P2 LDG.E.U16 R28, [R8.64+0x2c0] ;  /* 0x0002c028081ca981 */ /* 0x000f68000c1e1500 */
[----:B------:R-:W5:Y:S01]  /*1e00*/  @!P3 LDG.E.U16 R33, [R8.64+0x300] ;  /* 0x000300280821b981 */ /* 0x000f62000c1e1500 */
[----:B0-----:R-:W-:-:S05]  /*1e10*/  PRMT R7, RZ, 0x5410, R7 ;  /* 0x00005410ff077816 */ /* 0x001fca0000000007 */
        /* <DEDUP_REMOVED lines=42> */
[----:B------:R-:W5:Y:S01]  /*20c0*/  LDS.U16 R19, [R96+0x8] ;  /* 0x0000080060137984 */ /* 0x000f620000000400 */
[----:B0-----:R-:W-:-:S03]  /*20d0*/  PRMT R23, RZ, 0x5410, R44 ;  /* 0x00005410ff177816 */ /* 0x001fc6000000002c */
[----:B------:R-:W0:Y:S01]  /*20e0*/  LDS.U16 R29, [R96+0xa] ;  /* 0x00000a00601d7984 */ /* 0x000e220000000400 */
[----:B------:R-:W-:-:S03]  /*20f0*/  PRMT R22, RZ, 0x5410, R43 ;  /* 0x00005410ff167816 */ /* 0x000fc6000000002b */
[----:B------:R-:W0:Y:S04]  /*2100*/  LDS.U16 R28, [R96+0xc] ;  /* 0x00000c00601c7984 */ /* 0x000e280000000400 */
[----:B------:R-:W0:Y:S04]  /*2110*/  LDS.U16 R27, [R96+0xe] ;  /* 0x00000e00601b7984 */ /* 0x000e280000000400 */
[----:B------:R-:W0:Y:S04]  /*2120*/  LDS.U16 R26, [R96+0x10] ;  /* 0x00001000601a7984 */ /* 0x000e280000000400 */
[----:B------:R0:W0:Y:S01]  /*2130*/  LDS.U16 R25, [R96+0x12] ;  /* 0x0000120060197984 */ /* 0x0000220000000400 */
[----:B-1----:R-:W-:-:S03]  /*2140*/  PRMT R34, RZ, 0x5410, R34 ;  /* 0x00005410ff227816 */ /* 0x002fc60000000022 */
[----:B------:R1:W1:Y:S01]  /*2150*/  LDS.U16 R24, [R96+0x14] ;  /* 0x0000140060187984 */ /* 0x0002620000000400 */
[----:B--2---:R-:W-:Y:S01]  /*2160*/  PRMT R33, RZ, 0x5410, R8 ;  /* 0x00005410ff217816 */ /* 0x004fe20000000008 */
[----:B------:R-:W-:Y:S01]  /*2170*/  FFMA.FTZ R20, R34, R23, R36 ;  /* 0x0000001722147223 */ /* 0x000fe20000010024 */
[----:B------:R-:W-:Y:S02]  /*2180*/  PRMT R8, RZ, 0x5410, R42 ;  /* 0x00005410ff087816 */ /* 0x000fe4000000002a */
[----:B---3--:R-:W-:Y:S01]  /*2190*/  PRMT R32, RZ, 0x5410, R9 ;  /* 0x00005410ff207816 */ /* 0x008fe20000000009 */
[----:B------:R-:W-:Y:S01]  /*21a0*/  FFMA.FTZ R23, R33, R22, R20 ;  /* 0x0000001621177223 */ /* 0x000fe20000010014 */
[----:B------:R-:W-:Y:S01]  /*21b0*/  PRMT R9, RZ, 0x5410, R41 ;  /* 0x00005410ff097816 */ /* 0x000fe20000000029 */
[----:B------:R2:W3:Y:S01]  /*21c0*/  LDS.U16 R22, [R96+0x18] ;  /* 0x0000180060167984 */ /* 0x0004e20000000400 */
[----:B----4-:R-:W-:Y:S01]  /*21d0*/  PRMT R31, RZ, 0x5410, R18 ;  /* 0x00005410ff1f7816 */ /* 0x010fe20000000012 */
[----:B------:R-:W-:-:S02]  /*21e0*/  FFMA.FTZ R8, R32, R8, R23 ;  /* 0x0000000820087223 */ /* 0x000fc40000010017 */
[----:B------:R2:W4:Y:S01]  /*21f0*/  LDS.U16 R23, [R96+0x16] ;  /* 0x0000160060177984 */ /* 0x0005220000000400 */
[----:B-----5:R-:W-:Y:S01]  /*2200*/  PRMT R30, RZ, 0x5410, R19 ;  /* 0x00005410ff1e7816 */ /* 0x020fe20000000013 */
[----:B------:R-:W-:Y:S01]  /*2210*/  FFMA.FTZ R9, R31, R9, R8 ;  /* 0x000000091f097223 */ /* 0x000fe20000010008 */
[----:B------:R-:W-:Y:S01]  /*2220*/  PRMT R8, RZ, 0x5410, R40 ;  /* 0x00005410ff087816 */ /* 0x000fe20000000028 */
[----:B------:R2:W1:Y:S04]  /*2230*/  LDS.U16 R20, [R96+0x1c] ;  /* 0x00001c0060147984 */ /* 0x0004680000000400 */
[----:B------:R-:W-:Y:S01]  /*2240*/  FFMA.FTZ R18, R30, R8, R9 ;  /* 0x000000081e127223 */ /* 0x000fe20000010009 */
[----:B------:R2:W1:Y:S04]  /*2250*/  LDS.U16 R19, [R96+0x1e] ;  /* 0x00001e0060137984 */ /* 0x0004680000000400 */
[----:B------:R2:W1:Y:S01]  /*2260*/  LDS.U16 R8, [R96+0x1a] ;  /* 0x00001a0060087984 */ /* 0x0004620000000400 */
[----:B------:R-:W-:-:S02]  /*2270*/  PRMT R9, RZ, 0x5410, R39 ;  /* 0x00005410ff097816 */ /* 0x000fc40000000027 */
[----:B0-----:R-:W-:Y:S02]  /*2280*/  PRMT R29, RZ, 0x5410, R29 ;  /* 0x00005410ff1d7816 */ /* 0x001fe4000000001d */
        /* <DEDUP_REMOVED lines=43> */
.L_x_9381:
[----:B--23--:R-:W-:Y:S05]  /*2540*/  BSYNC B0 ;  /* 0x0000000000007941 */ /* 0x00cfea0003800000 */
.L_x_9380:
        /* <DEDUP_REMOVED lines=39> */
.L_x_9383:
[----:B------:R-:W-:Y:S05]  /*27c0*/  BSYNC B0 ;  /* 0x0000000000007941 */ /* 0x000fea0003800000 */
.L_x_9382:
[----:B------:R-:W-:Y:S01]  /*27d0*/  PRMT R7, RZ, 0x5410, R91 ;  /* 0x00005410ff077816 */ /* 0x000fe2000000005b */
[----:B------:R-:W-:Y:S01]  /*27e0*/  BSSY B0, `(.L_x_9384) ;  /* 0x0000026000007945 */ /* 0x000fe20003800000 */
[----:B-1----:R-:W-:Y:S02]  /*27f0*/  PRMT R24, RZ, 0x5410, R24 ;  /* 0x00005410ff187816 */ /* 0x002fe40000000018 */
        /* <DEDUP_REMOVED lines=36> */
.L_x_9385:
[----:B------:R-:W-:Y:S05]  /*2a40*/  BSYNC B0 ;  /* 0x0000000000007941 */ /* 0x000fea0003800000 */
.L_x_9384:
        /* <DEDUP_REMOVED lines=39> */
.L_x_9387:
[----:B------:R-:W-:Y:S05]  /*2cc0*/  BSYNC B0 ;  /* 0x0000000000007941 */ /* 0x000fea0003800000 */
.L_x_9386:
        /* <DEDUP_REMOVED lines=39> */
.L_x_9389:
[----:B------:R-:W-:Y:S05]  /*2f40*/  BSYNC B0 ;  /* 0x0000000000007941 */ /* 0x000fea0003800000 */
.L_x_9388:
        /* <DEDUP_REMOVED lines=39> */
.L_x_9391:
[----:B------:R-:W-:Y:S05]  /*31c0*/  BSYNC B0 ;  /* 0x0000000000007941 */ /* 0x000fea0003800000 */
.L_x_9390:
        /* <DEDUP_REMOVED lines=40> */
.L_x_9393:
[----:B------:R-:W-:Y:S05]  /*3450*/  BSYNC B0 ;  /* 0x0000000000007941 */ /* 0x000fea0003800000 */
.L_x_9392:
        /* <DEDUP_REMOVED lines=40> */
.L_x_9395:
[----:B------:R-:W-:Y:S05]  /*36e0*/  BSYNC B0 ;  /* 0x0000000000007941 */ /* 0x000fea0003800000 */
.L_x_9394:
        /* <DEDUP_REMOVED lines=38> */
.L_x_9397:
[----:B------:R-:W-:Y:S05]  /*3950*/  BSYNC B0 ;  /* 0x0000000000007941 */ /* 0x000fea0003800000 */
.L_x_9396:
        /* <DEDUP_REMOVED lines=39> */
.L_x_9399:
[----:B------:R-:W-:Y:S05]  /*3bd0*/  BSYNC B0 ;  /* 0x0000000000007941 */ /* 0x000fea0003800000 */
.L_x_9398:
        /* <DEDUP_REMOVED lines=37> */
.L_x_9401:
[----:B------:R-:W-:Y:S05]  /*3e30*/  BSYNC B0 ;  /* 0x0000000000007941 */ /* 0x000fea0003800000 */
.L_x_9400:
        /* <DEDUP_REMOVED lines=33> */
.L_x_9403:
[----:B------:R-:W-:Y:S05]  /*4050*/  BSYNC B0 ;  /* 0x0000000000007941 */ /* 0x000fea0003800000 */
.L_x_9402:
        /* <DEDUP_REMOVED lines=33> */
.L_x_9405:
[----:B------:R-:W-:Y:S05]  /*4270*/  BSYNC B0 ;  /* 0x0000000000007941 */ /* 0x000fea0003800000 */
.L_x_9404:
        /* <DEDUP_REMOVED lines=33> */
.L_x_9407:
[----:B------:R-:W-:Y:S05]  /*4490*/  BSYNC B0 ;  /* 0x0000000000007941 */ /* 0x000fea0003800000 */
.L_x_9406:
        /* <DEDUP_REMOVED lines=33> */
.L_x_9409:
[----:B------:R-:W-:Y:S05]  /*46b0*/  BSYNC B0 ;  /* 0x0000000000007941 */ /* 0x000fea0003800000 */
.L_x_9408:
        /* <DEDUP_REMOVED lines=33> */
.L_x_9411:
[----:B------:R-:W-:Y:S05]  /*48d0*/  BSYNC B0 ;  /* 0x0000000000007941 */ /* 0x000fea0003800000 */
.L_x_9410:
        /* <DEDUP_REMOVED lines=52> */
.L_x_9491:
        /* <DEDUP_REMOVED lines=12> */
[----:B------:R-:W-:Y:S01]  /*4ce0*/  PRMT R12, RZ, 0x7610, R12 ;  /* 0x00007610ff0c7816 */ /* 0x000fe2000000000c */
[----:B--2---:R-:W2:Y:S01]  /*4cf0*/  LDL R243, [R1+0x18] ;  /* 0x0000180001f37983 */ /* 0x004ea20000100800 */
[----:B------:R-:W-:Y:S01]  /*4d00*/  LOP3.LUT R0, R0, 0xfffffe00, RZ, 0xc0, !PT ;  /* 0xfffffe0000007812 */ /* 0x000fe200078ec0ff */
[----:B------:R-:W-:Y:S01]  /*4d10*/  USHF.L.U32 UR44, UR28, 0x1, URZ ;  /* 0x000000011c2c7899 */ /* 0x000fe2000800063f */
[----:B------:R-:W-:-:S02]  /*4d20*/  PRMT R13, RZ, 0x7610, R13 ;  /* 0x00007610ff0d7816 */ /* 0x000fc4000000000d */
[----:B------:R-:W-:Y:S02]  /*4d30*/  IADD3 R6, R0, R2, RZ ;  /* 0x0000000200067210 */ /* 0x000fe40007ffe0ff */
[----:B------:R-:W-:Y:S02]  /*4d40*/  PRMT R16, RZ, 0x7610, R16 ;  /* 0x00007610ff107816 */ /* 0x000fe40000000010 */
[--C-:B------:R-:W-:Y:S02]  /*4d50*/  SHF.R.S32.HI R7, RZ, 0x1f, R6.reuse ;  /* 0x0000001fff077819 */ /* 0x100fe40000011406 */
[C---:B------:R-:W-:Y:S02]  /*4d60*/  IADD3 R133, R6.reuse, 0x40, RZ ;  /* 0x0000004006857810 */ /* 0x040fe40007ffe0ff */
[----:B------:R-:W-:Y:S01]  /*4d70*/  ISETP.GE.AND P2, PT, R6, UR44, PT ;  /* 0x0000002c06007c0c */ /* 0x000fe2000bf46270 */
[----:B0-----:R-:W-:Y:S01]  /*4d80*/  IMAD.WIDE.U32 R4, R5, c[0x0][0x1a0], R6 ;  /* 0x0000680005047a25 */ /* 0x001fe200078e0006 */
[----:B------:R-:W-:-:S02]  /*4d90*/  ISETP.GE.AND P4, PT, R133, UR44, PT ;  /* 0x0000002c85007c0c */ /* 0x000fc4000bf86270 */
[----:B------:R-:W-:Y:S02]  /*4da0*/  IADD3 R149, R6, 0xa0, RZ ;  /* 0x000000a006957810 */ /* 0x000fe40007ffe0ff */
[----:B------:R-:W-:Y:S01]  /*4db0*/  IADD3 R3, R5, UR34, RZ ;  /* 0x0000002205037c10 */ /* 0x000fe2000fffe0ff */
[----:B------:R-:W-:Y:S01]  /*4dc0*/  ULDC.64 UR34, c[0x0][0x180] ;  /* 0x0000600000227ab9 */ /* 0x000fe20000000a00 */
[----:B------:R-:W-:Y:S02]  /*4dd0*/  LEA R2, P0, R4, UR22, 0x1 ;  /* 0x0000001604027c11 */ /* 0x000fe4000f8008ff */
[----:B------:R-:W-:Y:S02]  /*4de0*/  IADD3 R151, R6, 0xc0, RZ ;  /* 0x000000c006977810 */ /* 0x000fe40007ffe0ff */
[----:B------:R-:W-:Y:S02]  /*4df0*/  LEA.HI.X R3, R4, UR23, R3, 0x1, P0 ;  /* 0x0000001704037c11 */ /* 0x000fe400080f0c03 */
[----:B------:R-:W-:-:S02]  /*4e00*/  IADD3 R4, R6, 0x20, RZ ;  /* 0x0000002006047810 */ /* 0x000fc40007ffe0ff */
[----:B-1----:R-:W-:Y:S01]  /*4e10*/  IADD3 R152, R6, 0xe0, RZ ;  /* 0x000000e006987810 */ /* 0x002fe20007ffe0ff */
[----:B------:R0:W3:Y:S01]  /*4e20*/  @!P2 LDG.E.U16 R11, [R2.64] ;  /* 0x00000028020ba981 */ /* 0x0000e2000c1e1500 */
[----:B------:R-:W-:Y:S02]  /*4e30*/  ISETP.GE.AND P3, PT, R4, UR44, PT ;  /* 0x0000002c04007c0c */ /* 0x000fe4000bf66270 */
[C---:B------:R-:W-:Y:S01]  /*4e40*/  IADD3 R153, R6.reuse, 0x100, RZ ;  /* 0x0000010006997810 */ /* 0x040fe20007ffe0ff */
[----:B------:R0:W4:Y:S01]  /*4e50*/  @!P4 LDG.E.U16 R13, [R2.64+0x80] ;  /* 0x00008028020dc981 */ /* 0x000122000c1e1500 */
[----:B------:R-:W-:Y:S02]  /*4e60*/  IADD3 R154, R6, 0x120, RZ ;  /* 0x00000120069a7810 */ /* 0x000fe40007ffe0ff */
[----:B------:R-:W-:Y:S02]  /*4e70*/  ISETP.GE.AND P0, PT, R149, UR44, PT ;  /* 0x0000002c95007c0c */ /* 0x000fe4000bf06270 */
[----:B------:R-:W-:-:S02]  /*4e80*/  ISETP.GE.AND P1, PT, R151, UR44, PT ;  /* 0x0000002c97007c0c */ /* 0x000fc4000bf26270 */
[----:B------:R-:W-:Y:S02]  /*4e90*/  ISETP.GE.AND P2, PT, R152, UR44, PT ;  /* 0x0000002c98007c0c */ /* 0x000fe4000bf46270 */
[----:B------:R-:W-:Y:S01]  /*4ea0*/  PRMT R17, RZ, 0x7610, R17 ;  /* 0x00007610ff117816 */ /* 0x000fe20000000011 */
[----:B------:R0:W2:Y:S01]  /*4eb0*/  @!P3 LDG.E.U16 R12, [R2.64+0x40] ;  /* 0x00004028020cb981 */ /* 0x0000a2000c1e1500 */
[----:B------:R-:W-:Y:S02]  /*4ec0*/  ISETP.GE.AND P3, PT, R153, UR44, PT ;  /* 0x0000002c99007c0c */ /* 0x000fe4000bf66270 */
[----:B------:R-:W-:Y:S02]  /*4ed0*/  ISETP.GE.AND P4, PT, R154, UR44, PT ;  /* 0x0000002c9a007c0c */ /* 0x000fe4000bf86270 */
[----:B------:R-:W-:Y:S01]  /*4ee0*/  PRMT R18, RZ, 0x7610, R18 ;  /* 0x00007610ff127816 */ /* 0x000fe20000000012 */
[----:B------:R0:W4:Y:S01]  /*4ef0*/  @!P0 LDG.E.U16 R16, [R2.64+0x140] ;  /* 0x0001402802108981 */ /* 0x000122000c1e1500 */
[----:B------:R-:W-:-:S02]  /*4f00*/  PRMT R65, RZ, 0x7610, R65 ;  /* 0x00007610ff417816 */ /* 0x000fc40000000041 */
[C---:B------:R-:W-:Y:S01]  /*4f10*/  IADD3 R157, R6.reuse, 0x180, RZ ;  /* 0x00000180069d7810 */ /* 0x040fe20007ffe0ff */
[----:B------:R0:W4:Y:S01]  /*4f20*/  @!P1 LDG.E.U16 R17, [R2.64+0x180] ;  /* 0x0001802802119981 */ /* 0x000122000c1e1500 */
[----:B------:R-:W-:Y:S02]  /*4f30*/  PRMT R64, RZ, 0x7610, R64 ;  /* 0x00007610ff407816 */ /* 0x000fe40000000040 */
[C---:B------:R-:W-:Y:S01]  /*4f40*/  IADD3 R158, R6.reuse, 0x1a0, RZ ;  /* 0x000001a0069e7810 */ /* 0x040fe20007ffe0ff */
[----:B------:R0:W4:Y:S01]  /*4f50*/  @!P2 LDG.E.U16 R18, [R2.64+0x1c0] ;  /* 0x0001c0280212a981 */ /* 0x000122000c1e1500 */
[C---:B------:R-:W-:Y:S02]  /*4f60*/  IADD3 R159, R6.reuse, 0x1c0, RZ ;  /* 0x000001c0069f7810 */ /* 0x040fe40007ffe0ff */
[C---:B------:R-:W-:Y:S01]  /*4f70*/  IADD3 R160, R6.reuse, 0x1e0, RZ ;  /* 0x000001e006a07810 */ /* 0x040fe20007ffe0ff */
[----:B------:R0:W4:Y:S01]  /*4f80*/  @!P3 LDG.E.U16 R65, [R2.64+0x200] ;  /* 0x000200280241b981 */ /* 0x000122000c1e1500 */
[----:B------:R-:W-:-:S02]  /*4f90*/  IADD3 R161, R6, 0x200, RZ ;  /* 0x0000020006a17810 */ /* 0x000fc40007ffe0ff */
[----:B------:R-:W-:Y:S01]  /*4fa0*/  ISETP.GE.AND P0, PT, R157, UR44, PT ;  /* 0x0000002c9d007c0c */ /* 0x000fe2000bf06270 */
[----:B------:R0:W4:Y:S01]  /*4fb0*/  @!P4 LDG.E.U16 R64, [R2.64+0x240] ;  /* 0x000240280240c981 */ /* 0x000122000c1e1500 */
[----:B------:R-:W-:Y:S02]  /*4fc0*/  ISETP.GE.AND P1, PT, R158, UR44, PT ;  /* 0x0000002c9e007c0c */ /* 0x000fe4000bf26270 */
[----:B------:R-:W-:Y:S02]  /*4fd0*/  ISETP.GE.AND P2, PT, R159, UR44, PT ;  /* 0x0000002c9f007c0c */ /* 0x000fe4000bf46270 */
[----:B------:R-:W-:Y:S02]  /*4fe0*/  IADD3 R142, R6, 0x60, RZ ;  /* 0x00000060068e7810 */ /* 0x000fe40007ffe0ff */
[----:B------:R-:W-:Y:S02]  /*4ff0*/  ISETP.GE.AND P3, PT, R160, UR44, PT ;  /* 0x0000002ca0007c0c */ /* 0x000fe4000bf66270 */
[----:B------:R-:W-:-:S02]  /*5000*/  IADD3 R147, R6, 0x80, RZ ;  /* 0x0000008006937810 */ /* 0x000fc40007ffe0ff */
[----:B------:R-:W-:Y:S02]  /*5010*/  ISETP.GE.AND P4, PT, R161, UR44, PT ;  /* 0x0000002ca1007c0c */ /* 0x000fe4000bf86270 */
[----:B------:R-:W-:Y:S02]  /*5020*/  PRMT R115, RZ, 0x7610, R115 ;  /* 0x00007610ff737816 */ /* 0x000fe40000000073 */
[----:B------:R-:W-:Y:S02]  /*5030*/  ISETP.GE.AND P5, PT, R142, UR44, PT ;  /* 0x0000002c8e007c0c */ /* 0x000fe4000bfa6270 */
[----:B------:R-:W-:Y:S02]  /*5040*/  PRMT R118, RZ, 0x7610, R118 ;  /* 0x00007610ff767816 */ /* 0x000fe40000000076 */
[----:B------:R-:W-:Y:S01]  /*5050*/  ISETP.GE.AND P6, PT, R147, UR44, PT ;  /* 0x0000002c93007c0c */ /* 0x000fe2000bfc6270 */
[----:B------:R0:W4:Y:S01]  /*5060*/  @!P0 LDG.E.U16 R115, [R2.64+0x300] ;  /* 0x0003002802738981 */ /* 0x000122000c1e1500 */
[----:B------:R-:W-:-:S02]  /*5070*/  PRMT R119, RZ, 0x7610, R119 ;  /* 0x00007610ff777816 */ /* 0x000fc40000000077 */
[----:B------:R-:W-:Y:S01]  /*5080*/  PRMT R120, RZ, 0x7610, R120 ;  /* 0x00007610ff787816 */ /* 0x000fe20000000078 */
[----:B------:R0:W4:Y:S01]  /*5090*/  @!P1 LDG.E.U16 R118, [R2.64+0x340] ;  /* 0x0003402802769981 */ /* 0x000122000c1e1500 */
[C---:B------:R-:W-:Y:S02]  /*50a0*/  IADD3 R138, R6.reuse, 0x220, RZ ;  /* 0x00000220068a7810 */ /* 0x040fe40007ffe0ff */
[----:B------:R-:W-:Y:S01]  /*50b0*/  PRMT R122, RZ, 0x7610, R122 ;  /* 0x00007610ff7a7816 */ /* 0x000fe2000000007a */
[----:B------:R0:W4:Y:S01]  /*50c0*/  @!P2 LDG.E.U16 R119, [R2.64+0x380] ;  /* 0x000380280277a981 */ /* 0x000122000c1e1500 */
[C---:B------:R-:W-:Y:S02]  /*50d0*/  IADD3 R139, R6.reuse, 0x240, RZ ;  /* 0x00000240068b7810 */ /* 0x040fe40007ffe0ff */
[C---:B------:R-:W-:Y:S01]  /*50e0*/  IADD3 R140, R6.reuse, 0x260, RZ ;  /* 0x00000260068c7810 */ /* 0x040fe20007ffe0ff */
[----:B------:R0:W4:Y:S01]  /*50f0*/  @!P3 LDG.E.U16 R120, [R2.64+0x3c0] ;  /* 0x0003c0280278b981 */ /* 0x000122000c1e1500 */
[----:B------:R-:W-:-:S02]  /*5100*/  IADD3 R141, R6, 0x280, RZ ;  /* 0x00000280068d7810 */ /* 0x000fc40007ffe0ff */
[----:B------:R-:W-:Y:S01]  /*5110*/  PRMT R14, RZ, 0x7610, R14 ;  /* 0x00007610ff0e7816 */ /* 0x000fe2000000000e */
[----:B------:R0:W4:Y:S01]  /*5120*/  @!P4 LDG.E.U16 R122, [R2.64+0x400] ;  /* 0x00040028027ac981 */ /* 0x000122000c1e1500 */
[----:B------:R-:W-:Y:S02]  /*5130*/  IADD3 R143, R6, 0x2a0, RZ ;  /* 0x000002a0068f7810 */ /* 0x000fe40007ffe0ff */
[----:B------:R-:W-:Y:S02]  /*5140*/  ISETP.GE.AND P0, PT, R138, UR44, PT ;  /* 0x0000002c8a007c0c */ /* 0x000fe4000bf06270 */
[----:B------:R-:W-:Y:S01]  /*5150*/  PRMT R15, RZ, 0x7610, R15 ;  /* 0x00007610ff0f7816 */ /* 0x000fe2000000000f */
[----:B------:R0:W4:Y:S01]  /*5160*/  @!P5 LDG.E.U16 R14, [R2.64+0xc0] ;  /* 0x0000c028020ed981 */ /* 0x000122000c1e1500 */
[----:B------:R-:W-:Y:S02]  /*5170*/  ISETP.GE.AND P1, PT, R139, UR44, PT ;  /* 0x0000002c8b007c0c */ /* 0x000fe4000bf26270 */
[----:B------:R-:W-:-:S02]  /*5180*/  ISETP.GE.AND P2, PT, R140, UR44, PT ;  /* 0x0000002c8c007c0c */ /* 0x000fc4000bf46270 */
[C---:B------:R-:W-:Y:S01]  /*5190*/  IADD3 R155, R6.reuse, 0x140, RZ ;  /* 0x00000140069b7810 */ /* 0x040fe20007ffe0ff */
[----:B------:R0:W4:Y:S01]  /*51a0*/  @!P6 LDG.E.U16 R15, [R2.64+0x100] ;  /* 0x00010028020fe981 */ /* 0x000122000c1e1500 */
[----:B------:R-:W-:Y:S02]  /*51b0*/  ISETP.GE.AND P3, PT, R141, UR44, PT ;  /* 0x0000002c8d007c0c */ /* 0x000fe4000bf66270 */
[----:B------:R-:W-:Y:S02]  /*51c0*/  IADD3 R156, R6, 0x160, RZ ;  /* 0x00000160069c7810 */ /* 0x000fe40007ffe0ff */
[----:B------:R-:W-:Y:S02]  /*51d0*/  ISETP.GE.AND P4, PT, R143, UR44, PT ;  /* 0x0000002c8f007c0c */ /* 0x000fe4000bf86270 */
[----:B------:R-:W-:Y:S02]  /*51e0*/  ISETP.GE.AND P5, PT, R155, UR44, PT ;  /* 0x0000002c9b007c0c */ /* 0x000fe4000bfa6270 */
[----:B------:R-:W-:-:S02]  /*51f0*/  PRMT R121, RZ, 0x7610, R121 ;  /* 0x00007610ff797816 */ /* 0x000fc40000000079 */
[----:B------:R-:W-:Y:S02]  /*5200*/  ISETP.GE.AND P6, PT, R156, UR44, PT ;  /* 0x0000002c9c007c0c */ /* 0x000fe4000bfc6270 */
[----:B------:R-:W-:Y:S02]  /*5210*/  PRMT R124, RZ, 0x7610, R124 ;  /* 0x00007610ff7c7816 */ /* 0x000fe4000000007c */
[----:B------:R-:W-:Y:S01]  /*5220*/  PRMT R123, RZ, 0x7610, R123 ;  /* 0x00007610ff7b7816 */ /* 0x000fe2000000007b */
[----:B------:R0:W4:Y:S01]  /*5230*/  @!P0 LDG.E.U16 R121, [R2.64+0x440] ;  /* 0x0004402802798981 */ /* 0x000122000c1e1500 */
[----:B------:R-:W-:Y:S02]  /*5240*/  PRMT R125, RZ, 0x7610, R125 ;  /* 0x00007610ff7d7816 */ /* 0x000fe4000000007d */
[----:B------:R-:W-:Y:S01]  /*5250*/  IADD3 R162, R6, 0x2c0, RZ ;  /* 0x000002c006a27810 */ /* 0x000fe20007ffe0ff */
[----:B------:R0:W4:Y:S01]  /*5260*/  @!P1 LDG.E.U16 R124, [R2.64+0x480] ;  /* 0x00048028027c9981 */ /* 0x000122000c1e1500 */
[----:B------:R-:W-:-:S02]  /*5270*/  PRMT R126, RZ, 0x7610, R126 ;  /* 0x00007610ff7e7816 */ /* 0x000fc4000000007e */
[C---:B------:R-:W-:Y:S01]  /*5280*/  IADD3 R163, R6.reuse, 0x2e0, RZ ;  /* 0x000002e006a37810 */ /* 0x040fe20007ffe0ff */
[----:B------:R0:W4:Y:S01]  /*5290*/  @!P2 LDG.E.U16 R123, [R2.64+0x4c0] ;  /* 0x0004c028027ba981 */ /* 0x000122000c1e1500 */
[C---:B------:R-:W-:Y:S02]  /*52a0*/  IADD3 R164, R6.reuse, 0x300, RZ ;  /* 0x0000030006a47810 */ /* 0x040fe40007ffe0ff */
[C---:B------:R-:W-:Y:S01]  /*52b0*/  IADD3 R144, R6.reuse, 0x320, RZ ;  /* 0x0000032006907810 */ /* 0x040fe20007ffe0ff */
[----:B------:R0:W4:Y:S01]  /*52c0*/  @!P3 LDG.E.U16 R125, [R2.64+0x500] ;  /* 0x00050028027db981 */ /* 0x000122000c1e1500 */
[----:B------:R-:W-:Y:S02]  /*52d0*/  PRMT R67, RZ, 0x7610, R67 ;  /* 0x00007610ff437816 */ /* 0x000fe40000000043 */
[----:B------:R-:W-:Y:S01]  /*52e0*/  IADD3 R145, R6, 0x340, RZ ;  /* 0x0000034006917810 */ /* 0x000fe20007ffe0ff */
[----:B------:R0:W4:Y:S01]  /*52f0*/  @!P4 LDG.E.U16 R126, [R2.64+0x540] ;  /* 0x00054028027ec981 */ /* 0x000122000c1e1500 */
[----:B------:R-:W-:-:S02]  /*5300*/  ISETP.GE.AND P0, PT, R162, UR44, PT ;  /* 0x0000002ca2007c0c */ /* 0x000fc4000bf06270 */
[----:B------:R-:W-:Y:S01]  /*5310*/  PRMT R66, RZ, 0x7610, R66 ;  /* 0x00007610ff427816 */ /* 0x000fe20000000042 */
[----:B------:R0:W4:Y:S01]  /*5320*/  @!P5 LDG.E.U16 R67, [R2.64+0x280] ;  /* 0x000280280243d981 */ /* 0x000122000c1e1500 */
[----:B------:R-:W-:Y:S02]  /*5330*/  ISETP.GE.AND P1, PT, R163, UR44, PT ;  /* 0x0000002ca3007c0c */ /* 0x000fe4000bf26270 */
[----:B------:R-:W-:Y:S02]  /*5340*/  ISETP.GE.AND P2, PT, R164, UR44, PT ;  /* 0x0000002ca4007c0c */ /* 0x000fe4000bf46270 */
[----:B------:R-:W-:Y:S01]  /*5350*/  ISETP.GE.AND P3, PT, R144, UR44, PT ;  /* 0x0000002c90007c0c */ /* 0x000fe2000bf66270 */
[----:B------:R0:W4:Y:S01]  /*5360*/  @!P6 LDG.E.U16 R66, [R2.64+0x2c0] ;  /* 0x0002c0280242e981 */ /* 0x000122000c1e1500 */
[----:B------:R-:W-:Y:S02]  /*5370*/  ISETP.GE.AND P4, PT, R145, UR44, PT ;  /* 0x0000002c91007c0c */ /* 0x000fe4000bf86270 */
[----:B------:R-:W-:-:S02]  /*5380*/  PRMT R127, RZ, 0x7610, R127 ;  /* 0x00007610ff7f7816 */ /* 0x000fc4000000007f */
[----:B------:R-:W-:Y:S02]  /*5390*/  PRMT R128, RZ, 0x7610, R128 ;  /* 0x00007610ff807816 */ /* 0x000fe40000000080 */
[----:B------:R-:W-:Y:S02]  /*53a0*/  PRMT R129, RZ, 0x7610, R129 ;  /* 0x00007610ff817816 */ /* 0x000fe40000000081 */
[----:B------:R-:W-:Y:S01]  /*53b0*/  PRMT R130, RZ, 0x7610, R130 ;  /* 0x00007610ff827816 */ /* 0x000fe20000000082 */
[----:B------:R0:W4:Y:S01]  /*53c0*/  @!P0 LDG.E.U16 R127, [R2.64+0x580] ;  /* 0x00058028027f8981 */ /* 0x000122000c1e1500 */
[C---:B------:R-:W-:Y:S02]  /*53d0*/  IADD3 R150, R6.reuse, 0x360, RZ ;  /* 0x0000036006967810 */ /* 0x040fe40007ffe0ff */
[----:B------:R-:W-:Y:S01]  /*53e0*/  PRMT R131, RZ, 0x7610, R131 ;  /* 0x00007610ff837816 */ /* 0x000fe20000000083 */
[----:B------:R0:W4:Y:S01]  /*53f0*/  @!P1 LDG.E.U16 R128, [R2.64+0x5c0] ;  /* 0x0005c02802809981 */ /* 0x000122000c1e1500 */
[----:B------:R-:W-:-:S02]  /*5400*/  IADD3 R148, R6, 0x380, RZ ;  /* 0x0000038006947810 */ /* 0x000fc40007ffe0ff */
[C---:B------:R-:W-:Y:S01]  /*5410*/  IADD3 R146, R6.reuse, 0x3a0, RZ ;  /* 0x000003a006927810 */ /* 0x040fe20007ffe0ff */
[----:B------:R0:W4:Y:S01]  /*5420*/  @!P2 LDG.E.U16 R129, [R2.64+0x600] ;  /* 0x000600280281a981 */ /* 0x000122000c1e1500 */
[C---:B------:R-:W-:Y:S02]  /*5430*/  IADD3 R0, R6.reuse, 0x3c0, RZ ;  /* 0x000003c006007810 */ /* 0x040fe40007ffe0ff */
[----:B------:R-:W-:Y:S01]  /*5440*/  IADD3 R10, R6, 0x3e0, RZ ;  /* 0x000003e0060a7810 */ /* 0x000fe20007ffe0ff */
[----:B------:R0:W4:Y:S01]  /*5450*/  @!P3 LDG.E.U16 R130, [R2.64+0x640] ;  /* 0x000640280282b981 */ /* 0x000122000c1e1500 */
[----:B------:R-:W-:Y:S02]  /*5460*/  ISETP.GE.AND P0, PT, R150, UR44, PT ;  /* 0x0000002c96007c0c */ /* 0x000fe4000bf06270 */
[----:B------:R-:W-:Y:S01]  /*5470*/  ISETP.GE.AND P1, PT, R148, UR44, PT ;  /* 0x0000002c94007c0c */ /* 0x000fe2000bf26270 */
        /* <DEDUP_REMOVED lines=51> */
[----:B---3--:R-:W-:Y:S04]  /*57b0*/  STS.U16 [R112], R11 ;  /* 0x0000000b70007388 */ /* 0x008fe80000000400 */
[----:B--2---:R0:W-:Y:S04]  /*57c0*/  STS.U16 [R111+0x40], R12 ;  /* 0x0000400c6f007388 */ /* 0x0041e80000000400 */
[----:B----4-:R1:W-:Y:S01]  /*57d0*/  STS.U16 [R110+0x80], R13 ;  /* 0x0000800d6e007388 */ /* 0x0103e20000000400 */
        /* <DEDUP_REMOVED lines=42> */
[----:B------:R-:W-:Y:S01]  /*5a80*/  STS.U16 [R13+0x480], R124 ;  /* 0x0004807c0d007388 */ /* 0x000fe20000000400 */
        /* <DEDUP_REMOVED lines=12> */
[----:B------:R-:W-:-:S03]  /*5b50*/  LEA.HI.SX32 R98, R98, R113, 0x1b ;  /* 0x0000007162627211 */ /* 0x000fc600078fdaff */
[----:B------:R1:W-:Y:S01]  /*5b60*/  STS.U16 [R67+0x5c0], R128 ;  /* 0x0005c08043007388 */ /* 0x0003e20000000400 */
[----:B0-----:R-:W-:-:S03]  /*5b70*/  SHF.L.U32 R126, R6, 0x1, RZ ;  /* 0x00000001067e7819 */ /* 0x001fc600000006ff */
[----:B------:R0:W-:Y:S01]  /*5b80*/  STS.U16 [R118+0x600], R129 ;  /* 0x0006008176007388 */ /* 0x0001e20000000400 */
[----:B------:R-:W-:-:S03]  /*5b90*/  SHF.L.U32 R133, R98, 0x1, RZ ;  /* 0x0000000162857819 */ /* 0x000fc600000006ff */
[----:B------:R-:W-:Y:S01]  /*5ba0*/  STS.U16 [R119+0x640], R130 ;  /* 0x0006408277007388 */ /* 0x000fe20000000400 */
[----:B-1----:R-:W-:-:S03]  /*5bb0*/  SHF.L.U32 R128, R8, 0x1, RZ ;  /* 0x0000000108807819 */ /* 0x002fc600000006ff */
[----:B------:R1:W-:Y:S01]  /*5bc0*/  STS.U16 [R120+0x680], R131 ;  /* 0x0006808378007388 */ /* 0x0003e20000000400 */
[----:B0-----:R-:W-:-:S03]  /*5bd0*/  SHF.L.U32 R129, R14, 0x1, RZ ;  /* 0x000000010e817819 */ /* 0x001fc600000006ff */
[----:B------:R0:W-:Y:S01]  /*5be0*/  STS.U16 [R126+0x6c0], R135 ;  /* 0x0006c0877e007388 */ /* 0x0001e20000000400 */
[----:B------:R-:W-:Y:S02]  /*5bf0*/  PRMT R107, RZ, 0x7610, R107 ;  /* 0x00007610ff6b7816 */ /* 0x000fe4000000006b */
[----:B------:R-:W-:Y:S02]  /*5c00*/  PRMT R108, RZ, 0x7610, R108 ;  /* 0x00007610ff6c7816 */ /* 0x000fe4000000006c */
[----:B-1----:R-:W-:Y:S01]  /*5c10*/  SHF.L.U32 R131, R16, 0x1, RZ ;  /* 0x0000000110837819 */ /* 0x002fe200000006ff */
[----:B------:R-:W-:Y:S01]  /*5c20*/  STS.U16 [R128+0x700], R137 ;  /* 0x0007008980007388 */ /* 0x000fe20000000400 */
[----:B------:R-:W-:Y:S02]  /*5c30*/  PRMT R105, RZ, 0x7610, R105 ;  /* 0x00007610ff697816 */ /* 0x000fe40000000069 */
[----:B------:R-:W-:Y:S01]  /*5c40*/  PRMT R106, RZ, 0x7610, R106 ;  /* 0x00007610ff6a7816 */ /* 0x000fe2000000006a */
[----:B------:R-:W-:Y:S01]  /*5c50*/  STS.U16 [R129+0x740], R132 ;  /* 0x0007408481007388 */ /* 0x000fe20000000400 */
[----:B------:R-:W-:-:S03]  /*5c60*/  PRMT R103, RZ, 0x7610, R103 ;  /* 0x00007610ff677816 */ /* 0x000fc60000000067 */
[----:B------:R-:W-:Y:S01]  /*5c70*/  STS.U16 [R131+0x780], R134 ;  /* 0x0007808683007388 */ /* 0x000fe20000000400 */
[----:B------:R-:W-:-:S03]  /*5c80*/  PRMT R104, RZ, 0x7610, R104 ;  /* 0x00007610ff687816 */ /* 0x000fc60000000068 */
[----:B------:R1:W-:Y:S01]  /*5c90*/  STS.U16 [R133+0x7c0], R136 ;  /* 0x0007c08885007388 */ /* 0x0003e20000000400 */
[----:B------:R-:W-:-:S06]  /*5ca0*/  NOP ;  /* 0x0000000000007918 */ /* 0x000fcc0000000000 */
[----:B------:R2:W3:Y:S01]  /*5cb0*/  @!P0 LDG.E.U16 R107, [R4.64] ;  /* 0x00000028046b8981 */ /* 0x0004e2000c1e1500 */
[----:B------:R-:W-:Y:S02]  /*5cc0*/  PRMT R101, RZ, 0x7610, R101 ;  /* 0x00007610ff657816 */ /* 0x000fe40000000065 */
[----:B------:R-:W-:Y:S01]  /*5cd0*/  ISETP.GE.AND P0, PT, R152, UR44, PT ;  /* 0x0000002c98007c0c */ /* 0x000fe2000bf06270 */
[----:B------:R2:W4:Y:S01]  /*5ce0*/  @!P1 LDG.E.U16 R108, [R4.64+0x40] ;  /* 0x00004028046c9981 */ /* 0x000522000c1e1500 */
[----:B------:R-:W-:-:S03]  /*5cf0*/  ISETP.GE.AND P1, PT, R153, UR44, PT ;  /* 0x0000002c99007c0c */ /* 0x000fc6000bf26270 */
[----:B------:R2:W3:Y:S01]  /*5d00*/  @!P2 LDG.E.U16 R105, [R4.64+0x80] ;  /* 0x000080280469a981 */ /* 0x0004e2000c1e1500 */
        /* <DEDUP_REMOVED lines=15> */
[----:B0-----:R-:W-:Y:S01]  /*5e00*/  PRMT R135, RZ, 0x7610, R135 ;  /* 0x00007610ff877816 */ /* 0x001fe20000000087 */
[----:B------:R2:W3:Y:S01]  /*5e10*/  @!P1 LDG.E.U16 R99, [R4.64+0x200] ;  /* 0x0002002804639981 */ /* 0x0004e2000c1e1500 */
[----:B-1----:R-:W-:Y:S02]  /*5e20*/  PRMT R136, RZ, 0x7610, R136 ;  /* 0x00007610ff887816 */ /* 0x002fe40000000088 */
        /* <DEDUP_REMOVED lines=47> */
[----:B------:R-:W-:-:S02]  /*6120*/  ISETP.GE.AND P0, PT, R148, UR44, PT ;  /* 0x0000002c94007c0c */ /* 0x000fc4000bf06270 */
[----:B------:R-:W-:-:S11]  /*6130*/  PRMT R181, RZ, 0x7610, R181 ;  /* 0x00007610ffb57816 */ /* 0x000fd600000000b5 */
[----:B------:R2:W3:Y:S01]  /*6140*/  @!P0 LDG.E.U16 R181, [R4.64+0x700] ;  /* 0x0007002804b58981 */ /* 0x0004e2000c1e1500 */
[----:B------:R-:W0:Y:S01]  /*6150*/  R2UR UR37, R3 ;  /* 0x00000000032573c2 */ /* 0x000e2200000e0000 */
[----:B------:R-:W-:Y:S02]  /*6160*/  ISETP.GE.AND P2, PT, R0, UR44, PT ;  /* 0x0000002c00007c0c */ /* 0x000fe4000bf46270 */
[----:B------:R-:W-:Y:S02]  /*6170*/  ISETP.GE.AND P1, PT, R146, UR44, PT ;  /* 0x0000002c92007c0c */ /* 0x000fe4000bf26270 */
[----:B------:R-:W-:Y:S02]  /*6180*/  ISETP.GE.AND P3, PT, R10, UR44, PT ;  /* 0x0000002c0a007c0c */ /* 0x000fe4000bf66270 */
[----:B------:R-:W-:Y:S02]  /*6190*/  PRMT R170, RZ, 0x7610, R170 ;  /* 0x00007610ffaa7816 */ /* 0x000fe400000000aa */
[----:B------:R-:W-:-:S02]  /*61a0*/  PRMT R172, RZ, 0x7610, R172 ;  /* 0x00007610ffac7816 */ /* 0x000fc400000000ac */
[----:B------:R-:W-:-:S04]  /*61b0*/  PRMT R168, RZ, 0x7610, R168 ;  /* 0x00007610ffa87816 */ /* 0x000fc800000000a8 */
[----:B------:R2:W3:Y:S04]  /*61c0*/  @!P2 LDG.E.U16 R172, [R4.64+0x780] ;  /* 0x0007802804aca981 */ /* 0x0004e8000c1e1500 */
[----:B------:R2:W3:Y:S04]  /*61d0*/  @!P1 LDG.E.U16 R170, [R4.64+0x740] ;  /* 0x0007402804aa9981 */ /* 0x0004e8000c1e1500 */
[----:B------:R2:W3:Y:S01]  /*61e0*/  @!P3 LDG.E.U16 R168, [R4.64+0x7c0] ;  /* 0x0007c02804a8b981 */ /* 0x0004e2000c1e1500 */
[----:B0-----:R-:W-:-:S04]  /*61f0*/  FMUL.FTZ R0, R86, UR37 ;  /* 0x0000002556007c20 */ /* 0x001fc80008410000 */
[----:B------:R-:W-:Y:S02]  /*6200*/  FMUL.RZ R6, R0, 0.15915493667125701904 ;  /* 0x3e22f98300067820 */ /* 0x000fe4000040c000 */
[----:B------:R-:W-:-:S04]  /*6210*/  FMUL.FTZ R0, R85, UR37 ;  /* 0x0000002555007c20 */ /* 0x000fc80008410000 */
[----:B------:R-:W-:Y:S02]  /*6220*/  FMUL.RZ R7, R0, 0.15915493667125701904 ;  /* 0x3e22f98300077820 */ /* 0x000fe4000040c000 */
[----:B------:R-:W-:-:S04]  /*6230*/  FMUL.FTZ R0, R84, UR37 ;  /* 0x0000002554007c20 */ /* 0x000fc80008410000 */
[----:B--2---:R-:W-:Y:S02]  /*6240*/  FMUL.RZ R4, R0, 0.15915493667125701904 ;  /* 0x3e22f98300047820 */ /* 0x004fe4000040c000 */
[----:B------:R-:W-:-:S04]  /*6250*/  FMUL.FTZ R0, R83, UR37 ;  /* 0x0000002553007c20 */ /* 0x000fc80008410000 */
[----:B------:R-:W-:Y:S02]  /*6260*/  FMUL.RZ R3, R0, 0.15915493667125701904 ;  /* 0x3e22f98300037820 */ /* 0x000fe4000040c000 */
[----:B------:R-:W-:-:S04]  /*6270*/  FMUL.FTZ R0, R82, UR37 ;  /* 0x0000002552007c20 */ /* 0x000fc80008410000 */
[----:B------:R-:W-:Y:S02]  /*6280*/  FMUL.RZ R5, R0, 0.15915493667125701904 ;  /* 0x3e22f98300057820 */ /* 0x000fe4000040c000 */
[----:B------:R-:W-:Y:S01]  /*6290*/  FMUL.FTZ R0, R81, UR37 ;  /* 0x0000002551007c20 */ /* 0x000fe20008410000 */
[----:B------:R-:W-:Y:S08]  /*62a0*/  MUFU.SIN R193, R6 ;  /* 0x0000000600c17308 */ /* 0x000ff00000000400 */
[----:B------:R0:W-:Y:S02]  /*62b0*/  MUFU.COS R195, R6 ;  /* 0x0000000600c37308 */ /* 0x0001e40000000000 */
[----:B0-----:R-:W-:-:S02]  /*62c0*/  FMUL.RZ R6, R0, 0.15915493667125701904 ;  /* 0x3e22f98300067820 */ /* 0x001fc4000040c000 */
[----:B------:R-:W-:-:S04]  /*62d0*/  FMUL.FTZ R0, R80, UR37 ;  /* 0x0000002550007c20 */ /* 0x000fc80008410000 */
[----:B------:R-:W-:Y:S08]  /*62e0*/  MUFU.SIN R138, R4 ;  /* 0x00000004008a7308 */ /* 0x000ff00000000400 */
[----:B------:R0:W-:Y:S01]  /*62f0*/  MUFU.COS R130, R4 ;  /* 0x0000000400827308 */ /* 0x0001e20000000000 */
[----:B------:R-:W-:Y:S01]  /*6300*/  LOP3.LUT R252, R114, 0x1f, RZ, 0xc0, !PT ;  /* 0x0000001f72fc7812 */ /* 0x000fe200078ec0ff */
[----:B0-----:R-:W-:-:S02]  /*6310*/  FMUL.RZ R4, R0, 0.15915493667125701904 ;  /* 0x3e22f98300047820 */ /* 0x001fc4000040c000 */
[----:B------:R-:W-:-:S04]  /*6320*/  FMUL.FTZ R0, R79, UR37 ;  /* 0x000000254f007c20 */ /* 0x000fc80008410000 */
[----:B------:R-:W-:Y:S01]  /*6330*/  MUFU.SIN R121, R3 ;  /* 0x0000000300797308 */ /* 0x000fe20000000400 */
[----:B------:R-:W-:-:S07]  /*6340*/  ISETP.NE.AND P0, PT, R252, RZ, PT ;  /* 0x000000fffc00720c */ /* 0x000fce0003f05270 */
[----:B------:R0:W-:Y:S02]  /*6350*/  MUFU.COS R122, R3 ;  /* 0x00000003007a7308 */ /* 0x0001e40000000000 */
[----:B0-----:R-:W-:Y:S02]  /*6360*/  FMUL.RZ R3, R0, 0.15915493667125701904 ;  /* 0x3e22f98300037820 */ /* 0x001fe4000040c000 */
        /* <DEDUP_REMOVED lines=16> */
[----:B------:R-:W-:Y:S01]  /*6470*/  MUFU.SIN R132, R7 ;  /* 0x0000000700847308 */ /* 0x000fe20000000400 */
[----:B0-----:R-:W-:-:S07]  /*6480*/  MOV R6, UR26 ;  /* 0x0000001a00067c02 */ /* 0x001fce0008000f00 */
[----:B------:R0:W-:Y:S01]  /*6490*/  MUFU.COS R134, R7 ;  /* 0x0000000700867308 */ /* 0x0001e20000000000 */
        /* <DEDUP_REMOVED lines=22> */
[----:B------:R-:W-:Y:S01]  /*6600*/  LDS.U16 R17, [R6] ;  /* 0x0000000006117984 */ /* 0x000fe20000000400 */
[C---:B------:R-:W-:Y:S02]  /*6610*/  IADD3 R2, R113.reuse, 0xc0, RZ ;  /* 0x000000c071027810 */ /* 0x040fe40007ffe0ff */
[----:B------:R-:W-:Y:S01]  /*6620*/  MUFU.COS R163, R5 ;  /* 0x0000000500a37308 */ /* 0x000fe20000000000 */
[----:B------:R-:W0:Y:S01]  /*6630*/  LDS.U16 R16, [R6+0x2] ;  /* 0x0000020006107984 */ /* 0x000e220000000400 */
[----:B------:R-:W-:-:S02]  /*6640*/  IADD3 R196, R113, 0x80, RZ ;  /* 0x0000008071c47810 */ /* 0x000fc40007ffe0ff */
[C---:B------:R-:W-:Y:S01]  /*6650*/  IADD3 R124, R113.reuse, 0xe0, RZ ;  /* 0x000000e0717c7810 */ /* 0x040fe20007ffe0ff */
[----:B------:R-:W1:Y:S01]  /*6660*/  LDS.U16 R15, [R6+0x4] ;  /* 0x00000400060f7984 */ /* 0x000e620000000400 */
[----:B------:R-:W-:Y:S02]  /*6670*/  IADD3 R148, R113, 0xa0, RZ ;  /* 0x000000a071947810 */ /* 0x000fe40007ffe0ff */
[----:B------:R-:W-:Y:S01]  /*6680*/  MUFU.SIN R160, R4 ;  /* 0x0000000400a07308 */ /* 0x000fe20000000400 */
[----:B------:R-:W0:Y:S01]  /*6690*/  LDS.U16 R14, [R6+0x6] ;  /* 0x00000600060e7984 */ /* 0x000e220000000400 */
[----:B------:R-:W-:-:S03]  /*66a0*/  SHF.L.U32 R109, R109, 0x1, RZ ;  /* 0x000000016d6d7819 */ /* 0x000fc600000006ff */
[----:B------:R-:W-:Y:S03]  /*66b0*/  LDS.U16 R11, [R6+0x8] ;  /* 0x00000800060b7984 */ /* 0x000fe60000000400 */
[----:B------:R2:W-:Y:S01]  /*66c0*/  MUFU.COS R161, R4 ;  /* 0x0000000400a17308 */ /* 0x0005e20000000000 */
[----:B------:R-:W0:Y:S04]  /*66d0*/  LDS.U16 R10, [R6+0xa] ;  /* 0x00000a00060a7984 */ /* 0x000e280000000400 */
[----:B------:R-:W0:Y:S03]  /*66e0*/  LDS.U16 R8, [R6+0xc] ;  /* 0x00000c0006087984 */ /* 0x000e260000000400 */
[----:B------:R-:W-:Y:S01]  /*66f0*/  MUFU.SIN R158, R7 ;  /* 0x00000007009e7308 */ /* 0x000fe20000000400 */
[----:B--2---:R-:W-:Y:S04]  /*6700*/  LDS.U16 R4, [R6+0x10] ;  /* 0x0000100006047984 */ /* 0x004fe80000000400 */
[----:B------:R-:W-:Y:S03]  /*6710*/  LDS.U16 R5, [R6+0x12] ;  /* 0x0000120006057984 */ /* 0x000fe60000000400 */
[----:B------:R2:W-:Y:S01]  /*6720*/  MUFU.COS R159, R7 ;  /* 0x00000007009f7308 */ /* 0x0005e20000000000 */
[----:B------:R-:W-:Y:S04]  /*6730*/  LDS.U16 R0, [R6+0x14] ;  /* 0x0000140006007984 */ /* 0x000fe80000000400 */
[----:B------:R-:W-:Y:S04]  /*6740*/  LDS.U16 R234, [R6+0x16] ;  /* 0x0000160006ea7984 */ /* 0x000fe80000000400 */
[----:B--2---:R-:W2:Y:S04]  /*6750*/  LDS.U16 R7, [R6+0xe] ;  /* 0x00000e0006077984 */ /* 0x004ea80000000400 */
        /* <DEDUP_REMOVED lines=21> */
[----:B---3--:R3:W-:Y:S01]  /*68b0*/  STS.U16 [R112+0x840], R107 ;  /* 0x0008406b70007388 */ /* 0x0087e20000000400 */
[----:B------:R-:W-:-:S03]  /*68c0*/  LEA.HI.SX32 R124, R124, R113, 0x1b ;  /* 0x000000717c7c7211 */ /* 0x000fc600078fdaff */
[----:B----4-:R-:W-:Y:S01]  /*68d0*/  STS.U16 [R111+0x880], R108 ;  /* 0x0008806c6f007388 */ /* 0x010fe20000000400 */
[----:B------:R-:W-:-:S03]  /*68e0*/  LEA.HI.SX32 R148, R148, R113, 0x1b ;  /* 0x0000007194947211 */ /* 0x000fc600078fdaff */
[----:B------:R4:W-:Y:S01]  /*68f0*/  STS.U16 [R110+0x8c0], R105 ;  /* 0x0008c0696e007388 */ /* 0x0009e20000000400 */
[C---:B------:R-:W-:Y:S02]  /*6900*/  IADD3 R200, R113.reuse, 0x100, RZ ;  /* 0x0000010071c87810 */ /* 0x040fe40007ffe0ff */
[----:B------:R-:W-:Y:S01]  /*6910*/  IADD3 R198, R113, 0x120, RZ ;  /* 0x0000012071c67810 */ /* 0x000fe20007ffe0ff */
[----:B------:R1:W-:Y:S01]  /*6920*/  STS.U16 [R109+0x900], R106 ;  /* 0x0009006a6d007388 */ /* 0x0003e20000000400 */
[----:B---3--:R-:W-:Y:S02]  /*6930*/  SHF.L.U32 R107, R148, 0x1, RZ ;  /* 0x00000001946b7819 */ /* 0x008fe400000006ff */
[----:B----4-:R-:W-:Y:S01]  /*6940*/  LEA.HI.SX32 R105, R2, R113, 0x1b ;  /* 0x0000007102697211 */ /* 0x010fe200078fdaff */
[----:B------:R-:W-:Y:S01]  /*6950*/  FMUL.FTZ R2, R72, UR37 ;  /* 0x0000002548027c20 */ /* 0x000fe20008410000 */
[----:B------:R-:W-:Y:S02]  /*6960*/  SHF.L.U32 R108, R196, 0x1, RZ ;  /* 0x00000001c46c7819 */ /* 0x000fe400000006ff */
[----:B-1----:R-:W-:-:S02]  /*6970*/  SHF.L.U32 R106, R105, 0x1, RZ ;  /* 0x00000001696a7819 */ /* 0x002fc400000006ff */
[----:B------:R-:W-:Y:S01]  /*6980*/  SHF.L.U32 R105, R124, 0x1, RZ ;  /* 0x000000017c697819 */ /* 0x000fe200000006ff */
[----:B------:R-:W-:Y:S01]  /*6990*/  FMUL.RZ R124, R2, 0.15915493667125701904 ;  /* 0x3e22f983027c7820 */ /* 0x000fe2000040c000 */
[C---:B------:R-:W-:Y:S02]  /*69a0*/  IADD3 R148, R113.reuse, 0x140, RZ ;  /* 0x0000014071947810 */ /* 0x040fe40007ffe0ff */
[----:B------:R-:W-:Y:S02]  /*69b0*/  IADD3 R2, R113, 0x160, RZ ;  /* 0x0000016071027810 */ /* 0x000fe40007ffe0ff */
[-C--:B------:R-:W-:Y:S01]  /*69c0*/  LEA.HI.SX32 R200, R200, R113.reuse, 0x1b ;  /* 0x00000071c8c87211 */ /* 0x080fe200078fdaff */
[----:B------:R1:W-:Y:S01]  /*69d0*/  STS.U16 [R108+0x940], R103 ;  /* 0x000940676c007388 */ /* 0x0003e20000000400 */
[-C--:B------:R-:W-:Y:S02]  /*69e0*/  LEA.HI.SX32 R198, R198, R113.reuse, 0x1b ;  /* 0x00000071c6c67211 */ /* 0x080fe400078fdaff */
[-C--:B------:R-:W-:Y:S01]  /*69f0*/  LEA.HI.SX32 R148, R148, R113.reuse, 0x1b ;  /* 0x0000007194947211 */ /* 0x080fe200078fdaff */
[----:B------:R3:W-:Y:S01]  /*6a00*/  STS.U16 [R107+0x980], R104 ;  /* 0x000980686b007388 */ /* 0x0007e20000000400 */
[----:B------:R-:W-:-:S02]  /*6a10*/  LEA.HI.SX32 R125, R2, R113, 0x1b ;  /* 0x00000071027d7211 */ /* 0x000fc400078fdaff */
[C---:B------:R-:W-:Y:S01]  /*6a20*/  IADD3 R202, R113.reuse, 0x180, RZ ;  /* 0x0000018071ca7810 */ /* 0x040fe20007ffe0ff */
[----:B------:R4:W-:Y:S01]  /*6a30*/  STS.U16 [R106+0x9c0], R101 ;  /* 0x0009c0656a007388 */ /* 0x0009e20000000400 */
[----:B------:R-:W-:Y:S01]  /*6a40*/  MUFU.SIN R196, R124 ;  /* 0x0000007c00c47308 */ /* 0x000fe20000000400 */
[----:B-1----:R-:W-:Y:S02]  /*6a50*/  SHF.L.U32 R103, R198, 0x1, RZ ;  /* 0x00000001c6677819 */ /* 0x002fe400000006ff */
[----:B------:R1:W-:Y:S01]  /*6a60*/  STS.U16 [R105+0xa00], R102 ;  /* 0x000a006669007388 */ /* 0x0003e20000000400 */
[----:B---3--:R-:W-:Y:S02]  /*6a70*/  SHF.L.U32 R104, R200, 0x1, RZ ;  /* 0x00000001c8687819 */ /* 0x008fe400000006ff */
[C---:B------:R-:W-:Y:S02]  /*6a80*/  IADD3 R200, R113.reuse, 0x1a0, RZ ;  /* 0x000001a071c87810 */ /* 0x040fe40007ffe0ff */
[----:B------:R3:W-:Y:S01]  /*6a90*/  MUFU.COS R197, R124 ;  /* 0x0000007c00c57308 */ /* 0x0007e20000000000 */
[----:B------:R-:W-:-:S02]  /*6aa0*/  IADD3 R198, R113, 0x1c0, RZ ;  /* 0x000001c071c67810 */ /* 0x000fc40007ffe0ff */
[----:B----4-:R-:W-:Y:S02]  /*6ab0*/  SHF.L.U32 R101, R125, 0x1, RZ ;  /* 0x000000017d657819 */ /* 0x010fe400000006ff */
[----:B-1----:R-:W-:Y:S02]  /*6ac0*/  SHF.L.U32 R102, R148, 0x1, RZ ;  /* 0x0000000194667819 */ /* 0x002fe400000006ff */
[-C--:B------:R-:W-:Y:S02]  /*6ad0*/  LEA.HI.SX32 R202, R202, R113.reuse, 0x1b ;  /* 0x00000071caca7211 */ /* 0x080fe400078fdaff */
[----:B---3--:R-:W-:Y:S01]  /*6ae0*/  IADD3 R124, R113, 0x1e0, RZ ;  /* 0x000001e0717c7810 */ /* 0x008fe20007ffe0ff */
[----:B------:R1:W-:Y:S01]  /*6af0*/  STS.U16 [R104+0xa40], R99 ;  /* 0x000a406368007388 */ /* 0x0003e20000000400 */
[-C--:B------:R-:W-:Y:S02]  /*6b00*/  LEA.HI.SX32 R200, R200, R113.reuse, 0x1b ;  /* 0x00000071c8c87211 */ /* 0x080fe400078fdaff */
[-C--:B------:R-:W-:Y:S01]  /*6b10*/  LEA.HI.SX32 R198, R198, R113.reuse, 0x1b ;  /* 0x00000071c6c67211 */ /* 0x080fe200078fdaff */
[----:B------:R3:W-:Y:S01]  /*6b20*/  STS.U16 [R103+0xa80], R100 ;  /* 0x000a806467007388 */ /* 0x0007e20000000400 */
[----:B------:R-:W-:-:S03]  /*6b30*/  LEA.HI.SX32 R148, R124, R113, 0x1b ;  /* 0x000000717c947211 */ /* 0x000fc600078fdaff */
[----:B------:R4:W-:Y:S01]  /*6b40*/  STS.U16 [R102+0xac0], R97 ;  /* 0x000ac06166007388 */ /* 0x0009e20000000400 */
[----:B-1----:R-:W-:-:S03]  /*6b50*/  SHF.L.U32 R99, R200, 0x1, RZ ;  /* 0x00000001c8637819 */ /* 0x002fc600000006ff */
[----:B------:R1:W-:Y:S01]  /*6b60*/  STS.U16 [R101+0xb00], R98 ;  /* 0x000b006265007388 */ /* 0x0003e20000000400 */
[----:B---3--:R-:W-:Y:S02]  /*6b70*/  SHF.L.U32 R100, R202, 0x1, RZ ;  /* 0x00000001ca647819 */ /* 0x008fe400000006ff */
[----:B----4-:R-:W-:-:S03]  /*6b80*/  SHF.L.U32 R97, R148, 0x1, RZ ;  /* 0x0000000194617819 */ /* 0x010fc600000006ff */
        /* <DEDUP_REMOVED lines=17> */
[----:B-1----:R-:W3:Y:S04]  /*6ca0*/  LDL R126, [R1+0x10] ;  /* 0x00001000017e7983 */ /* 0x002ee80000100800 */
[----:B------:R1:W-:Y:S04]  /*6cb0*/  STS.U16 [R128+0xf40], R181 ;  /* 0x000f40b580007388 */ /* 0x0003e80000000400 */
[----:B-1----:R-:W4:Y:S01]  /*6cc0*/  LDL R128, [R1+0x14] ;  /* 0x0000140001807983 */ /* 0x002f220000100800 */
        /* <DEDUP_REMOVED lines=11> */
[----:B------:R-:W2:Y:S01]  /*6d80*/  LDL R118, [R1+0xc] ;  /* 0x00000c0001767983 */ /* 0x000ea20000100800 */
[----:B------:R-:W1:Y:S01]  /*6d90*/  MUFU.EX2 R124, R124 ;  /* 0x0000007c007c7308 */ /* 0x000e620000000800 */
[C---:B0-----:R-:W-:Y:S02]  /*6da0*/  FMUL.FTZ R167, R13.reuse, R167 ;  /* 0x000000a70da77220 */ /* 0x041fe40000410000 */
[----:B------:R-:W-:-:S02]  /*6db0*/  FMUL.FTZ R166, R13, R166 ;  /* 0x000000a60da67220 */ /* 0x000fc40000410000 */
[----:B------:R-:W-:-:S06]  /*6dc0*/  FMUL.FTZ R18, R115, R79 ;  /* 0x0000004f73127220 */ /* 0x000fcc0000410000 */
[----:B------:R-:W0:Y:S01]  /*6dd0*/  MUFU.EX2 R18, R18 ;  /* 0x0000001200127308 */ /* 0x000e220000000800 */
[C---:B-1----:R-:W-:Y:S02]  /*6de0*/  FMUL.FTZ R122, R124.reuse, R122 ;  /* 0x0000007a7c7a7220 */ /* 0x042fe40000410000 */
[----:B------:R-:W-:Y:S02]  /*6df0*/  FMUL.FTZ R121, R124, R121 ;  /* 0x000000797c797220 */ /* 0x000fe40000410000 */
[----:B------:R-:W2:Y:S01]  /*6e00*/  LDL R124, [R1+0x4] ;  /* 0x00000400017c7983 */ /* 0x000ea20000100800 */
[C---:B0-----:R-:W-:Y:S02]  /*6e10*/  FMUL.FTZ R165, R18.reuse, R165 ;  /* 0x000000a512a57220 */ /* 0x041fe40000410000 */
[----:B------:R-:W-:Y:S02]  /*6e20*/  FMUL.FTZ R164, R18, R164 ;  /* 0x000000a412a47220 */ /* 0x000fe40000410000 */
[----:B------:R-:W-:Y:S01]  /*6e30*/  FMUL.FTZ R2, R115, R86 ;  /* 0x0000005673027220 */ /* 0x000fe20000410000 */
[----:B---3--:R-:W-:-:S02]  /*6e40*/  PRMT R13, RZ, 0x5410, R126 ;  /* 0x00005410ff0d7816 */ /* 0x008fc4000000007e */
[----:B------:R-:W3:Y:S01]  /*6e50*/  LDL R126, [R1+0x8] ;  /* 0x00000800017e7983 */ /* 0x000ee20000100800 */
[----:B----4-:R-:W-:-:S03]  /*6e60*/  PRMT R18, RZ, 0x5410, R128 ;  /* 0x00005410ff127816 */ /* 0x010fc60000000080 */
[----:B------:R-:W4:Y:S01]  /*6e70*/  LDL R128, [R1] ;  /* 0x0000000001807983 */ /* 0x000f220000100800 */
[----:B------:R-:W0:Y:S01]  /*6e80*/  MUFU.EX2 R2, R2 ;  /* 0x0000000200027308 */ /* 0x000e220000000800 */
[----:B------:R-:W-:Y:S01]  /*6e90*/  ULEA UR34, UR29, UR7, 0x8 ;  /* 0x000000071d227291 */ /* 0x000fe2000f8e403f */
[C---:B------:R-:W-:Y:S02]  /*6ea0*/  ISETP.NE.AND P2, PT, R114.reuse, RZ, PT ;  /* 0x000000ff7200720c */ /* 0x040fe40003f45270 */
[----:B------:R-:W-:Y:S01]  /*6eb0*/  IADD3 R199, R114, 0x200, RZ ;  /* 0x0000020072c77810 */ /* 0x000fe20007ffe0ff */
[----:B------:R-:W-:Y:S01]  /*6ec0*/  FMUL.FTZ R135, R115, R81 ;  /* 0x0000005173877220 */ /* 0x000fe20000410000 */
[----:B------:R-:W-:Y:S04]  /*6ed0*/  STS.U16 [R129+0xf80], R170 ;  /* 0x000f80aa81007388 */ /* 0x000fe80000000400 */
[----:B------:R-:W-:Y:S01]  /*6ee0*/  STS.U16 [R131+0xfc0], R172 ;  /* 0x000fc0ac83007388 */ /* 0x000fe20000000400 */
[----:B0-----:R-:W-:-:S02]  /*6ef0*/  FMUL.FTZ R66, R2, R195 ;  /* 0x000000c302427220 */ /* 0x001fc40000410000 */
[----:B------:R-:W-:Y:S01]  /*6f00*/  FMUL.FTZ R67, R2, R193 ;  /* 0x000000c102437220 */ /* 0x000fe20000410000 */
[----:B------:R-:W-:Y:S01]  /*6f10*/  MOV R2, UR34 ;  /* 0x0000002200027c02 */ /* 0x000fe20008000f00 */
[----:B------:R-:W-:Y:S01]  /*6f20*/  STS.U16 [R133+0x1000], R168 ;  /* 0x001000a885007388 */ /* 0x000fe20000000400 */
[----:B------:R0:W-:Y:S01]  /*6f30*/  MUFU.EX2 R12, R135 ;  /* 0x00000087000c7308 */ /* 0x0001e20000000800 */
[----:B------:R-:W-:-:S06]  /*6f40*/  NOP ;  /* 0x0000000000007918 */ /* 0x000fcc0000000000 */
[----:B------:R-:W-:Y:S01]  /*6f50*/  SEL R9, R2, R199, !P2 ;  /* 0x000000c702097207 */ /* 0x000fe20005000000 */
        /* <DEDUP_REMOVED lines=36> */
[----:B------:R-:W2:Y:S03]  /*71a0*/  MUFU.EX2 R127, R127 ;  /* 0x0000007f007f7308 */ /* 0x000ea60000000800 */
[----:B------:R-:W-:Y:S01]  /*71b0*/  @!P1 IMAD.WIDE R2, R3, R120, UR42 ;  /* 0x0000002a03029e25 */ /* 0x000fe2000f8e0278 */
[----:B------:R-:W-:Y:S01]  /*71c0*/  BAR.SYNC.DEFER_BLOCKING 0x0 ;  /* 0x0000000000007b1d */ /* 0x000fe20000010000 */
[----:B------:R-:W-:Y:S02]  /*71d0*/  PRMT R16, RZ, 0x5410, R16 ;  /* 0x00005410ff107816 */ /* 0x000fe40000000010 */
[C---:B------:R-:W-:Y:S02]  /*71e0*/  FMUL.FTZ R125, R115.reuse, R84 ;  /* 0x00000054737d7220 */ /* 0x040fe40000410000 */
[----:B------:R-:W-:Y:S01]  /*71f0*/  FMUL.FTZ R119, R115, R77 ;  /* 0x0000004d73777220 */ /* 0x000fe20000410000 */
[----:B------:R-:W-:Y:S01]  /*7200*/  PRMT R17, RZ, 0x5410, R17 ;  /* 0x00005410ff117816 */ /* 0x000fe20000000011 */
[----:B------:R-:W-:-:S02]  /*7210*/  FMUL.FTZ R181, R16, R86 ;  /* 0x0000005610b57220 */ /* 0x000fc40000410000 */
[----:B------:R-:W0:Y:S02]  /*7220*/  MUFU.EX2 R125, R125 ;  /* 0x0000007d007d7308 */ /* 0x000e240000000800 */
[----:B-1----:R-:W-:Y:S02]  /*7230*/  FMUL.FTZ R9, R17, R86 ;  /* 0x0000005611097220 */ /* 0x002fe40000410000 */
[----:B--2---:R-:W-:Y:S02]  /*7240*/  FMUL.FTZ R132, R127, R132 ;  /* 0x000000847f847220 */ /* 0x004fe40000410000 */
[----:B------:R-:W-:Y:S02]  /*7250*/  FMUL.FTZ R181, R18, R181 ;  /* 0x000000b512b57220 */ /* 0x000fe40000410000 */
[----:B------:R-:W1:Y:S01]  /*7260*/  MUFU.EX2 R119, R119 ;  /* 0x0000007700777308 */ /* 0x000e620000000800 */
[----:B------:R2:W5:Y:S07]  /*7270*/  @!P1 LDG.E.64 R64, [R2.64+0x8] ;  /* 0x0000082802409981 */ /* 0x00056e000c1e1b00 */
[----:B------:R-:W-:Y:S01]  /*7280*/  MUFU.SIN R183, R184 ;  /* 0x000000b800b77308 */ /* 0x000fe20000000400 */
[----:B--2---:R-:W-:-:S02]  /*7290*/  FMUL.FTZ R3, R115, R74 ;  /* 0x0000004a73037220 */ /* 0x004fc40000410000 */
[----:B------:R-:W-:-:S05]  /*72a0*/  FMUL.FTZ R2, R115, R75 ;  /* 0x0000004b73027220 */ /* 0x000fca0000410000 */
[----:B------:R-:W-:Y:S01]  /*72b0*/  MUFU.COS R184, R184 ;  /* 0x000000b800b87308 */ /* 0x000fe20000000000 */
[----:B------:R-:W-:Y:S01]  /*72c0*/  FMUL.FTZ R180, R18, R9 ;  /* 0x0000000912b47220 */ /* 0x000fe20000410000 */
[----:B------:R-:W-:Y:S01]  /*72d0*/  PRMT R15, RZ, 0x5410, R15 ;  /* 0x00005410ff0f7816 */ /* 0x000fe2000000000f */
[----:B------:R-:W-:-:S05]  /*72e0*/  FMUL.FTZ R134, R127, R134 ;  /* 0x000000867f867220 */ /* 0x000fca0000410000 */
[----:B------:R-:W2:Y:S01]  /*72f0*/  MUFU.EX2 R3, R3 ;  /* 0x0000000300037308 */ /* 0x000ea20000000800 */
[----:B------:R-:W-:Y:S01]  /*7300*/  FMUL.FTZ R9, R132, R181 ;  /* 0x000000b584097220 */ /* 0x000fe20000410000 */
[----:B------:R-:W-:Y:S01]  /*7310*/  PRMT R14, RZ, 0x5410, R14 ;  /* 0x00005410ff0e7816 */ /* 0x000fe2000000000e */
[----:B------:R-:W-:-:S05]  /*7320*/  FMUL.FTZ R146, R12, R146 ;  /* 0x000000920c927220 */ /* 0x000fca0000410000 */
[----:B------:R-:W0:Y:S01]  /*7330*/  MUFU.EX2 R2, R2 ;  /* 0x0000000200027308 */ /* 0x000e220000000800 */
[----:B------:R-:W-:Y:S02]  /*7340*/  FMUL.FTZ R145, R12, R145 ;  /* 0x000000910c917220 */ /* 0x000fe40000410000 */
[----:B------:R-:W-:Y:S02]  /*7350*/  FMUL.FTZ R6, R115, R72 ;  /* 0x0000004873067220 */ /* 0x000fe40000410000 */
[-C--:B------:R-:W-:Y:S02]  /*7360*/  FMUL.FTZ R12, R132, R180.reuse ;  /* 0x000000b4840c7220 */ /* 0x080fe40000410000 */
[----:B------:R-:W-:Y:S02]  /*7370*/  FMUL.FTZ R182, R15, R85 ;  /* 0x000000550fb67220 */ /* 0x000fe40000410000 */
[----:B------:R-:W-:Y:S01]  /*7380*/  FFMA.FTZ R9, R134, R180, -R9 ;  /* 0x000000b486097223 */ /* 0x000fe20000010809 */
[----:B------:R-:W2:Y:S01]  /*7390*/  MUFU.EX2 R6, R6 ;  /* 0x0000000600067308 */ /* 0x000ea20000000800 */
[----:B------:R-:W-:-:S02]  /*73a0*/  FMUL.FTZ R120, R115, R76 ;  /* 0x0000004c73787220 */ /* 0x000fc40000410000 */
[----:B------:R-:W-:Y:S02]  /*73b0*/  FMUL.FTZ R233, R14, R85 ;  /* 0x000000550ee97220 */ /* 0x000fe40000410000 */
[----:B------:R-:W-:Y:S02]  /*73c0*/  FFMA.FTZ R12, R134, R181, R12 ;  /* 0x000000b5860c7223 */ /* 0x000fe4000001000c */
[----:B0-----:R-:W-:Y:S02]  /*73d0*/  FMUL.FTZ R138, R125, R138 ;  /* 0x0000008a7d8a7220 */ /* 0x001fe40000410000 */
[----:B------:R-:W-:Y:S02]  /*73e0*/  FFMA.FTZ R9, R13, R182, R9 ;  /* 0x000000b60d097223 */ /* 0x000fe40000010009 */
[C---:B-1----:R-:W-:Y:S02]  /*73f0*/  FMUL.FTZ R161, R119.reuse, R161 ;  /* 0x000000a177a17220 */ /* 0x042fe40000410000 */
[----:B------:R-:W-:-:S02]  /*7400*/  FMUL.FTZ R160, R119, R160 ;  /* 0x000000a077a07220 */ /* 0x000fc40000410000 */
[----:B------:R-:W-:Y:S02]  /*7410*/  FFMA.FTZ R119, R13, R233, R12 ;  /* 0x000000e90d777223 */ /* 0x000fe4000001000c */
[C---:B--2---:R-:W-:Y:S02]  /*7420*/  FMUL.FTZ R179, R3.reuse, R179 ;  /* 0x000000b303b37220 */ /* 0x044fe40000410000 */
[----:B------:R-:W-:Y:S01]  /*7430*/  FMUL.FTZ R178, R3, R178 ;  /* 0x000000b203b27220 */ /* 0x000fe20000410000 */
[----:B------:R-:W0:Y:S01]  /*7440*/  MUFU.EX2 R120, R120 ;  /* 0x0000007800787308 */ /* 0x000e220000000800 */
[----:B------:R-:W-:Y:S02]  /*7450*/  FMUL.FTZ R130, R125, R130 ;  /* 0x000000827d827220 */ /* 0x000fe40000410000 */
[----:B------:R-:W-:Y:S01]  /*7460*/  FMUL.FTZ R3, R138, R9 ;  /* 0x000000098a037220 */ /* 0x000fe20000410000 */
[----:B------:R-:W-:Y:S01]  /*7470*/  PRMT R10, RZ, 0x5410, R10 ;  /* 0x00005410ff0a7816 */ /* 0x000fe2000000000a */
[----:B------:R-:W-:-:S02]  /*7480*/  FMUL.FTZ R148, R115, R82 ;  /* 0x0000005273947220 */ /* 0x000fc40000410000 */
[C---:B------:R-:W-:Y:S02]  /*7490*/  FMUL.FTZ R184, R2.reuse, R184 ;  /* 0x000000b802b87220 */ /* 0x040fe40000410000 */
[----:B------:R-:W-:Y:S02]  /*74a0*/  FMUL.FTZ R183, R2, R183 ;  /* 0x000000b702b77220 */ /* 0x000fe40000410000 */
[-C--:B------:R-:W-:Y:S01]  /*74b0*/  FMUL.FTZ R2, R138, R119.reuse ;  /* 0x000000778a027220 */ /* 0x080fe20000410000 */
[----:B------:R-:W-:Y:S01]  /*74c0*/  PRMT R11, RZ, 0x5410, R11 ;  /* 0x00005410ff0b7816 */ /* 0x000fe2000000000b */
[C---:B------:R-:W-:Y:S02]  /*74d0*/  FFMA.FTZ R119, R130.reuse, R119, R3 ;  /* 0x0000007782777223 */ /* 0x040fe40000010003 */
[----:B------:R-:W-:Y:S01]  /*74e0*/  FMUL.FTZ R3, R67, R132 ;  /* 0x0000008443037220 */ /* 0x000fe20000410000 */
[----:B------:R-:W-:Y:S01]  /*74f0*/  PRMT R12, RZ, 0x5410, R118 ;  /* 0x00005410ff0c7816 */ /* 0x000fe20000000076 */
[----:B------:R-:W1:Y:S01]  /*7500*/  MUFU.EX2 R148, R148 ;  /* 0x0000009400947308 */ /* 0x000e620000000800 */
[----:B------:R-:W-:-:S02]  /*7510*/  FFMA.FTZ R125, R130, R9, -R2 ;  /* 0x00000009827d7223 */ /* 0x000fc40000010802 */
[----:B------:R-:W-:Y:S02]  /*7520*/  FMUL.FTZ R231, R10, R84 ;  /* 0x000000540ae77220 */ /* 0x000fe40000410000 */
[C---:B------:R-:W-:Y:S02]  /*7530*/  FMUL.FTZ R2, R66.reuse, R132 ;  /* 0x0000008442027220 */ /* 0x040fe40000410000 */
[----:B------:R-:W-:Y:S02]  /*7540*/  FFMA.FTZ R3, R66, R134, -R3 ;  /* 0x0000008642037223 */ /* 0x000fe40000010803 */
[----:B------:R-:W-:Y:S02]  /*7550*/  FMUL.FTZ R232, R11, R84 ;  /* 0x000000540be87220 */ /* 0x000fe40000410000 */
[C---:B------:R-:W-:Y:S02]  /*7560*/  FMUL.FTZ R197, R6.reuse, R197 ;  /* 0x000000c506c57220 */ /* 0x040fe40000410000 */
[----:B------:R-:W-:-:S02]  /*7570*/  FMUL.FTZ R196, R6, R196 ;  /* 0x000000c406c47220 */ /* 0x000fc40000410000 */
[----:B------:R-:W-:Y:S02]  /*7580*/  FFMA.FTZ R119, R12, R231, R119 ;  /* 0x000000e70c777223 */ /* 0x000fe40000010077 */
[----:B------:R-:W-:Y:S02]  /*7590*/  FFMA.FTZ R9, R67, R134, R2 ;  /* 0x0000008643097223 */ /* 0x000fe40000010002 */
[----:B------:R-:W-:Y:S01]  /*75a0*/  FMUL.FTZ R6, R138, R3 ;  /* 0x000000038a067220 */ /* 0x000fe20000410000 */
[----:B------:R-:W-:Y:S01]  /*75b0*/  PRMT R8, RZ, 0x5410, R8 ;  /* 0x00005410ff087816 */ /* 0x000fe20000000008 */
[----:B------:R-:W-:Y:S01]  /*75c0*/  FFMA.FTZ R125, R12, R232, R125 ;  /* 0x000000e80c7d7223 */ /* 0x000fe2000001007d */
[----:B------:R-:W-:Y:S01]  /*75d0*/  PRMT R7, RZ, 0x5410, R7 ;  /* 0x00005410ff077816 */ /* 0x000fe20000000007 */
[----:B------:R-:W-:Y:S02]  /*75e0*/  FMUL.FTZ R118, R121, R119 ;  /* 0x0000007779767220 */ /* 0x000fe40000410000 */
[----:B0-----:R-:W-:-:S02]  /*75f0*/  FMUL.FTZ R159, R120, R159 ;  /* 0x0000009f789f7220 */ /* 0x001fc40000410000 */
[----:B------:R-:W-:Y:S02]  /*7600*/  FMUL.FTZ R158, R120, R158 ;  /* 0x0000009e789e7220 */ /* 0x000fe40000410000 */
[-C--:B------:R-:W-:Y:S02]  /*7610*/  FMUL.FTZ R2, R138, R9.reuse ;  /* 0x000000098a027220 */ /* 0x080fe40000410000 */
[----:B------:R-:W-:Y:S01]  /*7620*/  FFMA.FTZ R6, R130, R9, R6 ;  /* 0x0000000982067223 */ /* 0x000fe20000010006 */
[----:B---3--:R-:W-:Y:S01]  /*7630*/  PRMT R9, RZ, 0x5410, R126 ;  /* 0x00005410ff097816 */ /* 0x008fe2000000007e */
[-C--:B------:R-:W-:Y:S02]  /*7640*/  FMUL.FTZ R120, R121, R125.reuse ;  /* 0x0000007d79787220 */ /* 0x080fe40000410000 */
[----:B------:R-:W-:Y:S02]  /*7650*/  FFMA.FTZ R125, R122, R125, -R118 ;  /* 0x0000007d7a7d7223 */ /* 0x000fe40000010876 */
[----:B------:R-:W-:-:S02]  /*7660*/  FMUL.FTZ R230, R8, R83 ;  /* 0x0000005308e67220 */ /* 0x000fc40000410000 */
[----:B------:R-:W-:Y:S02]  /*7670*/  FFMA.FTZ R3, R130, R3, -R2 ;  /* 0x0000000382037223 */ /* 0x000fe40000010802 */
[----:B------:R-:W-:Y:S02]  /*7680*/  FMUL.FTZ R118, R121, R6 ;  /* 0x0000000679767220 */ /* 0x000fe40000410000 */
[----:B------:R-:W-:Y:S02]  /*7690*/  FFMA.FTZ R120, R122, R119, R120 ;  /* 0x000000777a787223 */ /* 0x000fe40000010078 */
[----:B------:R-:W-:Y:S02]  /*76a0*/  FMUL.FTZ R229, R7, R83 ;  /* 0x0000005307e57220 */ /* 0x000fe40000410000 */
[----:B-1----:R-:W-:Y:S02]  /*76b0*/  FMUL.FTZ R139, R148, R139 ;  /* 0x0000008b948b7220 */ /* 0x002fe40000410000 */
        /* <DEDUP_REMOVED lines=10> */
[----:B------:R-:W-:Y:S01]  /*7760*/  PRMT R6, RZ, 0x5410, R124 ;  /* 0x00005410ff067816 */ /* 0x000fe2000000007c */
[----:B------:R-:W-:Y:S02]  /*7770*/  FMUL.FTZ R2, R63, UR37 ;  /* 0x000000253f027c20 */ /* 0x000fe40008410000 */
[C---:B------:R-:W-:Y:S02]  /*7780*/  FFMA.FTZ R127, R140.reuse, R120, R127 ;  /* 0x000000788c7f7223 */ /* 0x040fe4000001007f */
        /* <DEDUP_REMOVED lines=17> */
[CC--:B------:R-:W-:Y:S01]  /*78a0*/  FFMA.FTZ R124, R146.reuse, R118.reuse, -R3 ;  /* 0x00000076927c7223 */ /* 0x0c0fe20000010803 */
[----:B------:R-:W-:Y:S01]  /*78b0*/  PRMT R3, RZ, 0x5410, R0 ;  /* 0x00005410ff037816 */ /* 0x000fe20000000000 */
[----:B------:R-:W-:Y:S01]  /*78c0*/  FFMA.FTZ R127, R146, R127, R2 ;  /* 0x0000007f927f7223 */ /* 0x000fe20000010002 */
[----:B----4-:R-:W-:Y:S01]  /*78d0*/  PRMT R2, RZ, 0x5410, R128 ;  /* 0x00005410ff027816 */ /* 0x010fe20000000080 */
[-C--:B------:R-:W-:Y:S02]  /*78e0*/  FMUL.FTZ R225, R234, R81.reuse ;  /* 0x00000051eae17220 */ /* 0x080fe40000410000 */
[----:B------:R-:W-:Y:S02]  /*78f0*/  FMUL.FTZ R125, R145, R118 ;  /* 0x00000076917d7220 */ /* 0x000fe40000410000 */
[----:B------:R-:W-:Y:S02]  /*7900*/  FMUL.FTZ R226, R3, R81 ;  /* 0x0000005103e27220 */ /* 0x000fe40000410000 */
[----:B------:R-:W-:-:S02]  /*7910*/  FFMA.FTZ R127, R2, R225, R127 ;  /* 0x000000e1027f7223 */ /* 0x000fc4000001007f */
[----:B------:R-:W-:Y:S02]  /*7920*/  FFMA.FTZ R125, R146, R120, R125 ;  /* 0x00000078927d7223 */ /* 0x000fe4000001007d */
[----:B------:R-:W-:Y:S01]  /*7930*/  FFMA.FTZ R129, R2, R226, R129 ;  /* 0x000000e202817223 */ /* 0x000fe20000010081 */
[----:B------:R-:W0:Y:S01]  /*7940*/  MUFU.COS R195, R126 ;  /* 0x0000007e00c37308 */ /* 0x000e220000000000 */
[C---:B------:R-:W-:Y:S01]  /*7950*/  FMUL.FTZ R118, R166.reuse, R127 ;  /* 0x0000007fa6767220 */ /* 0x040fe20000410000 */
[----:B------:R-:W-:Y:S01]  /*7960*/  PRMT R137, RZ, 0x5410, R137 ;  /* 0x00005410ff897816 */ /* 0x000fe20000000089 */
[C---:B------:R-:W-:Y:S01]  /*7970*/  FMUL.FTZ R0, R166.reuse, R125 ;  /* 0x0000007da6007220 */ /* 0x040fe20000410000 */
[----:B------:R-:W-:Y:S01]  /*7980*/  PRMT R123, RZ, 0x5410, R123 ;  /* 0x00005410ff7b7816 */ /* 0x000fe2000000007b */
[----:B------:R-:W-:-:S03]  /*7990*/  FMUL.FTZ R120, R166, R129 ;  /* 0x00000081a6787220 */ /* 0x000fc60000410000 */
[----:B------:R1:W2:Y:S01]  /*79a0*/  MUFU.SIN R119, R126 ;  /* 0x0000007e00777308 */ /* 0x0002a20000000400 */
[C---:B------:R-:W-:Y:S02]  /*79b0*/  FFMA.FTZ R129, R167.reuse, R129, -R118 ;  /* 0x00000081a7817223 */ /* 0x040fe40000010876 */
[----:B------:R-:W-:Y:S01]  /*79c0*/  FFMA.FTZ R118, R167, R124, -R0 ;  /* 0x0000007ca7767223 */ /* 0x000fe20000010800 */
[----:B------:R-:W-:Y:S01]  /*79d0*/  PRMT R0, RZ, 0x5410, R95 ;  /* 0x00005410ff007816 */ /* 0x000fe2000000005f */
[-C--:B------:R-:W-:Y:S02]  /*79e0*/  FMUL.FTZ R224, R137, R80.reuse ;  /* 0x0000005089e07220 */ /* 0x080fe40000410000 */
[----:B------:R-:W-:Y:S02]  /*79f0*/  FFMA.FTZ R120, R167, R127, R120 ;  /* 0x0000007fa7787223 */ /* 0x000fe40000010078 */
[----:B------:R-:W-:Y:S02]  /*7a00*/  FMUL.FTZ R223, R123, R80 ;  /* 0x000000507bdf7220 */ /* 0x000fe40000410000 */
[----:B------:R-:W-:-:S02]  /*7a10*/  FMUL.FTZ R124, R166, R124 ;  /* 0x0000007ca67c7220 */ /* 0x000fc40000410000 */
[C---:B------:R-:W-:Y:S02]  /*7a20*/  FFMA.FTZ R129, R0.reuse, R224, R129 ;  /* 0x000000e000817223 */ /* 0x040fe40000010081 */
[----:B------:R-:W-:Y:S01]  /*7a30*/  FFMA.FTZ R120, R0, R223, R120 ;  /* 0x000000df00787223 */ /* 0x000fe20000010078 */
[----:B------:R-:W-:Y:S01]  /*7a40*/  PRMT R144, RZ, 0x5410, R144 ;  /* 0x00005410ff907816 */ /* 0x000fe20000000090 */
[----:B------:R-:W-:Y:S01]  /*7a50*/  FFMA.FTZ R124, R167, R125, R124 ;  /* 0x0000007da77c7223 */ /* 0x000fe2000001007c */
[----:B------:R-:W-:Y:S01]  /*7a60*/  PRMT R143, RZ, 0x5410, R143 ;  /* 0x00005410ff8f7816 */ /* 0x000fe2000000008f */
[C---:B-1----:R-:W-:Y:S02]  /*7a70*/  FMUL.FTZ R126, R164.reuse, R118 ;  /* 0x00000076a47e7220 */ /* 0x042fe40000410000 */
[----:B------:R-:W-:Y:S02]  /*7a80*/  FMUL.FTZ R127, R164, R129 ;  /* 0x00000081a47f7220 */ /* 0x000fe40000410000 */
[----:B0-----:R-:W-:-:S02]  /*7a90*/  FMUL.FTZ R195, R194, R195 ;  /* 0x000000c3c2c37220 */ /* 0x001fc40000410000 */
[----:B------:R-:W-:Y:S02]  /*7aa0*/  FMUL.FTZ R128, R164, R120 ;  /* 0x00000078a4807220 */ /* 0x000fe40000410000 */
[----:B--2---:R-:W-:Y:S02]  /*7ab0*/  FMUL.FTZ R194, R194, R119 ;  /* 0x00000077c2c27220 */ /* 0x004fe40000410000 */
[-C--:B------:R-:W-:Y:S02]  /*7ac0*/  FMUL.FTZ R119, R164, R124.reuse ;  /* 0x0000007ca4777220 */ /* 0x080fe40000410000 */
[C---:B------:R-:W-:Y:S02]  /*7ad0*/  FFMA.FTZ R126, R165.reuse, R124, R126 ;  /* 0x0000007ca57e7223 */ /* 0x040fe4000001007e */
[C---:B------:R-:W-:Y:S01]  /*7ae0*/  FFMA.FTZ R127, R165.reuse, R120, R127 ;  /* 0x00000078a57f7223 */ /* 0x040fe2000001007f */
[----:B------:R-:W-:Y:S01]  /*7af0*/  PRMT R120, RZ, 0x5410, R94 ;  /* 0x00005410ff787816 */ /* 0x000fe2000000005e */
[----:B------:R-:W-:-:S02]  /*7b00*/  FFMA.FTZ R129, R165, R129, -R128 ;  /* 0x00000081a5817223 */ /* 0x000fc40000010880 */
[-C--:B------:R-:W-:Y:S02]  /*7b10*/  FMUL.FTZ R221, R143, R79.reuse ;  /* 0x0000004f8fdd7220 */ /* 0x080fe40000410000 */
[----:B------:R-:W-:Y:S02]  /*7b20*/  FMUL.FTZ R222, R144, R79 ;  /* 0x0000004f90de7220 */ /* 0x000fe40000410000 */
[----:B------:R-:W-:Y:S02]  /*7b30*/  FFMA.FTZ R125, R165, R118, -R119 ;  /* 0x00000076a57d7223 */ /* 0x000fe40000010877 */
[----:B------:R-:W-:Y:S02]  /*7b40*/  FMUL.FTZ R124, R162, R126 ;  /* 0x0000007ea27c7220 */ /* 0x000fe40000410000 */
[C---:B------:R-:W-:Y:S02]  /*7b50*/  FFMA.FTZ R127, R120.reuse, R221, R127 ;  /* 0x000000dd787f7223 */ /* 0x040fe4000001007f */
[----:B------:R-:W-:Y:S01]  /*7b60*/  FFMA.FTZ R129, R120, R222, R129 ;  /* 0x000000de78817223 */ /* 0x000fe20000010081 */
[----:B------:R-:W-:Y:S01]  /*7b70*/  PRMT R157, RZ, 0x5410, R157 ;  /* 0x00005410ff9d7816 */ /* 0x000fe2000000009d */
[-C--:B------:R-:W-:Y:S01]  /*7b80*/  FFMA.FTZ R119, R163, R125.reuse, -R124 ;  /* 0x0000007da3777223 */ /* 0x080fe2000001087c */
[----:B------:R-:W-:Y:S01]  /*7b90*/  PRMT R156, RZ, 0x5410, R156 ;  /* 0x00005410ff9c7816 */ /* 0x000fe2000000009c */
[----:B------:R-:W-:-:S02]  /*7ba0*/  FMUL.FTZ R125, R162, R125 ;  /* 0x0000007da27d7220 */ /* 0x000fc40000410000 */
[C---:B------:R-:W-:Y:S02]  /*7bb0*/  FMUL.FTZ R124, R162.reuse, R127 ;  /* 0x0000007fa27c7220 */ /* 0x040fe40000410000 */
[-C--:B------:R-:W-:Y:S02]  /*7bc0*/  FMUL.FTZ R128, R162, R129.reuse ;  /* 0x00000081a2807220 */ /* 0x080fe40000410000 */
[----:B------:R-:W-:Y:S01]  /*7bd0*/  FMUL.FTZ R192, R115, R58 ;  /* 0x0000003a73c07220 */ /* 0x000fe20000410000 */
[----:B------:R-:W-:Y:S01]  /*7be0*/  PRMT R115, RZ, 0x5410, R93 ;  /* 0x00005410ff737816 */ /* 0x000fe2000000005d */
[----:B------:R-:W-:Y:S02]  /*7bf0*/  FMUL.FTZ R118, R58, UR37 ;  /* 0x000000253a767c20 */ /* 0x000fe40008410000 */
[C---:B------:R-:W-:Y:S02]  /*7c00*/  FFMA.FTZ R125, R163.reuse, R126, R125 ;  /* 0x0000007ea37d7223 */ /* 0x040fe4000001007d */
[----:B------:R-:W-:-:S02]  /*7c10*/  FFMA.FTZ R124, R163, R129, -R124 ;  /* 0x00000081a37c7223 */ /* 0x000fc4000001087c */
[----:B------:R-:W-:Y:S02]  /*7c20*/  FFMA.FTZ R128, R163, R127, R128 ;  /* 0x0000007fa3807223 */ /* 0x000fe40000010080 */
[-C--:B------:R-:W-:Y:S02]  /*7c30*/  FMUL.FTZ R219, R157, R78.reuse ;  /* 0x0000004e9ddb7220 */ /* 0x080fe40000410000 */
[----:B------:R-:W-:Y:S02]  /*7c40*/  FMUL.FTZ R220, R156, R78 ;  /* 0x0000004e9cdc7220 */ /* 0x000fe40000410000 */
[----:B------:R-:W-:Y:S02]  /*7c50*/  FMUL.FTZ R150, R160, R119 ;  /* 0x00000077a0967220 */ /* 0x000fe40000410000 */
[----:B------:R-:W-:Y:S02]  /*7c60*/  FMUL.RZ R118, R118, 0.15915493667125701904 ;  /* 0x3e22f98376767820 */ /* 0x000fe4000040c000 */
[----:B------:R-:W-:-:S02]  /*7c70*/  FMUL.FTZ R148, R160, R125 ;  /* 0x0000007da0947220 */ /* 0x000fc40000410000 */
[C---:B------:R-:W-:Y:S02]  /*7c80*/  FFMA.FTZ R128, R115.reuse, R219, R128 ;  /* 0x000000db73807223 */ /* 0x040fe40000010080 */
[----:B------:R-:W-:Y:S02]  /*7c90*/  FFMA.FTZ R126, R115, R220, R124 ;  /* 0x000000dc737e7223 */ /* 0x000fe4000001007c */
[C---:B------:R-:W-:Y:S01]  /*7ca0*/  FFMA.FTZ R124, R161.reuse, R125, R150 ;  /* 0x0000007da17c7223 */ /* 0x040fe20000010096 */
[----:B------:R-:W-:Y:S01]  /*7cb0*/  MUFU.COS R193, R118 ;  /* 0x0000007600c17308 */ /* 0x000fe20000000000 */
[----:B------:R-:W-:Y:S01]  /*7cc0*/  FFMA.FTZ R148, R161, R119, -R148 ;  /* 0x00000077a1947223 */ /* 0x000fe20000010894 */
[----:B------:R-:W-:Y:S01]  /*7cd0*/  PRMT R155, RZ, 0x5410, R155 ;  /* 0x00005410ff9b7816 */ /* 0x000fe2000000009b */
[C---:B------:R-:W-:Y:S01]  /*7ce0*/  FMUL.FTZ R125, R160.reuse, R128 ;  /* 0x00000080a07d7220 */ /* 0x040fe20000410000 */
[----:B------:R-:W-:Y:S01]  /*7cf0*/  PRMT R154, RZ, 0x5410, R154 ;  /* 0x00005410ff9a7816 */ /* 0x000fe2000000009a */
[----:B------:R-:W-:-:S03]  /*7d00*/  FMUL.FTZ R127, R160, R126 ;  /* 0x0000007ea07f7220 */ /* 0x000fc60000410000 */
[----:B------:R-:W0:Y:S01]  /*7d10*/  MUFU.EX2 R192, R192 ;  /* 0x000000c000c07308 */ /* 0x000e220000000800 */
[----:B------:R-:W-:Y:S01]  /*7d20*/  FMUL.FTZ R129, R158, R124 ;  /* 0x0000007c9e817220 */ /* 0x000fe20000410000 */
[----:B------:R-:W-:Y:S01]  /*7d30*/  PRMT R153, RZ, 0x5410, R92 ;  /* 0x00005410ff997816 */ /* 0x000fe2000000005c */
[----:B------:R-:W-:-:S05]  /*7d40*/  FFMA.FTZ R126, R161, R126, -R125 ;  /* 0x0000007ea17e7223 */ /* 0x000fca000001087d */
[----:B------:R1:W2:Y:S01]  /*7d50*/  MUFU.SIN R119, R118 ;  /* 0x0000007600777308 */ /* 0x0002a20000000400 */
[----:B------:R-:W-:Y:S02]  /*7d60*/  FFMA.FTZ R128, R161, R128, R127 ;  /* 0x00000080a1807223 */ /* 0x000fe4000001007f */
[-C--:B------:R-:W-:Y:S02]  /*7d70*/  FFMA.FTZ R125, R159, R148.reuse, -R129 ;  /* 0x000000949f7d7223 */ /* 0x080fe40000010881 */
[-C--:B------:R-:W-:Y:S02]  /*7d80*/  FMUL.FTZ R217, R154, R77.reuse ;  /* 0x0000004d9ad97220 */ /* 0x080fe40000410000 */
[----:B------:R-:W-:Y:S02]  /*7d90*/  FMUL.FTZ R218, R155, R77 ;  /* 0x0000004d9bda7220 */ /* 0x000fe40000410000 */
[----:B------:R-:W-:Y:S02]  /*7da0*/  FMUL.FTZ R148, R158, R148 ;  /* 0x000000949e947220 */ /* 0x000fe40000410000 */
[----:B------:R-:W-:-:S02]  /*7db0*/  FFMA.FTZ R128, R153, R217, R128 ;  /* 0x000000d999807223 */ /* 0x000fc40000010080 */
[----:B------:R-:W-:Y:S02]  /*7dc0*/  FFMA.FTZ R126, R153, R218, R126 ;  /* 0x000000da997e7223 */ /* 0x000fe4000001007e */
[----:B------:R-:W-:Y:S01]  /*7dd0*/  FFMA.FTZ R124, R159, R124, R148 ;  /* 0x0000007c9f7c7223 */ /* 0x000fe20000010094 */
[----:B------:R-:W-:Y:S01]  /*7de0*/  PRMT R152, RZ, 0x5410, R152 ;  /* 0x00005410ff987816 */ /* 0x000fe20000000098 */
[C---:B-1----:R-:W-:Y:S01]  /*7df0*/  FMUL.FTZ R118, R158.reuse, R128 ;  /* 0x000000809e767220 */ /* 0x042fe20000410000 */
[----:B------:R-:W-:Y:S01]  /*7e00*/  PRMT R151, RZ, 0x5410, R151 ;  /* 0x00005410ff977816 */ /* 0x000fe20000000097 */
[----:B------:R-:W-:Y:S02]  /*7e10*/  FMUL.FTZ R127, R158, R126 ;  /* 0x0000007e9e7f7220 */ /* 0x000fe40000410000 */
[----:B------:R-:W-:Y:S01]  /*7e20*/  FMUL.FTZ R247, R183, R124 ;  /* 0x0000007cb7f77220 */ /* 0x000fe20000410000 */
[----:B------:R-:W-:Y:S01]  /*7e30*/  PRMT R150, RZ, 0x5410, R91 ;  /* 0x00005410ff967816 */ /* 0x000fe2000000005b */
[----:B0-----:R-:W-:-:S02]  /*7e40*/  FMUL.FTZ R193, R192, R193 ;  /* 0x000000c1c0c17220 */ /* 0x001fc40000410000 */
[----:B--2---:R-:W-:Y:S02]  /*7e50*/  FMUL.FTZ R192, R192, R119 ;  /* 0x00000077c0c07220 */ /* 0x004fe40000410000 */
[C---:B------:R-:W-:Y:S02]  /*7e60*/  FFMA.FTZ R119, R159.reuse, R126, -R118 ;  /* 0x0000007e9f777223 */ /* 0x040fe40000010876 */
[----:B------:R-:W-:Y:S02]  /*7e70*/  FFMA.FTZ R127, R159, R128, R127 ;  /* 0x000000809f7f7223 */ /* 0x000fe4000001007f */
[-C--:B------:R-:W-:Y:S02]  /*7e80*/  FMUL.FTZ R215, R151, R76.reuse ;  /* 0x0000004c97d77220 */ /* 0x080fe40000410000 */
[----:B------:R-:W-:Y:S02]  /*7e90*/  FMUL.FTZ R216, R152, R76 ;  /* 0x0000004c98d87220 */ /* 0x000fe40000410000 */
[----:B------:R-:W-:-:S02]  /*7ea0*/  FFMA.FTZ R247, R184, R125, -R247 ;  /* 0x0000007db8f77223 */ /* 0x000fc400000108f7 */
[C---:B------:R-:W-:Y:S02]  /*7eb0*/  FMUL.FTZ R125, R183.reuse, R125 ;  /* 0x0000007db77d7220 */ /* 0x040fe40000410000 */
[C---:B------:R-:W-:Y:S02]  /*7ec0*/  FFMA.FTZ R127, R150.reuse, R215, R127 ;  /* 0x000000d7967f7223 */ /* 0x040fe4000001007f */
[----:B------:R-:W-:Y:S01]  /*7ed0*/  FFMA.FTZ R119, R150, R216, R119 ;  /* 0x000000d896777223 */ /* 0x000fe20000010077 */
[----:B------:R-:W-:Y:S01]  /*7ee0*/  PRMT R177, RZ, 0x5410, R177 ;  /* 0x00005410ffb17816 */ /* 0x000fe200000000b1 */
[----:B------:R-:W-:Y:S01]  /*7ef0*/  FFMA.FTZ R125, R184, R124, R125 ;  /* 0x0000007cb87d7223 */ /* 0x000fe2000001007d */
[----:B------:R-:W-:Y:S01]  /*7f00*/  PRMT R176, RZ, 0x5410, R176 ;  /* 0x00005410ffb07816 */ /* 0x000fe200000000b0 */
[----:B------:R-:W-:Y:S02]  /*7f10*/  FMUL.FTZ R128, R178, R247 ;  /* 0x000000f7b2807220 */ /* 0x000fe40000410000 */
[----:B------:R-:W-:-:S02]  /*7f20*/  FMUL.FTZ R118, R183, R127 ;  /* 0x0000007fb7767220 */ /* 0x000fc40000410000 */
[----:B------:R-:W-:Y:S01]  /*7f30*/  FMUL.FTZ R124, R183, R119 ;  /* 0x00000077b77c7220 */ /* 0x000fe20000410000 */
[----:B------:R-:W-:Y:S01]  /*7f40*/  PRMT R149, RZ, 0x5410, R90 ;  /* 0x00005410ff957816 */ /* 0x000fe2000000005a */
[-C--:B------:R-:W-:Y:S02]  /*7f50*/  FMUL.FTZ R126, R178, R125.reuse ;  /* 0x0000007db27e7220 */ /* 0x080fe40000410000 */
[----:B------:R-:W-:Y:S02]  /*7f60*/  FFMA.FTZ R249, R179, R125, R128 ;  /* 0x0000007db3f97223 */ /* 0x000fe40000010080 */
[C---:B------:R-:W-:Y:S02]  /*7f70*/  FFMA.FTZ R118, R184.reuse, R119, -R118 ;  /* 0x00000077b8767223 */ /* 0x040fe40000010876 */
[----:B------:R-:W-:Y:S02]  /*7f80*/  FFMA.FTZ R124, R184, R127, R124 ;  /* 0x0000007fb87c7223 */ /* 0x000fe4000001007c */
[----:B------:R-:W-:-:S02]  /*7f90*/  FMUL.FTZ R213, R176, R75 ;  /* 0x0000004bb0d57220 */ /* 0x000fc40000410000 */
[----:B------:R-:W-:Y:S02]  /*7fa0*/  FMUL.FTZ R214, R177, R75 ;  /* 0x0000004bb1d67220 */ /* 0x000fe40000410000 */
[----:B------:R-:W-:Y:S02]  /*7fb0*/  FFMA.FTZ R247, R179, R247, -R126 ;  /* 0x000000f7b3f77223 */ /* 0x000fe4000001087e */
[C---:B------:R-:W-:Y:S02]  /*7fc0*/  FMUL.FTZ R126, R196.reuse, R249 ;  /* 0x000000f9c47e7220 */ /* 0x040fe40000410000 */
[C---:B------:R-:W-:Y:S02]  /*7fd0*/  FFMA.FTZ R119, R149.reuse, R213, R124 ;  /* 0x000000d595777223 */ /* 0x040fe4000001007c */
[----:B------:R-:W-:Y:S01]  /*7fe0*/  FFMA.FTZ R118, R149, R214, R118 ;  /* 0x000000d695767223 */ /* 0x000fe20000010076 */
[----:B------:R-:W-:Y:S01]  /*7ff0*/  PRMT R175, RZ, 0x5410, R175 ;  /* 0x00005410ffaf7816 */ /* 0x000fe200000000af */
[-C--:B------:R-:W-:Y:S01]  /*8000*/  FMUL.FTZ R128, R196, R247.reuse ;  /* 0x000000f7c4807220 */ /* 0x080fe20000410000 */
[----:B------:R-:W-:Y:S01]  /*8010*/  PRMT R174, RZ, 0x5410, R174 ;  /* 0x00005410ffae7816 */ /* 0x000fe200000000ae */
[----:B------:R-:W-:-:S02]  /*8020*/  FFMA.FTZ R247, R197, R247, -R126 ;  /* 0x000000f7c5f77223 */ /* 0x000fc4000001087e */
[CC--:B------:R-:W-:Y:S02]  /*8030*/  FMUL.FTZ R124, R178.reuse, R119.reuse ;  /* 0x00000077b27c7220 */ /* 0x0c0fe40000410000 */
[-C--:B------:R-:W-:Y:S01]  /*8040*/  FMUL.FTZ R126, R178, R118.reuse ;  /* 0x00000076b27e7220 */ /* 0x080fe20000410000 */
[----:B------:R-:W-:Y:S01]  /*8050*/  PRMT R173, RZ, 0x5410, R89 ;  /* 0x00005410ffad7816 */ /* 0x000fe20000000059 */
[C---:B------:R-:W-:Y:S02]  /*8060*/  FFMA.FTZ R118, R179.reuse, R118, -R124 ;  /* 0x00000076b3767223 */ /* 0x040fe4000001087c */
[----:B------:R-:W-:Y:S02]  /*8070*/  FFMA.FTZ R126, R179, R119, R126 ;  /* 0x00000077b37e7223 */ /* 0x000fe4000001007e */
[-C--:B------:R-:W-:Y:S02]  /*8080*/  FMUL.FTZ R211, R174, R74.reuse ;  /* 0x0000004aaed37220 */ /* 0x080fe40000410000 */
[----:B------:R-:W-:-:S02]  /*8090*/  FMUL.FTZ R212, R175, R74 ;  /* 0x0000004aafd47220 */ /* 0x000fc40000410000 */
[C---:B------:R-:W-:Y:S02]  /*80a0*/  FFMA.FTZ R126, R173.reuse, R211, R126 ;  /* 0x000000d3ad7e7223 */ /* 0x040fe4000001007e */
[----:B------:R-:W-:Y:S01]  /*80b0*/  FFMA.FTZ R118, R173, R212, R118 ;  /* 0x000000d4ad767223 */ /* 0x000fe20000010076 */
[----:B------:R-:W-:Y:S01]  /*80c0*/  PRMT R191, RZ, 0x5410, R191 ;  /* 0x00005410ffbf7816 */ /* 0x000fe200000000bf */
[C---:B------:R-:W-:Y:S01]  /*80d0*/  FMUL.FTZ R245, R196.reuse, R126 ;  /* 0x0000007ec4f57220 */ /* 0x040fe20000410000 */
[----:B------:R-:W-:Y:S01]  /*80e0*/  PRMT R190, RZ, 0x5410, R190 ;  /* 0x00005410ffbe7816 */ /* 0x000fe200000000be */
[-C--:B------:R-:W-:Y:S01]  /*80f0*/  FMUL.FTZ R119, R196, R118.reuse ;  /* 0x00000076c4777220 */ /* 0x080fe20000410000 */
[----:B------:R-:W-:Y:S01]  /*8100*/  PRMT R172, RZ, 0x5410, R88 ;  /* 0x00005410ffac7816 */ /* 0x000fe20000000058 */
[C---:B------:R-:W-:Y:S02]  /*8110*/  FFMA.FTZ R249, R197.reuse, R249, R128 ;  /* 0x000000f9c5f97223 */ /* 0x040fe40000010080 */
[----:B------:R-:W-:-:S02]  /*8120*/  FFMA.FTZ R245, R197, R118, -R245 ;  /* 0x00000076c5f57223 */ /* 0x000fc400000108f5 */
[----:B------:R-:W-:Y:S02]  /*8130*/  FFMA.FTZ R119, R197, R126, R119 ;  /* 0x0000007ec5777223 */ /* 0x000fe40000010077 */
[-C--:B------:R-:W-:Y:S02]  /*8140*/  FMUL.FTZ R128, R190, R72.reuse ;  /* 0x00000048be807220 */ /* 0x080fe40000410000 */
[----:B------:R-:W-:Y:S02]  /*8150*/  FMUL.FTZ R129, R191, R72 ;  /* 0x00000048bf817220 */ /* 0x000fe40000410000 */
[C---:B------:R-:W-:Y:S02]  /*8160*/  FFMA.FTZ R244, R172.reuse, R128, R119 ;  /* 0x00000080acf47223 */ /* 0x040fe40000010077 */
[----:B------:R-:W-:Y:S01]  /*8170*/  FFMA.FTZ R245, R172, R129, R245 ;  /* 0x00000081acf57223 */ /* 0x000fe200000100f5 */
[----:B------:R-:W-:Y:S01]  /*8180*/  PRMT R189, RZ, 0x5410, R189 ;  /* 0x00005410ffbd7816 */ /* 0x000fe200000000bd */
[CC--:B------:R-:W-:Y:S01]  /*8190*/  FMUL.FTZ R119, R194.reuse, R244.reuse ;  /* 0x000000f4c2777220 */ /* 0x0c0fe20000410000 */
[----:B------:R-:W-:Y:S01]  /*81a0*/  PRMT R188, RZ, 0x5410, R188 ;  /* 0x00005410ffbc7816 */ /* 0x000fe200000000bc */
[-C--:B------:R-:W-:Y:S01]  /*81b0*/  FMUL.FTZ R118, R194, R245.reuse ;  /* 0x000000f5c2767220 */ /* 0x080fe20000410000 */
[----:B------:R-:W-:Y:S01]  /*81c0*/  PRMT R171, RZ, 0x5410, R87 ;  /* 0x00005410ffab7816 */ /* 0x000fe20000000057 */
[C---:B------:R-:W-:Y:S01]  /*81d0*/  FFMA.FTZ R245, R195.reuse, R245, -R119 ;  /* 0x000000f5c3f57223 */ /* 0x040fe20000010877 */
[----:B------:R-:W-:Y:S01]  /*81e0*/  ISETP.NE.AND P1, PT, R114, 0x1f, PT ;  /* 0x0000001f7200780c */ /* 0x000fe20003f25270 */
[----:B------:R-:W-:-:S02]  /*81f0*/  FFMA.FTZ R244, R195, R244, R118 ;  /* 0x000000f4c3f47223 */ /* 0x000fc40000010076 */
[-C--:B------:R-:W-:Y:S02]  /*8200*/  FMUL.FTZ R126, R188, R63.reuse ;  /* 0x0000003fbc7e7220 */ /* 0x080fe40000410000 */
        /* <DEDUP_REMOVED lines=11> */
[-C--:B------:R-:W-:Y:S01]  /*82c0*/  FMUL.FTZ R125, R187, R58.reuse ;  /* 0x0000003abb7d7220 */ /* 0x080fe20000410000 */
        /* <DEDUP_REMOVED lines=17> */
.L_x_9414:
[----:B0-----:R-:W-:Y:S05]  /*83e0*/  BSYNC B0 ;  /* 0x0000000000007941 */ /* 0x001fea0003800000 */
.L_x_9413:
        /* <DEDUP_REMOVED lines=19> */
[----:B------:R-:W-:Y:S01]  /*8520*/  PRMT R206, RZ, 0x5410, R206 ;  /* 0x00005410ffce7816 */ /* 0x000fe200000000ce */
[----:B------:R-:W-:Y:S01]  /*8530*/  FMUL.FTZ R209, R23, R209 ;  /* 0x000000d117d17220 */ /* 0x000fe20000410000 */
        /* <DEDUP_REMOVED lines=21> */
[----:B------:R-:W-:Y:S01]  /*8690*/  FMUL.FTZ R168, R31, R168 ;  /* 0x000000a81fa87220 */ /* 0x000fe20000410000 */
[----:B------:R-:W-:Y:S01]  /*86a0*/  PRMT R141, RZ, 0x5410, R141 ;  /* 0x00005410ff8d7816 */ /* 0x000fe2000000008d */
[C---:B------:R-:W-:Y:S01]  /*86b0*/  FMUL.FTZ R142, R32.reuse, R142 ;  /* 0x0000008e208e7220 */ /* 0x040fe20000410000 */
[----:B------:R-:W-:Y:S02]  /*86c0*/  PRMT R131, RZ, 0x5410, R131 ;  /* 0x00005410ff837816 */ /* 0x000fe40000000083 */
[----:B------:R-:W-:Y:S01]  /*86d0*/  PRMT R136, RZ, 0x5410, R136 ;  /* 0x00005410ff887816 */ /* 0x000fe20000000088 */
[----:B------:R-:W-:Y:S01]  /*86e0*/  FMUL.FTZ R141, R32, R141 ;  /* 0x0000008d208d7220 */ /* 0x000fe20000410000 */
[----:B------:R-:W-:Y:S01]  /*86f0*/  PRMT R135, RZ, 0x5410, R135 ;  /* 0x00005410ff877816 */ /* 0x000fe20000000087 */
[C---:B------:R-:W-:Y:S01]  /*8700*/  FMUL.FTZ R131, R33.reuse, R131 ;  /* 0x0000008321837220 */ /* 0x040fe20000410000 */
        /* <DEDUP_REMOVED lines=93> */
[C---:B------:R-:W-:Y:S02]  /*8ce0*/  FMUL.FTZ R241, R19.reuse, R241 ;  /* 0x000000f113f17220 */ /* 0x040fe40000410000 */
[----:B------:R-:W-:Y:S02]  /*8cf0*/  FMUL.FTZ R242, R19, R242 ;  /* 0x000000f213f27220 */ /* 0x000fe40000410000 */
[CC--:B------:R-:W-:Y:S02]  /*8d00*/  FMUL.FTZ R65, R192.reuse, R241.reuse ;  /* 0x000000f1c0417220 */ /* 0x0c0fe40000410000 */
[C---:B------:R-:W-:Y:S02]  /*8d10*/  FMUL.FTZ R67, R193.reuse, R241 ;  /* 0x000000f1c1437220 */ /* 0x040fe40000410000 */
[-C--:B------:R-:W-:Y:S02]  /*8d20*/  FFMA.FTZ R65, R193, R242.reuse, -R65 ;  /* 0x000000f2c1417223 */ /* 0x080fe40000010841 */
[----:B------:R-:W-:-:S02]  /*8d30*/  FFMA.FTZ R67, -R192, R242, -R67 ;  /* 0x000000f2c0437223 */ /* 0x000fc40000010943 */
[----:B------:R-:W-:Y:S02]  /*8d40*/  FADD.FTZ R65, R239, R65 ;  /* 0x00000041ef417221 */ /* 0x000fe40000010000 */
[----:B------:R-:W-:Y:S02]  /*8d50*/  FADD.FTZ R67, -R240, R67 ;  /* 0x00000043f0437221 */ /* 0x000fe40000010100 */
[C---:B------:R-:W-:Y:S02]  /*8d60*/  FMUL.FTZ R243, R194.reuse, -R65 ;  /* 0x80000041c2f37220 */ /* 0x040fe40000410000 */
[-C--:B------:R-:W-:Y:S02]  /*8d70*/  FMUL.FTZ R244, R194, -R67.reuse ;  /* 0x80000043c2f47220 */ /* 0x080fe40000410000 */
[----:B------:R-:W-:Y:S01]  /*8d80*/  FFMA.FTZ R243, R195, R67, R243 ;  /* 0x00000043c3f37223 */ /* 0x000fe200000100f3 */
[----:B------:R-:W-:Y:S01]  /*8d90*/  PRMT R67, RZ, 0x5410, R238 ;  /* 0x00005410ff437816 */ /* 0x000fe200000000ee */
        /* <DEDUP_REMOVED lines=36> */
[----:B-1----:R-:W-:Y:S02]  /*8fe0*/  FMUL.FTZ R246, R192, -R118 ;  /* 0x80000076c0f67220 */ /* 0x002fe40000410000 */
[----:B------:R-:W-:Y:S02]  /*8ff0*/  FMUL.FTZ R204, R25, R67 ;  /* 0x0000004319cc7220 */ /* 0x000fe40000410000 */
[----:B------:R-:W-:Y:S02]  /*9000*/  FADD.FTZ R243, -R205, R243 ;  /* 0x000000f3cdf37221 */ /* 0x000fe40000010100 */
[----:B------:R-:W-:-:S02]  /*9010*/  FADD.FTZ R65, R204, R65 ;  /* 0x00000041cc417221 */ /* 0x000fc40000010000 */
[C---:B------:R-:W-:Y:S02]  /*9020*/  FMUL.FTZ R244, R160.reuse, -R243 ;  /* 0x800000f3a0f47220 */ /* 0x040fe40000410000 */
[-C--:B------:R-:W-:Y:S02]  /*9030*/  FMUL.FTZ R67, R160, -R65.reuse ;  /* 0x80000041a0437220 */ /* 0x080fe40000410000 */
[C---:B------:R-:W-:Y:S02]  /*9040*/  FFMA.FTZ R65, R161.reuse, R65, -R244 ;  /* 0x00000041a1417223 */ /* 0x040fe400000108f4 */
[----:B------:R-:W-:Y:S01]  /*9050*/  FFMA.FTZ R67, R161, R243, R67 ;  /* 0x000000f3a1437223 */ /* 0x000fe20000010043 */
[----:B------:R-:W-:Y:S01]  /*9060*/  PRMT R243, RZ, 0x5410, R203 ;  /* 0x00005410fff37816 */ /* 0x000fe200000000cb */
[----:B------:R-:W-:Y:S02]  /*9070*/  FMUL.FTZ R203, R26, R202 ;  /* 0x000000ca1acb7220 */ /* 0x000fe40000410000 */
[----:B------:R-:W-:-:S02]  /*9080*/  FFMA.FTZ R64, R134, R181, R64 ;  /* 0x000000b586407223 */ /* 0x000fc40000010040 */
        /* <DEDUP_REMOVED lines=8> */
[----:B------:R-:W-:Y:S02]  /*9110*/  FMUL.FTZ R201, R27, R200 ;  /* 0x000000c81bc97220 */ /* 0x000fe40000410000 */
[----:B------:R-:W-:Y:S02]  /*9120*/  FFMA.FTZ R246, R193, -R119, R246 ;  /* 0x80000077c1f67223 */ /* 0x000fe400000100f6 */
        /* <DEDUP_REMOVED lines=18> */
[----:B------:R-:W-:-:S04]  /*9250*/  FMUL.FTZ R236, R29, R185 ;  /* 0x000000b91dec7220 */ /* 0x000fc80000410000 */
        /* <DEDUP_REMOVED lines=33> */
[----:B------:R-:W-:Y:S02]  /*9470*/  FFMA.FTZ R244, R134, R65, -R244 ;  /* 0x0000004186f47223 */ /* 0x000fe400000108f4 */
[----:B------:R-:W-:Y:S02]  /*9480*/  FMUL.FTZ R65, R132, R181 ;  /* 0x000000b584417220 */ /* 0x000fe40000410000 */
[----:B------:R-:W-:Y:S02]  /*9490*/  FFMA.FTZ R243, R193, R118, -R243 ;  /* 0x00000076c1f37223 */ /* 0x000fe400000108f3 */
[----:B------:R-:W-:Y:S02]  /*94a0*/  FFMA.FTZ R65, R134, R180, -R65 ;  /* 0x000000b486417223 */ /* 0x000fe40000010841 */
        /* <DEDUP_REMOVED lines=14> */
[-C--:B------:R-:W-:Y:S02]  /*9590*/  FMUL.FTZ R64, R121, R232.reuse ;  /* 0x000000e879407220 */ /* 0x080fe40000410000 */
        /* <DEDUP_REMOVED lines=47> */
[CC--:B------:R-:W-:Y:S02]  /*9890*/  FMUL.FTZ R65, R162.reuse, -R246.reuse ;  /* 0x800000f6a2417220 */ /* 0x0c0fe40000410000 */
[C---:B------:R-:W-:Y:S02]  /*98a0*/  FFMA.FTZ R246, R163.reuse, R246, R64 ;  /* 0x000000f6a3f67223 */ /* 0x040fe40000010040 */
[C---:B------:R-:W-:Y:S02]  /*98b0*/  FMUL.FTZ R64, R162.reuse, R222 ;  /* 0x000000dea2407220 */ /* 0x040fe40000410000 */
[C---:B------:R-:W-:Y:S02]  /*98c0*/  FFMA.FTZ R243, R163.reuse, R243, -R65 ;  /* 0x000000f3a3f37223 */ /* 0x040fe40000010841 */
        /* <DEDUP_REMOVED lines=68> */
[----:B------:R-:W-:Y:S02]  /*9d10*/  FMUL.FTZ R64, R192, R127 ;  /* 0x0000007fc0407220 */ /* 0x000fe40000410000 */
[----:B------:R-:W-:Y:S01]  /*9d20*/  FFMA.FTZ R243, R134, R243, -R65 ;  /* 0x000000f386f37223 */ /* 0x000fe20000010841 */
[----:B------:R0:W1:Y:S01]  /*9d30*/  SHFL.DOWN PT, R66, R246, 0x1, 0x1f ;  /* 0x08201f00f6427f89 */ /* 0x00006200000e0000 */
[CC--:B------:R-:W-:Y:S02]  /*9d40*/  FFMA.FTZ R64, R193.reuse, R126.reuse, R64 ;  /* 0x0000007ec1407223 */ /* 0x0c0fe40000010040 */
[----:B------:R-:W-:Y:S02]  /*9d50*/  FMUL.FTZ R65, R192, R126 ;  /* 0x0000007ec0417220 */ /* 0x000fe40000410000 */
[----:B------:R-:W-:Y:S02]  /*9d60*/  FFMA.FTZ R245, R134, R67, R245 ;  /* 0x0000004386f57223 */ /* 0x000fe400000100f5 */
        /* <DEDUP_REMOVED lines=22> */
.L_x_9416:
[----:B-1----:R-:W-:Y:S05]  /*9ed0*/  BSYNC B0 ;  /* 0x0000000000007941 */ /* 0x002fea0003800000 */
.L_x_9415:
        /* <DEDUP_REMOVED lines=23> */
.L_x_9418:
[----:B------:R-:W-:Y:S05]  /*a050*/  BSYNC B0 ;  /* 0x0000000000007941 */ /* 0x000fea0003800000 */
.L_x_9417:
        /* <DEDUP_REMOVED lines=18> */
.L_x_9420:
[----:B------:R-:W-:Y:S05]  /*a180*/  BSYNC B0 ;  /* 0x0000000000007941 */ /* 0x000fea0003800000 */
.L_x_9419:
        /* <DEDUP_REMOVED lines=18> */
.L_x_9422:
[----:B------:R-:W-:Y:S05]  /*a2b0*/  BSYNC B0 ;  /* 0x0000000000007941 */ /* 0x000fea0003800000 */
.L_x_9421:
        /* <DEDUP_REMOVED lines=18> */
.L_x_9424:
[----:B------:R-:W-:Y:S05]  /*a3e0*/  BSYNC B0 ;  /* 0x0000000000007941 */ /* 0x000fea0003800000 */
.L_x_9423:
        /* <DEDUP_REMOVED lines=45> */
[----:B------:R-:W-:Y:S02]  /*a6c0*/  FFMA.FTZ R67, R195, R239, -R64 ;  /* 0x000000efc3437223 */ /* 0x000fe40000010840 */
[----:B------:R-:W-:Y:S02]  /*a6d0*/  FMUL.FTZ R65, R148, R58 ;  /* 0x0000003a94417220 */ /* 0x000fe40000410000 */
[----:B------:R-:W-:-:S02]  /*a6e0*/  FMUL.FTZ R66, R186, R241 ;  /* 0x000000f1ba427220 */ /* 0x000fc40000410000 */
[----:B------:R-:W-:Y:S02]  /*a6f0*/  FFMA.FTZ R195, R195, R240, R194 ;  /* 0x000000f0c3c37223 */ /* 0x000fe400000100c2 */
[-C--:B------:R-:W-:Y:S02]  /*a700*/  FFMA.FTZ R64, R186, -R65.reuse, R124 ;  /* 0x80000041ba407223 */ /* 0x080fe4000001007c */
[----:B------:R-:W-:Y:S02]  /*a710*/  FADD.FTZ R210, R210, R67 ;  /* 0x00000043d2d27221 */ /* 0x000fe40000010000 */
[C---:B------:R-:W-:Y:S02]  /*a720*/  FFMA.FTZ R65, R187.reuse, -R65, R125 ;  /* 0x80000041bb417223 */ /* 0x040fe4000001007d */
[----:B------:R-:W-:Y:S02]  /*a730*/  FFMA.FTZ R66, R187, R242, R66 ;  /* 0x000000f2bb427223 */ /* 0x000fe40000010042 */
[----:B------:R-:W-:-:S02]  /*a740*/  FMUL.FTZ R67, R171, R63 ;  /* 0x0000003fab437220 */ /* 0x000fc40000410000 */
[----:B------:R-:W-:Y:S02]  /*a750*/  FADD.FTZ R187, -R238, R195 ;  /* 0x000000c3eebb7221 */ /* 0x000fe40000010100 */
[C---:B------:R-:W-:Y:S02]  /*a760*/  FMUL.FTZ R118, R188.reuse, R240 ;  /* 0x000000f0bc767220 */ /* 0x040fe40000410000 */
[-C--:B------:R-:W-:Y:S02]  /*a770*/  FFMA.FTZ R188, R188, -R67.reuse, R126 ;  /* 0x80000043bcbc7223 */ /* 0x080fe4000001007e */
[C---:B------:R-:W-:Y:S02]  /*a780*/  FFMA.FTZ R67, R189.reuse, -R67, R127 ;  /* 0x80000043bd437223 */ /* 0x040fe4000001007f */
[----:B------:R-:W-:Y:S02]  /*a790*/  FFMA.FTZ R118, R189, R239, R118 ;  /* 0x000000efbd767223 */ /* 0x000fe40000010076 */
[----:B------:R-:W-:-:S02]  /*a7a0*/  FMUL.FTZ R186, R196, -R187 ;  /* 0x800000bbc4ba7220 */ /* 0x000fc40000410000 */
[----:B------:R-:W-:Y:S02]  /*a7b0*/  FMUL.FTZ R189, R172, R72 ;  /* 0x00000048acbd7220 */ /* 0x000fe40000410000 */
[C---:B------:R-:W-:Y:S02]  /*a7c0*/  FMUL.FTZ R119, R190.reuse, R187 ;  /* 0x000000bbbe777220 */ /* 0x040fe40000410000 */
[-C--:B------:R-:W-:Y:S02]  /*a7d0*/  FFMA.FTZ R186, R197, R210.reuse, -R186 ;  /* 0x000000d2c5ba7223 */ /* 0x080fe400000108ba */
[-C--:B------:R-:W-:Y:S02]  /*a7e0*/  FFMA.FTZ R190, R190, -R189.reuse, R128 ;  /* 0x800000bdbebe7223 */ /* 0x080fe40000010080 */
[C---:B------:R-:W-:Y:S02]  /*a7f0*/  FFMA.FTZ R189, R191.reuse, -R189, R129 ;  /* 0x800000bdbfbd7223 */ /* 0x040fe40000010081 */
[----:B------:R-:W-:-:S02]  /*a800*/  FFMA.FTZ R191, R191, R210, R119 ;  /* 0x000000d2bfbf7223 */ /* 0x000fc40000010077 */
[----:B------:R-:W-:Y:S01]  /*a810*/  FADD.FTZ R119, R235, R186 ;  /* 0x000000baeb777221 */ /* 0x000fe20000010000 */
[----:B------:R-:W-:Y:S01]  /*a820*/  SHF.L.U32 R235, R114, 0x5, RZ ;  /* 0x0000000572eb7819 */ /* 0x000fe200000006ff */
[----:B------:R-:W-:Y:S02]  /*a830*/  FMUL.FTZ R186, R210, UR37 ;  /* 0x00000025d2ba7c20 */ /* 0x000fe40008410000 */
[----:B------:R-:W-:Y:S01]  /*a840*/  FMUL.FTZ R192, R196, -R210 ;  /* 0x800000d2c4c07220 */ /* 0x000fe20000410000 */
[----:B------:R-:W-:Y:S01]  /*a850*/  LEA.HI.SX32 R235, R235, R235, 0x1b ;  /* 0x000000ebebeb7211 */ /* 0x000fe200078fdaff */
[C---:B------:R-:W-:Y:S02]  /*a860*/  FFMA.FTZ R195, R187.reuse, UR36, -R186 ;  /* 0x00000024bbc37c23 */ /* 0x040fe400080108ba */
[----:B------:R-:W-:Y:S02]  /*a870*/  FMUL.FTZ R193, R187, UR37 ;  /* 0x00000025bbc17c20 */ /* 0x000fe40008410000 */
[----:B------:R-:W-:Y:S01]  /*a880*/  FFMA.FTZ R192, R197, R187, R192 ;  /* 0x000000bbc5c07223 */ /* 0x000fe200000100c0 */
[----:B------:R-:W-:Y:S01]  /*a890*/  IADD3 R197, R114, 0x300, RZ ;  /* 0x0000030072c57810 */ /* 0x000fe20007ffe0ff */
[----:B------:R-:W-:-:S02]  /*a8a0*/  FFMA.FTZ R186, R210, UR36, R193 ;  /* 0x00000024d2ba7c23 */ /* 0x000fc400080100c1 */
[----:B------:R-:W-:Y:S02]  /*a8b0*/  FMUL.FTZ R195, R190, R195 ;  /* 0x000000c3bec37220 */ /* 0x000fe40000410000 */
[----:B------:R-:W-:Y:S02]  /*a8c0*/  FADD.FTZ R237, -R237, R192 ;  /* 0x000000c0eded7221 */ /* 0x000fe40000010100 */
[----:B------:R-:W-:Y:S02]  /*a8d0*/  FFMA.FTZ R192, R189, R186, R195 ;  /* 0x000000babdc07223 */ /* 0x000fe400000100c3 */
[-C--:B------:R-:W-:Y:S02]  /*a8e0*/  FMUL.FTZ R193, R187, R72.reuse ;  /* 0x00000048bbc17220 */ /* 0x080fe40000410000 */
[----:B------:R-:W-:Y:S02]  /*a8f0*/  FMUL.FTZ R195, R210, R72 ;  /* 0x00000048d2c37220 */ /* 0x000fe40000410000 */
[----:B------:R-:W-:-:S02]  /*a900*/  FMUL.FTZ R186, R190, R193 ;  /* 0x000000c1beba7220 */ /* 0x000fc40000410000 */
[-C--:B------:R-:W-:Y:S02]  /*a910*/  FMUL.FTZ R190, R190, R195.reuse ;  /* 0x000000c3bebe7220 */ /* 0x080fe40000410000 */
[C---:B------:R-:W-:Y:S02]  /*a920*/  FFMA.FTZ R186, R189.reuse, R195, R186 ;  /* 0x000000c3bdba7223 */ /* 0x040fe400000100ba */
[----:B------:R-:W-:Y:S02]  /*a930*/  FFMA.FTZ R187, R189, R193, -R190 ;  /* 0x000000c1bdbb7223 */ /* 0x000fe400000108be */
[C---:B------:R-:W-:Y:S02]  /*a940*/  FMUL.FTZ R194, R172.reuse, R195 ;  /* 0x000000c3acc27220 */ /* 0x040fe40000410000 */
[C---:B------:R-:W-:Y:S02]  /*a950*/  FMUL.FTZ R196, R172.reuse, R193 ;  /* 0x000000c1acc47220 */ /* 0x040fe40000410000 */
[----:B------:R-:W-:Y:S01]  /*a960*/  FFMA.FTZ R189, R172, R191, R192 ;  /* 0x000000bfacbd7223 */ /* 0x000fe200000100c0 */
[----:B------:R0:W-:Y:S01]  /*a970*/  STS [R235.X4+0x10e8], R194 ;  /* 0x0010e8c2eb007388 */ /* 0x0001e20000004800 */
[----:B------:R-:W-:-:S02]  /*a980*/  FMUL.FTZ R192, R178, -R237 ;  /* 0x800000edb2c07220 */ /* 0x000fc40000410000 */
[----:B------:R-:W-:Y:S01]  /*a990*/  FMUL.FTZ R172, R174, R237 ;  /* 0x000000edaeac7220 */ /* 0x000fe20000410000 */
[----:B------:R1:W-:Y:S01]  /*a9a0*/  STS [R235.X4+0x10ec], R196 ;  /* 0x0010ecc4eb007388 */ /* 0x0003e20000004800 */
[-C--:B------:R-:W-:Y:S02]  /*a9b0*/  FMUL.FTZ R178, R178, -R119.reuse ;  /* 0x80000077b2b27220 */ /* 0x080fe40000410000 */
[----:B------:R-:W-:Y:S02]  /*a9c0*/  FMUL.FTZ R195, R239, UR37 ;  /* 0x00000025efc37c20 */ /* 0x000fe40008410000 */
[----:B------:R-:W-:Y:S02]  /*a9d0*/  FMUL.FTZ R190, R173, R74 ;  /* 0x0000004aadbe7220 */ /* 0x000fe40000410000 */
[----:B------:R-:W-:Y:S02]  /*a9e0*/  FFMA.FTZ R37, R191, R72, R37 ;  /* 0x00000048bf257223 */ /* 0x000fe40000010025 */
[----:B------:R-:W-:-:S02]  /*a9f0*/  FFMA.FTZ R191, R175, R119, R172 ;  /* 0x00000077afbf7223 */ /* 0x000fc400000100ac */
[C---:B------:R-:W-:Y:S02]  /*aa00*/  FFMA.FTZ R193, R179.reuse, R237, R178 ;  /* 0x000000edb3c17223 */ /* 0x040fe400000100b2 */
[C---:B------:R-:W-:Y:S02]  /*aa10*/  FMUL.FTZ R172, R240.reuse, UR37 ;  /* 0x00000025f0ac7c20 */ /* 0x040fe40008410000 */
[----:B------:R-:W-:Y:S02]  /*aa20*/  FFMA.FTZ R195, R240, UR36, -R195 ;  /* 0x00000024f0c37c23 */ /* 0x000fe400080108c3 */
[----:B------:R-:W-:Y:S02]  /*aa30*/  FFMA.FTZ R178, R174, -R190, R211 ;  /* 0x800000beaeb27223 */ /* 0x000fe400000100d3 */
[----:B------:R-:W-:Y:S02]  /*aa40*/  FFMA.FTZ R192, R179, R119, -R192 ;  /* 0x00000077b3c07223 */ /* 0x000fe400000108c0 */
[----:B------:R-:W-:-:S02]  /*aa50*/  FMUL.FTZ R174, R239, R63 ;  /* 0x0000003fefae7220 */ /* 0x000fc40000410000 */
[----:B------:R-:W-:Y:S02]  /*aa60*/  FFMA.FTZ R179, R175, -R190, R212 ;  /* 0x800000beafb37223 */ /* 0x000fe400000100d4 */
[----:B------:R-:W-:Y:S01]  /*aa70*/  FFMA.FTZ R172, R239, UR36, R172 ;  /* 0x00000024efac7c23 */ /* 0x000fe200080100ac */
[----:B------:R-:W-:Y:S01]  /*aa80*/  IADD3 R239, R114, 0x3e0, RZ ;  /* 0x000003e072ef7810 */ /* 0x000fe20007ffe0ff */
[----:B------:R-:W-:Y:S01]  /*aa90*/  FMUL.FTZ R190, R188, R195 ;  /* 0x000000c3bcbe7220 */ /* 0x000fe20000410000 */
[----:B------:R-:W-:Y:S01]  /*aaa0*/  IADD3 R195, R114, 0x2e0, RZ ;  /* 0x000002e072c37810 */ /* 0x000fe20007ffe0ff */
[----:B0-----:R-:W-:Y:S02]  /*aab0*/  FMUL.FTZ R194, R171, R174 ;  /* 0x000000aeabc27220 */ /* 0x001fe40000410000 */
[----:B------:R-:W-:Y:S02]  /*aac0*/  FFMA.FTZ R190, R67, R172, R190 ;  /* 0x000000ac43be7223 */ /* 0x000fe400000100be */
[----:B------:R-:W-:Y:S01]  /*aad0*/  FMUL.FTZ R172, R240, R63 ;  /* 0x0000003ff0ac7220 */ /* 0x000fe20000410000 */
[----:B------:R0:W-:Y:S01]  /*aae0*/  STS [R235.X4+0x10f0], R194 ;  /* 0x0010f0c2eb007388 */ /* 0x0001e20000004800 */
[----:B------:R-:W-:-:S02]  /*aaf0*/  FADD.FTZ R70, R189, R70 ;  /* 0x00000046bd467221 */ /* 0x000fc40000010000 */
[-C--:B------:R-:W-:Y:S02]  /*ab00*/  FMUL.FTZ R210, R171, R172.reuse ;  /* 0x000000acabd27220 */ /* 0x080fe40000410000 */
[----:B-1----:R-:W-:Y:S02]  /*ab10*/  FMUL.FTZ R196, R237, UR37 ;  /* 0x00000025edc47c20 */ /* 0x002fe40008410000 */
[C---:B------:R-:W-:Y:S01]  /*ab20*/  FMUL.FTZ R175, R188.reuse, R172 ;  /* 0x000000acbcaf7220 */ /* 0x040fe20000410000 */
[----:B------:R1:W-:Y:S01]  /*ab30*/  STS [R235.X4+0x10f4], R210 ;  /* 0x0010f4d2eb007388 */ /* 0x0003e20000004800 */
[----:B------:R-:W-:Y:S02]  /*ab40*/  FMUL.FTZ R188, R188, R174 ;  /* 0x000000aebcbc7220 */ /* 0x000fe40000410000 */
[C---:B0-----:R-:W-:Y:S02]  /*ab50*/  FMUL.FTZ R194, R119.reuse, UR37 ;  /* 0x0000002577c27c20 */ /* 0x041fe40008410000 */
[----:B------:R-:W-:-:S02]  /*ab60*/  FFMA.FTZ R196, R119, UR36, R196 ;  /* 0x0000002477c47c23 */ /* 0x000fc400080100c4 */
[C---:B------:R-:W-:Y:S02]  /*ab70*/  FFMA.FTZ R189, R237.reuse, UR36, -R194 ;  /* 0x00000024edbd7c23 */ /* 0x040fe400080108c2 */
[----:B------:R-:W-:Y:S01]  /*ab80*/  FMUL.FTZ R194, R237, R74 ;  /* 0x0000004aedc27220 */ /* 0x000fe20000410000 */
[----:B------:R-:W-:Y:S01]  /*ab90*/  LEA.HI.SX32 R237, R114, R114, 0x1b ;  /* 0x0000007272ed7211 */ /* 0x000fe200078fdaff */
[----:B-1----:R-:W-:Y:S02]  /*aba0*/  FMUL.FTZ R210, R119, R74 ;  /* 0x0000004a77d27220 */ /* 0x002fe40000410000 */
[----:B------:R-:W-:Y:S02]  /*abb0*/  FMUL.FTZ R189, R178, R189 ;  /* 0x000000bdb2bd7220 */ /* 0x000fe40000410000 */
[----:B------:R-:W-:Y:S02]  /*abc0*/  FFMA.FTZ R174, R67, R174, R175 ;  /* 0x000000ae43ae7223 */ /* 0x000fe400000100af */
[----:B------:R-:W-:-:S02]  /*abd0*/  FMUL.FTZ R238, R242, UR37 ;  /* 0x00000025f2ee7c20 */ /* 0x000fc40008410000 */
[C---:B------:R-:W-:Y:S02]  /*abe0*/  FMUL.FTZ R175, R178.reuse, R194 ;  /* 0x000000c2b2af7220 */ /* 0x040fe40000410000 */
[----:B------:R-:W-:Y:S02]  /*abf0*/  FMUL.FTZ R178, R178, R210 ;  /* 0x000000d2b2b27220 */ /* 0x000fe40000410000 */
[----:B------:R-:W-:Y:S02]  /*ac00*/  FFMA.FTZ R196, R179, R196, R189 ;  /* 0x000000c4b3c47223 */ /* 0x000fe400000100bd */
[----:B------:R-:W-:Y:S02]  /*ac10*/  FFMA.FTZ R172, R67, R172, -R188 ;  /* 0x000000ac43ac7223 */ /* 0x000fe400000108bc */
[----:B------:R-:W-:Y:S01]  /*ac20*/  FADD.FTZ R208, -R208, R193 ;  /* 0x000000c1d0d07221 */ /* 0x000fe20000010100 */
[C---:B------:R-:W-:Y:S01]  /*ac30*/  IADD3 R193, R114.reuse, 0x2c0, RZ ;  /* 0x000002c072c17810 */ /* 0x040fe20007ffe0ff */
[----:B------:R-:W-:Y:S01]  /*ac40*/  FADD.FTZ R188, R209, R192 ;  /* 0x000000c0d1bc7221 */ /* 0x000fe20000010000 */
[----:B------:R-:W-:Y:S01]  /*ac50*/  IADD3 R209, R114, 0x3c0, RZ ;  /* 0x000003c072d17810 */ /* 0x000fe20007ffe0ff */
[----:B------:R-:W-:-:S02]  /*ac60*/  FFMA.FTZ R119, R241, UR36, -R238 ;  /* 0x00000024f1777c23 */ /* 0x000fc400080108ee */
[C---:B------:R-:W-:Y:S02]  /*ac70*/  FFMA.FTZ R175, R179.reuse, R210, R175 ;  /* 0x000000d2b3af7223 */ /* 0x040fe400000100af */
[----:B------:R-:W-:Y:S02]  /*ac80*/  FFMA.FTZ R178, R179, R194, -R178 ;  /* 0x000000c2b3b27223 */ /* 0x000fe400000108b2 */
[----:B------:R-:W-:Y:S02]  /*ac90*/  FFMA.FTZ R36, R118, R63, R36 ;  /* 0x0000003f76247223 */ /* 0x000fe40000010024 */
[----:B------:R-:W-:Y:S02]  /*aca0*/  FFMA.FTZ R238, R171, R118, R190 ;  /* 0x00000076abee7223 */ /* 0x000fe400000100be */
[C---:B------:R-:W-:Y:S02]  /*acb0*/  FMUL.FTZ R210, R173.reuse, R210 ;  /* 0x000000d2add27220 */ /* 0x040fe40000410000 */
[----:B------:R-:W-:-:S02]  /*acc0*/  FMUL.FTZ R194, R173, R194 ;  /* 0x000000c2adc27220 */ /* 0x000fc40000410000 */
[----:B------:R-:W-:Y:S01]  /*acd0*/  FFMA.FTZ R118, R173, R191, R196 ;  /* 0x000000bfad767223 */ /* 0x000fe200000100c4 */
[----:B------:R-:W-:Y:S01]  /*ace0*/  STS [R235.X4+0x10e0], R210 ;  /* 0x0010e0d2eb007388 */ /* 0x000fe20000004800 */
[C---:B------:R-:W-:Y:S02]  /*acf0*/  FMUL.FTZ R173, R183.reuse, -R208 ;  /* 0x800000d0b7ad7220 */ /* 0x040fe40000410000 */
[----:B------:R-:W-:Y:S01]  /*ad00*/  FMUL.FTZ R183, R183, -R188 ;  /* 0x800000bcb7b77220 */ /* 0x000fe20000410000 */
[----:B------:R0:W-:Y:S01]  /*ad10*/  STS [R235.X4+0x10e4], R194 ;  /* 0x0010e4c2eb007388 */ /* 0x0001e20000004800 */
[----:B------:R-:W-:Y:S02]  /*ad20*/  FMUL.FTZ R67, R241, UR37 ;  /* 0x00000025f1437c20 */ /* 0x000fe40008410000 */
[----:B------:R-:W-:Y:S02]  /*ad30*/  FMUL.FTZ R189, R149, R75 ;  /* 0x0000004b95bd7220 */ /* 0x000fe40000410000 */
[----:B------:R-:W-:-:S02]  /*ad40*/  FMUL.FTZ R179, R176, R208 ;  /* 0x000000d0b0b37220 */ /* 0x000fc40000410000 */
[C---:B------:R-:W-:Y:S02]  /*ad50*/  FFMA.FTZ R173, R184.reuse, R188, -R173 ;  /* 0x000000bcb8ad7223 */ /* 0x040fe400000108ad */
[----:B------:R-:W-:Y:S02]  /*ad60*/  FFMA.FTZ R190, R184, R208, R183 ;  /* 0x000000d0b8be7223 */ /* 0x000fe400000100b7 */
[----:B------:R-:W-:Y:S02]  /*ad70*/  FFMA.FTZ R192, R242, UR36, R67 ;  /* 0x00000024f2c07c23 */ /* 0x000fe40008010043 */
[----:B------:R-:W-:Y:S02]  /*ad80*/  FMUL.FTZ R241, R241, R58 ;  /* 0x0000003af1f17220 */ /* 0x000fe40000410000 */
[----:B------:R-:W-:Y:S02]  /*ad90*/  FFMA.FTZ R171, R176, -R189, R213 ;  /* 0x800000bdb0ab7223 */ /* 0x000fe400000100d5 */
[----:B------:R-:W-:-:S02]  /*ada0*/  FFMA.FTZ R184, R177, R188, R179 ;  /* 0x000000bcb1b87223 */ /* 0x000fc400000100b3 */
[----:B------:R-:W-:Y:S02]  /*adb0*/  FMUL.FTZ R119, R64, R119 ;  /* 0x0000007740777220 */ /* 0x000fe40000410000 */
[----:B------:R-:W-:Y:S01]  /*adc0*/  FFMA.FTZ R176, R177, -R189, R214 ;  /* 0x800000bdb1b07223 */ /* 0x000fe200000100d6 */
[----:B------:R-:W-:Y:S01]  /*add0*/  IADD3 R189, R114, 0x280, RZ ;  /* 0x0000028072bd7810 */ /* 0x000fe20007ffe0ff */
[----:B------:R-:W-:Y:S02]  /*ade0*/  FMUL.FTZ R179, R188, UR37 ;  /* 0x00000025bcb37c20 */ /* 0x000fe40008410000 */
[----:B------:R-:W-:Y:S02]  /*adf0*/  FMUL.FTZ R177, R208, UR37 ;  /* 0x00000025d0b17c20 */ /* 0x000fe40008410000 */
[----:B------:R-:W-:Y:S02]  /*ae00*/  FMUL.FTZ R67, R242, R58 ;  /* 0x0000003af2437220 */ /* 0x000fe40000410000 */
[----:B0-----:R-:W-:-:S02]  /*ae10*/  FMUL.FTZ R194, R64, R241 ;  /* 0x000000f140c27220 */ /* 0x001fc40000410000 */
[----:B------:R-:W-:Y:S02]  /*ae20*/  FFMA.FTZ R119, R65, R192, R119 ;  /* 0x000000c041777223 */ /* 0x000fe40000010077 */
[C---:B------:R-:W-:Y:S02]  /*ae30*/  FFMA.FTZ R192, R208.reuse, UR36, -R179 ;  /* 0x00000024d0c07c23 */ /* 0x040fe400080108b3 */
[----:B------:R-:W-:Y:S02]  /*ae40*/  FMUL.FTZ R208, R208, R75 ;  /* 0x0000004bd0d07220 */ /* 0x000fe40000410000 */
[----:B------:R-:W-:Y:S02]  /*ae50*/  FFMA.FTZ R177, R188, UR36, R177 ;  /* 0x00000024bcb17c23 */ /* 0x000fe400080100b1 */
[----:B------:R-:W-:Y:S02]  /*ae60*/  FMUL.FTZ R196, R64, R67 ;  /* 0x0000004340c47220 */ /* 0x000fe40000410000 */
[----:B------:R-:W-:-:S02]  /*ae70*/  FMUL.FTZ R188, R188, R75 ;  /* 0x0000004bbcbc7220 */ /* 0x000fc40000410000 */
[-C--:B------:R-:W-:Y:S02]  /*ae80*/  FMUL.FTZ R240, R148, R67.reuse ;  /* 0x0000004394f07220 */ /* 0x080fe40000410000 */
[----:B------:R-:W-:Y:S02]  /*ae90*/  FFMA.FTZ R64, R65, R67, R194 ;  /* 0x0000004341407223 */ /* 0x000fe400000100c2 */
[----:B------:R-:W-:Y:S01]  /*aea0*/  FADD.FTZ R67, R206, R173 ;  /* 0x000000adce437221 */ /* 0x000fe20000010000 */
[----:B------:R-:W-:Y:S01]  /*aeb0*/  STS [R235.X4+0x10f8], R240 ;  /* 0x0010f8f0eb007388 */ /* 0x000fe20000004800 */
[C---:B------:R-:W-:Y:S02]  /*aec0*/  FMUL.FTZ R173, R171.reuse, R208 ;  /* 0x000000d0abad7220 */ /* 0x040fe40000410000 */
[C---:B------:R-:W-:Y:S02]  /*aed0*/  FMUL.FTZ R192, R171.reuse, R192 ;  /* 0x000000c0abc07220 */ /* 0x040fe40000410000 */
[----:B------:R-:W-:-:S02]  /*aee0*/  FMUL.FTZ R179, R171, R188 ;  /* 0x000000bcabb37220 */ /* 0x000fc40000410000 */
[----:B------:R-:W-:Y:S02]  /*aef0*/  FADD.FTZ R207, -R207, R190 ;  /* 0x000000becfcf7221 */ /* 0x000fe40000010100 */
[C---:B------:R-:W-:Y:S02]  /*af00*/  FFMA.FTZ R171, R176.reuse, R188, R173 ;  /* 0x000000bcb0ab7223 */ /* 0x040fe400000100ad */
[C---:B------:R-:W-:Y:S02]  /*af10*/  FFMA.FTZ R173, R176.reuse, R208, -R179 ;  /* 0x000000d0b0ad7223 */ /* 0x040fe400000108b3 */
[----:B------:R-:W-:Y:S02]  /*af20*/  FFMA.FTZ R177, R176, R177, R192 ;  /* 0x000000b1b0b17223 */ /* 0x000fe400000100c0 */
[----:B------:R-:W-:Y:S02]  /*af30*/  FFMA.FTZ R35, R66, R58, R35 ;  /* 0x0000003a42237223 */ /* 0x000fe40000010023 */
[----:B------:R-:W-:-:S02]  /*af40*/  FFMA.FTZ R176, R148, R66, R119 ;  /* 0x0000004294b07223 */ /* 0x000fc40000010077 */
[----:B------:R-:W-:Y:S02]  /*af50*/  FMUL.FTZ R242, R148, R241 ;  /* 0x000000f194f27220 */ /* 0x000fe40000410000 */
[----:B------:R-:W-:Y:S02]  /*af60*/  FMUL.FTZ R66, R158, -R207 ;  /* 0x800000cf9e427220 */ /* 0x000fe40000410000 */
[----:B------:R-:W-:Y:S01]  /*af70*/  FMUL.FTZ R148, R150, R76 ;  /* 0x0000004c96947220 */ /* 0x000fe20000410000 */
[----:B------:R-:W-:Y:S01]  /*af80*/  STS [R235.X4+0x10fc], R242 ;  /* 0x0010fcf2eb007388 */ /* 0x000fe20000004800 */
[C---:B------:R-:W-:Y:S02]  /*af90*/  FMUL.FTZ R190, R149.reuse, R188 ;  /* 0x000000bc95be7220 */ /* 0x040fe40000410000 */
[C---:B------:R-:W-:Y:S02]  /*afa0*/  FMUL.FTZ R194, R149.reuse, R208 ;  /* 0x000000d095c27220 */ /* 0x040fe40000410000 */
[----:B------:R-:W-:Y:S01]  /*afb0*/  FADD.FTZ R69, R118, R69 ;  /* 0x0000004576457221 */ /* 0x000fe20000010000 */
[----:B------:R-:W-:Y:S01]  /*afc0*/  STS [R235.X4+0x10d8], R190 ;  /* 0x0010d8beeb007388 */ /* 0x000fe20000004800 */
[----:B------:R-:W-:-:S02]  /*afd0*/  FFMA.FTZ R177, R149, R184, R177 ;  /* 0x000000b895b17223 */ /* 0x000fc400000100b1 */
[----:B------:R-:W-:Y:S01]  /*afe0*/  FFMA.FTZ R119, R159, R67, -R66 ;  /* 0x000000439f777223 */ /* 0x000fe20000010842 */
[----:B------:R-:W-:Y:S01]  /*aff0*/  STS [R235.X4+0x10dc], R194 ;  /* 0x0010dcc2eb007388 */ /* 0x000fe20000004800 */
[C---:B------:R-:W-:Y:S02]  /*b000*/  FMUL.FTZ R118, R151.reuse, R207 ;  /* 0x000000cf97767220 */ /* 0x040fe40000410000 */
[-C--:B------:R-:W-:Y:S02]  /*b010*/  FFMA.FTZ R149, R151, -R148.reuse, R215 ;  /* 0x8000009497957223 */ /* 0x080fe400000100d7 */
[----:B------:R-:W-:Y:S02]  /*b020*/  FFMA.FTZ R66, R152, -R148, R216 ;  /* 0x8000009498427223 */ /* 0x000fe400000100d8 */
[----:B------:R-:W-:Y:S02]  /*b030*/  FMUL.FTZ R158, R158, -R67 ;  /* 0x800000439e9e7220 */ /* 0x000fe40000410000 */
[----:B------:R-:W-:-:S02]  /*b040*/  FMUL.FTZ R148, R67, UR37 ;  /* 0x0000002543947c20 */ /* 0x000fc40008410000 */
[----:B------:R-:W-:Y:S02]  /*b050*/  FFMA.FTZ R151, R152, R67, R118 ;  /* 0x0000004398977223 */ /* 0x000fe40000010076 */
[----:B------:R-:W-:Y:S02]  /*b060*/  FFMA.FTZ R158, R159, R207, R158 ;  /* 0x000000cf9f9e7223 */ /* 0x000fe4000001009e */
[C---:B------:R-:W-:Y:S02]  /*b070*/  FMUL.FTZ R118, R207.reuse, UR37 ;  /* 0x00000025cf767c20 */ /* 0x040fe40008410000 */
[C---:B------:R-:W-:Y:S02]  /*b080*/  FFMA.FTZ R148, R207.reuse, UR36, -R148 ;  /* 0x00000024cf947c23 */ /* 0x040fe40008010894 */
[-C--:B------:R-:W-:Y:S02]  /*b090*/  FMUL.FTZ R207, R207, R76.reuse ;  /* 0x0000004ccfcf7220 */ /* 0x080fe40000410000 */
[----:B------:R-:W-:-:S02]  /*b0a0*/  FMUL.FTZ R159, R67, R76 ;  /* 0x0000004c439f7220 */ /* 0x000fc40000410000 */
[----:B------:R-:W-:Y:S02]  /*b0b0*/  FADD.FTZ R204, R204, R119 ;  /* 0x00000077cccc7221 */ /* 0x000fe40000010000 */
[----:B------:R-:W-:Y:S02]  /*b0c0*/  FFMA.FTZ R119, R67, UR36, R118 ;  /* 0x0000002443777c23 */ /* 0x000fe40008010076 */
[C---:B------:R-:W-:Y:S02]  /*b0d0*/  FMUL.FTZ R118, R149.reuse, R207 ;  /* 0x000000cf95767220 */ /* 0x040fe40000410000 */
[C---:B------:R-:W-:Y:S02]  /*b0e0*/  FMUL.FTZ R67, R149.reuse, R148 ;  /* 0x0000009495437220 */ /* 0x040fe40000410000 */
[----:B------:R-:W-:Y:S02]  /*b0f0*/  FMUL.FTZ R149, R149, R159 ;  /* 0x0000009f95957220 */ /* 0x000fe40000410000 */
[----:B------:R-:W-:-:S02]  /*b100*/  FADD.FTZ R205, -R205, R158 ;  /* 0x0000009ecdcd7221 */ /* 0x000fc40000010100 */
[C---:B------:R-:W-:Y:S02]  /*b110*/  FFMA.FTZ R148, R66.reuse, R159, R118 ;  /* 0x0000009f42947223 */ /* 0x040fe40000010076 */
[C---:B------:R-:W-:Y:S02]  /*b120*/  FFMA.FTZ R149, R66.reuse, R207, -R149 ;  /* 0x000000cf42957223 */ /* 0x040fe40000010895 */
[----:B------:R-:W-:Y:S02]  /*b130*/  FFMA.FTZ R67, R66, R119, R67 ;  /* 0x0000007742437223 */ /* 0x000fe40000010043 */
[----:B------:R-:W-:Y:S02]  /*b140*/  FMUL.FTZ R66, R160, -R205 ;  /* 0x800000cda0427220 */ /* 0x000fe40000410000 */
[C---:B------:R-:W-:Y:S02]  /*b150*/  FMUL.FTZ R152, R150.reuse, R159 ;  /* 0x0000009f96987220 */ /* 0x040fe40000410000 */
[----:B------:R-:W-:-:S02]  /*b160*/  FFMA.FTZ R159, R150, R151, R67 ;  /* 0x00000097969f7223 */ /* 0x000fc40000010043 */
[----:B------:R-:W-:Y:S01]  /*b170*/  FMUL.FTZ R118, R153, R77 ;  /* 0x0000004d99767220 */ /* 0x000fe20000410000 */
[----:B------:R0:W-:Y:S01]  /*b180*/  STS [R235.X4+0x10d0], R152 ;  /* 0x0010d098eb007388 */ /* 0x0001e20000004800 */
[-C--:B------:R-:W-:Y:S02]  /*b190*/  FFMA.FTZ R67, R161, R204.reuse, -R66 ;  /* 0x000000cca1437223 */ /* 0x080fe40000010842 */
[----:B------:R-:W-:Y:S01]  /*b1a0*/  FMUL.FTZ R158, R150, R207 ;  /* 0x000000cf969e7220 */ /* 0x000fe20000410000 */
[----:B------:R-:W-:Y:S01]  /*b1b0*/  IADD3 R207, R114, 0x3a0, RZ ;  /* 0x000003a072cf7810 */ /* 0x000fe20007ffe0ff */
[----:B------:R-:W-:Y:S02]  /*b1c0*/  FMUL.FTZ R66, R154, R205 ;  /* 0x000000cd9a427220 */ /* 0x000fe40000410000 */
[----:B------:R-:W-:Y:S01]  /*b1d0*/  FMUL.FTZ R160, R160, -R204 ;  /* 0x800000cca0a07220 */ /* 0x000fe20000410000 */
[----:B------:R1:W-:Y:S01]  /*b1e0*/  STS [R235.X4+0x10d4], R158 ;  /* 0x0010d49eeb007388 */ /* 0x0003e20000004800 */
[----:B------:R-:W-:-:S02]  /*b1f0*/  FMUL.FTZ R150, R204, UR37 ;  /* 0x00000025cc967c20 */ /* 0x000fc40008410000 */
[-C--:B------:R-:W-:Y:S02]  /*b200*/  FFMA.FTZ R154, R154, -R118.reuse, R217 ;  /* 0x800000769a9a7223 */ /* 0x080fe400000100d9 */
[----:B------:R-:W-:Y:S02]  /*b210*/  FFMA.FTZ R119, R155, -R118, R218 ;  /* 0x800000769b777223 */ /* 0x000fe400000100da */
[----:B------:R-:W-:Y:S02]  /*b220*/  FFMA.FTZ R40, R151, R76, R40 ;  /* 0x0000004c97287223 */ /* 0x000fe40000010028 */
[----:B------:R-:W-:Y:S02]  /*b230*/  FFMA.FTZ R118, R155, R204, R66 ;  /* 0x000000cc9b767223 */ /* 0x000fe40000010042 */
[----:B------:R-:W-:Y:S02]  /*b240*/  FFMA.FTZ R160, R161, R205, R160 ;  /* 0x000000cda1a07223 */ /* 0x000fe400000100a0 */
[----:B------:R-:W-:-:S02]  /*b250*/  FMUL.FTZ R151, R205, UR37 ;  /* 0x00000025cd977c20 */ /* 0x000fc40008410000 */
[C---:B------:R-:W-:Y:S02]  /*b260*/  FFMA.FTZ R155, R205.reuse, UR36, -R150 ;  /* 0x00000024cd9b7c23 */ /* 0x040fe40008010896 */
[----:B------:R-:W-:Y:S01]  /*b270*/  FMUL.FTZ R150, R205, R77 ;  /* 0x0000004dcd967220 */ /* 0x000fe20000410000 */
[----:B------:R-:W-:Y:S01]  /*b280*/  IADD3 R205, R114, 0x380, RZ ;  /* 0x0000038072cd7810 */ /* 0x000fe20007ffe0ff */
[----:B0-----:R-:W-:Y:S02]  /*b290*/  FFMA.FTZ R152, R204, UR36, R151 ;  /* 0x00000024cc987c23 */ /* 0x001fe40008010097 */
[----:B------:R-:W-:Y:S02]  /*b2a0*/  FADD.FTZ R203, -R203, R160 ;  /* 0x000000a0cbcb7221 */ /* 0x000fe40000010100 */
[----:B------:R-:W-:Y:S02]  /*b2b0*/  FMUL.FTZ R155, R154, R155 ;  /* 0x0000009b9a9b7220 */ /* 0x000fe40000410000 */
[----:B------:R-:W-:-:S02]  /*b2c0*/  FADD.FTZ R67, R202, R67 ;  /* 0x00000043ca437221 */ /* 0x000fc40000010000 */
[----:B------:R-:W-:Y:S02]  /*b2d0*/  FMUL.FTZ R204, R204, R77 ;  /* 0x0000004dcccc7220 */ /* 0x000fe40000410000 */
[----:B------:R-:W-:Y:S02]  /*b2e0*/  FMUL.FTZ R151, R154, R150 ;  /* 0x000000969a977220 */ /* 0x000fe40000410000 */
[----:B------:R-:W-:Y:S02]  /*b2f0*/  FMUL.FTZ R66, R162, -R203 ;  /* 0x800000cba2427220 */ /* 0x000fe40000410000 */
[----:B------:R-:W-:Y:S02]  /*b300*/  FFMA.FTZ R152, R119, R152, R155 ;  /* 0x0000009877987223 */ /* 0x000fe4000001009b */
[----:B------:R-:W-:Y:S02]  /*b310*/  FMUL.FTZ R154, R154, R204 ;  /* 0x000000cc9a9a7220 */ /* 0x000fe40000410000 */
[----:B------:R-:W-:-:S02]  /*b320*/  FMUL.FTZ R162, R162, -R67 ;  /* 0x80000043a2a27220 */ /* 0x000fc40000410000 */
[----:B------:R-:W-:Y:S02]  /*b330*/  FADD.FTZ R73, R176, R73 ;  /* 0x00000049b0497221 */ /* 0x000fe40000010000 */
[C---:B------:R-:W-:Y:S02]  /*b340*/  FMUL.FTZ R176, R153.reuse, R150 ;  /* 0x0000009699b07220 */ /* 0x040fe40000410000 */
[----:B------:R-:W-:Y:S02]  /*b350*/  FFMA.FTZ R41, R118, R77, R41 ;  /* 0x0000004d76297223 */ /* 0x000fe40000010029 */
[----:B------:R-:W-:Y:S01]  /*b360*/  FFMA.FTZ R160, R153, R118, R152 ;  /* 0x0000007699a07223 */ /* 0x000fe20000010098 */
[----:B------:R-:W-:Y:S01]  /*b370*/  STS [R235.X4+0x10cc], R176 ;  /* 0x0010ccb0eb007388 */ /* 0x000fe20000004800 */
[C---:B------:R-:W-:Y:S02]  /*b380*/  FFMA.FTZ R151, R119.reuse, R204, R151 ;  /* 0x000000cc77977223 */ /* 0x040fe40000010097 */
[----:B------:R-:W-:-:S02]  /*b390*/  FFMA.FTZ R150, R119, R150, -R154 ;  /* 0x0000009677967223 */ /* 0x000fc4000001089a */
[C---:B------:R-:W-:Y:S02]  /*b3a0*/  FFMA.FTZ R118, R163.reuse, R203, R162 ;  /* 0x000000cba3767223 */ /* 0x040fe400000100a2 */
[----:B------:R-:W-:Y:S02]  /*b3b0*/  FFMA.FTZ R119, R163, R67, -R66 ;  /* 0x00000043a3777223 */ /* 0x000fe40000010842 */
[----:B------:R-:W-:Y:S02]  /*b3c0*/  FMUL.FTZ R66, R157, R203 ;  /* 0x000000cb9d427220 */ /* 0x000fe40000410000 */
[----:B------:R-:W-:Y:S01]  /*b3d0*/  FADD.FTZ R118, -R201, R118 ;  /* 0x00000076c9767221 */ /* 0x000fe20000010100 */
[----:B------:R-:W-:Y:S01]  /*b3e0*/  IADD3 R201, R114, 0x340, RZ ;  /* 0x0000034072c97810 */ /* 0x000fe20007ffe0ff */
[----:B------:R-:W-:Y:S02]  /*b3f0*/  FADD.FTZ R200, R200, R119 ;  /* 0x00000077c8c87221 */ /* 0x000fe40000010000 */
[----:B------:R-:W-:-:S02]  /*b400*/  FFMA.FTZ R155, R156, R67, R66 ;  /* 0x000000439c9b7223 */ /* 0x000fc40000010042 */
[C---:B------:R-:W-:Y:S02]  /*b410*/  FMUL.FTZ R66, R164.reuse, -R118 ;  /* 0x80000076a4427220 */ /* 0x040fe40000410000 */
[----:B-1----:R-:W-:Y:S02]  /*b420*/  FMUL.FTZ R158, R153, R204 ;  /* 0x000000cc999e7220 */ /* 0x002fe40000410000 */
[----:B------:R-:W-:Y:S02]  /*b430*/  FMUL.FTZ R152, R115, R78 ;  /* 0x0000004e73987220 */ /* 0x000fe40000410000 */
[-C--:B------:R-:W-:Y:S01]  /*b440*/  FMUL.FTZ R164, R164, -R200.reuse ;  /* 0x800000c8a4a47220 */ /* 0x080fe20000410000 */
[----:B------:R0:W-:Y:S01]  /*b450*/  STS [R235.X4+0x10c8], R158 ;  /* 0x0010c89eeb007388 */ /* 0x0001e20000004800 */
[----:B------:R-:W-:Y:S02]  /*b460*/  FMUL.FTZ R153, R67, UR37 ;  /* 0x0000002543997c20 */ /* 0x000fe40008410000 */
[----:B------:R-:W-:-:S02]  /*b470*/  FFMA.FTZ R119, R165, R200, -R66 ;  /* 0x000000c8a5777223 */ /* 0x000fc40000010842 */
[-C--:B------:R-:W-:Y:S02]  /*b480*/  FFMA.FTZ R157, R157, -R152.reuse, R219 ;  /* 0x800000989d9d7223 */ /* 0x080fe400000100db */
[----:B------:R-:W-:Y:S02]  /*b490*/  FFMA.FTZ R154, R156, -R152, R220 ;  /* 0x800000989c9a7223 */ /* 0x000fe400000100dc */
[----:B------:R-:W-:Y:S02]  /*b4a0*/  FFMA.FTZ R164, R165, R118, R164 ;  /* 0x00000076a5a47223 */ /* 0x000fe400000100a4 */
[C---:B------:R-:W-:Y:S02]  /*b4b0*/  FMUL.FTZ R152, R203.reuse, UR37 ;  /* 0x00000025cb987c20 */ /* 0x040fe40008410000 */
[C---:B------:R-:W-:Y:S02]  /*b4c0*/  FFMA.FTZ R66, R203.reuse, UR36, -R153 ;  /* 0x00000024cb427c23 */ /* 0x040fe40008010899 */
[----:B0-----:R-:W-:Y:S01]  /*b4d0*/  FMUL.FTZ R158, R203, R78 ;  /* 0x0000004ecb9e7220 */ /* 0x001fe20000410000 */
[----:B------:R-:W-:Y:S01]  /*b4e0*/  IADD3 R203, R114, 0x360, RZ ;  /* 0x0000036072cb7810 */ /* 0x000fe20007ffe0ff */
[----:B------:R-:W-:-:S02]  /*b4f0*/  FADD.FTZ R198, R198, R119 ;  /* 0x00000077c6c67221 */ /* 0x000fc40000010000 */
[----:B------:R-:W-:Y:S02]  /*b500*/  FADD.FTZ R62, R159, R62 ;  /* 0x0000003e9f3e7221 */ /* 0x000fe40000010000 */
[----:B------:R-:W-:Y:S02]  /*b510*/  FADD.FTZ R199, -R199, R164 ;  /* 0x000000a4c7c77221 */ /* 0x000fe40000010100 */
[C---:B------:R-:W-:Y:S02]  /*b520*/  FFMA.FTZ R159, R67.reuse, UR36, R152 ;  /* 0x00000024439f7c23 */ /* 0x040fe40008010098 */
[----:B------:R-:W-:Y:S02]  /*b530*/  FMUL.FTZ R156, R67, R78 ;  /* 0x0000004e439c7220 */ /* 0x000fe40000410000 */
[C---:B------:R-:W-:Y:S02]  /*b540*/  FMUL.FTZ R67, R157.reuse, R158 ;  /* 0x0000009e9d437220 */ /* 0x040fe40000410000 */
[----:B------:R-:W-:-:S02]  /*b550*/  FMUL.FTZ R119, R157, R66 ;  /* 0x000000429d777220 */ /* 0x000fc40000410000 */
[C---:B------:R-:W-:Y:S02]  /*b560*/  FMUL.FTZ R66, R166.reuse, -R198 ;  /* 0x800000c6a6427220 */ /* 0x040fe40000410000 */
[-C--:B------:R-:W-:Y:S02]  /*b570*/  FMUL.FTZ R166, R166, -R199.reuse ;  /* 0x800000c7a6a67220 */ /* 0x080fe40000410000 */
[----:B------:R-:W-:Y:S02]  /*b580*/  FFMA.FTZ R152, R154, R156, R67 ;  /* 0x0000009c9a987223 */ /* 0x000fe40000010043 */
[C---:B------:R-:W-:Y:S02]  /*b590*/  FFMA.FTZ R67, R167.reuse, R199, R66 ;  /* 0x000000c7a7437223 */ /* 0x040fe40000010042 */
[----:B------:R-:W-:Y:S02]  /*b5a0*/  FFMA.FTZ R66, R167, R198, -R166 ;  /* 0x000000c6a7427223 */ /* 0x000fe400000108a6 */
[----:B------:R-:W-:-:S02]  /*b5b0*/  FMUL.FTZ R153, R157, R156 ;  /* 0x0000009c9d997220 */ /* 0x000fc40000410000 */
[----:B------:R-:W-:Y:S02]  /*b5c0*/  FADD.FTZ R236, -R236, R67 ;  /* 0x00000043ecec7221 */ /* 0x000fe40000010100 */
[----:B------:R-:W-:Y:S02]  /*b5d0*/  FADD.FTZ R66, R185, R66 ;  /* 0x00000042b9427221 */ /* 0x000fe40000010000 */
[C---:B------:R-:W-:Y:S02]  /*b5e0*/  FFMA.FTZ R153, R154.reuse, R158, -R153 ;  /* 0x0000009e9a997223 */ /* 0x040fe40000010899 */
[----:B------:R-:W-:Y:S02]  /*b5f0*/  FFMA.FTZ R154, R154, R159, R119 ;  /* 0x0000009f9a9a7223 */ /* 0x000fe40000010077 */
[C---:B------:R-:W-:Y:S02]  /*b600*/  FMUL.FTZ R67, R145.reuse, -R236 ;  /* 0x800000ec91437220 */ /* 0x040fe40000410000 */
[----:B------:R-:W-:-:S02]  /*b610*/  FMUL.FTZ R145, R145, -R66 ;  /* 0x8000004291917220 */ /* 0x000fc40000410000 */
[C---:B------:R-:W-:Y:S02]  /*b620*/  FFMA.FTZ R159, R115.reuse, R155, R154 ;  /* 0x0000009b739f7223 */ /* 0x040fe4000001009a */
[----:B------:R-:W-:Y:S02]  /*b630*/  FMUL.FTZ R119, R120, R79 ;  /* 0x0000004f78777220 */ /* 0x000fe40000410000 */
[C---:B------:R-:W-:Y:S02]  /*b640*/  FMUL.FTZ R156, R115.reuse, R156 ;  /* 0x0000009c739c7220 */ /* 0x040fe40000410000 */
[----:B------:R-:W-:Y:S02]  /*b650*/  FMUL.FTZ R158, R115, R158 ;  /* 0x0000009e739e7220 */ /* 0x000fe40000410000 */
[----:B------:R-:W-:Y:S01]  /*b660*/  FFMA.FTZ R154, R146, R66, -R67 ;  /* 0x00000042929a7223 */ /* 0x000fe20000010843 */
[----:B------:R0:W-:Y:S01]  /*b670*/  STS [R235.X4+0x10c0], R156 ;  /* 0x0010c09ceb007388 */ /* 0x0001e20000004800 */
[----:B------:R-:W-:-:S02]  /*b680*/  FMUL.FTZ R115, R143, R118 ;  /* 0x000000768f737220 */ /* 0x000fc40000410000 */
[----:B------:R-:W-:Y:S01]  /*b690*/  FFMA.FTZ R67, R146, R236, R145 ;  /* 0x000000ec92437223 */ /* 0x000fe20000010091 */
[----:B------:R-:W-:Y:S01]  /*b6a0*/  STS [R235.X4+0x10c4], R158 ;  /* 0x0010c49eeb007388 */ /* 0x000fe20000004800 */
[-C--:B------:R-:W-:Y:S02]  /*b6b0*/  FFMA.FTZ R145, R143, -R119.reuse, R221 ;  /* 0x800000778f917223 */ /* 0x080fe400000100dd */
[C---:B------:R-:W-:Y:S02]  /*b6c0*/  FFMA.FTZ R143, R144.reuse, -R119, R222 ;  /* 0x80000077908f7223 */ /* 0x040fe400000100de */
[----:B------:R-:W-:Y:S02]  /*b6d0*/  FFMA.FTZ R144, R144, R200, R115 ;  /* 0x000000c890907223 */ /* 0x000fe40000010073 */
[----:B------:R-:W-:Y:S02]  /*b6e0*/  FADD.FTZ R67, -R170, R67 ;  /* 0x00000043aa437221 */ /* 0x000fe40000010100 */
[----:B------:R-:W-:-:S02]  /*b6f0*/  FADD.FTZ R115, R169, R154 ;  /* 0x0000009aa9737221 */ /* 0x000fc40000010000 */
[C---:B------:R-:W-:Y:S02]  /*b700*/  FMUL.FTZ R119, R139.reuse, -R67 ;  /* 0x800000438b777220 */ /* 0x040fe40000410000 */
[----:B------:R-:W-:Y:S02]  /*b710*/  FMUL.FTZ R139, R139, -R115 ;  /* 0x800000738b8b7220 */ /* 0x000fe40000410000 */
[----:B------:R-:W-:Y:S02]  /*b720*/  FFMA.FTZ R42, R155, R78, R42 ;  /* 0x0000004e9b2a7223 */ /* 0x000fe4000001002a */
[----:B------:R-:W-:Y:S02]  /*b730*/  FMUL.FTZ R157, R200, UR37 ;  /* 0x00000025c89d7c20 */ /* 0x000fe40008410000 */
[C---:B------:R-:W-:Y:S02]  /*b740*/  FMUL.FTZ R155, R118.reuse, UR37 ;  /* 0x00000025769b7c20 */ /* 0x040fe40008410000 */
[----:B0-----:R-:W-:-:S02]  /*b750*/  FMUL.FTZ R156, R118, R79 ;  /* 0x0000004f769c7220 */ /* 0x001fc40000410000 */
[C---:B------:R-:W-:Y:S02]  /*b760*/  FFMA.FTZ R119, R140.reuse, R115, -R119 ;  /* 0x000000738c777223 */ /* 0x040fe40000010877 */
[----:B------:R-:W-:Y:S02]  /*b770*/  FFMA.FTZ R140, R140, R67, R139 ;  /* 0x000000438c8c7223 */ /* 0x000fe4000001008b */
[----:B------:R-:W-:Y:S02]  /*b780*/  FFMA.FTZ R154, R118, UR36, -R157 ;  /* 0x00000024769a7c23 */ /* 0x000fe4000801089d */
[C---:B------:R-:W-:Y:S02]  /*b790*/  FFMA.FTZ R146, R200.reuse, UR36, R155 ;  /* 0x00000024c8927c23 */ /* 0x040fe4000801009b */
[----:B------:R-:W-:Y:S02]  /*b7a0*/  FMUL.FTZ R200, R200, R79 ;  /* 0x0000004fc8c87220 */ /* 0x000fe40000410000 */
[----:B------:R-:W-:-:S02]  /*b7b0*/  FMUL.FTZ R139, R145, R156 ;  /* 0x0000009c918b7220 */ /* 0x000fc40000410000 */
[----:B------:R-:W-:Y:S02]  /*b7c0*/  FADD.FTZ R118, R168, R119 ;  /* 0x00000077a8767221 */ /* 0x000fe40000010000 */
[----:B------:R-:W-:Y:S02]  /*b7d0*/  FADD.FTZ R119, -R147, R140 ;  /* 0x0000008c93777221 */ /* 0x000fe40000010100 */
[----:B------:R-:W-:Y:S02]  /*b7e0*/  FMUL.FTZ R155, R145, R154 ;  /* 0x0000009a919b7220 */ /* 0x000fe40000410000 */
[----:B------:R-:W-:Y:S02]  /*b7f0*/  FFMA.FTZ R154, R143, R200, R139 ;  /* 0x000000c88f9a7223 */ /* 0x000fe4000001008b */
[C---:B------:R-:W-:Y:S02]  /*b800*/  FMUL.FTZ R139, R121.reuse, -R119 ;  /* 0x80000077798b7220 */ /* 0x040fe40000410000 */
[----:B------:R-:W-:-:S02]  /*b810*/  FMUL.FTZ R140, R121, -R118 ;  /* 0x80000076798c7220 */ /* 0x000fc40000410000 */
[C---:B------:R-:W-:Y:S02]  /*b820*/  FFMA.FTZ R121, R122.reuse, R118, -R139 ;  /* 0x000000767a797223 */ /* 0x040fe4000001088b */
[----:B------:R-:W-:Y:S02]  /*b830*/  FFMA.FTZ R122, R122, R119, R140 ;  /* 0x000000777a7a7223 */ /* 0x000fe4000001008c */
[----:B------:R-:W-:Y:S02]  /*b840*/  FMUL.FTZ R140, R0, R80 ;  /* 0x00000050008c7220 */ /* 0x000fe40000410000 */
[----:B------:R-:W-:Y:S02]  /*b850*/  FMUL.FTZ R145, R145, R200 ;  /* 0x000000c891917220 */ /* 0x000fe40000410000 */
[----:B------:R-:W-:Y:S02]  /*b860*/  FADD.FTZ R121, R142, R121 ;  /* 0x000000798e797221 */ /* 0x000fe40000010000 */
[----:B------:R-:W-:-:S02]  /*b870*/  FADD.FTZ R122, -R141, R122 ;  /* 0x0000007a8d7a7221 */ /* 0x000fc40000010100 */
[----:B------:R-:W-:Y:S02]  /*b880*/  FFMA.FTZ R155, R143, R146, R155 ;  /* 0x000000928f9b7223 */ /* 0x000fe4000001009b */
[C---:B------:R-:W-:Y:S02]  /*b890*/  FFMA.FTZ R142, R123.reuse, -R140, R223 ;  /* 0x8000008c7b8e7223 */ /* 0x040fe400000100df */
[----:B------:R-:W-:Y:S02]  /*b8a0*/  FMUL.FTZ R123, R123, R199 ;  /* 0x000000c77b7b7220 */ /* 0x000fe40000410000 */
[----:B------:R-:W-:Y:S02]  /*b8b0*/  FFMA.FTZ R147, R143, R156, -R145 ;  /* 0x0000009c8f937223 */ /* 0x000fe40000010891 */
[C---:B------:R-:W-:Y:S02]  /*b8c0*/  FMUL.FTZ R200, R120.reuse, R200 ;  /* 0x000000c878c87220 */ /* 0x040fe40000410000 */
[----:B------:R-:W-:-:S02]  /*b8d0*/  FMUL.FTZ R156, R120, R156 ;  /* 0x0000009c789c7220 */ /* 0x000fc40000410000 */
[----:B------:R-:W-:Y:S01]  /*b8e0*/  FMUL.FTZ R139, R138, -R122 ;  /* 0x8000007a8a8b7220 */ /* 0x000fe20000410000 */
[----:B------:R-:W-:Y:S01]  /*b8f0*/  STS [R235.X4+0x10b8], R200 ;  /* 0x0010b8c8eb007388 */ /* 0x000fe20000004800 */
[----:B------:R-:W-:Y:S02]  /*b900*/  FFMA.FTZ R43, R144, R79, R43 ;  /* 0x0000004f902b7223 */ /* 0x000fe4000001002b */
[----:B------:R-:W-:Y:S01]  /*b910*/  FFMA.FTZ R120, R120, R144, R155 ;  /* 0x0000009078787223 */ /* 0x000fe2000001009b */
[----:B------:R0:W-:Y:S01]  /*b920*/  STS [R235.X4+0x10bc], R156 ;  /* 0x0010bc9ceb007388 */ /* 0x0001e20000004800 */
[----:B------:R-:W-:Y:S02]  /*b930*/  FMUL.FTZ R141, R138, -R121 ;  /* 0x800000798a8d7220 */ /* 0x000fe40000410000 */
[C---:B------:R-:W-:Y:S02]  /*b940*/  FFMA.FTZ R144, R137.reuse, -R140, R224 ;  /* 0x8000008c89907223 */ /* 0x040fe400000100e0 */
[----:B------:R-:W-:-:S02]  /*b950*/  FFMA.FTZ R123, R137, R198, R123 ;  /* 0x000000c6897b7223 */ /* 0x000fc4000001007b */
[----:B------:R-:W-:Y:S02]  /*b960*/  FMUL.FTZ R140, R198, UR37 ;  /* 0x00000025c68c7c20 */ /* 0x000fe40008410000 */
[C---:B------:R-:W-:Y:S02]  /*b970*/  FMUL.FTZ R137, R199.reuse, UR37 ;  /* 0x00000025c7897c20 */ /* 0x040fe40008410000 */
[C---:B------:R-:W-:Y:S02]  /*b980*/  FFMA.FTZ R139, R130.reuse, R121, -R139 ;  /* 0x00000079828b7223 */ /* 0x040fe4000001088b */
[C---:B------:R-:W-:Y:S02]  /*b990*/  FMUL.FTZ R155, R199.reuse, R80 ;  /* 0x00000050c79b7220 */ /* 0x040fe40000410000 */
[----:B------:R-:W-:Y:S02]  /*b9a0*/  FFMA.FTZ R138, R130, R122, R141 ;  /* 0x0000007a828a7223 */ /* 0x000fe4000001008d */
[----:B------:R-:W-:Y:S01]  /*b9b0*/  FFMA.FTZ R141, R199, UR36, -R140 ;  /* 0x00000024c78d7c23 */ /* 0x000fe2000801088c */
[----:B------:R-:W-:Y:S01]  /*b9c0*/  IADD3 R199, R114, 0x320, RZ ;  /* 0x0000032072c77810 */ /* 0x000fe20007ffe0ff */
[----:B------:R-:W-:-:S02]  /*b9d0*/  FFMA.FTZ R145, R198, UR36, R137 ;  /* 0x00000024c6917c23 */ /* 0x000fc40008010089 */
[----:B------:R-:W-:Y:S02]  /*b9e0*/  FADD.FTZ R130, R136, R139 ;  /* 0x0000008b88827221 */ /* 0x000fe40000010000 */
[----:B------:R-:W-:Y:S02]  /*b9f0*/  FMUL.FTZ R137, R198, R80 ;  /* 0x00000050c6897220 */ /* 0x000fe40000410000 */
[C---:B0-----:R-:W-:Y:S02]  /*ba00*/  FMUL.FTZ R156, R142.reuse, R155 ;  /* 0x0000009b8e9c7220 */ /* 0x041fe40000410000 */
[----:B------:R-:W-:Y:S02]  /*ba10*/  FADD.FTZ R131, -R131, R138 ;  /* 0x0000008a83837221 */ /* 0x000fe40000010100 */
[C---:B------:R-:W-:Y:S02]  /*ba20*/  FMUL.FTZ R146, R142.reuse, R141 ;  /* 0x0000008d8e927220 */ /* 0x040fe40000410000 */
[----:B------:R-:W-:-:S02]  /*ba30*/  FMUL.FTZ R142, R142, R137 ;  /* 0x000000898e8e7220 */ /* 0x000fc40000410000 */
[-C--:B------:R-:W-:Y:S02]  /*ba40*/  FFMA.FTZ R156, R144, R137.reuse, R156 ;  /* 0x00000089909c7223 */ /* 0x080fe4000001009c */
[----:B------:R-:W-:Y:S02]  /*ba50*/  FMUL.FTZ R140, R0, R137 ;  /* 0x00000089008c7220 */ /* 0x000fe40000410000 */
[CC--:B------:R-:W-:Y:S02]  /*ba60*/  FMUL.FTZ R136, R132.reuse, -R130.reuse ;  /* 0x8000008284887220 */ /* 0x0c0fe40000410000 */
[-C--:B------:R-:W-:Y:S01]  /*ba70*/  FMUL.FTZ R137, R132, -R131.reuse ;  /* 0x8000008384897220 */ /* 0x080fe20000410000 */
[----:B------:R-:W-:Y:S01]  /*ba80*/  STS [R235.X4+0x10b0], R140 ;  /* 0x0010b08ceb007388 */ /* 0x000fe20000004800 */
[C---:B------:R-:W-:Y:S02]  /*ba90*/  FFMA.FTZ R136, R134.reuse, R131, R136 ;  /* 0x0000008386887223 */ /* 0x040fe40000010088 */
[----:B------:R-:W-:-:S02]  /*baa0*/  FFMA.FTZ R132, R134, R130, -R137 ;  /* 0x0000008286847223 */ /* 0x000fc40000010889 */
[----:B------:R-:W-:Y:S02]  /*bab0*/  FMUL.FTZ R137, R18, R86 ;  /* 0x0000005612897220 */ /* 0x000fe40000410000 */
[----:B------:R-:W-:Y:S02]  /*bac0*/  FADD.FTZ R133, -R133, R136 ;  /* 0x0000008885857221 */ /* 0x000fe40000010100 */
[----:B------:R-:W-:Y:S02]  /*bad0*/  FADD.FTZ R132, R135, R132 ;  /* 0x0000008487847221 */ /* 0x000fe40000010000 */
[----:B------:R-:W-:Y:S02]  /*bae0*/  FMUL.FTZ R158, R0, R155 ;  /* 0x0000009b009e7220 */ /* 0x000fe40000410000 */
[----:B------:R-:W-:Y:S02]  /*baf0*/  FMUL.FTZ R138, R13, R85 ;  /* 0x000000550d8a7220 */ /* 0x000fe40000410000 */
[----:B------:R-:W-:Y:S01]  /*bb00*/  FADD.FTZ R60, R159, R60 ;  /* 0x0000003c9f3c7221 */ /* 0x000fe20000010000 */
[----:B------:R0:W-:Y:S01]  /*bb10*/  STS [R235.X4+0x10b4], R158 ;  /* 0x0010b49eeb007388 */ /* 0x0001e20000004800 */
[----:B------:R-:W-:-:S02]  /*bb20*/  FFMA.FTZ R135, R16, -R137, R181 ;  /* 0x8000008910877223 */ /* 0x000fc400000100b5 */
[-C--:B------:R-:W-:Y:S02]  /*bb30*/  FMUL.FTZ R157, R133, R86.reuse ;  /* 0x00000056859d7220 */ /* 0x080fe40000410000 */
[----:B------:R-:W-:Y:S02]  /*bb40*/  FMUL.FTZ R159, R132, R86 ;  /* 0x00000056849f7220 */ /* 0x000fe40000410000 */
[----:B------:R-:W-:Y:S02]  /*bb50*/  FFMA.FTZ R134, R17, -R137, R180 ;  /* 0x8000008911867223 */ /* 0x000fe400000100b4 */
[-C--:B------:R-:W-:Y:S02]  /*bb60*/  FFMA.FTZ R136, R15, -R138.reuse, R182 ;  /* 0x8000008a0f887223 */ /* 0x080fe400000100b6 */
[----:B------:R-:W-:Y:S02]  /*bb70*/  FFMA.FTZ R137, R14, -R138, R233 ;  /* 0x8000008a0e897223 */ /* 0x000fe400000100e9 */
[----:B------:R-:W-:-:S02]  /*bb80*/  FADD.FTZ R61, R160, R61 ;  /* 0x0000003da03d7221 */ /* 0x000fc40000010000 */
[----:B------:R-:W-:Y:S02]  /*bb90*/  FMUL.FTZ R138, R135, R157 ;  /* 0x0000009d878a7220 */ /* 0x000fe40000410000 */
[-C--:B0-----:R-:W-:Y:S02]  /*bba0*/  FMUL.FTZ R158, R131, R85.reuse ;  /* 0x00000055839e7220 */ /* 0x081fe40000410000 */
[----:B------:R-:W-:Y:S02]  /*bbb0*/  FMUL.FTZ R160, R130, R85 ;  /* 0x0000005582a07220 */ /* 0x000fe40000410000 */
[-C--:B------:R-:W-:Y:S02]  /*bbc0*/  FMUL.FTZ R139, R135, R159.reuse ;  /* 0x0000009f878b7220 */ /* 0x080fe40000410000 */
[----:B------:R-:W-:Y:S02]  /*bbd0*/  FFMA.FTZ R138, R134, R159, R138 ;  /* 0x0000009f868a7223 */ /* 0x000fe4000001008a */
[----:B------:R-:W-:-:S02]  /*bbe0*/  FMUL.FTZ R141, R137, R158 ;  /* 0x0000009e898d7220 */ /* 0x000fc40000410000 */
[-C--:B------:R-:W-:Y:S02]  /*bbf0*/  FMUL.FTZ R143, R137, R160.reuse ;  /* 0x000000a0898f7220 */ /* 0x080fe40000410000 */
[----:B------:R-:W-:Y:S02]  /*bc00*/  FFMA.FTZ R139, R134, R157, -R139 ;  /* 0x0000009d868b7223 */ /* 0x000fe4000001088b */
[----:B------:R-:W-:Y:S02]  /*bc10*/  FFMA.FTZ R155, R144, R155, -R142 ;  /* 0x0000009b909b7223 */ /* 0x000fe4000001088e */
[----:B------:R-:W-:Y:S02]  /*bc20*/  FADD.FTZ R140, RZ, R138 ;  /* 0x0000008aff8c7221 */ /* 0x000fe40000010000 */
[C---:B------:R-:W-:Y:S02]  /*bc30*/  FFMA.FTZ R141, R136.reuse, R160, R141 ;  /* 0x000000a0888d7223 */ /* 0x040fe4000001008d */
[----:B------:R-:W-:-:S02]  /*bc40*/  FFMA.FTZ R142, R136, R158, -R143 ;  /* 0x0000009e888e7223 */ /* 0x000fc4000001088f */
[----:B------:R-:W-:Y:S02]  /*bc50*/  FADD.FTZ R139, RZ, R139 ;  /* 0x0000008bff8b7221 */ /* 0x000fe40000010000 */
[----:B------:R-:W-:Y:S02]  /*bc60*/  FFMA.FTZ R138, R144, R145, R146 ;  /* 0x00000091908a7223 */ /* 0x000fe40000010092 */
[----:B------:R-:W-:Y:S02]  /*bc70*/  FMUL.FTZ R145, R12, R84 ;  /* 0x000000540c917220 */ /* 0x000fe40000410000 */
[----:B------:R-:W-:Y:S02]  /*bc80*/  FADD.FTZ R143, R140, R141 ;  /* 0x0000008d8c8f7221 */ /* 0x000fe40000010000 */
[----:B------:R-:W-:Y:S02]  /*bc90*/  FADD.FTZ R144, R139, R142 ;  /* 0x0000008e8b907221 */ /* 0x000fe40000010000 */
[----:B------:R-:W-:-:S02]  /*bca0*/  FMUL.FTZ R142, R9, R83 ;  /* 0x00000053098e7220 */ /* 0x000fc40000410000 */
[-C--:B------:R-:W-:Y:S02]  /*bcb0*/  FFMA.FTZ R140, R10, -R145.reuse, R231 ;  /* 0x800000910a8c7223 */ /* 0x080fe400000100e7 */
[-C--:B------:R-:W-:Y:S02]  /*bcc0*/  FMUL.FTZ R161, R122, R84.reuse ;  /* 0x000000547aa17220 */ /* 0x080fe40000410000 */
[----:B------:R-:W-:Y:S02]  /*bcd0*/  FMUL.FTZ R163, R121, R84 ;  /* 0x0000005479a37220 */ /* 0x000fe40000410000 */
[----:B------:R-:W-:Y:S02]  /*bce0*/  FFMA.FTZ R139, R11, -R145, R232 ;  /* 0x800000910b8b7223 */ /* 0x000fe400000100e8 */
[----:B------:R-:W-:Y:S02]  /*bcf0*/  FFMA.FTZ R141, R8, -R142, R230 ;  /* 0x8000008e088d7223 */ /* 0x000fe400000100e6 */
[----:B------:R-:W-:-:S02]  /*bd00*/  FMUL.FTZ R146, R140, R161 ;  /* 0x000000a18c927220 */ /* 0x000fc40000410000 */
[----:B------:R-:W-:Y:S02]  /*bd10*/  FFMA.FTZ R142, R7, -R142, R229 ;  /* 0x8000008e078e7223 */ /* 0x000fe400000100e5 */
[----:B------:R-:W-:Y:S02]  /*bd20*/  FMUL.FTZ R162, R119, R83 ;  /* 0x0000005377a27220 */ /* 0x000fe40000410000 */
[----:B------:R-:W-:Y:S02]  /*bd30*/  FMUL.FTZ R166, R140, R163 ;  /* 0x000000a38ca67220 */ /* 0x000fe40000410000 */
[----:B------:R-:W-:Y:S02]  /*bd40*/  FMUL.FTZ R164, R118, R83 ;  /* 0x0000005376a47220 */ /* 0x000fe40000410000 */
[----:B------:R-:W-:Y:S02]  /*bd50*/  FFMA.FTZ R146, R139, R163, R146 ;  /* 0x000000a38b927223 */ /* 0x000fe40000010092 */
[----:B------:R-:W-:-:S02]  /*bd60*/  FMUL.FTZ R165, R142, R162 ;  /* 0x000000a28ea57220 */ /* 0x000fc40000410000 */
[----:B------:R-:W-:Y:S02]  /*bd70*/  FFMA.FTZ R145, R139, R161, -R166 ;  /* 0x000000a18b917223 */ /* 0x000fe400000108a6 */
[-C--:B------:R-:W-:Y:S02]  /*bd80*/  FMUL.FTZ R166, R142, R164.reuse ;  /* 0x000000a48ea67220 */ /* 0x080fe40000410000 */
[----:B------:R-:W-:Y:S02]  /*bd90*/  FADD.FTZ R143, R143, R146 ;  /* 0x000000928f8f7221 */ /* 0x000fe40000010000 */
[C---:B------:R-:W-:Y:S02]  /*bda0*/  FFMA.FTZ R146, R141.reuse, R164, R165 ;  /* 0x000000a48d927223 */ /* 0x040fe400000100a5 */
[----:B------:R-:W-:Y:S02]  /*bdb0*/  FADD.FTZ R144, R144, R145 ;  /* 0x0000009190907221 */ /* 0x000fe40000010000 */
[----:B------:R-:W-:-:S02]  /*bdc0*/  FFMA.FTZ R145, R141, R162, -R166 ;  /* 0x000000a28d917223 */ /* 0x000fc400000108a6 */
[----:B------:R-:W-:Y:S02]  /*bdd0*/  FMUL.FTZ R167, R6, R82 ;  /* 0x0000005206a77220 */ /* 0x000fe40000410000 */
[----:B------:R-:W-:Y:S02]  /*bde0*/  FADD.FTZ R165, R143, R146 ;  /* 0x000000928fa57221 */ /* 0x000fe40000010000 */
[----:B------:R-:W-:Y:S02]  /*bdf0*/  FMUL.FTZ R146, R2, R81 ;  /* 0x0000005102927220 */ /* 0x000fe40000410000 */
[----:B------:R-:W-:Y:S02]  /*be00*/  FADD.FTZ R166, R144, R145 ;  /* 0x0000009190a67221 */ /* 0x000fe40000010000 */
[----:B------:R-:W-:Y:S02]  /*be10*/  FADD.FTZ R68, R177, R68 ;  /* 0x00000044b1447221 */ /* 0x000fe40000010000 */
[----:B------:R-:W-:-:S02]  /*be20*/  FFMA.FTZ R143, R4, -R167, R228 ;  /* 0x800000a7048f7223 */ /* 0x000fc400000100e4 */
[----:B------:R-:W-:Y:S02]  /*be30*/  FFMA.FTZ R144, R5, -R167, R227 ;  /* 0x800000a705907223 */ /* 0x000fe400000100e3 */
[-C--:B------:R-:W-:Y:S02]  /*be40*/  FMUL.FTZ R169, R67, R82.reuse ;  /* 0x0000005243a97220 */ /* 0x080fe40000410000 */
[----:B------:R-:W-:Y:S02]  /*be50*/  FMUL.FTZ R177, R66, UR37 ;  /* 0x0000002542b17c20 */ /* 0x000fe40008410000 */
[----:B------:R-:W-:Y:S02]  /*be60*/  FMUL.FTZ R167, R115, R82 ;  /* 0x0000005273a77220 */ /* 0x000fe40000410000 */
[-C--:B------:R-:W-:Y:S02]  /*be70*/  FFMA.FTZ R145, R3, -R146.reuse, R226 ;  /* 0x8000009203917223 */ /* 0x080fe400000100e2 */
[----:B------:R-:W-:-:S02]  /*be80*/  FFMA.FTZ R176, R234, -R146, R225 ;  /* 0x80000092eab07223 */ /* 0x000fc400000100e1 */
[----:B------:R-:W-:Y:S02]  /*be90*/  FMUL.FTZ R146, R144, R169 ;  /* 0x000000a990927220 */ /* 0x000fe40000410000 */
[----:B------:R-:W-:Y:S02]  /*bea0*/  FMUL.FTZ R185, R236, R81 ;  /* 0x00000051ecb97220 */ /* 0x000fe40000410000 */
[----:B------:R-:W-:Y:S02]  /*beb0*/  FMUL.FTZ R170, R144, R167 ;  /* 0x000000a790aa7220 */ /* 0x000fe40000410000 */
[----:B------:R-:W-:Y:S02]  /*bec0*/  FFMA.FTZ R179, R236, UR36, -R177 ;  /* 0x00000024ecb37c23 */ /* 0x000fe400080108b1 */
[----:B------:R-:W-:Y:S02]  /*bed0*/  FMUL.FTZ R183, R66, R81 ;  /* 0x0000005142b77220 */ /* 0x000fe40000410000 */
[----:B------:R-:W-:-:S02]  /*bee0*/  FFMA.FTZ R39, R184, R75, R39 ;  /* 0x0000004bb8277223 */ /* 0x000fc40000010027 */
[C---:B------:R-:W-:Y:S02]  /*bef0*/  FFMA.FTZ R168, R143.reuse, R167, R146 ;  /* 0x000000a78fa87223 */ /* 0x040fe40000010092 */
[C---:B------:R-:W-:Y:S02]  /*bf00*/  FMUL.FTZ R184, R176.reuse, R185 ;  /* 0x000000b9b0b87220 */ /* 0x040fe40000410000 */
[----:B------:R-:W-:Y:S02]  /*bf10*/  FFMA.FTZ R177, R143, R169, -R170 ;  /* 0x000000a98fb17223 */ /* 0x000fe400000108aa */
[----:B------:R-:W-:Y:S01]  /*bf20*/  FMUL.FTZ R146, R176, R179 ;  /* 0x000000b3b0927220 */ /* 0x000fe20000410000 */
[----:B------:R-:W-:Y:S01]  /*bf30*/  IADD3 R179, R114, 0x1e0, RZ ;  /* 0x000001e072b37810 */ /* 0x000fe20007ffe0ff */
[----:B------:R-:W-:Y:S02]  /*bf40*/  FMUL.FTZ R176, R176, R183 ;  /* 0x000000b7b0b07220 */ /* 0x000fe40000410000 */
[----:B------:R-:W-:-:S02]  /*bf50*/  FADD.FTZ R165, R165, R168 ;  /* 0x000000a8a5a57221 */ /* 0x000fc40000010000 */
        /* <DEDUP_REMOVED lines=64> */
[----:B------:R-:W-:Y:S01]  /*c360*/  FMUL.FTZ R244, R32, R232 ;  /* 0x000000e820f47220 */ /* 0x000fe20000410000 */
[C---:B------:R-:W-:Y:S01]  /*c370*/  IADD3 R187, R114.reuse, 0x260, RZ ;  /* 0x0000026072bb7810 */ /* 0x040fe20007ffe0ff */
[----:B------:R3:W-:Y:S01]  /*c380*/  STS [R235.X4+0x1084], R152 ;  /* 0x00108498eb007388 */ /* 0x0007e20000004800 */
[----:B------:R-:W-:Y:S01]  /*c390*/  IADD3 R191, R114, 0x2a0, RZ ;  /* 0x000002a072bf7810 */ /* 0x000fe20007ffe0ff */
[----:B------:R-:W-:Y:S01]  /*c3a0*/  FFMA.FTZ R232, -R32, R231, -RZ ;  /* 0x000000e720e87223 */ /* 0x000fe200000109ff */
[-C--:B0-----:R-:W-:Y:S01]  /*c3b0*/  LEA.HI.SX32 R154, R159, R114.reuse, 0x1b ;  /* 0x000000729f9a7211 */ /* 0x081fe200078fdaff */
[----:B------:R-:W-:Y:S01]  /*c3c0*/  BAR.SYNC.DEFER_BLOCKING 0x0 ;  /* 0x0000000000007b1d */ /* 0x000fe20000010000 */
[-C--:B-1----:R-:W-:Y:S01]  /*c3d0*/  LEA.HI.SX32 R156, R163, R114.reuse, 0x1b ;  /* 0x00000072a39c7211 */ /* 0x082fe200078fdaff */
[----:B------:R-:W-:Y:S01]  /*c3e0*/  FFMA.FTZ R65, R65, R241, -R196 ;  /* 0x000000f141417223 */ /* 0x000fe200000108c4 */
[-C--:B--2---:R-:W-:Y:S01]  /*c3f0*/  LEA.HI.SX32 R150, R151, R114.reuse, 0x1b ;  /* 0x0000007297967211 */ /* 0x084fe200078fdaff */
[----:B------:R-:W-:Y:S01]  /*c400*/  FADD.FTZ R71, R238, R71 ;  /* 0x00000047ee477221 */ /* 0x000fe20000010000 */
[----:B------:R-:W-:Y:S01]  /*c410*/  LEA.HI.SX32 R151, R153, R114, 0x1b ;  /* 0x0000007299977211 */ /* 0x000fe200078fdaff */
[----:B------:R-:W-:Y:S01]  /*c420*/  FMUL.FTZ R240, R34, R180 ;  /* 0x000000b422f07220 */ /* 0x000fe20000410000 */
[----:B---3--:R-:W-:Y:S01]  /*c430*/  LEA.HI.SX32 R152, R155, R114, 0x1b ;  /* 0x000000729b987211 */ /* 0x008fe200078fdaff */
[----:B------:R-:W-:Y:S01]  /*c440*/  FMUL.FTZ R241, R33, R182 ;  /* 0x000000b621f17220 */ /* 0x000fe20000410000 */
[-C--:B------:R-:W-:Y:S01]  /*c450*/  LEA.HI.SX32 R153, R157, R114.reuse, 0x1b ;  /* 0x000000729d997211 */ /* 0x080fe200078fdaff */
[----:B------:R-:W-:Y:S01]  /*c460*/  FFMA.FTZ R242, -R33, R233, -RZ ;  /* 0x000000e921f27223 */ /* 0x000fe200000109ff */
[----:B------:R-:W-:Y:S01]  /*c470*/  LEA.HI.SX32 R155, R161, R114, 0x1b ;  /* 0x00000072a19b7211 */ /* 0x000fe200078fdaff */
[----:B------:R-:W-:Y:S01]  /*c480*/  FMUL.FTZ R246, R31, R230 ;  /* 0x000000e61ff67220 */ /* 0x000fe20000410000 */
        /* <DEDUP_REMOVED lines=36> */
[----:B------:R-:W-:Y:S01]  /*c6d0*/  LEA.HI.SX32 R179, R239, R114, 0x1b ;  /* 0x00000072efb37211 */ /* 0x000fe200078fdaff */
[----:B------:R-:W-:Y:S02]  /*c6e0*/  FFMA.FTZ R239, -R34, R181, -RZ ;  /* 0x000000b522ef7223 */ /* 0x000fe400000109ff */
        /* <DEDUP_REMOVED lines=35> */
[----:B-----5:R-:W-:-:S03]  /*c920*/  FMUL.FTZ R226, R25, R218 ;  /* 0x000000da19e27220 */ /* 0x020fc60000410000 */
[----:B------:R5:W-:Y:S01]  /*c930*/  STS [R235.X4+0x2134], R224 ;  /* 0x002134e0eb007388 */ /* 0x000be20000004800 */
[----:B------:R-:W-:Y:S02]  /*c940*/  FFMA.FTZ R218, -R25, R217, -RZ ;  /* 0x000000d919da7223 */ /* 0x000fe400000109ff */
[C---:B-1----:R-:W-:Y:S01]  /*c950*/  FMUL.FTZ R220, R22.reuse, R212 ;  /* 0x000000d416dc7220 */ /* 0x042fe20000410000 */
[----:B------:R1:W-:Y:S01]  /*c960*/  STS [R235.X4+0x211c], R230 ;  /* 0x00211ce6eb007388 */ /* 0x0003e20000004800 */
[----:B------:R-:W-:Y:S01]  /*c970*/  FFMA.FTZ R212, -R22, R211, -RZ ;  /* 0x000000d316d47223 */ /* 0x000fe200000109ff */
[----:B------:R-:W-:Y:S01]  /*c980*/  MOV R211, UR28 ;  /* 0x0000001c00d37c02 */ /* 0x000fe20008000f00 */
[C---:B--2---:R-:W-:Y:S01]  /*c990*/  FMUL.FTZ R228, R24.reuse, R216 ;  /* 0x000000d818e47220 */ /* 0x044fe20000410000 */
[----:B------:R2:W-:Y:S01]  /*c9a0*/  STS [R235.X4+0x214c], R218 ;  /* 0x00214cdaeb007388 */ /* 0x0005e20000004800 */
[----:B------:R-:W-:Y:S01]  /*c9b0*/  FFMA.FTZ R216, -R24, R215, -RZ ;  /* 0x000000d718d87223 */ /* 0x000fe200000109ff */
[----:B------:R-:W-:Y:S01]  /*c9c0*/  LEA R211, R211, -R114, 0x1 ;  /* 0x80000072d3d37211 */ /* 0x000fe200078e08ff */
[C---:B-----5:R-:W-:Y:S01]  /*c9d0*/  FMUL.FTZ R224, R23.reuse, R214 ;  /* 0x000000d617e07220 */ /* 0x060fe20000410000 */
[----:B------:R-:W-:Y:S01]  /*c9e0*/  STS [R235.X4+0x2164], R212 ;  /* 0x002164d4eb007388 */ /* 0x000fe20000004800 */
[----:B------:R-:W-:Y:S01]  /*c9f0*/  FFMA.FTZ R214, -R23, R213, -RZ ;  /* 0x000000d517d67223 */ /* 0x000fe200000109ff */
[----:B------:R-:W-:Y:S01]  /*ca00*/  ISETP.GE.AND P0, PT, R211, 0x1, PT ;  /* 0x00000001d300780c */ /* 0x000fe20003f06270 */
[C---:B-1----:R-:W-:Y:S01]  /*ca10*/  FMUL.FTZ R230, R27.reuse, R222 ;  /* 0x000000de1be67220 */ /* 0x042fe20000410000 */
[----:B------:R1:W-:Y:S01]  /*ca20*/  STS [R235.X4+0x2154], R216 ;  /* 0x002154d8eb007388 */ /* 0x0003e20000004800 */
[----:B------:R-:W-:-:S02]  /*ca30*/  FFMA.FTZ R222, -R27, R221, -RZ ;  /* 0x000000dd1bde7223 */ /* 0x000fc400000109ff */
[----:B--2---:R-:W-:Y:S01]  /*ca40*/  FMUL.FTZ R218, R20, R127 ;  /* 0x0000007f14da7220 */ /* 0x004fe20000410000 */
[----:B------:R2:W-:Y:S01]  /*ca50*/  STS [R235.X4+0x2158], R224 ;  /* 0x002158e0eb007388 */ /* 0x0005e20000004800 */
[----:B------:R-:W-:Y:S02]  /*ca60*/  FMUL.FTZ R217, R121, UR37 ;  /* 0x0000002579d97c20 */ /* 0x000fe40008410000 */
[----:B------:R-:W-:Y:S01]  /*ca70*/  FMUL.FTZ R127, R131, UR37 ;  /* 0x00000025837f7c20 */ /* 0x000fe20008410000 */
[----:B------:R5:W-:Y:S01]  /*ca80*/  STS [R235.X4+0x213c], R222 ;  /* 0x00213cdeeb007388 */ /* 0x000be20000004800 */
[----:B------:R-:W-:Y:S02]  /*ca90*/  FFMA.FTZ R217, R122, UR36, -R217 ;  /* 0x000000247ad97c23 */ /* 0x000fe400080108d9 */
[----:B-1----:R-:W-:Y:S01]  /*caa0*/  FFMA.FTZ R216, -R19, R124, -RZ ;  /* 0x0000007c13d87223 */ /* 0x002fe200000109ff */
[----:B------:R-:W-:Y:S01]  /*cab0*/  STS [R235.X4+0x215c], R214 ;  /* 0x00215cd6eb007388 */ /* 0x000fe20000004800 */
[----:B------:R-:W-:-:S02]  /*cac0*/  FMUL.FTZ R124, R115, UR37 ;  /* 0x00000025737c7c20 */ /* 0x000fc40008410000 */
[----:B--2---:R-:W-:Y:S01]  /*cad0*/  FMUL.FTZ R224, R19, R125 ;  /* 0x0000007d13e07220 */ /* 0x004fe20000410000 */
[----:B------:R1:W-:Y:S01]  /*cae0*/  STS [R235.X4+0x217c], R216 ;  /* 0x00217cd8eb007388 */ /* 0x0003e20000004800 */
[----:B------:R-:W-:Y:S02]  /*caf0*/  FMUL.FTZ R125, R236, UR37 ;  /* 0x00000025ec7d7c20 */ /* 0x000fe40008410000 */
[----:B------:R-:W-:Y:S01]  /*cb00*/  FFMA.FTZ R213, R67, UR36, -R124 ;  /* 0x0000002443d57c23 */ /* 0x000fe2000801087c */
[----:B------:R2:W-:Y:S01]  /*cb10*/  STS [R235.X4+0x2170], R218 ;  /* 0x002170daeb007388 */ /* 0x0005e20000004800 */
[----:B------:R-:W-:Y:S02]  /*cb20*/  FFMA.FTZ R212, R66, UR36, R125 ;  /* 0x0000002442d47c23 */ /* 0x000fe4000801007d */
[----:B-----5:R-:W-:Y:S01]  /*cb30*/  FMUL.FTZ R222, R21, R129 ;  /* 0x0000008115de7220 */ /* 0x020fe20000410000 */
[----:B------:R5:W-:Y:S01]  /*cb40*/  STS [R235.X4+0x2174], R126 ;  /* 0x0021747eeb007388 */ /* 0x000be20000004800 */
[----:B------:R-:W-:-:S02]  /*cb50*/  FMUL.FTZ R124, R118, UR37 ;  /* 0x00000025767c7c20 */ /* 0x000fc40008410000 */
[C---:B------:R-:W-:Y:S01]  /*cb60*/  FMUL.FTZ R125, R119.reuse, UR37 ;  /* 0x00000025777d7c20 */ /* 0x040fe20008410000 */
[----:B------:R-:W-:Y:S01]  /*cb70*/  STS [R235.X4+0x2104], R239 ;  /* 0x002104efeb007388 */ /* 0x000fe20000004800 */
[----:B------:R-:W-:Y:S02]  /*cb80*/  FFMA.FTZ R215, R119, UR36, -R124 ;  /* 0x0000002477d77c23 */ /* 0x000fe4000801087c */
[----:B-1----:R-:W-:Y:S01]  /*cb90*/  FFMA.FTZ R216, R118, UR36, R125 ;  /* 0x0000002476d87c23 */ /* 0x002fe2000801007d */
[----:B------:R-:W-:Y:S01]  /*cba0*/  STS [R235.X4+0x2108], R241 ;  /* 0x002108f1eb007388 */ /* 0x000fe20000004800 */
[----:B------:R-:W-:Y:S02]  /*cbb0*/  FMUL.FTZ R214, R67, UR37 ;  /* 0x0000002543d67c20 */ /* 0x000fe40008410000 */
[----:B--2---:R-:W-:Y:S01]  /*cbc0*/  FMUL.FTZ R218, R122, UR37 ;  /* 0x000000257ada7c20 */ /* 0x004fe20008410000 */
[----:B------:R-:W-:Y:S01]  /*cbd0*/  STS [R235.X4+0x2110], R244 ;  /* 0x002110f4eb007388 */ /* 0x000fe20000004800 */
[----:B-----5:R-:W-:-:S02]  /*cbe0*/  FMUL.FTZ R126, R130, UR37 ;  /* 0x00000025827e7c20 */ /* 0x020fc40008410000 */
[----:B------:R-:W-:Y:S01]  /*cbf0*/  FMUL.FTZ R124, R132, UR37 ;  /* 0x00000025847c7c20 */ /* 0x000fe20008410000 */
[----:B------:R-:W-:Y:S01]  /*cc00*/  STS [R235.X4+0x2118], R246 ;  /* 0x002118f6eb007388 */ /* 0x000fe20000004800 */
[----:B------:R-:W-:Y:S02]  /*cc10*/  FMUL.FTZ R125, R133, UR37 ;  /* 0x00000025857d7c20 */ /* 0x000fe40008410000 */
[----:B------:R-:W-:Y:S01]  /*cc20*/  FFMA.FTZ R214, R115, UR36, R214 ;  /* 0x0000002473d67c23 */ /* 0x000fe200080100d6 */
[----:B------:R-:W-:Y:S01]  /*cc30*/  STS [R235.X4+0x2120], R240 ;  /* 0x002120f0eb007388 */ /* 0x000fe20000004800 */
[----:B------:R-:W-:Y:S02]  /*cc40*/  FFMA.FTZ R218, R121, UR36, R218 ;  /* 0x0000002479da7c23 */ /* 0x000fe400080100da */
[----:B------:R-:W-:Y:S01]  /*cc50*/  FFMA.FTZ R219, R131, UR36, -R126 ;  /* 0x0000002483db7c23 */ /* 0x000fe2000801087e */
[----:B------:R-:W-:Y:S01]  /*cc60*/  STS [R235.X4+0x2128], R248 ;  /* 0x002128f8eb007388 */ /* 0x000fe20000004800 */
[----:B------:R-:W-:-:S03]  /*cc70*/  FFMA.FTZ R221, R133, UR36, -R124 ;  /* 0x0000002485dd7c23 */ /* 0x000fc6000801087c */
        /* <DEDUP_REMOVED lines=67> */
.L_x_9426:
[----:B01-34-:R-:W-:Y:S05]  /*d0b0*/  BSYNC B0 ;  /* 0x0000000000007941 */ /* 0x01bfea0003800000 */
.L_x_9425:
        /* <DEDUP_REMOVED lines=67> */
.L_x_9428:
[----:B0-----:R-:W-:Y:S05]  /*d4f0*/  BSYNC B0 ;  /* 0x0000000000007941 */ /* 0x001fea0003800000 */
.L_x_9427:
[----:B------:R-:W0:Y:S01]  /*d500*/  LDS R151, [R151.X4+0x2200] ;  /* 0x0022000097977984 */ /* 0x000e220000004800 */
[----:B------:R-:W-:Y:S01]  /*d510*/  BSSY B0, `(.L_x_9429) ;  /* 0x0000004000007945 */ /* 0x000fe20003800000 */
[----:B------:R-:W-:Y:S05]  /*d520*/  @!P1 BRA `(.L_x_9430) ;  /* 0x0000002000009947 */ /* 0x000fea0003800000 */
[----:B------:R2:W-:Y:S04]  /*d530*/  RED.E.ADD.F32.FTZ.RN.STRONG.GPU [R124.64+-0xf00], R181 ;  /* 0xfff100b57c00798e */ /* 0x0005e8000c10e7a8 */
[----:B0-----:R2:W-:Y:S02]  /*d540*/  RED.E.ADD.F32.FTZ.RN.STRONG.GPU [R126.64+-0xf00], R151 ;  /* 0xfff100977e00798e */ /* 0x0015e4000c10e7a8 */
.L_x_9430:
[----:B------:R-:W-:Y:S05]  /*d550*/  BSYNC B0 ;  /* 0x0000000000007941 */ /* 0x000fea0003800000 */
.L_x_9429:
[----:B-1----:R1:W3:Y:S01]  /*d560*/  LDS R129, [R152.X4+0x2280] ;  /* 0x0022800098817984 */ /* 0x0022e20000004800 */
[----:B------:R-:W-:Y:S01]  /*d570*/  BSSY B0, `(.L_x_9431) ;  /* 0x0000004000007945 */ /* 0x000fe20003800000 */
[----:B------:R-:W-:Y:S05]  /*d580*/  @!P2 BRA `(.L_x_9432) ;  /* 0x000000200000a947 */ /* 0x000fea0003800000 */
[----:B------:R4:W-:Y:S04]  /*d590*/  RED.E.ADD.F32.FTZ.RN.STRONG.GPU [R124.64+-0xe80], R182 ;  /* 0xfff180b67c00798e */ /* 0x0009e8000c10e7a8 */
[----:B---3--:R4:W-:Y:S02]  /*d5a0*/  RED.E.ADD.F32.FTZ.RN.STRONG.GPU [R126.64+-0xe80], R129 ;  /* 0xfff180817e00798e */ /* 0x0089e4000c10e7a8 */
.L_x_9432:
[----:B------:R-:W-:Y:S05]  /*d5b0*/  BSYNC B0 ;  /* 0x0000000000007941 */ /* 0x000fea0003800000 */
.L_x_9431:
        /* <DEDUP_REMOVED lines=12> */
.L_x_9434:
[----:B------:R-:W-:Y:S05]  /*d680*/  BSYNC B0 ;  /* 0x0000000000007941 */ /* 0x000fea0003800000 */
.L_x_9433:
[----:B---34-:R3:W4:Y:S01]  /*d690*/  LDS R129, [R154.X4+0x2380] ;  /* 0x002380009a817984 */ /* 0x0187220000004800 */
[----:B------:R-:W-:Y:S01]  /*d6a0*/  BSSY B0, `(.L_x_9435) ;  /* 0x0000004000007945 */ /* 0x000fe20003800000 */
[----:B------:R-:W-:Y:S05]  /*d6b0*/  @!P0 BRA `(.L_x_9436) ;  /* 0x0000002000008947 */ /* 0x000fea0003800000 */
[----:B------:R2:W-:Y:S04]  /*d6c0*/  RED.E.ADD.F32.FTZ.RN.STRONG.GPU [R124.64+-0xd80], R184 ;  /* 0xfff280b87c00798e */ /* 0x0005e8000c10e7a8 */
[----:B----4-:R2:W-:Y:S02]  /*d6d0*/  RED.E.ADD.F32.FTZ.RN.STRONG.GPU [R126.64+-0xd80], R129 ;  /* 0xfff280817e00798e */ /* 0x0105e4000c10e7a8 */
.L_x_9436:
[----:B------:R-:W-:Y:S05]  /*d6e0*/  BSYNC B0 ;  /* 0x0000000000007941 */ /* 0x000fea0003800000 */
.L_x_9435:
[----:B------:R-:W2:Y:S01]  /*d6f0*/  LDS R155, [R155.X4+0x2400] ;  /* 0x002400009b9b7984 */ /* 0x000ea20000004800 */
[----:B------:R-:W-:Y:S01]  /*d700*/  BSSY B0, `(.L_x_9437) ;  /* 0x0000004000007945 */ /* 0x000fe20003800000 */
[----:B------:R-:W-:Y:S05]  /*d710*/  @!P1 BRA `(.L_x_9438) ;  /* 0x0000002000009947 */ /* 0x000fea0003800000 */
[----:B------:R3:W-:Y:S04]  /*d720*/  RED.E.ADD.F32.FTZ.RN.STRONG.GPU [R124.64+-0xd00], R185 ;  /* 0xfff300b97c00798e */ /* 0x0007e8000c10e7a8 */
[----:B--2---:R3:W-:Y:S02]  /*d730*/  RED.E.ADD.F32.FTZ.RN.STRONG.GPU [R126.64+-0xd00], R155 ;  /* 0xfff3009b7e00798e */ /* 0x0047e4000c10e7a8 */
.L_x_9438:
[----:B------:R-:W-:Y:S05]  /*d740*/  BSYNC B0 ;  /* 0x0000000000007941 */ /* 0x000fea0003800000 */
.L_x_9437:
[----:B--2-4-:R2:W4:Y:S01]  /*d750*/  LDS R129, [R156.X4+0x2480] ;  /* 0x002480009c817984 */ /* 0x0145220000004800 */
[----:B------:R-:W-:Y:S01]  /*d760*/  BSSY B0, `(.L_x_9439) ;  /* 0x0000004000007945 */ /* 0x000fe20003800000 */
[----:B------:R-:W-:Y:S05]  /*d770*/  @!P2 BRA `(.L_x_9440) ;  /* 0x000000200000a947 */ /* 0x000fea0003800000 */
[----:B------:R2:W-:Y:S04]  /*d780*/  RED.E.ADD.F32.FTZ.RN.STRONG.GPU [R124.64+-0xc80], R186 ;  /* 0xfff380ba7c00798e */ /* 0x0005e8000c10e7a8 */
[----:B----4-:R2:W-:Y:S02]  /*d790*/  RED.E.ADD.F32.FTZ.RN.STRONG.GPU [R126.64+-0xc80], R129 ;  /* 0xfff380817e00798e */ /* 0x0105e4000c10e7a8 */
.L_x_9440:
[----:B------:R-:W-:Y:S05]  /*d7a0*/  BSYNC B0 ;  /* 0x0000000000007941 */ /* 0x000fea0003800000 */
.L_x_9439:
[----:B------:R-:W2:Y:S01]  /*d7b0*/  LDS R157, [R157.X4+0x2500] ;  /* 0x002500009d9d7984 */ /* 0x000ea20000004800 */
[----:B------:R-:W-:Y:S01]  /*d7c0*/  BSSY B0, `(.L_x_9441) ;  /* 0x0000004000007945 */ /* 0x000fe20003800000 */
[----:B------:R-:W-:Y:S05]  /*d7d0*/  @!P3 BRA `(.L_x_9442) ;  /* 0x000000200000b947 */ /* 0x000fea0003800000 */
[----:B------:R3:W-:Y:S04]  /*d7e0*/  RED.E.ADD.F32.FTZ.RN.STRONG.GPU [R124.64+-0xc00], R187 ;  /* 0xfff400bb7c00798e */ /* 0x0007e8000c10e7a8 */
[----:B--2---:R3:W-:Y:S02]  /*d7f0*/  RED.E.ADD.F32.FTZ.RN.STRONG.GPU [R126.64+-0xc00], R157 ;  /* 0xfff4009d7e00798e */ /* 0x0047e4000c10e7a8 */
.L_x_9442:
[----:B------:R-:W-:Y:S05]  /*d800*/  BSYNC B0 ;  /* 0x0000000000007941 */ /* 0x000fea0003800000 */
.L_x_9441:
[----:B--2-4-:R2:W4:Y:S01]  /*d810*/  LDS R129, [R158.X4+0x2580] ;  /* 0x002580009e817984 */ /* 0x0145220000004800 */
[----:B------:R-:W-:Y:S01]  /*d820*/  BSSY B0, `(.L_x_9443) ;  /* 0x0000004000007945 */ /* 0x000fe20003800000 */
[----:B------:R-:W-:Y:S05]  /*d830*/  @!P4 BRA `(.L_x_9444) ;  /* 0x000000200000c947 */ /* 0x000fea0003800000 */
[----:B------:R2:W-:Y:S04]  /*d840*/  RED.E.ADD.F32.FTZ.RN.STRONG.GPU [R124.64+-0xb80], R188 ;  /* 0xfff480bc7c00798e */ /* 0x0005e8000c10e7a8 */
[----:B----4-:R2:W-:Y:S02]  /*d850*/  RED.E.ADD.F32.FTZ.RN.STRONG.GPU [R126.64+-0xb80], R129 ;  /* 0xfff480817e00798e */ /* 0x0105e4000c10e7a8 */
.L_x_9444:
[----:B------:R-:W-:Y:S05]  /*d860*/  BSYNC B0 ;  /* 0x0000000000007941 */ /* 0x000fea0003800000 */
.L_x_9443:
[----:B------:R-:W2:Y:S01]  /*d870*/  LDS R159, [R159.X4+0x2600] ;  /* 0x002600009f9f7984 */ /* 0x000ea20000004800 */
[----:B------:R-:W-:Y:S01]  /*d880*/  BSSY B0, `(.L_x_9445) ;  /* 0x0000004000007945 */ /* 0x000fe20003800000 */
[----:B------:R-:W-:Y:S05]  /*d890*/  @!P5 BRA `(.L_x_9446) ;  /* 0x000000200000d947 */ /* 0x000fea0003800000 */
[----:B------:R3:W-:Y:S04]  /*d8a0*/  RED.E.ADD.F32.FTZ.RN.STRONG.GPU [R124.64+-0xb00], R189 ;  /* 0xfff500bd7c00798e */ /* 0x0007e8000c10e7a8 */
[----:B--2---:R3:W-:Y:S02]  /*d8b0*/  RED.E.ADD.F32.FTZ.RN.STRONG.GPU [R126.64+-0xb00], R159 ;  /* 0xfff5009f7e00798e */ /* 0x0047e4000c10e7a8 */
.L_x_9446:
[----:B------:R-:W-:Y:S05]  /*d8c0*/  BSYNC B0 ;  /* 0x0000000000007941 */ /* 0x000fea0003800000 */
.L_x_9445:
        /* <DEDUP_REMOVED lines=12> */
.L_x_9448:
[----:B--2---:R-:W-:Y:S05]  /*d990*/  BSYNC B0 ;  /* 0x0000000000007941 */ /* 0x004fea0003800000 */
.L_x_9447:
[----:B------:R-:W2:Y:S01]  /*d9a0*/  LDS R161, [R161.X4+0x2700] ;  /* 0x00270000a1a17984 */ /* 0x000ea20000004800 */
[----:B------:R-:W-:Y:S01]  /*d9b0*/  BSSY B0, `(.L_x_9449) ;  /* 0x0000004000007945 */ /* 0x000fe20003800000 */
[----:B------:R-:W-:Y:S05]  /*d9c0*/  @!P0 BRA `(.L_x_9450) ;  /* 0x0000002000008947 */ /* 0x000fea0003800000 */
[----:B------:R3:W-:Y:S04]  /*d9d0*/  RED.E.ADD.F32.FTZ.RN.STRONG.GPU [R124.64+-0xa00], R191 ;  /* 0xfff600bf7c00798e */ /* 0x0007e8000c10e7a8 */
[----:B--2---:R3:W-:Y:S02]  /*d9e0*/  RED.E.ADD.F32.FTZ.RN.STRONG.GPU [R126.64+-0xa00], R161 ;  /* 0xfff600a17e00798e */ /* 0x0047e4000c10e7a8 */
.L_x_9450:
[----:B------:R-:W-:Y:S05]  /*d9f0*/  BSYNC B0 ;  /* 0x0000000000007941 */ /* 0x000fea0003800000 */
.L_x_9449:
[----:B----4-:R4:W3:Y:S01]  /*da00*/  LDS R129, [R162.X4+0x2780] ;  /* 0x00278000a2817984 */ /* 0x0108e20000004800 */
[----:B------:R-:W-:Y:S01]  /*da10*/  BSSY B0, `(.L_x_9451) ;  /* 0x0000004000007945 */ /* 0x000fe20003800000 */
[----:B------:R-:W-:Y:S05]  /*da20*/  @!P1 BRA `(.L_x_9452) ;  /* 0x0000002000009947 */ /* 0x000fea0003800000 */
[----:B------:R4:W-:Y:S04]  /*da30*/  RED.E.ADD.F32.FTZ.RN.STRONG.GPU [R124.64+-0x980], R192 ;  /* 0xfff680c07c00798e */ /* 0x0009e8000c10e7a8 */
[----:B---3--:R4:W-:Y:S02]  /*da40*/  RED.E.ADD.F32.FTZ.RN.STRONG.GPU [R126.64+-0x980], R129 ;  /* 0xfff680817e00798e */ /* 0x0089e4000c10e7a8 */
.L_x_9452:
[----:B------:R-:W-:Y:S05]  /*da50*/  BSYNC B0 ;  /* 0x0000000000007941 */ /* 0x000fea0003800000 */
.L_x_9451:
[----:B------:R-:W4:Y:S01]  /*da60*/  LDS R163, [R163.X4+0x2800] ;  /* 0x00280000a3a37984 */ /* 0x000f220000004800 */
[----:B------:R-:W-:Y:S01]  /*da70*/  BSSY B0, `(.L_x_9453) ;  /* 0x0000004000007945 */ /* 0x000fe20003800000 */
[----:B------:R-:W-:Y:S05]  /*da80*/  @!P2 BRA `(.L_x_9454) ;  /* 0x000000200000a947 */ /* 0x000fea0003800000 */
[----:B------:R4:W-:Y:S04]  /*da90*/  RED.E.ADD.F32.FTZ.RN.STRONG.GPU [R124.64+-0x900], R193 ;  /* 0xfff700c17c00798e */ /* 0x0009e8000c10e7a8 */
[----:B----4-:R4:W-:Y:S02]  /*daa0*/  RED.E.ADD.F32.FTZ.RN.STRONG.GPU [R126.64+-0x900], R163 ;  /* 0xfff700a37e00798e */ /* 0x0109e4000c10e7a8 */
.L_x_9454:
[----:B------:R-:W-:Y:S05]  /*dab0*/  BSYNC B0 ;  /* 0x0000000000007941 */ /* 0x000fea0003800000 */
.L_x_9453:
[----:B---34-:R3:W4:Y:S01]  /*dac0*/  LDS R129, [R164.X4+0x2880] ;  /* 0x00288000a4817984 */ /* 0x0187220000004800 */
[----:B------:R-:W-:Y:S01]  /*dad0*/  BSSY B0, `(.L_x_9455) ;  /* 0x0000004000007945 */ /* 0x000fe20003800000 */
[----:B------:R-:W-:Y:S05]  /*dae0*/  @!P3 BRA `(.L_x_9456) ;  /* 0x000000200000b947 */ /* 0x000fea0003800000 */
[----:B------:R3:W-:Y:S04]  /*daf0*/  RED.E.ADD.F32.FTZ.RN.STRONG.GPU [R124.64+-0x880], R194 ;  /* 0xfff780c27c00798e */ /* 0x0007e8000c10e7a8 */
[----:B----4-:R3:W-:Y:S02]  /*db00*/  RED.E.ADD.F32.FTZ.RN.STRONG.GPU [R126.64+-0x880], R129 ;  /* 0xfff780817e00798e */ /* 0x0107e4000c10e7a8 */
.L_x_9456:
[----:B------:R-:W-:Y:S05]  /*db10*/  BSYNC B0 ;  /* 0x0000000000007941 */ /* 0x000fea0003800000 */
.L_x_9455:
[----:B------:R-:W3:Y:S01]  /*db20*/  LDS R149, [R149.X4+0x2900] ;  /* 0x0029000095957984 */ /* 0x000ee20000004800 */
[----:B------:R-:W-:Y:S01]  /*db30*/  BSSY B0, `(.L_x_9457) ;  /* 0x0000004000007945 */ /* 0x000fe20003800000 */
[----:B------:R-:W-:Y:S05]  /*db40*/  @!P4 BRA `(.L_x_9458) ;  /* 0x000000200000c947 */ /* 0x000fea0003800000 */
[----:B------:R4:W-:Y:S04]  /*db50*/  RED.E.ADD.F32.FTZ.RN.STRONG.GPU [R124.64+-0x800], R195 ;  /* 0xfff800c37c00798e */ /* 0x0009e8000c10e7a8 */
[----:B---3--:R4:W-:Y:S02]  /*db60*/  RED.E.ADD.F32.FTZ.RN.STRONG.GPU [R126.64+-0x800], R149 ;  /* 0xfff800957e00798e */ /* 0x0089e4000c10e7a8 */
.L_x_9458:
[----:B------:R-:W-:Y:S05]  /*db70*/  BSYNC B0 ;  /* 0x0000000000007941 */ /* 0x000fea0003800000 */
.L_x_9457:
[----:B------:R-:W4:Y:S01]  /*db80*/  LDS R165, [R165.X4+0x2980] ;  /* 0x00298000a5a57984 */ /* 0x000f220000004800 */
[----:B------:R-:W-:Y:S01]  /*db90*/  BSSY B0, `(.L_x_9459) ;  /* 0x0000004000007945 */ /* 0x000fe20003800000 */
[----:B------:R-:W-:Y:S05]  /*dba0*/  @!P5 BRA `(.L_x_9460) ;  /* 0x000000200000d947 */ /* 0x000fea0003800000 */
[----:B------:R4:W-:Y:S04]  /*dbb0*/  RED.E.ADD.F32.FTZ.RN.STRONG.GPU [R124.64+-0x780], R196 ;  /* 0xfff880c47c00798e */ /* 0x0009e8000c10e7a8 */
[----:B----4-:R4:W-:Y:S02]  /*dbc0*/  RED.E.ADD.F32.FTZ.RN.STRONG.GPU [R126.64+-0x780], R165 ;  /* 0xfff880a57e00798e */ /* 0x0109e4000c10e7a8 */
.L_x_9460:
[----:B------:R-:W-:Y:S05]  /*dbd0*/  BSYNC B0 ;  /* 0x0000000000007941 */ /* 0x000fea0003800000 */
.L_x_9459:
        /* <DEDUP_REMOVED lines=12> */
.L_x_9462:
[----:B---3--:R-:W-:Y:S05]  /*dca0*/  BSYNC B0 ;  /* 0x0000000000007941 */ /* 0x008fea0003800000 */
.L_x_9461:
[----:B------:R-:W3:Y:S01]  /*dcb0*/  LDS R167, [R167.X4+0x2a80] ;  /* 0x002a8000a7a77984 */ /* 0x000ee20000004800 */
[----:B------:R-:W-:Y:S01]  /*dcc0*/  BSSY B0, `(.L_x_9463) ;  /* 0x0000004000007945 */ /* 0x000fe20003800000 */
[----:B------:R-:W-:Y:S05]  /*dcd0*/  @!P0 BRA `(.L_x_9464) ;  /* 0x0000002000008947 */ /* 0x000fea0003800000 */
[----:B------:R4:W-:Y:S04]  /*dce0*/  RED.E.ADD.F32.FTZ.RN.STRONG.GPU [R124.64+-0x680], R198 ;  /* 0xfff980c67c00798e */ /* 0x0009e8000c10e7a8 */
[----:B---3--:R4:W-:Y:S02]  /*dcf0*/  RED.E.ADD.F32.FTZ.RN.STRONG.GPU [R126.64+-0x680], R167 ;  /* 0xfff980a77e00798e */ /* 0x0089e4000c10e7a8 */
.L_x_9464:
[----:B------:R-:W-:Y:S05]  /*dd00*/  BSYNC B0 ;  /* 0x0000000000007941 */ /* 0x000fea0003800000 */
.L_x_9463:
[----:B----4-:R4:W3:Y:S01]  /*dd10*/  LDS R129, [R168.X4+0x2b00] ;  /* 0x002b0000a8817984 */ /* 0x0108e20000004800 */
[----:B------:R-:W-:Y:S01]  /*dd20*/  BSSY B0, `(.L_x_9465) ;  /* 0x0000004000007945 */ /* 0x000fe20003800000 */
[----:B------:R-:W-:Y:S05]  /*dd30*/  @!P1 BRA `(.L_x_9466) ;  /* 0x0000002000009947 */ /* 0x000fea0003800000 */
[----:B------:R4:W-:Y:S04]  /*dd40*/  RED.E.ADD.F32.FTZ.RN.STRONG.GPU [R124.64+-0x600], R199 ;  /* 0xfffa00c77c00798e */ /* 0x0009e8000c10e7a8 */
[----:B---3--:R4:W-:Y:S02]  /*dd50*/  RED.E.ADD.F32.FTZ.RN.STRONG.GPU [R126.64+-0x600], R129 ;  /* 0xfffa00817e00798e */ /* 0x0089e4000c10e7a8 */
.L_x_9466:
[----:B------:R-:W-:Y:S05]  /*dd60*/  BSYNC B0 ;  /* 0x0000000000007941 */ /* 0x000fea0003800000 */
.L_x_9465:
[----:B------:R-:W4:Y:S01]  /*dd70*/  LDS R169, [R169.X4+0x2b80] ;  /* 0x002b8000a9a97984 */ /* 0x000f220000004800 */
[----:B------:R-:W-:Y:S01]  /*dd80*/  BSSY B0, `(.L_x_9467) ;  /* 0x0000004000007945 */ /* 0x000fe20003800000 */
[----:B------:R-:W-:Y:S05]  /*dd90*/  @!P2 BRA `(.L_x_9468) ;  /* 0x000000200000a947 */ /* 0x000fea0003800000 */
[----:B------:R4:W-:Y:S04]  /*dda0*/  RED.E.ADD.F32.FTZ.RN.STRONG.GPU [R124.64+-0x580], R200 ;  /* 0xfffa80c87c00798e */ /* 0x0009e8000c10e7a8 */
[----:B----4-:R4:W-:Y:S02]  /*ddb0*/  RED.E.ADD.F32.FTZ.RN.STRONG.GPU [R126.64+-0x580], R169 ;  /* 0xfffa80a97e00798e */ /* 0x0109e4000c10e7a8 */
.L_x_9468:
[----:B------:R-:W-:Y:S05]  /*ddc0*/  BSYNC B0 ;  /* 0x0000000000007941 */ /* 0x000fea0003800000 */
.L_x_9467:
[----:B---34-:R3:W4:Y:S01]  /*ddd0*/  LDS R129, [R170.X4+0x2c00] ;  /* 0x002c0000aa817984 */ /* 0x0187220000004800 */
[----:B------:R-:W-:Y:S01]  /*dde0*/  BSSY B0, `(.L_x_9469) ;  /* 0x0000004000007945 */ /* 0x000fe20003800000 */
[----:B------:R-:W-:Y:S05]  /*ddf0*/  @!P3 BRA `(.L_x_9470) ;  /* 0x000000200000b947 */ /* 0x000fea0003800000 */
[----:B------:R3:W-:Y:S04]  /*de00*/  RED.E.ADD.F32.FTZ.RN.STRONG.GPU [R124.64+-0x500], R201 ;  /* 0xfffb00c97c00798e */ /* 0x0007e8000c10e7a8 */
[----:B----4-:R3:W-:Y:S02]  /*de10*/  RED.E.ADD.F32.FTZ.RN.STRONG.GPU [R126.64+-0x500], R129 ;  /* 0xfffb00817e00798e */ /* 0x0107e4000c10e7a8 */
.L_x_9470:
[----:B------:R-:W-:Y:S05]  /*de20*/  BSYNC B0 ;  /* 0x0000000000007941 */ /* 0x000fea0003800000 */
.L_x_9469:
[----:B------:R-:W3:Y:S01]  /*de30*/  LDS R171, [R171.X4+0x2c80] ;  /* 0x002c8000abab7984 */ /* 0x000ee20000004800 */
[----:B------:R-:W-:Y:S01]  /*de40*/  BSSY B0, `(.L_x_9471) ;  /* 0x0000004000007945 */ /* 0x000fe20003800000 */
[----:B------:R-:W-:Y:S05]  /*de50*/  @!P4 BRA `(.L_x_9472) ;  /* 0x000000200000c947 */ /* 0x000fea0003800000 */
[----:B------:R4:W-:Y:S04]  /*de60*/  RED.E.ADD.F32.FTZ.RN.STRONG.GPU [R124.64+-0x480], R202 ;  /* 0xfffb80ca7c00798e */ /* 0x0009e8000c10e7a8 */
[----:B---3--:R4:W-:Y:S02]  /*de70*/  RED.E.ADD.F32.FTZ.RN.STRONG.GPU [R126.64+-0x480], R171 ;  /* 0xfffb80ab7e00798e */ /* 0x0089e4000c10e7a8 */
.L_x_9472:
[----:B------:R-:W-:Y:S05]  /*de80*/  BSYNC B0 ;  /* 0x0000000000007941 */ /* 0x000fea0003800000 */
.L_x_9471:
[----:B---34-:R3:W4:Y:S01]  /*de90*/  LDS R129, [R172.X4+0x2d00] ;  /* 0x002d0000ac817984 */ /* 0x0187220000004800 */
[----:B------:R-:W-:Y:S01]  /*dea0*/  BSSY B0, `(.L_x_9473) ;  /* 0x0000004000007945 */ /* 0x000fe20003800000 */
[----:B------:R-:W-:Y:S05]  /*deb0*/  @!P5 BRA `(.L_x_9474) ;  /* 0x000000200000d947 */ /* 0x000fea0003800000 */
[----:B------:R3:W-:Y:S04]  /*dec0*/  RED.E.ADD.F32.FTZ.RN.STRONG.GPU [R124.64+-0x400], R203 ;  /* 0xfffc00cb7c00798e */ /* 0x0007e8000c10e7a8 */
[----:B----4-:R3:W-:Y:S02]  /*ded0*/  RED.E.ADD.F32.FTZ.RN.STRONG.GPU [R126.64+-0x400], R129 ;  /* 0xfffc00817e00798e */ /* 0x0107e4000c10e7a8 */
.L_x_9474:
[----:B------:R-:W-:Y:S05]  /*dee0*/  BSYNC B0 ;  /* 0x0000000000007941 */ /* 0x000fea0003800000 */
.L_x_9473:
        /* <DEDUP_REMOVED lines=12> */
.L_x_9476:
[----:B------:R-:W-:Y:S05]  /*dfb0*/  BSYNC B0 ;  /* 0x0000000000007941 */ /* 0x000fea0003800000 */
.L_x_9475:
[----:B---34-:R3:W4:Y:S01]  /*dfc0*/  LDS R129, [R174.X4+0x2e00] ;  /* 0x002e0000ae817984 */ /* 0x0187220000004800 */
[----:B------:R-:W-:Y:S01]  /*dfd0*/  BSSY B0, `(.L_x_9477) ;  /* 0x0000004000007945 */ /* 0x000fe20003800000 */
[----:B------:R-:W-:Y:S05]  /*dfe0*/  @!P0 BRA `(.L_x_9478) ;  /* 0x0000002000008947 */ /* 0x000fea0003800000 */
[----:B------:R3:W-:Y:S04]  /*dff0*/  RED.E.ADD.F32.FTZ.RN.STRONG.GPU [R124.64+-0x300], R205 ;  /* 0xfffd00cd7c00798e */ /* 0x0007e8000c10e7a8 */
[----:B----4-:R3:W-:Y:S02]  /*e000*/  RED.E.ADD.F32.FTZ.RN.STRONG.GPU [R126.64+-0x300], R129 ;  /* 0xfffd00817e00798e */ /* 0x0107e4000c10e7a8 */
.L_x_9478:
[----:B------:R-:W-:Y:S05]  /*e010*/  BSYNC B0 ;  /* 0x0000000000007941 */ /* 0x000fea0003800000 */
.L_x_9477:
[----:B------:R-:W3:Y:S01]  /*e020*/  LDS R175, [R175.X4+0x2e80] ;  /* 0x002e8000afaf7984 */ /* 0x000ee20000004800 */
[----:B------:R-:W-:Y:S01]  /*e030*/  BSSY B0, `(.L_x_9479) ;  /* 0x0000004000007945 */ /* 0x000fe20003800000 */
[----:B------:R-:W-:Y:S05]  /*e040*/  @!P1 BRA `(.L_x_9480) ;  /* 0x0000002000009947 */ /* 0x000fea0003800000 */
[----:B------:R4:W-:Y:S04]  /*e050*/  RED.E.ADD.F32.FTZ.RN.STRONG.GPU [R124.64+-0x280], R206 ;  /* 0xfffd80ce7c00798e */ /* 0x0009e8000c10e7a8 */
[----:B---3--:R4:W-:Y:S02]  /*e060*/  RED.E.ADD.F32.FTZ.RN.STRONG.GPU [R126.64+-0x280], R175 ;  /* 0xfffd80af7e00798e */ /* 0x0089e4000c10e7a8 */
.L_x_9480:
[----:B------:R-:W-:Y:S05]  /*e070*/  BSYNC B0 ;  /* 0x0000000000007941 */ /* 0x000fea0003800000 */
.L_x_9479:
[----:B---34-:R3:W4:Y:S01]  /*e080*/  LDS R129, [R176.X4+0x2f00] ;  /* 0x002f0000b0817984 */ /* 0x0187220000004800 */
[----:B------:R-:W-:Y:S01]  /*e090*/  BSSY B0, `(.L_x_9481) ;  /* 0x0000004000007945 */ /* 0x000fe20003800000 */
[----:B------:R-:W-:Y:S05]  /*e0a0*/  @!P2 BRA `(.L_x_9482) ;  /* 0x000000200000a947 */ /* 0x000fea0003800000 */
[----:B------:R3:W-:Y:S04]  /*e0b0*/  RED.E.ADD.F32.FTZ.RN.STRONG.GPU [R124.64+-0x200], R207 ;  /* 0xfffe00cf7c00798e */ /* 0x0007e8000c10e7a8 */
[----:B----4-:R3:W-:Y:S02]  /*e0c0*/  RED.E.ADD.F32.FTZ.RN.STRONG.GPU [R126.64+-0x200], R129 ;  /* 0xfffe00817e00798e */ /* 0x0107e4000c10e7a8 */
.L_x_9482:
[----:B------:R-:W-:Y:S05]  /*e0d0*/  BSYNC B0 ;  /* 0x0000000000007941 */ /* 0x000fea0003800000 */
.L_x_9481:
[----:B------:R-:W3:Y:S01]  /*e0e0*/  LDS R177, [R177.X4+0x2f80] ;  /* 0x002f8000b1b17984 */ /* 0x000ee20000004800 */
[----:B------:R-:W-:Y:S01]  /*e0f0*/  BSSY B0, `(.L_x_9483) ;  /* 0x0000004000007945 */ /* 0x000fe20003800000 */
[----:B------:R-:W-:Y:S05]  /*e100*/  @!P3 BRA `(.L_x_9484) ;  /* 0x000000200000b947 */ /* 0x000fea0003800000 */
[----:B------:R4:W-:Y:S04]  /*e110*/  RED.E.ADD.F32.FTZ.RN.STRONG.GPU [R124.64+-0x180], R208 ;  /* 0xfffe80d07c00798e */ /* 0x0009e8000c10e7a8 */
[----:B---3--:R4:W-:Y:S02]  /*e120*/  RED.E.ADD.F32.FTZ.RN.STRONG.GPU [R126.64+-0x180], R177 ;  /* 0xfffe80b17e00798e */ /* 0x0089e4000c10e7a8 */
.L_x_9484:
[----:B------:R-:W-:Y:S05]  /*e130*/  BSYNC B0 ;  /* 0x0000000000007941 */ /* 0x000fea0003800000 */
.L_x_9483:
[----:B---34-:R3:W4:Y:S01]  /*e140*/  LDS R129, [R178.X4+0x3000] ;  /* 0x00300000b2817984 */ /* 0x0187220000004800 */
[----:B------:R-:W-:Y:S01]  /*e150*/  BSSY B0, `(.L_x_9485) ;  /* 0x0000004000007945 */ /* 0x000fe20003800000 */
[----:B------:R-:W-:Y:S05]  /*e160*/  @!P4 BRA `(.L_x_9486) ;  /* 0x000000200000c947 */ /* 0x000fea0003800000 */
[----:B------:R3:W-:Y:S04]  /*e170*/  RED.E.ADD.F32.FTZ.RN.STRONG.GPU [R124.64+-0x100], R209 ;  /* 0xffff00d17c00798e */ /* 0x0007e8000c10e7a8 */
[----:B----4-:R3:W-:Y:S02]  /*e180*/  RED.E.ADD.F32.FTZ.RN.STRONG.GPU [R126.64+-0x100], R129 ;  /* 0xffff00817e00798e */ /* 0x0107e4000c10e7a8 */
.L_x_9486:
[----:B------:R-:W-:Y:S05]  /*e190*/  BSYNC B0 ;  /* 0x0000000000007941 */ /* 0x000fea0003800000 */
.L_x_9485:
[----:B------:R-:W3:Y:S01]  /*e1a0*/  LDS R179, [R179.X4+0x3080] ;  /* 0x00308000b3b37984 */ /* 0x000ee20000004800 */
[----:B------:R-:W-:Y:S01]  /*e1b0*/  BSSY B0, `(.L_x_9487) ;  /* 0x0000004000007945 */ /* 0x000fe20003800000 */
[----:B------:R-:W-:Y:S05]  /*e1c0*/  @!P5 BRA `(.L_x_9488) ;  /* 0x000000200000d947 */ /* 0x000fea0003800000 */
[----:B------:R4:W-:Y:S04]  /*e1d0*/  RED.E.ADD.F32.FTZ.RN.STRONG.GPU [R124.64+-0x80], R210 ;  /* 0xffff80d27c00798e */ /* 0x0009e8000c10e7a8 */
[----:B---3--:R4:W-:Y:S02]  /*e1e0*/  RED.E.ADD.F32.FTZ.RN.STRONG.GPU [R126.64+-0x80], R179 ;  /* 0xffff80b37e00798e */ /* 0x0089e4000c10e7a8 */
.L_x_9488:
[----:B------:R-:W-:Y:S05]  /*e1f0*/  BSYNC B0 ;  /* 0x0000000000007941 */ /* 0x000fea0003800000 */
.L_x_9487:
        /* <DEDUP_REMOVED lines=85> */
.L_x_9490:
[----:B---3--:R-:W-:Y:S05]  /*e750*/  BSYNC B0 ;  /* 0x0000000000007941 */ /* 0x008fea0003800000 */
.L_x_9489:
        /* <DEDUP_REMOVED lines=8> */
.L_x_9412:
        /* <DEDUP_REMOVED lines=17> */
[----:B------:R-:W3:Y:S01]  /*e8f0*/  @!P2 LDG.E.U16 R3, [R116.64] ;  /* 0x000000287403a981 */ /* 0x000ee2000c1e1500 */
[----:B------:R-:W-:Y:S02]  /*e900*/  ISETP.GE.AND P0, PT, R16, UR28, PT ;  /* 0x0000001c10007c0c */ /* 0x000fe4000bf06270 */
[C---:B------:R-:W-:Y:S01]  /*e910*/  LOP3.LUT R11, R64.reuse, 0xe0, RZ, 0xfc, !PT ;  /* 0x000000e0400b7812 */ /* 0x040fe200078efcff */
[----:B------:R-:W4:Y:S01]  /*e920*/  @!P1 LDG.E.U16 R2, [R116.64+0x40] ;  /* 0x0000402874029981 */ /* 0x000f22000c1e1500 */
[----:B------:R-:W-:Y:S02]  /*e930*/  ISETP.GE.AND P4, PT, R15, UR28, PT ;  /* 0x0000001c0f007c0c */ /* 0x000fe4000bf86270 */
[----:B------:R-:W-:-:S02]  /*e940*/  LOP3.LUT R10, R64, 0x100, RZ, 0xfc, !PT ;  /* 0x00000100400a7812 */ /* 0x000fc400078efcff */
[----:B------:R-:W-:Y:S02]  /*e950*/  ISETP.GE.AND P6, PT, R14, UR28, PT ;  /* 0x0000001c0e007c0c */ /* 0x000fe4000bfc6270 */
[----:B------:R-:W-:Y:S02]  /*e960*/  ISETP.GE.AND P5, PT, R13, UR28, PT ;  /* 0x0000001c0d007c0c */ /* 0x000fe4000bfa6270 */
[----:B------:R-:W-:Y:S01]  /*e970*/  ISETP.GE.AND P3, PT, R12, UR28, PT ;  /* 0x0000001c0c007c0c */ /* 0x000fe2000bf66270 */
[----:B------:R-:W5:Y:S01]  /*e980*/  @!P0 LDG.E.U16 R19, [R116.64+0x80] ;  /* 0x0000802874138981 */ /* 0x000f62000c1e1500 */
[----:B------:R-:W-:Y:S02]  /*e990*/  ISETP.GE.AND P2, PT, R11, UR28, PT ;  /* 0x0000001c0b007c0c */ /* 0x000fe4000bf46270 */
[----:B------:R-:W-:Y:S02]  /*e9a0*/  ISETP.GE.AND P1, PT, R10, UR28, PT ;  /* 0x0000001c0a007c0c */ /* 0x000fe4000bf26270 */
[----:B------:R-:W-:-:S02]  /*e9b0*/  PRMT R18, RZ, 0x7610, R18 ;  /* 0x00007610ff127816 */ /* 0x000fc40000000012 */
[----:B------:R-:W-:Y:S02]  /*e9c0*/  PRMT R21, RZ, 0x7610, R21 ;  /* 0x00007610ff157816 */ /* 0x000fe40000000015 */
[----:B------:R-:W-:Y:S02]  /*e9d0*/  PRMT R20, RZ, 0x7610, R20 ;  /* 0x00007610ff147816 */ /* 0x000fe40000000014 */
[C---:B------:R-:W-:Y:S01]  /*e9e0*/  LOP3.LUT R9, R64.reuse, 0x120, RZ, 0xfc, !PT ;  /* 0x0000012040097812 */ /* 0x040fe200078efcff */
[----:B--2---:R-:W2:Y:S01]  /*e9f0*/  @!P4 LDG.E.U16 R18, [R116.64+0xc0] ;  /* 0x0000c0287412c981 */ /* 0x004ea2000c1e1500 */
[----:B------:R-:W-:Y:S02]  /*ea00*/  PRMT R23, RZ, 0x7610, R23 ;  /* 0x00007610ff177816 */ /* 0x000fe40000000017 */
[----:B------:R-:W-:Y:S01]  /*ea10*/  LOP3.LUT R8, R64, 0x140, RZ, 0xfc, !PT ;  /* 0x0000014040087812 */ /* 0x000fe200078efcff */
[----:B------:R-:W2:Y:S01]  /*ea20*/  @!P6 LDG.E.U16 R21, [R116.64+0x100] ;  /* 0x000100287415e981 */ /* 0x000ea2000c1e1500 */
[----:B------:R-:W-:-:S02]  /*ea30*/  PRMT R22, RZ, 0x7610, R22 ;  /* 0x00007610ff167816 */ /* 0x000fc40000000016 */
[C---:B------:R-:W-:Y:S01]  /*ea40*/  LOP3.LUT R7, R64.reuse, 0x160, RZ, 0xfc, !PT ;  /* 0x0000016040077812 */ /* 0x040fe200078efcff */
[----:B------:R-:W2:Y:S01]  /*ea50*/  @!P5 LDG.E.U16 R20, [R116.64+0x140] ;  /* 0x000140287414d981 */ /* 0x000ea2000c1e1500 */
[----:B------:R-:W-:Y:S02]  /*ea60*/  PRMT R25, RZ, 0x7610, R25 ;  /* 0x00007610ff197816 */ /* 0x000fe40000000019 */
[C---:B------:R-:W-:Y:S01]  /*ea70*/  LOP3.LUT R6, R64.reuse, 0x180, RZ, 0xfc, !PT ;  /* 0x0000018040067812 */ /* 0x040fe200078efcff */
[----:B------:R-:W2:Y:S01]  /*ea80*/  @!P3 LDG.E.U16 R23, [R116.64+0x180] ;  /* 0x000180287417b981 */ /* 0x000ea2000c1e1500 */
[C---:B------:R-:W-:Y:S02]  /*ea90*/  LOP3.LUT R5, R64.reuse, 0x1a0, RZ, 0xfc, !PT ;  /* 0x000001a040057812 */ /* 0x040fe400078efcff */
[----:B------:R-:W-:Y:S01]  /*eaa0*/  ISETP.GE.AND P0, PT, R9, UR28, PT ;  /* 0x0000001c09007c0c */ /* 0x000fe2000bf06270 */
[----:B------:R-:W2:Y:S01]  /*eab0*/  @!P2 LDG.E.U16 R22, [R116.64+0x1c0] ;  /* 0x0001c0287416a981 */ /* 0x000ea2000c1e1500 */
[----:B0-----:R-:W-:-:S02]  /*eac0*/  LOP3.LUT R4, R64, 0x1c0, RZ, 0xfc, !PT ;  /* 0x000001c040047812 */ /* 0x001fc400078efcff */
[----:B------:R-:W-:Y:S01]  /*ead0*/  ISETP.GE.AND P4, PT, R8, UR28, PT ;  /* 0x0000001c08007c0c */ /* 0x000fe2000bf86270 */
[----:B------:R-:W2:Y:S01]  /*eae0*/  @!P1 LDG.E.U16 R25, [R116.64+0x200] ;  /* 0x0002002874199981 */ /* 0x000ea2000c1e1500 */
        /* <DEDUP_REMOVED lines=20> */
[----:B------:R-:W-:-:S03]  /*ec30*/  F2FP.BF16.PACK_AB R37, R37, R38 ;  /* 0x000000262525723e */ /* 0x000fc600000010ff */
        /* <DEDUP_REMOVED lines=23> */
[----:B------:R-:W-:Y:S01]  /*edb0*/  FADD.FTZ R20, R2, UR5 ;  /* 0x0000000502147e21 */ /* 0x000fe20008010000 */
[----:B--2---:R-:W-:Y:S01]  /*edc0*/  PRMT R3, RZ, 0x5410, R3 ;  /* 0x00005410ff037816 */ /* 0x004fe20000000003 */
[----:B------:R-:W0:Y:S01]  /*edd0*/  LDS.U16 R2, [R96+0x8] ;  /* 0x0000080060027984 */ /* 0x000e220000000400 */
[----:B---3--:R-:W-:Y:S02]  /*ede0*/  PRMT R19, RZ, 0x5410, R19 ;  /* 0x00005410ff137816 */ /* 0x008fe40000000013 */
[----:B------:R-:W-:Y:S02]  /*edf0*/  FSETP.GTU.FTZ.AND P4, PT, R20, 20, PT ;  /* 0x41a000001400780b */ /* 0x000fe40003f9c000 */
[----:B----4-:R-:W-:Y:S01]  /*ee00*/  PRMT R18, RZ, 0x5410, R18 ;  /* 0x00005410ff127816 */ /* 0x010fe20000000012 */
[----:B------:R-:W-:Y:S02]  /*ee10*/  FADD.FTZ R23, R3, UR5 ;  /* 0x0000000503177e21 */ /* 0x000fe40008010000 */
[----:B------:R-:W-:Y:S01]  /*ee20*/  FADD.FTZ R25, R19, UR5 ;  /* 0x0000000513197e21 */ /* 0x000fe20008010000 */
[----:B------:R-:W2:Y:S01]  /*ee30*/  LDS.U16 R3, [R96+0xa] ;  /* 0x00000a0060037984 */ /* 0x000ea20000000400 */
[----:B------:R-:W-:-:S03]  /*ee40*/  FADD.FTZ R24, R18, UR5 ;  /* 0x0000000512187e21 */ /* 0x000fc60008010000 */
[----:B------:R-:W3:Y:S04]  /*ee50*/  LDS.U16 R19, [R96+0xe] ;  /* 0x00000e0060137984 */ /* 0x000ee80000000400 */
[----:B------:R-:W4:Y:S01]  /*ee60*/  LDS.U16 R18, [R96+0xc] ;  /* 0x00000c0060127984 */ /* 0x000f220000000400 */
[----:B------:R-:W-:Y:S01]  /*ee70*/  @!P4 FMUL.FTZ R20, R20, -1.4426950216293334961 ;  /* 0xbfb8aa3b1414c820 */ /* 0x000fe20000410000 */
[C---:B------:R-:W-:Y:S02]  /*ee80*/  FSETP.GTU.FTZ.AND P0, PT, R24.reuse, 20, PT ;  /* 0x41a000001800780b */ /* 0x040fe40003f1c000 */
[----:B------:R-:W-:Y:S01]  /*ee90*/  FSETP.GTU.FTZ.AND P5, PT, R23, 20, PT ;  /* 0x41a000001700780b */ /* 0x000fe20003fbc000 */
[----:B------:R5:W1:Y:S02]  /*eea0*/  @!P4 MUFU.EX2 R22, R20 ;  /* 0x000000140016c308 */ /* 0x000a640000000800 */
[----:B-----5:R-:W5:Y:S08]  /*eeb0*/  LDS.U16 R20, [R96+0x10] ;  /* 0x0000100060147984 */ /* 0x020f700000000400 */
[----:B------:R-:W-:-:S02]  /*eec0*/  @!P0 FMUL.FTZ R24, R24, -1.4426950216293334961 ;  /* 0xbfb8aa3b18188820 */ /* 0x000fc40000410000 */
[----:B------:R-:W-:-:S04]  /*eed0*/  @!P5 FMUL.FTZ R23, R23, -1.4426950216293334961 ;  /* 0xbfb8aa3b1717d820 */ /* 0x000fc80000410000 */
[----:B------:R-:W3:Y:S01]  /*eee0*/  @!P0 MUFU.EX2 R24, R24 ;  /* 0x0000001800188308 */ /* 0x000ee20000000800 */
[----:B-1----:R-:W-:Y:S01]  /*eef0*/  @!P4 FADD.FTZ R22, R22, 1 ;  /* 0x3f8000001616c421 */ /* 0x002fe20000010000 */
[----:B0-----:R-:W-:-:S06]  /*ef00*/  PRMT R2, RZ, 0x5410, R2 ;  /* 0x00005410ff027816 */ /* 0x001fcc0000000002 */
[----:B------:R-:W0:Y:S01]  /*ef10*/  @!P5 MUFU.EX2 R23, R23 ;  /* 0x000000170017d308 */ /* 0x000e220000000800 */
[----:B------:R-:W-:Y:S01]  /*ef20*/  FADD.FTZ R2, R2, UR5 ;  /* 0x0000000502027e21 */ /* 0x000fe20008010000 */
[----:B--2---:R-:W-:-:S06]  /*ef30*/  PRMT R3, RZ, 0x5410, R3 ;  /* 0x00005410ff037816 */ /* 0x004fcc0000000003 */
[----:B------:R-:W1:Y:S01]  /*ef40*/  @!P4 MUFU.RCP R22, R22 ;  /* 0x000000160016c308 */ /* 0x000e620000001000 */
[----:B---3--:R-:W-:Y:S02]  /*ef50*/  PRMT R19, RZ, 0x5410, R19 ;  /* 0x00005410ff137816 */ /* 0x008fe40000000013 */
[----:B----4-:R-:W-:Y:S01]  /*ef60*/  PRMT R18, RZ, 0x5410, R18 ;  /* 0x00005410ff127816 */ /* 0x010fe20000000012 */
[----:B------:R-:W-:Y:S01]  /*ef70*/  @!P0 FADD.FTZ R24, R24, 1 ;  /* 0x3f80000018188421 */ /* 0x000fe20000010000 */
[----:B------:R-:W-:Y:S01]  /*ef80*/  FSETP.GTU.FTZ.AND P2, PT, R2, 20, PT ;  /* 0x41a000000200780b */ /* 0x000fe20003f5c000 */
[----:B------:R-:W-:Y:S02]  /*ef90*/  FADD.FTZ R3, R3, UR5 ;  /* 0x0000000503037e21 */ /* 0x000fe40008010000 */
[----:B------:R-:W-:Y:S02]  /*efa0*/  FADD.FTZ R19, R19, UR5 ;  /* 0x0000000513137e21 */ /* 0x000fe40008010000 */
[----:B0-----:R-:W-:-:S02]  /*efb0*/  @!P5 FADD.FTZ R23, R23, 1 ;  /* 0x3f8000001717d421 */ /* 0x001fc40000010000 */
[----:B------:R-:W-:Y:S01]  /*efc0*/  FADD.FTZ R18, R18, UR5 ;  /* 0x0000000512127e21 */ /* 0x000fe20008010000 */
[----:B------:R-:W-:Y:S01]  /*efd0*/  FSETP.GTU.FTZ.AND P3, PT, R3, 20, PT ;  /* 0x41a000000300780b */ /* 0x000fe20003f7c000 */
[----:B------:R-:W0:Y:S01]  /*efe0*/  @!P0 MUFU.RCP R24, R24 ;  /* 0x0000001800188308 */ /* 0x000e220000001000 */
[----:B------:R-:W-:Y:S01]  /*eff0*/  FSETP.GTU.FTZ.AND P6, PT, R19, 20, PT ;  /* 0x41a000001300780b */ /* 0x000fe20003fdc000 */
[----:B-1----:R-:W-:Y:S01]  /*f000*/  @!P4 FMUL.FTZ R51, R51, R22 ;  /* 0x000000163333c220 */ /* 0x002fe20000410000 */
[----:B------:R-:W-:-:S05]  /*f010*/  FSETP.GTU.FTZ.AND P4, PT, R18, 20, PT ;  /* 0x41a000001200780b */ /* 0x000fca0003f9c000 */
[----:B------:R-:W1:Y:S01]  /*f020*/  @!P5 MUFU.RCP R23, R23 ;  /* 0x000000170017d308 */ /* 0x000e620000001000 */
[----:B------:R-:W-:Y:S01]  /*f030*/  PRMT R21, RZ, 0x5410, R21 ;  /* 0x00005410ff157816 */ /* 0x000fe20000000015 */
[----:B------:R-:W-:Y:S01]  /*f040*/  @!P2 FMUL.FTZ R2, R2, -1.4426950216293334961 ;  /* 0xbfb8aa3b0202a820 */ /* 0x000fe20000410000 */
[----:B-----5:R-:W-:Y:S01]  /*f050*/  PRMT R20, RZ, 0x5410, R20 ;  /* 0x00005410ff147816 */ /* 0x020fe20000000014 */
[----:B------:R-:W-:Y:S02]  /*f060*/  @!P3 FMUL.FTZ R3, R3, -1.4426950216293334961 ;  /* 0xbfb8aa3b0303b820 */ /* 0x000fe40000410000 */
[----:B------:R-:W-:Y:S02]  /*f070*/  FADD.FTZ R21, R21, UR5 ;  /* 0x0000000515157e21 */ /* 0x000fe40008010000 */
[----:B------:R-:W-:Y:S01]  /*f080*/  @!P6 FMUL.FTZ R19, R19, -1.4426950216293334961 ;  /* 0xbfb8aa3b1313e820 */ /* 0x000fe20000410000 */
[----:B------:R-:W2:Y:S01]  /*f090*/  @!P2 MUFU.EX2 R2, R2 ;  /* 0x000000020002a308 */ /* 0x000ea20000000800 */
[----:B------:R-:W-:-:S02]  /*f0a0*/  FADD.FTZ R20, R20, UR5 ;  /* 0x0000000514147e21 */ /* 0x000fc40008010000 */
[----:B------:R-:W-:Y:S02]  /*f0b0*/  @!P4 FMUL.FTZ R18, R18, -1.4426950216293334961 ;  /* 0xbfb8aa3b1212c820 */ /* 0x000fe40000410000 */
[----:B0-----:R-:W-:Y:S01]  /*f0c0*/  @!P0 FMUL.FTZ R53, R53, R24 ;  /* 0x0000001835358220 */ /* 0x001fe20000410000 */
[----:B------:R-:W-:Y:S01]  /*f0d0*/  FSETP.GTU.FTZ.AND P0, PT, R21, 20, PT ;  /* 0x41a000001500780b */ /* 0x000fe20003f1c000 */
[----:B-1----:R-:W-:Y:S01]  /*f0e0*/  @!P5 FMUL.FTZ R52, R52, R23 ;  /* 0x000000173434d220 */ /* 0x002fe20000410000 */
[----:B------:R-:W0:Y:S01]  /*f0f0*/  @!P3 MUFU.EX2 R3, R3 ;  /* 0x000000030003b308 */ /* 0x000e220000000800 */
[----:B------:R-:W-:Y:S02]  /*f100*/  FSETP.GTU.FTZ.AND P5, PT, R20, 20, PT ;  /* 0x41a000001400780b */ /* 0x000fe40003fbc000 */
[----:B------:R-:W-:-:S05]  /*f110*/  FSETP.GTU.FTZ.AND P1, PT, R25, 20, PT ;  /* 0x41a000001900780b */ /* 0x000fca0003f3c000 */
[----:B------:R-:W1:Y:S08]  /*f120*/  @!P6 MUFU.EX2 R19, R19 ;  /* 0x000000130013e308 */ /* 0x000e700000000800 */
[----:B------:R-:W3:Y:S01]  /*f130*/  @!P4 MUFU.EX2 R18, R18 ;  /* 0x000000120012c308 */ /* 0x000ee20000000800 */
[----:B------:R-:W-:Y:S02]  /*f140*/  @!P0 FMUL.FTZ R21, R21, -1.4426950216293334961 ;  /* 0xbfb8aa3b15158820 */ /* 0x000fe40000410000 */
[----:B--2---:R-:W-:-:S02]  /*f150*/  @!P2 FADD.FTZ R2, R2, 1 ;  /* 0x3f8000000202a421 */ /* 0x004fc40000010000 */
[----:B------:R-:W-:Y:S02]  /*f160*/  @!P5 FMUL.FTZ R20, R20, -1.4426950216293334961 ;  /* 0xbfb8aa3b1414d820 */ /* 0x000fe40000410000 */
[----:B------:R-:W-:Y:S01]  /*f170*/  @!P1 FMUL.FTZ R25, R25, -1.4426950216293334961 ;  /* 0xbfb8aa3b19199820 */ /* 0x000fe20000410000 */
[----:B------:R-:W2:Y:S01]  /*f180*/  @!P0 MUFU.EX2 R21, R21 ;  /* 0x0000001500158308 */ /* 0x000ea20000000800 */
[----:B0-----:R-:W-:Y:S02]  /*f190*/  @!P3 FADD.FTZ R3, R3, 1 ;  /* 0x3f8000000303b421 */ /* 0x001fe40000010000 */
[----:B-1----:R-:W-:-:S05]  /*f1a0*/  @!P6 FADD.FTZ R19, R19, 1 ;  /* 0x3f8000001313e421 */ /* 0x002fca0000010000 */
[----:B------:R-:W0:Y:S01]  /*f1b0*/  @!P2 MUFU.RCP R2, R2 ;  /* 0x000000020002a308 */ /* 0x000e220000001000 */
[----:B---3--:R-:W-:-:S07]  /*f1c0*/  @!P4 FADD.FTZ R18, R18, 1 ;  /* 0x3f8000001212c421 */ /* 0x008fce0000010000 */
[----:B------:R-:W1:Y:S08]  /*f1d0*/  @!P5 MUFU.EX2 R20, R20 ;  /* 0x000000140014d308 */ /* 0x000e700000000800 */
[----:B------:R3:W-:Y:S08]  /*f1e0*/  @!P6 MUFU.RCP R22, R19 ;  /* 0x000000130016e308 */ /* 0x0007f00000001000 */
[----:B------:R-:W4:Y:S01]  /*f1f0*/  @!P1 MUFU.EX2 R25, R25 ;  /* 0x0000001900199308 */ /* 0x000f220000000800 */
[----:B---3--:R-:W3:Y:S07]  /*f200*/  LDS.U16 R19, [R96+0x1a] ;  /* 0x00001a0060137984 */ /* 0x008eee0000000400 */
[----:B------:R-:W5:Y:S08]  /*f210*/  @!P3 MUFU.RCP R3, R3 ;  /* 0x000000030003b308 */ /* 0x000f700000001000 */
[----:B------:R-:W3:Y:S01]  /*f220*/  @!P4 MUFU.RCP R18, R18 ;  /* 0x000000120012c308 */ /* 0x000ee20000001000 */
[----:B--2---:R-:W-:-:S02]  /*f230*/  @!P0 FADD.FTZ R21, R21, 1 ;  /* 0x3f80000015158421 */ /* 0x004fc40000010000 */
[----:B0-----:R-:W-:Y:S02]  /*f240*/  @!P2 FMUL.FTZ R55, R55, R2 ;  /* 0x000000023737a220 */ /* 0x001fe40000410000 */
[----:B-1----:R-:W-:Y:S01]  /*f250*/  @!P5 FADD.FTZ R20, R20, 1 ;  /* 0x3f8000001414d421 */ /* 0x002fe20000010000 */
[----:B------:R-:W0:Y:S01]  /*f260*/  LDS.U16 R2, [R96+0x14] ;  /* 0x0000140060027984 */ /* 0x000e220000000400 */
[----:B----4-:R-:W-:Y:S01]  /*f270*/  @!P1 FADD.FTZ R25, R25, 1 ;  /* 0x3f80000019199421 */ /* 0x010fe20000010000 */
[----:B------:R1:W-:Y:S01]  /*f280*/  @!P0 MUFU.RCP R24, R21 ;  /* 0x0000001500188308 */ /* 0x0003e20000001000 */
[----:B-----5:R-:W-:Y:S02]  /*f290*/  @!P3 FMUL.FTZ R56, R56, R3 ;  /* 0x000000033838b220 */ /* 0x020fe40000410000 */
[----:B------:R-:W2:Y:S05]  /*f2a0*/  LDS.U16 R3, [R96+0x16] ;  /* 0x0000160060037984 */ /* 0x000eaa0000000400 */
[----:B------:R4:W-:Y:S01]  /*f2b0*/  @!P5 MUFU.RCP R23, R20 ;  /* 0x000000140017d308 */ /* 0x0009e20000001000 */
[----:B-1----:R-:W1:Y:S01]  /*f2c0*/  LDS.U16 R21, [R96+0x1e] ;  /* 0x00001e0060157984 */ /* 0x002e620000000400 */
[----:B---3--:R-:W-:-:S03]  /*f2d0*/  @!P4 FMUL.FTZ R57, R57, R18 ;  /* 0x000000123939c220 */ /* 0x008fc60000410000 */
[----:B------:R-:W3:Y:S04]  /*f2e0*/  LDS.U16 R18, [R96+0x18] ;  /* 0x0000180060127984 */ /* 0x000ee80000000400 */
[----:B----4-:R-:W4:Y:S01]  /*f2f0*/  LDS.U16 R20, [R96+0x1c] ;  /* 0x00001c0060147984 */ /* 0x010f220000000400 */
[----:B------:R-:W5:Y:S03]  /*f300*/  @!P1 MUFU.RCP R25, R25 ;  /* 0x0000001900199308 */ /* 0x000f660000001000 */
[----:B------:R-:W-:Y:S01]  /*f310*/  BAR.SYNC.DEFER_BLOCKING 0x0 ;  /* 0x0000000000007b1d */ /* 0x000fe20000010000 */
[----:B------:R-:W-:Y:S02]  /*f320*/  PRMT R19, RZ, 0x5410, R19 ;  /* 0x00005410ff137816 */ /* 0x000fe40000000013 */
[----:B------:R-:W-:Y:S01]  /*f330*/  F2FP.BF16.PACK_AB R45, R45, R46 ;  /* 0x0000002e2d2d723e */ /* 0x000fe200000010ff */
[----:B-----5:R-:W-:Y:S01]  /*f340*/  @!P1 FMUL.FTZ R54, R54, R25 ;  /* 0x0000001936369220 */ /* 0x020fe20000410000 */
[----:B------:R-:W-:-:S02]  /*f350*/  PRMT R25, R37, 0x7632, R25 ;  /* 0x0000763225197816 */ /* 0x000fc40000000019 */
[----:B------:R-:W-:Y:S01]  /*f360*/  F2FP.BF16.PACK_AB R49, R49, R50 ;  /* 0x000000323131723e */ /* 0x000fe200000010ff */
[----:B------:R-:W-:Y:S01]  /*f370*/  @!P5 FMUL.FTZ R60, R60, R23 ;  /* 0x000000173c3cd220 */ /* 0x000fe20000410000 */
[----:B------:R-:W-:Y:S01]  /*f380*/  F2FP.BF16.PACK_AB R47, R47, R48 ;  /* 0x000000302f2f723e */ /* 0x000fe200000010ff */
[----:B------:R5:W-:Y:S01]  /*f390*/  STS.U16 [R96+0x1a], R25 ;  /* 0x00001a1960007388 */ /* 0x000be20000000400 */
[----:B------:R-:W-:Y:S01]  /*f3a0*/  PRMT R23, R45, 0x7632, R23 ;  /* 0x000076322d177816 */ /* 0x000fe20000000017 */
[----:B------:R-:W-:Y:S01]  /*f3b0*/  @!P6 FMUL.FTZ R59, R59, R22 ;  /* 0x000000163b3be220 */ /* 0x000fe20000410000 */
[----:B------:R-:W-:Y:S01]  /*f3c0*/  PRMT R48, R49, 0x7632, R48 ;  /* 0x0000763231307816 */ /* 0x000fe20000000030 */
[----:B-----5:R-:W-:Y:S01]  /*f3d0*/  FADD.FTZ R25, R19, UR5 ;  /* 0x0000000513197e21 */ /* 0x020fe20008010000 */
[----:B------:R-:W-:Y:S02]  /*f3e0*/  PRMT R22, R47, 0x7632, R22 ;  /* 0x000076322f167816 */ /* 0x000fe40000000016 */
[----:B------:R-:W-:-:S02]  /*f3f0*/  F2FP.BF16.PACK_AB R39, R39, R40 ;  /* 0x000000282727723e */ /* 0x000fc400000010ff */
[----:B------:R-:W-:Y:S02]  /*f400*/  FSETP.GTU.FTZ.AND P3, PT, R25, 20, PT ;  /* 0x41a000001900780b */ /* 0x000fe40003f7c000 */
[----:B------:R-:W-:Y:S02]  /*f410*/  ISETP.NE.AND P6, PT, R114, RZ, PT ;  /* 0x000000ff7200720c */ /* 0x000fe40003fc5270 */
[----:B------:R-:W-:Y:S02]  /*f420*/  F2FP.BF16.PACK_AB R43, R43, R44 ;  /* 0x0000002c2b2b723e */ /* 0x000fe400000010ff */
[----:B------:R-:W-:Y:S02]  /*f430*/  F2FP.BF16.PACK_AB R41, R41, R42 ;  /* 0x0000002a2929723e */ /* 0x000fe400000010ff */
[----:B------:R-:W-:Y:S02]  /*f440*/  F2FP.BF16.PACK_AB R35, R35, R36 ;  /* 0x000000242323723e */ /* 0x000fe400000010ff */
[----:B0-----:R-:W-:Y:S01]  /*f450*/  PRMT R2, RZ, 0x5410, R2 ;  /* 0x00005410ff027816 */ /* 0x001fe20000000002 */
[----:B------:R0:W-:Y:S01]  /*f460*/  STS.U16 [R96+0xa], R23 ;  /* 0x00000a1760007388 */ /* 0x0001e20000000400 */
[----:B------:R-:W-:Y:S01]  /*f470*/  @!P0 FMUL.FTZ R61, R61, R24 ;  /* 0x000000183d3d8220 */ /* 0x000fe20000410000 */
[----:B------:R-:W-:-:S02]  /*f480*/  PRMT R24, R41, 0x7632, R24 ;  /* 0x0000763229187816 */ /* 0x000fc40000000018 */
[----:B------:R5:W-:Y:S01]  /*f490*/  STS.U16 [R96+0x2], R48 ;  /* 0x0000023060007388 */ /* 0x000be20000000400 */
[----:B------:R-:W-:Y:S02]  /*f4a0*/  PRMT R28, R35, 0x7632, R28 ;  /* 0x00007632231c7816 */ /* 0x000fe4000000001c */
[----:B--2---:R-:W-:Y:S01]  /*f4b0*/  PRMT R3, RZ, 0x5410, R3 ;  /* 0x00005410ff037816 */ /* 0x004fe20000000003 */
[----:B------:R2:W-:Y:S01]  /*f4c0*/  STS.U16 [R96+0x6], R22 ;  /* 0x0000061660007388 */ /* 0x0005e20000000400 */
[----:B-1----:R-:W-:Y:S02]  /*f4d0*/  PRMT R21, RZ, 0x5410, R21 ;  /* 0x00005410ff157816 */ /* 0x002fe40000000015 */
[----:B0-----:R-:W-:Y:S02]  /*f4e0*/  PRMT R23, R39, 0x7632, R23 ;  /* 0x0000763227177816 */ /* 0x001fe40000000017 */
[----:B------:R-:W-:Y:S02]  /*f4f0*/  MOV R27, UR27 ;  /* 0x0000001b001b7c02 */ /* 0x000fe40008000f00 */
[----:B-----5:R-:W-:-:S02]  /*f500*/  PRMT R48, R43, 0x7632, R48 ;  /* 0x000076322b307816 */ /* 0x020fc40000000030 */
[----:B------:R-:W-:Y:S01]  /*f510*/  SHF.R.S32.HI R26, RZ, 0x1f, R64 ;  /* 0x0000001fff1a7819 */ /* 0x000fe20000011440 */
[----:B--2---:R-:W-:Y:S01]  /*f520*/  FADD.FTZ R22, R2, UR5 ;  /* 0x0000000502167e21 */ /* 0x004fe20008010000 */
[----:B------:R-:W-:Y:S01]  /*f530*/  IADD3 R2, P4, R64, UR27, RZ ;  /* 0x0000001b40027c10 */ /* 0x000fe2000ff9e0ff */
[----:B------:R0:W-:Y:S01]  /*f540*/  STS.U16 [R96+0x16], R23 ;  /* 0x0000161760007388 */ /* 0x0001e20000000400 */
[----:B------:R-:W-:Y:S01]  /*f550*/  MOV R32, UR28 ;  /* 0x0000001c00207c02 */ /* 0x000fe20008000f00 */
[----:B------:R-:W-:Y:S02]  /*f560*/  FADD.FTZ R30, R21, UR5 ;  /* 0x00000005151e7e21 */ /* 0x000fe40008010000 */
        /* <DEDUP_REMOVED lines=33> */
[----:B---3--:R-:W-:-:S05]  /*f780*/  PRMT R18, RZ, 0x5410, R18 ;  /* 0x00005410ff127816 */ /* 0x008fca0000000012 */
[----:B0-----:R-:W-:Y:S01]  /*f790*/  FADD.FTZ R24, R18, UR5 ;  /* 0x0000000512187e21 */ /* 0x001fe20008010000 */
[----:B------:R-:W-:Y:S02]  /*f7a0*/  FSETP.GTU.FTZ.AND P0, PT, R22, 20, PT ;  /* 0x41a000001600780b */ /* 0x000fe40003f1c000 */
[----:B------:R-:W-:Y:S02]  /*f7b0*/  FSETP.GTU.FTZ.AND P1, PT, R23, 20, PT ;  /* 0x41a000001700780b */ /* 0x000fe40003f3c000 */
[----:B------:R-:W-:Y:S02]  /*f7c0*/  FSETP.GTU.FTZ.AND P2, PT, R24, 20, PT ;  /* 0x41a000001800780b */ /* 0x000fe40003f5c000 */
[----:B----4-:R-:W-:Y:S01]  /*f7d0*/  PRMT R20, RZ, 0x5410, R20 ;  /* 0x00005410ff147816 */ /* 0x010fe20000000014 */
[----:B------:R-:W0:Y:S04]  /*f7e0*/  LDS R75, [0x420] ;  /* 0x00042000ff4b7984 */ /* 0x000e280000000800 */
[----:B-1----:R-:W-:-:S02]  /*f7f0*/  FADD.FTZ R28, R20, UR5 ;  /* 0x00000005141c7e21 */ /* 0x002fc40008010000 */
        /* <DEDUP_REMOVED lines=15> */
[----:B------:R-:W0:Y:S01]  /*f8f0*/  @!P4 MUFU.EX2 R22, R22 ;  /* 0x000000160016c308 */ /* 0x000e220000000800 */
[----:B------:R-:W-:Y:S01]  /*f900*/  UIMAD UR7, UR13, UR8, URZ ;  /* 0x000000080d0772a4 */ /* 0x000fe2000f8e023f */
[----:B---3--:R-:W-:-:S06]  /*f910*/  @!P2 FADD.FTZ R20, R20, 1 ;  /* 0x3f8000001414a421 */ /* 0x008fcc0000010000 */
[----:B------:R-:W1:Y:S01]  /*f920*/  @!P5 MUFU.EX2 R23, R23 ;  /* 0x000000170017d308 */ /* 0x000e620000000800 */
[----:B------:R-:W-:Y:S02]  /*f930*/  UIMAD UR29, UR12, UR9, UR7 ;  /* 0x000000090c1d72a4 */ /* 0x000fe4000f8e0207 */
[----:B------:R-:W-:-:S05]  /*f940*/  UIMAD.WIDE.U32 UR34, UR12, UR8, URZ ;  /* 0x000000080c2272a5 */ /* 0x000fca000f8e003f */
[----:B------:R2:W3:Y:S01]  /*f950*/  @!P0 MUFU.RCP R77, R18 ;  /* 0x00000012004d8308 */ /* 0x0004e20000001000 */
[----:B------:R-:W-:-:S07]  /*f960*/  UIMAD UR7, UR13, UR36, URZ ;  /* 0x000000240d0772a4 */ /* 0x000fce000f8e023f */
[----:B------:R2:W4:Y:S08]  /*f970*/  @!P1 MUFU.RCP R79, R19 ;  /* 0x00000013004f9308 */ /* 0x0005300000001000 */
[----:B------:R2:W0:Y:S08]  /*f980*/  @!P2 MUFU.RCP R24, R20 ;  /* 0x000000140018a308 */ /* 0x0004300000001000 */
[----:B------:R2:W0:Y:S01]  /*f990*/  @!P3 MUFU.RCP R81, R21 ;  /* 0x000000150051b308 */ /* 0x0004220000001000 */
[----:B------:R-:W-:Y:S01]  /*f9a0*/  UIMAD.WIDE.U32 UR8, UR12, UR36, URZ ;  /* 0x000000240c0872a5 */ /* 0x000fe2000f8e003f */
[----:B------:R-:W-:Y:S01]  /*f9b0*/  BSSY B0, `(.L_x_9492) ;  /* 0x0000010000007945 */ /* 0x000fe20003800000 */
[----:B------:R-:W-:-:S02]  /*f9c0*/  UIMAD UR7, UR12, UR37, UR7 ;  /* 0x000000250c0772a4 */ /* 0x000fc4000f8e0207 */
        /* <DEDUP_REMOVED lines=14> */
.L_x_9493:
[----:B-1-34-:R-:W-:Y:S05]  /*fab0*/  BSYNC B0 ;  /* 0x0000000000007941 */ /* 0x01afea0003800000 */
.L_x_9492:
[----:B------:R-:W3:Y:S01]  /*fac0*/  LDL.LU R30, [R1+0x1c] ;  /* 0x00001c00011e7983 */ /* 0x000ee20000300800 */
[----:B------:R-:W-:Y:S01]  /*fad0*/  ULDC UR29, c[0x0][0x174] ;  /* 0x00005d00001d7ab9 */ /* 0x000fe20000000800 */
[----:B0-----:R-:W-:Y:S01]  /*fae0*/  @!P4 FADD.FTZ R22, R22, 1 ;  /* 0x3f8000001616c421 */ /* 0x001fe20000010000 */
[----:B------:R-:W-:Y:S01]  /*faf0*/  UIADD3 UR29, UR6, -UR29, URZ ;  /* 0x8000001d061d7290 */ /* 0x000fe2000fffe03f */
[----:B------:R-:W-:Y:S01]  /*fb00*/  @!P5 FADD.FTZ R23, R23, 1 ;  /* 0x3f8000001717d421 */ /* 0x000fe20000010000 */
        /* <DEDUP_REMOVED lines=83> */
[----:B------:R-:W-:Y:S01]  /*10040*/  F2FP.BF16.PACK_AB R20, R68, R62 ;  /* 0x0000003e4414723e */ /* 0x000fe200000010ff */
        /* <DEDUP_REMOVED lines=14> */
[----:B------:R0:W-:Y:S02]  /*10130*/  STS.U16 [R96+0x14], R20 ;  /* 0x0000141460007388 */ /* 0x0001e40000000400 */
[----:B------:R-:W-:-:S02]  /*10140*/  FADD.FTZ R61, R60, R61 ;  /* 0x0000003d3c3d7221 */ /* 0x000fc40000010000 */
[----:B------:R-:W-:Y:S02]  /*10150*/  STS.U16 [R96+0x16], R22 ;  /* 0x0000161660007388 */ /* 0x000fe40000000400 */
[----:B------:R-:W-:Y:S02]  /*10160*/  FADD.FTZ R61, R61, R62 ;  /* 0x0000003e3d3d7221 */ /* 0x000fe40000010000 */
[----:B------:R-:W-:Y:S02]  /*10170*/  STS.U16 [R96+0x18], R28 ;  /* 0x0000181c60007388 */ /* 0x000fe40000000400 */
[----:B------:R-:W-:Y:S01]  /*10180*/  FADD.FTZ R68, R61, R68 ;  /* 0x000000443d447221 */ /* 0x000fe20000010000 */
[----:B0-----:R-:W-:Y:S01]  /*10190*/  IADD3 R20, P1, R64, -0x1e0, RZ ;  /* 0xfffffe2040147810 */ /* 0x001fe20007f3e0ff */
        /* <DEDUP_REMOVED lines=41> */
.L_x_9495:
[----:B------:R-:W-:Y:S05]  /*10430*/  BSYNC B0 ;  /* 0x0000000000007941 */ /* 0x000fea0003800000 */
.L_x_9494:
        /* <DEDUP_REMOVED lines=58> */
.L_x_9379:
        /* <DEDUP_REMOVED lines=27> */
.L_x_9498:
[----:B-1----:R-:W-:Y:S05]  /*10990*/  BSYNC B0 ;  /* 0x0000000000007941 */ /* 0x002fea0003800000 */
.L_x_9497:
        /* <DEDUP_REMOVED lines=26> */
.L_x_9500:
[----:B------:R-:W3:Y:S02]  /*10b40*/  S2R R7, SR_TID.X ;  /* 0x0000000000077919 */ /* 0x000ee40000002100 */
.L_x_9501:
[----:B-1----:R-:W-:Y:S05]  /*10b50*/  BSYNC B0 ;  /* 0x0000000000007941 */ /* 0x002fea0003800000 */
.L_x_9499:
[----:B---3--:R-:W-:-:S13]  /*10b60*/  ISETP.GE.AND P0, PT, R7, c[0x0][0x16c], PT ;  /* 0x00005b0007007a0c */ /* 0x008fda0003f06270 */
[----:B------:R-:W-:Y:S05]  /*10b70*/  @P0 EXIT ;  /* 0x000000000000094d */ /* 0x000fea0003800000 */
[----:B------:R-:W-:Y:S02]  /*10b80*/  ULDC.64 UR6, c[0x0][0x288] ;  /* 0x0000a20000067ab9 */ /* 0x000fe40000000a00 */
[----:B------:R-:W-:Y:S02]  /*10b90*/  UIMAD UR11, UR11, UR6, URZ ;  /* 0x000000060b0b72a4 */ /* 0x000fe4000f8e023f */
[----:B0-2---:R-:W-:Y:S02]  /*10ba0*/  UIMAD.WIDE.U32 UR4, UR10, UR6, URZ ;  /* 0x000000060a0472a5 */ /* 0x005fe4000f8e003f */
[----:B------:R-:W-:-:S04]  /*10bb0*/  UIMAD UR6, UR10, UR7, UR11 ;  /* 0x000000070a0672a4 */ /* 0x000fc8000f8e020b */
[----:B------:R-:W-:Y:S02]  /*10bc0*/  UIADD3 UR6, UR5, UR6, URZ ;  /* 0x0000000605067290 */ /* 0x000fe4000fffe03f */
.L_x_9502:
        /* <DEDUP_REMOVED lines=19> */
.L_x_9503:
        /* <DEDUP_REMOVED lines=16> */
.L_x_14702:


//--------------------- .text._Z25selective_scan_bwd_kernelI32Selective_Scan_bwd_kernel_traitsILi32ELi16ELb0ELb1ELb1ELb1ELb1EN3c108BFloat16ENS1_7complexIfEEEEv12SSMParamsBwd --------------------------
	.section	.text._Z25selective_scan_bwd_kernelI32Selective_Scan_bwd_kernel_traitsILi32ELi16ELb0ELb1ELb1ELb1ELb1EN3c108BFloat16ENS1_7complexIfEEEEv12SSMParamsBwd,"ax",@progbits
	.sectioninfo	@"SHI_REGISTERS=255"
	.align	128
        .global         _Z25selective_scan_bwd_kernelI32Selective_Scan_bwd_kernel_traitsILi32ELi16ELb0ELb1ELb1ELb1ELb1EN3c108BFloat16ENS1_7complexIfEEEEv12SSMParamsBwd
        .type           _Z25selective_scan_bwd_kernelI32Selective_Scan_bwd_kernel_traitsILi32ELi16ELb0ELb1ELb1ELb1ELb1EN3c108BFloat16ENS1_7complexIfEEEEv12SSMParamsBwd,@function
        .size           _Z25selective_scan_bwd_kernelI32Selective_Scan_bwd_kernel_traitsILi32ELi16ELb0ELb1ELb1ELb1ELb1EN3c108BFloat16ENS1_7complexIfEEEEv12SSMParamsBwd,(.L_x_14703 - _Z25selective_scan_bwd_kernelI32Selective_Scan_bwd_kernel_traitsILi32ELi16ELb0ELb1ELb1ELb1ELb1EN3c108BFloat16ENS1_7complexIfEEEEv12SSMParamsBwd)
        .other          _Z25selective_scan_bwd_kernelI32Selective_Scan_bwd_kernel_traitsILi32ELi16ELb0ELb1ELb1ELb1ELb1EN3c108BFloat16ENS1_7complexIfEEEEv12SSMParamsBwd,@"STO_CUDA_ENTRY STV_DEFAULT"
_Z25selective_scan_bwd_kernelI32Selective_Scan_bwd_kernel_traitsILi32ELi16ELb0ELb1ELb1ELb1ELb1EN3c108BFloat16ENS1_7complexIfEEEEv12SSMParamsBwd:
.text._Z25selective_scan_bwd_kernelI32Selective_Scan_bwd_kernel_traitsILi32ELi16ELb0ELb1ELb1ELb1ELb1EN3c108BFloat16ENS1_7complexIfEEEEv12SSMParamsBwd:
        /* <DEDUP_REMOVED lines=185> */
.L_x_9626:
        /* <DEDUP_REMOVED lines=369> */
.L_x_9506:
[----:B------:R-:W-:Y:S05]  /*22a0*/  BSYNC B0 ;  /* 0x0000000000007941 */ /* 0x000fea0003800000 */
.L_x_9505:
        /* <DEDUP_REMOVED lines=36> */
.L_x_9508:
[----:B------:R-:W-:Y:S05]  /*24f0*/  BSYNC B0 ;  /* 0x0000000000007941 */ /* 0x000fea0003800000 */
.L_x_9507:
        /* <DEDUP_REMOVED lines=36> */
.L_x_9510:
[----:B------:R-:W-:Y:S05]  /*2740*/  BSYNC B0 ;  /* 0x0000000000007941 */ /* 0x000fea0003800000 */
.L_x_9509:
        /* <DEDUP_REMOVED lines=36> */
.L_x_9512:
[----:B------:R-:W-:Y:S05]  /*2990*/  BSYNC B0 ;  /* 0x0000000000007941 */ /* 0x000fea0003800000 */
.L_x_9511:
        /* <DEDUP_REMOVED lines=36> */
.L_x_9514:
[----:B------:R-:W-:Y:S05]  /*2be0*/  BSYNC B0 ;  /* 0x0000000000007941 */ /* 0x000fea0003800000 */
.L_x_9513:
        /* <DEDUP_REMOVED lines=36> */
.L_x_9516:
[----:B------:R-:W-:Y:S05]  /*2e30*/  BSYNC B0 ;  /* 0x0000000000007941 */ /* 0x000fea0003800000 */
.L_x_9515:
        /* <DEDUP_REMOVED lines=36> */
.L_x_9518:
[----:B------:R-:W-:Y:S05]  /*3080*/  BSYNC B0 ;  /* 0x0000000000007941 */ /* 0x000fea0003800000 */
.L_x_9517:
        /* <DEDUP_REMOVED lines=36> */
.L_x_9520:
[----:B------:R-:W-:Y:S05]  /*32d0*/  BSYNC B0 ;  /* 0x0000000000007941 */ /* 0x000fea0003800000 */
.L_x_9519:
        /* <DEDUP_REMOVED lines=36> */
.L_x_9522:
[----:B------:R-:W-:Y:S05]  /*3520*/  BSYNC B0 ;  /* 0x0000000000007941 */ /* 0x000fea0003800000 */
.L_x_9521:
        /* <DEDUP_REMOVED lines=34> */
.L_x_9524:
[----:B------:R-:W-:Y:S05]  /*3750*/  BSYNC B0 ;  /* 0x0000000000007941 */ /* 0x000fea0003800000 */
.L_x_9523:
        /* <DEDUP_REMOVED lines=33> */
.L_x_9526:
[----:B------:R-:W-:Y:S05]  /*3970*/  BSYNC B0 ;  /* 0x0000000000007941 */ /* 0x000fea0003800000 */
.L_x_9525:
        /* <DEDUP_REMOVED lines=33> */
.L_x_9528:
[----:B------:R-:W-:Y:S05]  /*3b90*/  BSYNC B0 ;  /* 0x0000000000007941 */ /* 0x000fea0003800000 */
.L_x_9527:
        /* <DEDUP_REMOVED lines=33> */
.L_x_9530:
[----:B------:R-:W-:Y:S05]  /*3db0*/  BSYNC B0 ;  /* 0x0000000000007941 */ /* 0x000fea0003800000 */
.L_x_9529:
        /* <DEDUP_REMOVED lines=33> */
.L_x_9532:
[----:B------:R-:W-:Y:S05]  /*3fd0*/  BSYNC B0 ;  /* 0x0000000000007941 */ /* 0x000fea0003800000 */
.L_x_9531:
        /* <DEDUP_REMOVED lines=33> */
.L_x_9534:
[----:B------:R-:W-:Y:S05]  /*41f0*/  BSYNC B0 ;  /* 0x0000000000007941 */ /* 0x000fea0003800000 */
.L_x_9533:
        /* <DEDUP_REMOVED lines=33> */
.L_x_9536:
[----:B------:R-:W-:Y:S05]  /*4410*/  BSYNC B0 ;  /* 0x0000000000007941 */ /* 0x000fea0003800000 */
.L_x_9535:
[----:B------:R-:W-:Y:S01]  /*4420*/  ULDC.64 UR8, c[0x0][0x1f0] ;  /* 0x00007c0000087ab9 */ /* 0x000fe20000000a00 */
[C---:B------:R-:W-:Y:S01]  /*4430*/  ISETP.GE.AND P0, PT, R116.reuse, UR28, PT ;  /* 0x0000001c74007c0c */ /* 0x040fe2000bf06270 */
        /* <DEDUP_REMOVED lines=10> */
[----:B------:R-:W-:Y:S01]  /*44e0*/  UIMAD UR30, UR13, UR30, URZ ;  /* 0x0000001e0d1e72a4 */ /* 0x000fe2000f8e023f */
[----:B------:R-:W-:Y:S01]  /*44f0*/  PRMT R32, RZ, 0x7610, R32 ;  /* 0x00007610ff207816 */ /* 0x000fe20000000020 */
[----:B------:R-:W-:Y:S01]  /*4500*/  UIMAD.WIDE.U32 UR34, UR12, UR8, URZ ;  /* 0x000000080c2272a5 */ /* 0x000fe2000f8e003f */
[----:B------:R-:W-:Y:S01]  /*4510*/  MOV R3, UR7 ;  /* 0x0000000700037c02 */ /* 0x000fe20008000f00 */
[----:B------:R-:W-:Y:S01]  /*4520*/  UIMAD UR41, UR12, UR31, UR30 ;  /* 0x0000001f0c2972a4 */ /* 0x000fe2000f8e021e */
[----:B------:R-:W-:Y:S01]  /*4530*/  MOV R5, UR7 ;  /* 0x0000000700057c02 */ /* 0x000fe20008000f00 */
[----:B------:R-:W-:Y:S01]  /*4540*/  ULDC.64 UR8, c[0x0][0x1f8] ;  /* 0x00007e0000087ab9 */ /* 0x000fe20000000a00 */
[----:B------:R-:W-:Y:S01]  /*4550*/  LDS.U16 R53, [R99+0x2] ;  /* 0x0000020063357984 */ /* 0x000fe20000000400 */
[----:B------:R-:W-:Y:S01]  /*4560*/  @!P0 IMAD.WIDE.U32 R2, R21, c[0x0][0x1f0], R2 ;  /* 0x00007c0015028a25 */ /* 0x000fe200078e0002 */
[----:B------:R-:W-:Y:S01]  /*4570*/  UIMAD UR40, UR11, UR8, URZ ;  /* 0x000000080b2872a4 */ /* 0x000fe2000f8e023f */
[----:B------:R-:W-:Y:S01]  /*4580*/  MOV R21, UR10 ;  /* 0x0000000a00157c02 */ /* 0x000fe20008000f00 */
[----:B------:R-:W-:Y:S01]  /*4590*/  UIADD3 UR35, UR35, UR29, URZ ;  /* 0x0000001d23237290 */ /* 0x000fe2000fffe03f */
[----:B------:R-:W-:Y:S01]  /*45a0*/  @!P0 IMAD.WIDE.U32 R4, R23, c[0x0][0x200], R4 ;  /* 0x0000800017048a25 */ /* 0x000fe200078e0004 */
[----:B------:R-:W-:Y:S01]  /*45b0*/  @!P0 IADD3 R3, R3, UR29, RZ ;  /* 0x0000001d03038c10 */ /* 0x000fe2000fffe0ff */
[----:B------:R-:W-:Y:S01]  /*45c0*/  ULDC UR29, c[0x0][0x174] ;  /* 0x00005d00001d7ab9 */ /* 0x000fe20000000800 */
[----:B------:R-:W-:Y:S01]  /*45d0*/  MOV R23, UR10 ;  /* 0x0000000a00177c02 */ /* 0x000fe20008000f00 */
[----:B------:R-:W-:Y:S01]  /*45e0*/  UIMAD UR40, UR10, UR9, UR40 ;  /* 0x000000090a2872a4 */ /* 0x000fe2000f8e0228 */
        /* <DEDUP_REMOVED lines=238> */
[----:B------:R-:W-:Y:S01]  /*54d0*/  FMUL.FTZ R3, R29, -1.4426950216293334961 ;  /* 0xbfb8aa3b1d037820 */ /* 0x000fe20000410000 */
[----:B------:R-:W3:Y:S01]  /*54e0*/  LDS.U16 R49, [R99+0x4] ;  /* 0x0000040063317984 */ /* 0x000ee20000000400 */
[----:B0-----:R-:W-:Y:S02]  /*54f0*/  FADD.FTZ R50, R68, 1 ;  /* 0x3f80000044327421 */ /* 0x001fe40000010000 */
[----:B------:R-:W0:Y:S01]  /*5500*/  MUFU.EX2 R2, R2 ;  /* 0x0000000200027308 */ /* 0x000e220000000800 */
[----:B------:R-:W-:Y:S01]  /*5510*/  FADD.FTZ R47, R66, 1 ;  /* 0x3f800000422f7421 */ /* 0x000fe20000010000 */
[----:B------:R-:W4:Y:S01]  /*5520*/  LDS.U16 R48, [R99+0x2] ;  /* 0x0000020063307984 */ /* 0x000f220000000400 */
[----:B--2---:R-:W-:-:S03]  /*5530*/  FADD.FTZ R54, R70, 1 ;  /* 0x3f80000046367421 */ /* 0x004fc60000010000 */
[----:B------:R-:W2:Y:S02]  /*5540*/  LDS.U16 R60, [R99+0x6] ;  /* 0x00000600633c7984 */ /* 0x000ea40000000400 */
[----:B------:R-:W5:Y:S01]  /*5550*/  MUFU.EX2 R3, R3 ;  /* 0x0000000300037308 */ /* 0x000f620000000800 */
[----:B------:R-:W-:Y:S01]  /*5560*/  PRMT R51, RZ, 0x5410, R51 ;  /* 0x00005410ff337816 */ /* 0x000fe20000000033 */
[----:B------:R-:W2:Y:S04]  /*5570*/  LDS.U16 R61, [R99+0x8] ;  /* 0x00000800633d7984 */ /* 0x000ea80000000400 */
[----:B------:R-:W2:Y:S02]  /*5580*/  LDS.U16 R62, [R99+0xa] ;  /* 0x00000a00633e7984 */ /* 0x000ea40000000400 */
[----:B------:R-:W1:Y:S01]  /*5590*/  MUFU.RCP R50, R50 ;  /* 0x0000003200327308 */ /* 0x000e620000001000 */
[----:B0-----:R-:W-:-:S07]  /*55a0*/  FADD.FTZ R2, R2, 1 ;  /* 0x3f80000002027421 */ /* 0x001fce0000010000 */
[----:B------:R-:W0:Y:S01]  /*55b0*/  MUFU.RCP R47, R47 ;  /* 0x0000002f002f7308 */ /* 0x000e220000001000 */
[----:B-----5:R-:W-:-:S07]  /*55c0*/  FADD.FTZ R3, R3, 1 ;  /* 0x3f80000003037421 */ /* 0x020fce0000010000 */
[----:B------:R-:W5:Y:S01]  /*55d0*/  MUFU.RCP R54, R54 ;  /* 0x0000003600367308 */ /* 0x000f620000001000 */
[----:B-1----:R-:W-:-:S07]  /*55e0*/  PRMT R46, RZ, 0x5410, R46 ;  /* 0x00005410ff2e7816 */ /* 0x002fce000000002e */
[----:B------:R1:W-:Y:S02]  /*55f0*/  MUFU.RCP R55, R2 ;  /* 0x0000000200377308 */ /* 0x0003e40000001000 */
[----:B-1----:R-:W-:-:S06]  /*5600*/  FADD.FTZ R2, -R50, 1 ;  /* 0x3f80000032027421 */ /* 0x002fcc0000010100 */
[----:B------:R0:W1:Y:S01]  /*5610*/  MUFU.RCP R56, R3 ;  /* 0x0000000300387308 */ /* 0x0000620000001000 */
[----:B------:R-:W-:Y:S02]  /*5620*/  FFMA.FTZ R68, R25, R2, 1 ;  /* 0x3f80000019447423 */ /* 0x000fe40000010002 */
[----:B------:R-:W-:Y:S02]  /*5630*/  FMUL.FTZ R2, R51, R46 ;  /* 0x0000002e33027220 */ /* 0x000fe40000410000 */
[C---:B0-----:R-:W-:Y:S02]  /*5640*/  FADD.FTZ R3, -R47.reuse, 1 ;  /* 0x3f8000002f037421 */ /* 0x041fe40000010100 */
[----:B-----5:R-:W-:Y:S02]  /*5650*/  FADD.FTZ R4, -R54, 1 ;  /* 0x3f80000036047421 */ /* 0x020fe40000010100 */
[----:B------:R-:W-:Y:S02]  /*5660*/  FFMA.FTZ R3, R24, R3, 1 ;  /* 0x3f80000018037423 */ /* 0x000fe40000010003 */
[----:B------:R-:W-:-:S02]  /*5670*/  FMUL.FTZ R2, R47, R2 ;  /* 0x000000022f027220 */ /* 0x000fc40000410000 */
[----:B------:R-:W-:Y:S02]  /*5680*/  FADD.FTZ R57, R72, 1 ;  /* 0x3f80000048397421 */ /* 0x000fe40000010000 */
[----:B------:R-:W-:Y:S01]  /*5690*/  FFMA.FTZ R70, R27, R4, 1 ;  /* 0x3f8000001b467423 */ /* 0x000fe20000010004 */
[----:B------:R-:W0:Y:S01]  /*56a0*/  LDS.U16 R72, [R99+0x10] ;  /* 0x0000100063487984 */ /* 0x000e220000000400 */
[----:B------:R-:W-:-:S03]  /*56b0*/  FMUL.FTZ R4, R2, R3 ;  /* 0x0000000302047220 */ /* 0x000fc60000410000 */
[----:B------:R-:W5:Y:S04]  /*56c0*/  LDS.U16 R2, [R99+0xc] ;  /* 0x00000c0063027984 */ /* 0x000f680000000400 */
[----:B------:R-:W0:Y:S01]  /*56d0*/  LDS.U16 R3, [R99+0xe] ;  /* 0x00000e0063037984 */ /* 0x000e220000000400 */
[----:B------:R-:W-:Y:S02]  /*56e0*/  PRMT R52, RZ, 0x5410, R52 ;  /* 0x00005410ff347816 */ /* 0x000fe40000000034 */
[----:B---3--:R-:W-:Y:S01]  /*56f0*/  PRMT R49, RZ, 0x5410, R49 ;  /* 0x00005410ff317816 */ /* 0x008fe20000000031 */
[----:B------:R-:W-:Y:S01]  /*5700*/  FADD.FTZ R58, R71, 1 ;  /* 0x3f800000473a7421 */ /* 0x000fe20000010000 */
[----:B------:R-:W-:-:S03]  /*5710*/  PRMT R53, RZ, 0x5410, R53 ;  /* 0x00005410ff357816 */ /* 0x000fc60000000035 */
[----:B------:R-:W-:Y:S01]  /*5720*/  FMUL.FTZ R67, R52, R49 ;  /* 0x0000003134437220 */ /* 0x000fe20000410000 */
[----:B----4-:R-:W-:Y:S01]  /*5730*/  PRMT R48, RZ, 0x5410, R48 ;  /* 0x00005410ff307816 */ /* 0x010fe20000000030 */
[----:B------:R-:W3:Y:S02]  /*5740*/  MUFU.RCP R58, R58 ;  /* 0x0000003a003a7308 */ /* 0x000ee40000001000 */
[----:B------:R-:W-:Y:S01]  /*5750*/  FMUL.FTZ R67, R54, R67 ;  /* 0x0000004336437220 */ /* 0x000fe20000410000 */
[----:B------:R-:W-:Y:S01]  /*5760*/  PRMT R65, RZ, 0x5410, R65 ;  /* 0x00005410ff417816 */ /* 0x000fe20000000041 */
[----:B------:R-:W-:Y:S01]  /*5770*/  FMUL.FTZ R5, R53, R48 ;  /* 0x0000003035057220 */ /* 0x000fe20000410000 */
[----:B--2---:R-:W-:Y:S01]  /*5780*/  PRMT R60, RZ, 0x5410, R60 ;  /* 0x00005410ff3c7816 */ /* 0x004fe2000000003c */
[----:B------:R-:W-:Y:S02]  /*5790*/  FMUL.FTZ R133, R67, R70 ;  /* 0x0000004643857220 */ /* 0x000fe40000410000 */
[----:B------:R-:W2:Y:S01]  /*57a0*/  MUFU.RCP R57, R57 ;  /* 0x0000003900397308 */ /* 0x000ea20000001000 */
[----:B-1----:R-:W-:-:S02]  /*57b0*/  FADD.FTZ R70, -R56, 1 ;  /* 0x3f80000038467421 */ /* 0x002fc40000010100 */
[----:B------:R-:W-:Y:S01]  /*57c0*/  FADD.FTZ R59, R73, 1 ;  /* 0x3f800000493b7421 */ /* 0x000fe20000010000 */
[----:B------:R-:W-:Y:S01]  /*57d0*/  PRMT R64, RZ, 0x5410, R64 ;  /* 0x00005410ff407816 */ /* 0x000fe20000000040 */
[----:B------:R-:W-:Y:S01]  /*57e0*/  FADD.FTZ R66, R119, 1 ;  /* 0x3f80000077427421 */ /* 0x000fe20000010000 */
[----:B------:R-:W-:Y:S01]  /*57f0*/  PRMT R61, RZ, 0x5410, R61 ;  /* 0x00005410ff3d7816 */ /* 0x000fe2000000003d */
[----:B------:R-:W-:Y:S02]  /*5800*/  FMUL.FTZ R5, R50, R5 ;  /* 0x0000000532057220 */ /* 0x000fe40000410000 */
[----:B------:R-:W-:Y:S01]  /*5810*/  FADD.FTZ R67, R122, 1 ;  /* 0x3f8000007a437421 */ /* 0x000fe20000010000 */
[----:B------:R-:W-:Y:S01]  /*5820*/  PRMT R63, RZ, 0x5410, R63 ;  /* 0x00005410ff3f7816 */ /* 0x000fe2000000003f */
[----:B------:R-:W-:Y:S01]  /*5830*/  FFMA.FTZ R122, R29, R70, 1 ;  /* 0x3f8000001d7a7423 */ /* 0x000fe20000010046 */
[----:B------:R-:W-:Y:S01]  /*5840*/  PRMT R62, RZ, 0x5410, R62 ;  /* 0x00005410ff3e7816 */ /* 0x000fe2000000003e */
[----:B------:R-:W-:-:S02]  /*5850*/  FADD.FTZ R69, -R55, 1 ;  /* 0x3f80000037457421 */ /* 0x000fc40000010100 */
[----:B------:R-:W-:Y:S01]  /*5860*/  FMUL.FTZ R70, R65, R60 ;  /* 0x0000003c41467220 */ /* 0x000fe20000410000 */
[----:B------:R-:W1:Y:S01]  /*5870*/  MUFU.RCP R59, R59 ;  /* 0x0000003b003b7308 */ /* 0x000e620000001000 */
[----:B------:R-:W-:Y:S02]  /*5880*/  FMUL.FTZ R5, R5, R68 ;  /* 0x0000004405057220 */ /* 0x000fe40000410000 */
[----:B------:R-:W-:Y:S02]  /*5890*/  FADD.FTZ R68, R123, 1 ;  /* 0x3f8000007b447421 */ /* 0x000fe40000010000 */
[----:B------:R-:W-:Y:S02]  /*58a0*/  FADD.FTZ R123, R124, 1 ;  /* 0x3f8000007c7b7421 */ /* 0x000fe40000010000 */
[----:B------:R-:W-:Y:S01]  /*58b0*/  FFMA.FTZ R69, R28, R69, 1 ;  /* 0x3f8000001c457423 */ /* 0x000fe20000010045 */
[----:B------:R-:W4:Y:S01]  /*58c0*/  MUFU.RCP R66, R66 ;  /* 0x0000004200427308 */ /* 0x000f220000001000 */
[----:B------:R-:W-:-:S02]  /*58d0*/  FMUL.FTZ R71, R64, R61 ;  /* 0x0000003d40477220 */ /* 0x000fc40000410000 */
[----:B------:R-:W-:Y:S02]  /*58e0*/  FMUL.FTZ R70, R55, R70 ;  /* 0x0000004637467220 */ /* 0x000fe40000410000 */
[----:B---3--:R-:W-:Y:S02]  /*58f0*/  FADD.FTZ R124, -R58, 1 ;  /* 0x3f8000003a7c7421 */ /* 0x008fe40000010100 */
[----:B------:R-:W-:Y:S02]  /*5900*/  FMUL.FTZ R119, R63, R62 ;  /* 0x0000003e3f777220 */ /* 0x000fe40000410000 */
[----:B------:R-:W-:Y:S02]  /*5910*/  FMUL.FTZ R73, R56, R71 ;  /* 0x0000004738497220 */ /* 0x000fe40000410000 */
[----:B------:R-:W-:Y:S01]  /*5920*/  FMUL.FTZ R136, R70, R69 ;  /* 0x0000004546887220 */ /* 0x000fe20000410000 */
[----:B------:R-:W-:Y:S01]  /*5930*/  PRMT R69, RZ, 0x5410, R43 ;  /* 0x00005410ff457816 */ /* 0x000fe2000000002b */
[----:B------:R-:W-:-:S02]  /*5940*/  FFMA.FTZ R124, R31, R124, 1 ;  /* 0x3f8000001f7c7423 */ /* 0x000fc4000001007c */
[----:B------:R-:W-:Y:S02]  /*5950*/  FMUL.FTZ R119, R58, R119 ;  /* 0x000000773a777220 */ /* 0x000fe40000410000 */
[----:B--2---:R-:W-:Y:S01]  /*5960*/  FADD.FTZ R43, -R57, 1 ;  /* 0x3f800000392b7421 */ /* 0x004fe20000010100 */
[----:B------:R2:W-:Y:S01]  /*5970*/  MUFU.RCP R71, R123 ;  /* 0x0000007b00477308 */ /* 0x0005e20000001000 */
[----:B------:R-:W-:Y:S01]  /*5980*/  FMUL.FTZ R135, R73, R122 ;  /* 0x0000007a49877220 */ /* 0x000fe20000410000 */
[----:B------:R-:W-:Y:S01]  /*5990*/  PRMT R70, RZ, 0x5410, R45 ;  /* 0x00005410ff467816 */ /* 0x000fe2000000002d */
[----:B------:R-:W-:Y:S01]  /*59a0*/  FADD.FTZ R122, R125, 1 ;  /* 0x3f8000007d7a7421 */ /* 0x000fe20000010000 */
[----:B------:R-:W-:Y:S01]  /*59b0*/  PRMT R45, RZ, 0x5410, R44 ;  /* 0x00005410ff2d7816 */ /* 0x000fe2000000002c */
[----:B------:R-:W-:Y:S01]  /*59c0*/  FMUL.FTZ R138, R119, R124 ;  /* 0x0000007c778a7220 */ /* 0x000fe20000410000 */
[----:B0-----:R-:W-:Y:S01]  /*59d0*/  PRMT R72, RZ, 0x5410, R72 ;  /* 0x00005410ff487816 */ /* 0x001fe20000000048 */
[----:B------:R-:W-:Y:S01]  /*59e0*/  FFMA.FTZ R125, R32, R43, 1 ;  /* 0x3f800000207d7423 */ /* 0x000fe2000001002b */
[----:B------:R-:W-:Y:S01]  /*59f0*/  LDS.U16 R124, [R99+0x12] ;  /* 0x00001200637c7984 */ /* 0x000fe20000000400 */
[----:B-----5:R-:W-:-:S02]  /*5a00*/  PRMT R43, RZ, 0x5410, R2 ;  /* 0x00005410ff2b7816 */ /* 0x020fc40000000002 */
[----:B------:R-:W-:Y:S01]  /*5a10*/  PRMT R44, RZ, 0x5410, R3 ;  /* 0x00005410ff2c7816 */ /* 0x000fe20000000003 */
[----:B--2---:R-:W0:Y:S04]  /*5a20*/  LDS.U16 R123, [R99+0x16] ;  /* 0x00001600637b7984 */ /* 0x004e280000000400 */
[----:B------:R-:W2:Y:S01]  /*5a30*/  LDS.U16 R119, [R99+0x14] ;  /* 0x0000140063777984 */ /* 0x000ea20000000400 */
[----:B-1----:R-:W-:Y:S02]  /*5a40*/  FADD.FTZ R127, -R59, 1 ;  /* 0x3f8000003b7f7421 */ /* 0x002fe40000010100 */
[----:B------:R-:W-:Y:S02]  /*5a50*/  FMUL.FTZ R3, R69, R72 ;  /* 0x0000004845037220 */ /* 0x000fe40000410000 */
[----:B----4-:R-:W-:-:S02]  /*5a60*/  FADD.FTZ R130, -R66, 1 ;  /* 0x3f80000042827421 */ /* 0x010fc40000010100 */
[----:B------:R-:W-:Y:S02]  /*5a70*/  FMUL.FTZ R2, R70, R43 ;  /* 0x0000002b46027220 */ /* 0x000fe40000410000 */
[----:B------:R-:W-:Y:S02]  /*5a80*/  FMUL.FTZ R128, R45, R44 ;  /* 0x0000002c2d807220 */ /* 0x000fe40000410000 */
[----:B------:R-:W-:Y:S02]  /*5a90*/  FFMA.FTZ R127, R34, R127, 1 ;  /* 0x3f800000227f7423 */ /* 0x000fe4000001007f */
[----:B------:R-:W-:Y:S02]  /*5aa0*/  FMUL.FTZ R129, R66, R3 ;  /* 0x0000000342817220 */ /* 0x000fe40000410000 */
[----:B------:R-:W-:Y:S02]  /*5ab0*/  FMUL.FTZ R2, R57, R2 ;  /* 0x0000000239027220 */ /* 0x000fe40000410000 */
[----:B------:R-:W-:-:S02]  /*5ac0*/  FFMA.FTZ R130, R35, R130, 1 ;  /* 0x3f80000023827423 */ /* 0x000fc40000010082 */
[----:B------:R-:W-:Y:S02]  /*5ad0*/  FMUL.FTZ R128, R59, R128 ;  /* 0x000000803b807220 */ /* 0x000fe40000410000 */
[----:B------:R-:W-:Y:S02]  /*5ae0*/  FADD.FTZ R73, R126, 1 ;  /* 0x3f8000007e497421 */ /* 0x000fe40000010000 */
[----:B------:R-:W-:Y:S01]  /*5af0*/  FMUL.FTZ R2, R2, R125 ;  /* 0x0000007d02027220 */ /* 0x000fe20000410000 */
[----:B------:R-:W1:Y:S01]  /*5b00*/  LDS.U16 R126, [R99+0x18] ;  /* 0x00001800637e7984 */ /* 0x000e620000000400 */
[----:B------:R-:W-:Y:S02]  /*5b10*/  FMUL.FTZ R3, R128, R127 ;  /* 0x0000007f80037220 */ /* 0x000fe40000410000 */
[----:B------:R-:W-:Y:S01]  /*5b20*/  FMUL.FTZ R137, R129, R130 ;  /* 0x0000008281897220 */ /* 0x000fe20000410000 */
[----:B------:R-:W3:Y:S04]  /*5b30*/  LDS.U16 R125, [R99+0x1a] ;  /* 0x00001a00637d7984 */ /* 0x000ee80000000400 */
[----:B------:R-:W4:Y:S04]  /*5b40*/  LDS.U16 R127, [R99+0x1c] ;  /* 0x00001c00637f7984 */ /* 0x000f280000000400 */
[----:B------:R-:W5:Y:S01]  /*5b50*/  LDS.U16 R129, [R99+0x1e] ;  /* 0x00001e0063817984 */ /* 0x000f620000000400 */
[----:B------:R-:W0:Y:S08]  /*5b60*/  MUFU.RCP R122, R122 ;  /* 0x0000007a007a7308 */ /* 0x000e300000001000 */
[----:B------:R-:W2:Y:S01]  /*5b70*/  MUFU.RCP R68, R68 ;  /* 0x0000004400447308 */ /* 0x000ea20000001000 */
[----:B------:R-:W-:-:S07]  /*5b80*/  FADD.FTZ R132, R131, 1 ;  /* 0x3f80000083847421 */ /* 0x000fce0000010000 */
[----:B------:R-:W1:Y:S01]  /*5b90*/  MUFU.RCP R67, R67 ;  /* 0x0000004300437308 */ /* 0x000e620000001000 */
[----:B------:R-:W-:Y:S01]  /*5ba0*/  FADD.FTZ R131, R134, 1 ;  /* 0x3f80000086837421 */ /* 0x000fe20000010000 */
[----:B------:R-:W-:Y:S01]  /*5bb0*/  PRMT R26, RZ, 0x5410, R26 ;  /* 0x00005410ff1a7816 */ /* 0x000fe2000000001a */
[----:B0-----:R-:W-:Y:S01]  /*5bc0*/  FADD.FTZ R134, -R122, 1 ;  /* 0x3f8000007a867421 */ /* 0x001fe20000010100 */
[----:B------:R-:W-:Y:S01]  /*5bd0*/  PRMT R123, RZ, 0x5410, R123 ;  /* 0x00005410ff7b7816 */ /* 0x000fe2000000007b */
[----:B------:R-:W-:Y:S01]  /*5be0*/  FADD.FTZ R141, -R71, 1 ;  /* 0x3f800000478d7421 */ /* 0x000fe20000010100 */
[----:B------:R-:W-:Y:S02]  /*5bf0*/  PRMT R33, RZ, 0x5410, R33 ;  /* 0x00005410ff217816 */ /* 0x000fe40000000021 */
[----:B------:R0:W1:Y:S01]  /*5c00*/  MUFU.RCP R128, R132 ;  /* 0x0000008400807308 */ /* 0x0000620000001000 */
[----:B------:R-:W-:Y:S01]  /*5c10*/  PRMT R30, RZ, 0x5410, R30 ;  /* 0x00005410ff1e7816 */ /* 0x000fe2000000001e */
[----:B--2---:R-:W-:Y:S01]  /*5c20*/  FADD.FTZ R130, -R68, 1 ;  /* 0x3f80000044827421 */ /* 0x004fe20000010100 */
[----:B------:R-:W-:-:S02]  /*5c30*/  PRMT R124, RZ, 0x5410, R124 ;  /* 0x00005410ff7c7816 */ /* 0x000fc4000000007c */
[----:B------:R-:W-:Y:S01]  /*5c40*/  PRMT R119, RZ, 0x5410, R119 ;  /* 0x00005410ff777816 */ /* 0x000fe20000000077 */
[----:B------:R-:W-:Y:S02]  /*5c50*/  FFMA.FTZ R144, R39, R134, 1 ;  /* 0x3f80000027907423 */ /* 0x000fe40000010086 */
[----:B------:R-:W2:Y:S01]  /*5c60*/  MUFU.RCP R73, R73 ;  /* 0x0000004900497308 */ /* 0x000ea20000001000 */
[----:B0-----:R-:W-:Y:S02]  /*5c70*/  FFMA.FTZ R132, R37, R130, 1 ;  /* 0x3f80000025847423 */ /* 0x001fe40000010082 */
[----:B------:R-:W-:Y:S02]  /*5c80*/  FFMA.FTZ R143, R38, R141, 1 ;  /* 0x3f800000268f7423 */ /* 0x000fe4000001008d */
[----:B------:R-:W-:-:S03]  /*5c90*/  FMUL.FTZ R134, R26, R123 ;  /* 0x0000007b1a867220 */ /* 0x000fc60000410000 */
[----:B------:R-:W0:Y:S01]  /*5ca0*/  MUFU.RCP R131, R131 ;  /* 0x0000008300837308 */ /* 0x000e220000001000 */
[----:B-1----:R-:W-:Y:S02]  /*5cb0*/  FADD.FTZ R139, -R67, 1 ;  /* 0x3f800000438b7421 */ /* 0x002fe40000010100 */
[----:B------:R-:W-:Y:S02]  /*5cc0*/  FMUL.FTZ R130, R33, R124 ;  /* 0x0000007c21827220 */ /* 0x000fe40000410000 */
[----:B------:R-:W-:Y:S02]  /*5cd0*/  FMUL.FTZ R141, R30, R119 ;  /* 0x000000771e8d7220 */ /* 0x000fe40000410000 */
        /* <DEDUP_REMOVED lines=11> */
[----:B------:R-:W-:Y:S01]  /*5d90*/  FADD.FTZ R4, -R128, 1 ;  /* 0x3f80000080047421 */ /* 0x000fe20000010100 */
[----:B------:R-:W-:-:S02]  /*5da0*/  PRMT R130, RZ, 0x5410, R22 ;  /* 0x00005410ff827816 */ /* 0x000fc40000000016 */
[----:B------:R-:W-:Y:S02]  /*5db0*/  PRMT R132, RZ, 0x5410, R21 ;  /* 0x00005410ff847816 */ /* 0x000fe40000000015 */
[----:B------:R-:W-:Y:S02]  /*5dc0*/  PRMT R134, RZ, 0x5410, R20 ;  /* 0x00005410ff867816 */ /* 0x000fe40000000014 */
[----:B---3--:R-:W-:Y:S02]  /*5dd0*/  PRMT R125, RZ, 0x5410, R125 ;  /* 0x00005410ff7d7816 */ /* 0x008fe4000000007d */
[----:B----4-:R-:W-:Y:S02]  /*5de0*/  PRMT R127, RZ, 0x5410, R127 ;  /* 0x00005410ff7f7816 */ /* 0x010fe4000000007f */
[----:B-----5:R-:W-:Y:S01]  /*5df0*/  PRMT R129, RZ, 0x5410, R129 ;  /* 0x00005410ff817816 */ /* 0x020fe20000000081 */
[----:B------:R-:W-:Y:S02]  /*5e00*/  FFMA.FTZ R20, R41, R4, 1 ;  /* 0x3f80000029147423 */ /* 0x000fe40000010004 */
[----:B------:R-:W-:-:S02]  /*5e10*/  FMUL.FTZ R145, R23, R126 ;  /* 0x0000007e17917220 */ /* 0x000fc40000410000 */
[----:B--2---:R-:W-:Y:S02]  /*5e20*/  FADD.FTZ R5, -R73, 1 ;  /* 0x3f80000049057421 */ /* 0x004fe40000010100 */
        /* <DEDUP_REMOVED lines=17> */
[----:B------:R-:W-:Y:S02]  /*5f40*/  ISETP.NE.AND P6, PT, R118, RZ, PT ;  /* 0x000000ff7600720c */ /* 0x000fe40003fc5270 */
[----:B------:R-:W-:-:S02]  /*5f50*/  F2FP.BF16.PACK_AB R133, R136, R133 ;  /* 0x000000858885723e */ /* 0x000fc400000010ff */
        /* <DEDUP_REMOVED lines=9> */
[----:B------:R-:W-:Y:S02]  /*5ff0*/  PRMT R136, R5, 0x7632, R136 ;  /* 0x0000763205887816 */ /* 0x000fe40000000088 */
[----:B------:R-:W-:Y:S01]  /*6000*/  PRMT R138, R20, 0x7632, R138 ;  /* 0x00007632148a7816 */ /* 0x000fe2000000008a */
[----:B------:R2:W-:Y:S01]  /*6010*/  STS.U16 [R99+0xc], R2 ;  /* 0x00000c0263007388 */ /* 0x0005e20000000400 */
[----:B0-----:R-:W-:Y:S02]  /*6020*/  PRMT R4, R137, 0x7632, R4 ;  /* 0x0000763289047816 */ /* 0x001fe40000000004 */
[----:B-1----:R-:W-:Y:S01]  /*6030*/  PRMT R22, R141, 0x7632, R22 ;  /* 0x000076328d167816 */ /* 0x002fe20000000016 */
[----:B------:R-:W-:Y:S01]  /*6040*/  STS.U16 [R99], R143 ;  /* 0x0000008f63007388 */ /* 0x000fe20000000400 */
        /* <DEDUP_REMOVED lines=55> */
.L_x_9538:
[----:B-1----:R-:W-:Y:S05]  /*63c0*/  BSYNC B0 ;  /* 0x0000000000007941 */ /* 0x002fea0003800000 */
.L_x_9537:
        /* <DEDUP_REMOVED lines=106> */
[----:B------:R1:W-:Y:S01]  /*6a70*/  STS.U16 [R99], R23 ;  /* 0x0000001763007388 */ /* 0x0003e20000000400 */
        /* <DEDUP_REMOVED lines=14> */
[----:B------:R0:W-:Y:S01]  /*6b60*/  STS.U16 [R99+0x12], R26 ;  /* 0x0000121a63007388 */ /* 0x0001e20000000400 */
[----:B------:R-:W-:Y:S02]  /*6b70*/  PRMT R38, R39, 0x7632, R38 ;  /* 0x0000763227267816 */ /* 0x000fe40000000026 */
[C---:B---3--:R-:W-:Y:S01]  /*6b80*/  PRMT R34, R41.reuse, 0x7610, R34 ;  /* 0x0000761029227816 */ /* 0x048fe20000000022 */
[----:B------:R-:W-:Y:S01]  /*6b90*/  STS.U16 [R99+0x8], R33 ;  /* 0x0000082163007388 */ /* 0x000fe20000000400 */
[----:B------:R-:W-:-:S03]  /*6ba0*/  PRMT R40, R41, 0x7632, R40 ;  /* 0x0000763229287816 */ /* 0x000fc60000000028 */
        /* <DEDUP_REMOVED lines=46> */
.L_x_9541:
[----:B------:R-:W-:Y:S05]  /*6e90*/  BSYNC B0 ;  /* 0x0000000000007941 */ /* 0x000fea0003800000 */
.L_x_9540:
        /* <DEDUP_REMOVED lines=43> */
.L_x_9539:
[----:B------:R-:W2:Y:S01]  /*7150*/  LDL.LU R0, [R1+0x2c] ;  /* 0x00002c0001007983 */ /* 0x000ea20000300800 */
[----:B------:R-:W-:Y:S01]  /*7160*/  PRMT R7, RZ, 0x5410, R158 ;  /* 0x00005410ff077816 */ /* 0x000fe2000000009e */
[----:B------:R-:W-:Y:S01]  /*7170*/  FMUL.FTZ R73, R4, UR4 ;  /* 0x0000000404497c20 */ /* 0x000fe20008410000 */
[----:B------:R-:W-:Y:S01]  /*7180*/  PRMT R6, RZ, 0x5410, R154 ;  /* 0x00005410ff067816 */ /* 0x000fe2000000009a */
        /* <DEDUP_REMOVED lines=89> */
.L_x_9621:
[----:B------:R-:W-:Y:S01]  /*7720*/  ULDC.64 UR32, c[0x0][0x180] ;  /* 0x0000600000207ab9 */ /* 0x000fe20000000a00 */
[----:B------:R-:W2:Y:S01]  /*7730*/  LDL R192, [R1+0x18] ;  /* 0x0000180001c07983 */ /* 0x000ea20000100800 */
[----:B------:R-:W-:Y:S02]  /*7740*/  UIMAD UR28, UR11, UR32, URZ ;  /* 0x000000200b1c72a4 */ /* 0x000fe4000f8e023f */
[----:B------:R-:W-:Y:S01]  /*7750*/  UIMAD.WIDE.U32 UR34, UR10, UR32, URZ ;  /* 0x000000200a2272a5 */ /* 0x000fe2000f8e003f */
[----:B---3--:R-:W3:Y:S01]  /*7760*/  LDL R189, [R1+0x14] ;  /* 0x0000140001bd7983 */ /* 0x008ee20000100800 */
[----:B------:R-:W-:Y:S01]  /*7770*/  UIMAD UR28, UR10, UR33, UR28 ;  /* 0x000000210a1c72a4 */ /* 0x000fe2000f8e021c */
[----:B------:R-:W-:Y:S01]  /*7780*/  LOP3.LUT R251, R118, 0x1f, RZ, 0xc0, !PT ;  /* 0x0000001f76fb7812 */ /* 0x000fe200078ec0ff */
[----:B------:R-:W-:Y:S02]  /*7790*/  USHF.R.S32.HI UR40, URZ, 0x1f, UR7 ;  /* 0x0000001f3f287899 */ /* 0x000fe40008011407 */
[----:B------:R-:W-:-:S02]  /*77a0*/  ULDC.64 UR32, c[0x0][0x188] ;  /* 0x0000620000207ab9 */ /* 0x000fc40000000a00 */
        /* <DEDUP_REMOVED lines=18> */
[----:B----4-:R-:W4:Y:S01]  /*78d0*/  LDG.E.64 R2, [R2.64] ;  /* 0x0000002a02027981 */ /* 0x010f22000c1e1b00 */
[----:B------:R-:W-:Y:S01]  /*78e0*/  UIMAD UR32, UR7, UR33, UR32 ;  /* 0x00000021072072a4 */ /* 0x000fe2000f8e0220 */
[----:B------:R-:W-:Y:S01]  /*78f0*/  LOP3.LUT R188, R6, 0xa0, RZ, 0xfc, !PT ;  /* 0x000000a006bc7812 */ /* 0x000fe200078efcff */
[----:B------:R-:W-:Y:S01]  /*7900*/  IMAD.WIDE.U32 R8, R9, c[0x0][0x1a0], R6 ;  /* 0x0000680009087a25 */ /* 0x000fe200078e0006 */
[----:B------:R-:W-:Y:S01]  /*7910*/  UIADD3 UR28, -UR27, UR28, URZ ;  /* 0x0000001c1b1c7290 */ /* 0x000fe2000fffe13f */
[----:B------:R-:W-:-:S02]  /*7920*/  PRMT R137, RZ, 0x7610, R137 ;  /* 0x00007610ff897816 */ /* 0x000fc40000000089 */
        /* <DEDUP_REMOVED lines=8> */
[C---:B------:R-:W-:Y:S02]  /*79b0*/  ISETP.GE.AND P1, PT, R6.reuse, UR41, PT ;  /* 0x0000002906007c0c */ /* 0x040fe4000bf26270 */
[C---:B------:R-:W-:Y:S02]  /*79c0*/  LOP3.LUT R174, R6.reuse, 0x40, RZ, 0xfc, !PT ;  /* 0x0000004006ae7812 */ /* 0x040fe400078efcff */
[C---:B------:R-:W-:Y:S02]  /*79d0*/  LOP3.LUT R175, R6.reuse, 0x60, RZ, 0xfc, !PT ;  /* 0x0000006006af7812 */ /* 0x040fe400078efcff */
[C---:B------:R-:W-:Y:S02]  /*79e0*/  LOP3.LUT R173, R6.reuse, 0x160, RZ, 0xfc, !PT ;  /* 0x0000016006ad7812 */ /* 0x040fe400078efcff */
[----:B------:R-:W-:Y:S02]  /*79f0*/  LOP3.LUT R186, R6, 0xc0, RZ, 0xfc, !PT ;  /* 0x000000c006ba7812 */ /* 0x000fe400078efcff */
[----:B------:R-:W-:Y:S01]  /*7a00*/  ISETP.GE.AND P2, PT, R155, UR41, PT ;  /* 0x000000299b007c0c */ /* 0x000fe2000bf46270 */
[----:B------:R0:W5:Y:S01]  /*7a10*/  @!P0 LDG.E.U16 R137, [R4.64+0x140] ;  /* 0x0001402a04898981 */ /* 0x000162000c1e1500 */
[----:B------:R-:W-:-:S02]  /*7a20*/  ISETP.GE.AND P3, PT, R174, UR41, PT ;  /* 0x00000029ae007c0c */ /* 0x000fc4000bf66270 */
[----:B------:R-:W-:Y:S01]  /*7a30*/  ISETP.GE.AND P4, PT, R175, UR41, PT ;  /* 0x00000029af007c0c */ /* 0x000fe2000bf86270 */
[----:B------:R0:W2:Y:S01]  /*7a40*/  @!P1 LDG.E.U16 R70, [R4.64] ;  /* 0x0000002a04469981 */ /* 0x0000a2000c1e1500 */
[----:B------:R-:W-:Y:S02]  /*7a50*/  ISETP.GE.AND P0, PT, R173, UR41, PT ;  /* 0x00000029ad007c0c */ /* 0x000fe4000bf06270 */
[----:B------:R-:W-:Y:S02]  /*7a60*/  LOP3.LUT R176, R6, 0x80, RZ, 0xfc, !PT ;  /* 0x0000008006b07812 */ /* 0x000fe400078efcff */
[----:B------:R-:W-:Y:S02]  /*7a70*/  ISETP.GE.AND P1, PT, R186, UR41, PT ;  /* 0x00000029ba007c0c */ /* 0x000fe4000bf26270 */
[----:B------:R-:W-:Y:S02]  /*7a80*/  PRMT R71, RZ, 0x7610, R71 ;  /* 0x00007610ff477816 */ /* 0x000fe40000000047 */
[----:B------:R-:W-:-:S02]  /*7a90*/  PRMT R140, RZ, 0x7610, R140 ;  /* 0x00007610ff8c7816 */ /* 0x000fc4000000008c */
[----:B------:R-:W-:Y:S02]  /*7aa0*/  ISETP.GE.AND P5, PT, R176, UR41, PT ;  /* 0x00000029b0007c0c */ /* 0x000fe4000bfa6270 */
[----:B------:R-:W-:Y:S01]  /*7ab0*/  PRMT R135, RZ, 0x7610, R135 ;  /* 0x00007610ff877816 */ /* 0x000fe20000000087 */
[----:B------:R0:W2:Y:S01]  /*7ac0*/  @!P2 LDG.E.U16 R71, [R4.64+0x40] ;  /* 0x0000402a0447a981 */ /* 0x0000a2000c1e1500 */
[----:B------:R-:W-:Y:S02]  /*7ad0*/  PRMT R147, RZ, 0x7610, R147 ;  /* 0x00007610ff937816 */ /* 0x000fe40000000093 */
[C---:B------:R-:W-:Y:S01]  /*7ae0*/  LOP3.LUT R184, R6.reuse, 0xe0, RZ, 0xfc, !PT ;  /* 0x000000e006b87812 */ /* 0x040fe200078efcff */
[----:B------:R0:W2:Y:S01]  /*7af0*/  @!P3 LDG.E.U16 R140, [R4.64+0x80] ;  /* 0x0000802a048cb981 */ /* 0x0000a2000c1e1500 */
[----:B------:R-:W-:Y:S02]  /*7b00*/  PRMT R150, RZ, 0x7610, R150 ;  /* 0x00007610ff967816 */ /* 0x000fe40000000096 */
[C---:B------:R-:W-:Y:S01]  /*7b10*/  LOP3.LUT R181, R6.reuse, 0x100, RZ, 0xfc, !PT ;  /* 0x0000010006b57812 */ /* 0x040fe200078efcff */
[----:B------:R0:W2:Y:S01]  /*7b20*/  @!P4 LDG.E.U16 R135, [R4.64+0xc0] ;  /* 0x0000c02a0487c981 */ /* 0x0000a2000c1e1500 */
[----:B------:R-:W-:-:S02]  /*7b30*/  LOP3.LUT R180, R6, 0x120, RZ, 0xfc, !PT ;  /* 0x0000012006b47812 */ /* 0x000fc400078efcff */
[C---:B------:R-:W-:Y:S01]  /*7b40*/  LOP3.LUT R68, R6.reuse, 0x220, RZ, 0xfc, !PT ;  /* 0x0000022006447812 */ /* 0x040fe200078efcff */
[----:B------:R0:W2:Y:S01]  /*7b50*/  @!P0 LDG.E.U16 R147, [R4.64+0x2c0] ;  /* 0x0002c02a04938981 */ /* 0x0000a2000c1e1500 */
[----:B------:R-:W-:Y:S02]  /*7b60*/  LOP3.LUT R171, R6, 0x180, RZ, 0xfc, !PT ;  /* 0x0000018006ab7812 */ /* 0x000fe400078efcff */
[----:B------:R-:W-:Y:S01]  /*7b70*/  ISETP.GE.AND P2, PT, R184, UR41, PT ;  /* 0x00000029b8007c0c */ /* 0x000fe2000bf46270 */
[----:B------:R0:W2:Y:S01]  /*7b80*/  @!P1 LDG.E.U16 R150, [R4.64+0x180] ;  /* 0x0001802a04969981 */ /* 0x0000a2000c1e1500 */
[----:B------:R-:W-:Y:S02]  /*7b90*/  PRMT R144, RZ, 0x7610, R144 ;  /* 0x00007610ff907816 */ /* 0x000fe40000000090 */
[----:B------:R-:W-:Y:S02]  /*7ba0*/  ISETP.GE.AND P3, PT, R181, UR41, PT ;  /* 0x00000029b5007c0c */ /* 0x000fe4000bf66270 */
[----:B------:R-:W-:-:S02]  /*7bb0*/  ISETP.GE.AND P4, PT, R180, UR41, PT ;  /* 0x00000029b4007c0c */ /* 0x000fc4000bf86270 */
[----:B------:R-:W-:Y:S01]  /*7bc0*/  ISETP.GE.AND P0, PT, R68, UR41, PT ;  /* 0x0000002944007c0c */ /* 0x000fe2000bf06270 */
[----:B------:R0:W2:Y:S01]  /*7bd0*/  @!P5 LDG.E.U16 R144, [R4.64+0x100] ;  /* 0x0001002a0490d981 */ /* 0x0000a2000c1e1500 */
[----:B------:R-:W-:Y:S02]  /*7be0*/  LOP3.LUT R179, R6, 0x140, RZ, 0xfc, !PT ;  /* 0x0000014006b37812 */ /* 0x000fe400078efcff */
[----:B------:R-:W-:Y:S02]  /*7bf0*/  ISETP.GE.AND P1, PT, R171, UR41, PT ;  /* 0x00000029ab007c0c */ /* 0x000fe4000bf26270 */
[----:B------:R-:W-:Y:S02]  /*7c00*/  PRMT R139, RZ, 0x7610, R139 ;  /* 0x00007610ff8b7816 */ /* 0x000fe4000000008b */
[----:B------:R-:W-:Y:S02]  /*7c10*/  PRMT R152, RZ, 0x7610, R152 ;  /* 0x00007610ff987816 */ /* 0x000fe40000000098 */
[----:B------:R-:W-:-:S02]  /*7c20*/  ISETP.GE.AND P5, PT, R179, UR41, PT ;  /* 0x00000029b3007c0c */ /* 0x000fc4000bfa6270 */
[----:B------:R-:W-:Y:S01]  /*7c30*/  PRMT R143, RZ, 0x7610, R143 ;  /* 0x00007610ff8f7816 */ /* 0x000fe2000000008f */
[----:B------:R0:W3:Y:S01]  /*7c40*/  @!P2 LDG.E.U16 R139, [R4.64+0x1c0] ;  /* 0x0001c02a048ba981 */ /* 0x0000e2000c1e1500 */
[C---:B------:R-:W-:Y:S02]  /*7c50*/  LOP3.LUT R169, R6.reuse, 0x1a0, RZ, 0xfc, !PT ;  /* 0x000001a006a97812 */ /* 0x040fe400078efcff */
[----:B------:R-:W-:Y:S01]  /*7c60*/  PRMT R166, RZ, 0x7610, R166 ;  /* 0x00007610ffa67816 */ /* 0x000fe200000000a6 */
[----:B------:R0:W3:Y:S01]  /*7c70*/  @!P3 LDG.E.U16 R152, [R4.64+0x200] ;  /* 0x0002002a0498b981 */ /* 0x0000e2000c1e1500 */
[----:B------:R-:W-:Y:S02]  /*7c80*/  PRMT R162, RZ, 0x7610, R162 ;  /* 0x00007610ffa27816 */ /* 0x000fe400000000a2 */
[C---:B------:R-:W-:Y:S01]  /*7c90*/  LOP3.LUT R124, R6.reuse, 0x200, RZ, 0xfc, !PT ;  /* 0x00000200067c7812 */ /* 0x040fe200078efcff */
[----:B------:R0:W3:Y:S01]  /*7ca0*/  @!P4 LDG.E.U16 R143, [R4.64+0x240] ;  /* 0x0002402a048fc981 */ /* 0x0000e2000c1e1500 */
[----:B------:R-:W-:-:S02]  /*7cb0*/  LOP3.LUT R125, R6, 0x1e0, RZ, 0xfc, !PT ;  /* 0x000001e0067d7812 */ /* 0x000fc400078efcff */
[C---:B------:R-:W-:Y:S01]  /*7cc0*/  LOP3.LUT R65, R6.reuse, 0x240, RZ, 0xfc, !PT ;  /* 0x0000024006417812 */ /* 0x040fe200078efcff */
[----:B------:R0:W3:Y:S01]  /*7cd0*/  @!P0 LDG.E.U16 R166, [R4.64+0x440] ;  /* 0x0004402a04a68981 */ /* 0x0000e2000c1e1500 */
[----:B------:R-:W-:Y:S02]  /*7ce0*/  ISETP.GE.AND P2, PT, R169, UR41, PT ;  /* 0x00000029a9007c0c */ /* 0x000fe4000bf46270 */
[----:B------:R-:W-:Y:S01]  /*7cf0*/  LOP3.LUT R64, R6, 0x260, RZ, 0xfc, !PT ;  /* 0x0000026006407812 */ /* 0x000fe200078efcff */
[----:B------:R0:W3:Y:S01]  /*7d00*/  @!P1 LDG.E.U16 R162, [R4.64+0x300] ;  /* 0x0003002a04a29981 */ /* 0x0000e2000c1e1500 */
[----:B------:R-:W-:Y:S02]  /*7d10*/  PRMT R154, RZ, 0x7610, R154 ;  /* 0x00007610ff9a7816 */ /* 0x000fe4000000009a */
[----:B------:R-:W-:Y:S02]  /*7d20*/  ISETP.GE.AND P3, PT, R124, UR41, PT ;  /* 0x000000297c007c0c */ /* 0x000fe4000bf66270 */
[----:B------:R-:W-:-:S02]  /*7d30*/  ISETP.GE.AND P4, PT, R125, UR41, PT ;  /* 0x000000297d007c0c */ /* 0x000fc4000bf86270 */
[----:B------:R-:W-:Y:S01]  /*7d40*/  ISETP.GE.AND P0, PT, R65, UR41, PT ;  /* 0x0000002941007c0c */ /* 0x000fe2000bf06270 */
[----:B------:R0:W3:Y:S01]  /*7d50*/  @!P5 LDG.E.U16 R154, [R4.64+0x280] ;  /* 0x0002802a049ad981 */ /* 0x0000e2000c1e1500 */
[----:B------:R-:W-:Y:S02]  /*7d60*/  LOP3.LUT R126, R6, 0x1c0, RZ, 0xfc, !PT ;  /* 0x000001c0067e7812 */ /* 0x000fe400078efcff */
[----:B------:R-:W-:Y:S02]  /*7d70*/  ISETP.GE.AND P1, PT, R64, UR41, PT ;  /* 0x0000002940007c0c */ /* 0x000fe4000bf26270 */
[----:B------:R-:W-:Y:S02]  /*7d80*/  PRMT R149, RZ, 0x7610, R149 ;  /* 0x00007610ff957816 */ /* 0x000fe40000000095 */
[----:B------:R-:W-:Y:S02]  /*7d90*/  ISETP.GE.AND P5, PT, R126, UR41, PT ;  /* 0x000000297e007c0c */ /* 0x000fe4000bfa6270 */
[----:B------:R-:W-:-:S02]  /*7da0*/  PRMT R163, RZ, 0x7610, R163 ;  /* 0x00007610ffa37816 */ /* 0x000fc400000000a3 */
        /* <DEDUP_REMOVED lines=30> */
[----:B------:R-:W-:-:S02]  /*7f90*/  LOP3.LUT R12, R6, 0x320, RZ, 0xfc, !PT ;  /* 0x00000320060c7812 */ /* 0x000fc400078efcff */
[C---:B------:R-:W-:Y:S02]  /*7fa0*/  LOP3.LUT R11, R6.reuse, 0x340, RZ, 0xfc, !PT ;  /* 0x00000340060b7812 */ /* 0x040fe400078efcff */
[----:B------:R-:W-:Y:S02]  /*7fb0*/  LOP3.LUT R10, R6, 0x360, RZ, 0xfc, !PT ;  /* 0x00000360060a7812 */ /* 0x000fe400078efcff */
[----:B------:R-:W-:Y:S02]  /*7fc0*/  ISETP.GE.AND P2, PT, R12, UR41, PT ;  /* 0x000000290c007c0c */ /* 0x000fe4000bf46270 */
[----:B------:R-:W-:Y:S02]  /*7fd0*/  ISETP.GE.AND P3, PT, R11, UR41, PT ;  /* 0x000000290b007c0c */ /* 0x000fe4000bf66270 */
[----:B------:R-:W-:Y:S02]  /*7fe0*/  ISETP.GE.AND P0, PT, R10, UR41, PT ;  /* 0x000000290a007c0c */ /* 0x000fe4000bf06270 */
[----:B------:R-:W-:-:S02]  /*7ff0*/  PRMT R122, RZ, 0x7610, R122 ;  /* 0x00007610ff7a7816 */ /* 0x000fc4000000007a */
[----:B------:R-:W-:Y:S02]  /*8000*/  PRMT R129, RZ, 0x7610, R129 ;  /* 0x00007610ff817816 */ /* 0x000fe40000000081 */
[----:B------:R-:W-:-:S03]  /*8010*/  PRMT R138, RZ, 0x7610, R138 ;  /* 0x00007610ff8a7816 */ /* 0x000fc6000000008a */
[----:B------:R0:W3:Y:S04]  /*8020*/  @!P2 LDG.E.U16 R122, [R4.64+0x640] ;  /* 0x0006402a047aa981 */ /* 0x0000e8000c1e1500 */
[----:B------:R0:W3:Y:S04]  /*8030*/  @!P3 LDG.E.U16 R129, [R4.64+0x680] ;  /* 0x0006802a0481b981 */ /* 0x0000e8000c1e1500 */
[----:B------:R0:W3:Y:S01]  /*8040*/  @!P0 LDG.E.U16 R138, [R4.64+0x6c0] ;  /* 0x0006c02a048a8981 */ /* 0x0000e2000c1e1500 */
[----:B------:R-:W-:Y:S02]  /*8050*/  SHF.L.U32 R66, R118, 0x5, RZ ;  /* 0x0000000576427819 */ /* 0x000fe400000006ff */
[----:B------:R-:W-:-:S02]  /*8060*/  LOP3.LUT R9, R6, 0x380, RZ, 0xfc, !PT ;  /* 0x0000038006097812 */ /* 0x000fc400078efcff */
[----:B------:R-:W-:Y:S02]  /*8070*/  LOP3.LUT R66, R66, 0xffffffe0, R251, 0xe2, !PT ;  /* 0xffffffe042427812 */ /* 0x000fe400078ee2fb */
[C---:B------:R-:W-:Y:S02]  /*8080*/  LOP3.LUT R8, R6.reuse, 0x3a0, RZ, 0xfc, !PT ;  /* 0x000003a006087812 */ /* 0x040fe400078efcff */
[----:B------:R-:W-:Y:S02]  /*8090*/  LOP3.LUT R0, R6, 0x3c0, RZ, 0xfc, !PT ;  /* 0x000003c006007812 */ /* 0x000fe400078efcff */
[----:B------:R-:W-:Y:S02]  /*80a0*/  LOP3.LUT R66, R66, 0x3e0, RZ, 0xfc, !PT ;  /* 0x000003e042427812 */ /* 0x000fe400078efcff */
        /* <DEDUP_REMOVED lines=8> */
[----:B------:R0:W3:Y:S04]  /*8130*/  @!P1 LDG.E.U16 R146, [R4.64+0x700] ;  /* 0x0007002a04929981 */ /* 0x0000e8000c1e1500 */
[----:B------:R0:W3:Y:S04]  /*8140*/  @!P2 LDG.E.U16 R136, [R4.64+0x740] ;  /* 0x0007402a0488a981 */ /* 0x0000e8000c1e1500 */
[----:B------:R0:W3:Y:S04]  /*8150*/  @!P3 LDG.E.U16 R127, [R4.64+0x780] ;  /* 0x0007802a047fb981 */ /* 0x0000e8000c1e1500 */
[----:B------:R0:W3:Y:S01]  /*8160*/  @!P4 LDG.E.U16 R128, [R4.64+0x7c0] ;  /* 0x0007c02a0480c981 */ /* 0x0000e2000c1e1500 */
        /* <DEDUP_REMOVED lines=17> */
[----:B------:R0:W-:Y:S02]  /*8280*/  MUFU.COS R142, R4 ;  /* 0x00000004008e7308 */ /* 0x0001e40000000000 */
[----:B0-----:R-:W-:-:S06]  /*8290*/  IMAD.WIDE.U32 R4, R5, c[0x0][0x1c0], R6 ;  /* 0x0000700005047a25 */ /* 0x001fcc00078e0006 */
[----:B------:R-:W-:Y:S01]  /*82a0*/  MUFU.SIN R119, R67 ;  /* 0x0000004300777308 */ /* 0x000fe20000000400 */
[----:B------:R-:W-:Y:S02]  /*82b0*/  IADD3 R5, R5, UR32, RZ ;  /* 0x0000002005057c10 */ /* 0x000fe4000fffe0ff */
[----:B------:R-:W-:-:S05]  /*82c0*/  LEA R66, P2, R4, UR24, 0x1 ;  /* 0x0000001804427c11 */ /* 0x000fca000f8408ff */
[----:B------:R0:W-:Y:S01]  /*82d0*/  MUFU.COS R134, R67 ;  /* 0x0000004300867308 */ /* 0x0001e20000000000 */
[C---:B------:R-:W-:Y:S01]  /*82e0*/  IADD3 R6, R117.reuse, 0x220, RZ ;  /* 0x0000022075067810 */ /* 0x040fe20007ffe0ff */
[----:B-12---:R1:W-:Y:S01]  /*82f0*/  STS.U16 [R115], R70 ;  /* 0x0000004673007388 */ /* 0x0063e20000000400 */
[----:B0-----:R-:W-:Y:S02]  /*8300*/  LEA.HI.X R67, R4, UR25, R5, 0x1, P2 ;  /* 0x0000001904437c11 */ /* 0x001fe400090f0c05 */
[----:B------:R-:W-:Y:S01]  /*8310*/  IADD3 R4, R117, 0x200, RZ ;  /* 0x0000020075047810 */ /* 0x000fe20007ffe0ff */
[----:B------:R-:W-:Y:S01]  /*8320*/  STS.U16 [R114+0x40], R71 ;  /* 0x0000404772007388 */ /* 0x000fe20000000400 */
[-C--:B------:R-:W-:Y:S02]  /*8330*/  LEA.HI.SX32 R6, R6, R117.reuse, 0x1b ;  /* 0x0000007506067211 */ /* 0x080fe400078fdaff */
[----:B------:R-:W-:Y:S01]  /*8340*/  LEA.HI.SX32 R4, R4, R117, 0x1b ;  /* 0x0000007504047211 */ /* 0x000fe200078fdaff */
[----:B------:R-:W-:Y:S04]  /*8350*/  STS.U16 [R113+0x80], R140 ;  /* 0x0000808c71007388 */ /* 0x000fe80000000400 */
[----:B------:R-:W-:Y:S01]  /*8360*/  STS.U16 [R112+0xc0], R135 ;  /* 0x0000c08770007388 */ /* 0x000fe20000000400 */
[----:B------:R-:W-:-:S03]  /*8370*/  SHF.L.U32 R190, R4, 0x1, RZ ;  /* 0x0000000104be7819 */ /* 0x000fc600000006ff */
[----:B------:R-:W-:Y:S01]  /*8380*/  STS.U16 [R111+0x100], R144 ;  /* 0x000100906f007388 */ /* 0x000fe20000000400 */
[----:B------:R-:W-:Y:S01]  /*8390*/  SHF.L.U32 R233, R6, 0x1, RZ ;  /* 0x0000000106e97819 */ /* 0x000fe200000006ff */
[----:B------:R-:W0:Y:S02]  /*83a0*/  R2UR UR34, R2 ;  /* 0x00000000022273c2 */ /* 0x000e2400000e0000 */
[----:B-----5:R-:W-:Y:S01]  /*83b0*/  STS.U16 [R110+0x140], R137 ;  /* 0x000140896e007388 */ /* 0x020fe20000000400 */
[----:B------:R-:W-:-:S03]  /*83c0*/  IADD3 R4, R117, 0x240, RZ ;  /* 0x0000024075047810 */ /* 0x000fc60007ffe0ff */
[----:B------:R-:W-:Y:S01]  /*83d0*/  STS.U16 [R109+0x180], R150 ;  /* 0x000180966d007388 */ /* 0x000fe20000000400 */
[----:B------:R-:W-:-:S03]  /*83e0*/  IADD3 R6, R117, 0x260, RZ ;  /* 0x0000026075067810 */ /* 0x000fc60007ffe0ff */
[----:B---3--:R-:W-:Y:S01]  /*83f0*/  STS.U16 [R108+0x1c0], R139 ;  /* 0x0001c08b6c007388 */ /* 0x008fe20000000400 */
[----:B-1----:R-:W-:-:S03]  /*8400*/  IADD3 R70, R117, 0x280, RZ ;  /* 0x0000028075467810 */ /* 0x002fc60007ffe0ff */
[----:B------:R-:W-:Y:S01]  /*8410*/  STS.U16 [R107+0x200], R152 ;  /* 0x000200986b007388 */ /* 0x000fe20000000400 */
[----:B------:R-:W-:-:S03]  /*8420*/  LEA.HI.SX32 R4, R4, R117, 0x1b ;  /* 0x0000007504047211 */ /* 0x000fc600078fdaff */
[----:B------:R-:W-:Y:S01]  /*8430*/  STS.U16 [R106+0x240], R143 ;  /* 0x0002408f6a007388 */ /* 0x000fe20000000400 */
[----:B------:R-:W-:-:S03]  /*8440*/  LEA.HI.SX32 R6, R6, R117, 0x1b ;  /* 0x0000007506067211 */ /* 0x000fc600078fdaff */
[----:B------:R-:W-:Y:S01]  /*8450*/  STS.U16 [R105+0x280], R154 ;  /* 0x0002809a69007388 */ /* 0x000fe20000000400 */
[----:B------:R-:W-:-:S03]  /*8460*/  LEA.HI.SX32 R70, R70, R117, 0x1b ;  /* 0x0000007546467211 */ /* 0x000fc600078fdaff */
[----:B------:R1:W-:Y:S01]  /*8470*/  STS.U16 [R104+0x2c0], R147 ;  /* 0x0002c09368007388 */ /* 0x0003e20000000400 */
[----:B------:R-:W-:-:S03]  /*8480*/  SHF.L.U32 R187, R4, 0x1, RZ ;  /* 0x0000000104bb7819 */ /* 0x000fc600000006ff */
[----:B------:R-:W-:Y:S01]  /*8490*/  STS.U16 [R103+0x300], R162 ;  /* 0x000300a267007388 */ /* 0x000fe20000000400 */
[----:B------:R-:W-:-:S03]  /*84a0*/  SHF.L.U32 R185, R6, 0x1, RZ ;  /* 0x0000000106b97819 */ /* 0x000fc600000006ff */
[----:B------:R2:W-:Y:S01]  /*84b0*/  STS.U16 [R102+0x340], R149 ;  /* 0x0003409566007388 */ /* 0x0005e20000000400 */
[C---:B------:R-:W-:Y:S02]  /*84c0*/  IADD3 R4, R117.reuse, 0x2e0, RZ ;  /* 0x000002e075047810 */ /* 0x040fe40007ffe0ff */
[C---:B-1----:R-:W-:Y:S02]  /*84d0*/  IADD3 R104, R117.reuse, 0x2c0, RZ ;  /* 0x000002c075687810 */ /* 0x042fe40007ffe0ff */
[C---:B------:R-:W-:Y:S02]  /*84e0*/  IADD3 R6, R117.reuse, 0x300, RZ ;  /* 0x0000030075067810 */ /* 0x040fe40007ffe0ff */
[----:B--2---:R-:W-:Y:S02]  /*84f0*/  IADD3 R102, R117, 0x2a0, RZ ;  /* 0x000002a075667810 */ /* 0x004fe40007ffe0ff */
[----:B------:R-:W-:Y:S02]  /*8500*/  SHF.L.U32 R183, R70, 0x1, RZ ;  /* 0x0000000146b77819 */ /* 0x000fe400000006ff */
[-C--:B------:R-:W-:Y:S01]  /*8510*/  LEA.HI.SX32 R102, R102, R117.reuse, 0x1b ;  /* 0x0000007566667211 */ /* 0x080fe200078fdaff */
[----:B------:R-:W-:Y:S01]  /*8520*/  STS.U16 [R101+0x380], R164 ;  /* 0x000380a465007388 */ /* 0x000fe20000000400 */
[----:B------:R-:W-:-:S02]  /*8530*/  LEA.HI.SX32 R104, R104, R117, 0x1b ;  /* 0x0000007568687211 */ /* 0x000fc400078fdaff */
[----:B------:R-:W-:Y:S01]  /*8540*/  IADD3 R70, R117, 0x320, RZ ;  /* 0x0000032075467810 */ /* 0x000fe20007ffe0ff */
[----:B------:R-:W-:Y:S01]  /*8550*/  STS.U16 [R100+0x3c0], R161 ;  /* 0x0003c0a164007388 */ /* 0x000fe20000000400 */
[-C--:B------:R-:W-:Y:S02]  /*8560*/  LEA.HI.SX32 R4, R4, R117.reuse, 0x1b ;  /* 0x0000007504047211 */ /* 0x080fe400078fdaff */
[-C--:B------:R-:W-:Y:S01]  /*8570*/  LEA.HI.SX32 R6, R6, R117.reuse, 0x1b ;  /* 0x0000007506067211 */ /* 0x080fe200078fdaff */
[----:B------:R-:W-:Y:S01]  /*8580*/  STS.U16 [R190+0x400], R163 ;  /* 0x000400a3be007388 */ /* 0x000fe20000000400 */
[----:B------:R-:W-:Y:S02]  /*8590*/  SHF.L.U32 R194, R102, 0x1, RZ ;  /* 0x0000000166c27819 */ /* 0x000fe400000006ff */
[----:B------:R-:W-:Y:S01]  /*85a0*/  SHF.L.U32 R162, R104, 0x1, RZ ;  /* 0x0000000168a27819 */ /* 0x000fe200000006ff */
[----:B------:R-:W-:Y:S01]  /*85b0*/  STS.U16 [R233+0x440], R166 ;  /* 0x000440a6e9007388 */ /* 0x000fe20000000400 */
[----:B------:R-:W-:-:S02]  /*85c0*/  LEA.HI.SX32 R71, R70, R117, 0x1b ;  /* 0x0000007546477211 */ /* 0x000fc400078fdaff */
        /* <DEDUP_REMOVED lines=8> */
[----:B------:R0:W-:Y:S01]  /*8650*/  STS.U16 [R144+0x600], R69 ;  /* 0x0006004590007388 */ /* 0x0001e20000000400 */
[----:B------:R-:W-:Y:S01]  /*8660*/  FMUL.FTZ R3, R84, UR35 ;  /* 0x0000002354037c20 */ /* 0x000fe20008410000 */
[----:B------:R-:W-:-:S02]  /*8670*/  PRMT R110, RZ, 0x7610, R110 ;  /* 0x00007610ff6e7816 */ /* 0x000fc4000000006e */
[----:B------:R-:W-:Y:S02]  /*8680*/  ISETP.GE.AND P5, PT, R174, UR41, PT ;  /* 0x00000029ae007c0c */ /* 0x000fe4000bfa6270 */
[----:B------:R-:W-:Y:S02]  /*8690*/  ISETP.GE.AND P4, PT, R155, UR41, PT ;  /* 0x000000299b007c0c */ /* 0x000fe4000bf86270 */
[----:B------:R-:W-:Y:S01]  /*86a0*/  ISETP.GE.AND P1, PT, R175, UR41, PT ;  /* 0x00000029af007c0c */ /* 0x000fe2000bf26270 */
[----:B------:R-:W-:Y:S01]  /*86b0*/  MUFU.SIN R130, R148 ;  /* 0x0000009400827308 */ /* 0x000fe20000000400 */
[----:B0-----:R-:W-:Y:S01]  /*86c0*/  MOV R69, UR34 ;  /* 0x0000002200457c02 */ /* 0x001fe20008000f00 */
[----:B------:R-:W2:Y:S04]  /*86d0*/  LDL R164, [R1+0x4] ;  /* 0x0000040001a47983 */ /* 0x000ea80000100800 */
[----:B------:R-:W-:-:S04]  /*86e0*/  FMUL.FTZ R69, R69, 1.4426950216293334961 ;  /* 0x3fb8aa3b45457820 */ /* 0x000fc80000410000 */
[----:B------:R-:W-:-:S06]  /*86f0*/  FMUL.FTZ R113, R69, R85 ;  /* 0x0000005545717220 */ /* 0x000fcc0000410000 */
[----:B------:R-:W0:Y:S01]  /*8700*/  MUFU.EX2 R113, R113 ;  /* 0x0000007100717308 */ /* 0x000e220000000800 */
[C---:B------:R-:W-:Y:S02]  /*8710*/  IADD3 R100, R117.reuse, 0x340, RZ ;  /* 0x0000034075647810 */ /* 0x040fe40007ffe0ff */
[----:B------:R-:W-:Y:S02]  /*8720*/  IADD3 R4, R117, 0x360, RZ ;  /* 0x0000036075047810 */ /* 0x000fe40007ffe0ff */
[-C--:B------:R-:W-:Y:S02]  /*8730*/  LEA.HI.SX32 R100, R100, R117.reuse, 0x1b ;  /* 0x0000007564647211 */ /* 0x080fe400078fdaff */
[----:B------:R-:W-:Y:S01]  /*8740*/  LEA.HI.SX32 R4, R4, R117, 0x1b ;  /* 0x0000007504047211 */ /* 0x000fe200078fdaff */
[C---:B0-----:R-:W-:Y:S02]  /*8750*/  FMUL.FTZ R142, R113.reuse, R142 ;  /* 0x0000008e718e7220 */ /* 0x041fe40000410000 */
[----:B------:R-:W-:-:S02]  /*8760*/  FMUL.FTZ R141, R113, R141 ;  /* 0x0000008d718d7220 */ /* 0x000fc40000410000 */
[----:B------:R-:W3:Y:S01]  /*8770*/  LDL R113, [R1+0x10] ;  /* 0x0000100001717983 */ /* 0x000ee20000100800 */
[----:B------:R-:W-:Y:S02]  /*8780*/  SHF.L.U32 R71, R71, 0x1, RZ ;  /* 0x0000000147477819 */ /* 0x000fe400000006ff */
[----:B------:R-:W-:Y:S02]  /*8790*/  SHF.L.U32 R140, R100, 0x1, RZ ;  /* 0x00000001648c7819 */ /* 0x000fe400000006ff */
[----:B------:R-:W-:Y:S01]  /*87a0*/  SHF.L.U32 R139, R4, 0x1, RZ ;  /* 0x00000001048b7819 */ /* 0x000fe200000006ff */
[----:B------:R-:W-:Y:S04]  /*87b0*/  STS.U16 [R71+0x640], R122 ;  /* 0x0006407a47007388 */ /* 0x000fe80000000400 */
[----:B------:R-:W-:Y:S04]  /*87c0*/  STS.U16 [R140+0x680], R129 ;  /* 0x000680818c007388 */ /* 0x000fe80000000400 */
[----:B------:R0:W-:Y:S04]  /*87d0*/  STS.U16 [R139+0x6c0], R138 ;  /* 0x0006c08a8b007388 */ /* 0x0001e80000000400 */
[----:B0-----:R-:W4:Y:S01]  /*87e0*/  LDL R138, [R1+0x8] ;  /* 0x00000800018a7983 */ /* 0x001f220000100800 */
[----:B------:R-:W-:-:S02]  /*87f0*/  FMUL.RZ R151, R3, 0.15915493667125701904 ;  /* 0x3e22f98303977820 */ /* 0x000fc4000040c000 */
[----:B------:R-:W-:Y:S01]  /*8800*/  FMUL.FTZ R3, R83, UR35 ;  /* 0x0000002353037c20 */ /* 0x000fe20008410000 */
[----:B------:R-:W-:-:S03]  /*8810*/  IADD3 R6, R117, 0x380, RZ ;  /* 0x0000038075067810 */ /* 0x000fc60007ffe0ff */
[----:B------:R-:W-:Y:S02]  /*8820*/  FMUL.RZ R153, R3, 0.15915493667125701904 ;  /* 0x3e22f98303997820 */ /* 0x000fe4000040c000 */
[----:B------:R-:W-:Y:S01]  /*8830*/  FMUL.FTZ R3, R82, UR35 ;  /* 0x0000002352037c20 */ /* 0x000fe20008410000 */
[C---:B------:R-:W-:Y:S02]  /*8840*/  IADD3 R100, R117.reuse, 0x3a0, RZ ;  /* 0x000003a075647810 */ /* 0x040fe40007ffe0ff */
[----:B------:R-:W-:Y:S01]  /*8850*/  IADD3 R102, R117, 0x3c0, RZ ;  /* 0x000003c075667810 */ /* 0x000fe20007ffe0ff */
[----:B------:R-:W-:Y:S01]  /*8860*/  FMUL.RZ R156, R3, 0.15915493667125701904 ;  /* 0x3e22f983039c7820 */ /* 0x000fe2000040c000 */
[----:B------:R-:W-:Y:S01]  /*8870*/  IADD3 R104, R117, 0x3e0, RZ ;  /* 0x000003e075687810 */ /* 0x000fe20007ffe0ff */
[----:B------:R-:W-:Y:S01]  /*8880*/  FMUL.FTZ R3, R81, UR35 ;  /* 0x0000002351037c20 */ /* 0x000fe20008410000 */
[-C--:B------:R-:W-:Y:S02]  /*8890*/  LEA.HI.SX32 R6, R6, R117.reuse, 0x1b ;  /* 0x0000007506067211 */ /* 0x080fe400078fdaff */
[----:B------:R-:W-:-:S02]  /*88a0*/  LEA.HI.SX32 R100, R100, R117, 0x1b ;  /* 0x0000007564647211 */ /* 0x000fc400078fdaff */
[-C--:B------:R-:W-:Y:S01]  /*88b0*/  LEA.HI.SX32 R102, R102, R117.reuse, 0x1b ;  /* 0x0000007566667211 */ /* 0x080fe200078fdaff */
[----:B------:R-:W-:Y:S01]  /*88c0*/  FMUL.RZ R5, R3, 0.15915493667125701904 ;  /* 0x3e22f98303057820 */ /* 0x000fe2000040c000 */
[----:B------:R-:W-:Y:S01]  /*88d0*/  LEA.HI.SX32 R104, R104, R117, 0x1b ;  /* 0x0000007568687211 */ /* 0x000fe200078fdaff */
[----:B------:R-:W-:Y:S01]  /*88e0*/  FMUL.FTZ R3, R80, UR35 ;  /* 0x0000002350037c20 */ /* 0x000fe20008410000 */
[----:B------:R-:W-:Y:S02]  /*88f0*/  SHF.L.U32 R143, R6, 0x1, RZ ;  /* 0x00000001068f7819 */ /* 0x000fe400000006ff */
[----:B------:R-:W-:Y:S02]  /*8900*/  SHF.L.U32 R163, R100, 0x1, RZ ;  /* 0x0000000164a37819 */ /* 0x000fe400000006ff */
[----:B------:R-:W-:Y:S02]  /*8910*/  SHF.L.U32 R122, R102, 0x1, RZ ;  /* 0x00000001667a7819 */ /* 0x000fe400000006ff */
[----:B------:R-:W-:Y:S01]  /*8920*/  SHF.L.U32 R123, R104, 0x1, RZ ;  /* 0x00000001687b7819 */ /* 0x000fe200000006ff */
[----:B------:R-:W-:Y:S01]  /*8930*/  FMUL.RZ R7, R3, 0.15915493667125701904 ;  /* 0x3e22f98303077820 */ /* 0x000fe2000040c000 */
[----:B------:R-:W-:Y:S01]  /*8940*/  STS.U16 [R143+0x700], R146 ;  /* 0x000700928f007388 */ /* 0x000fe20000000400 */
[----:B------:R-:W-:Y:S01]  /*8950*/  FMUL.FTZ R3, R79, UR35 ;  /* 0x000000234f037c20 */ /* 0x000fe20008410000 */
[----:B------:R-:W-:Y:S02]  /*8960*/  MUFU.SIN R157, R156 ;  /* 0x0000009c009d7308 */ /* 0x000fe40000000400 */
[----:B------:R-:W-:Y:S04]  /*8970*/  STS.U16 [R163+0x740], R136 ;  /* 0x00074088a3007388 */ /* 0x000fe80000000400 */
[----:B------:R-:W-:Y:S02]  /*8980*/  STS.U16 [R122+0x780], R127 ;  /* 0x0007807f7a007388 */ /* 0x000fe40000000400 */
[----:B------:R-:W-:Y:S02]  /*8990*/  MUFU.COS R158, R156 ;  /* 0x0000009c009e7308 */ /* 0x000fe40000000000 */
[----:B------:R-:W-:Y:S01]  /*89a0*/  STS.U16 [R123+0x7c0], R128 ;  /* 0x0007c0807b007388 */ /* 0x000fe20000000400 */
[----:B------:R-:W-:-:S06]  /*89b0*/  NOP ;  /* 0x0000000000007918 */ /* 0x000fcc0000000000 */
[----:B------:R-:W-:Y:S01]  /*89c0*/  MUFU.SIN R155, R5 ;  /* 0x00000005009b7308 */ /* 0x000fe20000000400 */
[----:B------:R0:W5:Y:S01]  /*89d0*/  @!P3 LDG.E.U16 R110, [R66.64] ;  /* 0x0000002a426eb981 */ /* 0x000162000c1e1500 */
[----:B------:R-:W-:Y:S02]  /*89e0*/  ISETP.GE.AND P3, PT, R188, UR41, PT ;  /* 0x00000029bc007c0c */ /* 0x000fe4000bf66270 */
[----:B------:R-:W-:-:S04]  /*89f0*/  PRMT R108, RZ, 0x7610, R108 ;  /* 0x00007610ff6c7816 */ /* 0x000fc8000000006c */
[----:B------:R1:W-:Y:S01]  /*8a00*/  MUFU.COS R156, R5 ;  /* 0x00000005009c7308 */ /* 0x0003e20000000000 */
[----:B------:R-:W-:Y:S01]  /*8a10*/  ISETP.GE.AND P2, PT, R176, UR41, PT ;  /* 0x00000029b0007c0c */ /* 0x000fe2000bf46270 */
[----:B------:R0:W2:Y:S01]  /*8a20*/  @!P5 LDG.E.U16 R108, [R66.64+0x80] ;  /* 0x0000802a426cd981 */ /* 0x0000a2000c1e1500 */
[----:B------:R-:W-:Y:S01]  /*8a30*/  PRMT R109, RZ, 0x7610, R109 ;  /* 0x00007610ff6d7816 */ /* 0x000fe2000000006d */
[----:B-1----:R-:W-:-:S04]  /*8a40*/  FMUL.RZ R5, R3, 0.15915493667125701904 ;  /* 0x3e22f98303057820 */ /* 0x002fc8000040c000 */
[----:B------:R-:W-:Y:S01]  /*8a50*/  MUFU.SIN R159, R153 ;  /* 0x00000099009f7308 */ /* 0x000fe20000000400 */
[----:B------:R-:W-:Y:S01]  /*8a60*/  FMUL.FTZ R3, R78, UR35 ;  /* 0x000000234e037c20 */ /* 0x000fe20008410000 */
[----:B------:R-:W-:Y:S01]  /*8a70*/  PRMT R107, RZ, 0x7610, R107 ;  /* 0x00007610ff6b7816 */ /* 0x000fe2000000006b */
[----:B------:R0:W2:Y:S05]  /*8a80*/  @!P1 LDG.E.U16 R109, [R66.64+0xc0] ;  /* 0x0000c02a426d9981 */ /* 0x0000aa000c1e1500 */
[----:B------:R-:W-:Y:S01]  /*8a90*/  MUFU.COS R160, R153 ;  /* 0x0000009900a07308 */ /* 0x000fe20000000000 */
[----:B------:R-:W-:Y:S01]  /*8aa0*/  ISETP.GE.AND P5, PT, R184, UR41, PT ;  /* 0x00000029b8007c0c */ /* 0x000fe2000bfa6270 */
[----:B------:R0:W2:Y:S06]  /*8ab0*/  @!P3 LDG.E.U16 R107, [R66.64+0x140] ;  /* 0x0001402a426bb981 */ /* 0x0000ac000c1e1500 */
[----:B------:R-:W-:Y:S08]  /*8ac0*/  MUFU.SIN R153, R7 ;  /* 0x0000000700997308 */ /* 0x000ff00000000400 */
[----:B------:R1:W-:Y:S01]  /*8ad0*/  MUFU.COS R154, R7 ;  /* 0x00000007009a7308 */ /* 0x0003e20000000000 */
[----:B------:R-:W-:-:S07]  /*8ae0*/  PRMT R106, RZ, 0x7610, R106 ;  /* 0x00007610ff6a7816 */ /* 0x000fce000000006a */
[----:B------:R-:W-:Y:S01]  /*8af0*/  MUFU.COS R133, R148 ;  /* 0x0000009400857308 */ /* 0x000fe20000000000 */
[----:B-1----:R-:W-:Y:S01]  /*8b00*/  FMUL.RZ R7, R3, 0.15915493667125701904 ;  /* 0x3e22f98303077820 */ /* 0x002fe2000040c000 */
[----:B------:R-:W-:Y:S01]  /*8b10*/  ISETP.GE.AND P1, PT, R181, UR41, PT ;  /* 0x00000029b5007c0c */ /* 0x000fe2000bf26270 */
[----:B------:R-:W-:-:S05]  /*8b20*/  FMUL.FTZ R3, R77, UR35 ;  /* 0x000000234d037c20 */ /* 0x000fca0008410000 */
[----:B------:R-:W-:Y:S01]  /*8b30*/  MUFU.SIN R145, R151 ;  /* 0x0000009700917308 */ /* 0x000fe20000000400 */
[----:B------:R-:W-:Y:S01]  /*8b40*/  PRMT R111, RZ, 0x7610, R111 ;  /* 0x00007610ff6f7816 */ /* 0x000fe2000000006f */
[----:B------:R0:W2:Y:S06]  /*8b50*/  @!P2 LDG.E.U16 R106, [R66.64+0x100] ;  /* 0x0001002a426aa981 */ /* 0x0000ac000c1e1500 */
[----:B------:R-:W-:Y:S01]  /*8b60*/  MUFU.COS R148, R151 ;  /* 0x0000009700947308 */ /* 0x000fe20000000000 */
[----:B------:R-:W-:Y:S01]  /*8b70*/  ISETP.GE.AND P3, PT, R179, UR41, PT ;  /* 0x00000029b3007c0c */ /* 0x000fe2000bf66270 */
[----:B------:R0:W2:Y:S06]  /*8b80*/  @!P4 LDG.E.U16 R111, [R66.64+0x40] ;  /* 0x0000402a426fc981 */ /* 0x0000ac000c1e1500 */
[----:B------:R-:W-:Y:S01]  /*8b90*/  MUFU.SIN R151, R5 ;  /* 0x0000000500977308 */ /* 0x000fe20000000400 */
[----:B------:R-:W-:-:S07]  /*8ba0*/  PRMT R105, RZ, 0x7610, R105 ;  /* 0x00007610ff697816 */ /* 0x000fce0000000069 */
[----:B------:R1:W-:Y:S01]  /*8bb0*/  MUFU.COS R152, R5 ;  /* 0x0000000500987308 */ /* 0x0003e20000000000 */
[----:B------:R-:W-:Y:S01]  /*8bc0*/  ISETP.GE.AND P2, PT, R180, UR41, PT ;  /* 0x00000029b4007c0c */ /* 0x000fe2000bf46270 */
[----:B------:R0:W2:Y:S01]  /*8bd0*/  @!P5 LDG.E.U16 R105, [R66.64+0x1c0] ;  /* 0x0001c02a4269d981 */ /* 0x0000a2000c1e1500 */
[----:B-1----:R-:W-:Y:S02]  /*8be0*/  FMUL.RZ R5, R3, 0.15915493667125701904 ;  /* 0x3e22f98303057820 */ /* 0x002fe4000040c000 */
[----:B------:R-:W-:-:S03]  /*8bf0*/  FMUL.FTZ R3, R76, UR35 ;  /* 0x000000234c037c20 */ /* 0x000fc60008410000 */
        /* <DEDUP_REMOVED lines=8> */
[----:B------:R-:W-:Y:S02]  /*8c80*/  PRMT R100, RZ, 0x7610, R100 ;  /* 0x00007610ff647816 */ /* 0x000fe40000000064 */
[----:B------:R-:W-:-:S05]  /*8c90*/  ISETP.GE.AND P5, PT, R171, UR41, PT ;  /* 0x00000029ab007c0c */ /* 0x000fca000bfa6270 */
[----:B------:R1:W-:Y:S01]  /*8ca0*/  MUFU.COS R177, R5 ;  /* 0x0000000500b17308 */ /* 0x0003e20000000000 */
[----:B------:R-:W-:Y:S01]  /*8cb0*/  PRMT R103, RZ, 0x7610, R103 ;  /* 0x00007610ff677816 */ /* 0x000fe20000000067 */
[----:B------:R0:W2:Y:S01]  /*8cc0*/  @!P3 LDG.E.U16 R100, [R66.64+0x280] ;  /* 0x0002802a4264b981 */ /* 0x0000a2000c1e1500 */
[----:B-1----:R-:W-:Y:S01]  /*8cd0*/  FMUL.RZ R5, R3, 0.15915493667125701904 ;  /* 0x3e22f98303057820 */ /* 0x002fe2000040c000 */
[----:B------:R-:W-:-:S03]  /*8ce0*/  ISETP.GE.AND P1, PT, R169, UR41, PT ;  /* 0x00000029a9007c0c */ /* 0x000fc6000bf26270 */
[----:B------:R0:W2:Y:S01]  /*8cf0*/  @!P2 LDG.E.U16 R103, [R66.64+0x240] ;  /* 0x0002402a4267a981 */ /* 0x0000a2000c1e1500 */
[----:B------:R-:W-:Y:S01]  /*8d00*/  MUFU.SIN R2, R5 ;  /* 0x0000000500027308 */ /* 0x000fe20000000400 */
[----:B------:R-:W-:Y:S02]  /*8d10*/  PRMT R104, RZ, 0x7610, R104 ;  /* 0x00007610ff687816 */ /* 0x000fe40000000068 */
[----:B------:R-:W-:-:S05]  /*8d20*/  ISETP.GE.AND P3, PT, R125, UR41, PT ;  /* 0x000000297d007c0c */ /* 0x000fca000bf66270 */
[----:B------:R1:W-:Y:S01]  /*8d30*/  MUFU.COS R147, R5 ;  /* 0x0000000500937308 */ /* 0x0003e20000000000 */
[----:B------:R-:W-:Y:S01]  /*8d40*/  PRMT R238, RZ, 0x7610, R238 ;  /* 0x00007610ffee7816 */ /* 0x000fe200000000ee */
[----:B------:R0:W2:Y:S01]  /*8d50*/  @!P4 LDG.E.U16 R104, [R66.64+0x180] ;  /* 0x0001802a4268c981 */ /* 0x0000a2000c1e1500 */
[----:B-1----:R-:W-:Y:S01]  /*8d60*/  FMUL.FTZ R5, R69, R88 ;  /* 0x0000005845057220 */ /* 0x002fe20000410000 */
[----:B------:R-:W-:-:S03]  /*8d70*/  ISETP.GE.AND P2, PT, R126, UR41, PT ;  /* 0x000000297e007c0c */ /* 0x000fc6000bf46270 */
[----:B------:R0:W2:Y:S01]  /*8d80*/  @!P5 LDG.E.U16 R238, [R66.64+0x300] ;  /* 0x0003002a42eed981 */ /* 0x0000a2000c1e1500 */
[----:B------:R1:W-:Y:S01]  /*8d90*/  MUFU.EX2 R6, R5 ;  /* 0x0000000500067308 */ /* 0x0003e20000000800 */
[----:B------:R-:W-:Y:S02]  /*8da0*/  PRMT R235, RZ, 0x7610, R235 ;  /* 0x00007610ffeb7816 */ /* 0x000fe400000000eb */
[----:B------:R-:W-:Y:S02]  /*8db0*/  ISETP.GE.AND P4, PT, R173, UR41, PT ;  /* 0x00000029ad007c0c */ /* 0x000fe4000bf86270 */
[----:B------:R-:W-:Y:S02]  /*8dc0*/  PRMT R191, RZ, 0x7610, R191 ;  /* 0x00007610ffbf7816 */ /* 0x000fe400000000bf */
[----:B------:R-:W-:Y:S01]  /*8dd0*/  ISETP.GE.AND P5, PT, R68, UR41, PT ;  /* 0x0000002944007c0c */ /* 0x000fe2000bfa6270 */
[----:B------:R0:W2:Y:S01]  /*8de0*/  @!P1 LDG.E.U16 R235, [R66.64+0x340] ;  /* 0x0003402a42eb9981 */ /* 0x0000a2000c1e1500 */
[----:B-1----:R-:W-:Y:S01]  /*8df0*/  FMUL.FTZ R5, R69, R86 ;  /* 0x0000005645057220 */ /* 0x002fe20000410000 */
[----:B------:R-:W-:-:S02]  /*8e00*/  PRMT R236, RZ, 0x7610, R236 ;  /* 0x00007610ffec7816 */ /* 0x000fc400000000ec */
[----:B------:R-:W-:Y:S01]  /*8e10*/  PRMT R101, RZ, 0x7610, R101 ;  /* 0x00007610ff657816 */ /* 0x000fe20000000065 */
[----:B------:R1:W-:Y:S01]  /*8e20*/  MUFU.EX2 R112, R5 ;  /* 0x0000000500707308 */ /* 0x0003e20000000800 */
[----:B------:R-:W-:Y:S01]  /*8e30*/  ISETP.GE.AND P1, PT, R65, UR41, PT ;  /* 0x0000002941007c0c */ /* 0x000fe2000bf26270 */
[----:B------:R0:W2:Y:S01]  /*8e40*/  @!P3 LDG.E.U16 R191, [R66.64+0x3c0] ;  /* 0x0003c02a42bfb981 */ /* 0x0000a2000c1e1500 */
[----:B------:R-:W-:Y:S01]  /*8e50*/  PRMT R188, RZ, 0x7610, R188 ;  /* 0x00007610ffbc7816 */ /* 0x000fe200000000bc */
[C---:B------:R-:W-:Y:S01]  /*8e60*/  FMUL.FTZ R68, R69.reuse, R83 ;  /* 0x0000005345447220 */ /* 0x040fe20000410000 */
[----:B------:R-:W-:Y:S01]  /*8e70*/  PRMT R234, RZ, 0x7610, R234 ;  /* 0x00007610ffea7816 */ /* 0x000fe200000000ea */
[----:B------:R0:W2:Y:S01]  /*8e80*/  @!P2 LDG.E.U16 R236, [R66.64+0x380] ;  /* 0x0003802a42eca981 */ /* 0x0000a2000c1e1500 */
[----:B-1----:R-:W-:Y:S01]  /*8e90*/  FMUL.FTZ R5, R69, R84 ;  /* 0x0000005445057220 */ /* 0x002fe20000410000 */
[----:B------:R-:W-:Y:S02]  /*8ea0*/  ISETP.GE.AND P3, PT, R17, UR41, PT ;  /* 0x0000002911007c0c */ /* 0x000fe4000bf66270 */
[----:B------:R0:W2:Y:S01]  /*8eb0*/  @!P4 LDG.E.U16 R101, [R66.64+0x2c0] ;  /* 0x0002c02a4265c981 */ /* 0x0000a2000c1e1500 */
[----:B------:R1:W-:Y:S01]  /*8ec0*/  MUFU.EX2 R114, R5 ;  /* 0x0000000500727308 */ /* 0x0003e20000000800 */
[----:B------:R-:W-:-:S02]  /*8ed0*/  ISETP.GE.AND P2, PT, R64, UR41, PT ;  /* 0x0000002940007c0c */ /* 0x000fc4000bf46270 */
[----:B------:R0:W2:Y:S01]  /*8ee0*/  @!P5 LDG.E.U16 R188, [R66.64+0x440] ;  /* 0x0004402a42bcd981 */ /* 0x0000a2000c1e1500 */
[----:B------:R-:W-:-:S03]  /*8ef0*/  PRMT R231, RZ, 0x7610, R231 ;  /* 0x00007610ffe77816 */ /* 0x000fc600000000e7 */
[----:B------:R0:W2:Y:S01]  /*8f00*/  @!P1 LDG.E.U16 R234, [R66.64+0x480] ;  /* 0x0004802a42ea9981 */ /* 0x0000a2000c1e1500 */
[----:B-1----:R-:W-:-:S04]  /*8f10*/  FMUL.FTZ R5, R69, R82 ;  /* 0x0000005245057220 */ /* 0x002fc80000410000 */
[----:B------:R1:W0:Y:S01]  /*8f20*/  MUFU.EX2 R17, R5 ;  /* 0x0000000500117308 */ /* 0x0002220000000800 */
[----:B------:R-:W-:Y:S02]  /*8f30*/  ISETP.GE.AND P4, PT, R124, UR41, PT ;  /* 0x000000297c007c0c */ /* 0x000fe4000bf86270 */
[----:B------:R-:W-:Y:S01]  /*8f40*/  ISETP.GE.AND P5, PT, R15, UR41, PT ;  /* 0x000000290f007c0c */ /* 0x000fe2000bfa6270 */
[----:B------:R-:W2:Y:S01]  /*8f50*/  LDL R124, [R1+0xc] ;  /* 0x00000c00017c7983 */ /* 0x000ea20000100800 */
[----:B-1----:R-:W-:-:S04]  /*8f60*/  FMUL.FTZ R5, R69, R80 ;  /* 0x0000005045057220 */ /* 0x002fc80000410000 */
[----:B------:R1:W-:Y:S01]  /*8f70*/  MUFU.EX2 R64, R5 ;  /* 0x0000000500407308 */ /* 0x0003e20000000800 */
[----:B------:R-:W-:-:S04]  /*8f80*/  ISETP.GE.AND P1, PT, R14, UR41, PT ;  /* 0x000000290e007c0c */ /* 0x000fc8000bf26270 */
[----:B------:R0:W5:Y:S01]  /*8f90*/  @!P4 LDG.E.U16 R231, [R66.64+0x400] ;  /* 0x0004002a42e7c981 */ /* 0x000162000c1e1500 */
[----:B-1----:R-:W-:Y:S02]  /*8fa0*/  SHF.L.U32 R5, R117, 0x5, RZ ;  /* 0x0000000575057819 */ /* 0x002fe400000006ff */
[----:B------:R1:W-:Y:S01]  /*8fb0*/  MUFU.EX2 R65, R68 ;  /* 0x0000004400417308 */ /* 0x0003e20000000800 */
[----:B------:R-:W-:Y:S02]  /*8fc0*/  PRMT R203, RZ, 0x7610, R203 ;  /* 0x00007610ffcb7816 */ /* 0x000fe400000000cb */
[----:B------:R-:W-:Y:S02]  /*8fd0*/  PRMT R205, RZ, 0x7610, R205 ;  /* 0x00007610ffcd7816 */ /* 0x000fe400000000cd */
[----:B------:R-:W-:Y:S02]  /*8fe0*/  ISETP.GE.AND P4, PT, R16, UR41, PT ;  /* 0x0000002910007c0c */ /* 0x000fe4000bf86270 */
[----:B------:R0:W5:Y:S01]  /*8ff0*/  @!P5 LDG.E.U16 R203, [R66.64+0x580] ;  /* 0x0005802a42cbd981 */ /* 0x000162000c1e1500 */
[----:B-1----:R-:W-:-:S02]  /*9000*/  LEA.HI.SX32 R68, R5, R5, 0x1b ;  /* 0x0000000505447211 */ /* 0x002fc400078fdaff */
[----:B------:R-:W-:Y:S01]  /*9010*/  PRMT R202, RZ, 0x7610, R202 ;  /* 0x00007610ffca7816 */ /* 0x000fe200000000ca */
[----:B------:R1:W5:Y:S01]  /*9020*/  @!P1 LDG.E.U16 R205, [R66.64+0x5c0] ;  /* 0x0005c02a42cd9981 */ /* 0x000362000c1e1500 */
[----:B------:R-:W-:Y:S02]  /*9030*/  SHF.L.U32 R68, R68, 0x1, RZ ;  /* 0x0000000144447819 */ /* 0x000fe400000006ff */
[----:B------:R-:W-:Y:S02]  /*9040*/  ISETP.GE.AND P5, PT, R10, UR41, PT ;  /* 0x000000290a007c0c */ /* 0x000fe4000bfa6270 */
[----:B------:R-:W-:Y:S01]  /*9050*/  PRMT R198, RZ, 0x7610, R198 ;  /* 0x00007610ffc67816 */ /* 0x000fe200000000c6 */
[----:B------:R-:W1:Y:S01]  /*9060*/  LDS.U16 R14, [R68+0x2] ;  /* 0x00000200440e7984 */ /* 0x000e620000000400 */
[----:B------:R-:W-:-:S03]  /*9070*/  FMUL.FTZ R10, R69, R78 ;  /* 0x0000004e450a7220 */ /* 0x000fc60000410000 */
[----:B------:R-:W1:Y:S01]  /*9080*/  LDS.U16 R15, [R68] ;  /* 0x00000000440f7984 */ /* 0x000e620000000400 */
[----:B------:R-:W-:Y:S01]  /*9090*/  ISETP.GE.AND P1, PT, R9, UR41, PT ;  /* 0x0000002909007c0c */ /* 0x000fe2000bf26270 */
[----:B------:R-:W-:Y:S01]  /*90a0*/  MUFU.SIN R174, R7 ;  /* 0x0000000700ae7308 */ /* 0x000fe20000000400 */
[----:B------:R-:W-:Y:S01]  /*90b0*/  PRMT R195, RZ, 0x7610, R195 ;  /* 0x00007610ffc37816 */ /* 0x000fe200000000c3 */
[----:B------:R0:W5:Y:S01]  /*90c0*/  @!P3 LDG.E.U16 R202, [R66.64+0x500] ;  /* 0x0005002a42cab981 */ /* 0x000162000c1e1500 */
[----:B------:R-:W-:Y:S01]  /*90d0*/  ISETP.GE.AND P3, PT, R12, UR41, PT ;  /* 0x000000290c007c0c */ /* 0x000fe2000bf66270 */
[----:B------:R-:W-:Y:S02]  /*90e0*/  FMUL.FTZ R12, R69, R79 ;  /* 0x0000004f450c7220 */ /* 0x000fe40000410000 */
[----:B------:R0:W5:Y:S02]  /*90f0*/  @!P2 LDG.E.U16 R198, [R66.64+0x4c0] ;  /* 0x0004c02a42c6a981 */ /* 0x000164000c1e1500 */
[----:B------:R0:W-:Y:S01]  /*9100*/  MUFU.COS R175, R7 ;  /* 0x0000000700af7308 */ /* 0x0001e20000000000 */
[----:B------:R-:W-:Y:S01]  /*9110*/  ISETP.GE.AND P2, PT, R13, UR41, PT ;  /* 0x000000290d007c0c */ /* 0x000fe2000bf46270 */
[----:B------:R1:W5:Y:S01]  /*9120*/  @!P4 LDG.E.U16 R195, [R66.64+0x540] ;  /* 0x0005402a42c3c981 */ /* 0x000362000c1e1500 */
[----:B------:R-:W-:-:S03]  /*9130*/  PRMT R204, RZ, 0x7610, R204 ;  /* 0x00007610ffcc7816 */ /* 0x000fc600000000cc */
[----:B------:R-:W3:Y:S02]  /*9140*/  LDS.U16 R13, [R68+0x4] ;  /* 0x00000400440d7984 */ /* 0x000ee40000000400 */
[----:B------:R4:W1:Y:S01]  /*9150*/  MUFU.EX2 R9, R10 ;  /* 0x0000000a00097308 */ /* 0x0008620000000800 */
[----:B0-----:R-:W-:Y:S01]  /*9160*/  FMUL.FTZ R7, R69, R87 ;  /* 0x0000005745077220 */ /* 0x001fe20000410000 */
[----:B------:R-:W-:Y:S01]  /*9170*/  ISETP.GE.AND P4, PT, R11, UR41, PT ;  /* 0x000000290b007c0c */ /* 0x000fe2000bf86270 */
[----:B------:R-:W-:Y:S01]  /*9180*/  FMUL.FTZ R3, R89, UR35 ;  /* 0x0000002359037c20 */ /* 0x000fe20008410000 */
[----:B------:R0:W5:Y:S04]  /*9190*/  @!P3 LDG.E.U16 R204, [R66.64+0x640] ;  /* 0x0006402a42ccb981 */ /* 0x000168000c1e1500 */
[----:B------:R-:W0:Y:S01]  /*91a0*/  MUFU.EX2 R7, R7 ;  /* 0x0000000700077308 */ /* 0x000e220000000800 */
[C---:B------:R-:W-:Y:S01]  /*91b0*/  FMUL.FTZ R5, R69.reuse, R77 ;  /* 0x0000004d45057220 */ /* 0x040fe20000410000 */
[----:B----4-:R-:W4:Y:S01]  /*91c0*/  LDS.U16 R10, [R68+0x8] ;  /* 0x00000800440a7984 */ /* 0x010f220000000400 */
[----:B------:R-:W-:-:S02]  /*91d0*/  FMUL.FTZ R4, R69, R89 ;  /* 0x0000005945047220 */ /* 0x000fc40000410000 */
[----:B------:R-:W-:Y:S01]  /*91e0*/  FMUL.FTZ R16, R69, R81 ;  /* 0x0000005145107220 */ /* 0x000fe20000410000 */
[----:B------:R-:W-:Y:S01]  /*91f0*/  PRMT R207, RZ, 0x7610, R207 ;  /* 0x00007610ffcf7816 */ /* 0x000fe200000000cf */
[----:B------:R-:W-:Y:S01]  /*9200*/  FMUL.FTZ R158, R17, R158 ;  /* 0x0000009e119e7220 */ /* 0x000fe20000410000 */
[----:B------:R0:W-:Y:S01]  /*9210*/  MUFU.EX2 R11, R12 ;  /* 0x0000000c000b7308 */ /* 0x0001e20000000800 */
[C---:B-1----:R-:W-:Y:S01]  /*9220*/  FMUL.FTZ R182, R9.reuse, R182 ;  /* 0x000000b609b67220 */ /* 0x042fe20000410000 */
[----:B------:R-:W-:Y:S01]  /*9230*/  PRMT R209, RZ, 0x7610, R209 ;  /* 0x00007610ffd17816 */ /* 0x000fe200000000d1 */
[----:B------:R-:W-:Y:S01]  /*9240*/  FMUL.FTZ R178, R9, R178 ;  /* 0x000000b209b27220 */ /* 0x000fe20000410000 */
[----:B------:R-:W-:Y:S01]  /*9250*/  ISETP.GE.AND P3, PT, R0, UR41, PT ;  /* 0x0000002900007c0c */ /* 0x000fe2000bf66270 */
[----:B------:R-:W-:Y:S04]  /*9260*/  LDS.U16 R9, [R68+0xa] ;  /* 0x00000a0044097984 */ /* 0x000fe80000000400 */
[----:B0-----:R-:W0:Y:S01]  /*9270*/  LDS.U16 R12, [R68+0x6] ;  /* 0x00000600440c7984 */ /* 0x001e220000000400 */
[----:B------:R-:W-:Y:S01]  /*9280*/  FMUL.RZ R115, R3, 0.15915493667125701904 ;  /* 0x3e22f98303737820 */ /* 0x000fe2000040c000 */
[----:B------:R-:W1:Y:S01]  /*9290*/  MUFU.EX2 R0, R5 ;  /* 0x0000000500007308 */ /* 0x000e620000000800 */
[C---:B------:R-:W-:Y:S01]  /*92a0*/  FMUL.FTZ R133, R7.reuse, R133 ;  /* 0x0000008507857220 */ /* 0x040fe20000410000 */
[----:B------:R-:W-:Y:S01]  /*92b0*/  PRMT R14, RZ, 0x5410, R14 ;  /* 0x00005410ff0e7816 */ /* 0x000fe2000000000e */
[----:B------:R-:W-:Y:S01]  /*92c0*/  FMUL.FTZ R130, R7, R130 ;  /* 0x0000008207827220 */ /* 0x000fe20000410000 */
[----:B------:R-:W-:Y:S01]  /*92d0*/  PRMT R15, RZ, 0x5410, R15 ;  /* 0x00005410ff0f7816 */ /* 0x000fe2000000000f */
[----:B------:R-:W-:Y:S01]  /*92e0*/  FMUL.FTZ R7, R69, R75 ;  /* 0x0000004b45077220 */ /* 0x000fe20000410000 */
[----:B------:R0:W5:Y:S02]  /*92f0*/  @!P2 LDG.E.U16 R207, [R66.64+0x600] ;  /* 0x0006002a42cfa981 */ /* 0x000164000c1e1500 */
[----:B------:R-:W-:Y:S01]  /*9300*/  MUFU.EX2 R4, R4 ;  /* 0x0000000400047308 */ /* 0x000fe20000000800 */
[----:B------:R-:W-:Y:S01]  /*9310*/  FMUL.FTZ R157, R17, R157 ;  /* 0x0000009d119d7220 */ /* 0x000fe20000410000 */
[----:B------:R-:W-:Y:S01]  /*9320*/  PRMT R206, RZ, 0x7610, R206 ;  /* 0x00007610ffce7816 */ /* 0x000fe200000000ce */
[----:B------:R-:W-:-:S02]  /*9330*/  FMUL.FTZ R131, R6, R131 ;  /* 0x0000008306837220 */ /* 0x000fc40000410000 */
[C---:B------:R-:W-:Y:S02]  /*9340*/  FMUL.FTZ R154, R64.reuse, R154 ;  /* 0x0000009a409a7220 */ /* 0x040fe40000410000 */
[----:B------:R-:W-:Y:S01]  /*9350*/  FMUL.FTZ R153, R64, R153 ;  /* 0x0000009940997220 */ /* 0x000fe20000410000 */
[----:B------:R-:W0:Y:S01]  /*9360*/  MUFU.COS R5, R115 ;  /* 0x0000007300057308 */ /* 0x000e220000000000 */
[C---:B------:R-:W-:Y:S02]  /*9370*/  FMUL.FTZ R160, R65.reuse, R160 ;  /* 0x000000a041a07220 */ /* 0x040fe40000410000 */
[----:B------:R-:W-:Y:S01]  /*9380*/  FMUL.FTZ R159, R65, R159 ;  /* 0x0000009f419f7220 */ /* 0x000fe20000410000 */
[----:B---3--:R-:W-:Y:S01]  /*9390*/  PRMT R13, RZ, 0x5410, R13 ;  /* 0x00005410ff0d7816 */ /* 0x008fe2000000000d */
[----:B------:R-:W-:Y:S01]  /*93a0*/  FMUL.FTZ R132, R6, R132 ;  /* 0x0000008406847220 */ /* 0x000fe20000410000 */
[----:B------:R-:W-:Y:S01]  /*93b0*/  PRMT R208, RZ, 0x7610, R208 ;  /* 0x00007610ffd07816 */ /* 0x000fe200000000d0 */
[----:B------:R-:W-:Y:S01]  /*93c0*/  FMUL.FTZ R148, R114, R148 ;  /* 0x0000009472947220 */ /* 0x000fe20000410000 */
[----:B------:R-:W3:Y:S01]  /*93d0*/  MUFU.SIN R3, R115 ;  /* 0x0000007300037308 */ /* 0x000ee20000000400 */
[----:B------:R-:W-:Y:S01]  /*93e0*/  PRMT R17, RZ, 0x5410, R192 ;  /* 0x00005410ff117816 */ /* 0x000fe200000000c0 */
[----:B------:R-:W-:-:S02]  /*93f0*/  FMUL.FTZ R180, R14, R89 ;  /* 0x000000590eb47220 */ /* 0x000fc40000410000 */
[----:B------:R-:W-:Y:S02]  /*9400*/  FMUL.FTZ R145, R114, R145 ;  /* 0x0000009172917220 */ /* 0x000fe40000410000 */
[C---:B------:R-:W-:Y:S01]  /*9410*/  FMUL.FTZ R119, R112.reuse, R119 ;  /* 0x0000007770777220 */ /* 0x040fe20000410000 */
[----:B----4-:R-:W-:Y:S01]  /*9420*/  PRMT R10, RZ, 0x5410, R10 ;  /* 0x00005410ff0a7816 */ /* 0x010fe2000000000a */
[----:B------:R-:W4:Y:S01]  /*9430*/  MUFU.EX2 R7, R7 ;  /* 0x0000000700077308 */ /* 0x000f220000000800 */
[----:B------:R-:W-:Y:S01]  /*9440*/  FMUL.FTZ R134, R112, R134 ;  /* 0x0000008670867220 */ /* 0x000fe20000410000 */
[----:B------:R-:W-:Y:S01]  /*9450*/  PRMT R232, RZ, 0x7610, R232 ;  /* 0x00007610ffe87816 */ /* 0x000fe200000000e8 */
[----:B------:R-:W-:Y:S01]  /*9460*/  LDS.U16 R150, [R68+0x1c] ;  /* 0x00001c0044967984 */ /* 0x000fe20000000400 */
[----:B------:R-:W-:Y:S02]  /*9470*/  PRMT R161, RZ, 0x7610, R161 ;  /* 0x00007610ffa17816 */ /* 0x000fe400000000a1 */
[----:B------:R-:W-:Y:S01]  /*9480*/  PRMT R184, RZ, 0x7610, R184 ;  /* 0x00007610ffb87816 */ /* 0x000fe200000000b8 */
[----:B------:R-:W-:Y:S01]  /*9490*/  LDS.U16 R149, [R68+0x1e] ;  /* 0x00001e0044957984 */ /* 0x000fe20000000400 */
[----:B------:R-:W4:Y:S01]  /*94a0*/  MUFU.EX2 R16, R16 ;  /* 0x0000001000107308 */ /* 0x000f220000000800 */
[----:B-1----:R-:W-:-:S02]  /*94b0*/  FMUL.FTZ R177, R0, R177 ;  /* 0x000000b100b17220 */ /* 0x002fc40000410000 */
[----:B------:R-:W-:Y:S01]  /*94c0*/  FMUL.FTZ R176, R0, R176 ;  /* 0x000000b000b07220 */ /* 0x000fe20000410000 */
[----:B0-----:R-:W-:Y:S01]  /*94d0*/  PRMT R12, RZ, 0x5410, R12 ;  /* 0x00005410ff0c7816 */ /* 0x001fe2000000000c */
[----:B------:R-:W-:Y:S01]  /*94e0*/  FMUL.FTZ R0, R15, R89 ;  /* 0x000000590f007220 */ /* 0x000fe20000410000 */
[----:B------:R-:W-:Y:S01]  /*94f0*/  LDS.U16 R172, [R68+0x22] ;  /* 0x0000220044ac7984 */ /* 0x000fe20000000400 */
[C---:B------:R-:W-:Y:S02]  /*9500*/  FMUL.FTZ R180, R17.reuse, R180 ;  /* 0x000000b411b47220 */ /* 0x040fe40000410000 */
[C---:B------:R-:W-:Y:S01]  /*9510*/  FMUL.FTZ R64, R4.reuse, R5 ;  /* 0x0000000504407220 */ /* 0x040fe20000410000 */
[----:B------:R-:W-:Y:S01]  /*9520*/  LDS.U16 R173, [R68+0x20] ;  /* 0x0000200044ad7984 */ /* 0x000fe20000000400 */
[----:B---3--:R-:W-:Y:S02]  /*9530*/  FMUL.FTZ R65, R4, R3 ;  /* 0x0000000304417220 */ /* 0x008fe40000410000 */
[----:B------:R-:W-:Y:S01]  /*9540*/  FMUL.FTZ R179, R17, R0 ;  /* 0x0000000011b37220 */ /* 0x000fe20000410000 */
[----:B------:R-:W-:Y:S01]  /*9550*/  LDS.U16 R168, [R68+0x24] ;  /* 0x0000240044a87984 */ /* 0x000fe20000000400 */
[----:B----4-:R-:W-:-:S02]  /*9560*/  FMUL.FTZ R146, R7, R2 ;  /* 0x0000000207927220 */ /* 0x010fc40000410000 */
[----:B------:R-:W-:Y:S01]  /*9570*/  FMUL.FTZ R0, R131, R180 ;  /* 0x000000b483007220 */ /* 0x000fe20000410000 */
[----:B------:R-:W-:Y:S01]  /*9580*/  LDS.U16 R169, [R68+0x26] ;  /* 0x0000260044a97984 */ /* 0x000fe20000000400 */
[----:B------:R-:W-:Y:S02]  /*9590*/  FMUL.FTZ R2, R64, R131 ;  /* 0x0000008340027220 */ /* 0x000fe40000410000 */
[C---:B------:R-:W-:Y:S01]  /*95a0*/  FMUL.FTZ R156, R16.reuse, R156 ;  /* 0x0000009c109c7220 */ /* 0x040fe20000410000 */
[----:B------:R-:W-:Y:S01]  /*95b0*/  LDS.U16 R167, [R68+0x28] ;  /* 0x0000280044a77984 */ /* 0x000fe20000000400 */
[----:B------:R-:W-:Y:S01]  /*95c0*/  FMUL.FTZ R155, R16, R155 ;  /* 0x0000009b109b7220 */ /* 0x000fe20000410000 */
[----:B------:R-:W-:Y:S01]  /*95d0*/  PRMT R16, RZ, 0x5410, R189 ;  /* 0x00005410ff107816 */ /* 0x000fe200000000bd */
[----:B------:R-:W-:Y:S01]  /*95e0*/  FMUL.FTZ R3, R65, R131 ;  /* 0x0000008341037220 */ /* 0x000fe20000410000 */
[----:B------:R-:W-:Y:S01]  /*95f0*/  LDS.U16 R166, [R68+0x2a] ;  /* 0x00002a0044a67984 */ /* 0x000fe20000000400 */
[----:B------:R-:W-:-:S02]  /*9600*/  FMUL.FTZ R5, R131, R179 ;  /* 0x000000b383057220 */ /* 0x000fc40000410000 */
[----:B------:R-:W-:Y:S01]  /*9610*/  FMUL.FTZ R181, R13, R88 ;  /* 0x000000580db57220 */ /* 0x000fe20000410000 */
[----:B------:R-:W-:Y:S01]  /*9620*/  LDS.U16 R193, [R68+0x2c] ;  /* 0x00002c0044c17984 */ /* 0x000fe20000000400 */
[----:B------:R-:W-:Y:S02]  /*9630*/  FFMA.FTZ R0, R132, R179, -R0 ;  /* 0x000000b384007223 */ /* 0x000fe40000010800 */
[-C--:B------:R-:W-:Y:S01]  /*9640*/  FFMA.FTZ R2, R65, R132.reuse, R2 ;  /* 0x0000008441027223 */ /* 0x080fe20000010002 */
[----:B------:R-:W-:Y:S01]  /*9650*/  PRMT R171, RZ, 0x5410, R97 ;  /* 0x00005410ffab7816 */ /* 0x000fe20000000061 */
[----:B------:R-:W-:Y:S01]  /*9660*/  FFMA.FTZ R3, R64, R132, -R3 ;  /* 0x0000008440037223 */ /* 0x000fe20000010803 */
[----:B------:R-:W-:Y:S01]  /*9670*/  PRMT R170, RZ, 0x5410, R96 ;  /* 0x00005410ffaa7816 */ /* 0x000fe20000000060 */
[----:B------:R-:W-:Y:S01]  /*9680*/  FMUL.FTZ R125, R12, R88 ;  /* 0x000000580c7d7220 */ /* 0x000fe20000410000 */
[----:B------:R-:W-:Y:S01]  /*9690*/  IADD3 R240, R117, 0x80, RZ ;  /* 0x0000008075f07810 */ /* 0x000fe20007ffe0ff */
[----:B------:R-:W-:Y:S01]  /*96a0*/  FFMA.FTZ R5, R132, R180, R5 ;  /* 0x000000b484057223 */ /* 0x000fe20000010005 */
[----:B------:R-:W-:Y:S01]  /*96b0*/  LDS.U16 R227, [R68+0x30] ;  /* 0x0000300044e37984 */ /* 0x000fe20000000400 */
[----:B------:R-:W-:-:S02]  /*96c0*/  FFMA.FTZ R0, R16, R181, R0 ;  /* 0x000000b510007223 */ /* 0x000fc40000010000 */
[C---:B------:R-:W-:Y:S01]  /*96d0*/  FMUL.FTZ R152, R11.reuse, R152 ;  /* 0x000000980b987220 */ /* 0x040fe20000410000 */
[----:B------:R-:W-:Y:S01]  /*96e0*/  LDS.U16 R226, [R68+0x32] ;  /* 0x0000320044e27984 */ /* 0x000fe20000000400 */
[----:B------:R-:W-:Y:S02]  /*96f0*/  FMUL.FTZ R151, R11, R151 ;  /* 0x000000970b977220 */ /* 0x000fe40000410000 */
[C---:B------:R-:W-:Y:S01]  /*9700*/  FMUL.FTZ R4, R130.reuse, R2 ;  /* 0x0000000282047220 */ /* 0x040fe20000410000 */
[----:B------:R-:W-:Y:S01]  /*9710*/  PRMT R9, RZ, 0x5410, R9 ;  /* 0x00005410ff097816 */ /* 0x000fe20000000009 */
[----:B------:R-:W-:Y:S01]  /*9720*/  FMUL.FTZ R11, R130, R3 ;  /* 0x00000003820b7220 */ /* 0x000fe20000410000 */
[----:B------:R-:W-:Y:S01]  /*9730*/  ISETP.GE.AND P2, PT, R8, UR41, PT ;  /* 0x0000002908007c0c */ /* 0x000fe2000bf46270 */
[----:B------:R-:W-:Y:S01]  /*9740*/  FFMA.FTZ R5, R16, R125, R5 ;  /* 0x0000007d10057223 */ /* 0x000fe20000010005 */
[----:B------:R0:W3:Y:S01]  /*9750*/  @!P4 LDG.E.U16 R209, [R66.64+0x680] ;  /* 0x0006802a42d1c981 */ /* 0x0000e2000c1e1500 */
[----:B------:R-:W-:-:S02]  /*9760*/  FMUL.FTZ R114, R130, R0 ;  /* 0x0000000082727220 */ /* 0x000fc40000410000 */
[C---:B------:R-:W-:Y:S01]  /*9770*/  FFMA.FTZ R8, R133.reuse, R3, -R4 ;  /* 0x0000000385087223 */ /* 0x040fe20000010804 */
[----:B------:R0:W4:Y:S01]  /*9780*/  @!P5 LDG.E.U16 R206, [R66.64+0x6c0] ;  /* 0x0006c02a42ced981 */ /* 0x000122000c1e1500 */
[C---:B------:R-:W-:Y:S01]  /*9790*/  FFMA.FTZ R2, R133.reuse, R2, R11 ;  /* 0x0000000285027223 */ /* 0x040fe2000001000b */
[----:B------:R-:W-:Y:S01]  /*97a0*/  PRMT R11, RZ, 0x5410, R113 ;  /* 0x00005410ff0b7816 */ /* 0x000fe20000000071 */
[-C--:B------:R-:W-:Y:S01]  /*97b0*/  FMUL.FTZ R112, R130, R5.reuse ;  /* 0x0000000582707220 */ /* 0x080fe20000410000 */
[----:B------:R0:W3:Y:S01]  /*97c0*/  @!P1 LDG.E.U16 R208, [R66.64+0x700] ;  /* 0x0007002a42d09981 */ /* 0x0000e2000c1e1500 */
[----:B------:R-:W-:Y:S02]  /*97d0*/  FFMA.FTZ R114, R133, R5, R114 ;  /* 0x0000000585727223 */ /* 0x000fe40000010072 */
[----:B------:R-:W-:Y:S01]  /*97e0*/  FMUL.FTZ R127, R9, R87 ;  /* 0x00000057097f7220 */ /* 0x000fe20000410000 */
[----:B------:R0:W3:Y:S01]  /*97f0*/  @!P2 LDG.E.U16 R232, [R66.64+0x740] ;  /* 0x0007402a42e8a981 */ /* 0x0000e2000c1e1500 */
[----:B------:R-:W-:-:S02]  /*9800*/  FMUL.FTZ R113, R119, R8 ;  /* 0x0000000877717220 */ /* 0x000fc40000410000 */
[----:B------:R-:W-:Y:S01]  /*9810*/  FFMA.FTZ R112, R133, R0, -R112 ;  /* 0x0000000085707223 */ /* 0x000fe20000010870 */
[----:B------:R0:W3:Y:S01]  /*9820*/  @!P3 LDG.E.U16 R161, [R66.64+0x780] ;  /* 0x0007802a42a1b981 */ /* 0x0000e2000c1e1500 */
[----:B------:R-:W-:Y:S02]  /*9830*/  FMUL.FTZ R126, R10, R87 ;  /* 0x000000570a7e7220 */ /* 0x000fe40000410000 */
[----:B------:R-:W-:Y:S01]  /*9840*/  FFMA.FTZ R114, R11, R127, R114 ;  /* 0x0000007f0b727223 */ /* 0x000fe20000010072 */
[----:B------:R0:W3:Y:S01]  /*9850*/  @!P0 LDG.E.U16 R184, [R66.64+0x7c0] ;  /* 0x0007c02a42b88981 */ /* 0x0000e2000c1e1500 */
[-C--:B------:R-:W-:Y:S02]  /*9860*/  FMUL.FTZ R5, R119, R2.reuse ;  /* 0x0000000277057220 */ /* 0x080fe40000410000 */
[----:B------:R-:W-:Y:S01]  /*9870*/  FFMA.FTZ R113, R134, R2, R113 ;  /* 0x0000000286717223 */ /* 0x000fe20000010071 */
[----:B------:R-:W-:Y:S01]  /*9880*/  LDS.U16 R3, [R68+0x12] ;  /* 0x0000120044037984 */ /* 0x000fe20000000400 */
[----:B------:R-:W-:-:S02]  /*9890*/  FFMA.FTZ R112, R11, R126, R112 ;  /* 0x0000007e0b707223 */ /* 0x000fc40000010070 */
[----:B------:R-:W-:Y:S01]  /*98a0*/  FMUL.FTZ R115, R119, R114 ;  /* 0x0000007277737220 */ /* 0x000fe20000410000 */
[----:B------:R-:W-:Y:S01]  /*98b0*/  LDS.U16 R4, [R68+0x10] ;  /* 0x0000100044047984 */ /* 0x000fe20000000400 */
[C---:B------:R-:W-:Y:S02]  /*98c0*/  FFMA.FTZ R5, R134.reuse, R8, -R5 ;  /* 0x0000000886057223 */ /* 0x040fe40000010805 */
[----:B------:R-:W-:Y:S01]  /*98d0*/  FMUL.FTZ R0, R141, R113 ;  /* 0x000000718d007220 */ /* 0x000fe20000410000 */
[----:B------:R-:W-:Y:S01]  /*98e0*/  LDS.U16 R2, [R68+0x14] ;  /* 0x0000140044027984 */ /* 0x000fe20000000400 */
[-C--:B------:R-:W-:Y:S02]  /*98f0*/  FMUL.FTZ R129, R119, R112.reuse ;  /* 0x0000007077817220 */ /* 0x080fe40000410000 */
[----:B------:R-:W-:Y:S01]  /*9900*/  FFMA.FTZ R115, R134, R112, -R115 ;  /* 0x0000007086737223 */ /* 0x000fe20000010873 */
[----:B------:R-:W-:Y:S01]  /*9910*/  LDS.U16 R192, [R68+0x2e] ;  /* 0x00002e0044c07984 */ /* 0x000fe20000000400 */
[----:B------:R-:W-:-:S02]  /*9920*/  FMUL.FTZ R135, R141, R5 ;  /* 0x000000058d877220 */ /* 0x000fc40000410000 */
[----:B------:R-:W-:Y:S01]  /*9930*/  FFMA.FTZ R112, R142, R5, -R0 ;  /* 0x000000058e707223 */ /* 0x000fe20000010800 */
[----:B------:R-:W-:Y:S01]  /*9940*/  PRMT R5, RZ, 0x5410, R138 ;  /* 0x00005410ff057816 */ /* 0x000fe2000000008a */
[C---:B------:R-:W-:Y:S01]  /*9950*/  FMUL.FTZ R200, R69.reuse, R74 ;  /* 0x0000004a45c87220 */ /* 0x040fe20000410000 */
[----:B------:R-:W3:Y:S01]  /*9960*/  LDL R138, [R1] ;  /* 0x00000000018a7983 */ /* 0x000ee20000100800 */
[----:B------:R-:W-:-:S03]  /*9970*/  FMUL.FTZ R6, R69, R76 ;  /* 0x0000004c45067220 */ /* 0x000fc60000410000 */
[----:B------:R-:W-:Y:S03]  /*9980*/  LDS.U16 R186, [R68+0x34] ;  /* 0x0000340044ba7984 */ /* 0x000fe60000000400 */
[----:B------:R-:W1:Y:S01]  /*9990*/  MUFU.EX2 R6, R6 ;  /* 0x0000000600067308 */ /* 0x000e620000000800 */
[----:B------:R-:W-:Y:S01]  /*99a0*/  FMUL.FTZ R147, R7, R147 ;  /* 0x0000009307937220 */ /* 0x000fe20000410000 */
[----:B------:R-:W-:Y:S04]  /*99b0*/  LDS.U16 R228, [R68+0x36] ;  /* 0x0000360044e47984 */ /* 0x000fe80000000400 */
[----:B------:R-:W0:Y:S04]  /*99c0*/  LDS.U16 R7, [R68+0xc] ;  /* 0x00000c0044077984 */ /* 0x000e280000000400 */
[----:B------:R-:W-:Y:S04]  /*99d0*/  LDS.U16 R199, [R68+0x38] ;  /* 0x0000380044c77984 */ /* 0x000fe80000000400 */
[----:B------:R-:W-:Y:S01]  /*99e0*/  LDS.U16 R196, [R68+0x3e] ;  /* 0x00003e0044c47984 */ /* 0x000fe20000000400 */
[----:B-1----:R-:W-:-:S02]  /*99f0*/  FMUL.FTZ R175, R6, R175 ;  /* 0x000000af06af7220 */ /* 0x002fc40000410000 */
[----:B------:R-:W-:Y:S02]  /*9a00*/  FMUL.FTZ R174, R6, R174 ;  /* 0x000000ae06ae7220 */ /* 0x000fe40000410000 */
[----:B------:R-:W1:Y:S01]  /*9a10*/  LDS.U16 R6, [R68+0xe] ;  /* 0x00000e0044067984 */ /* 0x000e620000000400 */
[----:B------:R-:W-:Y:S02]  /*9a20*/  FFMA.FTZ R114, R134, R114, R129 ;  /* 0x0000007286727223 */ /* 0x000fe40000010081 */
[----:B------:R-:W-:Y:S02]  /*9a30*/  FFMA.FTZ R113, R142, R113, R135 ;  /* 0x000000718e717223 */ /* 0x000fe40000010087 */
[----:B------:R-:W-:Y:S01]  /*9a40*/  LDS.U16 R135, [R68+0x18] ;  /* 0x0000180044877984 */ /* 0x000fe20000000400 */
[----:B0-----:R-:W-:-:S05]  /*9a50*/  PRMT R7, RZ, 0x5410, R7 ;  /* 0x00005410ff077816 */ /* 0x001fca0000000007 */
[----:B------:R-:W-:Y:S01]  /*9a60*/  FMUL.FTZ R128, R7, R86 ;  /* 0x0000005607807220 */ /* 0x000fe20000410000 */
[----:B-1----:R-:W-:-:S05]  /*9a70*/  PRMT R6, RZ, 0x5410, R6 ;  /* 0x00005410ff067816 */ /* 0x002fca0000000006 */
[----:B------:R-:W-:Y:S01]  /*9a80*/  FMUL.FTZ R129, R6, R86 ;  /* 0x0000005606817220 */ /* 0x000fe20000410000 */
[----:B--2---:R-:W-:Y:S02]  /*9a90*/  PRMT R8, RZ, 0x5410, R124 ;  /* 0x00005410ff087816 */ /* 0x004fe4000000007c */
[----:B------:R-:W0:Y:S03]  /*9aa0*/  LDS.U16 R124, [R68+0x16] ;  /* 0x00001600447c7984 */ /* 0x000e260000000400 */
[C---:B------:R-:W-:Y:S02]  /*9ab0*/  FFMA.FTZ R114, R8.reuse, R129, R114 ;  /* 0x0000008108727223 */ /* 0x040fe40000010072 */
[----:B------:R-:W-:Y:S02]  /*9ac0*/  FFMA.FTZ R115, R8, R128, R115 ;  /* 0x0000008008737223 */ /* 0x000fe40000010073 */
[----:B------:R-:W-:-:S02]  /*9ad0*/  FMUL.FTZ R136, R141, R114 ;  /* 0x000000728d887220 */ /* 0x000fc40000410000 */
[-C--:B------:R-:W-:Y:S02]  /*9ae0*/  FMUL.FTZ R137, R141, R115.reuse ;  /* 0x000000738d897220 */ /* 0x080fe40000410000 */
[C---:B------:R-:W-:Y:S02]  /*9af0*/  FFMA.FTZ R115, R142.reuse, R115, -R136 ;  /* 0x000000738e737223 */ /* 0x040fe40000010888 */
[----:B------:R-:W1:Y:S01]  /*9b00*/  LDS.U16 R136, [R68+0x1a] ;  /* 0x00001a0044887984 */ /* 0x000e620000000400 */
[----:B------:R-:W-:Y:S02]  /*9b10*/  PRMT R3, RZ, 0x5410, R3 ;  /* 0x00005410ff037816 */ /* 0x000fe40000000003 */
[----:B------:R-:W-:Y:S01]  /*9b20*/  PRMT R4, RZ, 0x5410, R4 ;  /* 0x00005410ff047816 */ /* 0x000fe20000000004 */
[----:B------:R-:W-:Y:S02]  /*9b30*/  FFMA.FTZ R114, R142, R114, R137 ;  /* 0x000000728e727223 */ /* 0x000fe40000010089 */
[----:B------:R-:W-:-:S02]  /*9b40*/  FMUL.FTZ R211, R3, R85 ;  /* 0x0000005503d37220 */ /* 0x000fc40000410000 */
[----:B------:R-:W-:Y:S02]  /*9b50*/  FMUL.FTZ R210, R4, R85 ;  /* 0x0000005504d27220 */ /* 0x000fe40000410000 */
[C---:B------:R-:W-:Y:S02]  /*9b60*/  FFMA.FTZ R114, R5.reuse, R211, R114 ;  /* 0x000000d305727223 */ /* 0x040fe40000010072 */
[----:B------:R-:W-:Y:S02]  /*9b70*/  FFMA.FTZ R115, R5, R210, R115 ;  /* 0x000000d205737223 */ /* 0x000fe40000010073 */
[CC--:B------:R-:W-:Y:S01]  /*9b80*/  FMUL.FTZ R0, R145.reuse, R114.reuse ;  /* 0x0000007291007220 */ /* 0x0c0fe20000410000 */
[----:B------:R-:W-:Y:S01]  /*9b90*/  PRMT R2, RZ, 0x5410, R2 ;  /* 0x00005410ff027816 */ /* 0x000fe20000000002 */
[CC--:B------:R-:W-:Y:S02]  /*9ba0*/  FMUL.FTZ R165, R145.reuse, R115.reuse ;  /* 0x0000007391a57220 */ /* 0x0c0fe40000410000 */
[C---:B------:R-:W-:Y:S01]  /*9bb0*/  FFMA.FTZ R137, R148.reuse, R115, -R0 ;  /* 0x0000007394897223 */ /* 0x040fe20000010800 */
[----:B------:R-:W-:Y:S01]  /*9bc0*/  PRMT R0, RZ, 0x5410, R164 ;  /* 0x00005410ff007816 */ /* 0x000fe200000000a4 */
[----:B------:R-:W-:Y:S01]  /*9bd0*/  FFMA.FTZ R165, R148, R114, R165 ;  /* 0x0000007294a57223 */ /* 0x000fe200000100a5 */
[----:B0-----:R-:W-:Y:S01]  /*9be0*/  PRMT R124, RZ, 0x5410, R124 ;  /* 0x00005410ff7c7816 */ /* 0x001fe2000000007c */
[----:B------:R-:W-:-:S02]  /*9bf0*/  FMUL.FTZ R115, R145, R113 ;  /* 0x0000007191737220 */ /* 0x000fc40000410000 */
[-C--:B------:R-:W-:Y:S02]  /*9c00*/  FMUL.FTZ R212, R2, R84.reuse ;  /* 0x0000005402d47220 */ /* 0x080fe40000410000 */
[----:B------:R-:W-:Y:S02]  /*9c10*/  FMUL.FTZ R213, R124, R84 ;  /* 0x000000547cd57220 */ /* 0x000fe40000410000 */
[----:B------:R-:W-:Y:S02]  /*9c20*/  FFMA.FTZ R115, R148, R112, -R115 ;  /* 0x0000007094737223 */ /* 0x000fe40000010873 */
[C---:B------:R-:W-:Y:S02]  /*9c30*/  FFMA.FTZ R165, R0.reuse, R213, R165 ;  /* 0x000000d500a57223 */ /* 0x040fe400000100a5 */
[----:B------:R-:W-:Y:S02]  /*9c40*/  FFMA.FTZ R137, R0, R212, R137 ;  /* 0x000000d400897223 */ /* 0x000fe40000010089 */
[----:B------:R-:W-:Y:S01]  /*9c50*/  FMUL.FTZ R112, R145, R112 ;  /* 0x0000007091707220 */ /* 0x000fe20000410000 */
[----:B-1----:R-:W-:Y:S01]  /*9c60*/  PRMT R136, RZ, 0x5410, R136 ;  /* 0x00005410ff887816 */ /* 0x002fe20000000088 */
[C---:B------:R-:W-:Y:S01]  /*9c70*/  FMUL.FTZ R66, R159.reuse, R165 ;  /* 0x000000a59f427220 */ /* 0x040fe20000410000 */
[----:B------:R-:W-:Y:S01]  /*9c80*/  PRMT R135, RZ, 0x5410, R135 ;  /* 0x00005410ff877816 */ /* 0x000fe20000000087 */
[----:B------:R-:W-:-:S02]  /*9c90*/  FMUL.FTZ R67, R159, R137 ;  /* 0x000000899f437220 */ /* 0x000fc40000410000 */
[----:B------:R-:W-:Y:S02]  /*9ca0*/  FFMA.FTZ R112, R148, R113, R112 ;  /* 0x0000007194707223 */ /* 0x000fe40000010070 */
[C---:B------:R-:W-:Y:S02]  /*9cb0*/  FFMA.FTZ R113, R160.reuse, R137, -R66 ;  /* 0x00000089a0717223 */ /* 0x040fe40000010842 */
[----:B------:R-:W-:Y:S02]  /*9cc0*/  FFMA.FTZ R114, R160, R165, R67 ;  /* 0x000000a5a0727223 */ /* 0x000fe40000010043 */
[-C--:B------:R-:W-:Y:S02]  /*9cd0*/  FMUL.FTZ R215, R136, R83.reuse ;  /* 0x0000005388d77220 */ /* 0x080fe40000410000 */
[----:B------:R-:W-:Y:S02]  /*9ce0*/  FMUL.FTZ R214, R135, R83 ;  /* 0x0000005387d67220 */ /* 0x000fe40000410000 */
[C---:B------:R-:W-:Y:S01]  /*9cf0*/  FMUL.FTZ R66, R159.reuse, R112 ;  /* 0x000000709f427220 */ /* 0x040fe20000410000 */
[----:B------:R-:W-:Y:S01]  /*9d00*/  PRMT R150, RZ, 0x5410, R150 ;  /* 0x00005410ff967816 */ /* 0x000fe20000000096 */
[----:B------:R-:W-:-:S02]  /*9d10*/  FMUL.FTZ R67, R159, R115 ;  /* 0x000000739f437220 */ /* 0x000fc40000410000 */
[C---:B------:R-:W-:Y:S01]  /*9d20*/  FFMA.FTZ R66, R160.reuse, R115, -R66 ;  /* 0x00000073a0427223 */ /* 0x040fe20000010842 */
[----:B------:R-:W-:Y:S01]  /*9d30*/  PRMT R149, RZ, 0x5410, R149 ;  /* 0x00005410ff957816 */ /* 0x000fe20000000095 */
[----:B------:R-:W-:Y:S02]  /*9d40*/  FFMA.FTZ R67, R160, R112, R67 ;  /* 0x00000070a0437223 */ /* 0x000fe40000010043 */
[-C--:B------:R-:W-:Y:S02]  /*9d50*/  FMUL.FTZ R216, R150, R82.reuse ;  /* 0x0000005296d87220 */ /* 0x080fe40000410000 */
[----:B------:R-:W-:Y:S02]  /*9d60*/  FMUL.FTZ R217, R149, R82 ;  /* 0x0000005295d97220 */ /* 0x000fe40000410000 */
        /* <DEDUP_REMOVED lines=13> */
[----:B------:R-:W-:Y:S01]  /*9e40*/  PRMT R192, RZ, 0x5410, R192 ;  /* 0x00005410ffc07816 */ /* 0x000fe200000000c0 */
[----:B------:R-:W-:Y:S01]  /*9e50*/  MUFU.EX2 R200, R200 ;  /* 0x000000c800c87308 */ /* 0x000fe20000000800 */
[----:B------:R-:W-:Y:S02]  /*9e60*/  PRMT R193, RZ, 0x5410, R193 ;  /* 0x00005410ffc17816 */ /* 0x000fe400000000c1 */
[----:B------:R-:W-:Y:S01]  /*9e70*/  PRMT R164, RZ, 0x5410, R94 ;  /* 0x00005410ffa47816 */ /* 0x000fe2000000005e */
[-C--:B------:R-:W-:Y:S02]  /*9e80*/  FMUL.FTZ R225, R192, R78.reuse ;  /* 0x0000004ec0e17220 */ /* 0x080fe40000410000 */
[----:B------:R-:W-:Y:S01]  /*9e90*/  FMUL.FTZ R224, R193, R78 ;  /* 0x0000004ec1e07220 */ /* 0x000fe20000410000 */
[----:B------:R-:W-:-:S02]  /*9ea0*/  LEA.HI.SX32 R240, R240, R117, 0x1b ;  /* 0x00000075f0f07211 */ /* 0x000fc400078fdaff */
[----:B---3--:R-:W-:-:S05]  /*9eb0*/  PRMT R137, RZ, 0x5410, R138 ;  /* 0x00005410ff897816 */ /* 0x008fca000000008a */
[C---:B------:R-:W-:Y:S02]  /*9ec0*/  FFMA.FTZ R114, R137.reuse, R215, R114 ;  /* 0x000000d789727223 */ /* 0x040fe40000010072 */
[----:B------:R-:W-:Y:S02]  /*9ed0*/  FFMA.FTZ R113, R137, R214, R113 ;  /* 0x000000d689717223 */ /* 0x000fe40000010071 */
[CC--:B------:R-:W-:Y:S01]  /*9ee0*/  FMUL.FTZ R115, R157.reuse, R114.reuse ;  /* 0x000000729d737220 */ /* 0x0c0fe20000410000 */
[----:B------:R-:W-:Y:S01]  /*9ef0*/  PRMT R138, RZ, 0x5410, R98 ;  /* 0x00005410ff8a7816 */ /* 0x000fe20000000062 */
[-C--:B------:R-:W-:Y:S02]  /*9f00*/  FMUL.FTZ R165, R157, R113.reuse ;  /* 0x000000719da57220 */ /* 0x080fe40000410000 */
[C---:B------:R-:W-:Y:S02]  /*9f10*/  FFMA.FTZ R115, R158.reuse, R113, -R115 ;  /* 0x000000719e737223 */ /* 0x040fe40000010873 */
[----:B------:R-:W-:-:S02]  /*9f20*/  FFMA.FTZ R165, R158, R114, R165 ;  /* 0x000000729ea57223 */ /* 0x000fc400000100a5 */
[----:B------:R-:W-:Y:S02]  /*9f30*/  FMUL.FTZ R113, R157, R67 ;  /* 0x000000439d717220 */ /* 0x000fe40000410000 */
[C---:B------:R-:W-:Y:S02]  /*9f40*/  FFMA.FTZ R115, R138.reuse, R216, R115 ;  /* 0x000000d88a737223 */ /* 0x040fe40000010073 */
[----:B------:R-:W-:Y:S02]  /*9f50*/  FFMA.FTZ R165, R138, R217, R165 ;  /* 0x000000d98aa57223 */ /* 0x000fe400000100a5 */
[C---:B------:R-:W-:Y:S02]  /*9f60*/  FFMA.FTZ R66, R158.reuse, R66, -R113 ;  /* 0x000000429e427223 */ /* 0x040fe40000010871 */
[----:B------:R-:W-:Y:S02]  /*9f70*/  FMUL.FTZ R113, R155, R115 ;  /* 0x000000739b717220 */ /* 0x000fe40000410000 */
[----:B------:R-:W-:-:S02]  /*9f80*/  FFMA.FTZ R67, R158, R67, R112 ;  /* 0x000000439e437223 */ /* 0x000fc40000010070 */
[-C--:B------:R-:W-:Y:S02]  /*9f90*/  FMUL.FTZ R112, R155, R165.reuse ;  /* 0x000000a59b707220 */ /* 0x080fe40000410000 */
[C---:B------:R-:W-:Y:S02]  /*9fa0*/  FFMA.FTZ R114, R156.reuse, R165, R113 ;  /* 0x000000a59c727223 */ /* 0x040fe40000010071 */
[----:B------:R-:W-:Y:S02]  /*9fb0*/  FFMA.FTZ R115, R156, R115, -R112 ;  /* 0x000000739c737223 */ /* 0x000fe40000010870 */
[C---:B------:R-:W-:Y:S02]  /*9fc0*/  FFMA.FTZ R114, R171.reuse, R219, R114 ;  /* 0x000000dbab727223 */ /* 0x040fe40000010072 */
[----:B------:R-:W-:Y:S02]  /*9fd0*/  FFMA.FTZ R115, R171, R218, R115 ;  /* 0x000000daab737223 */ /* 0x000fe40000010073 */
[----:B------:R-:W-:-:S02]  /*9fe0*/  FMUL.FTZ R69, R153, R114 ;  /* 0x0000007299457220 */ /* 0x000fc40000410000 */
[-C--:B------:R-:W-:Y:S02]  /*9ff0*/  FMUL.FTZ R113, R153, R115.reuse ;  /* 0x0000007399717220 */ /* 0x080fe40000410000 */
[C---:B------:R-:W-:Y:S02]  /*a000*/  FFMA.FTZ R115, R154.reuse, R115, -R69 ;  /* 0x000000739a737223 */ /* 0x040fe40000010845 */
[----:B------:R-:W-:Y:S02]  /*a010*/  FFMA.FTZ R114, R154, R114, R113 ;  /* 0x000000729a727223 */ /* 0x000fe40000010071 */
[----:B------:R-:W-:Y:S02]  /*a020*/  FMUL.FTZ R113, R155, R66 ;  /* 0x000000429b717220 */ /* 0x000fe40000410000 */
[C---:B------:R-:W-:Y:S02]  /*a030*/  FFMA.FTZ R115, R170.reuse, R220, R115 ;  /* 0x000000dcaa737223 */ /* 0x040fe40000010073 */
[----:B------:R-:W-:-:S02]  /*a040*/  FFMA.FTZ R114, R170, R221, R114 ;  /* 0x000000ddaa727223 */ /* 0x000fc40000010072 */
[-C--:B------:R-:W-:Y:S02]  /*a050*/  FMUL.FTZ R69, R155, R67.reuse ;  /* 0x000000439b457220 */ /* 0x080fe40000410000 */
[C---:B------:R-:W-:Y:S02]  /*a060*/  FFMA.FTZ R113, R156.reuse, R67, R113 ;  /* 0x000000439c717223 */ /* 0x040fe40000010071 */
[C---:B------:R-:W-:Y:S02]  /*a070*/  FMUL.FTZ R165, R151.reuse, R115 ;  /* 0x0000007397a57220 */ /* 0x040fe40000410000 */
[----:B------:R-:W-:Y:S02]  /*a080*/  FMUL.FTZ R67, R151, R114 ;  /* 0x0000007297437220 */ /* 0x000fe40000410000 */
[----:B------:R-:W-:Y:S02]  /*a090*/  FFMA.FTZ R69, R156, R66, -R69 ;  /* 0x000000429c457223 */ /* 0x000fe40000010845 */
[----:B------:R-:W-:-:S02]  /*a0a0*/  FMUL.FTZ R66, R153, R113 ;  /* 0x0000007199427220 */ /* 0x000fc40000410000 */
[C---:B------:R-:W-:Y:S01]  /*a0b0*/  FFMA.FTZ R114, R152.reuse, R114, R165 ;  /* 0x0000007298727223 */ /* 0x040fe200000100a5 */
[----:B------:R-:W-:Y:S01]  /*a0c0*/  PRMT R165, RZ, 0x5410, R95 ;  /* 0x00005410ffa57816 */ /* 0x000fe2000000005f */
[----:B------:R-:W-:Y:S02]  /*a0d0*/  FFMA.FTZ R115, R152, R115, -R67 ;  /* 0x0000007398737223 */ /* 0x000fe40000010843 */
[----:B------:R-:W-:Y:S02]  /*a0e0*/  FMUL.FTZ R112, R74, UR35 ;  /* 0x000000234a707c20 */ /* 0x000fe40008410000 */
[-C--:B------:R-:W-:Y:S02]  /*a0f0*/  FFMA.FTZ R66, R154, R69.reuse, -R66 ;  /* 0x000000459a427223 */ /* 0x080fe40000010842 */
[----:B------:R-:W-:Y:S02]  /*a100*/  FMUL.FTZ R69, R153, R69 ;  /* 0x0000004599457220 */ /* 0x000fe40000410000 */
[----:B------:R-:W-:-:S02]  /*a110*/  FFMA.FTZ R115, R165, R222, R115 ;  /* 0x000000dea5737223 */ /* 0x000fc40000010073 */
[----:B------:R-:W-:Y:S02]  /*a120*/  FMUL.RZ R112, R112, 0.15915493667125701904 ;  /* 0x3e22f98370707820 */ /* 0x000fe4000040c000 */
[----:B------:R-:W-:Y:S02]  /*a130*/  FFMA.FTZ R197, R165, R223, R114 ;  /* 0x000000dfa5c57223 */ /* 0x000fe40000010072 */
[----:B------:R-:W-:Y:S01]  /*a140*/  FFMA.FTZ R69, R154, R113, R69 ;  /* 0x000000719a457223 */ /* 0x000fe20000010045 */
[----:B------:R-:W0:Y:S01]  /*a150*/  MUFU.COS R201, R112 ;  /* 0x0000007000c97308 */ /* 0x000e220000000000 */
[----:B------:R-:W-:Y:S02]  /*a160*/  FMUL.FTZ R113, R178, R115 ;  /* 0x00000073b2717220 */ /* 0x000fe40000410000 */
[----:B------:R-:W-:Y:S02]  /*a170*/  FMUL.FTZ R189, R151, R69 ;  /* 0x0000004597bd7220 */ /* 0x000fe40000410000 */
[----:B------:R-:W-:-:S03]  /*a180*/  FFMA.FTZ R113, R182, R197, R113 ;  /* 0x000000c5b6717223 */ /* 0x000fc60000010071 */
[----:B------:R1:W2:Y:S01]  /*a190*/  MUFU.SIN R67, R112 ;  /* 0x0000007000437308 */ /* 0x0002a20000000400 */
[-C--:B------:R-:W-:Y:S02]  /*a1a0*/  FFMA.FTZ R189, R152, R66.reuse, -R189 ;  /* 0x0000004298bd7223 */ /* 0x080fe400000108bd */
[----:B------:R-:W-:Y:S02]  /*a1b0*/  FMUL.FTZ R66, R151, R66 ;  /* 0x0000004297427220 */ /* 0x000fe40000410000 */
[----:B-1----:R-:W-:Y:S02]  /*a1c0*/  FMUL.FTZ R112, R178, R197 ;  /* 0x000000c5b2707220 */ /* 0x002fe40000410000 */
[----:B------:R-:W-:Y:S01]  /*a1d0*/  FFMA.FTZ R113, R164, R225, R113 ;  /* 0x000000e1a4717223 */ /* 0x000fe20000010071 */
[----:B------:R-:W-:Y:S01]  /*a1e0*/  LDS.U16 R197, [R68+0x3c] ;  /* 0x00003c0044c57984 */ /* 0x000fe20000000400 */
[----:B------:R-:W-:Y:S01]  /*a1f0*/  FFMA.FTZ R115, R182, R115, -R112 ;  /* 0x00000073b6737223 */ /* 0x000fe20000010870 */
[----:B------:R-:W-:Y:S01]  /*a200*/  IADD3 R112, R117, 0x20, RZ ;  /* 0x0000002075707810 */ /* 0x000fe20007ffe0ff */
[----:B------:R-:W-:-:S02]  /*a210*/  FFMA.FTZ R69, R152, R69, R66 ;  /* 0x0000004598457223 */ /* 0x000fc40000010042 */
[----:B------:R-:W-:Y:S01]  /*a220*/  FFMA.FTZ R115, R164, R224, R115 ;  /* 0x000000e0a4737223 */ /* 0x000fe20000010073 */
[----:B------:R-:W-:Y:S01]  /*a230*/  LEA.HI.SX32 R112, R112, R117, 0x1b ;  /* 0x0000007570707211 */ /* 0x000fe200078fdaff */
[----:B------:R-:W-:-:S03]  /*a240*/  FMUL.FTZ R66, R176, R113 ;  /* 0x00000071b0427220 */ /* 0x000fc60000410000 */
[----:B------:R-:W-:Y:S01]  /*a250*/  SHF.L.U32 R114, R112, 0x1, RZ ;  /* 0x0000000170727819 */ /* 0x000fe200000006ff */
[-C--:B------:R-:W-:Y:S01]  /*a260*/  FFMA.FTZ R229, R177, R115.reuse, -R66 ;  /* 0x00000073b1e57223 */ /* 0x080fe20000010842 */
[C---:B------:R-:W-:Y:S02]  /*a270*/  IADD3 R112, R117.reuse, 0x40, RZ ;  /* 0x0000004075707810 */ /* 0x040fe40007ffe0ff */
[C---:B------:R-:W-:Y:S01]  /*a280*/  IADD3 R66, R117.reuse, 0x60, RZ ;  /* 0x0000006075427810 */ /* 0x040fe20007ffe0ff */
[----:B------:R-:W-:Y:S01]  /*a290*/  FMUL.FTZ R230, R176, R115 ;  /* 0x00000073b0e67220 */ /* 0x000fe20000410000 */
[----:B------:R-:W-:Y:S01]  /*a2a0*/  LEA.HI.SX32 R112, R112, R117, 0x1b ;  /* 0x0000007570707211 */ /* 0x000fe200078fdaff */
[----:B0-----:R-:W-:Y:S01]  /*a2b0*/  FMUL.FTZ R201, R200, R201 ;  /* 0x000000c9c8c97220 */ /* 0x001fe20000410000 */
[----:B------:R-:W-:Y:S01]  /*a2c0*/  LEA.HI.SX32 R66, R66, R117, 0x1b ;  /* 0x0000007542427211 */ /* 0x000fe200078fdaff */
[----:B--2---:R-:W-:Y:S01]  /*a2d0*/  FMUL.FTZ R200, R200, R67 ;  /* 0x00000043c8c87220 */ /* 0x004fe20000410000 */
[----:B------:R-:W-:Y:S01]  /*a2e0*/  LEA.HI.SX32 R67, R117, R117, 0x1b ;  /* 0x0000007575437211 */ /* 0x000fe200078fdaff */
[----:B------:R-:W-:Y:S01]  /*a2f0*/  FFMA.FTZ R230, R177, R113, R230 ;  /* 0x00000071b1e67223 */ /* 0x000fe200000100e6 */
[----:B------:R-:W-:-:S02]  /*a300*/  SHF.L.U32 R113, R112, 0x1, RZ ;  /* 0x0000000170717819 */ /* 0x000fc400000006ff */
[----:B------:R-:W-:Y:S02]  /*a310*/  SHF.L.U32 R112, R66, 0x1, RZ ;  /* 0x0000000142707819 */ /* 0x000fe400000006ff */
[----:B------:R-:W-:Y:S02]  /*a320*/  SHF.L.U32 R115, R67, 0x1, RZ ;  /* 0x0000000143737819 */ /* 0x000fe400000006ff */
[----:B------:R-:W-:Y:S01]  /*a330*/  IADD3 R66, R117, 0xa0, RZ ;  /* 0x000000a075427810 */ /* 0x000fe20007ffe0ff */
[----:B------:R-:W0:Y:S03]  /*a340*/  LDS.U16 R67, [R68+0x3a] ;  /* 0x00003a0044437984 */ /* 0x000e260000000400 */
[----:B------:R-:W-:Y:S01]  /*a350*/  LEA.HI.SX32 R66, R66, R117, 0x1b ;  /* 0x0000007542427211 */ /* 0x000fe200078fdaff */
[----:B-----5:R1:W-:Y:S04]  /*a360*/  STS.U16 [R115+0x840], R110 ;  /* 0x0008406e73007388 */ /* 0x0203e80000000400 */
[----:B------:R2:W-:Y:S01]  /*a370*/  STS.U16 [R114+0x880], R111 ;  /* 0x0008806f72007388 */ /* 0x0005e20000000400 */
[----:B-1----:R-:W-:-:S02]  /*a380*/  SHF.L.U32 R110, R66, 0x1, RZ ;  /* 0x00000001426e7819 */ /* 0x002fc400000006ff */
[C---:B------:R-:W-:Y:S02]  /*a390*/  IADD3 R66, R117.reuse, 0xe0, RZ ;  /* 0x000000e075427810 */ /* 0x040fe40007ffe0ff */
[----:B--2---:R-:W-:Y:S02]  /*a3a0*/  SHF.L.U32 R111, R240, 0x1, RZ ;  /* 0x00000001f06f7819 */ /* 0x004fe400000006ff */
[----:B------:R-:W-:Y:S01]  /*a3b0*/  IADD3 R240, R117, 0xc0, RZ ;  /* 0x000000c075f07810 */ /* 0x000fe20007ffe0ff */
[----:B------:R1:W-:Y:S01]  /*a3c0*/  STS.U16 [R113+0x8c0], R108 ;  /* 0x0008c06c71007388 */ /* 0x0003e20000000400 */
[-C--:B------:R-:W-:Y:S02]  /*a3d0*/  LEA.HI.SX32 R66, R66, R117.reuse, 0x1b ;  /* 0x0000007542427211 */ /* 0x080fe400078fdaff */
[----:B------:R-:W-:Y:S01]  /*a3e0*/  LEA.HI.SX32 R240, R240, R117, 0x1b ;  /* 0x00000075f0f07211 */ /* 0x000fe200078fdaff */
        /* <DEDUP_REMOVED lines=32> */
[----:B------:R2:W-:Y:S04]  /*a5f0*/  STS.U16 [R104+0xb00], R101 ;  /* 0x000b006568007388 */ /* 0x0005e80000000400 */
[----:B------:R-:W-:Y:S01]  /*a600*/  STS.U16 [R103+0xb40], R238 ;  /* 0x000b40ee67007388 */ /* 0x000fe20000000400 */
[----:B-1----:R-:W-:-:S02]  /*a610*/  SHF.L.U32 R100, R66, 0x1, RZ ;  /* 0x0000000142647819 */ /* 0x002fc400000006ff */
[----:B--2---:R-:W-:Y:S01]  /*a620*/  SHF.L.U32 R101, R240, 0x1, RZ ;  /* 0x00000001f0657819 */ /* 0x004fe200000006ff */
[----:B------:R-:W-:Y:S01]  /*a630*/  STS.U16 [R102+0xb80], R235 ;  /* 0x000b80eb66007388 */ /* 0x000fe20000000400 */
[----:B------:R-:W-:-:S03]  /*a640*/  FMUL.FTZ R66, R178, R69 ;  /* 0x00000045b2427220 */ /* 0x000fc60000410000 */
[----:B------:R-:W-:Y:S04]  /*a650*/  STS.U16 [R101+0xbc0], R236 ;  /* 0x000bc0ec65007388 */ /* 0x000fe80000000400 */
[----:B------:R1:W-:Y:S04]  /*a660*/  STS.U16 [R100+0xc00], R191 ;  /* 0x000c00bf64007388 */ /* 0x0003e80000000400 */
[----:B------:R2:W-:Y:S01]  /*a670*/  STS.U16 [R190+0xc40], R231 ;  /* 0x000c40e7be007388 */ /* 0x0005e20000000400 */
[-C--:B------:R-:W-:Y:S02]  /*a680*/  FFMA.FTZ R66, R182, R189.reuse, -R66 ;  /* 0x000000bdb6427223 */ /* 0x080fe40000010842 */
[----:B------:R-:W-:Y:S01]  /*a690*/  FMUL.FTZ R237, R178, R189 ;  /* 0x000000bdb2ed7220 */ /* 0x000fe20000410000 */
[----:B-1----:R-:W-:-:S02]  /*a6a0*/  PRMT R191, RZ, 0x5410, R227 ;  /* 0x00005410ffbf7816 */ /* 0x002fc400000000e3 */
[----:B--2---:R-:W-:Y:S02]  /*a6b0*/  PRMT R190, RZ, 0x5410, R226 ;  /* 0x00005410ffbe7816 */ /* 0x004fe400000000e2 */
[----:B------:R-:W-:Y:S01]  /*a6c0*/  PRMT R189, RZ, 0x5410, R93 ;  /* 0x00005410ffbd7816 */ /* 0x000fe2000000005d */
[-C--:B------:R-:W-:Y:S02]  /*a6d0*/  FMUL.FTZ R226, R191, R77.reuse ;  /* 0x0000004dbfe27220 */ /* 0x080fe40000410000 */
[----:B------:R-:W-:Y:S01]  /*a6e0*/  FMUL.FTZ R227, R190, R77 ;  /* 0x0000004dbee37220 */ /* 0x000fe20000410000 */
[----:B------:R1:W-:Y:S01]  /*a6f0*/  STS.U16 [R233+0xc80], R188 ;  /* 0x000c80bce9007388 */ /* 0x0003e20000000400 */
[C---:B------:R-:W-:Y:S02]  /*a700*/  FFMA.FTZ R229, R189.reuse, R226, R229 ;  /* 0x000000e2bde57223 */ /* 0x040fe400000100e5 */
[----:B------:R-:W-:Y:S01]  /*a710*/  FFMA.FTZ R235, R189, R227, R230 ;  /* 0x000000e3bdeb7223 */ /* 0x000fe200000100e6 */
[----:B------:R2:W-:Y:S01]  /*a720*/  STS.U16 [R187+0xcc0], R234 ;  /* 0x000cc0eabb007388 */ /* 0x0005e20000000400 */
[----:B------:R-:W-:-:S02]  /*a730*/  FMUL.FTZ R238, R174, R229 ;  /* 0x000000e5aeee7220 */ /* 0x000fc40000410000 */
[----:B------:R-:W-:Y:S01]  /*a740*/  FMUL.FTZ R236, R174, R235 ;  /* 0x000000ebaeec7220 */ /* 0x000fe20000410000 */
[----:B------:R-:W-:Y:S01]  /*a750*/  PRMT R186, RZ, 0x5410, R186 ;  /* 0x00005410ffba7816 */ /* 0x000fe200000000ba */
[----:B------:R-:W-:Y:S01]  /*a760*/  FFMA.FTZ R230, R182, R69, R237 ;  /* 0x00000045b6e67223 */ /* 0x000fe200000100ed */
[----:B-1----:R-:W-:Y:S02]  /*a770*/  PRMT R188, RZ, 0x5410, R92 ;  /* 0x00005410ffbc7816 */ /* 0x002fe4000000005c */
[----:B--2---:R-:W-:Y:S01]  /*a780*/  PRMT R187, RZ, 0x5410, R228 ;  /* 0x00005410ffbb7816 */ /* 0x004fe200000000e4 */
[C---:B------:R-:W-:Y:S02]  /*a790*/  FFMA.FTZ R231, R175.reuse, R229, -R236 ;  /* 0x000000e5afe77223 */ /* 0x040fe400000108ec */
[----:B------:R-:W-:Y:S02]  /*a7a0*/  FFMA.FTZ R69, R175, R235, R238 ;  /* 0x000000ebaf457223 */ /* 0x000fe400000100ee */
[----:B------:R-:W-:-:S02]  /*a7b0*/  FMUL.FTZ R229, R187, R76 ;  /* 0x0000004cbbe57220 */ /* 0x000fc40000410000 */
[----:B------:R-:W-:Y:S02]  /*a7c0*/  FMUL.FTZ R235, R176, R66 ;  /* 0x00000042b0eb7220 */ /* 0x000fe40000410000 */
[----:B------:R-:W-:Y:S02]  /*a7d0*/  FMUL.FTZ R228, R186, R76 ;  /* 0x0000004cbae47220 */ /* 0x000fe40000410000 */
[----:B------:R-:W-:Y:S02]  /*a7e0*/  FFMA.FTZ R236, R188, R229, R69 ;  /* 0x000000e5bcec7223 */ /* 0x000fe40000010045 */
[-C--:B------:R-:W-:Y:S01]  /*a7f0*/  FFMA.FTZ R69, R177, R230.reuse, R235 ;  /* 0x000000e6b1457223 */ /* 0x080fe200000100eb */
[----:B------:R-:W-:Y:S01]  /*a800*/  PRMT R199, RZ, 0x5410, R199 ;  /* 0x00005410ffc77816 */ /* 0x000fe200000000c7 */
[----:B------:R-:W-:Y:S02]  /*a810*/  FMUL.FTZ R235, R176, R230 ;  /* 0x000000e6b0eb7220 */ /* 0x000fe40000410000 */
[----:B------:R-:W-:-:S02]  /*a820*/  FFMA.FTZ R231, R188, R228, R231 ;  /* 0x000000e4bce77223 */ /* 0x000fc400000100e7 */
[C---:B------:R-:W-:Y:S01]  /*a830*/  FMUL.FTZ R230, R146.reuse, R236 ;  /* 0x000000ec92e67220 */ /* 0x040fe20000410000 */
[----:B------:R0:W-:Y:S01]  /*a840*/  STS.U16 [R185+0xd00], R198 ;  /* 0x000d00c6b9007388 */ /* 0x0001e20000000400 */
[-C--:B------:R-:W-:Y:S02]  /*a850*/  FMUL.FTZ R234, R146, R231.reuse ;  /* 0x000000e792ea7220 */ /* 0x080fe40000410000 */
[----:B------:R-:W-:Y:S01]  /*a860*/  FFMA.FTZ R233, R147, R231, -R230 ;  /* 0x000000e793e97223 */ /* 0x000fe200000108e6 */
[----:B------:R-:W-:Y:S01]  /*a870*/  STS.U16 [R183+0xd40], R202 ;  /* 0x000d40cab7007388 */ /* 0x000fe20000000400 */
[-C--:B------:R-:W-:Y:S01]  /*a880*/  FMUL.FTZ R230, R199, R75.reuse ;  /* 0x0000004bc7e67220 */ /* 0x080fe20000410000 */
[----:B0-----:R-:W-:Y:S02]  /*a890*/  PRMT R198, RZ, 0x5410, R67 ;  /* 0x00005410ffc67816 */ /* 0x001fe40000000043 */
[----:B------:R-:W-:Y:S01]  /*a8a0*/  PRMT R185, RZ, 0x5410, R91 ;  /* 0x00005410ffb97816 */ /* 0x000fe2000000005b */
[----:B------:R-:W-:Y:S01]  /*a8b0*/  STS.U16 [R194+0xd80], R195 ;  /* 0x000d80c3c2007388 */ /* 0x000fe20000000400 */
[----:B------:R-:W-:Y:S01]  /*a8c0*/  FFMA.FTZ R235, R177, R66, -R235 ;  /* 0x00000042b1eb7223 */ /* 0x000fe200000108eb */
[----:B------:R-:W-:Y:S01]  /*a8d0*/  ULEA UR32, UR31, UR7, 0x8 ;  /* 0x000000071f207291 */ /* 0x000fe2000f8e403f */
[----:B------:R-:W-:Y:S01]  /*a8e0*/  FFMA.FTZ R234, R147, R236, R234 ;  /* 0x000000ec93ea7223 */ /* 0x000fe200000100ea */
[----:B------:R-:W-:Y:S01]  /*a8f0*/  STS.U16 [R162+0xdc0], R203 ;  /* 0x000dc0cba2007388 */ /* 0x000fe20000000400 */
[----:B------:R-:W-:Y:S01]  /*a900*/  FMUL.FTZ R231, R198, R75 ;  /* 0x0000004bc6e77220 */ /* 0x000fe20000410000 */
[C---:B------:R-:W-:Y:S01]  /*a910*/  ISETP.NE.AND P2, PT, R118.reuse, RZ, PT ;  /* 0x000000ff7600720c */ /* 0x040fe20003f45270 */
[----:B------:R-:W-:Y:S01]  /*a920*/  FFMA.FTZ R233, R185, R230, R233 ;  /* 0x000000e6b9e97223 */ /* 0x000fe200000100e9 */
[----:B------:R-:W-:Y:S01]  /*a930*/  STS.U16 [R70+0xe00], R205 ;  /* 0x000e00cd46007388 */ /* 0x000fe20000000400 */
[----:B------:R-:W-:-:S03]  /*a940*/  IADD3 R239, R118, 0x200, RZ ;  /* 0x0000020076ef7810 */ /* 0x000fc60007ffe0ff */
[----:B------:R-:W-:Y:S01]  /*a950*/  STS.U16 [R144+0xe40], R207 ;  /* 0x000e40cf90007388 */ /* 0x000fe20000000400 */
[----:B------:R-:W-:-:S03]  /*a960*/  FMUL.FTZ R236, R174, R235 ;  /* 0x000000ebaeec7220 */ /* 0x000fc60000410000 */
[----:B------:R-:W-:Y:S01]  /*a970*/  STS.U16 [R71+0xe80], R204 ;  /* 0x000e80cc47007388 */ /* 0x000fe20000000400 */
[----:B------:R-:W-:-:S03]  /*a980*/  FFMA.FTZ R234, R185, R231, R234 ;  /* 0x000000e7b9ea7223 */ /* 0x000fc600000100ea */
[----:B------:R-:W-:Y:S01]  /*a990*/  STS.U16 [R140+0xec0], R209 ;  /* 0x000ec0d18c007388 */ /* 0x000fe20000000400 */
[----:B------:R-:W-:Y:S01]  /*a9a0*/  FMUL.FTZ R66, R174, R69 ;  /* 0x00000045ae427220 */ /* 0x000fe20000410000 */
[----:B------:R-:W-:Y:S01]  /*a9b0*/  SEL R67, R239, UR32, P2 ;  /* 0x00000020ef437c07 */ /* 0x000fe20009000000 */
[----:B------:R-:W-:Y:S01]  /*a9c0*/  FMUL.FTZ R246, R200, R233 ;  /* 0x000000e9c8f67220 */ /* 0x000fe20000410000 */
[----:B----4-:R-:W-:Y:S04]  /*a9d0*/  STS.U16 [R139+0xf00], R206 ;  /* 0x000f00ce8b007388 */ /* 0x010fe80000000400 */
[----:B------:R-:W-:Y:S01]  /*a9e0*/  STS.U16 [R143+0xf40], R208 ;  /* 0x000f40d08f007388 */ /* 0x000fe20000000400 */
[----:B------:R-:W-:-:S03]  /*a9f0*/  FFMA.FTZ R66, R175, R235, -R66 ;  /* 0x000000ebaf427223 */ /* 0x000fc60000010842 */
[----:B------:R0:W-:Y:S01]  /*aa00*/  STS.U16 [R163+0xf80], R232 ;  /* 0x000f80e8a3007388 */ /* 0x0001e20000000400 */
[----:B------:R-:W-:-:S03]  /*aa10*/  FFMA.FTZ R69, R175, R69, R236 ;  /* 0x00000045af457223 */ /* 0x000fc600000100ec */
[----:B------:R1:W-:Y:S01]  /*aa20*/  STS.U16 [R122+0xfc0], R161 ;  /* 0x000fc0a17a007388 */ /* 0x0003e20000000400 */
[-C--:B------:R-:W-:Y:S02]  /*aa30*/  FMUL.FTZ R248, R200, R234.reuse ;  /* 0x000000eac8f87220 */ /* 0x080fe40000410000 */
[----:B------:R-:W-:Y:S01]  /*aa40*/  FFMA.FTZ R246, R201, R234, R246 ;  /* 0x000000eac9f67223 */ /* 0x000fe200000100f6 */
        /* <DEDUP_REMOVED lines=39> */
[----:B------:R-:W-:Y:S01]  /*acc0*/  PRMT R196, RZ, 0x5410, R196 ;  /* 0x00005410ffc47816 */ /* 0x000fe200000000c4 */
[----:B------:R-:W-:Y:S01]  /*acd0*/  FFMA.FTZ R248, R201, R233, -R248 ;  /* 0x000000e9c9f87223 */ /* 0x000fe200000108f8 */
[----:B0-----:R-:W-:Y:S01]  /*ace0*/  PRMT R163, RZ, 0x5410, R90 ;  /* 0x00005410ffa37816 */ /* 0x001fe2000000005a */
[-C--:B------:R-:W-:Y:S01]  /*acf0*/  FMUL.FTZ R232, R197, R74.reuse ;  /* 0x0000004ac5e87220 */ /* 0x080fe20000410000 */
        /* <DEDUP_REMOVED lines=17> */
.L_x_9544:
[----:B--234-:R-:W-:Y:S05]  /*ae10*/  BSYNC B0 ;  /* 0x0000000000007941 */ /* 0x01cfea0003800000 */
.L_x_9543:
        /* <DEDUP_REMOVED lines=441> */
.L_x_9546:
[----:B------:R-:W-:Y:S05]  /*c9b0*/  BSYNC B0 ;  /* 0x0000000000007941 */ /* 0x000fea0003800000 */
.L_x_9545:
        /* <DEDUP_REMOVED lines=23> */
.L_x_9548:
[----:B------:R-:W-:Y:S05]  /*cb30*/  BSYNC B0 ;  /* 0x0000000000007941 */ /* 0x000fea0003800000 */
.L_x_9547:
        /* <DEDUP_REMOVED lines=19> */
.L_x_9550:
[----:B------:R-:W-:Y:S05]  /*cc70*/  BSYNC B0 ;  /* 0x0000000000007941 */ /* 0x000fea0003800000 */
.L_x_9549:
        /* <DEDUP_REMOVED lines=19> */
.L_x_9552:
[----:B------:R-:W-:Y:S05]  /*cdb0*/  BSYNC B0 ;  /* 0x0000000000007941 */ /* 0x000fea0003800000 */
.L_x_9551:
        /* <DEDUP_REMOVED lines=19> */
.L_x_9554:
[----:B------:R-:W-:Y:S05]  /*cef0*/  BSYNC B0 ;  /* 0x0000000000007941 */ /* 0x000fea0003800000 */
.L_x_9553:
        /* <DEDUP_REMOVED lines=41> */
[-C--:B------:R-:W-:Y:S02]  /*d190*/  FFMA.FTZ R200, R201, R249.reuse, R200 ;  /* 0x000000f9c9c87223 */ /* 0x080fe400000100c8 */
[----:B------:R-:W-:Y:S02]  /*d1a0*/  FMUL.FTZ R65, R163, R74 ;  /* 0x0000004aa3417220 */ /* 0x000fe40000410000 */
[----:B------:R-:W-:Y:S02]  /*d1b0*/  FADD.FTZ R248, R248, R64 ;  /* 0x00000040f8f87221 */ /* 0x000fe40000010000 */
        /* <DEDUP_REMOVED lines=10> */
[----:B------:R-:W-:Y:S02]  /*d260*/  FMUL.FTZ R67, R198, R246 ;  /* 0x000000f6c6437220 */ /* 0x000fe40000410000 */
[----:B0-----:R-:W-:Y:S02]  /*d270*/  FMUL.FTZ R68, R248, UR35 ;  /* 0x00000023f8447c20 */ /* 0x001fe40008410000 */
[-C--:B------:R-:W-:Y:S02]  /*d280*/  FFMA.FTZ R198, R198, -R147.reuse, R231 ;  /* 0x80000093c6c67223 */ /* 0x080fe400000100e7 */
[C---:B------:R-:W-:Y:S02]  /*d290*/  FFMA.FTZ R147, R199.reuse, -R147, R230 ;  /* 0x80000093c7937223 */ /* 0x040fe400000100e6 */
[----:B------:R-:W-:-:S02]  /*d2a0*/  FFMA.FTZ R199, R199, R248, R67 ;  /* 0x000000f8c7c77223 */ /* 0x000fc40000010043 */
[C---:B------:R-:W-:Y:S02]  /*d2b0*/  FFMA.FTZ R68, R246.reuse, UR34, -R68 ;  /* 0x00000022f6447c23 */ /* 0x040fe40008010844 */
[----:B------:R-:W-:Y:S02]  /*d2c0*/  FMUL.FTZ R67, R246, UR35 ;  /* 0x00000023f6437c20 */ /* 0x000fe40008410000 */
[----:B------:R-:W-:Y:S02]  /*d2d0*/  FMUL.FTZ R68, R198, R68 ;  /* 0x00000044c6447220 */ /* 0x000fe40000410000 */
[----:B------:R-:W-:Y:S02]  /*d2e0*/  FFMA.FTZ R67, R248, UR34, R67 ;  /* 0x00000022f8437c23 */ /* 0x000fe40008010043 */
[----:B------:R-:W-:Y:S02]  /*d2f0*/  FADD.FTZ R245, -R245, R66 ;  /* 0x00000042f5f57221 */ /* 0x000fe40000010100 */
[----:B------:R-:W-:-:S02]  /*d300*/  FADD.FTZ R64, R243, R64 ;  /* 0x00000040f3407221 */ /* 0x000fc40000010000 */
[----:B------:R-:W-:Y:S02]  /*d310*/  FFMA.FTZ R66, R147, R67, R68 ;  /* 0x0000004393427223 */ /* 0x000fe40000010044 */
[CC--:B------:R-:W-:Y:S02]  /*d320*/  FMUL.FTZ R67, R174.reuse, -R245.reuse ;  /* 0x800000f5ae437220 */ /* 0x0c0fe40000410000 */
[-C--:B------:R-:W-:Y:S02]  /*d330*/  FMUL.FTZ R68, R174, -R64.reuse ;  /* 0x80000040ae447220 */ /* 0x080fe40000410000 */
[C---:B------:R-:W-:Y:S02]  /*d340*/  FFMA.FTZ R67, R175.reuse, R64, -R67 ;  /* 0x00000040af437223 */ /* 0x040fe40000010843 */
[----:B------:R-:W-:Y:S02]  /*d350*/  FFMA.FTZ R68, R175, R245, R68 ;  /* 0x000000f5af447223 */ /* 0x000fe40000010044 */
[----:B------:R-:W-:-:S02]  /*d360*/  FMUL.FTZ R70, R64, UR35 ;  /* 0x0000002340467c20 */ /* 0x000fc40008410000 */
[-C--:B------:R-:W-:Y:S02]  /*d370*/  FMUL.FTZ R175, R188, R76.reuse ;  /* 0x0000004cbcaf7220 */ /* 0x080fe40000410000 */
[----:B------:R-:W-:Y:S02]  /*d380*/  FMUL.FTZ R69, R187, R245 ;  /* 0x000000f5bb457220 */ /* 0x000fe40000410000 */
[----:B------:R-:W-:Y:S02]  /*d390*/  FFMA.FTZ R71, R245, UR34, -R70 ;  /* 0x00000022f5477c23 */ /* 0x000fe40008010846 */
[----:B------:R-:W-:Y:S02]  /*d3a0*/  FFMA.FTZ R187, R187, -R175, R229 ;  /* 0x800000afbbbb7223 */ /* 0x000fe400000100e5 */
[C---:B------:R-:W-:Y:S02]  /*d3b0*/  FMUL.FTZ R70, R245.reuse, UR35 ;  /* 0x00000023f5467c20 */ /* 0x040fe40008410000 */
[----:B------:R-:W-:-:S02]  /*d3c0*/  FMUL.FTZ R245, R245, R76 ;  /* 0x0000004cf5f57220 */ /* 0x000fc40000410000 */
[C---:B------:R-:W-:Y:S02]  /*d3d0*/  FFMA.FTZ R175, R186.reuse, -R175, R228 ;  /* 0x800000afbaaf7223 */ /* 0x040fe400000100e4 */
[----:B------:R-:W-:Y:S02]  /*d3e0*/  FFMA.FTZ R69, R186, R64, R69 ;  /* 0x00000040ba457223 */ /* 0x000fe40000010045 */
[C---:B------:R-:W-:Y:S02]  /*d3f0*/  FFMA.FTZ R70, R64.reuse, UR34, R70 ;  /* 0x0000002240467c23 */ /* 0x040fe40008010046 */
[C---:B------:R-:W-:Y:S02]  /*d400*/  FMUL.FTZ R71, R187.reuse, R71 ;  /* 0x00000047bb477220 */ /* 0x040fe40000410000 */
[----:B------:R-:W-:Y:S02]  /*d410*/  FMUL.FTZ R64, R64, R76 ;  /* 0x0000004c40407220 */ /* 0x000fe40000410000 */
[----:B------:R-:W-:-:S02]  /*d420*/  FMUL.FTZ R174, R187, R245 ;  /* 0x000000f5bbae7220 */ /* 0x000fc40000410000 */
[----:B------:R-:W-:Y:S02]  /*d430*/  FADD.FTZ R68, -R242, R68 ;  /* 0x00000044f2447221 */ /* 0x000fe40000010100 */
[----:B------:R-:W-:Y:S02]  /*d440*/  FFMA.FTZ R70, R175, R70, R71 ;  /* 0x00000046af467223 */ /* 0x000fe40000010047 */
[----:B------:R-:W-:Y:S02]  /*d450*/  FADD.FTZ R67, R241, R67 ;  /* 0x00000043f1437221 */ /* 0x000fe40000010000 */
[-C--:B------:R-:W-:Y:S02]  /*d460*/  FMUL.FTZ R187, R187, R64.reuse ;  /* 0x00000040bbbb7220 */ /* 0x080fe40000410000 */
[-C--:B------:R-:W-:Y:S02]  /*d470*/  FFMA.FTZ R174, R175, R64.reuse, R174 ;  /* 0x00000040afae7223 */ /* 0x080fe400000100ae */
[----:B------:R-:W-:-:S02]  /*d480*/  FMUL.FTZ R71, R188, R64 ;  /* 0x00000040bc477220 */ /* 0x000fc40000410000 */
[----:B------:R-:W-:Y:S02]  /*d490*/  FMUL.FTZ R64, R176, -R68 ;  /* 0x80000044b0407220 */ /* 0x000fe40000410000 */
[----:B------:R-:W-:Y:S01]  /*d4a0*/  FFMA.FTZ R70, R188, R69, R70 ;  /* 0x00000045bc467223 */ /* 0x000fe20000010046 */
[----:B------:R0:W-:Y:S01]  /*d4b0*/  STS [R234.X4+0x10e8], R71 ;  /* 0x0010e847ea007388 */ /* 0x0001e20000004800 */
[----:B------:R-:W-:Y:S02]  /*d4c0*/  FFMA.FTZ R52, R69, R76, R52 ;  /* 0x0000004c45347223 */ /* 0x000fe40000010034 */
[-C--:B------:R-:W-:Y:S02]  /*d4d0*/  FMUL.FTZ R69, R176, -R67.reuse ;  /* 0x80000043b0457220 */ /* 0x080fe40000410000 */
[----:B------:R-:W-:Y:S02]  /*d4e0*/  FFMA.FTZ R176, R177, R67, -R64 ;  /* 0x00000043b1b07223 */ /* 0x000fe40000010840 */
[----:B------:R-:W-:-:S02]  /*d4f0*/  FMUL.FTZ R64, R189, R77 ;  /* 0x0000004dbd407220 */ /* 0x000fc40000410000 */
[----:B------:R-:W-:Y:S02]  /*d500*/  FADD.FTZ R239, R239, R176 ;  /* 0x000000b0efef7221 */ /* 0x000fe40000010000 */
[----:B0-----:R-:W-:Y:S02]  /*d510*/  FMUL.FTZ R71, R67, UR35 ;  /* 0x0000002343477c20 */ /* 0x001fe40008410000 */
[----:B------:R-:W-:Y:S02]  /*d520*/  FMUL.FTZ R122, R190, R68 ;  /* 0x00000044be7a7220 */ /* 0x000fe40000410000 */
[----:B------:R-:W-:Y:S02]  /*d530*/  FMUL.FTZ R176, R68, UR35 ;  /* 0x0000002344b07c20 */ /* 0x000fe40008410000 */
[----:B------:R-:W-:Y:S02]  /*d540*/  FFMA.FTZ R190, R190, -R64, R227 ;  /* 0x80000040bebe7223 */ /* 0x000fe400000100e3 */
[----:B------:R-:W-:-:S02]  /*d550*/  FFMA.FTZ R123, R68, UR34, -R71 ;  /* 0x00000022447b7c23 */ /* 0x000fc40008010847 */
[----:B------:R-:W-:Y:S02]  /*d560*/  FFMA.FTZ R122, R191, R67, R122 ;  /* 0x00000043bf7a7223 */ /* 0x000fe4000001007a */
[C---:B------:R-:W-:Y:S02]  /*d570*/  FFMA.FTZ R71, R67.reuse, UR34, R176 ;  /* 0x0000002243477c23 */ /* 0x040fe400080100b0 */
[----:B------:R-:W-:Y:S02]  /*d580*/  FMUL.FTZ R67, R67, R77 ;  /* 0x0000004d43437220 */ /* 0x000fe40000410000 */
[----:B------:R-:W-:Y:S02]  /*d590*/  FFMA.FTZ R64, R191, -R64, R226 ;  /* 0x80000040bf407223 */ /* 0x000fe400000100e2 */
[----:B------:R-:W-:Y:S02]  /*d5a0*/  FMUL.FTZ R123, R190, R123 ;  /* 0x0000007bbe7b7220 */ /* 0x000fe40000410000 */
[----:B------:R-:W-:-:S02]  /*d5b0*/  FFMA.FTZ R175, R175, R245, -R187 ;  /* 0x000000f5afaf7223 */ /* 0x000fc400000108bb */
[----:B------:R-:W-:Y:S02]  /*d5c0*/  FFMA.FTZ R69, R177, R68, R69 ;  /* 0x00000044b1457223 */ /* 0x000fe40000010045 */
[----:B------:R-:W-:Y:S02]  /*d5d0*/  FMUL.FTZ R187, R68, R77 ;  /* 0x0000004d44bb7220 */ /* 0x000fe40000410000 */
[----:B------:R-:W-:Y:S02]  /*d5e0*/  FMUL.FTZ R177, R190, R67 ;  /* 0x00000043beb17220 */ /* 0x000fe40000410000 */
[----:B------:R-:W-:Y:S02]  /*d5f0*/  FFMA.FTZ R71, R64, R71, R123 ;  /* 0x0000004740477223 */ /* 0x000fe4000001007b */
[----:B------:R-:W-:Y:S02]  /*d600*/  FADD.FTZ R47, R70, R47 ;  /* 0x0000002f462f7221 */ /* 0x000fe40000010000 */
[----:B------:R-:W-:-:S02]  /*d610*/  FMUL.FTZ R176, R190, R187 ;  /* 0x000000bbbeb07220 */ /* 0x000fc40000410000 */
[----:B------:R-:W-:Y:S02]  /*d620*/  FFMA.FTZ R177, R64, R187, -R177 ;  /* 0x000000bb40b17223 */ /* 0x000fe400000108b1 */
[----:B------:R-:W-:Y:S02]  /*d630*/  FADD.FTZ R69, -R240, R69 ;  /* 0x00000045f0457221 */ /* 0x000fe40000010100 */
[----:B------:R-:W-:Y:S02]  /*d640*/  FMUL.FTZ R191, R189, R67 ;  /* 0x00000043bdbf7220 */ /* 0x000fe40000410000 */
[----:B------:R-:W-:Y:S02]  /*d650*/  FMUL.FTZ R70, R247, UR35 ;  /* 0x00000023f7467c20 */ /* 0x000fe40008410000 */
[C---:B------:R-:W-:Y:S01]  /*d660*/  FMUL.FTZ R187, R189.reuse, R187 ;  /* 0x000000bbbdbb7220 */ /* 0x040fe20000410000 */
[----:B------:R0:W-:Y:S01]  /*d670*/  STS [R234.X4+0x10e0], R191 ;  /* 0x0010e0bfea007388 */ /* 0x0001e20000004800 */
[----:B------:R-:W-:-:S02]  /*d680*/  FFMA.FTZ R189, R189, R122, R71 ;  /* 0x0000007abdbd7223 */ /* 0x000fc40000010047 */
[----:B------:R-:W-:Y:S01]  /*d690*/  FMUL.FTZ R71, R164, R78 ;  /* 0x0000004ea4477220 */ /* 0x000fe20000410000 */
[----:B------:R-:W-:Y:S01]  /*d6a0*/  STS [R234.X4+0x10e4], R187 ;  /* 0x0010e4bbea007388 */ /* 0x000fe20000004800 */
[----:B------:R-:W-:Y:S02]  /*d6b0*/  FFMA.FTZ R176, R64, R67, R176 ;  /* 0x0000004340b07223 */ /* 0x000fe400000100b0 */
[----:B------:R-:W-:Y:S02]  /*d6c0*/  FMUL.FTZ R246, R246, R75 ;  /* 0x0000004bf6f67220 */ /* 0x000fe40000410000 */
[----:B------:R-:W-:Y:S01]  /*d6d0*/  FFMA.FTZ R67, R249, UR34, -R70 ;  /* 0x00000022f9437c23 */ /* 0x000fe20008010846 */
[----:B0-----:R-:W-:Y:S01]  /*d6e0*/  IADD3 R191, R118, 0x240, RZ ;  /* 0x0000024076bf7810 */ /* 0x001fe20007ffe0ff */
[----:B------:R-:W-:Y:S02]  /*d6f0*/  FMUL.FTZ R64, R192, R69 ;  /* 0x00000045c0407220 */ /* 0x000fe40000410000 */
[----:B------:R-:W-:-:S02]  /*d700*/  FMUL.FTZ R248, R248, R75 ;  /* 0x0000004bf8f87220 */ /* 0x000fc40000410000 */
[C---:B------:R-:W-:Y:S02]  /*d710*/  FMUL.FTZ R68, R249.reuse, UR35 ;  /* 0x00000023f9447c20 */ /* 0x040fe40008410000 */
[-C--:B------:R-:W-:Y:S02]  /*d720*/  FMUL.FTZ R70, R249, R74.reuse ;  /* 0x0000004af9467220 */ /* 0x080fe40000410000 */
[----:B------:R-:W-:Y:S02]  /*d730*/  FMUL.FTZ R186, R247, R74 ;  /* 0x0000004af7ba7220 */ /* 0x000fe40000410000 */
[-C--:B------:R-:W-:Y:S02]  /*d740*/  FFMA.FTZ R192, R192, -R71.reuse, R225 ;  /* 0x80000047c0c07223 */ /* 0x080fe400000100e1 */
[----:B------:R-:W-:Y:S02]  /*d750*/  FFMA.FTZ R71, R193, -R71, R224 ;  /* 0x80000047c1477223 */ /* 0x000fe400000100e0 */
[----:B------:R-:W-:-:S02]  /*d760*/  FMUL.FTZ R146, R198, R246 ;  /* 0x000000f6c6927220 */ /* 0x000fc40000410000 */
[----:B------:R-:W-:Y:S02]  /*d770*/  FFMA.FTZ R193, R193, R239, R64 ;  /* 0x000000efc1c17223 */ /* 0x000fe40000010040 */
[----:B------:R-:W-:Y:S02]  /*d780*/  FMUL.FTZ R198, R198, R248 ;  /* 0x000000f8c6c67220 */ /* 0x000fe40000410000 */
[----:B------:R-:W-:Y:S02]  /*d790*/  FFMA.FTZ R68, R247, UR34, R68 ;  /* 0x00000022f7447c23 */ /* 0x000fe40008010044 */
[C---:B------:R-:W-:Y:S02]  /*d7a0*/  FMUL.FTZ R67, R196.reuse, R67 ;  /* 0x00000043c4437220 */ /* 0x040fe40000410000 */
[----:B------:R-:W-:Y:S02]  /*d7b0*/  FMUL.FTZ R64, R196, R70 ;  /* 0x00000046c4407220 */ /* 0x000fe40000410000 */
[----:B------:R-:W-:-:S02]  /*d7c0*/  FFMA.FTZ R53, R122, R77, R53 ;  /* 0x0000004d7a357223 */ /* 0x000fc40000010035 */
[----:B------:R-:W-:Y:S02]  /*d7d0*/  FMUL.FTZ R196, R196, R186 ;  /* 0x000000bac4c47220 */ /* 0x000fe40000410000 */
[----:B------:R-:W-:Y:S02]  /*d7e0*/  FMUL.FTZ R122, R239, UR35 ;  /* 0x00000023ef7a7c20 */ /* 0x000fe40008410000 */
[C---:B------:R-:W-:Y:S02]  /*d7f0*/  FFMA.FTZ R146, R147.reuse, R248, R146 ;  /* 0x000000f893927223 */ /* 0x040fe40000010092 */
[----:B------:R-:W-:Y:S02]  /*d800*/  FFMA.FTZ R147, R147, R246, -R198 ;  /* 0x000000f693937223 */ /* 0x000fe400000108c6 */
[C---:B------:R-:W-:Y:S02]  /*d810*/  FFMA.FTZ R68, R65.reuse, R68, R67 ;  /* 0x0000004441447223 */ /* 0x040fe40000010043 */
[----:B------:R-:W-:-:S02]  /*d820*/  FFMA.FTZ R64, R65, R186, R64 ;  /* 0x000000ba41407223 */ /* 0x000fc40000010040 */
[C---:B------:R-:W-:Y:S02]  /*d830*/  FMUL.FTZ R248, R185.reuse, R248 ;  /* 0x000000f8b9f87220 */ /* 0x040fe40000410000 */
[----:B------:R-:W-:Y:S02]  /*d840*/  FMUL.FTZ R246, R185, R246 ;  /* 0x000000f6b9f67220 */ /* 0x000fe40000410000 */
[-C--:B------:R-:W-:Y:S01]  /*d850*/  FMUL.FTZ R241, R163, R70.reuse ;  /* 0x00000046a3f17220 */ /* 0x080fe20000410000 */
[----:B------:R-:W-:Y:S01]  /*d860*/  STS [R234.X4+0x10f0], R248 ;  /* 0x0010f0f8ea007388 */ /* 0x000fe20000004800 */
[----:B------:R-:W-:Y:S02]  /*d870*/  FFMA.FTZ R65, R65, R70, -R196 ;  /* 0x0000004641417223 */ /* 0x000fe400000108c4 */
[----:B------:R-:W-:Y:S01]  /*d880*/  FFMA.FTZ R185, R185, R199, R66 ;  /* 0x000000c7b9b97223 */ /* 0x000fe20000010042 */
[----:B------:R-:W-:Y:S01]  /*d890*/  STS [R234.X4+0x10f4], R246 ;  /* 0x0010f4f6ea007388 */ /* 0x000fe20000004800 */
[----:B------:R-:W-:-:S02]  /*d8a0*/  FMUL.FTZ R70, R69, UR35 ;  /* 0x0000002345467c20 */ /* 0x000fc40008410000 */
[----:B------:R-:W-:Y:S01]  /*d8b0*/  FFMA.FTZ R67, R69, UR34, -R122 ;  /* 0x0000002245437c23 */ /* 0x000fe2000801087a */
[----:B------:R0:W-:Y:S01]  /*d8c0*/  STS [R234.X4+0x10fc], R241 ;  /* 0x0010fcf1ea007388 */ /* 0x0001e20000004800 */
[C---:B------:R-:W-:Y:S02]  /*d8d0*/  FMUL.FTZ R66, R178.reuse, -R69 ;  /* 0x80000045b2427220 */ /* 0x040fe40000410000 */
[----:B------:R-:W-:Y:S02]  /*d8e0*/  FMUL.FTZ R123, R178, -R239 ;  /* 0x800000efb27b7220 */ /* 0x000fe40000410000 */
[----:B------:R-:W-:Y:S02]  /*d8f0*/  FFMA.FTZ R70, R239, UR34, R70 ;  /* 0x00000022ef467c23 */ /* 0x000fe40008010046 */
[----:B------:R-:W-:Y:S02]  /*d900*/  FMUL.FTZ R67, R192, R67 ;  /* 0x00000043c0437220 */ /* 0x000fe40000410000 */
[----:B------:R-:W-:Y:S01]  /*d910*/  FFMA.FTZ R66, R182, R239, -R66 ;  /* 0x000000efb6427223 */ /* 0x000fe20000010842 */
[----:B0-----:R-:W-:Y:S01]  /*d920*/  IADD3 R241, R118, 0x3c0, RZ ;  /* 0x000003c076f17810 */ /* 0x001fe20007ffe0ff */
[----:B------:R-:W-:-:S02]  /*d930*/  FFMA.FTZ R123, R182, R69, R123 ;  /* 0x00000045b67b7223 */ /* 0x000fc4000001007b */
[-C--:B------:R-:W-:Y:S02]  /*d940*/  FMUL.FTZ R239, R239, R78.reuse ;  /* 0x0000004eefef7220 */ /* 0x080fe40000410000 */
[----:B------:R-:W-:Y:S02]  /*d950*/  FMUL.FTZ R69, R69, R78 ;  /* 0x0000004e45457220 */ /* 0x000fe40000410000 */
[----:B------:R-:W-:Y:S02]  /*d960*/  FFMA.FTZ R67, R71, R70, R67 ;  /* 0x0000004647437223 */ /* 0x000fe40000010043 */
[----:B------:R-:W-:Y:S02]  /*d970*/  FADD.FTZ R123, -R202, R123 ;  /* 0x0000007bca7b7221 */ /* 0x000fe40000010100 */
[----:B------:R-:W-:Y:S02]  /*d980*/  FADD.FTZ R48, R185, R48 ;  /* 0x00000030b9307221 */ /* 0x000fe40000010000 */
[----:B------:R-:W-:-:S02]  /*d990*/  FMUL.FTZ R182, R192, R239 ;  /* 0x000000efc0b67220 */ /* 0x000fc40000410000 */
[C---:B------:R-:W-:Y:S02]  /*d9a0*/  FMUL.FTZ R185, R164.reuse, R239 ;  /* 0x000000efa4b97220 */ /* 0x040fe40000410000 */
[C---:B------:R-:W-:Y:S02]  /*d9b0*/  FMUL.FTZ R187, R164.reuse, R69 ;  /* 0x00000045a4bb7220 */ /* 0x040fe40000410000 */
[----:B------:R-:W-:Y:S01]  /*d9c0*/  FADD.FTZ R66, R203, R66 ;  /* 0x00000042cb427221 */ /* 0x000fe20000010000 */
[----:B------:R-:W-:Y:S01]  /*d9d0*/  STS [R234.X4+0x10d8], R185 ;  /* 0x0010d8b9ea007388 */ /* 0x000fe20000004800 */
[----:B------:R-:W-:Y:S01]  /*d9e0*/  FFMA.FTZ R164, R164, R193, R67 ;  /* 0x000000c1a4a47223 */ /* 0x000fe20000010043 */
[----:B------:R-:W-:Y:S01]  /*d9f0*/  IADD3 R203, R118, 0x300, RZ ;  /* 0x0000030076cb7810 */ /* 0x000fe20007ffe0ff */
[----:B------:R-:W-:Y:S01]  /*da00*/  FMUL.FTZ R67, R151, -R123 ;  /* 0x8000007b97437220 */ /* 0x000fe20000410000 */
[----:B------:R0:W-:Y:S01]  /*da10*/  STS [R234.X4+0x10dc], R187 ;  /* 0x0010dcbbea007388 */ /* 0x0001e20000004800 */
[----:B------:R-:W-:-:S02]  /*da20*/  FMUL.FTZ R178, R192, R69 ;  /* 0x00000045c0b27220 */ /* 0x000fc40000410000 */
[----:B------:R-:W-:Y:S02]  /*da30*/  FFMA.FTZ R182, R71, R69, -R182 ;  /* 0x0000004547b67223 */ /* 0x000fe400000108b6 */
[----:B------:R-:W-:Y:S02]  /*da40*/  FMUL.FTZ R70, R165, R79 ;  /* 0x0000004fa5467220 */ /* 0x000fe40000410000 */
[C---:B------:R-:W-:Y:S02]  /*da50*/  FMUL.FTZ R201, R163.reuse, R186 ;  /* 0x000000baa3c97220 */ /* 0x040fe40000410000 */
[----:B------:R-:W-:Y:S01]  /*da60*/  FMUL.FTZ R69, R166, R123 ;  /* 0x0000007ba6457220 */ /* 0x000fe20000410000 */
[----:B0-----:R-:W-:Y:S01]  /*da70*/  IADD3 R187, R118, 0x1e0, RZ ;  /* 0x000001e076bb7810 */ /* 0x001fe20007ffe0ff */
[----:B------:R-:W-:Y:S01]  /*da80*/  FFMA.FTZ R186, R163, R197, R68 ;  /* 0x000000c5a3ba7223 */ /* 0x000fe20000010044 */
[----:B------:R0:W-:Y:S01]  /*da90*/  STS [R234.X4+0x10f8], R201 ;  /* 0x0010f8c9ea007388 */ /* 0x0001e20000004800 */
[----:B------:R-:W-:-:S02]  /*daa0*/  FMUL.FTZ R122, R66, UR35 ;  /* 0x00000023427a7c20 */ /* 0x000fc40008410000 */
[----:B------:R-:W-:Y:S02]  /*dab0*/  FFMA.FTZ R68, R152, R66, -R67 ;  /* 0x0000004298447223 */ /* 0x000fe40000010843 */
[-C--:B------:R-:W-:Y:S02]  /*dac0*/  FFMA.FTZ R166, R166, -R70.reuse, R223 ;  /* 0x80000046a6a67223 */ /* 0x080fe400000100df */
[----:B------:R-:W-:Y:S02]  /*dad0*/  FFMA.FTZ R67, R167, -R70, R222 ;  /* 0x80000046a7437223 */ /* 0x000fe400000100de */
[----:B------:R-:W-:Y:S01]  /*dae0*/  FFMA.FTZ R178, R71, R239, R178 ;  /* 0x000000ef47b27223 */ /* 0x000fe200000100b2 */
[C---:B0-----:R-:W-:Y:S01]  /*daf0*/  IADD3 R201, R118.reuse, 0x2e0, RZ ;  /* 0x000002e076c97810 */ /* 0x041fe20007ffe0ff */
[-C--:B------:R-:W-:Y:S01]  /*db00*/  FMUL.FTZ R151, R151, -R66.reuse ;  /* 0x8000004297977220 */ /* 0x080fe20000410000 */
[----:B------:R-:W-:Y:S01]  /*db10*/  IADD3 R239, R118, 0x3a0, RZ ;  /* 0x000003a076ef7810 */ /* 0x000fe20007ffe0ff */
[----:B------:R-:W-:-:S02]  /*db20*/  FFMA.FTZ R70, R167, R66, R69 ;  /* 0x00000042a7467223 */ /* 0x000fc40000010045 */
[C---:B------:R-:W-:Y:S02]  /*db30*/  FMUL.FTZ R69, R123.reuse, UR35 ;  /* 0x000000237b457c20 */ /* 0x040fe40008410000 */
[----:B------:R-:W-:Y:S02]  /*db40*/  FFMA.FTZ R71, R123, UR34, -R122 ;  /* 0x000000227b477c23 */ /* 0x000fe4000801087a */
[----:B------:R-:W-:Y:S02]  /*db50*/  FFMA.FTZ R151, R152, R123, R151 ;  /* 0x0000007b98977223 */ /* 0x000fe40000010097 */
[----:B------:R-:W-:Y:S02]  /*db60*/  FADD.FTZ R205, R205, R68 ;  /* 0x00000044cdcd7221 */ /* 0x000fe40000010000 */
[----:B------:R-:W-:Y:S02]  /*db70*/  FMUL.FTZ R152, R123, R79 ;  /* 0x0000004f7b987220 */ /* 0x000fe40000410000 */
[----:B------:R-:W-:-:S02]  /*db80*/  FFMA.FTZ R68, R66, UR34, R69 ;  /* 0x0000002242447c23 */ /* 0x000fc40008010045 */
[----:B------:R-:W-:Y:S02]  /*db90*/  FMUL.FTZ R71, R166, R71 ;  /* 0x00000047a6477220 */ /* 0x000fe40000410000 */
[----:B------:R-:W-:Y:S02]  /*dba0*/  FMUL.FTZ R66, R66, R79 ;  /* 0x0000004f42427220 */ /* 0x000fe40000410000 */
[----:B------:R-:W-:Y:S02]  /*dbb0*/  FADD.FTZ R204, -R204, R151 ;  /* 0x00000097cccc7221 */ /* 0x000fe40000010100 */
[C---:B------:R-:W-:Y:S02]  /*dbc0*/  FMUL.FTZ R151, R166.reuse, R152 ;  /* 0x00000098a6977220 */ /* 0x040fe40000410000 */
[----:B------:R-:W-:Y:S02]  /*dbd0*/  FFMA.FTZ R68, R67, R68, R71 ;  /* 0x0000004443447223 */ /* 0x000fe40000010047 */
[----:B------:R-:W-:-:S02]  /*dbe0*/  FMUL.FTZ R166, R166, R66 ;  /* 0x00000042a6a67220 */ /* 0x000fc40000410000 */
[C---:B------:R-:W-:Y:S02]  /*dbf0*/  FMUL.FTZ R69, R165.reuse, R66 ;  /* 0x00000042a5457220 */ /* 0x040fe40000410000 */
[----:B------:R-:W-:Y:S02]  /*dc00*/  FMUL.FTZ R123, R165, R152 ;  /* 0x00000098a57b7220 */ /* 0x000fe40000410000 */
[----:B------:R-:W-:Y:S01]  /*dc10*/  FFMA.FTZ R151, R67, R66, R151 ;  /* 0x0000004243977223 */ /* 0x000fe20000010097 */
[----:B------:R0:W-:Y:S01]  /*dc20*/  STS [R234.X4+0x10d0], R69 ;  /* 0x0010d045ea007388 */ /* 0x0001e20000004800 */
[----:B------:R-:W-:Y:S02]  /*dc30*/  FFMA.FTZ R165, R165, R70, R68 ;  /* 0x00000046a5a57223 */ /* 0x000fe40000010044 */
[----:B------:R-:W-:Y:S01]  /*dc40*/  FMUL.FTZ R66, R153, -R204 ;  /* 0x800000cc99427220 */ /* 0x000fe20000410000 */
[----:B------:R1:W-:Y:S01]  /*dc50*/  STS [R234.X4+0x10d4], R123 ;  /* 0x0010d47bea007388 */ /* 0x0003e20000004800 */
[----:B------:R-:W-:-:S02]  /*dc60*/  FMUL.FTZ R68, R170, R80 ;  /* 0x00000050aa447220 */ /* 0x000fc40000410000 */
[----:B------:R-:W-:Y:S02]  /*dc70*/  FMUL.FTZ R71, R205, UR35 ;  /* 0x00000023cd477c20 */ /* 0x000fe40008410000 */
[----:B------:R-:W-:Y:S02]  /*dc80*/  FFMA.FTZ R152, R67, R152, -R166 ;  /* 0x0000009843987223 */ /* 0x000fe400000108a6 */
[----:B------:R-:W-:Y:S02]  /*dc90*/  FMUL.FTZ R153, R153, -R205 ;  /* 0x800000cd99997220 */ /* 0x000fe40000410000 */
[----:B------:R-:W-:Y:S02]  /*dca0*/  FFMA.FTZ R55, R70, R79, R55 ;  /* 0x0000004f46377223 */ /* 0x000fe40000010037 */
[----:B------:R-:W-:Y:S02]  /*dcb0*/  FMUL.FTZ R67, R169, R204 ;  /* 0x000000cca9437220 */ /* 0x000fe40000410000 */
[----:B------:R-:W-:-:S02]  /*dcc0*/  FMUL.FTZ R70, R204, UR35 ;  /* 0x00000023cc467c20 */ /* 0x000fc40008410000 */
[----:B------:R-:W-:Y:S02]  /*dcd0*/  FFMA.FTZ R169, R169, -R68, R221 ;  /* 0x80000044a9a97223 */ /* 0x000fe400000100dd */
[----:B------:R-:W-:Y:S02]  /*dce0*/  FFMA.FTZ R122, R204, UR34, -R71 ;  /* 0x00000022cc7a7c23 */ /* 0x000fe40008010847 */
[----:B------:R-:W-:Y:S02]  /*dcf0*/  FFMA.FTZ R153, R154, R204, R153 ;  /* 0x000000cc9a997223 */ /* 0x000fe40000010099 */
[-C--:B0-----:R-:W-:Y:S02]  /*dd00*/  FFMA.FTZ R69, R168, R205.reuse, R67 ;  /* 0x000000cda8457223 */ /* 0x081fe40000010043 */
[----:B------:R-:W-:Y:S02]  /*dd10*/  FFMA.FTZ R66, R154, R205, -R66 ;  /* 0x000000cd9a427223 */ /* 0x000fe40000010842 */
[----:B------:R-:W-:-:S02]  /*dd20*/  FFMA.FTZ R67, R205, UR34, R70 ;  /* 0x00000022cd437c23 */ /* 0x000fc40008010046 */
[----:B------:R-:W-:Y:S02]  /*dd30*/  FADD.FTZ R45, R164, R45 ;  /* 0x0000002da42d7221 */ /* 0x000fe40000010000 */
[----:B------:R-:W-:Y:S02]  /*dd40*/  FFMA.FTZ R68, R168, -R68, R220 ;  /* 0x80000044a8447223 */ /* 0x000fe400000100dc */
[-C--:B------:R-:W-:Y:S02]  /*dd50*/  FMUL.FTZ R71, R204, R80.reuse ;  /* 0x00000050cc477220 */ /* 0x080fe40000410000 */
[----:B------:R-:W-:Y:S02]  /*dd60*/  FMUL.FTZ R205, R205, R80 ;  /* 0x00000050cdcd7220 */ /* 0x000fe40000410000 */
[----:B------:R-:W-:Y:S02]  /*dd70*/  FMUL.FTZ R122, R169, R122 ;  /* 0x0000007aa97a7220 */ /* 0x000fe40000410000 */
[----:B------:R-:W-:-:S02]  /*dd80*/  FADD.FTZ R164, -R206, R153 ;  /* 0x00000099cea47221 */ /* 0x000fc40000010100 */
[----:B------:R-:W-:Y:S01]  /*dd90*/  FADD.FTZ R66, R207, R66 ;  /* 0x00000042cf427221 */ /* 0x000fe20000010000 */
[----:B------:R-:W-:Y:S01]  /*dda0*/  IADD3 R207, R118, 0x340, RZ ;  /* 0x0000034076cf7810 */ /* 0x000fe20007ffe0ff */
[C---:B------:R-:W-:Y:S02]  /*ddb0*/  FMUL.FTZ R154, R169.reuse, R71 ;  /* 0x00000047a99a7220 */ /* 0x040fe40000410000 */
[----:B------:R-:W-:Y:S02]  /*ddc0*/  FMUL.FTZ R153, R169, R205 ;  /* 0x000000cda9997220 */ /* 0x000fe40000410000 */
[C---:B------:R-:W-:Y:S02]  /*ddd0*/  FFMA.FTZ R122, R68.reuse, R67, R122 ;  /* 0x00000043447a7223 */ /* 0x040fe4000001007a */
[----:B------:R-:W-:Y:S02]  /*dde0*/  FMUL.FTZ R67, R155, -R164 ;  /* 0x800000a49b437220 */ /* 0x000fe40000410000 */
[----:B------:R-:W-:-:S02]  /*ddf0*/  FFMA.FTZ R154, R68, R205, R154 ;  /* 0x000000cd449a7223 */ /* 0x000fc4000001009a */
[----:B------:R-:W-:Y:S02]  /*de00*/  FFMA.FTZ R153, R68, R71, -R153 ;  /* 0x0000004744997223 */ /* 0x000fe40000010899 */
[-C--:B------:R-:W-:Y:S02]  /*de10*/  FMUL.FTZ R155, R155, -R66.reuse ;  /* 0x800000429b9b7220 */ /* 0x080fe40000410000 */
[----:B------:R-:W-:Y:S02]  /*de20*/  FFMA.FTZ R68, R156, R66, -R67 ;  /* 0x000000429c447223 */ /* 0x000fe40000010843 */
[-C--:B------:R-:W-:Y:S02]  /*de30*/  FMUL.FTZ R67, R172, R164.reuse ;  /* 0x000000a4ac437220 */ /* 0x080fe40000410000 */
[----:B------:R-:W-:Y:S02]  /*de40*/  FFMA.FTZ R155, R156, R164, R155 ;  /* 0x000000a49c9b7223 */ /* 0x000fe4000001009b */
[----:B------:R-:W-:-:S02]  /*de50*/  FFMA.FTZ R70, R173, R66, R67 ;  /* 0x00000042ad467223 */ /* 0x000fc40000010043 */
[----:B------:R-:W-:Y:S02]  /*de60*/  FMUL.FTZ R67, R164, UR35 ;  /* 0x00000023a4437c20 */ /* 0x000fe40008410000 */
[----:B------:R-:W-:Y:S02]  /*de70*/  FADD.FTZ R208, -R208, R155 ;  /* 0x0000009bd0d07221 */ /* 0x000fe40000010100 */
[----:B-1----:R-:W-:Y:S01]  /*de80*/  FMUL.FTZ R123, R170, R205 ;  /* 0x000000cdaa7b7220 */ /* 0x002fe20000410000 */
[----:B------:R-:W-:Y:S01]  /*de90*/  IADD3 R205, R118, 0x320, RZ ;  /* 0x0000032076cd7810 */ /* 0x000fe20007ffe0ff */
[C---:B------:R-:W-:Y:S02]  /*dea0*/  FMUL.FTZ R163, R170.reuse, R71 ;  /* 0x00000047aaa37220 */ /* 0x040fe40000410000 */
[----:B------:R-:W-:Y:S01]  /*deb0*/  FADD.FTZ R209, R209, R68 ;  /* 0x00000044d1d17221 */ /* 0x000fe20000010000 */
[----:B------:R0:W-:Y:S01]  /*dec0*/  STS [R234.X4+0x10c8], R123 ;  /* 0x0010c87bea007388 */ /* 0x0001e20000004800 */
[----:B------:R-:W-:-:S02]  /*ded0*/  FFMA.FTZ R170, R170, R69, R122 ;  /* 0x00000045aaaa7223 */ /* 0x000fc4000001007a */
[C---:B------:R-:W-:Y:S01]  /*dee0*/  FMUL.FTZ R71, R66.reuse, UR35 ;  /* 0x0000002342477c20 */ /* 0x040fe20008410000 */
[----:B------:R1:W-:Y:S01]  /*def0*/  STS [R234.X4+0x10cc], R163 ;  /* 0x0010cca3ea007388 */ /* 0x0003e20000004800 */
[C---:B------:R-:W-:Y:S02]  /*df00*/  FFMA.FTZ R68, R66.reuse, UR34, R67 ;  /* 0x0000002242447c23 */ /* 0x040fe40008010043 */
[----:B------:R-:W-:Y:S02]  /*df10*/  FMUL.FTZ R122, R66, R81 ;  /* 0x00000051427a7220 */ /* 0x000fe40000410000 */
[C---:B------:R-:W-:Y:S02]  /*df20*/  FMUL.FTZ R66, R157.reuse, -R208 ;  /* 0x800000d09d427220 */ /* 0x040fe40000410000 */
[-C--:B------:R-:W-:Y:S02]  /*df30*/  FMUL.FTZ R157, R157, -R209.reuse ;  /* 0x800000d19d9d7220 */ /* 0x080fe40000410000 */
[----:B------:R-:W-:-:S02]  /*df40*/  FFMA.FTZ R66, R158, R209, -R66 ;  /* 0x000000d19e427223 */ /* 0x000fc40000010842 */
[----:B------:R-:W-:Y:S02]  /*df50*/  FFMA.FTZ R157, R158, R208, R157 ;  /* 0x000000d09e9d7223 */ /* 0x000fe4000001009d */
[----:B------:R-:W-:Y:S02]  /*df60*/  FFMA.FTZ R56, R69, R80, R56 ;  /* 0x0000005045387223 */ /* 0x000fe40000010038 */
[----:B------:R-:W-:Y:S02]  /*df70*/  FADD.FTZ R236, -R236, R157 ;  /* 0x0000009decec7221 */ /* 0x000fe40000010100 */
[----:B------:R-:W-:Y:S02]  /*df80*/  FMUL.FTZ R69, R171, R81 ;  /* 0x00000051ab457220 */ /* 0x000fe40000410000 */
[----:B------:R-:W-:Y:S01]  /*df90*/  FADD.FTZ R158, R237, R66 ;  /* 0x00000042ed9e7221 */ /* 0x000fe20000010000 */
[----:B------:R-:W-:Y:S01]  /*dfa0*/  IADD3 R237, R118, 0x380, RZ ;  /* 0x0000038076ed7810 */ /* 0x000fe20007ffe0ff */
[----:B------:R-:W-:-:S02]  /*dfb0*/  FMUL.FTZ R67, R159, -R236 ;  /* 0x800000ec9f437220 */ /* 0x000fc40000410000 */
[-C--:B------:R-:W-:Y:S02]  /*dfc0*/  FFMA.FTZ R172, R172, -R69.reuse, R219 ;  /* 0x80000045acac7223 */ /* 0x080fe400000100db */
[----:B------:R-:W-:Y:S02]  /*dfd0*/  FFMA.FTZ R71, R164, UR34, -R71 ;  /* 0x00000022a4477c23 */ /* 0x000fe40008010847 */
[-C--:B------:R-:W-:Y:S02]  /*dfe0*/  FMUL.FTZ R159, R159, -R158.reuse ;  /* 0x8000009e9f9f7220 */ /* 0x080fe40000410000 */
[----:B------:R-:W-:Y:S02]  /*dff0*/  FFMA.FTZ R67, R160, R158, -R67 ;  /* 0x0000009ea0437223 */ /* 0x000fe40000010843 */
[----:B------:R-:W-:Y:S02]  /*e000*/  FFMA.FTZ R69, R173, -R69, R218 ;  /* 0x80000045ad457223 */ /* 0x000fe400000100da */
[----:B------:R-:W-:-:S02]  /*e010*/  FMUL.FTZ R71, R172, R71 ;  /* 0x00000047ac477220 */ /* 0x000fc40000410000 */
[----:B------:R-:W-:Y:S02]  /*e020*/  FFMA.FTZ R160, R160, R236, R159 ;  /* 0x000000eca0a07223 */ /* 0x000fe4000001009f */
[----:B------:R-:W-:Y:S02]  /*e030*/  FMUL.FTZ R164, R164, R81 ;  /* 0x00000051a4a47220 */ /* 0x000fe40000410000 */
[----:B------:R-:W-:Y:S02]  /*e040*/  FADD.FTZ R66, R238, R67 ;  /* 0x00000043ee427221 */ /* 0x000fe40000010000 */
[----:B------:R-:W-:Y:S02]  /*e050*/  FFMA.FTZ R68, R69, R68, R71 ;  /* 0x0000004445447223 */ /* 0x000fe40000010047 */
[----:B------:R-:W-:Y:S02]  /*e060*/  FMUL.FTZ R67, R149, R208 ;  /* 0x000000d095437220 */ /* 0x000fe40000410000 */
[----:B------:R-:W-:-:S02]  /*e070*/  FADD.FTZ R235, -R235, R160 ;  /* 0x000000a0ebeb7221 */ /* 0x000fc40000010100 */
[C---:B------:R-:W-:Y:S02]  /*e080*/  FMUL.FTZ R155, R172.reuse, R164 ;  /* 0x000000a4ac9b7220 */ /* 0x040fe40000410000 */
[-C--:B------:R-:W-:Y:S02]  /*e090*/  FMUL.FTZ R156, R172, R122.reuse ;  /* 0x0000007aac9c7220 */ /* 0x080fe40000410000 */
[C---:B0-----:R-:W-:Y:S02]  /*e0a0*/  FMUL.FTZ R123, R171.reuse, R122 ;  /* 0x0000007aab7b7220 */ /* 0x041fe40000410000 */
[C---:B-1----:R-:W-:Y:S02]  /*e0b0*/  FMUL.FTZ R163, R171.reuse, R164 ;  /* 0x000000a4aba37220 */ /* 0x042fe40000410000 */
[----:B------:R-:W-:Y:S01]  /*e0c0*/  FFMA.FTZ R171, R171, R70, R68 ;  /* 0x00000046abab7223 */ /* 0x000fe20000010044 */
[----:B------:R0:W-:Y:S01]  /*e0d0*/  STS [R234.X4+0x10c0], R123 ;  /* 0x0010c07bea007388 */ /* 0x0001e20000004800 */
[----:B------:R-:W-:-:S02]  /*e0e0*/  FFMA.FTZ R71, R150, R209, R67 ;  /* 0x000000d196477223 */ /* 0x000fc40000010043 */
[----:B------:R-:W-:Y:S01]  /*e0f0*/  FMUL.FTZ R68, R138, R82 ;  /* 0x000000528a447220 */ /* 0x000fe20000410000 */
[----:B------:R-:W-:Y:S01]  /*e100*/  STS [R234.X4+0x10c4], R163 ;  /* 0x0010c4a3ea007388 */ /* 0x000fe20000004800 */
[----:B------:R-:W-:Y:S02]  /*e110*/  FMUL.FTZ R67, R145, -R235 ;  /* 0x800000eb91437220 */ /* 0x000fe40000410000 */
[C---:B------:R-:W-:Y:S02]  /*e120*/  FFMA.FTZ R155, R69.reuse, R122, R155 ;  /* 0x0000007a459b7223 */ /* 0x040fe4000001009b */
[----:B------:R-:W-:Y:S02]  /*e130*/  FFMA.FTZ R156, R69, R164, -R156 ;  /* 0x000000a4459c7223 */ /* 0x000fe4000001089c */
[----:B------:R-:W-:Y:S02]  /*e140*/  FMUL.FTZ R145, R145, -R66 ;  /* 0x8000004291917220 */ /* 0x000fe40000410000 */
[----:B------:R-:W-:-:S02]  /*e150*/  FFMA.FTZ R57, R70, R81, R57 ;  /* 0x0000005146397223 */ /* 0x000fc40000010039 */
[----:B------:R-:W-:Y:S02]  /*e160*/  FMUL.FTZ R69, R209, UR35 ;  /* 0x00000023d1457c20 */ /* 0x000fe40008410000 */
[----:B------:R-:W-:Y:S02]  /*e170*/  FMUL.FTZ R70, R208, UR35 ;  /* 0x00000023d0467c20 */ /* 0x000fe40008410000 */
[-C--:B------:R-:W-:Y:S02]  /*e180*/  FFMA.FTZ R149, R149, -R68.reuse, R217 ;  /* 0x8000004495957223 */ /* 0x080fe400000100d9 */
[----:B------:R-:W-:Y:S02]  /*e190*/  FFMA.FTZ R122, R150, -R68, R216 ;  /* 0x80000044967a7223 */ /* 0x000fe400000100d8 */
[C---:B------:R-:W-:Y:S02]  /*e1a0*/  FFMA.FTZ R68, R148.reuse, R66, -R67 ;  /* 0x0000004294447223 */ /* 0x040fe40000010843 */
[----:B------:R-:W-:-:S02]  /*e1b0*/  FFMA.FTZ R145, R148, R235, R145 ;  /* 0x000000eb94917223 */ /* 0x000fc40000010091 */
[C---:B------:R-:W-:Y:S02]  /*e1c0*/  FFMA.FTZ R148, R208.reuse, UR34, -R69 ;  /* 0x00000022d0947c23 */ /* 0x040fe40008010845 */
[-C--:B------:R-:W-:Y:S02]  /*e1d0*/  FMUL.FTZ R69, R208, R82.reuse ;  /* 0x00000052d0457220 */ /* 0x080fe40000410000 */
[C---:B0-----:R-:W-:Y:S02]  /*e1e0*/  FFMA.FTZ R123, R209.reuse, UR34, R70 ;  /* 0x00000022d17b7c23 */ /* 0x041fe40008010046 */
[----:B------:R-:W-:Y:S02]  /*e1f0*/  FMUL.FTZ R209, R209, R82 ;  /* 0x00000052d1d17220 */ /* 0x000fe40000410000 */
[C---:B------:R-:W-:Y:S02]  /*e200*/  FMUL.FTZ R70, R149.reuse, R69 ;  /* 0x0000004595467220 */ /* 0x040fe40000410000 */
[----:B------:R-:W-:-:S02]  /*e210*/  FMUL.FTZ R150, R149, R148 ;  /* 0x0000009495967220 */ /* 0x000fc40000410000 */
[----:B------:R-:W-:Y:S02]  /*e220*/  FMUL.FTZ R149, R149, R209 ;  /* 0x000000d195957220 */ /* 0x000fe40000410000 */
[----:B------:R-:W-:Y:S01]  /*e230*/  FADD.FTZ R67, R195, R68 ;  /* 0x00000044c3437221 */ /* 0x000fe20000010000 */
[----:B------:R-:W-:Y:S01]  /*e240*/  IADD3 R195, R118, 0x280, RZ ;  /* 0x0000028076c37810 */ /* 0x000fe20007ffe0ff */
[----:B------:R-:W-:Y:S02]  /*e250*/  FADD.FTZ R68, -R194, R145 ;  /* 0x00000091c2447221 */ /* 0x000fe40000010100 */
[-C--:B------:R-:W-:Y:S02]  /*e260*/  FFMA.FTZ R149, R122, R69.reuse, -R149 ;  /* 0x000000457a957223 */ /* 0x080fe40000010895 */
[----:B------:R-:W-:Y:S02]  /*e270*/  FMUL.FTZ R145, R138, R69 ;  /* 0x000000458a917220 */ /* 0x000fe40000410000 */
[----:B------:R-:W-:-:S02]  /*e280*/  FMUL.FTZ R69, R141, -R67 ;  /* 0x800000438d457220 */ /* 0x000fc40000410000 */
[-C--:B------:R-:W-:Y:S01]  /*e290*/  FMUL.FTZ R141, R141, -R68.reuse ;  /* 0x800000448d8d7220 */ /* 0x080fe20000410000 */
[----:B------:R-:W-:Y:S01]  /*e2a0*/  STS [R234.X4+0x10bc], R145 ;  /* 0x0010bc91ea007388 */ /* 0x000fe20000004800 */
[----:B------:R-:W-:Y:S02]  /*e2b0*/  FFMA.FTZ R148, R122, R209, R70 ;  /* 0x000000d17a947223 */ /* 0x000fe40000010046 */
[C---:B------:R-:W-:Y:S02]  /*e2c0*/  FFMA.FTZ R69, R142.reuse, R68, R69 ;  /* 0x000000448e457223 */ /* 0x040fe40000010045 */
[----:B------:R-:W-:Y:S02]  /*e2d0*/  FFMA.FTZ R70, R142, R67, -R141 ;  /* 0x000000438e467223 */ /* 0x000fe4000001088d */
[----:B------:R-:W-:Y:S02]  /*e2e0*/  FFMA.FTZ R123, R122, R123, R150 ;  /* 0x0000007b7a7b7223 */ /* 0x000fe40000010096 */
[----:B------:R-:W-:-:S02]  /*e2f0*/  FADD.FTZ R69, -R184, R69 ;  /* 0x00000045b8457221 */ /* 0x000fc40000010100 */
[----:B------:R-:W-:Y:S02]  /*e300*/  FADD.FTZ R70, R183, R70 ;  /* 0x00000046b7467221 */ /* 0x000fe40000010000 */
[----:B------:R-:W-:Y:S02]  /*e310*/  FFMA.FTZ R58, R71, R82, R58 ;  /* 0x00000052473a7223 */ /* 0x000fe4000001003a */
        /* <DEDUP_REMOVED lines=11> */
[----:B------:R-:W-:Y:S01]  /*e3d0*/  FFMA.FTZ R123, R133, R119, R134 ;  /* 0x00000077857b7223 */ /* 0x000fe20000010086 */
[----:B------:R0:W-:Y:S01]  /*e3e0*/  STS [R234.X4+0x10b8], R209 ;  /* 0x0010b8d1ea007388 */ /* 0x0001e20000004800 */
[----:B------:R-:W-:Y:S02]  /*e3f0*/  FMUL.FTZ R141, R137, R83 ;  /* 0x00000053898d7220 */ /* 0x000fe40000410000 */
[----:B------:R-:W-:Y:S02]  /*e400*/  FMUL.FTZ R138, R136, R236 ;  /* 0x000000ec888a7220 */ /* 0x000fe40000410000 */
[----:B------:R-:W-:Y:S02]  /*e410*/  FADD.FTZ R123, -R144, R123 ;  /* 0x0000007b907b7221 */ /* 0x000fe40000010100 */
[----:B------:R-:W-:-:S02]  /*e420*/  FADD.FTZ R130, R143, R130 ;  /* 0x000000828f827221 */ /* 0x000fc40000010000 */
[-C--:B------:R-:W-:Y:S01]  /*e430*/  FFMA.FTZ R136, R136, -R141.reuse, R215 ;  /* 0x8000008d88887223 */ /* 0x080fe200000100d7 */
[----:B0-----:R-:W-:Y:S01]  /*e440*/  IADD3 R209, R118, 0x360, RZ ;  /* 0x0000036076d17810 */ /* 0x001fe20007ffe0ff */
[----:B------:R-:W-:Y:S02]  /*e450*/  FMUL.FTZ R145, R158, UR35 ;  /* 0x000000239e917c20 */ /* 0x000fe40008410000 */
[C---:B------:R-:W-:Y:S02]  /*e460*/  FFMA.FTZ R141, R135.reuse, -R141, R214 ;  /* 0x8000008d878d7223 */ /* 0x040fe400000100d6 */
[----:B------:R-:W-:Y:S02]  /*e470*/  FFMA.FTZ R138, R135, R158, R138 ;  /* 0x0000009e878a7223 */ /* 0x000fe4000001008a */
[----:B------:R-:W-:Y:S02]  /*e480*/  FMUL.FTZ R133, R131, -R123 ;  /* 0x8000007b83857220 */ /* 0x000fe40000410000 */
[----:B------:R-:W-:-:S02]  /*e490*/  FMUL.FTZ R135, R236, UR35 ;  /* 0x00000023ec877c20 */ /* 0x000fc40008410000 */
[-C--:B------:R-:W-:Y:S02]  /*e4a0*/  FMUL.FTZ R134, R131, -R130.reuse ;  /* 0x8000008283867220 */ /* 0x080fe40000410000 */
[C---:B------:R-:W-:Y:S02]  /*e4b0*/  FFMA.FTZ R145, R236.reuse, UR34, -R145 ;  /* 0x00000022ec917c23 */ /* 0x040fe40008010891 */
[----:B------:R-:W-:Y:S02]  /*e4c0*/  FMUL.FTZ R236, R236, R83 ;  /* 0x00000053ecec7220 */ /* 0x000fe40000410000 */
[----:B------:R-:W-:Y:S02]  /*e4d0*/  FFMA.FTZ R131, R132, R130, -R133 ;  /* 0x0000008284837223 */ /* 0x000fe40000010885 */
[----:B------:R-:W-:Y:S02]  /*e4e0*/  FFMA.FTZ R142, R158, UR34, R135 ;  /* 0x000000229e8e7c23 */ /* 0x000fe40008010087 */
[----:B------:R-:W-:-:S02]  /*e4f0*/  FFMA.FTZ R132, R132, R123, R134 ;  /* 0x0000007b84847223 */ /* 0x000fc40000010086 */
[----:B------:R-:W-:Y:S02]  /*e500*/  FMUL.FTZ R158, R158, R83 ;  /* 0x000000539e9e7220 */ /* 0x000fe40000410000 */
[----:B------:R-:W-:Y:S02]  /*e510*/  FMUL.FTZ R150, R136, R236 ;  /* 0x000000ec88967220 */ /* 0x000fe40000410000 */
[----:B------:R-:W-:Y:S02]  /*e520*/  FMUL.FTZ R134, R17, R89 ;  /* 0x0000005911867220 */ /* 0x000fe40000410000 */
[----:B------:R-:W-:Y:S02]  /*e530*/  FADD.FTZ R131, R140, R131 ;  /* 0x000000838c837221 */ /* 0x000fe40000010000 */
[----:B------:R-:W-:Y:S02]  /*e540*/  FADD.FTZ R132, -R139, R132 ;  /* 0x000000848b847221 */ /* 0x000fe40000010100 */
[----:B------:R-:W-:-:S02]  /*e550*/  FMUL.FTZ R135, R137, R158 ;  /* 0x0000009e89877220 */ /* 0x000fc40000410000 */
[C---:B------:R-:W-:Y:S02]  /*e560*/  FMUL.FTZ R145, R136.reuse, R145 ;  /* 0x0000009188917220 */ /* 0x040fe40000410000 */
[-C--:B------:R-:W-:Y:S01]  /*e570*/  FMUL.FTZ R157, R136, R158.reuse ;  /* 0x0000009e889d7220 */ /* 0x080fe20000410000 */
[----:B------:R0:W-:Y:S01]  /*e580*/  STS [R234.X4+0x10b0], R135 ;  /* 0x0010b087ea007388 */ /* 0x0001e20000004800 */
[----:B------:R-:W-:Y:S02]  /*e590*/  FFMA.FTZ R150, R141, R158, R150 ;  /* 0x0000009e8d967223 */ /* 0x000fe40000010096 */
[----:B------:R-:W-:Y:S02]  /*e5a0*/  FMUL.FTZ R136, R16, R88 ;  /* 0x0000005810887220 */ /* 0x000fe40000410000 */
[-C--:B------:R-:W-:Y:S02]  /*e5b0*/  FFMA.FTZ R133, R15, -R134.reuse, R179 ;  /* 0x800000860f857223 */ /* 0x080fe400000100b3 */
[----:B------:R-:W-:-:S02]  /*e5c0*/  FFMA.FTZ R134, R14, -R134, R180 ;  /* 0x800000860e867223 */ /* 0x000fc400000100b4 */
[-C--:B------:R-:W-:Y:S02]  /*e5d0*/  FMUL.FTZ R158, R132, R89.reuse ;  /* 0x00000059849e7220 */ /* 0x080fe40000410000 */
[----:B------:R-:W-:Y:S02]  /*e5e0*/  FMUL.FTZ R160, R131, R89 ;  /* 0x0000005983a07220 */ /* 0x000fe40000410000 */
[-C--:B0-----:R-:W-:Y:S02]  /*e5f0*/  FFMA.FTZ R135, R13, -R136.reuse, R181 ;  /* 0x800000880d877223 */ /* 0x081fe400000100b5 */
[----:B------:R-:W-:Y:S02]  /*e600*/  FFMA.FTZ R136, R12, -R136, R125 ;  /* 0x800000880c887223 */ /* 0x000fe4000001007d */
[-C--:B------:R-:W-:Y:S02]  /*e610*/  FMUL.FTZ R159, R123, R88.reuse ;  /* 0x000000587b9f7220 */ /* 0x080fe40000410000 */
[----:B------:R-:W-:-:S02]  /*e620*/  FMUL.FTZ R161, R130, R88 ;  /* 0x0000005882a17220 */ /* 0x000fc40000410000 */
[C---:B------:R-:W-:Y:S02]  /*e630*/  FMUL.FTZ R139, R134.reuse, R158 ;  /* 0x0000009e868b7220 */ /* 0x040fe40000410000 */
[----:B------:R-:W-:Y:S02]  /*e640*/  FMUL.FTZ R140, R134, R160 ;  /* 0x000000a0868c7220 */ /* 0x000fe40000410000 */
[----:B------:R-:W-:Y:S02]  /*e650*/  FFMA.FTZ R145, R141, R142, R145 ;  /* 0x0000008e8d917223 */ /* 0x000fe40000010091 */
[C---:B------:R-:W-:Y:S02]  /*e660*/  FMUL.FTZ R142, R136.reuse, R159 ;  /* 0x0000009f888e7220 */ /* 0x040fe40000410000 */
[----:B------:R-:W-:Y:S02]  /*e670*/  FMUL.FTZ R144, R136, R161 ;  /* 0x000000a188907220 */ /* 0x000fe40000410000 */
[----:B------:R-:W-:-:S02]  /*e680*/  FFMA.FTZ R139, R133, R160, R139 ;  /* 0x000000a0858b7223 */ /* 0x000fc4000001008b */
[----:B------:R-:W-:Y:S02]  /*e690*/  FFMA.FTZ R140, R133, R158, -R140 ;  /* 0x0000009e858c7223 */ /* 0x000fe4000001088c */
[-C--:B------:R-:W-:Y:S02]  /*e6a0*/  FMUL.FTZ R143, R137, R236.reuse ;  /* 0x000000ec898f7220 */ /* 0x080fe40000410000 */
[----:B------:R-:W-:Y:S01]  /*e6b0*/  FFMA.FTZ R157, R141, R236, -R157 ;  /* 0x000000ec8d9d7223 */ /* 0x000fe2000001089d */
[----:B------:R-:W-:Y:S01]  /*e6c0*/  LEA.HI.SX32 R236, R118, R118, 0x1b ;  /* 0x0000007676ec7211 */ /* 0x000fe200078fdaff */
[C---:B------:R-:W-:Y:S01]  /*e6d0*/  FFMA.FTZ R142, R135.reuse, R161, R142 ;  /* 0x000000a1878e7223 */ /* 0x040fe2000001008e */
[----:B------:R0:W-:Y:S01]  /*e6e0*/  STS [R234.X4+0x10b4], R143 ;  /* 0x0010b48fea007388 */ /* 0x0001e20000004800 */
[----:B------:R-:W-:Y:S02]  /*e6f0*/  FFMA.FTZ R141, R135, R159, -R144 ;  /* 0x0000009f878d7223 */ /* 0x000fe40000010890 */
[----:B------:R-:W-:-:S02]  /*e700*/  FADD.FTZ R139, RZ, R139 ;  /* 0x0000008bff8b7221 */ /* 0x000fc40000010000 */
[----:B------:R-:W-:Y:S02]  /*e710*/  FADD.FTZ R140, RZ, R140 ;  /* 0x0000008cff8c7221 */ /* 0x000fe40000010000 */
[----:B------:R-:W-:Y:S02]  /*e720*/  FMUL.FTZ R144, R11, R87 ;  /* 0x000000570b907220 */ /* 0x000fe40000410000 */
[----:B------:R-:W-:Y:S02]  /*e730*/  FADD.FTZ R142, R139, R142 ;  /* 0x0000008e8b8e7221 */ /* 0x000fe40000010000 */
[----:B0-----:R-:W-:Y:S02]  /*e740*/  FADD.FTZ R143, R140, R141 ;  /* 0x0000008d8c8f7221 */ /* 0x001fe40000010000 */
[----:B------:R-:W-:Y:S02]  /*e750*/  FMUL.FTZ R141, R8, R86 ;  /* 0x00000056088d7220 */ /* 0x000fe40000410000 */
[----:B------:R-:W-:-:S02]  /*e760*/  FFMA.FTZ R139, R9, -R144, R127 ;  /* 0x80000090098b7223 */ /* 0x000fc4000001007f */
[-C--:B------:R-:W-:Y:S02]  /*e770*/  FMUL.FTZ R162, R119, R87.reuse ;  /* 0x0000005777a27220 */ /* 0x080fe40000410000 */
[----:B------:R-:W-:Y:S02]  /*e780*/  FMUL.FTZ R164, R122, R87 ;  /* 0x000000577aa47220 */ /* 0x000fe40000410000 */
[----:B------:R-:W-:Y:S02]  /*e790*/  FFMA.FTZ R59, R138, R83, R59 ;  /* 0x000000538a3b7223 */ /* 0x000fe4000001003b */
[----:B------:R-:W-:Y:S02]  /*e7a0*/  FFMA.FTZ R137, R137, R138, R145 ;  /* 0x0000008a89897223 */ /* 0x000fe40000010091 */
[----:B------:R-:W-:Y:S02]  /*e7b0*/  FFMA.FTZ R138, R10, -R144, R126 ;  /* 0x800000900a8a7223 */ /* 0x000fe4000001007e */
[----:B------:R-:W-:-:S02]  /*e7c0*/  FFMA.FTZ R140, R7, -R141, R128 ;  /* 0x8000008d078c7223 */ /* 0x000fc40000010080 */
[----:B------:R-:W-:Y:S02]  /*e7d0*/  FMUL.FTZ R145, R139, R162 ;  /* 0x000000a28b917220 */ /* 0x000fe40000410000 */
[----:B------:R-:W-:Y:S02]  /*e7e0*/  FADD.FTZ R44, R165, R44 ;  /* 0x0000002ca52c7221 */ /* 0x000fe40000010000 */
[----:B------:R-:W-:Y:S02]  /*e7f0*/  FFMA.FTZ R141, R6, -R141, R129 ;  /* 0x8000008d068d7223 */ /* 0x000fe40000010081 */
[----:B------:R-:W-:Y:S02]  /*e800*/  FMUL.FTZ R163, R69, R86 ;  /* 0x0000005645a37220 */ /* 0x000fe40000410000 */
[----:B------:R-:W-:Y:S02]  /*e810*/  FMUL.FTZ R167, R139, R164 ;  /* 0x000000a48ba77220 */ /* 0x000fe40000410000 */
[----:B------:R-:W-:-:S02]  /*e820*/  FMUL.FTZ R165, R70, R86 ;  /* 0x0000005646a57220 */ /* 0x000fc40000410000 */
[C---:B------:R-:W-:Y:S02]  /*e830*/  FFMA.FTZ R145, R138.reuse, R164, R145 ;  /* 0x000000a48a917223 */ /* 0x040fe40000010091 */
[C---:B------:R-:W-:Y:S02]  /*e840*/  FMUL.FTZ R166, R141.reuse, R163 ;  /* 0x000000a38da67220 */ /* 0x040fe40000410000 */
[----:B------:R-:W-:Y:S02]  /*e850*/  FFMA.FTZ R144, R138, R162, -R167 ;  /* 0x000000a28a907223 */ /* 0x000fe400000108a7 */
[-C--:B------:R-:W-:Y:S02]  /*e860*/  FMUL.FTZ R167, R141, R165.reuse ;  /* 0x000000a58da77220 */ /* 0x080fe40000410000 */
[----:B------:R-:W-:Y:S02]  /*e870*/  FADD.FTZ R142, R142, R145 ;  /* 0x000000918e8e7221 */ /* 0x000fe40000010000 */
[----:B------:R-:W-:-:S02]  /*e880*/  FFMA.FTZ R145, R140, R165, R166 ;  /* 0x000000a58c917223 */ /* 0x000fc400000100a6 */
[----:B------:R-:W-:Y:S02]  /*e890*/  FADD.FTZ R143, R143, R144 ;  /* 0x000000908f8f7221 */ /* 0x000fe40000010000 */
[----:B------:R-:W-:Y:S02]  /*e8a0*/  FFMA.FTZ R144, R140, R163, -R167 ;  /* 0x000000a38c907223 */ /* 0x000fe400000108a7 */
[----:B------:R-:W-:Y:S02]  /*e8b0*/  FMUL.FTZ R168, R5, R85 ;  /* 0x0000005505a87220 */ /* 0x000fe40000410000 */
[----:B------:R-:W-:Y:S02]  /*e8c0*/  FADD.FTZ R166, R142, R145 ;  /* 0x000000918ea67221 */ /* 0x000fe40000010000 */
[----:B------:R-:W-:Y:S02]  /*e8d0*/  FADD.FTZ R43, R170, R43 ;  /* 0x0000002baa2b7221 */ /* 0x000fe40000010000 */
[----:B------:R-:W-:-:S02]  /*e8e0*/  FMUL.FTZ R145, R0, R84 ;  /* 0x0000005400917220 */ /* 0x000fc40000410000 */
[----:B------:R-:W-:Y:S02]  /*e8f0*/  FADD.FTZ R167, R143, R144 ;  /* 0x000000908fa77221 */ /* 0x000fe40000010000 */
[-C--:B------:R-:W-:Y:S02]  /*e900*/  FFMA.FTZ R143, R3, -R168.reuse, R211 ;  /* 0x800000a8038f7223 */ /* 0x080fe400000100d3 */
[----:B------:R-:W-:Y:S02]  /*e910*/  FMUL.FTZ R170, R68, R85 ;  /* 0x0000005544aa7220 */ /* 0x000fe40000410000 */
[----:B------:R-:W-:Y:S02]  /*e920*/  FFMA.FTZ R142, R4, -R168, R210 ;  /* 0x800000a8048e7223 */ /* 0x000fe400000100d2 */
[-C--:B------:R-:W-:Y:S02]  /*e930*/  FFMA.FTZ R144, R2, -R145.reuse, R212 ;  /* 0x8000009102907223 */ /* 0x080fe400000100d4 */
[----:B------:R-:W-:-:S02]  /*e940*/  FFMA.FTZ R173, R124, -R145, R213 ;  /* 0x800000917cad7223 */ /* 0x000fc400000100d5 */
[----:B------:R-:W-:Y:S02]  /*e950*/  FMUL.FTZ R172, R66, UR35 ;  /* 0x0000002342ac7c20 */ /* 0x000fe40008410000 */
[----:B------:R-:W-:Y:S02]  /*e960*/  FMUL.FTZ R168, R67, R85 ;  /* 0x0000005543a87220 */ /* 0x000fe40000410000 */
[----:B------:R-:W-:Y:S02]  /*e970*/  FMUL.FTZ R145, R143, R170 ;  /* 0x000000aa8f917220 */ /* 0x000fe40000410000 */
[----:B------:R-:W-:Y:S02]  /*e980*/  FMUL.FTZ R185, R235, R84 ;  /* 0x00000054ebb97220 */ /* 0x000fe40000410000 */
[----:B------:R-:W-:Y:S02]  /*e990*/  FADD.FTZ R42, R171, R42 ;  /* 0x0000002aab2a7221 */ /* 0x000fe40000010000 */
[----:B------:R-:W-:-:S02]  /*e9a0*/  FADD.FTZ R49, R186, R49 ;  /* 0x00000031ba317221 */ /* 0x000fc40000010000 */
[-C--:B------:R-:W-:Y:S02]  /*e9b0*/  FMUL.FTZ R171, R143, R168.reuse ;  /* 0x000000a88fab7220 */ /* 0x080fe40000410000 */
[----:B------:R-:W-:Y:S02]  /*e9c0*/  FFMA.FTZ R184, R235, UR34, -R172 ;  /* 0x00000022ebb87c23 */ /* 0x000fe400080108ac */
[----:B------:R-:W-:Y:S02]  /*e9d0*/  FFMA.FTZ R169, R142, R168, R145 ;  /* 0x000000a88ea97223 */ /* 0x000fe40000010091 */
[----:B------:R-:W-:Y:S02]  /*e9e0*/  FMUL.FTZ R183, R66, R84 ;  /* 0x0000005442b77220 */ /* 0x000fe40000410000 */
[C---:B------:R-:W-:Y:S02]  /*e9f0*/  FMUL.FTZ R186, R173.reuse, R185 ;  /* 0x000000b9adba7220 */ /* 0x040fe40000410000 */
[----:B------:R-:W-:Y:S01]  /*ea00*/  FFMA.FTZ R172, R142, R170, -R171 ;  /* 0x000000aa8eac7223 */ /* 0x000fe200000108ab */
[----:B------:R-:W-:Y:S01]  /*ea10*/  IADD3 R171, R118, 0x140, RZ ;  /* 0x0000014076ab7810 */ /* 0x000fe20007ffe0ff */
[----:B------:R-:W-:-:S02]  /*ea20*/  FMUL.FTZ R145, R173, R184 ;  /* 0x000000b8ad917220 */ /* 0x000fc40000410000 */
[----:B------:R-:W-:Y:S02]  /*ea30*/  FADD.FTZ R166, R166, R169 ;  /* 0x000000a9a6a67221 */ /* 0x000fe40000010000 */
[-C--:B------:R-:W-:Y:S02]  /*ea40*/  FMUL.FTZ R173, R173, R183.reuse ;  /* 0x000000b7adad7220 */ /* 0x080fe40000410000 */
[C---:B------:R-:W-:Y:S02]  /*ea50*/  FFMA.FTZ R169, R144.reuse, R183, R186 ;  /* 0x000000b790a97223 */ /* 0x040fe400000100ba */
[----:B------:R-:W-:Y:S02]  /*ea60*/  FADD.FTZ R167, R167, R172 ;  /* 0x000000aca7a77221 */ /* 0x000fe40000010000 */
[----:B------:R-:W-:Y:S01]  /*ea70*/  FFMA.FTZ R172, R144, R185, -R173 ;  /* 0x000000b990ac7223 */ /* 0x000fe200000108ad */
[----:B------:R-:W-:Y:S01]  /*ea80*/  IADD3 R173, R118, 0x160, RZ ;  /* 0x0000016076ad7810 */ /* 0x000fe20007ffe0ff */
[----:B------:R-:W-:-:S02]  /*ea90*/  FADD.FTZ R169, R166, R169 ;  /* 0x000000a9a6a97221 */ /* 0x000fc40000010000 */
        /* <DEDUP_REMOVED lines=13> */
[----:B------:R-:W-:Y:S01]  /*eb70*/  FMUL.FTZ R157, R5, R170 ;  /* 0x000000aa059d7220 */ /* 0x000fe20000410000 */
[----:B------:R-:W-:Y:S01]  /*eb80*/  LEA.HI.SX32 R170, R201, R118, 0x1b ;  /* 0x00000076c9aa7211 */ /* 0x000fe200078fdaff */
[----:B------:R-:W-:Y:S02]  /*eb90*/  FADD.FTZ R149, R149, R152 ;  /* 0x0000009895957221 */ /* 0x000fe40000010000 */
[----:B------:R-:W-:Y:S01]  /*eba0*/  FADD.FTZ R151, R151, R178 ;  /* 0x000000b297977221 */ /* 0x000fe20000010000 */
[----:B------:R0:W-:Y:S01]  /*ebb0*/  STS [R234.X4+0x10a4], R157 ;  /* 0x0010a49dea007388 */ /* 0x0001e20000004800 */
[----:B------:R-:W-:-:S02]  /*ebc0*/  FADD.FTZ R182, R149, R182 ;  /* 0x000000b695b67221 */ /* 0x000fc40000010000 */
[----:B------:R-:W-:Y:S02]  /*ebd0*/  FMUL.FTZ R245, R188, R245 ;  /* 0x000000f5bcf57220 */ /* 0x000fe40000410000 */
[C---:B------:R-:W-:Y:S02]  /*ebe0*/  FMUL.FTZ R183, R0.reuse, R183 ;  /* 0x000000b700b77220 */ /* 0x040fe40000410000 */
[----:B------:R-:W-:Y:S01]  /*ebf0*/  FMUL.FTZ R185, R0, R185 ;  /* 0x000000b900b97220 */ /* 0x000fe20000410000 */
[----:B------:R-:W-:Y:S01]  /*ec00*/  STS [R234.X4+0x10ec], R245 ;  /* 0x0010ecf5ea007388 */ /* 0x000fe20000004800 */
[----:B------:R-:W-:Y:S02]  /*ec10*/  FMUL.FTZ R167, R5, R168 ;  /* 0x000000a805a77220 */ /* 0x000fe40000410000 */
[----:B0-----:R-:W-:Y:S01]  /*ec20*/  FADD.FTZ R157, R151, R176 ;  /* 0x000000b0979d7221 */ /* 0x001fe20000010000 */
[----:B------:R0:W-:Y:S01]  /*ec30*/  STS [R234.X4+0x10a8], R183 ;  /* 0x0010a8b7ea007388 */ /* 0x0001e20000004800 */
[C---:B------:R-:W-:Y:S01]  /*ec40*/  FMUL.FTZ R165, R8.reuse, R165 ;  /* 0x000000a508a57220 */ /* 0x040fe20000410000 */
[----:B------:R-:W-:Y:S01]  /*ec50*/  LEA.HI.SX32 R176, R239, R118, 0x1b ;  /* 0x00000076efb07211 */ /* 0x000fe200078fdaff */
[----:B------:R-:W-:Y:S01]  /*ec60*/  FMUL.FTZ R163, R8, R163 ;  /* 0x000000a308a37220 */ /* 0x000fe20000410000 */
[----:B------:R1:W-:Y:S01]  /*ec70*/  STS [R234.X4+0x10ac], R185 ;  /* 0x0010acb9ea007388 */ /* 0x0003e20000004800 */
[----:B------:R-:W-:-:S02]  /*ec80*/  FMUL.FTZ R153, R11, R164 ;  /* 0x000000a40b997220 */ /* 0x000fc40000410000 */
[----:B------:R-:W-:Y:S01]  /*ec90*/  FMUL.FTZ R155, R11, R162 ;  /* 0x000000a20b9b7220 */ /* 0x000fe20000410000 */
[----:B------:R2:W-:Y:S01]  /*eca0*/  STS [R234.X4+0x10a0], R167 ;  /* 0x0010a0a7ea007388 */ /* 0x0005e20000004800 */
[----:B------:R-:W-:Y:S01]  /*ecb0*/  FMUL.FTZ R161, R16, R161 ;  /* 0x000000a110a17220 */ /* 0x000fe20000410000 */
[----:B0-----:R-:W-:Y:S01]  /*ecc0*/  IADD3 R183, R118, 0x3e0, RZ ;  /* 0x000003e076b77810 */ /* 0x001fe20007ffe0ff */
[----:B------:R-:W-:Y:S01]  /*ecd0*/  FMUL.FTZ R159, R16, R159 ;  /* 0x0000009f109f7220 */ /* 0x000fe20000410000 */
[----:B------:R-:W-:Y:S01]  /*ece0*/  STS [R234.X4+0x1098], R165 ;  /* 0x001098a5ea007388 */ /* 0x000fe20000004800 */
[C---:B------:R-:W-:Y:S01]  /*ecf0*/  FMUL.FTZ R149, R17.reuse, R160 ;  /* 0x000000a011957220 */ /* 0x040fe20000410000 */
[C---:B-1----:R-:W-:Y:S01]  /*ed00*/  IADD3 R185, R118.reuse, 0x1c0, RZ ;  /* 0x000001c076b97810 */ /* 0x042fe20007ffe0ff */
[----:B------:R-:W-:Y:S01]  /*ed10*/  FMUL.FTZ R151, R17, R158 ;  /* 0x0000009e11977220 */ /* 0x000fe20000410000 */
[----:B------:R0:W-:Y:S01]  /*ed20*/  STS [R234.X4+0x109c], R163 ;  /* 0x00109ca3ea007388 */ /* 0x0001e20000004800 */
[----:B------:R-:W-:Y:S01]  /*ed30*/  FADD.FTZ R157, R157, R174 ;  /* 0x000000ae9d9d7221 */ /* 0x000fe20000010000 */
[----:B--2---:R-:W-:Y:S01]  /*ed40*/  IADD3 R167, R118, 0x100, RZ ;  /* 0x0000010076a77810 */ /* 0x004fe20007ffe0ff */
[----:B------:R-:W-:Y:S01]  /*ed50*/  FADD.FTZ R182, R182, R177 ;  /* 0x000000b1b6b67221 */ /* 0x000fe20000010000 */
[----:B------:R1:W-:Y:S01]  /*ed60*/  STS [R234.X4+0x1090], R153 ;  /* 0x00109099ea007388 */ /* 0x0003e20000004800 */
[----:B------:R-:W-:Y:S01]  /*ed70*/  FADD.FTZ R146, R157, R146 ;  /* 0x000000929d927221 */ /* 0x000fe20000010000 */
[----:B------:R-:W-:Y:S01]  /*ed80*/  IADD3 R157, R118, 0x60, RZ ;  /* 0x00000060769d7810 */ /* 0x000fe20007ffe0ff */
[----:B------:R-:W-:Y:S01]  /*ed90*/  FADD.FTZ R182, R182, R175 ;  /* 0x000000afb6b67221 */ /* 0x000fe20000010000 */
[----:B------:R2:W-:Y:S01]  /*eda0*/  STS [R234.X4+0x1094], R155 ;  /* 0x0010949bea007388 */ /* 0x0005e20000004800 */
[----:B------:R-:W-:Y:S01]  /*edb0*/  FFMA.FTZ R51, R199, R75, R51 ;  /* 0x0000004bc7337223 */ /* 0x000fe20000010033 */
[C---:B0-----:R-:W-:Y:S01]  /*edc0*/  IADD3 R163, R118.reuse, 0xc0, RZ ;  /* 0x000000c076a37810 */ /* 0x041fe20007ffe0ff */
[----:B------:R-:W-:Y:S01]  /*edd0*/  FADD.FTZ R46, R189, R46 ;  /* 0x0000002ebd2e7221 */ /* 0x000fe20000010000 */
[----:B------:R0:W-:Y:S01]  /*ede0*/  STS [R234.X4+0x1088], R161 ;  /* 0x001088a1ea007388 */ /* 0x0001e20000004800 */
[----:B------:R-:W-:Y:S01]  /*edf0*/  FFMA.FTZ R50, R197, R74, R50 ;  /* 0x0000004ac5327223 */ /* 0x000fe20000010032 */
[C---:B-1----:R-:W-:Y:S01]  /*ee00*/  IADD3 R153, R118.reuse, 0x20, RZ ;  /* 0x0000002076997810 */ /* 0x042fe20007ffe0ff */
[----:B------:R-:W-:Y:S01]  /*ee10*/  FFMA.FTZ R54, R193, R78, R54 ;  /* 0x0000004ec1367223 */ /* 0x000fe20000010036 */
[----:B------:R1:W-:Y:S01]  /*ee20*/  STS [R234.X4+0x108c], R159 ;  /* 0x00108c9fea007388 */ /* 0x0003e20000004800 */
[----:B------:R-:W-:Y:S01]  /*ee30*/  IADD3 R165, R118, 0xe0, RZ ;  /* 0x000000e076a57810 */ /* 0x000fe20007ffe0ff */
[----:B------:R-:W-:Y:S01]  /*ee40*/  FFMA.FTZ R125, -R32, R125, -RZ ;  /* 0x0000007d207d7223 */ /* 0x000fe200000109ff */
[C---:B--2---:R-:W-:Y:S01]  /*ee50*/  IADD3 R155, R118.reuse, 0x40, RZ ;  /* 0x00000040769b7810 */ /* 0x044fe20007ffe0ff */
[----:B------:R2:W-:Y:S01]  /*ee60*/  STS [R234.X4+0x1080], R149 ;  /* 0x00108095ea007388 */ /* 0x0005e20000004800 */
[----:B------:R-:W-:Y:S01]  /*ee70*/  IADD3 R175, R118, 0x180, RZ ;  /* 0x0000018076af7810 */ /* 0x000fe20007ffe0ff */
[----:B------:R-:W-:Y:S01]  /*ee80*/  FADD.FTZ R147, R182, R147 ;  /* 0x00000093b6937221 */ /* 0x000fe20000010000 */
[C---:B0-----:R-:W-:Y:S01]  /*ee90*/  IADD3 R161, R118.reuse, 0x80, RZ ;  /* 0x0000008076a17810 */ /* 0x041fe20007ffe0ff */
[----:B------:R0:W-:Y:S01]  /*eea0*/  STS [R234.X4+0x1084], R151 ;  /* 0x00108497ea007388 */ /* 0x0001e20000004800 */
[C---:B------:R-:W-:Y:S01]  /*eeb0*/  IADD3 R177, R118.reuse, 0x1a0, RZ ;  /* 0x000001a076b17810 */ /* 0x040fe20007ffe0ff */
[C---:B------:R-:W-:Y:S01]  /*eec0*/  FFMA.FTZ R238, -R33.reuse, R180, -RZ ;  /* 0x000000b421ee7223 */ /* 0x040fe200000109ff */
[C---:B-1----:R-:W-:Y:S01]  /*eed0*/  IADD3 R159, R118.reuse, 0xa0, RZ ;  /* 0x000000a0769f7810 */ /* 0x042fe20007ffe0ff */
[----:B------:R-:W-:Y:S01]  /*eee0*/  BAR.SYNC.DEFER_BLOCKING 0x0 ;  /* 0x0000000000007b1d */ /* 0x000fe20000010000 */
[C---:B------:R-:W-:Y:S01]  /*eef0*/  IADD3 R189, R118.reuse, 0x220, RZ ;  /* 0x0000022076bd7810 */ /* 0x040fe20007ffe0ff */
[----:B------:R-:W-:Y:S01]  /*ef00*/  FMUL.FTZ R239, R33, R179 ;  /* 0x000000b321ef7220 */ /* 0x000fe20000410000 */
[----:B------:R-:W-:Y:S01]  /*ef10*/  IADD3 R193, R118, 0x260, RZ ;  /* 0x0000026076c17810 */ /* 0x000fe20007ffe0ff */
[----:B------:R-:W-:Y:S01]  /*ef20*/  FMUL.FTZ R240, R32, R181 ;  /* 0x000000b520f07220 */ /* 0x000fe20000410000 */
[C---:B------:R-:W-:Y:S01]  /*ef30*/  IADD3 R197, R118.reuse, 0x2a0, RZ ;  /* 0x000002a076c57810 */ /* 0x040fe20007ffe0ff */
[----:B------:R-:W-:Y:S01]  /*ef40*/  FFMA.FTZ R211, -R29, R211, -RZ ;  /* 0x000000d31dd37223 */ /* 0x000fe200000109ff */
[----:B------:R-:W-:Y:S01]  /*ef50*/  IADD3 R199, R118, 0x2c0, RZ ;  /* 0x000002c076c77810 */ /* 0x000fe20007ffe0ff */
[----:B------:R-:W-:Y:S01]  /*ef60*/  FFMA.FTZ R213, -R28, R213, -RZ ;  /* 0x000000d51cd57223 */ /* 0x000fe200000109ff */
[-C--:B--2---:R-:W-:Y:S01]  /*ef70*/  LEA.HI.SX32 R149, R153, R118.reuse, 0x1b ;  /* 0x0000007699957211 */ /* 0x084fe200078fdaff */
[----:B------:R-:W-:Y:S01]  /*ef80*/  FFMA.FTZ R127, -R31, R127, -RZ ;  /* 0x0000007f1f7f7223 */ /* 0x000fe200000109ff */
        /* <DEDUP_REMOVED lines=8> */
[----:B------:R-:W-:Y:S01]  /*f010*/  LEA.HI.SX32 R154, R163, R118, 0x1b ;  /* 0x00000076a39a7211 */ /* 0x000fe200078fdaff */
[----:B------:R-:W-:Y:S01]  /*f020*/  FMUL.FTZ R243, R30, R128 ;  /* 0x000000801ef37220 */ /* 0x000fe20000410000 */
[----:B------:R-:W-:Y:S01]  /*f030*/  LEA.HI.SX32 R155, R165, R118, 0x1b ;  /* 0x00000076a59b7211 */ /* 0x000fe200078fdaff */
[----:B------:R-:W-:Y:S01]  /*f040*/  FMUL.FTZ R245, R28, R212 ;  /* 0x000000d41cf57220 */ /* 0x000fe20000410000 */
        /* <DEDUP_REMOVED lines=31> */
[----:B------:R-:W-:Y:S01]  /*f240*/  FMUL.FTZ R212, R130, UR35 ;  /* 0x0000002382d47c20 */ /* 0x000fe20008410000 */
[-C--:B------:R-:W-:Y:S01]  /*f250*/  LEA.HI.SX32 R174, R209, R118.reuse, 0x1b ;  /* 0x00000076d1ae7211 */ /* 0x080fe200078fdaff */
[----:B------:R-:W0:Y:S01]  /*f260*/  LDS R188, [R158.X4+0x1580] ;  /* 0x001580009ebc7984 */ /* 0x000e220000004800 */
[-C--:B------:R-:W-:Y:S01]  /*f270*/  LEA.HI.SX32 R175, R237, R118.reuse, 0x1b ;  /* 0x00000076edaf7211 */ /* 0x080fe200078fdaff */
[----:B------:R-:W-:Y:S01]  /*f280*/  FFMA.FTZ R212, R123, UR34, -R212 ;  /* 0x000000227bd47c23 */ /* 0x000fe200080108d4 */
[-C--:B------:R-:W-:Y:S01]  /*f290*/  LEA.HI.SX32 R177, R241, R118.reuse, 0x1b ;  /* 0x00000076f1b17211 */ /* 0x080fe200078fdaff */
[----:B------:R-:W0:Y:S01]  /*f2a0*/  LDS R237, [R236.X4+0x1080] ;  /* 0x00108000eced7984 */ /* 0x000e220000004800 */
[----:B------:R-:W-:Y:S01]  /*f2b0*/  LEA.HI.SX32 R178, R183, R118, 0x1b ;  /* 0x00000076b7b27211 */ /* 0x000fe200078fdaff */
[----:B------:R-:W-:-:S02]  /*f2c0*/  FMUL.FTZ R241, R31, R126 ;  /* 0x0000007e1ff17220 */ /* 0x000fc40000410000 */
        /* <DEDUP_REMOVED lines=96> */
[----:B------:R-:W-:Y:S02]  /*f8d0*/  USHF.R.U32.HI UR46, URZ, 0x1, UR35 ;  /* 0x000000013f2e7899 */ /* 0x000fe40008011623 */
[----:B------:R-:W-:Y:S02]  /*f8e0*/  UIMAD UR32, UR40, UR32, URZ ;  /* 0x00000020282072a4 */ /* 0x000fe4000f8e023f */
[----:B------:R-:W-:Y:S02]  /*f8f0*/  ULDC.64 UR34, c[0x0][0x2a0] ;  /* 0x0000a80000227ab9 */ /* 0x000fe40000000a00 */
[----:B------:R-:W-:Y:S02]  /*f900*/  UIMAD UR48, UR15, UR34, URZ ;  /* 0x000000220f3072a4 */ /* 0x000fe4000f8e023f */
[----:B------:R-:W-:Y:S02]  /*f910*/  UIMAD UR47, UR7, UR33, UR32 ;  /* 0x00000021072f72a4 */ /* 0x000fe4000f8e0220 */
[----:B------:R-:W-:-:S02]  /*f920*/  UIMAD.WIDE.U32 UR32, UR14, UR34, URZ ;  /* 0x000000220e2072a5 */ /* 0x000fc4000f8e003f */
[----:B------:R-:W-:Y:S02]  /*f930*/  ULEA UR34, UR26, 0xfffffc00, 0xa ;  /* 0xfffffc001a227891 */ /* 0x000fe4000f8e503f */
[----:B------:R-:W-:Y:S02]  /*f940*/  UIMAD UR35, UR14, UR35, UR48 ;  /* 0x000000230e2372a4 */ /* 0x000fe4000f8e0230 */
[----:B------:R-:W-:Y:S02]  /*f950*/  UIMAD UR46, UR46, UR12, URZ ;  /* 0x0000000c2e2e72a4 */ /* 0x000fe4000f8e023f */
[----:B------:R-:W-:Y:S01]  /*f960*/  UIADD3 UR33, UR33, UR35, URZ ;  /* 0x0000002321217290 */ /* 0x000fe2000fffe03f */
[----:B------:R-:W-:Y:S01]  /*f970*/  IADD3 R126, P0, R118, UR34, RZ ;  /* 0x00000022767e7c10 */ /* 0x000fe2000ff1e0ff */
[----:B------:R-:W-:Y:S01]  /*f980*/  UIMAD UR46, UR13, UR41, UR46 ;  /* 0x000000290d2e72a4 */ /* 0x000fe2000f8e022e */
[----:B------:R-:W-:Y:S01]  /*f990*/  MOV R124, UR34 ;  /* 0x00000022007c7c02 */ /* 0x000fe20008000f00 */
[----:B------:R-:W-:-:S03]  /*f9a0*/  UIMAD.WIDE.U32 UR34, UR12, UR41, UR32 ;  /* 0x000000290c2272a5 */ /* 0x000fc6000f8e0020 */
[----:B------:R-:W-:Y:S01]  /*f9b0*/  LEA.HI.X.SX32 R127, R124, RZ, 0x1, P0 ;  /* 0x000000ff7c7f7211 */ /* 0x000fe200000f0eff */
[----:B------:R-:W-:Y:S02]  /*f9c0*/  ULDC.64 UR32, c[0x0][0x318] ;  /* 0x0000c60000207ab9 */ /* 0x000fe40000000a00 */
[----:B------:R-:W-:Y:S02]  /*f9d0*/  UIADD3 UR35, UR35, UR46, URZ ;  /* 0x0000002e23237290 */ /* 0x000fe4000fffe03f */
[----:B------:R-:W-:Y:S01]  /*f9e0*/  ULEA UR32, UP0, UR34, UR32, 0x3 ;  /* 0x0000002022207291 */ /* 0x000fe2000f80183f */
[----:B------:R-:W-:-:S03]  /*f9f0*/  IMAD.WIDE.U32 R128, R129, c[0x0][0x2b0], R126 ;  /* 0x0000ac0081807a25 */ /* 0x000fc600078e007e */
[----:B------:R-:W-:Y:S02]  /*fa00*/  ULEA.HI.X UR33, UR34, UR33, UR35, 0x3, UP0 ;  /* 0x0000002122217291 */ /* 0x000fe400080f1c23 */
[----:B------:R-:W-:Y:S01]  /*fa10*/  IADD3 R125, R129, UR47, RZ ;  /* 0x0000002f817d7c10 */ /* 0x000fe2000fffe0ff */
[----:B------:R-:W-:Y:S01]  /*fa20*/  ULDC.64 UR34, c[0x0][0x2c0] ;  /* 0x0000b00000227ab9 */ /* 0x000fe20000000a00 */
[C---:B------:R-:W-:Y:S01]  /*fa30*/  LEA R124, P0, R128.reuse, UR32, 0x2 ;  /* 0x00000020807c7c11 */ /* 0x040fe2000f8010ff */
[----:B------:R-:W-:Y:S01]  /*fa40*/  UIMAD UR41, UR15, UR34, URZ ;  /* 0x000000220f2972a4 */ /* 0x000fe2000f8e023f */
[----:B------:R-:W-:Y:S01]  /*fa50*/  MOV R129, UR7 ;  /* 0x0000000700817c02 */ /* 0x000fe20008000f00 */
[----:B------:R-:W-:Y:S01]  /*fa60*/  UIMAD.WIDE.U32 UR46, UR14, UR34, URZ ;  /* 0x000000220e2e72a5 */ /* 0x000fe2000f8e003f */
[----:B------:R-:W-:Y:S01]  /*fa70*/  LEA.HI.X R125, R128, UR33, R125, 0x2, P0 ;  /* 0x00000021807d7c11 */ /* 0x000fe200080f147d */
[----:B------:R-:W-:Y:S02]  /*fa80*/  ULDC.64 UR32, c[0x0][0x2b8] ;  /* 0x0000ae0000207ab9 */ /* 0x000fe40000000a00 */
[----:B------:R-:W-:Y:S01]  /*fa90*/  UIMAD UR35, UR14, UR35, UR41 ;  /* 0x000000230e2372a4 */ /* 0x000fe2000f8e0229 */
[----:B------:R-:W-:Y:S01]  /*faa0*/  IMAD.WIDE.U32 R126, R129, c[0x0][0x2d0], R126 ;  /* 0x0000b400817e7a25 */ /* 0x000fe200078e007e */
[----:B------:R-:W-:Y:S01]  /*fab0*/  USHF.R.U32.HI UR48, URZ, 0x1, UR33 ;  /* 0x000000013f307899 */ /* 0x000fe20008011621 */
[----:B------:R1:W-:Y:S01]  /*fac0*/  RED.E.ADD.F32.FTZ.RN.STRONG.GPU [R124.64], R237 ;  /* 0x000000ed7c00798e */ /* 0x0003e2000c10e7aa */
[----:B------:R-:W-:-:S02]  /*fad0*/  USHF.R.U64 UR41, UR32, 0x1, UR33 ;  /* 0x0000000120297899 */ /* 0x000fc40008001221 */
[----:B------:R-:W-:Y:S02]  /*fae0*/  UIMAD UR48, UR48, UR12, URZ ;  /* 0x0000000c303072a4 */ /* 0x000fe4000f8e023f */
        /* <DEDUP_REMOVED lines=15> */
.L_x_9556:
[----:B0-234-:R-:W-:Y:S05]  /*fbe0*/  BSYNC B0 ;  /* 0x0000000000007941 */ /* 0x01dfea0003800000 */
.L_x_9555:
        /* <DEDUP_REMOVED lines=67> */
.L_x_9558:
[----:B0-----:R-:W-:Y:S05]  /*10020*/  BSYNC B0 ;  /* 0x0000000000007941 */ /* 0x001fea0003800000 */
.L_x_9557:
[----:B------:R0:W1:Y:S01]  /*10030*/  LDS R129, [R150.X4+0x2200] ;  /* 0x0022000096817984 */ /* 0x0000620000004800 */
[----:B------:R-:W-:Y:S01]  /*10040*/  BSSY B0, `(.L_x_9559) ;  /* 0x0000004000007945 */ /* 0x000fe20003800000 */
[----:B------:R-:W-:Y:S05]  /*10050*/  @!P1 BRA `(.L_x_9560) ;  /* 0x0000002000009947 */ /* 0x000fea0003800000 */
[----:B------:R2:W-:Y:S04]  /*10060*/  RED.E.ADD.F32.FTZ.RN.STRONG.GPU [R124.64+-0xf00], R180 ;  /* 0xfff100b47c00798e */ /* 0x0005e8000c10e7aa */
[----:B-1----:R2:W-:Y:S02]  /*10070*/  RED.E.ADD.F32.FTZ.RN.STRONG.GPU [R126.64+-0xf00], R129 ;  /* 0xfff100817e00798e */ /* 0x0025e4000c10e7aa */
.L_x_9560:
[----:B------:R-:W-:Y:S05]  /*10080*/  BSYNC B0 ;  /* 0x0000000000007941 */ /* 0x000fea0003800000 */
.L_x_9559:
[----:B------:R-:W3:Y:S01]  /*10090*/  LDS R151, [R151.X4+0x2280] ;  /* 0x0022800097977984 */ /* 0x000ee20000004800 */
[----:B------:R-:W-:Y:S01]  /*100a0*/  BSSY B0, `(.L_x_9561) ;  /* 0x0000004000007945 */ /* 0x000fe20003800000 */
[----:B------:R-:W-:Y:S05]  /*100b0*/  @!P2 BRA `(.L_x_9562) ;  /* 0x000000200000a947 */ /* 0x000fea0003800000 */
[----:B------:R4:W-:Y:S04]  /*100c0*/  RED.E.ADD.F32.FTZ.RN.STRONG.GPU [R124.64+-0xe80], R181 ;  /* 0xfff180b57c00798e */ /* 0x0009e8000c10e7aa */
[----:B---3--:R4:W-:Y:S02]  /*100d0*/  RED.E.ADD.F32.FTZ.RN.STRONG.GPU [R126.64+-0xe80], R151 ;  /* 0xfff180977e00798e */ /* 0x0089e4000c10e7aa */
.L_x_9562:
[----:B------:R-:W-:Y:S05]  /*100e0*/  BSYNC B0 ;  /* 0x0000000000007941 */ /* 0x000fea0003800000 */
.L_x_9561:
        /* <DEDUP_REMOVED lines=12> */
.L_x_9564:
[----:B-1----:R-:W-:Y:S05]  /*101b0*/  BSYNC B0 ;  /* 0x0000000000007941 */ /* 0x002fea0003800000 */
.L_x_9563:
[----:B------:R-:W1:Y:S01]  /*101c0*/  LDS R153, [R153.X4+0x2380] ;  /* 0x0023800099997984 */ /* 0x000e620000004800 */
[----:B------:R-:W-:Y:S01]  /*101d0*/  BSSY B0, `(.L_x_9565) ;  /* 0x0000004000007945 */ /* 0x000fe20003800000 */
[----:B------:R-:W-:Y:S05]  /*101e0*/  @!P0 BRA `(.L_x_9566) ;  /* 0x0000002000008947 */ /* 0x000fea0003800000 */
[----:B------:R0:W-:Y:S04]  /*101f0*/  RED.E.ADD.F32.FTZ.RN.STRONG.GPU [R124.64+-0xd80], R183 ;  /* 0xfff280b77c00798e */ /* 0x0001e8000c10e7aa */
[----:B-1----:R0:W-:Y:S02]  /*10200*/  RED.E.ADD.F32.FTZ.RN.STRONG.GPU [R126.64+-0xd80], R153 ;  /* 0xfff280997e00798e */ /* 0x0021e4000c10e7aa */
.L_x_9566:
[----:B------:R-:W-:Y:S05]  /*10210*/  BSYNC B0 ;  /* 0x0000000000007941 */ /* 0x000fea0003800000 */
.L_x_9565:
[----:B--2---:R2:W0:Y:S01]  /*10220*/  LDS R129, [R154.X4+0x2400] ;  /* 0x002400009a817984 */ /* 0x0044220000004800 */
[----:B------:R-:W-:Y:S01]  /*10230*/  BSSY B0, `(.L_x_9567) ;  /* 0x0000004000007945 */ /* 0x000fe20003800000 */
[----:B------:R-:W-:Y:S05]  /*10240*/  @!P1 BRA `(.L_x_9568) ;  /* 0x0000002000009947 */ /* 0x000fea0003800000 */
[----:B------:R2:W-:Y:S04]  /*10250*/  RED.E.ADD.F32.FTZ.RN.STRONG.GPU [R124.64+-0xd00], R184 ;  /* 0xfff300b87c00798e */ /* 0x0005e8000c10e7aa */
[----:B0-----:R2:W-:Y:S02]  /*10260*/  RED.E.ADD.F32.FTZ.RN.STRONG.GPU [R126.64+-0xd00], R129 ;  /* 0xfff300817e00798e */ /* 0x0015e4000c10e7aa */
.L_x_9568:
[----:B------:R-:W-:Y:S05]  /*10270*/  BSYNC B0 ;  /* 0x0000000000007941 */ /* 0x000fea0003800000 */
.L_x_9567:
[----:B------:R-:W2:Y:S01]  /*10280*/  LDS R155, [R155.X4+0x2480] ;  /* 0x002480009b9b7984 */ /* 0x000ea20000004800 */
[----:B------:R-:W-:Y:S01]  /*10290*/  BSSY B0, `(.L_x_9569) ;  /* 0x0000004000007945 */ /* 0x000fe20003800000 */
[----:B------:R-:W-:Y:S05]  /*102a0*/  @!P2 BRA `(.L_x_9570) ;  /* 0x000000200000a947 */ /* 0x000fea0003800000 */
[----:B------:R4:W-:Y:S04]  /*102b0*/  RED.E.ADD.F32.FTZ.RN.STRONG.GPU [R124.64+-0xc80], R185 ;  /* 0xfff380b97c00798e */ /* 0x0009e8000c10e7aa */
[----:B--2---:R4:W-:Y:S02]  /*102c0*/  RED.E.ADD.F32.FTZ.RN.STRONG.GPU [R126.64+-0xc80], R155 ;  /* 0xfff3809b7e00798e */ /* 0x0049e4000c10e7aa */
.L_x_9570:
[----:B------:R-:W-:Y:S05]  /*102d0*/  BSYNC B0 ;  /* 0x0000000000007941 */ /* 0x000fea0003800000 */
.L_x_9569:
[----:B0-2---:R0:W2:Y:S01]  /*102e0*/  LDS R129, [R156.X4+0x2500] ;  /* 0x002500009c817984 */ /* 0x0050a20000004800 */
[----:B------:R-:W-:Y:S01]  /*102f0*/  BSSY B0, `(.L_x_9571) ;  /* 0x0000004000007945 */ /* 0x000fe20003800000 */
[----:B------:R-:W-:Y:S05]  /*10300*/  @!P3 BRA `(.L_x_9572) ;  /* 0x000000200000b947 */ /* 0x000fea0003800000 */
[----:B------:R0:W-:Y:S04]  /*10310*/  RED.E.ADD.F32.FTZ.RN.STRONG.GPU [R124.64+-0xc00], R186 ;  /* 0xfff400ba7c00798e */ /* 0x0001e8000c10e7aa */
[----:B--2---:R0:W-:Y:S02]  /*10320*/  RED.E.ADD.F32.FTZ.RN.STRONG.GPU [R126.64+-0xc00], R129 ;  /* 0xfff400817e00798e */ /* 0x0041e4000c10e7aa */
.L_x_9572:
[----:B------:R-:W-:Y:S05]  /*10330*/  BSYNC B0 ;  /* 0x0000000000007941 */ /* 0x000fea0003800000 */
.L_x_9571:
[----:B------:R-:W0:Y:S01]  /*10340*/  LDS R157, [R157.X4+0x2580] ;  /* 0x002580009d9d7984 */ /* 0x000e220000004800 */
[----:B------:R-:W-:Y:S01]  /*10350*/  BSSY B0, `(.L_x_9573) ;  /* 0x0000004000007945 */ /* 0x000fe20003800000 */
[----:B------:R-:W-:Y:S05]  /*10360*/  @!P4 BRA `(.L_x_9574) ;  /* 0x000000200000c947 */ /* 0x000fea0003800000 */
[----:B------:R4:W-:Y:S04]  /*10370*/  RED.E.ADD.F32.FTZ.RN.STRONG.GPU [R124.64+-0xb80], R187 ;  /* 0xfff480bb7c00798e */ /* 0x0009e8000c10e7aa */
[----:B0-----:R4:W-:Y:S02]  /*10380*/  RED.E.ADD.F32.FTZ.RN.STRONG.GPU [R126.64+-0xb80], R157 ;  /* 0xfff4809d7e00798e */ /* 0x0019e4000c10e7aa */
.L_x_9574:
[----:B------:R-:W-:Y:S05]  /*10390*/  BSYNC B0 ;  /* 0x0000000000007941 */ /* 0x000fea0003800000 */
.L_x_9573:
[----:B0-2---:R0:W2:Y:S01]  /*103a0*/  LDS R129, [R158.X4+0x2600] ;  /* 0x002600009e817984 */ /* 0x0050a20000004800 */
[----:B------:R-:W-:Y:S01]  /*103b0*/  BSSY B0, `(.L_x_9575) ;  /* 0x0000004000007945 */ /* 0x000fe20003800000 */
[----:B------:R-:W-:Y:S05]  /*103c0*/  @!P5 BRA `(.L_x_9576) ;  /* 0x000000200000d947 */ /* 0x000fea0003800000 */
[----:B------:R0:W-:Y:S04]  /*103d0*/  RED.E.ADD.F32.FTZ.RN.STRONG.GPU [R124.64+-0xb00], R188 ;  /* 0xfff500bc7c00798e */ /* 0x0001e8000c10e7aa */
[----:B--2---:R0:W-:Y:S02]  /*103e0*/  RED.E.ADD.F32.FTZ.RN.STRONG.GPU [R126.64+-0xb00], R129 ;  /* 0xfff500817e00798e */ /* 0x0041e4000c10e7aa */
.L_x_9576:
[----:B------:R-:W-:Y:S05]  /*103f0*/  BSYNC B0 ;  /* 0x0000000000007941 */ /* 0x000fea0003800000 */
.L_x_9575:
        /* <DEDUP_REMOVED lines=12> */
.L_x_9578:
[----:B------:R-:W-:Y:S05]  /*104c0*/  BSYNC B0 ;  /* 0x0000000000007941 */ /* 0x000fea0003800000 */
.L_x_9577:
[----:B0-2---:R0:W2:Y:S01]  /*104d0*/  LDS R129, [R160.X4+0x2700] ;  /* 0x00270000a0817984 */ /* 0x0050a20000004800 */
[----:B------:R-:W-:Y:S01]  /*104e0*/  BSSY B0, `(.L_x_9579) ;  /* 0x0000004000007945 */ /* 0x000fe20003800000 */
[----:B------:R-:W-:Y:S05]  /*104f0*/  @!P0 BRA `(.L_x_9580) ;  /* 0x0000002000008947 */ /* 0x000fea0003800000 */
[----:B------:R0:W-:Y:S04]  /*10500*/  RED.E.ADD.F32.FTZ.RN.STRONG.GPU [R124.64+-0xa00], R190 ;  /* 0xfff600be7c00798e */ /* 0x0001e8000c10e7aa */
[----:B--2---:R0:W-:Y:S02]  /*10510*/  RED.E.ADD.F32.FTZ.RN.STRONG.GPU [R126.64+-0xa00], R129 ;  /* 0xfff600817e00798e */ /* 0x0041e4000c10e7aa */
.L_x_9580:
[----:B------:R-:W-:Y:S05]  /*10520*/  BSYNC B0 ;  /* 0x0000000000007941 */ /* 0x000fea0003800000 */
.L_x_9579:
[----:B------:R-:W0:Y:S01]  /*10530*/  LDS R161, [R161.X4+0x2780] ;  /* 0x00278000a1a17984 */ /* 0x000e220000004800 */
[----:B------:R-:W-:Y:S01]  /*10540*/  BSSY B0, `(.L_x_9581) ;  /* 0x0000004000007945 */ /* 0x000fe20003800000 */
[----:B------:R-:W-:Y:S05]  /*10550*/  @!P1 BRA `(.L_x_9582) ;  /* 0x0000002000009947 */ /* 0x000fea0003800000 */
[----:B------:R4:W-:Y:S04]  /*10560*/  RED.E.ADD.F32.FTZ.RN.STRONG.GPU [R124.64+-0x980], R191 ;  /* 0xfff680bf7c00798e */ /* 0x0009e8000c10e7aa */
[----:B0-----:R4:W-:Y:S02]  /*10570*/  RED.E.ADD.F32.FTZ.RN.STRONG.GPU [R126.64+-0x980], R161 ;  /* 0xfff680a17e00798e */ /* 0x0019e4000c10e7aa */
.L_x_9582:
[----:B------:R-:W-:Y:S05]  /*10580*/  BSYNC B0 ;  /* 0x0000000000007941 */ /* 0x000fea0003800000 */
.L_x_9581:
[----:B0-2---:R0:W2:Y:S01]  /*10590*/  LDS R129, [R162.X4+0x2800] ;  /* 0x00280000a2817984 */ /* 0x0050a20000004800 */
[----:B------:R-:W-:Y:S01]  /*105a0*/  BSSY B0, `(.L_x_9583) ;  /* 0x0000004000007945 */ /* 0x000fe20003800000 */
[----:B------:R-:W-:Y:S05]  /*105b0*/  @!P2 BRA `(.L_x_9584) ;  /* 0x000000200000a947 */ /* 0x000fea0003800000 */
[----:B------:R0:W-:Y:S04]  /*105c0*/  RED.E.ADD.F32.FTZ.RN.STRONG.GPU [R124.64+-0x900], R192 ;  /* 0xfff700c07c00798e */ /* 0x0001e8000c10e7aa */
[----:B--2---:R0:W-:Y:S02]  /*105d0*/  RED.E.ADD.F32.FTZ.RN.STRONG.GPU [R126.64+-0x900], R129 ;  /* 0xfff700817e00798e */ /* 0x0041e4000c10e7aa */
.L_x_9584:
[----:B------:R-:W-:Y:S05]  /*105e0*/  BSYNC B0 ;  /* 0x0000000000007941 */ /* 0x000fea0003800000 */
.L_x_9583:
[----:B------:R-:W0:Y:S01]  /*105f0*/  LDS R163, [R163.X4+0x2880] ;  /* 0x00288000a3a37984 */ /* 0x000e220000004800 */
[----:B------:R-:W-:Y:S01]  /*10600*/  BSSY B0, `(.L_x_9585) ;  /* 0x0000004000007945 */ /* 0x000fe20003800000 */
[----:B------:R-:W-:Y:S05]  /*10610*/  @!P3 BRA `(.L_x_9586) ;  /* 0x000000200000b947 */ /* 0x000fea0003800000 */
[----:B------:R4:W-:Y:S04]  /*10620*/  RED.E.ADD.F32.FTZ.RN.STRONG.GPU [R124.64+-0x880], R193 ;  /* 0xfff780c17c00798e */ /* 0x0009e8000c10e7aa */
[----:B0-----:R4:W-:Y:S02]  /*10630*/  RED.E.ADD.F32.FTZ.RN.STRONG.GPU [R126.64+-0x880], R163 ;  /* 0xfff780a37e00798e */ /* 0x0019e4000c10e7aa */
.L_x_9586:
[----:B------:R-:W-:Y:S05]  /*10640*/  BSYNC B0 ;  /* 0x0000000000007941 */ /* 0x000fea0003800000 */
.L_x_9585:
[----:B0-2---:R0:W2:Y:S01]  /*10650*/  LDS R129, [R148.X4+0x2900] ;  /* 0x0029000094817984 */ /* 0x0050a20000004800 */
[----:B------:R-:W-:Y:S01]  /*10660*/  BSSY B0, `(.L_x_9587) ;  /* 0x0000004000007945 */ /* 0x000fe20003800000 */
[----:B------:R-:W-:Y:S05]  /*10670*/  @!P4 BRA `(.L_x_9588) ;  /* 0x000000200000c947 */ /* 0x000fea0003800000 */
[----:B------:R0:W-:Y:S04]  /*10680*/  RED.E.ADD.F32.FTZ.RN.STRONG.GPU [R124.64+-0x800], R194 ;  /* 0xfff800c27c00798e */ /* 0x0001e8000c10e7aa */
[----:B--2---:R0:W-:Y:S02]  /*10690*/  RED.E.ADD.F32.FTZ.RN.STRONG.GPU [R126.64+-0x800], R129 ;  /* 0xfff800817e00798e */ /* 0x0041e4000c10e7aa */
.L_x_9588:
[----:B------:R-:W-:Y:S05]  /*106a0*/  BSYNC B0 ;  /* 0x0000000000007941 */ /* 0x000fea0003800000 */
.L_x_9587:
[----:B0-2---:R0:W2:Y:S01]  /*106b0*/  LDS R129, [R164.X4+0x2980] ;  /* 0x00298000a4817984 */ /* 0x0050a20000004800 */
[----:B------:R-:W-:Y:S01]  /*106c0*/  BSSY B0, `(.L_x_9589) ;  /* 0x0000004000007945 */ /* 0x000fe20003800000 */
[----:B------:R-:W-:Y:S05]  /*106d0*/  @!P5 BRA `(.L_x_9590) ;  /* 0x000000200000d947 */ /* 0x000fea0003800000 */
[----:B------:R0:W-:Y:S04]  /*106e0*/  RED.E.ADD.F32.FTZ.RN.STRONG.GPU [R124.64+-0x780], R195 ;  /* 0xfff880c37c00798e */ /* 0x0001e8000c10e7aa */
[----:B--2---:R0:W-:Y:S02]  /*106f0*/  RED.E.ADD.F32.FTZ.RN.STRONG.GPU [R126.64+-0x780], R129 ;  /* 0xfff880817e00798e */ /* 0x0041e4000c10e7aa */
.L_x_9590:
[----:B------:R-:W-:Y:S05]  /*10700*/  BSYNC B0 ;  /* 0x0000000000007941 */ /* 0x000fea0003800000 */
.L_x_9589:
        /* <DEDUP_REMOVED lines=12> */
.L_x_9592:
[----:B------:R-:W-:Y:S05]  /*107d0*/  BSYNC B0 ;  /* 0x0000000000007941 */ /* 0x000fea0003800000 */
.L_x_9591:
[----:B0-2---:R0:W2:Y:S01]  /*107e0*/  LDS R129, [R166.X4+0x2a80] ;  /* 0x002a8000a6817984 */ /* 0x0050a20000004800 */
[----:B------:R-:W-:Y:S01]  /*107f0*/  BSSY B0, `(.L_x_9593) ;  /* 0x0000004000007945 */ /* 0x000fe20003800000 */
[----:B------:R-:W-:Y:S05]  /*10800*/  @!P0 BRA `(.L_x_9594) ;  /* 0x0000002000008947 */ /* 0x000fea0003800000 */
[----:B------:R0:W-:Y:S04]  /*10810*/  RED.E.ADD.F32.FTZ.RN.STRONG.GPU [R124.64+-0x680], R197 ;  /* 0xfff980c57c00798e */ /* 0x0001e8000c10e7aa */
[----:B--2---:R0:W-:Y:S02]  /*10820*/  RED.E.ADD.F32.FTZ.RN.STRONG.GPU [R126.64+-0x680], R129 ;  /* 0xfff980817e00798e */ /* 0x0041e4000c10e7aa */
.L_x_9594:
[----:B------:R-:W-:Y:S05]  /*10830*/  BSYNC B0 ;  /* 0x0000000000007941 */ /* 0x000fea0003800000 */
.L_x_9593:
[----:B------:R-:W0:Y:S01]  /*10840*/  LDS R167, [R167.X4+0x2b00] ;  /* 0x002b0000a7a77984 */ /* 0x000e220000004800 */
[----:B------:R-:W-:Y:S01]  /*10850*/  BSSY B0, `(.L_x_9595) ;  /* 0x0000004000007945 */ /* 0x000fe20003800000 */
[----:B------:R-:W-:Y:S05]  /*10860*/  @!P1 BRA `(.L_x_9596) ;  /* 0x0000002000009947 */ /* 0x000fea0003800000 */
[----:B------:R4:W-:Y:S04]  /*10870*/  RED.E.ADD.F32.FTZ.RN.STRONG.GPU [R124.64+-0x600], R198 ;  /* 0xfffa00c67c00798e */ /* 0x0009e8000c10e7aa */
[----:B0-----:R4:W-:Y:S02]  /*10880*/  RED.E.ADD.F32.FTZ.RN.STRONG.GPU [R126.64+-0x600], R167 ;  /* 0xfffa00a77e00798e */ /* 0x0019e4000c10e7aa */
.L_x_9596:
[----:B------:R-:W-:Y:S05]  /*10890*/  BSYNC B0 ;  /* 0x0000000000007941 */ /* 0x000fea0003800000 */
.L_x_9595:
[----:B0-2---:R0:W2:Y:S01]  /*108a0*/  LDS R129, [R168.X4+0x2b80] ;  /* 0x002b8000a8817984 */ /* 0x0050a20000004800 */
[----:B------:R-:W-:Y:S01]  /*108b0*/  BSSY B0, `(.L_x_9597) ;  /* 0x0000004000007945 */ /* 0x000fe20003800000 */
[----:B------:R-:W-:Y:S05]  /*108c0*/  @!P2 BRA `(.L_x_9598) ;  /* 0x000000200000a947 */ /* 0x000fea0003800000 */
[----:B------:R0:W-:Y:S04]  /*108d0*/  RED.E.ADD.F32.FTZ.RN.STRONG.GPU [R124.64+-0x580], R199 ;  /* 0xfffa80c77c00798e */ /* 0x0001e8000c10e7aa */
[----:B--2---:R0:W-:Y:S02]  /*108e0*/  RED.E.ADD.F32.FTZ.RN.STRONG.GPU [R126.64+-0x580], R129 ;  /* 0xfffa80817e00798e */ /* 0x0041e4000c10e7aa */
.L_x_9598:
[----:B------:R-:W-:Y:S05]  /*108f0*/  BSYNC B0 ;  /* 0x0000000000007941 */ /* 0x000fea0003800000 */
.L_x_9597:
[----:B------:R-:W0:Y:S01]  /*10900*/  LDS R169, [R169.X4+0x2c00] ;  /* 0x002c0000a9a97984 */ /* 0x000e220000004800 */
[----:B------:R-:W-:Y:S01]  /*10910*/  BSSY B0, `(.L_x_9599) ;  /* 0x0000004000007945 */ /* 0x000fe20003800000 */
[----:B------:R-:W-:Y:S05]  /*10920*/  @!P3 BRA `(.L_x_9600) ;  /* 0x000000200000b947 */ /* 0x000fea0003800000 */
[----:B------:R4:W-:Y:S04]  /*10930*/  RED.E.ADD.F32.FTZ.RN.STRONG.GPU [R124.64+-0x500], R200 ;  /* 0xfffb00c87c00798e */ /* 0x0009e8000c10e7aa */
[----:B0-----:R4:W-:Y:S02]  /*10940*/  RED.E.ADD.F32.FTZ.RN.STRONG.GPU [R126.64+-0x500], R169 ;  /* 0xfffb00a97e00798e */ /* 0x0019e4000c10e7aa */
.L_x_9600:
[----:B------:R-:W-:Y:S05]  /*10950*/  BSYNC B0 ;  /* 0x0000000000007941 */ /* 0x000fea0003800000 */
.L_x_9599:
[----:B0-2---:R0:W2:Y:S01]  /*10960*/  LDS R129, [R170.X4+0x2c80] ;  /* 0x002c8000aa817984 */ /* 0x0050a20000004800 */
[----:B------:R-:W-:Y:S01]  /*10970*/  BSSY B0, `(.L_x_9601) ;  /* 0x0000004000007945 */ /* 0x000fe20003800000 */
[----:B------:R-:W-:Y:S05]  /*10980*/  @!P4 BRA `(.L_x_9602) ;  /* 0x000000200000c947 */ /* 0x000fea0003800000 */
[----:B------:R0:W-:Y:S04]  /*10990*/  RED.E.ADD.F32.FTZ.RN.STRONG.GPU [R124.64+-0x480], R201 ;  /* 0xfffb80c97c00798e */ /* 0x0001e8000c10e7aa */
[----:B--2---:R0:W-:Y:S02]  /*109a0*/  RED.E.ADD.F32.FTZ.RN.STRONG.GPU [R126.64+-0x480], R129 ;  /* 0xfffb80817e00798e */ /* 0x0041e4000c10e7aa */
.L_x_9602:
[----:B------:R-:W-:Y:S05]  /*109b0*/  BSYNC B0 ;  /* 0x0000000000007941 */ /* 0x000fea0003800000 */
.L_x_9601:
[----:B------:R-:W0:Y:S01]  /*109c0*/  LDS R171, [R171.X4+0x2d00] ;  /* 0x002d0000abab7984 */ /* 0x000e220000004800 */
[----:B------:R-:W-:Y:S01]  /*109d0*/  BSSY B0, `(.L_x_9603) ;  /* 0x0000004000007945 */ /* 0x000fe20003800000 */
[----:B------:R-:W-:Y:S05]  /*109e0*/  @!P5 BRA `(.L_x_9604) ;  /* 0x000000200000d947 */ /* 0x000fea0003800000 */
[----:B------:R4:W-:Y:S04]  /*109f0*/  RED.E.ADD.F32.FTZ.RN.STRONG.GPU [R124.64+-0x400], R202 ;  /* 0xfffc00ca7c00798e */ /* 0x0009e8000c10e7aa */
[----:B0-----:R4:W-:Y:S02]  /*10a00*/  RED.E.ADD.F32.FTZ.RN.STRONG.GPU [R126.64+-0x400], R171 ;  /* 0xfffc00ab7e00798e */ /* 0x0019e4000c10e7aa */
.L_x_9604:
[----:B------:R-:W-:Y:S05]  /*10a10*/  BSYNC B0 ;  /* 0x0000000000007941 */ /* 0x000fea0003800000 */
.L_x_9603:
        /* <DEDUP_REMOVED lines=12> */
.L_x_9606:
[----:B0-----:R-:W-:Y:S05]  /*10ae0*/  BSYNC B0 ;  /* 0x0000000000007941 */ /* 0x001fea0003800000 */
.L_x_9605:
[----:B------:R-:W0:Y:S01]  /*10af0*/  LDS R173, [R173.X4+0x2e00] ;  /* 0x002e0000adad7984 */ /* 0x000e220000004800 */
[----:B------:R-:W-:Y:S01]  /*10b00*/  BSSY B0, `(.L_x_9607) ;  /* 0x0000004000007945 */ /* 0x000fe20003800000 */
[----:B------:R-:W-:Y:S05]  /*10b10*/  @!P0 BRA `(.L_x_9608) ;  /* 0x0000002000008947 */ /* 0x000fea0003800000 */
[----:B------:R4:W-:Y:S04]  /*10b20*/  RED.E.ADD.F32.FTZ.RN.STRONG.GPU [R124.64+-0x300], R204 ;  /* 0xfffd00cc7c00798e */ /* 0x0009e8000c10e7aa */
[----:B0-----:R4:W-:Y:S02]  /*10b30*/  RED.E.ADD.F32.FTZ.RN.STRONG.GPU [R126.64+-0x300], R173 ;  /* 0xfffd00ad7e00798e */ /* 0x0019e4000c10e7aa */
.L_x_9608:
[----:B------:R-:W-:Y:S05]  /*10b40*/  BSYNC B0 ;  /* 0x0000000000007941 */ /* 0x000fea0003800000 */
.L_x_9607:
[----:B--2---:R2:W4:Y:S01]  /*10b50*/  LDS R129, [R174.X4+0x2e80] ;  /* 0x002e8000ae817984 */ /* 0x0045220000004800 */
[----:B------:R-:W-:Y:S01]  /*10b60*/  BSSY B0, `(.L_x_9609) ;  /* 0x0000004000007945 */ /* 0x000fe20003800000 */
[----:B------:R-:W-:Y:S05]  /*10b70*/  @!P1 BRA `(.L_x_9610) ;  /* 0x0000002000009947 */ /* 0x000fea0003800000 */
[----:B------:R2:W-:Y:S04]  /*10b80*/  RED.E.ADD.F32.FTZ.RN.STRONG.GPU [R124.64+-0x280], R205 ;  /* 0xfffd80cd7c00798e */ /* 0x0005e8000c10e7aa */
[----:B----4-:R2:W-:Y:S02]  /*10b90*/  RED.E.ADD.F32.FTZ.RN.STRONG.GPU [R126.64+-0x280], R129 ;  /* 0xfffd80817e00798e */ /* 0x0105e4000c10e7aa */
.L_x_9610:
[----:B------:R-:W-:Y:S05]  /*10ba0*/  BSYNC B0 ;  /* 0x0000000000007941 */ /* 0x000fea0003800000 */
.L_x_9609:
[----:B------:R-:W2:Y:S01]  /*10bb0*/  LDS R175, [R175.X4+0x2f00] ;  /* 0x002f0000afaf7984 */ /* 0x000ea20000004800 */
[----:B------:R-:W-:Y:S01]  /*10bc0*/  BSSY B0, `(.L_x_9611) ;  /* 0x0000004000007945 */ /* 0x000fe20003800000 */
[----:B------:R-:W-:Y:S05]  /*10bd0*/  @!P2 BRA `(.L_x_9612) ;  /* 0x000000200000a947 */ /* 0x000fea0003800000 */
[----:B------:R4:W-:Y:S04]  /*10be0*/  RED.E.ADD.F32.FTZ.RN.STRONG.GPU [R124.64+-0x200], R206 ;  /* 0xfffe00ce7c00798e */ /* 0x0009e8000c10e7aa */
[----:B--2---:R4:W-:Y:S02]  /*10bf0*/  RED.E.ADD.F32.FTZ.RN.STRONG.GPU [R126.64+-0x200], R175 ;  /* 0xfffe00af7e00798e */ /* 0x0049e4000c10e7aa */
.L_x_9612:
[----:B------:R-:W-:Y:S05]  /*10c00*/  BSYNC B0 ;  /* 0x0000000000007941 */ /* 0x000fea0003800000 */
.L_x_9611:
[----:B--2-4-:R2:W4:Y:S01]  /*10c10*/  LDS R129, [R176.X4+0x2f80] ;  /* 0x002f8000b0817984 */ /* 0x0145220000004800 */
[----:B------:R-:W-:Y:S01]  /*10c20*/  BSSY B0, `(.L_x_9613) ;  /* 0x0000004000007945 */ /* 0x000fe20003800000 */
[----:B------:R-:W-:Y:S05]  /*10c30*/  @!P3 BRA `(.L_x_9614) ;  /* 0x000000200000b947 */ /* 0x000fea0003800000 */
[----:B------:R2:W-:Y:S04]  /*10c40*/  RED.E.ADD.F32.FTZ.RN.STRONG.GPU [R124.64+-0x180], R207 ;  /* 0xfffe80cf7c00798e */ /* 0x0005e8000c10e7aa */
[----:B----4-:R2:W-:Y:S02]  /*10c50*/  RED.E.ADD.F32.FTZ.RN.STRONG.GPU [R126.64+-0x180], R129 ;  /* 0xfffe80817e00798e */ /* 0x0105e4000c10e7aa */
.L_x_9614:
[----:B------:R-:W-:Y:S05]  /*10c60*/  BSYNC B0 ;  /* 0x0000000000007941 */ /* 0x000fea0003800000 */
.L_x_9613:
[----:B------:R-:W2:Y:S01]  /*10c70*/  LDS R177, [R177.X4+0x3000] ;  /* 0x00300000b1b17984 */ /* 0x000ea20000004800 */
[----:B------:R-:W-:Y:S01]  /*10c80*/  BSSY B0, `(.L_x_9615) ;  /* 0x0000004000007945 */ /* 0x000fe20003800000 */
[----:B------:R-:W-:Y:S05]  /*10c90*/  @!P4 BRA `(.L_x_9616) ;  /* 0x000000200000c947 */ /* 0x000fea0003800000 */
[----:B------:R4:W-:Y:S04]  /*10ca0*/  RED.E.ADD.F32.FTZ.RN.STRONG.GPU [R124.64+-0x100], R208 ;  /* 0xffff00d07c00798e */ /* 0x0009e8000c10e7aa */
[----:B--2---:R4:W-:Y:S02]  /*10cb0*/  RED.E.ADD.F32.FTZ.RN.STRONG.GPU [R126.64+-0x100], R177 ;  /* 0xffff00b17e00798e */ /* 0x0049e4000c10e7aa */
.L_x_9616:
[----:B------:R-:W-:Y:S05]  /*10cc0*/  BSYNC B0 ;  /* 0x0000000000007941 */ /* 0x000fea0003800000 */
.L_x_9615:
[----:B--2-4-:R2:W4:Y:S01]  /*10cd0*/  LDS R129, [R178.X4+0x3080] ;  /* 0x00308000b2817984 */ /* 0x0145220000004800 */
[----:B------:R-:W-:Y:S01]  /*10ce0*/  BSSY B0, `(.L_x_9617) ;  /* 0x0000004000007945 */ /* 0x000fe20003800000 */
[----:B------:R-:W-:Y:S05]  /*10cf0*/  @!P5 BRA `(.L_x_9618) ;  /* 0x000000200000d947 */ /* 0x000fea0003800000 */
[----:B------:R2:W-:Y:S04]  /*10d00*/  RED.E.ADD.F32.FTZ.RN.STRONG.GPU [R124.64+-0x80], R209 ;  /* 0xffff80d17c00798e */ /* 0x0005e8000c10e7aa */
[----:B----4-:R2:W-:Y:S02]  /*10d10*/  RED.E.ADD.F32.FTZ.RN.STRONG.GPU [R126.64+-0x80], R129 ;  /* 0xffff80817e00798e */ /* 0x0105e4000c10e7aa */
.L_x_9618:
[----:B------:R-:W-:Y:S05]  /*10d20*/  BSYNC B0 ;  /* 0x0000000000007941 */ /* 0x000fea0003800000 */
.L_x_9617:
        /* <DEDUP_REMOVED lines=83> */
.L_x_9620:
[----:B--2---:R-:W-:Y:S05]  /*11260*/  BSYNC B0 ;  /* 0x0000000000007941 */ /* 0x004fea0003800000 */
.L_x_9619:
        /* <DEDUP_REMOVED lines=8> */
.L_x_9542:
        /* <DEDUP_REMOVED lines=16> */
[----:B----4-:R-:W4:Y:S01]  /*113f0*/  @!P1 LDG.E.U16 R16, [R120.64] ;  /* 0x0000002a78109981 */ /* 0x010f22000c1e1500 */
[----:B------:R-:W-:-:S02]  /*11400*/  PRMT R19, RZ, 0x7610, R19 ;  /* 0x00007610ff137816 */ /* 0x000fc40000000013 */
[C---:B------:R-:W-:Y:S01]  /*11410*/  LOP3.LUT R10, R116.reuse, 0xc0, RZ, 0xfc, !PT ;  /* 0x000000c0740a7812 */ /* 0x040fe200078efcff */
[----:B---3--:R-:W3:Y:S01]  /*11420*/  @!P2 LDG.E.U16 R17, [R120.64+0x40] ;  /* 0x0000402a7811a981 */ /* 0x008ee2000c1e1500 */
[C---:B------:R-:W-:Y:S02]  /*11430*/  LOP3.LUT R9, R116.reuse, 0xe0, RZ, 0xfc, !PT ;  /* 0x000000e074097812 */ /* 0x040fe400078efcff */
[----:B------:R-:W-:Y:S01]  /*11440*/  LOP3.LUT R8, R116, 0x100, RZ, 0xfc, !PT ;  /* 0x0000010074087812 */ /* 0x000fe200078efcff */
[----:B------:R-:W2:Y:S01]  /*11450*/  @!P3 LDG.E.U16 R18, [R120.64+0x80] ;  /* 0x0000802a7812b981 */ /* 0x000ea2000c1e1500 */
[----:B------:R-:W-:Y:S02]  /*11460*/  ISETP.GE.AND P5, PT, R12, UR28, PT ;  /* 0x0000001c0c007c0c */ /* 0x000fe4000bfa6270 */
[----:B------:R-:W-:Y:S01]  /*11470*/  LOP3.LUT R7, R116, 0x120, RZ, 0xfc, !PT ;  /* 0x0000012074077812 */ /* 0x000fe200078efcff */
[----:B------:R-:W2:Y:S01]  /*11480*/  @!P4 LDG.E.U16 R19, [R120.64+0xc0] ;  /* 0x0000c02a7813c981 */ /* 0x000ea2000c1e1500 */
        /* <DEDUP_REMOVED lines=9> */
[----:B------:R-:W2:Y:S01]  /*11520*/  @!P5 LDG.E.U16 R20, [R120.64+0x100] ;  /* 0x0001002a7814d981 */ /* 0x000ea2000c1e1500 */
[C---:B------:R-:W-:Y:S02]  /*11530*/  LOP3.LUT R6, R116.reuse, 0x140, RZ, 0xfc, !PT ;  /* 0x0000014074067812 */ /* 0x040fe400078efcff */
[----:B------:R-:W-:Y:S01]  /*11540*/  PRMT R24, RZ, 0x7610, R24 ;  /* 0x00007610ff187816 */ /* 0x000fe20000000018 */
[----:B------:R-:W2:Y:S01]  /*11550*/  @!P0 LDG.E.U16 R21, [R120.64+0x140] ;  /* 0x0001402a78158981 */ /* 0x000ea2000c1e1500 */
[C---:B------:R-:W-:Y:S02]  /*11560*/  LOP3.LUT R5, R116.reuse, 0x160, RZ, 0xfc, !PT ;  /* 0x0000016074057812 */ /* 0x040fe400078efcff */
[----:B------:R-:W-:Y:S01]  /*11570*/  PRMT R25, RZ, 0x7610, R25 ;  /* 0x00007610ff197816 */ /* 0x000fe20000000019 */
[----:B------:R-:W2:Y:S01]  /*11580*/  @!P1 LDG.E.U16 R22, [R120.64+0x180] ;  /* 0x0001802a78169981 */ /* 0x000ea2000c1e1500 */
[----:B------:R-:W-:-:S02]  /*11590*/  LOP3.LUT R4, R116, 0x180, RZ, 0xfc, !PT ;  /* 0x0000018074047812 */ /* 0x000fc400078efcff */
[C---:B------:R-:W-:Y:S01]  /*115a0*/  LOP3.LUT R3, R116.reuse, 0x1a0, RZ, 0xfc, !PT ;  /* 0x000001a074037812 */ /* 0x040fe200078efcff */
[----:B------:R-:W2:Y:S01]  /*115b0*/  @!P2 LDG.E.U16 R23, [R120.64+0x1c0] ;  /* 0x0001c02a7817a981 */ /* 0x000ea2000c1e1500 */
[----:B------:R-:W-:Y:S02]  /*115c0*/  LOP3.LUT R2, R116, 0x1c0, RZ, 0xfc, !PT ;  /* 0x000001c074027812 */ /* 0x000fe400078efcff */
[----:B------:R-:W-:Y:S01]  /*115d0*/  ISETP.GE.AND P5, PT, R6, UR28, PT ;  /* 0x0000001c06007c0c */ /* 0x000fe2000bfa6270 */
[----:B------:R-:W2:Y:S01]  /*115e0*/  @!P3 LDG.E.U16 R24, [R120.64+0x200] ;  /* 0x0002002a7818b981 */ /* 0x000ea2000c1e1500 */
[----:B0-----:R-:W-:Y:S02]  /*115f0*/  LOP3.LUT R0, R116, 0x1e0, RZ, 0xfc, !PT ;  /* 0x000001e074007812 */ /* 0x001fe400078efcff */
[----:B------:R-:W-:Y:S01]  /*11600*/  ISETP.GE.AND P0, PT, R5, UR28, PT ;  /* 0x0000001c05007c0c */ /* 0x000fe2000bf06270 */
[----:B------:R-:W2:Y:S01]  /*11610*/  @!P4 LDG.E.U16 R25, [R120.64+0x240] ;  /* 0x0002402a7819c981 */ /* 0x000ea2000c1e1500 */
        /* <DEDUP_REMOVED lines=8> */
[----:B------:R-:W2:Y:S01]  /*116a0*/  @!P5 LDG.E.U16 R26, [R120.64+0x280] ;  /* 0x0002802a781ad981 */ /* 0x000ea2000c1e1500 */
[----:B------:R-:W-:Y:S02]  /*116b0*/  PRMT R30, RZ, 0x7610, R30 ;  /* 0x00007610ff1e7816 */ /* 0x000fe4000000001e */
[----:B------:R-:W-:Y:S01]  /*116c0*/  PRMT R31, RZ, 0x7610, R31 ;  /* 0x00007610ff1f7816 */ /* 0x000fe2000000001f */
[----:B------:R-:W2:Y:S04]  /*116d0*/  @!P0 LDG.E.U16 R27, [R120.64+0x2c0] ;  /* 0x0002c02a781b8981 */ /* 0x000ea8000c1e1500 */
[----:B------:R-:W2:Y:S04]  /*116e0*/  @!P1 LDG.E.U16 R28, [R120.64+0x300] ;  /* 0x0003002a781c9981 */ /* 0x000ea8000c1e1500 */
[----:B------:R-:W2:Y:S04]  /*116f0*/  @!P2 LDG.E.U16 R29, [R120.64+0x340] ;  /* 0x0003402a781da981 */ /* 0x000ea8000c1e1500 */
[----:B------:R-:W2:Y:S04]  /*11700*/  @!P3 LDG.E.U16 R30, [R120.64+0x380] ;  /* 0x0003802a781eb981 */ /* 0x000ea8000c1e1500 */
[----:B------:R-:W2:Y:S01]  /*11710*/  @!P4 LDG.E.U16 R31, [R120.64+0x3c0] ;  /* 0x0003c02a781fc981 */ /* 0x000ea2000c1e1500 */
[----:B------:R-:W-:-:S03]  /*11720*/  F2FP.BF16.PACK_AB R60, R60, R61 ;  /* 0x0000003d3c3c723e */ /* 0x000fc600000010ff */
[----:B----4-:R-:W-:Y:S04]  /*11730*/  STS.U16 [R115], R16 ;  /* 0x0000001073007388 */ /* 0x010fe80000000400 */
        /* <DEDUP_REMOVED lines=233> */
.L_x_9623:
[----:B---34-:R-:W-:Y:S05]  /*125d0*/  BSYNC B0 ;  /* 0x0000000000007941 */ /* 0x018fea0003800000 */
.L_x_9622:
        /* <DEDUP_REMOVED lines=143> */
.L_x_9625:
[----:B0-----:R-:W-:Y:S05]  /*12ed0*/  BSYNC B0 ;  /* 0x0000000000007941 */ /* 0x001fea0003800000 */
.L_x_9624:
        /* <DEDUP_REMOVED lines=63> */
.L_x_9504:
        /* <DEDUP_REMOVED lines=27> */
.L_x_9628:
[----:B-1----:R-:W-:Y:S05]  /*13480*/  BSYNC B0 ;  /* 0x0000000000007941 */ /* 0x002fea0003800000 */
.L_x_9627:
        /* <DEDUP_REMOVED lines=26> */
.L_x_9630:
[----:B------:R-:W3:Y:S02]  /*13630*/  S2R R7, SR_TID.X ;  /* 0x0000000000077919 */ /* 0x000ee40000002100 */
.L_x_9631:
[----:B-1----:R-:W-:Y:S05]  /*13640*/  BSYNC B0 ;  /* 0x0000000000007941 */ /* 0x002fea0003800000 */
.L_x_9629:
[----:B---3--:R-:W-:-:S13]  /*13650*/  ISETP.GE.AND P0, PT, R7, c[0x0][0x16c], PT ;  /* 0x00005b0007007a0c */ /* 0x008fda0003f06270 */
[----:B------:R-:W-:Y:S05]  /*13660*/  @P0 EXIT ;  /* 0x000000000000094d */ /* 0x000fea0003800000 */
[----:B------:R-:W-:Y:S02]  /*13670*/  ULDC.64 UR6, c[0x0][0x288] ;  /* 0x0000a20000067ab9 */ /* 0x000fe40000000a00 */
[----:B------:R-:W-:Y:S02]  /*13680*/  UIMAD UR11, UR11, UR6, URZ ;  /* 0x000000060b0b72a4 */ /* 0x000fe4000f8e023f */
[----:B0-2---:R-:W-:Y:S02]  /*13690*/  UIMAD.WIDE.U32 UR4, UR10, UR6, URZ ;  /* 0x000000060a0472a5 */ /* 0x005fe4000f8e003f */
[----:B------:R-:W-:-:S04]  /*136a0*/  UIMAD UR6, UR10, UR7, UR11 ;  /* 0x000000070a0672a4 */ /* 0x000fc8000f8e020b */
[----:B------:R-:W-:Y:S02]  /*136b0*/  UIADD3 UR6, UR5, UR6, URZ ;  /* 0x0000000605067290 */ /* 0x000fe4000fffe03f */
.L_x_9632:
        /* <DEDUP_REMOVED lines=19> */
.L_x_9633:
        /* <DEDUP_REMOVED lines=9> */
.L_x_14703:


//--------------------- .text._Z25selective_scan_bwd_kernelI32Selective_Scan_bwd_kernel_traitsILi32ELi16ELb1ELb0ELb0ELb0ELb0EN3c108BFloat16ENS1_7complexIfEEEEv12SSMParamsBwd --------------------------
	.section	.text._Z25selective_scan_bwd_kernelI32Selective_Scan_bwd_kernel_traitsILi32ELi16ELb1ELb0ELb0ELb0ELb0EN3c108BFloat16ENS1_7complexIfEEEEv12SSMParamsBwd,"ax",@progbits
	.sectioninfo	@"SHI_REGISTERS=224"
	.align	128
        .global         _Z25selective_scan_bwd_kernelI32Selective_Scan_bwd_kernel_traitsILi32ELi16ELb1ELb0ELb0ELb0ELb0EN3c108BFloat16ENS1_7complexIfEEEEv12SSMParamsBwd
        .type           _Z25selective_scan_bwd_kernelI32Selective_Scan_bwd_kernel_traitsILi32ELi16ELb1ELb0ELb0ELb0ELb0EN3c108BFloat16ENS1_7complexIfEEEEv12SSMParamsBwd,@function
        .size           _Z25selective_scan_bwd_kernelI32Selective_Scan_bwd_kernel_traitsILi32ELi16ELb1ELb0ELb0ELb0ELb0EN3c108BFloat16ENS1_7complexIfEEEEv12SSMParamsBwd,(.L_x_14704 - _Z25selective_scan_bwd_kernelI32Selective_Scan_bwd_kernel_traitsILi32ELi16ELb1ELb0ELb0ELb0ELb0EN3c108BFloat16ENS1_7complexIfEEEEv12SSMParamsBwd)
        .other          _Z25selective_scan_bwd_kernelI32Selective_Scan_bwd_kernel_traitsILi32ELi16ELb1ELb0ELb0ELb0ELb0EN3c108BFloat16ENS1_7complexIfEEEEv12SSMParamsBwd,@"STO_CUDA_ENTRY STV_DEFAULT"
_Z25selective_scan_bwd_kernelI32Selective_Scan_bwd_kernel_traitsILi32ELi16ELb1ELb0ELb0ELb0ELb0EN3c108BFloat16ENS1_7complexIfEEEEv12SSMParamsBwd:
.text._Z25selective_scan_bwd_kernelI32Selective_Scan_bwd_kernel_traitsILi32ELi16ELb1ELb0ELb0ELb0ELb0EN3c108BFloat16ENS1_7complexIfEEEEv12SSMParamsBwd:
        /* <DEDUP_REMOVED lines=11> */
[----:B-1----:R-:W-:-:S05]  /*00b0*/  SHF.R.S32.HI R39, RZ, 0x1f, R40 ;  /* 0x0000001fff277819 */ /* 0x002fca0000011428 */
[C---:B------:R-:W-:Y:S01]  /*00c0*/  @P0 LEA R6, P2, R40.reuse, c[0x0][0x238], 0x2 ;  /* 0x00008e0028060a11 */ /* 0x040fe200078410ff */
[C---:B------:R-:W-:Y:S01]  /*00d0*/  IMAD R5, R35.reuse, c[0x0][0x1d0], RZ ;  /* 0x0000740023057a24 */ /* 0x040fe200078e02ff */
[C---:B------:R-:W-:Y:S01]  /*00e0*/  @P1 LEA R8, P3, R40.reuse, c[0x0][0x250], 0x2 ;  /* 0x0000940028081a11 */ /* 0x040fe200078610ff */
[C---:B------:R-:W-:Y:S01]  /*00f0*/  IMAD R13, R35.reuse, c[0x0][0x1e0], RZ ;  /* 0x00007800230d7a24 */ /* 0x040fe200078e02ff */
[C-C-:B------:R-:W-:Y:S01]  /*0100*/  @P0 LEA.HI.X R7, R40.reuse, c[0x0][0x23c], R39.reuse, 0x2, P2 ;  /* 0x00008f0028070a11 */ /* 0x140fe200010f1427 */
[----:B------:R-:W-:Y:S01]  /*0110*/  IMAD R15, R35, c[0x0][0x278], RZ ;  /* 0x00009e00230f7a24 */ /* 0x000fe200078e02ff */
[----:B------:R-:W-:Y:S01]  /*0120*/  @P1 LEA.HI.X R9, R40, c[0x0][0x254], R39, 0x2, P3 ;  /* 0x0000950028091a11 */ /* 0x000fe200018f1427 */
[C---:B------:R-:W-:Y:S02]  /*0130*/  IMAD.WIDE.U32 R2, R36.reuse, c[0x0][0x1d0], RZ ;  /* 0x0000740024027a25 */ /* 0x040fe400078e00ff */
[----:B------:R0:W5:Y:S02]  /*0140*/  @P0 LDG.E R38, [R6.64] ;  /* 0x0000000806260981 */ /* 0x000164000c1e1900 */
[----:B------:R-:W-:-:S02]  /*0150*/  IMAD R11, R36, c[0x0][0x1d4], R5 ;  /* 0x00007500240b7a24 */ /* 0x000fc400078e0205 */
[C---:B------:R-:W-:Y:S01]  /*0160*/  IMAD.WIDE.U32 R4, R36.reuse, c[0x0][0x1e0], RZ ;  /* 0x0000780024047a25 */ /* 0x040fe200078e00ff */
[----:B------:R1:W5:Y:S01]  /*0170*/  @P1 LDG.E R37, [R8.64] ;  /* 0x0000000808251981 */ /* 0x000362000c1e1900 */
[----:B------:R-:W-:Y:S01]  /*0180*/  ISETP.NE.U32.AND P0, PT, RZ, c[0x0][0x260], PT ;  /* 0x00009800ff007a0c */ /* 0x000fe20003f05070 */
[----:B------:R-:W-:Y:S01]  /*0190*/  CS2R R18, SRZ ;  /* 0x0000000000127805 */ /* 0x000fe2000001ff00 */
[C---:B------:R-:W-:Y:S01]  /*01a0*/  IMAD R13, R36.reuse, c[0x0][0x1e4], R13 ;  /* 0x00007900240d7a24 */ /* 0x040fe200078e020d */
[----:B------:R-:W-:Y:S01]  /*01b0*/  IADD3 R3, R3, R11, RZ ;  /* 0x0000000b03037210 */ /* 0x000fe20007ffe0ff */
[C---:B0-----:R-:W-:Y:S01]  /*01c0*/  IMAD.WIDE.U32 R6, R36.reuse, c[0x0][0x278], RZ ;  /* 0x00009e0024067a25 */ /* 0x041fe200078e00ff */
[----:B------:R-:W-:Y:S01]  /*01d0*/  ISETP.NE.AND.EX P0, PT, RZ, c[0x0][0x264], PT, P0 ;  /* 0x00009900ff007a0c */ /* 0x000fe20003f05300 */
[----:B------:R-:W-:Y:S01]  /*01e0*/  HFMA2.MMA R34, -RZ, RZ, 0, 0 ;  /* 0x00000000ff227435 */ /* 0x000fe200000001ff */
[----:B------:R-:W-:Y:S01]  /*01f0*/  IADD3 R5, R5, R13, RZ ;  /* 0x0000000d05057210 */ /* 0x000fe20007ffe0ff */
[----:B------:R-:W-:Y:S01]  /*0200*/  IMAD R15, R36, c[0x0][0x27c], R15 ;  /* 0x00009f00240f7a24 */ /* 0x000fe200078e020f */
[----:B-1----:R-:W-:Y:S01]  /*0210*/  MOV R8, c[0x0][0x174] ;  /* 0x00005d0000087a02 */ /* 0x002fe20000000f00 */
[----:B------:R-:W-:Y:S01]  /*0220*/  IMAD R13, R39, c[0x0][0x1d8], RZ ;  /* 0x00007600270d7a24 */ /* 0x000fe200078e02ff */
[----:B------:R-:W-:Y:S01]  /*0230*/  MOV R33, RZ ;  /* 0x000000ff00217202 */ /* 0x000fe20000000f00 */
[----:B------:R-:W-:Y:S01]  /*0240*/  IMAD.WIDE.U32 R2, R40, c[0x0][0x1d8], R2 ;  /* 0x0000760028027a25 */ /* 0x000fe200078e0002 */
[----:B------:R-:W-:-:S02]  /*0250*/  IADD3 R7, R7, R15, RZ ;  /* 0x0000000f07077210 */ /* 0x000fc40007ffe0ff */
[C---:B------:R-:W-:Y:S01]  /*0260*/  LEA R9, R8.reuse, 0xfffffe00, 0x9 ;  /* 0xfffffe0008097811 */ /* 0x040fe200078e48ff */
[----:B------:R-:W-:Y:S01]  /*0270*/  IMAD R15, R39, c[0x0][0x1e8], RZ ;  /* 0x00007a00270f7a24 */ /* 0x000fe200078e02ff */
[----:B------:R-:W-:Y:S01]  /*0280*/  ISETP.GE.AND P3, PT, R8, 0x1, PT ;  /* 0x000000010800780c */ /* 0x000fe20003f66270 */
[C---:B------:R-:W-:Y:S01]  /*0290*/  IMAD.WIDE.U32 R4, R40.reuse, c[0x0][0x1e8], R4 ;  /* 0x00007a0028047a25 */ /* 0x040fe200078e0004 */
[----:B------:R-:W-:Y:S02]  /*02a0*/  SHF.R.S32.HI R11, RZ, 0x1f, R9 ;  /* 0x0000001fff0b7819 */ /* 0x000fe40000011409 */
[C---:B------:R-:W-:Y:S01]  /*02b0*/  IADD3 R2, P1, R9.reuse, R2, RZ ;  /* 0x0000000209027210 */ /* 0x040fe20007f3e0ff */
[C---:B------:R-:W-:Y:S01]  /*02c0*/  IMAD.WIDE.U32 R6, R40.reuse, c[0x0][0x280], R6 ;  /* 0x0000a00028067a25 */ /* 0x040fe200078e0006 */
[C---:B------:R-:W-:Y:S02]  /*02d0*/  IADD3 R0, P2, R9.reuse, R4, RZ ;  /* 0x0000000409007210 */ /* 0x040fe40007f5e0ff */
[----:B------:R-:W-:Y:S01]  /*02e0*/  @P0 MOV R21, 0x10 ;  /* 0x0000001000150802 */ /* 0x000fe20000000f00 */
[C---:B------:R-:W-:Y:S01]  /*02f0*/  IMAD R13, R40.reuse, c[0x0][0x1dc], R13 ;  /* 0x00007700280d7a24 */ /* 0x040fe200078e020d */
[----:B------:R-:W-:Y:S01]  /*0300*/  IADD3 R4, P4, R9, R6, RZ ;  /* 0x0000000609047210 */ /* 0x000fe20007f9e0ff */
[----:B------:R-:W-:-:S02]  /*0310*/  IMAD R15, R40, c[0x0][0x1ec], R15 ;  /* 0x00007b00280f7a24 */ /* 0x000fc400078e020f */
[----:B------:R-:W-:Y:S01]  /*0320*/  IMAD R17, R39, c[0x0][0x280], RZ ;  /* 0x0000a00027117a24 */ /* 0x000fe200078e02ff */
[C---:B------:R-:W-:Y:S02]  /*0330*/  IADD3.X R9, R11.reuse, R3, R13, P1, !PT ;  /* 0x000000030b097210 */ /* 0x040fe40000ffe40d */
[----:B------:R-:W-:Y:S01]  /*0340*/  IADD3.X R3, R11, R5, R15, P2, !PT ;  /* 0x000000050b037210 */ /* 0x000fe200017fe40f */
[----:B------:R-:W-:Y:S01]  /*0350*/  IMAD R17, R40, c[0x0][0x284], R17 ;  /* 0x0000a10028117a24 */ /* 0x000fe200078e0211 */
[----:B------:R-:W-:Y:S02]  /*0360*/  ISETP.NE.U32.AND P1, PT, RZ, c[0x0][0x328], PT ;  /* 0x0000ca00ff007a0c */ /* 0x000fe40003f25070 */
[----:B------:R-:W-:Y:S02]  /*0370*/  ISETP.NE.U32.AND P2, PT, RZ, c[0x0][0x348], PT ;  /* 0x0000d200ff007a0c */ /* 0x000fe40003f45070 */
[----:B------:R-:W-:Y:S02]  /*0380*/  LEA R5, P5, R0, c[0x0][0x248], 0x1 ;  /* 0x0000920000057a11 */ /* 0x000fe400078a08ff */
[----:B------:R-:W-:-:S02]  /*0390*/  ISETP.NE.AND.EX P1, PT, RZ, c[0x0][0x32c], PT, P1 ;  /* 0x0000cb00ff007a0c */ /* 0x000fc40003f25310 */
[----:B------:R-:W-:Y:S02]  /*03a0*/  ISETP.NE.AND.EX P2, PT, RZ, c[0x0][0x34c], PT, P2 ;  /* 0x0000d300ff007a0c */ /* 0x000fe40003f45320 */
[----:B------:R-:W-:Y:S01]  /*03b0*/  LEA.HI.X R6, R0, c[0x0][0x24c], R3, 0x1, P5 ;  /* 0x0000930000067a11 */ /* 0x000fe200028f0c03 */
[----:B------:R-:W-:Y:S01]  /*03c0*/  @P0 IMAD R0, R36, c[0x0][0x164], R40 ;  /* 0x0000590024000a24 */ /* 0x000fe200078e0228 */
[----:B------:R-:W-:Y:S02]  /*03d0*/  IADD3.X R7, R11, R7, R17, P4, !PT ;  /* 0x000000070b077210 */ /* 0x000fe400027fe411 */
[----:B------:R-:W-:Y:S01]  /*03e0*/  LEA R8, P4, R2, c[0x0][0x240], 0x1 ;  /* 0x0000900002087a11 */ /* 0x000fe200078808ff */
[----:B------:R-:W-:Y:S01]  /*03f0*/  @P0 IMAD R0, R0, c[0x0][0x174], RZ ;  /* 0x00005d0000000a24 */ /* 0x000fe200078e02ff */
[----:B------:R-:W-:Y:S02]  /*0400*/  CS2R R16, SRZ ;  /* 0x0000000000107805 */ /* 0x000fe4000001ff00 */
[----:B------:R-:W-:Y:S01]  /*0410*/  LEA.HI.X R9, R2, c[0x0][0x244], R9, 0x1, P4 ;  /* 0x0000910002097a11 */ /* 0x000fe200020f0c09 */
[----:B------:R-:W-:Y:S01]  /*0420*/  @P0 IMAD R0, R0, c[0x0][0x16c], RZ ;  /* 0x00005b0000000a24 */ /* 0x000fe200078e02ff */
[----:B------:R-:W-:-:S02]  /*0430*/  LEA R2, P6, R4, c[0x0][0x308], 0x1 ;  /* 0x0000c20004027a11 */ /* 0x000fc400078c08ff */
[----:B------:R-:W-:Y:S01]  /*0440*/  @P1 LEA R18, P4, R40, c[0x0][0x328], 0x2 ;  /* 0x0000ca0028121a11 */ /* 0x000fe200078810ff */
[----:B------:R-:W-:Y:S01]  /*0450*/  @P0 IMAD.WIDE R20, R0, R21, c[0x0][0x260] ;  /* 0x0000980000140625 */ /* 0x000fe200078e0215 */
[----:B------:R-:W-:Y:S01]  /*0460*/  @P2 LEA R16, P5, R40, c[0x0][0x348], 0x2 ;  /* 0x0000d20028102a11 */ /* 0x000fe200078a10ff */
[----:B------:R-:W-:Y:S01]  /*0470*/  @!P0 CS2R R20, SRZ ;  /* 0x0000000000148805 */ /* 0x000fe2000001ff00 */
[----:B------:R-:W-:Y:S02]  /*0480*/  LEA.HI.X R4, R4, c[0x0][0x30c], R7, 0x1, P6 ;  /* 0x0000c30004047a11 */ /* 0x000fe400030f0c07 */
[C-C-:B------:R-:W-:Y:S02]  /*0490*/  @P1 LEA.HI.X R19, R40.reuse, c[0x0][0x32c], R39.reuse, 0x2, P4 ;  /* 0x0000cb0028131a11 */ /* 0x140fe400020f1427 */
[----:B------:R-:W-:Y:S01]  /*04a0*/  @P2 LEA.HI.X R17, R40, c[0x0][0x34c], R39, 0x2, P5 ;  /* 0x0000d30028112a11 */ /* 0x000fe200028f1427 */
[----:B------:R-:W-:Y:S05]  /*04b0*/  @!P3 BRA `(.L_x_9634) ;  /* 0x000065c00000b947 */ /* 0x000fea0003800000 */
[----:B------:R-:W0:Y:S01]  /*04c0*/  S2R R32, SR_TID.X ;  /* 0x0000000000207919 */ /* 0x000e220000002100 */
[----:B------:R1:W2:Y:S01]  /*04d0*/  R2UR UR14, R8 ;  /* 0x00000000080e73c2 */ /* 0x0002a200000e0000 */
[----:B------:R-:W-:-:S02]  /*04e0*/  MOV R30, c[0x0][0x174] ;  /* 0x00005d00001e7a02 */ /* 0x000fc40000000f00 */
[----:B------:R-:W3:Y:S01]  /*04f0*/  S2R R31, SR_LANEID ;  /* 0x00000000001f7919 */ /* 0x000ee20000000000 */
[----:B------:R-:W-:Y:S02]  /*0500*/  MOV R33, RZ ;  /* 0x000000ff00217202 */ /* 0x000fe40000000f00 */
[----:B------:R-:W-:Y:S02]  /*0510*/  MOV R34, RZ ;  /* 0x000000ff00227202 */ /* 0x000fe40000000f00 */
[----:B------:R1:W4:Y:S08]  /*0520*/  R2UR UR15, R9 ;  /* 0x00000000090f73c2 */ /* 0x00033000000e0000 */
[----:B------:R1:W1:Y:S01]  /*0530*/  R2UR UR12, R5 ;  /* 0x00000000050c73c2 */ /* 0x00026200000e0000 */
[----:B0-----:R-:W-:-:S07]  /*0540*/  SHF.L.U32 R0, R32, 0x1, RZ ;  /* 0x0000000120007819 */ /* 0x001fce00000006ff */
[----:B------:R0:W0:Y:S01]  /*0550*/  R2UR UR13, R6 ;  /* 0x00000000060d73c2 */ /* 0x00002200000e0000 */
[----:B------:R-:W-:Y:S02]  /*0560*/  LOP3.LUT R29, R32, 0x1f, RZ, 0xc0, !PT ;  /* 0x0000001f201d7812 */ /* 0x000fe400078ec0ff */
[----:B------:R-:W-:-:S04]  /*0570*/  LOP3.LUT R3, R0, 0xffffffc0, RZ, 0xc0, !PT ;  /* 0xffffffc000037812 */ /* 0x000fc800078ec0ff */
[----:B------:R-:W-:Y:S01]  /*0580*/  LOP3.LUT R28, R3, 0x1f, R32, 0xf8, !PT ;  /* 0x0000001f031c7812 */ /* 0x000fe200078ef820 */
[----:B------:R0:W0:Y:S08]  /*0590*/  R2UR UR10, R2 ;  /* 0x00000000020a73c2 */ /* 0x00003000000e0000 */
[----:B-1234-:R0:W0:Y:S02]  /*05a0*/  R2UR UR11, R4 ;  /* 0x00000000040b73c2 */ /* 0x01e02400000e0000 */
.L_x_9651:
[----:B------:R-:W-:Y:S01]  /*05b0*/  BAR.SYNC.DEFER_BLOCKING 0x0 ;  /* 0x0000000000007b1d */ /* 0x000fe20000010000 */
[----:B0-----:R-:W-:-:S02]  /*05c0*/  MOV R2, UR14 ;  /* 0x0000000e00027c02 */ /* 0x001fc40008000f00 */
[----:B------:R-:W-:-:S05]  /*05d0*/  MOV R3, UR15 ;  /* 0x0000000f00037c02 */ /* 0x000fca0008000f00 */
[----:B------:R-:W-:-:S05]  /*05e0*/  IMAD.WIDE R2, R28, 0x10, R2 ;  /* 0x000000101c027825 */ /* 0x000fca00078e0202 */
[----:B------:R-:W2:Y:S04]  /*05f0*/  LDG.E.128 R12, [R2.64] ;  /* 0x00000008020c7981 */ /* 0x000ea8000c1e1d00 */
[----:B------:R-:W3:Y:S01]  /*0600*/  LDG.E.128 R24, [R2.64+0x200] ;  /* 0x0002000802187981 */ /* 0x000ee2000c1e1d00 */
[----:B------:R-:W-:Y:S02]  /*0610*/  SHF.L.U32 R0, R31, 0x5, RZ ;  /* 0x000000051f007819 */ /* 0x000fe400000006ff */
[----:B------:R-:W-:Y:S02]  /*0620*/  MOV R22, UR12 ;  /* 0x0000000c00167c02 */ /* 0x000fe40008000f00 */
[----:B------:R-:W-:-:S05]  /*0630*/  MOV R23, UR13 ;  /* 0x0000000d00177c02 */ /* 0x000fca0008000f00 */
[----:B------:R-:W-:Y:S01]  /*0640*/  IMAD.WIDE R22, R28, 0x10, R22 ;  /* 0x000000101c167825 */ /* 0x000fe200078e0216 */
[----:B--2---:R-:W-:Y:S04]  /*0650*/  STS.128 [R31.X16], R12 ;  /* 0x0000000c1f007388 */ /* 0x004fe8000000cc00 */
[----:B---3--:R-:W-:Y:S01]  /*0660*/  STS.128 [R31.X16+0x200], R24 ;  /* 0x000200181f007388 */ /* 0x008fe2000000cc00 */
[----:B------:R-:W-:-:S06]  /*0670*/  NOP ;  /* 0x0000000000007918 */ /* 0x000fcc0000000000 */
[----:B------:R-:W-:Y:S04]  /*0680*/  LDS.128 R8, [R0] ;  /* 0x0000000000087984 */ /* 0x000fe80000000c00 */
[----:B------:R-:W-:Y:S04]  /*0690*/  LDS.128 R4, [R0+0x10] ;  /* 0x0000100000047984 */ /* 0x000fe80000000c00 */
[----:B------:R-:W-:Y:S06]  /*06a0*/  BAR.SYNC.DEFER_BLOCKING 0x0 ;  /* 0x0000000000007b1d */ /* 0x000fec0000010000 */
[----:B------:R-:W2:Y:S04]  /*06b0*/  LDG.E.128 R44, [R22.64] ;  /* 0x00000008162c7981 */ /* 0x000ea8000c1e1d00 */
[----:B------:R-:W3:Y:S01]  /*06c0*/  LDG.E.128 R48, [R22.64+0x200] ;  /* 0x0002000816307981 */ /* 0x000ee2000c1e1d00 */
[----:B------:R-:W-:-:S02]  /*06d0*/  MOV R2, UR10 ;  /* 0x0000000a00027c02 */ /* 0x000fc40008000f00 */
[----:B------:R-:W-:-:S05]  /*06e0*/  MOV R3, UR11 ;  /* 0x0000000b00037c02 */ /* 0x000fca0008000f00 */
[----:B------:R-:W-:Y:S01]  /*06f0*/  IMAD.WIDE R2, R28, 0x10, R2 ;  /* 0x000000101c027825 */ /* 0x000fe200078e0202 */
[----:B--2---:R-:W-:Y:S04]  /*0700*/  STS.128 [R31.X16], R44 ;  /* 0x0000002c1f007388 */ /* 0x004fe8000000cc00 */
[----:B---3--:R0:W-:Y:S01]  /*0710*/  STS.128 [R31.X16+0x200], R48 ;  /* 0x000200301f007388 */ /* 0x0081e2000000cc00 */
[----:B------:R-:W-:-:S06]  /*0720*/  NOP ;  /* 0x0000000000007918 */ /* 0x000fcc0000000000 */
[----:B------:R-:W1:Y:S04]  /*0730*/  LDS.128 R24, [R0] ;  /* 0x0000000000187984 */ /* 0x000e680000000c00 */
[----:B------:R-:W2:Y:S04]  /*0740*/  LDS.128 R12, [R0+0x10] ;  /* 0x00001000000c7984 */ /* 0x000ea80000000c00 */
[----:B------:R-:W-:Y:S06]  /*0750*/  BAR.SYNC.DEFER_BLOCKING 0x0 ;  /* 0x0000000000007b1d */ /* 0x000fec0000010000 */
[----:B------:R3:W4:Y:S04]  /*0760*/  LDG.E.128 R52, [R2.64] ;  /* 0x0000000802347981 */ /* 0x000728000c1e1d00 */
[----:B------:R3:W4:Y:S01]  /*0770*/  LDG.E.128 R56, [R2.64+0x200] ;  /* 0x0002000802387981 */ /* 0x000722000c1e1d00 */
[----:B------:R-:W-:Y:S01]  /*0780*/  MOV R22, c[0x0][0x16c] ;  /* 0x00005b0000167a02 */ /* 0x000fe20000000f00 */
[----:B0-----:R-:W-:Y:S01]  /*0790*/  CS2R R50, SRZ ;  /* 0x0000000000327805 */ /* 0x001fe2000001ff00 */
[----:B------:R-:W-:Y:S01]  /*07a0*/  CS2R R48, SRZ ;  /* 0x0000000000307805 */ /* 0x000fe2000001ff00 */
[----:B-1----:R-:W-:Y:S01]  /*07b0*/  PRMT R118, RZ, 0x5410, R25 ;  /* 0x00005410ff767816 */ /* 0x002fe20000000019 */
[----:B------:R-:W-:Y:S01]  /*07c0*/  CS2R R42, SRZ ;  /* 0x00000000002a7805 */ /* 0x000fe2000001ff00 */
[----:B------:R-:W-:-:S02]  /*07d0*/  ISETP.GE.AND P0, PT, R22, 0x1, PT ;  /* 0x000000011600780c */ /* 0x000fc40003f06270 */
[----:B------:R-:W-:Y:S02]  /*07e0*/  PRMT R116, RZ, 0x7610, R25 ;  /* 0x00007610ff747816 */ /* 0x000fe40000000019 */
[----:B---3--:R-:W-:Y:S02]  /*07f0*/  PRMT R2, RZ, 0x5410, R8 ;  /* 0x00005410ff027816 */ /* 0x008fe40000000008 */
[----:B------:R-:W-:Y:S02]  /*0800*/  PRMT R3, RZ, 0x5410, R9 ;  /* 0x00005410ff037816 */ /* 0x000fe40000000009 */
[--C-:B------:R-:W-:Y:S02]  /*0810*/  PRMT R122, RZ, 0x5410, R24.reuse ;  /* 0x00005410ff7a7816 */ /* 0x100fe40000000018 */
[----:B------:R-:W-:Y:S02]  /*0820*/  PRMT R120, RZ, 0x7610, R24 ;  /* 0x00007610ff787816 */ /* 0x000fe40000000018 */
[----:B------:R-:W-:-:S02]  /*0830*/  PRMT R114, RZ, 0x5410, R26 ;  /* 0x00005410ff727816 */ /* 0x000fc4000000001a */
[----:B------:R-:W-:Y:S02]  /*0840*/  PRMT R112, RZ, 0x7610, R26 ;  /* 0x00007610ff707816 */ /* 0x000fe4000000001a */
[--C-:B------:R-:W-:Y:S02]  /*0850*/  PRMT R110, RZ, 0x5410, R27.reuse ;  /* 0x00005410ff6e7816 */ /* 0x100fe4000000001b */
[----:B------:R-:W-:Y:S02]  /*0860*/  PRMT R108, RZ, 0x7610, R27 ;  /* 0x00007610ff6c7816 */ /* 0x000fe4000000001b */
[----:B------:R-:W-:Y:S02]  /*0870*/  MOV R41, RZ ;  /* 0x000000ff00297202 */ /* 0x000fe40000000f00 */
[--C-:B--2---:R-:W-:Y:S02]  /*0880*/  PRMT R106, RZ, 0x5410, R12.reuse ;  /* 0x00005410ff6a7816 */ /* 0x104fe4000000000c */
[----:B------:R-:W-:-:S02]  /*0890*/  PRMT R104, RZ, 0x7610, R12 ;  /* 0x00007610ff687816 */ /* 0x000fc4000000000c */
[--C-:B------:R-:W-:Y:S02]  /*08a0*/  PRMT R102, RZ, 0x5410, R13.reuse ;  /* 0x00005410ff667816 */ /* 0x100fe4000000000d */
[----:B------:R-:W-:Y:S02]  /*08b0*/  PRMT R100, RZ, 0x7610, R13 ;  /* 0x00007610ff647816 */ /* 0x000fe4000000000d */
[--C-:B------:R-:W-:Y:S02]  /*08c0*/  PRMT R98, RZ, 0x5410, R14.reuse ;  /* 0x00005410ff627816 */ /* 0x100fe4000000000e */
[----:B------:R-:W-:Y:S02]  /*08d0*/  PRMT R96, RZ, 0x7610, R14 ;  /* 0x00007610ff607816 */ /* 0x000fe4000000000e */
[--C-:B------:R-:W-:Y:S02]  /*08e0*/  PRMT R94, RZ, 0x5410, R15.reuse ;  /* 0x00005410ff5e7816 */ /* 0x100fe4000000000f */
[----:B------:R-:W-:Y:S01]  /*08f0*/  PRMT R92, RZ, 0x7610, R15 ;  /* 0x00007610ff5c7816 */ /* 0x000fe2000000000f */
[----:B----4-:R0:W-:Y:S04]  /*0900*/  STS.128 [R31.X16], R52 ;  /* 0x000000341f007388 */ /* 0x0101e8000000cc00 */
[----:B------:R1:W-:Y:S01]  /*0910*/  STS.128 [R31.X16+0x200], R56 ;  /* 0x000200381f007388 */ /* 0x0003e2000000cc00 */
[----:B------:R-:W-:-:S06]  /*0920*/  NOP ;  /* 0x0000000000007918 */ /* 0x000fcc0000000000 */
[----:B------:R-:W2:Y:S04]  /*0930*/  LDS.128 R60, [R0] ;  /* 0x00000000003c7984 */ /* 0x000ea80000000c00 */
[----:B------:R-:W3:Y:S01]  /*0940*/  LDS.128 R44, [R0+0x10] ;  /* 0x00001000002c7984 */ /* 0x000ee20000000c00 */
[----:B0-----:R-:W-:Y:S01]  /*0950*/  CS2R R54, SRZ ;  /* 0x0000000000367805 */ /* 0x001fe2000001ff00 */
[----:B------:R-:W-:Y:S01]  /*0960*/  CS2R R52, SRZ ;  /* 0x0000000000347805 */ /* 0x000fe2000001ff00 */
[----:B-1----:R-:W-:Y:S01]  /*0970*/  HFMA2.MMA R56, -RZ, RZ, 0, 0 ;  /* 0x00000000ff387435 */ /* 0x002fe200000001ff */
[--C-:B--2---:R-:W-:Y:S02]  /*0980*/  PRMT R73, RZ, 0x5410, R60.reuse ;  /* 0x00005410ff497816 */ /* 0x104fe4000000003c */
[----:B------:R-:W-:-:S02]  /*0990*/  PRMT R89, RZ, 0x7610, R60 ;  /* 0x00007610ff597816 */ /* 0x000fc4000000003c */
[--C-:B------:R-:W-:Y:S01]  /*09a0*/  PRMT R75, RZ, 0x5410, R61.reuse ;  /* 0x00005410ff4b7816 */ /* 0x100fe2000000003d */
[C---:B------:R-:W-:Y:S01]  /*09b0*/  FFMA.FTZ R34, R73.reuse, R2, R34 ;  /* 0x0000000249227223 */ /* 0x040fe20000010022 */
[----:B------:R-:W-:Y:S01]  /*09c0*/  PRMT R2, RZ, 0x7610, R8 ;  /* 0x00007610ff027816 */ /* 0x000fe20000000008 */
[-C--:B-----5:R-:W-:Y:S01]  /*09d0*/  FMUL.FTZ R72, R73, R38.reuse ;  /* 0x0000002649487220 */ /* 0x0a0fe20000410000 */
[----:B------:R-:W-:Y:S01]  /*09e0*/  PRMT R87, RZ, 0x7610, R61 ;  /* 0x00007610ff577816 */ /* 0x000fe2000000003d */
[C---:B------:R-:W-:Y:S01]  /*09f0*/  FMUL.FTZ R71, R89.reuse, R38 ;  /* 0x0000002659477220 */ /* 0x040fe20000410000 */
[----:B------:R-:W-:Y:S01]  /*0a00*/  PRMT R77, RZ, 0x5410, R62 ;  /* 0x00005410ff4d7816 */ /* 0x000fe2000000003e */
[----:B------:R-:W-:Y:S01]  /*0a10*/  FFMA.FTZ R2, R89, R2, R34 ;  /* 0x0000000259027223 */ /* 0x000fe20000010022 */
[----:B------:R-:W-:Y:S01]  /*0a20*/  PRMT R85, RZ, 0x7610, R62 ;  /* 0x00007610ff557816 */ /* 0x000fe2000000003e */
[CC--:B------:R-:W-:Y:S01]  /*0a30*/  FMUL.FTZ R70, R75.reuse, R38.reuse ;  /* 0x000000264b467220 */ /* 0x0c0fe20000410000 */
[----:B------:R-:W-:Y:S01]  /*0a40*/  PRMT R79, RZ, 0x5410, R63 ;  /* 0x00005410ff4f7816 */ /* 0x000fe2000000003f */
[----:B------:R-:W-:Y:S01]  /*0a50*/  FFMA.FTZ R2, R75, R3, R2 ;  /* 0x000000034b027223 */ /* 0x000fe20000010002 */
[----:B------:R-:W-:Y:S01]  /*0a60*/  PRMT R3, RZ, 0x7610, R9 ;  /* 0x00007610ff037816 */ /* 0x000fe20000000009 */
[-C--:B------:R-:W-:Y:S01]  /*0a70*/  FMUL.FTZ R69, R87, R38.reuse ;  /* 0x0000002657457220 */ /* 0x080fe20000410000 */
        /* <DEDUP_REMOVED lines=16> */
[----:B------:R-:W-:Y:S01]  /*0b80*/  PRMT R3, RZ, 0x5410, R11 ;  /* 0x00005410ff037816 */ /* 0x000fe2000000000b */
[----:B------:R-:W-:Y:S01]  /*0b90*/  CS2R R44, SRZ ;  /* 0x00000000002c7805 */ /* 0x000fe2000001ff00 */
[----:B------:R-:W-:Y:S01]  /*0ba0*/  PRMT R105, RZ, 0x7610, R46 ;  /* 0x00007610ff697816 */ /* 0x000fe2000000002e */
[-C--:B------:R-:W-:Y:S01]  /*0bb0*/  FMUL.FTZ R63, R97, R38.reuse ;  /* 0x00000026613f7220 */ /* 0x080fe20000410000 */
[----:B------:R-:W-:Y:S01]  /*0bc0*/  PRMT R107, RZ, 0x5410, R47 ;  /* 0x00005410ff6b7816 */ /* 0x000fe2000000002f */
        /* <DEDUP_REMOVED lines=9> */
[----:B------:R-:W-:-:S02]  /*0c60*/  FMUL.FTZ R60, R103, R38 ;  /* 0x00000026673c7220 */ /* 0x000fc40000410000 */
[-C--:B------:R-:W-:Y:S02]  /*0c70*/  FMUL.FTZ R59, R105, R38.reuse ;  /* 0x00000026693b7220 */ /* 0x080fe40000410000 */
[----:B------:R-:W-:Y:S01]  /*0c80*/  FFMA.FTZ R2, R81, R3, R2 ;  /* 0x0000000351027223 */ /* 0x000fe20000010002 */
[----:B------:R-:W-:Y:S01]  /*0c90*/  PRMT R3, RZ, 0x7610, R4 ;  /* 0x00007610ff037816 */ /* 0x000fe20000000004 */
[-C--:B------:R-:W-:Y:S02]  /*0ca0*/  FMUL.FTZ R58, R107, R38.reuse ;  /* 0x000000266b3a7220 */ /* 0x080fe40000410000 */
        /* <DEDUP_REMOVED lines=13> */
[----:B------:R-:W-:Y:S06]  /*0d80*/  BAR.SYNC.DEFER_BLOCKING 0x0 ;  /* 0x0000000000007b1d */ /* 0x000fec0000010000 */
[----:B------:R-:W-:Y:S05]  /*0d90*/  @!P0 BRA `(.L_x_9635) ;  /* 0x000057b000008947 */ /* 0x000fea0003800000 */
[C---:B------:R-:W-:Y:S01]  /*0da0*/  IADD3 R2, R30.reuse, -0x2, RZ ;  /* 0xfffffffe1e027810 */ /* 0x040fe20007ffe0ff */
[C---:B------:R-:W-:Y:S01]  /*0db0*/  IMAD R27, R39.reuse, c[0x0][0x180], RZ ;  /* 0x00006000271b7a24 */ /* 0x040fe200078e02ff */
[----:B------:R-:W-:Y:S01]  /*0dc0*/  IADD3 R24, R30, -0x1, RZ ;  /* 0xffffffff1e187810 */ /* 0x000fe20007ffe0ff */
[C---:B------:R-:W-:Y:S01]  /*0dd0*/  IMAD R41, R39.reuse, c[0x0][0x198], RZ ;  /* 0x0000660027297a24 */ /* 0x040fe200078e02ff */
[----:B------:R-:W-:Y:S01]  /*0de0*/  MOV R56, RZ ;  /* 0x000000ff00387202 */ /* 0x000fe20000000f00 */
[----:B------:R-:W-:Y:S01]  /*0df0*/  IMAD R3, R2, c[0x0][0x16c], RZ ;  /* 0x00005b0002037a24 */ /* 0x000fe200078e02ff */
[----:B------:R-:W-:Y:S01]  /*0e00*/  MOV R74, RZ ;  /* 0x000000ff004a7202 */ /* 0x000fe20000000f00 */
[----:B------:R-:W-:Y:S01]  /*0e10*/  IMAD R43, R39, c[0x0][0x1b8], RZ ;  /* 0x00006e00272b7a24 */ /* 0x000fe200078e02ff */
[----:B------:R-:W-:Y:S01]  /*0e20*/  CS2R R54, SRZ ;  /* 0x0000000000367805 */ /* 0x000fe2000001ff00 */
[----:B------:R-:W-:Y:S01]  /*0e30*/  IMAD.WIDE R2, R3, 0x10, R20 ;  /* 0x0000001003027825 */ /* 0x000fe200078e0214 */
[----:B------:R-:W-:Y:S01]  /*0e40*/  CS2R R52, SRZ ;  /* 0x0000000000347805 */ /* 0x000fe2000001ff00 */
[----:B------:R-:W-:Y:S01]  /*0e50*/  CS2R R50, SRZ ;  /* 0x0000000000327805 */ /* 0x000fe2000001ff00 */
[----:B------:R-:W-:Y:S01]  /*0e60*/  CS2R R48, SRZ ;  /* 0x0000000000307805 */ /* 0x000fe2000001ff00 */
[----:B------:R0:W1:Y:S01]  /*0e70*/  R2UR UR6, R2 ;  /* 0x00000000020673c2 */ /* 0x00006200000e0000 */
[C---:B------:R-:W-:Y:S01]  /*0e80*/  IMAD.WIDE.U32 R12, R40.reuse, c[0x0][0x180], RZ ;  /* 0x00006000280c7a25 */ /* 0x040fe200078e00ff */
[----:B------:R-:W-:Y:S01]  /*0e90*/  CS2R R46, SRZ ;  /* 0x00000000002e7805 */ /* 0x000fe2000001ff00 */
[----:B------:R-:W-:Y:S01]  /*0ea0*/  CS2R R44, SRZ ;  /* 0x00000000002c7805 */ /* 0x000fe2000001ff00 */
[----:B------:R-:W-:Y:S01]  /*0eb0*/  UMOV UR4, URZ ;  /* 0x0000003f00047c82 */ /* 0x000fe20008000000 */
[----:B------:R-:W-:Y:S01]  /*0ec0*/  IMAD.WIDE.U32 R14, R40, c[0x0][0x198], RZ ;  /* 0x00006600280e7a25 */ /* 0x000fe200078e00ff */
[----:B------:R-:W-:Y:S01]  /*0ed0*/  LEA R128, P0, R12, c[0x0][0x220], 0x3 ;  /* 0x000088000c807a11 */ /* 0x000fe200078018ff */
[----:B------:R-:W-:Y:S01]  /*0ee0*/  UMOV UR5, URZ ;  /* 0x0000003f00057c82 */ /* 0x000fe20008000000 */
[----:B0-----:R-:W-:Y:S01]  /*0ef0*/  LEA.HI R2, R24, R24, RZ, 0x1 ;  /* 0x0000001818027211 */ /* 0x001fe200078f08ff */
[----:B------:R0:W2:Y:S01]  /*0f00*/  R2UR UR7, R3 ;  /* 0x00000000030773c2 */ /* 0x0000a200000e0000 */
[----:B------:R-:W-:Y:S01]  /*0f10*/  IMAD.WIDE.U32 R22, R40, c[0x0][0x1b8], RZ ;  /* 0x00006e0028167a25 */ /* 0x000fe200078e00ff */
[----:B------:R-:W-:-:S03]  /*0f20*/  LEA R126, P1, R14, c[0x0][0x228], 0x3 ;  /* 0x00008a000e7e7a11 */ /* 0x000fc600078218ff */
[----:B------:R-:W-:Y:S01]  /*0f30*/  IMAD R27, R40, c[0x0][0x184], R27 ;  /* 0x00006100281b7a24 */ /* 0x000fe200078e021b */
[----:B------:R-:W-:Y:S01]  /*0f40*/  LEA R124, P2, R22, c[0x0][0x230], 0x3 ;  /* 0x00008c00167c7a11 */ /* 0x000fe200078418ff */
[----:B------:R-:W-:Y:S01]  /*0f50*/  IMAD R41, R40, c[0x0][0x19c], R41 ;  /* 0x0000670028297a24 */ /* 0x000fe200078e0229 */
[----:B0-----:R-:W-:Y:S01]  /*0f60*/  LOP3.LUT R3, R2, 0xfffffe, RZ, 0xc0, !PT ;  /* 0x00fffffe02037812 */ /* 0x001fe200078ec0ff */
[----:B------:R-:W-:Y:S01]  /*0f70*/  IMAD R43, R40, c[0x0][0x1bc], R43 ;  /* 0x00006f00282b7a24 */ /* 0x000fe200078e022b */
[----:B------:R-:W-:Y:S01]  /*0f80*/  IADD3 R95, R13, R27, RZ ;  /* 0x0000001b0d5f7210 */ /* 0x000fe20007ffe0ff */
[----:B------:R-:W-:Y:S01]  /*0f90*/  FADD.FTZ R90, R73, R73 ;  /* 0x00000049495a7221 */ /* 0x000fe20000010000 */
[----:B------:R-:W-:Y:S01]  /*0fa0*/  IADD3 R93, R15, R41, RZ ;  /* 0x000000290f5d7210 */ /* 0x000fe20007ffe0ff */
[----:B------:R-:W-:Y:S01]  /*0fb0*/  FADD.FTZ R88, R75, R75 ;  /* 0x0000004b4b587221 */ /* 0x000fe20000010000 */
[----:B------:R-:W-:Y:S01]  /*0fc0*/  IADD3 R91, R23, R43, RZ ;  /* 0x0000002b175b7210 */ /* 0x000fe20007ffe0ff */
[----:B------:R-:W-:Y:S01]  /*0fd0*/  FADD.FTZ R86, R77, R77 ;  /* 0x0000004d4d567221 */ /* 0x000fe20000010000 */
[----:B------:R-:W-:Y:S01]  /*0fe0*/  IADD3 R3, R24, -R3, RZ ;  /* 0x8000000318037210 */ /* 0x000fe20007ffe0ff */
[----:B------:R-:W-:Y:S01]  /*0ff0*/  FADD.FTZ R84, R79, R79 ;  /* 0x0000004f4f547221 */ /* 0x000fe20000010000 */
[----:B------:R-:W-:Y:S01]  /*1000*/  LEA.HI.X R95, R12, c[0x0][0x224], R95, 0x3, P0 ;  /* 0x000089000c5f7a11 */ /* 0x000fe200000f1c5f */
[----:B------:R-:W-:Y:S01]  /*1010*/  FADD.FTZ R82, R81, R81 ;  /* 0x0000005151527221 */ /* 0x000fe20000010000 */
[----:B------:R-:W-:Y:S01]  /*1020*/  LEA.HI.X R93, R14, c[0x0][0x22c], R93, 0x3, P1 ;  /* 0x00008b000e5d7a11 */ /* 0x000fe200008f1c5d */
[----:B------:R-:W-:Y:S01]  /*1030*/  FADD.FTZ R122, R122, R37 ;  /* 0x000000257a7a7221 */ /* 0x000fe20000010000 */
[----:B------:R-:W-:Y:S01]  /*1040*/  LEA.HI.X R91, R22, c[0x0][0x234], R91, 0x3, P2 ;  /* 0x00008d00165b7a11 */ /* 0x000fe200010f1c5b */
[--C-:B------:R-:W-:Y:S01]  /*1050*/  FADD.FTZ R120, R120, R37.reuse ;  /* 0x0000002578787221 */ /* 0x100fe20000010000 */
[----:B------:R-:W-:Y:S01]  /*1060*/  CS2R R42, SRZ ;  /* 0x00000000002a7805 */ /* 0x000fe2000001ff00 */
[--C-:B------:R-:W-:Y:S01]  /*1070*/  FADD.FTZ R118, R118, R37.reuse ;  /* 0x0000002576767221 */ /* 0x100fe20000010000 */
[----:B------:R-:W-:Y:S01]  /*1080*/  MOV R41, RZ ;  /* 0x000000ff00297202 */ /* 0x000fe20000000f00 */
[--C-:B------:R-:W-:Y:S01]  /*1090*/  FADD.FTZ R116, R116, R37.reuse ;  /* 0x0000002574747221 */ /* 0x100fe20000010000 */
[----:B------:R-:W-:Y:S01]  /*10a0*/  SHF.L.U32 R73, R3, 0x8, RZ ;  /* 0x0000000803497819 */ /* 0x000fe200000006ff */
        /* <DEDUP_REMOVED lines=22> */
[----:B-12---:R-:W-:Y:S02]  /*1210*/  FADD.FTZ R75, R25, R25 ;  /* 0x00000019194b7221 */ /* 0x006fe40000010000 */
.L_x_9650:
[----:B------:R-:W-:-:S05]  /*1220*/  MOV R129, R95 ;  /* 0x0000005f00817202 */ /* 0x000fca0000000f00 */
[----:B------:R-:W2:Y:S01]  /*1230*/  LDG.E.64 R2, [R128.64] ;  /* 0x0000000880027981 */ /* 0x000ea2000c1e1b00 */
[----:B------:R-:W-:Y:S02]  /*1240*/  MOV R127, R93 ;  /* 0x0000005d007f7202 */ /* 0x000fe40000000f00 */
[----:B------:R-:W-:-:S03]  /*1250*/  MOV R125, R91 ;  /* 0x0000005b007d7202 */ /* 0x000fc60000000f00 */
[----:B------:R-:W3:Y:S04]  /*1260*/  LDG.E.64 R12, [R126.64] ;  /* 0x000000087e0c7981 */ /* 0x000ee8000c1e1b00 */
[----:B------:R0:W3:Y:S01]  /*1270*/  LDG.E.64 R14, [R124.64] ;  /* 0x000000087c0e7981 */ /* 0x0000e2000c1e1b00 */
[C---:B------:R-:W-:Y:S02]  /*1280*/  ISETP.NE.AND P1, PT, R32.reuse, RZ, PT ;  /* 0x000000ff2000720c */ /* 0x040fe40003f25270 */
[----:B------:R-:W-:Y:S02]  /*1290*/  IADD3 R130, R32, 0x200, RZ ;  /* 0x0000020020827810 */ /* 0x000fe40007ffe0ff */
[----:B------:R-:W-:Y:S02]  /*12a0*/  ISETP.NE.AND P0, PT, R29, RZ, PT ;  /* 0x000000ff1d00720c */ /* 0x000fe40003f05270 */
[----:B------:R-:W-:-:S02]  /*12b0*/  SEL R130, R73, R130, !P1 ;  /* 0x0000008249827207 */ /* 0x000fc40004800000 */
[----:B------:R-:W-:Y:S02]  /*12c0*/  ISETP.LT.OR P2, PT, R30, 0x2, P0 ;  /* 0x000000021e00780c */ /* 0x000fe40000741670 */
[--C-:B0-----:R-:W-:Y:S02]  /*12d0*/  PRMT R125, RZ, 0x5410, R5.reuse ;  /* 0x00005410ff7d7816 */ /* 0x101fe40000000005 */
[----:B------:R-:W-:Y:S02]  /*12e0*/  PRMT R143, RZ, 0x7610, R5 ;  /* 0x00007610ff8f7816 */ /* 0x000fe40000000005 */
[----:B------:R-:W-:Y:S01]  /*12f0*/  PRMT R141, RZ, 0x5410, R6 ;  /* 0x00005410ff8d7816 */ /* 0x000fe20000000006 */
[----:B--2---:R-:W-:Y:S02]  /*1300*/  FMUL.FTZ R22, R122, R3 ;  /* 0x000000037a167220 */ /* 0x004fe40000410000 */
[----:B------:R-:W-:Y:S02]  /*1310*/  FMUL.FTZ R97, R2, 1.4426950216293334961 ;  /* 0x3fb8aa3b02617820 */ /* 0x000fe40000410000 */
[----:B------:R-:W-:-:S02]  /*1320*/  FMUL.RZ R101, R22, 0.15915493667125701904 ;  /* 0x3e22f98316657820 */ /* 0x000fc4000040c000 */
[----:B------:R-:W-:Y:S02]  /*1330*/  FMUL.FTZ R22, R122, R97 ;  /* 0x000000617a167220 */ /* 0x000fe40000410000 */
[-C--:B------:R-:W-:Y:S01]  /*1340*/  FMUL.FTZ R25, R120, R3.reuse ;  /* 0x0000000378197220 */ /* 0x080fe20000410000 */
[----:B------:R-:W-:Y:S01]  /*1350*/  MUFU.SIN R24, R101 ;  /* 0x0000006500187308 */ /* 0x000fe20000000400 */
[----:B------:R-:W-:Y:S02]  /*1360*/  FMUL.FTZ R27, R118, R3 ;  /* 0x00000003761b7220 */ /* 0x000fe40000410000 */
[----:B------:R-:W-:Y:S02]  /*1370*/  FMUL.RZ R103, R25, 0.15915493667125701904 ;  /* 0x3e22f98319677820 */ /* 0x000fe4000040c000 */
[-C--:B------:R-:W-:Y:S02]  /*1380*/  FMUL.FTZ R25, R120, R97.reuse ;  /* 0x0000006178197220 */ /* 0x080fe40000410000 */
[----:B------:R-:W-:Y:S01]  /*1390*/  FMUL.RZ R105, R27, 0.15915493667125701904 ;  /* 0x3e22f9831b697820 */ /* 0x000fe2000040c000 */
[----:B------:R0:W-:Y:S01]  /*13a0*/  MUFU.EX2 R23, R22 ;  /* 0x0000001600177308 */ /* 0x0001e20000000800 */
[----:B------:R-:W-:-:S07]  /*13b0*/  FMUL.FTZ R27, R118, R97 ;  /* 0x00000061761b7220 */ /* 0x000fce0000410000 */
[----:B------:R-:W1:Y:S01]  /*13c0*/  MUFU.COS R26, R101 ;  /* 0x00000065001a7308 */ /* 0x000e620000000000 */
[----:B0-----:R-:W-:-:S04]  /*13d0*/  FMUL.FTZ R22, R116, R3 ;  /* 0x0000000374167220 */ /* 0x001fc80000410000 */
[----:B------:R-:W-:Y:S02]  /*13e0*/  FMUL.RZ R107, R22, 0.15915493667125701904 ;  /* 0x3e22f983166b7820 */ /* 0x000fe4000040c000 */
[----:B------:R-:W-:Y:S01]  /*13f0*/  FMUL.FTZ R22, R116, R97 ;  /* 0x0000006174167220 */ /* 0x000fe20000410000 */
[----:B------:R0:W-:Y:S08]  /*1400*/  MUFU.EX2 R99, R25 ;  /* 0x0000001900637308 */ /* 0x0001f00000000800 */
[----:B------:R2:W-:Y:S01]  /*1410*/  MUFU.EX2 R101, R22 ;  /* 0x0000001600657308 */ /* 0x0005e20000000800 */
[----:B0-----:R-:W-:-:S07]  /*1420*/  FMUL.FTZ R25, R114, R3 ;  /* 0x0000000372197220 */ /* 0x001fce0000410000 */
[----:B------:R-:W-:Y:S01]  /*1430*/  MUFU.SIN R132, R103 ;  /* 0x0000006700847308 */ /* 0x000fe20000000400 */
[----:B--2---:R-:W-:-:S04]  /*1440*/  FMUL.FTZ R22, R110, R3 ;  /* 0x000000036e167220 */ /* 0x004fc80000410000 */
[----:B------:R-:W-:Y:S02]  /*1450*/  FMUL.RZ R109, R22, 0.15915493667125701904 ;  /* 0x3e22f983166d7820 */ /* 0x000fe4000040c000 */
[----:B------:R-:W-:Y:S01]  /*1460*/  FMUL.FTZ R22, R110, R97 ;  /* 0x000000616e167220 */ /* 0x000fe20000410000 */
[----:B------:R0:W2:Y:S08]  /*1470*/  MUFU.COS R134, R103 ;  /* 0x0000006700867308 */ /* 0x0000b00000000000 */
[----:B------:R4:W-:Y:S01]  /*1480*/  MUFU.EX2 R131, R27 ;  /* 0x0000001b00837308 */ /* 0x0009e20000000800 */
[----:B0-----:R-:W-:-:S02]  /*1490*/  FMUL.RZ R103, R25, 0.15915493667125701904 ;  /* 0x3e22f98319677820 */ /* 0x001fc4000040c000 */
[----:B------:R-:W-:-:S05]  /*14a0*/  FMUL.FTZ R25, R114, R97 ;  /* 0x0000006172197220 */ /* 0x000fca0000410000 */
[----:B------:R-:W-:Y:S01]  /*14b0*/  MUFU.SIN R144, R103 ;  /* 0x0000006700907308 */ /* 0x000fe20000000400 */
[----:B----4-:R-:W-:-:S07]  /*14c0*/  FMUL.FTZ R27, R112, R3 ;  /* 0x00000003701b7220 */ /* 0x010fce0000410000 */
[----:B------:R-:W-:Y:S08]  /*14d0*/  MUFU.COS R146, R103 ;  /* 0x0000006700927308 */ /* 0x000ff00000000000 */
[----:B------:R0:W-:Y:S08]  /*14e0*/  MUFU.EX2 R103, R22 ;  /* 0x0000001600677308 */ /* 0x0001f00000000800 */
[----:B------:R-:W-:Y:S01]  /*14f0*/  MUFU.SIN R136, R105 ;  /* 0x0000006900887308 */ /* 0x000fe20000000400 */
[----:B0-----:R-:W-:-:S04]  /*1500*/  FMUL.FTZ R22, R104, R3 ;  /* 0x0000000368167220 */ /* 0x001fc80000410000 */
[----:B------:R-:W-:Y:S02]  /*1510*/  FMUL.RZ R115, R22, 0.15915493667125701904 ;  /* 0x3e22f98316737820 */ /* 0x000fe4000040c000 */
[C---:B-1----:R-:W-:Y:S01]  /*1520*/  FMUL.FTZ R22, R23.reuse, R26 ;  /* 0x0000001a17167220 */ /* 0x042fe20000410000 */
[----:B------:R0:W1:Y:S01]  /*1530*/  MUFU.COS R138, R105 ;  /* 0x00000069008a7308 */ /* 0x0000620000000000 */
[----:B------:R-:W-:Y:S01]  /*1540*/  FMUL.FTZ R23, R23, R24 ;  /* 0x0000001817177220 */ /* 0x000fe20000410000 */
[----:B------:R-:W-:-:S04]  /*1550*/  MOV R24, UR6 ;  /* 0x0000000600187c02 */ /* 0x000fc80008000f00 */
[----:B------:R4:W-:Y:S02]  /*1560*/  STS.64 [R130.X8+0x880], R22 ;  /* 0x0008801682007388 */ /* 0x0009e40000008a00 */
[----:B------:R1:W-:Y:S01]  /*1570*/  MUFU.EX2 R137, R25 ;  /* 0x0000001900897308 */ /* 0x0003e20000000800 */
[----:B0-----:R-:W-:Y:S02]  /*1580*/  FMUL.RZ R105, R27, 0.15915493667125701904 ;  /* 0x3e22f9831b697820 */ /* 0x001fe4000040c000 */
[----:B------:R-:W-:-:S05]  /*1590*/  FMUL.FTZ R27, R112, R97 ;  /* 0x00000061701b7220 */ /* 0x000fca0000410000 */
[----:B------:R0:W-:Y:S01]  /*15a0*/  MUFU.EX2 R135, R27 ;  /* 0x0000001b00877308 */ /* 0x0001e20000000800 */
[----:B-1----:R-:W-:-:S04]  /*15b0*/  FMUL.FTZ R25, R108, R3 ;  /* 0x000000036c197220 */ /* 0x002fc80000410000 */
[----:B------:R-:W-:Y:S02]  /*15c0*/  FMUL.RZ R111, R25, 0.15915493667125701904 ;  /* 0x3e22f983196f7820 */ /* 0x000fe4000040c000 */
[----:B------:R-:W-:Y:S01]  /*15d0*/  FMUL.FTZ R25, R108, R97 ;  /* 0x000000616c197220 */ /* 0x000fe20000410000 */
[----:B------:R-:W-:Y:S01]  /*15e0*/  MUFU.SIN R182, R115 ;  /* 0x0000007300b67308 */ /* 0x000fe20000000400 */
[----:B0-----:R-:W-:-:S04]  /*15f0*/  FMUL.FTZ R27, R106, R3 ;  /* 0x000000036a1b7220 */ /* 0x001fc80000410000 */
[----:B------:R-:W-:Y:S02]  /*1600*/  FMUL.RZ R113, R27, 0.15915493667125701904 ;  /* 0x3e22f9831b717820 */ /* 0x000fe4000040c000 */
[----:B------:R-:W-:Y:S01]  /*1610*/  FMUL.FTZ R27, R106, R97 ;  /* 0x000000616a1b7220 */ /* 0x000fe20000410000 */
[----:B------:R0:W-:Y:S01]  /*1620*/  MUFU.EX2 R190, R25 ;  /* 0x0000001900be7308 */ /* 0x0001e20000000800 */
[----:B---3--:R-:W-:-:S07]  /*1630*/  FMUL.FTZ R155, R13, R15 ;  /* 0x0000000f0d9b7220 */ /* 0x008fce0000410000 */
[----:B------:R1:W-:Y:S01]  /*1640*/  MUFU.COS R180, R115 ;  /* 0x0000007300b47308 */ /* 0x0003e20000000000 */
[----:B0-----:R-:W-:-:S04]  /*1650*/  FMUL.FTZ R25, R102, R3 ;  /* 0x0000000366197220 */ /* 0x001fc80000410000 */
[----:B------:R-:W-:Y:S01]  /*1660*/  FMUL.RZ R117, R25, 0.15915493667125701904 ;  /* 0x3e22f98319757820 */ /* 0x000fe2000040c000 */
[----:B------:R-:W-:Y:S02]  /*1670*/  MOV R25, UR7 ;  /* 0x0000000700197c02 */ /* 0x000fe40008000f00 */
[----:B------:R-:W-:Y:S01]  /*1680*/  MUFU.SIN R158, R113 ;  /* 0x00000071009e7308 */ /* 0x000fe20000000400 */
[----:B-1----:R-:W-:-:S07]  /*1690*/  FMUL.FTZ R115, R98, R3 ;  /* 0x0000000362737220 */ /* 0x002fce0000410000 */
[----:B------:R0:W-:Y:S01]  /*16a0*/  MUFU.COS R160, R113 ;  /* 0x0000007100a07308 */ /* 0x0001e20000000000 */
[----:B------:R-:W-:-:S07]  /*16b0*/  FMUL.RZ R121, R115, 0.15915493667125701904 ;  /* 0x3e22f98373797820 */ /* 0x000fce000040c000 */
[----:B------:R1:W-:Y:S01]  /*16c0*/  MUFU.EX2 R191, R27 ;  /* 0x0000001b00bf7308 */ /* 0x0003e20000000800 */
[----:B0-----:R-:W-:Y:S02]  /*16d0*/  FMUL.FTZ R113, R100, R3 ;  /* 0x0000000364717220 */ /* 0x001fe40000410000 */
[----:B------:R-:W-:Y:S02]  /*16e0*/  FMUL.FTZ R156, R13, R14 ;  /* 0x0000000e0d9c7220 */ /* 0x000fe40000410000 */
[----:B------:R-:W-:-:S03]  /*16f0*/  FMUL.RZ R119, R113, 0.15915493667125701904 ;  /* 0x3e22f98371777820 */ /* 0x000fc6000040c000 */
[----:B------:R-:W-:Y:S01]  /*1700*/  MUFU.SIN R162, R117 ;  /* 0x0000007500a27308 */ /* 0x000fe20000000400 */
[----:B-1----:R-:W-:Y:S01]  /*1710*/  CS2R R26, SRZ ;  /* 0x00000000001a7805 */ /* 0x002fe2000001ff00 */
[----:B------:R-:W-:Y:S01]  /*1720*/  BAR.SYNC.DEFER_BLOCKING 0x0 ;  /* 0x0000000000007b1d */ /* 0x000fe20000010000 */
[----:B------:R-:W-:-:S05]  /*1730*/  FMUL.FTZ R13, R92, R3 ;  /* 0x000000035c0d7220 */ /* 0x000fca0000410000 */
[----:B------:R0:W-:Y:S01]  /*1740*/  MUFU.COS R164, R117 ;  /* 0x0000007500a47308 */ /* 0x0001e20000000000 */
[----:B------:R-:W-:Y:S02]  /*1750*/  FMUL.FTZ R113, R100, R97 ;  /* 0x0000006164717220 */ /* 0x000fe40000410000 */
[----:B------:R-:W-:-:S05]  /*1760*/  FMUL.RZ R13, R13, 0.15915493667125701904 ;  /* 0x3e22f9830d0d7820 */ /* 0x000fca000040c000 */
[----:B------:R-:W-:Y:S01]  /*1770*/  MUFU.SIN R140, R107 ;  /* 0x0000006b008c7308 */ /* 0x000fe20000000400 */
[----:B0-----:R-:W-:-:S04]  /*1780*/  FMUL.FTZ R117, R96, R3 ;  /* 0x0000000360757220 */ /* 0x001fc80000410000 */
[----:B------:R-:W-:-:S03]  /*1790*/  FMUL.RZ R123, R117, 0.15915493667125701904 ;  /* 0x3e22f983757b7820 */ /* 0x000fc6000040c000 */
[----:B------:R-:W-:Y:S01]  /*17a0*/  MUFU.COS R142, R107 ;  /* 0x0000006b008e7308 */ /* 0x000fe20000000000 */
[----:B------:R0:W5:Y:S01]  /*17b0*/  @!P2 LDG.E.64 R26, [R24.64+0x8] ;  /* 0x00000808181aa981 */ /* 0x000162000c1e1b00 */
[----:B------:R-:W-:-:S06]  /*17c0*/  FMUL.FTZ R117, R96, R97 ;  /* 0x0000006160757220 */ /* 0x000fcc0000410000 */
[----:B------:R-:W-:Y:S01]  /*17d0*/  MUFU.SIN R148, R105 ;  /* 0x0000006900947308 */ /* 0x000fe20000000400 */
[----:B0-----:R-:W-:-:S07]  /*17e0*/  FMUL.FTZ R24, R98, R97 ;  /* 0x0000006162187220 */ /* 0x001fce0000410000 */
[----:B------:R-:W0:Y:S01]  /*17f0*/  MUFU.COS R150, R105 ;  /* 0x0000006900967308 */ /* 0x000e220000000000 */
[----:B------:R-:W-:-:S07]  /*1800*/  FFMA.FTZ R155, R12, R14, -R155 ;  /* 0x0000000e0c9b7223 */ /* 0x000fce000001089b */
[----:B------:R-:W-:Y:S08]  /*1810*/  MUFU.SIN R25, R121 ;  /* 0x0000007900197308 */ /* 0x000ff00000000400 */
[----:B------:R1:W-:Y:S08]  /*1820*/  MUFU.COS R115, R121 ;  /* 0x0000007900737308 */ /* 0x0003f00000000000 */
[----:B------:R-:W-:Y:S01]  /*1830*/  MUFU.SIN R152, R109 ;  /* 0x0000006d00987308 */ /* 0x000fe20000000400 */
[----:B-1----:R-:W-:-:S07]  /*1840*/  FMUL.FTZ R121, R92, R97 ;  /* 0x000000615c797220 */ /* 0x002fce0000410000 */
[----:B------:R1:W-:Y:S08]  /*1850*/  MUFU.COS R154, R109 ;  /* 0x0000006d009a7308 */ /* 0x0003f00000000000 */
[----:B------:R-:W-:Y:S01]  /*1860*/  MUFU.SIN R105, R111 ;  /* 0x0000006f00697308 */ /* 0x000fe20000000400 */
[----:B-1----:R-:W-:-:S07]  /*1870*/  FMUL.FTZ R109, R104, R97 ;  /* 0x00000061686d7220 */ /* 0x002fce0000410000 */
[----:B------:R1:W-:Y:S08]  /*1880*/  MUFU.COS R107, R111 ;  /* 0x0000006f006b7308 */ /* 0x0003f00000000000 */
[----:B------:R-:W-:Y:S01]  /*1890*/  MUFU.SIN R194, R119 ;  /* 0x0000007700c27308 */ /* 0x000fe20000000400 */
[----:B-1----:R-:W-:-:S07]  /*18a0*/  FMUL.FTZ R111, R102, R97 ;  /* 0x00000061666f7220 */ /* 0x002fce0000410000 */
[----:B------:R1:W-:Y:S01]  /*18b0*/  MUFU.COS R176, R119 ;  /* 0x0000007700b07308 */ /* 0x0003e20000000000 */
[----:B------:R-:W-:-:S07]  /*18c0*/  FFMA.FTZ R156, R12, R15, R156 ;  /* 0x0000000f0c9c7223 */ /* 0x000fce000001009c */
[----:B------:R-:W-:Y:S01]  /*18d0*/  MUFU.EX2 R121, R121 ;  /* 0x0000007900797308 */ /* 0x000fe20000000800 */
[C---:B-1----:R-:W-:Y:S02]  /*18e0*/  FMUL.FTZ R119, R94.reuse, R97 ;  /* 0x000000615e777220 */ /* 0x042fe40000410000 */
[----:B------:R-:W-:-:S04]  /*18f0*/  FMUL.FTZ R97, R94, R3 ;  /* 0x000000035e617220 */ /* 0x000fc80000410000 */
[----:B------:R-:W-:Y:S01]  /*1900*/  FMUL.RZ R97, R97, 0.15915493667125701904 ;  /* 0x3e22f98361617820 */ /* 0x000fe2000040c000 */
[----:B------:R-:W1:Y:S01]  /*1910*/  MUFU.COS R14, R13 ;  /* 0x0000000d000e7308 */ /* 0x000e620000000000 */
[----:B--2---:R-:W-:-:S07]  /*1920*/  FMUL.FTZ R134, R99, R134 ;  /* 0x0000008663867220 */ /* 0x004fce0000410000 */
[----:B------:R-:W2:Y:S01]  /*1930*/  MUFU.EX2 R24, R24 ;  /* 0x0000001800187308 */ /* 0x000ea20000000800 */
[----:B----4-:R-:W-:-:S07]  /*1940*/  FMUL.FTZ R130, R99, R132 ;  /* 0x0000008463827220 */ /* 0x010fce0000410000 */
[----:B------:R-:W-:Y:S01]  /*1950*/  MUFU.EX2 R119, R119 ;  /* 0x0000007700777308 */ /* 0x000fe20000000800 */
[----:B------:R-:W-:-:S07]  /*1960*/  PRMT R99, RZ, 0x5410, R8 ;  /* 0x00005410ff637816 */ /* 0x000fce0000000008 */
[----:B------:R-:W3:Y:S01]  /*1970*/  MUFU.COS R12, R97 ;  /* 0x00000061000c7308 */ /* 0x000ee20000000000 */
[----:B------:R-:W-:Y:S02]  /*1980*/  FMUL.FTZ R133, R131, R138 ;  /* 0x0000008a83857220 */ /* 0x000fe40000410000 */
[----:B0-----:R-:W-:Y:S02]  /*1990*/  FMUL.FTZ R138, R135, R150 ;  /* 0x00000096878a7220 */ /* 0x001fe40000410000 */
[----:B-1----:R-:W-:Y:S02]  /*19a0*/  FMUL.FTZ R139, R121, R14 ;  /* 0x0000000e798b7220 */ /* 0x002fe40000410000 */
[----:B------:R-:W-:Y:S01]  /*19b0*/  FMUL.FTZ R159, R122, R99 ;  /* 0x000000637a9f7220 */ /* 0x000fe20000410000 */
[----:B------:R0:W-:Y:S01]  /*19c0*/  MUFU.SIN R150, R13 ;  /* 0x0000000d00967308 */ /* 0x0001e20000000400 */
[----:B------:R-:W-:Y:S02]  /*19d0*/  FMUL.FTZ R14, R22, R130 ;  /* 0x00000082160e7220 */ /* 0x000fe40000410000 */
[----:B--2---:R-:W-:-:S02]  /*19e0*/  FMUL.FTZ R192, R24, R25 ;  /* 0x0000001918c07220 */ /* 0x004fc40000410000 */
[----:B------:R-:W-:Y:S02]  /*19f0*/  FMUL.FTZ R25, R130, R159 ;  /* 0x0000009f82197220 */ /* 0x000fe40000410000 */
[----:B------:R-:W-:Y:S01]  /*1a00*/  FMUL.FTZ R149, R103, R154 ;  /* 0x0000009a67957220 */ /* 0x000fe20000410000 */
[----:B------:R-:W-:Y:S01]  /*1a10*/  MUFU.SIN R186, R123 ;  /* 0x0000007b00ba7308 */ /* 0x000fe20000000400 */
[----:B0-----:R-:W-:Y:S02]  /*1a20*/  FMUL.FTZ R13, R23, R130 ;  /* 0x00000082170d7220 */ /* 0x001fe40000410000 */
[----:B---3--:R-:W-:Y:S02]  /*1a30*/  FMUL.FTZ R193, R119, R12 ;  /* 0x0000000c77c17220 */ /* 0x008fe40000410000 */
[----:B------:R-:W-:Y:S02]  /*1a40*/  FMUL.FTZ R15, RZ, R130 ;  /* 0x00000082ff0f7220 */ /* 0x000fe40000410000 */
[----:B------:R-:W-:Y:S01]  /*1a50*/  FMUL.FTZ R131, R131, R136 ;  /* 0x0000008883837220 */ /* 0x000fe20000410000 */
[----:B------:R-:W-:Y:S01]  /*1a60*/  MUFU.COS R184, R123 ;  /* 0x0000007b00b87308 */ /* 0x000fe20000000000 */
[----:B------:R-:W-:-:S02]  /*1a70*/  FFMA.FTZ R12, R22, R134, -R13 ;  /* 0x00000086160c7223 */ /* 0x000fc4000001080d */
[----:B------:R-:W-:Y:S02]  /*1a80*/  FFMA.FTZ R14, R23, R134, R14 ;  /* 0x00000086170e7223 */ /* 0x000fe4000001000e */
[C---:B------:R-:W-:Y:S02]  /*1a90*/  FMUL.FTZ R136, R101.reuse, R142 ;  /* 0x0000008e65887220 */ /* 0x040fe40000410000 */
[----:B------:R-:W-:Y:S01]  /*1aa0*/  FMUL.FTZ R132, R101, R140 ;  /* 0x0000008c65847220 */ /* 0x000fe20000410000 */
[----:B------:R-:W-:Y:S01]  /*1ab0*/  PRMT R101, RZ, 0x7610, R8 ;  /* 0x00007610ff657816 */ /* 0x000fe20000000008 */
[----:B------:R0:W-:Y:S01]  /*1ac0*/  MUFU.SIN R166, R97 ;  /* 0x0000006100a67308 */ /* 0x0001e20000000400 */
[----:B------:R-:W-:Y:S02]  /*1ad0*/  FFMA.FTZ R25, RZ, R134, R25 ;  /* 0x00000086ff197223 */ /* 0x000fe40000010019 */
[----:B------:R-:W-:Y:S02]  /*1ae0*/  FFMA.FTZ R15, R134, R159, -R15 ;  /* 0x0000009f860f7223 */ /* 0x000fe4000001080f */
[----:B------:R-:W-:-:S02]  /*1af0*/  FMUL.FTZ R13, R131, R14 ;  /* 0x0000000e830d7220 */ /* 0x000fc40000410000 */
[----:B------:R-:W-:Y:S01]  /*1b00*/  FMUL.FTZ R178, R24, R115 ;  /* 0x0000007318b27220 */ /* 0x000fe20000410000 */
[----:B------:R-:W1:Y:S01]  /*1b10*/  MUFU.EX2 R109, R109 ;  /* 0x0000006d006d7308 */ /* 0x000e620000000800 */
[----:B0-----:R-:W-:Y:S02]  /*1b20*/  FMUL.FTZ R97, R131, R12 ;  /* 0x0000000c83617220 */ /* 0x001fe40000410000 */
[----:B------:R-:W-:Y:S02]  /*1b30*/  FADD.FTZ R142, RZ, R25 ;  /* 0x00000019ff8e7221 */ /* 0x000fe40000010000 */
[----:B------:R-:W-:Y:S02]  /*1b40*/  FFMA.FTZ R24, R120, R101, R15 ;  /* 0x0000006578187223 */ /* 0x000fe4000001000f */
[C---:B------:R-:W-:Y:S02]  /*1b50*/  FFMA.FTZ R97, R133.reuse, R14, R97 ;  /* 0x0000000e85617223 */ /* 0x040fe40000010061 */
[----:B------:R-:W-:-:S02]  /*1b60*/  FFMA.FTZ R13, R133, R12, -R13 ;  /* 0x0000000c850d7223 */ /* 0x000fc4000001080d */
[C---:B------:R-:W-:Y:S02]  /*1b70*/  FMUL.FTZ R12, R131.reuse, R142 ;  /* 0x0000008e830c7220 */ /* 0x040fe40000410000 */
[----:B------:R-:W-:Y:S02]  /*1b80*/  FMUL.FTZ R14, R131, R24 ;  /* 0x00000018830e7220 */ /* 0x000fe40000410000 */
[C---:B------:R-:W-:Y:S02]  /*1b90*/  FMUL.FTZ R15, R132.reuse, R97 ;  /* 0x00000061840f7220 */ /* 0x040fe40000410000 */
[----:B------:R-:W-:Y:S02]  /*1ba0*/  FMUL.FTZ R25, R132, R13 ;  /* 0x0000000d84197220 */ /* 0x000fe40000410000 */
[----:B------:R-:W-:Y:S01]  /*1bb0*/  FMUL.FTZ R140, R103, R152 ;  /* 0x00000098678c7220 */ /* 0x000fe20000410000 */
[----:B------:R-:W-:Y:S01]  /*1bc0*/  PRMT R103, RZ, 0x5410, R9 ;  /* 0x00005410ff677816 */ /* 0x000fe20000000009 */
[----:B------:R-:W-:-:S02]  /*1bd0*/  FMUL.FTZ R123, R137, R146 ;  /* 0x00000092897b7220 */ /* 0x000fc40000410000 */
[C---:B------:R-:W-:Y:S02]  /*1be0*/  FFMA.FTZ R12, R133.reuse, R24, -R12 ;  /* 0x00000018850c7223 */ /* 0x040fe4000001080c */
[----:B------:R-:W-:Y:S02]  /*1bf0*/  FFMA.FTZ R14, R133, R142, R14 ;  /* 0x0000008e850e7223 */ /* 0x000fe4000001000e */
[----:B------:R-:W-:Y:S02]  /*1c00*/  FMUL.FTZ R137, R137, R144 ;  /* 0x0000009089897220 */ /* 0x000fe40000410000 */
[C---:B------:R-:W-:Y:S02]  /*1c10*/  FFMA.FTZ R24, R136.reuse, R13, -R15 ;  /* 0x0000000d88187223 */ /* 0x040fe4000001080f */
[----:B------:R-:W-:Y:S02]  /*1c20*/  FFMA.FTZ R142, R136, R97, R25 ;  /* 0x00000061888e7223 */ /* 0x000fe40000010019 */
[----:B------:R-:W-:-:S02]  /*1c30*/  FADD.FTZ R15, RZ, R14 ;  /* 0x0000000eff0f7221 */ /* 0x000fc40000010000 */
[----:B------:R-:W-:Y:S02]  /*1c40*/  FFMA.FTZ R13, R118, R103, R12 ;  /* 0x00000067760d7223 */ /* 0x000fe4000001000c */
[C---:B------:R-:W-:Y:S02]  /*1c50*/  FMUL.FTZ R25, R137.reuse, R142 ;  /* 0x0000008e89197220 */ /* 0x040fe40000410000 */
[----:B------:R-:W-:Y:S02]  /*1c60*/  FMUL.FTZ R97, R137, R24 ;  /* 0x0000001889617220 */ /* 0x000fe40000410000 */
[C---:B------:R-:W-:Y:S02]  /*1c70*/  FMUL.FTZ R12, R132.reuse, R15 ;  /* 0x0000000f840c7220 */ /* 0x040fe40000410000 */
[----:B------:R-:W-:Y:S02]  /*1c80*/  FMUL.FTZ R14, R132, R13 ;  /* 0x0000000d840e7220 */ /* 0x000fe40000410000 */
[----:B------:R-:W-:-:S02]  /*1c90*/  FMUL.FTZ R135, R135, R148 ;  /* 0x0000009487877220 */ /* 0x000fc40000410000 */
[C---:B------:R-:W-:Y:S02]  /*1ca0*/  FMUL.FTZ R188, R190.reuse, R107 ;  /* 0x0000006bbebc7220 */ /* 0x040fe40000410000 */
[C---:B------:R-:W-:Y:S02]  /*1cb0*/  FFMA.FTZ R25, R123.reuse, R24, -R25 ;  /* 0x000000187b197223 */ /* 0x040fe40000010819 */
[----:B------:R-:W-:Y:S02]  /*1cc0*/  FFMA.FTZ R97, R123, R142, R97 ;  /* 0x0000008e7b617223 */ /* 0x000fe40000010061 */
[----:B------:R-:W-:Y:S01]  /*1cd0*/  FMUL.FTZ R190, R190, R105 ;  /* 0x00000069bebe7220 */ /* 0x000fe20000410000 */
[----:B------:R-:W-:Y:S01]  /*1ce0*/  PRMT R105, RZ, 0x7610, R9 ;  /* 0x00007610ff697816 */ /* 0x000fe20000000009 */
[C---:B------:R-:W-:Y:S02]  /*1cf0*/  FFMA.FTZ R12, R136.reuse, R13, -R12 ;  /* 0x0000000d880c7223 */ /* 0x040fe4000001080c */
[----:B------:R-:W-:-:S02]  /*1d00*/  FFMA.FTZ R14, R136, R15, R14 ;  /* 0x0000000f880e7223 */ /* 0x000fc4000001000e */
[C---:B------:R-:W-:Y:S02]  /*1d10*/  FMUL.FTZ R15, R135.reuse, R25 ;  /* 0x00000019870f7220 */ /* 0x040fe40000410000 */
[----:B------:R-:W-:Y:S02]  /*1d20*/  FMUL.FTZ R13, R135, R97 ;  /* 0x00000061870d7220 */ /* 0x000fe40000410000 */
[----:B------:R-:W-:Y:S02]  /*1d30*/  FFMA.FTZ R12, R116, R105, R12 ;  /* 0x00000069740c7223 */ /* 0x000fe4000001000c */
[C---:B------:R-:W-:Y:S02]  /*1d40*/  FFMA.FTZ R97, R138.reuse, R97, R15 ;  /* 0x000000618a617223 */ /* 0x040fe4000001000f */
[----:B------:R-:W-:Y:S02]  /*1d50*/  FFMA.FTZ R25, R138, R25, -R13 ;  /* 0x000000198a197223 */ /* 0x000fe4000001080d */
[----:B------:R-:W-:-:S02]  /*1d60*/  FADD.FTZ R14, RZ, R14 ;  /* 0x0000000eff0e7221 */ /* 0x000fc40000010000 */
[C---:B------:R-:W-:Y:S02]  /*1d70*/  FMUL.FTZ R15, R137.reuse, R12 ;  /* 0x0000000c890f7220 */ /* 0x040fe40000410000 */
[C---:B------:R-:W-:Y:S02]  /*1d80*/  FMUL.FTZ R24, R140.reuse, R97 ;  /* 0x000000618c187220 */ /* 0x040fe40000410000 */
[-C--:B------:R-:W-:Y:S02]  /*1d90*/  FMUL.FTZ R142, R140, R25.reuse ;  /* 0x000000198c8e7220 */ /* 0x080fe40000410000 */
[-C--:B------:R-:W-:Y:S02]  /*1da0*/  FMUL.FTZ R13, R137, R14.reuse ;  /* 0x0000000e890d7220 */ /* 0x080fe40000410000 */
[----:B------:R-:W-:Y:S02]  /*1db0*/  FFMA.FTZ R15, R123, R14, R15 ;  /* 0x0000000e7b0f7223 */ /* 0x000fe4000001000f */
[----:B------:R-:W-:-:S02]  /*1dc0*/  FFMA.FTZ R25, R149, R25, -R24 ;  /* 0x0000001995197223 */ /* 0x000fc40000010818 */
[----:B------:R-:W-:Y:S01]  /*1dd0*/  FFMA.FTZ R107, R149, R97, R142 ;  /* 0x00000061956b7223 */ /* 0x000fe2000001008e */
[----:B------:R-:W-:Y:S01]  /*1de0*/  PRMT R97, RZ, 0x5410, R10 ;  /* 0x00005410ff617816 */ /* 0x000fe2000000000a */
[----:B------:R-:W-:Y:S01]  /*1df0*/  FFMA.FTZ R13, R123, R12, -R13 ;  /* 0x0000000c7b0d7223 */ /* 0x000fe2000001080d */
[----:B------:R-:W0:Y:S01]  /*1e00*/  MUFU.EX2 R111, R111 ;  /* 0x0000006f006f7308 */ /* 0x000e220000000800 */
[C---:B-1----:R-:W-:Y:S02]  /*1e10*/  FMUL.FTZ R180, R109.reuse, R180 ;  /* 0x000000b46db47220 */ /* 0x042fe40000410000 */
[----:B------:R-:W-:Y:S02]  /*1e20*/  FMUL.FTZ R182, R109, R182 ;  /* 0x000000b66db67220 */ /* 0x000fe40000410000 */
[----:B------:R-:W-:Y:S02]  /*1e30*/  FADD.FTZ R15, RZ, R15 ;  /* 0x0000000fff0f7221 */ /* 0x000fe40000010000 */
[----:B------:R-:W-:-:S02]  /*1e40*/  FMUL.FTZ R109, R190, R25 ;  /* 0x00000019be6d7220 */ /* 0x000fc40000410000 */
[----:B------:R-:W-:Y:S02]  /*1e50*/  FFMA.FTZ R13, R114, R97, R13 ;  /* 0x00000061720d7223 */ /* 0x000fe4000001000d */
[----:B------:R-:W-:Y:S02]  /*1e60*/  FMUL.FTZ R189, R191, R160 ;  /* 0x000000a0bfbd7220 */ /* 0x000fe40000410000 */
[----:B------:R-:W-:Y:S02]  /*1e70*/  FMUL.FTZ R12, R135, R15 ;  /* 0x0000000f870c7220 */ /* 0x000fe40000410000 */
[----:B------:R-:W-:Y:S02]  /*1e80*/  FMUL.FTZ R191, R191, R158 ;  /* 0x0000009ebfbf7220 */ /* 0x000fe40000410000 */
[-C--:B------:R-:W-:Y:S02]  /*1e90*/  FMUL.FTZ R24, R190, R107.reuse ;  /* 0x0000006bbe187220 */ /* 0x080fe40000410000 */
[----:B------:R-:W-:-:S02]  /*1ea0*/  FFMA.FTZ R142, R188, R107, R109 ;  /* 0x0000006bbc8e7223 */ /* 0x000fc4000001006d */
[-C--:B------:R-:W-:Y:S02]  /*1eb0*/  FMUL.FTZ R14, R135, R13.reuse ;  /* 0x0000000d870e7220 */ /* 0x080fe40000410000 */
[----:B------:R-:W-:Y:S02]  /*1ec0*/  FFMA.FTZ R12, R138, R13, -R12 ;  /* 0x0000000d8a0c7223 */ /* 0x000fe4000001080c */
[----:B------:R-:W-:Y:S02]  /*1ed0*/  FFMA.FTZ R24, R188, R25, -R24 ;  /* 0x00000019bc187223 */ /* 0x000fe40000010818 */
[C---:B------:R-:W-:Y:S01]  /*1ee0*/  FMUL.FTZ R13, R191.reuse, R142 ;  /* 0x0000008ebf0d7220 */ /* 0x040fe20000410000 */
[----:B------:R-:W-:Y:S01]  /*1ef0*/  PRMT R107, RZ, 0x7610, R10 ;  /* 0x00007610ff6b7816 */ /* 0x000fe2000000000a */
[----:B------:R-:W-:Y:S02]  /*1f00*/  FFMA.FTZ R14, R138, R15, R14 ;  /* 0x0000000f8a0e7223 */ /* 0x000fe4000001000e */
[----:B------:R-:W-:-:S02]  /*1f10*/  FMUL.FTZ R15, R191, R24 ;  /* 0x00000018bf0f7220 */ /* 0x000fc40000410000 */
[----:B------:R-:W-:Y:S02]  /*1f20*/  FFMA.FTZ R25, R189, R24, -R13 ;  /* 0x00000018bd197223 */ /* 0x000fe4000001080d */
[----:B------:R-:W-:Y:S02]  /*1f30*/  FADD.FTZ R14, RZ, R14 ;  /* 0x0000000eff0e7221 */ /* 0x000fe40000010000 */
[C---:B0-----:R-:W-:Y:S02]  /*1f40*/  FMUL.FTZ R185, R111.reuse, R164 ;  /* 0x000000a46fb97220 */ /* 0x041fe40000410000 */
[----:B------:R-:W-:Y:S02]  /*1f50*/  FMUL.FTZ R187, R111, R162 ;  /* 0x000000a26fbb7220 */ /* 0x000fe40000410000 */
[----:B------:R-:W-:Y:S02]  /*1f60*/  FFMA.FTZ R12, R112, R107, R12 ;  /* 0x0000006b700c7223 */ /* 0x000fe4000001000c */
[----:B------:R-:W-:-:S02]  /*1f70*/  FFMA.FTZ R109, R189, R142, R15 ;  /* 0x0000008ebd6d7223 */ /* 0x000fc4000001000f */
[----:B------:R-:W-:Y:S02]  /*1f80*/  FMUL.FTZ R111, R182, R25 ;  /* 0x00000019b66f7220 */ /* 0x000fe40000410000 */
[C---:B------:R-:W-:Y:S02]  /*1f90*/  FMUL.FTZ R13, R140.reuse, R14 ;  /* 0x0000000e8c0d7220 */ /* 0x040fe40000410000 */
[----:B------:R-:W-:Y:S02]  /*1fa0*/  FMUL.FTZ R15, R140, R12 ;  /* 0x0000000c8c0f7220 */ /* 0x000fe40000410000 */
[-C--:B------:R-:W-:Y:S02]  /*1fb0*/  FMUL.FTZ R24, R182, R109.reuse ;  /* 0x0000006db6187220 */ /* 0x080fe40000410000 */
[----:B------:R-:W-:Y:S01]  /*1fc0*/  FFMA.FTZ R142, R180, R109, R111 ;  /* 0x0000006db48e7223 */ /* 0x000fe2000001006f */
[----:B------:R-:W-:Y:S01]  /*1fd0*/  PRMT R109, RZ, 0x5410, R11 ;  /* 0x00005410ff6d7816 */ /* 0x000fe2000000000b */
[----:B------:R-:W-:-:S02]  /*1fe0*/  FMUL.FTZ R157, R75, R156 ;  /* 0x0000009c4b9d7220 */ /* 0x000fc40000410000 */
[C---:B------:R-:W-:Y:S02]  /*1ff0*/  FFMA.FTZ R13, R149.reuse, R12, -R13 ;  /* 0x0000000c950d7223 */ /* 0x040fe4000001080d */
[----:B------:R-:W-:Y:S02]  /*2000*/  FFMA.FTZ R15, R149, R14, R15 ;  /* 0x0000000e950f7223 */ /* 0x000fe4000001000f */
[----:B------:R-:W-:Y:S02]  /*2010*/  FMUL.FTZ R150, R121, R150 ;  /* 0x0000009679967220 */ /* 0x000fe40000410000 */
[----:B------:R-:W-:Y:S02]  /*2020*/  FMUL.FTZ R164, R75, R155 ;  /* 0x0000009b4ba47220 */ /* 0x000fe40000410000 */
[----:B------:R-:W-:Y:S02]  /*2030*/  FMUL.FTZ R111, R139, R157 ;  /* 0x0000009d8b6f7220 */ /* 0x000fe40000410000 */
[----:B------:R-:W-:Y:S01]  /*2040*/  FFMA.FTZ R13, R110, R109, R13 ;  /* 0x0000006d6e0d7223 */ /* 0x000fe2000001000d */
[----:B------:R-:W0:Y:S01]  /*2050*/  MUFU.EX2 R117, R117 ;  /* 0x0000007500757308 */ /* 0x000e220000000800 */
[----:B------:R-:W-:-:S02]  /*2060*/  FFMA.FTZ R24, R180, R25, -R24 ;  /* 0x00000019b4187223 */ /* 0x000fc40000010818 */
[----:B------:R-:W-:Y:S02]  /*2070*/  FADD.FTZ R15, RZ, R15 ;  /* 0x0000000fff0f7221 */ /* 0x000fe40000010000 */
[----:B------:R-:W-:Y:S02]  /*2080*/  FMUL.FTZ R165, R76, R156 ;  /* 0x0000009c4ca57220 */ /* 0x000fe40000410000 */
[C---:B------:R-:W-:Y:S02]  /*2090*/  FMUL.FTZ R25, R150.reuse, R157 ;  /* 0x0000009d96197220 */ /* 0x040fe40000410000 */
[----:B------:R-:W-:Y:S02]  /*20a0*/  FFMA.FTZ R144, -R150, R164, -R111 ;  /* 0x000000a496907223 */ /* 0x000fe4000001096f */
[----:B------:R-:W-:Y:S02]  /*20b0*/  FMUL.FTZ R14, R190, R13 ;  /* 0x0000000dbe0e7220 */ /* 0x000fe40000410000 */
[----:B------:R-:W-:-:S02]  /*20c0*/  FMUL.FTZ R195, R119, R166 ;  /* 0x000000a677c37220 */ /* 0x000fc40000410000 */
[----:B------:R-:W-:Y:S02]  /*20d0*/  FMUL.FTZ R12, R190, R15 ;  /* 0x0000000fbe0c7220 */ /* 0x000fe40000410000 */
[----:B------:R-:W-:Y:S02]  /*20e0*/  FMUL.FTZ R166, R76, R155 ;  /* 0x0000009b4ca67220 */ /* 0x000fe40000410000 */
[----:B------:R-:W-:Y:S02]  /*20f0*/  FFMA.FTZ R25, R139, R164, -R25 ;  /* 0x000000a48b197223 */ /* 0x000fe40000010819 */
[----:B------:R-:W-:Y:S01]  /*2100*/  FADD.FTZ R146, -R165, R144 ;  /* 0x00000090a5927221 */ /* 0x000fe20000010100 */
[----:B------:R-:W-:Y:S01]  /*2110*/  PRMT R111, RZ, 0x7610, R11 ;  /* 0x00007610ff6f7816 */ /* 0x000fe2000000000b */
[C---:B------:R-:W-:Y:S02]  /*2120*/  FFMA.FTZ R14, R188.reuse, R15, R14 ;  /* 0x0000000fbc0e7223 */ /* 0x040fe4000001000e */
[----:B------:R-:W-:-:S02]  /*2130*/  FFMA.FTZ R12, R188, R13, -R12 ;  /* 0x0000000dbc0c7223 */ /* 0x000fc4000001080c */
[----:B------:R-:W-:Y:S02]  /*2140*/  FADD.FTZ R144, R166, R25 ;  /* 0x00000019a6907221 */ /* 0x000fe40000010000 */
[----:B------:R-:W-:Y:S02]  /*2150*/  FMUL.FTZ R13, R195, -R146 ;  /* 0x80000092c30d7220 */ /* 0x000fe40000410000 */
[----:B------:R-:W-:Y:S02]  /*2160*/  FADD.FTZ R14, RZ, R14 ;  /* 0x0000000eff0e7221 */ /* 0x000fe40000010000 */
[----:B------:R-:W-:Y:S02]  /*2170*/  FFMA.FTZ R12, R108, R111, R12 ;  /* 0x0000006f6c0c7223 */ /* 0x000fe4000001000c */
[----:B------:R-:W-:Y:S02]  /*2180*/  FFMA.FTZ R115, R193, R144, -R13 ;  /* 0x00000090c1737223 */ /* 0x000fe4000001080d */
[----:B------:R-:W-:-:S02]  /*2190*/  FMUL.FTZ R13, R191, R14 ;  /* 0x0000000ebf0d7220 */ /* 0x000fc40000410000 */
[C---:B0-----:R-:W-:Y:S02]  /*21a0*/  FMUL.FTZ R184, R117.reuse, R184 ;  /* 0x000000b875b87220 */ /* 0x041fe40000410000 */
[----:B------:R-:W-:Y:S01]  /*21b0*/  FMUL.FTZ R186, R117, R186 ;  /* 0x000000ba75ba7220 */ /* 0x000fe20000410000 */
[----:B------:R-:W-:Y:S01]  /*21c0*/  PRMT R117, RZ, 0x5410, R4 ;  /* 0x00005410ff757816 */ /* 0x000fe20000000004 */
[-C--:B------:R-:W-:Y:S01]  /*21d0*/  FMUL.FTZ R15, R191, R12.reuse ;  /* 0x0000000cbf0f7220 */ /* 0x080fe20000410000 */
[----:B------:R-:W0:Y:S01]  /*21e0*/  MUFU.EX2 R113, R113 ;  /* 0x0000007100717308 */ /* 0x000e220000000800 */
[C---:B------:R-:W-:Y:S02]  /*21f0*/  FFMA.FTZ R13, R189.reuse, R12, -R13 ;  /* 0x0000000cbd0d7223 */ /* 0x040fe4000001080d */
[----:B------:R-:W-:Y:S02]  /*2200*/  FFMA.FTZ R15, R189, R14, R15 ;  /* 0x0000000ebd0f7223 */ /* 0x000fe4000001000f */
[----:B------:R-:W-:-:S02]  /*2210*/  FMUL.FTZ R144, R195, -R144 ;  /* 0x80000090c3907220 */ /* 0x000fc40000410000 */
[----:B------:R-:W-:Y:S02]  /*2220*/  FFMA.FTZ R13, R106, R117, R13 ;  /* 0x000000756a0d7223 */ /* 0x000fe4000001000d */
[----:B------:R-:W-:Y:S02]  /*2230*/  FADD.FTZ R15, RZ, R15 ;  /* 0x0000000fff0f7221 */ /* 0x000fe40000010000 */
[----:B------:R-:W-:Y:S02]  /*2240*/  FFMA.FTZ R144, R193, R146, R144 ;  /* 0x00000092c1907223 */ /* 0x000fe40000010090 */
[----:B------:R-:W-:Y:S02]  /*2250*/  FMUL.FTZ R173, R77, R156 ;  /* 0x0000009c4dad7220 */ /* 0x000fe40000410000 */
[----:B------:R-:W-:Y:S02]  /*2260*/  FMUL.FTZ R14, R182, R13 ;  /* 0x0000000db60e7220 */ /* 0x000fe40000410000 */
[----:B------:R-:W-:-:S02]  /*2270*/  FMUL.FTZ R25, R187, R142 ;  /* 0x0000008ebb197220 */ /* 0x000fc40000410000 */
[----:B------:R-:W-:Y:S02]  /*2280*/  FMUL.FTZ R12, R182, R15 ;  /* 0x0000000fb60c7220 */ /* 0x000fe40000410000 */
[----:B------:R-:W-:Y:S02]  /*2290*/  FMUL.FTZ R168, R77, R155 ;  /* 0x0000009b4da87220 */ /* 0x000fe40000410000 */
[----:B------:R-:W-:Y:S01]  /*22a0*/  FADD.FTZ R119, -R173, R144 ;  /* 0x00000090ad777221 */ /* 0x000fe20000010100 */
[----:B------:R-:W-:Y:S01]  /*22b0*/  PRMT R121, RZ, 0x7610, R4 ;  /* 0x00007610ff797816 */ /* 0x000fe20000000004 */
[----:B------:R-:W-:Y:S02]  /*22c0*/  FFMA.FTZ R14, R180, R15, R14 ;  /* 0x0000000fb40e7223 */ /* 0x000fe4000001000e */
[-C--:B------:R-:W-:Y:S02]  /*22d0*/  FFMA.FTZ R25, R185, R24.reuse, -R25 ;  /* 0x00000018b9197223 */ /* 0x080fe40000010819 */
[----:B------:R-:W-:-:S02]  /*22e0*/  FMUL.FTZ R24, R187, R24 ;  /* 0x00000018bb187220 */ /* 0x000fc40000410000 */
[----:B------:R-:W-:Y:S02]  /*22f0*/  FFMA.FTZ R12, R180, R13, -R12 ;  /* 0x0000000db40c7223 */ /* 0x000fe4000001080c */
[----:B------:R-:W-:Y:S02]  /*2300*/  FADD.FTZ R115, R168, R115 ;  /* 0x00000073a8737221 */ /* 0x000fe40000010000 */
[----:B------:R-:W-:Y:S02]  /*2310*/  FMUL.FTZ R13, R186, -R119 ;  /* 0x80000077ba0d7220 */ /* 0x000fe40000410000 */
[----:B------:R-:W-:Y:S02]  /*2320*/  FADD.FTZ R14, RZ, R14 ;  /* 0x0000000eff0e7221 */ /* 0x000fe40000010000 */
[C---:B0-----:R-:W-:Y:S02]  /*2330*/  FMUL.FTZ R176, R113.reuse, R176 ;  /* 0x000000b071b07220 */ /* 0x041fe40000410000 */
[----:B------:R-:W-:-:S02]  /*2340*/  FMUL.FTZ R194, R113, R194 ;  /* 0x000000c271c27220 */ /* 0x000fc40000410000 */
[----:B------:R-:W-:Y:S02]  /*2350*/  FFMA.FTZ R113, R185, R142, R24 ;  /* 0x0000008eb9717223 */ /* 0x000fe40000010018 */
[----:B------:R-:W-:Y:S02]  /*2360*/  FFMA.FTZ R12, R104, R121, R12 ;  /* 0x00000079680c7223 */ /* 0x000fe4000001000c */
[----:B------:R-:W-:Y:S02]  /*2370*/  FFMA.FTZ R142, R184, R115, -R13 ;  /* 0x00000073b88e7223 */ /* 0x000fe4000001080d */
[C---:B------:R-:W-:Y:S02]  /*2380*/  FMUL.FTZ R13, R187.reuse, R14 ;  /* 0x0000000ebb0d7220 */ /* 0x040fe40000410000 */
[-C--:B------:R-:W-:Y:S02]  /*2390*/  FMUL.FTZ R15, R187, R12.reuse ;  /* 0x0000000cbb0f7220 */ /* 0x080fe40000410000 */
[----:B------:R-:W-:-:S02]  /*23a0*/  FFMA.FTZ R13, R185, R12, -R13 ;  /* 0x0000000cb90d7223 */ /* 0x000fc4000001080d */
[----:B------:R-:W-:Y:S02]  /*23b0*/  FFMA.FTZ R15, R185, R14, R15 ;  /* 0x0000000eb90f7223 */ /* 0x000fe4000001000f */
[----:B------:R-:W-:Y:S02]  /*23c0*/  FFMA.FTZ R13, R102, R125, R13 ;  /* 0x0000007d660d7223 */ /* 0x000fe4000001000d */
[----:B------:R-:W-:Y:S02]  /*23d0*/  FMUL.FTZ R115, R186, -R115 ;  /* 0x80000073ba737220 */ /* 0x000fe40000410000 */
[----:B------:R-:W-:Y:S02]  /*23e0*/  FADD.FTZ R15, RZ, R15 ;  /* 0x0000000fff0f7221 */ /* 0x000fe40000010000 */
[C---:B------:R-:W-:Y:S02]  /*23f0*/  FMUL.FTZ R24, R194.reuse, R113 ;  /* 0x00000071c2187220 */ /* 0x040fe40000410000 */
[----:B------:R-:W-:-:S02]  /*2400*/  FMUL.FTZ R14, R194, R13 ;  /* 0x0000000dc20e7220 */ /* 0x000fc40000410000 */
[----:B------:R-:W-:Y:S02]  /*2410*/  FFMA.FTZ R144, R184, R119, R115 ;  /* 0x00000077b8907223 */ /* 0x000fe40000010073 */
[----:B------:R-:W-:Y:S02]  /*2420*/  FMUL.FTZ R181, R78, R156 ;  /* 0x0000009c4eb57220 */ /* 0x000fe40000410000 */
[----:B------:R-:W-:Y:S02]  /*2430*/  FMUL.FTZ R12, R194, R15 ;  /* 0x0000000fc20c7220 */ /* 0x000fe40000410000 */
[-C--:B------:R-:W-:Y:S02]  /*2440*/  FFMA.FTZ R115, R176, R25.reuse, -R24 ;  /* 0x00000019b0737223 */ /* 0x080fe40000010818 */
[----:B------:R-:W-:Y:S02]  /*2450*/  FMUL.FTZ R25, R194, R25 ;  /* 0x00000019c2197220 */ /* 0x000fe40000410000 */
[----:B------:R-:W-:-:S02]  /*2460*/  FFMA.FTZ R14, R176, R15, R14 ;  /* 0x0000000fb00e7223 */ /* 0x000fc4000001000e */
[----:B------:R-:W-:Y:S02]  /*2470*/  FMUL.FTZ R175, R78, R155 ;  /* 0x0000009b4eaf7220 */ /* 0x000fe40000410000 */
[----:B------:R-:W-:Y:S02]  /*2480*/  FADD.FTZ R119, -R181, R144 ;  /* 0x00000090b5777221 */ /* 0x000fe40000010100 */
[C---:B------:R-:W-:Y:S02]  /*2490*/  FFMA.FTZ R12, R176.reuse, R13, -R12 ;  /* 0x0000000db00c7223 */ /* 0x040fe4000001080c */
[----:B------:R-:W-:Y:S02]  /*24a0*/  FFMA.FTZ R25, R176, R113, R25 ;  /* 0x00000071b0197223 */ /* 0x000fe40000010019 */
[----:B------:R-:W-:Y:S02]  /*24b0*/  FADD.FTZ R15, RZ, R14 ;  /* 0x0000000eff0f7221 */ /* 0x000fe40000010000 */
[----:B------:R-:W-:-:S02]  /*24c0*/  FADD.FTZ R113, R175, R142 ;  /* 0x0000008eaf717221 */ /* 0x000fc40000010000 */
[----:B------:R-:W-:Y:S02]  /*24d0*/  FMUL.FTZ R24, R192, -R119 ;  /* 0x80000077c0187220 */ /* 0x000fe40000410000 */
[----:B------:R-:W-:Y:S02]  /*24e0*/  FFMA.FTZ R13, R100, R143, R12 ;  /* 0x0000008f640d7223 */ /* 0x000fe4000001000c */
[----:B------:R-:W-:Y:S02]  /*24f0*/  FMUL.FTZ R14, R192, R15 ;  /* 0x0000000fc00e7220 */ /* 0x000fe40000410000 */
[----:B------:R-:W-:Y:S02]  /*2500*/  FFMA.FTZ R144, R178, R113, -R24 ;  /* 0x00000071b2907223 */ /* 0x000fe40000010818 */
[C---:B------:R-:W-:Y:S02]  /*2510*/  FMUL.FTZ R24, R192.reuse, R13 ;  /* 0x0000000dc0187220 */ /* 0x040fe40000410000 */
[----:B------:R-:W-:-:S02]  /*2520*/  FMUL.FTZ R12, R192, R115 ;  /* 0x00000073c00c7220 */ /* 0x000fc40000410000 */
[----:B------:R-:W-:Y:S02]  /*2530*/  FFMA.FTZ R14, R178, R13, -R14 ;  /* 0x0000000db20e7223 */ /* 0x000fe4000001080e */
[----:B------:R-:W-:Y:S02]  /*2540*/  FMUL.FTZ R113, R192, -R113 ;  /* 0x80000071c0717220 */ /* 0x000fe40000410000 */
[C---:B------:R-:W-:Y:S02]  /*2550*/  FFMA.FTZ R24, R178.reuse, R15, R24 ;  /* 0x0000000fb2187223 */ /* 0x040fe40000010018 */
[-C--:B------:R-:W-:Y:S02]  /*2560*/  FFMA.FTZ R13, R178, R25.reuse, R12 ;  /* 0x00000019b20d7223 */ /* 0x080fe4000001000c */
[----:B------:R-:W-:Y:S02]  /*2570*/  FMUL.FTZ R25, R192, R25 ;  /* 0x00000019c0197220 */ /* 0x000fe40000410000 */
[----:B------:R-:W-:-:S02]  /*2580*/  FFMA.FTZ R15, R98, R141, R14 ;  /* 0x0000008d620f7223 */ /* 0x000fc4000001000e */
[C---:B------:R-:W-:Y:S02]  /*2590*/  FFMA.FTZ R146, R178.reuse, R119, R113 ;  /* 0x00000077b2927223 */ /* 0x040fe40000010071 */
[----:B------:R-:W-:Y:S02]  /*25a0*/  FADD.FTZ R113, RZ, R24 ;  /* 0x00000018ff717221 */ /* 0x000fe40000010000 */
[----:B------:R-:W-:Y:S02]  /*25b0*/  FFMA.FTZ R25, R178, R115, -R25 ;  /* 0x00000073b2197223 */ /* 0x000fe40000010819 */
[C---:B------:R-:W-:Y:S02]  /*25c0*/  FMUL.FTZ R115, R186.reuse, R15 ;  /* 0x0000000fba737220 */ /* 0x040fe40000410000 */
[-C--:B------:R-:W-:Y:S02]  /*25d0*/  FMUL.FTZ R24, R186, R113.reuse ;  /* 0x00000071ba187220 */ /* 0x080fe40000410000 */
[C---:B------:R-:W-:Y:S01]  /*25e0*/  FFMA.FTZ R113, R184.reuse, R113, R115 ;  /* 0x00000071b8717223 */ /* 0x040fe20000010073 */
[----:B------:R-:W-:Y:S01]  /*25f0*/  PRMT R115, RZ, 0x7610, R6 ;  /* 0x00007610ff737816 */ /* 0x000fe20000000006 */
[----:B------:R-:W-:-:S04]  /*2600*/  FFMA.FTZ R24, R184, R15, -R24 ;  /* 0x0000000fb8187223 */ /* 0x000fc80000010818 */
[----:B------:R-:W-:Y:S02]  /*2610*/  FFMA.FTZ R24, R96, R115, R24 ;  /* 0x0000007360187223 */ /* 0x000fe40000010018 */
[C---:B------:R-:W-:Y:S02]  /*2620*/  FMUL.FTZ R12, R186.reuse, R13 ;  /* 0x0000000dba0c7220 */ /* 0x040fe40000410000 */
[----:B------:R-:W-:Y:S02]  /*2630*/  FADD.FTZ R142, RZ, R113 ;  /* 0x00000071ff8e7221 */ /* 0x000fe40000010000 */
[C---:B------:R-:W-:Y:S02]  /*2640*/  FMUL.FTZ R113, R195.reuse, R24 ;  /* 0x00000018c3717220 */ /* 0x040fe40000410000 */
[-C--:B------:R-:W-:Y:S02]  /*2650*/  FMUL.FTZ R14, R186, R25.reuse ;  /* 0x00000019ba0e7220 */ /* 0x080fe40000410000 */
[----:B------:R-:W-:Y:S01]  /*2660*/  FFMA.FTZ R12, R184, R25, -R12 ;  /* 0x00000019b80c7223 */ /* 0x000fe2000001080c */
[----:B------:R-:W-:Y:S01]  /*2670*/  ISETP.NE.AND P2, PT, R32, 0x1f, PT ;  /* 0x0000001f2000780c */ /* 0x000fe20003f45270 */
[----:B------:R-:W-:-:S02]  /*2680*/  FMUL.FTZ R25, R195, R142 ;  /* 0x0000008ec3197220 */ /* 0x000fc40000410000 */
[C---:B------:R-:W-:Y:S01]  /*2690*/  FFMA.FTZ R113, R193.reuse, R142, R113 ;  /* 0x0000008ec1717223 */ /* 0x040fe20000010071 */
[----:B------:R-:W-:Y:S01]  /*26a0*/  PRMT R119, RZ, 0x5410, R7 ;  /* 0x00005410ff777816 */ /* 0x000fe20000000007 */
[----:B------:R-:W-:Y:S02]  /*26b0*/  FFMA.FTZ R25, R193, R24, -R25 ;  /* 0x00000018c1197223 */ /* 0x000fe40000010819 */
[----:B------:R-:W-:Y:S02]  /*26c0*/  FADD.FTZ R113, RZ, R113 ;  /* 0x00000071ff717221 */ /* 0x000fe40000010000 */
[----:B------:R-:W-:Y:S02]  /*26d0*/  FFMA.FTZ R25, R94, R119, R25 ;  /* 0x000000775e197223 */ /* 0x000fe40000010019 */
[C---:B------:R-:W-:Y:S02]  /*26e0*/  FMUL.FTZ R24, R150.reuse, R113 ;  /* 0x0000007196187220 */ /* 0x040fe40000410000 */
[----:B------:R-:W-:-:S02]  /*26f0*/  FMUL.FTZ R142, R150, R25 ;  /* 0x00000019968e7220 */ /* 0x000fc40000410000 */
[----:B------:R-:W-:Y:S02]  /*2700*/  FFMA.FTZ R158, R139, R25, -R24 ;  /* 0x000000198b9e7223 */ /* 0x000fe40000010818 */
[----:B------:R0:W1:Y:S01]  /*2710*/  @P2 LDS.64 R24, [R32.X8+0x1888] ;  /* 0x0018880020182984 */ /* 0x0000620000008a00 */
[----:B------:R-:W-:Y:S02]  /*2720*/  FFMA.FTZ R14, R184, R13, R14 ;  /* 0x0000000db80e7223 */ /* 0x000fe4000001000e */
[C---:B------:R-:W-:Y:S02]  /*2730*/  FMUL.FTZ R15, R195.reuse, R12 ;  /* 0x0000000cc30f7220 */ /* 0x040fe40000410000 */
[-C--:B------:R-:W-:Y:S02]  /*2740*/  FMUL.FTZ R13, R195, R14.reuse ;  /* 0x0000000ec30d7220 */ /* 0x080fe40000410000 */
[C---:B------:R-:W-:Y:S02]  /*2750*/  FFMA.FTZ R15, R193.reuse, R14, R15 ;  /* 0x0000000ec10f7223 */ /* 0x040fe4000001000f */
[----:B------:R-:W-:Y:S01]  /*2760*/  FFMA.FTZ R13, R193, R12, -R13 ;  /* 0x0000000cc10d7223 */ /* 0x000fe2000001080d */
[----:B------:R-:W-:Y:S01]  /*2770*/  BSSY B0, `(.L_x_9636) ;  /* 0x0000011000007945 */ /* 0x000fe20003800000 */
[----:B------:R-:W-:-:S02]  /*2780*/  FMUL.FTZ R12, R150, R15 ;  /* 0x0000000f960c7220 */ /* 0x000fc40000410000 */
[----:B------:R-:W-:Y:S02]  /*2790*/  FMUL.FTZ R14, R150, R13 ;  /* 0x0000000d960e7220 */ /* 0x000fe40000410000 */
[C---:B------:R-:W-:Y:S01]  /*27a0*/  FFMA.FTZ R142, R139.reuse, R113, R142 ;  /* 0x000000718b8e7223 */ /* 0x040fe2000001008e */
[----:B------:R-:W-:Y:S01]  /*27b0*/  PRMT R113, RZ, 0x7610, R7 ;  /* 0x00007610ff717816 */ /* 0x000fe20000000007 */
[C---:B------:R-:W-:Y:S02]  /*27c0*/  FFMA.FTZ R153, R139.reuse, R13, -R12 ;  /* 0x0000000d8b997223 */ /* 0x040fe4000001080c */
[----:B------:R-:W-:Y:S01]  /*27d0*/  FFMA.FTZ R14, R139, R15, R14 ;  /* 0x0000000f8b0e7223 */ /* 0x000fe2000001000e */
[----:B------:R-:W-:Y:S05]  /*27e0*/  @P2 BRA `(.L_x_9637) ;  /* 0x0000009000002947 */ /* 0x000fea0003800000 */
[----:B0-----:R-:W-:Y:S01]  /*27f0*/  ISETP.NE.AND P3, PT, R30, c[0x0][0x174], PT ;  /* 0x00005d001e007a0c */ /* 0x001fe20003f65270 */
[----:B-1----:R-:W-:Y:S01]  /*2800*/  HFMA2.MMA R25, -RZ, RZ, 0, 0 ;  /* 0x00000000ff197435 */ /* 0x002fe200000001ff */
[----:B------:R-:W-:-:S11]  /*2810*/  MOV R24, 0x3f800000 ;  /* 0x3f80000000187802 */ /* 0x000fd60000000f00 */
[----:B------:R-:W-:-:S04]  /*2820*/  @P3 LEA.HI R12, R30, R30, RZ, 0x1 ;  /* 0x0000001e1e0c3211 */ /* 0x000fc800078f08ff */
[----:B------:R-:W-:-:S04]  /*2830*/  @P3 LOP3.LUT R13, R12, 0x1ffffe, RZ, 0xc0, !PT ;  /* 0x001ffffe0c0d3812 */ /* 0x000fc800078ec0ff */
[----:B------:R-:W-:-:S04]  /*2840*/  @P3 IADD3 R13, -R13, R30, RZ ;  /* 0x0000001e0d0d3210 */ /* 0x000fc80007ffe1ff */
[----:B------:R-:W-:-:S04]  /*2850*/  @P3 LEA R13, R13, 0x880, 0xb ;  /* 0x000008800d0d3811 */ /* 0x000fc800078e58ff */
[----:B------:R-:W-:-:S05]  /*2860*/  @P3 IADD3 R13, R13, R74, RZ ;  /* 0x0000004a0d0d3210 */ /* 0x000fca0007ffe0ff */
[----:B------:R0:W1:Y:S02]  /*2870*/  @P3 LDS.64 R24, [R13] ;  /* 0x000000000d183984 */ /* 0x0000640000000a00 */
.L_x_9637:
[----:B0-----:R-:W-:Y:S05]  /*2880*/  BSYNC B0 ;  /* 0x0000000000007941 */ /* 0x001fea0003800000 */
.L_x_9636:
[----:B------:R-:W0:Y:S01]  /*2890*/  SHFL.UP PT, R12, R153, 0x1, RZ ;  /* 0x04200000990c7989 */ /* 0x000e2200000e00ff */
[----:B------:R-:W-:Y:S01]  /*28a0*/  FADD.FTZ R154, RZ, R142 ;  /* 0x0000008eff9a7221 */ /* 0x000fe20000010000 */
[----:B------:R-:W-:Y:S01]  /*28b0*/  ISETP.GE.AND P3, PT, R31, 0x1, PT ;  /* 0x000000011f00780c */ /* 0x000fe20003f66270 */
[----:B------:R-:W-:Y:S01]  /*28c0*/  FFMA.FTZ R158, R92, R113, R158 ;  /* 0x000000715c9e7223 */ /* 0x000fe2000001009e */
[----:B------:R-:W2:Y:S01]  /*28d0*/  SHFL.UP PT, R13, R14, 0x1, RZ ;  /* 0x042000000e0d7989 */ /* 0x000ea200000e00ff */
[C---:B------:R-:W-:Y:S01]  /*28e0*/  FMUL.FTZ R177, R79.reuse, R155 ;  /* 0x0000009b4fb17220 */ /* 0x040fe20000410000 */
[----:B------:R-:W-:Y:S01]  /*28f0*/  ISETP.GE.OR P0, PT, R30, c[0x0][0x174], P0 ;  /* 0x00005d001e007a0c */ /* 0x000fe20000706670 */
[----:B------:R-:W-:Y:S01]  /*2900*/  FMUL.FTZ R197, R79, R156 ;  /* 0x0000009c4fc57220 */ /* 0x000fe20000410000 */
[----:B------:R-:W3:Y:S01]  /*2910*/  SHFL.UP PT, R127, R154, 0x1, RZ ;  /* 0x042000009a7f7989 */ /* 0x000ee200000e00ff */
[----:B------:R-:W-:Y:S01]  /*2920*/  FADD.FTZ R129, R177, R144 ;  /* 0x00000090b1817221 */ /* 0x000fe20000010000 */
[----:B------:R-:W-:Y:S01]  /*2930*/  BSSY B0, `(.L_x_9638) ;  /* 0x0000107000007945 */ /* 0x000fe20003800000 */
[----:B------:R-:W-:Y:S01]  /*2940*/  FADD.FTZ R145, -R197, R146 ;  /* 0x00000092c5917221 */ /* 0x000fe20000010100 */
[----:B------:R-:W4:Y:S01]  /*2950*/  SHFL.UP PT, R15, R158, 0x1, RZ ;  /* 0x042000009e0f7989 */ /* 0x000f2200000e00ff */
[----:B------:R-:W-:-:S02]  /*2960*/  FMUL.FTZ R144, R194, -R129 ;  /* 0x80000081c2907220 */ /* 0x000fc40000410000 */
[-C--:B------:R-:W-:Y:S01]  /*2970*/  FMUL.FTZ R142, R194, -R145.reuse ;  /* 0x80000091c28e7220 */ /* 0x080fe20000410000 */
[----:B-----5:R-:W-:Y:S01]  /*2980*/  SHFL.IDX PT, R27, R27, RZ, 0x1f ;  /* 0x00001fff1b1b7589 */ /* 0x020fe200000e0000 */
[----:B------:R-:W-:Y:S02]  /*2990*/  FFMA.FTZ R144, R176, R145, R144 ;  /* 0x00000091b0907223 */ /* 0x000fe40000010090 */
[----:B------:R-:W-:Y:S01]  /*29a0*/  FMUL.FTZ R183, R80, R156 ;  /* 0x0000009c50b77220 */ /* 0x000fe20000410000 */
[----:B------:R-:W-:Y:S01]  /*29b0*/  SHFL.IDX PT, R26, R26, RZ, 0x1f ;  /* 0x00001fff1a1a7589 */ /* 0x000fe200000e0000 */
[----:B------:R-:W-:Y:S02]  /*29c0*/  FFMA.FTZ R129, R176, R129, -R142 ;  /* 0x00000081b0817223 */ /* 0x000fe4000001088e */
[----:B------:R-:W-:Y:S02]  /*29d0*/  FMUL.FTZ R196, R80, R155 ;  /* 0x0000009b50c47220 */ /* 0x000fe40000410000 */
[----:B------:R-:W-:-:S02]  /*29e0*/  FADD.FTZ R146, -R183, R144 ;  /* 0x00000090b7927221 */ /* 0x000fc40000010100 */
[----:B------:R-:W-:Y:S02]  /*29f0*/  FADD.FTZ R144, R196, R129 ;  /* 0x00000081c4907221 */ /* 0x000fe40000010000 */
[----:B------:R-:W-:Y:S02]  /*2a00*/  FMUL.FTZ R129, R187, -R146 ;  /* 0x80000092bb817220 */ /* 0x000fe40000410000 */
[----:B0-----:R-:W-:Y:S02]  /*2a10*/  FMUL.FTZ R142, R14, R12 ;  /* 0x0000000c0e8e7220 */ /* 0x001fe40000410000 */
[-C--:B------:R-:W-:Y:S02]  /*2a20*/  FFMA.FTZ R145, R185, R144.reuse, -R129 ;  /* 0x00000090b9917223 */ /* 0x080fe40000010881 */
[----:B--2---:R-:W-:Y:S02]  /*2a30*/  FFMA.FTZ R129, R153, R13, R142 ;  /* 0x0000000d99817223 */ /* 0x004fe4000001008e */
[----:B------:R-:W-:-:S02]  /*2a40*/  FMUL.FTZ R147, R187, -R144 ;  /* 0x80000090bb937220 */ /* 0x000fc40000410000 */
[C---:B---3--:R-:W-:Y:S01]  /*2a50*/  FMUL.FTZ R142, R14.reuse, R127 ;  /* 0x0000007f0e8e7220 */ /* 0x048fe20000410000 */
[C---:B------:R-:W-:Y:S01]  /*2a60*/  FSEL R129, R14.reuse, R129, !P3 ;  /* 0x000000810e817208 */ /* 0x040fe20005800000 */
[C---:B----4-:R-:W-:Y:S02]  /*2a70*/  FMUL.FTZ R144, R14.reuse, R15 ;  /* 0x0000000f0e907220 */ /* 0x050fe40000410000 */
[----:B------:R-:W-:Y:S02]  /*2a80*/  FMUL.FTZ R13, R14, R13 ;  /* 0x0000000d0e0d7220 */ /* 0x000fe40000410000 */
[C---:B------:R-:W-:Y:S01]  /*2a90*/  FFMA.FTZ R15, R153.reuse, R15, -R142 ;  /* 0x0000000f990f7223 */ /* 0x040fe2000001088e */
[----:B------:R-:W-:Y:S01]  /*2aa0*/  SHFL.UP PT, R14, R129, 0x2, RZ ;  /* 0x04400000810e7989 */ /* 0x000fe200000e00ff */
[C---:B------:R-:W-:Y:S02]  /*2ab0*/  FFMA.FTZ R127, R153.reuse, R127, R144 ;  /* 0x0000007f997f7223 */ /* 0x040fe40000010090 */
[----:B------:R-:W-:-:S02]  /*2ac0*/  @P3 FFMA.FTZ R153, R153, R12, -R13 ;  /* 0x0000000c99993223 */ /* 0x000fc4000001080d */
[----:B------:R-:W-:Y:S02]  /*2ad0*/  @P3 FADD.FTZ R158, R158, R15 ;  /* 0x0000000f9e9e3221 */ /* 0x000fe40000010000 */
[----:B------:R-:W-:Y:S01]  /*2ae0*/  @P3 FADD.FTZ R154, R154, R127 ;  /* 0x0000007f9a9a3221 */ /* 0x000fe20000010000 */
[----:B------:R-:W-:Y:S01]  /*2af0*/  ISETP.GE.AND P3, PT, R31, 0x2, PT ;  /* 0x000000021f00780c */ /* 0x000fe20003f66270 */
[----:B-1----:R-:W-:Y:S01]  /*2b00*/  FMUL.FTZ R12, R150, -R24 ;  /* 0x80000018960c7220 */ /* 0x002fe20000410000 */
[----:B------:R-:W0:Y:S01]  /*2b10*/  SHFL.UP PT, R142, R158, 0x2, RZ ;  /* 0x044000009e8e7989 */ /* 0x000e2200000e00ff */
[----:B------:R-:W-:Y:S02]  /*2b20*/  FFMA.FTZ R147, R185, R146, R147 ;  /* 0x00000092b9937223 */ /* 0x000fe40000010093 */
[C---:B------:R-:W-:Y:S01]  /*2b30*/  FMUL.FTZ R200, R81.reuse, R156 ;  /* 0x0000009c51c87220 */ /* 0x040fe20000410000 */
[----:B------:R-:W1:Y:S01]  /*2b40*/  SHFL.UP PT, R144, R154, 0x2, RZ ;  /* 0x044000009a907989 */ /* 0x000e6200000e00ff */
[----:B------:R-:W-:-:S02]  /*2b50*/  FMUL.FTZ R202, R81, R155 ;  /* 0x0000009b51ca7220 */ /* 0x000fc40000410000 */
[-C--:B------:R-:W-:Y:S02]  /*2b60*/  FFMA.FTZ R148, R139, -R25.reuse, R12 ;  /* 0x800000198b947223 */ /* 0x080fe4000001000c */
[----:B------:R-:W2:Y:S01]  /*2b70*/  SHFL.UP PT, R12, R153, 0x2, RZ ;  /* 0x04400000990c7989 */ /* 0x000ea200000e00ff */
[----:B------:R-:W-:Y:S02]  /*2b80*/  FADD.FTZ R147, -R200, R147 ;  /* 0x00000093c8937221 */ /* 0x000fe40000010100 */
[----:B------:R-:W-:Y:S02]  /*2b90*/  FADD.FTZ R145, R202, R145 ;  /* 0x00000091ca917221 */ /* 0x000fe40000010000 */
[----:B------:R-:W-:Y:S02]  /*2ba0*/  FMUL.FTZ R13, R150, R25 ;  /* 0x00000019960d7220 */ /* 0x000fe40000410000 */
[C---:B------:R-:W-:Y:S02]  /*2bb0*/  FMUL.FTZ R15, R182.reuse, -R147 ;  /* 0x80000093b60f7220 */ /* 0x040fe40000410000 */
[----:B------:R-:W-:-:S02]  /*2bc0*/  FMUL.FTZ R127, R182, -R145 ;  /* 0x80000091b67f7220 */ /* 0x000fc40000410000 */
[----:B------:R-:W-:Y:S02]  /*2bd0*/  FFMA.FTZ R146, R139, R24, -R13 ;  /* 0x000000188b927223 */ /* 0x000fe4000001080d */
[C---:B------:R-:W-:Y:S02]  /*2be0*/  FMUL.FTZ R13, R195.reuse, -R148 ;  /* 0x80000094c30d7220 */ /* 0x040fe40000410000 */
[C---:B------:R-:W-:Y:S02]  /*2bf0*/  FFMA.FTZ R152, R180.reuse, R145, -R15 ;  /* 0x00000091b4987223 */ /* 0x040fe4000001080f */
[----:B------:R-:W-:Y:S02]  /*2c00*/  FFMA.FTZ R127, R180, R147, R127 ;  /* 0x00000093b47f7223 */ /* 0x000fe4000001007f */
[----:B------:R-:W-:Y:S02]  /*2c10*/  FMUL.FTZ R198, R82, R156 ;  /* 0x0000009c52c67220 */ /* 0x000fe40000410000 */
[----:B------:R-:W-:-:S02]  /*2c20*/  FMUL.FTZ R15, R195, -R146 ;  /* 0x80000092c30f7220 */ /* 0x000fc40000410000 */
[C---:B------:R-:W-:Y:S02]  /*2c30*/  FFMA.FTZ R13, R193.reuse, R146, -R13 ;  /* 0x00000092c10d7223 */ /* 0x040fe4000001080d */
[----:B------:R-:W-:Y:S02]  /*2c40*/  FMUL.FTZ R199, R82, R155 ;  /* 0x0000009b52c77220 */ /* 0x000fe40000410000 */
[----:B------:R-:W-:Y:S02]  /*2c50*/  FADD.FTZ R146, -R198, R127 ;  /* 0x0000007fc6927221 */ /* 0x000fe40000010100 */
[----:B------:R-:W-:Y:S02]  /*2c60*/  FFMA.FTZ R15, R193, R148, R15 ;  /* 0x00000094c10f7223 */ /* 0x000fe4000001000f */
[----:B------:R-:W-:Y:S02]  /*2c70*/  FADD.FTZ R152, R199, R152 ;  /* 0x00000098c7987221 */ /* 0x000fe40000010000 */
[----:B------:R-:W-:-:S02]  /*2c80*/  FMUL.FTZ R147, R191, -R146 ;  /* 0x80000092bf937220 */ /* 0x000fc40000410000 */
[C---:B------:R-:W-:Y:S02]  /*2c90*/  FMUL.FTZ R145, R186.reuse, -R13 ;  /* 0x8000000dba917220 */ /* 0x040fe40000410000 */
[-C--:B------:R-:W-:Y:S02]  /*2ca0*/  FMUL.FTZ R127, R186, -R15.reuse ;  /* 0x8000000fba7f7220 */ /* 0x080fe40000410000 */
[----:B------:R-:W-:Y:S02]  /*2cb0*/  FFMA.FTZ R161, R189, R152, -R147 ;  /* 0x00000098bda17223 */ /* 0x000fe40000010893 */
[C---:B------:R-:W-:Y:S02]  /*2cc0*/  FFMA.FTZ R151, R184.reuse, R15, R145 ;  /* 0x0000000fb8977223 */ /* 0x040fe40000010091 */
[----:B------:R-:W-:Y:S02]  /*2cd0*/  FFMA.FTZ R147, R184, R13, -R127 ;  /* 0x0000000db8937223 */ /* 0x000fe4000001087f */
[----:B0-----:R-:W-:-:S02]  /*2ce0*/  FMUL.FTZ R145, R129, R142 ;  /* 0x0000008e81917220 */ /* 0x001fc40000410000 */
[C---:B-1----:R-:W-:Y:S02]  /*2cf0*/  FMUL.FTZ R127, R129.reuse, R144 ;  /* 0x00000090817f7220 */ /* 0x042fe40000410000 */
[C---:B--2---:R-:W-:Y:S02]  /*2d00*/  FMUL.FTZ R15, R129.reuse, R12 ;  /* 0x0000000c810f7220 */ /* 0x044fe40000410000 */
[----:B------:R-:W-:Y:S02]  /*2d10*/  FMUL.FTZ R13, R129, R14 ;  /* 0x0000000e810d7220 */ /* 0x000fe40000410000 */
[C---:B------:R-:W-:Y:S02]  /*2d20*/  FFMA.FTZ R145, R153.reuse, R144, R145 ;  /* 0x0000009099917223 */ /* 0x040fe40000010091 */
[C---:B------:R-:W-:Y:S02]  /*2d30*/  FFMA.FTZ R127, R153.reuse, R142, -R127 ;  /* 0x0000008e997f7223 */ /* 0x040fe4000001087f */
[----:B------:R-:W-:-:S02]  /*2d40*/  FFMA.FTZ R14, R153, R14, R15 ;  /* 0x0000000e990e7223 */ /* 0x000fc4000001000f */
[----:B------:R-:W-:Y:S02]  /*2d50*/  FMUL.FTZ R148, R191, -R152 ;  /* 0x80000098bf947220 */ /* 0x000fe40000410000 */
[----:B------:R-:W-:Y:S01]  /*2d60*/  @P3 FFMA.FTZ R153, R153, R12, -R13 ;  /* 0x0000000c99993223 */ /* 0x000fe2000001080d */
[----:B------:R-:W-:Y:S01]  /*2d70*/  FSEL R14, R129, R14, !P3 ;  /* 0x0000000e810e7208 */ /* 0x000fe20005800000 */
[----:B------:R-:W-:Y:S02]  /*2d80*/  @P3 FADD.FTZ R154, R154, R145 ;  /* 0x000000919a9a3221 */ /* 0x000fe40000010000 */
[----:B------:R-:W-:Y:S02]  /*2d90*/  FMUL.FTZ R12, R192, -R147 ;  /* 0x80000093c00c7220 */ /* 0x000fe40000410000 */
[----:B------:R-:W-:Y:S01]  /*2da0*/  @P3 FADD.FTZ R158, R158, R127 ;  /* 0x0000007f9e9e3221 */ /* 0x000fe20000010000 */
[----:B------:R-:W-:Y:S01]  /*2db0*/  SHFL.UP PT, R13, R14, 0x4, RZ ;  /* 0x048000000e0d7989 */ /* 0x000fe200000e00ff */
[----:B------:R-:W-:Y:S01]  /*2dc0*/  FFMA.FTZ R148, R189, R146, R148 ;  /* 0x00000092bd947223 */ /* 0x000fe20000010094 */
[----:B------:R-:W-:Y:S01]  /*2dd0*/  ISETP.GE.AND P3, PT, R31, 0x4, PT ;  /* 0x000000041f00780c */ /* 0x000fe20003f66270 */
[C---:B------:R-:W-:Y:S01]  /*2de0*/  FMUL.FTZ R205, R83.reuse, R156 ;  /* 0x0000009c53cd7220 */ /* 0x040fe20000410000 */
[----:B------:R-:W0:Y:S01]  /*2df0*/  SHFL.UP PT, R127, R154, 0x4, RZ ;  /* 0x048000009a7f7989 */ /* 0x000e2200000e00ff */
[----:B------:R-:W-:-:S02]  /*2e00*/  FMUL.FTZ R204, R83, R155 ;  /* 0x0000009b53cc7220 */ /* 0x000fc40000410000 */
[-C--:B------:R-:W-:Y:S01]  /*2e10*/  FFMA.FTZ R129, R178, R151.reuse, R12 ;  /* 0x00000097b2817223 */ /* 0x080fe2000001000c */
[----:B------:R-:W1:Y:S01]  /*2e20*/  SHFL.UP PT, R15, R158, 0x4, RZ ;  /* 0x048000009e0f7989 */ /* 0x000e6200000e00ff */
[----:B------:R-:W-:Y:S02]  /*2e30*/  FADD.FTZ R145, -R205, R148 ;  /* 0x00000094cd917221 */ /* 0x000fe40000010100 */
[----:B------:R-:W-:Y:S01]  /*2e40*/  FADD.FTZ R161, R204, R161 ;  /* 0x000000a1cca17221 */ /* 0x000fe20000010000 */
[----:B------:R-:W2:Y:S01]  /*2e50*/  SHFL.UP PT, R12, R153, 0x4, RZ ;  /* 0x04800000990c7989 */ /* 0x000ea200000e00ff */
[----:B------:R-:W-:Y:S02]  /*2e60*/  FMUL.FTZ R151, R192, -R151 ;  /* 0x80000097c0977220 */ /* 0x000fe40000410000 */
[C---:B------:R-:W-:Y:S02]  /*2e70*/  FMUL.FTZ R142, R190.reuse, -R145 ;  /* 0x80000091be8e7220 */ /* 0x040fe40000410000 */
[----:B------:R-:W-:-:S02]  /*2e80*/  FMUL.FTZ R144, R190, -R161 ;  /* 0x800000a1be907220 */ /* 0x000fc40000410000 */
[----:B------:R-:W-:Y:S02]  /*2e90*/  FFMA.FTZ R151, R178, R147, -R151 ;  /* 0x00000093b2977223 */ /* 0x000fe40000010897 */
[----:B------:R-:W-:Y:S02]  /*2ea0*/  FFMA.FTZ R146, R188, R161, -R142 ;  /* 0x000000a1bc927223 */ /* 0x000fe4000001088e */
[----:B------:R-:W-:Y:S02]  /*2eb0*/  FMUL.FTZ R203, R84, R155 ;  /* 0x0000009b54cb7220 */ /* 0x000fe40000410000 */
[----:B------:R-:W-:Y:S02]  /*2ec0*/  FFMA.FTZ R148, R188, R145, R144 ;  /* 0x00000091bc947223 */ /* 0x000fe40000010090 */
[----:B------:R-:W-:Y:S02]  /*2ed0*/  FMUL.FTZ R142, R194, -R129 ;  /* 0x80000081c28e7220 */ /* 0x000fe40000410000 */
[----:B------:R-:W-:-:S02]  /*2ee0*/  FMUL.FTZ R201, R84, R156 ;  /* 0x0000009c54c97220 */ /* 0x000fc40000410000 */
[-C--:B------:R-:W-:Y:S02]  /*2ef0*/  FMUL.FTZ R144, R194, -R151.reuse ;  /* 0x80000097c2907220 */ /* 0x080fe40000410000 */
[----:B------:R-:W-:Y:S02]  /*2f00*/  FADD.FTZ R145, R203, R146 ;  /* 0x00000092cb917221 */ /* 0x000fe40000010000 */
[C---:B------:R-:W-:Y:S02]  /*2f10*/  FFMA.FTZ R142, R176.reuse, R151, -R142 ;  /* 0x00000097b08e7223 */ /* 0x040fe4000001088e */
[----:B------:R-:W-:Y:S02]  /*2f20*/  FADD.FTZ R148, -R201, R148 ;  /* 0x00000094c9947221 */ /* 0x000fe40000010100 */
[----:B------:R-:W-:Y:S02]  /*2f30*/  FFMA.FTZ R144, R176, R129, R144 ;  /* 0x00000081b0907223 */ /* 0x000fe40000010090 */
[----:B------:R-:W-:-:S02]  /*2f40*/  FMUL.FTZ R147, R140, -R145 ;  /* 0x800000918c937220 */ /* 0x000fc40000410000 */
[----:B------:R-:W-:Y:S02]  /*2f50*/  FMUL.FTZ R152, R140, -R148 ;  /* 0x800000948c987220 */ /* 0x000fe40000410000 */
[C---:B------:R-:W-:Y:S02]  /*2f60*/  FMUL.FTZ R146, R187.reuse, -R142 ;  /* 0x8000008ebb927220 */ /* 0x040fe40000410000 */
[----:B------:R-:W-:Y:S02]  /*2f70*/  FMUL.FTZ R129, R187, -R144 ;  /* 0x80000090bb817220 */ /* 0x000fe40000410000 */
[C---:B------:R-:W-:Y:S02]  /*2f80*/  FFMA.FTZ R151, R149.reuse, R148, R147 ;  /* 0x0000009495977223 */ /* 0x040fe40000010093 */
[----:B------:R-:W-:Y:S02]  /*2f90*/  FFMA.FTZ R152, R149, R145, -R152 ;  /* 0x0000009195987223 */ /* 0x000fe40000010898 */
[----:B------:R-:W-:-:S02]  /*2fa0*/  FFMA.FTZ R147, R185, R144, R146 ;  /* 0x00000090b9937223 */ /* 0x000fc40000010092 */
[----:B------:R-:W-:Y:S02]  /*2fb0*/  FFMA.FTZ R145, R185, R142, -R129 ;  /* 0x0000008eb9917223 */ /* 0x000fe40000010881 */
[C---:B0-----:R-:W-:Y:S02]  /*2fc0*/  FMUL.FTZ R144, R14.reuse, R127 ;  /* 0x0000007f0e907220 */ /* 0x041fe40000410000 */
        /* <DEDUP_REMOVED lines=17> */
[----:B------:R-:W-:Y:S01]  /*30e0*/  FFMA.FTZ R152, R180, R147, R12 ;  /* 0x00000093b4987223 */ /* 0x000fe2000001000c */
[----:B------:R-:W1:Y:S01]  /*30f0*/  SHFL.UP PT, R144, R154, 0x8, RZ ;  /* 0x050000009a907989 */ /* 0x000e6200000e00ff */
[----:B------:R-:W-:Y:S02]  /*3100*/  FADD.FTZ R151, -R148, R151 ;  /* 0x0000009794977221 */ /* 0x000fe40000010100 */
[C---:B------:R-:W-:Y:S01]  /*3110*/  FMUL.FTZ R146, R135.reuse, -R15 ;  /* 0x8000000f87927220 */ /* 0x040fe20000410000 */
[----:B------:R-:W2:Y:S01]  /*3120*/  SHFL.UP PT, R12, R153, 0x8, RZ ;  /* 0x05000000990c7989 */ /* 0x000ea200000e00ff */
[----:B------:R-:W-:Y:S02]  /*3130*/  FMUL.FTZ R147, R182, -R147 ;  /* 0x80000093b6937220 */ /* 0x000fe40000410000 */
[-C--:B------:R-:W-:Y:S02]  /*3140*/  FMUL.FTZ R127, R135, -R151.reuse ;  /* 0x80000097877f7220 */ /* 0x080fe40000410000 */
[----:B------:R-:W-:-:S02]  /*3150*/  FFMA.FTZ R162, R138, R151, R146 ;  /* 0x000000978aa27223 */ /* 0x000fc40000010092 */
[----:B------:R-:W-:Y:S02]  /*3160*/  FFMA.FTZ R146, R180, R145, -R147 ;  /* 0x00000091b4927223 */ /* 0x000fe40000010893 */
[----:B------:R-:W-:Y:S02]  /*3170*/  FFMA.FTZ R160, R138, R15, -R127 ;  /* 0x0000000f8aa07223 */ /* 0x000fe4000001087f */
[C---:B------:R-:W-:Y:S02]  /*3180*/  FMUL.FTZ R147, R86.reuse, R156 ;  /* 0x0000009c56937220 */ /* 0x040fe40000410000 */
[C---:B------:R-:W-:Y:S02]  /*3190*/  FMUL.FTZ R15, R191.reuse, -R152 ;  /* 0x80000098bf0f7220 */ /* 0x040fe40000410000 */
[----:B------:R-:W-:Y:S02]  /*31a0*/  FMUL.FTZ R145, R191, -R146 ;  /* 0x80000092bf917220 */ /* 0x000fe40000410000 */
[----:B------:R-:W-:-:S02]  /*31b0*/  FMUL.FTZ R127, R86, R155 ;  /* 0x0000009b567f7220 */ /* 0x000fc40000410000 */
[----:B------:R-:W-:Y:S02]  /*31c0*/  FADD.FTZ R162, -R147, R162 ;  /* 0x000000a293a27221 */ /* 0x000fe40000010100 */
[C---:B------:R-:W-:Y:S02]  /*31d0*/  FFMA.FTZ R15, R189.reuse, R146, -R15 ;  /* 0x00000092bd0f7223 */ /* 0x040fe4000001080f */
[----:B------:R-:W-:Y:S02]  /*31e0*/  FFMA.FTZ R145, R189, R152, R145 ;  /* 0x00000098bd917223 */ /* 0x000fe40000010091 */
[----:B------:R-:W-:Y:S02]  /*31f0*/  FADD.FTZ R160, R127, R160 ;  /* 0x000000a07fa07221 */ /* 0x000fe40000010000 */
[----:B------:R-:W-:Y:S02]  /*3200*/  FMUL.FTZ R152, R137, -R162 ;  /* 0x800000a289987220 */ /* 0x000fe40000410000 */
[----:B------:R-:W-:-:S02]  /*3210*/  FMUL.FTZ R151, R190, -R15 ;  /* 0x8000000fbe977220 */ /* 0x000fc40000410000 */
[-C--:B------:R-:W-:Y:S02]  /*3220*/  FMUL.FTZ R146, R190, -R145.reuse ;  /* 0x80000091be927220 */ /* 0x080fe40000410000 */
        /* <DEDUP_REMOVED lines=8> */
[----:B------:R-:W-:Y:S02]  /*32b0*/  FFMA.FTZ R163, R123, R162, R161 ;  /* 0x000000a27ba37223 */ /* 0x000fe400000100a1 */
[C---:B------:R-:W-:Y:S02]  /*32c0*/  FFMA.FTZ R161, R153.reuse, R144, R151 ;  /* 0x0000009099a17223 */ /* 0x040fe40000010097 */
[----:B------:R-:W-:-:S02]  /*32d0*/  FFMA.FTZ R151, R153, R142, -R146 ;  /* 0x0000008e99977223 */ /* 0x000fc40000010892 */
[C---:B------:R-:W-:Y:S02]  /*32e0*/  FFMA.FTZ R14, R153.reuse, R14, R145 ;  /* 0x0000000e990e7223 */ /* 0x040fe40000010091 */
[----:B------:R-:W-:Y:S02]  /*32f0*/  @P3 FFMA.FTZ R153, R153, R12, -R15 ;  /* 0x0000000c99993223 */ /* 0x000fe4000001080f */
[----:B------:R-:W-:Y:S01]  /*3300*/  FMUL.FTZ R12, R140, -R152 ;  /* 0x800000988c0c7220 */ /* 0x000fe20000410000 */
[----:B------:R-:W-:Y:S01]  /*3310*/  FSEL R14, R13, R14, !P3 ;  /* 0x0000000e0d0e7208 */ /* 0x000fe20005800000 */
[----:B------:R-:W-:Y:S02]  /*3320*/  @P3 FADD.FTZ R154, R154, R161 ;  /* 0x000000a19a9a3221 */ /* 0x000fe40000010000 */
[----:B------:R-:W-:Y:S02]  /*3330*/  FFMA.FTZ R161, R149, R160, R12 ;  /* 0x000000a095a17223 */ /* 0x000fe4000001000c */
[C---:B------:R-:W-:Y:S01]  /*3340*/  FMUL.FTZ R146, R87.reuse, R156 ;  /* 0x0000009c57927220 */ /* 0x040fe20000410000 */
[----:B------:R-:W0:Y:S01]  /*3350*/  SHFL.UP PT, R12, R153, 0x10, RZ ;  /* 0x06000000990c7989 */ /* 0x000e2200000e00ff */
[----:B------:R-:W-:-:S02]  /*3360*/  FMUL.FTZ R145, R87, R155 ;  /* 0x0000009b57917220 */ /* 0x000fc40000410000 */
[----:B------:R-:W-:Y:S01]  /*3370*/  @P3 FADD.FTZ R158, R158, R151 ;  /* 0x000000979e9e3221 */ /* 0x000fe20000010000 */
[----:B------:R-:W1:Y:S01]  /*3380*/  SHFL.UP PT, R13, R14, 0x10, RZ ;  /* 0x060000000e0d7989 */ /* 0x000e6200000e00ff */
[----:B------:R-:W-:Y:S01]  /*3390*/  FMUL.FTZ R160, R140, -R160 ;  /* 0x800000a08ca07220 */ /* 0x000fe20000410000 */
[----:B------:R-:W-:Y:S01]  /*33a0*/  ISETP.GE.AND P3, PT, R31, 0x10, PT ;  /* 0x000000101f00780c */ /* 0x000fe20003f66270 */
[----:B------:R-:W-:Y:S01]  /*33b0*/  FADD.FTZ R167, -R146, R163 ;  /* 0x000000a392a77221 */ /* 0x000fe20000010100 */
[----:B------:R-:W2:Y:S01]  /*33c0*/  SHFL.UP PT, R151, R154, 0x10, RZ ;  /* 0x060000009a977989 */ /* 0x000ea200000e00ff */
[----:B------:R-:W-:Y:S02]  /*33d0*/  FADD.FTZ R163, R145, R170 ;  /* 0x000000aa91a37221 */ /* 0x000fe40000010000 */
[----:B------:R-:W-:Y:S01]  /*33e0*/  FFMA.FTZ R160, R149, R152, -R160 ;  /* 0x0000009895a07223 */ /* 0x000fe200000108a0 */
[----:B------:R-:W3:Y:S01]  /*33f0*/  SHFL.UP PT, R15, R158, 0x10, RZ ;  /* 0x060000009e0f7989 */ /* 0x000ee200000e00ff */
[----:B------:R-:W-:-:S02]  /*3400*/  FMUL.FTZ R142, R132, -R167 ;  /* 0x800000a7848e7220 */ /* 0x000fc40000410000 */
[-C--:B------:R-:W-:Y:S02]  /*3410*/  FMUL.FTZ R144, R132, -R163.reuse ;  /* 0x800000a384907220 */ /* 0x080fe40000410000 */
[C---:B------:R-:W-:Y:S02]  /*3420*/  FMUL.FTZ R152, R135.reuse, -R160 ;  /* 0x800000a087987220 */ /* 0x040fe40000410000 */
[C---:B------:R-:W-:Y:S02]  /*3430*/  FFMA.FTZ R169, R136.reuse, R163, -R142 ;  /* 0x000000a388a97223 */ /* 0x040fe4000001088e */
[----:B------:R-:W-:Y:S02]  /*3440*/  FFMA.FTZ R167, R136, R167, R144 ;  /* 0x000000a788a77223 */ /* 0x000fe40000010090 */
[----:B------:R-:W-:Y:S02]  /*3450*/  FMUL.FTZ R142, R88, R156 ;  /* 0x0000009c588e7220 */ /* 0x000fe40000410000 */
[----:B------:R-:W-:-:S02]  /*3460*/  FMUL.FTZ R163, R135, -R161 ;  /* 0x800000a187a37220 */ /* 0x000fc40000410000 */
[----:B------:R-:W-:Y:S02]  /*3470*/  FFMA.FTZ R152, R138, R161, R152 ;  /* 0x000000a18a987223 */ /* 0x000fe40000010098 */
[----:B------:R-:W-:Y:S02]  /*3480*/  FMUL.FTZ R144, R88, R155 ;  /* 0x0000009b58907220 */ /* 0x000fe40000410000 */
[----:B------:R-:W-:Y:S02]  /*3490*/  FADD.FTZ R172, -R142, R167 ;  /* 0x000000a78eac7221 */ /* 0x000fe40000010100 */
[----:B------:R-:W-:Y:S02]  /*34a0*/  FFMA.FTZ R160, R138, R160, -R163 ;  /* 0x000000a08aa07223 */ /* 0x000fe400000108a3 */
[----:B------:R-:W-:Y:S02]  /*34b0*/  FMUL.FTZ R161, R137, -R152 ;  /* 0x8000009889a17220 */ /* 0x000fe40000410000 */
[----:B------:R-:W-:-:S02]  /*34c0*/  FADD.FTZ R170, R144, R169 ;  /* 0x000000a990aa7221 */ /* 0x000fc40000010000 */
[----:B------:R-:W-:Y:S02]  /*34d0*/  FMUL.FTZ R163, R131, -R172 ;  /* 0x800000ac83a37220 */ /* 0x000fe40000410000 */
[-C--:B------:R-:W-:Y:S02]  /*34e0*/  FMUL.FTZ R162, R137, -R160.reuse ;  /* 0x800000a089a27220 */ /* 0x080fe40000410000 */
[----:B------:R-:W-:Y:S02]  /*34f0*/  FFMA.FTZ R161, R123, R160, -R161 ;  /* 0x000000a07ba17223 */ /* 0x000fe400000108a1 */
[----:B0-----:R-:W-:Y:S02]  /*3500*/  FMUL.FTZ R160, R14, R12 ;  /* 0x0000000c0ea07220 */ /* 0x001fe40000410000 */
[----:B------:R-:W-:Y:S02]  /*3510*/  FFMA.FTZ R169, R133, R170, -R163 ;  /* 0x000000aa85a97223 */ /* 0x000fe400000108a3 */
[----:B------:R-:W-:-:S02]  /*3520*/  FFMA.FTZ R163, R123, R152, R162 ;  /* 0x000000987ba37223 */ /* 0x000fc400000100a2 */
[CC--:B-1----:R-:W-:Y:S02]  /*3530*/  FMUL.FTZ R152, R14.reuse, R13.reuse ;  /* 0x0000000d0e987220 */ /* 0x0c2fe40000410000 */
[----:B------:R-:W-:Y:S02]  /*3540*/  FFMA.FTZ R13, R153, R13, R160 ;  /* 0x0000000d990d7223 */ /* 0x000fe400000100a0 */
[----:B------:R-:W-:Y:S02]  /*3550*/  FMUL.FTZ R167, R131, -R170 ;  /* 0x800000aa83a77220 */ /* 0x000fe40000410000 */
[C---:B--2---:R-:W-:Y:S01]  /*3560*/  FMUL.FTZ R162, R14.reuse, R151 ;  /* 0x000000970ea27220 */ /* 0x044fe20000410000 */
[C---:B------:R-:W-:Y:S01]  /*3570*/  FSEL R160, R14.reuse, R13, !P3 ;  /* 0x0000000d0ea07208 */ /* 0x040fe20005800000 */
[-C--:B---3--:R-:W-:Y:S01]  /*3580*/  FMUL.FTZ R170, R14, R15.reuse ;  /* 0x0000000f0eaa7220 */ /* 0x088fe20000410000 */
[----:B------:R-:W-:Y:S01]  /*3590*/  HFMA2.MMA R13, -RZ, RZ, 0, 0 ;  /* 0x00000000ff0d7435 */ /* 0x000fe200000001ff */
[----:B------:R-:W-:-:S02]  /*35a0*/  FFMA.FTZ R15, R153, R15, -R162 ;  /* 0x0000000f990f7223 */ /* 0x000fc400000108a2 */
[C---:B------:R-:W-:Y:S01]  /*35b0*/  FFMA.FTZ R151, R153.reuse, R151, R170 ;  /* 0x0000009799977223 */ /* 0x040fe200000100aa */
[----:B------:R-:W0:Y:S01]  /*35c0*/  SHFL.UP PT, R160, R160, 0x1, RZ ;  /* 0x04200000a0a07989 */ /* 0x000e2200000e00ff */
[----:B------:R-:W-:Y:S01]  /*35d0*/  @P3 FFMA.FTZ R153, R153, R12, -R152 ;  /* 0x0000000c99993223 */ /* 0x000fe20000010898 */
[----:B------:R-:W-:Y:S01]  /*35e0*/  MOV R12, 0x3f800000 ;  /* 0x3f800000000c7802 */ /* 0x000fe20000000f00 */
[----:B------:R-:W-:Y:S02]  /*35f0*/  @P3 FADD.FTZ R154, R154, R151 ;  /* 0x000000979a9a3221 */ /* 0x000fe40000010000 */
[----:B------:R-:W-:Y:S02]  /*3600*/  @P3 FADD.FTZ R158, R158, R15 ;  /* 0x0000000f9e9e3221 */ /* 0x000fe40000010000 */
[----:B------:R-:W1:Y:S01]  /*3610*/  SHFL.UP PT, R153, R153, 0x1, RZ ;  /* 0x0420000099997989 */ /* 0x000e6200000e00ff */
[----:B------:R-:W-:Y:S01]  /*3620*/  FFMA.FTZ R172, R133, R172, R167 ;  /* 0x000000ac85ac7223 */ /* 0x000fe200000100a7 */
[----:B------:R-:W-:Y:S01]  /*3630*/  CS2R R14, SRZ ;  /* 0x00000000000e7805 */ /* 0x000fe2000001ff00 */
[C---:B------:R-:W-:Y:S01]  /*3640*/  FMUL.FTZ R162, R132.reuse, -R163 ;  /* 0x800000a384a27220 */ /* 0x040fe20000410000 */
[----:B------:R-:W2:Y:S01]  /*3650*/  SHFL.UP PT, R154, R154, 0x1, RZ ;  /* 0x042000009a9a7989 */ /* 0x000ea200000e00ff */
[----:B------:R-:W-:-:S02]  /*3660*/  FMUL.FTZ R167, R132, -R161 ;  /* 0x800000a184a77220 */ /* 0x000fc40000410000 */
[C---:B------:R-:W-:Y:S01]  /*3670*/  FFMA.FTZ R162, R136.reuse, R161, -R162 ;  /* 0x000000a188a27223 */ /* 0x040fe200000108a2 */
[----:B------:R-:W3:Y:S01]  /*3680*/  SHFL.UP PT, R158, R158, 0x1, RZ ;  /* 0x042000009e9e7989 */ /* 0x000ee200000e00ff */
[----:B------:R-:W-:Y:S02]  /*3690*/  FFMA.FTZ R170, R136, R163, R167 ;  /* 0x000000a388aa7223 */ /* 0x000fe400000100a7 */
[C---:B------:R-:W-:Y:S01]  /*36a0*/  FMUL.FTZ R152, R89.reuse, R155 ;  /* 0x0000009b59987220 */ /* 0x040fe20000410000 */
[----:B------:R-:W4:Y:S01]  /*36b0*/  @!P0 LDS.128 R12, [UR4+0x1980] ;  /* 0x00198004ff0c8984 */ /* 0x000f220008000c00 */
[----:B------:R-:W-:Y:S01]  /*36c0*/  FMUL.FTZ R151, R89, R156 ;  /* 0x0000009c59977220 */ /* 0x000fe20000410000 */
[----:B------:R-:W-:Y:S01]  /*36d0*/  ISETP.NE.AND P0, PT, R29, 0x1f, PT ;  /* 0x0000001f1d00780c */ /* 0x000fe20003f05270 */
[C---:B------:R-:W-:Y:S02]  /*36e0*/  FMUL.FTZ R163, R131.reuse, -R162 ;  /* 0x800000a283a37220 */ /* 0x040fe40000410000 */
[----:B------:R-:W-:-:S02]  /*36f0*/  FMUL.FTZ R161, R131, -R170 ;  /* 0x800000aa83a17220 */ /* 0x000fc40000410000 */
[----:B------:R-:W-:Y:S02]  /*3700*/  FADD.FTZ R171, -R151, R172 ;  /* 0x000000ac97ab7221 */ /* 0x000fe40000010100 */
[----:B------:R-:W-:Y:S02]  /*3710*/  FADD.FTZ R169, R152, R169 ;  /* 0x000000a998a97221 */ /* 0x000fe40000010000 */
[C---:B------:R-:W-:Y:S02]  /*3720*/  FFMA.FTZ R209, R133.reuse, R170, R163 ;  /* 0x000000aa85d17223 */ /* 0x040fe400000100a3 */
[----:B------:R-:W-:Y:S02]  /*3730*/  FFMA.FTZ R163, R133, R162, -R161 ;  /* 0x000000a285a37223 */ /* 0x000fe400000108a1 */
[----:B0-----:R-:W-:Y:S02]  /*3740*/  FMUL.FTZ R161, R160, R27 ;  /* 0x0000001ba0a17220 */ /* 0x001fe40000410000 */
[----:B------:R-:W-:-:S02]  /*3750*/  FMUL.FTZ R167, R130, -R171 ;  /* 0x800000ab82a77220 */ /* 0x000fc40000410000 */
[-C--:B------:R-:W-:Y:S02]  /*3760*/  FMUL.FTZ R172, R130, -R169.reuse ;  /* 0x800000a982ac7220 */ /* 0x080fe40000410000 */
[-C--:B------:R-:W-:Y:S02]  /*3770*/  FMUL.FTZ R160, R160, R26.reuse ;  /* 0x0000001aa0a07220 */ /* 0x080fe40000410000 */
[----:B-1----:R-:W-:Y:S02]  /*3780*/  FFMA.FTZ R161, R153, R26, -R161 ;  /* 0x0000001a99a17223 */ /* 0x002fe400000108a1 */
[C---:B------:R-:W-:Y:S02]  /*3790*/  FFMA.FTZ R208, R134.reuse, R169, -R167 ;  /* 0x000000a986d07223 */ /* 0x040fe400000108a7 */
[----:B------:R-:W-:Y:S02]  /*37a0*/  FFMA.FTZ R171, R134, R171, R172 ;  /* 0x000000ab86ab7223 */ /* 0x000fe400000100ac */
[----:B------:R-:W-:-:S02]  /*37b0*/  FMUL.FTZ R206, R130, -R209 ;  /* 0x800000d182ce7220 */ /* 0x000fc40000410000 */
[----:B------:R-:W-:Y:S02]  /*37c0*/  FMUL.FTZ R162, R130, -R163 ;  /* 0x800000a382a27220 */ /* 0x000fe40000410000 */
[----:B------:R-:W-:Y:S02]  /*37d0*/  FFMA.FTZ R153, R153, R27, R160 ;  /* 0x0000001b99997223 */ /* 0x000fe400000100a0 */
[C---:B------:R-:W-:Y:S02]  /*37e0*/  FMUL.FTZ R155, R90.reuse, R155 ;  /* 0x0000009b5a9b7220 */ /* 0x040fe40000410000 */
[----:B------:R-:W-:Y:S02]  /*37f0*/  FMUL.FTZ R156, R90, R156 ;  /* 0x0000009c5a9c7220 */ /* 0x000fe40000410000 */
[C---:B------:R-:W-:Y:S02]  /*3800*/  FFMA.FTZ R206, R134.reuse, R163, -R206 ;  /* 0x000000a386ce7223 */ /* 0x040fe400000108ce */
[----:B------:R-:W-:-:S02]  /*3810*/  FFMA.FTZ R209, R134, R209, R162 ;  /* 0x000000d186d17223 */ /* 0x000fc400000100a2 */
[----:B--2---:R-:W-:Y:S02]  /*3820*/  @P1 FADD.FTZ R27, R154, R153 ;  /* 0x000000999a1b1221 */ /* 0x004fe40000010000 */
[----:B------:R-:W-:Y:S01]  /*3830*/  FADD.FTZ R208, R155, R208 ;  /* 0x000000d09bd07221 */ /* 0x000fe20000010000 */
[----:B------:R0:W1:Y:S01]  /*3840*/  SHFL.DOWN PT, R160, R209, 0x1, 0x1f ;  /* 0x08201f00d1a07f89 */ /* 0x00006200000e0000 */
[----:B------:R-:W-:Y:S02]  /*3850*/  FADD.FTZ R207, -R156, R171 ;  /* 0x000000ab9ccf7221 */ /* 0x000fe40000010100 */
[----:B---3--:R-:W-:Y:S01]  /*3860*/  @P1 FADD.FTZ R26, R158, R161 ;  /* 0x000000a19e1a1221 */ /* 0x008fe20000010000 */
[----:B------:R0:W2:Y:S01]  /*3870*/  SHFL.DOWN PT, R154, R208, 0x1, 0x1f ;  /* 0x08201f00d09a7f89 */ /* 0x0000a200000e0000 */
[----:B------:R-:W-:Y:S01]  /*3880*/  FMUL.FTZ R153, R23, R27 ;  /* 0x0000001b17997220 */ /* 0x000fe20000410000 */
[----:B------:R-:W-:Y:S01]  /*3890*/  ISETP.GT.U32.AND P1, PT, R29, 0x1d, PT ;  /* 0x0000001d1d00780c */ /* 0x000fe20003f24070 */
[-C--:B------:R-:W-:Y:S01]  /*38a0*/  FMUL.FTZ R23, R23, R26.reuse ;  /* 0x0000001a17177220 */ /* 0x080fe20000410000 */
[----:B------:R0:W3:Y:S01]  /*38b0*/  SHFL.DOWN PT, R158, R206, 0x1, 0x1f ;  /* 0x08201f00ce9e7f89 */ /* 0x0000e200000e0000 */
[----:B------:R-:W-:-:S03]  /*38c0*/  FFMA.FTZ R26, R22, R26, -R153 ;  /* 0x0000001a161a7223 */ /* 0x000fc60000010899 */
[----:B------:R0:W0:Y:S01]  /*38d0*/  SHFL.DOWN PT, R162, R207, 0x1, 0x1f ;  /* 0x08201f00cfa27f89 */ /* 0x00002200000e0000 */
[----:B------:R-:W-:Y:S05]  /*38e0*/  @!P0 BRA `(.L_x_9639) ;  /* 0x000000b000008947 */ /* 0x000fea0003800000 */
[C---:B0---4-:R-:W-:Y:S02]  /*38f0*/  FMUL.FTZ R161, R209.reuse, R162 ;  /* 0x000000a2d1a17220 */ /* 0x051fe40000410000 */
[C---:B-1----:R-:W-:Y:S02]  /*3900*/  FMUL.FTZ R153, R209.reuse, R160 ;  /* 0x000000a0d1997220 */ /* 0x042fe40000410000 */
[CC--:B--2---:R-:W-:Y:S02]  /*3910*/  FMUL.FTZ R163, R209.reuse, R154.reuse ;  /* 0x0000009ad1a37220 */ /* 0x0c4fe40000410000 */
[C---:B------:R-:W-:Y:S02]  /*3920*/  FFMA.FTZ R161, R206.reuse, R154, -R161 ;  /* 0x0000009acea17223 */ /* 0x040fe400000108a1 */
[-C--:B---3--:R-:W-:Y:S02]  /*3930*/  FMUL.FTZ R209, R209, R158.reuse ;  /* 0x0000009ed1d17220 */ /* 0x088fe40000410000 */
[----:B------:R-:W-:-:S02]  /*3940*/  FFMA.FTZ R153, R206, R158, -R153 ;  /* 0x0000009ece997223 */ /* 0x000fc40000010899 */
[C---:B------:R-:W-:Y:S02]  /*3950*/  FFMA.FTZ R154, R206.reuse, R162, R163 ;  /* 0x000000a2ce9a7223 */ /* 0x040fe400000100a3 */
[----:B------:R-:W-:Y:S01]  /*3960*/  FFMA.FTZ R209, R206, R160, R209 ;  /* 0x000000a0ced17223 */ /* 0x000fe200000100d1 */
[----:B------:R-:W-:Y:S01]  /*3970*/  MOV R206, R153 ;  /* 0x0000009900ce7202 */ /* 0x000fe20000000f00 */
[----:B------:R-:W-:Y:S02]  /*3980*/  FADD.FTZ R208, R208, R161 ;  /* 0x000000a1d0d07221 */ /* 0x000fe40000010000 */
[----:B------:R-:W-:Y:S02]  /*3990*/  FADD.FTZ R207, R207, R154 ;  /* 0x0000009acfcf7221 */ /* 0x000fe40000010000 */
.L_x_9639:
[----:B----4-:R-:W-:Y:S05]  /*39a0*/  BSYNC B0 ;  /* 0x0000000000007941 */ /* 0x010fea0003800000 */
.L_x_9638:
[----:B------:R-:W-:Y:S01]  /*39b0*/  FFMA.FTZ R23, R22, R27, R23 ;  /* 0x0000001b16177223 */ /* 0x000fe20000010017 */
[----:B--2---:R2:W4:Y:S01]  /*39c0*/  SHFL.DOWN PT, R154, R209, 0x2, 0x1f ;  /* 0x08401f00d19a7f89 */ /* 0x00452200000e0000 */
[----:B------:R-:W-:Y:S01]  /*39d0*/  FADD.FTZ R159, R159, R26 ;  /* 0x0000001a9f9f7221 */ /* 0x000fe20000010000 */
[----:B------:R-:W-:Y:S01]  /*39e0*/  BSSY B0, `(.L_x_9640) ;  /* 0x0000011000007945 */ /* 0x000fe20003800000 */
[----:B------:R-:W-:Y:S01]  /*39f0*/  FADD.FTZ R23, RZ, R23 ;  /* 0x00000017ff177221 */ /* 0x000fe20000010000 */
[----:B------:R2:W3:Y:S04]  /*3a00*/  SHFL.DOWN PT, R26, R206, 0x2, 0x1f ;  /* 0x08401f00ce1a7f89 */ /* 0x0004e800000e0000 */
[----:B------:R2:W1:Y:S04]  /*3a10*/  SHFL.DOWN PT, R22, R208, 0x2, 0x1f ;  /* 0x08401f00d0167f89 */ /* 0x00046800000e0000 */
[----:B---3--:R2:W3:Y:S01]  /*3a20*/  SHFL.DOWN PT, R158, R207, 0x2, 0x1f ;  /* 0x08401f00cf9e7f89 */ /* 0x0084e200000e0000 */
[----:B------:R-:W-:Y:S05]  /*3a30*/  @P1 BRA `(.L_x_9641) ;  /* 0x000000b000001947 */ /* 0x000fea0003800000 */
[C---:B---3--:R-:W-:Y:S02]  /*3a40*/  FMUL.FTZ R153, R209.reuse, R158 ;  /* 0x0000009ed1997220 */ /* 0x048fe40000410000 */
[----:B----4-:R-:W-:-:S02]  /*3a50*/  FMUL.FTZ R27, R209, R154 ;  /* 0x0000009ad11b7220 */ /* 0x010fc40000410000 */
[CC--:B-1----:R-:W-:Y:S02]  /*3a60*/  FMUL.FTZ R161, R209.reuse, R22.reuse ;  /* 0x00000016d1a17220 */ /* 0x0c2fe40000410000 */
[C---:B------:R-:W-:Y:S02]  /*3a70*/  FFMA.FTZ R153, R206.reuse, R22, -R153 ;  /* 0x00000016ce997223 */ /* 0x040fe40000010899 */
[-C--:B0-2---:R-:W-:Y:S02]  /*3a80*/  FMUL.FTZ R209, R209, R26.reuse ;  /* 0x0000001ad1d17220 */ /* 0x085fe40000410000 */
[C---:B------:R-:W-:Y:S02]  /*3a90*/  FFMA.FTZ R27, R206.reuse, R26, -R27 ;  /* 0x0000001ace1b7223 */ /* 0x040fe4000001081b */
[C---:B------:R-:W-:Y:S02]  /*3aa0*/  FFMA.FTZ R22, R206.reuse, R158, R161 ;  /* 0x0000009ece167223 */ /* 0x040fe400000100a1 */
[----:B------:R-:W-:Y:S01]  /*3ab0*/  FFMA.FTZ R209, R206, R154, R209 ;  /* 0x0000009aced17223 */ /* 0x000fe200000100d1 */
[----:B------:R-:W-:Y:S01]  /*3ac0*/  MOV R206, R27 ;  /* 0x0000001b00ce7202 */ /* 0x000fe20000000f00 */
[----:B------:R-:W-:-:S02]  /*3ad0*/  FADD.FTZ R208, R208, R153 ;  /* 0x00000099d0d07221 */ /* 0x000fc40000010000 */
[----:B------:R-:W-:Y:S02]  /*3ae0*/  FADD.FTZ R207, R207, R22 ;  /* 0x00000016cfcf7221 */ /* 0x000fe40000010000 */
.L_x_9641:
[----:B------:R-:W-:Y:S05]  /*3af0*/  BSYNC B0 ;  /* 0x0000000000007941 */ /* 0x000fea0003800000 */
.L_x_9640:
[C---:B------:R-:W-:Y:S01]  /*3b00*/  ISETP.GT.U32.AND P0, PT, R29.reuse, 0x1b, PT ;  /* 0x0000001b1d00780c */ /* 0x040fe20003f04070 */
[C---:B-1----:R-:W-:Y:S01]  /*3b10*/  FMUL.FTZ R22, R130.reuse, R23 ;  /* 0x0000001782167220 */ /* 0x042fe20000410000 */
[----:B----4-:R1:W4:Y:S01]  /*3b20*/  SHFL.DOWN PT, R154, R206, 0x4, 0x1f ;  /* 0x08801f00ce9a7f89 */ /* 0x01032200000e0000 */
[-C--:B------:R-:W-:Y:S01]  /*3b30*/  FMUL.FTZ R26, R130, R159.reuse ;  /* 0x0000009f821a7220 */ /* 0x080fe20000410000 */
[----:B------:R-:W-:Y:S01]  /*3b40*/  BSSY B0, `(.L_x_9642) ;  /* 0x0000016000007945 */ /* 0x000fe20003800000 */
[C---:B------:R-:W-:Y:S01]  /*3b50*/  FFMA.FTZ R22, R134.reuse, R159, -R22 ;  /* 0x0000009f86167223 */ /* 0x040fe20000010816 */
[----:B------:R1:W2:Y:S01]  /*3b60*/  SHFL.DOWN PT, R160, R209, 0x4, 0x1f ;  /* 0x08801f00d1a07f89 */ /* 0x0002a200000e0000 */
[----:B------:R-:W-:Y:S01]  /*3b70*/  FFMA.FTZ R26, R134, R23, R26 ;  /* 0x00000017861a7223 */ /* 0x000fe2000001001a */
[C---:B------:R-:W-:Y:S01]  /*3b80*/  ISETP.GT.U32.AND P1, PT, R29.reuse, 0x17, PT ;  /* 0x000000171d00780c */ /* 0x040fe20003f24070 */
[----:B---3--:R-:W-:Y:S01]  /*3b90*/  FFMA.FTZ R158, R120, R101, R22 ;  /* 0x00000065789e7223 */ /* 0x008fe20000010016 */
[----:B0-----:R1:W0:Y:S01]  /*3ba0*/  SHFL.DOWN PT, R162, R208, 0x4, 0x1f ;  /* 0x08801f00d0a27f89 */ /* 0x00122200000e0000 */
[----:B------:R-:W-:Y:S01]  /*3bb0*/  FADD.FTZ R22, RZ, R26 ;  /* 0x0000001aff167221 */ /* 0x000fe20000010000 */
[----:B------:R-:W-:-:S02]  /*3bc0*/  ISETP.GT.U32.AND P3, PT, R29, 0xf, PT ;  /* 0x0000000f1d00780c */ /* 0x000fc40003f64070 */
[----:B------:R1:W3:Y:S01]  /*3bd0*/  SHFL.DOWN PT, R26, R207, 0x4, 0x1f ;  /* 0x08801f00cf1a7f89 */ /* 0x0002e200000e0000 */
[----:B------:R-:W-:Y:S05]  /*3be0*/  @P0 BRA `(.L_x_9643) ;  /* 0x000000b000000947 */ /* 0x000fea0003800000 */
[C---:B--2---:R-:W-:Y:S02]  /*3bf0*/  FMUL.FTZ R27, R209.reuse, R160 ;  /* 0x000000a0d11b7220 */ /* 0x044fe40000410000 */
[C---:B---3--:R-:W-:Y:S02]  /*3c00*/  FMUL.FTZ R153, R209.reuse, R26 ;  /* 0x0000001ad1997220 */ /* 0x048fe40000410000 */
[C---:B0-----:R-:W-:Y:S02]  /*3c10*/  FMUL.FTZ R161, R209.reuse, R162 ;  /* 0x000000a2d1a17220 */ /* 0x041fe40000410000 */
        /* <DEDUP_REMOVED lines=8> */
.L_x_9643:
[----:B------:R-:W-:Y:S05]  /*3ca0*/  BSYNC B0 ;  /* 0x0000000000007941 */ /* 0x000fea0003800000 */
.L_x_9642:
[----:B--2---:R2:W1:Y:S01]  /*3cb0*/  SHFL.DOWN PT, R160, R206, 0x8, 0x1f ;  /* 0x09001f00cea07f89 */ /* 0x00446200000e0000 */
[----:B------:R-:W-:Y:S01]  /*3cc0*/  BSSY B0, `(.L_x_9644) ;  /* 0x0000012000007945 */ /* 0x000fe20003800000 */
[C---:B---3--:R-:W-:Y:S02]  /*3cd0*/  FMUL.FTZ R26, R131.reuse, R22 ;  /* 0x00000016831a7220 */ /* 0x048fe40000410000 */
[----:B0-----:R2:W0:Y:S01]  /*3ce0*/  SHFL.DOWN PT, R162, R209, 0x8, 0x1f ;  /* 0x09001f00d1a27f89 */ /* 0x00142200000e0000 */
[----:B------:R-:W-:-:S03]  /*3cf0*/  FMUL.FTZ R27, R131, R158 ;  /* 0x0000009e831b7220 */ /* 0x000fc60000410000 */
[----:B----4-:R2:W3:Y:S04]  /*3d00*/  SHFL.DOWN PT, R154, R208, 0x8, 0x1f ;  /* 0x09001f00d09a7f89 */ /* 0x0104e800000e0000 */
[----:B------:R2:W4:Y:S01]  /*3d10*/  SHFL.DOWN PT, R170, R207, 0x8, 0x1f ;  /* 0x09001f00cfaa7f89 */ /* 0x00052200000e0000 */
[----:B------:R-:W-:Y:S05]  /*3d20*/  @P1 BRA `(.L_x_9645) ;  /* 0x000000b000001947 */ /* 0x000fea0003800000 */
[C---:B----4-:R-:W-:Y:S02]  /*3d30*/  FMUL.FTZ R161, R209.reuse, R170 ;  /* 0x000000aad1a17220 */ /* 0x050fe40000410000 */
[C---:B0-----:R-:W-:Y:S02]  /*3d40*/  FMUL.FTZ R153, R209.reuse, R162 ;  /* 0x000000a2d1997220 */ /* 0x041fe40000410000 */
[-C--:B---3--:R-:W-:Y:S02]  /*3d50*/  FMUL.FTZ R163, R209, R154.reuse ;  /* 0x0000009ad1a37220 */ /* 0x088fe40000410000 */
[----:B------:R-:W-:-:S02]  /*3d60*/  FFMA.FTZ R161, R206, R154, -R161 ;  /* 0x0000009acea17223 */ /* 0x000fc400000108a1 */
[-C--:B-12---:R-:W-:Y:S02]  /*3d70*/  FMUL.FTZ R209, R209, R160.reuse ;  /* 0x000000a0d1d17220 */ /* 0x086fe40000410000 */
[C---:B------:R-:W-:Y:S02]  /*3d80*/  FFMA.FTZ R153, R206.reuse, R160, -R153 ;  /* 0x000000a0ce997223 */ /* 0x040fe40000010899 */
[C---:B------:R-:W-:Y:S02]  /*3d90*/  FFMA.FTZ R154, R206.reuse, R170, R163 ;  /* 0x000000aace9a7223 */ /* 0x040fe400000100a3 */
[----:B------:R-:W-:Y:S01]  /*3da0*/  FFMA.FTZ R209, R206, R162, R209 ;  /* 0x000000a2ced17223 */ /* 0x000fe200000100d1 */
[----:B------:R-:W-:Y:S01]  /*3db0*/  MOV R206, R153 ;  /* 0x0000009900ce7202 */ /* 0x000fe20000000f00 */
[----:B------:R-:W-:Y:S02]  /*3dc0*/  FADD.FTZ R208, R208, R161 ;  /* 0x000000a1d0d07221 */ /* 0x000fe40000010000 */
[----:B------:R-:W-:-:S02]  /*3dd0*/  FADD.FTZ R207, R207, R154 ;  /* 0x0000009acfcf7221 */ /* 0x000fc40000010000 */
.L_x_9645:
[----:B------:R-:W-:Y:S05]  /*3de0*/  BSYNC B0 ;  /* 0x0000000000007941 */ /* 0x000fea0003800000 */
.L_x_9644:
[----:B-1----:R1:W2:Y:S01]  /*3df0*/  SHFL.DOWN PT, R160, R206, 0x10, 0x1f ;  /* 0x0a001f00cea07f89 */ /* 0x0022a200000e0000 */
[----:B------:R-:W-:Y:S01]  /*3e00*/  BSSY B0, `(.L_x_9646) ;  /* 0x0000012000007945 */ /* 0x000fe20003800000 */
[----:B------:R-:W-:-:S02]  /*3e10*/  FFMA.FTZ R26, R133, R158, -R26 ;  /* 0x0000009e851a7223 */ /* 0x000fc4000001081a */
[----:B0-----:R1:W0:Y:S01]  /*3e20*/  SHFL.DOWN PT, R162, R209, 0x10, 0x1f ;  /* 0x0a001f00d1a27f89 */ /* 0x00122200000e0000 */
[----:B------:R-:W-:-:S03]  /*3e30*/  FFMA.FTZ R27, R133, R22, R27 ;  /* 0x00000016851b7223 */ /* 0x000fc6000001001b */
[----:B---3--:R1:W3:Y:S04]  /*3e40*/  SHFL.DOWN PT, R154, R208, 0x10, 0x1f ;  /* 0x0a001f00d09a7f89 */ /* 0x0082e800000e0000 */
[----:B----4-:R1:W4:Y:S01]  /*3e50*/  SHFL.DOWN PT, R170, R207, 0x10, 0x1f ;  /* 0x0a001f00cfaa7f89 */ /* 0x01032200000e0000 */
        /* <DEDUP_REMOVED lines=12> */
.L_x_9647:
[----:B------:R-:W-:Y:S05]  /*3f20*/  BSYNC B0 ;  /* 0x0000000000007941 */ /* 0x000fea0003800000 */
.L_x_9646:
[----:B------:R-:W-:Y:S01]  /*3f30*/  FFMA.FTZ R161, R118, R103, R26 ;  /* 0x0000006776a17223 */ /* 0x000fe2000001001a */
[----:B------:R-:W-:Y:S01]  /*3f40*/  SHFL.DOWN PT, R169, R209, 0x1, 0x1f ;  /* 0x08201f00d1a97f89 */ /* 0x000fe200000e0000 */
[----:B------:R-:W-:Y:S01]  /*3f50*/  FADD.FTZ R27, RZ, R27 ;  /* 0x0000001bff1b7221 */ /* 0x000fe20000010000 */
[C---:B------:R-:W-:Y:S01]  /*3f60*/  ISETP.GT.AND P0, PT, R31.reuse, 0x1e, PT ;  /* 0x0000001e1f00780c */ /* 0x040fe20003f04270 */
[C---:B------:R-:W-:Y:S01]  /*3f70*/  FMUL.FTZ R153, R132.reuse, R161 ;  /* 0x000000a184997220 */ /* 0x040fe20000410000 */
[----:B----4-:R-:W4:Y:S01]  /*3f80*/  SHFL.IDX PT, R170, R14, RZ, 0x1f ;  /* 0x00001fff0eaa7589 */ /* 0x010f2200000e0000 */
[-C--:B------:R-:W-:Y:S01]  /*3f90*/  FMUL.FTZ R26, R132, R27.reuse ;  /* 0x0000001b841a7220 */ /* 0x080fe20000410000 */
[----:B------:R-:W-:Y:S01]  /*3fa0*/  ISETP.NE.AND P1, PT, R31, RZ, PT ;  /* 0x000000ff1f00720c */ /* 0x000fe20003f25270 */
[C---:B------:R-:W-:Y:S01]  /*3fb0*/  FFMA.FTZ R153, R136.reuse, R27, R153 ;  /* 0x0000001b88997223 */ /* 0x040fe20000010099 */
[----:B------:R-:W5:Y:S01]  /*3fc0*/  SHFL.IDX PT, R171, R15, RZ, 0x1f ;  /* 0x00001fff0fab7589 */ /* 0x000f6200000e0000 */
[----:B0-----:R-:W-:Y:S01]  /*3fd0*/  FFMA.FTZ R162, R136, R161, -R26 ;  /* 0x000000a188a27223 */ /* 0x001fe2000001081a */
[----:B------:R-:W-:Y:S01]  /*3fe0*/  BSSY B0, `(.L_x_9648) ;  /* 0x000023f000007945 */ /* 0x000fe20003800000 */
[----:B------:R-:W-:Y:S01]  /*3ff0*/  FADD.FTZ R26, RZ, R153 ;  /* 0x00000099ff1a7221 */ /* 0x000fe20000010000 */
[----:B------:R-:W0:Y:S01]  /*4000*/  SHFL.DOWN PT, R174, R206, 0x1, 0x1f ;  /* 0x08201f00ceae7f89 */ /* 0x000e2200000e0000 */
[----:B------:R-:W-:-:S02]  /*4010*/  FFMA.FTZ R162, R116, R105, R162 ;  /* 0x0000006974a27223 */ /* 0x000fc400000100a2 */
[C---:B------:R-:W-:Y:S01]  /*4020*/  FMUL.FTZ R153, R137.reuse, R26 ;  /* 0x0000001a89997220 */ /* 0x040fe20000410000 */
[----:B------:R-:W1:Y:S01]  /*4030*/  SHFL.DOWN PT, R179, R207, 0x1, 0x1f ;  /* 0x08201f00cfb37f89 */ /* 0x000e6200000e0000 */
[-C--:B---3--:R-:W-:Y:S02]  /*4040*/  FMUL.FTZ R154, R137, R162.reuse ;  /* 0x000000a2899a7220 */ /* 0x088fe40000410000 */
[C---:B------:R-:W-:Y:S01]  /*4050*/  FFMA.FTZ R153, R123.reuse, R162, -R153 ;  /* 0x000000a27b997223 */ /* 0x040fe20000010899 */
[----:B------:R-:W3:Y:S01]  /*4060*/  SHFL.DOWN PT, R210, R208, 0x1, 0x1f ;  /* 0x08201f00d0d27f89 */ /* 0x000ee200000e0000 */
[----:B------:R-:W-:Y:S02]  /*4070*/  FFMA.FTZ R154, R123, R26, R154 ;  /* 0x0000001a7b9a7223 */ /* 0x000fe4000001009a */
[----:B------:R-:W-:Y:S01]  /*4080*/  FFMA.FTZ R163, R114, R97, R153 ;  /* 0x0000006172a37223 */ /* 0x000fe20000010099 */
[----:B-12---:R-:W1:Y:S01]  /*4090*/  SHFL.IDX PT, R209, R209, RZ, 0x1f ;  /* 0x00001fffd1d17589 */ /* 0x006e6200000e0000 */
[----:B------:R-:W-:-:S02]  /*40a0*/  FADD.FTZ R153, RZ, R154 ;  /* 0x0000009aff997221 */ /* 0x000fc40000010000 */
[----:B------:R-:W-:Y:S01]  /*40b0*/  FMUL.FTZ R160, R135, R163 ;  /* 0x000000a387a07220 */ /* 0x000fe20000410000 */
[----:B------:R-:W2:Y:S01]  /*40c0*/  SHFL.IDX PT, R206, R206, RZ, 0x1f ;  /* 0x00001fffcece7589 */ /* 0x000ea200000e0000 */
[----:B----4-:R-:W-:Y:S02]  /*40d0*/  @P2 FMUL.FTZ R172, R169, R170 ;  /* 0x000000aaa9ac2220 */ /* 0x010fe40000410000 */
[----:B------:R-:W-:Y:S01]  /*40e0*/  FMUL.FTZ R154, R135, R153 ;  /* 0x00000099879a7220 */ /* 0x000fe20000410000 */
[----:B------:R-:W4:Y:S01]  /*40f0*/  SHFL.IDX PT, R208, R208, RZ, 0x1f ;  /* 0x00001fffd0d07589 */ /* 0x000f2200000e0000 */
[----:B-----5:R-:W-:Y:S02]  /*4100*/  @P2 FMUL.FTZ R169, R169, R171 ;  /* 0x000000aba9a92220 */ /* 0x020fe40000410000 */
[----:B------:R-:W-:Y:S01]  /*4110*/  FFMA.FTZ R167, R138, R153, R160 ;  /* 0x000000998aa77223 */ /* 0x000fe200000100a0 */
[----:B------:R-:W5:Y:S01]  /*4120*/  SHFL.IDX PT, R207, R207, RZ, 0x1f ;  /* 0x00001fffcfcf7589 */ /* 0x000f6200000e0000 */
[----:B0-----:R-:W-:-:S02]  /*4130*/  @P2 FFMA.FTZ R172, R174, R171, R172 ;  /* 0x000000abaeac2223 */ /* 0x001fc400000100ac */
[----:B------:R-:W-:Y:S02]  /*4140*/  FFMA.FTZ R160, R138, R163, -R154 ;  /* 0x000000a38aa07223 */ /* 0x000fe4000001089a */
[----:B------:R-:W-:Y:S02]  /*4150*/  @P2 FFMA.FTZ R169, R174, R170, -R169 ;  /* 0x000000aaaea92223 */ /* 0x000fe400000108a9 */
[----:B------:R-:W-:Y:S02]  /*4160*/  FADD.FTZ R154, RZ, R167 ;  /* 0x000000a7ff9a7221 */ /* 0x000fe40000010000 */
[----:B------:R-:W-:Y:S02]  /*4170*/  @P2 FADD.FTZ R171, R179, R172 ;  /* 0x000000acb3ab2221 */ /* 0x000fe40000010000 */
[----:B------:R-:W-:Y:S02]  /*4180*/  FFMA.FTZ R160, R112, R107, R160 ;  /* 0x0000006b70a07223 */ /* 0x000fe400000100a0 */
[----:B---3--:R-:W-:Y:S01]  /*4190*/  @P2 FADD.FTZ R170, R210, R169 ;  /* 0x000000a9d2aa2221 */ /* 0x008fe20000010000 */
[----:B------:R-:W-:Y:S01]  /*41a0*/  ISETP.NE.AND P2, PT, R32, RZ, PT ;  /* 0x000000ff2000720c */ /* 0x000fe20003f45270 */
[----:B------:R-:W-:-:S02]  /*41b0*/  FMUL.FTZ R167, R140, R154 ;  /* 0x0000009a8ca77220 */ /* 0x000fc40000410000 */
[-C--:B------:R-:W-:Y:S02]  /*41c0*/  FMUL.FTZ R179, R171, -R25.reuse ;  /* 0x80000019abb37220 */ /* 0x080fe40000410000 */
[-C--:B------:R-:W-:Y:S02]  /*41d0*/  FMUL.FTZ R169, R140, R160.reuse ;  /* 0x000000a08ca97220 */ /* 0x080fe40000410000 */
[C---:B------:R-:W-:Y:S02]  /*41e0*/  FMUL.FTZ R172, R170.reuse, -R25 ;  /* 0x80000019aaac7220 */ /* 0x040fe40000410000 */
[C---:B------:R-:W-:Y:S02]  /*41f0*/  FFMA.FTZ R167, R149.reuse, R160, -R167 ;  /* 0x000000a095a77223 */ /* 0x040fe400000108a7 */
[----:B------:R-:W-:Y:S02]  /*4200*/  FFMA.FTZ R179, R170, R24, -R179 ;  /* 0x00000018aab37223 */ /* 0x000fe400000108b3 */
[----:B------:R-:W-:-:S02]  /*4210*/  FFMA.FTZ R25, R149, R154, R169 ;  /* 0x0000009a95197223 */ /* 0x000fc400000100a9 */
[----:B------:R-:W-:Y:S02]  /*4220*/  FFMA.FTZ R172, R171, R24, R172 ;  /* 0x00000018abac7223 */ /* 0x000fe400000100ac */
[----:B------:R-:W-:Y:S02]  /*4230*/  FFMA.FTZ R167, R110, R109, R167 ;  /* 0x0000006d6ea77223 */ /* 0x000fe400000100a7 */
[----:B------:R-:W-:Y:S02]  /*4240*/  FADD.FTZ R24, R164, R179 ;  /* 0x000000b3a4187221 */ /* 0x000fe40000010000 */
[----:B------:R-:W-:Y:S02]  /*4250*/  FADD.FTZ R25, RZ, R25 ;  /* 0x00000019ff197221 */ /* 0x000fe40000010000 */
[----:B------:R-:W-:Y:S02]  /*4260*/  FADD.FTZ R157, -R157, R172 ;  /* 0x000000ac9d9d7221 */ /* 0x000fe40000010100 */
[----:B------:R-:W-:-:S02]  /*4270*/  FMUL.FTZ R169, R190, R167 ;  /* 0x000000a7bea97220 */ /* 0x000fc40000410000 */
[----:B------:R-:W-:Y:S02]  /*4280*/  FMUL.FTZ R170, R150, -R24 ;  /* 0x8000001896aa7220 */ /* 0x000fe40000410000 */
[----:B------:R-:W-:Y:S02]  /*4290*/  FMUL.FTZ R164, R190, R25 ;  /* 0x00000019bea47220 */ /* 0x000fe40000410000 */
[----:B------:R-:W-:Y:S02]  /*42a0*/  FMUL.FTZ R171, R150, -R157 ;  /* 0x8000009d96ab7220 */ /* 0x000fe40000410000 */
[C---:B------:R-:W-:Y:S02]  /*42b0*/  FFMA.FTZ R169, R188.reuse, R25, R169 ;  /* 0x00000019bca97223 */ /* 0x040fe400000100a9 */
[----:B------:R-:W-:Y:S02]  /*42c0*/  FFMA.FTZ R172, R139, R157, R170 ;  /* 0x0000009d8bac7223 */ /* 0x000fe400000100aa */
[----:B------:R-:W-:-:S02]  /*42d0*/  FFMA.FTZ R170, R188, R167, -R164 ;  /* 0x000000a7bcaa7223 */ /* 0x000fc400000108a4 */
[----:B------:R-:W-:Y:S02]  /*42e0*/  FFMA.FTZ R171, R139, R24, -R171 ;  /* 0x000000188bab7223 */ /* 0x000fe400000108ab */
[----:B------:R-:W-:Y:S02]  /*42f0*/  FADD.FTZ R164, RZ, R169 ;  /* 0x000000a9ffa47221 */ /* 0x000fe40000010000 */
[----:B------:R-:W-:Y:S02]  /*4300*/  FADD.FTZ R165, -R165, R172 ;  /* 0x000000aca5a57221 */ /* 0x000fe40000010100 */
[----:B------:R-:W-:Y:S02]  /*4310*/  FFMA.FTZ R170, R108, R111, R170 ;  /* 0x0000006f6caa7223 */ /* 0x000fe400000100aa */
[----:B------:R-:W-:Y:S02]  /*4320*/  FADD.FTZ R166, R166, R171 ;  /* 0x000000aba6a67221 */ /* 0x000fe40000010000 */
[----:B------:R-:W-:-:S02]  /*4330*/  FMUL.FTZ R169, R191, R164 ;  /* 0x000000a4bfa97220 */ /* 0x000fc40000410000 */
[----:B------:R-:W-:Y:S02]  /*4340*/  FMUL.FTZ R172, R195, -R165 ;  /* 0x800000a5c3ac7220 */ /* 0x000fe40000410000 */
[----:B------:R-:W-:Y:S02]  /*4350*/  FMUL.FTZ R171, R191, R170 ;  /* 0x000000aabfab7220 */ /* 0x000fe40000410000 */
[----:B------:R-:W-:Y:S02]  /*4360*/  FMUL.FTZ R174, R195, -R166 ;  /* 0x800000a6c3ae7220 */ /* 0x000fe40000410000 */
[----:B------:R-:W-:Y:S02]  /*4370*/  FFMA.FTZ R169, R189, R170, -R169 ;  /* 0x000000aabda97223 */ /* 0x000fe400000108a9 */
        /* <DEDUP_REMOVED lines=11> */
[----:B------:R-:W-:Y:S02]  /*4430*/  FFMA.FTZ R174, R180, R169, R174 ;  /* 0x000000a9b4ae7223 */ /* 0x000fe400000100ae */
        /* <DEDUP_REMOVED lines=8> */
[C---:B------:R-:W-:Y:S02]  /*44c0*/  FMUL.FTZ R211, R192.reuse, -R181 ;  /* 0x800000b5c0d37220 */ /* 0x040fe40000410000 */
[-C--:B------:R-:W-:Y:S02]  /*44d0*/  FMUL.FTZ R210, R187, R172.reuse ;  /* 0x000000acbbd27220 */ /* 0x080fe40000410000 */
[-C--:B------:R-:W-:Y:S02]  /*44e0*/  FMUL.FTZ R213, R192, -R175.reuse ;  /* 0x800000afc0d57220 */ /* 0x080fe40000410000 */
        /* <DEDUP_REMOVED lines=9> */
[C---:B------:R-:W-:Y:S02]  /*4580*/  FMUL.FTZ R213, R194.reuse, -R211 ;  /* 0x800000d3c2d57220 */ /* 0x040fe40000410000 */
[C---:B------:R-:W-:Y:S02]  /*4590*/  FMUL.FTZ R210, R194.reuse, R177 ;  /* 0x000000b1c2d27220 */ /* 0x040fe40000410000 */
[----:B------:R-:W-:Y:S02]  /*45a0*/  FMUL.FTZ R194, R194, -R197 ;  /* 0x800000c5c2c27220 */ /* 0x000fe40000410000 */
[C---:B------:R-:W-:Y:S02]  /*45b0*/  FFMA.FTZ R212, R176.reuse, R177, R212 ;  /* 0x000000b1b0d47223 */ /* 0x040fe400000100d4 */
[C---:B------:R-:W-:Y:S02]  /*45c0*/  FFMA.FTZ R214, R176.reuse, R197, R213 ;  /* 0x000000c5b0d67223 */ /* 0x040fe400000100d5 */
        /* <DEDUP_REMOVED lines=15> */
[----:B------:R-:W-:Y:S02]  /*46c0*/  FADD.FTZ R215, RZ, R192 ;  /* 0x000000c0ffd77221 */ /* 0x000fe40000010000 */
[----:B------:R-:W-:Y:S02]  /*46d0*/  FADD.FTZ R178, R202, R187 ;  /* 0x000000bbcab27221 */ /* 0x000fe40000010000 */
[----:B------:R-:W-:Y:S02]  /*46e0*/  FADD.FTZ R185, -R200, R185 ;  /* 0x000000b9c8b97221 */ /* 0x000fe40000010100 */
[----:B------:R-:W-:-:S02]  /*46f0*/  FMUL.FTZ R187, R186, R219 ;  /* 0x000000dbbabb7220 */ /* 0x000fc40000410000 */
[----:B------:R-:W-:Y:S02]  /*4700*/  FMUL.FTZ R186, R186, R215 ;  /* 0x000000d7baba7220 */ /* 0x000fe40000410000 */
[----:B------:R-:W-:Y:S02]  /*4710*/  FMUL.FTZ R221, R182, -R185 ;  /* 0x800000b9b6dd7220 */ /* 0x000fe40000410000 */
[----:B------:R-:W-:Y:S02]  /*4720*/  FFMA.FTZ R187, R184, R215, R187 ;  /* 0x000000d7b8bb7223 */ /* 0x000fe400000100bb */
[-C--:B------:R-:W-:Y:S02]  /*4730*/  FMUL.FTZ R192, R182, -R178.reuse ;  /* 0x800000b2b6c07220 */ /* 0x080fe40000410000 */
[----:B------:R-:W-:Y:S02]  /*4740*/  FFMA.FTZ R184, R184, R219, -R186 ;  /* 0x000000dbb8b87223 */ /* 0x000fe400000108ba */
[----:B------:R-:W-:-:S02]  /*4750*/  FFMA.FTZ R186, R180, R178, -R221 ;  /* 0x000000b2b4ba7223 */ /* 0x000fc400000108dd */
[----:B------:R-:W-:Y:S02]  /*4760*/  FADD.FTZ R182, RZ, R187 ;  /* 0x000000bbffb67221 */ /* 0x000fe40000010000 */
[----:B------:R-:W-:Y:S02]  /*4770*/  FFMA.FTZ R187, R180, R185, R192 ;  /* 0x000000b9b4bb7223 */ /* 0x000fe400000100c0 */
[----:B------:R-:W-:Y:S02]  /*4780*/  FFMA.FTZ R184, R96, R115, R184 ;  /* 0x0000007360b87223 */ /* 0x000fe400000100b8 */
[----:B------:R-:W-:Y:S02]  /*4790*/  FADD.FTZ R180, R199, R186 ;  /* 0x000000bac7b47221 */ /* 0x000fe40000010000 */
[C---:B------:R-:W-:Y:S02]  /*47a0*/  FMUL.FTZ R186, R195.reuse, R182 ;  /* 0x000000b6c3ba7220 */ /* 0x040fe40000410000 */
[----:B------:R-:W-:-:S02]  /*47b0*/  FMUL.FTZ R195, R195, R184 ;  /* 0x000000b8c3c37220 */ /* 0x000fc40000410000 */
[----:B------:R-:W-:Y:S02]  /*47c0*/  FADD.FTZ R187, -R198, R187 ;  /* 0x000000bbc6bb7221 */ /* 0x000fe40000010100 */
[----:B------:R-:W-:Y:S02]  /*47d0*/  FFMA.FTZ R192, R193, R184, -R186 ;  /* 0x000000b8c1c07223 */ /* 0x000fe400000108ba */
[----:B------:R-:W-:Y:S02]  /*47e0*/  FMUL.FTZ R186, R191, -R180 ;  /* 0x800000b4bfba7220 */ /* 0x000fe40000410000 */
[----:B------:R-:W-:Y:S02]  /*47f0*/  FFMA.FTZ R195, R193, R182, R195 ;  /* 0x000000b6c1c37223 */ /* 0x000fe400000100c3 */
[-C--:B------:R-:W-:Y:S02]  /*4800*/  FMUL.FTZ R193, R191, -R187.reuse ;  /* 0x800000bbbfc17220 */ /* 0x080fe40000410000 */
[----:B------:R-:W-:-:S02]  /*4810*/  FFMA.FTZ R194, R189, R187, R186 ;  /* 0x000000bbbdc27223 */ /* 0x000fc400000100ba */
[C---:B-1----:R-:W-:Y:S02]  /*4820*/  FMUL.FTZ R186, R209.reuse, R14 ;  /* 0x0000000ed1ba7220 */ /* 0x042fe40000410000 */
[-C--:B------:R-:W-:Y:S02]  /*4830*/  FMUL.FTZ R191, R209, R15.reuse ;  /* 0x0000000fd1bf7220 */ /* 0x080fe40000410000 */
[----:B------:R-:W-:Y:S02]  /*4840*/  FFMA.FTZ R199, R189, R180, -R193 ;  /* 0x000000b4bdc77223 */ /* 0x000fe400000108c1 */
[----:B------:R-:W-:Y:S02]  /*4850*/  FADD.FTZ R189, -R205, R194 ;  /* 0x000000c2cdbd7221 */ /* 0x000fe40000010100 */
[C---:B--2---:R-:W-:Y:S02]  /*4860*/  FFMA.FTZ R194, R206.reuse, R15, R186 ;  /* 0x0000000fcec27223 */ /* 0x044fe400000100ba */
[----:B------:R-:W-:-:S02]  /*4870*/  FFMA.FTZ R193, R206, R14, -R191 ;  /* 0x0000000ecec17223 */ /* 0x000fc400000108bf */
[----:B------:R-:W-:Y:S02]  /*4880*/  FADD.FTZ R186, R204, R199 ;  /* 0x000000c7ccba7221 */ /* 0x000fe40000010000 */
[CC--:B------:R-:W-:Y:S02]  /*4890*/  FMUL.FTZ R191, R190.reuse, -R189.reuse ;  /* 0x800000bdbebf7220 */ /* 0x0c0fe40000410000 */
[-C--:B------:R-:W-:Y:S02]  /*48a0*/  FMUL.FTZ R190, R190, -R186.reuse ;  /* 0x800000babebe7220 */ /* 0x080fe40000410000 */
[C---:B------:R-:W-:Y:S02]  /*48b0*/  FFMA.FTZ R14, R188.reuse, R186, -R191 ;  /* 0x000000babc0e7223 */ /* 0x040fe400000108bf */
[----:B------:R-:W-:Y:S02]  /*48c0*/  FFMA.FTZ R190, R188, R189, R190 ;  /* 0x000000bdbcbe7223 */ /* 0x000fe400000100be */
[----:B------:R-:W-:-:S02]  /*48d0*/  FADD.FTZ R188, R203, R14 ;  /* 0x0000000ecbbc7221 */ /* 0x000fc40000010000 */
[----:B----4-:R-:W-:Y:S02]  /*48e0*/  FADD.FTZ R14, R208, R193 ;  /* 0x000000c1d00e7221 */ /* 0x010fe40000010000 */
[----:B------:R-:W-:Y:S02]  /*48f0*/  FADD.FTZ R201, -R201, R190 ;  /* 0x000000bec9c97221 */ /* 0x000fe40000010100 */
[----:B------:R-:W-:Y:S02]  /*4900*/  FFMA.FTZ R193, R94, R119, R192 ;  /* 0x000000775ec17223 */ /* 0x000fe400000100c0 */
[C---:B------:R-:W-:Y:S02]  /*4910*/  FMUL.FTZ R192, R140.reuse, -R188 ;  /* 0x800000bc8cc07220 */ /* 0x040fe40000410000 */
[----:B------:R-:W-:Y:S02]  /*4920*/  FADD.FTZ R191, RZ, R195 ;  /* 0x000000c3ffbf7221 */ /* 0x000fe40000010000 */
[----:B------:R-:W-:-:S02]  /*4930*/  FMUL.FTZ R140, R140, -R201 ;  /* 0x800000c98c8c7220 */ /* 0x000fc40000410000 */
[----:B------:R-:W-:Y:S02]  /*4940*/  FMUL.FTZ R15, R209, R13 ;  /* 0x0000000dd10f7220 */ /* 0x000fe40000410000 */
[----:B------:R-:W-:Y:S02]  /*4950*/  FFMA.FTZ R195, R149, R201, R192 ;  /* 0x000000c995c37223 */ /* 0x000fe400000100c0 */
[----:B------:R-:W-:Y:S02]  /*4960*/  FMUL.FTZ R209, R209, R12 ;  /* 0x0000000cd1d17220 */ /* 0x000fe40000410000 */
[----:B------:R-:W-:Y:S02]  /*4970*/  FMUL.FTZ R190, R150, R191 ;  /* 0x000000bf96be7220 */ /* 0x000fe40000410000 */
[----:B------:R-:W-:Y:S02]  /*4980*/  FFMA.FTZ R140, R149, R188, -R140 ;  /* 0x000000bc958c7223 */ /* 0x000fe4000001088c */
[----:B------:R-:W-:-:S02]  /*4990*/  FFMA.FTZ R12, R206, R12, -R15 ;  /* 0x0000000cce0c7223 */ /* 0x000fc4000001080f */
[----:B------:R-:W-:Y:S02]  /*49a0*/  FADD.FTZ R149, -R148, R195 ;  /* 0x000000c394957221 */ /* 0x000fe40000010100 */
[----:B-----5:R-:W-:Y:S02]  /*49b0*/  FADD.FTZ R15, R207, R194 ;  /* 0x000000c2cf0f7221 */ /* 0x020fe40000010000 */
[----:B------:R-:W-:Y:S02]  /*49c0*/  FMUL.FTZ R194, R150, R193 ;  /* 0x000000c196c27220 */ /* 0x000fe40000410000 */
[----:B------:R-:W-:Y:S02]  /*49d0*/  FFMA.FTZ R148, R90, R159, RZ ;  /* 0x0000009f5a947223 */ /* 0x000fe400000100ff */
[----:B------:R-:W-:Y:S02]  /*49e0*/  FFMA.FTZ R150, R139, R193, -R190 ;  /* 0x000000c18b967223 */ /* 0x000fe400000108be */
[----:B------:R-:W-:-:S02]  /*49f0*/  FADD.FTZ R129, R129, R140 ;  /* 0x0000008c81817221 */ /* 0x000fc40000010000 */
[----:B------:R-:W-:Y:S02]  /*4a00*/  FFMA.FTZ R190, R90, -R23, RZ ;  /* 0x800000175abe7223 */ /* 0x000fe400000100ff */
[----:B------:R-:W-:Y:S02]  /*4a10*/  FMUL.FTZ R140, R135, -R149 ;  /* 0x80000095878c7220 */ /* 0x000fe40000410000 */
[----:B------:R-:W-:Y:S02]  /*4a20*/  FFMA.FTZ R13, R206, R13, R209 ;  /* 0x0000000dce0d7223 */ /* 0x000fe400000100d1 */
[----:B------:R-:W-:Y:S02]  /*4a30*/  FFMA.FTZ R148, R89, R158, R148 ;  /* 0x0000009e59947223 */ /* 0x000fe40000010094 */
[----:B------:R-:W-:Y:S01]  /*4a40*/  FMUL.FTZ R135, R135, -R129 ;  /* 0x8000008187877220 */ /* 0x000fe20000410000 */
[----:B------:R0:W-:Y:S01]  /*4a50*/  @!P2 STS.128 [UR4+0x1980], R12 ;  /* 0x0019800cff00a988 */ /* 0x0001e20008000c04 */
[----:B------:R-:W-:-:S02]  /*4a60*/  FFMA.FTZ R190, R89, -R22, R190 ;  /* 0x8000001659be7223 */ /* 0x000fc400000100be */
[----:B------:R-:W-:Y:S02]  /*4a70*/  FFMA.FTZ R140, R138, R129, -R140 ;  /* 0x000000818a8c7223 */ /* 0x000fe4000001088c */
[C---:B------:R-:W-:Y:S02]  /*4a80*/  FFMA.FTZ R148, R88.reuse, R161, R148 ;  /* 0x000000a158947223 */ /* 0x040fe40000010094 */
[----:B------:R-:W-:Y:S02]  /*4a90*/  FFMA.FTZ R190, R88, -R27, R190 ;  /* 0x8000001b58be7223 */ /* 0x000fe400000100be */
[C---:B------:R-:W-:Y:S02]  /*4aa0*/  FFMA.FTZ R148, R87.reuse, R162, R148 ;  /* 0x000000a257947223 */ /* 0x040fe40000010094 */
[----:B------:R-:W-:Y:S02]  /*4ab0*/  FFMA.FTZ R190, R87, -R26, R190 ;  /* 0x8000001a57be7223 */ /* 0x000fe400000100be */
[----:B------:R-:W-:-:S02]  /*4ac0*/  FFMA.FTZ R148, R86, R163, R148 ;  /* 0x000000a356947223 */ /* 0x000fc40000010094 */
[----:B0-----:R-:W-:Y:S02]  /*4ad0*/  FFMA.FTZ R12, R138, R149, R135 ;  /* 0x000000958a0c7223 */ /* 0x001fe40000010087 */
[----:B------:R-:W-:Y:S02]  /*4ae0*/  FADD.FTZ R138, R127, R140 ;  /* 0x0000008c7f8a7221 */ /* 0x000fe40000010000 */
[----:B------:R-:W-:Y:S02]  /*4af0*/  FADD.FTZ R140, -R147, R12 ;  /* 0x0000000c938c7221 */ /* 0x000fe40000010100 */
[C---:B------:R-:W-:Y:S02]  /*4b00*/  FMUL.FTZ R12, R137.reuse, -R138 ;  /* 0x8000008a890c7220 */ /* 0x040fe40000410000 */
[----:B------:R-:W-:Y:S02]  /*4b10*/  FMUL.FTZ R137, R137, -R140 ;  /* 0x8000008c89897220 */ /* 0x000fe40000410000 */
[----:B------:R-:W-:-:S02]  /*4b20*/  FFMA.FTZ R190, R86, -R153, R190 ;  /* 0x8000009956be7223 */ /* 0x000fc400000100be */
        /* <DEDUP_REMOVED lines=8> */
[C---:B------:R-:W-:Y:S02]  /*4bb0*/  FMUL.FTZ R12, R132.reuse, -R123 ;  /* 0x8000007b840c7220 */ /* 0x040fe40000410000 */
[C---:B------:R-:W-:Y:S02]  /*4bc0*/  FFMA.FTZ R148, R83.reuse, R170, R148 ;  /* 0x000000aa53947223 */ /* 0x040fe40000010094 */
[----:B------:R-:W-:Y:S02]  /*4bd0*/  FMUL.FTZ R132, R132, -R145 ;  /* 0x8000009184847220 */ /* 0x000fe40000410000 */
[----:B------:R-:W-:-:S02]  /*4be0*/  FFMA.FTZ R190, R83, -R164, R190 ;  /* 0x800000a453be7223 */ /* 0x000fc400000100be */
[----:B------:R-:W-:Y:S02]  /*4bf0*/  FFMA.FTZ R13, R136, R145, -R12 ;  /* 0x00000091880d7223 */ /* 0x000fe4000001080c */
[----:B------:R-:W-:Y:S02]  /*4c00*/  FMUL.FTZ R12, R3, R211 ;  /* 0x000000d3030c7220 */ /* 0x000fe40000410000 */
[----:B------:R-:W-:Y:S02]  /*4c10*/  FFMA.FTZ R148, R82, R171, R148 ;  /* 0x000000ab52947223 */ /* 0x000fe40000010094 */
[----:B------:R-:W-:Y:S02]  /*4c20*/  FFMA.FTZ R15, R136, R123, R132 ;  /* 0x0000007b880f7223 */ /* 0x000fe40000010084 */
[----:B------:R-:W-:Y:S02]  /*4c30*/  FFMA.FTZ R190, R82, -R169, R190 ;  /* 0x800000a952be7223 */ /* 0x000fe400000100be */
[----:B------:R-:W-:-:S02]  /*4c40*/  FFMA.FTZ R132, R2, R197, -R12 ;  /* 0x000000c502847223 */ /* 0x000fc4000001080c */
[----:B------:R-:W-:Y:S02]  /*4c50*/  FFMA.FTZ R148, R81, R172, R148 ;  /* 0x000000ac51947223 */ /* 0x000fe40000010094 */
[----:B------:R-:W-:Y:S02]  /*4c60*/  FMUL.FTZ R14, R3, R197 ;  /* 0x000000c5030e7220 */ /* 0x000fe40000410000 */
[----:B------:R-:W-:Y:S02]  /*4c70*/  FADD.FTZ R142, -R142, R15 ;  /* 0x0000000f8e8e7221 */ /* 0x000fe40000010100 */
[----:B------:R-:W-:Y:S02]  /*4c80*/  FFMA.FTZ R190, R81, -R174, R190 ;  /* 0x800000ae51be7223 */ /* 0x000fe400000100be */
[----:B------:R-:W-:Y:S02]  /*4c90*/  FADD.FTZ R144, R144, R13 ;  /* 0x0000000d90907221 */ /* 0x000fe40000010000 */
[----:B------:R-:W-:-:S02]  /*4ca0*/  FMUL.FTZ R15, R213, R132 ;  /* 0x00000084d50f7220 */ /* 0x000fc40000410000 */
[----:B------:R-:W-:Y:S02]  /*4cb0*/  FFMA.FTZ R148, R80, R179, R148 ;  /* 0x000000b350947223 */ /* 0x000fe40000010094 */
[----:B------:R-:W-:Y:S02]  /*4cc0*/  FFMA.FTZ R132, R2, R211, R14 ;  /* 0x000000d302847223 */ /* 0x000fe4000001000e */
[----:B------:R-:W-:Y:S02]  /*4cd0*/  FMUL.FTZ R14, R131, -R142 ;  /* 0x8000008e830e7220 */ /* 0x000fe40000410000 */
[----:B------:R-:W-:Y:S02]  /*4ce0*/  FFMA.FTZ R190, R80, -R177, R190 ;  /* 0x800000b150be7223 */ /* 0x000fe400000100be */
[C---:B------:R-:W-:Y:S02]  /*4cf0*/  FMUL.FTZ R136, R100.reuse, R197 ;  /* 0x000000c564887220 */ /* 0x040fe40000410000 */
[----:B------:R-:W-:-:S02]  /*4d00*/  FMUL.FTZ R12, R100, R211 ;  /* 0x000000d3640c7220 */ /* 0x000fc40000410000 */
[-C--:B------:R-:W-:Y:S02]  /*4d10*/  FMUL.FTZ R131, R131, -R144.reuse ;  /* 0x8000009083837220 */ /* 0x080fe40000410000 */
[----:B------:R-:W-:Y:S02]  /*4d20*/  FFMA.FTZ R148, R79, R217, R148 ;  /* 0x000000d94f947223 */ /* 0x000fe40000010094 */
[----:B------:R-:W-:Y:S02]  /*4d30*/  FFMA.FTZ R217, -R100, R143, R217 ;  /* 0x0000008f64d97223 */ /* 0x000fe400000101d9 */
[----:B------:R-:W-:Y:S02]  /*4d40*/  FFMA.FTZ R127, R133, R144, -R14 ;  /* 0x00000090857f7223 */ /* 0x000fe4000001080e */
[----:B------:R-:W-:Y:S02]  /*4d50*/  FFMA.FTZ R190, R79, -R213, R190 ;  /* 0x800000d54fbe7223 */ /* 0x000fe400000100be */
[----:B------:R-:W-:-:S02]  /*4d60*/  FMUL.FTZ R13, R213, R136 ;  /* 0x00000088d50d7220 */ /* 0x000fc40000410000 */
[----:B------:R-:W-:Y:S02]  /*4d70*/  FMUL.FTZ R213, R213, R12 ;  /* 0x0000000cd5d57220 */ /* 0x000fe40000410000 */
[----:B------:R-:W-:Y:S02]  /*4d80*/  FFMA.FTZ R14, R133, R142, R131 ;  /* 0x0000008e850e7223 */ /* 0x000fe40000010083 */
[----:B------:R-:W-:Y:S02]  /*4d90*/  FMUL.FTZ R131, R3, R175 ;  /* 0x000000af03837220 */ /* 0x000fe40000410000 */
[----:B------:R-:W-:Y:S02]  /*4da0*/  FFMA.FTZ R132, R217, R132, R15 ;  /* 0x00000084d9847223 */ /* 0x000fe4000001000f */
[----:B------:R-:W-:Y:S02]  /*4db0*/  FADD.FTZ R127, R152, R127 ;  /* 0x0000007f987f7221 */ /* 0x000fe40000010000 */
[----:B------:R-:W-:-:S02]  /*4dc0*/  FADD.FTZ R61, R12, R61 ;  /* 0x0000003d0c3d7221 */ /* 0x000fc40000010000 */
[----:B------:R-:W-:Y:S02]  /*4dd0*/  FFMA.FTZ R13, R217, R12, R13 ;  /* 0x0000000cd90d7223 */ /* 0x000fe4000001000d */
[-C--:B------:R-:W-:Y:S02]  /*4de0*/  FMUL.FTZ R15, R3, R181.reuse ;  /* 0x000000b5030f7220 */ /* 0x080fe40000410000 */
[----:B------:R-:W-:Y:S02]  /*4df0*/  FFMA.FTZ R12, R217, R136, -R213 ;  /* 0x00000088d90c7223 */ /* 0x000fe400000108d5 */
[----:B------:R-:W-:Y:S02]  /*4e00*/  FADD.FTZ R151, -R151, R14 ;  /* 0x0000000e97977221 */ /* 0x000fe40000010100 */
[----:B------:R-:W-:Y:S02]  /*4e10*/  FFMA.FTZ R136, R2, R181, -R131 ;  /* 0x000000b502887223 */ /* 0x000fe40000010883 */
[----:B------:R-:W-:-:S02]  /*4e20*/  FMUL.FTZ R131, R130, -R127 ;  /* 0x8000007f82837220 */ /* 0x000fc40000410000 */
[----:B------:R-:W-:Y:S02]  /*4e30*/  FFMA.FTZ R133, R2, R175, R15 ;  /* 0x000000af02857223 */ /* 0x000fe4000001000f */
[----:B------:R-:W-:Y:S02]  /*4e40*/  FMUL.FTZ R15, R130, -R151 ;  /* 0x80000097820f7220 */ /* 0x000fe40000410000 */
[----:B------:R-:W-:Y:S02]  /*4e50*/  FFMA.FTZ R146, -R98, R141, R219 ;  /* 0x0000008d62927223 */ /* 0x000fe400000101db */
[----:B------:R-:W-:Y:S02]  /*4e60*/  FMUL.FTZ R136, R215, R136 ;  /* 0x00000088d7887220 */ /* 0x000fe40000410000 */
[C---:B------:R-:W-:Y:S02]  /*4e70*/  FFMA.FTZ R131, R134.reuse, R151, R131 ;  /* 0x0000009786837223 */ /* 0x040fe40000010083 */
[----:B------:R-:W-:-:S02]  /*4e80*/  FFMA.FTZ R130, R134, R127, -R15 ;  /* 0x0000007f86827223 */ /* 0x000fc4000001080f */
[----:B------:R-:W-:Y:S02]  /*4e90*/  FFMA.FTZ R134, R146, R133, R136 ;  /* 0x0000008592867223 */ /* 0x000fe40000010088 */
[----:B------:R-:W-:Y:S02]  /*4ea0*/  FADD.FTZ R133, -R156, R131 ;  /* 0x000000839c857221 */ /* 0x000fe40000010100 */
[----:B------:R-:W-:Y:S02]  /*4eb0*/  FMUL.FTZ R181, R98, R181 ;  /* 0x000000b562b57220 */ /* 0x000fe40000410000 */
[----:B------:R-:W-:Y:S02]  /*4ec0*/  FFMA.FTZ R143, R143, R211, R132 ;  /* 0x000000d38f8f7223 */ /* 0x000fe40000010084 */
[----:B------:R-:W-:Y:S02]  /*4ed0*/  FMUL.FTZ R147, R120, R151 ;  /* 0x0000009778937220 */ /* 0x000fe40000410000 */
[----:B------:R-:W-:-:S02]  /*4ee0*/  FADD.FTZ R155, R155, R130 ;  /* 0x000000829b9b7221 */ /* 0x000fc40000010000 */
[----:B------:R-:W-:Y:S02]  /*4ef0*/  FMUL.FTZ R132, R122, R133 ;  /* 0x000000857a847220 */ /* 0x000fe40000410000 */
[----:B------:R-:W-:Y:S02]  /*4f00*/  FFMA.FTZ R14, R78, R219, R148 ;  /* 0x000000db4e0e7223 */ /* 0x000fe40000010094 */
[----:B------:R-:W-:Y:S02]  /*4f10*/  FMUL.FTZ R137, R98, R175 ;  /* 0x000000af62897220 */ /* 0x000fe40000410000 */
[----:B------:R-:W-:Y:S02]  /*4f20*/  FMUL.FTZ R148, R215, R181 ;  /* 0x000000b5d7947220 */ /* 0x000fe40000410000 */
[C---:B------:R-:W-:Y:S02]  /*4f30*/  FFMA.FTZ R158, -R120.reuse, R101, R158 ;  /* 0x00000065789e7223 */ /* 0x040fe4000001019e */
[----:B------:R-:W-:-:S02]  /*4f40*/  FMUL.FTZ R131, R120, R127 ;  /* 0x0000007f78837220 */ /* 0x000fc40000410000 */
[----:B------:R-:W-:Y:S02]  /*4f50*/  FMUL.FTZ R136, R22, R147 ;  /* 0x0000009316887220 */ /* 0x000fe40000410000 */
[----:B------:R-:W-:Y:S02]  /*4f60*/  FFMA.FTZ R159, -R122, R99, R159 ;  /* 0x000000637a9f7223 */ /* 0x000fe4000001019f */
[----:B------:R-:W-:Y:S02]  /*4f70*/  FFMA.FTZ R15, R78, -R215, R190 ;  /* 0x800000d74e0f7223 */ /* 0x000fe400000100be */
[----:B------:R-:W-:Y:S02]  /*4f80*/  FMUL.FTZ R130, R122, R155 ;  /* 0x0000009b7a827220 */ /* 0x000fe40000410000 */
[----:B------:R-:W-:Y:S02]  /*4f90*/  FMUL.FTZ R135, R23, R132 ;  /* 0x0000008417877220 */ /* 0x000fe40000410000 */
[----:B------:R-:W-:-:S02]  /*4fa0*/  FADD.FTZ R60, R137, R60 ;  /* 0x0000003c893c7221 */ /* 0x000fc40000010000 */
[-C--:B------:R-:W-:Y:S02]  /*4fb0*/  FMUL.FTZ R215, R215, R137.reuse ;  /* 0x00000089d7d77220 */ /* 0x080fe40000410000 */
[----:B------:R-:W-:Y:S02]  /*4fc0*/  FFMA.FTZ R137, R146, R137, R148 ;  /* 0x0000008992897223 */ /* 0x000fe40000010094 */
[----:B------:R-:W-:Y:S02]  /*4fd0*/  FFMA.FTZ R148, R158, R131, R136 ;  /* 0x000000839e947223 */ /* 0x000fe40000010088 */
[-C--:B------:R-:W-:Y:S02]  /*4fe0*/  FFMA.FTZ R135, R159, R130.reuse, R135 ;  /* 0x000000829f877223 */ /* 0x080fe40000010087 */
[----:B------:R-:W-:Y:S02]  /*4ff0*/  FMUL.FTZ R136, R23, R130 ;  /* 0x0000008217887220 */ /* 0x000fe40000410000 */
[----:B------:R-:W-:-:S02]  /*5000*/  FADD.FTZ R135, RZ, R135 ;  /* 0x00000087ff877221 */ /* 0x000fc40000010000 */
[----:B------:R-:W-:Y:S02]  /*5010*/  FFMA.FTZ R136, R159, R132, -R136 ;  /* 0x000000849f887223 */ /* 0x000fe40000010888 */
[-C--:B------:R-:W-:Y:S02]  /*5020*/  FMUL.FTZ R132, R3, R176.reuse ;  /* 0x000000b003847220 */ /* 0x080fe40000410000 */
[----:B------:R-:W-:Y:S02]  /*5030*/  FADD.FTZ R135, R135, R148 ;  /* 0x0000009487877221 */ /* 0x000fe40000010000 */
[----:B------:R-:W-:Y:S02]  /*5040*/  FMUL.FTZ R152, R22, R131 ;  /* 0x0000008316987220 */ /* 0x000fe40000410000 */
[C---:B------:R-:W-:Y:S02]  /*5050*/  FMUL.FTZ R192, R102.reuse, R176 ;  /* 0x000000b066c07220 */ /* 0x040fe40000410000 */
[----:B------:R-:W-:-:S02]  /*5060*/  FMUL.FTZ R196, R102, R183 ;  /* 0x000000b766c47220 */ /* 0x000fc40000410000 */
[----:B------:R-:W-:Y:S02]  /*5070*/  FFMA.FTZ R148, R2, R183, -R132 ;  /* 0x000000b702947223 */ /* 0x000fe40000010884 */
[C---:B------:R-:W-:Y:S02]  /*5080*/  FMUL.FTZ R156, R118.reuse, R142 ;  /* 0x0000008e769c7220 */ /* 0x040fe40000410000 */
[----:B------:R-:W-:Y:S02]  /*5090*/  FMUL.FTZ R132, R118, R144 ;  /* 0x0000009076847220 */ /* 0x000fe40000410000 */
[----:B------:R-:W-:Y:S02]  /*50a0*/  FFMA.FTZ R146, R146, R181, -R215 ;  /* 0x000000b592927223 */ /* 0x000fe400000108d7 */
[----:B------:R-:W-:Y:S02]  /*50b0*/  FFMA.FTZ R147, R158, R147, -R152 ;  /* 0x000000939e937223 */ /* 0x000fe40000010898 */
[----:B------:R-:W-:-:S02]  /*50c0*/  FMUL.FTZ R181, R177, R196 ;  /* 0x000000c4b1b57220 */ /* 0x000fc40000410000 */
[C---:B------:R-:W-:Y:S02]  /*50d0*/  FMUL.FTZ R148, R177.reuse, R148 ;  /* 0x00000094b1947220 */ /* 0x040fe40000410000 */
[----:B------:R-:W-:Y:S02]  /*50e0*/  FMUL.FTZ R198, R177, R192 ;  /* 0x000000c0b1c67220 */ /* 0x000fe40000410000 */
[----:B------:R-:W-:Y:S02]  /*50f0*/  FFMA.FTZ R161, -R118, R103, R161 ;  /* 0x0000006776a17223 */ /* 0x000fe400000101a1 */
[C---:B------:R-:W-:Y:S02]  /*5100*/  FMUL.FTZ R152, R27.reuse, R156 ;  /* 0x0000009c1b987220 */ /* 0x040fe40000410000 */
[----:B------:R-:W-:Y:S02]  /*5110*/  FMUL.FTZ R177, R27, R132 ;  /* 0x000000841bb17220 */ /* 0x000fe40000410000 */
[----:B------:R-:W-:-:S02]  /*5120*/  FADD.FTZ R136, RZ, R136 ;  /* 0x00000088ff887221 */ /* 0x000fc40000010000 */
[----:B------:R-:W-:Y:S02]  /*5130*/  FFMA.FTZ R179, -R102, R125, R179 ;  /* 0x0000007d66b37223 */ /* 0x000fe400000101b3 */
[C---:B------:R-:W-:Y:S02]  /*5140*/  FFMA.FTZ R190, R161.reuse, R132, R152 ;  /* 0x00000084a1be7223 */ /* 0x040fe40000010098 */
[----:B------:R-:W-:Y:S02]  /*5150*/  FFMA.FTZ R156, R161, R156, -R177 ;  /* 0x0000009ca19c7223 */ /* 0x000fe400000108b1 */
[----:B------:R-:W-:Y:S02]  /*5160*/  FADD.FTZ R147, R136, R147 ;  /* 0x0000009388937221 */ /* 0x000fe40000010000 */
[----:B------:R-:W-:Y:S02]  /*5170*/  FMUL.FTZ R177, R116, R123 ;  /* 0x0000007b74b17220 */ /* 0x000fe40000410000 */
[----:B------:R-:W-:-:S02]  /*5180*/  FMUL.FTZ R136, R114, R138 ;  /* 0x0000008a72887220 */ /* 0x000fc40000410000 */
[----:B------:R-:W-:Y:S02]  /*5190*/  FFMA.FTZ R139, R139, R191, R194 ;  /* 0x000000bf8b8b7223 */ /* 0x000fe400000100c2 */
[----:B------:R-:W-:Y:S02]  /*51a0*/  FFMA.FTZ R152, R179, R192, R181 ;  /* 0x000000c0b3987223 */ /* 0x000fe400000100b5 */
[----:B------:R-:W-:Y:S02]  /*51b0*/  FADD.FTZ R190, R135, R190 ;  /* 0x000000be87be7221 */ /* 0x000fe40000010000 */
[C---:B------:R-:W-:Y:S02]  /*51c0*/  FFMA.FTZ R162, -R116.reuse, R105, R162 ;  /* 0x0000006974a27223 */ /* 0x040fe400000101a2 */
[----:B------:R-:W-:Y:S02]  /*51d0*/  FMUL.FTZ R135, R116, R145 ;  /* 0x0000009174877220 */ /* 0x000fe40000410000 */
[----:B------:R-:W-:-:S02]  /*51e0*/  FFMA.FTZ R163, -R114, R97, R163 ;  /* 0x0000006172a37223 */ /* 0x000fc400000101a3 */
[----:B------:R-:W-:Y:S02]  /*51f0*/  FMUL.FTZ R181, R26, R177 ;  /* 0x000000b11ab57220 */ /* 0x000fe40000410000 */
[----:B------:R-:W-:Y:S02]  /*5200*/  FMUL.FTZ R194, R114, R140 ;  /* 0x0000008c72c27220 */ /* 0x000fe40000410000 */
[----:B------:R-:W-:Y:S02]  /*5210*/  FMUL.FTZ R195, R153, R136 ;  /* 0x0000008899c37220 */ /* 0x000fe40000410000 */
[----:B------:R-:W-:Y:S02]  /*5220*/  FADD.FTZ R62, R192, R62 ;  /* 0x0000003ec03e7221 */ /* 0x000fe40000010000 */
[-C--:B------:R-:W-:Y:S02]  /*5230*/  FMUL.FTZ R192, R26, R135.reuse ;  /* 0x000000871ac07220 */ /* 0x080fe40000410000 */
[----:B------:R-:W-:-:S02]  /*5240*/  FFMA.FTZ R181, R162, R135, R181 ;  /* 0x00000087a2b57223 */ /* 0x000fc400000100b5 */
[-C--:B------:R-:W-:Y:S02]  /*5250*/  FFMA.FTZ R195, R163, R194.reuse, -R195 ;  /* 0x000000c2a3c37223 */ /* 0x080fe400000108c3 */
[----:B------:R-:W-:Y:S02]  /*5260*/  FMUL.FTZ R194, R153, R194 ;  /* 0x000000c299c27220 */ /* 0x000fe40000410000 */
[----:B------:R-:W-:Y:S02]  /*5270*/  FMUL.FTZ R197, R112, R149 ;  /* 0x0000009570c57220 */ /* 0x000fe40000410000 */
[----:B------:R-:W-:Y:S02]  /*5280*/  FFMA.FTZ R177, R162, R177, -R192 ;  /* 0x000000b1a2b17223 */ /* 0x000fe400000108c0 */
[----:B------:R-:W-:Y:S02]  /*5290*/  FADD.FTZ R156, R147, R156 ;  /* 0x0000009c939c7221 */ /* 0x000fe40000010000 */
[----:B------:R-:W-:-:S02]  /*52a0*/  FADD.FTZ R181, R190, R181 ;  /* 0x000000b5beb57221 */ /* 0x000fc40000010000 */
[C---:B------:R-:W-:Y:S02]  /*52b0*/  FFMA.FTZ R160, -R112.reuse, R107, R160 ;  /* 0x0000006b70a07223 */ /* 0x040fe400000101a0 */
[----:B------:R-:W-:Y:S02]  /*52c0*/  FMUL.FTZ R147, R112, R129 ;  /* 0x0000008170937220 */ /* 0x000fe40000410000 */
[----:B------:R-:W-:Y:S02]  /*52d0*/  FFMA.FTZ R194, R163, R136, R194 ;  /* 0x00000088a3c27223 */ /* 0x000fe400000100c2 */
[----:B------:R-:W-:Y:S02]  /*52e0*/  FMUL.FTZ R190, R154, R197 ;  /* 0x000000c59abe7220 */ /* 0x000fe40000410000 */
[----:B------:R-:W-:Y:S02]  /*52f0*/  FADD.FTZ R156, R156, R177 ;  /* 0x000000b19c9c7221 */ /* 0x000fe40000010000 */
[----:B------:R-:W-:-:S02]  /*5300*/  FMUL.FTZ R177, R154, R147 ;  /* 0x000000939ab17220 */ /* 0x000fc40000410000 */
[----:B------:R-:W-:Y:S02]  /*5310*/  FADD.FTZ R181, R181, R194 ;  /* 0x000000c2b5b57221 */ /* 0x000fe40000010000 */
[C---:B------:R-:W-:Y:S02]  /*5320*/  FFMA.FTZ R190, R160.reuse, R147, R190 ;  /* 0x00000093a0be7223 */ /* 0x040fe400000100be */
[----:B------:R-:W-:Y:S02]  /*5330*/  FFMA.FTZ R194, R160, R197, -R177 ;  /* 0x000000c5a0c27223 */ /* 0x000fe400000108b1 */
[----:B------:R-:W-:Y:S02]  /*5340*/  FADD.FTZ R181, R181, R190 ;  /* 0x000000beb5b57221 */ /* 0x000fe40000010000 */
[----:B------:R-:W-:Y:S02]  /*5350*/  FMUL.FTZ R190, R110, R201 ;  /* 0x000000c96ebe7220 */ /* 0x000fe40000410000 */
[----:B------:R-:W-:-:S02]  /*5360*/  FMUL.FTZ R177, R108, R186 ;  /* 0x000000ba6cb17220 */ /* 0x000fc40000410000 */
[----:B------:R-:W-:Y:S02]  /*5370*/  FADD.FTZ R195, R156, R195 ;  /* 0x000000c39cc37221 */ /* 0x000fe40000010000 */
[----:B------:R-:W-:Y:S02]  /*5380*/  FFMA.FTZ R192, R179, R196, -R198 ;  /* 0x000000c4b3c07223 */ /* 0x000fe400000108c6 */
[C---:B------:R-:W-:Y:S02]  /*5390*/  FMUL.FTZ R156, R110.reuse, R188 ;  /* 0x000000bc6e9c7220 */ /* 0x040fe40000410000 */
[----:B------:R-:W-:Y:S02]  /*53a0*/  FFMA.FTZ R167, -R110, R109, R167 ;  /* 0x0000006d6ea77223 */ /* 0x000fe400000101a7 */
[----:B------:R-:W-:Y:S02]  /*53b0*/  FFMA.FTZ R170, -R108, R111, R170 ;  /* 0x0000006f6caa7223 */ /* 0x000fe400000101aa */
[----:B------:R-:W-:-:S02]  /*53c0*/  FMUL.FTZ R196, R25, R190 ;  /* 0x000000be19c47220 */ /* 0x000fc40000410000 */
[----:B------:R-:W-:Y:S02]  /*53d0*/  FMUL.FTZ R199, R108, R189 ;  /* 0x000000bd6cc77220 */ /* 0x000fe40000410000 */
[----:B------:R-:W-:Y:S02]  /*53e0*/  FMUL.FTZ R198, R164, R177 ;  /* 0x000000b1a4c67220 */ /* 0x000fe40000410000 */
[-C--:B------:R-:W-:Y:S02]  /*53f0*/  FMUL.FTZ R197, R25, R156.reuse ;  /* 0x0000009c19c57220 */ /* 0x080fe40000410000 */
[----:B------:R-:W-:Y:S02]  /*5400*/  FADD.FTZ R194, R195, R194 ;  /* 0x000000c2c3c27221 */ /* 0x000fe40000010000 */
[----:B------:R-:W-:Y:S02]  /*5410*/  FFMA.FTZ R196, R167, R156, R196 ;  /* 0x0000009ca7c47223 */ /* 0x000fe400000100c4 */
[----:B------:R-:W-:-:S02]  /*5420*/  FFMA.FTZ R195, R170, R199, -R198 ;  /* 0x000000c7aac37223 */ /* 0x000fc400000108c6 */
[----:B------:R-:W-:Y:S02]  /*5430*/  FMUL.FTZ R199, R164, R199 ;  /* 0x000000c7a4c77220 */ /* 0x000fe40000410000 */
[C---:B------:R-:W-:Y:S02]  /*5440*/  FMUL.FTZ R198, R106.reuse, R187 ;  /* 0x000000bb6ac67220 */ /* 0x040fe40000410000 */
[----:B------:R-:W-:Y:S02]  /*5450*/  FFMA.FTZ R197, R167, R190, -R197 ;  /* 0x000000bea7c57223 */ /* 0x000fe400000108c5 */
[----:B------:R-:W-:Y:S02]  /*5460*/  FADD.FTZ R196, R181, R196 ;  /* 0x000000c4b5c47221 */ /* 0x000fe40000010000 */
[C---:B------:R-:W-:Y:S02]  /*5470*/  FFMA.FTZ R190, -R106.reuse, R117, R171 ;  /* 0x000000756abe7223 */ /* 0x040fe400000101ab */
[----:B------:R-:W-:-:S02]  /*5480*/  FMUL.FTZ R181, R106, R180 ;  /* 0x000000b46ab57220 */ /* 0x000fc40000410000 */
[----:B------:R-:W-:Y:S02]  /*5490*/  FFMA.FTZ R199, R170, R177, R199 ;  /* 0x000000b1aac77223 */ /* 0x000fe400000100c7 */
[----:B------:R-:W-:Y:S02]  /*54a0*/  FMUL.FTZ R171, R169, R198 ;  /* 0x000000c6a9ab7220 */ /* 0x000fe40000410000 */
[----:B------:R-:W-:Y:S02]  /*54b0*/  FADD.FTZ R194, R194, R197 ;  /* 0x000000c5c2c27221 */ /* 0x000fe40000010000 */
[----:B------:R-:W-:Y:S02]  /*54c0*/  FADD.FTZ R196, R196, R199 ;  /* 0x000000c7c4c47221 */ /* 0x000fe40000010000 */
[----:B------:R-:W-:Y:S02]  /*54d0*/  FFMA.FTZ R171, R190, R181, R171 ;  /* 0x000000b5beab7223 */ /* 0x000fe400000100ab */
[----:B------:R-:W-:-:S02]  /*54e0*/  FADD.FTZ R52, R143, R52 ;  /* 0x000000348f347221 */ /* 0x000fc40000010000 */
[----:B------:R-:W-:Y:S02]  /*54f0*/  FMUL.FTZ R143, R104, R178 ;  /* 0x000000b2688f7220 */ /* 0x000fe40000410000 */
[----:B------:R-:W-:Y:S02]  /*5500*/  FADD.FTZ R194, R194, R195 ;  /* 0x000000c3c2c27221 */ /* 0x000fe40000010000 */
[----:B------:R-:W-:Y:S02]  /*5510*/  FADD.FTZ R171, R196, R171 ;  /* 0x000000abc4ab7221 */ /* 0x000fe40000010000 */
[C---:B------:R-:W-:Y:S02]  /*5520*/  FFMA.FTZ R172, -R104.reuse, R121, R172 ;  /* 0x0000007968ac7223 */ /* 0x040fe400000101ac */
[----:B------:R-:W-:Y:S02]  /*5530*/  FMUL.FTZ R195, R104, R185 ;  /* 0x000000b968c37220 */ /* 0x000fe40000410000 */
[----:B------:R-:W-:-:S02]  /*5540*/  FMUL.FTZ R196, R174, R143 ;  /* 0x0000008faec47220 */ /* 0x000fc40000410000 */
[----:B------:R-:W-:Y:S02]  /*5550*/  FMUL.FTZ R203, R169, R181 ;  /* 0x000000b5a9cb7220 */ /* 0x000fe40000410000 */
[-C--:B------:R-:W-:Y:S02]  /*5560*/  FFMA.FTZ R197, R172, R195.reuse, -R196 ;  /* 0x000000c3acc57223 */ /* 0x080fe400000108c4 */
[----:B------:R-:W-:Y:S02]  /*5570*/  FFMA.FTZ R203, R190, R198, -R203 ;  /* 0x000000c6becb7223 */ /* 0x000fe400000108cb */
[----:B------:R-:W-:Y:S02]  /*5580*/  FMUL.FTZ R195, R174, R195 ;  /* 0x000000c3aec37220 */ /* 0x000fe40000410000 */
[----:B------:R-:W-:Y:S02]  /*5590*/  FFMA.FTZ R198, R77, R184, R14 ;  /* 0x000000b84dc67223 */ /* 0x000fe4000001000e */
[----:B------:R-:W-:-:S02]  /*55a0*/  FADD.FTZ R194, R194, R203 ;  /* 0x000000cbc2c27221 */ /* 0x000fc40000010000 */
[----:B------:R-:W-:Y:S02]  /*55b0*/  FFMA.FTZ R14, R172, R143, R195 ;  /* 0x0000008fac0e7223 */ /* 0x000fe400000100c3 */
[----:B------:R-:W-:Y:S02]  /*55c0*/  FADD.FTZ R197, R194, R197 ;  /* 0x000000c5c2c57221 */ /* 0x000fe40000010000 */
[----:B------:R-:W-:Y:S02]  /*55d0*/  FADD.FTZ R171, R171, R14 ;  /* 0x0000000eabab7221 */ /* 0x000fe40000010000 */
[C---:B------:R-:W-:Y:S02]  /*55e0*/  FMUL.FTZ R203, R96.reuse, R173 ;  /* 0x000000ad60cb7220 */ /* 0x040fe40000410000 */
[----:B------:R-:W-:Y:S02]  /*55f0*/  FMUL.FTZ R199, R96, R168 ;  /* 0x000000a860c77220 */ /* 0x000fe40000410000 */
[----:B------:R-:W-:-:S02]  /*5600*/  FADD.FTZ R152, R171, R152 ;  /* 0x00000098ab987221 */ /* 0x000fc40000010000 */
[----:B------:R-:W-:Y:S02]  /*5610*/  FADD.FTZ R197, R197, R192 ;  /* 0x000000c0c5c57221 */ /* 0x000fe40000010000 */
[----:B------:R-:W-:Y:S02]  /*5620*/  FFMA.FTZ R184, -R96, R115, R184 ;  /* 0x0000007360b87223 */ /* 0x000fe400000101b8 */
[----:B------:R-:W-:Y:S02]  /*5630*/  FMUL.FTZ R196, R182, R203 ;  /* 0x000000cbb6c47220 */ /* 0x000fe40000410000 */
[----:B------:R-:W-:Y:S02]  /*5640*/  FMUL.FTZ R14, R94, R166 ;  /* 0x000000a65e0e7220 */ /* 0x000fe40000410000 */
[----:B------:R-:W-:Y:S02]  /*5650*/  FMUL.FTZ R200, R182, R199 ;  /* 0x000000c7b6c87220 */ /* 0x000fe40000410000 */
[----:B------:R-:W-:-:S02]  /*5660*/  FMUL.FTZ R194, R94, R165 ;  /* 0x000000a55ec27220 */ /* 0x000fc40000410000 */
[----:B------:R-:W-:Y:S02]  /*5670*/  FADD.FTZ R152, R152, R13 ;  /* 0x0000000d98987221 */ /* 0x000fe40000010000 */
[----:B------:R-:W-:Y:S02]  /*5680*/  FADD.FTZ R197, R197, R12 ;  /* 0x0000000cc5c57221 */ /* 0x000fe40000010000 */
[----:B------:R-:W-:Y:S02]  /*5690*/  FADD.FTZ R59, R199, R59 ;  /* 0x0000003bc73b7221 */ /* 0x000fe40000010000 */
[----:B------:R-:W-:Y:S02]  /*56a0*/  FFMA.FTZ R196, R184, R199, R196 ;  /* 0x000000c7b8c47223 */ /* 0x000fe400000100c4 */
[----:B------:R-:W-:Y:S02]  /*56b0*/  FFMA.FTZ R198, R76, R193, R198 ;  /* 0x000000c14cc67223 */ /* 0x000fe400000100c6 */
[----:B------:R-:W-:-:S02]  /*56c0*/  FFMA.FTZ R193, -R94, R119, R193 ;  /* 0x000000775ec17223 */ /* 0x000fc400000101c1 */
[C---:B------:R-:W-:Y:S02]  /*56d0*/  FMUL.FTZ R199, R191.reuse, R14 ;  /* 0x0000000ebfc77220 */ /* 0x040fe40000410000 */
[----:B------:R-:W-:Y:S02]  /*56e0*/  FFMA.FTZ R171, R92, R113, R150 ;  /* 0x000000715cab7223 */ /* 0x000fe40000010096 */
[----:B------:R-:W-:Y:S02]  /*56f0*/  FFMA.FTZ R203, R184, R203, -R200 ;  /* 0x000000cbb8cb7223 */ /* 0x000fe400000108c8 */
[----:B------:R-:W-:Y:S02]  /*5700*/  FMUL.FTZ R195, R191, R194 ;  /* 0x000000c2bfc37220 */ /* 0x000fe40000410000 */
[----:B------:R-:W-:Y:S02]  /*5710*/  FMUL.FTZ R13, R92, R157 ;  /* 0x0000009d5c0d7220 */ /* 0x000fe40000410000 */
[----:B------:R-:W-:-:S02]  /*5720*/  FADD.FTZ R150, RZ, R139 ;  /* 0x0000008bff967221 */ /* 0x000fc40000010000 */
[----:B------:R-:W-:Y:S02]  /*5730*/  FMUL.FTZ R192, R92, R24 ;  /* 0x000000185cc07220 */ /* 0x000fe40000410000 */
[----:B------:R-:W-:Y:S02]  /*5740*/  FADD.FTZ R146, R197, R146 ;  /* 0x00000092c5927221 */ /* 0x000fe40000010000 */
[----:B------:R-:W-:Y:S02]  /*5750*/  FADD.FTZ R137, R152, R137 ;  /* 0x0000008998897221 */ /* 0x000fe40000010000 */
[----:B------:R-:W-:Y:S02]  /*5760*/  FADD.FTZ R58, R14, R58 ;  /* 0x0000003a0e3a7221 */ /* 0x000fe40000010000 */
[----:B------:R-:W-:Y:S02]  /*5770*/  FFMA.FTZ R199, R193, R194, -R199 ;  /* 0x000000c2c1c77223 */ /* 0x000fe400000108c7 */
[----:B------:R-:W-:-:S02]  /*5780*/  FFMA.FTZ R198, R75, R171, R198 ;  /* 0x000000ab4bc67223 */ /* 0x000fc400000100c6 */
[----:B------:R-:W-:Y:S02]  /*5790*/  FFMA.FTZ R139, -R92, R113, R171 ;  /* 0x000000715c8b7223 */ /* 0x000fe400000101ab */
[----:B------:R-:W-:Y:S02]  /*57a0*/  FFMA.FTZ R14, R193, R14, R195 ;  /* 0x0000000ec10e7223 */ /* 0x000fe400000100c3 */
[C---:B------:R-:W-:Y:S02]  /*57b0*/  FMUL.FTZ R171, R150.reuse, R13 ;  /* 0x0000000d96ab7220 */ /* 0x040fe40000410000 */
[----:B------:R-:W-:Y:S02]  /*57c0*/  FMUL.FTZ R194, R150, R192 ;  /* 0x000000c096c27220 */ /* 0x000fe40000410000 */
[----:B------:R-:W-:Y:S02]  /*57d0*/  FFMA.FTZ R15, R77, -R182, R15 ;  /* 0x800000b64d0f7223 */ /* 0x000fe4000001000f */
[----:B------:R-:W-:-:S02]  /*57e0*/  FADD.FTZ R146, R146, R203 ;  /* 0x000000cb92927221 */ /* 0x000fc40000010000 */
[----:B------:R-:W-:Y:S02]  /*57f0*/  FADD.FTZ R137, R137, R196 ;  /* 0x000000c489897221 */ /* 0x000fe40000010000 */
[C---:B------:R-:W-:Y:S02]  /*5800*/  FFMA.FTZ R171, R139.reuse, R192, R171 ;  /* 0x000000c08bab7223 */ /* 0x040fe400000100ab */
[----:B------:R-:W-:Y:S02]  /*5810*/  FFMA.FTZ R13, R139, R13, -R194 ;  /* 0x0000000d8b0d7223 */ /* 0x000fe400000108c2 */
[----:B------:R-:W-:Y:S02]  /*5820*/  FMUL.FTZ R183, R3, R183 ;  /* 0x000000b703b77220 */ /* 0x000fe40000410000 */
[----:B------:R-:W-:Y:S02]  /*5830*/  FFMA.FTZ R15, R76, -R191, R15 ;  /* 0x800000bf4c0f7223 */ /* 0x000fe4000001000f */
[----:B------:R-:W-:-:S02]  /*5840*/  FADD.FTZ R146, R146, R199 ;  /* 0x000000c792927221 */ /* 0x000fc40000010000 */
[----:B------:R-:W-:Y:S02]  /*5850*/  FADD.FTZ R14, R137, R14 ;  /* 0x0000000e890e7221 */ /* 0x000fe40000010000 */
[----:B------:R-:W-:Y:S02]  /*5860*/  FFMA.FTZ R183, R2, R176, R183 ;  /* 0x000000b002b77223 */ /* 0x000fe400000100b7 */
[----:B------:R-:W-:Y:S02]  /*5870*/  FFMA.FTZ R15, R75, -R150, R15 ;  /* 0x800000964b0f7223 */ /* 0x000fe4000001000f */
[----:B------:R-:W-:Y:S02]  /*5880*/  FADD.FTZ R146, R146, R13 ;  /* 0x0000000d92927221 */ /* 0x000fe40000010000 */
[----:B------:R-:W-:Y:S01]  /*5890*/  FADD.FTZ R171, R14, R171 ;  /* 0x000000ab0eab7221 */ /* 0x000fe20000010000 */
[----:B------:R-:W-:Y:S01]  /*58a0*/  MOV R14, R198 ;  /* 0x000000c6000e7202 */ /* 0x000fe20000000f00 */
[----:B------:R-:W-:Y:S01]  /*58b0*/  FADD.FTZ R57, R192, R57 ;  /* 0x00000039c0397221 */ /* 0x000fe20000010000 */
[----:B------:R-:W0:Y:S01]  /*58c0*/  SHFL.DOWN PT, R152, R146, 0x1, 0x1f ;  /* 0x08201f0092987f89 */ /* 0x000e2200000e0000 */
[----:B------:R-:W-:-:S02]  /*58d0*/  FFMA.FTZ R148, R179, R183, R148 ;  /* 0x000000b7b3947223 */ /* 0x000fc40000010094 */
[----:B------:R-:W-:Y:S01]  /*58e0*/  FMUL.FTZ R12, R3, R168 ;  /* 0x000000a8030c7220 */ /* 0x000fe20000410000 */
[----:B------:R-:W1:Y:S01]  /*58f0*/  SHFL.DOWN PT, R179, R198, 0x1, 0x1f ;  /* 0x08201f00c6b37f89 */ /* 0x000e6200000e0000 */
[----:B------:R-:W-:Y:S02]  /*5900*/  FFMA.FTZ R148, R125, R176, R148 ;  /* 0x000000b07d947223 */ /* 0x000fe40000010094 */
[----:B------:R-:W-:Y:S01]  /*5910*/  FFMA.FTZ R13, R2, R173, -R12 ;  /* 0x000000ad020d7223 */ /* 0x000fe2000001080c */
[----:B------:R-:W2:Y:S01]  /*5920*/  SHFL.DOWN PT, R192, R15, 0x1, 0x1f ;  /* 0x08201f000fc07f89 */ /* 0x000ea200000e0000 */
[----:B------:R-:W-:Y:S02]  /*5930*/  FMUL.FTZ R12, R3, R178 ;  /* 0x000000b2030c7220 */ /* 0x000fe40000410000 */
[----:B------:R-:W-:Y:S01]  /*5940*/  FMUL.FTZ R182, R182, R13 ;  /* 0x0000000db6b67220 */ /* 0x000fe20000410000 */
[----:B------:R-:W3:Y:S01]  /*5950*/  SHFL.DOWN PT, R137, R171, 0x1, 0x1f ;  /* 0x08201f00ab897f89 */ /* 0x000ee200000e0000 */
[----:B------:R-:W-:Y:S01]  /*5960*/  FFMA.FTZ R13, R2, R185, -R12 ;  /* 0x000000b9020d7223 */ /* 0x000fe2000001080c */
[----:B------:R-:W-:Y:S01]  /*5970*/  MOV R12, R171 ;  /* 0x000000ab000c7202 */ /* 0x000fe20000000f00 */
[----:B------:R-:W-:-:S02]  /*5980*/  FFMA.FTZ R134, R141, R175, R134 ;  /* 0x000000af8d867223 */ /* 0x000fc40000010086 */
[----:B------:R-:W-:Y:S01]  /*5990*/  FMUL.FTZ R174, R174, R13 ;  /* 0x0000000daeae7220 */ /* 0x000fe20000410000 */
[----:B------:R-:W-:Y:S01]  /*59a0*/  MOV R13, R146 ;  /* 0x00000092000d7202 */ /* 0x000fe20000000f00 */
[----:B------:R-:W-:Y:S02]  /*59b0*/  FADD.FTZ R51, R148, R51 ;  /* 0x0000003394337221 */ /* 0x000fe40000010000 */
[----:B------:R-:W-:Y:S02]  /*59c0*/  FADD.FTZ R53, R134, R53 ;  /* 0x0000003586357221 */ /* 0x000fe40000010000 */
[----:B------:R-:W-:Y:S02]  /*59d0*/  FMUL.FTZ R185, R3, R185 ;  /* 0x000000b903b97220 */ /* 0x000fe40000410000 */
[----:B0-----:R-:W-:Y:S02]  /*59e0*/  @!P0 FADD.FTZ R13, R13, R152 ;  /* 0x000000980d0d8221 */ /* 0x001fe40000010000 */
[----:B------:R-:W-:-:S02]  /*59f0*/  FMUL.FTZ R134, R3, R166 ;  /* 0x000000a603867220 */ /* 0x000fc40000410000 */
[----:B-1----:R-:W-:Y:S01]  /*5a00*/  @!P0 FADD.FTZ R14, R14, R179 ;  /* 0x000000b30e0e8221 */ /* 0x002fe20000010000 */
[----:B------:R-:W0:Y:S01]  /*5a10*/  SHFL.DOWN PT, R148, R13, 0x2, 0x1f ;  /* 0x08401f000d947f89 */ /* 0x000e2200000e0000 */
[C---:B------:R-:W-:Y:S02]  /*5a20*/  FFMA.FTZ R185, R2.reuse, R178, R185 ;  /* 0x000000b202b97223 */ /* 0x040fe400000100b9 */
[----:B--2---:R-:W-:Y:S01]  /*5a30*/  @!P0 FADD.FTZ R15, R15, R192 ;  /* 0x000000c00f0f8221 */ /* 0x004fe20000010000 */
[----:B------:R-:W1:Y:S01]  /*5a40*/  SHFL.DOWN PT, R141, R14, 0x2, 0x1f ;  /* 0x08401f000e8d7f89 */ /* 0x000e6200000e0000 */
[-C--:B------:R-:W-:Y:S02]  /*5a50*/  FFMA.FTZ R146, R2, R165.reuse, -R134 ;  /* 0x000000a502927223 */ /* 0x080fe40000010886 */
[----:B---3--:R-:W-:Y:S01]  /*5a60*/  @!P0 FADD.FTZ R12, R12, R137 ;  /* 0x000000890c0c8221 */ /* 0x008fe20000010000 */
[----:B------:R-:W2:Y:S01]  /*5a70*/  SHFL.DOWN PT, R152, R15, 0x2, 0x1f ;  /* 0x08401f000f987f89 */ /* 0x000ea200000e0000 */
[----:B------:R-:W-:Y:S01]  /*5a80*/  ISETP.GT.AND P0, PT, R31, 0x1d, PT ;  /* 0x0000001d1f00780c */ /* 0x000fe20003f04270 */
[----:B------:R-:W-:-:S02]  /*5a90*/  FMUL.FTZ R165, R3, R165 ;  /* 0x000000a503a57220 */ /* 0x000fc40000410000 */
[----:B------:R-:W3:Y:S01]  /*5aa0*/  SHFL.DOWN PT, R137, R12, 0x2, 0x1f ;  /* 0x08401f000c897f89 */ /* 0x000ee200000e0000 */
[----:B------:R-:W-:Y:S02]  /*5ab0*/  FFMA.FTZ R174, R172, R185, R174 ;  /* 0x000000b9acae7223 */ /* 0x000fe400000100ae */
[----:B------:R-:W-:Y:S02]  /*5ac0*/  FMUL.FTZ R191, R191, R146 ;  /* 0x00000092bfbf7220 */ /* 0x000fe40000410000 */
[----:B------:R-:W-:Y:S02]  /*5ad0*/  FFMA.FTZ R146, R2, R166, R165 ;  /* 0x000000a602927223 */ /* 0x000fe400000100a5 */
[----:B------:R-:W-:Y:S02]  /*5ae0*/  FMUL.FTZ R125, R3, R180 ;  /* 0x000000b4037d7220 */ /* 0x000fe40000410000 */
[----:B------:R-:W-:Y:S02]  /*5af0*/  FFMA.FTZ R121, R121, R178, R174 ;  /* 0x000000b279797223 */ /* 0x000fe400000100ae */
[----:B------:R-:W-:-:S02]  /*5b00*/  FFMA.FTZ R146, R193, R146, R191 ;  /* 0x00000092c1927223 */ /* 0x000fc400000100bf */
[----:B0-----:R-:W-:Y:S02]  /*5b10*/  @!P0 FADD.FTZ R13, R13, R148 ;  /* 0x000000940d0d8221 */ /* 0x001fe40000010000 */
[----:B------:R-:W-:Y:S02]  /*5b20*/  FMUL.FTZ R173, R3, R173 ;  /* 0x000000ad03ad7220 */ /* 0x000fe40000410000 */
[----:B-1----:R-:W-:Y:S02]  /*5b30*/  @!P0 FADD.FTZ R14, R14, R141 ;  /* 0x0000008d0e0e8221 */ /* 0x002fe40000010000 */
[-C--:B------:R-:W-:Y:S02]  /*5b40*/  FFMA.FTZ R134, R2, R187.reuse, -R125 ;  /* 0x000000bb02867223 */ /* 0x080fe4000001087d */
[----:B--2---:R-:W-:Y:S02]  /*5b50*/  @!P0 FADD.FTZ R15, R15, R152 ;  /* 0x000000980f0f8221 */ /* 0x004fe40000010000 */
[----:B------:R-:W-:Y:S01]  /*5b60*/  FMUL.FTZ R187, R3, R187 ;  /* 0x000000bb03bb7220 */ /* 0x000fe20000410000 */
[----:B------:R-:W-:Y:S01]  /*5b70*/  SHFL.DOWN PT, R152, R13, 0x4, 0x1f ;  /* 0x08801f000d987f89 */ /* 0x000fe200000e0000 */
[----:B---3--:R-:W-:Y:S01]  /*5b80*/  @!P0 FADD.FTZ R12, R12, R137 ;  /* 0x000000890c0c8221 */ /* 0x008fe20000010000 */
[----:B------:R-:W-:Y:S01]  /*5b90*/  ISETP.GT.AND P0, PT, R31, 0x1b, PT ;  /* 0x0000001b1f00780c */ /* 0x000fe20003f04270 */
[----:B------:R-:W-:-:S02]  /*5ba0*/  FADD.FTZ R50, R121, R50 ;  /* 0x0000003279327221 */ /* 0x000fc40000010000 */
[----:B------:R-:W-:Y:S01]  /*5bb0*/  FFMA.FTZ R146, R119, R166, R146 ;  /* 0x000000a677927223 */ /* 0x000fe20000010092 */
[----:B------:R-:W0:Y:S01]  /*5bc0*/  SHFL.DOWN PT, R121, R14, 0x4, 0x1f ;  /* 0x08801f000e797f89 */ /* 0x000e2200000e0000 */
[C---:B------:R-:W-:Y:S02]  /*5bd0*/  FFMA.FTZ R173, R2.reuse, R168, R173 ;  /* 0x000000a802ad7223 */ /* 0x040fe400000100ad */
[----:B------:R-:W-:Y:S01]  /*5be0*/  FMUL.FTZ R134, R169, R134 ;  /* 0x00000086a9867220 */ /* 0x000fe20000410000 */
[----:B------:R-:W1:Y:S01]  /*5bf0*/  SHFL.DOWN PT, R166, R15, 0x4, 0x1f ;  /* 0x08801f000fa67f89 */ /* 0x000e6200000e0000 */
[----:B------:R-:W-:Y:S02]  /*5c00*/  FFMA.FTZ R187, R2, R180, R187 ;  /* 0x000000b402bb7223 */ /* 0x000fe400000100bb */
[----:B------:R-:W-:Y:S01]  /*5c10*/  FFMA.FTZ R173, R184, R173, R182 ;  /* 0x000000adb8ad7223 */ /* 0x000fe200000100b6 */
[----:B------:R-:W2:Y:S01]  /*5c20*/  SHFL.DOWN PT, R119, R12, 0x4, 0x1f ;  /* 0x08801f000c777f89 */ /* 0x000ea200000e0000 */
[----:B------:R-:W-:-:S02]  /*5c30*/  FFMA.FTZ R134, R190, R187, R134 ;  /* 0x000000bbbe867223 */ /* 0x000fc40000010086 */
[----:B------:R-:W-:Y:S02]  /*5c40*/  FFMA.FTZ R173, R115, R168, R173 ;  /* 0x000000a873ad7223 */ /* 0x000fe400000100ad */
[----:B------:R-:W-:Y:S02]  /*5c50*/  FFMA.FTZ R134, R117, R180, R134 ;  /* 0x000000b475867223 */ /* 0x000fe40000010086 */
[C---:B------:R-:W-:Y:S02]  /*5c60*/  FMUL.FTZ R115, R3.reuse, R186 ;  /* 0x000000ba03737220 */ /* 0x040fe40000410000 */
[----:B------:R-:W-:Y:S02]  /*5c70*/  FMUL.FTZ R117, R3, R24 ;  /* 0x0000001803757220 */ /* 0x000fe40000410000 */
[C---:B------:R-:W-:Y:S02]  /*5c80*/  FFMA.FTZ R115, R2.reuse, R189, -R115 ;  /* 0x000000bd02737223 */ /* 0x040fe40000010873 */
        /* <DEDUP_REMOVED lines=8> */
[-C--:B------:R-:W-:Y:S02]  /*5d10*/  FFMA.FTZ R134, R2, R201.reuse, -R115 ;  /* 0x000000c902867223 */ /* 0x080fe40000010873 */
[----:B------:R-:W-:Y:S02]  /*5d20*/  FFMA.FTZ R117, R139, R148, R117 ;  /* 0x000000948b757223 */ /* 0x000fe40000010075 */
[----:B0-----:R-:W-:Y:S02]  /*5d30*/  @!P0 FADD.FTZ R14, R14, R121 ;  /* 0x000000790e0e8221 */ /* 0x001fe40000010000 */
[----:B-1----:R-:W-:Y:S02]  /*5d40*/  @!P0 FADD.FTZ R15, R15, R166 ;  /* 0x000000a60f0f8221 */ /* 0x002fe40000010000 */
[----:B------:R-:W-:Y:S01]  /*5d50*/  @!P0 FADD.FTZ R13, R13, R152 ;  /* 0x000000980d0d8221 */ /* 0x000fe20000010000 */
[----:B------:R-:W0:Y:S01]  /*5d60*/  SHFL.DOWN PT, R115, R14, 0x8, 0x1f ;  /* 0x09001f000e737f89 */ /* 0x000e2200000e0000 */
[----:B------:R-:W-:-:S02]  /*5d70*/  FMUL.FTZ R201, R3, R201 ;  /* 0x000000c903c97220 */ /* 0x000fc40000410000 */
[----:B--2---:R-:W-:Y:S01]  /*5d80*/  @!P0 FADD.FTZ R12, R12, R119 ;  /* 0x000000770c0c8221 */ /* 0x004fe20000010000 */
[----:B------:R-:W1:Y:S01]  /*5d90*/  SHFL.DOWN PT, R148, R15, 0x8, 0x1f ;  /* 0x09001f000f947f89 */ /* 0x000e6200000e0000 */
[----:B------:R-:W-:Y:S01]  /*5da0*/  FFMA.FTZ R189, R2, R186, R189 ;  /* 0x000000ba02bd7223 */ /* 0x000fe200000100bd */
[----:B------:R-:W-:Y:S01]  /*5db0*/  ISETP.GT.AND P0, PT, R31, 0x17, PT ;  /* 0x000000171f00780c */ /* 0x000fe20003f04270 */
[----:B------:R-:W-:Y:S02]  /*5dc0*/  FMUL.FTZ R25, R25, R134 ;  /* 0x0000008619197220 */ /* 0x000fe40000410000 */
[----:B------:R-:W-:Y:S02]  /*5dd0*/  FADD.FTZ R55, R146, R55 ;  /* 0x0000003792377221 */ /* 0x000fe40000010000 */
[----:B------:R-:W-:Y:S01]  /*5de0*/  FFMA.FTZ R117, R113, R24, R117 ;  /* 0x0000001871757223 */ /* 0x000fe20000010075 */
[----:B------:R-:W2:Y:S01]  /*5df0*/  SHFL.DOWN PT, R146, R13, 0x8, 0x1f ;  /* 0x09001f000d927f89 */ /* 0x000ea200000e0000 */
[----:B------:R-:W-:-:S02]  /*5e00*/  FFMA.FTZ R134, R2, R188, R201 ;  /* 0x000000bc02867223 */ /* 0x000fc400000100c9 */
[----:B------:R-:W-:Y:S01]  /*5e10*/  FFMA.FTZ R164, R170, R189, R164 ;  /* 0x000000bdaaa47223 */ /* 0x000fe200000100a4 */
[----:B------:R-:W3:Y:S01]  /*5e20*/  SHFL.DOWN PT, R113, R12, 0x8, 0x1f ;  /* 0x09001f000c717f89 */ /* 0x000ee200000e0000 */
[----:B------:R-:W-:Y:S02]  /*5e30*/  FFMA.FTZ R25, R167, R134, R25 ;  /* 0x00000086a7197223 */ /* 0x000fe40000010019 */
[----:B------:R-:W-:Y:S02]  /*5e40*/  FFMA.FTZ R111, R111, R186, R164 ;  /* 0x000000ba6f6f7223 */ /* 0x000fe400000100a4 */
[----:B------:R-:W-:Y:S02]  /*5e50*/  FMUL.FTZ R24, R3, R129 ;  /* 0x0000008103187220 */ /* 0x000fe40000410000 */
[----:B------:R-:W-:Y:S02]  /*5e60*/  FFMA.FTZ R188, R109, R188, R25 ;  /* 0x000000bc6dbc7223 */ /* 0x000fe40000010019 */
[----:B------:R-:W-:-:S02]  /*5e70*/  FMUL.FTZ R25, R3, R138 ;  /* 0x0000008a03197220 */ /* 0x000fc40000410000 */
[----:B------:R-:W-:Y:S02]  /*5e80*/  FADD.FTZ R48, R111, R48 ;  /* 0x000000306f307221 */ /* 0x000fe40000010000 */
[C---:B------:R-:W-:Y:S02]  /*5e90*/  FFMA.FTZ R111, R2.reuse, R149, -R24 ;  /* 0x00000095026f7223 */ /* 0x040fe40000010818 */
[CC--:B------:R-:W-:Y:S02]  /*5ea0*/  FFMA.FTZ R24, R2.reuse, R140.reuse, -R25 ;  /* 0x0000008c02187223 */ /* 0x0c0fe40000010819 */
[----:B------:R-:W-:Y:S02]  /*5eb0*/  FMUL.FTZ R25, R3, R140 ;  /* 0x0000008c03197220 */ /* 0x000fe40000410000 */
[----:B------:R-:W-:Y:S02]  /*5ec0*/  FMUL.FTZ R153, R153, R24 ;  /* 0x0000001899997220 */ /* 0x000fe40000410000 */
[----:B------:R-:W-:-:S02]  /*5ed0*/  FFMA.FTZ R24, R2, R138, R25 ;  /* 0x0000008a02187223 */ /* 0x000fc40000010019 */
[----:B------:R-:W-:Y:S02]  /*5ee0*/  FMUL.FTZ R149, R3, R149 ;  /* 0x0000009503957220 */ /* 0x000fe40000410000 */
[----:B------:R-:W-:Y:S02]  /*5ef0*/  FFMA.FTZ R153, R163, R24, R153 ;  /* 0x00000018a3997223 */ /* 0x000fe40000010099 */
[----:B------:R-:W-:Y:S02]  /*5f00*/  FMUL.FTZ R24, R3, R145 ;  /* 0x0000009103187220 */ /* 0x000fe40000410000 */
[----:B------:R-:W-:Y:S02]  /*5f10*/  FMUL.FTZ R111, R154, R111 ;  /* 0x0000006f9a6f7220 */ /* 0x000fe40000410000 */
[----:B------:R-:W-:Y:S02]  /*5f20*/  FFMA.FTZ R149, R2, R129, R149 ;  /* 0x0000008102957223 */ /* 0x000fe40000010095 */
[----:B0-----:R-:W-:-:S02]  /*5f30*/  @!P0 FADD.FTZ R14, R14, R115 ;  /* 0x000000730e0e8221 */ /* 0x001fc40000010000 */
[----:B-1----:R-:W-:Y:S02]  /*5f40*/  @!P0 FADD.FTZ R15, R15, R148 ;  /* 0x000000940f0f8221 */ /* 0x002fe40000010000 */
[----:B--2---:R-:W-:Y:S02]  /*5f50*/  @!P0 FADD.FTZ R13, R13, R146 ;  /* 0x000000920d0d8221 */ /* 0x004fe40000010000 */
[----:B---3--:R-:W-:Y:S01]  /*5f60*/  @!P0 FADD.FTZ R12, R12, R113 ;  /* 0x000000710c0c8221 */ /* 0x008fe20000010000 */
[----:B------:R-:W-:Y:S01]  /*5f70*/  SHFL.DOWN PT, R140, R15, 0x10, 0x1f ;  /* 0x0a001f000f8c7f89 */ /* 0x000fe200000e0000 */
[-C--:B------:R-:W-:Y:S01]  /*5f80*/  FFMA.FTZ R25, R2, R123.reuse, -R24 ;  /* 0x0000007b02197223 */ /* 0x080fe20000010818 */
[----:B------:R-:W-:Y:S01]  /*5f90*/  ISETP.GT.AND P0, PT, R31, 0xf, PT ;  /* 0x0000000f1f00780c */ /* 0x000fe20003f04270 */
[----:B------:R-:W-:Y:S01]  /*5fa0*/  FMUL.FTZ R123, R3, R123 ;  /* 0x0000007b037b7220 */ /* 0x000fe20000410000 */
[----:B------:R-:W-:Y:S01]  /*5fb0*/  SHFL.DOWN PT, R134, R13, 0x10, 0x1f ;  /* 0x0a001f000d867f89 */ /* 0x000fe200000e0000 */
[----:B------:R-:W-:-:S02]  /*5fc0*/  FFMA.FTZ R160, R160, R149, R111 ;  /* 0x00000095a0a07223 */ /* 0x000fc4000001006f */
[----:B------:R-:W-:Y:S01]  /*5fd0*/  FMUL.FTZ R26, R26, R25 ;  /* 0x000000191a1a7220 */ /* 0x000fe20000410000 */
[----:B------:R-:W0:Y:S01]  /*5fe0*/  SHFL.DOWN PT, R111, R14, 0x10, 0x1f ;  /* 0x0a001f000e6f7f89 */ /* 0x000e2200000e0000 */
[----:B------:R-:W-:Y:S02]  /*5ff0*/  FFMA.FTZ R123, R2, R145, R123 ;  /* 0x00000091027b7223 */ /* 0x000fe4000001007b */
[C---:B------:R-:W-:Y:S01]  /*6000*/  FMUL.FTZ R25, R3.reuse, R144 ;  /* 0x0000009003197220 */ /* 0x040fe20000410000 */
[----:B------:R-:W1:Y:S01]  /*6010*/  SHFL.DOWN PT, R109, R12, 0x10, 0x1f ;  /* 0x0a001f000c6d7f89 */ /* 0x000e6200000e0000 */
[----:B------:R-:W-:Y:S02]  /*6020*/  FMUL.FTZ R24, R3, R127 ;  /* 0x0000007f03187220 */ /* 0x000fe40000410000 */
[----:B------:R-:W-:Y:S02]  /*6030*/  FFMA.FTZ R162, R162, R123, R26 ;  /* 0x0000007ba2a27223 */ /* 0x000fe4000001001a */
[----:B------:R-:W-:-:S02]  /*6040*/  FFMA.FTZ R26, R2, R142, -R25 ;  /* 0x0000008e021a7223 */ /* 0x000fc40000010819 */
[----:B------:R-:W-:Y:S02]  /*6050*/  FFMA.FTZ R25, R2, R151, -R24 ;  /* 0x0000009702197223 */ /* 0x000fe40000010818 */
[----:B------:R-:W-:Y:S02]  /*6060*/  FMUL.FTZ R26, R27, R26 ;  /* 0x0000001a1b1a7220 */ /* 0x000fe40000410000 */
[----:B------:R-:W-:Y:S02]  /*6070*/  FMUL.FTZ R25, R22, R25 ;  /* 0x0000001916197220 */ /* 0x000fe40000410000 */
[C---:B------:R-:W-:Y:S02]  /*6080*/  FMUL.FTZ R22, R3.reuse, R155 ;  /* 0x0000009b03167220 */ /* 0x040fe40000410000 */
[C---:B------:R-:W-:Y:S02]  /*6090*/  FMUL.FTZ R27, R3.reuse, R142 ;  /* 0x0000008e031b7220 */ /* 0x040fe40000410000 */
[----:B------:R-:W-:-:S02]  /*60a0*/  FMUL.FTZ R151, R3, R151 ;  /* 0x0000009703977220 */ /* 0x000fc40000410000 */
[-C--:B------:R-:W-:Y:S02]  /*60b0*/  FMUL.FTZ R3, R3, R133.reuse ;  /* 0x0000008503037220 */ /* 0x080fe40000410000 */
[C---:B------:R-:W-:Y:S02]  /*60c0*/  FFMA.FTZ R22, R2.reuse, R133, -R22 ;  /* 0x0000008502167223 */ /* 0x040fe40000010816 */
[C---:B------:R-:W-:Y:S02]  /*60d0*/  FFMA.FTZ R24, R2.reuse, R144, R27 ;  /* 0x0000009002187223 */ /* 0x040fe4000001001b */
[C---:B------:R-:W-:Y:S02]  /*60e0*/  FFMA.FTZ R151, R2.reuse, R127, R151 ;  /* 0x0000007f02977223 */ /* 0x040fe40000010097 */
[----:B------:R-:W-:Y:S02]  /*60f0*/  FFMA.FTZ R2, R2, R155, R3 ;  /* 0x0000009b02027223 */ /* 0x000fe40000010003 */
[----:B------:R-:W-:-:S02]  /*6100*/  FMUL.FTZ R22, R23, R22 ;  /* 0x0000001617167220 */ /* 0x000fc40000410000 */
[----:B0-----:R-:W-:Y:S02]  /*6110*/  @!P0 FADD.FTZ R14, R14, R111 ;  /* 0x0000006f0e0e8221 */ /* 0x001fe40000010000 */
[----:B------:R-:W-:Y:S02]  /*6120*/  @!P0 FADD.FTZ R15, R15, R140 ;  /* 0x0000008c0f0f8221 */ /* 0x000fe40000010000 */
[----:B------:R-:W-:Y:S02]  /*6130*/  @!P0 FADD.FTZ R13, R13, R134 ;  /* 0x000000860d0d8221 */ /* 0x000fe40000010000 */
[----:B-1----:R-:W-:Y:S02]  /*6140*/  @!P0 FADD.FTZ R12, R12, R109 ;  /* 0x0000006d0c0c8221 */ /* 0x002fe40000010000 */
[----:B------:R-:W-:Y:S02]  /*6150*/  FFMA.FTZ R24, R161, R24, R26 ;  /* 0x00000018a1187223 */ /* 0x000fe4000001001a */
[----:B------:R-:W-:Y:S01]  /*6160*/  FFMA.FTZ R158, R158, R151, R25 ;  /* 0x000000979e9e7223 */ /* 0x000fe20000010019 */
[----:B------:R0:W-:Y:S01]  /*6170*/  @!P1 STS.128 [0x440], R12 ;  /* 0x0004400cff009388 */ /* 0x0001e20000000c00 */
[----:B------:R-:W-:-:S02]  /*6180*/  FFMA.FTZ R2, R159, R2, R22 ;  /* 0x000000029f027223 */ /* 0x000fc40000010016 */
        /* <DEDUP_REMOVED lines=27> */
[----:B0-----:R-:W-:-:S13]  /*6340*/  ISETP.NE.AND P0, PT, R30, c[0x0][0x174], PT ;  /* 0x00005d001e007a0c */ /* 0x001fda0003f05270 */
[----:B------:R-:W0:Y:S04]  /*6350*/  @P0 LDS.64 R2, [R74+0x3180] ;  /* 0x003180004a020984 */ /* 0x000e280000000a00 */
[----:B------:R-:W1:Y:S01]  /*6360*/  @P0 LDS.64 R22, [R74+0x2980] ;  /* 0x002980004a160984 */ /* 0x000e620000000a00 */
[----:B0-----:R-:W-:Y:S02]  /*6370*/  @P0 FADD.FTZ R15, R15, R3 ;  /* 0x000000030f0f0221 */ /* 0x001fe40000010000 */
[----:B------:R-:W-:Y:S02]  /*6380*/  @P0 FADD.FTZ R14, R14, R2 ;  /* 0x000000020e0e0221 */ /* 0x000fe40000010000 */
[----:B-1----:R-:W-:Y:S02]  /*6390*/  @P0 FADD.FTZ R13, R13, R23 ;  /* 0x000000170d0d0221 */ /* 0x002fe40000010000 */
[----:B------:R-:W-:Y:S01]  /*63a0*/  @P0 FADD.FTZ R12, R12, R22 ;  /* 0x000000160c0c0221 */ /* 0x000fe20000010000 */
[----:B------:R0:W-:Y:S04]  /*63b0*/  STS.64 [R74+0x3180], R14 ;  /* 0x0031800e4a007388 */ /* 0x0001e80000000a00 */
[----:B------:R0:W-:Y:S02]  /*63c0*/  STS.64 [R74+0x2980], R12 ;  /* 0x0029800c4a007388 */ /* 0x0001e40000000a00 */
.L_x_9649:
[----:B0-----:R-:W-:Y:S05]  /*63d0*/  BSYNC B0 ;  /* 0x0000000000007941 */ /* 0x001fea0003800000 */
.L_x_9648:
[----:B------:R-:W-:Y:S01]  /*63e0*/  UIADD3 UR5, UR5, 0x1, URZ ;  /* 0x0000000105057890 */ /* 0x000fe2000fffe03f */
[----:B------:R-:W-:Y:S01]  /*63f0*/  MOV R2, c[0x0][0x1c0] ;  /* 0x0000700000027a02 */ /* 0x000fe20000000f00 */
[----:B------:R-:W-:Y:S01]  /*6400*/  ULDC UR16, c[0x0][0x16c] ;  /* 0x00005b0000107ab9 */ /* 0x000fe20000000800 */
[----:B------:R-:W-:Y:S01]  /*6410*/  MOV R12, c[0x0][0x1a0] ;  /* 0x00006800000c7a02 */ /* 0x000fe20000000f00 */
[----:B------:R-:W-:Y:S01]  /*6420*/  UISETP.GE.AND UP0, UPT, UR5, UR16, UPT ;  /* 0x000000100500728c */ /* 0x000fe2000bf06270 */
[----:B------:R-:W-:Y:S01]  /*6430*/  MOV R14, c[0x0][0x188] ;  /* 0x00006200000e7a02 */ /* 0x000fe20000000f00 */
[----:B------:R-:W-:Y:S01]  /*6440*/  UIADD3 UR6, UP1, UR6, 0x10, URZ ;  /* 0x0000001006067890 */ /* 0x000fe2000ff3e03f */
[----:B------:R-:W-:Y:S01]  /*6450*/  MOV R3, c[0x0][0x1c4] ;  /* 0x0000710000037a02 */ /* 0x000fe20000000f00 */
[----:B------:R-:W-:Y:S01]  /*6460*/  UIADD3 UR4, UR4, 0x10, URZ ;  /* 0x0000001004047890 */ /* 0x000fe2000fffe03f */
[----:B------:R-:W-:Y:S01]  /*6470*/  MOV R13, c[0x0][0x1a4] ;  /* 0x00006900000d7a02 */ /* 0x000fe20000000f00 */
[----:B------:R-:W-:Y:S01]  /*6480*/  UIADD3.X UR7, URZ, UR7, URZ, UP1, !UPT ;  /* 0x000000073f077290 */ /* 0x000fe20008ffe43f */
[----:B------:R-:W-:-:S02]  /*6490*/  PLOP3.LUT P3, PT, PT, PT, UP0, 0x80, 0x0 ;  /* 0x000000000000781c */ /* 0x000fc40003f6f008 */
[----:B------:R-:W-:Y:S02]  /*64a0*/  MOV R15, c[0x0][0x18c] ;  /* 0x00006300000f7a02 */ /* 0x000fe40000000f00 */
[----:B------:R-:W-:Y:S02]  /*64b0*/  LEA R124, P0, R2, R124, 0x3 ;  /* 0x0000007c027c7211 */ /* 0x000fe400078018ff */
[----:B------:R-:W-:Y:S02]  /*64c0*/  LEA R126, P1, R12, R126, 0x3 ;  /* 0x0000007e0c7e7211 */ /* 0x000fe400078218ff */
[----:B------:R-:W-:Y:S02]  /*64d0*/  LEA R128, P2, R14, R128, 0x3 ;  /* 0x000000800e807211 */ /* 0x000fe400078418ff */
[----:B------:R-:W-:Y:S02]  /*64e0*/  LEA.HI.X R91, R2, R91, R3, 0x3, P0 ;  /* 0x0000005b025b7211 */ /* 0x000fe400000f1c03 */
[----:B------:R-:W-:-:S02]  /*64f0*/  LEA.HI.X R93, R12, R93, R13, 0x3, P1 ;  /* 0x0000005d0c5d7211 */ /* 0x000fc400008f1c0d */
[----:B------:R-:W-:Y:S02]  /*6500*/  LEA.HI.X R95, R14, R95, R15, 0x3, P2 ;  /* 0x0000005f0e5f7211 */ /* 0x000fe400010f1c0f */
[----:B------:R-:W-:Y:S02]  /*6510*/  IADD3 R74, R74, 0x8, RZ ;  /* 0x000000084a4a7810 */ /* 0x000fe40007ffe0ff */
[----:B------:R-:W-:Y:S01]  /*6520*/  IADD3 R73, R73, 0x1, RZ ;  /* 0x0000000149497810 */ /* 0x000fe20007ffe0ff */
[----:B------:R-:W-:Y:S01]  /*6530*/  @P3 CALL.REL.NOINC `(.L_x_9635) ;  /* 0x0000001000003944 */ /* 0x000fe20003c00000 */
[----:B------:R-:W-:Y:S05]  /*6540*/  BRA `(.L_x_9650) ;  /* 0xffffacd000007947 */ /* 0x000fea000383ffff */
.L_x_9635:
[----:B------:R-:W-:Y:S01]  /*6550*/  BAR.SYNC.DEFER_BLOCKING 0x0 ;  /* 0x0000000000007b1d */ /* 0x000fe20000010000 */
[----:B------:R-:W-:Y:S01]  /*6560*/  F2FP.BF16.PACK_AB R75, R65, R66 ;  /* 0x00000042414b723e */ /* 0x000fe200000010ff */
[----:B------:R-:W-:Y:S01]  /*6570*/  IMAD R3, R35, c[0x0][0x2d8], RZ ;  /* 0x0000b60023037a24 */ /* 0x000fe200078e02ff */
[----:B------:R-:W-:Y:S01]  /*6580*/  F2FP.BF16.PACK_AB R74, R67, R68 ;  /* 0x00000044434a723e */ /* 0x000fe200000010ff */
[----:B------:R-:W-:Y:S01]  /*6590*/  FADD.FTZ R6, R33, R42 ;  /* 0x0000002a21067221 */ /* 0x000fe20000010000 */
        /* <DEDUP_REMOVED lines=9> */
[----:B------:R-:W-:Y:S01]  /*6630*/  UIADD3 UR14, UP2, UR14, -0x400, URZ ;  /* 0xfffffc000e0e7890 */ /* 0x000fe2000ff5e03f */
[----:B------:R-:W-:Y:S01]  /*6640*/  F2FP.BF16.PACK_AB R64, R63, R64 ;  /* 0x000000403f40723e */ /* 0x000fe200000010ff */
[----:B------:R-:W-:Y:S01]  /*6650*/  UIADD3.X UR11, UR11, -0x1, URZ, UP0, !UPT ;  /* 0xffffffff0b0b7890 */ /* 0x000fe200087fe43f */
[----:B------:R-:W-:Y:S01]  /*6660*/  IADD3 R9, R30, -0x1, RZ ;  /* 0xffffffff1e097810 */ /* 0x000fe20007ffe0ff */
[----:B------:R-:W-:Y:S01]  /*6670*/  UIADD3.X UR13, UR13, -0x1, URZ, UP1, !UPT ;  /* 0xffffffff0d0d7890 */ /* 0x000fe20008ffe43f */
[----:B------:R-:W-:Y:S01]  /*6680*/  F2FP.BF16.PACK_AB R61, R44, R43 ;  /* 0x0000002b2c3d723e */ /* 0x000fe200000010ff */
[----:B------:R-:W-:Y:S01]  /*6690*/  UIADD3.X UR15, UR15, -0x1, URZ, UP2, !UPT ;  /* 0xffffffff0f0f7890 */ /* 0x000fe200097fe43f */
[----:B------:R-:W-:-:S02]  /*66a0*/  SHF.L.U32 R4, R9, 0x9, RZ ;  /* 0x0000000909047819 */ /* 0x000fc400000006ff */
[----:B------:R-:W-:Y:S01]  /*66b0*/  F2FP.BF16.PACK_AB R60, R41, R42 ;  /* 0x0000002a293c723e */ /* 0x000fe200000010ff */
[----:B------:R-:W-:Y:S01]  /*66c0*/  STS.128 [R0], R72 ;  /* 0x0000004800007388 */ /* 0x000fe20000000c00 */
[----:B------:R-:W-:Y:S02]  /*66d0*/  SHF.R.S32.HI R5, RZ, 0x1f, R4 ;  /* 0x0000001fff057819 */ /* 0x000fe40000011404 */
[----:B------:R-:W-:Y:S01]  /*66e0*/  F2FP.BF16.PACK_AB R63, R48, R47 ;  /* 0x0000002f303f723e */ /* 0x000fe200000010ff */
[----:B------:R0:W-:Y:S01]  /*66f0*/  STS.128 [R0+0x10], R64 ;  /* 0x0000104000007388 */ /* 0x0001e20000000c00 */
[----:B------:R-:W-:-:S06]  /*6700*/  NOP ;  /* 0x0000000000007918 */ /* 0x000fcc0000000000 */
[----:B------:R-:W1:Y:S01]  /*6710*/  LDS.128 R12, [R31.X16] ;  /* 0x000000001f0c7984 */ /* 0x000e62000000cc00 */
[--C-:B------:R-:W-:Y:S01]  /*6720*/  IMAD.WIDE.U32 R2, R36, c[0x0][0x2d8], R4.reuse ;  /* 0x0000b60024027a25 */ /* 0x100fe200078e0004 */
[----:B------:R-:W-:Y:S02]  /*6730*/  F2FP.BF16.PACK_AB R62, R46, R45 ;  /* 0x0000002d2e3e723e */ /* 0x000fe400000010ff */
[----:B------:R-:W2:Y:S01]  /*6740*/  LDS.128 R24, [R31.X16+0x200] ;  /* 0x000200001f187984 */ /* 0x000ea2000000cc00 */
[----:B------:R-:W-:Y:S01]  /*6750*/  IMAD.WIDE.U32 R4, R36, c[0x0][0x2f8], R4 ;  /* 0x0000be0024047a25 */ /* 0x000fe200078e0004 */
[----:B------:R-:W-:-:S03]  /*6760*/  IADD3 R3, R3, R7, RZ ;  /* 0x0000000703037210 */ /* 0x000fc60007ffe0ff */
[----:B------:R-:W-:Y:S01]  /*6770*/  IMAD R7, R39, c[0x0][0x2e0], RZ ;  /* 0x0000b80027077a24 */ /* 0x000fe200078e02ff */
[----:B0-----:R-:W-:Y:S01]  /*6780*/  F2FP.BF16.PACK_AB R67, R56, R55 ;  /* 0x000000373843723e */ /* 0x001fe200000010ff */
[----:B------:R-:W-:Y:S01]  /*6790*/  IMAD.WIDE.U32 R2, R40, c[0x0][0x2e0], R2 ;  /* 0x0000b80028027a25 */ /* 0x000fe200078e0002 */
[----:B------:R-:W-:Y:S02]  /*67a0*/  F2FP.BF16.PACK_AB R66, R54, R53 ;  /* 0x000000353642723e */ /* 0x000fe400000010ff */
[----:B------:R-:W-:Y:S01]  /*67b0*/  F2FP.BF16.PACK_AB R65, R52, R51 ;  /* 0x000000333441723e */ /* 0x000fe200000010ff */
[----:B------:R-:W-:Y:S01]  /*67c0*/  IMAD R7, R40, c[0x0][0x2e4], R7 ;  /* 0x0000b90028077a24 */ /* 0x000fe200078e0207 */
[----:B------:R-:W-:Y:S02]  /*67d0*/  LEA R6, P0, R2, c[0x0][0x330], 0x1 ;  /* 0x0000cc0002067a11 */ /* 0x000fe400078008ff */
[----:B------:R-:W-:Y:S02]  /*67e0*/  F2FP.BF16.PACK_AB R64, R50, R49 ;  /* 0x000000313240723e */ /* 0x000fe400000010ff */
[----:B------:R-:W-:Y:S01]  /*67f0*/  IADD3 R7, R3, R7, RZ ;  /* 0x0000000703077210 */ /* 0x000fe20007ffe0ff */
[----:B------:R-:W-:-:S03]  /*6800*/  FADD.FTZ R3, R8, R43 ;  /* 0x0000002b08037221 */ /* 0x000fc60000010000 */
[----:B------:R-:W-:Y:S01]  /*6810*/  LEA.HI.X R7, R2, c[0x0][0x334], R7, 0x1, P0 ;  /* 0x0000cd0002077a11 */ /* 0x000fe200000f0c07 */
[----:B------:R-:W-:-:S04]  /*6820*/  FADD.FTZ R8, R3, R44 ;  /* 0x0000002c03087221 */ /* 0x000fc80000010000 */
[----:B------:R-:W-:-:S04]  /*6830*/  IMAD.WIDE R2, R28, 0x10, R6 ;  /* 0x000000101c027825 */ /* 0x000fc800078e0206 */
[----:B------:R-:W-:Y:S02]  /*6840*/  IMAD R7, R35, c[0x0][0x2f8], RZ ;  /* 0x0000be0023077a24 */ /* 0x000fe400078e02ff */
        /* <DEDUP_REMOVED lines=16> */
[----:B------:R-:W-:Y:S04]  /*6950*/  STS.128 [R0], R60 ;  /* 0x0000003c00007388 */ /* 0x000fe80000000c00 */
[----:B------:R-:W-:Y:S01]  /*6960*/  IADD3 R3, R3, R7, RZ ;  /* 0x0000000703037210 */ /* 0x000fe20007ffe0ff */
[----:B------:R-:W-:Y:S01]  /*6970*/  FADD.FTZ R53, R52, R53 ;  /* 0x0000003534357221 */ /* 0x000fe20000010000 */
[----:B------:R-:W-:Y:S01]  /*6980*/  LEA R4, P0, R2, c[0x0][0x340], 0x1 ;  /* 0x0000d00002047a11 */ /* 0x000fe200078008ff */
[----:B------:R-:W-:Y:S01]  /*6990*/  STS.128 [R0+0x10], R64 ;  /* 0x0000104000007388 */ /* 0x000fe20000000c00 */
        /* <DEDUP_REMOVED lines=11> */
[----:B-1----:R0:W-:Y:S01]  /*6a50*/  STG.E.128 [R2.64+0x200], R72 ;  /* 0x0002004802007986 */ /* 0x0021e2000c101d08 */
[----:B------:R-:W-:Y:S01]  /*6a60*/  @!P0 CALL.REL.NOINC `(.L_x_9634) ;  /* 0x0000001000008944 */ /* 0x000fe20003c00000 */
[----:B------:R-:W-:Y:S05]  /*6a70*/  BRA `(.L_x_9651) ;  /* 0xffff9b3000007947 */ /* 0x000fea000383ffff */
.L_x_9634:
[----:B------:R-:W-:Y:S02]  /*6a80*/  ISETP.NE.U32.AND P0, PT, RZ, c[0x0][0x328], PT ;  /* 0x0000ca00ff007a0c */ /* 0x000fe40003f05070 */
[----:B------:R-:W-:Y:S02]  /*6a90*/  ISETP.NE.U32.AND P2, PT, RZ, c[0x0][0x348], PT ;  /* 0x0000d200ff007a0c */ /* 0x000fe40003f45070 */
[----:B------:R-:W-:-:S02]  /*6aa0*/  ISETP.NE.AND.EX P1, PT, RZ, c[0x0][0x32c], PT, P0 ;  /* 0x0000cb00ff007a0c */ /* 0x000fc40003f25300 */
[----:B------:R-:W-:-:S11]  /*6ab0*/  ISETP.NE.AND.EX P0, PT, RZ, c[0x0][0x34c], PT, P2 ;  /* 0x0000d300ff007a0c */ /* 0x000fd60003f05320 */
[----:B------:R-:W-:Y:S05]  /*6ac0*/  @!P1 BRA `(.L_x_9652) ;  /* 0x0000014000009947 */ /* 0x000fea0003800000 */
[----:B0-----:R-:W0:Y:S01]  /*6ad0*/  SHFL.DOWN P1, R3, R34, 0x1, 0x1f ;  /* 0x08201f0022037f89 */ /* 0x001e220000020000 */
[----:B------:R-:W-:Y:S03]  /*6ae0*/  BSSY B0, `(.L_x_9652) ;  /* 0x0000012000007945 */ /* 0x000fe60003800000 */
[----:B------:R-:W1:Y:S01]  /*6af0*/  S2R R4, SR_LANEID ;  /* 0x0000000000047919 */ /* 0x000e620000000000 */
[----:B0-----:R-:W-:Y:S01]  /*6b00*/  @P1 FADD R3, R3, R34 ;  /* 0x0000002203031221 */ /* 0x001fe20000000000 */
[----:B-1----:R-:W-:-:S04]  /*6b10*/  ISETP.NE.AND P2, PT, R4, RZ, PT ;  /* 0x000000ff0400720c */ /* 0x002fc80003f45270 */
[----:B------:R-:W0:Y:S04]  /*6b20*/  SHFL.DOWN P1, R0, R3, 0x2, 0x1f ;  /* 0x08401f0003007f89 */ /* 0x000e280000020000 */
[----:B------:R-:W1:Y:S01]  /*6b30*/  S2R R4, SR_TID.X ;  /* 0x0000000000047919 */ /* 0x000e620000002100 */
[----:B0-----:R-:W-:-:S05]  /*6b40*/  @P1 FADD R0, R3, R0 ;  /* 0x0000000003001221 */ /* 0x001fca0000000000 */
[----:B------:R-:W0:Y:S02]  /*6b50*/  SHFL.DOWN P1, R5, R0, 0x4, 0x1f ;  /* 0x08801f0000057f89 */ /* 0x000e240000020000 */
[----:B0-----:R-:W-:-:S05]  /*6b60*/  @P1 FADD R5, R0, R5 ;  /* 0x0000000500051221 */ /* 0x001fca0000000000 */
[----:B------:R-:W0:Y:S02]  /*6b70*/  SHFL.DOWN P1, R2, R5, 0x8, 0x1f ;  /* 0x09001f0005027f89 */ /* 0x000e240000020000 */
[----:B0-----:R-:W-:-:S05]  /*6b80*/  @P1 FADD R2, R5, R2 ;  /* 0x0000000205021221 */ /* 0x001fca0000000000 */
[----:B------:R-:W0:Y:S02]  /*6b90*/  SHFL.DOWN P1, R7, R2, 0x10, 0x1f ;  /* 0x0a001f0002077f89 */ /* 0x000e240000020000 */
[----:B0-----:R-:W-:Y:S01]  /*6ba0*/  @P1 FADD R7, R2, R7 ;  /* 0x0000000702071221 */ /* 0x001fe20000000000 */
[----:B-1----:R-:W-:-:S04]  /*6bb0*/  ISETP.NE.AND P1, PT, R4, RZ, PT ;  /* 0x000000ff0400720c */ /* 0x002fc80003f25270 */
[----:B------:R0:W-:Y:S04]  /*6bc0*/  @!P2 STS [0x434], R7 ;  /* 0x00043407ff00a388 */ /* 0x0001e80000000800 */
[----:B------:R-:W-:Y:S06]  /*6bd0*/  BAR.SYNC.DEFER_BLOCKING 0x0 ;  /* 0x0000000000007b1d */ /* 0x000fec0000010000 */
[----:B------:R-:W-:Y:S05]  /*6be0*/  @P1 BRA `(.L_x_9653) ;  /* 0x0000001000001947 */ /* 0x000fea0003800000 */
[----:B0-----:R0:W-:Y:S02]  /*6bf0*/  RED.E.ADD.F32.FTZ.RN.STRONG.GPU [R18.64], R7 ;  /* 0x000000071200798e */ /* 0x0011e4000c10e788 */
.L_x_9653:
[----:B0-----:R-:W-:Y:S05]  /*6c00*/  BSYNC B0 ;  /* 0x0000000000007941 */ /* 0x001fea0003800000 */
.L_x_9652:
        /* <DEDUP_REMOVED lines=20> */
[----:B0-----:R0:W-:Y:S01]  /*6d50*/  RED.E.ADD.F32.FTZ.RN.STRONG.GPU [R16.64], R4 ;  /* 0x000000041000798e */ /* 0x0011e2000c10e788 */
[----:B------:R-:W-:Y:S01]  /*6d60*/  HFMA2.MMA R19, -RZ, RZ, 0, 0 ;  /* 0x00000000ff137435 */ /* 0x000fe200000001ff */
[----:B------:R-:W-:Y:S05]  /*6d70*/  BRA `(.L_x_9656) ;  /* 0x0000001000007947 */ /* 0x000fea0003800000 */
.L_x_9655:
[----:B------:R-:W1:Y:S02]  /*6d80*/  S2R R19, SR_TID.X ;  /* 0x0000000000137919 */ /* 0x000e640000002100 */
.L_x_9656:
[----:B0-----:R-:W-:Y:S05]  /*6d90*/  BSYNC B0 ;  /* 0x0000000000007941 */ /* 0x001fea0003800000 */
.L_x_9654:
        /* <DEDUP_REMOVED lines=14> */
[----:B-----5:R-:W-:Y:S01]  /*6e80*/  IADD3 R37, R15, R11, RZ ;  /* 0x0000000b0f257210 */ /* 0x020fe20007ffe0ff */
[C---:B------:R-:W-:Y:S01]  /*6e90*/  IMAD R5, R40.reuse, c[0x0][0x2cc], R5 ;  /* 0x0000b30028057a24 */ /* 0x040fe200078e0205 */
[----:B------:R-:W-:Y:S01]  /*6ea0*/  IADD3 R31, R7, R3, RZ ;  /* 0x00000003071f7210 */ /* 0x000fe20007ffe0ff */
[C---:B------:R-:W-:Y:S01]  /*6eb0*/  IMAD R27, R40.reuse, c[0x0][0x28c], R39 ;  /* 0x0000a300281b7a24 */ /* 0x040fe200078e0227 */
[----:B------:R-:W-:Y:S01]  /*6ec0*/  IADD3 R39, R17, R13, RZ ;  /* 0x0000000d11277210 */ /* 0x000fe20007ffe0ff */
[----:B------:R-:W-:Y:S01]  /*6ed0*/  IMAD.WIDE.U32 R40, R40, c[0x0][0x288], RZ ;  /* 0x0000a20028287a25 */ /* 0x000fe200078e00ff */
[----:B------:R-:W-:-:S04]  /*6ee0*/  IADD3 R29, R9, R5, RZ ;  /* 0x00000005091d7210 */ /* 0x000fc80007ffe0ff */
[----:B------:R-:W-:Y:S02]  /*6ef0*/  IADD3 R27, R41, R27, RZ ;  /* 0x0000001b291b7210 */ /* 0x000fe40007ffe0ff */
.L_x_9657:
        /* <DEDUP_REMOVED lines=64> */
.L_x_9658:
        /* <DEDUP_REMOVED lines=16> */
.L_x_14704:


//--------------------- .text._Z25selective_scan_bwd_kernelI32Selective_Scan_bwd_kernel_traitsILi32ELi16ELb1ELb0ELb0ELb0ELb1EN3c108BFloat16ENS1_7complexIfEEEEv12SSMParamsBwd --------------------------
	.section	.text._Z25selective_scan_bwd_kernelI32Selective_Scan_bwd_kernel_traitsILi32ELi16ELb1ELb0ELb0ELb0ELb1EN3c108BFloat16ENS1_7complexIfEEEEv12SSMParamsBwd,"ax",@progbits
	.sectioninfo	@"SHI_REGISTERS=228"
	.align	128
        .global         _Z25selective_scan_bwd_kernelI32Selective_Scan_bwd_kernel_traitsILi32ELi16ELb1ELb0ELb0ELb0ELb1EN3c108BFloat16ENS1_7complexIfEEEEv12SSMParamsBwd
        .type           _Z25selective_scan_bwd_kernelI32Selective_Scan_bwd_kernel_traitsILi32ELi16ELb1ELb0ELb0ELb0ELb1EN3c108BFloat16ENS1_7complexIfEEEEv12SSMParamsBwd,@function
        .size           _Z25selective_scan_bwd_kernelI32Selective_Scan_bwd_kernel_traitsILi32ELi16ELb1ELb0ELb0ELb0ELb1EN3c108BFloat16ENS1_7complexIfEEEEv12SSMParamsBwd,(.L_x_14705 - _Z25selective_scan_bwd_kernelI32Selective_Scan_bwd_kernel_traitsILi32ELi16ELb1ELb0ELb0ELb0ELb1EN3c108BFloat16ENS1_7complexIfEEEEv12SSMParamsBwd)
        .other          _Z25selective_scan_bwd_kernelI32Selective_Scan_bwd_kernel_traitsILi32ELi16ELb1ELb0ELb0ELb0ELb1EN3c108BFloat16ENS1_7complexIfEEEEv12SSMParamsBwd,@"STO_CUDA_ENTRY STV_DEFAULT"
_Z25selective_scan_bwd_kernelI32Selective_Scan_bwd_kernel_traitsILi32ELi16ELb1ELb0ELb0ELb0ELb1EN3c108BFloat16ENS1_7complexIfEEEEv12SSMParamsBwd:
.text._Z25selective_scan_bwd_kernelI32Selective_Scan_bwd_kernel_traitsILi32ELi16ELb1ELb0ELb0ELb0ELb1EN3c108BFloat16ENS1_7complexIfEEEEv12SSMParamsBwd:
        /* <DEDUP_REMOVED lines=9> */
[----:B0-----:R-:W-:Y:S02]  /*0090*/  SHF.R.S32.HI R36, RZ, 0x1f, R37 ;  /* 0x0000001fff247819 */ /* 0x001fe40000011425 */
[----:B-1----:R-:W-:-:S07]  /*00a0*/  SHF.R.S32.HI R40, RZ, 0x1f, R41 ;  /* 0x0000001fff287819 */ /* 0x002fce0000011429 */
[C---:B------:R-:W-:Y:S02]  /*00b0*/  @P0 LEA R6, P2, R41.reuse, c[0x0][0x238], 0x2 ;  /* 0x00008e0029060a11 */ /* 0x040fe400078410ff */
[C---:B------:R-:W-:Y:S01]  /*00c0*/  @P1 LEA R8, P3, R41.reuse, c[0x0][0x250], 0x2 ;  /* 0x0000940029081a11 */ /* 0x040fe200078610ff */
[C---:B------:R-:W-:Y:S01]  /*00d0*/  IMAD R0, R36.reuse, c[0x0][0x1d0], RZ ;  /* 0x0000740024007a24 */ /* 0x040fe200078e02ff */
[C-C-:B------:R-:W-:Y:S01]  /*00e0*/  @P0 LEA.HI.X R7, R41.reuse, c[0x0][0x23c], R40.reuse, 0x2, P2 ;  /* 0x00008f0029070a11 */ /* 0x140fe200010f1428 */
[C---:B------:R-:W-:Y:S01]  /*00f0*/  IMAD R10, R36.reuse, c[0x0][0x1e0], RZ ;  /* 0x00007800240a7a24 */ /* 0x040fe200078e02ff */
[----:B------:R-:W-:Y:S01]  /*0100*/  @P1 LEA.HI.X R9, R41, c[0x0][0x254], R40, 0x2, P3 ;  /* 0x0000950029091a11 */ /* 0x000fe200018f1428 */
[----:B------:R-:W-:Y:S02]  /*0110*/  IMAD R12, R36, c[0x0][0x278], RZ ;  /* 0x00009e00240c7a24 */ /* 0x000fe400078e02ff */
[C---:B------:R-:W-:Y:S01]  /*0120*/  IMAD.WIDE.U32 R2, R37.reuse, c[0x0][0x1d0], RZ ;  /* 0x0000740025027a25 */ /* 0x040fe200078e00ff */
[----:B------:R0:W5:Y:S03]  /*0130*/  @P0 LDG.E R39, [R6.64] ;  /* 0x0000000c06270981 */ /* 0x000166000c1e1900 */
[C---:B------:R-:W-:Y:S01]  /*0140*/  IMAD R11, R37.reuse, c[0x0][0x1d4], R0 ;  /* 0x00007500250b7a24 */ /* 0x040fe200078e0200 */
[----:B------:R1:W5:Y:S01]  /*0150*/  @P1 LDG.E R38, [R8.64] ;  /* 0x0000000c08261981 */ /* 0x000362000c1e1900 */
[----:B------:R-:W-:Y:S01]  /*0160*/  IMAD.WIDE.U32 R4, R37, c[0x0][0x1e0], RZ ;  /* 0x0000780025047a25 */ /* 0x000fe200078e00ff */
[----:B------:R-:W-:Y:S01]  /*0170*/  ISETP.NE.U32.AND P0, PT, RZ, c[0x0][0x260], PT ;  /* 0x00009800ff007a0c */ /* 0x000fe20003f05070 */
[----:B------:R-:W-:Y:S01]  /*0180*/  CS2R R18, SRZ ;  /* 0x0000000000127805 */ /* 0x000fe2000001ff00 */
[----:B------:R-:W-:Y:S01]  /*0190*/  IADD3 R3, R3, R11, RZ ;  /* 0x0000000b03037210 */ /* 0x000fe20007ffe0ff */
[C---:B------:R-:W-:Y:S01]  /*01a0*/  IMAD R13, R37.reuse, c[0x0][0x1e4], R10 ;  /* 0x00007900250d7a24 */ /* 0x040fe200078e020a */
[----:B------:R-:W-:Y:S01]  /*01b0*/  ISETP.NE.AND.EX P0, PT, RZ, c[0x0][0x264], PT, P0 ;  /* 0x00009900ff007a0c */ /* 0x000fe20003f05300 */
[----:B0-----:R-:W-:Y:S01]  /*01c0*/  IMAD.WIDE.U32 R6, R37, c[0x0][0x278], RZ ;  /* 0x00009e0025067a25 */ /* 0x001fe200078e00ff */
[----:B------:R-:W-:Y:S01]  /*01d0*/  CS2R R16, SRZ ;  /* 0x0000000000107805 */ /* 0x000fe2000001ff00 */
[----:B------:R-:W-:Y:S01]  /*01e0*/  HFMA2.MMA R42, -RZ, RZ, 0, 0 ;  /* 0x00000000ff2a7435 */ /* 0x000fe200000001ff */
[----:B------:R-:W-:Y:S01]  /*01f0*/  IADD3 R5, R5, R13, RZ ;  /* 0x0000000d05057210 */ /* 0x000fe20007ffe0ff */
[----:B-1----:R-:W-:Y:S01]  /*0200*/  IMAD R9, R37, c[0x0][0x27c], R12 ;  /* 0x00009f0025097a24 */ /* 0x002fe200078e020c */
[----:B------:R-:W-:Y:S01]  /*0210*/  MOV R13, c[0x0][0x174] ;  /* 0x00005d00000d7a02 */ /* 0x000fe20000000f00 */
[----:B------:R-:W-:Y:S01]  /*0220*/  IMAD R0, R40, c[0x0][0x1d8], RZ ;  /* 0x0000760028007a24 */ /* 0x000fe200078e02ff */
[----:B------:R-:W-:Y:S01]  /*0230*/  MOV R35, RZ ;  /* 0x000000ff00237202 */ /* 0x000fe20000000f00 */
[----:B------:R-:W-:Y:S01]  /*0240*/  IMAD.WIDE.U32 R2, R41, c[0x0][0x1d8], R2 ;  /* 0x0000760029027a25 */ /* 0x000fe200078e0002 */
[----:B------:R-:W-:-:S02]  /*0250*/  IADD3 R7, R7, R9, RZ ;  /* 0x0000000907077210 */ /* 0x000fc40007ffe0ff */
[C---:B------:R-:W-:Y:S01]  /*0260*/  LEA R9, R13.reuse, 0xfffffe00, 0x9 ;  /* 0xfffffe000d097811 */ /* 0x040fe200078e48ff */
[----:B------:R-:W-:Y:S01]  /*0270*/  IMAD R10, R40, c[0x0][0x1e8], RZ ;  /* 0x00007a00280a7a24 */ /* 0x000fe200078e02ff */
[----:B------:R-:W-:Y:S01]  /*0280*/  ISETP.GE.AND P3, PT, R13, 0x1, PT ;  /* 0x000000010d00780c */ /* 0x000fe20003f66270 */
[----:B------:R-:W-:Y:S01]  /*0290*/  IMAD.WIDE.U32 R4, R41, c[0x0][0x1e8], R4 ;  /* 0x00007a0029047a25 */ /* 0x000fe200078e0004 */
[----:B------:R-:W-:Y:S02]  /*02a0*/  SHF.R.S32.HI R11, RZ, 0x1f, R9 ;  /* 0x0000001fff0b7819 */ /* 0x000fe40000011409 */
[----:B------:R-:W-:Y:S01]  /*02b0*/  IADD3 R2, P1, R9, R2, RZ ;  /* 0x0000000209027210 */ /* 0x000fe20007f3e0ff */
[----:B------:R-:W-:Y:S01]  /*02c0*/  IMAD.WIDE.U32 R6, R41, c[0x0][0x280], R6 ;  /* 0x0000a00029067a25 */ /* 0x000fe200078e0006 */
[----:B------:R-:W-:-:S03]  /*02d0*/  @P0 MOV R21, 0x10 ;  /* 0x0000001000150802 */ /* 0x000fc60000000f00 */
[----:B------:R-:W-:Y:S01]  /*02e0*/  IMAD R8, R41, c[0x0][0x1dc], R0 ;  /* 0x0000770029087a24 */ /* 0x000fe200078e0200 */
[----:B------:R-:W-:Y:S01]  /*02f0*/  IADD3 R0, P2, R9, R4, RZ ;  /* 0x0000000409007210 */ /* 0x000fe20007f5e0ff */
[----:B------:R-:W-:Y:S01]  /*0300*/  IMAD R10, R41, c[0x0][0x1ec], R10 ;  /* 0x00007b00290a7a24 */ /* 0x000fe200078e020a */
[----:B------:R-:W-:Y:S01]  /*0310*/  IADD3 R4, P4, R9, R6, RZ ;  /* 0x0000000609047210 */ /* 0x000fe20007f9e0ff */
[----:B------:R-:W-:Y:S01]  /*0320*/  IMAD R12, R40, c[0x0][0x280], RZ ;  /* 0x0000a000280c7a24 */ /* 0x000fe200078e02ff */
[C---:B------:R-:W-:Y:S02]  /*0330*/  IADD3.X R9, R11.reuse, R3, R8, P1, !PT ;  /* 0x000000030b097210 */ /* 0x040fe40000ffe408 */
[----:B------:R-:W-:Y:S01]  /*0340*/  IADD3.X R3, R11, R5, R10, P2, !PT ;  /* 0x000000050b037210 */ /* 0x000fe200017fe40a */
[----:B------:R-:W-:Y:S01]  /*0350*/  IMAD R12, R41, c[0x0][0x284], R12 ;  /* 0x0000a100290c7a24 */ /* 0x000fe200078e020c */
[----:B------:R-:W-:Y:S02]  /*0360*/  ISETP.NE.U32.AND P1, PT, RZ, c[0x0][0x328], PT ;  /* 0x0000ca00ff007a0c */ /* 0x000fe40003f25070 */
[----:B------:R-:W-:-:S02]  /*0370*/  ISETP.NE.U32.AND P2, PT, RZ, c[0x0][0x348], PT ;  /* 0x0000d200ff007a0c */ /* 0x000fc40003f45070 */
[C---:B------:R-:W-:Y:S02]  /*0380*/  LEA R5, P5, R0.reuse, c[0x0][0x248], 0x1 ;  /* 0x0000920000057a11 */ /* 0x040fe400078a08ff */
[----:B------:R-:W-:Y:S02]  /*0390*/  ISETP.NE.AND.EX P1, PT, RZ, c[0x0][0x32c], PT, P1 ;  /* 0x0000cb00ff007a0c */ /* 0x000fe40003f25310 */
[----:B------:R-:W-:Y:S02]  /*03a0*/  ISETP.NE.AND.EX P2, PT, RZ, c[0x0][0x34c], PT, P2 ;  /* 0x0000d300ff007a0c */ /* 0x000fe40003f45320 */
[----:B------:R-:W-:Y:S01]  /*03b0*/  LEA.HI.X R6, R0, c[0x0][0x24c], R3, 0x1, P5 ;  /* 0x0000930000067a11 */ /* 0x000fe200028f0c03 */
[----:B------:R-:W-:Y:S01]  /*03c0*/  @P0 IMAD R0, R37, c[0x0][0x164], R41 ;  /* 0x0000590025000a24 */ /* 0x000fe200078e0229 */
[----:B------:R-:W-:Y:S02]  /*03d0*/  IADD3.X R7, R11, R7, R12, P4, !PT ;  /* 0x000000070b077210 */ /* 0x000fe400027fe40c */
[----:B------:R-:W-:Y:S01]  /*03e0*/  LEA R8, P4, R2, c[0x0][0x240], 0x1 ;  /* 0x0000900002087a11 */ /* 0x000fe200078808ff */
[----:B------:R-:W-:-:S03]  /*03f0*/  @P0 IMAD R0, R0, c[0x0][0x174], RZ ;  /* 0x00005d0000000a24 */ /* 0x000fc600078e02ff */
[----:B------:R-:W-:Y:S01]  /*0400*/  LEA.HI.X R9, R2, c[0x0][0x244], R9, 0x1, P4 ;  /* 0x0000910002097a11 */ /* 0x000fe200020f0c09 */
[----:B------:R-:W-:Y:S01]  /*0410*/  @P0 IMAD R0, R0, c[0x0][0x16c], RZ ;  /* 0x00005b0000000a24 */ /* 0x000fe200078e02ff */
[----:B------:R-:W-:Y:S02]  /*0420*/  LEA R2, P6, R4, c[0x0][0x308], 0x1 ;  /* 0x0000c20004027a11 */ /* 0x000fe400078c08ff */
[C---:B------:R-:W-:Y:S01]  /*0430*/  @P1 LEA R18, P4, R41.reuse, c[0x0][0x328], 0x2 ;  /* 0x0000ca0029121a11 */ /* 0x040fe200078810ff */
[----:B------:R-:W-:Y:S01]  /*0440*/  @P0 IMAD.WIDE R20, R0, R21, c[0x0][0x260] ;  /* 0x0000980000140625 */ /* 0x000fe200078e0215 */
[C---:B------:R-:W-:Y:S01]  /*0450*/  @P2 LEA R16, P5, R41.reuse, c[0x0][0x348], 0x2 ;  /* 0x0000d20029102a11 */ /* 0x040fe200078a10ff */
[----:B------:R-:W-:Y:S01]  /*0460*/  @!P0 CS2R R20, SRZ ;  /* 0x0000000000148805 */ /* 0x000fe2000001ff00 */
[----:B------:R-:W-:Y:S02]  /*0470*/  LEA.HI.X R4, R4, c[0x0][0x30c], R7, 0x1, P6 ;  /* 0x0000c30004047a11 */ /* 0x000fe400030f0c07 */
[----:B------:R-:W-:-:S02]  /*0480*/  @P1 LEA.HI.X R19, R41, c[0x0][0x32c], R40, 0x2, P4 ;  /* 0x0000cb0029131a11 */ /* 0x000fc400020f1428 */
[----:B------:R-:W-:Y:S01]  /*0490*/  @P2 LEA.HI.X R17, R41, c[0x0][0x34c], R40, 0x2, P5 ;  /* 0x0000d30029112a11 */ /* 0x000fe200028f1428 */
[----:B------:R-:W-:Y:S05]  /*04a0*/  @!P3 BRA `(.L_x_9659) ;  /* 0x000079f00000b947 */ /* 0x000fea0003800000 */
[----:B------:R-:W0:Y:S01]  /*04b0*/  S2R R34, SR_TID.X ;  /* 0x0000000000227919 */ /* 0x000e220000002100 */
[----:B------:R1:W2:Y:S01]  /*04c0*/  R2UR UR18, R8 ;  /* 0x00000000081273c2 */ /* 0x0002a200000e0000 */
[----:B------:R-:W-:Y:S02]  /*04d0*/  MOV R32, c[0x0][0x174] ;  /* 0x00005d0000207a02 */ /* 0x000fe40000000f00 */
        /* <DEDUP_REMOVED lines=12> */
.L_x_9677:
        /* <DEDUP_REMOVED lines=21> */
[----:B--2---:R0:W-:Y:S04]  /*06f0*/  STS.128 [R33.X16], R44 ;  /* 0x0000002c21007388 */ /* 0x0041e8000000cc00 */
[----:B---3--:R1:W-:Y:S01]  /*0700*/  STS.128 [R33.X16+0x200], R48 ;  /* 0x0002003021007388 */ /* 0x0083e2000000cc00 */
[----:B------:R-:W-:-:S06]  /*0710*/  NOP ;  /* 0x0000000000007918 */ /* 0x000fcc0000000000 */
[----:B------:R-:W-:Y:S04]  /*0720*/  LDS.128 R12, [R0] ;  /* 0x00000000000c7984 */ /* 0x000fe80000000c00 */
[----:B------:R-:W-:Y:S04]  /*0730*/  LDS.128 R24, [R0+0x10] ;  /* 0x0000100000187984 */ /* 0x000fe80000000c00 */
[----:B------:R-:W-:Y:S06]  /*0740*/  BAR.SYNC.DEFER_BLOCKING 0x0 ;  /* 0x0000000000007b1d */ /* 0x000fec0000010000 */
[----:B------:R2:W3:Y:S04]  /*0750*/  LDG.E.128 R52, [R28.64] ;  /* 0x0000000c1c347981 */ /* 0x0004e8000c1e1d00 */
[----:B------:R2:W4:Y:S01]  /*0760*/  LDG.E.128 R56, [R28.64+0x200] ;  /* 0x0002000c1c387981 */ /* 0x000522000c1e1d00 */
[----:B------:R-:W-:Y:S01]  /*0770*/  LEA R2, R32, 0xfffffe00, 0x9 ;  /* 0xfffffe0020027811 */ /* 0x000fe200078e48ff */
[----:B------:R-:W-:-:S02]  /*0780*/  IMAD R22, R36, c[0x0][0x1f0], RZ ;  /* 0x00007c0024167a24 */ /* 0x000fc400078e02ff */
[----:B0-----:R-:W-:Y:S01]  /*0790*/  IMAD R44, R40, c[0x0][0x1f8], RZ ;  /* 0x00007e00282c7a24 */ /* 0x001fe200078e02ff */
[----:B------:R-:W-:Y:S01]  /*07a0*/  SHF.R.S32.HI R3, RZ, 0x1f, R2 ;  /* 0x0000001fff037819 */ /* 0x000fe20000011402 */
[----:B------:R-:W-:-:S04]  /*07b0*/  IMAD R43, R37, c[0x0][0x1f4], R22 ;  /* 0x00007d00252b7a24 */ /* 0x000fc800078e0216 */
[----:B------:R-:W-:-:S05]  /*07c0*/  IMAD.WIDE.U32 R22, R37, c[0x0][0x1f0], R2 ;  /* 0x00007c0025167a25 */ /* 0x000fca00078e0002 */
[----:B------:R-:W-:Y:S01]  /*07d0*/  IADD3 R23, R23, R43, RZ ;  /* 0x0000002b17177210 */ /* 0x000fe20007ffe0ff */
[----:B------:R-:W-:-:S04]  /*07e0*/  IMAD R43, R41, c[0x0][0x1fc], R44 ;  /* 0x00007f00292b7a24 */ /* 0x000fc800078e022c */
[----:B------:R-:W-:-:S05]  /*07f0*/  IMAD.WIDE.U32 R22, R41, c[0x0][0x1f8], R22 ;  /* 0x00007e0029167a25 */ /* 0x000fca00078e0016 */
[----:B------:R-:W-:Y:S02]  /*0800*/  IADD3 R23, R23, R43, RZ ;  /* 0x0000002b17177210 */ /* 0x000fe40007ffe0ff */
[----:B--2---:R-:W-:-:S04]  /*0810*/  LEA R28, P0, R22, c[0x0][0x268], 0x1 ;  /* 0x00009a00161c7a11 */ /* 0x004fc800078008ff */
[----:B------:R-:W-:-:S05]  /*0820*/  LEA.HI.X R29, R22, c[0x0][0x26c], R23, 0x1, P0 ;  /* 0x00009b00161d7a11 */ /* 0x000fca00000f0c17 */
[----:B------:R-:W-:Y:S01]  /*0830*/  IMAD.WIDE R22, R30, 0x10, R28 ;  /* 0x000000101e167825 */ /* 0x000fe200078e021c */
[----:B---3--:R0:W-:Y:S04]  /*0840*/  STS.128 [R33.X16], R52 ;  /* 0x0000003421007388 */ /* 0x0081e8000000cc00 */
[----:B----4-:R2:W-:Y:S01]  /*0850*/  STS.128 [R33.X16+0x200], R56 ;  /* 0x0002003821007388 */ /* 0x0105e2000000cc00 */
[----:B------:R-:W-:-:S06]  /*0860*/  NOP ;  /* 0x0000000000007918 */ /* 0x000fcc0000000000 */
[----:B------:R-:W-:Y:S04]  /*0870*/  LDS.128 R60, [R0] ;  /* 0x00000000003c7984 */ /* 0x000fe80000000c00 */
[----:B------:R-:W3:Y:S04]  /*0880*/  LDS.128 R44, [R0+0x10] ;  /* 0x00001000002c7984 */ /* 0x000ee80000000c00 */
[----:B------:R-:W-:Y:S06]  /*0890*/  BAR.SYNC.DEFER_BLOCKING 0x0 ;  /* 0x0000000000007b1d */ /* 0x000fec0000010000 */
[----:B------:R4:W2:Y:S04]  /*08a0*/  LDG.E.128 R64, [R22.64] ;  /* 0x0000000c16407981 */ /* 0x0008a8000c1e1d00 */
[----:B------:R4:W3:Y:S01]  /*08b0*/  LDG.E.128 R68, [R22.64+0x200] ;  /* 0x0002000c16447981 */ /* 0x0008e2000c1e1d00 */
[----:B------:R-:W-:-:S02]  /*08c0*/  IMAD R28, R36, c[0x0][0x200], RZ ;  /* 0x00008000241c7a24 */ /* 0x000fc400078e02ff */
[----:B-1----:R-:W-:Y:S02]  /*08d0*/  IMAD R48, R40, c[0x0][0x208], RZ ;  /* 0x0000820028307a24 */ /* 0x002fe400078e02ff */
        /* <DEDUP_REMOVED lines=12> */
[----:B------:R-:W1:Y:S04]  /*09a0*/  LDS.128 R72, [R0] ;  /* 0x0000000000487984 */ /* 0x000e680000000c00 */
[----:B------:R-:W2:Y:S04]  /*09b0*/  LDS.128 R48, [R0+0x10] ;  /* 0x0000100000307984 */ /* 0x000ea80000000c00 */
[----:B------:R-:W-:Y:S06]  /*09c0*/  BAR.SYNC.DEFER_BLOCKING 0x0 ;  /* 0x0000000000007b1d */ /* 0x000fec0000010000 */
[----:B0-----:R0:W3:Y:S04]  /*09d0*/  LDG.E.128 R52, [R22.64] ;  /* 0x0000000c16347981 */ /* 0x0010e8000c1e1d00 */
[----:B------:R0:W4:Y:S01]  /*09e0*/  LDG.E.128 R56, [R22.64+0x200] ;  /* 0x0002000c16387981 */ /* 0x000122000c1e1d00 */
[----:B------:R-:W-:Y:S01]  /*09f0*/  IMAD R80, R36, c[0x0][0x2e8], RZ ;  /* 0x0000ba0024507a24 */ /* 0x000fe200078e02ff */
[----:B------:R-:W-:-:S02]  /*0a00*/  PRMT R91, RZ, 0x5410, R44 ;  /* 0x00005410ff5b7816 */ /* 0x000fc4000000002c */
[--C-:B-1----:R-:W-:Y:S02]  /*0a10*/  PRMT R65, RZ, 0x5410, R73.reuse ;  /* 0x00005410ff417816 */ /* 0x102fe40000000049 */
[----:B------:R-:W-:Y:S02]  /*0a20*/  PRMT R73, RZ, 0x7610, R73 ;  /* 0x00007610ff497816 */ /* 0x000fe40000000049 */
[----:B------:R-:W-:Y:S01]  /*0a30*/  PRMT R68, RZ, 0x5410, R74 ;  /* 0x00005410ff447816 */ /* 0x000fe2000000004a */
[----:B------:R-:W-:Y:S01]  /*0a40*/  FMUL.FTZ R66, R65, -1.4426950216293334961 ;  /* 0xbfb8aa3b41427820 */ /* 0x000fe20000410000 */
[--C-:B0-----:R-:W-:Y:S01]  /*0a50*/  PRMT R22, RZ, 0x5410, R72.reuse ;  /* 0x00005410ff167816 */ /* 0x101fe20000000048 */
[----:B------:R-:W-:Y:S01]  /*0a60*/  FMUL.FTZ R23, R73, -1.4426950216293334961 ;  /* 0xbfb8aa3b49177820 */ /* 0x000fe20000410000 */
[----:B------:R-:W-:Y:S02]  /*0a70*/  PRMT R72, RZ, 0x7610, R72 ;  /* 0x00007610ff487816 */ /* 0x000fe40000000048 */
[--C-:B------:R-:W-:Y:S01]  /*0a80*/  PRMT R76, RZ, 0x5410, R75.reuse ;  /* 0x00005410ff4c7816 */ /* 0x100fe2000000004b */
[----:B------:R-:W-:Y:S01]  /*0a90*/  FMUL.FTZ R28, R22, -1.4426950216293334961 ;  /* 0xbfb8aa3b161c7820 */ /* 0x000fe20000410000 */
[----:B------:R-:W0:Y:S01]  /*0aa0*/  MUFU.EX2 R66, R66 ;  /* 0x0000004200427308 */ /* 0x000e220000000800 */
[----:B------:R-:W-:Y:S01]  /*0ab0*/  FMUL.FTZ R29, R72, -1.4426950216293334961 ;  /* 0xbfb8aa3b481d7820 */ /* 0x000fe20000410000 */
[----:B------:R-:W-:Y:S01]  /*0ac0*/  PRMT R74, RZ, 0x7610, R74 ;  /* 0x00007610ff4a7816 */ /* 0x000fe2000000004a */
[----:B------:R-:W-:Y:S01]  /*0ad0*/  FMUL.FTZ R67, R76, -1.4426950216293334961 ;  /* 0xbfb8aa3b4c437820 */ /* 0x000fe20000410000 */
[----:B------:R-:W-:-:S02]  /*0ae0*/  PRMT R75, RZ, 0x7610, R75 ;  /* 0x00007610ff4b7816 */ /* 0x000fc4000000004b */
[----:B--2---:R-:W-:Y:S02]  /*0af0*/  PRMT R81, RZ, 0x5410, R48 ;  /* 0x00005410ff517816 */ /* 0x004fe40000000030 */
[----:B------:R1:W2:Y:S01]  /*0b00*/  MUFU.EX2 R43, R28 ;  /* 0x0000001c002b7308 */ /* 0x0002a20000000800 */
[----:B------:R-:W-:Y:S01]  /*0b10*/  FMUL.FTZ R69, R75, -1.4426950216293334961 ;  /* 0xbfb8aa3b4b457820 */ /* 0x000fe20000410000 */
[----:B------:R-:W-:Y:S02]  /*0b20*/  PRMT R84, RZ, 0x5410, R49 ;  /* 0x00005410ff547816 */ /* 0x000fe40000000031 */
[----:B------:R-:W-:Y:S02]  /*0b30*/  PRMT R92, RZ, 0x7610, R44 ;  /* 0x00007610ff5c7816 */ /* 0x000fe4000000002c */
[----:B------:R-:W-:Y:S02]  /*0b40*/  MOV R79, c[0x0][0x16c] ;  /* 0x00005b00004f7a02 */ /* 0x000fe40000000f00 */
[----:B------:R2:W2:Y:S01]  /*0b50*/  MUFU.EX2 R64, R29 ;  /* 0x0000001d00407308 */ /* 0x0004a20000000800 */
[----:B-1----:R-:W-:Y:S01]  /*0b60*/  FMUL.FTZ R28, R68, -1.4426950216293334961 ;  /* 0xbfb8aa3b441c7820 */ /* 0x002fe20000410000 */
[----:B------:R-:W-:Y:S01]  /*0b70*/  ISETP.GE.AND P1, PT, R79, 0x1, PT ;  /* 0x000000014f00780c */ /* 0x000fe20003f26270 */
[----:B0-----:R-:W-:Y:S01]  /*0b80*/  FADD.FTZ R66, R66, 1 ;  /* 0x3f80000042427421 */ /* 0x001fe20000010000 */
[----:B------:R-:W-:-:S02]  /*0b90*/  PRMT R83, RZ, 0x7610, R60 ;  /* 0x00007610ff537816 */ /* 0x000fc4000000003c */
[--C-:B------:R-:W-:Y:S02]  /*0ba0*/  PRMT R85, RZ, 0x5410, R61.reuse ;  /* 0x00005410ff557816 */ /* 0x100fe4000000003d */
[----:B------:R-:W0:Y:S01]  /*0bb0*/  MUFU.EX2 R23, R23 ;  /* 0x0000001700177308 */ /* 0x000e220000000800 */
[----:B--2---:R-:W-:Y:S01]  /*0bc0*/  FADD.FTZ R43, R43, 1 ;  /* 0x3f8000002b2b7421 */ /* 0x004fe20000010000 */
[----:B------:R-:W-:Y:S01]  /*0bd0*/  PRMT R86, RZ, 0x7610, R61 ;  /* 0x00007610ff567816 */ /* 0x000fe2000000003d */
[----:B------:R-:W-:Y:S01]  /*0be0*/  FMUL.FTZ R29, R74, -1.4426950216293334961 ;  /* 0xbfb8aa3b4a1d7820 */ /* 0x000fe20000410000 */
[----:B------:R-:W-:Y:S02]  /*0bf0*/  PRMT R108, RZ, 0x7610, R48 ;  /* 0x00007610ff6c7816 */ /* 0x000fe40000000030 */
[--C-:B------:R-:W-:Y:S02]  /*0c00*/  PRMT R87, RZ, 0x5410, R62.reuse ;  /* 0x00005410ff577816 */ /* 0x100fe4000000003e */
[----:B------:R1:W2:Y:S01]  /*0c10*/  MUFU.RCP R93, R43 ;  /* 0x0000002b005d7308 */ /* 0x0002a20000001000 */
[----:B------:R-:W-:Y:S01]  /*0c20*/  FADD.FTZ R64, R64, 1 ;  /* 0x3f80000040407421 */ /* 0x000fe20000010000 */
[----:B------:R-:W-:Y:S01]  /*0c30*/  PRMT R88, RZ, 0x7610, R62 ;  /* 0x00007610ff587816 */ /* 0x000fe2000000003e */
[----:B------:R-:W-:Y:S01]  /*0c40*/  FMUL.FTZ R48, R108, -1.4426950216293334961 ;  /* 0xbfb8aa3b6c307820 */ /* 0x000fe20000410000 */
[----:B------:R-:W-:-:S02]  /*0c50*/  PRMT R62, RZ, 0x5410, R47 ;  /* 0x00005410ff3e7816 */ /* 0x000fc4000000002f */
[----:B------:R-:W-:Y:S02]  /*0c60*/  PRMT R89, RZ, 0x5410, R63 ;  /* 0x00005410ff597816 */ /* 0x000fe4000000003f */
[----:B------:R2:W2:Y:S01]  /*0c70*/  MUFU.EX2 R70, R28 ;  /* 0x0000001c00467308 */ /* 0x0004a20000000800 */
[----:B0-----:R-:W-:Y:S01]  /*0c80*/  FADD.FTZ R44, R23, 1 ;  /* 0x3f800000172c7421 */ /* 0x001fe20000010000 */
[----:B-1----:R-:W-:Y:S02]  /*0c90*/  PRMT R43, RZ, 0x7610, R47 ;  /* 0x00007610ff2b7816 */ /* 0x002fe4000000002f */
[----:B------:R-:W-:Y:S02]  /*0ca0*/  PRMT R90, RZ, 0x7610, R63 ;  /* 0x00007610ff5a7816 */ /* 0x000fe4000000003f */
[----:B------:R-:W-:Y:S02]  /*0cb0*/  PRMT R82, RZ, 0x7610, R49 ;  /* 0x00007610ff527816 */ /* 0x000fe40000000031 */
[----:B------:R-:W0:Y:S01]  /*0cc0*/  MUFU.EX2 R71, R29 ;  /* 0x0000001d00477308 */ /* 0x000e220000000800 */
[----:B--2---:R-:W-:Y:S01]  /*0cd0*/  FMUL.FTZ R28, R81, -1.4426950216293334961 ;  /* 0xbfb8aa3b511c7820 */ /* 0x004fe20000410000 */
[--C-:B------:R-:W-:Y:S01]  /*0ce0*/  PRMT R115, RZ, 0x7610, R50.reuse ;  /* 0x00007610ff737816 */ /* 0x100fe20000000032 */
[----:B------:R-:W-:Y:S01]  /*0cf0*/  FMUL.FTZ R23, R22, R93 ;  /* 0x0000005d16177220 */ /* 0x000fe20000410000 */
[----:B------:R-:W-:Y:S01]  /*0d00*/  PRMT R113, RZ, 0x5410, R50 ;  /* 0x00005410ff717816 */ /* 0x000fe20000000032 */
[----:B------:R-:W-:Y:S01]  /*0d10*/  FMUL.FTZ R49, R82, -1.4426950216293334961 ;  /* 0xbfb8aa3b52317820 */ /* 0x000fe20000410000 */
[----:B------:R-:W-:-:S02]  /*0d20*/  PRMT R63, RZ, 0x7610, R46 ;  /* 0x00007610ff3f7816 */ /* 0x000fc4000000002e */
[----:B------:R1:W2:Y:S01]  /*0d30*/  MUFU.EX2 R78, R69 ;  /* 0x00000045004e7308 */ /* 0x0002a20000000800 */
[----:B------:R-:W-:Y:S01]  /*0d40*/  FADD.FTZ R70, R70, 1 ;  /* 0x3f80000046467421 */ /* 0x000fe20000010000 */
[----:B------:R-:W-:-:S06]  /*0d50*/  PRMT R117, RZ, 0x5410, R51 ;  /* 0x00005410ff757816 */ /* 0x000fcc0000000033 */
[----:B------:R2:W2:Y:S01]  /*0d60*/  MUFU.EX2 R104, R28 ;  /* 0x0000001c00687308 */ /* 0x0004a20000000800 */
[----:B-1----:R-:W-:Y:S01]  /*0d70*/  IMAD R69, R37, c[0x0][0x2ec], R80 ;  /* 0x0000bb0025457a24 */ /* 0x002fe200078e0250 */
[----:B------:R-:W-:Y:S01]  /*0d80*/  PRMT R80, RZ, 0x5410, R60 ;  /* 0x00005410ff507816 */ /* 0x000fe2000000003c */
[----:B0-----:R-:W-:-:S04]  /*0d90*/  FADD.FTZ R71, R71, 1 ;  /* 0x3f80000047477421 */ /* 0x001fc80000010000 */
[----:B------:R-:W-:Y:S01]  /*0da0*/  FMUL.FTZ R79, R80, R23 ;  /* 0x00000017504f7220 */ /* 0x000fe20000410000 */
[----:B------:R-:W0:Y:S01]  /*0db0*/  MUFU.RCP R97, R64 ;  /* 0x0000004000617308 */ /* 0x000e220000001000 */
[----:B--2---:R-:W-:-:S04]  /*0dc0*/  IMAD.WIDE.U32 R28, R37, c[0x0][0x2e8], R2 ;  /* 0x0000ba00251c7a25 */ /* 0x004fc800078e0002 */
[----:B------:R-:W-:Y:S01]  /*0dd0*/  FADD.FTZ R78, R78, 1 ;  /* 0x3f8000004e4e7421 */ /* 0x000fe20000010000 */
[----:B------:R-:W-:Y:S02]  /*0de0*/  IADD3 R29, R29, R69, RZ ;  /* 0x000000451d1d7210 */ /* 0x000fe40007ffe0ff */
[----:B------:R1:W2:Y:S01]  /*0df0*/  MUFU.EX2 R77, R67 ;  /* 0x00000043004d7308 */ /* 0x0002a20000000800 */
[----:B------:R-:W-:Y:S01]  /*0e00*/  PRMT R69, RZ, 0x5410, R45 ;  /* 0x00005410ff457816 */ /* 0x000fe2000000002d */
[----:B------:R-:W-:-:S06]  /*0e10*/  FADD.FTZ R104, R104, 1 ;  /* 0x3f80000068687421 */ /* 0x000fcc0000010000 */
[----:B------:R2:W2:Y:S01]  /*0e20*/  MUFU.RCP R94, R66 ;  /* 0x00000042005e7308 */ /* 0x0004a20000001000 */
[----:B-1----:R-:W-:Y:S02]  /*0e30*/  FMUL.FTZ R67, R84, -1.4426950216293334961 ;  /* 0xbfb8aa3b54437820 */ /* 0x002fe40000410000 */
[----:B0-----:R-:W-:Y:S02]  /*0e40*/  FMUL.FTZ R60, R72, R97 ;  /* 0x00000061483c7220 */ /* 0x001fe40000410000 */
[----:B------:R-:W-:-:S03]  /*0e50*/  FADD.FTZ R47, -R97, 1 ;  /* 0x3f800000612f7421 */ /* 0x000fc60000010100 */
[----:B------:R0:W-:Y:S01]  /*0e60*/  MUFU.EX2 R110, R67 ;  /* 0x00000043006e7308 */ /* 0x0001e20000000800 */
[----:B------:R-:W-:Y:S01]  /*0e70*/  FFMA.FTZ R99, R72, R47, 1 ;  /* 0x3f80000048637423 */ /* 0x000fe2000001002f */
[----:B--2---:R-:W-:Y:S01]  /*0e80*/  PRMT R66, RZ, 0x5410, R46 ;  /* 0x00005410ff427816 */ /* 0x004fe2000000002e */
[----:B------:R-:W-:-:S05]  /*0e90*/  FADD.FTZ R77, R77, 1 ;  /* 0x3f8000004d4d7421 */ /* 0x000fca0000010000 */
[----:B------:R1:W2:Y:S01]  /*0ea0*/  MUFU.RCP R98, R44 ;  /* 0x0000002c00627308 */ /* 0x0002a20000001000 */
[----:B0-----:R-:W-:Y:S01]  /*0eb0*/  PRMT R67, RZ, 0x7610, R45 ;  /* 0x00007610ff437816 */ /* 0x001fe2000000002d */
[----:B------:R-:W-:Y:S02]  /*0ec0*/  FADD.FTZ R45, -R93, 1 ;  /* 0x3f8000005d2d7421 */ /* 0x000fe40000010100 */
[----:B------:R-:W-:Y:S02]  /*0ed0*/  FMUL.FTZ R61, R65, R94 ;  /* 0x0000005e413d7220 */ /* 0x000fe40000410000 */
[----:B------:R-:W-:Y:S01]  /*0ee0*/  FFMA.FTZ R95, R22, R45, 1 ;  /* 0x3f800000165f7423 */ /* 0x000fe2000001002d */
[--C-:B------:R-:W-:Y:S01]  /*0ef0*/  PRMT R22, RZ, 0x5410, R8.reuse ;  /* 0x00005410ff167816 */ /* 0x100fe20000000008 */
[----:B------:R-:W0:Y:S01]  /*0f00*/  MUFU.RCP R101, R70 ;  /* 0x0000004600657308 */ /* 0x000e220000001000 */
[----:B-1----:R-:W-:Y:S01]  /*0f10*/  PRMT R44, RZ, 0x7610, R8 ;  /* 0x00007610ff2c7816 */ /* 0x002fe20000000008 */
[----:B------:R-:W-:-:S02]  /*0f20*/  FMUL.FTZ R114, R85, R61 ;  /* 0x0000003d55727220 */ /* 0x000fc40000410000 */
[----:B------:R-:W-:Y:S02]  /*0f30*/  FFMA.FTZ R45, R79, R22, R42 ;  /* 0x000000164f2d7223 */ /* 0x000fe4000001002a */
[----:B------:R-:W-:Y:S02]  /*0f40*/  FADD.FTZ R42, -R94, 1 ;  /* 0x3f8000005e2a7421 */ /* 0x000fe40000010100 */
[----:B------:R-:W-:Y:S01]  /*0f50*/  FMUL.FTZ R22, R83, R60 ;  /* 0x0000003c53167220 */ /* 0x000fe20000410000 */
[----:B------:R-:W1:Y:S01]  /*0f60*/  MUFU.RCP R105, R71 ;  /* 0x0000004700697308 */ /* 0x000e620000001000 */
[----:B------:R-:W-:Y:S02]  /*0f70*/  FFMA.FTZ R96, R65, R42, 1 ;  /* 0x3f80000041607423 */ /* 0x000fe4000001002a */
[----:B------:R-:W-:Y:S01]  /*0f80*/  FFMA.FTZ R45, R22, R44, R45 ;  /* 0x0000002c162d7223 */ /* 0x000fe2000001002d */
[----:B------:R-:W-:Y:S01]  /*0f90*/  PRMT R44, RZ, 0x5410, R9 ;  /* 0x00005410ff2c7816 */ /* 0x000fe20000000009 */
[----:B--2---:R-:W-:-:S02]  /*0fa0*/  FADD.FTZ R42, -R98, 1 ;  /* 0x3f800000622a7421 */ /* 0x004fc40000010100 */
[C---:B------:R-:W-:Y:S01]  /*0fb0*/  FMUL.FTZ R64, R73.reuse, R98 ;  /* 0x0000006249407220 */ /* 0x040fe20000410000 */
[----:B------:R-:W-:Y:S01]  /*0fc0*/  MUFU.RCP R102, R78 ;  /* 0x0000004e00667308 */ /* 0x000fe20000001000 */
[----:B------:R-:W-:Y:S01]  /*0fd0*/  FFMA.FTZ R100, R73, R42, 1 ;  /* 0x3f80000049647423 */ /* 0x000fe2000001002a */
[----:B------:R-:W-:Y:S01]  /*0fe0*/  PRMT R42, RZ, 0x7610, R9 ;  /* 0x00007610ff2a7816 */ /* 0x000fe20000000009 */
[----:B------:R-:W-:Y:S02]  /*0ff0*/  FFMA.FTZ R47, R114, R44, R45 ;  /* 0x0000002c722f7223 */ /* 0x000fe4000001002d */
[----:B------:R-:W-:Y:S02]  /*1000*/  FMUL.FTZ R116, R86, R64 ;  /* 0x0000004056747220 */ /* 0x000fe40000410000 */
[----:B0-----:R-:W-:Y:S01]  /*1010*/  FMUL.FTZ R65, R68, R101 ;  /* 0x0000006544417220 */ /* 0x001fe20000410000 */
[----:B------:R-:W0:Y:S01]  /*1020*/  MUFU.RCP R109, R77 ;  /* 0x0000004d006d7308 */ /* 0x000e220000001000 */
[----:B------:R-:W-:-:S02]  /*1030*/  FADD.FTZ R45, -R101, 1 ;  /* 0x3f800000652d7421 */ /* 0x000fc40000010100 */
[----:B------:R-:W-:Y:S01]  /*1040*/  FFMA.FTZ R47, R116, R42, R47 ;  /* 0x0000002a742f7223 */ /* 0x000fe2000001002f */
[--C-:B------:R-:W-:Y:S01]  /*1050*/  PRMT R42, RZ, 0x5410, R10.reuse ;  /* 0x00005410ff2a7816 */ /* 0x100fe2000000000a */
[----:B------:R-:W-:Y:S02]  /*1060*/  FMUL.FTZ R112, R87, R65 ;  /* 0x0000004157707220 */ /* 0x000fe40000410000 */
[----:B------:R-:W-:Y:S01]  /*1070*/  FFMA.FTZ R103, R68, R45, 1 ;  /* 0x3f80000044677423 */ /* 0x000fe2000001002d */
[----:B------:R-:W2:Y:S01]  /*1080*/  MUFU.EX2 R48, R48 ;  /* 0x0000003000307308 */ /* 0x000ea20000000800 */
[----:B-1----:R-:W-:Y:S02]  /*1090*/  FMUL.FTZ R68, R74, R105 ;  /* 0x000000694a447220 */ /* 0x002fe40000410000 */
[----:B------:R-:W-:Y:S01]  /*10a0*/  FFMA.FTZ R71, R112, R42, R47 ;  /* 0x0000002a70477223 */ /* 0x000fe2000001002f */
[----:B------:R-:W-:Y:S01]  /*10b0*/  PRMT R42, RZ, 0x7610, R10 ;  /* 0x00007610ff2a7816 */ /* 0x000fe2000000000a */
[----:B------:R-:W-:-:S02]  /*10c0*/  FMUL.FTZ R126, R88, R68 ;  /* 0x00000044587e7220 */ /* 0x000fc40000410000 */
[----:B------:R-:W-:Y:S01]  /*10d0*/  FADD.FTZ R45, -R105, 1 ;  /* 0x3f800000692d7421 */ /* 0x000fe20000010100 */
[----:B------:R-:W1:Y:S01]  /*10e0*/  MUFU.RCP R104, R104 ;  /* 0x0000006800687308 */ /* 0x000e620000001000 */
[----:B0-----:R-:W-:Y:S02]  /*10f0*/  FMUL.FTZ R70, R76, R109 ;  /* 0x0000006d4c467220 */ /* 0x001fe40000410000 */
[----:B------:R-:W-:Y:S02]  /*1100*/  FFMA.FTZ R107, R74, R45, 1 ;  /* 0x3f8000004a6b7423 */ /* 0x000fe4000001002d */
[----:B------:R-:W-:Y:S02]  /*1110*/  FMUL.FTZ R122, R89, R70 ;  /* 0x00000046597a7220 */ /* 0x000fe40000410000 */
[----:B------:R-:W-:Y:S01]  /*1120*/  FADD.FTZ R110, R110, 1 ;  /* 0x3f8000006e6e7421 */ /* 0x000fe20000010000 */
[----:B------:R0:W0:Y:S01]  /*1130*/  MUFU.EX2 R111, R49 ;  /* 0x00000031006f7308 */ /* 0x0000220000000800 */
[----:B--2---:R-:W-:-:S02]  /*1140*/  FADD.FTZ R48, R48, 1 ;  /* 0x3f80000030307421 */ /* 0x004fc40000010000 */
[----:B-1----:R-:W-:Y:S02]  /*1150*/  FMUL.FTZ R72, R81, R104 ;  /* 0x0000006851487220 */ /* 0x002fe40000410000 */
[----:B0-----:R-:W-:Y:S02]  /*1160*/  FADD.FTZ R49, -R109, 1 ;  /* 0x3f8000006d317421 */ /* 0x001fe40000010100 */
[----:B------:R-:W-:Y:S02]  /*1170*/  FMUL.FTZ R124, R91, R72 ;  /* 0x000000485b7c7220 */ /* 0x000fe40000410000 */
[----:B------:R-:W-:-:S06]  /*1180*/  FADD.FTZ R111, R111, 1 ;  /* 0x3f8000006f6f7421 */ /* 0x000fcc0000010000 */
[----:B------:R-:W-:Y:S01]  /*1190*/  MUFU.RCP R111, R111 ;  /* 0x0000006f006f7308 */ /* 0x000fe20000001000 */
[----:B---3--:R0:W-:Y:S04]  /*11a0*/  STS.128 [R33.X16], R52 ;  /* 0x0000003421007388 */ /* 0x0081e8000000cc00 */
[----:B----4-:R1:W-:Y:S01]  /*11b0*/  STS.128 [R33.X16+0x200], R56 ;  /* 0x0002003821007388 */ /* 0x0103e2000000cc00 */
[----:B------:R-:W-:-:S06]  /*11c0*/  NOP ;  /* 0x0000000000007918 */ /* 0x000fcc0000000000 */
[----:B------:R-:W2:Y:S01]  /*11d0*/  LDS.128 R44, [R0] ;  /* 0x00000000002c7984 */ /* 0x000ea20000000c00 */
[----:B0-----:R-:W-:Y:S02]  /*11e0*/  FFMA.FTZ R53, R126, R42, R71 ;  /* 0x0000002a7e357223 */ /* 0x001fe40000010047 */
[----:B------:R-:W-:Y:S02]  /*11f0*/  FADD.FTZ R42, -R102, 1 ;  /* 0x3f800000662a7421 */ /* 0x000fe40000010100 */
[C---:B------:R-:W-:Y:S01]  /*1200*/  FMUL.FTZ R71, R75.reuse, R102 ;  /* 0x000000664b477220 */ /* 0x040fe20000410000 */
[----:B-1----:R0:W1:Y:S01]  /*1210*/  MUFU.RCP R57, R48 ;  /* 0x0000003000397308 */ /* 0x0020620000001000 */
[----:B------:R-:W-:Y:S01]  /*1220*/  FFMA.FTZ R58, R75, R42, 1 ;  /* 0x3f8000004b3a7423 */ /* 0x000fe2000001002a */
[----:B------:R-:W-:Y:S01]  /*1230*/  PRMT R42, RZ, 0x5410, R11 ;  /* 0x00005410ff2a7816 */ /* 0x000fe2000000000b */
[----:B------:R-:W-:Y:S02]  /*1240*/  FMUL.FTZ R120, R90, R71 ;  /* 0x000000475a787220 */ /* 0x000fe40000410000 */
[----:B------:R-:W-:-:S02]  /*1250*/  FFMA.FTZ R56, R76, R49, 1 ;  /* 0x3f8000004c387423 */ /* 0x000fc40000010031 */
[----:B------:R-:W-:Y:S01]  /*1260*/  FFMA.FTZ R55, R122, R42, R53 ;  /* 0x0000002a7a377223 */ /* 0x000fe20000010035 */
[----:B0-----:R-:W-:Y:S01]  /*1270*/  PRMT R48, RZ, 0x7610, R11 ;  /* 0x00007610ff307816 */ /* 0x001fe2000000000b */
[----:B------:R-:W-:Y:S02]  /*1280*/  FMUL.FTZ R42, R115, -1.4426950216293334961 ;  /* 0xbfb8aa3b732a7820 */ /* 0x000fe40000410000 */
[----:B------:R-:W-:Y:S02]  /*1290*/  FMUL.FTZ R49, R113, -1.4426950216293334961 ;  /* 0xbfb8aa3b71317820 */ /* 0x000fe40000410000 */
[----:B------:R-:W-:Y:S02]  /*12a0*/  FFMA.FTZ R59, R120, R48, R55 ;  /* 0x00000030783b7223 */ /* 0x000fe40000010037 */
[----:B------:R-:W-:Y:S01]  /*12b0*/  FADD.FTZ R48, -R104, 1 ;  /* 0x3f80000068307421 */ /* 0x000fe20000010100 */
[----:B------:R0:W-:Y:S01]  /*12c0*/  MUFU.EX2 R55, R42 ;  /* 0x0000002a00377308 */ /* 0x0001e20000000800 */
[----:B-1----:R-:W-:-:S02]  /*12d0*/  FMUL.FTZ R73, R108, R57 ;  /* 0x000000396c497220 */ /* 0x002fc40000410000 */
[----:B------:R-:W-:Y:S01]  /*12e0*/  FFMA.FTZ R106, R81, R48, 1 ;  /* 0x3f800000516a7423 */ /* 0x000fe20000010030 */
[--C-:B------:R-:W-:Y:S01]  /*12f0*/  PRMT R48, RZ, 0x5410, R4.reuse ;  /* 0x00005410ff307816 */ /* 0x100fe20000000004 */
[----:B------:R-:W-:Y:S02]  /*1300*/  FMUL.FTZ R118, R92, R73 ;  /* 0x000000495c767220 */ /* 0x000fe40000410000 */
[----:B------:R-:W-:Y:S01]  /*1310*/  FMUL.FTZ R52, R117, -1.4426950216293334961 ;  /* 0xbfb8aa3b75347820 */ /* 0x000fe20000410000 */
[----:B------:R1:W3:Y:S01]  /*1320*/  MUFU.EX2 R53, R49 ;  /* 0x0000003100357308 */ /* 0x0002e20000000800 */
[----:B0-----:R-:W-:Y:S01]  /*1330*/  PRMT R42, RZ, 0x7610, R51 ;  /* 0x00007610ff2a7816 */ /* 0x001fe20000000033 */
[----:B------:R-:W-:Y:S01]  /*1340*/  FFMA.FTZ R51, R124, R48, R59 ;  /* 0x000000307c337223 */ /* 0x000fe2000001003b */
[----:B------:R-:W-:Y:S02]  /*1350*/  PRMT R48, RZ, 0x7610, R4 ;  /* 0x00007610ff307816 */ /* 0x000fe40000000004 */
[--C-:B--2---:R-:W-:Y:S01]  /*1360*/  PRMT R81, RZ, 0x7610, R46.reuse ;  /* 0x00007610ff517816 */ /* 0x104fe2000000002e */
[----:B------:R-:W-:Y:S01]  /*1370*/  FMUL.FTZ R54, R42, -1.4426950216293334961 ;  /* 0xbfb8aa3b2a367820 */ /* 0x000fe20000410000 */
[----:B------:R-:W-:Y:S01]  /*1380*/  PRMT R77, RZ, 0x7610, R45 ;  /* 0x00007610ff4d7816 */ /* 0x000fe2000000002d */
[----:B------:R-:W-:Y:S01]  /*1390*/  FFMA.FTZ R123, R118, R48, R51 ;  /* 0x00000030767b7223 */ /* 0x000fe20000010033 */
[----:B------:R0:W-:Y:S01]  /*13a0*/  MUFU.EX2 R119, R52 ;  /* 0x0000003400777308 */ /* 0x0001e20000000800 */
[----:B-1----:R-:W-:Y:S01]  /*13b0*/  FADD.FTZ R49, -R57, 1 ;  /* 0x3f80000039317421 */ /* 0x002fe20000010100 */
[----:B------:R-:W-:Y:S01]  /*13c0*/  PRMT R78, RZ, 0x5410, R46 ;  /* 0x00005410ff4e7816 */ /* 0x000fe2000000002e */
[----:B------:R-:W-:Y:S01]  /*13d0*/  FMUL.FTZ R88, R88, R81 ;  /* 0x0000005158587220 */ /* 0x000fe20000410000 */
[----:B------:R-:W-:Y:S01]  /*13e0*/  PRMT R76, RZ, 0x5410, R45 ;  /* 0x00005410ff4c7816 */ /* 0x000fe2000000002d */
[----:B------:R-:W-:Y:S01]  /*13f0*/  FFMA.FTZ R59, R108, R49, 1 ;  /* 0x3f8000006c3b7423 */ /* 0x000fe20000010031 */
[--C-:B------:R-:W-:Y:S01]  /*1400*/  PRMT R74, RZ, 0x5410, R44.reuse ;  /* 0x00005410ff4a7816 */ /* 0x100fe2000000002c */
[----:B------:R-:W1:Y:S01]  /*1410*/  LDS.128 R48, [R0+0x10] ;  /* 0x0000100000307984 */ /* 0x000e620000000c00 */
[----:B------:R-:W2:Y:S01]  /*1420*/  MUFU.EX2 R121, R54 ;  /* 0x0000003600797308 */ /* 0x000ea20000000800 */
[----:B------:R-:W-:Y:S01]  /*1430*/  FMUL.FTZ R88, R105, R88 ;  /* 0x0000005869587220 */ /* 0x000fe20000410000 */
[----:B------:R-:W-:Y:S01]  /*1440*/  PRMT R75, RZ, 0x7610, R44 ;  /* 0x00007610ff4b7816 */ /* 0x000fe2000000002c */
[----:B------:R-:W-:-:S02]  /*1450*/  FMUL.FTZ R45, R86, R77 ;  /* 0x0000004d562d7220 */ /* 0x000fc40000410000 */
[----:B------:R-:W-:Y:S02]  /*1460*/  FMUL.FTZ R107, R88, R107 ;  /* 0x0000006b586b7220 */ /* 0x000fe40000410000 */
[----:B0-----:R-:W-:Y:S02]  /*1470*/  FMUL.FTZ R52, R87, R78 ;  /* 0x0000004e57347220 */ /* 0x001fe40000410000 */
[----:B------:R-:W0:Y:S01]  /*1480*/  MUFU.RCP R87, R110 ;  /* 0x0000006e00577308 */ /* 0x000e220000001000 */
[----:B------:R-:W-:Y:S02]  /*1490*/  FMUL.FTZ R45, R98, R45 ;  /* 0x0000002d622d7220 */ /* 0x000fe40000410000 */
[----:B------:R-:W-:Y:S01]  /*14a0*/  FMUL.FTZ R44, R80, R74 ;  /* 0x0000004a502c7220 */ /* 0x000fe20000410000 */
[----:B------:R-:W-:Y:S01]  /*14b0*/  PRMT R80, RZ, 0x7610, R47 ;  /* 0x00007610ff507816 */ /* 0x000fe2000000002f */
[----:B------:R-:W-:Y:S02]  /*14c0*/  FMUL.FTZ R85, R85, R76 ;  /* 0x0000004c55557220 */ /* 0x000fe40000410000 */
[----:B---3--:R-:W-:-:S02]  /*14d0*/  FADD.FTZ R86, R53, 1 ;  /* 0x3f80000035567421 */ /* 0x008fc40000010000 */
[----:B--2---:R-:W-:Y:S02]  /*14e0*/  FADD.FTZ R121, R121, 1 ;  /* 0x3f80000079797421 */ /* 0x004fe40000010000 */
[----:B------:R-:W-:Y:S02]  /*14f0*/  FMUL.FTZ R100, R45, R100 ;  /* 0x000000642d647220 */ /* 0x000fe40000410000 */
[----:B------:R-:W-:Y:S01]  /*1500*/  FMUL.FTZ R46, R83, R75 ;  /* 0x0000004b532e7220 */ /* 0x000fe20000410000 */
[----:B------:R-:W-:Y:S01]  /*1510*/  PRMT R83, RZ, 0x5410, R47 ;  /* 0x00005410ff537816 */ /* 0x000fe2000000002f */
[----:B------:R-:W-:Y:S01]  /*1520*/  FADD.FTZ R45, R55, 1 ;  /* 0x3f800000372d7421 */ /* 0x000fe20000010000 */
[----:B------:R-:W2:Y:S01]  /*1530*/  MUFU.RCP R86, R86 ;  /* 0x0000005600567308 */ /* 0x000ea20000001000 */
[----:B------:R-:W-:Y:S02]  /*1540*/  FADD.FTZ R119, R119, 1 ;  /* 0x3f80000077777421 */ /* 0x000fe40000010000 */
[----:B------:R-:W-:-:S02]  /*1550*/  FMUL.FTZ R85, R94, R85 ;  /* 0x000000555e557220 */ /* 0x000fc40000410000 */
[----:B------:R-:W-:Y:S02]  /*1560*/  FMUL.FTZ R47, R90, R80 ;  /* 0x000000505a2f7220 */ /* 0x000fe40000410000 */
[----:B------:R-:W-:Y:S01]  /*1570*/  FMUL.FTZ R53, R85, R96 ;  /* 0x0000006055357220 */ /* 0x000fe20000410000 */
[----:B------:R0:W3:Y:S01]  /*1580*/  MUFU.RCP R108, R45 ;  /* 0x0000002d006c7308 */ /* 0x0000e20000001000 */
[----:B------:R-:W-:Y:S01]  /*1590*/  FMUL.FTZ R46, R97, R46 ;  /* 0x0000002e612e7220 */ /* 0x000fe20000410000 */
[----:B------:R-:W-:Y:S01]  /*15a0*/  PRMT R97, RZ, 0x7610, R25 ;  /* 0x00007610ff617816 */ /* 0x000fe20000000019 */
[----:B------:R-:W-:Y:S01]  /*15b0*/  FMUL.FTZ R54, R89, R83 ;  /* 0x0000005359367220 */ /* 0x000fe20000410000 */
[----:B------:R-:W-:Y:S01]  /*15c0*/  F2FP.BF16.PACK_AB R53, R100, R53 ;  /* 0x000000356435723e */ /* 0x000fe200000010ff */
[----:B------:R-:W-:Y:S01]  /*15d0*/  FMUL.FTZ R47, R102, R47 ;  /* 0x0000002f662f7220 */ /* 0x000fe20000410000 */
[--C-:B-1----:R-:W-:Y:S01]  /*15e0*/  PRMT R88, RZ, 0x5410, R48.reuse ;  /* 0x00005410ff587816 */ /* 0x102fe20000000030 */
[----:B------:R-:W-:Y:S01]  /*15f0*/  FMUL.FTZ R109, R109, R54 ;  /* 0x000000366d6d7220 */ /* 0x000fe20000410000 */
[----:B------:R-:W-:Y:S01]  /*1600*/  MUFU.RCP R121, R121 ;  /* 0x0000007900797308 */ /* 0x000fe20000001000 */
        /* <DEDUP_REMOVED lines=9> */
[----:B------:R-:W1:Y:S01]  /*16a0*/  MUFU.RCP R104, R119 ;  /* 0x0000007700687308 */ /* 0x000e620000001000 */
[----:B0-----:R-:W-:Y:S01]  /*16b0*/  FADD.FTZ R45, -R87, 1 ;  /* 0x3f800000572d7421 */ /* 0x001fe20000010100 */
[----:B------:R-:W-:Y:S01]  /*16c0*/  PRMT R110, RZ, 0x7610, R51 ;  /* 0x00007610ff6e7816 */ /* 0x000fe20000000033 */
[----:B------:R-:W-:Y:S01]  /*16d0*/  FMUL.FTZ R46, R69, R96 ;  /* 0x00000060452e7220 */ /* 0x000fe20000410000 */
[----:B------:R-:W-:Y:S01]  /*16e0*/  PRMT R89, RZ, 0x5410, R15 ;  /* 0x00005410ff597816 */ /* 0x000fe2000000000f */
[----:B------:R-:W-:-:S02]  /*16f0*/  FADD.FTZ R47, -R111, 1 ;  /* 0x3f8000006f2f7421 */ /* 0x000fc40000010100 */
[----:B------:R-:W-:Y:S02]  /*1700*/  FMUL.FTZ R48, R67, R98 ;  /* 0x0000006243307220 */ /* 0x000fe40000410000 */
[----:B------:R-:W-:Y:S01]  /*1710*/  FMUL.FTZ R55, R109, R56 ;  /* 0x000000386d377220 */ /* 0x000fe20000410000 */
[----:B------:R-:W-:Y:S01]  /*1720*/  PRMT R109, RZ, 0x5410, R51 ;  /* 0x00005410ff6d7816 */ /* 0x000fe20000000033 */
[----:B------:R-:W-:Y:S01]  /*1730*/  FMUL.FTZ R52, R101, R52 ;  /* 0x0000003465347220 */ /* 0x000fe20000410000 */
[----:B------:R-:W-:Y:S01]  /*1740*/  PRMT R101, RZ, 0x7610, R26 ;  /* 0x00007610ff657816 */ /* 0x000fe2000000001a */
[----:B------:R-:W-:Y:S01]  /*1750*/  FMUL.FTZ R92, R92, R90 ;  /* 0x0000005a5c5c7220 */ /* 0x000fe20000410000 */
[----:B------:R-:W-:Y:S01]  /*1760*/  F2FP.BF16.PACK_AB R55, R58, R55 ;  /* 0x000000373a37723e */ /* 0x000fe200000010ff */
[----:B------:R-:W-:Y:S02]  /*1770*/  FFMA.FTZ R45, R84, R45, 1 ;  /* 0x3f800000542d7423 */ /* 0x000fe4000001002d */
[----:B------:R-:W-:-:S02]  /*1780*/  FMUL.FTZ R46, R87, R46 ;  /* 0x0000002e572e7220 */ /* 0x000fc40000410000 */
[----:B------:R-:W-:Y:S02]  /*1790*/  FFMA.FTZ R47, R82, R47, 1 ;  /* 0x3f800000522f7423 */ /* 0x000fe4000001002f */
[----:B------:R-:W-:Y:S02]  /*17a0*/  FMUL.FTZ R48, R111, R48 ;  /* 0x000000306f307220 */ /* 0x000fe40000410000 */
[----:B------:R-:W-:Y:S01]  /*17b0*/  FMUL.FTZ R54, R52, R103 ;  /* 0x0000006734367220 */ /* 0x000fe20000410000 */
[----:B------:R-:W-:Y:S01]  /*17c0*/  PRMT R103, RZ, 0x7610, R27 ;  /* 0x00007610ff677816 */ /* 0x000fe2000000001b */
[----:B------:R-:W-:Y:S02]  /*17d0*/  FMUL.FTZ R92, R57, R92 ;  /* 0x0000005c395c7220 */ /* 0x000fe40000410000 */
[----:B------:R-:W-:Y:S01]  /*17e0*/  FMUL.FTZ R94, R84, R87 ;  /* 0x00000057545e7220 */ /* 0x000fe20000410000 */
[----:B------:R-:W-:Y:S01]  /*17f0*/  F2FP.BF16.PACK_AB R54, R107, R54 ;  /* 0x000000366b36723e */ /* 0x000fe200000010ff */
[----:B------:R-:W-:-:S02]  /*1800*/  FMUL.FTZ R45, R46, R45 ;  /* 0x0000002d2e2d7220 */ /* 0x000fc40000410000 */
[----:B------:R-:W-:Y:S02]  /*1810*/  FMUL.FTZ R48, R48, R47 ;  /* 0x0000002f30307220 */ /* 0x000fe40000410000 */
[----:B------:R-:W-:Y:S01]  /*1820*/  FMUL.FTZ R44, R93, R44 ;  /* 0x0000002c5d2c7220 */ /* 0x000fe20000410000 */
[----:B------:R-:W-:Y:S01]  /*1830*/  PRMT R93, RZ, 0x7610, R24 ;  /* 0x00007610ff5d7816 */ /* 0x000fe20000000018 */
[----:B--2---:R-:W-:Y:S02]  /*1840*/  FADD.FTZ R50, -R86, 1 ;  /* 0x3f80000056327421 */ /* 0x004fe40000010100 */
[----:B------:R-:W-:Y:S02]  /*1850*/  FMUL.FTZ R49, R66, R102 ;  /* 0x0000006642317220 */ /* 0x000fe40000410000 */
[----:B---3--:R-:W-:Y:S02]  /*1860*/  FADD.FTZ R46, -R108, 1 ;  /* 0x3f8000006c2e7421 */ /* 0x008fe40000010100 */
[----:B-1----:R-:W-:-:S02]  /*1870*/  FADD.FTZ R52, -R104, 1 ;  /* 0x3f80000068347421 */ /* 0x002fc40000010100 */
[----:B------:R-:W-:Y:S02]  /*1880*/  FADD.FTZ R57, -R121, 1 ;  /* 0x3f80000079397421 */ /* 0x000fe40000010100 */
[----:B------:R-:W-:Y:S02]  /*1890*/  FMUL.FTZ R47, R63, R105 ;  /* 0x000000693f2f7220 */ /* 0x000fe40000410000 */
[----:B------:R-:W-:Y:S02]  /*18a0*/  FMUL.FTZ R51, R62, R109 ;  /* 0x0000006d3e337220 */ /* 0x000fe40000410000 */
[----:B------:R-:W-:Y:S02]  /*18b0*/  FMUL.FTZ R84, R43, R110 ;  /* 0x0000006e2b547220 */ /* 0x000fe40000410000 */
[----:B------:R-:W-:Y:S01]  /*18c0*/  FMUL.FTZ R44, R44, R95 ;  /* 0x0000005f2c2c7220 */ /* 0x000fe20000410000 */
[----:B------:R-:W-:Y:S01]  /*18d0*/  PRMT R95, RZ, 0x5410, R25 ;  /* 0x00005410ff5f7816 */ /* 0x000fe20000000019 */
[----:B------:R-:W-:-:S02]  /*18e0*/  FFMA.FTZ R50, R113, R50, 1 ;  /* 0x3f80000071327423 */ /* 0x000fc40000010032 */
[----:B------:R-:W-:Y:S02]  /*18f0*/  FMUL.FTZ R49, R86, R49 ;  /* 0x0000003156317220 */ /* 0x000fe40000410000 */
[----:B------:R-:W-:Y:S02]  /*1900*/  FFMA.FTZ R46, R115, R46, 1 ;  /* 0x3f800000732e7423 */ /* 0x000fe4000001002e */
[----:B------:R-:W-:Y:S02]  /*1910*/  FFMA.FTZ R52, R117, R52, 1 ;  /* 0x3f80000075347423 */ /* 0x000fe40000010034 */
[----:B------:R-:W-:Y:S02]  /*1920*/  FFMA.FTZ R57, R42, R57, 1 ;  /* 0x3f8000002a397423 */ /* 0x000fe40000010039 */
[----:B------:R-:W-:Y:S02]  /*1930*/  FMUL.FTZ R47, R108, R47 ;  /* 0x0000002f6c2f7220 */ /* 0x000fe40000410000 */
[----:B------:R-:W-:-:S02]  /*1940*/  FMUL.FTZ R51, R104, R51 ;  /* 0x0000003368337220 */ /* 0x000fc40000410000 */
[----:B------:R-:W-:Y:S02]  /*1950*/  FMUL.FTZ R84, R121, R84 ;  /* 0x0000005479547220 */ /* 0x000fe40000410000 */
[----:B------:R-:W-:Y:S01]  /*1960*/  FMUL.FTZ R56, R91, R106 ;  /* 0x0000006a5b387220 */ /* 0x000fe20000410000 */
[----:B------:R-:W-:Y:S01]  /*1970*/  PRMT R91, RZ, 0x7610, R15 ;  /* 0x00007610ff5b7816 */ /* 0x000fe2000000000f */
[----:B------:R-:W-:Y:S02]  /*1980*/  FMUL.FTZ R59, R92, R59 ;  /* 0x0000003b5c3b7220 */ /* 0x000fe40000410000 */
[----:B------:R-:W-:Y:S02]  /*1990*/  FMUL.FTZ R49, R49, R50 ;  /* 0x0000003231317220 */ /* 0x000fe40000410000 */
        /* <DEDUP_REMOVED lines=8> */
[----:B------:R-:W-:Y:S01]  /*1a20*/  F2FP.BF16.PACK_AB R58, R46, R49 ;  /* 0x000000312e3a723e */ /* 0x000fe200000010ff */
[----:B------:R-:W-:Y:S01]  /*1a30*/  FMUL.FTZ R113, R113, R86 ;  /* 0x0000005671717220 */ /* 0x000fe20000410000 */
[----:B------:R-:W-:Y:S01]  /*1a40*/  F2FP.BF16.PACK_AB R59, R84, R51 ;  /* 0x00000033543b723e */ /* 0x000fe200000010ff */
[C---:B------:R-:W-:Y:S01]  /*1a50*/  IMAD R45, R41.reuse, c[0x0][0x2f4], R44 ;  /* 0x0000bd00292d7a24 */ /* 0x040fe200078e022c */
[----:B------:R-:W-:Y:S01]  /*1a60*/  PRMT R99, RZ, 0x5410, R26 ;  /* 0x00005410ff637816 */ /* 0x000fe2000000001a */
[----:B------:R-:W-:Y:S01]  /*1a70*/  IMAD.WIDE.U32 R84, R41, c[0x0][0x2f0], R28 ;  /* 0x0000bc0029547a25 */ /* 0x000fe200078e001c */
[----:B------:R-:W-:-:S03]  /*1a80*/  PRMT R28, RZ, 0x5410, R5 ;  /* 0x00005410ff1c7816 */ /* 0x000fc60000000005 */
[----:B------:R-:W-:Y:S01]  /*1a90*/  FMUL.FTZ R128, R69, R94 ;  /* 0x0000005e45807220 */ /* 0x000fe20000410000 */
[----:B------:R-:W-:Y:S01]  /*1aa0*/  IADD3 R29, R85, R45, RZ ;  /* 0x0000002d551d7210 */ /* 0x000fe20007ffe0ff */
[----:B------:R-:W-:Y:S01]  /*1ab0*/  FMUL.FTZ R82, R82, R111 ;  /* 0x0000006f52527220 */ /* 0x000fe20000410000 */
[----:B------:R-:W-:Y:S01]  /*1ac0*/  LEA R86, P0, R84, c[0x0][0x338], 0x1 ;  /* 0x0000ce0054567a11 */ /* 0x000fe200078008ff */
[----:B------:R-:W-:Y:S01]  /*1ad0*/  FFMA.FTZ R123, R128, R28, R123 ;  /* 0x0000001c807b7223 */ /* 0x000fe2000001007b */
[----:B------:R-:W-:Y:S01]  /*1ae0*/  PRMT R85, RZ, 0x7610, R14 ;  /* 0x00007610ff557816 */ /* 0x000fe2000000000e */
[----:B------:R-:W-:Y:S01]  /*1af0*/  FMUL.FTZ R28, R67, R82 ;  /* 0x00000052431c7220 */ /* 0x000fe20000410000 */
[----:B------:R-:W-:Y:S01]  /*1b00*/  LEA.HI.X R87, R84, c[0x0][0x33c], R29, 0x1, P0 ;  /* 0x0000cf0054577a11 */ /* 0x000fe200000f0c1d */
[----:B------:R-:W-:Y:S01]  /*1b10*/  FMUL.FTZ R130, R66, R113 ;  /* 0x0000007142827220 */ /* 0x000fe20000410000 */
[----:B------:R-:W-:Y:S01]  /*1b20*/  PRMT R29, RZ, 0x7610, R5 ;  /* 0x00007610ff1d7816 */ /* 0x000fe20000000005 */
[----:B------:R-:W-:Y:S01]  /*1b30*/  FMUL.FTZ R108, R115, R108 ;  /* 0x0000006c736c7220 */ /* 0x000fe20000410000 */
[----:B------:R0:W-:Y:S01]  /*1b40*/  STS.128 [R0], R52 ;  /* 0x0000003400007388 */ /* 0x0001e20000000c00 */
[----:B------:R-:W-:Y:S01]  /*1b50*/  FMUL.FTZ R117, R117, R104 ;  /* 0x0000006875757220 */ /* 0x000fe20000410000 */
[----:B------:R-:W-:Y:S01]  /*1b60*/  ISETP.NE.U32.AND P0, PT, RZ, c[0x0][0x270], PT ;  /* 0x00009c00ff007a0c */ /* 0x000fe20003f05070 */
[----:B------:R-:W-:Y:S01]  /*1b70*/  FFMA.FTZ R29, R28, R29, R123 ;  /* 0x0000001d1c1d7223 */ /* 0x000fe2000001007b */
[----:B------:R1:W-:Y:S01]  /*1b80*/  STS.128 [R0+0x10], R56 ;  /* 0x0000103800007388 */ /* 0x0003e20000000c00 */
[----:B------:R-:W-:-:S06]  /*1b90*/  NOP ;  /* 0x0000000000007918 */ /* 0x000fcc0000000000 */
[----:B------:R-:W2:Y:S01]  /*1ba0*/  LDS.128 R44, [R33.X16] ;  /* 0x00000000212c7984 */ /* 0x000ea2000000cc00 */
[----:B------:R-:W-:Y:S01]  /*1bb0*/  FMUL.FTZ R132, R63, R108 ;  /* 0x0000006c3f847220 */ /* 0x000fe20000410000 */
[----:B------:R-:W-:Y:S01]  /*1bc0*/  ISETP.NE.AND.EX P0, PT, RZ, c[0x0][0x274], PT, P0 ;  /* 0x00009d00ff007a0c */ /* 0x000fe20003f05300 */
[----:B------:R-:W-:Y:S01]  /*1bd0*/  FMUL.FTZ R134, R62, R117 ;  /* 0x000000753e867220 */ /* 0x000fe20000410000 */
[----:B------:R-:W3:Y:S01]  /*1be0*/  LDS.128 R48, [R33.X16+0x200] ;  /* 0x0002000021307984 */ /* 0x000ee2000000cc00 */
[----:B0-----:R-:W-:Y:S02]  /*1bf0*/  PRMT R52, RZ, 0x5410, R6 ;  /* 0x00005410ff347816 */ /* 0x001fe40000000006 */
[--C-:B------:R-:W-:Y:S02]  /*1c00*/  PRMT R53, RZ, 0x7610, R12.reuse ;  /* 0x00007610ff357816 */ /* 0x100fe4000000000c */
[----:B------:R-:W-:Y:S01]  /*1c10*/  PRMT R55, RZ, 0x5410, R13 ;  /* 0x00005410ff377816 */ /* 0x000fe2000000000d */
[----:B------:R-:W-:Y:S01]  /*1c20*/  FFMA.FTZ R67, R130, R52, R29 ;  /* 0x0000003482437223 */ /* 0x000fe2000001001d */
[----:B------:R-:W-:-:S02]  /*1c30*/  PRMT R29, RZ, 0x5410, R12 ;  /* 0x00005410ff1d7816 */ /* 0x000fc4000000000c */
[----:B------:R-:W-:Y:S02]  /*1c40*/  PRMT R12, RZ, 0x7610, R6 ;  /* 0x00007610ff0c7816 */ /* 0x000fe40000000006 */
[----:B-1----:R-:W-:Y:S02]  /*1c50*/  PRMT R57, RZ, 0x7610, R13 ;  /* 0x00007610ff397816 */ /* 0x002fe4000000000d */
[----:B------:R-:W-:Y:S01]  /*1c60*/  PRMT R59, RZ, 0x5410, R14 ;  /* 0x00005410ff3b7816 */ /* 0x000fe2000000000e */
[----:B------:R-:W-:Y:S01]  /*1c70*/  FFMA.FTZ R67, R132, R12, R67 ;  /* 0x0000000c84437223 */ /* 0x000fe20000010043 */
[--C-:B------:R-:W-:Y:S01]  /*1c80*/  PRMT R12, RZ, 0x5410, R7.reuse ;  /* 0x00005410ff0c7816 */ /* 0x100fe20000000007 */
[----:B------:R-:W-:Y:S01]  /*1c90*/  FMUL.FTZ R14, R42, R121 ;  /* 0x000000792a0e7220 */ /* 0x000fe20000410000 */
[----:B------:R-:W-:-:S03]  /*1ca0*/  PRMT R42, RZ, 0x7610, R7 ;  /* 0x00007610ff2a7816 */ /* 0x000fc60000000007 */
[----:B------:R-:W-:Y:S02]  /*1cb0*/  FFMA.FTZ R67, R134, R12, R67 ;  /* 0x0000000c86437223 */ /* 0x000fe40000010043 */
[----:B------:R-:W-:Y:S01]  /*1cc0*/  IMAD.WIDE R12, R30, 0x10, R86 ;  /* 0x000000101e0c7825 */ /* 0x000fe200078e0256 */
[----:B------:R-:W-:-:S03]  /*1cd0*/  PRMT R87, RZ, 0x5410, R24 ;  /* 0x00005410ff577816 */ /* 0x000fc60000000018 */
[----:B------:R-:W-:Y:S01]  /*1ce0*/  FMUL.FTZ R136, R43, R14 ;  /* 0x0000000e2b887220 */ /* 0x000fe20000410000 */
[----:B------:R-:W-:-:S03]  /*1cf0*/  PRMT R43, RZ, 0x5410, R27 ;  /* 0x00005410ff2b7816 */ /* 0x000fc6000000001b */
[----:B------:R-:W-:Y:S01]  /*1d00*/  FFMA.FTZ R42, R136, R42, R67 ;  /* 0x0000002a882a7223 */ /* 0x000fe20000010043 */
[----:B--2---:R0:W-:Y:S04]  /*1d10*/  STG.E.128 [R12.64], R44 ;  /* 0x0000002c0c007986 */ /* 0x0041e8000c101d0c */
[----:B---3--:R0:W-:Y:S01]  /*1d20*/  STG.E.128 [R12.64+0x200], R48 ;  /* 0x000200300c007986 */ /* 0x0081e2000c101d0c */
[----:B------:R-:W-:Y:S05]  /*1d30*/  @!P0 BRA `(.L_x_9660) ;  /* 0x000002b000008947 */ /* 0x000fea0003800000 */
[----:B------:R-:W-:Y:S01]  /*1d40*/  BAR.SYNC.DEFER_BLOCKING 0x0 ;  /* 0x0000000000007b1d */ /* 0x000fe20000010000 */
[----:B0-----:R-:W-:Y:S02]  /*1d50*/  FMUL.FTZ R12, R23, R74 ;  /* 0x0000004a170c7220 */ /* 0x001fe40000410000 */
        /* <DEDUP_REMOVED lines=21> */
[----:B------:R-:W-:Y:S01]  /*1eb0*/  IMAD R50, R36, c[0x0][0x210], RZ ;  /* 0x0000840024327a24 */ /* 0x000fe200078e02ff */
[----:B------:R-:W-:Y:S01]  /*1ec0*/  F2FP.BF16.PACK_AB R62, R105, R102 ;  /* 0x00000066693e723e */ /* 0x000fe200000010ff */
[C---:B------:R-:W-:Y:S01]  /*1ed0*/  IMAD.WIDE.U32 R48, R37.reuse, c[0x0][0x210], R2 ;  /* 0x0000840025307a25 */ /* 0x040fe200078e0002 */
[----:B------:R-:W-:Y:S01]  /*1ee0*/  F2FP.BF16.PACK_AB R63, R110, R109 ;  /* 0x0000006d6e3f723e */ /* 0x000fe200000010ff */
[----:B------:R0:W-:Y:S02]  /*1ef0*/  STS.128 [R0], R12 ;  /* 0x0000000c00007388 */ /* 0x0001e40000000c00 */
[----:B------:R-:W-:Y:S02]  /*1f00*/  IMAD R23, R37, c[0x0][0x214], R50 ;  /* 0x0000850025177a24 */ /* 0x000fe400078e0232 */
[----:B------:R-:W-:Y:S01]  /*1f10*/  STS.128 [R0+0x10], R60 ;  /* 0x0000103c00007388 */ /* 0x000fe20000000c00 */
[----:B------:R-:W-:-:S06]  /*1f20*/  NOP ;  /* 0x0000000000007918 */ /* 0x000fcc0000000000 */
[----:B------:R-:W1:Y:S01]  /*1f30*/  LDS.128 R44, [R33.X16] ;  /* 0x00000000212c7984 */ /* 0x000e62000000cc00 */
[----:B------:R-:W-:Y:S01]  /*1f40*/  IADD3 R49, R49, R23, RZ ;  /* 0x0000001731317210 */ /* 0x000fe20007ffe0ff */
[----:B------:R-:W-:Y:S02]  /*1f50*/  IMAD R50, R40, c[0x0][0x218], RZ ;  /* 0x0000860028327a24 */ /* 0x000fe400078e02ff */
[----:B------:R-:W2:Y:S02]  /*1f60*/  LDS.128 R24, [R33.X16+0x200] ;  /* 0x0002000021187984 */ /* 0x000ea4000000cc00 */
[C---:B0-----:R-:W-:Y:S02]  /*1f70*/  IMAD R15, R41.reuse, c[0x0][0x21c], R50 ;  /* 0x00008700290f7a24 */ /* 0x041fe400078e0232 */
[----:B------:R-:W-:-:S05]  /*1f80*/  IMAD.WIDE.U32 R12, R41, c[0x0][0x218], R48 ;  /* 0x00008600290c7a25 */ /* 0x000fca00078e0030 */
[----:B------:R-:W-:Y:S02]  /*1f90*/  IADD3 R13, R13, R15, RZ ;  /* 0x0000000f0d0d7210 */ /* 0x000fe40007ffe0ff */
[----:B------:R-:W-:-:S04]  /*1fa0*/  LEA R14, P0, R12, c[0x0][0x270], 0x1 ;  /* 0x00009c000c0e7a11 */ /* 0x000fc800078008ff */
[----:B------:R-:W-:-:S05]  /*1fb0*/  LEA.HI.X R15, R12, c[0x0][0x274], R13, 0x1, P0 ;  /* 0x00009d000c0f7a11 */ /* 0x000fca00000f0c0d */
[----:B------:R-:W-:-:S05]  /*1fc0*/  IMAD.WIDE R12, R30, 0x10, R14 ;  /* 0x000000101e0c7825 */ /* 0x000fca00078e020e */
[----:B-1----:R0:W-:Y:S04]  /*1fd0*/  STG.E.128 [R12.64], R44 ;  /* 0x0000002c0c007986 */ /* 0x0021e8000c101d0c */
[----:B--2---:R0:W-:Y:S02]  /*1fe0*/  STG.E.128 [R12.64+0x200], R24 ;  /* 0x000200180c007986 */ /* 0x0041e4000c101d0c */
.L_x_9660:
[----:B------:R-:W-:Y:S01]  /*1ff0*/  BAR.SYNC.DEFER_BLOCKING 0x0 ;  /* 0x0000000000007b1d */ /* 0x000fe20000010000 */
[----:B------:R-:W-:Y:S01]  /*2000*/  HFMA2.MMA R110, -RZ, RZ, 0, 0 ;  /* 0x00000000ff6e7435 */ /* 0x000fe200000001ff */
[--C-:B-----5:R-:W-:Y:S01]  /*2010*/  FADD.FTZ R92, R53, R38.reuse ;  /* 0x00000026355c7221 */ /* 0x120fe20000010000 */
[----:B------:R-:W-:Y:S01]  /*2020*/  HFMA2.MMA R108, -RZ, RZ, 0, 0 ;  /* 0x00000000ff6c7435 */ /* 0x000fe200000001ff */
[--C-:B------:R-:W-:Y:S01]  /*2030*/  FADD.FTZ R90, R55, R38.reuse ;  /* 0x00000026375a7221 */ /* 0x100fe20000010000 */
[----:B------:R-:W-:Y:S01]  /*2040*/  HFMA2.MMA R106, -RZ, RZ, 0, 0 ;  /* 0x00000000ff6a7435 */ /* 0x000fe200000001ff */
[--C-:B------:R-:W-:Y:S01]  /*2050*/  FADD.FTZ R88, R57, R38.reuse ;  /* 0x0000002639587221 */ /* 0x100fe20000010000 */
        /* <DEDUP_REMOVED lines=25> */
[----:B------:R-:W-:Y:S02]  /*21f0*/  FADD.FTZ R64, R103, R38 ;  /* 0x0000002667407221 */ /* 0x000fe40000010000 */
        /* <DEDUP_REMOVED lines=11> */
[-C--:B0-----:R-:W-:Y:S02]  /*22b0*/  FMUL.FTZ R51, R28, R39.reuse ;  /* 0x000000271c337220 */ /* 0x081fe40000410000 */
[-C--:B------:R-:W-:Y:S02]  /*22c0*/  FMUL.FTZ R50, R130, R39.reuse ;  /* 0x0000002782327220 */ /* 0x080fe40000410000 */
[-C--:B------:R-:W-:Y:S02]  /*22d0*/  FMUL.FTZ R49, R132, R39.reuse ;  /* 0x0000002784317220 */ /* 0x080fe40000410000 */
[-C--:B------:R-:W-:Y:S02]  /*22e0*/  FMUL.FTZ R48, R134, R39.reuse ;  /* 0x0000002786307220 */ /* 0x080fe40000410000 */
[----:B------:R-:W-:Y:S01]  /*22f0*/  FMUL.FTZ R47, R136, R39 ;  /* 0x00000027882f7220 */ /* 0x000fe20000410000 */
[----:B------:R-:W-:Y:S05]  /*2300*/  @!P1 BRA `(.L_x_9661) ;  /* 0x0000567000009947 */ /* 0x000fea0003800000 */
[----:B------:R-:W-:Y:S01]  /*2310*/  IMAD R14, R40, c[0x0][0x180], RZ ;  /* 0x00006000280e7a24 */ /* 0x000fe200078e02ff */
[----:B------:R-:W-:Y:S01]  /*2320*/  IADD3 R23, R32, -0x1, RZ ;  /* 0xffffffff20177810 */ /* 0x000fe20007ffe0ff */
[C---:B------:R-:W-:Y:S01]  /*2330*/  IMAD.WIDE.U32 R12, R41.reuse, c[0x0][0x180], RZ ;  /* 0x00006000290c7a25 */ /* 0x040fe200078e00ff */
[----:B------:R-:W-:Y:S01]  /*2340*/  MOV R110, RZ ;  /* 0x000000ff006e7202 */ /* 0x000fe20000000f00 */
[----:B------:R-:W-:Y:S01]  /*2350*/  UMOV UR4, URZ ;  /* 0x0000003f00047c82 */ /* 0x000fe20008000000 */
[----:B------:R-:W-:Y:S01]  /*2360*/  MOV R103, RZ ;  /* 0x000000ff00677202 */ /* 0x000fe20000000f00 */
[C---:B------:R-:W-:Y:S01]  /*2370*/  IMAD R27, R41.reuse, c[0x0][0x184], R14 ;  /* 0x00006100291b7a24 */ /* 0x040fe200078e020e */
[----:B------:R-:W-:Y:S01]  /*2380*/  LEA R26, P0, R12, c[0x0][0x220], 0x3 ;  /* 0x000088000c1a7a11 */ /* 0x000fe200078018ff */
[----:B------:R-:W-:Y:S01]  /*2390*/  IMAD R44, R40, c[0x0][0x1b8], RZ ;  /* 0x00006e00282c7a24 */ /* 0x000fe200078e02ff */
[----:B------:R-:W-:Y:S01]  /*23a0*/  UMOV UR5, URZ ;  /* 0x0000003f00057c82 */ /* 0x000fe20008000000 */
[----:B------:R-:W-:Y:S01]  /*23b0*/  IMAD.WIDE.U32 R14, R41, c[0x0][0x198], RZ ;  /* 0x00006600290e7a25 */ /* 0x000fe200078e00ff */
[----:B------:R-:W-:Y:S01]  /*23c0*/  IADD3 R27, R13, R27, RZ ;  /* 0x0000001b0d1b7210 */ /* 0x000fe20007ffe0ff */
[----:B------:R0:W1:Y:S01]  /*23d0*/  R2UR UR9, R26 ;  /* 0x000000001a0973c2 */ /* 0x00006200000e0000 */
[----:B------:R-:W-:Y:S01]  /*23e0*/  IADD3 R13, R32, -0x2, RZ ;  /* 0xfffffffe200d7810 */ /* 0x000fe20007ffe0ff */
[----:B------:R-:W-:Y:S01]  /*23f0*/  IMAD.WIDE.U32 R24, R41, c[0x0][0x1b8], RZ ;  /* 0x00006e0029187a25 */ /* 0x000fe200078e00ff */
[----:B------:R-:W-:-:S02]  /*2400*/  LEA.HI.X R27, R12, c[0x0][0x224], R27, 0x3, P0 ;  /* 0x000089000c1b7a11 */ /* 0x000fc400000f1c1b */
[----:B------:R-:W-:Y:S01]  /*2410*/  LEA R46, P0, R14, c[0x0][0x228], 0x3 ;  /* 0x00008a000e2e7a11 */ /* 0x000fe200078018ff */
[----:B------:R-:W-:Y:S02]  /*2420*/  IMAD R12, R40, c[0x0][0x198], RZ ;  /* 0x00006600280c7a24 */ /* 0x000fe400078e02ff */
[----:B------:R-:W-:Y:S01]  /*2430*/  IMAD R13, R13, c[0x0][0x16c], RZ ;  /* 0x00005b000d0d7a24 */ /* 0x000fe200078e02ff */
[----:B------:R2:W3:Y:S01]  /*2440*/  R2UR UR8, R27 ;  /* 0x000000001b0873c2 */ /* 0x0004e200000e0000 */
[----:B------:R-:W-:Y:S01]  /*2450*/  IMAD R45, R41, c[0x0][0x19c], R12 ;  /* 0x00006700292d7a24 */ /* 0x000fe200078e020c */
[----:B0-----:R-:W-:Y:S01]  /*2460*/  LEA.HI R26, R23, R23, RZ, 0x1 ;  /* 0x00000017171a7211 */ /* 0x001fe200078f08ff */
[----:B------:R-:W-:-:S03]  /*2470*/  IMAD.WIDE R12, R13, 0x10, R20 ;  /* 0x000000100d0c7825 */ /* 0x000fc600078e0214 */
[----:B------:R-:W-:Y:S01]  /*2480*/  LOP3.LUT R26, R26, 0xfffffe, RZ, 0xc0, !PT ;  /* 0x00fffffe1a1a7812 */ /* 0x000fe200078ec0ff */
[----:B------:R-:W-:Y:S01]  /*2490*/  IMAD R43, R41, c[0x0][0x1bc], R44 ;  /* 0x00006f00292b7a24 */ /* 0x000fe200078e022c */
[----:B------:R2:W0:Y:S01]  /*24a0*/  R2UR UR6, R12 ;  /* 0x000000000c0673c2 */ /* 0x00042200000e0000 */
[----:B------:R-:W-:Y:S01]  /*24b0*/  LEA R44, P1, R24, c[0x0][0x230], 0x3 ;  /* 0x00008c00182c7a11 */ /* 0x000fe200078218ff */
[----:B------:R-:W-:Y:S01]  /*24c0*/  FADD.FTZ R87, R112, R112 ;  /* 0x0000007070577221 */ /* 0x000fe20000010000 */
[----:B------:R-:W-:Y:S01]  /*24d0*/  IADD3 R45, R15, R45, RZ ;  /* 0x0000002d0f2d7210 */ /* 0x000fe20007ffe0ff */
[----:B------:R-:W-:Y:S01]  /*24e0*/  FADD.FTZ R79, R79, R79 ;  /* 0x0000004f4f4f7221 */ /* 0x000fe20000010000 */
[----:B------:R-:W-:Y:S01]  /*24f0*/  IADD3 R43, R25, R43, RZ ;  /* 0x0000002b192b7210 */ /* 0x000fe20007ffe0ff */
[----:B------:R-:W-:Y:S01]  /*2500*/  FADD.FTZ R81, R22, R22 ;  /* 0x0000001616517221 */ /* 0x000fe20000010000 */
[----:B------:R-:W-:Y:S01]  /*2510*/  IADD3 R26, R23, -R26, RZ ;  /* 0x8000001a171a7210 */ /* 0x000fe20007ffe0ff */
[----:B------:R2:W4:Y:S01]  /*2520*/  R2UR UR7, R13 ;  /* 0x000000000d0773c2 */ /* 0x00052200000e0000 */
[----:B------:R-:W-:Y:S01]  /*2530*/  LEA.HI.X R45, R14, c[0x0][0x22c], R45, 0x3, P0 ;  /* 0x00008b000e2d7a11 */ /* 0x000fe200000f1c2d */
[----:B------:R-:W-:Y:S01]  /*2540*/  FADD.FTZ R83, R114, R114 ;  /* 0x0000007272537221 */ /* 0x000fe20000010000 */
[----:B------:R-:W-:Y:S01]  /*2550*/  LEA.HI.X R43, R24, c[0x0][0x234], R43, 0x3, P1 ;  /* 0x00008d00182b7a11 */ /* 0x000fe200008f1c2b */
[----:B------:R-:W-:Y:S01]  /*2560*/  FADD.FTZ R85, R116, R116 ;  /* 0x0000007474557221 */ /* 0x000fe20000010000 */
[----:B------:R-:W-:Y:S01]  /*2570*/  SHF.L.U32 R101, R26, 0x8, RZ ;  /* 0x000000081a657819 */ /* 0x000fe200000006ff */
        /* <DEDUP_REMOVED lines=10> */
[----:B01234-:R-:W-:Y:S02]  /*2620*/  FADD.FTZ R105, R136, R136 ;  /* 0x0000008888697221 */ /* 0x01ffe40000010000 */
.L_x_9676:
[----:B------:R-:W-:Y:S02]  /*2630*/  MOV R22, UR9 ;  /* 0x0000000900167c02 */ /* 0x000fe40008000f00 */
[----:B------:R-:W-:-:S06]  /*2640*/  MOV R23, UR8 ;  /* 0x0000000800177c02 */ /* 0x000fcc0008000f00 */
[----:B------:R-:W2:Y:S01]  /*2650*/  LDG.E.64 R22, [R22.64] ;  /* 0x0000000c16167981 */ /* 0x000ea2000c1e1b00 */
[----:B------:R-:W-:Y:S02]  /*2660*/  MOV R12, R46 ;  /* 0x0000002e000c7202 */ /* 0x000fe40000000f00 */
[----:B------:R-:W-:Y:S02]  /*2670*/  MOV R13, R45 ;  /* 0x0000002d000d7202 */ /* 0x000fe40000000f00 */
[----:B------:R-:W-:Y:S02]  /*2680*/  MOV R14, R44 ;  /* 0x0000002c000e7202 */ /* 0x000fe40000000f00 */
[----:B------:R-:W-:Y:S02]  /*2690*/  MOV R15, R43 ;  /* 0x0000002b000f7202 */ /* 0x000fe40000000f00 */
[----:B------:R-:W3:Y:S04]  /*26a0*/  LDG.E.64 R12, [R12.64] ;  /* 0x0000000c0c0c7981 */ /* 0x000ee8000c1e1b00 */
[----:B------:R-:W3:Y:S01]  /*26b0*/  LDG.E.64 R14, [R14.64] ;  /* 0x0000000c0e0e7981 */ /* 0x000ee2000c1e1b00 */
[----:B------:R-:W-:-:S02]  /*26c0*/  ISETP.NE.AND P1, PT, R34, RZ, PT ;  /* 0x000000ff2200720c */ /* 0x000fc40003f25270 */
[----:B------:R-:W-:-:S04]  /*26d0*/  ISETP.NE.AND P0, PT, R31, RZ, PT ;  /* 0x000000ff1f00720c */ /* 0x000fc80003f05270 */
[----:B------:R-:W-:Y:S01]  /*26e0*/  ISETP.LT.OR P2, PT, R32, 0x2, P0 ;  /* 0x000000022000780c */ /* 0x000fe20000741670 */
[----:B--2---:R-:W-:Y:S02]  /*26f0*/  FMUL.FTZ R24, R94, R23 ;  /* 0x000000175e187220 */ /* 0x004fe40000410000 */
[----:B------:R-:W-:Y:S02]  /*2700*/  FMUL.FTZ R113, R22, 1.4426950216293334961 ;  /* 0x3fb8aa3b16717820 */ /* 0x000fe40000410000 */
[----:B------:R-:W-:Y:S02]  /*2710*/  FMUL.RZ R114, R24, 0.15915493667125701904 ;  /* 0x3e22f98318727820 */ /* 0x000fe4000040c000 */
[----:B------:R-:W-:Y:S02]  /*2720*/  FMUL.FTZ R24, R94, R113 ;  /* 0x000000715e187220 */ /* 0x000fe40000410000 */
[----:B------:R-:W-:Y:S01]  /*2730*/  MUFU.SIN R26, R114 ;  /* 0x00000072001a7308 */ /* 0x000fe20000000400 */
[----:B------:R-:W-:-:S02]  /*2740*/  FMUL.FTZ R27, R92, R23 ;  /* 0x000000175c1b7220 */ /* 0x000fc40000410000 */
[----:B------:R-:W-:Y:S02]  /*2750*/  FMUL.FTZ R29, R90, R23 ;  /* 0x000000175a1d7220 */ /* 0x000fe40000410000 */
[----:B------:R-:W-:Y:S02]  /*2760*/  FMUL.RZ R116, R27, 0.15915493667125701904 ;  /* 0x3e22f9831b747820 */ /* 0x000fe4000040c000 */
[-C--:B------:R-:W-:Y:S01]  /*2770*/  FMUL.FTZ R27, R92, R113.reuse ;  /* 0x000000715c1b7220 */ /* 0x080fe20000410000 */
[----:B------:R0:W-:Y:S01]  /*2780*/  MUFU.EX2 R25, R24 ;  /* 0x0000001800197308 */ /* 0x0001e20000000800 */
[----:B------:R-:W-:Y:S02]  /*2790*/  FMUL.RZ R118, R29, 0.15915493667125701904 ;  /* 0x3e22f9831d767820 */ /* 0x000fe4000040c000 */
[----:B------:R-:W-:-:S05]  /*27a0*/  FMUL.FTZ R29, R90, R113 ;  /* 0x000000715a1d7220 */ /* 0x000fca0000410000 */
[----:B------:R1:W2:Y:S01]  /*27b0*/  MUFU.COS R28, R114 ;  /* 0x00000072001c7308 */ /* 0x0002a20000000000 */
[----:B0-----:R-:W-:-:S07]  /*27c0*/  FMUL.FTZ R24, R88, R23 ;  /* 0x0000001758187220 */ /* 0x001fce0000410000 */
[----:B------:R0:W-:Y:S01]  /*27d0*/  MUFU.EX2 R120, R27 ;  /* 0x0000001b00787308 */ /* 0x0001e20000000800 */
[----:B-1----:R-:W-:Y:S02]  /*27e0*/  FMUL.RZ R114, R24, 0.15915493667125701904 ;  /* 0x3e22f98318727820 */ /* 0x002fe4000040c000 */
[----:B------:R-:W-:-:S05]  /*27f0*/  FMUL.FTZ R24, R88, R113 ;  /* 0x0000007158187220 */ /* 0x000fca0000410000 */
[----:B------:R1:W-:Y:S01]  /*2800*/  MUFU.EX2 R124, R24 ;  /* 0x00000018007c7308 */ /* 0x0003e20000000800 */
[----:B0-----:R-:W-:-:S07]  /*2810*/  FMUL.FTZ R27, R86, R23 ;  /* 0x00000017561b7220 */ /* 0x001fce0000410000 */
[----:B------:R-:W-:Y:S01]  /*2820*/  MUFU.SIN R123, R114 ;  /* 0x00000072007b7308 */ /* 0x000fe20000000400 */
[----:B-1----:R-:W-:-:S07]  /*2830*/  FMUL.FTZ R24, R82, R23 ;  /* 0x0000001752187220 */ /* 0x002fce0000410000 */
[----:B------:R0:W-:Y:S08]  /*2840*/  MUFU.COS R125, R114 ;  /* 0x00000072007d7308 */ /* 0x0001f00000000000 */
[----:B------:R-:W-:Y:S01]  /*2850*/  MUFU.SIN R115, R116 ;  /* 0x0000007400737308 */ /* 0x000fe20000000400 */
[----:B0-----:R-:W-:Y:S02]  /*2860*/  FMUL.RZ R114, R24, 0.15915493667125701904 ;  /* 0x3e22f98318727820 */ /* 0x001fe4000040c000 */
[----:B------:R-:W-:-:S05]  /*2870*/  FMUL.FTZ R24, R82, R113 ;  /* 0x0000007152187220 */ /* 0x000fca0000410000 */
[----:B------:R0:W-:Y:S08]  /*2880*/  MUFU.EX2 R140, R24 ;  /* 0x00000018008c7308 */ /* 0x0001f00000000800 */
[----:B------:R-:W-:Y:S01]  /*2890*/  MUFU.SIN R135, R114 ;  /* 0x0000007200877308 */ /* 0x000fe20000000400 */
[----:B0-----:R-:W-:-:S04]  /*28a0*/  FMUL.FTZ R24, R76, R23 ;  /* 0x000000174c187220 */ /* 0x001fc80000410000 */
[----:B------:R-:W-:Y:S02]  /*28b0*/  FMUL.RZ R132, R24, 0.15915493667125701904 ;  /* 0x3e22f98318847820 */ /* 0x000fe4000040c000 */
[C---:B--2---:R-:W-:Y:S01]  /*28c0*/  FMUL.FTZ R24, R25.reuse, R28 ;  /* 0x0000001c19187220 */ /* 0x044fe20000410000 */
[----:B------:R0:W-:Y:S01]  /*28d0*/  MUFU.COS R149, R114 ;  /* 0x0000007200957308 */ /* 0x0001e20000000000 */
[----:B------:R-:W-:Y:S01]  /*28e0*/  FMUL.FTZ R25, R25, R26 ;  /* 0x0000001a19197220 */ /* 0x000fe20000410000 */
[----:B------:R-:W-:-:S06]  /*28f0*/  MOV R26, UR6 ;  /* 0x00000006001a7c02 */ /* 0x000fcc0008000f00 */
[----:B------:R1:W2:Y:S01]  /*2900*/  MUFU.COS R117, R116 ;  /* 0x0000007400757308 */ /* 0x0002a20000000000 */
[----:B0-----:R-:W-:-:S04]  /*2910*/  IADD3 R114, R34, 0x200, RZ ;  /* 0x0000020022727810 */ /* 0x001fc80007ffe0ff */
[----:B------:R-:W-:-:S03]  /*2920*/  SEL R114, R101, R114, !P1 ;  /* 0x0000007265727207 */ /* 0x000fc60004800000 */
[----:B------:R0:W-:Y:S01]  /*2930*/  MUFU.EX2 R122, R29 ;  /* 0x0000001d007a7308 */ /* 0x0001e20000000800 */
[----:B-1----:R-:W-:Y:S01]  /*2940*/  FMUL.RZ R116, R27, 0.15915493667125701904 ;  /* 0x3e22f9831b747820 */ /* 0x002fe2000040c000 */
[----:B------:R1:W-:Y:S01]  /*2950*/  STS.64 [R114.X8+0x880], R24 ;  /* 0x0008801872007388 */ /* 0x0003e20000008a00 */
[----:B------:R-:W-:-:S05]  /*2960*/  FMUL.FTZ R27, R86, R113 ;  /* 0x00000071561b7220 */ /* 0x000fca0000410000 */
[----:B------:R-:W-:Y:S01]  /*2970*/  MUFU.SIN R119, R118 ;  /* 0x0000007600777308 */ /* 0x000fe20000000400 */
[----:B0-----:R-:W-:-:S07]  /*2980*/  FMUL.FTZ R29, R84, R23 ;  /* 0x00000017541d7220 */ /* 0x001fce0000410000 */
[----:B------:R0:W-:Y:S08]  /*2990*/  MUFU.COS R121, R118 ;  /* 0x0000007600797308 */ /* 0x0001f00000000000 */
[----:B------:R4:W-:Y:S01]  /*29a0*/  MUFU.EX2 R134, R27 ;  /* 0x0000001b00867308 */ /* 0x0009e20000000800 */
[----:B0-----:R-:W-:Y:S02]  /*29b0*/  FMUL.RZ R118, R29, 0.15915493667125701904 ;  /* 0x3e22f9831d767820 */ /* 0x001fe4000040c000 */
[----:B------:R-:W-:-:S05]  /*29c0*/  FMUL.FTZ R29, R84, R113 ;  /* 0x00000071541d7220 */ /* 0x000fca0000410000 */
[----:B------:R0:W-:Y:S01]  /*29d0*/  MUFU.EX2 R130, R29 ;  /* 0x0000001d00827308 */ /* 0x0001e20000000800 */
[----:B----4-:R-:W-:-:S04]  /*29e0*/  FMUL.FTZ R27, R80, R23 ;  /* 0x00000017501b7220 */ /* 0x010fc80000410000 */
[----:B------:R-:W-:Y:S02]  /*29f0*/  FMUL.RZ R126, R27, 0.15915493667125701904 ;  /* 0x3e22f9831b7e7820 */ /* 0x000fe4000040c000 */
[----:B------:R-:W-:Y:S01]  /*2a00*/  FMUL.FTZ R27, R80, R113 ;  /* 0x00000071501b7220 */ /* 0x000fe20000410000 */
[----:B------:R-:W-:Y:S01]  /*2a10*/  MUFU.SIN R137, R132 ;  /* 0x0000008400897308 */ /* 0x000fe20000000400 */
[----:B0-----:R-:W-:-:S04]  /*2a20*/  FMUL.FTZ R29, R78, R23 ;  /* 0x000000174e1d7220 */ /* 0x001fc80000410000 */
[----:B------:R-:W-:Y:S02]  /*2a30*/  FMUL.RZ R128, R29, 0.15915493667125701904 ;  /* 0x3e22f9831d807820 */ /* 0x000fe4000040c000 */
[----:B------:R-:W-:Y:S01]  /*2a40*/  FMUL.FTZ R29, R78, R113 ;  /* 0x000000714e1d7220 */ /* 0x000fe20000410000 */
[----:B------:R0:W-:Y:S08]  /*2a50*/  MUFU.EX2 R191, R27 ;  /* 0x0000001b00bf7308 */ /* 0x0001f00000000800 */
[----:B------:R4:W-:Y:S01]  /*2a60*/  MUFU.EX2 R193, R29 ;  /* 0x0000001d00c17308 */ /* 0x0009e20000000800 */
[----:B0-----:R-:W-:-:S07]  /*2a70*/  FMUL.FTZ R27, R74, R23 ;  /* 0x000000174a1b7220 */ /* 0x001fce0000410000 */
[----:B------:R0:W-:Y:S01]  /*2a80*/  MUFU.COS R139, R132 ;  /* 0x00000084008b7308 */ /* 0x0001e20000000000 */
[----:B----4-:R-:W-:-:S07]  /*2a90*/  CS2R R28, SRZ ;  /* 0x00000000001c7805 */ /* 0x010fce000001ff00 */
[----:B------:R-:W-:Y:S01]  /*2aa0*/  MUFU.SIN R138, R128 ;  /* 0x00000080008a7308 */ /* 0x000fe20000000400 */
[----:B0-----:R-:W-:Y:S01]  /*2ab0*/  FMUL.RZ R132, R27, 0.15915493667125701904 ;  /* 0x3e22f9831b847820 */ /* 0x001fe2000040c000 */
[----:B------:R-:W-:Y:S01]  /*2ac0*/  MOV R27, UR7 ;  /* 0x00000007001b7c02 */ /* 0x000fe20008000f00 */
[----:B------:R-:W-:Y:S06]  /*2ad0*/  BAR.SYNC.DEFER_BLOCKING 0x0 ;  /* 0x0000000000007b1d */ /* 0x000fec0000010000 */
[----:B------:R0:W-:Y:S01]  /*2ae0*/  MUFU.COS R142, R128 ;  /* 0x00000080008e7308 */ /* 0x0001e20000000000 */
[----:B-1----:R-:W-:-:S07]  /*2af0*/  FMUL.FTZ R114, R70, R23 ;  /* 0x0000001746727220 */ /* 0x002fce0000410000 */
[----:B------:R-:W-:Y:S01]  /*2b00*/  MUFU.SIN R127, R116 ;  /* 0x00000074007f7308 */ /* 0x000fe20000000400 */
[----:B0-----:R-:W-:-:S07]  /*2b10*/  FMUL.FTZ R128, R72, R23 ;  /* 0x0000001748807220 */ /* 0x001fce0000410000 */
[----:B------:R-:W-:Y:S01]  /*2b20*/  MUFU.COS R129, R116 ;  /* 0x0000007400817308 */ /* 0x000fe20000000000 */
[----:B------:R0:W5:Y:S01]  /*2b30*/  @!P2 LDG.E.64 R28, [R26.64+0x8] ;  /* 0x0000080c1a1ca981 */ /* 0x000162000c1e1b00 */
[----:B------:R-:W-:-:S06]  /*2b40*/  FMUL.RZ R136, R128, 0.15915493667125701904 ;  /* 0x3e22f98380887820 */ /* 0x000fcc000040c000 */
[----:B------:R-:W-:Y:S01]  /*2b50*/  MUFU.SIN R131, R118 ;  /* 0x0000007600837308 */ /* 0x000fe20000000400 */
[----:B0-----:R-:W-:-:S07]  /*2b60*/  FMUL.FTZ R27, R68, R23 ;  /* 0x00000017441b7220 */ /* 0x001fce0000410000 */
[----:B------:R-:W-:Y:S08]  /*2b70*/  MUFU.COS R133, R118 ;  /* 0x0000007600857308 */ /* 0x000ff00000000000 */
[----:B------:R-:W-:Y:S08]  /*2b80*/  MUFU.SIN R116, R126 ;  /* 0x0000007e00747308 */ /* 0x000ff00000000400 */
[----:B------:R0:W-:Y:S01]  /*2b90*/  MUFU.COS R118, R126 ;  /* 0x0000007e00767308 */ /* 0x0001e20000000000 */
[----:B---3--:R-:W-:-:S07]  /*2ba0*/  FMUL.FTZ R156, R13, R14 ;  /* 0x0000000e0d9c7220 */ /* 0x008fce0000410000 */
[----:B------:R-:W-:Y:S01]  /*2bb0*/  MUFU.SIN R144, R132 ;  /* 0x0000008400907308 */ /* 0x000fe20000000400 */
[----:B0-----:R-:W-:-:S07]  /*2bc0*/  FMUL.FTZ R126, R76, R113 ;  /* 0x000000714c7e7220 */ /* 0x001fce0000410000 */
[----:B------:R0:W-:Y:S01]  /*2bd0*/  MUFU.COS R146, R132 ;  /* 0x0000008400927308 */ /* 0x0001e20000000000 */
[----:B------:R-:W-:-:S07]  /*2be0*/  FMUL.RZ R147, R114, 0.15915493667125701904 ;  /* 0x3e22f98372937820 */ /* 0x000fce000040c000 */
[----:B------:R1:W-:Y:S01]  /*2bf0*/  MUFU.EX2 R184, R126 ;  /* 0x0000007e00b87308 */ /* 0x0003e20000000800 */
[----:B0-----:R-:W-:Y:S02]  /*2c00*/  FMUL.RZ R132, R27, 0.15915493667125701904 ;  /* 0x3e22f9831b847820 */ /* 0x001fe4000040c000 */
[----:B------:R-:W-:-:S05]  /*2c10*/  FMUL.FTZ R27, R66, R23 ;  /* 0x00000017421b7220 */ /* 0x000fca0000410000 */
[----:B------:R-:W-:Y:S01]  /*2c20*/  MUFU.SIN R148, R136 ;  /* 0x0000008800947308 */ /* 0x000fe20000000400 */
[-C--:B-1----:R-:W-:Y:S02]  /*2c30*/  FMUL.FTZ R126, R74, R113.reuse ;  /* 0x000000714a7e7220 */ /* 0x082fe40000410000 */
[----:B------:R-:W-:-:S05]  /*2c40*/  FMUL.FTZ R128, R72, R113 ;  /* 0x0000007148807220 */ /* 0x000fca0000410000 */
[----:B------:R0:W-:Y:S01]  /*2c50*/  MUFU.COS R150, R136 ;  /* 0x0000008800967308 */ /* 0x0001e20000000000 */
[-C--:B------:R-:W-:Y:S02]  /*2c60*/  FMUL.FTZ R26, R70, R113.reuse ;  /* 0x00000071461a7220 */ /* 0x080fe40000410000 */
[----:B------:R-:W-:Y:S02]  /*2c70*/  FMUL.FTZ R114, R68, R113 ;  /* 0x0000007144727220 */ /* 0x000fe40000410000 */
[----:B0-----:R-:W-:-:S03]  /*2c80*/  FMUL.RZ R136, R27, 0.15915493667125701904 ;  /* 0x3e22f9831b887820 */ /* 0x001fc6000040c000 */
[----:B------:R0:W-:Y:S01]  /*2c90*/  MUFU.EX2 R183, R126 ;  /* 0x0000007e00b77308 */ /* 0x0001e20000000800 */
[----:B------:R-:W-:Y:S02]  /*2ca0*/  FMUL.FTZ R27, R13, R15 ;  /* 0x0000000f0d1b7220 */ /* 0x000fe40000410000 */
[----:B------:R-:W-:Y:S02]  /*2cb0*/  FMUL.FTZ R13, R64, R23 ;  /* 0x00000017400d7220 */ /* 0x000fe40000410000 */
[----:B------:R-:W-:Y:S02]  /*2cc0*/  FFMA.FTZ R154, R12, R14, -R27 ;  /* 0x0000000e0c9a7223 */ /* 0x000fe4000001081b */
[-C--:B0-----:R-:W-:Y:S02]  /*2cd0*/  FMUL.FTZ R126, R66, R113.reuse ;  /* 0x00000071427e7220 */ /* 0x081fe40000410000 */
[----:B------:R-:W-:Y:S02]  /*2ce0*/  FMUL.FTZ R113, R64, R113 ;  /* 0x0000007140717220 */ /* 0x000fe40000410000 */
[----:B------:R-:W-:Y:S01]  /*2cf0*/  FFMA.FTZ R156, R12, R15, R156 ;  /* 0x0000000f0c9c7223 */ /* 0x000fe2000001009c */
[----:B------:R-:W-:Y:S01]  /*2d00*/  MUFU.EX2 R197, R126 ;  /* 0x0000007e00c57308 */ /* 0x000fe20000000800 */
[----:B------:R-:W-:-:S07]  /*2d10*/  FMUL.RZ R13, R13, 0.15915493667125701904 ;  /* 0x3e22f9830d0d7820 */ /* 0x000fce000040c000 */
[----:B------:R-:W0:Y:S08]  /*2d20*/  MUFU.COS R12, R136 ;  /* 0x00000088000c7308 */ /* 0x000e300000000000 */
[----:B------:R2:W1:Y:S08]  /*2d30*/  MUFU.EX2 R199, R128 ;  /* 0x0000008000c77308 */ /* 0x0004700000000800 */
[----:B------:R-:W-:Y:S01]  /*2d40*/  MUFU.EX2 R113, R113 ;  /* 0x0000007100717308 */ /* 0x000fe20000000800 */
[----:B--2---:R-:W-:-:S07]  /*2d50*/  FMUL.FTZ R128, R120, R117 ;  /* 0x0000007578807220 */ /* 0x004fce0000410000 */
[----:B------:R-:W2:Y:S01]  /*2d60*/  MUFU.SIN R14, R13 ;  /* 0x0000000d000e7308 */ /* 0x000ea20000000400 */
[----:B------:R-:W-:Y:S01]  /*2d70*/  FMUL.FTZ R120, R120, R115 ;  /* 0x0000007378787220 */ /* 0x000fe20000410000 */
[----:B------:R-:W-:-:S06]  /*2d80*/  PRMT R115, RZ, 0x5410, R8 ;  /* 0x00005410ff737816 */ /* 0x000fcc0000000008 */
[----:B------:R-:W-:Y:S01]  /*2d90*/  MUFU.SIN R141, R147 ;  /* 0x00000093008d7308 */ /* 0x000fe20000000400 */
[----:B------:R-:W-:-:S07]  /*2da0*/  FMUL.FTZ R161, R94, R115 ;  /* 0x000000735ea17220 */ /* 0x000fce0000410000 */
[----:B------:R-:W-:Y:S08]  /*2db0*/  MUFU.COS R143, R147 ;  /* 0x00000093008f7308 */ /* 0x000ff00000000000 */
[----:B------:R-:W3:Y:S01]  /*2dc0*/  MUFU.EX2 R26, R26 ;  /* 0x0000001a001a7308 */ /* 0x000ee20000000800 */
[----:B0-----:R-:W-:-:S07]  /*2dd0*/  FMUL.FTZ R195, R197, R12 ;  /* 0x0000000cc5c37220 */ /* 0x001fce0000410000 */
[----:B------:R0:W4:Y:S01]  /*2de0*/  MUFU.COS R158, R13 ;  /* 0x0000000d009e7308 */ /* 0x0001220000000000 */
[----:B------:R-:W-:Y:S02]  /*2df0*/  FMUL.FTZ R12, R24, R120 ;  /* 0x00000078180c7220 */ /* 0x000fe40000410000 */
[----:B-1----:R-:W-:Y:S02]  /*2e00*/  FMUL.FTZ R179, R199, R150 ;  /* 0x00000096c7b37220 */ /* 0x002fe40000410000 */
[----:B--2---:R-:W-:Y:S02]  /*2e10*/  FMUL.FTZ R150, R113, R14 ;  /* 0x0000000e71967220 */ /* 0x004fe40000410000 */
[----:B------:R-:W-:Y:S02]  /*2e20*/  FMUL.FTZ R27, R120, R161 ;  /* 0x000000a1781b7220 */ /* 0x000fe40000410000 */
[----:B0-----:R-:W-:Y:S02]  /*2e30*/  FMUL.FTZ R13, R25, R120 ;  /* 0x00000078190d7220 */ /* 0x001fe40000410000 */
[----:B------:R-:W-:-:S02]  /*2e40*/  FMUL.FTZ R126, R122, R121 ;  /* 0x000000797a7e7220 */ /* 0x000fc40000410000 */
[----:B------:R-:W-:Y:S02]  /*2e50*/  FMUL.FTZ R14, RZ, R120 ;  /* 0x00000078ff0e7220 */ /* 0x000fe40000410000 */
[----:B------:R-:W-:Y:S02]  /*2e60*/  FMUL.FTZ R122, R122, R119 ;  /* 0x000000777a7a7220 */ /* 0x000fe40000410000 */
[-C--:B------:R-:W-:Y:S02]  /*2e70*/  FFMA.FTZ R13, R24, R128.reuse, -R13 ;  /* 0x00000080180d7223 */ /* 0x080fe4000001080d */
[-C--:B------:R-:W-:Y:S01]  /*2e80*/  FFMA.FTZ R15, R25, R128.reuse, R12 ;  /* 0x00000080190f7223 */ /* 0x080fe2000001000c */
[----:B------:R-:W-:Y:S01]  /*2e90*/  PRMT R117, RZ, 0x7610, R8 ;  /* 0x00007610ff757816 */ /* 0x000fe20000000008 */
[----:B------:R-:W-:Y:S02]  /*2ea0*/  FFMA.FTZ R27, RZ, R128, R27 ;  /* 0x00000080ff1b7223 */ /* 0x000fe4000001001b */
[----:B------:R-:W-:-:S02]  /*2eb0*/  FMUL.FTZ R187, R193, R142 ;  /* 0x0000008ec1bb7220 */ /* 0x000fc40000410000 */
[C---:B---3--:R-:W-:Y:S02]  /*2ec0*/  FMUL.FTZ R186, R26.reuse, R143 ;  /* 0x0000008f1aba7220 */ /* 0x048fe40000410000 */
[----:B------:R-:W-:Y:S02]  /*2ed0*/  FMUL.FTZ R190, R26, R141 ;  /* 0x0000008d1abe7220 */ /* 0x000fe40000410000 */
[----:B------:R-:W-:Y:S02]  /*2ee0*/  FFMA.FTZ R14, R128, R161, -R14 ;  /* 0x000000a1800e7223 */ /* 0x000fe4000001080e */
[----:B------:R-:W-:Y:S02]  /*2ef0*/  FMUL.FTZ R193, R193, R138 ;  /* 0x0000008ac1c17220 */ /* 0x000fe40000410000 */
[C---:B------:R-:W-:Y:S02]  /*2f00*/  FMUL.FTZ R26, R122.reuse, R13 ;  /* 0x0000000d7a1a7220 */ /* 0x040fe40000410000 */
[----:B------:R-:W-:Y:S01]  /*2f10*/  FMUL.FTZ R12, R122, R15 ;  /* 0x0000000f7a0c7220 */ /* 0x000fe20000410000 */
[----:B------:R-:W-:Y:S01]  /*2f20*/  MUFU.SIN R145, R132 ;  /* 0x0000008400917308 */ /* 0x000fe20000000400 */
[----:B----4-:R-:W-:-:S02]  /*2f30*/  FMUL.FTZ R138, R113, R158 ;  /* 0x0000009e718a7220 */ /* 0x010fc40000410000 */
[----:B------:R-:W-:Y:S02]  /*2f40*/  FADD.FTZ R113, RZ, R27 ;  /* 0x0000001bff717221 */ /* 0x000fe40000010000 */
[----:B------:R-:W-:-:S03]  /*2f50*/  FFMA.FTZ R27, R92, R117, R14 ;  /* 0x000000755c1b7223 */ /* 0x000fc6000001000e */
[----:B------:R0:W-:Y:S01]  /*2f60*/  MUFU.COS R185, R132 ;  /* 0x0000008400b97308 */ /* 0x0001e20000000000 */
[C---:B------:R-:W-:Y:S02]  /*2f70*/  FFMA.FTZ R15, R126.reuse, R15, R26 ;  /* 0x0000000f7e0f7223 */ /* 0x040fe4000001001a */
[----:B------:R-:W-:Y:S02]  /*2f80*/  FFMA.FTZ R13, R126, R13, -R12 ;  /* 0x0000000d7e0d7223 */ /* 0x000fe4000001080c */
[C---:B------:R-:W-:Y:S02]  /*2f90*/  FMUL.FTZ R189, R191.reuse, R118 ;  /* 0x00000076bfbd7220 */ /* 0x040fe40000410000 */
[C---:B0-----:R-:W-:Y:S02]  /*2fa0*/  FMUL.FTZ R132, R124.reuse, R125 ;  /* 0x0000007d7c847220 */ /* 0x041fe40000410000 */
[----:B------:R-:W-:Y:S02]  /*2fb0*/  FMUL.FTZ R124, R124, R123 ;  /* 0x0000007b7c7c7220 */ /* 0x000fe40000410000 */
[----:B------:R-:W-:-:S02]  /*2fc0*/  FMUL.FTZ R191, R191, R116 ;  /* 0x00000074bfbf7220 */ /* 0x000fc40000410000 */
[C---:B------:R-:W-:Y:S02]  /*2fd0*/  FMUL.FTZ R12, R122.reuse, R113 ;  /* 0x000000717a0c7220 */ /* 0x040fe40000410000 */
[----:B------:R-:W-:Y:S02]  /*2fe0*/  FMUL.FTZ R14, R122, R27 ;  /* 0x0000001b7a0e7220 */ /* 0x000fe40000410000 */
[C---:B------:R-:W-:Y:S02]  /*2ff0*/  FMUL.FTZ R26, R124.reuse, R15 ;  /* 0x0000000f7c1a7220 */ /* 0x040fe40000410000 */
[----:B------:R-:W-:Y:S01]  /*3000*/  FMUL.FTZ R116, R124, R13 ;  /* 0x0000000d7c747220 */ /* 0x000fe20000410000 */
[----:B------:R0:W-:Y:S01]  /*3010*/  MUFU.EX2 R188, R114 ;  /* 0x0000007200bc7308 */ /* 0x0001e20000000800 */
[C---:B------:R-:W-:Y:S02]  /*3020*/  FFMA.FTZ R12, R126.reuse, R27, -R12 ;  /* 0x0000001b7e0c7223 */ /* 0x040fe4000001080c */
[----:B------:R-:W-:Y:S01]  /*3030*/  FFMA.FTZ R14, R126, R113, R14 ;  /* 0x000000717e0e7223 */ /* 0x000fe2000001000e */
[----:B------:R-:W-:Y:S01]  /*3040*/  PRMT R119, RZ, 0x5410, R9 ;  /* 0x00005410ff777816 */ /* 0x000fe20000000009 */
[----:B------:R-:W-:-:S02]  /*3050*/  FFMA.FTZ R27, R132, R13, -R26 ;  /* 0x0000000d841b7223 */ /* 0x000fc4000001081a */
[----:B------:R-:W-:Y:S02]  /*3060*/  FFMA.FTZ R113, R132, R15, R116 ;  /* 0x0000000f84717223 */ /* 0x000fe40000010074 */
[C---:B0-----:R-:W-:Y:S02]  /*3070*/  FMUL.FTZ R114, R134.reuse, R129 ;  /* 0x0000008186727220 */ /* 0x041fe40000410000 */
[----:B------:R-:W-:Y:S02]  /*3080*/  FMUL.FTZ R134, R134, R127 ;  /* 0x0000007f86867220 */ /* 0x000fe40000410000 */
[----:B------:R-:W-:Y:S02]  /*3090*/  FADD.FTZ R15, RZ, R14 ;  /* 0x0000000eff0f7221 */ /* 0x000fe40000010000 */
[C---:B------:R-:W-:Y:S02]  /*30a0*/  FMUL.FTZ R26, R134.reuse, R113 ;  /* 0x00000071861a7220 */ /* 0x040fe40000410000 */
[----:B------:R-:W-:Y:S01]  /*30b0*/  FMUL.FTZ R116, R134, R27 ;  /* 0x0000001b86747220 */ /* 0x000fe20000410000 */
[----:B------:R0:W1:Y:S01]  /*30c0*/  MUFU.SIN R152, R136 ;  /* 0x0000008800987308 */ /* 0x0000620000000400 */
[----:B------:R-:W-:-:S02]  /*30d0*/  FFMA.FTZ R13, R90, R119, R12 ;  /* 0x000000775a0d7223 */ /* 0x000fc4000001000c */
[----:B------:R-:W-:Y:S02]  /*30e0*/  FMUL.FTZ R12, R124, R15 ;  /* 0x0000000f7c0c7220 */ /* 0x000fe40000410000 */
[C---:B------:R-:W-:Y:S02]  /*30f0*/  FFMA.FTZ R27, R114.reuse, R27, -R26 ;  /* 0x0000001b721b7223 */ /* 0x040fe4000001081a */
[----:B------:R-:W-:Y:S02]  /*3100*/  FFMA.FTZ R113, R114, R113, R116 ;  /* 0x0000007172717223 */ /* 0x000fe40000010074 */
[C---:B0-----:R-:W-:Y:S02]  /*3110*/  FMUL.FTZ R136, R130.reuse, R133 ;  /* 0x0000008582887220 */ /* 0x041fe40000410000 */
[----:B------:R-:W-:Y:S01]  /*3120*/  FMUL.FTZ R130, R130, R131 ;  /* 0x0000008382827220 */ /* 0x000fe20000410000 */
[----:B------:R-:W-:Y:S01]  /*3130*/  PRMT R121, RZ, 0x7610, R9 ;  /* 0x00007610ff797816 */ /* 0x000fe20000000009 */
[----:B------:R-:W-:-:S02]  /*3140*/  FMUL.FTZ R14, R124, R13 ;  /* 0x0000000d7c0e7220 */ /* 0x000fc40000410000 */
[----:B------:R-:W-:Y:S02]  /*3150*/  FFMA.FTZ R12, R132, R13, -R12 ;  /* 0x0000000d840c7223 */ /* 0x000fe4000001080c */
[C---:B------:R-:W-:Y:S02]  /*3160*/  FMUL.FTZ R116, R130.reuse, R27 ;  /* 0x0000001b82747220 */ /* 0x040fe40000410000 */
[----:B------:R-:W-:Y:S02]  /*3170*/  FMUL.FTZ R26, R130, R113 ;  /* 0x00000071821a7220 */ /* 0x000fe40000410000 */
[----:B------:R-:W-:Y:S02]  /*3180*/  FFMA.FTZ R14, R132, R15, R14 ;  /* 0x0000000f840e7223 */ /* 0x000fe4000001000e */
[----:B------:R-:W-:Y:S02]  /*3190*/  FMUL.FTZ R149, R140, R149 ;  /* 0x000000958c957220 */ /* 0x000fe40000410000 */
[----:B------:R-:W-:-:S02]  /*31a0*/  FFMA.FTZ R13, R88, R121, R12 ;  /* 0x00000079580d7223 */ /* 0x000fc4000001000c */
[----:B------:R-:W-:Y:S02]  /*31b0*/  FMUL.FTZ R140, R140, R135 ;  /* 0x000000878c8c7220 */ /* 0x000fe40000410000 */
[C---:B------:R-:W-:Y:S02]  /*31c0*/  FFMA.FTZ R116, R136.reuse, R113, R116 ;  /* 0x0000007188747223 */ /* 0x040fe40000010074 */
[----:B------:R-:W-:Y:S02]  /*31d0*/  FFMA.FTZ R26, R136, R27, -R26 ;  /* 0x0000001b881a7223 */ /* 0x000fe4000001081a */
[----:B------:R-:W-:Y:S02]  /*31e0*/  FADD.FTZ R15, RZ, R14 ;  /* 0x0000000eff0f7221 */ /* 0x000fe40000010000 */
[----:B------:R-:W-:Y:S02]  /*31f0*/  FMUL.FTZ R14, R134, R13 ;  /* 0x0000000d860e7220 */ /* 0x000fe40000410000 */
[----:B------:R-:W-:-:S02]  /*3200*/  FMUL.FTZ R27, R140, R116 ;  /* 0x000000748c1b7220 */ /* 0x000fc40000410000 */
[-C--:B------:R-:W-:Y:S02]  /*3210*/  FMUL.FTZ R113, R140, R26.reuse ;  /* 0x0000001a8c717220 */ /* 0x080fe40000410000 */
[-C--:B------:R-:W-:Y:S02]  /*3220*/  FMUL.FTZ R12, R134, R15.reuse ;  /* 0x0000000f860c7220 */ /* 0x080fe40000410000 */
[C---:B------:R-:W-:Y:S02]  /*3230*/  FFMA.FTZ R14, R114.reuse, R15, R14 ;  /* 0x0000000f720e7223 */ /* 0x040fe4000001000e */
[C---:B------:R-:W-:Y:S02]  /*3240*/  FFMA.FTZ R26, R149.reuse, R26, -R27 ;  /* 0x0000001a951a7223 */ /* 0x040fe4000001081b */
[----:B------:R-:W-:Y:S01]  /*3250*/  FFMA.FTZ R116, R149, R116, R113 ;  /* 0x0000007495747223 */ /* 0x000fe20000010071 */
[----:B------:R-:W-:Y:S01]  /*3260*/  PRMT R113, RZ, 0x5410, R10 ;  /* 0x00005410ff717816 */ /* 0x000fe2000000000a */
[----:B------:R-:W-:-:S02]  /*3270*/  FFMA.FTZ R12, R114, R13, -R12 ;  /* 0x0000000d720c7223 */ /* 0x000fc4000001080c */
[----:B------:R-:W-:Y:S02]  /*3280*/  FADD.FTZ R15, RZ, R14 ;  /* 0x0000000eff0f7221 */ /* 0x000fe40000010000 */
[C---:B------:R-:W-:Y:S02]  /*3290*/  FMUL.FTZ R118, R191.reuse, R26 ;  /* 0x0000001abf767220 */ /* 0x040fe40000410000 */
[----:B------:R-:W-:Y:S02]  /*32a0*/  FFMA.FTZ R13, R86, R113, R12 ;  /* 0x00000071560d7223 */ /* 0x000fe4000001000c */
[----:B------:R-:W-:Y:S02]  /*32b0*/  FMUL.FTZ R12, R130, R15 ;  /* 0x0000000f820c7220 */ /* 0x000fe40000410000 */
[-C--:B------:R-:W-:Y:S02]  /*32c0*/  FMUL.FTZ R27, R191, R116.reuse ;  /* 0x00000074bf1b7220 */ /* 0x080fe40000410000 */
[----:B------:R-:W-:-:S02]  /*32d0*/  FFMA.FTZ R118, R189, R116, R118 ;  /* 0x00000074bd767223 */ /* 0x000fc40000010076 */
[-C--:B------:R-:W-:Y:S01]  /*32e0*/  FMUL.FTZ R14, R130, R13.reuse ;  /* 0x0000000d820e7220 */ /* 0x080fe20000410000 */
[----:B------:R-:W-:Y:S01]  /*32f0*/  PRMT R123, RZ, 0x7610, R10 ;  /* 0x00007610ff7b7816 */ /* 0x000fe2000000000a */
[C---:B------:R-:W-:Y:S02]  /*3300*/  FFMA.FTZ R12, R136.reuse, R13, -R12 ;  /* 0x0000000d880c7223 */ /* 0x040fe4000001080c */
[----:B------:R-:W-:Y:S02]  /*3310*/  FFMA.FTZ R26, R189, R26, -R27 ;  /* 0x0000001abd1a7223 */ /* 0x000fe4000001081b */
[----:B------:R-:W-:Y:S02]  /*3320*/  FMUL.FTZ R13, R193, R118 ;  /* 0x00000076c10d7220 */ /* 0x000fe40000410000 */
[----:B------:R-:W-:Y:S02]  /*3330*/  FFMA.FTZ R14, R136, R15, R14 ;  /* 0x0000000f880e7223 */ /* 0x000fe4000001000e */
[----:B------:R-:W-:-:S02]  /*3340*/  FMUL.FTZ R182, R184, R139 ;  /* 0x0000008bb8b67220 */ /* 0x000fc40000410000 */
[----:B------:R-:W-:Y:S02]  /*3350*/  FMUL.FTZ R184, R184, R137 ;  /* 0x00000089b8b87220 */ /* 0x000fe40000410000 */
[-C--:B------:R-:W-:Y:S02]  /*3360*/  FMUL.FTZ R15, R193, R26.reuse ;  /* 0x0000001ac10f7220 */ /* 0x080fe40000410000 */
[C---:B------:R-:W-:Y:S02]  /*3370*/  FFMA.FTZ R27, R187.reuse, R26, -R13 ;  /* 0x0000001abb1b7223 */ /* 0x040fe4000001080d */
[----:B------:R-:W-:Y:S02]  /*3380*/  FFMA.FTZ R12, R84, R123, R12 ;  /* 0x0000007b540c7223 */ /* 0x000fe4000001000c */
[----:B------:R-:W-:Y:S02]  /*3390*/  FADD.FTZ R14, RZ, R14 ;  /* 0x0000000eff0e7221 */ /* 0x000fe40000010000 */
[----:B------:R-:W-:-:S02]  /*33a0*/  FFMA.FTZ R125, R187, R118, R15 ;  /* 0x00000076bb7d7223 */ /* 0x000fc4000001000f */
        /* <DEDUP_REMOVED lines=8> */
[----:B------:R-:W-:Y:S02]  /*3430*/  FADD.FTZ R14, RZ, R15 ;  /* 0x0000000fff0e7221 */ /* 0x000fe40000010000 */
[----:B------:R-:W-:Y:S02]  /*3440*/  FFMA.FTZ R12, R82, R125, R13 ;  /* 0x0000007d520c7223 */ /* 0x000fe4000001000d */
[C---:B------:R-:W-:Y:S02]  /*3450*/  FMUL.FTZ R13, R191.reuse, R14 ;  /* 0x0000000ebf0d7220 */ /* 0x040fe40000410000 */
[----:B------:R-:W-:Y:S01]  /*3460*/  FMUL.FTZ R15, R191, R12 ;  /* 0x0000000cbf0f7220 */ /* 0x000fe20000410000 */
[----:B------:R-:W-:Y:S01]  /*3470*/  PRMT R127, RZ, 0x7610, R11 ;  /* 0x00007610ff7f7816 */ /* 0x000fe2000000000b */
[----:B------:R-:W-:-:S02]  /*3480*/  FMUL.FTZ R159, R105, R156 ;  /* 0x0000009c699f7220 */ /* 0x000fc40000410000 */
[C---:B------:R-:W-:Y:S02]  /*3490*/  FFMA.FTZ R13, R189.reuse, R12, -R13 ;  /* 0x0000000cbd0d7223 */ /* 0x040fe4000001080d */
[----:B------:R-:W-:Y:S02]  /*34a0*/  FFMA.FTZ R15, R189, R14, R15 ;  /* 0x0000000ebd0f7223 */ /* 0x000fe4000001000f */
[----:B------:R-:W-:Y:S02]  /*34b0*/  FMUL.FTZ R173, R105, R154 ;  /* 0x0000009a69ad7220 */ /* 0x000fe40000410000 */
[----:B------:R-:W-:Y:S02]  /*34c0*/  FMUL.FTZ R118, R138, R159 ;  /* 0x0000009f8a767220 */ /* 0x000fe40000410000 */
[----:B------:R-:W-:Y:S02]  /*34d0*/  FFMA.FTZ R12, R80, R127, R13 ;  /* 0x0000007f500c7223 */ /* 0x000fe4000001000d */
[----:B------:R-:W-:-:S02]  /*34e0*/  FADD.FTZ R14, RZ, R15 ;  /* 0x0000000fff0e7221 */ /* 0x000fc40000010000 */
[----:B------:R-:W-:Y:S02]  /*34f0*/  FFMA.FTZ R26, R182, R27, -R26 ;  /* 0x0000001bb61a7223 */ /* 0x000fe4000001081a */
[C---:B------:R-:W-:Y:S02]  /*3500*/  FMUL.FTZ R27, R150.reuse, R159 ;  /* 0x0000009f961b7220 */ /* 0x040fe40000410000 */
[----:B------:R-:W-:Y:S02]  /*3510*/  FMUL.FTZ R171, R107, R156 ;  /* 0x0000009c6bab7220 */ /* 0x000fe40000410000 */
[----:B------:R-:W-:Y:S02]  /*3520*/  FFMA.FTZ R118, -R150, R173, -R118 ;  /* 0x000000ad96767223 */ /* 0x000fe40000010976 */
[C---:B------:R-:W-:Y:S02]  /*3530*/  FMUL.FTZ R15, R193.reuse, R12 ;  /* 0x0000000cc10f7220 */ /* 0x040fe40000410000 */
[----:B------:R-:W-:Y:S01]  /*3540*/  FMUL.FTZ R13, R193, R14 ;  /* 0x0000000ec10d7220 */ /* 0x000fe20000410000 */
[----:B------:R-:W-:Y:S01]  /*3550*/  PRMT R133, RZ, 0x5410, R4 ;  /* 0x00005410ff857816 */ /* 0x000fe20000000004 */
[----:B------:R-:W-:-:S02]  /*3560*/  FMUL.FTZ R160, R107, R154 ;  /* 0x0000009a6ba07220 */ /* 0x000fc40000410000 */
[----:B------:R-:W-:Y:S02]  /*3570*/  FFMA.FTZ R27, R138, R173, -R27 ;  /* 0x000000ad8a1b7223 */ /* 0x000fe4000001081b */
[----:B-1----:R-:W-:Y:S02]  /*3580*/  FMUL.FTZ R197, R197, R152 ;  /* 0x00000098c5c57220 */ /* 0x002fe40000410000 */
[----:B------:R-:W-:Y:S02]  /*3590*/  FADD.FTZ R142, -R171, R118 ;  /* 0x00000076ab8e7221 */ /* 0x000fe40000010100 */
[C---:B------:R-:W-:Y:S02]  /*35a0*/  FFMA.FTZ R15, R187.reuse, R14, R15 ;  /* 0x0000000ebb0f7223 */ /* 0x040fe4000001000f */
[----:B------:R-:W-:Y:S02]  /*35b0*/  FFMA.FTZ R13, R187, R12, -R13 ;  /* 0x0000000cbb0d7223 */ /* 0x000fe4000001080d */
[----:B------:R-:W-:-:S02]  /*35c0*/  FADD.FTZ R118, R160, R27 ;  /* 0x0000001ba0767221 */ /* 0x000fc40000010000 */
[----:B------:R-:W-:Y:S02]  /*35d0*/  FMUL.FTZ R27, R197, -R142 ;  /* 0x8000008ec51b7220 */ /* 0x000fe40000410000 */
[----:B------:R-:W-:Y:S02]  /*35e0*/  FADD.FTZ R15, RZ, R15 ;  /* 0x0000000fff0f7221 */ /* 0x000fe40000010000 */
[C---:B------:R-:W-:Y:S02]  /*35f0*/  FMUL.FTZ R181, R183.reuse, R146 ;  /* 0x00000092b7b57220 */ /* 0x040fe40000410000 */
[----:B------:R-:W-:Y:S02]  /*3600*/  FFMA.FTZ R13, R78, R133, R13 ;  /* 0x000000854e0d7223 */ /* 0x000fe4000001000d */
[----:B------:R-:W-:Y:S02]  /*3610*/  FMUL.FTZ R183, R183, R144 ;  /* 0x00000090b7b77220 */ /* 0x000fe40000410000 */
[----:B------:R-:W-:-:S02]  /*3620*/  FFMA.FTZ R129, R195, R118, -R27 ;  /* 0x00000076c3817223 */ /* 0x000fc4000001081b */
[C---:B------:R-:W-:Y:S02]  /*3630*/  FMUL.FTZ R12, R184.reuse, R15 ;  /* 0x0000000fb80c7220 */ /* 0x040fe40000410000 */
[----:B------:R-:W-:Y:S02]  /*3640*/  FMUL.FTZ R118, R197, -R118 ;  /* 0x80000076c5767220 */ /* 0x000fe40000410000 */
[-C--:B------:R-:W-:Y:S01]  /*3650*/  FMUL.FTZ R14, R184, R13.reuse ;  /* 0x0000000db80e7220 */ /* 0x080fe20000410000 */
[----:B------:R-:W-:Y:S01]  /*3660*/  PRMT R137, RZ, 0x7610, R4 ;  /* 0x00007610ff897816 */ /* 0x000fe20000000004 */
[----:B------:R-:W-:Y:S02]  /*3670*/  FMUL.FTZ R27, R183, R116 ;  /* 0x00000074b71b7220 */ /* 0x000fe40000410000 */
[----:B------:R-:W-:Y:S02]  /*3680*/  FFMA.FTZ R12, R182, R13, -R12 ;  /* 0x0000000db60c7223 */ /* 0x000fe4000001080c */
[----:B------:R-:W-:-:S02]  /*3690*/  FFMA.FTZ R131, R195, R142, R118 ;  /* 0x0000008ec3837223 */ /* 0x000fc40000010076 */
[----:B------:R-:W-:Y:S02]  /*36a0*/  FFMA.FTZ R14, R182, R15, R14 ;  /* 0x0000000fb60e7223 */ /* 0x000fe4000001000e */
[-C--:B------:R-:W-:Y:S02]  /*36b0*/  FFMA.FTZ R118, R181, R26.reuse, -R27 ;  /* 0x0000001ab5767223 */ /* 0x080fe4000001081b */
[----:B------:R-:W-:Y:S02]  /*36c0*/  FMUL.FTZ R26, R183, R26 ;  /* 0x0000001ab71a7220 */ /* 0x000fe40000410000 */
[----:B------:R-:W-:Y:S02]  /*36d0*/  FFMA.FTZ R12, R76, R137, R12 ;  /* 0x000000894c0c7223 */ /* 0x000fe4000001000c */
[----:B------:R-:W-:Y:S02]  /*36e0*/  FADD.FTZ R14, RZ, R14 ;  /* 0x0000000eff0e7221 */ /* 0x000fe40000010000 */
[----:B------:R-:W-:-:S02]  /*36f0*/  FMUL.FTZ R199, R199, R148 ;  /* 0x00000094c7c77220 */ /* 0x000fc40000410000 */
[----:B------:R-:W-:Y:S02]  /*3700*/  FFMA.FTZ R26, R181, R116, R26 ;  /* 0x00000074b51a7223 */ /* 0x000fe4000001001a */
[----:B------:R-:W-:Y:S02]  /*3710*/  FMUL.FTZ R15, R183, R12 ;  /* 0x0000000cb70f7220 */ /* 0x000fe40000410000 */
[----:B------:R-:W-:Y:S02]  /*3720*/  FMUL.FTZ R166, R109, R154 ;  /* 0x0000009a6da67220 */ /* 0x000fe40000410000 */
[----:B------:R-:W-:Y:S01]  /*3730*/  FMUL.FTZ R13, R183, R14 ;  /* 0x0000000eb70d7220 */ /* 0x000fe20000410000 */
[----:B------:R-:W-:Y:S01]  /*3740*/  PRMT R139, RZ, 0x5410, R5 ;  /* 0x00005410ff8b7816 */ /* 0x000fe20000000005 */
[----:B------:R-:W-:Y:S02]  /*3750*/  FMUL.FTZ R27, R199, R26 ;  /* 0x0000001ac71b7220 */ /* 0x000fe40000410000 */
[----:B------:R-:W-:-:S02]  /*3760*/  FMUL.FTZ R185, R188, R185 ;  /* 0x000000b9bcb97220 */ /* 0x000fc40000410000 */
[----:B------:R-:W-:Y:S02]  /*3770*/  FFMA.FTZ R15, R181, R14, R15 ;  /* 0x0000000eb50f7223 */ /* 0x000fe4000001000f */
[----:B------:R-:W-:Y:S02]  /*3780*/  FMUL.FTZ R188, R188, R145 ;  /* 0x00000091bcbc7220 */ /* 0x000fe40000410000 */
[----:B------:R-:W-:Y:S02]  /*3790*/  FMUL.FTZ R172, R109, R156 ;  /* 0x0000009c6dac7220 */ /* 0x000fe40000410000 */
[----:B------:R-:W-:Y:S02]  /*37a0*/  FADD.FTZ R129, R166, R129 ;  /* 0x00000081a6817221 */ /* 0x000fe40000010000 */
[----:B------:R-:W-:Y:S02]  /*37b0*/  FFMA.FTZ R13, R181, R12, -R13 ;  /* 0x0000000cb50d7223 */ /* 0x000fe4000001080d */
[----:B------:R-:W-:-:S02]  /*37c0*/  FFMA.FTZ R27, R179, R118, -R27 ;  /* 0x00000076b31b7223 */ /* 0x000fc4000001081b */
[----:B------:R-:W-:Y:S02]  /*37d0*/  FMUL.FTZ R118, R199, R118 ;  /* 0x00000076c7767220 */ /* 0x000fe40000410000 */
[----:B------:R-:W-:Y:S02]  /*37e0*/  FADD.FTZ R14, RZ, R15 ;  /* 0x0000000fff0e7221 */ /* 0x000fe40000010000 */
[----:B------:R-:W-:Y:S02]  /*37f0*/  FADD.FTZ R131, -R172, R131 ;  /* 0x00000083ac837221 */ /* 0x000fe40000010100 */
[----:B------:R-:W-:Y:S02]  /*3800*/  FMUL.FTZ R142, R188, -R129 ;  /* 0x80000081bc8e7220 */ /* 0x000fe40000410000 */
[----:B------:R-:W-:Y:S02]  /*3810*/  FFMA.FTZ R12, R74, R139, R13 ;  /* 0x0000008b4a0c7223 */ /* 0x000fe4000001000d */
[----:B------:R-:W-:-:S02]  /*3820*/  FFMA.FTZ R13, R179, R26, R118 ;  /* 0x0000001ab30d7223 */ /* 0x000fc40000010076 */
[----:B------:R-:W-:Y:S02]  /*3830*/  FMUL.FTZ R15, R199, R14 ;  /* 0x0000000ec70f7220 */ /* 0x000fe40000410000 */
[-C--:B------:R-:W-:Y:S02]  /*3840*/  FMUL.FTZ R116, R188, -R131.reuse ;  /* 0x80000083bc747220 */ /* 0x080fe40000410000 */
[----:B------:R-:W-:Y:S02]  /*3850*/  FFMA.FTZ R142, R185, R131, R142 ;  /* 0x00000083b98e7223 */ /* 0x000fe4000001008e */
[----:B------:R-:W-:Y:S02]  /*3860*/  FMUL.FTZ R177, R111, R156 ;  /* 0x0000009c6fb17220 */ /* 0x000fe40000410000 */
[-C--:B------:R-:W-:Y:S01]  /*3870*/  FMUL.FTZ R26, R199, R12.reuse ;  /* 0x0000000cc71a7220 */ /* 0x080fe20000410000 */
[----:B------:R-:W-:Y:S01]  /*3880*/  PRMT R143, RZ, 0x7610, R5 ;  /* 0x00007610ff8f7816 */ /* 0x000fe20000000005 */
[----:B------:R-:W-:-:S02]  /*3890*/  FFMA.FTZ R15, R179, R12, -R15 ;  /* 0x0000000cb30f7223 */ /* 0x000fc4000001080f */
[----:B------:R-:W-:Y:S02]  /*38a0*/  FFMA.FTZ R116, R185, R129, -R116 ;  /* 0x00000081b9747223 */ /* 0x000fe40000010874 */
[----:B------:R-:W-:Y:S02]  /*38b0*/  FMUL.FTZ R175, R111, R154 ;  /* 0x0000009a6faf7220 */ /* 0x000fe40000410000 */
[----:B------:R-:W-:Y:S02]  /*38c0*/  FADD.FTZ R135, -R177, R142 ;  /* 0x0000008eb1877221 */ /* 0x000fe40000010100 */
[----:B------:R-:W-:Y:S02]  /*38d0*/  FFMA.FTZ R26, R179, R14, R26 ;  /* 0x0000000eb31a7223 */ /* 0x000fe4000001001a */
[----:B------:R-:W-:Y:S02]  /*38e0*/  FFMA.FTZ R15, R72, R143, R15 ;  /* 0x0000008f480f7223 */ /* 0x000fe4000001000f */
[----:B------:R-:W-:-:S02]  /*38f0*/  FADD.FTZ R131, R175, R116 ;  /* 0x00000074af837221 */ /* 0x000fc40000010000 */
[C---:B------:R-:W-:Y:S02]  /*3900*/  FMUL.FTZ R12, R190.reuse, -R135 ;  /* 0x80000087be0c7220 */ /* 0x040fe40000410000 */
[----:B------:R-:W-:Y:S02]  /*3910*/  FADD.FTZ R129, RZ, R26 ;  /* 0x0000001aff817221 */ /* 0x000fe40000010000 */
[----:B------:R-:W-:Y:S02]  /*3920*/  FMUL.FTZ R26, R190, R15 ;  /* 0x0000000fbe1a7220 */ /* 0x000fe40000410000 */
[----:B------:R-:W-:Y:S02]  /*3930*/  FFMA.FTZ R145, R186, R131, -R12 ;  /* 0x00000083ba917223 */ /* 0x000fe4000001080c */
[C---:B------:R-:W-:Y:S02]  /*3940*/  FMUL.FTZ R14, R190.reuse, R129 ;  /* 0x00000081be0e7220 */ /* 0x040fe40000410000 */
[----:B------:R-:W-:Y:S01]  /*3950*/  FMUL.FTZ R12, R190, R27 ;  /* 0x0000001bbe0c7220 */ /* 0x000fe20000410000 */
[----:B------:R-:W-:Y:S01]  /*3960*/  PRMT R141, RZ, 0x5410, R6 ;  /* 0x00005410ff8d7816 */ /* 0x000fe20000000006 */
[----:B------:R-:W-:-:S02]  /*3970*/  FFMA.FTZ R26, R186, R129, R26 ;  /* 0x00000081ba1a7223 */ /* 0x000fc4000001001a */
[C---:B------:R-:W-:Y:S02]  /*3980*/  FFMA.FTZ R14, R186.reuse, R15, -R14 ;  /* 0x0000000fba0e7223 */ /* 0x040fe4000001080e */
[-C--:B------:R-:W-:Y:S02]  /*3990*/  FFMA.FTZ R12, R186, R13.reuse, R12 ;  /* 0x0000000dba0c7223 */ /* 0x080fe4000001000c */
[----:B------:R-:W-:Y:S02]  /*39a0*/  FMUL.FTZ R13, R190, R13 ;  /* 0x0000000dbe0d7220 */ /* 0x000fe40000410000 */
[----:B------:R-:W-:Y:S02]  /*39b0*/  FADD.FTZ R26, RZ, R26 ;  /* 0x0000001aff1a7221 */ /* 0x000fe40000010000 */
[----:B------:R-:W-:Y:S02]  /*39c0*/  FFMA.FTZ R14, R70, R141, R14 ;  /* 0x0000008d460e7223 */ /* 0x000fe4000001000e */
[----:B------:R-:W-:-:S02]  /*39d0*/  FMUL.FTZ R131, R190, -R131 ;  /* 0x80000083be837220 */ /* 0x000fc40000410000 */
[----:B------:R-:W-:Y:S02]  /*39e0*/  FFMA.FTZ R13, R186, R27, -R13 ;  /* 0x0000001bba0d7223 */ /* 0x000fe4000001080d */
[C---:B------:R-:W-:Y:S02]  /*39f0*/  FMUL.FTZ R27, R188.reuse, R26 ;  /* 0x0000001abc1b7220 */ /* 0x040fe40000410000 */
[-C--:B------:R-:W-:Y:S02]  /*3a00*/  FMUL.FTZ R118, R188, R14.reuse ;  /* 0x0000000ebc767220 */ /* 0x080fe40000410000 */
[----:B------:R-:W-:Y:S01]  /*3a10*/  FFMA.FTZ R147, R186, R135, R131 ;  /* 0x00000087ba937223 */ /* 0x000fe20000010083 */
[----:B------:R-:W-:Y:S01]  /*3a20*/  PRMT R131, RZ, 0x7610, R6 ;  /* 0x00007610ff837816 */ /* 0x000fe20000000006 */
[C---:B------:R-:W-:Y:S02]  /*3a30*/  FFMA.FTZ R27, R185.reuse, R14, -R27 ;  /* 0x0000000eb91b7223 */ /* 0x040fe4000001081b */
[----:B------:R-:W-:-:S02]  /*3a40*/  FFMA.FTZ R118, R185, R26, R118 ;  /* 0x0000001ab9767223 */ /* 0x000fc40000010076 */
[----:B------:R-:W-:Y:S02]  /*3a50*/  FFMA.FTZ R14, R68, R131, R27 ;  /* 0x00000083440e7223 */ /* 0x000fe4000001001b */
[----:B------:R-:W-:Y:S02]  /*3a60*/  FADD.FTZ R118, RZ, R118 ;  /* 0x00000076ff767221 */ /* 0x000fe40000010000 */
[C---:B------:R-:W-:Y:S02]  /*3a70*/  FMUL.FTZ R27, R197.reuse, R14 ;  /* 0x0000000ec51b7220 */ /* 0x040fe40000410000 */
[-C--:B------:R-:W-:Y:S01]  /*3a80*/  FMUL.FTZ R26, R197, R118.reuse ;  /* 0x00000076c51a7220 */ /* 0x080fe20000410000 */
[----:B------:R-:W-:Y:S01]  /*3a90*/  PRMT R135, RZ, 0x5410, R7 ;  /* 0x00005410ff877816 */ /* 0x000fe20000000007 */
[C---:B------:R-:W-:Y:S01]  /*3aa0*/  FFMA.FTZ R27, R195.reuse, R118, R27 ;  /* 0x00000076c31b7223 */ /* 0x040fe2000001001b */
[----:B------:R-:W-:Y:S01]  /*3ab0*/  ISETP.NE.AND P2, PT, R34, 0x1f, PT ;  /* 0x0000001f2200780c */ /* 0x000fe20003f45270 */
[----:B------:R-:W-:-:S02]  /*3ac0*/  FFMA.FTZ R26, R195, R14, -R26 ;  /* 0x0000000ec31a7223 */ /* 0x000fc4000001081a */
[----:B------:R-:W-:Y:S02]  /*3ad0*/  FADD.FTZ R129, RZ, R27 ;  /* 0x0000001bff817221 */ /* 0x000fe40000010000 */
[----:B------:R-:W-:Y:S02]  /*3ae0*/  FFMA.FTZ R27, R66, R135, R26 ;  /* 0x00000087421b7223 */ /* 0x000fe4000001001a */
[C---:B------:R-:W-:Y:S02]  /*3af0*/  FMUL.FTZ R14, R150.reuse, R129 ;  /* 0x00000081960e7220 */ /* 0x040fe40000410000 */
[-C--:B------:R-:W-:Y:S02]  /*3b00*/  FMUL.FTZ R26, R150, R27.reuse ;  /* 0x0000001b961a7220 */ /* 0x080fe40000410000 */
[C---:B------:R-:W-:Y:S02]  /*3b10*/  FFMA.FTZ R14, R138.reuse, R27, -R14 ;  /* 0x0000001b8a0e7223 */ /* 0x040fe4000001080e */
[----:B------:R-:W-:-:S02]  /*3b20*/  FFMA.FTZ R155, R138, R129, R26 ;  /* 0x000000818a9b7223 */ /* 0x000fc4000001001a */
[----:B------:R0:W1:Y:S01]  /*3b30*/  @P2 LDS.64 R26, [R34.X8+0x1888] ;  /* 0x00188800221a2984 */ /* 0x0000620000008a00 */
[CC--:B------:R-:W-:Y:S02]  /*3b40*/  FMUL.FTZ R116, R188.reuse, R12.reuse ;  /* 0x0000000cbc747220 */ /* 0x0c0fe40000410000 */
[-C--:B------:R-:W-:Y:S02]  /*3b50*/  FMUL.FTZ R15, R188, R13.reuse ;  /* 0x0000000dbc0f7220 */ /* 0x080fe40000410000 */
[C---:B------:R-:W-:Y:S02]  /*3b60*/  FFMA.FTZ R116, R185.reuse, R13, -R116 ;  /* 0x0000000db9747223 */ /* 0x040fe40000010874 */
[----:B------:R-:W-:Y:S02]  /*3b70*/  FFMA.FTZ R12, R185, R12, R15 ;  /* 0x0000000cb90c7223 */ /* 0x000fe4000001000f */
[C---:B------:R-:W-:Y:S02]  /*3b80*/  FMUL.FTZ R15, R197.reuse, R116 ;  /* 0x00000074c50f7220 */ /* 0x040fe40000410000 */
[----:B------:R-:W-:-:S02]  /*3b90*/  FMUL.FTZ R13, R197, R12 ;  /* 0x0000000cc50d7220 */ /* 0x000fc40000410000 */
[C---:B------:R-:W-:Y:S02]  /*3ba0*/  FFMA.FTZ R15, R195.reuse, R12, R15 ;  /* 0x0000000cc30f7223 */ /* 0x040fe4000001000f */
        /* <DEDUP_REMOVED lines=17> */
.L_x_9663:
[----:B0-----:R-:W-:Y:S05]  /*3cc0*/  BSYNC B0 ;  /* 0x0000000000007941 */ /* 0x001fea0003800000 */
.L_x_9662:
[----:B------:R-:W-:Y:S01]  /*3cd0*/  FFMA.FTZ R157, R64, R129, R14 ;  /* 0x00000081409d7223 */ /* 0x000fe2000001000e */
[----:B------:R-:W0:Y:S01]  /*3ce0*/  SHFL.UP PT, R12, R153, 0x1, RZ ;  /* 0x04200000990c7989 */ /* 0x000e2200000e00ff */
[----:B------:R-:W-:Y:S01]  /*3cf0*/  FADD.FTZ R155, RZ, R155 ;  /* 0x0000009bff9b7221 */ /* 0x000fe20000010000 */
[----:B------:R-:W-:Y:S01]  /*3d00*/  ISETP.GE.AND P3, PT, R33, 0x1, PT ;  /* 0x000000012100780c */ /* 0x000fe20003f66270 */
[C---:B------:R-:W-:Y:S01]  /*3d10*/  FMUL.FTZ R176, R112.reuse, R154 ;  /* 0x0000009a70b07220 */ /* 0x040fe20000410000 */
[----:B------:R-:W2:Y:S01]  /*3d20*/  SHFL.UP PT, R14, R15, 0x1, RZ ;  /* 0x042000000f0e7989 */ /* 0x000ea200000e00ff */
[----:B------:R-:W-:Y:S01]  /*3d30*/  FMUL.FTZ R194, R112, R156 ;  /* 0x0000009c70c27220 */ /* 0x000fe20000410000 */
[----:B------:R-:W-:Y:S01]  /*3d40*/  ISETP.GE.OR P0, PT, R32, c[0x0][0x174], P0 ;  /* 0x00005d0020007a0c */ /* 0x000fe20000706670 */
[----:B------:R-:W-:Y:S01]  /*3d50*/  FADD.FTZ R142, R176, R145 ;  /* 0x00000091b08e7221 */ /* 0x000fe20000010000 */
[----:B------:R-:W3:Y:S01]  /*3d60*/  SHFL.UP PT, R116, R157, 0x1, RZ ;  /* 0x042000009d747989 */ /* 0x000ee200000e00ff */
[----:B------:R-:W-:Y:S01]  /*3d70*/  FADD.FTZ R144, -R194, R147 ;  /* 0x00000093c2907221 */ /* 0x000fe20000010100 */
[----:B------:R-:W-:Y:S01]  /*3d80*/  BSSY B0, `(.L_x_9664) ;  /* 0x0000106000007945 */ /* 0x000fe20003800000 */
[C---:B------:R-:W-:Y:S01]  /*3d90*/  FMUL.FTZ R145, R199.reuse, -R142 ;  /* 0x8000008ec7917220 */ /* 0x040fe20000410000 */
[----:B------:R-:W4:Y:S01]  /*3da0*/  SHFL.UP PT, R118, R155, 0x1, RZ ;  /* 0x042000009b767989 */ /* 0x000f2200000e00ff */
[----:B------:R-:W-:-:S02]  /*3db0*/  FMUL.FTZ R13, R199, -R144 ;  /* 0x80000090c70d7220 */ /* 0x000fc40000410000 */
[----:B------:R-:W-:Y:S01]  /*3dc0*/  FFMA.FTZ R145, R179, R144, R145 ;  /* 0x00000090b3917223 */ /* 0x000fe20000010091 */
[----:B-----5:R-:W-:Y:S01]  /*3dd0*/  SHFL.IDX PT, R29, R29, RZ, 0x1f ;  /* 0x00001fff1d1d7589 */ /* 0x020fe200000e0000 */
[----:B------:R-:W-:Y:S02]  /*3de0*/  FMUL.FTZ R192, R99, R156 ;  /* 0x0000009c63c07220 */ /* 0x000fe40000410000 */
[----:B------:R-:W-:Y:S02]  /*3df0*/  FFMA.FTZ R13, R179, R142, -R13 ;  /* 0x0000008eb30d7223 */ /* 0x000fe4000001080d */
[----:B------:R-:W-:Y:S02]  /*3e00*/  FMUL.FTZ R180, R99, R154 ;  /* 0x0000009a63b47220 */ /* 0x000fe40000410000 */
[----:B------:R-:W-:Y:S02]  /*3e10*/  FADD.FTZ R146, -R192, R145 ;  /* 0x00000091c0927221 */ /* 0x000fe40000010100 */
[----:B------:R-:W-:-:S02]  /*3e20*/  FADD.FTZ R142, R180, R13 ;  /* 0x0000000db48e7221 */ /* 0x000fc40000010000 */
[----:B------:R-:W-:Y:S02]  /*3e30*/  FMUL.FTZ R144, R183, -R146 ;  /* 0x80000092b7907220 */ /* 0x000fe40000410000 */
[----:B0-----:R-:W-:Y:S02]  /*3e40*/  FMUL.FTZ R13, R15, R12 ;  /* 0x0000000c0f0d7220 */ /* 0x001fe40000410000 */
[-C--:B------:R-:W-:Y:S02]  /*3e50*/  FMUL.FTZ R147, R183, -R142.reuse ;  /* 0x8000008eb7937220 */ /* 0x080fe40000410000 */
[----:B------:R-:W-:Y:S02]  /*3e60*/  FFMA.FTZ R145, R181, R142, -R144 ;  /* 0x0000008eb5917223 */ /* 0x000fe40000010890 */
[----:B--2---:R-:W-:Y:S02]  /*3e70*/  FFMA.FTZ R144, R153, R14, R13 ;  /* 0x0000000e99907223 */ /* 0x004fe4000001000d */
[----:B---3--:R-:W-:-:S02]  /*3e80*/  FMUL.FTZ R142, R15, R116 ;  /* 0x000000740f8e7220 */ /* 0x008fc40000410000 */
[C---:B----4-:R-:W-:Y:S01]  /*3e90*/  FMUL.FTZ R13, R15.reuse, R118 ;  /* 0x000000760f0d7220 */ /* 0x050fe20000410000 */
[----:B------:R-:W-:Y:S01]  /*3ea0*/  FSEL R144, R15, R144, !P3 ;  /* 0x000000900f907208 */ /* 0x000fe20005800000 */
[----:B------:R-:W-:Y:S02]  /*3eb0*/  FFMA.FTZ R142, R153, R118, R142 ;  /* 0x00000076998e7223 */ /* 0x000fe4000001008e */
[----:B------:R-:W-:Y:S02]  /*3ec0*/  FMUL.FTZ R14, R15, R14 ;  /* 0x0000000e0f0e7220 */ /* 0x000fe40000410000 */
[----:B------:R-:W-:Y:S02]  /*3ed0*/  FFMA.FTZ R116, R153, R116, -R13 ;  /* 0x0000007499747223 */ /* 0x000fe4000001080d */
[----:B------:R-:W-:Y:S01]  /*3ee0*/  FFMA.FTZ R147, R181, R146, R147 ;  /* 0x00000092b5937223 */ /* 0x000fe20000010093 */
[----:B------:R-:W-:Y:S01]  /*3ef0*/  SHFL.UP PT, R13, R144, 0x2, RZ ;  /* 0x04400000900d7989 */ /* 0x000fe200000e00ff */
[----:B------:R-:W-:-:S02]  /*3f00*/  FMUL.FTZ R200, R97, R156 ;  /* 0x0000009c61c87220 */ /* 0x000fc40000410000 */
[----:B------:R-:W-:Y:S02]  /*3f10*/  @P3 FADD.FTZ R155, R155, R142 ;  /* 0x0000008e9b9b3221 */ /* 0x000fe40000010000 */
[----:B------:R-:W-:Y:S02]  /*3f20*/  @P3 FFMA.FTZ R153, R153, R12, -R14 ;  /* 0x0000000c99993223 */ /* 0x000fe4000001080e */
[----:B------:R-:W-:Y:S01]  /*3f30*/  @P3 FADD.FTZ R157, R157, R116 ;  /* 0x000000749d9d3221 */ /* 0x000fe20000010000 */
[----:B------:R-:W0:Y:S01]  /*3f40*/  SHFL.UP PT, R15, R155, 0x2, RZ ;  /* 0x044000009b0f7989 */ /* 0x000e2200000e00ff */
[----:B------:R-:W-:Y:S01]  /*3f50*/  FMUL.FTZ R202, R97, R154 ;  /* 0x0000009a61ca7220 */ /* 0x000fe20000410000 */
[----:B------:R-:W-:Y:S01]  /*3f60*/  ISETP.GE.AND P3, PT, R33, 0x2, PT ;  /* 0x000000022100780c */ /* 0x000fe20003f66270 */
[----:B-1----:R-:W-:Y:S01]  /*3f70*/  FMUL.FTZ R12, R150, -R26 ;  /* 0x8000001a960c7220 */ /* 0x002fe20000410000 */
[----:B------:R-:W1:Y:S01]  /*3f80*/  SHFL.UP PT, R14, R157, 0x2, RZ ;  /* 0x044000009d0e7989 */ /* 0x000e6200000e00ff */
[----:B------:R-:W-:-:S02]  /*3f90*/  FADD.FTZ R151, -R200, R147 ;  /* 0x00000093c8977221 */ /* 0x000fc40000010100 */
[----:B------:R-:W-:Y:S02]  /*3fa0*/  FADD.FTZ R147, R202, R145 ;  /* 0x00000091ca937221 */ /* 0x000fe40000010000 */
[----:B------:R-:W-:Y:S02]  /*3fb0*/  FFMA.FTZ R118, R138, -R27, R12 ;  /* 0x8000001b8a767223 */ /* 0x000fe4000001000c */
[----:B------:R-:W-:Y:S01]  /*3fc0*/  FMUL.FTZ R116, R184, -R151 ;  /* 0x80000097b8747220 */ /* 0x000fe20000410000 */
[----:B------:R-:W2:Y:S01]  /*3fd0*/  SHFL.UP PT, R12, R153, 0x2, RZ ;  /* 0x04400000990c7989 */ /* 0x000ea200000e00ff */
[----:B------:R-:W-:Y:S02]  /*3fe0*/  FMUL.FTZ R145, R150, R27 ;  /* 0x0000001b96917220 */ /* 0x000fe40000410000 */
[-C--:B------:R-:W-:Y:S02]  /*3ff0*/  FMUL.FTZ R142, R184, -R147.reuse ;  /* 0x80000093b88e7220 */ /* 0x080fe40000410000 */
[----:B------:R-:W-:-:S02]  /*4000*/  FFMA.FTZ R147, R182, R147, -R116 ;  /* 0x00000093b6937223 */ /* 0x000fc40000010874 */
[----:B------:R-:W-:Y:S02]  /*4010*/  FFMA.FTZ R116, R138, R26, -R145 ;  /* 0x0000001a8a747223 */ /* 0x000fe40000010891 */
[----:B------:R-:W-:Y:S02]  /*4020*/  FFMA.FTZ R151, R182, R151, R142 ;  /* 0x00000097b6977223 */ /* 0x000fe4000001008e */
[----:B------:R-:W-:Y:S02]  /*4030*/  FMUL.FTZ R196, R95, R156 ;  /* 0x0000009c5fc47220 */ /* 0x000fe40000410000 */
[----:B------:R-:W-:Y:S02]  /*4040*/  FMUL.FTZ R145, R197, -R116 ;  /* 0x80000074c5917220 */ /* 0x000fe40000410000 */
[----:B------:R-:W-:Y:S02]  /*4050*/  FMUL.FTZ R198, R95, R154 ;  /* 0x0000009a5fc67220 */ /* 0x000fe40000410000 */
[----:B------:R-:W-:-:S02]  /*4060*/  FMUL.FTZ R142, R197, -R118 ;  /* 0x80000076c58e7220 */ /* 0x000fc40000410000 */
[----:B------:R-:W-:Y:S02]  /*4070*/  FADD.FTZ R148, -R196, R151 ;  /* 0x00000097c4947221 */ /* 0x000fe40000010100 */
[C---:B------:R-:W-:Y:S02]  /*4080*/  FFMA.FTZ R145, R195.reuse, R118, R145 ;  /* 0x00000076c3917223 */ /* 0x040fe40000010091 */
[----:B------:R-:W-:Y:S02]  /*4090*/  FADD.FTZ R146, R198, R147 ;  /* 0x00000093c6927221 */ /* 0x000fe40000010000 */
[----:B------:R-:W-:Y:S02]  /*40a0*/  FFMA.FTZ R142, R195, R116, -R142 ;  /* 0x00000074c38e7223 */ /* 0x000fe4000001088e */
[----:B------:R-:W-:Y:S02]  /*40b0*/  FMUL.FTZ R147, R193, -R148 ;  /* 0x80000094c1937220 */ /* 0x000fe40000410000 */
[----:B------:R-:W-:-:S02]  /*40c0*/  FMUL.FTZ R116, R188, -R145 ;  /* 0x80000091bc747220 */ /* 0x000fc40000410000 */
[----:B------:R-:W-:Y:S02]  /*40d0*/  FMUL.FTZ R118, R188, -R142 ;  /* 0x8000008ebc767220 */ /* 0x000fe40000410000 */
[----:B------:R-:W-:Y:S02]  /*40e0*/  FFMA.FTZ R151, R187, R146, -R147 ;  /* 0x00000092bb977223 */ /* 0x000fe40000010893 */
[----:B------:R-:W-:Y:S02]  /*40f0*/  FFMA.FTZ R147, R185, R142, -R116 ;  /* 0x0000008eb9937223 */ /* 0x000fe40000010874 */
[----:B------:R-:W-:Y:S02]  /*4100*/  FMUL.FTZ R152, R193, -R146 ;  /* 0x80000092c1987220 */ /* 0x000fe40000410000 */
[C---:B0-----:R-:W-:Y:S02]  /*4110*/  FMUL.FTZ R142, R144.reuse, R15 ;  /* 0x0000000f908e7220 */ /* 0x041fe40000410000 */
[----:B-1----:R-:W-:-:S02]  /*4120*/  FMUL.FTZ R146, R144, R14 ;  /* 0x0000000e90927220 */ /* 0x002fc40000410000 */
[----:B------:R-:W-:Y:S02]  /*4130*/  FFMA.FTZ R145, R185, R145, R118 ;  /* 0x00000091b9917223 */ /* 0x000fe40000010076 */
[C---:B--2---:R-:W-:Y:S02]  /*4140*/  FMUL.FTZ R118, R144.reuse, R12 ;  /* 0x0000000c90767220 */ /* 0x044fe40000410000 */
[----:B------:R-:W-:Y:S02]  /*4150*/  FMUL.FTZ R116, R144, R13 ;  /* 0x0000000d90747220 */ /* 0x000fe40000410000 */
[C---:B------:R-:W-:Y:S02]  /*4160*/  FFMA.FTZ R142, R153.reuse, R14, -R142 ;  /* 0x0000000e998e7223 */ /* 0x040fe4000001088e */
[C---:B------:R-:W-:Y:S02]  /*4170*/  FFMA.FTZ R146, R153.reuse, R15, R146 ;  /* 0x0000000f99927223 */ /* 0x040fe40000010092 */
[----:B------:R-:W-:-:S02]  /*4180*/  FFMA.FTZ R13, R153, R13, R118 ;  /* 0x0000000d990d7223 */ /* 0x000fc40000010076 */
[----:B------:R-:W-:Y:S02]  /*4190*/  @P3 FFMA.FTZ R153, R153, R12, -R116 ;  /* 0x0000000c99993223 */ /* 0x000fe40000010874 */
[----:B------:R-:W-:Y:S01]  /*41a0*/  @P3 FADD.FTZ R157, R157, R142 ;  /* 0x0000008e9d9d3221 */ /* 0x000fe20000010000 */
[----:B------:R-:W-:Y:S01]  /*41b0*/  FSEL R13, R144, R13, !P3 ;  /* 0x0000000d900d7208 */ /* 0x000fe20005800000 */
[----:B------:R-:W-:Y:S02]  /*41c0*/  FFMA.FTZ R152, R187, R148, R152 ;  /* 0x00000094bb987223 */ /* 0x000fe40000010098 */
[----:B------:R-:W-:Y:S01]  /*41d0*/  @P3 FADD.FTZ R155, R155, R146 ;  /* 0x000000929b9b3221 */ /* 0x000fe20000010000 */
[----:B------:R-:W0:Y:S01]  /*41e0*/  SHFL.UP PT, R116, R157, 0x4, RZ ;  /* 0x048000009d747989 */ /* 0x000e2200000e00ff */
[----:B------:R-:W-:Y:S01]  /*41f0*/  FMUL.FTZ R205, R93, R156 ;  /* 0x0000009c5dcd7220 */ /* 0x000fe20000410000 */
[----:B------:R-:W-:Y:S01]  /*4200*/  ISETP.GE.AND P3, PT, R33, 0x4, PT ;  /* 0x000000042100780c */ /* 0x000fe20003f66270 */
[----:B------:R-:W-:Y:S01]  /*4210*/  FMUL.FTZ R12, R190, -R147 ;  /* 0x80000093be0c7220 */ /* 0x000fe20000410000 */
[----:B------:R-:W1:Y:S01]  /*4220*/  SHFL.UP PT, R118, R155, 0x4, RZ ;  /* 0x048000009b767989 */ /* 0x000e6200000e00ff */
[----:B------:R-:W-:-:S02]  /*4230*/  FMUL.FTZ R204, R93, R154 ;  /* 0x0000009a5dcc7220 */ /* 0x000fc40000410000 */
[----:B------:R-:W-:Y:S01]  /*4240*/  FADD.FTZ R152, -R205, R152 ;  /* 0x00000098cd987221 */ /* 0x000fe20000010100 */
[----:B------:R-:W-:Y:S01]  /*4250*/  SHFL.UP PT, R14, R13, 0x4, RZ ;  /* 0x048000000d0e7989 */ /* 0x000fe200000e00ff */
[-C--:B------:R-:W-:Y:S02]  /*4260*/  FFMA.FTZ R144, R186, R145.reuse, R12 ;  /* 0x00000091ba907223 */ /* 0x080fe4000001000c */
[----:B------:R-:W-:Y:S01]  /*4270*/  FADD.FTZ R142, R204, R151 ;  /* 0x00000097cc8e7221 */ /* 0x000fe20000010000 */
[----:B------:R-:W2:Y:S01]  /*4280*/  SHFL.UP PT, R12, R153, 0x4, RZ ;  /* 0x04800000990c7989 */ /* 0x000ea200000e00ff */
[C---:B------:R-:W-:Y:S02]  /*4290*/  FMUL.FTZ R15, R191.reuse, -R152 ;  /* 0x80000098bf0f7220 */ /* 0x040fe40000410000 */
[----:B------:R-:W-:Y:S02]  /*42a0*/  FMUL.FTZ R145, R190, -R145 ;  /* 0x80000091be917220 */ /* 0x000fe40000410000 */
[----:B------:R-:W-:-:S02]  /*42b0*/  FMUL.FTZ R148, R191, -R142 ;  /* 0x8000008ebf947220 */ /* 0x000fc40000410000 */
[----:B------:R-:W-:Y:S02]  /*42c0*/  FFMA.FTZ R146, R189, R142, -R15 ;  /* 0x0000008ebd927223 */ /* 0x000fe4000001080f */
[----:B------:R-:W-:Y:S02]  /*42d0*/  FFMA.FTZ R142, R186, R147, -R145 ;  /* 0x00000093ba8e7223 */ /* 0x000fe40000010891 */
[----:B------:R-:W-:Y:S02]  /*42e0*/  FMUL.FTZ R203, R91, R154 ;  /* 0x0000009a5bcb7220 */ /* 0x000fe40000410000 */
[----:B------:R-:W-:Y:S02]  /*42f0*/  FMUL.FTZ R15, R199, -R144 ;  /* 0x80000090c70f7220 */ /* 0x000fe40000410000 */
[----:B------:R-:W-:Y:S02]  /*4300*/  FFMA.FTZ R148, R189, R152, R148 ;  /* 0x00000098bd947223 */ /* 0x000fe40000010094 */
[----:B------:R-:W-:-:S02]  /*4310*/  FMUL.FTZ R201, R91, R156 ;  /* 0x0000009c5bc97220 */ /* 0x000fc40000410000 */
[-C--:B------:R-:W-:Y:S02]  /*4320*/  FMUL.FTZ R145, R199, -R142.reuse ;  /* 0x8000008ec7917220 */ /* 0x080fe40000410000 */
[----:B------:R-:W-:Y:S02]  /*4330*/  FADD.FTZ R146, R203, R146 ;  /* 0x00000092cb927221 */ /* 0x000fe40000010000 */
[----:B------:R-:W-:Y:S02]  /*4340*/  FFMA.FTZ R142, R179, R142, -R15 ;  /* 0x0000008eb38e7223 */ /* 0x000fe4000001080f */
[----:B------:R-:W-:Y:S02]  /*4350*/  FADD.FTZ R148, -R201, R148 ;  /* 0x00000094c9947221 */ /* 0x000fe40000010100 */
[----:B------:R-:W-:Y:S02]  /*4360*/  FFMA.FTZ R144, R179, R144, R145 ;  /* 0x00000090b3907223 */ /* 0x000fe40000010091 */
[----:B------:R-:W-:-:S02]  /*4370*/  FMUL.FTZ R151, R140, -R146 ;  /* 0x800000928c977220 */ /* 0x000fc40000410000 */
[C---:B------:R-:W-:Y:S02]  /*4380*/  FMUL.FTZ R145, R183.reuse, -R142 ;  /* 0x8000008eb7917220 */ /* 0x040fe40000410000 */
[----:B------:R-:W-:Y:S02]  /*4390*/  FMUL.FTZ R147, R140, -R148 ;  /* 0x800000948c937220 */ /* 0x000fe40000410000 */
[----:B------:R-:W-:Y:S02]  /*43a0*/  FMUL.FTZ R15, R183, -R144 ;  /* 0x80000090b70f7220 */ /* 0x000fe40000410000 */
[----:B------:R-:W-:Y:S02]  /*43b0*/  FFMA.FTZ R165, R149, R148, R151 ;  /* 0x0000009495a57223 */ /* 0x000fe40000010097 */
[----:B------:R-:W-:Y:S02]  /*43c0*/  FFMA.FTZ R151, R181, R144, R145 ;  /* 0x00000090b5977223 */ /* 0x000fe40000010091 */
[----:B------:R-:W-:-:S02]  /*43d0*/  FFMA.FTZ R163, R149, R146, -R147 ;  /* 0x0000009295a37223 */ /* 0x000fc40000010893 */
[----:B0-----:R-:W-:Y:S02]  /*43e0*/  FMUL.FTZ R145, R13, R116 ;  /* 0x000000740d917220 */ /* 0x001fe40000410000 */
[----:B------:R-:W-:Y:S02]  /*43f0*/  FFMA.FTZ R147, R181, R142, -R15 ;  /* 0x0000008eb5937223 */ /* 0x000fe4000001080f */
[C---:B-1----:R-:W-:Y:S02]  /*4400*/  FMUL.FTZ R144, R13.reuse, R118 ;  /* 0x000000760d907220 */ /* 0x042fe40000410000 */
[C---:B--2---:R-:W-:Y:S02]  /*4410*/  FMUL.FTZ R142, R13.reuse, R12 ;  /* 0x0000000c0d8e7220 */ /* 0x044fe40000410000 */
[----:B------:R-:W-:Y:S02]  /*4420*/  FMUL.FTZ R15, R13, R14 ;  /* 0x0000000e0d0f7220 */ /* 0x000fe40000410000 */
[----:B------:R-:W-:-:S02]  /*4430*/  FFMA.FTZ R118, R153, R118, R145 ;  /* 0x0000007699767223 */ /* 0x000fc40000010091 */
[C---:B------:R-:W-:Y:S02]  /*4440*/  FFMA.FTZ R144, R153.reuse, R116, -R144 ;  /* 0x0000007499907223 */ /* 0x040fe40000010890 */
[C---:B------:R-:W-:Y:S02]  /*4450*/  FFMA.FTZ R142, R153.reuse, R14, R142 ;  /* 0x0000000e998e7223 */ /* 0x040fe4000001008e */
[----:B------:R-:W-:Y:S02]  /*4460*/  @P3 FFMA.FTZ R153, R153, R12, -R15 ;  /* 0x0000000c99993223 */ /* 0x000fe4000001080f */
[----:B------:R-:W-:Y:S01]  /*4470*/  @P3 FADD.FTZ R155, R155, R118 ;  /* 0x000000769b9b3221 */ /* 0x000fe20000010000 */
[----:B------:R-:W-:Y:S01]  /*4480*/  FSEL R142, R13, R142, !P3 ;  /* 0x0000008e0d8e7208 */ /* 0x000fe20005800000 */
[----:B------:R-:W-:Y:S01]  /*4490*/  @P3 FADD.FTZ R157, R157, R144 ;  /* 0x000000909d9d3221 */ /* 0x000fe20000010000 */
[----:B------:R-:W-:Y:S01]  /*44a0*/  ISETP.GE.AND P3, PT, R33, 0x8, PT ;  /* 0x000000082100780c */ /* 0x000fe20003f66270 */
[----:B------:R-:W-:Y:S01]  /*44b0*/  FMUL.FTZ R118, R89, R154 ;  /* 0x0000009a59767220 */ /* 0x000fe20000410000 */
[----:B------:R-:W-:Y:S01]  /*44c0*/  SHFL.UP PT, R15, R155, 0x8, RZ ;  /* 0x050000009b0f7989 */ /* 0x000fe200000e00ff */
[----:B------:R-:W-:-:S02]  /*44d0*/  FMUL.FTZ R12, R184, -R147 ;  /* 0x80000093b80c7220 */ /* 0x000fc40000410000 */
[----:B------:R-:W-:Y:S01]  /*44e0*/  FMUL.FTZ R148, R89, R156 ;  /* 0x0000009c59947220 */ /* 0x000fe20000410000 */
[----:B------:R-:W0:Y:S01]  /*44f0*/  SHFL.UP PT, R14, R157, 0x8, RZ ;  /* 0x050000009d0e7989 */ /* 0x000e2200000e00ff */
[----:B------:R-:W-:Y:S02]  /*4500*/  FADD.FTZ R163, R118, R163 ;  /* 0x000000a376a37221 */ /* 0x000fe40000010000 */
[----:B------:R-:W-:Y:S01]  /*4510*/  FFMA.FTZ R146, R182, R151, R12 ;  /* 0x00000097b6927223 */ /* 0x000fe2000001000c */
[----:B------:R-:W-:Y:S01]  /*4520*/  SHFL.UP PT, R13, R142, 0x8, RZ ;  /* 0x050000008e0d7989 */ /* 0x000fe200000e00ff */
[----:B------:R-:W-:Y:S02]  /*4530*/  FADD.FTZ R165, -R148, R165 ;  /* 0x000000a594a57221 */ /* 0x000fe40000010100 */
[----:B------:R-:W-:Y:S01]  /*4540*/  FMUL.FTZ R144, R130, -R163 ;  /* 0x800000a382907220 */ /* 0x000fe20000410000 */
[----:B------:R-:W1:Y:S01]  /*4550*/  SHFL.UP PT, R12, R153, 0x8, RZ ;  /* 0x05000000990c7989 */ /* 0x000e6200000e00ff */
[----:B------:R-:W-:-:S02]  /*4560*/  FMUL.FTZ R151, R184, -R151 ;  /* 0x80000097b8977220 */ /* 0x000fc40000410000 */
[-C--:B------:R-:W-:Y:S02]  /*4570*/  FMUL.FTZ R116, R130, -R165.reuse ;  /* 0x800000a582747220 */ /* 0x080fe40000410000 */
[----:B------:R-:W-:Y:S02]  /*4580*/  FFMA.FTZ R152, R136, R165, R144 ;  /* 0x000000a588987223 */ /* 0x000fe40000010090 */
[----:B------:R-:W-:Y:S02]  /*4590*/  FFMA.FTZ R144, R182, R147, -R151 ;  /* 0x00000093b6907223 */ /* 0x000fe40000010897 */
[----:B------:R-:W-:Y:S02]  /*45a0*/  FFMA.FTZ R163, R136, R163, -R116 ;  /* 0x000000a388a37223 */ /* 0x000fe40000010874 */
[----:B------:R-:W-:Y:S02]  /*45b0*/  FMUL.FTZ R116, R87, R154 ;  /* 0x0000009a57747220 */ /* 0x000fe40000410000 */
[----:B------:R-:W-:-:S02]  /*45c0*/  FMUL.FTZ R145, R193, -R146 ;  /* 0x80000092c1917220 */ /* 0x000fc40000410000 */
[----:B------:R-:W-:Y:S02]  /*45d0*/  FMUL.FTZ R147, R87, R156 ;  /* 0x0000009c57937220 */ /* 0x000fe40000410000 */
[-C--:B------:R-:W-:Y:S02]  /*45e0*/  FMUL.FTZ R151, R193, -R144.reuse ;  /* 0x80000090c1977220 */ /* 0x080fe40000410000 */
[----:B------:R-:W-:Y:S02]  /*45f0*/  FADD.FTZ R163, R116, R163 ;  /* 0x000000a374a37221 */ /* 0x000fe40000010000 */
[----:B------:R-:W-:Y:S02]  /*4600*/  FFMA.FTZ R144, R187, R144, -R145 ;  /* 0x00000090bb907223 */ /* 0x000fe40000010891 */
[----:B------:R-:W-:Y:S02]  /*4610*/  FADD.FTZ R165, -R147, R152 ;  /* 0x0000009893a57221 */ /* 0x000fe40000010100 */
[----:B------:R-:W-:-:S02]  /*4620*/  FFMA.FTZ R146, R187, R146, R151 ;  /* 0x00000092bb927223 */ /* 0x000fc40000010097 */
[C---:B------:R-:W-:Y:S02]  /*4630*/  FMUL.FTZ R158, R134.reuse, -R163 ;  /* 0x800000a3869e7220 */ /* 0x040fe40000410000 */
[-C--:B------:R-:W-:Y:S02]  /*4640*/  FMUL.FTZ R151, R134, -R165.reuse ;  /* 0x800000a586977220 */ /* 0x080fe40000410000 */
[C---:B------:R-:W-:Y:S02]  /*4650*/  FMUL.FTZ R152, R191.reuse, -R144 ;  /* 0x80000090bf987220 */ /* 0x040fe40000410000 */
[----:B------:R-:W-:Y:S02]  /*4660*/  FMUL.FTZ R145, R191, -R146 ;  /* 0x80000092bf917220 */ /* 0x000fe40000410000 */
[C---:B------:R-:W-:Y:S02]  /*4670*/  FFMA.FTZ R165, R114.reuse, R165, R158 ;  /* 0x000000a572a57223 */ /* 0x040fe4000001009e */
[----:B------:R-:W-:-:S02]  /*4680*/  FFMA.FTZ R162, R114, R163, -R151 ;  /* 0x000000a372a27223 */ /* 0x000fc40000010897 */
[C---:B------:R-:W-:Y:S02]  /*4690*/  FFMA.FTZ R158, R189.reuse, R146, R152 ;  /* 0x00000092bd9e7223 */ /* 0x040fe40000010098 */
[----:B------:R-:W-:Y:S02]  /*46a0*/  FFMA.FTZ R151, R189, R144, -R145 ;  /* 0x00000090bd977223 */ /* 0x000fe40000010891 */
[C---:B0-----:R-:W-:Y:S02]  /*46b0*/  FMUL.FTZ R152, R142.reuse, R14 ;  /* 0x0000000e8e987220 */ /* 0x041fe40000410000 */
[C---:B------:R-:W-:Y:S02]  /*46c0*/  FMUL.FTZ R145, R142.reuse, R15 ;  /* 0x0000000f8e917220 */ /* 0x040fe40000410000 */
[C---:B-1----:R-:W-:Y:S02]  /*46d0*/  FMUL.FTZ R146, R142.reuse, R12 ;  /* 0x0000000c8e927220 */ /* 0x042fe40000410000 */
[----:B------:R-:W-:-:S02]  /*46e0*/  FMUL.FTZ R144, R142, R13 ;  /* 0x0000000d8e907220 */ /* 0x000fc40000410000 */
[C---:B------:R-:W-:Y:S02]  /*46f0*/  FFMA.FTZ R152, R153.reuse, R15, R152 ;  /* 0x0000000f99987223 */ /* 0x040fe40000010098 */
[C---:B------:R-:W-:Y:S02]  /*4700*/  FFMA.FTZ R14, R153.reuse, R14, -R145 ;  /* 0x0000000e990e7223 */ /* 0x040fe40000010891 */
[C---:B------:R-:W-:Y:S02]  /*4710*/  FFMA.FTZ R13, R153.reuse, R13, R146 ;  /* 0x0000000d990d7223 */ /* 0x040fe40000010092 */
[----:B------:R-:W-:Y:S02]  /*4720*/  @P3 FFMA.FTZ R153, R153, R12, -R144 ;  /* 0x0000000c99993223 */ /* 0x000fe40000010890 */
[----:B------:R-:W-:Y:S01]  /*4730*/  FMUL.FTZ R12, R140, -R151 ;  /* 0x800000978c0c7220 */ /* 0x000fe20000410000 */
[----:B------:R-:W-:Y:S01]  /*4740*/  FSEL R13, R142, R13, !P3 ;  /* 0x0000000d8e0d7208 */ /* 0x000fe20005800000 */
[----:B------:R-:W-:-:S02]  /*4750*/  @P3 FADD.FTZ R155, R155, R152 ;  /* 0x000000989b9b3221 */ /* 0x000fc40000010000 */
[C---:B------:R-:W-:Y:S02]  /*4760*/  FMUL.FTZ R146, R85.reuse, R156 ;  /* 0x0000009c55927220 */ /* 0x040fe40000410000 */
[----:B------:R-:W-:Y:S02]  /*4770*/  FMUL.FTZ R145, R85, R154 ;  /* 0x0000009a55917220 */ /* 0x000fe40000410000 */
[----:B------:R-:W-:Y:S01]  /*4780*/  @P3 FADD.FTZ R157, R157, R14 ;  /* 0x0000000e9d9d3221 */ /* 0x000fe20000010000 */
[----:B------:R-:W-:Y:S01]  /*4790*/  ISETP.GE.AND P3, PT, R33, 0x10, PT ;  /* 0x000000102100780c */ /* 0x000fe20003f66270 */
[-C--:B------:R-:W-:Y:S01]  /*47a0*/  FFMA.FTZ R15, R149, R158.reuse, R12 ;  /* 0x0000009e950f7223 */ /* 0x080fe2000001000c */
[----:B------:R-:W-:Y:S01]  /*47b0*/  SHFL.UP PT, R14, R13, 0x10, RZ ;  /* 0x060000000d0e7989 */ /* 0x000fe200000e00ff */
[----:B------:R-:W-:Y:S02]  /*47c0*/  FMUL.FTZ R142, R140, -R158 ;  /* 0x8000009e8c8e7220 */ /* 0x000fe40000410000 */
[----:B------:R-:W-:Y:S01]  /*47d0*/  FADD.FTZ R165, -R146, R165 ;  /* 0x000000a592a57221 */ /* 0x000fe20000010100 */
[----:B------:R-:W0:Y:S01]  /*47e0*/  SHFL.UP PT, R158, R155, 0x10, RZ ;  /* 0x060000009b9e7989 */ /* 0x000e2200000e00ff */
[----:B------:R-:W-:-:S02]  /*47f0*/  FADD.FTZ R163, R145, R162 ;  /* 0x000000a291a37221 */ /* 0x000fc40000010000 */
[C---:B------:R-:W-:Y:S01]  /*4800*/  FMUL.FTZ R144, R124.reuse, -R165 ;  /* 0x800000a57c907220 */ /* 0x040fe20000410000 */
[----:B------:R-:W1:Y:S01]  /*4810*/  SHFL.UP PT, R12, R153, 0x10, RZ ;  /* 0x06000000990c7989 */ /* 0x000e6200000e00ff */
[----:B------:R-:W-:Y:S02]  /*4820*/  FMUL.FTZ R162, R124, -R163 ;  /* 0x800000a37ca27220 */ /* 0x000fe40000410000 */
[----:B------:R-:W-:Y:S01]  /*4830*/  FFMA.FTZ R151, R149, R151, -R142 ;  /* 0x0000009795977223 */ /* 0x000fe2000001088e */
[----:B------:R-:W2:Y:S01]  /*4840*/  SHFL.UP PT, R152, R157, 0x10, RZ ;  /* 0x060000009d987989 */ /* 0x000ea200000e00ff */
[C---:B------:R-:W-:Y:S02]  /*4850*/  FFMA.FTZ R167, R132.reuse, R163, -R144 ;  /* 0x000000a384a77223 */ /* 0x040fe40000010890 */
[----:B------:R-:W-:Y:S02]  /*4860*/  FFMA.FTZ R165, R132, R165, R162 ;  /* 0x000000a584a57223 */ /* 0x000fe400000100a2 */
[----:B------:R-:W-:-:S02]  /*4870*/  FMUL.FTZ R142, R83, R156 ;  /* 0x0000009c538e7220 */ /* 0x000fc40000410000 */
[----:B------:R-:W-:Y:S02]  /*4880*/  FMUL.FTZ R144, R83, R154 ;  /* 0x0000009a53907220 */ /* 0x000fe40000410000 */
[C---:B------:R-:W-:Y:S02]  /*4890*/  FMUL.FTZ R162, R130.reuse, -R15 ;  /* 0x8000000f82a27220 */ /* 0x040fe40000410000 */
[-C--:B------:R-:W-:Y:S02]  /*48a0*/  FMUL.FTZ R163, R130, -R151.reuse ;  /* 0x8000009782a37220 */ /* 0x080fe40000410000 */
[----:B------:R-:W-:Y:S02]  /*48b0*/  FADD.FTZ R165, -R142, R165 ;  /* 0x000000a58ea57221 */ /* 0x000fe40000010100 */
[----:B------:R-:W-:Y:S02]  /*48c0*/  FADD.FTZ R167, R144, R167 ;  /* 0x000000a790a77221 */ /* 0x000fe40000010000 */
[----:B------:R-:W-:-:S02]  /*48d0*/  FFMA.FTZ R151, R136, R151, -R162 ;  /* 0x0000009788977223 */ /* 0x000fc400000108a2 */
[----:B------:R-:W-:Y:S02]  /*48e0*/  FFMA.FTZ R163, R136, R15, R163 ;  /* 0x0000000f88a37223 */ /* 0x000fe400000100a3 */
[C---:B------:R-:W-:Y:S02]  /*48f0*/  FMUL.FTZ R164, R122.reuse, -R165 ;  /* 0x800000a57aa47220 */ /* 0x040fe40000410000 */
[----:B------:R-:W-:Y:S02]  /*4900*/  FMUL.FTZ R168, R122, -R167 ;  /* 0x800000a77aa87220 */ /* 0x000fe40000410000 */
[C---:B------:R-:W-:Y:S02]  /*4910*/  FMUL.FTZ R15, R134.reuse, -R163 ;  /* 0x800000a3860f7220 */ /* 0x040fe40000410000 */
[----:B------:R-:W-:Y:S02]  /*4920*/  FMUL.FTZ R162, R134, -R151 ;  /* 0x8000009786a27220 */ /* 0x000fe40000410000 */
[----:B------:R-:W-:-:S02]  /*4930*/  FFMA.FTZ R169, R126, R167, -R164 ;  /* 0x000000a77ea97223 */ /* 0x000fc400000108a4 */
[----:B------:R-:W-:Y:S02]  /*4940*/  FFMA.FTZ R168, R126, R165, R168 ;  /* 0x000000a57ea87223 */ /* 0x000fe400000100a8 */
[C---:B------:R-:W-:Y:S02]  /*4950*/  FFMA.FTZ R165, R114.reuse, R151, -R15 ;  /* 0x0000009772a57223 */ /* 0x040fe4000001080f */
[----:B------:R-:W-:Y:S02]  /*4960*/  FFMA.FTZ R167, R114, R163, R162 ;  /* 0x000000a372a77223 */ /* 0x000fe400000100a2 */
[C---:B0-----:R-:W-:Y:S02]  /*4970*/  FMUL.FTZ R162, R13.reuse, R158 ;  /* 0x0000009e0da27220 */ /* 0x041fe40000410000 */
[C---:B-1----:R-:W-:Y:S02]  /*4980*/  FMUL.FTZ R151, R13.reuse, R12 ;  /* 0x0000000c0d977220 */ /* 0x042fe40000410000 */
[----:B------:R-:W-:-:S02]  /*4990*/  FMUL.FTZ R15, R13, R14 ;  /* 0x0000000e0d0f7220 */ /* 0x000fc40000410000 */
[C---:B--2---:R-:W-:Y:S02]  /*49a0*/  FFMA.FTZ R162, R153.reuse, R152, -R162 ;  /* 0x0000009899a27223 */ /* 0x044fe400000108a2 */
[----:B------:R-:W-:Y:S02]  /*49b0*/  FFMA.FTZ R14, R153, R14, R151 ;  /* 0x0000000e990e7223 */ /* 0x000fe40000010097 */
[----:B------:R-:W-:Y:S02]  /*49c0*/  FMUL.FTZ R163, R13, R152 ;  /* 0x000000980da37220 */ /* 0x000fe40000410000 */
[----:B------:R-:W-:Y:S01]  /*49d0*/  @P3 FADD.FTZ R157, R157, R162 ;  /* 0x000000a29d9d3221 */ /* 0x000fe20000010000 */
[----:B------:R-:W-:Y:S01]  /*49e0*/  FSEL R162, R13, R14, !P3 ;  /* 0x0000000e0da27208 */ /* 0x000fe20005800000 */
[C---:B------:R-:W-:Y:S01]  /*49f0*/  FFMA.FTZ R158, R153.reuse, R158, R163 ;  /* 0x0000009e999e7223 */ /* 0x040fe200000100a3 */
[----:B------:R-:W-:Y:S01]  /*4a00*/  HFMA2.MMA R13, -RZ, RZ, 0, 0 ;  /* 0x00000000ff0d7435 */ /* 0x000fe200000001ff */
[----:B------:R-:W-:Y:S01]  /*4a10*/  @P3 FFMA.FTZ R153, R153, R12, -R15 ;  /* 0x0000000c99993223 */ /* 0x000fe2000001080f */
[----:B------:R0:W-:Y:S01]  /*4a20*/  SHFL.IDX PT, R163, R28, RZ, 0x1f ;  /* 0x00001fff1ca37589 */ /* 0x0001e200000e0000 */
[----:B------:R-:W-:Y:S01]  /*4a30*/  @P3 FADD.FTZ R155, R155, R158 ;  /* 0x0000009e9b9b3221 */ /* 0x000fe20000010000 */
[----:B------:R-:W-:Y:S01]  /*4a40*/  MOV R12, 0x3f800000 ;  /* 0x3f800000000c7802 */ /* 0x000fe20000000f00 */
[C---:B------:R-:W-:Y:S01]  /*4a50*/  FMUL.FTZ R158, R124.reuse, -R165 ;  /* 0x800000a57c9e7220 */ /* 0x040fe20000410000 */
[----:B------:R-:W1:Y:S01]  /*4a60*/  SHFL.UP PT, R162, R162, 0x1, RZ ;  /* 0x04200000a2a27989 */ /* 0x000e6200000e00ff */
[C---:B------:R-:W-:Y:S01]  /*4a70*/  FMUL.FTZ R152, R81.reuse, R154 ;  /* 0x0000009a51987220 */ /* 0x040fe20000410000 */
[----:B------:R-:W-:Y:S01]  /*4a80*/  CS2R R14, SRZ ;  /* 0x00000000000e7805 */ /* 0x000fe2000001ff00 */
[----:B------:R-:W-:Y:S01]  /*4a90*/  FMUL.FTZ R151, R81, R156 ;  /* 0x0000009c51977220 */ /* 0x000fe20000410000 */
[----:B------:R-:W2:Y:S01]  /*4aa0*/  SHFL.UP PT, R153, R153, 0x1, RZ ;  /* 0x0420000099997989 */ /* 0x000ea200000e00ff */
[----:B0-----:R-:W-:-:S02]  /*4ab0*/  FMUL.FTZ R28, R124, -R167 ;  /* 0x800000a77c1c7220 */ /* 0x001fc40000410000 */
[C---:B------:R-:W-:Y:S01]  /*4ac0*/  FFMA.FTZ R167, R132.reuse, R167, R158 ;  /* 0x000000a784a77223 */ /* 0x040fe2000001009e */
[----:B------:R-:W0:Y:S01]  /*4ad0*/  SHFL.UP PT, R157, R157, 0x1, RZ ;  /* 0x042000009d9d7989 */ /* 0x000e2200000e00ff */
[----:B------:R-:W-:Y:S02]  /*4ae0*/  FFMA.FTZ R165, R132, R165, -R28 ;  /* 0x000000a584a57223 */ /* 0x000fe4000001081c */
[C---:B------:R-:W-:Y:S01]  /*4af0*/  FMUL.FTZ R28, R122.reuse, -R167 ;  /* 0x800000a77a1c7220 */ /* 0x040fe20000410000 */
[----:B------:R-:W3:Y:S01]  /*4b00*/  SHFL.UP PT, R155, R155, 0x1, RZ ;  /* 0x042000009b9b7989 */ /* 0x000ee200000e00ff */
[-C--:B------:R-:W-:Y:S02]  /*4b10*/  FMUL.FTZ R158, R122, -R165.reuse ;  /* 0x800000a57a9e7220 */ /* 0x080fe40000410000 */
[----:B------:R-:W-:Y:S01]  /*4b20*/  FFMA.FTZ R165, R126, R165, -R28 ;  /* 0x000000a57ea57223 */ /* 0x000fe2000001081c */
[----:B------:R-:W4:Y:S01]  /*4b30*/  @!P0 LDS.128 R12, [UR4+0x1980] ;  /* 0x00198004ff0c8984 */ /* 0x000f220008000c00 */
[----:B------:R-:W-:Y:S01]  /*4b40*/  FADD.FTZ R207, -R151, R168 ;  /* 0x000000a897cf7221 */ /* 0x000fe20000010100 */
[----:B------:R-:W-:Y:S01]  /*4b50*/  ISETP.NE.AND P0, PT, R31, 0x1f, PT ;  /* 0x0000001f1f00780c */ /* 0x000fe20003f05270 */
[----:B------:R-:W-:-:S02]  /*4b60*/  FADD.FTZ R169, R152, R169 ;  /* 0x000000a998a97221 */ /* 0x000fc40000010000 */
[C---:B------:R-:W-:Y:S02]  /*4b70*/  FMUL.FTZ R164, R120.reuse, -R207 ;  /* 0x800000cf78a47220 */ /* 0x040fe40000410000 */
[----:B------:R-:W-:Y:S02]  /*4b80*/  FMUL.FTZ R168, R120, -R169 ;  /* 0x800000a978a87220 */ /* 0x000fe40000410000 */
[----:B-1----:R-:W-:Y:S02]  /*4b90*/  FMUL.FTZ R28, R162, R29 ;  /* 0x0000001da21c7220 */ /* 0x002fe40000410000 */
[----:B------:R-:W-:Y:S02]  /*4ba0*/  FFMA.FTZ R167, R126, R167, R158 ;  /* 0x000000a77ea77223 */ /* 0x000fe4000001009e */
[-C--:B--2---:R-:W-:Y:S02]  /*4bb0*/  FFMA.FTZ R28, R153, R163.reuse, -R28 ;  /* 0x000000a3991c7223 */ /* 0x084fe4000001081c */
[----:B------:R-:W-:-:S02]  /*4bc0*/  FMUL.FTZ R162, R162, R163 ;  /* 0x000000a3a2a27220 */ /* 0x000fc40000410000 */
[----:B0-----:R-:W-:Y:S02]  /*4bd0*/  @P1 FADD.FTZ R163, R157, R28 ;  /* 0x0000001c9da31221 */ /* 0x001fe40000010000 */
[----:B------:R-:W-:Y:S02]  /*4be0*/  FMUL.FTZ R28, R79, R154 ;  /* 0x0000009a4f1c7220 */ /* 0x000fe40000410000 */
[C---:B------:R-:W-:Y:S02]  /*4bf0*/  FFMA.FTZ R169, R128.reuse, R169, -R164 ;  /* 0x000000a980a97223 */ /* 0x040fe400000108a4 */
[----:B------:R-:W-:Y:S02]  /*4c00*/  FFMA.FTZ R207, R128, R207, R168 ;  /* 0x000000cf80cf7223 */ /* 0x000fe400000100a8 */
[C---:B------:R-:W-:Y:S02]  /*4c10*/  FMUL.FTZ R206, R120.reuse, -R167 ;  /* 0x800000a778ce7220 */ /* 0x040fe40000410000 */
[----:B------:R-:W-:-:S02]  /*4c20*/  FMUL.FTZ R209, R120, -R165 ;  /* 0x800000a578d17220 */ /* 0x000fc40000410000 */
[----:B------:R-:W-:Y:S02]  /*4c30*/  FFMA.FTZ R162, R153, R29, R162 ;  /* 0x0000001d99a27223 */ /* 0x000fe400000100a2 */
[----:B------:R-:W-:Y:S02]  /*4c40*/  FMUL.FTZ R154, R79, R156 ;  /* 0x0000009c4f9a7220 */ /* 0x000fe40000410000 */
[C---:B------:R-:W-:Y:S02]  /*4c50*/  FFMA.FTZ R206, R128.reuse, R165, -R206 ;  /* 0x000000a580ce7223 */ /* 0x040fe400000108ce */
[----:B------:R-:W-:Y:S02]  /*4c60*/  FFMA.FTZ R209, R128, R167, R209 ;  /* 0x000000a780d17223 */ /* 0x000fe400000100d1 */
[----:B---3--:R-:W-:Y:S01]  /*4c70*/  @P1 FADD.FTZ R29, R155, R162 ;  /* 0x000000a29b1d1221 */ /* 0x008fe20000010000 */
[----:B------:R-:W-:Y:S01]  /*4c80*/  ISETP.GT.U32.AND P1, PT, R31, 0x1d, PT ;  /* 0x0000001d1f00780c */ /* 0x000fe20003f24070 */
[----:B------:R-:W-:Y:S01]  /*4c90*/  FADD.FTZ R208, R28, R169 ;  /* 0x000000a91cd07221 */ /* 0x000fe20000010000 */
[----:B------:R0:W1:Y:S01]  /*4ca0*/  SHFL.DOWN PT, R162, R206, 0x1, 0x1f ;  /* 0x08201f00cea27f89 */ /* 0x00006200000e0000 */
[----:B------:R-:W-:-:S02]  /*4cb0*/  FADD.FTZ R207, -R154, R207 ;  /* 0x000000cf9acf7221 */ /* 0x000fc40000010100 */
[C---:B------:R-:W-:Y:S01]  /*4cc0*/  FMUL.FTZ R153, R25.reuse, R29 ;  /* 0x0000001d19997220 */ /* 0x040fe20000410000 */
[----:B------:R0:W2:Y:S01]  /*4cd0*/  SHFL.DOWN PT, R164, R209, 0x1, 0x1f ;  /* 0x08201f00d1a47f89 */ /* 0x0000a200000e0000 */
[-C--:B------:R-:W-:Y:S02]  /*4ce0*/  FMUL.FTZ R25, R25, R163.reuse ;  /* 0x000000a319197220 */ /* 0x080fe40000410000 */
[----:B------:R-:W-:Y:S01]  /*4cf0*/  FFMA.FTZ R156, R24, R163, -R153 ;  /* 0x000000a3189c7223 */ /* 0x000fe20000010899 */
[----:B------:R0:W3:Y:S04]  /*4d00*/  SHFL.DOWN PT, R158, R208, 0x1, 0x1f ;  /* 0x08201f00d09e7f89 */ /* 0x0000e800000e0000 */
[----:B------:R0:W0:Y:S01]  /*4d10*/  SHFL.DOWN PT, R168, R207, 0x1, 0x1f ;  /* 0x08201f00cfa87f89 */ /* 0x00002200000e0000 */
[----:B------:R-:W-:Y:S05]  /*4d20*/  @!P0 BRA `(.L_x_9665) ;  /* 0x000000b000008947 */ /* 0x000fea0003800000 */
[C---:B0---4-:R-:W-:Y:S02]  /*4d30*/  FMUL.FTZ R155, R209.reuse, R168 ;  /* 0x000000a8d19b7220 */ /* 0x051fe40000410000 */
[----:B--2---:R-:W-:-:S02]  /*4d40*/  FMUL.FTZ R153, R209, R164 ;  /* 0x000000a4d1997220 */ /* 0x004fc40000410000 */
[CC--:B---3--:R-:W-:Y:S02]  /*4d50*/  FMUL.FTZ R157, R209.reuse, R158.reuse ;  /* 0x0000009ed19d7220 */ /* 0x0c8fe40000410000 */
[C---:B------:R-:W-:Y:S02]  /*4d60*/  FFMA.FTZ R155, R206.reuse, R158, -R155 ;  /* 0x0000009ece9b7223 */ /* 0x040fe4000001089b */
[-C--:B-1----:R-:W-:Y:S02]  /*4d70*/  FMUL.FTZ R209, R209, R162.reuse ;  /* 0x000000a2d1d17220 */ /* 0x082fe40000410000 */
[C---:B------:R-:W-:Y:S02]  /*4d80*/  FFMA.FTZ R153, R206.reuse, R162, -R153 ;  /* 0x000000a2ce997223 */ /* 0x040fe40000010899 */
[C---:B------:R-:W-:Y:S02]  /*4d90*/  FFMA.FTZ R158, R206.reuse, R168, R157 ;  /* 0x000000a8ce9e7223 */ /* 0x040fe4000001009d */
[----:B------:R-:W-:Y:S01]  /*4da0*/  FFMA.FTZ R209, R206, R164, R209 ;  /* 0x000000a4ced17223 */ /* 0x000fe200000100d1 */
[----:B------:R-:W-:Y:S01]  /*4db0*/  MOV R206, R153 ;  /* 0x0000009900ce7202 */ /* 0x000fe20000000f00 */
[----:B------:R-:W-:-:S02]  /*4dc0*/  FADD.FTZ R208, R208, R155 ;  /* 0x0000009bd0d07221 */ /* 0x000fc40000010000 */
[----:B------:R-:W-:Y:S02]  /*4dd0*/  FADD.FTZ R207, R207, R158 ;  /* 0x0000009ecfcf7221 */ /* 0x000fe40000010000 */
.L_x_9665:
[----:B----4-:R-:W-:Y:S05]  /*4de0*/  BSYNC B0 ;  /* 0x0000000000007941 */ /* 0x010fea0003800000 */
.L_x_9664:
        /* <DEDUP_REMOVED lines=9> */
[C---:B-1----:R-:W-:Y:S02]  /*4e80*/  FMUL.FTZ R153, R209.reuse, R162 ;  /* 0x000000a2d1997220 */ /* 0x042fe40000410000 */
[----:B----4-:R-:W-:-:S02]  /*4e90*/  FMUL.FTZ R29, R209, R158 ;  /* 0x0000009ed11d7220 */ /* 0x010fc40000410000 */
[CC--:B------:R-:W-:Y:S02]  /*4ea0*/  FMUL.FTZ R155, R209.reuse, R24.reuse ;  /* 0x00000018d19b7220 */ /* 0x0c0fe40000410000 */
[C---:B------:R-:W-:Y:S02]  /*4eb0*/  FFMA.FTZ R153, R206.reuse, R24, -R153 ;  /* 0x00000018ce997223 */ /* 0x040fe40000010899 */
[-C--:B0-23--:R-:W-:Y:S02]  /*4ec0*/  FMUL.FTZ R209, R209, R156.reuse ;  /* 0x0000009cd1d17220 */ /* 0x08dfe40000410000 */
[C---:B------:R-:W-:Y:S02]  /*4ed0*/  FFMA.FTZ R29, R206.reuse, R156, -R29 ;  /* 0x0000009cce1d7223 */ /* 0x040fe4000001081d */
[C---:B------:R-:W-:Y:S02]  /*4ee0*/  FFMA.FTZ R24, R206.reuse, R162, R155 ;  /* 0x000000a2ce187223 */ /* 0x040fe4000001009b */
[----:B------:R-:W-:Y:S01]  /*4ef0*/  FFMA.FTZ R209, R206, R158, R209 ;  /* 0x0000009eced17223 */ /* 0x000fe200000100d1 */
[----:B------:R-:W-:Y:S01]  /*4f00*/  MOV R206, R29 ;  /* 0x0000001d00ce7202 */ /* 0x000fe20000000f00 */
[----:B------:R-:W-:-:S02]  /*4f10*/  FADD.FTZ R208, R208, R153 ;  /* 0x00000099d0d07221 */ /* 0x000fc40000010000 */
[----:B------:R-:W-:Y:S02]  /*4f20*/  FADD.FTZ R207, R207, R24 ;  /* 0x00000018cfcf7221 */ /* 0x000fe40000010000 */
.L_x_9667:
[----:B------:R-:W-:Y:S05]  /*4f30*/  BSYNC B0 ;  /* 0x0000000000007941 */ /* 0x000fea0003800000 */
.L_x_9666:
[C---:B------:R-:W-:Y:S01]  /*4f40*/  ISETP.GT.U32.AND P0, PT, R31.reuse, 0x1b, PT ;  /* 0x0000001b1f00780c */ /* 0x040fe20003f04070 */
[C---:B------:R-:W-:Y:S01]  /*4f50*/  FMUL.FTZ R24, R120.reuse, R25 ;  /* 0x0000001978187220 */ /* 0x040fe20000410000 */
[----:B--2---:R2:W3:Y:S01]  /*4f60*/  SHFL.DOWN PT, R156, R206, 0x4, 0x1f ;  /* 0x08801f00ce9c7f89 */ /* 0x0044e200000e0000 */
[-C--:B------:R-:W-:Y:S01]  /*4f70*/  FMUL.FTZ R29, R120, R161.reuse ;  /* 0x000000a1781d7220 */ /* 0x080fe20000410000 */
[----:B------:R-:W-:Y:S01]  /*4f80*/  BSSY B0, `(.L_x_9668) ;  /* 0x0000016000007945 */ /* 0x000fe20003800000 */
[C---:B------:R-:W-:Y:S01]  /*4f90*/  FFMA.FTZ R24, R128.reuse, R161, -R24 ;  /* 0x000000a180187223 */ /* 0x040fe20000010818 */
[----:B----4-:R2:W4:Y:S01]  /*4fa0*/  SHFL.DOWN PT, R158, R209, 0x4, 0x1f ;  /* 0x08801f00d19e7f89 */ /* 0x01052200000e0000 */
[----:B------:R-:W-:Y:S01]  /*4fb0*/  FFMA.FTZ R29, R128, R25, R29 ;  /* 0x00000019801d7223 */ /* 0x000fe2000001001d */
[C---:B------:R-:W-:Y:S01]  /*4fc0*/  ISETP.GT.U32.AND P1, PT, R31.reuse, 0x17, PT ;  /* 0x000000171f00780c */ /* 0x040fe20003f24070 */
[----:B------:R-:W-:Y:S01]  /*4fd0*/  FFMA.FTZ R167, R92, R117, R24 ;  /* 0x000000755ca77223 */ /* 0x000fe20000010018 */
[----:B-1----:R2:W1:Y:S01]  /*4fe0*/  SHFL.DOWN PT, R162, R208, 0x4, 0x1f ;  /* 0x08801f00d0a27f89 */ /* 0x00246200000e0000 */
[----:B------:R-:W-:Y:S01]  /*4ff0*/  ISETP.GT.U32.AND P3, PT, R31, 0xf, PT ;  /* 0x0000000f1f00780c */ /* 0x000fe20003f64070 */
[----:B------:R-:W-:-:S02]  /*5000*/  FADD.FTZ R29, RZ, R29 ;  /* 0x0000001dff1d7221 */ /* 0x000fc40000010000 */
[----:B------:R2:W0:Y:S01]  /*5010*/  SHFL.DOWN PT, R24, R207, 0x4, 0x1f ;  /* 0x08801f00cf187f89 */ /* 0x00042200000e0000 */
[----:B------:R-:W-:Y:S05]  /*5020*/  @P0 BRA `(.L_x_9669) ;  /* 0x000000b000000947 */ /* 0x000fea0003800000 */
[C---:B----4-:R-:W-:Y:S02]  /*5030*/  FMUL.FTZ R153, R209.reuse, R158 ;  /* 0x0000009ed1997220 */ /* 0x050fe40000410000 */
[C---:B0-----:R-:W-:Y:S02]  /*5040*/  FMUL.FTZ R155, R209.reuse, R24 ;  /* 0x00000018d19b7220 */ /* 0x041fe40000410000 */
[C---:B-1----:R-:W-:Y:S02]  /*5050*/  FMUL.FTZ R157, R209.reuse, R162 ;  /* 0x000000a2d19d7220 */ /* 0x042fe40000410000 */
[-C--:B--23--:R-:W-:Y:S02]  /*5060*/  FMUL.FTZ R209, R209, R156.reuse ;  /* 0x0000009cd1d17220 */ /* 0x08cfe40000410000 */
[C---:B------:R-:W-:Y:S02]  /*5070*/  FFMA.FTZ R153, R206.reuse, R156, -R153 ;  /* 0x0000009cce997223 */ /* 0x040fe40000010899 */
[----:B------:R-:W-:-:S02]  /*5080*/  FFMA.FTZ R155, R206, R162, -R155 ;  /* 0x000000a2ce9b7223 */ /* 0x000fc4000001089b */
[C---:B------:R-:W-:Y:S02]  /*5090*/  FFMA.FTZ R24, R206.reuse, R24, R157 ;  /* 0x00000018ce187223 */ /* 0x040fe4000001009d */
[----:B------:R-:W-:Y:S01]  /*50a0*/  FFMA.FTZ R209, R206, R158, R209 ;  /* 0x0000009eced17223 */ /* 0x000fe200000100d1 */
[----:B------:R-:W-:Y:S01]  /*50b0*/  MOV R206, R153 ;  /* 0x0000009900ce7202 */ /* 0x000fe20000000f00 */
[----:B------:R-:W-:Y:S02]  /*50c0*/  FADD.FTZ R208, R208, R155 ;  /* 0x0000009bd0d07221 */ /* 0x000fe40000010000 */
[----:B------:R-:W-:Y:S02]  /*50d0*/  FADD.FTZ R207, R207, R24 ;  /* 0x00000018cfcf7221 */ /* 0x000fe40000010000 */
.L_x_9669:
[----:B------:R-:W-:Y:S05]  /*50e0*/  BSYNC B0 ;  /* 0x0000000000007941 */ /* 0x000fea0003800000 */
.L_x_9668:
[----:B----4-:R4:W2:Y:S01]  /*50f0*/  SHFL.DOWN PT, R158, R206, 0x8, 0x1f ;  /* 0x09001f00ce9e7f89 */ /* 0x0108a200000e0000 */
[----:B------:R-:W-:Y:S01]  /*5100*/  BSSY B0, `(.L_x_9670) ;  /* 0x0000012000007945 */ /* 0x000fe20003800000 */
[C---:B0-----:R-:W-:Y:S02]  /*5110*/  FMUL.FTZ R24, R122.reuse, R29 ;  /* 0x0000001d7a187220 */ /* 0x041fe40000410000 */
[----:B-1----:R4:W0:Y:S01]  /*5120*/  SHFL.DOWN PT, R162, R209, 0x8, 0x1f ;  /* 0x09001f00d1a27f89 */ /* 0x00282200000e0000 */
[----:B------:R-:W-:-:S03]  /*5130*/  FMUL.FTZ R153, R122, R167 ;  /* 0x000000a77a997220 */ /* 0x000fc60000410000 */
[----:B---3--:R4:W1:Y:S04]  /*5140*/  SHFL.DOWN PT, R156, R208, 0x8, 0x1f ;  /* 0x09001f00d09c7f89 */ /* 0x00886800000e0000 */
[----:B------:R4:W3:Y:S01]  /*5150*/  SHFL.DOWN PT, R164, R207, 0x8, 0x1f ;  /* 0x09001f00cfa47f89 */ /* 0x0008e200000e0000 */
[----:B------:R-:W-:Y:S05]  /*5160*/  @P1 BRA `(.L_x_9671) ;  /* 0x000000b000001947 */ /* 0x000fea0003800000 */
[C---:B---3--:R-:W-:Y:S02]  /*5170*/  FMUL.FTZ R157, R209.reuse, R164 ;  /* 0x000000a4d19d7220 */ /* 0x048fe40000410000 */
[C---:B0-----:R-:W-:Y:S02]  /*5180*/  FMUL.FTZ R155, R209.reuse, R162 ;  /* 0x000000a2d19b7220 */ /* 0x041fe40000410000 */
[-C--:B-1----:R-:W-:Y:S02]  /*5190*/  FMUL.FTZ R163, R209, R156.reuse ;  /* 0x0000009cd1a37220 */ /* 0x082fe40000410000 */
[----:B------:R-:W-:-:S02]  /*51a0*/  FFMA.FTZ R157, R206, R156, -R157 ;  /* 0x0000009cce9d7223 */ /* 0x000fc4000001089d */
[-C--:B--2-4-:R-:W-:Y:S02]  /*51b0*/  FMUL.FTZ R209, R209, R158.reuse ;  /* 0x0000009ed1d17220 */ /* 0x094fe40000410000 */
[C---:B------:R-:W-:Y:S02]  /*51c0*/  FFMA.FTZ R155, R206.reuse, R158, -R155 ;  /* 0x0000009ece9b7223 */ /* 0x040fe4000001089b */
[C---:B------:R-:W-:Y:S02]  /*51d0*/  FFMA.FTZ R156, R206.reuse, R164, R163 ;  /* 0x000000a4ce9c7223 */ /* 0x040fe400000100a3 */
[----:B------:R-:W-:Y:S01]  /*51e0*/  FFMA.FTZ R209, R206, R162, R209 ;  /* 0x000000a2ced17223 */ /* 0x000fe200000100d1 */
[----:B------:R-:W-:Y:S01]  /*51f0*/  MOV R206, R155 ;  /* 0x0000009b00ce7202 */ /* 0x000fe20000000f00 */
[----:B------:R-:W-:Y:S02]  /*5200*/  FADD.FTZ R208, R208, R157 ;  /* 0x0000009dd0d07221 */ /* 0x000fe40000010000 */
[----:B------:R-:W-:-:S02]  /*5210*/  FADD.FTZ R207, R207, R156 ;  /* 0x0000009ccfcf7221 */ /* 0x000fc40000010000 */
.L_x_9671:
[----:B------:R-:W-:Y:S05]  /*5220*/  BSYNC B0 ;  /* 0x0000000000007941 */ /* 0x000fea0003800000 */
.L_x_9670:
[----:B--2---:R2:W4:Y:S01]  /*5230*/  SHFL.DOWN PT, R158, R206, 0x10, 0x1f ;  /* 0x0a001f00ce9e7f89 */ /* 0x00452200000e0000 */
[----:B------:R-:W-:Y:S01]  /*5240*/  BSSY B0, `(.L_x_9672) ;  /* 0x0000012000007945 */ /* 0x000fe20003800000 */
[----:B------:R-:W-:-:S02]  /*5250*/  FFMA.FTZ R24, R126, R167, -R24 ;  /* 0x000000a77e187223 */ /* 0x000fc40000010818 */
[----:B0-----:R2:W0:Y:S01]  /*5260*/  SHFL.DOWN PT, R162, R209, 0x10, 0x1f ;  /* 0x0a001f00d1a27f89 */ /* 0x00142200000e0000 */
[----:B------:R-:W-:-:S03]  /*5270*/  FFMA.FTZ R153, R126, R29, R153 ;  /* 0x0000001d7e997223 */ /* 0x000fc60000010099 */
[----:B-1----:R2:W1:Y:S04]  /*5280*/  SHFL.DOWN PT, R156, R208, 0x10, 0x1f ;  /* 0x0a001f00d09c7f89 */ /* 0x00246800000e0000 */
[----:B---3--:R2:W3:Y:S01]  /*5290*/  SHFL.DOWN PT, R164, R207, 0x10, 0x1f ;  /* 0x0a001f00cfa47f89 */ /* 0x0084e200000e0000 */
        /* <DEDUP_REMOVED lines=12> */
.L_x_9673:
[----:B------:R-:W-:Y:S05]  /*5360*/  BSYNC B0 ;  /* 0x0000000000007941 */ /* 0x000fea0003800000 */
.L_x_9672:
[----:B------:R-:W-:Y:S01]  /*5370*/  FFMA.FTZ R163, R90, R119, R24 ;  /* 0x000000775aa37223 */ /* 0x000fe20000010018 */
[----:B------:R-:W-:Y:S01]  /*5380*/  SHFL.DOWN PT, R211, R209, 0x1, 0x1f ;  /* 0x08201f00d1d37f89 */ /* 0x000fe200000e0000 */
[----:B------:R-:W-:Y:S01]  /*5390*/  FADD.FTZ R153, RZ, R153 ;  /* 0x00000099ff997221 */ /* 0x000fe20000010000 */
[C---:B------:R-:W-:Y:S01]  /*53a0*/  ISETP.GT.AND P0, PT, R33.reuse, 0x1e, PT ;  /* 0x0000001e2100780c */ /* 0x040fe20003f04270 */
[C---:B------:R-:W-:Y:S01]  /*53b0*/  FMUL.FTZ R155, R124.reuse, R163 ;  /* 0x000000a37c9b7220 */ /* 0x040fe20000410000 */
[----:B---3--:R-:W3:Y:S01]  /*53c0*/  SHFL.IDX PT, R164, R14, RZ, 0x1f ;  /* 0x00001fff0ea47589 */ /* 0x008ee200000e0000 */
[-C--:B------:R-:W-:Y:S01]  /*53d0*/  FMUL.FTZ R24, R124, R153.reuse ;  /* 0x000000997c187220 */ /* 0x080fe20000410000 */
[----:B------:R-:W-:Y:S01]  /*53e0*/  ISETP.NE.AND P1, PT, R33, RZ, PT ;  /* 0x000000ff2100720c */ /* 0x000fe20003f25270 */
[C---:B------:R-:W-:Y:S01]  /*53f0*/  FFMA.FTZ R155, R132.reuse, R153, R155 ;  /* 0x00000099849b7223 */ /* 0x040fe2000001009b */
[----:B------:R-:W5:Y:S01]  /*5400*/  SHFL.IDX PT, R168, R15, RZ, 0x1f ;  /* 0x00001fff0fa87589 */ /* 0x000f6200000e0000 */
[----:B------:R-:W-:Y:S01]  /*5410*/  FFMA.FTZ R24, R132, R163, -R24 ;  /* 0x000000a384187223 */ /* 0x000fe20000010818 */
[----:B------:R-:W-:Y:S01]  /*5420*/  BSSY B0, `(.L_x_9674) ;  /* 0x000023f000007945 */ /* 0x000fe20003800000 */
[----:B------:R-:W-:Y:S01]  /*5430*/  FADD.FTZ R155, RZ, R155 ;  /* 0x0000009bff9b7221 */ /* 0x000fe20000010000 */
[----:B0-----:R-:W0:Y:S01]  /*5440*/  SHFL.DOWN PT, R162, R206, 0x1, 0x1f ;  /* 0x08201f00cea27f89 */ /* 0x001e2200000e0000 */
[----:B------:R-:W-:-:S02]  /*5450*/  FFMA.FTZ R169, R88, R121, R24 ;  /* 0x0000007958a97223 */ /* 0x000fc40000010018 */
[C---:B------:R-:W-:Y:S01]  /*5460*/  FMUL.FTZ R24, R134.reuse, R155 ;  /* 0x0000009b86187220 */ /* 0x040fe20000410000 */
[----:B------:R-:W2:Y:S01]  /*5470*/  SHFL.DOWN PT, R174, R207, 0x1, 0x1f ;  /* 0x08201f00cfae7f89 */ /* 0x000ea200000e0000 */
[-C--:B-1----:R-:W-:Y:S02]  /*5480*/  FMUL.FTZ R156, R134, R169.reuse ;  /* 0x000000a9869c7220 */ /* 0x082fe40000410000 */
[C---:B------:R-:W-:Y:S01]  /*5490*/  FFMA.FTZ R24, R114.reuse, R169, -R24 ;  /* 0x000000a972187223 */ /* 0x040fe20000010818 */
[----:B------:R-:W1:Y:S01]  /*54a0*/  SHFL.DOWN PT, R170, R208, 0x1, 0x1f ;  /* 0x08201f00d0aa7f89 */ /* 0x000e6200000e0000 */
[----:B------:R-:W-:Y:S02]  /*54b0*/  FFMA.FTZ R156, R114, R155, R156 ;  /* 0x0000009b729c7223 */ /* 0x000fe4000001009c */
[----:B------:R-:W-:Y:S01]  /*54c0*/  FFMA.FTZ R165, R86, R113, R24 ;  /* 0x0000007156a57223 */ /* 0x000fe20000010018 */
[----:B--2-4-:R-:W2:Y:S01]  /*54d0*/  SHFL.IDX PT, R209, R209, RZ, 0x1f ;  /* 0x00001fffd1d17589 */ /* 0x014ea200000e0000 */
[----:B------:R-:W-:-:S02]  /*54e0*/  FADD.FTZ R157, RZ, R156 ;  /* 0x0000009cff9d7221 */ /* 0x000fc40000010000 */
[C---:B------:R-:W-:Y:S01]  /*54f0*/  FMUL.FTZ R156, R130.reuse, R165 ;  /* 0x000000a5829c7220 */ /* 0x040fe20000410000 */
[----:B------:R-:W4:Y:S01]  /*5500*/  SHFL.IDX PT, R206, R206, RZ, 0x1f ;  /* 0x00001fffcece7589 */ /* 0x000f2200000e0000 */
[C---:B---3--:R-:W-:Y:S02]  /*5510*/  @P2 FMUL.FTZ R213, R211.reuse, R164 ;  /* 0x000000a4d3d52220 */ /* 0x048fe40000410000 */
[-C--:B------:R-:W-:Y:S01]  /*5520*/  FMUL.FTZ R24, R130, R157.reuse ;  /* 0x0000009d82187220 */ /* 0x080fe20000410000 */
[----:B------:R-:W3:Y:S01]  /*5530*/  SHFL.IDX PT, R208, R208, RZ, 0x1f ;  /* 0x00001fffd0d07589 */ /* 0x000ee200000e0000 */
[-C--:B-----5:R-:W-:Y:S02]  /*5540*/  @P2 FMUL.FTZ R211, R211, R168.reuse ;  /* 0x000000a8d3d32220 */ /* 0x0a0fe40000410000 */
        /* <DEDUP_REMOVED lines=8> */
[----:B-1----:R-:W-:Y:S01]  /*55d0*/  @P2 FADD.FTZ R164, R170, R211 ;  /* 0x000000d3aaa42221 */ /* 0x002fe20000010000 */
        /* <DEDUP_REMOVED lines=15> */
[-C--:B------:R-:W-:Y:S02]  /*56d0*/  FMUL.FTZ R158, R191, R26.reuse ;  /* 0x0000001abf9e7220 */ /* 0x080fe40000410000 */
[-C--:B------:R-:W-:Y:S02]  /*56e0*/  FMUL.FTZ R170, R150, -R159.reuse ;  /* 0x8000009f96aa7220 */ /* 0x080fe40000410000 */
        /* <DEDUP_REMOVED lines=51> */
[----:B------:R-:W-:Y:S02]  /*5a20*/  FADD.FTZ R199, RZ, R199 ;  /* 0x000000c7ffc77221 */ /* 0x000fe40000010000 */
[----:B------:R-:W-:Y:S02]  /*5a30*/  FFMA.FTZ R213, R179, R210, -R213 ;  /* 0x000000d2b3d57223 */ /* 0x000fe400000108d5 */
[----:B------:R-:W-:Y:S02]  /*5a40*/  FADD.FTZ R179, -R192, R215 ;  /* 0x000000d7c0b37221 */ /* 0x000fe40000010100 */
[----:B------:R-:W-:Y:S02]  /*5a50*/  FFMA.FTZ R211, R72, R143, R211 ;  /* 0x0000008f48d37223 */ /* 0x000fe400000100d3 */
[----:B------:R-:W-:Y:S02]  /*5a60*/  FMUL.FTZ R192, R190, R199 ;  /* 0x000000c7bec07220 */ /* 0x000fe40000410000 */
[----:B------:R-:W-:-:S02]  /*5a70*/  FADD.FTZ R180, R180, R213 ;  /* 0x000000d5b4b47221 */ /* 0x000fc40000010000 */
[----:B------:R-:W-:Y:S02]  /*5a80*/  FMUL.FTZ R190, R190, R211 ;  /* 0x000000d3bebe7220 */ /* 0x000fe40000410000 */
[C---:B------:R-:W-:Y:S02]  /*5a90*/  FMUL.FTZ R212, R183.reuse, -R179 ;  /* 0x800000b3b7d47220 */ /* 0x040fe40000410000 */
[C---:B------:R-:W-:Y:S02]  /*5aa0*/  FFMA.FTZ R192, R186.reuse, R211, -R192 ;  /* 0x000000d3bac07223 */ /* 0x040fe400000108c0 */
[-C--:B------:R-:W-:Y:S02]  /*5ab0*/  FMUL.FTZ R214, R183, -R180.reuse ;  /* 0x800000b4b7d67220 */ /* 0x080fe40000410000 */
[----:B------:R-:W-:Y:S02]  /*5ac0*/  FFMA.FTZ R190, R186, R199, R190 ;  /* 0x000000c7babe7223 */ /* 0x000fe400000100be */
[----:B------:R-:W-:-:S02]  /*5ad0*/  FFMA.FTZ R183, R181, R180, -R212 ;  /* 0x000000b4b5b77223 */ /* 0x000fc400000108d4 */
[----:B------:R-:W-:Y:S02]  /*5ae0*/  FFMA.FTZ R192, R70, R141, R192 ;  /* 0x0000008d46c07223 */ /* 0x000fe400000100c0 */
[----:B------:R-:W-:Y:S02]  /*5af0*/  FFMA.FTZ R213, R181, R179, R214 ;  /* 0x000000b3b5d57223 */ /* 0x000fe400000100d6 */
[----:B------:R-:W-:Y:S02]  /*5b00*/  FADD.FTZ R190, RZ, R190 ;  /* 0x000000beffbe7221 */ /* 0x000fe40000010000 */
[----:B------:R-:W-:Y:S02]  /*5b10*/  FADD.FTZ R181, R202, R183 ;  /* 0x000000b7cab57221 */ /* 0x000fe40000010000 */
[----:B------:R-:W-:Y:S02]  /*5b20*/  FMUL.FTZ R186, R188, R192 ;  /* 0x000000c0bcba7220 */ /* 0x000fe40000410000 */
[----:B------:R-:W-:-:S02]  /*5b30*/  FADD.FTZ R183, -R200, R213 ;  /* 0x000000d5c8b77221 */ /* 0x000fc40000010100 */
[-C--:B------:R-:W-:Y:S02]  /*5b40*/  FMUL.FTZ R188, R188, R190.reuse ;  /* 0x000000bebcbc7220 */ /* 0x080fe40000410000 */
[C---:B------:R-:W-:Y:S02]  /*5b50*/  FFMA.FTZ R200, R185.reuse, R190, R186 ;  /* 0x000000beb9c87223 */ /* 0x040fe400000100ba */
[C---:B------:R-:W-:Y:S02]  /*5b60*/  FMUL.FTZ R202, R184.reuse, -R183 ;  /* 0x800000b7b8ca7220 */ /* 0x040fe40000410000 */
[----:B------:R-:W-:Y:S02]  /*5b70*/  FMUL.FTZ R212, R184, -R181 ;  /* 0x800000b5b8d47220 */ /* 0x000fe40000410000 */
[----:B------:R-:W-:Y:S02]  /*5b80*/  FFMA.FTZ R186, R185, R192, -R188 ;  /* 0x000000c0b9ba7223 */ /* 0x000fe400000108bc */
[----:B------:R-:W-:-:S02]  /*5b90*/  FADD.FTZ R184, RZ, R200 ;  /* 0x000000c8ffb87221 */ /* 0x000fc40000010000 */
[C---:B------:R-:W-:Y:S02]  /*5ba0*/  FFMA.FTZ R185, R182.reuse, R181, -R202 ;  /* 0x000000b5b6b97223 */ /* 0x040fe400000108ca */
[----:B------:R-:W-:Y:S02]  /*5bb0*/  FFMA.FTZ R213, R182, R183, R212 ;  /* 0x000000b7b6d57223 */ /* 0x000fe400000100d4 */
[----:B------:R-:W-:Y:S02]  /*5bc0*/  FFMA.FTZ R186, R68, R131, R186 ;  /* 0x0000008344ba7223 */ /* 0x000fe400000100ba */
[----:B------:R-:W-:Y:S02]  /*5bd0*/  FMUL.FTZ R188, R197, R184 ;  /* 0x000000b8c5bc7220 */ /* 0x000fe40000410000 */
[----:B------:R-:W-:Y:S02]  /*5be0*/  FADD.FTZ R182, R198, R185 ;  /* 0x000000b9c6b67221 */ /* 0x000fe40000010000 */
[----:B------:R-:W-:-:S02]  /*5bf0*/  FADD.FTZ R185, -R196, R213 ;  /* 0x000000d5c4b97221 */ /* 0x000fc40000010100 */
[-C--:B------:R-:W-:Y:S02]  /*5c00*/  FMUL.FTZ R197, R197, R186.reuse ;  /* 0x000000bac5c57220 */ /* 0x080fe40000410000 */
[----:B------:R-:W-:Y:S02]  /*5c10*/  FFMA.FTZ R196, R195, R186, -R188 ;  /* 0x000000bac3c47223 */ /* 0x000fe400000108bc */
[----:B------:R-:W-:Y:S02]  /*5c20*/  FMUL.FTZ R188, R193, -R182 ;  /* 0x800000b6c1bc7220 */ /* 0x000fe40000410000 */
[----:B------:R-:W-:Y:S02]  /*5c30*/  FFMA.FTZ R197, R195, R184, R197 ;  /* 0x000000b8c3c57223 */ /* 0x000fe400000100c5 */
[-C--:B------:R-:W-:Y:S02]  /*5c40*/  FMUL.FTZ R195, R193, -R185.reuse ;  /* 0x800000b9c1c37220 */ /* 0x080fe40000410000 */
[----:B------:R-:W-:-:S02]  /*5c50*/  FFMA.FTZ R198, R187, R185, R188 ;  /* 0x000000b9bbc67223 */ /* 0x000fc400000100bc */
[C---:B--2---:R-:W-:Y:S02]  /*5c60*/  FMUL.FTZ R188, R209.reuse, R14 ;  /* 0x0000000ed1bc7220 */ /* 0x044fe40000410000 */
[-C--:B------:R-:W-:Y:S02]  /*5c70*/  FMUL.FTZ R193, R209, R15.reuse ;  /* 0x0000000fd1c17220 */ /* 0x080fe40000410000 */
[----:B------:R-:W-:Y:S02]  /*5c80*/  FFMA.FTZ R195, R187, R182, -R195 ;  /* 0x000000b6bbc37223 */ /* 0x000fe400000108c3 */
[----:B------:R-:W-:Y:S02]  /*5c90*/  FADD.FTZ R187, -R205, R198 ;  /* 0x000000c6cdbb7221 */ /* 0x000fe40000010100 */
[C---:B----4-:R-:W-:Y:S02]  /*5ca0*/  FFMA.FTZ R198, R206.reuse, R15, R188 ;  /* 0x0000000fcec67223 */ /* 0x050fe400000100bc */
[----:B------:R-:W-:-:S02]  /*5cb0*/  FFMA.FTZ R193, R206, R14, -R193 ;  /* 0x0000000ecec17223 */ /* 0x000fc400000108c1 */
[----:B------:R-:W-:Y:S02]  /*5cc0*/  FADD.FTZ R188, R204, R195 ;  /* 0x000000c3ccbc7221 */ /* 0x000fe40000010000 */
[CC--:B------:R-:W-:Y:S02]  /*5cd0*/  FMUL.FTZ R14, R191.reuse, -R187.reuse ;  /* 0x800000bbbf0e7220 */ /* 0x0c0fe40000410000 */
[-C--:B------:R-:W-:Y:S02]  /*5ce0*/  FMUL.FTZ R200, R191, -R188.reuse ;  /* 0x800000bcbfc87220 */ /* 0x080fe40000410000 */
[C---:B------:R-:W-:Y:S02]  /*5cf0*/  FFMA.FTZ R14, R189.reuse, R188, -R14 ;  /* 0x000000bcbd0e7223 */ /* 0x040fe4000001080e */
[----:B------:R-:W-:Y:S02]  /*5d00*/  FFMA.FTZ R200, R189, R187, R200 ;  /* 0x000000bbbdc87223 */ /* 0x000fe400000100c8 */
[----:B------:R-:W-:-:S02]  /*5d10*/  FADD.FTZ R189, R203, R14 ;  /* 0x0000000ecbbd7221 */ /* 0x000fc40000010000 */
[----:B------:R-:W-:Y:S02]  /*5d20*/  FADD.FTZ R191, RZ, R197 ;  /* 0x000000c5ffbf7221 */ /* 0x000fe40000010000 */
[----:B---3--:R-:W-:Y:S02]  /*5d30*/  FADD.FTZ R14, R208, R193 ;  /* 0x000000c1d00e7221 */ /* 0x008fe40000010000 */
[----:B------:R-:W-:Y:S02]  /*5d40*/  FMUL.FTZ R15, R209, R13 ;  /* 0x0000000dd10f7220 */ /* 0x000fe40000410000 */
[----:B------:R-:W-:Y:S02]  /*5d50*/  FADD.FTZ R201, -R201, R200 ;  /* 0x000000c8c9c97221 */ /* 0x000fe40000010100 */
[----:B------:R-:W-:Y:S02]  /*5d60*/  FFMA.FTZ R193, R66, R135, R196 ;  /* 0x0000008742c17223 */ /* 0x000fe400000100c4 */
[----:B------:R-:W-:-:S02]  /*5d70*/  FMUL.FTZ R196, R140, -R189 ;  /* 0x800000bd8cc47220 */ /* 0x000fc40000410000 */
[-C--:B------:R-:W-:Y:S02]  /*5d80*/  FMUL.FTZ R209, R209, R12.reuse ;  /* 0x0000000cd1d17220 */ /* 0x080fe40000410000 */
[----:B------:R-:W-:Y:S02]  /*5d90*/  FMUL.FTZ R195, R150, R191 ;  /* 0x000000bf96c37220 */ /* 0x000fe40000410000 */
[----:B------:R-:W-:Y:S02]  /*5da0*/  FFMA.FTZ R12, R206, R12, -R15 ;  /* 0x0000000cce0c7223 */ /* 0x000fe4000001080f */
[-C--:B------:R-:W-:Y:S02]  /*5db0*/  FMUL.FTZ R140, R140, -R201.reuse ;  /* 0x800000c98c8c7220 */ /* 0x080fe40000410000 */
[----:B-----5:R-:W-:Y:S02]  /*5dc0*/  FADD.FTZ R15, R207, R198 ;  /* 0x000000c6cf0f7221 */ /* 0x020fe40000010000 */
[----:B------:R-:W-:-:S02]  /*5dd0*/  FFMA.FTZ R197, R149, R201, R196 ;  /* 0x000000c995c57223 */ /* 0x000fc400000100c4 */
[-C--:B------:R-:W-:Y:S02]  /*5de0*/  FMUL.FTZ R198, R150, R193.reuse ;  /* 0x000000c196c67220 */ /* 0x080fe40000410000 */
[----:B------:R-:W-:Y:S02]  /*5df0*/  FFMA.FTZ R150, R138, R193, -R195 ;  /* 0x000000c18a967223 */ /* 0x000fe400000108c3 */
[----:B------:R-:W-:Y:S02]  /*5e00*/  FFMA.FTZ R195, R149, R189, -R140 ;  /* 0x000000bd95c37223 */ /* 0x000fe4000001088c */
[----:B------:R-:W-:Y:S02]  /*5e10*/  FADD.FTZ R149, -R148, R197 ;  /* 0x000000c594957221 */ /* 0x000fe40000010100 */
[C---:B------:R-:W-:Y:S02]  /*5e20*/  FFMA.FTZ R140, R79.reuse, R161, RZ ;  /* 0x000000a14f8c7223 */ /* 0x040fe400000100ff */
[----:B------:R-:W-:-:S02]  /*5e30*/  FFMA.FTZ R148, R79, -R25, RZ ;  /* 0x800000194f947223 */ /* 0x000fc400000100ff */
[C---:B------:R-:W-:Y:S02]  /*5e40*/  FFMA.FTZ R140, R81.reuse, R167, R140 ;  /* 0x000000a7518c7223 */ /* 0x040fe4000001008c */
[----:B------:R-:W-:Y:S02]  /*5e50*/  FADD.FTZ R195, R118, R195 ;  /* 0x000000c376c37221 */ /* 0x000fe40000010000 */
[----:B------:R-:W-:Y:S02]  /*5e60*/  FFMA.FTZ R148, R81, -R29, R148 ;  /* 0x8000001d51947223 */ /* 0x000fe40000010094 */
[C---:B------:R-:W-:Y:S02]  /*5e70*/  FMUL.FTZ R118, R130.reuse, -R149 ;  /* 0x8000009582767220 */ /* 0x040fe40000410000 */
[----:B------:R-:W-:Y:S02]  /*5e80*/  FFMA.FTZ R140, R83, R163, R140 ;  /* 0x000000a3538c7223 */ /* 0x000fe4000001008c */
[----:B------:R-:W-:-:S02]  /*5e90*/  FMUL.FTZ R130, R130, -R195 ;  /* 0x800000c382827220 */ /* 0x000fc40000410000 */
[----:B------:R-:W-:Y:S02]  /*5ea0*/  FFMA.FTZ R148, R83, -R153, R148 ;  /* 0x8000009953947223 */ /* 0x000fe40000010094 */
[C---:B------:R-:W-:Y:S02]  /*5eb0*/  FFMA.FTZ R197, R136.reuse, R195, -R118 ;  /* 0x000000c388c57223 */ /* 0x040fe40000010876 */
[C---:B------:R-:W-:Y:S02]  /*5ec0*/  FFMA.FTZ R140, R85.reuse, R169, R140 ;  /* 0x000000a9558c7223 */ /* 0x040fe4000001008c */
[----:B------:R-:W-:Y:S02]  /*5ed0*/  FFMA.FTZ R130, R136, R149, R130 ;  /* 0x0000009588827223 */ /* 0x000fe40000010082 */
[----:B------:R-:W-:Y:S02]  /*5ee0*/  FFMA.FTZ R148, R85, -R155, R148 ;  /* 0x8000009b55947223 */ /* 0x000fe40000010094 */
[----:B------:R-:W-:-:S02]  /*5ef0*/  FFMA.FTZ R13, R206, R13, R209 ;  /* 0x0000000dce0d7223 */ /* 0x000fc400000100d1 */
[----:B------:R-:W-:Y:S02]  /*5f00*/  FADD.FTZ R197, R116, R197 ;  /* 0x000000c574c57221 */ /* 0x000fe40000010000 */
[----:B------:R-:W-:Y:S01]  /*5f10*/  FFMA.FTZ R140, R87, R165, R140 ;  /* 0x000000a5578c7223 */ /* 0x000fe2000001008c */
[----:B------:R0:W-:Y:S01]  /*5f20*/  @!P2 STS.128 [UR4+0x1980], R12 ;  /* 0x0019800cff00a988 */ /* 0x0001e20008000c04 */
[----:B------:R-:W-:Y:S02]  /*5f30*/  FADD.FTZ R147, -R147, R130 ;  /* 0x0000008293937221 */ /* 0x000fe40000010100 */
[----:B------:R-:W-:Y:S02]  /*5f40*/  FFMA.FTZ R148, R87, -R157, R148 ;  /* 0x8000009d57947223 */ /* 0x000fe40000010094 */
[C---:B------:R-:W-:Y:S02]  /*5f50*/  FFMA.FTZ R140, R89.reuse, R156, R140 ;  /* 0x0000009c598c7223 */ /* 0x040fe4000001008c */
[----:B------:R-:W-:-:S02]  /*5f60*/  FFMA.FTZ R148, R89, -R24, R148 ;  /* 0x8000001859947223 */ /* 0x000fc40000010094 */
[C---:B------:R-:W-:Y:S02]  /*5f70*/  FFMA.FTZ R140, R91.reuse, R162, R140 ;  /* 0x000000a25b8c7223 */ /* 0x040fe4000001008c */
[----:B------:R-:W-:Y:S02]  /*5f80*/  FFMA.FTZ R148, R91, -R26, R148 ;  /* 0x8000001a5b947223 */ /* 0x000fe40000010094 */
[----:B------:R-:W-:Y:S02]  /*5f90*/  FFMA.FTZ R140, R93, R168, R140 ;  /* 0x000000a85d8c7223 */ /* 0x000fe4000001008c */
[C---:B0-----:R-:W-:Y:S02]  /*5fa0*/  FMUL.FTZ R12, R134.reuse, -R197 ;  /* 0x800000c5860c7220 */ /* 0x041fe40000410000 */
[-C--:B------:R-:W-:Y:S02]  /*5fb0*/  FMUL.FTZ R134, R134, -R147.reuse ;  /* 0x8000009386867220 */ /* 0x080fe40000410000 */
[----:B------:R-:W-:-:S02]  /*5fc0*/  FFMA.FTZ R203, R114, R147, R12 ;  /* 0x0000009372cb7223 */ /* 0x000fc4000001000c */
[----:B------:R-:W-:Y:S02]  /*5fd0*/  FFMA.FTZ R134, R114, R197, -R134 ;  /* 0x000000c572867223 */ /* 0x000fe40000010886 */
[----:B------:R-:W-:Y:S02]  /*5fe0*/  FADD.FTZ R203, -R146, R203 ;  /* 0x000000cb92cb7221 */ /* 0x000fe40000010100 */
[----:B------:R-:W-:Y:S02]  /*5ff0*/  FADD.FTZ R205, R145, R134 ;  /* 0x0000008691cd7221 */ /* 0x000fe40000010000 */
[----:B------:R-:W-:Y:S02]  /*6000*/  FFMA.FTZ R148, R93, -R158, R148 ;  /* 0x8000009e5d947223 */ /* 0x000fe40000010094 */
[----:B------:R-:W-:Y:S02]  /*6010*/  FMUL.FTZ R12, R124, -R203 ;  /* 0x800000cb7c0c7220 */ /* 0x000fe40000410000 */
[----:B------:R-:W-:-:S02]  /*6020*/  FFMA.FTZ R140, R95, R170, R140 ;  /* 0x000000aa5f8c7223 */ /* 0x000fc4000001008c */
[----:B------:R-:W-:Y:S02]  /*6030*/  FMUL.FTZ R124, R124, -R205 ;  /* 0x800000cd7c7c7220 */ /* 0x000fe40000410000 */
[----:B------:R-:W-:Y:S02]  /*6040*/  FFMA.FTZ R148, R95, -R164, R148 ;  /* 0x800000a45f947223 */ /* 0x000fe40000010094 */
[----:B------:R-:W-:Y:S02]  /*6050*/  FFMA.FTZ R140, R97, R172, R140 ;  /* 0x000000ac618c7223 */ /* 0x000fe4000001008c */
[----:B------:R-:W-:Y:S02]  /*6060*/  FMUL.FTZ R13, R23, R210 ;  /* 0x000000d2170d7220 */ /* 0x000fe40000410000 */
[----:B------:R-:W-:Y:S02]  /*6070*/  FFMA.FTZ R207, R132, R203, R124 ;  /* 0x000000cb84cf7223 */ /* 0x000fe4000001007c */
[----:B------:R-:W-:-:S02]  /*6080*/  FFMA.FTZ R148, R97, -R174, R148 ;  /* 0x800000ae61947223 */ /* 0x000fc40000010094 */
[----:B------:R-:W-:Y:S02]  /*6090*/  FFMA.FTZ R145, R132, R205, -R12 ;  /* 0x000000cd84917223 */ /* 0x000fe4000001080c */
[----:B------:R-:W-:Y:S02]  /*60a0*/  FFMA.FTZ R140, R99, R178, R140 ;  /* 0x000000b2638c7223 */ /* 0x000fe4000001008c */
[-C--:B------:R-:W-:Y:S02]  /*60b0*/  FMUL.FTZ R15, R23, R194.reuse ;  /* 0x000000c2170f7220 */ /* 0x080fe40000410000 */
[----:B------:R-:W-:Y:S02]  /*60c0*/  FFMA.FTZ R14, R22, R194, -R13 ;  /* 0x000000c2160e7223 */ /* 0x000fe4000001080d */
[----:B------:R-:W-:Y:S02]  /*60d0*/  FADD.FTZ R207, -R142, R207 ;  /* 0x000000cf8ecf7221 */ /* 0x000fe40000010100 */
[----:B------:R-:W-:-:S02]  /*60e0*/  FFMA.FTZ R148, R99, -R176, R148 ;  /* 0x800000b063947223 */ /* 0x000fc40000010094 */
[----:B------:R-:W-:Y:S02]  /*60f0*/  FMUL.FTZ R194, R72, R194 ;  /* 0x000000c248c27220 */ /* 0x000fe40000410000 */
[----:B------:R-:W-:Y:S02]  /*6100*/  FADD.FTZ R145, R144, R145 ;  /* 0x0000009190917221 */ /* 0x000fe40000010000 */
[----:B------:R-:W-:Y:S02]  /*6110*/  FMUL.FTZ R12, R72, R210 ;  /* 0x000000d2480c7220 */ /* 0x000fe40000410000 */
[C---:B------:R-:W-:Y:S02]  /*6120*/  FFMA.FTZ R140, R112.reuse, R211, R140 ;  /* 0x000000d3708c7223 */ /* 0x040fe4000001008c */
[----:B------:R-:W-:Y:S02]  /*6130*/  FMUL.FTZ R116, R199, R14 ;  /* 0x0000000ec7747220 */ /* 0x000fe40000410000 */
[----:B------:R-:W-:-:S02]  /*6140*/  FFMA.FTZ R148, R112, -R199, R148 ;  /* 0x800000c770947223 */ /* 0x000fc40000010094 */
[----:B------:R-:W-:Y:S02]  /*6150*/  FFMA.FTZ R211, -R72, R143, R211 ;  /* 0x0000008f48d37223 */ /* 0x000fe400000101d3 */
[C---:B------:R-:W-:Y:S02]  /*6160*/  FMUL.FTZ R13, R199.reuse, R194 ;  /* 0x000000c2c70d7220 */ /* 0x040fe40000410000 */
[C---:B------:R-:W-:Y:S02]  /*6170*/  FMUL.FTZ R14, R122.reuse, -R207 ;  /* 0x800000cf7a0e7220 */ /* 0x040fe40000410000 */
[----:B------:R-:W-:Y:S02]  /*6180*/  FMUL.FTZ R199, R199, R12 ;  /* 0x0000000cc7c77220 */ /* 0x000fe40000410000 */
[----:B------:R-:W-:Y:S02]  /*6190*/  FMUL.FTZ R122, R122, -R145 ;  /* 0x800000917a7a7220 */ /* 0x000fe40000410000 */
[----:B------:R-:W-:-:S02]  /*61a0*/  FADD.FTZ R51, R12, R51 ;  /* 0x000000330c337221 */ /* 0x000fc40000010000 */
[C---:B------:R-:W-:Y:S02]  /*61b0*/  FFMA.FTZ R13, R211.reuse, R12, R13 ;  /* 0x0000000cd30d7223 */ /* 0x040fe4000001000d */
[----:B------:R-:W-:Y:S02]  /*61c0*/  FFMA.FTZ R12, R211, R194, -R199 ;  /* 0x000000c2d30c7223 */ /* 0x000fe400000108c7 */
[C---:B------:R-:W-:Y:S02]  /*61d0*/  FFMA.FTZ R122, R126.reuse, R207, R122 ;  /* 0x000000cf7e7a7223 */ /* 0x040fe4000001007a */
[----:B------:R-:W-:Y:S02]  /*61e0*/  FFMA.FTZ R199, R126, R145, -R14 ;  /* 0x000000917ec77223 */ /* 0x000fe4000001080e */
[----:B------:R-:W-:Y:S02]  /*61f0*/  FFMA.FTZ R114, R22, R210, R15 ;  /* 0x000000d216727223 */ /* 0x000fe4000001000f */
[----:B------:R-:W-:-:S02]  /*6200*/  FMUL.FTZ R15, R23, R175 ;  /* 0x000000af170f7220 */ /* 0x000fc40000410000 */
[----:B------:R-:W-:Y:S02]  /*6210*/  FADD.FTZ R151, -R151, R122 ;  /* 0x0000007a97977221 */ /* 0x000fe40000010100 */
[----:B------:R-:W-:Y:S02]  /*6220*/  FADD.FTZ R199, R152, R199 ;  /* 0x000000c798c77221 */ /* 0x000fe40000010000 */
[----:B------:R-:W-:Y:S02]  /*6230*/  FFMA.FTZ R209, R22, R177, -R15 ;  /* 0x000000b116d17223 */ /* 0x000fe4000001080f */
[C---:B------:R-:W-:Y:S02]  /*6240*/  FMUL.FTZ R15, R120.reuse, -R151 ;  /* 0x80000097780f7220 */ /* 0x040fe40000410000 */
[----:B------:R-:W-:Y:S02]  /*6250*/  FMUL.FTZ R120, R120, -R199 ;  /* 0x800000c778787220 */ /* 0x000fe40000410000 */
[----:B------:R-:W-:-:S02]  /*6260*/  FFMA.FTZ R114, R211, R114, R116 ;  /* 0x00000072d3727223 */ /* 0x000fc40000010074 */
[----:B------:R-:W-:Y:S02]  /*6270*/  FFMA.FTZ R211, R128, R151, R120 ;  /* 0x0000009780d37223 */ /* 0x000fe40000010078 */
[----:B------:R-:W-:Y:S02]  /*6280*/  FMUL.FTZ R116, R190, R209 ;  /* 0x000000d1be747220 */ /* 0x000fe40000410000 */
[----:B------:R-:W-:Y:S02]  /*6290*/  FMUL.FTZ R14, R23, R177 ;  /* 0x000000b1170e7220 */ /* 0x000fe40000410000 */
[----:B------:R-:W-:Y:S02]  /*62a0*/  FFMA.FTZ R209, R128, R199, -R15 ;  /* 0x000000c780d17223 */ /* 0x000fe4000001080f */
[----:B------:R-:W-:Y:S02]  /*62b0*/  FFMA.FTZ R15, R143, R210, R114 ;  /* 0x000000d28f0f7223 */ /* 0x000fe40000010072 */
[----:B------:R-:W-:-:S02]  /*62c0*/  FADD.FTZ R143, -R154, R211 ;  /* 0x000000d39a8f7221 */ /* 0x000fc40000010100 */
[----:B------:R-:W-:Y:S02]  /*62d0*/  FFMA.FTZ R213, R22, R175, R14 ;  /* 0x000000af16d57223 */ /* 0x000fe4000001000e */
[----:B------:R-:W-:Y:S02]  /*62e0*/  FFMA.FTZ R130, -R70, R141, R192 ;  /* 0x0000008d46827223 */ /* 0x000fe400000101c0 */
[----:B------:R-:W-:Y:S02]  /*62f0*/  FMUL.FTZ R132, R92, R151 ;  /* 0x000000975c847220 */ /* 0x000fe40000410000 */
[----:B------:R-:W-:Y:S02]  /*6300*/  FADD.FTZ R28, R28, R209 ;  /* 0x000000d11c1c7221 */ /* 0x000fe40000010000 */
[----:B------:R-:W-:Y:S02]  /*6310*/  FMUL.FTZ R118, R94, R143 ;  /* 0x0000008f5e767220 */ /* 0x000fe40000410000 */
[----:B------:R-:W-:-:S02]  /*6320*/  FFMA.FTZ R120, R130, R213, R116 ;  /* 0x000000d582787223 */ /* 0x000fc40000010074 */
[C---:B------:R-:W-:Y:S02]  /*6330*/  FFMA.FTZ R167, -R92.reuse, R117, R167 ;  /* 0x000000755ca77223 */ /* 0x040fe400000101a7 */
[----:B------:R-:W-:Y:S02]  /*6340*/  FMUL.FTZ R116, R92, R199 ;  /* 0x000000c75c747220 */ /* 0x000fe40000410000 */
[----:B------:R-:W-:Y:S02]  /*6350*/  FMUL.FTZ R124, R29, R132 ;  /* 0x000000841d7c7220 */ /* 0x000fe40000410000 */
[C---:B------:R-:W-:Y:S02]  /*6360*/  FFMA.FTZ R161, -R94.reuse, R115, R161 ;  /* 0x000000735ea17223 */ /* 0x040fe400000101a1 */
[----:B------:R-:W-:Y:S02]  /*6370*/  FMUL.FTZ R114, R94, R28 ;  /* 0x0000001c5e727220 */ /* 0x000fe40000410000 */
[----:B------:R-:W-:-:S02]  /*6380*/  FMUL.FTZ R122, R25, R118 ;  /* 0x00000076197a7220 */ /* 0x000fc40000410000 */
[C---:B------:R-:W-:Y:S02]  /*6390*/  FMUL.FTZ R211, R70.reuse, R177 ;  /* 0x000000b146d37220 */ /* 0x040fe40000410000 */
[----:B------:R-:W-:Y:S02]  /*63a0*/  FFMA.FTZ R177, R167, R116, R124 ;  /* 0x00000074a7b17223 */ /* 0x000fe4000001007c */
[-C--:B------:R-:W-:Y:S02]  /*63b0*/  FFMA.FTZ R122, R161, R114.reuse, R122 ;  /* 0x00000072a17a7223 */ /* 0x080fe4000001007a */
[----:B------:R-:W-:Y:S02]  /*63c0*/  FMUL.FTZ R124, R25, R114 ;  /* 0x00000072197c7220 */ /* 0x000fe40000410000 */
[----:B------:R-:W-:Y:S02]  /*63d0*/  FMUL.FTZ R209, R70, R175 ;  /* 0x000000af46d17220 */ /* 0x000fe40000410000 */
[----:B------:R-:W-:-:S02]  /*63e0*/  FFMA.FTZ R126, R111, -R190, R148 ;  /* 0x800000be6f7e7223 */ /* 0x000fc40000010094 */
[C---:B------:R-:W-:Y:S02]  /*63f0*/  FMUL.FTZ R128, R190.reuse, R211 ;  /* 0x000000d3be807220 */ /* 0x040fe40000410000 */
[----:B------:R-:W-:Y:S02]  /*6400*/  FADD.FTZ R122, RZ, R122 ;  /* 0x0000007aff7a7221 */ /* 0x000fe40000010000 */
[----:B------:R-:W-:Y:S02]  /*6410*/  FFMA.FTZ R124, R161, R118, -R124 ;  /* 0x00000076a17c7223 */ /* 0x000fe4000001087c */
[----:B------:R-:W-:Y:S02]  /*6420*/  FMUL.FTZ R190, R190, R209 ;  /* 0x000000d1bebe7220 */ /* 0x000fe40000410000 */
[----:B------:R-:W-:Y:S02]  /*6430*/  FMUL.FTZ R118, R23, R180 ;  /* 0x000000b417767220 */ /* 0x000fe40000410000 */
[----:B------:R-:W-:-:S02]  /*6440*/  FMUL.FTZ R134, R29, R116 ;  /* 0x000000741d867220 */ /* 0x000fc40000410000 */
[----:B------:R-:W-:Y:S02]  /*6450*/  FMUL.FTZ R136, R90, R207 ;  /* 0x000000cf5a887220 */ /* 0x000fe40000410000 */
[----:B------:R-:W-:Y:S02]  /*6460*/  FFMA.FTZ R128, R130, R209, R128 ;  /* 0x000000d182807223 */ /* 0x000fe40000010080 */
[----:B------:R-:W-:Y:S02]  /*6470*/  FADD.FTZ R122, R122, R177 ;  /* 0x000000b17a7a7221 */ /* 0x000fe40000010000 */
[----:B------:R-:W-:Y:S02]  /*6480*/  FFMA.FTZ R130, R130, R211, -R190 ;  /* 0x000000d382827223 */ /* 0x000fe400000108be */
[----:B------:R-:W-:Y:S02]  /*6490*/  FFMA.FTZ R177, R22, R179, -R118 ;  /* 0x000000b316b17223 */ /* 0x000fe40000010876 */
[----:B------:R-:W-:-:S02]  /*64a0*/  FFMA.FTZ R211, R167, R132, -R134 ;  /* 0x00000084a7d37223 */ /* 0x000fc40000010886 */
[C---:B------:R-:W-:Y:S02]  /*64b0*/  FMUL.FTZ R118, R90.reuse, R145 ;  /* 0x000000915a767220 */ /* 0x040fe40000410000 */
[----:B------:R-:W-:Y:S02]  /*64c0*/  FFMA.FTZ R163, -R90, R119, R163 ;  /* 0x000000775aa37223 */ /* 0x000fe400000101a3 */
[----:B------:R-:W-:Y:S02]  /*64d0*/  FMUL.FTZ R134, R153, R136 ;  /* 0x0000008899867220 */ /* 0x000fe40000410000 */
[----:B------:R-:W-:Y:S02]  /*64e0*/  FFMA.FTZ R14, R111, R192, R140 ;  /* 0x000000c06f0e7223 */ /* 0x000fe4000001008c */
[----:B------:R-:W-:Y:S02]  /*64f0*/  FADD.FTZ R124, RZ, R124 ;  /* 0x0000007cff7c7221 */ /* 0x000fe40000010000 */
[----:B------:R-:W-:-:S02]  /*6500*/  FMUL.FTZ R152, R74, R179 ;  /* 0x000000b34a987220 */ /* 0x000fc40000410000 */
[----:B------:R-:W-:Y:S02]  /*6510*/  FMUL.FTZ R132, R176, R177 ;  /* 0x000000b1b0847220 */ /* 0x000fe40000410000 */
[-C--:B------:R-:W-:Y:S02]  /*6520*/  FMUL.FTZ R140, R153, R118.reuse ;  /* 0x00000076998c7220 */ /* 0x080fe40000410000 */
[----:B------:R-:W-:Y:S02]  /*6530*/  FFMA.FTZ R177, R163, R118, R134 ;  /* 0x00000076a3b17223 */ /* 0x000fe40000010086 */
[----:B------:R-:W-:Y:S02]  /*6540*/  FADD.FTZ R50, R209, R50 ;  /* 0x00000032d1327221 */ /* 0x000fe40000010000 */
[----:B------:R-:W-:Y:S02]  /*6550*/  FADD.FTZ R211, R124, R211 ;  /* 0x000000d37cd37221 */ /* 0x000fe40000010000 */
[----:B------:R-:W-:-:S02]  /*6560*/  FMUL.FTZ R213, R74, R180 ;  /* 0x000000b44ad57220 */ /* 0x000fc40000410000 */
[----:B------:R-:W-:Y:S02]  /*6570*/  FFMA.FTZ R209, -R74, R139, R178 ;  /* 0x0000008b4ad17223 */ /* 0x000fe400000101b2 */
[----:B------:R-:W-:Y:S02]  /*6580*/  FMUL.FTZ R142, R176, R152 ;  /* 0x00000098b08e7220 */ /* 0x000fe40000410000 */
[----:B------:R-:W-:Y:S02]  /*6590*/  FFMA.FTZ R140, R163, R136, -R140 ;  /* 0x00000088a38c7223 */ /* 0x000fe4000001088c */
[----:B------:R-:W-:Y:S02]  /*65a0*/  FMUL.FTZ R124, R86, R197 ;  /* 0x000000c5567c7220 */ /* 0x000fe40000410000 */
[----:B------:R-:W-:Y:S02]  /*65b0*/  FADD.FTZ R177, R122, R177 ;  /* 0x000000b17ab17221 */ /* 0x000fe40000010000 */
[----:B------:R-:W-:-:S02]  /*65c0*/  FMUL.FTZ R136, R88, R203 ;  /* 0x000000cb58887220 */ /* 0x000fc40000410000 */
[----:B------:R-:W-:Y:S02]  /*65d0*/  FMUL.FTZ R122, R88, R205 ;  /* 0x000000cd587a7220 */ /* 0x000fe40000410000 */
[----:B------:R-:W-:Y:S02]  /*65e0*/  FFMA.FTZ R134, R209, R213, R142 ;  /* 0x000000d5d1867223 */ /* 0x000fe4000001008e */
[C---:B------:R-:W-:Y:S02]  /*65f0*/  FFMA.FTZ R165, -R86.reuse, R113, R165 ;  /* 0x0000007156a57223 */ /* 0x040fe400000101a5 */
[----:B------:R-:W-:Y:S02]  /*6600*/  FMUL.FTZ R146, R86, R147 ;  /* 0x0000009356927220 */ /* 0x000fe40000410000 */
[----:B------:R-:W-:Y:S02]  /*6610*/  FMUL.FTZ R148, R157, R124 ;  /* 0x0000007c9d947220 */ /* 0x000fe40000410000 */
[----:B------:R-:W-:-:S02]  /*6620*/  FFMA.FTZ R169, -R88, R121, R169 ;  /* 0x0000007958a97223 */ /* 0x000fc400000101a9 */
[C---:B------:R-:W-:Y:S02]  /*6630*/  FMUL.FTZ R142, R155.reuse, R136 ;  /* 0x000000889b8e7220 */ /* 0x040fe40000410000 */
[----:B------:R-:W-:Y:S02]  /*6640*/  FMUL.FTZ R144, R155, R122 ;  /* 0x0000007a9b907220 */ /* 0x000fe40000410000 */
[----:B------:R-:W-:Y:S02]  /*6650*/  FFMA.FTZ R215, R165, R146, -R148 ;  /* 0x00000092a5d77223 */ /* 0x000fe40000010894 */
[----:B------:R-:W-:Y:S02]  /*6660*/  FADD.FTZ R52, R213, R52 ;  /* 0x00000034d5347221 */ /* 0x000fe40000010000 */
[----:B------:R-:W-:Y:S02]  /*6670*/  FMUL.FTZ R176, R176, R213 ;  /* 0x000000d5b0b07220 */ /* 0x000fe40000410000 */
[----:B------:R-:W-:-:S02]  /*6680*/  FFMA.FTZ R142, R169, R122, R142 ;  /* 0x0000007aa98e7223 */ /* 0x000fc4000001008e */
[----:B------:R-:W-:Y:S02]  /*6690*/  FMUL.FTZ R146, R157, R146 ;  /* 0x000000929d927220 */ /* 0x000fe40000410000 */
[----:B------:R-:W-:Y:S02]  /*66a0*/  FFMA.FTZ R213, R169, R136, -R144 ;  /* 0x00000088a9d57223 */ /* 0x000fe40000010890 */
[----:B------:R-:W-:Y:S02]  /*66b0*/  FADD.FTZ R140, R211, R140 ;  /* 0x0000008cd38c7221 */ /* 0x000fe40000010000 */
[----:B------:R-:W-:Y:S02]  /*66c0*/  FMUL.FTZ R217, R84, R149 ;  /* 0x0000009554d97220 */ /* 0x000fe40000410000 */
[----:B------:R-:W-:Y:S02]  /*66d0*/  FADD.FTZ R142, R177, R142 ;  /* 0x0000008eb18e7221 */ /* 0x000fe40000010000 */
[----:B------:R-:W-:-:S02]  /*66e0*/  FFMA.FTZ R211, R165, R124, R146 ;  /* 0x0000007ca5d37223 */ /* 0x000fc40000010092 */
[C---:B------:R-:W-:Y:S02]  /*66f0*/  FFMA.FTZ R156, -R84.reuse, R123, R156 ;  /* 0x0000007b549c7223 */ /* 0x040fe4000001019c */
[----:B------:R-:W-:Y:S02]  /*6700*/  FMUL.FTZ R177, R84, R195 ;  /* 0x000000c354b17220 */ /* 0x000fe40000410000 */
[----:B------:R-:W-:Y:S02]  /*6710*/  FMUL.FTZ R136, R24, R217 ;  /* 0x000000d918887220 */ /* 0x000fe40000410000 */
[----:B------:R-:W-:Y:S02]  /*6720*/  FADD.FTZ R140, R140, R213 ;  /* 0x000000d58c8c7221 */ /* 0x000fe40000010000 */
[----:B------:R-:W-:Y:S02]  /*6730*/  FADD.FTZ R142, R142, R211 ;  /* 0x000000d38e8e7221 */ /* 0x000fe40000010000 */
[----:B------:R-:W-:-:S02]  /*6740*/  FMUL.FTZ R144, R24, R177 ;  /* 0x000000b118907220 */ /* 0x000fc40000410000 */
[----:B------:R-:W-:Y:S02]  /*6750*/  FFMA.FTZ R211, R156, R177, R136 ;  /* 0x000000b19cd37223 */ /* 0x000fe40000010088 */
[----:B------:R-:W-:Y:S02]  /*6760*/  FADD.FTZ R140, R140, R215 ;  /* 0x000000d78c8c7221 */ /* 0x000fe40000010000 */
[----:B------:R-:W-:Y:S02]  /*6770*/  FMUL.FTZ R215, R82, R201 ;  /* 0x000000c952d77220 */ /* 0x000fe40000410000 */
[----:B------:R-:W-:Y:S02]  /*6780*/  FFMA.FTZ R217, R156, R217, -R144 ;  /* 0x000000d99cd97223 */ /* 0x000fe40000010890 */
[----:B------:R-:W-:Y:S02]  /*6790*/  FADD.FTZ R142, R142, R211 ;  /* 0x000000d38e8e7221 */ /* 0x000fe40000010000 */
[----:B------:R-:W-:-:S02]  /*67a0*/  FFMA.FTZ R162, -R82, R125, R162 ;  /* 0x0000007d52a27223 */ /* 0x000fc400000101a2 */
[----:B------:R-:W-:Y:S02]  /*67b0*/  FMUL.FTZ R211, R82, R189 ;  /* 0x000000bd52d37220 */ /* 0x000fe40000410000 */
[----:B------:R-:W-:Y:S02]  /*67c0*/  FMUL.FTZ R144, R26, R215 ;  /* 0x000000d71a907220 */ /* 0x000fe40000410000 */
[----:B------:R-:W-:Y:S02]  /*67d0*/  FMUL.FTZ R213, R80, R188 ;  /* 0x000000bc50d57220 */ /* 0x000fe40000410000 */
[-C--:B------:R-:W-:Y:S02]  /*67e0*/  FMUL.FTZ R146, R26, R211.reuse ;  /* 0x000000d31a927220 */ /* 0x080fe40000410000 */
[----:B------:R-:W-:Y:S02]  /*67f0*/  FFMA.FTZ R219, R162, R211, R144 ;  /* 0x000000d3a2db7223 */ /* 0x000fe40000010090 */
[----:B------:R-:W-:-:S02]  /*6800*/  FFMA.FTZ R168, -R80, R127, R168 ;  /* 0x0000007f50a87223 */ /* 0x000fc400000101a8 */
[----:B------:R-:W-:Y:S02]  /*6810*/  FMUL.FTZ R223, R80, R187 ;  /* 0x000000bb50df7220 */ /* 0x000fe40000410000 */
[----:B------:R-:W-:Y:S02]  /*6820*/  FMUL.FTZ R144, R158, R213 ;  /* 0x000000d59e907220 */ /* 0x000fe40000410000 */
[----:B------:R-:W-:Y:S02]  /*6830*/  FFMA.FTZ R221, R162, R215, -R146 ;  /* 0x000000d7a2dd7223 */ /* 0x000fe40000010892 */
[----:B------:R-:W-:Y:S02]  /*6840*/  FADD.FTZ R142, R142, R219 ;  /* 0x000000db8e8e7221 */ /* 0x000fe40000010000 */
[----:B------:R-:W-:Y:S02]  /*6850*/  FADD.FTZ R140, R140, R217 ;  /* 0x000000d98c8c7221 */ /* 0x000fe40000010000 */
[----:B------:R-:W-:-:S02]  /*6860*/  FMUL.FTZ R219, R78, R185 ;  /* 0x000000b94edb7220 */ /* 0x000fc40000410000 */
[----:B------:R-:W-:Y:S02]  /*6870*/  FMUL.FTZ R215, R78, R182 ;  /* 0x000000b64ed77220 */ /* 0x000fe40000410000 */
[----:B------:R-:W-:Y:S02]  /*6880*/  FFMA.FTZ R217, R168, R223, -R144 ;  /* 0x000000dfa8d97223 */ /* 0x000fe40000010890 */
[----:B------:R-:W-:Y:S02]  /*6890*/  FFMA.FTZ R170, -R78, R133, R170 ;  /* 0x000000854eaa7223 */ /* 0x000fe400000101aa */
[C---:B------:R-:W-:Y:S02]  /*68a0*/  FMUL.FTZ R144, R164.reuse, R219 ;  /* 0x000000dba4907220 */ /* 0x040fe40000410000 */
[----:B------:R-:W-:Y:S02]  /*68b0*/  FMUL.FTZ R146, R164, R215 ;  /* 0x000000d7a4927220 */ /* 0x000fe40000410000 */
[----:B------:R-:W-:-:S02]  /*68c0*/  FADD.FTZ R140, R140, R221 ;  /* 0x000000dd8c8c7221 */ /* 0x000fc40000010000 */
[----:B------:R-:W-:Y:S02]  /*68d0*/  FADD.FTZ R106, R15, R106 ;  /* 0x0000006a0f6a7221 */ /* 0x000fe40000010000 */
[----:B------:R-:W-:Y:S02]  /*68e0*/  FMUL.FTZ R15, R76, R181 ;  /* 0x000000b54c0f7220 */ /* 0x000fe40000410000 */
[----:B------:R-:W-:Y:S02]  /*68f0*/  FMUL.FTZ R223, R158, R223 ;  /* 0x000000df9edf7220 */ /* 0x000fe40000410000 */
[C---:B------:R-:W-:Y:S02]  /*6900*/  FFMA.FTZ R221, R170.reuse, R215, R144 ;  /* 0x000000d7aadd7223 */ /* 0x040fe40000010090 */
[----:B------:R-:W-:Y:S02]  /*6910*/  FFMA.FTZ R219, R170, R219, -R146 ;  /* 0x000000dbaadb7223 */ /* 0x000fe40000010892 */
[----:B------:R-:W-:-:S02]  /*6920*/  FADD.FTZ R140, R140, R217 ;  /* 0x000000d98c8c7221 */ /* 0x000fc40000010000 */
[C---:B------:R-:W-:Y:S02]  /*6930*/  FFMA.FTZ R172, -R76.reuse, R137, R172 ;  /* 0x000000894cac7223 */ /* 0x040fe400000101ac */
[----:B------:R-:W-:Y:S02]  /*6940*/  FMUL.FTZ R217, R76, R183 ;  /* 0x000000b74cd97220 */ /* 0x000fe40000410000 */
[----:B------:R-:W-:Y:S02]  /*6950*/  FMUL.FTZ R144, R174, R15 ;  /* 0x0000000fae907220 */ /* 0x000fe40000410000 */
[----:B------:R-:W-:Y:S02]  /*6960*/  FFMA.FTZ R223, R168, R213, R223 ;  /* 0x000000d5a8df7223 */ /* 0x000fe400000100df */
[----:B------:R-:W-:Y:S02]  /*6970*/  FADD.FTZ R140, R140, R219 ;  /* 0x000000db8c8c7221 */ /* 0x000fe40000010000 */
[----:B------:R-:W-:-:S02]  /*6980*/  FFMA.FTZ R219, R172, R217, -R144 ;  /* 0x000000d9acdb7223 */ /* 0x000fc40000010890 */
[----:B------:R-:W-:Y:S02]  /*6990*/  FADD.FTZ R142, R142, R223 ;  /* 0x000000df8e8e7221 */ /* 0x000fe40000010000 */
[----:B------:R-:W-:Y:S02]  /*69a0*/  FMUL.FTZ R217, R174, R217 ;  /* 0x000000d9aed97220 */ /* 0x000fe40000410000 */
[----:B------:R-:W-:Y:S02]  /*69b0*/  FADD.FTZ R142, R142, R221 ;  /* 0x000000dd8e8e7221 */ /* 0x000fe40000010000 */
[----:B------:R-:W-:Y:S02]  /*69c0*/  FFMA.FTZ R217, R172, R15, R217 ;  /* 0x0000000facd97223 */ /* 0x000fe400000100d9 */
[----:B------:R-:W-:Y:S02]  /*69d0*/  FFMA.FTZ R136, R209, R152, -R176 ;  /* 0x00000098d1887223 */ /* 0x000fe400000108b0 */
[----:B------:R-:W-:-:S02]  /*69e0*/  FADD.FTZ R217, R142, R217 ;  /* 0x000000d98ed97221 */ /* 0x000fc40000010000 */
[----:B------:R-:W-:Y:S02]  /*69f0*/  FADD.FTZ R219, R140, R219 ;  /* 0x000000db8cdb7221 */ /* 0x000fe40000010000 */
[C---:B------:R-:W-:Y:S02]  /*6a00*/  FMUL.FTZ R221, R68.reuse, R166 ;  /* 0x000000a644dd7220 */ /* 0x040fe40000410000 */
[----:B------:R-:W-:Y:S02]  /*6a10*/  FMUL.FTZ R223, R68, R173 ;  /* 0x000000ad44df7220 */ /* 0x000fe40000410000 */
[----:B------:R-:W-:Y:S02]  /*6a20*/  FADD.FTZ R134, R217, R134 ;  /* 0x00000086d9867221 */ /* 0x000fe40000010000 */
[----:B------:R-:W-:Y:S02]  /*6a30*/  FADD.FTZ R219, R219, R136 ;  /* 0x00000088dbdb7221 */ /* 0x000fe40000010000 */
[----:B------:R-:W-:-:S02]  /*6a40*/  FFMA.FTZ R14, R109, R186, R14 ;  /* 0x000000ba6d0e7223 */ /* 0x000fc4000001000e */
[----:B------:R-:W-:Y:S02]  /*6a50*/  FFMA.FTZ R186, -R68, R131, R186 ;  /* 0x0000008344ba7223 */ /* 0x000fe400000101ba */
[C---:B------:R-:W-:Y:S02]  /*6a60*/  FMUL.FTZ R146, R184.reuse, R221 ;  /* 0x000000ddb8927220 */ /* 0x040fe40000410000 */
[----:B------:R-:W-:Y:S02]  /*6a70*/  FMUL.FTZ R144, R184, R223 ;  /* 0x000000dfb8907220 */ /* 0x000fe40000410000 */
[----:B------:R-:W-:Y:S02]  /*6a80*/  FMUL.FTZ R142, R66, R171 ;  /* 0x000000ab428e7220 */ /* 0x000fe40000410000 */
[----:B------:R-:W-:Y:S02]  /*6a90*/  FFMA.FTZ R138, R138, R191, R198 ;  /* 0x000000bf8a8a7223 */ /* 0x000fe400000100c6 */
[----:B------:R-:W-:-:S02]  /*6aa0*/  FMUL.FTZ R140, R66, R160 ;  /* 0x000000a0428c7220 */ /* 0x000fc40000410000 */
[----:B------:R-:W-:Y:S02]  /*6ab0*/  FADD.FTZ R13, R134, R13 ;  /* 0x0000000d860d7221 */ /* 0x000fe40000010000 */
[----:B------:R-:W-:Y:S02]  /*6ac0*/  FADD.FTZ R219, R219, R12 ;  /* 0x0000000cdbdb7221 */ /* 0x000fe40000010000 */
[C---:B------:R-:W-:Y:S02]  /*6ad0*/  FFMA.FTZ R223, R186.reuse, R223, -R146 ;  /* 0x000000dfbadf7223 */ /* 0x040fe40000010892 */
[----:B------:R-:W-:Y:S02]  /*6ae0*/  FFMA.FTZ R14, R107, R193, R14 ;  /* 0x000000c16b0e7223 */ /* 0x000fe4000001000e */
[----:B------:R-:W-:Y:S02]  /*6af0*/  FADD.FTZ R49, R221, R49 ;  /* 0x00000031dd317221 */ /* 0x000fe40000010000 */
[----:B------:R-:W-:-:S02]  /*6b00*/  FFMA.FTZ R144, R186, R221, R144 ;  /* 0x000000ddba907223 */ /* 0x000fc40000010090 */
[----:B------:R-:W-:Y:S02]  /*6b10*/  FFMA.FTZ R193, -R66, R135, R193 ;  /* 0x0000008742c17223 */ /* 0x000fe400000101c1 */
[C---:B------:R-:W-:Y:S02]  /*6b20*/  FMUL.FTZ R146, R191.reuse, R142 ;  /* 0x0000008ebf927220 */ /* 0x040fe40000410000 */
[----:B------:R-:W-:Y:S02]  /*6b30*/  FMUL.FTZ R148, R191, R140 ;  /* 0x0000008cbf947220 */ /* 0x000fe40000410000 */
[C---:B------:R-:W-:Y:S02]  /*6b40*/  FFMA.FTZ R150, R64.reuse, R129, R150 ;  /* 0x0000008140967223 */ /* 0x040fe40000010096 */
[----:B------:R-:W-:Y:S02]  /*6b50*/  FMUL.FTZ R225, R64, R159 ;  /* 0x0000009f40e17220 */ /* 0x000fe40000410000 */
[----:B------:R-:W-:-:S02]  /*6b60*/  FADD.FTZ R138, RZ, R138 ;  /* 0x0000008aff8a7221 */ /* 0x000fc40000010000 */
[----:B------:R-:W-:Y:S02]  /*6b70*/  FMUL.FTZ R221, R64, R27 ;  /* 0x0000001b40dd7220 */ /* 0x000fe40000410000 */
[----:B------:R-:W-:Y:S02]  /*6b80*/  FADD.FTZ R130, R219, R130 ;  /* 0x00000082db827221 */ /* 0x000fe40000010000 */
[----:B------:R-:W-:Y:S02]  /*6b90*/  FADD.FTZ R13, R13, R128 ;  /* 0x000000800d0d7221 */ /* 0x000fe40000010000 */
[----:B------:R-:W-:Y:S02]  /*6ba0*/  FADD.FTZ R48, R140, R48 ;  /* 0x000000308c307221 */ /* 0x000fe40000010000 */
[C---:B------:R-:W-:Y:S02]  /*6bb0*/  FFMA.FTZ R146, R193.reuse, R140, R146 ;  /* 0x0000008cc1927223 */ /* 0x040fe40000010092 */
[----:B------:R-:W-:-:S02]  /*6bc0*/  FFMA.FTZ R217, R193, R142, -R148 ;  /* 0x0000008ec1d97223 */ /* 0x000fc40000010894 */
[----:B------:R-:W-:Y:S02]  /*6bd0*/  FFMA.FTZ R134, -R64, R129, R150 ;  /* 0x0000008140867223 */ /* 0x000fe40000010196 */
[C---:B------:R-:W-:Y:S02]  /*6be0*/  FMUL.FTZ R136, R138.reuse, R225 ;  /* 0x000000e18a887220 */ /* 0x040fe40000410000 */
[----:B------:R-:W-:Y:S02]  /*6bf0*/  FMUL.FTZ R140, R138, R221 ;  /* 0x000000dd8a8c7220 */ /* 0x000fe40000410000 */
[----:B------:R-:W-:Y:S02]  /*6c00*/  FFMA.FTZ R126, R109, -R184, R126 ;  /* 0x800000b86d7e7223 */ /* 0x000fe4000001007e */
[----:B------:R-:W-:Y:S02]  /*6c10*/  FADD.FTZ R130, R130, R223 ;  /* 0x000000df82827221 */ /* 0x000fe40000010000 */
[----:B------:R-:W-:-:S02]  /*6c20*/  FADD.FTZ R13, R13, R144 ;  /* 0x000000900d0d7221 */ /* 0x000fc40000010000 */
[----:B------:R-:W-:Y:S02]  /*6c30*/  FMUL.FTZ R179, R23, R179 ;  /* 0x000000b317b37220 */ /* 0x000fe40000410000 */
[C---:B------:R-:W-:Y:S02]  /*6c40*/  FFMA.FTZ R136, R134.reuse, R221, R136 ;  /* 0x000000dd86887223 */ /* 0x040fe40000010088 */
[----:B------:R-:W-:Y:S02]  /*6c50*/  FFMA.FTZ R225, R134, R225, -R140 ;  /* 0x000000e186e17223 */ /* 0x000fe4000001088c */
[----:B------:R-:W-:Y:S02]  /*6c60*/  FFMA.FTZ R126, R107, -R191, R126 ;  /* 0x800000bf6b7e7223 */ /* 0x000fe4000001007e */
[----:B------:R-:W-:Y:S02]  /*6c70*/  FADD.FTZ R130, R130, R217 ;  /* 0x000000d982827221 */ /* 0x000fe40000010000 */
[----:B------:R-:W-:-:S02]  /*6c80*/  FADD.FTZ R13, R13, R146 ;  /* 0x000000920d0d7221 */ /* 0x000fc40000010000 */
[----:B------:R-:W-:Y:S02]  /*6c90*/  FFMA.FTZ R179, R22, R180, R179 ;  /* 0x000000b416b37223 */ /* 0x000fe400000100b3 */
[C---:B------:R-:W-:Y:S02]  /*6ca0*/  FFMA.FTZ R14, R105.reuse, R150, R14 ;  /* 0x00000096690e7223 */ /* 0x040fe4000001000e */
[----:B------:R-:W-:Y:S02]  /*6cb0*/  FFMA.FTZ R126, R105, -R138, R126 ;  /* 0x8000008a697e7223 */ /* 0x000fe4000001007e */
[----:B------:R-:W-:Y:S02]  /*6cc0*/  FADD.FTZ R130, R130, R225 ;  /* 0x000000e182827221 */ /* 0x000fe40000010000 */
[----:B------:R-:W-:Y:S01]  /*6cd0*/  FADD.FTZ R136, R13, R136 ;  /* 0x000000880d887221 */ /* 0x000fe20000010000 */
[----:B------:R-:W0:Y:S01]  /*6ce0*/  SHFL.DOWN PT, R140, R126, 0x1, 0x1f ;  /* 0x08201f007e8c7f89 */ /* 0x000e2200000e0000 */
[----:B------:R-:W-:-:S02]  /*6cf0*/  FFMA.FTZ R132, R209, R179, R132 ;  /* 0x000000b3d1847223 */ /* 0x000fc40000010084 */
[----:B------:R-:W-:Y:S01]  /*6d00*/  FMUL.FTZ R12, R23, R166 ;  /* 0x000000a6170c7220 */ /* 0x000fe20000410000 */
[----:B------:R-:W1:Y:S01]  /*6d10*/  SHFL.DOWN PT, R209, R14, 0x1, 0x1f ;  /* 0x08201f000ed17f89 */ /* 0x000e6200000e0000 */
[----:B------:R-:W-:Y:S01]  /*6d20*/  FADD.FTZ R53, R15, R53 ;  /* 0x000000350f357221 */ /* 0x000fe20000010000 */
[----:B------:R-:W-:Y:S01]  /*6d30*/  MOV R15, R126 ;  /* 0x0000007e000f7202 */ /* 0x000fe20000000f00 */
        /* <DEDUP_REMOVED lines=10> */
[----:B------:R-:W-:Y:S02]  /*6de0*/  FFMA.FTZ R132, R139, R180, R132 ;  /* 0x000000b48b847223 */ /* 0x000fe40000010084 */
[C---:B------:R-:W-:Y:S02]  /*6df0*/  FMUL.FTZ R173, R23.reuse, R173 ;  /* 0x000000ad17ad7220 */ /* 0x040fe40000410000 */
[----:B------:R-:W-:Y:S02]  /*6e00*/  FMUL.FTZ R183, R23, R183 ;  /* 0x000000b717b77220 */ /* 0x000fe40000410000 */
[----:B0-----:R-:W-:Y:S02]  /*6e10*/  @!P0 FADD.FTZ R15, R15, R140 ;  /* 0x0000008c0f0f8221 */ /* 0x001fe40000010000 */
[----:B------:R-:W-:-:S02]  /*6e20*/  FFMA.FTZ R173, R22, R166, R173 ;  /* 0x000000a616ad7223 */ /* 0x000fc400000100ad */
[----:B-1----:R-:W-:Y:S01]  /*6e30*/  @!P0 FADD.FTZ R14, R14, R209 ;  /* 0x000000d10e0e8221 */ /* 0x002fe20000010000 */
[----:B------:R-:W-:Y:S01]  /*6e40*/  SHFL.DOWN PT, R130, R15, 0x2, 0x1f ;  /* 0x08401f000f827f89 */ /* 0x000fe200000e0000 */
[----:B------:R-:W-:Y:S02]  /*6e50*/  FMUL.FTZ R126, R23, R160 ;  /* 0x000000a0177e7220 */ /* 0x000fe40000410000 */
[----:B--2---:R-:W-:Y:S01]  /*6e60*/  @!P0 FADD.FTZ R13, R13, R128 ;  /* 0x000000800d0d8221 */ /* 0x004fe20000010000 */
[----:B------:R-:W0:Y:S01]  /*6e70*/  SHFL.DOWN PT, R141, R14, 0x2, 0x1f ;  /* 0x08401f000e8d7f89 */ /* 0x000e2200000e0000 */
[----:B------:R-:W-:Y:S02]  /*6e80*/  FADD.FTZ R75, R120, R75 ;  /* 0x0000004b784b7221 */ /* 0x000fe40000010000 */
[----:B---3--:R-:W-:Y:S01]  /*6e90*/  @!P0 FADD.FTZ R12, R12, R179 ;  /* 0x000000b30c0c8221 */ /* 0x008fe20000010000 */
[----:B------:R-:W1:Y:S01]  /*6ea0*/  SHFL.DOWN PT, R128, R13, 0x2, 0x1f ;  /* 0x08401f000d807f89 */ /* 0x000e6200000e0000 */
[----:B------:R-:W-:Y:S01]  /*6eb0*/  ISETP.GT.AND P0, PT, R33, 0x1d, PT ;  /* 0x0000001d2100780c */ /* 0x000fe20003f04270 */
[----:B------:R-:W-:-:S02]  /*6ec0*/  FFMA.FTZ R173, R186, R173, R184 ;  /* 0x000000adbaad7223 */ /* 0x000fc400000100b8 */
[----:B------:R-:W2:Y:S01]  /*6ed0*/  SHFL.DOWN PT, R139, R12, 0x2, 0x1f ;  /* 0x08401f000c8b7f89 */ /* 0x000ea200000e0000 */
[C---:B------:R-:W-:Y:S02]  /*6ee0*/  FFMA.FTZ R183, R22.reuse, R181, R183 ;  /* 0x000000b516b77223 */ /* 0x040fe400000100b7 */
[C---:B------:R-:W-:Y:S02]  /*6ef0*/  FMUL.FTZ R120, R23.reuse, R182 ;  /* 0x000000b617787220 */ /* 0x040fe40000410000 */
[-C--:B------:R-:W-:Y:S02]  /*6f00*/  FFMA.FTZ R126, R22, R171.reuse, -R126 ;  /* 0x000000ab167e7223 */ /* 0x080fe4000001087e */
[----:B------:R-:W-:Y:S02]  /*6f10*/  FMUL.FTZ R171, R23, R171 ;  /* 0x000000ab17ab7220 */ /* 0x000fe40000410000 */
[----:B------:R-:W-:Y:S02]  /*6f20*/  FFMA.FTZ R173, R131, R166, R173 ;  /* 0x000000a683ad7223 */ /* 0x000fe400000100ad */
[----:B------:R-:W-:-:S02]  /*6f30*/  FFMA.FTZ R174, R172, R183, R174 ;  /* 0x000000b7acae7223 */ /* 0x000fc400000100ae */
[C---:B------:R-:W-:Y:S02]  /*6f40*/  FFMA.FTZ R131, R22.reuse, R185, -R120 ;  /* 0x000000b916837223 */ /* 0x040fe40000010878 */
[----:B------:R-:W-:Y:S02]  /*6f50*/  FMUL.FTZ R126, R191, R126 ;  /* 0x0000007ebf7e7220 */ /* 0x000fe40000410000 */
[----:B------:R-:W-:Y:S02]  /*6f60*/  FFMA.FTZ R120, R22, R160, R171 ;  /* 0x000000a016787223 */ /* 0x000fe400000100ab */
[----:B------:R-:W-:Y:S02]  /*6f70*/  FFMA.FTZ R137, R137, R181, R174 ;  /* 0x000000b589897223 */ /* 0x000fe400000100ae */
[----:B------:R-:W-:Y:S02]  /*6f80*/  FFMA.FTZ R120, R193, R120, R126 ;  /* 0x00000078c1787223 */ /* 0x000fe4000001007e */
[----:B0-----:R-:W-:-:S02]  /*6f90*/  @!P0 FADD.FTZ R14, R14, R141 ;  /* 0x0000008d0e0e8221 */ /* 0x001fc40000010000 */
[----:B------:R-:W-:Y:S02]  /*6fa0*/  @!P0 FADD.FTZ R15, R15, R130 ;  /* 0x000000820f0f8221 */ /* 0x000fe40000010000 */
[----:B-1----:R-:W-:Y:S02]  /*6fb0*/  @!P0 FADD.FTZ R13, R13, R128 ;  /* 0x000000800d0d8221 */ /* 0x002fe40000010000 */
[----:B--2---:R-:W-:Y:S01]  /*6fc0*/  @!P0 FADD.FTZ R12, R12, R139 ;  /* 0x0000008b0c0c8221 */ /* 0x004fe20000010000 */
[----:B------:R-:W-:Y:S01]  /*6fd0*/  SHFL.DOWN PT, R130, R15, 0x4, 0x1f ;  /* 0x08801f000f827f89 */ /* 0x000fe200000e0000 */
[----:B------:R-:W-:Y:S01]  /*6fe0*/  FADD.FTZ R104, R137, R104 ;  /* 0x0000006889687221 */ /* 0x000fe20000010000 */
[----:B------:R-:W-:Y:S01]  /*6ff0*/  ISETP.GT.AND P0, PT, R33, 0x1b, PT ;  /* 0x0000001b2100780c */ /* 0x000fe20003f04270 */
[----:B------:R-:W-:Y:S01]  /*7000*/  FFMA.FTZ R160, R135, R160, R120 ;  /* 0x000000a087a07223 */ /* 0x000fe20000010078 */
[----:B------:R-:W0:Y:S01]  /*7010*/  SHFL.DOWN PT, R137, R14, 0x4, 0x1f ;  /* 0x08801f000e897f89 */ /* 0x000e2200000e0000 */
[----:B------:R-:W-:-:S02]  /*7020*/  FMUL.FTZ R185, R23, R185 ;  /* 0x000000b917b97220 */ /* 0x000fc40000410000 */
[----:B------:R-:W-:Y:S01]  /*7030*/  FMUL.FTZ R131, R164, R131 ;  /* 0x00000083a4837220 */ /* 0x000fe20000410000 */
[----:B------:R-:W1:Y:S01]  /*7040*/  SHFL.DOWN PT, R128, R13, 0x4, 0x1f ;  /* 0x08801f000d807f89 */ /* 0x000e6200000e0000 */
[----:B------:R-:W-:Y:S02]  /*7050*/  FFMA.FTZ R185, R22, R182, R185 ;  /* 0x000000b616b97223 */ /* 0x000fe400000100b9 */
[C---:B------:R-:W-:Y:S01]  /*7060*/  FMUL.FTZ R126, R23.reuse, R27 ;  /* 0x0000001b177e7220 */ /* 0x040fe20000410000 */
[----:B------:R-:W2:Y:S01]  /*7070*/  SHFL.DOWN PT, R135, R12, 0x4, 0x1f ;  /* 0x08801f000c877f89 */ /* 0x000ea200000e0000 */
[----:B------:R-:W-:Y:S02]  /*7080*/  FFMA.FTZ R131, R170, R185, R131 ;  /* 0x000000b9aa837223 */ /* 0x000fe40000010083 */
[----:B------:R-:W-:Y:S02]  /*7090*/  FMUL.FTZ R120, R23, R188 ;  /* 0x000000bc17787220 */ /* 0x000fe40000410000 */
[----:B------:R-:W-:-:S02]  /*70a0*/  FFMA.FTZ R182, R133, R182, R131 ;  /* 0x000000b685b67223 */ /* 0x000fc40000010083 */
[C---:B------:R-:W-:Y:S02]  /*70b0*/  FFMA.FTZ R133, R22.reuse, R159, -R126 ;  /* 0x0000009f16857223 */ /* 0x040fe4000001087e */
[----:B------:R-:W-:Y:S02]  /*70c0*/  FFMA.FTZ R131, R22, R187, -R120 ;  /* 0x000000bb16837223 */ /* 0x000fe40000010878 */
[C---:B------:R-:W-:Y:S02]  /*70d0*/  FMUL.FTZ R159, R23.reuse, R159 ;  /* 0x0000009f179f7220 */ /* 0x040fe40000410000 */
[----:B------:R-:W-:Y:S02]  /*70e0*/  FMUL.FTZ R187, R23, R187 ;  /* 0x000000bb17bb7220 */ /* 0x000fe40000410000 */
[----:B------:R-:W-:Y:S02]  /*70f0*/  FMUL.FTZ R133, R138, R133 ;  /* 0x000000858a857220 */ /* 0x000fe40000410000 */
[----:B------:R-:W-:-:S02]  /*7100*/  FMUL.FTZ R131, R158, R131 ;  /* 0x000000839e837220 */ /* 0x000fc40000410000 */
[C---:B------:R-:W-:Y:S02]  /*7110*/  FFMA.FTZ R159, R22.reuse, R27, R159 ;  /* 0x0000001b169f7223 */ /* 0x040fe4000001009f */
[----:B------:R-:W-:Y:S02]  /*7120*/  FFMA.FTZ R187, R22, R188, R187 ;  /* 0x000000bc16bb7223 */ /* 0x000fe400000100bb */
[----:B------:R-:W-:Y:S02]  /*7130*/  FMUL.FTZ R120, R23, R189 ;  /* 0x000000bd17787220 */ /* 0x000fe40000410000 */
[----:B------:R-:W-:Y:S02]  /*7140*/  FFMA.FTZ R134, R134, R159, R133 ;  /* 0x0000009f86867223 */ /* 0x000fe40000010085 */
[----:B------:R-:W-:Y:S02]  /*7150*/  FFMA.FTZ R187, R168, R187, R131 ;  /* 0x000000bba8bb7223 */ /* 0x000fe40000010083 */
[----:B0-----:R-:W-:-:S02]  /*7160*/  @!P0 FADD.FTZ R14, R14, R137 ;  /* 0x000000890e0e8221 */ /* 0x001fc40000010000 */
[----:B------:R-:W-:Y:S02]  /*7170*/  @!P0 FADD.FTZ R15, R15, R130 ;  /* 0x000000820f0f8221 */ /* 0x000fe40000010000 */
[----:B-1----:R-:W-:Y:S02]  /*7180*/  @!P0 FADD.FTZ R13, R13, R128 ;  /* 0x000000800d0d8221 */ /* 0x002fe40000010000 */
[----:B--2---:R-:W-:Y:S01]  /*7190*/  @!P0 FADD.FTZ R12, R12, R135 ;  /* 0x000000870c0c8221 */ /* 0x004fe20000010000 */
[----:B------:R-:W-:Y:S01]  /*71a0*/  SHFL.DOWN PT, R126, R15, 0x8, 0x1f ;  /* 0x09001f000f7e7f89 */ /* 0x000fe200000e0000 */
[----:B------:R-:W-:Y:S01]  /*71b0*/  FFMA.FTZ R131, R22, R201, -R120 ;  /* 0x000000c916837223 */ /* 0x000fe20000010878 */
[----:B------:R-:W-:Y:S01]  /*71c0*/  ISETP.GT.AND P0, PT, R33, 0x17, PT ;  /* 0x000000172100780c */ /* 0x000fe20003f04270 */
[----:B------:R-:W-:Y:S01]  /*71d0*/  FFMA.FTZ R27, R129, R27, R134 ;  /* 0x0000001b811b7223 */ /* 0x000fe20000010086 */
[----:B------:R-:W-:Y:S01]  /*71e0*/  SHFL.DOWN PT, R120, R13, 0x8, 0x1f ;  /* 0x09001f000d787f89 */ /* 0x000fe200000e0000 */
[----:B------:R-:W-:-:S02]  /*71f0*/  FFMA.FTZ R187, R127, R188, R187 ;  /* 0x000000bc7fbb7223 */ /* 0x000fc400000100bb */
[----:B------:R-:W-:Y:S01]  /*7200*/  FMUL.FTZ R131, R26, R131 ;  /* 0x000000831a837220 */ /* 0x000fe20000410000 */
[----:B------:R-:W0:Y:S01]  /*7210*/  SHFL.DOWN PT, R129, R14, 0x8, 0x1f ;  /* 0x09001f000e817f89 */ /* 0x000e2200000e0000 */
[----:B------:R-:W-:Y:S02]  /*7220*/  FMUL.FTZ R26, R23, R195 ;  /* 0x000000c3171a7220 */ /* 0x000fe40000410000 */
[----:B------:R-:W-:Y:S01]  /*7230*/  FADD.FTZ R110, R27, R110 ;  /* 0x0000006e1b6e7221 */ /* 0x000fe20000010000 */
[----:B------:R-:W1:Y:S01]  /*7240*/  SHFL.DOWN PT, R127, R12, 0x8, 0x1f ;  /* 0x09001f000c7f7f89 */ /* 0x000e6200000e0000 */
[----:B------:R-:W-:Y:S02]  /*7250*/  FFMA.FTZ R27, R22, R149, -R26 ;  /* 0x00000095161b7223 */ /* 0x000fe4000001081a */
[C---:B------:R-:W-:Y:S02]  /*7260*/  FMUL.FTZ R26, R23.reuse, R197 ;  /* 0x000000c5171a7220 */ /* 0x040fe40000410000 */
[----:B------:R-:W-:-:S02]  /*7270*/  FMUL.FTZ R201, R23, R201 ;  /* 0x000000c917c97220 */ /* 0x000fc40000410000 */
[-C--:B------:R-:W-:Y:S02]  /*7280*/  FFMA.FTZ R26, R22, R147.reuse, -R26 ;  /* 0x00000093161a7223 */ /* 0x080fe4000001081a */
[----:B------:R-:W-:Y:S02]  /*7290*/  FMUL.FTZ R147, R23, R147 ;  /* 0x0000009317937220 */ /* 0x000fe40000410000 */
[----:B------:R-:W-:Y:S02]  /*72a0*/  FMUL.FTZ R27, R24, R27 ;  /* 0x0000001b181b7220 */ /* 0x000fe40000410000 */
[----:B------:R-:W-:Y:S02]  /*72b0*/  FMUL.FTZ R26, R157, R26 ;  /* 0x0000001a9d1a7220 */ /* 0x000fe40000410000 */
[C---:B------:R-:W-:Y:S02]  /*72c0*/  FFMA.FTZ R24, R22.reuse, R197, R147 ;  /* 0x000000c516187223 */ /* 0x040fe40000010093 */
[----:B------:R-:W-:-:S02]  /*72d0*/  FFMA.FTZ R201, R22, R189, R201 ;  /* 0x000000bd16c97223 */ /* 0x000fc400000100c9 */
[----:B------:R-:W-:Y:S02]  /*72e0*/  FMUL.FTZ R149, R23, R149 ;  /* 0x0000009517957220 */ /* 0x000fe40000410000 */
[----:B------:R-:W-:Y:S02]  /*72f0*/  FFMA.FTZ R26, R165, R24, R26 ;  /* 0x00000018a51a7223 */ /* 0x000fe4000001001a */
[----:B------:R-:W-:Y:S02]  /*7300*/  FFMA.FTZ R162, R162, R201, R131 ;  /* 0x000000c9a2a27223 */ /* 0x000fe40000010083 */
[----:B------:R-:W-:Y:S02]  /*7310*/  FFMA.FTZ R149, R22, R195, R149 ;  /* 0x000000c316957223 */ /* 0x000fe40000010095 */
[----:B0-----:R-:W-:Y:S02]  /*7320*/  @!P0 FADD.FTZ R14, R14, R129 ;  /* 0x000000810e0e8221 */ /* 0x001fe40000010000 */
[----:B------:R-:W-:-:S02]  /*7330*/  @!P0 FADD.FTZ R15, R15, R126 ;  /* 0x0000007e0f0f8221 */ /* 0x000fc40000010000 */
[----:B------:R-:W-:Y:S02]  /*7340*/  @!P0 FADD.FTZ R13, R13, R120 ;  /* 0x000000780d0d8221 */ /* 0x000fe40000010000 */
[----:B-1----:R-:W-:Y:S01]  /*7350*/  @!P0 FADD.FTZ R12, R12, R127 ;  /* 0x0000007f0c0c8221 */ /* 0x002fe20000010000 */
[----:B------:R-:W-:Y:S01]  /*7360*/  SHFL.DOWN PT, R128, R15, 0x10, 0x1f ;  /* 0x0a001f000f807f89 */ /* 0x000fe200000e0000 */
[----:B------:R-:W-:Y:S01]  /*7370*/  FMUL.FTZ R24, R23, R205 ;  /* 0x000000cd17187220 */ /* 0x000fe20000410000 */
[----:B------:R-:W-:Y:S01]  /*7380*/  ISETP.GT.AND P0, PT, R33, 0xf, PT ;  /* 0x0000000f2100780c */ /* 0x000fe20003f04270 */
[----:B------:R-:W-:Y:S01]  /*7390*/  FFMA.FTZ R162, R125, R189, R162 ;  /* 0x000000bd7da27223 */ /* 0x000fe200000100a2 */
[----:B------:R-:W-:Y:S01]  /*73a0*/  SHFL.DOWN PT, R126, R13, 0x10, 0x1f ;  /* 0x0a001f000d7e7f89 */ /* 0x000fe200000e0000 */
[----:B------:R-:W-:Y:S02]  /*73b0*/  FFMA.FTZ R156, R156, R149, R27 ;  /* 0x000000959c9c7223 */ /* 0x000fe4000001001b */
[----:B------:R-:W-:Y:S01]  /*73c0*/  FFMA.FTZ R24, R22, R203, -R24 ;  /* 0x000000cb16187223 */ /* 0x000fe20000010818 */
[----:B------:R-:W0:Y:S01]  /*73d0*/  SHFL.DOWN PT, R125, R14, 0x10, 0x1f ;  /* 0x0a001f000e7d7f89 */ /* 0x000e2200000e0000 */
[----:B------:R-:W-:-:S02]  /*73e0*/  FFMA.FTZ R26, R113, R197, R26 ;  /* 0x000000c5711a7223 */ /* 0x000fc4000001001a */
[----:B------:R-:W-:Y:S01]  /*73f0*/  FMUL.FTZ R155, R155, R24 ;  /* 0x000000189b9b7220 */ /* 0x000fe20000410000 */
[----:B------:R-:W1:Y:S01]  /*7400*/  SHFL.DOWN PT, R27, R12, 0x10, 0x1f ;  /* 0x0a001f000c1b7f89 */ /* 0x000e6200000e0000 */
[C---:B------:R-:W-:Y:S02]  /*7410*/  FMUL.FTZ R24, R23.reuse, R199 ;  /* 0x000000c717187220 */ /* 0x040fe40000410000 */
[----:B------:R-:W-:Y:S02]  /*7420*/  FADD.FTZ R67, R26, R67 ;  /* 0x000000431a437221 */ /* 0x000fe40000010000 */
[----:B------:R-:W-:Y:S02]  /*7430*/  FFMA.FTZ R24, R22, R151, -R24 ;  /* 0x0000009716187223 */ /* 0x000fe40000010818 */
[----:B------:R-:W-:Y:S02]  /*7440*/  FMUL.FTZ R26, R23, R145 ;  /* 0x00000091171a7220 */ /* 0x000fe40000410000 */
[----:B------:R-:W-:-:S02]  /*7450*/  FMUL.FTZ R29, R29, R24 ;  /* 0x000000181d1d7220 */ /* 0x000fc40000410000 */
[C---:B------:R-:W-:Y:S02]  /*7460*/  FMUL.FTZ R24, R23.reuse, R28 ;  /* 0x0000001c17187220 */ /* 0x040fe40000410000 */
[----:B------:R-:W-:Y:S02]  /*7470*/  FFMA.FTZ R26, R22, R207, -R26 ;  /* 0x000000cf161a7223 */ /* 0x000fe4000001081a */
[C---:B------:R-:W-:Y:S02]  /*7480*/  FMUL.FTZ R203, R23.reuse, R203 ;  /* 0x000000cb17cb7220 */ /* 0x040fe40000410000 */
[C---:B------:R-:W-:Y:S02]  /*7490*/  FMUL.FTZ R207, R23.reuse, R207 ;  /* 0x000000cf17cf7220 */ /* 0x040fe40000410000 */
[C---:B------:R-:W-:Y:S02]  /*74a0*/  FMUL.FTZ R151, R23.reuse, R151 ;  /* 0x0000009717977220 */ /* 0x040fe40000410000 */
[----:B------:R-:W-:-:S02]  /*74b0*/  FMUL.FTZ R23, R23, R143 ;  /* 0x0000008f17177220 */ /* 0x000fc40000410000 */
[----:B------:R-:W-:Y:S02]  /*74c0*/  FFMA.FTZ R24, R22, R143, -R24 ;  /* 0x0000008f16187223 */ /* 0x000fe40000010818 */
[----:B------:R-:W-:Y:S02]  /*74d0*/  FADD.FTZ R60, R118, R60 ;  /* 0x0000003c763c7221 */ /* 0x000fe40000010000 */
[----:B------:R-:W-:Y:S02]  /*74e0*/  FMUL.FTZ R153, R153, R26 ;  /* 0x0000001a99997220 */ /* 0x000fe40000410000 */
[C---:B------:R-:W-:Y:S02]  /*74f0*/  FFMA.FTZ R120, R22.reuse, R205, R203 ;  /* 0x000000cd16787223 */ /* 0x040fe400000100cb */
        /* <DEDUP_REMOVED lines=10> */
[----:B------:R0:W-:Y:S01]  /*75a0*/  @!P1 STS.128 [0x440], R12 ;  /* 0x0004400cff009388 */ /* 0x0001e20000000c00 */
        /* <DEDUP_REMOVED lines=38> */
.L_x_9675:
[----:B0-----:R-:W-:Y:S05]  /*7810*/  BSYNC B0 ;  /* 0x0000000000007941 */ /* 0x001fea0003800000 */
.L_x_9674:
[----:B------:R-:W-:Y:S01]  /*7820*/  ULDC.64 UR10, c[0x0][0x188] ;  /* 0x00006200000a7ab9 */ /* 0x000fe20000000a00 */
[----:B------:R-:W-:Y:S01]  /*7830*/  MOV R12, c[0x0][0x1c0] ;  /* 0x00007000000c7a02 */ /* 0x000fe20000000f00 */
[----:B------:R-:W-:Y:S01]  /*7840*/  ULEA UR9, UP0, UR10, UR9, 0x3 ;  /* 0x000000090a097291 */ /* 0x000fe2000f80183f */
[----:B------:R-:W-:Y:S01]  /*7850*/  MOV R14, c[0x0][0x1a0] ;  /* 0x00006800000e7a02 */ /* 0x000fe20000000f00 */
[----:B------:R-:W-:Y:S01]  /*7860*/  UIADD3 UR5, UR5, 0x1, URZ ;  /* 0x0000000105057890 */ /* 0x000fe2000fffe03f */
[----:B------:R-:W-:Y:S01]  /*7870*/  MOV R13, c[0x0][0x1c4] ;  /* 0x00007100000d7a02 */ /* 0x000fe20000000f00 */
[----:B------:R-:W-:Y:S01]  /*7880*/  ULEA.HI.X UR8, UR10, UR8, UR11, 0x3, UP0 ;  /* 0x000000080a087291 */ /* 0x000fe200080f1c0b */
[----:B------:R-:W-:Y:S01]  /*7890*/  MOV R15, c[0x0][0x1a4] ;  /* 0x00006900000f7a02 */ /* 0x000fe20000000f00 */
[----:B------:R-:W-:Y:S01]  /*78a0*/  UIADD3 UR6, UP1, UR6, 0x10, URZ ;  /* 0x0000001006067890 */ /* 0x000fe2000ff3e03f */
[----:B------:R-:W-:Y:S01]  /*78b0*/  LEA R44, P0, R12, R44, 0x3 ;  /* 0x0000002c0c2c7211 */ /* 0x000fe200078018ff */
[----:B------:R-:W-:Y:S01]  /*78c0*/  ULDC UR10, c[0x0][0x16c] ;  /* 0x00005b00000a7ab9 */ /* 0x000fe20000000800 */
[----:B------:R-:W-:Y:S01]  /*78d0*/  LEA R46, P1, R14, R46, 0x3 ;  /* 0x0000002e0e2e7211 */ /* 0x000fe200078218ff */
[----:B------:R-:W-:Y:S01]  /*78e0*/  UISETP.GE.AND UP0, UPT, UR5, UR10, UPT ;  /* 0x0000000a0500728c */ /* 0x000fe2000bf06270 */
[----:B------:R-:W-:Y:S01]  /*78f0*/  LEA.HI.X R43, R12, R43, R13, 0x3, P0 ;  /* 0x0000002b0c2b7211 */ /* 0x000fe200000f1c0d */
[----:B------:R-:W-:Y:S01]  /*7900*/  UIADD3 UR4, UR4, 0x10, URZ ;  /* 0x0000001004047890 */ /* 0x000fe2000fffe03f */
[----:B------:R-:W-:Y:S01]  /*7910*/  LEA.HI.X R45, R14, R45, R15, 0x3, P1 ;  /* 0x0000002d0e2d7211 */ /* 0x000fe200008f1c0f */
[----:B------:R-:W-:Y:S01]  /*7920*/  UIADD3.X UR7, URZ, UR7, URZ, UP1, !UPT ;  /* 0x000000073f077290 */ /* 0x000fe20008ffe43f */
[----:B------:R-:W-:-:S02]  /*7930*/  IADD3 R103, R103, 0x8, RZ ;  /* 0x0000000867677810 */ /* 0x000fc40007ffe0ff */
[----:B------:R-:W-:Y:S02]  /*7940*/  PLOP3.LUT P2, PT, PT, PT, UP0, 0x80, 0x0 ;  /* 0x000000000000781c */ /* 0x000fe40003f4f008 */
[----:B------:R-:W-:-:S11]  /*7950*/  IADD3 R101, R101, 0x1, RZ ;  /* 0x0000000165657810 */ /* 0x000fd60007ffe0ff */
[----:B------:R-:W-:Y:S01]  /*7960*/  @P2 CALL.REL.NOINC `(.L_x_9661) ;  /* 0x0000001000002944 */ /* 0x000fe20003c00000 */
[----:B------:R-:W-:Y:S05]  /*7970*/  BRA `(.L_x_9676) ;  /* 0xffffacb000007947 */ /* 0x000fea000383ffff */
.L_x_9661:
[----:B------:R-:W-:Y:S01]  /*7980*/  BAR.SYNC.DEFER_BLOCKING 0x0 ;  /* 0x0000000000007b1d */ /* 0x000fe20000010000 */
[----:B------:R-:W-:Y:S01]  /*7990*/  F2FP.BF16.PACK_AB R7, R55, R56 ;  /* 0x000000383707723e */ /* 0x000fe200000010ff */
[----:B------:R-:W-:Y:S01]  /*79a0*/  IMAD R8, R36, c[0x0][0x2d8], RZ ;  /* 0x0000b60024087a24 */ /* 0x000fe200078e02ff */
[----:B------:R-:W-:Y:S01]  /*79b0*/  F2FP.BF16.PACK_AB R6, R57, R58 ;  /* 0x0000003a3906723e */ /* 0x000fe200000010ff */
[----:B------:R-:W-:Y:S01]  /*79c0*/  UIADD3 UR18, UP0, UR18, -0x400, URZ ;  /* 0xfffffc0012127890 */ /* 0x000fe2000ff1e03f */
[----:B------:R-:W-:Y:S01]  /*79d0*/  F2FP.BF16.PACK_AB R5, R59, R60 ;  /* 0x0000003c3b05723e */ /* 0x000fe200000010ff */
[----:B------:R-:W-:Y:S01]  /*79e0*/  IMAD R9, R37, c[0x0][0x2dc], R8 ;  /* 0x0000b70025097a24 */ /* 0x000fe200078e0208 */
[----:B------:R-:W-:Y:S01]  /*79f0*/  F2FP.BF16.PACK_AB R4, R61, R62 ;  /* 0x0000003e3d04723e */ /* 0x000fe200000010ff */
[----:B------:R-:W-:Y:S01]  /*7a00*/  IMAD R8, R40, c[0x0][0x2e0], RZ ;  /* 0x0000b80028087a24 */ /* 0x000fe200078e02ff */
[----:B------:R-:W-:Y:S01]  /*7a10*/  F2FP.BF16.PACK_AB R47, R47, R48 ;  /* 0x000000302f2f723e */ /* 0x000fe200000010ff */
[----:B------:R-:W-:Y:S01]  /*7a20*/  UIADD3 UR16, UP1, UR16, -0x400, URZ ;  /* 0xfffffc0010107890 */ /* 0x000fe2000ff3e03f */
[----:B------:R-:W-:Y:S01]  /*7a30*/  F2FP.BF16.PACK_AB R46, R49, R50 ;  /* 0x00000032312e723e */ /* 0x000fe200000010ff */
[----:B------:R-:W-:Y:S01]  /*7a40*/  UIADD3 UR14, UP2, UR14, -0x400, URZ ;  /* 0xfffffc000e0e7890 */ /* 0x000fe2000ff5e03f */
        /* <DEDUP_REMOVED lines=9> */
[----:B------:R0:W-:Y:S04]  /*7ae0*/  STS.128 [R0], R4 ;  /* 0x0000000400007388 */ /* 0x0001e80000000c00 */
[----:B------:R1:W-:Y:S01]  /*7af0*/  STS.128 [R0+0x10], R44 ;  /* 0x0000102c00007388 */ /* 0x0003e20000000c00 */
[----:B------:R-:W-:-:S06]  /*7b00*/  NOP ;  /* 0x0000000000007918 */ /* 0x000fcc0000000000 */
[----:B------:R-:W2:Y:S04]  /*7b10*/  LDS.128 R12, [R33.X16] ;  /* 0x00000000210c7984 */ /* 0x000ea8000000cc00 */
[----:B------:R-:W3:Y:S01]  /*7b20*/  LDS.128 R24, [R33.X16+0x200] ;  /* 0x0002000021187984 */ /* 0x000ee2000000cc00 */
[----:B0-----:R-:W-:Y:S01]  /*7b30*/  MOV R6, R2 ;  /* 0x0000000200067202 */ /* 0x001fe20000000f00 */
[----:B------:R-:W-:Y:S01]  /*7b40*/  IMAD R5, R41, c[0x0][0x2e4], R8 ;  /* 0x0000b90029057a24 */ /* 0x000fe200078e0208 */
[----:B------:R-:W-:Y:S01]  /*7b50*/  MOV R7, R3 ;  /* 0x0000000300077202 */ /* 0x000fe20000000f00 */
[----:B------:R-:W-:Y:S01]  /*7b60*/  FADD.FTZ R8, R35, R96 ;  /* 0x0000006023087221 */ /* 0x000fe20000010000 */
[----:B-1----:R-:W-:Y:S02]  /*7b70*/  F2FP.BF16.PACK_AB R44, R63, R96 ;  /* 0x000000603f2c723e */ /* 0x002fe400000010ff */
[----:B------:R-:W-:Y:S01]  /*7b80*/  F2FP.BF16.PACK_AB R45, R98, R65 ;  /* 0x00000041622d723e */ /* 0x000fe200000010ff */
[----:B------:R-:W-:Y:S01]  /*7b90*/  IMAD.WIDE.U32 R2, R37, c[0x0][0x2d8], R6 ;  /* 0x0000b60025027a25 */ /* 0x000fe200078e0006 */
[----:B------:R-:W-:-:S02]  /*7ba0*/  F2FP.BF16.PACK_AB R47, R102, R69 ;  /* 0x00000045662f723e */ /* 0x000fc400000010ff */
[----:B------:R-:W-:Y:S01]  /*7bb0*/  F2FP.BF16.PACK_AB R46, R100, R67 ;  /* 0x00000043642e723e */ /* 0x000fe200000010ff */
[----:B------:R-:W-:Y:S01]  /*7bc0*/  FADD.FTZ R8, R8, R63 ;  /* 0x0000003f08087221 */ /* 0x000fe20000010000 */
[----:B------:R-:W-:-:S03]  /*7bd0*/  IADD3 R3, R3, R9, RZ ;  /* 0x0000000903037210 */ /* 0x000fc60007ffe0ff */
[----:B------:R-:W-:Y:S02]  /*7be0*/  FADD.FTZ R9, R8, R65 ;  /* 0x0000004108097221 */ /* 0x000fe40000010000 */
[----:B------:R-:W-:-:S04]  /*7bf0*/  IMAD.WIDE.U32 R2, R41, c[0x0][0x2e0], R2 ;  /* 0x0000b80029027a25 */ /* 0x000fc800078e0002 */
[----:B------:R-:W-:Y:S01]  /*7c00*/  IMAD R8, R36, c[0x0][0x2f8], RZ ;  /* 0x0000be0024087a24 */ /* 0x000fe200078e02ff */
[----:B------:R-:W-:Y:S01]  /*7c10*/  IADD3 R3, R3, R5, RZ ;  /* 0x0000000503037210 */ /* 0x000fe20007ffe0ff */
[----:B------:R-:W-:Y:S01]  /*7c20*/  FADD.FTZ R98, R9, R98 ;  /* 0x0000006209627221 */ /* 0x000fe20000010000 */
[----:B------:R-:W-:-:S03]  /*7c30*/  LEA R4, P0, R2, c[0x0][0x330], 0x1 ;  /* 0x0000cc0002047a11 */ /* 0x000fc600078008ff */
[----:B------:R-:W-:Y:S01]  /*7c40*/  FADD.FTZ R67, R98, R67 ;  /* 0x0000004362437221 */ /* 0x000fe20000010000 */
[----:B------:R-:W-:-:S03]  /*7c50*/  LEA.HI.X R5, R2, c[0x0][0x334], R3, 0x1, P0 ;  /* 0x0000cd0002057a11 */ /* 0x000fc600000f0c03 */
[----:B------:R-:W-:Y:S02]  /*7c60*/  FADD.FTZ R100, R67, R100 ;  /* 0x0000006443647221 */ /* 0x000fe40000010000 */
[----:B------:R-:W-:-:S04]  /*7c70*/  IMAD.WIDE R2, R30, 0x10, R4 ;  /* 0x000000101e027825 */ /* 0x000fc800078e0204 */
[C---:B------:R-:W-:Y:S01]  /*7c80*/  IMAD.WIDE.U32 R4, R37.reuse, c[0x0][0x2f8], R6 ;  /* 0x0000be0025047a25 */ /* 0x040fe200078e0006 */
[----:B--2---:R-:W-:Y:S03]  /*7c90*/  STG.E.128 [R2.64], R12 ;  /* 0x0000000c02007986 */ /* 0x004fe6000c101d0c */
[----:B------:R-:W-:Y:S01]  /*7ca0*/  IMAD R7, R37, c[0x0][0x2fc], R8 ;  /* 0x0000bf0025077a24 */ /* 0x000fe200078e0208 */
[----:B---3--:R0:W-:Y:S01]  /*7cb0*/  STG.E.128 [R2.64+0x200], R24 ;  /* 0x0002001802007986 */ /* 0x0081e2000c101d0c */
[----:B------:R-:W-:-:S03]  /*7cc0*/  FADD.FTZ R69, R100, R69 ;  /* 0x0000004564457221 */ /* 0x000fc60000010000 */
[----:B------:R-:W-:Y:S01]  /*7cd0*/  BAR.SYNC.DEFER_BLOCKING 0x0 ;  /* 0x0000000000007b1d */ /* 0x000fe20000010000 */
[----:B------:R-:W-:Y:S01]  /*7ce0*/  IADD3 R5, R5, R7, RZ ;  /* 0x0000000705057210 */ /* 0x000fe20007ffe0ff */
[----:B------:R-:W-:-:S04]  /*7cf0*/  FADD.FTZ R102, R69, R102 ;  /* 0x0000006645667221 */ /* 0x000fc80000010000 */
[----:B------:R-:W-:-:S04]  /*7d00*/  FADD.FTZ R71, R102, R71 ;  /* 0x0000004766477221 */ /* 0x000fc80000010000 */
[----:B------:R-:W-:Y:S02]  /*7d10*/  FADD.FTZ R104, R71, R104 ;  /* 0x0000006847687221 */ /* 0x000fe40000010000 */
[----:B0-----:R-:W-:-:S04]  /*7d20*/  IMAD.WIDE.U32 R2, R41, c[0x0][0x300], R4 ;  /* 0x0000c00029027a25 */ /* 0x001fc800078e0004 */
[----:B------:R-:W-:Y:S01]  /*7d30*/  FADD.FTZ R73, R104, R73 ;  /* 0x0000004968497221 */ /* 0x000fe20000010000 */
[----:B------:R-:W-:-:S03]  /*7d40*/  LEA R4, P0, R2, c[0x0][0x340], 0x1 ;  /* 0x0000d00002047a11 */ /* 0x000fc600078008ff */
[----:B------:R-:W-:Y:S01]  /*7d50*/  FADD.FTZ R106, R73, R106 ;  /* 0x0000006a496a7221 */ /* 0x000fe20000010000 */
[----:B------:R-:W-:Y:S03]  /*7d60*/  STS.128 [R0], R44 ;  /* 0x0000002c00007388 */ /* 0x000fe60000000c00 */
[----:B------:R-:W-:Y:S01]  /*7d70*/  FADD.FTZ R75, R106, R75 ;  /* 0x0000004b6a4b7221 */ /* 0x000fe20000010000 */
[----:B------:R0:W-:Y:S01]  /*7d80*/  STS.128 [R0+0x10], R48 ;  /* 0x0000103000007388 */ /* 0x0001e20000000c00 */
[----:B------:R-:W-:-:S06]  /*7d90*/  NOP ;  /* 0x0000000000007918 */ /* 0x000fcc0000000000 */
[----:B------:R-:W1:Y:S01]  /*7da0*/  LDS.128 R52, [R33.X16] ;  /* 0x0000000021347984 */ /* 0x000e62000000cc00 */
[----:B------:R-:W-:-:S03]  /*7db0*/  FADD.FTZ R108, R75, R108 ;  /* 0x0000006c4b6c7221 */ /* 0x000fc60000010000 */
[----:B------:R-:W2:Y:S01]  /*7dc0*/  LDS.128 R56, [R33.X16+0x200] ;  /* 0x0002000021387984 */ /* 0x000ea2000000cc00 */
[----:B------:R-:W-:Y:S02]  /*7dd0*/  FADD.FTZ R35, R108, R77 ;  /* 0x0000004d6c237221 */ /* 0x000fe40000010000 */
[----:B0-----:R-:W-:Y:S02]  /*7de0*/  IMAD R0, R40, c[0x0][0x300], RZ ;  /* 0x0000c00028007a24 */ /* 0x001fe400078e02ff */
[----:B------:R-:W-:Y:S02]  /*7df0*/  FADD.FTZ R35, R35, R110 ;  /* 0x0000006e23237221 */ /* 0x000fe40000010000 */
[----:B------:R-:W-:-:S05]  /*7e00*/  IMAD R7, R41, c[0x0][0x304], R0 ;  /* 0x0000c10029077a24 */ /* 0x000fca00078e0200 */
[----:B------:R-:W-:-:S04]  /*7e10*/  IADD3 R3, R3, R7, RZ ;  /* 0x0000000703037210 */ /* 0x000fc80007ffe0ff */
[----:B------:R-:W-:Y:S02]  /*7e20*/  LEA.HI.X R5, R2, c[0x0][0x344], R3, 0x1, P0 ;  /* 0x0000d10002057a11 */ /* 0x000fe400000f0c03 */
[C---:B------:R-:W-:Y:S02]  /*7e30*/  ISETP.GT.AND P0, PT, R32.reuse, 0x1, PT ;  /* 0x000000012000780c */ /* 0x040fe40003f04270 */
[----:B------:R-:W-:Y:S01]  /*7e40*/  IADD3 R32, R32, -0x1, RZ ;  /* 0xffffffff20207810 */ /* 0x000fe20007ffe0ff */
[----:B------:R-:W-:-:S05]  /*7e50*/  IMAD.WIDE R2, R30, 0x10, R4 ;  /* 0x000000101e027825 */ /* 0x000fca00078e0204 */
[----:B-1----:R0:W-:Y:S04]  /*7e60*/  STG.E.128 [R2.64], R52 ;  /* 0x0000003402007986 */ /* 0x0021e8000c101d0c */
[----:B--2---:R0:W-:Y:S01]  /*7e70*/  STG.E.128 [R2.64+0x200], R56 ;  /* 0x0002003802007986 */ /* 0x0041e2000c101d0c */
[----:B------:R-:W-:Y:S01]  /*7e80*/  @!P0 CALL.REL.NOINC `(.L_x_9659) ;  /* 0x0000001000008944 */ /* 0x000fe20003c00000 */
[----:B------:R-:W-:Y:S05]  /*7e90*/  BRA `(.L_x_9677) ;  /* 0xffff870000007947 */ /* 0x000fea000383ffff */
.L_x_9659:
[----:B------:R-:W-:Y:S02]  /*7ea0*/  ISETP.NE.U32.AND P0, PT, RZ, c[0x0][0x328], PT ;  /* 0x0000ca00ff007a0c */ /* 0x000fe40003f05070 */
[----:B------:R-:W-:Y:S02]  /*7eb0*/  ISETP.NE.U32.AND P2, PT, RZ, c[0x0][0x348], PT ;  /* 0x0000d200ff007a0c */ /* 0x000fe40003f45070 */
[----:B------:R-:W-:Y:S02]  /*7ec0*/  ISETP.NE.AND.EX P1, PT, RZ, c[0x0][0x32c], PT, P0 ;  /* 0x0000cb00ff007a0c */ /* 0x000fe40003f25300 */
        /* <DEDUP_REMOVED lines=21> */
.L_x_9679:
[----:B0-----:R-:W-:Y:S05]  /*8020*/  BSYNC B0 ;  /* 0x0000000000007941 */ /* 0x001fea0003800000 */
.L_x_9678:
        /* <DEDUP_REMOVED lines=23> */
.L_x_9681:
[----:B------:R-:W1:Y:S02]  /*81a0*/  S2R R21, SR_TID.X ;  /* 0x0000000000157919 */ /* 0x000e640000002100 */
.L_x_9682:
[----:B0-----:R-:W-:Y:S05]  /*81b0*/  BSYNC B0 ;  /* 0x0000000000007941 */ /* 0x001fea0003800000 */
.L_x_9680:
[----:B-1----:R-:W-:-:S13]  /*81c0*/  ISETP.GE.AND P0, PT, R21, c[0x0][0x16c], PT ;  /* 0x00005b0015007a0c */ /* 0x002fda0003f06270 */
        /* <DEDUP_REMOVED lines=11> */
[C---:B------:R-:W-:Y:S02]  /*8280*/  IMAD R3, R41.reuse, c[0x0][0x19c], R4 ;  /* 0x0000670029037a24 */ /* 0x040fe400078e0204 */
[C---:B------:R-:W-:Y:S02]  /*8290*/  IMAD R33, R41.reuse, c[0x0][0x2ac], R0 ;  /* 0x0000ab0029217a24 */ /* 0x040fe400078e0200 */
[----:B------:R-:W-:Y:S01]  /*82a0*/  IMAD R31, R41, c[0x0][0x2cc], R2 ;  /* 0x0000b300291f7a24 */ /* 0x000fe200078e0202 */
[----:B-----5:R-:W-:Y:S01]  /*82b0*/  IADD3 R39, R17, R3, RZ ;  /* 0x0000000311277210 */ /* 0x020fe20007ffe0ff */
[----:B------:R-:W-:Y:S01]  /*82c0*/  IMAD R29, R41, c[0x0][0x28c], R40 ;  /* 0x0000a300291d7a24 */ /* 0x000fe200078e0228 */
[----:B------:R-:W-:Y:S01]  /*82d0*/  IADD3 R33, R7, R33, RZ ;  /* 0x0000002107217210 */ /* 0x000fe20007ffe0ff */
[----:B------:R-:W-:Y:S01]  /*82e0*/  IMAD.WIDE.U32 R10, R41, c[0x0][0x288], RZ ;  /* 0x0000a200290a7a25 */ /* 0x000fe200078e00ff */
[----:B------:R-:W-:Y:S02]  /*82f0*/  IADD3 R41, R19, R5, RZ ;  /* 0x0000000513297210 */ /* 0x000fe40007ffe0ff */
[----:B------:R-:W-:-:S02]  /*8300*/  IADD3 R31, R9, R31, RZ ;  /* 0x0000001f091f7210 */ /* 0x000fc40007ffe0ff */
[----:B------:R-:W-:Y:S02]  /*8310*/  IADD3 R29, R11, R29, RZ ;  /* 0x0000001d0b1d7210 */ /* 0x000fe40007ffe0ff */
.L_x_9683:
        /* <DEDUP_REMOVED lines=64> */
.L_x_9684:
        /* <DEDUP_REMOVED lines=14> */
.L_x_14705:


//--------------------- .text._Z25selective_scan_bwd_kernelI32Selective_Scan_bwd_kernel_traitsILi32ELi16ELb1ELb0ELb0ELb1ELb0EN3c108BFloat16ENS1_7complexIfEEEEv12SSMParamsBwd --------------------------
	.section	.text._Z25selective_scan_bwd_kernelI32Selective_Scan_bwd_kernel_traitsILi32ELi16ELb1ELb0ELb0ELb1ELb0EN3c108BFloat16ENS1_7complexIfEEEEv12SSMParamsBwd,"ax",@progbits
	.sectioninfo	@"SHI_REGISTERS=228"
	.align	128
        .global         _Z25selective_scan_bwd_kernelI32Selective_Scan_bwd_kernel_traitsILi32ELi16ELb1ELb0ELb0ELb1ELb0EN3c108BFloat16ENS1_7complexIfEEEEv12SSMParamsBwd
        .type           _Z25selective_scan_bwd_kernelI32Selective_Scan_bwd_kernel_traitsILi32ELi16ELb1ELb0ELb0ELb1ELb0EN3c108BFloat16ENS1_7complexIfEEEEv12SSMParamsBwd,@function
        .size           _Z25selective_scan_bwd_kernelI32Selective_Scan_bwd_kernel_traitsILi32ELi16ELb1ELb0ELb0ELb1ELb0EN3c108BFloat16ENS1_7complexIfEEEEv12SSMParamsBwd,(.L_x_14706 - _Z25selective_scan_bwd_kernelI32Selective_Scan_bwd_kernel_traitsILi32ELi16ELb1ELb0ELb0ELb1ELb0EN3c108BFloat16ENS1_7complexIfEEEEv12SSMParamsBwd)
        .other          _Z25selective_scan_bwd_kernelI32Selective_Scan_bwd_kernel_traitsILi32ELi16ELb1ELb0ELb0ELb1ELb0EN3c108BFloat16ENS1_7complexIfEEEEv12SSMParamsBwd,@"STO_CUDA_ENTRY STV_DEFAULT"
_Z25selective_scan_bwd_kernelI32Selective_Scan_bwd_kernel_traitsILi32ELi16ELb1ELb0ELb0ELb1ELb0EN3c108BFloat16ENS1_7complexIfEEEEv12SSMParamsBwd:
.text._Z25selective_scan_bwd_kernelI32Selective_Scan_bwd_kernel_traitsILi32ELi16ELb1ELb0ELb0ELb1ELb0EN3c108BFloat16ENS1_7complexIfEEEEv12SSMParamsBwd:
[----:B------:R-:W-:Y:S02]  /*0000*/  MOV R1, c[0x0][0x28] ;  /* 0x00000a0000017a02 */ /* 0x000fe40000000f00 */
[----:B------:R-:W0:Y:S01]  /*0010*/  S2R R37, SR_CTAID.Y ;  /* 0x0000000000257919 */ /* 0x000e220000002600 */
[----:B------:R-:W-:Y:S01]  /*0020*/  ISETP.NE.U32.AND P0, PT, RZ, c[0x0][0x250], PT ;  /* 0x00009400ff007a0c */ /* 0x000fe20003f05070 */
[----:B------:R-:W-:-:S03]  /*0030*/  ULDC.64 UR12, c[0x0][0x118] ;  /* 0x00004600000c7ab9 */ /* 0x000fc60000000a00 */
[----:B------:R-:W-:Y:S02]  /*0040*/  ISETP.NE.AND.EX P0, PT, RZ, c[0x0][0x254], PT, P0 ;  /* 0x00009500ff007a0c */ /* 0x000fe40003f05300 */
[----:B0-----:R-:W-:-:S11]  /*0050*/  SHF.R.S32.HI R36, RZ, 0x1f, R37 ;  /* 0x0000001fff247819 */ /* 0x001fd60000011425 */
[----:B------:R-:W-:-:S04]  /*0060*/  @P0 LEA R6, P1, R37, c[0x0][0x250], 0x2 ;  /* 0x0000940025060a11 */ /* 0x000fc800078210ff */
[----:B------:R-:W-:Y:S01]  /*0070*/  @P0 LEA.HI.X R7, R37, c[0x0][0x254], R36, 0x2, P1 ;  /* 0x0000950025070a11 */ /* 0x000fe200008f1424 */
[----:B------:R-:W0:Y:S01]  /*0080*/  S2R R34, SR_CTAID.X ;  /* 0x0000000000227919 */ /* 0x000e220000002500 */
[----:B------:R-:W-:-:S03]  /*0090*/  ISETP.NE.U32.AND P1, PT, RZ, c[0x0][0x238], PT ;  /* 0x00008e00ff007a0c */ /* 0x000fc60003f25070 */
[----:B------:R1:W2:Y:S01]  /*00a0*/  @P0 LDG.E R0, [R6.64] ;  /* 0x0000000c06000981 */ /* 0x0002a2000c1e1900 */
[----:B------:R-:W-:Y:S01]  /*00b0*/  ISETP.NE.AND.EX P1, PT, RZ, c[0x0][0x23c], PT, P1 ;  /* 0x00008f00ff007a0c */ /* 0x000fe20003f25310 */
[----:B------:R-:W-:Y:S01]  /*00c0*/  HFMA2.MMA R35, -RZ, RZ, 0, 0 ;  /* 0x00000000ff237435 */ /* 0x000fe200000001ff */
[----:B------:R-:W-:-:S11]  /*00d0*/  MOV R14, c[0x0][0x174] ;  /* 0x00005d00000e7a02 */ /* 0x000fd60000000f00 */
[----:B------:R-:W-:-:S04]  /*00e0*/  @P1 LEA R4, P2, R37, c[0x0][0x238], 0x2 ;  /* 0x00008e0025041a11 */ /* 0x000fc800078410ff */
[----:B------:R-:W-:Y:S02]  /*00f0*/  @P1 LEA.HI.X R5, R37, c[0x0][0x23c], R36, 0x2, P2 ;  /* 0x00008f0025051a11 */ /* 0x000fe400010f1424 */
[----:B0-----:R-:W-:Y:S01]  /*0100*/  SHF.R.S32.HI R33, RZ, 0x1f, R34 ;  /* 0x0000001fff217819 */ /* 0x001fe20000011422 */
[----:B------:R-:W-:Y:S02]  /*0110*/  IMAD.WIDE.U32 R2, R34, c[0x0][0x1d0], RZ ;  /* 0x0000740022027a25 */ /* 0x000fe400078e00ff */
[----:B------:R0:W5:Y:S01]  /*0120*/  @P1 LDG.E R35, [R4.64] ;  /* 0x0000000c04231981 */ /* 0x000162000c1e1900 */
[----:B------:R-:W-:Y:S01]  /*0130*/  ISETP.GE.AND P4, PT, R14, 0x1, PT ;  /* 0x000000010e00780c */ /* 0x000fe20003f86270 */
[C---:B------:R-:W-:Y:S01]  /*0140*/  IMAD R9, R33.reuse, c[0x0][0x1d0], RZ ;  /* 0x0000740021097a24 */ /* 0x040fe200078e02ff */
[----:B------:R-:W-:Y:S01]  /*0150*/  UMOV UR4, URZ ;  /* 0x0000003f00047c82 */ /* 0x000fe20008000000 */
[----:B------:R-:W-:Y:S01]  /*0160*/  IMAD R11, R33, c[0x0][0x1e0], RZ ;  /* 0x00007800210b7a24 */ /* 0x000fe200078e02ff */
[----:B------:R-:W-:Y:S01]  /*0170*/  CS2R R18, SRZ ;  /* 0x0000000000127805 */ /* 0x000fe2000001ff00 */
[C---:B------:R-:W-:Y:S01]  /*0180*/  IMAD R9, R34.reuse, c[0x0][0x1d4], R9 ;  /* 0x0000750022097a24 */ /* 0x040fe200078e0209 */
[----:B------:R-:W-:Y:S01]  /*0190*/  CS2R R16, SRZ ;  /* 0x0000000000107805 */ /* 0x000fe2000001ff00 */
[C---:B------:R-:W-:Y:S01]  /*01a0*/  IMAD R13, R34.reuse, c[0x0][0x1e4], R11 ;  /* 0x00007900220d7a24 */ /* 0x040fe200078e020b */
[----:B------:R-:W-:Y:S01]  /*01b0*/  HFMA2.MMA R39, -RZ, RZ, 0, 0 ;  /* 0x00000000ff277435 */ /* 0x000fe200000001ff */
[----:B0-----:R-:W-:Y:S01]  /*01c0*/  IMAD.WIDE.U32 R4, R34, c[0x0][0x1e0], RZ ;  /* 0x0000780022047a25 */ /* 0x001fe200078e00ff */
[----:B------:R-:W-:-:S02]  /*01d0*/  IADD3 R3, R3, R9, RZ ;  /* 0x0000000903037210 */ /* 0x000fc40007ffe0ff */
[----:B------:R-:W-:Y:S01]  /*01e0*/  LEA R9, R14, 0xfffffe00, 0x9 ;  /* 0xfffffe000e097811 */ /* 0x000fe200078e48ff */
[----:B------:R-:W-:Y:S01]  /*01f0*/  IMAD R15, R33, c[0x0][0x278], RZ ;  /* 0x00009e00210f7a24 */ /* 0x000fe200078e02ff */
[----:B------:R-:W-:Y:S01]  /*0200*/  IADD3 R5, R5, R13, RZ ;  /* 0x0000000d05057210 */ /* 0x000fe20007ffe0ff */
[----:B------:R-:W-:Y:S01]  /*0210*/  IMAD R8, R36, c[0x0][0x1d8], RZ ;  /* 0x0000760024087a24 */ /* 0x000fe200078e02ff */
[----:B------:R-:W-:Y:S01]  /*0220*/  SHF.R.S32.HI R11, RZ, 0x1f, R9 ;  /* 0x0000001fff0b7819 */ /* 0x000fe20000011409 */
[----:B------:R-:W-:Y:S01]  /*0230*/  IMAD.WIDE.U32 R2, R37, c[0x0][0x1d8], R2 ;  /* 0x0000760025027a25 */ /* 0x000fe200078e0002 */
[----:B------:R-:W-:-:S03]  /*0240*/  MOV R32, RZ ;  /* 0x000000ff00207202 */ /* 0x000fc60000000f00 */
        /* <DEDUP_REMOVED lines=11> */
[----:B------:R-:W-:Y:S02]  /*0300*/  ISETP.NE.AND.EX P1, PT, RZ, c[0x0][0x264], PT, P1 ;  /* 0x00009900ff007a0c */ /* 0x000fe40003f25310 */
[----:B------:R-:W-:Y:S01]  /*0310*/  IADD3 R6, P3, R9, R2, RZ ;  /* 0x0000000209067210 */ /* 0x000fe20007f7e0ff */
[C---:B------:R-:W-:Y:S01]  /*0320*/  IMAD R10, R37.reuse, c[0x0][0x1ec], R10 ;  /* 0x00007b00250a7a24 */ /* 0x040fe200078e020a */
[C---:B------:R-:W-:Y:S01]  /*0330*/  LEA R7, P2, R8.reuse, c[0x0][0x240], 0x1 ;  /* 0x0000900008077a11 */ /* 0x040fe200078408ff */
[----:B------:R-:W-:Y:S01]  /*0340*/  IMAD R12, R37, c[0x0][0x284], R12 ;  /* 0x0000a100250c7a24 */ /* 0x000fe200078e020c */
[----:B------:R-:W-:Y:S02]  /*0350*/  IADD3 R9, P5, R9, R4, RZ ;  /* 0x0000000409097210 */ /* 0x000fe40007fbe0ff */
[----:B------:R-:W-:Y:S02]  /*0360*/  IADD3.X R3, R11, R3, R10, P3, !PT ;  /* 0x000000030b037210 */ /* 0x000fe40001ffe40a */
[----:B------:R-:W-:-:S02]  /*0370*/  LEA.HI.X R8, R8, c[0x0][0x244], R13, 0x1, P2 ;  /* 0x0000910008087a11 */ /* 0x000fc400010f0c0d */
[----:B------:R-:W-:Y:S01]  /*0380*/  ISETP.NE.U32.AND P2, PT, RZ, c[0x0][0x328], PT ;  /* 0x0000ca00ff007a0c */ /* 0x000fe20003f45070 */
[----:B------:R-:W-:Y:S01]  /*0390*/  @P1 IMAD R2, R34, c[0x0][0x164], R37 ;  /* 0x0000590022021a24 */ /* 0x000fe200078e0225 */
[----:B------:R-:W-:Y:S02]  /*03a0*/  ISETP.NE.U32.AND P3, PT, RZ, c[0x0][0x348], PT ;  /* 0x0000d200ff007a0c */ /* 0x000fe40003f65070 */
[----:B------:R-:W-:Y:S01]  /*03b0*/  ISETP.NE.AND.EX P2, PT, RZ, c[0x0][0x32c], PT, P2 ;  /* 0x0000cb00ff007a0c */ /* 0x000fe20003f45320 */
[----:B------:R-:W-:Y:S01]  /*03c0*/  @P1 IMAD R2, R2, c[0x0][0x174], RZ ;  /* 0x00005d0002021a24 */ /* 0x000fe200078e02ff */
[----:B------:R-:W-:Y:S02]  /*03d0*/  ISETP.NE.AND.EX P3, PT, RZ, c[0x0][0x34c], PT, P3 ;  /* 0x0000d300ff007a0c */ /* 0x000fe40003f65330 */
[----:B------:R-:W-:Y:S01]  /*03e0*/  IADD3.X R4, R11, R5, R12, P5, !PT ;  /* 0x000000050b047210 */ /* 0x000fe20002ffe40c */
[----:B------:R-:W-:Y:S01]  /*03f0*/  @P1 IMAD R2, R2, c[0x0][0x16c], RZ ;  /* 0x00005b0002021a24 */ /* 0x000fe200078e02ff */
[----:B------:R-:W-:-:S02]  /*0400*/  LEA R5, P5, R6, c[0x0][0x248], 0x1 ;  /* 0x0000920006057a11 */ /* 0x000fc400078a08ff */
[----:B------:R-:W-:Y:S02]  /*0410*/  @P1 MOV R21, 0x10 ;  /* 0x0000001000151802 */ /* 0x000fe40000000f00 */
[----:B------:R-:W-:Y:S02]  /*0420*/  LEA.HI.X R6, R6, c[0x0][0x24c], R3, 0x1, P5 ;  /* 0x0000930006067a11 */ /* 0x000fe400028f0c03 */
[----:B------:R-:W-:Y:S01]  /*0430*/  LEA R3, P6, R9, c[0x0][0x308], 0x1 ;  /* 0x0000c20009037a11 */ /* 0x000fe200078c08ff */
[----:B------:R-:W-:Y:S02]  /*0440*/  @P1 IMAD.WIDE R20, R2, R21, c[0x0][0x260] ;  /* 0x0000980002141625 */ /* 0x000fe400078e0215 */
[----:B------:R-:W-:Y:S01]  /*0450*/  @P3 LEA R16, P5, R37, c[0x0][0x348], 0x2 ;  /* 0x0000d20025103a11 */ /* 0x000fe200078a10ff */
[----:B------:R-:W-:-:S03]  /*0460*/  @!P1 CS2R R20, SRZ ;  /* 0x0000000000149805 */ /* 0x000fc6000001ff00 */
[C---:B------:R-:W-:Y:S01]  /*0470*/  @P3 LEA.HI.X R17, R37.reuse, c[0x0][0x34c], R36, 0x2, P5 ;  /* 0x0000d30025113a11 */ /* 0x040fe200028f1424 */
[----:B--2---:R0:W1:Y:S01]  /*0480*/  @P0 R2UR UR4, R0 ;  /* 0x00000000000403c2 */ /* 0x00406200000e0000 */
[----:B------:R-:W-:-:S04]  /*0490*/  @P2 LEA R18, P0, R37, c[0x0][0x328], 0x2 ;  /* 0x0000ca0025122a11 */ /* 0x000fc800078010ff */
[----:B------:R-:W-:Y:S02]  /*04a0*/  @P2 LEA.HI.X R19, R37, c[0x0][0x32c], R36, 0x2, P0 ;  /* 0x0000cb0025132a11 */ /* 0x000fe400000f1424 */
[----:B0-----:R-:W-:Y:S01]  /*04b0*/  LEA.HI.X R0, R9, c[0x0][0x30c], R4, 0x1, P6 ;  /* 0x0000c30009007a11 */ /* 0x001fe200030f0c04 */
[----:B------:R-:W-:Y:S05]  /*04c0*/  @!P4 BRA `(.L_x_9685) ;  /* 0x000091b00000c947 */ /* 0x000fea0003800000 */
[----:B------:R-:W0:Y:S01]  /*04d0*/  S2R R31, SR_TID.X ;  /* 0x00000000001f7919 */ /* 0x000e220000002100 */
[----:B------:R2:W3:Y:S01]  /*04e0*/  R2UR UR15, R7 ;  /* 0x00000000070f73c2 */ /* 0x0004e200000e0000 */
[----:B------:R-:W-:Y:S02]  /*04f0*/  MOV R29, c[0x0][0x174] ;  /* 0x00005d00001d7a02 */ /* 0x000fe40000000f00 */
[----:B------:R-:W4:Y:S01]  /*0500*/  S2R R30, SR_LANEID ;  /* 0x00000000001e7919 */ /* 0x000f220000000000 */
[----:B------:R-:W-:Y:S02]  /*0510*/  MOV R32, RZ ;  /* 0x000000ff00207202 */ /* 0x000fe40000000f00 */
[----:B------:R-:W-:-:S02]  /*0520*/  MOV R39, RZ ;  /* 0x000000ff00277202 */ /* 0x000fc40000000f00 */
[----:B------:R2:W1:Y:S08]  /*0530*/  R2UR UR16, R8 ;  /* 0x00000000081073c2 */ /* 0x00047000000e0000 */
[----:B------:R2:W1:Y:S01]  /*0540*/  R2UR UR8, R5 ;  /* 0x00000000050873c2 */ /* 0x00046200000e0000 */
[----:B0-----:R-:W-:-:S07]  /*0550*/  LOP3.LUT R28, R31, 0x1f, RZ, 0xc0, !PT ;  /* 0x0000001f1f1c7812 */ /* 0x001fce00078ec0ff */
[----:B------:R2:W0:Y:S08]  /*0560*/  R2UR UR9, R6 ;  /* 0x00000000060973c2 */ /* 0x00043000000e0000 */
[----:B------:R2:W0:Y:S08]  /*0570*/  R2UR UR7, R3 ;  /* 0x00000000030773c2 */ /* 0x00043000000e0000 */
[----:B-1-34-:R2:W0:Y:S02]  /*0580*/  R2UR UR14, R0 ;  /* 0x00000000000e73c2 */ /* 0x01a42400000e0000 */
.L_x_9734:
[----:B------:R-:W-:Y:S01]  /*0590*/  BAR.SYNC.DEFER_BLOCKING 0x0 ;  /* 0x0000000000007b1d */ /* 0x000fe20000010000 */
[----:B--2---:R-:W-:-:S02]  /*05a0*/  SHF.L.U32 R0, R31, 0x1, RZ ;  /* 0x000000011f007819 */ /* 0x004fc400000006ff */
[----:B0-----:R-:W-:Y:S02]  /*05b0*/  MOV R2, UR15 ;  /* 0x0000000f00027c02 */ /* 0x001fe40008000f00 */
[----:B------:R-:W-:Y:S02]  /*05c0*/  LOP3.LUT R0, R0, 0xffffffc0, RZ, 0xc0, !PT ;  /* 0xffffffc000007812 */ /* 0x000fe400078ec0ff */
[----:B------:R-:W-:Y:S02]  /*05d0*/  MOV R3, UR16 ;  /* 0x0000001000037c02 */ /* 0x000fe40008000f00 */
[----:B------:R-:W-:-:S05]  /*05e0*/  LOP3.LUT R13, R0, 0x1f, R31, 0xf8, !PT ;  /* 0x0000001f000d7812 */ /* 0x000fca00078ef81f */
[----:B------:R-:W-:-:S05]  /*05f0*/  IMAD.WIDE R2, R13, 0x10, R2 ;  /* 0x000000100d027825 */ /* 0x000fca00078e0202 */
[----:B------:R-:W2:Y:S04]  /*0600*/  LDG.E.128 R24, [R2.64] ;  /* 0x0000000c02187981 */ /* 0x000ea8000c1e1d00 */
[----:B------:R-:W3:Y:S01]  /*0610*/  LDG.E.128 R40, [R2.64+0x200] ;  /* 0x0002000c02287981 */ /* 0x000ee2000c1e1d00 */
[----:B------:R-:W-:Y:S01]  /*0620*/  SHF.L.U32 R0, R30, 0x5, RZ ;  /* 0x000000051e007819 */ /* 0x000fe200000006ff */
[----:B------:R-:W-:-:S10]  /*0630*/  HFMA2.MMA R22, -RZ, RZ, 0, 9.5367431640625e-07 ;  /* 0x00000010ff167435 */ /* 0x000fd400000001ff */
[----:B0-----:R-:W-:Y:S01]  /*0640*/  IMAD.WIDE R22, R13, R22, UR8 ;  /* 0x000000080d167e25 */ /* 0x001fe2000f8e0216 */
[----:B--2---:R0:W-:Y:S04]  /*0650*/  STS.128 [R30.X16], R24 ;  /* 0x000000181e007388 */ /* 0x0041e8000000cc00 */
[----:B---3--:R-:W-:Y:S01]  /*0660*/  STS.128 [R30.X16+0x200], R40 ;  /* 0x000200281e007388 */ /* 0x008fe2000000cc00 */
[----:B------:R-:W-:-:S06]  /*0670*/  NOP ;  /* 0x0000000000007918 */ /* 0x000fcc0000000000 */
[----:B------:R-:W-:Y:S04]  /*0680*/  LDS.128 R8, [R0] ;  /* 0x0000000000087984 */ /* 0x000fe80000000c00 */
[----:B------:R-:W1:Y:S04]  /*0690*/  LDS.128 R4, [R0+0x10] ;  /* 0x0000100000047984 */ /* 0x000e680000000c00 */
        /* <DEDUP_REMOVED lines=9> */
[----:B------:R-:W2:Y:S04]  /*0730*/  LDS.128 R40, [R0] ;  /* 0x0000000000287984 */ /* 0x000ea80000000c00 */
[----:B------:R-:W-:Y:S04]  /*0740*/  LDS.128 R12, [R0+0x10] ;  /* 0x00001000000c7984 */ /* 0x000fe80000000c00 */
[----:B------:R-:W-:Y:S06]  /*0750*/  BAR.SYNC.DEFER_BLOCKING 0x0 ;  /* 0x0000000000007b1d */ /* 0x000fec0000010000 */
[----:B0-----:R0:W3:Y:S04]  /*0760*/  LDG.E.128 R24, [R2.64] ;  /* 0x0000000c02187981 */ /* 0x0010e8000c1e1d00 */
[----:B------:R0:W4:Y:S01]  /*0770*/  LDG.E.128 R52, [R2.64+0x200] ;  /* 0x0002000c02347981 */ /* 0x000122000c1e1d00 */
[----:B------:R-:W-:Y:S01]  /*0780*/  BSSY B0, `(.L_x_9686) ;  /* 0x0000055000007945 */ /* 0x000fe20003800000 */
[----:B-1----:R-:W-:-:S02]  /*0790*/  PRMT R45, RZ, 0x5410, R4 ;  /* 0x00005410ff2d7816 */ /* 0x002fc40000000004 */
[--C-:B--2---:R-:W-:Y:S02]  /*07a0*/  PRMT R50, RZ, 0x5410, R40.reuse ;  /* 0x00005410ff327816 */ /* 0x104fe40000000028 */
[----:B------:R-:W-:Y:S02]  /*07b0*/  PRMT R40, RZ, 0x7610, R40 ;  /* 0x00007610ff287816 */ /* 0x000fe40000000028 */
[----:B------:R-:W-:Y:S01]  /*07c0*/  PRMT R46, RZ, 0x5410, R41 ;  /* 0x00005410ff2e7816 */ /* 0x000fe20000000029 */
[----:B------:R-:W-:Y:S01]  /*07d0*/  FADD.FTZ R50, R50, UR4 ;  /* 0x0000000432327e21 */ /* 0x000fe20008010000 */
[----:B0-----:R-:W-:Y:S01]  /*07e0*/  PRMT R2, RZ, 0x5410, R8 ;  /* 0x00005410ff027816 */ /* 0x001fe20000000008 */
[----:B------:R-:W-:Y:S01]  /*07f0*/  FADD.FTZ R48, R40, UR4 ;  /* 0x0000000428307e21 */ /* 0x000fe20008010000 */
[----:B------:R-:W-:Y:S01]  /*0800*/  MOV R3, c[0x0][0x16c] ;  /* 0x00005b0000037a02 */ /* 0x000fe20000000f00 */
[----:B------:R-:W-:Y:S01]  /*0810*/  FADD.FTZ R46, R46, UR4 ;  /* 0x000000042e2e7e21 */ /* 0x000fe20008010000 */
[----:B------:R-:W-:-:S02]  /*0820*/  FSETP.GTU.FTZ.AND P4, PT, R50, 20, PT ;  /* 0x41a000003200780b */ /* 0x000fc40003f9c000 */
[----:B------:R-:W-:Y:S02]  /*0830*/  ISETP.GE.AND P5, PT, R3, 0x1, PT ;  /* 0x000000010300780c */ /* 0x000fe40003fa6270 */
[----:B------:R-:W-:Y:S02]  /*0840*/  PRMT R3, RZ, 0x5410, R11 ;  /* 0x00005410ff037816 */ /* 0x000fe4000000000b */
[----:B------:R-:W-:Y:S02]  /*0850*/  PRMT R41, RZ, 0x7610, R41 ;  /* 0x00007610ff297816 */ /* 0x000fe40000000029 */
[----:B------:R-:W-:Y:S02]  /*0860*/  PRMT R23, RZ, 0x7610, R42 ;  /* 0x00007610ff177816 */ /* 0x000fe4000000002a */
[----:B------:R-:W-:Y:S01]  /*0870*/  PRMT R38, RZ, 0x5410, R43 ;  /* 0x00005410ff267816 */ /* 0x000fe2000000002b */
[----:B------:R-:W-:Y:S01]  /*0880*/  FADD.FTZ R44, R41, UR4 ;  /* 0x00000004292c7e21 */ /* 0x000fe20008010000 */
[----:B------:R-:W-:Y:S01]  /*0890*/  FSETP.GTU.FTZ.AND P3, PT, R48, 20, PT ;  /* 0x41a000003000780b */ /* 0x000fe20003f7c000 */
[----:B------:R-:W-:Y:S01]  /*08a0*/  FADD.FTZ R40, R23, UR4 ;  /* 0x0000000417287e21 */ /* 0x000fe20008010000 */
[----:B------:R-:W-:Y:S01]  /*08b0*/  FSETP.GTU.FTZ.AND P2, PT, R46, 20, PT ;  /* 0x41a000002e00780b */ /* 0x000fe20003f5c000 */
[----:B------:R-:W-:Y:S01]  /*08c0*/  FADD.FTZ R38, R38, UR4 ;  /* 0x0000000426267e21 */ /* 0x000fe20008010000 */
[----:B------:R-:W-:-:S02]  /*08d0*/  FSETP.GTU.FTZ.AND P1, PT, R44, 20, PT ;  /* 0x41a000002c00780b */ /* 0x000fc40003f3c000 */
[----:B------:R-:W-:Y:S01]  /*08e0*/  FSETP.GTU.FTZ.AND P6, PT, R40, 20, PT ;  /* 0x41a000002800780b */ /* 0x000fe20003fdc000 */
[----:B---3--:R-:W-:Y:S04]  /*08f0*/  STS.128 [R30.X16], R24 ;  /* 0x000000181e007388 */ /* 0x008fe8000000cc00 */
[----:B----4-:R-:W-:Y:S01]  /*0900*/  STS.128 [R30.X16+0x200], R52 ;  /* 0x000200341e007388 */ /* 0x010fe2000000cc00 */
[----:B------:R-:W-:-:S06]  /*0910*/  NOP ;  /* 0x0000000000007918 */ /* 0x000fcc0000000000 */
[----:B------:R-:W0:Y:S04]  /*0920*/  LDS.128 R116, [R0] ;  /* 0x0000000000747984 */ /* 0x000e280000000c00 */
[----:B------:R1:W2:Y:S01]  /*0930*/  LDS.128 R24, [R0+0x10] ;  /* 0x0000100000187984 */ /* 0x0002a20000000c00 */
[--C-:B0-----:R-:W-:Y:S02]  /*0940*/  PRMT R114, RZ, 0x5410, R116.reuse ;  /* 0x00005410ff727816 */ /* 0x101fe40000000074 */
        /* <DEDUP_REMOVED lines=20> */
[----:B------:R-:W-:Y:S01]  /*0a90*/  FADD.FTZ R42, R3, UR4 ;  /* 0x00000004032a7e21 */ /* 0x000fe20008010000 */
[----:B------:R-:W-:-:S04]  /*0aa0*/  PRMT R3, RZ, 0x7610, R11 ;  /* 0x00007610ff037816 */ /* 0x000fc8000000000b */
[----:B------:R-:W-:Y:S01]  /*0ab0*/  FSETP.GTU.FTZ.AND P0, PT, R42, 20, PT ;  /* 0x41a000002a00780b */ /* 0x000fe20003f1c000 */
[----:B------:R-:W-:Y:S01]  /*0ac0*/  FFMA.FTZ R41, R118, R3, R39 ;  /* 0x0000000376297223 */ /* 0x000fe20000010027 */
[----:B------:R-:W-:Y:S06]  /*0ad0*/  @P4 BRA `(.L_x_9687) ;  /* 0x000001f000004947 */ /* 0x000fec0003800000 */
[----:B-12---:R-:W-:Y:S01]  /*0ae0*/  FMUL.FTZ R50, R50, 1.4426950216293334961 ;  /* 0x3fb8aa3b32327820 */ /* 0x006fe20000410000 */
        /* <DEDUP_REMOVED lines=30> */
.L_x_9687:
[----:B-12---:R-:W-:Y:S05]  /*0cd0*/  BSYNC B0 ;  /* 0x0000000000007941 */ /* 0x006fea0003800000 */
.L_x_9686:
        /* <DEDUP_REMOVED lines=41> */
.L_x_9689:
[----:B------:R-:W-:Y:S05]  /*0f70*/  BSYNC B0 ;  /* 0x0000000000007941 */ /* 0x000fea0003800000 */
.L_x_9688:
        /* <DEDUP_REMOVED lines=39> */
.L_x_9691:
[----:B------:R-:W-:Y:S05]  /*11f0*/  BSYNC B0 ;  /* 0x0000000000007941 */ /* 0x000fea0003800000 */
.L_x_9690:
        /* <DEDUP_REMOVED lines=39> */
.L_x_9693:
[----:B------:R-:W-:Y:S05]  /*1470*/  BSYNC B0 ;  /* 0x0000000000007941 */ /* 0x000fea0003800000 */
.L_x_9692:
        /* <DEDUP_REMOVED lines=39> */
.L_x_9695:
[----:B------:R-:W-:Y:S05]  /*16f0*/  BSYNC B0 ;  /* 0x0000000000007941 */ /* 0x000fea0003800000 */
.L_x_9694:
        /* <DEDUP_REMOVED lines=39> */
.L_x_9697:
[----:B------:R-:W-:Y:S05]  /*1970*/  BSYNC B0 ;  /* 0x0000000000007941 */ /* 0x000fea0003800000 */
.L_x_9696:
        /* <DEDUP_REMOVED lines=39> */
.L_x_9699:
[----:B------:R-:W-:Y:S05]  /*1bf0*/  BSYNC B0 ;  /* 0x0000000000007941 */ /* 0x000fea0003800000 */
.L_x_9698:
        /* <DEDUP_REMOVED lines=39> */
.L_x_9701:
[----:B------:R-:W-:Y:S05]  /*1e70*/  BSYNC B0 ;  /* 0x0000000000007941 */ /* 0x000fea0003800000 */
.L_x_9700:
        /* <DEDUP_REMOVED lines=41> */
.L_x_9703:
[----:B------:R-:W-:Y:S05]  /*2110*/  BSYNC B0 ;  /* 0x0000000000007941 */ /* 0x000fea0003800000 */
.L_x_9702:
        /* <DEDUP_REMOVED lines=40> */
.L_x_9705:
[----:B------:R-:W-:Y:S05]  /*23a0*/  BSYNC B0 ;  /* 0x0000000000007941 */ /* 0x000fea0003800000 */
.L_x_9704:
[----:B------:R-:W-:Y:S01]  /*23b0*/  BSSY B0, `(.L_x_9706) ;  /* 0x0000028000007945 */ /* 0x000fe20003800000 */
[----:B------:R-:W-:Y:S01]  /*23c0*/  HFMA2.MMA R73, -RZ, RZ, 0, 0 ;  /* 0x00000000ff497435 */ /* 0x000fe200000001ff */
[----:B------:R-:W-:Y:S01]  /*23d0*/  FSETP.GTU.FTZ.AND P1, PT, R100, 20, PT ;  /* 0x41a000006400780b */ /* 0x000fe20003f3c000 */
[----:B------:R-:W-:Y:S01]  /*23e0*/  HFMA2.MMA R71, -RZ, RZ, 0, 0 ;  /* 0x00000000ff477435 */ /* 0x000fe200000001ff */
[----:B------:R-:W-:Y:S01]  /*23f0*/  MOV R98, RZ ;  /* 0x000000ff00627202 */ /* 0x000fe20000000f00 */
[----:B------:R-:W-:Y:S01]  /*2400*/  HFMA2.MMA R69, -RZ, RZ, 0, 0 ;  /* 0x00000000ff457435 */ /* 0x000fe200000001ff */
[----:B------:R-:W-:Y:S02]  /*2410*/  MOV R96, RZ ;  /* 0x000000ff00607202 */ /* 0x000fe40000000f00 */
[----:B------:R-:W-:Y:S01]  /*2420*/  MOV R94, RZ ;  /* 0x000000ff005e7202 */ /* 0x000fe20000000f00 */
        /* <DEDUP_REMOVED lines=32> */
.L_x_9707:
[----:B------:R-:W-:Y:S05]  /*2630*/  BSYNC B0 ;  /* 0x0000000000007941 */ /* 0x000fea0003800000 */
.L_x_9706:
        /* <DEDUP_REMOVED lines=33> */
.L_x_9709:
[----:B------:R-:W-:Y:S05]  /*2850*/  BSYNC B0 ;  /* 0x0000000000007941 */ /* 0x000fea0003800000 */
.L_x_9708:
        /* <DEDUP_REMOVED lines=33> */
.L_x_9711:
[----:B------:R-:W-:Y:S05]  /*2a70*/  BSYNC B0 ;  /* 0x0000000000007941 */ /* 0x000fea0003800000 */
.L_x_9710:
        /* <DEDUP_REMOVED lines=33> */
.L_x_9713:
[----:B------:R-:W-:Y:S05]  /*2c90*/  BSYNC B0 ;  /* 0x0000000000007941 */ /* 0x000fea0003800000 */
.L_x_9712:
        /* <DEDUP_REMOVED lines=33> */
.L_x_9715:
[----:B------:R-:W-:Y:S05]  /*2eb0*/  BSYNC B0 ;  /* 0x0000000000007941 */ /* 0x000fea0003800000 */
.L_x_9714:
        /* <DEDUP_REMOVED lines=33> */
.L_x_9717:
[----:B------:R-:W-:Y:S05]  /*30d0*/  BSYNC B0 ;  /* 0x0000000000007941 */ /* 0x000fea0003800000 */
.L_x_9716:
[----:B------:R-:W-:Y:S01]  /*30e0*/  BAR.SYNC.DEFER_BLOCKING 0x0 ;  /* 0x0000000000007b1d */ /* 0x000fe20000010000 */
[----:B------:R-:W-:Y:S01]  /*30f0*/  HFMA2.MMA R67, -RZ, RZ, 0, 0 ;  /* 0x00000000ff437435 */ /* 0x000fe200000001ff */
        /* <DEDUP_REMOVED lines=17> */
[----:B------:R-:W-:Y:S01]  /*3210*/  IADD3 R3, R29, -0x2, RZ ;  /* 0xfffffffe1d037810 */ /* 0x000fe20007ffe0ff */
[C---:B------:R-:W-:Y:S01]  /*3220*/  IMAD R68, R36.reuse, c[0x0][0x180], RZ ;  /* 0x0000600024447a24 */ /* 0x040fe200078e02ff */
[----:B------:R-:W-:Y:S01]  /*3230*/  MOV R109, RZ ;  /* 0x000000ff006d7202 */ /* 0x000fe20000000f00 */
[C---:B------:R-:W-:Y:S01]  /*3240*/  IMAD R72, R36.reuse, c[0x0][0x198], RZ ;  /* 0x0000660024487a24 */ /* 0x040fe200078e02ff */
[----:B------:R-:W-:Y:S01]  /*3250*/  UMOV UR5, URZ ;  /* 0x0000003f00057c82 */ /* 0x000fe20008000000 */
[----:B------:R-:W-:Y:S01]  /*3260*/  IMAD R3, R3, c[0x0][0x16c], RZ ;  /* 0x00005b0003037a24 */ /* 0x000fe200078e02ff */
[----:B------:R-:W-:Y:S01]  /*3270*/  UMOV UR6, URZ ;  /* 0x0000003f00067c82 */ /* 0x000fe20008000000 */
[----:B------:R-:W-:-:S02]  /*3280*/  IMAD R74, R36, c[0x0][0x1b8], RZ ;  /* 0x00006e00244a7a24 */ /* 0x000fc400078e02ff */
[----:B------:R-:W-:Y:S01]  /*3290*/  IMAD.WIDE R14, R3, 0x10, R20 ;  /* 0x00000010030e7825 */ /* 0x000fe200078e0214 */
[----:B------:R-:W-:-:S03]  /*32a0*/  IADD3 R3, R29, -0x1, RZ ;  /* 0xffffffff1d037810 */ /* 0x000fc60007ffe0ff */
[----:B------:R0:W1:Y:S01]  /*32b0*/  R2UR UR11, R15 ;  /* 0x000000000f0b73c2 */ /* 0x00006200000e0000 */
[----:B------:R-:W-:Y:S01]  /*32c0*/  LEA.HI R13, R3, R3, RZ, 0x1 ;  /* 0x00000003030d7211 */ /* 0x000fe200078f08ff */
[----:B------:R-:W-:-:S04]  /*32d0*/  IMAD.WIDE.U32 R130, R37, c[0x0][0x180], RZ ;  /* 0x0000600025827a25 */ /* 0x000fc800078e00ff */
[C---:B------:R-:W-:Y:S01]  /*32e0*/  IMAD.WIDE.U32 R132, R37.reuse, c[0x0][0x198], RZ ;  /* 0x0000660025847a25 */ /* 0x040fe200078e00ff */
[----:B------:R-:W-:Y:S01]  /*32f0*/  LEA R76, P0, R130, c[0x0][0x220], 0x3 ;  /* 0x00008800824c7a11 */ /* 0x000fe200078018ff */
[----:B------:R2:W3:Y:S02]  /*3300*/  R2UR UR10, R14 ;  /* 0x000000000e0a73c2 */ /* 0x0004e400000e0000 */
[----:B------:R-:W-:-:S04]  /*3310*/  IMAD.WIDE.U32 R134, R37, c[0x0][0x1b8], RZ ;  /* 0x00006e0025867a25 */ /* 0x000fc800078e00ff */
[C---:B------:R-:W-:Y:S01]  /*3320*/  IMAD R49, R37.reuse, c[0x0][0x184], R68 ;  /* 0x0000610025317a24 */ /* 0x040fe200078e0244 */
[----:B------:R-:W-:Y:S01]  /*3330*/  MOV R68, RZ ;  /* 0x000000ff00447202 */ /* 0x000fe20000000f00 */
[----:B------:R-:W-:Y:S01]  /*3340*/  IMAD R47, R37, c[0x0][0x19c], R72 ;  /* 0x00006700252f7a24 */ /* 0x000fe200078e0248 */
[----:B--2---:R-:W-:Y:S01]  /*3350*/  LOP3.LUT R14, R13, 0xfffffe, RZ, 0xc0, !PT ;  /* 0x00fffffe0d0e7812 */ /* 0x004fe200078ec0ff */
[----:B------:R-:W-:Y:S01]  /*3360*/  IMAD R45, R37, c[0x0][0x1bc], R74 ;  /* 0x00006f00252d7a24 */ /* 0x000fe200078e024a */
[----:B------:R-:W-:Y:S01]  /*3370*/  LEA R74, P1, R132, c[0x0][0x228], 0x3 ;  /* 0x00008a00844a7a11 */ /* 0x000fe200078218ff */
[----:B------:R-:W-:Y:S01]  /*3380*/  FADD.FTZ R83, R110, R110 ;  /* 0x0000006e6e537221 */ /* 0x000fe20000010000 */
[----:B------:R-:W-:Y:S01]  /*3390*/  LEA R72, P2, R134, c[0x0][0x230], 0x3 ;  /* 0x00008c0086487a11 */ /* 0x000fe200078418ff */
[----:B------:R-:W-:Y:S01]  /*33a0*/  FADD.FTZ R89, R108, R108 ;  /* 0x0000006c6c597221 */ /* 0x000fe20000010000 */
        /* <DEDUP_REMOVED lines=21> */
[----:B01-3--:R-:W-:-:S02]  /*3500*/  FADD.FTZ R108, R128, R128 ;  /* 0x00000080806c7221 */ /* 0x00bfc40000010000 */
.L_x_9733:
[----:B------:R-:W-:Y:S02]  /*3510*/  MOV R2, R76 ;  /* 0x0000004c00027202 */ /* 0x000fe40000000f00 */
[----:B------:R-:W-:-:S06]  /*3520*/  MOV R3, R49 ;  /* 0x0000003100037202 */ /* 0x000fcc0000000f00 */
        /* <DEDUP_REMOVED lines=10> */
[C---:B--2---:R-:W-:Y:S02]  /*35d0*/  FMUL.FTZ R22, R3.reuse, R50 ;  /* 0x0000003203167220 */ /* 0x044fe40000410000 */
[----:B------:R-:W-:Y:S02]  /*35e0*/  FMUL.FTZ R24, R3, R48 ;  /* 0x0000003003187220 */ /* 0x000fe40000410000 */
[----:B------:R-:W-:Y:S02]  /*35f0*/  FMUL.RZ R27, R22, 0.15915493667125701904 ;  /* 0x3e22f983161b7820 */ /* 0x000fe4000040c000 */
[----:B------:R-:W-:Y:S02]  /*3600*/  FMUL.FTZ R111, R2, 1.4426950216293334961 ;  /* 0x3fb8aa3b026f7820 */ /* 0x000fe40000410000 */
[----:B------:R-:W-:Y:S01]  /*3610*/  MUFU.SIN R25, R27 ;  /* 0x0000001b00197308 */ /* 0x000fe20000000400 */
[----:B------:R-:W-:-:S02]  /*3620*/  FMUL.RZ R112, R24, 0.15915493667125701904 ;  /* 0x3e22f98318707820 */ /* 0x000fc4000040c000 */
[C---:B------:R-:W-:Y:S02]  /*3630*/  FMUL.FTZ R24, R111.reuse, R48 ;  /* 0x000000306f187220 */ /* 0x040fe40000410000 */
[----:B------:R-:W-:Y:S02]  /*3640*/  FMUL.FTZ R22, R111, R50 ;  /* 0x000000326f167220 */ /* 0x000fe40000410000 */
[-C--:B------:R-:W-:Y:S01]  /*3650*/  FMUL.FTZ R26, R3, R46.reuse ;  /* 0x0000002e031a7220 */ /* 0x080fe20000410000 */
[----:B------:R0:W-:Y:S03]  /*3660*/  MUFU.COS R23, R27 ;  /* 0x0000001b00177308 */ /* 0x0001e60000000000 */
[----:B------:R-:W-:Y:S02]  /*3670*/  FMUL.RZ R114, R26, 0.15915493667125701904 ;  /* 0x3e22f9831a727820 */ /* 0x000fe4000040c000 */
[----:B------:R-:W-:-:S03]  /*3680*/  FMUL.FTZ R26, R111, R46 ;  /* 0x0000002e6f1a7220 */ /* 0x000fc60000410000 */
[----:B------:R1:W-:Y:S01]  /*3690*/  MUFU.EX2 R118, R24 ;  /* 0x0000001800767308 */ /* 0x0003e20000000800 */
[----:B0-----:R-:W-:-:S04]  /*36a0*/  FMUL.FTZ R27, R3, R44 ;  /* 0x0000002c031b7220 */ /* 0x001fc80000410000 */
[----:B------:R-:W-:Y:S02]  /*36b0*/  FMUL.RZ R116, R27, 0.15915493667125701904 ;  /* 0x3e22f9831b747820 */ /* 0x000fe4000040c000 */
[----:B------:R-:W-:Y:S01]  /*36c0*/  FMUL.FTZ R27, R111, R44 ;  /* 0x0000002c6f1b7220 */ /* 0x000fe20000410000 */
[----:B------:R-:W-:Y:S01]  /*36d0*/  MUFU.SIN R113, R112 ;  /* 0x0000007000717308 */ /* 0x000fe20000000400 */
[----:B-1----:R-:W-:-:S07]  /*36e0*/  FMUL.FTZ R24, R3, R42 ;  /* 0x0000002a03187220 */ /* 0x002fce0000410000 */
[----:B------:R0:W-:Y:S08]  /*36f0*/  MUFU.EX2 R122, R27 ;  /* 0x0000001b007a7308 */ /* 0x0001f00000000800 */
[----:B------:R1:W-:Y:S01]  /*3700*/  MUFU.COS R115, R112 ;  /* 0x0000007000737308 */ /* 0x0003e20000000000 */
[----:B0-----:R-:W-:-:S04]  /*3710*/  FMUL.FTZ R27, R3, R38 ;  /* 0x00000026031b7220 */ /* 0x001fc80000410000 */
[----:B------:R-:W-:Y:S02]  /*3720*/  FMUL.RZ R126, R27, 0.15915493667125701904 ;  /* 0x3e22f9831b7e7820 */ /* 0x000fe4000040c000 */
[C---:B------:R-:W-:Y:S01]  /*3730*/  FMUL.FTZ R27, R111.reuse, R38 ;  /* 0x000000266f1b7220 */ /* 0x040fe20000410000 */
[----:B------:R-:W0:Y:S01]  /*3740*/  MUFU.EX2 R22, R22 ;  /* 0x0000001600167308 */ /* 0x000e220000000800 */
[----:B-1----:R-:W-:Y:S02]  /*3750*/  FMUL.RZ R112, R24, 0.15915493667125701904 ;  /* 0x3e22f98318707820 */ /* 0x002fe4000040c000 */
[----:B------:R-:W-:-:S05]  /*3760*/  FMUL.FTZ R24, R111, R42 ;  /* 0x0000002a6f187220 */ /* 0x000fca0000410000 */
[----:B------:R1:W-:Y:S08]  /*3770*/  MUFU.EX2 R132, R24 ;  /* 0x0000001800847308 */ /* 0x0003f00000000800 */
[----:B------:R2:W-:Y:S01]  /*3780*/  MUFU.EX2 R147, R27 ;  /* 0x0000001b00937308 */ /* 0x0005e20000000800 */
[----:B-1----:R-:W-:Y:S02]  /*3790*/  FMUL.FTZ R24, R3, R54 ;  /* 0x0000003603187220 */ /* 0x002fe40000410000 */
[----:B0-----:R-:W-:-:S05]  /*37a0*/  FMUL.FTZ R25, R22, R25 ;  /* 0x0000001916197220 */ /* 0x001fca0000410000 */
[----:B------:R-:W-:Y:S01]  /*37b0*/  MUFU.SIN R125, R112 ;  /* 0x00000070007d7308 */ /* 0x000fe20000000400 */
[----:B--2---:R-:W-:-:S04]  /*37c0*/  FMUL.FTZ R27, R3, R58 ;  /* 0x0000003a031b7220 */ /* 0x004fc80000410000 */
[----:B------:R-:W-:Y:S01]  /*37d0*/  FMUL.RZ R133, R27, 0.15915493667125701904 ;  /* 0x3e22f9831b857820 */ /* 0x000fe2000040c000 */
[----:B------:R-:W-:Y:S02]  /*37e0*/  IADD3 R27, R31, 0x200, RZ ;  /* 0x000002001f1b7810 */ /* 0x000fe40007ffe0ff */
[----:B------:R0:W-:Y:S08]  /*37f0*/  MUFU.COS R127, R112 ;  /* 0x00000070007f7308 */ /* 0x0001f00000000000 */
[----:B------:R1:W-:Y:S01]  /*3800*/  MUFU.EX2 R120, R26 ;  /* 0x0000001a00787308 */ /* 0x0003e20000000800 */
[----:B0-----:R-:W-:-:S02]  /*3810*/  FMUL.RZ R112, R24, 0.15915493667125701904 ;  /* 0x3e22f98318707820 */ /* 0x001fc4000040c000 */
[----:B------:R-:W-:-:S05]  /*3820*/  FMUL.FTZ R24, R111, R54 ;  /* 0x000000366f187220 */ /* 0x000fca0000410000 */
[----:B------:R-:W-:Y:S01]  /*3830*/  MUFU.SIN R136, R112 ;  /* 0x0000007000887308 */ /* 0x000fe20000000400 */
[----:B-1----:R-:W-:-:S04]  /*3840*/  FMUL.FTZ R26, R3, R40 ;  /* 0x00000028031a7220 */ /* 0x002fc80000410000 */
[----:B------:R-:W-:Y:S02]  /*3850*/  FMUL.RZ R124, R26, 0.15915493667125701904 ;  /* 0x3e22f9831a7c7820 */ /* 0x000fe4000040c000 */
[----:B------:R-:W-:Y:S01]  /*3860*/  FMUL.FTZ R26, R111, R40 ;  /* 0x000000286f1a7220 */ /* 0x000fe20000410000 */
[----:B------:R0:W-:Y:S08]  /*3870*/  MUFU.COS R186, R112 ;  /* 0x0000007000ba7308 */ /* 0x0001f00000000000 */
[----:B------:R1:W-:Y:S01]  /*3880*/  MUFU.EX2 R187, R24 ;  /* 0x0000001800bb7308 */ /* 0x0003e20000000800 */
[----:B0-----:R-:W-:-:S07]  /*3890*/  SEL R112, R110, R27, !P1 ;  /* 0x0000001b6e707207 */ /* 0x001fce0004800000 */
[----:B------:R0:W-:Y:S01]  /*38a0*/  MUFU.EX2 R128, R26 ;  /* 0x0000001a00807308 */ /* 0x0001e20000000800 */
[----:B-1----:R-:W-:Y:S01]  /*38b0*/  FMUL.FTZ R24, R22, R23 ;  /* 0x0000001716187220 */ /* 0x002fe20000410000 */
[----:B------:R-:W-:Y:S02]  /*38c0*/  MOV R22, UR10 ;  /* 0x0000000a00167c02 */ /* 0x000fe40008000f00 */
[----:B------:R-:W-:Y:S02]  /*38d0*/  MOV R23, UR11 ;  /* 0x0000000b00177c02 */ /* 0x000fe40008000f00 */
[----:B------:R1:W-:Y:S02]  /*38e0*/  STS.64 [R112.X8+0x880], R24 ;  /* 0x0008801870007388 */ /* 0x0003e40000008a00 */
[----:B------:R-:W-:Y:S01]  /*38f0*/  MUFU.SIN R117, R114 ;  /* 0x0000007200757308 */ /* 0x000fe20000000400 */
[----:B0-----:R-:W-:-:S04]  /*3900*/  FMUL.FTZ R26, R3, R52 ;  /* 0x00000034031a7220 */ /* 0x001fc80000410000 */
[----:B------:R-:W-:Y:S02]  /*3910*/  FMUL.RZ R130, R26, 0.15915493667125701904 ;  /* 0x3e22f9831a827820 */ /* 0x000fe4000040c000 */
[----:B------:R-:W-:Y:S01]  /*3920*/  FMUL.FTZ R26, R111, R52 ;  /* 0x000000346f1a7220 */ /* 0x000fe20000410000 */
[----:B------:R-:W-:Y:S08]  /*3930*/  MUFU.COS R119, R114 ;  /* 0x0000007200777308 */ /* 0x000ff00000000000 */
[----:B------:R0:W-:Y:S08]  /*3940*/  MUFU.EX2 R185, R26 ;  /* 0x0000001a00b97308 */ /* 0x0001f00000000800 */
[----:B------:R-:W-:Y:S01]  /*3950*/  MUFU.SIN R121, R116 ;  /* 0x0000007400797308 */ /* 0x000fe20000000400 */
[----:B0-----:R-:W-:Y:S01]  /*3960*/  CS2R R26, SRZ ;  /* 0x00000000001a7805 */ /* 0x001fe2000001ff00 */
[----:B------:R-:W-:Y:S06]  /*3970*/  BAR.SYNC.DEFER_BLOCKING 0x0 ;  /* 0x0000000000007b1d */ /* 0x000fec0000010000 */
[----:B------:R-:W-:Y:S08]  /*3980*/  MUFU.COS R123, R116 ;  /* 0x00000074007b7308 */ /* 0x000ff00000000000 */
[----:B------:R-:W-:Y:S08]  /*3990*/  MUFU.SIN R114, R126 ;  /* 0x0000007e00727308 */ /* 0x000ff00000000400 */
[----:B------:R0:W-:Y:S01]  /*39a0*/  MUFU.COS R116, R126 ;  /* 0x0000007e00747308 */ /* 0x0001e20000000000 */
[----:B------:R2:W5:Y:S07]  /*39b0*/  @!P2 LDG.E.64 R26, [R22.64+0x8] ;  /* 0x0000080c161aa981 */ /* 0x00056e000c1e1b00 */
[----:B------:R-:W-:Y:S01]  /*39c0*/  MUFU.SIN R138, R130 ;  /* 0x00000082008a7308 */ /* 0x000fe20000000400 */
[----:B0-----:R-:W-:-:S02]  /*39d0*/  FMUL.FTZ R126, R3, R56 ;  /* 0x00000038037e7220 */ /* 0x001fc40000410000 */
[----:B--2---:R-:W-:-:S05]  /*39e0*/  FMUL.FTZ R23, R3, R70 ;  /* 0x0000004603177220 */ /* 0x004fca0000410000 */
[----:B------:R0:W-:Y:S01]  /*39f0*/  MUFU.COS R140, R130 ;  /* 0x00000082008c7308 */ /* 0x0001e20000000000 */
[----:B-1----:R-:W-:-:S07]  /*3a00*/  FMUL.FTZ R112, R3, R60 ;  /* 0x0000003c03707220 */ /* 0x002fce0000410000 */
[----:B------:R-:W-:Y:S01]  /*3a10*/  MUFU.SIN R129, R124 ;  /* 0x0000007c00817308 */ /* 0x000fe20000000400 */
[----:B0-----:R-:W-:Y:S02]  /*3a20*/  FMUL.RZ R130, R126, 0.15915493667125701904 ;  /* 0x3e22f9837e827820 */ /* 0x001fe4000040c000 */
[----:B------:R-:W-:-:S05]  /*3a30*/  FMUL.FTZ R126, R3, R62 ;  /* 0x0000003e037e7220 */ /* 0x000fca0000410000 */
[----:B------:R0:W-:Y:S01]  /*3a40*/  MUFU.COS R131, R124 ;  /* 0x0000007c00837308 */ /* 0x0001e20000000000 */
[----:B------:R-:W-:-:S07]  /*3a50*/  FMUL.RZ R134, R126, 0.15915493667125701904 ;  /* 0x3e22f9837e867820 */ /* 0x000fce000040c000 */
[----:B------:R-:W-:Y:S01]  /*3a60*/  MUFU.SIN R146, R130 ;  /* 0x0000008200927308 */ /* 0x000fe20000000400 */
[----:B0-----:R-:W-:-:S07]  /*3a70*/  FMUL.FTZ R124, R111, R58 ;  /* 0x0000003a6f7c7220 */ /* 0x001fce0000410000 */
[----:B------:R0:W-:Y:S01]  /*3a80*/  MUFU.COS R178, R130 ;  /* 0x0000008200b27308 */ /* 0x0001e20000000000 */
[----:B---3--:R-:W-:-:S07]  /*3a90*/  FMUL.FTZ R152, R13, R14 ;  /* 0x0000000e0d987220 */ /* 0x008fce0000410000 */
[----:B------:R1:W-:Y:S01]  /*3aa0*/  MUFU.EX2 R189, R124 ;  /* 0x0000007c00bd7308 */ /* 0x0003e20000000800 */
[----:B0-----:R-:W-:Y:S02]  /*3ab0*/  FMUL.RZ R130, R23, 0.15915493667125701904 ;  /* 0x3e22f98317827820 */ /* 0x001fe4000040c000 */
[----:B------:R-:W-:-:S05]  /*3ac0*/  FMUL.FTZ R23, R3, R64 ;  /* 0x0000004003177220 */ /* 0x000fca0000410000 */
[----:B------:R-:W-:Y:S01]  /*3ad0*/  MUFU.SIN R142, R133 ;  /* 0x00000085008e7308 */ /* 0x000fe20000000400 */
[----:B-1----:R-:W-:Y:S02]  /*3ae0*/  FMUL.FTZ R124, R111, R56 ;  /* 0x000000386f7c7220 */ /* 0x002fe40000410000 */
[----:B------:R-:W-:-:S05]  /*3af0*/  FMUL.RZ R141, R112, 0.15915493667125701904 ;  /* 0x3e22f983708d7820 */ /* 0x000fca000040c000 */
[----:B------:R-:W-:Y:S01]  /*3b00*/  MUFU.SIN R148, R134 ;  /* 0x0000008600947308 */ /* 0x000fe20000000400 */
[C---:B------:R-:W-:Y:S02]  /*3b10*/  FMUL.FTZ R126, R111.reuse, R62 ;  /* 0x0000003e6f7e7220 */ /* 0x040fe40000410000 */
[----:B------:R-:W-:-:S05]  /*3b20*/  FMUL.FTZ R22, R111, R60 ;  /* 0x0000003c6f167220 */ /* 0x000fca0000410000 */
[----:B------:R0:W-:Y:S01]  /*3b30*/  MUFU.COS R154, R134 ;  /* 0x00000086009a7308 */ /* 0x0001e20000000000 */
[----:B------:R-:W-:Y:S02]  /*3b40*/  FMUL.FTZ R112, R111, R70 ;  /* 0x000000466f707220 */ /* 0x000fe40000410000 */
[----:B------:R-:W-:-:S05]  /*3b50*/  FFMA.FTZ R152, R12, R15, R152 ;  /* 0x0000000f0c987223 */ /* 0x000fca0000010098 */
[----:B------:R1:W-:Y:S01]  /*3b60*/  MUFU.EX2 R179, R124 ;  /* 0x0000007c00b37308 */ /* 0x0003e20000000800 */
[----:B0-----:R-:W-:Y:S02]  /*3b70*/  FMUL.RZ R134, R23, 0.15915493667125701904 ;  /* 0x3e22f98317867820 */ /* 0x001fe4000040c000 */
[----:B------:R-:W-:Y:S02]  /*3b80*/  FMUL.FTZ R23, R13, R15 ;  /* 0x0000000f0d177220 */ /* 0x000fe40000410000 */
[----:B------:R-:W-:-:S03]  /*3b90*/  FMUL.FTZ R13, R3, R100 ;  /* 0x00000064030d7220 */ /* 0x000fc60000410000 */
[----:B------:R-:W-:Y:S01]  /*3ba0*/  MUFU.COS R144, R133 ;  /* 0x0000008500907308 */ /* 0x000fe20000000000 */
[C---:B-1----:R-:W-:Y:S02]  /*3bb0*/  FMUL.FTZ R124, R111.reuse, R64 ;  /* 0x000000406f7c7220 */ /* 0x042fe40000410000 */
[----:B------:R-:W-:Y:S02]  /*3bc0*/  FMUL.FTZ R111, R111, R100 ;  /* 0x000000646f6f7220 */ /* 0x000fe40000410000 */
[----:B------:R-:W-:Y:S02]  /*3bd0*/  FFMA.FTZ R150, R12, R14, -R23 ;  /* 0x0000000e0c967223 */ /* 0x000fe40000010817 */
[----:B------:R-:W-:Y:S01]  /*3be0*/  FMUL.RZ R13, R13, 0.15915493667125701904 ;  /* 0x3e22f9830d0d7820 */ /* 0x000fe2000040c000 */
[----:B------:R-:W-:Y:S08]  /*3bf0*/  MUFU.EX2 R193, R124 ;  /* 0x0000007c00c17308 */ /* 0x000ff00000000800 */
[----:B------:R-:W0:Y:S08]  /*3c00*/  MUFU.COS R12, R134 ;  /* 0x00000086000c7308 */ /* 0x000e300000000000 */
[----:B------:R-:W-:Y:S08]  /*3c10*/  MUFU.EX2 R111, R111 ;  /* 0x0000006f006f7308 */ /* 0x000ff00000000800 */
[----:B------:R-:W1:Y:S08]  /*3c20*/  MUFU.COS R14, R13 ;  /* 0x0000000d000e7308 */ /* 0x000e700000000000 */
[----:B------:R2:W-:Y:S08]  /*3c30*/  MUFU.EX2 R175, R126 ;  /* 0x0000007e00af7308 */ /* 0x0005f00000000800 */
[----:B------:R-:W-:Y:S01]  /*3c40*/  MUFU.SIN R133, R141 ;  /* 0x0000008d00857308 */ /* 0x000fe20000000400 */
[----:B--2---:R-:W-:-:S02]  /*3c50*/  FMUL.FTZ R126, R118, R115 ;  /* 0x00000073767e7220 */ /* 0x004fc40000410000 */
[----:B------:R-:W-:Y:S01]  /*3c60*/  FMUL.FTZ R118, R118, R113 ;  /* 0x0000007176767220 */ /* 0x000fe20000410000 */
[----:B------:R-:W-:-:S04]  /*3c70*/  PRMT R113, RZ, 0x5410, R8 ;  /* 0x00005410ff717816 */ /* 0x000fc80000000008 */
[----:B------:R-:W-:Y:S08]  /*3c80*/  MUFU.COS R135, R141 ;  /* 0x0000008d00877308 */ /* 0x000ff00000000000 */
[----:B------:R-:W2:Y:S01]  /*3c90*/  MUFU.EX2 R22, R22 ;  /* 0x0000001600167308 */ /* 0x000ea20000000800 */
[----:B------:R-:W-:-:S07]  /*3ca0*/  FMUL.FTZ R159, R113, R50 ;  /* 0x00000032719f7220 */ /* 0x000fce0000410000 */
[----:B------:R3:W4:Y:S01]  /*3cb0*/  MUFU.SIN R188, R13 ;  /* 0x0000000d00bc7308 */ /* 0x0007220000000400 */
[----:B0-----:R-:W-:Y:S02]  /*3cc0*/  FMUL.FTZ R191, R193, R12 ;  /* 0x0000000cc1bf7220 */ /* 0x001fe40000410000 */
[-C--:B------:R-:W-:Y:S02]  /*3cd0*/  FMUL.FTZ R12, R24, R118.reuse ;  /* 0x00000076180c7220 */ /* 0x080fe40000410000 */
[----:B------:R-:W-:Y:S02]  /*3ce0*/  FMUL.FTZ R124, R120, R119 ;  /* 0x00000077787c7220 */ /* 0x000fe40000410000 */
[----:B---3--:R-:W-:Y:S02]  /*3cf0*/  FMUL.FTZ R13, R25, R118 ;  /* 0x00000076190d7220 */ /* 0x008fe40000410000 */
[----:B------:R-:W-:Y:S02]  /*3d00*/  FMUL.FTZ R178, R179, R178 ;  /* 0x000000b2b3b27220 */ /* 0x000fe40000410000 */
[----:B------:R-:W-:-:S02]  /*3d10*/  FMUL.FTZ R23, R118, R159 ;  /* 0x0000009f76177220 */ /* 0x000fc40000410000 */
[----:B------:R-:W-:Y:S02]  /*3d20*/  FMUL.FTZ R120, R120, R117 ;  /* 0x0000007578787220 */ /* 0x000fe40000410000 */
[----:B------:R-:W-:Y:S02]  /*3d30*/  FMUL.FTZ R179, R179, R146 ;  /* 0x00000092b3b37220 */ /* 0x000fe40000410000 */
[----:B------:R-:W-:Y:S02]  /*3d40*/  FFMA.FTZ R13, R24, R126, -R13 ;  /* 0x0000007e180d7223 */ /* 0x000fe4000001080d */
[----:B-1----:R-:W-:Y:S02]  /*3d50*/  FMUL.FTZ R146, R111, R14 ;  /* 0x0000000e6f927220 */ /* 0x002fe40000410000 */
[----:B------:R-:W-:Y:S02]  /*3d60*/  FMUL.FTZ R14, RZ, R118 ;  /* 0x00000076ff0e7220 */ /* 0x000fe40000410000 */
[----:B------:R-:W-:-:S02]  /*3d70*/  FFMA.FTZ R15, R25, R126, R12 ;  /* 0x0000007e190f7223 */ /* 0x000fc4000001000c */
[C---:B--2---:R-:W-:Y:S02]  /*3d80*/  FMUL.FTZ R182, R22.reuse, R135 ;  /* 0x0000008716b67220 */ /* 0x044fe40000410000 */
[----:B------:R-:W-:Y:S02]  /*3d90*/  FMUL.FTZ R190, R22, R133 ;  /* 0x0000008516be7220 */ /* 0x000fe40000410000 */
[----:B------:R-:W-:Y:S01]  /*3da0*/  FFMA.FTZ R23, RZ, R126, R23 ;  /* 0x0000007eff177223 */ /* 0x000fe20000010017 */
[----:B------:R-:W-:Y:S01]  /*3db0*/  PRMT R115, RZ, 0x7610, R8 ;  /* 0x00007610ff737816 */ /* 0x000fe20000000008 */
[----:B------:R-:W-:Y:S01]  /*3dc0*/  FMUL.FTZ R22, R120, R13 ;  /* 0x0000000d78167220 */ /* 0x000fe20000410000 */
[----:B------:R-:W-:Y:S01]  /*3dd0*/  MUFU.SIN R137, R130 ;  /* 0x0000008200897308 */ /* 0x000fe20000000400 */
[----:B----4-:R-:W-:Y:S02]  /*3de0*/  FMUL.FTZ R188, R111, R188 ;  /* 0x000000bc6fbc7220 */ /* 0x010fe40000410000 */
[----:B------:R-:W-:-:S02]  /*3df0*/  FFMA.FTZ R14, R126, R159, -R14 ;  /* 0x0000009f7e0e7223 */ /* 0x000fc4000001080e */
[-C--:B------:R-:W-:Y:S02]  /*3e00*/  FMUL.FTZ R12, R120, R15.reuse ;  /* 0x0000000f780c7220 */ /* 0x080fe40000410000 */
[----:B------:R-:W-:Y:S01]  /*3e10*/  FADD.FTZ R111, RZ, R23 ;  /* 0x00000017ff6f7221 */ /* 0x000fe20000010000 */
[----:B------:R0:W-:Y:S01]  /*3e20*/  MUFU.COS R139, R130 ;  /* 0x00000082008b7308 */ /* 0x0001e20000000000 */
[C---:B------:R-:W-:Y:S02]  /*3e30*/  FFMA.FTZ R15, R124.reuse, R15, R22 ;  /* 0x0000000f7c0f7223 */ /* 0x040fe40000010016 */
[----:B------:R-:W-:Y:S02]  /*3e40*/  FFMA.FTZ R23, R115, R48, R14 ;  /* 0x0000003073177223 */ /* 0x000fe4000001000e */
[----:B------:R-:W-:Y:S02]  /*3e50*/  FFMA.FTZ R13, R124, R13, -R12 ;  /* 0x0000000d7c0d7223 */ /* 0x000fe4000001080c */
[----:B0-----:R-:W-:-:S02]  /*3e60*/  FMUL.FTZ R130, R122, R123 ;  /* 0x0000007b7a827220 */ /* 0x001fc40000410000 */
[----:B------:R-:W-:Y:S02]  /*3e70*/  FMUL.FTZ R122, R122, R121 ;  /* 0x000000797a7a7220 */ /* 0x000fe40000410000 */
[----:B------:R-:W-:Y:S02]  /*3e80*/  FMUL.FTZ R12, R120, R111 ;  /* 0x0000006f780c7220 */ /* 0x000fe40000410000 */
[----:B------:R-:W-:Y:S01]  /*3e90*/  FMUL.FTZ R22, R122, R15 ;  /* 0x0000000f7a167220 */ /* 0x000fe20000410000 */
[----:B------:R0:W-:Y:S01]  /*3ea0*/  MUFU.EX2 R184, R112 ;  /* 0x0000007000b87308 */ /* 0x0001e20000000800 */
[C---:B------:R-:W-:Y:S02]  /*3eb0*/  FMUL.FTZ R145, R147.reuse, R116 ;  /* 0x0000007493917220 */ /* 0x040fe40000410000 */
[----:B------:R-:W-:Y:S02]  /*3ec0*/  FMUL.FTZ R147, R147, R114 ;  /* 0x0000007293937220 */ /* 0x000fe40000410000 */
[----:B------:R-:W-:-:S02]  /*3ed0*/  FMUL.FTZ R14, R120, R23 ;  /* 0x00000017780e7220 */ /* 0x000fc40000410000 */
[----:B------:R-:W-:Y:S02]  /*3ee0*/  FMUL.FTZ R114, R122, R13 ;  /* 0x0000000d7a727220 */ /* 0x000fe40000410000 */
[----:B0-----:R-:W-:Y:S02]  /*3ef0*/  FMUL.FTZ R112, R132, R127 ;  /* 0x0000007f84707220 */ /* 0x001fe40000410000 */
[----:B------:R-:W-:Y:S01]  /*3f00*/  FFMA.FTZ R12, R124, R23, -R12 ;  /* 0x000000177c0c7223 */ /* 0x000fe2000001080c */
[----:B------:R-:W-:Y:S01]  /*3f10*/  PRMT R117, RZ, 0x5410, R9 ;  /* 0x00005410ff757816 */ /* 0x000fe20000000009 */
[----:B------:R-:W-:Y:S02]  /*3f20*/  FMUL.FTZ R132, R132, R125 ;  /* 0x0000007d84847220 */ /* 0x000fe40000410000 */
[----:B------:R-:W-:Y:S02]  /*3f30*/  FFMA.FTZ R23, R130, R13, -R22 ;  /* 0x0000000d82177223 */ /* 0x000fe40000010816 */
[----:B------:R-:W-:-:S02]  /*3f40*/  FFMA.FTZ R14, R124, R111, R14 ;  /* 0x0000006f7c0e7223 */ /* 0x000fc4000001000e */
[----:B------:R-:W-:Y:S02]  /*3f50*/  FFMA.FTZ R111, R130, R15, R114 ;  /* 0x0000000f826f7223 */ /* 0x000fe40000010072 */
[C---:B------:R-:W-:Y:S01]  /*3f60*/  FMUL.FTZ R114, R132.reuse, R23 ;  /* 0x0000001784727220 */ /* 0x040fe20000410000 */
[----:B------:R0:W1:Y:S01]  /*3f70*/  MUFU.SIN R156, R134 ;  /* 0x00000086009c7308 */ /* 0x0000620000000400 */
[----:B------:R-:W-:Y:S02]  /*3f80*/  FFMA.FTZ R13, R117, R46, R12 ;  /* 0x0000002e750d7223 */ /* 0x000fe4000001000c */
[-C--:B------:R-:W-:Y:S02]  /*3f90*/  FMUL.FTZ R22, R132, R111.reuse ;  /* 0x0000006f84167220 */ /* 0x080fe40000410000 */
[----:B------:R-:W-:Y:S02]  /*3fa0*/  FADD.FTZ R15, RZ, R14 ;  /* 0x0000000eff0f7221 */ /* 0x000fe40000010000 */
[----:B------:R-:W-:-:S02]  /*3fb0*/  FFMA.FTZ R111, R112, R111, R114 ;  /* 0x0000006f706f7223 */ /* 0x000fc40000010072 */
[C---:B0-----:R-:W-:Y:S02]  /*3fc0*/  FMUL.FTZ R134, R128.reuse, R131 ;  /* 0x0000008380867220 */ /* 0x041fe40000410000 */
[----:B------:R-:W-:Y:S02]  /*3fd0*/  FMUL.FTZ R128, R128, R129 ;  /* 0x0000008180807220 */ /* 0x000fe40000410000 */
[----:B------:R-:W-:Y:S02]  /*3fe0*/  FMUL.FTZ R14, R122, R13 ;  /* 0x0000000d7a0e7220 */ /* 0x000fe40000410000 */
[----:B------:R-:W-:Y:S02]  /*3ff0*/  FFMA.FTZ R23, R112, R23, -R22 ;  /* 0x0000001770177223 */ /* 0x000fe40000010816 */
[----:B------:R-:W-:Y:S02]  /*4000*/  FMUL.FTZ R12, R122, R15 ;  /* 0x0000000f7a0c7220 */ /* 0x000fe40000410000 */
[----:B------:R-:W-:Y:S01]  /*4010*/  FMUL.FTZ R22, R128, R111 ;  /* 0x0000006f80167220 */ /* 0x000fe20000410000 */
[----:B------:R-:W-:Y:S01]  /*4020*/  PRMT R119, RZ, 0x7610, R9 ;  /* 0x00007610ff777816 */ /* 0x000fe20000000009 */
[----:B------:R-:W-:-:S02]  /*4030*/  FFMA.FTZ R14, R130, R15, R14 ;  /* 0x0000000f820e7223 */ /* 0x000fc4000001000e */
[----:B------:R-:W-:Y:S02]  /*4040*/  FMUL.FTZ R114, R128, R23 ;  /* 0x0000001780727220 */ /* 0x000fe40000410000 */
[----:B------:R-:W-:Y:S02]  /*4050*/  FFMA.FTZ R12, R130, R13, -R12 ;  /* 0x0000000d820c7223 */ /* 0x000fe4000001080c */
[C---:B------:R-:W-:Y:S02]  /*4060*/  FFMA.FTZ R22, R134.reuse, R23, -R22 ;  /* 0x0000001786167223 */ /* 0x040fe40000010816 */
[----:B------:R-:W-:Y:S02]  /*4070*/  FADD.FTZ R15, RZ, R14 ;  /* 0x0000000eff0f7221 */ /* 0x000fe40000010000 */
[----:B------:R-:W-:Y:S02]  /*4080*/  FFMA.FTZ R114, R134, R111, R114 ;  /* 0x0000006f86727223 */ /* 0x000fe40000010072 */
[----:B------:R-:W-:-:S02]  /*4090*/  FFMA.FTZ R13, R119, R44, R12 ;  /* 0x0000002c770d7223 */ /* 0x000fc4000001000c */
[C---:B------:R-:W-:Y:S02]  /*40a0*/  FMUL.FTZ R111, R147.reuse, R22 ;  /* 0x00000016936f7220 */ /* 0x040fe40000410000 */
[C---:B------:R-:W-:Y:S02]  /*40b0*/  FMUL.FTZ R12, R132.reuse, R15 ;  /* 0x0000000f840c7220 */ /* 0x040fe40000410000 */
[-C--:B------:R-:W-:Y:S02]  /*40c0*/  FMUL.FTZ R23, R147, R114.reuse ;  /* 0x0000007293177220 */ /* 0x080fe40000410000 */
[-C--:B------:R-:W-:Y:S02]  /*40d0*/  FMUL.FTZ R14, R132, R13.reuse ;  /* 0x0000000d840e7220 */ /* 0x080fe40000410000 */
[----:B------:R-:W-:Y:S01]  /*40e0*/  FFMA.FTZ R114, R145, R114, R111 ;  /* 0x0000007291727223 */ /* 0x000fe2000001006f */
[----:B------:R-:W-:Y:S01]  /*40f0*/  PRMT R111, RZ, 0x5410, R10 ;  /* 0x00005410ff6f7816 */ /* 0x000fe2000000000a */
[----:B------:R-:W-:-:S02]  /*4100*/  FFMA.FTZ R12, R112, R13, -R12 ;  /* 0x0000000d700c7223 */ /* 0x000fc4000001080c */
[C---:B------:R-:W-:Y:S02]  /*4110*/  FMUL.FTZ R186, R187.reuse, R186 ;  /* 0x000000babbba7220 */ /* 0x040fe40000410000 */
[----:B------:R-:W-:Y:S02]  /*4120*/  FFMA.FTZ R14, R112, R15, R14 ;  /* 0x0000000f700e7223 */ /* 0x000fe4000001000e */
[----:B------:R-:W-:Y:S02]  /*4130*/  FMUL.FTZ R187, R187, R136 ;  /* 0x00000088bbbb7220 */ /* 0x000fe40000410000 */
[----:B------:R-:W-:Y:S02]  /*4140*/  FFMA.FTZ R23, R145, R22, -R23 ;  /* 0x0000001691177223 */ /* 0x000fe40000010817 */
[----:B------:R-:W-:Y:S02]  /*4150*/  FFMA.FTZ R13, R111, R42, R12 ;  /* 0x0000002a6f0d7223 */ /* 0x000fe4000001000c */
[----:B------:R-:W-:-:S02]  /*4160*/  FADD.FTZ R15, RZ, R14 ;  /* 0x0000000eff0f7221 */ /* 0x000fc40000010000 */
[C---:B------:R-:W-:Y:S02]  /*4170*/  FMUL.FTZ R22, R187.reuse, R114 ;  /* 0x00000072bb167220 */ /* 0x040fe40000410000 */
[----:B------:R-:W-:Y:S02]  /*4180*/  FMUL.FTZ R121, R187, R23 ;  /* 0x00000017bb797220 */ /* 0x000fe40000410000 */
[C---:B------:R-:W-:Y:S02]  /*4190*/  FMUL.FTZ R14, R128.reuse, R13 ;  /* 0x0000000d800e7220 */ /* 0x040fe40000410000 */
[C---:B------:R-:W-:Y:S02]  /*41a0*/  FMUL.FTZ R183, R185.reuse, R140 ;  /* 0x0000008cb9b77220 */ /* 0x040fe40000410000 */
[----:B------:R-:W-:Y:S02]  /*41b0*/  FMUL.FTZ R12, R128, R15 ;  /* 0x0000000f800c7220 */ /* 0x000fe40000410000 */
[----:B------:R-:W-:-:S02]  /*41c0*/  FMUL.FTZ R185, R185, R138 ;  /* 0x0000008ab9b97220 */ /* 0x000fc40000410000 */
[C---:B------:R-:W-:Y:S02]  /*41d0*/  FFMA.FTZ R22, R186.reuse, R23, -R22 ;  /* 0x00000017ba167223 */ /* 0x040fe40000010816 */
[----:B------:R-:W-:Y:S01]  /*41e0*/  FFMA.FTZ R114, R186, R114, R121 ;  /* 0x00000072ba727223 */ /* 0x000fe20000010079 */
[----:B------:R-:W-:Y:S01]  /*41f0*/  PRMT R121, RZ, 0x7610, R10 ;  /* 0x00007610ff797816 */ /* 0x000fe2000000000a */
[C---:B------:R-:W-:Y:S02]  /*4200*/  FFMA.FTZ R14, R134.reuse, R15, R14 ;  /* 0x0000000f860e7223 */ /* 0x040fe4000001000e */
[----:B------:R-:W-:Y:S02]  /*4210*/  FFMA.FTZ R12, R134, R13, -R12 ;  /* 0x0000000d860c7223 */ /* 0x000fe4000001080c */
[C---:B------:R-:W-:Y:S02]  /*4220*/  FMUL.FTZ R15, R185.reuse, R22 ;  /* 0x00000016b90f7220 */ /* 0x040fe40000410000 */
[----:B------:R-:W-:-:S02]  /*4230*/  FMUL.FTZ R13, R185, R114 ;  /* 0x00000072b90d7220 */ /* 0x000fc40000410000 */
[----:B------:R-:W-:Y:S02]  /*4240*/  FADD.FTZ R14, RZ, R14 ;  /* 0x0000000eff0e7221 */ /* 0x000fe40000010000 */
[----:B------:R-:W-:Y:S02]  /*4250*/  FMUL.FTZ R181, R189, R144 ;  /* 0x00000090bdb57220 */ /* 0x000fe40000410000 */
[----:B------:R-:W-:Y:S02]  /*4260*/  FFMA.FTZ R12, R121, R40, R12 ;  /* 0x00000028790c7223 */ /* 0x000fe4000001000c */
[----:B------:R-:W-:Y:S02]  /*4270*/  FMUL.FTZ R189, R189, R142 ;  /* 0x0000008ebdbd7220 */ /* 0x000fe40000410000 */
[C---:B------:R-:W-:Y:S02]  /*4280*/  FFMA.FTZ R114, R183.reuse, R114, R15 ;  /* 0x00000072b7727223 */ /* 0x040fe4000001000f */
[----:B------:R-:W-:-:S02]  /*4290*/  FFMA.FTZ R22, R183, R22, -R13 ;  /* 0x00000016b7167223 */ /* 0x000fc4000001080d */
[C---:B------:R-:W-:Y:S01]  /*42a0*/  FMUL.FTZ R13, R147.reuse, R14 ;  /* 0x0000000e930d7220 */ /* 0x040fe20000410000 */
[----:B------:R-:W-:Y:S01]  /*42b0*/  PRMT R123, RZ, 0x5410, R11 ;  /* 0x00005410ff7b7816 */ /* 0x000fe2000000000b */
[----:B------:R-:W-:Y:S02]  /*42c0*/  FMUL.FTZ R15, R147, R12 ;  /* 0x0000000c930f7220 */ /* 0x000fe40000410000 */
[----:B------:R-:W-:Y:S02]  /*42d0*/  FMUL.FTZ R23, R189, R114 ;  /* 0x00000072bd177220 */ /* 0x000fe40000410000 */
[----:B------:R-:W-:Y:S02]  /*42e0*/  FMUL.FTZ R157, R108, R152 ;  /* 0x000000986c9d7220 */ /* 0x000fe40000410000 */
[----:B------:R-:W-:Y:S02]  /*42f0*/  FFMA.FTZ R13, R145, R12, -R13 ;  /* 0x0000000c910d7223 */ /* 0x000fe4000001080d */
[----:B------:R-:W-:-:S02]  /*4300*/  FMUL.FTZ R116, R189, R22 ;  /* 0x00000016bd747220 */ /* 0x000fc40000410000 */
[----:B------:R-:W-:Y:S02]  /*4310*/  FFMA.FTZ R15, R145, R14, R15 ;  /* 0x0000000e910f7223 */ /* 0x000fe4000001000f */
[----:B------:R-:W-:Y:S02]  /*4320*/  FFMA.FTZ R23, R181, R22, -R23 ;  /* 0x00000016b5177223 */ /* 0x000fe40000010817 */
[----:B------:R-:W-:Y:S02]  /*4330*/  FMUL.FTZ R171, R108, R150 ;  /* 0x000000966cab7220 */ /* 0x000fe40000410000 */
[-C--:B------:R-:W-:Y:S02]  /*4340*/  FMUL.FTZ R12, R146, R157.reuse ;  /* 0x0000009d920c7220 */ /* 0x080fe40000410000 */
[----:B------:R-:W-:Y:S02]  /*4350*/  FFMA.FTZ R13, R123, R38, R13 ;  /* 0x000000267b0d7223 */ /* 0x000fe4000001000d */
[----:B------:R-:W-:-:S02]  /*4360*/  FMUL.FTZ R22, R188, R157 ;  /* 0x0000009dbc167220 */ /* 0x000fc40000410000 */
[----:B------:R-:W-:Y:S02]  /*4370*/  FFMA.FTZ R116, R181, R114, R116 ;  /* 0x00000072b5747223 */ /* 0x000fe40000010074 */
[----:B------:R-:W-:Y:S02]  /*4380*/  FADD.FTZ R15, RZ, R15 ;  /* 0x0000000fff0f7221 */ /* 0x000fe40000010000 */
[----:B-1----:R-:W-:Y:S02]  /*4390*/  FMUL.FTZ R193, R193, R156 ;  /* 0x0000009cc1c17220 */ /* 0x002fe40000410000 */
[C---:B------:R-:W-:Y:S02]  /*43a0*/  FMUL.FTZ R169, R107.reuse, R152 ;  /* 0x000000986ba97220 */ /* 0x040fe40000410000 */
[----:B------:R-:W-:Y:S02]  /*43b0*/  FFMA.FTZ R114, -R188, R171, -R12 ;  /* 0x000000abbc727223 */ /* 0x000fe4000001090c */
[----:B------:R-:W-:-:S02]  /*43c0*/  FMUL.FTZ R156, R107, R150 ;  /* 0x000000966b9c7220 */ /* 0x000fc40000410000 */
[C---:B------:R-:W-:Y:S02]  /*43d0*/  FMUL.FTZ R14, R187.reuse, R13 ;  /* 0x0000000dbb0e7220 */ /* 0x040fe40000410000 */
[----:B------:R-:W-:Y:S02]  /*43e0*/  FFMA.FTZ R125, R146, R171, -R22 ;  /* 0x000000ab927d7223 */ /* 0x000fe40000010816 */
[-C--:B------:R-:W-:Y:S02]  /*43f0*/  FMUL.FTZ R12, R187, R15.reuse ;  /* 0x0000000fbb0c7220 */ /* 0x080fe40000410000 */
[----:B------:R-:W-:Y:S02]  /*4400*/  FADD.FTZ R114, -R169, R114 ;  /* 0x00000072a9727221 */ /* 0x000fe40000010100 */
[----:B------:R-:W-:Y:S02]  /*4410*/  FFMA.FTZ R14, R186, R15, R14 ;  /* 0x0000000fba0e7223 */ /* 0x000fe4000001000e */
[----:B------:R-:W-:Y:S01]  /*4420*/  FADD.FTZ R22, R156, R125 ;  /* 0x0000007d9c167221 */ /* 0x000fe20000010000 */
[----:B------:R-:W-:Y:S01]  /*4430*/  PRMT R125, RZ, 0x7610, R11 ;  /* 0x00007610ff7d7816 */ /* 0x000fe2000000000b */
[----:B------:R-:W-:-:S02]  /*4440*/  FFMA.FTZ R12, R186, R13, -R12 ;  /* 0x0000000dba0c7223 */ /* 0x000fc4000001080c */
[----:B------:R-:W-:Y:S02]  /*4450*/  FMUL.FTZ R13, R193, -R114 ;  /* 0x80000072c10d7220 */ /* 0x000fe40000410000 */
[----:B------:R-:W-:Y:S02]  /*4460*/  FADD.FTZ R14, RZ, R14 ;  /* 0x0000000eff0e7221 */ /* 0x000fe40000010000 */
[----:B------:R-:W-:Y:S02]  /*4470*/  FFMA.FTZ R12, R125, R54, R12 ;  /* 0x000000367d0c7223 */ /* 0x000fe4000001000c */
[----:B------:R-:W-:Y:S02]  /*4480*/  FFMA.FTZ R127, R191, R22, -R13 ;  /* 0x00000016bf7f7223 */ /* 0x000fe4000001080d */
[C---:B------:R-:W-:Y:S01]  /*4490*/  FMUL.FTZ R13, R185.reuse, R14 ;  /* 0x0000000eb90d7220 */ /* 0x040fe20000410000 */
[----:B------:R-:W-:Y:S01]  /*44a0*/  PRMT R131, RZ, 0x5410, R4 ;  /* 0x00005410ff837816 */ /* 0x000fe20000000004 */
[----:B------:R-:W-:-:S02]  /*44b0*/  FMUL.FTZ R15, R185, R12 ;  /* 0x0000000cb90f7220 */ /* 0x000fc40000410000 */
[C---:B------:R-:W-:Y:S02]  /*44c0*/  FFMA.FTZ R13, R183.reuse, R12, -R13 ;  /* 0x0000000cb70d7223 */ /* 0x040fe4000001080d */
[----:B------:R-:W-:Y:S02]  /*44d0*/  FFMA.FTZ R15, R183, R14, R15 ;  /* 0x0000000eb70f7223 */ /* 0x000fe4000001000f */
[----:B------:R-:W-:Y:S02]  /*44e0*/  FMUL.FTZ R129, R193, -R22 ;  /* 0x80000016c1817220 */ /* 0x000fe40000410000 */
[----:B------:R-:W-:Y:S02]  /*44f0*/  FFMA.FTZ R12, R131, R52, R13 ;  /* 0x00000034830c7223 */ /* 0x000fe4000001000d */
[----:B------:R-:W-:Y:S02]  /*4500*/  FADD.FTZ R14, RZ, R15 ;  /* 0x0000000fff0e7221 */ /* 0x000fe40000010000 */
[----:B------:R-:W-:-:S02]  /*4510*/  FFMA.FTZ R129, R191, R114, R129 ;  /* 0x00000072bf817223 */ /* 0x000fc40000010081 */
[----:B------:R-:W-:Y:S02]  /*4520*/  FMUL.FTZ R168, R105, R152 ;  /* 0x0000009869a87220 */ /* 0x000fe40000410000 */
[----:B------:R-:W-:Y:S02]  /*4530*/  FMUL.FTZ R15, R189, R12 ;  /* 0x0000000cbd0f7220 */ /* 0x000fe40000410000 */
[----:B------:R-:W-:Y:S02]  /*4540*/  FMUL.FTZ R22, R179, R116 ;  /* 0x00000074b3167220 */ /* 0x000fe40000410000 */
[C---:B------:R-:W-:Y:S02]  /*4550*/  FMUL.FTZ R180, R184.reuse, R139 ;  /* 0x0000008bb8b47220 */ /* 0x040fe40000410000 */
[----:B------:R-:W-:Y:S02]  /*4560*/  FMUL.FTZ R13, R189, R14 ;  /* 0x0000000ebd0d7220 */ /* 0x000fe40000410000 */
[----:B------:R-:W-:-:S02]  /*4570*/  FMUL.FTZ R184, R184, R137 ;  /* 0x00000089b8b87220 */ /* 0x000fc40000410000 */
[----:B------:R-:W-:Y:S02]  /*4580*/  FMUL.FTZ R162, R105, R150 ;  /* 0x0000009669a27220 */ /* 0x000fe40000410000 */
[----:B------:R-:W-:Y:S01]  /*4590*/  FADD.FTZ R129, -R168, R129 ;  /* 0x00000081a8817221 */ /* 0x000fe20000010100 */
[----:B------:R-:W-:Y:S01]  /*45a0*/  PRMT R135, RZ, 0x7610, R4 ;  /* 0x00007610ff877816 */ /* 0x000fe20000000004 */
[----:B------:R-:W-:Y:S02]  /*45b0*/  FFMA.FTZ R15, R181, R14, R15 ;  /* 0x0000000eb50f7223 */ /* 0x000fe4000001000f */
[-C--:B------:R-:W-:Y:S02]  /*45c0*/  FFMA.FTZ R22, R178, R23.reuse, -R22 ;  /* 0x00000017b2167223 */ /* 0x080fe40000010816 */
[----:B------:R-:W-:Y:S02]  /*45d0*/  FMUL.FTZ R23, R179, R23 ;  /* 0x00000017b3177220 */ /* 0x000fe40000410000 */
[----:B------:R-:W-:-:S02]  /*45e0*/  FFMA.FTZ R13, R181, R12, -R13 ;  /* 0x0000000cb50d7223 */ /* 0x000fc4000001080d */
[----:B------:R-:W-:Y:S02]  /*45f0*/  FADD.FTZ R127, R162, R127 ;  /* 0x0000007fa27f7221 */ /* 0x000fe40000010000 */
[----:B------:R-:W-:Y:S02]  /*4600*/  FMUL.FTZ R12, R184, -R129 ;  /* 0x80000081b80c7220 */ /* 0x000fe40000410000 */
[----:B------:R-:W-:Y:S02]  /*4610*/  FADD.FTZ R15, RZ, R15 ;  /* 0x0000000fff0f7221 */ /* 0x000fe40000010000 */
[C---:B------:R-:W-:Y:S02]  /*4620*/  FMUL.FTZ R173, R175.reuse, R154 ;  /* 0x0000009aafad7220 */ /* 0x040fe40000410000 */
[----:B------:R-:W-:Y:S02]  /*4630*/  FMUL.FTZ R175, R175, R148 ;  /* 0x00000094afaf7220 */ /* 0x000fe40000410000 */
[----:B------:R-:W-:-:S02]  /*4640*/  FFMA.FTZ R116, R178, R116, R23 ;  /* 0x00000074b2747223 */ /* 0x000fc40000010017 */
[----:B------:R-:W-:Y:S02]  /*4650*/  FFMA.FTZ R13, R135, R58, R13 ;  /* 0x0000003a870d7223 */ /* 0x000fe4000001000d */
[----:B------:R-:W-:Y:S02]  /*4660*/  FFMA.FTZ R133, R180, R127, -R12 ;  /* 0x0000007fb4857223 */ /* 0x000fe4000001080c */
[C---:B------:R-:W-:Y:S01]  /*4670*/  FMUL.FTZ R12, R179.reuse, R15 ;  /* 0x0000000fb30c7220 */ /* 0x040fe20000410000 */
[----:B------:R-:W-:Y:S01]  /*4680*/  PRMT R137, RZ, 0x5410, R5 ;  /* 0x00005410ff897816 */ /* 0x000fe20000000005 */
[-C--:B------:R-:W-:Y:S02]  /*4690*/  FMUL.FTZ R14, R179, R13.reuse ;  /* 0x0000000db30e7220 */ /* 0x080fe40000410000 */
[----:B------:R-:W-:Y:S02]  /*46a0*/  FMUL.FTZ R23, R175, R116 ;  /* 0x00000074af177220 */ /* 0x000fe40000410000 */
[----:B------:R-:W-:-:S02]  /*46b0*/  FFMA.FTZ R12, R178, R13, -R12 ;  /* 0x0000000db20c7223 */ /* 0x000fc4000001080c */
[----:B------:R-:W-:Y:S02]  /*46c0*/  FFMA.FTZ R14, R178, R15, R14 ;  /* 0x0000000fb20e7223 */ /* 0x000fe4000001000e */
[-C--:B------:R-:W-:Y:S02]  /*46d0*/  FFMA.FTZ R23, R173, R22.reuse, -R23 ;  /* 0x00000016ad177223 */ /* 0x080fe40000010817 */
[----:B------:R-:W-:Y:S02]  /*46e0*/  FMUL.FTZ R22, R175, R22 ;  /* 0x00000016af167220 */ /* 0x000fe40000410000 */
[----:B------:R-:W-:Y:S02]  /*46f0*/  FFMA.FTZ R12, R137, R56, R12 ;  /* 0x00000038890c7223 */ /* 0x000fe4000001000c */
[----:B------:R-:W-:Y:S02]  /*4700*/  FMUL.FTZ R127, R184, -R127 ;  /* 0x8000007fb87f7220 */ /* 0x000fe40000410000 */
[----:B------:R-:W-:-:S02]  /*4710*/  FADD.FTZ R14, RZ, R14 ;  /* 0x0000000eff0e7221 */ /* 0x000fc40000010000 */
[----:B------:R-:W-:Y:S02]  /*4720*/  FFMA.FTZ R13, R173, R116, R22 ;  /* 0x00000074ad0d7223 */ /* 0x000fe40000010016 */
[----:B------:R-:W-:Y:S02]  /*4730*/  FMUL.FTZ R22, R175, R12 ;  /* 0x0000000caf167220 */ /* 0x000fe40000410000 */
[----:B------:R-:W-:Y:S02]  /*4740*/  FFMA.FTZ R114, R180, R129, R127 ;  /* 0x00000081b4727223 */ /* 0x000fe4000001007f */
[----:B------:R-:W-:Y:S02]  /*4750*/  FMUL.FTZ R177, R103, R152 ;  /* 0x0000009867b17220 */ /* 0x000fe40000410000 */
[-C--:B------:R-:W-:Y:S01]  /*4760*/  FMUL.FTZ R15, R175, R14.reuse ;  /* 0x0000000eaf0f7220 */ /* 0x080fe20000410000 */
[----:B------:R-:W-:Y:S01]  /*4770*/  PRMT R141, RZ, 0x7610, R5 ;  /* 0x00007610ff8d7816 */ /* 0x000fe20000000005 */
[----:B------:R-:W-:-:S02]  /*4780*/  FFMA.FTZ R22, R173, R14, R22 ;  /* 0x0000000ead167223 */ /* 0x000fc40000010016 */
[----:B------:R-:W-:Y:S02]  /*4790*/  FMUL.FTZ R172, R103, R150 ;  /* 0x0000009667ac7220 */ /* 0x000fe40000410000 */
[----:B------:R-:W-:Y:S02]  /*47a0*/  FADD.FTZ R129, -R177, R114 ;  /* 0x00000072b1817221 */ /* 0x000fe40000010100 */
[----:B------:R-:W-:Y:S02]  /*47b0*/  FFMA.FTZ R15, R173, R12, -R15 ;  /* 0x0000000cad0f7223 */ /* 0x000fe4000001080f */
[----:B------:R-:W-:Y:S02]  /*47c0*/  FADD.FTZ R127, RZ, R22 ;  /* 0x00000016ff7f7221 */ /* 0x000fe40000010000 */
[----:B------:R-:W-:Y:S02]  /*47d0*/  FADD.FTZ R133, R172, R133 ;  /* 0x00000085ac857221 */ /* 0x000fe40000010000 */
[----:B------:R-:W-:-:S02]  /*47e0*/  FMUL.FTZ R12, R190, -R129 ;  /* 0x80000081be0c7220 */ /* 0x000fc40000410000 */
[----:B------:R-:W-:Y:S02]  /*47f0*/  FFMA.FTZ R15, R141, R62, R15 ;  /* 0x0000003e8d0f7223 */ /* 0x000fe4000001000f */
[----:B------:R-:W-:Y:S02]  /*4800*/  FMUL.FTZ R14, R190, R127 ;  /* 0x0000007fbe0e7220 */ /* 0x000fe40000410000 */
[----:B------:R-:W-:Y:S01]  /*4810*/  FFMA.FTZ R143, R182, R133, -R12 ;  /* 0x00000085b68f7223 */ /* 0x000fe2000001080c */
[----:B------:R-:W-:Y:S01]  /*4820*/  PRMT R139, RZ, 0x5410, R6 ;  /* 0x00005410ff8b7816 */ /* 0x000fe20000000006 */
[C---:B------:R-:W-:Y:S02]  /*4830*/  FMUL.FTZ R22, R190.reuse, R15 ;  /* 0x0000000fbe167220 */ /* 0x040fe40000410000 */
[----:B------:R-:W-:Y:S02]  /*4840*/  FMUL.FTZ R12, R190, R23 ;  /* 0x00000017be0c7220 */ /* 0x000fe40000410000 */
[----:B------:R-:W-:-:S02]  /*4850*/  FFMA.FTZ R14, R182, R15, -R14 ;  /* 0x0000000fb60e7223 */ /* 0x000fc4000001080e */
[----:B------:R-:W-:Y:S02]  /*4860*/  FMUL.FTZ R133, R190, -R133 ;  /* 0x80000085be857220 */ /* 0x000fe40000410000 */
[C---:B------:R-:W-:Y:S02]  /*4870*/  FFMA.FTZ R22, R182.reuse, R127, R22 ;  /* 0x0000007fb6167223 */ /* 0x040fe40000010016 */
[-C--:B------:R-:W-:Y:S02]  /*4880*/  FFMA.FTZ R15, R182, R13.reuse, R12 ;  /* 0x0000000db60f7223 */ /* 0x080fe4000001000c */
[----:B------:R-:W-:Y:S02]  /*4890*/  FMUL.FTZ R13, R190, R13 ;  /* 0x0000000dbe0d7220 */ /* 0x000fe40000410000 */
[----:B------:R-:W-:Y:S02]  /*48a0*/  FFMA.FTZ R127, R139, R60, R14 ;  /* 0x0000003c8b7f7223 */ /* 0x000fe4000001000e */
[----:B------:R-:W-:-:S02]  /*48b0*/  FFMA.FTZ R136, R182, R129, R133 ;  /* 0x00000081b6887223 */ /* 0x000fc40000010085 */
[----:B------:R-:W-:Y:S02]  /*48c0*/  FADD.FTZ R129, RZ, R22 ;  /* 0x00000016ff817221 */ /* 0x000fe40000010000 */
[----:B------:R-:W-:Y:S02]  /*48d0*/  FFMA.FTZ R13, R182, R23, -R13 ;  /* 0x00000017b60d7223 */ /* 0x000fe4000001080d */
[C---:B------:R-:W-:Y:S02]  /*48e0*/  FMUL.FTZ R23, R184.reuse, R127 ;  /* 0x0000007fb8177220 */ /* 0x040fe40000410000 */
[-C--:B------:R-:W-:Y:S02]  /*48f0*/  FMUL.FTZ R22, R184, R129.reuse ;  /* 0x00000081b8167220 */ /* 0x080fe40000410000 */
[C---:B------:R-:W-:Y:S01]  /*4900*/  FFMA.FTZ R23, R180.reuse, R129, R23 ;  /* 0x00000081b4177223 */ /* 0x040fe20000010017 */
[----:B------:R-:W-:Y:S01]  /*4910*/  PRMT R129, RZ, 0x7610, R6 ;  /* 0x00007610ff817816 */ /* 0x000fe20000000006 */
[----:B------:R-:W-:-:S02]  /*4920*/  FFMA.FTZ R22, R180, R127, -R22 ;  /* 0x0000007fb4167223 */ /* 0x000fc40000010816 */
[----:B------:R-:W-:Y:S02]  /*4930*/  FADD.FTZ R114, RZ, R23 ;  /* 0x00000017ff727221 */ /* 0x000fe40000010000 */
[----:B------:R-:W-:Y:S02]  /*4940*/  FFMA.FTZ R22, R129, R70, R22 ;  /* 0x0000004681167223 */ /* 0x000fe40000010016 */
[C---:B------:R-:W-:Y:S02]  /*4950*/  FMUL.FTZ R12, R184.reuse, R15 ;  /* 0x0000000fb80c7220 */ /* 0x040fe40000410000 */
[C---:B------:R-:W-:Y:S02]  /*4960*/  FMUL.FTZ R23, R193.reuse, R114 ;  /* 0x00000072c1177220 */ /* 0x040fe40000410000 */
[----:B------:R-:W-:Y:S01]  /*4970*/  FMUL.FTZ R116, R193, R22 ;  /* 0x00000016c1747220 */ /* 0x000fe20000410000 */
[----:B------:R-:W-:Y:S01]  /*4980*/  PRMT R133, RZ, 0x5410, R7 ;  /* 0x00005410ff857816 */ /* 0x000fe20000000007 */
[-C--:B------:R-:W-:Y:S01]  /*4990*/  FMUL.FTZ R14, R184, R13.reuse ;  /* 0x0000000db80e7220 */ /* 0x080fe20000410000 */
[----:B------:R-:W-:Y:S01]  /*49a0*/  ISETP.NE.AND P2, PT, R31, 0x1f, PT ;  /* 0x0000001f1f00780c */ /* 0x000fe20003f45270 */
[----:B------:R-:W-:-:S02]  /*49b0*/  FFMA.FTZ R12, R180, R13, -R12 ;  /* 0x0000000db40c7223 */ /* 0x000fc4000001080c */
[C---:B------:R-:W-:Y:S02]  /*49c0*/  FFMA.FTZ R23, R191.reuse, R22, -R23 ;  /* 0x00000016bf177223 */ /* 0x040fe40000010817 */
[----:B------:R-:W-:Y:S02]  /*49d0*/  FFMA.FTZ R116, R191, R114, R116 ;  /* 0x00000072bf747223 */ /* 0x000fe40000010074 */
[----:B------:R-:W-:Y:S02]  /*49e0*/  FFMA.FTZ R14, R180, R15, R14 ;  /* 0x0000000fb40e7223 */ /* 0x000fe4000001000e */
[----:B------:R-:W-:Y:S02]  /*49f0*/  FMUL.FTZ R15, R193, R12 ;  /* 0x0000000cc10f7220 */ /* 0x000fe40000410000 */
[----:B------:R-:W-:Y:S02]  /*4a00*/  FFMA.FTZ R23, R133, R64, R23 ;  /* 0x0000004085177223 */ /* 0x000fe40000010017 */
[----:B------:R-:W-:-:S02]  /*4a10*/  FADD.FTZ R127, RZ, R116 ;  /* 0x00000074ff7f7221 */ /* 0x000fc40000010000 */
[-C--:B------:R-:W-:Y:S02]  /*4a20*/  FMUL.FTZ R13, R193, R14.reuse ;  /* 0x0000000ec10d7220 */ /* 0x080fe40000410000 */
[----:B------:R-:W-:Y:S02]  /*4a30*/  FFMA.FTZ R15, R191, R14, R15 ;  /* 0x0000000ebf0f7223 */ /* 0x000fe4000001000f */
[C---:B------:R-:W-:Y:S02]  /*4a40*/  FMUL.FTZ R22, R188.reuse, R23 ;  /* 0x00000017bc167220 */ /* 0x040fe40000410000 */
[-C--:B------:R-:W-:Y:S02]  /*4a50*/  FMUL.FTZ R14, R188, R127.reuse ;  /* 0x0000007fbc0e7220 */ /* 0x080fe40000410000 */
[C---:B------:R-:W-:Y:S02]  /*4a60*/  FFMA.FTZ R153, R146.reuse, R127, R22 ;  /* 0x0000007f92997223 */ /* 0x040fe40000010016 */
[----:B------:R-:W-:-:S02]  /*4a70*/  FFMA.FTZ R14, R146, R23, -R14 ;  /* 0x00000017920e7223 */ /* 0x000fc4000001080e */
[----:B------:R0:W1:Y:S01]  /*4a80*/  @P2 LDS.64 R22, [R31.X8+0x1888] ;  /* 0x001888001f162984 */ /* 0x0000620000008a00 */
        /* <DEDUP_REMOVED lines=17> */
.L_x_9720:
[----:B0-----:R-:W-:Y:S05]  /*4ba0*/  BSYNC B0 ;  /* 0x0000000000007941 */ /* 0x001fea0003800000 */
.L_x_9719:
[----:B------:R-:W0:Y:S01]  /*4bb0*/  SHFL.UP PT, R12, R151, 0x1, RZ ;  /* 0x04200000970c7989 */ /* 0x000e2200000e00ff */
[----:B------:R-:W-:Y:S01]  /*4bc0*/  FADD.FTZ R153, RZ, R153 ;  /* 0x00000099ff997221 */ /* 0x000fe20000010000 */
[----:B------:R-:W-:Y:S01]  /*4bd0*/  ISETP.GE.AND P3, PT, R30, 0x1, PT ;  /* 0x000000011e00780c */ /* 0x000fe20003f66270 */
[----:B------:R-:W-:Y:S01]  /*4be0*/  FFMA.FTZ R154, R127, R100, R14 ;  /* 0x000000647f9a7223 */ /* 0x000fe2000001000e */
[----:B------:R-:W-:Y:S01]  /*4bf0*/  ISETP.GE.OR P0, PT, R29, c[0x0][0x174], P0 ;  /* 0x00005d001d007a0c */ /* 0x000fe20000706670 */
[----:B------:R-:W2:Y:S01]  /*4c00*/  SHFL.UP PT, R14, R15, 0x1, RZ ;  /* 0x042000000f0e7989 */ /* 0x000ea200000e00ff */
[C---:B------:R-:W-:Y:S01]  /*4c10*/  FMUL.FTZ R174, R101.reuse, R150 ;  /* 0x0000009665ae7220 */ /* 0x040fe20000410000 */
[----:B------:R-:W-:Y:S01]  /*4c20*/  BSSY B0, `(.L_x_9721) ;  /* 0x000010a000007945 */ /* 0x000fe20003800000 */
[----:B------:R-:W-:Y:S01]  /*4c30*/  FMUL.FTZ R195, R101, R152 ;  /* 0x0000009865c37220 */ /* 0x000fe20000410000 */
[----:B------:R-:W3:Y:S01]  /*4c40*/  SHFL.UP PT, R116, R153, 0x1, RZ ;  /* 0x0420000099747989 */ /* 0x000ee200000e00ff */
[----:B------:R-:W-:-:S02]  /*4c50*/  FADD.FTZ R138, R174, R143 ;  /* 0x0000008fae8a7221 */ /* 0x000fc40000010000 */
[----:B------:R-:W-:Y:S01]  /*4c60*/  FADD.FTZ R136, -R195, R136 ;  /* 0x00000088c3887221 */ /* 0x000fe20000010100 */
[----:B------:R-:W4:Y:S01]  /*4c70*/  SHFL.UP PT, R114, R154, 0x1, RZ ;  /* 0x042000009a727989 */ /* 0x000f2200000e00ff */
[C---:B------:R-:W-:Y:S02]  /*4c80*/  FMUL.FTZ R140, R175.reuse, -R138 ;  /* 0x8000008aaf8c7220 */ /* 0x040fe40000410000 */
[-C--:B------:R-:W-:Y:S02]  /*4c90*/  FMUL.FTZ R13, R175, -R136.reuse ;  /* 0x80000088af0d7220 */ /* 0x080fe40000410000 */
[----:B------:R-:W-:Y:S02]  /*4ca0*/  FFMA.FTZ R143, R173, R136, R140 ;  /* 0x00000088ad8f7223 */ /* 0x000fe4000001008c */
[----:B------:R-:W-:Y:S02]  /*4cb0*/  FMUL.FTZ R194, R99, R152 ;  /* 0x0000009863c27220 */ /* 0x000fe40000410000 */
[----:B------:R-:W-:-:S02]  /*4cc0*/  FFMA.FTZ R13, R173, R138, -R13 ;  /* 0x0000008aad0d7223 */ /* 0x000fc4000001080d */
[----:B------:R-:W-:Y:S02]  /*4cd0*/  FMUL.FTZ R192, R99, R150 ;  /* 0x0000009663c07220 */ /* 0x000fe40000410000 */
[----:B------:R-:W-:Y:S02]  /*4ce0*/  FADD.FTZ R143, -R194, R143 ;  /* 0x0000008fc28f7221 */ /* 0x000fe40000010100 */
[----:B------:R-:W-:Y:S02]  /*4cf0*/  FADD.FTZ R136, R192, R13 ;  /* 0x0000000dc0887221 */ /* 0x000fe40000010000 */
[----:B0-----:R-:W-:Y:S02]  /*4d00*/  FMUL.FTZ R13, R15, R12 ;  /* 0x0000000c0f0d7220 */ /* 0x001fe40000410000 */
[----:B------:R-:W-:Y:S02]  /*4d10*/  FMUL.FTZ R149, R179, -R143 ;  /* 0x8000008fb3957220 */ /* 0x000fe40000410000 */
[----:B--2---:R-:W-:-:S02]  /*4d20*/  FFMA.FTZ R138, R151, R14, R13 ;  /* 0x0000000e978a7223 */ /* 0x004fc4000001000d */
[-C--:B------:R-:W-:Y:S02]  /*4d30*/  FMUL.FTZ R140, R179, -R136.reuse ;  /* 0x80000088b38c7220 */ /* 0x080fe40000410000 */
[----:B------:R-:W-:Y:S01]  /*4d40*/  FFMA.FTZ R149, R178, R136, -R149 ;  /* 0x00000088b2957223 */ /* 0x000fe20000010895 */
[C---:B------:R-:W-:Y:S01]  /*4d50*/  FSEL R138, R15.reuse, R138, !P3 ;  /* 0x0000008a0f8a7208 */ /* 0x040fe20005800000 */
[C---:B---3--:R-:W-:Y:S02]  /*4d60*/  FMUL.FTZ R13, R15.reuse, R116 ;  /* 0x000000740f0d7220 */ /* 0x048fe40000410000 */
[C---:B----4-:R-:W-:Y:S02]  /*4d70*/  FMUL.FTZ R136, R15.reuse, R114 ;  /* 0x000000720f887220 */ /* 0x050fe40000410000 */
[----:B------:R-:W-:Y:S02]  /*4d80*/  FMUL.FTZ R14, R15, R14 ;  /* 0x0000000e0f0e7220 */ /* 0x000fe40000410000 */
[----:B------:R-:W-:-:S02]  /*4d90*/  FFMA.FTZ R13, R151, R114, -R13 ;  /* 0x00000072970d7223 */ /* 0x000fc4000001080d */
[C---:B------:R-:W-:Y:S02]  /*4da0*/  FFMA.FTZ R136, R151.reuse, R116, R136 ;  /* 0x0000007497887223 */ /* 0x040fe40000010088 */
[----:B------:R-:W-:Y:S02]  /*4db0*/  @P3 FFMA.FTZ R151, R151, R12, -R14 ;  /* 0x0000000c97973223 */ /* 0x000fe4000001080e */
[----:B------:R-:W-:Y:S02]  /*4dc0*/  @P3 FADD.FTZ R154, R154, R13 ;  /* 0x0000000d9a9a3221 */ /* 0x000fe40000010000 */
[----:B------:R-:W-:Y:S01]  /*4dd0*/  @P3 FADD.FTZ R153, R153, R136 ;  /* 0x0000008899993221 */ /* 0x000fe20000010000 */
[----:B------:R-:W-:Y:S01]  /*4de0*/  SHFL.UP PT, R13, R138, 0x2, RZ ;  /* 0x044000008a0d7989 */ /* 0x000fe200000e00ff */
[----:B-1----:R-:W-:Y:S01]  /*4df0*/  FMUL.FTZ R12, R188, -R22 ;  /* 0x80000016bc0c7220 */ /* 0x002fe20000410000 */
[----:B------:R-:W-:Y:S01]  /*4e00*/  ISETP.GE.AND P3, PT, R30, 0x2, PT ;  /* 0x000000021e00780c */ /* 0x000fe20003f66270 */
[----:B------:R-:W-:Y:S01]  /*4e10*/  FFMA.FTZ R143, R178, R143, R140 ;  /* 0x0000008fb28f7223 */ /* 0x000fe2000001008c */
[----:B------:R-:W0:Y:S01]  /*4e20*/  SHFL.UP PT, R14, R154, 0x2, RZ ;  /* 0x044000009a0e7989 */ /* 0x000e2200000e00ff */
[----:B------:R-:W-:-:S02]  /*4e30*/  FMUL.FTZ R198, R97, R152 ;  /* 0x0000009861c67220 */ /* 0x000fc40000410000 */
[----:B------:R-:W-:Y:S01]  /*4e40*/  FMUL.FTZ R200, R97, R150 ;  /* 0x0000009661c87220 */ /* 0x000fe20000410000 */
[----:B------:R-:W1:Y:S01]  /*4e50*/  SHFL.UP PT, R15, R153, 0x2, RZ ;  /* 0x04400000990f7989 */ /* 0x000e6200000e00ff */
[----:B------:R-:W-:Y:S02]  /*4e60*/  FADD.FTZ R136, -R198, R143 ;  /* 0x0000008fc6887221 */ /* 0x000fe40000010100 */
[----:B------:R-:W-:Y:S02]  /*4e70*/  FADD.FTZ R114, R200, R149 ;  /* 0x00000095c8727221 */ /* 0x000fe40000010000 */
[----:B------:R-:W-:Y:S02]  /*4e80*/  FFMA.FTZ R116, R146, -R23, R12 ;  /* 0x8000001792747223 */ /* 0x000fe4000001000c */
[----:B------:R-:W2:Y:S01]  /*4e90*/  SHFL.UP PT, R12, R151, 0x2, RZ ;  /* 0x04400000970c7989 */ /* 0x000ea200000e00ff */
[C---:B------:R-:W-:Y:S02]  /*4ea0*/  FMUL.FTZ R140, R189.reuse, -R136 ;  /* 0x80000088bd8c7220 */ /* 0x040fe40000410000 */
[----:B------:R-:W-:-:S02]  /*4eb0*/  FMUL.FTZ R144, R189, -R114 ;  /* 0x80000072bd907220 */ /* 0x000fc40000410000 */
[----:B------:R-:W-:Y:S02]  /*4ec0*/  FMUL.FTZ R143, R188, R23 ;  /* 0x00000017bc8f7220 */ /* 0x000fe40000410000 */
[C---:B------:R-:W-:Y:S02]  /*4ed0*/  FFMA.FTZ R142, R181.reuse, R114, -R140 ;  /* 0x00000072b58e7223 */ /* 0x040fe4000001088c */
[----:B------:R-:W-:Y:S02]  /*4ee0*/  FFMA.FTZ R149, R181, R136, R144 ;  /* 0x00000088b5957223 */ /* 0x000fe40000010090 */
[----:B------:R-:W-:Y:S02]  /*4ef0*/  FFMA.FTZ R114, R146, R22, -R143 ;  /* 0x0000001692727223 */ /* 0x000fe4000001088f */
[----:B------:R-:W-:Y:S02]  /*4f00*/  FMUL.FTZ R136, R193, -R116 ;  /* 0x80000074c1887220 */ /* 0x000fe40000410000 */
[----:B------:R-:W-:-:S02]  /*4f10*/  FMUL.FTZ R196, R95, R152 ;  /* 0x000000985fc47220 */ /* 0x000fc40000410000 */
[----:B------:R-:W-:Y:S02]  /*4f20*/  FMUL.FTZ R197, R95, R150 ;  /* 0x000000965fc57220 */ /* 0x000fe40000410000 */
[-C--:B------:R-:W-:Y:S02]  /*4f30*/  FMUL.FTZ R140, R193, -R114.reuse ;  /* 0x80000072c18c7220 */ /* 0x080fe40000410000 */
[----:B------:R-:W-:Y:S02]  /*4f40*/  FFMA.FTZ R143, R191, R114, -R136 ;  /* 0x00000072bf8f7223 */ /* 0x000fe40000010888 */
[----:B------:R-:W-:Y:S02]  /*4f50*/  FADD.FTZ R136, -R196, R149 ;  /* 0x00000095c4887221 */ /* 0x000fe40000010100 */
[----:B------:R-:W-:Y:S02]  /*4f60*/  FADD.FTZ R142, R197, R142 ;  /* 0x0000008ec58e7221 */ /* 0x000fe40000010000 */
[----:B------:R-:W-:-:S02]  /*4f70*/  FFMA.FTZ R149, R191, R116, R140 ;  /* 0x00000074bf957223 */ /* 0x000fc4000001008c */
[C---:B------:R-:W-:Y:S02]  /*4f80*/  FMUL.FTZ R140, R185.reuse, -R136 ;  /* 0x80000088b98c7220 */ /* 0x040fe40000410000 */
[-C--:B------:R-:W-:Y:S02]  /*4f90*/  FMUL.FTZ R144, R185, -R142.reuse ;  /* 0x8000008eb9907220 */ /* 0x080fe40000410000 */
[C---:B------:R-:W-:Y:S02]  /*4fa0*/  FMUL.FTZ R116, R184.reuse, -R143 ;  /* 0x8000008fb8747220 */ /* 0x040fe40000410000 */
[----:B------:R-:W-:Y:S02]  /*4fb0*/  FMUL.FTZ R114, R184, -R149 ;  /* 0x80000095b8727220 */ /* 0x000fe40000410000 */
[C---:B------:R-:W-:Y:S02]  /*4fc0*/  FFMA.FTZ R155, R183.reuse, R142, -R140 ;  /* 0x0000008eb79b7223 */ /* 0x040fe4000001088c */
[----:B------:R-:W-:-:S02]  /*4fd0*/  FFMA.FTZ R144, R183, R136, R144 ;  /* 0x00000088b7907223 */ /* 0x000fc40000010090 */
[----:B0-----:R-:W-:Y:S02]  /*4fe0*/  FMUL.FTZ R140, R138, R14 ;  /* 0x0000000e8a8c7220 */ /* 0x001fe40000410000 */
[----:B------:R-:W-:Y:S02]  /*4ff0*/  FFMA.FTZ R149, R180, R149, R116 ;  /* 0x00000095b4957223 */ /* 0x000fe40000010074 */
[----:B-1----:R-:W-:Y:S02]  /*5000*/  FMUL.FTZ R136, R138, R15 ;  /* 0x0000000f8a887220 */ /* 0x002fe40000410000 */
[----:B------:R-:W-:Y:S02]  /*5010*/  FFMA.FTZ R143, R180, R143, -R114 ;  /* 0x0000008fb48f7223 */ /* 0x000fe40000010872 */
[C---:B--2---:R-:W-:Y:S02]  /*5020*/  FMUL.FTZ R116, R138.reuse, R12 ;  /* 0x0000000c8a747220 */ /* 0x044fe40000410000 */
        /* <DEDUP_REMOVED lines=10> */
[C---:B------:R-:W-:Y:S01]  /*50d0*/  FMUL.FTZ R203, R93.reuse, R152 ;  /* 0x000000985dcb7220 */ /* 0x040fe20000410000 */
        /* <DEDUP_REMOVED lines=9> */
[CC--:B------:R-:W-:Y:S02]  /*5170*/  FMUL.FTZ R15, R187.reuse, -R144.reuse ;  /* 0x80000090bb0f7220 */ /* 0x0c0fe40000410000 */
[----:B------:R-:W-:Y:S02]  /*5180*/  FMUL.FTZ R161, R187, -R155 ;  /* 0x8000009bbba17220 */ /* 0x000fe40000410000 */
[----:B------:R-:W-:Y:S02]  /*5190*/  FFMA.FTZ R136, R182, R143, -R149 ;  /* 0x0000008fb6887223 */ /* 0x000fe40000010895 */
[C---:B------:R-:W-:Y:S02]  /*51a0*/  FFMA.FTZ R142, R186.reuse, R155, -R15 ;  /* 0x0000009bba8e7223 */ /* 0x040fe4000001080f */
[----:B------:R-:W-:-:S02]  /*51b0*/  FFMA.FTZ R144, R186, R144, R161 ;  /* 0x00000090ba907223 */ /* 0x000fc400000100a1 */
        /* <DEDUP_REMOVED lines=26> */
[----:B------:R-:W-:Y:S02]  /*5360*/  FMUL.FTZ R12, R189, -R142 ;  /* 0x8000008ebd0c7220 */ /* 0x000fe40000410000 */
[----:B------:R-:W-:Y:S01]  /*5370*/  @P3 FADD.FTZ R153, R153, R140 ;  /* 0x0000008c99993221 */ /* 0x000fe20000010000 */
[----:B------:R-:W0:Y:S01]  /*5380*/  SHFL.UP PT, R14, R154, 0x8, RZ ;  /* 0x050000009a0e7989 */ /* 0x000e2200000e00ff */
[C---:B------:R-:W-:Y:S01]  /*5390*/  FMUL.FTZ R144, R89.reuse, R152 ;  /* 0x0000009859907220 */ /* 0x040fe20000410000 */
        /* <DEDUP_REMOVED lines=15> */
[C---:B------:R-:W-:Y:S02]  /*5490*/  FMUL.FTZ R140, R185.reuse, -R138 ;  /* 0x8000008ab98c7220 */ /* 0x040fe40000410000 */
[----:B------:R-:W-:Y:S02]  /*54a0*/  FMUL.FTZ R142, R185, -R148 ;  /* 0x80000094b98e7220 */ /* 0x000fe40000410000 */
[----:B------:R-:W-:-:S02]  /*54b0*/  FMUL.FTZ R143, R87, R152 ;  /* 0x00000098578f7220 */ /* 0x000fc40000410000 */
[----:B------:R-:W-:Y:S02]  /*54c0*/  FADD.FTZ R161, R114, R149 ;  /* 0x0000009572a17221 */ /* 0x000fe40000010000 */
[C---:B------:R-:W-:Y:S02]  /*54d0*/  FFMA.FTZ R140, R183.reuse, R148, -R140 ;  /* 0x00000094b78c7223 */ /* 0x040fe4000001088c */
[----:B------:R-:W-:Y:S02]  /*54e0*/  FFMA.FTZ R142, R183, R138, R142 ;  /* 0x0000008ab78e7223 */ /* 0x000fe4000001008e */
[----:B------:R-:W-:Y:S02]  /*54f0*/  FADD.FTZ R163, -R143, R158 ;  /* 0x0000009e8fa37221 */ /* 0x000fe40000010100 */
[----:B------:R-:W-:Y:S02]  /*5500*/  FMUL.FTZ R148, R132, -R161 ;  /* 0x800000a184947220 */ /* 0x000fe40000410000 */
[----:B------:R-:W-:-:S02]  /*5510*/  FMUL.FTZ R149, R187, -R142 ;  /* 0x8000008ebb957220 */ /* 0x000fc40000410000 */
[-C--:B------:R-:W-:Y:S02]  /*5520*/  FMUL.FTZ R155, R187, -R140.reuse ;  /* 0x8000008cbb9b7220 */ /* 0x080fe40000410000 */
[-C--:B------:R-:W-:Y:S02]  /*5530*/  FMUL.FTZ R138, R132, -R163.reuse ;  /* 0x800000a3848a7220 */ /* 0x080fe40000410000 */
[----:B------:R-:W-:Y:S02]  /*5540*/  FFMA.FTZ R163, R112, R163, R148 ;  /* 0x000000a370a37223 */ /* 0x000fe40000010094 */
[C---:B------:R-:W-:Y:S02]  /*5550*/  FFMA.FTZ R160, R186.reuse, R140, -R149 ;  /* 0x0000008cbaa07223 */ /* 0x040fe40000010895 */
[----:B------:R-:W-:Y:S02]  /*5560*/  FFMA.FTZ R158, R186, R142, R155 ;  /* 0x0000008eba9e7223 */ /* 0x000fe4000001009b */
[----:B0-----:R-:W-:-:S02]  /*5570*/  FMUL.FTZ R148, R136, R14 ;  /* 0x0000000e88947220 */ /* 0x001fc40000410000 */
[----:B------:R-:W-:Y:S02]  /*5580*/  FFMA.FTZ R161, R112, R161, -R138 ;  /* 0x000000a170a17223 */ /* 0x000fe4000001088a */
[C---:B-1----:R-:W-:Y:S02]  /*5590*/  FMUL.FTZ R142, R136.reuse, R15 ;  /* 0x0000000f888e7220 */ /* 0x042fe40000410000 */
[C---:B--2---:R-:W-:Y:S02]  /*55a0*/  FMUL.FTZ R140, R136.reuse, R12 ;  /* 0x0000000c888c7220 */ /* 0x044fe40000410000 */
[----:B---3--:R-:W-:Y:S02]  /*55b0*/  FMUL.FTZ R138, R136, R13 ;  /* 0x0000000d888a7220 */ /* 0x008fe40000410000 */
[C---:B------:R-:W-:Y:S02]  /*55c0*/  FFMA.FTZ R148, R151.reuse, R15, R148 ;  /* 0x0000000f97947223 */ /* 0x040fe40000010094 */
[----:B------:R-:W-:-:S02]  /*55d0*/  FFMA.FTZ R15, R151, R14, -R142 ;  /* 0x0000000e970f7223 */ /* 0x000fc4000001088e */
[C---:B------:R-:W-:Y:S02]  /*55e0*/  FFMA.FTZ R13, R151.reuse, R13, R140 ;  /* 0x0000000d970d7223 */ /* 0x040fe4000001008c */
[----:B------:R-:W-:Y:S02]  /*55f0*/  @P3 FFMA.FTZ R151, R151, R12, -R138 ;  /* 0x0000000c97973223 */ /* 0x000fe4000001088a */
[----:B------:R-:W-:Y:S01]  /*5600*/  FMUL.FTZ R12, R147, -R160 ;  /* 0x800000a0930c7220 */ /* 0x000fe20000410000 */
[----:B------:R-:W-:Y:S01]  /*5610*/  FSEL R13, R136, R13, !P3 ;  /* 0x0000000d880d7208 */ /* 0x000fe20005800000 */
[----:B------:R-:W-:Y:S02]  /*5620*/  @P3 FADD.FTZ R153, R153, R148 ;  /* 0x0000009499993221 */ /* 0x000fe40000010000 */
[C---:B------:R-:W-:Y:S02]  /*5630*/  FMUL.FTZ R142, R85.reuse, R152 ;  /* 0x00000098558e7220 */ /* 0x040fe40000410000 */
[----:B------:R-:W-:Y:S01]  /*5640*/  FMUL.FTZ R140, R85, R150 ;  /* 0x00000096558c7220 */ /* 0x000fe20000410000 */
[----:B------:R-:W-:Y:S01]  /*5650*/  SHFL.UP PT, R14, R13, 0x10, RZ ;  /* 0x060000000d0e7989 */ /* 0x000fe200000e00ff */
[----:B------:R-:W-:Y:S01]  /*5660*/  @P3 FADD.FTZ R154, R154, R15 ;  /* 0x0000000f9a9a3221 */ /* 0x000fe20000010000 */
[----:B------:R-:W-:Y:S01]  /*5670*/  ISETP.GE.AND P3, PT, R30, 0x10, PT ;  /* 0x000000101e00780c */ /* 0x000fe20003f66270 */
[----:B------:R-:W-:-:S02]  /*5680*/  FFMA.FTZ R149, R145, R158, R12 ;  /* 0x0000009e91957223 */ /* 0x000fc4000001000c */
[----:B------:R-:W-:Y:S01]  /*5690*/  FMUL.FTZ R15, R147, -R158 ;  /* 0x8000009e930f7220 */ /* 0x000fe20000410000 */
[----:B------:R-:W-:Y:S01]  /*56a0*/  SHFL.UP PT, R12, R151, 0x10, RZ ;  /* 0x06000000970c7989 */ /* 0x000fe200000e00ff */
[----:B------:R-:W-:Y:S02]  /*56b0*/  FADD.FTZ R163, -R142, R163 ;  /* 0x000000a38ea37221 */ /* 0x000fe40000010100 */
[----:B------:R-:W-:Y:S01]  /*56c0*/  FADD.FTZ R161, R140, R161 ;  /* 0x000000a18ca17221 */ /* 0x000fe20000010000 */
[----:B------:R-:W0:Y:S01]  /*56d0*/  SHFL.UP PT, R158, R153, 0x10, RZ ;  /* 0x06000000999e7989 */ /* 0x000e2200000e00ff */
[C---:B------:R-:W-:Y:S02]  /*56e0*/  FMUL.FTZ R136, R122.reuse, -R163 ;  /* 0x800000a37a887220 */ /* 0x040fe40000410000 */
[----:B------:R-:W-:Y:S01]  /*56f0*/  FMUL.FTZ R138, R122, -R161 ;  /* 0x800000a17a8a7220 */ /* 0x000fe20000410000 */
[----:B------:R-:W1:Y:S01]  /*5700*/  SHFL.UP PT, R148, R154, 0x10, RZ ;  /* 0x060000009a947989 */ /* 0x000e6200000e00ff */
[----:B------:R-:W-:-:S02]  /*5710*/  FFMA.FTZ R15, R145, R160, -R15 ;  /* 0x000000a0910f7223 */ /* 0x000fc4000001080f */
[C---:B------:R-:W-:Y:S02]  /*5720*/  FFMA.FTZ R161, R130.reuse, R161, -R136 ;  /* 0x000000a182a17223 */ /* 0x040fe40000010888 */
[----:B------:R-:W-:Y:S02]  /*5730*/  FFMA.FTZ R163, R130, R163, R138 ;  /* 0x000000a382a37223 */ /* 0x000fe4000001008a */
[C---:B------:R-:W-:Y:S02]  /*5740*/  FMUL.FTZ R136, R83.reuse, R152 ;  /* 0x0000009853887220 */ /* 0x040fe40000410000 */
[----:B------:R-:W-:Y:S02]  /*5750*/  FMUL.FTZ R138, R83, R150 ;  /* 0x00000096538a7220 */ /* 0x000fe40000410000 */
[C---:B------:R-:W-:Y:S02]  /*5760*/  FMUL.FTZ R155, R128.reuse, -R149 ;  /* 0x80000095809b7220 */ /* 0x040fe40000410000 */
[----:B------:R-:W-:-:S02]  /*5770*/  FMUL.FTZ R160, R128, -R15 ;  /* 0x8000000f80a07220 */ /* 0x000fc40000410000 */
[----:B------:R-:W-:Y:S02]  /*5780*/  FADD.FTZ R163, -R136, R163 ;  /* 0x000000a388a37221 */ /* 0x000fe40000010100 */
[----:B------:R-:W-:Y:S02]  /*5790*/  FADD.FTZ R161, R138, R161 ;  /* 0x000000a18aa17221 */ /* 0x000fe40000010000 */
[C---:B------:R-:W-:Y:S02]  /*57a0*/  FFMA.FTZ R155, R134.reuse, R15, -R155 ;  /* 0x0000000f869b7223 */ /* 0x040fe4000001089b */
[----:B------:R-:W-:Y:S02]  /*57b0*/  FFMA.FTZ R149, R134, R149, R160 ;  /* 0x0000009586957223 */ /* 0x000fe400000100a0 */
[C---:B------:R-:W-:Y:S02]  /*57c0*/  FMUL.FTZ R164, R120.reuse, -R163 ;  /* 0x800000a378a47220 */ /* 0x040fe40000410000 */
[----:B------:R-:W-:-:S02]  /*57d0*/  FMUL.FTZ R165, R120, -R161 ;  /* 0x800000a178a57220 */ /* 0x000fc40000410000 */
[C---:B------:R-:W-:Y:S02]  /*57e0*/  FMUL.FTZ R15, R132.reuse, -R149 ;  /* 0x80000095840f7220 */ /* 0x040fe40000410000 */
[----:B------:R-:W-:Y:S02]  /*57f0*/  FMUL.FTZ R160, R132, -R155 ;  /* 0x8000009b84a07220 */ /* 0x000fe40000410000 */
[C---:B------:R-:W-:Y:S02]  /*5800*/  FFMA.FTZ R166, R124.reuse, R161, -R164 ;  /* 0x000000a17ca67223 */ /* 0x040fe400000108a4 */
[----:B------:R-:W-:Y:S01]  /*5810*/  FFMA.FTZ R165, R124, R163, R165 ;  /* 0x000000a37ca57223 */ /* 0x000fe200000100a5 */
[----:B-----5:R2:W-:Y:S01]  /*5820*/  SHFL.IDX PT, R164, R27, RZ, 0x1f ;  /* 0x00001fff1ba47589 */ /* 0x0205e200000e0000 */
[C---:B------:R-:W-:Y:S02]  /*5830*/  FFMA.FTZ R161, R112.reuse, R155, -R15 ;  /* 0x0000009b70a17223 */ /* 0x040fe4000001080f */
[----:B------:R-:W-:-:S02]  /*5840*/  FFMA.FTZ R163, R112, R149, R160 ;  /* 0x0000009570a37223 */ /* 0x000fc400000100a0 */
[C---:B0-----:R-:W-:Y:S02]  /*5850*/  FMUL.FTZ R155, R13.reuse, R158 ;  /* 0x0000009e0d9b7220 */ /* 0x041fe40000410000 */
[C---:B------:R-:W-:Y:S02]  /*5860*/  FMUL.FTZ R149, R13.reuse, R12 ;  /* 0x0000000c0d957220 */ /* 0x040fe40000410000 */
[----:B------:R-:W-:Y:S02]  /*5870*/  FMUL.FTZ R15, R13, R14 ;  /* 0x0000000e0d0f7220 */ /* 0x000fe40000410000 */
[C---:B-1----:R-:W-:Y:S02]  /*5880*/  FFMA.FTZ R155, R151.reuse, R148, -R155 ;  /* 0x00000094979b7223 */ /* 0x042fe4000001089b */
[----:B------:R-:W-:Y:S02]  /*5890*/  FFMA.FTZ R14, R151, R14, R149 ;  /* 0x0000000e970e7223 */ /* 0x000fe40000010095 */
[----:B------:R-:W-:-:S02]  /*58a0*/  FMUL.FTZ R160, R13, R148 ;  /* 0x000000940da07220 */ /* 0x000fc40000410000 */
        /* <DEDUP_REMOVED lines=8> */
[----:B--2---:R-:W-:Y:S01]  /*5930*/  FMUL.FTZ R27, R122, -R161 ;  /* 0x800000a17a1b7220 */ /* 0x004fe20000410000 */
[----:B------:R-:W1:Y:S01]  /*5940*/  SHFL.UP PT, R155, R155, 0x1, RZ ;  /* 0x042000009b9b7989 */ /* 0x000e6200000e00ff */
[----:B------:R-:W-:Y:S01]  /*5950*/  FMUL.FTZ R148, R81, R152 ;  /* 0x0000009851947220 */ /* 0x000fe20000410000 */
[----:B------:R-:W-:Y:S01]  /*5960*/  CS2R R14, SRZ ;  /* 0x00000000000e7805 */ /* 0x000fe2000001ff00 */
[-C--:B------:R-:W-:Y:S01]  /*5970*/  FFMA.FTZ R27, R130, R163.reuse, R27 ;  /* 0x000000a3821b7223 */ /* 0x080fe2000001001b */
[----:B------:R-:W2:Y:S01]  /*5980*/  SHFL.UP PT, R151, R151, 0x1, RZ ;  /* 0x0420000097977989 */ /* 0x000ea200000e00ff */
[----:B0-----:R-:W-:-:S02]  /*5990*/  FMUL.FTZ R26, R122, -R163 ;  /* 0x800000a37a1a7220 */ /* 0x001fc40000410000 */
[----:B------:R-:W-:Y:S01]  /*59a0*/  FMUL.FTZ R149, R81, R150 ;  /* 0x0000009651957220 */ /* 0x000fe20000410000 */
        /* <DEDUP_REMOVED lines=10> */
[----:B------:R-:W-:Y:S02]  /*5a50*/  FFMA.FTZ R207, R124, R27, R160 ;  /* 0x0000001b7ccf7223 */ /* 0x000fe400000100a0 */
[----:B------:R-:W-:Y:S02]  /*5a60*/  FMUL.FTZ R163, R118, -R167 ;  /* 0x800000a776a37220 */ /* 0x000fe40000410000 */
[C---:B-1----:R-:W-:Y:S02]  /*5a70*/  FMUL.FTZ R26, R155.reuse, R164 ;  /* 0x000000a49b1a7220 */ /* 0x042fe40000410000 */
[-C--:B------:R-:W-:Y:S02]  /*5a80*/  FMUL.FTZ R155, R155, R158.reuse ;  /* 0x0000009e9b9b7220 */ /* 0x080fe40000410000 */
[C---:B--2---:R-:W-:Y:S02]  /*5a90*/  FFMA.FTZ R27, R151.reuse, R158, -R26 ;  /* 0x0000009e971b7223 */ /* 0x044fe4000001081a */
[----:B------:R-:W-:-:S02]  /*5aa0*/  FFMA.FTZ R26, R151, R164, R155 ;  /* 0x000000a4971a7223 */ /* 0x000fc4000001009b */
[-C--:B------:R-:W-:Y:S02]  /*5ab0*/  FMUL.FTZ R166, R118, -R165.reuse ;  /* 0x800000a576a67220 */ /* 0x080fe40000410000 */
[----:B0-----:R-:W-:Y:S02]  /*5ac0*/  @P1 FADD.FTZ R164, R153, R26 ;  /* 0x0000001a99a41221 */ /* 0x001fe40000010000 */
[----:B------:R-:W-:Y:S02]  /*5ad0*/  FMUL.FTZ R26, R79, R150 ;  /* 0x000000964f1a7220 */ /* 0x000fe40000410000 */
[C---:B------:R-:W-:Y:S02]  /*5ae0*/  FFMA.FTZ R163, R126.reuse, R165, -R163 ;  /* 0x000000a57ea37223 */ /* 0x040fe400000108a3 */
[----:B------:R-:W-:Y:S02]  /*5af0*/  FFMA.FTZ R167, R126, R167, R166 ;  /* 0x000000a77ea77223 */ /* 0x000fe400000100a6 */
[----:B------:R-:W-:-:S02]  /*5b00*/  FMUL.FTZ R204, R118, -R207 ;  /* 0x800000cf76cc7220 */ /* 0x000fc40000410000 */
[-C--:B------:R-:W-:Y:S02]  /*5b10*/  FMUL.FTZ R160, R118, -R161.reuse ;  /* 0x800000a176a07220 */ /* 0x080fe40000410000 */
[----:B------:R-:W-:Y:S02]  /*5b20*/  FMUL.FTZ R150, R79, R152 ;  /* 0x000000984f967220 */ /* 0x000fe40000410000 */
[C---:B------:R-:W-:Y:S02]  /*5b30*/  FFMA.FTZ R204, R126.reuse, R161, -R204 ;  /* 0x000000a17ecc7223 */ /* 0x040fe400000108cc */
[----:B------:R-:W-:Y:S02]  /*5b40*/  FFMA.FTZ R207, R126, R207, R160 ;  /* 0x000000cf7ecf7223 */ /* 0x000fe400000100a0 */
[----:B------:R-:W-:Y:S02]  /*5b50*/  FADD.FTZ R206, R26, R163 ;  /* 0x000000a31ace7221 */ /* 0x000fe40000010000 */
[----:B------:R-:W-:Y:S01]  /*5b60*/  FADD.FTZ R205, -R150, R167 ;  /* 0x000000a796cd7221 */ /* 0x000fe20000010100 */
[----:B------:R0:W1:Y:S01]  /*5b70*/  SHFL.DOWN PT, R160, R207, 0x1, 0x1f ;  /* 0x08201f00cfa07f89 */ /* 0x00006200000e0000 */
[----:B---3--:R-:W-:Y:S01]  /*5b80*/  @P1 FADD.FTZ R158, R154, R27 ;  /* 0x0000001b9a9e1221 */ /* 0x008fe20000010000 */
[----:B------:R-:W-:Y:S01]  /*5b90*/  ISETP.GT.U32.AND P1, PT, R28, 0x1d, PT ;  /* 0x0000001d1c00780c */ /* 0x000fe20003f24070 */
[C---:B------:R-:W-:Y:S01]  /*5ba0*/  FMUL.FTZ R27, R25.reuse, R164 ;  /* 0x000000a4191b7220 */ /* 0x040fe20000410000 */
[----:B------:R0:W2:Y:S01]  /*5bb0*/  SHFL.DOWN PT, R154, R204, 0x1, 0x1f ;  /* 0x08201f00cc9a7f89 */ /* 0x0000a200000e0000 */
[----:B------:R-:W-:-:S02]  /*5bc0*/  FMUL.FTZ R25, R25, R158 ;  /* 0x0000009e19197220 */ /* 0x000fc40000410000 */
[----:B------:R-:W-:Y:S01]  /*5bd0*/  FFMA.FTZ R158, R24, R158, -R27 ;  /* 0x0000009e189e7223 */ /* 0x000fe2000001081b */
[----:B------:R0:W3:Y:S04]  /*5be0*/  SHFL.DOWN PT, R152, R206, 0x1, 0x1f ;  /* 0x08201f00ce987f89 */ /* 0x0000e800000e0000 */
[----:B------:R0:W0:Y:S01]  /*5bf0*/  SHFL.DOWN PT, R166, R205, 0x1, 0x1f ;  /* 0x08201f00cda67f89 */ /* 0x00002200000e0000 */
[----:B------:R-:W-:Y:S05]  /*5c00*/  @!P0 BRA `(.L_x_9722) ;  /* 0x000000b000008947 */ /* 0x000fea0003800000 */
[C---:B0---4-:R-:W-:Y:S02]  /*5c10*/  FMUL.FTZ R151, R207.reuse, R166 ;  /* 0x000000a6cf977220 */ /* 0x051fe40000410000 */
[C---:B-1----:R-:W-:Y:S02]  /*5c20*/  FMUL.FTZ R27, R207.reuse, R160 ;  /* 0x000000a0cf1b7220 */ /* 0x042fe40000410000 */
[----:B---3--:R-:W-:-:S02]  /*5c30*/  FMUL.FTZ R153, R207, R152 ;  /* 0x00000098cf997220 */ /* 0x008fc40000410000 */
[C---:B------:R-:W-:Y:S02]  /*5c40*/  FFMA.FTZ R151, R204.reuse, R152, -R151 ;  /* 0x00000098cc977223 */ /* 0x040fe40000010897 */
[-C--:B--2---:R-:W-:Y:S02]  /*5c50*/  FMUL.FTZ R207, R207, R154.reuse ;  /* 0x0000009acfcf7220 */ /* 0x084fe40000410000 */
[C---:B------:R-:W-:Y:S02]  /*5c60*/  FFMA.FTZ R27, R204.reuse, R154, -R27 ;  /* 0x0000009acc1b7223 */ /* 0x040fe4000001081b */
[C---:B------:R-:W-:Y:S02]  /*5c70*/  FFMA.FTZ R152, R204.reuse, R166, R153 ;  /* 0x000000a6cc987223 */ /* 0x040fe40000010099 */
[----:B------:R-:W-:Y:S01]  /*5c80*/  FFMA.FTZ R207, R204, R160, R207 ;  /* 0x000000a0cccf7223 */ /* 0x000fe200000100cf */
[----:B------:R-:W-:Y:S01]  /*5c90*/  MOV R204, R27 ;  /* 0x0000001b00cc7202 */ /* 0x000fe20000000f00 */
[----:B------:R-:W-:-:S02]  /*5ca0*/  FADD.FTZ R206, R206, R151 ;  /* 0x00000097cece7221 */ /* 0x000fc40000010000 */
[----:B------:R-:W-:Y:S02]  /*5cb0*/  FADD.FTZ R205, R205, R152 ;  /* 0x00000098cdcd7221 */ /* 0x000fe40000010000 */
.L_x_9722:
[----:B----4-:R-:W-:Y:S05]  /*5cc0*/  BSYNC B0 ;  /* 0x0000000000007941 */ /* 0x010fea0003800000 */
.L_x_9721:
[----:B------:R-:W-:Y:S01]  /*5cd0*/  FFMA.FTZ R25, R24, R164, R25 ;  /* 0x000000a418197223 */ /* 0x000fe20000010019 */
[----:B---3--:R3:W4:Y:S01]  /*5ce0*/  SHFL.DOWN PT, R152, R204, 0x2, 0x1f ;  /* 0x08401f00cc987f89 */ /* 0x00872200000e0000 */
[----:B------:R-:W-:Y:S01]  /*5cf0*/  FADD.FTZ R159, R159, R158 ;  /* 0x0000009e9f9f7221 */ /* 0x000fe20000010000 */
[----:B------:R-:W-:Y:S01]  /*5d00*/  BSSY B0, `(.L_x_9723) ;  /* 0x0000011000007945 */ /* 0x000fe20003800000 */
[----:B------:R-:W-:Y:S01]  /*5d10*/  FADD.FTZ R25, RZ, R25 ;  /* 0x00000019ff197221 */ /* 0x000fe20000010000 */
[----:B--2---:R3:W2:Y:S04]  /*5d20*/  SHFL.DOWN PT, R154, R207, 0x2, 0x1f ;  /* 0x08401f00cf9a7f89 */ /* 0x0046a800000e0000 */
[----:B------:R3:W1:Y:S04]  /*5d30*/  SHFL.DOWN PT, R24, R206, 0x2, 0x1f ;  /* 0x08401f00ce187f89 */ /* 0x00066800000e0000 */
[----:B------:R3:W0:Y:S01]  /*5d40*/  SHFL.DOWN PT, R158, R205, 0x2, 0x1f ;  /* 0x08401f00cd9e7f89 */ /* 0x00062200000e0000 */
[----:B------:R-:W-:Y:S05]  /*5d50*/  @P1 BRA `(.L_x_9724) ;  /* 0x000000b000001947 */ /* 0x000fea0003800000 */
[C---:B0-----:R-:W-:Y:S02]  /*5d60*/  FMUL.FTZ R151, R207.reuse, R158 ;  /* 0x0000009ecf977220 */ /* 0x041fe40000410000 */
[----:B--2---:R-:W-:-:S02]  /*5d70*/  FMUL.FTZ R27, R207, R154 ;  /* 0x0000009acf1b7220 */ /* 0x004fc40000410000 */
[CC--:B-1----:R-:W-:Y:S02]  /*5d80*/  FMUL.FTZ R153, R207.reuse, R24.reuse ;  /* 0x00000018cf997220 */ /* 0x0c2fe40000410000 */
[C---:B------:R-:W-:Y:S02]  /*5d90*/  FFMA.FTZ R151, R204.reuse, R24, -R151 ;  /* 0x00000018cc977223 */ /* 0x040fe40000010897 */
[-C--:B---34-:R-:W-:Y:S02]  /*5da0*/  FMUL.FTZ R207, R207, R152.reuse ;  /* 0x00000098cfcf7220 */ /* 0x098fe40000410000 */
[C---:B------:R-:W-:Y:S02]  /*5db0*/  FFMA.FTZ R27, R204.reuse, R152, -R27 ;  /* 0x00000098cc1b7223 */ /* 0x040fe4000001081b */
[C---:B------:R-:W-:Y:S02]  /*5dc0*/  FFMA.FTZ R24, R204.reuse, R158, R153 ;  /* 0x0000009ecc187223 */ /* 0x040fe40000010099 */
[----:B------:R-:W-:Y:S01]  /*5dd0*/  FFMA.FTZ R207, R204, R154, R207 ;  /* 0x0000009acccf7223 */ /* 0x000fe200000100cf */
[----:B------:R-:W-:Y:S01]  /*5de0*/  MOV R204, R27 ;  /* 0x0000001b00cc7202 */ /* 0x000fe20000000f00 */
[----:B------:R-:W-:-:S02]  /*5df0*/  FADD.FTZ R206, R206, R151 ;  /* 0x00000097cece7221 */ /* 0x000fc40000010000 */
[----:B------:R-:W-:Y:S02]  /*5e00*/  FADD.FTZ R205, R205, R24 ;  /* 0x00000018cdcd7221 */ /* 0x000fe40000010000 */
.L_x_9724:
[----:B------:R-:W-:Y:S05]  /*5e10*/  BSYNC B0 ;  /* 0x0000000000007941 */ /* 0x000fea0003800000 */
.L_x_9723:
[----:B------:R-:W-:Y:S01]  /*5e20*/  ISETP.GT.U32.AND P0, PT, R28, 0x1b, PT ;  /* 0x0000001b1c00780c */ /* 0x000fe20003f04070 */
[C---:B-1----:R-:W-:Y:S01]  /*5e30*/  FMUL.FTZ R24, R118.reuse, R25 ;  /* 0x0000001976187220 */ /* 0x042fe20000410000 */
[----:B----4-:R1:W4:Y:S01]  /*5e40*/  SHFL.DOWN PT, R152, R204, 0x4, 0x1f ;  /* 0x08801f00cc987f89 */ /* 0x01032200000e0000 */
[-C--:B------:R-:W-:Y:S01]  /*5e50*/  FMUL.FTZ R27, R118, R159.reuse ;  /* 0x0000009f761b7220 */ /* 0x080fe20000410000 */
[----:B------:R-:W-:Y:S01]  /*5e60*/  BSSY B0, `(.L_x_9725) ;  /* 0x0000016000007945 */ /* 0x000fe20003800000 */
[C---:B------:R-:W-:Y:S01]  /*5e70*/  FFMA.FTZ R24, R126.reuse, R159, -R24 ;  /* 0x0000009f7e187223 */ /* 0x040fe20000010818 */
[----:B--2---:R1:W2:Y:S01]  /*5e80*/  SHFL.DOWN PT, R154, R207, 0x4, 0x1f ;  /* 0x08801f00cf9a7f89 */ /* 0x0042a200000e0000 */
[----:B------:R-:W-:Y:S01]  /*5e90*/  FFMA.FTZ R27, R126, R25, R27 ;  /* 0x000000197e1b7223 */ /* 0x000fe2000001001b */
[C---:B------:R-:W-:Y:S01]  /*5ea0*/  ISETP.GT.U32.AND P1, PT, R28.reuse, 0x17, PT ;  /* 0x000000171c00780c */ /* 0x040fe20003f24070 */
[----:B------:R-:W-:Y:S01]  /*5eb0*/  FFMA.FTZ R165, R115, R48, R24 ;  /* 0x0000003073a57223 */ /* 0x000fe20000010018 */
[----:B0-----:R1:W0:Y:S01]  /*5ec0*/  SHFL.DOWN PT, R158, R206, 0x4, 0x1f ;  /* 0x08801f00ce9e7f89 */ /* 0x00122200000e0000 */
[----:B------:R-:W-:Y:S01]  /*5ed0*/  ISETP.GT.U32.AND P3, PT, R28, 0xf, PT ;  /* 0x0000000f1c00780c */ /* 0x000fe20003f64070 */
[----:B------:R-:W-:-:S02]  /*5ee0*/  FADD.FTZ R27, RZ, R27 ;  /* 0x0000001bff1b7221 */ /* 0x000fc40000010000 */
        /* <DEDUP_REMOVED lines=13> */
.L_x_9726:
[----:B------:R-:W-:Y:S05]  /*5fc0*/  BSYNC B0 ;  /* 0x0000000000007941 */ /* 0x000fea0003800000 */
.L_x_9725:
        /* <DEDUP_REMOVED lines=19> */
.L_x_9728:
[----:B------:R-:W-:Y:S05]  /*6100*/  BSYNC B0 ;  /* 0x0000000000007941 */ /* 0x000fea0003800000 */
.L_x_9727:
        /* <DEDUP_REMOVED lines=19> */
.L_x_9730:
[----:B------:R-:W-:Y:S05]  /*6240*/  BSYNC B0 ;  /* 0x0000000000007941 */ /* 0x000fea0003800000 */
.L_x_9729:
[----:B------:R-:W-:Y:S01]  /*6250*/  FFMA.FTZ R161, R117, R46, R24 ;  /* 0x0000002e75a17223 */ /* 0x000fe20000010018 */
[----:B------:R-:W-:Y:S01]  /*6260*/  SHFL.DOWN PT, R209, R207, 0x1, 0x1f ;  /* 0x08201f00cfd17f89 */ /* 0x000fe200000e0000 */
[----:B------:R-:W-:Y:S01]  /*6270*/  FADD.FTZ R151, RZ, R151 ;  /* 0x00000097ff977221 */ /* 0x000fe20000010000 */
[----:B------:R-:W-:Y:S01]  /*6280*/  ISETP.GT.AND P0, PT, R30, 0x1e, PT ;  /* 0x0000001e1e00780c */ /* 0x000fe20003f04270 */
[C---:B---3--:R-:W-:Y:S01]  /*6290*/  FMUL.FTZ R152, R122.reuse, R161 ;  /* 0x000000a17a987220 */ /* 0x048fe20000410000 */
[----:B----4-:R-:W3:Y:S01]  /*62a0*/  SHFL.IDX PT, R160, R14, RZ, 0x1f ;  /* 0x00001fff0ea07589 */ /* 0x010ee200000e0000 */
[-C--:B------:R-:W-:Y:S01]  /*62b0*/  FMUL.FTZ R24, R122, R151.reuse ;  /* 0x000000977a187220 */ /* 0x080fe20000410000 */
[----:B------:R-:W-:Y:S01]  /*62c0*/  ISETP.NE.AND P1, PT, R30, RZ, PT ;  /* 0x000000ff1e00720c */ /* 0x000fe20003f25270 */
[C---:B------:R-:W-:Y:S01]  /*62d0*/  FFMA.FTZ R152, R130.reuse, R151, R152 ;  /* 0x0000009782987223 */ /* 0x040fe20000010098 */
[----:B------:R-:W4:Y:S01]  /*62e0*/  SHFL.IDX PT, R164, R15, RZ, 0x1f ;  /* 0x00001fff0fa47589 */ /* 0x000f2200000e0000 */
[----:B------:R-:W-:Y:S01]  /*62f0*/  FFMA.FTZ R24, R130, R161, -R24 ;  /* 0x000000a182187223 */ /* 0x000fe20000010818 */
[----:B------:R-:W-:Y:S01]  /*6300*/  BSSY B0, `(.L_x_9731) ;  /* 0x0000240000007945 */ /* 0x000fe20003800000 */
[----:B------:R-:W-:Y:S01]  /*6310*/  FADD.FTZ R153, RZ, R152 ;  /* 0x00000098ff997221 */ /* 0x000fe20000010000 */
[----:B0-----:R-:W0:Y:S01]  /*6320*/  SHFL.DOWN PT, R158, R204, 0x1, 0x1f ;  /* 0x08201f00cc9e7f89 */ /* 0x001e2200000e0000 */
[----:B------:R-:W-:-:S02]  /*6330*/  FFMA.FTZ R167, R119, R44, R24 ;  /* 0x0000002c77a77223 */ /* 0x000fc40000010018 */
[C---:B------:R-:W-:Y:S01]  /*6340*/  FMUL.FTZ R24, R132.reuse, R153 ;  /* 0x0000009984187220 */ /* 0x040fe20000410000 */
[----:B------:R-:W5:Y:S01]  /*6350*/  SHFL.DOWN PT, R170, R205, 0x1, 0x1f ;  /* 0x08201f00cdaa7f89 */ /* 0x000f6200000e0000 */
[-C--:B------:R-:W-:Y:S02]  /*6360*/  FMUL.FTZ R152, R132, R167.reuse ;  /* 0x000000a784987220 */ /* 0x080fe40000410000 */
[C---:B------:R-:W-:Y:S01]  /*6370*/  FFMA.FTZ R24, R112.reuse, R167, -R24 ;  /* 0x000000a770187223 */ /* 0x040fe20000010818 */
[----:B------:R-:W1:Y:S01]  /*6380*/  SHFL.DOWN PT, R166, R206, 0x1, 0x1f ;  /* 0x08201f00cea67f89 */ /* 0x000e6200000e0000 */
[----:B------:R-:W-:Y:S02]  /*6390*/  FFMA.FTZ R152, R112, R153, R152 ;  /* 0x0000009970987223 */ /* 0x000fe40000010098 */
[----:B------:R-:W-:Y:S01]  /*63a0*/  FFMA.FTZ R163, R111, R42, R24 ;  /* 0x0000002a6fa37223 */ /* 0x000fe20000010018 */
[----:B-12---:R-:W1:Y:S01]  /*63b0*/  SHFL.IDX PT, R207, R207, RZ, 0x1f ;  /* 0x00001fffcfcf7589 */ /* 0x006e6200000e0000 */
[----:B------:R-:W-:-:S02]  /*63c0*/  FADD.FTZ R155, RZ, R152 ;  /* 0x00000098ff9b7221 */ /* 0x000fc40000010000 */
[C---:B------:R-:W-:Y:S01]  /*63d0*/  FMUL.FTZ R152, R128.reuse, R163 ;  /* 0x000000a380987220 */ /* 0x040fe20000410000 */
[----:B------:R-:W2:Y:S01]  /*63e0*/  SHFL.IDX PT, R204, R204, RZ, 0x1f ;  /* 0x00001fffcccc7589 */ /* 0x000ea200000e0000 */
[C---:B---3--:R-:W-:Y:S02]  /*63f0*/  @P2 FMUL.FTZ R211, R209.reuse, R160 ;  /* 0x000000a0d1d32220 */ /* 0x048fe40000410000 */
[-C--:B------:R-:W-:Y:S01]  /*6400*/  FMUL.FTZ R24, R128, R155.reuse ;  /* 0x0000009b80187220 */ /* 0x080fe20000410000 */
[----:B------:R-:W3:Y:S01]  /*6410*/  SHFL.IDX PT, R206, R206, RZ, 0x1f ;  /* 0x00001fffcece7589 */ /* 0x000ee200000e0000 */
[-C--:B----4-:R-:W-:Y:S02]  /*6420*/  @P2 FMUL.FTZ R209, R209, R164.reuse ;  /* 0x000000a4d1d12220 */ /* 0x090fe40000410000 */
[----:B------:R-:W-:Y:S01]  /*6430*/  FFMA.FTZ R154, R134, R155, R152 ;  /* 0x0000009b869a7223 */ /* 0x000fe20000010098 */
[----:B------:R-:W4:Y:S01]  /*6440*/  SHFL.IDX PT, R205, R205, RZ, 0x1f ;  /* 0x00001fffcdcd7589 */ /* 0x000f2200000e0000 */
[----:B0-----:R-:W-:-:S02]  /*6450*/  @P2 FFMA.FTZ R211, R158, R164, R211 ;  /* 0x000000a49ed32223 */ /* 0x001fc400000100d3 */
[----:B------:R-:W-:Y:S02]  /*6460*/  FFMA.FTZ R152, R134, R163, -R24 ;  /* 0x000000a386987223 */ /* 0x000fe40000010818 */
[----:B------:R-:W-:Y:S02]  /*6470*/  @P2 FFMA.FTZ R209, R158, R160, -R209 ;  /* 0x000000a09ed12223 */ /* 0x000fe400000108d1 */
[----:B-----5:R-:W-:Y:S02]  /*6480*/  @P2 FADD.FTZ R164, R170, R211 ;  /* 0x000000d3aaa42221 */ /* 0x020fe40000010000 */
[----:B------:R-:W-:Y:S02]  /*6490*/  FADD.FTZ R24, RZ, R154 ;  /* 0x0000009aff187221 */ /* 0x000fe40000010000 */
[----:B------:R-:W-:Y:S02]  /*64a0*/  FFMA.FTZ R152, R121, R40, R152 ;  /* 0x0000002879987223 */ /* 0x000fe40000010098 */
[----:B------:R-:W-:Y:S01]  /*64b0*/  @P2 FADD.FTZ R160, R166, R209 ;  /* 0x000000d1a6a02221 */ /* 0x000fe20000010000 */
[----:B------:R-:W-:Y:S01]  /*64c0*/  ISETP.NE.AND P2, PT, R31, RZ, PT ;  /* 0x000000ff1f00720c */ /* 0x000fe20003f45270 */
[----:B------:R-:W-:-:S02]  /*64d0*/  FMUL.FTZ R209, R164, -R23 ;  /* 0x80000017a4d17220 */ /* 0x000fc40000410000 */
[C---:B------:R-:W-:Y:S02]  /*64e0*/  FMUL.FTZ R154, R147.reuse, R24 ;  /* 0x00000018939a7220 */ /* 0x040fe40000410000 */
[----:B------:R-:W-:Y:S02]  /*64f0*/  FMUL.FTZ R158, R147, R152 ;  /* 0x00000098939e7220 */ /* 0x000fe40000410000 */
[C---:B------:R-:W-:Y:S02]  /*6500*/  FMUL.FTZ R23, R160.reuse, -R23 ;  /* 0x80000017a0177220 */ /* 0x040fe40000410000 */
[----:B------:R-:W-:Y:S02]  /*6510*/  FFMA.FTZ R166, R160, R22, -R209 ;  /* 0x00000016a0a67223 */ /* 0x000fe400000108d1 */
[C---:B------:R-:W-:Y:S02]  /*6520*/  FFMA.FTZ R154, R145.reuse, R152, -R154 ;  /* 0x00000098919a7223 */ /* 0x040fe4000001089a */
[----:B------:R-:W-:-:S02]  /*6530*/  FFMA.FTZ R160, R145, R24, R158 ;  /* 0x0000001891a07223 */ /* 0x000fc4000001009e */
[----:B------:R-:W-:Y:S02]  /*6540*/  FFMA.FTZ R164, R164, R22, R23 ;  /* 0x00000016a4a47223 */ /* 0x000fe40000010017 */
[----:B------:R-:W-:Y:S02]  /*6550*/  FADD.FTZ R23, R171, R166 ;  /* 0x000000a6ab177221 */ /* 0x000fe40000010000 */
[----:B------:R-:W-:Y:S02]  /*6560*/  FFMA.FTZ R158, R123, R38, R154 ;  /* 0x000000267b9e7223 */ /* 0x000fe4000001009a */
[----:B------:R-:W-:Y:S02]  /*6570*/  FADD.FTZ R22, RZ, R160 ;  /* 0x000000a0ff167221 */ /* 0x000fe40000010000 */
[----:B------:R-:W-:Y:S02]  /*6580*/  FADD.FTZ R157, -R157, R164 ;  /* 0x000000a49d9d7221 */ /* 0x000fe40000010100 */
[----:B------:R-:W-:-:S02]  /*6590*/  FMUL.FTZ R154, R188, -R23 ;  /* 0x80000017bc9a7220 */ /* 0x000fc40000410000 */
[C---:B------:R-:W-:Y:S02]  /*65a0*/  FMUL.FTZ R209, R187.reuse, R158 ;  /* 0x0000009ebbd17220 */ /* 0x040fe40000410000 */
[-C--:B------:R-:W-:Y:S02]  /*65b0*/  FMUL.FTZ R171, R187, R22.reuse ;  /* 0x00000016bbab7220 */ /* 0x080fe40000410000 */
[-C--:B------:R-:W-:Y:S02]  /*65c0*/  FMUL.FTZ R160, R188, -R157.reuse ;  /* 0x8000009dbca07220 */ /* 0x080fe40000410000 */
[----:B------:R-:W-:Y:S02]  /*65d0*/  FFMA.FTZ R166, R146, R157, R154 ;  /* 0x0000009d92a67223 */ /* 0x000fe4000001009a */
[C---:B------:R-:W-:Y:S02]  /*65e0*/  FFMA.FTZ R154, R186.reuse, R22, R209 ;  /* 0x00000016ba9a7223 */ /* 0x040fe400000100d1 */
[----:B------:R-:W-:-:S02]  /*65f0*/  FFMA.FTZ R164, R186, R158, -R171 ;  /* 0x0000009ebaa47223 */ /* 0x000fc400000108ab */
[----:B------:R-:W-:Y:S02]  /*6600*/  FFMA.FTZ R171, R146, R23, -R160 ;  /* 0x0000001792ab7223 */ /* 0x000fe400000108a0 */
[----:B------:R-:W-:Y:S02]  /*6610*/  FADD.FTZ R169, -R169, R166 ;  /* 0x000000a6a9a97221 */ /* 0x000fe40000010100 */
[----:B------:R-:W-:Y:S02]  /*6620*/  FADD.FTZ R154, RZ, R154 ;  /* 0x0000009aff9a7221 */ /* 0x000fe40000010000 */
[----:B------:R-:W-:Y:S02]  /*6630*/  FFMA.FTZ R164, R125, R54, R164 ;  /* 0x000000367da47223 */ /* 0x000fe400000100a4 */
[----:B------:R-:W-:Y:S02]  /*6640*/  FADD.FTZ R156, R156, R171 ;  /* 0x000000ab9c9c7221 */ /* 0x000fe40000010000 */
[----:B------:R-:W-:-:S02]  /*6650*/  FMUL.FTZ R170, R193, -R169 ;  /* 0x800000a9c1aa7220 */ /* 0x000fc40000410000 */
[C---:B------:R-:W-:Y:S02]  /*6660*/  FMUL.FTZ R160, R185.reuse, R154 ;  /* 0x0000009ab9a07220 */ /* 0x040fe40000410000 */
[----:B------:R-:W-:Y:S02]  /*6670*/  FMUL.FTZ R166, R185, R164 ;  /* 0x000000a4b9a67220 */ /* 0x000fe40000410000 */
[-C--:B------:R-:W-:Y:S02]  /*6680*/  FMUL.FTZ R176, R193, -R156.reuse ;  /* 0x8000009cc1b07220 */ /* 0x080fe40000410000 */
        /* <DEDUP_REMOVED lines=34> */
[C---:B------:R-:W-:Y:S02]  /*68b0*/  FMUL.FTZ R195, R175.reuse, R174 ;  /* 0x000000aeafc37220 */ /* 0x040fe40000410000 */
[-C--:B------:R-:W-:Y:S02]  /*68c0*/  FMUL.FTZ R175, R175, -R210.reuse ;  /* 0x800000d2afaf7220 */ /* 0x080fe40000410000 */
[C---:B------:R-:W-:Y:S02]  /*68d0*/  FFMA.FTZ R213, R173.reuse, R210, R211 ;  /* 0x000000d2add57223 */ /* 0x040fe400000100d3 */
[C---:B------:R-:W-:Y:S02]  /*68e0*/  FFMA.FTZ R209, R173.reuse, R174, R209 ;  /* 0x000000aeadd17223 */ /* 0x040fe400000100d1 */
[----:B------:R-:W-:-:S02]  /*68f0*/  FFMA.FTZ R211, R173, R176, -R195 ;  /* 0x000000b0add37223 */ /* 0x000fc400000108c3 */
[----:B------:R-:W-:Y:S02]  /*6900*/  FFMA.FTZ R175, R173, R208, -R175 ;  /* 0x000000d0adaf7223 */ /* 0x000fe400000108af */
[----:B------:R-:W-:Y:S02]  /*6910*/  FADD.FTZ R195, RZ, R209 ;  /* 0x000000d1ffc37221 */ /* 0x000fe40000010000 */
[----:B------:R-:W-:Y:S02]  /*6920*/  FFMA.FTZ R211, R141, R62, R211 ;  /* 0x0000003e8dd37223 */ /* 0x000fe400000100d3 */
        /* <DEDUP_REMOVED lines=10> */
[----:B------:R-:W-:Y:S02]  /*69d0*/  FFMA.FTZ R213, R139, R60, R192 ;  /* 0x0000003c8bd57223 */ /* 0x000fe400000100c0 */
[----:B------:R-:W-:Y:S02]  /*69e0*/  FADD.FTZ R209, RZ, R190 ;  /* 0x000000beffd17221 */ /* 0x000fe40000010000 */
[----:B------:R-:W-:Y:S02]  /*69f0*/  FADD.FTZ R178, R200, R179 ;  /* 0x000000b3c8b27221 */ /* 0x000fe40000010000 */
[----:B------:R-:W-:Y:S02]  /*6a00*/  FADD.FTZ R179, -R198, R215 ;  /* 0x000000d7c6b37221 */ /* 0x000fe40000010100 */
[----:B------:R-:W-:-:S02]  /*6a10*/  FMUL.FTZ R182, R184, R213 ;  /* 0x000000d5b8b67220 */ /* 0x000fc40000410000 */
[----:B------:R-:W-:Y:S02]  /*6a20*/  FMUL.FTZ R184, R184, R209 ;  /* 0x000000d1b8b87220 */ /* 0x000fe40000410000 */
[C---:B------:R-:W-:Y:S02]  /*6a30*/  FMUL.FTZ R190, R189.reuse, -R179 ;  /* 0x800000b3bdbe7220 */ /* 0x040fe40000410000 */
[C---:B------:R-:W-:Y:S02]  /*6a40*/  FFMA.FTZ R182, R180.reuse, R209, R182 ;  /* 0x000000d1b4b67223 */ /* 0x040fe400000100b6 */
[----:B------:R-:W-:Y:S02]  /*6a50*/  FFMA.FTZ R184, R180, R213, -R184 ;  /* 0x000000d5b4b87223 */ /* 0x000fe400000108b8 */
[-C--:B------:R-:W-:Y:S02]  /*6a60*/  FMUL.FTZ R192, R189, -R178.reuse ;  /* 0x800000b2bdc07220 */ /* 0x080fe40000410000 */
        /* <DEDUP_REMOVED lines=8> */
[----:B------:R-:W-:Y:S02]  /*6af0*/  FMUL.FTZ R190, R185, -R180 ;  /* 0x800000b4b9be7220 */ /* 0x000fe40000410000 */
[C---:B------:R-:W-:Y:S02]  /*6b00*/  FFMA.FTZ R189, R191.reuse, R184, -R189 ;  /* 0x000000b8bfbd7223 */ /* 0x040fe400000108bd */
[----:B------:R-:W-:Y:S02]  /*6b10*/  FFMA.FTZ R193, R191, R182, R193 ;  /* 0x000000b6bfc17223 */ /* 0x000fe400000100c1 */
[-C--:B------:R-:W-:Y:S02]  /*6b20*/  FMUL.FTZ R191, R185, -R181.reuse ;  /* 0x800000b5b9bf7220 */ /* 0x080fe40000410000 */
[----:B------:R-:W-:-:S02]  /*6b30*/  FFMA.FTZ R192, R183, R181, R190 ;  /* 0x000000b5b7c07223 */ /* 0x000fc400000100be */
[----:B-1----:R-:W-:Y:S02]  /*6b40*/  FMUL.FTZ R185, R207, R15 ;  /* 0x0000000fcfb97220 */ /* 0x002fe40000410000 */
[----:B------:R-:W-:Y:S02]  /*6b50*/  FFMA.FTZ R197, R183, R180, -R191 ;  /* 0x000000b4b7c57223 */ /* 0x000fe400000108bf */
[----:B------:R-:W-:Y:S02]  /*6b60*/  FADD.FTZ R183, -R203, R192 ;  /* 0x000000c0cbb77221 */ /* 0x000fe40000010100 */
[-C--:B--2---:R-:W-:Y:S02]  /*6b70*/  FFMA.FTZ R191, R204, R14.reuse, -R185 ;  /* 0x0000000eccbf7223 */ /* 0x084fe400000108b9 */
[----:B------:R-:W-:Y:S02]  /*6b80*/  FADD.FTZ R185, R202, R197 ;  /* 0x000000c5cab97221 */ /* 0x000fe40000010000 */
[----:B------:R-:W-:-:S02]  /*6b90*/  FMUL.FTZ R190, R207, R14 ;  /* 0x0000000ecfbe7220 */ /* 0x000fc40000410000 */
[C---:B------:R-:W-:Y:S02]  /*6ba0*/  FMUL.FTZ R14, R187.reuse, -R183 ;  /* 0x800000b7bb0e7220 */ /* 0x040fe40000410000 */
[-C--:B------:R-:W-:Y:S02]  /*6bb0*/  FMUL.FTZ R187, R187, -R185.reuse ;  /* 0x800000b9bbbb7220 */ /* 0x080fe40000410000 */
[----:B------:R-:W-:Y:S02]  /*6bc0*/  FFMA.FTZ R14, R186, R185, -R14 ;  /* 0x000000b9ba0e7223 */ /* 0x000fe4000001080e */
[----:B------:R-:W-:Y:S02]  /*6bd0*/  FFMA.FTZ R192, R204, R15, R190 ;  /* 0x0000000fccc07223 */ /* 0x000fe400000100be */
[----:B------:R-:W-:Y:S02]  /*6be0*/  FMUL.FTZ R15, R207, R13 ;  /* 0x0000000dcf0f7220 */ /* 0x000fe40000410000 */
[----:B------:R-:W-:-:S02]  /*6bf0*/  FFMA.FTZ R190, R186, R183, R187 ;  /* 0x000000b7babe7223 */ /* 0x000fc400000100bb */
[----:B------:R-:W-:Y:S02]  /*6c00*/  FADD.FTZ R187, RZ, R193 ;  /* 0x000000c1ffbb7221 */ /* 0x000fe40000010000 */
[----:B------:R-:W-:Y:S02]  /*6c10*/  FADD.FTZ R186, R201, R14 ;  /* 0x0000000ec9ba7221 */ /* 0x000fe40000010000 */
[-C--:B------:R-:W-:Y:S02]  /*6c20*/  FMUL.FTZ R207, R207, R12.reuse ;  /* 0x0000000ccfcf7220 */ /* 0x080fe40000410000 */
[----:B------:R-:W-:Y:S02]  /*6c30*/  FFMA.FTZ R12, R204, R12, -R15 ;  /* 0x0000000ccc0c7223 */ /* 0x000fe4000001080f */
[----:B---3--:R-:W-:Y:S02]  /*6c40*/  FADD.FTZ R14, R206, R191 ;  /* 0x000000bfce0e7221 */ /* 0x008fe40000010000 */
[----:B------:R-:W-:-:S02]  /*6c50*/  FFMA.FTZ R189, R133, R64, R189 ;  /* 0x0000004085bd7223 */ /* 0x000fc400000100bd */
[----:B------:R-:W-:Y:S02]  /*6c60*/  FADD.FTZ R190, -R199, R190 ;  /* 0x000000bec7be7221 */ /* 0x000fe40000010100 */
[C---:B------:R-:W-:Y:S02]  /*6c70*/  FMUL.FTZ R191, R188.reuse, R187 ;  /* 0x000000bbbcbf7220 */ /* 0x040fe40000410000 */
[----:B----4-:R-:W-:Y:S02]  /*6c80*/  FADD.FTZ R15, R205, R192 ;  /* 0x000000c0cd0f7221 */ /* 0x010fe40000010000 */
[----:B------:R-:W-:Y:S02]  /*6c90*/  FMUL.FTZ R192, R147, -R186 ;  /* 0x800000ba93c07220 */ /* 0x000fe40000410000 */
[-C--:B------:R-:W-:Y:S02]  /*6ca0*/  FMUL.FTZ R193, R188, R189.reuse ;  /* 0x000000bdbcc17220 */ /* 0x080fe40000410000 */
[----:B------:R-:W-:-:S02]  /*6cb0*/  FFMA.FTZ R188, R146, R189, -R191 ;  /* 0x000000bd92bc7223 */ /* 0x000fc400000108bf */
[-C--:B------:R-:W-:Y:S02]  /*6cc0*/  FMUL.FTZ R147, R147, -R190.reuse ;  /* 0x800000be93937220 */ /* 0x080fe40000410000 */
[C---:B------:R-:W-:Y:S02]  /*6cd0*/  FFMA.FTZ R191, R145.reuse, R190, R192 ;  /* 0x000000be91bf7223 */ /* 0x040fe400000100c0 */
[----:B------:R-:W-:Y:S02]  /*6ce0*/  FFMA.FTZ R147, R145, R186, -R147 ;  /* 0x000000ba91937223 */ /* 0x000fe40000010893 */
[----:B------:R-:W-:Y:S02]  /*6cf0*/  FADD.FTZ R145, -R144, R191 ;  /* 0x000000bf90917221 */ /* 0x000fe40000010100 */
[C---:B------:R-:W-:Y:S02]  /*6d00*/  FFMA.FTZ R144, R79.reuse, R159, RZ ;  /* 0x0000009f4f907223 */ /* 0x040fe400000100ff */
[----:B------:R-:W-:-:S02]  /*6d10*/  FFMA.FTZ R192, R79, -R25, RZ ;  /* 0x800000194fc07223 */ /* 0x000fc400000100ff */
[C---:B------:R-:W-:Y:S02]  /*6d20*/  FFMA.FTZ R144, R81.reuse, R165, R144 ;  /* 0x000000a551907223 */ /* 0x040fe40000010090 */
[----:B------:R-:W-:Y:S02]  /*6d30*/  FFMA.FTZ R192, R81, -R27, R192 ;  /* 0x8000001b51c07223 */ /* 0x000fe400000100c0 */
[----:B------:R-:W-:Y:S02]  /*6d40*/  FADD.FTZ R147, R116, R147 ;  /* 0x0000009374937221 */ /* 0x000fe40000010000 */
[C---:B------:R-:W-:Y:S02]  /*6d50*/  FFMA.FTZ R144, R83.reuse, R161, R144 ;  /* 0x000000a153907223 */ /* 0x040fe40000010090 */
[----:B------:R-:W-:Y:S02]  /*6d60*/  FMUL.FTZ R116, R128, -R145 ;  /* 0x8000009180747220 */ /* 0x000fe40000410000 */
[----:B------:R-:W-:-:S02]  /*6d70*/  FFMA.FTZ R192, R83, -R151, R192 ;  /* 0x8000009753c07223 */ /* 0x000fc400000100c0 */
[----:B------:R-:W-:Y:S02]  /*6d80*/  FMUL.FTZ R128, R128, -R147 ;  /* 0x8000009380807220 */ /* 0x000fe40000410000 */
[C---:B------:R-:W-:Y:S02]  /*6d90*/  FFMA.FTZ R144, R85.reuse, R167, R144 ;  /* 0x000000a755907223 */ /* 0x040fe40000010090 */
[C---:B------:R-:W-:Y:S02]  /*6da0*/  FFMA.FTZ R191, R134.reuse, R147, -R116 ;  /* 0x0000009386bf7223 */ /* 0x040fe40000010874 */
[----:B------:R-:W-:Y:S02]  /*6db0*/  FFMA.FTZ R192, R85, -R153, R192 ;  /* 0x8000009955c07223 */ /* 0x000fe400000100c0 */
[----:B------:R-:W-:Y:S02]  /*6dc0*/  FFMA.FTZ R128, R134, R145, R128 ;  /* 0x0000009186807223 */ /* 0x000fe40000010080 */
[----:B------:R-:W-:-:S02]  /*6dd0*/  FFMA.FTZ R13, R204, R13, R207 ;  /* 0x0000000dcc0d7223 */ /* 0x000fc400000100cf */
[C---:B------:R-:W-:Y:S02]  /*6de0*/  FFMA.FTZ R144, R87.reuse, R163, R144 ;  /* 0x000000a357907223 */ /* 0x040fe40000010090 */
[----:B------:R-:W-:Y:S01]  /*6df0*/  FADD.FTZ R191, R114, R191 ;  /* 0x000000bf72bf7221 */ /* 0x000fe20000010000 */
[----:B------:R0:W-:Y:S01]  /*6e00*/  @!P2 STS.128 [UR5+0x1980], R12 ;  /* 0x0019800cff00a988 */ /* 0x0001e20008000c05 */
[----:B------:R-:W-:Y:S02]  /*6e10*/  FFMA.FTZ R192, R87, -R155, R192 ;  /* 0x8000009b57c07223 */ /* 0x000fe400000100c0 */
[----:B------:R-:W-:Y:S02]  /*6e20*/  FADD.FTZ R143, -R143, R128 ;  /* 0x000000808f8f7221 */ /* 0x000fe40000010100 */
        /* <DEDUP_REMOVED lines=10> */
[----:B------:R-:W-:Y:S02]  /*6ed0*/  FFMA.FTZ R192, R93, -R154, R192 ;  /* 0x8000009a5dc07223 */ /* 0x000fe400000100c0 */
[----:B------:R-:W-:Y:S02]  /*6ee0*/  FADD.FTZ R197, R140, R197 ;  /* 0x000000c58cc57221 */ /* 0x000fe40000010000 */
[----:B------:R-:W-:Y:S02]  /*6ef0*/  FFMA.FTZ R144, R95, R166, R144 ;  /* 0x000000a65f907223 */ /* 0x000fe40000010090 */
[----:B------:R-:W-:-:S02]  /*6f00*/  FMUL.FTZ R12, R122, -R199 ;  /* 0x800000c77a0c7220 */ /* 0x000fc40000410000 */
[----:B------:R-:W-:Y:S02]  /*6f10*/  FFMA.FTZ R192, R95, -R160, R192 ;  /* 0x800000a05fc07223 */ /* 0x000fe400000100c0 */
[----:B------:R-:W-:Y:S02]  /*6f20*/  FMUL.FTZ R122, R122, -R197 ;  /* 0x800000c57a7a7220 */ /* 0x000fe40000410000 */
[----:B------:R-:W-:Y:S02]  /*6f30*/  FFMA.FTZ R144, R97, R170, R144 ;  /* 0x000000aa61907223 */ /* 0x000fe40000010090 */
[----:B------:R-:W-:Y:S02]  /*6f40*/  FMUL.FTZ R13, R3, R208 ;  /* 0x000000d0030d7220 */ /* 0x000fe40000410000 */
[----:B------:R-:W-:Y:S02]  /*6f50*/  FFMA.FTZ R192, R97, -R168, R192 ;  /* 0x800000a861c07223 */ /* 0x000fe400000100c0 */
[----:B------:R-:W-:-:S02]  /*6f60*/  FFMA.FTZ R146, R146, R187, R193 ;  /* 0x000000bb92927223 */ /* 0x000fc400000100c1 */
[C---:B------:R-:W-:Y:S02]  /*6f70*/  FFMA.FTZ R201, R130.reuse, R199, R122 ;  /* 0x000000c782c97223 */ /* 0x040fe4000001007a */
[----:B------:R-:W-:Y:S02]  /*6f80*/  FFMA.FTZ R193, R130, R197, -R12 ;  /* 0x000000c582c17223 */ /* 0x000fe4000001080c */
[----:B------:R-:W-:Y:S02]  /*6f90*/  FFMA.FTZ R144, R99, R176, R144 ;  /* 0x000000b063907223 */ /* 0x000fe40000010090 */
[-C--:B------:R-:W-:Y:S02]  /*6fa0*/  FMUL.FTZ R15, R3, R210.reuse ;  /* 0x000000d2030f7220 */ /* 0x080fe40000410000 */
[----:B------:R-:W-:Y:S02]  /*6fb0*/  FFMA.FTZ R14, R2, R210, -R13 ;  /* 0x000000d2020e7223 */ /* 0x000fe4000001080d */
[----:B------:R-:W-:-:S02]  /*6fc0*/  FFMA.FTZ R192, R99, -R174, R192 ;  /* 0x800000ae63c07223 */ /* 0x000fc400000100c0 */
[-C--:B------:R-:W-:Y:S02]  /*6fd0*/  FMUL.FTZ R210, R210, R62.reuse ;  /* 0x0000003ed2d27220 */ /* 0x080fe40000410000 */
[----:B------:R-:W-:Y:S02]  /*6fe0*/  FADD.FTZ R201, -R136, R201 ;  /* 0x000000c988c97221 */ /* 0x000fe40000010100 */
[----:B------:R-:W-:Y:S02]  /*6ff0*/  FMUL.FTZ R12, R208, R62 ;  /* 0x0000003ed00c7220 */ /* 0x000fe40000410000 */
[----:B------:R-:W-:Y:S02]  /*7000*/  FADD.FTZ R193, R138, R193 ;  /* 0x000000c18ac17221 */ /* 0x000fe40000010000 */
[C---:B------:R-:W-:Y:S02]  /*7010*/  FFMA.FTZ R144, R101.reuse, R211, R144 ;  /* 0x000000d365907223 */ /* 0x040fe40000010090 */
[----:B------:R-:W-:-:S02]  /*7020*/  FFMA.FTZ R122, R101, -R195, R192 ;  /* 0x800000c3657a7223 */ /* 0x000fc400000100c0 */
[----:B------:R-:W-:Y:S02]  /*7030*/  FFMA.FTZ R211, R141, -R62, R211 ;  /* 0x8000003e8dd37223 */ /* 0x000fe400000100d3 */
[C---:B------:R-:W-:Y:S02]  /*7040*/  FMUL.FTZ R13, R195.reuse, R210 ;  /* 0x000000d2c30d7220 */ /* 0x040fe40000410000 */
[C---:B------:R-:W-:Y:S02]  /*7050*/  FMUL.FTZ R114, R195.reuse, R14 ;  /* 0x0000000ec3727220 */ /* 0x040fe40000410000 */
[----:B------:R-:W-:Y:S02]  /*7060*/  FMUL.FTZ R195, R195, R12 ;  /* 0x0000000cc3c37220 */ /* 0x000fe40000410000 */
[C---:B------:R-:W-:Y:S02]  /*7070*/  FMUL.FTZ R14, R120.reuse, -R201 ;  /* 0x800000c9780e7220 */ /* 0x040fe40000410000 */
[----:B------:R-:W-:-:S02]  /*7080*/  FMUL.FTZ R120, R120, -R193 ;  /* 0x800000c178787220 */ /* 0x000fc40000410000 */
[----:B------:R-:W-:Y:S02]  /*7090*/  FFMA.FTZ R112, R2, R208, R15 ;  /* 0x000000d002707223 */ /* 0x000fe4000001000f */
[----:B------:R-:W-:Y:S02]  /*70a0*/  FADD.FTZ R55, R12, R55 ;  /* 0x000000370c377221 */ /* 0x000fe40000010000 */
[C---:B------:R-:W-:Y:S02]  /*70b0*/  FFMA.FTZ R13, R211.reuse, R12, R13 ;  /* 0x0000000cd30d7223 */ /* 0x040fe4000001000d */
[C---:B------:R-:W-:Y:S02]  /*70c0*/  FFMA.FTZ R12, R211.reuse, R210, -R195 ;  /* 0x000000d2d30c7223 */ /* 0x040fe400000108c3 */
[----:B------:R-:W-:Y:S02]  /*70d0*/  FFMA.FTZ R195, R124, R201, R120 ;  /* 0x000000c97cc37223 */ /* 0x000fe40000010078 */
[----:B------:R-:W-:-:S02]  /*70e0*/  FFMA.FTZ R112, R211, R112, R114 ;  /* 0x00000070d3707223 */ /* 0x000fc40000010072 */
[----:B------:R-:W-:Y:S02]  /*70f0*/  FFMA.FTZ R14, R124, R193, -R14 ;  /* 0x000000c17c0e7223 */ /* 0x000fe4000001080e */
[C---:B------:R-:W-:Y:S02]  /*7100*/  FMUL.FTZ R114, R3.reuse, R172 ;  /* 0x000000ac03727220 */ /* 0x040fe40000410000 */
[-C--:B------:R-:W-:Y:S02]  /*7110*/  FMUL.FTZ R15, R3, R177.reuse ;  /* 0x000000b1030f7220 */ /* 0x080fe40000410000 */
[----:B------:R-:W-:Y:S02]  /*7120*/  FADD.FTZ R195, -R148, R195 ;  /* 0x000000c394c37221 */ /* 0x000fe40000010100 */
[----:B------:R-:W-:Y:S02]  /*7130*/  FADD.FTZ R149, R149, R14 ;  /* 0x0000000e95957221 */ /* 0x000fe40000010000 */
[----:B------:R-:W-:-:S02]  /*7140*/  FFMA.FTZ R116, R2, R177, -R114 ;  /* 0x000000b102747223 */ /* 0x000fc40000010872 */
[----:B------:R-:W-:Y:S02]  /*7150*/  FFMA.FTZ R114, R2, R172, R15 ;  /* 0x000000ac02727223 */ /* 0x000fe4000001000f */
[C---:B------:R-:W-:Y:S02]  /*7160*/  FMUL.FTZ R15, R118.reuse, -R195 ;  /* 0x800000c3760f7220 */ /* 0x040fe40000410000 */
[----:B------:R-:W-:Y:S02]  /*7170*/  FMUL.FTZ R118, R118, -R149 ;  /* 0x8000009576767220 */ /* 0x000fe40000410000 */
[----:B------:R-:W-:Y:S02]  /*7180*/  FFMA.FTZ R14, R103, R213, R144 ;  /* 0x000000d5670e7223 */ /* 0x000fe40000010090 */
[----:B------:R-:W-:Y:S02]  /*7190*/  FFMA.FTZ R207, R126, R195, R118 ;  /* 0x000000c37ecf7223 */ /* 0x000fe40000010076 */
[----:B------:R-:W-:-:S02]  /*71a0*/  FFMA.FTZ R213, R139, -R60, R213 ;  /* 0x8000003c8bd57223 */ /* 0x000fc400000100d5 */
[----:B------:R-:W-:Y:S02]  /*71b0*/  FMUL.FTZ R116, R209, R116 ;  /* 0x00000074d1747220 */ /* 0x000fe40000410000 */
[----:B------:R-:W-:Y:S02]  /*71c0*/  FFMA.FTZ R203, R141, R208, R112 ;  /* 0x000000d08dcb7223 */ /* 0x000fe40000010070 */
[----:B------:R-:W-:Y:S02]  /*71d0*/  FFMA.FTZ R205, R126, R149, -R15 ;  /* 0x000000957ecd7223 */ /* 0x000fe4000001080f */
[----:B------:R-:W-:Y:S02]  /*71e0*/  FADD.FTZ R141, -R150, R207 ;  /* 0x000000cf968d7221 */ /* 0x000fe40000010100 */
[----:B------:R-:W-:Y:S02]  /*71f0*/  FFMA.FTZ R15, R213, R114, R116 ;  /* 0x00000072d50f7223 */ /* 0x000fe40000010074 */
[----:B------:R-:W-:-:S02]  /*7200*/  FMUL.FTZ R128, R195, R48 ;  /* 0x00000030c3807220 */ /* 0x000fc40000410000 */
[----:B------:R-:W-:Y:S02]  /*7210*/  FADD.FTZ R26, R26, R205 ;  /* 0x000000cd1a1a7221 */ /* 0x000fe40000010000 */
[----:B------:R-:W-:Y:S02]  /*7220*/  FMUL.FTZ R116, R141, R50 ;  /* 0x000000328d747220 */ /* 0x000fe40000410000 */
[-C--:B------:R-:W-:Y:S02]  /*7230*/  FFMA.FTZ R165, R115, -R48.reuse, R165 ;  /* 0x8000003073a57223 */ /* 0x080fe400000100a5 */
[----:B------:R-:W-:Y:S02]  /*7240*/  FMUL.FTZ R114, R149, R48 ;  /* 0x0000003095727220 */ /* 0x000fe40000410000 */
[----:B------:R-:W-:Y:S02]  /*7250*/  FMUL.FTZ R120, R27, R128 ;  /* 0x000000801b787220 */ /* 0x000fe40000410000 */
[----:B------:R-:W-:-:S02]  /*7260*/  FFMA.FTZ R159, R113, -R50, R159 ;  /* 0x80000032719f7223 */ /* 0x000fc4000001009f */
[----:B------:R-:W-:Y:S02]  /*7270*/  FMUL.FTZ R112, R26, R50 ;  /* 0x000000321a707220 */ /* 0x000fe40000410000 */
[----:B------:R-:W-:Y:S02]  /*7280*/  FMUL.FTZ R118, R25, R116 ;  /* 0x0000007419767220 */ /* 0x000fe40000410000 */
[----:B------:R-:W-:Y:S02]  /*7290*/  FMUL.FTZ R126, R177, R60 ;  /* 0x0000003cb17e7220 */ /* 0x000fe40000410000 */
[----:B------:R-:W-:Y:S02]  /*72a0*/  FFMA.FTZ R177, R165, R114, R120 ;  /* 0x00000072a5b17223 */ /* 0x000fe40000010078 */
[----:B------:R-:W-:Y:S02]  /*72b0*/  FMUL.FTZ R124, R172, R60 ;  /* 0x0000003cac7c7220 */ /* 0x000fe40000410000 */
[----:B------:R-:W-:-:S02]  /*72c0*/  FFMA.FTZ R118, R159, R112, R118 ;  /* 0x000000709f767223 */ /* 0x000fc40000010076 */
[----:B------:R-:W-:Y:S02]  /*72d0*/  FMUL.FTZ R120, R25, R112 ;  /* 0x0000007019787220 */ /* 0x000fe40000410000 */
[----:B------:R-:W-:Y:S02]  /*72e0*/  FMUL.FTZ R130, R209, R126 ;  /* 0x0000007ed1827220 */ /* 0x000fe40000410000 */
[----:B------:R-:W-:Y:S02]  /*72f0*/  FFMA.FTZ R122, R103, -R209, R122 ;  /* 0x800000d1677a7223 */ /* 0x000fe4000001007a */
[----:B------:R-:W-:Y:S02]  /*7300*/  FADD.FTZ R80, R124, R80 ;  /* 0x000000507c507221 */ /* 0x000fe40000010000 */
[----:B------:R-:W-:Y:S02]  /*7310*/  FMUL.FTZ R209, R209, R124 ;  /* 0x0000007cd1d17220 */ /* 0x000fe40000410000 */
[----:B------:R-:W-:-:S02]  /*7320*/  FADD.FTZ R118, RZ, R118 ;  /* 0x00000076ff767221 */ /* 0x000fc40000010000 */
[----:B------:R-:W-:Y:S02]  /*7330*/  FFMA.FTZ R120, R159, R116, -R120 ;  /* 0x000000749f787223 */ /* 0x000fe40000010878 */
[----:B------:R-:W-:Y:S02]  /*7340*/  FFMA.FTZ R124, R213, R124, R130 ;  /* 0x0000007cd57c7223 */ /* 0x000fe40000010082 */
[----:B------:R-:W-:Y:S02]  /*7350*/  FMUL.FTZ R116, R3, R175 ;  /* 0x000000af03747220 */ /* 0x000fe40000410000 */
[----:B------:R-:W-:Y:S02]  /*7360*/  FMUL.FTZ R130, R27, R114 ;  /* 0x000000721b827220 */ /* 0x000fe40000410000 */
[----:B------:R-:W-:Y:S02]  /*7370*/  FMUL.FTZ R132, R201, R46 ;  /* 0x0000002ec9847220 */ /* 0x000fe40000410000 */
[----:B------:R-:W-:-:S02]  /*7380*/  FADD.FTZ R118, R118, R177 ;  /* 0x000000b176767221 */ /* 0x000fc40000010000 */
[----:B------:R-:W-:Y:S02]  /*7390*/  FFMA.FTZ R177, R2, R173, -R116 ;  /* 0x000000ad02b17223 */ /* 0x000fe40000010874 */
[----:B------:R-:W-:Y:S02]  /*73a0*/  FFMA.FTZ R207, R165, R128, -R130 ;  /* 0x00000080a5cf7223 */ /* 0x000fe40000010882 */
[-C--:B------:R-:W-:Y:S02]  /*73b0*/  FMUL.FTZ R116, R193, R46.reuse ;  /* 0x0000002ec1747220 */ /* 0x080fe40000410000 */
[----:B------:R-:W-:Y:S02]  /*73c0*/  FFMA.FTZ R161, R117, -R46, R161 ;  /* 0x8000002e75a17223 */ /* 0x000fe400000100a1 */
[----:B------:R-:W-:Y:S02]  /*73d0*/  FMUL.FTZ R130, R151, R132 ;  /* 0x0000008497827220 */ /* 0x000fe40000410000 */
[----:B------:R-:W-:-:S02]  /*73e0*/  FADD.FTZ R120, RZ, R120 ;  /* 0x00000078ff787221 */ /* 0x000fc40000010000 */
[----:B------:R-:W-:Y:S02]  /*73f0*/  FMUL.FTZ R144, R173, R56 ;  /* 0x00000038ad907220 */ /* 0x000fe40000410000 */
[----:B------:R-:W-:Y:S02]  /*7400*/  FMUL.FTZ R128, R174, R177 ;  /* 0x000000b1ae807220 */ /* 0x000fe40000410000 */
[-C--:B------:R-:W-:Y:S02]  /*7410*/  FMUL.FTZ R134, R151, R116.reuse ;  /* 0x0000007497867220 */ /* 0x080fe40000410000 */
[----:B------:R-:W-:Y:S02]  /*7420*/  FFMA.FTZ R177, R161, R116, R130 ;  /* 0x00000074a1b17223 */ /* 0x000fe40000010082 */
[----:B------:R-:W-:Y:S02]  /*7430*/  FFMA.FTZ R126, R213, R126, -R209 ;  /* 0x0000007ed57e7223 */ /* 0x000fe400000108d1 */
[----:B------:R-:W-:-:S02]  /*7440*/  FADD.FTZ R207, R120, R207 ;  /* 0x000000cf78cf7221 */ /* 0x000fc40000010000 */
[-C--:B------:R-:W-:Y:S02]  /*7450*/  FMUL.FTZ R209, R175, R56.reuse ;  /* 0x00000038afd17220 */ /* 0x080fe40000410000 */
[----:B------:R-:W-:Y:S02]  /*7460*/  FFMA.FTZ R205, R137, -R56, R176 ;  /* 0x8000003889cd7223 */ /* 0x000fe400000100b0 */
[----:B------:R-:W-:Y:S02]  /*7470*/  FMUL.FTZ R136, R174, R144 ;  /* 0x00000090ae887220 */ /* 0x000fe40000410000 */
[----:B------:R-:W-:Y:S02]  /*7480*/  FFMA.FTZ R134, R161, R132, -R134 ;  /* 0x00000084a1867223 */ /* 0x000fe40000010886 */
[----:B------:R-:W-:Y:S02]  /*7490*/  FMUL.FTZ R120, R191, R42 ;  /* 0x0000002abf787220 */ /* 0x000fe40000410000 */
[----:B------:R-:W-:-:S02]  /*74a0*/  FADD.FTZ R177, R118, R177 ;  /* 0x000000b176b17221 */ /* 0x000fc40000010000 */
[-C--:B------:R-:W-:Y:S02]  /*74b0*/  FMUL.FTZ R132, R199, R44.reuse ;  /* 0x0000002cc7847220 */ /* 0x080fe40000410000 */
[----:B------:R-:W-:Y:S02]  /*74c0*/  FMUL.FTZ R118, R197, R44 ;  /* 0x0000002cc5767220 */ /* 0x000fe40000410000 */
[----:B------:R-:W-:Y:S02]  /*74d0*/  FFMA.FTZ R130, R205, R209, R136 ;  /* 0x000000d1cd827223 */ /* 0x000fe40000010088 */
[-C--:B------:R-:W-:Y:S02]  /*74e0*/  FFMA.FTZ R163, R111, -R42.reuse, R163 ;  /* 0x8000002a6fa37223 */ /* 0x080fe400000100a3 */
[----:B------:R-:W-:Y:S02]  /*74f0*/  FMUL.FTZ R140, R143, R42 ;  /* 0x0000002a8f8c7220 */ /* 0x000fe40000410000 */
[----:B------:R-:W-:-:S02]  /*7500*/  FMUL.FTZ R142, R155, R120 ;  /* 0x000000789b8e7220 */ /* 0x000fc40000410000 */
[----:B------:R-:W-:Y:S02]  /*7510*/  FFMA.FTZ R167, R119, -R44, R167 ;  /* 0x8000002c77a77223 */ /* 0x000fe400000100a7 */
[C---:B------:R-:W-:Y:S02]  /*7520*/  FMUL.FTZ R136, R153.reuse, R132 ;  /* 0x0000008499887220 */ /* 0x040fe40000410000 */
[----:B------:R-:W-:Y:S02]  /*7530*/  FMUL.FTZ R138, R153, R118 ;  /* 0x00000076998a7220 */ /* 0x000fe40000410000 */
[----:B------:R-:W-:Y:S02]  /*7540*/  FFMA.FTZ R211, R163, R140, -R142 ;  /* 0x0000008ca3d37223 */ /* 0x000fe4000001088e */
[----:B------:R-:W-:Y:S02]  /*7550*/  FADD.FTZ R82, R209, R82 ;  /* 0x00000052d1527221 */ /* 0x000fe40000010000 */
[----:B------:R-:W-:-:S02]  /*7560*/  FMUL.FTZ R174, R174, R209 ;  /* 0x000000d1aeae7220 */ /* 0x000fc40000410000 */
[----:B------:R-:W-:Y:S02]  /*7570*/  FFMA.FTZ R136, R167, R118, R136 ;  /* 0x00000076a7887223 */ /* 0x000fe40000010088 */
[----:B------:R-:W-:Y:S02]  /*7580*/  FMUL.FTZ R140, R155, R140 ;  /* 0x0000008c9b8c7220 */ /* 0x000fe40000410000 */
[----:B------:R-:W-:Y:S02]  /*7590*/  FFMA.FTZ R209, R167, R132, -R138 ;  /* 0x00000084a7d17223 */ /* 0x000fe4000001088a */
[----:B------:R-:W-:Y:S02]  /*75a0*/  FADD.FTZ R134, R207, R134 ;  /* 0x00000086cf867221 */ /* 0x000fe40000010000 */
        /* <DEDUP_REMOVED lines=8> */
[-C--:B------:R-:W-:Y:S02]  /*7630*/  FFMA.FTZ R207, R152, R177.reuse, R132 ;  /* 0x000000b198cf7223 */ /* 0x080fe40000010084 */
[----:B------:R-:W-:Y:S02]  /*7640*/  FADD.FTZ R134, R134, R211 ;  /* 0x000000d386867221 */ /* 0x000fe40000010000 */
[-C--:B------:R-:W-:Y:S02]  /*7650*/  FMUL.FTZ R211, R190, R38.reuse ;  /* 0x00000026bed37220 */ /* 0x080fe40000410000 */
[----:B------:R-:W-:Y:S02]  /*7660*/  FMUL.FTZ R138, R24, R177 ;  /* 0x000000b1188a7220 */ /* 0x000fe40000410000 */
[----:B------:R-:W-:Y:S02]  /*7670*/  FADD.FTZ R136, R136, R207 ;  /* 0x000000cf88887221 */ /* 0x000fe40000010000 */
[----:B------:R-:W-:-:S02]  /*7680*/  FFMA.FTZ R158, R123, -R38, R158 ;  /* 0x800000267b9e7223 */ /* 0x000fc4000001009e */
[----:B------:R-:W-:Y:S02]  /*7690*/  FMUL.FTZ R207, R186, R38 ;  /* 0x00000026bacf7220 */ /* 0x000fe40000410000 */
[----:B------:R-:W-:Y:S02]  /*76a0*/  FMUL.FTZ R132, R22, R211 ;  /* 0x000000d316847220 */ /* 0x000fe40000410000 */
[----:B------:R-:W-:Y:S02]  /*76b0*/  FFMA.FTZ R213, R152, R213, -R138 ;  /* 0x000000d598d57223 */ /* 0x000fe4000001088a */
[----:B------:R-:W-:Y:S02]  /*76c0*/  FMUL.FTZ R209, R185, R54 ;  /* 0x00000036b9d17220 */ /* 0x000fe40000410000 */
[-C--:B------:R-:W-:Y:S02]  /*76d0*/  FMUL.FTZ R138, R22, R207.reuse ;  /* 0x000000cf168a7220 */ /* 0x080fe40000410000 */
[----:B------:R-:W-:-:S02]  /*76e0*/  FFMA.FTZ R215, R158, R207, R132 ;  /* 0x000000cf9ed77223 */ /* 0x000fc40000010084 */
[-C--:B------:R-:W-:Y:S02]  /*76f0*/  FFMA.FTZ R164, R125, -R54.reuse, R164 ;  /* 0x800000367da47223 */ /* 0x080fe400000100a4 */
[----:B------:R-:W-:Y:S02]  /*7700*/  FMUL.FTZ R219, R183, R54 ;  /* 0x00000036b7db7220 */ /* 0x000fe40000410000 */
[----:B------:R-:W-:Y:S02]  /*7710*/  FMUL.FTZ R132, R154, R209 ;  /* 0x000000d19a847220 */ /* 0x000fe40000410000 */
[----:B------:R-:W-:Y:S02]  /*7720*/  FFMA.FTZ R217, R158, R211, -R138 ;  /* 0x000000d39ed97223 */ /* 0x000fe4000001088a */
[----:B------:R-:W-:Y:S02]  /*7730*/  FADD.FTZ R136, R136, R215 ;  /* 0x000000d788887221 */ /* 0x000fe40000010000 */
[----:B------:R-:W-:-:S02]  /*7740*/  FADD.FTZ R134, R134, R213 ;  /* 0x000000d586867221 */ /* 0x000fc40000010000 */
[-C--:B------:R-:W-:Y:S02]  /*7750*/  FMUL.FTZ R215, R181, R52.reuse ;  /* 0x00000034b5d77220 */ /* 0x080fe40000410000 */
[-C--:B------:R-:W-:Y:S02]  /*7760*/  FMUL.FTZ R211, R180, R52.reuse ;  /* 0x00000034b4d37220 */ /* 0x080fe40000410000 */
[-C--:B------:R-:W-:Y:S02]  /*7770*/  FFMA.FTZ R213, R164, R219.reuse, -R132 ;  /* 0x000000dba4d57223 */ /* 0x080fe40000010884 */
[----:B------:R-:W-:Y:S02]  /*7780*/  FMUL.FTZ R219, R154, R219 ;  /* 0x000000db9adb7220 */ /* 0x000fe40000410000 */
[----:B------:R-:W-:Y:S02]  /*7790*/  FFMA.FTZ R166, R131, -R52, R166 ;  /* 0x8000003483a67223 */ /* 0x000fe400000100a6 */
[----:B------:R-:W-:-:S02]  /*77a0*/  FMUL.FTZ R132, R160, R215 ;  /* 0x000000d7a0847220 */ /* 0x000fc40000410000 */
[----:B------:R-:W-:Y:S02]  /*77b0*/  FMUL.FTZ R138, R160, R211 ;  /* 0x000000d3a08a7220 */ /* 0x000fe40000410000 */
[----:B------:R-:W-:Y:S02]  /*77c0*/  FADD.FTZ R134, R134, R217 ;  /* 0x000000d986867221 */ /* 0x000fe40000010000 */
[----:B------:R-:W-:Y:S02]  /*77d0*/  FADD.FTZ R106, R203, R106 ;  /* 0x0000006acb6a7221 */ /* 0x000fe40000010000 */
[----:B------:R-:W-:Y:S02]  /*77e0*/  FMUL.FTZ R203, R178, R58 ;  /* 0x0000003ab2cb7220 */ /* 0x000fe40000410000 */
[----:B------:R-:W-:Y:S02]  /*77f0*/  FFMA.FTZ R219, R164, R209, R219 ;  /* 0x000000d1a4db7223 */ /* 0x000fe400000100db */
[----:B------:R-:W-:-:S02]  /*7800*/  FFMA.FTZ R217, R166, R211, R132 ;  /* 0x000000d3a6d97223 */ /* 0x000fc40000010084 */
[----:B------:R-:W-:Y:S02]  /*7810*/  FFMA.FTZ R215, R166, R215, -R138 ;  /* 0x000000d7a6d77223 */ /* 0x000fe4000001088a */
[----:B------:R-:W-:Y:S02]  /*7820*/  FADD.FTZ R134, R134, R213 ;  /* 0x000000d586867221 */ /* 0x000fe40000010000 */
[-C--:B------:R-:W-:Y:S02]  /*7830*/  FFMA.FTZ R170, R135, -R58.reuse, R170 ;  /* 0x8000003a87aa7223 */ /* 0x080fe400000100aa */
[----:B------:R-:W-:Y:S02]  /*7840*/  FMUL.FTZ R213, R179, R58 ;  /* 0x0000003ab3d57220 */ /* 0x000fe40000410000 */
[----:B------:R-:W-:Y:S02]  /*7850*/  FMUL.FTZ R132, R168, R203 ;  /* 0x000000cba8847220 */ /* 0x000fe40000410000 */
[----:B------:R-:W-:-:S02]  /*7860*/  FADD.FTZ R136, R136, R219 ;  /* 0x000000db88887221 */ /* 0x000fc40000010000 */
[----:B------:R-:W-:Y:S02]  /*7870*/  FADD.FTZ R134, R134, R215 ;  /* 0x000000d786867221 */ /* 0x000fe40000010000 */
[-C--:B------:R-:W-:Y:S02]  /*7880*/  FFMA.FTZ R215, R170, R213.reuse, -R132 ;  /* 0x000000d5aad77223 */ /* 0x080fe40000010884 */
[----:B------:R-:W-:Y:S02]  /*7890*/  FMUL.FTZ R213, R168, R213 ;  /* 0x000000d5a8d57220 */ /* 0x000fe40000410000 */
[----:B------:R-:W-:Y:S02]  /*78a0*/  FADD.FTZ R136, R136, R217 ;  /* 0x000000d988887221 */ /* 0x000fe40000010000 */
[----:B------:R-:W-:Y:S02]  /*78b0*/  FMUL.FTZ R217, R162, R70 ;  /* 0x00000046a2d97220 */ /* 0x000fe40000410000 */
[----:B------:R-:W-:-:S02]  /*78c0*/  FFMA.FTZ R213, R170, R203, R213 ;  /* 0x000000cbaad57223 */ /* 0x000fc400000100d5 */
[----:B------:R-:W-:Y:S02]  /*78d0*/  FMUL.FTZ R219, R171, R70 ;  /* 0x00000046abdb7220 */ /* 0x000fe40000410000 */
[----:B------:R-:W-:Y:S02]  /*78e0*/  FFMA.FTZ R14, R105, R184, R14 ;  /* 0x000000b8690e7223 */ /* 0x000fe4000001000e */
[----:B------:R-:W-:Y:S02]  /*78f0*/  FFMA.FTZ R184, R129, -R70, R184 ;  /* 0x8000004681b87223 */ /* 0x000fe400000100b8 */
[----:B------:R-:W-:Y:S02]  /*7900*/  FMUL.FTZ R138, R182, R217 ;  /* 0x000000d9b68a7220 */ /* 0x000fe40000410000 */
[----:B------:R-:W-:Y:S02]  /*7910*/  FFMA.FTZ R221, R205, R144, -R174 ;  /* 0x00000090cddd7223 */ /* 0x000fe400000108ae */
[----:B------:R-:W-:-:S02]  /*7920*/  FADD.FTZ R213, R136, R213 ;  /* 0x000000d588d57221 */ /* 0x000fc40000010000 */
[----:B------:R-:W-:Y:S02]  /*7930*/  FADD.FTZ R134, R134, R215 ;  /* 0x000000d786867221 */ /* 0x000fe40000010000 */
[-C--:B------:R-:W-:Y:S02]  /*7940*/  FMUL.FTZ R132, R182, R219.reuse ;  /* 0x000000dbb6847220 */ /* 0x080fe40000410000 */
[----:B------:R-:W-:Y:S02]  /*7950*/  FFMA.FTZ R219, R184, R219, -R138 ;  /* 0x000000dbb8db7223 */ /* 0x000fe4000001088a */
[----:B------:R-:W-:Y:S02]  /*7960*/  FMUL.FTZ R138, R169, R64 ;  /* 0x00000040a98a7220 */ /* 0x000fe40000410000 */
[----:B------:R-:W-:Y:S02]  /*7970*/  FADD.FTZ R130, R213, R130 ;  /* 0x00000082d5827221 */ /* 0x000fe40000010000 */
[----:B------:R-:W-:-:S02]  /*7980*/  FADD.FTZ R221, R134, R221 ;  /* 0x000000dd86dd7221 */ /* 0x000fc40000010000 */
[----:B------:R-:W-:Y:S02]  /*7990*/  FFMA.FTZ R215, R107, R189, R14 ;  /* 0x000000bd6bd77223 */ /* 0x000fe4000001000e */
[-C--:B------:R-:W-:Y:S02]  /*79a0*/  FMUL.FTZ R136, R156, R64.reuse ;  /* 0x000000409c887220 */ /* 0x080fe40000410000 */
[----:B------:R-:W-:Y:S02]  /*79b0*/  FFMA.FTZ R189, R133, -R64, R189 ;  /* 0x8000004085bd7223 */ /* 0x000fe400000100bd */
[----:B------:R-:W-:Y:S02]  /*79c0*/  FMUL.FTZ R14, R187, R138 ;  /* 0x0000008abb0e7220 */ /* 0x000fe40000410000 */
[----:B------:R-:W-:Y:S02]  /*79d0*/  FADD.FTZ R13, R130, R13 ;  /* 0x0000000d820d7221 */ /* 0x000fe40000010000 */
[----:B------:R-:W-:-:S02]  /*79e0*/  FADD.FTZ R221, R221, R12 ;  /* 0x0000000cdddd7221 */ /* 0x000fc40000010000 */
[-C--:B------:R-:W-:Y:S02]  /*79f0*/  FMUL.FTZ R140, R187, R136.reuse ;  /* 0x00000088bb8c7220 */ /* 0x080fe40000410000 */
[----:B------:R-:W-:Y:S02]  /*7a00*/  FADD.FTZ R78, R136, R78 ;  /* 0x0000004e884e7221 */ /* 0x000fe40000010000 */
[----:B------:R-:W-:Y:S02]  /*7a10*/  FFMA.FTZ R14, R189, R136, R14 ;  /* 0x00000088bd0e7223 */ /* 0x000fe4000001000e */
[----:B------:R-:W-:Y:S02]  /*7a20*/  FFMA.FTZ R132, R184, R217, R132 ;  /* 0x000000d9b8847223 */ /* 0x000fe40000010084 */
[-C--:B------:R-:W-:Y:S02]  /*7a30*/  FFMA.FTZ R188, R127, R100.reuse, R188 ;  /* 0x000000647fbc7223 */ /* 0x080fe400000100bc */
[----:B------:R-:W-:-:S02]  /*7a40*/  FMUL.FTZ R136, R157, R100 ;  /* 0x000000649d887220 */ /* 0x000fc40000410000 */
[----:B------:R-:W-:Y:S02]  /*7a50*/  FADD.FTZ R213, RZ, R146 ;  /* 0x00000092ffd57221 */ /* 0x000fe40000010000 */
[----:B------:R-:W-:Y:S02]  /*7a60*/  FMUL.FTZ R134, R23, R100 ;  /* 0x0000006417867220 */ /* 0x000fe40000410000 */
[----:B------:R-:W-:Y:S02]  /*7a70*/  FADD.FTZ R126, R221, R126 ;  /* 0x0000007edd7e7221 */ /* 0x000fe40000010000 */
[----:B------:R-:W-:Y:S02]  /*7a80*/  FADD.FTZ R13, R13, R124 ;  /* 0x0000007c0d0d7221 */ /* 0x000fe40000010000 */
[----:B------:R-:W-:Y:S02]  /*7a90*/  FADD.FTZ R53, R217, R53 ;  /* 0x00000035d9357221 */ /* 0x000fe40000010000 */
[----:B------:R-:W-:-:S02]  /*7aa0*/  FFMA.FTZ R217, R189, R138, -R140 ;  /* 0x0000008abdd97223 */ /* 0x000fc4000001088c */
[----:B------:R-:W-:Y:S02]  /*7ab0*/  FFMA.FTZ R130, R127, -R100, R188 ;  /* 0x800000647f827223 */ /* 0x000fe400000100bc */
[C---:B------:R-:W-:Y:S02]  /*7ac0*/  FMUL.FTZ R223, R213.reuse, R136 ;  /* 0x00000088d5df7220 */ /* 0x040fe40000410000 */
[----:B------:R-:W-:Y:S02]  /*7ad0*/  FMUL.FTZ R225, R213, R134 ;  /* 0x00000086d5e17220 */ /* 0x000fe40000410000 */
[----:B------:R-:W-:Y:S02]  /*7ae0*/  FFMA.FTZ R122, R105, -R182, R122 ;  /* 0x800000b6697a7223 */ /* 0x000fe4000001007a */
[----:B------:R-:W-:Y:S02]  /*7af0*/  FADD.FTZ R126, R126, R219 ;  /* 0x000000db7e7e7221 */ /* 0x000fe40000010000 */
[----:B------:R-:W-:-:S02]  /*7b00*/  FADD.FTZ R13, R13, R132 ;  /* 0x000000840d0d7221 */ /* 0x000fc40000010000 */
[----:B------:R-:W-:Y:S02]  /*7b10*/  FADD.FTZ R51, R134, R51 ;  /* 0x0000003386337221 */ /* 0x000fe40000010000 */
[----:B------:R-:W-:Y:S02]  /*7b20*/  FMUL.FTZ R173, R3, R173 ;  /* 0x000000ad03ad7220 */ /* 0x000fe40000410000 */
[C---:B------:R-:W-:Y:S02]  /*7b30*/  FFMA.FTZ R134, R130.reuse, R134, R223 ;  /* 0x0000008682867223 */ /* 0x040fe400000100df */
[----:B------:R-:W-:Y:S02]  /*7b40*/  FFMA.FTZ R225, R130, R136, -R225 ;  /* 0x0000008882e17223 */ /* 0x000fe400000108e1 */
[----:B------:R-:W-:Y:S02]  /*7b50*/  FFMA.FTZ R122, R107, -R187, R122 ;  /* 0x800000bb6b7a7223 */ /* 0x000fe4000001007a */
[----:B------:R-:W-:-:S02]  /*7b60*/  FADD.FTZ R126, R126, R217 ;  /* 0x000000d97e7e7221 */ /* 0x000fc40000010000 */
[----:B------:R-:W-:Y:S02]  /*7b70*/  FADD.FTZ R13, R13, R14 ;  /* 0x0000000e0d0d7221 */ /* 0x000fe40000010000 */
[----:B------:R-:W-:Y:S02]  /*7b80*/  FFMA.FTZ R173, R2, R175, R173 ;  /* 0x000000af02ad7223 */ /* 0x000fe400000100ad */
[C---:B------:R-:W-:Y:S02]  /*7b90*/  FFMA.FTZ R215, R108.reuse, R188, R215 ;  /* 0x000000bc6cd77223 */ /* 0x040fe400000100d7 */
[----:B------:R-:W-:Y:S02]  /*7ba0*/  FFMA.FTZ R122, R108, -R213, R122 ;  /* 0x800000d56c7a7223 */ /* 0x000fe4000001007a */
[----:B------:R-:W-:Y:S01]  /*7bb0*/  FADD.FTZ R126, R126, R225 ;  /* 0x000000e17e7e7221 */ /* 0x000fe20000010000 */
[----:B------:R-:W-:Y:S01]  /*7bc0*/  MOV R14, R215 ;  /* 0x000000d7000e7202 */ /* 0x000fe20000000f00 */
[----:B------:R-:W-:Y:S01]  /*7bd0*/  FADD.FTZ R134, R13, R134 ;  /* 0x000000860d867221 */ /* 0x000fe20000010000 */
[----:B------:R0:W1:Y:S01]  /*7be0*/  SHFL.DOWN PT, R132, R122, 0x1, 0x1f ;  /* 0x08201f007a847f89 */ /* 0x00006200000e0000 */
[----:B------:R-:W-:-:S02]  /*7bf0*/  FFMA.FTZ R128, R205, R173, R128 ;  /* 0x000000adcd807223 */ /* 0x000fc40000010080 */
[----:B------:R-:W-:Y:S01]  /*7c00*/  FMUL.FTZ R12, R3, R162 ;  /* 0x000000a2030c7220 */ /* 0x000fe20000410000 */
[----:B------:R-:W2:Y:S01]  /*7c10*/  SHFL.DOWN PT, R205, R215, 0x1, 0x1f ;  /* 0x08201f00d7cd7f89 */ /* 0x000ea200000e0000 */
[----:B------:R-:W-:Y:S01]  /*7c20*/  FFMA.FTZ R172, R139, R172, R15 ;  /* 0x000000ac8bac7223 */ /* 0x000fe2000001000f */
[----:B------:R-:W-:Y:S01]  /*7c30*/  MOV R15, R122 ;  /* 0x0000007a000f7202 */ /* 0x000fe20000000f00 */
[----:B------:R-:W-:Y:S01]  /*7c40*/  FFMA.FTZ R13, R2, R171, -R12 ;  /* 0x000000ab020d7223 */ /* 0x000fe2000001080c */
[----:B------:R-:W3:Y:S01]  /*7c50*/  SHFL.DOWN PT, R124, R126, 0x1, 0x1f ;  /* 0x08201f007e7c7f89 */ /* 0x000ee200000e0000 */
[----:B------:R-:W-:Y:S02]  /*7c60*/  FMUL.FTZ R12, R3, R178 ;  /* 0x000000b2030c7220 */ /* 0x000fe40000410000 */
[----:B------:R-:W-:Y:S01]  /*7c70*/  FMUL.FTZ R182, R182, R13 ;  /* 0x0000000db6b67220 */ /* 0x000fe20000410000 */
[----:B------:R-:W4:Y:S01]  /*7c80*/  SHFL.DOWN PT, R173, R134, 0x1, 0x1f ;  /* 0x08201f0086ad7f89 */ /* 0x000f2200000e0000 */
[----:B------:R-:W-:Y:S01]  /*7c90*/  FFMA.FTZ R13, R2, R179, -R12 ;  /* 0x000000b3020d7223 */ /* 0x000fe2000001080c */
[----:B------:R-:W-:Y:S01]  /*7ca0*/  MOV R12, R134 ;  /* 0x00000086000c7202 */ /* 0x000fe20000000f00 */
[----:B------:R-:W-:-:S02]  /*7cb0*/  FFMA.FTZ R128, R137, R175, R128 ;  /* 0x000000af89807223 */ /* 0x000fc40000010080 */
[----:B------:R-:W-:Y:S01]  /*7cc0*/  FMUL.FTZ R168, R168, R13 ;  /* 0x0000000da8a87220 */ /* 0x000fe20000410000 */
[----:B------:R-:W-:Y:S01]  /*7cd0*/  MOV R13, R126 ;  /* 0x0000007e000d7202 */ /* 0x000fe20000000f00 */
[----:B------:R-:W-:Y:S02]  /*7ce0*/  FADD.FTZ R77, R128, R77 ;  /* 0x0000004d804d7221 */ /* 0x000fe40000010000 */
[C---:B------:R-:W-:Y:S02]  /*7cf0*/  FMUL.FTZ R171, R3.reuse, R171 ;  /* 0x000000ab03ab7220 */ /* 0x040fe40000410000 */
[----:B0-----:R-:W-:Y:S02]  /*7d00*/  FMUL.FTZ R122, R3, R180 ;  /* 0x000000b4037a7220 */ /* 0x001fe40000410000 */
[----:B-1----:R-:W-:Y:S02]  /*7d10*/  @!P0 FADD.FTZ R15, R15, R132 ;  /* 0x000000840f0f8221 */ /* 0x002fe40000010000 */
[----:B------:R-:W-:-:S02]  /*7d20*/  FFMA.FTZ R171, R2, R162, R171 ;  /* 0x000000a202ab7223 */ /* 0x000fc400000100ab */
[----:B--2---:R-:W-:Y:S01]  /*7d30*/  @!P0 FADD.FTZ R14, R14, R205 ;  /* 0x000000cd0e0e8221 */ /* 0x004fe20000010000 */
[----:B------:R-:W-:Y:S01]  /*7d40*/  SHFL.DOWN PT, R128, R15, 0x2, 0x1f ;  /* 0x08401f000f807f89 */ /* 0x000fe200000e0000 */
[----:B------:R-:W-:Y:S02]  /*7d50*/  FFMA.FTZ R171, R184, R171, R182 ;  /* 0x000000abb8ab7223 */ /* 0x000fe400000100b6 */
[----:B---3--:R-:W-:Y:S01]  /*7d60*/  @!P0 FADD.FTZ R13, R13, R124 ;  /* 0x0000007c0d0d8221 */ /* 0x008fe20000010000 */
[----:B------:R-:W0:Y:S01]  /*7d70*/  SHFL.DOWN PT, R139, R14, 0x2, 0x1f ;  /* 0x08401f000e8b7f89 */ /* 0x000e2200000e0000 */
[----:B------:R-:W-:Y:S02]  /*7d80*/  FMUL.FTZ R124, R3, R156 ;  /* 0x0000009c037c7220 */ /* 0x000fe40000410000 */
[----:B----4-:R-:W-:Y:S01]  /*7d90*/  @!P0 FADD.FTZ R12, R12, R173 ;  /* 0x000000ad0c0c8221 */ /* 0x010fe20000010000 */
[----:B------:R-:W1:Y:S01]  /*7da0*/  SHFL.DOWN PT, R126, R13, 0x2, 0x1f ;  /* 0x08401f000d7e7f89 */ /* 0x000e6200000e0000 */
[----:B------:R-:W-:Y:S01]  /*7db0*/  ISETP.GT.AND P0, PT, R30, 0x1d, PT ;  /* 0x0000001d1e00780c */ /* 0x000fe20003f04270 */
[----:B------:R-:W-:-:S02]  /*7dc0*/  FFMA.FTZ R171, R129, R162, R171 ;  /* 0x000000a281ab7223 */ /* 0x000fc400000100ab */
[----:B------:R-:W2:Y:S01]  /*7dd0*/  SHFL.DOWN PT, R137, R12, 0x2, 0x1f ;  /* 0x08401f000c897f89 */ /* 0x000ea200000e0000 */
        /* <DEDUP_REMOVED lines=8> */
[----:B------:R-:W-:Y:S02]  /*7e60*/  FFMA.FTZ R122, R189, R122, R124 ;  /* 0x0000007abd7a7223 */ /* 0x000fe4000001007c */
[----:B------:R-:W-:Y:S02]  /*7e70*/  FFMA.FTZ R129, R166, R181, R129 ;  /* 0x000000b5a6817223 */ /* 0x000fe40000010081 */
[----:B0-----:R-:W-:Y:S02]  /*7e80*/  @!P0 FADD.FTZ R14, R14, R139 ;  /* 0x0000008b0e0e8221 */ /* 0x001fe40000010000 */
[----:B------:R-:W-:-:S02]  /*7e90*/  @!P0 FADD.FTZ R15, R15, R128 ;  /* 0x000000800f0f8221 */ /* 0x000fc40000010000 */
[----:B-1----:R-:W-:Y:S02]  /*7ea0*/  @!P0 FADD.FTZ R13, R13, R126 ;  /* 0x0000007e0d0d8221 */ /* 0x002fe40000010000 */
[----:B--2---:R-:W-:Y:S01]  /*7eb0*/  @!P0 FADD.FTZ R12, R12, R137 ;  /* 0x000000890c0c8221 */ /* 0x004fe20000010000 */
[----:B------:R-:W0:Y:S01]  /*7ec0*/  SHFL.DOWN PT, R128, R15, 0x4, 0x1f ;  /* 0x08801f000f807f89 */ /* 0x000e2200000e0000 */
[----:B------:R-:W-:Y:S01]  /*7ed0*/  FFMA.FTZ R156, R133, R156, R122 ;  /* 0x0000009c859c7223 */ /* 0x000fe2000001007a */
[----:B------:R-:W-:Y:S01]  /*7ee0*/  ISETP.GT.AND P0, PT, R30, 0x1b, PT ;  /* 0x0000001b1e00780c */ /* 0x000fe20003f04270 */
[----:B------:R-:W-:Y:S01]  /*7ef0*/  FFMA.FTZ R180, R131, R180, R129 ;  /* 0x000000b483b47223 */ /* 0x000fe20000010081 */
[----:B------:R-:W1:Y:S01]  /*7f00*/  SHFL.DOWN PT, R133, R14, 0x4, 0x1f ;  /* 0x08801f000e857f89 */ /* 0x000e6200000e0000 */
[C---:B------:R-:W-:Y:S02]  /*7f10*/  FMUL.FTZ R124, R3.reuse, R23 ;  /* 0x00000017037c7220 */ /* 0x040fe40000410000 */
[----:B------:R-:W-:Y:S01]  /*7f20*/  FMUL.FTZ R122, R3, R185 ;  /* 0x000000b9037a7220 */ /* 0x000fe20000410000 */
[----:B------:R-:W2:Y:S01]  /*7f30*/  SHFL.DOWN PT, R126, R13, 0x4, 0x1f ;  /* 0x08801f000d7e7f89 */ /* 0x000ea200000e0000 */
[----:B------:R-:W-:-:S02]  /*7f40*/  FFMA.FTZ R124, R2, R157, -R124 ;  /* 0x0000009d027c7223 */ /* 0x000fc4000001087c */
[----:B------:R-:W-:Y:S01]  /*7f50*/  FMUL.FTZ R157, R3, R157 ;  /* 0x0000009d039d7220 */ /* 0x000fe20000410000 */
[----:B------:R-:W3:Y:S01]  /*7f60*/  SHFL.DOWN PT, R131, R12, 0x4, 0x1f ;  /* 0x08801f000c837f89 */ /* 0x000ee200000e0000 */
[----:B------:R-:W-:Y:S02]  /*7f70*/  FMUL.FTZ R124, R213, R124 ;  /* 0x0000007cd57c7220 */ /* 0x000fe40000410000 */
[C---:B------:R-:W-:Y:S02]  /*7f80*/  FFMA.FTZ R157, R2.reuse, R23, R157 ;  /* 0x00000017029d7223 */ /* 0x040fe4000001009d */
[----:B------:R-:W-:Y:S02]  /*7f90*/  FFMA.FTZ R129, R2, R183, -R122 ;  /* 0x000000b702817223 */ /* 0x000fe4000001087a */
[----:B------:R-:W-:Y:S02]  /*7fa0*/  FFMA.FTZ R124, R130, R157, R124 ;  /* 0x0000009d827c7223 */ /* 0x000fe4000001007c */
[----:B------:R-:W-:-:S02]  /*7fb0*/  FMUL.FTZ R154, R154, R129 ;  /* 0x000000819a9a7220 */ /* 0x000fc40000410000 */
[----:B------:R-:W-:Y:S02]  /*7fc0*/  FMUL.FTZ R129, R3, R186 ;  /* 0x000000ba03817220 */ /* 0x000fe40000410000 */
[----:B0-----:R-:W-:Y:S02]  /*7fd0*/  @!P0 FADD.FTZ R15, R15, R128 ;  /* 0x000000800f0f8221 */ /* 0x001fe40000010000 */
[----:B------:R-:W-:Y:S02]  /*7fe0*/  FFMA.FTZ R127, R127, R23, R124 ;  /* 0x000000177f7f7223 */ /* 0x000fe4000001007c */
[----:B-1----:R-:W-:Y:S01]  /*7ff0*/  @!P0 FADD.FTZ R14, R14, R133 ;  /* 0x000000850e0e8221 */ /* 0x002fe20000010000 */
[----:B------:R-:W-:Y:S01]  /*8000*/  SHFL.DOWN PT, R124, R15, 0x8, 0x1f ;  /* 0x09001f000f7c7f89 */ /* 0x000fe200000e0000 */
[-C--:B------:R-:W-:Y:S02]  /*8010*/  FFMA.FTZ R129, R2, R190.reuse, -R129 ;  /* 0x000000be02817223 */ /* 0x080fe40000010881 */
[----:B--2---:R-:W-:Y:S01]  /*8020*/  @!P0 FADD.FTZ R13, R13, R126 ;  /* 0x0000007e0d0d8221 */ /* 0x004fe20000010000 */
[----:B------:R-:W0:Y:S01]  /*8030*/  SHFL.DOWN PT, R133, R14, 0x8, 0x1f ;  /* 0x09001f000e857f89 */ /* 0x000e2200000e0000 */
[----:B------:R-:W-:-:S02]  /*8040*/  FMUL.FTZ R23, R3, R190 ;  /* 0x000000be03177220 */ /* 0x000fc40000410000 */
[----:B---3--:R-:W-:Y:S01]  /*8050*/  @!P0 FADD.FTZ R12, R12, R131 ;  /* 0x000000830c0c8221 */ /* 0x008fe20000010000 */
[----:B------:R-:W1:Y:S01]  /*8060*/  SHFL.DOWN PT, R122, R13, 0x8, 0x1f ;  /* 0x09001f000d7a7f89 */ /* 0x000e6200000e0000 */
[----:B------:R-:W-:Y:S01]  /*8070*/  FMUL.FTZ R129, R22, R129 ;  /* 0x0000008116817220 */ /* 0x000fe20000410000 */
[----:B------:R-:W-:Y:S01]  /*8080*/  ISETP.GT.AND P0, PT, R30, 0x17, PT ;  /* 0x000000171e00780c */ /* 0x000fe20003f04270 */
[----:B------:R-:W-:Y:S01]  /*8090*/  FFMA.FTZ R23, R2, R186, R23 ;  /* 0x000000ba02177223 */ /* 0x000fe20000010017 */
[----:B------:R-:W2:Y:S01]  /*80a0*/  SHFL.DOWN PT, R131, R12, 0x8, 0x1f ;  /* 0x09001f000c837f89 */ /* 0x000ea200000e0000 */
[----:B------:R-:W-:Y:S02]  /*80b0*/  FMUL.FTZ R22, R3, R147 ;  /* 0x0000009303167220 */ /* 0x000fe40000410000 */
[----:B------:R-:W-:Y:S02]  /*80c0*/  FFMA.FTZ R129, R158, R23, R129 ;  /* 0x000000179e817223 */ /* 0x000fe40000010081 */
[----:B------:R-:W-:-:S02]  /*80d0*/  FFMA.FTZ R23, R2, R145, -R22 ;  /* 0x0000009102177223 */ /* 0x000fc40000010816 */
[C---:B------:R-:W-:Y:S02]  /*80e0*/  FMUL.FTZ R22, R3.reuse, R191 ;  /* 0x000000bf03167220 */ /* 0x040fe40000410000 */
[C---:B------:R-:W-:Y:S02]  /*80f0*/  FMUL.FTZ R183, R3.reuse, R183 ;  /* 0x000000b703b77220 */ /* 0x040fe40000410000 */
[C---:B------:R-:W-:Y:S02]  /*8100*/  FFMA.FTZ R22, R2.reuse, R143, -R22 ;  /* 0x0000008f02167223 */ /* 0x040fe40000010816 */
[----:B------:R-:W-:Y:S02]  /*8110*/  FFMA.FTZ R183, R2, R185, R183 ;  /* 0x000000b902b77223 */ /* 0x000fe400000100b7 */
[----:B------:R-:W-:Y:S02]  /*8120*/  FMUL.FTZ R143, R3, R143 ;  /* 0x0000008f038f7220 */ /* 0x000fe40000410000 */
[----:B------:R-:W-:-:S02]  /*8130*/  FMUL.FTZ R155, R155, R22 ;  /* 0x000000169b9b7220 */ /* 0x000fc40000410000 */
[----:B------:R-:W-:Y:S02]  /*8140*/  FFMA.FTZ R154, R164, R183, R154 ;  /* 0x000000b7a49a7223 */ /* 0x000fe4000001009a */
        /* <DEDUP_REMOVED lines=9> */
[----:B------:R-:W-:Y:S01]  /*81e0*/  FMUL.FTZ R22, R3, R197 ;  /* 0x000000c503167220 */ /* 0x000fe20000410000 */
[----:B------:R-:W-:Y:S01]  /*81f0*/  ISETP.GT.AND P0, PT, R30, 0xf, PT ;  /* 0x0000000f1e00780c */ /* 0x000fe20003f04270 */
[----:B------:R-:W-:Y:S01]  /*8200*/  FADD.FTZ R102, R125, R102 ;  /* 0x000000667d667221 */ /* 0x000fe20000010000 */
[----:B------:R-:W-:Y:S01]  /*8210*/  SHFL.DOWN PT, R122, R13, 0x10, 0x1f ;  /* 0x0a001f000d7a7f89 */ /* 0x000fe200000e0000 */
[----:B------:R-:W-:-:S02]  /*8220*/  FFMA.FTZ R186, R123, R186, R129 ;  /* 0x000000ba7bba7223 */ /* 0x000fc40000010081 */
[C---:B------:R-:W-:Y:S01]  /*8230*/  FFMA.FTZ R22, R2.reuse, R199, -R22 ;  /* 0x000000c702167223 */ /* 0x040fe20000010816 */
[----:B------:R-:W0:Y:S01]  /*8240*/  SHFL.DOWN PT, R125, R14, 0x10, 0x1f ;  /* 0x0a001f000e7d7f89 */ /* 0x000e2200000e0000 */
[----:B------:R-:W-:Y:S02]  /*8250*/  FMUL.FTZ R145, R3, R145 ;  /* 0x0000009103917220 */ /* 0x000fe40000410000 */
[----:B------:R-:W-:Y:S01]  /*8260*/  FMUL.FTZ R153, R153, R22 ;  /* 0x0000001699997220 */ /* 0x000fe20000410000 */
[----:B------:R-:W1:Y:S01]  /*8270*/  SHFL.DOWN PT, R123, R12, 0x10, 0x1f ;  /* 0x0a001f000c7b7f89 */ /* 0x000e6200000e0000 */
[C---:B------:R-:W-:Y:S02]  /*8280*/  FMUL.FTZ R22, R3.reuse, R149 ;  /* 0x0000009503167220 */ /* 0x040fe40000410000 */
[----:B------:R-:W-:Y:S02]  /*8290*/  FFMA.FTZ R145, R2, R147, R145 ;  /* 0x0000009302917223 */ /* 0x000fe40000010091 */
[----:B------:R-:W-:-:S02]  /*82a0*/  FMUL.FTZ R199, R3, R199 ;  /* 0x000000c703c77220 */ /* 0x000fc40000410000 */
[----:B------:R-:W-:Y:S02]  /*82b0*/  FADD.FTZ R88, R120, R88 ;  /* 0x0000005878587221 */ /* 0x000fe40000010000 */
[----:B------:R-:W-:Y:S02]  /*82c0*/  FFMA.FTZ R22, R2, R195, -R22 ;  /* 0x000000c302167223 */ /* 0x000fe40000010816 */
[----:B------:R-:W-:Y:S02]  /*82d0*/  FFMA.FTZ R120, R111, R191, R24 ;  /* 0x000000bf6f787223 */ /* 0x000fe40000010018 */
[----:B------:R-:W-:Y:S02]  /*82e0*/  FFMA.FTZ R152, R152, R145, R23 ;  /* 0x0000009198987223 */ /* 0x000fe40000010017 */
[----:B------:R-:W-:Y:S02]  /*82f0*/  FFMA.FTZ R24, R2, R197, R199 ;  /* 0x000000c502187223 */ /* 0x000fe400000100c7 */
[----:B------:R-:W-:-:S02]  /*8300*/  FMUL.FTZ R23, R3, R193 ;  /* 0x000000c103177220 */ /* 0x000fc40000410000 */
[----:B------:R-:W-:Y:S02]  /*8310*/  FMUL.FTZ R27, R27, R22 ;  /* 0x000000161b1b7220 */ /* 0x000fe40000410000 */
[----:B------:R-:W-:Y:S02]  /*8320*/  FADD.FTZ R63, R118, R63 ;  /* 0x0000003f763f7221 */ /* 0x000fe40000010000 */
[----:B------:R-:W-:Y:S02]  /*8330*/  FMUL.FTZ R22, R3, R26 ;  /* 0x0000001a03167220 */ /* 0x000fe40000410000 */
[----:B------:R-:W-:Y:S02]  /*8340*/  FFMA.FTZ R118, R167, R24, R153 ;  /* 0x00000018a7767223 */ /* 0x000fe40000010099 */
[----:B------:R-:W-:Y:S02]  /*8350*/  FFMA.FTZ R24, R2, R201, -R23 ;  /* 0x000000c902187223 */ /* 0x000fe40000010817 */
[----:B------:R-:W-:-:S02]  /*8360*/  FMUL.FTZ R179, R3, R179 ;  /* 0x000000b303b37220 */ /* 0x000fc40000410000 */
[C---:B------:R-:W-:Y:S02]  /*8370*/  FMUL.FTZ R201, R3.reuse, R201 ;  /* 0x000000c903c97220 */ /* 0x040fe40000410000 */
[C---:B------:R-:W-:Y:S02]  /*8380*/  FMUL.FTZ R195, R3.reuse, R195 ;  /* 0x000000c303c37220 */ /* 0x040fe40000410000 */
[-C--:B------:R-:W-:Y:S02]  /*8390*/  FMUL.FTZ R3, R3, R141.reuse ;  /* 0x0000008d03037220 */ /* 0x080fe40000410000 */
[----:B------:R-:W-:Y:S02]  /*83a0*/  FFMA.FTZ R22, R2, R141, -R22 ;  /* 0x0000008d02167223 */ /* 0x000fe40000010816 */
[----:B------:R-:W-:Y:S02]  /*83b0*/  FADD.FTZ R90, R116, R90 ;  /* 0x0000005a745a7221 */ /* 0x000fe40000010000 */
[----:B------:R-:W-:-:S02]  /*83c0*/  FMUL.FTZ R151, R151, R24 ;  /* 0x0000001897977220 */ /* 0x000fc40000410000 */
[C---:B------:R-:W-:Y:S02]  /*83d0*/  FFMA.FTZ R179, R2.reuse, R178, R179 ;  /* 0x000000b202b37223 */ /* 0x040fe400000100b3 */
[C---:B------:R-:W-:Y:S02]  /*83e0*/  FFMA.FTZ R116, R2.reuse, R193, R201 ;  /* 0x000000c102747223 */ /* 0x040fe400000100c9 */
[C---:B------:R-:W-:Y:S02]  /*83f0*/  FFMA.FTZ R24, R2.reuse, R149, R195 ;  /* 0x0000009502187223 */ /* 0x040fe400000100c3 */
[----:B------:R-:W-:Y:S02]  /*8400*/  FFMA.FTZ R2, R2, R26, R3 ;  /* 0x0000001a02027223 */ /* 0x000fe40000010003 */
[----:B------:R-:W-:Y:S02]  /*8410*/  FMUL.FTZ R22, R25, R22 ;  /* 0x0000001619167220 */ /* 0x000fe40000410000 */
[----:B0-----:R-:W-:-:S02]  /*8420*/  @!P0 FADD.FTZ R14, R14, R125 ;  /* 0x0000007d0e0e8221 */ /* 0x001fc40000010000 */
        /* <DEDUP_REMOVED lines=45> */
.L_x_9732:
[----:B0-----:R-:W-:Y:S05]  /*8700*/  BSYNC B0 ;  /* 0x0000000000007941 */ /* 0x001fea0003800000 */
.L_x_9731:
        /* <DEDUP_REMOVED lines=23> */
.L_x_9718:
        /* <DEDUP_REMOVED lines=8> */
[----:B------:R-:W-:Y:S01]  /*8900*/  F2FP.BF16.PACK_AB R51, R51, R78 ;  /* 0x0000004e3333723e */ /* 0x000fe200000010ff */
[----:B------:R-:W-:Y:S01]  /*8910*/  IMAD R23, R33, c[0x0][0x2d8], RZ ;  /* 0x0000b60021177a24 */ /* 0x000fe200078e02ff */
[----:B------:R-:W-:Y:S01]  /*8920*/  F2FP.BF16.PACK_AB R50, R53, R80 ;  /* 0x000000503532723e */ /* 0x000fe200000010ff */
[----:B------:R-:W-:Y:S01]  /*8930*/  UIADD3 UR8, UP0, UR8, -0x400, URZ ;  /* 0xfffffc0008087890 */ /* 0x000fe2000ff1e03f */
[----:B------:R-:W-:Y:S01]  /*8940*/  F2FP.BF16.PACK_AB R49, R55, R82 ;  /* 0x000000523731723e */ /* 0x000fe200000010ff */
[----:B------:R-:W-:Y:S01]  /*8950*/  IMAD R53, R34, c[0x0][0x2dc], R23 ;  /* 0x0000b70022357a24 */ /* 0x000fe200078e0217 */
[----:B------:R-:W-:Y:S01]  /*8960*/  F2FP.BF16.PACK_AB R48, R57, R84 ;  /* 0x000000543930723e */ /* 0x000fe200000010ff */
[----:B------:R-:W-:Y:S01]  /*8970*/  UIADD3 UR15, UP1, UR15, -0x400, URZ ;  /* 0xfffffc000f0f7890 */ /* 0x000fe2000ff3e03f */
[----:B------:R-:W-:Y:S01]  /*8980*/  IADD3 R40, R29, -0x1, RZ ;  /* 0xffffffff1d287810 */ /* 0x000fe20007ffe0ff */
[----:B------:R-:W-:-:S02]  /*8990*/  UIADD3 UR7, UP2, UR7, -0x400, URZ ;  /* 0xfffffc0007077890 */ /* 0x000fc4000ff5e03f */
[----:B------:R-:W-:Y:S02]  /*89a0*/  UIADD3.X UR9, UR9, -0x1, URZ, UP0, !UPT ;  /* 0xffffffff09097890 */ /* 0x000fe400087fe43f */
[----:B------:R-:W-:Y:S02]  /*89b0*/  UIADD3.X UR16, UR16, -0x1, URZ, UP1, !UPT ;  /* 0xffffffff10107890 */ /* 0x000fe40008ffe43f */
[----:B------:R-:W-:Y:S01]  /*89c0*/  UIADD3.X UR14, UR14, -0x1, URZ, UP2, !UPT ;  /* 0xffffffff0e0e7890 */ /* 0x000fe200097fe43f */
[----:B--2---:R-:W-:Y:S04]  /*89d0*/  STS.128 [R30.X16], R8 ;  /* 0x000000081e007388 */ /* 0x004fe8000000cc00 */
[----:B---3--:R-:W-:Y:S01]  /*89e0*/  STS.128 [R30.X16+0x200], R12 ;  /* 0x0002000c1e007388 */ /* 0x008fe2000000cc00 */
[----:B------:R-:W-:-:S06]  /*89f0*/  NOP ;  /* 0x0000000000007918 */ /* 0x000fcc0000000000 */
[----:B------:R-:W0:Y:S04]  /*8a00*/  LDS.128 R4, [R0] ;  /* 0x0000000000047984 */ /* 0x000e280000000c00 */
[----:B------:R-:W1:Y:S04]  /*8a10*/  LDS.128 R8, [R0+0x10] ;  /* 0x0000100000087984 */ /* 0x000e680000000c00 */
[----:B------:R-:W-:Y:S06]  /*8a20*/  BAR.SYNC.DEFER_BLOCKING 0x0 ;  /* 0x0000000000007b1d */ /* 0x000fec0000010000 */
[----:B------:R-:W-:Y:S01]  /*8a30*/  STS.128 [R0+0x10], R48 ;  /* 0x0000103000007388 */ /* 0x000fe20000000c00 */
        /* <DEDUP_REMOVED lines=18> */
[----:B0-----:R-:W-:-:S07]  /*8b60*/  @!P2 FADD.FTZ R3, R2, 1 ;  /* 0x3f8000000203a421 */ /* 0x001fce0000010000 */
[----:B------:R-:W0:Y:S01]  /*8b70*/  @!P4 MUFU.EX2 R5, R5 ;  /* 0x000000050005c308 */ /* 0x000e220000000800 */
[--C-:B------:R-:W-:Y:S02]  /*8b80*/  PRMT R2, RZ, 0x5410, R6.reuse ;  /* 0x00005410ff027816 */ /* 0x100fe40000000006 */
[----:B------:R-:W-:-:S03]  /*8b90*/  PRMT R6, RZ, 0x7610, R6 ;  /* 0x00007610ff067816 */ /* 0x000fc60000000006 */
[----:B------:R-:W-:Y:S02]  /*8ba0*/  FADD.FTZ R15, R2, UR4 ;  /* 0x00000004020f7e21 */ /* 0x000fe40008010000 */
[----:B--2---:R-:W-:Y:S01]  /*8bb0*/  @!P3 FADD.FTZ R2, R4, 1 ;  /* 0x3f8000000402b421 */ /* 0x004fe20000010000 */
[----:B------:R2:W3:Y:S01]  /*8bc0*/  @!P2 MUFU.RCP R14, R3 ;  /* 0x00000003000ea308 */ /* 0x0004e20000001000 */
[----:B------:R-:W-:Y:S01]  /*8bd0*/  FADD.FTZ R4, R6, UR4 ;  /* 0x0000000406047e21 */ /* 0x000fe20008010000 */
[----:B------:R-:W-:-:S04]  /*8be0*/  FSETP.GTU.FTZ.AND P6, PT, R15, 20, PT ;  /* 0x41a000000f00780b */ /* 0x000fc80003fdc000 */
[----:B------:R-:W-:Y:S01]  /*8bf0*/  FSETP.GTU.FTZ.AND P0, PT, R4, 20, PT ;  /* 0x41a000000400780b */ /* 0x000fe20003f1c000 */
[----:B0-----:R-:W-:Y:S01]  /*8c00*/  @!P4 FADD.FTZ R5, R5, 1 ;  /* 0x3f8000000505c421 */ /* 0x001fe20000010000 */
[----:B------:R0:W4:Y:S07]  /*8c10*/  @!P3 MUFU.RCP R13, R2 ;  /* 0x00000002000db308 */ /* 0x00012e0000001000 */
[----:B--2---:R-:W-:Y:S01]  /*8c20*/  @!P6 FMUL.FTZ R3, R15, -1.4426950216293334961 ;  /* 0xbfb8aa3b0f03e820 */ /* 0x004fe20000410000 */
[----:B------:R-:W2:Y:S01]  /*8c30*/  @!P4 MUFU.RCP R6, R5 ;  /* 0x000000050006c308 */ /* 0x000ea20000001000 */
[--C-:B0-----:R-:W-:Y:S01]  /*8c40*/  PRMT R2, RZ, 0x5410, R7.reuse ;  /* 0x00005410ff027816 */ /* 0x101fe20000000007 */
[----:B---3--:R-:W-:Y:S01]  /*8c50*/  @!P2 FMUL.FTZ R67, R67, R14 ;  /* 0x0000000e4343a220 */ /* 0x008fe20000410000 */
[----:B------:R-:W-:-:S03]  /*8c60*/  PRMT R7, RZ, 0x7610, R7 ;  /* 0x00007610ff077816 */ /* 0x000fc60000000007 */
[----:B------:R-:W-:Y:S02]  /*8c70*/  FADD.FTZ R22, R2, UR4 ;  /* 0x0000000402167e21 */ /* 0x000fe40008010000 */
[----:B------:R-:W-:Y:S01]  /*8c80*/  FADD.FTZ R7, R7, UR4 ;  /* 0x0000000407077e21 */ /* 0x000fe20008010000 */
[----:B------:R-:W0:Y:S01]  /*8c90*/  @!P6 MUFU.EX2 R3, R3 ;  /* 0x000000030003e308 */ /* 0x000e220000000800 */
[----:B------:R-:W-:Y:S01]  /*8ca0*/  @!P0 FMUL.FTZ R2, R4, -1.4426950216293334961 ;  /* 0xbfb8aa3b04028820 */ /* 0x000fe20000410000 */
[----:B------:R-:W-:Y:S01]  /*8cb0*/  FSETP.GTU.FTZ.AND P1, PT, R22, 20, PT ;  /* 0x41a000001600780b */ /* 0x000fe20003f3c000 */
[----:B----4-:R-:W-:Y:S01]  /*8cc0*/  @!P3 FMUL.FTZ R94, R94, R13 ;  /* 0x0000000d5e5eb220 */ /* 0x010fe20000410000 */
[--C-:B-1----:R-:W-:Y:S02]  /*8cd0*/  PRMT R4, RZ, 0x5410, R8.reuse ;  /* 0x00005410ff047816 */ /* 0x102fe40000000008 */
[----:B------:R-:W-:Y:S01]  /*8ce0*/  PRMT R8, RZ, 0x7610, R8 ;  /* 0x00007610ff087816 */ /* 0x000fe20000000008 */
[----:B--2---:R-:W-:Y:S01]  /*8cf0*/  @!P4 FMUL.FTZ R69, R69, R6 ;  /* 0x000000064545c220 */ /* 0x004fe20000410000 */
[----:B------:R-:W-:Y:S01]  /*8d00*/  FSETP.GTU.FTZ.AND P2, PT, R7, 20, PT ;  /* 0x41a000000700780b */ /* 0x000fe20003f5c000 */
[----:B------:R-:W-:Y:S01]  /*8d10*/  FADD.FTZ R13, R4, UR4 ;  /* 0x00000004040d7e21 */ /* 0x000fe20008010000 */
[----:B------:R-:W1:Y:S01]  /*8d20*/  @!P5 MUFU.EX2 R12, R12 ;  /* 0x0000000c000cd308 */ /* 0x000e620000000800 */
[----:B------:R-:W-:-:S03]  /*8d30*/  FADD.FTZ R8, R8, UR4 ;  /* 0x0000000408087e21 */ /* 0x000fc60008010000 */
[----:B------:R-:W-:Y:S01]  /*8d40*/  FSETP.GTU.FTZ.AND P3, PT, R13, 20, PT ;  /* 0x41a000000d00780b */ /* 0x000fe20003f7c000 */
[----:B------:R-:W-:Y:S01]  /*8d50*/  @!P1 FMUL.FTZ R4, R22, -1.4426950216293334961 ;  /* 0xbfb8aa3b16049820 */ /* 0x000fe20000410000 */
[----:B------:R-:W-:Y:S01]  /*8d60*/  FSETP.GTU.FTZ.AND P4, PT, R8, 20, PT ;  /* 0x41a000000800780b */ /* 0x000fe20003f9c000 */
[----:B0-----:R-:W-:Y:S01]  /*8d70*/  @!P6 FADD.FTZ R3, R3, 1 ;  /* 0x3f8000000303e421 */ /* 0x001fe20000010000 */
[----:B------:R-:W0:Y:S03]  /*8d80*/  @!P0 MUFU.EX2 R2, R2 ;  /* 0x0000000200028308 */ /* 0x000e260000000800 */
[----:B------:R-:W-:-:S05]  /*8d90*/  @!P2 FMUL.FTZ R5, R7, -1.4426950216293334961 ;  /* 0xbfb8aa3b0705a820 */ /* 0x000fca0000410000 */
[----:B------:R-:W2:Y:S01]  /*8da0*/  @!P1 MUFU.EX2 R4, R4 ;  /* 0x0000000400049308 */ /* 0x000ea20000000800 */
[----:B-1----:R-:W-:Y:S02]  /*8db0*/  @!P5 FADD.FTZ R12, R12, 1 ;  /* 0x3f8000000c0cd421 */ /* 0x002fe40000010000 */
[----:B------:R-:W-:Y:S02]  /*8dc0*/  @!P4 FMUL.FTZ R7, R8, -1.4426950216293334961 ;  /* 0xbfb8aa3b0807c820 */ /* 0x000fe40000410000 */
[----:B------:R-:W-:-:S03]  /*8dd0*/  @!P3 FMUL.FTZ R6, R13, -1.4426950216293334961 ;  /* 0xbfb8aa3b0d06b820 */ /* 0x000fc60000410000 */
[----:B------:R-:W1:Y:S01]  /*8de0*/  @!P2 MUFU.EX2 R5, R5 ;  /* 0x000000050005a308 */ /* 0x000e620000000800 */
[----:B0-----:R-:W-:-:S07]  /*8df0*/  @!P0 FADD.FTZ R2, R2, 1 ;  /* 0x3f80000002028421 */ /* 0x001fce0000010000 */
[----:B------:R-:W0:Y:S01]  /*8e00*/  @!P6 MUFU.RCP R8, R3 ;  /* 0x000000030008e308 */ /* 0x000e220000001000 */
[----:B--2---:R-:W-:-:S07]  /*8e10*/  @!P1 FADD.FTZ R4, R4, 1 ;  /* 0x3f80000004049421 */ /* 0x004fce0000010000 */
[----:B------:R2:W3:Y:S01]  /*8e20*/  @!P5 MUFU.RCP R13, R12 ;  /* 0x0000000c000dd308 */ /* 0x0004e20000001000 */
[----:B-1----:R-:W-:-:S07]  /*8e30*/  @!P2 FADD.FTZ R5, R5, 1 ;  /* 0x3f8000000505a421 */ /* 0x002fce0000010000 */
[----:B------:R1:W4:Y:S01]  /*8e40*/  @!P0 MUFU.RCP R15, R2 ;  /* 0x00000002000f8308 */ /* 0x0003220000001000 */
[----:B0-----:R-:W-:Y:S01]  /*8e50*/  @!P6 FMUL.FTZ R71, R71, R8 ;  /* 0x000000084747e220 */ /* 0x001fe20000410000 */
[----:B--2---:R-:W-:-:S06]  /*8e60*/  F2FP.BF16.PACK_AB R12, R65, R92 ;  /* 0x0000005c410c723e */ /* 0x004fcc00000010ff */
[----:B------:R-:W0:Y:S01]  /*8e70*/  @!P3 MUFU.EX2 R6, R6 ;  /* 0x000000060006b308 */ /* 0x000e220000000800 */
[--C-:B-1----:R-:W-:Y:S01]  /*8e80*/  PRMT R2, RZ, 0x5410, R9.reuse ;  /* 0x00005410ff027816 */ /* 0x102fe20000000009 */
[----:B---3--:R-:W-:Y:S01]  /*8e90*/  @!P5 FMUL.FTZ R96, R96, R13 ;  /* 0x0000000d6060d220 */ /* 0x008fe20000410000 */
[----:B------:R-:W-:Y:S02]  /*8ea0*/  PRMT R9, RZ, 0x7610, R9 ;  /* 0x00007610ff097816 */ /* 0x000fe40000000009 */
[----:B------:R-:W-:Y:S01]  /*8eb0*/  F2FP.BF16.PACK_AB R13, R63, R90 ;  /* 0x0000005a3f0d723e */ /* 0x000fe200000010ff */
[----:B------:R-:W-:Y:S01]  /*8ec0*/  FADD.FTZ R14, R2, UR4 ;  /* 0x00000004020e7e21 */ /* 0x000fe20008010000 */
[--C-:B------:R-:W-:Y:S01]  /*8ed0*/  PRMT R2, RZ, 0x5410, R10.reuse ;  /* 0x00005410ff027816 */ /* 0x100fe2000000000a */
[----:B------:R-:W1:Y:S01]  /*8ee0*/  @!P1 MUFU.RCP R4, R4 ;  /* 0x0000000400049308 */ /* 0x000e620000001000 */
[----:B------:R-:W-:Y:S01]  /*8ef0*/  FADD.FTZ R9, R9, UR4 ;  /* 0x0000000409097e21 */ /* 0x000fe20008010000 */
[----:B------:R-:W-:Y:S01]  /*8f00*/  PRMT R10, RZ, 0x7610, R10 ;  /* 0x00007610ff0a7816 */ /* 0x000fe2000000000a */
[----:B----4-:R-:W-:Y:S01]  /*8f10*/  @!P0 FMUL.FTZ R98, R98, R15 ;  /* 0x0000000f62628220 */ /* 0x010fe20000410000 */
[----:B------:R-:W-:Y:S01]  /*8f20*/  FSETP.GTU.FTZ.AND P5, PT, R14, 20, PT ;  /* 0x41a000000e00780b */ /* 0x000fe20003fbc000 */
[----:B------:R-:W-:Y:S01]  /*8f30*/  FADD.FTZ R8, R2, UR4 ;  /* 0x0000000402087e21 */ /* 0x000fe20008010000 */
[----:B------:R-:W-:Y:S01]  /*8f40*/  FSETP.GTU.FTZ.AND P6, PT, R9, 20, PT ;  /* 0x41a000000900780b */ /* 0x000fe20003fdc000 */
[----:B------:R-:W-:Y:S01]  /*8f50*/  FADD.FTZ R10, R10, UR4 ;  /* 0x000000040a0a7e21 */ /* 0x000fe20008010000 */
[----:B------:R-:W2:Y:S01]  /*8f60*/  @!P2 MUFU.RCP R5, R5 ;  /* 0x000000050005a308 */ /* 0x000ea20000001000 */
[----:B0-----:R-:W-:Y:S01]  /*8f70*/  @!P3 FADD.FTZ R6, R6, 1 ;  /* 0x3f8000000606b421 */ /* 0x001fe20000010000 */
[----:B------:R-:W-:-:S02]  /*8f80*/  FSETP.GTU.FTZ.AND P0, PT, R8, 20, PT ;  /* 0x41a000000800780b */ /* 0x000fc40003f1c000 */
[----:B------:R-:W-:Y:S01]  /*8f90*/  F2FP.BF16.PACK_AB R15, R59, R86 ;  /* 0x000000563b0f723e */ /* 0x000fe200000010ff */
[----:B-1----:R-:W-:-:S03]  /*8fa0*/  @!P1 FMUL.FTZ R73, R73, R4 ;  /* 0x0000000449499220 */ /* 0x002fc60000410000 */
[----:B------:R-:W0:Y:S01]  /*8fb0*/  @!P3 MUFU.RCP R6, R6 ;  /* 0x000000060006b308 */ /* 0x000e220000001000 */
[--C-:B------:R-:W-:Y:S02]  /*8fc0*/  PRMT R4, RZ, 0x5410, R11.reuse ;  /* 0x00005410ff047816 */ /* 0x100fe4000000000b */
[----:B------:R-:W-:Y:S01]  /*8fd0*/  @!P6 FMUL.FTZ R3, R9, -1.4426950216293334961 ;  /* 0xbfb8aa3b0903e820 */ /* 0x000fe20000410000 */
[----:B------:R-:W-:Y:S01]  /*8fe0*/  PRMT R11, RZ, 0x7610, R11 ;  /* 0x00007610ff0b7816 */ /* 0x000fe2000000000b */
[----:B------:R-:W-:Y:S01]  /*8ff0*/  @!P5 FMUL.FTZ R2, R14, -1.4426950216293334961 ;  /* 0xbfb8aa3b0e02d820 */ /* 0x000fe20000410000 */
[----:B------:R-:W-:Y:S01]  /*9000*/  F2FP.BF16.PACK_AB R14, R61, R88 ;  /* 0x000000583d0e723e */ /* 0x000fe200000010ff */
[----:B------:R-:W-:Y:S02]  /*9010*/  FADD.FTZ R9, R4, UR4 ;  /* 0x0000000404097e21 */ /* 0x000fe40008010000 */
[----:B------:R-:W-:Y:S01]  /*9020*/  @!P0 FMUL.FTZ R4, R8, -1.4426950216293334961 ;  /* 0xbfb8aa3b08048820 */ /* 0x000fe20000410000 */
[----:B------:R-:W1:Y:S01]  /*9030*/  @!P4 MUFU.EX2 R7, R7 ;  /* 0x000000070007c308 */ /* 0x000e620000000800 */
[----:B--2---:R-:W-:Y:S01]  /*9040*/  @!P2 FMUL.FTZ R102, R102, R5 ;  /* 0x000000056666a220 */ /* 0x004fe20000410000 */
[----:B------:R-:W-:Y:S01]  /*9050*/  FSETP.GTU.FTZ.AND P2, PT, R10, 20, PT ;  /* 0x41a000000a00780b */ /* 0x000fe20003f5c000 */
[----:B------:R-:W-:Y:S01]  /*9060*/  FADD.FTZ R11, R11, UR4 ;  /* 0x000000040b0b7e21 */ /* 0x000fe20008010000 */
[----:B------:R2:W-:Y:S01]  /*9070*/  STS.128 [R0], R12 ;  /* 0x0000000c00007388 */ /* 0x0005e20000000c00 */
[----:B------:R-:W-:-:S06]  /*9080*/  NOP ;  /* 0x0000000000007918 */ /* 0x000fcc0000000000 */
[----:B------:R3:W-:Y:S01]  /*9090*/  @!P0 MUFU.EX2 R5, R4 ;  /* 0x0000000400058308 */ /* 0x0007e20000000800 */
[----:B0-----:R-:W-:Y:S01]  /*90a0*/  @!P3 FMUL.FTZ R75, R75, R6 ;  /* 0x000000064b4bb220 */ /* 0x001fe20000410000 */
[----:B------:R-:W-:Y:S01]  /*90b0*/  FSETP.GTU.FTZ.AND P3, PT, R11, 20, PT ;  /* 0x41a000000b00780b */ /* 0x000fe20003f7c000 */
[----:B------:R-:W0:Y:S01]  /*90c0*/  LDS.128 R24, [R30.X16] ;  /* 0x000000001e187984 */ /* 0x000e22000000cc00 */
[----:B------:R-:W-:Y:S01]  /*90d0*/  @!P2 FMUL.FTZ R6, R10, -1.4426950216293334961 ;  /* 0xbfb8aa3b0a06a820 */ /* 0x000fe20000410000 */
[----:B------:R-:W-:Y:S01]  /*90e0*/  FSETP.GTU.FTZ.AND P1, PT, R9, 20, PT ;  /* 0x41a000000900780b */ /* 0x000fe20003f3c000 */
[----:B-1----:R-:W-:Y:S01]  /*90f0*/  @!P4 FADD.FTZ R7, R7, 1 ;  /* 0x3f8000000707c421 */ /* 0x002fe20000010000 */
[----:B------:R-:W1:Y:S01]  /*9100*/  LDS.128 R44, [R30.X16+0x200] ;  /* 0x000200001e2c7984 */ /* 0x000e62000000cc00 */
[----:B------:R-:W4:Y:S01]  /*9110*/  @!P5 MUFU.EX2 R2, R2 ;  /* 0x000000020002d308 */ /* 0x000f220000000800 */
[----:B---3--:R-:W-:Y:S02]  /*9120*/  SHF.L.U32 R4, R40, 0x9, RZ ;  /* 0x0000000928047819 */ /* 0x008fe400000006ff */
[----:B--2---:R-:W-:-:S04]  /*9130*/  F2FP.BF16.PACK_AB R14, R98, R71 ;  /* 0x00000047620e723e */ /* 0x004fc800000010ff */
[----:B------:R-:W-:Y:S01]  /*9140*/  @!P3 FMUL.FTZ R10, R11, -1.4426950216293334961 ;  /* 0xbfb8aa3b0b0ab820 */ /* 0x000fe20000410000 */
[----:B------:R-:W2:Y:S02]  /*9150*/  @!P6 MUFU.EX2 R3, R3 ;  /* 0x000000030003e308 */ /* 0x000ea40000000800 */
[----:B------:R-:W-:-:S06]  /*9160*/  @!P1 FMUL.FTZ R9, R9, -1.4426950216293334961 ;  /* 0xbfb8aa3b09099820 */ /* 0x000fcc0000410000 */
[----:B------:R3:W5:Y:S01]  /*9170*/  @!P2 MUFU.EX2 R8, R6 ;  /* 0x000000060008a308 */ /* 0x0007620000000800 */
[----:B----4-:R-:W-:Y:S02]  /*9180*/  @!P5 FADD.FTZ R2, R2, 1 ;  /* 0x3f8000000202d421 */ /* 0x010fe40000010000 */
[----:B--2---:R-:W-:-:S05]  /*9190*/  @!P6 FADD.FTZ R3, R3, 1 ;  /* 0x3f8000000303e421 */ /* 0x004fca0000010000 */
[----:B------:R-:W2:Y:S01]  /*91a0*/  @!P4 MUFU.RCP R7, R7 ;  /* 0x000000070007c308 */ /* 0x000ea20000001000 */
[----:B---3--:R-:W-:Y:S01]  /*91b0*/  @!P0 FADD.FTZ R6, R5, 1 ;  /* 0x3f80000005068421 */ /* 0x008fe20000010000 */
[----:B------:R-:W-:Y:S01]  /*91c0*/  SHF.R.S32.HI R5, RZ, 0x1f, R4 ;  /* 0x0000001fff057819 */ /* 0x000fe20000011404 */
[----:B-----5:R-:W-:-:S05]  /*91d0*/  @!P2 FADD.FTZ R8, R8, 1 ;  /* 0x3f8000000808a421 */ /* 0x020fca0000010000 */
[----:B------:R-:W3:Y:S08]  /*91e0*/  @!P5 MUFU.RCP R22, R2 ;  /* 0x000000020016d308 */ /* 0x000ef00000001000 */
[----:B------:R4:W5:Y:S01]  /*91f0*/  @!P6 MUFU.RCP R11, R3 ;  /* 0x00000003000be308 */ /* 0x0009620000001000 */
[----:B--2---:R-:W-:-:S05]  /*9200*/  @!P4 FMUL.FTZ R104, R104, R7 ;  /* 0x000000076868c220 */ /* 0x004fca0000410000 */
[----:B------:R-:W-:Y:S02]  /*9210*/  F2FP.BF16.PACK_AB R48, R104, R75 ;  /* 0x0000004b6830723e */ /* 0x000fe400000010ff */
[----:B------:R2:W0:Y:S01]  /*9220*/  @!P0 MUFU.RCP R38, R6 ;  /* 0x0000000600268308 */ /* 0x0004220000001000 */
[----:B----4-:R-:W-:-:S04]  /*9230*/  IMAD.WIDE.U32 R2, R34, c[0x0][0x2d8], R4 ;  /* 0x0000b60022027a25 */ /* 0x010fc800078e0004 */
[----:B---3--:R-:W-:Y:S01]  /*9240*/  @!P5 FMUL.FTZ R77, R77, R22 ;  /* 0x000000164d4dd220 */ /* 0x008fe20000410000 */
[----:B------:R-:W-:Y:S01]  /*9250*/  IADD3 R3, R3, R53, RZ ;  /* 0x0000003503037210 */ /* 0x000fe20007ffe0ff */
[----:B------:R-:W-:Y:S01]  /*9260*/  IMAD.WIDE.U32 R4, R34, c[0x0][0x2f8], R4 ;  /* 0x0000be0022047a25 */ /* 0x000fe200078e0004 */
[----:B------:R-:W3:Y:S03]  /*9270*/  @!P1 MUFU.EX2 R9, R9 ;  /* 0x0000000900099308 */ /* 0x000ee60000000800 */
[----:B--2---:R-:W-:Y:S02]  /*9280*/  IMAD R6, R36, c[0x0][0x2e0], RZ ;  /* 0x0000b80024067a24 */ /* 0x004fe400078e02ff */
[----:B------:R-:W-:-:S03]  /*9290*/  IMAD.WIDE.U32 R2, R37, c[0x0][0x2e0], R2 ;  /* 0x0000b80025027a25 */ /* 0x000fc600078e0002 */
[----:B------:R-:W2:Y:S01]  /*92a0*/  @!P3 MUFU.EX2 R10, R10 ;  /* 0x0000000a000ab308 */ /* 0x000ea20000000800 */
[----:B------:R-:W-:Y:S01]  /*92b0*/  IMAD R15, R37, c[0x0][0x2e4], R6 ;  /* 0x0000b900250f7a24 */ /* 0x000fe200078e0206 */
[----:B------:R-:W-:Y:S01]  /*92c0*/  LEA R6, P4, R2, c[0x0][0x330], 0x1 ;  /* 0x0000cc0002067a11 */ /* 0x000fe200078808ff */
[----:B-----5:R-:W-:Y:S02]  /*92d0*/  @!P6 FMUL.FTZ R106, R106, R11 ;  /* 0x0000000b6a6ae220 */ /* 0x020fe40000410000 */
[----:B0-----:R-:W-:Y:S01]  /*92e0*/  @!P0 FMUL.FTZ R41, R41, R38 ;  /* 0x0000002629298220 */ /* 0x001fe20000410000 */
[----:B------:R-:W-:Y:S02]  /*92f0*/  IADD3 R3, R3, R15, RZ ;  /* 0x0000000f03037210 */ /* 0x000fe40007ffe0ff */
[----:B------:R0:W4:Y:S01]  /*9300*/  @!P2 MUFU.RCP R23, R8 ;  /* 0x000000080017a308 */ /* 0x0001220000001000 */
[----:B---3--:R-:W-:Y:S01]  /*9310*/  @!P1 FADD.FTZ R9, R9, 1 ;  /* 0x3f80000009099421 */ /* 0x008fe20000010000 */
[----:B------:R-:W-:Y:S01]  /*9320*/  LEA.HI.X R7, R2, c[0x0][0x334], R3, 0x1, P4 ;  /* 0x0000cd0002077a11 */ /* 0x000fe200020f0c03 */
[----:B------:R-:W-:Y:S01]  /*9330*/  FADD.FTZ R3, R67, R32 ;  /* 0x0000002043037221 */ /* 0x000fe20000010000 */
[----:B------:R-:W-:-:S02]  /*9340*/  F2FP.BF16.PACK_AB R15, R102, R73 ;  /* 0x00000049660f723e */ /* 0x000fc400000010ff */
[----:B------:R-:W-:Y:S01]  /*9350*/  F2FP.BF16.PACK_AB R49, R106, R77 ;  /* 0x0000004d6a31723e */ /* 0x000fe200000010ff */
[----:B--2---:R-:W-:Y:S01]  /*9360*/  @!P3 FADD.FTZ R10, R10, 1 ;  /* 0x3f8000000a0ab421 */ /* 0x004fe20000010000 */
[----:B------:R-:W2:Y:S01]  /*9370*/  @!P1 MUFU.RCP R12, R9 ;  /* 0x00000009000c9308 */ /* 0x000ea20000001000 */
[----:B0-----:R-:W-:Y:S02]  /*9380*/  FADD.FTZ R8, R3, R94 ;  /* 0x0000005e03087221 */ /* 0x001fe40000010000 */
[----:B------:R-:W-:-:S04]  /*9390*/  IMAD.WIDE R2, R79, 0x10, R6 ;  /* 0x000000104f027825 */ /* 0x000fc800078e0206 */
[----:B----4-:R-:W-:Y:S01]  /*93a0*/  @!P2 FMUL.FTZ R66, R66, R23 ;  /* 0x000000174242a220 */ /* 0x010fe20000410000 */
[----:B------:R-:W0:Y:S01]  /*93b0*/  @!P3 MUFU.RCP R13, R10 ;  /* 0x0000000a000db308 */ /* 0x000e220000001000 */
[----:B------:R-:W-:Y:S01]  /*93c0*/  STG.E.128 [R2.64], R24 ;  /* 0x0000001802007986 */ /* 0x000fe2000c101d0c */
[----:B------:R-:W-:Y:S02]  /*93d0*/  IMAD R7, R33, c[0x0][0x2f8], RZ ;  /* 0x0000be0021077a24 */ /* 0x000fe400078e02ff */
[----:B------:R-:W-:Y:S01]  /*93e0*/  F2FP.BF16.PACK_AB R50, R66, R41 ;  /* 0x000000294232723e */ /* 0x000fe200000010ff */
[----:B-1----:R1:W-:Y:S01]  /*93f0*/  STG.E.128 [R2.64+0x200], R44 ;  /* 0x0002002c02007986 */ /* 0x0023e2000c101d0c */
[----:B------:R-:W-:Y:S02]  /*9400*/  IMAD R7, R34, c[0x0][0x2fc], R7 ;  /* 0x0000bf0022077a24 */ /* 0x000fe400078e0207 */
[----:B--2---:R-:W-:Y:S01]  /*9410*/  @!P1 FMUL.FTZ R43, R43, R12 ;  /* 0x0000000c2b2b9220 */ /* 0x004fe20000410000 */
[----:B------:R-:W-:-:S02]  /*9420*/  F2FP.BF16.PACK_AB R12, R94, R67 ;  /* 0x000000435e0c723e */ /* 0x000fc400000010ff */
[----:B------:R-:W-:Y:S01]  /*9430*/  IADD3 R5, R5, R7, RZ ;  /* 0x0000000705057210 */ /* 0x000fe20007ffe0ff */
[----:B0-----:R-:W-:Y:S01]  /*9440*/  @!P3 FMUL.FTZ R68, R68, R13 ;  /* 0x0000000d4444b220 */ /* 0x001fe20000410000 */
[----:B------:R-:W-:Y:S01]  /*9450*/  F2FP.BF16.PACK_AB R13, R96, R69 ;  /* 0x00000045600d723e */ /* 0x000fe200000010ff */
[----:B------:R-:W-:Y:S01]  /*9460*/  BAR.SYNC.DEFER_BLOCKING 0x0 ;  /* 0x0000000000007b1d */ /* 0x000fe20000010000 */
[----:B------:R-:W-:Y:S02]  /*9470*/  FADD.FTZ R69, R8, R69 ;  /* 0x0000004508457221 */ /* 0x000fe40000010000 */
[----:B------:R-:W-:Y:S02]  /*9480*/  F2FP.BF16.PACK_AB R51, R68, R43 ;  /* 0x0000002b4433723e */ /* 0x000fe400000010ff */
[----:B------:R-:W-:Y:S02]  /*9490*/  FADD.FTZ R96, R69, R96 ;  /* 0x0000006045607221 */ /* 0x000fe40000010000 */
[----:B-1----:R-:W-:-:S04]  /*94a0*/  IMAD.WIDE.U32 R2, R37, c[0x0][0x300], R4 ;  /* 0x0000c00025027a25 */ /* 0x002fc800078e0004 */
[----:B------:R-:W-:Y:S01]  /*94b0*/  FADD.FTZ R71, R96, R71 ;  /* 0x0000004760477221 */ /* 0x000fe20000010000 */
[----:B------:R-:W-:-:S03]  /*94c0*/  LEA R4, P0, R2, c[0x0][0x340], 0x1 ;  /* 0x0000d00002047a11 */ /* 0x000fc600078008ff */
[----:B------:R-:W-:-:S04]  /*94d0*/  FADD.FTZ R98, R71, R98 ;  /* 0x0000006247627221 */ /* 0x000fc80000010000 */
[----:B------:R-:W-:-:S04]  /*94e0*/  FADD.FTZ R73, R98, R73 ;  /* 0x0000004962497221 */ /* 0x000fc80000010000 */
        /* <DEDUP_REMOVED lines=11> */
[----:B------:R-:W-:Y:S02]  /*95a0*/  IMAD R7, R37, c[0x0][0x304], R0 ;  /* 0x0000c10025077a24 */ /* 0x000fe400078e0200 */
[----:B------:R-:W-:-:S03]  /*95b0*/  FADD.FTZ R41, R106, R41 ;  /* 0x000000296a297221 */ /* 0x000fc60000010000 */
[----:B------:R-:W-:Y:S01]  /*95c0*/  IADD3 R3, R3, R7, RZ ;  /* 0x0000000703037210 */ /* 0x000fe20007ffe0ff */
[----:B------:R-:W-:-:S03]  /*95d0*/  FADD.FTZ R66, R41, R66 ;  /* 0x0000004229427221 */ /* 0x000fc60000010000 */
[----:B------:R-:W-:Y:S01]  /*95e0*/  LEA.HI.X R5, R2, c[0x0][0x344], R3, 0x1, P0 ;  /* 0x0000d10002057a11 */ /* 0x000fe200000f0c03 */
[----:B------:R-:W-:Y:S01]  /*95f0*/  FADD.FTZ R43, R66, R43 ;  /* 0x0000002b422b7221 */ /* 0x000fe20000010000 */
[----:B------:R-:W-:Y:S02]  /*9600*/  ISETP.GT.AND P0, PT, R29, 0x1, PT ;  /* 0x000000011d00780c */ /* 0x000fe40003f04270 */
[----:B------:R-:W-:Y:S01]  /*9610*/  MOV R29, R40 ;  /* 0x00000028001d7202 */ /* 0x000fe20000000f00 */
[----:B------:R-:W-:-:S04]  /*9620*/  IMAD.WIDE R2, R79, 0x10, R4 ;  /* 0x000000104f027825 */ /* 0x000fc800078e0204 */
[----:B------:R-:W-:Y:S01]  /*9630*/  FADD.FTZ R32, R43, R68 ;  /* 0x000000442b207221 */ /* 0x000fe20000010000 */
[----:B-1----:R0:W-:Y:S04]  /*9640*/  STG.E.128 [R2.64], R52 ;  /* 0x0000003402007986 */ /* 0x0021e8000c101d0c */
[----:B--2---:R0:W-:Y:S01]  /*9650*/  STG.E.128 [R2.64+0x200], R56 ;  /* 0x0002003802007986 */ /* 0x0041e2000c101d0c */
[----:B------:R-:W-:Y:S01]  /*9660*/  @!P0 CALL.REL.NOINC `(.L_x_9685) ;  /* 0x0000001000008944 */ /* 0x000fe20003c00000 */
[----:B------:R-:W-:Y:S05]  /*9670*/  BRA `(.L_x_9734) ;  /* 0xffff6f1000007947 */ /* 0x000fea000383ffff */
.L_x_9685:
[----:B------:R-:W-:Y:S02]  /*9680*/  ISETP.NE.U32.AND P0, PT, RZ, c[0x0][0x328], PT ;  /* 0x0000ca00ff007a0c */ /* 0x000fe40003f05070 */
[----:B------:R-:W-:Y:S02]  /*9690*/  ISETP.NE.U32.AND P2, PT, RZ, c[0x0][0x348], PT ;  /* 0x0000d200ff007a0c */ /* 0x000fe40003f45070 */
[----:B------:R-:W-:-:S02]  /*96a0*/  ISETP.NE.AND.EX P1, PT, RZ, c[0x0][0x32c], PT, P0 ;  /* 0x0000cb00ff007a0c */ /* 0x000fc40003f25300 */
[----:B------:R-:W-:-:S11]  /*96b0*/  ISETP.NE.AND.EX P0, PT, RZ, c[0x0][0x34c], PT, P2 ;  /* 0x0000d300ff007a0c */ /* 0x000fd60003f05320 */
[----:B------:R-:W-:Y:S05]  /*96c0*/  @!P1 BRA `(.L_x_9735) ;  /* 0x0000014000009947 */ /* 0x000fea0003800000 */
[----:B------:R-:W2:Y:S01]  /*96d0*/  SHFL.DOWN P1, R0, R39, 0x1, 0x1f ;  /* 0x08201f0027007f89 */ /* 0x000ea20000020000 */
[----:B------:R-:W-:Y:S03]  /*96e0*/  BSSY B0, `(.L_x_9735) ;  /* 0x0000012000007945 */ /* 0x000fe60003800000 */
[----:B------:R-:W3:Y:S01]  /*96f0*/  S2R R6, SR_LANEID ;  /* 0x0000000000067919 */ /* 0x000ee20000000000 */
[----:B--2---:R-:W-:Y:S01]  /*9700*/  @P1 FADD R0, R0, R39 ;  /* 0x0000002700001221 */ /* 0x004fe20000000000 */
[----:B---3--:R-:W-:-:S04]  /*9710*/  ISETP.NE.AND P2, PT, R6, RZ, PT ;  /* 0x000000ff0600720c */ /* 0x008fc80003f45270 */
[----:B0-----:R-:W0:Y:S04]  /*9720*/  SHFL.DOWN P1, R3, R0, 0x2, 0x1f ;  /* 0x08401f0000037f89 */ /* 0x001e280000020000 */
[----:B------:R-:W2:Y:S01]  /*9730*/  S2R R6, SR_TID.X ;  /* 0x0000000000067919 */ /* 0x000ea20000002100 */
[----:B0-----:R-:W-:-:S05]  /*9740*/  @P1 FADD R3, R0, R3 ;  /* 0x0000000300031221 */ /* 0x001fca0000000000 */
[----:B------:R-:W0:Y:S02]  /*9750*/  SHFL.DOWN P1, R2, R3, 0x4, 0x1f ;  /* 0x08801f0003027f89 */ /* 0x000e240000020000 */
[----:B0-----:R-:W-:-:S05]  /*9760*/  @P1 FADD R2, R3, R2 ;  /* 0x0000000203021221 */ /* 0x001fca0000000000 */
[----:B------:R-:W0:Y:S02]  /*9770*/  SHFL.DOWN P1, R5, R2, 0x8, 0x1f ;  /* 0x09001f0002057f89 */ /* 0x000e240000020000 */
[----:B0-----:R-:W-:-:S05]  /*9780*/  @P1 FADD R5, R2, R5 ;  /* 0x0000000502051221 */ /* 0x001fca0000000000 */
[----:B------:R-:W0:Y:S02]  /*9790*/  SHFL.DOWN P1, R4, R5, 0x10, 0x1f ;  /* 0x0a001f0005047f89 */ /* 0x000e240000020000 */
[----:B0-----:R-:W-:Y:S01]  /*97a0*/  @P1 FADD R4, R5, R4 ;  /* 0x0000000405041221 */ /* 0x001fe20000000000 */
[----:B--2---:R-:W-:-:S04]  /*97b0*/  ISETP.NE.AND P1, PT, R6, RZ, PT ;  /* 0x000000ff0600720c */ /* 0x004fc80003f25270 */
[----:B------:R0:W-:Y:S04]  /*97c0*/  @!P2 STS [0x434], R4 ;  /* 0x00043404ff00a388 */ /* 0x0001e80000000800 */
[----:B------:R-:W-:Y:S06]  /*97d0*/  BAR.SYNC.DEFER_BLOCKING 0x0 ;  /* 0x0000000000007b1d */ /* 0x000fec0000010000 */
[----:B------:R-:W-:Y:S05]  /*97e0*/  @P1 BRA `(.L_x_9736) ;  /* 0x0000001000001947 */ /* 0x000fea0003800000 */
[----:B0-----:R0:W-:Y:S02]  /*97f0*/  RED.E.ADD.F32.FTZ.RN.STRONG.GPU [R18.64], R4 ;  /* 0x000000041200798e */ /* 0x0011e4000c10e78c */
.L_x_9736:
[----:B0-----:R-:W-:Y:S05]  /*9800*/  BSYNC B0 ;  /* 0x0000000000007941 */ /* 0x001fea0003800000 */
.L_x_9735:
[----:B------:R-:W-:Y:S01]  /*9810*/  BSSY B0, `(.L_x_9737) ;  /* 0x0000018000007945 */ /* 0x000fe20003800000 */
[----:B------:R-:W-:Y:S05]  /*9820*/  @!P0 BRA `(.L_x_9738) ;  /* 0x0000015000008947 */ /* 0x000fea0003800000 */
[----:B------:R-:W-:Y:S06]  /*9830*/  BAR.SYNC.DEFER_BLOCKING 0x0 ;  /* 0x0000000000007b1d */ /* 0x000fec0000010000 */
[----:B0-----:R-:W0:Y:S04]  /*9840*/  SHFL.DOWN P0, R3, R32, 0x1, 0x1f ;  /* 0x08201f0020037f89 */ /* 0x001e280000000000 */
[----:B------:R-:W2:Y:S04]  /*9850*/  S2R R4, SR_LANEID ;  /* 0x0000000000047919 */ /* 0x000ea80000000000 */
[----:B------:R-:W3:Y:S01]  /*9860*/  S2R R21, SR_TID.X ;  /* 0x0000000000157919 */ /* 0x000ee20000002100 */
[----:B0-----:R-:W-:Y:S01]  /*9870*/  @P0 FADD R3, R3, R32 ;  /* 0x0000002003030221 */ /* 0x001fe20000000000 */
[----:B--2---:R-:W-:-:S04]  /*9880*/  ISETP.NE.AND P1, PT, R4, RZ, PT ;  /* 0x000000ff0400720c */ /* 0x004fc80003f25270 */
        /* <DEDUP_REMOVED lines=15> */
.L_x_9738:
[----:B------:R-:W2:Y:S02]  /*9980*/  S2R R21, SR_TID.X ;  /* 0x0000000000157919 */ /* 0x000ea40000002100 */
.L_x_9739:
[----:B0-----:R-:W-:Y:S05]  /*9990*/  BSYNC B0 ;  /* 0x0000000000007941 */ /* 0x001fea0003800000 */
.L_x_9737:
[----:B--2---:R-:W-:-:S13]  /*99a0*/  ISETP.GE.AND P0, PT, R21, c[0x0][0x16c], PT ;  /* 0x00005b0015007a0c */ /* 0x004fda0003f06270 */
        /* <DEDUP_REMOVED lines=10> */
[----:B------:R-:W-:Y:S01]  /*9a50*/  IMAD.WIDE.U32 R8, R37, c[0x0][0x2c8], RZ ;  /* 0x0000b20025087a25 */ /* 0x000fe200078e00ff */
[----:B------:R-:W-:-:S03]  /*9a60*/  IADD3 R41, R19, R5, RZ ;  /* 0x0000000513297210 */ /* 0x000fc60007ffe0ff */
[C---:B------:R-:W-:Y:S02]  /*9a70*/  IMAD R3, R37.reuse, c[0x0][0x19c], R4 ;  /* 0x0000670025037a24 */ /* 0x040fe400078e0204 */
[C---:B------:R-:W-:Y:S02]  /*9a80*/  IMAD R33, R37.reuse, c[0x0][0x2ac], R0 ;  /* 0x0000ab0025217a24 */ /* 0x040fe400078e0200 */
[----:B------:R-:W-:Y:S01]  /*9a90*/  IMAD R31, R37, c[0x0][0x2cc], R2 ;  /* 0x0000b300251f7a24 */ /* 0x000fe200078e0202 */
[----:B------:R-:W-:Y:S01]  /*9aa0*/  IADD3 R39, R17, R3, RZ ;  /* 0x0000000311277210 */ /* 0x000fe20007ffe0ff */
[----:B------:R-:W-:Y:S01]  /*9ab0*/  IMAD R29, R37, c[0x0][0x28c], R36 ;  /* 0x0000a300251d7a24 */ /* 0x000fe200078e0224 */
[----:B------:R-:W-:Y:S01]  /*9ac0*/  IADD3 R33, R7, R33, RZ ;  /* 0x0000002107217210 */ /* 0x000fe20007ffe0ff */
[----:B------:R-:W-:Y:S01]  /*9ad0*/  IMAD.WIDE.U32 R10, R37, c[0x0][0x288], RZ ;  /* 0x0000a200250a7a25 */ /* 0x000fe200078e00ff */
[----:B------:R-:W-:-:S04]  /*9ae0*/  IADD3 R31, R9, R31, RZ ;  /* 0x0000001f091f7210 */ /* 0x000fc80007ffe0ff */
[----:B------:R-:W-:Y:S02]  /*9af0*/  IADD3 R29, R11, R29, RZ ;  /* 0x0000001d0b1d7210 */ /* 0x000fe40007ffe0ff */
.L_x_9740:
        /* <DEDUP_REMOVED lines=27> */
[----:B-----5:R-:W-:-:S02]  /*9cb0*/  IMAD R35, R21, c[0x0][0x2b4], R20 ;  /* 0x0000ad0015237a24 */ /* 0x020fc400078e0214 */
        /* <DEDUP_REMOVED lines=36> */
.L_x_9741:
        /* <DEDUP_REMOVED lines=16> */
.L_x_14706:


//--------------------- .text._Z25selective_scan_bwd_kernelI32Selective_Scan_bwd_kernel_traitsILi32ELi16ELb1ELb0ELb0ELb1ELb1EN3c108BFloat16ENS1_7complexIfEEEEv12SSMParamsBwd --------------------------
	.section	.text._Z25selective_scan_bwd_kernelI32Selective_Scan_bwd_kernel_traitsILi32ELi16ELb1ELb0ELb0ELb1ELb1EN3c108BFloat16ENS1_7complexIfEEEEv12SSMParamsBwd,"ax",@progbits
	.sectioninfo	@"SHI_REGISTERS=230"
	.align	128
        .global         _Z25selective_scan_bwd_kernelI32Selective_Scan_bwd_kernel_traitsILi32ELi16ELb1ELb0ELb0ELb1ELb1EN3c108BFloat16ENS1_7complexIfEEEEv12SSMParamsBwd
        .type           _Z25selective_scan_bwd_kernelI32Selective_Scan_bwd_kernel_traitsILi32ELi16ELb1ELb0ELb0ELb1ELb1EN3c108BFloat16ENS1_7complexIfEEEEv12SSMParamsBwd,@function
        .size           _Z25selective_scan_bwd_kernelI32Selective_Scan_bwd_kernel_traitsILi32ELi16ELb1ELb0ELb0ELb1ELb1EN3c108BFloat16ENS1_7complexIfEEEEv12SSMParamsBwd,(.L_x_14707 - _Z25selective_scan_bwd_kernelI32Selective_Scan_bwd_kernel_traitsILi32ELi16ELb1ELb0ELb0ELb1ELb1EN3c108BFloat16ENS1_7complexIfEEEEv12SSMParamsBwd)
        .other          _Z25selective_scan_bwd_kernelI32Selective_Scan_bwd_kernel_traitsILi32ELi16ELb1ELb0ELb0ELb1ELb1EN3c108BFloat16ENS1_7complexIfEEEEv12SSMParamsBwd,@"STO_CUDA_ENTRY STV_DEFAULT"
_Z25selective_scan_bwd_kernelI32Selective_Scan_bwd_kernel_traitsILi32ELi16ELb1ELb0ELb0ELb1ELb1EN3c108BFloat16ENS1_7complexIfEEEEv12SSMParamsBwd:
.text._Z25selective_scan_bwd_kernelI32Selective_Scan_bwd_kernel_traitsILi32ELi16ELb1ELb0ELb0ELb1ELb1EN3c108BFloat16ENS1_7complexIfEEEEv12SSMParamsBwd:
        /* <DEDUP_REMOVED lines=13> */
[----:B------:R-:W-:Y:S01]  /*00d0*/  MOV R14, c[0x0][0x174] ;  /* 0x00005d00000e7a02 */ /* 0x000fe20000000f00 */
[----:B------:R-:W-:-:S10]  /*00e0*/  IMAD R13, R47, c[0x0][0x1d8], RZ ;  /* 0x000076002f0d7a24 */ /* 0x000fd400078e02ff */
        /* <DEDUP_REMOVED lines=9> */
[----:B------:R-:W-:Y:S01]  /*0180*/  HFMA2.MMA R49, -RZ, RZ, 0, 0 ;  /* 0x00000000ff317435 */ /* 0x000fe200000001ff */
[----:B------:R-:W-:Y:S01]  /*0190*/  IMAD R9, R43, c[0x0][0x1d4], R8 ;  /* 0x000075002b097a24 */ /* 0x000fe200078e0208 */
[----:B------:R-:W-:Y:S01]  /*01a0*/  MOV R39, RZ ;  /* 0x000000ff00277202 */ /* 0x000fe20000000f00 */
[----:B------:R-:W-:-:S02]  /*01b0*/  IMAD R8, R41, c[0x0][0x1e0], RZ ;  /* 0x0000780029087a24 */ /* 0x000fc400078e02ff */
[----:B0-----:R-:W-:Y:S01]  /*01c0*/  IMAD.WIDE.U32 R4, R43, c[0x0][0x1e0], RZ ;  /* 0x000078002b047a25 */ /* 0x001fe200078e00ff */
[----:B------:R-:W-:Y:S02]  /*01d0*/  IADD3 R3, R3, R9, RZ ;  /* 0x0000000903037210 */ /* 0x000fe40007ffe0ff */
[----:B------:R-:W-:Y:S01]  /*01e0*/  LEA R9, R14, 0xfffffe00, 0x9 ;  /* 0xfffffe000e097811 */ /* 0x000fe200078e48ff */
[----:B------:R-:W-:Y:S02]  /*01f0*/  IMAD R15, R43, c[0x0][0x1e4], R8 ;  /* 0x000079002b0f7a24 */ /* 0x000fe400078e0208 */
[----:B------:R-:W-:Y:S01]  /*0200*/  IMAD.WIDE.U32 R2, R48, c[0x0][0x1d8], R2 ;  /* 0x0000760030027a25 */ /* 0x000fe200078e0002 */
[----:B------:R-:W-:Y:S02]  /*0210*/  SHF.R.S32.HI R11, RZ, 0x1f, R9 ;  /* 0x0000001fff0b7819 */ /* 0x000fe40000011409 */
[----:B------:R-:W-:Y:S01]  /*0220*/  IADD3 R5, R5, R15, RZ ;  /* 0x0000000f05057210 */ /* 0x000fe20007ffe0ff */
[----:B-1----:R-:W-:Y:S01]  /*0230*/  IMAD.WIDE.U32 R6, R43, c[0x0][0x278], RZ ;  /* 0x00009e002b067a25 */ /* 0x002fe200078e00ff */
[----:B------:R-:W-:-:S03]  /*0240*/  IADD3 R12, P1, R9, R2, RZ ;  /* 0x00000002090c7210 */ /* 0x000fc60007f3e0ff */
[----:B------:R-:W-:Y:S01]  /*0250*/  IMAD R17, R43, c[0x0][0x27c], R10 ;  /* 0x00009f002b117a24 */ /* 0x000fe200078e020a */
[----:B------:R-:W-:Y:S01]  /*0260*/  LEA R10, P2, R12, c[0x0][0x240], 0x1 ;  /* 0x000090000c0a7a11 */ /* 0x000fe200078408ff */
[C---:B------:R-:W-:Y:S02]  /*0270*/  IMAD R13, R48.reuse, c[0x0][0x1dc], R13 ;  /* 0x00007700300d7a24 */ /* 0x040fe400078e020d */
[----:B------:R-:W-:Y:S01]  /*0280*/  IMAD R15, R47, c[0x0][0x1e8], RZ ;  /* 0x00007a002f0f7a24 */ /* 0x000fe200078e02ff */
[----:B------:R-:W-:Y:S01]  /*0290*/  IADD3 R7, R7, R17, RZ ;  /* 0x0000001107077210 */ /* 0x000fe20007ffe0ff */
[----:B------:R-:W-:Y:S01]  /*02a0*/  IMAD R17, R47, c[0x0][0x280], RZ ;  /* 0x0000a0002f117a24 */ /* 0x000fe200078e02ff */
[----:B------:R-:W-:Y:S01]  /*02b0*/  IADD3.X R13, R11, R3, R13, P1, !PT ;  /* 0x000000030b0d7210 */ /* 0x000fe20000ffe40d */
[----:B------:R-:W-:Y:S01]  /*02c0*/  IMAD.WIDE.U32 R2, R48, c[0x0][0x1e8], R4 ;  /* 0x00007a0030027a25 */ /* 0x000fe200078e0004 */
[----:B------:R-:W-:-:S03]  /*02d0*/  ISETP.NE.U32.AND P1, PT, RZ, c[0x0][0x260], PT ;  /* 0x00009800ff007a0c */ /* 0x000fc60003f25070 */
[C---:B------:R-:W-:Y:S01]  /*02e0*/  IMAD.WIDE.U32 R4, R48.reuse, c[0x0][0x280], R6 ;  /* 0x0000a00030047a25 */ /* 0x040fe200078e0006 */
[C---:B------:R-:W-:Y:S02]  /*02f0*/  IADD3 R8, P3, R9.reuse, R2, RZ ;  /* 0x0000000209087210 */ /* 0x040fe40007f7e0ff */
[----:B------:R-:W-:Y:S01]  /*0300*/  ISETP.NE.AND.EX P1, PT, RZ, c[0x0][0x264], PT, P1 ;  /* 0x00009900ff007a0c */ /* 0x000fe20003f25310 */
[C---:B------:R-:W-:Y:S01]  /*0310*/  IMAD R15, R48.reuse, c[0x0][0x1ec], R15 ;  /* 0x00007b00300f7a24 */ /* 0x040fe200078e020f */
[----:B------:R-:W-:Y:S01]  /*0320*/  IADD3 R9, P5, R9, R4, RZ ;  /* 0x0000000409097210 */ /* 0x000fe20007fbe0ff */
[----:B------:R-:W-:Y:S02]  /*0330*/  IMAD R6, R48, c[0x0][0x284], R17 ;  /* 0x0000a10030067a24 */ /* 0x000fe400078e0211 */
[----:B------:R-:W-:Y:S01]  /*0340*/  CS2R R16, SRZ ;  /* 0x0000000000107805 */ /* 0x000fe2000001ff00 */
[C---:B------:R-:W-:Y:S02]  /*0350*/  IADD3.X R3, R11.reuse, R3, R15, P3, !PT ;  /* 0x000000030b037210 */ /* 0x040fe40001ffe40f */
[----:B------:R-:W-:-:S02]  /*0360*/  IADD3.X R6, R11, R5, R6, P5, !PT ;  /* 0x000000050b067210 */ /* 0x000fc40002ffe406 */
[----:B------:R-:W-:Y:S01]  /*0370*/  LEA.HI.X R11, R12, c[0x0][0x244], R13, 0x1, P2 ;  /* 0x000091000c0b7a11 */ /* 0x000fe200010f0c0d */
[----:B------:R-:W-:Y:S01]  /*0380*/  HFMA2.MMA R12, -RZ, RZ, 0, 0 ;  /* 0x00000000ff0c7435 */ /* 0x000fe200000001ff */
[----:B------:R-:W-:Y:S01]  /*0390*/  ISETP.NE.U32.AND P2, PT, RZ, c[0x0][0x328], PT ;  /* 0x0000ca00ff007a0c */ /* 0x000fe20003f45070 */
[----:B------:R-:W-:Y:S01]  /*03a0*/  @P1 IMAD R2, R43, c[0x0][0x164], R48 ;  /* 0x000059002b021a24 */ /* 0x000fe200078e0230 */
[----:B------:R-:W-:Y:S02]  /*03b0*/  ISETP.NE.U32.AND P3, PT, RZ, c[0x0][0x348], PT ;  /* 0x0000d200ff007a0c */ /* 0x000fe40003f65070 */
[----:B------:R-:W-:Y:S01]  /*03c0*/  ISETP.NE.AND.EX P2, PT, RZ, c[0x0][0x32c], PT, P2 ;  /* 0x0000cb00ff007a0c */ /* 0x000fe20003f45320 */
[----:B------:R-:W-:Y:S01]  /*03d0*/  @P1 IMAD R2, R2, c[0x0][0x174], RZ ;  /* 0x00005d0002021a24 */ /* 0x000fe200078e02ff */
[----:B------:R-:W-:Y:S02]  /*03e0*/  ISETP.NE.AND.EX P3, PT, RZ, c[0x0][0x34c], PT, P3 ;  /* 0x0000d300ff007a0c */ /* 0x000fe40003f65330 */
[----:B------:R-:W-:Y:S01]  /*03f0*/  LEA R7, P5, R8, c[0x0][0x248], 0x1 ;  /* 0x0000920008077a11 */ /* 0x000fe200078a08ff */
[----:B------:R-:W-:Y:S01]  /*0400*/  @P1 IMAD R2, R2, c[0x0][0x16c], RZ ;  /* 0x00005b0002021a24 */ /* 0x000fe200078e02ff */
[----:B------:R-:W-:-:S02]  /*0410*/  @P1 MOV R19, 0x10 ;  /* 0x0000001000131802 */ /* 0x000fc40000000f00 */
[----:B------:R-:W-:Y:S02]  /*0420*/  LEA.HI.X R8, R8, c[0x0][0x24c], R3, 0x1, P5 ;  /* 0x0000930008087a11 */ /* 0x000fe400028f0c03 */
[C---:B------:R-:W-:Y:S01]  /*0430*/  LEA R4, P6, R9.reuse, c[0x0][0x308], 0x1 ;  /* 0x0000c20009047a11 */ /* 0x040fe200078c08ff */
[----:B------:R-:W-:Y:S01]  /*0440*/  @P1 IMAD.WIDE R18, R2, R19, c[0x0][0x260] ;  /* 0x0000980002121625 */ /* 0x000fe200078e0213 */
[----:B------:R-:W-:Y:S01]  /*0450*/  MOV R3, RZ ;  /* 0x000000ff00037202 */ /* 0x000fe20000000f00 */
[----:B------:R-:W-:Y:S01]  /*0460*/  @!P1 CS2R R18, SRZ ;  /* 0x0000000000129805 */ /* 0x000fe2000001ff00 */
[----:B------:R-:W-:Y:S02]  /*0470*/  LEA.HI.X R5, R9, c[0x0][0x30c], R6, 0x1, P6 ;  /* 0x0000c30009057a11 */ /* 0x000fe400030f0c06 */
[----:B------:R-:W-:-:S04]  /*0480*/  @P3 LEA R12, P5, R48, c[0x0][0x348], 0x2 ;  /* 0x0000d200300c3a11 */ /* 0x000fc800078a10ff */
[C---:B------:R-:W-:Y:S02]  /*0490*/  @P3 LEA.HI.X R3, R48.reuse, c[0x0][0x34c], R47, 0x2, P5 ;  /* 0x0000d30030033a11 */ /* 0x040fe400028f142f */
[----:B------:R-:W-:Y:S01]  /*04a0*/  MOV R2, R12 ;  /* 0x0000000c00027202 */ /* 0x000fe20000000f00 */
[----:B--2---:R0:W1:Y:S01]  /*04b0*/  @P0 R2UR UR4, R0 ;  /* 0x00000000000403c2 */ /* 0x00406200000e0000 */
[----:B------:R-:W-:-:S04]  /*04c0*/  @P2 LEA R16, P0, R48, c[0x0][0x328], 0x2 ;  /* 0x0000ca0030102a11 */ /* 0x000fc800078010ff */
[----:B------:R-:W-:Y:S01]  /*04d0*/  @P2 LEA.HI.X R17, R48, c[0x0][0x32c], R47, 0x2, P0 ;  /* 0x0000cb0030112a11 */ /* 0x000fe200000f142f */
[----:B------:R-:W-:Y:S05]  /*04e0*/  @!P4 BRA `(.L_x_9742) ;  /* 0x0000a5900000c947 */ /* 0x000fea0003800000 */
[----:B------:R-:W2:Y:S01]  /*04f0*/  S2R R37, SR_TID.X ;  /* 0x0000000000257919 */ /* 0x000ea20000002100 */
[----:B------:R3:W4:Y:S01]  /*0500*/  R2UR UR15, R10 ;  /* 0x000000000a0f73c2 */ /* 0x00072200000e0000 */
[----:B------:R-:W-:Y:S02]  /*0510*/  MOV R33, c[0x0][0x174] ;  /* 0x00005d0000217a02 */ /* 0x000fe40000000f00 */
[----:B------:R-:W0:Y:S01]  /*0520*/  S2R R35, SR_LANEID ;  /* 0x0000000000237919 */ /* 0x000e220000000000 */
[----:B------:R-:W-:Y:S02]  /*0530*/  MOV R39, RZ ;  /* 0x000000ff00277202 */ /* 0x000fe40000000f00 */
[----:B------:R-:W-:Y:S02]  /*0540*/  MOV R49, RZ ;  /* 0x000000ff00317202 */ /* 0x000fe40000000f00 */
[----:B------:R3:W1:Y:S08]  /*0550*/  R2UR UR16, R11 ;  /* 0x000000000b1073c2 */ /* 0x00067000000e0000 */
[----:B------:R3:W0:Y:S02]  /*0560*/  R2UR UR8, R7 ;  /* 0x00000000070873c2 */ /* 0x00062400000e0000 */
[----:B0-2---:R-:W-:-:S06]  /*0570*/  SHF.L.U32 R0, R37, 0x1, RZ ;  /* 0x0000000125007819 */ /* 0x005fcc00000006ff */
[----:B------:R3:W0:Y:S01]  /*0580*/  R2UR UR9, R8 ;  /* 0x00000000080973c2 */ /* 0x00062200000e0000 */
[----:B------:R-:W-:Y:S02]  /*0590*/  LOP3.LUT R31, R37, 0x1f, RZ, 0xc0, !PT ;  /* 0x0000001f251f7812 */ /* 0x000fe400078ec0ff */
[----:B------:R-:W-:-:S04]  /*05a0*/  LOP3.LUT R0, R0, 0xffffffc0, RZ, 0xc0, !PT ;  /* 0xffffffc000007812 */ /* 0x000fc800078ec0ff */
[----:B------:R-:W-:Y:S01]  /*05b0*/  LOP3.LUT R83, R0, 0x1f, R37, 0xf8, !PT ;  /* 0x0000001f00537812 */ /* 0x000fe200078ef825 */
[----:B------:R3:W2:Y:S08]  /*05c0*/  R2UR UR7, R4 ;  /* 0x00000000040773c2 */ /* 0x0006b000000e0000 */
[----:B-1--4-:R3:W0:Y:S02]  /*05d0*/  R2UR UR14, R5 ;  /* 0x00000000050e73c2 */ /* 0x01262400000e0000 */
.L_x_9792:
[----:B------:R-:W-:Y:S01]  /*05e0*/  BAR.SYNC.DEFER_BLOCKING 0x0 ;  /* 0x0000000000007b1d */ /* 0x000fe20000010000 */
[----:B------:R-:W-:-:S02]  /*05f0*/  MOV R12, UR15 ;  /* 0x0000000f000c7c02 */ /* 0x000fc40008000f00 */
[----:B------:R-:W-:-:S05]  /*0600*/  MOV R13, UR16 ;  /* 0x00000010000d7c02 */ /* 0x000fca0008000f00 */
[----:B------:R-:W-:-:S05]  /*0610*/  IMAD.WIDE R12, R83, 0x10, R12 ;  /* 0x00000010530c7825 */ /* 0x000fca00078e020c */
[----:B------:R-:W4:Y:S04]  /*0620*/  LDG.E.128 R24, [R12.64] ;  /* 0x0000000c0c187981 */ /* 0x000f28000c1e1d00 */
[----:B0--3--:R-:W3:Y:S01]  /*0630*/  LDG.E.128 R52, [R12.64+0x200] ;  /* 0x0002000c0c347981 */ /* 0x009ee2000c1e1d00 */
[----:B------:R-:W-:Y:S01]  /*0640*/  SHF.L.U32 R29, R35, 0x5, RZ ;  /* 0x00000005231d7819 */ /* 0x000fe200000006ff */
[----:B------:R-:W-:-:S10]  /*0650*/  HFMA2.MMA R20, -RZ, RZ, 0, 9.5367431640625e-07 ;  /* 0x00000010ff147435 */ /* 0x000fd400000001ff */
[----:B0-----:R-:W-:Y:S01]  /*0660*/  IMAD.WIDE R20, R83, R20, UR8 ;  /* 0x0000000853147e25 */ /* 0x001fe2000f8e0214 */
[----:B----4-:R-:W-:Y:S04]  /*0670*/  STS.128 [R35.X16], R24 ;  /* 0x0000001823007388 */ /* 0x010fe8000000cc00 */
[----:B---3--:R-:W-:Y:S01]  /*0680*/  STS.128 [R35.X16+0x200], R52 ;  /* 0x0002003423007388 */ /* 0x008fe2000000cc00 */
[----:B------:R-:W-:-:S06]  /*0690*/  NOP ;  /* 0x0000000000007918 */ /* 0x000fcc0000000000 */
[----:B------:R-:W-:Y:S04]  /*06a0*/  LDS.128 R8, [R29] ;  /* 0x000000001d087984 */ /* 0x000fe80000000c00 */
[----:B------:R-:W-:Y:S04]  /*06b0*/  LDS.128 R4, [R29+0x10] ;  /* 0x000010001d047984 */ /* 0x000fe80000000c00 */
[----:B------:R-:W-:Y:S06]  /*06c0*/  BAR.SYNC.DEFER_BLOCKING 0x0 ;  /* 0x0000000000007b1d */ /* 0x000fec0000010000 */
[----:B------:R-:W3:Y:S04]  /*06d0*/  LDG.E.128 R56, [R20.64] ;  /* 0x0000000c14387981 */ /* 0x000ee8000c1e1d00 */
[----:B------:R-:W4:Y:S01]  /*06e0*/  LDG.E.128 R60, [R20.64+0x200] ;  /* 0x0002000c143c7981 */ /* 0x000f22000c1e1d00 */
[----:B--2---:R-:W-:-:S02]  /*06f0*/  MOV R22, UR7 ;  /* 0x0000000700167c02 */ /* 0x004fc40008000f00 */
[----:B------:R-:W-:-:S05]  /*0700*/  MOV R23, UR14 ;  /* 0x0000000e00177c02 */ /* 0x000fca0008000f00 */
[----:B------:R-:W-:Y:S01]  /*0710*/  IMAD.WIDE R22, R83, 0x10, R22 ;  /* 0x0000001053167825 */ /* 0x000fe200078e0216 */
[----:B---3--:R-:W-:Y:S04]  /*0720*/  STS.128 [R35.X16], R56 ;  /* 0x0000003823007388 */ /* 0x008fe8000000cc00 */
[----:B----4-:R-:W-:Y:S01]  /*0730*/  STS.128 [R35.X16+0x200], R60 ;  /* 0x0002003c23007388 */ /* 0x010fe2000000cc00 */
[----:B------:R-:W-:-:S06]  /*0740*/  NOP ;  /* 0x0000000000007918 */ /* 0x000fcc0000000000 */
[----:B------:R-:W0:Y:S04]  /*0750*/  LDS.128 R52, [R29] ;  /* 0x000000001d347984 */ /* 0x000e280000000c00 */
[----:B------:R1:W2:Y:S04]  /*0760*/  LDS.128 R12, [R29+0x10] ;  /* 0x000010001d0c7984 */ /* 0x0002a80000000c00 */
        /* <DEDUP_REMOVED lines=10> */
[----:B------:R-:W-:Y:S01]  /*0810*/  FADD.FTZ R46, R46, UR4 ;  /* 0x000000042e2e7e21 */ /* 0x000fe20008010000 */
[----:B------:R-:W-:Y:S01]  /*0820*/  PRMT R42, RZ, 0x5410, R53 ;  /* 0x00005410ff2a7816 */ /* 0x000fe20000000035 */
[----:B------:R-:W-:Y:S01]  /*0830*/  IMAD.WIDE.U32 R20, R43, c[0x0][0x1f0], R64 ;  /* 0x00007c002b147a25 */ /* 0x000fe200078e0040 */
[----:B------:R-:W-:Y:S02]  /*0840*/  PRMT R40, RZ, 0x7610, R53 ;  /* 0x00007610ff287816 */ /* 0x000fe40000000035 */
[----:B------:R-:W-:Y:S01]  /*0850*/  FSETP.GTU.FTZ.AND P2, PT, R46, 20, PT ;  /* 0x41a000002e00780b */ /* 0x000fe20003f5c000 */
[----:B------:R-:W-:Y:S01]  /*0860*/  FADD.FTZ R44, R44, UR4 ;  /* 0x000000042c2c7e21 */ /* 0x000fe20008010000 */
[----:B------:R-:W-:Y:S01]  /*0870*/  IADD3 R21, R21, R25, RZ ;  /* 0x0000001915157210 */ /* 0x000fe20007ffe0ff */
[----:B------:R-:W-:Y:S01]  /*0880*/  IMAD R25, R47, c[0x0][0x1f8], RZ ;  /* 0x00007e002f197a24 */ /* 0x000fe200078e02ff */
[--C-:B------:R-:W-:Y:S01]  /*0890*/  PRMT R38, RZ, 0x5410, R54.reuse ;  /* 0x00005410ff267816 */ /* 0x100fe20000000036 */
[----:B------:R-:W-:Y:S01]  /*08a0*/  FADD.FTZ R42, R42, UR4 ;  /* 0x000000042a2a7e21 */ /* 0x000fe20008010000 */
[----:B------:R-:W-:Y:S01]  /*08b0*/  PRMT R36, RZ, 0x7610, R54 ;  /* 0x00007610ff247816 */ /* 0x000fe20000000036 */
[----:B------:R-:W-:Y:S01]  /*08c0*/  IMAD.WIDE.U32 R26, R48, c[0x0][0x1f8], R20 ;  /* 0x00007e00301a7a25 */ /* 0x000fe200078e0014 */
[----:B------:R-:W-:-:S02]  /*08d0*/  PRMT R34, RZ, 0x5410, R55 ;  /* 0x00005410ff227816 */ /* 0x000fc40000000037 */
[----:B------:R-:W-:Y:S01]  /*08e0*/  PRMT R32, RZ, 0x7610, R55 ;  /* 0x00007610ff207816 */ /* 0x000fe20000000037 */
[----:B------:R-:W-:Y:S01]  /*08f0*/  IMAD R25, R48, c[0x0][0x1fc], R25 ;  /* 0x00007f0030197a24 */ /* 0x000fe200078e0219 */
[----:B------:R-:W-:Y:S01]  /*0900*/  LEA R24, P0, R26, c[0x0][0x268], 0x1 ;  /* 0x00009a001a187a11 */ /* 0x000fe200078008ff */
[----:B------:R-:W-:Y:S01]  /*0910*/  FADD.FTZ R40, R40, UR4 ;  /* 0x0000000428287e21 */ /* 0x000fe20008010000 */
[----:B------:R-:W-:Y:S01]  /*0920*/  FSETP.GTU.FTZ.AND P3, PT, R44, 20, PT ;  /* 0x41a000002c00780b */ /* 0x000fe20003f7c000 */
[----:B------:R-:W-:Y:S01]  /*0930*/  FADD.FTZ R38, R38, UR4 ;  /* 0x0000000426267e21 */ /* 0x000fe20008010000 */
[----:B------:R-:W-:Y:S01]  /*0940*/  IADD3 R25, R27, R25, RZ ;  /* 0x000000191b197210 */ /* 0x000fe20007ffe0ff */
[----:B------:R-:W-:Y:S01]  /*0950*/  FADD.FTZ R36, R36, UR4 ;  /* 0x0000000424247e21 */ /* 0x000fe20008010000 */
[----:B------:R-:W-:Y:S01]  /*0960*/  FSETP.GTU.FTZ.AND P4, PT, R42, 20, PT ;  /* 0x41a000002a00780b */ /* 0x000fe20003f9c000 */
[----:B------:R-:W-:Y:S01]  /*0970*/  FADD.FTZ R34, R34, UR4 ;  /* 0x0000000422227e21 */ /* 0x000fe20008010000 */
[----:B------:R-:W-:Y:S01]  /*0980*/  LEA.HI.X R25, R26, c[0x0][0x26c], R25, 0x1, P0 ;  /* 0x00009b001a197a11 */ /* 0x000fe200000f0c19 */
[----:B------:R-:W-:Y:S01]  /*0990*/  FADD.FTZ R32, R32, UR4 ;  /* 0x0000000420207e21 */ /* 0x000fe20008010000 */
[----:B------:R-:W-:-:S02]  /*09a0*/  FSETP.GTU.FTZ.AND P5, PT, R40, 20, PT ;  /* 0x41a000002800780b */ /* 0x000fc40003fbc000 */
[----:B------:R-:W-:Y:S02]  /*09b0*/  FSETP.GTU.FTZ.AND P6, PT, R38, 20, PT ;  /* 0x41a000002600780b */ /* 0x000fe40003fdc000 */
[----:B------:R-:W-:Y:S02]  /*09c0*/  FSETP.GTU.FTZ.AND P0, PT, R36, 20, PT ;  /* 0x41a000002400780b */ /* 0x000fe40003f1c000 */
[----:B------:R-:W-:Y:S01]  /*09d0*/  FSETP.GTU.FTZ.AND P1, PT, R34, 20, PT ;  /* 0x41a000002200780b */ /* 0x000fe20003f3c000 */
[----:B---3--:R1:W-:Y:S04]  /*09e0*/  STS.128 [R35.X16], R72 ;  /* 0x0000004823007388 */ /* 0x0083e8000000cc00 */
[----:B----4-:R1:W-:Y:S01]  /*09f0*/  STS.128 [R35.X16+0x200], R76 ;  /* 0x0002004c23007388 */ /* 0x0103e2000000cc00 */
[----:B------:R-:W-:-:S06]  /*0a00*/  NOP ;  /* 0x0000000000007918 */ /* 0x000fcc0000000000 */
[----:B------:R1:W0:Y:S04]  /*0a10*/  LDS.128 R68, [R29] ;  /* 0x000000001d447984 */ /* 0x0002280000000c00 */
[----:B------:R1:W3:Y:S01]  /*0a20*/  LDS.128 R20, [R29+0x10] ;  /* 0x000010001d147984 */ /* 0x0002e20000000c00 */
[----:B------:R-:W-:Y:S05]  /*0a30*/  @P2 BRA `(.L_x_9744) ;  /* 0x000001f000002947 */ /* 0x000fea0003800000 */
[----:B--2---:R-:W-:Y:S01]  /*0a40*/  FMUL.FTZ R46, R46, 1.4426950216293334961 ;  /* 0x3fb8aa3b2e2e7820 */ /* 0x004fe20000410000 */
        /* <DEDUP_REMOVED lines=30> */
.L_x_9744:
[----:B--2---:R-:W-:Y:S05]  /*0c30*/  BSYNC B0 ;  /* 0x0000000000007941 */ /* 0x004fea0003800000 */
.L_x_9743:
        /* <DEDUP_REMOVED lines=36> */
.L_x_9746:
[----:B------:R-:W-:Y:S05]  /*0e80*/  BSYNC B0 ;  /* 0x0000000000007941 */ /* 0x000fea0003800000 */
.L_x_9745:
        /* <DEDUP_REMOVED lines=36> */
.L_x_9748:
[----:B------:R-:W-:Y:S05]  /*10d0*/  BSYNC B0 ;  /* 0x0000000000007941 */ /* 0x000fea0003800000 */
.L_x_9747:
        /* <DEDUP_REMOVED lines=36> */
.L_x_9750:
[----:B------:R-:W-:Y:S05]  /*1320*/  BSYNC B0 ;  /* 0x0000000000007941 */ /* 0x000fea0003800000 */
.L_x_9749:
        /* <DEDUP_REMOVED lines=36> */
.L_x_9752:
[----:B------:R-:W-:Y:S05]  /*1570*/  BSYNC B0 ;  /* 0x0000000000007941 */ /* 0x000fea0003800000 */
.L_x_9751:
        /* <DEDUP_REMOVED lines=36> */
.L_x_9754:
[----:B------:R-:W-:Y:S05]  /*17c0*/  BSYNC B0 ;  /* 0x0000000000007941 */ /* 0x000fea0003800000 */
.L_x_9753:
        /* <DEDUP_REMOVED lines=36> */
.L_x_9756:
[----:B------:R-:W-:Y:S05]  /*1a10*/  BSYNC B0 ;  /* 0x0000000000007941 */ /* 0x000fea0003800000 */
.L_x_9755:
        /* <DEDUP_REMOVED lines=36> */
.L_x_9758:
[----:B------:R-:W-:Y:S05]  /*1c60*/  BSYNC B0 ;  /* 0x0000000000007941 */ /* 0x000fea0003800000 */
.L_x_9757:
        /* <DEDUP_REMOVED lines=36> */
.L_x_9760:
[----:B------:R-:W-:Y:S05]  /*1eb0*/  BSYNC B0 ;  /* 0x0000000000007941 */ /* 0x000fea0003800000 */
.L_x_9759:
        /* <DEDUP_REMOVED lines=35> */
.L_x_9762:
[----:B------:R-:W-:Y:S05]  /*20f0*/  BSYNC B0 ;  /* 0x0000000000007941 */ /* 0x000fea0003800000 */
.L_x_9761:
        /* <DEDUP_REMOVED lines=33> */
.L_x_9764:
[----:B------:R-:W-:Y:S05]  /*2310*/  BSYNC B0 ;  /* 0x0000000000007941 */ /* 0x000fea0003800000 */
.L_x_9763:
        /* <DEDUP_REMOVED lines=33> */
.L_x_9766:
[----:B------:R-:W-:Y:S05]  /*2530*/  BSYNC B0 ;  /* 0x0000000000007941 */ /* 0x000fea0003800000 */
.L_x_9765:
        /* <DEDUP_REMOVED lines=33> */
.L_x_9768:
[----:B------:R-:W-:Y:S05]  /*2750*/  BSYNC B0 ;  /* 0x0000000000007941 */ /* 0x000fea0003800000 */
.L_x_9767:
        /* <DEDUP_REMOVED lines=33> */
.L_x_9770:
[----:B------:R-:W-:Y:S05]  /*2970*/  BSYNC B0 ;  /* 0x0000000000007941 */ /* 0x000fea0003800000 */
.L_x_9769:
        /* <DEDUP_REMOVED lines=33> */
.L_x_9772:
[----:B------:R-:W-:Y:S05]  /*2b90*/  BSYNC B0 ;  /* 0x0000000000007941 */ /* 0x000fea0003800000 */
.L_x_9771:
        /* <DEDUP_REMOVED lines=33> */
.L_x_9774:
[----:B------:R-:W-:Y:S05]  /*2db0*/  BSYNC B0 ;  /* 0x0000000000007941 */ /* 0x000fea0003800000 */
.L_x_9773:
[----:B------:R-:W-:Y:S06]  /*2dc0*/  BAR.SYNC.DEFER_BLOCKING 0x0 ;  /* 0x0000000000007b1d */ /* 0x000fec0000010000 */
[----:B-1----:R-:W2:Y:S04]  /*2dd0*/  LDG.E.128 R76, [R24.64] ;  /* 0x0000000c184c7981 */ /* 0x002ea8000c1e1d00 */
[----:B------:R-:W4:Y:S01]  /*2de0*/  LDG.E.128 R84, [R24.64+0x200] ;  /* 0x0002000c18547981 */ /* 0x000f22000c1e1d00 */
        /* <DEDUP_REMOVED lines=14> */
[----:B------:R-:W1:Y:S04]  /*2ed0*/  LDS.128 R72, [R29] ;  /* 0x000000001d487984 */ /* 0x000e680000000c00 */
[----:B------:R-:W2:Y:S04]  /*2ee0*/  LDS.128 R12, [R29+0x10] ;  /* 0x000010001d0c7984 */ /* 0x000ea80000000c00 */
[----:B------:R-:W-:Y:S06]  /*2ef0*/  BAR.SYNC.DEFER_BLOCKING 0x0 ;  /* 0x0000000000007b1d */ /* 0x000fec0000010000 */
[----:B---3--:R4:W3:Y:S04]  /*2f00*/  LDG.E.128 R60, [R66.64+0x200] ;  /* 0x0002000c423c7981 */ /* 0x0088e8000c1e1d00 */
[----:B------:R4:W3:Y:S01]  /*2f10*/  LDG.E.128 R24, [R66.64] ;  /* 0x0000000c42187981 */ /* 0x0008e2000c1e1d00 */
[----:B-1----:R-:W-:-:S02]  /*2f20*/  PRMT R76, RZ, 0x5410, R72 ;  /* 0x00005410ff4c7816 */ /* 0x002fc40000000048 */
[----:B------:R-:W-:Y:S02]  /*2f30*/  PRMT R84, RZ, 0x7610, R73 ;  /* 0x00007610ff547816 */ /* 0x000fe40000000049 */
[----:B------:R-:W-:Y:S01]  /*2f40*/  PRMT R80, RZ, 0x7610, R72 ;  /* 0x00007610ff507816 */ /* 0x000fe20000000048 */
[----:B------:R-:W-:Y:S01]  /*2f50*/  FMUL.FTZ R51, R76, -1.4426950216293334961 ;  /* 0xbfb8aa3b4c337820 */ /* 0x000fe20000410000 */
[----:B------:R-:W-:Y:S01]  /*2f60*/  PRMT R95, RZ, 0x7610, R75 ;  /* 0x00007610ff5f7816 */ /* 0x000fe2000000004b */
[----:B------:R-:W-:Y:S01]  /*2f70*/  FMUL.FTZ R57, R84, -1.4426950216293334961 ;  /* 0xbfb8aa3b54397820 */ /* 0x000fe20000410000 */
[----:B------:R-:W-:Y:S01]  /*2f80*/  PRMT R88, RZ, 0x7610, R74 ;  /* 0x00007610ff587816 */ /* 0x000fe2000000004a */
[----:B------:R-:W1:Y:S01]  /*2f90*/  MUFU.EX2 R59, R51 ;  /* 0x00000033003b7308 */ /* 0x000e620000000800 */
[----:B------:R-:W-:Y:S01]  /*2fa0*/  FMUL.FTZ R53, R80, -1.4426950216293334961 ;  /* 0xbfb8aa3b50357820 */ /* 0x000fe20000410000 */
[----:B------:R-:W-:-:S06]  /*2fb0*/  PRMT R81, RZ, 0x5410, R73 ;  /* 0x00005410ff517816 */ /* 0x000fcc0000000049 */
[----:B------:R0:W-:Y:S01]  /*2fc0*/  MUFU.EX2 R85, R57 ;  /* 0x0000003900557308 */ /* 0x0001e20000000800 */
[----:B------:R-:W-:Y:S01]  /*2fd0*/  PRMT R86, RZ, 0x5410, R74 ;  /* 0x00005410ff567816 */ /* 0x000fe2000000004a */
[----:B------:R-:W-:Y:S02]  /*2fe0*/  FMUL.FTZ R55, R81, -1.4426950216293334961 ;  /* 0xbfb8aa3b51377820 */ /* 0x000fe40000410000 */
[----:B0-----:R-:W-:-:S04]  /*2ff0*/  FMUL.FTZ R57, R95, -1.4426950216293334961 ;  /* 0xbfb8aa3b5f397820 */ /* 0x001fc80000410000 */
[----:B------:R0:W1:Y:S01]  /*3000*/  MUFU.EX2 R77, R53 ;  /* 0x00000035004d7308 */ /* 0x0000620000000800 */
[----:B------:R-:W-:Y:S01]  /*3010*/  FMUL.FTZ R51, R86, -1.4426950216293334961 ;  /* 0xbfb8aa3b56337820 */ /* 0x000fe20000410000 */
[----:B--2---:R-:W-:-:S06]  /*3020*/  PRMT R72, RZ, 0x5410, R12 ;  /* 0x00005410ff487816 */ /* 0x004fcc000000000c */
[----:B------:R2:W-:Y:S01]  /*3030*/  MUFU.EX2 R104, R57 ;  /* 0x0000003900687308 */ /* 0x0005e20000000800 */
[----:B0-----:R-:W-:Y:S01]  /*3040*/  FMUL.FTZ R53, R88, -1.4426950216293334961 ;  /* 0xbfb8aa3b58357820 */ /* 0x001fe20000410000 */
[----:B--2---:R-:W-:-:S06]  /*3050*/  PRMT R57, RZ, 0x5410, R13 ;  /* 0x00005410ff397816 */ /* 0x004fcc000000000d */
[----:B------:R0:W-:Y:S01]  /*3060*/  MUFU.EX2 R89, R53 ;  /* 0x0000003500597308 */ /* 0x0001e20000000800 */
[----:B------:R-:W-:Y:S01]  /*3070*/  PRMT R90, RZ, 0x5410, R75 ;  /* 0x00005410ff5a7816 */ /* 0x000fe2000000004b */
[----:B-1----:R-:W-:-:S06]  /*3080*/  FADD.FTZ R59, R59, 1 ;  /* 0x3f8000003b3b7421 */ /* 0x002fcc0000010000 */
[----:B------:R1:W2:Y:S01]  /*3090*/  MUFU.EX2 R82, R55 ;  /* 0x0000003700527308 */ /* 0x0002a20000000800 */
[----:B0-----:R-:W-:Y:S01]  /*30a0*/  FMUL.FTZ R53, R57, -1.4426950216293334961 ;  /* 0xbfb8aa3b39357820 */ /* 0x001fe20000410000 */
[----:B------:R-:W-:-:S06]  /*30b0*/  PRMT R73, RZ, 0x7610, R12 ;  /* 0x00007610ff497816 */ /* 0x000fcc000000000c */
[----:B------:R0:W-:Y:S01]  /*30c0*/  MUFU.EX2 R87, R51 ;  /* 0x0000003300577308 */ /* 0x0001e20000000800 */
[----:B-1----:R-:W-:-:S07]  /*30d0*/  FMUL.FTZ R55, R90, -1.4426950216293334961 ;  /* 0xbfb8aa3b5a377820 */ /* 0x002fce0000410000 */
[----:B------:R1:W-:Y:S01]  /*30e0*/  MUFU.EX2 R118, R53 ;  /* 0x0000003500767308 */ /* 0x0003e20000000800 */
[----:B0-----:R-:W-:Y:S02]  /*30f0*/  FMUL.FTZ R51, R72, -1.4426950216293334961 ;  /* 0xbfb8aa3b48337820 */ /* 0x001fe40000410000 */
[----:B------:R-:W-:Y:S01]  /*3100*/  FADD.FTZ R77, R77, 1 ;  /* 0x3f8000004d4d7421 */ /* 0x000fe20000010000 */
[----:B-1----:R-:W-:-:S04]  /*3110*/  PRMT R53, RZ, 0x5410, R14 ;  /* 0x00005410ff357816 */ /* 0x002fc8000000000e */
[----:B------:R0:W-:Y:S01]  /*3120*/  MUFU.EX2 R108, R51 ;  /* 0x00000033006c7308 */ /* 0x0001e20000000800 */
[----:B------:R-:W-:-:S07]  /*3130*/  FMUL.FTZ R12, R73, -1.4426950216293334961 ;  /* 0xbfb8aa3b490c7820 */ /* 0x000fce0000410000 */
[----:B------:R-:W1:Y:S01]  /*3140*/  MUFU.RCP R105, R59 ;  /* 0x0000003b00697308 */ /* 0x000e620000001000 */
[----:B0-----:R-:W-:Y:S02]  /*3150*/  FMUL.FTZ R51, R53, -1.4426950216293334961 ;  /* 0xbfb8aa3b35337820 */ /* 0x001fe40000410000 */
[----:B--2---:R-:W-:-:S05]  /*3160*/  FADD.FTZ R82, R82, 1 ;  /* 0x3f80000052527421 */ /* 0x004fca0000010000 */
[----:B------:R0:W-:Y:S01]  /*3170*/  MUFU.EX2 R93, R55 ;  /* 0x00000037005d7308 */ /* 0x0001e20000000800 */
[--C-:B------:R-:W-:Y:S02]  /*3180*/  PRMT R101, RZ, 0x5410, R71.reuse ;  /* 0x00005410ff657816 */ /* 0x100fe40000000047 */
[----:B------:R-:W-:-:S05]  /*3190*/  PRMT R103, RZ, 0x7610, R71 ;  /* 0x00007610ff677816 */ /* 0x000fca0000000047 */
[----:B------:R2:W-:Y:S01]  /*31a0*/  MUFU.EX2 R125, R51 ;  /* 0x00000033007d7308 */ /* 0x0005e20000000800 */
[----:B0-----:R-:W-:-:S07]  /*31b0*/  PRMT R55, RZ, 0x7610, R13 ;  /* 0x00007610ff377816 */ /* 0x001fce000000000d */
[----:B------:R-:W0:Y:S01]  /*31c0*/  MUFU.RCP R109, R77 ;  /* 0x0000004d006d7308 */ /* 0x000e220000001000 */
[----:B--2---:R-:W-:Y:S01]  /*31d0*/  PRMT R51, RZ, 0x7610, R14 ;  /* 0x00007610ff337816 */ /* 0x004fe2000000000e */
[----:B------:R-:W-:Y:S01]  /*31e0*/  FMUL.FTZ R13, R55, -1.4426950216293334961 ;  /* 0xbfb8aa3b370d7820 */ /* 0x000fe20000410000 */
[----:B------:R-:W-:-:S05]  /*31f0*/  PRMT R71, RZ, 0x5410, R15 ;  /* 0x00005410ff477816 */ /* 0x000fca000000000f */
[----:B------:R2:W-:Y:S01]  /*3200*/  MUFU.EX2 R110, R12 ;  /* 0x0000000c006e7308 */ /* 0x0005e20000000800 */
[----:B------:R-:W-:-:S07]  /*3210*/  PRMT R91, RZ, 0x5410, R68 ;  /* 0x00005410ff5b7816 */ /* 0x000fce0000000044 */
[----:B------:R-:W0:Y:S01]  /*3220*/  MUFU.RCP R114, R82 ;  /* 0x0000005200727308 */ /* 0x000e220000001000 */
[----:B--2---:R-:W-:Y:S02]  /*3230*/  FMUL.FTZ R12, R51, -1.4426950216293334961 ;  /* 0xbfb8aa3b330c7820 */ /* 0x004fe40000410000 */
[----:B-1----:R-:W-:Y:S02]  /*3240*/  FMUL.FTZ R74, R76, R105 ;  /* 0x000000694c4a7220 */ /* 0x002fe40000410000 */
[----:B------:R-:W-:-:S03]  /*3250*/  FADD.FTZ R85, R85, 1 ;  /* 0x3f80000055557421 */ /* 0x000fc60000010000 */
[----:B------:R1:W-:Y:S01]  /*3260*/  MUFU.EX2 R123, R13 ;  /* 0x0000000d007b7308 */ /* 0x0003e20000000800 */
[----:B------:R-:W-:-:S07]  /*3270*/  FMUL.FTZ R98, R91, R74 ;  /* 0x0000004a5b627220 */ /* 0x000fce0000410000 */
[----:B------:R2:W-:Y:S01]  /*3280*/  MUFU.EX2 R127, R12 ;  /* 0x0000000c007f7308 */ /* 0x0005e20000000800 */
[----:B-1----:R-:W-:Y:S01]  /*3290*/  FADD.FTZ R13, -R105, 1 ;  /* 0x3f800000690d7421 */ /* 0x002fe20000010100 */
[----:B------:R-:W-:-:S03]  /*32a0*/  MOV R14, c[0x0][0x16c] ;  /* 0x00005b00000e7a02 */ /* 0x000fc60000000f00 */
[----:B------:R-:W-:Y:S02]  /*32b0*/  FFMA.FTZ R107, R76, R13, 1 ;  /* 0x3f8000004c6b7423 */ /* 0x000fe4000001000d */
[----:B--2---:R-:W-:Y:S01]  /*32c0*/  FMUL.FTZ R12, R71, -1.4426950216293334961 ;  /* 0xbfb8aa3b470c7820 */ /* 0x004fe20000410000 */
[----:B------:R-:W1:Y:S01]  /*32d0*/  MUFU.RCP R113, R85 ;  /* 0x0000005500717308 */ /* 0x000e620000001000 */
[----:B0-----:R-:W-:Y:S01]  /*32e0*/  FADD.FTZ R13, -R109, 1 ;  /* 0x3f8000006d0d7421 */ /* 0x001fe20000010100 */
[----:B------:R-:W-:Y:S01]  /*32f0*/  PRMT R92, RZ, 0x7610, R68 ;  /* 0x00007610ff5c7816 */ /* 0x000fe20000000044 */
[----:B------:R-:W-:-:S05]  /*3300*/  FADD.FTZ R87, R87, 1 ;  /* 0x3f80000057577421 */ /* 0x000fca0000010000 */
[----:B------:R0:W-:Y:S01]  /*3310*/  MUFU.EX2 R128, R12 ;  /* 0x0000000c00807308 */ /* 0x0001e20000000800 */
[C---:B------:R-:W-:Y:S02]  /*3320*/  FFMA.FTZ R111, R80.reuse, R13, 1 ;  /* 0x3f800000506f7423 */ /* 0x040fe4000001000d */
[----:B------:R-:W-:Y:S01]  /*3330*/  FMUL.FTZ R76, R80, R109 ;  /* 0x0000006d504c7220 */ /* 0x000fe20000410000 */
[----:B0-----:R-:W-:-:S04]  /*3340*/  PRMT R12, RZ, 0x5410, R8 ;  /* 0x00005410ff0c7816 */ /* 0x001fc80000000008 */
[----:B------:R-:W0:Y:S01]  /*3350*/  MUFU.RCP R117, R87 ;  /* 0x0000005700757308 */ /* 0x000e220000001000 */
[----:B------:R-:W-:Y:S01]  /*3360*/  ISETP.GE.AND P1, PT, R14, 0x1, PT ;  /* 0x000000010e00780c */ /* 0x000fe20003f26270 */
[----:B------:R-:W-:Y:S02]  /*3370*/  FADD.FTZ R89, R89, 1 ;  /* 0x3f80000059597421 */ /* 0x000fe40000010000 */
[----:B------:R-:W-:Y:S01]  /*3380*/  FFMA.FTZ R13, R98, R12, R49 ;  /* 0x0000000c620d7223 */ /* 0x000fe20000010031 */
[----:B------:R-:W-:Y:S01]  /*3390*/  PRMT R94, RZ, 0x5410, R69 ;  /* 0x00005410ff5e7816 */ /* 0x000fe20000000045 */
[----:B------:R-:W-:Y:S01]  /*33a0*/  FADD.FTZ R12, -R114, 1 ;  /* 0x3f800000720c7421 */ /* 0x000fe20000010100 */
[----:B------:R-:W-:Y:S01]  /*33b0*/  PRMT R14, RZ, 0x7610, R8 ;  /* 0x00007610ff0e7816 */ /* 0x000fe20000000008 */
[----:B------:R-:W-:Y:S02]  /*33c0*/  FMUL.FTZ R100, R92, R76 ;  /* 0x0000004c5c647220 */ /* 0x000fe40000410000 */
[C---:B------:R-:W-:Y:S01]  /*33d0*/  FMUL.FTZ R49, R81.reuse, R114 ;  /* 0x0000007251317220 */ /* 0x040fe20000410000 */
[----:B------:R-:W2:Y:S01]  /*33e0*/  MUFU.RCP R119, R89 ;  /* 0x0000005900777308 */ /* 0x000ea20000001000 */
[----:B------:R-:W-:Y:S01]  /*33f0*/  FFMA.FTZ R116, R81, R12, 1 ;  /* 0x3f80000051747423 */ /* 0x000fe2000001000c */
[----:B------:R-:W-:Y:S01]  /*3400*/  PRMT R12, RZ, 0x5410, R9 ;  /* 0x00005410ff0c7816 */ /* 0x000fe20000000009 */
[----:B------:R-:W-:-:S02]  /*3410*/  FFMA.FTZ R13, R100, R14, R13 ;  /* 0x0000000e640d7223 */ /* 0x000fc4000001000d */
[----:B------:R-:W-:Y:S02]  /*3420*/  FMUL.FTZ R102, R94, R49 ;  /* 0x000000315e667220 */ /* 0x000fe40000410000 */
[----:B------:R-:W-:Y:S01]  /*3430*/  FADD.FTZ R93, R93, 1 ;  /* 0x3f8000005d5d7421 */ /* 0x000fe20000010000 */
[----:B------:R-:W-:Y:S01]  /*3440*/  PRMT R96, RZ, 0x7610, R69 ;  /* 0x00007610ff607816 */ /* 0x000fe20000000045 */
[----:B------:R-:W-:Y:S02]  /*3450*/  FFMA.FTZ R85, R102, R12, R13 ;  /* 0x0000000c66557223 */ /* 0x000fe4000001000d */
[----:B------:R-:W2:Y:S01]  /*3460*/  MUFU.RCP R121, R93 ;  /* 0x0000005d00797308 */ /* 0x000ea20000001000 */
[----:B-1----:R-:W-:Y:S02]  /*3470*/  FADD.FTZ R13, -R113, 1 ;  /* 0x3f800000710d7421 */ /* 0x002fe40000010100 */
[----:B------:R-:W-:Y:S02]  /*3480*/  FADD.FTZ R12, R104, 1 ;  /* 0x3f800000680c7421 */ /* 0x000fe40000010000 */
[C---:B------:R-:W-:Y:S01]  /*3490*/  FMUL.FTZ R80, R84.reuse, R113 ;  /* 0x0000007154507220 */ /* 0x040fe20000410000 */
[----:B------:R-:W-:Y:S01]  /*34a0*/  PRMT R97, RZ, 0x5410, R70 ;  /* 0x00005410ff617816 */ /* 0x000fe20000000046 */
[----:B------:R-:W-:Y:S01]  /*34b0*/  FFMA.FTZ R115, R84, R13, 1 ;  /* 0x3f80000054737423 */ /* 0x000fe2000001000d */
[----:B------:R-:W-:Y:S01]  /*34c0*/  PRMT R14, RZ, 0x7610, R9 ;  /* 0x00007610ff0e7816 */ /* 0x000fe20000000009 */
[----:B0-----:R-:W-:-:S02]  /*34d0*/  FADD.FTZ R13, -R117, 1 ;  /* 0x3f800000750d7421 */ /* 0x001fc40000010100 */
[----:B------:R-:W-:Y:S02]  /*34e0*/  FMUL.FTZ R104, R96, R80 ;  /* 0x0000005060687220 */ /* 0x000fe40000410000 */
[----:B------:R-:W-:Y:S01]  /*34f0*/  FMUL.FTZ R81, R86, R117 ;  /* 0x0000007556517220 */ /* 0x000fe20000410000 */
[----:B------:R-:W-:Y:S01]  /*3500*/  PRMT R99, RZ, 0x7610, R70 ;  /* 0x00007610ff637816 */ /* 0x000fe20000000046 */
[----:B----4-:R-:W-:Y:S02]  /*3510*/  IMAD R66, R41, c[0x0][0x2e8], RZ ;  /* 0x0000ba0029427a24 */ /* 0x010fe400078e02ff */
[----:B------:R-:W-:Y:S02]  /*3520*/  FFMA.FTZ R85, R104, R14, R85 ;  /* 0x0000000e68557223 */ /* 0x000fe40000010055 */
[----:B------:R-:W-:Y:S02]  /*3530*/  FMUL.FTZ R106, R97, R81 ;  /* 0x00000051616a7220 */ /* 0x000fe40000410000 */
[----:B--2---:R-:W-:-:S02]  /*3540*/  FMUL.FTZ R84, R88, R119 ;  /* 0x0000007758547220 */ /* 0x004fc40000410000 */
[C---:B------:R-:W-:Y:S02]  /*3550*/  IMAD R75, R43.reuse, c[0x0][0x2ec], R66 ;  /* 0x0000bb002b4b7a24 */ /* 0x040fe400078e0242 */
[----:B------:R-:W-:-:S04]  /*3560*/  IMAD.WIDE.U32 R66, R43, c[0x0][0x2e8], R64 ;  /* 0x0000ba002b427a25 */ /* 0x000fc800078e0040 */
[----:B------:R-:W-:Y:S02]  /*3570*/  FADD.FTZ R14, R108, 1 ;  /* 0x3f8000006c0e7421 */ /* 0x000fe40000010000 */
[----:B------:R-:W-:Y:S01]  /*3580*/  FMUL.FTZ R108, R99, R84 ;  /* 0x00000054636c7220 */ /* 0x000fe20000410000 */
[----:B------:R-:W-:Y:S02]  /*3590*/  IADD3 R67, R67, R75, RZ ;  /* 0x0000004b43437210 */ /* 0x000fe40007ffe0ff */
[--C-:B------:R-:W-:Y:S02]  /*35a0*/  PRMT R79, RZ, 0x5410, R20.reuse ;  /* 0x00005410ff4f7816 */ /* 0x100fe40000000014 */
[----:B------:R-:W-:Y:S02]  /*35b0*/  PRMT R78, RZ, 0x7610, R20 ;  /* 0x00007610ff4e7816 */ /* 0x000fe40000000014 */
[--C-:B------:R-:W-:Y:S02]  /*35c0*/  PRMT R77, RZ, 0x5410, R21.reuse ;  /* 0x00005410ff4d7816 */ /* 0x100fe40000000015 */
[----:B------:R-:W-:-:S02]  /*35d0*/  PRMT R75, RZ, 0x7610, R21 ;  /* 0x00007610ff4b7816 */ /* 0x000fc40000000015 */
[--C-:B------:R-:W-:Y:S02]  /*35e0*/  PRMT R59, RZ, 0x5410, R22.reuse ;  /* 0x00005410ff3b7816 */ /* 0x100fe40000000016 */
[----:B------:R-:W-:Y:S02]  /*35f0*/  PRMT R69, RZ, 0x7610, R22 ;  /* 0x00007610ff457816 */ /* 0x000fe40000000016 */
[--C-:B------:R-:W-:Y:S02]  /*3600*/  PRMT R68, RZ, 0x5410, R23.reuse ;  /* 0x00005410ff447816 */ /* 0x100fe40000000017 */
[----:B------:R-:W-:Y:S02]  /*3610*/  PRMT R70, RZ, 0x7610, R23 ;  /* 0x00007610ff467816 */ /* 0x000fe40000000017 */
[----:B------:R-:W-:-:S05]  /*3620*/  PRMT R82, RZ, 0x7610, R15 ;  /* 0x00007610ff527816 */ /* 0x000fca000000000f */
[----:B------:R-:W-:-:S04]  /*3630*/  FMUL.FTZ R15, R82, -1.4426950216293334961 ;  /* 0xbfb8aa3b520f7820 */ /* 0x000fc80000410000 */
[----:B------:R-:W-:Y:S01]  /*3640*/  MUFU.EX2 R129, R15 ;  /* 0x0000000f00817308 */ /* 0x000fe20000000800 */
[----:B---3--:R0:W-:Y:S04]  /*3650*/  STS.128 [R35.X16+0x200], R60 ;  /* 0x0002003c23007388 */ /* 0x0081e8000000cc00 */
[----:B------:R1:W-:Y:S01]  /*3660*/  STS.128 [R35.X16], R24 ;  /* 0x0000001823007388 */ /* 0x0003e2000000cc00 */
[----:B------:R-:W-:-:S06]  /*3670*/  NOP ;  /* 0x0000000000007918 */ /* 0x000fcc0000000000 */
[----:B------:R-:W2:Y:S01]  /*3680*/  LDS.128 R20, [R29] ;  /* 0x000000001d147984 */ /* 0x000ea20000000c00 */
[----:B0-----:R0:W3:Y:S01]  /*3690*/  MUFU.RCP R62, R12 ;  /* 0x0000000c003e7308 */ /* 0x0010e20000001000 */
[----:B-1----:R-:W-:Y:S02]  /*36a0*/  FFMA.FTZ R25, R86, R13, 1 ;  /* 0x3f80000056197423 */ /* 0x002fe4000001000d */
[----:B------:R-:W-:Y:S01]  /*36b0*/  FADD.FTZ R13, -R119, 1 ;  /* 0x3f800000770d7421 */ /* 0x000fe20000010100 */
[----:B0-----:R-:W-:-:S03]  /*36c0*/  PRMT R12, RZ, 0x5410, R10 ;  /* 0x00005410ff0c7816 */ /* 0x001fc6000000000a */
[----:B------:R-:W-:Y:S02]  /*36d0*/  FFMA.FTZ R27, R88, R13, 1 ;  /* 0x3f800000581b7423 */ /* 0x000fe4000001000d */
[----:B------:R-:W-:Y:S02]  /*36e0*/  FADD.FTZ R13, -R121, 1 ;  /* 0x3f800000790d7421 */ /* 0x000fe40000010100 */
[----:B------:R-:W-:Y:S01]  /*36f0*/  FFMA.FTZ R87, R106, R12, R85 ;  /* 0x0000000c6a577223 */ /* 0x000fe20000010055 */
[----:B------:R-:W-:Y:S01]  /*3700*/  PRMT R12, RZ, 0x7610, R10 ;  /* 0x00007610ff0c7816 */ /* 0x000fe2000000000a */
[C---:B------:R-:W-:Y:S02]  /*3710*/  FMUL.FTZ R85, R90.reuse, R121 ;  /* 0x000000795a557220 */ /* 0x040fe40000410000 */
[----:B------:R-:W-:Y:S01]  /*3720*/  FFMA.FTZ R61, R90, R13, 1 ;  /* 0x3f8000005a3d7423 */ /* 0x000fe2000001000d */
[----:B------:R-:W-:Y:S01]  /*3730*/  PRMT R13, RZ, 0x5410, R11 ;  /* 0x00005410ff0d7816 */ /* 0x000fe2000000000b */
[----:B------:R-:W-:-:S02]  /*3740*/  FFMA.FTZ R87, R108, R12, R87 ;  /* 0x0000000c6c577223 */ /* 0x000fc40000010057 */
[----:B---3--:R-:W-:Y:S02]  /*3750*/  FADD.FTZ R12, -R62, 1 ;  /* 0x3f8000003e0c7421 */ /* 0x008fe40000010100 */
[----:B------:R-:W-:Y:S02]  /*3760*/  FMUL.FTZ R112, R101, R85 ;  /* 0x0000005565707220 */ /* 0x000fe40000410000 */
[C---:B------:R-:W-:Y:S02]  /*3770*/  FMUL.FTZ R86, R95.reuse, R62 ;  /* 0x0000003e5f567220 */ /* 0x040fe40000410000 */
[----:B------:R-:W-:Y:S02]  /*3780*/  FADD.FTZ R26, R118, 1 ;  /* 0x3f800000761a7421 */ /* 0x000fe40000010000 */
[----:B------:R-:W-:Y:S01]  /*3790*/  FFMA.FTZ R118, R95, R12, 1 ;  /* 0x3f8000005f767423 */ /* 0x000fe2000001000c */
[----:B------:R-:W-:Y:S01]  /*37a0*/  PRMT R12, RZ, 0x7610, R11 ;  /* 0x00007610ff0c7816 */ /* 0x000fe2000000000b */
[----:B------:R-:W-:-:S02]  /*37b0*/  FADD.FTZ R24, R110, 1 ;  /* 0x3f8000006e187421 */ /* 0x000fc40000010000 */
[----:B------:R-:W-:Y:S02]  /*37c0*/  FFMA.FTZ R13, R112, R13, R87 ;  /* 0x0000000d700d7223 */ /* 0x000fe40000010057 */
[----:B------:R-:W-:Y:S01]  /*37d0*/  FMUL.FTZ R110, R103, R86 ;  /* 0x00000056676e7220 */ /* 0x000fe20000410000 */
[----:B------:R0:W-:Y:S03]  /*37e0*/  MUFU.RCP R63, R14 ;  /* 0x0000000e003f7308 */ /* 0x0001e60000001000 */
[----:B------:R-:W-:Y:S02]  /*37f0*/  FFMA.FTZ R131, R110, R12, R13 ;  /* 0x0000000c6e837223 */ /* 0x000fe4000001000d */
[----:B0-----:R-:W0:Y:S03]  /*3800*/  LDS.128 R12, [R29+0x10] ;  /* 0x000010001d0c7984 */ /* 0x001e260000000c00 */
[----:B------:R1:W3:Y:S01]  /*3810*/  MUFU.RCP R120, R24 ;  /* 0x0000001800787308 */ /* 0x0002e20000001000 */
[--C-:B--2---:R-:W-:Y:S01]  /*3820*/  PRMT R93, RZ, 0x5410, R20.reuse ;  /* 0x00005410ff5d7816 */ /* 0x104fe20000000014 */
[----:B------:R-:W-:Y:S01]  /*3830*/  FADD.FTZ R123, R123, 1 ;  /* 0x3f8000007b7b7421 */ /* 0x000fe20000010000 */
[----:B------:R-:W-:Y:S01]  /*3840*/  PRMT R95, RZ, 0x7610, R20 ;  /* 0x00007610ff5f7816 */ /* 0x000fe20000000014 */
[----:B------:R-:W-:-:S04]  /*3850*/  FADD.FTZ R129, R129, 1 ;  /* 0x3f80000081817421 */ /* 0x000fc80000010000 */
[----:B------:R2:W4:Y:S01]  /*3860*/  MUFU.RCP R122, R26 ;  /* 0x0000001a007a7308 */ /* 0x0005220000001000 */
[--C-:B------:R-:W-:Y:S01]  /*3870*/  PRMT R90, RZ, 0x5410, R21.reuse ;  /* 0x00005410ff5a7816 */ /* 0x100fe20000000015 */
[----:B------:R-:W-:Y:S01]  /*3880*/  FMUL.FTZ R20, R91, R93 ;  /* 0x0000005d5b147220 */ /* 0x000fe20000410000 */
[--C-:B------:R-:W-:Y:S01]  /*3890*/  PRMT R88, RZ, 0x5410, R22.reuse ;  /* 0x00005410ff587816 */ /* 0x100fe20000000016 */
[----:B------:R-:W-:Y:S01]  /*38a0*/  FADD.FTZ R128, R128, 1 ;  /* 0x3f80000080807421 */ /* 0x000fe20000010000 */
[----:B------:R-:W-:Y:S01]  /*38b0*/  PRMT R87, RZ, 0x7610, R22 ;  /* 0x00007610ff577816 */ /* 0x000fe20000000016 */
[----:B------:R-:W-:Y:S01]  /*38c0*/  FMUL.FTZ R22, R92, R95 ;  /* 0x0000005f5c167220 */ /* 0x000fe20000410000 */
[----:B------:R-:W-:Y:S01]  /*38d0*/  PRMT R89, RZ, 0x7610, R21 ;  /* 0x00007610ff597816 */ /* 0x000fe20000000015 */
[----:B------:R-:W0:Y:S01]  /*38e0*/  MUFU.RCP R124, R123 ;  /* 0x0000007b007c7308 */ /* 0x000e220000001000 */
[----:B------:R-:W-:Y:S01]  /*38f0*/  PRMT R92, RZ, 0x5410, R23 ;  /* 0x00005410ff5c7816 */ /* 0x000fe20000000017 */
[----:B------:R-:W-:-:S02]  /*3900*/  FMUL.FTZ R20, R105, R20 ;  /* 0x0000001469147220 */ /* 0x000fc40000410000 */
[----:B------:R-:W-:Y:S02]  /*3910*/  FMUL.FTZ R21, R94, R90 ;  /* 0x0000005a5e157220 */ /* 0x000fe40000410000 */
[----:B-1----:R-:W-:Y:S02]  /*3920*/  FMUL.FTZ R24, R97, R88 ;  /* 0x0000005861187220 */ /* 0x002fe40000410000 */
[----:B------:R-:W1:Y:S01]  /*3930*/  MUFU.RCP R134, R128 ;  /* 0x0000008000867308 */ /* 0x000e620000001000 */
[----:B------:R-:W-:Y:S01]  /*3940*/  FADD.FTZ R125, R125, 1 ;  /* 0x3f8000007d7d7421 */ /* 0x000fe20000010000 */
[----:B------:R-:W-:Y:S01]  /*3950*/  PRMT R91, RZ, 0x7610, R23 ;  /* 0x00007610ff5b7816 */ /* 0x000fe20000000017 */
[----:B--2---:R-:W-:Y:S02]  /*3960*/  FMUL.FTZ R26, R99, R87 ;  /* 0x00000057631a7220 */ /* 0x004fe40000410000 */
[----:B------:R-:W-:-:S03]  /*3970*/  FADD.FTZ R127, R127, 1 ;  /* 0x3f8000007f7f7421 */ /* 0x000fc60000010000 */
[----:B------:R-:W2:Y:S01]  /*3980*/  MUFU.RCP R129, R129 ;  /* 0x0000008100817308 */ /* 0x000ea20000001000 */
[----:B------:R-:W-:Y:S02]  /*3990*/  FMUL.FTZ R22, R109, R22 ;  /* 0x000000166d167220 */ /* 0x000fe40000410000 */
[----:B------:R-:W-:Y:S02]  /*39a0*/  FMUL.FTZ R96, R96, R89 ;  /* 0x0000005960607220 */ /* 0x000fe40000410000 */
[----:B------:R-:W-:Y:S01]  /*39b0*/  FMUL.FTZ R60, R101, R92 ;  /* 0x0000005c653c7220 */ /* 0x000fe20000410000 */
[--C-:B0-----:R-:W-:Y:S02]  /*39c0*/  PRMT R94, RZ, 0x5410, R12.reuse ;  /* 0x00005410ff5e7816 */ /* 0x101fe4000000000c */
[----:B------:R-:W-:Y:S01]  /*39d0*/  PRMT R97, RZ, 0x7610, R12 ;  /* 0x00007610ff617816 */ /* 0x000fe2000000000c */
[----:B---3--:R-:W-:Y:S01]  /*39e0*/  FADD.FTZ R12, -R120, 1 ;  /* 0x3f800000780c7421 */ /* 0x008fe20000010100 */
[--C-:B------:R-:W-:Y:S01]  /*39f0*/  PRMT R99, RZ, 0x5410, R13.reuse ;  /* 0x00005410ff637816 */ /* 0x100fe2000000000d */
[----:B------:R-:W-:Y:S01]  /*3a00*/  FMUL.FTZ R20, R20, R107 ;  /* 0x0000006b14147220 */ /* 0x000fe20000410000 */
[----:B------:R-:W0:Y:S01]  /*3a10*/  MUFU.RCP R126, R125 ;  /* 0x0000007d007e7308 */ /* 0x000e220000001000 */
[--C-:B------:R-:W-:Y:S01]  /*3a20*/  PRMT R105, RZ, 0x5410, R14.reuse ;  /* 0x00005410ff697816 */ /* 0x100fe2000000000e */
[----:B------:R-:W-:Y:S01]  /*3a30*/  FMUL.FTZ R96, R113, R96 ;  /* 0x0000006071607220 */ /* 0x000fe20000410000 */
[----:B------:R-:W-:Y:S01]  /*3a40*/  PRMT R107, RZ, 0x7610, R14 ;  /* 0x00007610ff6b7816 */ /* 0x000fe2000000000e */
[----:B------:R-:W-:Y:S01]  /*3a50*/  FMUL.FTZ R24, R117, R24 ;  /* 0x0000001875187220 */ /* 0x000fe20000410000 */
[----:B------:R-:W-:Y:S01]  /*3a60*/  PRMT R101, RZ, 0x7610, R13 ;  /* 0x00007610ff657816 */ /* 0x000fe2000000000d */
[----:B------:R-:W-:-:S02]  /*3a70*/  FMUL.FTZ R26, R119, R26 ;  /* 0x0000001a771a7220 */ /* 0x000fc40000410000 */
[----:B------:R-:W3:Y:S01]  /*3a80*/  MUFU.RCP R130, R127 ;  /* 0x0000007f00827308 */ /* 0x000ee20000001000 */
[----:B------:R-:W-:Y:S02]  /*3a90*/  FMUL.FTZ R111, R22, R111 ;  /* 0x0000006f166f7220 */ /* 0x000fe40000410000 */
[----:B------:R-:W-:Y:S02]  /*3aa0*/  FFMA.FTZ R14, R73, R12, 1 ;  /* 0x3f800000490e7423 */ /* 0x000fe4000001000c */
[----:B------:R-:W-:Y:S02]  /*3ab0*/  FMUL.FTZ R103, R103, R91 ;  /* 0x0000005b67677220 */ /* 0x000fe40000410000 */
[----:B------:R-:W-:Y:S02]  /*3ac0*/  FMUL.FTZ R60, R121, R60 ;  /* 0x0000003c793c7220 */ /* 0x000fe40000410000 */
[----:B------:R-:W-:Y:S02]  /*3ad0*/  FADD.FTZ R13, -R63, 1 ;  /* 0x3f8000003f0d7421 */ /* 0x000fe40000010100 */
[----:B----4-:R-:W-:-:S02]  /*3ae0*/  FADD.FTZ R22, -R122, 1 ;  /* 0x3f8000007a167421 */ /* 0x010fc40000010100 */
[----:B------:R-:W-:Y:S02]  /*3af0*/  FMUL.FTZ R12, R79, R94 ;  /* 0x0000005e4f0c7220 */ /* 0x000fe40000410000 */
[----:B------:R-:W-:Y:S01]  /*3b00*/  FMUL.FTZ R23, R77, R99 ;  /* 0x000000634d177220 */ /* 0x000fe20000410000 */
[--C-:B------:R-:W-:Y:S01]  /*3b10*/  PRMT R109, RZ, 0x5410, R15.reuse ;  /* 0x00005410ff6d7816 */ /* 0x100fe2000000000f */
[----:B------:R-:W-:Y:S01]  /*3b20*/  FMUL.FTZ R96, R96, R115 ;  /* 0x0000007360607220 */ /* 0x000fe20000410000 */
[----:B------:R-:W-:Y:S01]  /*3b30*/  PRMT R115, RZ, 0x7610, R15 ;  /* 0x00007610ff737816 */ /* 0x000fe2000000000f */
        /* <DEDUP_REMOVED lines=8> */
[----:B------:R-:W-:-:S02]  /*3bc0*/  FADD.FTZ R62, -R124, 1 ;  /* 0x3f8000007c3e7421 */ /* 0x000fc40000010100 */
[----:B------:R-:W-:Y:S02]  /*3bd0*/  FMUL.FTZ R15, R78, R97 ;  /* 0x000000614e0f7220 */ /* 0x000fe40000410000 */
[----:B------:R-:W-:Y:S02]  /*3be0*/  FMUL.FTZ R61, R75, R101 ;  /* 0x000000654b3d7220 */ /* 0x000fe40000410000 */
[----:B------:R-:W-:Y:S02]  /*3bf0*/  FMUL.FTZ R22, R12, R13 ;  /* 0x0000000d0c167220 */ /* 0x000fe40000410000 */
[----:B------:R-:W-:Y:S02]  /*3c00*/  FMUL.FTZ R25, R25, R26 ;  /* 0x0000001a19197220 */ /* 0x000fe40000410000 */
[----:B------:R-:W-:Y:S02]  /*3c10*/  FFMA.FTZ R62, R55, R62, 1 ;  /* 0x3f800000373e7423 */ /* 0x000fe4000001003e */
[----:B------:R-:W-:-:S02]  /*3c20*/  FMUL.FTZ R15, R120, R15 ;  /* 0x0000000f780f7220 */ /* 0x000fc40000410000 */
[----:B------:R-:W-:Y:S02]  /*3c30*/  FMUL.FTZ R61, R124, R61 ;  /* 0x0000003d7c3d7220 */ /* 0x000fe40000410000 */
[----:B-1----:R-:W-:Y:S02]  /*3c40*/  FADD.FTZ R26, -R134, 1 ;  /* 0x3f800000861a7421 */ /* 0x002fe40000010100 */
[----:B--2---:R-:W-:Y:S02]  /*3c50*/  FADD.FTZ R13, -R129, 1 ;  /* 0x3f800000810d7421 */ /* 0x004fe40000010100 */
[----:B------:R-:W-:Y:S02]  /*3c60*/  FMUL.FTZ R21, R114, R21 ;  /* 0x0000001572157220 */ /* 0x000fe40000410000 */
[----:B------:R-:W-:Y:S02]  /*3c70*/  FMUL.FTZ R23, R15, R14 ;  /* 0x0000000e0f177220 */ /* 0x000fe40000410000 */
[----:B------:R-:W-:-:S02]  /*3c80*/  FMUL.FTZ R62, R61, R62 ;  /* 0x0000003e3d3e7220 */ /* 0x000fc40000410000 */
[----:B------:R-:W-:Y:S02]  /*3c90*/  FFMA.FTZ R114, R71, R26, 1 ;  /* 0x3f80000047727423 */ /* 0x000fe4000001001a */
[----:B------:R-:W-:Y:S02]  /*3ca0*/  FFMA.FTZ R117, R82, R13, 1 ;  /* 0x3f80000052757423 */ /* 0x000fe4000001000d */
[----:B0-----:R-:W-:Y:S02]  /*3cb0*/  FADD.FTZ R12, -R126, 1 ;  /* 0x3f8000007e0c7421 */ /* 0x001fe40000010100 */
[----:B---3--:R-:W-:Y:S02]  /*3cc0*/  FADD.FTZ R14, -R130, 1 ;  /* 0x3f800000820e7421 */ /* 0x008fe40000010100 */
[----:B------:R-:W-:Y:S02]  /*3cd0*/  FMUL.FTZ R13, R59, R105 ;  /* 0x000000693b0d7220 */ /* 0x000fe40000410000 */
[----:B------:R-:W-:-:S02]  /*3ce0*/  FMUL.FTZ R15, R69, R107 ;  /* 0x0000006b450f7220 */ /* 0x000fc40000410000 */
[----:B------:R-:W-:Y:S02]  /*3cf0*/  FMUL.FTZ R61, R68, R109 ;  /* 0x0000006d443d7220 */ /* 0x000fe40000410000 */
[----:B------:R-:W-:Y:S02]  /*3d00*/  FMUL.FTZ R26, R70, R115 ;  /* 0x00000073461a7220 */ /* 0x000fe40000410000 */
        /* <DEDUP_REMOVED lines=12> */
[----:B------:R-:W-:Y:S02]  /*3dd0*/  F2FP.BF16.PACK_AB R12, R111, R20 ;  /* 0x000000146f0c723e */ /* 0x000fe400000010ff */
[----:B------:R-:W-:Y:S02]  /*3de0*/  F2FP.BF16.PACK_AB R13, R96, R21 ;  /* 0x00000015600d723e */ /* 0x000fe400000010ff */
[----:B------:R-:W-:Y:S02]  /*3df0*/  F2FP.BF16.PACK_AB R20, R23, R22 ;  /* 0x000000161714723e */ /* 0x000fe400000010ff */
[----:B------:R-:W-:Y:S02]  /*3e00*/  F2FP.BF16.PACK_AB R14, R27, R24 ;  /* 0x000000181b0e723e */ /* 0x000fe400000010ff */
[----:B------:R-:W-:Y:S01]  /*3e10*/  F2FP.BF16.PACK_AB R15, R103, R60 ;  /* 0x0000003c670f723e */ /* 0x000fe200000010ff */
[----:B------:R-:W-:Y:S01]  /*3e20*/  BAR.SYNC.DEFER_BLOCKING 0x0 ;  /* 0x0000000000007b1d */ /* 0x000fe20000010000 */
[----:B------:R-:W-:-:S02]  /*3e30*/  F2FP.BF16.PACK_AB R21, R62, R25 ;  /* 0x000000193e15723e */ /* 0x000fc400000010ff */
[----:B------:R-:W-:Y:S02]  /*3e40*/  F2FP.BF16.PACK_AB R22, R61, R26 ;  /* 0x0000001a3d16723e */ /* 0x000fe400000010ff */
[----:B------:R-:W-:Y:S01]  /*3e50*/  F2FP.BF16.PACK_AB R23, R116, R113 ;  /* 0x000000717417723e */ /* 0x000fe200000010ff */
[----:B------:R-:W-:Y:S02]  /*3e60*/  FMUL.FTZ R72, R72, R63 ;  /* 0x0000003f48487220 */ /* 0x000fe40000410000 */
[----:B------:R-:W-:Y:S02]  /*3e70*/  FMUL.FTZ R73, R73, R120 ;  /* 0x0000007849497220 */ /* 0x000fe40000410000 */
[----:B------:R-:W-:Y:S01]  /*3e80*/  FMUL.FTZ R114, R79, R72 ;  /* 0x000000484f727220 */ /* 0x000fe20000410000 */
[----:B------:R0:W-:Y:S04]  /*3e90*/  STS.128 [R29], R12 ;  /* 0x0000000c1d007388 */ /* 0x0001e80000000c00 */
[----:B------:R-:W-:Y:S01]  /*3ea0*/  STS.128 [R29+0x10], R20 ;  /* 0x000010141d007388 */ /* 0x000fe20000000c00 */
[----:B------:R-:W-:-:S06]  /*3eb0*/  NOP ;  /* 0x0000000000007918 */ /* 0x000fcc0000000000 */
[----:B------:R-:W1:Y:S04]  /*3ec0*/  LDS.128 R24, [R35.X16] ;  /* 0x0000000023187984 */ /* 0x000e68000000cc00 */
[----:B------:R-:W2:Y:S01]  /*3ed0*/  LDS.128 R60, [R35.X16+0x200] ;  /* 0x00020000233c7984 */ /* 0x000ea2000000cc00 */
[----:B0-----:R-:W-:Y:S01]  /*3ee0*/  PRMT R12, RZ, 0x5410, R4 ;  /* 0x00005410ff0c7816 */ /* 0x001fe20000000004 */
[----:B------:R-:W-:-:S04]  /*3ef0*/  FMUL.FTZ R116, R78, R73 ;  /* 0x000000494e747220 */ /* 0x000fc80000410000 */
[----:B------:R-:W-:Y:S01]  /*3f00*/  FFMA.FTZ R131, R114, R12, R131 ;  /* 0x0000000c72837223 */ /* 0x000fe20000010083 */
[----:B------:R-:W-:Y:S01]  /*3f10*/  PRMT R12, RZ, 0x7610, R4 ;  /* 0x00007610ff0c7816 */ /* 0x000fe20000000004 */
[----:B------:R-:W-:Y:S02]  /*3f20*/  FMUL.FTZ R122, R57, R122 ;  /* 0x0000007a397a7220 */ /* 0x000fe40000410000 */
[----:B------:R-:W-:Y:S02]  /*3f30*/  IMAD R57, R47, c[0x0][0x2f0], RZ ;  /* 0x0000bc002f397a24 */ /* 0x000fe400078e02ff */
[----:B------:R-:W-:Y:S01]  /*3f40*/  FFMA.FTZ R131, R116, R12, R131 ;  /* 0x0000000c74837223 */ /* 0x000fe20000010083 */
[----:B------:R-:W-:Y:S01]  /*3f50*/  PRMT R12, RZ, 0x5410, R5 ;  /* 0x00005410ff0c7816 */ /* 0x000fe20000000005 */
[----:B------:R-:W-:Y:S02]  /*3f60*/  FMUL.FTZ R124, R55, R124 ;  /* 0x0000007c377c7220 */ /* 0x000fe40000410000 */
[----:B------:R-:W-:-:S02]  /*3f70*/  IMAD R15, R48, c[0x0][0x2f4], R57 ;  /* 0x0000bd00300f7a24 */ /* 0x000fc400078e0239 */
[----:B------:R-:W-:Y:S02]  /*3f80*/  FMUL.FTZ R118, R77, R122 ;  /* 0x0000007a4d767220 */ /* 0x000fe40000410000 */
[----:B------:R-:W-:Y:S01]  /*3f90*/  IMAD.WIDE.U32 R66, R48, c[0x0][0x2f0], R66 ;  /* 0x0000bc0030427a25 */ /* 0x000fe200078e0042 */
[----:B------:R-:W-:-:S03]  /*3fa0*/  PRMT R13, RZ, 0x7610, R5 ;  /* 0x00007610ff0d7816 */ /* 0x000fc60000000005 */
[----:B------:R-:W-:Y:S01]  /*3fb0*/  FFMA.FTZ R131, R118, R12, R131 ;  /* 0x0000000c76837223 */ /* 0x000fe20000010083 */
[----:B------:R-:W-:Y:S01]  /*3fc0*/  IADD3 R15, R67, R15, RZ ;  /* 0x0000000f430f7210 */ /* 0x000fe20007ffe0ff */
[----:B------:R-:W-:Y:S01]  /*3fd0*/  FMUL.FTZ R120, R75, R124 ;  /* 0x0000007c4b787220 */ /* 0x000fe20000410000 */
[----:B------:R-:W-:-:S03]  /*3fe0*/  LEA R12, P0, R66, c[0x0][0x338], 0x1 ;  /* 0x0000ce00420c7a11 */ /* 0x000fc600078008ff */
[----:B------:R-:W-:Y:S01]  /*3ff0*/  FFMA.FTZ R131, R120, R13, R131 ;  /* 0x0000000d78837223 */ /* 0x000fe20000010083 */
[----:B------:R-:W-:-:S05]  /*4000*/  LEA.HI.X R13, R66, c[0x0][0x33c], R15, 0x1, P0 ;  /* 0x0000cf00420d7a11 */ /* 0x000fca00000f0c0f */
[----:B------:R-:W-:Y:S01]  /*4010*/  IMAD.WIDE R12, R83, 0x10, R12 ;  /* 0x00000010530c7825 */ /* 0x000fe200078e020c */
[----:B------:R-:W-:-:S03]  /*4020*/  ISETP.NE.U32.AND P0, PT, RZ, c[0x0][0x270], PT ;  /* 0x00009c00ff007a0c */ /* 0x000fc60003f05070 */
[----:B------:R-:W-:Y:S01]  /*4030*/  FMUL.FTZ R126, R53, R126 ;  /* 0x0000007e357e7220 */ /* 0x000fe20000410000 */
[----:B-1----:R0:W-:Y:S01]  /*4040*/  STG.E.128 [R12.64], R24 ;  /* 0x000000180c007986 */ /* 0x0021e2000c101d0c */
[----:B------:R-:W-:-:S03]  /*4050*/  PRMT R14, RZ, 0x5410, R6 ;  /* 0x00005410ff0e7816 */ /* 0x000fc60000000006 */
[----:B--2---:R0:W-:Y:S01]  /*4060*/  STG.E.128 [R12.64+0x200], R60 ;  /* 0x0002003c0c007986 */ /* 0x0041e2000c101d0c */
[----:B------:R-:W-:Y:S01]  /*4070*/  FMUL.FTZ R128, R59, R126 ;  /* 0x0000007e3b807220 */ /* 0x000fe20000410000 */
[----:B------:R-:W-:Y:S01]  /*4080*/  ISETP.NE.AND.EX P0, PT, RZ, c[0x0][0x274], PT, P0 ;  /* 0x00009d00ff007a0c */ /* 0x000fe20003f05300 */
[----:B------:R-:W-:Y:S02]  /*4090*/  FMUL.FTZ R130, R51, R130 ;  /* 0x0000008233827220 */ /* 0x000fe40000410000 */
[----:B------:R-:W-:Y:S01]  /*40a0*/  FFMA.FTZ R131, R128, R14, R131 ;  /* 0x0000000e80837223 */ /* 0x000fe20000010083 */
[----:B------:R-:W-:Y:S01]  /*40b0*/  PRMT R14, RZ, 0x7610, R6 ;  /* 0x00007610ff0e7816 */ /* 0x000fe20000000006 */
[----:B------:R-:W-:Y:S02]  /*40c0*/  FMUL.FTZ R132, R69, R130 ;  /* 0x0000008245847220 */ /* 0x000fe40000410000 */
[----:B------:R-:W-:Y:S02]  /*40d0*/  FMUL.FTZ R71, R71, R134 ;  /* 0x0000008647477220 */ /* 0x000fe40000410000 */
[----:B------:R-:W-:Y:S01]  /*40e0*/  FFMA.FTZ R131, R132, R14, R131 ;  /* 0x0000000e84837223 */ /* 0x000fe20000010083 */
[----:B------:R-:W-:Y:S01]  /*40f0*/  PRMT R14, RZ, 0x5410, R7 ;  /* 0x00005410ff0e7816 */ /* 0x000fe20000000007 */
[----:B------:R-:W-:-:S02]  /*4100*/  FMUL.FTZ R134, R68, R71 ;  /* 0x0000004744867220 */ /* 0x000fc40000410000 */
[----:B------:R-:W-:Y:S02]  /*4110*/  FMUL.FTZ R129, R82, R129 ;  /* 0x0000008152817220 */ /* 0x000fe40000410000 */
[----:B------:R-:W-:Y:S02]  /*4120*/  FFMA.FTZ R131, R134, R14, R131 ;  /* 0x0000000e86837223 */ /* 0x000fe40000010083 */
[----:B------:R-:W-:Y:S01]  /*4130*/  FMUL.FTZ R136, R70, R129 ;  /* 0x0000008146887220 */ /* 0x000fe20000410000 */
[----:B------:R-:W-:Y:S05]  /*4140*/  @!P0 BRA `(.L_x_9775) ;  /* 0x000002b000008947 */ /* 0x000fea0003800000 */
[----:B0-----:R-:W-:Y:S01]  /*4150*/  BAR.SYNC.DEFER_BLOCKING 0x0 ;  /* 0x0000000000007b1d */ /* 0x001fe20000010000 */
        /* <DEDUP_REMOVED lines=17> */
[----:B------:R-:W-:Y:S01]  /*4270*/  FMUL.FTZ R105, R126, R105 ;  /* 0x000000697e697220 */ /* 0x000fe20000410000 */
[----:B------:R0:W-:Y:S01]  /*4280*/  STS.128 [R29], R12 ;  /* 0x0000000c1d007388 */ /* 0x0001e20000000c00 */
        /* <DEDUP_REMOVED lines=9> */
[----:B------:R-:W-:Y:S01]  /*4320*/  STS.128 [R29+0x10], R68 ;  /* 0x000010441d007388 */ /* 0x000fe20000000c00 */
        /* <DEDUP_REMOVED lines=13> */
.L_x_9775:
[----:B0-----:R-:W-:Y:S01]  /*4400*/  PRMT R49, RZ, 0x7610, R7 ;  /* 0x00007610ff317816 */ /* 0x001fe20000000007 */
[----:B------:R-:W-:Y:S01]  /*4410*/  BAR.SYNC.DEFER_BLOCKING 0x0 ;  /* 0x0000000000007b1d */ /* 0x000fe20000010000 */
[----:B------:R-:W-:Y:S01]  /*4420*/  HFMA2.MMA R90, -RZ, RZ, 0, 0 ;  /* 0x00000000ff5a7435 */ /* 0x000fe200000001ff */
[----:B------:R-:W-:Y:S01]  /*4430*/  CS2R R80, SRZ ;  /* 0x0000000000507805 */ /* 0x000fe2000001ff00 */
[----:B------:R-:W-:Y:S01]  /*4440*/  HFMA2.MMA R86, -RZ, RZ, 0, 0 ;  /* 0x00000000ff567435 */ /* 0x000fe200000001ff */
[----:B------:R-:W-:Y:S01]  /*4450*/  FFMA.FTZ R49, R136, R49, R131 ;  /* 0x0000003188317223 */ /* 0x000fe20000010083 */
[----:B------:R-:W-:Y:S01]  /*4460*/  HFMA2.MMA R75, -RZ, RZ, 0, 0 ;  /* 0x00000000ff4b7435 */ /* 0x000fe200000001ff */
[----:B------:R-:W-:Y:S01]  /*4470*/  MOV R88, RZ ;  /* 0x000000ff00587202 */ /* 0x000fe20000000f00 */
[----:B------:R-:W-:Y:S01]  /*4480*/  HFMA2.MMA R73, -RZ, RZ, 0, 0 ;  /* 0x00000000ff497435 */ /* 0x000fe200000001ff */
[----:B------:R-:W-:Y:S01]  /*4490*/  CS2R R78, SRZ ;  /* 0x00000000004e7805 */ /* 0x000fe2000001ff00 */
[----:B------:R-:W-:Y:S01]  /*44a0*/  HFMA2.MMA R69, -RZ, RZ, 0, 0 ;  /* 0x00000000ff457435 */ /* 0x000fe200000001ff */
[----:B------:R-:W-:Y:S01]  /*44b0*/  CS2R R76, SRZ ;  /* 0x00000000004c7805 */ /* 0x000fe2000001ff00 */
[----:B------:R-:W-:Y:S01]  /*44c0*/  MOV R84, RZ ;  /* 0x000000ff00547202 */ /* 0x000fe20000000f00 */
[-C--:B-----5:R-:W-:Y:S01]  /*44d0*/  FMUL.FTZ R74, R98, R45.reuse ;  /* 0x0000002d624a7220 */ /* 0x0a0fe20000410000 */
[----:B------:R-:W-:Y:S01]  /*44e0*/  MOV R82, RZ ;  /* 0x000000ff00527202 */ /* 0x000fe20000000f00 */
[-C--:B------:R-:W-:Y:S01]  /*44f0*/  FMUL.FTZ R65, R100, R45.reuse ;  /* 0x0000002d64417220 */ /* 0x080fe20000410000 */
[----:B------:R-:W-:Y:S01]  /*4500*/  MOV R71, RZ ;  /* 0x000000ff00477202 */ /* 0x000fe20000000f00 */
[-C--:B------:R-:W-:Y:S01]  /*4510*/  FMUL.FTZ R72, R102, R45.reuse ;  /* 0x0000002d66487220 */ /* 0x080fe20000410000 */
        /* <DEDUP_REMOVED lines=13> */
[----:B------:R-:W-:Y:S01]  /*45f0*/  FMUL.FTZ R51, R136, R45 ;  /* 0x0000002d88337220 */ /* 0x000fe20000410000 */
[----:B------:R-:W-:Y:S05]  /*4600*/  @!P1 BRA `(.L_x_9776) ;  /* 0x0000567000009947 */ /* 0x000fea0003800000 */
[----:B------:R-:W-:Y:S01]  /*4610*/  IADD3 R12, R33, -0x2, RZ ;  /* 0xfffffffe210c7810 */ /* 0x000fe20007ffe0ff */
[----:B------:R-:W-:Y:S01]  /*4620*/  IMAD R25, R47, c[0x0][0x180], RZ ;  /* 0x000060002f197a24 */ /* 0x000fe200078e02ff */
[----:B------:R-:W-:Y:S01]  /*4630*/  IADD3 R24, R33, -0x1, RZ ;  /* 0xffffffff21187810 */ /* 0x000fe20007ffe0ff */
[C---:B------:R-:W-:Y:S01]  /*4640*/  IMAD R27, R47.reuse, c[0x0][0x198], RZ ;  /* 0x000066002f1b7a24 */ /* 0x040fe200078e02ff */
[----:B------:R-:W-:Y:S01]  /*4650*/  MOV R90, RZ ;  /* 0x000000ff005a7202 */ /* 0x000fe20000000f00 */
[----:B------:R-:W-:Y:S01]  /*4660*/  IMAD R13, R12, c[0x0][0x16c], RZ ;  /* 0x00005b000c0d7a24 */ /* 0x000fe200078e02ff */
[----:B------:R-:W-:Y:S01]  /*4670*/  MOV R109, RZ ;  /* 0x000000ff006d7202 */ /* 0x000fe20000000f00 */
[----:B------:R-:W-:Y:S01]  /*4680*/  IMAD R83, R47, c[0x0][0x1b8], RZ ;  /* 0x00006e002f537a24 */ /* 0x000fe200078e02ff */
[----:B------:R-:W-:Y:S01]  /*4690*/  UMOV UR5, URZ ;  /* 0x0000003f00057c82 */ /* 0x000fe20008000000 */
[----:B------:R-:W-:Y:S01]  /*46a0*/  IMAD.WIDE R12, R13, 0x10, R18 ;  /* 0x000000100d0c7825 */ /* 0x000fe200078e0212 */
[----:B------:R-:W-:-:S03]  /*46b0*/  UMOV UR6, URZ ;  /* 0x0000003f00067c82 */ /* 0x000fc60008000000 */
[----:B------:R0:W1:Y:S01]  /*46c0*/  R2UR UR10, R12 ;  /* 0x000000000c0a73c2 */ /* 0x00006200000e0000 */
[----:B------:R-:W-:-:S04]  /*46d0*/  IMAD.WIDE.U32 R14, R48, c[0x0][0x180], RZ ;  /* 0x00006000300e7a25 */ /* 0x000fc800078e00ff */
[----:B------:R-:W-:Y:S01]  /*46e0*/  IMAD.WIDE.U32 R20, R48, c[0x0][0x198], RZ ;  /* 0x0000660030147a25 */ /* 0x000fe200078e00ff */
[----:B------:R-:W-:Y:S02]  /*46f0*/  LEA R96, P0, R14, c[0x0][0x220], 0x3 ;  /* 0x000088000e607a11 */ /* 0x000fe400078018ff */
        /* <DEDUP_REMOVED lines=32> */
[----:B-12---:R-:W-:Y:S02]  /*4900*/  FADD.FTZ R108, R136, R136 ;  /* 0x00000088886c7221 */ /* 0x006fe40000010000 */
.L_x_9791:
        /* <DEDUP_REMOVED lines=79> */
[----:B------:R-:W-:Y:S02]  /*4e00*/  FMUL.RZ R148, R23, 0.15915493667125701904 ;  /* 0x3e22f98317947820 */ /* 0x000fe4000040c000 */
[----:B------:R-:W-:-:S05]  /*4e10*/  FMUL.FTZ R23, R21, R56 ;  /* 0x0000003815177220 */ /* 0x000fca0000410000 */
[----:B------:R-:W-:Y:S01]  /*4e20*/  MUFU.SIN R140, R134 ;  /* 0x00000086008c7308 */ /* 0x000fe20000000400 */
[----:B0-----:R-:W-:Y:S02]  /*4e30*/  FMUL.RZ R130, R126, 0.15915493667125701904 ;  /* 0x3e22f9837e827820 */ /* 0x001fe4000040c000 */
[----:B------:R-:W-:-:S05]  /*4e40*/  FMUL.FTZ R126, R21, R50 ;  /* 0x00000032157e7220 */ /* 0x000fca0000410000 */
[----:B------:R0:W-:Y:S01]  /*4e50*/  MUFU.COS R142, R134 ;  /* 0x00000086008e7308 */ /* 0x0001e20000000000 */
[----:B---3--:R-:W-:-:S07]  /*4e60*/  FMUL.FTZ R152, R13, R14 ;  /* 0x0000000e0d987220 */ /* 0x008fce0000410000 */
[----:B------:R-:W-:Y:S01]  /*4e70*/  MUFU.SIN R129, R124 ;  /* 0x0000007c00817308 */ /* 0x000fe20000000400 */
[----:B0-----:R-:W-:-:S07]  /*4e80*/  FMUL.RZ R134, R126, 0.15915493667125701904 ;  /* 0x3e22f9837e867820 */ /* 0x001fce000040c000 */
[----:B------:R0:W-:Y:S01]  /*4e90*/  MUFU.COS R131, R124 ;  /* 0x0000007c00837308 */ /* 0x0001e20000000000 */
[----:B------:R-:W-:Y:S02]  /*4ea0*/  FFMA.FTZ R152, R12, R15, R152 ;  /* 0x0000000f0c987223 */ /* 0x000fe40000010098 */
[----:B-1----:R-:W-:-:S05]  /*4eb0*/  FMUL.FTZ R112, R21, R52 ;  /* 0x0000003415707220 */ /* 0x002fca0000410000 */
[----:B------:R-:W-:Y:S01]  /*4ec0*/  MUFU.SIN R137, R130 ;  /* 0x0000008200897308 */ /* 0x000fe20000000400 */
[----:B0-----:R-:W-:-:S07]  /*4ed0*/  FMUL.FTZ R124, R111, R28 ;  /* 0x0000001c6f7c7220 */ /* 0x001fce0000410000 */
[----:B------:R-:W-:Y:S08]  /*4ee0*/  MUFU.SIN R144, R134 ;  /* 0x0000008600907308 */ /* 0x000ff00000000400 */
[----:B------:R0:W-:Y:S08]  /*4ef0*/  MUFU.COS R146, R134 ;  /* 0x0000008600927308 */ /* 0x0001f00000000000 */
[----:B------:R1:W-:Y:S01]  /*4f00*/  MUFU.EX2 R189, R124 ;  /* 0x0000007c00bd7308 */ /* 0x0003e20000000800 */
[----:B0-----:R-:W-:-:S02]  /*4f10*/  FMUL.RZ R134, R23, 0.15915493667125701904 ;  /* 0x3e22f98317867820 */ /* 0x001fc4000040c000 */
[----:B------:R-:W-:Y:S02]  /*4f20*/  FMUL.FTZ R23, R13, R15 ;  /* 0x0000000f0d177220 */ /* 0x000fe40000410000 */
[----:B-1----:R-:W-:Y:S02]  /*4f30*/  FMUL.FTZ R124, R111, R0 ;  /* 0x000000006f7c7220 */ /* 0x002fe40000410000 */
[----:B------:R-:W-:Y:S02]  /*4f40*/  FFMA.FTZ R150, R12, R14, -R23 ;  /* 0x0000000e0c967223 */ /* 0x000fe40000010817 */
[----:B------:R0:W-:Y:S01]  /*4f50*/  MUFU.EX2 R174, R124 ;  /* 0x0000007c00ae7308 */ /* 0x0001e20000000800 */
[----:B------:R-:W-:Y:S02]  /*4f60*/  FMUL.FTZ R12, R21, R58 ;  /* 0x0000003a150c7220 */ /* 0x000fe40000410000 */
[----:B------:R-:W-:Y:S02]  /*4f70*/  FMUL.FTZ R126, R111, R50 ;  /* 0x000000326f7e7220 */ /* 0x000fe40000410000 */
[----:B------:R-:W-:-:S02]  /*4f80*/  FMUL.RZ R12, R12, 0.15915493667125701904 ;  /* 0x3e22f9830c0c7820 */ /* 0x000fc4000040c000 */
[C---:B0-----:R-:W-:Y:S01]  /*4f90*/  FMUL.FTZ R124, R111.reuse, R56 ;  /* 0x000000386f7c7220 */ /* 0x041fe20000410000 */
[----:B------:R0:W-:Y:S01]  /*4fa0*/  MUFU.COS R139, R130 ;  /* 0x00000082008b7308 */ /* 0x0001e20000000000 */
[----:B------:R-:W-:Y:S02]  /*4fb0*/  FMUL.FTZ R22, R111, R52 ;  /* 0x000000346f167220 */ /* 0x000fe40000410000 */
[----:B------:R-:W-:-:S05]  /*4fc0*/  FMUL.RZ R145, R112, 0.15915493667125701904 ;  /* 0x3e22f98370917820 */ /* 0x000fca000040c000 */
[----:B------:R-:W-:Y:S01]  /*4fd0*/  MUFU.EX2 R186, R124 ;  /* 0x0000007c00ba7308 */ /* 0x000fe20000000800 */
[----:B0-----:R-:W-:-:S07]  /*4fe0*/  FMUL.FTZ R130, R111, R58 ;  /* 0x0000003a6f827220 */ /* 0x001fce0000410000 */
[----:B------:R-:W0:Y:S08]  /*4ff0*/  MUFU.COS R13, R134 ;  /* 0x00000086000d7308 */ /* 0x000e300000000000 */
[----:B------:R1:W2:Y:S01]  /*5000*/  MUFU.EX2 R191, R126 ;  /* 0x0000007e00bf7308 */ /* 0x0002a20000000800 */
[----:B------:R-:W-:-:S07]  /*5010*/  FMUL.FTZ R112, R111, R54 ;  /* 0x000000366f707220 */ /* 0x000fce0000410000 */
[----:B------:R-:W-:Y:S01]  /*5020*/  MUFU.EX2 R180, R130 ;  /* 0x0000008200b47308 */ /* 0x000fe20000000800 */
[----:B-1----:R-:W-:-:S07]  /*5030*/  FMUL.FTZ R126, R118, R115 ;  /* 0x00000073767e7220 */ /* 0x002fce0000410000 */
[----:B------:R-:W1:Y:S01]  /*5040*/  MUFU.COS R23, R12 ;  /* 0x0000000c00177308 */ /* 0x000e620000000000 */
[----:B------:R-:W-:Y:S01]  /*5050*/  FMUL.FTZ R118, R118, R113 ;  /* 0x0000007176767220 */ /* 0x000fe20000410000 */
[----:B------:R-:W-:-:S06]  /*5060*/  PRMT R113, RZ, 0x5410, R8 ;  /* 0x00005410ff717816 */ /* 0x000fcc0000000008 */
[----:B------:R3:W4:Y:S08]  /*5070*/  MUFU.SIN R15, R12 ;  /* 0x0000000c000f7308 */ /* 0x0007300000000400 */
[----:B------:R-:W-:Y:S08]  /*5080*/  MUFU.SIN R141, R145 ;  /* 0x00000091008d7308 */ /* 0x000ff00000000400 */
[----:B------:R-:W-:Y:S08]  /*5090*/  MUFU.COS R185, R145 ;  /* 0x0000009100b97308 */ /* 0x000ff00000000000 */
[----:B------:R-:W4:Y:S01]  /*50a0*/  MUFU.EX2 R22, R22 ;  /* 0x0000001600167308 */ /* 0x000f220000000800 */
[----:B0-----:R-:W-:-:S02]  /*50b0*/  FMUL.FTZ R182, R186, R13 ;  /* 0x0000000dbab67220 */ /* 0x001fc40000410000 */
[----:B------:R-:W-:-:S05]  /*50c0*/  FMUL.FTZ R159, R113, R46 ;  /* 0x0000002e719f7220 */ /* 0x000fca0000410000 */
[----:B------:R-:W0:Y:S01]  /*50d0*/  MUFU.SIN R111, R134 ;  /* 0x00000086006f7308 */ /* 0x000e220000000400 */
[----:B------:R-:W-:Y:S02]  /*50e0*/  FMUL.FTZ R13, R25, R118 ;  /* 0x00000076190d7220 */ /* 0x000fe40000410000 */
[----:B--2---:R-:W-:Y:S02]  /*50f0*/  FMUL.FTZ R181, R191, R146 ;  /* 0x00000092bfb57220 */ /* 0x004fe40000410000 */
[----:B-1----:R-:W-:Y:S02]  /*5100*/  FMUL.FTZ R146, R180, R23 ;  /* 0x00000017b4927220 */ /* 0x002fe40000410000 */
[----:B---3--:R-:W-:Y:S02]  /*5110*/  FMUL.FTZ R12, R24, R118 ;  /* 0x00000076180c7220 */ /* 0x008fe40000410000 */
[----:B------:R-:W-:Y:S02]  /*5120*/  FMUL.FTZ R124, R120, R119 ;  /* 0x00000077787c7220 */ /* 0x000fe40000410000 */
[----:B------:R-:W-:-:S02]  /*5130*/  FMUL.FTZ R23, R118, R159 ;  /* 0x0000009f76177220 */ /* 0x000fc40000410000 */
[----:B------:R-:W-:Y:S02]  /*5140*/  FMUL.FTZ R120, R120, R117 ;  /* 0x0000007578787220 */ /* 0x000fe40000410000 */
[----:B------:R-:W-:Y:S02]  /*5150*/  FFMA.FTZ R13, R24, R126, -R13 ;  /* 0x0000007e180d7223 */ /* 0x000fe4000001080d */
[----:B----4-:R-:W-:Y:S02]  /*5160*/  FMUL.FTZ R180, R180, R15 ;  /* 0x0000000fb4b47220 */ /* 0x010fe40000410000 */
[----:B------:R-:W-:Y:S02]  /*5170*/  FMUL.FTZ R14, RZ, R118 ;  /* 0x00000076ff0e7220 */ /* 0x000fe40000410000 */
[----:B------:R-:W-:Y:S01]  /*5180*/  FFMA.FTZ R15, R25, R126, R12 ;  /* 0x0000007e190f7223 */ /* 0x000fe2000001000c */
[----:B------:R-:W-:Y:S01]  /*5190*/  PRMT R115, RZ, 0x7610, R8 ;  /* 0x00007610ff737816 */ /* 0x000fe20000000008 */
[----:B------:R-:W-:-:S02]  /*51a0*/  FMUL.FTZ R185, R22, R185 ;  /* 0x000000b916b97220 */ /* 0x000fc40000410000 */
[----:B------:R-:W-:Y:S02]  /*51b0*/  FMUL.FTZ R190, R22, R141 ;  /* 0x0000008d16be7220 */ /* 0x000fe40000410000 */
[----:B------:R-:W-:Y:S02]  /*51c0*/  FFMA.FTZ R23, RZ, R126, R23 ;  /* 0x0000007eff177223 */ /* 0x000fe40000010017 */
[----:B------:R-:W-:Y:S02]  /*51d0*/  FMUL.FTZ R22, R120, R13 ;  /* 0x0000000d78167220 */ /* 0x000fe40000410000 */
[----:B------:R-:W-:Y:S02]  /*51e0*/  FFMA.FTZ R14, R126, R159, -R14 ;  /* 0x0000009f7e0e7223 */ /* 0x000fe4000001080e */
[----:B0-----:R-:W-:Y:S02]  /*51f0*/  FMUL.FTZ R186, R186, R111 ;  /* 0x0000006fbaba7220 */ /* 0x001fe40000410000 */
[----:B------:R-:W-:-:S02]  /*5200*/  FMUL.FTZ R12, R120, R15 ;  /* 0x0000000f780c7220 */ /* 0x000fc40000410000 */
[C---:B------:R-:W-:Y:S02]  /*5210*/  FMUL.FTZ R130, R122.reuse, R123 ;  /* 0x0000007b7a827220 */ /* 0x040fe40000410000 */
[----:B------:R-:W-:Y:S02]  /*5220*/  FADD.FTZ R111, RZ, R23 ;  /* 0x00000017ff6f7221 */ /* 0x000fe40000010000 */
[----:B------:R-:W-:Y:S02]  /*5230*/  FMUL.FTZ R122, R122, R121 ;  /* 0x000000797a7a7220 */ /* 0x000fe40000410000 */
[C---:B------:R-:W-:Y:S02]  /*5240*/  FFMA.FTZ R15, R124.reuse, R15, R22 ;  /* 0x0000000f7c0f7223 */ /* 0x040fe40000010016 */
[----:B------:R-:W-:Y:S02]  /*5250*/  FFMA.FTZ R23, R115, R44, R14 ;  /* 0x0000002c73177223 */ /* 0x000fe4000001000e */
[----:B------:R-:W-:-:S02]  /*5260*/  FFMA.FTZ R13, R124, R13, -R12 ;  /* 0x0000000d7c0d7223 */ /* 0x000fc4000001080c */
[----:B------:R-:W-:Y:S02]  /*5270*/  FMUL.FTZ R12, R120, R111 ;  /* 0x0000006f780c7220 */ /* 0x000fe40000410000 */
[C---:B------:R-:W-:Y:S02]  /*5280*/  FMUL.FTZ R145, R147.reuse, R116 ;  /* 0x0000007493917220 */ /* 0x040fe40000410000 */
[----:B------:R-:W-:Y:S01]  /*5290*/  FMUL.FTZ R22, R122, R15 ;  /* 0x0000000f7a167220 */ /* 0x000fe20000410000 */
[----:B------:R0:W-:Y:S01]  /*52a0*/  MUFU.EX2 R188, R112 ;  /* 0x0000007000bc7308 */ /* 0x0001e20000000800 */
[----:B------:R-:W-:Y:S02]  /*52b0*/  FMUL.FTZ R147, R147, R114 ;  /* 0x0000007293937220 */ /* 0x000fe40000410000 */
[----:B------:R-:W-:Y:S02]  /*52c0*/  FMUL.FTZ R14, R120, R23 ;  /* 0x00000017780e7220 */ /* 0x000fe40000410000 */
[----:B------:R-:W-:-:S02]  /*52d0*/  FMUL.FTZ R114, R122, R13 ;  /* 0x0000000d7a727220 */ /* 0x000fc40000410000 */
[----:B------:R-:W-:Y:S02]  /*52e0*/  FFMA.FTZ R12, R124, R23, -R12 ;  /* 0x000000177c0c7223 */ /* 0x000fe4000001080c */
[C---:B0-----:R-:W-:Y:S01]  /*52f0*/  FMUL.FTZ R112, R132.reuse, R127 ;  /* 0x0000007f84707220 */ /* 0x041fe20000410000 */
[----:B------:R-:W-:Y:S01]  /*5300*/  PRMT R117, RZ, 0x5410, R9 ;  /* 0x00005410ff757816 */ /* 0x000fe20000000009 */
[----:B------:R-:W-:Y:S02]  /*5310*/  FMUL.FTZ R132, R132, R125 ;  /* 0x0000007d84847220 */ /* 0x000fe40000410000 */
[----:B------:R-:W-:Y:S02]  /*5320*/  FFMA.FTZ R23, R130, R13, -R22 ;  /* 0x0000000d82177223 */ /* 0x000fe40000010816 */
[----:B------:R-:W-:Y:S02]  /*5330*/  FFMA.FTZ R14, R124, R111, R14 ;  /* 0x0000006f7c0e7223 */ /* 0x000fe4000001000e */
[----:B------:R-:W-:-:S02]  /*5340*/  FFMA.FTZ R111, R130, R15, R114 ;  /* 0x0000000f826f7223 */ /* 0x000fc40000010072 */
[C---:B------:R-:W-:Y:S02]  /*5350*/  FMUL.FTZ R114, R132.reuse, R23 ;  /* 0x0000001784727220 */ /* 0x040fe40000410000 */
[----:B------:R-:W-:Y:S02]  /*5360*/  FADD.FTZ R15, RZ, R14 ;  /* 0x0000000eff0f7221 */ /* 0x000fe40000010000 */
[----:B------:R-:W-:Y:S02]  /*5370*/  FFMA.FTZ R13, R117, R42, R12 ;  /* 0x0000002a750d7223 */ /* 0x000fe4000001000c */
[----:B------:R-:W-:Y:S02]  /*5380*/  FMUL.FTZ R22, R132, R111 ;  /* 0x0000006f84167220 */ /* 0x000fe40000410000 */
[C---:B------:R-:W-:Y:S02]  /*5390*/  FMUL.FTZ R134, R128.reuse, R131 ;  /* 0x0000008380867220 */ /* 0x040fe40000410000 */
[----:B------:R-:W-:-:S02]  /*53a0*/  FMUL.FTZ R128, R128, R129 ;  /* 0x0000008180807220 */ /* 0x000fc40000410000 */
[----:B------:R-:W-:Y:S02]  /*53b0*/  FFMA.FTZ R111, R112, R111, R114 ;  /* 0x0000006f706f7223 */ /* 0x000fe40000010072 */
[C---:B------:R-:W-:Y:S02]  /*53c0*/  FMUL.FTZ R12, R122.reuse, R15 ;  /* 0x0000000f7a0c7220 */ /* 0x040fe40000410000 */
[----:B------:R-:W-:Y:S02]  /*53d0*/  FMUL.FTZ R14, R122, R13 ;  /* 0x0000000d7a0e7220 */ /* 0x000fe40000410000 */
[----:B------:R-:W-:Y:S01]  /*53e0*/  FFMA.FTZ R23, R112, R23, -R22 ;  /* 0x0000001770177223 */ /* 0x000fe20000010816 */
[----:B------:R-:W-:Y:S01]  /*53f0*/  PRMT R119, RZ, 0x7610, R9 ;  /* 0x00007610ff777816 */ /* 0x000fe20000000009 */
[----:B------:R-:W-:Y:S02]  /*5400*/  FMUL.FTZ R22, R128, R111 ;  /* 0x0000006f80167220 */ /* 0x000fe40000410000 */
[----:B------:R-:W-:-:S02]  /*5410*/  FFMA.FTZ R12, R130, R13, -R12 ;  /* 0x0000000d820c7223 */ /* 0x000fc4000001080c */
[----:B------:R-:W-:Y:S02]  /*5420*/  FFMA.FTZ R14, R130, R15, R14 ;  /* 0x0000000f820e7223 */ /* 0x000fe4000001000e */
[-C--:B------:R-:W-:Y:S02]  /*5430*/  FMUL.FTZ R114, R128, R23.reuse ;  /* 0x0000001780727220 */ /* 0x080fe40000410000 */
[C---:B------:R-:W-:Y:S02]  /*5440*/  FFMA.FTZ R22, R134.reuse, R23, -R22 ;  /* 0x0000001786167223 */ /* 0x040fe40000010816 */
[----:B------:R-:W-:Y:S02]  /*5450*/  FFMA.FTZ R13, R119, R40, R12 ;  /* 0x00000028770d7223 */ /* 0x000fe4000001000c */
[----:B------:R-:W-:Y:S02]  /*5460*/  FADD.FTZ R15, RZ, R14 ;  /* 0x0000000eff0f7221 */ /* 0x000fe40000010000 */
[----:B------:R-:W-:-:S02]  /*5470*/  FFMA.FTZ R114, R134, R111, R114 ;  /* 0x0000006f86727223 */ /* 0x000fc40000010072 */
[C---:B------:R-:W-:Y:S02]  /*5480*/  FMUL.FTZ R111, R147.reuse, R22 ;  /* 0x00000016936f7220 */ /* 0x040fe40000410000 */
[C---:B------:R-:W-:Y:S02]  /*5490*/  FMUL.FTZ R14, R132.reuse, R13 ;  /* 0x0000000d840e7220 */ /* 0x040fe40000410000 */
[----:B------:R-:W-:Y:S02]  /*54a0*/  FMUL.FTZ R12, R132, R15 ;  /* 0x0000000f840c7220 */ /* 0x000fe40000410000 */
[-C--:B------:R-:W-:Y:S02]  /*54b0*/  FMUL.FTZ R23, R147, R114.reuse ;  /* 0x0000007293177220 */ /* 0x080fe40000410000 */
[----:B------:R-:W-:Y:S01]  /*54c0*/  FFMA.FTZ R114, R145, R114, R111 ;  /* 0x0000007291727223 */ /* 0x000fe2000001006f */
[----:B------:R-:W-:Y:S01]  /*54d0*/  PRMT R111, RZ, 0x5410, R10 ;  /* 0x00005410ff6f7816 */ /* 0x000fe2000000000a */
[----:B------:R-:W-:-:S02]  /*54e0*/  FMUL.FTZ R195, R197, R138 ;  /* 0x0000008ac5c37220 */ /* 0x000fc40000410000 */
[C---:B------:R-:W-:Y:S02]  /*54f0*/  FFMA.FTZ R14, R112.reuse, R15, R14 ;  /* 0x0000000f700e7223 */ /* 0x040fe4000001000e */
[----:B------:R-:W-:Y:S02]  /*5500*/  FMUL.FTZ R197, R197, R136 ;  /* 0x00000088c5c57220 */ /* 0x000fe40000410000 */
[----:B------:R-:W-:Y:S02]  /*5510*/  FFMA.FTZ R12, R112, R13, -R12 ;  /* 0x0000000d700c7223 */ /* 0x000fe4000001080c */
[----:B------:R-:W-:Y:S02]  /*5520*/  FFMA.FTZ R22, R145, R22, -R23 ;  /* 0x0000001691167223 */ /* 0x000fe40000010817 */
[----:B------:R-:W-:Y:S02]  /*5530*/  FADD.FTZ R15, RZ, R14 ;  /* 0x0000000eff0f7221 */ /* 0x000fe40000010000 */
[----:B------:R-:W-:-:S02]  /*5540*/  FFMA.FTZ R13, R111, R38, R12 ;  /* 0x000000266f0d7223 */ /* 0x000fc4000001000c */
[C---:B------:R-:W-:Y:S02]  /*5550*/  FMUL.FTZ R116, R197.reuse, R22 ;  /* 0x00000016c5747220 */ /* 0x040fe40000410000 */
[----:B------:R-:W-:Y:S02]  /*5560*/  FMUL.FTZ R176, R178, R135 ;  /* 0x00000087b2b07220 */ /* 0x000fe40000410000 */
[----:B------:R-:W-:Y:S02]  /*5570*/  FMUL.FTZ R23, R197, R114 ;  /* 0x00000072c5177220 */ /* 0x000fe40000410000 */
[----:B------:R-:W-:Y:S02]  /*5580*/  FMUL.FTZ R12, R128, R15 ;  /* 0x0000000f800c7220 */ /* 0x000fe40000410000 */
[----:B------:R-:W-:Y:S02]  /*5590*/  FMUL.FTZ R178, R178, R133 ;  /* 0x00000085b2b27220 */ /* 0x000fe40000410000 */
[----:B------:R-:W-:-:S02]  /*55a0*/  FMUL.FTZ R14, R128, R13 ;  /* 0x0000000d800e7220 */ /* 0x000fc40000410000 */
[C---:B------:R-:W-:Y:S01]  /*55b0*/  FFMA.FTZ R123, R195.reuse, R114, R116 ;  /* 0x00000072c37b7223 */ /* 0x040fe20000010074 */
[----:B------:R-:W-:Y:S01]  /*55c0*/  PRMT R121, RZ, 0x7610, R10 ;  /* 0x00007610ff797816 */ /* 0x000fe2000000000a */
[----:B------:R-:W-:Y:S02]  /*55d0*/  FFMA.FTZ R23, R195, R22, -R23 ;  /* 0x00000016c3177223 */ /* 0x000fe40000010817 */
[C---:B------:R-:W-:Y:S02]  /*55e0*/  FFMA.FTZ R12, R134.reuse, R13, -R12 ;  /* 0x0000000d860c7223 */ /* 0x040fe4000001080c */
[----:B------:R-:W-:Y:S02]  /*55f0*/  FFMA.FTZ R14, R134, R15, R14 ;  /* 0x0000000f860e7223 */ /* 0x000fe4000001000e */
[----:B------:R-:W-:Y:S02]  /*5600*/  FMUL.FTZ R13, R178, R123 ;  /* 0x0000007bb20d7220 */ /* 0x000fe40000410000 */
[----:B------:R-:W-:-:S02]  /*5610*/  FMUL.FTZ R187, R189, R142 ;  /* 0x0000008ebdbb7220 */ /* 0x000fc40000410000 */
[-C--:B------:R-:W-:Y:S02]  /*5620*/  FMUL.FTZ R15, R178, R23.reuse ;  /* 0x00000017b20f7220 */ /* 0x080fe40000410000 */
[----:B------:R-:W-:Y:S02]  /*5630*/  FMUL.FTZ R189, R189, R140 ;  /* 0x0000008cbdbd7220 */ /* 0x000fe40000410000 */
[----:B------:R-:W-:Y:S02]  /*5640*/  FADD.FTZ R14, RZ, R14 ;  /* 0x0000000eff0e7221 */ /* 0x000fe40000010000 */
[----:B------:R-:W-:Y:S02]  /*5650*/  FFMA.FTZ R12, R121, R36, R12 ;  /* 0x00000024790c7223 */ /* 0x000fe4000001000c */
[C---:B------:R-:W-:Y:S02]  /*5660*/  FFMA.FTZ R22, R176.reuse, R23, -R13 ;  /* 0x00000017b0167223 */ /* 0x040fe4000001080d */
[----:B------:R-:W-:-:S02]  /*5670*/  FFMA.FTZ R114, R176, R123, R15 ;  /* 0x0000007bb0727223 */ /* 0x000fc4000001000f */
[C---:B------:R-:W-:Y:S02]  /*5680*/  FMUL.FTZ R13, R147.reuse, R14 ;  /* 0x0000000e930d7220 */ /* 0x040fe40000410000 */
[----:B------:R-:W-:Y:S02]  /*5690*/  FMUL.FTZ R15, R147, R12 ;  /* 0x0000000c930f7220 */ /* 0x000fe40000410000 */
[C---:B------:R-:W-:Y:S02]  /*56a0*/  FMUL.FTZ R116, R189.reuse, R22 ;  /* 0x00000016bd747220 */ /* 0x040fe40000410000 */
[----:B------:R-:W-:Y:S01]  /*56b0*/  FMUL.FTZ R157, R108, R152 ;  /* 0x000000986c9d7220 */ /* 0x000fe20000410000 */
[----:B------:R-:W-:Y:S01]  /*56c0*/  PRMT R123, RZ, 0x5410, R11 ;  /* 0x00005410ff7b7816 */ /* 0x000fe2000000000b */
[----:B------:R-:W-:Y:S02]  /*56d0*/  FMUL.FTZ R23, R189, R114 ;  /* 0x00000072bd177220 */ /* 0x000fe40000410000 */
[----:B------:R-:W-:-:S02]  /*56e0*/  FFMA.FTZ R13, R145, R12, -R13 ;  /* 0x0000000c910d7223 */ /* 0x000fc4000001080d */
[----:B------:R-:W-:Y:S02]  /*56f0*/  FFMA.FTZ R15, R145, R14, R15 ;  /* 0x0000000e910f7223 */ /* 0x000fe4000001000f */
[C---:B------:R-:W-:Y:S02]  /*5700*/  FFMA.FTZ R127, R187.reuse, R114, R116 ;  /* 0x00000072bb7f7223 */ /* 0x040fe40000010074 */
[----:B------:R-:W-:Y:S02]  /*5710*/  FMUL.FTZ R169, R108, R150 ;  /* 0x000000966ca97220 */ /* 0x000fe40000410000 */
[----:B------:R-:W-:Y:S02]  /*5720*/  FMUL.FTZ R114, R146, R157 ;  /* 0x0000009d92727220 */ /* 0x000fe40000410000 */
[----:B------:R-:W-:Y:S02]  /*5730*/  FFMA.FTZ R23, R187, R22, -R23 ;  /* 0x00000016bb177223 */ /* 0x000fe40000010817 */
[----:B------:R-:W-:-:S02]  /*5740*/  FADD.FTZ R14, RZ, R15 ;  /* 0x0000000fff0e7221 */ /* 0x000fc40000010000 */
[----:B------:R-:W-:Y:S02]  /*5750*/  FFMA.FTZ R12, R123, R34, R13 ;  /* 0x000000227b0c7223 */ /* 0x000fe4000001000d */
[C---:B------:R-:W-:Y:S02]  /*5760*/  FMUL.FTZ R22, R180.reuse, R157 ;  /* 0x0000009db4167220 */ /* 0x040fe40000410000 */
[C---:B------:R-:W-:Y:S02]  /*5770*/  FMUL.FTZ R171, R107.reuse, R152 ;  /* 0x000000986bab7220 */ /* 0x040fe40000410000 */
[----:B------:R-:W-:Y:S02]  /*5780*/  FFMA.FTZ R114, -R180, R169, -R114 ;  /* 0x000000a9b4727223 */ /* 0x000fe40000010972 */
[----:B------:R-:W-:Y:S02]  /*5790*/  FMUL.FTZ R154, R107, R150 ;  /* 0x000000966b9a7220 */ /* 0x000fe40000410000 */
[----:B------:R-:W-:-:S02]  /*57a0*/  FMUL.FTZ R13, R197, R14 ;  /* 0x0000000ec50d7220 */ /* 0x000fc40000410000 */
[-C--:B------:R-:W-:Y:S02]  /*57b0*/  FMUL.FTZ R15, R197, R12.reuse ;  /* 0x0000000cc50f7220 */ /* 0x080fe40000410000 */
[----:B------:R-:W-:Y:S02]  /*57c0*/  FFMA.FTZ R125, R146, R169, -R22 ;  /* 0x000000a9927d7223 */ /* 0x000fe40000010816 */
[----:B------:R-:W-:Y:S02]  /*57d0*/  FADD.FTZ R131, -R171, R114 ;  /* 0x00000072ab837221 */ /* 0x000fe40000010100 */
[C---:B------:R-:W-:Y:S02]  /*57e0*/  FFMA.FTZ R13, R195.reuse, R12, -R13 ;  /* 0x0000000cc30d7223 */ /* 0x040fe4000001080d */
[----:B------:R-:W-:Y:S02]  /*57f0*/  FFMA.FTZ R15, R195, R14, R15 ;  /* 0x0000000ec30f7223 */ /* 0x000fe4000001000f */
[----:B------:R-:W-:Y:S01]  /*5800*/  FADD.FTZ R129, R154, R125 ;  /* 0x0000007d9a817221 */ /* 0x000fe20000010000 */
[----:B------:R-:W-:Y:S01]  /*5810*/  PRMT R125, RZ, 0x7610, R11 ;  /* 0x00007610ff7d7816 */ /* 0x000fe2000000000b */
[----:B------:R-:W-:-:S02]  /*5820*/  FMUL.FTZ R12, R186, -R131 ;  /* 0x80000083ba0c7220 */ /* 0x000fc40000410000 */
[----:B------:R-:W-:Y:S01]  /*5830*/  FADD.FTZ R15, RZ, R15 ;  /* 0x0000000fff0f7221 */ /* 0x000fe20000010000 */
[----:B------:R-:W0:Y:S01]  /*5840*/  MUFU.COS R149, R148 ;  /* 0x0000009400957308 */ /* 0x000e220000000000 */
[-C--:B------:R-:W-:Y:S02]  /*5850*/  FFMA.FTZ R133, R182, R129.reuse, -R12 ;  /* 0x00000081b6857223 */ /* 0x080fe4000001080c */
[----:B------:R-:W-:Y:S02]  /*5860*/  FFMA.FTZ R13, R125, R32, R13 ;  /* 0x000000207d0d7223 */ /* 0x000fe4000001000d */
[----:B------:R-:W-:Y:S02]  /*5870*/  FMUL.FTZ R129, R186, -R129 ;  /* 0x80000081ba817220 */ /* 0x000fe40000410000 */
[----:B------:R-:W-:Y:S01]  /*5880*/  FMUL.FTZ R172, R174, R139 ;  /* 0x0000008baeac7220 */ /* 0x000fe20000410000 */
[----:B------:R-:W1:Y:S01]  /*5890*/  MUFU.SIN R143, R148 ;  /* 0x00000094008f7308 */ /* 0x000e620000000400 */
[----:B------:R-:W-:-:S02]  /*58a0*/  FMUL.FTZ R12, R178, R15 ;  /* 0x0000000fb20c7220 */ /* 0x000fc40000410000 */
[----:B------:R-:W-:Y:S02]  /*58b0*/  FMUL.FTZ R174, R174, R137 ;  /* 0x00000089aeae7220 */ /* 0x000fe40000410000 */
[----:B------:R-:W-:Y:S02]  /*58c0*/  FMUL.FTZ R14, R178, R13 ;  /* 0x0000000db20e7220 */ /* 0x000fe40000410000 */
[----:B------:R-:W-:Y:S01]  /*58d0*/  FFMA.FTZ R116, R182, R131, R129 ;  /* 0x00000083b6747223 */ /* 0x000fe20000010081 */
[----:B------:R-:W-:Y:S01]  /*58e0*/  PRMT R131, RZ, 0x5410, R4 ;  /* 0x00005410ff837816 */ /* 0x000fe20000000004 */
[----:B------:R-:W-:Y:S02]  /*58f0*/  FFMA.FTZ R12, R176, R13, -R12 ;  /* 0x0000000db00c7223 */ /* 0x000fe4000001080c */
[----:B------:R-:W-:Y:S02]  /*5900*/  FMUL.FTZ R22, R174, R127 ;  /* 0x0000007fae167220 */ /* 0x000fe40000410000 */
[----:B------:R-:W-:-:S02]  /*5910*/  FFMA.FTZ R14, R176, R15, R14 ;  /* 0x0000000fb00e7223 */ /* 0x000fc4000001000e */
[----:B------:R-:W-:Y:S02]  /*5920*/  FFMA.FTZ R12, R131, R30, R12 ;  /* 0x0000001e830c7223 */ /* 0x000fe4000001000c */
[-C--:B------:R-:W-:Y:S02]  /*5930*/  FFMA.FTZ R22, R172, R23.reuse, -R22 ;  /* 0x00000017ac167223 */ /* 0x080fe40000010816 */
[----:B------:R-:W-:Y:S02]  /*5940*/  FMUL.FTZ R23, R174, R23 ;  /* 0x00000017ae177220 */ /* 0x000fe40000410000 */
[----:B------:R-:W-:Y:S02]  /*5950*/  FADD.FTZ R14, RZ, R14 ;  /* 0x0000000eff0e7221 */ /* 0x000fe40000010000 */
[----:B------:R-:W-:Y:S02]  /*5960*/  FMUL.FTZ R175, R106, R152 ;  /* 0x000000986aaf7220 */ /* 0x000fe40000410000 */
[----:B------:R-:W-:-:S02]  /*5970*/  FMUL.FTZ R15, R189, R12 ;  /* 0x0000000cbd0f7220 */ /* 0x000fc40000410000 */
[----:B0-----:R-:W-:Y:S02]  /*5980*/  FMUL.FTZ R184, R188, R149 ;  /* 0x00000095bcb87220 */ /* 0x001fe40000410000 */
[----:B------:R-:W-:Y:S02]  /*5990*/  FFMA.FTZ R114, R172, R127, R23 ;  /* 0x0000007fac727223 */ /* 0x000fe40000010017 */
[----:B------:R-:W-:Y:S02]  /*59a0*/  FMUL.FTZ R13, R189, R14 ;  /* 0x0000000ebd0d7220 */ /* 0x000fe40000410000 */
[----:B-1----:R-:W-:Y:S02]  /*59b0*/  FMUL.FTZ R188, R188, R143 ;  /* 0x0000008fbcbc7220 */ /* 0x002fe40000410000 */
[----:B------:R-:W-:Y:S02]  /*59c0*/  FMUL.FTZ R160, R106, R150 ;  /* 0x000000966aa07220 */ /* 0x000fe40000410000 */
[----:B------:R-:W-:-:S02]  /*59d0*/  FADD.FTZ R127, -R175, R116 ;  /* 0x00000074af7f7221 */ /* 0x000fc40000010100 */
[C---:B------:R-:W-:Y:S01]  /*59e0*/  FFMA.FTZ R15, R187.reuse, R14, R15 ;  /* 0x0000000ebb0f7223 */ /* 0x040fe2000001000f */
[----:B------:R-:W-:Y:S01]  /*59f0*/  PRMT R135, RZ, 0x7610, R4 ;  /* 0x00007610ff877816 */ /* 0x000fe20000000004 */
[----:B------:R-:W-:Y:S02]  /*5a00*/  FFMA.FTZ R13, R187, R12, -R13 ;  /* 0x0000000cbb0d7223 */ /* 0x000fe4000001080d */
[----:B------:R-:W-:Y:S02]  /*5a10*/  FADD.FTZ R133, R160, R133 ;  /* 0x00000085a0857221 */ /* 0x000fe40000010000 */
[----:B------:R-:W-:Y:S02]  /*5a20*/  FMUL.FTZ R12, R188, -R127 ;  /* 0x8000007fbc0c7220 */ /* 0x000fe40000410000 */
[----:B------:R-:W-:Y:S02]  /*5a30*/  FADD.FTZ R15, RZ, R15 ;  /* 0x0000000fff0f7221 */ /* 0x000fe40000010000 */
[----:B------:R-:W-:-:S02]  /*5a40*/  FFMA.FTZ R13, R135, R28, R13 ;  /* 0x0000001c870d7223 */ /* 0x000fc4000001000d */
[----:B------:R-:W-:Y:S02]  /*5a50*/  FFMA.FTZ R129, R184, R133, -R12 ;  /* 0x00000085b8817223 */ /* 0x000fe4000001080c */
[C---:B------:R-:W-:Y:S01]  /*5a60*/  FMUL.FTZ R12, R174.reuse, R15 ;  /* 0x0000000fae0c7220 */ /* 0x040fe20000410000 */
[----:B------:R-:W-:Y:S01]  /*5a70*/  PRMT R137, RZ, 0x5410, R5 ;  /* 0x00005410ff897816 */ /* 0x000fe20000000005 */
[-C--:B------:R-:W-:Y:S02]  /*5a80*/  FMUL.FTZ R14, R174, R13.reuse ;  /* 0x0000000dae0e7220 */ /* 0x080fe40000410000 */
[C---:B------:R-:W-:Y:S02]  /*5a90*/  FFMA.FTZ R12, R172.reuse, R13, -R12 ;  /* 0x0000000dac0c7223 */ /* 0x040fe4000001080c */
[----:B------:R-:W-:Y:S02]  /*5aa0*/  FFMA.FTZ R14, R172, R15, R14 ;  /* 0x0000000fac0e7223 */ /* 0x000fe4000001000e */
[----:B------:R-:W-:-:S02]  /*5ab0*/  FMUL.FTZ R191, R191, R144 ;  /* 0x00000090bfbf7220 */ /* 0x000fc40000410000 */
[----:B------:R-:W-:Y:S02]  /*5ac0*/  FFMA.FTZ R12, R137, R0, R12 ;  /* 0x00000000890c7223 */ /* 0x000fe4000001000c */
[----:B------:R-:W-:Y:S02]  /*5ad0*/  FADD.FTZ R14, RZ, R14 ;  /* 0x0000000eff0e7221 */ /* 0x000fe40000010000 */
[----:B------:R-:W-:Y:S02]  /*5ae0*/  FMUL.FTZ R133, R188, -R133 ;  /* 0x80000085bc857220 */ /* 0x000fe40000410000 */
[C---:B------:R-:W-:Y:S02]  /*5af0*/  FMUL.FTZ R15, R191.reuse, R12 ;  /* 0x0000000cbf0f7220 */ /* 0x040fe40000410000 */
[----:B------:R-:W-:Y:S02]  /*5b00*/  FMUL.FTZ R13, R191, R14 ;  /* 0x0000000ebf0d7220 */ /* 0x000fe40000410000 */
[----:B------:R-:W-:-:S02]  /*5b10*/  FFMA.FTZ R116, R184, R127, R133 ;  /* 0x0000007fb8747223 */ /* 0x000fc40000010085 */
[----:B------:R-:W-:Y:S02]  /*5b20*/  FMUL.FTZ R183, R105, R152 ;  /* 0x0000009869b77220 */ /* 0x000fe40000410000 */
[----:B------:R-:W-:Y:S01]  /*5b30*/  FFMA.FTZ R15, R181, R14, R15 ;  /* 0x0000000eb50f7223 */ /* 0x000fe2000001000f */
[----:B------:R-:W-:Y:S01]  /*5b40*/  PRMT R141, RZ, 0x7610, R5 ;  /* 0x00007610ff8d7816 */ /* 0x000fe20000000005 */
[----:B------:R-:W-:Y:S02]  /*5b50*/  FMUL.FTZ R23, R191, R114 ;  /* 0x00000072bf177220 */ /* 0x000fe40000410000 */
[----:B------:R-:W-:Y:S02]  /*5b60*/  FFMA.FTZ R13, R181, R12, -R13 ;  /* 0x0000000cb50d7223 */ /* 0x000fe4000001080d */
[----:B------:R-:W-:Y:S02]  /*5b70*/  FMUL.FTZ R164, R105, R150 ;  /* 0x0000009669a47220 */ /* 0x000fe40000410000 */
[----:B------:R-:W-:-:S02]  /*5b80*/  FADD.FTZ R116, -R183, R116 ;  /* 0x00000074b7747221 */ /* 0x000fc40000010100 */
[----:B------:R-:W-:Y:S02]  /*5b90*/  FADD.FTZ R15, RZ, R15 ;  /* 0x0000000fff0f7221 */ /* 0x000fe40000010000 */
[-C--:B------:R-:W-:Y:S02]  /*5ba0*/  FFMA.FTZ R23, R181, R22.reuse, -R23 ;  /* 0x00000016b5177223 */ /* 0x080fe40000010817 */
[----:B------:R-:W-:Y:S02]  /*5bb0*/  FMUL.FTZ R22, R191, R22 ;  /* 0x00000016bf167220 */ /* 0x000fe40000410000 */
[----:B------:R-:W-:Y:S02]  /*5bc0*/  FFMA.FTZ R13, R141, R50, R13 ;  /* 0x000000328d0d7223 */ /* 0x000fe4000001000d */
[----:B------:R-:W-:Y:S02]  /*5bd0*/  FADD.FTZ R129, R164, R129 ;  /* 0x00000081a4817221 */ /* 0x000fe40000010000 */
[----:B------:R-:W-:-:S02]  /*5be0*/  FMUL.FTZ R12, R190, -R116 ;  /* 0x80000074be0c7220 */ /* 0x000fc40000410000 */
[C---:B------:R-:W-:Y:S01]  /*5bf0*/  FMUL.FTZ R14, R190.reuse, R15 ;  /* 0x0000000fbe0e7220 */ /* 0x040fe20000410000 */
[----:B------:R-:W-:Y:S01]  /*5c00*/  PRMT R139, RZ, 0x5410, R6 ;  /* 0x00005410ff8b7816 */ /* 0x000fe20000000006 */
[----:B------:R-:W-:Y:S02]  /*5c10*/  FFMA.FTZ R22, R181, R114, R22 ;  /* 0x00000072b5167223 */ /* 0x000fe40000010016 */
[C---:B------:R-:W-:Y:S02]  /*5c20*/  FMUL.FTZ R114, R190.reuse, R13 ;  /* 0x0000000dbe727220 */ /* 0x040fe40000410000 */
[C---:B------:R-:W-:Y:S02]  /*5c30*/  FFMA.FTZ R143, R185.reuse, R129, -R12 ;  /* 0x00000081b98f7223 */ /* 0x040fe4000001080c */
[----:B------:R-:W-:Y:S02]  /*5c40*/  FFMA.FTZ R14, R185, R13, -R14 ;  /* 0x0000000db90e7223 */ /* 0x000fe4000001080e */
[----:B------:R-:W-:-:S02]  /*5c50*/  FMUL.FTZ R12, R190, R23 ;  /* 0x00000017be0c7220 */ /* 0x000fc40000410000 */
[----:B------:R-:W-:Y:S02]  /*5c60*/  FFMA.FTZ R114, R185, R15, R114 ;  /* 0x0000000fb9727223 */ /* 0x000fe40000010072 */
[----:B------:R-:W-:Y:S02]  /*5c70*/  FFMA.FTZ R15, R139, R52, R14 ;  /* 0x000000348b0f7223 */ /* 0x000fe4000001000e */
[-C--:B------:R-:W-:Y:S02]  /*5c80*/  FFMA.FTZ R13, R185, R22.reuse, R12 ;  /* 0x00000016b90d7223 */ /* 0x080fe4000001000c */
[----:B------:R-:W-:Y:S02]  /*5c90*/  FMUL.FTZ R22, R190, R22 ;  /* 0x00000016be167220 */ /* 0x000fe40000410000 */
[----:B------:R-:W-:Y:S02]  /*5ca0*/  FADD.FTZ R127, RZ, R114 ;  /* 0x00000072ff7f7221 */ /* 0x000fe40000010000 */
[----:B------:R-:W-:-:S02]  /*5cb0*/  FMUL.FTZ R114, R188, R15 ;  /* 0x0000000fbc727220 */ /* 0x000fc40000410000 */
[----:B------:R-:W-:Y:S02]  /*5cc0*/  FMUL.FTZ R129, R190, -R129 ;  /* 0x80000081be817220 */ /* 0x000fe40000410000 */
[C---:B------:R-:W-:Y:S02]  /*5cd0*/  FFMA.FTZ R23, R185.reuse, R23, -R22 ;  /* 0x00000017b9177223 */ /* 0x040fe40000010816 */
[-C--:B------:R-:W-:Y:S02]  /*5ce0*/  FMUL.FTZ R22, R188, R127.reuse ;  /* 0x0000007fbc167220 */ /* 0x080fe40000410000 */
[C---:B------:R-:W-:Y:S02]  /*5cf0*/  FFMA.FTZ R114, R184.reuse, R127, R114 ;  /* 0x0000007fb8727223 */ /* 0x040fe40000010072 */
[----:B------:R-:W-:Y:S01]  /*5d00*/  FFMA.FTZ R136, R185, R116, R129 ;  /* 0x00000074b9887223 */ /* 0x000fe20000010081 */
[----:B------:R-:W-:Y:S01]  /*5d10*/  PRMT R129, RZ, 0x7610, R6 ;  /* 0x00007610ff817816 */ /* 0x000fe20000000006 */
[----:B------:R-:W-:-:S02]  /*5d20*/  FFMA.FTZ R22, R184, R15, -R22 ;  /* 0x0000000fb8167223 */ /* 0x000fc40000010816 */
[----:B------:R-:W-:Y:S02]  /*5d30*/  FADD.FTZ R127, RZ, R114 ;  /* 0x00000072ff7f7221 */ /* 0x000fe40000010000 */
[C---:B------:R-:W-:Y:S02]  /*5d40*/  FMUL.FTZ R12, R188.reuse, R13 ;  /* 0x0000000dbc0c7220 */ /* 0x040fe40000410000 */
[----:B------:R-:W-:Y:S02]  /*5d50*/  FFMA.FTZ R15, R129, R54, R22 ;  /* 0x00000036810f7223 */ /* 0x000fe40000010016 */
[----:B------:R-:W-:Y:S02]  /*5d60*/  FMUL.FTZ R14, R188, R23 ;  /* 0x00000017bc0e7220 */ /* 0x000fe40000410000 */
[----:B------:R-:W-:Y:S02]  /*5d70*/  FMUL.FTZ R22, R186, R127 ;  /* 0x0000007fba167220 */ /* 0x000fe40000410000 */
[C---:B------:R-:W-:Y:S01]  /*5d80*/  FFMA.FTZ R23, R184.reuse, R23, -R12 ;  /* 0x00000017b8177223 */ /* 0x040fe2000001080c */
[----:B------:R-:W-:Y:S01]  /*5d90*/  PRMT R133, RZ, 0x5410, R7 ;  /* 0x00005410ff857816 */ /* 0x000fe20000000007 */
[----:B------:R-:W-:Y:S01]  /*5da0*/  FFMA.FTZ R13, R184, R13, R14 ;  /* 0x0000000db80d7223 */ /* 0x000fe2000001000e */
[----:B------:R-:W-:Y:S01]  /*5db0*/  ISETP.NE.AND P2, PT, R37, 0x1f, PT ;  /* 0x0000001f2500780c */ /* 0x000fe20003f45270 */
[----:B------:R-:W-:-:S02]  /*5dc0*/  FFMA.FTZ R22, R182, R15, -R22 ;  /* 0x0000000fb6167223 */ /* 0x000fc40000010816 */
[C---:B------:R-:W-:Y:S02]  /*5dd0*/  FMUL.FTZ R14, R186.reuse, R23 ;  /* 0x00000017ba0e7220 */ /* 0x040fe40000410000 */
[C---:B------:R-:W-:Y:S02]  /*5de0*/  FMUL.FTZ R114, R186.reuse, R15 ;  /* 0x0000000fba727220 */ /* 0x040fe40000410000 */
[-C--:B------:R-:W-:Y:S02]  /*5df0*/  FMUL.FTZ R12, R186, R13.reuse ;  /* 0x0000000dba0c7220 */ /* 0x080fe40000410000 */
[----:B------:R-:W-:Y:S02]  /*5e00*/  FFMA.FTZ R15, R133, R56, R22 ;  /* 0x00000038850f7223 */ /* 0x000fe40000010016 */
[C---:B------:R-:W-:Y:S02]  /*5e10*/  FFMA.FTZ R13, R182.reuse, R13, R14 ;  /* 0x0000000db60d7223 */ /* 0x040fe4000001000e */
[----:B------:R-:W-:-:S02]  /*5e20*/  FFMA.FTZ R114, R182, R127, R114 ;  /* 0x0000007fb6727223 */ /* 0x000fc40000010072 */
[----:B------:R-:W-:Y:S02]  /*5e30*/  FFMA.FTZ R23, R182, R23, -R12 ;  /* 0x00000017b6177223 */ /* 0x000fe4000001080c */
[C---:B------:R-:W-:Y:S02]  /*5e40*/  FMUL.FTZ R22, R180.reuse, R15 ;  /* 0x0000000fb4167220 */ /* 0x040fe40000410000 */
[----:B------:R-:W-:Y:S02]  /*5e50*/  FADD.FTZ R127, RZ, R114 ;  /* 0x00000072ff7f7221 */ /* 0x000fe40000010000 */
[C---:B------:R-:W-:Y:S02]  /*5e60*/  FMUL.FTZ R151, R180.reuse, R13 ;  /* 0x0000000db4977220 */ /* 0x040fe40000410000 */
[-C--:B------:R-:W-:Y:S02]  /*5e70*/  FMUL.FTZ R12, R180, R23.reuse ;  /* 0x00000017b40c7220 */ /* 0x080fe40000410000 */
[----:B------:R-:W-:-:S02]  /*5e80*/  FFMA.FTZ R151, R146, R23, -R151 ;  /* 0x0000001792977223 */ /* 0x000fc40000010897 */
[-C--:B------:R-:W-:Y:S02]  /*5e90*/  FFMA.FTZ R153, R146, R127.reuse, R22 ;  /* 0x0000007f92997223 */ /* 0x080fe40000010016 */
[----:B------:R0:W1:Y:S01]  /*5ea0*/  @P2 LDS.64 R22, [R37.X8+0x1888] ;  /* 0x0018880025162984 */ /* 0x0000620000008a00 */
[----:B------:R-:W-:Y:S01]  /*5eb0*/  FMUL.FTZ R14, R180, R127 ;  /* 0x0000007fb40e7220 */ /* 0x000fe20000410000 */
[----:B------:R-:W-:Y:S01]  /*5ec0*/  BSSY B0, `(.L_x_9777) ;  /* 0x000000e000007945 */ /* 0x000fe20003800000 */
[C---:B------:R-:W-:Y:S01]  /*5ed0*/  FFMA.FTZ R13, R146.reuse, R13, R12 ;  /* 0x0000000d920d7223 */ /* 0x040fe2000001000c */
[----:B------:R-:W-:Y:S01]  /*5ee0*/  PRMT R127, RZ, 0x7610, R7 ;  /* 0x00007610ff7f7816 */ /* 0x000fe20000000007 */
[----:B------:R-:W-:Y:S01]  /*5ef0*/  FFMA.FTZ R14, R146, R15, -R14 ;  /* 0x0000000f920e7223 */ /* 0x000fe2000001080e */
[----:B------:R-:W-:Y:S05]  /*5f00*/  @P2 BRA `(.L_x_9778) ;  /* 0x0000009000002947 */ /* 0x000fea0003800000 */
[----:B------:R-:W-:Y:S01]  /*5f10*/  ISETP.NE.AND P3, PT, R33, c[0x0][0x174], PT ;  /* 0x00005d0021007a0c */ /* 0x000fe20003f65270 */
[----:B-1----:R-:W-:Y:S01]  /*5f20*/  HFMA2.MMA R23, -RZ, RZ, 0, 0 ;  /* 0x00000000ff177435 */ /* 0x002fe200000001ff */
[----:B------:R-:W-:-:S11]  /*5f30*/  MOV R22, 0x3f800000 ;  /* 0x3f80000000167802 */ /* 0x000fd60000000f00 */
[----:B------:R-:W-:-:S04]  /*5f40*/  @P3 LEA.HI R12, R33, R33, RZ, 0x1 ;  /* 0x00000021210c3211 */ /* 0x000fc800078f08ff */
[----:B------:R-:W-:-:S04]  /*5f50*/  @P3 LOP3.LUT R12, R12, 0x1ffffe, RZ, 0xc0, !PT ;  /* 0x001ffffe0c0c3812 */ /* 0x000fc800078ec0ff */
[----:B------:R-:W-:-:S04]  /*5f60*/  @P3 IADD3 R12, -R12, R33, RZ ;  /* 0x000000210c0c3210 */ /* 0x000fc80007ffe1ff */
[----:B------:R-:W-:-:S04]  /*5f70*/  @P3 LEA R12, R12, 0x880, 0xb ;  /* 0x000008800c0c3811 */ /* 0x000fc800078e58ff */
[----:B------:R-:W-:-:S05]  /*5f80*/  @P3 IADD3 R12, R12, R109, RZ ;  /* 0x0000006d0c0c3210 */ /* 0x000fca0007ffe0ff */
[----:B------:R1:W2:Y:S02]  /*5f90*/  @P3 LDS.64 R22, [R12] ;  /* 0x000000000c163984 */ /* 0x0002a40000000a00 */
.L_x_9778:
[----:B------:R-:W-:Y:S05]  /*5fa0*/  BSYNC B0 ;  /* 0x0000000000007941 */ /* 0x000fea0003800000 */
.L_x_9777:
[----:B------:R-:W-:Y:S01]  /*5fb0*/  FFMA.FTZ R155, R127, R58, R14 ;  /* 0x0000003a7f9b7223 */ /* 0x000fe2000001000e */
[----:B-1----:R-:W1:Y:S01]  /*5fc0*/  SHFL.UP PT, R12, R151, 0x1, RZ ;  /* 0x04200000970c7989 */ /* 0x002e6200000e00ff */
[----:B------:R-:W-:Y:S01]  /*5fd0*/  FADD.FTZ R153, RZ, R153 ;  /* 0x00000099ff997221 */ /* 0x000fe20000010000 */
[----:B------:R-:W-:Y:S01]  /*5fe0*/  ISETP.GE.AND P3, PT, R35, 0x1, PT ;  /* 0x000000012300780c */ /* 0x000fe20003f66270 */
[C---:B------:R-:W-:Y:S01]  /*5ff0*/  FMUL.FTZ R166, R104.reuse, R150 ;  /* 0x0000009668a67220 */ /* 0x040fe20000410000 */
[----:B------:R-:W3:Y:S01]  /*6000*/  SHFL.UP PT, R114, R155, 0x1, RZ ;  /* 0x042000009b727989 */ /* 0x000ee200000e00ff */
[----:B------:R-:W-:Y:S01]  /*6010*/  FMUL.FTZ R193, R104, R152 ;  /* 0x0000009868c17220 */ /* 0x000fe20000410000 */
[----:B------:R-:W-:Y:S01]  /*6020*/  ISETP.GE.OR P0, PT, R33, c[0x0][0x174], P0 ;  /* 0x00005d0021007a0c */ /* 0x000fe20000706670 */
[----:B------:R-:W-:Y:S01]  /*6030*/  FADD.FTZ R138, R166, R143 ;  /* 0x0000008fa68a7221 */ /* 0x000fe20000010000 */
[----:B------:R-:W4:Y:S01]  /*6040*/  SHFL.UP PT, R14, R13, 0x1, RZ ;  /* 0x042000000d0e7989 */ /* 0x000f2200000e00ff */
[----:B------:R-:W-:Y:S01]  /*6050*/  FADD.FTZ R136, -R193, R136 ;  /* 0x00000088c1887221 */ /* 0x000fe20000010100 */
[----:B------:R-:W-:Y:S01]  /*6060*/  BSSY B0, `(.L_x_9779) ;  /* 0x0000106000007945 */ /* 0x000fe20003800000 */
[C---:B------:R-:W-:Y:S01]  /*6070*/  FMUL.FTZ R140, R191.reuse, -R138 ;  /* 0x8000008abf8c7220 */ /* 0x040fe20000410000 */
[----:B------:R-:W0:Y:S01]  /*6080*/  SHFL.UP PT, R116, R153, 0x1, RZ ;  /* 0x0420000099747989 */ /* 0x000e2200000e00ff */
        /* <DEDUP_REMOVED lines=8> */
[C---:B------:R-:W-:Y:S02]  /*6110*/  FMUL.FTZ R136, R174.reuse, -R149 ;  /* 0x80000095ae887220 */ /* 0x040fe40000410000 */
[C---:B-1----:R-:W-:Y:S02]  /*6120*/  FMUL.FTZ R15, R13.reuse, R12 ;  /* 0x0000000c0d0f7220 */ /* 0x042fe40000410000 */
[-C--:B------:R-:W-:Y:S02]  /*6130*/  FMUL.FTZ R140, R174, -R143.reuse ;  /* 0x8000008fae8c7220 */ /* 0x080fe40000410000 */
[----:B------:R-:W-:Y:S02]  /*6140*/  FFMA.FTZ R143, R172, R143, -R136 ;  /* 0x0000008fac8f7223 */ /* 0x000fe40000010888 */
[----:B---3--:R-:W-:Y:S02]  /*6150*/  FMUL.FTZ R136, R13, R114 ;  /* 0x000000720d887220 */ /* 0x008fe40000410000 */
[----:B----4-:R-:W-:-:S02]  /*6160*/  FFMA.FTZ R138, R151, R14, R15 ;  /* 0x0000000e978a7223 */ /* 0x010fc4000001000f */
[-C--:B0-----:R-:W-:Y:S02]  /*6170*/  FMUL.FTZ R15, R13, R116.reuse ;  /* 0x000000740d0f7220 */ /* 0x081fe40000410000 */
[----:B------:R-:W-:Y:S01]  /*6180*/  FFMA.FTZ R136, R151, R116, R136 ;  /* 0x0000007497887223 */ /* 0x000fe20000010088 */
[C---:B------:R-:W-:Y:S01]  /*6190*/  FSEL R138, R13.reuse, R138, !P3 ;  /* 0x0000008a0d8a7208 */ /* 0x040fe20005800000 */
[----:B------:R-:W-:Y:S02]  /*61a0*/  FMUL.FTZ R14, R13, R14 ;  /* 0x0000000e0d0e7220 */ /* 0x000fe40000410000 */
[----:B------:R-:W-:Y:S02]  /*61b0*/  FFMA.FTZ R114, R151, R114, -R15 ;  /* 0x0000007297727223 */ /* 0x000fe4000001080f */
[----:B------:R-:W-:Y:S01]  /*61c0*/  @P3 FADD.FTZ R153, R153, R136 ;  /* 0x0000008899993221 */ /* 0x000fe20000010000 */
[----:B------:R-:W-:Y:S01]  /*61d0*/  SHFL.UP PT, R13, R138, 0x2, RZ ;  /* 0x044000008a0d7989 */ /* 0x000fe200000e00ff */
[----:B------:R-:W-:-:S02]  /*61e0*/  @P3 FFMA.FTZ R151, R151, R12, -R14 ;  /* 0x0000000c97973223 */ /* 0x000fc4000001080e */
[----:B------:R-:W-:Y:S01]  /*61f0*/  @P3 FADD.FTZ R155, R155, R114 ;  /* 0x000000729b9b3221 */ /* 0x000fe20000010000 */
[----:B------:R-:W0:Y:S01]  /*6200*/  SHFL.UP PT, R15, R153, 0x2, RZ ;  /* 0x04400000990f7989 */ /* 0x000e2200000e00ff */
[----:B------:R-:W-:Y:S01]  /*6210*/  FFMA.FTZ R149, R172, R149, R140 ;  /* 0x00000095ac957223 */ /* 0x000fe2000001008c */
[----:B------:R-:W-:Y:S01]  /*6220*/  ISETP.GE.AND P3, PT, R35, 0x2, PT ;  /* 0x000000022300780c */ /* 0x000fe20003f66270 */
[----:B------:R-:W-:Y:S01]  /*6230*/  FMUL.FTZ R198, R102, R152 ;  /* 0x0000009866c67220 */ /* 0x000fe20000410000 */
[----:B------:R-:W1:Y:S01]  /*6240*/  SHFL.UP PT, R14, R155, 0x2, RZ ;  /* 0x044000009b0e7989 */ /* 0x000e6200000e00ff */
[----:B--2---:R-:W-:Y:S02]  /*6250*/  FMUL.FTZ R12, R180, -R22 ;  /* 0x80000016b40c7220 */ /* 0x004fe40000410000 */
[----:B------:R-:W-:Y:S02]  /*6260*/  FMUL.FTZ R200, R102, R150 ;  /* 0x0000009666c87220 */ /* 0x000fe40000410000 */
[----:B------:R-:W-:-:S02]  /*6270*/  FADD.FTZ R116, -R198, R149 ;  /* 0x00000095c6747221 */ /* 0x000fc40000010100 */
[----:B------:R-:W-:Y:S02]  /*6280*/  FADD.FTZ R114, R200, R143 ;  /* 0x0000008fc8727221 */ /* 0x000fe40000010000 */
[-C--:B------:R-:W-:Y:S02]  /*6290*/  FFMA.FTZ R149, R146, -R23.reuse, R12 ;  /* 0x8000001792957223 */ /* 0x080fe4000001000c */
[----:B------:R-:W2:Y:S01]  /*62a0*/  SHFL.UP PT, R12, R151, 0x2, RZ ;  /* 0x04400000970c7989 */ /* 0x000ea200000e00ff */
[C---:B------:R-:W-:Y:S02]  /*62b0*/  FMUL.FTZ R140, R189.reuse, -R114 ;  /* 0x80000072bd8c7220 */ /* 0x040fe40000410000 */
[----:B------:R-:W-:Y:S02]  /*62c0*/  FMUL.FTZ R143, R180, R23 ;  /* 0x00000017b48f7220 */ /* 0x000fe40000410000 */
[-C--:B------:R-:W-:Y:S02]  /*62d0*/  FMUL.FTZ R136, R189, -R116.reuse ;  /* 0x80000074bd887220 */ /* 0x080fe40000410000 */
[----:B------:R-:W-:-:S02]  /*62e0*/  FFMA.FTZ R163, R187, R116, R140 ;  /* 0x00000074bba37223 */ /* 0x000fc4000001008c */
[----:B------:R-:W-:Y:S02]  /*62f0*/  FMUL.FTZ R194, R101, R152 ;  /* 0x0000009865c27220 */ /* 0x000fe40000410000 */
[----:B------:R-:W-:Y:S02]  /*6300*/  FFMA.FTZ R143, R146, R22, -R143 ;  /* 0x00000016928f7223 */ /* 0x000fe4000001088f */
[----:B------:R-:W-:Y:S02]  /*6310*/  FFMA.FTZ R161, R187, R114, -R136 ;  /* 0x00000072bba17223 */ /* 0x000fe40000010888 */
[----:B------:R-:W-:Y:S02]  /*6320*/  FMUL.FTZ R196, R101, R150 ;  /* 0x0000009665c47220 */ /* 0x000fe40000410000 */
[----:B------:R-:W-:Y:S02]  /*6330*/  FMUL.FTZ R114, R186, -R149 ;  /* 0x80000095ba727220 */ /* 0x000fe40000410000 */
[----:B------:R-:W-:-:S02]  /*6340*/  FADD.FTZ R163, -R194, R163 ;  /* 0x000000a3c2a37221 */ /* 0x000fc40000010100 */
[-C--:B------:R-:W-:Y:S02]  /*6350*/  FMUL.FTZ R116, R186, -R143.reuse ;  /* 0x8000008fba747220 */ /* 0x080fe40000410000 */
[----:B------:R-:W-:Y:S02]  /*6360*/  FADD.FTZ R161, R196, R161 ;  /* 0x000000a1c4a17221 */ /* 0x000fe40000010000 */
[----:B------:R-:W-:Y:S02]  /*6370*/  FFMA.FTZ R143, R182, R143, -R114 ;  /* 0x0000008fb68f7223 */ /* 0x000fe40000010872 */
[----:B------:R-:W-:Y:S02]  /*6380*/  FMUL.FTZ R136, R178, -R163 ;  /* 0x800000a3b2887220 */ /* 0x000fe40000410000 */
[----:B------:R-:W-:Y:S02]  /*6390*/  FFMA.FTZ R149, R182, R149, R116 ;  /* 0x00000095b6957223 */ /* 0x000fe40000010074 */
[----:B------:R-:W-:-:S02]  /*63a0*/  FMUL.FTZ R140, R178, -R161 ;  /* 0x800000a1b28c7220 */ /* 0x000fc40000410000 */
[----:B------:R-:W-:Y:S02]  /*63b0*/  FMUL.FTZ R116, R188, -R143 ;  /* 0x8000008fbc747220 */ /* 0x000fe40000410000 */
[----:B------:R-:W-:Y:S02]  /*63c0*/  FFMA.FTZ R161, R176, R161, -R136 ;  /* 0x000000a1b0a17223 */ /* 0x000fe40000010888 */
[----:B------:R-:W-:Y:S02]  /*63d0*/  FMUL.FTZ R114, R188, -R149 ;  /* 0x80000095bc727220 */ /* 0x000fe40000410000 */
[----:B0-----:R-:W-:Y:S02]  /*63e0*/  FMUL.FTZ R136, R138, R15 ;  /* 0x0000000f8a887220 */ /* 0x001fe40000410000 */
[----:B------:R-:W-:Y:S02]  /*63f0*/  FFMA.FTZ R142, R176, R163, R140 ;  /* 0x000000a3b08e7223 */ /* 0x000fe4000001008c */
[----:B-1----:R-:W-:-:S02]  /*6400*/  FMUL.FTZ R140, R138, R14 ;  /* 0x0000000e8a8c7220 */ /* 0x002fc40000410000 */
[C---:B------:R-:W-:Y:S02]  /*6410*/  FFMA.FTZ R149, R184.reuse, R149, R116 ;  /* 0x00000095b8957223 */ /* 0x040fe40000010074 */
[----:B------:R-:W-:Y:S02]  /*6420*/  FFMA.FTZ R143, R184, R143, -R114 ;  /* 0x0000008fb88f7223 */ /* 0x000fe40000010872 */
[C---:B--2---:R-:W-:Y:S02]  /*6430*/  FMUL.FTZ R116, R138.reuse, R12 ;  /* 0x0000000c8a747220 */ /* 0x044fe40000410000 */
[C---:B------:R-:W-:Y:S02]  /*6440*/  FFMA.FTZ R136, R151.reuse, R14, -R136 ;  /* 0x0000000e97887223 */ /* 0x040fe40000010888 */
[----:B------:R-:W-:Y:S02]  /*6450*/  FMUL.FTZ R114, R138, R13 ;  /* 0x0000000d8a727220 */ /* 0x000fe40000410000 */
[----:B------:R-:W-:-:S02]  /*6460*/  FFMA.FTZ R140, R151, R15, R140 ;  /* 0x0000000f978c7223 */ /* 0x000fc4000001008c */
[----:B------:R-:W-:Y:S02]  /*6470*/  FFMA.FTZ R13, R151, R13, R116 ;  /* 0x0000000d970d7223 */ /* 0x000fe40000010074 */
[----:B------:R-:W-:Y:S02]  /*6480*/  @P3 FADD.FTZ R155, R155, R136 ;  /* 0x000000889b9b3221 */ /* 0x000fe40000010000 */
[----:B------:R-:W-:Y:S01]  /*6490*/  @P3 FFMA.FTZ R151, R151, R12, -R114 ;  /* 0x0000000c97973223 */ /* 0x000fe20000010872 */
[----:B------:R-:W-:Y:S01]  /*64a0*/  FSEL R13, R138, R13, !P3 ;  /* 0x0000000d8a0d7208 */ /* 0x000fe20005800000 */
[----:B------:R-:W-:Y:S01]  /*64b0*/  @P3 FADD.FTZ R153, R153, R140 ;  /* 0x0000008c99993221 */ /* 0x000fe20000010000 */
[----:B------:R-:W0:Y:S01]  /*64c0*/  SHFL.UP PT, R114, R155, 0x4, RZ ;  /* 0x048000009b727989 */ /* 0x000e2200000e00ff */
[----:B------:R-:W-:Y:S01]  /*64d0*/  FMUL.FTZ R12, R190, -R143 ;  /* 0x8000008fbe0c7220 */ /* 0x000fe20000410000 */
[----:B------:R-:W-:Y:S01]  /*64e0*/  ISETP.GE.AND P3, PT, R35, 0x4, PT ;  /* 0x000000042300780c */ /* 0x000fe20003f66270 */
[C---:B------:R-:W-:Y:S01]  /*64f0*/  FMUL.FTZ R202, R100.reuse, R150 ;  /* 0x0000009664ca7220 */ /* 0x040fe20000410000 */
[----:B------:R-:W1:Y:S01]  /*6500*/  SHFL.UP PT, R116, R153, 0x4, RZ ;  /* 0x0480000099747989 */ /* 0x000e6200000e00ff */
[----:B------:R-:W-:-:S02]  /*6510*/  FMUL.FTZ R203, R100, R152 ;  /* 0x0000009864cb7220 */ /* 0x000fc40000410000 */
[-C--:B------:R-:W-:Y:S01]  /*6520*/  FFMA.FTZ R138, R185, R149.reuse, R12 ;  /* 0x00000095b98a7223 */ /* 0x080fe2000001000c */
[----:B------:R-:W-:Y:S01]  /*6530*/  SHFL.UP PT, R14, R13, 0x4, RZ ;  /* 0x048000000d0e7989 */ /* 0x000fe200000e00ff */
[----:B------:R-:W-:Y:S02]  /*6540*/  FADD.FTZ R140, R202, R161 ;  /* 0x000000a1ca8c7221 */ /* 0x000fe40000010000 */
[----:B------:R-:W-:Y:S01]  /*6550*/  FADD.FTZ R142, -R203, R142 ;  /* 0x0000008ecb8e7221 */ /* 0x000fe20000010100 */
[----:B------:R-:W2:Y:S01]  /*6560*/  SHFL.UP PT, R12, R151, 0x4, RZ ;  /* 0x04800000970c7989 */ /* 0x000ea200000e00ff */
[----:B------:R-:W-:Y:S02]  /*6570*/  FMUL.FTZ R136, R190, -R149 ;  /* 0x80000095be887220 */ /* 0x000fe40000410000 */
[C---:B------:R-:W-:Y:S02]  /*6580*/  FMUL.FTZ R148, R197.reuse, -R140 ;  /* 0x8000008cc5947220 */ /* 0x040fe40000410000 */
[----:B------:R-:W-:-:S02]  /*6590*/  FMUL.FTZ R15, R197, -R142 ;  /* 0x8000008ec50f7220 */ /* 0x000fc40000410000 */
[----:B------:R-:W-:Y:S02]  /*65a0*/  FFMA.FTZ R136, R185, R143, -R136 ;  /* 0x0000008fb9887223 */ /* 0x000fe40000010888 */
[----:B------:R-:W-:Y:S02]  /*65b0*/  FFMA.FTZ R148, R195, R142, R148 ;  /* 0x0000008ec3947223 */ /* 0x000fe40000010094 */
[----:B------:R-:W-:Y:S02]  /*65c0*/  FMUL.FTZ R199, R99, R152 ;  /* 0x0000009863c77220 */ /* 0x000fe40000410000 */
[----:B------:R-:W-:Y:S02]  /*65d0*/  FFMA.FTZ R144, R195, R140, -R15 ;  /* 0x0000008cc3907223 */ /* 0x000fe4000001080f */
[----:B------:R-:W-:Y:S02]  /*65e0*/  FMUL.FTZ R201, R99, R150 ;  /* 0x0000009663c97220 */ /* 0x000fe40000410000 */
[----:B------:R-:W-:-:S02]  /*65f0*/  FMUL.FTZ R15, R191, -R138 ;  /* 0x8000008abf0f7220 */ /* 0x000fc40000410000 */
[-C--:B------:R-:W-:Y:S02]  /*6600*/  FMUL.FTZ R140, R191, -R136.reuse ;  /* 0x80000088bf8c7220 */ /* 0x080fe40000410000 */
[----:B------:R-:W-:Y:S02]  /*6610*/  FADD.FTZ R148, -R199, R148 ;  /* 0x00000094c7947221 */ /* 0x000fe40000010100 */
[----:B------:R-:W-:Y:S02]  /*6620*/  FADD.FTZ R144, R201, R144 ;  /* 0x00000090c9907221 */ /* 0x000fe40000010000 */
[C---:B------:R-:W-:Y:S02]  /*6630*/  FFMA.FTZ R15, R181.reuse, R136, -R15 ;  /* 0x00000088b50f7223 */ /* 0x040fe4000001080f */
[----:B------:R-:W-:Y:S02]  /*6640*/  FFMA.FTZ R143, R181, R138, R140 ;  /* 0x0000008ab58f7223 */ /* 0x000fe4000001008c */
[----:B------:R-:W-:-:S02]  /*6650*/  FMUL.FTZ R140, R147, -R148 ;  /* 0x80000094938c7220 */ /* 0x000fc40000410000 */
[-C--:B------:R-:W-:Y:S02]  /*6660*/  FMUL.FTZ R142, R147, -R144.reuse ;  /* 0x80000090938e7220 */ /* 0x080fe40000410000 */
[C---:B------:R-:W-:Y:S02]  /*6670*/  FMUL.FTZ R138, R174.reuse, -R15 ;  /* 0x8000000fae8a7220 */ /* 0x040fe40000410000 */
[----:B------:R-:W-:Y:S02]  /*6680*/  FMUL.FTZ R136, R174, -R143 ;  /* 0x8000008fae887220 */ /* 0x000fe40000410000 */
[C---:B------:R-:W-:Y:S02]  /*6690*/  FFMA.FTZ R149, R145.reuse, R144, -R140 ;  /* 0x0000009091957223 */ /* 0x040fe4000001088c */
[----:B------:R-:W-:Y:S02]  /*66a0*/  FFMA.FTZ R161, R145, R148, R142 ;  /* 0x0000009491a17223 */ /* 0x000fe4000001008e */
[----:B0-----:R-:W-:-:S02]  /*66b0*/  FMUL.FTZ R140, R13, R114 ;  /* 0x000000720d8c7220 */ /* 0x001fc40000410000 */
[C---:B------:R-:W-:Y:S02]  /*66c0*/  FFMA.FTZ R148, R172.reuse, R143, R138 ;  /* 0x0000008fac947223 */ /* 0x040fe4000001008a */
[----:B------:R-:W-:Y:S02]  /*66d0*/  FFMA.FTZ R142, R172, R15, -R136 ;  /* 0x0000000fac8e7223 */ /* 0x000fe40000010888 */
[C---:B-1----:R-:W-:Y:S02]  /*66e0*/  FMUL.FTZ R138, R13.reuse, R116 ;  /* 0x000000740d8a7220 */ /* 0x042fe40000410000 */
[----:B--2---:R-:W-:Y:S02]  /*66f0*/  FMUL.FTZ R136, R13, R12 ;  /* 0x0000000c0d887220 */ /* 0x004fe40000410000 */
[----:B------:R-:W-:Y:S02]  /*6700*/  FFMA.FTZ R140, R151, R116, R140 ;  /* 0x00000074978c7223 */ /* 0x000fe4000001008c */
[----:B------:R-:W-:-:S02]  /*6710*/  FMUL.FTZ R15, R13, R14 ;  /* 0x0000000e0d0f7220 */ /* 0x000fc40000410000 */
[C---:B------:R-:W-:Y:S02]  /*6720*/  FFMA.FTZ R138, R151.reuse, R114, -R138 ;  /* 0x00000072978a7223 */ /* 0x040fe4000001088a */
[----:B------:R-:W-:Y:S02]  /*6730*/  FFMA.FTZ R136, R151, R14, R136 ;  /* 0x0000000e97887223 */ /* 0x000fe40000010088 */
[C---:B------:R-:W-:Y:S02]  /*6740*/  FMUL.FTZ R144, R98.reuse, R152 ;  /* 0x0000009862907220 */ /* 0x040fe40000410000 */
[----:B------:R-:W-:Y:S01]  /*6750*/  @P3 FADD.FTZ R153, R153, R140 ;  /* 0x0000008c99993221 */ /* 0x000fe20000010000 */
[----:B------:R-:W-:Y:S01]  /*6760*/  FSEL R136, R13, R136, !P3 ;  /* 0x000000880d887208 */ /* 0x000fe20005800000 */
[----:B------:R-:W-:Y:S02]  /*6770*/  @P3 FFMA.FTZ R151, R151, R12, -R15 ;  /* 0x0000000c97973223 */ /* 0x000fe4000001080f */
[----:B------:R-:W-:Y:S01]  /*6780*/  @P3 FADD.FTZ R155, R155, R138 ;  /* 0x0000008a9b9b3221 */ /* 0x000fe20000010000 */
[----:B------:R-:W0:Y:S01]  /*6790*/  SHFL.UP PT, R15, R153, 0x8, RZ ;  /* 0x05000000990f7989 */ /* 0x000e2200000e00ff */
[----:B------:R-:W-:Y:S01]  /*67a0*/  FMUL.FTZ R12, R189, -R142 ;  /* 0x8000008ebd0c7220 */ /* 0x000fe20000410000 */
[----:B------:R-:W-:Y:S01]  /*67b0*/  ISETP.GE.AND P3, PT, R35, 0x8, PT ;  /* 0x000000082300780c */ /* 0x000fe20003f66270 */
[----:B------:R-:W-:Y:S01]  /*67c0*/  FMUL.FTZ R116, R98, R150 ;  /* 0x0000009662747220 */ /* 0x000fe20000410000 */
[----:B------:R-:W1:Y:S01]  /*67d0*/  SHFL.UP PT, R14, R155, 0x8, RZ ;  /* 0x050000009b0e7989 */ /* 0x000e6200000e00ff */
[----:B------:R-:W-:-:S02]  /*67e0*/  FADD.FTZ R143, -R144, R161 ;  /* 0x000000a1908f7221 */ /* 0x000fc40000010100 */
[----:B------:R-:W-:Y:S01]  /*67f0*/  FADD.FTZ R149, R116, R149 ;  /* 0x0000009574957221 */ /* 0x000fe20000010000 */
[----:B------:R-:W-:Y:S01]  /*6800*/  SHFL.UP PT, R13, R136, 0x8, RZ ;  /* 0x05000000880d7989 */ /* 0x000fe200000e00ff */
[-C--:B------:R-:W-:Y:S02]  /*6810*/  FFMA.FTZ R161, R187, R148.reuse, R12 ;  /* 0x00000094bba17223 */ /* 0x080fe4000001000c */
[C---:B------:R-:W-:Y:S01]  /*6820*/  FMUL.FTZ R114, R128.reuse, -R143 ;  /* 0x8000008f80727220 */ /* 0x040fe20000410000 */
[----:B------:R-:W2:Y:S01]  /*6830*/  SHFL.UP PT, R12, R151, 0x8, RZ ;  /* 0x05000000970c7989 */ /* 0x000ea200000e00ff */
[----:B------:R-:W-:Y:S02]  /*6840*/  FMUL.FTZ R148, R189, -R148 ;  /* 0x80000094bd947220 */ /* 0x000fe40000410000 */
[-C--:B------:R-:W-:Y:S02]  /*6850*/  FMUL.FTZ R138, R128, -R149.reuse ;  /* 0x80000095808a7220 */ /* 0x080fe40000410000 */
[----:B------:R-:W-:-:S02]  /*6860*/  FFMA.FTZ R163, R134, R149, -R114 ;  /* 0x0000009586a37223 */ /* 0x000fc40000010872 */
[----:B------:R-:W-:Y:S02]  /*6870*/  FFMA.FTZ R149, R187, R142, -R148 ;  /* 0x0000008ebb957223 */ /* 0x000fe40000010894 */
[----:B------:R-:W-:Y:S02]  /*6880*/  FFMA.FTZ R156, R134, R143, R138 ;  /* 0x0000008f869c7223 */ /* 0x000fe4000001008a */
[C---:B------:R-:W-:Y:S02]  /*6890*/  FMUL.FTZ R114, R97.reuse, R150 ;  /* 0x0000009661727220 */ /* 0x040fe40000410000 */
        /* <DEDUP_REMOVED lines=11> */
[C---:B------:R-:W-:Y:S02]  /*6950*/  FFMA.FTZ R149, R112.reuse, R149, R158 ;  /* 0x0000009570957223 */ /* 0x040fe4000001009e */
[----:B------:R-:W-:Y:S02]  /*6960*/  FFMA.FTZ R158, R195, R138, -R142 ;  /* 0x0000008ac39e7223 */ /* 0x000fe4000001088e */
[----:B------:R-:W-:Y:S02]  /*6970*/  FFMA.FTZ R163, R112, R163, -R156 ;  /* 0x000000a370a37223 */ /* 0x000fe4000001089c */
[----:B0-----:R-:W-:-:S02]  /*6980*/  FMUL.FTZ R142, R136, R15 ;  /* 0x0000000f888e7220 */ /* 0x001fc40000410000 */
[----:B------:R-:W-:Y:S02]  /*6990*/  FFMA.FTZ R156, R195, R140, R148 ;  /* 0x0000008cc39c7223 */ /* 0x000fe40000010094 */
[C---:B-1----:R-:W-:Y:S02]  /*69a0*/  FMUL.FTZ R148, R136.reuse, R14 ;  /* 0x0000000e88947220 */ /* 0x042fe40000410000 */
[C---:B--2---:R-:W-:Y:S02]  /*69b0*/  FMUL.FTZ R140, R136.reuse, R12 ;  /* 0x0000000c888c7220 */ /* 0x044fe40000410000 */
[----:B------:R-:W-:Y:S02]  /*69c0*/  FMUL.FTZ R138, R136, R13 ;  /* 0x0000000d888a7220 */ /* 0x000fe40000410000 */
[C---:B------:R-:W-:Y:S02]  /*69d0*/  FFMA.FTZ R142, R151.reuse, R14, -R142 ;  /* 0x0000000e978e7223 */ /* 0x040fe4000001088e */
[----:B------:R-:W-:-:S02]  /*69e0*/  FFMA.FTZ R148, R151, R15, R148 ;  /* 0x0000000f97947223 */ /* 0x000fc40000010094 */
[C---:B------:R-:W-:Y:S02]  /*69f0*/  FFMA.FTZ R13, R151.reuse, R13, R140 ;  /* 0x0000000d970d7223 */ /* 0x040fe4000001008c */
[----:B------:R-:W-:Y:S02]  /*6a00*/  @P3 FFMA.FTZ R151, R151, R12, -R138 ;  /* 0x0000000c97973223 */ /* 0x000fe4000001088a */
[----:B------:R-:W-:Y:S01]  /*6a10*/  @P3 FADD.FTZ R155, R155, R142 ;  /* 0x0000008e9b9b3221 */ /* 0x000fe20000010000 */
[----:B------:R-:W-:Y:S01]  /*6a20*/  FSEL R13, R136, R13, !P3 ;  /* 0x0000000d880d7208 */ /* 0x000fe20005800000 */
[----:B------:R-:W-:Y:S02]  /*6a30*/  FMUL.FTZ R142, R95, R152 ;  /* 0x000000985f8e7220 */ /* 0x000fe40000410000 */
[----:B------:R-:W-:Y:S02]  /*6a40*/  FMUL.FTZ R12, R147, -R158 ;  /* 0x8000009e930c7220 */ /* 0x000fe40000410000 */
[----:B------:R-:W-:Y:S01]  /*6a50*/  @P3 FADD.FTZ R153, R153, R148 ;  /* 0x0000009499993221 */ /* 0x000fe20000010000 */
[----:B------:R-:W-:Y:S01]  /*6a60*/  SHFL.UP PT, R14, R13, 0x10, RZ ;  /* 0x060000000d0e7989 */ /* 0x000fe200000e00ff */
[----:B------:R-:W-:Y:S01]  /*6a70*/  FMUL.FTZ R140, R95, R150 ;  /* 0x000000965f8c7220 */ /* 0x000fe20000410000 */
[----:B------:R-:W-:Y:S01]  /*6a80*/  ISETP.GE.AND P3, PT, R35, 0x10, PT ;  /* 0x000000102300780c */ /* 0x000fe20003f66270 */
[----:B------:R-:W-:Y:S01]  /*6a90*/  FADD.FTZ R161, -R142, R149 ;  /* 0x000000958ea17221 */ /* 0x000fe20000010100 */
[----:B------:R-:W-:Y:S01]  /*6aa0*/  SHFL.UP PT, R148, R155, 0x10, RZ ;  /* 0x060000009b947989 */ /* 0x000fe200000e00ff */
[----:B------:R-:W-:-:S02]  /*6ab0*/  FFMA.FTZ R149, R145, R156, R12 ;  /* 0x0000009c91957223 */ /* 0x000fc4000001000c */
[----:B------:R-:W-:Y:S01]  /*6ac0*/  FMUL.FTZ R15, R147, -R156 ;  /* 0x8000009c930f7220 */ /* 0x000fe20000410000 */
[----:B------:R-:W-:Y:S01]  /*6ad0*/  SHFL.UP PT, R12, R151, 0x10, RZ ;  /* 0x06000000970c7989 */ /* 0x000fe200000e00ff */
[----:B------:R-:W-:Y:S02]  /*6ae0*/  FADD.FTZ R163, R140, R163 ;  /* 0x000000a38ca37221 */ /* 0x000fe40000010000 */
[C---:B------:R-:W-:Y:S01]  /*6af0*/  FMUL.FTZ R136, R122.reuse, -R161 ;  /* 0x800000a17a887220 */ /* 0x040fe20000410000 */
[----:B------:R-:W0:Y:S01]  /*6b00*/  SHFL.UP PT, R156, R153, 0x10, RZ ;  /* 0x06000000999c7989 */ /* 0x000e2200000e00ff */
[-C--:B------:R-:W-:Y:S02]  /*6b10*/  FMUL.FTZ R138, R122, -R163.reuse ;  /* 0x800000a37a8a7220 */ /* 0x080fe40000410000 */
[----:B------:R-:W-:Y:S02]  /*6b20*/  FFMA.FTZ R15, R145, R158, -R15 ;  /* 0x0000009e910f7223 */ /* 0x000fe4000001080f */
        /* <DEDUP_REMOVED lines=16> */
[C---:B------:R-:W-:Y:S02]  /*6c30*/  FFMA.FTZ R163, R112.reuse, R15, -R149 ;  /* 0x0000000f70a37223 */ /* 0x040fe40000010895 */
[----:B------:R-:W-:Y:S02]  /*6c40*/  FFMA.FTZ R165, R112, R161, R158 ;  /* 0x000000a170a57223 */ /* 0x000fe4000001009e */
[----:B0-----:R-:W-:-:S02]  /*6c50*/  FMUL.FTZ R158, R13, R156 ;  /* 0x0000009c0d9e7220 */ /* 0x001fc40000410000 */
[C---:B------:R-:W-:Y:S02]  /*6c60*/  FMUL.FTZ R149, R13.reuse, R12 ;  /* 0x0000000c0d957220 */ /* 0x040fe40000410000 */
[----:B------:R-:W-:Y:S02]  /*6c70*/  FMUL.FTZ R15, R13, R14 ;  /* 0x0000000e0d0f7220 */ /* 0x000fe40000410000 */
[C---:B------:R-:W-:Y:S02]  /*6c80*/  FFMA.FTZ R158, R151.reuse, R148, -R158 ;  /* 0x00000094979e7223 */ /* 0x040fe4000001089e */
        /* <DEDUP_REMOVED lines=67> */
.L_x_9780:
[----:B----4-:R-:W-:Y:S05]  /*70c0*/  BSYNC B0 ;  /* 0x0000000000007941 */ /* 0x010fea0003800000 */
.L_x_9779:
        /* <DEDUP_REMOVED lines=20> */
.L_x_9782:
[----:B------:R-:W-:Y:S05]  /*7210*/  BSYNC B0 ;  /* 0x0000000000007941 */ /* 0x000fea0003800000 */
.L_x_9781:
        /* <DEDUP_REMOVED lines=8> */
[----:B------:R-:W-:Y:S01]  /*72a0*/  ISETP.GT.U32.AND P1, PT, R31, 0x17, PT ;  /* 0x000000171f00780c */ /* 0x000fe20003f24070 */
        /* <DEDUP_REMOVED lines=17> */
.L_x_9784:
[----:B------:R-:W-:Y:S05]  /*73c0*/  BSYNC B0 ;  /* 0x0000000000007941 */ /* 0x000fea0003800000 */
.L_x_9783:
        /* <DEDUP_REMOVED lines=19> */
.L_x_9786:
[----:B------:R-:W-:Y:S05]  /*7500*/  BSYNC B0 ;  /* 0x0000000000007941 */ /* 0x000fea0003800000 */
.L_x_9785:
        /* <DEDUP_REMOVED lines=19> */
.L_x_9788:
[----:B------:R-:W-:Y:S05]  /*7640*/  BSYNC B0 ;  /* 0x0000000000007941 */ /* 0x000fea0003800000 */
.L_x_9787:
[----:B------:R-:W-:Y:S01]  /*7650*/  FFMA.FTZ R161, R117, R42, R24 ;  /* 0x0000002a75a17223 */ /* 0x000fe20000010018 */
[----:B------:R-:W-:Y:S01]  /*7660*/  SHFL.DOWN PT, R173, R207, 0x1, 0x1f ;  /* 0x08201f00cfad7f89 */ /* 0x000fe200000e0000 */
[----:B------:R-:W-:Y:S01]  /*7670*/  FADD.FTZ R151, RZ, R151 ;  /* 0x00000097ff977221 */ /* 0x000fe20000010000 */
[C---:B------:R-:W-:Y:S01]  /*7680*/  ISETP.GT.AND P0, PT, R35.reuse, 0x1e, PT ;  /* 0x0000001e2300780c */ /* 0x040fe20003f04270 */
[C---:B-1----:R-:W-:Y:S01]  /*7690*/  FMUL.FTZ R152, R122.reuse, R161 ;  /* 0x000000a17a987220 */ /* 0x042fe20000410000 */
[----:B---3--:R-:W1:Y:S01]  /*76a0*/  SHFL.IDX PT, R162, R14, RZ, 0x1f ;  /* 0x00001fff0ea27589 */ /* 0x008e6200000e0000 */
[-C--:B------:R-:W-:Y:S01]  /*76b0*/  FMUL.FTZ R24, R122, R151.reuse ;  /* 0x000000977a187220 */ /* 0x080fe20000410000 */
[----:B------:R-:W-:Y:S01]  /*76c0*/  ISETP.NE.AND P1, PT, R35, RZ, PT ;  /* 0x000000ff2300720c */ /* 0x000fe20003f25270 */
[C---:B------:R-:W-:Y:S01]  /*76d0*/  FFMA.FTZ R152, R130.reuse, R151, R152 ;  /* 0x0000009782987223 */ /* 0x040fe20000010098 */
[----:B------:R-:W3:Y:S01]  /*76e0*/  SHFL.IDX PT, R168, R15, RZ, 0x1f ;  /* 0x00001fff0fa87589 */ /* 0x000ee200000e0000 */
        /* <DEDUP_REMOVED lines=9> */
[----:B------:R-:W2:Y:S01]  /*7780*/  SHFL.DOWN PT, R208, R206, 0x1, 0x1f ;  /* 0x08201f00ced07f89 */ /* 0x000ea200000e0000 */
[----:B------:R-:W-:Y:S02]  /*7790*/  FFMA.FTZ R152, R112, R153, R152 ;  /* 0x0000009970987223 */ /* 0x000fe40000010098 */
[----:B------:R-:W-:Y:S01]  /*77a0*/  FFMA.FTZ R163, R111, R38, R24 ;  /* 0x000000266fa37223 */ /* 0x000fe20000010018 */
[----:B--2-4-:R-:W2:Y:S01]  /*77b0*/  SHFL.IDX PT, R207, R207, RZ, 0x1f ;  /* 0x00001fffcfcf7589 */ /* 0x014ea200000e0000 */
[----:B------:R-:W-:-:S02]  /*77c0*/  FADD.FTZ R155, RZ, R152 ;  /* 0x00000098ff9b7221 */ /* 0x000fc40000010000 */
[C---:B------:R-:W-:Y:S01]  /*77d0*/  FMUL.FTZ R152, R128.reuse, R163 ;  /* 0x000000a380987220 */ /* 0x040fe20000410000 */
[----:B------:R-:W4:Y:S01]  /*77e0*/  SHFL.IDX PT, R204, R204, RZ, 0x1f ;  /* 0x00001fffcccc7589 */ /* 0x000f2200000e0000 */
[C---:B-1----:R-:W-:Y:S02]  /*77f0*/  @P2 FMUL.FTZ R177, R173.reuse, R162 ;  /* 0x000000a2adb12220 */ /* 0x042fe40000410000 */
[-C--:B------:R-:W-:Y:S01]  /*7800*/  FMUL.FTZ R24, R128, R155.reuse ;  /* 0x0000009b80187220 */ /* 0x080fe20000410000 */
[----:B------:R-:W1:Y:S01]  /*7810*/  SHFL.IDX PT, R205, R205, RZ, 0x1f ;  /* 0x00001fffcdcd7589 */ /* 0x000e6200000e0000 */
[-C--:B---3--:R-:W-:Y:S02]  /*7820*/  @P2 FMUL.FTZ R173, R173, R168.reuse ;  /* 0x000000a8adad2220 */ /* 0x088fe40000410000 */
[----:B------:R-:W-:Y:S01]  /*7830*/  FFMA.FTZ R156, R134, R155, R152 ;  /* 0x0000009b869c7223 */ /* 0x000fe20000010098 */
[----:B------:R-:W3:Y:S01]  /*7840*/  SHFL.IDX PT, R206, R206, RZ, 0x1f ;  /* 0x00001fffcece7589 */ /* 0x000ee200000e0000 */
        /* <DEDUP_REMOVED lines=34> */
[-C--:B------:R-:W-:Y:S02]  /*7a70*/  FMUL.FTZ R162, R178, R173.reuse ;  /* 0x000000adb2a27220 */ /* 0x080fe40000410000 */
        /* <DEDUP_REMOVED lines=47> */
[-C--:B------:R-:W-:Y:S02]  /*7d70*/  FMUL.FTZ R190, R190, R213.reuse ;  /* 0x000000d5bebe7220 */ /* 0x080fe40000410000 */
[----:B------:R-:W-:Y:S02]  /*7d80*/  FMUL.FTZ R174, R174, -R170 ;  /* 0x800000aaaeae7220 */ /* 0x000fe40000410000 */
[C---:B------:R-:W-:Y:S02]  /*7d90*/  FFMA.FTZ R192, R185.reuse, R213, -R192 ;  /* 0x000000d5b9c07223 */ /* 0x040fe400000108c0 */
[----:B------:R-:W-:Y:S02]  /*7da0*/  FFMA.FTZ R190, R185, R209, R190 ;  /* 0x000000d1b9be7223 */ /* 0x000fe400000100be */
[----:B------:R-:W-:-:S02]  /*7db0*/  FFMA.FTZ R185, R172, R181, R174 ;  /* 0x000000b5acb97223 */ /* 0x000fc400000100ae */
[----:B------:R-:W-:Y:S02]  /*7dc0*/  FFMA.FTZ R191, R172, R170, -R191 ;  /* 0x000000aaacbf7223 */ /* 0x000fe400000108bf */
[----:B------:R-:W-:Y:S02]  /*7dd0*/  FFMA.FTZ R215, R139, R52, R192 ;  /* 0x000000348bd77223 */ /* 0x000fe400000100c0 */
[----:B------:R-:W-:Y:S02]  /*7de0*/  FADD.FTZ R185, -R198, R185 ;  /* 0x000000b9c6b97221 */ /* 0x000fe40000010100 */
[----:B------:R-:W-:Y:S02]  /*7df0*/  FADD.FTZ R172, R200, R191 ;  /* 0x000000bfc8ac7221 */ /* 0x000fe40000010000 */
[----:B------:R-:W-:Y:S02]  /*7e00*/  FADD.FTZ R211, RZ, R190 ;  /* 0x000000beffd37221 */ /* 0x000fe40000010000 */
[----:B------:R-:W-:-:S02]  /*7e10*/  FMUL.FTZ R174, R188, R215 ;  /* 0x000000d7bcae7220 */ /* 0x000fc40000410000 */
[C---:B------:R-:W-:Y:S02]  /*7e20*/  FMUL.FTZ R190, R189.reuse, -R185 ;  /* 0x800000b9bdbe7220 */ /* 0x040fe40000410000 */
[-C--:B------:R-:W-:Y:S02]  /*7e30*/  FMUL.FTZ R188, R188, R211.reuse ;  /* 0x000000d3bcbc7220 */ /* 0x080fe40000410000 */
[C---:B------:R-:W-:Y:S02]  /*7e40*/  FFMA.FTZ R174, R184.reuse, R211, R174 ;  /* 0x000000d3b8ae7223 */ /* 0x040fe400000100ae */
[-C--:B------:R-:W-:Y:S02]  /*7e50*/  FMUL.FTZ R192, R189, -R172.reuse ;  /* 0x800000acbdc07220 */ /* 0x080fe40000410000 */
[----:B------:R-:W-:Y:S02]  /*7e60*/  FFMA.FTZ R193, R187, R172, -R190 ;  /* 0x000000acbbc17223 */ /* 0x000fe400000108be */
[----:B------:R-:W-:-:S02]  /*7e70*/  FFMA.FTZ R188, R184, R215, -R188 ;  /* 0x000000d7b8bc7223 */ /* 0x000fc400000108bc */
[----:B------:R-:W-:Y:S02]  /*7e80*/  FADD.FTZ R189, RZ, R174 ;  /* 0x000000aeffbd7221 */ /* 0x000fe40000010000 */
[----:B------:R-:W-:Y:S02]  /*7e90*/  FFMA.FTZ R187, R187, R185, R192 ;  /* 0x000000b9bbbb7223 */ /* 0x000fe400000100c0 */
[----:B------:R-:W-:Y:S02]  /*7ea0*/  FADD.FTZ R174, R196, R193 ;  /* 0x000000c1c4ae7221 */ /* 0x000fe40000010000 */
[----:B------:R-:W-:Y:S02]  /*7eb0*/  FFMA.FTZ R191, R129, R54, R188 ;  /* 0x0000003681bf7223 */ /* 0x000fe400000100bc */
[----:B------:R-:W-:Y:S02]  /*7ec0*/  FADD.FTZ R187, -R194, R187 ;  /* 0x000000bbc2bb7221 */ /* 0x000fe40000010100 */
[----:B------:R-:W-:-:S02]  /*7ed0*/  FMUL.FTZ R188, R178, -R174 ;  /* 0x800000aeb2bc7220 */ /* 0x000fc40000410000 */
[-C--:B------:R-:W-:Y:S02]  /*7ee0*/  FMUL.FTZ R193, R178, -R187.reuse ;  /* 0x800000bbb2c17220 */ /* 0x080fe40000410000 */
[C---:B------:R-:W-:Y:S02]  /*7ef0*/  FFMA.FTZ R188, R176.reuse, R187, R188 ;  /* 0x000000bbb0bc7223 */ /* 0x040fe400000100bc */
[----:B--2---:R-:W-:Y:S02]  /*7f00*/  FMUL.FTZ R217, R207, R15 ;  /* 0x0000000fcfd97220 */ /* 0x004fe40000410000 */
[----:B------:R-:W-:Y:S02]  /*7f10*/  FFMA.FTZ R219, R176, R174, -R193 ;  /* 0x000000aeb0db7223 */ /* 0x000fe400000108c1 */
[----:B------:R-:W-:Y:S02]  /*7f20*/  FADD.FTZ R193, -R203, R188 ;  /* 0x000000bccbc17221 */ /* 0x000fe40000010100 */
[----:B------:R-:W-:-:S02]  /*7f30*/  FMUL.FTZ R178, R207, R14 ;  /* 0x0000000ecfb27220 */ /* 0x000fc40000410000 */
[----:B----4-:R-:W-:Y:S02]  /*7f40*/  FFMA.FTZ R217, R204, R14, -R217 ;  /* 0x0000000eccd97223 */ /* 0x010fe400000108d9 */
[----:B------:R-:W-:Y:S02]  /*7f50*/  FADD.FTZ R176, R202, R219 ;  /* 0x000000dbcab07221 */ /* 0x000fe40000010000 */
[----:B------:R-:W-:Y:S02]  /*7f60*/  FMUL.FTZ R14, R197, -R193 ;  /* 0x800000c1c50e7220 */ /* 0x000fe40000410000 */
[C---:B------:R-:W-:Y:S02]  /*7f70*/  FMUL.FTZ R184, R186.reuse, R189 ;  /* 0x000000bdbab87220 */ /* 0x040fe40000410000 */
[----:B------:R-:W-:Y:S02]  /*7f80*/  FMUL.FTZ R186, R186, R191 ;  /* 0x000000bfbaba7220 */ /* 0x000fe40000410000 */
[----:B------:R-:W-:-:S02]  /*7f90*/  FFMA.FTZ R188, R204, R15, R178 ;  /* 0x0000000fccbc7223 */ /* 0x000fc400000100b2 */
[-C--:B------:R-:W-:Y:S02]  /*7fa0*/  FMUL.FTZ R178, R197, -R176.reuse ;  /* 0x800000b0c5b27220 */ /* 0x080fe40000410000 */
[C---:B------:R-:W-:Y:S02]  /*7fb0*/  FFMA.FTZ R14, R195.reuse, R176, -R14 ;  /* 0x000000b0c30e7223 */ /* 0x040fe4000001080e */
[C---:B------:R-:W-:Y:S02]  /*7fc0*/  FFMA.FTZ R184, R182.reuse, R191, -R184 ;  /* 0x000000bfb6b87223 */ /* 0x040fe400000108b8 */
[----:B------:R-:W-:Y:S02]  /*7fd0*/  FFMA.FTZ R186, R182, R189, R186 ;  /* 0x000000bdb6ba7223 */ /* 0x000fe400000100ba */
[----:B------:R-:W-:Y:S02]  /*7fe0*/  FFMA.FTZ R182, R195, R193, R178 ;  /* 0x000000c1c3b67223 */ /* 0x000fe400000100b2 */
[----:B------:R-:W-:-:S02]  /*7ff0*/  FADD.FTZ R178, R201, R14 ;  /* 0x0000000ec9b27221 */ /* 0x000fc40000010000 */
[----:B------:R-:W-:Y:S02]  /*8000*/  FADD.FTZ R195, RZ, R186 ;  /* 0x000000baffc37221 */ /* 0x000fe40000010000 */
[----:B------:R-:W-:Y:S02]  /*8010*/  FADD.FTZ R182, -R199, R182 ;  /* 0x000000b6c7b67221 */ /* 0x000fe40000010100 */
[----:B------:R-:W-:Y:S02]  /*8020*/  FMUL.FTZ R186, R147, -R178 ;  /* 0x800000b293ba7220 */ /* 0x000fe40000410000 */
[----:B------:R-:W-:Y:S02]  /*8030*/  FMUL.FTZ R15, R207, R13 ;  /* 0x0000000dcf0f7220 */ /* 0x000fe40000410000 */
[----:B------:R-:W-:Y:S02]  /*8040*/  FFMA.FTZ R197, R133, R56, R184 ;  /* 0x0000003885c57223 */ /* 0x000fe400000100b8 */
[----:B------:R-:W-:-:S02]  /*8050*/  FMUL.FTZ R147, R147, -R182 ;  /* 0x800000b693937220 */ /* 0x000fc40000410000 */
[----:B------:R-:W-:Y:S02]  /*8060*/  FMUL.FTZ R207, R207, R12 ;  /* 0x0000000ccfcf7220 */ /* 0x000fe40000410000 */
[----:B------:R-:W-:Y:S02]  /*8070*/  FMUL.FTZ R184, R180, R195 ;  /* 0x000000c3b4b87220 */ /* 0x000fe40000410000 */
[----:B------:R-:W-:Y:S02]  /*8080*/  FFMA.FTZ R199, R145, R182, R186 ;  /* 0x000000b691c77223 */ /* 0x000fe400000100ba */
[----:B------:R-:W-:Y:S02]  /*8090*/  FFMA.FTZ R12, R204, R12, -R15 ;  /* 0x0000000ccc0c7223 */ /* 0x000fe4000001080f */
[----:B-1----:R-:W-:Y:S02]  /*80a0*/  FADD.FTZ R15, R205, R188 ;  /* 0x000000bccd0f7221 */ /* 0x002fe40000010000 */
[----:B------:R-:W-:-:S02]  /*80b0*/  FMUL.FTZ R188, R180, R197 ;  /* 0x000000c5b4bc7220 */ /* 0x000fc40000410000 */
[----:B------:R-:W-:Y:S02]  /*80c0*/  FFMA.FTZ R147, R145, R178, -R147 ;  /* 0x000000b291937223 */ /* 0x000fe40000010893 */
[----:B------:R-:W-:Y:S02]  /*80d0*/  FFMA.FTZ R180, R146, R197, -R184 ;  /* 0x000000c592b47223 */ /* 0x000fe400000108b8 */
[----:B------:R-:W-:Y:S02]  /*80e0*/  FADD.FTZ R145, -R144, R199 ;  /* 0x000000c790917221 */ /* 0x000fe40000010100 */
[C---:B------:R-:W-:Y:S02]  /*80f0*/  FFMA.FTZ R144, R89.reuse, R159, RZ ;  /* 0x0000009f59907223 */ /* 0x040fe400000100ff */
[----:B------:R-:W-:Y:S02]  /*8100*/  FFMA.FTZ R184, R89, -R25, RZ ;  /* 0x8000001959b87223 */ /* 0x000fe400000100ff */
[----:B------:R-:W-:-:S02]  /*8110*/  FFMA.FTZ R144, R91, R165, R144 ;  /* 0x000000a55b907223 */ /* 0x000fc40000010090 */
[----:B------:R-:W-:Y:S02]  /*8120*/  FFMA.FTZ R184, R91, -R27, R184 ;  /* 0x8000001b5bb87223 */ /* 0x000fe400000100b8 */
[----:B------:R-:W-:Y:S02]  /*8130*/  FADD.FTZ R147, R116, R147 ;  /* 0x0000009374937221 */ /* 0x000fe40000010000 */
[C---:B------:R-:W-:Y:S02]  /*8140*/  FFMA.FTZ R144, R93.reuse, R161, R144 ;  /* 0x000000a15d907223 */ /* 0x040fe40000010090 */
[----:B------:R-:W-:Y:S02]  /*8150*/  FFMA.FTZ R184, R93, -R151, R184 ;  /* 0x800000975db87223 */ /* 0x000fe400000100b8 */
[----:B------:R-:W-:Y:S02]  /*8160*/  FMUL.FTZ R116, R128, -R145 ;  /* 0x8000009180747220 */ /* 0x000fe40000410000 */
[----:B------:R-:W-:-:S02]  /*8170*/  FFMA.FTZ R13, R204, R13, R207 ;  /* 0x0000000dcc0d7223 */ /* 0x000fc400000100cf */
[----:B---3--:R-:W-:Y:S02]  /*8180*/  FADD.FTZ R14, R206, R217 ;  /* 0x000000d9ce0e7221 */ /* 0x008fe40000010000 */
[----:B------:R-:W-:Y:S02]  /*8190*/  FMUL.FTZ R128, R128, -R147 ;  /* 0x8000009380807220 */ /* 0x000fe40000410000 */
[C---:B------:R-:W-:Y:S01]  /*81a0*/  FFMA.FTZ R144, R95.reuse, R167, R144 ;  /* 0x000000a75f907223 */ /* 0x040fe20000010090 */
[----:B------:R0:W-:Y:S01]  /*81b0*/  @!P2 STS.128 [UR5+0x1980], R12 ;  /* 0x0019800cff00a988 */ /* 0x0001e20008000c05 */
[----:B------:R-:W-:Y:S02]  /*81c0*/  FFMA.FTZ R184, R95, -R153, R184 ;  /* 0x800000995fb87223 */ /* 0x000fe400000100b8 */
[C---:B------:R-:W-:Y:S02]  /*81d0*/  FFMA.FTZ R199, R134.reuse, R147, -R116 ;  /* 0x0000009386c77223 */ /* 0x040fe40000010874 */
[----:B------:R-:W-:-:S02]  /*81e0*/  FFMA.FTZ R128, R134, R145, R128 ;  /* 0x0000009186807223 */ /* 0x000fc40000010080 */
[----:B------:R-:W-:Y:S02]  /*81f0*/  FADD.FTZ R199, R114, R199 ;  /* 0x000000c772c77221 */ /* 0x000fe40000010000 */
[----:B------:R-:W-:Y:S02]  /*8200*/  FADD.FTZ R143, -R143, R128 ;  /* 0x000000808f8f7221 */ /* 0x000fe40000010100 */
[C---:B------:R-:W-:Y:S02]  /*8210*/  FMUL.FTZ R219, R21.reuse, R208 ;  /* 0x000000d015db7220 */ /* 0x040fe40000410000 */
[----:B------:R-:W-:Y:S02]  /*8220*/  FMUL.FTZ R217, R21, R210 ;  /* 0x000000d215d97220 */ /* 0x000fe40000410000 */
[C---:B0-----:R-:W-:Y:S02]  /*8230*/  FFMA.FTZ R13, R97.reuse, R163, R144 ;  /* 0x000000a3610d7223 */ /* 0x041fe40000010090 */
[----:B------:R-:W-:-:S02]  /*8240*/  FFMA.FTZ R15, R97, -R155, R184 ;  /* 0x8000009b610f7223 */ /* 0x000fc400000100b8 */
[C---:B------:R-:W-:Y:S02]  /*8250*/  FFMA.FTZ R13, R98.reuse, R152, R13 ;  /* 0x00000098620d7223 */ /* 0x040fe4000001000d */
[----:B------:R-:W-:Y:S02]  /*8260*/  FFMA.FTZ R15, R98, -R24, R15 ;  /* 0x80000018620f7223 */ /* 0x000fe4000001000f */
[C---:B------:R-:W-:Y:S02]  /*8270*/  FMUL.FTZ R12, R132.reuse, -R199 ;  /* 0x800000c7840c7220 */ /* 0x040fe40000410000 */
[----:B------:R-:W-:Y:S02]  /*8280*/  FMUL.FTZ R132, R132, -R143 ;  /* 0x8000008f84847220 */ /* 0x000fe40000410000 */
[C---:B------:R-:W-:Y:S02]  /*8290*/  FFMA.FTZ R13, R99.reuse, R156, R13 ;  /* 0x0000009c630d7223 */ /* 0x040fe4000001000d */
[----:B------:R-:W-:-:S02]  /*82a0*/  FFMA.FTZ R15, R99, -R22, R15 ;  /* 0x80000016630f7223 */ /* 0x000fc4000001000f */
[C---:B------:R-:W-:Y:S02]  /*82b0*/  FFMA.FTZ R205, R112.reuse, R143, R12 ;  /* 0x0000008f70cd7223 */ /* 0x040fe4000001000c */
[----:B------:R-:W-:Y:S02]  /*82c0*/  FFMA.FTZ R203, R112, R199, -R132 ;  /* 0x000000c770cb7223 */ /* 0x000fe40000010884 */
[C---:B------:R-:W-:Y:S02]  /*82d0*/  FFMA.FTZ R13, R100.reuse, R173, R13 ;  /* 0x000000ad640d7223 */ /* 0x040fe4000001000d */
[----:B------:R-:W-:Y:S02]  /*82e0*/  FFMA.FTZ R15, R100, -R169, R15 ;  /* 0x800000a9640f7223 */ /* 0x000fe4000001000f */
[----:B------:R-:W-:Y:S02]  /*82f0*/  FADD.FTZ R205, -R142, R205 ;  /* 0x000000cd8ecd7221 */ /* 0x000fe40000010100 */
[----:B------:R-:W-:-:S02]  /*8300*/  FADD.FTZ R203, R140, R203 ;  /* 0x000000cb8ccb7221 */ /* 0x000fc40000010000 */
        /* <DEDUP_REMOVED lines=10> */
[----:B------:R-:W-:Y:S02]  /*83b0*/  FFMA.FTZ R14, R20, R210, -R219 ;  /* 0x000000d2140e7223 */ /* 0x000fe400000108db */
[----:B------:R-:W-:-:S02]  /*83c0*/  FMUL.FTZ R210, R210, R50 ;  /* 0x00000032d2d27220 */ /* 0x000fc40000410000 */
[----:B------:R-:W-:Y:S02]  /*83d0*/  FADD.FTZ R207, -R136, R207 ;  /* 0x000000cf88cf7221 */ /* 0x000fe40000010100 */
[-C--:B------:R-:W-:Y:S02]  /*83e0*/  FMUL.FTZ R12, R208, R50.reuse ;  /* 0x00000032d00c7220 */ /* 0x080fe40000410000 */
[----:B------:R-:W-:Y:S02]  /*83f0*/  FADD.FTZ R201, R138, R201 ;  /* 0x000000c98ac97221 */ /* 0x000fe40000010000 */
[C---:B------:R-:W-:Y:S02]  /*8400*/  FFMA.FTZ R112, R104.reuse, R213, R13 ;  /* 0x000000d568707223 */ /* 0x040fe4000001000d */
[----:B------:R-:W-:Y:S02]  /*8410*/  FFMA.FTZ R122, R104, -R209, R15 ;  /* 0x800000d1687a7223 */ /* 0x000fe4000001000f */
[----:B------:R-:W-:-:S02]  /*8420*/  FFMA.FTZ R213, R141, -R50, R213 ;  /* 0x800000328dd57223 */ /* 0x000fc400000100d5 */
[C---:B------:R-:W-:Y:S02]  /*8430*/  FMUL.FTZ R13, R209.reuse, R210 ;  /* 0x000000d2d10d7220 */ /* 0x040fe40000410000 */
[C---:B------:R-:W-:Y:S02]  /*8440*/  FMUL.FTZ R15, R209.reuse, R14 ;  /* 0x0000000ed10f7220 */ /* 0x040fe40000410000 */
[----:B------:R-:W-:Y:S02]  /*8450*/  FMUL.FTZ R209, R209, R12 ;  /* 0x0000000cd1d17220 */ /* 0x000fe40000410000 */
[C---:B------:R-:W-:Y:S02]  /*8460*/  FMUL.FTZ R14, R120.reuse, -R207 ;  /* 0x800000cf780e7220 */ /* 0x040fe40000410000 */
[----:B------:R-:W-:Y:S02]  /*8470*/  FMUL.FTZ R120, R120, -R201 ;  /* 0x800000c978787220 */ /* 0x000fe40000410000 */
[----:B------:R-:W-:-:S02]  /*8480*/  FADD.FTZ R55, R12, R55 ;  /* 0x000000370c377221 */ /* 0x000fc40000010000 */
[C---:B------:R-:W-:Y:S02]  /*8490*/  FFMA.FTZ R13, R213.reuse, R12, R13 ;  /* 0x0000000cd50d7223 */ /* 0x040fe4000001000d */
[----:B------:R-:W-:Y:S02]  /*84a0*/  FFMA.FTZ R114, R20, R208, R217 ;  /* 0x000000d014727223 */ /* 0x000fe400000100d9 */
[C---:B------:R-:W-:Y:S02]  /*84b0*/  FFMA.FTZ R12, R213.reuse, R210, -R209 ;  /* 0x000000d2d50c7223 */ /* 0x040fe400000108d1 */
[C---:B------:R-:W-:Y:S02]  /*84c0*/  FFMA.FTZ R209, R124.reuse, R207, R120 ;  /* 0x000000cf7cd17223 */ /* 0x040fe40000010078 */
[----:B------:R-:W-:Y:S02]  /*84d0*/  FFMA.FTZ R14, R124, R201, -R14 ;  /* 0x000000c97c0e7223 */ /* 0x000fe4000001080e */
[----:B------:R-:W-:-:S02]  /*84e0*/  FFMA.FTZ R213, R213, R114, R15 ;  /* 0x00000072d5d57223 */ /* 0x000fc4000001000f */
[----:B------:R-:W-:Y:S02]  /*84f0*/  FMUL.FTZ R15, R21, R183 ;  /* 0x000000b7150f7220 */ /* 0x000fe40000410000 */
[----:B------:R-:W-:Y:S02]  /*8500*/  FADD.FTZ R209, -R148, R209 ;  /* 0x000000d194d17221 */ /* 0x000fe40000010100 */
[----:B------:R-:W-:Y:S02]  /*8510*/  FADD.FTZ R149, R149, R14 ;  /* 0x0000000e95957221 */ /* 0x000fe40000010000 */
[----:B------:R-:W-:Y:S02]  /*8520*/  FFMA.FTZ R219, R20, R164, R15 ;  /* 0x000000a414db7223 */ /* 0x000fe4000001000f */
[C---:B------:R-:W-:Y:S02]  /*8530*/  FMUL.FTZ R15, R118.reuse, -R209 ;  /* 0x800000d1760f7220 */ /* 0x040fe40000410000 */
[----:B------:R-:W-:-:S02]  /*8540*/  FMUL.FTZ R118, R118, -R149 ;  /* 0x8000009576767220 */ /* 0x000fc40000410000 */
[----:B------:R-:W-:Y:S02]  /*8550*/  FMUL.FTZ R114, R21, R164 ;  /* 0x000000a415727220 */ /* 0x000fe40000410000 */
[----:B------:R-:W-:Y:S02]  /*8560*/  FFMA.FTZ R217, R126, R209, R118 ;  /* 0x000000d17ed97223 */ /* 0x000fe40000010076 */
[----:B------:R-:W-:Y:S02]  /*8570*/  FFMA.FTZ R114, R20, R183, -R114 ;  /* 0x000000b714727223 */ /* 0x000fe40000010872 */
[----:B------:R-:W-:Y:S02]  /*8580*/  FFMA.FTZ R14, R105, R215, R112 ;  /* 0x000000d7690e7223 */ /* 0x000fe40000010070 */
[----:B------:R-:W-:Y:S02]  /*8590*/  FFMA.FTZ R132, R139, -R52, R215 ;  /* 0x800000348b847223 */ /* 0x000fe400000100d7 */
[----:B------:R-:W-:-:S02]  /*85a0*/  FFMA.FTZ R213, R141, R208, R213 ;  /* 0x000000d08dd57223 */ /* 0x000fc400000100d5 */
[----:B------:R-:W-:Y:S02]  /*85b0*/  FFMA.FTZ R215, R126, R149, -R15 ;  /* 0x000000957ed77223 */ /* 0x000fe4000001080f */
[----:B------:R-:W-:Y:S02]  /*85c0*/  FADD.FTZ R141, -R150, R217 ;  /* 0x000000d9968d7221 */ /* 0x000fe40000010100 */
[----:B------:R-:W-:Y:S02]  /*85d0*/  FMUL.FTZ R114, R211, R114 ;  /* 0x00000072d3727220 */ /* 0x000fe40000410000 */
[----:B------:R-:W-:Y:S02]  /*85e0*/  FMUL.FTZ R128, R209, R44 ;  /* 0x0000002cd1807220 */ /* 0x000fe40000410000 */
[----:B------:R-:W-:Y:S02]  /*85f0*/  FADD.FTZ R26, R26, R215 ;  /* 0x000000d71a1a7221 */ /* 0x000fe40000010000 */
[----:B------:R-:W-:-:S02]  /*8600*/  FMUL.FTZ R116, R141, R46 ;  /* 0x0000002e8d747220 */ /* 0x000fc40000410000 */
[----:B------:R-:W-:Y:S02]  /*8610*/  FFMA.FTZ R15, R132, R219, R114 ;  /* 0x000000db840f7223 */ /* 0x000fe40000010072 */
[-C--:B------:R-:W-:Y:S02]  /*8620*/  FFMA.FTZ R165, R115, -R44.reuse, R165 ;  /* 0x8000002c73a57223 */ /* 0x080fe400000100a5 */
[----:B------:R-:W-:Y:S02]  /*8630*/  FMUL.FTZ R114, R149, R44 ;  /* 0x0000002c95727220 */ /* 0x000fe40000410000 */
[----:B------:R-:W-:Y:S02]  /*8640*/  FMUL.FTZ R120, R27, R128 ;  /* 0x000000801b787220 */ /* 0x000fe40000410000 */
[-C--:B------:R-:W-:Y:S02]  /*8650*/  FFMA.FTZ R159, R113, -R46.reuse, R159 ;  /* 0x8000002e719f7223 */ /* 0x080fe4000001009f */
[----:B------:R-:W-:-:S02]  /*8660*/  FMUL.FTZ R112, R26, R46 ;  /* 0x0000002e1a707220 */ /* 0x000fc40000410000 */
[----:B------:R-:W-:Y:S02]  /*8670*/  FMUL.FTZ R118, R25, R116 ;  /* 0x0000007419767220 */ /* 0x000fe40000410000 */
[----:B------:R-:W-:Y:S02]  /*8680*/  FMUL.FTZ R126, R183, R52 ;  /* 0x00000034b77e7220 */ /* 0x000fe40000410000 */
[----:B------:R-:W-:Y:S02]  /*8690*/  FFMA.FTZ R183, R165, R114, R120 ;  /* 0x00000072a5b77223 */ /* 0x000fe40000010078 */
[-C--:B------:R-:W-:Y:S02]  /*86a0*/  FFMA.FTZ R118, R159, R112.reuse, R118 ;  /* 0x000000709f767223 */ /* 0x080fe40000010076 */
[----:B------:R-:W-:Y:S02]  /*86b0*/  FMUL.FTZ R120, R25, R112 ;  /* 0x0000007019787220 */ /* 0x000fe40000410000 */
[----:B------:R-:W-:-:S02]  /*86c0*/  FMUL.FTZ R215, R164, R52 ;  /* 0x00000034a4d77220 */ /* 0x000fc40000410000 */
[----:B------:R-:W-:Y:S02]  /*86d0*/  FFMA.FTZ R122, R105, -R211, R122 ;  /* 0x800000d3697a7223 */ /* 0x000fe4000001007a */
[----:B------:R-:W-:Y:S02]  /*86e0*/  FMUL.FTZ R124, R211, R126 ;  /* 0x0000007ed37c7220 */ /* 0x000fe40000410000 */
[----:B------:R-:W-:Y:S02]  /*86f0*/  FADD.FTZ R118, RZ, R118 ;  /* 0x00000076ff767221 */ /* 0x000fe40000010000 */
[----:B------:R-:W-:Y:S02]  /*8700*/  FFMA.FTZ R120, R159, R116, -R120 ;  /* 0x000000749f787223 */ /* 0x000fe40000010878 */
[----:B------:R-:W-:Y:S02]  /*8710*/  FMUL.FTZ R211, R211, R215 ;  /* 0x000000d7d3d37220 */ /* 0x000fe40000410000 */
[----:B------:R-:W-:-:S02]  /*8720*/  FMUL.FTZ R116, R21, R170 ;  /* 0x000000aa15747220 */ /* 0x000fc40000410000 */
[----:B------:R-:W-:Y:S02]  /*8730*/  FADD.FTZ R118, R118, R183 ;  /* 0x000000b776767221 */ /* 0x000fe40000010000 */
[C---:B------:R-:W-:Y:S02]  /*8740*/  FFMA.FTZ R124, R132.reuse, R215, R124 ;  /* 0x000000d7847c7223 */ /* 0x040fe4000001007c */
[----:B------:R-:W-:Y:S02]  /*8750*/  FMUL.FTZ R130, R27, R114 ;  /* 0x000000721b827220 */ /* 0x000fe40000410000 */
[----:B------:R-:W-:Y:S02]  /*8760*/  FFMA.FTZ R126, R132, R126, -R211 ;  /* 0x0000007e847e7223 */ /* 0x000fe400000108d3 */
[----:B------:R-:W-:Y:S02]  /*8770*/  FFMA.FTZ R183, R20, R181, -R116 ;  /* 0x000000b514b77223 */ /* 0x000fe40000010874 */
[----:B------:R-:W-:-:S02]  /*8780*/  FMUL.FTZ R132, R207, R42 ;  /* 0x0000002acf847220 */ /* 0x000fc40000410000 */
[----:B------:R-:W-:Y:S02]  /*8790*/  FMUL.FTZ R116, R201, R42 ;  /* 0x0000002ac9747220 */ /* 0x000fe40000410000 */
[----:B------:R-:W-:Y:S02]  /*87a0*/  FADD.FTZ R62, R215, R62 ;  /* 0x0000003ed73e7221 */ /* 0x000fe40000010000 */
[----:B------:R-:W-:Y:S02]  /*87b0*/  FFMA.FTZ R215, R165, R128, -R130 ;  /* 0x00000080a5d77223 */ /* 0x000fe40000010882 */
[----:B------:R-:W-:Y:S02]  /*87c0*/  FADD.FTZ R120, RZ, R120 ;  /* 0x00000078ff787221 */ /* 0x000fe40000010000 */
[----:B------:R-:W-:Y:S02]  /*87d0*/  FFMA.FTZ R161, R117, -R42, R161 ;  /* 0x8000002a75a17223 */ /* 0x000fe400000100a1 */
[----:B------:R-:W-:-:S02]  /*87e0*/  FMUL.FTZ R144, R181, R0 ;  /* 0x00000000b5907220 */ /* 0x000fc40000410000 */
[C---:B------:R-:W-:Y:S02]  /*87f0*/  FMUL.FTZ R130, R151.reuse, R132 ;  /* 0x0000008497827220 */ /* 0x040fe40000410000 */
[----:B------:R-:W-:Y:S02]  /*8800*/  FMUL.FTZ R134, R151, R116 ;  /* 0x0000007497867220 */ /* 0x000fe40000410000 */
[----:B------:R-:W-:Y:S02]  /*8810*/  FMUL.FTZ R128, R166, R183 ;  /* 0x000000b7a6807220 */ /* 0x000fe40000410000 */
[----:B------:R-:W-:Y:S02]  /*8820*/  FADD.FTZ R215, R120, R215 ;  /* 0x000000d778d77221 */ /* 0x000fe40000010000 */
[-C--:B------:R-:W-:Y:S02]  /*8830*/  FMUL.FTZ R217, R170, R0.reuse ;  /* 0x00000000aad97220 */ /* 0x080fe40000410000 */
[----:B------:R-:W-:-:S02]  /*8840*/  FFMA.FTZ R211, R137, -R0, R168 ;  /* 0x8000000089d37223 */ /* 0x000fc400000100a8 */
[----:B------:R-:W-:Y:S02]  /*8850*/  FMUL.FTZ R136, R166, R144 ;  /* 0x00000090a6887220 */ /* 0x000fe40000410000 */
[C---:B------:R-:W-:Y:S02]  /*8860*/  FFMA.FTZ R183, R161.reuse, R116, R130 ;  /* 0x00000074a1b77223 */ /* 0x040fe40000010082 */
[----:B------:R-:W-:Y:S02]  /*8870*/  FFMA.FTZ R134, R161, R132, -R134 ;  /* 0x00000084a1867223 */ /* 0x000fe40000010886 */
[----:B------:R-:W-:Y:S02]  /*8880*/  FMUL.FTZ R120, R199, R38 ;  /* 0x00000026c7787220 */ /* 0x000fe40000410000 */
[----:B------:R-:W-:Y:S02]  /*8890*/  FMUL.FTZ R132, R205, R40 ;  /* 0x00000028cd847220 */ /* 0x000fe40000410000 */
[----:B------:R-:W-:-:S02]  /*88a0*/  FFMA.FTZ R130, R211, R217, R136 ;  /* 0x000000d9d3827223 */ /* 0x000fc40000010088 */
[----:B------:R-:W-:Y:S02]  /*88b0*/  FADD.FTZ R183, R118, R183 ;  /* 0x000000b776b77221 */ /* 0x000fe40000010000 */
[-C--:B------:R-:W-:Y:S02]  /*88c0*/  FFMA.FTZ R163, R111, -R38.reuse, R163 ;  /* 0x800000266fa37223 */ /* 0x080fe400000100a3 */
[----:B------:R-:W-:Y:S02]  /*88d0*/  FMUL.FTZ R140, R143, R38 ;  /* 0x000000268f8c7220 */ /* 0x000fe40000410000 */
[----:B------:R-:W-:Y:S02]  /*88e0*/  FMUL.FTZ R142, R155, R120 ;  /* 0x000000789b8e7220 */ /* 0x000fe40000410000 */
[-C--:B------:R-:W-:Y:S02]  /*88f0*/  FFMA.FTZ R167, R119, -R40.reuse, R167 ;  /* 0x8000002877a77223 */ /* 0x080fe400000100a7 */
[----:B------:R-:W-:-:S02]  /*8900*/  FMUL.FTZ R118, R203, R40 ;  /* 0x00000028cb767220 */ /* 0x000fc40000410000 */
[----:B------:R-:W-:Y:S02]  /*8910*/  FMUL.FTZ R136, R153, R132 ;  /* 0x0000008499887220 */ /* 0x000fe40000410000 */
[----:B------:R-:W-:Y:S02]  /*8920*/  FFMA.FTZ R219, R163, R140, -R142 ;  /* 0x0000008ca3db7223 */ /* 0x000fe4000001088e */
[-C--:B------:R-:W-:Y:S02]  /*8930*/  FMUL.FTZ R138, R153, R118.reuse ;  /* 0x00000076998a7220 */ /* 0x080fe40000410000 */
[----:B------:R-:W-:Y:S02]  /*8940*/  FFMA.FTZ R136, R167, R118, R136 ;  /* 0x00000076a7887223 */ /* 0x000fe40000010088 */
[----:B------:R-:W-:Y:S02]  /*8950*/  FMUL.FTZ R140, R155, R140 ;  /* 0x0000008c9b8c7220 */ /* 0x000fe40000410000 */
[----:B------:R-:W-:-:S02]  /*8960*/  FMUL.FTZ R221, R145, R36 ;  /* 0x0000002491dd7220 */ /* 0x000fc40000410000 */
[----:B------:R-:W-:Y:S02]  /*8970*/  FADD.FTZ R64, R217, R64 ;  /* 0x00000040d9407221 */ /* 0x000fe40000010000 */
[----:B------:R-:W-:Y:S02]  /*8980*/  FMUL.FTZ R166, R166, R217 ;  /* 0x000000d9a6a67220 */ /* 0x000fe40000410000 */
[----:B------:R-:W-:Y:S02]  /*8990*/  FADD.FTZ R134, R215, R134 ;  /* 0x00000086d7867221 */ /* 0x000fe40000010000 */
[----:B------:R-:W-:Y:S02]  /*89a0*/  FFMA.FTZ R217, R167, R132, -R138 ;  /* 0x00000084a7d97223 */ /* 0x000fe4000001088a */
[----:B------:R-:W-:Y:S02]  /*89b0*/  FADD.FTZ R136, R183, R136 ;  /* 0x00000088b7887221 */ /* 0x000fe40000010000 */
        /* <DEDUP_REMOVED lines=8> */
[-C--:B------:R-:W-:Y:S02]  /*8a40*/  FMUL.FTZ R217, R182, R34.reuse ;  /* 0x00000022b6d97220 */ /* 0x080fe40000410000 */
[----:B------:R-:W-:Y:S02]  /*8a50*/  FADD.FTZ R136, R136, R215 ;  /* 0x000000d788887221 */ /* 0x000fe40000010000 */
[----:B------:R-:W-:Y:S02]  /*8a60*/  FFMA.FTZ R221, R152, R221, -R138 ;  /* 0x000000dd98dd7223 */ /* 0x000fe4000001088a */
[-C--:B------:R-:W-:Y:S02]  /*8a70*/  FMUL.FTZ R215, R178, R34.reuse ;  /* 0x00000022b2d77220 */ /* 0x080fe40000410000 */
[----:B------:R-:W-:-:S02]  /*8a80*/  FFMA.FTZ R156, R123, -R34, R156 ;  /* 0x800000227b9c7223 */ /* 0x000fc4000001009c */
[----:B------:R-:W-:Y:S02]  /*8a90*/  FMUL.FTZ R138, R22, R217 ;  /* 0x000000d9168a7220 */ /* 0x000fe40000410000 */
[-C--:B------:R-:W-:Y:S02]  /*8aa0*/  FMUL.FTZ R132, R176, R32.reuse ;  /* 0x00000020b0847220 */ /* 0x080fe40000410000 */
[----:B------:R-:W-:Y:S02]  /*8ab0*/  FADD.FTZ R134, R134, R219 ;  /* 0x000000db86867221 */ /* 0x000fe40000010000 */
[-C--:B------:R-:W-:Y:S02]  /*8ac0*/  FMUL.FTZ R140, R22, R215.reuse ;  /* 0x000000d7168c7220 */ /* 0x080fe40000410000 */
[----:B------:R-:W-:Y:S02]  /*8ad0*/  FFMA.FTZ R219, R156, R215, R138 ;  /* 0x000000d79cdb7223 */ /* 0x000fe4000001008a */
[----:B------:R-:W-:-:S02]  /*8ae0*/  FFMA.FTZ R173, R125, -R32, R173 ;  /* 0x800000207dad7223 */ /* 0x000fc400000100ad */
[----:B------:R-:W-:Y:S02]  /*8af0*/  FMUL.FTZ R142, R193, R32 ;  /* 0x00000020c18e7220 */ /* 0x000fe40000410000 */
[----:B------:R-:W-:Y:S02]  /*8b00*/  FMUL.FTZ R138, R169, R132 ;  /* 0x00000084a98a7220 */ /* 0x000fe40000410000 */
[----:B------:R-:W-:Y:S02]  /*8b10*/  FFMA.FTZ R223, R156, R217, -R140 ;  /* 0x000000d99cdf7223 */ /* 0x000fe4000001088c */
[----:B------:R-:W-:Y:S02]  /*8b20*/  FADD.FTZ R134, R134, R221 ;  /* 0x000000dd86867221 */ /* 0x000fe40000010000 */
[-C--:B------:R-:W-:Y:S02]  /*8b30*/  FFMA.FTZ R221, R173, R142.reuse, -R138 ;  /* 0x0000008eaddd7223 */ /* 0x080fe4000001088a */
[----:B------:R-:W-:-:S02]  /*8b40*/  FMUL.FTZ R142, R169, R142 ;  /* 0x0000008ea98e7220 */ /* 0x000fc40000410000 */
[----:B------:R-:W-:Y:S02]  /*8b50*/  FMUL.FTZ R225, R187, R30 ;  /* 0x0000001ebbe17220 */ /* 0x000fe40000410000 */
[----:B------:R-:W-:Y:S02]  /*8b60*/  FADD.FTZ R134, R134, R223 ;  /* 0x000000df86867221 */ /* 0x000fe40000010000 */
[----:B------:R-:W-:Y:S02]  /*8b70*/  FADD.FTZ R136, R136, R219 ;  /* 0x000000db88887221 */ /* 0x000fe40000010000 */
[----:B------:R-:W-:Y:S02]  /*8b80*/  FFMA.FTZ R219, R173, R132, R142 ;  /* 0x00000084addb7223 */ /* 0x000fe4000001008e */
[-C--:B------:R-:W-:Y:S02]  /*8b90*/  FMUL.FTZ R217, R174, R30.reuse ;  /* 0x0000001eaed97220 */ /* 0x080fe40000410000 */
[----:B------:R-:W-:-:S02]  /*8ba0*/  FFMA.FTZ R162, R131, -R30, R162 ;  /* 0x8000001e83a27223 */ /* 0x000fc400000100a2 */
[----:B------:R-:W-:Y:S02]  /*8bb0*/  FMUL.FTZ R138, R158, R225 ;  /* 0x000000e19e8a7220 */ /* 0x000fe40000410000 */
[----:B------:R-:W-:Y:S02]  /*8bc0*/  FADD.FTZ R221, R134, R221 ;  /* 0x000000dd86dd7221 */ /* 0x000fe40000010000 */
[-C--:B------:R-:W-:Y:S02]  /*8bd0*/  FMUL.FTZ R134, R172, R28.reuse ;  /* 0x0000001cac867220 */ /* 0x080fe40000410000 */
[----:B------:R-:W-:Y:S02]  /*8be0*/  FADD.FTZ R136, R136, R219 ;  /* 0x000000db88887221 */ /* 0x000fe40000010000 */
[----:B------:R-:W-:Y:S02]  /*8bf0*/  FFMA.FTZ R219, R162, R217, R138 ;  /* 0x000000d9a2db7223 */ /* 0x000fe4000001008a */
[----:B------:R-:W-:-:S02]  /*8c00*/  FFMA.FTZ R179, R135, -R28, R179 ;  /* 0x8000001c87b37223 */ /* 0x000fc400000100b3 */
[----:B------:R-:W-:Y:S02]  /*8c10*/  FMUL.FTZ R138, R185, R28 ;  /* 0x0000001cb98a7220 */ /* 0x000fe40000410000 */
[----:B------:R-:W-:Y:S02]  /*8c20*/  FMUL.FTZ R142, R177, R134 ;  /* 0x00000086b18e7220 */ /* 0x000fe40000410000 */
[----:B------:R-:W-:Y:S02]  /*8c30*/  FMUL.FTZ R140, R158, R217 ;  /* 0x000000d99e8c7220 */ /* 0x000fe40000410000 */
[----:B------:R-:W-:Y:S02]  /*8c40*/  FADD.FTZ R86, R213, R86 ;  /* 0x00000056d5567221 */ /* 0x000fe40000010000 */
[----:B------:R-:W-:Y:S02]  /*8c50*/  FFMA.FTZ R213, R179, R138, -R142 ;  /* 0x0000008ab3d57223 */ /* 0x000fe4000001088e */
[----:B------:R-:W-:-:S02]  /*8c60*/  FFMA.FTZ R140, R162, R225, -R140 ;  /* 0x000000e1a28c7223 */ /* 0x000fc4000001088c */
[----:B------:R-:W-:Y:S02]  /*8c70*/  FMUL.FTZ R138, R177, R138 ;  /* 0x0000008ab18a7220 */ /* 0x000fe40000410000 */
[----:B------:R-:W-:Y:S02]  /*8c80*/  FFMA.FTZ R227, R211, R144, -R166 ;  /* 0x00000090d3e37223 */ /* 0x000fe400000108a6 */
[----:B------:R-:W-:Y:S02]  /*8c90*/  FFMA.FTZ R144, R106, R191, R14 ;  /* 0x000000bf6a907223 */ /* 0x000fe4000001000e */
[----:B------:R-:W-:Y:S02]  /*8ca0*/  FFMA.FTZ R14, R129, -R54, R191 ;  /* 0x80000036810e7223 */ /* 0x000fe400000100bf */
[----:B------:R-:W-:Y:S02]  /*8cb0*/  FADD.FTZ R136, R136, R219 ;  /* 0x000000db88887221 */ /* 0x000fe40000010000 */
[----:B------:R-:W-:-:S02]  /*8cc0*/  FADD.FTZ R140, R221, R140 ;  /* 0x0000008cdd8c7221 */ /* 0x000fc40000010000 */
[----:B------:R-:W-:Y:S02]  /*8cd0*/  FFMA.FTZ R191, R179, R134, R138 ;  /* 0x00000086b3bf7223 */ /* 0x000fe4000001008a */
[----:B------:R-:W-:Y:S02]  /*8ce0*/  FADD.FTZ R140, R140, R213 ;  /* 0x000000d58c8c7221 */ /* 0x000fe40000010000 */
[----:B------:R-:W-:Y:S02]  /*8cf0*/  FADD.FTZ R191, R136, R191 ;  /* 0x000000bf88bf7221 */ /* 0x000fe40000010000 */
[----:B------:R-:W-:Y:S02]  /*8d00*/  FMUL.FTZ R150, R175, R54 ;  /* 0x00000036af967220 */ /* 0x000fe40000410000 */
[-C--:B------:R-:W-:Y:S02]  /*8d10*/  FMUL.FTZ R138, R171, R56.reuse ;  /* 0x00000038ab8a7220 */ /* 0x080fe40000410000 */
[----:B------:R-:W-:-:S02]  /*8d20*/  FMUL.FTZ R136, R154, R56 ;  /* 0x000000389a887220 */ /* 0x000fc40000410000 */
[----:B------:R-:W-:Y:S02]  /*8d30*/  FMUL.FTZ R148, R160, R54 ;  /* 0x00000036a0947220 */ /* 0x000fe40000410000 */
[----:B------:R-:W-:Y:S02]  /*8d40*/  FADD.FTZ R130, R191, R130 ;  /* 0x00000082bf827221 */ /* 0x000fe40000010000 */
[----:B------:R-:W-:Y:S02]  /*8d50*/  FADD.FTZ R227, R140, R227 ;  /* 0x000000e38ce37221 */ /* 0x000fe40000010000 */
[----:B------:R-:W-:Y:S02]  /*8d60*/  FMUL.FTZ R219, R189, R150 ;  /* 0x00000096bddb7220 */ /* 0x000fe40000410000 */
[----:B------:R-:W-:Y:S02]  /*8d70*/  FFMA.FTZ R213, R107, R197, R144 ;  /* 0x000000c56bd57223 */ /* 0x000fe40000010090 */
[----:B------:R-:W-:-:S02]  /*8d80*/  FFMA.FTZ R197, R133, -R56, R197 ;  /* 0x8000003885c57223 */ /* 0x000fc400000100c5 */
[C---:B------:R-:W-:Y:S02]  /*8d90*/  FMUL.FTZ R142, R195.reuse, R138 ;  /* 0x0000008ac38e7220 */ /* 0x040fe40000410000 */
[----:B------:R-:W-:Y:S02]  /*8da0*/  FMUL.FTZ R144, R195, R136 ;  /* 0x00000088c3907220 */ /* 0x000fe40000410000 */
[----:B------:R-:W-:Y:S02]  /*8db0*/  FFMA.FTZ R146, R146, R195, R188 ;  /* 0x000000c392927223 */ /* 0x000fe400000100bc */
[----:B------:R-:W-:Y:S02]  /*8dc0*/  FMUL.FTZ R221, R189, R148 ;  /* 0x00000094bddd7220 */ /* 0x000fe40000410000 */
[----:B------:R-:W-:Y:S02]  /*8dd0*/  FADD.FTZ R13, R130, R13 ;  /* 0x0000000d820d7221 */ /* 0x000fe40000010000 */
[----:B------:R-:W-:-:S02]  /*8de0*/  FADD.FTZ R227, R227, R12 ;  /* 0x0000000ce3e37221 */ /* 0x000fc40000010000 */
[----:B------:R-:W-:Y:S02]  /*8df0*/  FADD.FTZ R53, R148, R53 ;  /* 0x0000003594357221 */ /* 0x000fe40000010000 */
[----:B------:R-:W-:Y:S02]  /*8e00*/  FFMA.FTZ R148, R14, R148, R219 ;  /* 0x000000940e947223 */ /* 0x000fe400000100db */
[----:B------:R-:W-:Y:S02]  /*8e10*/  FADD.FTZ R60, R136, R60 ;  /* 0x0000003c883c7221 */ /* 0x000fe40000010000 */
[C---:B------:R-:W-:Y:S02]  /*8e20*/  FFMA.FTZ R142, R197.reuse, R136, R142 ;  /* 0x00000088c58e7223 */ /* 0x040fe4000001008e */
[----:B------:R-:W-:Y:S02]  /*8e30*/  FFMA.FTZ R219, R197, R138, -R144 ;  /* 0x0000008ac5db7223 */ /* 0x000fe40000010890 */
[----:B------:R-:W-:-:S02]  /*8e40*/  FFMA.FTZ R221, R14, R150, -R221 ;  /* 0x000000960edd7223 */ /* 0x000fc400000108dd */
[-C--:B------:R-:W-:Y:S02]  /*8e50*/  FFMA.FTZ R180, R127, R58.reuse, R180 ;  /* 0x0000003a7fb47223 */ /* 0x080fe400000100b4 */
[-C--:B------:R-:W-:Y:S02]  /*8e60*/  FMUL.FTZ R138, R157, R58.reuse ;  /* 0x0000003a9d8a7220 */ /* 0x080fe40000410000 */
[----:B------:R-:W-:Y:S02]  /*8e70*/  FADD.FTZ R191, RZ, R146 ;  /* 0x00000092ffbf7221 */ /* 0x000fe40000010000 */
[----:B------:R-:W-:Y:S02]  /*8e80*/  FMUL.FTZ R136, R23, R58 ;  /* 0x0000003a17887220 */ /* 0x000fe40000410000 */
[----:B------:R-:W-:Y:S02]  /*8e90*/  FADD.FTZ R126, R227, R126 ;  /* 0x0000007ee37e7221 */ /* 0x000fe40000010000 */
[----:B------:R-:W-:-:S02]  /*8ea0*/  FADD.FTZ R13, R13, R124 ;  /* 0x0000007c0d0d7221 */ /* 0x000fc40000010000 */
        /* <DEDUP_REMOVED lines=16> */
[----:B------:R-:W-:Y:S02]  /*8fb0*/  FADD.FTZ R126, R126, R225 ;  /* 0x000000e17e7e7221 */ /* 0x000fe40000010000 */
[----:B------:R-:W-:Y:S01]  /*8fc0*/  FADD.FTZ R136, R13, R136 ;  /* 0x000000880d887221 */ /* 0x000fe20000010000 */
[----:B------:R-:W0:Y:S01]  /*8fd0*/  SHFL.DOWN PT, R140, R124, 0x1, 0x1f ;  /* 0x08201f007c8c7f89 */ /* 0x000e2200000e0000 */
[----:B------:R-:W-:Y:S01]  /*8fe0*/  FFMA.FTZ R128, R211, R181, R128 ;  /* 0x000000b5d3807223 */ /* 0x000fe20000010080 */
[----:B------:R-:W-:Y:S01]  /*8ff0*/  MOV R13, R126 ;  /* 0x0000007e000d7202 */ /* 0x000fe20000000f00 */
[----:B------:R-:W-:Y:S01]  /*9000*/  FMUL.FTZ R12, R21, R160 ;  /* 0x000000a0150c7220 */ /* 0x000fe20000410000 */
[----:B------:R-:W1:Y:S01]  /*9010*/  SHFL.DOWN PT, R211, R213, 0x1, 0x1f ;  /* 0x08201f00d5d37f89 */ /* 0x000e6200000e0000 */
[----:B------:R-:W-:Y:S01]  /*9020*/  FFMA.FTZ R164, R139, R164, R15 ;  /* 0x000000a48ba47223 */ /* 0x000fe2000001000f */
[----:B------:R-:W-:Y:S01]  /*9030*/  MOV R15, R124 ;  /* 0x0000007c000f7202 */ /* 0x000fe20000000f00 */
[-C--:B------:R-:W-:Y:S01]  /*9040*/  FFMA.FTZ R122, R20, R175.reuse, -R12 ;  /* 0x000000af147a7223 */ /* 0x080fe2000001080c */
[----:B------:R-:W2:Y:S01]  /*9050*/  SHFL.DOWN PT, R138, R126, 0x1, 0x1f ;  /* 0x08201f007e8a7f89 */ /* 0x000ea200000e0000 */
[----:B------:R-:W-:-:S02]  /*9060*/  FMUL.FTZ R175, R21, R175 ;  /* 0x000000af15af7220 */ /* 0x000fc40000410000 */
[----:B------:R-:W-:Y:S01]  /*9070*/  FMUL.FTZ R12, R21, R172 ;  /* 0x000000ac150c7220 */ /* 0x000fe20000410000 */
[----:B------:R-:W3:Y:S01]  /*9080*/  SHFL.DOWN PT, R181, R136, 0x1, 0x1f ;  /* 0x08201f0088b57f89 */ /* 0x000ee200000e0000 */
[----:B------:R-:W-:Y:S02]  /*9090*/  FMUL.FTZ R122, R189, R122 ;  /* 0x0000007abd7a7220 */ /* 0x000fe40000410000 */
[C---:B------:R-:W-:Y:S02]  /*90a0*/  FFMA.FTZ R175, R20.reuse, R160, R175 ;  /* 0x000000a014af7223 */ /* 0x040fe400000100af */
[----:B------:R-:W-:Y:S02]  /*90b0*/  FFMA.FTZ R12, R20, R185, -R12 ;  /* 0x000000b9140c7223 */ /* 0x000fe4000001080c */
[----:B------:R-:W-:Y:S01]  /*90c0*/  FFMA.FTZ R175, R14, R175, R122 ;  /* 0x000000af0eaf7223 */ /* 0x000fe2000001007a */
[----:B------:R-:W-:Y:S01]  /*90d0*/  MOV R14, R213 ;  /* 0x000000d5000e7202 */ /* 0x000fe20000000f00 */
[----:B------:R-:W-:Y:S01]  /*90e0*/  FMUL.FTZ R177, R177, R12 ;  /* 0x0000000cb1b17220 */ /* 0x000fe20000410000 */
[----:B------:R-:W-:Y:S01]  /*90f0*/  MOV R12, R136 ;  /* 0x00000088000c7202 */ /* 0x000fe20000000f00 */
[----:B------:R-:W-:-:S02]  /*9100*/  FFMA.FTZ R128, R137, R170, R128 ;  /* 0x000000aa89807223 */ /* 0x000fc40000010080 */
[----:B0-----:R-:W-:Y:S02]  /*9110*/  @!P0 FADD.FTZ R15, R15, R140 ;  /* 0x0000008c0f0f8221 */ /* 0x001fe40000010000 */
[----:B------:R-:W-:Y:S02]  /*9120*/  FADD.FTZ R77, R128, R77 ;  /* 0x0000004d804d7221 */ /* 0x000fe40000010000 */
[----:B-1----:R-:W-:Y:S01]  /*9130*/  @!P0 FADD.FTZ R14, R14, R211 ;  /* 0x000000d30e0e8221 */ /* 0x002fe20000010000 */
[----:B------:R-:W-:Y:S01]  /*9140*/  SHFL.DOWN PT, R128, R15, 0x2, 0x1f ;  /* 0x08401f000f807f89 */ /* 0x000fe200000e0000 */
[----:B------:R-:W-:Y:S02]  /*9150*/  FMUL.FTZ R185, R21, R185 ;  /* 0x000000b915b97220 */ /* 0x000fe40000410000 */
[----:B--2---:R-:W-:Y:S01]  /*9160*/  @!P0 FADD.FTZ R13, R13, R138 ;  /* 0x0000008a0d0d8221 */ /* 0x004fe20000010000 */
[----:B------:R-:W0:Y:S01]  /*9170*/  SHFL.DOWN PT, R139, R14, 0x2, 0x1f ;  /* 0x08401f000e8b7f89 */ /* 0x000e2200000e0000 */
[----:B------:R-:W-:-:S02]  /*9180*/  FFMA.FTZ R122, R20, R172, R185 ;  /* 0x000000ac147a7223 */ /* 0x000fc400000100b9 */
[----:B---3--:R-:W-:Y:S01]  /*9190*/  @!P0 FADD.FTZ R12, R12, R181 ;  /* 0x000000b50c0c8221 */ /* 0x008fe20000010000 */
[----:B------:R-:W1:Y:S01]  /*91a0*/  SHFL.DOWN PT, R126, R13, 0x2, 0x1f ;  /* 0x08401f000d7e7f89 */ /* 0x000e6200000e0000 */
[----:B------:R-:W-:Y:S01]  /*91b0*/  FFMA.FTZ R177, R179, R122, R177 ;  /* 0x0000007ab3b17223 */ /* 0x000fe200000100b1 */
[----:B------:R-:W-:Y:S01]  /*91c0*/  ISETP.GT.AND P0, PT, R35, 0x1d, PT ;  /* 0x0000001d2300780c */ /* 0x000fe20003f04270 */
[C---:B------:R-:W-:Y:S01]  /*91d0*/  FMUL.FTZ R124, R21.reuse, R154 ;  /* 0x0000009a157c7220 */ /* 0x040fe20000410000 */
[----:B------:R-:W2:Y:S01]  /*91e0*/  SHFL.DOWN PT, R137, R12, 0x2, 0x1f ;  /* 0x08401f000c897f89 */ /* 0x000ea200000e0000 */
[----:B------:R-:W-:Y:S02]  /*91f0*/  FMUL.FTZ R122, R21, R174 ;  /* 0x000000ae157a7220 */ /* 0x000fe40000410000 */
[----:B------:R-:W-:Y:S02]  /*9200*/  FFMA.FTZ R175, R129, R160, R175 ;  /* 0x000000a081af7223 */ /* 0x000fe400000100af */
[----:B------:R-:W-:-:S02]  /*9210*/  FFMA.FTZ R124, R20, R171, -R124 ;  /* 0x000000ab147c7223 */ /* 0x000fc4000001087c */
[----:B------:R-:W-:Y:S02]  /*9220*/  FFMA.FTZ R129, R20, R187, -R122 ;  /* 0x000000bb14817223 */ /* 0x000fe4000001087a */
[C---:B------:R-:W-:Y:S02]  /*9230*/  FMUL.FTZ R171, R21.reuse, R171 ;  /* 0x000000ab15ab7220 */ /* 0x040fe40000410000 */
[----:B------:R-:W-:Y:S02]  /*9240*/  FMUL.FTZ R187, R21, R187 ;  /* 0x000000bb15bb7220 */ /* 0x000fe40000410000 */
[----:B------:R-:W-:Y:S02]  /*9250*/  FMUL.FTZ R124, R195, R124 ;  /* 0x0000007cc37c7220 */ /* 0x000fe40000410000 */
[----:B------:R-:W-:Y:S02]  /*9260*/  FMUL.FTZ R129, R158, R129 ;  /* 0x000000819e817220 */ /* 0x000fe40000410000 */
[----:B------:R-:W-:-:S02]  /*9270*/  FFMA.FTZ R122, R20, R154, R171 ;  /* 0x0000009a147a7223 */ /* 0x000fc400000100ab */
[----:B------:R-:W-:Y:S02]  /*9280*/  FFMA.FTZ R187, R20, R174, R187 ;  /* 0x000000ae14bb7223 */ /* 0x000fe400000100bb */
[----:B------:R-:W-:Y:S02]  /*9290*/  FFMA.FTZ R122, R197, R122, R124 ;  /* 0x0000007ac57a7223 */ /* 0x000fe4000001007c */
[----:B------:R-:W-:Y:S02]  /*92a0*/  FFMA.FTZ R129, R162, R187, R129 ;  /* 0x000000bba2817223 */ /* 0x000fe40000010081 */
[----:B0-----:R-:W-:Y:S02]  /*92b0*/  @!P0 FADD.FTZ R14, R14, R139 ;  /* 0x0000008b0e0e8221 */ /* 0x001fe40000010000 */
[----:B------:R-:W-:Y:S02]  /*92c0*/  @!P0 FADD.FTZ R15, R15, R128 ;  /* 0x000000800f0f8221 */ /* 0x000fe40000010000 */
[----:B-1----:R-:W-:-:S02]  /*92d0*/  @!P0 FADD.FTZ R13, R13, R126 ;  /* 0x0000007e0d0d8221 */ /* 0x002fc40000010000 */
[----:B--2---:R-:W-:Y:S01]  /*92e0*/  @!P0 FADD.FTZ R12, R12, R137 ;  /* 0x000000890c0c8221 */ /* 0x004fe20000010000 */
[----:B------:R-:W-:Y:S01]  /*92f0*/  SHFL.DOWN PT, R128, R15, 0x4, 0x1f ;  /* 0x08801f000f807f89 */ /* 0x000fe200000e0000 */
[----:B------:R-:W-:Y:S01]  /*9300*/  FFMA.FTZ R154, R133, R154, R122 ;  /* 0x0000009a859a7223 */ /* 0x000fe2000001007a */
[----:B------:R-:W-:Y:S01]  /*9310*/  ISETP.GT.AND P0, PT, R35, 0x1b, PT ;  /* 0x0000001b2300780c */ /* 0x000fe20003f04270 */
[----:B------:R-:W-:Y:S01]  /*9320*/  FFMA.FTZ R174, R131, R174, R129 ;  /* 0x000000ae83ae7223 */ /* 0x000fe20000010081 */
[----:B------:R-:W0:Y:S01]  /*9330*/  SHFL.DOWN PT, R133, R14, 0x4, 0x1f ;  /* 0x08801f000e857f89 */ /* 0x000e2200000e0000 */
[C---:B------:R-:W-:Y:S02]  /*9340*/  FMUL.FTZ R124, R21.reuse, R23 ;  /* 0x00000017157c7220 */ /* 0x040fe40000410000 */
[----:B------:R-:W-:Y:S01]  /*9350*/  FMUL.FTZ R122, R21, R176 ;  /* 0x000000b0157a7220 */ /* 0x000fe20000410000 */
[----:B------:R-:W1:Y:S01]  /*9360*/  SHFL.DOWN PT, R126, R13, 0x4, 0x1f ;  /* 0x08801f000d7e7f89 */ /* 0x000e6200000e0000 */
[----:B------:R-:W-:-:S02]  /*9370*/  FFMA.FTZ R124, R20, R157, -R124 ;  /* 0x0000009d147c7223 */ /* 0x000fc4000001087c */
[C---:B------:R-:W-:Y:S01]  /*9380*/  FFMA.FTZ R122, R20.reuse, R193, -R122 ;  /* 0x000000c1147a7223 */ /* 0x040fe2000001087a */
[----:B------:R-:W2:Y:S01]  /*9390*/  SHFL.DOWN PT, R131, R12, 0x4, 0x1f ;  /* 0x08801f000c837f89 */ /* 0x000ea200000e0000 */
        /* <DEDUP_REMOVED lines=10> */
[----:B-1----:R-:W-:Y:S01]  /*9440*/  @!P0 FADD.FTZ R13, R13, R126 ;  /* 0x0000007e0d0d8221 */ /* 0x002fe20000010000 */
[----:B------:R-:W0:Y:S01]  /*9450*/  SHFL.DOWN PT, R133, R14, 0x8, 0x1f ;  /* 0x09001f000e857f89 */ /* 0x000e2200000e0000 */
[----:B------:R-:W-:-:S02]  /*9460*/  FMUL.FTZ R129, R21, R178 ;  /* 0x000000b215817220 */ /* 0x000fc40000410000 */
[----:B--2---:R-:W-:Y:S01]  /*9470*/  @!P0 FADD.FTZ R12, R12, R131 ;  /* 0x000000830c0c8221 */ /* 0x004fe20000010000 */
[----:B------:R-:W-:Y:S01]  /*9480*/  ISETP.GT.AND P0, PT, R35, 0x17, PT ;  /* 0x000000172300780c */ /* 0x000fe20003f04270 */
[----:B------:R-:W-:Y:S02]  /*9490*/  FFMA.FTZ R127, R127, R23, R124 ;  /* 0x000000177f7f7223 */ /* 0x000fe4000001007c */
[----:B------:R-:W-:Y:S01]  /*94a0*/  FFMA.FTZ R125, R125, R176, R122 ;  /* 0x000000b07d7d7223 */ /* 0x000fe2000001007a */
[----:B------:R-:W1:Y:S01]  /*94b0*/  SHFL.DOWN PT, R124, R15, 0x8, 0x1f ;  /* 0x09001f000f7c7f89 */ /* 0x000e6200000e0000 */
[-C--:B------:R-:W-:Y:S02]  /*94c0*/  FFMA.FTZ R129, R20, R182.reuse, -R129 ;  /* 0x000000b614817223 */ /* 0x080fe40000010881 */
[----:B------:R-:W-:Y:S01]  /*94d0*/  FMUL.FTZ R23, R21, R182 ;  /* 0x000000b615177220 */ /* 0x000fe20000410000 */
[----:B------:R-:W2:Y:S01]  /*94e0*/  SHFL.DOWN PT, R122, R13, 0x8, 0x1f ;  /* 0x09001f000d7a7f89 */ /* 0x000ea200000e0000 */
[----:B------:R-:W-:-:S02]  /*94f0*/  FMUL.FTZ R129, R22, R129 ;  /* 0x0000008116817220 */ /* 0x000fc40000410000 */
[----:B------:R-:W-:Y:S01]  /*9500*/  FFMA.FTZ R23, R20, R178, R23 ;  /* 0x000000b214177223 */ /* 0x000fe20000010017 */
[----:B------:R-:W3:Y:S01]  /*9510*/  SHFL.DOWN PT, R131, R12, 0x8, 0x1f ;  /* 0x09001f000c837f89 */ /* 0x000ee200000e0000 */
[C---:B------:R-:W-:Y:S02]  /*9520*/  FMUL.FTZ R22, R21.reuse, R147 ;  /* 0x0000009315167220 */ /* 0x040fe40000410000 */
[----:B------:R-:W-:Y:S02]  /*9530*/  FFMA.FTZ R129, R156, R23, R129 ;  /* 0x000000179c817223 */ /* 0x000fe40000010081 */
[----:B------:R-:W-:Y:S02]  /*9540*/  FFMA.FTZ R23, R20, R145, -R22 ;  /* 0x0000009114177223 */ /* 0x000fe40000010816 */
[----:B------:R-:W-:Y:S02]  /*9550*/  FMUL.FTZ R22, R21, R199 ;  /* 0x000000c715167220 */ /* 0x000fe40000410000 */
[----:B------:R-:W-:-:S02]  /*9560*/  FMUL.FTZ R23, R24, R23 ;  /* 0x0000001718177220 */ /* 0x000fc40000410000 */
[CC--:B------:R-:W-:Y:S02]  /*9570*/  FFMA.FTZ R22, R20.reuse, R143.reuse, -R22 ;  /* 0x0000008f14167223 */ /* 0x0c0fe40000010816 */
[----:B------:R-:W-:Y:S02]  /*9580*/  FMUL.FTZ R143, R21, R143 ;  /* 0x0000008f158f7220 */ /* 0x000fe40000410000 */
[----:B------:R-:W-:Y:S02]  /*9590*/  FMUL.FTZ R155, R155, R22 ;  /* 0x000000169b9b7220 */ /* 0x000fe40000410000 */
[----:B------:R-:W-:Y:S02]  /*95a0*/  FFMA.FTZ R22, R20, R199, R143 ;  /* 0x000000c714167223 */ /* 0x000fe4000001008f */
[----:B0-----:R-:W-:Y:S02]  /*95b0*/  @!P0 FADD.FTZ R14, R14, R133 ;  /* 0x000000850e0e8221 */ /* 0x001fe40000010000 */
[----:B------:R-:W-:-:S02]  /*95c0*/  FFMA.FTZ R24, R163, R22, R155 ;  /* 0x00000016a3187223 */ /* 0x000fc4000001009b */
[----:B-1----:R-:W-:Y:S02]  /*95d0*/  @!P0 FADD.FTZ R15, R15, R124 ;  /* 0x0000007c0f0f8221 */ /* 0x002fe40000010000 */
[----:B--2---:R-:W-:Y:S02]  /*95e0*/  @!P0 FADD.FTZ R13, R13, R122 ;  /* 0x0000007a0d0d8221 */ /* 0x004fe40000010000 */
[----:B---3--:R-:W-:Y:S01]  /*95f0*/  @!P0 FADD.FTZ R12, R12, R131 ;  /* 0x000000830c0c8221 */ /* 0x008fe20000010000 */
        /* <DEDUP_REMOVED lines=24> */
[-C--:B------:R-:W-:Y:S02]  /*9780*/  FFMA.FTZ R24, R20, R207.reuse, -R23 ;  /* 0x000000cf14187223 */ /* 0x080fe40000010817 */
[----:B------:R-:W-:-:S02]  /*9790*/  FMUL.FTZ R207, R21, R207 ;  /* 0x000000cf15cf7220 */ /* 0x000fc40000410000 */
[C---:B------:R-:W-:Y:S02]  /*97a0*/  FMUL.FTZ R209, R21.reuse, R209 ;  /* 0x000000d115d17220 */ /* 0x040fe40000410000 */
[-C--:B------:R-:W-:Y:S02]  /*97b0*/  FMUL.FTZ R21, R21, R141.reuse ;  /* 0x0000008d15157220 */ /* 0x080fe40000410000 */
[----:B------:R-:W-:Y:S02]  /*97c0*/  FFMA.FTZ R22, R20, R141, -R22 ;  /* 0x0000008d14167223 */ /* 0x000fe40000010816 */
[----:B------:R-:W-:Y:S02]  /*97d0*/  FADD.FTZ R72, R116, R72 ;  /* 0x0000004874487221 */ /* 0x000fe40000010000 */
[----:B------:R-:W-:Y:S02]  /*97e0*/  FMUL.FTZ R151, R151, R24 ;  /* 0x0000001897977220 */ /* 0x000fe40000410000 */
[----:B------:R-:W-:-:S02]  /*97f0*/  FFMA.FTZ R116, R20, R201, R207 ;  /* 0x000000c914747223 */ /* 0x000fc400000100cf */
[C---:B------:R-:W-:Y:S02]  /*9800*/  FFMA.FTZ R24, R20.reuse, R149, R209 ;  /* 0x0000009514187223 */ /* 0x040fe400000100d1 */
[----:B------:R-:W-:Y:S02]  /*9810*/  FFMA.FTZ R20, R20, R26, R21 ;  /* 0x0000001a14147223 */ /* 0x000fe40000010015 */
[----:B------:R-:W-:Y:S02]  /*9820*/  FMUL.FTZ R22, R25, R22 ;  /* 0x0000001619167220 */ /* 0x000fe40000410000 */
[----:B0-----:R-:W-:Y:S02]  /*9830*/  @!P0 FADD.FTZ R14, R14, R125 ;  /* 0x0000007d0e0e8221 */ /* 0x001fe40000010000 */
[----:B------:R-:W-:Y:S02]  /*9840*/  @!P0 FADD.FTZ R15, R15, R124 ;  /* 0x0000007c0f0f8221 */ /* 0x000fe40000010000 */
[----:B------:R-:W-:-:S02]  /*9850*/  @!P0 FADD.FTZ R13, R13, R122 ;  /* 0x0000007a0d0d8221 */ /* 0x000fc40000010000 */
[----:B-1----:R-:W-:Y:S02]  /*9860*/  @!P0 FADD.FTZ R12, R12, R123 ;  /* 0x0000007b0c0c8221 */ /* 0x002fe40000010000 */
        /* <DEDUP_REMOVED lines=41> */
.L_x_9790:
[----:B0-----:R-:W-:Y:S05]  /*9b00*/  BSYNC B0 ;  /* 0x0000000000007941 */ /* 0x001fea0003800000 */
.L_x_9789:
        /* <DEDUP_REMOVED lines=23> */
.L_x_9776:
        /* <DEDUP_REMOVED lines=9> */
[----:B------:R-:W-:Y:S01]  /*9d10*/  UIADD3 UR8, UP0, UR8, -0x400, URZ ;  /* 0xfffffc0008087890 */ /* 0x000fe2000ff1e03f */
[----:B------:R-:W-:Y:S01]  /*9d20*/  IADD3 R30, R33, -0x1, RZ ;  /* 0xffffffff211e7810 */ /* 0x000fe20007ffe0ff */
[----:B------:R-:W-:Y:S02]  /*9d30*/  UIADD3 UR7, UP1, UR7, -0x400, URZ ;  /* 0xfffffc0007077890 */ /* 0x000fe4000ff3e03f */
[----:B------:R-:W-:-:S02]  /*9d40*/  UIADD3 UR15, UP2, UR15, -0x400, URZ ;  /* 0xfffffc000f0f7890 */ /* 0x000fc4000ff5e03f */
[----:B------:R-:W-:Y:S02]  /*9d50*/  UIADD3.X UR9, UR9, -0x1, URZ, UP0, !UPT ;  /* 0xffffffff09097890 */ /* 0x000fe400087fe43f */
[----:B------:R-:W-:Y:S02]  /*9d60*/  UIADD3.X UR14, UR14, -0x1, URZ, UP1, !UPT ;  /* 0xffffffff0e0e7890 */ /* 0x000fe40008ffe43f */
[----:B------:R-:W-:Y:S01]  /*9d70*/  UIADD3.X UR16, UR16, -0x1, URZ, UP2, !UPT ;  /* 0xffffffff10107890 */ /* 0x000fe200097fe43f */
[----:B--2---:R-:W-:Y:S04]  /*9d80*/  STS.128 [R35.X16], R12 ;  /* 0x0000000c23007388 */ /* 0x004fe8000000cc00 */
[----:B---3--:R-:W-:Y:S01]  /*9d90*/  STS.128 [R35.X16+0x200], R20 ;  /* 0x0002001423007388 */ /* 0x008fe2000000cc00 */
[----:B------:R-:W-:-:S06]  /*9da0*/  NOP ;  /* 0x0000000000007918 */ /* 0x000fcc0000000000 */
[----:B------:R-:W0:Y:S02]  /*9db0*/  LDS.128 R4, [R29] ;  /* 0x000000001d047984 */ /* 0x000e240000000c00 */
        /* <DEDUP_REMOVED lines=16> */
[----:B------:R-:W1:Y:S01]  /*9ec0*/  LDS.128 R8, [R29+0x10] ;  /* 0x000010001d087984 */ /* 0x000e620000000c00 */
[----:B------:R-:W-:-:S06]  /*9ed0*/  @!P5 FMUL.FTZ R13, R13, -1.4426950216293334961 ;  /* 0xbfb8aa3b0d0dd820 */ /* 0x000fcc0000410000 */
        /* <DEDUP_REMOVED lines=13> */
[----:B0-----:R-:W-:-:S05]  /*9fb0*/  @!P4 FADD.FTZ R12, R12, 1 ;  /* 0x3f8000000c0cc421 */ /* 0x001fca0000010000 */
[----:B--2---:R-:W-:Y:S01]  /*9fc0*/  @!P6 FMUL.FTZ R4, R20, -1.4426950216293334961 ;  /* 0xbfb8aa3b1404e820 */ /* 0x004fe20000410000 */
[--C-:B-1----:R-:W-:Y:S01]  /*9fd0*/  PRMT R5, RZ, 0x5410, R8.reuse ;  /* 0x00005410ff057816 */ /* 0x102fe20000000008 */
[----:B---3--:R-:W-:Y:S01]  /*9fe0*/  @!P2 FMUL.FTZ R76, R76, R15 ;  /* 0x0000000f4c4ca220 */ /* 0x008fe20000410000 */
[--C-:B----4-:R-:W-:Y:S01]  /*9ff0*/  PRMT R0, RZ, 0x5410, R7.reuse ;  /* 0x00005410ff007816 */ /* 0x110fe20000000007 */
[----:B------:R-:W0:Y:S01]  /*a000*/  @!P5 MUFU.EX2 R13, R13 ;  /* 0x0000000d000dd308 */ /* 0x000e220000000800 */
[----:B------:R-:W-:Y:S02]  /*a010*/  PRMT R7, RZ, 0x7610, R7 ;  /* 0x00007610ff077816 */ /* 0x000fe40000000007 */
[----:B------:R-:W-:Y:S01]  /*a020*/  PRMT R8, RZ, 0x7610, R8 ;  /* 0x00007610ff087816 */ /* 0x000fe20000000008 */
[----:B------:R-:W-:Y:S02]  /*a030*/  FADD.FTZ R21, R0, UR4 ;  /* 0x0000000400157e21 */ /* 0x000fe40008010000 */
[----:B------:R-:W-:-:S02]  /*a040*/  FADD.FTZ R7, R7, UR4 ;  /* 0x0000000407077e21 */ /* 0x000fc40008010000 */
[----:B-----5:R-:W-:Y:S01]  /*a050*/  @!P3 FMUL.FTZ R67, R67, R14 ;  /* 0x0000000e4343b220 */ /* 0x020fe20000410000 */
[----:B------:R-:W-:Y:S01]  /*a060*/  FSETP.GTU.FTZ.AND P1, PT, R21, 20, PT ;  /* 0x41a000001500780b */ /* 0x000fe20003f3c000 */
[----:B------:R-:W-:Y:S01]  /*a070*/  FADD.FTZ R14, R5, UR4 ;  /* 0x00000004050e7e21 */ /* 0x000fe20008010000 */
[----:B------:R-:W-:Y:S01]  /*a080*/  FSETP.GTU.FTZ.AND P2, PT, R7, 20, PT ;  /* 0x41a000000700780b */ /* 0x000fe20003f5c000 */
[----:B------:R-:W1:Y:S01]  /*a090*/  @!P6 MUFU.EX2 R4, R4 ;  /* 0x000000040004e308 */ /* 0x000e620000000800 */
[----:B------:R-:W-:Y:S02]  /*a0a0*/  @!P0 FMUL.FTZ R0, R6, -1.4426950216293334961 ;  /* 0xbfb8aa3b06008820 */ /* 0x000fe40000410000 */
[----:B------:R-:W-:Y:S01]  /*a0b0*/  FSETP.GTU.FTZ.AND P3, PT, R14, 20, PT ;  /* 0x41a000000e00780b */ /* 0x000fe20003f7c000 */
[----:B0-----:R-:W-:Y:S02]  /*a0c0*/  @!P5 FADD.FTZ R13, R13, 1 ;  /* 0x3f8000000d0dd421 */ /* 0x001fe40000010000 */
[----:B------:R-:W-:-:S02]  /*a0d0*/  FADD.FTZ R8, R8, UR4 ;  /* 0x0000000408087e21 */ /* 0x000fc40008010000 */
[----:B------:R-:W0:Y:S02]  /*a0e0*/  @!P0 MUFU.EX2 R0, R0 ;  /* 0x0000000000008308 */ /* 0x000e240000000800 */
[----:B------:R-:W-:Y:S02]  /*a0f0*/  @!P1 FMUL.FTZ R5, R21, -1.4426950216293334961 ;  /* 0xbfb8aa3b15059820 */ /* 0x000fe40000410000 */
[----:B------:R-:W-:Y:S02]  /*a100*/  @!P2 FMUL.FTZ R6, R7, -1.4426950216293334961 ;  /* 0xbfb8aa3b0706a820 */ /* 0x000fe40000410000 */
[----:B-1----:R-:W-:Y:S02]  /*a110*/  @!P6 FADD.FTZ R4, R4, 1 ;  /* 0x3f8000000404e421 */ /* 0x002fe40000010000 */
[----:B------:R-:W1:Y:S01]  /*a120*/  @!P4 MUFU.RCP R12, R12 ;  /* 0x0000000c000cc308 */ /* 0x000e620000001000 */
[----:B------:R-:W-:Y:S02]  /*a130*/  @!P3 FMUL.FTZ R7, R14, -1.4426950216293334961 ;  /* 0xbfb8aa3b0e07b820 */ /* 0x000fe40000410000 */
[----:B0-----:R-:W-:-:S05]  /*a140*/  @!P0 FADD.FTZ R0, R0, 1 ;  /* 0x3f80000000008421 */ /* 0x001fca0000010000 */
[----:B------:R-:W0:Y:S08]  /*a150*/  @!P2 MUFU.EX2 R6, R6 ;  /* 0x000000060006a308 */ /* 0x000e300000000800 */
[----:B------:R-:W2:Y:S01]  /*a160*/  @!P5 MUFU.RCP R13, R13 ;  /* 0x0000000d000dd308 */ /* 0x000ea20000001000 */
[----:B-1----:R-:W-:Y:S01]  /*a170*/  @!P4 FMUL.FTZ R69, R69, R12 ;  /* 0x0000000c4545c220 */ /* 0x002fe20000410000 */
[----:B------:R-:W-:-:S06]  /*a180*/  FSETP.GTU.FTZ.AND P4, PT, R8, 20, PT ;  /* 0x41a000000800780b */ /* 0x000fcc0003f9c000 */
[----:B------:R-:W1:Y:S01]  /*a190*/  @!P1 MUFU.EX2 R5, R5 ;  /* 0x0000000500059308 */ /* 0x000e620000000800 */
[----:B0-----:R-:W-:-:S06]  /*a1a0*/  @!P2 FADD.FTZ R6, R6, 1 ;  /* 0x3f8000000606a421 */ /* 0x001fcc0000010000 */
[----:B------:R-:W-:Y:S01]  /*a1b0*/  @!P4 FMUL.FTZ R8, R8, -1.4426950216293334961 ;  /* 0xbfb8aa3b0808c820 */ /* 0x000fe20000410000 */
[----:B------:R-:W0:Y:S01]  /*a1c0*/  @!P6 MUFU.RCP R4, R4 ;  /* 0x000000040004e308 */ /* 0x000e220000001000 */
[----:B--2---:R-:W-:-:S07]  /*a1d0*/  @!P5 FMUL.FTZ R78, R78, R13 ;  /* 0x0000000d4e4ed220 */ /* 0x004fce0000410000 */
[----:B------:R-:W2:Y:S01]  /*a1e0*/  @!P3 MUFU.EX2 R7, R7 ;  /* 0x000000070007b308 */ /* 0x000ea20000000800 */
[----:B-1----:R-:W-:-:S07]  /*a1f0*/  @!P1 FADD.FTZ R5, R5, 1 ;  /* 0x3f80000005059421 */ /* 0x002fce0000010000 */
[----:B------:R1:W3:Y:S01]  /*a200*/  @!P0 MUFU.RCP R15, R0 ;  /* 0x00000000000f8308 */ /* 0x0002e20000001000 */
[----:B0-----:R-:W-:-:S07]  /*a210*/  @!P6 FMUL.FTZ R71, R71, R4 ;  /* 0x000000044747e220 */ /* 0x001fce0000410000 */
[----:B------:R-:W0:Y:S01]  /*a220*/  @!P2 MUFU.RCP R13, R6 ;  /* 0x00000006000da308 */ /* 0x000e220000001000 */
[--C-:B-1----:R-:W-:Y:S01]  /*a230*/  PRMT R0, RZ, 0x5410, R9.reuse ;  /* 0x00005410ff007816 */ /* 0x102fe20000000009 */
[----:B--2---:R-:W-:Y:S01]  /*a240*/  @!P3 FADD.FTZ R7, R7, 1 ;  /* 0x3f8000000707b421 */ /* 0x004fe20000010000 */
[----:B------:R-:W-:-:S03]  /*a250*/  PRMT R9, RZ, 0x7610, R9 ;  /* 0x00007610ff097816 */ /* 0x000fc60000000009 */
[----:B------:R-:W-:Y:S01]  /*a260*/  FADD.FTZ R20, R0, UR4 ;  /* 0x0000000400147e21 */ /* 0x000fe20008010000 */
[--C-:B------:R-:W-:Y:S01]  /*a270*/  PRMT R0, RZ, 0x5410, R10.reuse ;  /* 0x00005410ff007816 */ /* 0x100fe2000000000a */
[----:B------:R-:W-:Y:S01]  /*a280*/  FADD.FTZ R9, R9, UR4 ;  /* 0x0000000409097e21 */ /* 0x000fe20008010000 */
[----:B------:R1:W2:Y:S01]  /*a290*/  @!P1 MUFU.RCP R12, R5 ;  /* 0x00000005000c9308 */ /* 0x0002a20000001000 */
[----:B---3--:R-:W-:Y:S01]  /*a2a0*/  @!P0 FMUL.FTZ R80, R80, R15 ;  /* 0x0000000f50508220 */ /* 0x008fe20000410000 */
[----:B------:R-:W-:Y:S01]  /*a2b0*/  FSETP.GTU.FTZ.AND P5, PT, R20, 20, PT ;  /* 0x41a000001400780b */ /* 0x000fe20003fbc000 */
[----:B------:R-:W-:Y:S01]  /*a2c0*/  FADD.FTZ R21, R0, UR4 ;  /* 0x0000000400157e21 */ /* 0x000fe20008010000 */
[----:B------:R-:W-:Y:S02]  /*a2d0*/  FSETP.GTU.FTZ.AND P6, PT, R9, 20, PT ;  /* 0x41a000000900780b */ /* 0x000fe40003fdc000 */
[----:B------:R-:W-:Y:S01]  /*a2e0*/  PRMT R10, RZ, 0x7610, R10 ;  /* 0x00007610ff0a7816 */ /* 0x000fe2000000000a */
[----:B0-----:R-:W-:Y:S01]  /*a2f0*/  @!P2 FMUL.FTZ R82, R82, R13 ;  /* 0x0000000d5252a220 */ /* 0x001fe20000410000 */
[----:B------:R0:W3:Y:S01]  /*a300*/  @!P3 MUFU.RCP R14, R7 ;  /* 0x00000007000eb308 */ /* 0x0000e20000001000 */
[----:B------:R-:W-:-:S02]  /*a310*/  FSETP.GTU.FTZ.AND P0, PT, R21, 20, PT ;  /* 0x41a000001500780b */ /* 0x000fc40003f1c000 */
[--C-:B-1----:R-:W-:Y:S01]  /*a320*/  PRMT R5, RZ, 0x5410, R11.reuse ;  /* 0x00005410ff057816 */ /* 0x102fe2000000000b */
[----:B------:R-:W-:Y:S01]  /*a330*/  FADD.FTZ R10, R10, UR4 ;  /* 0x000000040a0a7e21 */ /* 0x000fe20008010000 */
[----:B------:R-:W-:Y:S02]  /*a340*/  PRMT R11, RZ, 0x7610, R11 ;  /* 0x00007610ff0b7816 */ /* 0x000fe4000000000b */
[----:B------:R-:W-:Y:S01]  /*a350*/  @!P5 FMUL.FTZ R0, R20, -1.4426950216293334961 ;  /* 0xbfb8aa3b1400d820 */ /* 0x000fe20000410000 */
[----:B------:R-:W1:Y:S01]  /*a360*/  @!P4 MUFU.EX2 R8, R8 ;  /* 0x000000080008c308 */ /* 0x000e620000000800 */
[----:B0-----:R-:W-:Y:S01]  /*a370*/  FADD.FTZ R7, R5, UR4 ;  /* 0x0000000405077e21 */ /* 0x001fe20008010000 */
[----:B------:R-:W-:Y:S01]  /*a380*/  FSETP.GTU.FTZ.AND P2, PT, R10, 20, PT ;  /* 0x41a000000a00780b */ /* 0x000fe20003f5c000 */
[----:B------:R-:W-:Y:S01]  /*a390*/  @!P6 FMUL.FTZ R4, R9, -1.4426950216293334961 ;  /* 0xbfb8aa3b0904e820 */ /* 0x000fe20000410000 */
[----:B------:R-:W-:Y:S01]  /*a3a0*/  F2FP.BF16.PACK_AB R13, R63, R72 ;  /* 0x000000483f0d723e */ /* 0x000fe200000010ff */
[----:B--2---:R-:W-:Y:S01]  /*a3b0*/  @!P1 FMUL.FTZ R73, R73, R12 ;  /* 0x0000000c49499220 */ /* 0x004fe20000410000 */
[----:B------:R-:W-:Y:S01]  /*a3c0*/  FSETP.GTU.FTZ.AND P1, PT, R7, 20, PT ;  /* 0x41a000000700780b */ /* 0x000fe20003f3c000 */
[----:B------:R-:W-:Y:S01]  /*a3d0*/  @!P0 FMUL.FTZ R5, R21, -1.4426950216293334961 ;  /* 0xbfb8aa3b15058820 */ /* 0x000fe20000410000 */
[----:B------:R-:W0:Y:S01]  /*a3e0*/  @!P5 MUFU.EX2 R0, R0 ;  /* 0x000000000000d308 */ /* 0x000e220000000800 */
[----:B---3--:R-:W-:Y:S01]  /*a3f0*/  @!P3 FMUL.FTZ R75, R75, R14 ;  /* 0x0000000e4b4bb220 */ /* 0x008fe20000410000 */
[----:B------:R-:W-:Y:S01]  /*a400*/  F2FP.BF16.PACK_AB R14, R61, R70 ;  /* 0x000000463d0e723e */ /* 0x000fe200000010ff */
[----:B------:R-:W-:Y:S01]  /*a410*/  FADD.FTZ R11, R11, UR4 ;  /* 0x000000040b0b7e21 */ /* 0x000fe20008010000 */
[----:B------:R-:W-:-:S02]  /*a420*/  F2FP.BF16.PACK_AB R63, R51, R60 ;  /* 0x0000003c333f723e */ /* 0x000fc400000010ff */
[----:B------:R-:W-:Y:S01]  /*a430*/  F2FP.BF16.PACK_AB R15, R59, R68 ;  /* 0x000000443b0f723e */ /* 0x000fe200000010ff */
[----:B------:R-:W-:Y:S01]  /*a440*/  @!P2 FMUL.FTZ R6, R10, -1.4426950216293334961 ;  /* 0xbfb8aa3b0a06a820 */ /* 0x000fe20000410000 */
[----:B------:R-:W2:Y:S01]  /*a450*/  @!P6 MUFU.EX2 R4, R4 ;  /* 0x000000040004e308 */ /* 0x000ea20000000800 */
[----:B------:R-:W-:Y:S01]  /*a460*/  F2FP.BF16.PACK_AB R12, R65, R74 ;  /* 0x0000004a410c723e */ /* 0x000fe200000010ff */
[----:B-1----:R-:W-:Y:S01]  /*a470*/  @!P4 FADD.FTZ R8, R8, 1 ;  /* 0x3f8000000808c421 */ /* 0x002fe20000010000 */
[----:B------:R-:W-:Y:S01]  /*a480*/  F2FP.BF16.PACK_AB R61, R55, R64 ;  /* 0x00000040373d723e */ /* 0x000fe200000010ff */
[----:B------:R-:W-:Y:S01]  /*a490*/  @!P1 FMUL.FTZ R7, R7, -1.4426950216293334961 ;  /* 0xbfb8aa3b07079820 */ /* 0x000fe20000410000 */
[----:B------:R-:W-:Y:S01]  /*a4a0*/  F2FP.BF16.PACK_AB R60, R57, R66 ;  /* 0x00000042393c723e */ /* 0x000fe200000010ff */
[----:B------:R1:W-:Y:S01]  /*a4b0*/  STS.128 [R29], R12 ;  /* 0x0000000c1d007388 */ /* 0x0003e20000000c00 */
[----:B------:R-:W-:Y:S01]  /*a4c0*/  FSETP.GTU.FTZ.AND P3, PT, R11, 20, PT ;  /* 0x41a000000b00780b */ /* 0x000fe20003f7c000 */
[----:B------:R-:W-:Y:S01]  /*a4d0*/  @!P0 MUFU.EX2 R5, R5 ;  /* 0x0000000500058308 */ /* 0x000fe20000000800 */
[----:B0-----:R-:W-:Y:S01]  /*a4e0*/  @!P5 FADD.FTZ R0, R0, 1 ;  /* 0x3f8000000000d421 */ /* 0x001fe20000010000 */
[----:B------:R-:W-:Y:S01]  /*a4f0*/  STS.128 [R29+0x10], R60 ;  /* 0x0000103c1d007388 */ /* 0x000fe20000000c00 */
[----:B------:R-:W-:-:S06]  /*a500*/  NOP ;  /* 0x0000000000007918 */ /* 0x000fcc0000000000 */
[----:B------:R-:W0:Y:S01]  /*a510*/  LDS.128 R20, [R35.X16] ;  /* 0x0000000023147984 */ /* 0x000e22000000cc00 */
[----:B------:R3:W4:Y:S01]  /*a520*/  @!P2 MUFU.EX2 R9, R6 ;  /* 0x000000060009a308 */ /* 0x0007220000000800 */
[----:B--2---:R-:W-:Y:S02]  /*a530*/  @!P6 FADD.FTZ R4, R4, 1 ;  /* 0x3f8000000404e421 */ /* 0x004fe40000010000 */
[----:B------:R-:W2:Y:S01]  /*a540*/  LDS.128 R24, [R35.X16+0x200] ;  /* 0x0002000023187984 */ /* 0x000ea2000000cc00 */
[----:B------:R-:W-:Y:S01]  /*a550*/  @!P3 FMUL.FTZ R11, R11, -1.4426950216293334961 ;  /* 0xbfb8aa3b0b0bb820 */ /* 0x000fe20000410000 */
[----:B-1----:R-:W-:Y:S01]  /*a560*/  F2FP.BF16.PACK_AB R12, R67, R76 ;  /* 0x0000004c430c723e */ /* 0x002fe200000010ff */
[----:B------:R-:W-:Y:S01]  /*a570*/  IMAD R13, R47, c[0x0][0x2e0], RZ ;  /* 0x0000b8002f0d7a24 */ /* 0x000fe200078e02ff */
[----:B------:R-:W-:Y:S01]  /*a580*/  F2FP.BF16.PACK_AB R15, R82, R73 ;  /* 0x00000049520f723e */ /* 0x000fe200000010ff */
[----:B------:R1:W5:Y:S01]  /*a590*/  @!P1 MUFU.EX2 R10, R7 ;  /* 0x00000007000a9308 */ /* 0x0003620000000800 */
[----:B---3--:R-:W-:Y:S01]  /*a5a0*/  SHF.L.U32 R6, R30, 0x9, RZ ;  /* 0x000000091e067819 */ /* 0x008fe200000006ff */
[----:B------:R-:W-:Y:S01]  /*a5b0*/  IMAD R13, R48, c[0x0][0x2e4], R13 ;  /* 0x0000b900300d7a24 */ /* 0x000fe200078e020d */
[----:B------:R-:W-:-:S05]  /*a5c0*/  F2FP.BF16.PACK_AB R14, R80, R71 ;  /* 0x00000047500e723e */ /* 0x000fca00000010ff */
[----:B------:R3:W0:Y:S01]  /*a5d0*/  @!P4 MUFU.RCP R85, R8 ;  /* 0x000000080055c308 */ /* 0x0006220000001000 */
[----:B-1----:R-:W-:Y:S01]  /*a5e0*/  SHF.R.S32.HI R7, RZ, 0x1f, R6 ;  /* 0x0000001fff077819 */ /* 0x002fe20000011406 */
[----:B----4-:R-:W-:-:S06]  /*a5f0*/  @!P2 FADD.FTZ R9, R9, 1 ;  /* 0x3f8000000909a421 */ /* 0x010fcc0000010000 */
[----:B------:R1:W4:Y:S01]  /*a600*/  @!P5 MUFU.RCP R28, R0 ;  /* 0x00000000001cd308 */ /* 0x0003220000001000 */
[----:B---3--:R-:W-:Y:S02]  /*a610*/  IMAD R8, R41, c[0x0][0x2d8], RZ ;  /* 0x0000b60029087a24 */ /* 0x008fe400078e02ff */
[----:B-----5:R-:W-:Y:S02]  /*a620*/  @!P1 FADD.FTZ R10, R10, 1 ;  /* 0x3f8000000a0a9421 */ /* 0x020fe40000010000 */
[----:B------:R-:W-:-:S03]  /*a630*/  IMAD R55, R43, c[0x0][0x2dc], R8 ;  /* 0x0000b7002b377a24 */ /* 0x000fc600078e0208 */
[----:B------:R3:W5:Y:S01]  /*a640*/  @!P6 MUFU.RCP R51, R4 ;  /* 0x000000040033e308 */ /* 0x0007620000001000 */
[----:B-1----:R-:W-:Y:S02]  /*a650*/  @!P0 FADD.FTZ R0, R5, 1 ;  /* 0x3f80000005008421 */ /* 0x002fe40000010000 */
[----:B0-----:R-:W-:-:S05]  /*a660*/  @!P4 FMUL.FTZ R84, R84, R85 ;  /* 0x000000555454c220 */ /* 0x001fca0000410000 */
[----:B------:R-:W0:Y:S01]  /*a670*/  @!P3 MUFU.EX2 R11, R11 ;  /* 0x0000000b000bb308 */ /* 0x000e220000000800 */
[----:B---3--:R-:W-:-:S04]  /*a680*/  IMAD.WIDE.U32 R4, R43, c[0x0][0x2d8], R6 ;  /* 0x0000b6002b047a25 */ /* 0x008fc800078e0006 */
[----:B----4-:R-:W-:Y:S01]  /*a690*/  @!P5 FMUL.FTZ R77, R77, R28 ;  /* 0x0000001c4d4dd220 */ /* 0x010fe20000410000 */
[----:B------:R-:W-:Y:S01]  /*a6a0*/  IADD3 R5, R5, R55, RZ ;  /* 0x0000003705057210 */ /* 0x000fe20007ffe0ff */
[----:B------:R-:W-:Y:S01]  /*a6b0*/  IMAD R28, R41, c[0x0][0x2f8], RZ ;  /* 0x0000be00291c7a24 */ /* 0x000fe200078e02ff */
[----:B------:R1:W3:Y:S01]  /*a6c0*/  @!P2 MUFU.RCP R53, R9 ;  /* 0x000000090035a308 */ /* 0x0002e20000001000 */
[----:B-----5:R-:W-:Y:S02]  /*a6d0*/  @!P6 FMUL.FTZ R86, R86, R51 ;  /* 0x000000335656e220 */ /* 0x020fe40000410000 */
[----:B------:R-:W-:-:S04]  /*a6e0*/  IMAD.WIDE.U32 R4, R48, c[0x0][0x2e0], R4 ;  /* 0x0000b80030047a25 */ /* 0x000fc800078e0004 */
[----:B------:R-:W-:Y:S01]  /*a6f0*/  IMAD.WIDE.U32 R6, R43, c[0x0][0x2f8], R6 ;  /* 0x0000be002b067a25 */ /* 0x000fe200078e0006 */
[----:B------:R-:W-:Y:S01]  /*a700*/  IADD3 R5, R5, R13, RZ ;  /* 0x0000000d05057210 */ /* 0x000fe20007ffe0ff */
[----:B------:R-:W4:Y:S01]  /*a710*/  @!P0 MUFU.RCP R0, R0 ;  /* 0x0000000000008308 */ /* 0x000f220000001000 */
[----:B------:R-:W-:Y:S01]  /*a720*/  LEA R8, P4, R4, c[0x0][0x330], 0x1 ;  /* 0x0000cc0004087a11 */ /* 0x000fe200078808ff */
[----:B0-----:R-:W-:Y:S01]  /*a730*/  @!P3 FADD.FTZ R11, R11, 1 ;  /* 0x3f8000000b0bb421 */ /* 0x001fe20000010000 */
[----:B------:R-:W-:Y:S02]  /*a740*/  F2FP.BF16.PACK_AB R13, R78, R69 ;  /* 0x000000454e0d723e */ /* 0x000fe400000010ff */
[----:B-1----:R-:W-:Y:S01]  /*a750*/  LEA.HI.X R9, R4, c[0x0][0x334], R5, 0x1, P4 ;  /* 0x0000cd0004097a11 */ /* 0x002fe200020f0c05 */
[----:B---3--:R-:W-:Y:S02]  /*a760*/  @!P2 FMUL.FTZ R88, R88, R53 ;  /* 0x000000355858a220 */ /* 0x008fe40000410000 */
[----:B------:R-:W0:Y:S02]  /*a770*/  @!P1 MUFU.RCP R10, R10 ;  /* 0x0000000a000a9308 */ /* 0x000e240000001000 */
[----:B------:R-:W-:Y:S01]  /*a780*/  IMAD.WIDE R4, R83, 0x10, R8 ;  /* 0x0000001053047825 */ /* 0x000fe200078e0208 */
[----:B------:R-:W-:-:S02]  /*a790*/  F2FP.BF16.PACK_AB R9, R86, R77 ;  /* 0x0000004d5609723e */ /* 0x000fc400000010ff */
[----:B------:R-:W-:Y:S02]  /*a7a0*/  F2FP.BF16.PACK_AB R8, R84, R75 ;  /* 0x0000004b5408723e */ /* 0x000fe400000010ff */
[----:B------:R-:W-:Y:S01]  /*a7b0*/  STG.E.128 [R4.64], R20 ;  /* 0x0000001404007986 */ /* 0x000fe2000c101d0c */
[----:B------:R-:W1:Y:S01]  /*a7c0*/  @!P3 MUFU.RCP R11, R11 ;  /* 0x0000000b000bb308 */ /* 0x000e620000001000 */
[----:B----4-:R-:W-:Y:S02]  /*a7d0*/  @!P0 FMUL.FTZ R79, R79, R0 ;  /* 0x000000004f4f8220 */ /* 0x010fe40000410000 */
[----:B--2---:R2:W-:Y:S01]  /*a7e0*/  STG.E.128 [R4.64+0x200], R24 ;  /* 0x0002001804007986 */ /* 0x0045e2000c101d0c */
[----:B------:R-:W-:Y:S02]  /*a7f0*/  FADD.FTZ R0, R76, R39 ;  /* 0x000000274c007221 */ /* 0x000fe40000010000 */
[----:B------:R-:W-:Y:S01]  /*a800*/  IMAD R39, R43, c[0x0][0x2fc], R28 ;  /* 0x0000bf002b277a24 */ /* 0x000fe200078e021c */
[----:B------:R-:W-:Y:S01]  /*a810*/  BAR.SYNC.DEFER_BLOCKING 0x0 ;  /* 0x0000000000007b1d */ /* 0x000fe20000010000 */
[----:B0-----:R-:W-:Y:S01]  /*a820*/  @!P1 FMUL.FTZ R81, R81, R10 ;  /* 0x0000000a51519220 */ /* 0x001fe20000410000 */
[----:B------:R-:W-:Y:S01]  /*a830*/  F2FP.BF16.PACK_AB R10, R88, R79 ;  /* 0x0000004f580a723e */ /* 0x000fe200000010ff */
[----:B------:R-:W-:Y:S01]  /*a840*/  FADD.FTZ R0, R0, R67 ;  /* 0x0000004300007221 */ /* 0x000fe20000010000 */
[----:B------:R-:W-:-:S03]  /*a850*/  IADD3 R7, R7, R39, RZ ;  /* 0x0000002707077210 */ /* 0x000fc60007ffe0ff */
[----:B------:R-:W-:Y:S02]  /*a860*/  FADD.FTZ R69, R0, R69 ;  /* 0x0000004500457221 */ /* 0x000fe40000010000 */
[----:B-1----:R-:W-:Y:S02]  /*a870*/  @!P3 FMUL.FTZ R90, R90, R11 ;  /* 0x0000000b5a5ab220 */ /* 0x002fe40000410000 */
[----:B------:R-:W-:-:S03]  /*a880*/  FADD.FTZ R78, R69, R78 ;  /* 0x0000004e454e7221 */ /* 0x000fc60000010000 */
[----:B------:R-:W-:Y:S01]  /*a890*/  F2FP.BF16.PACK_AB R11, R90, R81 ;  /* 0x000000515a0b723e */ /* 0x000fe200000010ff */
[----:B------:R-:W-:Y:S02]  /*a8a0*/  FADD.FTZ R71, R78, R71 ;  /* 0x000000474e477221 */ /* 0x000fe40000010000 */
[----:B--2---:R-:W-:Y:S02]  /*a8b0*/  IMAD R5, R47, c[0x0][0x300], RZ ;  /* 0x0000c0002f057a24 */ /* 0x004fe400078e02ff */
        /* <DEDUP_REMOVED lines=10> */
[C---:B0-----:R-:W-:Y:S02]  /*a960*/  IMAD R9, R48.reuse, c[0x0][0x304], R5 ;  /* 0x0000c10030097a24 */ /* 0x041fe400078e0205 */
[----:B------:R-:W-:-:S04]  /*a970*/  IMAD.WIDE.U32 R4, R48, c[0x0][0x300], R6 ;  /* 0x0000c00030047a25 */ /* 0x000fc800078e0006 */
        /* <DEDUP_REMOVED lines=13> */
[----:B--2---:R0:W-:Y:S01]  /*aa50*/  STG.E.128 [R4.64+0x200], R56 ;  /* 0x0002003804007986 */ /* 0x0041e2000c101d0c */
[----:B------:R-:W-:Y:S01]  /*aa60*/  @!P0 CALL.REL.NOINC `(.L_x_9742) ;  /* 0x0000001000008944 */ /* 0x000fe20003c00000 */
[----:B------:R-:W-:Y:S05]  /*aa70*/  BRA `(.L_x_9792) ;  /* 0xffff5b6000007947 */ /* 0x000fea000383ffff */
.L_x_9742:
[----:B------:R-:W-:Y:S02]  /*aa80*/  ISETP.NE.U32.AND P0, PT, RZ, c[0x0][0x328], PT ;  /* 0x0000ca00ff007a0c */ /* 0x000fe40003f05070 */
[----:B------:R-:W-:Y:S02]  /*aa90*/  ISETP.NE.U32.AND P2, PT, RZ, c[0x0][0x348], PT ;  /* 0x0000d200ff007a0c */ /* 0x000fe40003f45070 */
[----:B------:R-:W-:-:S02]  /*aaa0*/  ISETP.NE.AND.EX P1, PT, RZ, c[0x0][0x32c], PT, P0 ;  /* 0x0000cb00ff007a0c */ /* 0x000fc40003f25300 */
[----:B------:R-:W-:-:S11]  /*aab0*/  ISETP.NE.AND.EX P0, PT, RZ, c[0x0][0x34c], PT, P2 ;  /* 0x0000d300ff007a0c */ /* 0x000fd60003f05320 */
[----:B------:R-:W-:Y:S05]  /*aac0*/  @!P1 BRA `(.L_x_9793) ;  /* 0x0000014000009947 */ /* 0x000fea0003800000 */
[----:B0-----:R-:W0:Y:S01]  /*aad0*/  SHFL.DOWN P1, R0, R49, 0x1, 0x1f ;  /* 0x08201f0031007f89 */ /* 0x001e220000020000 */
[----:B------:R-:W-:Y:S03]  /*aae0*/  BSSY B0, `(.L_x_9793) ;  /* 0x0000012000007945 */ /* 0x000fe60003800000 */
[----:B------:R-:W2:Y:S01]  /*aaf0*/  S2R R8, SR_LANEID ;  /* 0x0000000000087919 */ /* 0x000ea20000000000 */
[----:B0-----:R-:W-:Y:S01]  /*ab00*/  @P1 FADD R0, R0, R49 ;  /* 0x0000003100001221 */ /* 0x001fe20000000000 */
[----:B--2---:R-:W-:-:S04]  /*ab10*/  ISETP.NE.AND P2, PT, R8, RZ, PT ;  /* 0x000000ff0800720c */ /* 0x004fc80003f45270 */
[----:B------:R-:W0:Y:S04]  /*ab20*/  SHFL.DOWN P1, R5, R0, 0x2, 0x1f ;  /* 0x08401f0000057f89 */ /* 0x000e280000020000 */
        /* <DEDUP_REMOVED lines=13> */
.L_x_9794:
[----:B0-----:R-:W-:Y:S05]  /*ac00*/  BSYNC B0 ;  /* 0x0000000000007941 */ /* 0x001fea0003800000 */
.L_x_9793:
        /* <DEDUP_REMOVED lines=23> */
.L_x_9796:
[----:B------:R-:W2:Y:S02]  /*ad80*/  S2R R19, SR_TID.X ;  /* 0x0000000000137919 */ /* 0x000ea40000002100 */
.L_x_9797:
[----:B0-----:R-:W-:Y:S05]  /*ad90*/  BSYNC B0 ;  /* 0x0000000000007941 */ /* 0x001fea0003800000 */
.L_x_9795:
[----:B--2---:R-:W-:-:S13]  /*ada0*/  ISETP.GE.AND P0, PT, R19, c[0x0][0x16c], PT ;  /* 0x00005b0013007a0c */ /* 0x004fda0003f06270 */
        /* <DEDUP_REMOVED lines=21> */
.L_x_9798:
        /* <DEDUP_REMOVED lines=64> */
.L_x_9799:
        /* <DEDUP_REMOVED lines=16> */
.L_x_14707:


//--------------------- .text._Z25selective_scan_bwd_kernelI32Selective_Scan_bwd_kernel_traitsILi32ELi16ELb1ELb0ELb1ELb0ELb0EN3c108BFloat16ENS1_7complexIfEEEEv12SSMParamsBwd --------------------------
	.section	.text._Z25selective_scan_bwd_kernelI32Selective_Scan_bwd_kernel_traitsILi32ELi16ELb1ELb0ELb1ELb0ELb0EN3c108BFloat16ENS1_7complexIfEEEEv12SSMParamsBwd,"ax",@progbits
	.sectioninfo	@"SHI_REGISTERS=246"
	.align	128
        .global         _Z25selective_scan_bwd_kernelI32Selective_Scan_bwd_kernel_traitsILi32ELi16ELb1ELb0ELb1ELb0ELb0EN3c108BFloat16ENS1_7complexIfEEEEv12SSMParamsBwd
        .type           _Z25selective_scan_bwd_kernelI32Selective_Scan_bwd_kernel_traitsILi32ELi16ELb1ELb0ELb1ELb0ELb0EN3c108BFloat16ENS1_7complexIfEEEEv12SSMParamsBwd,@function
        .size           _Z25selective_scan_bwd_kernelI32Selective_Scan_bwd_kernel_traitsILi32ELi16ELb1ELb0ELb1ELb0ELb0EN3c108BFloat16ENS1_7complexIfEEEEv12SSMParamsBwd,(.L_x_14708 - _Z25selective_scan_bwd_kernelI32Selective_Scan_bwd_kernel_traitsILi32ELi16ELb1ELb0ELb1ELb0ELb0EN3c108BFloat16ENS1_7complexIfEEEEv12SSMParamsBwd)
        .other          _Z25selective_scan_bwd_kernelI32Selective_Scan_bwd_kernel_traitsILi32ELi16ELb1ELb0ELb1ELb0ELb0EN3c108BFloat16ENS1_7complexIfEEEEv12SSMParamsBwd,@"STO_CUDA_ENTRY STV_DEFAULT"
_Z25selective_scan_bwd_kernelI32Selective_Scan_bwd_kernel_traitsILi32ELi16ELb1ELb0ELb1ELb0ELb0EN3c108BFloat16ENS1_7complexIfEEEEv12SSMParamsBwd:
.text._Z25selective_scan_bwd_kernelI32Selective_Scan_bwd_kernel_traitsILi32ELi16ELb1ELb0ELb1ELb0ELb0EN3c108BFloat16ENS1_7complexIfEEEEv12SSMParamsBwd:
        /* <DEDUP_REMOVED lines=162> */
[----:B---3--:R-:W-:-:S04]  /*0a20*/  SHF.L.U32 R99, R102, 0x1, RZ ;  /* 0x0000000166637819 */ /* 0x008fc800000006ff */
[----:B----4-:R-:W-:Y:S02]  /*0a30*/  LOP3.LUT R99, R99, 0xffffffc0, RZ, 0xc0, !PT ;  /* 0xffffffc063637812 */ /* 0x010fe400078ec0ff */
.L_x_9882:
[----:B------:R-:W-:Y:S01]  /*0a40*/  BAR.SYNC.DEFER_BLOCKING 0x0 ;  /* 0x0000000000007b1d */ /* 0x000fe20000010000 */
[----:B0-----:R-:W-:Y:S02]  /*0a50*/  MOV R2, UR20 ;  /* 0x0000001400027c02 */ /* 0x001fe40008000f00 */
[----:B0-----:R-:W-:Y:S02]  /*0a60*/  MOV R3, UR21 ;  /* 0x0000001500037c02 */ /* 0x001fe40008000f00 */
[----:B------:R-:W-:-:S05]  /*0a70*/  LOP3.LUT R98, R99, 0x1f, R102, 0xf8, !PT ;  /* 0x0000001f63627812 */ /* 0x000fca00078ef866 */
[----:B------:R-:W-:-:S05]  /*0a80*/  IMAD.WIDE R2, R98, 0x10, R2 ;  /* 0x0000001062027825 */ /* 0x000fca00078e0202 */
[----:B---3--:R-:W3:Y:S04]  /*0a90*/  LDG.E.128 R12, [R2.64] ;  /* 0x0000001e020c7981 */ /* 0x008ee8000c1e1d00 */
[----:B------:R-:W4:Y:S01]  /*0aa0*/  LDG.E.128 R20, [R2.64+0x200] ;  /* 0x0002001e02147981 */ /* 0x000f22000c1e1d00 */
[----:B------:R-:W-:Y:S02]  /*0ab0*/  SHF.L.U32 R97, R100, 0x5, RZ ;  /* 0x0000000564617819 */ /* 0x000fe400000006ff */
[----:B------:R-:W-:Y:S02]  /*0ac0*/  MOV R16, UR22 ;  /* 0x0000001600107c02 */ /* 0x000fe40008000f00 */
[----:B------:R-:W-:-:S05]  /*0ad0*/  MOV R17, UR23 ;  /* 0x0000001700117c02 */ /* 0x000fca0008000f00 */
[----:B------:R-:W-:Y:S01]  /*0ae0*/  IMAD.WIDE R16, R98, 0x10, R16 ;  /* 0x0000001062107825 */ /* 0x000fe200078e0210 */
[----:B---3--:R-:W-:Y:S04]  /*0af0*/  STS.128 [R100.X16], R12 ;  /* 0x0000000c64007388 */ /* 0x008fe8000000cc00 */
[----:B----4-:R-:W-:Y:S01]  /*0b00*/  STS.128 [R100.X16+0x200], R20 ;  /* 0x0002001464007388 */ /* 0x010fe2000000cc00 */
[----:B------:R-:W-:-:S06]  /*0b10*/  NOP ;  /* 0x0000000000007918 */ /* 0x000fcc0000000000 */
[----:B------:R-:W0:Y:S04]  /*0b20*/  LDS.128 R8, [R97] ;  /* 0x0000000061087984 */ /* 0x000e280000000c00 */
[----:B------:R-:W-:Y:S04]  /*0b30*/  LDS.128 R4, [R97+0x10] ;  /* 0x0000100061047984 */ /* 0x000fe80000000c00 */
        /* <DEDUP_REMOVED lines=9> */
[----:B------:R-:W3:Y:S04]  /*0bd0*/  LDS.128 R20, [R97] ;  /* 0x0000000061147984 */ /* 0x000ee80000000c00 */
[----:B------:R-:W4:Y:S04]  /*0be0*/  LDS.128 R12, [R97+0x10] ;  /* 0x00001000610c7984 */ /* 0x000f280000000c00 */
[----:B------:R-:W-:Y:S06]  /*0bf0*/  BAR.SYNC.DEFER_BLOCKING 0x0 ;  /* 0x0000000000007b1d */ /* 0x000fec0000010000 */
[----:B--2---:R5:W2:Y:S04]  /*0c00*/  LDG.E.128 R32, [R2.64] ;  /* 0x0000001e02207981 */ /* 0x004aa8000c1e1d00 */
[----:B------:R5:W2:Y:S01]  /*0c10*/  LDG.E.128 R36, [R2.64+0x200] ;  /* 0x0002001e02247981 */ /* 0x000aa2000c1e1d00 */
[----:B0-----:R-:W-:-:S02]  /*0c20*/  PRMT R0, RZ, 0x5410, R8 ;  /* 0x00005410ff007816 */ /* 0x001fc40000000008 */
[----:B------:R-:W-:Y:S02]  /*0c30*/  ISETP.LT.AND P0, PT, RZ, c[0x0][0x16c], PT ;  /* 0x00005b00ff007a0c */ /* 0x000fe40003f01270 */
[--C-:B---3--:R-:W-:Y:S02]  /*0c40*/  PRMT R80, RZ, 0x5410, R20.reuse ;  /* 0x00005410ff507816 */ /* 0x108fe40000000014 */
[----:B------:R-:W-:Y:S02]  /*0c50*/  PRMT R79, RZ, 0x7610, R20 ;  /* 0x00007610ff4f7816 */ /* 0x000fe40000000014 */
[--C-:B------:R-:W-:Y:S01]  /*0c60*/  PRMT R78, RZ, 0x5410, R21.reuse ;  /* 0x00005410ff4e7816 */ /* 0x100fe20000000015 */
[----:B------:R-:W-:Y:S01]  /*0c70*/  FADD.FTZ R80, R80, UR5 ;  /* 0x0000000550507e21 */ /* 0x000fe20008010000 */
[----:B-----5:R-:W-:Y:S01]  /*0c80*/  PRMT R2, RZ, 0x7610, R8 ;  /* 0x00007610ff027816 */ /* 0x020fe20000000008 */
        /* <DEDUP_REMOVED lines=28> */
[----:B--2---:R-:W-:Y:S04]  /*0e50*/  STS.128 [R100.X16], R32 ;  /* 0x0000002064007388 */ /* 0x004fe8000000cc00 */
[----:B------:R-:W-:Y:S01]  /*0e60*/  STS.128 [R100.X16+0x200], R36 ;  /* 0x0002002464007388 */ /* 0x000fe2000000cc00 */
[----:B------:R-:W-:-:S06]  /*0e70*/  NOP ;  /* 0x0000000000007918 */ /* 0x000fcc0000000000 */
[----:B------:R-:W0:Y:S04]  /*0e80*/  LDS.128 R24, [R97] ;  /* 0x0000000061187984 */ /* 0x000e280000000c00 */
[----:B------:R-:W2:Y:S01]  /*0e90*/  LDS.128 R16, [R97+0x10] ;  /* 0x0000100061107984 */ /* 0x000ea20000000c00 */
[--C-:B0-----:R-:W-:Y:S02]  /*0ea0*/  PRMT R96, RZ, 0x5410, R24.reuse ;  /* 0x00005410ff607816 */ /* 0x101fe40000000018 */
[----:B------:R-:W-:Y:S02]  /*0eb0*/  PRMT R95, RZ, 0x7610, R24 ;  /* 0x00007610ff5f7816 */ /* 0x000fe40000000018 */
[----:B------:R-:W-:Y:S01]  /*0ec0*/  PRMT R94, RZ, 0x5410, R25 ;  /* 0x00005410ff5e7816 */ /* 0x000fe20000000019 */
[C---:B------:R-:W-:Y:S01]  /*0ed0*/  FFMA.FTZ R0, R96.reuse, R0, R103 ;  /* 0x0000000060007223 */ /* 0x040fe20000010067 */
[----:B------:R-:W-:Y:S01]  /*0ee0*/  PRMT R93, RZ, 0x7610, R25 ;  /* 0x00007610ff5d7816 */ /* 0x000fe20000000019 */
[----:B-1----:R-:W-:Y:S01]  /*0ef0*/  FMUL.FTZ R65, R96, UR4 ;  /* 0x0000000460417c20 */ /* 0x002fe20008410000 */
[----:B------:R-:W-:Y:S01]  /*0f00*/  PRMT R92, RZ, 0x5410, R26 ;  /* 0x00005410ff5c7816 */ /* 0x000fe2000000001a */
[C---:B------:R-:W-:Y:S01]  /*0f10*/  FFMA.FTZ R3, R95.reuse, R2, R0 ;  /* 0x000000025f037223 */ /* 0x040fe20000010000 */
[--C-:B------:R-:W-:Y:S01]  /*0f20*/  PRMT R0, RZ, 0x5410, R9.reuse ;  /* 0x00005410ff007816 */ /* 0x100fe20000000009 */
[----:B------:R-:W-:Y:S01]  /*0f30*/  FMUL.FTZ R62, R95, UR4 ;  /* 0x000000045f3e7c20 */ /* 0x000fe20008410000 */
[----:B------:R-:W-:Y:S01]  /*0f40*/  PRMT R2, RZ, 0x7610, R9 ;  /* 0x00007610ff027816 */ /* 0x000fe20000000009 */
[C---:B------:R-:W-:Y:S01]  /*0f50*/  FMUL.FTZ R63, R94.reuse, UR4 ;  /* 0x000000045e3f7c20 */ /* 0x040fe20008410000 */
[----:B------:R-:W-:Y:S01]  /*0f60*/  PRMT R91, RZ, 0x7610, R26 ;  /* 0x00007610ff5b7816 */ /* 0x000fe2000000001a */
[----:B------:R-:W-:Y:S01]  /*0f70*/  FFMA.FTZ R0, R94, R0, R3 ;  /* 0x000000005e007223 */ /* 0x000fe20000010003 */
[--C-:B------:R-:W-:Y:S01]  /*0f80*/  PRMT R90, RZ, 0x5410, R27.reuse ;  /* 0x00005410ff5a7816 */ /* 0x100fe2000000001b */
[C---:B------:R-:W-:Y:S01]  /*0f90*/  FMUL.FTZ R60, R93.reuse, UR4 ;  /* 0x000000045d3c7c20 */ /* 0x040fe20008410000 */
[----:B------:R-:W-:Y:S01]  /*0fa0*/  PRMT R89, RZ, 0x7610, R27 ;  /* 0x00007610ff597816 */ /* 0x000fe2000000001b */
[----:B------:R-:W-:Y:S01]  /*0fb0*/  FFMA.FTZ R3, R93, R2, R0 ;  /* 0x000000025d037223 */ /* 0x000fe20000010000 */
[--C-:B------:R-:W-:Y:S01]  /*0fc0*/  PRMT R0, RZ, 0x5410, R10.reuse ;  /* 0x00005410ff007816 */ /* 0x100fe2000000000a */
[C---:B------:R-:W-:Y:S01]  /*0fd0*/  FMUL.FTZ R61, R92.reuse, UR4 ;  /* 0x000000045c3d7c20 */ /* 0x040fe20008410000 */
[----:B------:R-:W-:Y:S01]  /*0fe0*/  PRMT R2, RZ, 0x7610, R10 ;  /* 0x00007610ff027816 */ /* 0x000fe2000000000a */
[C---:B------:R-:W-:Y:S01]  /*0ff0*/  FMUL.FTZ R58, R91.reuse, UR4 ;  /* 0x000000045b3a7c20 */ /* 0x040fe20008410000 */
[--C-:B--2---:R-:W-:Y:S01]  /*1000*/  PRMT R88, RZ, 0x5410, R16.reuse ;  /* 0x00005410ff587816 */ /* 0x104fe20000000010 */
[----:B------:R-:W-:Y:S01]  /*1010*/  FFMA.FTZ R0, R92, R0, R3 ;  /* 0x000000005c007223 */ /* 0x000fe20000010003 */
[----:B------:R-:W-:Y:S01]  /*1020*/  PRMT R87, RZ, 0x7610, R16 ;  /* 0x00007610ff577816 */ /* 0x000fe20000000010 */
        /* <DEDUP_REMOVED lines=26> */
[----:B------:R-:W-:-:S02]  /*11d0*/  FMUL.FTZ R51, R82, UR4 ;  /* 0x0000000452337c20 */ /* 0x000fc40008410000 */
[----:B------:R-:W-:Y:S02]  /*11e0*/  FFMA.FTZ R0, R86, R0, R3 ;  /* 0x0000000056007223 */ /* 0x000fe40000010003 */
[----:B------:R-:W-:Y:S02]  /*11f0*/  FMUL.FTZ R48, R81, UR4 ;  /* 0x0000000451307c20 */ /* 0x000fe40008410000 */
        /* <DEDUP_REMOVED lines=20> */
.L_x_9801:
        /* <DEDUP_REMOVED lines=12> */
.L_x_9881:
        /* <DEDUP_REMOVED lines=16> */
[----:B------:R-:W-:-:S05]  /*1500*/  MOV R3, UR33 ;  /* 0x0000002100037c02 */ /* 0x000fca0008000f00 */
[----:B------:R0:W2:Y:S01]  /*1510*/  LDG.E.64 R104, [R2.64] ;  /* 0x0000001e02687981 */ /* 0x0000a2000c1e1b00 */
[----:B------:R-:W-:Y:S01]  /*1520*/  UIMAD UR32, UR37, UR38, URZ ;  /* 0x00000026252072a4 */ /* 0x000fe2000f8e023f */
[C---:B------:R-:W-:Y:S01]  /*1530*/  LOP3.LUT R98, R99.reuse, 0x1f, R102, 0xf8, !PT ;  /* 0x0000001f63627812 */ /* 0x040fe200078ef866 */
[----:B------:R-:W-:Y:S02]  /*1540*/  UIMAD.WIDE.U32 UR28, UR7, UR38, URZ ;  /* 0x00000026071c72a5 */ /* 0x000fe4000f8e003f */
[----:B------:R-:W-:Y:S02]  /*1550*/  UIMAD UR32, UR7, UR39, UR32 ;  /* 0x00000027072072a4 */ /* 0x000fe4000f8e0220 */
[----:B------:R-:W-:Y:S02]  /*1560*/  ULEA UR33, UP0, UR28, UR26, 0x1 ;  /* 0x0000001a1c217291 */ /* 0x000fe4000f80083f */
[----:B------:R-:W-:Y:S01]  /*1570*/  UIADD3 UR29, UR29, UR32, URZ ;  /* 0x000000201d1d7290 */ /* 0x000fe2000fffe03f */
[----:B0-----:R-:W-:-:S03]  /*1580*/  IADD3 R3, R99, R98, RZ ;  /* 0x0000006263037210 */ /* 0x001fc60007ffe0ff */
[----:B------:R-:W-:Y:S01]  /*1590*/  ULEA.HI.X UR28, UR28, UR27, UR29, 0x1, UP0 ;  /* 0x0000001b1c1c7291 */ /* 0x000fe200080f0c1d */
[----:B------:R-:W-:Y:S01]  /*15a0*/  MOV R12, UR33 ;  /* 0x00000021000c7c02 */ /* 0x000fe20008000f00 */
[----:B------:R-:W-:-:S04]  /*15b0*/  ULDC.64 UR32, c[0x0][0x198] ;  /* 0x0000660000207ab9 */ /* 0x000fc80000000a00 */
[----:B------:R-:W-:-:S05]  /*15c0*/  MOV R13, UR28 ;  /* 0x0000001c000d7c02 */ /* 0x000fca0008000f00 */
[----:B------:R-:W-:-:S05]  /*15d0*/  IMAD.WIDE R2, R3, 0x10, R12 ;  /* 0x0000001003027825 */ /* 0x000fca00078e020c */
[----:B---3--:R0:W3:Y:S04]  /*15e0*/  LDG.E.128 R12, [R2.64] ;  /* 0x0000001e020c7981 */ /* 0x0080e8000c1e1d00 */
[----:B------:R0:W4:Y:S04]  /*15f0*/  LDG.E.128 R20, [R2.64+0x400] ;  /* 0x0004001e02147981 */ /* 0x000128000c1e1d00 */
[----:B------:R0:W3:Y:S04]  /*1600*/  LDG.E.128 R16, [R2.64+0x200] ;  /* 0x0002001e02107981 */ /* 0x0000e8000c1e1d00 */
[----:B------:R0:W3:Y:S01]  /*1610*/  LDG.E.128 R24, [R2.64+0x600] ;  /* 0x0006001e02187981 */ /* 0x0000e2000c1e1d00 */
[----:B------:R-:W-:Y:S01]  /*1620*/  LOP3.LUT R166, R102, 0x1f, RZ, 0xc0, !PT ;  /* 0x0000001f66a67812 */ /* 0x000fe200078ec0ff */
[----:B------:R-:W-:-:S03]  /*1630*/  UIMAD UR38, UR16, UR32, URZ ;  /* 0x00000020102672a4 */ /* 0x000fc6000f8e023f */
[----:B------:R-:W-:Y:S01]  /*1640*/  ISETP.NE.AND P0, PT, R166, RZ, PT ;  /* 0x000000ffa600720c */ /* 0x000fe20003f05270 */
[----:B------:R-:W-:Y:S02]  /*1650*/  UIMAD.WIDE.U32 UR28, UR17, UR32, URZ ;  /* 0x00000020111c72a5 */ /* 0x000fe4000f8e003f */
[----:B------:R-:W-:-:S03]  /*1660*/  UIMAD UR38, UR17, UR33, UR38 ;  /* 0x00000021112672a4 */ /* 0x000fc6000f8e0226 */
[----:B------:R-:W-:Y:S02]  /*1670*/  ULDC.64 UR32, c[0x0][0x1a0] ;  /* 0x0000680000207ab9 */ /* 0x000fe40000000a00 */
[----:B------:R-:W-:Y:S02]  /*1680*/  UIMAD UR39, UR37, UR32, URZ ;  /* 0x00000020252772a4 */ /* 0x000fe4000f8e023f */
[----:B------:R-:W-:Y:S02]  /*1690*/  UIADD3 UR29, UR29, UR38, URZ ;  /* 0x000000261d1d7290 */ /* 0x000fe4000fffe03f */
[----:B------:R-:W-:Y:S02]  /*16a0*/  UIADD3 UR38, UR19, -0x1, URZ ;  /* 0xffffffff13267890 */ /* 0x000fe4000fffe03f */
[----:B------:R-:W-:Y:S02]  /*16b0*/  UIMAD UR42, UR7, UR33, UR39 ;  /* 0x00000021072a72a4 */ /* 0x000fe4000f8e0227 */
[----:B------:R-:W-:-:S02]  /*16c0*/  ULEA.HI UR39, UR38, UR38, URZ, 0x1 ;  /* 0x0000002626277291 */ /* 0x000fc4000f8f083f */
[----:B------:R-:W-:Y:S02]  /*16d0*/  UIMAD.WIDE.U32 UR28, UR7, UR32, UR28 ;  /* 0x00000020071c72a5 */ /* 0x000fe4000f8e001c */
[----:B------:R-:W-:Y:S01]  /*16e0*/  ULOP3.LUT UR39, UR39, 0xfffffe, URZ, 0xc0, !UPT ;  /* 0x00fffffe27277892 */ /* 0x000fe2000f8ec03f */
[----:B------:R-:W-:Y:S01]  /*16f0*/  MOV R33, c[0x0][0x16c] ;  /* 0x00005b0000217a02 */ /* 0x000fe20000000f00 */
[----:B------:R-:W-:Y:S02]  /*1700*/  ULDC.64 UR32, c[0x0][0x228] ;  /* 0x00008a0000207ab9 */ /* 0x000fe40000000a00 */
[----:B------:R-:W-:Y:S02]  /*1710*/  UIADD3 UR29, UR29, UR42, URZ ;  /* 0x0000002a1d1d7290 */ /* 0x000fe4000fffe03f */
[----:B------:R-:W-:Y:S02]  /*1720*/  ULEA UR32, UP0, UR28, UR32, 0x3 ;  /* 0x000000201c207291 */ /* 0x000fe4000f80183f */
[----:B------:R-:W-:-:S02]  /*1730*/  UIADD3 UR39, UR38, -UR39, URZ ;  /* 0x8000002726277290 */ /* 0x000fc4000fffe03f */
[----:B------:R-:W-:Y:S02]  /*1740*/  ULEA.HI.X UR33, UR28, UR33, UR29, 0x3, UP0 ;  /* 0x000000211c217291 */ /* 0x000fe400080f1c1d */
[----:B------:R-:W-:Y:S01]  /*1750*/  ULEA UR39, UR39, UR7, 0x8 ;  /* 0x0000000727277291 */ /* 0x000fe2000f8e403f */
[C---:B------:R-:W-:Y:S02]  /*1760*/  ISETP.NE.AND P2, PT, R102.reuse, RZ, PT ;  /* 0x000000ff6600720c */ /* 0x040fe40003f45270 */
[----:B------:R-:W-:-:S03]  /*1770*/  IADD3 R149, R102, 0x200, RZ ;  /* 0x0000020066957810 */ /* 0x000fc60007ffe0ff */
[----:B------:R-:W-:-:S04]  /*1780*/  MOV R106, UR39 ;  /* 0x00000027006a7c02 */ /* 0x000fc80008000f00 */
[----:B------:R-:W-:Y:S01]  /*1790*/  SEL R106, R106, R149, !P2 ;  /* 0x000000956a6a7207 */ /* 0x000fe20005000000 */
[----:B-12---:R-:W1:Y:S08]  /*17a0*/  R2UR UR40, R105 ;  /* 0x00000000692873c2 */ /* 0x006e7000000e0000 */
[----:B------:R-:W2:Y:S01]  /*17b0*/  R2UR UR41, R104 ;  /* 0x00000000682973c2 */ /* 0x000ea200000e0000 */
[----:B-1----:R-:W-:-:S02]  /*17c0*/  FMUL.FTZ R28, R80, UR40 ;  /* 0x00000028501c7c20 */ /* 0x002fc40008410000 */
[----:B0-----:R-:W-:Y:S02]  /*17d0*/  FMUL.FTZ R2, R77, UR40 ;  /* 0x000000284d027c20 */ /* 0x001fe40008410000 */
[----:B------:R-:W-:Y:S02]  /*17e0*/  FMUL.RZ R30, R28, 0.15915493667125701904 ;  /* 0x3e22f9831c1e7820 */ /* 0x000fe4000040c000 */
[----:B------:R-:W-:Y:S02]  /*17f0*/  FMUL.RZ R3, R2, 0.15915493667125701904 ;  /* 0x3e22f98302037820 */ /* 0x000fe4000040c000 */
[----:B------:R-:W-:Y:S02]  /*1800*/  FMUL.FTZ R28, R79, UR40 ;  /* 0x000000284f1c7c20 */ /* 0x000fe40008410000 */
[----:B------:R-:W-:Y:S01]  /*1810*/  FMUL.FTZ R2, R76, UR40 ;  /* 0x000000284c027c20 */ /* 0x000fe20008410000 */
[----:B------:R-:W-:Y:S01]  /*1820*/  MUFU.SIN R29, R30 ;  /* 0x0000001e001d7308 */ /* 0x000fe20000000400 */
[----:B------:R-:W-:-:S02]  /*1830*/  FMUL.RZ R32, R28, 0.15915493667125701904 ;  /* 0x3e22f9831c207820 */ /* 0x000fc4000040c000 */
[----:B------:R-:W-:-:S05]  /*1840*/  FMUL.FTZ R28, R78, UR40 ;  /* 0x000000284e1c7c20 */ /* 0x000fca0008410000 */
[----:B------:R0:W-:Y:S01]  /*1850*/  MUFU.COS R31, R30 ;  /* 0x0000001e001f7308 */ /* 0x0001e20000000000 */
[----:B------:R-:W-:Y:S02]  /*1860*/  FMUL.RZ R28, R28, 0.15915493667125701904 ;  /* 0x3e22f9831c1c7820 */ /* 0x000fe4000040c000 */
[----:B0-----:R-:W-:Y:S02]  /*1870*/  FMUL.RZ R30, R2, 0.15915493667125701904 ;  /* 0x3e22f983021e7820 */ /* 0x001fe4000040c000 */
[----:B------:R-:W-:-:S03]  /*1880*/  FMUL.FTZ R2, R75, UR40 ;  /* 0x000000284b027c20 */ /* 0x000fc60008410000 */
        /* <DEDUP_REMOVED lines=9> */
[----:B------:R2:W-:Y:S01]  /*1920*/  MUFU.COS R108, R3 ;  /* 0x00000003006c7308 */ /* 0x0005e20000000000 */
[----:B------:R-:W-:Y:S01]  /*1930*/  ISETP.LT.OR P1, PT, R2, 0x2, P0 ;  /* 0x000000020200780c */ /* 0x000fe20000721670 */
[----:B------:R-:W-:Y:S01]  /*1940*/  FMUL.FTZ R2, R73, UR40 ;  /* 0x0000002849027c20 */ /* 0x000fe20008410000 */
[----:B--2---:R-:W-:-:S03]  /*1950*/  MOV R3, UR41 ;  /* 0x0000002900037c02 */ /* 0x004fc60008000f00 */
[----:B------:R-:W-:Y:S02]  /*1960*/  FMUL.RZ R135, R2, 0.15915493667125701904 ;  /* 0x3e22f98302877820 */ /* 0x000fe4000040c000 */
[----:B------:R-:W-:-:S04]  /*1970*/  FMUL.FTZ R3, R3, 1.4426950216293334961 ;  /* 0x3fb8aa3b03037820 */ /* 0x000fc80000410000 */
[----:B------:R-:W-:Y:S01]  /*1980*/  FMUL.FTZ R2, R80, R3 ;  /* 0x0000000350027220 */ /* 0x000fe20000410000 */
[----:B------:R-:W-:Y:S08]  /*1990*/  MUFU.SIN R111, R30 ;  /* 0x0000001e006f7308 */ /* 0x000ff00000000400 */
[----:B------:R0:W-:Y:S08]  /*19a0*/  MUFU.COS R141, R30 ;  /* 0x0000001e008d7308 */ /* 0x0001f00000000000 */
[----:B------:R-:W1:Y:S01]  /*19b0*/  MUFU.EX2 R2, R2 ;  /* 0x0000000200027308 */ /* 0x000e620000000800 */
[----:B0-----:R-:W-:-:S07]  /*19c0*/  MOV R30, UR19 ;  /* 0x00000013001e7c02 */ /* 0x001fce0008000f00 */
[----:B------:R-:W-:Y:S08]  /*19d0*/  MUFU.SIN R115, R28 ;  /* 0x0000001c00737308 */ /* 0x000ff00000000400 */
[----:B------:R0:W-:Y:S02]  /*19e0*/  MUFU.COS R137, R28 ;  /* 0x0000001c00897308 */ /* 0x0001e40000000000 */
[----:B0-----:R-:W-:-:S05]  /*19f0*/  @!P1 IADD3 R28, R30, -0x2, RZ ;  /* 0xfffffffe1e1c9810 */ /* 0x001fca0007ffe0ff */
[----:B------:R-:W-:Y:S02]  /*1a00*/  @!P1 IMAD R104, R28, R33, UR7 ;  /* 0x000000071c689e24 */ /* 0x000fe4000f8e0221 */
[----:B------:R-:W-:Y:S01]  /*1a10*/  FMUL.FTZ R28, R72, UR40 ;  /* 0x00000028481c7c20 */ /* 0x000fe20008410000 */
[----:B------:R-:W-:-:S03]  /*1a20*/  MOV R30, UR32 ;  /* 0x00000020001e7c02 */ /* 0x000fc60008000f00 */
[----:B------:R-:W-:Y:S02]  /*1a30*/  FMUL.RZ R105, R28, 0.15915493667125701904 ;  /* 0x3e22f9831c697820 */ /* 0x000fe4000040c000 */
[C---:B-1----:R-:W-:Y:S01]  /*1a40*/  FMUL.FTZ R28, R2.reuse, R31 ;  /* 0x0000001f021c7220 */ /* 0x042fe20000410000 */
[----:B------:R-:W-:Y:S01]  /*1a50*/  MOV R31, UR33 ;  /* 0x00000021001f7c02 */ /* 0x000fe20008000f00 */
[----:B---3--:R0:W-:Y:S01]  /*1a60*/  STS.128 [R100.X16], R12 ;  /* 0x0000000c64007388 */ /* 0x0081e2000000cc00 */
[----:B------:R-:W-:Y:S01]  /*1a70*/  FMUL.FTZ R29, R2, R29 ;  /* 0x0000001d021d7220 */ /* 0x000fe20000410000 */
[----:B------:R-:W-:Y:S02]  /*1a80*/  SHF.L.U32 R2, R100, 0x6, RZ ;  /* 0x0000000664027819 */ /* 0x000fe400000006ff */
[----:B----4-:R1:W-:Y:S01]  /*1a90*/  STS.128 [R100.X16+0x400], R20 ;  /* 0x0004001464007388 */ /* 0x0103e2000000cc00 */
[----:B------:R-:W-:Y:S03]  /*1aa0*/  MUFU.SIN R119, R105 ;  /* 0x0000006900777308 */ /* 0x000fe60000000400 */
[----:B------:R-:W-:Y:S04]  /*1ab0*/  STS.128 [R100.X16+0x200], R16 ;  /* 0x0002001064007388 */ /* 0x000fe8000000cc00 */
[----:B------:R-:W-:Y:S01]  /*1ac0*/  STS.128 [R100.X16+0x600], R24 ;  /* 0x0006001864007388 */ /* 0x000fe2000000cc00 */
[----:B0-----:R-:W-:Y:S01]  /*1ad0*/  FMUL.FTZ R12, R71, UR40 ;  /* 0x00000028470c7c20 */ /* 0x001fe20008410000 */
[----:B------:R-:W-:Y:S01]  /*1ae0*/  MOV R13, 0x10 ;  /* 0x00000010000d7802 */ /* 0x000fe20000000f00 */
[----:B------:R0:W-:Y:S01]  /*1af0*/  MUFU.COS R133, R105 ;  /* 0x0000006900857308 */ /* 0x0001e20000000000 */
[----:B------:R-:W5:Y:S01]  /*1b00*/  LDG.E.64 R30, [R30.64] ;  /* 0x0000001e1e1e7981 */ /* 0x000f62000c1e1b00 */
[----:B-1----:R-:W-:Y:S01]  /*1b10*/  FMUL.FTZ R20, R70, UR40 ;  /* 0x0000002846147c20 */ /* 0x002fe20008410000 */
[----:B------:R-:W-:-:S06]  /*1b20*/  NOP ;  /* 0x0000000000007918 */ /* 0x000fcc0000000000 */
[----:B------:R-:W-:Y:S01]  /*1b30*/  FMUL.RZ R110, R12, 0.15915493667125701904 ;  /* 0x3e22f9830c6e7820 */ /* 0x000fe2000040c000 */
[----:B------:R-:W1:Y:S01]  /*1b40*/  LDS.128 R16, [R2+0x10] ;  /* 0x0000100002107984 */ /* 0x000e620000000c00 */
[----:B0-----:R-:W-:-:S03]  /*1b50*/  @!P1 IMAD.WIDE R104, R104, R13, UR10 ;  /* 0x0000000a68689e25 */ /* 0x001fc6000f8e020d */
[----:B------:R-:W0:Y:S01]  /*1b60*/  LDS.128 R12, [R2] ;  /* 0x00000000020c7984 */ /* 0x000e220000000c00 */
[----:B------:R-:W-:-:S03]  /*1b70*/  FMUL.RZ R112, R20, 0.15915493667125701904 ;  /* 0x3e22f98314707820 */ /* 0x000fc6000040c000 */
[----:B------:R-:W2:Y:S04]  /*1b80*/  LDS.128 R20, [R2+0x20] ;  /* 0x0000200002147984 */ /* 0x000ea80000000c00 */
[----:B------:R3:W4:Y:S04]  /*1b90*/  LDS.128 R24, [R2+0x30] ;  /* 0x0000300002187984 */ /* 0x0007280000000c00 */
[----:B------:R1:W-:Y:S01]  /*1ba0*/  STS.64 [R106.X8+0x1d10], R28 ;  /* 0x001d101c6a007388 */ /* 0x0003e20000008a00 */
[----:B------:R-:W-:Y:S01]  /*1bb0*/  MUFU.SIN R113, R32 ;  /* 0x0000002000717308 */ /* 0x000fe20000000400 */
[----:B---3--:R-:W-:-:S07]  /*1bc0*/  FMUL.FTZ R2, R67, UR40 ;  /* 0x0000002843027c20 */ /* 0x008fce0008410000 */
[----:B------:R3:W-:Y:S01]  /*1bd0*/  MUFU.COS R139, R32 ;  /* 0x00000020008b7308 */ /* 0x0007e20000000000 */
[----:B------:R-:W-:Y:S02]  /*1be0*/  FMUL.RZ R120, R2, 0.15915493667125701904 ;  /* 0x3e22f98302787820 */ /* 0x000fe4000040c000 */
[-C--:B------:R-:W-:Y:S01]  /*1bf0*/  FMUL.FTZ R2, R79, R3.reuse ;  /* 0x000000034f027220 */ /* 0x080fe20000410000 */
[----:B---3--:R-:W-:Y:S01]  /*1c00*/  CS2R R32, SRZ ;  /* 0x0000000000207805 */ /* 0x008fe2000001ff00 */
[----:B------:R-:W-:Y:S01]  /*1c10*/  BAR.SYNC.DEFER_BLOCKING 0x0 ;  /* 0x0000000000007b1d */ /* 0x000fe20000010000 */
[----:B-1----:R-:W-:-:S05]  /*1c20*/  FMUL.FTZ R106, R76, R3 ;  /* 0x000000034c6a7220 */ /* 0x002fca0000410000 */
[----:B------:R-:W1:Y:S01]  /*1c30*/  MUFU.EX2 R2, R2 ;  /* 0x0000000200027308 */ /* 0x000e620000000800 */
[----:B------:R3:W5:Y:S02]  /*1c40*/  @!P1 LDG.E.64 R32, [R104.64+0x8] ;  /* 0x0000081e68209981 */ /* 0x000764000c1e1b00 */
[-C--:B---3--:R-:W-:Y:S02]  /*1c50*/  FMUL.FTZ R105, R77, R3.reuse ;  /* 0x000000034d697220 */ /* 0x088fe40000410000 */
[----:B------:R-:W-:-:S04]  /*1c60*/  FMUL.FTZ R104, R78, R3 ;  /* 0x000000034e687220 */ /* 0x000fc80000410000 */
[----:B------:R-:W3:Y:S08]  /*1c70*/  MUFU.EX2 R105, R105 ;  /* 0x0000006900697308 */ /* 0x000ef00000000800 */
[----:B------:R-:W-:Y:S08]  /*1c80*/  MUFU.SIN R121, R110 ;  /* 0x0000006e00797308 */ /* 0x000ff00000000400 */
[----:B------:R0:W-:Y:S08]  /*1c90*/  MUFU.COS R131, R110 ;  /* 0x0000006e00837308 */ /* 0x0001f00000000000 */
[----:B------:R-:W2:Y:S01]  /*1ca0*/  MUFU.EX2 R104, R104 ;  /* 0x0000006800687308 */ /* 0x000ea20000000800 */
[----:B0-----:R-:W-:-:S04]  /*1cb0*/  FMUL.FTZ R110, R69, UR40 ;  /* 0x00000028456e7c20 */ /* 0x001fc80008410000 */
[----:B------:R-:W-:-:S03]  /*1cc0*/  FMUL.RZ R114, R110, 0.15915493667125701904 ;  /* 0x3e22f9836e727820 */ /* 0x000fc6000040c000 */
[----:B------:R-:W0:Y:S01]  /*1cd0*/  MUFU.EX2 R106, R106 ;  /* 0x0000006a006a7308 */ /* 0x000e220000000800 */
[----:B------:R-:W-:Y:S02]  /*1ce0*/  FMUL.FTZ R110, R68, UR40 ;  /* 0x00000028446e7c20 */ /* 0x000fe40008410000 */
[----:B-1----:R-:W-:Y:S02]  /*1cf0*/  FMUL.FTZ R147, R2, R147 ;  /* 0x0000009302937220 */ /* 0x002fe40000410000 */
[----:B------:R-:W-:Y:S02]  /*1d00*/  FMUL.RZ R110, R110, 0.15915493667125701904 ;  /* 0x3e22f9836e6e7820 */ /* 0x000fe4000040c000 */
[----:B------:R-:W-:Y:S02]  /*1d10*/  FMUL.FTZ R146, R2, R107 ;  /* 0x0000006b02927220 */ /* 0x000fe40000410000 */
[----:B------:R-:W-:Y:S02]  /*1d20*/  FMUL.FTZ R2, R70, R3 ;  /* 0x0000000346027220 */ /* 0x000fe40000410000 */
[----:B---3--:R-:W-:-:S02]  /*1d30*/  FMUL.FTZ R143, R105, R108 ;  /* 0x0000006c698f7220 */ /* 0x008fc40000410000 */
[----:B------:R-:W-:Y:S01]  /*1d40*/  FMUL.FTZ R142, R105, R142 ;  /* 0x0000008e698e7220 */ /* 0x000fe20000410000 */
[----:B------:R-:W-:Y:S01]  /*1d50*/  PRMT R105, RZ, 0x5410, R8 ;  /* 0x00005410ff697816 */ /* 0x000fe20000000008 */
[----:B------:R-:W-:Y:S01]  /*1d60*/  MUFU.SIN R151, R110 ;  /* 0x0000006e00977308 */ /* 0x000fe20000000400 */
[C---:B--2---:R-:W-:Y:S02]  /*1d70*/  FMUL.FTZ R145, R104.reuse, R145 ;  /* 0x0000009168917220 */ /* 0x044fe40000410000 */
[----:B------:R-:W-:-:S05]  /*1d80*/  FMUL.FTZ R144, R104, R109 ;  /* 0x0000006d68907220 */ /* 0x000fca0000410000 */
[----:B------:R1:W-:Y:S01]  /*1d90*/  MUFU.COS R153, R110 ;  /* 0x0000006e00997308 */ /* 0x0003e20000000000 */
[----:B------:R-:W-:Y:S02]  /*1da0*/  FMUL.FTZ R192, R80, R105 ;  /* 0x0000006950c07220 */ /* 0x000fe40000410000 */
[C---:B0-----:R-:W-:Y:S02]  /*1db0*/  FMUL.FTZ R141, R106.reuse, R141 ;  /* 0x0000008d6a8d7220 */ /* 0x041fe40000410000 */
[----:B------:R-:W-:Y:S02]  /*1dc0*/  FMUL.FTZ R140, R106, R111 ;  /* 0x0000006f6a8c7220 */ /* 0x000fe40000410000 */
[-C--:B-1----:R-:W-:Y:S01]  /*1dd0*/  FMUL.FTZ R110, R75, R3.reuse ;  /* 0x000000034b6e7220 */ /* 0x082fe20000410000 */
[----:B------:R-:W-:Y:S01]  /*1de0*/  MUFU.SIN R123, R112 ;  /* 0x00000070007b7308 */ /* 0x000fe20000000400 */
[-C--:B------:R-:W-:Y:S02]  /*1df0*/  FMUL.FTZ R104, R69, R3.reuse ;  /* 0x0000000345687220 */ /* 0x080fe40000410000 */
[----:B------:R-:W-:-:S05]  /*1e00*/  FMUL.FTZ R106, R68, R3 ;  /* 0x00000003446a7220 */ /* 0x000fca0000410000 */
[----:B------:R0:W-:Y:S01]  /*1e10*/  MUFU.COS R129, R112 ;  /* 0x0000007000817308 */ /* 0x0001e20000000000 */
[----:B------:R-:W-:-:S07]  /*1e20*/  FMUL.FTZ R108, R146, R192 ;  /* 0x000000c0926c7220 */ /* 0x000fce0000410000 */
[----:B------:R-:W1:Y:S01]  /*1e30*/  MUFU.EX2 R2, R2 ;  /* 0x0000000200027308 */ /* 0x000e620000000800 */
[----:B------:R-:W-:Y:S02]  /*1e40*/  FMUL.FTZ R107, RZ, R146 ;  /* 0x00000092ff6b7220 */ /* 0x000fe40000410000 */
[----:B------:R-:W-:-:S05]  /*1e50*/  FFMA.FTZ R108, RZ, R147, R108 ;  /* 0x00000093ff6c7223 */ /* 0x000fca000001006c */
[----:B------:R-:W2:Y:S01]  /*1e60*/  MUFU.EX2 R110, R110 ;  /* 0x0000006e006e7308 */ /* 0x000ea20000000800 */
[----:B0-----:R-:W-:-:S07]  /*1e70*/  FMUL.FTZ R112, R74, R3 ;  /* 0x000000034a707220 */ /* 0x001fce0000410000 */
[----:B------:R0:W-:Y:S01]  /*1e80*/  MUFU.EX2 R126, R104 ;  /* 0x00000068007e7308 */ /* 0x0001e20000000800 */
[----:B------:R-:W-:-:S07]  /*1e90*/  FFMA.FTZ R107, R147, R192, -R107 ;  /* 0x000000c0936b7223 */ /* 0x000fce000001086b */
[----:B------:R-:W3:Y:S01]  /*1ea0*/  MUFU.COS R127, R114 ;  /* 0x00000072007f7308 */ /* 0x000ee20000000000 */
[----:B0-----:R-:W-:Y:S02]  /*1eb0*/  FMUL.FTZ R104, R67, R3 ;  /* 0x0000000343687220 */ /* 0x001fe40000410000 */
[----:B------:R-:W-:-:S05]  /*1ec0*/  FADD.FTZ R108, RZ, R108 ;  /* 0x0000006cff6c7221 */ /* 0x000fca0000010000 */
[----:B------:R0:W2:Y:S01]  /*1ed0*/  MUFU.SIN R125, R114 ;  /* 0x00000072007d7308 */ /* 0x0000a20000000400 */
[----:B-1----:R-:W-:-:S07]  /*1ee0*/  FMUL.FTZ R129, R2, R129 ;  /* 0x0000008102817220 */ /* 0x002fce0000410000 */
[----:B------:R-:W1:Y:S01]  /*1ef0*/  MUFU.EX2 R106, R106 ;  /* 0x0000006a006a7308 */ /* 0x000e620000000800 */
[----:B0-----:R-:W-:Y:S02]  /*1f00*/  FMUL.FTZ R114, R73, R3 ;  /* 0x0000000349727220 */ /* 0x001fe40000410000 */
[----:B------:R-:W-:-:S05]  /*1f10*/  FMUL.FTZ R128, R2, R123 ;  /* 0x0000007b02807220 */ /* 0x000fca0000410000 */
[----:B------:R0:W-:Y:S01]  /*1f20*/  MUFU.EX2 R122, R104 ;  /* 0x00000068007a7308 */ /* 0x0001e20000000800 */
[----:B------:R-:W-:Y:S01]  /*1f30*/  FMUL.FTZ R2, R144, R108 ;  /* 0x0000006c90027220 */ /* 0x000fe20000410000 */
[----:B0-----:R-:W-:-:S06]  /*1f40*/  PRMT R104, RZ, 0x7610, R8 ;  /* 0x00007610ff687816 */ /* 0x001fcc0000000008 */
[----:B------:R-:W-:Y:S01]  /*1f50*/  MUFU.SIN R117, R135 ;  /* 0x0000008700757308 */ /* 0x000fe20000000400 */
[----:B--2---:R-:W-:Y:S02]  /*1f60*/  FMUL.FTZ R139, R110, R139 ;  /* 0x0000008b6e8b7220 */ /* 0x004fe40000410000 */
[----:B------:R-:W-:-:S05]  /*1f70*/  FFMA.FTZ R107, R79, R104, R107 ;  /* 0x000000684f6b7223 */ /* 0x000fca000001006b */
[----:B------:R-:W-:Y:S01]  /*1f80*/  MUFU.COS R135, R135 ;  /* 0x0000008700877308 */ /* 0x000fe20000000000 */
[----:B------:R-:W-:Y:S02]  /*1f90*/  FMUL.FTZ R138, R110, R113 ;  /* 0x000000716e8a7220 */ /* 0x000fe40000410000 */
[----:B------:R-:W-:-:S05]  /*1fa0*/  FMUL.FTZ R111, R144, R107 ;  /* 0x0000006b906f7220 */ /* 0x000fca0000410000 */
[----:B------:R-:W-:Y:S01]  /*1fb0*/  MUFU.COS R155, R120 ;  /* 0x00000078009b7308 */ /* 0x000fe20000000000 */
[----:B------:R-:W-:-:S07]  /*1fc0*/  FFMA.FTZ R110, R145, R107, -R2 ;  /* 0x0000006b916e7223 */ /* 0x000fce0000010802 */
[----:B------:R-:W0:Y:S01]  /*1fd0*/  MUFU.EX2 R112, R112 ;  /* 0x0000007000707308 */ /* 0x000e220000000800 */
[----:B------:R-:W-:-:S07]  /*1fe0*/  FMUL.FTZ R2, R29, R146 ;  /* 0x000000921d027220 */ /* 0x000fce0000410000 */
[----:B------:R-:W2:Y:S01]  /*1ff0*/  MUFU.EX2 R114, R114 ;  /* 0x0000007200727308 */ /* 0x000ea20000000800 */
[----:B---3--:R-:W-:-:S07]  /*2000*/  FMUL.FTZ R127, R126, R127 ;  /* 0x0000007f7e7f7220 */ /* 0x008fce0000410000 */
[----:B------:R-:W3:Y:S01]  /*2010*/  MUFU.SIN R109, R120 ;  /* 0x00000078006d7308 */ /* 0x000ee20000000400 */
[----:B------:R-:W-:Y:S01]  /*2020*/  FMUL.FTZ R126, R126, R125 ;  /* 0x0000007d7e7e7220 */ /* 0x000fe20000410000 */
[----:B------:R-:W-:Y:S01]  /*2030*/  PRMT R107, RZ, 0x5410, R9 ;  /* 0x00005410ff6b7816 */ /* 0x000fe20000000009 */
[C---:B-1----:R-:W-:Y:S02]  /*2040*/  FMUL.FTZ R125, R106.reuse, R153 ;  /* 0x000000996a7d7220 */ /* 0x042fe40000410000 */
[----:B------:R-:W-:Y:S02]  /*2050*/  FMUL.FTZ R124, R106, R151 ;  /* 0x000000976a7c7220 */ /* 0x000fe40000410000 */
[----:B------:R-:W-:Y:S02]  /*2060*/  FFMA.FTZ R111, R145, R108, R111 ;  /* 0x0000006c916f7223 */ /* 0x000fe4000001006f */
[C---:B------:R-:W-:Y:S02]  /*2070*/  FMUL.FTZ R106, R28.reuse, R146 ;  /* 0x000000921c6a7220 */ /* 0x040fe40000410000 */
[----:B------:R-:W-:-:S02]  /*2080*/  FFMA.FTZ R2, R28, R147, -R2 ;  /* 0x000000931c027223 */ /* 0x000fc40000010802 */
[----:B------:R-:W-:Y:S02]  /*2090*/  FADD.FTZ R111, RZ, R111 ;  /* 0x0000006fff6f7221 */ /* 0x000fe40000010000 */
[----:B------:R-:W-:Y:S02]  /*20a0*/  FFMA.FTZ R110, R78, R107, R110 ;  /* 0x0000006b4e6e7223 */ /* 0x000fe4000001006e */
[----:B------:R-:W-:Y:S02]  /*20b0*/  FFMA.FTZ R106, R29, R147, R106 ;  /* 0x000000931d6a7223 */ /* 0x000fe4000001006a */
[----:B------:R-:W-:Y:S02]  /*20c0*/  FMUL.FTZ R108, R144, R2 ;  /* 0x00000002906c7220 */ /* 0x000fe40000410000 */
[C---:B0-----:R-:W-:Y:S02]  /*20d0*/  FMUL.FTZ R137, R112.reuse, R137 ;  /* 0x0000008970897220 */ /* 0x041fe40000410000 */
[----:B------:R-:W-:-:S02]  /*20e0*/  FMUL.FTZ R136, R112, R115 ;  /* 0x0000007370887220 */ /* 0x000fc40000410000 */
[C---:B--2---:R-:W-:Y:S02]  /*20f0*/  FMUL.FTZ R135, R114.reuse, R135 ;  /* 0x0000008772877220 */ /* 0x044fe40000410000 */
[----:B------:R-:W-:Y:S02]  /*2100*/  FMUL.FTZ R134, R114, R117 ;  /* 0x0000007572867220 */ /* 0x000fe40000410000 */
[----:B------:R-:W-:Y:S02]  /*2110*/  FMUL.FTZ R123, R122, R155 ;  /* 0x0000009b7a7b7220 */ /* 0x000fe40000410000 */
[C---:B------:R-:W-:Y:S02]  /*2120*/  FMUL.FTZ R112, R142.reuse, R111 ;  /* 0x0000006f8e707220 */ /* 0x040fe40000410000 */
[----:B------:R-:W-:Y:S02]  /*2130*/  FMUL.FTZ R114, R142, R110 ;  /* 0x0000006e8e727220 */ /* 0x000fe40000410000 */
[----:B---3--:R-:W-:-:S02]  /*2140*/  FMUL.FTZ R122, R122, R109 ;  /* 0x0000006d7a7a7220 */ /* 0x008fc40000410000 */
[-C--:B------:R-:W-:Y:S02]  /*2150*/  FFMA.FTZ R109, R145, R106.reuse, R108 ;  /* 0x0000006a916d7223 */ /* 0x080fe4000001006c */
[----:B------:R-:W-:Y:S02]  /*2160*/  FMUL.FTZ R116, R72, R3 ;  /* 0x0000000348747220 */ /* 0x000fe40000410000 */
[----:B------:R-:W-:Y:S01]  /*2170*/  FMUL.FTZ R108, R144, R106 ;  /* 0x0000006a906c7220 */ /* 0x000fe20000410000 */
[----:B------:R-:W-:Y:S01]  /*2180*/  PRMT R106, RZ, 0x7610, R9 ;  /* 0x00007610ff6a7816 */ /* 0x000fe20000000009 */
[C---:B------:R-:W-:Y:S02]  /*2190*/  FFMA.FTZ R112, R143.reuse, R110, -R112 ;  /* 0x0000006e8f707223 */ /* 0x040fe40000010870 */
[----:B------:R-:W-:Y:S02]  /*21a0*/  FFMA.FTZ R114, R143, R111, R114 ;  /* 0x0000006f8f727223 */ /* 0x000fe40000010072 */
[----:B------:R-:W-:Y:S01]  /*21b0*/  FFMA.FTZ R108, R145, R2, -R108 ;  /* 0x00000002916c7223 */ /* 0x000fe2000001086c */
[----:B------:R-:W0:Y:S01]  /*21c0*/  MUFU.EX2 R116, R116 ;  /* 0x0000007400747308 */ /* 0x000e220000000800 */
[----:B------:R-:W-:-:S02]  /*21d0*/  FFMA.FTZ R112, R77, R106, R112 ;  /* 0x0000006a4d707223 */ /* 0x000fc40000010070 */
[----:B------:R-:W-:Y:S02]  /*21e0*/  FADD.FTZ R114, RZ, R114 ;  /* 0x00000072ff727221 */ /* 0x000fe40000010000 */
        /* <DEDUP_REMOVED lines=8> */
[----:B------:R-:W-:Y:S02]  /*2270*/  FFMA.FTZ R2, R143, R108, -R2 ;  /* 0x0000006c8f027223 */ /* 0x000fe40000010802 */
[----:B------:R-:W-:Y:S02]  /*2280*/  FADD.FTZ R113, RZ, R113 ;  /* 0x00000071ff717221 */ /* 0x000fe40000010000 */
[----:B------:R-:W-:Y:S02]  /*2290*/  FFMA.FTZ R112, R76, R109, R111 ;  /* 0x0000006d4c707223 */ /* 0x000fe4000001006f */
[----:B------:R-:W-:Y:S02]  /*22a0*/  FMUL.FTZ R111, R140, R2 ;  /* 0x000000028c6f7220 */ /* 0x000fe40000410000 */
[----:B0-----:R-:W-:-:S02]  /*22b0*/  FMUL.FTZ R133, R116, R133 ;  /* 0x0000008574857220 */ /* 0x001fc40000410000 */
[----:B------:R-:W-:Y:S02]  /*22c0*/  FMUL.FTZ R132, R116, R119 ;  /* 0x0000007774847220 */ /* 0x000fe40000410000 */
[----:B------:R-:W-:Y:S02]  /*22d0*/  FMUL.FTZ R108, R140, R110 ;  /* 0x0000006e8c6c7220 */ /* 0x000fe40000410000 */
[C---:B------:R-:W-:Y:S02]  /*22e0*/  FMUL.FTZ R114, R138.reuse, R113 ;  /* 0x000000718a727220 */ /* 0x040fe40000410000 */
[----:B------:R-:W-:Y:S02]  /*22f0*/  FMUL.FTZ R116, R138, R112 ;  /* 0x000000708a747220 */ /* 0x000fe40000410000 */
[----:B------:R-:W-:Y:S02]  /*2300*/  FFMA.FTZ R111, R141, R110, R111 ;  /* 0x0000006e8d6f7223 */ /* 0x000fe4000001006f */
[----:B------:R-:W-:-:S02]  /*2310*/  FMUL.FTZ R118, R71, R3 ;  /* 0x0000000347767220 */ /* 0x000fc40000410000 */
[----:B------:R-:W-:Y:S01]  /*2320*/  FFMA.FTZ R110, R141, R2, -R108 ;  /* 0x000000028d6e7223 */ /* 0x000fe2000001086c */
[----:B------:R-:W-:Y:S01]  /*2330*/  PRMT R108, RZ, 0x7610, R10 ;  /* 0x00007610ff6c7816 */ /* 0x000fe2000000000a */
[C---:B------:R-:W-:Y:S02]  /*2340*/  FFMA.FTZ R114, R139.reuse, R112, -R114 ;  /* 0x000000708b727223 */ /* 0x040fe40000010872 */
[----:B------:R-:W-:Y:S02]  /*2350*/  FFMA.FTZ R116, R139, R113, R116 ;  /* 0x000000718b747223 */ /* 0x000fe40000010074 */
[----:B------:R-:W-:Y:S01]  /*2360*/  FMUL.FTZ R112, R138, R111 ;  /* 0x0000006f8a707220 */ /* 0x000fe20000410000 */
[----:B------:R-:W0:Y:S01]  /*2370*/  MUFU.EX2 R118, R118 ;  /* 0x0000007600767308 */ /* 0x000e220000000800 */
[----:B------:R-:W-:Y:S02]  /*2380*/  FMUL.FTZ R2, R66, UR40 ;  /* 0x0000002842027c20 */ /* 0x000fe40008410000 */
[----:B------:R-:W-:-:S02]  /*2390*/  FADD.FTZ R116, RZ, R116 ;  /* 0x00000074ff747221 */ /* 0x000fc40000010000 */
[-C--:B------:R-:W-:Y:S02]  /*23a0*/  FFMA.FTZ R112, R139, R110.reuse, -R112 ;  /* 0x0000006e8b707223 */ /* 0x080fe40000010870 */
[----:B------:R-:W-:Y:S02]  /*23b0*/  FMUL.FTZ R110, R138, R110 ;  /* 0x0000006e8a6e7220 */ /* 0x000fe40000410000 */
[----:B------:R-:W-:Y:S02]  /*23c0*/  FFMA.FTZ R114, R75, R108, R114 ;  /* 0x0000006c4b727223 */ /* 0x000fe40000010072 */
[----:B------:R-:W-:Y:S02]  /*23d0*/  FMUL.FTZ R113, R136, R116 ;  /* 0x0000007488717220 */ /* 0x000fe40000410000 */
[----:B------:R-:W-:Y:S02]  /*23e0*/  FMUL.RZ R120, R2, 0.15915493667125701904 ;  /* 0x3e22f98302787820 */ /* 0x000fe4000040c000 */
[----:B------:R-:W-:-:S02]  /*23f0*/  FFMA.FTZ R110, R139, R111, R110 ;  /* 0x0000006f8b6e7223 */ /* 0x000fc4000001006e */
[CC--:B------:R-:W-:Y:S01]  /*2400*/  FMUL.FTZ R2, R136.reuse, R114.reuse ;  /* 0x0000007288027220 */ /* 0x0c0fe20000410000 */
[----:B------:R-:W-:Y:S01]  /*2410*/  PRMT R111, RZ, 0x5410, R11 ;  /* 0x00005410ff6f7816 */ /* 0x000fe2000000000b */
[C---:B------:R-:W-:Y:S02]  /*2420*/  FFMA.FTZ R114, R137.reuse, R114, -R113 ;  /* 0x0000007289727223 */ /* 0x040fe40000010871 */
[----:B------:R-:W-:Y:S02]  /*2430*/  FMUL.FTZ R113, R136, R110 ;  /* 0x0000006e88717220 */ /* 0x000fe40000410000 */
[C---:B------:R-:W-:Y:S02]  /*2440*/  FFMA.FTZ R116, R137.reuse, R116, R2 ;  /* 0x0000007489747223 */ /* 0x040fe40000010002 */
[----:B------:R-:W-:Y:S02]  /*2450*/  FFMA.FTZ R113, R137, R112, -R113 ;  /* 0x0000007089717223 */ /* 0x000fe40000010871 */
[----:B------:R-:W-:-:S02]  /*2460*/  FADD.FTZ R116, RZ, R116 ;  /* 0x00000074ff747221 */ /* 0x000fc40000010000 */
[----:B------:R-:W-:Y:S02]  /*2470*/  FFMA.FTZ R114, R74, R111, R114 ;  /* 0x0000006f4a727223 */ /* 0x000fe40000010072 */
[----:B------:R-:W-:Y:S02]  /*2480*/  FMUL.FTZ R112, R136, R112 ;  /* 0x0000007088707220 */ /* 0x000fe40000410000 */
[C---:B0-----:R-:W-:Y:S02]  /*2490*/  FMUL.FTZ R131, R118.reuse, R131 ;  /* 0x0000008376837220 */ /* 0x041fe40000410000 */
[----:B------:R-:W-:Y:S02]  /*24a0*/  FMUL.FTZ R130, R118, R121 ;  /* 0x0000007976827220 */ /* 0x000fe40000410000 */
[C---:B------:R-:W-:Y:S02]  /*24b0*/  FMUL.FTZ R118, R134.reuse, R116 ;  /* 0x0000007486767220 */ /* 0x040fe40000410000 */
[----:B------:R-:W-:-:S02]  /*24c0*/  FMUL.FTZ R119, R134, R114 ;  /* 0x0000007286777220 */ /* 0x000fc40000410000 */
[----:B------:R-:W-:Y:S01]  /*24d0*/  FFMA.FTZ R112, R137, R110, R112 ;  /* 0x0000006e89707223 */ /* 0x000fe20000010070 */
[----:B------:R-:W-:Y:S01]  /*24e0*/  PRMT R110, RZ, 0x7610, R11 ;  /* 0x00007610ff6e7816 */ /* 0x000fe2000000000b */
[C---:B------:R-:W-:Y:S02]  /*24f0*/  FFMA.FTZ R118, R135.reuse, R114, -R118 ;  /* 0x0000007287767223 */ /* 0x040fe40000010876 */
[----:B------:R-:W-:Y:S02]  /*2500*/  FFMA.FTZ R119, R135, R116, R119 ;  /* 0x0000007487777223 */ /* 0x000fe40000010077 */
[----:B------:R-:W-:Y:S02]  /*2510*/  FMUL.FTZ R114, R134, R112 ;  /* 0x0000007086727220 */ /* 0x000fe40000410000 */
[----:B------:R-:W-:Y:S02]  /*2520*/  FADD.FTZ R119, RZ, R119 ;  /* 0x00000077ff777221 */ /* 0x000fe40000010000 */
[----:B------:R-:W-:-:S02]  /*2530*/  FFMA.FTZ R118, R73, R110, R118 ;  /* 0x0000006e49767223 */ /* 0x000fc40000010076 */
[-C--:B------:R-:W-:Y:S01]  /*2540*/  FFMA.FTZ R114, R135, R113.reuse, -R114 ;  /* 0x0000007187727223 */ /* 0x080fe20000010872 */
[----:B------:R-:W-:Y:S01]  /*2550*/  MUFU.SIN R115, R120 ;  /* 0x0000007800737308 */ /* 0x000fe20000000400 */
[----:B------:R-:W-:Y:S02]  /*2560*/  FMUL.FTZ R2, R64, UR40 ;  /* 0x0000002840027c20 */ /* 0x000fe40008410000 */
[----:B------:R-:W-:Y:S02]  /*2570*/  FMUL.FTZ R113, R134, R113 ;  /* 0x0000007186717220 */ /* 0x000fe40000410000 */
[----:B------:R-:W-:-:S03]  /*2580*/  FMUL.FTZ R116, R132, R119 ;  /* 0x0000007784747220 */ /* 0x000fc60000410000 */
[----:B------:R0:W-:Y:S01]  /*2590*/  MUFU.COS R117, R120 ;  /* 0x0000007800757308 */ /* 0x0001e20000000000 */
[----:B------:R-:W-:Y:S02]  /*25a0*/  FMUL.RZ R151, R2, 0.15915493667125701904 ;  /* 0x3e22f98302977820 */ /* 0x000fe4000040c000 */
[----:B------:R-:W-:Y:S01]  /*25b0*/  FFMA.FTZ R112, R135, R112, R113 ;  /* 0x0000007087707223 */ /* 0x000fe20000010071 */
[----:B------:R-:W-:Y:S01]  /*25c0*/  PRMT R113, RZ, 0x5410, R4 ;  /* 0x00005410ff717816 */ /* 0x000fe20000000004 */
[----:B------:R-:W-:Y:S02]  /*25d0*/  FMUL.FTZ R2, R66, R3 ;  /* 0x0000000342027220 */ /* 0x000fe40000410000 */
[-C--:B0-----:R-:W-:Y:S02]  /*25e0*/  FMUL.FTZ R120, R132, R118.reuse ;  /* 0x0000007684787220 */ /* 0x081fe40000410000 */
[C---:B------:R-:W-:Y:S02]  /*25f0*/  FFMA.FTZ R116, R133.reuse, R118, -R116 ;  /* 0x0000007685747223 */ /* 0x040fe40000010874 */
[----:B------:R-:W-:Y:S01]  /*2600*/  FFMA.FTZ R120, R133, R119, R120 ;  /* 0x0000007785787223 */ /* 0x000fe20000010078 */
[----:B------:R-:W0:Y:S01]  /*2610*/  MUFU.EX2 R2, R2 ;  /* 0x0000000200027308 */ /* 0x000e220000000800 */
[----:B------:R-:W-:-:S02]  /*2620*/  FFMA.FTZ R119, R72, R113, R116 ;  /* 0x0000007148777223 */ /* 0x000fc40000010074 */
[----:B------:R-:W-:Y:S02]  /*2630*/  FADD.FTZ R120, RZ, R120 ;  /* 0x00000078ff787221 */ /* 0x000fe40000010000 */
[C---:B------:R-:W-:Y:S02]  /*2640*/  FMUL.FTZ R116, R132.reuse, R112 ;  /* 0x0000007084747220 */ /* 0x040fe40000410000 */
[----:B------:R-:W-:Y:S02]  /*2650*/  FMUL.FTZ R118, R132, R114 ;  /* 0x0000007284767220 */ /* 0x000fe40000410000 */
[C---:B------:R-:W-:Y:S02]  /*2660*/  FMUL.FTZ R148, R130.reuse, R120 ;  /* 0x0000007882947220 */ /* 0x040fe40000410000 */
[C---:B------:R-:W-:Y:S02]  /*2670*/  FFMA.FTZ R116, R133.reuse, R114, -R116 ;  /* 0x0000007285747223 */ /* 0x040fe40000010874 */
[----:B------:R-:W-:Y:S01]  /*2680*/  FFMA.FTZ R114, R133, R112, R118 ;  /* 0x0000007085727223 */ /* 0x000fe20000010076 */
[----:B------:R-:W-:Y:S01]  /*2690*/  PRMT R112, RZ, 0x7610, R4 ;  /* 0x00007610ff707816 */ /* 0x000fe20000000004 */
[----:B------:R-:W-:-:S02]  /*26a0*/  FMUL.FTZ R121, R130, R119 ;  /* 0x0000007782797220 */ /* 0x000fc40000410000 */
[C---:B------:R-:W-:Y:S02]  /*26b0*/  FFMA.FTZ R148, R131.reuse, R119, -R148 ;  /* 0x0000007783947223 */ /* 0x040fe40000010894 */
[----:B------:R-:W-:Y:S02]  /*26c0*/  FFMA.FTZ R121, R131, R120, R121 ;  /* 0x0000007883797223 */ /* 0x000fe40000010079 */
[----:B------:R-:W-:Y:S02]  /*26d0*/  FFMA.FTZ R119, R71, R112, R148 ;  /* 0x0000007047777223 */ /* 0x000fe40000010094 */
[----:B------:R-:W-:Y:S02]  /*26e0*/  FADD.FTZ R121, RZ, R121 ;  /* 0x00000079ff797221 */ /* 0x000fe40000010000 */
[----:B------:R-:W-:Y:S02]  /*26f0*/  FMUL.FTZ R154, R128, R119 ;  /* 0x00000077809a7220 */ /* 0x000fe40000410000 */
[----:B0-----:R-:W-:-:S02]  /*2700*/  FMUL.FTZ R120, R2, R117 ;  /* 0x0000007502787220 */ /* 0x001fc40000410000 */
[----:B------:R-:W-:Y:S02]  /*2710*/  FMUL.FTZ R117, R130, R114 ;  /* 0x0000007282757220 */ /* 0x000fe40000410000 */
[-C--:B------:R-:W-:Y:S02]  /*2720*/  FMUL.FTZ R152, R128, R121.reuse ;  /* 0x0000007980987220 */ /* 0x080fe40000410000 */
[----:B------:R-:W-:Y:S02]  /*2730*/  FFMA.FTZ R154, R129, R121, R154 ;  /* 0x00000079819a7223 */ /* 0x000fe4000001009a */
[----:B------:R-:W-:Y:S02]  /*2740*/  FMUL.FTZ R3, R64, R3 ;  /* 0x0000000340037220 */ /* 0x000fe40000410000 */
[----:B------:R-:W-:Y:S01]  /*2750*/  FMUL.FTZ R118, R2, R115 ;  /* 0x0000007302767220 */ /* 0x000fe20000410000 */
[----:B------:R-:W-:Y:S01]  /*2760*/  PRMT R115, RZ, 0x5410, R5 ;  /* 0x00005410ff737816 */ /* 0x000fe20000000005 */
[----:B------:R-:W-:-:S02]  /*2770*/  FFMA.FTZ R117, R131, R116, -R117 ;  /* 0x0000007483757223 */ /* 0x000fc40000010875 */
[----:B------:R-:W-:Y:S02]  /*2780*/  FFMA.FTZ R152, R129, R119, -R152 ;  /* 0x0000007781987223 */ /* 0x000fe40000010898 */
[----:B------:R-:W-:Y:S02]  /*2790*/  FMUL.FTZ R116, R130, R116 ;  /* 0x0000007482747220 */ /* 0x000fe40000410000 */
[----:B------:R-:W-:Y:S01]  /*27a0*/  FADD.FTZ R154, RZ, R154 ;  /* 0x0000009aff9a7221 */ /* 0x000fe20000010000 */
[----:B------:R-:W-:Y:S01]  /*27b0*/  MUFU.COS R150, R151 ;  /* 0x0000009700967308 */ /* 0x000fe20000000000 */
[----:B------:R-:W-:Y:S02]  /*27c0*/  FFMA.FTZ R152, R70, R115, R152 ;  /* 0x0000007346987223 */ /* 0x000fe40000010098 */
[----:B------:R-:W-:Y:S02]  /*27d0*/  FFMA.FTZ R116, R131, R114, R116 ;  /* 0x0000007283747223 */ /* 0x000fe40000010074 */
[----:B------:R-:W-:-:S02]  /*27e0*/  FMUL.FTZ R114, R126, R154 ;  /* 0x0000009a7e727220 */ /* 0x000fc40000410000 */
[----:B------:R-:W-:Y:S01]  /*27f0*/  FMUL.FTZ R2, R128, R117 ;  /* 0x0000007580027220 */ /* 0x000fe20000410000 */
[----:B------:R-:W0:Y:S01]  /*2800*/  MUFU.EX2 R3, R3 ;  /* 0x0000000300037308 */ /* 0x000e220000000800 */
[-C--:B------:R-:W-:Y:S02]  /*2810*/  FMUL.FTZ R119, R126, R152.reuse ;  /* 0x000000987e777220 */ /* 0x080fe40000410000 */
[----:B------:R-:W-:-:S05]  /*2820*/  FFMA.FTZ R152, R127, R152, -R114 ;  /* 0x000000987f987223 */ /* 0x000fca0000010872 */
[----:B------:R-:W1:Y:S01]  /*2830*/  MUFU.SIN R148, R151 ;  /* 0x0000009700947308 */ /* 0x000e620000000400 */
[-C--:B------:R-:W-:Y:S01]  /*2840*/  FFMA.FTZ R2, R129, R116.reuse, R2 ;  /* 0x0000007481027223 */ /* 0x080fe20000010002 */
[----:B------:R-:W-:Y:S01]  /*2850*/  PRMT R114, RZ, 0x7610, R5 ;  /* 0x00007610ff727816 */ /* 0x000fe20000000005 */
[----:B------:R-:W-:Y:S02]  /*2860*/  FMUL.FTZ R116, R128, R116 ;  /* 0x0000007480747220 */ /* 0x000fe40000410000 */
[----:B------:R-:W-:Y:S02]  /*2870*/  FFMA.FTZ R119, R127, R154, R119 ;  /* 0x0000009a7f777223 */ /* 0x000fe40000010077 */
[----:B------:R-:W-:Y:S02]  /*2880*/  FFMA.FTZ R116, R129, R117, -R116 ;  /* 0x0000007581747223 */ /* 0x000fe40000010874 */
[----:B------:R-:W-:Y:S02]  /*2890*/  FFMA.FTZ R152, R69, R114, R152 ;  /* 0x0000007245987223 */ /* 0x000fe40000010098 */
[----:B------:R-:W-:-:S02]  /*28a0*/  FADD.FTZ R119, RZ, R119 ;  /* 0x00000077ff777221 */ /* 0x000fc40000010000 */
[----:B------:R-:W-:Y:S02]  /*28b0*/  FMUL.FTZ R117, R126, R116 ;  /* 0x000000747e757220 */ /* 0x000fe40000410000 */
[C---:B------:R-:W-:Y:S02]  /*28c0*/  FMUL.FTZ R154, R124.reuse, R152 ;  /* 0x000000987c9a7220 */ /* 0x040fe40000410000 */
[C---:B0-----:R-:W-:Y:S02]  /*28d0*/  FMUL.FTZ R150, R3.reuse, R150 ;  /* 0x0000009603967220 */ /* 0x041fe40000410000 */
[----:B-1----:R-:W-:Y:S02]  /*28e0*/  FMUL.FTZ R148, R3, R148 ;  /* 0x0000009403947220 */ /* 0x002fe40000410000 */
[----:B------:R-:W-:Y:S02]  /*28f0*/  FMUL.FTZ R121, R124, R119 ;  /* 0x000000777c797220 */ /* 0x000fe40000410000 */
[----:B------:R-:W-:-:S02]  /*2900*/  FMUL.FTZ R3, R126, R2 ;  /* 0x000000027e037220 */ /* 0x000fc40000410000 */
[----:B------:R-:W-:Y:S01]  /*2910*/  FFMA.FTZ R2, R127, R2, R117 ;  /* 0x000000027f027223 */ /* 0x000fe20000010075 */
[----:B------:R-:W-:Y:S01]  /*2920*/  PRMT R117, RZ, 0x5410, R6 ;  /* 0x00005410ff757816 */ /* 0x000fe20000000006 */
[C---:B------:R-:W-:Y:S02]  /*2930*/  FFMA.FTZ R154, R125.reuse, R119, R154 ;  /* 0x000000777d9a7223 */ /* 0x040fe4000001009a */
[----:B------:R-:W-:Y:S02]  /*2940*/  FFMA.FTZ R121, R125, R152, -R121 ;  /* 0x000000987d797223 */ /* 0x000fe40000010879 */
[----:B------:R-:W-:Y:S02]  /*2950*/  FFMA.FTZ R3, R127, R116, -R3 ;  /* 0x000000747f037223 */ /* 0x000fe40000010803 */
[----:B------:R-:W-:Y:S02]  /*2960*/  FADD.FTZ R154, RZ, R154 ;  /* 0x0000009aff9a7221 */ /* 0x000fe40000010000 */
[----:B------:R-:W-:-:S02]  /*2970*/  FFMA.FTZ R121, R68, R117, R121 ;  /* 0x0000007544797223 */ /* 0x000fc40000010079 */
[C---:B------:R-:W-:Y:S02]  /*2980*/  FMUL.FTZ R116, R124.reuse, R2 ;  /* 0x000000027c747220 */ /* 0x040fe40000410000 */
[----:B------:R-:W-:Y:S02]  /*2990*/  FMUL.FTZ R119, R124, R3 ;  /* 0x000000037c777220 */ /* 0x000fe40000410000 */
[C---:B------:R-:W-:Y:S02]  /*29a0*/  FMUL.FTZ R152, R122.reuse, R154 ;  /* 0x0000009a7a987220 */ /* 0x040fe40000410000 */
[----:B------:R-:W-:Y:S02]  /*29b0*/  FMUL.FTZ R151, R122, R121 ;  /* 0x000000797a977220 */ /* 0x000fe40000410000 */
[C---:B------:R-:W-:Y:S01]  /*29c0*/  FFMA.FTZ R3, R125.reuse, R3, -R116 ;  /* 0x000000037d037223 */ /* 0x040fe20000010874 */
[----:B------:R-:W-:Y:S01]  /*29d0*/  PRMT R116, RZ, 0x7610, R6 ;  /* 0x00007610ff747816 */ /* 0x000fe20000000006 */
[----:B------:R-:W-:-:S02]  /*29e0*/  FFMA.FTZ R119, R125, R2, R119 ;  /* 0x000000027d777223 */ /* 0x000fc40000010077 */
[C---:B------:R-:W-:Y:S02]  /*29f0*/  FFMA.FTZ R152, R123.reuse, R121, -R152 ;  /* 0x000000797b987223 */ /* 0x040fe40000010898 */
[----:B------:R-:W-:Y:S02]  /*2a00*/  FFMA.FTZ R151, R123, R154, R151 ;  /* 0x0000009a7b977223 */ /* 0x000fe40000010097 */
[C---:B------:R-:W-:Y:S02]  /*2a10*/  FMUL.FTZ R2, R122.reuse, R119 ;  /* 0x000000777a027220 */ /* 0x040fe40000410000 */
[----:B------:R-:W-:Y:S02]  /*2a20*/  FFMA.FTZ R121, R67, R116, R152 ;  /* 0x0000007443797223 */ /* 0x000fe40000010098 */
[----:B------:R-:W-:Y:S02]  /*2a30*/  FADD.FTZ R151, RZ, R151 ;  /* 0x00000097ff977221 */ /* 0x000fe40000010000 */
[----:B------:R-:W-:-:S02]  /*2a40*/  FMUL.FTZ R152, R122, R3 ;  /* 0x000000037a987220 */ /* 0x000fc40000410000 */
[C---:B------:R-:W-:Y:S02]  /*2a50*/  FFMA.FTZ R3, R123.reuse, R3, -R2 ;  /* 0x000000037b037223 */ /* 0x040fe40000010802 */
[C---:B------:R-:W-:Y:S02]  /*2a60*/  FMUL.FTZ R153, R118.reuse, R151 ;  /* 0x0000009776997220 */ /* 0x040fe40000410000 */
[----:B------:R-:W-:Y:S02]  /*2a70*/  FFMA.FTZ R119, R123, R119, R152 ;  /* 0x000000777b777223 */ /* 0x000fe40000010098 */
[C---:B------:R-:W-:Y:S02]  /*2a80*/  FMUL.FTZ R2, R118.reuse, R3 ;  /* 0x0000000376027220 */ /* 0x040fe40000410000 */
[-C--:B------:R-:W-:Y:S02]  /*2a90*/  FMUL.FTZ R154, R118, R121.reuse ;  /* 0x00000079769a7220 */ /* 0x080fe40000410000 */
[----:B------:R-:W-:-:S02]  /*2aa0*/  FFMA.FTZ R153, R120, R121, -R153 ;  /* 0x0000007978997223 */ /* 0x000fc40000010899 */
[-C--:B------:R-:W-:Y:S02]  /*2ab0*/  FFMA.FTZ R121, R120, R119.reuse, R2 ;  /* 0x0000007778797223 */ /* 0x080fe40000010002 */
[----:B------:R-:W-:Y:S01]  /*2ac0*/  FMUL.FTZ R2, R118, R119 ;  /* 0x0000007776027220 */ /* 0x000fe20000410000 */
[----:B------:R-:W-:Y:S02]  /*2ad0*/  PRMT R119, RZ, 0x5410, R7 ;  /* 0x00005410ff777816 */ /* 0x000fe40000000007 */
[----:B------:R-:W-:Y:S01]  /*2ae0*/  ISETP.NE.AND P1, PT, R102, 0x1f, PT ;  /* 0x0000001f6600780c */ /* 0x000fe20003f25270 */
[----:B------:R-:W-:Y:S02]  /*2af0*/  FFMA.FTZ R154, R120, R151, R154 ;  /* 0x00000097789a7223 */ /* 0x000fe4000001009a */
[----:B------:R-:W-:Y:S02]  /*2b00*/  FFMA.FTZ R153, R66, R119, R153 ;  /* 0x0000007742997223 */ /* 0x000fe40000010099 */
[----:B------:R-:W-:-:S02]  /*2b10*/  FFMA.FTZ R3, R120, R3, -R2 ;  /* 0x0000000378037223 */ /* 0x000fc40000010802 */
[----:B------:R-:W-:Y:S02]  /*2b20*/  FADD.FTZ R151, RZ, R154 ;  /* 0x0000009aff977221 */ /* 0x000fe40000010000 */
[C---:B------:R-:W-:Y:S02]  /*2b30*/  FMUL.FTZ R154, R148.reuse, R153 ;  /* 0x00000099949a7220 */ /* 0x040fe40000410000 */
[C---:B------:R-:W-:Y:S02]  /*2b40*/  FMUL.FTZ R2, R148.reuse, R3 ;  /* 0x0000000394027220 */ /* 0x040fe40000410000 */
[C---:B------:R-:W-:Y:S02]  /*2b50*/  FMUL.FTZ R170, R148.reuse, R121 ;  /* 0x0000007994aa7220 */ /* 0x040fe40000410000 */
[-C--:B------:R-:W-:Y:S02]  /*2b60*/  FMUL.FTZ R152, R148, R151.reuse ;  /* 0x0000009794987220 */ /* 0x080fe40000410000 */
[----:B------:R-:W-:-:S02]  /*2b70*/  FFMA.FTZ R154, R150, R151, R154 ;  /* 0x00000097969a7223 */ /* 0x000fc4000001009a */
[C---:B------:R-:W-:Y:S02]  /*2b80*/  FFMA.FTZ R170, R150.reuse, R3, -R170 ;  /* 0x0000000396aa7223 */ /* 0x040fe400000108aa */
[C---:B------:R-:W-:Y:S02]  /*2b90*/  FFMA.FTZ R151, R150.reuse, R121, R2 ;  /* 0x0000007996977223 */ /* 0x040fe40000010002 */
[----:B------:R0:W1:Y:S01]  /*2ba0*/  @P1 LDS.64 R2, [R102.X8+0x2d18] ;  /* 0x002d180066021984 */ /* 0x0000620000008a00 */
[----:B------:R-:W-:Y:S01]  /*2bb0*/  PRMT R121, RZ, 0x7610, R7 ;  /* 0x00007610ff797816 */ /* 0x000fe20000000007 */
[----:B------:R-:W-:Y:S01]  /*2bc0*/  FFMA.FTZ R152, R150, R153, -R152 ;  /* 0x0000009996987223 */ /* 0x000fe20000010898 */
[----:B------:R-:W-:Y:S01]  /*2bd0*/  BSSY B0, `(.L_x_9803) ;  /* 0x000000f000007945 */ /* 0x000fe20003800000 */
[----:B------:R-:W-:Y:S02]  /*2be0*/  FADD.FTZ R172, RZ, R154 ;  /* 0x0000009affac7221 */ /* 0x000fe40000010000 */
[----:B------:R-:W-:Y:S01]  /*2bf0*/  FFMA.FTZ R173, R64, R121, R152 ;  /* 0x0000007940ad7223 */ /* 0x000fe20000010098 */
[----:B------:R-:W-:Y:S05]  /*2c00*/  @P1 BRA `(.L_x_9804) ;  /* 0x000000b000001947 */ /* 0x000fea0003800000 */
[----:B----4-:R-:W-:Y:S01]  /*2c10*/  ULDC UR28, c[0x0][0x174] ;  /* 0x00005d00001c7ab9 */ /* 0x010fe20000000800 */
[----:B-1----:R-:W-:Y:S01]  /*2c20*/  HFMA2.MMA R3, -RZ, RZ, 0, 0 ;  /* 0x00000000ff037435 */ /* 0x002fe200000001ff */
        /* <DEDUP_REMOVED lines=9> */
.L_x_9804:
[----:B----4-:R-:W-:Y:S05]  /*2cc0*/  BSYNC B0 ;  /* 0x0000000000007941 */ /* 0x010fea0003800000 */
.L_x_9803:
[----:B------:R-:W3:Y:S01]  /*2cd0*/  SHFL.UP PT, R154, R173, 0x1, RZ ;  /* 0x04200000ad9a7989 */ /* 0x000ee200000e00ff */
[----:B------:R-:W-:Y:S01]  /*2ce0*/  ISETP.GE.AND P3, PT, R100, 0x1, PT ;  /* 0x000000016400780c */ /* 0x000fe20003f66270 */
[----:B-----5:R4:W0:Y:S01]  /*2cf0*/  R2UR UR28, R30 ;  /* 0x000000001e1c73c2 */ /* 0x02082200000e0000 */
[----:B------:R-:W-:Y:S01]  /*2d00*/  PRMT R163, RZ, 0x7610, R25 ;  /* 0x00007610ffa37816 */ /* 0x000fe20000000019 */
[----:B------:R-:W2:Y:S01]  /*2d10*/  SHFL.UP PT, R155, R172, 0x1, RZ ;  /* 0x04200000ac9b7989 */ /* 0x000ea200000e00ff */
[----:B------:R-:W-:Y:S01]  /*2d20*/  PRMT R224, RZ, 0x7610, R23 ;  /* 0x00007610ffe07816 */ /* 0x000fe20000000017 */
[----:B------:R-:W-:Y:S01]  /*2d30*/  FADD.FTZ R222, R87, R87 ;  /* 0x0000005757de7221 */ /* 0x000fe20000010000 */
[----:B------:R-:W-:Y:S01]  /*2d40*/  PRMT R221, RZ, 0x7610, R22 ;  /* 0x00007610ffdd7816 */ /* 0x000fe20000000016 */
[----:B-1----:R-:W1:Y:S01]  /*2d50*/  SHFL.UP PT, R152, R170, 0x1, RZ ;  /* 0x04200000aa987989 */ /* 0x002e6200000e00ff */
[----:B------:R-:W-:Y:S01]  /*2d60*/  PRMT R217, RZ, 0x5410, R20 ;  /* 0x00005410ffd97816 */ /* 0x000fe20000000014 */
[----:B------:R3:W0:Y:S01]  /*2d70*/  R2UR UR29, R31 ;  /* 0x000000001f1d73c2 */ /* 0x00062200000e0000 */
[----:B----4-:R-:W-:Y:S01]  /*2d80*/  PRMT R30, RZ, 0x5410, R26 ;  /* 0x00005410ff1e7816 */ /* 0x010fe2000000001a */
[----:B------:R-:W4:Y:S01]  /*2d90*/  SHFL.UP PT, R153, R151, 0x1, RZ ;  /* 0x0420000097997989 */ /* 0x000f2200000e00ff */
[----:B------:R-:W-:Y:S01]  /*2da0*/  PRMT R223, RZ, 0x7610, R20 ;  /* 0x00007610ffdf7816 */ /* 0x000fe20000000014 */
[----:B------:R-:W-:Y:S01]  /*2db0*/  FADD.FTZ R219, R88, R88 ;  /* 0x0000005858db7221 */ /* 0x000fe20000010000 */
[----:B------:R-:W-:Y:S01]  /*2dc0*/  PRMT R220, RZ, 0x7610, R21 ;  /* 0x00007610ffdc7816 */ /* 0x000fe20000000015 */
[----:B------:R-:W-:Y:S01]  /*2dd0*/  FADD.FTZ R216, R89, R89 ;  /* 0x0000005959d87221 */ /* 0x000fe20000010000 */
[----:B------:R-:W-:Y:S01]  /*2de0*/  PRMT R218, RZ, 0x5410, R21 ;  /* 0x00005410ffda7816 */ /* 0x000fe20000000015 */
[----:B---3--:R-:W-:Y:S01]  /*2df0*/  FADD.FTZ R31, R81, R81 ;  /* 0x00000051511f7221 */ /* 0x008fe20000010000 */
[--C-:B------:R-:W-:Y:S01]  /*2e00*/  PRMT R212, RZ, 0x7610, R19.reuse ;  /* 0x00007610ffd47816 */ /* 0x100fe20000000013 */
[----:B------:R-:W-:Y:S01]  /*2e10*/  FADD.FTZ R213, R90, R90 ;  /* 0x0000005a5ad57221 */ /* 0x000fe20000010000 */
[----:B------:R-:W-:Y:S01]  /*2e20*/  PRMT R214, RZ, 0x5410, R19 ;  /* 0x00005410ffd67816 */ /* 0x000fe20000000013 */
[----:B------:R-:W-:Y:S01]  /*2e30*/  FADD.FTZ R210, R91, R91 ;  /* 0x0000005b5bd27221 */ /* 0x000fe20000010000 */
[--C-:B------:R-:W-:Y:S01]  /*2e40*/  PRMT R193, RZ, 0x5410, R12.reuse ;  /* 0x00005410ffc17816 */ /* 0x100fe2000000000c */
[C---:B------:R-:W-:Y:S01]  /*2e50*/  FMUL.FTZ R158, R151.reuse, R154 ;  /* 0x0000009a979e7220 */ /* 0x040fe20000410000 */
[----:B------:R-:W-:Y:S01]  /*2e60*/  PRMT R194, RZ, 0x7610, R12 ;  /* 0x00007610ffc27816 */ /* 0x000fe2000000000c */
[----:B------:R-:W-:Y:S01]  /*2e70*/  FADD.FTZ R207, R92, R92 ;  /* 0x0000005c5ccf7221 */ /* 0x000fe20000010000 */
[----:B------:R-:W-:Y:S01]  /*2e80*/  PRMT R211, RZ, 0x5410, R18 ;  /* 0x00005410ffd37816 */ /* 0x000fe20000000012 */
[CC--:B--2---:R-:W-:Y:S01]  /*2e90*/  FMUL.FTZ R157, R151.reuse, R155.reuse ;  /* 0x0000009b979d7220 */ /* 0x0c4fe20000410000 */
[----:B------:R-:W-:Y:S01]  /*2ea0*/  ISETP.NE.AND P6, PT, R166, 0x1f, PT ;  /* 0x0000001fa600780c */ /* 0x000fe20003fc5270 */
[----:B------:R-:W-:Y:S01]  /*2eb0*/  FFMA.FTZ R155, R170, R155, R158 ;  /* 0x0000009baa9b7223 */ /* 0x000fe2000001009e */
[C---:B------:R-:W-:Y:S01]  /*2ec0*/  ISETP.GT.U32.AND P4, PT, R166.reuse, 0x17, PT ;  /* 0x00000017a600780c */ /* 0x040fe20003f84070 */
[C---:B-1----:R-:W-:Y:S01]  /*2ed0*/  FMUL.FTZ R156, R151.reuse, R152 ;  /* 0x00000098979c7220 */ /* 0x042fe20000410000 */
[----:B------:R-:W-:Y:S01]  /*2ee0*/  ISETP.GT.U32.AND P5, PT, R166, 0xf, PT ;  /* 0x0000000fa600780c */ /* 0x000fe20003fa4070 */
[C---:B------:R-:W-:Y:S01]  /*2ef0*/  FFMA.FTZ R154, R170.reuse, R154, -R157 ;  /* 0x0000009aaa9a7223 */ /* 0x040fe2000001089d */
[----:B------:R-:W-:Y:S01]  /*2f00*/  PRMT R196, RZ, 0x7610, R13 ;  /* 0x00007610ffc47816 */ /* 0x000fe2000000000d */
[-C--:B----4-:R-:W-:Y:S01]  /*2f10*/  FFMA.FTZ R156, R170, R153.reuse, R156 ;  /* 0x00000099aa9c7223 */ /* 0x090fe2000001009c */
[----:B------:R-:W-:Y:S01]  /*2f20*/  PRMT R206, RZ, 0x7610, R17 ;  /* 0x00007610ffce7816 */ /* 0x000fe20000000011 */
[C---:B------:R-:W-:Y:S01]  /*2f30*/  FMUL.FTZ R153, R151.reuse, R153 ;  /* 0x0000009997997220 */ /* 0x040fe20000410000 */
[----:B------:R-:W-:Y:S01]  /*2f40*/  PRMT R200, RZ, 0x7610, R15 ;  /* 0x00007610ffc87816 */ /* 0x000fe2000000000f */
[----:B------:R-:W-:Y:S01]  /*2f50*/  @P3 FADD.FTZ R172, R172, R155 ;  /* 0x0000009bacac3221 */ /* 0x000fe20000010000 */
[----:B------:R-:W-:Y:S01]  /*2f60*/  FSEL R156, R151, R156, !P3 ;  /* 0x0000009c979c7208 */ /* 0x000fe20005800000 */
[----:B------:R-:W-:Y:S01]  /*2f70*/  @P3 FADD.FTZ R173, R173, R154 ;  /* 0x0000009aadad3221 */ /* 0x000fe20000010000 */
[----:B------:R-:W-:Y:S01]  /*2f80*/  PRMT R197, RZ, 0x7610, R14 ;  /* 0x00007610ffc57816 */ /* 0x000fe2000000000e */
[----:B------:R-:W-:Y:S01]  /*2f90*/  @P3 FFMA.FTZ R170, R170, R152, -R153 ;  /* 0x00000098aaaa3223 */ /* 0x000fe20000010899 */
[----:B------:R-:W1:Y:S01]  /*2fa0*/  SHFL.UP PT, R157, R172, 0x2, RZ ;  /* 0x04400000ac9d7989 */ /* 0x000e6200000e00ff */
[----:B------:R-:W-:Y:S01]  /*2fb0*/  ISETP.GE.AND P3, PT, R100, 0x2, PT ;  /* 0x000000026400780c */ /* 0x000fe20003f66270 */
[----:B------:R-:W-:Y:S01]  /*2fc0*/  FADD.FTZ R203, R93, R93 ;  /* 0x0000005d5dcb7221 */ /* 0x000fe20000010000 */
[--C-:B------:R-:W-:Y:S01]  /*2fd0*/  PRMT R205, RZ, 0x5410, R16.reuse ;  /* 0x00005410ffcd7816 */ /* 0x100fe20000000010 */
[----:B------:R-:W2:Y:S01]  /*2fe0*/  SHFL.UP PT, R155, R173, 0x2, RZ ;  /* 0x04400000ad9b7989 */ /* 0x000ea200000e00ff */
[----:B------:R-:W-:Y:S01]  /*2ff0*/  PRMT R209, RZ, 0x7610, R16 ;  /* 0x00007610ffd17816 */ /* 0x000fe20000000010 */
[----:B------:R-:W-:Y:S01]  /*3000*/  FADD.FTZ R201, R94, R94 ;  /* 0x0000005e5ec97221 */ /* 0x000fe20000010000 */
[----:B------:R-:W-:Y:S01]  /*3010*/  MOV R199, UR7 ;  /* 0x0000000700c77c02 */ /* 0x000fe20008000f00 */
[----:B------:R-:W3:Y:S01]  /*3020*/  SHFL.UP PT, R151, R170, 0x2, RZ ;  /* 0x04400000aa977989 */ /* 0x000ee200000e00ff */
[----:B------:R-:W-:Y:S01]  /*3030*/  FADD.FTZ R198, R95, R95 ;  /* 0x0000005f5fc67221 */ /* 0x000fe20000010000 */
[----:B------:R-:W-:Y:S02]  /*3040*/  BSSY B0, `(.L_x_9805) ;  /* 0x000016f000007945 */ /* 0x000fe40003800000 */
[----:B------:R-:W4:Y:S01]  /*3050*/  SHFL.UP PT, R153, R156, 0x2, RZ ;  /* 0x044000009c997989 */ /* 0x000f2200000e00ff */
[----:B-1----:R-:W-:-:S02]  /*3060*/  FMUL.FTZ R152, R156, R157 ;  /* 0x0000009d9c987220 */ /* 0x002fc40000410000 */
[-C--:B--2---:R-:W-:Y:S02]  /*3070*/  FMUL.FTZ R159, R156, R155.reuse ;  /* 0x0000009b9c9f7220 */ /* 0x084fe40000410000 */
[----:B------:R-:W-:Y:S02]  /*3080*/  FFMA.FTZ R158, R170, R155, -R152 ;  /* 0x0000009baa9e7223 */ /* 0x000fe40000010898 */
[----:B---3--:R-:W-:Y:S02]  /*3090*/  FMUL.FTZ R154, R156, R151 ;  /* 0x000000979c9a7220 */ /* 0x008fe40000410000 */
[----:B------:R-:W-:Y:S02]  /*30a0*/  FFMA.FTZ R159, R170, R157, R159 ;  /* 0x0000009daa9f7223 */ /* 0x000fe4000001009f */
[-C--:B----4-:R-:W-:Y:S02]  /*30b0*/  FMUL.FTZ R152, R156, R153.reuse ;  /* 0x000000999c987220 */ /* 0x090fe40000410000 */
[C---:B------:R-:W-:Y:S01]  /*30c0*/  FFMA.FTZ R153, R170.reuse, R153, R154 ;  /* 0x00000099aa997223 */ /* 0x040fe2000001009a */
[----:B------:R-:W-:Y:S01]  /*30d0*/  PRMT R154, RZ, 0x5410, R27 ;  /* 0x00005410ff9a7816 */ /* 0x000fe2000000001b */
[----:B------:R-:W-:Y:S01]  /*30e0*/  @P3 FFMA.FTZ R170, R170, R151, -R152 ;  /* 0x00000097aaaa3223 */ /* 0x000fe20000010898 */
[----:B------:R-:W-:Y:S01]  /*30f0*/  PRMT R152, RZ, 0x7610, R26 ;  /* 0x00007610ff987816 */ /* 0x000fe2000000001a */
[----:B------:R-:W-:Y:S01]  /*3100*/  @P3 FADD.FTZ R172, R172, R159 ;  /* 0x0000009facac3221 */ /* 0x000fe20000010000 */
[----:B------:R-:W-:Y:S01]  /*3110*/  PRMT R26, RZ, 0x7610, R27 ;  /* 0x00007610ff1a7816 */ /* 0x000fe2000000001b */
[----:B------:R-:W-:Y:S01]  /*3120*/  @P3 FADD.FTZ R173, R173, R158 ;  /* 0x0000009eadad3221 */ /* 0x000fe20000010000 */
[----:B------:R-:W-:Y:S01]  /*3130*/  FSEL R159, R156, R153, !P3 ;  /* 0x000000999c9f7208 */ /* 0x000fe20005800000 */
[----:B------:R-:W-:Y:S01]  /*3140*/  SHFL.UP PT, R161, R170, 0x4, RZ ;  /* 0x04800000aaa17989 */ /* 0x000fe200000e00ff */
[----:B------:R-:W-:Y:S01]  /*3150*/  FADD.FTZ R151, R82, R82 ;  /* 0x0000005252977221 */ /* 0x000fe20000010000 */
[----:B------:R-:W-:Y:S01]  /*3160*/  ISETP.GE.AND P3, PT, R100, 0x4, PT ;  /* 0x000000046400780c */ /* 0x000fe20003f66270 */
[C---:B0-----:R-:W-:Y:S01]  /*3170*/  FMUL.FTZ R153, R26.reuse, UR28 ;  /* 0x0000001c1a997c20 */ /* 0x041fe20008410000 */
[----:B------:R-:W0:Y:S01]  /*3180*/  SHFL.UP PT, R164, R172, 0x4, RZ ;  /* 0x04800000aca47989 */ /* 0x000e2200000e00ff */
[----:B------:R-:W-:-:S02]  /*3190*/  FMUL.FTZ R155, R26, UR29 ;  /* 0x0000001d1a9b7c20 */ /* 0x000fc40008410000 */
[----:B------:R-:W-:Y:S01]  /*31a0*/  FFMA.FTZ R158, R154, UR29, R153 ;  /* 0x0000001d9a9e7c23 */ /* 0x000fe20008010099 */
[----:B------:R-:W1:Y:S01]  /*31b0*/  SHFL.UP PT, R162, R173, 0x4, RZ ;  /* 0x04800000ada27989 */ /* 0x000e6200000e00ff */
[----:B------:R-:W-:Y:S02]  /*31c0*/  FMUL.FTZ R153, R152, UR28 ;  /* 0x0000001c98997c20 */ /* 0x000fe40008410000 */
[----:B------:R-:W-:Y:S01]  /*31d0*/  FFMA.FTZ R160, R154, UR28, -R155 ;  /* 0x0000001c9aa07c23 */ /* 0x000fe2000801089b */
[----:B------:R-:W2:Y:S01]  /*31e0*/  SHFL.UP PT, R157, R159, 0x4, RZ ;  /* 0x048000009f9d7989 */ /* 0x000ea200000e00ff */
[----:B------:R-:W-:Y:S02]  /*31f0*/  FMUL.FTZ R167, R31, R158 ;  /* 0x0000009e1fa77220 */ /* 0x000fe40000410000 */
[----:B------:R-:W-:Y:S02]  /*3200*/  FMUL.FTZ R27, R152, UR29 ;  /* 0x0000001d981b7c20 */ /* 0x000fe40008410000 */
[----:B------:R-:W-:-:S02]  /*3210*/  FFMA.FTZ R158, R30, UR29, R153 ;  /* 0x0000001d1e9e7c23 */ /* 0x000fc40008010099 */
[----:B------:R-:W-:Y:S02]  /*3220*/  FMUL.FTZ R179, R31, R160 ;  /* 0x000000a01fb37220 */ /* 0x000fe40000410000 */
[-C--:B------:R-:W-:Y:S02]  /*3230*/  FMUL.FTZ R155, R150, R167.reuse ;  /* 0x000000a7969b7220 */ /* 0x080fe40000410000 */
[----:B------:R-:W-:Y:S02]  /*3240*/  FFMA.FTZ R156, R30, UR28, -R27 ;  /* 0x0000001c1e9c7c23 */ /* 0x000fe4000801081b */
[----:B------:R-:W-:Y:S02]  /*3250*/  FMUL.FTZ R153, R151, R158 ;  /* 0x0000009e97997220 */ /* 0x000fe40000410000 */
[C---:B------:R-:W-:Y:S02]  /*3260*/  FMUL.FTZ R27, R148.reuse, R167 ;  /* 0x000000a7941b7220 */ /* 0x040fe40000410000 */
[----:B------:R-:W-:-:S02]  /*3270*/  FFMA.FTZ R158, -R148, R179, -R155 ;  /* 0x000000b3949e7223 */ /* 0x000fc4000001099b */
[----:B------:R-:W-:Y:S02]  /*3280*/  FMUL.FTZ R156, R151, R156 ;  /* 0x0000009c979c7220 */ /* 0x000fe40000410000 */
[----:B------:R-:W-:Y:S01]  /*3290*/  FFMA.FTZ R155, R150, R179, -R27 ;  /* 0x000000b3969b7223 */ /* 0x000fe2000001081b */
[----:B------:R-:W-:Y:S01]  /*32a0*/  PRMT R27, RZ, 0x5410, R24 ;  /* 0x00005410ff1b7816 */ /* 0x000fe20000000018 */
[----:B------:R-:W-:Y:S02]  /*32b0*/  FADD.FTZ R169, -R153, R158 ;  /* 0x0000009e99a97221 */ /* 0x000fe40000010100 */
[----:B------:R-:W-:Y:S01]  /*32c0*/  FADD.FTZ R165, R156, R155 ;  /* 0x0000009b9ca57221 */ /* 0x000fe20000010000 */
[----:B------:R-:W-:Y:S01]  /*32d0*/  PRMT R155, RZ, 0x7610, R24 ;  /* 0x00007610ff9b7816 */ /* 0x000fe20000000018 */
[----:B------:R-:W-:Y:S01]  /*32e0*/  FMUL.FTZ R158, R118, -R169 ;  /* 0x800000a9769e7220 */ /* 0x000fe20000410000 */
[----:B------:R-:W-:Y:S01]  /*32f0*/  PRMT R24, RZ, 0x5410, R25 ;  /* 0x00005410ff187816 */ /* 0x000fe20000000019 */
[----:B0-----:R-:W-:-:S02]  /*3300*/  FMUL.FTZ R25, R159, R164 ;  /* 0x000000a49f197220 */ /* 0x001fc40000410000 */
[-C--:B------:R-:W-:Y:S02]  /*3310*/  FFMA.FTZ R168, R120, R165.reuse, -R158 ;  /* 0x000000a578a87223 */ /* 0x080fe4000001089e */
[----:B------:R-:W-:Y:S02]  /*3320*/  FMUL.FTZ R158, R118, -R165 ;  /* 0x800000a5769e7220 */ /* 0x000fe40000410000 */
[CC--:B-1----:R-:W-:Y:S02]  /*3330*/  FMUL.FTZ R165, R159.reuse, R162.reuse ;  /* 0x000000a29fa57220 */ /* 0x0c2fe40000410000 */
[----:B------:R-:W-:Y:S02]  /*3340*/  FFMA.FTZ R169, R120, R169, R158 ;  /* 0x000000a978a97223 */ /* 0x000fe4000001009e */
[----:B------:R-:W-:Y:S02]  /*3350*/  FMUL.FTZ R158, R159, R161 ;  /* 0x000000a19f9e7220 */ /* 0x000fe40000410000 */
[----:B------:R-:W-:-:S02]  /*3360*/  FFMA.FTZ R160, R170, R162, -R25 ;  /* 0x000000a2aaa07223 */ /* 0x000fc40000010819 */
[C---:B------:R-:W-:Y:S02]  /*3370*/  FFMA.FTZ R165, R170.reuse, R164, R165 ;  /* 0x000000a4aaa57223 */ /* 0x040fe400000100a5 */
[----:B------:R-:W-:Y:S02]  /*3380*/  FMUL.FTZ R25, R163, UR29 ;  /* 0x0000001da3197c20 */ /* 0x000fe40008410000 */
[-C--:B--2---:R-:W-:Y:S02]  /*3390*/  FFMA.FTZ R164, R170, R157.reuse, R158 ;  /* 0x0000009daaa47223 */ /* 0x084fe4000001009e */
[----:B------:R-:W-:Y:S02]  /*33a0*/  FMUL.FTZ R158, R159, R157 ;  /* 0x0000009d9f9e7220 */ /* 0x000fe40000410000 */
[----:B------:R-:W-:Y:S02]  /*33b0*/  FMUL.FTZ R157, R163, UR28 ;  /* 0x0000001ca39d7c20 */ /* 0x000fe40008410000 */
[----:B------:R-:W-:-:S02]  /*33c0*/  FADD.FTZ R162, R83, R83 ;  /* 0x0000005353a27221 */ /* 0x000fc40000010000 */
[----:B------:R-:W-:Y:S02]  /*33d0*/  FFMA.FTZ R25, R24, UR28, -R25 ;  /* 0x0000001c18197c23 */ /* 0x000fe40008010819 */
[----:B------:R-:W-:Y:S02]  /*33e0*/  @P3 FFMA.FTZ R170, R170, R161, -R158 ;  /* 0x000000a1aaaa3223 */ /* 0x000fe4000001089e */
[----:B------:R-:W-:Y:S02]  /*33f0*/  FFMA.FTZ R157, R24, UR29, R157 ;  /* 0x0000001d189d7c23 */ /* 0x000fe4000801009d */
[----:B------:R-:W-:Y:S02]  /*3400*/  @P3 FADD.FTZ R173, R173, R160 ;  /* 0x000000a0adad3221 */ /* 0x000fe40000010000 */
[----:B------:R-:W-:Y:S02]  /*3410*/  @P3 FADD.FTZ R172, R172, R165 ;  /* 0x000000a5acac3221 */ /* 0x000fe40000010000 */
[C---:B------:R-:W-:Y:S01]  /*3420*/  FMUL.FTZ R161, R162.reuse, R25 ;  /* 0x00000019a2a17220 */ /* 0x040fe20000410000 */
[----:B------:R-:W-:Y:S01]  /*3430*/  FSEL R25, R159, R164, !P3 ;  /* 0x000000a49f197208 */ /* 0x000fe20005800000 */
[----:B------:R-:W-:Y:S01]  /*3440*/  FMUL.FTZ R160, R162, R157 ;  /* 0x0000009da2a07220 */ /* 0x000fe20000410000 */
[----:B------:R-:W-:Y:S01]  /*3450*/  SHFL.UP PT, R165, R170, 0x8, RZ ;  /* 0x05000000aaa57989 */ /* 0x000fe200000e00ff */
[----:B------:R-:W-:Y:S01]  /*3460*/  FADD.FTZ R157, R161, R168 ;  /* 0x000000a8a19d7221 */ /* 0x000fe20000010000 */
[----:B------:R-:W-:Y:S01]  /*3470*/  ISETP.GE.AND P3, PT, R100, 0x8, PT ;  /* 0x000000086400780c */ /* 0x000fe20003f66270 */
[----:B------:R-:W-:Y:S01]  /*3480*/  FMUL.FTZ R164, R155, UR28 ;  /* 0x0000001c9ba47c20 */ /* 0x000fe20008410000 */
[----:B------:R-:W0:Y:S01]  /*3490*/  SHFL.UP PT, R171, R173, 0x8, RZ ;  /* 0x05000000adab7989 */ /* 0x000e2200000e00ff */
[----:B------:R-:W-:-:S02]  /*34a0*/  FADD.FTZ R175, -R160, R169 ;  /* 0x000000a9a0af7221 */ /* 0x000fc40000010100 */
[----:B------:R-:W-:Y:S01]  /*34b0*/  FMUL.FTZ R176, R122, -R157 ;  /* 0x8000009d7ab07220 */ /* 0x000fe20000410000 */
[----:B------:R-:W1:Y:S01]  /*34c0*/  SHFL.UP PT, R174, R172, 0x8, RZ ;  /* 0x05000000acae7989 */ /* 0x000e6200000e00ff */
[----:B------:R-:W-:Y:S02]  /*34d0*/  FMUL.FTZ R158, R155, UR29 ;  /* 0x0000001d9b9e7c20 */ /* 0x000fe40008410000 */
[----:B------:R-:W-:Y:S01]  /*34e0*/  FADD.FTZ R159, R84, R84 ;  /* 0x00000054549f7221 */ /* 0x000fe20000010000 */
[----:B------:R-:W2:Y:S01]  /*34f0*/  SHFL.UP PT, R169, R25, 0x8, RZ ;  /* 0x0500000019a97989 */ /* 0x000ea200000e00ff */
[----:B------:R-:W-:Y:S02]  /*3500*/  FFMA.FTZ R168, R27, UR29, R164 ;  /* 0x0000001d1ba87c23 */ /* 0x000fe400080100a4 */
[-C--:B------:R-:W-:Y:S02]  /*3510*/  FFMA.FTZ R177, R123, R175.reuse, R176 ;  /* 0x000000af7bb17223 */ /* 0x080fe400000100b0 */
[----:B------:R-:W-:-:S02]  /*3520*/  FMUL.FTZ R176, R122, -R175 ;  /* 0x800000af7ab07220 */ /* 0x000fc40000410000 */
[----:B------:R-:W-:Y:S02]  /*3530*/  FFMA.FTZ R164, R27, UR28, -R158 ;  /* 0x0000001c1ba47c23 */ /* 0x000fe4000801089e */
[----:B------:R-:W-:Y:S02]  /*3540*/  FMUL.FTZ R158, R159, R168 ;  /* 0x000000a89f9e7220 */ /* 0x000fe40000410000 */
[----:B------:R-:W-:Y:S02]  /*3550*/  FFMA.FTZ R176, R123, R157, -R176 ;  /* 0x0000009d7bb07223 */ /* 0x000fe400000108b0 */
[----:B------:R-:W-:Y:S02]  /*3560*/  FMUL.FTZ R157, R159, R164 ;  /* 0x000000a49f9d7220 */ /* 0x000fe40000410000 */
[----:B------:R-:W-:Y:S02]  /*3570*/  FADD.FTZ R177, -R158, R177 ;  /* 0x000000b19eb17221 */ /* 0x000fe40000010100 */
[----:B------:R-:W-:-:S02]  /*3580*/  FADD.FTZ R176, R157, R176 ;  /* 0x000000b09db07221 */ /* 0x000fc40000010000 */
[----:B------:R-:W-:Y:S02]  /*3590*/  FMUL.FTZ R164, R124, -R177 ;  /* 0x800000b17ca47220 */ /* 0x000fe40000410000 */
[----:B0-----:R-:W-:Y:S02]  /*35a0*/  FMUL.FTZ R175, R25, R171 ;  /* 0x000000ab19af7220 */ /* 0x001fe40000410000 */
[----:B------:R-:W-:Y:S02]  /*35b0*/  FFMA.FTZ R181, R125, R176, -R164 ;  /* 0x000000b07db57223 */ /* 0x000fe400000108a4 */
[C---:B------:R-:W-:Y:S02]  /*35c0*/  FMUL.FTZ R164, R25.reuse, R165 ;  /* 0x000000a519a47220 */ /* 0x040fe40000410000 */
[----:B-1----:R-:W-:Y:S02]  /*35d0*/  FMUL.FTZ R168, R25, R174 ;  /* 0x000000ae19a87220 */ /* 0x002fe40000410000 */
[----:B--2---:R-:W-:-:S02]  /*35e0*/  FFMA.FTZ R164, R170, R169, R164 ;  /* 0x000000a9aaa47223 */ /* 0x004fc400000100a4 */
[C---:B------:R-:W-:Y:S01]  /*35f0*/  FFMA.FTZ R175, R170.reuse, R174, R175 ;  /* 0x000000aeaaaf7223 */ /* 0x040fe200000100af */
[----:B------:R-:W-:Y:S01]  /*3600*/  PRMT R174, RZ, 0x5410, R22 ;  /* 0x00005410ffae7816 */ /* 0x000fe20000000016 */
[----:B------:R-:W-:Y:S01]  /*3610*/  FFMA.FTZ R168, R170, R171, -R168 ;  /* 0x000000abaaa87223 */ /* 0x000fe200000108a8 */
[----:B------:R-:W-:Y:S01]  /*3620*/  FSEL R171, R25, R164, !P3 ;  /* 0x000000a419ab7208 */ /* 0x000fe20005800000 */
[----:B------:R-:W-:Y:S01]  /*3630*/  @P3 FADD.FTZ R172, R172, R175 ;  /* 0x000000afacac3221 */ /* 0x000fe20000010000 */
[----:B------:R-:W-:Y:S01]  /*3640*/  PRMT R175, RZ, 0x5410, R23 ;  /* 0x00005410ffaf7816 */ /* 0x000fe20000000017 */
[----:B------:R-:W-:Y:S02]  /*3650*/  @P3 FADD.FTZ R173, R173, R168 ;  /* 0x000000a8adad3221 */ /* 0x000fe40000010000 */
[C---:B------:R-:W-:Y:S01]  /*3660*/  FMUL.FTZ R164, R224.reuse, UR29 ;  /* 0x0000001de0a47c20 */ /* 0x040fe20008410000 */
[----:B------:R-:W-:Y:S01]  /*3670*/  SHFL.UP PT, R180, R172, 0x10, RZ ;  /* 0x06000000acb47989 */ /* 0x000fe200000e00ff */
[----:B------:R-:W-:-:S02]  /*3680*/  FMUL.FTZ R168, R224, UR28 ;  /* 0x0000001ce0a87c20 */ /* 0x000fc40008410000 */
[----:B------:R-:W-:Y:S02]  /*3690*/  FMUL.FTZ R169, R25, R169 ;  /* 0x000000a919a97220 */ /* 0x000fe40000410000 */
[----:B------:R-:W-:Y:S02]  /*36a0*/  FMUL.FTZ R176, R124, -R176 ;  /* 0x800000b07cb07220 */ /* 0x000fe40000410000 */
[----:B------:R-:W-:Y:S02]  /*36b0*/  FADD.FTZ R25, R85, R85 ;  /* 0x0000005555197221 */ /* 0x000fe40000010000 */
[C---:B------:R-:W-:Y:S02]  /*36c0*/  FFMA.FTZ R164, R175.reuse, UR28, -R164 ;  /* 0x0000001cafa47c23 */ /* 0x040fe400080108a4 */
[----:B------:R-:W-:Y:S02]  /*36d0*/  FFMA.FTZ R168, R175, UR29, R168 ;  /* 0x0000001dafa87c23 */ /* 0x000fe400080100a8 */
[----:B------:R-:W-:Y:S01]  /*36e0*/  @P3 FFMA.FTZ R170, R170, R165, -R169 ;  /* 0x000000a5aaaa3223 */ /* 0x000fe200000108a9 */
[----:B------:R-:W-:Y:S01]  /*36f0*/  ISETP.GE.AND P3, PT, R100, 0x10, PT ;  /* 0x000000106400780c */ /* 0x000fe20003f66270 */
[----:B------:R-:W-:-:S02]  /*3700*/  FFMA.FTZ R178, R125, R177, R176 ;  /* 0x000000b17db27223 */ /* 0x000fc400000100b0 */
[C---:B------:R-:W-:Y:S01]  /*3710*/  FMUL.FTZ R22, R25.reuse, R164 ;  /* 0x000000a419167220 */ /* 0x040fe20000410000 */
[----:B------:R-:W-:Y:S01]  /*3720*/  SHFL.UP PT, R177, R171, 0x10, RZ ;  /* 0x06000000abb17989 */ /* 0x000fe200000e00ff */
[----:B------:R-:W-:Y:S02]  /*3730*/  FMUL.FTZ R23, R25, R168 ;  /* 0x000000a819177220 */ /* 0x000fe40000410000 */
[----:B------:R-:W-:Y:S01]  /*3740*/  FADD.FTZ R181, R22, R181 ;  /* 0x000000b516b57221 */ /* 0x000fe20000010000 */
[----:B------:R-:W0:Y:S01]  /*3750*/  SHFL.UP PT, R168, R170, 0x10, RZ ;  /* 0x06000000aaa87989 */ /* 0x000e2200000e00ff */
[----:B------:R-:W-:Y:S02]  /*3760*/  FMUL.FTZ R169, R221, UR28 ;  /* 0x0000001cdda97c20 */ /* 0x000fe40008410000 */
[----:B------:R-:W-:Y:S02]  /*3770*/  FADD.FTZ R164, -R23, R178 ;  /* 0x000000b217a47221 */ /* 0x000fe40000010100 */
[----:B------:R-:W1:Y:S01]  /*3780*/  SHFL.UP PT, R178, R173, 0x10, RZ ;  /* 0x06000000adb27989 */ /* 0x000e6200000e00ff */
[----:B------:R-:W-:-:S02]  /*3790*/  FMUL.FTZ R165, R221, UR29 ;  /* 0x0000001ddda57c20 */ /* 0x000fc40008410000 */
[----:B------:R-:W-:Y:S02]  /*37a0*/  FMUL.FTZ R183, R126, -R181 ;  /* 0x800000b57eb77220 */ /* 0x000fe40000410000 */
[----:B------:R-:W-:Y:S02]  /*37b0*/  FADD.FTZ R176, R86, R86 ;  /* 0x0000005656b07221 */ /* 0x000fe40000010000 */
[----:B------:R-:W-:Y:S02]  /*37c0*/  FFMA.FTZ R169, R174, UR29, R169 ;  /* 0x0000001daea97c23 */ /* 0x000fe400080100a9 */
[-C--:B------:R-:W-:Y:S02]  /*37d0*/  FMUL.FTZ R182, R126, -R164.reuse ;  /* 0x800000a47eb67220 */ /* 0x080fe40000410000 */
[----:B------:R-:W-:Y:S02]  /*37e0*/  FFMA.FTZ R165, R174, UR28, -R165 ;  /* 0x0000001caea57c23 */ /* 0x000fe400080108a5 */
[----:B------:R-:W-:-:S02]  /*37f0*/  FFMA.FTZ R183, R127, R164, R183 ;  /* 0x000000a47fb77223 */ /* 0x000fc400000100b7 */
[C---:B------:R-:W-:Y:S02]  /*3800*/  FMUL.FTZ R164, R176.reuse, R169 ;  /* 0x000000a9b0a47220 */ /* 0x040fe40000410000 */
[----:B------:R-:W-:Y:S02]  /*3810*/  FFMA.FTZ R182, R127, R181, -R182 ;  /* 0x000000b57fb67223 */ /* 0x000fe400000108b6 */
[----:B------:R-:W-:Y:S02]  /*3820*/  FMUL.FTZ R165, R176, R165 ;  /* 0x000000a5b0a57220 */ /* 0x000fe40000410000 */
[----:B------:R-:W-:Y:S02]  /*3830*/  FADD.FTZ R183, -R164, R183 ;  /* 0x000000b7a4b77221 */ /* 0x000fe40000010100 */
[----:B------:R-:W-:Y:S02]  /*3840*/  FADD.FTZ R182, R165, R182 ;  /* 0x000000b6a5b67221 */ /* 0x000fe40000010000 */
[----:B------:R-:W-:-:S02]  /*3850*/  FMUL.FTZ R20, R128, -R183 ;  /* 0x800000b780147220 */ /* 0x000fc40000410000 */
[-C--:B------:R-:W-:Y:S02]  /*3860*/  FMUL.FTZ R184, R128, -R182.reuse ;  /* 0x800000b680b87220 */ /* 0x080fe40000410000 */
[----:B------:R-:W-:Y:S02]  /*3870*/  FFMA.FTZ R182, R129, R182, -R20 ;  /* 0x000000b681b67223 */ /* 0x000fe40000010814 */
[C---:B0-----:R-:W-:Y:S02]  /*3880*/  FMUL.FTZ R20, R171.reuse, R168 ;  /* 0x000000a8ab147220 */ /* 0x041fe40000410000 */
[C---:B------:R-:W-:Y:S02]  /*3890*/  FMUL.FTZ R169, R171.reuse, R180 ;  /* 0x000000b4aba97220 */ /* 0x040fe40000410000 */
[----:B-1----:R-:W-:Y:S02]  /*38a0*/  FMUL.FTZ R181, R171, R178 ;  /* 0x000000b2abb57220 */ /* 0x002fe40000410000 */
[----:B------:R-:W-:-:S02]  /*38b0*/  FFMA.FTZ R20, R170, R177, R20 ;  /* 0x000000b1aa147223 */ /* 0x000fc40000010014 */
[C---:B------:R-:W-:Y:S02]  /*38c0*/  FMUL.FTZ R21, R171.reuse, R177 ;  /* 0x000000b1ab157220 */ /* 0x040fe40000410000 */
[----:B------:R-:W-:Y:S01]  /*38d0*/  FFMA.FTZ R178, R170, R178, -R169 ;  /* 0x000000b2aab27223 */ /* 0x000fe200000108a9 */
[----:B------:R-:W-:Y:S01]  /*38e0*/  FSEL R171, R171, R20, !P3 ;  /* 0x00000014abab7208 */ /* 0x000fe20005800000 */
[----:B------:R-:W-:Y:S02]  /*38f0*/  FMUL.FTZ R169, R220, UR28 ;  /* 0x0000001cdca97c20 */ /* 0x000fe40008410000 */
[C---:B------:R-:W-:Y:S02]  /*3900*/  FFMA.FTZ R181, R170.reuse, R180, R181 ;  /* 0x000000b4aab57223 */ /* 0x040fe400000100b5 */
[----:B------:R-:W-:Y:S02]  /*3910*/  @P3 FFMA.FTZ R170, R170, R168, -R21 ;  /* 0x000000a8aaaa3223 */ /* 0x000fe40000010815 */
[----:B------:R-:W-:Y:S01]  /*3920*/  FMUL.FTZ R21, R220, UR29 ;  /* 0x0000001ddc157c20 */ /* 0x000fe20008410000 */
[----:B------:R0:W-:Y:S01]  /*3930*/  SHFL.IDX PT, R168, R33, RZ, 0x1f ;  /* 0x00001fff21a87589 */ /* 0x0001e200000e0000 */
[----:B------:R-:W-:-:S02]  /*3940*/  FFMA.FTZ R169, R218, UR29, R169 ;  /* 0x0000001ddaa97c23 */ /* 0x000fc400080100a9 */
[----:B------:R-:W-:Y:S01]  /*3950*/  @P3 FADD.FTZ R172, R172, R181 ;  /* 0x000000b5acac3221 */ /* 0x000fe20000010000 */
[----:B------:R-:W-:Y:S01]  /*3960*/  SHFL.UP PT, R177, R170, 0x1, RZ ;  /* 0x04200000aab17989 */ /* 0x000fe200000e00ff */
[----:B------:R-:W-:Y:S02]  /*3970*/  FFMA.FTZ R183, R129, R183, R184 ;  /* 0x000000b781b77223 */ /* 0x000fe400000100b8 */
[----:B------:R-:W-:Y:S01]  /*3980*/  FFMA.FTZ R21, R218, UR28, -R21 ;  /* 0x0000001cda157c23 */ /* 0x000fe20008010815 */
[----:B------:R1:W2:Y:S01]  /*3990*/  SHFL.UP PT, R181, R171, 0x1, RZ ;  /* 0x04200000abb57989 */ /* 0x0002a200000e00ff */
[C---:B------:R-:W-:Y:S02]  /*39a0*/  FMUL.FTZ R20, R222.reuse, R169 ;  /* 0x000000a9de147220 */ /* 0x040fe40000410000 */
[----:B------:R-:W-:Y:S01]  /*39b0*/  @P3 FADD.FTZ R173, R173, R178 ;  /* 0x000000b2adad3221 */ /* 0x000fe20000010000 */
[----:B------:R2:W3:Y:S01]  /*39c0*/  SHFL.IDX PT, R169, R32, RZ, 0x1f ;  /* 0x00001fff20a97589 */ /* 0x0004e200000e0000 */
[----:B------:R-:W-:Y:S01]  /*39d0*/  FMUL.FTZ R21, R222, R21 ;  /* 0x00000015de157220 */ /* 0x000fe20000410000 */
[----:B------:R-:W-:Y:S01]  /*39e0*/  ISETP.GT.U32.AND P3, PT, R166, 0x1b, PT ;  /* 0x0000001ba600780c */ /* 0x000fe20003f64070 */
[----:B------:R-:W-:Y:S01]  /*39f0*/  FADD.FTZ R183, -R20, R183 ;  /* 0x000000b714b77221 */ /* 0x000fe20000010100 */
[----:B------:R-:W-:Y:S01]  /*3a00*/  SHFL.UP PT, R172, R172, 0x1, RZ ;  /* 0x04200000acac7989 */ /* 0x000fe200000e00ff */
[----:B------:R-:W-:-:S02]  /*3a10*/  FADD.FTZ R182, R21, R182 ;  /* 0x000000b615b67221 */ /* 0x000fc40000010000 */
[C---:B------:R-:W-:Y:S01]  /*3a20*/  FMUL.FTZ R184, R130.reuse, -R183 ;  /* 0x800000b782b87220 */ /* 0x040fe20000410000 */
[----:B------:R-:W4:Y:S01]  /*3a30*/  SHFL.UP PT, R173, R173, 0x1, RZ ;  /* 0x04200000adad7989 */ /* 0x000f2200000e00ff */
[----:B------:R-:W-:Y:S02]  /*3a40*/  FMUL.FTZ R180, R223, UR28 ;  /* 0x0000001cdfb47c20 */ /* 0x000fe40008410000 */
[-C--:B0-----:R-:W-:Y:S02]  /*3a50*/  FFMA.FTZ R33, R131, R182.reuse, -R184 ;  /* 0x000000b683217223 */ /* 0x081fe400000108b8 */
[----:B------:R-:W-:Y:S02]  /*3a60*/  FMUL.FTZ R178, R223, UR29 ;  /* 0x0000001ddfb27c20 */ /* 0x000fe40008410000 */
[----:B------:R-:W-:Y:S02]  /*3a70*/  FMUL.FTZ R182, R130, -R182 ;  /* 0x800000b682b67220 */ /* 0x000fe40000410000 */
[----:B------:R-:W-:-:S02]  /*3a80*/  FFMA.FTZ R180, R217, UR29, R180 ;  /* 0x0000001dd9b47c23 */ /* 0x000fc400080100b4 */
[----:B------:R-:W-:Y:S02]  /*3a90*/  FFMA.FTZ R178, R217, UR28, -R178 ;  /* 0x0000001cd9b27c23 */ /* 0x000fe400080108b2 */
[----:B------:R-:W-:Y:S02]  /*3aa0*/  FFMA.FTZ R182, R131, R183, R182 ;  /* 0x000000b783b67223 */ /* 0x000fe400000100b6 */
[C---:B-1----:R-:W-:Y:S02]  /*3ab0*/  FMUL.FTZ R171, R219.reuse, R180 ;  /* 0x000000b4dbab7220 */ /* 0x042fe40000410000 */
[----:B------:R-:W-:Y:S02]  /*3ac0*/  FMUL.FTZ R170, R219, R178 ;  /* 0x000000b2dbaa7220 */ /* 0x000fe40000410000 */
[----:B------:R-:W-:Y:S02]  /*3ad0*/  FADD.FTZ R182, -R171, R182 ;  /* 0x000000b6abb67221 */ /* 0x000fe40000010100 */
[----:B--2---:R-:W-:-:S02]  /*3ae0*/  FMUL.FTZ R32, R181, R168 ;  /* 0x000000a8b5207220 */ /* 0x004fc40000410000 */
[----:B------:R-:W-:Y:S02]  /*3af0*/  FADD.FTZ R33, R170, R33 ;  /* 0x00000021aa217221 */ /* 0x000fe40000010000 */
[C---:B------:R-:W-:Y:S02]  /*3b00*/  FMUL.FTZ R178, R132.reuse, -R182 ;  /* 0x800000b684b27220 */ /* 0x040fe40000410000 */
[----:B---3--:R-:W-:Y:S02]  /*3b10*/  FFMA.FTZ R32, R177, R169, -R32 ;  /* 0x000000a9b1207223 */ /* 0x008fe40000010820 */
[----:B------:R-:W-:Y:S02]  /*3b20*/  FMUL.FTZ R180, R132, -R33 ;  /* 0x8000002184b47220 */ /* 0x000fe40000410000 */
[----:B------:R-:W-:Y:S02]  /*3b30*/  FMUL.FTZ R181, R181, R169 ;  /* 0x000000a9b5b57220 */ /* 0x000fe40000410000 */
[----:B------:R-:W-:-:S02]  /*3b40*/  FFMA.FTZ R183, R133, R33, -R178 ;  /* 0x0000002185b77223 */ /* 0x000fc400000108b2 */
[C---:B------:R-:W-:Y:S02]  /*3b50*/  FMUL.FTZ R33, R212.reuse, UR29 ;  /* 0x0000001dd4217c20 */ /* 0x040fe40008410000 */
[----:B----4-:R-:W-:Y:S02]  /*3b60*/  @P2 FADD.FTZ R169, R173, R32 ;  /* 0x00000020ada92221 */ /* 0x010fe40000010000 */
[----:B------:R-:W-:Y:S01]  /*3b70*/  FFMA.FTZ R181, R177, R168, R181 ;  /* 0x000000a8b1b57223 */ /* 0x000fe200000100b5 */
[----:B------:R-:W-:Y:S01]  /*3b80*/  MOV R177, UR19 ;  /* 0x0000001300b17c02 */ /* 0x000fe20008000f00 */
[----:B------:R-:W-:Y:S02]  /*3b90*/  FMUL.FTZ R173, R212, UR28 ;  /* 0x0000001cd4ad7c20 */ /* 0x000fe40008410000 */
[C---:B------:R-:W-:Y:S01]  /*3ba0*/  FFMA.FTZ R33, R214.reuse, UR28, -R33 ;  /* 0x0000001cd6217c23 */ /* 0x040fe20008010821 */
[----:B------:R-:W-:Y:S01]  /*3bb0*/  ISETP.GE.OR P0, PT, R177, c[0x0][0x174], P0 ;  /* 0x00005d00b1007a0c */ /* 0x000fe20000706670 */
[----:B------:R-:W-:-:S02]  /*3bc0*/  FFMA.FTZ R173, R214, UR29, R173 ;  /* 0x0000001dd6ad7c23 */ /* 0x000fc400080100ad */
[----:B------:R-:W-:Y:S01]  /*3bd0*/  @P2 FADD.FTZ R168, R172, R181 ;  /* 0x000000b5aca82221 */ /* 0x000fe20000010000 */
[----:B------:R-:W-:Y:S01]  /*3be0*/  ISETP.GT.U32.AND P2, PT, R166, 0x1d, PT ;  /* 0x0000001da600780c */ /* 0x000fe20003f44070 */
[C---:B------:R-:W-:Y:S01]  /*3bf0*/  FMUL.FTZ R172, R216.reuse, R33 ;  /* 0x00000021d8ac7220 */ /* 0x040fe20000410000 */
[----:B------:R-:W-:Y:S01]  /*3c00*/  PRMT R166, RZ, 0x5410, R13 ;  /* 0x00005410ffa67816 */ /* 0x000fe2000000000d */
[----:B------:R-:W-:Y:S01]  /*3c10*/  FFMA.FTZ R180, R133, R182, R180 ;  /* 0x000000b685b47223 */ /* 0x000fe200000100b4 */
[----:B------:R-:W-:Y:S01]  /*3c20*/  PRMT R33, RZ, 0x5410, R14 ;  /* 0x00005410ff217816 */ /* 0x000fe2000000000e */
[----:B------:R-:W-:Y:S02]  /*3c30*/  FMUL.FTZ R173, R216, R173 ;  /* 0x000000add8ad7220 */ /* 0x000fe40000410000 */
[----:B------:R-:W-:Y:S02]  /*3c40*/  FADD.FTZ R183, R172, R183 ;  /* 0x000000b7acb77221 */ /* 0x000fe40000010000 */
[----:B------:R-:W-:-:S02]  /*3c50*/  FADD.FTZ R180, -R173, R180 ;  /* 0x000000b4adb47221 */ /* 0x000fc40000010100 */
[CC--:B------:R-:W-:Y:S02]  /*3c60*/  FMUL.FTZ R19, R134.reuse, -R183.reuse ;  /* 0x800000b786137220 */ /* 0x0c0fe40000410000 */
[-C--:B------:R-:W-:Y:S02]  /*3c70*/  FMUL.FTZ R32, R134, -R180.reuse ;  /* 0x800000b486207220 */ /* 0x080fe40000410000 */
[C---:B------:R-:W-:Y:S01]  /*3c80*/  FFMA.FTZ R180, R135.reuse, R180, R19 ;  /* 0x000000b487b47223 */ /* 0x040fe20000010013 */
[----:B------:R-:W-:Y:S01]  /*3c90*/  PRMT R19, RZ, 0x7610, R18 ;  /* 0x00007610ff137816 */ /* 0x000fe20000000012 */
[----:B------:R-:W-:Y:S01]  /*3ca0*/  FFMA.FTZ R183, R135, R183, -R32 ;  /* 0x000000b787b77223 */ /* 0x000fe20000010820 */
[----:B------:R-:W-:Y:S01]  /*3cb0*/  PRMT R18, RZ, 0x5410, R17 ;  /* 0x00005410ff127816 */ /* 0x000fe20000000011 */
[----:B------:R-:W-:Y:S02]  /*3cc0*/  FMUL.FTZ R17, R148, R3 ;  /* 0x0000000394117220 */ /* 0x000fe40000410000 */
[----:B------:R-:W-:-:S02]  /*3cd0*/  FMUL.FTZ R12, R19, UR29 ;  /* 0x0000001d130c7c20 */ /* 0x000fc40008410000 */
[----:B------:R-:W-:Y:S02]  /*3ce0*/  FMUL.FTZ R32, R19, UR28 ;  /* 0x0000001c13207c20 */ /* 0x000fe40008410000 */
[C---:B------:R-:W-:Y:S02]  /*3cf0*/  FFMA.FTZ R12, R211.reuse, UR28, -R12 ;  /* 0x0000001cd30c7c23 */ /* 0x040fe4000801080c */
[----:B------:R-:W-:Y:S02]  /*3d00*/  FFMA.FTZ R32, R211, UR29, R32 ;  /* 0x0000001dd3207c23 */ /* 0x000fe40008010020 */
[C---:B------:R-:W-:Y:S02]  /*3d10*/  FMUL.FTZ R178, R213.reuse, R12 ;  /* 0x0000000cd5b27220 */ /* 0x040fe40000410000 */
[----:B------:R-:W-:Y:S01]  /*3d20*/  FMUL.FTZ R177, R213, R32 ;  /* 0x00000020d5b17220 */ /* 0x000fe20000410000 */
[----:B------:R-:W-:Y:S01]  /*3d30*/  PRMT R32, RZ, 0x5410, R15 ;  /* 0x00005410ff207816 */ /* 0x000fe2000000000f */
[----:B------:R-:W-:-:S02]  /*3d40*/  FADD.FTZ R183, R178, R183 ;  /* 0x000000b7b2b77221 */ /* 0x000fc40000010000 */
[----:B------:R-:W-:Y:S02]  /*3d50*/  FADD.FTZ R180, -R177, R180 ;  /* 0x000000b4b1b47221 */ /* 0x000fe40000010100 */
[CC--:B------:R-:W-:Y:S02]  /*3d60*/  FMUL.FTZ R13, R136.reuse, -R183.reuse ;  /* 0x800000b7880d7220 */ /* 0x0c0fe40000410000 */
[-C--:B------:R-:W-:Y:S02]  /*3d70*/  FMUL.FTZ R12, R136, -R180.reuse ;  /* 0x800000b4880c7220 */ /* 0x080fe40000410000 */
[C---:B------:R-:W-:Y:S02]  /*3d80*/  FFMA.FTZ R180, R137.reuse, R180, R13 ;  /* 0x000000b489b47223 */ /* 0x040fe4000001000d */
[----:B------:R-:W-:Y:S02]  /*3d90*/  FMUL.FTZ R15, R206, UR28 ;  /* 0x0000001cce0f7c20 */ /* 0x000fe40008410000 */
[----:B------:R-:W-:-:S02]  /*3da0*/  FFMA.FTZ R183, R137, R183, -R12 ;  /* 0x000000b789b77223 */ /* 0x000fc4000001080c */
[----:B------:R-:W-:Y:S02]  /*3db0*/  FMUL.FTZ R13, R206, UR29 ;  /* 0x0000001dce0d7c20 */ /* 0x000fe40008410000 */
[-C--:B------:R-:W-:Y:S02]  /*3dc0*/  FMUL.FTZ R12, R148, -R2.reuse ;  /* 0x80000002940c7220 */ /* 0x080fe40000410000 */
[C---:B------:R-:W-:Y:S02]  /*3dd0*/  FFMA.FTZ R15, R18.reuse, UR29, R15 ;  /* 0x0000001d120f7c23 */ /* 0x040fe4000801000f */
[----:B------:R-:W-:Y:S02]  /*3de0*/  FFMA.FTZ R13, R18, UR28, -R13 ;  /* 0x0000001c120d7c23 */ /* 0x000fe4000801080d */
[C---:B------:R-:W-:Y:S02]  /*3df0*/  FFMA.FTZ R17, R150.reuse, R2, -R17 ;  /* 0x0000000296117223 */ /* 0x040fe40000010811 */
[----:B------:R-:W-:-:S02]  /*3e00*/  FFMA.FTZ R181, R150, -R3, R12 ;  /* 0x8000000396b57223 */ /* 0x000fc4000001000c */
[C---:B------:R-:W-:Y:S02]  /*3e10*/  FMUL.FTZ R189, R210.reuse, R15 ;  /* 0x0000000fd2bd7220 */ /* 0x040fe40000410000 */
[----:B------:R-:W-:Y:S02]  /*3e20*/  FMUL.FTZ R188, R210, R13 ;  /* 0x0000000dd2bc7220 */ /* 0x000fe40000410000 */
[C---:B------:R-:W-:Y:S02]  /*3e30*/  FMUL.FTZ R13, R118.reuse, -R17 ;  /* 0x80000011760d7220 */ /* 0x040fe40000410000 */
[----:B------:R-:W-:Y:S02]  /*3e40*/  FMUL.FTZ R12, R118, -R181 ;  /* 0x800000b5760c7220 */ /* 0x000fe40000410000 */
[----:B------:R-:W-:Y:S02]  /*3e50*/  FADD.FTZ R180, -R189, R180 ;  /* 0x000000b4bdb47221 */ /* 0x000fe40000010100 */
[----:B------:R-:W-:-:S02]  /*3e60*/  FADD.FTZ R183, R188, R183 ;  /* 0x000000b7bcb77221 */ /* 0x000fc40000010000 */
[C---:B------:R-:W-:Y:S02]  /*3e70*/  FFMA.FTZ R13, R120.reuse, R181, R13 ;  /* 0x000000b5780d7223 */ /* 0x040fe4000001000d */
[----:B------:R-:W-:Y:S02]  /*3e80*/  FFMA.FTZ R12, R120, R17, -R12 ;  /* 0x00000011780c7223 */ /* 0x000fe4000001080c */
        /* <DEDUP_REMOVED lines=8> */
[C---:B------:R-:W-:Y:S02]  /*3f10*/  FMUL.FTZ R14, R209.reuse, UR28 ;  /* 0x0000001cd10e7c20 */ /* 0x040fe40008410000 */
[----:B------:R-:W-:-:S02]  /*3f20*/  FMUL.FTZ R12, R209, UR29 ;  /* 0x0000001dd10c7c20 */ /* 0x000fc40008410000 */
[CC--:B------:R-:W-:Y:S02]  /*3f30*/  FMUL.FTZ R180, R124.reuse, -R16.reuse ;  /* 0x800000107cb47220 */ /* 0x0c0fe40000410000 */
[-C--:B------:R-:W-:Y:S02]  /*3f40*/  FMUL.FTZ R13, R124, -R15.reuse ;  /* 0x8000000f7c0d7220 */ /* 0x080fe40000410000 */
[C---:B------:R-:W-:Y:S02]  /*3f50*/  FFMA.FTZ R14, R205.reuse, UR29, R14 ;  /* 0x0000001dcd0e7c23 */ /* 0x040fe4000801000e */
[----:B------:R-:W-:Y:S02]  /*3f60*/  FFMA.FTZ R12, R205, UR28, -R12 ;  /* 0x0000001ccd0c7c23 */ /* 0x000fe4000801080c */
[C---:B------:R-:W-:Y:S02]  /*3f70*/  FFMA.FTZ R180, R125.reuse, R15, -R180 ;  /* 0x0000000f7db47223 */ /* 0x040fe400000108b4 */
[----:B------:R-:W-:-:S02]  /*3f80*/  FFMA.FTZ R13, R125, R16, R13 ;  /* 0x000000107d0d7223 */ /* 0x000fc4000001000d */
[C---:B------:R-:W-:Y:S02]  /*3f90*/  FMUL.FTZ R187, R207.reuse, R14 ;  /* 0x0000000ecfbb7220 */ /* 0x040fe40000410000 */
[----:B------:R-:W-:Y:S02]  /*3fa0*/  FMUL.FTZ R186, R207, R12 ;  /* 0x0000000ccfba7220 */ /* 0x000fe40000410000 */
[C---:B------:R-:W-:Y:S02]  /*3fb0*/  FMUL.FTZ R14, R126.reuse, -R180 ;  /* 0x800000b47e0e7220 */ /* 0x040fe40000410000 */
[-C--:B------:R-:W-:Y:S02]  /*3fc0*/  FMUL.FTZ R12, R126, -R13.reuse ;  /* 0x8000000d7e0c7220 */ /* 0x080fe40000410000 */
[----:B------:R-:W-:Y:S02]  /*3fd0*/  FADD.FTZ R182, -R187, R182 ;  /* 0x000000b6bbb67221 */ /* 0x000fe40000010100 */
[----:B------:R-:W-:-:S02]  /*3fe0*/  FFMA.FTZ R14, R127, R13, R14 ;  /* 0x0000000d7f0e7223 */ /* 0x000fc4000001000e */
[----:B------:R-:W-:Y:S02]  /*3ff0*/  FFMA.FTZ R12, R127, R180, -R12 ;  /* 0x000000b47f0c7223 */ /* 0x000fe4000001080c */
[----:B------:R-:W-:Y:S02]  /*4000*/  FADD.FTZ R183, R186, R183 ;  /* 0x000000b7bab77221 */ /* 0x000fe40000010000 */
[----:B------:R-:W-:Y:S02]  /*4010*/  FMUL.FTZ R16, R140, -R182 ;  /* 0x800000b68c107220 */ /* 0x000fe40000410000 */
[C---:B------:R-:W-:Y:S02]  /*4020*/  FMUL.FTZ R13, R128.reuse, -R14 ;  /* 0x8000000e800d7220 */ /* 0x040fe40000410000 */
[----:B------:R-:W-:Y:S02]  /*4030*/  FMUL.FTZ R15, R128, -R12 ;  /* 0x8000000c800f7220 */ /* 0x000fe40000410000 */
[----:B------:R-:W-:-:S02]  /*4040*/  FMUL.FTZ R17, R140, -R183 ;  /* 0x800000b78c117220 */ /* 0x000fc40000410000 */
[----:B------:R-:W-:Y:S02]  /*4050*/  FFMA.FTZ R183, R141, R183, -R16 ;  /* 0x000000b78db77223 */ /* 0x000fe40000010810 */
[C---:B------:R-:W-:Y:S02]  /*4060*/  FFMA.FTZ R16, R129.reuse, R12, -R13 ;  /* 0x0000000c81107223 */ /* 0x040fe4000001080d */
[----:B------:R-:W-:Y:S02]  /*4070*/  FFMA.FTZ R14, R129, R14, R15 ;  /* 0x0000000e810e7223 */ /* 0x000fe4000001000f */
[----:B------:R-:W-:Y:S02]  /*4080*/  FFMA.FTZ R182, R141, R182, R17 ;  /* 0x000000b68db67223 */ /* 0x000fe40000010011 */
[C---:B------:R-:W-:Y:S02]  /*4090*/  FMUL.FTZ R15, R200.reuse, UR28 ;  /* 0x0000001cc80f7c20 */ /* 0x040fe40008410000 */
[----:B------:R-:W-:-:S02]  /*40a0*/  FMUL.FTZ R13, R200, UR29 ;  /* 0x0000001dc80d7c20 */ /* 0x000fc40008410000 */
[C---:B------:R-:W-:Y:S02]  /*40b0*/  FMUL.FTZ R17, R130.reuse, -R14 ;  /* 0x8000000e82117220 */ /* 0x040fe40000410000 */
        /* <DEDUP_REMOVED lines=9> */
[----:B------:R-:W-:Y:S02]  /*4150*/  FADD.FTZ R183, R184, R183 ;  /* 0x000000b7b8b77221 */ /* 0x000fe40000010000 */
[----:B------:R-:W-:-:S02]  /*4160*/  FFMA.FTZ R13, R133, R180, R13 ;  /* 0x000000b4850d7223 */ /* 0x000fc4000001000d */
[----:B------:R-:W-:Y:S02]  /*4170*/  FFMA.FTZ R12, R133, R17, -R12 ;  /* 0x00000011850c7223 */ /* 0x000fe4000001080c */
[----:B------:R-:W-:Y:S02]  /*4180*/  FADD.FTZ R182, -R185, R182 ;  /* 0x000000b6b9b67221 */ /* 0x000fe40000010100 */
[----:B------:R-:W-:Y:S02]  /*4190*/  FMUL.FTZ R15, R142, -R183 ;  /* 0x800000b78e0f7220 */ /* 0x000fe40000410000 */
[C---:B------:R-:W-:Y:S02]  /*41a0*/  FMUL.FTZ R14, R134.reuse, -R13 ;  /* 0x8000000d860e7220 */ /* 0x040fe40000410000 */
[----:B------:R-:W-:Y:S02]  /*41b0*/  FMUL.FTZ R16, R134, -R12 ;  /* 0x8000000c86107220 */ /* 0x000fe40000410000 */
[----:B------:R-:W-:-:S02]  /*41c0*/  FMUL.FTZ R180, R142, -R182 ;  /* 0x800000b68eb47220 */ /* 0x000fc40000410000 */
[----:B------:R-:W-:Y:S02]  /*41d0*/  FFMA.FTZ R190, R143, R182, R15 ;  /* 0x000000b68fbe7223 */ /* 0x000fe4000001000f */
[C---:B------:R-:W-:Y:S02]  /*41e0*/  FFMA.FTZ R15, R135.reuse, R12, -R14 ;  /* 0x0000000c870f7223 */ /* 0x040fe4000001080e */
[----:B------:R-:W-:Y:S02]  /*41f0*/  FFMA.FTZ R16, R135, R13, R16 ;  /* 0x0000000d87107223 */ /* 0x000fe40000010010 */
[----:B------:R-:W-:Y:S02]  /*4200*/  FFMA.FTZ R17, R143, R183, -R180 ;  /* 0x000000b78f117223 */ /* 0x000fe400000108b4 */
        /* <DEDUP_REMOVED lines=22> */
[C---:B------:R-:W-:Y:S01]  /*4370*/  FFMA.FTZ R16, R141.reuse, R12, -R13 ;  /* 0x0000000c8d107223 */ /* 0x040fe2000001080d */
[----:B------:R-:W-:Y:S01]  /*4380*/  HFMA2.MMA R13, -RZ, RZ, 0, 0 ;  /* 0x00000000ff0d7435 */ /* 0x000fe200000001ff */
[----:B------:R-:W-:Y:S01]  /*4390*/  FFMA.FTZ R190, R141, R14, R15 ;  /* 0x0000000e8dbe7223 */ /* 0x000fe2000001000f */
[----:B------:R-:W-:Y:S01]  /*43a0*/  MOV R12, 0x3f800000 ;  /* 0x3f800000000c7802 */ /* 0x000fe20000000f00 */
[----:B------:R-:W-:Y:S01]  /*43b0*/  FMUL.FTZ R181, R196, UR28 ;  /* 0x0000001cc4b57c20 */ /* 0x000fe20008410000 */
[----:B------:R-:W-:Y:S01]  /*43c0*/  CS2R R14, SRZ ;  /* 0x00000000000e7805 */ /* 0x000fe2000001ff00 */
[----:B------:R-:W-:-:S02]  /*43d0*/  FMUL.FTZ R180, R142, -R190 ;  /* 0x800000be8eb47220 */ /* 0x000fc40000410000 */
[----:B------:R-:W-:Y:S02]  /*43e0*/  FMUL.FTZ R17, R196, UR29 ;  /* 0x0000001dc4117c20 */ /* 0x000fe40008410000 */
[C---:B------:R-:W-:Y:S01]  /*43f0*/  FFMA.FTZ R181, R166.reuse, UR29, R181 ;  /* 0x0000001da6b57c23 */ /* 0x040fe200080100b5 */
[----:B------:R0:W1:Y:S01]  /*4400*/  @!P0 LDS.128 R12, [R199.X16+0x2e10] ;  /* 0x002e1000c70c8984 */ /* 0x000062000000cc00 */
[-C--:B------:R-:W-:Y:S02]  /*4410*/  FFMA.FTZ R191, R143, R16.reuse, -R180 ;  /* 0x000000108fbf7223 */ /* 0x080fe400000108b4 */
[----:B------:R-:W-:Y:S02]  /*4420*/  FFMA.FTZ R17, R166, UR28, -R17 ;  /* 0x0000001ca6117c23 */ /* 0x000fe40008010811 */
[----:B------:R-:W-:Y:S02]  /*4430*/  FMUL.FTZ R16, R142, -R16 ;  /* 0x800000108e107220 */ /* 0x000fe40000410000 */
[----:B------:R-:W-:-:S02]  /*4440*/  FMUL.FTZ R181, R198, R181 ;  /* 0x000000b5c6b57220 */ /* 0x000fc40000410000 */
[----:B------:R-:W-:Y:S02]  /*4450*/  FMUL.FTZ R180, R198, R17 ;  /* 0x00000011c6b47220 */ /* 0x000fe40000410000 */
[----:B------:R-:W-:Y:S02]  /*4460*/  FFMA.FTZ R16, R143, R190, R16 ;  /* 0x000000be8f107223 */ /* 0x000fe40000010010 */
[----:B------:R-:W-:Y:S02]  /*4470*/  FMUL.FTZ R17, R144, -R191 ;  /* 0x800000bf90117220 */ /* 0x000fe40000410000 */
[----:B------:R-:W-:Y:S02]  /*4480*/  FADD.FTZ R202, -R181, R202 ;  /* 0x000000cab5ca7221 */ /* 0x000fe40000010100 */
[----:B------:R-:W-:Y:S02]  /*4490*/  FADD.FTZ R195, R180, R195 ;  /* 0x000000c3b4c37221 */ /* 0x000fe40000010000 */
[----:B------:R-:W-:-:S02]  /*44a0*/  FMUL.FTZ R190, R144, -R16 ;  /* 0x8000001090be7220 */ /* 0x000fc40000410000 */
[C---:B------:R-:W-:Y:S02]  /*44b0*/  FFMA.FTZ R16, R145.reuse, R16, R17 ;  /* 0x0000001091107223 */ /* 0x040fe40000010011 */
[C---:B------:R-:W-:Y:S02]  /*44c0*/  FMUL.FTZ R204, R146.reuse, -R202 ;  /* 0x800000ca92cc7220 */ /* 0x040fe40000410000 */
[C---:B------:R-:W-:Y:S02]  /*44d0*/  FMUL.FTZ R17, R146.reuse, -R195 ;  /* 0x800000c392117220 */ /* 0x040fe40000410000 */
[----:B------:R-:W-:Y:S02]  /*44e0*/  FFMA.FTZ R190, R145, R191, -R190 ;  /* 0x000000bf91be7223 */ /* 0x000fe400000108be */
[----:B------:R-:W-:Y:S02]  /*44f0*/  FMUL.FTZ R226, R146, -R16 ;  /* 0x8000001092e27220 */ /* 0x000fe40000410000 */
[----:B------:R-:W-:-:S02]  /*4500*/  FFMA.FTZ R225, R147, R195, -R204 ;  /* 0x000000c393e17223 */ /* 0x000fc400000108cc */
[C---:B------:R-:W-:Y:S02]  /*4510*/  FFMA.FTZ R204, R147.reuse, R202, R17 ;  /* 0x000000ca93cc7223 */ /* 0x040fe40000010011 */
[-C--:B------:R-:W-:Y:S02]  /*4520*/  FMUL.FTZ R17, R146, -R190.reuse ;  /* 0x800000be92117220 */ /* 0x080fe40000410000 */
[C---:B------:R-:W-:Y:S02]  /*4530*/  FFMA.FTZ R226, R147.reuse, R190, -R226 ;  /* 0x000000be93e27223 */ /* 0x040fe400000108e2 */
[C---:B------:R-:W-:Y:S02]  /*4540*/  FMUL.FTZ R190, R194.reuse, UR29 ;  /* 0x0000001dc2be7c20 */ /* 0x040fe40008410000 */
[----:B------:R-:W-:Y:S01]  /*4550*/  FMUL.FTZ R202, R194, UR28 ;  /* 0x0000001cc2ca7c20 */ /* 0x000fe20008410000 */
[----:B------:R0:W2:Y:S01]  /*4560*/  SHFL.DOWN PT, R215, R226, 0x1, 0x1f ;  /* 0x08201f00e2d77f89 */ /* 0x0000a200000e0000 */
[----:B------:R-:W-:-:S02]  /*4570*/  FFMA.FTZ R16, R147, R16, R17 ;  /* 0x0000001093107223 */ /* 0x000fc40000010011 */
[----:B------:R-:W-:Y:S02]  /*4580*/  FADD.FTZ R17, R96, R96 ;  /* 0x0000006060117221 */ /* 0x000fe40000010000 */
[C---:B------:R-:W-:Y:S01]  /*4590*/  FFMA.FTZ R190, R193.reuse, UR28, -R190 ;  /* 0x0000001cc1be7c23 */ /* 0x040fe200080108be */
[----:B------:R0:W3:Y:S01]  /*45a0*/  SHFL.DOWN PT, R229, R16, 0x1, 0x1f ;  /* 0x08201f0010e57f89 */ /* 0x0000e200000e0000 */
[----:B------:R-:W-:Y:S02]  /*45b0*/  FFMA.FTZ R202, R193, UR29, R202 ;  /* 0x0000001dc1ca7c23 */ /* 0x000fe400080100ca */
[C---:B------:R-:W-:Y:S02]  /*45c0*/  FMUL.FTZ R190, R17.reuse, R190 ;  /* 0x000000be11be7220 */ /* 0x040fe40000410000 */
[----:B------:R-:W-:Y:S02]  /*45d0*/  FMUL.FTZ R191, R17, R202 ;  /* 0x000000ca11bf7220 */ /* 0x000fe40000410000 */
[----:B------:R-:W-:-:S02]  /*45e0*/  FMUL.FTZ R195, R29, R168 ;  /* 0x000000a81dc37220 */ /* 0x000fc40000410000 */
[----:B------:R-:W-:Y:S02]  /*45f0*/  FADD.FTZ R225, R190, R225 ;  /* 0x000000e1bee17221 */ /* 0x000fe40000010000 */
[----:B------:R-:W-:Y:S02]  /*4600*/  FADD.FTZ R227, -R191, R204 ;  /* 0x000000ccbfe37221 */ /* 0x000fe40000010100 */
[-C--:B------:R-:W-:Y:S01]  /*4610*/  FMUL.FTZ R29, R29, R169.reuse ;  /* 0x000000a91d1d7220 */ /* 0x080fe20000410000 */
[----:B------:R0:W4:Y:S01]  /*4620*/  SHFL.DOWN PT, R231, R225, 0x1, 0x1f ;  /* 0x08201f00e1e77f89 */ /* 0x00012200000e0000 */
[C---:B------:R-:W-:Y:S02]  /*4630*/  FFMA.FTZ R195, R28.reuse, R169, -R195 ;  /* 0x000000a91cc37223 */ /* 0x040fe400000108c3 */
[----:B------:R-:W-:Y:S01]  /*4640*/  FFMA.FTZ R29, R28, R168, R29 ;  /* 0x000000a81c1d7223 */ /* 0x000fe2000001001d */
[----:B------:R0:W0:Y:S01]  /*4650*/  SHFL.DOWN PT, R233, R227, 0x1, 0x1f ;  /* 0x08201f00e3e97f89 */ /* 0x00002200000e0000 */
[----:B------:R-:W-:Y:S01]  /*4660*/  FADD.FTZ R192, R192, R195 ;  /* 0x000000c3c0c07221 */ /* 0x000fe20000010000 */
[----:B------:R-:W-:Y:S05]  /*4670*/  @!P6 BRA `(.L_x_9806) ;  /* 0x000000b00000e947 */ /* 0x000fea0003800000 */
[C---:B012---:R-:W-:Y:S02]  /*4680*/  FMUL.FTZ R195, R16.reuse, R233 ;  /* 0x000000e910c37220 */ /* 0x047fe40000410000 */
[----:B---3--:R-:W-:-:S02]  /*4690*/  FMUL.FTZ R169, R16, R229 ;  /* 0x000000e510a97220 */ /* 0x008fc40000410000 */
[-C--:B----4-:R-:W-:Y:S02]  /*46a0*/  FMUL.FTZ R199, R16, R231.reuse ;  /* 0x000000e710c77220 */ /* 0x090fe40000410000 */
[----:B------:R-:W-:Y:S02]  /*46b0*/  FFMA.FTZ R28, R226, R231, -R195 ;  /* 0x000000e7e21c7223 */ /* 0x000fe400000108c3 */
[-C--:B------:R-:W-:Y:S02]  /*46c0*/  FMUL.FTZ R195, R16, R215.reuse ;  /* 0x000000d710c37220 */ /* 0x080fe40000410000 */
[C---:B------:R-:W-:Y:S02]  /*46d0*/  FFMA.FTZ R169, R226.reuse, R215, -R169 ;  /* 0x000000d7e2a97223 */ /* 0x040fe400000108a9 */
[C---:B------:R-:W-:Y:S02]  /*46e0*/  FFMA.FTZ R168, R226.reuse, R233, R199 ;  /* 0x000000e9e2a87223 */ /* 0x040fe400000100c7 */
[----:B------:R-:W-:Y:S01]  /*46f0*/  FFMA.FTZ R16, R226, R229, R195 ;  /* 0x000000e5e2107223 */ /* 0x000fe200000100c3 */
[----:B------:R-:W-:Y:S01]  /*4700*/  MOV R226, R169 ;  /* 0x000000a900e27202 */ /* 0x000fe20000000f00 */
[----:B------:R-:W-:-:S02]  /*4710*/  FADD.FTZ R225, R225, R28 ;  /* 0x0000001ce1e17221 */ /* 0x000fc40000010000 */
[----:B------:R-:W-:Y:S02]  /*4720*/  FADD.FTZ R227, R227, R168 ;  /* 0x000000a8e3e37221 */ /* 0x000fe40000010000 */
.L_x_9806:
[----:B-12---:R-:W-:Y:S05]  /*4730*/  BSYNC B0 ;  /* 0x0000000000007941 */ /* 0x006fea0003800000 */
.L_x_9805:
[----:B------:R-:W-:Y:S01]  /*4740*/  FADD.FTZ R169, RZ, R29 ;  /* 0x0000001dffa97221 */ /* 0x000fe20000010000 */
[----:B------:R1:W2:Y:S01]  /*4750*/  SHFL.DOWN PT, R215, R226, 0x2, 0x1f ;  /* 0x08401f00e2d77f89 */ /* 0x0002a200000e0000 */
[----:B------:R-:W-:Y:S02]  /*4760*/  BSSY B0, `(.L_x_9807) ;  /* 0x0000012000007945 */ /* 0x000fe40003800000 */
[C---:B------:R-:W-:Y:S01]  /*4770*/  FMUL.FTZ R202, R194.reuse, R169 ;  /* 0x000000a9c2ca7220 */ /* 0x040fe20000410000 */
[----:B---3--:R1:W3:Y:S01]  /*4780*/  SHFL.DOWN PT, R229, R16, 0x2, 0x1f ;  /* 0x08401f0010e57f89 */ /* 0x0082e200000e0000 */
[----:B------:R-:W-:-:S03]  /*4790*/  FMUL.FTZ R194, R194, R192 ;  /* 0x000000c0c2c27220 */ /* 0x000fc60000410000 */
[----:B----4-:R1:W4:Y:S04]  /*47a0*/  SHFL.DOWN PT, R231, R225, 0x2, 0x1f ;  /* 0x08401f00e1e77f89 */ /* 0x01032800000e0000 */
[----:B0-----:R1:W0:Y:S01]  /*47b0*/  SHFL.DOWN PT, R233, R227, 0x2, 0x1f ;  /* 0x08401f00e3e97f89 */ /* 0x00122200000e0000 */
[----:B------:R-:W-:Y:S05]  /*47c0*/  @P2 BRA `(.L_x_9808) ;  /* 0x000000b000002947 */ /* 0x000fea0003800000 */
[C---:B0-----:R-:W-:Y:S02]  /*47d0*/  FMUL.FTZ R195, R16.reuse, R233 ;  /* 0x000000e910c37220 */ /* 0x041fe40000410000 */
[C---:B---3--:R-:W-:Y:S02]  /*47e0*/  FMUL.FTZ R29, R16.reuse, R229 ;  /* 0x000000e5101d7220 */ /* 0x048fe40000410000 */
[-C--:B----4-:R-:W-:Y:S02]  /*47f0*/  FMUL.FTZ R199, R16, R231.reuse ;  /* 0x000000e710c77220 */ /* 0x090fe40000410000 */
[----:B------:R-:W-:-:S02]  /*4800*/  FFMA.FTZ R28, R226, R231, -R195 ;  /* 0x000000e7e21c7223 */ /* 0x000fc400000108c3 */
[-C--:B--2---:R-:W-:Y:S02]  /*4810*/  FMUL.FTZ R195, R16, R215.reuse ;  /* 0x000000d710c37220 */ /* 0x084fe40000410000 */
[C---:B------:R-:W-:Y:S02]  /*4820*/  FFMA.FTZ R29, R226.reuse, R215, -R29 ;  /* 0x000000d7e21d7223 */ /* 0x040fe4000001081d */
[C---:B------:R-:W-:Y:S02]  /*4830*/  FFMA.FTZ R168, R226.reuse, R233, R199 ;  /* 0x000000e9e2a87223 */ /* 0x040fe400000100c7 */
[----:B-1----:R-:W-:Y:S01]  /*4840*/  FFMA.FTZ R16, R226, R229, R195 ;  /* 0x000000e5e2107223 */ /* 0x002fe200000100c3 */
[----:B------:R-:W-:Y:S01]  /*4850*/  MOV R226, R29 ;  /* 0x0000001d00e27202 */ /* 0x000fe20000000f00 */
[----:B------:R-:W-:Y:S02]  /*4860*/  FADD.FTZ R225, R225, R28 ;  /* 0x0000001ce1e17221 */ /* 0x000fe40000010000 */
[----:B------:R-:W-:-:S02]  /*4870*/  FADD.FTZ R227, R227, R168 ;  /* 0x000000a8e3e37221 */ /* 0x000fc40000010000 */
.L_x_9808:
[----:B------:R-:W-:Y:S05]  /*4880*/  BSYNC B0 ;  /* 0x0000000000007941 */ /* 0x000fea0003800000 */
.L_x_9807:
[CC--:B------:R-:W-:Y:S01]  /*4890*/  FMUL.FTZ R28, R146.reuse, R169.reuse ;  /* 0x000000a9921c7220 */ /* 0x0c0fe20000410000 */
[----:B0-----:R0:W1:Y:S01]  /*48a0*/  SHFL.DOWN PT, R233, R226, 0x4, 0x1f ;  /* 0x08801f00e2e97f89 */ /* 0x00106200000e0000 */
[-C--:B------:R-:W-:Y:S01]  /*48b0*/  FMUL.FTZ R168, R146, R192.reuse ;  /* 0x000000c092a87220 */ /* 0x080fe20000410000 */
[----:B------:R-:W-:Y:S01]  /*48c0*/  BSSY B0, `(.L_x_9809) ;  /* 0x0000020000007945 */ /* 0x000fe20003800000 */
[C---:B------:R-:W-:Y:S01]  /*48d0*/  FFMA.FTZ R202, R193.reuse, R192, -R202 ;  /* 0x000000c0c1ca7223 */ /* 0x040fe200000108ca */
[----:B------:R0:W4:Y:S01]  /*48e0*/  SHFL.DOWN PT, R235, R16, 0x4, 0x1f ;  /* 0x08801f0010eb7f89 */ /* 0x00012200000e0000 */
[----:B------:R-:W-:-:S02]  /*48f0*/  FFMA.FTZ R194, R193, R169, R194 ;  /* 0x000000a9c1c27223 */ /* 0x000fc400000100c2 */
[C---:B------:R-:W-:Y:S01]  /*4900*/  FMUL.FTZ R29, R169.reuse, UR29 ;  /* 0x0000001da91d7c20 */ /* 0x040fe20008410000 */
[----:B------:R0:W3:Y:S01]  /*4910*/  SHFL.DOWN PT, R237, R225, 0x4, 0x1f ;  /* 0x08801f00e1ed7f89 */ /* 0x0000e200000e0000 */
[----:B------:R-:W-:Y:S02]  /*4920*/  FMUL.FTZ R193, R169, UR28 ;  /* 0x0000001ca9c17c20 */ /* 0x000fe40008410000 */
[C---:B------:R-:W-:Y:S01]  /*4930*/  FFMA.FTZ R28, R147.reuse, R192, -R28 ;  /* 0x000000c0931c7223 */ /* 0x040fe2000001081c */
[----:B------:R0:W2:Y:S01]  /*4940*/  SHFL.DOWN PT, R239, R227, 0x4, 0x1f ;  /* 0x08801f00e3ef7f89 */ /* 0x0000a200000e0000 */
[----:B------:R-:W-:Y:S02]  /*4950*/  FFMA.FTZ R168, R147, R169, R168 ;  /* 0x000000a993a87223 */ /* 0x000fe400000100a8 */
[C---:B------:R-:W-:Y:S02]  /*4960*/  FFMA.FTZ R204, R192.reuse, UR28, -R29 ;  /* 0x0000001cc0cc7c23 */ /* 0x040fe4000801081d */
[----:B------:R-:W-:-:S02]  /*4970*/  FFMA.FTZ R208, R192, UR29, R193 ;  /* 0x0000001dc0d07c23 */ /* 0x000fc400080100c1 */
[----:B------:R-:W-:Y:S02]  /*4980*/  FADD.FTZ R168, RZ, R168 ;  /* 0x000000a8ffa87221 */ /* 0x000fe40000010000 */
[----:B------:R-:W-:Y:S02]  /*4990*/  FFMA.FTZ R195, R79, R104, R28 ;  /* 0x000000684fc37223 */ /* 0x000fe4000001001c */
[C---:B--2---:R-:W-:Y:S02]  /*49a0*/  FFMA.FTZ R215, R17.reuse, R202, RZ ;  /* 0x000000ca11d77223 */ /* 0x044fe400000100ff */
[C---:B---3--:R-:W-:Y:S02]  /*49b0*/  FFMA.FTZ R229, -R17.reuse, R194, RZ ;  /* 0x000000c211e57223 */ /* 0x048fe400000101ff */
[C---:B------:R-:W-:Y:S02]  /*49c0*/  FMUL.FTZ R193, R17.reuse, R204 ;  /* 0x000000cc11c17220 */ /* 0x040fe40000410000 */
[----:B------:R-:W-:-:S02]  /*49d0*/  FFMA.FTZ R194, -R17, R208, -RZ ;  /* 0x000000d011c27223 */ /* 0x000fc400000109ff */
[C---:B------:R-:W-:Y:S02]  /*49e0*/  FMUL.FTZ R202, R196.reuse, R168 ;  /* 0x000000a8c4ca7220 */ /* 0x040fe40000410000 */
[----:B----4-:R-:W-:Y:S01]  /*49f0*/  FMUL.FTZ R231, R196, R195 ;  /* 0x000000c3c4e77220 */ /* 0x010fe20000410000 */
[----:B------:R-:W-:Y:S05]  /*4a00*/  @P3 BRA `(.L_x_9810) ;  /* 0x000000b000003947 */ /* 0x000fea0003800000 */
[C---:B01----:R-:W-:Y:S02]  /*4a10*/  FMUL.FTZ R29, R16.reuse, R239 ;  /* 0x000000ef101d7220 */ /* 0x043fe40000410000 */
[C---:B------:R-:W-:Y:S02]  /*4a20*/  FMUL.FTZ R17, R16.reuse, R235 ;  /* 0x000000eb10117220 */ /* 0x040fe40000410000 */
[-C--:B------:R-:W-:Y:S02]  /*4a30*/  FMUL.FTZ R199, R16, R237.reuse ;  /* 0x000000ed10c77220 */ /* 0x080fe40000410000 */
[----:B------:R-:W-:Y:S02]  /*4a40*/  FFMA.FTZ R28, R226, R237, -R29 ;  /* 0x000000ede21c7223 */ /* 0x000fe4000001081d */
[----:B------:R-:W-:-:S02]  /*4a50*/  FMUL.FTZ R29, R16, R233 ;  /* 0x000000e9101d7220 */ /* 0x000fc40000410000 */
[C---:B------:R-:W-:Y:S02]  /*4a60*/  FFMA.FTZ R17, R226.reuse, R233, -R17 ;  /* 0x000000e9e2117223 */ /* 0x040fe40000010811 */
[C---:B------:R-:W-:Y:S02]  /*4a70*/  FFMA.FTZ R196, R226.reuse, R239, R199 ;  /* 0x000000efe2c47223 */ /* 0x040fe400000100c7 */
[----:B------:R-:W-:Y:S01]  /*4a80*/  FFMA.FTZ R16, R226, R235, R29 ;  /* 0x000000ebe2107223 */ /* 0x000fe2000001001d */
[----:B------:R-:W-:Y:S01]  /*4a90*/  MOV R226, R17 ;  /* 0x0000001100e27202 */ /* 0x000fe20000000f00 */
[----:B------:R-:W-:Y:S02]  /*4aa0*/  FADD.FTZ R225, R225, R28 ;  /* 0x0000001ce1e17221 */ /* 0x000fe40000010000 */
[----:B------:R-:W-:Y:S02]  /*4ab0*/  FADD.FTZ R227, R227, R196 ;  /* 0x000000c4e3e37221 */ /* 0x000fe40000010000 */
.L_x_9810:
[----:B01----:R-:W-:Y:S05]  /*4ac0*/  BSYNC B0 ;  /* 0x0000000000007941 */ /* 0x003fea0003800000 */
.L_x_9809:
[CC--:B------:R-:W-:Y:S01]  /*4ad0*/  FMUL.FTZ R17, R144.reuse, R195.reuse ;  /* 0x000000c390117220 */ /* 0x0c0fe20000410000 */
[----:B------:R0:W1:Y:S01]  /*4ae0*/  SHFL.DOWN PT, R233, R225, 0x8, 0x1f ;  /* 0x09001f00e1e97f89 */ /* 0x00006200000e0000 */
[-C--:B------:R-:W-:Y:S01]  /*4af0*/  FMUL.FTZ R28, R144, R168.reuse ;  /* 0x000000a8901c7220 */ /* 0x080fe20000410000 */
[----:B------:R-:W-:Y:S01]  /*4b00*/  BSSY B0, `(.L_x_9811) ;  /* 0x0000022000007945 */ /* 0x000fe20003800000 */
[----:B------:R-:W-:Y:S01]  /*4b10*/  FFMA.FTZ R202, R166, R195, -R202 ;  /* 0x000000c3a6ca7223 */ /* 0x000fe200000108ca */
[----:B------:R0:W2:Y:S01]  /*4b20*/  SHFL.DOWN PT, R235, R227, 0x8, 0x1f ;  /* 0x09001f00e3eb7f89 */ /* 0x0000a200000e0000 */
[----:B------:R-:W-:-:S02]  /*4b30*/  FFMA.FTZ R17, R145, R168, R17 ;  /* 0x000000a891117223 */ /* 0x000fc40000010011 */
[----:B------:R-:W-:Y:S02]  /*4b40*/  FFMA.FTZ R28, R145, R195, -R28 ;  /* 0x000000c3911c7223 */ /* 0x000fe4000001081c */
[----:B------:R-:W-:Y:S02]  /*4b50*/  FFMA.FTZ R204, R198, R202, R215 ;  /* 0x000000cac6cc7223 */ /* 0x000fe400000100d7 */
[----:B------:R-:W-:Y:S02]  /*4b60*/  FFMA.FTZ R231, R166, R168, R231 ;  /* 0x000000a8a6e77223 */ /* 0x000fe400000100e7 */
[C---:B------:R-:W-:Y:S02]  /*4b70*/  FMUL.FTZ R202, R168.reuse, UR29 ;  /* 0x0000001da8ca7c20 */ /* 0x040fe40008410000 */
[----:B------:R-:W-:Y:S02]  /*4b80*/  FMUL.FTZ R228, R168, UR28 ;  /* 0x0000001ca8e47c20 */ /* 0x000fe40008410000 */
[----:B------:R-:W-:-:S02]  /*4b90*/  FADD.FTZ R166, RZ, R17 ;  /* 0x00000011ffa67221 */ /* 0x000fc40000010000 */
[----:B------:R-:W-:Y:S02]  /*4ba0*/  FFMA.FTZ R196, R78, R107, R28 ;  /* 0x0000006b4ec47223 */ /* 0x000fe4000001001c */
[C---:B------:R-:W-:Y:S02]  /*4bb0*/  FFMA.FTZ R17, R195.reuse, UR28, -R202 ;  /* 0x0000001cc3117c23 */ /* 0x040fe400080108ca */
[C---:B------:R-:W-:Y:S02]  /*4bc0*/  FFMA.FTZ R208, -R198.reuse, R231, R229 ;  /* 0x000000e7c6d07223 */ /* 0x040fe400000101e5 */
[----:B------:R-:W-:Y:S01]  /*4bd0*/  FFMA.FTZ R29, R195, UR29, R228 ;  /* 0x0000001dc31d7c23 */ /* 0x000fe200080100e4 */
[----:B------:R0:W3:Y:S01]  /*4be0*/  SHFL.DOWN PT, R229, R226, 0x8, 0x1f ;  /* 0x09001f00e2e57f89 */ /* 0x0000e200000e0000 */
[C---:B------:R-:W-:Y:S02]  /*4bf0*/  FMUL.FTZ R28, R197.reuse, R166 ;  /* 0x000000a6c51c7220 */ /* 0x040fe40000410000 */
[----:B------:R-:W-:Y:S01]  /*4c00*/  FMUL.FTZ R202, R197, R196 ;  /* 0x000000c4c5ca7220 */ /* 0x000fe20000410000 */
[----:B------:R0:W4:Y:S01]  /*4c10*/  SHFL.DOWN PT, R231, R16, 0x8, 0x1f ;  /* 0x09001f0010e77f89 */ /* 0x00012200000e0000 */
[----:B------:R-:W-:-:S02]  /*4c20*/  FMUL.FTZ R197, R198, R17 ;  /* 0x00000011c6c57220 */ /* 0x000fc40000410000 */
[----:B------:R-:W-:Y:S02]  /*4c30*/  FFMA.FTZ R198, -R198, R29, -RZ ;  /* 0x0000001dc6c67223 */ /* 0x000fe400000109ff */
[C---:B------:R-:W-:Y:S02]  /*4c40*/  FFMA.FTZ R199, R33.reuse, R196, -R28 ;  /* 0x000000c421c77223 */ /* 0x040fe4000001081c */
[----:B------:R-:W-:Y:S01]  /*4c50*/  FFMA.FTZ R215, R33, R166, R202 ;  /* 0x000000a621d77223 */ /* 0x000fe200000100ca */
[----:B------:R-:W-:Y:S05]  /*4c60*/  @P4 BRA `(.L_x_9812) ;  /* 0x000000b000004947 */ /* 0x000fea0003800000 */
[C---:B012---:R-:W-:Y:S02]  /*4c70*/  FMUL.FTZ R29, R16.reuse, R235 ;  /* 0x000000eb101d7220 */ /* 0x047fe40000410000 */
[C---:B----4-:R-:W-:Y:S02]  /*4c80*/  FMUL.FTZ R17, R16.reuse, R231 ;  /* 0x000000e710117220 */ /* 0x050fe40000410000 */
[-C--:B------:R-:W-:Y:S02]  /*4c90*/  FMUL.FTZ R33, R16, R233.reuse ;  /* 0x000000e910217220 */ /* 0x080fe40000410000 */
[----:B------:R-:W-:-:S02]  /*4ca0*/  FFMA.FTZ R28, R226, R233, -R29 ;  /* 0x000000e9e21c7223 */ /* 0x000fc4000001081d */
[-C--:B---3--:R-:W-:Y:S02]  /*4cb0*/  FMUL.FTZ R29, R16, R229.reuse ;  /* 0x000000e5101d7220 */ /* 0x088fe40000410000 */
[C---:B------:R-:W-:Y:S02]  /*4cc0*/  FFMA.FTZ R17, R226.reuse, R229, -R17 ;  /* 0x000000e5e2117223 */ /* 0x040fe40000010811 */
[C---:B------:R-:W-:Y:S02]  /*4cd0*/  FFMA.FTZ R202, R226.reuse, R235, R33 ;  /* 0x000000ebe2ca7223 */ /* 0x040fe40000010021 */
[----:B------:R-:W-:Y:S01]  /*4ce0*/  FFMA.FTZ R16, R226, R231, R29 ;  /* 0x000000e7e2107223 */ /* 0x000fe2000001001d */
[----:B------:R-:W-:Y:S01]  /*4cf0*/  MOV R226, R17 ;  /* 0x0000001100e27202 */ /* 0x000fe20000000f00 */
[----:B------:R-:W-:Y:S02]  /*4d00*/  FADD.FTZ R225, R225, R28 ;  /* 0x0000001ce1e17221 */ /* 0x000fe40000010000 */
[----:B------:R-:W-:-:S02]  /*4d10*/  FADD.FTZ R227, R227, R202 ;  /* 0x000000cae3e37221 */ /* 0x000fc40000010000 */
.L_x_9812:
[----:B012---:R-:W-:Y:S05]  /*4d20*/  BSYNC B0 ;  /* 0x0000000000007941 */ /* 0x007fea0003800000 */
.L_x_9811:
[C---:B------:R-:W-:Y:S01]  /*4d30*/  FMUL.FTZ R28, R142.reuse, R196 ;  /* 0x000000c48e1c7220 */ /* 0x040fe20000410000 */
[----:B---3--:R0:W1:Y:S01]  /*4d40*/  SHFL.DOWN PT, R229, R226, 0x10, 0x1f ;  /* 0x0a001f00e2e57f89 */ /* 0x00806200000e0000 */
[-C--:B------:R-:W-:Y:S01]  /*4d50*/  FMUL.FTZ R17, R142, R166.reuse ;  /* 0x000000a68e117220 */ /* 0x080fe20000410000 */
[----:B------:R-:W-:Y:S01]  /*4d60*/  BSSY B0, `(.L_x_9813) ;  /* 0x000002e000007945 */ /* 0x000fe20003800000 */
[C---:B------:R-:W-:Y:S01]  /*4d70*/  FFMA.FTZ R28, R143.reuse, R166, R28 ;  /* 0x000000a68f1c7223 */ /* 0x040fe2000001001c */
[----:B----4-:R0:W2:Y:S01]  /*4d80*/  SHFL.DOWN PT, R231, R16, 0x10, 0x1f ;  /* 0x0a001f0010e77f89 */ /* 0x0100a200000e0000 */
[----:B------:R-:W-:-:S02]  /*4d90*/  FFMA.FTZ R17, R143, R196, -R17 ;  /* 0x000000c48f117223 */ /* 0x000fc40000010811 */
[----:B------:R-:W-:Y:S01]  /*4da0*/  FFMA.FTZ R204, R201, R199, R204 ;  /* 0x000000c7c9cc7223 */ /* 0x000fe200000100cc */
[----:B------:R0:W3:Y:S01]  /*4db0*/  SHFL.DOWN PT, R233, R225, 0x10, 0x1f ;  /* 0x0a001f00e1e97f89 */ /* 0x0000e200000e0000 */
[----:B------:R-:W-:Y:S02]  /*4dc0*/  FMUL.FTZ R29, R166, UR29 ;  /* 0x0000001da61d7c20 */ /* 0x000fe40008410000 */
[----:B------:R-:W-:Y:S01]  /*4dd0*/  FADD.FTZ R33, RZ, R28 ;  /* 0x0000001cff217221 */ /* 0x000fe20000010000 */
[----:B------:R0:W4:Y:S01]  /*4de0*/  SHFL.DOWN PT, R235, R227, 0x10, 0x1f ;  /* 0x0a001f00e3eb7f89 */ /* 0x00012200000e0000 */
[----:B------:R-:W-:Y:S02]  /*4df0*/  FFMA.FTZ R199, R77, R106, R17 ;  /* 0x0000006a4dc77223 */ /* 0x000fe40000010011 */
[----:B------:R-:W-:Y:S02]  /*4e00*/  FFMA.FTZ R208, -R201, R215, R208 ;  /* 0x000000d7c9d07223 */ /* 0x000fe400000101d0 */
[----:B------:R-:W-:-:S02]  /*4e10*/  FFMA.FTZ R28, R196, UR28, -R29 ;  /* 0x0000001cc41c7c23 */ /* 0x000fc4000801081d */
[----:B------:R-:W-:Y:S02]  /*4e20*/  FMUL.FTZ R215, R166, UR28 ;  /* 0x0000001ca6d77c20 */ /* 0x000fe40008410000 */
[C---:B------:R-:W-:Y:S02]  /*4e30*/  FMUL.FTZ R17, R200.reuse, R33 ;  /* 0x00000021c8117220 */ /* 0x040fe40000410000 */
[-C--:B------:R-:W-:Y:S02]  /*4e40*/  FMUL.FTZ R29, R200, R199.reuse ;  /* 0x000000c7c81d7220 */ /* 0x080fe40000410000 */
[----:B------:R-:W-:Y:S02]  /*4e50*/  FFMA.FTZ R202, R196, UR29, R215 ;  /* 0x0000001dc4ca7c23 */ /* 0x000fe400080100d7 */
[C---:B------:R-:W-:Y:S02]  /*4e60*/  FFMA.FTZ R17, R32.reuse, R199, -R17 ;  /* 0x000000c720117223 */ /* 0x040fe40000010811 */
[----:B------:R-:W-:-:S02]  /*4e70*/  FFMA.FTZ R29, R32, R33, R29 ;  /* 0x00000021201d7223 */ /* 0x000fc4000001001d */
[----:B------:R-:W-:Y:S02]  /*4e80*/  FMUL.FTZ R32, R33, UR29 ;  /* 0x0000001d21207c20 */ /* 0x000fe40008410000 */
[C---:B------:R-:W-:Y:S02]  /*4e90*/  FMUL.FTZ R200, R201.reuse, R28 ;  /* 0x0000001cc9c87220 */ /* 0x040fe40000410000 */
[----:B------:R-:W-:Y:S02]  /*4ea0*/  FFMA.FTZ R201, -R201, R202, -RZ ;  /* 0x000000cac9c97223 */ /* 0x000fe400000109ff */
[----:B------:R-:W-:Y:S02]  /*4eb0*/  FFMA.FTZ R202, R199, UR28, -R32 ;  /* 0x0000001cc7ca7c23 */ /* 0x000fe40008010820 */
[----:B------:R-:W-:Y:S02]  /*4ec0*/  FFMA.FTZ R28, R203, R17, R204 ;  /* 0x00000011cb1c7223 */ /* 0x000fe400000100cc */
[----:B------:R-:W-:-:S02]  /*4ed0*/  FMUL.FTZ R32, R140, R33 ;  /* 0x000000218c207220 */ /* 0x000fc40000410000 */
[----:B------:R-:W-:Y:S02]  /*4ee0*/  FMUL.FTZ R228, R33, UR28 ;  /* 0x0000001c21e47c20 */ /* 0x000fe40008410000 */
[-C--:B------:R-:W-:Y:S02]  /*4ef0*/  FMUL.FTZ R204, R140, R199.reuse ;  /* 0x000000c78ccc7220 */ /* 0x080fe40000410000 */
[----:B------:R-:W-:Y:S02]  /*4f00*/  FFMA.FTZ R32, R141, R199, -R32 ;  /* 0x000000c78d207223 */ /* 0x000fe40000010820 */
[----:B------:R-:W-:Y:S02]  /*4f10*/  FFMA.FTZ R228, R199, UR29, R228 ;  /* 0x0000001dc7e47c23 */ /* 0x000fe400080100e4 */
[----:B------:R-:W-:Y:S02]  /*4f20*/  FFMA.FTZ R17, R141, R33, R204 ;  /* 0x000000218d117223 */ /* 0x000fe400000100cc */
[----:B------:R-:W-:-:S02]  /*4f30*/  FFMA.FTZ R208, -R203, R29, R208 ;  /* 0x0000001dcbd07223 */ /* 0x000fc400000101d0 */
[C---:B------:R-:W-:Y:S02]  /*4f40*/  FMUL.FTZ R202, R203.reuse, R202 ;  /* 0x000000cacbca7220 */ /* 0x040fe40000410000 */
[----:B------:R-:W-:Y:S02]  /*4f50*/  FFMA.FTZ R204, R76, R109, R32 ;  /* 0x0000006d4ccc7223 */ /* 0x000fe40000010020 */
[----:B------:R-:W-:Y:S02]  /*4f60*/  FFMA.FTZ R203, -R203, R228, -RZ ;  /* 0x000000e4cbcb7223 */ /* 0x000fe400000109ff */
[----:B------:R-:W-:Y:S01]  /*4f70*/  FADD.FTZ R32, RZ, R17 ;  /* 0x00000011ff207221 */ /* 0x000fe20000010000 */
[----:B------:R-:W-:Y:S05]  /*4f80*/  @P5 BRA `(.L_x_9814) ;  /* 0x000000b000005947 */ /* 0x000fea0003800000 */
[C---:B01234-:R-:W-:Y:S02]  /*4f90*/  FMUL.FTZ R29, R16.reuse, R235 ;  /* 0x000000eb101d7220 */ /* 0x05ffe40000410000 */
[C---:B------:R-:W-:Y:S02]  /*4fa0*/  FMUL.FTZ R17, R16.reuse, R231 ;  /* 0x000000e710117220 */ /* 0x040fe40000410000 */
[----:B------:R-:W-:-:S02]  /*4fb0*/  FMUL.FTZ R215, R16, R233 ;  /* 0x000000e910d77220 */ /* 0x000fc40000410000 */
        /* <DEDUP_REMOVED lines=8> */
.L_x_9814:
[----:B01234-:R-:W-:Y:S05]  /*5040*/  BSYNC B0 ;  /* 0x0000000000007941 */ /* 0x01ffea0003800000 */
.L_x_9813:
[C---:B------:R-:W-:Y:S01]  /*5050*/  FMUL.FTZ R29, R138.reuse, R204 ;  /* 0x000000cc8a1d7220 */ /* 0x040fe20000410000 */
[----:B------:R-:W0:Y:S01]  /*5060*/  SHFL.IDX PT, R235, R16, RZ, 0x1f ;  /* 0x00001fff10eb7589 */ /* 0x000e2200000e0000 */
[-C--:B------:R-:W-:Y:S01]  /*5070*/  FMUL.FTZ R17, R138, R32.reuse ;  /* 0x000000208a117220 */ /* 0x080fe20000410000 */
[----:B------:R-:W-:Y:S01]  /*5080*/  ISETP.NE.AND P0, PT, R102, RZ, PT ;  /* 0x000000ff6600720c */ /* 0x000fe20003f05270 */
[C---:B------:R-:W-:Y:S01]  /*5090*/  FMUL.FTZ R215, R209.reuse, R32 ;  /* 0x00000020d1d77220 */ /* 0x040fe20000410000 */
[----:B------:R-:W-:Y:S01]  /*50a0*/  BSSY B0, `(.L_x_9815) ;  /* 0x0000232000007945 */ /* 0x000fe20003800000 */
[----:B------:R-:W-:Y:S02]  /*50b0*/  FMUL.FTZ R209, R209, R204 ;  /* 0x000000ccd1d17220 */ /* 0x000fe40000410000 */
[C---:B------:R-:W-:Y:S02]  /*50c0*/  FFMA.FTZ R29, R139.reuse, R32, R29 ;  /* 0x000000208b1d7223 */ /* 0x040fe4000001001d */
[----:B------:R-:W-:-:S02]  /*50d0*/  FFMA.FTZ R17, R139, R204, -R17 ;  /* 0x000000cc8b117223 */ /* 0x000fc40000010811 */
[C---:B------:R-:W-:Y:S02]  /*50e0*/  FFMA.FTZ R215, R205.reuse, R204, -R215 ;  /* 0x000000cccdd77223 */ /* 0x040fe400000108d7 */
[----:B------:R-:W-:Y:S02]  /*50f0*/  FFMA.FTZ R209, R205, R32, R209 ;  /* 0x00000020cdd17223 */ /* 0x000fe400000100d1 */
[----:B------:R-:W-:Y:S02]  /*5100*/  FADD.FTZ R29, RZ, R29 ;  /* 0x0000001dff1d7221 */ /* 0x000fe40000010000 */
[----:B------:R-:W-:Y:S02]  /*5110*/  FFMA.FTZ R205, R75, R108, R17 ;  /* 0x0000006c4bcd7223 */ /* 0x000fe40000010011 */
[C---:B------:R-:W-:Y:S02]  /*5120*/  FMUL.FTZ R17, R32.reuse, UR29 ;  /* 0x0000001d20117c20 */ /* 0x040fe40008410000 */
[----:B------:R-:W-:-:S02]  /*5130*/  FMUL.FTZ R229, R32, UR28 ;  /* 0x0000001c20e57c20 */ /* 0x000fc40008410000 */
[C---:B------:R-:W-:Y:S02]  /*5140*/  FFMA.FTZ R209, -R207.reuse, R209, R208 ;  /* 0x000000d1cfd17223 */ /* 0x040fe400000101d0 */
[C---:B------:R-:W-:Y:S02]  /*5150*/  FMUL.FTZ R208, R206.reuse, R29 ;  /* 0x0000001dced07220 */ /* 0x040fe40000410000 */
[----:B------:R-:W-:Y:S02]  /*5160*/  FMUL.FTZ R228, R206, R205 ;  /* 0x000000cdcee47220 */ /* 0x000fe40000410000 */
[----:B------:R-:W-:Y:S02]  /*5170*/  FFMA.FTZ R215, R207, R215, R28 ;  /* 0x000000d7cfd77223 */ /* 0x000fe4000001001c */
[C---:B------:R-:W-:Y:S02]  /*5180*/  FFMA.FTZ R206, R204.reuse, UR28, -R17 ;  /* 0x0000001cccce7c23 */ /* 0x040fe40008010811 */
[----:B------:R-:W-:-:S02]  /*5190*/  FFMA.FTZ R28, R204, UR29, R229 ;  /* 0x0000001dcc1c7c23 */ /* 0x000fc400080100e5 */
[C---:B------:R-:W-:Y:S02]  /*51a0*/  FMUL.FTZ R206, R207.reuse, R206 ;  /* 0x000000cecfce7220 */ /* 0x040fe40000410000 */
[C---:B------:R-:W-:Y:S02]  /*51b0*/  FFMA.FTZ R208, R18.reuse, R205, -R208 ;  /* 0x000000cd12d07223 */ /* 0x040fe400000108d0 */
[----:B------:R-:W-:Y:S02]  /*51c0*/  FFMA.FTZ R207, -R207, R28, -RZ ;  /* 0x0000001ccfcf7223 */ /* 0x000fe400000109ff */
[----:B------:R-:W-:Y:S02]  /*51d0*/  FFMA.FTZ R228, R18, R29, R228 ;  /* 0x0000001d12e47223 */ /* 0x000fe400000100e4 */
[C---:B------:R-:W-:Y:S02]  /*51e0*/  FMUL.FTZ R28, R136.reuse, R205 ;  /* 0x000000cd881c7220 */ /* 0x040fe40000410000 */
[----:B------:R-:W-:-:S02]  /*51f0*/  FMUL.FTZ R18, R136, R29 ;  /* 0x0000001d88127220 */ /* 0x000fc40000410000 */
[C---:B------:R-:W-:Y:S02]  /*5200*/  FFMA.FTZ R230, R210.reuse, R208, R215 ;  /* 0x000000d0d2e67223 */ /* 0x040fe400000100d7 */
[----:B------:R-:W-:Y:S02]  /*5210*/  FMUL.FTZ R208, R29, UR29 ;  /* 0x0000001d1dd07c20 */ /* 0x000fe40008410000 */
[----:B------:R-:W-:Y:S02]  /*5220*/  FFMA.FTZ R28, R137, R29, R28 ;  /* 0x0000001d891c7223 */ /* 0x000fe4000001001c */
[----:B------:R-:W-:Y:S02]  /*5230*/  FMUL.FTZ R232, R29, UR28 ;  /* 0x0000001c1de87c20 */ /* 0x000fe40008410000 */
[----:B------:R-:W-:Y:S02]  /*5240*/  FFMA.FTZ R18, R137, R205, -R18 ;  /* 0x000000cd89127223 */ /* 0x000fe40000010812 */
[----:B------:R-:W-:-:S02]  /*5250*/  FFMA.FTZ R228, -R210, R228, R209 ;  /* 0x000000e4d2e47223 */ /* 0x000fc400000101d1 */
[C---:B------:R-:W-:Y:S02]  /*5260*/  FFMA.FTZ R209, R205.reuse, UR28, -R208 ;  /* 0x0000001ccdd17c23 */ /* 0x040fe400080108d0 */
[----:B------:R-:W-:Y:S02]  /*5270*/  FADD.FTZ R28, RZ, R28 ;  /* 0x0000001cff1c7221 */ /* 0x000fe40000010000 */
[----:B------:R-:W-:Y:S02]  /*5280*/  FFMA.FTZ R17, R205, UR29, R232 ;  /* 0x0000001dcd117c23 */ /* 0x000fe400080100e8 */
[----:B------:R-:W-:Y:S02]  /*5290*/  FFMA.FTZ R208, R74, R111, R18 ;  /* 0x0000006f4ad07223 */ /* 0x000fe40000010012 */
[----:B------:R-:W-:Y:S02]  /*52a0*/  FMUL.FTZ R209, R210, R209 ;  /* 0x000000d1d2d17220 */ /* 0x000fe40000410000 */
[----:B------:R-:W-:-:S02]  /*52b0*/  FMUL.FTZ R215, R19, R28 ;  /* 0x0000001c13d77220 */ /* 0x000fc40000410000 */
[----:B------:R-:W-:Y:S02]  /*52c0*/  FFMA.FTZ R210, -R210, R17, -RZ ;  /* 0x00000011d2d27223 */ /* 0x000fe400000109ff */
[-C--:B------:R-:W-:Y:S02]  /*52d0*/  FMUL.FTZ R19, R19, R208.reuse ;  /* 0x000000d013137220 */ /* 0x080fe40000410000 */
[C---:B------:R-:W-:Y:S02]  /*52e0*/  FMUL.FTZ R18, R134.reuse, R208 ;  /* 0x000000d086127220 */ /* 0x040fe40000410000 */
[-C--:B------:R-:W-:Y:S02]  /*52f0*/  FMUL.FTZ R17, R134, R28.reuse ;  /* 0x0000001c86117220 */ /* 0x080fe40000410000 */
[-C--:B------:R-:W-:Y:S02]  /*5300*/  FFMA.FTZ R19, R211, R28.reuse, R19 ;  /* 0x0000001cd3137223 */ /* 0x080fe40000010013 */
[----:B------:R-:W-:-:S02]  /*5310*/  FFMA.FTZ R18, R135, R28, R18 ;  /* 0x0000001c87127223 */ /* 0x000fc40000010012 */
[-C--:B------:R-:W-:Y:S02]  /*5320*/  FFMA.FTZ R17, R135, R208.reuse, -R17 ;  /* 0x000000d087117223 */ /* 0x080fe40000010811 */
[----:B------:R-:W-:Y:S02]  /*5330*/  FFMA.FTZ R215, R211, R208, -R215 ;  /* 0x000000d0d3d77223 */ /* 0x000fe400000108d7 */
[----:B------:R-:W-:Y:S02]  /*5340*/  FFMA.FTZ R229, -R213, R19, R228 ;  /* 0x00000013d5e57223 */ /* 0x000fe400000101e4 */
[----:B------:R-:W-:Y:S02]  /*5350*/  FADD.FTZ R19, RZ, R18 ;  /* 0x00000012ff137221 */ /* 0x000fe40000010000 */
[----:B------:R-:W-:Y:S02]  /*5360*/  FFMA.FTZ R211, R73, R110, R17 ;  /* 0x0000006e49d37223 */ /* 0x000fe40000010011 */
[----:B------:R-:W-:-:S02]  /*5370*/  FMUL.FTZ R17, R28, UR29 ;  /* 0x0000001d1c117c20 */ /* 0x000fc40008410000 */
[----:B------:R-:W-:Y:S02]  /*5380*/  FMUL.FTZ R231, R28, UR28 ;  /* 0x0000001c1ce77c20 */ /* 0x000fe40008410000 */
[----:B------:R-:W-:Y:S02]  /*5390*/  FFMA.FTZ R215, R213, R215, R230 ;  /* 0x000000d7d5d77223 */ /* 0x000fe400000100e6 */
[C---:B------:R-:W-:Y:S02]  /*53a0*/  FMUL.FTZ R228, R212.reuse, R19 ;  /* 0x00000013d4e47220 */ /* 0x040fe40000410000 */
[----:B------:R-:W-:Y:S02]  /*53b0*/  FMUL.FTZ R230, R212, R211 ;  /* 0x000000d3d4e67220 */ /* 0x000fe40000410000 */
[C---:B------:R-:W-:Y:S02]  /*53c0*/  FFMA.FTZ R212, R208.reuse, UR28, -R17 ;  /* 0x0000001cd0d47c23 */ /* 0x040fe40008010811 */
[----:B------:R-:W-:-:S02]  /*53d0*/  FFMA.FTZ R18, R208, UR29, R231 ;  /* 0x0000001dd0127c23 */ /* 0x000fc400080100e7 */
[C---:B------:R-:W-:Y:S02]  /*53e0*/  FFMA.FTZ R228, R214.reuse, R211, -R228 ;  /* 0x000000d3d6e47223 */ /* 0x040fe400000108e4 */
[----:B------:R-:W-:Y:S02]  /*53f0*/  FFMA.FTZ R230, R214, R19, R230 ;  /* 0x00000013d6e67223 */ /* 0x000fe400000100e6 */
[C---:B------:R-:W-:Y:S02]  /*5400*/  FMUL.FTZ R212, R213.reuse, R212 ;  /* 0x000000d4d5d47220 */ /* 0x040fe40000410000 */
[----:B------:R-:W-:Y:S02]  /*5410*/  FFMA.FTZ R213, -R213, R18, -RZ ;  /* 0x00000012d5d57223 */ /* 0x000fe400000109ff */
[C---:B------:R-:W-:Y:S02]  /*5420*/  FMUL.FTZ R214, R132.reuse, R211 ;  /* 0x000000d384d67220 */ /* 0x040fe40000410000 */
[----:B------:R-:W-:-:S02]  /*5430*/  FMUL.FTZ R18, R132, R19 ;  /* 0x0000001384127220 */ /* 0x000fc40000410000 */
[C---:B------:R-:W-:Y:S02]  /*5440*/  FMUL.FTZ R232, R19.reuse, UR29 ;  /* 0x0000001d13e87c20 */ /* 0x040fe40008410000 */
[----:B------:R-:W-:Y:S02]  /*5450*/  FMUL.FTZ R234, R19, UR28 ;  /* 0x0000001c13ea7c20 */ /* 0x000fe40008410000 */
[C---:B------:R-:W-:Y:S02]  /*5460*/  FFMA.FTZ R17, R133.reuse, R19, R214 ;  /* 0x0000001385117223 */ /* 0x040fe400000100d6 */
[----:B------:R-:W-:Y:S02]  /*5470*/  FFMA.FTZ R214, R133, R211, -R18 ;  /* 0x000000d385d67223 */ /* 0x000fe40000010812 */
[C---:B------:R-:W-:Y:S02]  /*5480*/  FFMA.FTZ R228, R216.reuse, R228, R215 ;  /* 0x000000e4d8e47223 */ /* 0x040fe400000100d7 */
[----:B------:R-:W-:-:S02]  /*5490*/  FFMA.FTZ R230, -R216, R230, R229 ;  /* 0x000000e6d8e67223 */ /* 0x000fc400000101e5 */
[C---:B------:R-:W-:Y:S02]  /*54a0*/  FFMA.FTZ R215, R211.reuse, UR28, -R232 ;  /* 0x0000001cd3d77c23 */ /* 0x040fe400080108e8 */
[----:B------:R-:W-:Y:S02]  /*54b0*/  FFMA.FTZ R229, R211, UR29, R234 ;  /* 0x0000001dd3e57c23 */ /* 0x000fe400080100ea */
[----:B------:R-:W-:Y:S02]  /*54c0*/  FADD.FTZ R18, RZ, R17 ;  /* 0x00000011ff127221 */ /* 0x000fe40000010000 */
[----:B------:R-:W-:Y:S02]  /*54d0*/  FFMA.FTZ R214, R72, R113, R214 ;  /* 0x0000007148d67223 */ /* 0x000fe400000100d6 */
[C---:B------:R-:W-:Y:S02]  /*54e0*/  FMUL.FTZ R215, R216.reuse, R215 ;  /* 0x000000d7d8d77220 */ /* 0x040fe40000410000 */
[----:B------:R-:W-:-:S02]  /*54f0*/  FFMA.FTZ R216, -R216, R229, -RZ ;  /* 0x000000e5d8d87223 */ /* 0x000fc400000109ff */
[C---:B------:R-:W-:Y:S02]  /*5500*/  FMUL.FTZ R229, R223.reuse, R18 ;  /* 0x00000012dfe57220 */ /* 0x040fe40000410000 */
[-C--:B------:R-:W-:Y:S02]  /*5510*/  FMUL.FTZ R231, R223, R214.reuse ;  /* 0x000000d6dfe77220 */ /* 0x080fe40000410000 */
[C---:B------:R-:W-:Y:S02]  /*5520*/  FMUL.FTZ R223, R130.reuse, R214 ;  /* 0x000000d682df7220 */ /* 0x040fe40000410000 */
[----:B------:R-:W-:Y:S02]  /*5530*/  FMUL.FTZ R17, R130, R18 ;  /* 0x0000001282117220 */ /* 0x000fe40000410000 */
[C---:B------:R-:W-:Y:S02]  /*5540*/  FFMA.FTZ R229, R217.reuse, R214, -R229 ;  /* 0x000000d6d9e57223 */ /* 0x040fe400000108e5 */
[----:B------:R-:W-:-:S02]  /*5550*/  FFMA.FTZ R231, R217, R18, R231 ;  /* 0x00000012d9e77223 */ /* 0x000fc400000100e7 */
[C---:B------:R-:W-:Y:S02]  /*5560*/  FFMA.FTZ R223, R131.reuse, R18, R223 ;  /* 0x0000001283df7223 */ /* 0x040fe400000100df */
[----:B------:R-:W-:Y:S02]  /*5570*/  FFMA.FTZ R217, R131, R214, -R17 ;  /* 0x000000d683d97223 */ /* 0x000fe40000010811 */
[----:B------:R-:W-:Y:S02]  /*5580*/  FADD.FTZ R17, RZ, R223 ;  /* 0x000000dfff117221 */ /* 0x000fe40000010000 */
[----:B------:R-:W-:Y:S02]  /*5590*/  FFMA.FTZ R217, R71, R112, R217 ;  /* 0x0000007047d97223 */ /* 0x000fe400000100d9 */
[----:B------:R-:W-:Y:S02]  /*55a0*/  FFMA.FTZ R231, -R219, R231, R230 ;  /* 0x000000e7dbe77223 */ /* 0x000fe400000101e6 */
[----:B------:R-:W-:-:S02]  /*55b0*/  FMUL.FTZ R223, R18, UR29 ;  /* 0x0000001d12df7c20 */ /* 0x000fc40008410000 */
[----:B------:R-:W-:Y:S02]  /*55c0*/  FMUL.FTZ R233, R18, UR28 ;  /* 0x0000001c12e97c20 */ /* 0x000fe40008410000 */
[C---:B------:R-:W-:Y:S02]  /*55d0*/  FMUL.FTZ R230, R220.reuse, R17 ;  /* 0x00000011dce67220 */ /* 0x040fe40000410000 */
[----:B------:R-:W-:Y:S02]  /*55e0*/  FMUL.FTZ R232, R220, R217 ;  /* 0x000000d9dce87220 */ /* 0x000fe40000410000 */
[----:B------:R-:W-:Y:S02]  /*55f0*/  FFMA.FTZ R229, R219, R229, R228 ;  /* 0x000000e5dbe57223 */ /* 0x000fe400000100e4 */
[C---:B------:R-:W-:Y:S02]  /*5600*/  FFMA.FTZ R220, R214.reuse, UR28, -R223 ;  /* 0x0000001cd6dc7c23 */ /* 0x040fe400080108df */
[----:B------:R-:W-:-:S02]  /*5610*/  FFMA.FTZ R228, R214, UR29, R233 ;  /* 0x0000001dd6e47c23 */ /* 0x000fc400080100e9 */
[C---:B------:R-:W-:Y:S01]  /*5620*/  FFMA.FTZ R230, R218.reuse, R217, -R230 ;  /* 0x000000d9dae67223 */ /* 0x040fe200000108e6 */
[----:B------:R-:W1:Y:S01]  /*5630*/  SHFL.IDX PT, R233, R226, RZ, 0x1f ;  /* 0x00001fffe2e97589 */ /* 0x000e6200000e0000 */
[----:B------:R-:W-:Y:S02]  /*5640*/  FFMA.FTZ R232, R218, R17, R232 ;  /* 0x00000011dae87223 */ /* 0x000fe400000100e8 */
[C---:B------:R-:W-:Y:S02]  /*5650*/  FMUL.FTZ R218, R219.reuse, R220 ;  /* 0x000000dcdbda7220 */ /* 0x040fe40000410000 */
[----:B------:R-:W-:Y:S02]  /*5660*/  FFMA.FTZ R219, -R219, R228, -RZ ;  /* 0x000000e4dbdb7223 */ /* 0x000fe400000109ff */
[C---:B------:R-:W-:Y:S01]  /*5670*/  FFMA.FTZ R239, R222.reuse, R230, R229 ;  /* 0x000000e6deef7223 */ /* 0x040fe200000100e5 */
[----:B------:R2:W-:Y:S01]  /*5680*/  SHFL.DOWN PT, R228, R16, 0x1, 0x1f ;  /* 0x08201f0010e47f89 */ /* 0x0005e200000e0000 */
[----:B------:R-:W-:-:S02]  /*5690*/  FFMA.FTZ R237, -R222, R232, R231 ;  /* 0x000000e8deed7223 */ /* 0x000fc400000101e7 */
[C---:B------:R-:W-:Y:S01]  /*56a0*/  FMUL.FTZ R232, R128.reuse, R217 ;  /* 0x000000d980e87220 */ /* 0x040fe20000410000 */
[----:B------:R1:W3:Y:S01]  /*56b0*/  SHFL.IDX PT, R229, R14, RZ, 0x1f ;  /* 0x00001fff0ee57589 */ /* 0x0002e200000e0000 */
[-C--:B------:R-:W-:Y:S02]  /*56c0*/  FMUL.FTZ R220, R128, R17.reuse ;  /* 0x0000001180dc7220 */ /* 0x080fe40000410000 */
[C---:B------:R-:W-:Y:S01]  /*56d0*/  FFMA.FTZ R232, R129.reuse, R17, R232 ;  /* 0x0000001181e87223 */ /* 0x040fe200000100e8 */
[----:B------:R-:W-:Y:S01]  /*56e0*/  SHFL.DOWN PT, R231, R226, 0x1, 0x1f ;  /* 0x08201f00e2e77f89 */ /* 0x000fe200000e0000 */
[----:B------:R-:W-:Y:S02]  /*56f0*/  FFMA.FTZ R223, R129, R217, -R220 ;  /* 0x000000d981df7223 */ /* 0x000fe400000108dc */
[----:B--2---:R-:W-:Y:S01]  /*5700*/  FADD.FTZ R16, RZ, R232 ;  /* 0x000000e8ff107221 */ /* 0x004fe20000010000 */
[----:B------:R2:W4:Y:S01]  /*5710*/  SHFL.IDX PT, R230, R15, RZ, 0x1f ;  /* 0x00001fff0fe67589 */ /* 0x00052200000e0000 */
[----:B------:R-:W-:-:S02]  /*5720*/  FFMA.FTZ R223, R70, R115, R223 ;  /* 0x0000007346df7223 */ /* 0x000fc400000100df */
[-C--:B------:R-:W-:Y:S01]  /*5730*/  FMUL.FTZ R232, R221, R16.reuse ;  /* 0x00000010dde87220 */ /* 0x080fe20000410000 */
[----:B------:R-:W5:Y:S01]  /*5740*/  SHFL.DOWN PT, R226, R227, 0x1, 0x1f ;  /* 0x08201f00e3e27f89 */ /* 0x000f6200000e0000 */
[----:B------:R-:W-:Y:S02]  /*5750*/  FMUL.FTZ R236, R17, UR28 ;  /* 0x0000001c11ec7c20 */ /* 0x000fe40008410000 */
[-C--:B------:R-:W-:Y:S02]  /*5760*/  FMUL.FTZ R221, R221, R223.reuse ;  /* 0x000000dfdddd7220 */ /* 0x080fe40000410000 */
[----:B------:R-:W-:Y:S02]  /*5770*/  FFMA.FTZ R243, R217, UR29, R236 ;  /* 0x0000001dd9f37c23 */ /* 0x000fe400080100ec */
[C---:B------:R-:W-:Y:S02]  /*5780*/  FFMA.FTZ R232, R174.reuse, R223, -R232 ;  /* 0x000000dfaee87223 */ /* 0x040fe400000108e8 */
[----:B------:R-:W-:-:S02]  /*5790*/  FFMA.FTZ R221, R174, R16, R221 ;  /* 0x00000010aedd7223 */ /* 0x000fc400000100dd */
[----:B------:R-:W-:Y:S02]  /*57a0*/  FMUL.FTZ R234, R17, UR29 ;  /* 0x0000001d11ea7c20 */ /* 0x000fe40008410000 */
[CC--:B0-----:R-:W-:Y:S02]  /*57b0*/  FMUL.FTZ R174, R235.reuse, R15.reuse ;  /* 0x0000000febae7220 */ /* 0x0c1fe40000410000 */
[-C--:B------:R-:W-:Y:S02]  /*57c0*/  FMUL.FTZ R236, R235, R14.reuse ;  /* 0x0000000eebec7220 */ /* 0x080fe40000410000 */
[----:B------:R-:W-:Y:S02]  /*57d0*/  FFMA.FTZ R241, R217, UR28, -R234 ;  /* 0x0000001cd9f17c23 */ /* 0x000fe400080108ea */
[C---:B-1----:R-:W-:Y:S02]  /*57e0*/  FFMA.FTZ R14, R233.reuse, R14, -R174 ;  /* 0x0000000ee90e7223 */ /* 0x042fe400000108ae */
[----:B--2---:R-:W-:-:S02]  /*57f0*/  FFMA.FTZ R15, R233, R15, R236 ;  /* 0x0000000fe90f7223 */ /* 0x004fc400000100ec */
[----:B------:R-:W-:Y:S02]  /*5800*/  FFMA.FTZ R234, -R176, R221, R237 ;  /* 0x000000ddb0ea7223 */ /* 0x000fe400000101ed */
[C---:B------:R-:W-:Y:S02]  /*5810*/  FMUL.FTZ R174, R235.reuse, R13 ;  /* 0x0000000debae7220 */ /* 0x040fe40000410000 */
[-C--:B------:R-:W-:Y:S02]  /*5820*/  FMUL.FTZ R236, R235, R12.reuse ;  /* 0x0000000cebec7220 */ /* 0x080fe40000410000 */
[----:B---3--:R-:W-:Y:S02]  /*5830*/  @P1 FMUL.FTZ R221, R228, R229 ;  /* 0x000000e5e4dd1220 */ /* 0x008fe40000410000 */
[C---:B------:R-:W-:Y:S02]  /*5840*/  FFMA.FTZ R12, R233.reuse, R12, -R174 ;  /* 0x0000000ce90c7223 */ /* 0x040fe400000108ae */
[----:B------:R-:W-:-:S02]  /*5850*/  FFMA.FTZ R13, R233, R13, R236 ;  /* 0x0000000de90d7223 */ /* 0x000fc400000100ec */
[----:B----4-:R-:W-:Y:S02]  /*5860*/  @P1 FFMA.FTZ R233, R231, R230, R221 ;  /* 0x000000e6e7e91223 */ /* 0x010fe400000100dd */
[CC--:B------:R-:W-:Y:S02]  /*5870*/  FMUL.FTZ R221, R126.reuse, R223.reuse ;  /* 0x000000df7edd7220 */ /* 0x0c0fe40000410000 */
[----:B------:R-:W-:Y:S02]  /*5880*/  FMUL.FTZ R174, R126, R16 ;  /* 0x000000107eae7220 */ /* 0x000fe40000410000 */
[----:B------:R-:W-:Y:S02]  /*5890*/  @P1 FMUL.FTZ R238, R228, R230 ;  /* 0x000000e6e4ee1220 */ /* 0x000fe40000410000 */
[----:B-----5:R-:W-:Y:S02]  /*58a0*/  @P1 FADD.FTZ R230, R226, R233 ;  /* 0x000000e9e2e61221 */ /* 0x020fe40000010000 */
[C---:B------:R-:W-:Y:S01]  /*58b0*/  FFMA.FTZ R226, R127.reuse, R16, R221 ;  /* 0x000000107fe27223 */ /* 0x040fe200000100dd */
[----:B------:R-:W0:Y:S01]  /*58c0*/  SHFL.DOWN PT, R233, R225, 0x1, 0x1f ;  /* 0x08201f00e1e97f89 */ /* 0x000e2200000e0000 */
[----:B------:R-:W-:-:S02]  /*58d0*/  FFMA.FTZ R221, R127, R223, -R174 ;  /* 0x000000df7fdd7223 */ /* 0x000fc400000108ae */
[C---:B------:R-:W-:Y:S02]  /*58e0*/  FMUL.FTZ R236, R16.reuse, UR28 ;  /* 0x0000001c10ec7c20 */ /* 0x040fe40008410000 */
[----:B------:R-:W-:Y:S02]  /*58f0*/  FADD.FTZ R174, RZ, R226 ;  /* 0x000000e2ffae7221 */ /* 0x000fe40000010000 */
[----:B------:R-:W-:Y:S02]  /*5900*/  FFMA.FTZ R221, R69, R114, R221 ;  /* 0x0000007245dd7223 */ /* 0x000fe400000100dd */
[----:B------:R-:W-:Y:S02]  /*5910*/  FMUL.FTZ R228, R16, UR29 ;  /* 0x0000001d10e47c20 */ /* 0x000fe40008410000 */
[----:B------:R-:W-:Y:S02]  /*5920*/  FFMA.FTZ R237, R223, UR29, R236 ;  /* 0x0000001ddfed7c23 */ /* 0x000fe400080100ec */
[----:B------:R-:W-:-:S02]  /*5930*/  FMUL.FTZ R236, R224, R174 ;  /* 0x000000aee0ec7220 */ /* 0x000fc40000410000 */
[----:B------:R-:W-:Y:S02]  /*5940*/  FMUL.FTZ R224, R224, R221 ;  /* 0x000000dde0e07220 */ /* 0x000fe40000410000 */
[----:B------:R-:W-:Y:S02]  /*5950*/  FFMA.FTZ R235, R223, UR28, -R228 ;  /* 0x0000001cdfeb7c23 */ /* 0x000fe400080108e4 */
[C---:B------:R-:W-:Y:S02]  /*5960*/  FFMA.FTZ R228, -R176.reuse, R237, -RZ ;  /* 0x000000edb0e47223 */ /* 0x040fe400000109ff */
[C---:B------:R-:W-:Y:S02]  /*5970*/  FFMA.FTZ R236, R175.reuse, R221, -R236 ;  /* 0x000000ddafec7223 */ /* 0x040fe400000108ec */
[----:B------:R-:W-:Y:S02]  /*5980*/  FFMA.FTZ R237, R175, R174, R224 ;  /* 0x000000aeafed7223 */ /* 0x000fe400000100e0 */
[----:B------:R-:W-:-:S02]  /*5990*/  FFMA.FTZ R232, R176, R232, R239 ;  /* 0x000000e8b0e87223 */ /* 0x000fc400000100ef */
[----:B------:R-:W-:Y:S02]  /*59a0*/  FMUL.FTZ R226, R176, R235 ;  /* 0x000000ebb0e27220 */ /* 0x000fe40000410000 */
[CC--:B------:R-:W-:Y:S01]  /*59b0*/  FMUL.FTZ R175, R124.reuse, R221.reuse ;  /* 0x000000dd7caf7220 */ /* 0x0c0fe20000410000 */
[----:B------:R1:W2:Y:S01]  /*59c0*/  SHFL.IDX PT, R235, R225, RZ, 0x1f ;  /* 0x00001fffe1eb7589 */ /* 0x0002a200000e0000 */
[-C--:B------:R-:W-:Y:S02]  /*59d0*/  FMUL.FTZ R176, R124, R174.reuse ;  /* 0x000000ae7cb07220 */ /* 0x080fe40000410000 */
[C---:B------:R-:W-:Y:S02]  /*59e0*/  FFMA.FTZ R175, R125.reuse, R174, R175 ;  /* 0x000000ae7daf7223 */ /* 0x040fe400000100af */
[----:B------:R-:W-:Y:S02]  /*59f0*/  FFMA.FTZ R224, R125, R221, -R176 ;  /* 0x000000dd7de07223 */ /* 0x000fe400000108b0 */
[----:B------:R-:W-:-:S02]  /*5a00*/  FADD.FTZ R176, RZ, R175 ;  /* 0x000000afffb07221 */ /* 0x000fc40000010000 */
[----:B------:R-:W-:Y:S02]  /*5a10*/  FFMA.FTZ R224, R68, R117, R224 ;  /* 0x0000007544e07223 */ /* 0x000fe400000100e0 */
[----:B------:R-:W-:Y:S02]  /*5a20*/  @P1 FFMA.FTZ R238, R231, R229, -R238 ;  /* 0x000000e5e7ee1223 */ /* 0x000fe400000108ee */
[C---:B------:R-:W-:Y:S02]  /*5a30*/  FMUL.FTZ R175, R122.reuse, R176 ;  /* 0x000000b07aaf7220 */ /* 0x040fe40000410000 */
[-C--:B------:R-:W-:Y:S02]  /*5a40*/  FMUL.FTZ R231, R122, R224.reuse ;  /* 0x000000e07ae77220 */ /* 0x080fe40000410000 */
[C---:B------:R-:W-:Y:S02]  /*5a50*/  FFMA.FTZ R175, R123.reuse, R224, -R175 ;  /* 0x000000e07baf7223 */ /* 0x040fe400000108af */
[----:B------:R-:W-:-:S02]  /*5a60*/  FFMA.FTZ R231, R123, R176, R231 ;  /* 0x000000b07be77223 */ /* 0x000fc400000100e7 */
[----:B0-----:R-:W-:Y:S02]  /*5a70*/  @P1 FADD.FTZ R229, R233, R238 ;  /* 0x000000eee9e51221 */ /* 0x001fe40000010000 */
[-C--:B------:R-:W-:Y:S02]  /*5a80*/  FMUL.FTZ R233, R230, -R3.reuse ;  /* 0x80000003e6e97220 */ /* 0x080fe40000410000 */
[----:B-1----:R-:W-:Y:S02]  /*5a90*/  FFMA.FTZ R225, R67, R116, R175 ;  /* 0x0000007443e17223 */ /* 0x002fe400000100af */
[----:B------:R-:W-:Y:S02]  /*5aa0*/  FADD.FTZ R175, RZ, R231 ;  /* 0x000000e7ffaf7221 */ /* 0x000fe40000010000 */
[----:B------:R-:W-:Y:S02]  /*5ab0*/  FFMA.FTZ R232, R25, R236, R232 ;  /* 0x000000ec19e87223 */ /* 0x000fe400000100e8 */
[C---:B------:R-:W-:Y:S01]  /*5ac0*/  FMUL.FTZ R3, R229.reuse, -R3 ;  /* 0x80000003e5037220 */ /* 0x040fe20000410000 */
[----:B------:R0:W1:Y:S01]  /*5ad0*/  SHFL.IDX PT, R236, R227, RZ, 0x1f ;  /* 0x00001fffe3ec7589 */ /* 0x00006200000e0000 */
[----:B------:R-:W-:-:S02]  /*5ae0*/  FFMA.FTZ R238, R229, R2, -R233 ;  /* 0x00000002e5ee7223 */ /* 0x000fc400000108e9 */
[----:B------:R-:W-:Y:S02]  /*5af0*/  FMUL.FTZ R229, R118, R225 ;  /* 0x000000e176e57220 */ /* 0x000fe40000410000 */
[----:B------:R-:W-:Y:S02]  /*5b00*/  FFMA.FTZ R230, R230, R2, R3 ;  /* 0x00000002e6e67223 */ /* 0x000fe40000010003 */
[-C--:B------:R-:W-:Y:S02]  /*5b10*/  FFMA.FTZ R2, R120, R175.reuse, R229 ;  /* 0x000000af78027223 */ /* 0x080fe400000100e5 */
[----:B0-----:R-:W-:Y:S02]  /*5b20*/  FMUL.FTZ R227, R118, R175 ;  /* 0x000000af76e37220 */ /* 0x001fe40000410000 */
[----:B------:R-:W-:Y:S02]  /*5b30*/  FADD.FTZ R3, R179, R238 ;  /* 0x000000eeb3037221 */ /* 0x000fe40000010000 */
[----:B------:R-:W-:-:S02]  /*5b40*/  FFMA.FTZ R229, R120, R225, -R227 ;  /* 0x000000e178e57223 */ /* 0x000fc400000108e3 */
[----:B------:R-:W-:Y:S02]  /*5b50*/  FADD.FTZ R227, -R167, R230 ;  /* 0x000000e6a7e37221 */ /* 0x000fe40000010100 */
[----:B------:R-:W-:Y:S02]  /*5b60*/  FADD.FTZ R167, RZ, R2 ;  /* 0x00000002ffa77221 */ /* 0x000fe40000010000 */
[----:B------:R-:W-:Y:S02]  /*5b70*/  FFMA.FTZ R229, R66, R119, R229 ;  /* 0x0000007742e57223 */ /* 0x000fe400000100e5 */
[C---:B------:R-:W-:Y:S02]  /*5b80*/  FMUL.FTZ R179, R148.reuse, -R227 ;  /* 0x800000e394b37220 */ /* 0x040fe40000410000 */
[C---:B------:R-:W-:Y:S02]  /*5b90*/  FMUL.FTZ R2, R148.reuse, R167 ;  /* 0x000000a794027220 */ /* 0x040fe40000410000 */
[----:B------:R-:W-:-:S02]  /*5ba0*/  FMUL.FTZ R230, R148, R229 ;  /* 0x000000e594e67220 */ /* 0x000fc40000410000 */
[-C--:B------:R-:W-:Y:S02]  /*5bb0*/  FMUL.FTZ R231, R148, -R3.reuse ;  /* 0x8000000394e77220 */ /* 0x080fe40000410000 */
[C---:B------:R-:W-:Y:S02]  /*5bc0*/  FFMA.FTZ R179, R150.reuse, R3, -R179 ;  /* 0x0000000396b37223 */ /* 0x040fe400000108b3 */
[C---:B------:R-:W-:Y:S02]  /*5bd0*/  FFMA.FTZ R148, R150.reuse, R229, -R2 ;  /* 0x000000e596947223 */ /* 0x040fe40000010802 */
[C---:B------:R-:W-:Y:S02]  /*5be0*/  FFMA.FTZ R230, R150.reuse, R167, R230 ;  /* 0x000000a796e67223 */ /* 0x040fe400000100e6 */
        /* <DEDUP_REMOVED lines=9> */
[C---:B------:R-:W-:Y:S02]  /*5c80*/  FMUL.FTZ R120, R155.reuse, R176 ;  /* 0x000000b09b787220 */ /* 0x040fe40000410000 */
[----:B------:R-:W-:Y:S02]  /*5c90*/  FMUL.FTZ R155, R155, R224 ;  /* 0x000000e09b9b7220 */ /* 0x000fe40000410000 */
[C---:B------:R-:W-:Y:S02]  /*5ca0*/  FMUL.FTZ R118, R122.reuse, -R160 ;  /* 0x800000a07a767220 */ /* 0x040fe40000410000 */
[----:B------:R-:W-:Y:S02]  /*5cb0*/  FMUL.FTZ R122, R122, -R161 ;  /* 0x800000a17a7a7220 */ /* 0x000fe40000410000 */
[----:B------:R-:W-:-:S02]  /*5cc0*/  FFMA.FTZ R120, R27, R224, -R120 ;  /* 0x000000e01b787223 */ /* 0x000fc40000010878 */
[----:B------:R-:W-:Y:S02]  /*5cd0*/  FFMA.FTZ R155, R27, R176, R155 ;  /* 0x000000b01b9b7223 */ /* 0x000fe4000001009b */
[C---:B------:R-:W-:Y:S02]  /*5ce0*/  FFMA.FTZ R118, R123.reuse, R161, -R118 ;  /* 0x000000a17b767223 */ /* 0x040fe40000010876 */
[----:B------:R-:W-:Y:S02]  /*5cf0*/  FFMA.FTZ R27, R123, R160, R122 ;  /* 0x000000a07b1b7223 */ /* 0x000fe4000001007a */
[----:B------:R-:W-:Y:S02]  /*5d00*/  FADD.FTZ R157, R157, R118 ;  /* 0x000000769d9d7221 */ /* 0x000fe40000010000 */
[----:B------:R-:W-:Y:S02]  /*5d10*/  FADD.FTZ R27, -R158, R27 ;  /* 0x0000001b9e1b7221 */ /* 0x000fe40000010100 */
[----:B------:R-:W-:-:S02]  /*5d20*/  FMUL.FTZ R123, R176, UR29 ;  /* 0x0000001db07b7c20 */ /* 0x000fc40008410000 */
[----:B------:R-:W-:Y:S02]  /*5d30*/  FMUL.FTZ R118, R124, -R157 ;  /* 0x8000009d7c767220 */ /* 0x000fe40000410000 */
[----:B------:R-:W-:Y:S02]  /*5d40*/  FMUL.FTZ R233, R176, UR28 ;  /* 0x0000001cb0e97c20 */ /* 0x000fe40008410000 */
[----:B------:R-:W-:Y:S02]  /*5d50*/  FMUL.FTZ R124, R124, -R27 ;  /* 0x8000001b7c7c7220 */ /* 0x000fe40000410000 */
[----:B------:R-:W-:Y:S02]  /*5d60*/  FFMA.FTZ R231, R159, R120, R232 ;  /* 0x000000789fe77223 */ /* 0x000fe400000100e8 */
[----:B------:R-:W-:Y:S02]  /*5d70*/  FFMA.FTZ R234, -R25, R237, R234 ;  /* 0x000000ed19ea7223 */ /* 0x000fe400000101ea */
[----:B------:R-:W-:-:S02]  /*5d80*/  FFMA.FTZ R120, R224, UR28, -R123 ;  /* 0x0000001ce0787c23 */ /* 0x000fc4000801087b */
[C---:B------:R-:W-:Y:S02]  /*5d90*/  FFMA.FTZ R118, R125.reuse, R27, R118 ;  /* 0x0000001b7d767223 */ /* 0x040fe40000010076 */
[----:B------:R-:W-:Y:S02]  /*5da0*/  FFMA.FTZ R122, R224, UR29, R233 ;  /* 0x0000001de07a7c23 */ /* 0x000fe400080100e9 */
[----:B------:R-:W-:Y:S02]  /*5db0*/  FFMA.FTZ R125, R125, R157, -R124 ;  /* 0x0000009d7d7d7223 */ /* 0x000fe4000001087c */
[C---:B------:R-:W-:Y:S02]  /*5dc0*/  FFMA.FTZ R155, -R159.reuse, R155, R234 ;  /* 0x0000009b9f9b7223 */ /* 0x040fe400000101ea */
[----:B------:R-:W-:Y:S02]  /*5dd0*/  FMUL.FTZ R120, R159, R120 ;  /* 0x000000789f787220 */ /* 0x000fe40000410000 */
[----:B------:R-:W-:-:S02]  /*5de0*/  FADD.FTZ R118, -R23, R118 ;  /* 0x0000007617767221 */ /* 0x000fc40000010100 */
[----:B------:R-:W-:Y:S02]  /*5df0*/  FFMA.FTZ R159, -R159, R122, -RZ ;  /* 0x0000007a9f9f7223 */ /* 0x000fe400000109ff */
        /* <DEDUP_REMOVED lines=15> */
[----:B------:R-:W-:Y:S02]  /*5ef0*/  FMUL.FTZ R126, R175, UR29 ;  /* 0x0000001daf7e7c20 */ /* 0x000fe40008410000 */
[----:B------:R-:W-:-:S02]  /*5f00*/  FADD.FTZ R20, -R20, R23 ;  /* 0x0000001714147221 */ /* 0x000fc40000010100 */
[----:B------:R-:W-:Y:S02]  /*5f10*/  FADD.FTZ R21, R21, R128 ;  /* 0x0000008015157221 */ /* 0x000fe40000010000 */
[----:B------:R-:W-:Y:S02]  /*5f20*/  FFMA.FTZ R125, R225, UR28, -R126 ;  /* 0x0000001ce17d7c23 */ /* 0x000fe4000801087e */
[----:B------:R-:W-:Y:S02]  /*5f30*/  FMUL.FTZ R23, R152, R167 ;  /* 0x000000a798177220 */ /* 0x000fe40000410000 */
[C---:B------:R-:W-:Y:S02]  /*5f40*/  FMUL.FTZ R24, R130.reuse, -R20 ;  /* 0x8000001482187220 */ /* 0x040fe40000410000 */
[----:B------:R-:W-:Y:S02]  /*5f50*/  FMUL.FTZ R130, R130, -R21 ;  /* 0x8000001582827220 */ /* 0x000fe40000410000 */
[----:B------:R-:W-:-:S02]  /*5f60*/  FMUL.FTZ R126, R162, R125 ;  /* 0x0000007da27e7220 */ /* 0x000fc40000410000 */
[----:B------:R-:W-:Y:S02]  /*5f70*/  FFMA.FTZ R125, R30, R229, -R23 ;  /* 0x000000e51e7d7223 */ /* 0x000fe40000010817 */
[C---:B------:R-:W-:Y:S02]  /*5f80*/  FFMA.FTZ R23, R131.reuse, R21, -R24 ;  /* 0x0000001583177223 */ /* 0x040fe40000010818 */
[----:B------:R-:W-:Y:S02]  /*5f90*/  FFMA.FTZ R130, R131, R20, R130 ;  /* 0x0000001483827223 */ /* 0x000fe40000010082 */
[----:B------:R-:W-:Y:S02]  /*5fa0*/  FMUL.FTZ R152, R152, R229 ;  /* 0x000000e598987220 */ /* 0x000fe40000410000 */
[----:B------:R-:W-:Y:S02]  /*5fb0*/  FADD.FTZ R170, R170, R23 ;  /* 0x00000017aaaa7221 */ /* 0x000fe40000010000 */
[----:B------:R-:W-:-:S02]  /*5fc0*/  FADD.FTZ R171, -R171, R130 ;  /* 0x00000082abab7221 */ /* 0x000fc40000010100 */
[----:B------:R-:W-:Y:S02]  /*5fd0*/  FFMA.FTZ R122, R162, R122, R231 ;  /* 0x0000007aa27a7223 */ /* 0x000fe400000100e7 */
[----:B------:R-:W-:Y:S02]  /*5fe0*/  FFMA.FTZ R152, R30, R167, R152 ;  /* 0x000000a71e987223 */ /* 0x000fe40000010098 */
[C---:B------:R-:W-:Y:S02]  /*5ff0*/  FMUL.FTZ R30, R132.reuse, -R170 ;  /* 0x800000aa841e7220 */ /* 0x040fe40000410000 */
[----:B------:R-:W-:Y:S02]  /*6000*/  FMUL.FTZ R132, R132, -R171 ;  /* 0x800000ab84847220 */ /* 0x000fe40000410000 */
[----:B------:R-:W-:Y:S02]  /*6010*/  FMUL.FTZ R150, R175, UR28 ;  /* 0x0000001caf967c20 */ /* 0x000fe40008410000 */
[----:B------:R-:W-:-:S02]  /*6020*/  FFMA.FTZ R24, R151, R125, R122 ;  /* 0x0000007d97187223 */ /* 0x000fc4000001007a */
[----:B------:R-:W-:Y:S02]  /*6030*/  FMUL.FTZ R122, R167, UR29 ;  /* 0x0000001da77a7c20 */ /* 0x000fe40008410000 */
[C---:B------:R-:W-:Y:S02]  /*6040*/  FFMA.FTZ R30, R133.reuse, R171, R30 ;  /* 0x000000ab851e7223 */ /* 0x040fe4000001001e */
[----:B------:R-:W-:Y:S02]  /*6050*/  FFMA.FTZ R133, R133, R170, -R132 ;  /* 0x000000aa85857223 */ /* 0x000fe40000010884 */
[----:B------:R-:W-:Y:S02]  /*6060*/  FFMA.FTZ R127, R225, UR29, R150 ;  /* 0x0000001de17f7c23 */ /* 0x000fe40008010096 */
[----:B------:R-:W-:Y:S02]  /*6070*/  FMUL.FTZ R128, R167, UR28 ;  /* 0x0000001ca7807c20 */ /* 0x000fe40008410000 */
[----:B------:R-:W-:-:S02]  /*6080*/  FFMA.FTZ R122, R229, UR28, -R122 ;  /* 0x0000001ce57a7c23 */ /* 0x000fc4000801087a */
[----:B------:R-:W-:Y:S02]  /*6090*/  FADD.FTZ R30, -R173, R30 ;  /* 0x0000001ead1e7221 */ /* 0x000fe40000010100 */
[----:B------:R-:W-:Y:S02]  /*60a0*/  FFMA.FTZ R124, -R162, R163, R155 ;  /* 0x000000a3a27c7223 */ /* 0x000fe4000001019b */
[----:B------:R-:W-:Y:S02]  /*60b0*/  FADD.FTZ R172, R172, R133 ;  /* 0x00000085acac7221 */ /* 0x000fe40000010000 */
[----:B------:R-:W-:Y:S02]  /*60c0*/  FFMA.FTZ R162, -R162, R127, -RZ ;  /* 0x0000007fa2a27223 */ /* 0x000fe400000109ff */
[----:B------:R-:W-:Y:S02]  /*60d0*/  FFMA.FTZ R128, R229, UR29, R128 ;  /* 0x0000001de5807c23 */ /* 0x000fe40008010080 */
[----:B------:R-:W-:-:S02]  /*60e0*/  FMUL.FTZ R127, R151, R122 ;  /* 0x0000007a977f7220 */ /* 0x000fc40000410000 */
[----:B------:R-:W-:Y:S02]  /*60f0*/  FADD.FTZ R23, RZ, R230 ;  /* 0x000000e6ff177221 */ /* 0x000fe40000010000 */
[----:B------:R-:W-:Y:S02]  /*6100*/  FFMA.FTZ R125, R64, R121, R148 ;  /* 0x00000079407d7223 */ /* 0x000fe40000010094 */
[C---:B------:R-:W-:Y:S02]  /*6110*/  FMUL.FTZ R122, R134.reuse, -R30 ;  /* 0x8000001e867a7220 */ /* 0x040fe40000410000 */
[C---:B------:R-:W-:Y:S02]  /*6120*/  FFMA.FTZ R124, -R151.reuse, R152, R124 ;  /* 0x00000098977c7223 */ /* 0x040fe4000001017c */
[----:B------:R-:W-:Y:S02]  /*6130*/  FMUL.FTZ R134, R134, -R172 ;  /* 0x800000ac86867220 */ /* 0x000fe40000410000 */
[----:B------:R-:W-:-:S02]  /*6140*/  FFMA.FTZ R151, -R151, R128, -RZ ;  /* 0x0000008097977223 */ /* 0x000fc400000109ff */
[C---:B------:R-:W-:Y:S02]  /*6150*/  FMUL.FTZ R128, R26.reuse, R23 ;  /* 0x000000171a807220 */ /* 0x040fe40000410000 */
[----:B------:R-:W-:Y:S02]  /*6160*/  FMUL.FTZ R26, R26, R125 ;  /* 0x0000007d1a1a7220 */ /* 0x000fe40000410000 */
[C---:B------:R-:W-:Y:S02]  /*6170*/  FFMA.FTZ R134, R135.reuse, R30, R134 ;  /* 0x0000001e87867223 */ /* 0x040fe40000010086 */
[----:B------:R-:W-:Y:S02]  /*6180*/  FFMA.FTZ R129, R135, R172, -R122 ;  /* 0x000000ac87817223 */ /* 0x000fe4000001087a */
[----:B------:R-:W-:Y:S02]  /*6190*/  FFMA.FTZ R26, R154, R23, R26 ;  /* 0x000000179a1a7223 */ /* 0x000fe4000001001a */
[----:B------:R-:W-:-:S02]  /*61a0*/  FMUL.FTZ R122, R23, UR29 ;  /* 0x0000001d177a7c20 */ /* 0x000fc40008410000 */
[----:B------:R-:W-:Y:S02]  /*61b0*/  FADD.FTZ R177, -R177, R134 ;  /* 0x00000086b1b17221 */ /* 0x000fe40000010100 */
[----:B------:R-:W-:Y:S02]  /*61c0*/  FFMA.FTZ R128, R154, R125, -R128 ;  /* 0x0000007d9a807223 */ /* 0x000fe40000010880 */
[----:B------:R-:W-:Y:S02]  /*61d0*/  FADD.FTZ R178, R178, R129 ;  /* 0x00000081b2b27221 */ /* 0x000fe40000010000 */
[----:B------:R-:W-:Y:S02]  /*61e0*/  FMUL.FTZ R131, R31, R26 ;  /* 0x0000001a1f837220 */ /* 0x000fe40000410000 */
[----:B------:R-:W-:Y:S02]  /*61f0*/  FFMA.FTZ R122, R125, UR28, -R122 ;  /* 0x0000001c7d7a7c23 */ /* 0x000fe4000801087a */
[----:B------:R-:W-:-:S02]  /*6200*/  FMUL.FTZ R26, R136, -R177 ;  /* 0x800000b1881a7220 */ /* 0x000fc40000410000 */
[C---:B------:R-:W-:Y:S01]  /*6210*/  FMUL.FTZ R129, R31.reuse, R128 ;  /* 0x000000801f817220 */ /* 0x040fe20000410000 */
[----:B------:R-:W-:Y:S01]  /*6220*/  P2R R128, PR, RZ, 0x1 ;  /* 0x00000001ff807803 */ /* 0x000fe20000000000 */
[----:B------:R-:W-:Y:S02]  /*6230*/  FMUL.FTZ R136, R136, -R178 ;  /* 0x800000b288887220 */ /* 0x000fe40000410000 */
[----:B------:R-:W-:Y:S02]  /*6240*/  FMUL.FTZ R128, R31, R122 ;  /* 0x0000007a1f807220 */ /* 0x000fe40000410000 */
[----:B------:R-:W-:Y:S02]  /*6250*/  FADD.FTZ R24, R24, R129 ;  /* 0x0000008118187221 */ /* 0x000fe40000010000 */
[C---:B------:R-:W-:Y:S02]  /*6260*/  FFMA.FTZ R122, R137.reuse, R177, R136 ;  /* 0x000000b1897a7223 */ /* 0x040fe40000010088 */
[----:B------:R-:W-:Y:S01]  /*6270*/  FFMA.FTZ R129, R137, R178, -R26 ;  /* 0x000000b289817223 */ /* 0x000fe2000001081a */
[----:B------:R-:W-:Y:S01]  /*6280*/  SHF.L.U32 R26, R102, 0x5, RZ ;  /* 0x00000005661a7819 */ /* 0x000fe200000006ff */
[----:B------:R-:W-:-:S02]  /*6290*/  FADD.FTZ R122, -R189, R122 ;  /* 0x0000007abd7a7221 */ /* 0x000fc40000010100 */
[----:B------:R-:W-:Y:S02]  /*62a0*/  FMUL.FTZ R130, R23, UR28 ;  /* 0x0000001c17827c20 */ /* 0x000fe40008410000 */
[----:B------:R-:W-:Y:S01]  /*62b0*/  FADD.FTZ R188, R188, R129 ;  /* 0x00000081bcbc7221 */ /* 0x000fe20000010000 */
[----:B------:R-:W-:Y:S01]  /*62c0*/  LEA.HI.SX32 R129, R26, R26, 0x1b ;  /* 0x0000001a1a817211 */ /* 0x000fe200078fdaff */
[----:B------:R-:W-:Y:S02]  /*62d0*/  FADD.FTZ R26, R124, -R131 ;  /* 0x800000837c1a7221 */ /* 0x000fe40000010000 */
[C---:B------:R-:W-:Y:S02]  /*62e0*/  FMUL.FTZ R124, R138.reuse, -R122 ;  /* 0x8000007a8a7c7220 */ /* 0x040fe40000410000 */
[----:B------:R-:W-:Y:S02]  /*62f0*/  FFMA.FTZ R130, R125, UR29, R130 ;  /* 0x0000001d7d827c23 */ /* 0x000fe40008010082 */
[----:B------:R-:W-:-:S02]  /*6300*/  FMUL.FTZ R138, R138, -R188 ;  /* 0x800000bc8a8a7220 */ /* 0x000fc40000410000 */
[----:B------:R-:W-:Y:S02]  /*6310*/  FFMA.FTZ R131, R139, R188, -R124 ;  /* 0x000000bc8b837223 */ /* 0x000fe4000001087c */
[----:B------:R-:W-:Y:S01]  /*6320*/  FFMA.FTZ R31, -R31, R130, -RZ ;  /* 0x000000821f1f7223 */ /* 0x000fe200000109ff */
[----:B------:R-:W-:Y:S01]  /*6330*/  MOV R130, UR7 ;  /* 0x0000000700827c02 */ /* 0x000fe20008000f00 */
[----:B------:R-:W-:Y:S02]  /*6340*/  FFMA.FTZ R138, R139, R122, R138 ;  /* 0x0000007a8b8a7223 */ /* 0x000fe4000001008a */
[----:B--2---:R-:W-:Y:S02]  /*6350*/  FADD.FTZ R14, R235, R14 ;  /* 0x0000000eeb0e7221 */ /* 0x004fe40000010000 */
[----:B-1----:R-:W-:Y:S02]  /*6360*/  FADD.FTZ R15, R236, R15 ;  /* 0x0000000fec0f7221 */ /* 0x002fe40000010000 */
[----:B------:R-:W-:-:S02]  /*6370*/  FADD.FTZ R186, R186, R131 ;  /* 0x00000083baba7221 */ /* 0x000fc40000010000 */
[----:B------:R-:W-:Y:S01]  /*6380*/  FADD.FTZ R187, -R187, R138 ;  /* 0x0000008abbbb7221 */ /* 0x000fe20000010100 */
[----:B------:R0:W-:Y:S01]  /*6390*/  @!P0 STS.128 [R130.X16+0x2e10], R12 ;  /* 0x002e100c82008388 */ /* 0x0001e2000000cc00 */
[C---:B------:R-:W-:Y:S02]  /*63a0*/  FMUL.FTZ R156, R174.reuse, UR29 ;  /* 0x0000001dae9c7c20 */ /* 0x040fe40008410000 */
[----:B------:R-:W-:Y:S01]  /*63b0*/  FMUL.FTZ R236, R174, UR28 ;  /* 0x0000001caeec7c20 */ /* 0x000fe20008410000 */
[----:B------:R-:W-:Y:S01]  /*63c0*/  STS [R129.X4+0x8a0], R120 ;  /* 0x0008a07881007388 */ /* 0x000fe20000004800 */
[C---:B------:R-:W-:Y:S01]  /*63d0*/  FFMA.FTZ R156, R221.reuse, UR28, -R156 ;  /* 0x0000001cdd9c7c23 */ /* 0x040fe2000801089c */
[----:B------:R-:W-:Y:S01]  /*63e0*/  ULEA UR28, UR19, 0xfffffe00, 0x9 ;  /* 0xfffffe00131c7891 */ /* 0x000fe2000f8e483f */
[----:B------:R-:W-:Y:S01]  /*63f0*/  FFMA.FTZ R236, R221, UR29, R236 ;  /* 0x0000001dddec7c23 */ /* 0x000fe200080100ec */
[----:B------:R-:W-:Y:S01]  /*6400*/  STS [R129.X4+0x8a8], R126 ;  /* 0x0008a87e81007388 */ /* 0x000fe20000004800 */
[C---:B------:R-:W-:Y:S01]  /*6410*/  FMUL.FTZ R2, R25.reuse, R156 ;  /* 0x0000009c19027220 */ /* 0x040fe20000410000 */
[----:B------:R-:W-:Y:S01]  /*6420*/  ULDC UR29, c[0x0][0x168] ;  /* 0x00005a00001d7ab9 */ /* 0x000fe20000000800 */
[----:B------:R-:W-:Y:S01]  /*6430*/  FFMA.FTZ R25, -R25, R236, -RZ ;  /* 0x000000ec19197223 */ /* 0x000fe200000109ff */
[----:B------:R-:W-:Y:S01]  /*6440*/  STS [R129.X4+0x8b0], R127 ;  /* 0x0008b07f81007388 */ /* 0x000fe20000004800 */
[----:B------:R-:W-:Y:S01]  /*6450*/  FFMA.FTZ R124, -R79, R104, R195 ;  /* 0x000000684f7c7223 */ /* 0x000fe200000101c3 */
[----:B------:R-:W-:Y:S01]  /*6460*/  UIADD3 UR28, -UR28, UR29, URZ ;  /* 0x0000001d1c1c7290 */ /* 0x000fe2000fffe13f */
[----:B------:R-:W-:Y:S01]  /*6470*/  FFMA.FTZ R131, -R80, R105, R192 ;  /* 0x0000006950837223 */ /* 0x000fe200000101c0 */
[----:B------:R1:W-:Y:S01]  /*6480*/  STS [R129.X4+0x89c], R25 ;  /* 0x00089c1981007388 */ /* 0x0003e20000004800 */
[----:B0-----:R-:W-:-:S02]  /*6490*/  FMUL.FTZ R12, R140, -R186 ;  /* 0x800000ba8c0c7220 */ /* 0x001fc40000410000 */
[-C--:B------:R-:W-:Y:S01]  /*64a0*/  FMUL.FTZ R140, R140, -R187.reuse ;  /* 0x800000bb8c8c7220 */ /* 0x080fe20000410000 */
[----:B------:R0:W-:Y:S01]  /*64b0*/  STS [R129.X4+0x898], R2 ;  /* 0x0008980281007388 */ /* 0x0001e20000004800 */
[C---:B------:R-:W-:Y:S02]  /*64c0*/  FFMA.FTZ R12, R141.reuse, R187, R12 ;  /* 0x000000bb8d0c7223 */ /* 0x040fe4000001000c */
[----:B------:R-:W-:Y:S01]  /*64d0*/  FFMA.FTZ R141, R141, R186, -R140 ;  /* 0x000000ba8d8d7223 */ /* 0x000fe2000001088c */
[----:B------:R-:W-:Y:S01]  /*64e0*/  STS [R129.X4+0x8b8], R128 ;  /* 0x0008b88081007388 */ /* 0x000fe20000004800 */
[----:B------:R-:W-:Y:S02]  /*64f0*/  FADD.FTZ R12, -R185, R12 ;  /* 0x0000000cb90c7221 */ /* 0x000fe40000010100 */
[----:B------:R-:W-:Y:S01]  /*6500*/  FADD.FTZ R184, R184, R141 ;  /* 0x0000008db8b87221 */ /* 0x000fe20000010000 */
[----:B------:R-:W-:Y:S01]  /*6510*/  STS [R129.X4+0x840], R193 ;  /* 0x000840c181007388 */ /* 0x000fe20000004800 */
        /* <DEDUP_REMOVED lines=9> */
[----:B------:R-:W-:-:S02]  /*65b0*/  FMUL.FTZ R14, R144, -R182 ;  /* 0x800000b6900e7220 */ /* 0x000fc40000410000 */
[-C--:B------:R-:W-:Y:S01]  /*65c0*/  FMUL.FTZ R144, R144, -R183.reuse ;  /* 0x800000b790907220 */ /* 0x080fe20000410000 */
[----:B------:R-:W-:Y:S01]  /*65d0*/  STS [R129.X4+0x850], R200 ;  /* 0x000850c881007388 */ /* 0x000fe20000004800 */
        /* <DEDUP_REMOVED lines=12> */
[----:B-1----:R-:W-:Y:S02]  /*66a0*/  FMUL.FTZ R25, R79, R180 ;  /* 0x000000b44f197220 */ /* 0x002fe40000410000 */
[----:B------:R-:W-:Y:S01]  /*66b0*/  FADD.FTZ R191, -R191, R146 ;  /* 0x00000092bfbf7221 */ /* 0x000fe20000010100 */
[----:B------:R-:W-:Y:S01]  /*66c0*/  STS [R129.X4+0x864], R207 ;  /* 0x000864cf81007388 */ /* 0x000fe20000004800 */
[----:B------:R-:W-:-:S02]  /*66d0*/  FADD.FTZ R190, R190, R13 ;  /* 0x0000000dbebe7221 */ /* 0x000fc40000010000 */
[----:B------:R-:W-:Y:S01]  /*66e0*/  FMUL.FTZ R120, R80, R191 ;  /* 0x000000bf50787220 */ /* 0x000fe20000410000 */
[----:B------:R-:W-:Y:S01]  /*66f0*/  STS [R129.X4+0x868], R209 ;  /* 0x000868d181007388 */ /* 0x000fe20000004800 */
[----:B------:R-:W-:Y:S02]  /*6700*/  FMUL.FTZ R133, R79, R14 ;  /* 0x0000000e4f857220 */ /* 0x000fe40000410000 */
[----:B------:R-:W-:Y:S01]  /*6710*/  FMUL.FTZ R130, R168, R25 ;  /* 0x00000019a8827220 */ /* 0x000fe20000410000 */
[----:B------:R-:W-:Y:S01]  /*6720*/  STS [R129.X4+0x86c], R210 ;  /* 0x00086cd281007388 */ /* 0x000fe20000004800 */
[----:B0-----:R-:W-:Y:S02]  /*6730*/  FMUL.FTZ R2, R80, R190 ;  /* 0x000000be50027220 */ /* 0x001fe40000410000 */
[----:B------:R-:W-:Y:S01]  /*6740*/  FMUL.FTZ R13, R169, R120 ;  /* 0x00000078a90d7220 */ /* 0x000fe20000410000 */
[----:B------:R-:W-:Y:S01]  /*6750*/  STS [R129.X4+0x870], R212 ;  /* 0x000870d481007388 */ /* 0x000fe20000004800 */
[----:B------:R-:W-:-:S02]  /*6760*/  FFMA.FTZ R130, R124, R133, -R130 ;  /* 0x000000857c827223 */ /* 0x000fc40000010882 */
[-C--:B------:R-:W-:Y:S01]  /*6770*/  FMUL.FTZ R15, R169, R2.reuse ;  /* 0x00000002a90f7220 */ /* 0x080fe20000410000 */
[----:B------:R-:W-:Y:S01]  /*6780*/  STS [R129.X4+0x874], R213 ;  /* 0x000874d581007388 */ /* 0x000fe20000004800 */
[----:B------:R-:W-:Y:S02]  /*6790*/  FMUL.FTZ R133, R168, R133 ;  /* 0x00000085a8857220 */ /* 0x000fe40000410000 */
[C---:B------:R-:W-:Y:S01]  /*67a0*/  FFMA.FTZ R13, R131.reuse, R2, R13 ;  /* 0x00000002830d7223 */ /* 0x040fe2000001000d */
[----:B------:R-:W-:Y:S01]  /*67b0*/  STS [R129.X4+0x878], R215 ;  /* 0x000878d781007388 */ /* 0x000fe20000004800 */
[----:B------:R-:W-:Y:S02]  /*67c0*/  FMUL.FTZ R132, R78, R183 ;  /* 0x000000b74e847220 */ /* 0x000fe40000410000 */
[----:B------:R-:W-:Y:S01]  /*67d0*/  FFMA.FTZ R15, R131, R120, -R15 ;  /* 0x00000078830f7223 */ /* 0x000fe2000001080f */
[----:B------:R-:W-:Y:S01]  /*67e0*/  STS [R129.X4+0x87c], R216 ;  /* 0x00087cd881007388 */ /* 0x000fe20000004800 */
[----:B------:R-:W-:-:S02]  /*67f0*/  FFMA.FTZ R126, R124, R25, R133 ;  /* 0x000000197c7e7223 */ /* 0x000fc40000010085 */
[----:B------:R-:W-:Y:S01]  /*6800*/  FADD.FTZ R13, RZ, R13 ;  /* 0x0000000dff0d7221 */ /* 0x000fe20000010000 */
[----:B------:R-:W-:Y:S01]  /*6810*/  STS [R129.X4+0x880], R218 ;  /* 0x000880da81007388 */ /* 0x000fe20000004800 */
[C---:B------:R-:W-:Y:S02]  /*6820*/  FMUL.FTZ R120, R78.reuse, R182 ;  /* 0x000000b64e787220 */ /* 0x040fe40000410000 */
[----:B------:R-:W-:Y:S01]  /*6830*/  FFMA.FTZ R133, -R78, R107, R196 ;  /* 0x0000006b4e857223 */ /* 0x000fe200000101c4 */
[----:B------:R-:W-:Y:S01]  /*6840*/  STS [R129.X4+0x884], R219 ;  /* 0x000884db81007388 */ /* 0x000fe20000004800 */
[----:B------:R-:W-:Y:S02]  /*6850*/  FMUL.FTZ R134, R166, R132 ;  /* 0x00000084a6867220 */ /* 0x000fe40000410000 */
[----:B------:R-:W-:Y:S01]  /*6860*/  FADD.FTZ R13, R13, R126 ;  /* 0x0000007e0d0d7221 */ /* 0x000fe20000010000 */
[----:B------:R-:W-:Y:S01]  /*6870*/  STS [R129.X4+0x890], R226 ;  /* 0x000890e281007388 */ /* 0x000fe20000004800 */
[----:B------:R-:W-:-:S02]  /*6880*/  FFMA.FTZ R134, R133, R120, R134 ;  /* 0x0000007885867223 */ /* 0x000fc40000010086 */
[----:B------:R-:W-:Y:S01]  /*6890*/  FMUL.FTZ R126, R166, R120 ;  /* 0x00000078a67e7220 */ /* 0x000fe20000410000 */
[----:B------:R-:W-:Y:S01]  /*68a0*/  STS [R129.X4+0x894], R228 ;  /* 0x000894e481007388 */ /* 0x000fe20000004800 */
[----:B------:R-:W-:Y:S02]  /*68b0*/  FADD.FTZ R13, R13, R134 ;  /* 0x000000860d0d7221 */ /* 0x000fe40000010000 */
[----:B------:R-:W-:Y:S01]  /*68c0*/  FMUL.FTZ R134, R77, R12 ;  /* 0x0000000c4d867220 */ /* 0x000fe20000410000 */
[----:B------:R-:W-:Y:S01]  /*68d0*/  STS [R129.X4+0x8a4], R159 ;  /* 0x0008a49f81007388 */ /* 0x000fe20000004800 */
[----:B------:R-:W-:Y:S02]  /*68e0*/  FADD.FTZ R15, RZ, R15 ;  /* 0x0000000fff0f7221 */ /* 0x000fe40000010000 */
[----:B------:R-:W-:Y:S01]  /*68f0*/  FFMA.FTZ R132, R133, R132, -R126 ;  /* 0x0000008485847223 */ /* 0x000fe2000001087e */
[----:B------:R-:W-:Y:S01]  /*6900*/  STS [R129.X4+0x8ac], R162 ;  /* 0x0008aca281007388 */ /* 0x000fe20000004800 */
[----:B------:R-:W-:-:S02]  /*6910*/  FFMA.FTZ R199, -R77, R106, R199 ;  /* 0x0000006a4dc77223 */ /* 0x000fc400000101c7 */
[----:B------:R-:W-:Y:S01]  /*6920*/  FMUL.FTZ R126, R77, R184 ;  /* 0x000000b84d7e7220 */ /* 0x000fe20000410000 */
[----:B------:R0:W-:Y:S01]  /*6930*/  STS [R129.X4+0x8b4], R151 ;  /* 0x0008b49781007388 */ /* 0x0001e20000004800 */
[----:B------:R-:W-:Y:S02]  /*6940*/  FMUL.FTZ R136, R33, R134 ;  /* 0x0000008621887220 */ /* 0x000fe40000410000 */
[----:B------:R-:W-:Y:S01]  /*6950*/  FADD.FTZ R15, R15, R130 ;  /* 0x000000820f0f7221 */ /* 0x000fe20000010000 */
[----:B------:R1:W-:Y:S01]  /*6960*/  STS [R129.X4+0x8bc], R31 ;  /* 0x0008bc1f81007388 */ /* 0x0003e20000004800 */
[C---:B------:R-:W-:Y:S02]  /*6970*/  FMUL.FTZ R130, R76.reuse, R186 ;  /* 0x000000ba4c827220 */ /* 0x040fe40000410000 */
[-C--:B------:R-:W-:Y:S02]  /*6980*/  FMUL.FTZ R137, R33, R126.reuse ;  /* 0x0000007e21897220 */ /* 0x080fe40000410000 */
[----:B------:R-:W-:Y:S01]  /*6990*/  FFMA.FTZ R136, R199, R126, R136 ;  /* 0x0000007ec7887223 */ /* 0x000fe20000010088 */
[----:B0-----:R-:W-:Y:S01]  /*69a0*/  MOV R151, UR28 ;  /* 0x0000001c00977c02 */ /* 0x001fe20008000f00 */
[----:B------:R-:W-:-:S02]  /*69b0*/  FMUL.FTZ R127, R76, R187 ;  /* 0x000000bb4c7f7220 */ /* 0x000fc40000410000 */
[----:B------:R-:W-:Y:S01]  /*69c0*/  FFMA.FTZ R135, -R76, R109, R204 ;  /* 0x0000006d4c877223 */ /* 0x000fe200000101cc */
[----:B------:R-:W-:Y:S01]  /*69d0*/  LEA R151, R151, -R102, 0x1 ;  /* 0x8000006697977211 */ /* 0x000fe200078e08ff */
[C---:B------:R-:W-:Y:S02]  /*69e0*/  FMUL.FTZ R138, R32.reuse, R130 ;  /* 0x00000082208a7220 */ /* 0x040fe40000410000 */
[----:B------:R-:W-:Y:S01]  /*69f0*/  FFMA.FTZ R134, R199, R134, -R137 ;  /* 0x00000086c7867223 */ /* 0x000fe20000010889 */
[----:B------:R-:W-:Y:S01]  /*6a00*/  ISETP.GE.AND P0, PT, R151, 0x1, PT ;  /* 0x000000019700780c */ /* 0x000fe20003f06270 */
[----:B------:R-:W-:Y:S02]  /*6a10*/  FADD.FTZ R13, R13, R136 ;  /* 0x000000880d0d7221 */ /* 0x000fe40000010000 */
[----:B------:R-:W-:Y:S02]  /*6a20*/  FMUL.FTZ R136, R32, R127 ;  /* 0x0000007f20887220 */ /* 0x000fe40000410000 */
[----:B------:R-:W-:-:S02]  /*6a30*/  FMUL.FTZ R137, R75, R122 ;  /* 0x0000007a4b897220 */ /* 0x000fc40000410000 */
[----:B------:R-:W-:Y:S02]  /*6a40*/  FADD.FTZ R15, R15, R132 ;  /* 0x000000840f0f7221 */ /* 0x000fe40000010000 */
[----:B------:R-:W-:Y:S02]  /*6a50*/  FFMA.FTZ R138, R135, R127, -R138 ;  /* 0x0000007f878a7223 */ /* 0x000fe4000001088a */
[C---:B------:R-:W-:Y:S02]  /*6a60*/  FMUL.FTZ R127, R75.reuse, R188 ;  /* 0x000000bc4b7f7220 */ /* 0x040fe40000410000 */
[----:B------:R-:W-:Y:S02]  /*6a70*/  FFMA.FTZ R132, -R75, R108, R205 ;  /* 0x0000006c4b847223 */ /* 0x000fe400000101cd */
[----:B------:R-:W-:Y:S02]  /*6a80*/  FFMA.FTZ R136, R135, R130, R136 ;  /* 0x0000008287887223 */ /* 0x000fe40000010088 */
        /* <DEDUP_REMOVED lines=9> */
[----:B------:R-:W-:Y:S02]  /*6b20*/  FADD.FTZ R15, R15, R140 ;  /* 0x0000008c0f0f7221 */ /* 0x000fe40000010000 */
[C---:B------:R-:W-:Y:S02]  /*6b30*/  FFMA.FTZ R137, -R74.reuse, R111, R208 ;  /* 0x0000006f4a897223 */ /* 0x040fe400000101d0 */
[----:B------:R-:W-:Y:S02]  /*6b40*/  FMUL.FTZ R138, R74, R177 ;  /* 0x000000b14a8a7220 */ /* 0x000fe40000410000 */
[----:B------:R-:W-:-:S02]  /*6b50*/  FMUL.FTZ R140, R28, R134 ;  /* 0x000000861c8c7220 */ /* 0x000fc40000410000 */
[C---:B------:R-:W-:Y:S02]  /*6b60*/  FMUL.FTZ R136, R73.reuse, R172 ;  /* 0x000000ac49887220 */ /* 0x040fe40000410000 */
[----:B------:R-:W-:Y:S02]  /*6b70*/  FFMA.FTZ R211, -R73, R110, R211 ;  /* 0x0000006e49d37223 */ /* 0x000fe400000101d3 */
[----:B------:R-:W-:Y:S02]  /*6b80*/  FFMA.FTZ R140, R137, R138, -R140 ;  /* 0x0000008a898c7223 */ /* 0x000fe4000001088c */
[----:B------:R-:W-:Y:S02]  /*6b90*/  FMUL.FTZ R142, R73, R30 ;  /* 0x0000001e498e7220 */ /* 0x000fe40000410000 */
[----:B------:R-:W-:Y:S02]  /*6ba0*/  FMUL.FTZ R141, R19, R136 ;  /* 0x00000088138d7220 */ /* 0x000fe40000410000 */
[----:B------:R-:W-:-:S02]  /*6bb0*/  FMUL.FTZ R138, R28, R138 ;  /* 0x0000008a1c8a7220 */ /* 0x000fc40000410000 */
[C---:B------:R-:W-:Y:S02]  /*6bc0*/  FMUL.FTZ R139, R72.reuse, R170 ;  /* 0x000000aa488b7220 */ /* 0x040fe40000410000 */
[----:B------:R-:W-:Y:S02]  /*6bd0*/  FFMA.FTZ R144, R211, R142, -R141 ;  /* 0x0000008ed3907223 */ /* 0x000fe4000001088d */
[----:B------:R-:W-:Y:S02]  /*6be0*/  FFMA.FTZ R138, R137, R134, R138 ;  /* 0x00000086898a7223 */ /* 0x000fe4000001008a */
[----:B------:R-:W-:Y:S02]  /*6bf0*/  FMUL.FTZ R142, R19, R142 ;  /* 0x0000008e138e7220 */ /* 0x000fe40000410000 */
[C---:B------:R-:W-:Y:S02]  /*6c00*/  FFMA.FTZ R214, -R72.reuse, R113, R214 ;  /* 0x0000007148d67223 */ /* 0x040fe400000101d6 */
[----:B------:R-:W-:-:S02]  /*6c10*/  FMUL.FTZ R143, R72, R171 ;  /* 0x000000ab488f7220 */ /* 0x000fc40000410000 */
[----:B------:R-:W-:Y:S02]  /*6c20*/  FMUL.FTZ R145, R18, R139 ;  /* 0x0000008b12917220 */ /* 0x000fe40000410000 */
[----:B------:R-:W-:Y:S02]  /*6c30*/  FADD.FTZ R13, R13, R138 ;  /* 0x0000008a0d0d7221 */ /* 0x000fe40000010000 */
[----:B------:R-:W-:Y:S02]  /*6c40*/  FFMA.FTZ R142, R211, R136, R142 ;  /* 0x00000088d38e7223 */ /* 0x000fe4000001008e */
[-C--:B------:R-:W-:Y:S02]  /*6c50*/  FFMA.FTZ R146, R214, R143.reuse, -R145 ;  /* 0x0000008fd6927223 */ /* 0x080fe40000010891 */
[----:B------:R-:W-:Y:S02]  /*6c60*/  FMUL.FTZ R143, R18, R143 ;  /* 0x0000008f128f7220 */ /* 0x000fe40000410000 */
[----:B------:R-:W-:-:S02]  /*6c70*/  FADD.FTZ R13, R13, R142 ;  /* 0x0000008e0d0d7221 */ /* 0x000fc40000010000 */
[----:B------:R-:W-:Y:S02]  /*6c80*/  FADD.FTZ R15, R15, R140 ;  /* 0x0000008c0f0f7221 */ /* 0x000fe40000010000 */
[----:B------:R-:W-:Y:S02]  /*6c90*/  FMUL.FTZ R142, R3, UR40 ;  /* 0x00000028038e7c20 */ /* 0x000fe40008410000 */
[----:B------:R-:W-:Y:S02]  /*6ca0*/  FFMA.FTZ R138, R214, R139, R143 ;  /* 0x0000008bd68a7223 */ /* 0x000fe4000001008f */
[C---:B------:R-:W-:Y:S02]  /*6cb0*/  FMUL.FTZ R220, R222.reuse, R241 ;  /* 0x000000f1dedc7220 */ /* 0x040fe40000410000 */
[----:B------:R-:W-:Y:S02]  /*6cc0*/  FFMA.FTZ R222, -R222, R243, -RZ ;  /* 0x000000f3dede7223 */ /* 0x000fe400000109ff */
[----:B------:R-:W-:Y:S01]  /*6cd0*/  FADD.FTZ R15, R15, R144 ;  /* 0x000000900f0f7221 */ /* 0x000fe20000010000 */
[----:B------:R-:W-:Y:S01]  /*6ce0*/  STS [R129.X4+0x888], R220 ;  /* 0x000888dc81007388 */ /* 0x000fe20000004800 */
[----:B------:R-:W-:-:S02]  /*6cf0*/  FFMA.FTZ R128, R227, UR41, -R142 ;  /* 0x00000029e3807c23 */ /* 0x000fc4000801088e */
[----:B------:R-:W-:Y:S01]  /*6d00*/  FADD.FTZ R185, R13, R138 ;  /* 0x0000008a0db97221 */ /* 0x000fe20000010000 */
[----:B------:R0:W-:Y:S01]  /*6d10*/  STS [R129.X4+0x88c], R222 ;  /* 0x00088cde81007388 */ /* 0x0001e20000004800 */
[----:B------:R-:W-:Y:S02]  /*6d20*/  FMUL.FTZ R142, R153, UR40 ;  /* 0x00000028998e7c20 */ /* 0x000fe40008410000 */
[C---:B------:R-:W-:Y:S02]  /*6d30*/  FMUL.FTZ R144, R160.reuse, UR40 ;  /* 0x00000028a0907c20 */ /* 0x040fe40008410000 */
[----:B------:R-:W-:Y:S02]  /*6d40*/  FMUL.FTZ R13, R161, UR40 ;  /* 0x00000028a10d7c20 */ /* 0x000fe40008410000 */
[----:B-1----:R-:W-:Y:S02]  /*6d50*/  FFMA.FTZ R31, R179, UR41, R142 ;  /* 0x00000029b31f7c23 */ /* 0x002fe4000801008e */
[----:B------:R-:W-:-:S02]  /*6d60*/  FFMA.FTZ R142, R160, UR41, -R13 ;  /* 0x00000029a08e7c23 */ /* 0x000fc4000801080d */
[----:B0-----:R-:W-:Y:S02]  /*6d70*/  FFMA.FTZ R129, R161, UR41, R144 ;  /* 0x00000029a1817c23 */ /* 0x001fe40008010090 */
[----:B------:R-:W-:Y:S02]  /*6d80*/  FMUL.FTZ R144, R27, UR40 ;  /* 0x000000281b907c20 */ /* 0x000fe40008410000 */
[----:B------:R-:W-:Y:S02]  /*6d90*/  FMUL.FTZ R13, R118, UR40 ;  /* 0x00000028760d7c20 */ /* 0x000fe40008410000 */
[----:B------:R-:W-:Y:S02]  /*6da0*/  FMUL.FTZ R150, R165, UR40 ;  /* 0x00000028a5967c20 */ /* 0x000fe40008410000 */
[----:B------:R-:W-:Y:S02]  /*6db0*/  FFMA.FTZ R143, R157, UR41, R144 ;  /* 0x000000299d8f7c23 */ /* 0x000fe40008010090 */
[----:B------:R-:W-:-:S02]  /*6dc0*/  FFMA.FTZ R144, R22, UR41, R13 ;  /* 0x0000002916907c23 */ /* 0x000fc4000801000d */
[----:B------:R-:W-:Y:S02]  /*6dd0*/  FFMA.FTZ R147, R123, UR41, -R150 ;  /* 0x000000297b937c23 */ /* 0x000fe40008010896 */
[----:B------:R-:W-:Y:S02]  /*6de0*/  FMUL.FTZ R13, R21, UR40 ;  /* 0x00000028150d7c20 */ /* 0x000fe40008410000 */
[C---:B------:R-:W-:Y:S02]  /*6df0*/  FMUL.FTZ R150, R71.reuse, R21 ;  /* 0x0000001547967220 */ /* 0x040fe40000410000 */
[C---:B------:R-:W-:Y:S02]  /*6e00*/  FMUL.FTZ R156, R20.reuse, UR40 ;  /* 0x00000028149c7c20 */ /* 0x040fe40008410000 */
[----:B------:R-:W-:Y:S02]  /*6e10*/  FFMA.FTZ R152, R20, UR41, -R13 ;  /* 0x0000002914987c23 */ /* 0x000fe4000801080d */
[----:B------:R-:W-:-:S02]  /*6e20*/  FFMA.FTZ R217, -R71, R112, R217 ;  /* 0x0000007047d97223 */ /* 0x000fc400000101d9 */
[----:B------:R-:W-:Y:S02]  /*6e30*/  FMUL.FTZ R158, R71, R20 ;  /* 0x00000014479e7220 */ /* 0x000fe40000410000 */
[----:B------:R-:W-:Y:S02]  /*6e40*/  FMUL.FTZ R13, R17, R150 ;  /* 0x00000096110d7220 */ /* 0x000fe40000410000 */
[----:B------:R-:W-:Y:S02]  /*6e50*/  FFMA.FTZ R20, R21, UR41, R156 ;  /* 0x0000002915147c23 */ /* 0x000fe4000801009c */
[----:B------:R-:W-:Y:S02]  /*6e60*/  FMUL.FTZ R154, R170, UR40 ;  /* 0x00000028aa9a7c20 */ /* 0x000fe40008410000 */
[----:B------:R-:W-:Y:S02]  /*6e70*/  FFMA.FTZ R198, R217, R158, -R13 ;  /* 0x0000009ed9c67223 */ /* 0x000fe4000001080d */
[----:B------:R-:W-:-:S02]  /*6e80*/  FMUL.FTZ R156, R178, UR40 ;  /* 0x00000028b29c7c20 */ /* 0x000fc40008410000 */
[----:B------:R-:W-:Y:S02]  /*6e90*/  FMUL.FTZ R13, R172, UR40 ;  /* 0x00000028ac0d7c20 */ /* 0x000fe40008410000 */
[----:B------:R-:W-:Y:S02]  /*6ea0*/  FMUL.FTZ R148, R123, UR40 ;  /* 0x000000287b947c20 */ /* 0x000fe40008410000 */
[----:B------:R-:W-:Y:S02]  /*6eb0*/  FMUL.FTZ R195, R70, R123 ;  /* 0x0000007b46c37220 */ /* 0x000fe40000410000 */
[----:B------:R-:W-:Y:S02]  /*6ec0*/  FFMA.FTZ R123, R171, UR41, -R154 ;  /* 0x00000029ab7b7c23 */ /* 0x000fe4000801089a */
[----:B------:R-:W-:Y:S02]  /*6ed0*/  FFMA.FTZ R163, R177, UR41, -R156 ;  /* 0x00000029b1a37c23 */ /* 0x000fe4000801089c */
[----:B------:R-:W-:-:S02]  /*6ee0*/  FFMA.FTZ R154, R30, UR41, -R13 ;  /* 0x000000291e9a7c23 */ /* 0x000fc4000801080d */
[----:B------:R-:W-:Y:S02]  /*6ef0*/  FMUL.FTZ R177, R177, UR40 ;  /* 0x00000028b1b17c20 */ /* 0x000fe40008410000 */
[----:B------:R-:W-:Y:S02]  /*6f00*/  FMUL.FTZ R13, R188, UR40 ;  /* 0x00000028bc0d7c20 */ /* 0x000fe40008410000 */
[----:B------:R-:W-:Y:S02]  /*6f10*/  FMUL.FTZ R193, R17, R158 ;  /* 0x0000009e11c17220 */ /* 0x000fe40000410000 */
[----:B------:R-:W-:Y:S02]  /*6f20*/  FFMA.FTZ R158, R178, UR41, R177 ;  /* 0x00000029b29e7c23 */ /* 0x000fe400080100b1 */
[----:B------:R-:W-:Y:S02]  /*6f30*/  FADD.FTZ R189, R15, R146 ;  /* 0x000000920fbd7221 */ /* 0x000fe40000010000 */
[----:B------:R-:W-:-:S02]  /*6f40*/  FFMA.FTZ R156, R122, UR41, -R13 ;  /* 0x000000297a9c7c23 */ /* 0x000fc4000801080d */
[----:B------:R-:W-:Y:S02]  /*6f50*/  FMUL.FTZ R177, R122, UR40 ;  /* 0x000000287ab17c20 */ /* 0x000fe40008410000 */
[----:B------:R-:W-:Y:S02]  /*6f60*/  FMUL.FTZ R146, R157, UR40 ;  /* 0x000000289d927c20 */ /* 0x000fe40008410000 */
[----:B------:R-:W-:Y:S02]  /*6f70*/  FMUL.FTZ R122, R182, UR40 ;  /* 0x00000028b67a7c20 */ /* 0x000fe40008410000 */
[----:B------:R-:W-:Y:S02]  /*6f80*/  FMUL.FTZ R15, R30, UR40 ;  /* 0x000000281e0f7c20 */ /* 0x000fe40008410000 */
[----:B------:R-:W-:Y:S02]  /*6f90*/  FFMA.FTZ R141, R27, UR41, -R146 ;  /* 0x000000291b8d7c23 */ /* 0x000fe40008010892 */
[----:B------:R-:W-:-:S02]  /*6fa0*/  FMUL.FTZ R30, R186, UR40 ;  /* 0x00000028ba1e7c20 */ /* 0x000fc40008410000 */
[----:B------:R-:W-:Y:S02]  /*6fb0*/  FFMA.FTZ R155, R183, UR41, -R122 ;  /* 0x00000029b79b7c23 */ /* 0x000fe4000801087a */
[----:B------:R-:W-:Y:S02]  /*6fc0*/  FMUL.FTZ R146, R70, R165 ;  /* 0x000000a546927220 */ /* 0x000fe40000410000 */
[----:B------:R-:W-:Y:S02]  /*6fd0*/  FMUL.FTZ R13, R184, UR40 ;  /* 0x00000028b80d7c20 */ /* 0x000fe40008410000 */
[----:B------:R-:W-:Y:S02]  /*6fe0*/  FMUL.FTZ R122, R190, UR40 ;  /* 0x00000028be7a7c20 */ /* 0x000fe40008410000 */
[----:B------:R-:W-:Y:S02]  /*6ff0*/  FMUL.FTZ R173, R171, UR40 ;  /* 0x00000028abad7c20 */ /* 0x000fe40008410000 */
[----:B------:R-:W-:-:S02]  /*7000*/  FFMA.FTZ R171, R187, UR41, -R30 ;  /* 0x00000029bbab7c23 */ /* 0x000fc4000801081e */
[----:B------:R-:W-:Y:S02]  /*7010*/  FFMA.FTZ R223, -R70, R115, R223 ;  /* 0x0000007346df7223 */ /* 0x000fe400000101df */
[----:B------:R-:W-:Y:S02]  /*7020*/  FMUL.FTZ R162, R16, R146 ;  /* 0x0000009210a27220 */ /* 0x000fe40000410000 */
[----:B------:R-:W-:Y:S02]  /*7030*/  FFMA.FTZ R30, R12, UR41, -R13 ;  /* 0x000000290c1e7c23 */ /* 0x000fe4000801080d */
[----:B------:R-:W-:Y:S02]  /*7040*/  FFMA.FTZ R122, R191, UR41, -R122 ;  /* 0x00000029bf7a7c23 */ /* 0x000fe4000801087a */
        /* <DEDUP_REMOVED lines=9> */
[----:B------:R-:W-:Y:S02]  /*70e0*/  FFMA.FTZ R200, R223, R195, -R162 ;  /* 0x000000c3dfc87223 */ /* 0x000fe400000108a2 */
        /* <DEDUP_REMOVED lines=45> */
.L_x_9816:
[----:B------:R-:W-:Y:S05]  /*73c0*/  BSYNC B0 ;  /* 0x0000000000007941 */ /* 0x000fea0003800000 */
.L_x_9815:
[----:B0-----:R-:W-:Y:S01]  /*73d0*/  FMUL.FTZ R183, R69, R22 ;  /* 0x0000001645b77220 */ /* 0x001fe20000410000 */
[----:B------:R-:W-:Y:S01]  /*73e0*/  ULDC.64 UR28, c[0x0][0x2b8] ;  /* 0x0000ae00001c7ab9 */ /* 0x000fe20000000a00 */
[----:B------:R-:W-:Y:S01]  /*73f0*/  FFMA.FTZ R12, R217, R150, R193 ;  /* 0x00000096d90c7223 */ /* 0x000fe200000100c1 */
[----:B------:R-:W-:Y:S01]  /*7400*/  USHF.R.U32.HI UR33, URZ, 0x1, UR29 ;  /* 0x000000013f217899 */ /* 0x000fe2000801161d */
[----:B------:R-:W-:Y:S01]  /*7410*/  FMUL.FTZ R15, R68, R27 ;  /* 0x0000001b440f7220 */ /* 0x000fe20000410000 */
[----:B------:R-:W-:Y:S01]  /*7420*/  USHF.R.U64 UR32, UR28, 0x1, UR29 ;  /* 0x000000011c207899 */ /* 0x000fe2000800121d */
[C---:B------:R-:W-:Y:S01]  /*7430*/  FMUL.FTZ R118, R69.reuse, R118 ;  /* 0x0000007645767220 */ /* 0x040fe20000410000 */
[----:B------:R-:W-:Y:S01]  /*7440*/  UIMAD UR33, UR33, UR35, URZ ;  /* 0x00000023212172a4 */ /* 0x000fe2000f8e023f */
[----:B------:R-:W-:Y:S01]  /*7450*/  FFMA.FTZ R221, -R69, R114, R221 ;  /* 0x0000007245dd7223 */ /* 0x000fe200000101dd */
[----:B------:R-:W-:Y:S01]  /*7460*/  UIMAD.WIDE.U32 UR28, UR32, UR35, URZ ;  /* 0x00000023201c72a5 */ /* 0x000fe2000f8e003f */
[----:B------:R-:W-:Y:S01]  /*7470*/  FMUL.FTZ R13, R174, R183 ;  /* 0x000000b7ae0d7220 */ /* 0x000fe20000410000 */
[----:B------:R-:W-:Y:S01]  /*7480*/  UIMAD UR37, UR34, UR32, UR33 ;  /* 0x00000020222572a4 */ /* 0x000fe2000f8e0221 */
[----:B------:R-:W-:Y:S01]  /*7490*/  FMUL.FTZ R27, R68, R157 ;  /* 0x0000009d441b7220 */ /* 0x000fe20000410000 */
[----:B------:R-:W-:Y:S01]  /*74a0*/  ULDC UR38, c[0x0][0x174] ;  /* 0x00005d0000267ab9 */ /* 0x000fe20000000800 */
[----:B------:R-:W-:Y:S01]  /*74b0*/  FMUL.FTZ R195, R16, R195 ;  /* 0x000000c310c37220 */ /* 0x000fe20000410000 */
[----:B------:R-:W-:Y:S01]  /*74c0*/  ULDC.64 UR32, c[0x0][0x2c0] ;  /* 0x0000b00000207ab9 */ /* 0x000fe20000000a00 */
[----:B------:R-:W-:Y:S01]  /*74d0*/  FADD.FTZ R12, R185, R12 ;  /* 0x0000000cb90c7221 */ /* 0x000fe20000010000 */
[----:B------:R-:W-:Y:S01]  /*74e0*/  UIADD3 UR29, UR37, UR29, URZ ;  /* 0x0000001d251d7290 */ /* 0x000fe2000fffe03f */
[----:B------:R-:W-:Y:S01]  /*74f0*/  FFMA.FTZ R14, R221, R118, -R13 ;  /* 0x00000076dd0e7223 */ /* 0x000fe2000001080d */
[----:B------:R-:W-:Y:S01]  /*7500*/  UIMAD UR37, UR36, UR32, URZ ;  /* 0x00000020242572a4 */ /* 0x000fe2000f8e023f */
[----:B------:R-:W-:Y:S01]  /*7510*/  FFMA.FTZ R224, -R68, R117, R224 ;  /* 0x0000007544e07223 */ /* 0x000fe200000101e0 */
[----:B------:R-:W-:Y:S01]  /*7520*/  UIMAD.WIDE.U32 UR28, UR18, UR32, UR28 ;  /* 0x00000020121c72a5 */ /* 0x000fe2000f8e001c */
[----:B------:R-:W-:Y:S01]  /*7530*/  FMUL.FTZ R185, R176, R27 ;  /* 0x0000001bb0b97220 */ /* 0x000fe20000410000 */
[----:B------:R-:W-:Y:S01]  /*7540*/  UIMAD UR37, UR18, UR33, UR37 ;  /* 0x00000021122572a4 */ /* 0x000fe2000f8e0225 */
[----:B------:R-:W-:Y:S01]  /*7550*/  FFMA.FTZ R195, R223, R146, R195 ;  /* 0x00000092dfc37223 */ /* 0x000fe200000100c3 */
[----:B------:R-:W-:Y:S01]  /*7560*/  BSSY B0, `(.L_x_9817) ;  /* 0x0000045000007945 */ /* 0x000fe20003800000 */
[----:B------:R-:W-:Y:S01]  /*7570*/  FMUL.FTZ R118, R174, R118 ;  /* 0x00000076ae767220 */ /* 0x000fe20000410000 */
[----:B------:R-:W-:Y:S01]  /*7580*/  ULDC.64 UR32, c[0x0][0x320] ;  /* 0x0000c80000207ab9 */ /* 0x000fe20000000a00 */
[----:B------:R-:W-:Y:S01]  /*7590*/  FFMA.FTZ R187, R224, R15, -R185 ;  /* 0x0000000fe0bb7223 */ /* 0x000fe200000108b9 */
[----:B------:R-:W-:Y:S01]  /*75a0*/  UIADD3 UR37, UR37, UR29, URZ ;  /* 0x0000001d25257290 */ /* 0x000fe2000fffe03f */
[----:B------:R-:W-:Y:S01]  /*75b0*/  FADD.FTZ R189, R189, R198 ;  /* 0x000000c6bdbd7221 */ /* 0x000fe20000010000 */
[----:B------:R-:W-:Y:S01]  /*75c0*/  ULEA UR32, UP0, UR28, UR32, 0x3 ;  /* 0x000000201c207291 */ /* 0x000fe2000f80183f */
[----:B------:R-:W-:Y:S01]  /*75d0*/  FADD.FTZ R12, R12, R195 ;  /* 0x000000c30c0c7221 */ /* 0x000fe20000010000 */
[----:B------:R-:W-:Y:S01]  /*75e0*/  UIADD3 UR29, UR6, -UR38, URZ ;  /* 0x80000026061d7290 */ /* 0x000fe2000fffe03f */
[----:B------:R-:W-:Y:S01]  /*75f0*/  FFMA.FTZ R13, R221, R183, R118 ;  /* 0x000000b7dd0d7223 */ /* 0x000fe20000010076 */
[----:B------:R-:W-:Y:S01]  /*7600*/  ULEA.HI.X UR33, UR28, UR33, UR37, 0x3, UP0 ;  /* 0x000000211c217291 */ /* 0x000fe200080f1c25 */
[----:B------:R-:W-:Y:S01]  /*7610*/  FMUL.FTZ R15, R176, R15 ;  /* 0x0000000fb00f7220 */ /* 0x000fe20000410000 */
[----:B------:R-:W-:Y:S01]  /*7620*/  UIMAD UR28, UR29, -0x400, URZ ;  /* 0xfffffc001d1c78a4 */ /* 0x000fe2000f8e023f */
[----:B------:R-:W-:Y:S01]  /*7630*/  FADD.FTZ R189, R189, R200 ;  /* 0x000000c8bdbd7221 */ /* 0x000fe20000010000 */
[----:B------:R-:W-:Y:S01]  /*7640*/  USHF.L.U64.HI UR29, UR8, 0x2, UR9 ;  /* 0x00000002081d7899 */ /* 0x000fe20008010209 */
[----:B------:R-:W-:Y:S01]  /*7650*/  FADD.FTZ R13, R12, R13 ;  /* 0x0000000d0c0d7221 */ /* 0x000fe20000010000 */
[----:B------:R-:W-:Y:S01]  /*7660*/  LEA R12, P0, R102, UR32, 0x2 ;  /* 0x00000020660c7c11 */ /* 0x000fe2000f8010ff */
[----:B------:R-:W-:Y:S01]  /*7670*/  FFMA.FTZ R118, R224, R27, R15 ;  /* 0x0000001be0767223 */ /* 0x000fe2000001000f */
[----:B------:R-:W-:Y:S01]  /*7680*/  MOV R191, UR28 ;  /* 0x0000001c00bf7c02 */ /* 0x000fe20008000f00 */
[----:B------:R-:W-:Y:S01]  /*7690*/  FMUL.FTZ R185, R67, R161 ;  /* 0x000000a143b97220 */ /* 0x000fe20000410000 */
[----:B------:R-:W-:Y:S01]  /*76a0*/  USHF.L.U32 UR28, UR8, 0x2, URZ ;  /* 0x00000002081c7899 */ /* 0x000fe2000800063f */
[----:B------:R-:W-:Y:S01]  /*76b0*/  FADD.FTZ R14, R189, R14 ;  /* 0x0000000ebd0e7221 */ /* 0x000fe20000010000 */
[----:B------:R-:W-:Y:S01]  /*76c0*/  ISETP.GE.AND P1, PT, R151, 0x41, PT ;  /* 0x000000419700780c */ /* 0x000fe20003f26270 */
[----:B------:R-:W-:Y:S01]  /*76d0*/  FADD.FTZ R15, R13, R118 ;  /* 0x000000760d0f7221 */ /* 0x000fe20000010000 */
[----:B------:R-:W-:Y:S01]  /*76e0*/  LEA.HI.X R13, R102, UR33, RZ, 0x2, P0 ;  /* 0x00000021660d7c11 */ /* 0x000fe200080f14ff */
[C---:B------:R-:W-:Y:S01]  /*76f0*/  FMUL.FTZ R160, R67.reuse, R160 ;  /* 0x000000a043a07220 */ /* 0x040fe20000410000 */
[----:B------:R-:W-:Y:S01]  /*7700*/  ULDC.64 UR32, c[0x0][0x2d0] ;  /* 0x0000b40000207ab9 */ /* 0x000fe20000000a00 */
[----:B------:R-:W-:Y:S01]  /*7710*/  FFMA.FTZ R118, -R67, R116, R225 ;  /* 0x0000007443767223 */ /* 0x000fe200000101e1 */
[----:B------:R-:W-:Y:S01]  /*7720*/  ISETP.GE.AND P0, PT, R151, 0x21, PT ;  /* 0x000000219700780c */ /* 0x000fe20003f06270 */
[----:B------:R-:W-:Y:S01]  /*7730*/  FMUL.FTZ R189, R175, R185 ;  /* 0x000000b9afbd7220 */ /* 0x000fe20000410000 */
[----:B------:R-:W-:Y:S01]  /*7740*/  UIMAD UR29, UR29, UR32, URZ ;  /* 0x000000201d1d72a4 */ /* 0x000fe2000f8e023f */
[----:B------:R-:W-:Y:S01]  /*7750*/  FMUL.FTZ R198, R66, R179 ;  /* 0x000000b342c67220 */ /* 0x000fe20000410000 */
[----:B------:R-:W-:Y:S01]  /*7760*/  ISETP.GE.AND P2, PT, R151, 0x61, PT ;  /* 0x000000619700780c */ /* 0x000fe20003f46270 */
[-C--:B------:R-:W-:Y:S01]  /*7770*/  FFMA.FTZ R189, R118, R160.reuse, -R189 ;  /* 0x000000a076bd7223 */ /* 0x080fe200000108bd */
[----:B------:R-:W-:Y:S01]  /*7780*/  UIMAD UR29, UR28, UR33, UR29 ;  /* 0x000000211c1d72a4 */ /* 0x000fe2000f8e021d */
[----:B------:R-:W-:-:S02]  /*7790*/  FMUL.FTZ R160, R175, R160 ;  /* 0x000000a0afa07220 */ /* 0x000fc40000410000 */
[----:B------:R-:W-:Y:S02]  /*77a0*/  FADD.FTZ R14, R14, R187 ;  /* 0x000000bb0e0e7221 */ /* 0x000fe40000010000 */
[----:B------:R-:W-:Y:S02]  /*77b0*/  FFMA.FTZ R200, R118, R185, R160 ;  /* 0x000000b976c87223 */ /* 0x000fe400000100a0 */
[C---:B------:R-:W-:Y:S02]  /*77c0*/  FMUL.FTZ R153, R66.reuse, R153 ;  /* 0x0000009942997220 */ /* 0x040fe40000410000 */
[----:B------:R-:W-:Y:S02]  /*77d0*/  FFMA.FTZ R160, -R66, R119, R229 ;  /* 0x0000007742a07223 */ /* 0x000fe400000101e5 */
[----:B------:R-:W-:Y:S02]  /*77e0*/  FMUL.FTZ R187, R167, R198 ;  /* 0x000000c6a7bb7220 */ /* 0x000fe40000410000 */
[----:B------:R-:W-:-:S02]  /*77f0*/  FADD.FTZ R15, R15, R200 ;  /* 0x000000c80f0f7221 */ /* 0x000fc40000010000 */
[-C--:B------:R-:W-:Y:S02]  /*7800*/  FFMA.FTZ R187, R160, R153.reuse, -R187 ;  /* 0x00000099a0bb7223 */ /* 0x080fe400000108bb */
[----:B------:R-:W-:Y:S02]  /*7810*/  FMUL.FTZ R153, R167, R153 ;  /* 0x00000099a7997220 */ /* 0x000fe40000410000 */
[----:B------:R-:W-:Y:S02]  /*7820*/  FMUL.FTZ R200, R64, R3 ;  /* 0x0000000340c87220 */ /* 0x000fe40000410000 */
[----:B------:R-:W-:Y:S02]  /*7830*/  FFMA.FTZ R202, R160, R198, R153 ;  /* 0x000000c6a0ca7223 */ /* 0x000fe40000010099 */
[----:B------:R-:W-:Y:S01]  /*7840*/  IMAD.WIDE R12, R191, 0x4, R12 ;  /* 0x00000004bf0c7825 */ /* 0x000fe200078e020c */
[----:B------:R-:W-:-:S03]  /*7850*/  MOV R191, UR28 ;  /* 0x0000001c00bf7c02 */ /* 0x000fc60008000f00 */
[----:B------:R-:W-:Y:S01]  /*7860*/  FADD.FTZ R202, R15, R202 ;  /* 0x000000ca0fca7221 */ /* 0x000fe20000010000 */
[----:B------:R-:W-:Y:S01]  /*7870*/  IADD3 R15, R102, 0x20, RZ ;  /* 0x00000020660f7810 */ /* 0x000fe20007ffe0ff */
[----:B------:R-:W-:Y:S01]  /*7880*/  FADD.FTZ R14, R14, R189 ;  /* 0x000000bd0e0e7221 */ /* 0x000fe20000010000 */
[----:B------:R-:W-:Y:S01]  /*7890*/  IADD3 R189, R102, 0x40, RZ ;  /* 0x0000004066bd7810 */ /* 0x000fe20007ffe0ff */
[C---:B------:R-:W-:Y:S01]  /*78a0*/  FMUL.FTZ R204, R64.reuse, R227 ;  /* 0x000000e340cc7220 */ /* 0x040fe20000410000 */
[-C--:B------:R-:W-:Y:S01]  /*78b0*/  LEA.HI.SX32 R15, R15, R102.reuse, 0x1b ;  /* 0x000000660f0f7211 */ /* 0x080fe200078fdaff */
[----:B------:R-:W-:Y:S01]  /*78c0*/  FFMA.FTZ R125, -R64, R121, R125 ;  /* 0x00000079407d7223 */ /* 0x000fe2000001017d */
[----:B------:R-:W-:Y:S01]  /*78d0*/  LEA.HI.SX32 R189, R189, R102, 0x1b ;  /* 0x00000066bdbd7211 */ /* 0x000fe200078fdaff */
[----:B------:R-:W-:Y:S02]  /*78e0*/  FMUL.FTZ R153, R23, R200 ;  /* 0x000000c817997220 */ /* 0x000fe40000410000 */
[----:B------:R-:W-:Y:S01]  /*78f0*/  FADD.FTZ R187, R14, R187 ;  /* 0x000000bb0ebb7221 */ /* 0x000fe20000010000 */
[----:B------:R-:W0:Y:S01]  /*7900*/  LDS R15, [R15.X4+0x8c0] ;  /* 0x0008c0000f0f7984 */ /* 0x000e220000004800 */
[----:B------:R-:W-:-:S02]  /*7910*/  FFMA.FTZ R14, R125, R204, -R153 ;  /* 0x000000cc7d0e7223 */ /* 0x000fc40000010899 */
[----:B------:R-:W-:Y:S01]  /*7920*/  IMAD.WIDE.U32 R12, R191, c[0x0][0x2d0], R12 ;  /* 0x0000b400bf0c7a25 */ /* 0x000fe200078e000c */
[----:B------:R-:W-:-:S03]  /*7930*/  IADD3 R191, R102, 0x60, RZ ;  /* 0x0000006066bf7810 */ /* 0x000fc60007ffe0ff */
[----:B------:R-:W-:Y:S01]  /*7940*/  FMUL.FTZ R204, R23, R204 ;  /* 0x000000cc17cc7220 */ /* 0x000fe20000410000 */
[----:B------:R-:W-:Y:S01]  /*7950*/  IADD3 R13, R13, UR29, RZ ;  /* 0x0000001d0d0d7c10 */ /* 0x000fe2000fffe0ff */
[----:B------:R-:W-:Y:S02]  /*7960*/  FADD.FTZ R187, R187, R14 ;  /* 0x0000000ebbbb7221 */ /* 0x000fe40000010000 */
[----:B------:R-:W-:-:S04]  /*7970*/  FFMA.FTZ R153, R125, R200, R204 ;  /* 0x000000c87d997223 */ /* 0x000fc800000100cc */
[----:B------:R-:W-:Y:S01]  /*7980*/  FADD.FTZ R153, R202, R153 ;  /* 0x00000099ca997221 */ /* 0x000fe20000010000 */
[----:B------:R-:W-:Y:S05]  /*7990*/  @!P0 BRA `(.L_x_9818) ;  /* 0x0000001000008947 */ /* 0x000fea0003800000 */
[----:B0-----:R0:W-:Y:S02]  /*79a0*/  RED.E.ADD.F32.FTZ.RN.STRONG.GPU [R12.64+-0xf80], R15 ;  /* 0xfff0800f0c00798e */ /* 0x0011e4000c10e79e */
.L_x_9818:
[----:B------:R-:W-:Y:S05]  /*79b0*/  BSYNC B0 ;  /* 0x0000000000007941 */ /* 0x000fea0003800000 */
.L_x_9817:
[----:B------:R-:W1:Y:S01]  /*79c0*/  LDS R189, [R189.X4+0x940] ;  /* 0x00094000bdbd7984 */ /* 0x000e620000004800 */
[----:B------:R-:W-:Y:S01]  /*79d0*/  BSSY B0, `(.L_x_9819) ;  /* 0x0000004000007945 */ /* 0x000fe20003800000 */
[----:B------:R-:W-:Y:S01]  /*79e0*/  LEA.HI.SX32 R191, R191, R102, 0x1b ;  /* 0x00000066bfbf7211 */ /* 0x000fe200078fdaff */
[----:B------:R-:W-:Y:S05]  /*79f0*/  @!P1 BRA `(.L_x_9820) ;  /* 0x0000001000009947 */ /* 0x000fea0003800000 */
[----:B-1----:R1:W-:Y:S02]  /*7a00*/  RED.E.ADD.F32.FTZ.RN.STRONG.GPU [R12.64+-0xf00], R189 ;  /* 0xfff100bd0c00798e */ /* 0x0023e4000c10e79e */
.L_x_9820:
[----:B------:R-:W-:Y:S05]  /*7a10*/  BSYNC B0 ;  /* 0x0000000000007941 */ /* 0x000fea0003800000 */
.L_x_9819:
[----:B------:R-:W2:Y:S01]  /*7a20*/  LDS R191, [R191.X4+0x9c0] ;  /* 0x0009c000bfbf7984 */ /* 0x000ea20000004800 */
[----:B------:R-:W-:Y:S01]  /*7a30*/  BSSY B0, `(.L_x_9821) ;  /* 0x0000005000007945 */ /* 0x000fe20003800000 */
[C---:B0-----:R-:W-:Y:S02]  /*7a40*/  IADD3 R15, R102.reuse, 0x80, RZ ;  /* 0x00000080660f7810 */ /* 0x041fe40007ffe0ff */
[----:B-1----:R-:W-:Y:S01]  /*7a50*/  IADD3 R189, R102, 0xa0, RZ ;  /* 0x000000a066bd7810 */ /* 0x002fe20007ffe0ff */
[----:B------:R-:W-:Y:S05]  /*7a60*/  @!P2 BRA `(.L_x_9822) ;  /* 0x000000100000a947 */ /* 0x000fea0003800000 */
[----:B--2---:R0:W-:Y:S02]  /*7a70*/  RED.E.ADD.F32.FTZ.RN.STRONG.GPU [R12.64+-0xe80], R191 ;  /* 0xfff180bf0c00798e */ /* 0x0041e4000c10e79e */
.L_x_9822:
[----:B------:R-:W-:Y:S05]  /*7a80*/  BSYNC B0 ;  /* 0x0000000000007941 */ /* 0x000fea0003800000 */
.L_x_9821:
        /* <DEDUP_REMOVED lines=14> */
.L_x_9824:
[----:B------:R-:W-:Y:S05]  /*7b70*/  BSYNC B0 ;  /* 0x0000000000007941 */ /* 0x000fea0003800000 */
.L_x_9823:
[----:B------:R-:W1:Y:S01]  /*7b80*/  LDS R189, [R189.X4+0xac0] ;  /* 0x000ac000bdbd7984 */ /* 0x000e620000004800 */
[----:B------:R-:W-:Y:S01]  /*7b90*/  BSSY B0, `(.L_x_9825) ;  /* 0x0000005000007945 */ /* 0x000fe20003800000 */
[----:B0-----:R-:W-:Y:S02]  /*7ba0*/  IADD3 R15, R102, 0xe0, RZ ;  /* 0x000000e0660f7810 */ /* 0x001fe40007ffe0ff */
[----:B------:R-:W-:Y:S01]  /*7bb0*/  LEA.HI.SX32 R191, R191, R102, 0x1b ;  /* 0x00000066bfbf7211 */ /* 0x000fe200078fdaff */
[----:B------:R-:W-:Y:S05]  /*7bc0*/  @!P0 BRA `(.L_x_9826) ;  /* 0x0000001000008947 */ /* 0x000fea0003800000 */
[----:B-1----:R0:W-:Y:S02]  /*7bd0*/  RED.E.ADD.F32.FTZ.RN.STRONG.GPU [R12.64+-0xd80], R189 ;  /* 0xfff280bd0c00798e */ /* 0x0021e4000c10e79e */
.L_x_9826:
[----:B------:R-:W-:Y:S05]  /*7be0*/  BSYNC B0 ;  /* 0x0000000000007941 */ /* 0x000fea0003800000 */
.L_x_9825:
[----:B------:R-:W2:Y:S01]  /*7bf0*/  LDS R191, [R191.X4+0xb40] ;  /* 0x000b4000bfbf7984 */ /* 0x000ea20000004800 */
[----:B------:R-:W-:Y:S01]  /*7c00*/  BSSY B0, `(.L_x_9827) ;  /* 0x0000005000007945 */ /* 0x000fe20003800000 */
[----:B01----:R-:W-:-:S02]  /*7c10*/  IADD3 R189, R102, 0x100, RZ ;  /* 0x0000010066bd7810 */ /* 0x003fc40007ffe0ff */
[----:B------:R-:W-:Y:S01]  /*7c20*/  LEA.HI.SX32 R15, R15, R102, 0x1b ;  /* 0x000000660f0f7211 */ /* 0x000fe200078fdaff */
[----:B------:R-:W-:Y:S05]  /*7c30*/  @!P1 BRA `(.L_x_9828) ;  /* 0x0000001000009947 */ /* 0x000fea0003800000 */
[----:B--2---:R0:W-:Y:S02]  /*7c40*/  RED.E.ADD.F32.FTZ.RN.STRONG.GPU [R12.64+-0xd00], R191 ;  /* 0xfff300bf0c00798e */ /* 0x0041e4000c10e79e */
.L_x_9828:
[----:B------:R-:W-:Y:S05]  /*7c50*/  BSYNC B0 ;  /* 0x0000000000007941 */ /* 0x000fea0003800000 */
.L_x_9827:
[----:B------:R-:W1:Y:S01]  /*7c60*/  LDS R15, [R15.X4+0xbc0] ;  /* 0x000bc0000f0f7984 */ /* 0x000e620000004800 */
[----:B------:R-:W-:Y:S01]  /*7c70*/  BSSY B0, `(.L_x_9829) ;  /* 0x0000005000007945 */ /* 0x000fe20003800000 */
[----:B0-2---:R-:W-:Y:S02]  /*7c80*/  IADD3 R191, R102, 0x120, RZ ;  /* 0x0000012066bf7810 */ /* 0x005fe40007ffe0ff */
[----:B------:R-:W-:Y:S01]  /*7c90*/  LEA.HI.SX32 R189, R189, R102, 0x1b ;  /* 0x00000066bdbd7211 */ /* 0x000fe200078fdaff */
[----:B------:R-:W-:Y:S05]  /*7ca0*/  @!P2 BRA `(.L_x_9830) ;  /* 0x000000100000a947 */ /* 0x000fea0003800000 */
[----:B-1----:R0:W-:Y:S02]  /*7cb0*/  RED.E.ADD.F32.FTZ.RN.STRONG.GPU [R12.64+-0xc80], R15 ;  /* 0xfff3800f0c00798e */ /* 0x0021e4000c10e79e */
.L_x_9830:
[----:B------:R-:W-:Y:S05]  /*7cc0*/  BSYNC B0 ;  /* 0x0000000000007941 */ /* 0x000fea0003800000 */
.L_x_9829:
[----:B------:R-:W2:Y:S01]  /*7cd0*/  LDS R189, [R189.X4+0xc40] ;  /* 0x000c4000bdbd7984 */ /* 0x000ea20000004800 */
[----:B------:R-:W-:Y:S01]  /*7ce0*/  BSSY B0, `(.L_x_9831) ;  /* 0x0000005000007945 */ /* 0x000fe20003800000 */
[----:B01----:R-:W-:Y:S02]  /*7cf0*/  IADD3 R15, R102, 0x140, RZ ;  /* 0x00000140660f7810 */ /* 0x003fe40007ffe0ff */
[----:B------:R-:W-:Y:S01]  /*7d00*/  LEA.HI.SX32 R191, R191, R102, 0x1b ;  /* 0x00000066bfbf7211 */ /* 0x000fe200078fdaff */
[----:B------:R-:W-:Y:S05]  /*7d10*/  @!P3 BRA `(.L_x_9832) ;  /* 0x000000100000b947 */ /* 0x000fea0003800000 */
[----:B--2---:R0:W-:Y:S02]  /*7d20*/  RED.E.ADD.F32.FTZ.RN.STRONG.GPU [R12.64+-0xc00], R189 ;  /* 0xfff400bd0c00798e */ /* 0x0041e4000c10e79e */
.L_x_9832:
[----:B------:R-:W-:Y:S05]  /*7d30*/  BSYNC B0 ;  /* 0x0000000000007941 */ /* 0x000fea0003800000 */
.L_x_9831:
[----:B------:R-:W1:Y:S01]  /*7d40*/  LDS R191, [R191.X4+0xcc0] ;  /* 0x000cc000bfbf7984 */ /* 0x000e620000004800 */
[----:B------:R-:W-:Y:S01]  /*7d50*/  BSSY B0, `(.L_x_9833) ;  /* 0x0000004000007945 */ /* 0x000fe20003800000 */
[----:B------:R-:W-:Y:S01]  /*7d60*/  LEA.HI.SX32 R15, R15, R102, 0x1b ;  /* 0x000000660f0f7211 */ /* 0x000fe200078fdaff */
[----:B------:R-:W-:Y:S05]  /*7d70*/  @!P4 BRA `(.L_x_9834) ;  /* 0x000000100000c947 */ /* 0x000fea0003800000 */
[----:B-1----:R1:W-:Y:S02]  /*7d80*/  RED.E.ADD.F32.FTZ.RN.STRONG.GPU [R12.64+-0xb80], R191 ;  /* 0xfff480bf0c00798e */ /* 0x0023e4000c10e79e */
.L_x_9834:
[----:B------:R-:W-:Y:S05]  /*7d90*/  BSYNC B0 ;  /* 0x0000000000007941 */ /* 0x000fea0003800000 */
.L_x_9833:
[----:B------:R-:W3:Y:S01]  /*7da0*/  LDS R15, [R15.X4+0xd40] ;  /* 0x000d40000f0f7984 */ /* 0x000ee20000004800 */
[----:B------:R-:W-:Y:S01]  /*7db0*/  BSSY B0, `(.L_x_9835) ;  /* 0x0000005000007945 */ /* 0x000fe20003800000 */
[----:B0-2---:R-:W-:-:S02]  /*7dc0*/  IADD3 R189, R102, 0x160, RZ ;  /* 0x0000016066bd7810 */ /* 0x005fc40007ffe0ff */
[----:B-1----:R-:W-:Y:S01]  /*7dd0*/  IADD3 R191, R102, 0x180, RZ ;  /* 0x0000018066bf7810 */ /* 0x002fe20007ffe0ff */
[----:B------:R-:W-:Y:S05]  /*7de0*/  @!P5 BRA `(.L_x_9836) ;  /* 0x000000100000d947 */ /* 0x000fea0003800000 */
[----:B---3--:R0:W-:Y:S02]  /*7df0*/  RED.E.ADD.F32.FTZ.RN.STRONG.GPU [R12.64+-0xb00], R15 ;  /* 0xfff5000f0c00798e */ /* 0x0081e4000c10e79e */
.L_x_9836:
[----:B------:R-:W-:Y:S05]  /*7e00*/  BSYNC B0 ;  /* 0x0000000000007941 */ /* 0x000fea0003800000 */
.L_x_9835:
        /* <DEDUP_REMOVED lines=14> */
.L_x_9838:
[----:B------:R-:W-:Y:S05]  /*7ef0*/  BSYNC B0 ;  /* 0x0000000000007941 */ /* 0x000fea0003800000 */
.L_x_9837:
[----:B------:R-:W1:Y:S01]  /*7f00*/  LDS R191, [R191.X4+0xe40] ;  /* 0x000e4000bfbf7984 */ /* 0x000e620000004800 */
[----:B------:R-:W-:Y:S01]  /*7f10*/  BSSY B0, `(.L_x_9839) ;  /* 0x0000005000007945 */ /* 0x000fe20003800000 */
[----:B0-----:R-:W-:-:S02]  /*7f20*/  IADD3 R189, R102, 0x1c0, RZ ;  /* 0x000001c066bd7810 */ /* 0x001fc40007ffe0ff */
[----:B------:R-:W-:Y:S01]  /*7f30*/  LEA.HI.SX32 R15, R15, R102, 0x1b ;  /* 0x000000660f0f7211 */ /* 0x000fe200078fdaff */
[----:B------:R-:W-:Y:S05]  /*7f40*/  @!P0 BRA `(.L_x_9840) ;  /* 0x0000001000008947 */ /* 0x000fea0003800000 */
[----:B-1----:R0:W-:Y:S02]  /*7f50*/  RED.E.ADD.F32.FTZ.RN.STRONG.GPU [R12.64+-0xa00], R191 ;  /* 0xfff600bf0c00798e */ /* 0x0021e4000c10e79e */
.L_x_9840:
[----:B------:R-:W-:Y:S05]  /*7f60*/  BSYNC B0 ;  /* 0x0000000000007941 */ /* 0x000fea0003800000 */
.L_x_9839:
[----:B------:R-:W2:Y:S01]  /*7f70*/  LDS R15, [R15.X4+0xec0] ;  /* 0x000ec0000f0f7984 */ /* 0x000ea20000004800 */
[----:B------:R-:W-:Y:S01]  /*7f80*/  BSSY B0, `(.L_x_9841) ;  /* 0x0000005000007945 */ /* 0x000fe20003800000 */
[----:B01----:R-:W-:Y:S02]  /*7f90*/  IADD3 R191, R102, 0x1e0, RZ ;  /* 0x000001e066bf7810 */ /* 0x003fe40007ffe0ff */
[----:B------:R-:W-:Y:S01]  /*7fa0*/  LEA.HI.SX32 R189, R189, R102, 0x1b ;  /* 0x00000066bdbd7211 */ /* 0x000fe200078fdaff */
[----:B------:R-:W-:Y:S05]  /*7fb0*/  @!P1 BRA `(.L_x_9842) ;  /* 0x0000001000009947 */ /* 0x000fea0003800000 */
[----:B--2---:R0:W-:Y:S02]  /*7fc0*/  RED.E.ADD.F32.FTZ.RN.STRONG.GPU [R12.64+-0x980], R15 ;  /* 0xfff6800f0c00798e */ /* 0x0041e4000c10e79e */
.L_x_9842:
[----:B------:R-:W-:Y:S05]  /*7fd0*/  BSYNC B0 ;  /* 0x0000000000007941 */ /* 0x000fea0003800000 */
.L_x_9841:
[----:B------:R-:W1:Y:S01]  /*7fe0*/  LDS R189, [R189.X4+0xf40] ;  /* 0x000f4000bdbd7984 */ /* 0x000e620000004800 */
[----:B------:R-:W-:Y:S01]  /*7ff0*/  BSSY B0, `(.L_x_9843) ;  /* 0x0000004000007945 */ /* 0x000fe20003800000 */
[----:B------:R-:W-:Y:S01]  /*8000*/  LEA.HI.SX32 R191, R191, R102, 0x1b ;  /* 0x00000066bfbf7211 */ /* 0x000fe200078fdaff */
[----:B------:R-:W-:Y:S05]  /*8010*/  @!P2 BRA `(.L_x_9844) ;  /* 0x000000100000a947 */ /* 0x000fea0003800000 */
[----:B-1----:R1:W-:Y:S02]  /*8020*/  RED.E.ADD.F32.FTZ.RN.STRONG.GPU [R12.64+-0x900], R189 ;  /* 0xfff700bd0c00798e */ /* 0x0023e4000c10e79e */
.L_x_9844:
[----:B------:R-:W-:Y:S05]  /*8030*/  BSYNC B0 ;  /* 0x0000000000007941 */ /* 0x000fea0003800000 */
.L_x_9843:
[----:B------:R-:W3:Y:S01]  /*8040*/  LDS R191, [R191.X4+0xfc0] ;  /* 0x000fc000bfbf7984 */ /* 0x000ee20000004800 */
[----:B------:R-:W-:Y:S01]  /*8050*/  BSSY B0, `(.L_x_9845) ;  /* 0x0000005000007945 */ /* 0x000fe20003800000 */
[----:B0-2---:R-:W-:-:S02]  /*8060*/  IADD3 R15, R102, 0x220, RZ ;  /* 0x00000220660f7810 */ /* 0x005fc40007ffe0ff */
[----:B------:R-:W-:Y:S01]  /*8070*/  LEA.HI.SX32 R149, R149, R102, 0x1b ;  /* 0x0000006695957211 */ /* 0x000fe200078fdaff */
[----:B------:R-:W-:Y:S05]  /*8080*/  @!P3 BRA `(.L_x_9846) ;  /* 0x000000100000b947 */ /* 0x000fea0003800000 */
[----:B---3--:R0:W-:Y:S02]  /*8090*/  RED.E.ADD.F32.FTZ.RN.STRONG.GPU [R12.64+-0x880], R191 ;  /* 0xfff780bf0c00798e */ /* 0x0081e4000c10e79e */
.L_x_9846:
[----:B------:R-:W-:Y:S05]  /*80a0*/  BSYNC B0 ;  /* 0x0000000000007941 */ /* 0x000fea0003800000 */
.L_x_9845:
[----:B------:R-:W2:Y:S01]  /*80b0*/  LDS R149, [R149.X4+0x1040] ;  /* 0x0010400095957984 */ /* 0x000ea20000004800 */
[----:B------:R-:W-:Y:S01]  /*80c0*/  BSSY B0, `(.L_x_9847) ;  /* 0x0000004000007945 */ /* 0x000fe20003800000 */
[----:B------:R-:W-:Y:S01]  /*80d0*/  LEA.HI.SX32 R15, R15, R102, 0x1b ;  /* 0x000000660f0f7211 */ /* 0x000fe200078fdaff */
[----:B------:R-:W-:Y:S05]  /*80e0*/  @!P4 BRA `(.L_x_9848) ;  /* 0x000000100000c947 */ /* 0x000fea0003800000 */
[----:B--2---:R2:W-:Y:S02]  /*80f0*/  RED.E.ADD.F32.FTZ.RN.STRONG.GPU [R12.64+-0x800], R149 ;  /* 0xfff800950c00798e */ /* 0x0045e4000c10e79e */
.L_x_9848:
[----:B------:R-:W-:Y:S05]  /*8100*/  BSYNC B0 ;  /* 0x0000000000007941 */ /* 0x000fea0003800000 */
.L_x_9847:
[----:B------:R-:W4:Y:S01]  /*8110*/  LDS R15, [R15.X4+0x10c0] ;  /* 0x0010c0000f0f7984 */ /* 0x000f220000004800 */
[----:B------:R-:W-:Y:S01]  /*8120*/  BSSY B0, `(.L_x_9849) ;  /* 0x0000005000007945 */ /* 0x000fe20003800000 */
[C---:B--2---:R-:W-:Y:S02]  /*8130*/  IADD3 R149, R102.reuse, 0x240, RZ ;  /* 0x0000024066957810 */ /* 0x044fe40007ffe0ff */
[----:B-1----:R-:W-:Y:S01]  /*8140*/  IADD3 R189, R102, 0x260, RZ ;  /* 0x0000026066bd7810 */ /* 0x002fe20007ffe0ff */
[----:B------:R-:W-:Y:S05]  /*8150*/  @!P5 BRA `(.L_x_9850) ;  /* 0x000000100000d947 */ /* 0x000fea0003800000 */
[----:B----4-:R1:W-:Y:S02]  /*8160*/  RED.E.ADD.F32.FTZ.RN.STRONG.GPU [R12.64+-0x780], R15 ;  /* 0xfff8800f0c00798e */ /* 0x0103e4000c10e79e */
.L_x_9850:
[----:B------:R-:W-:Y:S05]  /*8170*/  BSYNC B0 ;  /* 0x0000000000007941 */ /* 0x000fea0003800000 */
.L_x_9849:
        /* <DEDUP_REMOVED lines=14> */
.L_x_9852:
[----:B------:R-:W-:Y:S05]  /*8260*/  BSYNC B0 ;  /* 0x0000000000007941 */ /* 0x000fea0003800000 */
.L_x_9851:
[----:B------:R-:W2:Y:S01]  /*8270*/  LDS R189, [R189.X4+0x11c0] ;  /* 0x0011c000bdbd7984 */ /* 0x000ea20000004800 */
[----:B------:R-:W-:Y:S01]  /*8280*/  BSSY B0, `(.L_x_9853) ;  /* 0x0000005000007945 */ /* 0x000fe20003800000 */
[----:B-1----:R-:W-:Y:S02]  /*8290*/  IADD3 R149, R102, 0x2a0, RZ ;  /* 0x000002a066957810 */ /* 0x002fe40007ffe0ff */
[----:B------:R-:W-:Y:S01]  /*82a0*/  LEA.HI.SX32 R15, R15, R102, 0x1b ;  /* 0x000000660f0f7211 */ /* 0x000fe200078fdaff */
[----:B------:R-:W-:Y:S05]  /*82b0*/  @!P0 BRA `(.L_x_9854) ;  /* 0x0000001000008947 */ /* 0x000fea0003800000 */
[----:B--2---:R1:W-:Y:S02]  /*82c0*/  RED.E.ADD.F32.FTZ.RN.STRONG.GPU [R12.64+-0x680], R189 ;  /* 0xfff980bd0c00798e */ /* 0x0043e4000c10e79e */
.L_x_9854:
[----:B------:R-:W-:Y:S05]  /*82d0*/  BSYNC B0 ;  /* 0x0000000000007941 */ /* 0x000fea0003800000 */
.L_x_9853:
[----:B------:R-:W4:Y:S01]  /*82e0*/  LDS R15, [R15.X4+0x1240] ;  /* 0x001240000f0f7984 */ /* 0x000f220000004800 */
[----:B------:R-:W-:Y:S01]  /*82f0*/  BSSY B0, `(.L_x_9855) ;  /* 0x0000005000007945 */ /* 0x000fe20003800000 */
[----:B-12---:R-:W-:-:S02]  /*8300*/  IADD3 R189, R102, 0x2c0, RZ ;  /* 0x000002c066bd7810 */ /* 0x006fc40007ffe0ff */
[----:B------:R-:W-:Y:S01]  /*8310*/  LEA.HI.SX32 R149, R149, R102, 0x1b ;  /* 0x0000006695957211 */ /* 0x000fe200078fdaff */
[----:B------:R-:W-:Y:S05]  /*8320*/  @!P1 BRA `(.L_x_9856) ;  /* 0x0000001000009947 */ /* 0x000fea0003800000 */
[----:B----4-:R1:W-:Y:S02]  /*8330*/  RED.E.ADD.F32.FTZ.RN.STRONG.GPU [R12.64+-0x600], R15 ;  /* 0xfffa000f0c00798e */ /* 0x0103e4000c10e79e */
.L_x_9856:
[----:B------:R-:W-:Y:S05]  /*8340*/  BSYNC B0 ;  /* 0x0000000000007941 */ /* 0x000fea0003800000 */
.L_x_9855:
[----:B------:R-:W2:Y:S01]  /*8350*/  LDS R149, [R149.X4+0x12c0] ;  /* 0x0012c00095957984 */ /* 0x000ea20000004800 */
[----:B------:R-:W-:Y:S01]  /*8360*/  BSSY B0, `(.L_x_9857) ;  /* 0x0000005000007945 */ /* 0x000fe20003800000 */
[----:B-1--4-:R-:W-:Y:S02]  /*8370*/  IADD3 R15, R102, 0x2e0, RZ ;  /* 0x000002e0660f7810 */ /* 0x012fe40007ffe0ff */
[----:B------:R-:W-:Y:S01]  /*8380*/  LEA.HI.SX32 R189, R189, R102, 0x1b ;  /* 0x00000066bdbd7211 */ /* 0x000fe200078fdaff */
[----:B------:R-:W-:Y:S05]  /*8390*/  @!P2 BRA `(.L_x_9858) ;  /* 0x000000100000a947 */ /* 0x000fea0003800000 */
[----:B--2---:R1:W-:Y:S02]  /*83a0*/  RED.E.ADD.F32.FTZ.RN.STRONG.GPU [R12.64+-0x580], R149 ;  /* 0xfffa80950c00798e */ /* 0x0043e4000c10e79e */
.L_x_9858:
[----:B------:R-:W-:Y:S05]  /*83b0*/  BSYNC B0 ;  /* 0x0000000000007941 */ /* 0x000fea0003800000 */
.L_x_9857:
[----:B------:R-:W4:Y:S01]  /*83c0*/  LDS R189, [R189.X4+0x1340] ;  /* 0x00134000bdbd7984 */ /* 0x000f220000004800 */
[----:B------:R-:W-:Y:S01]  /*83d0*/  BSSY B0, `(.L_x_9859) ;  /* 0x0000005000007945 */ /* 0x000fe20003800000 */
[----:B-12---:R-:W-:Y:S02]  /*83e0*/  IADD3 R149, R102, 0x300, RZ ;  /* 0x0000030066957810 */ /* 0x006fe40007ffe0ff */
[----:B------:R-:W-:Y:S01]  /*83f0*/  LEA.HI.SX32 R15, R15, R102, 0x1b ;  /* 0x000000660f0f7211 */ /* 0x000fe200078fdaff */
[----:B------:R-:W-:Y:S05]  /*8400*/  @!P3 BRA `(.L_x_9860) ;  /* 0x000000100000b947 */ /* 0x000fea0003800000 */
[----:B----4-:R1:W-:Y:S02]  /*8410*/  RED.E.ADD.F32.FTZ.RN.STRONG.GPU [R12.64+-0x500], R189 ;  /* 0xfffb00bd0c00798e */ /* 0x0103e4000c10e79e */
.L_x_9860:
[----:B------:R-:W-:Y:S05]  /*8420*/  BSYNC B0 ;  /* 0x0000000000007941 */ /* 0x000fea0003800000 */
.L_x_9859:
[----:B------:R-:W2:Y:S01]  /*8430*/  LDS R15, [R15.X4+0x13c0] ;  /* 0x0013c0000f0f7984 */ /* 0x000ea20000004800 */
[----:B------:R-:W-:Y:S01]  /*8440*/  BSSY B0, `(.L_x_9861) ;  /* 0x0000004000007945 */ /* 0x000fe20003800000 */
[----:B------:R-:W-:Y:S01]  /*8450*/  LEA.HI.SX32 R149, R149, R102, 0x1b ;  /* 0x0000006695957211 */ /* 0x000fe200078fdaff */
[----:B------:R-:W-:Y:S05]  /*8460*/  @!P4 BRA `(.L_x_9862) ;  /* 0x000000100000c947 */ /* 0x000fea0003800000 */
[----:B--2---:R2:W-:Y:S02]  /*8470*/  RED.E.ADD.F32.FTZ.RN.STRONG.GPU [R12.64+-0x480], R15 ;  /* 0xfffb800f0c00798e */ /* 0x0045e4000c10e79e */
.L_x_9862:
[----:B------:R-:W-:Y:S05]  /*8480*/  BSYNC B0 ;  /* 0x0000000000007941 */ /* 0x000fea0003800000 */
.L_x_9861:
[----:B------:R-:W0:Y:S01]  /*8490*/  LDS R149, [R149.X4+0x1440] ;  /* 0x0014400095957984 */ /* 0x000e220000004800 */
[----:B------:R-:W-:Y:S01]  /*84a0*/  BSSY B0, `(.L_x_9863) ;  /* 0x0000005000007945 */ /* 0x000fe20003800000 */
[----:B--2---:R-:W-:-:S02]  /*84b0*/  IADD3 R15, R102, 0x320, RZ ;  /* 0x00000320660f7810 */ /* 0x004fc40007ffe0ff */
[----:B-1--4-:R-:W-:Y:S01]  /*84c0*/  IADD3 R189, R102, 0x340, RZ ;  /* 0x0000034066bd7810 */ /* 0x012fe20007ffe0ff */
[----:B------:R-:W-:Y:S05]  /*84d0*/  @!P5 BRA `(.L_x_9864) ;  /* 0x000000100000d947 */ /* 0x000fea0003800000 */
[----:B0-----:R0:W-:Y:S02]  /*84e0*/  RED.E.ADD.F32.FTZ.RN.STRONG.GPU [R12.64+-0x400], R149 ;  /* 0xfffc00950c00798e */ /* 0x0011e4000c10e79e */
.L_x_9864:
[----:B------:R-:W-:Y:S05]  /*84f0*/  BSYNC B0 ;  /* 0x0000000000007941 */ /* 0x000fea0003800000 */
.L_x_9863:
[-C--:B------:R-:W-:Y:S01]  /*8500*/  LEA.HI.SX32 R15, R15, R102.reuse, 0x1b ;  /* 0x000000660f0f7211 */ /* 0x080fe200078fdaff */
[----:B------:R-:W-:Y:S01]  /*8510*/  BSSY B0, `(.L_x_9865) ;  /* 0x000000d000007945 */ /* 0x000fe20003800000 */
[----:B------:R-:W-:Y:S02]  /*8520*/  ISETP.GE.AND P6, PT, R151, 0x321, PT ;  /* 0x000003219700780c */ /* 0x000fe40003fc6270 */
[----:B0-----:R-:W-:Y:S02]  /*8530*/  IADD3 R149, R102, 0x360, RZ ;  /* 0x0000036066957810 */ /* 0x001fe40007ffe0ff */
        /* <DEDUP_REMOVED lines=10> */
.L_x_9866:
[----:B------:R-:W-:Y:S05]  /*85e0*/  BSYNC B0 ;  /* 0x0000000000007941 */ /* 0x000fea0003800000 */
.L_x_9865:
[----:B------:R-:W1:Y:S01]  /*85f0*/  LDS R189, [R189.X4+0x1540] ;  /* 0x00154000bdbd7984 */ /* 0x000e620000004800 */
[----:B------:R-:W-:Y:S01]  /*8600*/  BSSY B0, `(.L_x_9867) ;  /* 0x0000005000007945 */ /* 0x000fe20003800000 */
[----:B0-----:R-:W-:-:S02]  /*8610*/  IADD3 R15, R102, 0x380, RZ ;  /* 0x00000380660f7810 */ /* 0x001fc40007ffe0ff */
[----:B------:R-:W-:Y:S01]  /*8620*/  LEA.HI.SX32 R149, R149, R102, 0x1b ;  /* 0x0000006695957211 */ /* 0x000fe200078fdaff */
[----:B------:R-:W-:Y:S05]  /*8630*/  @!P0 BRA `(.L_x_9868) ;  /* 0x0000001000008947 */ /* 0x000fea0003800000 */
[----:B-1----:R0:W-:Y:S02]  /*8640*/  RED.E.ADD.F32.FTZ.RN.STRONG.GPU [R12.64+-0x300], R189 ;  /* 0xfffd00bd0c00798e */ /* 0x0021e4000c10e79e */
.L_x_9868:
[----:B------:R-:W-:Y:S05]  /*8650*/  BSYNC B0 ;  /* 0x0000000000007941 */ /* 0x000fea0003800000 */
.L_x_9867:
[----:B------:R-:W2:Y:S01]  /*8660*/  LDS R149, [R149.X4+0x15c0] ;  /* 0x0015c00095957984 */ /* 0x000ea20000004800 */
[----:B------:R-:W-:Y:S01]  /*8670*/  BSSY B0, `(.L_x_9869) ;  /* 0x0000005000007945 */ /* 0x000fe20003800000 */
[----:B------:R-:W-:Y:S02]  /*8680*/  IADD3 R151, R102, 0x3a0, RZ ;  /* 0x000003a066977810 */ /* 0x000fe40007ffe0ff */
[----:B------:R-:W-:Y:S01]  /*8690*/  LEA.HI.SX32 R15, R15, R102, 0x1b ;  /* 0x000000660f0f7211 */ /* 0x000fe200078fdaff */
[----:B------:R-:W-:Y:S05]  /*86a0*/  @!P1 BRA `(.L_x_9870) ;  /* 0x0000001000009947 */ /* 0x000fea0003800000 */
[----:B--2---:R2:W-:Y:S02]  /*86b0*/  RED.E.ADD.F32.FTZ.RN.STRONG.GPU [R12.64+-0x280], R149 ;  /* 0xfffd80950c00798e */ /* 0x0045e4000c10e79e */
.L_x_9870:
[----:B------:R-:W-:Y:S05]  /*86c0*/  BSYNC B0 ;  /* 0x0000000000007941 */ /* 0x000fea0003800000 */
.L_x_9869:
[----:B------:R-:W4:Y:S01]  /*86d0*/  LDS R15, [R15.X4+0x1640] ;  /* 0x001640000f0f7984 */ /* 0x000f220000004800 */
[----:B------:R-:W-:Y:S01]  /*86e0*/  BSSY B0, `(.L_x_9871) ;  /* 0x0000005000007945 */ /* 0x000fe20003800000 */
[----:B--2---:R-:W-:Y:S02]  /*86f0*/  IADD3 R149, R102, 0x3c0, RZ ;  /* 0x000003c066957810 */ /* 0x004fe40007ffe0ff */
[----:B------:R-:W-:Y:S01]  /*8700*/  LEA.HI.SX32 R151, R151, R102, 0x1b ;  /* 0x0000006697977211 */ /* 0x000fe200078fdaff */
[----:B------:R-:W-:Y:S05]  /*8710*/  @!P2 BRA `(.L_x_9872) ;  /* 0x000000100000a947 */ /* 0x000fea0003800000 */
[----:B----4-:R2:W-:Y:S02]  /*8720*/  RED.E.ADD.F32.FTZ.RN.STRONG.GPU [R12.64+-0x200], R15 ;  /* 0xfffe000f0c00798e */ /* 0x0105e4000c10e79e */
.L_x_9872:
[----:B------:R-:W-:Y:S05]  /*8730*/  BSYNC B0 ;  /* 0x0000000000007941 */ /* 0x000fea0003800000 */
.L_x_9871:
[----:B------:R-:W0:Y:S01]  /*8740*/  LDS R151, [R151.X4+0x16c0] ;  /* 0x0016c00097977984 */ /* 0x000e220000004800 */
[----:B------:R-:W-:Y:S01]  /*8750*/  BSSY B0, `(.L_x_9873) ;  /* 0x0000005000007945 */ /* 0x000fe20003800000 */
[----:B--2-4-:R-:W-:-:S02]  /*8760*/  IADD3 R15, R102, 0x3e0, RZ ;  /* 0x000003e0660f7810 */ /* 0x014fc40007ffe0ff */
[----:B------:R-:W-:Y:S01]  /*8770*/  LEA.HI.SX32 R149, R149, R102, 0x1b ;  /* 0x0000006695957211 */ /* 0x000fe200078fdaff */
[----:B------:R-:W-:Y:S05]  /*8780*/  @!P3 BRA `(.L_x_9874) ;  /* 0x000000100000b947 */ /* 0x000fea0003800000 */
[----:B0-----:R0:W-:Y:S02]  /*8790*/  RED.E.ADD.F32.FTZ.RN.STRONG.GPU [R12.64+-0x180], R151 ;  /* 0xfffe80970c00798e */ /* 0x0011e4000c10e79e */
.L_x_9874:
[----:B------:R-:W-:Y:S05]  /*87a0*/  BSYNC B0 ;  /* 0x0000000000007941 */ /* 0x000fea0003800000 */
.L_x_9873:
[----:B------:R-:W2:Y:S01]  /*87b0*/  LDS R149, [R149.X4+0x1740] ;  /* 0x0017400095957984 */ /* 0x000ea20000004800 */
[----:B------:R-:W-:Y:S01]  /*87c0*/  BSSY B0, `(.L_x_9875) ;  /* 0x0000004000007945 */ /* 0x000fe20003800000 */
[----:B------:R-:W-:Y:S01]  /*87d0*/  LEA.HI.SX32 R15, R15, R102, 0x1b ;  /* 0x000000660f0f7211 */ /* 0x000fe200078fdaff */
[----:B------:R-:W-:Y:S05]  /*87e0*/  @!P4 BRA `(.L_x_9876) ;  /* 0x000000100000c947 */ /* 0x000fea0003800000 */
[----:B--2---:R2:W-:Y:S02]  /*87f0*/  RED.E.ADD.F32.FTZ.RN.STRONG.GPU [R12.64+-0x100], R149 ;  /* 0xffff00950c00798e */ /* 0x0045e4000c10e79e */
.L_x_9876:
[----:B------:R-:W-:Y:S05]  /*8800*/  BSYNC B0 ;  /* 0x0000000000007941 */ /* 0x000fea0003800000 */
.L_x_9875:
[----:B------:R-:W4:Y:S01]  /*8810*/  LDS R15, [R15.X4+0x17c0] ;  /* 0x0017c0000f0f7984 */ /* 0x000f220000004800 */
[----:B------:R-:W-:Y:S01]  /*8820*/  BSSY B0, `(.L_x_9877) ;  /* 0x0000003000007945 */ /* 0x000fe20003800000 */
[----:B------:R-:W-:Y:S05]  /*8830*/  @!P5 BRA `(.L_x_9878) ;  /* 0x000000100000d947 */ /* 0x000fea0003800000 */
[----:B----4-:R4:W-:Y:S02]  /*8840*/  RED.E.ADD.F32.FTZ.RN.STRONG.GPU [R12.64+-0x80], R15 ;  /* 0xffff800f0c00798e */ /* 0x0109e4000c10e79e */
.L_x_9878:
[----:B------:R-:W-:Y:S05]  /*8850*/  BSYNC B0 ;  /* 0x0000000000007941 */ /* 0x000fea0003800000 */
.L_x_9877:
[----:B------:R-:W5:Y:S01]  /*8860*/  SHFL.DOWN PT, R202, R187, 0x1, 0x1f ;  /* 0x08201f00bbca7f89 */ /* 0x000f6200000e0000 */
[----:B------:R-:W-:Y:S01]  /*8870*/  ISETP.GT.AND P0, PT, R100, 0x1e, PT ;  /* 0x0000001e6400780c */ /* 0x000fe20003f04270 */
[----:B------:R-:W-:Y:S01]  /*8880*/  FMUL.FTZ R145, R174, R145 ;  /* 0x00000091ae917220 */ /* 0x000fe20000410000 */
[----:B0-2-4-:R-:W-:Y:S01]  /*8890*/  MOV R13, R187 ;  /* 0x000000bb000d7202 */ /* 0x015fe20000000f00 */
[----:B------:R-:W0:Y:S01]  /*88a0*/  SHFL.DOWN PT, R151, R24, 0x1, 0x1f ;  /* 0x08201f0018977f89 */ /* 0x000e2200000e0000 */
[----:B------:R-:W-:Y:S01]  /*88b0*/  MOV R14, R24 ;  /* 0x00000018000e7202 */ /* 0x000fe20000000f00 */
[----:B------:R-:W-:Y:S01]  /*88c0*/  FFMA.FTZ R145, R221, R144, R145 ;  /* 0x00000090dd917223 */ /* 0x000fe20000010091 */
[----:B------:R-:W-:Y:S01]  /*88d0*/  MOV R15, R26 ;  /* 0x0000001a000f7202 */ /* 0x000fe20000000f00 */
[----:B------:R-:W2:Y:S01]  /*88e0*/  SHFL.DOWN PT, R204, R26, 0x1, 0x1f ;  /* 0x08201f001acc7f89 */ /* 0x000ea200000e0000 */
[----:B------:R-:W-:Y:S01]  /*88f0*/  MOV R12, R153 ;  /* 0x00000099000c7202 */ /* 0x000fe20000000f00 */
[----:B------:R-:W-:Y:S01]  /*8900*/  FFMA.FTZ R22, R114, R22, R145 ;  /* 0x0000001672167223 */ /* 0x000fe20000010091 */
[----:B------:R-:W-:Y:S01]  /*8910*/  ISETP.NE.AND P1, PT, R100, RZ, PT ;  /* 0x000000ff6400720c */ /* 0x000fe20003f25270 */
[----:B------:R-:W4:Y:S01]  /*8920*/  SHFL.DOWN PT, R149, R153, 0x1, 0x1f ;  /* 0x08201f0099957f89 */ /* 0x000f2200000e0000 */
[----:B------:R-:W-:Y:S01]  /*8930*/  FADD.FTZ R53, R27, R53 ;  /* 0x000000351b357221 */ /* 0x000fe20000010000 */
[----:B------:R-:W-:Y:S01]  /*8940*/  ISETP.NE.AND P2, PT, R102, RZ, PT ;  /* 0x000000ff6600720c */ /* 0x000fe20003f45270 */
[----:B------:R-:W-:Y:S01]  /*8950*/  FMUL.FTZ R147, R16, R147 ;  /* 0x0000009310937220 */ /* 0x000fe20000410000 */
[----:B------:R-:W-:Y:S01]  /*8960*/  BSSY B0, `(.L_x_9879) ;  /* 0x0000083000007945 */ /* 0x000fe20003800000 */
[----:B------:R-:W-:-:S02]  /*8970*/  FADD.FTZ R45, R22, R45 ;  /* 0x0000002d162d7221 */ /* 0x000fc40000010000 */
[----:B------:R-:W-:Y:S02]  /*8980*/  FMUL.FTZ R152, R17, R152 ;  /* 0x0000009811987220 */ /* 0x000fe40000410000 */
[----:B------:R-:W-:Y:S02]  /*8990*/  FMUL.FTZ R123, R18, R123 ;  /* 0x0000007b127b7220 */ /* 0x000fe40000410000 */
[----:B------:R-:W-:Y:S02]  /*89a0*/  FMUL.FTZ R154, R19, R154 ;  /* 0x0000009a139a7220 */ /* 0x000fe40000410000 */
[----:B-----5:R-:W-:Y:S02]  /*89b0*/  @!P0 FADD.FTZ R13, R13, R202 ;  /* 0x000000ca0d0d8221 */ /* 0x020fe40000010000 */
[----:B------:R-:W-:Y:S02]  /*89c0*/  FMUL.FTZ R141, R176, R141 ;  /* 0x0000008db08d7220 */ /* 0x000fe40000410000 */
[----:B0-----:R-:W-:Y:S01]  /*89d0*/  @!P0 FADD.FTZ R14, R14, R151 ;  /* 0x000000970e0e8221 */ /* 0x001fe20000010000 */
[----:B------:R-:W0:Y:S01]  /*89e0*/  SHFL.DOWN PT, R24, R13, 0x2, 0x1f ;  /* 0x08401f000d187f89 */ /* 0x000e2200000e0000 */
[----:B------:R-:W-:-:S02]  /*89f0*/  FMUL.FTZ R142, R175, R142 ;  /* 0x0000008eaf8e7220 */ /* 0x000fc40000410000 */
[----:B--2---:R-:W-:Y:S01]  /*8a00*/  @!P0 FADD.FTZ R15, R15, R204 ;  /* 0x000000cc0f0f8221 */ /* 0x004fe20000010000 */
[----:B------:R-:W2:Y:S01]  /*8a10*/  SHFL.DOWN PT, R151, R14, 0x2, 0x1f ;  /* 0x08401f000e977f89 */ /* 0x000ea200000e0000 */
[----:B------:R-:W-:Y:S02]  /*8a20*/  FMUL.FTZ R140, R167, R140 ;  /* 0x0000008ca78c7220 */ /* 0x000fe40000410000 */
[----:B----4-:R-:W-:Y:S01]  /*8a30*/  @!P0 FADD.FTZ R12, R12, R149 ;  /* 0x000000950c0c8221 */ /* 0x010fe20000010000 */
[----:B------:R-:W4:Y:S01]  /*8a40*/  SHFL.DOWN PT, R26, R15, 0x2, 0x1f ;  /* 0x08401f000f1a7f89 */ /* 0x000f2200000e0000 */
[----:B------:R-:W-:Y:S01]  /*8a50*/  ISETP.GT.AND P0, PT, R100, 0x1d, PT ;  /* 0x0000001d6400780c */ /* 0x000fe20003f04270 */
[----:B------:R-:W-:Y:S02]  /*8a60*/  FMUL.FTZ R128, R23, R128 ;  /* 0x0000008017807220 */ /* 0x000fe40000410000 */
[----:B------:R-:W5:Y:S01]  /*8a70*/  SHFL.DOWN PT, R149, R12, 0x2, 0x1f ;  /* 0x08401f000c957f89 */ /* 0x000f6200000e0000 */
        /* <DEDUP_REMOVED lines=10> */
[----:B------:R-:W-:Y:S02]  /*8b20*/  FFMA.FTZ R224, R224, R143, R141 ;  /* 0x0000008fe0e07223 */ /* 0x000fe4000001008d */
[----:B----4-:R-:W-:Y:S01]  /*8b30*/  @!P0 FADD.FTZ R15, R15, R26 ;  /* 0x0000001a0f0f8221 */ /* 0x010fe20000010000 */
[----:B------:R-:W2:Y:S01]  /*8b40*/  SHFL.DOWN PT, R151, R14, 0x4, 0x1f ;  /* 0x08801f000e977f89 */ /* 0x000ea200000e0000 */
[----:B------:R-:W-:Y:S02]  /*8b50*/  FFMA.FTZ R148, R223, R148, R147 ;  /* 0x00000094df947223 */ /* 0x000fe40000010093 */
[----:B-----5:R-:W-:Y:S01]  /*8b60*/  @!P0 FADD.FTZ R12, R12, R149 ;  /* 0x000000950c0c8221 */ /* 0x020fe20000010000 */
[----:B------:R-:W4:Y:S01]  /*8b70*/  SHFL.DOWN PT, R26, R15, 0x4, 0x1f ;  /* 0x08801f000f1a7f89 */ /* 0x000f2200000e0000 */
        /* <DEDUP_REMOVED lines=11> */
[----:B--2---:R-:W-:Y:S01]  /*8c30*/  @!P0 FADD.FTZ R14, R14, R151 ;  /* 0x000000970e0e8221 */ /* 0x004fe20000010000 */
[----:B------:R-:W0:Y:S01]  /*8c40*/  SHFL.DOWN PT, R16, R13, 0x8, 0x1f ;  /* 0x09001f000d107f89 */ /* 0x000e2200000e0000 */
[----:B------:R-:W-:Y:S02]  /*8c50*/  FFMA.FTZ R162, R135, R162, R171 ;  /* 0x000000a287a27223 */ /* 0x000fe400000100ab */
[----:B----4-:R-:W-:Y:S01]  /*8c60*/  @!P0 FADD.FTZ R15, R15, R26 ;  /* 0x0000001a0f0f8221 */ /* 0x010fe20000010000 */
[----:B------:R-:W2:Y:S01]  /*8c70*/  SHFL.DOWN PT, R27, R14, 0x8, 0x1f ;  /* 0x09001f000e1b7f89 */ /* 0x000ea200000e0000 */
[----:B------:R-:W-:-:S02]  /*8c80*/  FFMA.FTZ R199, R199, R196, R30 ;  /* 0x000000c4c7c77223 */ /* 0x000fc4000001001e */
[----:B-----5:R-:W-:Y:S01]  /*8c90*/  @!P0 FADD.FTZ R12, R12, R149 ;  /* 0x000000950c0c8221 */ /* 0x020fe20000010000 */
[----:B------:R-:W4:Y:S01]  /*8ca0*/  SHFL.DOWN PT, R22, R15, 0x8, 0x1f ;  /* 0x09001f000f167f89 */ /* 0x000f2200000e0000 */
[----:B------:R-:W-:Y:S01]  /*8cb0*/  ISETP.GT.AND P0, PT, R100, 0x17, PT ;  /* 0x000000176400780c */ /* 0x000fe20003f04270 */
[----:B------:R-:W-:Y:S02]  /*8cc0*/  FFMA.FTZ R155, R133, R192, R155 ;  /* 0x000000c0859b7223 */ /* 0x000fe4000001009b */
[----:B------:R-:W5:Y:S01]  /*8cd0*/  SHFL.DOWN PT, R17, R12, 0x8, 0x1f ;  /* 0x09001f000c117f89 */ /* 0x000f6200000e0000 */
        /* <DEDUP_REMOVED lines=8> */
[----:B--2---:R-:W-:Y:S01]  /*8d60*/  @!P0 FADD.FTZ R14, R14, R27 ;  /* 0x0000001b0e0e8221 */ /* 0x004fe20000010000 */
[----:B------:R-:W0:Y:S01]  /*8d70*/  SHFL.DOWN PT, R16, R13, 0x10, 0x1f ;  /* 0x0a001f000d107f89 */ /* 0x000e2200000e0000 */
[----:B------:R-:W-:-:S02]  /*8d80*/  FFMA.FTZ R123, R113, R170, R123 ;  /* 0x000000aa717b7223 */ /* 0x000fc4000001007b */
[----:B----4-:R-:W-:Y:S01]  /*8d90*/  @!P0 FADD.FTZ R15, R15, R22 ;  /* 0x000000160f0f8221 */ /* 0x010fe20000010000 */
[----:B------:R-:W2:Y:S01]  /*8da0*/  SHFL.DOWN PT, R19, R14, 0x10, 0x1f ;  /* 0x0a001f000e137f89 */ /* 0x000ea200000e0000 */
[----:B------:R-:W-:Y:S02]  /*8db0*/  FFMA.FTZ R128, R121, R3, R128 ;  /* 0x0000000379807223 */ /* 0x000fe40000010080 */
[----:B-----5:R-:W-:Y:S01]  /*8dc0*/  @!P0 FADD.FTZ R12, R12, R17 ;  /* 0x000000110c0c8221 */ /* 0x020fe20000010000 */
[----:B------:R-:W4:Y:S01]  /*8dd0*/  SHFL.DOWN PT, R18, R15, 0x10, 0x1f ;  /* 0x0a001f000f127f89 */ /* 0x000f2200000e0000 */
        /* <DEDUP_REMOVED lines=11> */
[----:B--2---:R-:W-:Y:S02]  /*8e90*/  @!P0 FADD.FTZ R14, R14, R19 ;  /* 0x000000130e0e8221 */ /* 0x004fe40000010000 */
[----:B------:R-:W-:Y:S02]  /*8ea0*/  FADD.FTZ R48, R200, R48 ;  /* 0x00000030c8307221 */ /* 0x000fe40000010000 */
[----:B----4-:R-:W-:Y:S02]  /*8eb0*/  @!P0 FADD.FTZ R15, R15, R18 ;  /* 0x000000120f0f8221 */ /* 0x010fe40000010000 */
[----:B------:R-:W-:Y:S02]  /*8ec0*/  FADD.FTZ R51, R198, R51 ;  /* 0x00000033c6337221 */ /* 0x000fe40000010000 */
[----:B-----5:R-:W-:-:S02]  /*8ed0*/  @!P0 FADD.FTZ R12, R12, R17 ;  /* 0x000000110c0c8221 */ /* 0x020fc40000010000 */
[----:B------:R-:W-:Y:S02]  /*8ee0*/  FADD.FTZ R50, R185, R50 ;  /* 0x00000032b9327221 */ /* 0x000fe40000010000 */
[----:B------:R-:W-:Y:S01]  /*8ef0*/  FADD.FTZ R52, R183, R52 ;  /* 0x00000034b7347221 */ /* 0x000fe20000010000 */
        /* <DEDUP_REMOVED lines=34> */
[----:B------:R-:W2:Y:S01]  /*9120*/  @P0 LDS.64 R16, [UR28+0x3e10] ;  /* 0x003e101cff100984 */ /* 0x000ea20008000a00 */
[----:B0-----:R-:W-:Y:S02]  /*9130*/  @P0 FADD.FTZ R15, R15, R3 ;  /* 0x000000030f0f0221 */ /* 0x001fe40000010000 */
[----:B------:R-:W-:Y:S02]  /*9140*/  @P0 FADD.FTZ R14, R14, R2 ;  /* 0x000000020e0e0221 */ /* 0x000fe40000010000 */
[----:B--2---:R-:W-:Y:S02]  /*9150*/  @P0 FADD.FTZ R13, R13, R17 ;  /* 0x000000110d0d0221 */ /* 0x004fe40000010000 */
[----:B------:R-:W-:Y:S01]  /*9160*/  @P0 FADD.FTZ R12, R12, R16 ;  /* 0x000000100c0c0221 */ /* 0x000fe20000010000 */
[----:B------:R0:W-:Y:S04]  /*9170*/  STS.64 [UR28+0x4610], R14 ;  /* 0x0046100eff007988 */ /* 0x0001e80008000a1c */
[----:B------:R0:W-:Y:S02]  /*9180*/  STS.64 [UR28+0x3e10], R12 ;  /* 0x003e100cff007988 */ /* 0x0001e40008000a1c */
.L_x_9880:
[----:B0-----:R-:W-:Y:S05]  /*9190*/  BSYNC B0 ;  /* 0x0000000000007941 */ /* 0x001fea0003800000 */
.L_x_9879:
        /* <DEDUP_REMOVED lines=8> */
.L_x_9802:
[----:B------:R-:W-:Y:S01]  /*9220*/  BAR.SYNC.DEFER_BLOCKING 0x0 ;  /* 0x0000000000007b1d */ /* 0x000fe20000010000 */
[----:B------:R-:W-:Y:S01]  /*9230*/  F2FP.BF16.PACK_AB R7, R56, R59 ;  /* 0x0000003b3807723e */ /* 0x000fe200000010ff */
[----:B------:R-:W-:Y:S01]  /*9240*/  UIADD3 UR7, UR19, -0x1, URZ ;  /* 0xffffffff13077890 */ /* 0x000fe2000fffe03f */
[----:B------:R-:W-:Y:S01]  /*9250*/  F2FP.BF16.PACK_AB R6, R58, R61 ;  /* 0x0000003d3a06723e */ /* 0x000fe200000010ff */
[----:B------:R-:W-:Y:S01]  /*9260*/  UIADD3 UR26, UP1, UR26, -0x800, URZ ;  /* 0xfffff8001a1a7890 */ /* 0x000fe2000ff3e03f */
[----:B------:R-:W-:Y:S01]  /*9270*/  F2FP.BF16.PACK_AB R5, R60, R63 ;  /* 0x0000003f3c05723e */ /* 0x000fe200000010ff */
        /* <DEDUP_REMOVED lines=10> */
[----:B------:R-:W-:-:S02]  /*9320*/  UIMAD.WIDE.U32 UR32, UR35, UR32, UR8 ;  /* 0x00000020232072a5 */ /* 0x000fc4000f8e0008 */
[----:B------:R-:W-:Y:S02]  /*9330*/  ULDC.64 UR28, c[0x0][0x2e0] ;  /* 0x0000b800001c7ab9 */ /* 0x000fe40000000a00 */
[----:B------:R-:W-:Y:S02]  /*9340*/  UIADD3 UR33, UR33, UR37, URZ ;  /* 0x0000002521217290 */ /* 0x000fe4000fffe03f */
[----:B------:R-:W-:Y:S01]  /*9350*/  UIMAD UR37, UR16, UR28, URZ ;  /* 0x0000001c102572a4 */ /* 0x000fe2000f8e023f */
[----:B------:R0:W-:Y:S01]  /*9360*/  STS.128 [R97], R4 ;  /* 0x0000000461007388 */ /* 0x0001e20000000c00 */
[----:B------:R-:W-:Y:S02]  /*9370*/  ULDC.64 UR38, c[0x0][0x330] ;  /* 0x0000cc0000267ab9 */ /* 0x000fe40000000a00 */
[----:B------:R-:W-:Y:S01]  /*9380*/  UIMAD UR37, UR17, UR29, UR37 ;  /* 0x0000001d112572a4 */ /* 0x000fe2000f8e0225 */
[----:B------:R2:W-:Y:S01]  /*9390*/  STS.128 [R97+0x10], R8 ;  /* 0x0000100861007388 */ /* 0x0005e20000000c00 */
[----:B------:R-:W-:-:S06]  /*93a0*/  NOP ;  /* 0x0000000000007918 */ /* 0x000fcc0000000000 */
[----:B------:R-:W4:Y:S01]  /*93b0*/  LDS.128 R12, [R100.X16] ;  /* 0x00000000640c7984 */ /* 0x000f22000000cc00 */
[----:B------:R-:W-:Y:S02]  /*93c0*/  UIMAD.WIDE.U32 UR28, UR17, UR28, UR32 ;  /* 0x0000001c111c72a5 */ /* 0x000fe4000f8e0020 */
[----:B------:R-:W-:Y:S01]  /*93d0*/  UIADD3 UR24, UP2, UR24, -0x400, URZ ;  /* 0xfffffc0018187890 */ /* 0x000fe2000ff5e03f */
[----:B------:R-:W5:Y:S01]  /*93e0*/  LDS.128 R16, [R100.X16+0x200] ;  /* 0x0002000064107984 */ /* 0x000f62000000cc00 */
[----:B------:R-:W-:Y:S01]  /*93f0*/  UIADD3 UR32, UR29, UR37, URZ ;  /* 0x000000251d207290 */ /* 0x000fe2000fffe03f */
[----:B0-----:R-:W-:Y:S01]  /*9400*/  FADD.FTZ R4, R101, R0 ;  /* 0x0000000065047221 */ /* 0x001fe20000010000 */
        /* <DEDUP_REMOVED lines=8> */
[----:B------:R-:W-:Y:S01]  /*9490*/  FADD.FTZ R0, R5, R34 ;  /* 0x0000002205007221 */ /* 0x000fe20000010000 */
[----:B------:R-:W-:Y:S01]  /*94a0*/  F2FP.BF16.PACK_AB R5, R37, R34 ;  /* 0x000000222505723e */ /* 0x000fe200000010ff */
[----:B------:R-:W-:Y:S01]  /*94b0*/  ULDC.64 UR32, c[0x0][0x2f8] ;  /* 0x0000be0000207ab9 */ /* 0x000fe20000000a00 */
[----:B------:R-:W-:Y:S01]  /*94c0*/  MOV R3, UR28 ;  /* 0x0000001c00037c02 */ /* 0x000fe20008000f00 */
[----:B------:R-:W-:Y:S01]  /*94d0*/  UIMAD UR28, UR34, UR32, URZ ;  /* 0x00000020221c72a4 */ /* 0x000fe2000f8e023f */
[----:B------:R-:W-:Y:S01]  /*94e0*/  F2FP.BF16.PACK_AB R6, R39, R36 ;  /* 0x000000242706723e */ /* 0x000fe200000010ff */
[----:B------:R-:W-:Y:S01]  /*94f0*/  UIMAD.WIDE.U32 UR8, UR35, UR32, UR8 ;  /* 0x00000020230872a5 */ /* 0x000fe2000f8e0008 */
[----:B--2---:R-:W-:Y:S01]  /*9500*/  F2FP.BF16.PACK_AB R11, R49, R46 ;  /* 0x0000002e310b723e */ /* 0x004fe200000010ff */
[----:B------:R-:W-:Y:S01]  /*9510*/  IMAD.WIDE R2, R98, 0x10, R2 ;  /* 0x0000001062027825 */ /* 0x000fe200078e0202 */
[----:B------:R-:W-:Y:S01]  /*9520*/  F2FP.BF16.PACK_AB R10, R47, R44 ;  /* 0x0000002c2f0a723e */ /* 0x000fe200000010ff */
[----:B------:R-:W-:Y:S01]  /*9530*/  UIMAD UR28, UR35, UR33, UR28 ;  /* 0x00000021231c72a4 */ /* 0x000fe2000f8e021c */
[----:B------:R-:W-:Y:S01]  /*9540*/  F2FP.BF16.PACK_AB R9, R45, R42 ;  /* 0x0000002a2d09723e */ /* 0x000fe200000010ff */
[----:B------:R-:W-:Y:S01]  /*9550*/  FADD.FTZ R37, R0, R37 ;  /* 0x0000002500257221 */ /* 0x000fe20000010000 */
[----:B------:R-:W-:Y:S01]  /*9560*/  F2FP.BF16.PACK_AB R8, R43, R40 ;  /* 0x000000282b08723e */ /* 0x000fe200000010ff */
[----:B------:R-:W-:-:S02]  /*9570*/  ULDC.64 UR32, c[0x0][0x300] ;  /* 0x0000c00000207ab9 */ /* 0x000fc40000000a00 */
[----:B------:R-:W-:Y:S01]  /*9580*/  UIADD3 UR9, UR9, UR28, URZ ;  /* 0x0000001c09097290 */ /* 0x000fe2000fffe03f */
[----:B------:R-:W-:Y:S01]  /*9590*/  FADD.FTZ R36, R37, R36 ;  /* 0x0000002425247221 */ /* 0x000fe20000010000 */
[----:B------:R-:W-:Y:S02]  /*95a0*/  UIMAD UR28, UR16, UR32, URZ ;  /* 0x00000020101c72a4 */ /* 0x000fe4000f8e023f */
[----:B------:R-:W-:Y:S01]  /*95b0*/  UIMAD.WIDE.U32 UR8, UR17, UR32, UR8 ;  /* 0x00000020110872a5 */ /* 0x000fe2000f8e0008 */
[----:B------:R-:W-:Y:S01]  /*95c0*/  FADD.FTZ R39, R36, R39 ;  /* 0x0000002724277221 */ /* 0x000fe20000010000 */
[----:B------:R-:W-:Y:S02]  /*95d0*/  UIMAD UR28, UR17, UR33, UR28 ;  /* 0x00000021111c72a4 */ /* 0x000fe4000f8e021c */
[----:B------:R-:W-:Y:S01]  /*95e0*/  UIADD3 UR6, UR6, 0x1, URZ ;  /* 0x0000000106067890 */ /* 0x000fe2000fffe03f */
[----:B----4-:R-:W-:Y:S01]  /*95f0*/  STG.E.128 [R2.64], R12 ;  /* 0x0000000c02007986 */ /* 0x010fe2000c101d1e */
[----:B------:R-:W-:Y:S01]  /*9600*/  ULDC.64 UR32, c[0x0][0x340] ;  /* 0x0000d00000207ab9 */ /* 0x000fe20000000a00 */
[----:B------:R-:W-:Y:S01]  /*9610*/  FADD.FTZ R38, R39, R38 ;  /* 0x0000002627267221 */ /* 0x000fe20000010000 */
[----:B------:R-:W-:Y:S01]  /*9620*/  UIADD3 UR28, UR9, UR28, URZ ;  /* 0x0000001c091c7290 */ /* 0x000fe2000fffe03f */
[----:B-----5:R0:W-:Y:S01]  /*9630*/  STG.E.128 [R2.64+0x200], R16 ;  /* 0x0002001002007986 */ /* 0x0201e2000c101d1e */
        /* <DEDUP_REMOVED lines=13> */
[----:B------:R-:W-:Y:S01]  /*9710*/  UMOV UR19, UR7 ;  /* 0x0000000700137c82 */ /* 0x000fe20008000000 */
[----:B0-----:R-:W-:Y:S01]  /*9720*/  MOV R2, UR9 ;  /* 0x0000000900027c02 */ /* 0x001fe20008000f00 */
[----:B------:R-:W-:Y:S01]  /*9730*/  FADD.FTZ R45, R42, R45 ;  /* 0x0000002d2a2d7221 */ /* 0x000fe20000010000 */
[----:B------:R-:W-:-:S03]  /*9740*/  MOV R3, UR8 ;  /* 0x0000000800037c02 */ /* 0x000fc60008000f00 */
[----:B------:R-:W-:Y:S02]  /*9750*/  FADD.FTZ R44, R45, R44 ;  /* 0x0000002c2d2c7221 */ /* 0x000fe40000010000 */
[----:B------:R-:W-:Y:S01]  /*9760*/  IMAD.WIDE R2, R98, 0x10, R2 ;  /* 0x0000001062027825 */ /* 0x000fe200078e0202 */
[----:B------:R-:W-:Y:S03]  /*9770*/  STS.128 [R97], R4 ;  /* 0x0000000461007388 */ /* 0x000fe60000000c00 */
[----:B------:R-:W-:Y:S01]  /*9780*/  FADD.FTZ R47, R44, R47 ;  /* 0x0000002f2c2f7221 */ /* 0x000fe20000010000 */
[----:B------:R-:W-:Y:S01]  /*9790*/  STS.128 [R97+0x10], R8 ;  /* 0x0000100861007388 */ /* 0x000fe20000000c00 */
[----:B------:R-:W-:-:S06]  /*97a0*/  NOP ;  /* 0x0000000000007918 */ /* 0x000fcc0000000000 */
[----:B------:R-:W0:Y:S01]  /*97b0*/  LDS.128 R12, [R100.X16] ;  /* 0x00000000640c7984 */ /* 0x000e22000000cc00 */
[----:B------:R-:W-:-:S03]  /*97c0*/  FADD.FTZ R46, R47, R46 ;  /* 0x0000002e2f2e7221 */ /* 0x000fc60000010000 */
[----:B------:R-:W2:Y:S01]  /*97d0*/  LDS.128 R20, [R100.X16+0x200] ;  /* 0x0002000064147984 */ /* 0x000ea2000000cc00 */
[----:B------:R-:W-:-:S03]  /*97e0*/  FADD.FTZ R101, R46, R49 ;  /* 0x000000312e657221 */ /* 0x000fc60000010000 */
[----:B0-----:R0:W-:Y:S04]  /*97f0*/  STG.E.128 [R2.64], R12 ;  /* 0x0000000c02007986 */ /* 0x0011e8000c101d1e */
[----:B--2---:R0:W-:Y:S01]  /*9800*/  STG.E.128 [R2.64+0x200], R20 ;  /* 0x0002001402007986 */ /* 0x0041e2000c101d1e */
[----:B------:R-:W-:Y:S01]  /*9810*/  @!P0 CALL.REL.NOINC `(.L_x_9800) ;  /* 0x0000001000008944 */ /* 0x000fe20003c00000 */
[----:B------:R-:W-:Y:S05]  /*9820*/  BRA `(.L_x_9882) ;  /* 0xffff721000007947 */ /* 0x000fea000383ffff */
.L_x_9800:
[----:B------:R-:W-:Y:S02]  /*9830*/  ISETP.NE.U32.AND P0, PT, RZ, c[0x0][0x328], PT ;  /* 0x0000ca00ff007a0c */ /* 0x000fe40003f05070 */
[----:B------:R-:W-:Y:S02]  /*9840*/  ISETP.NE.U32.AND P2, PT, RZ, c[0x0][0x348], PT ;  /* 0x0000d200ff007a0c */ /* 0x000fe40003f45070 */
[----:B------:R-:W-:Y:S02]  /*9850*/  ISETP.NE.AND.EX P1, PT, RZ, c[0x0][0x32c], PT, P0 ;  /* 0x0000cb00ff007a0c */ /* 0x000fe40003f25300 */
[----:B------:R-:W-:-:S11]  /*9860*/  ISETP.NE.AND.EX P0, PT, RZ, c[0x0][0x34c], PT, P2 ;  /* 0x0000d300ff007a0c */ /* 0x000fd60003f05320 */
[----:B------:R-:W-:Y:S05]  /*9870*/  @!P1 BRA `(.L_x_9883) ;  /* 0x0000016000009947 */ /* 0x000fea0003800000 */
[----:B------:R-:W4:Y:S01]  /*9880*/  SHFL.DOWN P1, R0, R103, 0x1, 0x1f ;  /* 0x08201f0067007f89 */ /* 0x000f220000020000 */
[----:B------:R-:W-:Y:S03]  /*9890*/  BSSY B0, `(.L_x_9883) ;  /* 0x0000014000007945 */ /* 0x000fe60003800000 */
[----:B------:R-:W5:Y:S01]  /*98a0*/  S2R R6, SR_LANEID ;  /* 0x0000000000067919 */ /* 0x000f620000000000 */
[----:B----4-:R-:W-:Y:S01]  /*98b0*/  @P1 FADD R0, R0, R103 ;  /* 0x0000006700001221 */ /* 0x010fe20000000000 */
[----:B-----5:R-:W-:-:S04]  /*98c0*/  ISETP.NE.AND P2, PT, R6, RZ, PT ;  /* 0x000000ff0600720c */ /* 0x020fc80003f45270 */
[----:B0-----:R-:W0:Y:S04]  /*98d0*/  SHFL.DOWN P1, R3, R0, 0x2, 0x1f ;  /* 0x08401f0000037f89 */ /* 0x001e280000020000 */
[----:B------:R-:W4:Y:S01]  /*98e0*/  S2R R6, SR_TID.X ;  /* 0x0000000000067919 */ /* 0x000f220000002100 */
        /* <DEDUP_REMOVED lines=13> */
[----:B------:R0:W-:Y:S02]  /*99c0*/  RED.E.ADD.F32.FTZ.RN.STRONG.GPU [R2.64], R4 ;  /* 0x000000040200798e */ /* 0x0001e4000c10e79e */
.L_x_9884:
[----:B0-----:R-:W-:Y:S05]  /*99d0*/  BSYNC B0 ;  /* 0x0000000000007941 */ /* 0x001fea0003800000 */
.L_x_9883:
        /* <DEDUP_REMOVED lines=25> */
.L_x_9886:
[----:B------:R-:W4:Y:S02]  /*9b70*/  S2R R11, SR_TID.X ;  /* 0x00000000000b7919 */ /* 0x000f240000002100 */
.L_x_9887:
[----:B0-----:R-:W-:Y:S05]  /*9b80*/  BSYNC B0 ;  /* 0x0000000000007941 */ /* 0x001fea0003800000 */
.L_x_9885:
[----:B----4-:R-:W-:-:S13]  /*9b90*/  ISETP.GE.AND P0, PT, R11, c[0x0][0x16c], PT ;  /* 0x00005b000b007a0c */ /* 0x010fda0003f06270 */
        /* <DEDUP_REMOVED lines=11> */
.L_x_9888:
        /* <DEDUP_REMOVED lines=32> */
.L_x_9889:
        /* <DEDUP_REMOVED lines=11> */
.L_x_14708:


//--------------------- .text._Z25selective_scan_bwd_kernelI32Selective_Scan_bwd_kernel_traitsILi32ELi16ELb1ELb0ELb1ELb0ELb1EN3c108BFloat16ENS1_7complexIfEEEEv12SSMParamsBwd --------------------------
	.section	.text._Z25selective_scan_bwd_kernelI32Selective_Scan_bwd_kernel_traitsILi32ELi16ELb1ELb0ELb1ELb0ELb1EN3c108BFloat16ENS1_7complexIfEEEEv12SSMParamsBwd,"ax",@progbits
	.sectioninfo	@"SHI_REGISTERS=244"
	.align	128
        .global         _Z25selective_scan_bwd_kernelI32Selective_Scan_bwd_kernel_traitsILi32ELi16ELb1ELb0ELb1ELb0ELb1EN3c108BFloat16ENS1_7complexIfEEEEv12SSMParamsBwd
        .type           _Z25selective_scan_bwd_kernelI32Selective_Scan_bwd_kernel_traitsILi32ELi16ELb1ELb0ELb1ELb0ELb1EN3c108BFloat16ENS1_7complexIfEEEEv12SSMParamsBwd,@function
        .size           _Z25selective_scan_bwd_kernelI32Selective_Scan_bwd_kernel_traitsILi32ELi16ELb1ELb0ELb1ELb0ELb1EN3c108BFloat16ENS1_7complexIfEEEEv12SSMParamsBwd,(.L_x_14709 - _Z25selective_scan_bwd_kernelI32Selective_Scan_bwd_kernel_traitsILi32ELi16ELb1ELb0ELb1ELb0ELb1EN3c108BFloat16ENS1_7complexIfEEEEv12SSMParamsBwd)
        .other          _Z25selective_scan_bwd_kernelI32Selective_Scan_bwd_kernel_traitsILi32ELi16ELb1ELb0ELb1ELb0ELb1EN3c108BFloat16ENS1_7complexIfEEEEv12SSMParamsBwd,@"STO_CUDA_ENTRY STV_DEFAULT"
_Z25selective_scan_bwd_kernelI32Selective_Scan_bwd_kernel_traitsILi32ELi16ELb1ELb0ELb1ELb0ELb1EN3c108BFloat16ENS1_7complexIfEEEEv12SSMParamsBwd:
.text._Z25selective_scan_bwd_kernelI32Selective_Scan_bwd_kernel_traitsILi32ELi16ELb1ELb0ELb1ELb0ELb1EN3c108BFloat16ENS1_7complexIfEEEEv12SSMParamsBwd:
        /* <DEDUP_REMOVED lines=32> */
[----:B------:R-:W-:Y:S01]  /*0200*/  MOV R34, RZ ;  /* 0x000000ff00227202 */ /* 0x000fe20000000f00 */
[----:B------:R-:W-:Y:S02]  /*0210*/  UISETP.NE.U32.AND UP0, UPT, URZ, UR4, UPT ;  /* 0x000000043f00728c */ /* 0x000fe4000bf05070 */
        /* <DEDUP_REMOVED lines=29> */
[----:B------:R1:W2:Y:S01]  /*03f0*/  R2UR UR23, R0 ;  /* 0x00000000001773c2 */ /* 0x0002a200000e0000 */
[----:B------:R-:W-:Y:S02]  /*0400*/  UIMAD.WIDE.U32 UR10, UR37, UR20, URZ ;  /* 0x00000014250a72a5 */ /* 0x000fe4000f8e003f */
[----:B------:R-:W-:-:S02]  /*0410*/  UIMAD UR20, UR36, UR20, URZ ;  /* 0x00000014241472a4 */ /* 0x000fc4000f8e023f */
[----:B------:R-:W-:Y:S02]  /*0420*/  UMOV UR7, URZ ;  /* 0x0000003f00077c82 */ /* 0x000fe40008000000 */
[----:B------:R-:W-:Y:S01]  /*0430*/  @UP2 ULEA.HI.X UR7, UR19, UR29, UR18, 0x2, UP1 ;  /* 0x0000001d13072291 */ /* 0x000fe200088f1412 */
[----:B-1----:R-:W-:Y:S01]  /*0440*/  HFMA2.MMA R0, -RZ, RZ, 0, 0 ;  /* 0x00000000ff007435 */ /* 0x002fe200000001ff */
        /* <DEDUP_REMOVED lines=94> */
.L_x_9972:
[----:B------:R-:W-:Y:S01]  /*0a30*/  BAR.SYNC.DEFER_BLOCKING 0x0 ;  /* 0x0000000000007b1d */ /* 0x000fe20000010000 */
[----:B0-----:R-:W-:Y:S02]  /*0a40*/  MOV R2, UR21 ;  /* 0x0000001500027c02 */ /* 0x001fe40008000f00 */
[----:B0-----:R-:W-:Y:S02]  /*0a50*/  MOV R3, UR22 ;  /* 0x0000001600037c02 */ /* 0x001fe40008000f00 */
[----:B------:R-:W-:Y:S02]  /*0a60*/  LOP3.LUT R37, R38, 0x1f, R35, 0xf8, !PT ;  /* 0x0000001f26257812 */ /* 0x000fe400078ef823 */
[----:B------:R-:W-:Y:S02]  /*0a70*/  SHF.L.U32 R39, R36, 0x5, RZ ;  /* 0x0000000524277819 */ /* 0x000fe400000006ff */
[----:B------:R-:W-:Y:S01]  /*0a80*/  MOV R16, UR23 ;  /* 0x0000001700107c02 */ /* 0x000fe20008000f00 */
[----:B------:R-:W-:Y:S01]  /*0a90*/  IMAD.WIDE R2, R37, 0x10, R2 ;  /* 0x0000001025027825 */ /* 0x000fe200078e0202 */
[----:B------:R-:W-:Y:S01]  /*0aa0*/  MOV R17, UR24 ;  /* 0x0000001800117c02 */ /* 0x000fe20008000f00 */
[----:B------:R-:W-:-:S02]  /*0ab0*/  ULDC UR29, c[0x0][0x174] ;  /* 0x00005d00001d7ab9 */ /* 0x000fc40000000800 */
[----:B------:R-:W-:Y:S02]  /*0ac0*/  ULDC.64 UR8, c[0x0][0x1f0] ;  /* 0x00007c0000087ab9 */ /* 0x000fe40000000a00 */
[----:B------:R-:W-:Y:S02]  /*0ad0*/  ULDC.64 UR30, c[0x0][0x1f8] ;  /* 0x00007e00001e7ab9 */ /* 0x000fe40000000a00 */
[----:B------:R-:W-:Y:S01]  /*0ae0*/  ULDC.64 UR34, c[0x0][0x2f0] ;  /* 0x0000bc0000227ab9 */ /* 0x000fe20000000a00 */
[----:B------:R-:W3:Y:S04]  /*0af0*/  LDG.E.128 R12, [R2.64] ;  /* 0x00000020020c7981 */ /* 0x000ee8000c1e1d00 */
[----:B------:R-:W4:Y:S01]  /*0b00*/  LDG.E.128 R20, [R2.64+0x200] ;  /* 0x0002002002147981 */ /* 0x000f22000c1e1d00 */
[----:B------:R-:W-:-:S03]  /*0b10*/  IMAD.WIDE R16, R37, 0x10, R16 ;  /* 0x0000001025107825 */ /* 0x000fc600078e0210 */
[----:B---3--:R-:W-:Y:S04]  /*0b20*/  STS.128 [R36.X16], R12 ;  /* 0x0000000c24007388 */ /* 0x008fe8000000cc00 */
[----:B----4-:R0:W-:Y:S01]  /*0b30*/  STS.128 [R36.X16+0x200], R20 ;  /* 0x0002001424007388 */ /* 0x0101e2000000cc00 */
[----:B------:R-:W-:-:S06]  /*0b40*/  NOP ;  /* 0x0000000000007918 */ /* 0x000fcc0000000000 */
[----:B------:R-:W-:Y:S04]  /*0b50*/  LDS.128 R8, [R39] ;  /* 0x0000000027087984 */ /* 0x000fe80000000c00 */
        /* <DEDUP_REMOVED lines=10> */
[----:B------:R-:W-:Y:S04]  /*0c00*/  LDS.128 R76, [R39] ;  /* 0x00000000274c7984 */ /* 0x000fe80000000c00 */
[----:B------:R-:W-:Y:S04]  /*0c10*/  LDS.128 R12, [R39+0x10] ;  /* 0x00001000270c7984 */ /* 0x000fe80000000c00 */
        /* <DEDUP_REMOVED lines=25> */
[----:B------:R-:W-:Y:S04]  /*0db0*/  LDS.128 R40, [R39] ;  /* 0x0000000027287984 */ /* 0x000fe80000000c00 */
[----:B------:R-:W3:Y:S04]  /*0dc0*/  LDS.128 R28, [R39+0x10] ;  /* 0x00001000271c7984 */ /* 0x000ee80000000c00 */
        /* <DEDUP_REMOVED lines=21> */
[----:B------:R-:W2:Y:S04]  /*0f20*/  LDS.128 R52, [R39] ;  /* 0x0000000027347984 */ /* 0x000ea80000000c00 */
[----:B------:R-:W4:Y:S04]  /*0f30*/  LDS.128 R16, [R39+0x10] ;  /* 0x0000100027107984 */ /* 0x000f280000000c00 */
[----:B------:R-:W-:Y:S06]  /*0f40*/  BAR.SYNC.DEFER_BLOCKING 0x0 ;  /* 0x0000000000007b1d */ /* 0x000fec0000010000 */
[----:B0-----:R0:W5:Y:S04]  /*0f50*/  LDG.E.128 R20, [R2.64] ;  /* 0x0000002002147981 */ /* 0x001168000c1e1d00 */
[----:B------:R0:W5:Y:S01]  /*0f60*/  LDG.E.128 R24, [R2.64+0x200] ;  /* 0x0002002002187981 */ /* 0x000162000c1e1d00 */
[----:B---3--:R-:W-:Y:S01]  /*0f70*/  PRMT R81, RZ, 0x5410, R29 ;  /* 0x00005410ff517816 */ /* 0x008fe2000000001d */
[----:B------:R-:W-:Y:S01]  /*0f80*/  UIMAD UR7, UR36, UR8, URZ ;  /* 0x00000008240772a4 */ /* 0x000fe2000f8e023f */
[----:B------:R-:W-:Y:S01]  /*0f90*/  PRMT R63, RZ, 0x5410, R40 ;  /* 0x00005410ff3f7816 */ /* 0x000fe20000000028 */
[----:B------:R-:W-:Y:S01]  /*0fa0*/  UIMAD UR30, UR18, UR34, URZ ;  /* 0x00000022121e72a4 */ /* 0x000fe2000f8e023f */
[----:B--2---:R-:W-:Y:S01]  /*0fb0*/  PRMT R33, RZ, 0x7610, R52 ;  /* 0x00007610ff217816 */ /* 0x004fe20000000034 */
[----:B------:R-:W-:Y:S01]  /*0fc0*/  UIMAD UR7, UR37, UR9, UR7 ;  /* 0x00000009250772a4 */ /* 0x000fe2000f8e0207 */
[--C-:B------:R-:W-:Y:S01]  /*0fd0*/  PRMT R45, RZ, 0x5410, R53.reuse ;  /* 0x00005410ff2d7816 */ /* 0x100fe20000000035 */
[----:B------:R-:W-:Y:S01]  /*0fe0*/  UIMAD.WIDE.U32 UR8, UR37, UR8, UR16 ;  /* 0x00000008250872a5 */ /* 0x000fe2000f8e0010 */
[----:B------:R-:W-:Y:S01]  /*0ff0*/  PRMT R56, RZ, 0x5410, R54 ;  /* 0x00005410ff387816 */ /* 0x000fe20000000036 */
[----:B------:R-:W-:Y:S01]  /*1000*/  FMUL.FTZ R44, R33, -1.4426950216293334961 ;  /* 0xbfb8aa3b212c7820 */ /* 0x000fe20000410000 */
[----:B0-----:R-:W-:Y:S01]  /*1010*/  PRMT R2, RZ, 0x5410, R52 ;  /* 0x00005410ff027816 */ /* 0x001fe20000000034 */
[----:B------:R-:W-:Y:S01]  /*1020*/  FMUL.FTZ R46, R45, -1.4426950216293334961 ;  /* 0xbfb8aa3b2d2e7820 */ /* 0x000fe20000410000 */
[----:B------:R-:W-:Y:S01]  /*1030*/  PRMT R47, RZ, 0x7610, R53 ;  /* 0x00007610ff2f7816 */ /* 0x000fe20000000035 */
[----:B------:R-:W-:Y:S01]  /*1040*/  FMUL.FTZ R49, R56, -1.4426950216293334961 ;  /* 0xbfb8aa3b38317820 */ /* 0x000fe20000410000 */
[--C-:B------:R-:W-:Y:S01]  /*1050*/  PRMT R60, RZ, 0x7610, R55.reuse ;  /* 0x00007610ff3c7816 */ /* 0x100fe20000000037 */
[----:B------:R-:W-:Y:S01]  /*1060*/  FMUL.FTZ R32, R2, -1.4426950216293334961 ;  /* 0xbfb8aa3b02207820 */ /* 0x000fe20000410000 */
[----:B------:R-:W0:Y:S01]  /*1070*/  MUFU.EX2 R44, R44 ;  /* 0x0000002c002c7308 */ /* 0x000e220000000800 */
[----:B------:R-:W-:Y:S01]  /*1080*/  FMUL.FTZ R3, R47, -1.4426950216293334961 ;  /* 0xbfb8aa3b2f037820 */ /* 0x000fe20000410000 */
[----:B------:R-:W-:Y:S01]  /*1090*/  PRMT R50, RZ, 0x7610, R54 ;  /* 0x00007610ff327816 */ /* 0x000fe20000000036 */
[----:B------:R-:W-:Y:S01]  /*10a0*/  UIADD3 UR9, UR9, UR7, URZ ;  /* 0x0000000709097290 */ /* 0x000fe2000fffe03f */
[----:B------:R-:W-:Y:S01]  /*10b0*/  PRMT R59, RZ, 0x5410, R55 ;  /* 0x00005410ff3b7816 */ /* 0x000fe20000000037 */
[----:B------:R-:W-:Y:S01]  /*10c0*/  UIMAD UR30, UR19, UR35, UR30 ;  /* 0x00000023131e72a4 */ /* 0x000fe2000f8e021e */
[--C-:B----4-:R-:W-:Y:S01]  /*10d0*/  PRMT R62, RZ, 0x5410, R16.reuse ;  /* 0x00005410ff3e7816 */ /* 0x110fe20000000010 */
[----:B------:R-:W-:Y:S01]  /*10e0*/  FMUL.FTZ R51, R50, -1.4426950216293334961 ;  /* 0xbfb8aa3b32337820 */ /* 0x000fe20000410000 */
[----:B------:R-:W2:Y:S01]  /*10f0*/  MUFU.EX2 R32, R32 ;  /* 0x0000002000207308 */ /* 0x000ea20000000800 */
[----:B------:R-:W-:Y:S01]  /*1100*/  MOV R54, c[0x0][0x16c] ;  /* 0x00005b0000367a02 */ /* 0x000fe20000000f00 */
[----:B------:R-:W-:Y:S01]  /*1110*/  FMUL.FTZ R52, R59, -1.4426950216293334961 ;  /* 0xbfb8aa3b3b347820 */ /* 0x000fe20000410000 */
[----:B------:R-:W-:Y:S01]  /*1120*/  PRMT R89, RZ, 0x7610, R16 ;  /* 0x00007610ff597816 */ /* 0x000fe20000000010 */
[----:B------:R-:W-:Y:S01]  /*1130*/  FMUL.FTZ R53, R62, -1.4426950216293334961 ;  /* 0xbfb8aa3b3e357820 */ /* 0x000fe20000410000 */
[----:B------:R-:W-:Y:S01]  /*1140*/  ISETP.GE.AND P1, PT, R54, 0x1, PT ;  /* 0x000000013600780c */ /* 0x000fe20003f26270 */
[----:B------:R-:W-:Y:S01]  /*1150*/  UIMAD.WIDE.U32 UR8, UR19, UR34, UR8 ;  /* 0x00000022130872a5 */ /* 0x000fe2000f8e0008 */
[--C-:B------:R-:W-:Y:S01]  /*1160*/  PRMT R54, RZ, 0x5410, R31.reuse ;  /* 0x00005410ff367816 */ /* 0x100fe2000000001f */
[----:B------:R-:W3:Y:S01]  /*1170*/  MUFU.EX2 R46, R46 ;  /* 0x0000002e002e7308 */ /* 0x000ee20000000800 */
[----:B0-----:R-:W-:Y:S01]  /*1180*/  FADD.FTZ R44, R44, 1 ;  /* 0x3f8000002c2c7421 */ /* 0x001fe20000010000 */
[----:B------:R-:W-:Y:S01]  /*1190*/  PRMT R55, RZ, 0x7610, R31 ;  /* 0x00007610ff377816 */ /* 0x000fe2000000001f */
[----:B------:R-:W-:Y:S01]  /*11a0*/  ULDC.64 UR34, c[0x0][0x338] ;  /* 0x0000ce0000227ab9 */ /* 0x000fe20000000a00 */
[--C-:B------:R-:W-:Y:S01]  /*11b0*/  PRMT R65, RZ, 0x5410, R41.reuse ;  /* 0x00005410ff417816 */ /* 0x100fe20000000029 */
[----:B------:R-:W-:Y:S01]  /*11c0*/  UIADD3 UR9, UR9, UR30, URZ ;  /* 0x0000001e09097290 */ /* 0x000fe2000fffe03f */
[----:B------:R-:W-:Y:S01]  /*11d0*/  PRMT R66, RZ, 0x7610, R41 ;  /* 0x00007610ff427816 */ /* 0x000fe20000000029 */
[----:B------:R-:W-:Y:S01]  /*11e0*/  ULEA UR7, UP0, UR8, UR34, 0x1 ;  /* 0x0000002208077291 */ /* 0x000fe2000f80083f */
[----:B--2---:R-:W-:Y:S01]  /*11f0*/  FADD.FTZ R32, R32, 1 ;  /* 0x3f80000020207421 */ /* 0x004fe20000010000 */
[----:B------:R-:W0:Y:S01]  /*1200*/  MUFU.RCP R80, R44 ;  /* 0x0000002c00507308 */ /* 0x000e220000001000 */
[----:B------:R-:W-:Y:S01]  /*1210*/  PRMT R31, RZ, 0x5410, R8 ;  /* 0x00005410ff1f7816 */ /* 0x000fe20000000008 */
[----:B------:R-:W-:Y:S01]  /*1220*/  ULEA.HI.X UR8, UR8, UR35, UR9, 0x1, UP0 ;  /* 0x0000002308087291 */ /* 0x000fe200080f0c09 */
[----:B------:R-:W-:-:S02]  /*1230*/  PRMT R64, RZ, 0x7610, R40 ;  /* 0x00007610ff407816 */ /* 0x000fc40000000028 */
[--C-:B------:R-:W-:Y:S01]  /*1240*/  PRMT R67, RZ, 0x5410, R42.reuse ;  /* 0x00005410ff437816 */ /* 0x100fe2000000002a */
[----:B---3--:R-:W-:Y:S02]  /*1250*/  FADD.FTZ R46, R46, 1 ;  /* 0x3f8000002e2e7421 */ /* 0x008fe40000010000 */
[----:B------:R2:W-:Y:S01]  /*1260*/  MUFU.RCP R83, R32 ;  /* 0x0000002000537308 */ /* 0x0005e20000001000 */
[----:B------:R-:W-:Y:S02]  /*1270*/  PRMT R68, RZ, 0x7610, R42 ;  /* 0x00007610ff447816 */ /* 0x000fe4000000002a */
[--C-:B------:R-:W-:Y:S02]  /*1280*/  PRMT R70, RZ, 0x5410, R43.reuse ;  /* 0x00005410ff467816 */ /* 0x100fe4000000002b */
[----:B------:R-:W-:Y:S02]  /*1290*/  PRMT R69, RZ, 0x7610, R43 ;  /* 0x00007610ff457816 */ /* 0x000fe4000000002b */
[----:B------:R-:W-:Y:S01]  /*12a0*/  PRMT R100, RZ, 0x5410, R18 ;  /* 0x00005410ff647816 */ /* 0x000fe20000000012 */
[----:B------:R3:W4:Y:S01]  /*12b0*/  MUFU.EX2 R48, R3 ;  /* 0x0000000300307308 */ /* 0x0007220000000800 */
[----:B0-----:R-:W-:Y:S01]  /*12c0*/  FADD.FTZ R16, -R80, 1 ;  /* 0x3f80000050107421 */ /* 0x001fe20000010100 */
[----:B------:R-:W-:Y:S01]  /*12d0*/  PRMT R71, RZ, 0x5410, R28 ;  /* 0x00005410ff477816 */ /* 0x000fe2000000001c */
[----:B--2---:R-:W-:Y:S01]  /*12e0*/  FMUL.FTZ R32, R89, -1.4426950216293334961 ;  /* 0xbfb8aa3b59207820 */ /* 0x004fe20000410000 */
[----:B------:R-:W-:Y:S01]  /*12f0*/  PRMT R104, RZ, 0x7610, R18 ;  /* 0x00007610ff687816 */ /* 0x000fe20000000012 */
[----:B------:R-:W-:Y:S01]  /*1300*/  FMUL.FTZ R18, R100, -1.4426950216293334961 ;  /* 0xbfb8aa3b64127820 */ /* 0x000fe20000410000 */
[----:B------:R-:W-:-:S02]  /*1310*/  PRMT R28, RZ, 0x7610, R28 ;  /* 0x00007610ff1c7816 */ /* 0x000fc4000000001c */
[----:B------:R-:W0:Y:S01]  /*1320*/  MUFU.EX2 R49, R49 ;  /* 0x0000003100317308 */ /* 0x000e220000000800 */
[----:B---3--:R-:W-:Y:S01]  /*1330*/  FMUL.FTZ R3, R60, -1.4426950216293334961 ;  /* 0xbfb8aa3b3c037820 */ /* 0x008fe20000410000 */
[--C-:B------:R-:W-:Y:S02]  /*1340*/  PRMT R108, RZ, 0x5410, R19.reuse ;  /* 0x00005410ff6c7816 */ /* 0x100fe40000000013 */
[----:B------:R-:W-:Y:S02]  /*1350*/  PRMT R111, RZ, 0x7610, R19 ;  /* 0x00007610ff6f7816 */ /* 0x000fe40000000013 */
[----:B------:R-:W-:Y:S02]  /*1360*/  ISETP.NE.U32.AND P0, PT, RZ, c[0x0][0x270], PT ;  /* 0x00009c00ff007a0c */ /* 0x000fe40003f05070 */
[----:B------:R2:W3:Y:S01]  /*1370*/  MUFU.EX2 R61, R3 ;  /* 0x00000003003d7308 */ /* 0x0004e20000000800 */
[----:B----4-:R-:W-:Y:S01]  /*1380*/  FADD.FTZ R48, R48, 1 ;  /* 0x3f80000030307421 */ /* 0x010fe20000010000 */
[----:B------:R-:W-:-:S02]  /*1390*/  ISETP.NE.AND.EX P0, PT, RZ, c[0x0][0x274], PT, P0 ;  /* 0x00009d00ff007a0c */ /* 0x000fc40003f05300 */
[--C-:B------:R-:W-:Y:S02]  /*13a0*/  PRMT R72, RZ, 0x5410, R76.reuse ;  /* 0x00005410ff487816 */ /* 0x100fe4000000004c */
[----:B------:R-:W-:Y:S02]  /*13b0*/  PRMT R73, RZ, 0x7610, R76 ;  /* 0x00007610ff497816 */ /* 0x000fe4000000004c */
[----:B------:R4:W-:Y:S01]  /*13c0*/  MUFU.RCP R82, R46 ;  /* 0x0000002e00527308 */ /* 0x0009e20000001000 */
[----:B--2---:R-:W-:Y:S01]  /*13d0*/  FADD.FTZ R3, -R83, 1 ;  /* 0x3f80000053037421 */ /* 0x004fe20000010100 */
[--C-:B------:R-:W-:Y:S01]  /*13e0*/  PRMT R74, RZ, 0x5410, R77.reuse ;  /* 0x00005410ff4a7816 */ /* 0x100fe2000000004d */
[----:B0-----:R-:W-:Y:S01]  /*13f0*/  FADD.FTZ R49, R49, 1 ;  /* 0x3f80000031317421 */ /* 0x001fe20000010000 */
[----:B------:R-:W-:Y:S02]  /*1400*/  PRMT R75, RZ, 0x7610, R77 ;  /* 0x00007610ff4b7816 */ /* 0x000fe4000000004d */
[----:B------:R-:W-:-:S02]  /*1410*/  PRMT R76, RZ, 0x5410, R78 ;  /* 0x00005410ff4c7816 */ /* 0x000fc4000000004e */
[----:B------:R0:W2:Y:S01]  /*1420*/  MUFU.EX2 R57, R51 ;  /* 0x0000003300397308 */ /* 0x0000a20000000800 */
[----:B----4-:R-:W-:Y:S01]  /*1430*/  PRMT R46, RZ, 0x7610, R9 ;  /* 0x00007610ff2e7816 */ /* 0x010fe20000000009 */
[----:B---3--:R-:W-:Y:S01]  /*1440*/  FADD.FTZ R61, R61, 1 ;  /* 0x3f8000003d3d7421 */ /* 0x008fe20000010000 */
[----:B------:R-:W-:Y:S02]  /*1450*/  PRMT R77, RZ, 0x7610, R78 ;  /* 0x00007610ff4d7816 */ /* 0x000fe4000000004e */
[--C-:B------:R-:W-:Y:S02]  /*1460*/  PRMT R78, RZ, 0x5410, R79.reuse ;  /* 0x00005410ff4e7816 */ /* 0x100fe4000000004f */
[----:B------:R-:W-:Y:S01]  /*1470*/  PRMT R79, RZ, 0x7610, R79 ;  /* 0x00007610ff4f7816 */ /* 0x000fe2000000004f */
[----:B------:R3:W4:Y:S01]  /*1480*/  MUFU.EX2 R58, R52 ;  /* 0x00000034003a7308 */ /* 0x0007220000000800 */
[----:B0-----:R-:W-:Y:S01]  /*1490*/  PRMT R51, RZ, 0x7610, R29 ;  /* 0x00007610ff337816 */ /* 0x001fe2000000001d */
[----:B------:R-:W-:-:S02]  /*14a0*/  FFMA.FTZ R29, R2, R3, 1 ;  /* 0x3f800000021d7423 */ /* 0x000fc40000010003 */
[----:B------:R-:W-:Y:S02]  /*14b0*/  FMUL.FTZ R2, R2, R83 ;  /* 0x0000005302027220 */ /* 0x000fe40000410000 */
[----:B------:R-:W-:Y:S02]  /*14c0*/  FMUL.FTZ R3, R33, R80 ;  /* 0x0000005021037220 */ /* 0x000fe40000410000 */
[----:B------:R-:W-:Y:S01]  /*14d0*/  FMUL.FTZ R41, R63, R2 ;  /* 0x000000023f297220 */ /* 0x000fe20000410000 */
[----:B------:R0:W1:Y:S01]  /*14e0*/  MUFU.EX2 R88, R53 ;  /* 0x0000003500587308 */ /* 0x0000620000000800 */
[----:B---3--:R-:W-:Y:S01]  /*14f0*/  PRMT R52, RZ, 0x5410, R30 ;  /* 0x00005410ff347816 */ /* 0x008fe2000000001e */
[----:B------:R-:W-:Y:S02]  /*1500*/  FMUL.FTZ R40, R64, R3 ;  /* 0x0000000340287220 */ /* 0x000fe40000410000 */
[----:B--2---:R-:W-:Y:S02]  /*1510*/  FADD.FTZ R57, R57, 1 ;  /* 0x3f80000039397421 */ /* 0x004fe40000010000 */
[----:B----4-:R-:W-:-:S02]  /*1520*/  FADD.FTZ R58, R58, 1 ;  /* 0x3f8000003a3a7421 */ /* 0x010fc40000010000 */
[----:B------:R-:W2:Y:S01]  /*1530*/  MUFU.RCP R86, R48 ;  /* 0x0000003000567308 */ /* 0x000ea20000001000 */
[----:B0-----:R-:W-:Y:S01]  /*1540*/  PRMT R53, RZ, 0x7610, R30 ;  /* 0x00007610ff357816 */ /* 0x001fe2000000001e */
[----:B------:R-:W-:Y:S01]  /*1550*/  FFMA.FTZ R30, R33, R16, 1 ;  /* 0x3f800000211e7423 */ /* 0x000fe20000010010 */
[----:B------:R-:W-:Y:S01]  /*1560*/  PRMT R16, RZ, 0x5410, R9 ;  /* 0x00005410ff107816 */ /* 0x000fe20000000009 */
[----:B------:R-:W-:Y:S01]  /*1570*/  FFMA.FTZ R33, R41, R31, R0 ;  /* 0x0000001f29217223 */ /* 0x000fe20000010000 */
[----:B------:R-:W-:-:S03]  /*1580*/  PRMT R0, RZ, 0x7610, R8 ;  /* 0x00007610ff007816 */ /* 0x000fc60000000008 */
[----:B------:R0:W3:Y:S01]  /*1590*/  MUFU.EX2 R90, R32 ;  /* 0x00000020005a7308 */ /* 0x0000e20000000800 */
[----:B-1----:R-:W-:Y:S02]  /*15a0*/  FADD.FTZ R88, R88, 1 ;  /* 0x3f80000058587421 */ /* 0x002fe40000010000 */
[----:B------:R-:W-:-:S05]  /*15b0*/  FFMA.FTZ R33, R40, R0, R33 ;  /* 0x0000000028217223 */ /* 0x000fca0000010021 */
[----:B------:R-:W1:Y:S01]  /*15c0*/  MUFU.RCP R31, R49 ;  /* 0x00000031001f7308 */ /* 0x000e620000001000 */
[----:B0-----:R-:W-:Y:S02]  /*15d0*/  FADD.FTZ R32, -R82, 1 ;  /* 0x3f80000052207421 */ /* 0x001fe40000010100 */
[----:B--2---:R-:W-:Y:S02]  /*15e0*/  FADD.FTZ R0, -R86, 1 ;  /* 0x3f80000056007421 */ /* 0x004fe40000010100 */
[C---:B------:R-:W-:Y:S02]  /*15f0*/  FFMA.FTZ R84, R45.reuse, R32, 1 ;  /* 0x3f8000002d547423 */ /* 0x040fe40000010020 */
[----:B------:R-:W-:Y:S01]  /*1600*/  FMUL.FTZ R32, R45, R82 ;  /* 0x000000522d207220 */ /* 0x000fe20000410000 */
[----:B------:R-:W0:Y:S01]  /*1610*/  MUFU.RCP R87, R57 ;  /* 0x0000003900577308 */ /* 0x000e220000001000 */
[----:B------:R-:W-:Y:S02]  /*1620*/  FFMA.FTZ R92, R47, R0, 1 ;  /* 0x3f8000002f5c7423 */ /* 0x000fe40000010000 */
[----:B------:R-:W-:-:S02]  /*1630*/  FMUL.FTZ R42, R65, R32 ;  /* 0x00000020412a7220 */ /* 0x000fc40000410000 */
[----:B---3--:R-:W-:Y:S02]  /*1640*/  FADD.FTZ R90, R90, 1 ;  /* 0x3f8000005a5a7421 */ /* 0x008fe40000010000 */
[----:B------:R-:W-:Y:S01]  /*1650*/  FFMA.FTZ R44, R42, R16, R33 ;  /* 0x000000102a2c7223 */ /* 0x000fe20000010021 */
[----:B------:R-:W-:Y:S01]  /*1660*/  PRMT R16, RZ, 0x5410, R17 ;  /* 0x00005410ff107816 */ /* 0x000fe20000000011 */
[----:B------:R-:W-:Y:S01]  /*1670*/  FMUL.FTZ R33, R47, R86 ;  /* 0x000000562f217220 */ /* 0x000fe20000410000 */
[----:B------:R-:W-:Y:S01]  /*1680*/  MUFU.RCP R96, R58 ;  /* 0x0000003a00607308 */ /* 0x000fe20000001000 */
[----:B-1----:R-:W-:Y:S02]  /*1690*/  FADD.FTZ R45, -R31, 1 ;  /* 0x3f8000001f2d7421 */ /* 0x002fe40000010100 */
[----:B------:R-:W-:Y:S02]  /*16a0*/  FMUL.FTZ R43, R66, R33 ;  /* 0x00000021422b7220 */ /* 0x000fe40000410000 */
[----:B------:R-:W-:-:S02]  /*16b0*/  FFMA.FTZ R85, R56, R45, 1 ;  /* 0x3f80000038557423 */ /* 0x000fc4000001002d */
[----:B------:R-:W-:Y:S01]  /*16c0*/  FMUL.FTZ R56, R56, R31 ;  /* 0x0000001f38387220 */ /* 0x000fe20000410000 */
[----:B------:R-:W1:Y:S01]  /*16d0*/  MUFU.RCP R99, R61 ;  /* 0x0000003d00637308 */ /* 0x000e620000001000 */
[----:B------:R-:W-:Y:S02]  /*16e0*/  FMUL.FTZ R0, R16, -1.4426950216293334961 ;  /* 0xbfb8aa3b10007820 */ /* 0x000fe40000410000 */
[----:B------:R-:W-:Y:S01]  /*16f0*/  FFMA.FTZ R45, R43, R46, R44 ;  /* 0x0000002e2b2d7223 */ /* 0x000fe2000001002c */
[----:B------:R-:W-:Y:S01]  /*1700*/  PRMT R46, RZ, 0x5410, R10 ;  /* 0x00005410ff2e7816 */ /* 0x000fe2000000000a */
[----:B------:R-:W-:Y:S02]  /*1710*/  FMUL.FTZ R44, R67, R56 ;  /* 0x00000038432c7220 */ /* 0x000fe40000410000 */
[----:B0-----:R-:W-:Y:S01]  /*1720*/  FMUL.FTZ R57, R50, R87 ;  /* 0x0000005732397220 */ /* 0x001fe20000410000 */
[----:B------:R0:W2:Y:S01]  /*1730*/  MUFU.EX2 R48, R0 ;  /* 0x0000000000307308 */ /* 0x0000a20000000800 */
[----:B------:R-:W-:-:S02]  /*1740*/  FADD.FTZ R47, -R87, 1 ;  /* 0x3f800000572f7421 */ /* 0x000fc40000010100 */
[----:B------:R-:W-:Y:S02]  /*1750*/  FFMA.FTZ R46, R44, R46, R45 ;  /* 0x0000002e2c2e7223 */ /* 0x000fe4000001002d */
[----:B------:R-:W-:Y:S02]  /*1760*/  FMUL.FTZ R45, R68, R57 ;  /* 0x00000039442d7220 */ /* 0x000fe40000410000 */
[----:B------:R-:W-:Y:S01]  /*1770*/  FFMA.FTZ R95, R50, R47, 1 ;  /* 0x3f800000325f7423 */ /* 0x000fe2000001002f */
[----:B------:R-:W-:Y:S01]  /*1780*/  MUFU.RCP R103, R88 ;  /* 0x0000005800677308 */ /* 0x000fe20000001000 */
[----:B0-----:R-:W-:Y:S01]  /*1790*/  PRMT R0, RZ, 0x7610, R10 ;  /* 0x00007610ff007816 */ /* 0x001fe2000000000a */
[----:B-1----:R-:W-:-:S04]  /*17a0*/  FMUL.FTZ R58, R60, R99 ;  /* 0x000000633c3a7220 */ /* 0x002fc80000410000 */
[----:B------:R-:W-:Y:S02]  /*17b0*/  FFMA.FTZ R47, R45, R0, R46 ;  /* 0x000000002d2f7223 */ /* 0x000fe4000001002e */
[----:B------:R-:W-:Y:S01]  /*17c0*/  FADD.FTZ R0, -R96, 1 ;  /* 0x3f80000060007421 */ /* 0x000fe20000010100 */
[----:B------:R-:W0:Y:S01]  /*17d0*/  MUFU.RCP R98, R90 ;  /* 0x0000005a00627308 */ /* 0x000e220000001000 */
[----:B--2---:R-:W-:Y:S02]  /*17e0*/  FADD.FTZ R48, R48, 1 ;  /* 0x3f80000030307421 */ /* 0x004fe40000010000 */
[C---:B------:R-:W-:Y:S01]  /*17f0*/  FFMA.FTZ R97, R59.reuse, R0, 1 ;  /* 0x3f8000003b617423 */ /* 0x040fe20000010000 */
[----:B------:R-:W-:Y:S01]  /*1800*/  PRMT R0, RZ, 0x7610, R11 ;  /* 0x00007610ff007816 */ /* 0x000fe2000000000b */
[----:B------:R-:W-:-:S03]  /*1810*/  FMUL.FTZ R59, R59, R96 ;  /* 0x000000603b3b7220 */ /* 0x000fc60000410000 */
[----:B------:R-:W-:Y:S01]  /*1820*/  MUFU.RCP R107, R48 ;  /* 0x00000030006b7308 */ /* 0x000fe20000001000 */
[----:B------:R-:W-:Y:S02]  /*1830*/  FMUL.FTZ R46, R70, R59 ;  /* 0x0000003b462e7220 */ /* 0x000fe40000410000 */
[----:B0-----:R-:W-:-:S05]  /*1840*/  FMUL.FTZ R61, R89, R98 ;  /* 0x00000062593d7220 */ /* 0x001fca0000410000 */
[----:B------:R0:W1:Y:S01]  /*1850*/  MUFU.EX2 R102, R18 ;  /* 0x0000001200667308 */ /* 0x0000620000000800 */
[----:B------:R-:W-:Y:S01]  /*1860*/  FMUL.FTZ R49, R28, R61 ;  /* 0x0000003d1c317220 */ /* 0x000fe20000410000 */
[----:B0-----:R-:W-:Y:S01]  /*1870*/  PRMT R18, RZ, 0x7610, R4 ;  /* 0x00007610ff127816 */ /* 0x001fe20000000004 */
[----:B-1----:R-:W-:Y:S01]  /*1880*/  FADD.FTZ R102, R102, 1 ;  /* 0x3f80000066667421 */ /* 0x002fe20000010000 */
[----:B-----5:R-:W-:Y:S04]  /*1890*/  STS.128 [R36.X16], R20 ;  /* 0x0000001424007388 */ /* 0x020fe8000000cc00 */
[----:B------:R0:W-:Y:S01]  /*18a0*/  STS.128 [R36.X16+0x200], R24 ;  /* 0x0002001824007388 */ /* 0x0001e2000000cc00 */
[----:B------:R-:W-:-:S06]  /*18b0*/  NOP ;  /* 0x0000000000007918 */ /* 0x000fcc0000000000 */
[----:B------:R-:W1:Y:S01]  /*18c0*/  LDS.128 R20, [R39] ;  /* 0x0000000027147984 */ /* 0x000e620000000c00 */
[----:B0-----:R-:W-:Y:S01]  /*18d0*/  PRMT R24, RZ, 0x5410, R11 ;  /* 0x00005410ff187816 */ /* 0x001fe2000000000b */
[----:B------:R-:W-:Y:S01]  /*18e0*/  FADD.FTZ R25, -R99, 1 ;  /* 0x3f80000063197421 */ /* 0x000fe20000010100 */
[----:B------:R-:W-:Y:S01]  /*18f0*/  PRMT R26, RZ, 0x7610, R17 ;  /* 0x00007610ff1a7816 */ /* 0x000fe20000000011 */
[----:B------:R-:W-:Y:S02]  /*1900*/  FADD.FTZ R17, -R103, 1 ;  /* 0x3f80000067117421 */ /* 0x000fe40000010100 */
[----:B------:R-:W-:Y:S02]  /*1910*/  FFMA.FTZ R24, R46, R24, R47 ;  /* 0x000000182e187223 */ /* 0x000fe4000001002f */
[----:B------:R-:W-:Y:S02]  /*1920*/  FMUL.FTZ R47, R69, R58 ;  /* 0x0000003a452f7220 */ /* 0x000fe40000410000 */
[----:B------:R-:W-:-:S02]  /*1930*/  FFMA.FTZ R101, R60, R25, 1 ;  /* 0x3f8000003c657423 */ /* 0x000fc40000010019 */
[C---:B------:R-:W-:Y:S02]  /*1940*/  FMUL.FTZ R60, R62.reuse, R103 ;  /* 0x000000673e3c7220 */ /* 0x040fe40000410000 */
[----:B------:R-:W-:Y:S02]  /*1950*/  FFMA.FTZ R27, R47, R0, R24 ;  /* 0x000000002f1b7223 */ /* 0x000fe40000010018 */
[----:B------:R-:W-:Y:S01]  /*1960*/  FFMA.FTZ R105, R62, R17, 1 ;  /* 0x3f8000003e697423 */ /* 0x000fe20000010011 */
[----:B------:R-:W-:Y:S01]  /*1970*/  PRMT R17, RZ, 0x5410, R4 ;  /* 0x00005410ff117816 */ /* 0x000fe20000000004 */
[----:B------:R-:W-:Y:S02]  /*1980*/  FADD.FTZ R0, -R98, 1 ;  /* 0x3f80000062007421 */ /* 0x000fe40000010100 */
[----:B------:R-:W-:Y:S02]  /*1990*/  FMUL.FTZ R48, R71, R60 ;  /* 0x0000003c47307220 */ /* 0x000fe40000410000 */
[----:B------:R-:W-:-:S02]  /*19a0*/  FFMA.FTZ R24, R89, R0, 1 ;  /* 0x3f80000059187423 */ /* 0x000fc40000010000 */
[----:B------:R-:W-:Y:S02]  /*19b0*/  FMUL.FTZ R0, R104, -1.4426950216293334961 ;  /* 0xbfb8aa3b68007820 */ /* 0x000fe40000410000 */
[----:B------:R-:W-:Y:S02]  /*19c0*/  FFMA.FTZ R50, R48, R17, R27 ;  /* 0x0000001130327223 */ /* 0x000fe4000001001b */
[----:B------:R-:W-:Y:S01]  /*19d0*/  FMUL.FTZ R62, R16, R107 ;  /* 0x0000006b103e7220 */ /* 0x000fe20000410000 */
[----:B------:R0:W-:Y:S01]  /*19e0*/  MUFU.EX2 R106, R0 ;  /* 0x00000000006a7308 */ /* 0x0001e20000000800 */
[----:B------:R-:W-:Y:S02]  /*19f0*/  FADD.FTZ R17, -R107, 1 ;  /* 0x3f8000006b117421 */ /* 0x000fe40000010100 */
[----:B------:R-:W-:Y:S01]  /*1a00*/  FFMA.FTZ R19, R49, R18, R50 ;  /* 0x0000001231137223 */ /* 0x000fe20000010032 */
[----:B-1----:R-:W-:Y:S01]  /*1a10*/  PRMT R89, RZ, 0x7610, R20 ;  /* 0x00007610ff597816 */ /* 0x002fe20000000014 */
[----:B------:R-:W-:Y:S01]  /*1a20*/  FMUL.FTZ R50, R81, R62 ;  /* 0x0000003e51327220 */ /* 0x000fe20000410000 */
[--C-:B------:R-:W-:Y:S01]  /*1a30*/  PRMT R90, RZ, 0x5410, R21.reuse ;  /* 0x00005410ff5a7816 */ /* 0x100fe20000000015 */
[----:B------:R-:W-:Y:S01]  /*1a40*/  FMUL.FTZ R25, R26, -1.4426950216293334961 ;  /* 0xbfb8aa3b1a197820 */ /* 0x000fe20000410000 */
[----:B------:R-:W-:Y:S01]  /*1a50*/  PRMT R91, RZ, 0x7610, R21 ;  /* 0x00007610ff5b7816 */ /* 0x000fe20000000015 */
[----:B------:R-:W-:Y:S01]  /*1a60*/  FFMA.FTZ R109, R16, R17, 1 ;  /* 0x3f800000106d7423 */ /* 0x000fe20000010011 */
[----:B0-----:R-:W-:Y:S01]  /*1a70*/  PRMT R0, RZ, 0x5410, R5 ;  /* 0x00005410ff007816 */ /* 0x001fe20000000005 */
[----:B------:R-:W-:Y:S01]  /*1a80*/  FMUL.FTZ R21, R64, R89 ;  /* 0x0000005940157220 */ /* 0x000fe20000410000 */
[----:B------:R-:W-:Y:S01]  /*1a90*/  PRMT R93, RZ, 0x5410, R22 ;  /* 0x00005410ff5d7816 */ /* 0x000fe20000000016 */
[----:B------:R-:W0:Y:S01]  /*1aa0*/  MUFU.EX2 R25, R25 ;  /* 0x0000001900197308 */ /* 0x000e220000000800 */
[----:B------:R-:W-:Y:S01]  /*1ab0*/  FMUL.FTZ R27, R108, -1.4426950216293334961 ;  /* 0xbfb8aa3b6c1b7820 */ /* 0x000fe20000410000 */
[----:B------:R-:W-:Y:S01]  /*1ac0*/  PRMT R88, RZ, 0x5410, R20 ;  /* 0x00005410ff587816 */ /* 0x000fe20000000014 */
[----:B------:R-:W-:Y:S01]  /*1ad0*/  FFMA.FTZ R112, R50, R0, R19 ;  /* 0x0000000032707223 */ /* 0x000fe20000010013 */
[----:B------:R-:W-:Y:S01]  /*1ae0*/  PRMT R64, RZ, 0x7610, R23 ;  /* 0x00007610ff407816 */ /* 0x000fe20000000017 */
[----:B------:R-:W1:Y:S01]  /*1af0*/  LDS.128 R16, [R39+0x10] ;  /* 0x0000100027107984 */ /* 0x000e620000000c00 */
[----:B------:R-:W-:Y:S01]  /*1b00*/  FMUL.FTZ R21, R80, R21 ;  /* 0x0000001550157220 */ /* 0x000fe20000410000 */
[----:B------:R-:W-:Y:S01]  /*1b10*/  PRMT R94, RZ, 0x7610, R22 ;  /* 0x00007610ff5e7816 */ /* 0x000fe20000000016 */
[----:B------:R-:W-:Y:S01]  /*1b20*/  FMUL.FTZ R80, R111, -1.4426950216293334961 ;  /* 0xbfb8aa3b6f507820 */ /* 0x000fe20000410000 */
[----:B------:R0:W2:Y:S01]  /*1b30*/  MUFU.EX2 R110, R27 ;  /* 0x0000001b006e7308 */ /* 0x0000a20000000800 */
[----:B------:R-:W-:-:S02]  /*1b40*/  FMUL.FTZ R20, R67, R93 ;  /* 0x0000005d43147220 */ /* 0x000fc40000410000 */
[----:B------:R-:W-:Y:S01]  /*1b50*/  FMUL.FTZ R0, R63, R88 ;  /* 0x000000583f007220 */ /* 0x000fe20000410000 */
[----:B------:R-:W-:Y:S01]  /*1b60*/  PRMT R63, RZ, 0x5410, R23 ;  /* 0x00005410ff3f7816 */ /* 0x000fe20000000017 */
[----:B------:R-:W-:Y:S02]  /*1b70*/  FMUL.FTZ R20, R31, R20 ;  /* 0x000000141f147220 */ /* 0x000fe40000410000 */
[----:B------:R-:W-:Y:S01]  /*1b80*/  FMUL.FTZ R0, R83, R0 ;  /* 0x0000000053007220 */ /* 0x000fe20000410000 */
[----:B------:R-:W3:Y:S01]  /*1b90*/  MUFU.EX2 R80, R80 ;  /* 0x0000005000507308 */ /* 0x000ee20000000800 */
[----:B0-----:R-:W-:Y:S02]  /*1ba0*/  FADD.FTZ R27, R25, 1 ;  /* 0x3f800000191b7421 */ /* 0x001fe40000010000 */
[----:B------:R-:W-:Y:S02]  /*1bb0*/  FMUL.FTZ R0, R0, R29 ;  /* 0x0000001d00007220 */ /* 0x000fe40000410000 */
[----:B------:R-:W-:-:S02]  /*1bc0*/  FMUL.FTZ R25, R70, R63 ;  /* 0x0000003f46197220 */ /* 0x000fc40000410000 */
[----:B------:R-:W-:Y:S01]  /*1bd0*/  FMUL.FTZ R22, R69, R64 ;  /* 0x0000004045167220 */ /* 0x000fe20000410000 */
[----:B------:R0:W4:Y:S01]  /*1be0*/  MUFU.RCP R31, R27 ;  /* 0x0000001b001f7308 */ /* 0x0001220000001000 */
[----:B------:R-:W-:Y:S02]  /*1bf0*/  FMUL.FTZ R96, R96, R25 ;  /* 0x0000001960607220 */ /* 0x000fe40000410000 */
[----:B------:R-:W-:Y:S02]  /*1c00*/  FADD.FTZ R106, R106, 1 ;  /* 0x3f8000006a6a7421 */ /* 0x000fe40000010000 */
[----:B--2---:R-:W-:Y:S02]  /*1c10*/  FADD.FTZ R110, R110, 1 ;  /* 0x3f8000006e6e7421 */ /* 0x004fe40000010000 */
[----:B------:R-:W-:Y:S01]  /*1c20*/  FMUL.FTZ R68, R68, R94 ;  /* 0x0000005e44447220 */ /* 0x000fe20000410000 */
[----:B------:R-:W2:Y:S01]  /*1c30*/  MUFU.RCP R29, R102 ;  /* 0x00000066001d7308 */ /* 0x000ea20000001000 */
[----:B---3--:R-:W-:-:S02]  /*1c40*/  FADD.FTZ R80, R80, 1 ;  /* 0x3f80000050507421 */ /* 0x008fc40000010000 */
[----:B------:R-:W-:Y:S02]  /*1c50*/  FMUL.FTZ R23, R66, R91 ;  /* 0x0000005b42177220 */ /* 0x000fe40000410000 */
[----:B------:R-:W-:Y:S02]  /*1c60*/  FMUL.FTZ R20, R20, R85 ;  /* 0x0000005514147220 */ /* 0x000fe40000410000 */
[----:B------:R-:W-:Y:S01]  /*1c70*/  FMUL.FTZ R65, R65, R90 ;  /* 0x0000005a41417220 */ /* 0x000fe20000410000 */
[----:B------:R-:W3:Y:S01]  /*1c80*/  MUFU.RCP R83, R106 ;  /* 0x0000006a00537308 */ /* 0x000ee20000001000 */
[----:B------:R-:W-:Y:S02]  /*1c90*/  FMUL.FTZ R22, R99, R22 ;  /* 0x0000001663167220 */ /* 0x000fe40000410000 */
[----:B0-----:R-:W-:Y:S01]  /*1ca0*/  FMUL.FTZ R27, R96, R97 ;  /* 0x00000061601b7220 */ /* 0x001fe20000410000 */
[----:B-1----:R-:W-:Y:S01]  /*1cb0*/  PRMT R66, RZ, 0x7610, R16 ;  /* 0x00007610ff427816 */ /* 0x002fe20000000010 */
[----:B------:R-:W-:Y:S01]  /*1cc0*/  FMUL.FTZ R68, R87, R68 ;  /* 0x0000004457447220 */ /* 0x000fe20000410000 */
[--C-:B------:R-:W-:Y:S01]  /*1cd0*/  PRMT R97, RZ, 0x5410, R19.reuse ;  /* 0x00005410ff617816 */ /* 0x100fe20000000013 */
[----:B------:R-:W-:Y:S01]  /*1ce0*/  FMUL.FTZ R23, R86, R23 ;  /* 0x0000001756177220 */ /* 0x000fe20000410000 */
[----:B------:R-:W0:Y:S01]  /*1cf0*/  MUFU.RCP R85, R110 ;  /* 0x0000006e00557308 */ /* 0x000e220000001000 */
[----:B------:R-:W-:Y:S01]  /*1d00*/  PRMT R99, RZ, 0x7610, R19 ;  /* 0x00007610ff637816 */ /* 0x000fe20000000013 */
[----:B----4-:R-:W-:Y:S01]  /*1d10*/  FADD.FTZ R19, -R31, 1 ;  /* 0x3f8000001f137421 */ /* 0x010fe20000010100 */
[--C-:B------:R-:W-:Y:S01]  /*1d20*/  PRMT R69, RZ, 0x7610, R17.reuse ;  /* 0x00007610ff457816 */ /* 0x100fe20000000011 */
[----:B------:R-:W-:Y:S01]  /*1d30*/  FMUL.FTZ R65, R82, R65 ;  /* 0x0000004152417220 */ /* 0x000fe20000410000 */
[--C-:B------:R-:W-:Y:S01]  /*1d40*/  PRMT R70, RZ, 0x5410, R18.reuse ;  /* 0x00005410ff467816 */ /* 0x100fe20000000012 */
[----:B------:R-:W-:Y:S01]  /*1d50*/  FMUL.FTZ R95, R68, R95 ;  /* 0x0000005f445f7220 */ /* 0x000fe20000410000 */
[----:B------:R-:W-:Y:S01]  /*1d60*/  PRMT R67, RZ, 0x5410, R17 ;  /* 0x00005410ff437816 */ /* 0x000fe20000000011 */
[----:B------:R-:W1:Y:S01]  /*1d70*/  MUFU.RCP R80, R80 ;  /* 0x0000005000507308 */ /* 0x000e620000001000 */
[----:B------:R-:W-:Y:S01]  /*1d80*/  FMUL.FTZ R92, R23, R92 ;  /* 0x0000005c175c7220 */ /* 0x000fe20000410000 */
[----:B------:R-:W-:Y:S01]  /*1d90*/  PRMT R96, RZ, 0x7610, R18 ;  /* 0x00007610ff607816 */ /* 0x000fe20000000012 */
[----:B------:R-:W-:Y:S01]  /*1da0*/  FMUL.FTZ R17, R28, R66 ;  /* 0x000000421c117220 */ /* 0x000fe20000410000 */
[--C-:B------:R-:W-:Y:S01]  /*1db0*/  PRMT R86, RZ, 0x5410, R15.reuse ;  /* 0x00005410ff567816 */ /* 0x100fe2000000000f */
[C---:B------:R-:W-:Y:S01]  /*1dc0*/  FFMA.FTZ R19, R26.reuse, R19, 1 ;  /* 0x3f8000001a137423 */ /* 0x040fe20000010013 */
[----:B------:R-:W-:Y:S01]  /*1dd0*/  PRMT R87, RZ, 0x7610, R15 ;  /* 0x00007610ff577816 */ /* 0x000fe2000000000f */
[----:B------:R-:W-:-:S02]  /*1de0*/  FMUL.FTZ R68, R26, R31 ;  /* 0x0000001f1a447220 */ /* 0x000fc40000410000 */
[----:B--2---:R-:W-:Y:S02]  /*1df0*/  FADD.FTZ R23, -R29, 1 ;  /* 0x3f8000001d177421 */ /* 0x004fe40000010100 */
[----:B------:R-:W-:Y:S02]  /*1e00*/  FMUL.FTZ R28, R51, R69 ;  /* 0x00000045331c7220 */ /* 0x000fe40000410000 */
[----:B------:R-:W-:Y:S02]  /*1e10*/  FMUL.FTZ R26, R52, R70 ;  /* 0x00000046341a7220 */ /* 0x000fe40000410000 */
[----:B------:R-:W-:Y:S01]  /*1e20*/  FMUL.FTZ R25, R65, R84 ;  /* 0x0000005441197220 */ /* 0x000fe20000410000 */
[----:B------:R-:W-:Y:S01]  /*1e30*/  PRMT R65, RZ, 0x5410, R16 ;  /* 0x00005410ff417816 */ /* 0x000fe20000000010 */
[----:B------:R-:W-:Y:S01]  /*1e40*/  FMUL.FTZ R17, R98, R17 ;  /* 0x0000001162117220 */ /* 0x000fe20000410000 */
[----:B------:R-:W-:Y:S01]  /*1e50*/  PRMT R84, RZ, 0x5410, R14 ;  /* 0x00005410ff547816 */ /* 0x000fe2000000000e */
[----:B------:R-:W-:Y:S01]  /*1e60*/  FMUL.FTZ R28, R31, R28 ;  /* 0x0000001c1f1c7220 */ /* 0x000fe20000410000 */
[----:B------:R-:W-:Y:S01]  /*1e70*/  F2FP.BF16.PACK_AB R25, R92, R25 ;  /* 0x000000195c19723e */ /* 0x000fe200000010ff */
        /* <DEDUP_REMOVED lines=8> */
[----:B---3--:R-:W-:Y:S02]  /*1f00*/  FADD.FTZ R29, -R83, 1 ;  /* 0x3f800000531d7421 */ /* 0x008fe40000010100 */
[----:B0-----:R-:W-:Y:S02]  /*1f10*/  FADD.FTZ R31, -R85, 1 ;  /* 0x3f800000551f7421 */ /* 0x001fe40000010100 */
[----:B-1----:R-:W-:Y:S02]  /*1f20*/  FADD.FTZ R28, -R80, 1 ;  /* 0x3f800000501c7421 */ /* 0x002fe40000010100 */
        /* <DEDUP_REMOVED lines=10> */
[----:B------:R-:W-:Y:S02]  /*1fd0*/  FMUL.FTZ R81, R80, R81 ;  /* 0x0000005150517220 */ /* 0x000fe40000410000 */
        /* <DEDUP_REMOVED lines=14> */
[----:B------:R-:W-:Y:S01]  /*20c0*/  FMUL.FTZ R52, R52, R71 ;  /* 0x0000004734347220 */ /* 0x000fe20000410000 */
[----:B------:R-:W-:Y:S01]  /*20d0*/  F2FP.BF16.PACK_AB R30, R30, R23 ;  /* 0x000000171e1e723e */ /* 0x000fe200000010ff */
[----:B------:R-:W-:Y:S01]  /*20e0*/  FMUL.FTZ R104, R104, R83 ;  /* 0x0000005368687220 */ /* 0x000fe20000410000 */
[----:B------:R-:W-:-:S02]  /*20f0*/  F2FP.BF16.PACK_AB R31, R82, R31 ;  /* 0x0000001f521f723e */ /* 0x000fc400000010ff */
[----:B------:R-:W-:Y:S01]  /*2100*/  PRMT R0, RZ, 0x7610, R5 ;  /* 0x00007610ff007816 */ /* 0x000fe20000000005 */
[----:B------:R-:W-:Y:S01]  /*2110*/  FMUL.FTZ R53, R53, R104 ;  /* 0x0000006835357220 */ /* 0x000fe20000410000 */
[--C-:B------:R-:W-:Y:S02]  /*2120*/  PRMT R82, RZ, 0x5410, R13.reuse ;  /* 0x00005410ff527816 */ /* 0x100fe4000000000d */
[----:B------:R-:W-:Y:S01]  /*2130*/  PRMT R83, RZ, 0x7610, R13 ;  /* 0x00007610ff537816 */ /* 0x000fe2000000000d */
[----:B------:R-:W-:Y:S01]  /*2140*/  FFMA.FTZ R81, R51, R0, R112 ;  /* 0x0000000033517223 */ /* 0x000fe20000010070 */
[----:B------:R-:W-:-:S05]  /*2150*/  PRMT R0, RZ, 0x5410, R6 ;  /* 0x00005410ff007816 */ /* 0x000fca0000000006 */
[----:B------:R-:W-:Y:S01]  /*2160*/  FFMA.FTZ R0, R52, R0, R81 ;  /* 0x0000000034007223 */ /* 0x000fe20000010051 */
[----:B------:R-:W-:Y:S01]  /*2170*/  PRMT R81, RZ, 0x7610, R12 ;  /* 0x00007610ff517816 */ /* 0x000fe2000000000c */
[----:B------:R0:W-:Y:S04]  /*2180*/  STS.128 [R39], R24 ;  /* 0x0000001827007388 */ /* 0x0001e80000000c00 */
[----:B------:R-:W-:Y:S01]  /*2190*/  STS.128 [R39+0x10], R28 ;  /* 0x0000101c27007388 */ /* 0x000fe20000000c00 */
[----:B------:R-:W-:-:S06]  /*21a0*/  NOP ;  /* 0x0000000000007918 */ /* 0x000fcc0000000000 */
[----:B------:R-:W1:Y:S04]  /*21b0*/  LDS.128 R16, [R36.X16] ;  /* 0x0000000024107984 */ /* 0x000e68000000cc00 */
[----:B------:R-:W2:Y:S01]  /*21c0*/  LDS.128 R20, [R36.X16+0x200] ;  /* 0x0002000024147984 */ /* 0x000ea2000000cc00 */
[----:B0-----:R-:W-:Y:S01]  /*21d0*/  PRMT R24, RZ, 0x7610, R6 ;  /* 0x00007610ff187816 */ /* 0x001fe20000000006 */
[----:B------:R-:W-:Y:S01]  /*21e0*/  FMUL.FTZ R27, R108, R85 ;  /* 0x000000556c1b7220 */ /* 0x000fe20000410000 */
[----:B------:R-:W-:Y:S01]  /*21f0*/  PRMT R85, RZ, 0x7610, R14 ;  /* 0x00007610ff557816 */ /* 0x000fe2000000000e */
[----:B------:R-:W-:Y:S01]  /*2200*/  FMUL.FTZ R26, R111, R80 ;  /* 0x000000506f1a7220 */ /* 0x000fe20000410000 */
[----:B------:R-:W-:Y:S01]  /*2210*/  PRMT R80, RZ, 0x5410, R12 ;  /* 0x00005410ff507816 */ /* 0x000fe2000000000c */
[----:B------:R-:W-:Y:S01]  /*2220*/  FFMA.FTZ R25, R53, R24, R0 ;  /* 0x0000001835197223 */ /* 0x000fe20000010000 */
[--C-:B------:R-:W-:Y:S01]  /*2230*/  PRMT R0, RZ, 0x5410, R7.reuse ;  /* 0x00005410ff007816 */ /* 0x100fe20000000007 */
[----:B------:R-:W-:Y:S01]  /*2240*/  FMUL.FTZ R54, R54, R27 ;  /* 0x0000001b36367220 */ /* 0x000fe20000410000 */
[----:B------:R-:W-:Y:S01]  /*2250*/  MOV R24, UR7 ;  /* 0x0000000700187c02 */ /* 0x000fe20008000f00 */
[----:B------:R-:W-:Y:S01]  /*2260*/  FMUL.FTZ R55, R55, R26 ;  /* 0x0000001a37377220 */ /* 0x000fe20000410000 */
[----:B------:R-:W-:Y:S01]  /*2270*/  PRMT R14, RZ, 0x7610, R7 ;  /* 0x00007610ff0e7816 */ /* 0x000fe20000000007 */
[----:B------:R-:W-:Y:S01]  /*2280*/  FFMA.FTZ R0, R54, R0, R25 ;  /* 0x0000000036007223 */ /* 0x000fe20000010019 */
[----:B------:R-:W-:-:S03]  /*2290*/  MOV R25, UR8 ;  /* 0x0000000800197c02 */ /* 0x000fc60008000f00 */
[----:B------:R-:W-:Y:S02]  /*22a0*/  FFMA.FTZ R0, R55, R14, R0 ;  /* 0x0000000e37007223 */ /* 0x000fe40000010000 */
[----:B------:R-:W-:-:S05]  /*22b0*/  IMAD.WIDE R12, R37, 0x10, R24 ;  /* 0x00000010250c7825 */ /* 0x000fca00078e0218 */
[----:B-1----:R0:W-:Y:S04]  /*22c0*/  STG.E.128 [R12.64], R16 ;  /* 0x000000100c007986 */ /* 0x0021e8000c101d20 */
[----:B--2---:R0:W-:Y:S01]  /*22d0*/  STG.E.128 [R12.64+0x200], R20 ;  /* 0x000200140c007986 */ /* 0x0041e2000c101d20 */
        /* <DEDUP_REMOVED lines=25> */
[----:B------:R-:W-:Y:S01]  /*2470*/  STS.128 [R39], R56 ;  /* 0x0000003827007388 */ /* 0x000fe20000000c00 */
[----:B0-----:R-:W-:Y:S01]  /*2480*/  FMUL.FTZ R13, R104, R96 ;  /* 0x00000060680d7220 */ /* 0x001fe20000410000 */
        /* <DEDUP_REMOVED lines=10> */
[----:B------:R-:W-:Y:S01]  /*2530*/  STS.128 [R39+0x10], R68 ;  /* 0x0000104427007388 */ /* 0x000fe20000000c00 */
        /* <DEDUP_REMOVED lines=11> */
.L_x_9891:
[----:B------:R-:W-:Y:S01]  /*25f0*/  BAR.SYNC.DEFER_BLOCKING 0x0 ;  /* 0x0000000000007b1d */ /* 0x000fe20000010000 */
        /* <DEDUP_REMOVED lines=41> */
[----:B------:R-:W-:Y:S01]  /*2890*/  HFMA2.MMA R57, -RZ, RZ, 0, 0 ;  /* 0x00000000ff397435 */ /* 0x000fe200000001ff */
[----:B------:R-:W-:Y:S02]  /*28a0*/  UMOV UR7, URZ ;  /* 0x0000003f00077c82 */ /* 0x000fe40008000000 */
[----:B------:R-:W-:Y:S02]  /*28b0*/  UMOV UR8, URZ ;  /* 0x0000003f00087c82 */ /* 0x000fe40008000000 */
[----:B------:R-:W-:Y:S02]  /*28c0*/  UMOV UR9, URZ ;  /* 0x0000003f00097c82 */ /* 0x000fe40008000000 */
.L_x_9971:
        /* <DEDUP_REMOVED lines=14> */
[----:B0-----:R-:W-:-:S04]  /*29b0*/  MOV R2, UR34 ;  /* 0x0000002200027c02 */ /* 0x001fc80008000f00 */
[----:B------:R-:W-:Y:S01]  /*29c0*/  MOV R3, UR35 ;  /* 0x0000002300037c02 */ /* 0x000fe20008000f00 */
[----:B------:R-:W-:-:S04]  /*29d0*/  ULDC.64 UR34, c[0x0][0x1c0] ;  /* 0x0000700000227ab9 */ /* 0x000fc80000000a00 */
[----:B--2---:R0:W2:Y:S01]  /*29e0*/  LDG.E.64 R104, [R2.64] ;  /* 0x0000002002687981 */ /* 0x0040a2000c1e1b00 */
        /* <DEDUP_REMOVED lines=12> */
[----:B------:R0:W3:Y:S04]  /*2ab0*/  LDG.E.128 R12, [R2.64] ;  /* 0x00000020020c7981 */ /* 0x0000e8000c1e1d00 */
[----:B------:R0:W4:Y:S04]  /*2ac0*/  LDG.E.128 R20, [R2.64+0x400] ;  /* 0x0004002002147981 */ /* 0x000128000c1e1d00 */
[----:B------:R0:W3:Y:S04]  /*2ad0*/  LDG.E.128 R16, [R2.64+0x200] ;  /* 0x0002002002107981 */ /* 0x0000e8000c1e1d00 */
[----:B------:R0:W3:Y:S01]  /*2ae0*/  LDG.E.128 R24, [R2.64+0x600] ;  /* 0x0006002002187981 */ /* 0x0000e2000c1e1d00 */
[----:B------:R-:W-:-:S04]  /*2af0*/  LOP3.LUT R167, R35, 0x1f, RZ, 0xc0, !PT ;  /* 0x0000001f23a77812 */ /* 0x000fc800078ec0ff */
[----:B------:R-:W-:Y:S01]  /*2b00*/  ISETP.NE.AND P0, PT, R167, RZ, PT ;  /* 0x000000ffa700720c */ /* 0x000fe20003f05270 */
[----:B------:R-:W-:Y:S02]  /*2b10*/  UIMAD UR40, UR18, UR34, URZ ;  /* 0x00000022122872a4 */ /* 0x000fe4000f8e023f */
        /* <DEDUP_REMOVED lines=9> */
[----:B------:R-:W-:Y:S02]  /*2bb0*/  ULOP3.LUT UR41, UR41, 0xfffffe, URZ, 0xc0, !UPT ;  /* 0x00fffffe29297892 */ /* 0x000fe4000f8ec03f */
[----:B------:R-:W-:Y:S02]  /*2bc0*/  ULDC.64 UR30, c[0x0][0x228] ;  /* 0x00008a00001e7ab9 */ /* 0x000fe40000000a00 */
[----:B------:R-:W-:Y:S02]  /*2bd0*/  UIADD3 UR35, UR35, UR44, URZ ;  /* 0x0000002c23237290 */ /* 0x000fe4000fffe03f */
[----:B------:R-:W-:Y:S02]  /*2be0*/  ULEA UR30, UP0, UR34, UR30, 0x3 ;  /* 0x0000001e221e7291 */ /* 0x000fe4000f80183f */
[----:B------:R-:W-:-:S02]  /*2bf0*/  UIADD3 UR41, UR40, -UR41, URZ ;  /* 0x8000002928297290 */ /* 0x000fc4000fffe03f */
[----:B------:R-:W-:Y:S02]  /*2c00*/  ULEA.HI.X UR31, UR34, UR31, UR35, 0x3, UP0 ;  /* 0x0000001f221f7291 */ /* 0x000fe400080f1c23 */
[----:B------:R-:W-:Y:S01]  /*2c10*/  ULEA UR41, UR41, UR7, 0x8 ;  /* 0x0000000729297291 */ /* 0x000fe2000f8e403f */
[C---:B------:R-:W-:Y:S02]  /*2c20*/  ISETP.NE.AND P2, PT, R35.reuse, RZ, PT ;  /* 0x000000ff2300720c */ /* 0x040fe40003f45270 */
[----:B------:R-:W-:Y:S01]  /*2c30*/  IADD3 R148, R35, 0x200, RZ ;  /* 0x0000020023947810 */ /* 0x000fe20007ffe0ff */
[----:B--2---:R-:W1:Y:S08]  /*2c40*/  R2UR UR42, R105 ;  /* 0x00000000692a73c2 */ /* 0x004e7000000e0000 */
        /* <DEDUP_REMOVED lines=19> */
[----:B------:R0:W-:Y:S02]  /*2d80*/  MUFU.COS R145, R29 ;  /* 0x0000001d00917308 */ /* 0x0001e40000000000 */
[----:B0-----:R-:W-:Y:S01]  /*2d90*/  FMUL.RZ R29, R2, 0.15915493667125701904 ;  /* 0x3e22f983021d7820 */ /* 0x001fe2000040c000 */
[----:B------:R-:W-:-:S05]  /*2da0*/  MOV R2, UR29 ;  /* 0x0000001d00027c02 */ /* 0x000fca0008000f00 */
[----:B------:R-:W-:Y:S01]  /*2db0*/  MUFU.SIN R142, R3 ;  /* 0x00000003008e7308 */ /* 0x000fe20000000400 */
[----:B------:R-:W-:Y:S01]  /*2dc0*/  ISETP.LT.OR P1, PT, R2, 0x2, P0 ;  /* 0x000000020200780c */ /* 0x000fe20000721670 */
[----:B------:R-:W-:-:S06]  /*2dd0*/  FMUL.FTZ R2, R79, UR42 ;  /* 0x0000002a4f027c20 */ /* 0x000fcc0008410000 */
[----:B------:R2:W-:Y:S01]  /*2de0*/  MUFU.COS R110, R3 ;  /* 0x00000003006e7308 */ /* 0x0005e20000000000 */
[----:B------:R-:W-:Y:S01]  /*2df0*/  FMUL.RZ R116, R2, 0.15915493667125701904 ;  /* 0x3e22f98302747820 */ /* 0x000fe2000040c000 */
[----:B--2---:R-:W-:-:S05]  /*2e00*/  MOV R3, UR43 ;  /* 0x0000002b00037c02 */ /* 0x004fca0008000f00 */
[----:B------:R-:W-:-:S04]  /*2e10*/  FMUL.FTZ R2, R3, 1.4426950216293334961 ;  /* 0x3fb8aa3b03027820 */ /* 0x000fc80000410000 */
[----:B------:R-:W-:Y:S01]  /*2e20*/  FMUL.FTZ R3, R72, R2 ;  /* 0x0000000248037220 */ /* 0x000fe20000410000 */
[----:B------:R-:W-:Y:S01]  /*2e30*/  MUFU.SIN R109, R31 ;  /* 0x0000001f006d7308 */ /* 0x000fe20000000400 */
[----:B------:R-:W-:-:S07]  /*2e40*/  MOV R104, c[0x0][0x16c] ;  /* 0x00005b0000687a02 */ /* 0x000fce0000000f00 */
        /* <DEDUP_REMOVED lines=8> */
[----:B---3--:R0:W-:Y:S01]  /*2ed0*/  STS.128 [R36.X16], R12 ;  /* 0x0000000c24007388 */ /* 0x0081e2000000cc00 */
[----:B------:R-:W-:Y:S02]  /*2ee0*/  MOV R31, UR31 ;  /* 0x0000001f001f7c02 */ /* 0x000fe40008000f00 */
[----:B------:R-:W-:Y:S02]  /*2ef0*/  FMUL.RZ R105, R29, 0.15915493667125701904 ;  /* 0x3e22f9831d697820 */ /* 0x000fe4000040c000 */
[C---:B-1----:R-:W-:Y:S01]  /*2f00*/  FMUL.FTZ R29, R3.reuse, R30 ;  /* 0x0000001e031d7220 */ /* 0x042fe20000410000 */
[----:B------:R-:W-:Y:S01]  /*2f10*/  MOV R30, UR30 ;  /* 0x0000001e001e7c02 */ /* 0x000fe20008000f00 */
[----:B----4-:R1:W-:Y:S01]  /*2f20*/  STS.128 [R36.X16+0x400], R20 ;  /* 0x0004001424007388 */ /* 0x0103e2000000cc00 */
[----:B------:R-:W-:Y:S01]  /*2f30*/  FMUL.FTZ R28, R3, R28 ;  /* 0x0000001c031c7220 */ /* 0x000fe20000410000 */
[----:B------:R-:W-:Y:S01]  /*2f40*/  SHF.L.U32 R3, R36, 0x6, RZ ;  /* 0x0000000624037819 */ /* 0x000fe200000006ff */
[----:B------:R-:W-:Y:S01]  /*2f50*/  MUFU.SIN R132, R105 ;  /* 0x0000006900847308 */ /* 0x000fe20000000400 */
[----:B------:R-:W-:Y:S04]  /*2f60*/  STS.128 [R36.X16+0x200], R16 ;  /* 0x0002001024007388 */ /* 0x000fe8000000cc00 */
[----:B------:R-:W-:Y:S01]  /*2f70*/  STS.128 [R36.X16+0x600], R24 ;  /* 0x0006001824007388 */ /* 0x000fe2000000cc00 */
[----:B0-----:R-:W-:Y:S01]  /*2f80*/  MOV R13, UR41 ;  /* 0x00000029000d7c02 */ /* 0x001fe20008000f00 */
[----:B------:R-:W-:Y:S01]  /*2f90*/  FMUL.FTZ R12, R81, UR42 ;  /* 0x0000002a510c7c20 */ /* 0x000fe20008410000 */
[----:B------:R-:W-:Y:S01]  /*2fa0*/  MOV R15, 0x10 ;  /* 0x00000010000f7802 */ /* 0x000fe20000000f00 */
[----:B------:R0:W-:Y:S01]  /*2fb0*/  MUFU.COS R118, R105 ;  /* 0x0000006900767308 */ /* 0x0001e20000000000 */
[----:B------:R-:W-:Y:S01]  /*2fc0*/  SEL R106, R13, R148, !P2 ;  /* 0x000000940d6a7207 */ /* 0x000fe20005000000 */
        /* <DEDUP_REMOVED lines=11> */
[----:B------:R-:W-:Y:S08]  /*3080*/  MUFU.SIN R138, R32 ;  /* 0x00000020008a7308 */ /* 0x000ff00000000400 */
[----:B------:R1:W-:Y:S01]  /*3090*/  MUFU.COS R112, R32 ;  /* 0x0000002000707308 */ /* 0x0003e20000000000 */
[----:B---3--:R-:W-:Y:S01]  /*30a0*/  FMUL.FTZ R3, R85, UR42 ;  /* 0x0000002a55037c20 */ /* 0x008fe20008410000 */
[----:B-1----:R-:W-:Y:S01]  /*30b0*/  CS2R R32, SRZ ;  /* 0x0000000000207805 */ /* 0x002fe2000001ff00 */
[----:B------:R-:W-:Y:S02]  /*30c0*/  BAR.SYNC.DEFER_BLOCKING 0x0 ;  /* 0x0000000000007b1d */ /* 0x000fe40000010000 */
[----:B------:R-:W-:-:S02]  /*30d0*/  FMUL.RZ R150, R3, 0.15915493667125701904 ;  /* 0x3e22f98303967820 */ /* 0x000fc4000040c000 */
[-C--:B------:R-:W-:Y:S02]  /*30e0*/  FMUL.FTZ R3, R73, R2.reuse ;  /* 0x0000000249037220 */ /* 0x080fe40000410000 */
[----:B------:R-:W-:-:S04]  /*30f0*/  FMUL.FTZ R117, R80, R2 ;  /* 0x0000000250757220 */ /* 0x000fc80000410000 */
[----:B------:R-:W-:Y:S01]  /*3100*/  MUFU.EX2 R3, R3 ;  /* 0x0000000300037308 */ /* 0x000fe20000000800 */
[----:B------:R1:W5:Y:S02]  /*3110*/  @!P1 LDG.E.64 R32, [R104.64+0x8] ;  /* 0x0000082068209981 */ /* 0x000364000c1e1b00 */
[----:B-1----:R-:W-:-:S06]  /*3120*/  FMUL.FTZ R104, R74, R2 ;  /* 0x000000024a687220 */ /* 0x002fcc0000410000 */
[----:B------:R-:W1:Y:S01]  /*3130*/  MUFU.EX2 R104, R104 ;  /* 0x0000006800687308 */ /* 0x000e620000000800 */
[-C--:B------:R-:W-:Y:S02]  /*3140*/  FMUL.FTZ R105, R75, R2.reuse ;  /* 0x000000024b697220 */ /* 0x080fe40000410000 */
[-C--:B------:R-:W-:Y:S02]  /*3150*/  FMUL.FTZ R119, R81, R2.reuse ;  /* 0x0000000251777220 */ /* 0x080fe40000410000 */
[----:B0-----:R-:W-:-:S03]  /*3160*/  FMUL.FTZ R106, R76, R2 ;  /* 0x000000024c6a7220 */ /* 0x001fc60000410000 */
[----:B------:R-:W0:Y:S08]  /*3170*/  MUFU.EX2 R117, R117 ;  /* 0x0000007500757308 */ /* 0x000e300000000800 */
[----:B------:R-:W-:Y:S01]  /*3180*/  MUFU.SIN R121, R111 ;  /* 0x0000006f00797308 */ /* 0x000fe20000000400 */
[C---:B-1----:R-:W-:Y:S02]  /*3190*/  FMUL.FTZ R145, R104.reuse, R145 ;  /* 0x0000009168917220 */ /* 0x042fe40000410000 */
[----:B------:R-:W-:-:S02]  /*31a0*/  FMUL.FTZ R144, R104, R107 ;  /* 0x0000006b68907220 */ /* 0x000fc40000410000 */
[----:B------:R-:W-:-:S03]  /*31b0*/  FMUL.FTZ R104, R83, R2 ;  /* 0x0000000253687220 */ /* 0x000fc60000410000 */
[----:B------:R1:W-:Y:S01]  /*31c0*/  MUFU.COS R131, R111 ;  /* 0x0000006f00837308 */ /* 0x0003e20000000000 */
[----:B------:R-:W-:-:S07]  /*31d0*/  FMUL.FTZ R146, R3, R146 ;  /* 0x0000009203927220 */ /* 0x000fce0000410000 */
[----:B------:R-:W3:Y:S01]  /*31e0*/  MUFU.EX2 R105, R105 ;  /* 0x0000006900697308 */ /* 0x000ee20000000800 */
[----:B-1----:R-:W-:-:S04]  /*31f0*/  FMUL.FTZ R111, R83, UR42 ;  /* 0x0000002a536f7c20 */ /* 0x002fc80008410000 */
[----:B------:R-:W-:-:S03]  /*3200*/  FMUL.RZ R115, R111, 0.15915493667125701904 ;  /* 0x3e22f9836f737820 */ /* 0x000fc6000040c000 */
[----:B------:R1:W-:Y:S01]  /*3210*/  MUFU.EX2 R130, R119 ;  /* 0x0000007700827308 */ /* 0x0003e20000000800 */
[----:B------:R-:W-:Y:S02]  /*3220*/  FMUL.FTZ R111, R84, UR42 ;  /* 0x0000002a546f7c20 */ /* 0x000fe40008410000 */
[----:B------:R-:W-:Y:S01]  /*3230*/  FMUL.FTZ R147, R3, R108 ;  /* 0x0000006c03937220 */ /* 0x000fe20000410000 */
[----:B-1----:R-:W-:-:S04]  /*3240*/  PRMT R119, RZ, 0x5410, R8 ;  /* 0x00005410ff777816 */ /* 0x002fc80000000008 */
[----:B------:R-:W1:Y:S01]  /*3250*/  MUFU.EX2 R106, R106 ;  /* 0x0000006a006a7308 */ /* 0x000e620000000800 */
[----:B------:R-:W-:Y:S02]  /*3260*/  FMUL.RZ R111, R111, 0.15915493667125701904 ;  /* 0x3e22f9836f6f7820 */ /* 0x000fe4000040c000 */
[----:B------:R-:W-:Y:S02]  /*3270*/  FMUL.FTZ R3, R82, R2 ;  /* 0x0000000252037220 */ /* 0x000fe40000410000 */
[----:B------:R-:W-:-:S03]  /*3280*/  FMUL.FTZ R192, R72, R119 ;  /* 0x0000007748c07220 */ /* 0x000fc60000410000 */
[----:B------:R-:W-:Y:S01]  /*3290*/  MUFU.SIN R123, R115 ;  /* 0x00000073007b7308 */ /* 0x000fe20000000400 */
[----:B------:R-:W-:Y:S02]  /*32a0*/  FMUL.FTZ R107, RZ, R146 ;  /* 0x00000092ff6b7220 */ /* 0x000fe40000410000 */
[----:B0-----:R-:W-:-:S05]  /*32b0*/  FMUL.FTZ R133, R117, R118 ;  /* 0x0000007675857220 */ /* 0x001fca0000410000 */
[----:B------:R0:W-:Y:S01]  /*32c0*/  MUFU.COS R127, R115 ;  /* 0x00000073007f7308 */ /* 0x0001e20000000000 */
[----:B------:R-:W-:Y:S01]  /*32d0*/  FMUL.FTZ R108, R146, R192 ;  /* 0x000000c0926c7220 */ /* 0x000fe20000410000 */
[----:B------:R-:W-:-:S06]  /*32e0*/  PRMT R118, RZ, 0x7610, R8 ;  /* 0x00007610ff767816 */ /* 0x000fcc0000000008 */
[----:B------:R-:W1:Y:S01]  /*32f0*/  MUFU.EX2 R104, R104 ;  /* 0x0000006800687308 */ /* 0x000e620000000800 */
[----:B0-----:R-:W-:Y:S02]  /*3300*/  FMUL.FTZ R115, R79, R2 ;  /* 0x000000024f737220 */ /* 0x001fe40000410000 */
[----:B------:R-:W-:Y:S02]  /*3310*/  FFMA.FTZ R107, R147, R192, -R107 ;  /* 0x000000c0936b7223 */ /* 0x000fe4000001086b */
[----:B---3--:R-:W-:-:S03]  /*3320*/  FMUL.FTZ R143, R105, R110 ;  /* 0x0000006e698f7220 */ /* 0x008fc60000410000 */
[----:B------:R-:W-:Y:S01]  /*3330*/  MUFU.SIN R124, R111 ;  /* 0x0000006f007c7308 */ /* 0x000fe20000000400 */
[----:B------:R-:W-:Y:S02]  /*3340*/  FMUL.FTZ R142, R105, R142 ;  /* 0x0000008e698e7220 */ /* 0x000fe40000410000 */
[----:B------:R-:W-:-:S05]  /*3350*/  FMUL.FTZ R105, R84, R2 ;  /* 0x0000000254697220 */ /* 0x000fca0000410000 */
[----:B------:R0:W-:Y:S01]  /*3360*/  MUFU.COS R122, R111 ;  /* 0x0000006f007a7308 */ /* 0x0001e20000000000 */
[----:B------:R-:W-:Y:S02]  /*3370*/  FFMA.FTZ R108, RZ, R147, R108 ;  /* 0x00000093ff6c7223 */ /* 0x000fe4000001006c */
[----:B------:R-:W-:-:S05]  /*3380*/  FFMA.FTZ R107, R73, R118, R107 ;  /* 0x00000076496b7223 */ /* 0x000fca000001006b */
[----:B------:R-:W-:Y:S01]  /*3390*/  MUFU.SIN R128, R113 ;  /* 0x0000007100807308 */ /* 0x000fe20000000400 */
[----:B0-----:R-:W-:-:S07]  /*33a0*/  FMUL.FTZ R111, R77, R2 ;  /* 0x000000024d6f7220 */ /* 0x001fce0000410000 */
[----:B------:R-:W-:Y:S01]  /*33b0*/  MUFU.COS R120, R113 ;  /* 0x0000007100787308 */ /* 0x000fe20000000000 */
[----:B------:R-:W-:-:S07]  /*33c0*/  FADD.FTZ R108, RZ, R108 ;  /* 0x0000006cff6c7221 */ /* 0x000fce0000010000 */
[----:B------:R-:W0:Y:S01]  /*33d0*/  MUFU.EX2 R3, R3 ;  /* 0x0000000300037308 */ /* 0x000e220000000800 */
[----:B-1----:R-:W-:Y:S02]  /*33e0*/  FMUL.FTZ R140, R106, R109 ;  /* 0x0000006d6a8c7220 */ /* 0x002fe40000410000 */
[----:B------:R-:W-:-:S05]  /*33f0*/  FMUL.FTZ R109, R144, R107 ;  /* 0x0000006b906d7220 */ /* 0x000fca0000410000 */
[----:B------:R-:W-:Y:S01]  /*3400*/  MUFU.SIN R134, R116 ;  /* 0x0000007400867308 */ /* 0x000fe20000000400 */
[C---:B------:R-:W-:Y:S02]  /*3410*/  FMUL.FTZ R127, R104.reuse, R127 ;  /* 0x0000007f687f7220 */ /* 0x040fe40000410000 */
[----:B------:R-:W-:-:S05]  /*3420*/  FMUL.FTZ R126, R104, R123 ;  /* 0x0000007b687e7220 */ /* 0x000fca0000410000 */
[----:B------:R-:W1:Y:S01]  /*3430*/  MUFU.EX2 R111, R111 ;  /* 0x0000006f006f7308 */ /* 0x000e620000000800 */
[----:B------:R-:W-:Y:S02]  /*3440*/  FMUL.FTZ R141, R106, R141 ;  /* 0x0000008d6a8d7220 */ /* 0x000fe40000410000 */
[----:B------:R-:W-:-:S05]  /*3450*/  FMUL.FTZ R104, R144, R108 ;  /* 0x0000006c90687220 */ /* 0x000fca0000410000 */
[----:B------:R-:W-:Y:S01]  /*3460*/  MUFU.COS R116, R116 ;  /* 0x0000007400747308 */ /* 0x000fe20000000000 */
[----:B------:R-:W-:-:S07]  /*3470*/  FMUL.FTZ R106, R85, R2 ;  /* 0x00000002556a7220 */ /* 0x000fce0000410000 */
[----:B------:R-:W3:Y:S01]  /*3480*/  MUFU.EX2 R115, R115 ;  /* 0x0000007300737308 */ /* 0x000ee20000000800 */
[----:B------:R-:W-:Y:S01]  /*3490*/  FMUL.FTZ R132, R117, R132 ;  /* 0x0000008475847220 */ /* 0x000fe20000410000 */
[----:B------:R-:W-:Y:S01]  /*34a0*/  PRMT R117, RZ, 0x5410, R9 ;  /* 0x00005410ff757816 */ /* 0x000fe20000000009 */
[----:B------:R-:W-:-:S05]  /*34b0*/  FFMA.FTZ R109, R145, R108, R109 ;  /* 0x0000006c916d7223 */ /* 0x000fca000001006d */
[----:B------:R-:W1:Y:S01]  /*34c0*/  MUFU.EX2 R105, R105 ;  /* 0x0000006900697308 */ /* 0x000e620000000800 */
[----:B------:R-:W-:Y:S02]  /*34d0*/  FFMA.FTZ R107, R145, R107, -R104 ;  /* 0x0000006b916b7223 */ /* 0x000fe40000010868 */
[C---:B0-----:R-:W-:Y:S02]  /*34e0*/  FMUL.FTZ R129, R3.reuse, R120 ;  /* 0x0000007803817220 */ /* 0x041fe40000410000 */
[----:B------:R-:W-:Y:S02]  /*34f0*/  FMUL.FTZ R128, R3, R128 ;  /* 0x0000008003807220 */ /* 0x000fe40000410000 */
[----:B------:R-:W-:Y:S01]  /*3500*/  FADD.FTZ R109, RZ, R109 ;  /* 0x0000006dff6d7221 */ /* 0x000fe20000010000 */
[----:B------:R-:W-:Y:S01]  /*3510*/  MUFU.COS R149, R150 ;  /* 0x0000009600957308 */ /* 0x000fe20000000000 */
[----:B------:R-:W-:Y:S02]  /*3520*/  FMUL.FTZ R104, R29, R146 ;  /* 0x000000921d687220 */ /* 0x000fe40000410000 */
[----:B------:R-:W-:-:S02]  /*3530*/  FFMA.FTZ R107, R74, R117, R107 ;  /* 0x000000754a6b7223 */ /* 0x000fc4000001006b */
[----:B------:R-:W-:-:S03]  /*3540*/  FMUL.FTZ R110, R142, R109 ;  /* 0x0000006d8e6e7220 */ /* 0x000fc60000410000 */
[----:B------:R-:W0:Y:S01]  /*3550*/  MUFU.EX2 R106, R106 ;  /* 0x0000006a006a7308 */ /* 0x000e220000000800 */
[----:B-1----:R-:W-:Y:S02]  /*3560*/  FMUL.FTZ R139, R111, R112 ;  /* 0x000000706f8b7220 */ /* 0x002fe40000410000 */
[----:B------:R-:W-:-:S05]  /*3570*/  FMUL.FTZ R108, R28, R146 ;  /* 0x000000921c6c7220 */ /* 0x000fca0000410000 */
[----:B------:R-:W1:Y:S01]  /*3580*/  MUFU.SIN R3, R150 ;  /* 0x0000009600037308 */ /* 0x000e620000000400 */
[----:B------:R-:W-:Y:S02]  /*3590*/  FFMA.FTZ R104, R28, R147, -R104 ;  /* 0x000000931c687223 */ /* 0x000fe40000010868 */
[----:B---3--:R-:W-:Y:S01]  /*35a0*/  FMUL.FTZ R135, R115, R116 ;  /* 0x0000007473877220 */ /* 0x008fe20000410000 */
[----:B------:R-:W-:Y:S01]  /*35b0*/  PRMT R116, RZ, 0x7610, R9 ;  /* 0x00007610ff747816 */ /* 0x000fe20000000009 */
[----:B------:R-:W-:Y:S02]  /*35c0*/  FMUL.FTZ R112, R142, R107 ;  /* 0x0000006b8e707220 */ /* 0x000fe40000410000 */
[----:B------:R-:W-:Y:S02]  /*35d0*/  FMUL.FTZ R113, R78, R2 ;  /* 0x000000024e717220 */ /* 0x000fe40000410000 */
[C---:B------:R-:W-:Y:S02]  /*35e0*/  FMUL.FTZ R125, R105.reuse, R122 ;  /* 0x0000007a697d7220 */ /* 0x040fe40000410000 */
[----:B------:R-:W-:-:S02]  /*35f0*/  FMUL.FTZ R124, R105, R124 ;  /* 0x0000007c697c7220 */ /* 0x000fc40000410000 */
[----:B------:R-:W-:Y:S02]  /*3600*/  FFMA.FTZ R110, R143, R107, -R110 ;  /* 0x0000006b8f6e7223 */ /* 0x000fe4000001086e */
[----:B------:R-:W-:Y:S02]  /*3610*/  FFMA.FTZ R108, R29, R147, R108 ;  /* 0x000000931d6c7223 */ /* 0x000fe4000001006c */
[----:B------:R-:W-:Y:S02]  /*3620*/  FMUL.FTZ R105, R144, R104 ;  /* 0x0000006890697220 */ /* 0x000fe40000410000 */
[----:B------:R-:W-:Y:S02]  /*3630*/  FFMA.FTZ R112, R143, R109, R112 ;  /* 0x0000006d8f707223 */ /* 0x000fe40000010070 */
[----:B------:R-:W-:Y:S01]  /*3640*/  FFMA.FTZ R110, R75, R116, R110 ;  /* 0x000000744b6e7223 */ /* 0x000fe2000001006e */
[----:B------:R-:W3:Y:S01]  /*3650*/  MUFU.EX2 R113, R113 ;  /* 0x0000007100717308 */ /* 0x000ee20000000800 */
[----:B------:R-:W-:-:S02]  /*3660*/  FFMA.FTZ R105, R145, R108, R105 ;  /* 0x0000006c91697223 */ /* 0x000fc40000010069 */
[----:B------:R-:W-:Y:S02]  /*3670*/  FMUL.FTZ R108, R144, R108 ;  /* 0x0000006c906c7220 */ /* 0x000fe40000410000 */
[----:B------:R-:W-:Y:S02]  /*3680*/  FADD.FTZ R112, RZ, R112 ;  /* 0x00000070ff707221 */ /* 0x000fe40000010000 */
[----:B------:R-:W-:Y:S02]  /*3690*/  FMUL.FTZ R107, R140, R110 ;  /* 0x0000006e8c6b7220 */ /* 0x000fe40000410000 */
[C---:B0-----:R-:W-:Y:S02]  /*36a0*/  FMUL.FTZ R123, R106.reuse, R149 ;  /* 0x000000956a7b7220 */ /* 0x041fe40000410000 */
[----:B-1----:R-:W-:Y:S02]  /*36b0*/  FMUL.FTZ R122, R106, R3 ;  /* 0x000000036a7a7220 */ /* 0x002fe40000410000 */
[----:B------:R-:W-:-:S02]  /*36c0*/  FFMA.FTZ R108, R145, R104, -R108 ;  /* 0x00000068916c7223 */ /* 0x000fc4000001086c */
[----:B------:R-:W-:Y:S02]  /*36d0*/  FMUL.FTZ R106, R140, R112 ;  /* 0x000000708c6a7220 */ /* 0x000fe40000410000 */
[C---:B------:R-:W-:Y:S02]  /*36e0*/  FMUL.FTZ R3, R142.reuse, R105 ;  /* 0x000000698e037220 */ /* 0x040fe40000410000 */
[----:B------:R-:W-:Y:S01]  /*36f0*/  FMUL.FTZ R134, R115, R134 ;  /* 0x0000008673867220 */ /* 0x000fe20000410000 */
[----:B------:R-:W-:Y:S01]  /*3700*/  PRMT R115, RZ, 0x5410, R10 ;  /* 0x00005410ff737816 */ /* 0x000fe2000000000a */
[C---:B------:R-:W-:Y:S02]  /*3710*/  FFMA.FTZ R107, R141.reuse, R112, R107 ;  /* 0x000000708d6b7223 */ /* 0x040fe4000001006b */
[----:B------:R-:W-:Y:S02]  /*3720*/  FMUL.FTZ R104, R142, R108 ;  /* 0x0000006c8e687220 */ /* 0x000fe40000410000 */
[----:B------:R-:W-:-:S02]  /*3730*/  FFMA.FTZ R106, R141, R110, -R106 ;  /* 0x0000006e8d6a7223 */ /* 0x000fc4000001086a */
[----:B------:R-:W-:Y:S02]  /*3740*/  FFMA.FTZ R3, R143, R108, -R3 ;  /* 0x0000006c8f037223 */ /* 0x000fe40000010803 */
[----:B------:R-:W-:Y:S02]  /*3750*/  FMUL.FTZ R138, R111, R138 ;  /* 0x0000008a6f8a7220 */ /* 0x000fe40000410000 */
[----:B------:R-:W-:Y:S02]  /*3760*/  FADD.FTZ R108, RZ, R107 ;  /* 0x0000006bff6c7221 */ /* 0x000fe40000010000 */
[----:B------:R-:W-:Y:S02]  /*3770*/  FFMA.FTZ R104, R143, R105, R104 ;  /* 0x000000698f687223 */ /* 0x000fe40000010068 */
[----:B------:R-:W-:Y:S02]  /*3780*/  FFMA.FTZ R107, R76, R115, R106 ;  /* 0x000000734c6b7223 */ /* 0x000fe4000001006a */
[----:B------:R-:W-:-:S02]  /*3790*/  FMUL.FTZ R105, R140, R3 ;  /* 0x000000038c697220 */ /* 0x000fc40000410000 */
[C---:B------:R-:W-:Y:S02]  /*37a0*/  FMUL.FTZ R110, R138.reuse, R108 ;  /* 0x0000006c8a6e7220 */ /* 0x040fe40000410000 */
[----:B---3--:R-:W-:Y:S01]  /*37b0*/  FMUL.FTZ R137, R113, R114 ;  /* 0x0000007271897220 */ /* 0x008fe20000410000 */
[----:B------:R-:W-:Y:S01]  /*37c0*/  PRMT R114, RZ, 0x7610, R10 ;  /* 0x00007610ff727816 */ /* 0x000fe2000000000a */
[-C--:B------:R-:W-:Y:S02]  /*37d0*/  FMUL.FTZ R109, R138, R107.reuse ;  /* 0x0000006b8a6d7220 */ /* 0x080fe40000410000 */
[-C--:B------:R-:W-:Y:S02]  /*37e0*/  FMUL.FTZ R106, R140, R104.reuse ;  /* 0x000000688c6a7220 */ /* 0x080fe40000410000 */
[----:B------:R-:W-:Y:S02]  /*37f0*/  FFMA.FTZ R105, R141, R104, R105 ;  /* 0x000000688d697223 */ /* 0x000fe40000010069 */
[----:B------:R-:W-:-:S02]  /*3800*/  FFMA.FTZ R110, R139, R107, -R110 ;  /* 0x0000006b8b6e7223 */ /* 0x000fc4000001086e */
[----:B------:R-:W-:Y:S02]  /*3810*/  FFMA.FTZ R109, R139, R108, R109 ;  /* 0x0000006c8b6d7223 */ /* 0x000fe4000001006d */
[----:B------:R-:W-:Y:S02]  /*3820*/  FFMA.FTZ R106, R141, R3, -R106 ;  /* 0x000000038d6a7223 */ /* 0x000fe4000001086a */
[----:B------:R-:W-:Y:S02]  /*3830*/  FMUL.FTZ R104, R138, R105 ;  /* 0x000000698a687220 */ /* 0x000fe40000410000 */
[----:B------:R-:W-:Y:S02]  /*3840*/  FMUL.FTZ R136, R113, R136 ;  /* 0x0000008871887220 */ /* 0x000fe40000410000 */
[----:B------:R-:W-:Y:S02]  /*3850*/  FFMA.FTZ R110, R77, R114, R110 ;  /* 0x000000724d6e7223 */ /* 0x000fe4000001006e */
[----:B------:R-:W-:-:S02]  /*3860*/  FADD.FTZ R109, RZ, R109 ;  /* 0x0000006dff6d7221 */ /* 0x000fc40000010000 */
[CC--:B------:R-:W-:Y:S02]  /*3870*/  FFMA.FTZ R104, R139.reuse, R106.reuse, -R104 ;  /* 0x0000006a8b687223 */ /* 0x0c0fe40000010868 */
[----:B------:R-:W-:Y:S02]  /*3880*/  FMUL.FTZ R106, R138, R106 ;  /* 0x0000006a8a6a7220 */ /* 0x000fe40000410000 */
[C---:B------:R-:W-:Y:S02]  /*3890*/  FMUL.FTZ R108, R136.reuse, R110 ;  /* 0x0000006e886c7220 */ /* 0x040fe40000410000 */
[----:B------:R-:W-:Y:S01]  /*38a0*/  FMUL.FTZ R107, R136, R109 ;  /* 0x0000006d886b7220 */ /* 0x000fe20000410000 */
[----:B------:R-:W-:Y:S01]  /*38b0*/  PRMT R113, RZ, 0x5410, R11 ;  /* 0x00005410ff717816 */ /* 0x000fe2000000000b */
[----:B------:R-:W-:Y:S02]  /*38c0*/  FFMA.FTZ R106, R139, R105, R106 ;  /* 0x000000698b6a7223 */ /* 0x000fe4000001006a */
[----:B------:R-:W-:-:S02]  /*38d0*/  FFMA.FTZ R108, R137, R109, R108 ;  /* 0x0000006d896c7223 */ /* 0x000fc4000001006c */
[----:B------:R-:W-:Y:S02]  /*38e0*/  FMUL.FTZ R3, R86, UR42 ;  /* 0x0000002a56037c20 */ /* 0x000fe40008410000 */
[----:B------:R-:W-:Y:S02]  /*38f0*/  FFMA.FTZ R110, R137, R110, -R107 ;  /* 0x0000006e896e7223 */ /* 0x000fe4000001086b */
[----:B------:R-:W-:Y:S02]  /*3900*/  FMUL.FTZ R105, R136, R106 ;  /* 0x0000006a88697220 */ /* 0x000fe40000410000 */
[----:B------:R-:W-:Y:S02]  /*3910*/  FADD.FTZ R108, RZ, R108 ;  /* 0x0000006cff6c7221 */ /* 0x000fe40000010000 */
[----:B------:R-:W-:Y:S02]  /*3920*/  FMUL.RZ R112, R3, 0.15915493667125701904 ;  /* 0x3e22f98303707820 */ /* 0x000fe4000040c000 */
[----:B------:R-:W-:-:S02]  /*3930*/  FFMA.FTZ R110, R78, R113, R110 ;  /* 0x000000714e6e7223 */ /* 0x000fc4000001006e */
[----:B------:R-:W-:Y:S02]  /*3940*/  FFMA.FTZ R107, R137, R104, -R105 ;  /* 0x00000068896b7223 */ /* 0x000fe40000010869 */
[----:B------:R-:W-:Y:S01]  /*3950*/  FMUL.FTZ R109, R134, R108 ;  /* 0x0000006c866d7220 */ /* 0x000fe20000410000 */
[----:B------:R-:W-:Y:S01]  /*3960*/  MUFU.SIN R120, R112 ;  /* 0x0000007000787308 */ /* 0x000fe20000000400 */
[----:B------:R-:W-:Y:S02]  /*3970*/  FMUL.FTZ R105, R136, R104 ;  /* 0x0000006888697220 */ /* 0x000fe40000410000 */
[-C--:B------:R-:W-:Y:S02]  /*3980*/  FMUL.FTZ R111, R134, R110.reuse ;  /* 0x0000006e866f7220 */ /* 0x080fe40000410000 */
[----:B------:R-:W-:-:S03]  /*3990*/  FFMA.FTZ R109, R135, R110, -R109 ;  /* 0x0000006e876d7223 */ /* 0x000fc6000001086d */
[----:B------:R0:W-:Y:S01]  /*39a0*/  MUFU.COS R104, R112 ;  /* 0x0000007000687308 */ /* 0x0001e20000000000 */
[----:B------:R-:W-:Y:S01]  /*39b0*/  FFMA.FTZ R111, R135, R108, R111 ;  /* 0x0000006c876f7223 */ /* 0x000fe2000001006f */
[----:B0-----:R-:W-:-:S03]  /*39c0*/  PRMT R112, RZ, 0x7610, R11 ;  /* 0x00007610ff707816 */ /* 0x001fc6000000000b */
[----:B------:R-:W-:Y:S02]  /*39d0*/  FADD.FTZ R111, RZ, R111 ;  /* 0x0000006fff6f7221 */ /* 0x000fe40000010000 */
[----:B------:R-:W-:Y:S02]  /*39e0*/  FFMA.FTZ R109, R79, R112, R109 ;  /* 0x000000704f6d7223 */ /* 0x000fe4000001006d */
[----:B------:R-:W-:Y:S02]  /*39f0*/  FFMA.FTZ R106, R137, R106, R105 ;  /* 0x0000006a896a7223 */ /* 0x000fe40000010069 */
[C---:B------:R-:W-:Y:S02]  /*3a00*/  FMUL.FTZ R150, R132.reuse, R109 ;  /* 0x0000006d84967220 */ /* 0x040fe40000410000 */
[----:B------:R-:W-:Y:S02]  /*3a10*/  FMUL.FTZ R3, R87, UR42 ;  /* 0x0000002a57037c20 */ /* 0x000fe40008410000 */
[----:B------:R-:W-:-:S02]  /*3a20*/  FMUL.FTZ R110, R132, R111 ;  /* 0x0000006f846e7220 */ /* 0x000fc40000410000 */
[----:B------:R-:W-:Y:S02]  /*3a30*/  FMUL.FTZ R108, R134, R106 ;  /* 0x0000006a866c7220 */ /* 0x000fe40000410000 */
[----:B------:R-:W-:Y:S01]  /*3a40*/  FFMA.FTZ R150, R133, R111, R150 ;  /* 0x0000006f85967223 */ /* 0x000fe20000010096 */
[----:B------:R-:W-:Y:S01]  /*3a50*/  PRMT R111, RZ, 0x5410, R4 ;  /* 0x00005410ff6f7816 */ /* 0x000fe20000000004 */
[----:B------:R-:W-:Y:S02]  /*3a60*/  FMUL.RZ R149, R3, 0.15915493667125701904 ;  /* 0x3e22f98303957820 */ /* 0x000fe4000040c000 */
[----:B------:R-:W-:Y:S02]  /*3a70*/  FFMA.FTZ R110, R133, R109, -R110 ;  /* 0x0000006d856e7223 */ /* 0x000fe4000001086e */
[----:B------:R-:W-:Y:S02]  /*3a80*/  FMUL.FTZ R3, R86, R2 ;  /* 0x0000000256037220 */ /* 0x000fe40000410000 */
[----:B------:R-:W-:-:S02]  /*3a90*/  FFMA.FTZ R108, R135, R107, -R108 ;  /* 0x0000006b876c7223 */ /* 0x000fc4000001086c */
[----:B------:R-:W-:Y:S02]  /*3aa0*/  FMUL.FTZ R131, R130, R131 ;  /* 0x0000008382837220 */ /* 0x000fe40000410000 */
[----:B------:R-:W-:Y:S02]  /*3ab0*/  FMUL.FTZ R107, R134, R107 ;  /* 0x0000006b866b7220 */ /* 0x000fe40000410000 */
[----:B------:R-:W-:Y:S02]  /*3ac0*/  FMUL.FTZ R130, R130, R121 ;  /* 0x0000007982827220 */ /* 0x000fe40000410000 */
[----:B------:R-:W-:Y:S01]  /*3ad0*/  FFMA.FTZ R109, R80, R111, R110 ;  /* 0x0000006f506d7223 */ /* 0x000fe2000001006e */
[----:B------:R-:W0:Y:S01]  /*3ae0*/  MUFU.EX2 R3, R3 ;  /* 0x0000000300037308 */ /* 0x000e220000000800 */
[----:B------:R-:W-:Y:S02]  /*3af0*/  FFMA.FTZ R107, R135, R106, R107 ;  /* 0x0000006a876b7223 */ /* 0x000fe4000001006b */
[----:B------:R-:W-:-:S02]  /*3b00*/  FADD.FTZ R150, RZ, R150 ;  /* 0x00000096ff967221 */ /* 0x000fc40000010000 */
[----:B------:R-:W-:Y:S02]  /*3b10*/  FMUL.FTZ R121, R130, R109 ;  /* 0x0000006d82797220 */ /* 0x000fe40000410000 */
[C---:B------:R-:W-:Y:S02]  /*3b20*/  FMUL.FTZ R110, R132.reuse, R108 ;  /* 0x0000006c846e7220 */ /* 0x040fe40000410000 */
[-C--:B------:R-:W-:Y:S02]  /*3b30*/  FMUL.FTZ R106, R132, R107.reuse ;  /* 0x0000006b846a7220 */ /* 0x080fe40000410000 */
[-C--:B------:R-:W-:Y:S02]  /*3b40*/  FMUL.FTZ R152, R130, R150.reuse ;  /* 0x0000009682987220 */ /* 0x080fe40000410000 */
[----:B------:R-:W-:Y:S02]  /*3b50*/  FFMA.FTZ R121, R131, R150, R121 ;  /* 0x0000009683797223 */ /* 0x000fe40000010079 */
[----:B------:R-:W-:Y:S01]  /*3b60*/  FFMA.FTZ R107, R133, R107, R110 ;  /* 0x0000006b856b7223 */ /* 0x000fe2000001006e */
[----:B------:R-:W-:Y:S01]  /*3b70*/  PRMT R110, RZ, 0x7610, R4 ;  /* 0x00007610ff6e7816 */ /* 0x000fe20000000004 */
[----:B------:R-:W-:-:S02]  /*3b80*/  FMUL.FTZ R2, R87, R2 ;  /* 0x0000000257027220 */ /* 0x000fc40000410000 */
[----:B------:R-:W-:Y:S02]  /*3b90*/  FFMA.FTZ R106, R133, R108, -R106 ;  /* 0x0000006c856a7223 */ /* 0x000fe4000001086a */
[----:B------:R-:W-:Y:S02]  /*3ba0*/  FFMA.FTZ R152, R131, R109, -R152 ;  /* 0x0000006d83987223 */ /* 0x000fe40000010898 */
[----:B------:R-:W-:Y:S01]  /*3bb0*/  FADD.FTZ R108, RZ, R121 ;  /* 0x00000079ff6c7221 */ /* 0x000fe20000010000 */
[----:B------:R-:W-:Y:S01]  /*3bc0*/  MUFU.COS R105, R149 ;  /* 0x0000009500697308 */ /* 0x000fe20000000000 */
[----:B------:R-:W-:Y:S02]  /*3bd0*/  FFMA.FTZ R152, R81, R110, R152 ;  /* 0x0000006e51987223 */ /* 0x000fe40000010098 */
[----:B------:R-:W-:Y:S02]  /*3be0*/  FMUL.FTZ R109, R128, R108 ;  /* 0x0000006c806d7220 */ /* 0x000fe40000410000 */
[----:B0-----:R-:W-:-:S03]  /*3bf0*/  FMUL.FTZ R121, R3, R104 ;  /* 0x0000006803797220 */ /* 0x001fc60000410000 */
[----:B------:R-:W0:Y:S01]  /*3c00*/  MUFU.EX2 R2, R2 ;  /* 0x0000000200027308 */ /* 0x000e220000000800 */
[-C--:B------:R-:W-:Y:S02]  /*3c10*/  FMUL.FTZ R150, R128, R152.reuse ;  /* 0x0000009880967220 */ /* 0x080fe40000410000 */
[----:B------:R-:W-:Y:S02]  /*3c20*/  FMUL.FTZ R104, R130, R107 ;  /* 0x0000006b82687220 */ /* 0x000fe40000410000 */
[----:B------:R-:W-:Y:S01]  /*3c30*/  FFMA.FTZ R152, R129, R152, -R109 ;  /* 0x0000009881987223 */ /* 0x000fe2000001086d */
[----:B------:R-:W-:Y:S02]  /*3c40*/  PRMT R109, RZ, 0x5410, R5 ;  /* 0x00005410ff6d7816 */ /* 0x000fe40000000005 */
[----:B------:R-:W1:Y:S01]  /*3c50*/  MUFU.SIN R149, R149 ;  /* 0x0000009500957308 */ /* 0x000e620000000400 */
[----:B------:R-:W-:Y:S02]  /*3c60*/  FFMA.FTZ R104, R131, R106, -R104 ;  /* 0x0000006a83687223 */ /* 0x000fe40000010868 */
[----:B------:R-:W-:-:S02]  /*3c70*/  FFMA.FTZ R150, R129, R108, R150 ;  /* 0x0000006c81967223 */ /* 0x000fc40000010096 */
[----:B------:R-:W-:Y:S02]  /*3c80*/  FMUL.FTZ R106, R130, R106 ;  /* 0x0000006a826a7220 */ /* 0x000fe40000410000 */
[----:B------:R-:W-:Y:S02]  /*3c90*/  FFMA.FTZ R152, R82, R109, R152 ;  /* 0x0000006d52987223 */ /* 0x000fe40000010098 */
[----:B------:R-:W-:Y:S02]  /*3ca0*/  FMUL.FTZ R120, R3, R120 ;  /* 0x0000007803787220 */ /* 0x000fe40000410000 */
[----:B------:R-:W-:Y:S02]  /*3cb0*/  FADD.FTZ R108, RZ, R150 ;  /* 0x00000096ff6c7221 */ /* 0x000fe40000010000 */
[----:B------:R-:W-:Y:S02]  /*3cc0*/  FFMA.FTZ R106, R131, R107, R106 ;  /* 0x0000006b836a7223 */ /* 0x000fe4000001006a */
[----:B------:R-:W-:-:S02]  /*3cd0*/  FMUL.FTZ R3, R128, R104 ;  /* 0x0000006880037220 */ /* 0x000fc40000410000 */
[----:B------:R-:W-:Y:S02]  /*3ce0*/  FMUL.FTZ R107, R126, R152 ;  /* 0x000000987e6b7220 */ /* 0x000fe40000410000 */
[----:B0-----:R-:W-:Y:S02]  /*3cf0*/  FMUL.FTZ R150, R2, R105 ;  /* 0x0000006902967220 */ /* 0x001fe40000410000 */
[----:B------:R-:W-:Y:S02]  /*3d00*/  FMUL.FTZ R105, R126, R108 ;  /* 0x0000006c7e697220 */ /* 0x000fe40000410000 */
[----:B------:R-:W-:Y:S02]  /*3d10*/  FFMA.FTZ R3, R129, R106, R3 ;  /* 0x0000006a81037223 */ /* 0x000fe40000010003 */
[C---:B------:R-:W-:Y:S02]  /*3d20*/  FFMA.FTZ R107, R127.reuse, R108, R107 ;  /* 0x0000006c7f6b7223 */ /* 0x040fe4000001006b */
[----:B------:R-:W-:Y:S01]  /*3d30*/  FMUL.FTZ R106, R128, R106 ;  /* 0x0000006a806a7220 */ /* 0x000fe20000410000 */
[----:B------:R-:W-:Y:S01]  /*3d40*/  PRMT R108, RZ, 0x7610, R5 ;  /* 0x00007610ff6c7816 */ /* 0x000fe20000000005 */
[----:B------:R-:W-:-:S02]  /*3d50*/  FFMA.FTZ R105, R127, R152, -R105 ;  /* 0x000000987f697223 */ /* 0x000fc40000010869 */
[----:B-1----:R-:W-:Y:S02]  /*3d60*/  FMUL.FTZ R149, R2, R149 ;  /* 0x0000009502957220 */ /* 0x002fe40000410000 */
[----:B------:R-:W-:Y:S02]  /*3d70*/  FADD.FTZ R107, RZ, R107 ;  /* 0x0000006bff6b7221 */ /* 0x000fe40000010000 */
[----:B------:R-:W-:Y:S02]  /*3d80*/  FFMA.FTZ R106, R129, R104, -R106 ;  /* 0x00000068816a7223 */ /* 0x000fe4000001086a */
[----:B------:R-:W-:Y:S02]  /*3d90*/  FMUL.FTZ R2, R126, R3 ;  /* 0x000000037e027220 */ /* 0x000fe40000410000 */
[----:B------:R-:W-:Y:S02]  /*3da0*/  FFMA.FTZ R105, R83, R108, R105 ;  /* 0x0000006c53697223 */ /* 0x000fe40000010069 */
[----:B------:R-:W-:-:S02]  /*3db0*/  FMUL.FTZ R152, R124, R107 ;  /* 0x0000006b7c987220 */ /* 0x000fc40000410000 */
[-C--:B------:R-:W-:Y:S02]  /*3dc0*/  FMUL.FTZ R104, R126, R106.reuse ;  /* 0x0000006a7e687220 */ /* 0x080fe40000410000 */
[----:B------:R-:W-:Y:S02]  /*3dd0*/  FFMA.FTZ R2, R127, R106, -R2 ;  /* 0x0000006a7f027223 */ /* 0x000fe40000010802 */
[CC--:B------:R-:W-:Y:S02]  /*3de0*/  FMUL.FTZ R154, R124.reuse, R105.reuse ;  /* 0x000000697c9a7220 */ /* 0x0c0fe40000410000 */
[----:B------:R-:W-:Y:S02]  /*3df0*/  FFMA.FTZ R152, R125, R105, -R152 ;  /* 0x000000697d987223 */ /* 0x000fe40000010898 */
[----:B------:R-:W-:Y:S02]  /*3e00*/  FFMA.FTZ R104, R127, R3, R104 ;  /* 0x000000037f687223 */ /* 0x000fe40000010068 */
[----:B------:R-:W-:-:S02]  /*3e10*/  FMUL.FTZ R105, R124, R2 ;  /* 0x000000027c697220 */ /* 0x000fc40000410000 */
[C---:B------:R-:W-:Y:S01]  /*3e20*/  FFMA.FTZ R154, R125.reuse, R107, R154 ;  /* 0x0000006b7d9a7223 */ /* 0x040fe2000001009a */
[----:B------:R-:W-:Y:S01]  /*3e30*/  PRMT R107, RZ, 0x5410, R6 ;  /* 0x00005410ff6b7816 */ /* 0x000fe20000000006 */
[-C--:B------:R-:W-:Y:S02]  /*3e40*/  FMUL.FTZ R3, R124, R104.reuse ;  /* 0x000000687c037220 */ /* 0x080fe40000410000 */
[C---:B------:R-:W-:Y:S02]  /*3e50*/  FFMA.FTZ R105, R125.reuse, R104, R105 ;  /* 0x000000687d697223 */ /* 0x040fe40000010069 */
[----:B------:R-:W-:Y:S02]  /*3e60*/  FADD.FTZ R154, RZ, R154 ;  /* 0x0000009aff9a7221 */ /* 0x000fe40000010000 */
[----:B------:R-:W-:Y:S02]  /*3e70*/  FFMA.FTZ R3, R125, R2, -R3 ;  /* 0x000000027d037223 */ /* 0x000fe40000010803 */
[----:B------:R-:W-:-:S02]  /*3e80*/  FMUL.FTZ R2, R122, R105 ;  /* 0x000000697a027220 */ /* 0x000fc40000410000 */
[----:B------:R-:W-:Y:S02]  /*3e90*/  FFMA.FTZ R152, R84, R107, R152 ;  /* 0x0000006b54987223 */ /* 0x000fe40000010098 */
[C---:B------:R-:W-:Y:S02]  /*3ea0*/  FMUL.FTZ R106, R122.reuse, R154 ;  /* 0x0000009a7a6a7220 */ /* 0x040fe40000410000 */
[CC--:B------:R-:W-:Y:S02]  /*3eb0*/  FMUL.FTZ R104, R122.reuse, R3.reuse ;  /* 0x000000037a687220 */ /* 0x0c0fe40000410000 */
[C---:B------:R-:W-:Y:S02]  /*3ec0*/  FFMA.FTZ R2, R123.reuse, R3, -R2 ;  /* 0x000000037b027223 */ /* 0x040fe40000010802 */
[-C--:B------:R-:W-:Y:S02]  /*3ed0*/  FMUL.FTZ R151, R122, R152.reuse ;  /* 0x000000987a977220 */ /* 0x080fe40000410000 */
[C---:B------:R-:W-:Y:S01]  /*3ee0*/  FFMA.FTZ R152, R123.reuse, R152, -R106 ;  /* 0x000000987b987223 */ /* 0x040fe2000001086a */
[----:B------:R-:W-:Y:S01]  /*3ef0*/  PRMT R106, RZ, 0x7610, R6 ;  /* 0x00007610ff6a7816 */ /* 0x000fe20000000006 */
[----:B------:R-:W-:-:S02]  /*3f00*/  FFMA.FTZ R104, R123, R105, R104 ;  /* 0x000000697b687223 */ /* 0x000fc40000010068 */
[C---:B------:R-:W-:Y:S02]  /*3f10*/  FMUL.FTZ R3, R120.reuse, R2 ;  /* 0x0000000278037220 */ /* 0x040fe40000410000 */
[----:B------:R-:W-:Y:S02]  /*3f20*/  FFMA.FTZ R151, R123, R154, R151 ;  /* 0x0000009a7b977223 */ /* 0x000fe40000010097 */
[----:B------:R-:W-:Y:S02]  /*3f30*/  FFMA.FTZ R152, R85, R106, R152 ;  /* 0x0000006a55987223 */ /* 0x000fe40000010098 */
[-C--:B------:R-:W-:Y:S01]  /*3f40*/  FFMA.FTZ R3, R121, R104.reuse, R3 ;  /* 0x0000006879037223 */ /* 0x080fe20000010003 */
[----:B------:R-:W-:Y:S01]  /*3f50*/  ISETP.NE.AND P1, PT, R35, 0x1f, PT ;  /* 0x0000001f2300780c */ /* 0x000fe20003f25270 */
[----:B------:R-:W-:Y:S02]  /*3f60*/  FMUL.FTZ R104, R120, R104 ;  /* 0x0000006878687220 */ /* 0x000fe40000410000 */
[----:B------:R-:W-:-:S02]  /*3f70*/  FADD.FTZ R151, RZ, R151 ;  /* 0x00000097ff977221 */ /* 0x000fc40000010000 */
[C---:B------:R-:W-:Y:S02]  /*3f80*/  FMUL.FTZ R154, R120.reuse, R152 ;  /* 0x00000098789a7220 */ /* 0x040fe40000410000 */
[C---:B------:R-:W-:Y:S02]  /*3f90*/  FFMA.FTZ R104, R121.reuse, R2, -R104 ;  /* 0x0000000279687223 */ /* 0x040fe40000010868 */
[-C--:B------:R-:W-:Y:S02]  /*3fa0*/  FMUL.FTZ R153, R120, R151.reuse ;  /* 0x0000009778997220 */ /* 0x080fe40000410000 */
[----:B------:R-:W-:Y:S02]  /*3fb0*/  FFMA.FTZ R154, R121, R151, R154 ;  /* 0x00000097799a7223 */ /* 0x000fe4000001009a */
[C---:B------:R-:W-:Y:S02]  /*3fc0*/  FMUL.FTZ R151, R149.reuse, R3 ;  /* 0x0000000395977220 */ /* 0x040fe40000410000 */
[----:B------:R-:W-:-:S02]  /*3fd0*/  FMUL.FTZ R2, R149, R104 ;  /* 0x0000006895027220 */ /* 0x000fc40000410000 */
[C---:B------:R-:W-:Y:S02]  /*3fe0*/  FFMA.FTZ R170, R150.reuse, R104, -R151 ;  /* 0x0000006896aa7223 */ /* 0x040fe40000010897 */
[----:B------:R-:W-:Y:S02]  /*3ff0*/  FFMA.FTZ R151, R150, R3, R2 ;  /* 0x0000000396977223 */ /* 0x000fe40000010002 */
[----:B------:R0:W1:Y:S01]  /*4000*/  @P1 LDS.64 R2, [R35.X8+0x2d18] ;  /* 0x002d180023021984 */ /* 0x0000620000008a00 */
[----:B------:R-:W-:Y:S01]  /*4010*/  PRMT R105, RZ, 0x5410, R7 ;  /* 0x00005410ff697816 */ /* 0x000fe20000000007 */
[----:B------:R-:W-:Y:S02]  /*4020*/  FFMA.FTZ R153, R121, R152, -R153 ;  /* 0x0000009879997223 */ /* 0x000fe40000010899 */
[----:B------:R-:W-:Y:S02]  /*4030*/  FADD.FTZ R154, RZ, R154 ;  /* 0x0000009aff9a7221 */ /* 0x000fe40000010000 */
[----:B------:R-:W-:-:S02]  /*4040*/  FFMA.FTZ R153, R86, R105, R153 ;  /* 0x0000006956997223 */ /* 0x000fc40000010099 */
[CC--:B------:R-:W-:Y:S02]  /*4050*/  FMUL.FTZ R152, R149.reuse, R154.reuse ;  /* 0x0000009a95987220 */ /* 0x0c0fe40000410000 */
[-C--:B------:R-:W-:Y:S01]  /*4060*/  FMUL.FTZ R155, R149, R153.reuse ;  /* 0x00000099959b7220 */ /* 0x080fe20000410000 */
[----:B------:R-:W-:Y:S01]  /*4070*/  PRMT R104, RZ, 0x7610, R7 ;  /* 0x00007610ff687816 */ /* 0x000fe20000000007 */
[C---:B------:R-:W-:Y:S01]  /*4080*/  FFMA.FTZ R152, R150.reuse, R153, -R152 ;  /* 0x0000009996987223 */ /* 0x040fe20000010898 */
[----:B------:R-:W-:Y:S01]  /*4090*/  BSSY B0, `(.L_x_9893) ;  /* 0x0000011000007945 */ /* 0x000fe20003800000 */
[----:B------:R-:W-:Y:S02]  /*40a0*/  FFMA.FTZ R155, R150, R154, R155 ;  /* 0x0000009a969b7223 */ /* 0x000fe4000001009b */
[----:B------:R-:W-:Y:S02]  /*40b0*/  FFMA.FTZ R173, R87, R104, R152 ;  /* 0x0000006857ad7223 */ /* 0x000fe40000010098 */
[----:B------:R-:W-:Y:S01]  /*40c0*/  FADD.FTZ R172, RZ, R155 ;  /* 0x0000009bffac7221 */ /* 0x000fe20000010000 */
[----:B------:R-:W-:Y:S05]  /*40d0*/  @P1 BRA `(.L_x_9894) ;  /* 0x000000c000001947 */ /* 0x000fea0003800000 */
[----:B0-2-4-:R-:W-:Y:S01]  /*40e0*/  ULDC UR31, c[0x0][0x174] ;  /* 0x00005d00001f7ab9 */ /* 0x015fe20000000800 */
        /* <DEDUP_REMOVED lines=11> */
.L_x_9894:
[----:B0-2-4-:R-:W-:Y:S05]  /*41a0*/  BSYNC B0 ;  /* 0x0000000000007941 */ /* 0x015fea0003800000 */
.L_x_9893:
[----:B------:R-:W0:Y:S01]  /*41b0*/  SHFL.UP PT, R154, R173, 0x1, RZ ;  /* 0x04200000ad9a7989 */ /* 0x000e2200000e00ff */
[----:B------:R-:W-:Y:S01]  /*41c0*/  ISETP.GE.AND P3, PT, R36, 0x1, PT ;  /* 0x000000012400780c */ /* 0x000fe20003f66270 */
[----:B-----5:R2:W3:Y:S01]  /*41d0*/  R2UR UR30, R30 ;  /* 0x000000001e1e73c2 */ /* 0x0204e200000e0000 */
[----:B------:R-:W-:Y:S01]  /*41e0*/  PRMT R163, RZ, 0x7610, R25 ;  /* 0x00007610ffa37816 */ /* 0x000fe20000000019 */
[----:B------:R-:W4:Y:S01]  /*41f0*/  SHFL.UP PT, R155, R172, 0x1, RZ ;  /* 0x04200000ac9b7989 */ /* 0x000f2200000e00ff */
[----:B------:R-:W-:Y:S01]  /*4200*/  PRMT R221, RZ, 0x7610, R23 ;  /* 0x00007610ffdd7816 */ /* 0x000fe20000000017 */
[----:B------:R-:W-:Y:S01]  /*4210*/  FADD.FTZ R224, R49, R49 ;  /* 0x0000003131e07221 */ /* 0x000fe20000010000 */
[--C-:B------:R-:W-:Y:S01]  /*4220*/  PRMT R223, RZ, 0x5410, R22.reuse ;  /* 0x00005410ffdf7816 */ /* 0x100fe20000000016 */
[----:B------:R-:W1:Y:S01]  /*4230*/  SHFL.UP PT, R152, R170, 0x1, RZ ;  /* 0x04200000aa987989 */ /* 0x000e6200000e00ff */
[----:B------:R-:W-:Y:S01]  /*4240*/  PRMT R225, RZ, 0x7610, R22 ;  /* 0x00007610ffe17816 */ /* 0x000fe20000000016 */
[----:B------:R0:W3:Y:S01]  /*4250*/  R2UR UR31, R31 ;  /* 0x000000001f1f73c2 */ /* 0x0000e200000e0000 */
[----:B--2---:R-:W-:Y:S01]  /*4260*/  PRMT R30, RZ, 0x5410, R26 ;  /* 0x00005410ff1e7816 */ /* 0x004fe2000000001a */
[----:B------:R-:W2:Y:S01]  /*4270*/  SHFL.UP PT, R153, R151, 0x1, RZ ;  /* 0x0420000097997989 */ /* 0x000ea200000e00ff */
[----:B------:R-:W-:Y:S01]  /*4280*/  PRMT R217, RZ, 0x5410, R20 ;  /* 0x00005410ffd97816 */ /* 0x000fe20000000014 */
[----:B------:R-:W-:Y:S01]  /*4290*/  FADD.FTZ R219, R48, R48 ;  /* 0x0000003030db7221 */ /* 0x000fe20000010000 */
[----:B------:R-:W-:Y:S01]  /*42a0*/  PRMT R231, RZ, 0x7610, R20 ;  /* 0x00007610ffe77816 */ /* 0x000fe20000000014 */
[----:B------:R-:W-:Y:S01]  /*42b0*/  FADD.FTZ R216, R47, R47 ;  /* 0x0000002f2fd87221 */ /* 0x000fe20000010000 */
[----:B------:R-:W-:Y:S01]  /*42c0*/  PRMT R218, RZ, 0x7610, R21 ;  /* 0x00007610ffda7816 */ /* 0x000fe20000000015 */
[----:B0-----:R-:W-:Y:S01]  /*42d0*/  FADD.FTZ R31, R54, R54 ;  /* 0x00000036361f7221 */ /* 0x001fe20000010000 */
[--C-:B------:R-:W-:Y:S01]  /*42e0*/  PRMT R212, RZ, 0x7610, R19.reuse ;  /* 0x00007610ffd47816 */ /* 0x100fe20000000013 */
[----:B------:R-:W-:Y:S01]  /*42f0*/  FADD.FTZ R213, R46, R46 ;  /* 0x0000002e2ed57221 */ /* 0x000fe20000010000 */
[----:B------:R-:W-:Y:S01]  /*4300*/  PRMT R214, RZ, 0x5410, R19 ;  /* 0x00005410ffd67816 */ /* 0x000fe20000000013 */
[----:B------:R-:W-:Y:S01]  /*4310*/  FADD.FTZ R210, R45, R45 ;  /* 0x0000002d2dd27221 */ /* 0x000fe20000010000 */
[----:B------:R-:W-:Y:S01]  /*4320*/  PRMT R211, RZ, 0x5410, R18 ;  /* 0x00005410ffd37816 */ /* 0x000fe20000000012 */
[C---:B------:R-:W-:Y:S01]  /*4330*/  FMUL.FTZ R158, R151.reuse, R154 ;  /* 0x0000009a979e7220 */ /* 0x040fe20000410000 */
[----:B------:R-:W-:Y:S01]  /*4340*/  PRMT R193, RZ, 0x5410, R12 ;  /* 0x00005410ffc17816 */ /* 0x000fe2000000000c */
[----:B------:R-:W-:Y:S01]  /*4350*/  FADD.FTZ R207, R44, R44 ;  /* 0x0000002c2ccf7221 */ /* 0x000fe20000010000 */
[----:B------:R-:W-:Y:S01]  /*4360*/  PRMT R194, RZ, 0x7610, R12 ;  /* 0x00007610ffc27816 */ /* 0x000fe2000000000c */
[-C--:B----4-:R-:W-:Y:S01]  /*4370*/  FMUL.FTZ R157, R151, R155.reuse ;  /* 0x0000009b979d7220 */ /* 0x090fe20000410000 */
[C---:B------:R-:W-:Y:S01]  /*4380*/  ISETP.NE.AND P6, PT, R167.reuse, 0x1f, PT ;  /* 0x0000001fa700780c */ /* 0x040fe20003fc5270 */
[C---:B------:R-:W-:Y:S01]  /*4390*/  FFMA.FTZ R155, R170.reuse, R155, R158 ;  /* 0x0000009baa9b7223 */ /* 0x040fe2000001009e */
[----:B------:R-:W-:Y:S01]  /*43a0*/  ISETP.GT.U32.AND P4, PT, R167, 0x17, PT ;  /* 0x00000017a700780c */ /* 0x000fe20003f84070 */
[----:B-1----:R-:W-:Y:S01]  /*43b0*/  FMUL.FTZ R156, R151, R152 ;  /* 0x00000098979c7220 */ /* 0x002fe20000410000 */
[----:B------:R-:W-:Y:S01]  /*43c0*/  ISETP.GT.U32.AND P5, PT, R167, 0xf, PT ;  /* 0x0000000fa700780c */ /* 0x000fe20003fa4070 */
[C---:B------:R-:W-:Y:S01]  /*43d0*/  FFMA.FTZ R154, R170.reuse, R154, -R157 ;  /* 0x0000009aaa9a7223 */ /* 0x040fe2000001089d */
[----:B------:R-:W-:Y:S01]  /*43e0*/  PRMT R196, RZ, 0x7610, R13 ;  /* 0x00007610ffc47816 */ /* 0x000fe2000000000d */
[-C--:B--2---:R-:W-:Y:S01]  /*43f0*/  FFMA.FTZ R156, R170, R153.reuse, R156 ;  /* 0x00000099aa9c7223 */ /* 0x084fe2000001009c */
        /* <DEDUP_REMOVED lines=8> */
[----:B------:R-:W0:Y:S01]  /*4480*/  SHFL.UP PT, R157, R172, 0x2, RZ ;  /* 0x04400000ac9d7989 */ /* 0x000e2200000e00ff */
[----:B------:R-:W-:Y:S01]  /*4490*/  ISETP.GE.AND P3, PT, R36, 0x2, PT ;  /* 0x000000022400780c */ /* 0x000fe20003f66270 */
[----:B------:R-:W-:Y:S01]  /*44a0*/  FADD.FTZ R203, R43, R43 ;  /* 0x0000002b2bcb7221 */ /* 0x000fe20000010000 */
[----:B------:R-:W-:Y:S01]  /*44b0*/  PRMT R200, RZ, 0x7610, R15 ;  /* 0x00007610ffc87816 */ /* 0x000fe2000000000f */
[----:B------:R-:W1:Y:S01]  /*44c0*/  SHFL.UP PT, R155, R173, 0x2, RZ ;  /* 0x04400000ad9b7989 */ /* 0x000e6200000e00ff */
[----:B------:R-:W-:Y:S01]  /*44d0*/  PRMT R197, RZ, 0x7610, R14 ;  /* 0x00007610ffc57816 */ /* 0x000fe2000000000e */
[----:B------:R-:W-:Y:S01]  /*44e0*/  FADD.FTZ R201, R42, R42 ;  /* 0x0000002a2ac97221 */ /* 0x000fe20000010000 */
[----:B------:R-:W-:Y:S01]  /*44f0*/  MOV R208, UR7 ;  /* 0x0000000700d07c02 */ /* 0x000fe20008000f00 */
[----:B------:R-:W2:Y:S01]  /*4500*/  SHFL.UP PT, R151, R170, 0x2, RZ ;  /* 0x04400000aa977989 */ /* 0x000ea200000e00ff */
[----:B------:R-:W-:Y:S01]  /*4510*/  FADD.FTZ R198, R40, R40 ;  /* 0x0000002828c67221 */ /* 0x000fe20000010000 */
[----:B------:R-:W-:Y:S02]  /*4520*/  BSSY B0, `(.L_x_9895) ;  /* 0x000016f000007945 */ /* 0x000fe40003800000 */
[----:B------:R-:W4:Y:S01]  /*4530*/  SHFL.UP PT, R153, R156, 0x2, RZ ;  /* 0x044000009c997989 */ /* 0x000f2200000e00ff */
[----:B0-----:R-:W-:-:S02]  /*4540*/  FMUL.FTZ R152, R156, R157 ;  /* 0x0000009d9c987220 */ /* 0x001fc40000410000 */
[-C--:B-1----:R-:W-:Y:S02]  /*4550*/  FMUL.FTZ R159, R156, R155.reuse ;  /* 0x0000009b9c9f7220 */ /* 0x082fe40000410000 */
[----:B------:R-:W-:Y:S02]  /*4560*/  FFMA.FTZ R158, R170, R155, -R152 ;  /* 0x0000009baa9e7223 */ /* 0x000fe40000010898 */
[----:B--2---:R-:W-:Y:S02]  /*4570*/  FMUL.FTZ R154, R156, R151 ;  /* 0x000000979c9a7220 */ /* 0x004fe40000410000 */
        /* <DEDUP_REMOVED lines=10> */
[----:B------:R-:W-:Y:S01]  /*4620*/  FADD.FTZ R151, R55, R55 ;  /* 0x0000003737977221 */ /* 0x000fe20000010000 */
[----:B------:R-:W0:Y:S01]  /*4630*/  SHFL.UP PT, R164, R172, 0x4, RZ ;  /* 0x04800000aca47989 */ /* 0x000e2200000e00ff */
[----:B---3--:R-:W-:Y:S01]  /*4640*/  FMUL.FTZ R153, R26, UR30 ;  /* 0x0000001e1a997c20 */ /* 0x008fe20008410000 */
[----:B------:R-:W-:Y:S01]  /*4650*/  ISETP.GE.AND P3, PT, R36, 0x4, PT ;  /* 0x000000042400780c */ /* 0x000fe20003f66270 */
[----:B------:R-:W-:Y:S01]  /*4660*/  FMUL.FTZ R155, R26, UR31 ;  /* 0x0000001f1a9b7c20 */ /* 0x000fe20008410000 */
[----:B------:R-:W1:Y:S01]  /*4670*/  SHFL.UP PT, R162, R173, 0x4, RZ ;  /* 0x04800000ada27989 */ /* 0x000e6200000e00ff */
[----:B------:R-:W-:-:S02]  /*4680*/  FFMA.FTZ R166, R154, UR31, R153 ;  /* 0x0000001f9aa67c23 */ /* 0x000fc40008010099 */
[----:B------:R-:W-:Y:S01]  /*4690*/  FFMA.FTZ R160, R154, UR30, -R155 ;  /* 0x0000001e9aa07c23 */ /* 0x000fe2000801089b */
[----:B------:R-:W2:Y:S01]  /*46a0*/  SHFL.UP PT, R161, R170, 0x4, RZ ;  /* 0x04800000aaa17989 */ /* 0x000ea200000e00ff */
[C---:B------:R-:W-:Y:S02]  /*46b0*/  FMUL.FTZ R153, R152.reuse, UR30 ;  /* 0x0000001e98997c20 */ /* 0x040fe40008410000 */
[C---:B------:R-:W-:Y:S01]  /*46c0*/  FMUL.FTZ R166, R151.reuse, R166 ;  /* 0x000000a697a67220 */ /* 0x040fe20000410000 */
[----:B------:R-:W3:Y:S01]  /*46d0*/  SHFL.UP PT, R157, R159, 0x4, RZ ;  /* 0x048000009f9d7989 */ /* 0x000ee200000e00ff */
[----:B------:R-:W-:Y:S02]  /*46e0*/  FMUL.FTZ R27, R152, UR31 ;  /* 0x0000001f981b7c20 */ /* 0x000fe40008410000 */
[----:B------:R-:W-:Y:S02]  /*46f0*/  FMUL.FTZ R179, R151, R160 ;  /* 0x000000a097b37220 */ /* 0x000fe40000410000 */
[----:B------:R-:W-:-:S02]  /*4700*/  FFMA.FTZ R158, R30, UR31, R153 ;  /* 0x0000001f1e9e7c23 */ /* 0x000fc40008010099 */
[----:B------:R-:W-:Y:S02]  /*4710*/  FMUL.FTZ R160, R150, R166 ;  /* 0x000000a696a07220 */ /* 0x000fe40000410000 */
[----:B------:R-:W-:Y:S02]  /*4720*/  FFMA.FTZ R156, R30, UR30, -R27 ;  /* 0x0000001e1e9c7c23 */ /* 0x000fe4000801081b */
[----:B------:R-:W-:Y:S02]  /*4730*/  FMUL.FTZ R153, R31, R158 ;  /* 0x0000009e1f997220 */ /* 0x000fe40000410000 */
[C---:B------:R-:W-:Y:S02]  /*4740*/  FMUL.FTZ R27, R149.reuse, R166 ;  /* 0x000000a6951b7220 */ /* 0x040fe40000410000 */
[----:B------:R-:W-:Y:S02]  /*4750*/  FFMA.FTZ R160, -R149, R179, -R160 ;  /* 0x000000b395a07223 */ /* 0x000fe400000109a0 */
[----:B------:R-:W-:-:S02]  /*4760*/  FMUL.FTZ R156, R31, R156 ;  /* 0x0000009c1f9c7220 */ /* 0x000fc40000410000 */
[----:B------:R-:W-:Y:S01]  /*4770*/  FFMA.FTZ R155, R150, R179, -R27 ;  /* 0x000000b3969b7223 */ /* 0x000fe2000001081b */
[----:B------:R-:W-:Y:S01]  /*4780*/  PRMT R27, RZ, 0x5410, R24 ;  /* 0x00005410ff1b7816 */ /* 0x000fe20000000018 */
[----:B------:R-:W-:Y:S02]  /*4790*/  FADD.FTZ R160, -R153, R160 ;  /* 0x000000a099a07221 */ /* 0x000fe40000010100 */
[----:B------:R-:W-:Y:S01]  /*47a0*/  FADD.FTZ R158, R156, R155 ;  /* 0x0000009b9c9e7221 */ /* 0x000fe20000010000 */
[----:B------:R-:W-:Y:S01]  /*47b0*/  PRMT R155, RZ, 0x7610, R24 ;  /* 0x00007610ff9b7816 */ /* 0x000fe20000000018 */
[----:B------:R-:W-:Y:S01]  /*47c0*/  FMUL.FTZ R165, R120, -R160 ;  /* 0x800000a078a57220 */ /* 0x000fe20000410000 */
[----:B------:R-:W-:Y:S01]  /*47d0*/  PRMT R24, RZ, 0x5410, R25 ;  /* 0x00005410ff187816 */ /* 0x000fe20000000019 */
[----:B0-----:R-:W-:Y:S02]  /*47e0*/  FMUL.FTZ R25, R159, R164 ;  /* 0x000000a49f197220 */ /* 0x001fe40000410000 */
[----:B------:R-:W-:-:S02]  /*47f0*/  FFMA.FTZ R168, R121, R158, -R165 ;  /* 0x0000009e79a87223 */ /* 0x000fc400000108a5 */
[----:B------:R-:W-:Y:S02]  /*4800*/  FMUL.FTZ R158, R120, -R158 ;  /* 0x8000009e789e7220 */ /* 0x000fe40000410000 */
[----:B-1----:R-:W-:Y:S02]  /*4810*/  FMUL.FTZ R165, R159, R162 ;  /* 0x000000a29fa57220 */ /* 0x002fe40000410000 */
[----:B------:R-:W-:Y:S02]  /*4820*/  FFMA.FTZ R169, R121, R160, R158 ;  /* 0x000000a079a97223 */ /* 0x000fe4000001009e */
[----:B--2---:R-:W-:Y:S02]  /*4830*/  FMUL.FTZ R158, R159, R161 ;  /* 0x000000a19f9e7220 */ /* 0x004fe40000410000 */
[C---:B------:R-:W-:Y:S02]  /*4840*/  FFMA.FTZ R160, R170.reuse, R162, -R25 ;  /* 0x000000a2aaa07223 */ /* 0x040fe40000010819 */
[----:B------:R-:W-:-:S02]  /*4850*/  FFMA.FTZ R165, R170, R164, R165 ;  /* 0x000000a4aaa57223 */ /* 0x000fc400000100a5 */
[----:B------:R-:W-:Y:S02]  /*4860*/  FMUL.FTZ R25, R163, UR31 ;  /* 0x0000001fa3197c20 */ /* 0x000fe40008410000 */
[-C--:B---3--:R-:W-:Y:S02]  /*4870*/  FFMA.FTZ R164, R170, R157.reuse, R158 ;  /* 0x0000009daaa47223 */ /* 0x088fe4000001009e */
[----:B------:R-:W-:Y:S02]  /*4880*/  FMUL.FTZ R158, R159, R157 ;  /* 0x0000009d9f9e7220 */ /* 0x000fe40000410000 */
[----:B------:R-:W-:Y:S02]  /*4890*/  FMUL.FTZ R157, R163, UR30 ;  /* 0x0000001ea39d7c20 */ /* 0x000fe40008410000 */
[----:B------:R-:W-:Y:S02]  /*48a0*/  FADD.FTZ R162, R53, R53 ;  /* 0x0000003535a27221 */ /* 0x000fe40000010000 */
[----:B------:R-:W-:-:S02]  /*48b0*/  FFMA.FTZ R25, R24, UR30, -R25 ;  /* 0x0000001e18197c23 */ /* 0x000fc40008010819 */
[----:B------:R-:W-:Y:S02]  /*48c0*/  @P3 FFMA.FTZ R170, R170, R161, -R158 ;  /* 0x000000a1aaaa3223 */ /* 0x000fe4000001089e */
[----:B------:R-:W-:Y:S02]  /*48d0*/  FFMA.FTZ R157, R24, UR31, R157 ;  /* 0x0000001f189d7c23 */ /* 0x000fe4000801009d */
[----:B------:R-:W-:Y:S02]  /*48e0*/  @P3 FADD.FTZ R173, R173, R160 ;  /* 0x000000a0adad3221 */ /* 0x000fe40000010000 */
[----:B------:R-:W-:Y:S01]  /*48f0*/  FMUL.FTZ R161, R162, R25 ;  /* 0x00000019a2a17220 */ /* 0x000fe20000410000 */
[----:B------:R-:W-:Y:S01]  /*4900*/  FSEL R25, R159, R164, !P3 ;  /* 0x000000a49f197208 */ /* 0x000fe20005800000 */
[----:B------:R-:W-:Y:S01]  /*4910*/  @P3 FADD.FTZ R172, R172, R165 ;  /* 0x000000a5acac3221 */ /* 0x000fe20000010000 */
[----:B------:R-:W0:Y:S01]  /*4920*/  SHFL.UP PT, R171, R173, 0x8, RZ ;  /* 0x05000000adab7989 */ /* 0x000e2200000e00ff */
[----:B------:R-:W-:Y:S01]  /*4930*/  FMUL.FTZ R160, R162, R157 ;  /* 0x0000009da2a07220 */ /* 0x000fe20000410000 */
[----:B------:R-:W-:Y:S01]  /*4940*/  ISETP.GE.AND P3, PT, R36, 0x8, PT ;  /* 0x000000082400780c */ /* 0x000fe20003f66270 */
[----:B------:R-:W-:Y:S01]  /*4950*/  FADD.FTZ R157, R161, R168 ;  /* 0x000000a8a19d7221 */ /* 0x000fe20000010000 */
[----:B------:R-:W1:Y:S01]  /*4960*/  SHFL.UP PT, R165, R170, 0x8, RZ ;  /* 0x05000000aaa57989 */ /* 0x000e6200000e00ff */
[----:B------:R-:W-:-:S02]  /*4970*/  FMUL.FTZ R164, R155, UR30 ;  /* 0x0000001e9ba47c20 */ /* 0x000fc40008410000 */
[----:B------:R-:W-:Y:S01]  /*4980*/  FADD.FTZ R175, -R160, R169 ;  /* 0x000000a9a0af7221 */ /* 0x000fe20000010100 */
[----:B------:R-:W2:Y:S01]  /*4990*/  SHFL.UP PT, R174, R172, 0x8, RZ ;  /* 0x05000000acae7989 */ /* 0x000ea200000e00ff */
[----:B------:R-:W-:Y:S02]  /*49a0*/  FMUL.FTZ R176, R122, -R157 ;  /* 0x8000009d7ab07220 */ /* 0x000fe40000410000 */
[----:B------:R-:W-:Y:S01]  /*49b0*/  FMUL.FTZ R158, R155, UR31 ;  /* 0x0000001f9b9e7c20 */ /* 0x000fe20008410000 */
[----:B------:R-:W3:Y:S01]  /*49c0*/  SHFL.UP PT, R169, R25, 0x8, RZ ;  /* 0x0500000019a97989 */ /* 0x000ee200000e00ff */
[----:B------:R-:W-:Y:S02]  /*49d0*/  FADD.FTZ R159, R52, R52 ;  /* 0x00000034349f7221 */ /* 0x000fe40000010000 */
[----:B------:R-:W-:Y:S02]  /*49e0*/  FFMA.FTZ R168, R27, UR31, R164 ;  /* 0x0000001f1ba87c23 */ /* 0x000fe400080100a4 */
[----:B------:R-:W-:-:S02]  /*49f0*/  FFMA.FTZ R177, R123, R175, R176 ;  /* 0x000000af7bb17223 */ /* 0x000fc400000100b0 */
[----:B------:R-:W-:Y:S02]  /*4a00*/  FMUL.FTZ R176, R122, -R175 ;  /* 0x800000af7ab07220 */ /* 0x000fe40000410000 */
[----:B------:R-:W-:Y:S02]  /*4a10*/  FFMA.FTZ R164, R27, UR30, -R158 ;  /* 0x0000001e1ba47c23 */ /* 0x000fe4000801089e */
[----:B------:R-:W-:Y:S02]  /*4a20*/  FMUL.FTZ R158, R159, R168 ;  /* 0x000000a89f9e7220 */ /* 0x000fe40000410000 */
[----:B------:R-:W-:Y:S02]  /*4a30*/  FFMA.FTZ R176, R123, R157, -R176 ;  /* 0x0000009d7bb07223 */ /* 0x000fe400000108b0 */
[----:B------:R-:W-:Y:S02]  /*4a40*/  FMUL.FTZ R157, R159, R164 ;  /* 0x000000a49f9d7220 */ /* 0x000fe40000410000 */
[----:B------:R-:W-:-:S02]  /*4a50*/  FADD.FTZ R177, -R158, R177 ;  /* 0x000000b19eb17221 */ /* 0x000fc40000010100 */
[----:B------:R-:W-:Y:S02]  /*4a60*/  FADD.FTZ R176, R157, R176 ;  /* 0x000000b09db07221 */ /* 0x000fe40000010000 */
[----:B------:R-:W-:Y:S02]  /*4a70*/  FMUL.FTZ R164, R124, -R177 ;  /* 0x800000b17ca47220 */ /* 0x000fe40000410000 */
[----:B0-----:R-:W-:Y:S02]  /*4a80*/  FMUL.FTZ R175, R25, R171 ;  /* 0x000000ab19af7220 */ /* 0x001fe40000410000 */
[----:B------:R-:W-:Y:S02]  /*4a90*/  FFMA.FTZ R181, R125, R176, -R164 ;  /* 0x000000b07db57223 */ /* 0x000fe400000108a4 */
[C---:B-1----:R-:W-:Y:S02]  /*4aa0*/  FMUL.FTZ R164, R25.reuse, R165 ;  /* 0x000000a519a47220 */ /* 0x042fe40000410000 */
[----:B--2---:R-:W-:-:S02]  /*4ab0*/  FMUL.FTZ R168, R25, R174 ;  /* 0x000000ae19a87220 */ /* 0x004fc40000410000 */
[C---:B---3--:R-:W-:Y:S02]  /*4ac0*/  FFMA.FTZ R164, R170.reuse, R169, R164 ;  /* 0x000000a9aaa47223 */ /* 0x048fe400000100a4 */
[C---:B------:R-:W-:Y:S02]  /*4ad0*/  FFMA.FTZ R175, R170.reuse, R174, R175 ;  /* 0x000000aeaaaf7223 */ /* 0x040fe400000100af */
[----:B------:R-:W-:Y:S01]  /*4ae0*/  FFMA.FTZ R168, R170, R171, -R168 ;  /* 0x000000abaaa87223 */ /* 0x000fe200000108a8 */
[----:B------:R-:W-:Y:S01]  /*4af0*/  FSEL R171, R25, R164, !P3 ;  /* 0x000000a419ab7208 */ /* 0x000fe20005800000 */
[----:B------:R-:W-:Y:S01]  /*4b00*/  @P3 FADD.FTZ R172, R172, R175 ;  /* 0x000000afacac3221 */ /* 0x000fe20000010000 */
[----:B------:R-:W-:Y:S01]  /*4b10*/  PRMT R175, RZ, 0x5410, R23 ;  /* 0x00005410ffaf7816 */ /* 0x000fe20000000017 */
[----:B------:R-:W-:Y:S02]  /*4b20*/  FMUL.FTZ R164, R221, UR31 ;  /* 0x0000001fdda47c20 */ /* 0x000fe40008410000 */
[----:B------:R-:W-:Y:S01]  /*4b30*/  FMUL.FTZ R169, R25, R169 ;  /* 0x000000a919a97220 */ /* 0x000fe20000410000 */
[----:B------:R-:W-:Y:S01]  /*4b40*/  SHFL.UP PT, R178, R171, 0x10, RZ ;  /* 0x06000000abb27989 */ /* 0x000fe200000e00ff */
[----:B------:R-:W-:-:S02]  /*4b50*/  @P3 FADD.FTZ R173, R173, R168 ;  /* 0x000000a8adad3221 */ /* 0x000fc40000010000 */
[----:B------:R-:W-:Y:S02]  /*4b60*/  FADD.FTZ R25, R51, R51 ;  /* 0x0000003333197221 */ /* 0x000fe40000010000 */
[----:B------:R-:W-:Y:S01]  /*4b70*/  FFMA.FTZ R164, R175, UR30, -R164 ;  /* 0x0000001eafa47c23 */ /* 0x000fe200080108a4 */
[----:B------:R-:W-:Y:S01]  /*4b80*/  SHFL.UP PT, R180, R173, 0x10, RZ ;  /* 0x06000000adb47989 */ /* 0x000fe200000e00ff */
[----:B------:R-:W-:Y:S02]  /*4b90*/  FMUL.FTZ R168, R221, UR30 ;  /* 0x0000001edda87c20 */ /* 0x000fe40008410000 */
[----:B------:R-:W-:Y:S02]  /*4ba0*/  FMUL.FTZ R176, R124, -R176 ;  /* 0x800000b07cb07220 */ /* 0x000fe40000410000 */
[----:B------:R-:W-:Y:S01]  /*4bb0*/  @P3 FFMA.FTZ R170, R170, R165, -R169 ;  /* 0x000000a5aaaa3223 */ /* 0x000fe200000108a9 */
[----:B------:R-:W-:Y:S01]  /*4bc0*/  ISETP.GE.AND P3, PT, R36, 0x10, PT ;  /* 0x000000102400780c */ /* 0x000fe20003f66270 */
[----:B------:R-:W-:-:S02]  /*4bd0*/  FMUL.FTZ R22, R25, R164 ;  /* 0x000000a419167220 */ /* 0x000fc40000410000 */
[----:B------:R-:W-:Y:S02]  /*4be0*/  FFMA.FTZ R168, R175, UR31, R168 ;  /* 0x0000001fafa87c23 */ /* 0x000fe400080100a8 */
[----:B------:R-:W-:Y:S02]  /*4bf0*/  FFMA.FTZ R174, R125, R177, R176 ;  /* 0x000000b17dae7223 */ /* 0x000fe400000100b0 */
[----:B------:R-:W-:Y:S01]  /*4c00*/  FADD.FTZ R182, R22, R181 ;  /* 0x000000b516b67221 */ /* 0x000fe20000010000 */
[----:B------:R-:W0:Y:S01]  /*4c10*/  SHFL.UP PT, R177, R170, 0x10, RZ ;  /* 0x06000000aab17989 */ /* 0x000e2200000e00ff */
[----:B------:R-:W-:Y:S02]  /*4c20*/  FMUL.FTZ R23, R25, R168 ;  /* 0x000000a819177220 */ /* 0x000fe40000410000 */
[----:B------:R-:W-:Y:S01]  /*4c30*/  FMUL.FTZ R168, R225, UR30 ;  /* 0x0000001ee1a87c20 */ /* 0x000fe20008410000 */
[----:B------:R-:W1:Y:S01]  /*4c40*/  SHFL.UP PT, R181, R172, 0x10, RZ ;  /* 0x06000000acb57989 */ /* 0x000e6200000e00ff */
[----:B------:R-:W-:-:S02]  /*4c50*/  FADD.FTZ R174, -R23, R174 ;  /* 0x000000ae17ae7221 */ /* 0x000fc40000010100 */
[----:B------:R-:W-:Y:S02]  /*4c60*/  FMUL.FTZ R164, R225, UR31 ;  /* 0x0000001fe1a47c20 */ /* 0x000fe40008410000 */
[----:B------:R-:W-:Y:S02]  /*4c70*/  FMUL.FTZ R183, R126, -R174 ;  /* 0x800000ae7eb77220 */ /* 0x000fe40000410000 */
[----:B------:R-:W-:Y:S02]  /*4c80*/  FADD.FTZ R176, R50, R50 ;  /* 0x0000003232b07221 */ /* 0x000fe40000010000 */
[----:B------:R-:W-:Y:S02]  /*4c90*/  FMUL.FTZ R184, R126, -R182 ;  /* 0x800000b67eb87220 */ /* 0x000fe40000410000 */
[C---:B------:R-:W-:Y:S02]  /*4ca0*/  FFMA.FTZ R169, R223.reuse, UR31, R168 ;  /* 0x0000001fdfa97c23 */ /* 0x040fe400080100a8 */
[----:B------:R-:W-:-:S02]  /*4cb0*/  FFMA.FTZ R165, R223, UR30, -R164 ;  /* 0x0000001edfa57c23 */ /* 0x000fc400080108a4 */
[C---:B------:R-:W-:Y:S02]  /*4cc0*/  FFMA.FTZ R182, R127.reuse, R182, -R183 ;  /* 0x000000b67fb67223 */ /* 0x040fe400000108b7 */
[----:B------:R-:W-:Y:S01]  /*4cd0*/  FFMA.FTZ R183, R127, R174, R184 ;  /* 0x000000ae7fb77223 */ /* 0x000fe200000100b8 */
[----:B------:R-:W-:Y:S01]  /*4ce0*/  PRMT R174, RZ, 0x5410, R21 ;  /* 0x00005410ffae7816 */ /* 0x000fe20000000015 */
[C---:B------:R-:W-:Y:S02]  /*4cf0*/  FMUL.FTZ R164, R176.reuse, R169 ;  /* 0x000000a9b0a47220 */ /* 0x040fe40000410000 */
[----:B------:R-:W-:Y:S02]  /*4d00*/  FMUL.FTZ R165, R176, R165 ;  /* 0x000000a5b0a57220 */ /* 0x000fe40000410000 */
[----:B------:R-:W-:Y:S02]  /*4d10*/  FADD.FTZ R183, -R164, R183 ;  /* 0x000000b7a4b77221 */ /* 0x000fe40000010100 */
[----:B------:R-:W-:-:S02]  /*4d20*/  FADD.FTZ R182, R165, R182 ;  /* 0x000000b6a5b67221 */ /* 0x000fc40000010000 */
[C---:B------:R-:W-:Y:S02]  /*4d30*/  FMUL.FTZ R20, R128.reuse, -R183 ;  /* 0x800000b780147220 */ /* 0x040fe40000410000 */
[-C--:B------:R-:W-:Y:S02]  /*4d40*/  FMUL.FTZ R168, R128, -R182.reuse ;  /* 0x800000b680a87220 */ /* 0x080fe40000410000 */
[C---:B0-----:R-:W-:Y:S02]  /*4d50*/  FMUL.FTZ R21, R171.reuse, R177 ;  /* 0x000000b1ab157220 */ /* 0x041fe40000410000 */
[----:B-1----:R-:W-:Y:S02]  /*4d60*/  FMUL.FTZ R169, R171, R181 ;  /* 0x000000b5aba97220 */ /* 0x002fe40000410000 */
[C---:B------:R-:W-:Y:S02]  /*4d70*/  FFMA.FTZ R182, R129.reuse, R182, -R20 ;  /* 0x000000b681b67223 */ /* 0x040fe40000010814 */
[----:B------:R-:W-:-:S02]  /*4d80*/  FFMA.FTZ R183, R129, R183, R168 ;  /* 0x000000b781b77223 */ /* 0x000fc400000100a8 */
[C---:B------:R-:W-:Y:S02]  /*4d90*/  FMUL.FTZ R20, R171.reuse, R178 ;  /* 0x000000b2ab147220 */ /* 0x040fe40000410000 */
[C---:B------:R-:W-:Y:S02]  /*4da0*/  FMUL.FTZ R168, R171.reuse, R180 ;  /* 0x000000b4aba87220 */ /* 0x040fe40000410000 */
[C---:B------:R-:W-:Y:S02]  /*4db0*/  FFMA.FTZ R178, R170.reuse, R178, R21 ;  /* 0x000000b2aab27223 */ /* 0x040fe40000010015 */
[----:B------:R-:W-:Y:S02]  /*4dc0*/  FFMA.FTZ R180, R170, R180, -R169 ;  /* 0x000000b4aab47223 */ /* 0x000fe400000108a9 */
[----:B------:R-:W-:Y:S01]  /*4dd0*/  FMUL.FTZ R169, R218, UR30 ;  /* 0x0000001edaa97c20 */ /* 0x000fe20008410000 */
[----:B------:R-:W-:Y:S01]  /*4de0*/  FSEL R171, R171, R178, !P3 ;  /* 0x000000b2abab7208 */ /* 0x000fe20005800000 */
[----:B------:R-:W-:-:S02]  /*4df0*/  FFMA.FTZ R181, R170, R181, R168 ;  /* 0x000000b5aab57223 */ /* 0x000fc400000100a8 */
[----:B------:R-:W-:Y:S01]  /*4e00*/  FMUL.FTZ R21, R218, UR31 ;  /* 0x0000001fda157c20 */ /* 0x000fe20008410000 */
[----:B------:R0:W-:Y:S01]  /*4e10*/  SHFL.IDX PT, R168, R33, RZ, 0x1f ;  /* 0x00001fff21a87589 */ /* 0x0001e200000e0000 */
[----:B------:R-:W-:Y:S02]  /*4e20*/  FFMA.FTZ R169, R174, UR31, R169 ;  /* 0x0000001faea97c23 */ /* 0x000fe400080100a9 */
[----:B------:R-:W-:Y:S02]  /*4e30*/  @P3 FFMA.FTZ R170, R170, R177, -R20 ;  /* 0x000000b1aaaa3223 */ /* 0x000fe40000010814 */
[----:B------:R-:W-:Y:S02]  /*4e40*/  @P3 FADD.FTZ R172, R172, R181 ;  /* 0x000000b5acac3221 */ /* 0x000fe40000010000 */
[----:B------:R-:W-:Y:S01]  /*4e50*/  FFMA.FTZ R21, R174, UR30, -R21 ;  /* 0x0000001eae157c23 */ /* 0x000fe20008010815 */
[----:B------:R1:W2:Y:S01]  /*4e60*/  SHFL.UP PT, R181, R171, 0x1, RZ ;  /* 0x04200000abb57989 */ /* 0x0002a200000e00ff */
[----:B------:R-:W-:-:S02]  /*4e70*/  FMUL.FTZ R20, R224, R169 ;  /* 0x000000a9e0147220 */ /* 0x000fc40000410000 */
[----:B------:R-:W-:Y:S01]  /*4e80*/  @P3 FADD.FTZ R173, R173, R180 ;  /* 0x000000b4adad3221 */ /* 0x000fe20000010000 */
[----:B------:R-:W-:Y:S01]  /*4e90*/  SHFL.IDX PT, R169, R32, RZ, 0x1f ;  /* 0x00001fff20a97589 */ /* 0x000fe200000e0000 */
[----:B------:R-:W-:Y:S01]  /*4ea0*/  FMUL.FTZ R21, R224, R21 ;  /* 0x00000015e0157220 */ /* 0x000fe20000410000 */
[----:B------:R-:W-:Y:S01]  /*4eb0*/  ISETP.GT.U32.AND P3, PT, R167, 0x1b, PT ;  /* 0x0000001ba700780c */ /* 0x000fe20003f64070 */
[----:B------:R-:W-:Y:S01]  /*4ec0*/  FADD.FTZ R183, -R20, R183 ;  /* 0x000000b714b77221 */ /* 0x000fe20000010100 */
[----:B------:R3:W4:Y:S01]  /*4ed0*/  SHFL.UP PT, R177, R170, 0x1, RZ ;  /* 0x04200000aab17989 */ /* 0x00072200000e00ff */
[----:B------:R-:W-:Y:S02]  /*4ee0*/  FADD.FTZ R182, R21, R182 ;  /* 0x000000b615b67221 */ /* 0x000fe40000010000 */
[----:B------:R-:W-:Y:S01]  /*4ef0*/  FMUL.FTZ R184, R130, -R183 ;  /* 0x800000b782b87220 */ /* 0x000fe20000410000 */
[----:B------:R-:W4:Y:S01]  /*4f00*/  SHFL.UP PT, R173, R173, 0x1, RZ ;  /* 0x04200000adad7989 */ /* 0x000f2200000e00ff */
[----:B------:R-:W-:-:S02]  /*4f10*/  FMUL.FTZ R180, R231, UR30 ;  /* 0x0000001ee7b47c20 */ /* 0x000fc40008410000 */
[-C--:B0-----:R-:W-:Y:S01]  /*4f20*/  FFMA.FTZ R33, R131, R182.reuse, -R184 ;  /* 0x000000b683217223 */ /* 0x081fe200000108b8 */
[----:B------:R-:W0:Y:S01]  /*4f30*/  SHFL.UP PT, R172, R172, 0x1, RZ ;  /* 0x04200000acac7989 */ /* 0x000e2200000e00ff */
[----:B------:R-:W-:Y:S02]  /*4f40*/  FMUL.FTZ R178, R231, UR31 ;  /* 0x0000001fe7b27c20 */ /* 0x000fe40008410000 */
[----:B------:R-:W-:Y:S02]  /*4f50*/  FMUL.FTZ R182, R130, -R182 ;  /* 0x800000b682b67220 */ /* 0x000fe40000410000 */
[C---:B------:R-:W-:Y:S02]  /*4f60*/  FFMA.FTZ R180, R217.reuse, UR31, R180 ;  /* 0x0000001fd9b47c23 */ /* 0x040fe400080100b4 */
[----:B------:R-:W-:Y:S02]  /*4f70*/  FFMA.FTZ R178, R217, UR30, -R178 ;  /* 0x0000001ed9b27c23 */ /* 0x000fe400080108b2 */
[----:B------:R-:W-:-:S02]  /*4f80*/  FFMA.FTZ R182, R131, R183, R182 ;  /* 0x000000b783b67223 */ /* 0x000fc400000100b6 */
[C---:B-1----:R-:W-:Y:S02]  /*4f90*/  FMUL.FTZ R171, R219.reuse, R180 ;  /* 0x000000b4dbab7220 */ /* 0x042fe40000410000 */
[----:B---3--:R-:W-:Y:S02]  /*4fa0*/  FMUL.FTZ R170, R219, R178 ;  /* 0x000000b2dbaa7220 */ /* 0x008fe40000410000 */
[----:B------:R-:W-:Y:S02]  /*4fb0*/  FADD.FTZ R182, -R171, R182 ;  /* 0x000000b6abb67221 */ /* 0x000fe40000010100 */
[----:B--2---:R-:W-:Y:S02]  /*4fc0*/  FMUL.FTZ R32, R181, R168 ;  /* 0x000000a8b5207220 */ /* 0x004fe40000410000 */
[----:B------:R-:W-:Y:S02]  /*4fd0*/  FADD.FTZ R33, R170, R33 ;  /* 0x00000021aa217221 */ /* 0x000fe40000010000 */
[----:B------:R-:W-:-:S02]  /*4fe0*/  FMUL.FTZ R178, R132, -R182 ;  /* 0x800000b684b27220 */ /* 0x000fc40000410000 */
[----:B----4-:R-:W-:Y:S02]  /*4ff0*/  FFMA.FTZ R32, R177, R169, -R32 ;  /* 0x000000a9b1207223 */ /* 0x010fe40000010820 */
[----:B------:R-:W-:Y:S02]  /*5000*/  FMUL.FTZ R180, R132, -R33 ;  /* 0x8000002184b47220 */ /* 0x000fe40000410000 */
[----:B------:R-:W-:Y:S02]  /*5010*/  FMUL.FTZ R181, R181, R169 ;  /* 0x000000a9b5b57220 */ /* 0x000fe40000410000 */
[----:B------:R-:W-:Y:S02]  /*5020*/  FFMA.FTZ R183, R133, R33, -R178 ;  /* 0x0000002185b77223 */ /* 0x000fe400000108b2 */
[----:B------:R-:W-:Y:S02]  /*5030*/  FMUL.FTZ R33, R212, UR31 ;  /* 0x0000001fd4217c20 */ /* 0x000fe40008410000 */
[----:B------:R-:W-:-:S02]  /*5040*/  @P2 FADD.FTZ R169, R173, R32 ;  /* 0x00000020ada92221 */ /* 0x000fc40000010000 */
[----:B------:R-:W-:Y:S01]  /*5050*/  FFMA.FTZ R181, R177, R168, R181 ;  /* 0x000000a8b1b57223 */ /* 0x000fe200000100b5 */
[----:B------:R-:W-:Y:S01]  /*5060*/  MOV R177, UR29 ;  /* 0x0000001d00b17c02 */ /* 0x000fe20008000f00 */
[----:B------:R-:W-:Y:S02]  /*5070*/  FMUL.FTZ R173, R212, UR30 ;  /* 0x0000001ed4ad7c20 */ /* 0x000fe40008410000 */
[C---:B------:R-:W-:Y:S01]  /*5080*/  FFMA.FTZ R33, R214.reuse, UR30, -R33 ;  /* 0x0000001ed6217c23 */ /* 0x040fe20008010821 */
[----:B------:R-:W-:Y:S01]  /*5090*/  ISETP.GE.OR P0, PT, R177, c[0x0][0x174], P0 ;  /* 0x00005d00b1007a0c */ /* 0x000fe20000706670 */
[----:B------:R-:W-:Y:S02]  /*50a0*/  FFMA.FTZ R173, R214, UR31, R173 ;  /* 0x0000001fd6ad7c23 */ /* 0x000fe400080100ad */
[----:B0-----:R-:W-:Y:S01]  /*50b0*/  @P2 FADD.FTZ R168, R172, R181 ;  /* 0x000000b5aca82221 */ /* 0x001fe20000010000 */
[----:B------:R-:W-:Y:S01]  /*50c0*/  ISETP.GT.U32.AND P2, PT, R167, 0x1d, PT ;  /* 0x0000001da700780c */ /* 0x000fe20003f44070 */
[C---:B------:R-:W-:Y:S01]  /*50d0*/  FMUL.FTZ R172, R216.reuse, R33 ;  /* 0x00000021d8ac7220 */ /* 0x040fe20000410000 */
[----:B------:R-:W-:Y:S01]  /*50e0*/  PRMT R167, RZ, 0x5410, R13 ;  /* 0x00005410ffa77816 */ /* 0x000fe2000000000d */
[----:B------:R-:W-:Y:S01]  /*50f0*/  FFMA.FTZ R180, R133, R182, R180 ;  /* 0x000000b685b47223 */ /* 0x000fe200000100b4 */
[----:B------:R-:W-:Y:S01]  /*5100*/  PRMT R33, RZ, 0x5410, R14 ;  /* 0x00005410ff217816 */ /* 0x000fe2000000000e */
[----:B------:R-:W-:-:S02]  /*5110*/  FMUL.FTZ R173, R216, R173 ;  /* 0x000000add8ad7220 */ /* 0x000fc40000410000 */
[----:B------:R-:W-:Y:S02]  /*5120*/  FADD.FTZ R183, R172, R183 ;  /* 0x000000b7acb77221 */ /* 0x000fe40000010000 */
[----:B------:R-:W-:Y:S02]  /*5130*/  FADD.FTZ R180, -R173, R180 ;  /* 0x000000b4adb47221 */ /* 0x000fe40000010100 */
[CC--:B------:R-:W-:Y:S02]  /*5140*/  FMUL.FTZ R19, R134.reuse, -R183.reuse ;  /* 0x800000b786137220 */ /* 0x0c0fe40000410000 */
[-C--:B------:R-:W-:Y:S02]  /*5150*/  FMUL.FTZ R32, R134, -R180.reuse ;  /* 0x800000b486207220 */ /* 0x080fe40000410000 */
[C---:B------:R-:W-:Y:S01]  /*5160*/  FFMA.FTZ R180, R135.reuse, R180, R19 ;  /* 0x000000b487b47223 */ /* 0x040fe20000010013 */
[----:B------:R-:W-:Y:S01]  /*5170*/  PRMT R19, RZ, 0x7610, R18 ;  /* 0x00007610ff137816 */ /* 0x000fe20000000012 */
[----:B------:R-:W-:Y:S01]  /*5180*/  FFMA.FTZ R183, R135, R183, -R32 ;  /* 0x000000b787b77223 */ /* 0x000fe20000010820 */
[----:B------:R-:W-:Y:S01]  /*5190*/  PRMT R18, RZ, 0x5410, R17 ;  /* 0x00005410ff127816 */ /* 0x000fe20000000011 */
[----:B------:R-:W-:-:S02]  /*51a0*/  FMUL.FTZ R17, R149, R3 ;  /* 0x0000000395117220 */ /* 0x000fc40000410000 */
[C---:B------:R-:W-:Y:S02]  /*51b0*/  FMUL.FTZ R32, R19.reuse, UR30 ;  /* 0x0000001e13207c20 */ /* 0x040fe40008410000 */
[----:B------:R-:W-:Y:S02]  /*51c0*/  FMUL.FTZ R12, R19, UR31 ;  /* 0x0000001f130c7c20 */ /* 0x000fe40008410000 */
[C---:B------:R-:W-:Y:S02]  /*51d0*/  FFMA.FTZ R32, R211.reuse, UR31, R32 ;  /* 0x0000001fd3207c23 */ /* 0x040fe40008010020 */
[----:B------:R-:W-:Y:S02]  /*51e0*/  FFMA.FTZ R12, R211, UR30, -R12 ;  /* 0x0000001ed30c7c23 */ /* 0x000fe4000801080c */
[C---:B------:R-:W-:Y:S01]  /*51f0*/  FMUL.FTZ R177, R213.reuse, R32 ;  /* 0x00000020d5b17220 */ /* 0x040fe20000410000 */
[----:B------:R-:W-:Y:S01]  /*5200*/  PRMT R32, RZ, 0x5410, R15 ;  /* 0x00005410ff207816 */ /* 0x000fe2000000000f */
[----:B------:R-:W-:-:S02]  /*5210*/  FMUL.FTZ R178, R213, R12 ;  /* 0x0000000cd5b27220 */ /* 0x000fc40000410000 */
[----:B------:R-:W-:Y:S02]  /*5220*/  FADD.FTZ R180, -R177, R180 ;  /* 0x000000b4b1b47221 */ /* 0x000fe40000010100 */
[----:B------:R-:W-:Y:S02]  /*5230*/  FADD.FTZ R183, R178, R183 ;  /* 0x000000b7b2b77221 */ /* 0x000fe40000010000 */
[CC--:B------:R-:W-:Y:S02]  /*5240*/  FMUL.FTZ R12, R136.reuse, -R180.reuse ;  /* 0x800000b4880c7220 */ /* 0x0c0fe40000410000 */
[-C--:B------:R-:W-:Y:S02]  /*5250*/  FMUL.FTZ R13, R136, -R183.reuse ;  /* 0x800000b7880d7220 */ /* 0x080fe40000410000 */
[C---:B------:R-:W-:Y:S02]  /*5260*/  FFMA.FTZ R16, R137.reuse, R183, -R12 ;  /* 0x000000b789107223 */ /* 0x040fe4000001080c */
[----:B------:R-:W-:-:S02]  /*5270*/  FFMA.FTZ R183, R137, R180, R13 ;  /* 0x000000b489b77223 */ /* 0x000fc4000001000d */
[C---:B------:R-:W-:Y:S02]  /*5280*/  FMUL.FTZ R15, R206.reuse, UR30 ;  /* 0x0000001ece0f7c20 */ /* 0x040fe40008410000 */
[----:B------:R-:W-:Y:S02]  /*5290*/  FMUL.FTZ R13, R206, UR31 ;  /* 0x0000001fce0d7c20 */ /* 0x000fe40008410000 */
[-C--:B------:R-:W-:Y:S02]  /*52a0*/  FMUL.FTZ R12, R149, -R2.reuse ;  /* 0x80000002950c7220 */ /* 0x080fe40000410000 */
[C---:B------:R-:W-:Y:S02]  /*52b0*/  FFMA.FTZ R15, R18.reuse, UR31, R15 ;  /* 0x0000001f120f7c23 */ /* 0x040fe4000801000f */
[----:B------:R-:W-:Y:S02]  /*52c0*/  FFMA.FTZ R13, R18, UR30, -R13 ;  /* 0x0000001e120d7c23 */ /* 0x000fe4000801080d */
[----:B------:R-:W-:-:S02]  /*52d0*/  FFMA.FTZ R17, R150, R2, -R17 ;  /* 0x0000000296117223 */ /* 0x000fc40000010811 */
[----:B------:R-:W-:Y:S02]  /*52e0*/  FFMA.FTZ R12, R150, -R3, R12 ;  /* 0x80000003960c7223 */ /* 0x000fe4000001000c */
[C---:B------:R-:W-:Y:S02]  /*52f0*/  FMUL.FTZ R180, R210.reuse, R15 ;  /* 0x0000000fd2b47220 */ /* 0x040fe40000410000 */
[----:B------:R-:W-:Y:S02]  /*5300*/  FMUL.FTZ R181, R210, R13 ;  /* 0x0000000dd2b57220 */ /* 0x000fe40000410000 */
[C---:B------:R-:W-:Y:S02]  /*5310*/  FMUL.FTZ R13, R120.reuse, -R17 ;  /* 0x80000011780d7220 */ /* 0x040fe40000410000 */
[----:B------:R-:W-:Y:S02]  /*5320*/  FMUL.FTZ R14, R120, -R12 ;  /* 0x8000000c780e7220 */ /* 0x000fe40000410000 */
[----:B------:R-:W-:-:S02]  /*5330*/  FADD.FTZ R183, -R180, R183 ;  /* 0x000000b7b4b77221 */ /* 0x000fc40000010100 */
[----:B------:R-:W-:Y:S02]  /*5340*/  FFMA.FTZ R13, R121, R12, R13 ;  /* 0x0000000c790d7223 */ /* 0x000fe4000001000d */
[----:B------:R-:W-:Y:S02]  /*5350*/  FADD.FTZ R15, R181, R16 ;  /* 0x00000010b50f7221 */ /* 0x000fe40000010000 */
[----:B------:R-:W-:Y:S02]  /*5360*/  FFMA.FTZ R14, R121, R17, -R14 ;  /* 0x00000011790e7223 */ /* 0x000fe4000001080e */
[----:B------:R-:W-:Y:S02]  /*5370*/  FMUL.FTZ R182, R138, -R183 ;  /* 0x800000b78ab67220 */ /* 0x000fe40000410000 */
[----:B------:R-:W-:Y:S02]  /*5380*/  FMUL.FTZ R12, R122, -R13 ;  /* 0x8000000d7a0c7220 */ /* 0x000fe40000410000 */
[----:B------:R-:W-:-:S02]  /*5390*/  FMUL.FTZ R186, R138, -R15 ;  /* 0x8000000f8aba7220 */ /* 0x000fc40000410000 */
[-C--:B------:R-:W-:Y:S02]  /*53a0*/  FMUL.FTZ R16, R122, -R14.reuse ;  /* 0x8000000e7a107220 */ /* 0x080fe40000410000 */
[----:B------:R-:W-:Y:S02]  /*53b0*/  FFMA.FTZ R184, R139, R15, -R182 ;  /* 0x0000000f8bb87223 */ /* 0x000fe400000108b6 */
[C---:B------:R-:W-:Y:S02]  /*53c0*/  FFMA.FTZ R15, R123.reuse, R14, -R12 ;  /* 0x0000000e7b0f7223 */ /* 0x040fe4000001080c */
[----:B------:R-:W-:Y:S02]  /*53d0*/  FFMA.FTZ R16, R123, R13, R16 ;  /* 0x0000000d7b107223 */ /* 0x000fe40000010010 */
[----:B------:R-:W-:Y:S02]  /*53e0*/  FMUL.FTZ R12, R209, UR31 ;  /* 0x0000001fd10c7c20 */ /* 0x000fe40008410000 */
[----:B------:R-:W-:-:S02]  /*53f0*/  FMUL.FTZ R13, R124, -R15 ;  /* 0x8000000f7c0d7220 */ /* 0x000fc40000410000 */
[----:B------:R-:W-:Y:S02]  /*5400*/  FMUL.FTZ R14, R209, UR30 ;  /* 0x0000001ed10e7c20 */ /* 0x000fe40008410000 */
[-C--:B------:R-:W-:Y:S02]  /*5410*/  FMUL.FTZ R182, R124, -R16.reuse ;  /* 0x800000107cb67220 */ /* 0x080fe40000410000 */
[----:B------:R-:W-:Y:S02]  /*5420*/  FFMA.FTZ R12, R205, UR30, -R12 ;  /* 0x0000001ecd0c7c23 */ /* 0x000fe4000801080c */
[----:B------:R-:W-:Y:S02]  /*5430*/  FFMA.FTZ R13, R125, R16, R13 ;  /* 0x000000107d0d7223 */ /* 0x000fe4000001000d */
[----:B------:R-:W-:Y:S02]  /*5440*/  FFMA.FTZ R17, R139, R183, R186 ;  /* 0x000000b78b117223 */ /* 0x000fe400000100ba */
[----:B------:R-:W-:-:S02]  /*5450*/  FFMA.FTZ R14, R205, UR31, R14 ;  /* 0x0000001fcd0e7c23 */ /* 0x000fc4000801000e */
[----:B------:R-:W-:Y:S02]  /*5460*/  FFMA.FTZ R15, R125, R15, -R182 ;  /* 0x0000000f7d0f7223 */ /* 0x000fe400000108b6 */
[C---:B------:R-:W-:Y:S02]  /*5470*/  FMUL.FTZ R183, R207.reuse, R12 ;  /* 0x0000000ccfb77220 */ /* 0x040fe40000410000 */
[C---:B------:R-:W-:Y:S02]  /*5480*/  FMUL.FTZ R12, R126.reuse, -R13 ;  /* 0x8000000d7e0c7220 */ /* 0x040fe40000410000 */
[----:B------:R-:W-:Y:S02]  /*5490*/  FMUL.FTZ R182, R207, R14 ;  /* 0x0000000ecfb67220 */ /* 0x000fe40000410000 */
[-C--:B------:R-:W-:Y:S02]  /*54a0*/  FMUL.FTZ R14, R126, -R15.reuse ;  /* 0x8000000f7e0e7220 */ /* 0x080fe40000410000 */
[----:B------:R-:W-:-:S02]  /*54b0*/  FFMA.FTZ R12, R127, R15, -R12 ;  /* 0x0000000f7f0c7223 */ /* 0x000fc4000001080c */
[----:B------:R-:W-:Y:S02]  /*54c0*/  FADD.FTZ R17, -R182, R17 ;  /* 0x00000011b6117221 */ /* 0x000fe40000010100 */
[----:B------:R-:W-:Y:S02]  /*54d0*/  FADD.FTZ R184, R183, R184 ;  /* 0x000000b8b7b87221 */ /* 0x000fe40000010000 */
[----:B------:R-:W-:Y:S02]  /*54e0*/  FFMA.FTZ R14, R127, R13, R14 ;  /* 0x0000000d7f0e7223 */ /* 0x000fe4000001000e */
[----:B------:R-:W-:Y:S02]  /*54f0*/  FMUL.FTZ R15, R128, -R12 ;  /* 0x8000000c800f7220 */ /* 0x000fe40000410000 */
[C---:B------:R-:W-:Y:S02]  /*5500*/  FMUL.FTZ R16, R140.reuse, -R17 ;  /* 0x800000118c107220 */ /* 0x040fe40000410000 */
[----:B------:R-:W-:-:S02]  /*5510*/  FMUL.FTZ R188, R140, -R184 ;  /* 0x800000b88cbc7220 */ /* 0x000fc40000410000 */
[-C--:B------:R-:W-:Y:S02]  /*5520*/  FMUL.FTZ R13, R128, -R14.reuse ;  /* 0x8000000e800d7220 */ /* 0x080fe40000410000 */
[----:B------:R-:W-:Y:S02]  /*5530*/  FFMA.FTZ R14, R129, R14, R15 ;  /* 0x0000000e810e7223 */ /* 0x000fe4000001000f */
[C---:B------:R-:W-:Y:S02]  /*5540*/  FFMA.FTZ R186, R141.reuse, R184, -R16 ;  /* 0x000000b88dba7223 */ /* 0x040fe40000010810 */
[----:B------:R-:W-:Y:S02]  /*5550*/  FFMA.FTZ R187, R141, R17, R188 ;  /* 0x000000118dbb7223 */ /* 0x000fe400000100bc */
[----:B------:R-:W-:Y:S02]  /*5560*/  FFMA.FTZ R16, R129, R12, -R13 ;  /* 0x0000000c81107223 */ /* 0x000fe4000001080d */
[----:B------:R-:W-:-:S02]  /*5570*/  FMUL.FTZ R15, R200, UR30 ;  /* 0x0000001ec80f7c20 */ /* 0x000fc40008410000 */
[----:B------:R-:W-:Y:S02]  /*5580*/  FMUL.FTZ R17, R130, -R14 ;  /* 0x8000000e82117220 */ /* 0x000fe40000410000 */
[----:B------:R-:W-:Y:S02]  /*5590*/  FMUL.FTZ R13, R200, UR31 ;  /* 0x0000001fc80d7c20 */ /* 0x000fe40008410000 */
[-C--:B------:R-:W-:Y:S02]  /*55a0*/  FMUL.FTZ R185, R130, -R16.reuse ;  /* 0x8000001082b97220 */ /* 0x080fe40000410000 */
[C---:B------:R-:W-:Y:S02]  /*55b0*/  FFMA.FTZ R184, R32.reuse, UR31, R15 ;  /* 0x0000001f20b87c23 */ /* 0x040fe4000801000f */
[----:B------:R-:W-:Y:S02]  /*55c0*/  FFMA.FTZ R17, R131, R16, -R17 ;  /* 0x0000001083117223 */ /* 0x000fe40000010811 */
[----:B------:R-:W-:-:S02]  /*55d0*/  FFMA.FTZ R12, R32, UR30, -R13 ;  /* 0x0000001e200c7c23 */ /* 0x000fc4000801080d */
[----:B------:R-:W-:Y:S02]  /*55e0*/  FFMA.FTZ R14, R131, R14, R185 ;  /* 0x0000000e830e7223 */ /* 0x000fe400000100b9 */
[C---:B------:R-:W-:Y:S02]  /*55f0*/  FMUL.FTZ R184, R203.reuse, R184 ;  /* 0x000000b8cbb87220 */ /* 0x040fe40000410000 */
[C---:B------:R-:W-:Y:S02]  /*5600*/  FMUL.FTZ R13, R132.reuse, -R17 ;  /* 0x80000011840d7220 */ /* 0x040fe40000410000 */
[----:B------:R-:W-:Y:S02]  /*5610*/  FMUL.FTZ R185, R203, R12 ;  /* 0x0000000ccbb97220 */ /* 0x000fe40000410000 */
[----:B------:R-:W-:Y:S02]  /*5620*/  FMUL.FTZ R12, R132, -R14 ;  /* 0x8000000e840c7220 */ /* 0x000fe40000410000 */
[----:B------:R-:W-:-:S02]  /*5630*/  FADD.FTZ R187, -R184, R187 ;  /* 0x000000bbb8bb7221 */ /* 0x000fc40000010100 */
[----:B------:R-:W-:Y:S02]  /*5640*/  FFMA.FTZ R13, R133, R14, R13 ;  /* 0x0000000e850d7223 */ /* 0x000fe4000001000d */
[----:B------:R-:W-:Y:S02]  /*5650*/  FADD.FTZ R186, R185, R186 ;  /* 0x000000bab9ba7221 */ /* 0x000fe40000010000 */
[----:B------:R-:W-:Y:S02]  /*5660*/  FFMA.FTZ R12, R133, R17, -R12 ;  /* 0x00000011850c7223 */ /* 0x000fe4000001080c */
[----:B------:R-:W-:Y:S02]  /*5670*/  FMUL.FTZ R15, R142, -R187 ;  /* 0x800000bb8e0f7220 */ /* 0x000fe40000410000 */
[C---:B------:R-:W-:Y:S02]  /*5680*/  FMUL.FTZ R14, R134.reuse, -R13 ;  /* 0x8000000d860e7220 */ /* 0x040fe40000410000 */
[----:B------:R-:W-:-:S02]  /*5690*/  FMUL.FTZ R16, R134, -R12 ;  /* 0x8000000c86107220 */ /* 0x000fc40000410000 */
[----:B------:R-:W-:Y:S02]  /*56a0*/  FFMA.FTZ R188, R143, R186, -R15 ;  /* 0x000000ba8fbc7223 */ /* 0x000fe4000001080f */
[C---:B------:R-:W-:Y:S02]  /*56b0*/  FFMA.FTZ R15, R135.reuse, R12, -R14 ;  /* 0x0000000c870f7223 */ /* 0x040fe4000001080e */
[----:B------:R-:W-:Y:S02]  /*56c0*/  FFMA.FTZ R16, R135, R13, R16 ;  /* 0x0000000d87107223 */ /* 0x000fe40000010010 */
[----:B------:R-:W-:Y:S02]  /*56d0*/  FMUL.FTZ R12, R197, UR31 ;  /* 0x0000001fc50c7c20 */ /* 0x000fe40008410000 */
[----:B------:R-:W-:Y:S02]  /*56e0*/  FMUL.FTZ R13, R136, -R15 ;  /* 0x8000000f880d7220 */ /* 0x000fe40000410000 */
[----:B------:R-:W-:-:S02]  /*56f0*/  FMUL.FTZ R190, R142, -R186 ;  /* 0x800000ba8ebe7220 */ /* 0x000fc40000410000 */
[----:B------:R-:W-:Y:S02]  /*5700*/  FMUL.FTZ R14, R197, UR30 ;  /* 0x0000001ec50e7c20 */ /* 0x000fe40008410000 */
[----:B------:R-:W-:Y:S02]  /*5710*/  FFMA.FTZ R12, R33, UR30, -R12 ;  /* 0x0000001e210c7c23 */ /* 0x000fe4000801080c */
[-C--:B------:R-:W-:Y:S02]  /*5720*/  FMUL.FTZ R186, R136, -R16.reuse ;  /* 0x8000001088ba7220 */ /* 0x080fe40000410000 */
[----:B------:R-:W-:Y:S02]  /*5730*/  FFMA.FTZ R13, R137, R16, R13 ;  /* 0x00000010890d7223 */ /* 0x000fe4000001000d */
[----:B------:R-:W-:Y:S02]  /*5740*/  FFMA.FTZ R17, R143, R187, R190 ;  /* 0x000000bb8f117223 */ /* 0x000fe400000100be */
[----:B------:R-:W-:-:S02]  /*5750*/  FFMA.FTZ R14, R33, UR31, R14 ;  /* 0x0000001f210e7c23 */ /* 0x000fc4000801000e */
[----:B------:R-:W-:Y:S02]  /*5760*/  FMUL.FTZ R187, R201, R12 ;  /* 0x0000000cc9bb7220 */ /* 0x000fe40000410000 */
[----:B------:R-:W-:Y:S02]  /*5770*/  FFMA.FTZ R15, R137, R15, -R186 ;  /* 0x0000000f890f7223 */ /* 0x000fe400000108ba */
        /* <DEDUP_REMOVED lines=12> */
[C---:B------:R-:W-:Y:S01]  /*5840*/  FFMA.FTZ R202, R145.reuse, R188, -R16 ;  /* 0x000000bc91ca7223 */ /* 0x040fe20000010810 */
[----:B------:R-:W-:Y:S01]  /*5850*/  CS2R R14, SRZ ;  /* 0x00000000000e7805 */ /* 0x000fe2000001ff00 */
[----:B------:R-:W-:Y:S02]  /*5860*/  FFMA.FTZ R199, R145, R17, R190 ;  /* 0x0000001191c77223 */ /* 0x000fe400000100be */
[----:B------:R-:W-:Y:S01]  /*5870*/  FFMA.FTZ R190, R141, R12, -R13 ;  /* 0x0000000c8dbe7223 */ /* 0x000fe2000001080d */
[----:B------:R-:W-:Y:S01]  /*5880*/  HFMA2.MMA R13, -RZ, RZ, 0, 0 ;  /* 0x00000000ff0d7435 */ /* 0x000fe200000001ff */
[----:B------:R-:W-:Y:S01]  /*5890*/  FMUL.FTZ R16, R196, UR31 ;  /* 0x0000001fc4107c20 */ /* 0x000fe20008410000 */
[----:B------:R-:W-:Y:S01]  /*58a0*/  MOV R12, 0x3f800000 ;  /* 0x3f800000000c7802 */ /* 0x000fe20000000f00 */
[----:B------:R-:W-:-:S02]  /*58b0*/  FMUL.FTZ R195, R142, -R191 ;  /* 0x800000bf8ec37220 */ /* 0x000fc40000410000 */
[----:B------:R-:W-:Y:S02]  /*58c0*/  FMUL.FTZ R188, R196, UR30 ;  /* 0x0000001ec4bc7c20 */ /* 0x000fe40008410000 */
[----:B------:R-:W-:Y:S02]  /*58d0*/  FFMA.FTZ R189, R167, UR30, -R16 ;  /* 0x0000001ea7bd7c23 */ /* 0x000fe40008010810 */
[-C--:B------:R-:W-:Y:S01]  /*58e0*/  FFMA.FTZ R195, R143, R190.reuse, -R195 ;  /* 0x000000be8fc37223 */ /* 0x080fe200000108c3 */
[----:B------:R0:W1:Y:S01]  /*58f0*/  @!P0 LDS.128 R12, [R208.X16+0x2e10] ;  /* 0x002e1000d00c8984 */ /* 0x000062000000cc00 */
[----:B------:R-:W-:Y:S02]  /*5900*/  FFMA.FTZ R17, R167, UR31, R188 ;  /* 0x0000001fa7117c23 */ /* 0x000fe400080100bc */
[----:B------:R-:W-:Y:S02]  /*5910*/  FMUL.FTZ R190, R142, -R190 ;  /* 0x800000be8ebe7220 */ /* 0x000fe40000410000 */
[----:B------:R-:W-:-:S02]  /*5920*/  FMUL.FTZ R189, R198, R189 ;  /* 0x000000bdc6bd7220 */ /* 0x000fc40000410000 */
[----:B------:R-:W-:Y:S02]  /*5930*/  FMUL.FTZ R188, R198, R17 ;  /* 0x00000011c6bc7220 */ /* 0x000fe40000410000 */
[----:B------:R-:W-:Y:S02]  /*5940*/  FFMA.FTZ R190, R143, R191, R190 ;  /* 0x000000bf8fbe7223 */ /* 0x000fe400000100be */
[----:B------:R-:W-:Y:S02]  /*5950*/  FMUL.FTZ R17, R144, -R195 ;  /* 0x800000c390117220 */ /* 0x000fe40000410000 */
[----:B------:R-:W-:Y:S02]  /*5960*/  FADD.FTZ R202, R189, R202 ;  /* 0x000000cabdca7221 */ /* 0x000fe40000010000 */
[----:B------:R-:W-:Y:S02]  /*5970*/  FADD.FTZ R199, -R188, R199 ;  /* 0x000000c7bcc77221 */ /* 0x000fe40000010100 */
[----:B------:R-:W-:-:S02]  /*5980*/  FMUL.FTZ R16, R144, -R190 ;  /* 0x800000be90107220 */ /* 0x000fc40000410000 */
[C---:B------:R-:W-:Y:S02]  /*5990*/  FFMA.FTZ R17, R145.reuse, R190, R17 ;  /* 0x000000be91117223 */ /* 0x040fe40000010011 */
[C---:B------:R-:W-:Y:S02]  /*59a0*/  FMUL.FTZ R204, R146.reuse, -R202 ;  /* 0x800000ca92cc7220 */ /* 0x040fe40000410000 */
[C---:B------:R-:W-:Y:S02]  /*59b0*/  FMUL.FTZ R190, R146.reuse, -R199 ;  /* 0x800000c792be7220 */ /* 0x040fe40000410000 */
[----:B------:R-:W-:Y:S02]  /*59c0*/  FFMA.FTZ R16, R145, R195, -R16 ;  /* 0x000000c391107223 */ /* 0x000fe40000010810 */
[----:B------:R-:W-:Y:S02]  /*59d0*/  FMUL.FTZ R220, R146, -R17 ;  /* 0x8000001192dc7220 */ /* 0x000fe40000410000 */
[----:B------:R-:W-:-:S02]  /*59e0*/  FFMA.FTZ R199, R147, R199, R204 ;  /* 0x000000c793c77223 */ /* 0x000fc400000100cc */
[C---:B0-----:R-:W-:Y:S02]  /*59f0*/  FFMA.FTZ R208, R147.reuse, R202, -R190 ;  /* 0x000000ca93d07223 */ /* 0x041fe400000108be */
[-C--:B------:R-:W-:Y:S02]  /*5a00*/  FMUL.FTZ R204, R146, -R16.reuse ;  /* 0x8000001092cc7220 */ /* 0x080fe40000410000 */
[C---:B------:R-:W-:Y:S02]  /*5a10*/  FMUL.FTZ R190, R194.reuse, UR31 ;  /* 0x0000001fc2be7c20 */ /* 0x040fe40008410000 */
[----:B------:R-:W-:Y:S02]  /*5a20*/  FMUL.FTZ R202, R194, UR30 ;  /* 0x0000001ec2ca7c20 */ /* 0x000fe40008410000 */
[C---:B------:R-:W-:Y:S02]  /*5a30*/  FFMA.FTZ R220, R147.reuse, R16, -R220 ;  /* 0x0000001093dc7223 */ /* 0x040fe400000108dc */
[----:B------:R-:W-:-:S02]  /*5a40*/  FFMA.FTZ R16, R147, R17, R204 ;  /* 0x0000001193107223 */ /* 0x000fc400000100cc */
[----:B------:R-:W-:Y:S01]  /*5a50*/  FADD.FTZ R17, R41, R41 ;  /* 0x0000002929117221 */ /* 0x000fe20000010000 */
[----:B------:R0:W2:Y:S01]  /*5a60*/  SHFL.DOWN PT, R215, R220, 0x1, 0x1f ;  /* 0x08201f00dcd77f89 */ /* 0x0000a200000e0000 */
[C---:B------:R-:W-:Y:S02]  /*5a70*/  FFMA.FTZ R190, R193.reuse, UR30, -R190 ;  /* 0x0000001ec1be7c23 */ /* 0x040fe400080108be */
[----:B------:R-:W-:Y:S01]  /*5a80*/  FFMA.FTZ R202, R193, UR31, R202 ;  /* 0x0000001fc1ca7c23 */ /* 0x000fe200080100ca */
[----:B------:R0:W3:Y:S01]  /*5a90*/  SHFL.DOWN PT, R233, R16, 0x1, 0x1f ;  /* 0x08201f0010e97f89 */ /* 0x0000e200000e0000 */
        /* <DEDUP_REMOVED lines=12> */
[C---:B01----:R-:W-:Y:S02]  /*5b60*/  FMUL.FTZ R195, R16.reuse, R237 ;  /* 0x000000ed10c37220 */ /* 0x043fe40000410000 */
[----:B---3--:R-:W-:-:S02]  /*5b70*/  FMUL.FTZ R169, R16, R233 ;  /* 0x000000e910a97220 */ /* 0x008fc40000410000 */
[-C--:B----4-:R-:W-:Y:S02]  /*5b80*/  FMUL.FTZ R199, R16, R235.reuse ;  /* 0x000000eb10c77220 */ /* 0x090fe40000410000 */
[----:B------:R-:W-:Y:S02]  /*5b90*/  FFMA.FTZ R28, R220, R235, -R195 ;  /* 0x000000ebdc1c7223 */ /* 0x000fe400000108c3 */
[-C--:B--2---:R-:W-:Y:S02]  /*5ba0*/  FMUL.FTZ R195, R16, R215.reuse ;  /* 0x000000d710c37220 */ /* 0x084fe40000410000 */
[C---:B------:R-:W-:Y:S02]  /*5bb0*/  FFMA.FTZ R169, R220.reuse, R215, -R169 ;  /* 0x000000d7dca97223 */ /* 0x040fe400000108a9 */
[C---:B------:R-:W-:Y:S02]  /*5bc0*/  FFMA.FTZ R168, R220.reuse, R237, R199 ;  /* 0x000000eddca87223 */ /* 0x040fe400000100c7 */
[----:B------:R-:W-:Y:S01]  /*5bd0*/  FFMA.FTZ R16, R220, R233, R195 ;  /* 0x000000e9dc107223 */ /* 0x000fe200000100c3 */
[----:B------:R-:W-:Y:S01]  /*5be0*/  MOV R220, R169 ;  /* 0x000000a900dc7202 */ /* 0x000fe20000000f00 */
[----:B------:R-:W-:-:S02]  /*5bf0*/  FADD.FTZ R229, R229, R28 ;  /* 0x0000001ce5e57221 */ /* 0x000fc40000010000 */
[----:B------:R-:W-:Y:S02]  /*5c00*/  FADD.FTZ R227, R227, R168 ;  /* 0x000000a8e3e37221 */ /* 0x000fe40000010000 */
.L_x_9896:
[----:B-1----:R-:W-:Y:S05]  /*5c10*/  BSYNC B0 ;  /* 0x0000000000007941 */ /* 0x002fea0003800000 */
.L_x_9895:
[----:B------:R-:W-:Y:S01]  /*5c20*/  FADD.FTZ R169, RZ, R29 ;  /* 0x0000001dffa97221 */ /* 0x000fe20000010000 */
[----:B--2---:R1:W2:Y:S01]  /*5c30*/  SHFL.DOWN PT, R215, R220, 0x2, 0x1f ;  /* 0x08401f00dcd77f89 */ /* 0x0042a200000e0000 */
        /* <DEDUP_REMOVED lines=18> */
.L_x_9898:
[----:B------:R-:W-:Y:S05]  /*5d60*/  BSYNC B0 ;  /* 0x0000000000007941 */ /* 0x000fea0003800000 */
.L_x_9897:
[CC--:B------:R-:W-:Y:S01]  /*5d70*/  FMUL.FTZ R28, R146.reuse, R169.reuse ;  /* 0x000000a9921c7220 */ /* 0x0c0fe20000410000 */
[----:B----4-:R4:W1:Y:S01]  /*5d80*/  SHFL.DOWN PT, R235, R220, 0x4, 0x1f ;  /* 0x08801f00dceb7f89 */ /* 0x01086200000e0000 */
[-C--:B------:R-:W-:Y:S01]  /*5d90*/  FMUL.FTZ R168, R146, R192.reuse ;  /* 0x000000c092a87220 */ /* 0x080fe20000410000 */
[----:B------:R-:W-:Y:S01]  /*5da0*/  BSSY B0, `(.L_x_9899) ;  /* 0x0000020000007945 */ /* 0x000fe20003800000 */
[C---:B------:R-:W-:Y:S01]  /*5db0*/  FFMA.FTZ R202, R193.reuse, R192, -R202 ;  /* 0x000000c0c1ca7223 */ /* 0x040fe200000108ca */
[----:B0-----:R4:W0:Y:S01]  /*5dc0*/  SHFL.DOWN PT, R237, R16, 0x4, 0x1f ;  /* 0x08801f0010ed7f89 */ /* 0x00182200000e0000 */
        /* <DEDUP_REMOVED lines=16> */
[----:B------:R-:W-:Y:S01]  /*5ed0*/  FMUL.FTZ R204, R196, R195 ;  /* 0x000000c3c4cc7220 */ /* 0x000fe20000410000 */
[----:B------:R-:W-:Y:S05]  /*5ee0*/  @P3 BRA `(.L_x_9900) ;  /* 0x000000b000003947 */ /* 0x000fea0003800000 */
[C---:B01--4-:R-:W-:Y:S02]  /*5ef0*/  FMUL.FTZ R29, R16.reuse, R241 ;  /* 0x000000f1101d7220 */ /* 0x053fe40000410000 */
        /* <DEDUP_REMOVED lines=10> */
.L_x_9900:
[----:B01--4-:R-:W-:Y:S05]  /*5fa0*/  BSYNC B0 ;  /* 0x0000000000007941 */ /* 0x013fea0003800000 */
.L_x_9899:
[CC--:B------:R-:W-:Y:S01]  /*5fb0*/  FMUL.FTZ R17, R144.reuse, R195.reuse ;  /* 0x000000c390117220 */ /* 0x0c0fe20000410000 */
[----:B------:R0:W1:Y:S01]  /*5fc0*/  SHFL.DOWN PT, R235, R16, 0x8, 0x1f ;  /* 0x09001f0010eb7f89 */ /* 0x00006200000e0000 */
[-C--:B------:R-:W-:Y:S01]  /*5fd0*/  FMUL.FTZ R28, R144, R168.reuse ;  /* 0x000000a8901c7220 */ /* 0x080fe20000410000 */
[----:B------:R-:W-:Y:S01]  /*5fe0*/  BSSY B0, `(.L_x_9901) ;  /* 0x0000022000007945 */ /* 0x000fe20003800000 */
[----:B------:R-:W-:Y:S01]  /*5ff0*/  FFMA.FTZ R202, R167, R195, -R202 ;  /* 0x000000c3a7ca7223 */ /* 0x000fe200000108ca */
[----:B------:R0:W2:Y:S01]  /*6000*/  SHFL.DOWN PT, R237, R229, 0x8, 0x1f ;  /* 0x09001f00e5ed7f89 */ /* 0x0000a200000e0000 */
[----:B------:R-:W-:-:S02]  /*6010*/  FFMA.FTZ R17, R145, R168, R17 ;  /* 0x000000a891117223 */ /* 0x000fc40000010011 */
[----:B------:R-:W-:Y:S01]  /*6020*/  FFMA.FTZ R28, R145, R195, -R28 ;  /* 0x000000c3911c7223 */ /* 0x000fe2000001081c */
[----:B------:R0:W3:Y:S01]  /*6030*/  SHFL.DOWN PT, R239, R227, 0x8, 0x1f ;  /* 0x09001f00e3ef7f89 */ /* 0x0000e200000e0000 */
[----:B------:R-:W-:Y:S02]  /*6040*/  FFMA.FTZ R208, R198, R202, R215 ;  /* 0x000000cac6d07223 */ /* 0x000fe400000100d7 */
[----:B------:R-:W-:Y:S02]  /*6050*/  FFMA.FTZ R204, R167, R168, R204 ;  /* 0x000000a8a7cc7223 */ /* 0x000fe400000100cc */
[C---:B------:R-:W-:Y:S02]  /*6060*/  FMUL.FTZ R202, R168.reuse, UR31 ;  /* 0x0000001fa8ca7c20 */ /* 0x040fe40008410000 */
[----:B------:R-:W-:Y:S02]  /*6070*/  FMUL.FTZ R222, R168, UR30 ;  /* 0x0000001ea8de7c20 */ /* 0x000fe40008410000 */
[----:B------:R-:W-:-:S02]  /*6080*/  FADD.FTZ R167, RZ, R17 ;  /* 0x00000011ffa77221 */ /* 0x000fc40000010000 */
[----:B------:R-:W-:Y:S02]  /*6090*/  FFMA.FTZ R196, R74, R117, R28 ;  /* 0x000000754ac47223 */ /* 0x000fe4000001001c */
[C---:B------:R-:W-:Y:S02]  /*60a0*/  FFMA.FTZ R17, R195.reuse, UR30, -R202 ;  /* 0x0000001ec3117c23 */ /* 0x040fe400080108ca */
[----:B------:R-:W-:Y:S02]  /*60b0*/  FFMA.FTZ R204, -R198, R204, R233 ;  /* 0x000000ccc6cc7223 */ /* 0x000fe400000101e9 */
[----:B------:R-:W-:Y:S01]  /*60c0*/  FFMA.FTZ R29, R195, UR31, R222 ;  /* 0x0000001fc31d7c23 */ /* 0x000fe200080100de */
[----:B------:R0:W4:Y:S01]  /*60d0*/  SHFL.DOWN PT, R233, R220, 0x8, 0x1f ;  /* 0x09001f00dce97f89 */ /* 0x00012200000e0000 */
[C---:B------:R-:W-:Y:S02]  /*60e0*/  FMUL.FTZ R28, R197.reuse, R167 ;  /* 0x000000a7c51c7220 */ /* 0x040fe40000410000 */
[----:B------:R-:W-:-:S02]  /*60f0*/  FMUL.FTZ R202, R197, R196 ;  /* 0x000000c4c5ca7220 */ /* 0x000fc40000410000 */
[C---:B------:R-:W-:Y:S02]  /*6100*/  FMUL.FTZ R197, R198.reuse, R17 ;  /* 0x00000011c6c57220 */ /* 0x040fe40000410000 */
[----:B------:R-:W-:Y:S02]  /*6110*/  FFMA.FTZ R198, -R198, R29, -RZ ;  /* 0x0000001dc6c67223 */ /* 0x000fe400000109ff */
[C---:B------:R-:W-:Y:S02]  /*6120*/  FFMA.FTZ R199, R33.reuse, R196, -R28 ;  /* 0x000000c421c77223 */ /* 0x040fe4000001081c */
[----:B------:R-:W-:Y:S01]  /*6130*/  FFMA.FTZ R215, R33, R167, R202 ;  /* 0x000000a721d77223 */ /* 0x000fe200000100ca */
[----:B------:R-:W-:Y:S05]  /*6140*/  @P4 BRA `(.L_x_9902) ;  /* 0x000000b000004947 */ /* 0x000fea0003800000 */
[C---:B0123--:R-:W-:Y:S02]  /*6150*/  FMUL.FTZ R29, R16.reuse, R239 ;  /* 0x000000ef101d7220 */ /* 0x04ffe40000410000 */
[C---:B------:R-:W-:Y:S02]  /*6160*/  FMUL.FTZ R17, R16.reuse, R235 ;  /* 0x000000eb10117220 */ /* 0x040fe40000410000 */
[----:B------:R-:W-:-:S02]  /*6170*/  FMUL.FTZ R33, R16, R237 ;  /* 0x000000ed10217220 */ /* 0x000fc40000410000 */
[----:B------:R-:W-:Y:S02]  /*6180*/  FFMA.FTZ R28, R220, R237, -R29 ;  /* 0x000000eddc1c7223 */ /* 0x000fe4000001081d */
[-C--:B----4-:R-:W-:Y:S02]  /*6190*/  FMUL.FTZ R29, R16, R233.reuse ;  /* 0x000000e9101d7220 */ /* 0x090fe40000410000 */
[C---:B------:R-:W-:Y:S02]  /*61a0*/  FFMA.FTZ R17, R220.reuse, R233, -R17 ;  /* 0x000000e9dc117223 */ /* 0x040fe40000010811 */
[C---:B------:R-:W-:Y:S02]  /*61b0*/  FFMA.FTZ R202, R220.reuse, R239, R33 ;  /* 0x000000efdcca7223 */ /* 0x040fe40000010021 */
[----:B------:R-:W-:Y:S01]  /*61c0*/  FFMA.FTZ R16, R220, R235, R29 ;  /* 0x000000ebdc107223 */ /* 0x000fe2000001001d */
[----:B------:R-:W-:Y:S01]  /*61d0*/  MOV R220, R17 ;  /* 0x0000001100dc7202 */ /* 0x000fe20000000f00 */
[----:B------:R-:W-:-:S02]  /*61e0*/  FADD.FTZ R229, R229, R28 ;  /* 0x0000001ce5e57221 */ /* 0x000fc40000010000 */
[----:B------:R-:W-:Y:S02]  /*61f0*/  FADD.FTZ R227, R227, R202 ;  /* 0x000000cae3e37221 */ /* 0x000fe40000010000 */
.L_x_9902:
[----:B0123--:R-:W-:Y:S05]  /*6200*/  BSYNC B0 ;  /* 0x0000000000007941 */ /* 0x00ffea0003800000 */
.L_x_9901:
[CC--:B------:R-:W-:Y:S01]  /*6210*/  FMUL.FTZ R28, R142.reuse, R196.reuse ;  /* 0x000000c48e1c7220 */ /* 0x0c0fe20000410000 */
[----:B----4-:R0:W1:Y:S01]  /*6220*/  SHFL.DOWN PT, R233, R220, 0x10, 0x1f ;  /* 0x0a001f00dce97f89 */ /* 0x01006200000e0000 */
[-C--:B------:R-:W-:Y:S01]  /*6230*/  FMUL.FTZ R17, R142, R167.reuse ;  /* 0x000000a78e117220 */ /* 0x080fe20000410000 */
[----:B------:R-:W-:Y:S01]  /*6240*/  BSSY B0, `(.L_x_9903) ;  /* 0x000002e000007945 */ /* 0x000fe20003800000 */
[C---:B------:R-:W-:Y:S01]  /*6250*/  FFMA.FTZ R28, R143.reuse, R167, R28 ;  /* 0x000000a78f1c7223 */ /* 0x040fe2000001001c */
[----:B------:R0:W2:Y:S01]  /*6260*/  SHFL.DOWN PT, R235, R16, 0x10, 0x1f ;  /* 0x0a001f0010eb7f89 */ /* 0x0000a200000e0000 */
[----:B------:R-:W-:Y:S02]  /*6270*/  FFMA.FTZ R17, R143, R196, -R17 ;  /* 0x000000c48f117223 */ /* 0x000fe40000010811 */
[----:B------:R-:W-:Y:S01]  /*6280*/  FFMA.FTZ R208, R201, R199, R208 ;  /* 0x000000c7c9d07223 */ /* 0x000fe200000100d0 */
[----:B------:R0:W3:Y:S01]  /*6290*/  SHFL.DOWN PT, R237, R229, 0x10, 0x1f ;  /* 0x0a001f00e5ed7f89 */ /* 0x0000e200000e0000 */
[----:B------:R-:W-:-:S02]  /*62a0*/  FMUL.FTZ R29, R167, UR31 ;  /* 0x0000001fa71d7c20 */ /* 0x000fc40008410000 */
[----:B------:R-:W-:Y:S01]  /*62b0*/  FADD.FTZ R33, RZ, R28 ;  /* 0x0000001cff217221 */ /* 0x000fe20000010000 */
[----:B------:R0:W4:Y:S01]  /*62c0*/  SHFL.DOWN PT, R239, R227, 0x10, 0x1f ;  /* 0x0a001f00e3ef7f89 */ /* 0x00012200000e0000 */
[----:B------:R-:W-:Y:S02]  /*62d0*/  FFMA.FTZ R199, R75, R116, R17 ;  /* 0x000000744bc77223 */ /* 0x000fe40000010011 */
[----:B------:R-:W-:Y:S02]  /*62e0*/  FFMA.FTZ R204, -R201, R215, R204 ;  /* 0x000000d7c9cc7223 */ /* 0x000fe400000101cc */
[----:B------:R-:W-:Y:S02]  /*62f0*/  FFMA.FTZ R28, R196, UR30, -R29 ;  /* 0x0000001ec41c7c23 */ /* 0x000fe4000801081d */
[----:B------:R-:W-:Y:S02]  /*6300*/  FMUL.FTZ R215, R167, UR30 ;  /* 0x0000001ea7d77c20 */ /* 0x000fe40008410000 */
[----:B------:R-:W-:-:S02]  /*6310*/  FMUL.FTZ R17, R200, R33 ;  /* 0x00000021c8117220 */ /* 0x000fc40000410000 */
[-C--:B------:R-:W-:Y:S02]  /*6320*/  FMUL.FTZ R29, R200, R199.reuse ;  /* 0x000000c7c81d7220 */ /* 0x080fe40000410000 */
[----:B------:R-:W-:Y:S02]  /*6330*/  FFMA.FTZ R202, R196, UR31, R215 ;  /* 0x0000001fc4ca7c23 */ /* 0x000fe400080100d7 */
[C---:B------:R-:W-:Y:S02]  /*6340*/  FFMA.FTZ R17, R32.reuse, R199, -R17 ;  /* 0x000000c720117223 */ /* 0x040fe40000010811 */
[----:B------:R-:W-:Y:S02]  /*6350*/  FFMA.FTZ R29, R32, R33, R29 ;  /* 0x00000021201d7223 */ /* 0x000fe4000001001d */
[----:B------:R-:W-:Y:S02]  /*6360*/  FMUL.FTZ R32, R33, UR31 ;  /* 0x0000001f21207c20 */ /* 0x000fe40008410000 */
[----:B------:R-:W-:-:S02]  /*6370*/  FMUL.FTZ R200, R201, R28 ;  /* 0x0000001cc9c87220 */ /* 0x000fc40000410000 */
[----:B------:R-:W-:Y:S02]  /*6380*/  FFMA.FTZ R201, -R201, R202, -RZ ;  /* 0x000000cac9c97223 */ /* 0x000fe400000109ff */
[----:B------:R-:W-:Y:S02]  /*6390*/  FFMA.FTZ R28, R203, R17, R208 ;  /* 0x00000011cb1c7223 */ /* 0x000fe400000100d0 */
[----:B------:R-:W-:Y:S02]  /*63a0*/  FFMA.FTZ R202, R199, UR30, -R32 ;  /* 0x0000001ec7ca7c23 */ /* 0x000fe40008010820 */
[----:B------:R-:W-:Y:S02]  /*63b0*/  FFMA.FTZ R208, -R203, R29, R204 ;  /* 0x0000001dcbd07223 */ /* 0x000fe400000101cc */
[----:B------:R-:W-:Y:S02]  /*63c0*/  FMUL.FTZ R32, R140, R33 ;  /* 0x000000218c207220 */ /* 0x000fe40000410000 */
[----:B------:R-:W-:-:S02]  /*63d0*/  FMUL.FTZ R222, R33, UR30 ;  /* 0x0000001e21de7c20 */ /* 0x000fc40008410000 */
[-C--:B------:R-:W-:Y:S02]  /*63e0*/  FMUL.FTZ R204, R140, R199.reuse ;  /* 0x000000c78ccc7220 */ /* 0x080fe40000410000 */
[----:B------:R-:W-:Y:S02]  /*63f0*/  FFMA.FTZ R32, R141, R199, -R32 ;  /* 0x000000c78d207223 */ /* 0x000fe40000010820 */
[----:B------:R-:W-:Y:S02]  /*6400*/  FFMA.FTZ R222, R199, UR31, R222 ;  /* 0x0000001fc7de7c23 */ /* 0x000fe400080100de */
[----:B------:R-:W-:Y:S02]  /*6410*/  FFMA.FTZ R17, R141, R33, R204 ;  /* 0x000000218d117223 */ /* 0x000fe400000100cc */
[----:B------:R-:W-:Y:S02]  /*6420*/  FMUL.FTZ R202, R203, R202 ;  /* 0x000000cacbca7220 */ /* 0x000fe40000410000 */
[----:B------:R-:W-:-:S02]  /*6430*/  FFMA.FTZ R204, R76, R115, R32 ;  /* 0x000000734ccc7223 */ /* 0x000fc40000010020 */
[----:B------:R-:W-:Y:S02]  /*6440*/  FFMA.FTZ R203, -R203, R222, -RZ ;  /* 0x000000decbcb7223 */ /* 0x000fe400000109ff */
[----:B------:R-:W-:Y:S01]  /*6450*/  FADD.FTZ R32, RZ, R17 ;  /* 0x00000011ff207221 */ /* 0x000fe20000010000 */
[----:B------:R-:W-:Y:S05]  /*6460*/  @P5 BRA `(.L_x_9904) ;  /* 0x000000b000005947 */ /* 0x000fea0003800000 */
[C---:B01234-:R-:W-:Y:S02]  /*6470*/  FMUL.FTZ R29, R16.reuse, R239 ;  /* 0x000000ef101d7220 */ /* 0x05ffe40000410000 */
        /* <DEDUP_REMOVED lines=10> */
.L_x_9904:
[----:B01234-:R-:W-:Y:S05]  /*6520*/  BSYNC B0 ;  /* 0x0000000000007941 */ /* 0x01ffea0003800000 */
.L_x_9903:
[C---:B------:R-:W-:Y:S01]  /*6530*/  FMUL.FTZ R29, R138.reuse, R204 ;  /* 0x000000cc8a1d7220 */ /* 0x040fe20000410000 */
[----:B------:R-:W-:Y:S01]  /*6540*/  SHFL.DOWN PT, R232, R220, 0x1, 0x1f ;  /* 0x08201f00dce87f89 */ /* 0x000fe200000e0000 */
[-C--:B------:R-:W-:Y:S01]  /*6550*/  FMUL.FTZ R17, R138, R32.reuse ;  /* 0x000000208a117220 */ /* 0x080fe20000410000 */
[----:B------:R-:W-:Y:S01]  /*6560*/  ISETP.NE.AND P0, PT, R35, RZ, PT ;  /* 0x000000ff2300720c */ /* 0x000fe20003f05270 */
[C---:B------:R-:W-:Y:S01]  /*6570*/  FMUL.FTZ R215, R209.reuse, R32 ;  /* 0x00000020d1d77220 */ /* 0x040fe20000410000 */
[----:B------:R-:W-:Y:S01]  /*6580*/  BSSY B0, `(.L_x_9905) ;  /* 0x0000231000007945 */ /* 0x000fe20003800000 */
[----:B------:R-:W-:-:S02]  /*6590*/  FMUL.FTZ R209, R209, R204 ;  /* 0x000000ccd1d17220 */ /* 0x000fc40000410000 */
[C---:B------:R-:W-:Y:S02]  /*65a0*/  FFMA.FTZ R29, R139.reuse, R32, R29 ;  /* 0x000000208b1d7223 */ /* 0x040fe4000001001d */
[-C--:B------:R-:W-:Y:S02]  /*65b0*/  FFMA.FTZ R17, R139, R204.reuse, -R17 ;  /* 0x000000cc8b117223 */ /* 0x080fe40000010811 */
[C---:B------:R-:W-:Y:S02]  /*65c0*/  FFMA.FTZ R215, R205.reuse, R204, -R215 ;  /* 0x000000cccdd77223 */ /* 0x040fe400000108d7 */
[----:B------:R-:W-:Y:S02]  /*65d0*/  FFMA.FTZ R209, R205, R32, R209 ;  /* 0x00000020cdd17223 */ /* 0x000fe400000100d1 */
[----:B------:R-:W-:Y:S02]  /*65e0*/  FADD.FTZ R29, RZ, R29 ;  /* 0x0000001dff1d7221 */ /* 0x000fe40000010000 */
[----:B------:R-:W-:-:S02]  /*65f0*/  FFMA.FTZ R205, R77, R114, R17 ;  /* 0x000000724dcd7223 */ /* 0x000fc40000010011 */
[C---:B------:R-:W-:Y:S02]  /*6600*/  FMUL.FTZ R17, R32.reuse, UR31 ;  /* 0x0000001f20117c20 */ /* 0x040fe40008410000 */
[----:B------:R-:W-:Y:S02]  /*6610*/  FMUL.FTZ R233, R32, UR30 ;  /* 0x0000001e20e97c20 */ /* 0x000fe40008410000 */
[C---:B------:R-:W-:Y:S02]  /*6620*/  FFMA.FTZ R209, -R207.reuse, R209, R208 ;  /* 0x000000d1cfd17223 */ /* 0x040fe400000101d0 */
[C---:B------:R-:W-:Y:S02]  /*6630*/  FMUL.FTZ R208, R206.reuse, R29 ;  /* 0x0000001dced07220 */ /* 0x040fe40000410000 */
[----:B------:R-:W-:Y:S02]  /*6640*/  FMUL.FTZ R222, R206, R205 ;  /* 0x000000cdcede7220 */ /* 0x000fe40000410000 */
[----:B------:R-:W-:-:S02]  /*6650*/  FFMA.FTZ R215, R207, R215, R28 ;  /* 0x000000d7cfd77223 */ /* 0x000fc4000001001c */
[C---:B------:R-:W-:Y:S02]  /*6660*/  FFMA.FTZ R206, R204.reuse, UR30, -R17 ;  /* 0x0000001eccce7c23 */ /* 0x040fe40008010811 */
[----:B------:R-:W-:Y:S02]  /*6670*/  FFMA.FTZ R28, R204, UR31, R233 ;  /* 0x0000001fcc1c7c23 */ /* 0x000fe400080100e9 */
[C---:B------:R-:W-:Y:S02]  /*6680*/  FMUL.FTZ R206, R207.reuse, R206 ;  /* 0x000000cecfce7220 */ /* 0x040fe40000410000 */
[C---:B------:R-:W-:Y:S02]  /*6690*/  FFMA.FTZ R208, R18.reuse, R205, -R208 ;  /* 0x000000cd12d07223 */ /* 0x040fe400000108d0 */
[----:B------:R-:W-:Y:S02]  /*66a0*/  FFMA.FTZ R207, -R207, R28, -RZ ;  /* 0x0000001ccfcf7223 */ /* 0x000fe400000109ff */
[----:B------:R-:W-:-:S02]  /*66b0*/  FFMA.FTZ R222, R18, R29, R222 ;  /* 0x0000001d12de7223 */ /* 0x000fc400000100de */
[C---:B------:R-:W-:Y:S02]  /*66c0*/  FMUL.FTZ R28, R136.reuse, R205 ;  /* 0x000000cd881c7220 */ /* 0x040fe40000410000 */
[-C--:B------:R-:W-:Y:S02]  /*66d0*/  FMUL.FTZ R18, R136, R29.reuse ;  /* 0x0000001d88127220 */ /* 0x080fe40000410000 */
[----:B------:R-:W-:Y:S02]  /*66e0*/  FFMA.FTZ R226, R210, R208, R215 ;  /* 0x000000d0d2e27223 */ /* 0x000fe400000100d7 */
[----:B------:R-:W-:Y:S02]  /*66f0*/  FMUL.FTZ R208, R29, UR31 ;  /* 0x0000001f1dd07c20 */ /* 0x000fe40008410000 */
[----:B------:R-:W-:Y:S02]  /*6700*/  FFMA.FTZ R28, R137, R29, R28 ;  /* 0x0000001d891c7223 */ /* 0x000fe4000001001c */
[----:B------:R-:W-:-:S02]  /*6710*/  FMUL.FTZ R228, R29, UR30 ;  /* 0x0000001e1de47c20 */ /* 0x000fc40008410000 */
[----:B------:R-:W-:Y:S02]  /*6720*/  FFMA.FTZ R18, R137, R205, -R18 ;  /* 0x000000cd89127223 */ /* 0x000fe40000010812 */
[----:B------:R-:W-:Y:S02]  /*6730*/  FFMA.FTZ R222, -R210, R222, R209 ;  /* 0x000000ded2de7223 */ /* 0x000fe400000101d1 */
[C---:B------:R-:W-:Y:S02]  /*6740*/  FFMA.FTZ R209, R205.reuse, UR30, -R208 ;  /* 0x0000001ecdd17c23 */ /* 0x040fe400080108d0 */
[----:B------:R-:W-:Y:S02]  /*6750*/  FADD.FTZ R28, RZ, R28 ;  /* 0x0000001cff1c7221 */ /* 0x000fe40000010000 */
[----:B------:R-:W-:Y:S02]  /*6760*/  FFMA.FTZ R17, R205, UR31, R228 ;  /* 0x0000001fcd117c23 */ /* 0x000fe400080100e4 */
[----:B------:R-:W-:-:S02]  /*6770*/  FFMA.FTZ R208, R78, R113, R18 ;  /* 0x000000714ed07223 */ /* 0x000fc40000010012 */
[C---:B------:R-:W-:Y:S02]  /*6780*/  FMUL.FTZ R209, R210.reuse, R209 ;  /* 0x000000d1d2d17220 */ /* 0x040fe40000410000 */
[C---:B------:R-:W-:Y:S02]  /*6790*/  FMUL.FTZ R215, R19.reuse, R28 ;  /* 0x0000001c13d77220 */ /* 0x040fe40000410000 */
[----:B------:R-:W-:Y:S02]  /*67a0*/  FFMA.FTZ R210, -R210, R17, -RZ ;  /* 0x00000011d2d27223 */ /* 0x000fe400000109ff */
[-C--:B------:R-:W-:Y:S02]  /*67b0*/  FMUL.FTZ R19, R19, R208.reuse ;  /* 0x000000d013137220 */ /* 0x080fe40000410000 */
[C---:B------:R-:W-:Y:S02]  /*67c0*/  FMUL.FTZ R18, R134.reuse, R208 ;  /* 0x000000d086127220 */ /* 0x040fe40000410000 */
[----:B------:R-:W-:-:S02]  /*67d0*/  FMUL.FTZ R17, R134, R28 ;  /* 0x0000001c86117220 */ /* 0x000fc40000410000 */
[-C--:B------:R-:W-:Y:S02]  /*67e0*/  FFMA.FTZ R19, R211, R28.reuse, R19 ;  /* 0x0000001cd3137223 */ /* 0x080fe40000010013 */
[C---:B------:R-:W-:Y:S02]  /*67f0*/  FFMA.FTZ R18, R135.reuse, R28, R18 ;  /* 0x0000001c87127223 */ /* 0x040fe40000010012 */
[-C--:B------:R-:W-:Y:S02]  /*6800*/  FFMA.FTZ R17, R135, R208.reuse, -R17 ;  /* 0x000000d087117223 */ /* 0x080fe40000010811 */
[----:B------:R-:W-:Y:S02]  /*6810*/  FFMA.FTZ R215, R211, R208, -R215 ;  /* 0x000000d0d3d77223 */ /* 0x000fe400000108d7 */
[----:B------:R-:W-:Y:S02]  /*6820*/  FFMA.FTZ R233, -R213, R19, R222 ;  /* 0x00000013d5e97223 */ /* 0x000fe400000101de */
[----:B------:R-:W-:-:S02]  /*6830*/  FADD.FTZ R19, RZ, R18 ;  /* 0x00000012ff137221 */ /* 0x000fc40000010000 */
[----:B------:R-:W-:Y:S02]  /*6840*/  FFMA.FTZ R211, R79, R112, R17 ;  /* 0x000000704fd37223 */ /* 0x000fe40000010011 */
[C---:B------:R-:W-:Y:S02]  /*6850*/  FMUL.FTZ R17, R28.reuse, UR31 ;  /* 0x0000001f1c117c20 */ /* 0x040fe40008410000 */
[----:B------:R-:W-:Y:S02]  /*6860*/  FMUL.FTZ R235, R28, UR30 ;  /* 0x0000001e1ceb7c20 */ /* 0x000fe40008410000 */
[----:B------:R-:W-:Y:S02]  /*6870*/  FFMA.FTZ R215, R213, R215, R226 ;  /* 0x000000d7d5d77223 */ /* 0x000fe400000100e2 */
[C---:B------:R-:W-:Y:S02]  /*6880*/  FMUL.FTZ R222, R212.reuse, R19 ;  /* 0x00000013d4de7220 */ /* 0x040fe40000410000 */
[----:B------:R-:W-:-:S02]  /*6890*/  FMUL.FTZ R226, R212, R211 ;  /* 0x000000d3d4e27220 */ /* 0x000fc40000410000 */
[C---:B------:R-:W-:Y:S02]  /*68a0*/  FFMA.FTZ R212, R208.reuse, UR30, -R17 ;  /* 0x0000001ed0d47c23 */ /* 0x040fe40008010811 */
[----:B------:R-:W-:Y:S02]  /*68b0*/  FFMA.FTZ R18, R208, UR31, R235 ;  /* 0x0000001fd0127c23 */ /* 0x000fe400080100eb */
[C---:B------:R-:W-:Y:S02]  /*68c0*/  FFMA.FTZ R222, R214.reuse, R211, -R222 ;  /* 0x000000d3d6de7223 */ /* 0x040fe400000108de */
[----:B------:R-:W-:Y:S02]  /*68d0*/  FFMA.FTZ R226, R214, R19, R226 ;  /* 0x00000013d6e27223 */ /* 0x000fe400000100e2 */
[C---:B------:R-:W-:Y:S02]  /*68e0*/  FMUL.FTZ R212, R213.reuse, R212 ;  /* 0x000000d4d5d47220 */ /* 0x040fe40000410000 */
[----:B------:R-:W-:-:S02]  /*68f0*/  FFMA.FTZ R213, -R213, R18, -RZ ;  /* 0x00000012d5d57223 */ /* 0x000fc400000109ff */
[C---:B------:R-:W-:Y:S02]  /*6900*/  FMUL.FTZ R214, R132.reuse, R211 ;  /* 0x000000d384d67220 */ /* 0x040fe40000410000 */
[-C--:B------:R-:W-:Y:S02]  /*6910*/  FMUL.FTZ R18, R132, R19.reuse ;  /* 0x0000001384127220 */ /* 0x080fe40000410000 */
[C---:B------:R-:W-:Y:S02]  /*6920*/  FFMA.FTZ R17, R133.reuse, R19, R214 ;  /* 0x0000001385117223 */ /* 0x040fe400000100d6 */
[----:B------:R-:W-:Y:S02]  /*6930*/  FFMA.FTZ R214, R133, R211, -R18 ;  /* 0x000000d385d67223 */ /* 0x000fe40000010812 */
[----:B------:R-:W-:Y:S02]  /*6940*/  FMUL.FTZ R230, R19, UR30 ;  /* 0x0000001e13e67c20 */ /* 0x000fe40008410000 */
[----:B------:R-:W-:-:S02]  /*6950*/  FADD.FTZ R18, RZ, R17 ;  /* 0x00000011ff127221 */ /* 0x000fc40000010000 */
[----:B------:R-:W-:Y:S02]  /*6960*/  FFMA.FTZ R214, R80, R111, R214 ;  /* 0x0000006f50d67223 */ /* 0x000fe400000100d6 */
[C---:B------:R-:W-:Y:S02]  /*6970*/  FFMA.FTZ R226, -R216.reuse, R226, R233 ;  /* 0x000000e2d8e27223 */ /* 0x040fe400000101e9 */
[----:B------:R-:W-:Y:S02]  /*6980*/  FFMA.FTZ R233, R211, UR31, R230 ;  /* 0x0000001fd3e97c23 */ /* 0x000fe400080100e6 */
[----:B------:R-:W-:Y:S02]  /*6990*/  FFMA.FTZ R228, R216, R222, R215 ;  /* 0x000000ded8e47223 */ /* 0x000fe400000100d7 */
[----:B------:R-:W-:Y:S02]  /*69a0*/  FMUL.FTZ R230, R231, R18 ;  /* 0x00000012e7e67220 */ /* 0x000fe40000410000 */
[----:B------:R-:W-:-:S02]  /*69b0*/  FMUL.FTZ R222, R19, UR31 ;  /* 0x0000001f13de7c20 */ /* 0x000fc40008410000 */
[----:B------:R-:W-:Y:S02]  /*69c0*/  FMUL.FTZ R231, R231, R214 ;  /* 0x000000d6e7e77220 */ /* 0x000fe40000410000 */
[C---:B------:R-:W-:Y:S02]  /*69d0*/  FMUL.FTZ R17, R130.reuse, R18 ;  /* 0x0000001282117220 */ /* 0x040fe40000410000 */
[----:B------:R-:W-:Y:S02]  /*69e0*/  FFMA.FTZ R215, R211, UR30, -R222 ;  /* 0x0000001ed3d77c23 */ /* 0x000fe400080108de */
[C---:B------:R-:W-:Y:S02]  /*69f0*/  FFMA.FTZ R230, R217.reuse, R214, -R230 ;  /* 0x000000d6d9e67223 */ /* 0x040fe400000108e6 */
[----:B------:R-:W-:Y:S02]  /*6a00*/  FFMA.FTZ R231, R217, R18, R231 ;  /* 0x00000012d9e77223 */ /* 0x000fe400000100e7 */
[----:B------:R-:W-:-:S02]  /*6a10*/  FMUL.FTZ R222, R130, R214 ;  /* 0x000000d682de7220 */ /* 0x000fc40000410000 */
[C---:B------:R-:W-:Y:S02]  /*6a20*/  FFMA.FTZ R217, R131.reuse, R214, -R17 ;  /* 0x000000d683d97223 */ /* 0x040fe40000010811 */
[----:B------:R-:W-:Y:S02]  /*6a30*/  FFMA.FTZ R222, R131, R18, R222 ;  /* 0x0000001283de7223 */ /* 0x000fe400000100de */
[----:B------:R-:W-:Y:S02]  /*6a40*/  FFMA.FTZ R217, R81, R110, R217 ;  /* 0x0000006e51d97223 */ /* 0x000fe400000100d9 */
[C---:B------:R-:W-:Y:S02]  /*6a50*/  FMUL.FTZ R215, R216.reuse, R215 ;  /* 0x000000d7d8d77220 */ /* 0x040fe40000410000 */
[----:B------:R-:W-:Y:S02]  /*6a60*/  FFMA.FTZ R216, -R216, R233, -RZ ;  /* 0x000000e9d8d87223 */ /* 0x000fe400000109ff */
[----:B------:R-:W-:-:S02]  /*6a70*/  FFMA.FTZ R233, R219, R230, R228 ;  /* 0x000000e6dbe97223 */ /* 0x000fc400000100e4 */
[----:B------:R-:W-:Y:S01]  /*6a80*/  FADD.FTZ R17, RZ, R222 ;  /* 0x000000deff117221 */ /* 0x000fe20000010000 */
[----:B------:R-:W-:Y:S01]  /*6a90*/  SHFL.IDX PT, R230, R14, RZ, 0x1f ;  /* 0x00001fff0ee67589 */ /* 0x000fe200000e0000 */
[----:B------:R-:W-:Y:S02]  /*6aa0*/  FMUL.FTZ R228, R218, R217 ;  /* 0x000000d9dae47220 */ /* 0x000fe40000410000 */
[C---:B------:R-:W-:Y:S02]  /*6ab0*/  FMUL.FTZ R235, R18.reuse, UR31 ;  /* 0x0000001f12eb7c20 */ /* 0x040fe40008410000 */
[----:B------:R-:W-:Y:S02]  /*6ac0*/  FMUL.FTZ R237, R18, UR30 ;  /* 0x0000001e12ed7c20 */ /* 0x000fe40008410000 */
[----:B------:R-:W-:Y:S02]  /*6ad0*/  FFMA.FTZ R228, R174, R17, R228 ;  /* 0x00000011aee47223 */ /* 0x000fe400000100e4 */
[----:B------:R-:W-:-:S02]  /*6ae0*/  FFMA.FTZ R231, -R219, R231, R226 ;  /* 0x000000e7dbe77223 */ /* 0x000fc400000101e2 */
[----:B------:R-:W-:Y:S02]  /*6af0*/  FMUL.FTZ R226, R218, R17 ;  /* 0x00000011dae27220 */ /* 0x000fe40000410000 */
[C---:B------:R-:W-:Y:S02]  /*6b00*/  FFMA.FTZ R218, R214.reuse, UR30, -R235 ;  /* 0x0000001ed6da7c23 */ /* 0x040fe400080108eb */
[----:B------:R-:W-:Y:S02]  /*6b10*/  FFMA.FTZ R222, R214, UR31, R237 ;  /* 0x0000001fd6de7c23 */ /* 0x000fe400080100ed */
[----:B------:R-:W-:Y:S02]  /*6b20*/  FFMA.FTZ R235, -R224, R228, R231 ;  /* 0x000000e4e0eb7223 */ /* 0x000fe400000101e7 */
[----:B------:R-:W0:Y:S01]  /*6b30*/  SHFL.IDX PT, R228, R16, RZ, 0x1f ;  /* 0x00001fff10e47589 */ /* 0x000e2200000e0000 */
[----:B------:R-:W-:Y:S02]  /*6b40*/  FFMA.FTZ R226, R174, R217, -R226 ;  /* 0x000000d9aee27223 */ /* 0x000fe400000108e2 */
[C---:B------:R-:W-:Y:S01]  /*6b50*/  FMUL.FTZ R218, R219.reuse, R218 ;  /* 0x000000dadbda7220 */ /* 0x040fe20000410000 */
[----:B------:R1:W-:Y:S01]  /*6b60*/  SHFL.DOWN PT, R174, R16, 0x1, 0x1f ;  /* 0x08201f0010ae7f89 */ /* 0x0003e200000e0000 */
[----:B------:R-:W-:-:S02]  /*6b70*/  FFMA.FTZ R219, -R219, R222, -RZ ;  /* 0x000000dedbdb7223 */ /* 0x000fc400000109ff */
[----:B------:R-:W-:Y:S01]  /*6b80*/  FFMA.FTZ R237, R224, R226, R233 ;  /* 0x000000e2e0ed7223 */ /* 0x000fe200000100e9 */
[----:B------:R2:W3:Y:S01]  /*6b90*/  SHFL.IDX PT, R222, R220, RZ, 0x1f ;  /* 0x00001fffdcde7589 */ /* 0x0004e200000e0000 */
[C---:B------:R-:W-:Y:S02]  /*6ba0*/  FMUL.FTZ R234, R128.reuse, R217 ;  /* 0x000000d980ea7220 */ /* 0x040fe40000410000 */
[-C--:B------:R-:W-:Y:S01]  /*6bb0*/  FMUL.FTZ R226, R128, R17.reuse ;  /* 0x0000001180e27220 */ /* 0x080fe20000410000 */
[----:B------:R4:W5:Y:S01]  /*6bc0*/  SHFL.IDX PT, R231, R15, RZ, 0x1f ;  /* 0x00001fff0fe77589 */ /* 0x00096200000e0000 */
[C---:B------:R-:W-:Y:S02]  /*6bd0*/  FFMA.FTZ R234, R129.reuse, R17, R234 ;  /* 0x0000001181ea7223 */ /* 0x040fe400000100ea */
[----:B------:R-:W-:Y:S02]  /*6be0*/  FFMA.FTZ R226, R129, R217, -R226 ;  /* 0x000000d981e27223 */ /* 0x000fe400000108e2 */
[----:B------:R-:W-:-:S02]  /*6bf0*/  FMUL.FTZ R236, R17, UR31 ;  /* 0x0000001f11ec7c20 */ /* 0x000fc40008410000 */
[----:B-1----:R-:W-:Y:S02]  /*6c00*/  FADD.FTZ R16, RZ, R234 ;  /* 0x000000eaff107221 */ /* 0x002fe40000010000 */
[----:B------:R-:W-:Y:S02]  /*6c10*/  FFMA.FTZ R226, R82, R109, R226 ;  /* 0x0000006d52e27223 */ /* 0x000fe400000100e2 */
[----:B------:R-:W-:Y:S02]  /*6c20*/  FFMA.FTZ R233, R217, UR30, -R236 ;  /* 0x0000001ed9e97c23 */ /* 0x000fe400080108ec */
[C---:B------:R-:W-:Y:S02]  /*6c30*/  FMUL.FTZ R234, R225.reuse, R16 ;  /* 0x00000010e1ea7220 */ /* 0x040fe40000410000 */
[----:B------:R-:W-:Y:S02]  /*6c40*/  FMUL.FTZ R225, R225, R226 ;  /* 0x000000e2e1e17220 */ /* 0x000fe40000410000 */
[----:B--2---:R-:W-:-:S02]  /*6c50*/  FMUL.FTZ R220, R224, R233 ;  /* 0x000000e9e0dc7220 */ /* 0x004fc40000410000 */
[----:B------:R-:W1:Y:S01]  /*6c60*/  SHFL.DOWN PT, R233, R227, 0x1, 0x1f ;  /* 0x08201f00e3e97f89 */ /* 0x000e6200000e0000 */
[C---:B------:R-:W-:Y:S02]  /*6c70*/  FFMA.FTZ R234, R223.reuse, R226, -R234 ;  /* 0x000000e2dfea7223 */ /* 0x040fe400000108ea */
[----:B------:R-:W-:Y:S02]  /*6c80*/  FFMA.FTZ R236, R223, R16, R225 ;  /* 0x00000010dfec7223 */ /* 0x000fe400000100e1 */
[C---:B0-----:R-:W-:Y:S02]  /*6c90*/  FMUL.FTZ R223, R228.reuse, R15 ;  /* 0x0000000fe4df7220 */ /* 0x041fe40000410000 */
[-C--:B------:R-:W-:Y:S02]  /*6ca0*/  FMUL.FTZ R225, R228, R14.reuse ;  /* 0x0000000ee4e17220 */ /* 0x080fe40000410000 */
[----:B---3--:R-:W-:Y:S02]  /*6cb0*/  FFMA.FTZ R14, R222, R14, -R223 ;  /* 0x0000000ede0e7223 */ /* 0x008fe400000108df */
[----:B------:R-:W-:-:S02]  /*6cc0*/  FMUL.FTZ R223, R228, R13 ;  /* 0x0000000de4df7220 */ /* 0x000fc40000410000 */
[----:B------:R-:W-:Y:S02]  /*6cd0*/  FMUL.FTZ R228, R228, R12 ;  /* 0x0000000ce4e47220 */ /* 0x000fe40000410000 */
[----:B------:R-:W-:Y:S02]  /*6ce0*/  FFMA.FTZ R236, -R176, R236, R235 ;  /* 0x000000ecb0ec7223 */ /* 0x000fe400000101eb */
[C---:B----4-:R-:W-:Y:S02]  /*6cf0*/  FFMA.FTZ R15, R222.reuse, R15, R225 ;  /* 0x0000000fde0f7223 */ /* 0x050fe400000100e1 */
[C---:B------:R-:W-:Y:S02]  /*6d00*/  FFMA.FTZ R12, R222.reuse, R12, -R223 ;  /* 0x0000000cde0c7223 */ /* 0x040fe400000108df */
[----:B------:R-:W-:Y:S02]  /*6d10*/  FFMA.FTZ R13, R222, R13, R228 ;  /* 0x0000000dde0d7223 */ /* 0x000fe400000100e4 */
[----:B------:R-:W-:-:S02]  /*6d20*/  @P1 FMUL.FTZ R225, R174, R230 ;  /* 0x000000e6aee11220 */ /* 0x000fc40000410000 */
[-C--:B-----5:R-:W-:Y:S02]  /*6d30*/  @P1 FMUL.FTZ R235, R174, R231.reuse ;  /* 0x000000e7aeeb1220 */ /* 0x0a0fe40000410000 */
[C---:B------:R-:W-:Y:S02]  /*6d40*/  FMUL.FTZ R222, R126.reuse, R226 ;  /* 0x000000e27ede7220 */ /* 0x040fe40000410000 */
[-C--:B------:R-:W-:Y:S02]  /*6d50*/  FMUL.FTZ R174, R126, R16.reuse ;  /* 0x000000107eae7220 */ /* 0x080fe40000410000 */
[C---:B------:R-:W-:Y:S02]  /*6d60*/  FFMA.FTZ R223, R127.reuse, R16, R222 ;  /* 0x000000107fdf7223 */ /* 0x040fe400000100de */
[----:B------:R-:W-:Y:S02]  /*6d70*/  FFMA.FTZ R222, R127, R226, -R174 ;  /* 0x000000e27fde7223 */ /* 0x000fe400000108ae */
[----:B------:R-:W-:-:S02]  /*6d80*/  @P1 FFMA.FTZ R228, R232, R231, R225 ;  /* 0x000000e7e8e41223 */ /* 0x000fc400000100e1 */
[----:B------:R-:W-:Y:S02]  /*6d90*/  FFMA.FTZ R234, R176, R234, R237 ;  /* 0x000000eab0ea7223 */ /* 0x000fe400000100ed */
[C---:B------:R-:W-:Y:S02]  /*6da0*/  FMUL.FTZ R225, R16.reuse, UR31 ;  /* 0x0000001f10e17c20 */ /* 0x040fe40008410000 */
[----:B------:R-:W-:Y:S02]  /*6db0*/  FMUL.FTZ R237, R16, UR30 ;  /* 0x0000001e10ed7c20 */ /* 0x000fe40008410000 */
[----:B------:R-:W-:Y:S02]  /*6dc0*/  FADD.FTZ R174, RZ, R223 ;  /* 0x000000dfffae7221 */ /* 0x000fe40000010000 */
[----:B------:R-:W-:Y:S02]  /*6dd0*/  FFMA.FTZ R222, R83, R108, R222 ;  /* 0x0000006c53de7223 */ /* 0x000fe400000100de */
[----:B-1----:R-:W-:-:S02]  /*6de0*/  @P1 FADD.FTZ R231, R233, R228 ;  /* 0x000000e4e9e71221 */ /* 0x002fc40000010000 */
[C---:B------:R-:W-:Y:S01]  /*6df0*/  FFMA.FTZ R223, R226.reuse, UR30, -R225 ;  /* 0x0000001ee2df7c23 */ /* 0x040fe200080108e1 */
[----:B------:R-:W0:Y:S01]  /*6e00*/  SHFL.DOWN PT, R233, R229, 0x1, 0x1f ;  /* 0x08201f00e5e97f89 */ /* 0x000e2200000e0000 */
[----:B------:R-:W-:Y:S02]  /*6e10*/  FFMA.FTZ R225, R226, UR31, R237 ;  /* 0x0000001fe2e17c23 */ /* 0x000fe400080100ed */
[C---:B------:R-:W-:Y:S01]  /*6e20*/  FMUL.FTZ R228, R221.reuse, R174 ;  /* 0x000000aedde47220 */ /* 0x040fe20000410000 */
[----:B------:R-:W1:Y:S01]  /*6e30*/  SHFL.IDX PT, R229, R229, RZ, 0x1f ;  /* 0x00001fffe5e57589 */ /* 0x000e6200000e0000 */
[----:B------:R-:W-:Y:S02]  /*6e40*/  FMUL.FTZ R221, R221, R222 ;  /* 0x000000dedddd7220 */ /* 0x000fe40000410000 */
[C---:B------:R-:W-:Y:S02]  /*6e50*/  FMUL.FTZ R223, R176.reuse, R223 ;  /* 0x000000dfb0df7220 */ /* 0x040fe40000410000 */
[----:B------:R-:W-:-:S02]  /*6e60*/  FFMA.FTZ R225, -R176, R225, -RZ ;  /* 0x000000e1b0e17223 */ /* 0x000fc400000109ff */
[C---:B------:R-:W-:Y:S02]  /*6e70*/  FFMA.FTZ R228, R175.reuse, R222, -R228 ;  /* 0x000000deafe47223 */ /* 0x040fe400000108e4 */
[----:B------:R-:W-:Y:S02]  /*6e80*/  FFMA.FTZ R237, R175, R174, R221 ;  /* 0x000000aeafed7223 */ /* 0x000fe400000100dd */
[C---:B------:R-:W-:Y:S02]  /*6e90*/  FMUL.FTZ R176, R124.reuse, R222 ;  /* 0x000000de7cb07220 */ /* 0x040fe40000410000 */
[-C--:B------:R-:W-:Y:S02]  /*6ea0*/  FMUL.FTZ R175, R124, R174.reuse ;  /* 0x000000ae7caf7220 */ /* 0x080fe40000410000 */
[C---:B------:R-:W-:Y:S02]  /*6eb0*/  FFMA.FTZ R176, R125.reuse, R174, R176 ;  /* 0x000000ae7db07223 */ /* 0x040fe400000100b0 */
[----:B------:R-:W-:-:S02]  /*6ec0*/  FFMA.FTZ R175, R125, R222, -R175 ;  /* 0x000000de7daf7223 */ /* 0x000fc400000108af */
[----:B------:R-:W-:Y:S02]  /*6ed0*/  FFMA.FTZ R234, R25, R228, R234 ;  /* 0x000000e419ea7223 */ /* 0x000fe400000100ea */
[----:B------:R-:W-:Y:S02]  /*6ee0*/  FADD.FTZ R176, RZ, R176 ;  /* 0x000000b0ffb07221 */ /* 0x000fe40000010000 */
[----:B------:R-:W-:Y:S02]  /*6ef0*/  FFMA.FTZ R228, R84, R107, R175 ;  /* 0x0000006b54e47223 */ /* 0x000fe400000100af */
[C---:B------:R-:W-:Y:S02]  /*6f00*/  FMUL.FTZ R175, R122.reuse, R176 ;  /* 0x000000b07aaf7220 */ /* 0x040fe40000410000 */
[----:B------:R-:W-:Y:S02]  /*6f10*/  FMUL.FTZ R221, R122, R228 ;  /* 0x000000e47add7220 */ /* 0x000fe40000410000 */
[----:B------:R-:W-:-:S02]  /*6f20*/  @P1 FFMA.FTZ R240, R232, R230, -R235 ;  /* 0x000000e6e8f01223 */ /* 0x000fc400000108eb */
[C---:B------:R-:W-:Y:S02]  /*6f30*/  FFMA.FTZ R175, R123.reuse, R228, -R175 ;  /* 0x000000e47baf7223 */ /* 0x040fe400000108af */
[----:B------:R-:W-:Y:S02]  /*6f40*/  FFMA.FTZ R232, R123, R176, R221 ;  /* 0x000000b07be87223 */ /* 0x000fe400000100dd */
[----:B0-----:R-:W-:Y:S02]  /*6f50*/  @P1 FADD.FTZ R230, R233, R240 ;  /* 0x000000f0e9e61221 */ /* 0x001fe40000010000 */
[----:B------:R-:W-:Y:S02]  /*6f60*/  FMUL.FTZ R233, R231, -R3 ;  /* 0x80000003e7e97220 */ /* 0x000fe40000410000 */
[----:B------:R-:W-:Y:S02]  /*6f70*/  FFMA.FTZ R221, R85, R106, R175 ;  /* 0x0000006a55dd7223 */ /* 0x000fe400000100af */
[----:B------:R-:W-:-:S02]  /*6f80*/  FADD.FTZ R175, RZ, R232 ;  /* 0x000000e8ffaf7221 */ /* 0x000fc40000010000 */
[C---:B------:R-:W-:Y:S02]  /*6f90*/  FMUL.FTZ R3, R230.reuse, -R3 ;  /* 0x80000003e6037220 */ /* 0x040fe40000410000 */
[-C--:B------:R-:W-:Y:S02]  /*6fa0*/  FFMA.FTZ R240, R230, R2.reuse, -R233 ;  /* 0x00000002e6f07223 */ /* 0x080fe400000108e9 */
[C---:B------:R-:W-:Y:S02]  /*6fb0*/  FMUL.FTZ R232, R120.reuse, R221 ;  /* 0x000000dd78e87220 */ /* 0x040fe40000410000 */
[----:B------:R-:W-:Y:S02]  /*6fc0*/  FMUL.FTZ R230, R120, R175 ;  /* 0x000000af78e67220 */ /* 0x000fe40000410000 */
[----:B------:R-:W-:Y:S02]  /*6fd0*/  FFMA.FTZ R231, R231, R2, R3 ;  /* 0x00000002e7e77223 */ /* 0x000fe40000010003 */
[----:B------:R-:W-:-:S02]  /*6fe0*/  FADD.FTZ R2, R179, R240 ;  /* 0x000000f0b3027221 */ /* 0x000fc40000010000 */
[----:B------:R-:W-:Y:S02]  /*6ff0*/  FFMA.FTZ R3, R121, R175, R232 ;  /* 0x000000af79037223 */ /* 0x000fe400000100e8 */
[----:B------:R-:W-:Y:S02]  /*7000*/  FMUL.FTZ R238, R17, UR30 ;  /* 0x0000001e11ee7c20 */ /* 0x000fe40008410000 */
[----:B------:R-:W-:Y:S02]  /*7010*/  FFMA.FTZ R179, R121, R221, -R230 ;  /* 0x000000dd79b37223 */ /* 0x000fe400000108e6 */
[----:B------:R-:W-:Y:S02]  /*7020*/  FADD.FTZ R3, RZ, R3 ;  /* 0x00000003ff037221 */ /* 0x000fe40000010000 */
[----:B------:R-:W-:Y:S02]  /*7030*/  FADD.FTZ R166, -R166, R231 ;  /* 0x000000e7a6a67221 */ /* 0x000fe40000010100 */
[----:B------:R-:W-:-:S02]  /*7040*/  FFMA.FTZ R179, R86, R105, R179 ;  /* 0x0000006956b37223 */ /* 0x000fc400000100b3 */
[----:B------:R-:W-:Y:S02]  /*7050*/  FFMA.FTZ R239, R217, UR31, R238 ;  /* 0x0000001fd9ef7c23 */ /* 0x000fe400080100ee */
[----:B------:R0:W2:Y:S01]  /*7060*/  SHFL.IDX PT, R238, R227, RZ, 0x1f ;  /* 0x00001fffe3ee7589 */ /* 0x0000a200000e0000 */
[----:B-1----:R-:W-:Y:S02]  /*7070*/  FADD.FTZ R14, R229, R14 ;  /* 0x0000000ee50e7221 */ /* 0x002fe40000010000 */
[C---:B------:R-:W-:Y:S02]  /*7080*/  FMUL.FTZ R231, R149.reuse, -R166 ;  /* 0x800000a695e77220 */ /* 0x040fe40000410000 */
[C---:B------:R-:W-:Y:S02]  /*7090*/  FMUL.FTZ R229, R149.reuse, R179 ;  /* 0x000000b395e57220 */ /* 0x040fe40000410000 */
[C---:B------:R-:W-:Y:S02]  /*70a0*/  FMUL.FTZ R233, R149.reuse, -R2 ;  /* 0x8000000295e97220 */ /* 0x040fe40000410000 */
[----:B0-----:R-:W-:-:S02]  /*70b0*/  FMUL.FTZ R227, R149, R3 ;  /* 0x0000000395e37220 */ /* 0x001fc40000410000 */
[C---:B------:R-:W-:Y:S02]  /*70c0*/  FFMA.FTZ R231, R150.reuse, R2, -R231 ;  /* 0x0000000296e77223 */ /* 0x040fe400000108e7 */
[C---:B------:R-:W-:Y:S02]  /*70d0*/  FFMA.FTZ R149, R150.reuse, R179, -R227 ;  /* 0x000000b396957223 */ /* 0x040fe400000108e3 */
[C---:B------:R-:W-:Y:S02]  /*70e0*/  FFMA.FTZ R227, R150.reuse, R3, R229 ;  /* 0x0000000396e37223 */ /* 0x040fe400000100e5 */
[----:B------:R-:W-:Y:S02]  /*70f0*/  FFMA.FTZ R150, R150, R166, R233 ;  /* 0x000000a696967223 */ /* 0x000fe400000100e9 */
[----:B------:R-:W-:Y:S02]  /*7100*/  FADD.FTZ R156, R156, R231 ;  /* 0x000000e79c9c7221 */ /* 0x000fe40000010000 */
[----:B------:R-:W-:-:S02]  /*7110*/  FADD.FTZ R153, -R153, R150 ;  /* 0x0000009699997221 */ /* 0x000fc40000010100 */
[----:B------:R-:W-:Y:S02]  /*7120*/  FMUL.FTZ R229, R174, UR31 ;  /* 0x0000001faee57c20 */ /* 0x000fe40008410000 */
[CC--:B------:R-:W-:Y:S02]  /*7130*/  FMUL.FTZ R230, R120.reuse, -R156.reuse ;  /* 0x8000009c78e67220 */ /* 0x0c0fe40000410000 */
[-C--:B------:R-:W-:Y:S02]  /*7140*/  FMUL.FTZ R150, R120, -R153.reuse ;  /* 0x8000009978967220 */ /* 0x080fe40000410000 */
[----:B------:R-:W-:Y:S02]  /*7150*/  FFMA.FTZ R232, R222, UR30, -R229 ;  /* 0x0000001edee87c23 */ /* 0x000fe400080108e5 */
[C---:B------:R-:W-:Y:S02]  /*7160*/  FFMA.FTZ R229, R121.reuse, R153, R230 ;  /* 0x0000009979e57223 */ /* 0x040fe400000100e6 */
[----:B------:R-:W-:-:S02]  /*7170*/  FFMA.FTZ R150, R121, R156, -R150 ;  /* 0x0000009c79967223 */ /* 0x000fc40000010896 */
[----:B------:R-:W-:Y:S02]  /*7180*/  FADD.FTZ R160, -R160, R229 ;  /* 0x000000e5a0a07221 */ /* 0x000fe40000010100 */
        /* <DEDUP_REMOVED lines=14> */
[----:B------:R-:W-:Y:S02]  /*7270*/  FMUL.FTZ R123, R176, UR30 ;  /* 0x0000001eb07b7c20 */ /* 0x000fe40008410000 */
[----:B------:R-:W-:Y:S02]  /*7280*/  FFMA.FTZ R125, R125, R157, -R124 ;  /* 0x0000009d7d7d7223 */ /* 0x000fe4000001087c */
[----:B------:R-:W-:-:S02]  /*7290*/  FADD.FTZ R122, -R23, R122 ;  /* 0x0000007a177a7221 */ /* 0x000fc40000010100 */
[----:B------:R-:W-:Y:S02]  /*72a0*/  FFMA.FTZ R158, R228, UR31, R123 ;  /* 0x0000001fe49e7c23 */ /* 0x000fe4000801007b */
        /* <DEDUP_REMOVED lines=12> */
[----:B------:R-:W-:Y:S02]  /*7370*/  FMUL.FTZ R128, R128, -R23 ;  /* 0x8000001780807220 */ /* 0x000fe40000410000 */
[----:B------:R-:W-:Y:S02]  /*7380*/  FFMA.FTZ R229, R159, R121, R234 ;  /* 0x000000799fe57223 */ /* 0x000fe400000100ea */
[----:B------:R-:W-:Y:S02]  /*7390*/  FMUL.FTZ R121, R176, UR31 ;  /* 0x0000001fb0797c20 */ /* 0x000fe40008410000 */
[C---:B------:R-:W-:Y:S02]  /*73a0*/  FFMA.FTZ R125, R129.reuse, R23, R24 ;  /* 0x00000017817d7223 */ /* 0x040fe40000010018 */
[----:B------:R-:W-:Y:S01]  /*73b0*/  FFMA.FTZ R128, R129, R165, -R128 ;  /* 0x000000a581807223 */ /* 0x000fe20000010880 */
[----:B------:R-:W-:Y:S01]  /*73c0*/  MOV R129, UR7 ;  /* 0x0000000700817c02 */ /* 0x000fe20008000f00 */
[----:B------:R-:W-:-:S02]  /*73d0*/  FFMA.FTZ R236, -R25, R237, R236 ;  /* 0x000000ed19ec7223 */ /* 0x000fc400000101ec */
[----:B------:R-:W-:Y:S02]  /*73e0*/  FFMA.FTZ R150, R228, UR30, -R121 ;  /* 0x0000001ee4967c23 */ /* 0x000fe40008010879 */
[----:B------:R-:W-:Y:S02]  /*73f0*/  FADD.FTZ R20, -R20, R125 ;  /* 0x0000007d14147221 */ /* 0x000fe40000010100 */
[----:B------:R-:W-:Y:S02]  /*7400*/  FADD.FTZ R21, R21, R128 ;  /* 0x0000008015157221 */ /* 0x000fe40000010000 */
[----:B------:R-:W-:Y:S02]  /*7410*/  FMUL.FTZ R126, R175, UR31 ;  /* 0x0000001faf7e7c20 */ /* 0x000fe40008410000 */
[----:B------:R-:W-:Y:S02]  /*7420*/  FMUL.FTZ R125, R152, R3 ;  /* 0x00000003987d7220 */ /* 0x000fe40000410000 */
[----:B------:R-:W-:-:S02]  /*7430*/  FFMA.FTZ R155, -R159, R155, R236 ;  /* 0x0000009b9f9b7223 */ /* 0x000fc400000101ec */
[C---:B------:R-:W-:Y:S02]  /*7440*/  FMUL.FTZ R121, R159.reuse, R150 ;  /* 0x000000969f797220 */ /* 0x040fe40000410000 */
[----:B------:R-:W-:Y:S02]  /*7450*/  FMUL.FTZ R24, R130, -R20 ;  /* 0x8000001482187220 */ /* 0x000fe40000410000 */
[----:B------:R-:W-:Y:S02]  /*7460*/  FFMA.FTZ R159, -R159, R158, -RZ ;  /* 0x0000009e9f9f7223 */ /* 0x000fe400000109ff */
[----:B------:R-:W-:Y:S02]  /*7470*/  FFMA.FTZ R124, R162, R123, R229 ;  /* 0x0000007ba27c7223 */ /* 0x000fe400000100e5 */
[----:B------:R-:W-:Y:S02]  /*7480*/  FMUL.FTZ R130, R130, -R21 ;  /* 0x8000001582827220 */ /* 0x000fe40000410000 */
[----:B------:R-:W-:-:S02]  /*7490*/  FMUL.FTZ R158, R175, UR30 ;  /* 0x0000001eaf9e7c20 */ /* 0x000fc40008410000 */
[----:B------:R-:W-:Y:S02]  /*74a0*/  FFMA.FTZ R123, R221, UR30, -R126 ;  /* 0x0000001edd7b7c23 */ /* 0x000fe4000801087e */
[----:B------:R-:W-:Y:S02]  /*74b0*/  FFMA.FTZ R126, R30, R179, -R125 ;  /* 0x000000b31e7e7223 */ /* 0x000fe4000001087d */
[C---:B------:R-:W-:Y:S02]  /*74c0*/  FFMA.FTZ R125, R131.reuse, R21, -R24 ;  /* 0x00000015837d7223 */ /* 0x040fe40000010818 */
[----:B------:R-:W-:Y:S02]  /*74d0*/  FFMA.FTZ R130, R131, R20, R130 ;  /* 0x0000001483827223 */ /* 0x000fe40000010082 */
[----:B------:R-:W-:Y:S02]  /*74e0*/  FFMA.FTZ R127, R221, UR31, R158 ;  /* 0x0000001fdd7f7c23 */ /* 0x000fe4000801009e */
[----:B------:R-:W-:-:S02]  /*74f0*/  FMUL.FTZ R152, R152, R179 ;  /* 0x000000b398987220 */ /* 0x000fc40000410000 */
[----:B------:R-:W-:Y:S02]  /*7500*/  FADD.FTZ R170, R170, R125 ;  /* 0x0000007daaaa7221 */ /* 0x000fe40000010000 */
[C---:B------:R-:W-:Y:S02]  /*7510*/  FFMA.FTZ R150, -R162.reuse, R163, R155 ;  /* 0x000000a3a2967223 */ /* 0x040fe4000001019b */
[C---:B------:R-:W-:Y:S02]  /*7520*/  FMUL.FTZ R123, R162.reuse, R123 ;  /* 0x0000007ba27b7220 */ /* 0x040fe40000410000 */
[----:B------:R-:W-:Y:S02]  /*7530*/  FADD.FTZ R171, -R171, R130 ;  /* 0x00000082abab7221 */ /* 0x000fe40000010100 */
[----:B------:R-:W-:Y:S02]  /*7540*/  FFMA.FTZ R162, -R162, R127, -RZ ;  /* 0x0000007fa2a27223 */ /* 0x000fe400000109ff */
[----:B------:R-:W-:-:S02]  /*7550*/  FFMA.FTZ R127, R30, R3, R152 ;  /* 0x000000031e7f7223 */ /* 0x000fc40000010098 */
[C---:B------:R-:W-:Y:S02]  /*7560*/  FMUL.FTZ R30, R132.reuse, -R170 ;  /* 0x800000aa841e7220 */ /* 0x040fe40000410000 */
[-C--:B------:R-:W-:Y:S02]  /*7570*/  FMUL.FTZ R132, R132, -R171.reuse ;  /* 0x800000ab84847220 */ /* 0x080fe40000410000 */
        /* <DEDUP_REMOVED lines=8> */
[----:B------:R-:W-:Y:S02]  /*7600*/  FADD.FTZ R172, R172, R133 ;  /* 0x00000085acac7221 */ /* 0x000fe40000010000 */
[----:B------:R-:W-:-:S02]  /*7610*/  FFMA.FTZ R127, -R31, R127, R150 ;  /* 0x0000007f1f7f7223 */ /* 0x000fc40000010196 */
[C---:B------:R-:W-:Y:S02]  /*7620*/  FMUL.FTZ R124, R31.reuse, R124 ;  /* 0x0000007c1f7c7220 */ /* 0x040fe40000410000 */
[----:B------:R-:W-:Y:S02]  /*7630*/  FFMA.FTZ R125, -R31, R126, -RZ ;  /* 0x0000007e1f7d7223 */ /* 0x000fe400000109ff */
[----:B------:R-:W-:Y:S02]  /*7640*/  FADD.FTZ R227, RZ, R227 ;  /* 0x000000e3ffe37221 */ /* 0x000fe40000010000 */
[----:B------:R-:W-:Y:S02]  /*7650*/  FFMA.FTZ R149, R87, R104, R149 ;  /* 0x0000006857957223 */ /* 0x000fe40000010095 */
[C---:B------:R-:W-:Y:S02]  /*7660*/  FMUL.FTZ R31, R134.reuse, -R30 ;  /* 0x8000001e861f7220 */ /* 0x040fe40000410000 */
[----:B------:R-:W-:-:S02]  /*7670*/  FMUL.FTZ R134, R134, -R172 ;  /* 0x800000ac86867220 */ /* 0x000fc40000410000 */
[C---:B------:R-:W-:Y:S02]  /*7680*/  FMUL.FTZ R126, R26.reuse, R227 ;  /* 0x000000e31a7e7220 */ /* 0x040fe40000410000 */
[----:B------:R-:W-:Y:S02]  /*7690*/  FMUL.FTZ R26, R26, R149 ;  /* 0x000000951a1a7220 */ /* 0x000fe40000410000 */
[C---:B------:R-:W-:Y:S02]  /*76a0*/  FFMA.FTZ R134, R135.reuse, R30, R134 ;  /* 0x0000001e87867223 */ /* 0x040fe40000010086 */
[----:B------:R-:W-:Y:S02]  /*76b0*/  FFMA.FTZ R31, R135, R172, -R31 ;  /* 0x000000ac871f7223 */ /* 0x000fe4000001081f */
[----:B------:R-:W-:Y:S02]  /*76c0*/  FFMA.FTZ R26, R154, R227, R26 ;  /* 0x000000e39a1a7223 */ /* 0x000fe4000001001a */
[----:B------:R-:W-:-:S02]  /*76d0*/  FADD.FTZ R177, -R177, R134 ;  /* 0x00000086b1b17221 */ /* 0x000fc40000010100 */
[----:B------:R-:W-:Y:S02]  /*76e0*/  FADD.FTZ R178, R178, R31 ;  /* 0x0000001fb2b27221 */ /* 0x000fe40000010000 */
[----:B------:R-:W-:Y:S02]  /*76f0*/  FMUL.FTZ R132, R151, R26 ;  /* 0x0000001a97847220 */ /* 0x000fe40000410000 */
[C---:B------:R-:W-:Y:S02]  /*7700*/  FMUL.FTZ R26, R136.reuse, -R177 ;  /* 0x800000b1881a7220 */ /* 0x040fe40000410000 */
[----:B------:R-:W-:Y:S02]  /*7710*/  FMUL.FTZ R136, R136, -R178 ;  /* 0x800000b288887220 */ /* 0x000fe40000410000 */
[C---:B------:R-:W-:Y:S02]  /*7720*/  FMUL.FTZ R128, R227.reuse, UR31 ;  /* 0x0000001fe3807c20 */ /* 0x040fe40008410000 */
[----:B------:R-:W-:-:S02]  /*7730*/  FMUL.FTZ R130, R227, UR30 ;  /* 0x0000001ee3827c20 */ /* 0x000fc40008410000 */
[C---:B------:R-:W-:Y:S02]  /*7740*/  FFMA.FTZ R26, R137.reuse, R178, -R26 ;  /* 0x000000b2891a7223 */ /* 0x040fe4000001081a */
[----:B------:R-:W-:Y:S02]  /*7750*/  FFMA.FTZ R126, R154, R149, -R126 ;  /* 0x000000959a7e7223 */ /* 0x000fe4000001087e */
[----:B------:R-:W-:Y:S02]  /*7760*/  FFMA.FTZ R137, R137, R177, R136 ;  /* 0x000000b189897223 */ /* 0x000fe40000010088 */
[C---:B------:R-:W-:Y:S02]  /*7770*/  FFMA.FTZ R128, R149.reuse, UR30, -R128 ;  /* 0x0000001e95807c23 */ /* 0x040fe40008010880 */
[----:B------:R-:W-:Y:S02]  /*7780*/  FFMA.FTZ R130, R149, UR31, R130 ;  /* 0x0000001f95827c23 */ /* 0x000fe40008010082 */
[----:B------:R-:W-:Y:S01]  /*7790*/  FMUL.FTZ R31, R151, R126 ;  /* 0x0000007e971f7220 */ /* 0x000fe20000410000 */
[----:B------:R-:W-:Y:S01]  /*77a0*/  P2R R126, PR, RZ, 0x1 ;  /* 0x00000001ff7e7803 */ /* 0x000fe20000000000 */
[----:B------:R-:W-:-:S02]  /*77b0*/  FADD.FTZ R180, -R180, R137 ;  /* 0x00000089b4b47221 */ /* 0x000fc40000010100 */
[----:B------:R-:W-:Y:S01]  /*77c0*/  FMUL.FTZ R126, R151, R128 ;  /* 0x00000080977e7220 */ /* 0x000fe20000410000 */
[----:B------:R-:W-:Y:S01]  /*77d0*/  SHF.L.U32 R128, R35, 0x5, RZ ;  /* 0x0000000523807819 */ /* 0x000fe200000006ff */
[----:B------:R-:W-:Y:S02]  /*77e0*/  FFMA.FTZ R151, -R151, R130, -RZ ;  /* 0x0000008297977223 */ /* 0x000fe400000109ff */
[----:B------:R-:W-:Y:S01]  /*77f0*/  FADD.FTZ R181, R181, R26 ;  /* 0x0000001ab5b57221 */ /* 0x000fe20000010000 */
[----:B------:R-:W-:Y:S01]  /*7800*/  LEA.HI.SX32 R128, R128, R128, 0x1b ;  /* 0x0000008080807211 */ /* 0x000fe200078fdaff */
[C---:B------:R-:W-:Y:S02]  /*7810*/  FMUL.FTZ R130, R138.reuse, -R180 ;  /* 0x800000b48a827220 */ /* 0x040fe40000410000 */
[-C--:B------:R-:W-:Y:S02]  /*7820*/  FMUL.FTZ R138, R138, -R181.reuse ;  /* 0x800000b58a8a7220 */ /* 0x080fe40000410000 */
[----:B------:R-:W-:-:S02]  /*7830*/  FFMA.FTZ R130, R139, R181, -R130 ;  /* 0x000000b58b827223 */ /* 0x000fc40000010882 */
[----:B--2---:R-:W-:Y:S02]  /*7840*/  FADD.FTZ R15, R238, R15 ;  /* 0x0000000fee0f7221 */ /* 0x004fe40000010000 */
[----:B------:R-:W-:Y:S02]  /*7850*/  FADD.FTZ R24, R24, R31 ;  /* 0x0000001f18187221 */ /* 0x000fe40000010000 */
[----:B------:R-:W-:Y:S01]  /*7860*/  FFMA.FTZ R31, R139, R180, R138 ;  /* 0x000000b48b1f7223 */ /* 0x000fe2000001008a */
[----:B------:R0:W-:Y:S01]  /*7870*/  @!P0 STS.128 [R129.X16+0x2e10], R12 ;  /* 0x002e100c81008388 */ /* 0x0001e2000000cc00 */
[----:B------:R-:W-:Y:S02]  /*7880*/  FADD.FTZ R183, R183, R130 ;  /* 0x00000082b7b77221 */ /* 0x000fe40000010000 */
[----:B------:R-:W-:Y:S01]  /*7890*/  FADD.FTZ R31, -R182, R31 ;  /* 0x0000001fb61f7221 */ /* 0x000fe20000010100 */
[----:B------:R-:W-:Y:S01]  /*78a0*/  STS [R128.X4+0x8a8], R123 ;  /* 0x0008a87b80007388 */ /* 0x000fe20000004800 */
[----:B------:R-:W-:Y:S01]  /*78b0*/  FMUL.FTZ R231, R174, UR30 ;  /* 0x0000001eaee77c20 */ /* 0x000fe20008410000 */
[----:B------:R-:W-:Y:S01]  /*78c0*/  ULDC UR30, c[0x0][0x168] ;  /* 0x00005a00001e7ab9 */ /* 0x000fe20000000800 */
[C---:B------:R-:W-:Y:S01]  /*78d0*/  FMUL.FTZ R120, R25.reuse, R232 ;  /* 0x000000e819787220 */ /* 0x040fe20000410000 */
[----:B------:R-:W-:Y:S01]  /*78e0*/  STS [R128.X4+0x8a0], R121 ;  /* 0x0008a07980007388 */ /* 0x000fe20000004800 */
[----:B------:R-:W-:Y:S01]  /*78f0*/  FFMA.FTZ R238, R222, UR31, R231 ;  /* 0x0000001fdeee7c23 */ /* 0x000fe200080100e7 */
[----:B------:R-:W-:Y:S01]  /*7900*/  UIADD3 UR30, -UR16, UR30, URZ ;  /* 0x0000001e101e7290 */ /* 0x000fe2000fffe13f */
[----:B------:R-:W-:Y:S01]  /*7910*/  FFMA.FTZ R192, -R72, R119, R192 ;  /* 0x0000007748c07223 */ /* 0x000fe200000101c0 */
[----:B------:R-:W-:Y:S01]  /*7920*/  STS [R128.X4+0x898], R120 ;  /* 0x0008987880007388 */ /* 0x000fe20000004800 */
[----:B------:R-:W-:-:S02]  /*7930*/  FFMA.FTZ R25, -R25, R238, -RZ ;  /* 0x000000ee19197223 */ /* 0x000fc400000109ff */
[----:B------:R-:W-:Y:S01]  /*7940*/  FADD.FTZ R26, R127, -R132 ;  /* 0x800000847f1a7221 */ /* 0x000fe20000010000 */
[----:B------:R-:W-:Y:S01]  /*7950*/  STS [R128.X4+0x8b0], R124 ;  /* 0x0008b07c80007388 */ /* 0x000fe20000004800 */
[C---:B0-----:R-:W-:Y:S02]  /*7960*/  FMUL.FTZ R12, R140.reuse, -R183 ;  /* 0x800000b78c0c7220 */ /* 0x041fe40000410000 */
[-C--:B------:R-:W-:Y:S01]  /*7970*/  FMUL.FTZ R140, R140, -R31.reuse ;  /* 0x8000001f8c8c7220 */ /* 0x080fe20000410000 */
[----:B------:R0:W-:Y:S01]  /*7980*/  STS [R128.X4+0x89c], R25 ;  /* 0x00089c1980007388 */ /* 0x0001e20000004800 */
[C---:B------:R-:W-:Y:S02]  /*7990*/  FFMA.FTZ R13, R141.reuse, R31, R12 ;  /* 0x0000001f8d0d7223 */ /* 0x040fe4000001000c */
[----:B------:R-:W-:Y:S01]  /*79a0*/  FFMA.FTZ R140, R141, R183, -R140 ;  /* 0x000000b78d8c7223 */ /* 0x000fe2000001088c */
[----:B------:R1:W-:Y:S01]  /*79b0*/  STS [R128.X4+0x8b4], R125 ;  /* 0x0008b47d80007388 */ /* 0x0003e20000004800 */
[----:B------:R-:W-:-:S02]  /*79c0*/  FADD.FTZ R184, -R184, R13 ;  /* 0x0000000db8b87221 */ /* 0x000fc40000010100 */
[----:B------:R-:W-:Y:S01]  /*79d0*/  FADD.FTZ R185, R185, R140 ;  /* 0x0000008cb9b97221 */ /* 0x000fe20000010000 */
[----:B------:R-:W-:Y:S01]  /*79e0*/  STS [R128.X4+0x840], R193 ;  /* 0x000840c180007388 */ /* 0x000fe20000004800 */
[CC--:B------:R-:W-:Y:S02]  /*79f0*/  FMUL.FTZ R12, R142.reuse, -R184.reuse ;  /* 0x800000b88e0c7220 */ /* 0x0c0fe40000410000 */
        /* <DEDUP_REMOVED lines=8> */
[C---:B------:R-:W-:Y:S02]  /*7a80*/  FMUL.FTZ R12, R144.reuse, -R187 ;  /* 0x800000bb900c7220 */ /* 0x040fe40000410000 */
[-C--:B------:R-:W-:Y:S01]  /*7a90*/  FMUL.FTZ R144, R144, -R13.reuse ;  /* 0x8000000d90907220 */ /* 0x080fe20000410000 */
[----:B------:R-:W-:Y:S01]  /*7aa0*/  STS [R128.X4+0x850], R200 ;  /* 0x000850c880007388 */ /* 0x000fe20000004800 */
[C---:B------:R-:W-:Y:S02]  /*7ab0*/  FFMA.FTZ R15, R145.reuse, R13, R12 ;  /* 0x0000000d910f7223 */ /* 0x040fe4000001000c */
[----:B------:R-:W-:Y:S01]  /*7ac0*/  FFMA.FTZ R144, R145, R187, -R144 ;  /* 0x000000bb91907223 */ /* 0x000fe20000010890 */
[----:B------:R-:W-:Y:S01]  /*7ad0*/  STS [R128.X4+0x854], R201 ;  /* 0x000854c980007388 */ /* 0x000fe20000004800 */
        /* <DEDUP_REMOVED lines=12> */
[C---:B0-----:R-:W-:Y:S02]  /*7ba0*/  FMUL.FTZ R25, R72.reuse, R191 ;  /* 0x000000bf48197220 */ /* 0x041fe40000410000 */
[----:B------:R-:W-:Y:S01]  /*7bb0*/  FMUL.FTZ R120, R73, R189 ;  /* 0x000000bd49787220 */ /* 0x000fe20000410000 */
[----:B------:R-:W-:Y:S01]  /*7bc0*/  STS [R128.X4+0x868], R209 ;  /* 0x000868d180007388 */ /* 0x000fe20000004800 */
[----:B------:R-:W-:Y:S02]  /*7bd0*/  FMUL.FTZ R12, R72, R15 ;  /* 0x0000000f480c7220 */ /* 0x000fe40000410000 */
[----:B------:R-:W-:Y:S01]  /*7be0*/  FMUL.FTZ R123, R169, R25 ;  /* 0x00000019a97b7220 */ /* 0x000fe20000410000 */
[----:B------:R-:W-:Y:S01]  /*7bf0*/  STS [R128.X4+0x86c], R210 ;  /* 0x00086cd280007388 */ /* 0x000fe20000004800 */
[----:B------:R-:W-:-:S02]  /*7c00*/  FFMA.FTZ R195, -R73, R118, R195 ;  /* 0x0000007649c37223 */ /* 0x000fc400000101c3 */
[----:B------:R-:W-:Y:S01]  /*7c10*/  FMUL.FTZ R121, R74, R187 ;  /* 0x000000bb4a797220 */ /* 0x000fe20000410000 */
[----:B------:R-:W-:Y:S01]  /*7c20*/  STS [R128.X4+0x870], R212 ;  /* 0x000870d480007388 */ /* 0x000fe20000004800 */
[----:B------:R-:W-:Y:S02]  /*7c30*/  FMUL.FTZ R14, R73, R188 ;  /* 0x000000bc490e7220 */ /* 0x000fe40000410000 */
[----:B------:R-:W-:Y:S01]  /*7c40*/  FMUL.FTZ R127, R168, R120 ;  /* 0x00000078a87f7220 */ /* 0x000fe20000410000 */
[----:B------:R-:W-:Y:S01]  /*7c50*/  STS [R128.X4+0x874], R213 ;  /* 0x000874d580007388 */ /* 0x000fe20000004800 */
[-C--:B------:R-:W-:Y:S02]  /*7c60*/  FFMA.FTZ R123, R192, R12.reuse, -R123 ;  /* 0x0000000cc07b7223 */ /* 0x080fe4000001087b */
[----:B------:R-:W-:Y:S01]  /*7c70*/  FMUL.FTZ R12, R169, R12 ;  /* 0x0000000ca90c7220 */ /* 0x000fe20000410000 */
[----:B------:R-:W-:Y:S01]  /*7c80*/  STS [R128.X4+0x878], R215 ;  /* 0x000878d780007388 */ /* 0x000fe20000004800 */
[----:B------:R-:W-:-:S02]  /*7c90*/  FFMA.FTZ R196, -R74, R117, R196 ;  /* 0x000000754ac47223 */ /* 0x000fc400000101c4 */
[----:B------:R-:W-:Y:S01]  /*7ca0*/  FMUL.FTZ R129, R74, R13 ;  /* 0x0000000d4a817220 */ /* 0x000fe20000410000 */
[----:B------:R-:W-:Y:S01]  /*7cb0*/  STS [R128.X4+0x87c], R216 ;  /* 0x00087cd880007388 */ /* 0x000fe20000004800 */
[----:B------:R-:W-:Y:S02]  /*7cc0*/  FMUL.FTZ R131, R167, R121 ;  /* 0x00000079a7837220 */ /* 0x000fe40000410000 */
[-C--:B------:R-:W-:Y:S01]  /*7cd0*/  FFMA.FTZ R132, R195, R14.reuse, -R127 ;  /* 0x0000000ec3847223 */ /* 0x080fe2000001087f */
[----:B------:R-:W-:Y:S01]  /*7ce0*/  STS [R128.X4+0x880], R218 ;  /* 0x000880da80007388 */ /* 0x000fe20000004800 */
[----:B------:R-:W-:Y:S02]  /*7cf0*/  FMUL.FTZ R14, R168, R14 ;  /* 0x0000000ea80e7220 */ /* 0x000fe40000410000 */
[----:B------:R-:W-:Y:S01]  /*7d00*/  FFMA.FTZ R12, R192, R25, R12 ;  /* 0x00000019c00c7223 */ /* 0x000fe2000001000c */
[----:B------:R-:W-:Y:S01]  /*7d10*/  STS [R128.X4+0x884], R219 ;  /* 0x000884db80007388 */ /* 0x000fe20000004800 */
[----:B------:R-:W-:-:S02]  /*7d20*/  FFMA.FTZ R131, R196, R129, -R131 ;  /* 0x00000081c4837223 */ /* 0x000fc40000010883 */
[----:B------:R-:W-:Y:S01]  /*7d30*/  FMUL.FTZ R130, R75, R185 ;  /* 0x000000b94b827220 */ /* 0x000fe20000410000 */
[----:B------:R-:W-:Y:S01]  /*7d40*/  STS [R128.X4+0x888], R220 ;  /* 0x000888dc80007388 */ /* 0x000fe20000004800 */
[----:B------:R-:W-:Y:S02]  /*7d50*/  FFMA.FTZ R127, R195, R120, R14 ;  /* 0x00000078c37f7223 */ /* 0x000fe4000001000e */
[----:B------:R-:W-:Y:S01]  /*7d60*/  FADD.FTZ R12, RZ, R12 ;  /* 0x0000000cff0c7221 */ /* 0x000fe20000010000 */
[----:B------:R-:W-:Y:S01]  /*7d70*/  STS [R128.X4+0x890], R223 ;  /* 0x000890df80007388 */ /* 0x000fe20000004800 */
[----:B------:R-:W-:Y:S02]  /*7d80*/  FMUL.FTZ R129, R167, R129 ;  /* 0x00000081a7817220 */ /* 0x000fe40000410000 */
[----:B------:R-:W-:Y:S01]  /*7d90*/  FADD.FTZ R123, RZ, R123 ;  /* 0x0000007bff7b7221 */ /* 0x000fe20000010000 */
[----:B------:R-:W-:Y:S01]  /*7da0*/  STS [R128.X4+0x894], R225 ;  /* 0x000894e180007388 */ /* 0x000fe20000004800 */
[----:B------:R-:W-:-:S02]  /*7db0*/  FFMA.FTZ R199, -R75, R116, R199 ;  /* 0x000000744bc77223 */ /* 0x000fc400000101c7 */
[----:B------:R-:W-:Y:S01]  /*7dc0*/  FMUL.FTZ R134, R75, R184 ;  /* 0x000000b84b867220 */ /* 0x000fe20000410000 */
[----:B------:R-:W-:Y:S01]  /*7dd0*/  STS [R128.X4+0x8a4], R159 ;  /* 0x0008a49f80007388 */ /* 0x000fe20000004800 */
[----:B------:R-:W-:Y:S02]  /*7de0*/  FMUL.FTZ R14, R33, R130 ;  /* 0x00000082210e7220 */ /* 0x000fe40000410000 */
[----:B------:R-:W-:Y:S01]  /*7df0*/  FADD.FTZ R12, R12, R127 ;  /* 0x0000007f0c0c7221 */ /* 0x000fe20000010000 */
[----:B------:R-:W-:Y:S01]  /*7e00*/  STS [R128.X4+0x8ac], R162 ;  /* 0x0008aca280007388 */ /* 0x000fe20000004800 */
[----:B------:R-:W-:Y:S02]  /*7e10*/  FFMA.FTZ R129, R196, R121, R129 ;  /* 0x00000079c4817223 */ /* 0x000fe40000010081 */
[----:B------:R-:W-:Y:S01]  /*7e20*/  FADD.FTZ R132, R123, R132 ;  /* 0x000000847b847221 */ /* 0x000fe20000010000 */
[----:B------:R-:W-:Y:S01]  /*7e30*/  STS [R128.X4+0x8b8], R126 ;  /* 0x0008b87e80007388 */ /* 0x000fe20000004800 */
[----:B------:R-:W-:-:S02]  /*7e40*/  FMUL.FTZ R123, R76, R183 ;  /* 0x000000b74c7b7220 */ /* 0x000fc40000410000 */
[-C--:B------:R-:W-:Y:S01]  /*7e50*/  FFMA.FTZ R14, R199, R134.reuse, -R14 ;  /* 0x00000086c70e7223 */ /* 0x080fe2000001080e */
[----:B------:R-:W-:Y:S01]  /*7e60*/  STS [R128.X4+0x8bc], R151 ;  /* 0x0008bc9780007388 */ /* 0x000fe20000004800 */
[----:B------:R-:W-:Y:S02]  /*7e70*/  FADD.FTZ R12, R12, R129 ;  /* 0x000000810c0c7221 */ /* 0x000fe40000010000 */
[----:B------:R-:W-:Y:S02]  /*7e80*/  FMUL.FTZ R134, R33, R134 ;  /* 0x0000008621867220 */ /* 0x000fe40000410000 */
[C---:B------:R-:W-:Y:S02]  /*7e90*/  FFMA.FTZ R204, -R76.reuse, R115, R204 ;  /* 0x000000734ccc7223 */ /* 0x040fe400000101cc */
[----:B------:R-:W-:Y:S02]  /*7ea0*/  FMUL.FTZ R129, R76, R31 ;  /* 0x0000001f4c817220 */ /* 0x000fe40000410000 */
[----:B------:R-:W-:-:S02]  /*7eb0*/  FMUL.FTZ R133, R32, R123 ;  /* 0x0000007b20857220 */ /* 0x000fc40000410000 */
[----:B------:R-:W-:Y:S02]  /*7ec0*/  FFMA.FTZ R127, R199, R130, R134 ;  /* 0x00000082c77f7223 */ /* 0x000fe40000010086 */
[-C--:B------:R-:W-:Y:S02]  /*7ed0*/  FFMA.FTZ R133, R204, R129.reuse, -R133 ;  /* 0x00000081cc857223 */ /* 0x080fe40000010885 */
[----:B------:R-:W-:Y:S02]  /*7ee0*/  FMUL.FTZ R129, R32, R129 ;  /* 0x0000008120817220 */ /* 0x000fe40000410000 */
[----:B------:R-:W-:Y:S02]  /*7ef0*/  FMUL.FTZ R134, R77, R180 ;  /* 0x000000b44d867220 */ /* 0x000fe40000410000 */
[----:B------:R-:W-:Y:S02]  /*7f00*/  FADD.FTZ R131, R132, R131 ;  /* 0x0000008384837221 */ /* 0x000fe40000010000 */
[----:B------:R-:W-:-:S02]  /*7f10*/  FADD.FTZ R12, R12, R127 ;  /* 0x0000007f0c0c7221 */ /* 0x000fc40000010000 */
[C---:B------:R-:W-:Y:S02]  /*7f20*/  FMUL.FTZ R132, R77.reuse, R181 ;  /* 0x000000b54d847220 */ /* 0x040fe40000410000 */
[----:B------:R-:W-:Y:S02]  /*7f30*/  FFMA.FTZ R205, -R77, R114, R205 ;  /* 0x000000724dcd7223 */ /* 0x000fe400000101cd */
[----:B------:R-:W-:Y:S02]  /*7f40*/  FFMA.FTZ R129, R204, R123, R129 ;  /* 0x0000007bcc817223 */ /* 0x000fe40000010081 */
[----:B------:R-:W-:Y:S02]  /*7f50*/  FMUL.FTZ R127, R29, R134 ;  /* 0x000000861d7f7220 */ /* 0x000fe40000410000 */
[----:B------:R-:W-:Y:S02]  /*7f60*/  FADD.FTZ R12, R12, R129 ;  /* 0x000000810c0c7221 */ /* 0x000fe40000010000 */
[----:B------:R-:W-:-:S02]  /*7f70*/  FFMA.FTZ R127, R205, R132, R127 ;  /* 0x00000084cd7f7223 */ /* 0x000fc4000001007f */
[----:B------:R-:W-:Y:S02]  /*7f80*/  FADD.FTZ R14, R131, R14 ;  /* 0x0000000e830e7221 */ /* 0x000fe40000010000 */
[----:B------:R-:W-:Y:S02]  /*7f90*/  FADD.FTZ R12, R12, R127 ;  /* 0x0000007f0c0c7221 */ /* 0x000fe40000010000 */
[----:B------:R-:W-:Y:S02]  /*7fa0*/  FMUL.FTZ R127, R78, R178 ;  /* 0x000000b24e7f7220 */ /* 0x000fe40000410000 */
[----:B------:R-:W-:Y:S02]  /*7fb0*/  FADD.FTZ R14, R14, R133 ;  /* 0x000000850e0e7221 */ /* 0x000fe40000010000 */
[C---:B------:R-:W-:Y:S02]  /*7fc0*/  FFMA.FTZ R208, -R78.reuse, R113, R208 ;  /* 0x000000714ed07223 */ /* 0x040fe400000101d0 */
[----:B------:R-:W-:-:S02]  /*7fd0*/  FMUL.FTZ R131, R78, R177 ;  /* 0x000000b14e837220 */ /* 0x000fc40000410000 */
[----:B------:R-:W-:Y:S02]  /*7fe0*/  FMUL.FTZ R133, R28, R127 ;  /* 0x0000007f1c857220 */ /* 0x000fe40000410000 */
[----:B------:R-:W-:Y:S02]  /*7ff0*/  FMUL.FTZ R135, R29, R132 ;  /* 0x000000841d877220 */ /* 0x000fe40000410000 */
[----:B------:R-:W-:Y:S02]  /*8000*/  FMUL.FTZ R124, R79, R172 ;  /* 0x000000ac4f7c7220 */ /* 0x000fe40000410000 */
[-C--:B------:R-:W-:Y:S02]  /*8010*/  FFMA.FTZ R133, R208, R131.reuse, -R133 ;  /* 0x00000083d0857223 */ /* 0x080fe40000010885 */
[----:B------:R-:W-:Y:S02]  /*8020*/  FFMA.FTZ R135, R205, R134, -R135 ;  /* 0x00000086cd877223 */ /* 0x000fe40000010887 */
[----:B------:R-:W-:-:S02]  /*8030*/  FMUL.FTZ R131, R28, R131 ;  /* 0x000000831c837220 */ /* 0x000fc40000410000 */
[C---:B------:R-:W-:Y:S02]  /*8040*/  FFMA.FTZ R211, -R79.reuse, R112, R211 ;  /* 0x000000704fd37223 */ /* 0x040fe400000101d3 */
[----:B------:R-:W-:Y:S02]  /*8050*/  FMUL.FTZ R129, R80, R170 ;  /* 0x000000aa50817220 */ /* 0x000fe40000410000 */
[----:B------:R-:W-:Y:S02]  /*8060*/  FMUL.FTZ R134, R79, R30 ;  /* 0x0000001e4f867220 */ /* 0x000fe40000410000 */
[----:B-1----:R-:W-:Y:S02]  /*8070*/  FMUL.FTZ R125, R19, R124 ;  /* 0x0000007c137d7220 */ /* 0x002fe40000410000 */
[----:B------:R-:W-:Y:S02]  /*8080*/  FADD.FTZ R14, R14, R135 ;  /* 0x000000870e0e7221 */ /* 0x000fe40000010000 */
[----:B------:R-:W-:-:S02]  /*8090*/  FFMA.FTZ R131, R208, R127, R131 ;  /* 0x0000007fd0837223 */ /* 0x000fc40000010083 */
[C---:B------:R-:W-:Y:S02]  /*80a0*/  FFMA.FTZ R214, -R80.reuse, R111, R214 ;  /* 0x0000006f50d67223 */ /* 0x040fe400000101d6 */
[----:B------:R-:W-:Y:S02]  /*80b0*/  FMUL.FTZ R137, R80, R171 ;  /* 0x000000ab50897220 */ /* 0x000fe40000410000 */
[----:B------:R-:W-:Y:S02]  /*80c0*/  FMUL.FTZ R136, R18, R129 ;  /* 0x0000008112887220 */ /* 0x000fe40000410000 */
[-C--:B------:R-:W-:Y:S02]  /*80d0*/  FFMA.FTZ R135, R211, R134.reuse, -R125 ;  /* 0x00000086d3877223 */ /* 0x080fe4000001087d */
[----:B------:R-:W-:Y:S02]  /*80e0*/  FMUL.FTZ R134, R19, R134 ;  /* 0x0000008613867220 */ /* 0x000fe40000410000 */
[----:B------:R-:W-:-:S02]  /*80f0*/  FADD.FTZ R12, R12, R131 ;  /* 0x000000830c0c7221 */ /* 0x000fc40000010000 */
[-C--:B------:R-:W-:Y:S02]  /*8100*/  FFMA.FTZ R131, R214, R137.reuse, -R136 ;  /* 0x00000089d6837223 */ /* 0x080fe40000010888 */
[----:B------:R-:W-:Y:S01]  /*8110*/  FFMA.FTZ R125, R211, R124, R134 ;  /* 0x0000007cd37d7223 */ /* 0x000fe20000010086 */
[----:B------:R-:W-:Y:S01]  /*8120*/  MOV R134, UR30 ;  /* 0x0000001e00867c02 */ /* 0x000fe20008000f00 */
[----:B------:R-:W-:Y:S02]  /*8130*/  FMUL.FTZ R137, R18, R137 ;  /* 0x0000008912897220 */ /* 0x000fe40000410000 */
[----:B------:R-:W-:Y:S01]  /*8140*/  FADD.FTZ R12, R12, R125 ;  /* 0x0000007d0c0c7221 */ /* 0x000fe20000010000 */
[----:B------:R-:W-:Y:S01]  /*8150*/  LEA R143, R134, -R35, 0x1 ;  /* 0x80000023868f7211 */ /* 0x000fe200078e08ff */
[----:B------:R-:W-:Y:S02]  /*8160*/  FFMA.FTZ R137, R214, R129, R137 ;  /* 0x00000081d6897223 */ /* 0x000fe40000010089 */
[----:B------:R-:W-:Y:S01]  /*8170*/  FFMA.FTZ R224, -R224, R239, -RZ ;  /* 0x000000efe0e07223 */ /* 0x000fe200000109ff */
[----:B------:R-:W-:Y:S01]  /*8180*/  ISETP.GE.AND P0, PT, R143, 0x1, PT ;  /* 0x000000018f00780c */ /* 0x000fe20003f06270 */
[----:B------:R-:W-:-:S02]  /*8190*/  FADD.FTZ R182, R12, R137 ;  /* 0x000000890cb67221 */ /* 0x000fc40000010000 */
[----:B------:R-:W-:Y:S01]  /*81a0*/  FMUL.FTZ R12, R156, UR42 ;  /* 0x0000002a9c0c7c20 */ /* 0x000fe20008410000 */
[----:B------:R0:W-:Y:S01]  /*81b0*/  STS [R128.X4+0x88c], R224 ;  /* 0x00088ce080007388 */ /* 0x0001e20000004800 */
[----:B------:R-:W-:Y:S02]  /*81c0*/  FADD.FTZ R14, R14, R133 ;  /* 0x000000850e0e7221 */ /* 0x000fe40000010000 */
[----:B------:R-:W-:Y:S02]  /*81d0*/  FMUL.FTZ R133, R161, UR42 ;  /* 0x0000002aa1857c20 */ /* 0x000fe40008410000 */
[----:B------:R-:W-:Y:S02]  /*81e0*/  FADD.FTZ R14, R14, R135 ;  /* 0x000000870e0e7221 */ /* 0x000fe40000010000 */
[----:B------:R-:W-:Y:S02]  /*81f0*/  FFMA.FTZ R134, R160, UR43, -R133 ;  /* 0x0000002ba0867c23 */ /* 0x000fe40008010885 */
[----:B------:R-:W-:-:S02]  /*8200*/  FADD.FTZ R186, R14, R131 ;  /* 0x000000830eba7221 */ /* 0x000fc40000010000 */
[----:B0-----:R-:W-:Y:S02]  /*8210*/  FFMA.FTZ R128, R153, UR43, -R12 ;  /* 0x0000002b99807c23 */ /* 0x001fe4000801080c */
[----:B------:R-:W-:Y:S02]  /*8220*/  FMUL.FTZ R12, R160, UR42 ;  /* 0x0000002aa00c7c20 */ /* 0x000fe40008410000 */
[----:B------:R-:W-:Y:S02]  /*8230*/  FMUL.FTZ R139, R122, UR42 ;  /* 0x0000002a7a8b7c20 */ /* 0x000fe40008410000 */
[----:B------:R-:W-:Y:S02]  /*8240*/  FFMA.FTZ R133, R161, UR43, R12 ;  /* 0x0000002ba1857c23 */ /* 0x000fe4000801000c */
[----:B------:R-:W-:Y:S02]  /*8250*/  FMUL.FTZ R12, R157, UR42 ;  /* 0x0000002a9d0c7c20 */ /* 0x000fe40008410000 */
[----:B------:R-:W-:-:S02]  /*8260*/  FMUL.FTZ R14, R165, UR42 ;  /* 0x0000002aa50e7c20 */ /* 0x000fc40008410000 */
[----:B------:R-:W-:Y:S02]  /*8270*/  FFMA.FTZ R135, R27, UR43, -R12 ;  /* 0x0000002b1b877c23 */ /* 0x000fe4000801080c */
[----:B------:R-:W-:Y:S02]  /*8280*/  FMUL.FTZ R145, R21, UR42 ;  /* 0x0000002a15917c20 */ /* 0x000fe40008410000 */
[----:B------:R-:W-:Y:S02]  /*8290*/  FMUL.FTZ R12, R23, UR42 ;  /* 0x0000002a170c7c20 */ /* 0x000fe40008410000 */
[----:B------:R-:W-:Y:S02]  /*82a0*/  FMUL.FTZ R140, R81, R21 ;  /* 0x00000015518c7220 */ /* 0x000fe40000410000 */
[----:B------:R-:W-:Y:S02]  /*82b0*/  FFMA.FTZ R138, R22, UR43, R139 ;  /* 0x0000002b168a7c23 */ /* 0x000fe4000801008b */
[----:B------:R-:W-:-:S02]  /*82c0*/  FFMA.FTZ R141, R23, UR43, -R14 ;  /* 0x0000002b178d7c23 */ /* 0x000fc4000801080e */
[----:B------:R-:W-:Y:S02]  /*82d0*/  FMUL.FTZ R197, R82, R23 ;  /* 0x0000001752c57220 */ /* 0x000fe40000410000 */
[----:B------:R-:W-:Y:S02]  /*82e0*/  FFMA.FTZ R142, R20, UR43, -R145 ;  /* 0x0000002b148e7c23 */ /* 0x000fe40008010891 */
[----:B------:R-:W-:Y:S02]  /*82f0*/  FFMA.FTZ R217, -R81, R110, R217 ;  /* 0x0000006e51d97223 */ /* 0x000fe400000101d9 */
[----:B------:R-:W-:Y:S02]  /*8300*/  FMUL.FTZ R139, R82, R165 ;  /* 0x000000a5528b7220 */ /* 0x000fe40000410000 */
[----:B------:R-:W-:Y:S02]  /*8310*/  FFMA.FTZ R23, R165, UR43, R12 ;  /* 0x0000002ba5177c23 */ /* 0x000fe4000801000c */
[----:B------:R-:W-:-:S02]  /*8320*/  FMUL.FTZ R144, R81, R20 ;  /* 0x0000001451907220 */ /* 0x000fc40000410000 */
[----:B------:R-:W-:Y:S02]  /*8330*/  FMUL.FTZ R145, R17, R140 ;  /* 0x0000008c11917220 */ /* 0x000fe40000410000 */
[----:B------:R-:W-:Y:S02]  /*8340*/  FMUL.FTZ R12, R170, UR42 ;  /* 0x0000002aaa0c7c20 */ /* 0x000fe40008410000 */
[----:B------:R-:W-:Y:S02]  /*8350*/  FFMA.FTZ R226, -R82, R109, R226 ;  /* 0x0000006d52e27223 */ /* 0x000fe400000101e2 */
[----:B------:R-:W-:Y:S02]  /*8360*/  FMUL.FTZ R146, R16, R139 ;  /* 0x0000008b10927220 */ /* 0x000fe40000410000 */
[----:B------:R-:W-:Y:S02]  /*8370*/  FFMA.FTZ R193, R217, R144, -R145 ;  /* 0x00000090d9c17223 */ /* 0x000fe40000010891 */
[----:B------:R-:W-:-:S02]  /*8380*/  FFMA.FTZ R145, R171, UR43, -R12 ;  /* 0x0000002bab917c23 */ /* 0x000fc4000801080c */
[----:B------:R-:W-:Y:S02]  /*8390*/  FMUL.FTZ R147, R172, UR42 ;  /* 0x0000002aac937c20 */ /* 0x000fe40008410000 */
[----:B------:R-:W-:Y:S02]  /*83a0*/  FMUL.FTZ R12, R178, UR42 ;  /* 0x0000002ab20c7c20 */ /* 0x000fe40008410000 */
[----:B------:R-:W-:Y:S02]  /*83b0*/  FFMA.FTZ R201, R226, R197, -R146 ;  /* 0x000000c5e2c97223 */ /* 0x000fe40000010892 */
[----:B------:R-:W-:Y:S02]  /*83c0*/  FFMA.FTZ R146, R30, UR43, -R147 ;  /* 0x0000002b1e927c23 */ /* 0x000fe40008010893 */
[----:B------:R-:W-:Y:S02]  /*83d0*/  FFMA.FTZ R147, R177, UR43, -R12 ;  /* 0x0000002bb1937c23 */ /* 0x000fe4000801080c */
[----:B------:R-:W-:-:S02]  /*83e0*/  FMUL.FTZ R151, R181, UR42 ;  /* 0x0000002ab5977c20 */ /* 0x000fc40008410000 */
[----:B------:R-:W-:Y:S02]  /*83f0*/  FMUL.FTZ R12, R183, UR42 ;  /* 0x0000002ab70c7c20 */ /* 0x000fe40008410000 */
[----:B------:R-:W-:Y:S02]  /*8400*/  FFMA.FTZ R152, R180, UR43, -R151 ;  /* 0x0000002bb4987c23 */ /* 0x000fe40008010897 */
[C---:B------:R-:W-:Y:S02]  /*8410*/  FFMA.FTZ R151, R31.reuse, UR43, -R12 ;  /* 0x0000002b1f977c23 */ /* 0x040fe4000801080c */
[----:B------:R-:W-:Y:S02]  /*8420*/  FMUL.FTZ R163, R30, UR42 ;  /* 0x0000002a1ea37c20 */ /* 0x000fe40008410000 */
[----:B------:R-:W-:Y:S02]  /*8430*/  FMUL.FTZ R12, R31, UR42 ;  /* 0x0000002a1f0c7c20 */ /* 0x000fe40008410000 */
[----:B------:R-:W-:-:S02]  /*8440*/  FMUL.FTZ R131, R2, UR42 ;  /* 0x0000002a02837c20 */ /* 0x000fc40008410000 */
[----:B------:R-:W-:Y:S02]  /*8450*/  FMUL.FTZ R14, R20, UR42 ;  /* 0x0000002a140e7c20 */ /* 0x000fe40008410000 */
[----:B------:R-:W-:Y:S02]  /*8460*/  FMUL.FTZ R31, R185, UR42 ;  /* 0x0000002ab91f7c20 */ /* 0x000fe40008410000 */
[----:B------:R-:W-:Y:S02]  /*8470*/  FMUL.FTZ R190, R17, R144 ;  /* 0x0000009011be7220 */ /* 0x000fe40000410000 */
[----:B------:R-:W-:Y:S02]  /*8480*/  FFMA.FTZ R162, R172, UR43, R163 ;  /* 0x0000002baca27c23 */ /* 0x000fe400080100a3 */
[----:B------:R-:W-:Y:S02]  /*8490*/  FFMA.FTZ R126, R166, UR43, -R131 ;  /* 0x0000002ba67e7c23 */ /* 0x000fe40008010883 */
[----:B------:R-:W-:-:S02]  /*84a0*/  FFMA.FTZ R20, R21, UR43, R14 ;  /* 0x0000002b15147c23 */ /* 0x000fc4000801000e */
[----:B------:R-:W-:Y:S02]  /*84b0*/  FFMA.FTZ R163, R183, UR43, R12 ;  /* 0x0000002bb7a37c23 */ /* 0x000fe4000801000c */
[----:B------:R-:W-:Y:S02]  /*84c0*/  FFMA.FTZ R144, R184, UR43, -R31 ;  /* 0x0000002bb8907c23 */ /* 0x000fe4000801081f */
        /* <DEDUP_REMOVED lines=18> */
[----:B------:R-:W-:Y:S02]  /*85f0*/  FFMA.FTZ R159, R170, UR43, R159 ;  /* 0x0000002baa9f7c23 */ /* 0x000fe4000801009f */
[----:B------:R-:W-:Y:S02]  /*8600*/  FFMA.FTZ R155, R178, UR43, R155 ;  /* 0x0000002bb29b7c23 */ /* 0x000fe4000801009b */
[----:B------:R-:W-:Y:S02]  /*8610*/  FFMA.FTZ R154, R181, UR43, R154 ;  /* 0x0000002bb59a7c23 */ /* 0x000fe4000801009a */
[----:B------:R-:W-:-:S02]  /*8620*/  FFMA.FTZ R30, R13, UR43, -R30 ;  /* 0x0000002b0d1e7c23 */ /* 0x000fc4000801081e */
[----:B------:R-:W-:Y:S02]  /*8630*/  FFMA.FTZ R31, R188, UR43, -R31 ;  /* 0x0000002bbc1f7c23 */ /* 0x000fe4000801081f */
        /* <DEDUP_REMOVED lines=37> */
.L_x_9906:
[----:B------:R-:W-:Y:S05]  /*8890*/  BSYNC B0 ;  /* 0x0000000000007941 */ /* 0x000fea0003800000 */
.L_x_9905:
[----:B------:R-:W-:Y:S01]  /*88a0*/  FFMA.FTZ R13, R217, R140, R190 ;  /* 0x0000008cd90d7223 */ /* 0x000fe200000100be */
[----:B------:R-:W-:Y:S01]  /*88b0*/  ULDC.64 UR30, c[0x0][0x2b8] ;  /* 0x0000ae00001e7ab9 */ /* 0x000fe20000000a00 */
[----:B------:R-:W-:Y:S01]  /*88c0*/  FMUL.FTZ R197, R16, R197 ;  /* 0x000000c510c57220 */ /* 0x000fe20000410000 */
[----:B------:R-:W-:Y:S01]  /*88d0*/  USHF.R.U32.HI UR35, URZ, 0x1, UR31 ;  /* 0x000000013f237899 */ /* 0x000fe2000801161f */
[----:B------:R-:W-:Y:S01]  /*88e0*/  FADD.FTZ R13, R182, R13 ;  /* 0x0000000db60d7221 */ /* 0x000fe20000010000 */
[----:B------:R-:W-:Y:S01]  /*88f0*/  USHF.R.U64 UR34, UR30, 0x1, UR31 ;  /* 0x000000011e227899 */ /* 0x000fe2000800121f */
[----:B------:R-:W-:Y:S01]  /*8900*/  FFMA.FTZ R12, R226, R139, R197 ;  /* 0x0000008be20c7223 */ /* 0x000fe200000100c5 */
[----:B------:R-:W-:Y:S01]  /*8910*/  UIMAD UR35, UR35, UR37, URZ ;  /* 0x00000025232372a4 */ /* 0x000fe2000f8e023f */
[----:B0-----:R-:W-:Y:S01]  /*8920*/  FMUL.FTZ R177, R83, R22 ;  /* 0x0000001653b17220 */ /* 0x001fe20000410000 */
[----:B------:R-:W-:Y:S01]  /*8930*/  UIMAD.WIDE.U32 UR30, UR34, UR37, URZ ;  /* 0x00000025221e72a5 */ /* 0x000fe2000f8e003f */
[----:B------:R-:W-:Y:S01]  /*8940*/  FADD.FTZ R12, R13, R12 ;  /* 0x0000000c0d0c7221 */ /* 0x000fe20000010000 */
[----:B------:R-:W-:Y:S01]  /*8950*/  UIMAD UR39, UR36, UR34, UR35 ;  /* 0x00000022242772a4 */ /* 0x000fe2000f8e0223 */
[----:B------:R-:W-:Y:S01]  /*8960*/  FADD.FTZ R186, R186, R193 ;  /* 0x000000c1baba7221 */ /* 0x000fe20000010000 */
[----:B------:R-:W-:Y:S01]  /*8970*/  ULDC UR40, c[0x0][0x174] ;  /* 0x00005d0000287ab9 */ /* 0x000fe20000000800 */
[C---:B------:R-:W-:Y:S01]  /*8980*/  FMUL.FTZ R13, R83.reuse, R122 ;  /* 0x0000007a530d7220 */ /* 0x040fe20000410000 */
[----:B------:R-:W-:Y:S01]  /*8990*/  ULDC.64 UR34, c[0x0][0x2c0] ;  /* 0x0000b00000227ab9 */ /* 0x000fe20000000a00 */
[----:B------:R-:W-:Y:S01]  /*89a0*/  FFMA.FTZ R222, -R83, R108, R222 ;  /* 0x0000006c53de7223 */ /* 0x000fe200000101de */
[----:B------:R-:W-:Y:S01]  /*89b0*/  UIADD3 UR31, UR39, UR31, URZ ;  /* 0x0000001f271f7290 */ /* 0x000fe2000fffe03f */
[----:B------:R-:W-:Y:S01]  /*89c0*/  FMUL.FTZ R14, R174, R177 ;  /* 0x000000b1ae0e7220 */ /* 0x000fe20000410000 */
[----:B------:R-:W-:Y:S01]  /*89d0*/  UIMAD UR39, UR38, UR34, URZ ;  /* 0x00000022262772a4 */ /* 0x000fe2000f8e023f */
[C---:B------:R-:W-:Y:S01]  /*89e0*/  FMUL.FTZ R193, R84.reuse, R157 ;  /* 0x0000009d54c17220 */ /* 0x040fe20000410000 */
[----:B------:R-:W-:Y:S01]  /*89f0*/  UIMAD.WIDE.U32 UR30, UR20, UR34, UR30 ;  /* 0x00000022141e72a5 */ /* 0x000fe2000f8e001e */
[----:B------:R-:W-:Y:S01]  /*8a00*/  FMUL.FTZ R122, R84, R27 ;  /* 0x0000001b547a7220 */ /* 0x000fe20000410000 */
[----:B------:R-:W-:Y:S01]  /*8a10*/  UIMAD UR39, UR20, UR35, UR39 ;  /* 0x00000023142772a4 */ /* 0x000fe2000f8e0227 */
[----:B------:R-:W-:Y:S01]  /*8a20*/  FFMA.FTZ R15, R222, R13, -R14 ;  /* 0x0000000dde0f7223 */ /* 0x000fe2000001080e */
[----:B------:R-:W-:Y:S01]  /*8a30*/  BSSY B0, `(.L_x_9907) ;  /* 0x0000045000007945 */ /* 0x000fe20003800000 */
[----:B------:R-:W-:Y:S01]  /*8a40*/  FFMA.FTZ R27, -R84, R107, R228 ;  /* 0x0000006b541b7223 */ /* 0x000fe200000101e4 */
[----:B------:R-:W-:Y:S01]  /*8a50*/  ULDC.64 UR34, c[0x0][0x320] ;  /* 0x0000c80000227ab9 */ /* 0x000fe20000000a00 */
[----:B------:R-:W-:Y:S01]  /*8a60*/  FMUL.FTZ R14, R176, R193 ;  /* 0x000000c1b00e7220 */ /* 0x000fe20000410000 */
[----:B------:R-:W-:Y:S01]  /*8a70*/  UIADD3 UR39, UR39, UR31, URZ ;  /* 0x0000001f27277290 */ /* 0x000fe2000fffe03f */
[----:B------:R-:W-:Y:S01]  /*8a80*/  FMUL.FTZ R13, R174, R13 ;  /* 0x0000000dae0d7220 */ /* 0x000fe20000410000 */
[----:B------:R-:W-:Y:S01]  /*8a90*/  ULEA UR34, UP0, UR30, UR34, 0x3 ;  /* 0x000000221e227291 */ /* 0x000fe2000f80183f */
[-C--:B------:R-:W-:Y:S01]  /*8aa0*/  FFMA.FTZ R14, R27, R122.reuse, -R14 ;  /* 0x0000007a1b0e7223 */ /* 0x080fe2000001080e */
[----:B------:R-:W-:Y:S01]  /*8ab0*/  UIADD3 UR31, UR6, -UR40, URZ ;  /* 0x80000028061f7290 */ /* 0x000fe2000fffe03f */
[----:B------:R-:W-:Y:S01]  /*8ac0*/  FFMA.FTZ R13, R222, R177, R13 ;  /* 0x000000b1de0d7223 */ /* 0x000fe2000001000d */
[----:B------:R-:W-:Y:S01]  /*8ad0*/  ULEA.HI.X UR35, UR30, UR35, UR39, 0x3, UP0 ;  /* 0x000000231e237291 */ /* 0x000fe200080f1c27 */
[----:B------:R-:W-:Y:S01]  /*8ae0*/  FMUL.FTZ R122, R176, R122 ;  /* 0x0000007ab07a7220 */ /* 0x000fe20000410000 */
[----:B------:R-:W-:Y:S01]  /*8af0*/  UIMAD UR30, UR31, -0x400, URZ ;  /* 0xfffffc001f1e78a4 */ /* 0x000fe2000f8e023f */
[----:B------:R-:W-:Y:S01]  /*8b00*/  FADD.FTZ R186, R186, R201 ;  /* 0x000000c9baba7221 */ /* 0x000fe20000010000 */
[----:B------:R-:W-:Y:S01]  /*8b10*/  ISETP.GE.AND P1, PT, R143, 0x41, PT ;  /* 0x000000418f00780c */ /* 0x000fe20003f26270 */
[----:B------:R-:W-:Y:S01]  /*8b20*/  FADD.FTZ R13, R12, R13 ;  /* 0x0000000d0c0d7221 */ /* 0x000fe20000010000 */
[----:B------:R-:W-:Y:S01]  /*8b30*/  LEA R12, P0, R35, UR34, 0x2 ;  /* 0x00000022230c7c11 */ /* 0x000fe2000f8010ff */
[----:B------:R-:W-:Y:S01]  /*8b40*/  FFMA.FTZ R122, R27, R193, R122 ;  /* 0x000000c11b7a7223 */ /* 0x000fe2000001007a */
[----:B------:R-:W-:Y:S01]  /*8b50*/  MOV R201, UR30 ;  /* 0x0000001e00c97c02 */ /* 0x000fe20008000f00 */
[----:B------:R-:W-:Y:S01]  /*8b60*/  FMUL.FTZ R180, R85, R161 ;  /* 0x000000a155b47220 */ /* 0x000fe20000410000 */
[----:B------:R-:W-:Y:S01]  /*8b70*/  USHF.L.U32 UR34, UR8, 0x2, URZ ;  /* 0x0000000208227899 */ /* 0x000fe2000800063f */
[----:B------:R-:W-:Y:S01]  /*8b80*/  FADD.FTZ R15, R186, R15 ;  /* 0x0000000fba0f7221 */ /* 0x000fe20000010000 */
[----:B------:R-:W-:Y:S01]  /*8b90*/  ULDC.64 UR30, c[0x0][0x2d0] ;  /* 0x0000b400001e7ab9 */ /* 0x000fe20000000a00 */
[----:B------:R-:W-:Y:S01]  /*8ba0*/  FADD.FTZ R182, R13, R122 ;  /* 0x0000007a0db67221 */ /* 0x000fe20000010000 */
[----:B------:R-:W-:Y:S01]  /*8bb0*/  LEA.HI.X R13, R35, UR35, RZ, 0x2, P0 ;  /* 0x00000023230d7c11 */ /* 0x000fe200080f14ff */
[C---:B------:R-:W-:Y:S01]  /*8bc0*/  FMUL.FTZ R160, R85.reuse, R160 ;  /* 0x000000a055a07220 */ /* 0x040fe20000410000 */
[----:B------:R-:W-:Y:S01]  /*8bd0*/  USHF.L.U64.HI UR35, UR8, 0x2, UR9 ;  /* 0x0000000208237899 */ /* 0x000fe20008010209 */
[----:B------:R-:W-:Y:S01]  /*8be0*/  FFMA.FTZ R122, -R85, R106, R221 ;  /* 0x0000006a557a7223 */ /* 0x000fe200000101dd */
[----:B------:R-:W-:Y:S01]  /*8bf0*/  ISETP.GE.AND P0, PT, R143, 0x21, PT ;  /* 0x000000218f00780c */ /* 0x000fe20003f06270 */
[----:B------:R-:W-:Y:S01]  /*8c00*/  FMUL.FTZ R197, R175, R180 ;  /* 0x000000b4afc57220 */ /* 0x000fe20000410000 */
[----:B------:R-:W-:Y:S01]  /*8c10*/  UIMAD UR30, UR35, UR30, URZ ;  /* 0x0000001e231e72a4 */ /* 0x000fe2000f8e023f */
[C---:B------:R-:W-:Y:S01]  /*8c20*/  FMUL.FTZ R184, R86.reuse, R153 ;  /* 0x0000009956b87220 */ /* 0x040fe20000410000 */
[----:B------:R-:W-:Y:S01]  /*8c30*/  ISETP.GE.AND P2, PT, R143, 0x61, PT ;  /* 0x000000618f00780c */ /* 0x000fe20003f46270 */
[----:B------:R-:W-:Y:S01]  /*8c40*/  FMUL.FTZ R153, R86, R156 ;  /* 0x0000009c56997220 */ /* 0x000fe20000410000 */
[----:B------:R-:W-:Y:S01]  /*8c50*/  UIMAD UR30, UR34, UR31, UR30 ;  /* 0x0000001f221e72a4 */ /* 0x000fe2000f8e021e */
[----:B------:R-:W-:-:S02]  /*8c60*/  FADD.FTZ R14, R15, R14 ;  /* 0x0000000e0f0e7221 */ /* 0x000fc40000010000 */
[-C--:B------:R-:W-:Y:S02]  /*8c70*/  FFMA.FTZ R197, R122, R160.reuse, -R197 ;  /* 0x000000a07ac57223 */ /* 0x080fe400000108c5 */
[----:B------:R-:W-:Y:S02]  /*8c80*/  FMUL.FTZ R15, R175, R160 ;  /* 0x000000a0af0f7220 */ /* 0x000fe40000410000 */
[----:B------:R-:W-:Y:S02]  /*8c90*/  FFMA.FTZ R160, -R86, R105, R179 ;  /* 0x0000006956a07223 */ /* 0x000fe400000101b3 */
[----:B------:R-:W-:Y:S02]  /*8ca0*/  FMUL.FTZ R179, R3, R153 ;  /* 0x0000009903b37220 */ /* 0x000fe40000410000 */
[----:B------:R-:W-:Y:S02]  /*8cb0*/  FFMA.FTZ R15, R122, R180, R15 ;  /* 0x000000b47a0f7223 */ /* 0x000fe4000001000f */
[----:B------:R-:W-:-:S02]  /*8cc0*/  FFMA.FTZ R179, R160, R184, -R179 ;  /* 0x000000b8a0b37223 */ /* 0x000fc400000108b3 */
[----:B------:R-:W-:Y:S02]  /*8cd0*/  FMUL.FTZ R184, R3, R184 ;  /* 0x000000b803b87220 */ /* 0x000fe40000410000 */
[----:B------:R-:W-:Y:S02]  /*8ce0*/  FADD.FTZ R15, R182, R15 ;  /* 0x0000000fb60f7221 */ /* 0x000fe40000010000 */
[----:B------:R-:W-:Y:S02]  /*8cf0*/  FFMA.FTZ R184, R160, R153, R184 ;  /* 0x00000099a0b87223 */ /* 0x000fe400000100b8 */
[----:B------:R-:W-:Y:S02]  /*8d00*/  FADD.FTZ R14, R14, R197 ;  /* 0x000000c50e0e7221 */ /* 0x000fe40000010000 */
[----:B------:R-:W-:Y:S02]  /*8d10*/  FMUL.FTZ R186, R87, R166 ;  /* 0x000000a657ba7220 */ /* 0x000fe40000410000 */
[----:B------:R-:W-:Y:S01]  /*8d20*/  FADD.FTZ R188, R15, R184 ;  /* 0x000000b80fbc7221 */ /* 0x000fe20000010000 */
[----:B------:R-:W-:Y:S01]  /*8d30*/  IADD3 R184, R35, 0x40, RZ ;  /* 0x0000004023b87810 */ /* 0x000fe20007ffe0ff */
[----:B------:R-:W-:-:S02]  /*8d40*/  FMUL.FTZ R182, R87, R2 ;  /* 0x0000000257b67220 */ /* 0x000fc40000410000 */
[----:B------:R-:W-:Y:S01]  /*8d50*/  FFMA.FTZ R166, -R87, R104, R149 ;  /* 0x0000006857a67223 */ /* 0x000fe20000010195 */
[-C--:B------:R-:W-:Y:S01]  /*8d60*/  LEA.HI.SX32 R184, R184, R35.reuse, 0x1b ;  /* 0x00000023b8b87211 */ /* 0x080fe200078fdaff */
[----:B------:R-:W-:Y:S01]  /*8d70*/  FADD.FTZ R179, R14, R179 ;  /* 0x000000b30eb37221 */ /* 0x000fe20000010000 */
[----:B------:R-:W-:Y:S01]  /*8d80*/  IADD3 R14, R35, 0x20, RZ ;  /* 0x00000020230e7810 */ /* 0x000fe20007ffe0ff */
[C---:B------:R-:W-:Y:S02]  /*8d90*/  FMUL.FTZ R15, R227.reuse, R186 ;  /* 0x000000bae30f7220 */ /* 0x040fe40000410000 */
[-C--:B------:R-:W-:Y:S01]  /*8da0*/  FMUL.FTZ R149, R227, R182.reuse ;  /* 0x000000b6e3957220 */ /* 0x080fe20000410000 */
[----:B------:R-:W-:Y:S01]  /*8db0*/  LEA.HI.SX32 R14, R14, R35, 0x1b ;  /* 0x000000230e0e7211 */ /* 0x000fe200078fdaff */
[C---:B------:R-:W-:Y:S02]  /*8dc0*/  FFMA.FTZ R15, R166.reuse, R182, R15 ;  /* 0x000000b6a60f7223 */ /* 0x040fe4000001000f */
[----:B------:R-:W-:Y:S01]  /*8dd0*/  FFMA.FTZ R190, R166, R186, -R149 ;  /* 0x000000baa6be7223 */ /* 0x000fe20000010895 */
[----:B------:R-:W-:Y:S01]  /*8de0*/  IADD3 R186, R35, 0x60, RZ ;  /* 0x0000006023ba7810 */ /* 0x000fe20007ffe0ff */
[----:B------:R-:W-:-:S02]  /*8df0*/  FADD.FTZ R149, R188, R15 ;  /* 0x0000000fbc957221 */ /* 0x000fc40000010000 */
[----:B------:R0:W1:Y:S01]  /*8e00*/  LDS R15, [R14.X4+0x8c0] ;  /* 0x0008c0000e0f7984 */ /* 0x0000620000004800 */
[----:B------:R-:W-:Y:S01]  /*8e10*/  IMAD.WIDE R12, R201, 0x4, R12 ;  /* 0x00000004c90c7825 */ /* 0x000fe200078e020c */
[----:B------:R-:W-:-:S03]  /*8e20*/  MOV R201, UR34 ;  /* 0x0000002200c97c02 */ /* 0x000fc60008000f00 */
[----:B------:R-:W-:Y:S02]  /*8e30*/  FADD.FTZ R179, R179, R190 ;  /* 0x000000beb3b37221 */ /* 0x000fe40000010000 */
[----:B------:R-:W-:-:S05]  /*8e40*/  IMAD.WIDE.U32 R12, R201, c[0x0][0x2d0], R12 ;  /* 0x0000b400c90c7a25 */ /* 0x000fca00078e000c */
[----:B------:R-:W-:Y:S01]  /*8e50*/  IADD3 R13, R13, UR30, RZ ;  /* 0x0000001e0d0d7c10 */ /* 0x000fe2000fffe0ff */
[----:B------:R-:W-:Y:S05]  /*8e60*/  @!P0 BRA `(.L_x_9908) ;  /* 0x0000001000008947 */ /* 0x000fea0003800000 */
[----:B01----:R0:W-:Y:S02]  /*8e70*/  RED.E.ADD.F32.FTZ.RN.STRONG.GPU [R12.64+-0xf80], R15 ;  /* 0xfff0800f0c00798e */ /* 0x0031e4000c10e7a0 */
.L_x_9908:
[----:B0-----:R-:W-:Y:S05]  /*8e80*/  BSYNC B0 ;  /* 0x0000000000007941 */ /* 0x001fea0003800000 */
.L_x_9907:
[----:B-1----:R0:W1:Y:S01]  /*8e90*/  LDS R15, [R184.X4+0x940] ;  /* 0x00094000b80f7984 */ /* 0x0020620000004800 */
[----:B------:R-:W-:Y:S01]  /*8ea0*/  BSSY B0, `(.L_x_9909) ;  /* 0x0000004000007945 */ /* 0x000fe20003800000 */
[----:B------:R-:W-:Y:S01]  /*8eb0*/  LEA.HI.SX32 R186, R186, R35, 0x1b ;  /* 0x00000023baba7211 */ /* 0x000fe200078fdaff */
[----:B------:R-:W-:Y:S05]  /*8ec0*/  @!P1 BRA `(.L_x_9910) ;  /* 0x0000001000009947 */ /* 0x000fea0003800000 */
[----:B-1----:R1:W-:Y:S02]  /*8ed0*/  RED.E.ADD.F32.FTZ.RN.STRONG.GPU [R12.64+-0xf00], R15 ;  /* 0xfff1000f0c00798e */ /* 0x0023e4000c10e7a0 */
.L_x_9910:
[----:B------:R-:W-:Y:S05]  /*8ee0*/  BSYNC B0 ;  /* 0x0000000000007941 */ /* 0x000fea0003800000 */
.L_x_9909:
[----:B-1----:R1:W2:Y:S01]  /*8ef0*/  LDS R15, [R186.X4+0x9c0] ;  /* 0x0009c000ba0f7984 */ /* 0x0022a20000004800 */
[----:B------:R-:W-:Y:S01]  /*8f00*/  BSSY B0, `(.L_x_9911) ;  /* 0x0000005000007945 */ /* 0x000fe20003800000 */
[C---:B------:R-:W-:Y:S02]  /*8f10*/  IADD3 R14, R35.reuse, 0x80, RZ ;  /* 0x00000080230e7810 */ /* 0x040fe40007ffe0ff */
[----:B0-----:R-:W-:Y:S01]  /*8f20*/  IADD3 R184, R35, 0xa0, RZ ;  /* 0x000000a023b87810 */ /* 0x001fe20007ffe0ff */
[----:B------:R-:W-:Y:S05]  /*8f30*/  @!P2 BRA `(.L_x_9912) ;  /* 0x000000100000a947 */ /* 0x000fea0003800000 */
[----:B--2---:R0:W-:Y:S02]  /*8f40*/  RED.E.ADD.F32.FTZ.RN.STRONG.GPU [R12.64+-0xe80], R15 ;  /* 0xfff1800f0c00798e */ /* 0x0041e4000c10e7a0 */
.L_x_9912:
[----:B------:R-:W-:Y:S05]  /*8f50*/  BSYNC B0 ;  /* 0x0000000000007941 */ /* 0x000fea0003800000 */
.L_x_9911:
        /* <DEDUP_REMOVED lines=14> */
.L_x_9914:
[----:B0-----:R-:W-:Y:S05]  /*9040*/  BSYNC B0 ;  /* 0x0000000000007941 */ /* 0x001fea0003800000 */
.L_x_9913:
[----:B-1----:R0:W1:Y:S01]  /*9050*/  LDS R15, [R184.X4+0xac0] ;  /* 0x000ac000b80f7984 */ /* 0x0020620000004800 */
[----:B------:R-:W-:Y:S01]  /*9060*/  BSSY B0, `(.L_x_9915) ;  /* 0x0000005000007945 */ /* 0x000fe20003800000 */
[----:B------:R-:W-:Y:S02]  /*9070*/  IADD3 R14, R35, 0xe0, RZ ;  /* 0x000000e0230e7810 */ /* 0x000fe40007ffe0ff */
[----:B------:R-:W-:Y:S01]  /*9080*/  LEA.HI.SX32 R186, R186, R35, 0x1b ;  /* 0x00000023baba7211 */ /* 0x000fe200078fdaff */
[----:B------:R-:W-:Y:S05]  /*9090*/  @!P0 BRA `(.L_x_9916) ;  /* 0x0000001000008947 */ /* 0x000fea0003800000 */
[----:B-1----:R1:W-:Y:S02]  /*90a0*/  RED.E.ADD.F32.FTZ.RN.STRONG.GPU [R12.64+-0xd80], R15 ;  /* 0xfff2800f0c00798e */ /* 0x0023e4000c10e7a0 */
.L_x_9916:
[----:B------:R-:W-:Y:S05]  /*90b0*/  BSYNC B0 ;  /* 0x0000000000007941 */ /* 0x000fea0003800000 */
.L_x_9915:
[----:B-1----:R1:W2:Y:S01]  /*90c0*/  LDS R15, [R186.X4+0xb40] ;  /* 0x000b4000ba0f7984 */ /* 0x0022a20000004800 */
[----:B------:R-:W-:Y:S01]  /*90d0*/  BSSY B0, `(.L_x_9917) ;  /* 0x0000005000007945 */ /* 0x000fe20003800000 */
[----:B0-----:R-:W-:-:S02]  /*90e0*/  IADD3 R184, R35, 0x100, RZ ;  /* 0x0000010023b87810 */ /* 0x001fc40007ffe0ff */
[----:B------:R-:W-:Y:S01]  /*90f0*/  LEA.HI.SX32 R14, R14, R35, 0x1b ;  /* 0x000000230e0e7211 */ /* 0x000fe200078fdaff */
[----:B------:R-:W-:Y:S05]  /*9100*/  @!P1 BRA `(.L_x_9918) ;  /* 0x0000001000009947 */ /* 0x000fea0003800000 */
[----:B--2---:R0:W-:Y:S02]  /*9110*/  RED.E.ADD.F32.FTZ.RN.STRONG.GPU [R12.64+-0xd00], R15 ;  /* 0xfff3000f0c00798e */ /* 0x0041e4000c10e7a0 */
.L_x_9918:
[----:B------:R-:W-:Y:S05]  /*9120*/  BSYNC B0 ;  /* 0x0000000000007941 */ /* 0x000fea0003800000 */
.L_x_9917:
[----:B0-2---:R0:W2:Y:S01]  /*9130*/  LDS R15, [R14.X4+0xbc0] ;  /* 0x000bc0000e0f7984 */ /* 0x0050a20000004800 */
[----:B------:R-:W-:Y:S01]  /*9140*/  BSSY B0, `(.L_x_9919) ;  /* 0x0000005000007945 */ /* 0x000fe20003800000 */
[----:B-1----:R-:W-:Y:S02]  /*9150*/  IADD3 R186, R35, 0x120, RZ ;  /* 0x0000012023ba7810 */ /* 0x002fe40007ffe0ff */
[----:B------:R-:W-:Y:S01]  /*9160*/  LEA.HI.SX32 R184, R184, R35, 0x1b ;  /* 0x00000023b8b87211 */ /* 0x000fe200078fdaff */
[----:B------:R-:W-:Y:S05]  /*9170*/  @!P2 BRA `(.L_x_9920) ;  /* 0x000000100000a947 */ /* 0x000fea0003800000 */
[----:B--2---:R1:W-:Y:S02]  /*9180*/  RED.E.ADD.F32.FTZ.RN.STRONG.GPU [R12.64+-0xc80], R15 ;  /* 0xfff3800f0c00798e */ /* 0x0043e4000c10e7a0 */
.L_x_9920:
[----:B------:R-:W-:Y:S05]  /*9190*/  BSYNC B0 ;  /* 0x0000000000007941 */ /* 0x000fea0003800000 */
.L_x_9919:
[----:B-12---:R1:W2:Y:S01]  /*91a0*/  LDS R15, [R184.X4+0xc40] ;  /* 0x000c4000b80f7984 */ /* 0x0062a20000004800 */
[----:B------:R-:W-:Y:S01]  /*91b0*/  BSSY B0, `(.L_x_9921) ;  /* 0x0000005000007945 */ /* 0x000fe20003800000 */
[----:B0-----:R-:W-:Y:S02]  /*91c0*/  IADD3 R14, R35, 0x140, RZ ;  /* 0x00000140230e7810 */ /* 0x001fe40007ffe0ff */
[----:B------:R-:W-:Y:S01]  /*91d0*/  LEA.HI.SX32 R186, R186, R35, 0x1b ;  /* 0x00000023baba7211 */ /* 0x000fe200078fdaff */
[----:B------:R-:W-:Y:S05]  /*91e0*/  @!P3 BRA `(.L_x_9922) ;  /* 0x000000100000b947 */ /* 0x000fea0003800000 */
[----:B--2---:R0:W-:Y:S02]  /*91f0*/  RED.E.ADD.F32.FTZ.RN.STRONG.GPU [R12.64+-0xc00], R15 ;  /* 0xfff4000f0c00798e */ /* 0x0041e4000c10e7a0 */
.L_x_9922:
[----:B------:R-:W-:Y:S05]  /*9200*/  BSYNC B0 ;  /* 0x0000000000007941 */ /* 0x000fea0003800000 */
.L_x_9921:
[----:B0-2---:R0:W2:Y:S01]  /*9210*/  LDS R15, [R186.X4+0xcc0] ;  /* 0x000cc000ba0f7984 */ /* 0x0050a20000004800 */
[----:B------:R-:W-:Y:S01]  /*9220*/  BSSY B0, `(.L_x_9923) ;  /* 0x0000004000007945 */ /* 0x000fe20003800000 */
[----:B------:R-:W-:Y:S01]  /*9230*/  LEA.HI.SX32 R14, R14, R35, 0x1b ;  /* 0x000000230e0e7211 */ /* 0x000fe200078fdaff */
[----:B------:R-:W-:Y:S05]  /*9240*/  @!P4 BRA `(.L_x_9924) ;  /* 0x000000100000c947 */ /* 0x000fea0003800000 */
[----:B--2---:R2:W-:Y:S02]  /*9250*/  RED.E.ADD.F32.FTZ.RN.STRONG.GPU [R12.64+-0xb80], R15 ;  /* 0xfff4800f0c00798e */ /* 0x0045e4000c10e7a0 */
.L_x_9924:
[----:B------:R-:W-:Y:S05]  /*9260*/  BSYNC B0 ;  /* 0x0000000000007941 */ /* 0x000fea0003800000 */
.L_x_9923:
[----:B--2---:R2:W3:Y:S01]  /*9270*/  LDS R15, [R14.X4+0xd40] ;  /* 0x000d40000e0f7984 */ /* 0x0044e20000004800 */
[----:B------:R-:W-:Y:S01]  /*9280*/  BSSY B0, `(.L_x_9925) ;  /* 0x0000005000007945 */ /* 0x000fe20003800000 */
[----:B-1----:R-:W-:-:S02]  /*9290*/  IADD3 R184, R35, 0x160, RZ ;  /* 0x0000016023b87810 */ /* 0x002fc40007ffe0ff */
[----:B0-----:R-:W-:Y:S01]  /*92a0*/  IADD3 R186, R35, 0x180, RZ ;  /* 0x0000018023ba7810 */ /* 0x001fe20007ffe0ff */
[----:B------:R-:W-:Y:S05]  /*92b0*/  @!P5 BRA `(.L_x_9926) ;  /* 0x000000100000d947 */ /* 0x000fea0003800000 */
[----:B---3--:R0:W-:Y:S02]  /*92c0*/  RED.E.ADD.F32.FTZ.RN.STRONG.GPU [R12.64+-0xb00], R15 ;  /* 0xfff5000f0c00798e */ /* 0x0081e4000c10e7a0 */
.L_x_9926:
[----:B------:R-:W-:Y:S05]  /*92d0*/  BSYNC B0 ;  /* 0x0000000000007941 */ /* 0x000fea0003800000 */
.L_x_9925:
        /* <DEDUP_REMOVED lines=14> */
.L_x_9928:
[----:B0-----:R-:W-:Y:S05]  /*93c0*/  BSYNC B0 ;  /* 0x0000000000007941 */ /* 0x001fea0003800000 */
.L_x_9927:
[----:B-1----:R0:W1:Y:S01]  /*93d0*/  LDS R15, [R186.X4+0xe40] ;  /* 0x000e4000ba0f7984 */ /* 0x0020620000004800 */
[----:B------:R-:W-:Y:S01]  /*93e0*/  BSSY B0, `(.L_x_9929) ;  /* 0x0000005000007945 */ /* 0x000fe20003800000 */
[----:B------:R-:W-:Y:S02]  /*93f0*/  IADD3 R184, R35, 0x1c0, RZ ;  /* 0x000001c023b87810 */ /* 0x000fe40007ffe0ff */
[----:B------:R-:W-:Y:S01]  /*9400*/  LEA.HI.SX32 R14, R14, R35, 0x1b ;  /* 0x000000230e0e7211 */ /* 0x000fe200078fdaff */
[----:B------:R-:W-:Y:S05]  /*9410*/  @!P0 BRA `(.L_x_9930) ;  /* 0x0000001000008947 */ /* 0x000fea0003800000 */
[----:B-1----:R1:W-:Y:S02]  /*9420*/  RED.E.ADD.F32.FTZ.RN.STRONG.GPU [R12.64+-0xa00], R15 ;  /* 0xfff6000f0c00798e */ /* 0x0023e4000c10e7a0 */
.L_x_9930:
[----:B------:R-:W-:Y:S05]  /*9430*/  BSYNC B0 ;  /* 0x0000000000007941 */ /* 0x000fea0003800000 */
.L_x_9929:
[----:B-1----:R1:W2:Y:S01]  /*9440*/  LDS R15, [R14.X4+0xec0] ;  /* 0x000ec0000e0f7984 */ /* 0x0022a20000004800 */
[----:B------:R-:W-:Y:S01]  /*9450*/  BSSY B0, `(.L_x_9931) ;  /* 0x0000005000007945 */ /* 0x000fe20003800000 */
[----:B0-----:R-:W-:-:S02]  /*9460*/  IADD3 R186, R35, 0x1e0, RZ ;  /* 0x000001e023ba7810 */ /* 0x001fc40007ffe0ff */
[----:B------:R-:W-:Y:S01]  /*9470*/  LEA.HI.SX32 R184, R184, R35, 0x1b ;  /* 0x00000023b8b87211 */ /* 0x000fe200078fdaff */
[----:B------:R-:W-:Y:S05]  /*9480*/  @!P1 BRA `(.L_x_9932) ;  /* 0x0000001000009947 */ /* 0x000fea0003800000 */
[----:B--2---:R0:W-:Y:S02]  /*9490*/  RED.E.ADD.F32.FTZ.RN.STRONG.GPU [R12.64+-0x980], R15 ;  /* 0xfff6800f0c00798e */ /* 0x0041e4000c10e7a0 */
.L_x_9932:
[----:B------:R-:W-:Y:S05]  /*94a0*/  BSYNC B0 ;  /* 0x0000000000007941 */ /* 0x000fea0003800000 */
.L_x_9931:
[----:B0-2---:R0:W2:Y:S01]  /*94b0*/  LDS R15, [R184.X4+0xf40] ;  /* 0x000f4000b80f7984 */ /* 0x0050a20000004800 */
[----:B------:R-:W-:Y:S01]  /*94c0*/  BSSY B0, `(.L_x_9933) ;  /* 0x0000004000007945 */ /* 0x000fe20003800000 */
[----:B------:R-:W-:Y:S01]  /*94d0*/  LEA.HI.SX32 R186, R186, R35, 0x1b ;  /* 0x00000023baba7211 */ /* 0x000fe200078fdaff */
[----:B------:R-:W-:Y:S05]  /*94e0*/  @!P2 BRA `(.L_x_9934) ;  /* 0x000000100000a947 */ /* 0x000fea0003800000 */
[----:B--2---:R2:W-:Y:S02]  /*94f0*/  RED.E.ADD.F32.FTZ.RN.STRONG.GPU [R12.64+-0x900], R15 ;  /* 0xfff7000f0c00798e */ /* 0x0045e4000c10e7a0 */
.L_x_9934:
[----:B------:R-:W-:Y:S05]  /*9500*/  BSYNC B0 ;  /* 0x0000000000007941 */ /* 0x000fea0003800000 */
.L_x_9933:
[----:B--2---:R2:W3:Y:S01]  /*9510*/  LDS R15, [R186.X4+0xfc0] ;  /* 0x000fc000ba0f7984 */ /* 0x0044e20000004800 */
[----:B------:R-:W-:Y:S01]  /*9520*/  BSSY B0, `(.L_x_9935) ;  /* 0x0000005000007945 */ /* 0x000fe20003800000 */
[----:B-1----:R-:W-:Y:S02]  /*9530*/  IADD3 R14, R35, 0x220, RZ ;  /* 0x00000220230e7810 */ /* 0x002fe40007ffe0ff */
[----:B------:R-:W-:Y:S01]  /*9540*/  LEA.HI.SX32 R148, R148, R35, 0x1b ;  /* 0x0000002394947211 */ /* 0x000fe200078fdaff */
[----:B------:R-:W-:Y:S05]  /*9550*/  @!P3 BRA `(.L_x_9936) ;  /* 0x000000100000b947 */ /* 0x000fea0003800000 */
[----:B---3--:R1:W-:Y:S02]  /*9560*/  RED.E.ADD.F32.FTZ.RN.STRONG.GPU [R12.64+-0x880], R15 ;  /* 0xfff7800f0c00798e */ /* 0x0083e4000c10e7a0 */
.L_x_9936:
[----:B------:R-:W-:Y:S05]  /*9570*/  BSYNC B0 ;  /* 0x0000000000007941 */ /* 0x000fea0003800000 */
.L_x_9935:
[----:B-1-3--:R1:W3:Y:S01]  /*9580*/  LDS R15, [R148.X4+0x1040] ;  /* 0x00104000940f7984 */ /* 0x00a2e20000004800 */
[----:B------:R-:W-:Y:S01]  /*9590*/  BSSY B0, `(.L_x_9937) ;  /* 0x0000004000007945 */ /* 0x000fe20003800000 */
[----:B------:R-:W-:Y:S01]  /*95a0*/  LEA.HI.SX32 R14, R14, R35, 0x1b ;  /* 0x000000230e0e7211 */ /* 0x000fe200078fdaff */
[----:B------:R-:W-:Y:S05]  /*95b0*/  @!P4 BRA `(.L_x_9938) ;  /* 0x000000100000c947 */ /* 0x000fea0003800000 */
[----:B---3--:R3:W-:Y:S02]  /*95c0*/  RED.E.ADD.F32.FTZ.RN.STRONG.GPU [R12.64+-0x800], R15 ;  /* 0xfff8000f0c00798e */ /* 0x0087e4000c10e7a0 */
.L_x_9938:
[----:B------:R-:W-:Y:S05]  /*95d0*/  BSYNC B0 ;  /* 0x0000000000007941 */ /* 0x000fea0003800000 */
.L_x_9937:
[----:B---3--:R3:W4:Y:S01]  /*95e0*/  LDS R15, [R14.X4+0x10c0] ;  /* 0x0010c0000e0f7984 */ /* 0x0087220000004800 */
[----:B------:R-:W-:Y:S01]  /*95f0*/  BSSY B0, `(.L_x_9939) ;  /* 0x0000005000007945 */ /* 0x000fe20003800000 */
[----:B-1----:R-:W-:-:S02]  /*9600*/  IADD3 R148, R35, 0x240, RZ ;  /* 0x0000024023947810 */ /* 0x002fc40007ffe0ff */
[----:B0-----:R-:W-:Y:S01]  /*9610*/  IADD3 R184, R35, 0x260, RZ ;  /* 0x0000026023b87810 */ /* 0x001fe20007ffe0ff */
[----:B------:R-:W-:Y:S05]  /*9620*/  @!P5 BRA `(.L_x_9940) ;  /* 0x000000100000d947 */ /* 0x000fea0003800000 */
[----:B----4-:R0:W-:Y:S02]  /*9630*/  RED.E.ADD.F32.FTZ.RN.STRONG.GPU [R12.64+-0x780], R15 ;  /* 0xfff8800f0c00798e */ /* 0x0101e4000c10e7a0 */
.L_x_9940:
[----:B------:R-:W-:Y:S05]  /*9640*/  BSYNC B0 ;  /* 0x0000000000007941 */ /* 0x000fea0003800000 */
.L_x_9939:
        /* <DEDUP_REMOVED lines=14> */
.L_x_9942:
[----:B0-----:R-:W-:Y:S05]  /*9730*/  BSYNC B0 ;  /* 0x0000000000007941 */ /* 0x001fea0003800000 */
.L_x_9941:
[----:B-1----:R0:W1:Y:S01]  /*9740*/  LDS R15, [R184.X4+0x11c0] ;  /* 0x0011c000b80f7984 */ /* 0x0020620000004800 */
[----:B------:R-:W-:Y:S01]  /*9750*/  BSSY B0, `(.L_x_9943) ;  /* 0x0000005000007945 */ /* 0x000fe20003800000 */
[----:B------:R-:W-:Y:S02]  /*9760*/  IADD3 R148, R35, 0x2a0, RZ ;  /* 0x000002a023947810 */ /* 0x000fe40007ffe0ff */
[----:B------:R-:W-:Y:S01]  /*9770*/  LEA.HI.SX32 R14, R14, R35, 0x1b ;  /* 0x000000230e0e7211 */ /* 0x000fe200078fdaff */
[----:B------:R-:W-:Y:S05]  /*9780*/  @!P0 BRA `(.L_x_9944) ;  /* 0x0000001000008947 */ /* 0x000fea0003800000 */
[----:B-1----:R1:W-:Y:S02]  /*9790*/  RED.E.ADD.F32.FTZ.RN.STRONG.GPU [R12.64+-0x680], R15 ;  /* 0xfff9800f0c00798e */ /* 0x0023e4000c10e7a0 */
.L_x_9944:
[----:B------:R-:W-:Y:S05]  /*97a0*/  BSYNC B0 ;  /* 0x0000000000007941 */ /* 0x000fea0003800000 */
.L_x_9943:
[----:B-1----:R1:W3:Y:S01]  /*97b0*/  LDS R15, [R14.X4+0x1240] ;  /* 0x001240000e0f7984 */ /* 0x0022e20000004800 */
[----:B------:R-:W-:Y:S01]  /*97c0*/  BSSY B0, `(.L_x_9945) ;  /* 0x0000005000007945 */ /* 0x000fe20003800000 */
[----:B0-----:R-:W-:-:S02]  /*97d0*/  IADD3 R184, R35, 0x2c0, RZ ;  /* 0x000002c023b87810 */ /* 0x001fc40007ffe0ff */
[----:B------:R-:W-:Y:S01]  /*97e0*/  LEA.HI.SX32 R148, R148, R35, 0x1b ;  /* 0x0000002394947211 */ /* 0x000fe200078fdaff */
[----:B------:R-:W-:Y:S05]  /*97f0*/  @!P1 BRA `(.L_x_9946) ;  /* 0x0000001000009947 */ /* 0x000fea0003800000 */
[----:B---3--:R0:W-:Y:S02]  /*9800*/  RED.E.ADD.F32.FTZ.RN.STRONG.GPU [R12.64+-0x600], R15 ;  /* 0xfffa000f0c00798e */ /* 0x0081e4000c10e7a0 */
.L_x_9946:
[----:B------:R-:W-:Y:S05]  /*9810*/  BSYNC B0 ;  /* 0x0000000000007941 */ /* 0x000fea0003800000 */
.L_x_9945:
[----:B0--3--:R0:W3:Y:S01]  /*9820*/  LDS R15, [R148.X4+0x12c0] ;  /* 0x0012c000940f7984 */ /* 0x0090e20000004800 */
[----:B------:R-:W-:Y:S01]  /*9830*/  BSSY B0, `(.L_x_9947) ;  /* 0x0000005000007945 */ /* 0x000fe20003800000 */
[----:B-1----:R-:W-:Y:S02]  /*9840*/  IADD3 R14, R35, 0x2e0, RZ ;  /* 0x000002e0230e7810 */ /* 0x002fe40007ffe0ff */
[----:B------:R-:W-:Y:S01]  /*9850*/  LEA.HI.SX32 R184, R184, R35, 0x1b ;  /* 0x00000023b8b87211 */ /* 0x000fe200078fdaff */
[----:B------:R-:W-:Y:S05]  /*9860*/  @!P2 BRA `(.L_x_9948) ;  /* 0x000000100000a947 */ /* 0x000fea0003800000 */
[----:B---3--:R1:W-:Y:S02]  /*9870*/  RED.E.ADD.F32.FTZ.RN.STRONG.GPU [R12.64+-0x580], R15 ;  /* 0xfffa800f0c00798e */ /* 0x0083e4000c10e7a0 */
.L_x_9948:
[----:B------:R-:W-:Y:S05]  /*9880*/  BSYNC B0 ;  /* 0x0000000000007941 */ /* 0x000fea0003800000 */
.L_x_9947:
[----:B-1-3--:R1:W3:Y:S01]  /*9890*/  LDS R15, [R184.X4+0x1340] ;  /* 0x00134000b80f7984 */ /* 0x00a2e20000004800 */
[----:B------:R-:W-:Y:S01]  /*98a0*/  BSSY B0, `(.L_x_9949) ;  /* 0x0000005000007945 */ /* 0x000fe20003800000 */
[----:B0-----:R-:W-:Y:S02]  /*98b0*/  IADD3 R148, R35, 0x300, RZ ;  /* 0x0000030023947810 */ /* 0x001fe40007ffe0ff */
[----:B------:R-:W-:Y:S01]  /*98c0*/  LEA.HI.SX32 R14, R14, R35, 0x1b ;  /* 0x000000230e0e7211 */ /* 0x000fe200078fdaff */
[----:B------:R-:W-:Y:S05]  /*98d0*/  @!P3 BRA `(.L_x_9950) ;  /* 0x000000100000b947 */ /* 0x000fea0003800000 */
[----:B---3--:R0:W-:Y:S02]  /*98e0*/  RED.E.ADD.F32.FTZ.RN.STRONG.GPU [R12.64+-0x500], R15 ;  /* 0xfffb000f0c00798e */ /* 0x0081e4000c10e7a0 */
.L_x_9950:
[----:B------:R-:W-:Y:S05]  /*98f0*/  BSYNC B0 ;  /* 0x0000000000007941 */ /* 0x000fea0003800000 */
.L_x_9949:
[----:B0--3--:R0:W3:Y:S01]  /*9900*/  LDS R15, [R14.X4+0x13c0] ;  /* 0x0013c0000e0f7984 */ /* 0x0090e20000004800 */
[----:B------:R-:W-:Y:S01]  /*9910*/  BSSY B0, `(.L_x_9951) ;  /* 0x0000004000007945 */ /* 0x000fe20003800000 */
[----:B------:R-:W-:Y:S01]  /*9920*/  LEA.HI.SX32 R148, R148, R35, 0x1b ;  /* 0x0000002394947211 */ /* 0x000fe200078fdaff */
[----:B------:R-:W-:Y:S05]  /*9930*/  @!P4 BRA `(.L_x_9952) ;  /* 0x000000100000c947 */ /* 0x000fea0003800000 */
[----:B---3--:R3:W-:Y:S02]  /*9940*/  RED.E.ADD.F32.FTZ.RN.STRONG.GPU [R12.64+-0x480], R15 ;  /* 0xfffb800f0c00798e */ /* 0x0087e4000c10e7a0 */
.L_x_9952:
[----:B------:R-:W-:Y:S05]  /*9950*/  BSYNC B0 ;  /* 0x0000000000007941 */ /* 0x000fea0003800000 */
.L_x_9951:
[----:B---3--:R3:W4:Y:S01]  /*9960*/  LDS R15, [R148.X4+0x1440] ;  /* 0x00144000940f7984 */ /* 0x0087220000004800 */
[----:B------:R-:W-:Y:S01]  /*9970*/  BSSY B0, `(.L_x_9953) ;  /* 0x0000005000007945 */ /* 0x000fe20003800000 */
[----:B0-----:R-:W-:-:S02]  /*9980*/  IADD3 R14, R35, 0x320, RZ ;  /* 0x00000320230e7810 */ /* 0x001fc40007ffe0ff */
[----:B-1----:R-:W-:Y:S01]  /*9990*/  IADD3 R184, R35, 0x340, RZ ;  /* 0x0000034023b87810 */ /* 0x002fe20007ffe0ff */
[----:B------:R-:W-:Y:S05]  /*99a0*/  @!P5 BRA `(.L_x_9954) ;  /* 0x000000100000d947 */ /* 0x000fea0003800000 */
[----:B----4-:R0:W-:Y:S02]  /*99b0*/  RED.E.ADD.F32.FTZ.RN.STRONG.GPU [R12.64+-0x400], R15 ;  /* 0xfffc000f0c00798e */ /* 0x0101e4000c10e7a0 */
.L_x_9954:
[----:B------:R-:W-:Y:S05]  /*99c0*/  BSYNC B0 ;  /* 0x0000000000007941 */ /* 0x000fea0003800000 */
.L_x_9953:
        /* <DEDUP_REMOVED lines=14> */
.L_x_9956:
[----:B0-----:R-:W-:Y:S05]  /*9ab0*/  BSYNC B0 ;  /* 0x0000000000007941 */ /* 0x001fea0003800000 */
.L_x_9955:
[----:B-1----:R0:W1:Y:S01]  /*9ac0*/  LDS R15, [R184.X4+0x1540] ;  /* 0x00154000b80f7984 */ /* 0x0020620000004800 */
[----:B------:R-:W-:Y:S01]  /*9ad0*/  BSSY B0, `(.L_x_9957) ;  /* 0x0000005000007945 */ /* 0x000fe20003800000 */
[----:B------:R-:W-:Y:S02]  /*9ae0*/  IADD3 R14, R35, 0x380, RZ ;  /* 0x00000380230e7810 */ /* 0x000fe40007ffe0ff */
[----:B------:R-:W-:Y:S01]  /*9af0*/  LEA.HI.SX32 R148, R148, R35, 0x1b ;  /* 0x0000002394947211 */ /* 0x000fe200078fdaff */
[----:B------:R-:W-:Y:S05]  /*9b00*/  @!P0 BRA `(.L_x_9958) ;  /* 0x0000001000008947 */ /* 0x000fea0003800000 */
[----:B-1----:R1:W-:Y:S02]  /*9b10*/  RED.E.ADD.F32.FTZ.RN.STRONG.GPU [R12.64+-0x300], R15 ;  /* 0xfffd000f0c00798e */ /* 0x0023e4000c10e7a0 */
.L_x_9958:
[----:B------:R-:W-:Y:S05]  /*9b20*/  BSYNC B0 ;  /* 0x0000000000007941 */ /* 0x000fea0003800000 */
.L_x_9957:
[----:B-1----:R1:W3:Y:S01]  /*9b30*/  LDS R15, [R148.X4+0x15c0] ;  /* 0x0015c000940f7984 */ /* 0x0022e20000004800 */
[----:B------:R-:W-:Y:S01]  /*9b40*/  BSSY B0, `(.L_x_9959) ;  /* 0x0000005000007945 */ /* 0x000fe20003800000 */
[----:B0-----:R-:W-:-:S02]  /*9b50*/  IADD3 R184, R35, 0x3a0, RZ ;  /* 0x000003a023b87810 */ /* 0x001fc40007ffe0ff */
[----:B------:R-:W-:Y:S01]  /*9b60*/  LEA.HI.SX32 R14, R14, R35, 0x1b ;  /* 0x000000230e0e7211 */ /* 0x000fe200078fdaff */
[----:B------:R-:W-:Y:S05]  /*9b70*/  @!P1 BRA `(.L_x_9960) ;  /* 0x0000001000009947 */ /* 0x000fea0003800000 */
[----:B---3--:R0:W-:Y:S02]  /*9b80*/  RED.E.ADD.F32.FTZ.RN.STRONG.GPU [R12.64+-0x280], R15 ;  /* 0xfffd800f0c00798e */ /* 0x0081e4000c10e7a0 */
.L_x_9960:
[----:B------:R-:W-:Y:S05]  /*9b90*/  BSYNC B0 ;  /* 0x0000000000007941 */ /* 0x000fea0003800000 */
.L_x_9959:
[----:B0--3--:R0:W3:Y:S01]  /*9ba0*/  LDS R15, [R14.X4+0x1640] ;  /* 0x001640000e0f7984 */ /* 0x0090e20000004800 */
[----:B------:R-:W-:Y:S01]  /*9bb0*/  BSSY B0, `(.L_x_9961) ;  /* 0x0000005000007945 */ /* 0x000fe20003800000 */
[----:B-1----:R-:W-:Y:S02]  /*9bc0*/  IADD3 R148, R35, 0x3c0, RZ ;  /* 0x000003c023947810 */ /* 0x002fe40007ffe0ff */
[----:B------:R-:W-:Y:S01]  /*9bd0*/  LEA.HI.SX32 R184, R184, R35, 0x1b ;  /* 0x00000023b8b87211 */ /* 0x000fe200078fdaff */
[----:B------:R-:W-:Y:S05]  /*9be0*/  @!P2 BRA `(.L_x_9962) ;  /* 0x000000100000a947 */ /* 0x000fea0003800000 */
[----:B---3--:R1:W-:Y:S02]  /*9bf0*/  RED.E.ADD.F32.FTZ.RN.STRONG.GPU [R12.64+-0x200], R15 ;  /* 0xfffe000f0c00798e */ /* 0x0083e4000c10e7a0 */
.L_x_9962:
[----:B------:R-:W-:Y:S05]  /*9c00*/  BSYNC B0 ;  /* 0x0000000000007941 */ /* 0x000fea0003800000 */
.L_x_9961:
[----:B-1-3--:R1:W3:Y:S01]  /*9c10*/  LDS R15, [R184.X4+0x16c0] ;  /* 0x0016c000b80f7984 */ /* 0x00a2e20000004800 */
[----:B------:R-:W-:Y:S01]  /*9c20*/  BSSY B0, `(.L_x_9963) ;  /* 0x0000005000007945 */ /* 0x000fe20003800000 */
[----:B0-----:R-:W-:Y:S02]  /*9c30*/  IADD3 R14, R35, 0x3e0, RZ ;  /* 0x000003e0230e7810 */ /* 0x001fe40007ffe0ff */
[----:B------:R-:W-:Y:S01]  /*9c40*/  LEA.HI.SX32 R148, R148, R35, 0x1b ;  /* 0x0000002394947211 */ /* 0x000fe200078fdaff */
[----:B------:R-:W-:Y:S05]  /*9c50*/  @!P3 BRA `(.L_x_9964) ;  /* 0x000000100000b947 */ /* 0x000fea0003800000 */
[----:B---3--:R0:W-:Y:S02]  /*9c60*/  RED.E.ADD.F32.FTZ.RN.STRONG.GPU [R12.64+-0x180], R15 ;  /* 0xfffe800f0c00798e */ /* 0x0081e4000c10e7a0 */
.L_x_9964:
[----:B------:R-:W-:Y:S05]  /*9c70*/  BSYNC B0 ;  /* 0x0000000000007941 */ /* 0x000fea0003800000 */
.L_x_9963:
[----:B0--3--:R0:W3:Y:S01]  /*9c80*/  LDS R15, [R148.X4+0x1740] ;  /* 0x00174000940f7984 */ /* 0x0090e20000004800 */
[----:B------:R-:W-:Y:S01]  /*9c90*/  BSSY B0, `(.L_x_9965) ;  /* 0x0000004000007945 */ /* 0x000fe20003800000 */
[----:B------:R-:W-:Y:S01]  /*9ca0*/  LEA.HI.SX32 R14, R14, R35, 0x1b ;  /* 0x000000230e0e7211 */ /* 0x000fe200078fdaff */
[----:B------:R-:W-:Y:S05]  /*9cb0*/  @!P4 BRA `(.L_x_9966) ;  /* 0x000000100000c947 */ /* 0x000fea0003800000 */
[----:B---3--:R3:W-:Y:S02]  /*9cc0*/  RED.E.ADD.F32.FTZ.RN.STRONG.GPU [R12.64+-0x100], R15 ;  /* 0xffff000f0c00798e */ /* 0x0087e4000c10e7a0 */
.L_x_9966:
[----:B------:R-:W-:Y:S05]  /*9cd0*/  BSYNC B0 ;  /* 0x0000000000007941 */ /* 0x000fea0003800000 */
.L_x_9965:
[----:B---3--:R3:W4:Y:S01]  /*9ce0*/  LDS R15, [R14.X4+0x17c0] ;  /* 0x0017c0000e0f7984 */ /* 0x0087220000004800 */
[----:B------:R-:W-:Y:S01]  /*9cf0*/  BSSY B0, `(.L_x_9967) ;  /* 0x0000003000007945 */ /* 0x000fe20003800000 */
[----:B------:R-:W-:Y:S05]  /*9d00*/  @!P5 BRA `(.L_x_9968) ;  /* 0x000000100000d947 */ /* 0x000fea0003800000 */
[----:B----4-:R4:W-:Y:S02]  /*9d10*/  RED.E.ADD.F32.FTZ.RN.STRONG.GPU [R12.64+-0x80], R15 ;  /* 0xffff800f0c00798e */ /* 0x0109e4000c10e7a0 */
.L_x_9968:
[----:B------:R-:W-:Y:S05]  /*9d20*/  BSYNC B0 ;  /* 0x0000000000007941 */ /* 0x000fea0003800000 */
.L_x_9967:
[----:B0-----:R-:W0:Y:S01]  /*9d30*/  SHFL.DOWN PT, R148, R179, 0x1, 0x1f ;  /* 0x08201f00b3947f89 */ /* 0x001e2200000e0000 */
[----:B------:R-:W-:Y:S01]  /*9d40*/  ISETP.GT.AND P0, PT, R36, 0x1e, PT ;  /* 0x0000001e2400780c */ /* 0x000fe20003f04270 */
[----:B------:R-:W-:Y:S01]  /*9d50*/  FMUL.FTZ R137, R174, R137 ;  /* 0x00000089ae897220 */ /* 0x000fe20000410000 */
[----:B----4-:R-:W-:Y:S01]  /*9d60*/  MOV R13, R179 ;  /* 0x000000b3000d7202 */ /* 0x010fe20000000f00 */
[----:B------:R-:W4:Y:S01]  /*9d70*/  SHFL.DOWN PT, R197, R24, 0x1, 0x1f ;  /* 0x08201f0018c57f89 */ /* 0x000f2200000e0000 */
[----:B---3--:R-:W-:Y:S01]  /*9d80*/  MOV R14, R24 ;  /* 0x00000018000e7202 */ /* 0x008fe20000000f00 */
[----:B------:R-:W-:Y:S01]  /*9d90*/  FFMA.FTZ R137, R222, R138, R137 ;  /* 0x0000008ade897223 */ /* 0x000fe20000010089 */
[----:B------:R-:W-:Y:S01]  /*9da0*/  MOV R15, R26 ;  /* 0x0000001a000f7202 */ /* 0x000fe20000000f00 */
[----:B-1----:R-:W1:Y:S01]  /*9db0*/  SHFL.DOWN PT, R184, R26, 0x1, 0x1f ;  /* 0x08201f001ab87f89 */ /* 0x002e6200000e0000 */
        /* <DEDUP_REMOVED lines=8> */
[----:B------:R-:W-:-:S02]  /*9e40*/  FFMA.FTZ R226, R226, R23, R141 ;  /* 0x00000017e2e27223 */ /* 0x000fc4000001008d */
[----:B------:R-:W-:Y:S02]  /*9e50*/  FMUL.FTZ R142, R17, R142 ;  /* 0x0000008e118e7220 */ /* 0x000fe40000410000 */
[----:B------:R-:W-:Y:S02]  /*9e60*/  FMUL.FTZ R128, R3, R128 ;  /* 0x0000008003807220 */ /* 0x000fe40000410000 */
[----:B------:R-:W-:Y:S02]  /*9e70*/  FMUL.FTZ R145, R18, R145 ;  /* 0x0000009112917220 */ /* 0x000fe40000410000 */
[----:B0-----:R-:W-:Y:S02]  /*9e80*/  @!P0 FADD.FTZ R13, R13, R148 ;  /* 0x000000940d0d8221 */ /* 0x001fe40000010000 */
[----:B------:R-:W-:Y:S02]  /*9e90*/  FMUL.FTZ R135, R176, R135 ;  /* 0x00000087b0877220 */ /* 0x000fe40000410000 */
[----:B----4-:R-:W-:Y:S01]  /*9ea0*/  @!P0 FADD.FTZ R14, R14, R197 ;  /* 0x000000c50e0e8221 */ /* 0x010fe20000010000 */
        /* <DEDUP_REMOVED lines=59> */
[----:B---3--:R-:W-:Y:S02]  /*a260*/  @!P0 FADD.FTZ R15, R15, R22 ;  /* 0x000000160f0f8221 */ /* 0x008fe40000010000 */
[----:B------:R-:W-:Y:S02]  /*a270*/  FFMA.FTZ R112, R112, R172, R211 ;  /* 0x000000ac70707223 */ /* 0x000fe400000100d3 */
[----:B----4-:R-:W-:Y:S01]  /*a280*/  @!P0 FADD.FTZ R12, R12, R17 ;  /* 0x000000110c0c8221 */ /* 0x010fe20000010000 */
[----:B------:R-:W1:Y:S01]  /*a290*/  SHFL.DOWN PT, R18, R15, 0x10, 0x1f ;  /* 0x0a001f000f127f89 */ /* 0x000e6200000e0000 */
[----:B------:R-:W-:Y:S01]  /*a2a0*/  ISETP.GT.AND P0, PT, R36, 0xf, PT ;  /* 0x0000000f2400780c */ /* 0x000fe20003f04270 */
[----:B------:R-:W-:Y:S02]  /*a2b0*/  FFMA.FTZ R147, R113, R178, R147 ;  /* 0x000000b271937223 */ /* 0x000fe40000010093 */
        /* <DEDUP_REMOVED lines=8> */
[----:B0-----:R-:W-:-:S02]  /*a340*/  @!P0 FADD.FTZ R13, R13, R16 ;  /* 0x000000100d0d8221 */ /* 0x001fc40000010000 */
[----:B------:R-:W-:Y:S02]  /*a350*/  FADD.FTZ R103, R182, R103 ;  /* 0x00000067b6677221 */ /* 0x000fe40000010000 */
[----:B------:R-:W-:Y:S02]  /*a360*/  FADD.FTZ R102, R153, R102 ;  /* 0x0000006699667221 */ /* 0x000fe40000010000 */
[----:B------:R-:W-:Y:S02]  /*a370*/  FADD.FTZ R101, R180, R101 ;  /* 0x00000065b4657221 */ /* 0x000fe40000010000 */
[----:B-1----:R-:W-:Y:S02]  /*a380*/  @!P0 FADD.FTZ R15, R15, R18 ;  /* 0x000000120f0f8221 */ /* 0x002fe40000010000 */
[----:B------:R-:W-:Y:S02]  /*a390*/  FADD.FTZ R100, R193, R100 ;  /* 0x00000064c1647221 */ /* 0x000fe40000010000 */
[----:B---3--:R-:W-:-:S02]  /*a3a0*/  @!P0 FADD.FTZ R14, R14, R17 ;  /* 0x000000110e0e8221 */ /* 0x008fc40000010000 */
[----:B------:R-:W-:Y:S02]  /*a3b0*/  FADD.FTZ R99, R177, R99 ;  /* 0x00000063b1637221 */ /* 0x000fe40000010000 */
[----:B----4-:R-:W-:Y:S02]  /*a3c0*/  @!P0 FADD.FTZ R12, R12, R3 ;  /* 0x000000030c0c8221 */ /* 0x010fe40000010000 */
        /* <DEDUP_REMOVED lines=41> */
.L_x_9970:
[----:B0-----:R-:W-:Y:S05]  /*a660*/  BSYNC B0 ;  /* 0x0000000000007941 */ /* 0x001fea0003800000 */
.L_x_9969:
        /* <DEDUP_REMOVED lines=8> */
.L_x_9892:
        /* <DEDUP_REMOVED lines=17> */
[----:B0-----:R-:W-:Y:S01]  /*a800*/  F2FP.BF16.PACK_AB R16, R56, R57 ;  /* 0x000000393810723e */ /* 0x001fe200000010ff */
[----:B------:R-:W-:Y:S01]  /*a810*/  UIADD3 UR9, UR9, UR7, URZ ;  /* 0x0000000709097290 */ /* 0x000fe2000fffe03f */
[----:B------:R-:W-:Y:S01]  /*a820*/  F2FP.BF16.PACK_AB R17, R59, R58 ;  /* 0x0000003a3b11723e */ /* 0x000fe200000010ff */
[----:B------:R-:W-:Y:S01]  /*a830*/  UIMAD UR7, UR18, UR30, URZ ;  /* 0x0000001e120772a4 */ /* 0x000fe2000f8e023f */
[----:B------:R-:W-:Y:S01]  /*a840*/  F2FP.BF16.PACK_AB R19, R63, R62 ;  /* 0x0000003e3f13723e */ /* 0x000fe200000010ff */
[----:B------:R-:W-:Y:S01]  /*a850*/  UIMAD.WIDE.U32 UR8, UR19, UR30, UR8 ;  /* 0x0000001e130872a5 */ /* 0x000fe2000f8e0008 */
[----:B------:R-:W-:Y:S01]  /*a860*/  F2FP.BF16.PACK_AB R18, R61, R60 ;  /* 0x0000003c3d12723e */ /* 0x000fe200000010ff */
[----:B------:R-:W-:Y:S01]  /*a870*/  STS.128 [R39], R92 ;  /* 0x0000005c27007388 */ /* 0x000fe20000000c00 */
[----:B------:R-:W-:Y:S01]  /*a880*/  UIMAD UR7, UR19, UR31, UR7 ;  /* 0x0000001f130772a4 */ /* 0x000fe2000f8e0207 */
[----:B------:R-:W-:Y:S01]  /*a890*/  F2FP.BF16.PACK_AB R23, R71, R70 ;  /* 0x000000464717723e */ /* 0x000fe200000010ff */
[----:B------:R-:W-:Y:S01]  /*a8a0*/  FADD.FTZ R4, R5, R58 ;  /* 0x0000003a05047221 */ /* 0x000fe20000010000 */
[----:B------:R-:W-:Y:S01]  /*a8b0*/  STS.128 [R39+0x10], R100 ;  /* 0x0000106427007388 */ /* 0x000fe20000000c00 */
        /* <DEDUP_REMOVED lines=12> */
[----:B------:R-:W-:Y:S01]  /*a980*/  ULDC.64 UR30, c[0x0][0x300] ;  /* 0x0000c000001e7ab9 */ /* 0x000fe20000000a00 */
[----:B------:R-:W-:Y:S01]  /*a990*/  FADD.FTZ R60, R59, R60 ;  /* 0x0000003c3b3c7221 */ /* 0x000fe20000010000 */
[----:B------:R-:W-:Y:S01]  /*a9a0*/  UIADD3 UR21, UP2, UR21, -0x400, URZ ;  /* 0xfffffc0015157890 */ /* 0x000fe2000ff5e03f */
[----:B------:R-:W-:Y:S01]  /*a9b0*/  MOV R3, UR8 ;  /* 0x0000000800037c02 */ /* 0x000fe20008000f00 */
[----:B------:R-:W-:Y:S01]  /*a9c0*/  ULDC.64 UR8, c[0x0][0x2f8] ;  /* 0x0000be0000087ab9 */ /* 0x000fe20000000a00 */
[----:B------:R-:W-:Y:S01]  /*a9d0*/  FADD.FTZ R61, R60, R61 ;  /* 0x0000003d3c3d7221 */ /* 0x000fe20000010000 */
[----:B------:R-:W-:-:S02]  /*a9e0*/  UIMAD UR7, UR36, UR8, URZ ;  /* 0x00000008240772a4 */ /* 0x000fc4000f8e023f */
[----:B------:R-:W-:Y:S01]  /*a9f0*/  IMAD.WIDE R2, R37, 0x10, R2 ;  /* 0x0000001025027825 */ /* 0x000fe200078e0202 */
[----:B------:R-:W-:Y:S02]  /*aa00*/  UIMAD.WIDE.U32 UR16, UR37, UR8, UR16 ;  /* 0x00000008251072a5 */ /* 0x000fe4000f8e0010 */
[----:B------:R-:W-:Y:S01]  /*aa10*/  UIMAD UR7, UR37, UR9, UR7 ;  /* 0x00000009250772a4 */ /* 0x000fe2000f8e0207 */
[----:B------:R-:W-:Y:S01]  /*aa20*/  FADD.FTZ R62, R61, R62 ;  /* 0x0000003e3d3e7221 */ /* 0x000fe20000010000 */
[----:B------:R-:W-:Y:S02]  /*aa30*/  UIADD3 UR23, UP3, UR23, -0x400, URZ ;  /* 0xfffffc0017177890 */ /* 0x000fe4000ff7e03f */
[----:B------:R-:W-:Y:S01]  /*aa40*/  UIADD3 UR9, UR17, UR7, URZ ;  /* 0x0000000711097290 */ /* 0x000fe2000fffe03f */
[----:B------:R-:W-:Y:S01]  /*aa50*/  FADD.FTZ R63, R62, R63 ;  /* 0x0000003f3e3f7221 */ /* 0x000fe20000010000 */
[----:B------:R-:W-:Y:S02]  /*aa60*/  UIMAD UR7, UR18, UR30, URZ ;  /* 0x0000001e120772a4 */ /* 0x000fe4000f8e023f */
[----:B------:R-:W-:Y:S01]  /*aa70*/  UMOV UR8, UR16 ;  /* 0x0000001000087c82 */ /* 0x000fe20008000000 */
[----:B------:R-:W-:Y:S01]  /*aa80*/  FADD.FTZ R64, R63, R64 ;  /* 0x000000403f407221 */ /* 0x000fe20000010000 */
[----:B------:R-:W-:-:S02]  /*aa90*/  UIMAD UR7, UR19, UR31, UR7 ;  /* 0x0000001f130772a4 */ /* 0x000fc4000f8e0207 */
[----:B------:R-:W-:Y:S01]  /*aaa0*/  UIMAD.WIDE.U32 UR8, UR19, UR30, UR8 ;  /* 0x0000001e130872a5 */ /* 0x000fe2000f8e0008 */
[----:B------:R-:W-:Y:S01]  /*aab0*/  FADD.FTZ R65, R64, R65 ;  /* 0x0000004140417221 */ /* 0x000fe20000010000 */
[----:B------:R-:W-:Y:S02]  /*aac0*/  ULDC.64 UR16, c[0x0][0x340] ;  /* 0x0000d00000107ab9 */ /* 0x000fe40000000a00 */
        /* <DEDUP_REMOVED lines=14> */
[----:B------:R-:W-:Y:S01]  /*abb0*/  FADD.FTZ R69, R68, R69 ;  /* 0x0000004544457221 */ /* 0x000fe20000010000 */
[----:B------:R-:W-:Y:S02]  /*abc0*/  UIADD3.X UR22, UR22, -0x1, URZ, UP2, !UPT ;  /* 0xffffffff16167890 */ /* 0x000fe400097fe43f */
[----:B------:R-:W-:Y:S01]  /*abd0*/  UIADD3.X UR24, UR24, -0x1, URZ, UP3, !UPT ;  /* 0xffffffff18187890 */ /* 0x000fe20009ffe43f */
[----:B------:R-:W-:Y:S01]  /*abe0*/  FADD.FTZ R34, R69, R70 ;  /* 0x0000004645227221 */ /* 0x000fe20000010000 */
[----:B------:R-:W-:Y:S01]  /*abf0*/  UIADD3.X UR26, UR26, -0x1, URZ, UP4, !UPT ;  /* 0xffffffff1a1a7890 */ /* 0x000fe2000a7fe43f */
[----:B0-----:R-:W-:Y:S02]  /*ac00*/  MOV R2, UR7 ;  /* 0x0000000700027c02 */ /* 0x001fe40008000f00 */
[----:B------:R-:W-:Y:S01]  /*ac10*/  FADD.FTZ R34, R34, R71 ;  /* 0x0000004722227221 */ /* 0x000fe20000010000 */
[----:B------:R-:W-:-:S05]  /*ac20*/  MOV R3, UR8 ;  /* 0x0000000800037c02 */ /* 0x000fca0008000f00 */
[----:B------:R-:W-:Y:S01]  /*ac30*/  IMAD.WIDE R2, R37, 0x10, R2 ;  /* 0x0000001025027825 */ /* 0x000fe200078e0202 */
[----:B------:R-:W-:Y:S04]  /*ac40*/  STS.128 [R39], R16 ;  /* 0x0000001027007388 */ /* 0x000fe80000000c00 */
[----:B------:R-:W-:Y:S01]  /*ac50*/  STS.128 [R39+0x10], R20 ;  /* 0x0000101427007388 */ /* 0x000fe20000000c00 */
[----:B------:R-:W-:-:S06]  /*ac60*/  NOP ;  /* 0x0000000000007918 */ /* 0x000fcc0000000000 */
[----:B------:R-:W0:Y:S04]  /*ac70*/  LDS.128 R8, [R36.X16] ;  /* 0x0000000024087984 */ /* 0x000e28000000cc00 */
[----:B------:R-:W1:Y:S04]  /*ac80*/  LDS.128 R12, [R36.X16+0x200] ;  /* 0x00020000240c7984 */ /* 0x000e68000000cc00 */
[----:B0-----:R0:W-:Y:S04]  /*ac90*/  STG.E.128 [R2.64], R8 ;  /* 0x0000000802007986 */ /* 0x0011e8000c101d20 */
[----:B-1----:R0:W-:Y:S01]  /*aca0*/  STG.E.128 [R2.64+0x200], R12 ;  /* 0x0002000c02007986 */ /* 0x0021e2000c101d20 */
[----:B------:R-:W-:Y:S01]  /*acb0*/  @!P0 CALL.REL.NOINC `(.L_x_9890) ;  /* 0x0000001000008944 */ /* 0x000fe20003c00000 */
[----:B------:R-:W-:Y:S05]  /*acc0*/  BRA `(.L_x_9972) ;  /* 0xffff5d6000007947 */ /* 0x000fea000383ffff */
.L_x_9890:
[----:B------:R-:W-:Y:S02]  /*acd0*/  ISETP.NE.U32.AND P0, PT, RZ, c[0x0][0x328], PT ;  /* 0x0000ca00ff007a0c */ /* 0x000fe40003f05070 */
[----:B------:R-:W-:-:S02]  /*ace0*/  ISETP.NE.U32.AND P2, PT, RZ, c[0x0][0x348], PT ;  /* 0x0000d200ff007a0c */ /* 0x000fc40003f45070 */
[----:B------:R-:W-:Y:S02]  /*acf0*/  ISETP.NE.AND.EX P1, PT, RZ, c[0x0][0x32c], PT, P0 ;  /* 0x0000cb00ff007a0c */ /* 0x000fe40003f25300 */
[----:B------:R-:W-:-:S11]  /*ad00*/  ISETP.NE.AND.EX P0, PT, RZ, c[0x0][0x34c], PT, P2 ;  /* 0x0000d300ff007a0c */ /* 0x000fd60003f05320 */
[----:B------:R-:W-:Y:S05]  /*ad10*/  @!P1 BRA `(.L_x_9973) ;  /* 0x0000016000009947 */ /* 0x000fea0003800000 */
[----:B0-----:R-:W0:Y:S01]  /*ad20*/  SHFL.DOWN P1, R3, R0, 0x1, 0x1f ;  /* 0x08201f0000037f89 */ /* 0x001e220000020000 */
[----:B------:R-:W-:Y:S03]  /*ad30*/  BSSY B0, `(.L_x_9973) ;  /* 0x0000014000007945 */ /* 0x000fe60003800000 */
[----:B------:R-:W3:Y:S01]  /*ad40*/  S2R R6, SR_LANEID ;  /* 0x0000000000067919 */ /* 0x000ee20000000000 */
[----:B0-----:R-:W-:-:S03]  /*ad50*/  @P1 FADD R3, R3, R0 ;  /* 0x0000000003031221 */ /* 0x001fc60000000000 */
[----:B------:R-:W0:Y:S01]  /*ad60*/  S2R R0, SR_TID.X ;  /* 0x0000000000007919 */ /* 0x000e220000002100 */
[----:B---3--:R-:W-:-:S03]  /*ad70*/  ISETP.NE.AND P2, PT, R6, RZ, PT ;  /* 0x000000ff0600720c */ /* 0x008fc60003f45270 */
        /* <DEDUP_REMOVED lines=8> */
[----:B0-----:R-:W-:-:S04]  /*ae00*/  ISETP.NE.AND P1, PT, R0, RZ, PT ;  /* 0x000000ff0000720c */ /* 0x001fc80003f25270 */
[----:B------:R0:W-:Y:S04]  /*ae10*/  @!P2 STS [0x18c4], R7 ;  /* 0x0018c407ff00a388 */ /* 0x0001e80000000800 */
[----:B------:R-:W-:Y:S06]  /*ae20*/  BAR.SYNC.DEFER_BLOCKING 0x0 ;  /* 0x0000000000007b1d */ /* 0x000fec0000010000 */
[----:B------:R-:W-:Y:S05]  /*ae30*/  @P1 BRA `(.L_x_9974) ;  /* 0x0000003000001947 */ /* 0x000fea0003800000 */
[----:B0-----:R-:W-:Y:S02]  /*ae40*/  MOV R2, UR12 ;  /* 0x0000000c00027c02 */ /* 0x001fe40008000f00 */
[----:B------:R-:W-:-:S05]  /*ae50*/  MOV R3, UR13 ;  /* 0x0000000d00037c02 */ /* 0x000fca0008000f00 */
[----:B------:R0:W-:Y:S02]  /*ae60*/  RED.E.ADD.F32.FTZ.RN.STRONG.GPU [R2.64], R7 ;  /* 0x000000070200798e */ /* 0x0001e4000c10e7a0 */
.L_x_9974:
[----:B0-----:R-:W-:Y:S05]  /*ae70*/  BSYNC B0 ;  /* 0x0000000000007941 */ /* 0x001fea0003800000 */
.L_x_9973:
        /* <DEDUP_REMOVED lines=25> */
.L_x_9976:
[----:B0-----:R-:W0:Y:S02]  /*b010*/  S2R R11, SR_TID.X ;  /* 0x00000000000b7919 */ /* 0x001e240000002100 */
.L_x_9977:
[----:B0-----:R-:W-:Y:S05]  /*b020*/  BSYNC B0 ;  /* 0x0000000000007941 */ /* 0x001fea0003800000 */
.L_x_9975:
[----:B------:R-:W-:-:S13]  /*b030*/  ISETP.GE.AND P0, PT, R11, c[0x0][0x16c], PT ;  /* 0x00005b000b007a0c */ /* 0x000fda0003f06270 */
        /* <DEDUP_REMOVED lines=11> */
.L_x_9978:
        /* <DEDUP_REMOVED lines=32> */
.L_x_9979:
        /* <DEDUP_REMOVED lines=9> */
.L_x_14709:


//--------------------- .text._Z25selective_scan_bwd_kernelI32Selective_Scan_bwd_kernel_traitsILi32ELi16ELb1ELb0ELb1ELb1ELb0EN3c108BFloat16ENS1_7complexIfEEEEv12SSMParamsBwd --------------------------
	.section	.text._Z25selective_scan_bwd_kernelI32Selective_Scan_bwd_kernel_traitsILi32ELi16ELb1ELb0ELb1ELb1ELb0EN3c108BFloat16ENS1_7complexIfEEEEv12SSMParamsBwd,"ax",@progbits
	.sectioninfo	@"SHI_REGISTERS=244"
	.align	128
        .global         _Z25selective_scan_bwd_kernelI32Selective_Scan_bwd_kernel_traitsILi32ELi16ELb1ELb0ELb1ELb1ELb0EN3c108BFloat16ENS1_7complexIfEEEEv12SSMParamsBwd
        .type           _Z25selective_scan_bwd_kernelI32Selective_Scan_bwd_kernel_traitsILi32ELi16ELb1ELb0ELb1ELb1ELb0EN3c108BFloat16ENS1_7complexIfEEEEv12SSMParamsBwd,@function
        .size           _Z25selective_scan_bwd_kernelI32Selective_Scan_bwd_kernel_traitsILi32ELi16ELb1ELb0ELb1ELb1ELb0EN3c108BFloat16ENS1_7complexIfEEEEv12SSMParamsBwd,(.L_x_14710 - _Z25selective_scan_bwd_kernelI32Selective_Scan_bwd_kernel_traitsILi32ELi16ELb1ELb0ELb1ELb1ELb0EN3c108BFloat16ENS1_7complexIfEEEEv12SSMParamsBwd)
        .other          _Z25selective_scan_bwd_kernelI32Selective_Scan_bwd_kernel_traitsILi32ELi16ELb1ELb0ELb1ELb1ELb0EN3c108BFloat16ENS1_7complexIfEEEEv12SSMParamsBwd,@"STO_CUDA_ENTRY STV_DEFAULT"
_Z25selective_scan_bwd_kernelI32Selective_Scan_bwd_kernel_traitsILi32ELi16ELb1ELb0ELb1ELb1ELb0EN3c108BFloat16ENS1_7complexIfEEEEv12SSMParamsBwd:
.text._Z25selective_scan_bwd_kernelI32Selective_Scan_bwd_kernel_traitsILi32ELi16ELb1ELb0ELb1ELb1ELb0EN3c108BFloat16ENS1_7complexIfEEEEv12SSMParamsBwd:
        /* <DEDUP_REMOVED lines=164> */
[----:B---3--:R-:W-:-:S04]  /*0a40*/  SHF.L.U32 R99, R102, 0x1, RZ ;  /* 0x0000000166637819 */ /* 0x008fc800000006ff */
[----:B----4-:R-:W-:Y:S02]  /*0a50*/  LOP3.LUT R99, R99, 0xffffffc0, RZ, 0xc0, !PT ;  /* 0xffffffc063637812 */ /* 0x010fe400078ec0ff */
.L_x_10093:
[----:B------:R-:W-:Y:S01]  /*0a60*/  BAR.SYNC.DEFER_BLOCKING 0x0 ;  /* 0x0000000000007b1d */ /* 0x000fe20000010000 */
[----:B0-----:R-:W-:Y:S02]  /*0a70*/  MOV R2, UR22 ;  /* 0x0000001600027c02 */ /* 0x001fe40008000f00 */
[----:B0-----:R-:W-:Y:S02]  /*0a80*/  MOV R3, UR23 ;  /* 0x0000001700037c02 */ /* 0x001fe40008000f00 */
[----:B------:R-:W-:-:S05]  /*0a90*/  LOP3.LUT R98, R99, 0x1f, R102, 0xf8, !PT ;  /* 0x0000001f63627812 */ /* 0x000fca00078ef866 */
[----:B------:R-:W-:-:S05]  /*0aa0*/  IMAD.WIDE R2, R98, 0x10, R2 ;  /* 0x0000001062027825 */ /* 0x000fca00078e0202 */
[----:B------:R-:W3:Y:S04]  /*0ab0*/  LDG.E.128 R12, [R2.64] ;  /* 0x00000020020c7981 */ /* 0x000ee8000c1e1d00 */
[----:B------:R-:W4:Y:S01]  /*0ac0*/  LDG.E.128 R20, [R2.64+0x200] ;  /* 0x0002002002147981 */ /* 0x000f22000c1e1d00 */
[----:B------:R-:W-:Y:S01]  /*0ad0*/  SHF.L.U32 R97, R100, 0x5, RZ ;  /* 0x0000000564617819 */ /* 0x000fe200000006ff */
[----:B------:R-:W-:Y:S01]  /*0ae0*/  HFMA2.MMA R17, -RZ, RZ, 0, 9.5367431640625e-07 ;  /* 0x00000010ff117435 */ /* 0x000fe200000001ff */
[----:B------:R-:W-:-:S09]  /*0af0*/  UMOV UR18, UR8 ;  /* 0x0000000800127c82 */ /* 0x000fd20008000000 */
[----:B------:R-:W-:Y:S01]  /*0b00*/  IMAD.WIDE R16, R98, R17, UR18 ;  /* 0x0000001262107e25 */ /* 0x000fe2000f8e0211 */
        /* <DEDUP_REMOVED lines=14> */
[----:B------:R-:W4:Y:S04]  /*0bf0*/  LDS.128 R20, [R97] ;  /* 0x0000000061147984 */ /* 0x000f280000000c00 */
[----:B------:R-:W-:Y:S04]  /*0c00*/  LDS.128 R12, [R97+0x10] ;  /* 0x00001000610c7984 */ /* 0x000fe80000000c00 */
[----:B------:R-:W-:Y:S06]  /*0c10*/  BAR.SYNC.DEFER_BLOCKING 0x0 ;  /* 0x0000000000007b1d */ /* 0x000fec0000010000 */
[----:B--2---:R5:W2:Y:S04]  /*0c20*/  LDG.E.128 R32, [R2.64] ;  /* 0x0000002002207981 */ /* 0x004aa8000c1e1d00 */
[----:B------:R5:W2:Y:S01]  /*0c30*/  LDG.E.128 R16, [R2.64+0x200] ;  /* 0x0002002002107981 */ /* 0x000aa2000c1e1d00 */
[----:B0-----:R-:W-:Y:S01]  /*0c40*/  PRMT R0, RZ, 0x5410, R8 ;  /* 0x00005410ff007816 */ /* 0x001fe20000000008 */
[----:B------:R-:W-:Y:S01]  /*0c50*/  BSSY B0, `(.L_x_9981) ;  /* 0x0000054000007945 */ /* 0x000fe20003800000 */
[----:B---3--:R-:W-:-:S02]  /*0c60*/  MOV R24, c[0x0][0x16c] ;  /* 0x00005b0000187a02 */ /* 0x008fc40000000f00 */
[----:B----4-:R-:W-:Y:S02]  /*0c70*/  PRMT R89, RZ, 0x5410, R20 ;  /* 0x00005410ff597816 */ /* 0x010fe40000000014 */
[----:B------:R-:W-:Y:S02]  /*0c80*/  PRMT R87, RZ, 0x5410, R21 ;  /* 0x00005410ff577816 */ /* 0x000fe40000000015 */
[----:B------:R-:W-:Y:S01]  /*0c90*/  PRMT R85, RZ, 0x5410, R22 ;  /* 0x00005410ff557816 */ /* 0x000fe20000000016 */
[----:B------:R-:W-:Y:S01]  /*0ca0*/  FADD.FTZ R89, R89, UR5 ;  /* 0x0000000559597e21 */ /* 0x000fe20008010000 */
[----:B-----5:R-:W-:Y:S01]  /*0cb0*/  PRMT R2, RZ, 0x7610, R8 ;  /* 0x00007610ff027816 */ /* 0x020fe20000000008 */
[----:B------:R-:W-:Y:S01]  /*0cc0*/  FADD.FTZ R87, R87, UR5 ;  /* 0x0000000557577e21 */ /* 0x000fe20008010000 */
[----:B------:R-:W-:Y:S01]  /*0cd0*/  PRMT R20, RZ, 0x7610, R20 ;  /* 0x00007610ff147816 */ /* 0x000fe20000000014 */
[----:B------:R-:W-:Y:S01]  /*0ce0*/  FADD.FTZ R85, R85, UR5 ;  /* 0x0000000555557e21 */ /* 0x000fe20008010000 */
[----:B------:R-:W-:-:S02]  /*0cf0*/  FSETP.GTU.FTZ.AND P4, PT, R89, 20, PT ;  /* 0x41a000005900780b */ /* 0x000fc40003f9c000 */
[----:B------:R-:W-:Y:S01]  /*0d00*/  PRMT R21, RZ, 0x7610, R21 ;  /* 0x00007610ff157816 */ /* 0x000fe20000000015 */
[----:B------:R-:W-:Y:S01]  /*0d10*/  FADD.FTZ R88, R20, UR5 ;  /* 0x0000000514587e21 */ /* 0x000fe20008010000 */
[----:B------:R-:W-:Y:S02]  /*0d20*/  PRMT R22, RZ, 0x7610, R22 ;  /* 0x00007610ff167816 */ /* 0x000fe40000000016 */
[----:B------:R-:W-:Y:S01]  /*0d30*/  ISETP.GE.AND P5, PT, R24, 0x1, PT ;  /* 0x000000011800780c */ /* 0x000fe20003fa6270 */
[----:B------:R-:W-:Y:S01]  /*0d40*/  FADD.FTZ R86, R21, UR5 ;  /* 0x0000000515567e21 */ /* 0x000fe20008010000 */
[----:B------:R-:W-:Y:S01]  /*0d50*/  FSETP.GTU.FTZ.AND P3, PT, R88, 20, PT ;  /* 0x41a000005800780b */ /* 0x000fe20003f7c000 */
[----:B------:R-:W-:Y:S01]  /*0d60*/  FADD.FTZ R84, R22, UR5 ;  /* 0x0000000516547e21 */ /* 0x000fe20008010000 */
[----:B------:R-:W-:Y:S02]  /*0d70*/  FSETP.GTU.FTZ.AND P2, PT, R87, 20, PT ;  /* 0x41a000005700780b */ /* 0x000fe40003f5c000 */
[----:B------:R-:W-:-:S02]  /*0d80*/  FSETP.GTU.FTZ.AND P1, PT, R86, 20, PT ;  /* 0x41a000005600780b */ /* 0x000fc40003f3c000 */
[----:B------:R-:W-:Y:S02]  /*0d90*/  FSETP.GTU.FTZ.AND P0, PT, R85, 20, PT ;  /* 0x41a000005500780b */ /* 0x000fe40003f1c000 */
[----:B------:R-:W-:Y:S02]  /*0da0*/  FSETP.GTU.FTZ.AND P6, PT, R84, 20, PT ;  /* 0x41a000005400780b */ /* 0x000fe40003fdc000 */
[----:B------:R-:W-:Y:S01]  /*0db0*/  PRMT R21, RZ, 0x5410, R4 ;  /* 0x00005410ff157816 */ /* 0x000fe20000000004 */
[----:B--2---:R-:W-:Y:S04]  /*0dc0*/  STS.128 [R100.X16], R32 ;  /* 0x0000002064007388 */ /* 0x004fe8000000cc00 */
[----:B------:R-:W-:Y:S01]  /*0dd0*/  STS.128 [R100.X16+0x200], R16 ;  /* 0x0002001064007388 */ /* 0x000fe2000000cc00 */
[----:B------:R-:W-:-:S06]  /*0de0*/  NOP ;  /* 0x0000000000007918 */ /* 0x000fcc0000000000 */
[----:B------:R-:W0:Y:S04]  /*0df0*/  LDS.128 R80, [R97] ;  /* 0x0000000061507984 */ /* 0x000e280000000c00 */
[----:B------:R2:W3:Y:S01]  /*0e00*/  LDS.128 R16, [R97+0x10] ;  /* 0x0000100061107984 */ /* 0x0004e20000000c00 */
[--C-:B0-----:R-:W-:Y:S02]  /*0e10*/  PRMT R96, RZ, 0x5410, R80.reuse ;  /* 0x00005410ff607816 */ /* 0x101fe40000000050 */
[----:B------:R-:W-:Y:S02]  /*0e20*/  PRMT R95, RZ, 0x7610, R80 ;  /* 0x00007610ff5f7816 */ /* 0x000fe40000000050 */
[----:B------:R-:W-:Y:S01]  /*0e30*/  PRMT R94, RZ, 0x5410, R81 ;  /* 0x00005410ff5e7816 */ /* 0x000fe20000000051 */
[----:B------:R-:W-:Y:S01]  /*0e40*/  FFMA.FTZ R0, R96, R0, R103 ;  /* 0x0000000060007223 */ /* 0x000fe20000010067 */
[----:B------:R-:W-:-:S02]  /*0e50*/  PRMT R93, RZ, 0x7610, R81 ;  /* 0x00007610ff5d7816 */ /* 0x000fc40000000051 */
[----:B------:R-:W-:Y:S01]  /*0e60*/  PRMT R92, RZ, 0x5410, R82 ;  /* 0x00005410ff5c7816 */ /* 0x000fe20000000052 */
        /* <DEDUP_REMOVED lines=9> */
[----:B------:R-:W-:Y:S02]  /*0f00*/  PRMT R2, RZ, 0x7610, R10 ;  /* 0x00007610ff027816 */ /* 0x000fe4000000000a */
        /* <DEDUP_REMOVED lines=9> */
[----:B--23--:R-:W-:Y:S01]  /*0fa0*/  FMUL.FTZ R89, R89, 1.4426950216293334961 ;  /* 0x3fb8aa3b59597820 */ /* 0x00cfe20000410000 */
        /* <DEDUP_REMOVED lines=30> */
.L_x_9982:
[----:B--23--:R-:W-:Y:S05]  /*1190*/  BSYNC B0 ;  /* 0x0000000000007941 */ /* 0x00cfea0003800000 */
.L_x_9981:
        /* <DEDUP_REMOVED lines=41> */
.L_x_9984:
[----:B------:R-:W-:Y:S05]  /*1430*/  BSYNC B0 ;  /* 0x0000000000007941 */ /* 0x000fea0003800000 */
.L_x_9983:
        /* <DEDUP_REMOVED lines=39> */
.L_x_9986:
[----:B------:R-:W-:Y:S05]  /*16b0*/  BSYNC B0 ;  /* 0x0000000000007941 */ /* 0x000fea0003800000 */
.L_x_9985:
        /* <DEDUP_REMOVED lines=39> */
.L_x_9988:
[----:B------:R-:W-:Y:S05]  /*1930*/  BSYNC B0 ;  /* 0x0000000000007941 */ /* 0x000fea0003800000 */
.L_x_9987:
        /* <DEDUP_REMOVED lines=39> */
.L_x_9990:
[----:B------:R-:W-:Y:S05]  /*1bb0*/  BSYNC B0 ;  /* 0x0000000000007941 */ /* 0x000fea0003800000 */
.L_x_9989:
        /* <DEDUP_REMOVED lines=39> */
.L_x_9992:
[----:B------:R-:W-:Y:S05]  /*1e30*/  BSYNC B0 ;  /* 0x0000000000007941 */ /* 0x000fea0003800000 */
.L_x_9991:
        /* <DEDUP_REMOVED lines=39> */
.L_x_9994:
[----:B------:R-:W-:Y:S05]  /*20b0*/  BSYNC B0 ;  /* 0x0000000000007941 */ /* 0x000fea0003800000 */
.L_x_9993:
        /* <DEDUP_REMOVED lines=39> */
.L_x_9996:
[----:B------:R-:W-:Y:S05]  /*2330*/  BSYNC B0 ;  /* 0x0000000000007941 */ /* 0x000fea0003800000 */
.L_x_9995:
        /* <DEDUP_REMOVED lines=40> */
.L_x_9998:
[----:B------:R-:W-:Y:S05]  /*25c0*/  BSYNC B0 ;  /* 0x0000000000007941 */ /* 0x000fea0003800000 */
.L_x_9997:
        /* <DEDUP_REMOVED lines=38> */
.L_x_10000:
[----:B------:R-:W-:Y:S05]  /*2830*/  BSYNC B0 ;  /* 0x0000000000007941 */ /* 0x000fea0003800000 */
.L_x_9999:
        /* <DEDUP_REMOVED lines=37> */
.L_x_10002:
[----:B------:R-:W-:Y:S05]  /*2a90*/  BSYNC B0 ;  /* 0x0000000000007941 */ /* 0x000fea0003800000 */
.L_x_10001:
        /* <DEDUP_REMOVED lines=33> */
.L_x_10004:
[----:B------:R-:W-:Y:S05]  /*2cb0*/  BSYNC B0 ;  /* 0x0000000000007941 */ /* 0x000fea0003800000 */
.L_x_10003:
        /* <DEDUP_REMOVED lines=33> */
.L_x_10006:
[----:B------:R-:W-:Y:S05]  /*2ed0*/  BSYNC B0 ;  /* 0x0000000000007941 */ /* 0x000fea0003800000 */
.L_x_10005:
        /* <DEDUP_REMOVED lines=33> */
.L_x_10008:
[----:B------:R-:W-:Y:S05]  /*30f0*/  BSYNC B0 ;  /* 0x0000000000007941 */ /* 0x000fea0003800000 */
.L_x_10007:
        /* <DEDUP_REMOVED lines=33> */
.L_x_10010:
[----:B------:R-:W-:Y:S05]  /*3310*/  BSYNC B0 ;  /* 0x0000000000007941 */ /* 0x000fea0003800000 */
.L_x_10009:
        /* <DEDUP_REMOVED lines=33> */
.L_x_10012:
[----:B------:R-:W-:Y:S05]  /*3530*/  BSYNC B0 ;  /* 0x0000000000007941 */ /* 0x000fea0003800000 */
.L_x_10011:
        /* <DEDUP_REMOVED lines=23> */
.L_x_10092:
[----:B------:R-:W-:Y:S02]  /*36b0*/  ULDC.64 UR38, c[0x0][0x180] ;  /* 0x0000600000267ab9 */ /* 0x000fe40000000a00 */
[----:B------:R-:W-:Y:S02]  /*36c0*/  UIMAD UR30, UR17, UR38, URZ ;  /* 0x00000026111e72a4 */ /* 0x000fe4000f8e023f */
[----:B------:R-:W-:Y:S02]  /*36d0*/  UIMAD.WIDE.U32 UR28, UR16, UR38, URZ ;  /* 0x00000026101c72a5 */ /* 0x000fe4000f8e003f */
[----:B------:R-:W-:Y:S02]  /*36e0*/  UIMAD UR38, UR16, UR39, UR30 ;  /* 0x00000027102672a4 */ /* 0x000fe4000f8e021e */
[----:B------:R-:W-:-:S02]  /*36f0*/  USHF.R.S32.HI UR37, URZ, 0x1f, UR7 ;  /* 0x0000001f3f257899 */ /* 0x000fc40008011407 */
        /* <DEDUP_REMOVED lines=89> */
[----:B------:R0:W-:Y:S01]  /*3c90*/  MUFU.COS R114, R29 ;  /* 0x0000001d00727308 */ /* 0x0001e20000000000 */
[----:B---3--:R2:W-:Y:S01]  /*3ca0*/  STS.128 [R100.X16], R12 ;  /* 0x0000000c64007388 */ /* 0x0085e2000000cc00 */
[----:B0-----:R-:W-:-:S05]  /*3cb0*/  @!P1 IADD3 R29, R31, -0x2, RZ ;  /* 0xfffffffe1f1d9810 */ /* 0x001fca0007ffe0ff */
[----:B------:R-:W-:Y:S02]  /*3cc0*/  @!P1 IMAD R104, R29, R104, UR7 ;  /* 0x000000071d689e24 */ /* 0x000fe4000f8e0268 */
[----:B------:R-:W-:Y:S01]  /*3cd0*/  FMUL.FTZ R29, R77, UR40 ;  /* 0x000000284d1d7c20 */ /* 0x000fe20008410000 */
[----:B--2---:R-:W-:Y:S01]  /*3ce0*/  HFMA2.MMA R13, -RZ, RZ, 0, 9.5367431640625e-07 ;  /* 0x00000010ff0d7435 */ /* 0x004fe200000001ff */
[----:B------:R-:W-:Y:S02]  /*3cf0*/  MOV R31, UR31 ;  /* 0x0000001f001f7c02 */ /* 0x000fe40008000f00 */
[----:B------:R-:W-:Y:S02]  /*3d00*/  FMUL.RZ R105, R29, 0.15915493667125701904 ;  /* 0x3e22f9831d697820 */ /* 0x000fe4000040c000 */
[C---:B-1----:R-:W-:Y:S01]  /*3d10*/  FMUL.FTZ R29, R3.reuse, R30 ;  /* 0x0000001e031d7220 */ /* 0x042fe20000410000 */
[----:B------:R-:W-:Y:S01]  /*3d20*/  MOV R30, UR30 ;  /* 0x0000001e001e7c02 */ /* 0x000fe20008000f00 */
[----:B----4-:R0:W-:Y:S01]  /*3d30*/  STS.128 [R100.X16+0x400], R20 ;  /* 0x0004001464007388 */ /* 0x0101e2000000cc00 */
[----:B------:R-:W-:Y:S01]  /*3d40*/  FMUL.FTZ R28, R3, R28 ;  /* 0x0000001c031c7220 */ /* 0x000fe20000410000 */
[----:B------:R-:W-:Y:S01]  /*3d50*/  SHF.L.U32 R3, R100, 0x6, RZ ;  /* 0x0000000664037819 */ /* 0x000fe200000006ff */
[----:B------:R-:W-:Y:S01]  /*3d60*/  FMUL.FTZ R12, R75, UR40 ;  /* 0x000000284b0c7c20 */ /* 0x000fe20008410000 */
[----:B------:R-:W-:Y:S01]  /*3d70*/  STS.128 [R100.X16+0x200], R16 ;  /* 0x0002001064007388 */ /* 0x000fe2000000cc00 */
[----:B------:R-:W-:Y:S02]  /*3d80*/  MUFU.SIN R132, R105 ;  /* 0x0000006900847308 */ /* 0x000fe40000000400 */
[----:B------:R-:W-:Y:S01]  /*3d90*/  FMUL.RZ R111, R12, 0.15915493667125701904 ;  /* 0x3e22f9830c6f7820 */ /* 0x000fe2000040c000 */
[----:B------:R-:W-:Y:S04]  /*3da0*/  STS.128 [R100.X16+0x600], R24 ;  /* 0x0006001864007388 */ /* 0x000fe8000000cc00 */
[----:B------:R-:W5:Y:S01]  /*3db0*/  LDG.E.64 R30, [R30.64] ;  /* 0x000000201e1e7981 */ /* 0x000f62000c1e1b00 */
[----:B------:R1:W-:Y:S01]  /*3dc0*/  MUFU.COS R118, R105 ;  /* 0x0000006900767308 */ /* 0x0003e20000000000 */
[----:B------:R-:W-:-:S06]  /*3dd0*/  NOP ;  /* 0x0000000000007918 */ /* 0x000fcc0000000000 */
[----:B0-----:R-:W-:Y:S01]  /*3de0*/  FMUL.FTZ R20, R73, UR40 ;  /* 0x0000002849147c20 */ /* 0x001fe20008410000 */
[----:B------:R-:W0:Y:S01]  /*3df0*/  LDS.128 R16, [R3+0x10] ;  /* 0x0000100003107984 */ /* 0x000e220000000c00 */
[----:B-1----:R-:W-:-:S03]  /*3e00*/  @!P1 IMAD.WIDE R104, R104, R13, UR10 ;  /* 0x0000000a68689e25 */ /* 0x002fc6000f8e020d */
[----:B------:R-:W1:Y:S01]  /*3e10*/  LDS.128 R12, [R3] ;  /* 0x00000000030c7984 */ /* 0x000e620000000c00 */
[----:B------:R-:W-:-:S03]  /*3e20*/  FMUL.RZ R113, R20, 0.15915493667125701904 ;  /* 0x3e22f98314717820 */ /* 0x000fc6000040c000 */
[----:B------:R-:W2:Y:S04]  /*3e30*/  LDS.128 R20, [R3+0x20] ;  /* 0x0000200003147984 */ /* 0x000ea80000000c00 */
[----:B------:R3:W4:Y:S04]  /*3e40*/  LDS.128 R24, [R3+0x30] ;  /* 0x0000300003187984 */ /* 0x0007280000000c00 */
[----:B------:R0:W-:Y:S01]  /*3e50*/  STS.64 [R106.X8+0x1d10], R28 ;  /* 0x001d101c6a007388 */ /* 0x0001e20000008a00 */
[----:B------:R-:W-:Y:S08]  /*3e60*/  MUFU.SIN R138, R32 ;  /* 0x00000020008a7308 */ /* 0x000ff00000000400 */
[----:B------:R0:W-:Y:S01]  /*3e70*/  MUFU.COS R112, R32 ;  /* 0x0000002000707308 */ /* 0x0001e20000000000 */
[----:B---3--:R-:W-:Y:S01]  /*3e80*/  FMUL.FTZ R3, R67, UR40 ;  /* 0x0000002843037c20 */ /* 0x008fe20008410000 */
[----:B0-----:R-:W-:Y:S01]  /*3e90*/  CS2R R32, SRZ ;  /* 0x0000000000207805 */ /* 0x001fe2000001ff00 */
[----:B------:R-:W-:Y:S02]  /*3ea0*/  BAR.SYNC.DEFER_BLOCKING 0x0 ;  /* 0x0000000000007b1d */ /* 0x000fe40000010000 */
[----:B------:R-:W-:-:S02]  /*3eb0*/  FMUL.RZ R150, R3, 0.15915493667125701904 ;  /* 0x3e22f98303967820 */ /* 0x000fc4000040c000 */
[----:B------:R-:W-:-:S06]  /*3ec0*/  FMUL.FTZ R3, R2, R88 ;  /* 0x0000005802037220 */ /* 0x000fcc0000410000 */
[----:B------:R-:W-:Y:S01]  /*3ed0*/  MUFU.EX2 R3, R3 ;  /* 0x0000000300037308 */ /* 0x000fe20000000800 */
[----:B------:R0:W5:Y:S02]  /*3ee0*/  @!P1 LDG.E.64 R32, [R104.64+0x8] ;  /* 0x0000082068209981 */ /* 0x000164000c1e1b00 */
[----:B0-----:R-:W-:-:S06]  /*3ef0*/  FMUL.FTZ R104, R2, R87 ;  /* 0x0000005702687220 */ /* 0x001fcc0000410000 */
[----:B------:R-:W0:Y:S01]  /*3f00*/  MUFU.EX2 R104, R104 ;  /* 0x0000006800687308 */ /* 0x000e220000000800 */
[----:B------:R-:W-:-:S07]  /*3f10*/  FMUL.FTZ R105, R2, R86 ;  /* 0x0000005602697220 */ /* 0x000fce0000410000 */
[----:B------:R-:W-:Y:S08]  /*3f20*/  MUFU.SIN R130, R111 ;  /* 0x0000006f00827308 */ /* 0x000ff00000000400 */
[----:B------:R3:W-:Y:S01]  /*3f30*/  MUFU.COS R120, R111 ;  /* 0x0000006f00787308 */ /* 0x0007e20000000000 */
[----:B------:R-:W-:Y:S02]  /*3f40*/  FMUL.FTZ R106, R2, R85 ;  /* 0x00000055026a7220 */ /* 0x000fe40000410000 */
[----:B---3--:R-:W-:-:S05]  /*3f50*/  FMUL.FTZ R111, R71, UR40 ;  /* 0x00000028476f7c20 */ /* 0x008fca0008410000 */
[----:B------:R-:W3:Y:S01]  /*3f60*/  MUFU.EX2 R105, R105 ;  /* 0x0000006900697308 */ /* 0x000ee20000000800 */
[----:B------:R-:W-:Y:S02]  /*3f70*/  FMUL.RZ R115, R111, 0.15915493667125701904 ;  /* 0x3e22f9836f737820 */ /* 0x000fe4000040c000 */
[----:B------:R-:W-:Y:S02]  /*3f80*/  FMUL.FTZ R111, R69, UR40 ;  /* 0x00000028456f7c20 */ /* 0x000fe40008410000 */
[C---:B0-----:R-:W-:Y:S02]  /*3f90*/  FMUL.FTZ R145, R104.reuse, R145 ;  /* 0x0000009168917220 */ /* 0x041fe40000410000 */
[----:B------:R-:W-:Y:S02]  /*3fa0*/  FMUL.FTZ R144, R104, R107 ;  /* 0x0000006b68907220 */ /* 0x000fe40000410000 */
[----:B------:R-:W-:Y:S02]  /*3fb0*/  FMUL.FTZ R104, R2, R71 ;  /* 0x0000004702687220 */ /* 0x000fe40000410000 */
[----:B------:R-:W-:-:S02]  /*3fc0*/  FMUL.RZ R111, R111, 0.15915493667125701904 ;  /* 0x3e22f9836f6f7820 */ /* 0x000fc4000040c000 */
[C---:B------:R-:W-:Y:S02]  /*3fd0*/  FMUL.FTZ R147, R3.reuse, R108 ;  /* 0x0000006c03937220 */ /* 0x040fe40000410000 */
[----:B------:R-:W-:Y:S01]  /*3fe0*/  FMUL.FTZ R146, R3, R146 ;  /* 0x0000009203927220 */ /* 0x000fe20000410000 */
[----:B------:R0:W-:Y:S01]  /*3ff0*/  MUFU.EX2 R126, R104 ;  /* 0x00000068007e7308 */ /* 0x0001e20000000800 */
[----:B------:R-:W-:-:S07]  /*4000*/  FMUL.FTZ R3, R2, R73 ;  /* 0x0000004902037220 */ /* 0x000fce0000410000 */
[----:B------:R-:W-:Y:S01]  /*4010*/  MUFU.SIN R123, R111 ;  /* 0x0000006f007b7308 */ /* 0x000fe20000000400 */
[----:B0-----:R-:W-:-:S07]  /*4020*/  PRMT R104, RZ, 0x5410, R8 ;  /* 0x00005410ff687816 */ /* 0x001fce0000000008 */
[----:B------:R0:W-:Y:S01]  /*4030*/  MUFU.COS R125, R111 ;  /* 0x0000006f007d7308 */ /* 0x0001e20000000000 */
[----:B------:R-:W-:-:S07]  /*4040*/  FMUL.FTZ R192, R104, R89 ;  /* 0x0000005968c07220 */ /* 0x000fce0000410000 */
[----:B------:R-:W1:Y:S01]  /*4050*/  MUFU.EX2 R106, R106 ;  /* 0x0000006a006a7308 */ /* 0x000e620000000800 */
[----:B0-----:R-:W-:Y:S02]  /*4060*/  FMUL.FTZ R111, R2, R84 ;  /* 0x00000054026f7220 */ /* 0x001fe40000410000 */
[----:B---3--:R-:W-:-:S05]  /*4070*/  FMUL.FTZ R143, R105, R110 ;  /* 0x0000006e698f7220 */ /* 0x008fca0000410000 */
[----:B------:R-:W-:Y:S01]  /*4080*/  MUFU.SIN R128, R113 ;  /* 0x0000007100807308 */ /* 0x000fe20000000400 */
[----:B------:R-:W-:Y:S02]  /*4090*/  FMUL.FTZ R142, R105, R142 ;  /* 0x0000008e698e7220 */ /* 0x000fe40000410000 */
[----:B------:R-:W-:-:S05]  /*40a0*/  FMUL.FTZ R108, R146, R192 ;  /* 0x000000c0926c7220 */ /* 0x000fca0000410000 */
[----:B------:R0:W-:Y:S01]  /*40b0*/  MUFU.COS R122, R113 ;  /* 0x00000071007a7308 */ /* 0x0001e20000000000 */
[----:B------:R-:W-:-:S07]  /*40c0*/  FMUL.FTZ R105, R2, R69 ;  /* 0x0000004502697220 */ /* 0x000fce0000410000 */
[----:B------:R-:W3:Y:S01]  /*40d0*/  MUFU.EX2 R3, R3 ;  /* 0x0000000300037308 */ /* 0x000ee20000000800 */
[----:B------:R-:W-:-:S07]  /*40e0*/  FMUL.FTZ R107, RZ, R146 ;  /* 0x00000092ff6b7220 */ /* 0x000fce0000410000 */
[----:B------:R-:W2:Y:S01]  /*40f0*/  MUFU.EX2 R111, R111 ;  /* 0x0000006f006f7308 */ /* 0x000ea20000000800 */
[----:B0-----:R-:W-:Y:S02]  /*4100*/  FMUL.FTZ R113, R2, R82 ;  /* 0x0000005202717220 */ /* 0x001fe40000410000 */
[----:B------:R-:W-:Y:S02]  /*4110*/  FFMA.FTZ R108, RZ, R147, R108 ;  /* 0x00000093ff6c7223 */ /* 0x000fe4000001006c */
[----:B-1----:R-:W-:-:S03]  /*4120*/  FMUL.FTZ R141, R106, R141 ;  /* 0x0000008d6a8d7220 */ /* 0x002fc60000410000 */
[----:B------:R0:W-:Y:S01]  /*4130*/  MUFU.EX2 R124, R105 ;  /* 0x00000069007c7308 */ /* 0x0001e20000000800 */
[----:B------:R-:W-:Y:S02]  /*4140*/  FMUL.FTZ R140, R106, R109 ;  /* 0x0000006d6a8c7220 */ /* 0x000fe40000410000 */
[----:B------:R-:W-:Y:S02]  /*4150*/  FFMA.FTZ R107, R147, R192, -R107 ;  /* 0x000000c0936b7223 */ /* 0x000fe4000001086b */
[----:B------:R-:W-:Y:S02]  /*4160*/  FMUL.FTZ R106, R2, R67 ;  /* 0x00000043026a7220 */ /* 0x000fe40000410000 */
[----:B------:R-:W-:Y:S01]  /*4170*/  FADD.FTZ R109, RZ, R108 ;  /* 0x0000006cff6d7221 */ /* 0x000fe20000010000 */
[----:B0-----:R-:W-:Y:S01]  /*4180*/  PRMT R105, RZ, 0x7610, R8 ;  /* 0x00007610ff697816 */ /* 0x001fe20000000008 */
[----:B------:R-:W-:Y:S01]  /*4190*/  MUFU.COS R127, R115 ;  /* 0x00000073007f7308 */ /* 0x000fe20000000000 */
[----:B---3--:R-:W-:-:S02]  /*41a0*/  FMUL.FTZ R129, R3, R122 ;  /* 0x0000007a03817220 */ /* 0x008fc40000410000 */
[----:B------:R-:W-:Y:S02]  /*41b0*/  FMUL.FTZ R128, R3, R128 ;  /* 0x0000008003807220 */ /* 0x000fe40000410000 */
[----:B------:R-:W-:-:S03]  /*41c0*/  FFMA.FTZ R107, R105, R88, R107 ;  /* 0x00000058696b7223 */ /* 0x000fc6000001006b */
[----:B------:R-:W0:Y:S01]  /*41d0*/  MUFU.EX2 R113, R113 ;  /* 0x0000007100717308 */ /* 0x000e220000000800 */
[----:B------:R-:W-:Y:S02]  /*41e0*/  FMUL.FTZ R110, R144, R109 ;  /* 0x0000006d906e7220 */ /* 0x000fe40000410000 */
[----:B--2---:R-:W-:-:S05]  /*41f0*/  FMUL.FTZ R139, R111, R112 ;  /* 0x000000706f8b7220 */ /* 0x004fca0000410000 */
[----:B------:R1:W2:Y:S01]  /*4200*/  MUFU.SIN R121, R115 ;  /* 0x0000007300797308 */ /* 0x0002a20000000400 */
[----:B------:R-:W-:Y:S02]  /*4210*/  FMUL.FTZ R138, R111, R138 ;  /* 0x0000008a6f8a7220 */ /* 0x000fe40000410000 */
[----:B------:R-:W-:-:S05]  /*4220*/  FMUL.FTZ R112, R144, R107 ;  /* 0x0000006b90707220 */ /* 0x000fca0000410000 */
[----:B------:R-:W-:Y:S01]  /*4230*/  MUFU.COS R148, R150 ;  /* 0x0000009600947308 */ /* 0x000fe20000000000 */
[----:B-1----:R-:W-:Y:S02]  /*4240*/  FMUL.FTZ R115, R2, R79 ;  /* 0x0000004f02737220 */ /* 0x002fe40000410000 */
[----:B------:R-:W-:-:S05]  /*4250*/  FFMA.FTZ R111, R145, R107, -R110 ;  /* 0x0000006b916f7223 */ /* 0x000fca000001086e */
[----:B------:R1:W3:Y:S01]  /*4260*/  MUFU.EX2 R3, R106 ;  /* 0x0000006a00037308 */ /* 0x0002e20000000800 */
[----:B------:R-:W-:-:S07]  /*4270*/  FMUL.FTZ R107, R29, R146 ;  /* 0x000000921d6b7220 */ /* 0x000fce0000410000 */
[----:B------:R-:W0:Y:S01]  /*4280*/  MUFU.SIN R108, R150 ;  /* 0x00000096006c7308 */ /* 0x000e220000000400 */
[----:B-1----:R-:W-:Y:S01]  /*4290*/  PRMT R106, RZ, 0x5410, R9 ;  /* 0x00005410ff6a7816 */ /* 0x002fe20000000009 */
[----:B------:R-:W-:Y:S02]  /*42a0*/  FFMA.FTZ R112, R145, R109, R112 ;  /* 0x0000006d91707223 */ /* 0x000fe40000010070 */
[C---:B------:R-:W-:Y:S02]  /*42b0*/  FMUL.FTZ R110, R28.reuse, R146 ;  /* 0x000000921c6e7220 */ /* 0x040fe40000410000 */
[----:B------:R-:W-:Y:S02]  /*42c0*/  FFMA.FTZ R109, R28, R147, -R107 ;  /* 0x000000931c6d7223 */ /* 0x000fe4000001086b */
[----:B------:R-:W-:Y:S01]  /*42d0*/  MUFU.SIN R134, R116 ;  /* 0x0000007400867308 */ /* 0x000fe20000000400 */
[----:B------:R-:W-:Y:S02]  /*42e0*/  FADD.FTZ R112, RZ, R112 ;  /* 0x00000070ff707221 */ /* 0x000fe40000010000 */
[----:B------:R-:W-:-:S02]  /*42f0*/  FFMA.FTZ R111, R106, R87, R111 ;  /* 0x000000576a6f7223 */ /* 0x000fc4000001006f */
[----:B------:R-:W-:-:S03]  /*4300*/  FFMA.FTZ R110, R29, R147, R110 ;  /* 0x000000931d6e7223 */ /* 0x000fc6000001006e */
[----:B------:R-:W-:Y:S01]  /*4310*/  MUFU.COS R116, R116 ;  /* 0x0000007400747308 */ /* 0x000fe20000000000 */
[----:B------:R-:W-:Y:S02]  /*4320*/  FMUL.FTZ R107, R144, R109 ;  /* 0x0000006d906b7220 */ /* 0x000fe40000410000 */
[----:B0-----:R-:W-:-:S05]  /*4330*/  FMUL.FTZ R137, R113, R114 ;  /* 0x0000007271897220 */ /* 0x001fca0000410000 */
[----:B------:R-:W0:Y:S01]  /*4340*/  MUFU.EX2 R115, R115 ;  /* 0x0000007300737308 */ /* 0x000e220000000800 */
[----:B------:R-:W-:Y:S02]  /*4350*/  FMUL.FTZ R136, R113, R136 ;  /* 0x0000008871887220 */ /* 0x000fe40000410000 */
[----:B------:R-:W-:Y:S02]  /*4360*/  FMUL.FTZ R127, R126, R127 ;  /* 0x0000007f7e7f7220 */ /* 0x000fe40000410000 */
[----:B------:R-:W-:Y:S02]  /*4370*/  FMUL.FTZ R125, R124, R125 ;  /* 0x0000007d7c7d7220 */ /* 0x000fe40000410000 */
[----:B--2---:R-:W-:Y:S02]  /*4380*/  FMUL.FTZ R126, R126, R121 ;  /* 0x000000797e7e7220 */ /* 0x004fe40000410000 */
[----:B------:R-:W-:Y:S02]  /*4390*/  FMUL.FTZ R124, R124, R123 ;  /* 0x0000007b7c7c7220 */ /* 0x000fe40000410000 */
[----:B------:R-:W-:-:S02]  /*43a0*/  FMUL.FTZ R114, R142, R112 ;  /* 0x000000708e727220 */ /* 0x000fc40000410000 */
[-C--:B------:R-:W-:Y:S02]  /*43b0*/  FMUL.FTZ R113, R142, R111.reuse ;  /* 0x0000006f8e717220 */ /* 0x080fe40000410000 */
[C---:B---3--:R-:W-:Y:S02]  /*43c0*/  FMUL.FTZ R123, R3.reuse, R148 ;  /* 0x00000094037b7220 */ /* 0x048fe40000410000 */
[----:B------:R-:W-:Y:S02]  /*43d0*/  FMUL.FTZ R121, R3, R108 ;  /* 0x0000006c03797220 */ /* 0x000fe40000410000 */
[----:B------:R-:W-:Y:S01]  /*43e0*/  FFMA.FTZ R3, R145, R110, R107 ;  /* 0x0000006e91037223 */ /* 0x000fe2000001006b */
[----:B------:R-:W-:Y:S01]  /*43f0*/  PRMT R107, RZ, 0x7610, R9 ;  /* 0x00007610ff6b7816 */ /* 0x000fe20000000009 */
[C---:B------:R-:W-:Y:S02]  /*4400*/  FFMA.FTZ R114, R143.reuse, R111, -R114 ;  /* 0x0000006f8f727223 */ /* 0x040fe40000010872 */
[----:B------:R-:W-:-:S02]  /*4410*/  FFMA.FTZ R113, R143, R112, R113 ;  /* 0x000000708f717223 */ /* 0x000fc40000010071 */
[----:B------:R-:W-:Y:S02]  /*4420*/  FMUL.FTZ R110, R144, R110 ;  /* 0x0000006e906e7220 */ /* 0x000fe40000410000 */
[----:B------:R-:W-:Y:S02]  /*4430*/  FFMA.FTZ R114, R107, R86, R114 ;  /* 0x000000566b727223 */ /* 0x000fe40000010072 */
[----:B------:R-:W-:Y:S02]  /*4440*/  FADD.FTZ R113, RZ, R113 ;  /* 0x00000071ff717221 */ /* 0x000fe40000010000 */
[----:B------:R-:W-:Y:S02]  /*4450*/  FFMA.FTZ R110, R145, R109, -R110 ;  /* 0x0000006d916e7223 */ /* 0x000fe4000001086e */
[----:B------:R-:W-:Y:S02]  /*4460*/  FMUL.FTZ R108, R142, R3 ;  /* 0x000000038e6c7220 */ /* 0x000fe40000410000 */
[----:B0-----:R-:W-:-:S02]  /*4470*/  FMUL.FTZ R135, R115, R116 ;  /* 0x0000007473877220 */ /* 0x001fc40000410000 */
[C---:B------:R-:W-:Y:S02]  /*4480*/  FMUL.FTZ R116, R140.reuse, R114 ;  /* 0x000000728c747220 */ /* 0x040fe40000410000 */
[----:B------:R-:W-:Y:S02]  /*4490*/  FMUL.FTZ R109, R140, R113 ;  /* 0x000000718c6d7220 */ /* 0x000fe40000410000 */
[-C--:B------:R-:W-:Y:S02]  /*44a0*/  FMUL.FTZ R112, R142, R110.reuse ;  /* 0x0000006e8e707220 */ /* 0x080fe40000410000 */
[----:B------:R-:W-:Y:S01]  /*44b0*/  FFMA.FTZ R110, R143, R110, -R108 ;  /* 0x0000006e8f6e7223 */ /* 0x000fe2000001086c */
[----:B------:R-:W-:Y:S01]  /*44c0*/  PRMT R108, RZ, 0x5410, R10 ;  /* 0x00005410ff6c7816 */ /* 0x000fe2000000000a */
[----:B------:R-:W-:Y:S02]  /*44d0*/  FMUL.FTZ R117, R2, R77 ;  /* 0x0000004d02757220 */ /* 0x000fe40000410000 */
[----:B------:R-:W-:-:S02]  /*44e0*/  FFMA.FTZ R116, R141, R113, R116 ;  /* 0x000000718d747223 */ /* 0x000fc40000010074 */
[----:B------:R-:W-:Y:S02]  /*44f0*/  FFMA.FTZ R109, R141, R114, -R109 ;  /* 0x000000728d6d7223 */ /* 0x000fe4000001086d */
[----:B------:R-:W-:Y:S01]  /*4500*/  FFMA.FTZ R112, R143, R3, R112 ;  /* 0x000000038f707223 */ /* 0x000fe20000010070 */
[----:B------:R-:W0:Y:S01]  /*4510*/  MUFU.EX2 R117, R117 ;  /* 0x0000007500757308 */ /* 0x000e220000000800 */
[----:B------:R-:W-:Y:S02]  /*4520*/  FADD.FTZ R116, RZ, R116 ;  /* 0x00000074ff747221 */ /* 0x000fe40000010000 */
[----:B------:R-:W-:Y:S02]  /*4530*/  FFMA.FTZ R111, R108, R85, R109 ;  /* 0x000000556c6f7223 */ /* 0x000fe4000001006d */
[C---:B------:R-:W-:Y:S02]  /*4540*/  FMUL.FTZ R109, R140.reuse, R110 ;  /* 0x0000006e8c6d7220 */ /* 0x040fe40000410000 */
[----:B------:R-:W-:-:S02]  /*4550*/  FMUL.FTZ R3, R140, R112 ;  /* 0x000000708c037220 */ /* 0x000fc40000410000 */
[C---:B------:R-:W-:Y:S02]  /*4560*/  FMUL.FTZ R114, R138.reuse, R116 ;  /* 0x000000748a727220 */ /* 0x040fe40000410000 */
[----:B------:R-:W-:Y:S02]  /*4570*/  FMUL.FTZ R113, R138, R111 ;  /* 0x0000006f8a717220 */ /* 0x000fe40000410000 */
[----:B------:R-:W-:Y:S02]  /*4580*/  FFMA.FTZ R112, R141, R112, R109 ;  /* 0x000000708d707223 */ /* 0x000fe4000001006d */
[----:B------:R-:W-:Y:S01]  /*4590*/  FMUL.FTZ R119, R2, R75 ;  /* 0x0000004b02777220 */ /* 0x000fe20000410000 */
[----:B------:R-:W-:Y:S01]  /*45a0*/  PRMT R109, RZ, 0x7610, R10 ;  /* 0x00007610ff6d7816 */ /* 0x000fe2000000000a */
[C---:B------:R-:W-:Y:S02]  /*45b0*/  FFMA.FTZ R114, R139.reuse, R111, -R114 ;  /* 0x0000006f8b727223 */ /* 0x040fe40000010872 */
[----:B------:R-:W-:-:S02]  /*45c0*/  FFMA.FTZ R113, R139, R116, R113 ;  /* 0x000000748b717223 */ /* 0x000fc40000010071 */
[----:B------:R-:W-:Y:S02]  /*45d0*/  FFMA.FTZ R110, R141, R110, -R3 ;  /* 0x0000006e8d6e7223 */ /* 0x000fe40000010803 */
[C---:B------:R-:W-:Y:S02]  /*45e0*/  FMUL.FTZ R111, R138.reuse, R112 ;  /* 0x000000708a6f7220 */ /* 0x040fe40000410000 */
[----:B------:R-:W-:Y:S01]  /*45f0*/  FMUL.FTZ R134, R115, R134 ;  /* 0x0000008673867220 */ /* 0x000fe20000410000 */
[----:B------:R-:W1:Y:S01]  /*4600*/  MUFU.EX2 R119, R119 ;  /* 0x0000007700777308 */ /* 0x000e620000000800 */
[----:B------:R-:W-:Y:S02]  /*4610*/  FADD.FTZ R115, RZ, R113 ;  /* 0x00000071ff737221 */ /* 0x000fe40000010000 */
[-C--:B------:R-:W-:Y:S02]  /*4620*/  FFMA.FTZ R113, R139, R110.reuse, -R111 ;  /* 0x0000006e8b717223 */ /* 0x080fe4000001086f */
[----:B------:R-:W-:-:S02]  /*4630*/  FMUL.FTZ R110, R138, R110 ;  /* 0x0000006e8a6e7220 */ /* 0x000fc40000410000 */
[----:B------:R-:W-:Y:S02]  /*4640*/  FFMA.FTZ R114, R109, R84, R114 ;  /* 0x000000546d727223 */ /* 0x000fe40000010072 */
[C---:B------:R-:W-:Y:S02]  /*4650*/  FMUL.FTZ R111, R136.reuse, R115 ;  /* 0x00000073886f7220 */ /* 0x040fe40000410000 */
[----:B0-----:R-:W-:Y:S02]  /*4660*/  FMUL.FTZ R133, R117, R118 ;  /* 0x0000007675857220 */ /* 0x001fe40000410000 */
[----:B------:R-:W-:Y:S02]  /*4670*/  FFMA.FTZ R110, R139, R112, R110 ;  /* 0x000000708b6e7223 */ /* 0x000fe4000001006e */
[CC--:B------:R-:W-:Y:S02]  /*4680*/  FMUL.FTZ R118, R136.reuse, R114.reuse ;  /* 0x0000007288767220 */ /* 0x0c0fe40000410000 */
[----:B------:R-:W-:Y:S01]  /*4690*/  FFMA.FTZ R114, R137, R114, -R111 ;  /* 0x0000007289727223 */ /* 0x000fe2000001086f */
[----:B------:R-:W-:Y:S01]  /*46a0*/  PRMT R111, RZ, 0x5410, R11 ;  /* 0x00005410ff6f7816 */ /* 0x000fe2000000000b */
[----:B------:R-:W-:-:S02]  /*46b0*/  FMUL.FTZ R112, R136, R110 ;  /* 0x0000006e88707220 */ /* 0x000fc40000410000 */
[C---:B------:R-:W-:Y:S02]  /*46c0*/  FFMA.FTZ R118, R137.reuse, R115, R118 ;  /* 0x0000007389767223 */ /* 0x040fe40000010076 */
[-C--:B------:R-:W-:Y:S02]  /*46d0*/  FFMA.FTZ R112, R137, R113.reuse, -R112 ;  /* 0x0000007189707223 */ /* 0x080fe40000010870 */
[----:B------:R-:W-:Y:S02]  /*46e0*/  FADD.FTZ R115, RZ, R118 ;  /* 0x00000076ff737221 */ /* 0x000fe40000010000 */
[----:B------:R-:W-:Y:S02]  /*46f0*/  FFMA.FTZ R114, R111, R82, R114 ;  /* 0x000000526f727223 */ /* 0x000fe40000010072 */
[----:B------:R-:W-:Y:S02]  /*4700*/  FMUL.FTZ R113, R136, R113 ;  /* 0x0000007188717220 */ /* 0x000fe40000410000 */
[----:B------:R-:W-:-:S02]  /*4710*/  FMUL.FTZ R132, R117, R132 ;  /* 0x0000008475847220 */ /* 0x000fc40000410000 */
[----:B-1----:R-:W-:Y:S02]  /*4720*/  FMUL.FTZ R131, R119, R120 ;  /* 0x0000007877837220 */ /* 0x002fe40000410000 */
[C---:B------:R-:W-:Y:S02]  /*4730*/  FMUL.FTZ R117, R134.reuse, R115 ;  /* 0x0000007386757220 */ /* 0x040fe40000410000 */
[----:B------:R-:W-:Y:S02]  /*4740*/  FMUL.FTZ R120, R134, R114 ;  /* 0x0000007286787220 */ /* 0x000fe40000410000 */
[----:B------:R-:W-:Y:S01]  /*4750*/  FFMA.FTZ R113, R137, R110, R113 ;  /* 0x0000006e89717223 */ /* 0x000fe20000010071 */
[----:B------:R-:W-:Y:S01]  /*4760*/  PRMT R110, RZ, 0x7610, R11 ;  /* 0x00007610ff6e7816 */ /* 0x000fe2000000000b */
[----:B------:R-:W-:Y:S02]  /*4770*/  FMUL.FTZ R3, R62, UR40 ;  /* 0x000000283e037c20 */ /* 0x000fe40008410000 */
[----:B------:R-:W-:-:S02]  /*4780*/  FFMA.FTZ R117, R135, R114, -R117 ;  /* 0x0000007287757223 */ /* 0x000fc40000010875 */
[----:B------:R-:W-:Y:S02]  /*4790*/  FFMA.FTZ R120, R135, R115, R120 ;  /* 0x0000007387787223 */ /* 0x000fe40000010078 */
[----:B------:R-:W-:Y:S02]  /*47a0*/  FMUL.FTZ R114, R134, R113 ;  /* 0x0000007186727220 */ /* 0x000fe40000410000 */
[----:B------:R-:W-:Y:S02]  /*47b0*/  FMUL.FTZ R130, R119, R130 ;  /* 0x0000008277827220 */ /* 0x000fe40000410000 */
[----:B------:R-:W-:Y:S02]  /*47c0*/  FMUL.RZ R119, R3, 0.15915493667125701904 ;  /* 0x3e22f98303777820 */ /* 0x000fe4000040c000 */
[----:B------:R-:W-:Y:S02]  /*47d0*/  FADD.FTZ R120, RZ, R120 ;  /* 0x00000078ff787221 */ /* 0x000fe40000010000 */
[----:B------:R-:W-:-:S02]  /*47e0*/  FFMA.FTZ R117, R110, R79, R117 ;  /* 0x0000004f6e757223 */ /* 0x000fc40000010075 */
[CC--:B------:R-:W-:Y:S02]  /*47f0*/  FFMA.FTZ R114, R135.reuse, R112.reuse, -R114 ;  /* 0x0000007087727223 */ /* 0x0c0fe40000010872 */
[----:B------:R-:W-:Y:S01]  /*4800*/  FMUL.FTZ R112, R134, R112 ;  /* 0x0000007086707220 */ /* 0x000fe20000410000 */
[----:B------:R-:W-:Y:S01]  /*4810*/  MUFU.SIN R116, R119 ;  /* 0x0000007700747308 */ /* 0x000fe20000000400 */
[----:B------:R-:W-:Y:S02]  /*4820*/  FMUL.FTZ R3, R56, UR40 ;  /* 0x0000002838037c20 */ /* 0x000fe40008410000 */
[----:B------:R-:W-:Y:S02]  /*4830*/  FMUL.FTZ R122, R132, R120 ;  /* 0x00000078847a7220 */ /* 0x000fe40000410000 */
[----:B------:R-:W-:-:S03]  /*4840*/  FFMA.FTZ R113, R135, R113, R112 ;  /* 0x0000007187717223 */ /* 0x000fc60000010070 */
[----:B------:R0:W-:Y:S01]  /*4850*/  MUFU.COS R118, R119 ;  /* 0x0000007700767308 */ /* 0x0001e20000000000 */
[----:B------:R-:W-:Y:S01]  /*4860*/  FMUL.RZ R153, R3, 0.15915493667125701904 ;  /* 0x3e22f98303997820 */ /* 0x000fe2000040c000 */
[----:B------:R-:W-:Y:S01]  /*4870*/  PRMT R112, RZ, 0x5410, R4 ;  /* 0x00005410ff707816 */ /* 0x000fe20000000004 */
[----:B------:R-:W-:Y:S02]  /*4880*/  FMUL.FTZ R3, R2, R62 ;  /* 0x0000003e02037220 */ /* 0x000fe40000410000 */
[-C--:B------:R-:W-:Y:S02]  /*4890*/  FFMA.FTZ R122, R133, R117.reuse, -R122 ;  /* 0x00000075857a7223 */ /* 0x080fe4000001087a */
[----:B0-----:R-:W-:-:S04]  /*48a0*/  FMUL.FTZ R119, R132, R117 ;  /* 0x0000007584777220 */ /* 0x001fc80000410000 */
[----:B------:R-:W-:Y:S02]  /*48b0*/  FFMA.FTZ R119, R133, R120, R119 ;  /* 0x0000007885777223 */ /* 0x000fe40000010077 */
[----:B------:R-:W-:Y:S01]  /*48c0*/  FFMA.FTZ R148, R112, R77, R122 ;  /* 0x0000004d70947223 */ /* 0x000fe2000001007a */
[----:B------:R-:W0:Y:S01]  /*48d0*/  MUFU.EX2 R3, R3 ;  /* 0x0000000300037308 */ /* 0x000e220000000800 */
[----:B------:R-:W-:Y:S02]  /*48e0*/  FADD.FTZ R119, RZ, R119 ;  /* 0x00000077ff777221 */ /* 0x000fe40000010000 */
[----:B------:R-:W-:Y:S02]  /*48f0*/  FMUL.FTZ R117, R132, R113 ;  /* 0x0000007184757220 */ /* 0x000fe40000410000 */
[C---:B------:R-:W-:Y:S02]  /*4900*/  FMUL.FTZ R152, R130.reuse, R148 ;  /* 0x0000009482987220 */ /* 0x040fe40000410000 */
[----:B------:R-:W-:-:S02]  /*4910*/  FMUL.FTZ R150, R130, R119 ;  /* 0x0000007782967220 */ /* 0x000fc40000410000 */
[----:B------:R-:W-:Y:S02]  /*4920*/  FMUL.FTZ R2, R2, R56 ;  /* 0x0000003802027220 */ /* 0x000fe40000410000 */
[-C--:B------:R-:W-:Y:S02]  /*4930*/  FMUL.FTZ R122, R132, R114.reuse ;  /* 0x00000072847a7220 */ /* 0x080fe40000410000 */
[----:B------:R-:W-:Y:S01]  /*4940*/  FFMA.FTZ R120, R133, R114, -R117 ;  /* 0x0000007285787223 */ /* 0x000fe20000010875 */
[----:B------:R-:W-:Y:S01]  /*4950*/  PRMT R114, RZ, 0x7610, R4 ;  /* 0x00007610ff727816 */ /* 0x000fe20000000004 */
[C---:B------:R-:W-:Y:S02]  /*4960*/  FFMA.FTZ R152, R131.reuse, R119, R152 ;  /* 0x0000007783987223 */ /* 0x040fe40000010098 */
[----:B------:R-:W-:Y:S01]  /*4970*/  FFMA.FTZ R150, R131, R148, -R150 ;  /* 0x0000009483967223 */ /* 0x000fe20000010896 */
[----:B------:R-:W-:Y:S01]  /*4980*/  MUFU.COS R115, R153 ;  /* 0x0000009900737308 */ /* 0x000fe20000000000 */
[----:B------:R-:W-:-:S02]  /*4990*/  FADD.FTZ R152, RZ, R152 ;  /* 0x00000098ff987221 */ /* 0x000fc40000010000 */
[----:B------:R-:W-:Y:S02]  /*49a0*/  FFMA.FTZ R150, R114, R75, R150 ;  /* 0x0000004b72967223 */ /* 0x000fe40000010096 */
[----:B------:R-:W-:-:S03]  /*49b0*/  FFMA.FTZ R122, R133, R113, R122 ;  /* 0x00000071857a7223 */ /* 0x000fc6000001007a */
[----:B------:R-:W1:Y:S01]  /*49c0*/  MUFU.EX2 R2, R2 ;  /* 0x0000000200027308 */ /* 0x000e620000000800 */
[C---:B------:R-:W-:Y:S02]  /*49d0*/  FMUL.FTZ R148, R128.reuse, R152 ;  /* 0x0000009880947220 */ /* 0x040fe40000410000 */
[----:B------:R-:W-:Y:S02]  /*49e0*/  FMUL.FTZ R151, R128, R150 ;  /* 0x0000009680977220 */ /* 0x000fe40000410000 */
[C---:B0-----:R-:W-:Y:S02]  /*49f0*/  FMUL.FTZ R119, R3.reuse, R118 ;  /* 0x0000007603777220 */ /* 0x041fe40000410000 */
[----:B------:R-:W-:Y:S01]  /*4a00*/  FMUL.FTZ R117, R3, R116 ;  /* 0x0000007403757220 */ /* 0x000fe20000410000 */
[----:B------:R-:W-:Y:S01]  /*4a10*/  PRMT R116, RZ, 0x5410, R5 ;  /* 0x00005410ff747816 */ /* 0x000fe20000000005 */
[----:B------:R-:W-:Y:S01]  /*4a20*/  FMUL.FTZ R118, R130, R122 ;  /* 0x0000007a82767220 */ /* 0x000fe20000410000 */
[----:B------:R-:W0:Y:S01]  /*4a30*/  MUFU.SIN R113, R153 ;  /* 0x0000009900717308 */ /* 0x000e220000000400 */
[----:B------:R-:W-:-:S02]  /*4a40*/  FFMA.FTZ R148, R129, R150, -R148 ;  /* 0x0000009681947223 */ /* 0x000fc40000010894 */
[----:B------:R-:W-:Y:S02]  /*4a50*/  FFMA.FTZ R151, R129, R152, R151 ;  /* 0x0000009881977223 */ /* 0x000fe40000010097 */
[CC--:B------:R-:W-:Y:S02]  /*4a60*/  FFMA.FTZ R3, R131.reuse, R120.reuse, -R118 ;  /* 0x0000007883037223 */ /* 0x0c0fe40000010876 */
[----:B------:R-:W-:Y:S02]  /*4a70*/  FMUL.FTZ R120, R130, R120 ;  /* 0x0000007882787220 */ /* 0x000fe40000410000 */
[----:B------:R-:W-:Y:S02]  /*4a80*/  FFMA.FTZ R118, R116, R73, R148 ;  /* 0x0000004974767223 */ /* 0x000fe40000010094 */
[----:B------:R-:W-:Y:S02]  /*4a90*/  FADD.FTZ R151, RZ, R151 ;  /* 0x00000097ff977221 */ /* 0x000fe40000010000 */
[----:B------:R-:W-:-:S02]  /*4aa0*/  FFMA.FTZ R120, R131, R122, R120 ;  /* 0x0000007a83787223 */ /* 0x000fc40000010078 */
[----:B-1----:R-:W-:Y:S02]  /*4ab0*/  FMUL.FTZ R150, R2, R115 ;  /* 0x0000007302967220 */ /* 0x002fe40000410000 */
[CC--:B------:R-:W-:Y:S02]  /*4ac0*/  FMUL.FTZ R152, R126.reuse, R118.reuse ;  /* 0x000000767e987220 */ /* 0x0c0fe40000410000 */
[----:B------:R-:W-:Y:S02]  /*4ad0*/  FMUL.FTZ R122, R126, R151 ;  /* 0x000000977e7a7220 */ /* 0x000fe40000410000 */
[----:B------:R-:W-:Y:S02]  /*4ae0*/  FMUL.FTZ R115, R128, R3 ;  /* 0x0000000380737220 */ /* 0x000fe40000410000 */
[C---:B------:R-:W-:Y:S02]  /*4af0*/  FFMA.FTZ R152, R127.reuse, R151, R152 ;  /* 0x000000977f987223 */ /* 0x040fe40000010098 */
[----:B------:R-:W-:Y:S01]  /*4b00*/  FFMA.FTZ R122, R127, R118, -R122 ;  /* 0x000000767f7a7223 */ /* 0x000fe2000001087a */
[----:B------:R-:W-:Y:S01]  /*4b10*/  PRMT R118, RZ, 0x7610, R5 ;  /* 0x00007610ff767816 */ /* 0x000fe20000000005 */
[----:B------:R-:W-:-:S02]  /*4b20*/  FFMA.FTZ R115, R129, R120, R115 ;  /* 0x0000007881737223 */ /* 0x000fc40000010073 */
[----:B------:R-:W-:Y:S02]  /*4b30*/  FMUL.FTZ R120, R128, R120 ;  /* 0x0000007880787220 */ /* 0x000fe40000410000 */
[----:B------:R-:W-:Y:S02]  /*4b40*/  FADD.FTZ R152, RZ, R152 ;  /* 0x00000098ff987221 */ /* 0x000fe40000010000 */
[----:B0-----:R-:W-:Y:S02]  /*4b50*/  FMUL.FTZ R148, R2, R113 ;  /* 0x0000007102947220 */ /* 0x001fe40000410000 */
[----:B------:R-:W-:Y:S02]  /*4b60*/  FFMA.FTZ R120, R129, R3, -R120 ;  /* 0x0000000381787223 */ /* 0x000fe40000010878 */
[----:B------:R-:W-:Y:S02]  /*4b70*/  FMUL.FTZ R2, R126, R115 ;  /* 0x000000737e027220 */ /* 0x000fe40000410000 */
[----:B------:R-:W-:-:S02]  /*4b80*/  FFMA.FTZ R113, R118, R71, R122 ;  /* 0x0000004776717223 */ /* 0x000fc4000001007a */
[----:B------:R-:W-:Y:S02]  /*4b90*/  FMUL.FTZ R154, R124, R152 ;  /* 0x000000987c9a7220 */ /* 0x000fe40000410000 */
[-C--:B------:R-:W-:Y:S02]  /*4ba0*/  FMUL.FTZ R122, R126, R120.reuse ;  /* 0x000000787e7a7220 */ /* 0x080fe40000410000 */
[----:B------:R-:W-:Y:S01]  /*4bb0*/  FFMA.FTZ R2, R127, R120, -R2 ;  /* 0x000000787f027223 */ /* 0x000fe20000010802 */
[----:B------:R-:W-:Y:S01]  /*4bc0*/  PRMT R120, RZ, 0x5410, R6 ;  /* 0x00005410ff787816 */ /* 0x000fe20000000006 */
[-C--:B------:R-:W-:Y:S02]  /*4bd0*/  FMUL.FTZ R3, R124, R113.reuse ;  /* 0x000000717c037220 */ /* 0x080fe40000410000 */
[C---:B------:R-:W-:Y:S02]  /*4be0*/  FFMA.FTZ R154, R125.reuse, R113, -R154 ;  /* 0x000000717d9a7223 */ /* 0x040fe4000001089a */
[----:B------:R-:W-:-:S02]  /*4bf0*/  FFMA.FTZ R3, R125, R152, R3 ;  /* 0x000000987d037223 */ /* 0x000fc40000010003 */
[----:B------:R-:W-:Y:S02]  /*4c00*/  FFMA.FTZ R122, R127, R115, R122 ;  /* 0x000000737f7a7223 */ /* 0x000fe4000001007a */
[----:B------:R-:W-:Y:S02]  /*4c10*/  FFMA.FTZ R154, R120, R69, R154 ;  /* 0x00000045789a7223 */ /* 0x000fe4000001009a */
[C---:B------:R-:W-:Y:S02]  /*4c20*/  FMUL.FTZ R113, R124.reuse, R2 ;  /* 0x000000027c717220 */ /* 0x040fe40000410000 */
[----:B------:R-:W-:Y:S02]  /*4c30*/  FADD.FTZ R156, RZ, R3 ;  /* 0x00000003ff9c7221 */ /* 0x000fe40000010000 */
[----:B------:R-:W-:Y:S02]  /*4c40*/  FMUL.FTZ R3, R124, R122 ;  /* 0x0000007a7c037220 */ /* 0x000fe40000410000 */
[----:B------:R-:W-:-:S02]  /*4c50*/  FMUL.FTZ R151, R121, R154 ;  /* 0x0000009a79977220 */ /* 0x000fc40000410000 */
[----:B------:R-:W-:Y:S02]  /*4c60*/  FFMA.FTZ R152, R125, R122, R113 ;  /* 0x0000007a7d987223 */ /* 0x000fe40000010071 */
[----:B------:R-:W-:Y:S02]  /*4c70*/  FMUL.FTZ R115, R121, R156 ;  /* 0x0000009c79737220 */ /* 0x000fe40000410000 */
[----:B------:R-:W-:Y:S02]  /*4c80*/  FFMA.FTZ R2, R125, R2, -R3 ;  /* 0x000000027d027223 */ /* 0x000fe40000010803 */
[----:B------:R-:W-:Y:S01]  /*4c90*/  FFMA.FTZ R151, R123, R156, R151 ;  /* 0x0000009c7b977223 */ /* 0x000fe20000010097 */
[----:B------:R-:W-:Y:S01]  /*4ca0*/  PRMT R122, RZ, 0x7610, R6 ;  /* 0x00007610ff7a7816 */ /* 0x000fe20000000006 */
[----:B------:R-:W-:Y:S02]  /*4cb0*/  FMUL.FTZ R3, R121, R152 ;  /* 0x0000009879037220 */ /* 0x000fe40000410000 */
[----:B------:R-:W-:-:S02]  /*4cc0*/  FFMA.FTZ R115, R123, R154, -R115 ;  /* 0x0000009a7b737223 */ /* 0x000fc40000010873 */
[----:B------:R-:W-:Y:S02]  /*4cd0*/  FADD.FTZ R156, RZ, R151 ;  /* 0x00000097ff9c7221 */ /* 0x000fe40000010000 */
[-C--:B------:R-:W-:Y:S02]  /*4ce0*/  FMUL.FTZ R113, R121, R2.reuse ;  /* 0x0000000279717220 */ /* 0x080fe40000410000 */
[----:B------:R-:W-:Y:S02]  /*4cf0*/  FFMA.FTZ R2, R123, R2, -R3 ;  /* 0x000000027b027223 */ /* 0x000fe40000010803 */
[----:B------:R-:W-:Y:S02]  /*4d00*/  FFMA.FTZ R154, R122, R67, R115 ;  /* 0x000000437a9a7223 */ /* 0x000fe40000010073 */
[----:B------:R-:W-:Y:S02]  /*4d10*/  FMUL.FTZ R115, R117, R156 ;  /* 0x0000009c75737220 */ /* 0x000fe40000410000 */
[----:B------:R-:W-:-:S02]  /*4d20*/  FFMA.FTZ R152, R123, R152, R113 ;  /* 0x000000987b987223 */ /* 0x000fc40000010071 */
[C---:B------:R-:W-:Y:S02]  /*4d30*/  FMUL.FTZ R3, R117.reuse, R2 ;  /* 0x0000000275037220 */ /* 0x040fe40000410000 */
[-C--:B------:R-:W-:Y:S01]  /*4d40*/  FMUL.FTZ R151, R117, R154.reuse ;  /* 0x0000009a75977220 */ /* 0x080fe20000410000 */
[----:B------:R-:W-:Y:S01]  /*4d50*/  PRMT R113, RZ, 0x5410, R7 ;  /* 0x00005410ff717816 */ /* 0x000fe20000000007 */
[C---:B------:R-:W-:Y:S02]  /*4d60*/  FFMA.FTZ R154, R119.reuse, R154, -R115 ;  /* 0x0000009a779a7223 */ /* 0x040fe40000010873 */
[-C--:B------:R-:W-:Y:S01]  /*4d70*/  FFMA.FTZ R115, R119, R152.reuse, R3 ;  /* 0x0000009877737223 */ /* 0x080fe20000010003 */
[----:B------:R-:W-:Y:S01]  /*4d80*/  ISETP.NE.AND P1, PT, R102, 0x1f, PT ;  /* 0x0000001f6600780c */ /* 0x000fe20003f25270 */
[----:B------:R-:W-:Y:S02]  /*4d90*/  FMUL.FTZ R152, R117, R152 ;  /* 0x0000009875987220 */ /* 0x000fe40000410000 */
[----:B------:R-:W-:-:S02]  /*4da0*/  FFMA.FTZ R151, R119, R156, R151 ;  /* 0x0000009c77977223 */ /* 0x000fc40000010097 */
[----:B------:R-:W-:Y:S02]  /*4db0*/  FFMA.FTZ R153, R113, R62, R154 ;  /* 0x0000003e71997223 */ /* 0x000fe4000001009a */
[----:B------:R-:W-:Y:S02]  /*4dc0*/  FFMA.FTZ R3, R119, R2, -R152 ;  /* 0x0000000277037223 */ /* 0x000fe40000010898 */
[----:B------:R-:W-:Y:S02]  /*4dd0*/  FADD.FTZ R151, RZ, R151 ;  /* 0x00000097ff977221 */ /* 0x000fe40000010000 */
[C---:B------:R-:W-:Y:S02]  /*4de0*/  FMUL.FTZ R154, R148.reuse, R153 ;  /* 0x00000099949a7220 */ /* 0x040fe40000410000 */
[C---:B------:R-:W-:Y:S02]  /*4df0*/  FMUL.FTZ R2, R148.reuse, R3 ;  /* 0x0000000394027220 */ /* 0x040fe40000410000 */
[----:B------:R-:W-:-:S02]  /*4e00*/  FMUL.FTZ R170, R148, R115 ;  /* 0x0000007394aa7220 */ /* 0x000fc40000410000 */
[-C--:B------:R-:W-:Y:S02]  /*4e10*/  FMUL.FTZ R152, R148, R151.reuse ;  /* 0x0000009794987220 */ /* 0x080fe40000410000 */
[C---:B------:R-:W-:Y:S02]  /*4e20*/  FFMA.FTZ R154, R150.reuse, R151, R154 ;  /* 0x00000097969a7223 */ /* 0x040fe4000001009a */
[C---:B------:R-:W-:Y:S02]  /*4e30*/  FFMA.FTZ R170, R150.reuse, R3, -R170 ;  /* 0x0000000396aa7223 */ /* 0x040fe400000108aa */
[C---:B------:R-:W-:Y:S02]  /*4e40*/  FFMA.FTZ R151, R150.reuse, R115, R2 ;  /* 0x0000007396977223 */ /* 0x040fe40000010002 */
[----:B------:R0:W1:Y:S01]  /*4e50*/  @P1 LDS.64 R2, [R102.X8+0x2d18] ;  /* 0x002d180066021984 */ /* 0x0000620000008a00 */
[----:B------:R-:W-:Y:S01]  /*4e60*/  PRMT R115, RZ, 0x7610, R7 ;  /* 0x00007610ff737816 */ /* 0x000fe20000000007 */
[----:B------:R-:W-:Y:S01]  /*4e70*/  FFMA.FTZ R152, R150, R153, -R152 ;  /* 0x0000009996987223 */ /* 0x000fe20000010898 */
[----:B------:R-:W-:Y:S01]  /*4e80*/  BSSY B0, `(.L_x_10014) ;  /* 0x000000f000007945 */ /* 0x000fe20003800000 */
[----:B------:R-:W-:-:S02]  /*4e90*/  FADD.FTZ R172, RZ, R154 ;  /* 0x0000009affac7221 */ /* 0x000fc40000010000 */
[----:B------:R-:W-:Y:S01]  /*4ea0*/  FFMA.FTZ R173, R115, R56, R152 ;  /* 0x0000003873ad7223 */ /* 0x000fe20000010098 */
[----:B------:R-:W-:Y:S05]  /*4eb0*/  @P1 BRA `(.L_x_10015) ;  /* 0x000000b000001947 */ /* 0x000fea0003800000 */
[----:B----4-:R-:W-:Y:S01]  /*4ec0*/  ULDC UR28, c[0x0][0x174] ;  /* 0x00005d00001c7ab9 */ /* 0x010fe20000000800 */
[----:B-1----:R-:W-:Y:S01]  /*4ed0*/  MOV R3, RZ ;  /* 0x000000ff00037202 */ /* 0x002fe20000000f00 */
        /* <DEDUP_REMOVED lines=9> */
.L_x_10015:
[----:B----4-:R-:W-:Y:S05]  /*4f70*/  BSYNC B0 ;  /* 0x0000000000007941 */ /* 0x010fea0003800000 */
.L_x_10014:
        /* <DEDUP_REMOVED lines=102> */
[----:B-1----:R-:W-:Y:S02]  /*55e0*/  FMUL.FTZ R165, R159, R162 ;  /* 0x000000a29fa57220 */ /* 0x002fe40000410000 */
        /* <DEDUP_REMOVED lines=12> */
[----:B------:R-:W-:Y:S01]  /*56b0*/  FMUL.FTZ R161, R162, R25 ;  /* 0x00000019a2a17220 */ /* 0x000fe20000410000 */
[----:B------:R-:W-:Y:S01]  /*56c0*/  FSEL R25, R159, R164, !P3 ;  /* 0x000000a49f197208 */ /* 0x000fe20005800000 */
[----:B------:R-:W-:Y:S02]  /*56d0*/  @P3 FADD.FTZ R173, R173, R160 ;  /* 0x000000a0adad3221 */ /* 0x000fe40000010000 */
[----:B------:R-:W-:Y:S01]  /*56e0*/  @P3 FADD.FTZ R172, R172, R165 ;  /* 0x000000a5acac3221 */ /* 0x000fe20000010000 */
[----:B------:R-:W-:Y:S01]  /*56f0*/  ISETP.GE.AND P3, PT, R100, 0x8, PT ;  /* 0x000000086400780c */ /* 0x000fe20003f66270 */
[----:B------:R-:W-:Y:S01]  /*5700*/  FMUL.FTZ R160, R162, R157 ;  /* 0x0000009da2a07220 */ /* 0x000fe20000410000 */
[----:B------:R-:W-:Y:S01]  /*5710*/  SHFL.UP PT, R165, R170, 0x8, RZ ;  /* 0x05000000aaa57989 */ /* 0x000fe200000e00ff */
[----:B------:R-:W-:-:S02]  /*5720*/  FADD.FTZ R176, R161, R168 ;  /* 0x000000a8a1b07221 */ /* 0x000fc40000010000 */
[----:B------:R-:W-:Y:S01]  /*5730*/  FMUL.FTZ R164, R155, UR28 ;  /* 0x0000001c9ba47c20 */ /* 0x000fe20008410000 */
[----:B------:R-:W0:Y:S01]  /*5740*/  SHFL.UP PT, R171, R173, 0x8, RZ ;  /* 0x05000000adab7989 */ /* 0x000e2200000e00ff */
[----:B------:R-:W-:Y:S02]  /*5750*/  FADD.FTZ R178, -R160, R169 ;  /* 0x000000a9a0b27221 */ /* 0x000fe40000010100 */
[----:B------:R-:W-:Y:S01]  /*5760*/  FMUL.FTZ R157, R121, -R176 ;  /* 0x800000b0799d7220 */ /* 0x000fe20000410000 */
[----:B------:R-:W1:Y:S01]  /*5770*/  SHFL.UP PT, R174, R172, 0x8, RZ ;  /* 0x05000000acae7989 */ /* 0x000e6200000e00ff */
[----:B------:R-:W-:Y:S02]  /*5780*/  FMUL.FTZ R158, R155, UR29 ;  /* 0x0000001d9b9e7c20 */ /* 0x000fe40008410000 */
[----:B------:R-:W-:Y:S01]  /*5790*/  FADD.FTZ R159, R74, R74 ;  /* 0x0000004a4a9f7221 */ /* 0x000fe20000010000 */
[----:B------:R-:W2:Y:S01]  /*57a0*/  SHFL.UP PT, R169, R25, 0x8, RZ ;  /* 0x0500000019a97989 */ /* 0x000ea200000e00ff */
[----:B------:R-:W-:-:S02]  /*57b0*/  FFMA.FTZ R168, R27, UR29, R164 ;  /* 0x0000001d1ba87c23 */ /* 0x000fc400080100a4 */
[-C--:B------:R-:W-:Y:S02]  /*57c0*/  FFMA.FTZ R175, R123, R178.reuse, R157 ;  /* 0x000000b27baf7223 */ /* 0x080fe4000001009d */
[----:B------:R-:W-:Y:S02]  /*57d0*/  FMUL.FTZ R178, R121, -R178 ;  /* 0x800000b279b27220 */ /* 0x000fe40000410000 */
[----:B------:R-:W-:Y:S02]  /*57e0*/  FFMA.FTZ R164, R27, UR28, -R158 ;  /* 0x0000001c1ba47c23 */ /* 0x000fe4000801089e */
[----:B------:R-:W-:Y:S02]  /*57f0*/  FMUL.FTZ R158, R159, R168 ;  /* 0x000000a89f9e7220 */ /* 0x000fe40000410000 */
[----:B------:R-:W-:Y:S02]  /*5800*/  FFMA.FTZ R178, R123, R176, -R178 ;  /* 0x000000b07bb27223 */ /* 0x000fe400000108b2 */
[----:B------:R-:W-:-:S02]  /*5810*/  FMUL.FTZ R157, R159, R164 ;  /* 0x000000a49f9d7220 */ /* 0x000fc40000410000 */
[----:B------:R-:W-:Y:S02]  /*5820*/  FADD.FTZ R176, -R158, R175 ;  /* 0x000000af9eb07221 */ /* 0x000fe40000010100 */
[----:B------:R-:W-:Y:S02]  /*5830*/  FADD.FTZ R178, R157, R178 ;  /* 0x000000b29db27221 */ /* 0x000fe40000010000 */
[----:B------:R-:W-:Y:S02]  /*5840*/  FMUL.FTZ R164, R124, -R176 ;  /* 0x800000b07ca47220 */ /* 0x000fe40000410000 */
[----:B0-----:R-:W-:Y:S02]  /*5850*/  FMUL.FTZ R175, R25, R171 ;  /* 0x000000ab19af7220 */ /* 0x001fe40000410000 */
[----:B------:R-:W-:Y:S02]  /*5860*/  FFMA.FTZ R177, R125, R178, -R164 ;  /* 0x000000b27db17223 */ /* 0x000fe400000108a4 */
[----:B------:R-:W-:-:S02]  /*5870*/  FMUL.FTZ R164, R25, R165 ;  /* 0x000000a519a47220 */ /* 0x000fc40000410000 */
[----:B------:R-:W-:Y:S02]  /*5880*/  FMUL.FTZ R178, R124, -R178 ;  /* 0x800000b27cb27220 */ /* 0x000fe40000410000 */
[CC--:B-1----:R-:W-:Y:S02]  /*5890*/  FMUL.FTZ R168, R25.reuse, R174.reuse ;  /* 0x000000ae19a87220 */ /* 0x0c2fe40000410000 */
[CC--:B--2---:R-:W-:Y:S02]  /*58a0*/  FFMA.FTZ R164, R170.reuse, R169.reuse, R164 ;  /* 0x000000a9aaa47223 */ /* 0x0c4fe400000100a4 */
[C---:B------:R-:W-:Y:S02]  /*58b0*/  FMUL.FTZ R169, R25.reuse, R169 ;  /* 0x000000a919a97220 */ /* 0x040fe40000410000 */
[C---:B------:R-:W-:Y:S01]  /*58c0*/  FFMA.FTZ R175, R170.reuse, R174, R175 ;  /* 0x000000aeaaaf7223 */ /* 0x040fe200000100af */
[----:B------:R-:W-:Y:S01]  /*58d0*/  PRMT R174, RZ, 0x5410, R22 ;  /* 0x00005410ffae7816 */ /* 0x000fe20000000016 */
[C---:B------:R-:W-:Y:S01]  /*58e0*/  FFMA.FTZ R168, R170.reuse, R171, -R168 ;  /* 0x000000abaaa87223 */ /* 0x040fe200000108a8 */
[----:B------:R-:W-:Y:S01]  /*58f0*/  FSEL R171, R25, R164, !P3 ;  /* 0x000000a419ab7208 */ /* 0x000fe20005800000 */
[----:B------:R-:W-:Y:S01]  /*5900*/  FFMA.FTZ R180, R125, R176, R178 ;  /* 0x000000b07db47223 */ /* 0x000fe200000100b2 */
[----:B------:R-:W-:Y:S01]  /*5910*/  PRMT R176, RZ, 0x5410, R23 ;  /* 0x00005410ffb07816 */ /* 0x000fe20000000017 */
[----:B------:R-:W-:-:S02]  /*5920*/  @P3 FFMA.FTZ R170, R170, R165, -R169 ;  /* 0x000000a5aaaa3223 */ /* 0x000fc400000108a9 */
[C---:B------:R-:W-:Y:S02]  /*5930*/  FMUL.FTZ R169, R224.reuse, UR28 ;  /* 0x0000001ce0a97c20 */ /* 0x040fe40008410000 */
[----:B------:R-:W-:Y:S02]  /*5940*/  FMUL.FTZ R165, R224, UR29 ;  /* 0x0000001de0a57c20 */ /* 0x000fe40008410000 */
[----:B------:R-:W-:Y:S02]  /*5950*/  @P3 FADD.FTZ R173, R173, R168 ;  /* 0x000000a8adad3221 */ /* 0x000fe40000010000 */
[----:B------:R-:W-:Y:S02]  /*5960*/  FADD.FTZ R25, R76, R76 ;  /* 0x0000004c4c197221 */ /* 0x000fe40000010000 */
[C---:B------:R-:W-:Y:S02]  /*5970*/  FFMA.FTZ R168, R176.reuse, UR29, R169 ;  /* 0x0000001db0a87c23 */ /* 0x040fe400080100a9 */
[----:B------:R-:W-:-:S02]  /*5980*/  FFMA.FTZ R164, R176, UR28, -R165 ;  /* 0x0000001cb0a47c23 */ /* 0x000fc400080108a5 */
[----:B------:R-:W-:Y:S01]  /*5990*/  @P3 FADD.FTZ R172, R172, R175 ;  /* 0x000000afacac3221 */ /* 0x000fe20000010000 */
[----:B------:R-:W-:Y:S01]  /*59a0*/  ISETP.GE.AND P3, PT, R100, 0x10, PT ;  /* 0x000000106400780c */ /* 0x000fe20003f66270 */
[C---:B------:R-:W-:Y:S01]  /*59b0*/  FMUL.FTZ R23, R25.reuse, R168 ;  /* 0x000000a819177220 */ /* 0x040fe20000410000 */
[----:B------:R-:W-:Y:S01]  /*59c0*/  SHFL.UP PT, R175, R171, 0x10, RZ ;  /* 0x06000000abaf7989 */ /* 0x000fe200000e00ff */
[----:B------:R-:W-:Y:S02]  /*59d0*/  FMUL.FTZ R22, R25, R164 ;  /* 0x000000a419167220 */ /* 0x000fe40000410000 */
[----:B------:R-:W-:Y:S01]  /*59e0*/  FADD.FTZ R180, -R23, R180 ;  /* 0x000000b417b47221 */ /* 0x000fe20000010100 */
[----:B------:R-:W0:Y:S01]  /*59f0*/  SHFL.UP PT, R168, R170, 0x10, RZ ;  /* 0x06000000aaa87989 */ /* 0x000e2200000e00ff */
[----:B------:R-:W-:Y:S02]  /*5a00*/  FMUL.FTZ R169, R221, UR28 ;  /* 0x0000001cdda97c20 */ /* 0x000fe40008410000 */
[----:B------:R-:W-:Y:S01]  /*5a10*/  FADD.FTZ R164, R22, R177 ;  /* 0x000000b116a47221 */ /* 0x000fe20000010000 */
[----:B------:R-:W1:Y:S01]  /*5a20*/  SHFL.UP PT, R179, R172, 0x10, RZ ;  /* 0x06000000acb37989 */ /* 0x000e6200000e00ff */
[----:B------:R-:W-:-:S02]  /*5a30*/  FMUL.FTZ R181, R126, -R180 ;  /* 0x800000b47eb57220 */ /* 0x000fc40000410000 */
[----:B------:R-:W-:Y:S01]  /*5a40*/  FADD.FTZ R178, R78, R78 ;  /* 0x0000004e4eb27221 */ /* 0x000fe20000010000 */
[----:B------:R-:W2:Y:S01]  /*5a50*/  SHFL.UP PT, R177, R173, 0x10, RZ ;  /* 0x06000000adb17989 */ /* 0x000ea200000e00ff */
[----:B------:R-:W-:Y:S02]  /*5a60*/  FMUL.FTZ R165, R221, UR29 ;  /* 0x0000001ddda57c20 */ /* 0x000fe40008410000 */
[-C--:B------:R-:W-:Y:S02]  /*5a70*/  FMUL.FTZ R183, R126, -R164.reuse ;  /* 0x800000a47eb77220 */ /* 0x080fe40000410000 */
[C---:B------:R-:W-:Y:S02]  /*5a80*/  FFMA.FTZ R169, R174.reuse, UR29, R169 ;  /* 0x0000001daea97c23 */ /* 0x040fe400080100a9 */
[----:B------:R-:W-:Y:S02]  /*5a90*/  FFMA.FTZ R182, R127, R164, -R181 ;  /* 0x000000a47fb67223 */ /* 0x000fe400000108b5 */
[----:B------:R-:W-:-:S02]  /*5aa0*/  FFMA.FTZ R165, R174, UR28, -R165 ;  /* 0x0000001caea57c23 */ /* 0x000fc400080108a5 */
[----:B------:R-:W-:Y:S02]  /*5ab0*/  FFMA.FTZ R183, R127, R180, R183 ;  /* 0x000000b47fb77223 */ /* 0x000fe400000100b7 */
[C---:B------:R-:W-:Y:S02]  /*5ac0*/  FMUL.FTZ R164, R178.reuse, R169 ;  /* 0x000000a9b2a47220 */ /* 0x040fe40000410000 */
[----:B------:R-:W-:Y:S02]  /*5ad0*/  FMUL.FTZ R165, R178, R165 ;  /* 0x000000a5b2a57220 */ /* 0x000fe40000410000 */
[----:B------:R-:W-:Y:S02]  /*5ae0*/  FADD.FTZ R183, -R164, R183 ;  /* 0x000000b7a4b77221 */ /* 0x000fe40000010100 */
[----:B------:R-:W-:Y:S02]  /*5af0*/  FADD.FTZ R182, R165, R182 ;  /* 0x000000b6a5b67221 */ /* 0x000fe40000010000 */
[----:B------:R-:W-:-:S02]  /*5b00*/  FMUL.FTZ R20, R128, -R183 ;  /* 0x800000b780147220 */ /* 0x000fc40000410000 */
[-C--:B------:R-:W-:Y:S02]  /*5b10*/  FMUL.FTZ R180, R128, -R182.reuse ;  /* 0x800000b680b47220 */ /* 0x080fe40000410000 */
[----:B------:R-:W-:Y:S02]  /*5b20*/  FFMA.FTZ R184, R129, R182, -R20 ;  /* 0x000000b681b87223 */ /* 0x000fe40000010814 */
[C---:B0-----:R-:W-:Y:S02]  /*5b30*/  FMUL.FTZ R20, R171.reuse, R168 ;  /* 0x000000a8ab147220 */ /* 0x041fe40000410000 */
[----:B-1----:R-:W-:Y:S02]  /*5b40*/  FMUL.FTZ R169, R171, R179 ;  /* 0x000000b3aba97220 */ /* 0x002fe40000410000 */
[----:B------:R-:W-:Y:S02]  /*5b50*/  FFMA.FTZ R182, R170, R175, R20 ;  /* 0x000000afaab67223 */ /* 0x000fe40000010014 */
[----:B------:R-:W-:-:S02]  /*5b60*/  FFMA.FTZ R183, R129, R183, R180 ;  /* 0x000000b781b77223 */ /* 0x000fc400000100b4 */
[CC--:B--2---:R-:W-:Y:S02]  /*5b70*/  FMUL.FTZ R180, R171.reuse, R177.reuse ;  /* 0x000000b1abb47220 */ /* 0x0c4fe40000410000 */
[----:B------:R-:W-:Y:S02]  /*5b80*/  FFMA.FTZ R20, R170, R177, -R169 ;  /* 0x000000b1aa147223 */ /* 0x000fe400000108a9 */
[C---:B------:R-:W-:Y:S01]  /*5b90*/  FMUL.FTZ R21, R171.reuse, R175 ;  /* 0x000000afab157220 */ /* 0x040fe20000410000 */
[----:B------:R-:W-:Y:S01]  /*5ba0*/  FSEL R171, R171, R182, !P3 ;  /* 0x000000b6abab7208 */ /* 0x000fe20005800000 */
[----:B------:R-:W-:Y:S02]  /*5bb0*/  FMUL.FTZ R169, R220, UR28 ;  /* 0x0000001cdca97c20 */ /* 0x000fe40008410000 */
[C---:B------:R-:W-:Y:S02]  /*5bc0*/  FFMA.FTZ R179, R170.reuse, R179, R180 ;  /* 0x000000b3aab37223 */ /* 0x040fe400000100b4 */
[----:B------:R-:W-:Y:S01]  /*5bd0*/  @P3 FFMA.FTZ R170, R170, R168, -R21 ;  /* 0x000000a8aaaa3223 */ /* 0x000fe20000010815 */
[----:B------:R-:W-:Y:S01]  /*5be0*/  SHFL.UP PT, R177, R171, 0x1, RZ ;  /* 0x04200000abb17989 */ /* 0x000fe200000e00ff */
[----:B------:R-:W-:-:S02]  /*5bf0*/  FFMA.FTZ R169, R218, UR29, R169 ;  /* 0x0000001ddaa97c23 */ /* 0x000fc400080100a9 */
[----:B------:R-:W-:Y:S01]  /*5c00*/  FMUL.FTZ R21, R220, UR29 ;  /* 0x0000001ddc157c20 */ /* 0x000fe20008410000 */
[----:B------:R-:W0:Y:S01]  /*5c10*/  SHFL.IDX PT, R168, R33, RZ, 0x1f ;  /* 0x00001fff21a87589 */ /* 0x000e2200000e0000 */
[----:B------:R-:W-:Y:S02]  /*5c20*/  @P3 FADD.FTZ R173, R173, R20 ;  /* 0x00000014adad3221 */ /* 0x000fe40000010000 */
[----:B------:R-:W-:Y:S01]  /*5c30*/  FFMA.FTZ R21, R218, UR28, -R21 ;  /* 0x0000001cda157c23 */ /* 0x000fe20008010815 */
[----:B------:R1:W-:Y:S01]  /*5c40*/  SHFL.UP PT, R175, R170, 0x1, RZ ;  /* 0x04200000aaaf7989 */ /* 0x0003e200000e00ff */
[----:B------:R-:W-:Y:S02]  /*5c50*/  FMUL.FTZ R20, R222, R169 ;  /* 0x000000a9de147220 */ /* 0x000fe40000410000 */
[----:B------:R-:W-:Y:S01]  /*5c60*/  @P3 FADD.FTZ R172, R172, R179 ;  /* 0x000000b3acac3221 */ /* 0x000fe20000010000 */
[----:B------:R0:W2:Y:S01]  /*5c70*/  SHFL.IDX PT, R169, R32, RZ, 0x1f ;  /* 0x00001fff20a97589 */ /* 0x0000a200000e0000 */
[----:B------:R-:W-:Y:S01]  /*5c80*/  FMUL.FTZ R21, R222, R21 ;  /* 0x00000015de157220 */ /* 0x000fe20000410000 */
[----:B------:R-:W-:Y:S01]  /*5c90*/  ISETP.GT.U32.AND P3, PT, R166, 0x1b, PT ;  /* 0x0000001ba600780c */ /* 0x000fe20003f64070 */
[----:B------:R-:W-:Y:S01]  /*5ca0*/  FADD.FTZ R183, -R20, R183 ;  /* 0x000000b714b77221 */ /* 0x000fe20000010100 */
[----:B------:R-:W3:Y:S01]  /*5cb0*/  SHFL.UP PT, R173, R173, 0x1, RZ ;  /* 0x04200000adad7989 */ /* 0x000ee200000e00ff */
[----:B------:R-:W-:-:S02]  /*5cc0*/  FMUL.FTZ R180, R223, UR29 ;  /* 0x0000001ddfb47c20 */ /* 0x000fc40008410000 */
[----:B------:R-:W-:Y:S01]  /*5cd0*/  FADD.FTZ R184, R21, R184 ;  /* 0x000000b815b87221 */ /* 0x000fe20000010000 */
[----:B------:R-:W4:Y:S01]  /*5ce0*/  SHFL.UP PT, R172, R172, 0x1, RZ ;  /* 0x04200000acac7989 */ /* 0x000f2200000e00ff */
[C---:B------:R-:W-:Y:S02]  /*5cf0*/  FMUL.FTZ R179, R130.reuse, -R183 ;  /* 0x800000b782b37220 */ /* 0x040fe40000410000 */
[----:B------:R-:W-:Y:S02]  /*5d00*/  FMUL.FTZ R182, R223, UR28 ;  /* 0x0000001cdfb67c20 */ /* 0x000fe40008410000 */
[----:B------:R-:W-:Y:S02]  /*5d10*/  FFMA.FTZ R180, R217, UR28, -R180 ;  /* 0x0000001cd9b47c23 */ /* 0x000fe400080108b4 */
[-C--:B------:R-:W-:Y:S02]  /*5d20*/  FFMA.FTZ R179, R131, R184.reuse, -R179 ;  /* 0x000000b883b37223 */ /* 0x080fe400000108b3 */
[----:B------:R-:W-:-:S02]  /*5d30*/  FMUL.FTZ R184, R130, -R184 ;  /* 0x800000b882b87220 */ /* 0x000fc40000410000 */
[----:B------:R-:W-:Y:S02]  /*5d40*/  FFMA.FTZ R182, R217, UR29, R182 ;  /* 0x0000001dd9b67c23 */ /* 0x000fe400080100b6 */
[----:B-1----:R-:W-:Y:S02]  /*5d50*/  FMUL.FTZ R170, R219, R180 ;  /* 0x000000b4dbaa7220 */ /* 0x002fe40000410000 */
[----:B------:R-:W-:Y:S02]  /*5d60*/  FFMA.FTZ R184, R131, R183, R184 ;  /* 0x000000b783b87223 */ /* 0x000fe400000100b8 */
[----:B------:R-:W-:Y:S02]  /*5d70*/  FMUL.FTZ R171, R219, R182 ;  /* 0x000000b6dbab7220 */ /* 0x000fe40000410000 */
[----:B------:R-:W-:Y:S02]  /*5d80*/  FADD.FTZ R179, R170, R179 ;  /* 0x000000b3aab37221 */ /* 0x000fe40000010000 */
[----:B------:R-:W-:-:S02]  /*5d90*/  FADD.FTZ R184, -R171, R184 ;  /* 0x000000b8abb87221 */ /* 0x000fc40000010100 */
[----:B0-----:R-:W-:Y:S02]  /*5da0*/  FMUL.FTZ R32, R177, R168 ;  /* 0x000000a8b1207220 */ /* 0x001fe40000410000 */
[C---:B------:R-:W-:Y:S02]  /*5db0*/  FMUL.FTZ R33, R132.reuse, -R179 ;  /* 0x800000b384217220 */ /* 0x040fe40000410000 */
[-C--:B------:R-:W-:Y:S02]  /*5dc0*/  FMUL.FTZ R180, R132, -R184.reuse ;  /* 0x800000b884b47220 */ /* 0x080fe40000410000 */
[-C--:B--2---:R-:W-:Y:S02]  /*5dd0*/  FFMA.FTZ R32, R175, R169.reuse, -R32 ;  /* 0x000000a9af207223 */ /* 0x084fe40000010820 */
[----:B------:R-:W-:Y:S02]  /*5de0*/  FMUL.FTZ R177, R177, R169 ;  /* 0x000000a9b1b17220 */ /* 0x000fe40000410000 */
[----:B------:R-:W-:-:S02]  /*5df0*/  FFMA.FTZ R184, R133, R184, R33 ;  /* 0x000000b885b87223 */ /* 0x000fc40000010021 */
[C---:B------:R-:W-:Y:S02]  /*5e00*/  FMUL.FTZ R33, R212.reuse, UR29 ;  /* 0x0000001dd4217c20 */ /* 0x040fe40008410000 */
[----:B---3--:R-:W-:Y:S02]  /*5e10*/  @P2 FADD.FTZ R169, R173, R32 ;  /* 0x00000020ada92221 */ /* 0x008fe40000010000 */
[----:B------:R-:W-:Y:S01]  /*5e20*/  FFMA.FTZ R177, R175, R168, R177 ;  /* 0x000000a8afb17223 */ /* 0x000fe200000100b1 */
[----:B------:R-:W-:Y:S01]  /*5e30*/  MOV R175, UR21 ;  /* 0x0000001500af7c02 */ /* 0x000fe20008000f00 */
[----:B------:R-:W-:Y:S02]  /*5e40*/  FMUL.FTZ R173, R212, UR28 ;  /* 0x0000001cd4ad7c20 */ /* 0x000fe40008410000 */
[C---:B------:R-:W-:Y:S01]  /*5e50*/  FFMA.FTZ R33, R214.reuse, UR28, -R33 ;  /* 0x0000001cd6217c23 */ /* 0x040fe20008010821 */
[----:B------:R-:W-:Y:S01]  /*5e60*/  ISETP.GE.OR P0, PT, R175, c[0x0][0x174], P0 ;  /* 0x00005d00af007a0c */ /* 0x000fe20000706670 */
[----:B------:R-:W-:-:S02]  /*5e70*/  FFMA.FTZ R173, R214, UR29, R173 ;  /* 0x0000001dd6ad7c23 */ /* 0x000fc400080100ad */
[----:B----4-:R-:W-:Y:S01]  /*5e80*/  @P2 FADD.FTZ R168, R172, R177 ;  /* 0x000000b1aca82221 */ /* 0x010fe20000010000 */
[----:B------:R-:W-:Y:S01]  /*5e90*/  ISETP.GT.U32.AND P2, PT, R166, 0x1d, PT ;  /* 0x0000001da600780c */ /* 0x000fe20003f44070 */
[----:B------:R-:W-:Y:S01]  /*5ea0*/  FFMA.FTZ R179, R133, R179, -R180 ;  /* 0x000000b385b37223 */ /* 0x000fe200000108b4 */
[----:B------:R-:W-:Y:S01]  /*5eb0*/  PRMT R166, RZ, 0x5410, R13 ;  /* 0x00005410ffa67816 */ /* 0x000fe2000000000d */
[C---:B------:R-:W-:Y:S01]  /*5ec0*/  FMUL.FTZ R172, R216.reuse, R33 ;  /* 0x00000021d8ac7220 */ /* 0x040fe20000410000 */
        /* <DEDUP_REMOVED lines=20> */
[C---:B------:R-:W-:Y:S02]  /*6010*/  FMUL.FTZ R13, R136.reuse, -R180 ;  /* 0x800000b4880d7220 */ /* 0x040fe40000410000 */
[-C--:B------:R-:W-:Y:S02]  /*6020*/  FMUL.FTZ R12, R136, -R184.reuse ;  /* 0x800000b8880c7220 */ /* 0x080fe40000410000 */
[----:B------:R-:W-:Y:S02]  /*6030*/  FFMA.FTZ R179, R137, R184, R13 ;  /* 0x000000b889b37223 */ /* 0x000fe4000001000d */
[C---:B------:R-:W-:Y:S02]  /*6040*/  FMUL.FTZ R15, R206.reuse, UR28 ;  /* 0x0000001cce0f7c20 */ /* 0x040fe40008410000 */
[----:B------:R-:W-:-:S02]  /*6050*/  FMUL.FTZ R13, R206, UR29 ;  /* 0x0000001dce0d7c20 */ /* 0x000fc40008410000 */
[----:B------:R-:W-:Y:S02]  /*6060*/  FMUL.FTZ R14, R148, -R2 ;  /* 0x80000002940e7220 */ /* 0x000fe40000410000 */
[----:B------:R-:W-:Y:S02]  /*6070*/  FFMA.FTZ R180, R137, R180, -R12 ;  /* 0x000000b489b47223 */ /* 0x000fe4000001080c */
[C---:B------:R-:W-:Y:S02]  /*6080*/  FFMA.FTZ R15, R18.reuse, UR29, R15 ;  /* 0x0000001d120f7c23 */ /* 0x040fe4000801000f */
[----:B------:R-:W-:Y:S02]  /*6090*/  FFMA.FTZ R13, R18, UR28, -R13 ;  /* 0x0000001c120d7c23 */ /* 0x000fe4000801080d */
[C---:B------:R-:W-:Y:S02]  /*60a0*/  FFMA.FTZ R12, R150.reuse, R2, -R17 ;  /* 0x00000002960c7223 */ /* 0x040fe40000010811 */
[----:B------:R-:W-:-:S02]  /*60b0*/  FFMA.FTZ R14, R150, -R3, R14 ;  /* 0x80000003960e7223 */ /* 0x000fc4000001000e */
[C---:B------:R-:W-:Y:S02]  /*60c0*/  FMUL.FTZ R188, R210.reuse, R15 ;  /* 0x0000000fd2bc7220 */ /* 0x040fe40000410000 */
[----:B------:R-:W-:Y:S02]  /*60d0*/  FMUL.FTZ R187, R210, R13 ;  /* 0x0000000dd2bb7220 */ /* 0x000fe40000410000 */
[C---:B------:R-:W-:Y:S02]  /*60e0*/  FMUL.FTZ R15, R117.reuse, -R12 ;  /* 0x8000000c750f7220 */ /* 0x040fe40000410000 */
        /* <DEDUP_REMOVED lines=8> */
[----:B------:R-:W-:-:S02]  /*6170*/  FFMA.FTZ R13, R123, R12, -R13 ;  /* 0x0000000c7b0d7223 */ /* 0x000fc4000001080d */
[----:B------:R-:W-:Y:S02]  /*6180*/  FFMA.FTZ R15, R123, R14, R15 ;  /* 0x0000000e7b0f7223 */ /* 0x000fe4000001000f */
[-C--:B------:R-:W-:Y:S02]  /*6190*/  FMUL.FTZ R184, R138, -R180.reuse ;  /* 0x800000b48ab87220 */ /* 0x080fe40000410000 */
[----:B------:R-:W-:Y:S02]  /*61a0*/  FFMA.FTZ R182, R139, R180, -R16 ;  /* 0x000000b48bb67223 */ /* 0x000fe40000010810 */
[----:B------:R-:W-:Y:S02]  /*61b0*/  FMUL.FTZ R12, R209, UR29 ;  /* 0x0000001dd10c7c20 */ /* 0x000fe40008410000 */
[C---:B------:R-:W-:Y:S02]  /*61c0*/  FMUL.FTZ R16, R124.reuse, -R15 ;  /* 0x8000000f7c107220 */ /* 0x040fe40000410000 */
[----:B------:R-:W-:-:S02]  /*61d0*/  FMUL.FTZ R180, R124, -R13 ;  /* 0x8000000d7cb47220 */ /* 0x000fc40000410000 */
[----:B------:R-:W-:Y:S02]  /*61e0*/  FFMA.FTZ R12, R205, UR28, -R12 ;  /* 0x0000001ccd0c7c23 */ /* 0x000fe4000801080c */
[C---:B------:R-:W-:Y:S02]  /*61f0*/  FFMA.FTZ R16, R125.reuse, R13, -R16 ;  /* 0x0000000d7d107223 */ /* 0x040fe40000010810 */
[----:B------:R-:W-:Y:S02]  /*6200*/  FFMA.FTZ R180, R125, R15, R180 ;  /* 0x0000000f7db47223 */ /* 0x000fe400000100b4 */
[----:B------:R-:W-:Y:S02]  /*6210*/  FMUL.FTZ R14, R209, UR28 ;  /* 0x0000001cd10e7c20 */ /* 0x000fe40008410000 */
[----:B------:R-:W-:Y:S02]  /*6220*/  FMUL.FTZ R185, R207, R12 ;  /* 0x0000000ccfb97220 */ /* 0x000fe40000410000 */
[----:B------:R-:W-:-:S02]  /*6230*/  FMUL.FTZ R13, R126, -R16 ;  /* 0x800000107e0d7220 */ /* 0x000fc40000410000 */
[-C--:B------:R-:W-:Y:S02]  /*6240*/  FMUL.FTZ R12, R126, -R180.reuse ;  /* 0x800000b47e0c7220 */ /* 0x080fe40000410000 */
[----:B------:R-:W-:Y:S02]  /*6250*/  FFMA.FTZ R14, R205, UR29, R14 ;  /* 0x0000001dcd0e7c23 */ /* 0x000fe4000801000e */
[C---:B------:R-:W-:Y:S02]  /*6260*/  FFMA.FTZ R13, R127.reuse, R180, R13 ;  /* 0x000000b47f0d7223 */ /* 0x040fe4000001000d */
[----:B------:R-:W-:Y:S02]  /*6270*/  FFMA.FTZ R12, R127, R16, -R12 ;  /* 0x000000107f0c7223 */ /* 0x000fe4000001080c */
[----:B------:R-:W-:Y:S02]  /*6280*/  FFMA.FTZ R179, R139, R179, R184 ;  /* 0x000000b38bb37223 */ /* 0x000fe400000100b8 */
[----:B------:R-:W-:-:S02]  /*6290*/  FMUL.FTZ R186, R207, R14 ;  /* 0x0000000ecfba7220 */ /* 0x000fc40000410000 */
[----:B------:R-:W-:Y:S02]  /*62a0*/  FADD.FTZ R182, R185, R182 ;  /* 0x000000b6b9b67221 */ /* 0x000fe40000010000 */
[C---:B------:R-:W-:Y:S02]  /*62b0*/  FMUL.FTZ R14, R128.reuse, -R13 ;  /* 0x8000000d800e7220 */ /* 0x040fe40000410000 */
[----:B------:R-:W-:Y:S02]  /*62c0*/  FMUL.FTZ R16, R128, -R12 ;  /* 0x8000000c80107220 */ /* 0x000fe40000410000 */
[----:B------:R-:W-:Y:S02]  /*62d0*/  FADD.FTZ R179, -R186, R179 ;  /* 0x000000b3bab37221 */ /* 0x000fe40000010100 */
[----:B------:R-:W-:Y:S02]  /*62e0*/  FMUL.FTZ R180, R140, -R182 ;  /* 0x800000b68cb47220 */ /* 0x000fe40000410000 */
[----:B------:R-:W-:-:S02]  /*62f0*/  FFMA.FTZ R14, R129, R12, -R14 ;  /* 0x0000000c810e7223 */ /* 0x000fc4000001080e */
[----:B------:R-:W-:Y:S02]  /*6300*/  FFMA.FTZ R16, R129, R13, R16 ;  /* 0x0000000d81107223 */ /* 0x000fe40000010010 */
[-C--:B------:R-:W-:Y:S02]  /*6310*/  FMUL.FTZ R15, R140, -R179.reuse ;  /* 0x800000b38c0f7220 */ /* 0x080fe40000410000 */
[----:B------:R-:W-:Y:S02]  /*6320*/  FFMA.FTZ R181, R141, R179, R180 ;  /* 0x000000b38db57223 */ /* 0x000fe400000100b4 */
[----:B------:R-:W-:Y:S02]  /*6330*/  FMUL.FTZ R13, R200, UR29 ;  /* 0x0000001dc80d7c20 */ /* 0x000fe40008410000 */
[C---:B------:R-:W-:Y:S02]  /*6340*/  FMUL.FTZ R17, R130.reuse, -R16 ;  /* 0x8000001082117220 */ /* 0x040fe40000410000 */
[----:B------:R-:W-:-:S02]  /*6350*/  FMUL.FTZ R179, R130, -R14 ;  /* 0x8000000e82b37220 */ /* 0x000fc40000410000 */
[----:B------:R-:W-:Y:S02]  /*6360*/  FFMA.FTZ R182, R141, R182, -R15 ;  /* 0x000000b68db67223 */ /* 0x000fe4000001080f */
[----:B------:R-:W-:Y:S02]  /*6370*/  FMUL.FTZ R15, R200, UR28 ;  /* 0x0000001cc80f7c20 */ /* 0x000fe40008410000 */
[C---:B------:R-:W-:Y:S02]  /*6380*/  FFMA.FTZ R12, R32.reuse, UR28, -R13 ;  /* 0x0000001c200c7c23 */ /* 0x040fe4000801080d */
[C---:B------:R-:W-:Y:S02]  /*6390*/  FFMA.FTZ R17, R131.reuse, R14, -R17 ;  /* 0x0000000e83117223 */ /* 0x040fe40000010811 */
[----:B------:R-:W-:Y:S02]  /*63a0*/  FFMA.FTZ R179, R131, R16, R179 ;  /* 0x0000001083b37223 */ /* 0x000fe400000100b3 */
[----:B------:R-:W-:-:S02]  /*63b0*/  FFMA.FTZ R184, R32, UR29, R15 ;  /* 0x0000001d20b87c23 */ /* 0x000fc4000801000f */
[C---:B------:R-:W-:Y:S02]  /*63c0*/  FMUL.FTZ R183, R203.reuse, R12 ;  /* 0x0000000ccbb77220 */ /* 0x040fe40000410000 */
[C---:B------:R-:W-:Y:S02]  /*63d0*/  FMUL.FTZ R14, R132.reuse, -R17 ;  /* 0x80000011840e7220 */ /* 0x040fe40000410000 */
[-C--:B------:R-:W-:Y:S02]  /*63e0*/  FMUL.FTZ R12, R132, -R179.reuse ;  /* 0x800000b3840c7220 */ /* 0x080fe40000410000 */
[----:B------:R-:W-:Y:S02]  /*63f0*/  FMUL.FTZ R184, R203, R184 ;  /* 0x000000b8cbb87220 */ /* 0x000fe40000410000 */
[C---:B------:R-:W-:Y:S02]  /*6400*/  FFMA.FTZ R14, R133.reuse, R179, R14 ;  /* 0x000000b3850e7223 */ /* 0x040fe4000001000e */
[----:B------:R-:W-:-:S02]  /*6410*/  FFMA.FTZ R12, R133, R17, -R12 ;  /* 0x00000011850c7223 */ /* 0x000fc4000001080c */
[----:B------:R-:W-:Y:S02]  /*6420*/  FADD.FTZ R181, -R184, R181 ;  /* 0x000000b5b8b57221 */ /* 0x000fe40000010100 */
[----:B------:R-:W-:Y:S02]  /*6430*/  FADD.FTZ R182, R183, R182 ;  /* 0x000000b6b7b67221 */ /* 0x000fe40000010000 */
        /* <DEDUP_REMOVED lines=31> */
[----:B------:R-:W-:Y:S01]  /*6630*/  HFMA2.MMA R12, -RZ, RZ, 1.875, 0 ;  /* 0x3f800000ff0c7435 */ /* 0x000fe200000001ff */
[----:B------:R-:W-:Y:S01]  /*6640*/  FFMA.FTZ R190, R141, R13, R180 ;  /* 0x0000000d8dbe7223 */ /* 0x000fe200000100b4 */
[----:B------:R-:W-:Y:S01]  /*6650*/  MOV R13, RZ ;  /* 0x000000ff000d7202 */ /* 0x000fe20000000f00 */
        /* <DEDUP_REMOVED lines=14> */
[-C--:B------:R-:W-:Y:S02]  /*6740*/  FMUL.FTZ R190, R144, -R16.reuse ;  /* 0x8000001090be7220 */ /* 0x080fe40000410000 */
[----:B------:R-:W-:-:S02]  /*6750*/  FFMA.FTZ R16, R145, R16, R17 ;  /* 0x0000001091107223 */ /* 0x000fc40000010011 */
[----:B------:R-:W-:Y:S02]  /*6760*/  FADD.FTZ R202, R179, R202 ;  /* 0x000000cab3ca7221 */ /* 0x000fe40000010000 */
[C---:B------:R-:W-:Y:S02]  /*6770*/  FMUL.FTZ R17, R146.reuse, -R195 ;  /* 0x800000c392117220 */ /* 0x040fe40000410000 */
[----:B------:R-:W-:Y:S02]  /*6780*/  FFMA.FTZ R190, R145, R191, -R190 ;  /* 0x000000bf91be7223 */ /* 0x000fe400000108be */
[C---:B------:R-:W-:Y:S02]  /*6790*/  FMUL.FTZ R226, R146.reuse, -R16 ;  /* 0x8000001092e27220 */ /* 0x040fe40000410000 */
[-C--:B------:R-:W-:Y:S02]  /*67a0*/  FFMA.FTZ R229, R147, R202.reuse, -R17 ;  /* 0x000000ca93e57223 */ /* 0x080fe40000010811 */
[----:B------:R-:W-:-:S02]  /*67b0*/  FMUL.FTZ R204, R146, -R202 ;  /* 0x800000ca92cc7220 */ /* 0x000fc40000410000 */
[-C--:B------:R-:W-:Y:S02]  /*67c0*/  FMUL.FTZ R17, R146, -R190.reuse ;  /* 0x800000be92117220 */ /* 0x080fe40000410000 */
[C---:B------:R-:W-:Y:S02]  /*67d0*/  FFMA.FTZ R226, R147.reuse, R190, -R226 ;  /* 0x000000be93e27223 */ /* 0x040fe400000108e2 */
[C---:B------:R-:W-:Y:S02]  /*67e0*/  FMUL.FTZ R190, R194.reuse, UR29 ;  /* 0x0000001dc2be7c20 */ /* 0x040fe40008410000 */
[----:B------:R-:W-:Y:S01]  /*67f0*/  FMUL.FTZ R202, R194, UR28 ;  /* 0x0000001cc2ca7c20 */ /* 0x000fe20008410000 */
[----:B------:R0:W2:Y:S01]  /*6800*/  SHFL.DOWN PT, R215, R226, 0x1, 0x1f ;  /* 0x08201f00e2d77f89 */ /* 0x0000a200000e0000 */
[----:B------:R-:W-:Y:S02]  /*6810*/  FFMA.FTZ R16, R147, R16, R17 ;  /* 0x0000001093107223 */ /* 0x000fe40000010011 */
[----:B------:R-:W-:-:S02]  /*6820*/  FADD.FTZ R17, R96, R96 ;  /* 0x0000006060117221 */ /* 0x000fc40000010000 */
[C---:B------:R-:W-:Y:S01]  /*6830*/  FFMA.FTZ R190, R193.reuse, UR28, -R190 ;  /* 0x0000001cc1be7c23 */ /* 0x040fe200080108be */
[----:B------:R0:W3:Y:S01]  /*6840*/  SHFL.DOWN PT, R227, R16, 0x1, 0x1f ;  /* 0x08201f0010e37f89 */ /* 0x0000e200000e0000 */
[----:B------:R-:W-:Y:S02]  /*6850*/  FFMA.FTZ R202, R193, UR29, R202 ;  /* 0x0000001dc1ca7c23 */ /* 0x000fe400080100ca */
[----:B------:R-:W-:Y:S02]  /*6860*/  FFMA.FTZ R204, R147, R195, R204 ;  /* 0x000000c393cc7223 */ /* 0x000fe400000100cc */
        /* <DEDUP_REMOVED lines=23> */
.L_x_10017:
[----:B-12---:R-:W-:Y:S05]  /*69e0*/  BSYNC B0 ;  /* 0x0000000000007941 */ /* 0x006fea0003800000 */
.L_x_10016:
        /* <DEDUP_REMOVED lines=20> */
.L_x_10019:
[----:B------:R-:W-:Y:S05]  /*6b30*/  BSYNC B0 ;  /* 0x0000000000007941 */ /* 0x000fea0003800000 */
.L_x_10018:
        /* <DEDUP_REMOVED lines=35> */
.L_x_10021:
[----:B01----:R-:W-:Y:S05]  /*6d70*/  BSYNC B0 ;  /* 0x0000000000007941 */ /* 0x003fea0003800000 */
.L_x_10020:
        /* <DEDUP_REMOVED lines=37> */
.L_x_10023:
[----:B012---:R-:W-:Y:S05]  /*6fd0*/  BSYNC B0 ;  /* 0x0000000000007941 */ /* 0x007fea0003800000 */
.L_x_10022:
        /* <DEDUP_REMOVED lines=49> */
.L_x_10025:
[----:B01234-:R-:W-:Y:S05]  /*72f0*/  BSYNC B0 ;  /* 0x0000000000007941 */ /* 0x01ffea0003800000 */
.L_x_10024:
[----:B------:R-:W-:Y:S01]  /*7300*/  FMUL.FTZ R29, R138, R204 ;  /* 0x000000cc8a1d7220 */ /* 0x000fe20000410000 */
[----:B------:R-:W-:Y:S01]  /*7310*/  ISETP.NE.AND P0, PT, R102, RZ, PT ;  /* 0x000000ff6600720c */ /* 0x000fe20003f05270 */
[-C--:B------:R-:W-:Y:S01]  /*7320*/  FMUL.FTZ R17, R138, R32.reuse ;  /* 0x000000208a117220 */ /* 0x080fe20000410000 */
[----:B------:R-:W-:Y:S01]  /*7330*/  BSSY B0, `(.L_x_10026) ;  /* 0x0000234000007945 */ /* 0x000fe20003800000 */
[C---:B------:R-:W-:Y:S02]  /*7340*/  FMUL.FTZ R215, R209.reuse, R32 ;  /* 0x00000020d1d77220 */ /* 0x040fe40000410000 */
        /* <DEDUP_REMOVED lines=79> */
[C---:B------:R-:W-:Y:S02]  /*7840*/  FMUL.FTZ R223, R18.reuse, UR29 ;  /* 0x0000001d12df7c20 */ /* 0x040fe40008410000 */
[----:B------:R-:W-:-:S02]  /*7850*/  FMUL.FTZ R233, R18, UR28 ;  /* 0x0000001c12e97c20 */ /* 0x000fc40008410000 */
[C---:B------:R-:W-:Y:S02]  /*7860*/  FFMA.FTZ R231, -R219.reuse, R231, R230 ;  /* 0x000000e7dbe77223 */ /* 0x040fe400000101e6 */
[----:B------:R-:W-:Y:S02]  /*7870*/  FFMA.FTZ R227, R219, R227, R228 ;  /* 0x000000e3dbe37223 */ /* 0x000fe400000100e4 */
[C---:B------:R-:W-:Y:S02]  /*7880*/  FMUL.FTZ R230, R220.reuse, R17 ;  /* 0x00000011dce67220 */ /* 0x040fe40000410000 */
[----:B------:R-:W-:Y:S02]  /*7890*/  FMUL.FTZ R232, R220, R217 ;  /* 0x000000d9dce87220 */ /* 0x000fe40000410000 */
[C---:B------:R-:W-:Y:S02]  /*78a0*/  FFMA.FTZ R220, R214.reuse, UR28, -R223 ;  /* 0x0000001cd6dc7c23 */ /* 0x040fe400080108df */
[----:B------:R-:W-:-:S02]  /*78b0*/  FFMA.FTZ R228, R214, UR29, R233 ;  /* 0x0000001dd6e47c23 */ /* 0x000fc400080100e9 */
[----:B------:R-:W0:Y:S01]  /*78c0*/  SHFL.IDX PT, R233, R16, RZ, 0x1f ;  /* 0x00001fff10e97589 */ /* 0x000e2200000e0000 */
[C---:B------:R-:W-:Y:S02]  /*78d0*/  FFMA.FTZ R230, R218.reuse, R217, -R230 ;  /* 0x000000d9dae67223 */ /* 0x040fe400000108e6 */
[----:B------:R-:W-:Y:S02]  /*78e0*/  FFMA.FTZ R232, R218, R17, R232 ;  /* 0x00000011dae87223 */ /* 0x000fe400000100e8 */
[C---:B------:R-:W-:Y:S02]  /*78f0*/  FMUL.FTZ R218, R219.reuse, R220 ;  /* 0x000000dcdbda7220 */ /* 0x040fe40000410000 */
[----:B------:R-:W-:Y:S02]  /*7900*/  FFMA.FTZ R219, -R219, R228, -RZ ;  /* 0x000000e4dbdb7223 */ /* 0x000fe400000109ff */
[----:B------:R-:W1:Y:S01]  /*7910*/  SHFL.IDX PT, R228, R226, RZ, 0x1f ;  /* 0x00001fffe2e47589 */ /* 0x000e6200000e0000 */
[----:B------:R-:W-:-:S02]  /*7920*/  FFMA.FTZ R237, R222, R230, R227 ;  /* 0x000000e6deed7223 */ /* 0x000fc400000100e3 */
[C---:B------:R-:W-:Y:S01]  /*7930*/  FMUL.FTZ R234, R128.reuse, R217 ;  /* 0x000000d980ea7220 */ /* 0x040fe20000410000 */
[----:B------:R2:W-:Y:S01]  /*7940*/  SHFL.DOWN PT, R227, R16, 0x1, 0x1f ;  /* 0x08201f0010e37f89 */ /* 0x0005e200000e0000 */
[-C--:B------:R-:W-:Y:S02]  /*7950*/  FMUL.FTZ R220, R128, R17.reuse ;  /* 0x0000001180dc7220 */ /* 0x080fe40000410000 */
[----:B------:R-:W-:Y:S01]  /*7960*/  FFMA.FTZ R235, -R222, R232, R231 ;  /* 0x000000e8deeb7223 */ /* 0x000fe200000101e7 */
[----:B------:R1:W3:Y:S01]  /*7970*/  SHFL.IDX PT, R230, R14, RZ, 0x1f ;  /* 0x00001fff0ee67589 */ /* 0x0002e200000e0000 */
[C---:B------:R-:W-:Y:S02]  /*7980*/  FFMA.FTZ R234, R129.reuse, R17, R234 ;  /* 0x0000001181ea7223 */ /* 0x040fe400000100ea */
[----:B------:R-:W-:Y:S01]  /*7990*/  FFMA.FTZ R223, R129, R217, -R220 ;  /* 0x000000d981df7223 */ /* 0x000fe200000108dc */
[----:B------:R-:W-:Y:S01]  /*79a0*/  SHFL.DOWN PT, R232, R226, 0x1, 0x1f ;  /* 0x08201f00e2e87f89 */ /* 0x000fe200000e0000 */
[----:B--2---:R-:W-:-:S02]  /*79b0*/  FADD.FTZ R16, RZ, R234 ;  /* 0x000000eaff107221 */ /* 0x004fc40000010000 */
[----:B------:R-:W-:Y:S01]  /*79c0*/  FFMA.FTZ R223, R116, R73, R223 ;  /* 0x0000004974df7223 */ /* 0x000fe200000100df */
[----:B------:R2:W4:Y:S01]  /*79d0*/  SHFL.IDX PT, R231, R15, RZ, 0x1f ;  /* 0x00001fff0fe77589 */ /* 0x00052200000e0000 */
[----:B------:R-:W-:Y:S02]  /*79e0*/  FMUL.FTZ R236, R17, UR29 ;  /* 0x0000001d11ec7c20 */ /* 0x000fe40008410000 */
[CC--:B------:R-:W-:Y:S01]  /*79f0*/  FMUL.FTZ R234, R221.reuse, R16.reuse ;  /* 0x00000010ddea7220 */ /* 0x0c0fe20000410000 */
[----:B------:R-:W5:Y:S01]  /*7a00*/  SHFL.DOWN PT, R226, R225, 0x1, 0x1f ;  /* 0x08201f00e1e27f89 */ /* 0x000f6200000e0000 */
[----:B------:R-:W-:Y:S02]  /*7a10*/  FMUL.FTZ R221, R221, R223 ;  /* 0x000000dfdddd7220 */ /* 0x000fe40000410000 */
[----:B------:R-:W-:Y:S02]  /*7a20*/  FFMA.FTZ R239, R217, UR28, -R236 ;  /* 0x0000001cd9ef7c23 */ /* 0x000fe400080108ec */
[----:B------:R-:W-:-:S02]  /*7a30*/  FFMA.FTZ R236, R174, R16, R221 ;  /* 0x00000010aeec7223 */ /* 0x000fc400000100dd */
[C---:B0-----:R-:W-:Y:S02]  /*7a40*/  FMUL.FTZ R221, R233.reuse, R15 ;  /* 0x0000000fe9dd7220 */ /* 0x041fe40000410000 */
[----:B------:R-:W-:Y:S02]  /*7a50*/  FFMA.FTZ R234, R174, R223, -R234 ;  /* 0x000000dfaeea7223 */ /* 0x000fe400000108ea */
[CC--:B------:R-:W-:Y:S02]  /*7a60*/  FMUL.FTZ R174, R233.reuse, R14.reuse ;  /* 0x0000000ee9ae7220 */ /* 0x0c0fe40000410000 */
[C---:B-1----:R-:W-:Y:S02]  /*7a70*/  FFMA.FTZ R14, R228.reuse, R14, -R221 ;  /* 0x0000000ee40e7223 */ /* 0x042fe400000108dd */
[----:B------:R-:W-:Y:S02]  /*7a80*/  FMUL.FTZ R221, R233, R13 ;  /* 0x0000000de9dd7220 */ /* 0x000fe40000410000 */
[----:B--2---:R-:W-:-:S02]  /*7a90*/  FFMA.FTZ R15, R228, R15, R174 ;  /* 0x0000000fe40f7223 */ /* 0x004fc400000100ae */
[----:B------:R-:W-:Y:S02]  /*7aa0*/  FMUL.FTZ R233, R233, R12 ;  /* 0x0000000ce9e97220 */ /* 0x000fe40000410000 */
[----:B---3--:R-:W-:Y:S02]  /*7ab0*/  @P1 FMUL.FTZ R174, R227, R230 ;  /* 0x000000e6e3ae1220 */ /* 0x008fe40000410000 */
[C---:B------:R-:W-:Y:S02]  /*7ac0*/  FFMA.FTZ R13, R228.reuse, R13, R233 ;  /* 0x0000000de40d7223 */ /* 0x040fe400000100e9 */
[----:B------:R-:W-:Y:S02]  /*7ad0*/  FFMA.FTZ R12, R228, R12, -R221 ;  /* 0x0000000ce40c7223 */ /* 0x000fe400000108dd */
[----:B----4-:R-:W-:Y:S02]  /*7ae0*/  @P1 FFMA.FTZ R233, R232, R231, R174 ;  /* 0x000000e7e8e91223 */ /* 0x010fe400000100ae */
[----:B------:R-:W-:-:S02]  /*7af0*/  FMUL.FTZ R221, R126, R223 ;  /* 0x000000df7edd7220 */ /* 0x000fc40000410000 */
[----:B------:R-:W-:Y:S02]  /*7b00*/  FFMA.FTZ R236, -R178, R236, R235 ;  /* 0x000000ecb2ec7223 */ /* 0x000fe400000101eb */
[-C--:B------:R-:W-:Y:S02]  /*7b10*/  FMUL.FTZ R174, R126, R16.reuse ;  /* 0x000000107eae7220 */ /* 0x080fe40000410000 */
[----:B------:R-:W-:Y:S02]  /*7b20*/  @P1 FMUL.FTZ R235, R227, R231 ;  /* 0x000000e7e3eb1220 */ /* 0x000fe40000410000 */
[----:B------:R-:W-:Y:S02]  /*7b30*/  FMUL.FTZ R238, R17, UR28 ;  /* 0x0000001c11ee7c20 */ /* 0x000fe40008410000 */
[----:B-----5:R-:W-:Y:S02]  /*7b40*/  @P1 FADD.FTZ R231, R226, R233 ;  /* 0x000000e9e2e71221 */ /* 0x020fe40000010000 */
[C---:B------:R-:W-:Y:S01]  /*7b50*/  FFMA.FTZ R226, R127.reuse, R16, R221 ;  /* 0x000000107fe27223 */ /* 0x040fe200000100dd */
[----:B------:R-:W0:Y:S01]  /*7b60*/  SHFL.DOWN PT, R233, R229, 0x1, 0x1f ;  /* 0x08201f00e5e97f89 */ /* 0x000e2200000e0000 */
[----:B------:R-:W-:-:S02]  /*7b70*/  FFMA.FTZ R221, R127, R223, -R174 ;  /* 0x000000df7fdd7223 */ /* 0x000fc400000108ae */
[----:B------:R-:W-:Y:S01]  /*7b80*/  FFMA.FTZ R241, R217, UR29, R238 ;  /* 0x0000001dd9f17c23 */ /* 0x000fe200080100ee */
[----:B------:R-:W1:Y:S01]  /*7b90*/  SHFL.IDX PT, R229, R229, RZ, 0x1f ;  /* 0x00001fffe5e57589 */ /* 0x000e6200000e0000 */
[C---:B------:R-:W-:Y:S02]  /*7ba0*/  FMUL.FTZ R228, R16.reuse, UR29 ;  /* 0x0000001d10e47c20 */ /* 0x040fe40008410000 */
[----:B------:R-:W-:Y:S02]  /*7bb0*/  FMUL.FTZ R238, R16, UR28 ;  /* 0x0000001c10ee7c20 */ /* 0x000fe40008410000 */
[----:B------:R-:W-:Y:S02]  /*7bc0*/  FADD.FTZ R174, RZ, R226 ;  /* 0x000000e2ffae7221 */ /* 0x000fe40000010000 */
[----:B------:R-:W-:Y:S02]  /*7bd0*/  FFMA.FTZ R221, R118, R71, R221 ;  /* 0x0000004776dd7223 */ /* 0x000fe400000100dd */
[----:B------:R-:W-:-:S02]  /*7be0*/  FFMA.FTZ R234, R178, R234, R237 ;  /* 0x000000eab2ea7223 */ /* 0x000fc400000100ed */
[----:B------:R-:W-:Y:S02]  /*7bf0*/  FMUL.FTZ R220, R222, R239 ;  /* 0x000000efdedc7220 */ /* 0x000fe40000410000 */
[C---:B------:R-:W-:Y:S02]  /*7c00*/  FFMA.FTZ R227, R223.reuse, UR28, -R228 ;  /* 0x0000001cdfe37c23 */ /* 0x040fe400080108e4 */
[----:B------:R-:W-:Y:S02]  /*7c10*/  FFMA.FTZ R237, R223, UR29, R238 ;  /* 0x0000001ddfed7c23 */ /* 0x000fe400080100ee */
[C---:B------:R-:W-:Y:S01]  /*7c20*/  FMUL.FTZ R226, R224.reuse, R174 ;  /* 0x000000aee0e27220 */ /* 0x040fe20000410000 */
[----:B------:R2:W3:Y:S01]  /*7c30*/  SHFL.IDX PT, R238, R225, RZ, 0x1f ;  /* 0x00001fffe1ee7589 */ /* 0x0004e200000e0000 */
[----:B------:R-:W-:Y:S02]  /*7c40*/  FMUL.FTZ R239, R224, R221 ;  /* 0x000000dde0ef7220 */ /* 0x000fe40000410000 */
[----:B------:R-:W-:-:S02]  /*7c50*/  FMUL.FTZ R227, R178, R227 ;  /* 0x000000e3b2e37220 */ /* 0x000fc40000410000 */
[----:B------:R-:W-:Y:S02]  /*7c60*/  FFMA.FTZ R228, -R178, R237, -RZ ;  /* 0x000000edb2e47223 */ /* 0x000fe400000109ff */
[CC--:B------:R-:W-:Y:S02]  /*7c70*/  FFMA.FTZ R226, R176.reuse, R221.reuse, -R226 ;  /* 0x000000ddb0e27223 */ /* 0x0c0fe400000108e2 */
[-C--:B------:R-:W-:Y:S02]  /*7c80*/  FFMA.FTZ R239, R176, R174.reuse, R239 ;  /* 0x000000aeb0ef7223 */ /* 0x080fe400000100ef */
[C---:B------:R-:W-:Y:S02]  /*7c90*/  FMUL.FTZ R178, R124.reuse, R221 ;  /* 0x000000dd7cb27220 */ /* 0x040fe40000410000 */
[----:B------:R-:W-:Y:S02]  /*7ca0*/  FMUL.FTZ R176, R124, R174 ;  /* 0x000000ae7cb07220 */ /* 0x000fe40000410000 */
[----:B------:R-:W-:-:S02]  /*7cb0*/  FFMA.FTZ R234, R25, R226, R234 ;  /* 0x000000e219ea7223 */ /* 0x000fc400000100ea */
[C---:B------:R-:W-:Y:S02]  /*7cc0*/  FFMA.FTZ R178, R125.reuse, R174, R178 ;  /* 0x000000ae7db27223 */ /* 0x040fe400000100b2 */
[----:B------:R-:W-:Y:S02]  /*7cd0*/  FFMA.FTZ R226, R125, R221, -R176 ;  /* 0x000000dd7de27223 */ /* 0x000fe400000108b0 */
[----:B------:R-:W-:Y:S02]  /*7ce0*/  FADD.FTZ R176, RZ, R178 ;  /* 0x000000b2ffb07221 */ /* 0x000fe40000010000 */
[----:B------:R-:W-:Y:S02]  /*7cf0*/  FFMA.FTZ R226, R120, R69, R226 ;  /* 0x0000004578e27223 */ /* 0x000fe400000100e2 */
[C---:B------:R-:W-:Y:S02]  /*7d00*/  FMUL.FTZ R178, R121.reuse, R176 ;  /* 0x000000b079b27220 */ /* 0x040fe40000410000 */
[----:B------:R-:W-:-:S02]  /*7d10*/  FMUL.FTZ R224, R121, R226 ;  /* 0x000000e279e07220 */ /* 0x000fc40000410000 */
[----:B------:R-:W-:Y:S02]  /*7d20*/  @P1 FFMA.FTZ R240, R232, R230, -R235 ;  /* 0x000000e6e8f01223 */ /* 0x000fe400000108eb */
[C---:B------:R-:W-:Y:S02]  /*7d30*/  FFMA.FTZ R178, R123.reuse, R226, -R178 ;  /* 0x000000e27bb27223 */ /* 0x040fe400000108b2 */
[----:B------:R-:W-:Y:S02]  /*7d40*/  FFMA.FTZ R232, R123, R176, R224 ;  /* 0x000000b07be87223 */ /* 0x000fe400000100e0 */
[----:B0-----:R-:W-:Y:S02]  /*7d50*/  @P1 FADD.FTZ R230, R233, R240 ;  /* 0x000000f0e9e61221 */ /* 0x001fe40000010000 */
[----:B------:R-:W-:Y:S02]  /*7d60*/  FMUL.FTZ R233, R231, -R3 ;  /* 0x80000003e7e97220 */ /* 0x000fe40000410000 */
[----:B------:R-:W-:-:S02]  /*7d70*/  FFMA.FTZ R224, R122, R67, R178 ;  /* 0x000000437ae07223 */ /* 0x000fc400000100b2 */
[----:B------:R-:W-:Y:S02]  /*7d80*/  FADD.FTZ R178, RZ, R232 ;  /* 0x000000e8ffb27221 */ /* 0x000fe40000010000 */
[C---:B------:R-:W-:Y:S02]  /*7d90*/  FMUL.FTZ R3, R230.reuse, -R3 ;  /* 0x80000003e6037220 */ /* 0x040fe40000410000 */
[----:B------:R-:W-:Y:S02]  /*7da0*/  FFMA.FTZ R232, R230, R2, -R233 ;  /* 0x00000002e6e87223 */ /* 0x000fe400000108e9 */
[C---:B------:R-:W-:Y:S02]  /*7db0*/  FMUL.FTZ R230, R117.reuse, R224 ;  /* 0x000000e075e67220 */ /* 0x040fe40000410000 */
[----:B--2---:R-:W-:Y:S02]  /*7dc0*/  FMUL.FTZ R225, R117, R178 ;  /* 0x000000b275e17220 */ /* 0x004fe40000410000 */
[----:B------:R-:W-:-:S02]  /*7dd0*/  FFMA.FTZ R2, R231, R2, R3 ;  /* 0x00000002e7027223 */ /* 0x000fc40000010003 */
[C---:B------:R-:W-:Y:S02]  /*7de0*/  FFMA.FTZ R230, R119.reuse, R178, R230 ;  /* 0x000000b277e67223 */ /* 0x040fe400000100e6 */
[----:B------:R-:W-:Y:S02]  /*7df0*/  FFMA.FTZ R225, R119, R224, -R225 ;  /* 0x000000e077e17223 */ /* 0x000fe400000108e1 */
[----:B------:R-:W-:Y:S02]  /*7e00*/  FADD.FTZ R3, R189, R232 ;  /* 0x000000e8bd037221 */ /* 0x000fe40000010000 */
[----:B------:R-:W-:Y:S02]  /*7e10*/  FADD.FTZ R189, -R167, R2 ;  /* 0x00000002a7bd7221 */ /* 0x000fe40000010100 */
[----:B------:R-:W-:Y:S02]  /*7e20*/  FADD.FTZ R167, RZ, R230 ;  /* 0x000000e6ffa77221 */ /* 0x000fe40000010000 */
[----:B------:R-:W-:-:S02]  /*7e30*/  FFMA.FTZ R225, R113, R62, R225 ;  /* 0x0000003e71e17223 */ /* 0x000fc400000100e1 */
[C---:B------:R-:W-:Y:S02]  /*7e40*/  FMUL.FTZ R2, R148.reuse, -R189 ;  /* 0x800000bd94027220 */ /* 0x040fe40000410000 */
[----:B-1----:R-:W-:Y:S02]  /*7e50*/  FADD.FTZ R14, R229, R14 ;  /* 0x0000000ee50e7221 */ /* 0x002fe40000010000 */
[C---:B------:R-:W-:Y:S02]  /*7e60*/  FMUL.FTZ R229, R148.reuse, R167 ;  /* 0x000000a794e57220 */ /* 0x040fe40000410000 */
[C---:B------:R-:W-:Y:S02]  /*7e70*/  FMUL.FTZ R230, R148.reuse, R225 ;  /* 0x000000e194e67220 */ /* 0x040fe40000410000 */
[-C--:B------:R-:W-:Y:S02]  /*7e80*/  FMUL.FTZ R148, R148, -R3.reuse ;  /* 0x8000000394947220 */ /* 0x080fe40000410000 */
[----:B------:R-:W-:-:S02]  /*7e90*/  FFMA.FTZ R231, R150, R3, -R2 ;  /* 0x0000000396e77223 */ /* 0x000fc40000010802 */
[----:B------:R-:W-:Y:S02]  /*7ea0*/  FFMA.FTZ R148, R150, R189, R148 ;  /* 0x000000bd96947223 */ /* 0x000fe40000010094 */
[----:B------:R-:W-:Y:S02]  /*7eb0*/  FADD.FTZ R156, R156, R231 ;  /* 0x000000e79c9c7221 */ /* 0x000fe40000010000 */
[----:B------:R-:W-:Y:S02]  /*7ec0*/  FMUL.FTZ R2, R174, UR29 ;  /* 0x0000001dae027c20 */ /* 0x000fe40008410000 */
[C---:B------:R-:W-:Y:S02]  /*7ed0*/  FFMA.FTZ R229, R150.reuse, R225, -R229 ;  /* 0x000000e196e57223 */ /* 0x040fe400000108e5 */
[----:B------:R-:W-:Y:S02]  /*7ee0*/  FFMA.FTZ R230, R150, R167, R230 ;  /* 0x000000a796e67223 */ /* 0x000fe400000100e6 */
[----:B------:R-:W-:-:S02]  /*7ef0*/  FADD.FTZ R148, -R153, R148 ;  /* 0x0000009499947221 */ /* 0x000fc40000010100 */
[----:B------:R-:W-:Y:S02]  /*7f00*/  FMUL.FTZ R150, R117, -R156 ;  /* 0x8000009c75967220 */ /* 0x000fe40000410000 */
[----:B------:R-:W-:Y:S02]  /*7f10*/  FFMA.FTZ R232, R221, UR28, -R2 ;  /* 0x0000001cdde87c23 */ /* 0x000fe40008010802 */
[-C--:B------:R-:W-:Y:S02]  /*7f20*/  FMUL.FTZ R2, R117, -R148.reuse ;  /* 0x8000009475027220 */ /* 0x080fe40000410000 */
[C---:B------:R-:W-:Y:S02]  /*7f30*/  FFMA.FTZ R153, R119.reuse, R148, R150 ;  /* 0x0000009477997223 */ /* 0x040fe40000010096 */
[----:B------:R-:W-:Y:S02]  /*7f40*/  FFMA.FTZ R2, R119, R156, -R2 ;  /* 0x0000009c77027223 */ /* 0x000fe40000010802 */
[----:B------:R-:W-:-:S02]  /*7f50*/  FADD.FTZ R160, -R160, R153 ;  /* 0x00000099a0a07221 */ /* 0x000fc40000010100 */
[----:B------:R-:W-:Y:S02]  /*7f60*/  FMUL.FTZ R150, R155, R176 ;  /* 0x000000b09b967220 */ /* 0x000fe40000410000 */
[----:B------:R-:W-:Y:S02]  /*7f70*/  FADD.FTZ R2, R161, R2 ;  /* 0x00000002a1027221 */ /* 0x000fe40000010000 */
[----:B------:R-:W-:Y:S02]  /*7f80*/  FMUL.FTZ R119, R121, -R160 ;  /* 0x800000a079777220 */ /* 0x000fe40000410000 */
[----:B------:R-:W-:Y:S02]  /*7f90*/  FFMA.FTZ R153, R27, R226, -R150 ;  /* 0x000000e21b997223 */ /* 0x000fe40000010896 */
[-C--:B------:R-:W-:Y:S02]  /*7fa0*/  FMUL.FTZ R121, R121, -R2.reuse ;  /* 0x8000000279797220 */ /* 0x080fe40000410000 */
[----:B------:R-:W-:-:S02]  /*7fb0*/  FFMA.FTZ R150, R123, R2, -R119 ;  /* 0x000000027b967223 */ /* 0x000fc40000010877 */
[----:B------:R-:W-:Y:S02]  /*7fc0*/  FMUL.FTZ R155, R155, R226 ;  /* 0x000000e29b9b7220 */ /* 0x000fe40000410000 */
[----:B------:R-:W-:Y:S02]  /*7fd0*/  FFMA.FTZ R121, R123, R160, R121 ;  /* 0x000000a07b797223 */ /* 0x000fe40000010079 */
[----:B------:R-:W-:Y:S02]  /*7fe0*/  FADD.FTZ R157, R157, R150 ;  /* 0x000000969d9d7221 */ /* 0x000fe40000010000 */
[----:B------:R-:W-:Y:S02]  /*7ff0*/  FFMA.FTZ R155, R27, R176, R155 ;  /* 0x000000b01b9b7223 */ /* 0x000fe4000001009b */
[----:B------:R-:W-:Y:S02]  /*8000*/  FADD.FTZ R158, -R158, R121 ;  /* 0x000000799e9e7221 */ /* 0x000fe40000010100 */
[----:B------:R-:W-:-:S02]  /*8010*/  FMUL.FTZ R27, R124, -R157 ;  /* 0x8000009d7c1b7220 */ /* 0x000fc40000410000 */
[-C--:B------:R-:W-:Y:S02]  /*8020*/  FMUL.FTZ R124, R124, -R158.reuse ;  /* 0x8000009e7c7c7220 */ /* 0x080fe40000410000 */
[C---:B------:R-:W-:Y:S02]  /*8030*/  FFMA.FTZ R150, R125.reuse, R158, R27 ;  /* 0x0000009e7d967223 */ /* 0x040fe4000001001b */
[----:B------:R-:W-:Y:S02]  /*8040*/  FMUL.FTZ R119, R176, UR29 ;  /* 0x0000001db0777c20 */ /* 0x000fe40008410000 */
[----:B------:R-:W-:Y:S02]  /*8050*/  FFMA.FTZ R125, R125, R157, -R124 ;  /* 0x0000009d7d7d7223 */ /* 0x000fe4000001087c */
[----:B------:R-:W-:Y:S02]  /*8060*/  FMUL.FTZ R117, R25, R232 ;  /* 0x000000e819757220 */ /* 0x000fe40000410000 */
[----:B------:R-:W-:-:S02]  /*8070*/  FADD.FTZ R124, -R23, R150 ;  /* 0x00000096177c7221 */ /* 0x000fc40000010100 */
[----:B------:R-:W-:Y:S02]  /*8080*/  FFMA.FTZ R232, R226, UR28, -R119 ;  /* 0x0000001ce2e87c23 */ /* 0x000fe40008010877 */
[C---:B------:R-:W-:Y:S02]  /*8090*/  FMUL.FTZ R119, R163.reuse, R178 ;  /* 0x000000b2a3777220 */ /* 0x040fe40000410000 */
[----:B------:R-:W-:Y:S02]  /*80a0*/  FMUL.FTZ R163, R163, R224 ;  /* 0x000000e0a3a37220 */ /* 0x000fe40000410000 */
[----:B------:R-:W-:Y:S02]  /*80b0*/  FADD.FTZ R22, R22, R125 ;  /* 0x0000007d16167221 */ /* 0x000fe40000010000 */
[----:B------:R-:W-:Y:S02]  /*80c0*/  FMUL.FTZ R23, R126, -R124 ;  /* 0x8000007c7e177220 */ /* 0x000fe40000410000 */
[----:B------:R-:W-:-:S02]  /*80d0*/  FFMA.FTZ R119, R24, R224, -R119 ;  /* 0x000000e018777223 */ /* 0x000fc40000010877 */
[----:B------:R-:W-:Y:S02]  /*80e0*/  FFMA.FTZ R163, R24, R178, R163 ;  /* 0x000000b218a37223 */ /* 0x000fe400000100a3 */
[-C--:B------:R-:W-:Y:S02]  /*80f0*/  FMUL.FTZ R126, R126, -R22.reuse ;  /* 0x800000167e7e7220 */ /* 0x080fe40000410000 */
[C---:B------:R-:W-:Y:S02]  /*8100*/  FFMA.FTZ R24, R127.reuse, R22, -R23 ;  /* 0x000000167f187223 */ /* 0x040fe40000010817 */
[----:B------:R-:W-:Y:S02]  /*8110*/  FFMA.FTZ R127, R127, R124, R126 ;  /* 0x0000007c7f7f7223 */ /* 0x000fe4000001007e */
[----:B------:R-:W-:Y:S02]  /*8120*/  FADD.FTZ R165, R165, R24 ;  /* 0x00000018a5a57221 */ /* 0x000fe40000010000 */
[----:B------:R-:W-:-:S02]  /*8130*/  FFMA.FTZ R153, R159, R153, R234 ;  /* 0x000000999f997223 */ /* 0x000fc400000100ea */
[----:B------:R-:W-:Y:S02]  /*8140*/  FADD.FTZ R164, -R164, R127 ;  /* 0x0000007fa4a47221 */ /* 0x000fe40000010100 */
[----:B------:R-:W-:Y:S02]  /*8150*/  FMUL.FTZ R23, R128, -R165 ;  /* 0x800000a580177220 */ /* 0x000fe40000410000 */
[----:B------:R-:W-:Y:S02]  /*8160*/  FFMA.FTZ R150, R162, R119, R153 ;  /* 0x00000077a2967223 */ /* 0x000fe40000010099 */
[-C--:B------:R-:W-:Y:S02]  /*8170*/  FMUL.FTZ R128, R128, -R164.reuse ;  /* 0x800000a480807220 */ /* 0x080fe40000410000 */
[----:B------:R-:W-:Y:S02]  /*8180*/  FFMA.FTZ R23, R129, R164, R23 ;  /* 0x000000a481177223 */ /* 0x000fe40000010017 */
[----:B------:R-:W-:-:S02]  /*8190*/  FFMA.FTZ R236, -R25, R239, R236 ;  /* 0x000000ef19ec7223 */ /* 0x000fc400000101ec */
[C---:B------:R-:W-:Y:S02]  /*81a0*/  FMUL.FTZ R119, R178.reuse, UR29 ;  /* 0x0000001db2777c20 */ /* 0x040fe40008410000 */
[----:B------:R-:W-:Y:S02]  /*81b0*/  FMUL.FTZ R121, R178, UR28 ;  /* 0x0000001cb2797c20 */ /* 0x000fe40008410000 */
[----:B------:R-:W-:Y:S02]  /*81c0*/  FFMA.FTZ R128, R129, R165, -R128 ;  /* 0x000000a581807223 */ /* 0x000fe40000010880 */
[----:B------:R-:W-:Y:S02]  /*81d0*/  FADD.FTZ R20, -R20, R23 ;  /* 0x0000001714147221 */ /* 0x000fe40000010100 */
[----:B------:R-:W-:Y:S02]  /*81e0*/  FFMA.FTZ R155, -R159, R155, R236 ;  /* 0x0000009b9f9b7223 */ /* 0x000fe400000101ec */
[----:B------:R-:W-:-:S02]  /*81f0*/  FFMA.FTZ R119, R224, UR28, -R119 ;  /* 0x0000001ce0777c23 */ /* 0x000fc40008010877 */
[----:B------:R-:W-:Y:S02]  /*8200*/  FFMA.FTZ R121, R224, UR29, R121 ;  /* 0x0000001de0797c23 */ /* 0x000fe40008010079 */
[----:B------:R-:W-:Y:S02]  /*8210*/  FMUL.FTZ R23, R152, R167 ;  /* 0x000000a798177220 */ /* 0x000fe40000410000 */
[----:B------:R-:W-:Y:S02]  /*8220*/  FMUL.FTZ R27, R159, R232 ;  /* 0x000000e89f1b7220 */ /* 0x000fe40000410000 */
[----:B------:R-:W-:Y:S02]  /*8230*/  FADD.FTZ R21, R21, R128 ;  /* 0x0000008015157221 */ /* 0x000fe40000010000 */
[----:B------:R-:W-:Y:S02]  /*8240*/  FMUL.FTZ R24, R130, -R20 ;  /* 0x8000001482187220 */ /* 0x000fe40000410000 */
[----:B------:R-:W-:-:S02]  /*8250*/  FFMA.FTZ R232, -R162, R163, R155 ;  /* 0x000000a3a2e87223 */ /* 0x000fc4000001019b */
[C---:B------:R-:W-:Y:S02]  /*8260*/  FMUL.FTZ R119, R162.reuse, R119 ;  /* 0x00000077a2777220 */ /* 0x040fe40000410000 */
[----:B------:R-:W-:Y:S02]  /*8270*/  FFMA.FTZ R162, -R162, R121, -RZ ;  /* 0x00000079a2a27223 */ /* 0x000fe400000109ff */
[-C--:B------:R-:W-:Y:S02]  /*8280*/  FMUL.FTZ R152, R152, R225.reuse ;  /* 0x000000e198987220 */ /* 0x080fe40000410000 */
[----:B------:R-:W-:Y:S02]  /*8290*/  FFMA.FTZ R121, R30, R225, -R23 ;  /* 0x000000e11e797223 */ /* 0x000fe40000010817 */
[-C--:B------:R-:W-:Y:S02]  /*82a0*/  FMUL.FTZ R130, R130, -R21.reuse ;  /* 0x8000001582827220 */ /* 0x080fe40000410000 */
[----:B------:R-:W-:-:S02]  /*82b0*/  FFMA.FTZ R23, R131, R21, -R24 ;  /* 0x0000001583177223 */ /* 0x000fc40000010818 */
[----:B------:R-:W-:Y:S02]  /*82c0*/  FFMA.FTZ R127, R30, R167, R152 ;  /* 0x000000a71e7f7223 */ /* 0x000fe40000010098 */
[----:B------:R-:W-:Y:S02]  /*82d0*/  FFMA.FTZ R30, R131, R20, R130 ;  /* 0x00000014831e7223 */ /* 0x000fe40000010082 */
[----:B------:R-:W-:Y:S02]  /*82e0*/  FADD.FTZ R170, R170, R23 ;  /* 0x00000017aaaa7221 */ /* 0x000fe40000010000 */
[----:B------:R-:W-:Y:S02]  /*82f0*/  FMUL.FTZ R126, R167, UR29 ;  /* 0x0000001da77e7c20 */ /* 0x000fe40008410000 */
[----:B------:R-:W-:Y:S02]  /*8300*/  FADD.FTZ R30, -R171, R30 ;  /* 0x0000001eab1e7221 */ /* 0x000fe40000010100 */
[----:B------:R-:W-:-:S02]  /*8310*/  FMUL.FTZ R23, R132, -R170 ;  /* 0x800000aa84177220 */ /* 0x000fc40000410000 */
[----:B------:R-:W-:Y:S02]  /*8320*/  FFMA.FTZ R128, R225, UR28, -R126 ;  /* 0x0000001ce1807c23 */ /* 0x000fe4000801087e */
[-C--:B------:R-:W-:Y:S02]  /*8330*/  FMUL.FTZ R132, R132, -R30.reuse ;  /* 0x8000001e84847220 */ /* 0x080fe40000410000 */
[C---:B------:R-:W-:Y:S02]  /*8340*/  FFMA.FTZ R126, R133.reuse, R30, R23 ;  /* 0x0000001e857e7223 */ /* 0x040fe40000010017 */
[----:B------:R-:W-:Y:S02]  /*8350*/  FMUL.FTZ R123, R176, UR28 ;  /* 0x0000001cb07b7c20 */ /* 0x000fe40008410000 */
[----:B------:R-:W-:Y:S01]  /*8360*/  FFMA.FTZ R133, R133, R170, -R132 ;  /* 0x000000aa85857223 */ /* 0x000fe20000010884 */
[----:B------:R-:W-:Y:S01]  /*8370*/  SHF.L.U32 R132, R102, 0x5, RZ ;  /* 0x0000000566847819 */ /* 0x000fe200000006ff */
[----:B------:R-:W-:-:S02]  /*8380*/  FADD.FTZ R126, -R173, R126 ;  /* 0x0000007ead7e7221 */ /* 0x000fc40000010100 */
[----:B------:R-:W-:Y:S01]  /*8390*/  FFMA.FTZ R234, R226, UR29, R123 ;  /* 0x0000001de2ea7c23 */ /* 0x000fe2000801007b */
[----:B------:R-:W-:Y:S01]  /*83a0*/  LEA.HI.SX32 R132, R132, R132, 0x1b ;  /* 0x0000008484847211 */ /* 0x000fe200078fdaff */
[----:B------:R-:W-:Y:S02]  /*83b0*/  FADD.FTZ R23, RZ, R230 ;  /* 0x000000e6ff177221 */ /* 0x000fe40000010000 */
[----:B------:R-:W-:Y:S02]  /*83c0*/  FFMA.FTZ R229, R115, R56, R229 ;  /* 0x0000003873e57223 */ /* 0x000fe400000100e5 */
[----:B------:R-:W-:Y:S02]  /*83d0*/  FADD.FTZ R172, R172, R133 ;  /* 0x00000085acac7221 */ /* 0x000fe40000010000 */
[----:B------:R-:W-:Y:S02]  /*83e0*/  FMUL.FTZ R123, R134, -R126 ;  /* 0x8000007e867b7220 */ /* 0x000fe40000410000 */
[----:B------:R-:W-:-:S02]  /*83f0*/  FMUL.FTZ R125, R26, R23 ;  /* 0x000000171a7d7220 */ /* 0x000fc40000410000 */
[----:B------:R-:W-:Y:S02]  /*8400*/  FMUL.FTZ R129, R26, R229 ;  /* 0x000000e51a817220 */ /* 0x000fe40000410000 */
[-C--:B------:R-:W-:Y:S01]  /*8410*/  FFMA.FTZ R26, R135, R172.reuse, -R123 ;  /* 0x000000ac871a7223 */ /* 0x080fe2000001087b */
[----:B------:R-:W-:Y:S01]  /*8420*/  P2R R123, PR, RZ, 0x1 ;  /* 0x00000001ff7b7803 */ /* 0x000fe20000000000 */
[----:B------:R-:W-:Y:S02]  /*8430*/  FMUL.FTZ R130, R167, UR28 ;  /* 0x0000001ca7827c20 */ /* 0x000fe40008410000 */
[----:B------:R-:W-:Y:S02]  /*8440*/  FMUL.FTZ R134, R134, -R172 ;  /* 0x800000ac86867220 */ /* 0x000fe40000410000 */
[----:B------:R-:W-:Y:S02]  /*8450*/  FADD.FTZ R177, R177, R26 ;  /* 0x0000001ab1b17221 */ /* 0x000fe40000010000 */
[----:B------:R-:W-:-:S02]  /*8460*/  FFMA.FTZ R130, R225, UR29, R130 ;  /* 0x0000001de1827c23 */ /* 0x000fc40008010082 */
[----:B------:R-:W-:Y:S02]  /*8470*/  FMUL.FTZ R26, R23, UR29 ;  /* 0x0000001d171a7c20 */ /* 0x000fe40008410000 */
[----:B------:R-:W-:Y:S02]  /*8480*/  FFMA.FTZ R134, R135, R126, R134 ;  /* 0x0000007e87867223 */ /* 0x000fe40000010086 */
[C---:B------:R-:W-:Y:S02]  /*8490*/  FFMA.FTZ R24, R151.reuse, R121, R150 ;  /* 0x0000007997187223 */ /* 0x040fe40000010096 */
[C---:B------:R-:W-:Y:S02]  /*84a0*/  FFMA.FTZ R127, -R151.reuse, R127, R232 ;  /* 0x0000007f977f7223 */ /* 0x040fe400000101e8 */
[C---:B------:R-:W-:Y:S02]  /*84b0*/  FMUL.FTZ R121, R151.reuse, R128 ;  /* 0x0000008097797220 */ /* 0x040fe40000410000 */
[----:B------:R-:W-:-:S02]  /*84c0*/  FFMA.FTZ R151, -R151, R130, -RZ ;  /* 0x0000008297977223 */ /* 0x000fc400000109ff */
[----:B------:R-:W-:Y:S02]  /*84d0*/  FFMA.FTZ R26, R229, UR28, -R26 ;  /* 0x0000001ce51a7c23 */ /* 0x000fe4000801081a */
[----:B------:R-:W-:Y:S02]  /*84e0*/  FMUL.FTZ R130, R23, UR28 ;  /* 0x0000001c17827c20 */ /* 0x000fe40008410000 */
[----:B------:R-:W-:Y:S02]  /*84f0*/  FADD.FTZ R175, -R175, R134 ;  /* 0x00000086afaf7221 */ /* 0x000fe40000010100 */
[C---:B------:R-:W-:Y:S02]  /*8500*/  FFMA.FTZ R128, R154.reuse, R229, -R125 ;  /* 0x000000e59a807223 */ /* 0x040fe4000001087d */
[----:B------:R-:W-:Y:S02]  /*8510*/  FMUL.FTZ R123, R31, R26 ;  /* 0x0000001a1f7b7220 */ /* 0x000fe40000410000 */
[----:B------:R-:W-:-:S02]  /*8520*/  FFMA.FTZ R154, R154, R23, R129 ;  /* 0x000000179a9a7223 */ /* 0x000fc40000010081 */
[----:B------:R-:W-:Y:S02]  /*8530*/  FFMA.FTZ R130, R229, UR29, R130 ;  /* 0x0000001de5827c23 */ /* 0x000fe40008010082 */
[C---:B------:R-:W-:Y:S02]  /*8540*/  FMUL.FTZ R26, R136.reuse, -R175 ;  /* 0x800000af881a7220 */ /* 0x040fe40000410000 */
[----:B------:R-:W-:Y:S02]  /*8550*/  FMUL.FTZ R136, R136, -R177 ;  /* 0x800000b188887220 */ /* 0x000fe40000410000 */
[C---:B------:R-:W-:Y:S02]  /*8560*/  FMUL.FTZ R129, R31.reuse, R128 ;  /* 0x000000801f817220 */ /* 0x040fe40000410000 */
[C---:B------:R-:W-:Y:S02]  /*8570*/  FMUL.FTZ R154, R31.reuse, R154 ;  /* 0x0000009a1f9a7220 */ /* 0x040fe40000410000 */
[----:B------:R-:W-:-:S02]  /*8580*/  FFMA.FTZ R125, -R31, R130, -RZ ;  /* 0x000000821f7d7223 */ /* 0x000fc400000109ff */
[C---:B------:R-:W-:Y:S02]  /*8590*/  FFMA.FTZ R31, R137.reuse, R175, R136 ;  /* 0x000000af891f7223 */ /* 0x040fe40000010088 */
[----:B------:R-:W-:Y:S02]  /*85a0*/  FFMA.FTZ R26, R137, R177, -R26 ;  /* 0x000000b1891a7223 */ /* 0x000fe4000001081a */
[----:B------:R-:W-:Y:S02]  /*85b0*/  FADD.FTZ R31, -R188, R31 ;  /* 0x0000001fbc1f7221 */ /* 0x000fe40000010100 */
[----:B------:R-:W-:Y:S02]  /*85c0*/  FADD.FTZ R187, R187, R26 ;  /* 0x0000001abbbb7221 */ /* 0x000fe40000010000 */
[C---:B------:R-:W-:Y:S02]  /*85d0*/  FMUL.FTZ R128, R138.reuse, -R31 ;  /* 0x8000001f8a807220 */ /* 0x040fe40000410000 */
[----:B------:R-:W-:-:S02]  /*85e0*/  FMUL.FTZ R138, R138, -R187 ;  /* 0x800000bb8a8a7220 */ /* 0x000fc40000410000 */
[C---:B------:R-:W-:Y:S02]  /*85f0*/  FFMA.FTZ R128, R139.reuse, R187, -R128 ;  /* 0x000000bb8b807223 */ /* 0x040fe40000010880 */
[----:B------:R-:W-:Y:S01]  /*8600*/  FADD.FTZ R24, R24, R129 ;  /* 0x0000008118187221 */ /* 0x000fe20000010000 */
[----:B------:R-:W-:Y:S01]  /*8610*/  MOV R129, UR7 ;  /* 0x0000000700817c02 */ /* 0x000fe20008000f00 */
[----:B------:R-:W-:Y:S02]  /*8620*/  FFMA.FTZ R139, R139, R31, R138 ;  /* 0x0000001f8b8b7223 */ /* 0x000fe4000001008a */
[----:B---3--:R-:W-:Y:S02]  /*8630*/  FADD.FTZ R15, R238, R15 ;  /* 0x0000000fee0f7221 */ /* 0x008fe40000010000 */
[----:B------:R-:W-:Y:S02]  /*8640*/  FADD.FTZ R185, R185, R128 ;  /* 0x00000080b9b97221 */ /* 0x000fe40000010000 */
[----:B------:R-:W-:Y:S01]  /*8650*/  FADD.FTZ R186, -R186, R139 ;  /* 0x0000008bbaba7221 */ /* 0x000fe20000010100 */
[----:B------:R0:W-:Y:S01]  /*8660*/  @!P0 STS.128 [R129.X16+0x2e10], R12 ;  /* 0x002e100c81008388 */ /* 0x0001e2000000cc00 */
[----:B------:R-:W-:Y:S01]  /*8670*/  FMUL.FTZ R238, R174, UR28 ;  /* 0x0000001caeee7c20 */ /* 0x000fe20008410000 */
[----:B------:R-:W-:Y:S01]  /*8680*/  ULEA UR28, UR21, 0xfffffe00, 0x9 ;  /* 0xfffffe00151c7891 */ /* 0x000fe2000f8e483f */
[----:B------:R-:W-:Y:S01]  /*8690*/  FADD.FTZ R26, R127, -R154 ;  /* 0x8000009a7f1a7221 */ /* 0x000fe20000010000 */
[----:B------:R-:W-:Y:S01]  /*86a0*/  STS [R132.X4+0x898], R117 ;  /* 0x0008987584007388 */ /* 0x000fe20000004800 */
[----:B------:R-:W-:Y:S01]  /*86b0*/  FFMA.FTZ R238, R221, UR29, R238 ;  /* 0x0000001dddee7c23 */ /* 0x000fe200080100ee */
[----:B------:R-:W-:Y:S01]  /*86c0*/  ULDC UR29, c[0x0][0x168] ;  /* 0x00005a00001d7ab9 */ /* 0x000fe20000000800 */
[----:B------:R-:W-:Y:S01]  /*86d0*/  FFMA.FTZ R130, R105, -R88, R195 ;  /* 0x8000005869827223 */ /* 0x000fe200000100c3 */
[----:B------:R-:W-:Y:S01]  /*86e0*/  STS [R132.X4+0x8a0], R27 ;  /* 0x0008a01b84007388 */ /* 0x000fe20000004800 */
[----:B------:R-:W-:Y:S01]  /*86f0*/  FFMA.FTZ R25, -R25, R238, -RZ ;  /* 0x000000ee19197223 */ /* 0x000fe200000109ff */
[----:B------:R-:W-:Y:S01]  /*8700*/  UIADD3 UR28, -UR28, UR29, URZ ;  /* 0x0000001d1c1c7290 */ /* 0x000fe2000fffe13f */
[----:B------:R-:W-:Y:S01]  /*8710*/  FFMA.FTZ R196, R106, -R87, R196 ;  /* 0x800000576ac47223 */ /* 0x000fe200000100c4 */
[----:B------:R-:W-:Y:S01]  /*8720*/  STS [R132.X4+0x8a8], R119 ;  /* 0x0008a87784007388 */ /* 0x000fe20000004800 */
[----:B------:R-:W-:-:S02]  /*8730*/  FFMA.FTZ R199, R107, -R86, R199 ;  /* 0x800000566bc77223 */ /* 0x000fc400000100c7 */
[----:B------:R-:W-:Y:S01]  /*8740*/  FFMA.FTZ R204, R108, -R85, R204 ;  /* 0x800000556ccc7223 */ /* 0x000fe200000100cc */
[----:B------:R1:W-:Y:S01]  /*8750*/  STS [R132.X4+0x89c], R25 ;  /* 0x00089c1984007388 */ /* 0x0003e20000004800 */
[CC--:B0-----:R-:W-:Y:S02]  /*8760*/  FMUL.FTZ R12, R140.reuse, -R185.reuse ;  /* 0x800000b98c0c7220 */ /* 0x0c1fe40000410000 */
[-C--:B------:R-:W-:Y:S01]  /*8770*/  FMUL.FTZ R140, R140, -R186.reuse ;  /* 0x800000ba8c8c7220 */ /* 0x080fe20000410000 */
[----:B------:R0:W-:Y:S01]  /*8780*/  STS [R132.X4+0x8b0], R121 ;  /* 0x0008b07984007388 */ /* 0x0001e20000004800 */
[C---:B------:R-:W-:Y:S02]  /*8790*/  FFMA.FTZ R13, R141.reuse, R186, R12 ;  /* 0x000000ba8d0d7223 */ /* 0x040fe4000001000c */
        /* <DEDUP_REMOVED lines=10> */
[----:B------:R-:W-:Y:S01]  /*8840*/  STS [R132.X4+0x844], R194 ;  /* 0x000844c284007388 */ /* 0x000fe20000004800 */
[----:B------:R-:W-:-:S02]  /*8850*/  FADD.FTZ R181, R181, R12 ;  /* 0x0000000cb5b57221 */ /* 0x000fc40000010000 */
[----:B------:R-:W-:Y:S01]  /*8860*/  FADD.FTZ R182, -R182, R143 ;  /* 0x0000008fb6b67221 */ /* 0x000fe20000010100 */
[----:B------:R-:W-:Y:S01]  /*8870*/  STS [R132.X4+0x848], R197 ;  /* 0x000848c584007388 */ /* 0x000fe20000004800 */
[CC--:B------:R-:W-:Y:S02]  /*8880*/  FMUL.FTZ R12, R144.reuse, -R181.reuse ;  /* 0x800000b5900c7220 */ /* 0x0c0fe40000410000 */
[-C--:B------:R-:W-:Y:S01]  /*8890*/  FMUL.FTZ R144, R144, -R182.reuse ;  /* 0x800000b690907220 */ /* 0x080fe20000410000 */
[----:B------:R-:W-:Y:S01]  /*88a0*/  STS [R132.X4+0x84c], R198 ;  /* 0x00084cc684007388 */ /* 0x000fe20000004800 */
[C---:B------:R-:W-:Y:S02]  /*88b0*/  FFMA.FTZ R15, R145.reuse, R182, R12 ;  /* 0x000000b6910f7223 */ /* 0x040fe4000001000c */
[----:B------:R-:W-:Y:S01]  /*88c0*/  FFMA.FTZ R144, R145, R181, -R144 ;  /* 0x000000b591907223 */ /* 0x000fe20000010890 */
[----:B------:R-:W-:Y:S01]  /*88d0*/  MOV R145, UR28 ;  /* 0x0000001c00917c02 */ /* 0x000fe20008000f00 */
[----:B------:R-:W-:Y:S01]  /*88e0*/  FADD.FTZ R15, -R180, R15 ;  /* 0x0000000fb40f7221 */ /* 0x000fe20000010100 */
[----:B------:R-:W-:Y:S01]  /*88f0*/  STS [R132.X4+0x850], R200 ;  /* 0x000850c884007388 */ /* 0x000fe20000004800 */
[----:B------:R-:W-:Y:S01]  /*8900*/  FADD.FTZ R179, R179, R144 ;  /* 0x00000090b3b37221 */ /* 0x000fe20000010000 */
[----:B------:R-:W-:Y:S01]  /*8910*/  LEA R145, R145, -R102, 0x1 ;  /* 0x8000006691917211 */ /* 0x000fe200078e08ff */
[C---:B------:R-:W-:Y:S01]  /*8920*/  FMUL.FTZ R12, R146.reuse, -R15 ;  /* 0x8000000f920c7220 */ /* 0x040fe20000410000 */
[----:B------:R-:W-:Y:S01]  /*8930*/  STS [R132.X4+0x854], R201 ;  /* 0x000854c984007388 */ /* 0x000fe20000004800 */
[-C--:B------:R-:W-:Y:S01]  /*8940*/  FMUL.FTZ R146, R146, -R179.reuse ;  /* 0x800000b392927220 */ /* 0x080fe20000410000 */
[----:B------:R-:W-:Y:S01]  /*8950*/  ISETP.GE.AND P0, PT, R145, 0x1, PT ;  /* 0x000000019100780c */ /* 0x000fe20003f06270 */
[C---:B------:R-:W-:Y:S01]  /*8960*/  FFMA.FTZ R127, R147.reuse, R179, -R12 ;  /* 0x000000b3937f7223 */ /* 0x040fe2000001080c */
[----:B------:R-:W-:Y:S01]  /*8970*/  STS [R132.X4+0x858], R202 ;  /* 0x000858ca84007388 */ /* 0x000fe20000004800 */
[----:B------:R-:W-:-:S02]  /*8980*/  FFMA.FTZ R12, R147, R15, R146 ;  /* 0x0000000f930c7223 */ /* 0x000fc40000010092 */
[----:B------:R-:W-:Y:S01]  /*8990*/  FADD.FTZ R190, R190, R127 ;  /* 0x0000007fbebe7221 */ /* 0x000fe20000010000 */
[----:B------:R-:W-:Y:S01]  /*89a0*/  STS [R132.X4+0x85c], R203 ;  /* 0x00085ccb84007388 */ /* 0x000fe20000004800 */
[----:B------:R-:W-:Y:S02]  /*89b0*/  FADD.FTZ R12, -R191, R12 ;  /* 0x0000000cbf0c7221 */ /* 0x000fe40000010100 */
[-C--:B-1----:R-:W-:Y:S01]  /*89c0*/  FMUL.FTZ R25, R179, R88.reuse ;  /* 0x00000058b3197220 */ /* 0x082fe20000410000 */
[----:B------:R-:W-:Y:S01]  /*89d0*/  STS [R132.X4+0x860], R206 ;  /* 0x000860ce84007388 */ /* 0x000fe20000004800 */
[-C--:B------:R-:W-:Y:S02]  /*89e0*/  FMUL.FTZ R14, R12, R89.reuse ;  /* 0x000000590c0e7220 */ /* 0x080fe40000410000 */
        /* <DEDUP_REMOVED lines=9> */
[-C--:B------:R-:W-:Y:S01]  /*8a80*/  FFMA.FTZ R134, R130, R127.reuse, -R129 ;  /* 0x0000007f82867223 */ /* 0x080fe20000010881 */
[----:B------:R-:W-:Y:S01]  /*8a90*/  STS [R132.X4+0x870], R212 ;  /* 0x000870d484007388 */ /* 0x000fe20000004800 */
[----:B------:R-:W-:-:S02]  /*8aa0*/  FMUL.FTZ R127, R168, R127 ;  /* 0x0000007fa87f7220 */ /* 0x000fc40000410000 */
[C---:B------:R-:W-:Y:S01]  /*8ab0*/  FFMA.FTZ R117, R27.reuse, R128, R117 ;  /* 0x000000801b757223 */ /* 0x040fe20000010075 */
[----:B------:R-:W-:Y:S01]  /*8ac0*/  STS [R132.X4+0x874], R213 ;  /* 0x000874d584007388 */ /* 0x000fe20000004800 */
[----:B------:R-:W-:Y:S02]  /*8ad0*/  FFMA.FTZ R119, R27, R14, -R119 ;  /* 0x0000000e1b777223 */ /* 0x000fe40000010877 */
[----:B------:R-:W-:Y:S01]  /*8ae0*/  FFMA.FTZ R127, R130, R25, R127 ;  /* 0x00000019827f7223 */ /* 0x000fe2000001007f */
[----:B------:R-:W-:Y:S01]  /*8af0*/  STS [R132.X4+0x878], R215 ;  /* 0x000878d784007388 */ /* 0x000fe20000004800 */
[----:B------:R-:W-:Y:S02]  /*8b00*/  FADD.FTZ R14, RZ, R117 ;  /* 0x00000075ff0e7221 */ /* 0x000fe40000010000 */
[-C--:B------:R-:W-:Y:S01]  /*8b10*/  FMUL.FTZ R117, R181, R87.reuse ;  /* 0x00000057b5757220 */ /* 0x080fe20000410000 */
[----:B------:R-:W-:Y:S01]  /*8b20*/  STS [R132.X4+0x87c], R216 ;  /* 0x00087cd884007388 */ /* 0x000fe20000004800 */
[----:B------:R-:W-:-:S02]  /*8b30*/  FMUL.FTZ R129, R182, R87 ;  /* 0x00000057b6817220 */ /* 0x000fc40000410000 */
[----:B------:R-:W-:Y:S01]  /*8b40*/  FADD.FTZ R14, R14, R127 ;  /* 0x0000007f0e0e7221 */ /* 0x000fe20000010000 */
[----:B------:R-:W-:Y:S01]  /*8b50*/  STS [R132.X4+0x880], R218 ;  /* 0x000880da84007388 */ /* 0x000fe20000004800 */
[C---:B------:R-:W-:Y:S02]  /*8b60*/  FMUL.FTZ R127, R166.reuse, R117 ;  /* 0x00000075a67f7220 */ /* 0x040fe40000410000 */
[----:B------:R-:W-:Y:S01]  /*8b70*/  FADD.FTZ R119, RZ, R119 ;  /* 0x00000077ff777221 */ /* 0x000fe20000010000 */
[----:B------:R-:W-:Y:S01]  /*8b80*/  STS [R132.X4+0x884], R219 ;  /* 0x000884db84007388 */ /* 0x000fe20000004800 */
[-C--:B------:R-:W-:Y:S02]  /*8b90*/  FMUL.FTZ R131, R166, R129.reuse ;  /* 0x00000081a6837220 */ /* 0x080fe40000410000 */
[----:B------:R-:W-:Y:S01]  /*8ba0*/  FMUL.FTZ R138, R13, R86 ;  /* 0x000000560d8a7220 */ /* 0x000fe20000410000 */
[----:B------:R-:W-:Y:S01]  /*8bb0*/  STS [R132.X4+0x888], R220 ;  /* 0x000888dc84007388 */ /* 0x000fe20000004800 */
[----:B------:R-:W-:-:S02]  /*8bc0*/  FFMA.FTZ R136, R196, R129, -R127 ;  /* 0x00000081c4887223 */ /* 0x000fc4000001087f */
[----:B------:R-:W-:Y:S01]  /*8bd0*/  FADD.FTZ R127, R119, R134 ;  /* 0x00000086777f7221 */ /* 0x000fe20000010000 */
[----:B------:R-:W-:Y:S01]  /*8be0*/  STS [R132.X4+0x890], R227 ;  /* 0x000890e384007388 */ /* 0x000fe20000004800 */
[----:B------:R-:W-:Y:S02]  /*8bf0*/  FFMA.FTZ R131, R196, R117, R131 ;  /* 0x00000075c4837223 */ /* 0x000fe40000010083 */
[----:B------:R-:W-:Y:S01]  /*8c00*/  FMUL.FTZ R134, R183, R86 ;  /* 0x00000056b7867220 */ /* 0x000fe20000410000 */
[----:B------:R-:W-:Y:S01]  /*8c10*/  STS [R132.X4+0x894], R228 ;  /* 0x000894e484007388 */ /* 0x000fe20000004800 */
[----:B------:R-:W-:Y:S02]  /*8c20*/  FMUL.FTZ R129, R33, R138 ;  /* 0x0000008a21817220 */ /* 0x000fe40000410000 */
[----:B------:R-:W-:Y:S01]  /*8c30*/  FMUL.FTZ R119, R185, R85 ;  /* 0x00000055b9777220 */ /* 0x000fe20000410000 */
[----:B------:R-:W-:Y:S01]  /*8c40*/  STS [R132.X4+0x8ac], R162 ;  /* 0x0008aca284007388 */ /* 0x000fe20000004800 */
[----:B------:R-:W-:-:S02]  /*8c50*/  FADD.FTZ R14, R14, R131 ;  /* 0x000000830e0e7221 */ /* 0x000fc40000010000 */
[-C--:B------:R-:W-:Y:S01]  /*8c60*/  FFMA.FTZ R129, R199, R134.reuse, R129 ;  /* 0x00000086c7817223 */ /* 0x080fe20000010081 */
[----:B------:R-:W-:Y:S01]  /*8c70*/  STS [R132.X4+0x8bc], R125 ;  /* 0x0008bc7d84007388 */ /* 0x000fe20000004800 */
[----:B0-----:R-:W-:Y:S02]  /*8c80*/  FMUL.FTZ R121, R186, R85 ;  /* 0x00000055ba797220 */ /* 0x001fe40000410000 */
[----:B------:R-:W-:Y:S02]  /*8c90*/  FMUL.FTZ R133, R32, R119 ;  /* 0x0000007720857220 */ /* 0x000fe40000410000 */
[----:B------:R-:W-:Y:S02]  /*8ca0*/  FMUL.FTZ R131, R33, R134 ;  /* 0x0000008621837220 */ /* 0x000fe40000410000 */
[----:B------:R-:W-:Y:S02]  /*8cb0*/  FADD.FTZ R14, R14, R129 ;  /* 0x000000810e0e7221 */ /* 0x000fe40000010000 */
[----:B------:R-:W-:-:S02]  /*8cc0*/  FFMA.FTZ R140, R204, R121, -R133 ;  /* 0x00000079cc8c7223 */ /* 0x000fc40000010885 */
[----:B------:R-:W-:Y:S02]  /*8cd0*/  FMUL.FTZ R129, R32, R121 ;  /* 0x0000007920817220 */ /* 0x000fe40000410000 */
[----:B------:R-:W-:Y:S02]  /*8ce0*/  FFMA.FTZ R138, R199, R138, -R131 ;  /* 0x0000008ac78a7223 */ /* 0x000fe40000010883 */
[----:B------:R-:W-:Y:S02]  /*8cf0*/  FADD.FTZ R127, R127, R136 ;  /* 0x000000887f7f7221 */ /* 0x000fe40000010000 */
[-C--:B------:R-:W-:Y:S02]  /*8d00*/  FMUL.FTZ R121, R187, R84.reuse ;  /* 0x00000054bb797220 */ /* 0x080fe40000410000 */
[-C--:B------:R-:W-:Y:S02]  /*8d10*/  FMUL.FTZ R131, R31, R84.reuse ;  /* 0x000000541f837220 */ /* 0x080fe40000410000 */
[----:B------:R-:W-:-:S02]  /*8d20*/  FFMA.FTZ R136, R109, -R84, R205 ;  /* 0x800000546d887223 */ /* 0x000fc400000100cd */
[----:B------:R-:W-:Y:S02]  /*8d30*/  FMUL.FTZ R135, R29, R121 ;  /* 0x000000791d877220 */ /* 0x000fe40000410000 */
[----:B------:R-:W-:Y:S02]  /*8d40*/  FADD.FTZ R127, R127, R138 ;  /* 0x0000008a7f7f7221 */ /* 0x000fe40000010000 */
[----:B------:R-:W-:Y:S02]  /*8d50*/  FFMA.FTZ R129, R204, R119, R129 ;  /* 0x00000077cc817223 */ /* 0x000fe40000010081 */
[-C--:B------:R-:W-:Y:S02]  /*8d60*/  FMUL.FTZ R133, R29, R131.reuse ;  /* 0x000000831d857220 */ /* 0x080fe40000410000 */
[----:B------:R-:W-:Y:S02]  /*8d70*/  FFMA.FTZ R138, R136, R131, -R135 ;  /* 0x00000083888a7223 */ /* 0x000fe40000010887 */
[----:B------:R-:W-:-:S02]  /*8d80*/  FADD.FTZ R127, R127, R140 ;  /* 0x0000008c7f7f7221 */ /* 0x000fc40000010000 */
[----:B------:R-:W-:Y:S02]  /*8d90*/  FADD.FTZ R14, R14, R129 ;  /* 0x000000810e0e7221 */ /* 0x000fe40000010000 */
[----:B------:R-:W-:Y:S02]  /*8da0*/  FFMA.FTZ R133, R136, R121, R133 ;  /* 0x0000007988857223 */ /* 0x000fe40000010085 */
[----:B------:R-:W-:Y:S02]  /*8db0*/  FADD.FTZ R131, R127, R138 ;  /* 0x0000008a7f837221 */ /* 0x000fe40000010000 */
[-C--:B------:R-:W-:Y:S02]  /*8dc0*/  FMUL.FTZ R127, R177, R82.reuse ;  /* 0x00000052b17f7220 */ /* 0x080fe40000410000 */
[----:B------:R-:W-:Y:S02]  /*8dd0*/  FADD.FTZ R14, R14, R133 ;  /* 0x000000850e0e7221 */ /* 0x000fe40000010000 */
[----:B------:R-:W-:-:S02]  /*8de0*/  FFMA.FTZ R208, R111, -R82, R208 ;  /* 0x800000526fd07223 */ /* 0x000fc400000100d0 */
[----:B------:R-:W-:Y:S02]  /*8df0*/  FMUL.FTZ R133, R175, R82 ;  /* 0x00000052af857220 */ /* 0x000fe40000410000 */
[----:B------:R-:W-:Y:S02]  /*8e00*/  FMUL.FTZ R135, R28, R127 ;  /* 0x0000007f1c877220 */ /* 0x000fe40000410000 */
[----:B------:R-:W-:Y:S02]  /*8e10*/  FMUL.FTZ R138, R172, R79 ;  /* 0x0000004fac8a7220 */ /* 0x000fe40000410000 */
[----:B------:R-:W-:Y:S02]  /*8e20*/  FFMA.FTZ R140, R208, R133, -R135 ;  /* 0x00000085d08c7223 */ /* 0x000fe40000010887 */
[----:B------:R-:W-:Y:S02]  /*8e30*/  FFMA.FTZ R211, R110, -R79, R211 ;  /* 0x8000004f6ed37223 */ /* 0x000fe400000100d3 */
[----:B------:R-:W-:-:S02]  /*8e40*/  FMUL.FTZ R129, R170, R77 ;  /* 0x0000004daa817220 */ /* 0x000fc40000410000 */
[----:B------:R-:W-:Y:S02]  /*8e50*/  FMUL.FTZ R133, R28, R133 ;  /* 0x000000851c857220 */ /* 0x000fe40000410000 */
[----:B------:R-:W-:Y:S02]  /*8e60*/  FMUL.FTZ R142, R126, R79 ;  /* 0x0000004f7e8e7220 */ /* 0x000fe40000410000 */
[----:B------:R-:W-:Y:S02]  /*8e70*/  FMUL.FTZ R135, R19, R138 ;  /* 0x0000008a13877220 */ /* 0x000fe40000410000 */
[-C--:B------:R-:W-:Y:S02]  /*8e80*/  FFMA.FTZ R214, R112, -R77.reuse, R214 ;  /* 0x8000004d70d67223 */ /* 0x080fe400000100d6 */
[----:B------:R-:W-:Y:S02]  /*8e90*/  FMUL.FTZ R137, R30, R77 ;  /* 0x0000004d1e897220 */ /* 0x000fe40000410000 */
[----:B------:R-:W-:-:S02]  /*8ea0*/  FFMA.FTZ R133, R208, R127, R133 ;  /* 0x0000007fd0857223 */ /* 0x000fc40000010085 */
[----:B------:R-:W-:Y:S02]  /*8eb0*/  FMUL.FTZ R139, R18, R129 ;  /* 0x00000081128b7220 */ /* 0x000fe40000410000 */
[-C--:B------:R-:W-:Y:S02]  /*8ec0*/  FFMA.FTZ R144, R211, R142.reuse, -R135 ;  /* 0x0000008ed3907223 */ /* 0x080fe40000010887 */
[----:B------:R-:W-:Y:S02]  /*8ed0*/  FMUL.FTZ R142, R19, R142 ;  /* 0x0000008e138e7220 */ /* 0x000fe40000410000 */
[----:B------:R-:W-:Y:S02]  /*8ee0*/  FADD.FTZ R14, R14, R133 ;  /* 0x000000850e0e7221 */ /* 0x000fe40000010000 */
[----:B------:R-:W-:Y:S02]  /*8ef0*/  FFMA.FTZ R188, R214, R137, -R139 ;  /* 0x00000089d6bc7223 */ /* 0x000fe4000001088b */
[----:B------:R-:W-:-:S02]  /*8f00*/  FFMA.FTZ R133, R211, R138, R142 ;  /* 0x0000008ad3857223 */ /* 0x000fc4000001008e */
[----:B------:R-:W-:Y:S02]  /*8f10*/  FMUL.FTZ R137, R18, R137 ;  /* 0x0000008912897220 */ /* 0x000fe40000410000 */
[----:B------:R-:W-:Y:S02]  /*8f20*/  FADD.FTZ R14, R14, R133 ;  /* 0x000000850e0e7221 */ /* 0x000fe40000010000 */
[----:B------:R-:W-:Y:S02]  /*8f30*/  FFMA.FTZ R137, R214, R129, R137 ;  /* 0x00000081d6897223 */ /* 0x000fe40000010089 */
[----:B------:R-:W-:Y:S02]  /*8f40*/  FMUL.FTZ R147, R21, UR40 ;  /* 0x0000002815937c20 */ /* 0x000fe40008410000 */
[----:B------:R-:W-:Y:S02]  /*8f50*/  FADD.FTZ R184, R14, R137 ;  /* 0x000000890eb87221 */ /* 0x000fe40000010000 */
[----:B------:R-:W-:-:S02]  /*8f60*/  FMUL.FTZ R14, R189, UR40 ;  /* 0x00000028bd0e7c20 */ /* 0x000fc40008410000 */
[----:B------:R-:W-:Y:S02]  /*8f70*/  FMUL.FTZ R142, R165, R73 ;  /* 0x00000049a58e7220 */ /* 0x000fe40000410000 */
[----:B--2---:R-:W-:Y:S02]  /*8f80*/  FFMA.FTZ R123, R3, UR41, R14 ;  /* 0x00000029037b7c23 */ /* 0x004fe4000801000e */
[----:B------:R-:W-:Y:S02]  /*8f90*/  FMUL.FTZ R14, R158, UR40 ;  /* 0x000000289e0e7c20 */ /* 0x000fe40008410000 */
[----:B------:R-:W-:Y:S02]  /*8fa0*/  FMUL.FTZ R146, R21, R75 ;  /* 0x0000004b15927220 */ /* 0x000fe40000410000 */
[----:B------:R-:W-:Y:S02]  /*8fb0*/  FFMA.FTZ R137, R157, UR41, R14 ;  /* 0x000000299d897c23 */ /* 0x000fe4000801000e */
[----:B------:R-:W-:-:S02]  /*8fc0*/  FMUL.FTZ R14, R20, UR40 ;  /* 0x00000028140e7c20 */ /* 0x000fc40008410000 */
[C---:B------:R-:W-:Y:S02]  /*8fd0*/  FFMA.FTZ R150, R20.reuse, UR41, -R147 ;  /* 0x0000002914967c23 */ /* 0x040fe40008010893 */
[-C--:B------:R-:W-:Y:S02]  /*8fe0*/  FMUL.FTZ R152, R20, R75.reuse ;  /* 0x0000004b14987220 */ /* 0x080fe40000410000 */
[----:B------:R-:W-:Y:S02]  /*8ff0*/  FFMA.FTZ R217, R114, -R75, R217 ;  /* 0x8000004b72d97223 */ /* 0x000fe400000100d9 */
[-C--:B------:R-:W-:Y:S02]  /*9000*/  FFMA.FTZ R223, R116, -R73.reuse, R223 ;  /* 0x8000004974df7223 */ /* 0x080fe400000100df */
[----:B------:R-:W-:Y:S02]  /*9010*/  FMUL.FTZ R192, R164, R73 ;  /* 0x00000049a4c07220 */ /* 0x000fe40000410000 */
[----:B------:R-:W-:-:S02]  /*9020*/  FMUL.FTZ R153, R16, R142 ;  /* 0x0000008e10997220 */ /* 0x000fc40000410000 */
[----:B---3--:R-:W-:Y:S02]  /*9030*/  FMUL.FTZ R151, R17, R146 ;  /* 0x0000009211977220 */ /* 0x008fe40000410000 */
[----:B------:R-:W-:Y:S02]  /*9040*/  FFMA.FTZ R20, R21, UR41, R14 ;  /* 0x0000002915147c23 */ /* 0x000fe4000801000e */
[----:B------:R-:W-:Y:S02]  /*9050*/  FMUL.FTZ R14, R177, UR40 ;  /* 0x00000028b10e7c20 */ /* 0x000fe40008410000 */
[----:B------:R-:W-:Y:S02]  /*9060*/  FFMA.FTZ R159, -R159, R234, -RZ ;  /* 0x000000ea9f9f7223 */ /* 0x000fe400000109ff */
[----:B------:R-:W-:Y:S02]  /*9070*/  FFMA.FTZ R195, R223, R192, -R153 ;  /* 0x000000c0dfc37223 */ /* 0x000fe40000010899 */
[----:B----4-:R-:W-:Y:S01]  /*9080*/  FFMA.FTZ R193, R217, R152, -R151 ;  /* 0x00000098d9c17223 */ /* 0x010fe20000010897 */
[----:B------:R0:W-:Y:S01]  /*9090*/  STS [R132.X4+0x8a4], R159 ;  /* 0x0008a49f84007388 */ /* 0x0001e20000004800 */
[----:B------:R-:W-:-:S02]  /*90a0*/  FMUL.FTZ R151, R172, UR40 ;  /* 0x00000028ac977c20 */ /* 0x000fc40008410000 */
[C---:B------:R-:W-:Y:S02]  /*90b0*/  FFMA.FTZ R153, R175.reuse, UR41, -R14 ;  /* 0x00000029af997c23 */ /* 0x040fe4000801080e */
[----:B------:R-:W-:Y:S02]  /*90c0*/  FMUL.FTZ R147, R170, UR40 ;  /* 0x00000028aa937c20 */ /* 0x000fe40008410000 */
[----:B------:R-:W-:Y:S02]  /*90d0*/  FMUL.FTZ R14, R175, UR40 ;  /* 0x00000028af0e7c20 */ /* 0x000fe40008410000 */
[----:B------:R-:W-:Y:S02]  /*90e0*/  FADD.FTZ R131, R131, R140 ;  /* 0x0000008c83837221 */ /* 0x000fe40000010000 */
[----:B------:R-:W-:Y:S02]  /*90f0*/  FMUL.FTZ R191, R17, R152 ;  /* 0x0000009811bf7220 */ /* 0x000fe40000410000 */
[----:B------:R-:W-:-:S02]  /*9100*/  FFMA.FTZ R152, R126, UR41, -R151 ;  /* 0x000000297e987c23 */ /* 0x000fc40008010897 */
[C---:B------:R-:W-:Y:S02]  /*9110*/  FFMA.FTZ R147, R30.reuse, UR41, -R147 ;  /* 0x000000291e937c23 */ /* 0x040fe40008010893 */
[----:B------:R-:W-:Y:S02]  /*9120*/  FMUL.FTZ R161, R30, UR40 ;  /* 0x000000281ea17c20 */ /* 0x000fe40008410000 */
[----:B------:R-:W-:Y:S02]  /*9130*/  FMUL.FTZ R151, R126, UR40 ;  /* 0x000000287e977c20 */ /* 0x000fe40008410000 */
[----:B0-----:R-:W-:Y:S02]  /*9140*/  FFMA.FTZ R159, R177, UR41, R14 ;  /* 0x00000029b19f7c23 */ /* 0x001fe4000801000e */
[----:B------:R-:W-:Y:S02]  /*9150*/  FADD.FTZ R131, R131, R144 ;  /* 0x0000009083837221 */ /* 0x000fe40000010000 */
[----:B------:R-:W-:-:S02]  /*9160*/  FMUL.FTZ R126, R187, UR40 ;  /* 0x00000028bb7e7c20 */ /* 0x000fc40008410000 */
[----:B------:R-:W-:Y:S02]  /*9170*/  FMUL.FTZ R14, R31, UR40 ;  /* 0x000000281f0e7c20 */ /* 0x000fe40008410000 */
[----:B------:R-:W-:Y:S02]  /*9180*/  FMUL.FTZ R30, R183, UR40 ;  /* 0x00000028b71e7c20 */ /* 0x000fe40008410000 */
[----:B------:R-:W-:Y:S02]  /*9190*/  FFMA.FTZ R222, -R222, R241, -RZ ;  /* 0x000000f1dede7223 */ /* 0x000fe400000109ff */
[----:B------:R-:W-:Y:S02]  /*91a0*/  FMUL.FTZ R143, R165, UR40 ;  /* 0x00000028a58f7c20 */ /* 0x000fe40008410000 */
[----:B------:R-:W-:Y:S01]  /*91b0*/  FADD.FTZ R188, R131, R188 ;  /* 0x000000bc83bc7221 */ /* 0x000fe20000010000 */
[----:B------:R0:W-:Y:S01]  /*91c0*/  STS [R132.X4+0x88c], R222 ;  /* 0x00088cde84007388 */ /* 0x0001e20000004800 */
[----:B------:R-:W-:-:S02]  /*91d0*/  FFMA.FTZ R126, R31, UR41, -R126 ;  /* 0x000000291f7e7c23 */ /* 0x000fc4000801087e */
[----:B------:R-:W-:Y:S02]  /*91e0*/  FFMA.FTZ R171, R187, UR41, R14 ;  /* 0x00000029bbab7c23 */ /* 0x000fe4000801000e */
[C---:B------:R-:W-:Y:S02]  /*91f0*/  FFMA.FTZ R30, R13.reuse, UR41, -R30 ;  /* 0x000000290d1e7c23 */ /* 0x040fe4000801081e */
[----:B------:R-:W-:Y:S02]  /*9200*/  FMUL.FTZ R180, R13, UR40 ;  /* 0x000000280db47c20 */ /* 0x000fe40008410000 */
[----:B------:R-:W-:Y:S02]  /*9210*/  FMUL.FTZ R131, R156, UR40 ;  /* 0x000000289c837c20 */ /* 0x000fe40008410000 */
[----:B------:R-:W-:Y:S02]  /*9220*/  FMUL.FTZ R135, R148, UR40 ;  /* 0x0000002894877c20 */ /* 0x000fe40008410000 */
[----:B------:R-:W-:-:S02]  /*9230*/  FMUL.FTZ R155, R185, UR40 ;  /* 0x00000028b99b7c20 */ /* 0x000fc40008410000 */
[----:B------:R-:W-:Y:S02]  /*9240*/  FMUL.FTZ R31, R181, UR40 ;  /* 0x00000028b51f7c20 */ /* 0x000fe40008410000 */
[----:B------:R-:W-:Y:S02]  /*9250*/  FMUL.FTZ R14, R179, UR40 ;  /* 0x00000028b30e7c20 */ /* 0x000fe40008410000 */
[----:B------:R-:W-:Y:S02]  /*9260*/  FMUL.FTZ R13, R190, UR40 ;  /* 0x00000028be0d7c20 */ /* 0x000fe40008410000 */
[C---:B------:R-:W-:Y:S02]  /*9270*/  FMUL.FTZ R144, R164.reuse, UR40 ;  /* 0x00000028a4907c20 */ /* 0x040fe40008410000 */
[----:B------:R-:W-:Y:S02]  /*9280*/  FFMA.FTZ R143, R164, UR41, -R143 ;  /* 0x00000029a48f7c23 */ /* 0x000fe4000801088f */
[----:B------:R-:W-:-:S02]  /*9290*/  FFMA.FTZ R164, R172, UR41, R151 ;  /* 0x00000029aca47c23 */ /* 0x000fc40008010097 */
[----:B0-----:R-:W-:Y:S02]  /*92a0*/  FFMA.FTZ R132, R148, UR41, -R131 ;  /* 0x0000002994847c23 */ /* 0x001fe40008010883 */
[----:B------:R-:W-:Y:S02]  /*92b0*/  FFMA.FTZ R125, R156, UR41, R135 ;  /* 0x000000299c7d7c23 */ /* 0x000fe40008010087 */
[----:B------:R-:W-:Y:S02]  /*92c0*/  FFMA.FTZ R155, R186, UR41, -R155 ;  /* 0x00000029ba9b7c23 */ /* 0x000fe4000801089b */
[----:B------:R-:W-:Y:S02]  /*92d0*/  FFMA.FTZ R31, R182, UR41, -R31 ;  /* 0x00000029b61f7c23 */ /* 0x000fe4000801081f */
        /* <DEDUP_REMOVED lines=13> */
[----:B------:R-:W-:-:S02]  /*93b0*/  FFMA.FTZ R131, R160, UR41, -R131 ;  /* 0x00000029a0837c23 */ /* 0x000fc40008010883 */
[----:B------:R-:W-:Y:S02]  /*93c0*/  FFMA.FTZ R133, R2, UR41, R133 ;  /* 0x0000002902857c23 */ /* 0x000fe40008010085 */
[----:B------:R-:W-:Y:S02]  /*93d0*/  FFMA.FTZ R135, R158, UR41, -R135 ;  /* 0x000000299e877c23 */ /* 0x000fe40008010887 */
[----:B------:R-:W-:Y:S02]  /*93e0*/  FFMA.FTZ R139, R124, UR41, -R139 ;  /* 0x000000297c8b7c23 */ /* 0x000fe4000801088b */
[----:B------:R-:W-:Y:S02]  /*93f0*/  FFMA.FTZ R141, R22, UR41, R141 ;  /* 0x00000029168d7c23 */ /* 0x000fe4000801008d */
[----:B------:R-:W-:Y:S02]  /*9400*/  FFMA.FTZ R144, R165, UR41, R144 ;  /* 0x00000029a5907c23 */ /* 0x000fe40008010090 */
[----:B------:R-:W-:-:S02]  /*9410*/  FFMA.FTZ R161, R170, UR41, R161 ;  /* 0x00000029aaa17c23 */ /* 0x000fc400080100a1 */
        /* <DEDUP_REMOVED lines=37> */
.L_x_10027:
[----:B------:R-:W-:Y:S05]  /*9670*/  BSYNC B0 ;  /* 0x0000000000007941 */ /* 0x000fea0003800000 */
.L_x_10026:
[----:B------:R-:W-:Y:S01]  /*9680*/  ULDC.64 UR28, c[0x0][0x2b8] ;  /* 0x0000ae00001c7ab9 */ /* 0x000fe20000000a00 */
[----:B------:R-:W-:Y:S01]  /*9690*/  FFMA.FTZ R191, R217, R146, R191 ;  /* 0x00000092d9bf7223 */ /* 0x000fe200000100bf */
[----:B------:R-:W-:Y:S01]  /*96a0*/  USHF.R.U32.HI UR31, URZ, 0x1, UR29 ;  /* 0x000000013f1f7899 */ /* 0x000fe2000801161d */
[----:B------:R-:W-:Y:S01]  /*96b0*/  FADD.FTZ R188, R188, R193 ;  /* 0x000000c1bcbc7221 */ /* 0x000fe20000010000 */
[----:B------:R-:W-:Y:S01]  /*96c0*/  USHF.R.U64 UR30, UR28, 0x1, UR29 ;  /* 0x000000011c1e7899 */ /* 0x000fe2000800121d */
[----:B------:R-:W-:Y:S01]  /*96d0*/  FADD.FTZ R184, R184, R191 ;  /* 0x000000bfb8b87221 */ /* 0x000fe20000010000 */
[----:B------:R-:W-:Y:S01]  /*96e0*/  UIMAD UR31, UR31, UR34, URZ ;  /* 0x000000221f1f72a4 */ /* 0x000fe2000f8e023f */
[-C--:B------:R-:W-:Y:S01]  /*96f0*/  FMUL.FTZ R191, R22, R71.reuse ;  /* 0x0000004716bf7220 */ /* 0x080fe20000410000 */
[----:B------:R-:W-:Y:S01]  /*9700*/  UIMAD.WIDE.U32 UR28, UR30, UR34, URZ ;  /* 0x000000221e1c72a5 */ /* 0x000fe2000f8e003f */
[-C--:B0-----:R-:W-:Y:S01]  /*9710*/  FMUL.FTZ R15, R124, R71.reuse ;  /* 0x000000477c0f7220 */ /* 0x081fe20000410000 */
[----:B------:R-:W-:Y:S01]  /*9720*/  UIMAD UR37, UR35, UR30, UR31 ;  /* 0x0000001e232572a4 */ /* 0x000fe2000f8e021f */
[----:B------:R-:W-:Y:S01]  /*9730*/  FFMA.FTZ R124, R118, -R71, R221 ;  /* 0x80000047767c7223 */ /* 0x000fe200000100dd */
[----:B------:R-:W-:Y:S01]  /*9740*/  ULDC UR38, c[0x0][0x174] ;  /* 0x00005d0000267ab9 */ /* 0x000fe20000000800 */
[----:B------:R-:W-:Y:S01]  /*9750*/  FMUL.FTZ R12, R174, R191 ;  /* 0x000000bfae0c7220 */ /* 0x000fe20000410000 */
[----:B------:R-:W-:Y:S01]  /*9760*/  ULDC.64 UR30, c[0x0][0x2c0] ;  /* 0x0000b000001e7ab9 */ /* 0x000fe20000000a00 */
[----:B------:R-:W-:Y:S01]  /*9770*/  FMUL.FTZ R193, R157, R69 ;  /* 0x000000459dc17220 */ /* 0x000fe20000410000 */
[----:B------:R-:W-:Y:S01]  /*9780*/  UIADD3 UR29, UR37, UR29, URZ ;  /* 0x0000001d251d7290 */ /* 0x000fe2000fffe03f */
[----:B------:R-:W-:Y:S01]  /*9790*/  FMUL.FTZ R192, R16, R192 ;  /* 0x000000c010c07220 */ /* 0x000fe20000410000 */
[----:B------:R-:W-:Y:S01]  /*97a0*/  UIMAD UR37, UR36, UR30, URZ ;  /* 0x0000001e242572a4 */ /* 0x000fe2000f8e023f */
[----:B------:R-:W-:Y:S01]  /*97b0*/  FADD.FTZ R188, R188, R195 ;  /* 0x000000c3bcbc7221 */ /* 0x000fe20000010000 */
[----:B------:R-:W-:Y:S01]  /*97c0*/  BSSY B0, `(.L_x_10028) ;  /* 0x000004a000007945 */ /* 0x000fe20003800000 */
[-C--:B------:R-:W-:Y:S01]  /*97d0*/  FFMA.FTZ R195, R124, R15.reuse, -R12 ;  /* 0x0000000f7cc37223 */ /* 0x080fe2000001080c */
[----:B------:R-:W-:Y:S01]  /*97e0*/  UIMAD UR37, UR20, UR31, UR37 ;  /* 0x0000001f142572a4 */ /* 0x000fe2000f8e0225 */
[----:B------:R-:W-:Y:S01]  /*97f0*/  FMUL.FTZ R15, R174, R15 ;  /* 0x0000000fae0f7220 */ /* 0x000fe20000410000 */
[----:B------:R-:W-:Y:S01]  /*9800*/  UIMAD.WIDE.U32 UR30, UR20, UR30, UR28 ;  /* 0x0000001e141e72a5 */ /* 0x000fe2000f8e001c */
[-C--:B------:R-:W-:Y:S01]  /*9810*/  FMUL.FTZ R197, R158, R69.reuse ;  /* 0x000000459ec57220 */ /* 0x080fe20000410000 */
[----:B------:R-:W-:Y:S01]  /*9820*/  ISETP.GE.AND P1, PT, R145, 0x41, PT ;  /* 0x000000419100780c */ /* 0x000fe20003f26270 */
[----:B------:R-:W-:Y:S01]  /*9830*/  FFMA.FTZ R226, R120, -R69, R226 ;  /* 0x8000004578e27223 */ /* 0x000fe200000100e2 */
[----:B------:R-:W-:Y:S01]  /*9840*/  ULDC.64 UR28, c[0x0][0x320] ;  /* 0x0000c800001c7ab9 */ /* 0x000fe20000000a00 */
[----:B------:R-:W-:Y:S01]  /*9850*/  FMUL.FTZ R14, R176, R193 ;  /* 0x000000c1b00e7220 */ /* 0x000fe20000410000 */
[----:B------:R-:W-:Y:S01]  /*9860*/  UIADD3 UR37, UR37, UR31, URZ ;  /* 0x0000001f25257290 */ /* 0x000fe2000fffe03f */
[----:B------:R-:W-:Y:S01]  /*9870*/  FFMA.FTZ R13, R223, R142, R192 ;  /* 0x0000008edf0d7223 */ /* 0x000fe200000100c0 */
[----:B------:R-:W-:Y:S01]  /*9880*/  ULEA UR31, UP0, UR30, UR28, 0x3 ;  /* 0x0000001c1e1f7291 */ /* 0x000fe2000f80183f */
[----:B------:R-:W-:Y:S01]  /*9890*/  FFMA.FTZ R12, R124, R191, R15 ;  /* 0x000000bf7c0c7223 */ /* 0x000fe2000001000f */
[----:B------:R-:W-:Y:S01]  /*98a0*/  UIADD3 UR28, UR6, -UR38, URZ ;  /* 0x80000026061c7290 */ /* 0x000fe2000fffe03f */
[-C--:B------:R-:W-:Y:S01]  /*98b0*/  FFMA.FTZ R15, R226, R197.reuse, -R14 ;  /* 0x000000c5e20f7223 */ /* 0x080fe2000001080e */
[----:B------:R-:W-:Y:S01]  /*98c0*/  ULEA.HI.X UR29, UR30, UR29, UR37, 0x3, UP0 ;  /* 0x0000001d1e1d7291 */ /* 0x000fe200080f1c25 */
[----:B------:R-:W-:Y:S01]  /*98d0*/  FADD.FTZ R13, R184, R13 ;  /* 0x0000000db80d7221 */ /* 0x000fe20000010000 */
[----:B------:R-:W-:Y:S01]  /*98e0*/  UIMAD UR28, UR28, -0x400, URZ ;  /* 0xfffffc001c1c78a4 */ /* 0x000fe2000f8e023f */
[----:B------:R-:W-:Y:S01]  /*98f0*/  FMUL.FTZ R197, R176, R197 ;  /* 0x000000c5b0c57220 */ /* 0x000fe20000410000 */
[----:B------:R-:W-:Y:S01]  /*9900*/  ISETP.GE.AND P2, PT, R145, 0x61, PT ;  /* 0x000000619100780c */ /* 0x000fe20003f46270 */
[----:B------:R-:W-:Y:S01]  /*9910*/  FADD.FTZ R13, R13, R12 ;  /* 0x0000000c0d0d7221 */ /* 0x000fe20000010000 */
[----:B------:R-:W-:Y:S01]  /*9920*/  LEA R12, P0, R102, UR31, 0x2 ;  /* 0x0000001f660c7c11 */ /* 0x000fe2000f8010ff */
[----:B------:R-:W-:Y:S01]  /*9930*/  FFMA.FTZ R14, R226, R193, R197 ;  /* 0x000000c1e20e7223 */ /* 0x000fe200000100c5 */
[----:B------:R-:W-:Y:S01]  /*9940*/  MOV R201, UR28 ;  /* 0x0000001c00c97c02 */ /* 0x000fe20008000f00 */
[----:B------:R-:W-:Y:S01]  /*9950*/  FADD.FTZ R188, R188, R195 ;  /* 0x000000c3bcbc7221 */ /* 0x000fe20000010000 */
[----:B------:R-:W-:Y:S01]  /*9960*/  USHF.L.U32 UR28, UR8, 0x2, URZ ;  /* 0x00000002081c7899 */ /* 0x000fe2000800063f */
[-C--:B------:R-:W-:Y:S01]  /*9970*/  FMUL.FTZ R195, R2, R67.reuse ;  /* 0x0000004302c37220 */ /* 0x080fe20000410000 */
[----:B------:R-:W-:Y:S01]  /*9980*/  ULDC.64 UR30, c[0x0][0x2d0] ;  /* 0x0000b400001e7ab9 */ /* 0x000fe20000000a00 */
[----:B------:R-:W-:Y:S01]  /*9990*/  FADD.FTZ R14, R13, R14 ;  /* 0x0000000e0d0e7221 */ /* 0x000fe20000010000 */
[----:B------:R-:W-:Y:S01]  /*99a0*/  LEA.HI.X R13, R102, UR29, RZ, 0x2, P0 ;  /* 0x0000001d660d7c11 */ /* 0x000fe200080f14ff */
[-C--:B------:R-:W-:Y:S01]  /*99b0*/  FMUL.FTZ R197, R160, R67.reuse ;  /* 0x00000043a0c57220 */ /* 0x080fe20000410000 */
[----:B------:R-:W-:Y:S01]  /*99c0*/  USHF.L.U64.HI UR29, UR8, 0x2, UR9 ;  /* 0x00000002081d7899 */ /* 0x000fe20008010209 */
[----:B------:R-:W-:Y:S01]  /*99d0*/  FFMA.FTZ R224, R122, -R67, R224 ;  /* 0x800000437ae07223 */ /* 0x000fe200000100e0 */
[----:B------:R-:W-:Y:S01]  /*99e0*/  MOV R203, UR28 ;  /* 0x0000001c00cb7c02 */ /* 0x000fe20008000f00 */
[----:B------:R-:W-:Y:S01]  /*99f0*/  FMUL.FTZ R158, R178, R195 ;  /* 0x000000c3b29e7220 */ /* 0x000fe20000410000 */
[----:B------:R-:W-:Y:S01]  /*9a00*/  ISETP.GE.AND P0, PT, R145, 0x21, PT ;  /* 0x000000219100780c */ /* 0x000fe20003f06270 */
[----:B------:R-:W-:Y:S01]  /*9a10*/  FMUL.FTZ R160, R156, R62 ;  /* 0x0000003e9ca07220 */ /* 0x000fe20000410000 */
[----:B------:R-:W-:Y:S01]  /*9a20*/  UIMAD UR29, UR29, UR30, URZ ;  /* 0x0000001e1d1d72a4 */ /* 0x000fe2000f8e023f */
[----:B------:R-:W-:-:S03]  /*9a30*/  IMAD.WIDE R12, R201, 0x4, R12 ;  /* 0x00000004c90c7825 */ /* 0x000fc600078e020c */
[----:B------:R-:W-:Y:S01]  /*9a40*/  UIMAD UR29, UR28, UR31, UR29 ;  /* 0x0000001f1c1d72a4 */ /* 0x000fe2000f8e021d */
[-C--:B------:R-:W-:Y:S02]  /*9a50*/  FMUL.FTZ R182, R148, R62.reuse ;  /* 0x0000003e94b67220 */ /* 0x080fe40000410000 */
[----:B------:R-:W-:Y:S02]  /*9a60*/  FADD.FTZ R15, R188, R15 ;  /* 0x0000000fbc0f7221 */ /* 0x000fe40000010000 */
[----:B------:R-:W-:Y:S02]  /*9a70*/  FFMA.FTZ R158, R224, R197, -R158 ;  /* 0x000000c5e09e7223 */ /* 0x000fe4000001089e */
[----:B------:R-:W-:Y:S02]  /*9a80*/  FFMA.FTZ R148, R113, -R62, R225 ;  /* 0x8000003e71947223 */ /* 0x000fe400000100e1 */
[----:B------:R-:W-:Y:S02]  /*9a90*/  FMUL.FTZ R201, R167, R160 ;  /* 0x000000a0a7c97220 */ /* 0x000fe40000410000 */
[----:B------:R-:W-:-:S02]  /*9aa0*/  FADD.FTZ R15, R15, R158 ;  /* 0x0000009e0f0f7221 */ /* 0x000fc40000010000 */
[----:B------:R-:W-:Y:S02]  /*9ab0*/  FFMA.FTZ R184, R148, R182, -R201 ;  /* 0x000000b694b87223 */ /* 0x000fe400000108c9 */
[----:B------:R-:W-:Y:S02]  /*9ac0*/  FMUL.FTZ R197, R178, R197 ;  /* 0x000000c5b2c57220 */ /* 0x000fe40000410000 */
[----:B------:R-:W-:Y:S01]  /*9ad0*/  FADD.FTZ R184, R15, R184 ;  /* 0x000000b80fb87221 */ /* 0x000fe20000010000 */
[----:B------:R-:W-:Y:S01]  /*9ae0*/  IADD3 R15, R102, 0x20, RZ ;  /* 0x00000020660f7810 */ /* 0x000fe20007ffe0ff */
[----:B------:R-:W-:Y:S02]  /*9af0*/  FFMA.FTZ R197, R224, R195, R197 ;  /* 0x000000c3e0c57223 */ /* 0x000fe400000100c5 */
[----:B------:R-:W-:Y:S01]  /*9b00*/  FFMA.FTZ R158, R115, -R56, R229 ;  /* 0x80000038739e7223 */ /* 0x000fe200000100e5 */
[----:B------:R-:W-:Y:S01]  /*9b10*/  LEA.HI.SX32 R15, R15, R102, 0x1b ;  /* 0x000000660f0f7211 */ /* 0x000fe200078fdaff */
[----:B------:R-:W-:-:S02]  /*9b20*/  FADD.FTZ R14, R14, R197 ;  /* 0x000000c50e0e7221 */ /* 0x000fc40000010000 */
[----:B------:R-:W-:Y:S02]  /*9b30*/  FMUL.FTZ R197, R167, R182 ;  /* 0x000000b6a7c57220 */ /* 0x000fe40000410000 */
[-C--:B------:R-:W-:Y:S01]  /*9b40*/  FMUL.FTZ R182, R189, R56.reuse ;  /* 0x00000038bdb67220 */ /* 0x080fe20000410000 */
[----:B------:R-:W0:Y:S01]  /*9b50*/  LDS R15, [R15.X4+0x8c0] ;  /* 0x0008c0000f0f7984 */ /* 0x000e220000004800 */
[----:B------:R-:W-:Y:S02]  /*9b60*/  FMUL.FTZ R189, R3, R56 ;  /* 0x0000003803bd7220 */ /* 0x000fe40000410000 */
[----:B------:R-:W-:-:S04]  /*9b70*/  IMAD.WIDE.U32 R12, R203, c[0x0][0x2d0], R12 ;  /* 0x0000b400cb0c7a25 */ /* 0x000fc800078e000c */
[-C--:B------:R-:W-:Y:S01]  /*9b80*/  FMUL.FTZ R201, R23, R189.reuse ;  /* 0x000000bd17c97220 */ /* 0x080fe20000410000 */
[----:B------:R-:W-:Y:S01]  /*9b90*/  IADD3 R13, R13, UR29, RZ ;  /* 0x0000001d0d0d7c10 */ /* 0x000fe2000fffe0ff */
[----:B------:R-:W-:Y:S02]  /*9ba0*/  FFMA.FTZ R197, R148, R160, R197 ;  /* 0x000000a094c57223 */ /* 0x000fe400000100c5 */
[-C--:B------:R-:W-:Y:S02]  /*9bb0*/  FFMA.FTZ R203, R158, R182.reuse, -R201 ;  /* 0x000000b69ecb7223 */ /* 0x080fe400000108c9 */
[----:B------:R-:W-:Y:S02]  /*9bc0*/  FMUL.FTZ R182, R23, R182 ;  /* 0x000000b617b67220 */ /* 0x000fe40000410000 */
[----:B------:R-:W-:Y:S01]  /*9bd0*/  FADD.FTZ R14, R14, R197 ;  /* 0x000000c50e0e7221 */ /* 0x000fe20000010000 */
[----:B------:R-:W-:Y:S01]  /*9be0*/  IADD3 R197, R102, 0x40, RZ ;  /* 0x0000004066c57810 */ /* 0x000fe20007ffe0ff */
[----:B------:R-:W-:-:S02]  /*9bf0*/  FFMA.FTZ R201, R158, R189, R182 ;  /* 0x000000bd9ec97223 */ /* 0x000fc400000100b6 */
[----:B------:R-:W-:Y:S01]  /*9c00*/  FADD.FTZ R184, R184, R203 ;  /* 0x000000cbb8b87221 */ /* 0x000fe20000010000 */
[----:B------:R-:W-:Y:S01]  /*9c10*/  LEA.HI.SX32 R197, R197, R102, 0x1b ;  /* 0x00000066c5c57211 */ /* 0x000fe200078fdaff */
[----:B------:R-:W-:Y:S01]  /*9c20*/  FADD.FTZ R182, R14, R201 ;  /* 0x000000c90eb67221 */ /* 0x000fe20000010000 */
[----:B------:R-:W-:Y:S01]  /*9c30*/  IADD3 R201, R102, 0x60, RZ ;  /* 0x0000006066c97810 */ /* 0x000fe20007ffe0ff */
[----:B------:R-:W-:Y:S05]  /*9c40*/  @!P0 BRA `(.L_x_10029) ;  /* 0x0000001000008947 */ /* 0x000fea0003800000 */
[----:B0-----:R0:W-:Y:S02]  /*9c50*/  RED.E.ADD.F32.FTZ.RN.STRONG.GPU [R12.64+-0xf80], R15 ;  /* 0xfff0800f0c00798e */ /* 0x0011e4000c10e7a0 */
.L_x_10029:
[----:B------:R-:W-:Y:S05]  /*9c60*/  BSYNC B0 ;  /* 0x0000000000007941 */ /* 0x000fea0003800000 */
.L_x_10028:
[----:B------:R-:W1:Y:S01]  /*9c70*/  LDS R197, [R197.X4+0x940] ;  /* 0x00094000c5c57984 */ /* 0x000e620000004800 */
[----:B------:R-:W-:Y:S01]  /*9c80*/  BSSY B0, `(.L_x_10030) ;  /* 0x0000004000007945 */ /* 0x000fe20003800000 */
[----:B------:R-:W-:Y:S01]  /*9c90*/  LEA.HI.SX32 R201, R201, R102, 0x1b ;  /* 0x00000066c9c97211 */ /* 0x000fe200078fdaff */
[----:B------:R-:W-:Y:S05]  /*9ca0*/  @!P1 BRA `(.L_x_10031) ;  /* 0x0000001000009947 */ /* 0x000fea0003800000 */
[----:B-1----:R1:W-:Y:S02]  /*9cb0*/  RED.E.ADD.F32.FTZ.RN.STRONG.GPU [R12.64+-0xf00], R197 ;  /* 0xfff100c50c00798e */ /* 0x0023e4000c10e7a0 */
.L_x_10031:
[----:B------:R-:W-:Y:S05]  /*9cc0*/  BSYNC B0 ;  /* 0x0000000000007941 */ /* 0x000fea0003800000 */
.L_x_10030:
[----:B------:R-:W2:Y:S01]  /*9cd0*/  LDS R201, [R201.X4+0x9c0] ;  /* 0x0009c000c9c97984 */ /* 0x000ea20000004800 */
[----:B------:R-:W-:Y:S01]  /*9ce0*/  BSSY B0, `(.L_x_10032) ;  /* 0x0000005000007945 */ /* 0x000fe20003800000 */
[C---:B0-----:R-:W-:Y:S02]  /*9cf0*/  IADD3 R15, R102.reuse, 0x80, RZ ;  /* 0x00000080660f7810 */ /* 0x041fe40007ffe0ff */
[----:B-1----:R-:W-:Y:S01]  /*9d00*/  IADD3 R197, R102, 0xa0, RZ ;  /* 0x000000a066c57810 */ /* 0x002fe20007ffe0ff */
[----:B------:R-:W-:Y:S05]  /*9d10*/  @!P2 BRA `(.L_x_10033) ;  /* 0x000000100000a947 */ /* 0x000fea0003800000 */
[----:B--2---:R0:W-:Y:S02]  /*9d20*/  RED.E.ADD.F32.FTZ.RN.STRONG.GPU [R12.64+-0xe80], R201 ;  /* 0xfff180c90c00798e */ /* 0x0041e4000c10e7a0 */
.L_x_10033:
[----:B------:R-:W-:Y:S05]  /*9d30*/  BSYNC B0 ;  /* 0x0000000000007941 */ /* 0x000fea0003800000 */
.L_x_10032:
        /* <DEDUP_REMOVED lines=14> */
.L_x_10035:
[----:B------:R-:W-:Y:S05]  /*9e20*/  BSYNC B0 ;  /* 0x0000000000007941 */ /* 0x000fea0003800000 */
.L_x_10034:
[----:B------:R-:W1:Y:S01]  /*9e30*/  LDS R197, [R197.X4+0xac0] ;  /* 0x000ac000c5c57984 */ /* 0x000e620000004800 */
[----:B------:R-:W-:Y:S01]  /*9e40*/  BSSY B0, `(.L_x_10036) ;  /* 0x0000005000007945 */ /* 0x000fe20003800000 */
[----:B0-----:R-:W-:Y:S02]  /*9e50*/  IADD3 R15, R102, 0xe0, RZ ;  /* 0x000000e0660f7810 */ /* 0x001fe40007ffe0ff */
[----:B------:R-:W-:Y:S01]  /*9e60*/  LEA.HI.SX32 R201, R201, R102, 0x1b ;  /* 0x00000066c9c97211 */ /* 0x000fe200078fdaff */
[----:B------:R-:W-:Y:S05]  /*9e70*/  @!P0 BRA `(.L_x_10037) ;  /* 0x0000001000008947 */ /* 0x000fea0003800000 */
[----:B-1----:R0:W-:Y:S02]  /*9e80*/  RED.E.ADD.F32.FTZ.RN.STRONG.GPU [R12.64+-0xd80], R197 ;  /* 0xfff280c50c00798e */ /* 0x0021e4000c10e7a0 */
.L_x_10037:
[----:B------:R-:W-:Y:S05]  /*9e90*/  BSYNC B0 ;  /* 0x0000000000007941 */ /* 0x000fea0003800000 */
.L_x_10036:
[----:B------:R-:W2:Y:S01]  /*9ea0*/  LDS R201, [R201.X4+0xb40] ;  /* 0x000b4000c9c97984 */ /* 0x000ea20000004800 */
[----:B------:R-:W-:Y:S01]  /*9eb0*/  BSSY B0, `(.L_x_10038) ;  /* 0x0000005000007945 */ /* 0x000fe20003800000 */
[----:B01----:R-:W-:-:S02]  /*9ec0*/  IADD3 R197, R102, 0x100, RZ ;  /* 0x0000010066c57810 */ /* 0x003fc40007ffe0ff */
[----:B------:R-:W-:Y:S01]  /*9ed0*/  LEA.HI.SX32 R15, R15, R102, 0x1b ;  /* 0x000000660f0f7211 */ /* 0x000fe200078fdaff */
[----:B------:R-:W-:Y:S05]  /*9ee0*/  @!P1 BRA `(.L_x_10039) ;  /* 0x0000001000009947 */ /* 0x000fea0003800000 */
[----:B--2---:R0:W-:Y:S02]  /*9ef0*/  RED.E.ADD.F32.FTZ.RN.STRONG.GPU [R12.64+-0xd00], R201 ;  /* 0xfff300c90c00798e */ /* 0x0041e4000c10e7a0 */
.L_x_10039:
[----:B------:R-:W-:Y:S05]  /*9f00*/  BSYNC B0 ;  /* 0x0000000000007941 */ /* 0x000fea0003800000 */
.L_x_10038:
[----:B------:R-:W1:Y:S01]  /*9f10*/  LDS R15, [R15.X4+0xbc0] ;  /* 0x000bc0000f0f7984 */ /* 0x000e620000004800 */
[----:B------:R-:W-:Y:S01]  /*9f20*/  BSSY B0, `(.L_x_10040) ;  /* 0x0000005000007945 */ /* 0x000fe20003800000 */
[----:B0-2---:R-:W-:Y:S02]  /*9f30*/  IADD3 R201, R102, 0x120, RZ ;  /* 0x0000012066c97810 */ /* 0x005fe40007ffe0ff */
[----:B------:R-:W-:Y:S01]  /*9f40*/  LEA.HI.SX32 R197, R197, R102, 0x1b ;  /* 0x00000066c5c57211 */ /* 0x000fe200078fdaff */
[----:B------:R-:W-:Y:S05]  /*9f50*/  @!P2 BRA `(.L_x_10041) ;  /* 0x000000100000a947 */ /* 0x000fea0003800000 */
[----:B-1----:R0:W-:Y:S02]  /*9f60*/  RED.E.ADD.F32.FTZ.RN.STRONG.GPU [R12.64+-0xc80], R15 ;  /* 0xfff3800f0c00798e */ /* 0x0021e4000c10e7a0 */
.L_x_10041:
[----:B------:R-:W-:Y:S05]  /*9f70*/  BSYNC B0 ;  /* 0x0000000000007941 */ /* 0x000fea0003800000 */
.L_x_10040:
[----:B------:R-:W2:Y:S01]  /*9f80*/  LDS R197, [R197.X4+0xc40] ;  /* 0x000c4000c5c57984 */ /* 0x000ea20000004800 */
[----:B------:R-:W-:Y:S01]  /*9f90*/  BSSY B0, `(.L_x_10042) ;  /* 0x0000005000007945 */ /* 0x000fe20003800000 */
[----:B01----:R-:W-:Y:S02]  /*9fa0*/  IADD3 R15, R102, 0x140, RZ ;  /* 0x00000140660f7810 */ /* 0x003fe40007ffe0ff */
[----:B------:R-:W-:Y:S01]  /*9fb0*/  LEA.HI.SX32 R201, R201, R102, 0x1b ;  /* 0x00000066c9c97211 */ /* 0x000fe200078fdaff */
[----:B------:R-:W-:Y:S05]  /*9fc0*/  @!P3 BRA `(.L_x_10043) ;  /* 0x000000100000b947 */ /* 0x000fea0003800000 */
[----:B--2---:R0:W-:Y:S02]  /*9fd0*/  RED.E.ADD.F32.FTZ.RN.STRONG.GPU [R12.64+-0xc00], R197 ;  /* 0xfff400c50c00798e */ /* 0x0041e4000c10e7a0 */
.L_x_10043:
[----:B------:R-:W-:Y:S05]  /*9fe0*/  BSYNC B0 ;  /* 0x0000000000007941 */ /* 0x000fea0003800000 */
.L_x_10042:
[----:B------:R-:W1:Y:S01]  /*9ff0*/  LDS R201, [R201.X4+0xcc0] ;  /* 0x000cc000c9c97984 */ /* 0x000e620000004800 */
[----:B------:R-:W-:Y:S01]  /*a000*/  BSSY B0, `(.L_x_10044) ;  /* 0x0000004000007945 */ /* 0x000fe20003800000 */
[----:B------:R-:W-:Y:S01]  /*a010*/  LEA.HI.SX32 R15, R15, R102, 0x1b ;  /* 0x000000660f0f7211 */ /* 0x000fe200078fdaff */
[----:B------:R-:W-:Y:S05]  /*a020*/  @!P4 BRA `(.L_x_10045) ;  /* 0x000000100000c947 */ /* 0x000fea0003800000 */
[----:B-1----:R1:W-:Y:S02]  /*a030*/  RED.E.ADD.F32.FTZ.RN.STRONG.GPU [R12.64+-0xb80], R201 ;  /* 0xfff480c90c00798e */ /* 0x0023e4000c10e7a0 */
.L_x_10045:
[----:B------:R-:W-:Y:S05]  /*a040*/  BSYNC B0 ;  /* 0x0000000000007941 */ /* 0x000fea0003800000 */
.L_x_10044:
[----:B------:R-:W3:Y:S01]  /*a050*/  LDS R15, [R15.X4+0xd40] ;  /* 0x000d40000f0f7984 */ /* 0x000ee20000004800 */
[----:B------:R-:W-:Y:S01]  /*a060*/  BSSY B0, `(.L_x_10046) ;  /* 0x0000005000007945 */ /* 0x000fe20003800000 */
[----:B0-2---:R-:W-:-:S02]  /*a070*/  IADD3 R197, R102, 0x160, RZ ;  /* 0x0000016066c57810 */ /* 0x005fc40007ffe0ff */
[----:B-1----:R-:W-:Y:S01]  /*a080*/  IADD3 R201, R102, 0x180, RZ ;  /* 0x0000018066c97810 */ /* 0x002fe20007ffe0ff */
[----:B------:R-:W-:Y:S05]  /*a090*/  @!P5 BRA `(.L_x_10047) ;  /* 0x000000100000d947 */ /* 0x000fea0003800000 */
[----:B---3--:R0:W-:Y:S02]  /*a0a0*/  RED.E.ADD.F32.FTZ.RN.STRONG.GPU [R12.64+-0xb00], R15 ;  /* 0xfff5000f0c00798e */ /* 0x0081e4000c10e7a0 */
.L_x_10047:
[----:B------:R-:W-:Y:S05]  /*a0b0*/  BSYNC B0 ;  /* 0x0000000000007941 */ /* 0x000fea0003800000 */
.L_x_10046:
        /* <DEDUP_REMOVED lines=14> */
.L_x_10049:
[----:B------:R-:W-:Y:S05]  /*a1a0*/  BSYNC B0 ;  /* 0x0000000000007941 */ /* 0x000fea0003800000 */
.L_x_10048:
[----:B------:R-:W1:Y:S01]  /*a1b0*/  LDS R201, [R201.X4+0xe40] ;  /* 0x000e4000c9c97984 */ /* 0x000e620000004800 */
[----:B------:R-:W-:Y:S01]  /*a1c0*/  BSSY B0, `(.L_x_10050) ;  /* 0x0000005000007945 */ /* 0x000fe20003800000 */
[----:B0-----:R-:W-:-:S02]  /*a1d0*/  IADD3 R197, R102, 0x1c0, RZ ;  /* 0x000001c066c57810 */ /* 0x001fc40007ffe0ff */
[----:B------:R-:W-:Y:S01]  /*a1e0*/  LEA.HI.SX32 R15, R15, R102, 0x1b ;  /* 0x000000660f0f7211 */ /* 0x000fe200078fdaff */
[----:B------:R-:W-:Y:S05]  /*a1f0*/  @!P0 BRA `(.L_x_10051) ;  /* 0x0000001000008947 */ /* 0x000fea0003800000 */
[----:B-1----:R0:W-:Y:S02]  /*a200*/  RED.E.ADD.F32.FTZ.RN.STRONG.GPU [R12.64+-0xa00], R201 ;  /* 0xfff600c90c00798e */ /* 0x0021e4000c10e7a0 */
.L_x_10051:
[----:B------:R-:W-:Y:S05]  /*a210*/  BSYNC B0 ;  /* 0x0000000000007941 */ /* 0x000fea0003800000 */
.L_x_10050:
[----:B------:R-:W2:Y:S01]  /*a220*/  LDS R15, [R15.X4+0xec0] ;  /* 0x000ec0000f0f7984 */ /* 0x000ea20000004800 */
[----:B------:R-:W-:Y:S01]  /*a230*/  BSSY B0, `(.L_x_10052) ;  /* 0x0000005000007945 */ /* 0x000fe20003800000 */
[----:B01----:R-:W-:Y:S02]  /*a240*/  IADD3 R201, R102, 0x1e0, RZ ;  /* 0x000001e066c97810 */ /* 0x003fe40007ffe0ff */
[----:B------:R-:W-:Y:S01]  /*a250*/  LEA.HI.SX32 R197, R197, R102, 0x1b ;  /* 0x00000066c5c57211 */ /* 0x000fe200078fdaff */
[----:B------:R-:W-:Y:S05]  /*a260*/  @!P1 BRA `(.L_x_10053) ;  /* 0x0000001000009947 */ /* 0x000fea0003800000 */
[----:B--2---:R0:W-:Y:S02]  /*a270*/  RED.E.ADD.F32.FTZ.RN.STRONG.GPU [R12.64+-0x980], R15 ;  /* 0xfff6800f0c00798e */ /* 0x0041e4000c10e7a0 */
.L_x_10053:
[----:B------:R-:W-:Y:S05]  /*a280*/  BSYNC B0 ;  /* 0x0000000000007941 */ /* 0x000fea0003800000 */
.L_x_10052:
[----:B------:R-:W1:Y:S01]  /*a290*/  LDS R197, [R197.X4+0xf40] ;  /* 0x000f4000c5c57984 */ /* 0x000e620000004800 */
[----:B------:R-:W-:Y:S01]  /*a2a0*/  BSSY B0, `(.L_x_10054) ;  /* 0x0000004000007945 */ /* 0x000fe20003800000 */
[----:B------:R-:W-:Y:S01]  /*a2b0*/  LEA.HI.SX32 R201, R201, R102, 0x1b ;  /* 0x00000066c9c97211 */ /* 0x000fe200078fdaff */
[----:B------:R-:W-:Y:S05]  /*a2c0*/  @!P2 BRA `(.L_x_10055) ;  /* 0x000000100000a947 */ /* 0x000fea0003800000 */
[----:B-1----:R1:W-:Y:S02]  /*a2d0*/  RED.E.ADD.F32.FTZ.RN.STRONG.GPU [R12.64+-0x900], R197 ;  /* 0xfff700c50c00798e */ /* 0x0023e4000c10e7a0 */
.L_x_10055:
[----:B------:R-:W-:Y:S05]  /*a2e0*/  BSYNC B0 ;  /* 0x0000000000007941 */ /* 0x000fea0003800000 */
.L_x_10054:
[----:B------:R-:W3:Y:S01]  /*a2f0*/  LDS R201, [R201.X4+0xfc0] ;  /* 0x000fc000c9c97984 */ /* 0x000ee20000004800 */
[----:B------:R-:W-:Y:S01]  /*a300*/  BSSY B0, `(.L_x_10056) ;  /* 0x0000005000007945 */ /* 0x000fe20003800000 */
[----:B0-2---:R-:W-:-:S02]  /*a310*/  IADD3 R15, R102, 0x220, RZ ;  /* 0x00000220660f7810 */ /* 0x005fc40007ffe0ff */
[----:B------:R-:W-:Y:S01]  /*a320*/  LEA.HI.SX32 R149, R149, R102, 0x1b ;  /* 0x0000006695957211 */ /* 0x000fe200078fdaff */
[----:B------:R-:W-:Y:S05]  /*a330*/  @!P3 BRA `(.L_x_10057) ;  /* 0x000000100000b947 */ /* 0x000fea0003800000 */
[----:B---3--:R0:W-:Y:S02]  /*a340*/  RED.E.ADD.F32.FTZ.RN.STRONG.GPU [R12.64+-0x880], R201 ;  /* 0xfff780c90c00798e */ /* 0x0081e4000c10e7a0 */
.L_x_10057:
[----:B------:R-:W-:Y:S05]  /*a350*/  BSYNC B0 ;  /* 0x0000000000007941 */ /* 0x000fea0003800000 */
.L_x_10056:
[----:B------:R-:W2:Y:S01]  /*a360*/  LDS R149, [R149.X4+0x1040] ;  /* 0x0010400095957984 */ /* 0x000ea20000004800 */
[----:B------:R-:W-:Y:S01]  /*a370*/  BSSY B0, `(.L_x_10058) ;  /* 0x0000004000007945 */ /* 0x000fe20003800000 */
[----:B------:R-:W-:Y:S01]  /*a380*/  LEA.HI.SX32 R15, R15, R102, 0x1b ;  /* 0x000000660f0f7211 */ /* 0x000fe200078fdaff */
[----:B------:R-:W-:Y:S05]  /*a390*/  @!P4 BRA `(.L_x_10059) ;  /* 0x000000100000c947 */ /* 0x000fea0003800000 */
[----:B--2---:R2:W-:Y:S02]  /*a3a0*/  RED.E.ADD.F32.FTZ.RN.STRONG.GPU [R12.64+-0x800], R149 ;  /* 0xfff800950c00798e */ /* 0x0045e4000c10e7a0 */
.L_x_10059:
[----:B------:R-:W-:Y:S05]  /*a3b0*/  BSYNC B0 ;  /* 0x0000000000007941 */ /* 0x000fea0003800000 */
.L_x_10058:
[----:B------:R-:W4:Y:S01]  /*a3c0*/  LDS R15, [R15.X4+0x10c0] ;  /* 0x0010c0000f0f7984 */ /* 0x000f220000004800 */
[----:B------:R-:W-:Y:S01]  /*a3d0*/  BSSY B0, `(.L_x_10060) ;  /* 0x0000005000007945 */ /* 0x000fe20003800000 */
[C---:B--2---:R-:W-:Y:S02]  /*a3e0*/  IADD3 R149, R102.reuse, 0x240, RZ ;  /* 0x0000024066957810 */ /* 0x044fe40007ffe0ff */
[----:B-1----:R-:W-:Y:S01]  /*a3f0*/  IADD3 R197, R102, 0x260, RZ ;  /* 0x0000026066c57810 */ /* 0x002fe20007ffe0ff */
[----:B------:R-:W-:Y:S05]  /*a400*/  @!P5 BRA `(.L_x_10061) ;  /* 0x000000100000d947 */ /* 0x000fea0003800000 */
[----:B----4-:R1:W-:Y:S02]  /*a410*/  RED.E.ADD.F32.FTZ.RN.STRONG.GPU [R12.64+-0x780], R15 ;  /* 0xfff8800f0c00798e */ /* 0x0103e4000c10e7a0 */
.L_x_10061:
[----:B------:R-:W-:Y:S05]  /*a420*/  BSYNC B0 ;  /* 0x0000000000007941 */ /* 0x000fea0003800000 */
.L_x_10060:
        /* <DEDUP_REMOVED lines=14> */
.L_x_10063:
[----:B------:R-:W-:Y:S05]  /*a510*/  BSYNC B0 ;  /* 0x0000000000007941 */ /* 0x000fea0003800000 */
.L_x_10062:
[----:B------:R-:W2:Y:S01]  /*a520*/  LDS R197, [R197.X4+0x11c0] ;  /* 0x0011c000c5c57984 */ /* 0x000ea20000004800 */
[----:B------:R-:W-:Y:S01]  /*a530*/  BSSY B0, `(.L_x_10064) ;  /* 0x0000005000007945 */ /* 0x000fe20003800000 */
[----:B-1----:R-:W-:Y:S02]  /*a540*/  IADD3 R149, R102, 0x2a0, RZ ;  /* 0x000002a066957810 */ /* 0x002fe40007ffe0ff */
[----:B------:R-:W-:Y:S01]  /*a550*/  LEA.HI.SX32 R15, R15, R102, 0x1b ;  /* 0x000000660f0f7211 */ /* 0x000fe200078fdaff */
[----:B------:R-:W-:Y:S05]  /*a560*/  @!P0 BRA `(.L_x_10065) ;  /* 0x0000001000008947 */ /* 0x000fea0003800000 */
[----:B--2---:R1:W-:Y:S02]  /*a570*/  RED.E.ADD.F32.FTZ.RN.STRONG.GPU [R12.64+-0x680], R197 ;  /* 0xfff980c50c00798e */ /* 0x0043e4000c10e7a0 */
.L_x_10065:
[----:B------:R-:W-:Y:S05]  /*a580*/  BSYNC B0 ;  /* 0x0000000000007941 */ /* 0x000fea0003800000 */
.L_x_10064:
[----:B------:R-:W4:Y:S01]  /*a590*/  LDS R15, [R15.X4+0x1240] ;  /* 0x001240000f0f7984 */ /* 0x000f220000004800 */
[----:B------:R-:W-:Y:S01]  /*a5a0*/  BSSY B0, `(.L_x_10066) ;  /* 0x0000005000007945 */ /* 0x000fe20003800000 */
[----:B-12---:R-:W-:-:S02]  /*a5b0*/  IADD3 R197, R102, 0x2c0, RZ ;  /* 0x000002c066c57810 */ /* 0x006fc40007ffe0ff */
[----:B------:R-:W-:Y:S01]  /*a5c0*/  LEA.HI.SX32 R149, R149, R102, 0x1b ;  /* 0x0000006695957211 */ /* 0x000fe200078fdaff */
[----:B------:R-:W-:Y:S05]  /*a5d0*/  @!P1 BRA `(.L_x_10067) ;  /* 0x0000001000009947 */ /* 0x000fea0003800000 */
[----:B----4-:R1:W-:Y:S02]  /*a5e0*/  RED.E.ADD.F32.FTZ.RN.STRONG.GPU [R12.64+-0x600], R15 ;  /* 0xfffa000f0c00798e */ /* 0x0103e4000c10e7a0 */
.L_x_10067:
[----:B------:R-:W-:Y:S05]  /*a5f0*/  BSYNC B0 ;  /* 0x0000000000007941 */ /* 0x000fea0003800000 */
.L_x_10066:
[----:B------:R-:W2:Y:S01]  /*a600*/  LDS R149, [R149.X4+0x12c0] ;  /* 0x0012c00095957984 */ /* 0x000ea20000004800 */
[----:B------:R-:W-:Y:S01]  /*a610*/  BSSY B0, `(.L_x_10068) ;  /* 0x0000005000007945 */ /* 0x000fe20003800000 */
[----:B-1--4-:R-:W-:Y:S02]  /*a620*/  IADD3 R15, R102, 0x2e0, RZ ;  /* 0x000002e0660f7810 */ /* 0x012fe40007ffe0ff */
[----:B------:R-:W-:Y:S01]  /*a630*/  LEA.HI.SX32 R197, R197, R102, 0x1b ;  /* 0x00000066c5c57211 */ /* 0x000fe200078fdaff */
[----:B------:R-:W-:Y:S05]  /*a640*/  @!P2 BRA `(.L_x_10069) ;  /* 0x000000100000a947 */ /* 0x000fea0003800000 */
[----:B--2---:R1:W-:Y:S02]  /*a650*/  RED.E.ADD.F32.FTZ.RN.STRONG.GPU [R12.64+-0x580], R149 ;  /* 0xfffa80950c00798e */ /* 0x0043e4000c10e7a0 */
.L_x_10069:
[----:B------:R-:W-:Y:S05]  /*a660*/  BSYNC B0 ;  /* 0x0000000000007941 */ /* 0x000fea0003800000 */
.L_x_10068:
[----:B------:R-:W4:Y:S01]  /*a670*/  LDS R197, [R197.X4+0x1340] ;  /* 0x00134000c5c57984 */ /* 0x000f220000004800 */
[----:B------:R-:W-:Y:S01]  /*a680*/  BSSY B0, `(.L_x_10070) ;  /* 0x0000005000007945 */ /* 0x000fe20003800000 */
[----:B-12---:R-:W-:Y:S02]  /*a690*/  IADD3 R149, R102, 0x300, RZ ;  /* 0x0000030066957810 */ /* 0x006fe40007ffe0ff */
[----:B------:R-:W-:Y:S01]  /*a6a0*/  LEA.HI.SX32 R15, R15, R102, 0x1b ;  /* 0x000000660f0f7211 */ /* 0x000fe200078fdaff */
[----:B------:R-:W-:Y:S05]  /*a6b0*/  @!P3 BRA `(.L_x_10071) ;  /* 0x000000100000b947 */ /* 0x000fea0003800000 */
[----:B----4-:R1:W-:Y:S02]  /*a6c0*/  RED.E.ADD.F32.FTZ.RN.STRONG.GPU [R12.64+-0x500], R197 ;  /* 0xfffb00c50c00798e */ /* 0x0103e4000c10e7a0 */
.L_x_10071:
[----:B------:R-:W-:Y:S05]  /*a6d0*/  BSYNC B0 ;  /* 0x0000000000007941 */ /* 0x000fea0003800000 */
.L_x_10070:
[----:B------:R-:W2:Y:S01]  /*a6e0*/  LDS R15, [R15.X4+0x13c0] ;  /* 0x0013c0000f0f7984 */ /* 0x000ea20000004800 */
[----:B------:R-:W-:Y:S01]  /*a6f0*/  BSSY B0, `(.L_x_10072) ;  /* 0x0000004000007945 */ /* 0x000fe20003800000 */
[----:B------:R-:W-:Y:S01]  /*a700*/  LEA.HI.SX32 R149, R149, R102, 0x1b ;  /* 0x0000006695957211 */ /* 0x000fe200078fdaff */
[----:B------:R-:W-:Y:S05]  /*a710*/  @!P4 BRA `(.L_x_10073) ;  /* 0x000000100000c947 */ /* 0x000fea0003800000 */
[----:B--2---:R2:W-:Y:S02]  /*a720*/  RED.E.ADD.F32.FTZ.RN.STRONG.GPU [R12.64+-0x480], R15 ;  /* 0xfffb800f0c00798e */ /* 0x0045e4000c10e7a0 */
.L_x_10073:
[----:B------:R-:W-:Y:S05]  /*a730*/  BSYNC B0 ;  /* 0x0000000000007941 */ /* 0x000fea0003800000 */
.L_x_10072:
[----:B------:R-:W0:Y:S01]  /*a740*/  LDS R149, [R149.X4+0x1440] ;  /* 0x0014400095957984 */ /* 0x000e220000004800 */
[----:B------:R-:W-:Y:S01]  /*a750*/  BSSY B0, `(.L_x_10074) ;  /* 0x0000005000007945 */ /* 0x000fe20003800000 */
[----:B--2---:R-:W-:-:S02]  /*a760*/  IADD3 R15, R102, 0x320, RZ ;  /* 0x00000320660f7810 */ /* 0x004fc40007ffe0ff */
[----:B-1--4-:R-:W-:Y:S01]  /*a770*/  IADD3 R197, R102, 0x340, RZ ;  /* 0x0000034066c57810 */ /* 0x012fe20007ffe0ff */
[----:B------:R-:W-:Y:S05]  /*a780*/  @!P5 BRA `(.L_x_10075) ;  /* 0x000000100000d947 */ /* 0x000fea0003800000 */
[----:B0-----:R0:W-:Y:S02]  /*a790*/  RED.E.ADD.F32.FTZ.RN.STRONG.GPU [R12.64+-0x400], R149 ;  /* 0xfffc00950c00798e */ /* 0x0011e4000c10e7a0 */
.L_x_10075:
[----:B------:R-:W-:Y:S05]  /*a7a0*/  BSYNC B0 ;  /* 0x0000000000007941 */ /* 0x000fea0003800000 */
.L_x_10074:
        /* <DEDUP_REMOVED lines=14> */
.L_x_10077:
[----:B------:R-:W-:Y:S05]  /*a890*/  BSYNC B0 ;  /* 0x0000000000007941 */ /* 0x000fea0003800000 */
.L_x_10076:
[----:B------:R-:W1:Y:S01]  /*a8a0*/  LDS R197, [R197.X4+0x1540] ;  /* 0x00154000c5c57984 */ /* 0x000e620000004800 */
[----:B------:R-:W-:Y:S01]  /*a8b0*/  BSSY B0, `(.L_x_10078) ;  /* 0x0000005000007945 */ /* 0x000fe20003800000 */
[----:B0-----:R-:W-:-:S02]  /*a8c0*/  IADD3 R15, R102, 0x380, RZ ;  /* 0x00000380660f7810 */ /* 0x001fc40007ffe0ff */
[----:B------:R-:W-:Y:S01]  /*a8d0*/  LEA.HI.SX32 R149, R149, R102, 0x1b ;  /* 0x0000006695957211 */ /* 0x000fe200078fdaff */
[----:B------:R-:W-:Y:S05]  /*a8e0*/  @!P0 BRA `(.L_x_10079) ;  /* 0x0000001000008947 */ /* 0x000fea0003800000 */
[----:B-1----:R0:W-:Y:S02]  /*a8f0*/  RED.E.ADD.F32.FTZ.RN.STRONG.GPU [R12.64+-0x300], R197 ;  /* 0xfffd00c50c00798e */ /* 0x0021e4000c10e7a0 */
.L_x_10079:
[----:B------:R-:W-:Y:S05]  /*a900*/  BSYNC B0 ;  /* 0x0000000000007941 */ /* 0x000fea0003800000 */
.L_x_10078:
[----:B------:R-:W2:Y:S01]  /*a910*/  LDS R149, [R149.X4+0x15c0] ;  /* 0x0015c00095957984 */ /* 0x000ea20000004800 */
[----:B------:R-:W-:Y:S01]  /*a920*/  BSSY B0, `(.L_x_10080) ;  /* 0x0000005000007945 */ /* 0x000fe20003800000 */
[----:B------:R-:W-:Y:S02]  /*a930*/  IADD3 R145, R102, 0x3a0, RZ ;  /* 0x000003a066917810 */ /* 0x000fe40007ffe0ff */
[----:B------:R-:W-:Y:S01]  /*a940*/  LEA.HI.SX32 R15, R15, R102, 0x1b ;  /* 0x000000660f0f7211 */ /* 0x000fe200078fdaff */
[----:B------:R-:W-:Y:S05]  /*a950*/  @!P1 BRA `(.L_x_10081) ;  /* 0x0000001000009947 */ /* 0x000fea0003800000 */
[----:B--2---:R2:W-:Y:S02]  /*a960*/  RED.E.ADD.F32.FTZ.RN.STRONG.GPU [R12.64+-0x280], R149 ;  /* 0xfffd80950c00798e */ /* 0x0045e4000c10e7a0 */
.L_x_10081:
[----:B------:R-:W-:Y:S05]  /*a970*/  BSYNC B0 ;  /* 0x0000000000007941 */ /* 0x000fea0003800000 */
.L_x_10080:
[----:B------:R-:W4:Y:S01]  /*a980*/  LDS R15, [R15.X4+0x1640] ;  /* 0x001640000f0f7984 */ /* 0x000f220000004800 */
[----:B------:R-:W-:Y:S01]  /*a990*/  BSSY B0, `(.L_x_10082) ;  /* 0x0000005000007945 */ /* 0x000fe20003800000 */
[----:B--2---:R-:W-:Y:S02]  /*a9a0*/  IADD3 R149, R102, 0x3c0, RZ ;  /* 0x000003c066957810 */ /* 0x004fe40007ffe0ff */
[----:B------:R-:W-:Y:S01]  /*a9b0*/  LEA.HI.SX32 R145, R145, R102, 0x1b ;  /* 0x0000006691917211 */ /* 0x000fe200078fdaff */
[----:B------:R-:W-:Y:S05]  /*a9c0*/  @!P2 BRA `(.L_x_10083) ;  /* 0x000000100000a947 */ /* 0x000fea0003800000 */
[----:B----4-:R2:W-:Y:S02]  /*a9d0*/  RED.E.ADD.F32.FTZ.RN.STRONG.GPU [R12.64+-0x200], R15 ;  /* 0xfffe000f0c00798e */ /* 0x0105e4000c10e7a0 */
.L_x_10083:
[----:B------:R-:W-:Y:S05]  /*a9e0*/  BSYNC B0 ;  /* 0x0000000000007941 */ /* 0x000fea0003800000 */
.L_x_10082:
[----:B------:R-:W0:Y:S01]  /*a9f0*/  LDS R145, [R145.X4+0x16c0] ;  /* 0x0016c00091917984 */ /* 0x000e220000004800 */
[----:B------:R-:W-:Y:S01]  /*aa00*/  BSSY B0, `(.L_x_10084) ;  /* 0x0000005000007945 */ /* 0x000fe20003800000 */
[----:B--2-4-:R-:W-:-:S02]  /*aa10*/  IADD3 R15, R102, 0x3e0, RZ ;  /* 0x000003e0660f7810 */ /* 0x014fc40007ffe0ff */
[----:B------:R-:W-:Y:S01]  /*aa20*/  LEA.HI.SX32 R149, R149, R102, 0x1b ;  /* 0x0000006695957211 */ /* 0x000fe200078fdaff */
[----:B------:R-:W-:Y:S05]  /*aa30*/  @!P3 BRA `(.L_x_10085) ;  /* 0x000000100000b947 */ /* 0x000fea0003800000 */
[----:B0-----:R0:W-:Y:S02]  /*aa40*/  RED.E.ADD.F32.FTZ.RN.STRONG.GPU [R12.64+-0x180], R145 ;  /* 0xfffe80910c00798e */ /* 0x0011e4000c10e7a0 */
.L_x_10085:
[----:B------:R-:W-:Y:S05]  /*aa50*/  BSYNC B0 ;  /* 0x0000000000007941 */ /* 0x000fea0003800000 */
.L_x_10084:
[----:B------:R-:W2:Y:S01]  /*aa60*/  LDS R149, [R149.X4+0x1740] ;  /* 0x0017400095957984 */ /* 0x000ea20000004800 */
[----:B------:R-:W-:Y:S01]  /*aa70*/  BSSY B0, `(.L_x_10086) ;  /* 0x0000004000007945 */ /* 0x000fe20003800000 */
[----:B------:R-:W-:Y:S01]  /*aa80*/  LEA.HI.SX32 R15, R15, R102, 0x1b ;  /* 0x000000660f0f7211 */ /* 0x000fe200078fdaff */
[----:B------:R-:W-:Y:S05]  /*aa90*/  @!P4 BRA `(.L_x_10087) ;  /* 0x000000100000c947 */ /* 0x000fea0003800000 */
[----:B--2---:R2:W-:Y:S02]  /*aaa0*/  RED.E.ADD.F32.FTZ.RN.STRONG.GPU [R12.64+-0x100], R149 ;  /* 0xffff00950c00798e */ /* 0x0045e4000c10e7a0 */
.L_x_10087:
[----:B------:R-:W-:Y:S05]  /*aab0*/  BSYNC B0 ;  /* 0x0000000000007941 */ /* 0x000fea0003800000 */
.L_x_10086:
[----:B------:R-:W4:Y:S01]  /*aac0*/  LDS R15, [R15.X4+0x17c0] ;  /* 0x0017c0000f0f7984 */ /* 0x000f220000004800 */
[----:B------:R-:W-:Y:S01]  /*aad0*/  BSSY B0, `(.L_x_10088) ;  /* 0x0000003000007945 */ /* 0x000fe20003800000 */
[----:B------:R-:W-:Y:S05]  /*aae0*/  @!P5 BRA `(.L_x_10089) ;  /* 0x000000100000d947 */ /* 0x000fea0003800000 */
[----:B----4-:R4:W-:Y:S02]  /*aaf0*/  RED.E.ADD.F32.FTZ.RN.STRONG.GPU [R12.64+-0x80], R15 ;  /* 0xffff800f0c00798e */ /* 0x0109e4000c10e7a0 */
.L_x_10089:
[----:B------:R-:W-:Y:S05]  /*ab00*/  BSYNC B0 ;  /* 0x0000000000007941 */ /* 0x000fea0003800000 */
.L_x_10088:
        /* <DEDUP_REMOVED lines=13> */
[----:B------:R-:W-:Y:S01]  /*abe0*/  FMUL.FTZ R131, R178, R131 ;  /* 0x00000083b2837220 */ /* 0x000fe20000410000 */
[----:B------:R-:W-:Y:S01]  /*abf0*/  ISETP.NE.AND P2, PT, R102, RZ, PT ;  /* 0x000000ff6600720c */ /* 0x000fe20003f45270 */
[----:B------:R-:W-:Y:S01]  /*ac00*/  FMUL.FTZ R143, R16, R143 ;  /* 0x0000008f108f7220 */ /* 0x000fe20000410000 */
[----:B------:R-:W-:Y:S01]  /*ac10*/  BSSY B0, `(.L_x_10090) ;  /* 0x0000083000007945 */ /* 0x000fe20003800000 */
[----:B------:R-:W-:-:S02]  /*ac20*/  FADD.FTZ R61, R22, R61 ;  /* 0x0000003d163d7221 */ /* 0x000fc40000010000 */
[----:B------:R-:W-:Y:S02]  /*ac30*/  FFMA.FTZ R131, R224, R133, R131 ;  /* 0x00000085e0837223 */ /* 0x000fe40000010083 */
[----:B------:R-:W-:Y:S02]  /*ac40*/  FMUL.FTZ R150, R17, R150 ;  /* 0x0000009611967220 */ /* 0x000fe40000410000 */
[----:B------:R-:W-:Y:S02]  /*ac50*/  FFMA.FTZ R131, R122, R2, R131 ;  /* 0x000000027a837223 */ /* 0x000fe40000010083 */
        /* <DEDUP_REMOVED lines=126> */
.L_x_10091:
[----:B0-----:R-:W-:Y:S05]  /*b440*/  BSYNC B0 ;  /* 0x0000000000007941 */ /* 0x001fea0003800000 */
.L_x_10090:
        /* <DEDUP_REMOVED lines=8> */
.L_x_10013:
[----:B------:R-:W-:Y:S01]  /*b4d0*/  BAR.SYNC.DEFER_BLOCKING 0x0 ;  /* 0x0000000000007b1d */ /* 0x000fe20000010000 */
[----:B------:R-:W-:-:S05]  /*b4e0*/  MOV R3, 0x10 ;  /* 0x0000001000037802 */ /* 0x000fca0000000f00 */
[----:B------:R-:W-:Y:S01]  /*b4f0*/  IMAD.WIDE R2, R98, R3, UR18 ;  /* 0x0000001262027e25 */ /* 0x000fe2000f8e0203 */
[----:B------:R-:W-:Y:S01]  /*b500*/  F2FP.BF16.PACK_AB R35, R0, R35 ;  /* 0x000000230023723e */ /* 0x000fe200000010ff */
[----:B------:R-:W-:Y:S01]  /*b510*/  UIADD3 UR7, UR21, -0x1, URZ ;  /* 0xffffffff15077890 */ /* 0x000fe2000fffe03f */
[----:B------:R-:W-:Y:S01]  /*b520*/  F2FP.BF16.PACK_AB R34, R34, R37 ;  /* 0x000000252222723e */ /* 0x000fe200000010ff */
[----:B------:R-:W-:Y:S01]  /*b530*/  ULDC.64 UR38, c[0x0][0x2d8] ;  /* 0x0000b60000267ab9 */ /* 0x000fe20000000a00 */
[----:B------:R-:W2:Y:S04]  /*b540*/  LDG.E.128 R4, [R2.64] ;  /* 0x0000002002047981 */ /* 0x000ea8000c1e1d00 */
[----:B------:R-:W4:Y:S01]  /*b550*/  LDG.E.128 R12, [R2.64+0x200] ;  /* 0x00020020020c7981 */ /* 0x000f22000c1e1d00 */
[----:B------:R-:W-:Y:S01]  /*b560*/  F2FP.BF16.PACK_AB R33, R36, R39 ;  /* 0x000000272421723e */ /* 0x000fe200000010ff */
[----:B------:R-:W-:Y:S01]  /*b570*/  USHF.L.U32 UR8, UR7, 0x9, URZ ;  /* 0x0000000907087899 */ /* 0x000fe2000800063f */
[----:B------:R-:W-:Y:S01]  /*b580*/  F2FP.BF16.PACK_AB R32, R38, R41 ;  /* 0x000000292620723e */ /* 0x000fe200000010ff */
[----:B------:R-:W-:-:S02]  /*b590*/  UIMAD UR28, UR35, UR38, URZ ;  /* 0x00000026231c72a4 */ /* 0x000fc4000f8e023f */
[----:B------:R-:W-:Y:S02]  /*b5a0*/  USHF.R.S32.HI UR9, URZ, 0x1f, UR8 ;  /* 0x0000001f3f097899 */ /* 0x000fe40008011408 */
[----:B------:R-:W-:Y:S02]  /*b5b0*/  UIMAD UR30, UR34, UR39, UR28 ;  /* 0x00000027221e72a4 */ /* 0x000fe4000f8e021c */
[----:B------:R-:W-:Y:S02]  /*b5c0*/  UIMAD.WIDE.U32 UR28, UR34, UR38, UR8 ;  /* 0x00000026221c72a5 */ /* 0x000fe4000f8e0008 */
[----:B------:R-:W-:Y:S02]  /*b5d0*/  UIADD3 UR26, UP2, UR26, -0x800, URZ ;  /* 0xfffff8001a1a7890 */ /* 0x000fe4000ff5e03f */
[----:B------:R-:W-:Y:S02]  /*b5e0*/  ULDC.64 UR38, c[0x0][0x2e0] ;  /* 0x0000b80000267ab9 */ /* 0x000fe40000000a00 */
[----:B------:R-:W-:-:S02]  /*b5f0*/  UIMAD UR31, UR17, UR38, URZ ;  /* 0x00000026111f72a4 */ /* 0x000fc4000f8e023f */
[----:B------:R-:W-:Y:S02]  /*b600*/  UIADD3 UR29, UR29, UR30, URZ ;  /* 0x0000001e1d1d7290 */ /* 0x000fe4000fffe03f */
[----:B------:R-:W-:Y:S02]  /*b610*/  UIMAD UR30, UR16, UR39, UR31 ;  /* 0x00000027101e72a4 */ /* 0x000fe4000f8e021f */
[----:B------:R-:W-:Y:S02]  /*b620*/  UIMAD.WIDE.U32 UR28, UR16, UR38, UR28 ;  /* 0x00000026101c72a5 */ /* 0x000fe4000f8e001c */
[----:B------:R-:W-:Y:S02]  /*b630*/  UIADD3 UR22, UP3, UR22, -0x400, URZ ;  /* 0xfffffc0016167890 */ /* 0x000fe4000ff7e03f */
[----:B------:R-:W-:Y:S02]  /*b640*/  ULDC.64 UR38, c[0x0][0x330] ;  /* 0x0000cc0000267ab9 */ /* 0x000fe40000000a00 */
[----:B------:R-:W-:-:S02]  /*b650*/  UIADD3 UR30, UR29, UR30, URZ ;  /* 0x0000001e1d1e7290 */ /* 0x000fc4000fffe03f */
[----:B------:R-:W-:Y:S02]  /*b660*/  ULEA UR29, UP0, UR28, UR38, 0x1 ;  /* 0x000000261c1d7291 */ /* 0x000fe4000f80083f */
[----:B------:R-:W-:Y:S02]  /*b670*/  UIADD3 UR24, UP4, UR24, -0x400, URZ ;  /* 0xfffffc0018187890 */ /* 0x000fe4000ff9e03f */
[----:B------:R-:W-:Y:S02]  /*b680*/  ULEA.HI.X UR28, UR28, UR39, UR30, 0x1, UP0 ;  /* 0x000000271c1c7291 */ /* 0x000fe400080f0c1e */
[----:B------:R-:W-:Y:S02]  /*b690*/  UIADD3 UR6, UR6, 0x1, URZ ;  /* 0x0000000106067890 */ /* 0x000fe4000fffe03f */
[----:B------:R-:W-:Y:S02]  /*b6a0*/  ULDC.64 UR30, c[0x0][0x2f8] ;  /* 0x0000be00001e7ab9 */ /* 0x000fe40000000a00 */
[----:B------:R-:W-:-:S02]  /*b6b0*/  UIMAD.WIDE.U32 UR8, UR34, UR30, UR8 ;  /* 0x0000001e220872a5 */ /* 0x000fc4000f8e0008 */
[----:B------:R-:W-:Y:S02]  /*b6c0*/  UIADD3.X UR27, UR27, -0x1, URZ, UP2, !UPT ;  /* 0xffffffff1b1b7890 */ /* 0x000fe400097fe43f */
[----:B------:R-:W-:Y:S02]  /*b6d0*/  UIADD3.X UR23, UR23, -0x1, URZ, UP3, !UPT ;  /* 0xffffffff17177890 */ /* 0x000fe40009ffe43f */
[----:B------:R-:W-:Y:S01]  /*b6e0*/  UIADD3.X UR25, UR25, -0x1, URZ, UP4, !UPT ;  /* 0xffffffff19197890 */ /* 0x000fe2000a7fe43f */
[----:B--2---:R-:W-:Y:S04]  /*b6f0*/  STS.128 [R100.X16], R4 ;  /* 0x0000000464007388 */ /* 0x004fe8000000cc00 */
[----:B----4-:R-:W-:Y:S01]  /*b700*/  STS.128 [R100.X16+0x200], R12 ;  /* 0x0002000c64007388 */ /* 0x010fe2000000cc00 */
[----:B------:R-:W-:-:S06]  /*b710*/  NOP ;  /* 0x0000000000007918 */ /* 0x000fcc0000000000 */
[----:B------:R-:W0:Y:S04]  /*b720*/  LDS.128 R8, [R97] ;  /* 0x0000000061087984 */ /* 0x000e280000000c00 */
[----:B------:R-:W2:Y:S04]  /*b730*/  LDS.128 R4, [R97+0x10] ;  /* 0x0000100061047984 */ /* 0x000ea80000000c00 */
        /* <DEDUP_REMOVED lines=19> */
[----:B------:R-:W4:Y:S01]  /*b870*/  @!P3 MUFU.EX2 R8, R8 ;  /* 0x000000080008b308 */ /* 0x000f220000000800 */
[----:B0-----:R-:W-:Y:S01]  /*b880*/  @!P1 FADD.FTZ R3, R2, 1 ;  /* 0x3f80000002039421 */ /* 0x001fe20000010000 */
[----:B------:R-:W-:-:S06]  /*b890*/  PRMT R2, RZ, 0x5410, R10 ;  /* 0x00005410ff027816 */ /* 0x000fcc000000000a */
[----:B------:R-:W0:Y:S01]  /*b8a0*/  @!P0 MUFU.EX2 R9, R9 ;  /* 0x0000000900098308 */ /* 0x000e220000000800 */
[----:B------:R-:W-:Y:S01]  /*b8b0*/  PRMT R10, RZ, 0x7610, R10 ;  /* 0x00007610ff0a7816 */ /* 0x000fe2000000000a */
[----:B------:R-:W-:Y:S02]  /*b8c0*/  FADD.FTZ R14, R2, UR5 ;  /* 0x00000005020e7e21 */ /* 0x000fe40008010000 */
[----:B----4-:R-:W-:Y:S02]  /*b8d0*/  @!P3 FADD.FTZ R2, R8, 1 ;  /* 0x3f8000000802b421 */ /* 0x010fe40000010000 */
[----:B------:R-:W-:Y:S02]  /*b8e0*/  FADD.FTZ R10, R10, UR5 ;  /* 0x000000050a0a7e21 */ /* 0x000fe40008010000 */
[----:B------:R4:W5:Y:S01]  /*b8f0*/  @!P1 MUFU.RCP R13, R3 ;  /* 0x00000003000d9308 */ /* 0x0009620000001000 */
[----:B------:R-:W-:Y:S02]  /*b900*/  FSETP.GTU.FTZ.AND P6, PT, R14, 20, PT ;  /* 0x41a000000e00780b */ /* 0x000fe40003fdc000 */
[----:B------:R-:W-:Y:S01]  /*b910*/  FSETP.GTU.FTZ.AND P5, PT, R10, 20, PT ;  /* 0x41a000000a00780b */ /* 0x000fe20003fbc000 */
[----:B0-----:R-:W-:-:S04]  /*b920*/  @!P0 FADD.FTZ R9, R9, 1 ;  /* 0x3f80000009098421 */ /* 0x001fc80000010000 */
[----:B------:R0:W3:Y:S06]  /*b930*/  @!P3 MUFU.RCP R8, R2 ;  /* 0x000000020008b308 */ /* 0x0000ec0000001000 */
[----:B----4-:R-:W-:Y:S02]  /*b940*/  @!P6 FMUL.FTZ R3, R14, -1.4426950216293334961 ;  /* 0xbfb8aa3b0e03e820 */ /* 0x010fe40000410000 */
[----:B-----5:R-:W-:Y:S01]  /*b950*/  @!P1 FMUL.FTZ R48, R48, R13 ;  /* 0x0000000d30309220 */ /* 0x020fe20000410000 */
[--C-:B0-----:R-:W-:Y:S01]  /*b960*/  PRMT R2, RZ, 0x5410, R11.reuse ;  /* 0x00005410ff027816 */ /* 0x101fe2000000000b */
[----:B------:R-:W0:Y:S01]  /*b970*/  @!P2 MUFU.EX2 R12, R12 ;  /* 0x0000000c000ca308 */ /* 0x000e220000000800 */
[----:B------:R-:W-:-:S03]  /*b980*/  PRMT R11, RZ, 0x7610, R11 ;  /* 0x00007610ff0b7816 */ /* 0x000fc6000000000b */
[----:B------:R-:W-:Y:S02]  /*b990*/  FADD.FTZ R15, R2, UR5 ;  /* 0x00000005020f7e21 */ /* 0x000fe40008010000 */
[----:B------:R-:W-:Y:S02]  /*b9a0*/  FADD.FTZ R11, R11, UR5 ;  /* 0x000000050b0b7e21 */ /* 0x000fe40008010000 */
[----:B---3--:R-:W-:Y:S01]  /*b9b0*/  @!P3 FMUL.FTZ R51, R51, R8 ;  /* 0x000000083333b220 */ /* 0x008fe20000410000 */
[----:B------:R-:W-:Y:S01]  /*b9c0*/  FSETP.GTU.FTZ.AND P4, PT, R15, 20, PT ;  /* 0x41a000000f00780b */ /* 0x000fe20003f9c000 */
[----:B------:R-:W-:Y:S01]  /*b9d0*/  @!P5 FMUL.FTZ R2, R10, -1.4426950216293334961 ;  /* 0xbfb8aa3b0a02d820 */ /* 0x000fe20000410000 */
[----:B------:R-:W-:Y:S01]  /*b9e0*/  FSETP.GTU.FTZ.AND P3, PT, R11, 20, PT ;  /* 0x41a000000b00780b */ /* 0x000fe20003f7c000 */
[----:B------:R-:W3:Y:S01]  /*b9f0*/  @!P0 MUFU.RCP R9, R9 ;  /* 0x0000000900098308 */ /* 0x000ee20000001000 */
[--C-:B--2---:R-:W-:Y:S02]  /*ba00*/  PRMT R8, RZ, 0x5410, R4.reuse ;  /* 0x00005410ff087816 */ /* 0x104fe40000000004 */
        /* <DEDUP_REMOVED lines=9> */
[----:B---3--:R-:W-:-:S03]  /*baa0*/  @!P0 FMUL.FTZ R50, R50, R9 ;  /* 0x0000000932328220 */ /* 0x008fc60000410000 */
[----:B------:R-:W2:Y:S01]  /*bab0*/  @!P4 MUFU.EX2 R4, R4 ;  /* 0x000000040004c308 */ /* 0x000ea20000000800 */
[----:B------:R-:W-:-:S06]  /*bac0*/  FSETP.GTU.FTZ.AND P0, PT, R13, 20, PT ;  /* 0x41a000000d00780b */ /* 0x000fcc0003f1c000 */
[----:B------:R-:W-:Y:S01]  /*bad0*/  @!P1 FMUL.FTZ R9, R10, -1.4426950216293334961 ;  /* 0xbfb8aa3b0a099820 */ /* 0x000fe20000410000 */
[----:B------:R-:W3:Y:S01]  /*bae0*/  @!P3 MUFU.EX2 R8, R8 ;  /* 0x000000080008b308 */ /* 0x000ee20000000800 */
[----:B0-----:R-:W-:-:S05]  /*baf0*/  @!P5 FADD.FTZ R2, R2, 1 ;  /* 0x3f8000000202d421 */ /* 0x001fca0000010000 */
[----:B------:R-:W-:Y:S02]  /*bb00*/  @!P0 FMUL.FTZ R10, R13, -1.4426950216293334961 ;  /* 0xbfb8aa3b0d0a8820 */ /* 0x000fe40000410000 */
[----:B------:R-:W0:Y:S01]  /*bb10*/  @!P6 MUFU.EX2 R3, R3 ;  /* 0x000000030003e308 */ /* 0x000e220000000800 */
[----:B--2---:R-:W-:-:S07]  /*bb20*/  @!P4 FADD.FTZ R4, R4, 1 ;  /* 0x3f8000000404c421 */ /* 0x004fce0000010000 */
[----:B------:R-:W2:Y:S01]  /*bb30*/  @!P2 MUFU.RCP R12, R12 ;  /* 0x0000000c000ca308 */ /* 0x000ea20000001000 */
[----:B---3--:R-:W-:-:S07]  /*bb40*/  @!P3 FADD.FTZ R8, R8, 1 ;  /* 0x3f8000000808b421 */ /* 0x008fce0000010000 */
[----:B------:R-:W3:Y:S01]  /*bb50*/  @!P1 MUFU.EX2 R9, R9 ;  /* 0x0000000900099308 */ /* 0x000ee20000000800 */
[----:B0-----:R-:W-:-:S07]  /*bb60*/  @!P6 FADD.FTZ R3, R3, 1 ;  /* 0x3f8000000303e421 */ /* 0x001fce0000010000 */
[----:B------:R0:W-:Y:S01]  /*bb70*/  @!P5 MUFU.RCP R14, R2 ;  /* 0x00000002000ed308 */ /* 0x0001e20000001000 */
[----:B--2---:R-:W-:-:S07]  /*bb80*/  @!P2 FMUL.FTZ R53, R53, R12 ;  /* 0x0000000c3535a220 */ /* 0x004fce0000410000 */
[----:B------:R2:W4:Y:S01]  /*bb90*/  @!P4 MUFU.RCP R11, R4 ;  /* 0x00000004000bc308 */ /* 0x0005220000001000 */
[--C-:B0-----:R-:W-:Y:S01]  /*bba0*/  PRMT R2, RZ, 0x5410, R5.reuse ;  /* 0x00005410ff027816 */ /* 0x101fe20000000005 */
[----:B---3--:R-:W-:Y:S01]  /*bbb0*/  @!P1 FADD.FTZ R9, R9, 1 ;  /* 0x3f80000009099421 */ /* 0x008fe20000010000 */
[----:B------:R-:W-:-:S03]  /*bbc0*/  PRMT R5, RZ, 0x7610, R5 ;  /* 0x00007610ff057816 */ /* 0x000fc60000000005 */
[----:B------:R-:W-:Y:S01]  /*bbd0*/  FADD.FTZ R13, R2, UR5 ;  /* 0x00000005020d7e21 */ /* 0x000fe20008010000 */
[--C-:B------:R-:W-:Y:S01]  /*bbe0*/  PRMT R2, RZ, 0x5410, R6.reuse ;  /* 0x00005410ff027816 */ /* 0x100fe20000000006 */
[----:B------:R-:W0:Y:S01]  /*bbf0*/  @!P3 MUFU.RCP R8, R8 ;  /* 0x000000080008b308 */ /* 0x000e220000001000 */
[----:B------:R-:W-:Y:S01]  /*bc00*/  PRMT R6, RZ, 0x7610, R6 ;  /* 0x00007610ff067816 */ /* 0x000fe20000000006 */
[----:B------:R-:W-:Y:S01]  /*bc10*/  FADD.FTZ R5, R5, UR5 ;  /* 0x0000000505057e21 */ /* 0x000fe20008010000 */
[--C-:B--2---:R-:W-:Y:S01]  /*bc20*/  PRMT R4, RZ, 0x5410, R7.reuse ;  /* 0x00005410ff047816 */ /* 0x104fe20000000007 */
[----:B------:R-:W-:Y:S01]  /*bc30*/  FADD.FTZ R12, R2, UR5 ;  /* 0x00000005020c7e21 */ /* 0x000fe20008010000 */
[----:B------:R-:W-:Y:S01]  /*bc40*/  FSETP.GTU.FTZ.AND P2, PT, R13, 20, PT ;  /* 0x41a000000d00780b */ /* 0x000fe20003f5c000 */
[----:B------:R-:W-:Y:S01]  /*bc50*/  FADD.FTZ R6, R6, UR5 ;  /* 0x0000000506067e21 */ /* 0x000fe20008010000 */
[----:B------:R-:W-:Y:S01]  /*bc60*/  PRMT R7, RZ, 0x7610, R7 ;  /* 0x00007610ff077816 */ /* 0x000fe20000000007 */
[----:B------:R-:W2:Y:S01]  /*bc70*/  @!P6 MUFU.RCP R3, R3 ;  /* 0x000000030003e308 */ /* 0x000ea20000001000 */
[----:B----4-:R-:W-:Y:S01]  /*bc80*/  @!P4 FMUL.FTZ R54, R54, R11 ;  /* 0x0000000b3636c220 */ /* 0x010fe20000410000 */
[----:B------:R-:W-:Y:S01]  /*bc90*/  FSETP.GTU.FTZ.AND P4, PT, R12, 20, PT ;  /* 0x41a000000c00780b */ /* 0x000fe20003f9c000 */
[----:B------:R-:W-:Y:S01]  /*bca0*/  @!P5 FMUL.FTZ R55, R55, R14 ;  /* 0x0000000e3737d220 */ /* 0x000fe20000410000 */
[----:B------:R-:W-:Y:S01]  /*bcb0*/  FSETP.GTU.FTZ.AND P5, PT, R6, 20, PT ;  /* 0x41a000000600780b */ /* 0x000fe20003fbc000 */
[----:B------:R-:W-:Y:S01]  /*bcc0*/  FADD.FTZ R7, R7, UR5 ;  /* 0x0000000507077e21 */ /* 0x000fe20008010000 */
[----:B------:R-:W-:-:S02]  /*bcd0*/  F2FP.BF16.PACK_AB R14, R42, R45 ;  /* 0x0000002d2a0e723e */ /* 0x000fc400000010ff */
[----:B------:R-:W3:Y:S01]  /*bce0*/  @!P0 MUFU.EX2 R10, R10 ;  /* 0x0000000a000a8308 */ /* 0x000ee20000000800 */
[----:B0-----:R-:W-:Y:S02]  /*bcf0*/  @!P3 FMUL.FTZ R57, R57, R8 ;  /* 0x000000083939b220 */ /* 0x001fe40000410000 */
[----:B------:R-:W-:Y:S02]  /*bd00*/  FADD.FTZ R8, R4, UR5 ;  /* 0x0000000504087e21 */ /* 0x000fe40008010000 */
[----:B------:R-:W-:Y:S01]  /*bd10*/  @!P2 FMUL.FTZ R2, R13, -1.4426950216293334961 ;  /* 0xbfb8aa3b0d02a820 */ /* 0x000fe20000410000 */
[----:B------:R-:W-:Y:S01]  /*bd20*/  F2FP.BF16.PACK_AB R13, R44, R47 ;  /* 0x0000002f2c0d723e */ /* 0x000fe200000010ff */
[----:B------:R-:W-:Y:S01]  /*bd30*/  @!P4 FMUL.FTZ R4, R12, -1.4426950216293334961 ;  /* 0xbfb8aa3b0c04c820 */ /* 0x000fe20000410000 */
[----:B------:R-:W0:Y:S01]  /*bd40*/  @!P1 MUFU.RCP R9, R9 ;  /* 0x0000000900099308 */ /* 0x000e220000001000 */
[----:B--2---:R-:W-:Y:S01]  /*bd50*/  @!P6 FMUL.FTZ R52, R52, R3 ;  /* 0x000000033434e220 */ /* 0x004fe20000410000 */
[----:B------:R-:W-:-:S02]  /*bd60*/  FSETP.GTU.FTZ.AND P6, PT, R5, 20, PT ;  /* 0x41a000000500780b */ /* 0x000fc40003fdc000 */
[----:B------:R-:W-:Y:S02]  /*bd70*/  FSETP.GTU.FTZ.AND P3, PT, R8, 20, PT ;  /* 0x41a000000800780b */ /* 0x000fe40003f7c000 */
[----:B------:R-:W-:Y:S01]  /*bd80*/  F2FP.BF16.PACK_AB R12, R46, R49 ;  /* 0x000000312e0c723e */ /* 0x000fe200000010ff */
[----:B---3--:R-:W-:Y:S01]  /*bd90*/  @!P0 FADD.FTZ R10, R10, 1 ;  /* 0x3f8000000a0a8421 */ /* 0x008fe20000010000 */
[----:B------:R-:W2:Y:S03]  /*bda0*/  @!P2 MUFU.EX2 R2, R2 ;  /* 0x000000020002a308 */ /* 0x000ea60000000800 */
[----:B------:R-:W-:Y:S01]  /*bdb0*/  STS.128 [R97], R12 ;  /* 0x0000000c61007388 */ /* 0x000fe20000000c00 */
[----:B------:R-:W-:-:S06]  /*bdc0*/  NOP ;  /* 0x0000000000007918 */ /* 0x000fcc0000000000 */
[----:B------:R-:W-:Y:S01]  /*bdd0*/  @!P6 FMUL.FTZ R3, R5, -1.4426950216293334961 ;  /* 0xbfb8aa3b0503e820 */ /* 0x000fe20000410000 */
[----:B------:R3:W4:Y:S01]  /*bde0*/  @!P0 MUFU.RCP R0, R10 ;  /* 0x0000000a00008308 */ /* 0x0007220000001000 */
[----:B0-----:R-:W-:Y:S01]  /*bdf0*/  @!P1 FMUL.FTZ R58, R58, R9 ;  /* 0x000000093a3a9220 */ /* 0x001fe20000410000 */
[C---:B------:R-:W-:Y:S01]  /*be00*/  FSETP.GTU.FTZ.AND P1, PT, R7.reuse, 20, PT ;  /* 0x41a000000700780b */ /* 0x040fe20003f3c000 */
[----:B------:R-:W-:Y:S01]  /*be10*/  @!P5 FMUL.FTZ R5, R6, -1.4426950216293334961 ;  /* 0xbfb8aa3b0605d820 */ /* 0x000fe20000410000 */
[----:B------:R-:W-:Y:S01]  /*be20*/  LDS.128 R12, [R100.X16+0x200] ;  /* 0x00020000640c7984 */ /* 0x000fe2000000cc00 */
[----:B------:R-:W-:Y:S02]  /*be30*/  @!P3 FMUL.FTZ R6, R8, -1.4426950216293334961 ;  /* 0xbfb8aa3b0806b820 */ /* 0x000fe40000410000 */
[----:B--2---:R-:W-:Y:S01]  /*be40*/  @!P2 FADD.FTZ R2, R2, 1 ;  /* 0x3f8000000202a421 */ /* 0x004fe20000010000 */
[----:B------:R-:W0:Y:S01]  /*be50*/  @!P6 MUFU.EX2 R3, R3 ;  /* 0x000000030003e308 */ /* 0x000e220000000800 */
[----:B---3--:R-:W2:Y:S06]  /*be60*/  LDS.128 R8, [R100.X16] ;  /* 0x0000000064087984 */ /* 0x008eac000000cc00 */
[----:B------:R-:W-:Y:S01]  /*be70*/  @!P1 FMUL.FTZ R7, R7, -1.4426950216293334961 ;  /* 0xbfb8aa3b07079820 */ /* 0x000fe20000410000 */
[----:B------:R-:W3:Y:S01]  /*be80*/  @!P4 MUFU.EX2 R4, R4 ;  /* 0x000000040004c308 */ /* 0x000ee20000000800 */
[----:B----4-:R-:W-:-:S02]  /*be90*/  @!P0 FMUL.FTZ R59, R59, R0 ;  /* 0x000000003b3b8220 */ /* 0x010fc40000410000 */
[----:B------:R-:W-:-:S05]  /*bea0*/  FADD.FTZ R0, R48, R101 ;  /* 0x0000006530007221 */ /* 0x000fca0000010000 */
[----:B------:R-:W4:Y:S01]  /*beb0*/  @!P5 MUFU.EX2 R5, R5 ;  /* 0x000000050005d308 */ /* 0x000f220000000800 */
[----:B0-----:R-:W-:-:S07]  /*bec0*/  @!P6 FADD.FTZ R3, R3, 1 ;  /* 0x3f8000000303e421 */ /* 0x001fce0000010000 */
[----:B------:R-:W0:Y:S01]  /*bed0*/  @!P3 MUFU.EX2 R6, R6 ;  /* 0x000000060006b308 */ /* 0x000e220000000800 */
[----:B---3--:R-:W-:-:S07]  /*bee0*/  @!P4 FADD.FTZ R4, R4, 1 ;  /* 0x3f8000000404c421 */ /* 0x008fce0000010000 */
[----:B------:R-:W3:Y:S01]  /*bef0*/  @!P1 MUFU.EX2 R7, R7 ;  /* 0x0000000700079308 */ /* 0x000ee20000000800 */
[----:B----4-:R-:W-:-:S07]  /*bf00*/  @!P5 FADD.FTZ R5, R5, 1 ;  /* 0x3f8000000505d421 */ /* 0x010fce0000010000 */
[----:B------:R4:W5:Y:S01]  /*bf10*/  @!P2 MUFU.RCP R17, R2 ;  /* 0x000000020011a308 */ /* 0x0009620000001000 */
[----:B0-----:R-:W-:-:S07]  /*bf20*/  @!P3 FADD.FTZ R6, R6, 1 ;  /* 0x3f8000000606b421 */ /* 0x001fce0000010000 */
[----:B------:R0:W1:Y:S01]  /*bf30*/  @!P6 MUFU.RCP R16, R3 ;  /* 0x000000030010e308 */ /* 0x0000620000001000 */
[----:B----4-:R-:W-:Y:S01]  /*bf40*/  MOV R2, UR29 ;  /* 0x0000001d00027c02 */ /* 0x010fe20008000f00 */
[----:B---3--:R-:W-:-:S06]  /*bf50*/  @!P1 FADD.FTZ R7, R7, 1 ;  /* 0x3f80000007079421 */ /* 0x008fcc0000010000 */
[----:B------:R-:W3:Y:S01]  /*bf60*/  @!P4 MUFU.RCP R4, R4 ;  /* 0x000000040004c308 */ /* 0x000ee20000001000 */
[----:B0-----:R-:W-:Y:S01]  /*bf70*/  MOV R3, UR28 ;  /* 0x0000001c00037c02 */ /* 0x001fe20008000f00 */
[----:B-----5:R-:W-:Y:S01]  /*bf80*/  @!P2 FMUL.FTZ R60, R60, R17 ;  /* 0x000000113c3ca220 */ /* 0x020fe20000410000 */
[----:B------:R-:W-:-:S03]  /*bf90*/  UIMAD UR28, UR35, UR30, URZ ;  /* 0x0000001e231c72a4 */ /* 0x000fc6000f8e023f */
[----:B------:R-:W-:Y:S01]  /*bfa0*/  IMAD.WIDE R2, R98, 0x10, R2 ;  /* 0x0000001062027825 */ /* 0x000fe200078e0202 */
[----:B------:R-:W-:Y:S01]  /*bfb0*/  UIMAD UR28, UR34, UR31, UR28 ;  /* 0x0000001f221c72a4 */ /* 0x000fe2000f8e021c */
[----:B------:R-:W0:Y:S02]  /*bfc0*/  @!P5 MUFU.RCP R5, R5 ;  /* 0x000000050005d308 */ /* 0x000e240000001000 */
[----:B-1----:R-:W-:Y:S01]  /*bfd0*/  @!P6 FMUL.FTZ R61, R61, R16 ;  /* 0x000000103d3de220 */ /* 0x002fe20000410000 */
[----:B--2---:R-:W-:Y:S01]  /*bfe0*/  STG.E.128 [R2.64], R8 ;  /* 0x0000000802007986 */ /* 0x004fe2000c101d20 */
[----:B------:R-:W-:Y:S01]  /*bff0*/  F2FP.BF16.PACK_AB R16, R59, R58 ;  /* 0x0000003a3b10723e */ /* 0x000fe200000010ff */
[----:B------:R-:W-:Y:S02]  /*c000*/  ULDC.64 UR30, c[0x0][0x300] ;  /* 0x0000c000001e7ab9 */ /* 0x000fe40000000a00 */
[----:B------:R1:W-:Y:S01]  /*c010*/  STG.E.128 [R2.64+0x200], R12 ;  /* 0x0002000c02007986 */ /* 0x0003e2000c101d20 */
[----:B------:R-:W2:Y:S01]  /*c020*/  @!P3 MUFU.RCP R6, R6 ;  /* 0x000000060006b308 */ /* 0x000ea20000001000 */
[----:B---3--:R-:W-:Y:S01]  /*c030*/  @!P4 FMUL.FTZ R63, R63, R4 ;  /* 0x000000043f3fc220 */ /* 0x008fe20000410000 */
[----:B------:R-:W-:Y:S01]  /*c040*/  F2FP.BF16.PACK_AB R4, R51, R48 ;  /* 0x000000303304723e */ /* 0x000fe200000010ff */
[----:B------:R-:W-:Y:S01]  /*c050*/  FADD.FTZ R51, R0, R51 ;  /* 0x0000003300337221 */ /* 0x000fe20000010000 */
[----:B------:R-:W-:Y:S01]  /*c060*/  F2FP.BF16.PACK_AB R17, R61, R60 ;  /* 0x0000003c3d11723e */ /* 0x000fe200000010ff */
[----:B------:R-:W-:-:S02]  /*c070*/  UIADD3 UR9, UR9, UR28, URZ ;  /* 0x0000001c09097290 */ /* 0x000fc4000fffe03f */
[----:B------:R-:W-:Y:S01]  /*c080*/  UIMAD UR28, UR17, UR30, URZ ;  /* 0x0000001e111c72a4 */ /* 0x000fe2000f8e023f */
[----:B------:R-:W3:Y:S01]  /*c090*/  @!P1 MUFU.RCP R7, R7 ;  /* 0x0000000700079308 */ /* 0x000ee20000001000 */
[----:B0-----:R-:W-:Y:S01]  /*c0a0*/  @!P5 FMUL.FTZ R64, R64, R5 ;  /* 0x000000054040d220 */ /* 0x001fe20000410000 */
[----:B------:R-:W-:Y:S01]  /*c0b0*/  F2FP.BF16.PACK_AB R5, R53, R50 ;  /* 0x000000323505723e */ /* 0x000fe200000010ff */
[----:B------:R-:W-:Y:S01]  /*c0c0*/  FADD.FTZ R50, R51, R50 ;  /* 0x0000003233327221 */ /* 0x000fe20000010000 */
[----:B------:R-:W-:Y:S02]  /*c0d0*/  UIMAD UR28, UR16, UR31, UR28 ;  /* 0x0000001f101c72a4 */ /* 0x000fe4000f8e021c */
[----:B------:R-:W-:Y:S01]  /*c0e0*/  F2FP.BF16.PACK_AB R18, R64, R63 ;  /* 0x0000003f4012723e */ /* 0x000fe200000010ff */
[----:B------:R-:W-:Y:S01]  /*c0f0*/  FADD.FTZ R53, R50, R53 ;  /* 0x0000003532357221 */ /* 0x000fe20000010000 */
[----:B------:R-:W-:Y:S01]  /*c100*/  UIMAD.WIDE.U32 UR8, UR16, UR30, UR8 ;  /* 0x0000001e100872a5 */ /* 0x000fe2000f8e0008 */
[----:B--2---:R-:W-:Y:S01]  /*c110*/  @!P3 FMUL.FTZ R65, R65, R6 ;  /* 0x000000064141b220 */ /* 0x004fe20000410000 */
[----:B------:R-:W-:Y:S01]  /*c120*/  F2FP.BF16.PACK_AB R6, R55, R52 ;  /* 0x000000343706723e */ /* 0x000fe200000010ff */
[----:B------:R-:W-:Y:S01]  /*c130*/  FADD.FTZ R52, R53, R52 ;  /* 0x0000003435347221 */ /* 0x000fe20000010000 */
[----:B------:R-:W-:-:S02]  /*c140*/  ULDC.64 UR30, c[0x0][0x340] ;  /* 0x0000d000001e7ab9 */ /* 0x000fc40000000a00 */
[----:B------:R-:W-:Y:S01]  /*c150*/  UIADD3 UR28, UR9, UR28, URZ ;  /* 0x0000001c091c7290 */ /* 0x000fe2000fffe03f */
[----:B------:R-:W-:Y:S01]  /*c160*/  FADD.FTZ R55, R52, R55 ;  /* 0x0000003734377221 */ /* 0x000fe20000010000 */
[----:B------:R-:W-:Y:S01]  /*c170*/  ULEA UR9, UP0, UR8, UR30, 0x1 ;  /* 0x0000001e08097291 */ /* 0x000fe2000f80083f */
[----:B---3--:R-:W-:Y:S01]  /*c180*/  @!P1 FMUL.FTZ R66, R66, R7 ;  /* 0x0000000742429220 */ /* 0x008fe20000410000 */
[----:B------:R-:W-:Y:S01]  /*c190*/  F2FP.BF16.PACK_AB R7, R57, R54 ;  /* 0x000000363907723e */ /* 0x000fe200000010ff */
[----:B------:R-:W-:Y:S01]  /*c1a0*/  BAR.SYNC.DEFER_BLOCKING 0x0 ;  /* 0x0000000000007b1d */ /* 0x000fe20000010000 */
[----:B------:R-:W-:Y:S01]  /*c1b0*/  FADD.FTZ R54, R55, R54 ;  /* 0x0000003637367221 */ /* 0x000fe20000010000 */
[----:B------:R-:W-:Y:S01]  /*c1c0*/  ULEA.HI.X UR8, UR8, UR31, UR28, 0x1, UP0 ;  /* 0x0000001f08087291 */ /* 0x000fe200080f0c1c */
[----:B------:R-:W-:Y:S01]  /*c1d0*/  F2FP.BF16.PACK_AB R19, R66, R65 ;  /* 0x000000414213723e */ /* 0x000fe200000010ff */
[----:B------:R-:W-:Y:S01]  /*c1e0*/  UISETP.GT.AND UP0, UPT, UR21, 0x1, UPT ;  /* 0x000000011500788c */ /* 0x000fe2000bf04270 */
[----:B------:R-:W-:Y:S01]  /*c1f0*/  FADD.FTZ R57, R54, R57 ;  /* 0x0000003936397221 */ /* 0x000fe20000010000 */
[----:B-1----:R-:W-:Y:S01]  /*c200*/  MOV R2, UR9 ;  /* 0x0000000900027c02 */ /* 0x002fe20008000f00 */
[----:B------:R-:W-:Y:S01]  /*c210*/  UMOV UR21, UR7 ;  /* 0x0000000700157c82 */ /* 0x000fe20008000000 */
[----:B------:R-:W-:Y:S01]  /*c220*/  MOV R3, UR8 ;  /* 0x0000000800037c02 */ /* 0x000fe20008000f00 */
[----:B------:R-:W-:Y:S01]  /*c230*/  FADD.FTZ R58, R57, R58 ;  /* 0x0000003a393a7221 */ /* 0x000fe20000010000 */
[----:B------:R-:W-:Y:S01]  /*c240*/  PLOP3.LUT P0, PT, PT, PT, UP0, 0x80, 0x0 ;  /* 0x000000000000781c */ /* 0x000fe20003f0f008 */
[----:B------:R-:W-:-:S02]  /*c250*/  UIADD3 UR8, UP1, UR18, -0x400, URZ ;  /* 0xfffffc0012087890 */ /* 0x000fc4000ff3e03f */
[----:B------:R-:W-:Y:S02]  /*c260*/  IMAD.WIDE R2, R98, 0x10, R2 ;  /* 0x0000001062027825 */ /* 0x000fe400078e0202 */
[----:B------:R-:W-:Y:S02]  /*c270*/  UIADD3.X UR19, UR19, -0x1, URZ, UP1, !UPT ;  /* 0xffffffff13137890 */ /* 0x000fe40008ffe43f */
[----:B------:R-:W-:-:S04]  /*c280*/  FADD.FTZ R59, R58, R59 ;  /* 0x0000003b3a3b7221 */ /* 0x000fc80000010000 */
[----:B------:R-:W-:Y:S01]  /*c290*/  FADD.FTZ R60, R59, R60 ;  /* 0x0000003c3b3c7221 */ /* 0x000fe20000010000 */
[----:B------:R-:W-:Y:S03]  /*c2a0*/  STS.128 [R97], R4 ;  /* 0x0000000461007388 */ /* 0x000fe60000000c00 */
[----:B------:R-:W-:Y:S01]  /*c2b0*/  FADD.FTZ R60, R60, R61 ;  /* 0x0000003d3c3c7221 */ /* 0x000fe20000010000 */
[----:B------:R-:W-:Y:S01]  /*c2c0*/  STS.128 [R97+0x10], R16 ;  /* 0x0000101061007388 */ /* 0x000fe20000000c00 */
[----:B------:R-:W-:-:S06]  /*c2d0*/  NOP ;  /* 0x0000000000007918 */ /* 0x000fcc0000000000 */
[----:B------:R-:W0:Y:S01]  /*c2e0*/  LDS.128 R8, [R100.X16] ;  /* 0x0000000064087984 */ /* 0x000e22000000cc00 */
[----:B------:R-:W-:-:S03]  /*c2f0*/  FADD.FTZ R63, R60, R63 ;  /* 0x0000003f3c3f7221 */ /* 0x000fc60000010000 */
[----:B------:R-:W1:Y:S01]  /*c300*/  LDS.128 R20, [R100.X16+0x200] ;  /* 0x0002000064147984 */ /* 0x000e62000000cc00 */
[----:B------:R-:W-:-:S04]  /*c310*/  FADD.FTZ R64, R63, R64 ;  /* 0x000000403f407221 */ /* 0x000fc80000010000 */
[----:B------:R-:W-:-:S04]  /*c320*/  FADD.FTZ R65, R64, R65 ;  /* 0x0000004140417221 */ /* 0x000fc80000010000 */
[----:B------:R-:W-:Y:S01]  /*c330*/  FADD.FTZ R101, R65, R66 ;  /* 0x0000004241657221 */ /* 0x000fe20000010000 */
[----:B0-----:R0:W-:Y:S04]  /*c340*/  STG.E.128 [R2.64], R8 ;  /* 0x0000000802007986 */ /* 0x0011e8000c101d20 */
[----:B-1----:R0:W-:Y:S01]  /*c350*/  STG.E.128 [R2.64+0x200], R20 ;  /* 0x0002001402007986 */ /* 0x0021e2000c101d20 */
[----:B------:R-:W-:Y:S01]  /*c360*/  @!P0 CALL.REL.NOINC `(.L_x_9980) ;  /* 0x0000001000008944 */ /* 0x000fe20003c00000 */
[----:B------:R-:W-:Y:S05]  /*c370*/  BRA `(.L_x_10093) ;  /* 0xffff46e000007947 */ /* 0x000fea000383ffff */
.L_x_9980:
[----:B------:R-:W-:Y:S02]  /*c380*/  ISETP.NE.U32.AND P0, PT, RZ, c[0x0][0x328], PT ;  /* 0x0000ca00ff007a0c */ /* 0x000fe40003f05070 */
[----:B------:R-:W-:Y:S02]  /*c390*/  ISETP.NE.U32.AND P2, PT, RZ, c[0x0][0x348], PT ;  /* 0x0000d200ff007a0c */ /* 0x000fe40003f45070 */
[----:B------:R-:W-:-:S02]  /*c3a0*/  ISETP.NE.AND.EX P1, PT, RZ, c[0x0][0x32c], PT, P0 ;  /* 0x0000cb00ff007a0c */ /* 0x000fc40003f25300 */
[----:B------:R-:W-:-:S11]  /*c3b0*/  ISETP.NE.AND.EX P0, PT, RZ, c[0x0][0x34c], PT, P2 ;  /* 0x0000d300ff007a0c */ /* 0x000fd60003f05320 */
[----:B------:R-:W-:Y:S05]  /*c3c0*/  @!P1 BRA `(.L_x_10094) ;  /* 0x0000016000009947 */ /* 0x000fea0003800000 */
[----:B------:R-:W3:Y:S01]  /*c3d0*/  SHFL.DOWN P1, R0, R103, 0x1, 0x1f ;  /* 0x08201f0067007f89 */ /* 0x000ee20000020000 */
[----:B------:R-:W-:Y:S03]  /*c3e0*/  BSSY B0, `(.L_x_10094) ;  /* 0x0000014000007945 */ /* 0x000fe60003800000 */
[----:B------:R-:W4:Y:S01]  /*c3f0*/  S2R R6, SR_LANEID ;  /* 0x0000000000067919 */ /* 0x000f220000000000 */
[----:B---3--:R-:W-:Y:S01]  /*c400*/  @P1 FADD R0, R0, R103 ;  /* 0x0000006700001221 */ /* 0x008fe20000000000 */
[----:B----4-:R-:W-:-:S04]  /*c410*/  ISETP.NE.AND P2, PT, R6, RZ, PT ;  /* 0x000000ff0600720c */ /* 0x010fc80003f45270 */
[----:B0-----:R-:W0:Y:S04]  /*c420*/  SHFL.DOWN P1, R3, R0, 0x2, 0x1f ;  /* 0x08401f0000037f89 */ /* 0x001e280000020000 */
        /* <DEDUP_REMOVED lines=15> */
.L_x_10095:
[----:B0-----:R-:W-:Y:S05]  /*c520*/  BSYNC B0 ;  /* 0x0000000000007941 */ /* 0x001fea0003800000 */
.L_x_10094:
        /* <DEDUP_REMOVED lines=25> */
.L_x_10097:
[----:B0-----:R-:W0:Y:S02]  /*c6c0*/  S2R R11, SR_TID.X ;  /* 0x00000000000b7919 */ /* 0x001e240000002100 */
.L_x_10098:
[----:B0-----:R-:W-:Y:S05]  /*c6d0*/  BSYNC B0 ;  /* 0x0000000000007941 */ /* 0x001fea0003800000 */
.L_x_10096:
        /* <DEDUP_REMOVED lines=12> */
.L_x_10099:
        /* <DEDUP_REMOVED lines=32> */
.L_x_10100:
        /* <DEDUP_REMOVED lines=14> */
.L_x_14710:


//--------------------- .text._Z25selective_scan_bwd_kernelI32Selective_Scan_bwd_kernel_traitsILi32ELi16ELb1ELb0ELb1ELb1ELb1EN3c108BFloat16ENS1_7complexIfEEEEv12SSMParamsBwd --------------------------
	.section	.text._Z25selective_scan_bwd_kernelI32Selective_Scan_bwd_kernel_traitsILi32ELi16ELb1ELb0ELb1ELb1ELb1EN3c108BFloat16ENS1_7complexIfEEEEv12SSMParamsBwd,"ax",@progbits
	.sectioninfo	@"SHI_REGISTERS=244"
	.align	128
        .global         _Z25selective_scan_bwd_kernelI32Selective_Scan_bwd_kernel_traitsILi32ELi16ELb1ELb0ELb1ELb1ELb1EN3c108BFloat16ENS1_7complexIfEEEEv12SSMParamsBwd
        .type           _Z25selective_scan_bwd_kernelI32Selective_Scan_bwd_kernel_traitsILi32ELi16ELb1ELb0ELb1ELb1ELb1EN3c108BFloat16ENS1_7complexIfEEEEv12SSMParamsBwd,@function
        .size           _Z25selective_scan_bwd_kernelI32Selective_Scan_bwd_kernel_traitsILi32ELi16ELb1ELb0ELb1ELb1ELb1EN3c108BFloat16ENS1_7complexIfEEEEv12SSMParamsBwd,(.L_x_14711 - _Z25selective_scan_bwd_kernelI32Selective_Scan_bwd_kernel_traitsILi32ELi16ELb1ELb0ELb1ELb1ELb1EN3c108BFloat16ENS1_7complexIfEEEEv12SSMParamsBwd)
        .other          _Z25selective_scan_bwd_kernelI32Selective_Scan_bwd_kernel_traitsILi32ELi16ELb1ELb0ELb1ELb1ELb1EN3c108BFloat16ENS1_7complexIfEEEEv12SSMParamsBwd,@"STO_CUDA_ENTRY STV_DEFAULT"
_Z25selective_scan_bwd_kernelI32Selective_Scan_bwd_kernel_traitsILi32ELi16ELb1ELb0ELb1ELb1ELb1EN3c108BFloat16ENS1_7complexIfEEEEv12SSMParamsBwd:
.text._Z25selective_scan_bwd_kernelI32Selective_Scan_bwd_kernel_traitsILi32ELi16ELb1ELb0ELb1ELb1ELb1EN3c108BFloat16ENS1_7complexIfEEEEv12SSMParamsBwd:
        /* <DEDUP_REMOVED lines=33> */
[----:B------:R-:W-:Y:S01]  /*0210*/  MOV R34, RZ ;  /* 0x000000ff00227202 */ /* 0x000fe20000000f00 */
[----:B------:R-:W-:Y:S02]  /*0220*/  UISETP.NE.U32.AND UP0, UPT, URZ, UR4, UPT ;  /* 0x000000043f00728c */ /* 0x000fe4000bf05070 */
        /* <DEDUP_REMOVED lines=29> */
[----:B------:R1:W2:Y:S01]  /*0400*/  R2UR UR23, R0 ;  /* 0x00000000001773c2 */ /* 0x0002a200000e0000 */
[----:B------:R-:W-:Y:S02]  /*0410*/  UIMAD.WIDE.U32 UR10, UR31, UR18, URZ ;  /* 0x000000121f0a72a5 */ /* 0x000fe4000f8e003f */
[----:B------:R-:W-:Y:S02]  /*0420*/  UIMAD UR18, UR38, UR18, URZ ;  /* 0x00000012261272a4 */ /* 0x000fe4000f8e023f */
[----:B------:R-:W-:Y:S02]  /*0430*/  UMOV UR7, URZ ;  /* 0x0000003f00077c82 */ /* 0x000fe40008000000 */
[----:B------:R-:W-:Y:S01]  /*0440*/  @UP2 ULEA.HI.X UR7, UR20, UR27, UR21, 0x2, UP1 ;  /* 0x0000001b14072291 */ /* 0x000fe200088f1415 */
[----:B-1----:R-:W-:Y:S01]  /*0450*/  HFMA2.MMA R0, -RZ, RZ, 0, 0 ;  /* 0x00000000ff007435 */ /* 0x002fe200000001ff */
        /* <DEDUP_REMOVED lines=22> */
[----:B--2---:R-:W-:-:S07]  /*05c0*/  UIMAD.WIDE.U32 UR4, UR5, UR23, URZ ;  /* 0x00000017050472a5 */ /* 0x004fce000f8e003f */
        /* <DEDUP_REMOVED lines=70> */
.L_x_10215:
        /* <DEDUP_REMOVED lines=8> */
[----:B------:R-:W-:-:S10]  /*0ab0*/  HFMA2.MMA R16, -RZ, RZ, 0, 9.5367431640625e-07 ;  /* 0x00000010ff107435 */ /* 0x000fd400000001ff */
[----:B------:R-:W-:Y:S01]  /*0ac0*/  IMAD.WIDE R16, R37, R16, UR16 ;  /* 0x0000001025107e25 */ /* 0x000fe2000f8e0210 */
[----:B---3--:R-:W-:Y:S04]  /*0ad0*/  STS.128 [R36.X16], R12 ;  /* 0x0000000c24007388 */ /* 0x008fe8000000cc00 */
[----:B----4-:R-:W-:Y:S01]  /*0ae0*/  STS.128 [R36.X16+0x200], R20 ;  /* 0x0002001424007388 */ /* 0x010fe2000000cc00 */
        /* <DEDUP_REMOVED lines=12> */
[----:B------:R-:W0:Y:S04]  /*0bb0*/  LDS.128 R20, [R39] ;  /* 0x0000000027147984 */ /* 0x000e280000000c00 */
[----:B------:R3:W4:Y:S04]  /*0bc0*/  LDS.128 R12, [R39+0x10] ;  /* 0x00001000270c7984 */ /* 0x0007280000000c00 */
        /* <DEDUP_REMOVED lines=64> */
.L_x_10103:
[----:B----4-:R-:W-:Y:S05]  /*0fd0*/  BSYNC B0 ;  /* 0x0000000000007941 */ /* 0x010fea0003800000 */
.L_x_10102:
[----:B---3--:R-:W-:Y:S01]  /*0fe0*/  PRMT R48, RZ, 0x5410, R12 ;  /* 0x00005410ff307816 */ /* 0x008fe2000000000c */
        /* <DEDUP_REMOVED lines=35> */
.L_x_10105:
[----:B------:R-:W-:Y:S05]  /*1220*/  BSYNC B0 ;  /* 0x0000000000007941 */ /* 0x000fea0003800000 */
.L_x_10104:
        /* <DEDUP_REMOVED lines=36> */
.L_x_10107:
[----:B------:R-:W-:Y:S05]  /*1470*/  BSYNC B0 ;  /* 0x0000000000007941 */ /* 0x000fea0003800000 */
.L_x_10106:
        /* <DEDUP_REMOVED lines=36> */
.L_x_10109:
[----:B------:R-:W-:Y:S05]  /*16c0*/  BSYNC B0 ;  /* 0x0000000000007941 */ /* 0x000fea0003800000 */
.L_x_10108:
        /* <DEDUP_REMOVED lines=36> */
.L_x_10111:
[----:B------:R-:W-:Y:S05]  /*1910*/  BSYNC B0 ;  /* 0x0000000000007941 */ /* 0x000fea0003800000 */
.L_x_10110:
        /* <DEDUP_REMOVED lines=36> */
.L_x_10113:
[----:B------:R-:W-:Y:S05]  /*1b60*/  BSYNC B0 ;  /* 0x0000000000007941 */ /* 0x000fea0003800000 */
.L_x_10112:
        /* <DEDUP_REMOVED lines=36> */
.L_x_10115:
[----:B------:R-:W-:Y:S05]  /*1db0*/  BSYNC B0 ;  /* 0x0000000000007941 */ /* 0x000fea0003800000 */
.L_x_10114:
        /* <DEDUP_REMOVED lines=36> */
.L_x_10117:
[----:B------:R-:W-:Y:S05]  /*2000*/  BSYNC B0 ;  /* 0x0000000000007941 */ /* 0x000fea0003800000 */
.L_x_10116:
        /* <DEDUP_REMOVED lines=36> */
.L_x_10119:
[----:B------:R-:W-:Y:S05]  /*2250*/  BSYNC B0 ;  /* 0x0000000000007941 */ /* 0x000fea0003800000 */
.L_x_10118:
        /* <DEDUP_REMOVED lines=34> */
.L_x_10121:
[----:B------:R-:W-:Y:S05]  /*2480*/  BSYNC B0 ;  /* 0x0000000000007941 */ /* 0x000fea0003800000 */
.L_x_10120:
        /* <DEDUP_REMOVED lines=33> */
.L_x_10123:
[----:B------:R-:W-:Y:S05]  /*26a0*/  BSYNC B0 ;  /* 0x0000000000007941 */ /* 0x000fea0003800000 */
.L_x_10122:
        /* <DEDUP_REMOVED lines=33> */
.L_x_10125:
[----:B------:R-:W-:Y:S05]  /*28c0*/  BSYNC B0 ;  /* 0x0000000000007941 */ /* 0x000fea0003800000 */
.L_x_10124:
        /* <DEDUP_REMOVED lines=33> */
.L_x_10127:
[----:B------:R-:W-:Y:S05]  /*2ae0*/  BSYNC B0 ;  /* 0x0000000000007941 */ /* 0x000fea0003800000 */
.L_x_10126:
        /* <DEDUP_REMOVED lines=33> */
.L_x_10129:
[----:B------:R-:W-:Y:S05]  /*2d00*/  BSYNC B0 ;  /* 0x0000000000007941 */ /* 0x000fea0003800000 */
.L_x_10128:
        /* <DEDUP_REMOVED lines=33> */
.L_x_10131:
[----:B------:R-:W-:Y:S05]  /*2f20*/  BSYNC B0 ;  /* 0x0000000000007941 */ /* 0x000fea0003800000 */
.L_x_10130:
        /* <DEDUP_REMOVED lines=33> */
.L_x_10133:
[----:B------:R-:W-:Y:S05]  /*3140*/  BSYNC B0 ;  /* 0x0000000000007941 */ /* 0x000fea0003800000 */
.L_x_10132:
[----:B------:R-:W-:Y:S01]  /*3150*/  ULEA UR18, UR29, 0xfffffe00, 0x9 ;  /* 0xfffffe001d127891 */ /* 0x000fe2000f8e483f */
[----:B------:R-:W-:Y:S01]  /*3160*/  LDS.128 R28, [R39] ;  /* 0x00000000271c7984 */ /* 0x000fe20000000c00 */
[----:B------:R-:W-:Y:S02]  /*3170*/  ULDC.64 UR8, c[0x0][0x1f0] ;  /* 0x00007c0000087ab9 */ /* 0x000fe40000000a00 */
[----:B------:R-:W-:Y:S01]  /*3180*/  UIMAD UR7, UR38, UR8, URZ ;  /* 0x00000008260772a4 */ /* 0x000fe2000f8e023f */
[----:B------:R-:W0:Y:S01]  /*3190*/  LDS.128 R16, [R39+0x10] ;  /* 0x0000100027107984 */ /* 0x000e220000000c00 */
        /* <DEDUP_REMOVED lines=39> */
[----:B------:R-:W2:Y:S04]  /*3410*/  LDS.128 R64, [R39] ;  /* 0x0000000027407984 */ /* 0x000ea80000000c00 */
[----:B------:R-:W3:Y:S04]  /*3420*/  LDS.128 R12, [R39+0x10] ;  /* 0x00001000270c7984 */ /* 0x000ee80000000c00 */
        /* <DEDUP_REMOVED lines=11> */
[--C-:B------:R-:W-:Y:S01]  /*34e0*/  PRMT R58, RZ, 0x5410, R65.reuse ;  /* 0x00005410ff3a7816 */ /* 0x100fe20000000041 */
[----:B------:R-:W-:Y:S01]  /*34f0*/  FMUL.FTZ R33, R32, -1.4426950216293334961 ;  /* 0xbfb8aa3b20217820 */ /* 0x000fe20000410000 */
[----:B------:R-:W-:Y:S01]  /*3500*/  PRMT R60, RZ, 0x7610, R65 ;  /* 0x00007610ff3c7816 */ /* 0x000fe20000000041 */
[----:B------:R-:W-:Y:S01]  /*3510*/  FMUL.FTZ R56, R64, -1.4426950216293334961 ;  /* 0xbfb8aa3b40387820 */ /* 0x000fe20000410000 */
[----:B------:R-:W-:Y:S01]  /*3520*/  PRMT R61, RZ, 0x5410, R66 ;  /* 0x00005410ff3d7816 */ /* 0x000fe20000000042 */
[----:B------:R-:W-:Y:S01]  /*3530*/  FMUL.FTZ R57, R58, -1.4426950216293334961 ;  /* 0xbfb8aa3b3a397820 */ /* 0x000fe20000410000 */
[--C-:B------:R-:W-:Y:S01]  /*3540*/  PRMT R84, RZ, 0x7610, R67.reuse ;  /* 0x00007610ff547816 */ /* 0x100fe20000000043 */
[----:B------:R-:W0:Y:S01]  /*3550*/  MUFU.EX2 R33, R33 ;  /* 0x0000002100217308 */ /* 0x000e220000000800 */
[----:B----4-:R-:W-:Y:S01]  /*3560*/  FMUL.FTZ R2, R60, -1.4426950216293334961 ;  /* 0xbfb8aa3b3c027820 */ /* 0x010fe20000410000 */
[----:B------:R-:W-:Y:S01]  /*3570*/  PRMT R72, RZ, 0x5410, R67 ;  /* 0x00005410ff487816 */ /* 0x000fe20000000043 */
[----:B------:R-:W-:Y:S01]  /*3580*/  FMUL.FTZ R59, R61, -1.4426950216293334961 ;  /* 0xbfb8aa3b3d3b7820 */ /* 0x000fe20000410000 */
[----:B---3--:R-:W-:Y:S01]  /*3590*/  PRMT R100, RZ, 0x7610, R12 ;  /* 0x00007610ff647816 */ /* 0x008fe2000000000c */
[----:B------:R-:W-:Y:S01]  /*35a0*/  UIADD3 UR9, UR9, UR7, URZ ;  /* 0x0000000709097290 */ /* 0x000fe2000fffe03f */
[--C-:B------:R-:W-:Y:S01]  /*35b0*/  PRMT R106, RZ, 0x7610, R13.reuse ;  /* 0x00007610ff6a7816 */ /* 0x100fe2000000000d */
[----:B------:R-:W-:Y:S01]  /*35c0*/  FMUL.FTZ R65, R72, -1.4426950216293334961 ;  /* 0xbfb8aa3b48417820 */ /* 0x000fe20000410000 */
[----:B------:R-:W2:Y:S01]  /*35d0*/  MUFU.EX2 R56, R56 ;  /* 0x0000003800387308 */ /* 0x000ea20000000800 */
[----:B------:R-:W-:Y:S01]  /*35e0*/  PRMT R62, RZ, 0x7610, R66 ;  /* 0x00007610ff3e7816 */ /* 0x000fe20000000042 */
[----:B------:R-:W-:Y:S01]  /*35f0*/  UIMAD UR30, UR20, UR33, UR30 ;  /* 0x00000021141e72a4 */ /* 0x000fe2000f8e021e */
[----:B------:R-:W-:Y:S01]  /*3600*/  PRMT R88, RZ, 0x5410, R12 ;  /* 0x00005410ff587816 */ /* 0x000fe2000000000c */
[----:B------:R-:W-:Y:S01]  /*3610*/  FMUL.FTZ R12, R100, -1.4426950216293334961 ;  /* 0xbfb8aa3b640c7820 */ /* 0x000fe20000410000 */
[----:B------:R-:W-:Y:S01]  /*3620*/  PRMT R102, RZ, 0x5410, R13 ;  /* 0x00005410ff667816 */ /* 0x000fe2000000000d */
[----:B------:R-:W-:Y:S01]  /*3630*/  FMUL.FTZ R63, R62, -1.4426950216293334961 ;  /* 0xbfb8aa3b3e3f7820 */ /* 0x000fe20000410000 */
[----:B------:R-:W-:Y:S01]  /*3640*/  PRMT R67, RZ, 0x7610, R17 ;  /* 0x00007610ff437816 */ /* 0x000fe20000000011 */
[----:B------:R-:W-:Y:S01]  /*3650*/  MUFU.EX2 R57, R57 ;  /* 0x0000003900397308 */ /* 0x000fe20000000800 */
[----:B0-----:R-:W-:Y:S01]  /*3660*/  FADD.FTZ R33, R33, 1 ;  /* 0x3f80000021217421 */ /* 0x001fe20000010000 */
[----:B------:R-:W-:Y:S01]  /*3670*/  PRMT R73, RZ, 0x7610, R28 ;  /* 0x00007610ff497816 */ /* 0x000fe2000000001c */
[----:B------:R-:W-:Y:S01]  /*3680*/  FMUL.FTZ R66, R88, -1.4426950216293334961 ;  /* 0xbfb8aa3b58427820 */ /* 0x000fe20000410000 */
[--C-:B------:R-:W-:Y:S01]  /*3690*/  PRMT R75, RZ, 0x5410, R29.reuse ;  /* 0x00005410ff4b7816 */ /* 0x100fe2000000001d */
[----:B------:R-:W-:Y:S01]  /*36a0*/  UIMAD.WIDE.U32 UR8, UR20, UR32, UR8 ;  /* 0x00000020140872a5 */ /* 0x000fe2000f8e0008 */
[----:B------:R-:W-:-:S02]  /*36b0*/  PRMT R76, RZ, 0x7610, R29 ;  /* 0x00007610ff4c7816 */ /* 0x000fc4000000001d */
[----:B------:R0:W-:Y:S01]  /*36c0*/  MUFU.EX2 R3, R2 ;  /* 0x0000000200037308 */ /* 0x0001e20000000800 */
[----:B--2---:R-:W-:Y:S01]  /*36d0*/  FADD.FTZ R56, R56, 1 ;  /* 0x3f80000038387421 */ /* 0x004fe20000010000 */
[--C-:B------:R-:W-:Y:S01]  /*36e0*/  PRMT R77, RZ, 0x5410, R30.reuse ;  /* 0x00005410ff4d7816 */ /* 0x100fe2000000001e */
[----:B------:R-:W-:Y:S01]  /*36f0*/  ULDC.64 UR32, c[0x0][0x338] ;  /* 0x0000ce0000207ab9 */ /* 0x000fe20000000a00 */
[----:B------:R-:W-:Y:S01]  /*3700*/  PRMT R78, RZ, 0x7610, R30 ;  /* 0x00007610ff4e7816 */ /* 0x000fe2000000001e */
[----:B------:R-:W-:Y:S01]  /*3710*/  UIADD3 UR9, UR9, UR30, URZ ;  /* 0x0000001e09097290 */ /* 0x000fe2000fffe03f */
[--C-:B------:R-:W-:Y:S01]  /*3720*/  PRMT R79, RZ, 0x5410, R31.reuse ;  /* 0x00005410ff4f7816 */ /* 0x100fe2000000001f */
[----:B------:R-:W-:Y:S01]  /*3730*/  ULEA UR7, UP0, UR8, UR32, 0x1 ;  /* 0x0000002008077291 */ /* 0x000fe2000f80083f */
[----:B------:R-:W-:Y:S01]  /*3740*/  MUFU.RCP R83, R33 ;  /* 0x0000002100537308 */ /* 0x000fe20000001000 */
[----:B0-----:R-:W-:Y:S01]  /*3750*/  FMUL.FTZ R2, R84, -1.4426950216293334961 ;  /* 0xbfb8aa3b54027820 */ /* 0x001fe20000410000 */
[----:B------:R-:W-:Y:S01]  /*3760*/  PRMT R80, RZ, 0x7610, R31 ;  /* 0x00007610ff507816 */ /* 0x000fe2000000001f */
[----:B------:R-:W-:Y:S01]  /*3770*/  ULEA.HI.X UR8, UR8, UR33, UR9, 0x1, UP0 ;  /* 0x0000002108087291 */ /* 0x000fe200080f0c09 */
[----:B------:R-:W-:-:S02]  /*3780*/  PRMT R110, RZ, 0x7610, R14 ;  /* 0x00007610ff6e7816 */ /* 0x000fc4000000000e */
[--C-:B------:R-:W-:Y:S02]  /*3790*/  PRMT R68, RZ, 0x5410, R18.reuse ;  /* 0x00005410ff447816 */ /* 0x100fe40000000012 */
[----:B------:R0:W2:Y:S01]  /*37a0*/  MUFU.EX2 R86, R2 ;  /* 0x0000000200567308 */ /* 0x0000a20000000800 */
[----:B------:R-:W-:Y:S02]  /*37b0*/  PRMT R69, RZ, 0x7610, R18 ;  /* 0x00007610ff457816 */ /* 0x000fe40000000012 */
[--C-:B------:R-:W-:Y:S02]  /*37c0*/  PRMT R70, RZ, 0x5410, R19.reuse ;  /* 0x00005410ff467816 */ /* 0x100fe40000000013 */
[----:B------:R-:W-:Y:S02]  /*37d0*/  PRMT R71, RZ, 0x7610, R19 ;  /* 0x00007610ff477816 */ /* 0x000fe40000000013 */
[--C-:B------:R-:W-:Y:S01]  /*37e0*/  PRMT R111, RZ, 0x5410, R15.reuse ;  /* 0x00005410ff6f7816 */ /* 0x100fe2000000000f */
[----:B------:R-:W3:Y:S01]  /*37f0*/  MUFU.EX2 R59, R59 ;  /* 0x0000003b003b7308 */ /* 0x000ee20000000800 */
[----:B0-----:R-:W-:Y:S01]  /*3800*/  FMUL.FTZ R2, R106, -1.4426950216293334961 ;  /* 0xbfb8aa3b6a027820 */ /* 0x001fe20000410000 */
[----:B------:R-:W-:-:S02]  /*3810*/  PRMT R113, RZ, 0x7610, R15 ;  /* 0x00007610ff717816 */ /* 0x000fc4000000000f */
[----:B------:R-:W-:-:S04]  /*3820*/  ISETP.NE.U32.AND P0, PT, RZ, c[0x0][0x270], PT ;  /* 0x00009c00ff007a0c */ /* 0x000fc80003f05070 */
[----:B------:R0:W4:Y:S01]  /*3830*/  MUFU.EX2 R82, R65 ;  /* 0x0000004100527308 */ /* 0x0001220000000800 */
[----:B--2---:R-:W-:Y:S01]  /*3840*/  FADD.FTZ R86, R86, 1 ;  /* 0x3f80000056567421 */ /* 0x004fe20000010000 */
[----:B------:R-:W-:-:S06]  /*3850*/  ISETP.NE.AND.EX P0, PT, RZ, c[0x0][0x274], PT, P0 ;  /* 0x00009d00ff007a0c */ /* 0x000fcc0003f05300 */
[----:B------:R2:W1:Y:S01]  /*3860*/  MUFU.EX2 R96, R12 ;  /* 0x0000000c00607308 */ /* 0x0004620000000800 */
[----:B0-----:R-:W-:Y:S02]  /*3870*/  FMUL.FTZ R65, R102, -1.4426950216293334961 ;  /* 0xbfb8aa3b66417820 */ /* 0x001fe40000410000 */
[----:B---3--:R-:W-:-:S05]  /*3880*/  FADD.FTZ R59, R59, 1 ;  /* 0x3f8000003b3b7421 */ /* 0x008fca0000010000 */
[----:B------:R0:W3:Y:S01]  /*3890*/  MUFU.EX2 R108, R2 ;  /* 0x00000002006c7308 */ /* 0x0000e20000000800 */
[----:B--2---:R-:W-:Y:S02]  /*38a0*/  FADD.FTZ R12, R57, 1 ;  /* 0x3f800000390c7421 */ /* 0x004fe40000010000 */
[----:B----4-:R-:W-:-:S05]  /*38b0*/  FADD.FTZ R82, R82, 1 ;  /* 0x3f80000052527421 */ /* 0x010fca0000010000 */
[----:B------:R-:W-:Y:S01]  /*38c0*/  MUFU.RCP R87, R56 ;  /* 0x0000003800577308 */ /* 0x000fe20000001000 */
[----:B0-----:R-:W-:Y:S01]  /*38d0*/  PRMT R2, RZ, 0x5410, R14 ;  /* 0x00005410ff027816 */ /* 0x001fe2000000000e */
[----:B------:R-:W-:Y:S02]  /*38e0*/  FMUL.FTZ R14, R111, -1.4426950216293334961 ;  /* 0xbfb8aa3b6f0e7820 */ /* 0x000fe40000410000 */
[----:B-1----:R-:W-:Y:S02]  /*38f0*/  FADD.FTZ R96, R96, 1 ;  /* 0x3f80000060607421 */ /* 0x002fe40000010000 */
[----:B------:R-:W-:Y:S02]  /*3900*/  FMUL.FTZ R13, R2, -1.4426950216293334961 ;  /* 0xbfb8aa3b020d7820 */ /* 0x000fe40000410000 */
[----:B------:R0:W1:Y:S01]  /*3910*/  MUFU.EX2 R104, R65 ;  /* 0x0000004100687308 */ /* 0x0000620000000800 */
[----:B---3--:R-:W-:-:S07]  /*3920*/  FADD.FTZ R108, R108, 1 ;  /* 0x3f8000006c6c7421 */ /* 0x008fce0000010000 */
[----:B------:R-:W2:Y:S01]  /*3930*/  MUFU.EX2 R63, R63 ;  /* 0x0000003f003f7308 */ /* 0x000ea20000000800 */
[----:B0-----:R-:W-:Y:S01]  /*3940*/  PRMT R65, RZ, 0x7610, R16 ;  /* 0x00007610ff417816 */ /* 0x001fe20000000010 */
[----:B------:R-:W-:Y:S02]  /*3950*/  FADD.FTZ R16, R3, 1 ;  /* 0x3f80000003107421 */ /* 0x000fe40000010000 */
[----:B------:R-:W-:-:S04]  /*3960*/  FMUL.FTZ R3, R32, R83 ;  /* 0x0000005320037220 */ /* 0x000fc80000410000 */
[----:B------:R0:W3:Y:S01]  /*3970*/  MUFU.RCP R91, R12 ;  /* 0x0000000c005b7308 */ /* 0x0000e20000001000 */
[----:B------:R-:W-:Y:S02]  /*3980*/  FMUL.FTZ R57, R74, R3 ;  /* 0x000000034a397220 */ /* 0x000fe40000410000 */
[----:B-1----:R-:W-:-:S05]  /*3990*/  FADD.FTZ R104, R104, 1 ;  /* 0x3f80000068687421 */ /* 0x002fca0000010000 */
[----:B------:R1:W-:Y:S01]  /*39a0*/  MUFU.EX2 R92, R66 ;  /* 0x00000042005c7308 */ /* 0x0003e20000000800 */
[----:B0-----:R-:W-:Y:S01]  /*39b0*/  PRMT R12, RZ, 0x5410, R8 ;  /* 0x00005410ff0c7816 */ /* 0x001fe20000000008 */
[----:B--2---:R-:W-:-:S06]  /*39c0*/  FADD.FTZ R63, R63, 1 ;  /* 0x3f8000003f3f7421 */ /* 0x004fcc0000010000 */
[----:B------:R0:W-:Y:S01]  /*39d0*/  MUFU.EX2 R109, R13 ;  /* 0x0000000d006d7308 */ /* 0x0001e20000000800 */
[----:B-1----:R-:W-:Y:S01]  /*39e0*/  MOV R66, c[0x0][0x16c] ;  /* 0x00005b0000427a02 */ /* 0x002fe20000000f00 */
[----:B---3--:R-:W-:-:S03]  /*39f0*/  FMUL.FTZ R28, R58, R91 ;  /* 0x0000005b3a1c7220 */ /* 0x008fc60000410000 */
[----:B------:R-:W-:Y:S02]  /*3a00*/  ISETP.GE.AND P1, PT, R66, 0x1, PT ;  /* 0x000000014200780c */ /* 0x000fe40003f26270 */
[----:B------:R-:W-:Y:S01]  /*3a10*/  PRMT R66, RZ, 0x5410, R17 ;  /* 0x00005410ff427816 */ /* 0x000fe20000000011 */
[----:B------:R-:W1:Y:S01]  /*3a20*/  MUFU.RCP R95, R16 ;  /* 0x00000010005f7308 */ /* 0x000e620000001000 */
[----:B0-----:R-:W-:Y:S02]  /*3a30*/  FADD.FTZ R13, -R83, 1 ;  /* 0x3f800000530d7421 */ /* 0x001fe40000010100 */
[----:B------:R-:W-:Y:S01]  /*3a40*/  FFMA.FTZ R17, R57, R12, R0 ;  /* 0x0000000c39117223 */ /* 0x000fe20000010000 */
[----:B------:R-:W-:Y:S01]  /*3a50*/  PRMT R12, RZ, 0x7610, R8 ;  /* 0x00007610ff0c7816 */ /* 0x000fe20000000008 */
[----:B------:R-:W-:Y:S02]  /*3a60*/  FFMA.FTZ R85, R32, R13, 1 ;  /* 0x3f80000020557423 */ /* 0x000fe4000001000d */
[----:B------:R-:W-:Y:S01]  /*3a70*/  FADD.FTZ R13, -R87, 1 ;  /* 0x3f800000570d7421 */ /* 0x000fe20000010100 */
[----:B------:R0:W2:Y:S01]  /*3a80*/  MUFU.RCP R90, R59 ;  /* 0x0000003b005a7308 */ /* 0x0000a20000001000 */
[----:B------:R-:W-:-:S02]  /*3a90*/  FMUL.FTZ R0, R64, R87 ;  /* 0x0000005740007220 */ /* 0x000fc40000410000 */
[----:B------:R-:W-:Y:S02]  /*3aa0*/  FFMA.FTZ R89, R64, R13, 1 ;  /* 0x3f80000040597423 */ /* 0x000fe4000001000d */
[----:B------:R-:W-:Y:S02]  /*3ab0*/  FADD.FTZ R13, -R91, 1 ;  /* 0x3f8000005b0d7421 */ /* 0x000fe40000010100 */
[----:B------:R-:W-:Y:S01]  /*3ac0*/  FMUL.FTZ R56, R73, R0 ;  /* 0x0000000049387220 */ /* 0x000fe20000410000 */
[----:B------:R-:W3:Y:S01]  /*3ad0*/  MUFU.RCP R99, R63 ;  /* 0x0000003f00637308 */ /* 0x000ee20000001000 */
[----:B------:R-:W-:Y:S02]  /*3ae0*/  FFMA.FTZ R93, R58, R13, 1 ;  /* 0x3f8000003a5d7423 */ /* 0x000fe4000001000d */
[----:B------:R-:W-:Y:S01]  /*3af0*/  FFMA.FTZ R17, R56, R12, R17 ;  /* 0x0000000c38117223 */ /* 0x000fe20000010011 */
[----:B------:R-:W-:Y:S01]  /*3b00*/  PRMT R12, RZ, 0x5410, R9 ;  /* 0x00005410ff0c7816 */ /* 0x000fe20000000009 */
[----:B-1----:R-:W-:-:S02]  /*3b10*/  FADD.FTZ R13, -R95, 1 ;  /* 0x3f8000005f0d7421 */ /* 0x002fc40000010100 */
[----:B------:R-:W-:Y:S01]  /*3b20*/  FMUL.FTZ R58, R75, R28 ;  /* 0x0000001c4b3a7220 */ /* 0x000fe20000410000 */
[----:B------:R-:W1:Y:S01]  /*3b30*/  MUFU.RCP R101, R82 ;  /* 0x0000005200657308 */ /* 0x000e620000001000 */
[C---:B------:R-:W-:Y:S02]  /*3b40*/  FMUL.FTZ R29, R60.reuse, R95 ;  /* 0x0000005f3c1d7220 */ /* 0x040fe40000410000 */
[----:B------:R-:W-:Y:S01]  /*3b50*/  FFMA.FTZ R97, R60, R13, 1 ;  /* 0x3f8000003c617423 */ /* 0x000fe2000001000d */
[----:B------:R-:W-:Y:S01]  /*3b60*/  PRMT R13, RZ, 0x7610, R9 ;  /* 0x00007610ff0d7816 */ /* 0x000fe20000000009 */
[----:B------:R-:W-:Y:S02]  /*3b70*/  FFMA.FTZ R12, R58, R12, R17 ;  /* 0x0000000c3a0c7223 */ /* 0x000fe40000010011 */
[----:B0-----:R-:W-:Y:S01]  /*3b80*/  FMUL.FTZ R59, R76, R29 ;  /* 0x0000001d4c3b7220 */ /* 0x001fe20000410000 */
[----:B------:R-:W0:Y:S01]  /*3b90*/  MUFU.RCP R103, R86 ;  /* 0x0000005600677308 */ /* 0x000e220000001000 */
[----:B--2---:R-:W-:-:S02]  /*3ba0*/  FMUL.FTZ R30, R61, R90 ;  /* 0x0000005a3d1e7220 */ /* 0x004fc40000410000 */
[----:B------:R-:W-:Y:S02]  /*3bb0*/  FFMA.FTZ R31, R59, R13, R12 ;  /* 0x0000000d3b1f7223 */ /* 0x000fe4000001000c */
[----:B------:R-:W-:Y:S02]  /*3bc0*/  FMUL.FTZ R60, R77, R30 ;  /* 0x0000001e4d3c7220 */ /* 0x000fe40000410000 */
[----:B------:R-:W-:Y:S01]  /*3bd0*/  FADD.FTZ R92, R92, 1 ;  /* 0x3f8000005c5c7421 */ /* 0x000fe20000010000 */
[----:B------:R-:W2:Y:S01]  /*3be0*/  MUFU.EX2 R112, R14 ;  /* 0x0000000e00707308 */ /* 0x000ea20000000800 */
[----:B------:R-:W-:Y:S02]  /*3bf0*/  FADD.FTZ R12, -R90, 1 ;  /* 0x3f8000005a0c7421 */ /* 0x000fe40000010100 */
[----:B---3--:R-:W-:Y:S02]  /*3c00*/  FADD.FTZ R13, -R99, 1 ;  /* 0x3f800000630d7421 */ /* 0x008fe40000010100 */
[----:B------:R-:W-:-:S02]  /*3c10*/  FFMA.FTZ R94, R61, R12, 1 ;  /* 0x3f8000003d5e7423 */ /* 0x000fc4000001000c */
[----:B------:R-:W-:Y:S01]  /*3c20*/  FMUL.FTZ R12, R110, -1.4426950216293334961 ;  /* 0xbfb8aa3b6e0c7820 */ /* 0x000fe20000410000 */
[----:B------:R-:W-:Y:S01]  /*3c30*/  MUFU.RCP R107, R96 ;  /* 0x00000060006b7308 */ /* 0x000fe20000001000 */
[----:B-1----:R-:W-:Y:S02]  /*3c40*/  FMUL.FTZ R32, R72, R101 ;  /* 0x0000006548207220 */ /* 0x002fe40000410000 */
[----:B0-----:R-:W-:Y:S02]  /*3c50*/  FMUL.FTZ R33, R84, R103 ;  /* 0x0000006754217220 */ /* 0x001fe40000410000 */
[----:B------:R-:W-:Y:S02]  /*3c60*/  FADD.FTZ R109, R109, 1 ;  /* 0x3f8000006d6d7421 */ /* 0x000fe40000010000 */
[----:B------:R-:W-:Y:S02]  /*3c70*/  FMUL.FTZ R63, R80, R33 ;  /* 0x00000021503f7220 */ /* 0x000fe40000410000 */
[----:B--2---:R-:W-:-:S02]  /*3c80*/  FADD.FTZ R112, R112, 1 ;  /* 0x3f80000070707421 */ /* 0x004fc40000010000 */
[----:B------:R-:W-:Y:S08]  /*3c90*/  MUFU.RCP R109, R109 ;  /* 0x0000006d006d7308 */ /* 0x000ff00000001000 */
[----:B------:R-:W-:Y:S01]  /*3ca0*/  MUFU.RCP R112, R112 ;  /* 0x0000007000707308 */ /* 0x000fe20000001000 */
[----:B-----5:R0:W-:Y:S04]  /*3cb0*/  STS.128 [R36.X16], R20 ;  /* 0x0000001424007388 */ /* 0x0201e8000000cc00 */
[----:B------:R1:W-:Y:S01]  /*3cc0*/  STS.128 [R36.X16+0x200], R24 ;  /* 0x0002001824007388 */ /* 0x0003e2000000cc00 */
[----:B------:R-:W-:-:S06]  /*3cd0*/  NOP ;  /* 0x0000000000007918 */ /* 0x000fcc0000000000 */
[----:B------:R-:W2:Y:S01]  /*3ce0*/  LDS.128 R16, [R39] ;  /* 0x0000000027107984 */ /* 0x000ea20000000c00 */
[--C-:B0-----:R-:W-:Y:S01]  /*3cf0*/  PRMT R20, RZ, 0x5410, R10.reuse ;  /* 0x00005410ff147816 */ /* 0x101fe2000000000a */
[----:B------:R-:W-:Y:S01]  /*3d00*/  FFMA.FTZ R23, R62, R13, 1 ;  /* 0x3f8000003e177423 */ /* 0x000fe2000001000d */
[----:B------:R-:W-:Y:S01]  /*3d10*/  PRMT R21, RZ, 0x7610, R10 ;  /* 0x00007610ff157816 */ /* 0x000fe2000000000a */
[----:B------:R-:W-:Y:S01]  /*3d20*/  FADD.FTZ R13, -R101, 1 ;  /* 0x3f800000650d7421 */ /* 0x000fe20000010100 */
[----:B-1----:R-:W0:Y:S01]  /*3d30*/  MUFU.RCP R27, R92 ;  /* 0x0000005c001b7308 */ /* 0x002e220000001000 */
[----:B------:R-:W-:Y:S02]  /*3d40*/  FFMA.FTZ R20, R60, R20, R31 ;  /* 0x000000143c147223 */ /* 0x000fe4000001001f */
[----:B------:R-:W-:Y:S02]  /*3d50*/  FMUL.FTZ R31, R62, R99 ;  /* 0x000000633e1f7220 */ /* 0x000fe40000410000 */
[----:B------:R-:W-:-:S02]  /*3d60*/  FMUL.FTZ R62, R79, R32 ;  /* 0x000000204f3e7220 */ /* 0x000fc40000410000 */
[----:B------:R-:W-:Y:S01]  /*3d70*/  FMUL.FTZ R61, R78, R31 ;  /* 0x0000001f4e3d7220 */ /* 0x000fe20000410000 */
[----:B------:R1:W3:Y:S01]  /*3d80*/  MUFU.EX2 R26, R12 ;  /* 0x0000000c001a7308 */ /* 0x0002e20000000800 */
[----:B------:R-:W-:Y:S02]  /*3d90*/  FFMA.FTZ R24, R72, R13, 1 ;  /* 0x3f80000048187423 */ /* 0x000fe4000001000d */
[----:B------:R-:W-:Y:S02]  /*3da0*/  FFMA.FTZ R21, R61, R21, R20 ;  /* 0x000000153d157223 */ /* 0x000fe40000010014 */
[----:B------:R-:W-:Y:S02]  /*3db0*/  FADD.FTZ R13, -R103, 1 ;  /* 0x3f800000670d7421 */ /* 0x000fe40000010100 */
[----:B------:R-:W-:Y:S01]  /*3dc0*/  FMUL.FTZ R20, R113, -1.4426950216293334961 ;  /* 0xbfb8aa3b71147820 */ /* 0x000fe20000410000 */
[----:B-1----:R-:W-:Y:S01]  /*3dd0*/  PRMT R12, RZ, 0x5410, R11 ;  /* 0x00005410ff0c7816 */ /* 0x002fe2000000000b */
[----:B0-----:R-:W-:-:S02]  /*3de0*/  FMUL.FTZ R72, R88, R27 ;  /* 0x0000001b58487220 */ /* 0x001fc40000410000 */
[----:B------:R0:W1:Y:S01]  /*3df0*/  MUFU.EX2 R114, R20 ;  /* 0x0000001400727308 */ /* 0x0000620000000800 */
[----:B------:R-:W-:Y:S02]  /*3e00*/  FFMA.FTZ R25, R84, R13, 1 ;  /* 0x3f80000054197423 */ /* 0x000fe4000001000d */
[----:B------:R-:W-:Y:S01]  /*3e10*/  FFMA.FTZ R22, R62, R12, R21 ;  /* 0x0000000c3e167223 */ /* 0x000fe20000010015 */
[----:B------:R-:W-:Y:S01]  /*3e20*/  PRMT R12, RZ, 0x7610, R11 ;  /* 0x00007610ff0c7816 */ /* 0x000fe2000000000b */
[----:B------:R-:W-:Y:S02]  /*3e30*/  FADD.FTZ R13, -R27, 1 ;  /* 0x3f8000001b0d7421 */ /* 0x000fe40000010100 */
[----:B------:R-:W-:Y:S02]  /*3e40*/  FMUL.FTZ R64, R81, R72 ;  /* 0x0000004851407220 */ /* 0x000fe40000410000 */
[----:B------:R-:W-:Y:S01]  /*3e50*/  FFMA.FTZ R15, R63, R12, R22 ;  /* 0x0000000c3f0f7223 */ /* 0x000fe20000010016 */
[----:B------:R-:W-:Y:S01]  /*3e60*/  PRMT R12, RZ, 0x5410, R4 ;  /* 0x00005410ff0c7816 */ /* 0x000fe20000000004 */
[----:B------:R-:W-:Y:S01]  /*3e70*/  FFMA.FTZ R105, R88, R13, 1 ;  /* 0x3f80000058697423 */ /* 0x000fe2000001000d */
[--C-:B--2---:R-:W-:Y:S01]  /*3e80*/  PRMT R84, RZ, 0x7610, R16.reuse ;  /* 0x00007610ff547816 */ /* 0x104fe20000000010 */
[----:B---3--:R-:W-:Y:S01]  /*3e90*/  FADD.FTZ R26, R26, 1 ;  /* 0x3f8000001a1a7421 */ /* 0x008fe20000010000 */
[----:B------:R-:W-:Y:S01]  /*3ea0*/  PRMT R82, RZ, 0x5410, R16 ;  /* 0x00005410ff527816 */ /* 0x000fe20000000010 */
[----:B------:R-:W-:Y:S01]  /*3eb0*/  FFMA.FTZ R116, R64, R12, R15 ;  /* 0x0000000c40747223 */ /* 0x000fe2000001000f */
[----:B------:R-:W-:Y:S01]  /*3ec0*/  PRMT R88, RZ, 0x7610, R17 ;  /* 0x00007610ff587816 */ /* 0x000fe20000000011 */
[----:B------:R-:W2:Y:S01]  /*3ed0*/  LDS.128 R12, [R39+0x10] ;  /* 0x00001000270c7984 */ /* 0x000ea20000000c00 */
[----:B------:R-:W-:Y:S01]  /*3ee0*/  FMUL.FTZ R16, R73, R84 ;  /* 0x0000005449107220 */ /* 0x000fe20000410000 */
[----:B------:R-:W-:Y:S01]  /*3ef0*/  PRMT R73, RZ, 0x5410, R19 ;  /* 0x00005410ff497816 */ /* 0x000fe20000000013 */
[----:B------:R-:W-:Y:S01]  /*3f00*/  FMUL.FTZ R74, R74, R82 ;  /* 0x000000524a4a7220 */ /* 0x000fe20000410000 */
[----:B------:R-:W-:Y:S01]  /*3f10*/  PRMT R86, RZ, 0x5410, R17 ;  /* 0x00005410ff567816 */ /* 0x000fe20000000011 */
[----:B------:R-:W-:Y:S01]  /*3f20*/  FMUL.FTZ R76, R76, R88 ;  /* 0x000000584c4c7220 */ /* 0x000fe20000410000 */
[----:B------:R-:W3:Y:S01]  /*3f30*/  MUFU.RCP R17, R104 ;  /* 0x0000006800117308 */ /* 0x000ee20000001000 */
[--C-:B------:R-:W-:Y:S01]  /*3f40*/  PRMT R96, RZ, 0x7610, R18.reuse ;  /* 0x00007610ff607816 */ /* 0x100fe20000000012 */
[----:B0-----:R-:W-:Y:S01]  /*3f50*/  FMUL.FTZ R20, R79, R73 ;  /* 0x000000494f147220 */ /* 0x001fe20000410000 */
[----:B------:R-:W-:Y:S01]  /*3f60*/  PRMT R98, RZ, 0x7610, R19 ;  /* 0x00007610ff627816 */ /* 0x000fe20000000013 */
[----:B-1----:R-:W-:Y:S01]  /*3f70*/  FADD.FTZ R114, R114, 1 ;  /* 0x3f80000072727421 */ /* 0x002fe20000010000 */
[----:B------:R-:W-:Y:S01]  /*3f80*/  PRMT R92, RZ, 0x5410, R18 ;  /* 0x00005410ff5c7816 */ /* 0x000fe20000000012 */
[----:B------:R-:W-:-:S02]  /*3f90*/  FMUL.FTZ R74, R83, R74 ;  /* 0x0000004a534a7220 */ /* 0x000fc40000410000 */
[----:B------:R-:W0:Y:S01]  /*3fa0*/  MUFU.RCP R19, R108 ;  /* 0x0000006c00137308 */ /* 0x000e220000001000 */
[----:B------:R-:W-:Y:S02]  /*3fb0*/  FMUL.FTZ R76, R95, R76 ;  /* 0x0000004c5f4c7220 */ /* 0x000fe40000410000 */
[----:B------:R-:W-:Y:S02]  /*3fc0*/  FMUL.FTZ R78, R78, R96 ;  /* 0x000000604e4e7220 */ /* 0x000fe40000410000 */
[----:B------:R-:W-:Y:S02]  /*3fd0*/  FMUL.FTZ R80, R80, R98 ;  /* 0x0000006250507220 */ /* 0x000fe40000410000 */
[----:B------:R-:W-:Y:S01]  /*3fe0*/  FMUL.FTZ R101, R101, R20 ;  /* 0x0000001465657220 */ /* 0x000fe20000410000 */
[----:B------:R-:W1:Y:S01]  /*3ff0*/  MUFU.RCP R114, R114 ;  /* 0x0000007200727308 */ /* 0x000e620000001000 */
[----:B------:R-:W-:Y:S02]  /*4000*/  FMUL.FTZ R20, R74, R85 ;  /* 0x000000554a147220 */ /* 0x000fe40000410000 */
[----:B------:R-:W-:-:S02]  /*4010*/  FMUL.FTZ R18, R75, R86 ;  /* 0x000000564b127220 */ /* 0x000fc40000410000 */
[----:B------:R-:W-:Y:S02]  /*4020*/  FMUL.FTZ R78, R99, R78 ;  /* 0x0000004e634e7220 */ /* 0x000fe40000410000 */
[----:B------:R-:W-:Y:S01]  /*4030*/  FMUL.FTZ R80, R103, R80 ;  /* 0x0000005067507220 */ /* 0x000fe20000410000 */
[----:B------:R4:W5:Y:S01]  /*4040*/  MUFU.RCP R83, R26 ;  /* 0x0000001a00537308 */ /* 0x0009620000001000 */
[----:B------:R-:W-:Y:S02]  /*4050*/  FMUL.FTZ R21, R76, R97 ;  /* 0x000000614c157220 */ /* 0x000fe40000410000 */
[----:B------:R-:W-:Y:S02]  /*4060*/  FMUL.FTZ R16, R87, R16 ;  /* 0x0000001057107220 */ /* 0x000fe40000410000 */
[----:B------:R-:W-:Y:S02]  /*4070*/  FMUL.FTZ R23, R78, R23 ;  /* 0x000000174e177220 */ /* 0x000fe40000410000 */
[----:B------:R-:W-:-:S02]  /*4080*/  FMUL.FTZ R25, R80, R25 ;  /* 0x0000001950197220 */ /* 0x000fc40000410000 */
[----:B------:R-:W-:Y:S01]  /*4090*/  FMUL.FTZ R89, R16, R89 ;  /* 0x0000005910597220 */ /* 0x000fe20000410000 */
[--C-:B--2---:R-:W-:Y:S01]  /*40a0*/  PRMT R74, RZ, 0x5410, R12.reuse ;  /* 0x00005410ff4a7816 */ /* 0x104fe2000000000c */
        /* <DEDUP_REMOVED lines=8> */
[----:B------:R-:W-:Y:S01]  /*4130*/  FMUL.FTZ R16, R66, R76 ;  /* 0x0000004c42107220 */ /* 0x000fe20000410000 */
[----:B------:R-:W-:Y:S01]  /*4140*/  PRMT R80, RZ, 0x7610, R14 ;  /* 0x00007610ff507816 */ /* 0x000fe2000000000e */
[----:B------:R-:W-:Y:S01]  /*4150*/  FMUL.FTZ R14, R65, R75 ;  /* 0x0000004b410e7220 */ /* 0x000fe20000410000 */
[--C-:B------:R-:W-:Y:S01]  /*4160*/  PRMT R85, RZ, 0x5410, R15.reuse ;  /* 0x00005410ff557816 */ /* 0x100fe2000000000f */
[----:B------:R-:W-:Y:S01]  /*4170*/  FMUL.FTZ R12, R27, R12 ;  /* 0x0000000c1b0c7220 */ /* 0x000fe20000410000 */
[----:B------:R-:W-:Y:S01]  /*4180*/  PRMT R81, RZ, 0x7610, R15 ;  /* 0x00007610ff517816 */ /* 0x000fe2000000000f */
[----:B---3--:R-:W-:Y:S01]  /*4190*/  FADD.FTZ R15, -R17, 1 ;  /* 0x3f800000110f7421 */ /* 0x008fe20000010100 */
[----:B------:R-:W-:Y:S01]  /*41a0*/  F2FP.BF16.PACK_AB R20, R89, R20 ;  /* 0x000000145914723e */ /* 0x000fe200000010ff */
[----:B------:R-:W-:-:S02]  /*41b0*/  FFMA.FTZ R13, R100, R13, 1 ;  /* 0x3f800000640d7423 */ /* 0x000fc4000001000d */
[----:B------:R-:W-:Y:S02]  /*41c0*/  FMUL.FTZ R14, R107, R14 ;  /* 0x0000000e6b0e7220 */ /* 0x000fe40000410000 */
[----:B------:R-:W-:Y:S02]  /*41d0*/  FFMA.FTZ R15, R102, R15, 1 ;  /* 0x3f800000660f7423 */ /* 0x000fe4000001000f */
[----:B------:R-:W-:Y:S02]  /*41e0*/  FMUL.FTZ R16, R17, R16 ;  /* 0x0000001011107220 */ /* 0x000fe40000410000 */
[----:B0-----:R-:W-:Y:S02]  /*41f0*/  FADD.FTZ R27, -R19, 1 ;  /* 0x3f800000131b7421 */ /* 0x001fe40000010100 */
[----:B----4-:R-:W-:Y:S02]  /*4200*/  FMUL.FTZ R26, R67, R78 ;  /* 0x0000004e431a7220 */ /* 0x010fe40000410000 */
[----:B------:R-:W-:-:S02]  /*4210*/  FMUL.FTZ R77, R90, R77 ;  /* 0x0000004d5a4d7220 */ /* 0x000fc40000410000 */
[----:B------:R-:W-:Y:S02]  /*4220*/  FMUL.FTZ R13, R14, R13 ;  /* 0x0000000d0e0d7220 */ /* 0x000fe40000410000 */
[----:B------:R-:W-:Y:S02]  /*4230*/  FMUL.FTZ R15, R16, R15 ;  /* 0x0000000f100f7220 */ /* 0x000fe40000410000 */
[----:B------:R-:W-:Y:S02]  /*4240*/  FFMA.FTZ R27, R106, R27, 1 ;  /* 0x3f8000006a1b7423 */ /* 0x000fe4000001001b */
[----:B------:R-:W-:Y:S02]  /*4250*/  FMUL.FTZ R26, R19, R26 ;  /* 0x0000001a131a7220 */ /* 0x000fe40000410000 */
[----:B------:R-:W-:Y:S02]  /*4260*/  FADD.FTZ R14, -R112, 1 ;  /* 0x3f800000700e7421 */ /* 0x000fe40000010100 */
[----:B-1----:R-:W-:-:S02]  /*4270*/  FADD.FTZ R16, -R114, 1 ;  /* 0x3f80000072107421 */ /* 0x002fc40000010100 */
[----:B------:R-:W-:Y:S02]  /*4280*/  FMUL.FTZ R22, R77, R94 ;  /* 0x0000005e4d167220 */ /* 0x000fe40000410000 */
[----:B------:R-:W-:Y:S02]  /*4290*/  FMUL.FTZ R77, R102, R17 ;  /* 0x00000011664d7220 */ /* 0x000fe40000410000 */
[----:B------:R-:W-:Y:S01]  /*42a0*/  FMUL.FTZ R106, R106, R19 ;  /* 0x000000136a6a7220 */ /* 0x000fe20000410000 */
[----:B------:R-:W-:Y:S01]  /*42b0*/  F2FP.BF16.PACK_AB R22, R23, R22 ;  /* 0x000000161716723e */ /* 0x000fe200000010ff */
[----:B------:R-:W-:Y:S02]  /*42c0*/  FMUL.FTZ R26, R26, R27 ;  /* 0x0000001b1a1a7220 */ /* 0x000fe40000410000 */
[----:B------:R-:W-:Y:S02]  /*42d0*/  FFMA.FTZ R90, R111, R14, 1 ;  /* 0x3f8000006f5a7423 */ /* 0x000fe4000001000e */
[----:B------:R-:W-:-:S02]  /*42e0*/  FFMA.FTZ R94, R113, R16, 1 ;  /* 0x3f800000715e7423 */ /* 0x000fc40000010010 */
[----:B------:R-:W-:Y:S02]  /*42f0*/  FADD.FTZ R17, -R109, 1 ;  /* 0x3f8000006d117421 */ /* 0x000fe40000010100 */
[----:B-----5:R-:W-:Y:S02]  /*4300*/  FADD.FTZ R19, -R83, 1 ;  /* 0x3f80000053137421 */ /* 0x020fe40000010100 */
[----:B------:R-:W-:Y:S02]  /*4310*/  FMUL.FTZ R14, R68, R79 ;  /* 0x0000004f440e7220 */ /* 0x000fe40000410000 */
[----:B------:R-:W-:Y:S02]  /*4320*/  FMUL.FTZ R16, R69, R80 ;  /* 0x0000005045107220 */ /* 0x000fe40000410000 */
[----:B------:R-:W-:Y:S02]  /*4330*/  FMUL.FTZ R27, R70, R85 ;  /* 0x00000055461b7220 */ /* 0x000fe40000410000 */
[----:B------:R-:W-:-:S02]  /*4340*/  FMUL.FTZ R87, R71, R81 ;  /* 0x0000005147577220 */ /* 0x000fc40000410000 */
[----:B------:R-:W-:Y:S02]  /*4350*/  FFMA.FTZ R17, R2, R17, 1 ;  /* 0x3f80000002117423 */ /* 0x000fe40000010011 */
[----:B------:R-:W-:Y:S02]  /*4360*/  FFMA.FTZ R19, R110, R19, 1 ;  /* 0x3f8000006e137423 */ /* 0x000fe40000010013 */
[----:B------:R-:W-:Y:S02]  /*4370*/  FMUL.FTZ R14, R109, R14 ;  /* 0x0000000e6d0e7220 */ /* 0x000fe40000410000 */
        /* <DEDUP_REMOVED lines=26> */
[----:B------:R-:W-:Y:S02]  /*4520*/  FMUL.FTZ R69, R69, R110 ;  /* 0x0000006e45457220 */ /* 0x000fe40000410000 */
[----:B------:R-:W-:Y:S01]  /*4530*/  FMUL.FTZ R70, R70, R111 ;  /* 0x0000006f46467220 */ /* 0x000fe20000410000 */
[----:B------:R0:W-:Y:S01]  /*4540*/  STS.128 [R39], R20 ;  /* 0x0000001427007388 */ /* 0x0001e20000000c00 */
[----:B------:R-:W-:-:S03]  /*4550*/  FMUL.FTZ R114, R113, R114 ;  /* 0x0000007271727220 */ /* 0x000fc60000410000 */
[----:B------:R-:W-:Y:S01]  /*4560*/  STS.128 [R39+0x10], R24 ;  /* 0x0000101827007388 */ /* 0x000fe20000000c00 */
[----:B------:R-:W-:-:S06]  /*4570*/  NOP ;  /* 0x0000000000007918 */ /* 0x000fcc0000000000 */
[----:B------:R-:W1:Y:S01]  /*4580*/  LDS.128 R16, [R36.X16] ;  /* 0x0000000024107984 */ /* 0x000e62000000cc00 */
[----:B------:R-:W-:-:S03]  /*4590*/  FMUL.FTZ R71, R71, R114 ;  /* 0x0000007247477220 */ /* 0x000fc60000410000 */
[----:B------:R-:W2:Y:S01]  /*45a0*/  LDS.128 R12, [R36.X16+0x200] ;  /* 0x00020000240c7984 */ /* 0x000ea2000000cc00 */
[----:B0-----:R-:W-:Y:S01]  /*45b0*/  FFMA.FTZ R21, R65, R2, R116 ;  /* 0x0000000241157223 */ /* 0x001fe20000010074 */
[--C-:B------:R-:W-:Y:S02]  /*45c0*/  PRMT R2, RZ, 0x5410, R5.reuse ;  /* 0x00005410ff027816 */ /* 0x100fe40000000005 */
[----:B------:R-:W-:Y:S02]  /*45d0*/  PRMT R20, RZ, 0x7610, R5 ;  /* 0x00007610ff147816 */ /* 0x000fe40000000005 */
[----:B------:R-:W-:Y:S01]  /*45e0*/  PRMT R22, RZ, 0x7610, R6 ;  /* 0x00007610ff167816 */ /* 0x000fe20000000006 */
[----:B------:R-:W-:-:S04]  /*45f0*/  FFMA.FTZ R2, R66, R2, R21 ;  /* 0x0000000242027223 */ /* 0x000fc80000010015 */
[----:B------:R-:W-:Y:S01]  /*4600*/  FFMA.FTZ R21, R67, R20, R2 ;  /* 0x0000001443157223 */ /* 0x000fe20000010002 */
[----:B------:R-:W-:Y:S02]  /*4610*/  PRMT R2, RZ, 0x5410, R6 ;  /* 0x00005410ff027816 */ /* 0x000fe40000000006 */
[----:B------:R-:W-:-:S03]  /*4620*/  MOV R20, UR7 ;  /* 0x0000000700147c02 */ /* 0x000fc60008000f00 */
[----:B------:R-:W-:Y:S01]  /*4630*/  FFMA.FTZ R2, R68, R2, R21 ;  /* 0x0000000244027223 */ /* 0x000fe20000010015 */
[----:B------:R-:W-:-:S03]  /*4640*/  MOV R21, UR8 ;  /* 0x0000000800157c02 */ /* 0x000fc60008000f00 */
[----:B------:R-:W-:Y:S01]  /*4650*/  FFMA.FTZ R23, R69, R22, R2 ;  /* 0x0000001645177223 */ /* 0x000fe20000010002 */
[----:B------:R-:W-:Y:S01]  /*4660*/  PRMT R2, RZ, 0x5410, R7 ;  /* 0x00005410ff027816 */ /* 0x000fe20000000007 */
[----:B------:R-:W-:-:S04]  /*4670*/  IMAD.WIDE R20, R37, 0x10, R20 ;  /* 0x0000001025147825 */ /* 0x000fc800078e0214 */
[----:B------:R-:W-:Y:S01]  /*4680*/  FFMA.FTZ R90, R70, R2, R23 ;  /* 0x00000002465a7223 */ /* 0x000fe20000010017 */
        /* <DEDUP_REMOVED lines=51> */
.L_x_10134:
        /* <DEDUP_REMOVED lines=29> */
[----:B------:R-:W-:Y:S01]  /*4b90*/  HFMA2.MMA R72, -RZ, RZ, 0, 0 ;  /* 0x00000000ff487435 */ /* 0x000fe200000001ff */
[----:B------:R-:W-:Y:S02]  /*4ba0*/  UMOV UR8, URZ ;  /* 0x0000003f00087c82 */ /* 0x000fe40008000000 */
[----:B------:R-:W-:Y:S02]  /*4bb0*/  ULEA.HI UR7, UR30, UR30, URZ, 0x1 ;  /* 0x0000001e1e077291 */ /* 0x000fe4000f8f083f */
[----:B------:R-:W-:-:S02]  /*4bc0*/  UMOV UR9, URZ ;  /* 0x0000003f00097c82 */ /* 0x000fc40008000000 */
[----:B------:R-:W-:-:S04]  /*4bd0*/  ULOP3.LUT UR7, UR7, 0xfffffe, URZ, 0xc0, !UPT ;  /* 0x00fffffe07077892 */ /* 0x000fc8000f8ec03f */
[----:B------:R-:W-:-:S03]  /*4be0*/  UIADD3 UR30, UR30, -UR7, URZ ;  /* 0x800000071e1e7290 */ /* 0x000fc6000fffe03f */
[----:B------:R-:W-:Y:S02]  /*4bf0*/  UMOV UR7, URZ ;  /* 0x0000003f00077c82 */ /* 0x000fe40008000000 */
.L_x_10214:
        /* <DEDUP_REMOVED lines=125> */
[C---:B------:R-:W-:Y:S02]  /*53d0*/  FMUL.FTZ R3, R2.reuse, R41 ;  /* 0x0000002902037220 */ /* 0x040fe40000410000 */
[----:B------:R-:W-:-:S04]  /*53e0*/  FMUL.FTZ R117, R2, R48 ;  /* 0x0000003002757220 */ /* 0x000fc80000410000 */
[----:B------:R-:W-:Y:S01]  /*53f0*/  MUFU.EX2 R3, R3 ;  /* 0x0000000300037308 */ /* 0x000fe20000000800 */
[----:B------:R1:W5:Y:S02]  /*5400*/  @!P1 LDG.E.64 R32, [R104.64+0x8] ;  /* 0x0000082268209981 */ /* 0x000364000c1e1b00 */
[----:B-1----:R-:W-:-:S06]  /*5410*/  FMUL.FTZ R104, R2, R42 ;  /* 0x0000002a02687220 */ /* 0x002fcc0000410000 */
[----:B------:R-:W1:Y:S01]  /*5420*/  MUFU.EX2 R104, R104 ;  /* 0x0000006800687308 */ /* 0x000e620000000800 */
[C---:B------:R-:W-:Y:S02]  /*5430*/  FMUL.FTZ R105, R2.reuse, R43 ;  /* 0x0000002b02697220 */ /* 0x040fe40000410000 */
[C---:B------:R-:W-:Y:S02]  /*5440*/  FMUL.FTZ R119, R2.reuse, R49 ;  /* 0x0000003102777220 */ /* 0x040fe40000410000 */
        /* <DEDUP_REMOVED lines=219> */
[----:B------:R-:W-:Y:S02]  /*6200*/  FMUL.FTZ R3, R120, R2 ;  /* 0x0000000278037220 */ /* 0x000fe40000410000 */
        /* <DEDUP_REMOVED lines=40> */
.L_x_10137:
[----:B0-2-4-:R-:W-:Y:S05]  /*6490*/  BSYNC B0 ;  /* 0x0000000000007941 */ /* 0x015fea0003800000 */
.L_x_10136:
        /* <DEDUP_REMOVED lines=422> */
.L_x_10139:
[----:B-1----:R-:W-:Y:S05]  /*7f00*/  BSYNC B0 ;  /* 0x0000000000007941 */ /* 0x002fea0003800000 */
.L_x_10138:
        /* <DEDUP_REMOVED lines=20> */
.L_x_10141:
[----:B------:R-:W-:Y:S05]  /*8050*/  BSYNC B0 ;  /* 0x0000000000007941 */ /* 0x000fea0003800000 */
.L_x_10140:
        /* <DEDUP_REMOVED lines=35> */
.L_x_10143:
[----:B01--4-:R-:W-:Y:S05]  /*8290*/  BSYNC B0 ;  /* 0x0000000000007941 */ /* 0x013fea0003800000 */
.L_x_10142:
        /* <DEDUP_REMOVED lines=37> */
.L_x_10145:
[----:B0123--:R-:W-:Y:S05]  /*84f0*/  BSYNC B0 ;  /* 0x0000000000007941 */ /* 0x00ffea0003800000 */
.L_x_10144:
        /* <DEDUP_REMOVED lines=49> */
.L_x_10147:
[----:B01234-:R-:W-:Y:S05]  /*8810*/  BSYNC B0 ;  /* 0x0000000000007941 */ /* 0x01ffea0003800000 */
.L_x_10146:
        /* <DEDUP_REMOVED lines=175> */
[----:B------:R-:W-:Y:S02]  /*9310*/  FADD.FTZ R166, -R166, R231 ;  /* 0x000000e7a6a67221 */ /* 0x000fe40000010100 */
[----:B------:R-:W-:Y:S02]  /*9320*/  FADD.FTZ R3, RZ, R3 ;  /* 0x00000003ff037221 */ /* 0x000fe40000010000 */
[----:B------:R-:W-:-:S02]  /*9330*/  FFMA.FTZ R179, R105, R54, R179 ;  /* 0x0000003669b37223 */ /* 0x000fc400000100b3 */
[----:B------:R-:W-:Y:S02]  /*9340*/  FFMA.FTZ R239, R217, UR33, R238 ;  /* 0x00000021d9ef7c23 */ /* 0x000fe400080100ee */
[----:B------:R0:W2:Y:S01]  /*9350*/  SHFL.IDX PT, R238, R227, RZ, 0x1f ;  /* 0x00001fffe3ee7589 */ /* 0x0000a200000e0000 */
[----:B------:R-:W-:Y:S02]  /*9360*/  FMUL.FTZ R231, R149, -R166 ;  /* 0x800000a695e77220 */ /* 0x000fe40000410000 */
[----:B-1----:R-:W-:Y:S02]  /*9370*/  FADD.FTZ R14, R229, R14 ;  /* 0x0000000ee50e7221 */ /* 0x002fe40000010000 */
        /* <DEDUP_REMOVED lines=8> */
[----:B------:R-:W-:-:S02]  /*9400*/  FMUL.FTZ R229, R174, UR33 ;  /* 0x00000021aee57c20 */ /* 0x000fc40008410000 */
[----:B------:R-:W-:Y:S02]  /*9410*/  FADD.FTZ R153, -R153, R150 ;  /* 0x0000009699997221 */ /* 0x000fe40000010100 */
[-C--:B------:R-:W-:Y:S02]  /*9420*/  FMUL.FTZ R230, R120, -R156.reuse ;  /* 0x8000009c78e67220 */ /* 0x080fe40000410000 */
[----:B------:R-:W-:Y:S02]  /*9430*/  FFMA.FTZ R232, R222, UR32, -R229 ;  /* 0x00000020dee87c23 */ /* 0x000fe400080108e5 */
[-C--:B------:R-:W-:Y:S02]  /*9440*/  FMUL.FTZ R150, R120, -R153.reuse ;  /* 0x8000009978967220 */ /* 0x080fe40000410000 */
[C---:B------:R-:W-:Y:S02]  /*9450*/  FFMA.FTZ R229, R121.reuse, R153, R230 ;  /* 0x0000009979e57223 */ /* 0x040fe400000100e6 */
[----:B------:R-:W-:-:S02]  /*9460*/  FFMA.FTZ R150, R121, R156, -R150 ;  /* 0x0000009c79967223 */ /* 0x000fc40000010896 */
[----:B------:R-:W-:Y:S02]  /*9470*/  FADD.FTZ R160, -R160, R229 ;  /* 0x000000e5a0a07221 */ /* 0x000fe40000010100 */
[----:B------:R-:W-:Y:S02]  /*9480*/  FADD.FTZ R161, R161, R150 ;  /* 0x00000096a1a17221 */ /* 0x000fe40000010000 */
[C---:B------:R-:W-:Y:S02]  /*9490*/  FMUL.FTZ R150, R122.reuse, -R160 ;  /* 0x800000a07a967220 */ /* 0x040fe40000410000 */
[C---:B------:R-:W-:Y:S02]  /*94a0*/  FMUL.FTZ R121, R155.reuse, R176 ;  /* 0x000000b09b797220 */ /* 0x040fe40000410000 */
[----:B------:R-:W-:Y:S02]  /*94b0*/  FMUL.FTZ R155, R155, R228 ;  /* 0x000000e49b9b7220 */ /* 0x000fe40000410000 */
[----:B------:R-:W-:-:S02]  /*94c0*/  FMUL.FTZ R122, R122, -R161 ;  /* 0x800000a17a7a7220 */ /* 0x000fc40000410000 */
[----:B------:R-:W-:Y:S02]  /*94d0*/  FFMA.FTZ R150, R123, R161, -R150 ;  /* 0x000000a17b967223 */ /* 0x000fe40000010896 */
[C---:B------:R-:W-:Y:S02]  /*94e0*/  FFMA.FTZ R121, R27.reuse, R228, -R121 ;  /* 0x000000e41b797223 */ /* 0x040fe40000010879 */
[----:B------:R-:W-:Y:S02]  /*94f0*/  FFMA.FTZ R155, R27, R176, R155 ;  /* 0x000000b01b9b7223 */ /* 0x000fe4000001009b */
        /* <DEDUP_REMOVED lines=10> */
[C---:B------:R-:W-:Y:S02]  /*95a0*/  FMUL.FTZ R123, R163.reuse, R175 ;  /* 0x000000afa37b7220 */ /* 0x040fe40000410000 */
[-C--:B------:R-:W-:Y:S02]  /*95b0*/  FMUL.FTZ R163, R163, R221.reuse ;  /* 0x000000dda3a37220 */ /* 0x080fe40000410000 */
        /* <DEDUP_REMOVED lines=8> */
[----:B------:R-:W-:-:S02]  /*9640*/  FADD.FTZ R23, -R164, R23 ;  /* 0x00000017a4177221 */ /* 0x000fc40000010100 */
[----:B------:R-:W-:Y:S02]  /*9650*/  FMUL.FTZ R24, R128, -R165 ;  /* 0x800000a580187220 */ /* 0x000fe40000410000 */
[----:B------:R-:W-:Y:S02]  /*9660*/  FFMA.FTZ R229, R159, R121, R234 ;  /* 0x000000799fe57223 */ /* 0x000fe400000100ea */
[----:B------:R-:W-:Y:S02]  /*9670*/  FMUL.FTZ R121, R176, UR33 ;  /* 0x00000021b0797c20 */ /* 0x000fe40008410000 */
[-C--:B------:R-:W-:Y:S02]  /*9680*/  FMUL.FTZ R128, R128, -R23.reuse ;  /* 0x8000001780807220 */ /* 0x080fe40000410000 */
[----:B------:R-:W-:Y:S02]  /*9690*/  FFMA.FTZ R125, R129, R23, R24 ;  /* 0x00000017817d7223 */ /* 0x000fe40000010018 */
[----:B------:R-:W-:-:S02]  /*96a0*/  FFMA.FTZ R236, -R25, R237, R236 ;  /* 0x000000ed19ec7223 */ /* 0x000fc400000101ec */
[----:B------:R-:W-:Y:S02]  /*96b0*/  FFMA.FTZ R150, R228, UR32, -R121 ;  /* 0x00000020e4967c23 */ /* 0x000fe40008010879 */
[----:B------:R-:W-:Y:S02]  /*96c0*/  FFMA.FTZ R128, R129, R165, -R128 ;  /* 0x000000a581807223 */ /* 0x000fe40000010880 */
[----:B------:R-:W-:Y:S02]  /*96d0*/  FADD.FTZ R20, -R20, R125 ;  /* 0x0000007d14147221 */ /* 0x000fe40000010100 */
[----:B------:R-:W-:Y:S02]  /*96e0*/  FMUL.FTZ R126, R175, UR33 ;  /* 0x00000021af7e7c20 */ /* 0x000fe40008410000 */
[----:B------:R-:W-:Y:S02]  /*96f0*/  FMUL.FTZ R125, R152, R3 ;  /* 0x00000003987d7220 */ /* 0x000fe40000410000 */
[----:B------:R-:W-:-:S02]  /*9700*/  FFMA.FTZ R155, -R159, R155, R236 ;  /* 0x0000009b9f9b7223 */ /* 0x000fc400000101ec */
[----:B------:R-:W-:Y:S02]  /*9710*/  FMUL.FTZ R121, R159, R150 ;  /* 0x000000969f797220 */ /* 0x000fe40000410000 */
[----:B------:R-:W-:Y:S02]  /*9720*/  FADD.FTZ R21, R21, R128 ;  /* 0x0000008015157221 */ /* 0x000fe40000010000 */
[----:B------:R-:W-:Y:S02]  /*9730*/  FMUL.FTZ R24, R130, -R20 ;  /* 0x8000001482187220 */ /* 0x000fe40000410000 */
[----:B------:R-:W-:Y:S02]  /*9740*/  FFMA.FTZ R159, -R159, R158, -RZ ;  /* 0x0000009e9f9f7223 */ /* 0x000fe400000109ff */
[----:B------:R-:W-:Y:S02]  /*9750*/  FFMA.FTZ R124, R162, R123, R229 ;  /* 0x0000007ba27c7223 */ /* 0x000fe400000100e5 */
[----:B------:R-:W-:-:S02]  /*9760*/  FMUL.FTZ R158, R175, UR32 ;  /* 0x00000020af9e7c20 */ /* 0x000fc40008410000 */
[----:B------:R-:W-:Y:S02]  /*9770*/  FFMA.FTZ R123, R221, UR32, -R126 ;  /* 0x00000020dd7b7c23 */ /* 0x000fe4000801087e */
[----:B------:R-:W-:Y:S02]  /*9780*/  FFMA.FTZ R126, R30, R179, -R125 ;  /* 0x000000b31e7e7223 */ /* 0x000fe4000001087d */
[-C--:B------:R-:W-:Y:S02]  /*9790*/  FMUL.FTZ R130, R130, -R21.reuse ;  /* 0x8000001582827220 */ /* 0x080fe40000410000 */
[----:B------:R-:W-:Y:S02]  /*97a0*/  FFMA.FTZ R125, R131, R21, -R24 ;  /* 0x00000015837d7223 */ /* 0x000fe40000010818 */
[----:B------:R-:W-:Y:S02]  /*97b0*/  FFMA.FTZ R127, R221, UR33, R158 ;  /* 0x00000021dd7f7c23 */ /* 0x000fe4000801009e */
[----:B------:R-:W-:-:S02]  /*97c0*/  FMUL.FTZ R152, R152, R179 ;  /* 0x000000b398987220 */ /* 0x000fc40000410000 */
[----:B------:R-:W-:Y:S02]  /*97d0*/  FFMA.FTZ R130, R131, R20, R130 ;  /* 0x0000001483827223 */ /* 0x000fe40000010082 */
[----:B------:R-:W-:Y:S02]  /*97e0*/  FADD.FTZ R170, R170, R125 ;  /* 0x0000007daaaa7221 */ /* 0x000fe40000010000 */
[C---:B------:R-:W-:Y:S02]  /*97f0*/  FFMA.FTZ R150, -R162.reuse, R163, R155 ;  /* 0x000000a3a2967223 */ /* 0x040fe4000001019b */
[C---:B------:R-:W-:Y:S02]  /*9800*/  FMUL.FTZ R123, R162.reuse, R123 ;  /* 0x0000007ba27b7220 */ /* 0x040fe40000410000 */
[----:B------:R-:W-:Y:S02]  /*9810*/  FFMA.FTZ R162, -R162, R127, -RZ ;  /* 0x0000007fa2a27223 */ /* 0x000fe400000109ff */
[----:B------:R-:W-:-:S02]  /*9820*/  FFMA.FTZ R127, R30, R3, R152 ;  /* 0x000000031e7f7223 */ /* 0x000fc40000010098 */
[----:B------:R-:W-:Y:S02]  /*9830*/  FADD.FTZ R171, -R171, R130 ;  /* 0x00000082abab7221 */ /* 0x000fe40000010100 */
[C---:B------:R-:W-:Y:S02]  /*9840*/  FMUL.FTZ R30, R132.reuse, -R170 ;  /* 0x800000aa841e7220 */ /* 0x040fe40000410000 */
[----:B------:R-:W-:Y:S02]  /*9850*/  FFMA.FTZ R24, R31, R126, R124 ;  /* 0x0000007e1f187223 */ /* 0x000fe4000001007c */
[C---:B------:R-:W-:Y:S02]  /*9860*/  FMUL.FTZ R124, R3.reuse, UR33 ;  /* 0x00000021037c7c20 */ /* 0x040fe40008410000 */
[----:B------:R-:W-:Y:S02]  /*9870*/  FMUL.FTZ R126, R3, UR32 ;  /* 0x00000020037e7c20 */ /* 0x000fe40008410000 */
[----:B------:R-:W-:-:S02]  /*9880*/  FMUL.FTZ R132, R132, -R171 ;  /* 0x800000ab84847220 */ /* 0x000fc40000410000 */
[----:B------:R-:W-:Y:S02]  /*9890*/  FFMA.FTZ R30, R133, R171, R30 ;  /* 0x000000ab851e7223 */ /* 0x000fe4000001001e */
[C---:B------:R-:W-:Y:S02]  /*98a0*/  FFMA.FTZ R124, R179.reuse, UR32, -R124 ;  /* 0x00000020b37c7c23 */ /* 0x040fe4000801087c */
[----:B------:R-:W-:Y:S02]  /*98b0*/  FFMA.FTZ R126, R179, UR33, R126 ;  /* 0x00000021b37e7c23 */ /* 0x000fe4000801007e */
[----:B------:R-:W-:Y:S02]  /*98c0*/  FFMA.FTZ R133, R133, R170, -R132 ;  /* 0x000000aa85857223 */ /* 0x000fe40000010884 */
[----:B------:R-:W-:Y:S02]  /*98d0*/  FADD.FTZ R30, -R173, R30 ;  /* 0x0000001ead1e7221 */ /* 0x000fe40000010100 */
[----:B------:R-:W-:-:S02]  /*98e0*/  FADD.FTZ R227, RZ, R227 ;  /* 0x000000e3ffe37221 */ /* 0x000fc40000010000 */
[C---:B------:R-:W-:Y:S02]  /*98f0*/  FFMA.FTZ R127, -R31.reuse, R127, R150 ;  /* 0x0000007f1f7f7223 */ /* 0x040fe40000010196 */
[C---:B------:R-:W-:Y:S02]  /*9900*/  FMUL.FTZ R124, R31.reuse, R124 ;  /* 0x0000007c1f7c7220 */ /* 0x040fe40000410000 */
[----:B------:R-:W-:Y:S02]  /*9910*/  FFMA.FTZ R125, -R31, R126, -RZ ;  /* 0x0000007e1f7d7223 */ /* 0x000fe400000109ff */
        /* <DEDUP_REMOVED lines=10> */
[----:B------:R-:W-:Y:S01]  /*99c0*/  FADD.FTZ R178, R178, R31 ;  /* 0x0000001fb2b27221 */ /* 0x000fe20000010000 */
[----:B------:R-:W-:Y:S01]  /*99d0*/  P2R R31, PR, RZ, 0x1 ;  /* 0x00000001ff1f7803 */ /* 0x000fe20000000000 */
[----:B------:R-:W-:Y:S01]  /*99e0*/  FMUL.FTZ R129, R151, R126 ;  /* 0x0000007e97817220 */ /* 0x000fe20000410000 */
[----:B------:R-:W-:Y:S01]  /*99f0*/  SHF.L.U32 R126, R35, 0x5, RZ ;  /* 0x00000005237e7819 */ /* 0x000fe200000006ff */
[----:B------:R-:W-:Y:S02]  /*9a00*/  FMUL.FTZ R132, R151, R26 ;  /* 0x0000001a97847220 */ /* 0x000fe40000410000 */
[----:B------:R-:W-:Y:S01]  /*9a10*/  FADD.FTZ R177, -R177, R134 ;  /* 0x00000086b1b17221 */ /* 0x000fe20000010100 */
[----:B------:R-:W-:Y:S01]  /*9a20*/  LEA.HI.SX32 R126, R126, R126, 0x1b ;  /* 0x0000007e7e7e7211 */ /* 0x000fe200078fdaff */
[----:B------:R-:W-:-:S02]  /*9a30*/  FMUL.FTZ R26, R136, -R178 ;  /* 0x800000b2881a7220 */ /* 0x000fc40000410000 */
[----:B------:R-:W-:Y:S02]  /*9a40*/  FMUL.FTZ R128, R227, UR33 ;  /* 0x00000021e3807c20 */ /* 0x000fe40008410000 */
[----:B------:R-:W-:Y:S02]  /*9a50*/  FADD.FTZ R24, R24, R129 ;  /* 0x0000008118187221 */ /* 0x000fe40000010000 */
[-C--:B------:R-:W-:Y:S02]  /*9a60*/  FMUL.FTZ R136, R136, -R177.reuse ;  /* 0x800000b188887220 */ /* 0x080fe40000410000 */
[----:B------:R-:W-:Y:S02]  /*9a70*/  FFMA.FTZ R129, R137, R177, R26 ;  /* 0x000000b189817223 */ /* 0x000fe4000001001a */
[----:B------:R-:W-:Y:S02]  /*9a80*/  FFMA.FTZ R128, R149, UR32, -R128 ;  /* 0x0000002095807c23 */ /* 0x000fe40008010880 */
[----:B------:R-:W-:-:S02]  /*9a90*/  FFMA.FTZ R136, R137, R178, -R136 ;  /* 0x000000b289887223 */ /* 0x000fc40000010888 */
[----:B------:R-:W-:Y:S02]  /*9aa0*/  FADD.FTZ R180, -R180, R129 ;  /* 0x00000081b4b47221 */ /* 0x000fe40000010100 */
[----:B------:R-:W-:Y:S02]  /*9ab0*/  FMUL.FTZ R130, R227, UR32 ;  /* 0x00000020e3827c20 */ /* 0x000fe40008410000 */
[----:B------:R-:W-:Y:S02]  /*9ac0*/  FMUL.FTZ R31, R151, R128 ;  /* 0x00000080971f7220 */ /* 0x000fe40000410000 */
[----:B------:R-:W-:Y:S02]  /*9ad0*/  FADD.FTZ R181, R181, R136 ;  /* 0x00000088b5b57221 */ /* 0x000fe40000010000 */
[----:B------:R-:W-:Y:S02]  /*9ae0*/  FMUL.FTZ R128, R138, -R180 ;  /* 0x800000b48a807220 */ /* 0x000fe40000410000 */
[----:B------:R-:W-:-:S02]  /*9af0*/  FFMA.FTZ R130, R149, UR33, R130 ;  /* 0x0000002195827c23 */ /* 0x000fc40008010082 */
[-C--:B------:R-:W-:Y:S02]  /*9b00*/  FMUL.FTZ R138, R138, -R181.reuse ;  /* 0x800000b58a8a7220 */ /* 0x080fe40000410000 */
[----:B------:R-:W-:Y:S02]  /*9b10*/  FFMA.FTZ R128, R139, R181, -R128 ;  /* 0x000000b58b807223 */ /* 0x000fe40000010880 */
[----:B------:R-:W-:Y:S01]  /*9b20*/  FFMA.FTZ R151, -R151, R130, -RZ ;  /* 0x0000008297977223 */ /* 0x000fe200000109ff */
[----:B------:R-:W-:Y:S01]  /*9b30*/  MOV R130, UR7 ;  /* 0x0000000700827c02 */ /* 0x000fe20008000f00 */
[----:B--2---:R-:W-:Y:S02]  /*9b40*/  FADD.FTZ R15, R238, R15 ;  /* 0x0000000fee0f7221 */ /* 0x004fe40000010000 */
[----:B------:R-:W-:Y:S02]  /*9b50*/  FFMA.FTZ R139, R139, R180, R138 ;  /* 0x000000b48b8b7223 */ /* 0x000fe4000001008a */
[----:B------:R-:W-:Y:S01]  /*9b60*/  FADD.FTZ R183, R183, R128 ;  /* 0x00000080b7b77221 */ /* 0x000fe20000010000 */
[----:B------:R0:W-:Y:S01]  /*9b70*/  @!P0 STS.128 [R130.X16+0x2e10], R12 ;  /* 0x002e100c82008388 */ /* 0x0001e2000000cc00 */
[----:B------:R-:W-:-:S02]  /*9b80*/  FADD.FTZ R26, R127, -R132 ;  /* 0x800000847f1a7221 */ /* 0x000fc40000010000 */
[----:B------:R-:W-:Y:S01]  /*9b90*/  FMUL.FTZ R231, R174, UR32 ;  /* 0x00000020aee77c20 */ /* 0x000fe20008410000 */
[----:B------:R-:W-:Y:S01]  /*9ba0*/  STS [R126.X4+0x8a0], R121 ;  /* 0x0008a0797e007388 */ /* 0x000fe20000004800 */
[----:B------:R-:W-:Y:S01]  /*9bb0*/  FMUL.FTZ R120, R25, R232 ;  /* 0x000000e819787220 */ /* 0x000fe20000410000 */
[----:B------:R-:W-:Y:S01]  /*9bc0*/  ULDC UR32, c[0x0][0x174] ;  /* 0x00005d0000207ab9 */ /* 0x000fe20000000800 */
[----:B------:R-:W-:Y:S01]  /*9bd0*/  FFMA.FTZ R238, R222, UR33, R231 ;  /* 0x00000021deee7c23 */ /* 0x000fe200080100e7 */
[----:B------:R-:W-:Y:S01]  /*9be0*/  STS [R126.X4+0x8a8], R123 ;  /* 0x0008a87b7e007388 */ /* 0x000fe20000004800 */
[----:B------:R-:W-:Y:S01]  /*9bf0*/  FFMA.FTZ R192, R119, -R40, R192 ;  /* 0x8000002877c07223 */ /* 0x000fe200000100c0 */
[----:B------:R-:W-:Y:S01]  /*9c00*/  UIADD3 UR32, -UR6, UR32, URZ ;  /* 0x0000002006207290 */ /* 0x000fe2000fffe13f */
[----:B------:R-:W-:Y:S01]  /*9c10*/  FFMA.FTZ R25, -R25, R238, -RZ ;  /* 0x000000ee19197223 */ /* 0x000fe200000109ff */
[----:B------:R-:W-:Y:S01]  /*9c20*/  STS [R126.X4+0x898], R120 ;  /* 0x000898787e007388 */ /* 0x000fe20000004800 */
[----:B------:R-:W-:Y:S01]  /*9c30*/  FFMA.FTZ R195, R118, -R41, R195 ;  /* 0x8000002976c37223 */ /* 0x000fe200000100c3 */
[----:B------:R-:W-:Y:S01]  /*9c40*/  ULEA UR32, UR32, 0xfffffe00, 0x9 ;  /* 0xfffffe0020207891 */ /* 0x000fe2000f8e483f */
[----:B------:R-:W-:Y:S01]  /*9c50*/  FFMA.FTZ R196, R117, -R42, R196 ;  /* 0x8000002a75c47223 */ /* 0x000fe200000100c4 */
[----:B------:R1:W-:Y:S01]  /*9c60*/  STS [R126.X4+0x89c], R25 ;  /* 0x00089c197e007388 */ /* 0x0003e20000004800 */
[----:B0-----:R-:W-:Y:S01]  /*9c70*/  FADD.FTZ R13, -R182, R139 ;  /* 0x0000008bb60d7221 */ /* 0x001fe20000010100 */
[----:B------:R-:W-:Y:S01]  /*9c80*/  ULDC UR33, c[0x0][0x168] ;  /* 0x00005a0000217ab9 */ /* 0x000fe20000000800 */
[C---:B------:R-:W-:Y:S01]  /*9c90*/  FMUL.FTZ R12, R140.reuse, -R183 ;  /* 0x800000b78c0c7220 */ /* 0x040fe20000410000 */
[----:B------:R0:W-:Y:S01]  /*9ca0*/  STS [R126.X4+0x8b4], R125 ;  /* 0x0008b47d7e007388 */ /* 0x0001e20000004800 */
[-C--:B------:R-:W-:Y:S01]  /*9cb0*/  FMUL.FTZ R140, R140, -R13.reuse ;  /* 0x8000000d8c8c7220 */ /* 0x080fe20000410000 */
[----:B------:R-:W-:Y:S01]  /*9cc0*/  UIADD3 UR32, -UR32, UR33, URZ ;  /* 0x0000002120207290 */ /* 0x000fe2000fffe13f */
[C---:B------:R-:W-:Y:S01]  /*9cd0*/  FFMA.FTZ R15, R141.reuse, R13, R12 ;  /* 0x0000000d8d0f7223 */ /* 0x040fe2000001000c */
[----:B------:R2:W-:Y:S01]  /*9ce0*/  STS [R126.X4+0x8b0], R124 ;  /* 0x0008b07c7e007388 */ /* 0x0005e20000004800 */
[----:B------:R-:W-:-:S02]  /*9cf0*/  FFMA.FTZ R140, R141, R183, -R140 ;  /* 0x000000b78d8c7223 */ /* 0x000fc4000001088c */
[----:B------:R-:W-:Y:S01]  /*9d00*/  FADD.FTZ R184, -R184, R15 ;  /* 0x0000000fb8b87221 */ /* 0x000fe20000010100 */
[----:B------:R-:W-:Y:S01]  /*9d10*/  STS [R126.X4+0x840], R193 ;  /* 0x000840c17e007388 */ /* 0x000fe20000004800 */
[----:B------:R-:W-:Y:S02]  /*9d20*/  FADD.FTZ R185, R185, R140 ;  /* 0x0000008cb9b97221 */ /* 0x000fe40000010000 */
[CC--:B------:R-:W-:Y:S01]  /*9d30*/  FMUL.FTZ R12, R142.reuse, -R184.reuse ;  /* 0x800000b88e0c7220 */ /* 0x0c0fe20000410000 */
[----:B------:R-:W-:Y:S01]  /*9d40*/  STS [R126.X4+0x844], R194 ;  /* 0x000844c27e007388 */ /* 0x000fe20000004800 */
[-C--:B------:R-:W-:Y:S02]  /*9d50*/  FMUL.FTZ R142, R142, -R185.reuse ;  /* 0x800000b98e8e7220 */ /* 0x080fe40000410000 */
[C---:B------:R-:W-:Y:S01]  /*9d60*/  FFMA.FTZ R12, R143.reuse, R185, -R12 ;  /* 0x000000b98f0c7223 */ /* 0x040fe2000001080c */
[----:B------:R-:W-:Y:S01]  /*9d70*/  STS [R126.X4+0x848], R197 ;  /* 0x000848c57e007388 */ /* 0x000fe20000004800 */
[----:B------:R-:W-:-:S02]  /*9d80*/  FFMA.FTZ R15, R143, R184, R142 ;  /* 0x000000b88f0f7223 */ /* 0x000fc4000001008e */
[----:B------:R-:W-:Y:S01]  /*9d90*/  FADD.FTZ R187, R187, R12 ;  /* 0x0000000cbbbb7221 */ /* 0x000fe20000010000 */
[----:B------:R-:W-:Y:S01]  /*9da0*/  STS [R126.X4+0x84c], R198 ;  /* 0x00084cc67e007388 */ /* 0x000fe20000004800 */
[----:B------:R-:W-:Y:S02]  /*9db0*/  FADD.FTZ R15, -R186, R15 ;  /* 0x0000000fba0f7221 */ /* 0x000fe40000010100 */
[C---:B------:R-:W-:Y:S01]  /*9dc0*/  FMUL.FTZ R12, R144.reuse, -R187 ;  /* 0x800000bb900c7220 */ /* 0x040fe20000410000 */
[----:B------:R-:W-:Y:S01]  /*9dd0*/  STS [R126.X4+0x850], R200 ;  /* 0x000850c87e007388 */ /* 0x000fe20000004800 */
[-C--:B------:R-:W-:Y:S02]  /*9de0*/  FMUL.FTZ R144, R144, -R15.reuse ;  /* 0x8000000f90907220 */ /* 0x080fe40000410000 */
[C---:B------:R-:W-:Y:S01]  /*9df0*/  FFMA.FTZ R127, R145.reuse, R15, R12 ;  /* 0x0000000f917f7223 */ /* 0x040fe2000001000c */
[----:B------:R-:W-:Y:S01]  /*9e00*/  STS [R126.X4+0x854], R201 ;  /* 0x000854c97e007388 */ /* 0x000fe20000004800 */
        /* <DEDUP_REMOVED lines=15> */
[----:B------:R-:W-:Y:S02]  /*9f00*/  FMUL.FTZ R120, R189, R41 ;  /* 0x00000029bd787220 */ /* 0x000fe40000410000 */
[----:B------:R-:W-:Y:S01]  /*9f10*/  FMUL.FTZ R12, R127, R40 ;  /* 0x000000287f0c7220 */ /* 0x000fe20000410000 */
[----:B------:R-:W-:Y:S01]  /*9f20*/  STS [R126.X4+0x86c], R210 ;  /* 0x00086cd27e007388 */ /* 0x000fe20000004800 */
[----:B------:R-:W-:-:S02]  /*9f30*/  FMUL.FTZ R121, R169, R25 ;  /* 0x00000019a9797220 */ /* 0x000fc40000410000 */
[----:B------:R-:W-:Y:S01]  /*9f40*/  FMUL.FTZ R123, R188, R41 ;  /* 0x00000029bc7b7220 */ /* 0x000fe20000410000 */
[----:B------:R-:W-:Y:S01]  /*9f50*/  STS [R126.X4+0x870], R212 ;  /* 0x000870d47e007388 */ /* 0x000fe20000004800 */
[----:B------:R-:W-:Y:S02]  /*9f60*/  FMUL.FTZ R128, R168, R120 ;  /* 0x00000078a8807220 */ /* 0x000fe40000410000 */
[-C--:B------:R-:W-:Y:S01]  /*9f70*/  FFMA.FTZ R14, R192, R12.reuse, -R121 ;  /* 0x0000000cc00e7223 */ /* 0x080fe20000010879 */
[----:B------:R-:W-:Y:S01]  /*9f80*/  STS [R126.X4+0x874], R213 ;  /* 0x000874d57e007388 */ /* 0x000fe20000004800 */
[----:B------:R-:W-:Y:S02]  /*9f90*/  FMUL.FTZ R12, R169, R12 ;  /* 0x0000000ca90c7220 */ /* 0x000fe40000410000 */
[-C--:B0-----:R-:W-:Y:S01]  /*9fa0*/  FFMA.FTZ R125, R195, R123.reuse, -R128 ;  /* 0x0000007bc37d7223 */ /* 0x081fe20000010880 */
[----:B------:R-:W-:Y:S01]  /*9fb0*/  STS [R126.X4+0x878], R215 ;  /* 0x000878d77e007388 */ /* 0x000fe20000004800 */
[----:B------:R-:W-:-:S02]  /*9fc0*/  FMUL.FTZ R123, R168, R123 ;  /* 0x0000007ba87b7220 */ /* 0x000fc40000410000 */
[----:B------:R-:W-:Y:S01]  /*9fd0*/  FFMA.FTZ R12, R192, R25, R12 ;  /* 0x00000019c00c7223 */ /* 0x000fe2000001000c */
[----:B------:R-:W-:Y:S01]  /*9fe0*/  STS [R126.X4+0x87c], R216 ;  /* 0x00087cd87e007388 */ /* 0x000fe20000004800 */
[-C--:B--2---:R-:W-:Y:S02]  /*9ff0*/  FMUL.FTZ R124, R15, R42.reuse ;  /* 0x0000002a0f7c7220 */ /* 0x084fe40000410000 */
[----:B------:R-:W-:Y:S01]  /*a000*/  FMUL.FTZ R121, R187, R42 ;  /* 0x0000002abb797220 */ /* 0x000fe20000410000 */
[----:B------:R-:W-:Y:S01]  /*a010*/  STS [R126.X4+0x880], R218 ;  /* 0x000880da7e007388 */ /* 0x000fe20000004800 */
[----:B------:R-:W-:Y:S02]  /*a020*/  FFMA.FTZ R123, R195, R120, R123 ;  /* 0x00000078c37b7223 */ /* 0x000fe4000001007b */
[----:B------:R-:W-:Y:S01]  /*a030*/  FADD.FTZ R12, RZ, R12 ;  /* 0x0000000cff0c7221 */ /* 0x000fe20000010000 */
[----:B------:R-:W-:Y:S01]  /*a040*/  STS [R126.X4+0x884], R219 ;  /* 0x000884db7e007388 */ /* 0x000fe20000004800 */
[----:B------:R-:W-:-:S02]  /*a050*/  FMUL.FTZ R128, R167, R124 ;  /* 0x0000007ca7807220 */ /* 0x000fc40000410000 */
[-C--:B------:R-:W-:Y:S01]  /*a060*/  FMUL.FTZ R129, R167, R121.reuse ;  /* 0x00000079a7817220 */ /* 0x080fe20000410000 */
[----:B------:R-:W-:Y:S01]  /*a070*/  STS [R126.X4+0x888], R220 ;  /* 0x000888dc7e007388 */ /* 0x000fe20000004800 */
[----:B------:R-:W-:Y:S02]  /*a080*/  FADD.FTZ R12, R12, R123 ;  /* 0x0000007b0c0c7221 */ /* 0x000fe40000010000 */
[----:B------:R-:W-:Y:S01]  /*a090*/  FADD.FTZ R14, RZ, R14 ;  /* 0x0000000eff0e7221 */ /* 0x000fe20000010000 */
[----:B------:R-:W-:Y:S01]  /*a0a0*/  STS [R126.X4+0x890], R223 ;  /* 0x000890df7e007388 */ /* 0x000fe20000004800 */
[C---:B------:R-:W-:Y:S02]  /*a0b0*/  FFMA.FTZ R123, R196.reuse, R121, R128 ;  /* 0x00000079c47b7223 */ /* 0x040fe40000010080 */
[----:B------:R-:W-:Y:S01]  /*a0c0*/  FFMA.FTZ R129, R196, R124, -R129 ;  /* 0x0000007cc4817223 */ /* 0x000fe20000010881 */
[----:B------:R-:W-:Y:S01]  /*a0d0*/  STS [R126.X4+0x894], R225 ;  /* 0x000894e17e007388 */ /* 0x000fe20000004800 */
[----:B------:R-:W-:-:S02]  /*a0e0*/  FMUL.FTZ R124, R185, R43 ;  /* 0x0000002bb97c7220 */ /* 0x000fc40000410000 */
[----:B------:R-:W-:Y:S01]  /*a0f0*/  FADD.FTZ R14, R14, R125 ;  /* 0x0000007d0e0e7221 */ /* 0x000fe20000010000 */
[----:B------:R-:W-:Y:S01]  /*a100*/  STS [R126.X4+0x8a4], R159 ;  /* 0x0008a49f7e007388 */ /* 0x000fe20000004800 */
[----:B------:R-:W-:Y:S02]  /*a110*/  FADD.FTZ R12, R12, R123 ;  /* 0x0000007b0c0c7221 */ /* 0x000fe40000010000 */
[-C--:B------:R-:W-:Y:S01]  /*a120*/  FFMA.FTZ R199, R116, -R43.reuse, R199 ;  /* 0x8000002b74c77223 */ /* 0x080fe200000100c7 */
[----:B------:R-:W-:Y:S01]  /*a130*/  STS [R126.X4+0x8ac], R162 ;  /* 0x0008aca27e007388 */ /* 0x000fe20000004800 */
[----:B------:R-:W-:Y:S02]  /*a140*/  FMUL.FTZ R128, R184, R43 ;  /* 0x0000002bb8807220 */ /* 0x000fe40000410000 */
[----:B------:R-:W-:Y:S01]  /*a150*/  FMUL.FTZ R123, R33, R124 ;  /* 0x0000007c217b7220 */ /* 0x000fe20000410000 */
[----:B------:R-:W-:Y:S01]  /*a160*/  STS [R126.X4+0x8b8], R31 ;  /* 0x0008b81f7e007388 */ /* 0x000fe20000004800 */
[----:B------:R-:W-:-:S02]  /*a170*/  FADD.FTZ R14, R14, R129 ;  /* 0x000000810e0e7221 */ /* 0x000fc40000010000 */
[-C--:B------:R-:W-:Y:S01]  /*a180*/  FFMA.FTZ R129, R199, R128.reuse, -R123 ;  /* 0x00000080c7817223 */ /* 0x080fe2000001087b */
[----:B------:R-:W-:Y:S01]  /*a190*/  STS [R126.X4+0x8bc], R151 ;  /* 0x0008bc977e007388 */ /* 0x000fe20000004800 */
[----:B------:R-:W-:Y:S02]  /*a1a0*/  FMUL.FTZ R123, R33, R128 ;  /* 0x00000080217b7220 */ /* 0x000fe40000410000 */
[----:B------:R-:W-:Y:S02]  /*a1b0*/  FMUL.FTZ R128, R181, R45 ;  /* 0x0000002db5807220 */ /* 0x000fe40000410000 */
[----:B------:R-:W-:Y:S02]  /*a1c0*/  FMUL.FTZ R131, R13, R44 ;  /* 0x0000002c0d837220 */ /* 0x000fe40000410000 */
[----:B------:R-:W-:Y:S02]  /*a1d0*/  FFMA.FTZ R125, R199, R124, R123 ;  /* 0x0000007cc77d7223 */ /* 0x000fe4000001007b */
[----:B------:R-:W-:-:S02]  /*a1e0*/  FFMA.FTZ R204, R115, -R44, R204 ;  /* 0x8000002c73cc7223 */ /* 0x000fc400000100cc */
[-C--:B------:R-:W-:Y:S02]  /*a1f0*/  FFMA.FTZ R205, R114, -R45.reuse, R205 ;  /* 0x8000002d72cd7223 */ /* 0x080fe400000100cd */
[----:B------:R-:W-:Y:S02]  /*a200*/  FMUL.FTZ R134, R180, R45 ;  /* 0x0000002db4867220 */ /* 0x000fe40000410000 */
[----:B------:R-:W-:Y:S02]  /*a210*/  FMUL.FTZ R123, R183, R44 ;  /* 0x0000002cb77b7220 */ /* 0x000fe40000410000 */
[----:B------:R-:W-:Y:S02]  /*a220*/  FMUL.FTZ R133, R29, R128 ;  /* 0x000000801d857220 */ /* 0x000fe40000410000 */
[----:B------:R-:W-:Y:S02]  /*a230*/  FMUL.FTZ R130, R32, R131 ;  /* 0x0000008320827220 */ /* 0x000fe40000410000 */
[----:B------:R-:W-:-:S02]  /*a240*/  FADD.FTZ R12, R12, R125 ;  /* 0x0000007d0c0c7221 */ /* 0x000fc40000010000 */
[-C--:B------:R-:W-:Y:S02]  /*a250*/  FFMA.FTZ R133, R205, R134.reuse, -R133 ;  /* 0x00000086cd857223 */ /* 0x080fe40000010885 */
[-C--:B------:R-:W-:Y:S02]  /*a260*/  FFMA.FTZ R125, R204, R123.reuse, R130 ;  /* 0x0000007bcc7d7223 */ /* 0x080fe40000010082 */
[----:B------:R-:W-:Y:S02]  /*a270*/  FMUL.FTZ R134, R29, R134 ;  /* 0x000000861d867220 */ /* 0x000fe40000410000 */
[----:B------:R-:W-:Y:S02]  /*a280*/  FADD.FTZ R12, R12, R125 ;  /* 0x0000007d0c0c7221 */ /* 0x000fe40000010000 */
[----:B------:R-:W-:Y:S02]  /*a290*/  FMUL.FTZ R132, R32, R123 ;  /* 0x0000007b20847220 */ /* 0x000fe40000410000 */
[----:B------:R-:W-:-:S02]  /*a2a0*/  FFMA.FTZ R125, R205, R128, R134 ;  /* 0x00000080cd7d7223 */ /* 0x000fc40000010086 */
[----:B------:R-:W-:Y:S02]  /*a2b0*/  FFMA.FTZ R131, R204, R131, -R132 ;  /* 0x00000083cc837223 */ /* 0x000fe40000010884 */
[----:B------:R-:W-:Y:S02]  /*a2c0*/  FADD.FTZ R14, R14, R129 ;  /* 0x000000810e0e7221 */ /* 0x000fe40000010000 */
[----:B------:R-:W-:Y:S02]  /*a2d0*/  FADD.FTZ R12, R12, R125 ;  /* 0x0000007d0c0c7221 */ /* 0x000fe40000010000 */
        /* <DEDUP_REMOVED lines=8> */
[----:B------:R-:W-:-:S02]  /*a360*/  FFMA.FTZ R211, R112, -R47, R211 ;  /* 0x8000002f70d37223 */ /* 0x000fc400000100d3 */
[----:B------:R-:W-:Y:S02]  /*a370*/  FMUL.FTZ R129, R170, R48 ;  /* 0x00000030aa817220 */ /* 0x000fe40000410000 */
[----:B------:R-:W-:Y:S02]  /*a380*/  FMUL.FTZ R131, R28, R131 ;  /* 0x000000831c837220 */ /* 0x000fe40000410000 */
[----:B------:R-:W-:Y:S02]  /*a390*/  FMUL.FTZ R132, R30, R47 ;  /* 0x0000002f1e847220 */ /* 0x000fe40000410000 */
[----:B------:R-:W-:Y:S02]  /*a3a0*/  FMUL.FTZ R134, R19, R130 ;  /* 0x0000008213867220 */ /* 0x000fe40000410000 */
[-C--:B------:R-:W-:Y:S02]  /*a3b0*/  FFMA.FTZ R214, R111, -R48.reuse, R214 ;  /* 0x800000306fd67223 */ /* 0x080fe400000100d6 */
[----:B------:R-:W-:-:S02]  /*a3c0*/  FMUL.FTZ R137, R171, R48 ;  /* 0x00000030ab897220 */ /* 0x000fc40000410000 */
[----:B------:R-:W-:Y:S02]  /*a3d0*/  FFMA.FTZ R131, R208, R125, R131 ;  /* 0x0000007dd0837223 */ /* 0x000fe40000010083 */
[----:B------:R-:W-:Y:S02]  /*a3e0*/  FMUL.FTZ R136, R18, R129 ;  /* 0x0000008112887220 */ /* 0x000fe40000410000 */
[-C--:B------:R-:W-:Y:S02]  /*a3f0*/  FFMA.FTZ R135, R211, R132.reuse, -R134 ;  /* 0x00000084d3877223 */ /* 0x080fe40000010886 */
[----:B------:R-:W-:Y:S02]  /*a400*/  FMUL.FTZ R132, R19, R132 ;  /* 0x0000008413847220 */ /* 0x000fe40000410000 */
[----:B------:R-:W-:Y:S02]  /*a410*/  FADD.FTZ R12, R12, R131 ;  /* 0x000000830c0c7221 */ /* 0x000fe40000010000 */
[----:B------:R-:W-:-:S02]  /*a420*/  FFMA.FTZ R139, R214, R137, -R136 ;  /* 0x00000089d68b7223 */ /* 0x000fc40000010888 */
        /* <DEDUP_REMOVED lines=24> */
[----:B------:R-:W-:Y:S02]  /*a5b0*/  FMUL.FTZ R140, R21, R49 ;  /* 0x00000031158c7220 */ /* 0x000fe40000410000 */
[C---:B------:R-:W-:Y:S02]  /*a5c0*/  FFMA.FTZ R141, R23.reuse, UR43, -R14 ;  /* 0x0000002b178d7c23 */ /* 0x040fe4000801080e */
[----:B------:R-:W-:Y:S02]  /*a5d0*/  FMUL.FTZ R197, R23, R50 ;  /* 0x0000003217c57220 */ /* 0x000fe40000410000 */
[----:B------:R-:W-:-:S02]  /*a5e0*/  FFMA.FTZ R142, R20, UR43, -R145 ;  /* 0x0000002b148e7c23 */ /* 0x000fc40008010891 */
[-C--:B------:R-:W-:Y:S02]  /*a5f0*/  FFMA.FTZ R217, R110, -R49.reuse, R217 ;  /* 0x800000316ed97223 */ /* 0x080fe400000100d9 */
[----:B------:R-:W-:Y:S02]  /*a600*/  FFMA.FTZ R23, R165, UR43, R12 ;  /* 0x0000002ba5177c23 */ /* 0x000fe4000801000c */
[----:B------:R-:W-:Y:S02]  /*a610*/  FMUL.FTZ R144, R20, R49 ;  /* 0x0000003114907220 */ /* 0x000fe40000410000 */
[----:B------:R-:W-:Y:S02]  /*a620*/  FMUL.FTZ R145, R17, R140 ;  /* 0x0000008c11917220 */ /* 0x000fe40000410000 */
[----:B------:R-:W-:Y:S02]  /*a630*/  FMUL.FTZ R139, R122, UR42 ;  /* 0x0000002a7a8b7c20 */ /* 0x000fe40008410000 */
[----:B------:R-:W-:-:S02]  /*a640*/  FMUL.FTZ R12, R170, UR42 ;  /* 0x0000002aaa0c7c20 */ /* 0x000fc40008410000 */
[----:B------:R-:W-:Y:S02]  /*a650*/  FFMA.FTZ R193, R217, R144, -R145 ;  /* 0x00000090d9c17223 */ /* 0x000fe40000010891 */
[----:B------:R-:W-:Y:S02]  /*a660*/  FFMA.FTZ R138, R22, UR43, R139 ;  /* 0x0000002b168a7c23 */ /* 0x000fe4000801008b */
[----:B------:R-:W-:Y:S02]  /*a670*/  FFMA.FTZ R145, R171, UR43, -R12 ;  /* 0x0000002bab917c23 */ /* 0x000fe4000801080c */
[-C--:B------:R-:W-:Y:S02]  /*a680*/  FMUL.FTZ R139, R165, R50.reuse ;  /* 0x00000032a58b7220 */ /* 0x080fe40000410000 */
[----:B------:R-:W-:Y:S02]  /*a690*/  FMUL.FTZ R12, R178, UR42 ;  /* 0x0000002ab20c7c20 */ /* 0x000fe40008410000 */
[----:B------:R-:W-:-:S02]  /*a6a0*/  FFMA.FTZ R226, R109, -R50, R226 ;  /* 0x800000326de27223 */ /* 0x000fc400000100e2 */
[----:B------:R-:W-:Y:S02]  /*a6b0*/  FMUL.FTZ R146, R16, R139 ;  /* 0x0000008b10927220 */ /* 0x000fe40000410000 */
[----:B------:R-:W-:Y:S02]  /*a6c0*/  FMUL.FTZ R155, R30, UR42 ;  /* 0x0000002a1e9b7c20 */ /* 0x000fe40008410000 */
[----:B------:R-:W-:Y:S02]  /*a6d0*/  FFMA.FTZ R151, R177, UR43, -R12 ;  /* 0x0000002bb1977c23 */ /* 0x000fe4000801080c */
[----:B------:R-:W-:Y:S02]  /*a6e0*/  FMUL.FTZ R147, R172, UR42 ;  /* 0x0000002aac937c20 */ /* 0x000fe40008410000 */
[----:B------:R-:W-:Y:S02]  /*a6f0*/  FMUL.FTZ R12, R183, UR42 ;  /* 0x0000002ab70c7c20 */ /* 0x000fe40008410000 */
[----:B------:R-:W-:-:S02]  /*a700*/  FFMA.FTZ R201, R226, R197, -R146 ;  /* 0x000000c5e2c97223 */ /* 0x000fc40000010892 */
[----:B------:R-:W-:Y:S02]  /*a710*/  FFMA.FTZ R162, R172, UR43, R155 ;  /* 0x0000002baca27c23 */ /* 0x000fe4000801009b */
[----:B------:R-:W-:Y:S02]  /*a720*/  FFMA.FTZ R146, R30, UR43, -R147 ;  /* 0x0000002b1e927c23 */ /* 0x000fe40008010893 */
[----:B------:R-:W-:Y:S02]  /*a730*/  FFMA.FTZ R155, R13, UR43, -R12 ;  /* 0x0000002b0d9b7c23 */ /* 0x000fe4000801080c */
[----:B------:R-:W-:Y:S02]  /*a740*/  FMUL.FTZ R131, R2, UR42 ;  /* 0x0000002a02837c20 */ /* 0x000fe40008410000 */
[----:B------:R-:W-:Y:S02]  /*a750*/  FMUL.FTZ R14, R20, UR42 ;  /* 0x0000002a140e7c20 */ /* 0x000fe40008410000 */
[----:B------:R-:W-:-:S02]  /*a760*/  FMUL.FTZ R147, R181, UR42 ;  /* 0x0000002ab5937c20 */ /* 0x000fc40008410000 */
[----:B------:R-:W-:Y:S02]  /*a770*/  FMUL.FTZ R12, R13, UR42 ;  /* 0x0000002a0d0c7c20 */ /* 0x000fe40008410000 */
[----:B------:R-:W-:Y:S02]  /*a780*/  FMUL.FTZ R163, R171, UR42 ;  /* 0x0000002aaba37c20 */ /* 0x000fe40008410000 */
        /* <DEDUP_REMOVED lines=18> */
[----:B------:R-:W-:Y:S02]  /*a8b0*/  FMUL.FTZ R190, R17, R144 ;  /* 0x0000009011be7220 */ /* 0x000fe40000410000 */
[----:B------:R-:W-:Y:S02]  /*a8c0*/  FFMA.FTZ R152, R127, UR43, -R152 ;  /* 0x0000002b7f987c23 */ /* 0x000fe40008010898 */
        /* <DEDUP_REMOVED lines=46> */
.L_x_10149:
[----:B------:R-:W-:Y:S05]  /*abb0*/  BSYNC B0 ;  /* 0x0000000000007941 */ /* 0x000fea0003800000 */
.L_x_10148:
        /* <DEDUP_REMOVED lines=8> */
[-C--:B0-----:R-:W-:Y:S01]  /*ac40*/  FMUL.FTZ R177, R22, R51.reuse ;  /* 0x0000003316b17220 */ /* 0x081fe20000410000 */
[----:B------:R-:W-:Y:S01]  /*ac50*/  UIMAD.WIDE.U32 UR32, UR36, UR31, URZ ;  /* 0x0000001f242072a5 */ /* 0x000fe2000f8e003f */
[----:B------:R-:W-:Y:S01]  /*ac60*/  FADD.FTZ R12, R13, R12 ;  /* 0x0000000c0d0c7221 */ /* 0x000fe20000010000 */
[----:B------:R-:W-:Y:S01]  /*ac70*/  UIMAD UR40, UR38, UR36, UR37 ;  /* 0x00000024262872a4 */ /* 0x000fe2000f8e0225 */
[----:B------:R-:W-:Y:S01]  /*ac80*/  FADD.FTZ R186, R186, R193 ;  /* 0x000000c1baba7221 */ /* 0x000fe20000010000 */
[----:B------:R-:W-:Y:S01]  /*ac90*/  ULDC UR41, c[0x0][0x174] ;  /* 0x00005d0000297ab9 */ /* 0x000fe20000000800 */
[-C--:B------:R-:W-:Y:S01]  /*aca0*/  FMUL.FTZ R13, R122, R51.reuse ;  /* 0x000000337a0d7220 */ /* 0x080fe20000410000 */
[----:B------:R-:W-:Y:S01]  /*acb0*/  ULDC.64 UR36, c[0x0][0x2c0] ;  /* 0x0000b00000247ab9 */ /* 0x000fe20000000a00 */
[----:B------:R-:W-:Y:S01]  /*acc0*/  FFMA.FTZ R222, R108, -R51, R222 ;  /* 0x800000336cde7223 */ /* 0x000fe200000100de */
[----:B------:R-:W-:Y:S01]  /*acd0*/  UIADD3 UR33, UR40, UR33, URZ ;  /* 0x0000002128217290 */ /* 0x000fe2000fffe03f */
[----:B------:R-:W-:Y:S01]  /*ace0*/  FMUL.FTZ R14, R174, R177 ;  /* 0x000000b1ae0e7220 */ /* 0x000fe20000410000 */
[----:B------:R-:W-:Y:S01]  /*acf0*/  UIMAD UR40, UR39, UR36, URZ ;  /* 0x00000024272872a4 */ /* 0x000fe2000f8e023f */
[-C--:B------:R-:W-:Y:S01]  /*ad00*/  FMUL.FTZ R193, R157, R52.reuse ;  /* 0x000000349dc17220 */ /* 0x080fe20000410000 */
[----:B------:R-:W-:Y:S01]  /*ad10*/  UIMAD.WIDE.U32 UR32, UR22, UR36, UR32 ;  /* 0x00000024162072a5 */ /* 0x000fe2000f8e0020 */
[-C--:B------:R-:W-:Y:S01]  /*ad20*/  FMUL.FTZ R122, R27, R52.reuse ;  /* 0x000000341b7a7220 */ /* 0x080fe20000410000 */
[----:B------:R-:W-:Y:S01]  /*ad30*/  UIMAD UR40, UR22, UR37, UR40 ;  /* 0x00000025162872a4 */ /* 0x000fe2000f8e0228 */
[----:B------:R-:W-:Y:S01]  /*ad40*/  FFMA.FTZ R15, R222, R13, -R14 ;  /* 0x0000000dde0f7223 */ /* 0x000fe2000001080e */
[----:B------:R-:W-:Y:S01]  /*ad50*/  BSSY B0, `(.L_x_10150) ;  /* 0x0000045000007945 */ /* 0x000fe20003800000 */
[----:B------:R-:W-:Y:S01]  /*ad60*/  FFMA.FTZ R27, R107, -R52, R228 ;  /* 0x800000346b1b7223 */ /* 0x000fe200000100e4 */
        /* <DEDUP_REMOVED lines=17> */
[-C--:B------:R-:W-:Y:S01]  /*ae80*/  FMUL.FTZ R180, R161, R53.reuse ;  /* 0x00000035a1b47220 */ /* 0x080fe20000410000 */
[----:B------:R-:W-:Y:S01]  /*ae90*/  USHF.L.U32 UR36, UR8, 0x2, URZ ;  /* 0x0000000208247899 */ /* 0x000fe2000800063f */
[----:B------:R-:W-:Y:S01]  /*aea0*/  FADD.FTZ R15, R186, R15 ;  /* 0x0000000fba0f7221 */ /* 0x000fe20000010000 */
[----:B------:R-:W-:Y:S01]  /*aeb0*/  ULDC.64 UR32, c[0x0][0x2d0] ;  /* 0x0000b40000207ab9 */ /* 0x000fe20000000a00 */
[----:B------:R-:W-:Y:S01]  /*aec0*/  FADD.FTZ R182, R13, R122 ;  /* 0x0000007a0db67221 */ /* 0x000fe20000010000 */
[----:B------:R-:W-:Y:S01]  /*aed0*/  LEA.HI.X R13, R35, UR37, RZ, 0x2, P0 ;  /* 0x00000025230d7c11 */ /* 0x000fe200080f14ff */
[-C--:B------:R-:W-:Y:S01]  /*aee0*/  FMUL.FTZ R160, R160, R53.reuse ;  /* 0x00000035a0a07220 */ /* 0x080fe20000410000 */
[----:B------:R-:W-:Y:S01]  /*aef0*/  USHF.L.U64.HI UR37, UR8, 0x2, UR9 ;  /* 0x0000000208257899 */ /* 0x000fe20008010209 */
[----:B------:R-:W-:Y:S01]  /*af00*/  FFMA.FTZ R122, R106, -R53, R221 ;  /* 0x800000356a7a7223 */ /* 0x000fe200000100dd */
[----:B------:R-:W-:Y:S01]  /*af10*/  ISETP.GE.AND P0, PT, R143, 0x21, PT ;  /* 0x000000218f00780c */ /* 0x000fe20003f06270 */
[----:B------:R-:W-:Y:S01]  /*af20*/  FMUL.FTZ R197, R175, R180 ;  /* 0x000000b4afc57220 */ /* 0x000fe20000410000 */
[----:B------:R-:W-:Y:S01]  /*af30*/  UIMAD UR32, UR37, UR32, URZ ;  /* 0x00000020252072a4 */ /* 0x000fe2000f8e023f */
[-C--:B------:R-:W-:Y:S01]  /*af40*/  FMUL.FTZ R184, R153, R54.reuse ;  /* 0x0000003699b87220 */ /* 0x080fe20000410000 */
[----:B------:R-:W-:Y:S01]  /*af50*/  ISETP.GE.AND P2, PT, R143, 0x61, PT ;  /* 0x000000618f00780c */ /* 0x000fe20003f46270 */
[----:B------:R-:W-:Y:S01]  /*af60*/  FMUL.FTZ R153, R156, R54 ;  /* 0x000000369c997220 */ /* 0x000fe20000410000 */
[----:B------:R-:W-:Y:S01]  /*af70*/  UIMAD UR32, UR36, UR33, UR32 ;  /* 0x00000021242072a4 */ /* 0x000fe2000f8e0220 */
[----:B------:R-:W-:-:S02]  /*af80*/  FADD.FTZ R14, R15, R14 ;  /* 0x0000000e0f0e7221 */ /* 0x000fc40000010000 */
[CC--:B------:R-:W-:Y:S02]  /*af90*/  FFMA.FTZ R197, R122.reuse, R160.reuse, -R197 ;  /* 0x000000a07ac57223 */ /* 0x0c0fe400000108c5 */
[----:B------:R-:W-:Y:S02]  /*afa0*/  FMUL.FTZ R15, R175, R160 ;  /* 0x000000a0af0f7220 */ /* 0x000fe40000410000 */
[----:B------:R-:W-:Y:S02]  /*afb0*/  FFMA.FTZ R160, R105, -R54, R179 ;  /* 0x8000003669a07223 */ /* 0x000fe400000100b3 */
[----:B------:R-:W-:Y:S02]  /*afc0*/  FMUL.FTZ R179, R3, R153 ;  /* 0x0000009903b37220 */ /* 0x000fe40000410000 */
[----:B------:R-:W-:Y:S02]  /*afd0*/  FFMA.FTZ R15, R122, R180, R15 ;  /* 0x000000b47a0f7223 */ /* 0x000fe4000001000f */
[----:B------:R-:W-:-:S02]  /*afe0*/  FFMA.FTZ R179, R160, R184, -R179 ;  /* 0x000000b8a0b37223 */ /* 0x000fc400000108b3 */
[----:B------:R-:W-:Y:S02]  /*aff0*/  FMUL.FTZ R184, R3, R184 ;  /* 0x000000b803b87220 */ /* 0x000fe40000410000 */
[----:B------:R-:W-:Y:S02]  /*b000*/  FADD.FTZ R15, R182, R15 ;  /* 0x0000000fb60f7221 */ /* 0x000fe40000010000 */
[----:B------:R-:W-:Y:S02]  /*b010*/  FFMA.FTZ R184, R160, R153, R184 ;  /* 0x00000099a0b87223 */ /* 0x000fe400000100b8 */
[----:B------:R-:W-:Y:S02]  /*b020*/  FADD.FTZ R14, R14, R197 ;  /* 0x000000c50e0e7221 */ /* 0x000fe40000010000 */
[-C--:B------:R-:W-:Y:S02]  /*b030*/  FMUL.FTZ R186, R166, R55.reuse ;  /* 0x00000037a6ba7220 */ /* 0x080fe40000410000 */
[----:B------:R-:W-:Y:S01]  /*b040*/  FADD.FTZ R188, R15, R184 ;  /* 0x000000b80fbc7221 */ /* 0x000fe20000010000 */
[----:B------:R-:W-:Y:S01]  /*b050*/  IADD3 R184, R35, 0x40, RZ ;  /* 0x0000004023b87810 */ /* 0x000fe20007ffe0ff */
[----:B------:R-:W-:-:S02]  /*b060*/  FMUL.FTZ R182, R2, R55 ;  /* 0x0000003702b67220 */ /* 0x000fc40000410000 */
[----:B------:R-:W-:Y:S01]  /*b070*/  FFMA.FTZ R166, R104, -R55, R149 ;  /* 0x8000003768a67223 */ /* 0x000fe20000010095 */
        /* <DEDUP_REMOVED lines=18> */
.L_x_10151:
[----:B0-----:R-:W-:Y:S05]  /*b1a0*/  BSYNC B0 ;  /* 0x0000000000007941 */ /* 0x001fea0003800000 */
.L_x_10150:
[----:B-1----:R0:W1:Y:S01]  /*b1b0*/  LDS R15, [R184.X4+0x940] ;  /* 0x00094000b80f7984 */ /* 0x0020620000004800 */
[----:B------:R-:W-:Y:S01]  /*b1c0*/  BSSY B0, `(.L_x_10152) ;  /* 0x0000004000007945 */ /* 0x000fe20003800000 */
[----:B------:R-:W-:Y:S01]  /*b1d0*/  LEA.HI.SX32 R186, R186, R35, 0x1b ;  /* 0x00000023baba7211 */ /* 0x000fe200078fdaff */
[----:B------:R-:W-:Y:S05]  /*b1e0*/  @!P1 BRA `(.L_x_10153) ;  /* 0x0000001000009947 */ /* 0x000fea0003800000 */
[----:B-1----:R1:W-:Y:S02]  /*b1f0*/  RED.E.ADD.F32.FTZ.RN.STRONG.GPU [R12.64+-0xf00], R15 ;  /* 0xfff1000f0c00798e */ /* 0x0023e4000c10e7a2 */
.L_x_10153:
[----:B------:R-:W-:Y:S05]  /*b200*/  BSYNC B0 ;  /* 0x0000000000007941 */ /* 0x000fea0003800000 */
.L_x_10152:
[----:B-1----:R1:W2:Y:S01]  /*b210*/  LDS R15, [R186.X4+0x9c0] ;  /* 0x0009c000ba0f7984 */ /* 0x0022a20000004800 */
[----:B------:R-:W-:Y:S01]  /*b220*/  BSSY B0, `(.L_x_10154) ;  /* 0x0000005000007945 */ /* 0x000fe20003800000 */
[C---:B------:R-:W-:Y:S02]  /*b230*/  IADD3 R14, R35.reuse, 0x80, RZ ;  /* 0x00000080230e7810 */ /* 0x040fe40007ffe0ff */
[----:B0-----:R-:W-:Y:S01]  /*b240*/  IADD3 R184, R35, 0xa0, RZ ;  /* 0x000000a023b87810 */ /* 0x001fe20007ffe0ff */
[----:B------:R-:W-:Y:S05]  /*b250*/  @!P2 BRA `(.L_x_10155) ;  /* 0x000000100000a947 */ /* 0x000fea0003800000 */
[----:B--2---:R0:W-:Y:S02]  /*b260*/  RED.E.ADD.F32.FTZ.RN.STRONG.GPU [R12.64+-0xe80], R15 ;  /* 0xfff1800f0c00798e */ /* 0x0041e4000c10e7a2 */
.L_x_10155:
[----:B------:R-:W-:Y:S05]  /*b270*/  BSYNC B0 ;  /* 0x0000000000007941 */ /* 0x000fea0003800000 */
.L_x_10154:
        /* <DEDUP_REMOVED lines=14> */
.L_x_10157:
[----:B0-----:R-:W-:Y:S05]  /*b360*/  BSYNC B0 ;  /* 0x0000000000007941 */ /* 0x001fea0003800000 */
.L_x_10156:
[----:B-1----:R0:W1:Y:S01]  /*b370*/  LDS R15, [R184.X4+0xac0] ;  /* 0x000ac000b80f7984 */ /* 0x0020620000004800 */
[----:B------:R-:W-:Y:S01]  /*b380*/  BSSY B0, `(.L_x_10158) ;  /* 0x0000005000007945 */ /* 0x000fe20003800000 */
[----:B------:R-:W-:Y:S02]  /*b390*/  IADD3 R14, R35, 0xe0, RZ ;  /* 0x000000e0230e7810 */ /* 0x000fe40007ffe0ff */
[----:B------:R-:W-:Y:S01]  /*b3a0*/  LEA.HI.SX32 R186, R186, R35, 0x1b ;  /* 0x00000023baba7211 */ /* 0x000fe200078fdaff */
[----:B------:R-:W-:Y:S05]  /*b3b0*/  @!P0 BRA `(.L_x_10159) ;  /* 0x0000001000008947 */ /* 0x000fea0003800000 */
[----:B-1----:R1:W-:Y:S02]  /*b3c0*/  RED.E.ADD.F32.FTZ.RN.STRONG.GPU [R12.64+-0xd80], R15 ;  /* 0xfff2800f0c00798e */ /* 0x0023e4000c10e7a2 */
.L_x_10159:
[----:B------:R-:W-:Y:S05]  /*b3d0*/  BSYNC B0 ;  /* 0x0000000000007941 */ /* 0x000fea0003800000 */
.L_x_10158:
[----:B-1----:R1:W2:Y:S01]  /*b3e0*/  LDS R15, [R186.X4+0xb40] ;  /* 0x000b4000ba0f7984 */ /* 0x0022a20000004800 */
[----:B------:R-:W-:Y:S01]  /*b3f0*/  BSSY B0, `(.L_x_10160) ;  /* 0x0000005000007945 */ /* 0x000fe20003800000 */
[----:B0-----:R-:W-:-:S02]  /*b400*/  IADD3 R184, R35, 0x100, RZ ;  /* 0x0000010023b87810 */ /* 0x001fc40007ffe0ff */
[----:B------:R-:W-:Y:S01]  /*b410*/  LEA.HI.SX32 R14, R14, R35, 0x1b ;  /* 0x000000230e0e7211 */ /* 0x000fe200078fdaff */
[----:B------:R-:W-:Y:S05]  /*b420*/  @!P1 BRA `(.L_x_10161) ;  /* 0x0000001000009947 */ /* 0x000fea0003800000 */
[----:B--2---:R0:W-:Y:S02]  /*b430*/  RED.E.ADD.F32.FTZ.RN.STRONG.GPU [R12.64+-0xd00], R15 ;  /* 0xfff3000f0c00798e */ /* 0x0041e4000c10e7a2 */
.L_x_10161:
[----:B------:R-:W-:Y:S05]  /*b440*/  BSYNC B0 ;  /* 0x0000000000007941 */ /* 0x000fea0003800000 */
.L_x_10160:
[----:B0-2---:R0:W2:Y:S01]  /*b450*/  LDS R15, [R14.X4+0xbc0] ;  /* 0x000bc0000e0f7984 */ /* 0x0050a20000004800 */
[----:B------:R-:W-:Y:S01]  /*b460*/  BSSY B0, `(.L_x_10162) ;  /* 0x0000005000007945 */ /* 0x000fe20003800000 */
[----:B-1----:R-:W-:Y:S02]  /*b470*/  IADD3 R186, R35, 0x120, RZ ;  /* 0x0000012023ba7810 */ /* 0x002fe40007ffe0ff */
[----:B------:R-:W-:Y:S01]  /*b480*/  LEA.HI.SX32 R184, R184, R35, 0x1b ;  /* 0x00000023b8b87211 */ /* 0x000fe200078fdaff */
[----:B------:R-:W-:Y:S05]  /*b490*/  @!P2 BRA `(.L_x_10163) ;  /* 0x000000100000a947 */ /* 0x000fea0003800000 */
[----:B--2---:R1:W-:Y:S02]  /*b4a0*/  RED.E.ADD.F32.FTZ.RN.STRONG.GPU [R12.64+-0xc80], R15 ;  /* 0xfff3800f0c00798e */ /* 0x0043e4000c10e7a2 */
.L_x_10163:
[----:B------:R-:W-:Y:S05]  /*b4b0*/  BSYNC B0 ;  /* 0x0000000000007941 */ /* 0x000fea0003800000 */
.L_x_10162:
[----:B-12---:R1:W2:Y:S01]  /*b4c0*/  LDS R15, [R184.X4+0xc40] ;  /* 0x000c4000b80f7984 */ /* 0x0062a20000004800 */
[----:B------:R-:W-:Y:S01]  /*b4d0*/  BSSY B0, `(.L_x_10164) ;  /* 0x0000005000007945 */ /* 0x000fe20003800000 */
[----:B0-----:R-:W-:Y:S02]  /*b4e0*/  IADD3 R14, R35, 0x140, RZ ;  /* 0x00000140230e7810 */ /* 0x001fe40007ffe0ff */
[----:B------:R-:W-:Y:S01]  /*b4f0*/  LEA.HI.SX32 R186, R186, R35, 0x1b ;  /* 0x00000023baba7211 */ /* 0x000fe200078fdaff */
[----:B------:R-:W-:Y:S05]  /*b500*/  @!P3 BRA `(.L_x_10165) ;  /* 0x000000100000b947 */ /* 0x000fea0003800000 */
[----:B--2---:R0:W-:Y:S02]  /*b510*/  RED.E.ADD.F32.FTZ.RN.STRONG.GPU [R12.64+-0xc00], R15 ;  /* 0xfff4000f0c00798e */ /* 0x0041e4000c10e7a2 */
.L_x_10165:
[----:B------:R-:W-:Y:S05]  /*b520*/  BSYNC B0 ;  /* 0x0000000000007941 */ /* 0x000fea0003800000 */
.L_x_10164:
[----:B0-2---:R0:W2:Y:S01]  /*b530*/  LDS R15, [R186.X4+0xcc0] ;  /* 0x000cc000ba0f7984 */ /* 0x0050a20000004800 */
[----:B------:R-:W-:Y:S01]  /*b540*/  BSSY B0, `(.L_x_10166) ;  /* 0x0000004000007945 */ /* 0x000fe20003800000 */
[----:B------:R-:W-:Y:S01]  /*b550*/  LEA.HI.SX32 R14, R14, R35, 0x1b ;  /* 0x000000230e0e7211 */ /* 0x000fe200078fdaff */
[----:B------:R-:W-:Y:S05]  /*b560*/  @!P4 BRA `(.L_x_10167) ;  /* 0x000000100000c947 */ /* 0x000fea0003800000 */
[----:B--2---:R2:W-:Y:S02]  /*b570*/  RED.E.ADD.F32.FTZ.RN.STRONG.GPU [R12.64+-0xb80], R15 ;  /* 0xfff4800f0c00798e */ /* 0x0045e4000c10e7a2 */
.L_x_10167:
[----:B------:R-:W-:Y:S05]  /*b580*/  BSYNC B0 ;  /* 0x0000000000007941 */ /* 0x000fea0003800000 */
.L_x_10166:
[----:B--2---:R2:W3:Y:S01]  /*b590*/  LDS R15, [R14.X4+0xd40] ;  /* 0x000d40000e0f7984 */ /* 0x0044e20000004800 */
[----:B------:R-:W-:Y:S01]  /*b5a0*/  BSSY B0, `(.L_x_10168) ;  /* 0x0000005000007945 */ /* 0x000fe20003800000 */
[----:B-1----:R-:W-:-:S02]  /*b5b0*/  IADD3 R184, R35, 0x160, RZ ;  /* 0x0000016023b87810 */ /* 0x002fc40007ffe0ff */
[----:B0-----:R-:W-:Y:S01]  /*b5c0*/  IADD3 R186, R35, 0x180, RZ ;  /* 0x0000018023ba7810 */ /* 0x001fe20007ffe0ff */
[----:B------:R-:W-:Y:S05]  /*b5d0*/  @!P5 BRA `(.L_x_10169) ;  /* 0x000000100000d947 */ /* 0x000fea0003800000 */
[----:B---3--:R0:W-:Y:S02]  /*b5e0*/  RED.E.ADD.F32.FTZ.RN.STRONG.GPU [R12.64+-0xb00], R15 ;  /* 0xfff5000f0c00798e */ /* 0x0081e4000c10e7a2 */
.L_x_10169:
[----:B------:R-:W-:Y:S05]  /*b5f0*/  BSYNC B0 ;  /* 0x0000000000007941 */ /* 0x000fea0003800000 */
.L_x_10168:
        /* <DEDUP_REMOVED lines=14> */
.L_x_10171:
[----:B0-----:R-:W-:Y:S05]  /*b6e0*/  BSYNC B0 ;  /* 0x0000000000007941 */ /* 0x001fea0003800000 */
.L_x_10170:
[----:B-1----:R0:W1:Y:S01]  /*b6f0*/  LDS R15, [R186.X4+0xe40] ;  /* 0x000e4000ba0f7984 */ /* 0x0020620000004800 */
[----:B------:R-:W-:Y:S01]  /*b700*/  BSSY B0, `(.L_x_10172) ;  /* 0x0000005000007945 */ /* 0x000fe20003800000 */
[----:B------:R-:W-:Y:S02]  /*b710*/  IADD3 R184, R35, 0x1c0, RZ ;  /* 0x000001c023b87810 */ /* 0x000fe40007ffe0ff */
[----:B------:R-:W-:Y:S01]  /*b720*/  LEA.HI.SX32 R14, R14, R35, 0x1b ;  /* 0x000000230e0e7211 */ /* 0x000fe200078fdaff */
[----:B------:R-:W-:Y:S05]  /*b730*/  @!P0 BRA `(.L_x_10173) ;  /* 0x0000001000008947 */ /* 0x000fea0003800000 */
[----:B-1----:R1:W-:Y:S02]  /*b740*/  RED.E.ADD.F32.FTZ.RN.STRONG.GPU [R12.64+-0xa00], R15 ;  /* 0xfff6000f0c00798e */ /* 0x0023e4000c10e7a2 */
.L_x_10173:
[----:B------:R-:W-:Y:S05]  /*b750*/  BSYNC B0 ;  /* 0x0000000000007941 */ /* 0x000fea0003800000 */
.L_x_10172:
[----:B-1----:R1:W2:Y:S01]  /*b760*/  LDS R15, [R14.X4+0xec0] ;  /* 0x000ec0000e0f7984 */ /* 0x0022a20000004800 */
[----:B------:R-:W-:Y:S01]  /*b770*/  BSSY B0, `(.L_x_10174) ;  /* 0x0000005000007945 */ /* 0x000fe20003800000 */
[----:B0-----:R-:W-:-:S02]  /*b780*/  IADD3 R186, R35, 0x1e0, RZ ;  /* 0x000001e023ba7810 */ /* 0x001fc40007ffe0ff */
[----:B------:R-:W-:Y:S01]  /*b790*/  LEA.HI.SX32 R184, R184, R35, 0x1b ;  /* 0x00000023b8b87211 */ /* 0x000fe200078fdaff */
[----:B------:R-:W-:Y:S05]  /*b7a0*/  @!P1 BRA `(.L_x_10175) ;  /* 0x0000001000009947 */ /* 0x000fea0003800000 */
[----:B--2---:R0:W-:Y:S02]  /*b7b0*/  RED.E.ADD.F32.FTZ.RN.STRONG.GPU [R12.64+-0x980], R15 ;  /* 0xfff6800f0c00798e */ /* 0x0041e4000c10e7a2 */
.L_x_10175:
[----:B------:R-:W-:Y:S05]  /*b7c0*/  BSYNC B0 ;  /* 0x0000000000007941 */ /* 0x000fea0003800000 */
.L_x_10174:
[----:B0-2---:R0:W2:Y:S01]  /*b7d0*/  LDS R15, [R184.X4+0xf40] ;  /* 0x000f4000b80f7984 */ /* 0x0050a20000004800 */
[----:B------:R-:W-:Y:S01]  /*b7e0*/  BSSY B0, `(.L_x_10176) ;  /* 0x0000004000007945 */ /* 0x000fe20003800000 */
[----:B------:R-:W-:Y:S01]  /*b7f0*/  LEA.HI.SX32 R186, R186, R35, 0x1b ;  /* 0x00000023baba7211 */ /* 0x000fe200078fdaff */
[----:B------:R-:W-:Y:S05]  /*b800*/  @!P2 BRA `(.L_x_10177) ;  /* 0x000000100000a947 */ /* 0x000fea0003800000 */
[----:B--2---:R2:W-:Y:S02]  /*b810*/  RED.E.ADD.F32.FTZ.RN.STRONG.GPU [R12.64+-0x900], R15 ;  /* 0xfff7000f0c00798e */ /* 0x0045e4000c10e7a2 */
.L_x_10177:
[----:B------:R-:W-:Y:S05]  /*b820*/  BSYNC B0 ;  /* 0x0000000000007941 */ /* 0x000fea0003800000 */
.L_x_10176:
[----:B--2---:R2:W3:Y:S01]  /*b830*/  LDS R15, [R186.X4+0xfc0] ;  /* 0x000fc000ba0f7984 */ /* 0x0044e20000004800 */
[----:B------:R-:W-:Y:S01]  /*b840*/  BSSY B0, `(.L_x_10178) ;  /* 0x0000005000007945 */ /* 0x000fe20003800000 */
[----:B-1----:R-:W-:Y:S02]  /*b850*/  IADD3 R14, R35, 0x220, RZ ;  /* 0x00000220230e7810 */ /* 0x002fe40007ffe0ff */
[----:B------:R-:W-:Y:S01]  /*b860*/  LEA.HI.SX32 R148, R148, R35, 0x1b ;  /* 0x0000002394947211 */ /* 0x000fe200078fdaff */
[----:B------:R-:W-:Y:S05]  /*b870*/  @!P3 BRA `(.L_x_10179) ;  /* 0x000000100000b947 */ /* 0x000fea0003800000 */
[----:B---3--:R1:W-:Y:S02]  /*b880*/  RED.E.ADD.F32.FTZ.RN.STRONG.GPU [R12.64+-0x880], R15 ;  /* 0xfff7800f0c00798e */ /* 0x0083e4000c10e7a2 */
.L_x_10179:
[----:B------:R-:W-:Y:S05]  /*b890*/  BSYNC B0 ;  /* 0x0000000000007941 */ /* 0x000fea0003800000 */
.L_x_10178:
[----:B-1-3--:R1:W3:Y:S01]  /*b8a0*/  LDS R15, [R148.X4+0x1040] ;  /* 0x00104000940f7984 */ /* 0x00a2e20000004800 */
[----:B------:R-:W-:Y:S01]  /*b8b0*/  BSSY B0, `(.L_x_10180) ;  /* 0x0000004000007945 */ /* 0x000fe20003800000 */
[----:B------:R-:W-:Y:S01]  /*b8c0*/  LEA.HI.SX32 R14, R14, R35, 0x1b ;  /* 0x000000230e0e7211 */ /* 0x000fe200078fdaff */
[----:B------:R-:W-:Y:S05]  /*b8d0*/  @!P4 BRA `(.L_x_10181) ;  /* 0x000000100000c947 */ /* 0x000fea0003800000 */
[----:B---3--:R3:W-:Y:S02]  /*b8e0*/  RED.E.ADD.F32.FTZ.RN.STRONG.GPU [R12.64+-0x800], R15 ;  /* 0xfff8000f0c00798e */ /* 0x0087e4000c10e7a2 */
.L_x_10181:
[----:B------:R-:W-:Y:S05]  /*b8f0*/  BSYNC B0 ;  /* 0x0000000000007941 */ /* 0x000fea0003800000 */
.L_x_10180:
[----:B---3--:R3:W4:Y:S01]  /*b900*/  LDS R15, [R14.X4+0x10c0] ;  /* 0x0010c0000e0f7984 */ /* 0x0087220000004800 */
[----:B------:R-:W-:Y:S01]  /*b910*/  BSSY B0, `(.L_x_10182) ;  /* 0x0000005000007945 */ /* 0x000fe20003800000 */
[----:B-1----:R-:W-:-:S02]  /*b920*/  IADD3 R148, R35, 0x240, RZ ;  /* 0x0000024023947810 */ /* 0x002fc40007ffe0ff */
[----:B0-----:R-:W-:Y:S01]  /*b930*/  IADD3 R184, R35, 0x260, RZ ;  /* 0x0000026023b87810 */ /* 0x001fe20007ffe0ff */
[----:B------:R-:W-:Y:S05]  /*b940*/  @!P5 BRA `(.L_x_10183) ;  /* 0x000000100000d947 */ /* 0x000fea0003800000 */
[----:B----4-:R0:W-:Y:S02]  /*b950*/  RED.E.ADD.F32.FTZ.RN.STRONG.GPU [R12.64+-0x780], R15 ;  /* 0xfff8800f0c00798e */ /* 0x0101e4000c10e7a2 */
.L_x_10183:
[----:B------:R-:W-:Y:S05]  /*b960*/  BSYNC B0 ;  /* 0x0000000000007941 */ /* 0x000fea0003800000 */
.L_x_10182:
        /* <DEDUP_REMOVED lines=14> */
.L_x_10185:
[----:B0-----:R-:W-:Y:S05]  /*ba50*/  BSYNC B0 ;  /* 0x0000000000007941 */ /* 0x001fea0003800000 */
.L_x_10184:
[----:B-1----:R0:W1:Y:S01]  /*ba60*/  LDS R15, [R184.X4+0x11c0] ;  /* 0x0011c000b80f7984 */ /* 0x0020620000004800 */
[----:B------:R-:W-:Y:S01]  /*ba70*/  BSSY B0, `(.L_x_10186) ;  /* 0x0000005000007945 */ /* 0x000fe20003800000 */
[----:B------:R-:W-:Y:S02]  /*ba80*/  IADD3 R148, R35, 0x2a0, RZ ;  /* 0x000002a023947810 */ /* 0x000fe40007ffe0ff */
[----:B------:R-:W-:Y:S01]  /*ba90*/  LEA.HI.SX32 R14, R14, R35, 0x1b ;  /* 0x000000230e0e7211 */ /* 0x000fe200078fdaff */
[----:B------:R-:W-:Y:S05]  /*baa0*/  @!P0 BRA `(.L_x_10187) ;  /* 0x0000001000008947 */ /* 0x000fea0003800000 */
[----:B-1----:R1:W-:Y:S02]  /*bab0*/  RED.E.ADD.F32.FTZ.RN.STRONG.GPU [R12.64+-0x680], R15 ;  /* 0xfff9800f0c00798e */ /* 0x0023e4000c10e7a2 */
.L_x_10187:
[----:B------:R-:W-:Y:S05]  /*bac0*/  BSYNC B0 ;  /* 0x0000000000007941 */ /* 0x000fea0003800000 */
.L_x_10186:
[----:B-1----:R1:W3:Y:S01]  /*bad0*/  LDS R15, [R14.X4+0x1240] ;  /* 0x001240000e0f7984 */ /* 0x0022e20000004800 */
[----:B------:R-:W-:Y:S01]  /*bae0*/  BSSY B0, `(.L_x_10188) ;  /* 0x0000005000007945 */ /* 0x000fe20003800000 */
[----:B0-----:R-:W-:-:S02]  /*baf0*/  IADD3 R184, R35, 0x2c0, RZ ;  /* 0x000002c023b87810 */ /* 0x001fc40007ffe0ff */
[----:B------:R-:W-:Y:S01]  /*bb00*/  LEA.HI.SX32 R148, R148, R35, 0x1b ;  /* 0x0000002394947211 */ /* 0x000fe200078fdaff */
[----:B------:R-:W-:Y:S05]  /*bb10*/  @!P1 BRA `(.L_x_10189) ;  /* 0x0000001000009947 */ /* 0x000fea0003800000 */
[----:B---3--:R0:W-:Y:S02]  /*bb20*/  RED.E.ADD.F32.FTZ.RN.STRONG.GPU [R12.64+-0x600], R15 ;  /* 0xfffa000f0c00798e */ /* 0x0081e4000c10e7a2 */
.L_x_10189:
[----:B------:R-:W-:Y:S05]  /*bb30*/  BSYNC B0 ;  /* 0x0000000000007941 */ /* 0x000fea0003800000 */
.L_x_10188:
[----:B0--3--:R0:W3:Y:S01]  /*bb40*/  LDS R15, [R148.X4+0x12c0] ;  /* 0x0012c000940f7984 */ /* 0x0090e20000004800 */
[----:B------:R-:W-:Y:S01]  /*bb50*/  BSSY B0, `(.L_x_10190) ;  /* 0x0000005000007945 */ /* 0x000fe20003800000 */
[----:B-1----:R-:W-:Y:S02]  /*bb60*/  IADD3 R14, R35, 0x2e0, RZ ;  /* 0x000002e0230e7810 */ /* 0x002fe40007ffe0ff */
[----:B------:R-:W-:Y:S01]  /*bb70*/  LEA.HI.SX32 R184, R184, R35, 0x1b ;  /* 0x00000023b8b87211 */ /* 0x000fe200078fdaff */
[----:B------:R-:W-:Y:S05]  /*bb80*/  @!P2 BRA `(.L_x_10191) ;  /* 0x000000100000a947 */ /* 0x000fea0003800000 */
[----:B---3--:R1:W-:Y:S02]  /*bb90*/  RED.E.ADD.F32.FTZ.RN.STRONG.GPU [R12.64+-0x580], R15 ;  /* 0xfffa800f0c00798e */ /* 0x0083e4000c10e7a2 */
.L_x_10191:
[----:B------:R-:W-:Y:S05]  /*bba0*/  BSYNC B0 ;  /* 0x0000000000007941 */ /* 0x000fea0003800000 */
.L_x_10190:
[----:B-1-3--:R1:W3:Y:S01]  /*bbb0*/  LDS R15, [R184.X4+0x1340] ;  /* 0x00134000b80f7984 */ /* 0x00a2e20000004800 */
[----:B------:R-:W-:Y:S01]  /*bbc0*/  BSSY B0, `(.L_x_10192) ;  /* 0x0000005000007945 */ /* 0x000fe20003800000 */
[----:B0-----:R-:W-:Y:S02]  /*bbd0*/  IADD3 R148, R35, 0x300, RZ ;  /* 0x0000030023947810 */ /* 0x001fe40007ffe0ff */
[----:B------:R-:W-:Y:S01]  /*bbe0*/  LEA.HI.SX32 R14, R14, R35, 0x1b ;  /* 0x000000230e0e7211 */ /* 0x000fe200078fdaff */
[----:B------:R-:W-:Y:S05]  /*bbf0*/  @!P3 BRA `(.L_x_10193) ;  /* 0x000000100000b947 */ /* 0x000fea0003800000 */
[----:B---3--:R0:W-:Y:S02]  /*bc00*/  RED.E.ADD.F32.FTZ.RN.STRONG.GPU [R12.64+-0x500], R15 ;  /* 0xfffb000f0c00798e */ /* 0x0081e4000c10e7a2 */
.L_x_10193:
[----:B------:R-:W-:Y:S05]  /*bc10*/  BSYNC B0 ;  /* 0x0000000000007941 */ /* 0x000fea0003800000 */
.L_x_10192:
[----:B0--3--:R0:W3:Y:S01]  /*bc20*/  LDS R15, [R14.X4+0x13c0] ;  /* 0x0013c0000e0f7984 */ /* 0x0090e20000004800 */
[----:B------:R-:W-:Y:S01]  /*bc30*/  BSSY B0, `(.L_x_10194) ;  /* 0x0000004000007945 */ /* 0x000fe20003800000 */
[----:B------:R-:W-:Y:S01]  /*bc40*/  LEA.HI.SX32 R148, R148, R35, 0x1b ;  /* 0x0000002394947211 */ /* 0x000fe200078fdaff */
[----:B------:R-:W-:Y:S05]  /*bc50*/  @!P4 BRA `(.L_x_10195) ;  /* 0x000000100000c947 */ /* 0x000fea0003800000 */
[----:B---3--:R3:W-:Y:S02]  /*bc60*/  RED.E.ADD.F32.FTZ.RN.STRONG.GPU [R12.64+-0x480], R15 ;  /* 0xfffb800f0c00798e */ /* 0x0087e4000c10e7a2 */
.L_x_10195:
[----:B------:R-:W-:Y:S05]  /*bc70*/  BSYNC B0 ;  /* 0x0000000000007941 */ /* 0x000fea0003800000 */
.L_x_10194:
[----:B---3--:R3:W4:Y:S01]  /*bc80*/  LDS R15, [R148.X4+0x1440] ;  /* 0x00144000940f7984 */ /* 0x0087220000004800 */
[----:B------:R-:W-:Y:S01]  /*bc90*/  BSSY B0, `(.L_x_10196) ;  /* 0x0000005000007945 */ /* 0x000fe20003800000 */
[----:B0-----:R-:W-:-:S02]  /*bca0*/  IADD3 R14, R35, 0x320, RZ ;  /* 0x00000320230e7810 */ /* 0x001fc40007ffe0ff */
[----:B-1----:R-:W-:Y:S01]  /*bcb0*/  IADD3 R184, R35, 0x340, RZ ;  /* 0x0000034023b87810 */ /* 0x002fe20007ffe0ff */
[----:B------:R-:W-:Y:S05]  /*bcc0*/  @!P5 BRA `(.L_x_10197) ;  /* 0x000000100000d947 */ /* 0x000fea0003800000 */
[----:B----4-:R0:W-:Y:S02]  /*bcd0*/  RED.E.ADD.F32.FTZ.RN.STRONG.GPU [R12.64+-0x400], R15 ;  /* 0xfffc000f0c00798e */ /* 0x0101e4000c10e7a2 */
.L_x_10197:
[----:B------:R-:W-:Y:S05]  /*bce0*/  BSYNC B0 ;  /* 0x0000000000007941 */ /* 0x000fea0003800000 */
.L_x_10196:
        /* <DEDUP_REMOVED lines=14> */
.L_x_10199:
[----:B0-----:R-:W-:Y:S05]  /*bdd0*/  BSYNC B0 ;  /* 0x0000000000007941 */ /* 0x001fea0003800000 */
.L_x_10198:
[----:B-1----:R0:W1:Y:S01]  /*bde0*/  LDS R15, [R184.X4+0x1540] ;  /* 0x00154000b80f7984 */ /* 0x0020620000004800 */
[----:B------:R-:W-:Y:S01]  /*bdf0*/  BSSY B0, `(.L_x_10200) ;  /* 0x0000005000007945 */ /* 0x000fe20003800000 */
[----:B------:R-:W-:Y:S02]  /*be00*/  IADD3 R14, R35, 0x380, RZ ;  /* 0x00000380230e7810 */ /* 0x000fe40007ffe0ff */
[----:B------:R-:W-:Y:S01]  /*be10*/  LEA.HI.SX32 R148, R148, R35, 0x1b ;  /* 0x0000002394947211 */ /* 0x000fe200078fdaff */
[----:B------:R-:W-:Y:S05]  /*be20*/  @!P0 BRA `(.L_x_10201) ;  /* 0x0000001000008947 */ /* 0x000fea0003800000 */
[----:B-1----:R1:W-:Y:S02]  /*be30*/  RED.E.ADD.F32.FTZ.RN.STRONG.GPU [R12.64+-0x300], R15 ;  /* 0xfffd000f0c00798e */ /* 0x0023e4000c10e7a2 */
.L_x_10201:
[----:B------:R-:W-:Y:S05]  /*be40*/  BSYNC B0 ;  /* 0x0000000000007941 */ /* 0x000fea0003800000 */
.L_x_10200:
[----:B-1----:R1:W3:Y:S01]  /*be50*/  LDS R15, [R148.X4+0x15c0] ;  /* 0x0015c000940f7984 */ /* 0x0022e20000004800 */
[----:B------:R-:W-:Y:S01]  /*be60*/  BSSY B0, `(.L_x_10202) ;  /* 0x0000005000007945 */ /* 0x000fe20003800000 */
[----:B0-----:R-:W-:-:S02]  /*be70*/  IADD3 R184, R35, 0x3a0, RZ ;  /* 0x000003a023b87810 */ /* 0x001fc40007ffe0ff */
[----:B------:R-:W-:Y:S01]  /*be80*/  LEA.HI.SX32 R14, R14, R35, 0x1b ;  /* 0x000000230e0e7211 */ /* 0x000fe200078fdaff */
[----:B------:R-:W-:Y:S05]  /*be90*/  @!P1 BRA `(.L_x_10203) ;  /* 0x0000001000009947 */ /* 0x000fea0003800000 */
[----:B---3--:R0:W-:Y:S02]  /*bea0*/  RED.E.ADD.F32.FTZ.RN.STRONG.GPU [R12.64+-0x280], R15 ;  /* 0xfffd800f0c00798e */ /* 0x0081e4000c10e7a2 */
.L_x_10203:
[----:B------:R-:W-:Y:S05]  /*beb0*/  BSYNC B0 ;  /* 0x0000000000007941 */ /* 0x000fea0003800000 */
.L_x_10202:
[----:B0--3--:R0:W3:Y:S01]  /*bec0*/  LDS R15, [R14.X4+0x1640] ;  /* 0x001640000e0f7984 */ /* 0x0090e20000004800 */
[----:B------:R-:W-:Y:S01]  /*bed0*/  BSSY B0, `(.L_x_10204) ;  /* 0x0000005000007945 */ /* 0x000fe20003800000 */
[----:B-1----:R-:W-:Y:S02]  /*bee0*/  IADD3 R148, R35, 0x3c0, RZ ;  /* 0x000003c023947810 */ /* 0x002fe40007ffe0ff */
[----:B------:R-:W-:Y:S01]  /*bef0*/  LEA.HI.SX32 R184, R184, R35, 0x1b ;  /* 0x00000023b8b87211 */ /* 0x000fe200078fdaff */
[----:B------:R-:W-:Y:S05]  /*bf00*/  @!P2 BRA `(.L_x_10205) ;  /* 0x000000100000a947 */ /* 0x000fea0003800000 */
[----:B---3--:R1:W-:Y:S02]  /*bf10*/  RED.E.ADD.F32.FTZ.RN.STRONG.GPU [R12.64+-0x200], R15 ;  /* 0xfffe000f0c00798e */ /* 0x0083e4000c10e7a2 */
.L_x_10205:
[----:B------:R-:W-:Y:S05]  /*bf20*/  BSYNC B0 ;  /* 0x0000000000007941 */ /* 0x000fea0003800000 */
.L_x_10204:
[----:B-1-3--:R1:W3:Y:S01]  /*bf30*/  LDS R15, [R184.X4+0x16c0] ;  /* 0x0016c000b80f7984 */ /* 0x00a2e20000004800 */
[----:B------:R-:W-:Y:S01]  /*bf40*/  BSSY B0, `(.L_x_10206) ;  /* 0x0000005000007945 */ /* 0x000fe20003800000 */
[----:B0-----:R-:W-:Y:S02]  /*bf50*/  IADD3 R14, R35, 0x3e0, RZ ;  /* 0x000003e0230e7810 */ /* 0x001fe40007ffe0ff */
[----:B------:R-:W-:Y:S01]  /*bf60*/  LEA.HI.SX32 R148, R148, R35, 0x1b ;  /* 0x0000002394947211 */ /* 0x000fe200078fdaff */
[----:B------:R-:W-:Y:S05]  /*bf70*/  @!P3 BRA `(.L_x_10207) ;  /* 0x000000100000b947 */ /* 0x000fea0003800000 */
[----:B---3--:R0:W-:Y:S02]  /*bf80*/  RED.E.ADD.F32.FTZ.RN.STRONG.GPU [R12.64+-0x180], R15 ;  /* 0xfffe800f0c00798e */ /* 0x0081e4000c10e7a2 */
.L_x_10207:
[----:B------:R-:W-:Y:S05]  /*bf90*/  BSYNC B0 ;  /* 0x0000000000007941 */ /* 0x000fea0003800000 */
.L_x_10206:
[----:B0--3--:R0:W3:Y:S01]  /*bfa0*/  LDS R15, [R148.X4+0x1740] ;  /* 0x00174000940f7984 */ /* 0x0090e20000004800 */
[----:B------:R-:W-:Y:S01]  /*bfb0*/  BSSY B0, `(.L_x_10208) ;  /* 0x0000004000007945 */ /* 0x000fe20003800000 */
[----:B------:R-:W-:Y:S01]  /*bfc0*/  LEA.HI.SX32 R14, R14, R35, 0x1b ;  /* 0x000000230e0e7211 */ /* 0x000fe200078fdaff */
[----:B------:R-:W-:Y:S05]  /*bfd0*/  @!P4 BRA `(.L_x_10209) ;  /* 0x000000100000c947 */ /* 0x000fea0003800000 */
[----:B---3--:R3:W-:Y:S02]  /*bfe0*/  RED.E.ADD.F32.FTZ.RN.STRONG.GPU [R12.64+-0x100], R15 ;  /* 0xffff000f0c00798e */ /* 0x0087e4000c10e7a2 */
.L_x_10209:
[----:B------:R-:W-:Y:S05]  /*bff0*/  BSYNC B0 ;  /* 0x0000000000007941 */ /* 0x000fea0003800000 */
.L_x_10208:
[----:B---3--:R3:W4:Y:S01]  /*c000*/  LDS R15, [R14.X4+0x17c0] ;  /* 0x0017c0000e0f7984 */ /* 0x0087220000004800 */
[----:B------:R-:W-:Y:S01]  /*c010*/  BSSY B0, `(.L_x_10210) ;  /* 0x0000003000007945 */ /* 0x000fe20003800000 */
[----:B------:R-:W-:Y:S05]  /*c020*/  @!P5 BRA `(.L_x_10211) ;  /* 0x000000100000d947 */ /* 0x000fea0003800000 */
[----:B----4-:R4:W-:Y:S02]  /*c030*/  RED.E.ADD.F32.FTZ.RN.STRONG.GPU [R12.64+-0x80], R15 ;  /* 0xffff800f0c00798e */ /* 0x0109e4000c10e7a2 */
.L_x_10211:
[----:B------:R-:W-:Y:S05]  /*c040*/  BSYNC B0 ;  /* 0x0000000000007941 */ /* 0x000fea0003800000 */
.L_x_10210:
        /* <DEDUP_REMOVED lines=17> */
[----:B------:R-:W-:-:S02]  /*c160*/  FMUL.FTZ R142, R17, R142 ;  /* 0x0000008e118e7220 */ /* 0x000fc40000410000 */
        /* <DEDUP_REMOVED lines=78> */
[----:B------:R-:W-:Y:S02]  /*c650*/  FADD.FTZ R103, R182, R103 ;  /* 0x00000067b6677221 */ /* 0x000fe40000010000 */
        /* <DEDUP_REMOVED lines=50> */
.L_x_10213:
[----:B0-----:R-:W-:Y:S05]  /*c980*/  BSYNC B0 ;  /* 0x0000000000007941 */ /* 0x001fea0003800000 */
.L_x_10212:
        /* <DEDUP_REMOVED lines=8> */
.L_x_10135:
[----:B------:R-:W-:Y:S01]  /*ca10*/  BAR.SYNC.DEFER_BLOCKING 0x0 ;  /* 0x0000000000007b1d */ /* 0x000fe20000010000 */
[----:B0-----:R-:W-:Y:S01]  /*ca20*/  HFMA2.MMA R2, -RZ, RZ, 0, 9.5367431640625e-07 ;  /* 0x00000010ff027435 */ /* 0x001fe200000001ff */
[----:B------:R-:W-:Y:S02]  /*ca30*/  F2FP.BF16.PACK_AB R95, R95, R94 ;  /* 0x0000005e5f5f723e */ /* 0x000fe400000010ff */
[----:B------:R-:W-:Y:S02]  /*ca40*/  F2FP.BF16.PACK_AB R103, R103, R102 ;  /* 0x000000666767723e */ /* 0x000fe400000010ff */
[----:B------:R-:W-:-:S05]  /*ca50*/  ULDC.64 UR32, c[0x0][0x2d8] ;  /* 0x0000b60000207ab9 */ /* 0x000fca0000000a00 */
[----:B------:R-:W-:-:S05]  /*ca60*/  IMAD.WIDE R2, R37, R2, UR16 ;  /* 0x0000001025027e25 */ /* 0x000fca000f8e0202 */
[----:B------:R-:W3:Y:S04]  /*ca70*/  LDG.E.128 R4, [R2.64] ;  /* 0x0000002202047981 */ /* 0x000ee8000c1e1d00 */
[----:B------:R-:W4:Y:S01]  /*ca80*/  LDG.E.128 R12, [R2.64+0x200] ;  /* 0x00020022020c7981 */ /* 0x000f22000c1e1d00 */
        /* <DEDUP_REMOVED lines=11> */
[----:B------:R-:W-:-:S02]  /*cb40*/  UIADD3 UR9, UR9, UR7, URZ ;  /* 0x0000000709097290 */ /* 0x000fc4000fffe03f */
[----:B------:R-:W-:Y:S02]  /*cb50*/  UIMAD UR7, UR21, UR32, URZ ;  /* 0x00000020150772a4 */ /* 0x000fe4000f8e023f */
[----:B------:R-:W-:Y:S02]  /*cb60*/  UIMAD.WIDE.U32 UR8, UR20, UR32, UR8 ;  /* 0x00000020140872a5 */ /* 0x000fe4000f8e0008 */
[----:B------:R-:W-:Y:S02]  /*cb70*/  UIMAD UR7, UR20, UR33, UR7 ;  /* 0x00000021140772a4 */ /* 0x000fe4000f8e0207 */
[----:B------:R-:W-:Y:S02]  /*cb80*/  UIADD3 UR27, UP2, UR27, -0x800, URZ ;  /* 0xfffff8001b1b7890 */ /* 0x000fe4000ff5e03f */
[----:B------:R-:W-:Y:S02]  /*cb90*/  ULDC.64 UR32, c[0x0][0x330] ;  /* 0x0000cc0000207ab9 */ /* 0x000fe40000000a00 */
[----:B------:R-:W-:-:S02]  /*cba0*/  UIADD3 UR9, UR9, UR7, URZ ;  /* 0x0000000709097290 */ /* 0x000fc4000fffe03f */
[----:B------:R-:W-:Y:S02]  /*cbb0*/  ULEA UR7, UP0, UR8, UR32, 0x1 ;  /* 0x0000002008077291 */ /* 0x000fe4000f80083f */
[----:B------:R-:W-:Y:S02]  /*cbc0*/  UIADD3 UR25, UP3, UR25, -0x400, URZ ;  /* 0xfffffc0019197890 */ /* 0x000fe4000ff7e03f */
[----:B------:R-:W-:Y:S02]  /*cbd0*/  ULEA.HI.X UR8, UR8, UR33, UR9, 0x1, UP0 ;  /* 0x0000002108087291 */ /* 0x000fe400080f0c09 */
[----:B------:R-:W-:Y:S02]  /*cbe0*/  UIADD3 UR23, UP4, UR23, -0x400, URZ ;  /* 0xfffffc0017177890 */ /* 0x000fe4000ff9e03f */
[----:B------:R-:W-:Y:S02]  /*cbf0*/  ULDC.64 UR32, c[0x0][0x300] ;  /* 0x0000c00000207ab9 */ /* 0x000fe40000000a00 */
[----:B------:R-:W-:-:S02]  /*cc00*/  UIADD3 UR6, UR6, 0x1, URZ ;  /* 0x0000000106067890 */ /* 0x000fc4000fffe03f */
[----:B------:R-:W-:Y:S02]  /*cc10*/  UIADD3.X UR17, UR17, -0x1, URZ, UP1, !UPT ;  /* 0xffffffff11117890 */ /* 0x000fe40008ffe43f */
[----:B------:R-:W-:Y:S02]  /*cc20*/  UIADD3.X UR28, UR28, -0x1, URZ, UP2, !UPT ;  /* 0xffffffff1c1c7890 */ /* 0x000fe400097fe43f */
[----:B------:R-:W-:Y:S02]  /*cc30*/  UIADD3.X UR26, UR26, -0x1, URZ, UP3, !UPT ;  /* 0xffffffff1a1a7890 */ /* 0x000fe40009ffe43f */
[----:B------:R-:W-:Y:S01]  /*cc40*/  UIADD3.X UR24, UR24, -0x1, URZ, UP4, !UPT ;  /* 0xffffffff18187890 */ /* 0x000fe2000a7fe43f */
[----:B---3--:R-:W-:Y:S04]  /*cc50*/  STS.128 [R36.X16], R4 ;  /* 0x0000000424007388 */ /* 0x008fe8000000cc00 */
[----:B----4-:R-:W-:Y:S01]  /*cc60*/  STS.128 [R36.X16+0x200], R12 ;  /* 0x0002000c24007388 */ /* 0x010fe2000000cc00 */
[----:B------:R-:W-:-:S06]  /*cc70*/  NOP ;  /* 0x0000000000007918 */ /* 0x000fcc0000000000 */
[----:B------:R-:W0:Y:S04]  /*cc80*/  LDS.128 R8, [R39] ;  /* 0x0000000027087984 */ /* 0x000e280000000c00 */
[----:B------:R-:W1:Y:S04]  /*cc90*/  LDS.128 R4, [R39+0x10] ;  /* 0x0000100027047984 */ /* 0x000e680000000c00 */
[----:B------:R-:W-:Y:S06]  /*cca0*/  BAR.SYNC.DEFER_BLOCKING 0x0 ;  /* 0x0000000000007b1d */ /* 0x000fec0000010000 */
[----:B------:R-:W-:Y:S04]  /*ccb0*/  STS.128 [R39], R92 ;  /* 0x0000005c27007388 */ /* 0x000fe80000000c00 */
        /* <DEDUP_REMOVED lines=18> */
[----:B------:R-:W3:Y:S01]  /*cde0*/  @!P3 MUFU.EX2 R8, R8 ;  /* 0x000000080008b308 */ /* 0x000ee20000000800 */
[----:B0-----:R-:W-:Y:S01]  /*cdf0*/  @!P1 FADD.FTZ R3, R2, 1 ;  /* 0x3f80000002039421 */ /* 0x001fe20000010000 */
[----:B------:R-:W-:-:S06]  /*ce00*/  PRMT R2, RZ, 0x5410, R10 ;  /* 0x00005410ff027816 */ /* 0x000fcc000000000a */
[----:B------:R-:W0:Y:S01]  /*ce10*/  @!P0 MUFU.EX2 R9, R9 ;  /* 0x0000000900098308 */ /* 0x000e220000000800 */
[----:B------:R-:W-:Y:S01]  /*ce20*/  PRMT R10, RZ, 0x7610, R10 ;  /* 0x00007610ff0a7816 */ /* 0x000fe2000000000a */
[----:B------:R-:W-:Y:S02]  /*ce30*/  FADD.FTZ R15, R2, UR5 ;  /* 0x00000005020f7e21 */ /* 0x000fe40008010000 */
[----:B---3--:R-:W-:Y:S02]  /*ce40*/  @!P3 FADD.FTZ R2, R8, 1 ;  /* 0x3f8000000802b421 */ /* 0x008fe40000010000 */
[----:B------:R-:W-:Y:S02]  /*ce50*/  FADD.FTZ R8, R10, UR5 ;  /* 0x000000050a087e21 */ /* 0x000fe40008010000 */
[----:B------:R3:W4:Y:S01]  /*ce60*/  @!P1 MUFU.RCP R14, R3 ;  /* 0x00000003000e9308 */ /* 0x0007220000001000 */
[----:B------:R-:W-:Y:S02]  /*ce70*/  FSETP.GTU.FTZ.AND P6, PT, R15, 20, PT ;  /* 0x41a000000f00780b */ /* 0x000fe40003fdc000 */
[----:B------:R-:W-:Y:S01]  /*ce80*/  FSETP.GTU.FTZ.AND P5, PT, R8, 20, PT ;  /* 0x41a000000800780b */ /* 0x000fe20003fbc000 */
[----:B0-----:R-:W-:-:S04]  /*ce90*/  @!P0 FADD.FTZ R9, R9, 1 ;  /* 0x3f80000009098421 */ /* 0x001fc80000010000 */
[----:B------:R0:W5:Y:S06]  /*cea0*/  @!P3 MUFU.RCP R13, R2 ;  /* 0x00000002000db308 */ /* 0x00016c0000001000 */
[----:B---3--:R-:W-:Y:S02]  /*ceb0*/  @!P6 FMUL.FTZ R3, R15, -1.4426950216293334961 ;  /* 0xbfb8aa3b0f03e820 */ /* 0x008fe40000410000 */
[----:B------:R-:W3:Y:S01]  /*cec0*/  @!P2 MUFU.EX2 R12, R12 ;  /* 0x0000000c000ca308 */ /* 0x000ee20000000800 */
[--C-:B0-----:R-:W-:Y:S01]  /*ced0*/  PRMT R2, RZ, 0x5410, R11.reuse ;  /* 0x00005410ff027816 */ /* 0x101fe2000000000b */
[----:B----4-:R-:W-:Y:S01]  /*cee0*/  @!P1 FMUL.FTZ R87, R87, R14 ;  /* 0x0000000e57579220 */ /* 0x010fe20000410000 */
[----:B------:R-:W-:-:S03]  /*cef0*/  PRMT R11, RZ, 0x7610, R11 ;  /* 0x00007610ff0b7816 */ /* 0x000fc6000000000b */
[----:B------:R-:W-:Y:S02]  /*cf00*/  FADD.FTZ R16, R2, UR5 ;  /* 0x0000000502107e21 */ /* 0x000fe40008010000 */
[----:B------:R-:W-:Y:S01]  /*cf10*/  @!P5 FMUL.FTZ R2, R8, -1.4426950216293334961 ;  /* 0xbfb8aa3b0802d820 */ /* 0x000fe20000410000 */
[--C-:B-1----:R-:W-:Y:S01]  /*cf20*/  PRMT R8, RZ, 0x5410, R4.reuse ;  /* 0x00005410ff087816 */ /* 0x102fe20000000004 */
[----:B------:R-:W-:Y:S01]  /*cf30*/  FADD.FTZ R11, R11, UR5 ;  /* 0x000000050b0b7e21 */ /* 0x000fe20008010000 */
[----:B------:R-:W-:Y:S01]  /*cf40*/  FSETP.GTU.FTZ.AND P4, PT, R16, 20, PT ;  /* 0x41a000001000780b */ /* 0x000fe20003f9c000 */
[----:B-----5:R-:W-:Y:S01]  /*cf50*/  @!P3 FMUL.FTZ R86, R86, R13 ;  /* 0x0000000d5656b220 */ /* 0x020fe20000410000 */
[----:B------:R-:W-:Y:S01]  /*cf60*/  PRMT R4, RZ, 0x7610, R4 ;  /* 0x00007610ff047816 */ /* 0x000fe20000000004 */
[----:B------:R0:W1:Y:S01]  /*cf70*/  @!P0 MUFU.RCP R10, R9 ;  /* 0x00000009000a8308 */ /* 0x0000620000001000 */
[----:B------:R-:W-:Y:S01]  /*cf80*/  FSETP.GTU.FTZ.AND P3, PT, R11, 20, PT ;  /* 0x41a000000b00780b */ /* 0x000fe20003f7c000 */
[----:B---3--:R-:W-:-:S02]  /*cf90*/  @!P2 FADD.FTZ R12, R12, 1 ;  /* 0x3f8000000c0ca421 */ /* 0x008fc40000010000 */
[----:B------:R-:W-:-:S04]  /*cfa0*/  FADD.FTZ R13, R4, UR5 ;  /* 0x00000005040d7e21 */ /* 0x000fc80008010000 */
[----:B------:R-:W3:Y:S01]  /*cfb0*/  @!P6 MUFU.EX2 R3, R3 ;  /* 0x000000030003e308 */ /* 0x000ee20000000800 */
[----:B0-----:R-:W-:Y:S02]  /*cfc0*/  FADD.FTZ R9, R8, UR5 ;  /* 0x0000000508097e21 */ /* 0x001fe40008010000 */
[----:B------:R-:W-:-:S03]  /*cfd0*/  @!P4 FMUL.FTZ R4, R16, -1.4426950216293334961 ;  /* 0xbfb8aa3b1004c820 */ /* 0x000fc60000410000 */
[----:B------:R-:W-:Y:S01]  /*cfe0*/  FSETP.GTU.FTZ.AND P1, PT, R9, 20, PT ;  /* 0x41a000000900780b */ /* 0x000fe20003f3c000 */
[----:B------:R-:W-:Y:S01]  /*cff0*/  @!P3 FMUL.FTZ R8, R11, -1.4426950216293334961 ;  /* 0xbfb8aa3b0b08b820 */ /* 0x000fe20000410000 */
[----:B------:R-:W0:Y:S01]  /*d000*/  @!P5 MUFU.EX2 R2, R2 ;  /* 0x000000020002d308 */ /* 0x000e220000000800 */
[----:B-1----:R-:W-:Y:S01]  /*d010*/  @!P0 FMUL.FTZ R85, R85, R10 ;  /* 0x0000000a55558220 */ /* 0x002fe20000410000 */
[----:B------:R-:W-:-:S06]  /*d020*/  FSETP.GTU.FTZ.AND P0, PT, R13, 20, PT ;  /* 0x41a000000d00780b */ /* 0x000fcc0003f1c000 */
[----:B------:R-:W1:Y:S01]  /*d030*/  @!P4 MUFU.EX2 R4, R4 ;  /* 0x000000040004c308 */ /* 0x000e620000000800 */
[----:B---3--:R-:W-:Y:S02]  /*d040*/  @!P6 FADD.FTZ R3, R3, 1 ;  /* 0x3f8000000303e421 */ /* 0x008fe40000010000 */
[----:B------:R-:W-:-:S04]  /*d050*/  @!P1 FMUL.FTZ R9, R9, -1.4426950216293334961 ;  /* 0xbfb8aa3b09099820 */ /* 0x000fc80000410000 */
[----:B------:R-:W-:Y:S01]  /*d060*/  @!P0 FMUL.FTZ R10, R13, -1.4426950216293334961 ;  /* 0xbfb8aa3b0d0a8820 */ /* 0x000fe20000410000 */
[----:B------:R-:W3:Y:S01]  /*d070*/  @!P3 MUFU.EX2 R8, R8 ;  /* 0x000000080008b308 */ /* 0x000ee20000000800 */
[----:B0-----:R-:W-:-:S07]  /*d080*/  @!P5 FADD.FTZ R2, R2, 1 ;  /* 0x3f8000000202d421 */ /* 0x001fce0000010000 */
[----:B------:R-:W0:Y:S01]  /*d090*/  @!P2 MUFU.RCP R11, R12 ;  /* 0x0000000c000ba308 */ /* 0x000e220000001000 */
[----:B-1----:R-:W-:-:S07]  /*d0a0*/  @!P4 FADD.FTZ R4, R4, 1 ;  /* 0x3f8000000404c421 */ /* 0x002fce0000010000 */
[----:B------:R-:W1:Y:S01]  /*d0b0*/  @!P4 MUFU.RCP R4, R4 ;  /* 0x000000040004c308 */ /* 0x000e620000001000 */
[----:B---3--:R-:W-:-:S07]  /*d0c0*/  @!P3 FADD.FTZ R8, R8, 1 ;  /* 0x3f8000000808b421 */ /* 0x008fce0000010000 */
[----:B------:R-:W3:Y:S01]  /*d0d0*/  @!P1 MUFU.EX2 R9, R9 ;  /* 0x0000000900099308 */ /* 0x000ee20000000800 */
[----:B0-----:R-:W-:-:S07]  /*d0e0*/  @!P2 FMUL.FTZ R84, R84, R11 ;  /* 0x0000000b5454a220 */ /* 0x001fce0000410000 */
[----:B------:R-:W0:Y:S01]  /*d0f0*/  @!P6 MUFU.RCP R14, R3 ;  /* 0x00000003000ee308 */ /* 0x000e220000001000 */
[----:B-1----:R-:W-:Y:S01]  /*d100*/  @!P4 FMUL.FTZ R81, R81, R4 ;  /* 0x000000045151c220 */ /* 0x002fe20000410000 */
[--C-:B------:R-:W-:Y:S02]  /*d110*/  PRMT R4, RZ, 0x5410, R7.reuse ;  /* 0x00005410ff047816 */ /* 0x100fe40000000007 */
[----:B------:R-:W-:-:S04]  /*d120*/  PRMT R7, RZ, 0x7610, R7 ;  /* 0x00007610ff077816 */ /* 0x000fc80000000007 */
[----:B------:R1:W4:Y:S01]  /*d130*/  @!P5 MUFU.RCP R13, R2 ;  /* 0x00000002000dd308 */ /* 0x0003220000001000 */
[----:B---3--:R-:W-:Y:S02]  /*d140*/  @!P1 FADD.FTZ R9, R9, 1 ;  /* 0x3f80000009099421 */ /* 0x008fe40000010000 */
[----:B------:R-:W-:-:S05]  /*d150*/  FADD.FTZ R7, R7, UR5 ;  /* 0x0000000507077e21 */ /* 0x000fca0008010000 */
[----:B------:R3:W5:Y:S01]  /*d160*/  @!P3 MUFU.RCP R11, R8 ;  /* 0x00000008000bb308 */ /* 0x0007620000001000 */
[--C-:B-1----:R-:W-:Y:S01]  /*d170*/  PRMT R2, RZ, 0x5410, R5.reuse ;  /* 0x00005410ff027816 */ /* 0x102fe20000000005 */
[----:B0-----:R-:W-:Y:S01]  /*d180*/  @!P6 FMUL.FTZ R83, R83, R14 ;  /* 0x0000000e5353e220 */ /* 0x001fe20000410000 */
[----:B------:R-:W-:-:S03]  /*d190*/  PRMT R5, RZ, 0x7610, R5 ;  /* 0x00007610ff057816 */ /* 0x000fc60000000005 */
[----:B------:R-:W-:Y:S01]  /*d1a0*/  FADD.FTZ R15, R2, UR5 ;  /* 0x00000005020f7e21 */ /* 0x000fe20008010000 */
[--C-:B------:R-:W-:Y:S01]  /*d1b0*/  PRMT R2, RZ, 0x5410, R6.reuse ;  /* 0x00005410ff027816 */ /* 0x100fe20000000006 */
[----:B------:R-:W0:Y:S01]  /*d1c0*/  @!P0 MUFU.EX2 R10, R10 ;  /* 0x0000000a000a8308 */ /* 0x000e220000000800 */
[----:B------:R-:W-:Y:S01]  /*d1d0*/  PRMT R6, RZ, 0x7610, R6 ;  /* 0x00007610ff067816 */ /* 0x000fe20000000006 */
[----:B------:R-:W-:Y:S01]  /*d1e0*/  FADD.FTZ R5, R5, UR5 ;  /* 0x0000000505057e21 */ /* 0x000fe20008010000 */
[----:B------:R-:W-:Y:S01]  /*d1f0*/  FSETP.GTU.FTZ.AND P2, PT, R15, 20, PT ;  /* 0x41a000000f00780b */ /* 0x000fe20003f5c000 */
[----:B------:R-:W-:Y:S02]  /*d200*/  FADD.FTZ R14, R2, UR5 ;  /* 0x00000005020e7e21 */ /* 0x000fe40008010000 */
[----:B------:R-:W-:Y:S01]  /*d210*/  FADD.FTZ R6, R6, UR5 ;  /* 0x0000000506067e21 */ /* 0x000fe20008010000 */
[----:B------:R-:W-:Y:S01]  /*d220*/  FSETP.GTU.FTZ.AND P6, PT, R5, 20, PT ;  /* 0x41a000000500780b */ /* 0x000fe20003fdc000 */
[----:B------:R-:W1:Y:S01]  /*d230*/  @!P1 MUFU.RCP R12, R9 ;  /* 0x00000009000c9308 */ /* 0x000e620000001000 */
[----:B---3--:R-:W-:Y:S01]  /*d240*/  FADD.FTZ R8, R4, UR5 ;  /* 0x0000000504087e21 */ /* 0x008fe20008010000 */
[----:B------:R-:W-:Y:S01]  /*d250*/  FSETP.GTU.FTZ.AND P4, PT, R14, 20, PT ;  /* 0x41a000000e00780b */ /* 0x000fe20003f9c000 */
[----:B----4-:R-:W-:Y:S01]  /*d260*/  @!P5 FMUL.FTZ R82, R82, R13 ;  /* 0x0000000d5252d220 */ /* 0x010fe20000410000 */
[----:B------:R-:W-:Y:S01]  /*d270*/  FSETP.GTU.FTZ.AND P5, PT, R6, 20, PT ;  /* 0x41a000000600780b */ /* 0x000fe20003fbc000 */
[----:B-----5:R-:W-:Y:S01]  /*d280*/  @!P3 FMUL.FTZ R80, R80, R11 ;  /* 0x0000000b5050b220 */ /* 0x020fe20000410000 */
[----:B------:R-:W-:Y:S01]  /*d290*/  FSETP.GTU.FTZ.AND P3, PT, R8, 20, PT ;  /* 0x41a000000800780b */ /* 0x000fe20003f7c000 */
[----:B0-----:R-:W-:Y:S01]  /*d2a0*/  @!P0 FADD.FTZ R10, R10, 1 ;  /* 0x3f8000000a0a8421 */ /* 0x001fe20000010000 */
[----:B------:R-:W-:Y:S01]  /*d2b0*/  F2FP.BF16.PACK_AB R18, R82, R83 ;  /* 0x000000535212723e */ /* 0x000fe200000010ff */
[----:B------:R-:W-:-:S03]  /*d2c0*/  @!P2 FMUL.FTZ R2, R15, -1.4426950216293334961 ;  /* 0xbfb8aa3b0f02a820 */ /* 0x000fc60000410000 */
[----:B------:R-:W-:Y:S01]  /*d2d0*/  @!P6 FMUL.FTZ R3, R5, -1.4426950216293334961 ;  /* 0xbfb8aa3b0503e820 */ /* 0x000fe20000410000 */
[----:B------:R-:W0:Y:S02]  /*d2e0*/  @!P0 MUFU.RCP R17, R10 ;  /* 0x0000000a00118308 */ /* 0x000e240000001000 */
[----:B------:R-:W-:Y:S02]  /*d2f0*/  @!P4 FMUL.FTZ R4, R14, -1.4426950216293334961 ;  /* 0xbfb8aa3b0e04c820 */ /* 0x000fe40000410000 */
[----:B-1----:R-:W-:Y:S01]  /*d300*/  @!P1 FMUL.FTZ R79, R79, R12 ;  /* 0x0000000c4f4f9220 */ /* 0x002fe20000410000 */
[----:B------:R-:W-:Y:S01]  /*d310*/  FSETP.GTU.FTZ.AND P1, PT, R7, 20, PT ;  /* 0x41a000000700780b */ /* 0x000fe20003f3c000 */
[----:B------:R-:W-:Y:S01]  /*d320*/  @!P5 FMUL.FTZ R5, R6, -1.4426950216293334961 ;  /* 0xbfb8aa3b0605d820 */ /* 0x000fe20000410000 */
[----:B------:R-:W-:-:S06]  /*d330*/  NOP ;  /* 0x0000000000007918 */ /* 0x000fcc0000000000 */
[----:B------:R-:W-:Y:S01]  /*d340*/  @!P3 FMUL.FTZ R6, R8, -1.4426950216293334961 ;  /* 0xbfb8aa3b0806b820 */ /* 0x000fe20000410000 */
[----:B------:R-:W-:Y:S01]  /*d350*/  LDS.128 R12, [R36.X16+0x200] ;  /* 0x00020000240c7984 */ /* 0x000fe2000000cc00 */
[----:B------:R-:W1:Y:S01]  /*d360*/  @!P2 MUFU.EX2 R2, R2 ;  /* 0x000000020002a308 */ /* 0x000e620000000800 */
[----:B0-----:R-:W-:Y:S01]  /*d370*/  @!P0 FMUL.FTZ R78, R78, R17 ;  /* 0x000000114e4e8220 */ /* 0x001fe20000410000 */
[----:B------:R-:W-:Y:S01]  /*d380*/  F2FP.BF16.PACK_AB R17, R84, R85 ;  /* 0x000000555411723e */ /* 0x000fe200000010ff */
[----:B------:R-:W0:Y:S01]  /*d390*/  LDS.128 R8, [R36.X16] ;  /* 0x0000000024087984 */ /* 0x000e22000000cc00 */
[----:B------:R-:W-:Y:S02]  /*d3a0*/  @!P1 FMUL.FTZ R7, R7, -1.4426950216293334961 ;  /* 0xbfb8aa3b07079820 */ /* 0x000fe40000410000 */
[----:B------:R-:W-:Y:S02]  /*d3b0*/  F2FP.BF16.PACK_AB R20, R78, R79 ;  /* 0x0000004f4e14723e */ /* 0x000fe400000010ff */
[----:B------:R-:W3:Y:S08]  /*d3c0*/  @!P6 MUFU.EX2 R3, R3 ;  /* 0x000000030003e308 */ /* 0x000ef00000000800 */
[----:B------:R-:W4:Y:S01]  /*d3d0*/  @!P4 MUFU.EX2 R4, R4 ;  /* 0x000000040004c308 */ /* 0x000f220000000800 */
[----:B-1----:R-:W-:-:S07]  /*d3e0*/  @!P2 FADD.FTZ R2, R2, 1 ;  /* 0x3f8000000202a421 */ /* 0x002fce0000010000 */
[----:B------:R-:W1:Y:S01]  /*d3f0*/  @!P5 MUFU.EX2 R5, R5 ;  /* 0x000000050005d308 */ /* 0x000e620000000800 */
[----:B---3--:R-:W-:-:S07]  /*d400*/  @!P6 FADD.FTZ R3, R3, 1 ;  /* 0x3f8000000303e421 */ /* 0x008fce0000010000 */
[----:B------:R-:W3:Y:S01]  /*d410*/  @!P3 MUFU.EX2 R6, R6 ;  /* 0x000000060006b308 */ /* 0x000ee20000000800 */
[----:B----4-:R-:W-:-:S07]  /*d420*/  @!P4 FADD.FTZ R4, R4, 1 ;  /* 0x3f8000000404c421 */ /* 0x010fce0000010000 */
[----:B------:R-:W4:Y:S01]  /*d430*/  @!P1 MUFU.EX2 R7, R7 ;  /* 0x0000000700079308 */ /* 0x000f220000000800 */
[----:B-1----:R-:W-:-:S07]  /*d440*/  @!P5 FADD.FTZ R5, R5, 1 ;  /* 0x3f8000000505d421 */ /* 0x002fce0000010000 */
[----:B------:R1:W5:Y:S01]  /*d450*/  @!P2 MUFU.RCP R16, R2 ;  /* 0x000000020010a308 */ /* 0x0003620000001000 */
[----:B---3--:R-:W-:-:S07]  /*d460*/  @!P3 FADD.FTZ R6, R6, 1 ;  /* 0x3f8000000606b421 */ /* 0x008fce0000010000 */
[----:B------:R3:W2:Y:S01]  /*d470*/  @!P6 MUFU.RCP R19, R3 ;  /* 0x000000030013e308 */ /* 0x0006a20000001000 */
[----:B-1----:R-:W-:Y:S01]  /*d480*/  MOV R2, UR7 ;  /* 0x0000000700027c02 */ /* 0x002fe20008000f00 */
[----:B----4-:R-:W-:-:S06]  /*d490*/  @!P1 FADD.FTZ R7, R7, 1 ;  /* 0x3f80000007079421 */ /* 0x010fcc0000010000 */
[----:B------:R-:W1:Y:S01]  /*d4a0*/  @!P4 MUFU.RCP R4, R4 ;  /* 0x000000040004c308 */ /* 0x000e620000001000 */
[----:B---3--:R-:W-:Y:S01]  /*d4b0*/  MOV R3, UR8 ;  /* 0x0000000800037c02 */ /* 0x008fe20008000f00 */
[----:B-----5:R-:W-:Y:S01]  /*d4c0*/  @!P2 FMUL.FTZ R77, R77, R16 ;  /* 0x000000104d4da220 */ /* 0x020fe20000410000 */
[----:B------:R-:W-:Y:S01]  /*d4d0*/  F2FP.BF16.PACK_AB R16, R86, R87 ;  /* 0x000000575610723e */ /* 0x000fe200000010ff */
[----:B------:R-:W-:Y:S02]  /*d4e0*/  ULDC.64 UR8, c[0x0][0x2f8] ;  /* 0x0000be0000087ab9 */ /* 0x000fe40000000a00 */
[----:B------:R-:W-:Y:S01]  /*d4f0*/  IMAD.WIDE R2, R37, 0x10, R2 ;  /* 0x0000001025027825 */ /* 0x000fe200078e0202 */
[----:B------:R-:W-:Y:S01]  /*d500*/  UIMAD UR7, UR38, UR8, URZ ;  /* 0x00000008260772a4 */ /* 0x000fe2000f8e023f */
[----:B------:R-:W3:Y:S01]  /*d510*/  @!P5 MUFU.RCP R5, R5 ;  /* 0x000000050005d308 */ /* 0x000ee20000001000 */
[----:B------:R-:W-:Y:S01]  /*d520*/  UIMAD.WIDE.U32 UR18, UR31, UR8, UR18 ;  /* 0x000000081f1272a5 */ /* 0x000fe2000f8e0012 */
[----:B--2---:R-:W-:Y:S01]  /*d530*/  @!P6 FMUL.FTZ R76, R76, R19 ;  /* 0x000000134c4ce220 */ /* 0x004fe20000410000 */
[----:B0-----:R-:W-:Y:S01]  /*d540*/  STG.E.128 [R2.64], R8 ;  /* 0x0000000802007986 */ /* 0x001fe2000c101d22 */
[----:B------:R-:W-:Y:S01]  /*d550*/  F2FP.BF16.PACK_AB R19, R80, R81 ;  /* 0x000000515013723e */ /* 0x000fe200000010ff */
[----:B------:R-:W-:-:S02]  /*d560*/  UIMAD UR7, UR31, UR9, UR7 ;  /* 0x000000091f0772a4 */ /* 0x000fc4000f8e0207 */
[----:B------:R0:W-:Y:S01]  /*d570*/  STG.E.128 [R2.64+0x200], R12 ;  /* 0x0002000c02007986 */ /* 0x0001e2000c101d22 */
[----:B------:R-:W2:Y:S01]  /*d580*/  @!P3 MUFU.RCP R6, R6 ;  /* 0x000000060006b308 */ /* 0x000ea20000001000 */
[----:B-1----:R-:W-:Y:S01]  /*d590*/  @!P4 FMUL.FTZ R75, R75, R4 ;  /* 0x000000044b4bc220 */ /* 0x002fe20000410000 */
[----:B------:R-:W-:Y:S01]  /*d5a0*/  F2FP.BF16.PACK_AB R21, R76, R77 ;  /* 0x0000004d4c15723e */ /* 0x000fe200000010ff */
[----:B------:R-:W-:Y:S01]  /*d5b0*/  BAR.SYNC.DEFER_BLOCKING 0x0 ;  /* 0x0000000000007b1d */ /* 0x000fe20000010000 */
[----:B------:R-:W-:Y:S02]  /*d5c0*/  UIADD3 UR9, UR19, UR7, URZ ;  /* 0x0000000713097290 */ /* 0x000fe4000fffe03f */
[----:B------:R-:W-:Y:S01]  /*d5d0*/  UIMAD UR7, UR21, UR32, URZ ;  /* 0x00000020150772a4 */ /* 0x000fe2000f8e023f */
[----:B---3--:R-:W-:Y:S02]  /*d5e0*/  @!P5 FMUL.FTZ R74, R74, R5 ;  /* 0x000000054a4ad220 */ /* 0x008fe40000410000 */
[----:B------:R-:W1:Y:S01]  /*d5f0*/  @!P1 MUFU.RCP R7, R7 ;  /* 0x0000000700079308 */ /* 0x000e620000001000 */
[----:B------:R-:W-:Y:S01]  /*d600*/  FADD.FTZ R5, R87, R34 ;  /* 0x0000002257057221 */ /* 0x000fe20000010000 */
[----:B------:R-:W-:Y:S01]  /*d610*/  UMOV UR8, UR18 ;  /* 0x0000001200087c82 */ /* 0x000fe20008000000 */
[----:B------:R-:W-:-:S02]  /*d620*/  F2FP.BF16.PACK_AB R22, R74, R75 ;  /* 0x0000004b4a16723e */ /* 0x000fc400000010ff */
[----:B------:R-:W-:Y:S01]  /*d630*/  FADD.FTZ R86, R5, R86 ;  /* 0x0000005605567221 */ /* 0x000fe20000010000 */
[----:B------:R-:W-:Y:S01]  /*d640*/  UIMAD UR7, UR20, UR33, UR7 ;  /* 0x00000021140772a4 */ /* 0x000fe2000f8e0207 */
[----:B--2---:R-:W-:Y:S01]  /*d650*/  @!P3 FMUL.FTZ R73, R73, R6 ;  /* 0x000000064949b220 */ /* 0x004fe20000410000 */
[----:B------:R-:W-:Y:S01]  /*d660*/  UIMAD.WIDE.U32 UR8, UR20, UR32, UR8 ;  /* 0x00000020140872a5 */ /* 0x000fe2000f8e0008 */
[----:B------:R-:W-:Y:S01]  /*d670*/  FADD.FTZ R85, R86, R85 ;  /* 0x0000005556557221 */ /* 0x000fe20000010000 */
[----:B------:R-:W-:Y:S02]  /*d680*/  ULDC.64 UR18, c[0x0][0x340] ;  /* 0x0000d00000127ab9 */ /* 0x000fe40000000a00 */
[----:B------:R-:W-:Y:S01]  /*d690*/  UIADD3 UR9, UR9, UR7, URZ ;  /* 0x0000000709097290 */ /* 0x000fe2000fffe03f */
[----:B------:R-:W-:Y:S01]  /*d6a0*/  FADD.FTZ R84, R85, R84 ;  /* 0x0000005455547221 */ /* 0x000fe20000010000 */
[----:B------:R-:W-:Y:S01]  /*d6b0*/  ULEA UR7, UP0, UR8, UR18, 0x1 ;  /* 0x0000001208077291 */ /* 0x000fe2000f80083f */
[----:B-1----:R-:W-:Y:S01]  /*d6c0*/  @!P1 FMUL.FTZ R72, R72, R7 ;  /* 0x0000000748489220 */ /* 0x002fe20000410000 */
[----:B------:R-:W-:Y:S01]  /*d6d0*/  STS.128 [R39], R16 ;  /* 0x0000001027007388 */ /* 0x000fe20000000c00 */
[----:B------:R-:W-:Y:S01]  /*d6e0*/  FADD.FTZ R83, R84, R83 ;  /* 0x0000005354537221 */ /* 0x000fe20000010000 */
[----:B------:R-:W-:-:S02]  /*d6f0*/  ULEA.HI.X UR8, UR8, UR19, UR9, 0x1, UP0 ;  /* 0x0000001308087291 */ /* 0x000fc400080f0c09 */
[----:B------:R-:W-:Y:S01]  /*d700*/  F2FP.BF16.PACK_AB R23, R72, R73 ;  /* 0x000000494817723e */ /* 0x000fe200000010ff */
[----:B------:R-:W-:Y:S01]  /*d710*/  UISETP.GT.AND UP0, UPT, UR29, 0x1, UPT ;  /* 0x000000011d00788c */ /* 0x000fe2000bf04270 */
[----:B------:R-:W-:Y:S01]  /*d720*/  FADD.FTZ R82, R83, R82 ;  /* 0x0000005253527221 */ /* 0x000fe20000010000 */
[----:B0-----:R-:W-:Y:S02]  /*d730*/  MOV R2, UR7 ;  /* 0x0000000700027c02 */ /* 0x001fe40008000f00 */
[----:B------:R-:W-:Y:S01]  /*d740*/  STS.128 [R39+0x10], R20 ;  /* 0x0000101427007388 */ /* 0x000fe20000000c00 */
        /* <DEDUP_REMOVED lines=17> */
[----:B-1----:R0:W-:Y:S01]  /*d860*/  STG.E.128 [R2.64+0x200], R4 ;  /* 0x0002000402007986 */ /* 0x0021e2000c101d22 */
[----:B------:R-:W-:Y:S01]  /*d870*/  @!P0 CALL.REL.NOINC `(.L_x_10101) ;  /* 0x0000001000008944 */ /* 0x000fe20003c00000 */
[----:B------:R-:W-:Y:S05]  /*d880*/  BRA `(.L_x_10215) ;  /* 0xffff31a000007947 */ /* 0x000fea000383ffff */
.L_x_10101:
[----:B------:R-:W-:Y:S02]  /*d890*/  ISETP.NE.U32.AND P0, PT, RZ, c[0x0][0x328], PT ;  /* 0x0000ca00ff007a0c */ /* 0x000fe40003f05070 */
[----:B------:R-:W-:Y:S02]  /*d8a0*/  ISETP.NE.U32.AND P2, PT, RZ, c[0x0][0x348], PT ;  /* 0x0000d200ff007a0c */ /* 0x000fe40003f45070 */
[----:B------:R-:W-:-:S02]  /*d8b0*/  ISETP.NE.AND.EX P1, PT, RZ, c[0x0][0x32c], PT, P0 ;  /* 0x0000cb00ff007a0c */ /* 0x000fc40003f25300 */
        /* <DEDUP_REMOVED lines=23> */
.L_x_10217:
[----:B0-----:R-:W-:Y:S05]  /*da30*/  BSYNC B0 ;  /* 0x0000000000007941 */ /* 0x001fea0003800000 */
.L_x_10216:
        /* <DEDUP_REMOVED lines=25> */
.L_x_10219:
[----:B0-----:R-:W0:Y:S02]  /*dbd0*/  S2R R11, SR_TID.X ;  /* 0x00000000000b7919 */ /* 0x001e240000002100 */
.L_x_10220:
[----:B0-----:R-:W-:Y:S05]  /*dbe0*/  BSYNC B0 ;  /* 0x0000000000007941 */ /* 0x001fea0003800000 */
.L_x_10218:
        /* <DEDUP_REMOVED lines=12> */
.L_x_10221:
        /* <DEDUP_REMOVED lines=32> */
.L_x_10222:
        /* <DEDUP_REMOVED lines=13> */
.L_x_14711:


//--------------------- .text._Z25selective_scan_bwd_kernelI32Selective_Scan_bwd_kernel_traitsILi32ELi16ELb1ELb1ELb0ELb0ELb0EN3c108BFloat16ENS1_7complexIfEEEEv12SSMParamsBwd --------------------------
	.section	.text._Z25selective_scan_bwd_kernelI32Selective_Scan_bwd_kernel_traitsILi32ELi16ELb1ELb1ELb0ELb0ELb0EN3c108BFloat16ENS1_7complexIfEEEEv12SSMParamsBwd,"ax",@progbits
	.sectioninfo	@"SHI_REGISTERS=251"
	.align	128
        .global         _Z25selective_scan_bwd_kernelI32Selective_Scan_bwd_kernel_traitsILi32ELi16ELb1ELb1ELb0ELb0ELb0EN3c108BFloat16ENS1_7complexIfEEEEv12SSMParamsBwd
        .type           _Z25selective_scan_bwd_kernelI32Selective_Scan_bwd_kernel_traitsILi32ELi16ELb1ELb1ELb0ELb0ELb0EN3c108BFloat16ENS1_7complexIfEEEEv12SSMParamsBwd,@function
        .size           _Z25selective_scan_bwd_kernelI32Selective_Scan_bwd_kernel_traitsILi32ELi16ELb1ELb1ELb0ELb0ELb0EN3c108BFloat16ENS1_7complexIfEEEEv12SSMParamsBwd,(.L_x_14712 - _Z25selective_scan_bwd_kernelI32Selective_Scan_bwd_kernel_traitsILi32ELi16ELb1ELb1ELb0ELb0ELb0EN3c108BFloat16ENS1_7complexIfEEEEv12SSMParamsBwd)
        .other          _Z25selective_scan_bwd_kernelI32Selective_Scan_bwd_kernel_traitsILi32ELi16ELb1ELb1ELb0ELb0ELb0EN3c108BFloat16ENS1_7complexIfEEEEv12SSMParamsBwd,@"STO_CUDA_ENTRY STV_DEFAULT"
_Z25selective_scan_bwd_kernelI32Selective_Scan_bwd_kernel_traitsILi32ELi16ELb1ELb1ELb0ELb0ELb0EN3c108BFloat16ENS1_7complexIfEEEEv12SSMParamsBwd:
.text._Z25selective_scan_bwd_kernelI32Selective_Scan_bwd_kernel_traitsILi32ELi16ELb1ELb1ELb0ELb0ELb0EN3c108BFloat16ENS1_7complexIfEEEEv12SSMParamsBwd:
        /* <DEDUP_REMOVED lines=164> */
.L_x_10305:
[----:B------:R-:W-:Y:S01]  /*0a40*/  BAR.SYNC.DEFER_BLOCKING 0x0 ;  /* 0x0000000000007b1d */ /* 0x000fe20000010000 */
[----:B-1----:R-:W-:Y:S02]  /*0a50*/  MOV R2, UR20 ;  /* 0x0000001400027c02 */ /* 0x002fe40008000f00 */
[----:B0-----:R-:W-:Y:S02]  /*0a60*/  MOV R3, UR21 ;  /* 0x0000001500037c02 */ /* 0x001fe40008000f00 */
[----:B------:R-:W-:-:S05]  /*0a70*/  LOP3.LUT R92, R93, 0x1f, R96, 0xf8, !PT ;  /* 0x0000001f5d5c7812 */ /* 0x000fca00078ef860 */
[----:B------:R-:W-:-:S05]  /*0a80*/  IMAD.WIDE R2, R92, 0x10, R2 ;  /* 0x000000105c027825 */ /* 0x000fca00078e0202 */
[----:B------:R-:W3:Y:S04]  /*0a90*/  LDG.E.128 R12, [R2.64] ;  /* 0x0000001c020c7981 */ /* 0x000ee8000c1e1d00 */
        /* <DEDUP_REMOVED lines=28> */
[----:B------:R-:W-:Y:S01]  /*0c60*/  PRMT R87, RZ, 0x5410, R21 ;  /* 0x00005410ff577816 */ /* 0x000fe20000000015 */
        /* <DEDUP_REMOVED lines=42> */
[C---:B------:R-:W-:Y:S01]  /*0f10*/  FMUL.FTZ R73, R24.reuse, UR4 ;  /* 0x0000000418497c20 */ /* 0x040fe20008410000 */
[--C-:B------:R-:W-:Y:S01]  /*0f20*/  PRMT R38, RZ, 0x5410, R26.reuse ;  /* 0x00005410ff267816 */ /* 0x100fe2000000001a */
[----:B------:R-:W-:Y:S01]  /*0f30*/  FFMA.FTZ R95, R24, R0, R95 ;  /* 0x00000000185f7223 */ /* 0x000fe2000001005f */
[----:B------:R-:W-:Y:S01]  /*0f40*/  PRMT R0, RZ, 0x5410, R9 ;  /* 0x00005410ff007816 */ /* 0x000fe20000000009 */
[C---:B------:R-:W-:Y:S01]  /*0f50*/  FMUL.FTZ R72, R40.reuse, UR4 ;  /* 0x0000000428487c20 */ /* 0x040fe20008410000 */
[----:B------:R-:W-:Y:S01]  /*0f60*/  PRMT R26, RZ, 0x7610, R26 ;  /* 0x00007610ff1a7816 */ /* 0x000fe2000000001a */
[C---:B------:R-:W-:Y:S01]  /*0f70*/  FMUL.FTZ R71, R25.reuse, UR4 ;  /* 0x0000000419477c20 */ /* 0x040fe20008410000 */
[----:B------:R-:W-:Y:S01]  /*0f80*/  PRMT R36, RZ, 0x5410, R27 ;  /* 0x00005410ff247816 */ /* 0x000fe2000000001b */
[----:B------:R-:W-:Y:S01]  /*0f90*/  FFMA.FTZ R0, R40, R0, R95 ;  /* 0x0000000028007223 */ /* 0x000fe2000001005f */
[----:B------:R-:W-:Y:S01]  /*0fa0*/  PRMT R27, RZ, 0x7610, R27 ;  /* 0x00007610ff1b7816 */ /* 0x000fe2000000001b */
[----:B------:R-:W-:Y:S01]  /*0fb0*/  FMUL.FTZ R70, R38, UR4 ;  /* 0x0000000426467c20 */ /* 0x000fe20008410000 */
[----:B--2---:R-:W-:Y:S01]  /*0fc0*/  PRMT R34, RZ, 0x5410, R16 ;  /* 0x00005410ff227816 */ /* 0x004fe20000000010 */
        /* <DEDUP_REMOVED lines=9> */
[--C-:B------:R-:W-:Y:S01]  /*1060*/  PRMT R32, RZ, 0x5410, R17.reuse ;  /* 0x00005410ff207816 */ /* 0x100fe20000000011 */
        /* <DEDUP_REMOVED lines=16> */
[----:B------:R-:W-:-:S02]  /*1170*/  FMUL.FTZ R61, R18, UR4 ;  /* 0x00000004123d7c20 */ /* 0x000fc40008410000 */
[----:B------:R-:W-:Y:S01]  /*1180*/  FFMA.FTZ R3, R34, R0, R3 ;  /* 0x0000000022037223 */ /* 0x000fe20000010003 */
[----:B------:R-:W-:Y:S01]  /*1190*/  PRMT R0, RZ, 0x7610, R4 ;  /* 0x00007610ff007816 */ /* 0x000fe20000000004 */
[----:B------:R-:W-:-:S04]  /*11a0*/  FMUL.FTZ R60, R28, UR4 ;  /* 0x000000041c3c7c20 */ /* 0x000fc80008410000 */
[----:B------:R-:W-:Y:S01]  /*11b0*/  FFMA.FTZ R3, R16, R0, R3 ;  /* 0x0000000010037223 */ /* 0x000fe20000010003 */
[----:B------:R-:W-:-:S05]  /*11c0*/  PRMT R0, RZ, 0x5410, R5 ;  /* 0x00005410ff007816 */ /* 0x000fca0000000005 */
[----:B------:R-:W-:-:S04]  /*11d0*/  FFMA.FTZ R0, R32, R0, R3 ;  /* 0x0000000020007223 */ /* 0x000fc80000010003 */
[----:B------:R-:W-:Y:S01]  /*11e0*/  FFMA.FTZ R3, R17, R2, R0 ;  /* 0x0000000211037223 */ /* 0x000fe20000010000 */
[--C-:B------:R-:W-:Y:S02]  /*11f0*/  PRMT R0, RZ, 0x5410, R6.reuse ;  /* 0x00005410ff007816 */ /* 0x100fe40000000006 */
[----:B------:R-:W-:-:S03]  /*1200*/  PRMT R2, RZ, 0x7610, R6 ;  /* 0x00007610ff027816 */ /* 0x000fc60000000006 */
[----:B------:R-:W-:Y:S01]  /*1210*/  FFMA.FTZ R3, R30, R0, R3 ;  /* 0x000000001e037223 */ /* 0x000fe20000010003 */
[----:B------:R-:W-:-:S03]  /*1220*/  PRMT R0, RZ, 0x5410, R7 ;  /* 0x00005410ff007816 */ /* 0x000fc60000000007 */
[----:B------:R-:W-:-:S04]  /*1230*/  FFMA.FTZ R3, R18, R2, R3 ;  /* 0x0000000212037223 */ /* 0x000fc80000010003 */
[----:B------:R-:W-:Y:S01]  /*1240*/  FFMA.FTZ R3, R28, R0, R3 ;  /* 0x000000001c037223 */ /* 0x000fe20000010003 */
[----:B------:R-:W-:-:S05]  /*1250*/  PRMT R0, RZ, 0x7610, R19 ;  /* 0x00007610ff007816 */ /* 0x000fca0000000013 */
[C---:B------:R-:W-:Y:S02]  /*1260*/  FFMA.FTZ R95, R0.reuse, R95, R3 ;  /* 0x0000005f005f7223 */ /* 0x040fe40000010003 */
        /* <DEDUP_REMOVED lines=13> */
.L_x_10224:
        /* <DEDUP_REMOVED lines=28> */
.L_x_10304:
[----:B------:R-:W-:Y:S02]  /*1500*/  ULDC.64 UR38, c[0x0][0x180] ;  /* 0x0000600000267ab9 */ /* 0x000fe40000000a00 */
[----:B------:R-:W-:Y:S02]  /*1510*/  UIMAD UR32, UR16, UR38, URZ ;  /* 0x00000026102072a4 */ /* 0x000fe4000f8e023f */
[----:B------:R-:W-:-:S02]  /*1520*/  UIMAD.WIDE.U32 UR30, UR17, UR38, URZ ;  /* 0x00000026111e72a5 */ /* 0x000fc4000f8e003f */
[----:B------:R-:W-:Y:S02]  /*1530*/  UIMAD UR38, UR17, UR39, UR32 ;  /* 0x00000027112672a4 */ /* 0x000fe4000f8e0220 */
[----:B------:R-:W-:Y:S02]  /*1540*/  USHF.R.S32.HI UR37, URZ, 0x1f, UR7 ;  /* 0x0000001f3f257899 */ /* 0x000fe40008011407 */
[----:B------:R-:W-:Y:S02]  /*1550*/  ULDC.64 UR32, c[0x0][0x188] ;  /* 0x0000620000207ab9 */ /* 0x000fe40000000a00 */
[----:B------:R-:W-:Y:S02]  /*1560*/  UIADD3 UR31, UR31, UR38, URZ ;  /* 0x000000261f1f7290 */ /* 0x000fe4000fffe03f */
[----:B------:R-:W-:Y:S02]  /*1570*/  UIMAD UR38, UR37, UR32, URZ ;  /* 0x00000020252672a4 */ /* 0x000fe4000f8e023f */
[----:B------:R-:W-:-:S02]  /*1580*/  UIMAD.WIDE.U32 UR30, UR7, UR32, UR30 ;  /* 0x00000020071e72a5 */ /* 0x000fc4000f8e001e */
        /* <DEDUP_REMOVED lines=8> */
[----:B--2---:R-:W2:Y:S01]  /*1610*/  LDG.E.64 R2, [R2.64] ;  /* 0x0000001c02027981 */ /* 0x004ea2000c1e1b00 */
[----:B------:R-:W-:Y:S01]  /*1620*/  UIMAD UR32, UR37, UR38, URZ ;  /* 0x00000026252072a4 */ /* 0x000fe2000f8e023f */
[C---:B------:R-:W-:Y:S01]  /*1630*/  LOP3.LUT R92, R93.reuse, 0x1f, R96, 0xf8, !PT ;  /* 0x0000001f5d5c7812 */ /* 0x040fe200078ef860 */
[----:B------:R-:W-:Y:S02]  /*1640*/  UIMAD.WIDE.U32 UR30, UR7, UR38, URZ ;  /* 0x00000026071e72a5 */ /* 0x000fe4000f8e003f */
[----:B------:R-:W-:Y:S01]  /*1650*/  UIMAD UR32, UR7, UR39, UR32 ;  /* 0x00000027072072a4 */ /* 0x000fe2000f8e0220 */
[----:B------:R-:W-:Y:S01]  /*1660*/  IADD3 R13, R93, R92, RZ ;  /* 0x0000005c5d0d7210 */ /* 0x000fe20007ffe0ff */
[----:B------:R-:W-:Y:S02]  /*1670*/  ULEA UR33, UP0, UR30, UR26, 0x1 ;  /* 0x0000001a1e217291 */ /* 0x000fe4000f80083f */
[----:B------:R-:W-:-:S04]  /*1680*/  UIADD3 UR31, UR31, UR32, URZ ;  /* 0x000000201f1f7290 */ /* 0x000fc8000fffe03f */
[----:B------:R-:W-:Y:S01]  /*1690*/  ULEA.HI.X UR30, UR30, UR27, UR31, 0x1, UP0 ;  /* 0x0000001b1e1e7291 */ /* 0x000fe200080f0c1f */
[----:B------:R-:W-:Y:S01]  /*16a0*/  MOV R100, UR33 ;  /* 0x0000002100647c02 */ /* 0x000fe20008000f00 */
[----:B------:R-:W-:-:S04]  /*16b0*/  ULDC.64 UR32, c[0x0][0x1b8] ;  /* 0x00006e0000207ab9 */ /* 0x000fc80000000a00 */
[----:B------:R-:W-:-:S05]  /*16c0*/  MOV R101, UR30 ;  /* 0x0000001e00657c02 */ /* 0x000fca0008000f00 */
[----:B------:R-:W-:-:S05]  /*16d0*/  IMAD.WIDE R100, R13, 0x10, R100 ;  /* 0x000000100d647825 */ /* 0x000fca00078e0264 */
[----:B------:R-:W3:Y:S04]  /*16e0*/  LDG.E.128 R12, [R100.64] ;  /* 0x0000001c640c7981 */ /* 0x000ee8000c1e1d00 */
[----:B0-----:R0:W4:Y:S04]  /*16f0*/  LDG.E.128 R16, [R100.64+0x200] ;  /* 0x0002001c64107981 */ /* 0x001128000c1e1d00 */
[----:B------:R0:W5:Y:S04]  /*1700*/  LDG.E.128 R20, [R100.64+0x400] ;  /* 0x0004001c64147981 */ /* 0x000168000c1e1d00 */
[----:B------:R0:W5:Y:S01]  /*1710*/  LDG.E.128 R24, [R100.64+0x600] ;  /* 0x0006001c64187981 */ /* 0x000162000c1e1d00 */
[----:B------:R-:W-:Y:S01]  /*1720*/  UIMAD UR40, UR16, UR32, URZ ;  /* 0x00000020102872a4 */ /* 0x000fe2000f8e023f */
[----:B------:R-:W-:Y:S01]  /*1730*/  SHF.L.U32 R123, R94, 0x6, RZ ;  /* 0x000000065e7b7819 */ /* 0x000fe200000006ff */
[----:B------:R-:W-:Y:S01]  /*1740*/  UIMAD.WIDE.U32 UR30, UR17, UR32, URZ ;  /* 0x00000020111e72a5 */ /* 0x000fe2000f8e003f */
[----:B------:R-:W-:Y:S01]  /*1750*/  LOP3.LUT R109, R96, 0x1f, RZ, 0xc0, !PT ;  /* 0x0000001f606d7812 */ /* 0x000fe200078ec0ff */
[----:B------:R-:W-:Y:S01]  /*1760*/  UIMAD UR40, UR17, UR33, UR40 ;  /* 0x00000021112872a4 */ /* 0x000fe2000f8e0228 */
[----:B------:R-:W-:-:S02]  /*1770*/  MOV R108, UR19 ;  /* 0x00000013006c7c02 */ /* 0x000fc40008000f00 */
[----:B------:R-:W-:Y:S01]  /*1780*/  ULDC.64 UR32, c[0x0][0x1c0] ;  /* 0x0000700000207ab9 */ /* 0x000fe20000000a00 */
[----:B------:R-:W-:Y:S01]  /*1790*/  ISETP.NE.AND P0, PT, R109, RZ, PT ;  /* 0x000000ff6d00720c */ /* 0x000fe20003f05270 */
[----:B------:R-:W-:Y:S01]  /*17a0*/  UIADD3 UR31, UR31, UR40, URZ ;  /* 0x000000281f1f7290 */ /* 0x000fe2000fffe03f */
[----:B------:R-:W-:Y:S01]  /*17b0*/  MOV R192, UR19 ;  /* 0x0000001300c07c02 */ /* 0x000fe20008000f00 */
[----:B------:R-:W-:Y:S01]  /*17c0*/  UIMAD UR40, UR37, UR32, URZ ;  /* 0x00000020252872a4 */ /* 0x000fe2000f8e023f */
[----:B------:R-:W-:Y:S01]  /*17d0*/  ISETP.LT.OR P3, PT, R108, 0x2, P0 ;  /* 0x000000026c00780c */ /* 0x000fe20000761670 */
[----:B------:R-:W-:Y:S02]  /*17e0*/  UIMAD.WIDE.U32 UR30, UR7, UR32, UR30 ;  /* 0x00000020071e72a5 */ /* 0x000fe4000f8e001e */
[----:B------:R-:W-:-:S03]  /*17f0*/  UIMAD UR40, UR7, UR33, UR40 ;  /* 0x00000021072872a4 */ /* 0x000fc6000f8e0228 */
[----:B------:R-:W-:Y:S02]  /*1800*/  ULDC.64 UR32, c[0x0][0x230] ;  /* 0x00008c0000207ab9 */ /* 0x000fe40000000a00 */
[----:B------:R-:W-:Y:S02]  /*1810*/  UIADD3 UR31, UR31, UR40, URZ ;  /* 0x000000281f1f7290 */ /* 0x000fe4000fffe03f */
[----:B------:R-:W-:-:S03]  /*1820*/  ULEA UR32, UP0, UR30, UR32, 0x3 ;  /* 0x000000201e207291 */ /* 0x000fc6000f80183f */
[----:B------:R-:W-:Y:S01]  /*1830*/  @!P3 IADD3 R192, R192, -0x2, RZ ;  /* 0xfffffffec0c0b810 */ /* 0x000fe20007ffe0ff */
[----:B------:R-:W-:Y:S01]  /*1840*/  ULEA.HI.X UR33, UR30, UR33, UR31, 0x3, UP0 ;  /* 0x000000211e217291 */ /* 0x000fe200080f1c1f */
[----:B--2---:R-:W1:Y:S08]  /*1850*/  R2UR UR38, R3 ;  /* 0x00000000032673c2 */ /* 0x004e7000000e0000 */
[----:B------:R-:W2:Y:S01]  /*1860*/  R2UR UR39, R2 ;  /* 0x00000000022773c2 */ /* 0x000ea200000e0000 */
[----:B-1----:R-:W-:-:S02]  /*1870*/  FMUL.FTZ R97, R90, UR38 ;  /* 0x000000265a617c20 */ /* 0x002fc40008410000 */
[----:B------:R-:W-:Y:S02]  /*1880*/  FMUL.FTZ R3, R85, UR38 ;  /* 0x0000002655037c20 */ /* 0x000fe40008410000 */
[----:B------:R-:W-:Y:S01]  /*1890*/  FMUL.RZ R102, R97, 0.15915493667125701904 ;  /* 0x3e22f98361667820 */ /* 0x000fe2000040c000 */
[----:B---3--:R1:W-:Y:S01]  /*18a0*/  STS.128 [R94.X16], R12 ;  /* 0x0000000c5e007388 */ /* 0x0083e2000000cc00 */
[----:B0-----:R-:W-:Y:S02]  /*18b0*/  FMUL.RZ R100, R3, 0.15915493667125701904 ;  /* 0x3e22f98303647820 */ /* 0x001fe4000040c000 */
[----:B------:R-:W-:Y:S01]  /*18c0*/  FMUL.FTZ R97, R87, UR38 ;  /* 0x0000002657617c20 */ /* 0x000fe20008410000 */
[----:B------:R-:W-:Y:S01]  /*18d0*/  MUFU.SIN R99, R102 ;  /* 0x0000006600637308 */ /* 0x000fe20000000400 */
[----:B------:R-:W-:Y:S01]  /*18e0*/  FMUL.FTZ R3, R86, UR38 ;  /* 0x0000002656037c20 */ /* 0x000fe20008410000 */
[----:B--2---:R-:W-:Y:S01]  /*18f0*/  MOV R2, UR39 ;  /* 0x0000002700027c02 */ /* 0x004fe20008000f00 */
[----:B------:R-:W-:Y:S01]  /*1900*/  FMUL.RZ R104, R97, 0.15915493667125701904 ;  /* 0x3e22f98361687820 */ /* 0x000fe2000040c000 */
[----:B----4-:R-:W-:Y:S01]  /*1910*/  STS.128 [R94.X16+0x200], R16 ;  /* 0x000200105e007388 */ /* 0x010fe2000000cc00 */
[----:B------:R-:W-:-:S03]  /*1920*/  FMUL.FTZ R97, R88, UR38 ;  /* 0x0000002658617c20 */ /* 0x000fc60008410000 */
[----:B------:R0:W-:Y:S01]  /*1930*/  MUFU.COS R155, R102 ;  /* 0x00000066009b7308 */ /* 0x0001e20000000000 */
[----:B------:R-:W-:Y:S01]  /*1940*/  FMUL.RZ R97, R97, 0.15915493667125701904 ;  /* 0x3e22f98361617820 */ /* 0x000fe2000040c000 */
[----:B-----5:R-:W-:Y:S01]  /*1950*/  STS.128 [R94.X16+0x400], R20 ;  /* 0x000400145e007388 */ /* 0x020fe2000000cc00 */
[----:B-1----:R-:W-:-:S03]  /*1960*/  MOV R15, c[0x0][0x16c] ;  /* 0x00005b00000f7a02 */ /* 0x002fc60000000f00 */
[----:B------:R-:W-:Y:S01]  /*1970*/  STS.128 [R94.X16+0x600], R24 ;  /* 0x000600185e007388 */ /* 0x000fe2000000cc00 */
[----:B------:R-:W-:-:S06]  /*1980*/  NOP ;  /* 0x0000000000007918 */ /* 0x000fcc0000000000 */
[----:B0-----:R-:W-:Y:S01]  /*1990*/  FMUL.RZ R102, R3, 0.15915493667125701904 ;  /* 0x3e22f98303667820 */ /* 0x001fe2000040c000 */
[----:B------:R-:W-:Y:S01]  /*19a0*/  MUFU.SIN R103, R104 ;  /* 0x0000006800677308 */ /* 0x000fe20000000400 */
[----:B------:R-:W-:Y:S01]  /*19b0*/  FMUL.FTZ R3, R83, UR38 ;  /* 0x0000002653037c20 */ /* 0x000fe20008410000 */
[----:B------:R-:W0:Y:S06]  /*19c0*/  LDS.128 R16, [R123] ;  /* 0x000000007b107984 */ /* 0x000e2c0000000c00 */
        /* <DEDUP_REMOVED lines=31> */
[----:B------:R-:W-:-:S04]  /*1bc0*/  FMUL.FTZ R3, R75, UR38 ;  /* 0x000000264b037c20 */ /* 0x000fc80008410000 */
[----:B------:R-:W-:Y:S01]  /*1bd0*/  FMUL.RZ R106, R3, 0.15915493667125701904 ;  /* 0x3e22f983036a7820 */ /* 0x000fe2000040c000 */
[----:B------:R1:W-:Y:S01]  /*1be0*/  MUFU.COS R110, R97 ;  /* 0x00000061006e7308 */ /* 0x0003e20000000000 */
[--C-:B0-----:R-:W-:Y:S02]  /*1bf0*/  PRMT R22, RZ, 0x5410, R16.reuse ;  /* 0x00005410ff167816 */ /* 0x101fe40000000010 */
[----:B------:R-:W-:-:S05]  /*1c00*/  PRMT R26, RZ, 0x7610, R16 ;  /* 0x00007610ff1a7816 */ /* 0x000fca0000000010 */
[----:B------:R-:W-:Y:S01]  /*1c10*/  MUFU.SIN R119, R104 ;  /* 0x0000006800777308 */ /* 0x000fe20000000400 */
[----:B-1----:R-:W-:-:S04]  /*1c20*/  FMUL.FTZ R97, R2, 1.4426950216293334961 ;  /* 0x3fb8aa3b02617820 */ /* 0x002fc80000410000 */
[-C--:B------:R-:W-:Y:S02]  /*1c30*/  FMUL.FTZ R2, R90, R97.reuse ;  /* 0x000000615a027220 */ /* 0x080fe40000410000 */
[-C--:B------:R-:W-:Y:S01]  /*1c40*/  FMUL.FTZ R3, R87, R97.reuse ;  /* 0x0000006157037220 */ /* 0x080fe20000410000 */
[----:B------:R0:W-:Y:S01]  /*1c50*/  MUFU.COS R137, R104 ;  /* 0x0000006800897308 */ /* 0x0001e20000000000 */
[-C--:B------:R-:W-:Y:S02]  /*1c60*/  FMUL.FTZ R12, R79, R97.reuse ;  /* 0x000000614f0c7220 */ /* 0x080fe40000410000 */
[-C--:B------:R-:W-:Y:S02]  /*1c70*/  FMUL.FTZ R14, R77, R97.reuse ;  /* 0x000000614d0e7220 */ /* 0x080fe40000410000 */
[----:B------:R-:W-:-:S03]  /*1c80*/  FMUL.FTZ R13, R80, R97 ;  /* 0x00000061500d7220 */ /* 0x000fc60000410000 */
[----:B------:R-:W-:Y:S01]  /*1c90*/  MUFU.SIN R121, R100 ;  /* 0x0000006400797308 */ /* 0x000fe20000000400 */
[----:B0-----:R-:W-:-:S07]  /*1ca0*/  FMUL.FTZ R104, R86, R97 ;  /* 0x0000006156687220 */ /* 0x001fce0000410000 */
[----:B------:R0:W-:Y:S01]  /*1cb0*/  MUFU.COS R133, R100 ;  /* 0x0000006400857308 */ /* 0x0001e20000000000 */
[----:B------:R-:W-:Y:S01]  /*1cc0*/  PRMT R24, RZ, 0x5410, R8 ;  /* 0x00005410ff187816 */ /* 0x000fe20000000008 */
[C---:B------:R-:W-:Y:S02]  /*1cd0*/  FMUL.FTZ R169, R89.reuse, R22 ;  /* 0x0000001659a97220 */ /* 0x040fe40000410000 */
[----:B------:R-:W-:-:S04]  /*1ce0*/  FMUL.FTZ R167, R89, R26 ;  /* 0x0000001a59a77220 */ /* 0x000fc80000410000 */
[----:B------:R-:W-:Y:S01]  /*1cf0*/  MUFU.SIN R112, R102 ;  /* 0x0000006600707308 */ /* 0x000fe20000000400 */
[----:B0-----:R-:W-:-:S07]  /*1d00*/  FMUL.FTZ R100, R88, R97 ;  /* 0x0000006158647220 */ /* 0x001fce0000410000 */
[----:B------:R0:W-:Y:S01]  /*1d10*/  MUFU.COS R114, R102 ;  /* 0x0000006600727308 */ /* 0x0001e20000000000 */
[--C-:B------:R-:W-:Y:S02]  /*1d20*/  PRMT R23, RZ, 0x5410, R17.reuse ;  /* 0x00005410ff177816 */ /* 0x100fe40000000011 */
[----:B------:R-:W-:Y:S01]  /*1d30*/  PRMT R27, RZ, 0x7610, R17 ;  /* 0x00007610ff1b7816 */ /* 0x000fe20000000011 */
[----:B------:R-:W-:Y:S01]  /*1d40*/  @!P3 IMAD R192, R192, R15, UR7 ;  /* 0x00000007c0c0be24 */ /* 0x000fe2000f8e020f */
[----:B------:R-:W-:Y:S01]  /*1d50*/  PRMT R25, RZ, 0x7610, R8 ;  /* 0x00007610ff197816 */ /* 0x000fe20000000008 */
[-C--:B------:R-:W-:Y:S02]  /*1d60*/  FMUL.FTZ R16, R76, R97.reuse ;  /* 0x000000614c107220 */ /* 0x080fe40000410000 */
[----:B------:R1:W2:Y:S01]  /*1d70*/  MUFU.EX2 R154, R2 ;  /* 0x00000002009a7308 */ /* 0x0002a20000000800 */
[-C--:B0-----:R-:W-:Y:S02]  /*1d80*/  FMUL.FTZ R102, R85, R97.reuse ;  /* 0x0000006155667220 */ /* 0x081fe40000410000 */
[----:B------:R-:W-:-:S05]  /*1d90*/  FMUL.FTZ R108, R82, R97 ;  /* 0x00000061526c7220 */ /* 0x000fca0000410000 */
[----:B------:R0:W-:Y:S01]  /*1da0*/  MUFU.EX2 R152, R3 ;  /* 0x0000000300987308 */ /* 0x0001e20000000800 */
[----:B-1----:R-:W-:-:S07]  /*1db0*/  FMUL.FTZ R2, R83, R97 ;  /* 0x0000006153027220 */ /* 0x002fce0000410000 */
[----:B------:R1:W-:Y:S01]  /*1dc0*/  MUFU.EX2 R144, R2 ;  /* 0x0000000200907308 */ /* 0x0003e20000000800 */
[----:B0-----:R-:W-:-:S07]  /*1dd0*/  FMUL.FTZ R3, R84, R97 ;  /* 0x0000006154037220 */ /* 0x001fce0000410000 */
[----:B------:R0:W-:Y:S01]  /*1de0*/  MUFU.EX2 R142, R3 ;  /* 0x00000003008e7308 */ /* 0x0001e20000000800 */
[----:B-1----:R-:W-:-:S07]  /*1df0*/  MOV R2, UR32 ;  /* 0x0000002000027c02 */ /* 0x002fce0008000f00 */
[----:B------:R-:W1:Y:S01]  /*1e00*/  MUFU.EX2 R12, R12 ;  /* 0x0000000c000c7308 */ /* 0x000e620000000800 */
[----:B0-----:R-:W-:-:S05]  /*1e10*/  MOV R3, UR33 ;  /* 0x0000002100037c02 */ /* 0x001fca0008000f00 */
[----:B------:R0:W3:Y:S02]  /*1e20*/  LDG.E.64 R20, [R2.64] ;  /* 0x0000001c02147981 */ /* 0x0000e4000c1e1b00 */
[----:B------:R-:W4:Y:S01]  /*1e30*/  MUFU.EX2 R14, R14 ;  /* 0x0000000e000e7308 */ /* 0x000f220000000800 */
[C---:B--2---:R-:W-:Y:S02]  /*1e40*/  FMUL.FTZ R155, R154.reuse, R155 ;  /* 0x0000009b9a9b7220 */ /* 0x044fe40000410000 */
[----:B------:R-:W-:-:S05]  /*1e50*/  FMUL.FTZ R154, R154, R99 ;  /* 0x000000639a9a7220 */ /* 0x000fca0000410000 */
[----:B------:R-:W2:Y:S01]  /*1e60*/  MUFU.EX2 R100, R100 ;  /* 0x0000006400647308 */ /* 0x000ea20000000800 */
[C---:B------:R-:W-:Y:S02]  /*1e70*/  FMUL.FTZ R169, R24.reuse, R169 ;  /* 0x000000a918a97220 */ /* 0x040fe40000410000 */
[----:B------:R-:W-:-:S05]  /*1e80*/  FMUL.FTZ R167, R24, R167 ;  /* 0x000000a718a77220 */ /* 0x000fca0000410000 */
[----:B------:R-:W5:Y:S01]  /*1e90*/  MUFU.EX2 R104, R104 ;  /* 0x0000006800687308 */ /* 0x000f620000000800 */
[----:B-1----:R-:W-:-:S07]  /*1ea0*/  FMUL.FTZ R137, R12, R137 ;  /* 0x000000890c897220 */ /* 0x002fce0000410000 */
[----:B------:R-:W1:Y:S01]  /*1eb0*/  MUFU.EX2 R13, R13 ;  /* 0x0000000d000d7308 */ /* 0x000e620000000800 */
[----:B------:R-:W-:Y:S02]  /*1ec0*/  FMUL.FTZ R136, R12, R119 ;  /* 0x000000770c887220 */ /* 0x000fe40000410000 */
[C---:B----4-:R-:W-:Y:S02]  /*1ed0*/  FMUL.FTZ R133, R14.reuse, R133 ;  /* 0x000000850e857220 */ /* 0x050fe40000410000 */
[----:B------:R-:W-:-:S03]  /*1ee0*/  FMUL.FTZ R132, R14, R121 ;  /* 0x000000790e847220 */ /* 0x000fc60000410000 */
[----:B------:R-:W4:Y:S01]  /*1ef0*/  MUFU.EX2 R102, R102 ;  /* 0x0000006600667308 */ /* 0x000f220000000800 */
[----:B0-----:R-:W-:Y:S02]  /*1f00*/  FMUL.FTZ R2, R78, R97 ;  /* 0x000000614e027220 */ /* 0x001fe40000410000 */
[----:B------:R-:W-:Y:S02]  /*1f10*/  FMUL.FTZ R3, R76, UR38 ;  /* 0x000000264c037c20 */ /* 0x000fe40008410000 */
[C---:B------:R-:W-:Y:S02]  /*1f20*/  FMUL.FTZ R14, R154.reuse, R169 ;  /* 0x000000a99a0e7220 */ /* 0x040fe40000410000 */
[-C--:B------:R-:W-:Y:S01]  /*1f30*/  FMUL.FTZ R12, R154, R167.reuse ;  /* 0x000000a79a0c7220 */ /* 0x080fe20000410000 */
[----:B------:R0:W-:Y:S01]  /*1f40*/  MUFU.EX2 R129, R2 ;  /* 0x0000000200817308 */ /* 0x0001e20000000800 */
[----:B------:R-:W-:Y:S02]  /*1f50*/  FMUL.RZ R15, R3, 0.15915493667125701904 ;  /* 0x3e22f983030f7820 */ /* 0x000fe4000040c000 */
[----:B------:R-:W-:-:S02]  /*1f60*/  FFMA.FTZ R14, R155, R167, R14 ;  /* 0x000000a79b0e7223 */ /* 0x000fc4000001000e */
[----:B------:R-:W-:Y:S02]  /*1f70*/  FFMA.FTZ R12, R155, R169, -R12 ;  /* 0x000000a99b0c7223 */ /* 0x000fe4000001080c */
[C---:B------:R-:W-:Y:S01]  /*1f80*/  FMUL.FTZ R170, R90.reuse, R23 ;  /* 0x000000175aaa7220 */ /* 0x040fe20000410000 */
[----:B------:R-:W-:Y:S01]  /*1f90*/  MUFU.SIN R125, R106 ;  /* 0x0000006a007d7308 */ /* 0x000fe20000000400 */
[----:B0-----:R-:W-:Y:S02]  /*1fa0*/  FMUL.FTZ R2, R89, UR38 ;  /* 0x0000002659027c20 */ /* 0x001fe40008410000 */
[----:B------:R-:W-:Y:S02]  /*1fb0*/  FMUL.FTZ R168, R90, R27 ;  /* 0x0000001b5aa87220 */ /* 0x000fe40000410000 */
[----:B------:R-:W-:Y:S02]  /*1fc0*/  FMUL.FTZ R153, R152, R153 ;  /* 0x0000009998997220 */ /* 0x000fe40000410000 */
[C---:B--2---:R-:W-:Y:S01]  /*1fd0*/  FMUL.FTZ R151, R100.reuse, R151 ;  /* 0x0000009764977220 */ /* 0x044fe20000410000 */
[----:B------:R-:W-:Y:S01]  /*1fe0*/  MUFU.SIN R99, R15 ;  /* 0x0000000f00637308 */ /* 0x000fe20000000400 */
[----:B------:R-:W-:-:S02]  /*1ff0*/  FMUL.FTZ R150, R100, R101 ;  /* 0x0000006564967220 */ /* 0x000fc40000410000 */
[C---:B-----5:R-:W-:Y:S02]  /*2000*/  FMUL.FTZ R147, R104.reuse, R147 ;  /* 0x0000009368937220 */ /* 0x060fe40000410000 */
[----:B------:R-:W-:Y:S02]  /*2010*/  FMUL.FTZ R146, R104, R107 ;  /* 0x0000006b68927220 */ /* 0x000fe40000410000 */
[----:B------:R-:W-:Y:S01]  /*2020*/  FMUL.FTZ R152, R152, R103 ;  /* 0x0000006798987220 */ /* 0x000fe20000410000 */
[----:B------:R0:W-:Y:S01]  /*2030*/  MUFU.COS R159, R15 ;  /* 0x0000000f009f7308 */ /* 0x0001e20000000000 */
[C---:B-1----:R-:W-:Y:S02]  /*2040*/  FMUL.FTZ R135, R13.reuse, R110 ;  /* 0x0000006e0d877220 */ /* 0x042fe40000410000 */
[----:B------:R-:W-:Y:S02]  /*2050*/  FMUL.FTZ R134, R13, R134 ;  /* 0x000000860d867220 */ /* 0x000fe40000410000 */
[----:B------:R-:W-:-:S02]  /*2060*/  FMUL.RZ R104, R2, 0.15915493667125701904 ;  /* 0x3e22f98302687820 */ /* 0x000fc4000040c000 */
[C---:B------:R-:W-:Y:S01]  /*2070*/  FFMA.FTZ R100, R25.reuse, R168, R14 ;  /* 0x000000a819647223 */ /* 0x040fe2000001000e */
[----:B------:R1:W-:Y:S01]  /*2080*/  MUFU.COS R157, R106 ;  /* 0x0000006a009d7308 */ /* 0x0003e20000000000 */
[----:B------:R-:W-:Y:S02]  /*2090*/  FFMA.FTZ R17, R25, R170, R12 ;  /* 0x000000aa19117223 */ /* 0x000fe4000001000c */
[----:B------:R-:W-:Y:S01]  /*20a0*/  FMUL.FTZ R2, R75, R97 ;  /* 0x000000614b027220 */ /* 0x000fe20000410000 */
[----:B0-----:R-:W0:Y:S01]  /*20b0*/  LDS.128 R12, [R123+0x10] ;  /* 0x000010007b0c7984 */ /* 0x001e220000000c00 */
[----:B------:R-:W-:-:S03]  /*20c0*/  FMUL.FTZ R103, R152, R17 ;  /* 0x0000001198677220 */ /* 0x000fc60000410000 */
[----:B------:R-:W2:Y:S01]  /*20d0*/  MUFU.EX2 R16, R16 ;  /* 0x0000001000107308 */ /* 0x000ea20000000800 */
[-C--:B-1----:R-:W-:Y:S02]  /*20e0*/  FMUL.FTZ R106, R81, R97.reuse ;  /* 0x00000061516a7220 */ /* 0x082fe40000410000 */
[----:B------:R-:W-:Y:S02]  /*20f0*/  FMUL.FTZ R97, R89, R97 ;  /* 0x0000006159617220 */ /* 0x000fe40000410000 */
[C---:B----4-:R-:W-:Y:S02]  /*2100*/  FMUL.FTZ R149, R102.reuse, R149 ;  /* 0x0000009566957220 */ /* 0x050fe40000410000 */
[----:B------:R-:W-:Y:S01]  /*2110*/  FMUL.FTZ R148, R102, R105 ;  /* 0x0000006966947220 */ /* 0x000fe20000410000 */
[----:B------:R-:W-:Y:S01]  /*2120*/  MUFU.EX2 R156, R2 ;  /* 0x00000002009c7308 */ /* 0x000fe20000000800 */
[-C--:B------:R-:W-:Y:S02]  /*2130*/  FMUL.FTZ R102, R152, R100.reuse ;  /* 0x0000006498667220 */ /* 0x080fe40000410000 */
[C---:B------:R-:W-:Y:S01]  /*2140*/  FFMA.FTZ R103, R153.reuse, R100, R103 ;  /* 0x0000006499677223 */ /* 0x040fe20000010067 */
[----:B------:R-:W-:Y:S01]  /*2150*/  PRMT R100, RZ, 0x7610, R18 ;  /* 0x00007610ff647816 */ /* 0x000fe20000000012 */
[----:B------:R-:W-:-:S03]  /*2160*/  FFMA.FTZ R101, R153, R17, -R102 ;  /* 0x0000001199657223 */ /* 0x000fc60000010866 */
[----:B------:R-:W-:Y:S01]  /*2170*/  MUFU.SIN R3, R104 ;  /* 0x0000006800037308 */ /* 0x000fe20000000400 */
[----:B------:R-:W-:-:S07]  /*2180*/  PRMT R102, RZ, 0x5410, R9 ;  /* 0x00005410ff667816 */ /* 0x000fce0000000009 */
[----:B------:R-:W1:Y:S01]  /*2190*/  MUFU.EX2 R2, R97 ;  /* 0x0000006100027308 */ /* 0x000e620000000800 */
[----:B------:R-:W-:-:S07]  /*21a0*/  FMUL.FTZ R165, R87, R100 ;  /* 0x0000006457a57220 */ /* 0x000fce0000410000 */
[----:B------:R-:W4:Y:S01]  /*21b0*/  MUFU.EX2 R106, R106 ;  /* 0x0000006a006a7308 */ /* 0x000f220000000800 */
[----:B------:R-:W-:-:S07]  /*21c0*/  FFMA.FTZ R103, R102, R165, R103 ;  /* 0x000000a566677223 */ /* 0x000fce0000010067 */
[----:B------:R5:W0:Y:S01]  /*21d0*/  MUFU.COS R17, R104 ;  /* 0x0000006800117308 */ /* 0x000a220000000000 */
[----:B--2---:R-:W-:-:S07]  /*21e0*/  FMUL.FTZ R159, R16, R159 ;  /* 0x0000009f109f7220 */ /* 0x004fce0000410000 */
[----:B------:R-:W2:Y:S01]  /*21f0*/  MUFU.EX2 R108, R108 ;  /* 0x0000006c006c7308 */ /* 0x000ea20000000800 */
[----:B-----5:R-:W-:Y:S01]  /*2200*/  PRMT R104, RZ, 0x5410, R18 ;  /* 0x00005410ff687816 */ /* 0x020fe20000000012 */
[----:B------:R-:W-:-:S04]  /*2210*/  FMUL.FTZ R158, R16, R99 ;  /* 0x00000063109e7220 */ /* 0x000fc80000410000 */
[----:B------:R-:W-:Y:S01]  /*2220*/  FMUL.FTZ R189, R87, R104 ;  /* 0x0000006857bd7220 */ /* 0x000fe20000410000 */
[----:B------:R-:W-:Y:S01]  /*2230*/  PRMT R97, RZ, 0x5410, R19 ;  /* 0x00005410ff617816 */ /* 0x000fe20000000013 */
[----:B------:R-:W-:Y:S02]  /*2240*/  FMUL.FTZ R18, R150, R103 ;  /* 0x0000006796127220 */ /* 0x000fe40000410000 */
[----:B------:R-:W-:Y:S02]  /*2250*/  FFMA.FTZ R16, R102, R189, R101 ;  /* 0x000000bd66107223 */ /* 0x000fe40000010065 */
[----:B-1----:R-:W-:Y:S02]  /*2260*/  FMUL.FTZ R3, R2, R3 ;  /* 0x0000000302037220 */ /* 0x002fe40000410000 */
[C---:B----4-:R-:W-:Y:S02]  /*2270*/  FMUL.FTZ R141, R106.reuse, R141 ;  /* 0x0000008d6a8d7220 */ /* 0x050fe40000410000 */
[----:B------:R-:W-:Y:S01]  /*2280*/  FMUL.FTZ R140, R106, R115 ;  /* 0x000000736a8c7220 */ /* 0x000fe20000410000 */
[----:B------:R-:W-:Y:S01]  /*2290*/  PRMT R101, RZ, 0x7610, R19 ;  /* 0x00007610ff657816 */ /* 0x000fe20000000013 */
[-C--:B------:R-:W-:Y:S01]  /*22a0*/  FMUL.FTZ R106, R150, R16.reuse ;  /* 0x00000010966a7220 */ /* 0x080fe20000410000 */
[----:B------:R-:W-:Y:S01]  /*22b0*/  PRMT R99, RZ, 0x7610, R9 ;  /* 0x00007610ff637816 */ /* 0x000fe20000000009 */
[----:B------:R-:W-:-:S02]  /*22c0*/  FFMA.FTZ R105, R151, R16, -R18 ;  /* 0x0000001097697223 */ /* 0x000fc40000010812 */
[----:B0-----:R-:W-:Y:S02]  /*22d0*/  FMUL.FTZ R2, R2, R17 ;  /* 0x0000001102027220 */ /* 0x001fe40000410000 */
[-C--:B------:R-:W-:Y:S02]  /*22e0*/  FMUL.FTZ R16, R3, R154.reuse ;  /* 0x0000009a03107220 */ /* 0x080fe40000410000 */
[----:B------:R-:W-:Y:S02]  /*22f0*/  FMUL.FTZ R160, R88, R97 ;  /* 0x0000006158a07220 */ /* 0x000fe40000410000 */
[C---:B------:R-:W-:Y:S02]  /*2300*/  FMUL.FTZ R18, R2.reuse, R154 ;  /* 0x0000009a02127220 */ /* 0x040fe40000410000 */
[----:B------:R-:W-:Y:S02]  /*2310*/  FFMA.FTZ R16, R2, R155, -R16 ;  /* 0x0000009b02107223 */ /* 0x000fe40000010810 */
[----:B------:R-:W-:-:S02]  /*2320*/  FFMA.FTZ R106, R151, R103, R106 ;  /* 0x00000067976a7223 */ /* 0x000fc4000001006a */
[----:B------:R-:W-:Y:S02]  /*2330*/  FMUL.FTZ R162, R88, R101 ;  /* 0x0000006558a27220 */ /* 0x000fe40000410000 */
[----:B------:R-:W-:Y:S02]  /*2340*/  FFMA.FTZ R105, R99, R160, R105 ;  /* 0x000000a063697223 */ /* 0x000fe40000010069 */
[----:B------:R-:W-:Y:S02]  /*2350*/  FFMA.FTZ R18, R3, R155, R18 ;  /* 0x0000009b03127223 */ /* 0x000fe40000010012 */
[----:B------:R-:W-:Y:S02]  /*2360*/  FMUL.FTZ R19, R152, R16 ;  /* 0x0000001098137220 */ /* 0x000fe40000410000 */
[----:B------:R-:W-:Y:S02]  /*2370*/  FFMA.FTZ R106, R99, R162, R106 ;  /* 0x000000a2636a7223 */ /* 0x000fe4000001006a */
[----:B------:R-:W-:-:S02]  /*2380*/  FMUL.FTZ R103, R148, R105 ;  /* 0x0000006994677220 */ /* 0x000fc40000410000 */
[-C--:B------:R-:W-:Y:S02]  /*2390*/  FMUL.FTZ R17, R152, R18.reuse ;  /* 0x0000001298117220 */ /* 0x080fe40000410000 */
[----:B------:R-:W-:Y:S02]  /*23a0*/  FFMA.FTZ R19, R153, R18, R19 ;  /* 0x0000001299137223 */ /* 0x000fe40000010013 */
[-C--:B------:R-:W-:Y:S02]  /*23b0*/  FMUL.FTZ R18, R148, R106.reuse ;  /* 0x0000006a94127220 */ /* 0x080fe40000410000 */
[----:B------:R-:W-:Y:S01]  /*23c0*/  FFMA.FTZ R103, R149, R106, R103 ;  /* 0x0000006a95677223 */ /* 0x000fe20000010067 */
[--C-:B------:R-:W-:Y:S02]  /*23d0*/  PRMT R106, RZ, 0x5410, R12.reuse ;  /* 0x00005410ff6a7816 */ /* 0x100fe4000000000c */
[----:B------:R-:W-:Y:S01]  /*23e0*/  PRMT R110, RZ, 0x7610, R12 ;  /* 0x00007610ff6e7816 */ /* 0x000fe2000000000c */
[----:B--2---:R-:W-:-:S02]  /*23f0*/  FMUL.FTZ R139, R108, R139 ;  /* 0x0000008b6c8b7220 */ /* 0x004fc40000410000 */
[----:B------:R-:W-:Y:S01]  /*2400*/  FMUL.FTZ R138, R108, R117 ;  /* 0x000000756c8a7220 */ /* 0x000fe20000410000 */
[----:B------:R-:W-:Y:S01]  /*2410*/  PRMT R108, RZ, 0x5410, R10 ;  /* 0x00005410ff6c7816 */ /* 0x000fe2000000000a */
[----:B------:R-:W-:Y:S02]  /*2420*/  FFMA.FTZ R105, R149, R105, -R18 ;  /* 0x0000006995697223 */ /* 0x000fe40000010812 */
[C---:B------:R-:W-:Y:S02]  /*2430*/  FMUL.FTZ R161, R85.reuse, R106 ;  /* 0x0000006a55a17220 */ /* 0x040fe40000410000 */
[----:B------:R-:W-:Y:S02]  /*2440*/  FMUL.FTZ R163, R85, R110 ;  /* 0x0000006e55a37220 */ /* 0x000fe40000410000 */
[----:B------:R-:W-:Y:S02]  /*2450*/  FFMA.FTZ R17, R153, R16, -R17 ;  /* 0x0000001099117223 */ /* 0x000fe40000010811 */
[----:B------:R-:W-:-:S02]  /*2460*/  FFMA.FTZ R105, R108, R161, R105 ;  /* 0x000000a16c697223 */ /* 0x000fc40000010069 */
[----:B------:R-:W-:Y:S02]  /*2470*/  FMUL.FTZ R16, R150, R19 ;  /* 0x0000001396107220 */ /* 0x000fe40000410000 */
[----:B------:R-:W-:Y:S02]  /*2480*/  FFMA.FTZ R103, R108, R163, R103 ;  /* 0x000000a36c677223 */ /* 0x000fe40000010067 */
[----:B------:R-:W-:Y:S02]  /*2490*/  FMUL.FTZ R18, R150, R17 ;  /* 0x0000001196127220 */ /* 0x000fe40000410000 */
[C---:B------:R-:W-:Y:S02]  /*24a0*/  FMUL.FTZ R131, R129.reuse, R114 ;  /* 0x0000007281837220 */ /* 0x040fe40000410000 */
[----:B------:R-:W-:Y:S02]  /*24b0*/  FMUL.FTZ R129, R129, R112 ;  /* 0x0000007081817220 */ /* 0x000fe40000410000 */
[----:B------:R-:W-:Y:S01]  /*24c0*/  FMUL.FTZ R114, R146, R105 ;  /* 0x0000006992727220 */ /* 0x000fe20000410000 */
[----:B------:R-:W-:Y:S01]  /*24d0*/  PRMT R107, RZ, 0x7610, R13 ;  /* 0x00007610ff6b7816 */ /* 0x000fe2000000000d */
[----:B------:R-:W-:-:S02]  /*24e0*/  FFMA.FTZ R16, R151, R17, -R16 ;  /* 0x0000001197107223 */ /* 0x000fc40000010810 */
[----:B------:R-:W-:Y:S02]  /*24f0*/  FMUL.FTZ R112, R146, R103 ;  /* 0x0000006792707220 */ /* 0x000fe40000410000 */
[----:B------:R-:W-:Y:S02]  /*2500*/  FFMA.FTZ R18, R151, R19, R18 ;  /* 0x0000001397127223 */ /* 0x000fe40000010012 */
[C---:B------:R-:W-:Y:S01]  /*2510*/  FFMA.FTZ R114, R147.reuse, R103, R114 ;  /* 0x0000006793727223 */ /* 0x040fe20000010072 */
[----:B------:R-:W-:Y:S01]  /*2520*/  PRMT R103, RZ, 0x5410, R13 ;  /* 0x00005410ff677816 */ /* 0x000fe2000000000d */
[C---:B------:R-:W-:Y:S02]  /*2530*/  FMUL.FTZ R17, R148.reuse, R16 ;  /* 0x0000001094117220 */ /* 0x040fe40000410000 */
[----:B------:R-:W-:Y:S01]  /*2540*/  FFMA.FTZ R112, R147, R105, -R112 ;  /* 0x0000006993707223 */ /* 0x000fe20000010870 */
[----:B------:R-:W-:Y:S01]  /*2550*/  PRMT R105, RZ, 0x7610, R10 ;  /* 0x00007610ff697816 */ /* 0x000fe2000000000a */
[----:B------:R-:W-:-:S02]  /*2560*/  FMUL.FTZ R12, R148, R18 ;  /* 0x00000012940c7220 */ /* 0x000fc40000410000 */
[----:B------:R-:W-:Y:S02]  /*2570*/  FMUL.FTZ R166, R86, R107 ;  /* 0x0000006b56a67220 */ /* 0x000fe40000410000 */
[C---:B------:R-:W-:Y:S02]  /*2580*/  FMUL.FTZ R145, R144.reuse, R145 ;  /* 0x0000009190917220 */ /* 0x040fe40000410000 */
[----:B------:R-:W-:Y:S02]  /*2590*/  FMUL.FTZ R144, R144, R111 ;  /* 0x0000006f90907220 */ /* 0x000fe40000410000 */
[C---:B------:R-:W-:Y:S02]  /*25a0*/  FFMA.FTZ R12, R149.reuse, R16, -R12 ;  /* 0x00000010950c7223 */ /* 0x040fe4000001080c */
[----:B------:R-:W-:Y:S02]  /*25b0*/  FFMA.FTZ R111, R149, R18, R17 ;  /* 0x00000012956f7223 */ /* 0x000fe40000010011 */
[----:B------:R-:W-:Y:S01]  /*25c0*/  FMUL.FTZ R164, R86, R103 ;  /* 0x0000006756a47220 */ /* 0x000fe20000410000 */
[----:B------:R-:W0:Y:S01]  /*25d0*/  LDS.128 R16, [R123+0x20] ;  /* 0x000020007b107984 */ /* 0x000e220000000c00 */
[----:B------:R-:W-:-:S02]  /*25e0*/  FFMA.FTZ R114, R105, R166, R114 ;  /* 0x000000a669727223 */ /* 0x000fc40000010072 */
[C---:B------:R-:W-:Y:S02]  /*25f0*/  FMUL.FTZ R143, R142.reuse, R143 ;  /* 0x0000008f8e8f7220 */ /* 0x040fe40000410000 */
[----:B------:R-:W-:Y:S02]  /*2600*/  FMUL.FTZ R142, R142, R113 ;  /* 0x000000718e8e7220 */ /* 0x000fe40000410000 */
[----:B------:R-:W-:Y:S02]  /*2610*/  FFMA.FTZ R113, R105, R164, R112 ;  /* 0x000000a469717223 */ /* 0x000fe40000010070 */
[----:B------:R-:W-:Y:S02]  /*2620*/  FMUL.FTZ R116, R144, R114 ;  /* 0x0000007290747220 */ /* 0x000fe40000410000 */
[----:B------:R-:W-:Y:S02]  /*2630*/  FMUL.FTZ R112, R146, R12 ;  /* 0x0000000c92707220 */ /* 0x000fe40000410000 */
[----:B------:R-:W-:-:S02]  /*2640*/  FMUL.FTZ R115, R144, R113 ;  /* 0x0000007190737220 */ /* 0x000fc40000410000 */
[----:B------:R-:W-:Y:S01]  /*2650*/  FFMA.FTZ R113, R145, R113, -R116 ;  /* 0x0000007191717223 */ /* 0x000fe20000010874 */
[----:B------:R-:W-:Y:S01]  /*2660*/  PRMT R116, RZ, 0x7610, R14 ;  /* 0x00007610ff747816 */ /* 0x000fe2000000000e */
[-C--:B------:R-:W-:Y:S02]  /*2670*/  FMUL.FTZ R13, R146, R111.reuse ;  /* 0x0000006f920d7220 */ /* 0x080fe40000410000 */
[----:B------:R-:W-:Y:S01]  /*2680*/  FFMA.FTZ R111, R147, R111, R112 ;  /* 0x0000006f936f7223 */ /* 0x000fe20000010070 */
[----:B------:R-:W-:Y:S01]  /*2690*/  PRMT R112, RZ, 0x5410, R14 ;  /* 0x00005410ff707816 */ /* 0x000fe2000000000e */
[----:B------:R-:W-:Y:S01]  /*26a0*/  FFMA.FTZ R115, R145, R114, R115 ;  /* 0x0000007291737223 */ /* 0x000fe20000010073 */
[----:B------:R-:W-:Y:S01]  /*26b0*/  PRMT R114, RZ, 0x5410, R11 ;  /* 0x00005410ff727816 */ /* 0x000fe2000000000b */
[C---:B------:R-:W-:Y:S02]  /*26c0*/  FMUL.FTZ R173, R83.reuse, R116 ;  /* 0x0000007453ad7220 */ /* 0x040fe40000410000 */
[----:B------:R-:W-:-:S02]  /*26d0*/  FMUL.FTZ R171, R83, R112 ;  /* 0x0000007053ab7220 */ /* 0x000fc40000410000 */
[----:B------:R-:W-:Y:S02]  /*26e0*/  FFMA.FTZ R13, R147, R12, -R13 ;  /* 0x0000000c930d7223 */ /* 0x000fe4000001080d */
[C---:B------:R-:W-:Y:S02]  /*26f0*/  FFMA.FTZ R117, R114.reuse, R173, R115 ;  /* 0x000000ad72757223 */ /* 0x040fe40000010073 */
[----:B------:R-:W-:Y:S02]  /*2700*/  FFMA.FTZ R113, R114, R171, R113 ;  /* 0x000000ab72717223 */ /* 0x000fe40000010071 */
[----:B------:R-:W-:Y:S01]  /*2710*/  FMUL.FTZ R14, R144, R13 ;  /* 0x0000000d900e7220 */ /* 0x000fe20000410000 */
[----:B------:R-:W-:Y:S01]  /*2720*/  PRMT R115, RZ, 0x7610, R15 ;  /* 0x00007610ff737816 */ /* 0x000fe2000000000f */
[----:B------:R-:W-:Y:S02]  /*2730*/  FMUL.FTZ R118, R142, R117 ;  /* 0x000000758e767220 */ /* 0x000fe40000410000 */
[----:B------:R-:W-:-:S02]  /*2740*/  FMUL.FTZ R12, R144, R111 ;  /* 0x0000006f900c7220 */ /* 0x000fc40000410000 */
[----:B------:R-:W-:Y:S02]  /*2750*/  FMUL.FTZ R120, R142, R113 ;  /* 0x000000718e787220 */ /* 0x000fe40000410000 */
[----:B------:R-:W-:Y:S01]  /*2760*/  FFMA.FTZ R14, R145, R111, R14 ;  /* 0x0000006f910e7223 */ /* 0x000fe2000001000e */
[----:B------:R-:W-:Y:S01]  /*2770*/  PRMT R111, RZ, 0x5410, R15 ;  /* 0x00005410ff6f7816 */ /* 0x000fe2000000000f */
[----:B------:R-:W-:Y:S01]  /*2780*/  FFMA.FTZ R118, R143, R113, -R118 ;  /* 0x000000718f767223 */ /* 0x000fe20000010876 */
[----:B------:R-:W-:Y:S01]  /*2790*/  PRMT R113, RZ, 0x7610, R11 ;  /* 0x00007610ff717816 */ /* 0x000fe2000000000b */
[----:B------:R-:W-:Y:S02]  /*27a0*/  FFMA.FTZ R12, R145, R13, -R12 ;  /* 0x0000000d910c7223 */ /* 0x000fe4000001080c */
[----:B------:R-:W-:Y:S02]  /*27b0*/  FFMA.FTZ R120, R143, R117, R120 ;  /* 0x000000758f787223 */ /* 0x000fe40000010078 */
[----:B------:R-:W-:-:S02]  /*27c0*/  FMUL.FTZ R174, R84, R115 ;  /* 0x0000007354ae7220 */ /* 0x000fc40000410000 */
[----:B------:R-:W-:Y:S02]  /*27d0*/  FMUL.FTZ R172, R84, R111 ;  /* 0x0000006f54ac7220 */ /* 0x000fe40000410000 */
[C---:B------:R-:W-:Y:S02]  /*27e0*/  FMUL.FTZ R15, R142.reuse, R12 ;  /* 0x0000000c8e0f7220 */ /* 0x040fe40000410000 */
[C---:B------:R-:W-:Y:S02]  /*27f0*/  FFMA.FTZ R120, R113.reuse, R174, R120 ;  /* 0x000000ae71787223 */ /* 0x040fe40000010078 */
[----:B------:R-:W-:Y:S02]  /*2800*/  FMUL.FTZ R13, R142, R14 ;  /* 0x0000000e8e0d7220 */ /* 0x000fe40000410000 */
[----:B------:R-:W-:Y:S02]  /*2810*/  FFMA.FTZ R118, R113, R172, R118 ;  /* 0x000000ac71767223 */ /* 0x000fe40000010076 */
[----:B------:R-:W-:-:S02]  /*2820*/  FFMA.FTZ R15, R143, R14, R15 ;  /* 0x0000000e8f0f7223 */ /* 0x000fc4000001000f */
[C---:B------:R-:W-:Y:S02]  /*2830*/  FMUL.FTZ R14, R140.reuse, R120 ;  /* 0x000000788c0e7220 */ /* 0x040fe40000410000 */
[----:B------:R-:W-:Y:S01]  /*2840*/  FFMA.FTZ R13, R143, R12, -R13 ;  /* 0x0000000c8f0d7223 */ /* 0x000fe2000001080d */
[----:B0-----:R-:W-:Y:S01]  /*2850*/  PRMT R122, RZ, 0x7610, R16 ;  /* 0x00007610ff7a7816 */ /* 0x001fe20000000010 */
[CC--:B------:R-:W-:Y:S02]  /*2860*/  FMUL.FTZ R119, R140.reuse, R118.reuse ;  /* 0x000000768c777220 */ /* 0x0c0fe40000410000 */
[----:B------:R-:W-:Y:S01]  /*2870*/  FFMA.FTZ R117, R141, R118, -R14 ;  /* 0x000000768d757223 */ /* 0x000fe2000001080e */
[----:B------:R-:W-:Y:S01]  /*2880*/  PRMT R118, RZ, 0x5410, R16 ;  /* 0x00005410ff767816 */ /* 0x000fe20000000010 */
[C---:B------:R-:W-:Y:S02]  /*2890*/  FMUL.FTZ R12, R140.reuse, R15 ;  /* 0x0000000f8c0c7220 */ /* 0x040fe40000410000 */
[----:B------:R-:W-:-:S02]  /*28a0*/  FMUL.FTZ R14, R140, R13 ;  /* 0x0000000d8c0e7220 */ /* 0x000fc40000410000 */
[C---:B------:R-:W-:Y:S01]  /*28b0*/  FFMA.FTZ R119, R141.reuse, R120, R119 ;  /* 0x000000788d777223 */ /* 0x040fe20000010077 */
[----:B------:R-:W-:Y:S01]  /*28c0*/  PRMT R120, RZ, 0x5410, R4 ;  /* 0x00005410ff787816 */ /* 0x000fe20000000004 */
[----:B------:R-:W-:Y:S02]  /*28d0*/  FFMA.FTZ R12, R141, R13, -R12 ;  /* 0x0000000d8d0c7223 */ /* 0x000fe4000001080c */
[----:B------:R-:W-:Y:S02]  /*28e0*/  FMUL.FTZ R179, R81, R122 ;  /* 0x0000007a51b37220 */ /* 0x000fe40000410000 */
[----:B------:R-:W-:Y:S02]  /*28f0*/  FFMA.FTZ R14, R141, R15, R14 ;  /* 0x0000000f8d0e7223 */ /* 0x000fe4000001000e */
[----:B------:R-:W-:Y:S02]  /*2900*/  FMUL.FTZ R177, R81, R118 ;  /* 0x0000007651b17220 */ /* 0x000fe40000410000 */
[----:B------:R-:W-:-:S02]  /*2910*/  FFMA.FTZ R119, R120, R179, R119 ;  /* 0x000000b378777223 */ /* 0x000fc40000010077 */
[C---:B------:R-:W-:Y:S02]  /*2920*/  FMUL.FTZ R13, R138.reuse, R14 ;  /* 0x0000000e8a0d7220 */ /* 0x040fe40000410000 */
[-C--:B------:R-:W-:Y:S02]  /*2930*/  FMUL.FTZ R15, R138, R12.reuse ;  /* 0x0000000c8a0f7220 */ /* 0x080fe40000410000 */
[----:B------:R-:W-:Y:S02]  /*2940*/  FFMA.FTZ R117, R120, R177, R117 ;  /* 0x000000b178757223 */ /* 0x000fe40000010075 */
[C---:B------:R-:W-:Y:S01]  /*2950*/  FMUL.FTZ R126, R138.reuse, R119 ;  /* 0x000000778a7e7220 */ /* 0x040fe20000410000 */
[----:B------:R-:W-:Y:S01]  /*2960*/  PRMT R121, RZ, 0x7610, R17 ;  /* 0x00007610ff797816 */ /* 0x000fe20000000011 */
[----:B------:R-:W-:Y:S02]  /*2970*/  FMUL.FTZ R128, R138, R117 ;  /* 0x000000758a807220 */ /* 0x000fe40000410000 */
[----:B------:R-:W-:-:S02]  /*2980*/  FFMA.FTZ R16, R139, R12, -R13 ;  /* 0x0000000c8b107223 */ /* 0x000fc4000001080d */
[C---:B------:R-:W-:Y:S02]  /*2990*/  FFMA.FTZ R124, R139.reuse, R14, R15 ;  /* 0x0000000e8b7c7223 */ /* 0x040fe4000001000f */
[----:B------:R0:W1:Y:S01]  /*29a0*/  LDS.128 R12, [R123+0x30] ;  /* 0x000030007b0c7984 */ /* 0x0000620000000c00 */
[C---:B------:R-:W-:Y:S01]  /*29b0*/  FFMA.FTZ R126, R139.reuse, R117, -R126 ;  /* 0x000000758b7e7223 */ /* 0x040fe2000001087e */
[----:B------:R-:W-:Y:S01]  /*29c0*/  PRMT R117, RZ, 0x5410, R17 ;  /* 0x00005410ff757816 */ /* 0x000fe20000000011 */
[----:B------:R-:W-:Y:S01]  /*29d0*/  FFMA.FTZ R128, R139, R119, R128 ;  /* 0x000000778b807223 */ /* 0x000fe20000010080 */
[----:B------:R-:W-:Y:S01]  /*29e0*/  PRMT R119, RZ, 0x7610, R4 ;  /* 0x00007610ff777816 */ /* 0x000fe20000000004 */
[----:B------:R-:W-:Y:S02]  /*29f0*/  FMUL.FTZ R180, R82, R121 ;  /* 0x0000007952b47220 */ /* 0x000fe40000410000 */
[C---:B------:R-:W-:Y:S02]  /*2a00*/  FMUL.FTZ R157, R156.reuse, R157 ;  /* 0x0000009d9c9d7220 */ /* 0x040fe40000410000 */
[----:B------:R-:W-:-:S02]  /*2a10*/  FMUL.FTZ R156, R156, R125 ;  /* 0x0000007d9c9c7220 */ /* 0x000fc40000410000 */
[----:B------:R-:W-:Y:S02]  /*2a20*/  FMUL.FTZ R178, R82, R117 ;  /* 0x0000007552b27220 */ /* 0x000fe40000410000 */
[C---:B------:R-:W-:Y:S02]  /*2a30*/  FFMA.FTZ R128, R119.reuse, R180, R128 ;  /* 0x000000b477807223 */ /* 0x040fe40000010080 */
[C---:B------:R-:W-:Y:S02]  /*2a40*/  FMUL.FTZ R125, R136.reuse, R16 ;  /* 0x00000010887d7220 */ /* 0x040fe40000410000 */
[----:B------:R-:W-:Y:S02]  /*2a50*/  FFMA.FTZ R126, R119, R178, R126 ;  /* 0x000000b2777e7223 */ /* 0x000fe4000001007e */
[C---:B------:R-:W-:Y:S02]  /*2a60*/  FMUL.FTZ R17, R136.reuse, R124 ;  /* 0x0000007c88117220 */ /* 0x040fe40000410000 */
[----:B------:R-:W-:-:S02]  /*2a70*/  FMUL.FTZ R127, R136, R128 ;  /* 0x00000080887f7220 */ /* 0x000fc40000410000 */
[C---:B------:R-:W-:Y:S01]  /*2a80*/  FFMA.FTZ R125, R137.reuse, R124, R125 ;  /* 0x0000007c897d7223 */ /* 0x040fe2000001007d */
[--C-:B------:R-:W-:Y:S01]  /*2a90*/  PRMT R124, RZ, 0x5410, R18.reuse ;  /* 0x00005410ff7c7816 */ /* 0x100fe20000000012 */
[----:B------:R-:W-:Y:S01]  /*2aa0*/  FMUL.FTZ R130, R136, R126 ;  /* 0x0000007e88827220 */ /* 0x000fe20000410000 */
[----:B------:R-:W-:Y:S01]  /*2ab0*/  PRMT R18, RZ, 0x7610, R18 ;  /* 0x00007610ff127816 */ /* 0x000fe20000000012 */
[C---:B------:R-:W-:Y:S02]  /*2ac0*/  FFMA.FTZ R17, R137.reuse, R16, -R17 ;  /* 0x0000001089117223 */ /* 0x040fe40000010811 */
[----:B------:R-:W-:Y:S01]  /*2ad0*/  FFMA.FTZ R127, R137, R126, -R127 ;  /* 0x0000007e897f7223 */ /* 0x000fe2000001087f */
[----:B------:R-:W-:Y:S01]  /*2ae0*/  PRMT R126, RZ, 0x5410, R5 ;  /* 0x00005410ff7e7816 */ /* 0x000fe20000000005 */
[----:B------:R-:W-:Y:S02]  /*2af0*/  FMUL.FTZ R16, R134, R125 ;  /* 0x0000007d86107220 */ /* 0x000fe40000410000 */
[----:B------:R-:W-:-:S02]  /*2b00*/  FMUL.FTZ R185, R79, R124 ;  /* 0x0000007c4fb97220 */ /* 0x000fc40000410000 */
[----:B------:R-:W-:Y:S02]  /*2b10*/  FFMA.FTZ R130, R137, R128, R130 ;  /* 0x0000008089827223 */ /* 0x000fe40000010082 */
[----:B------:R-:W-:Y:S02]  /*2b20*/  FMUL.FTZ R187, R79, R18 ;  /* 0x000000124fbb7220 */ /* 0x000fe40000410000 */
[-C--:B------:R-:W-:Y:S02]  /*2b30*/  FMUL.FTZ R128, R134, R17.reuse ;  /* 0x0000001186807220 */ /* 0x080fe40000410000 */
[----:B------:R-:W-:Y:S02]  /*2b40*/  FFMA.FTZ R16, R135, R17, -R16 ;  /* 0x0000001187107223 */ /* 0x000fe40000010810 */
[C---:B------:R-:W-:Y:S01]  /*2b50*/  FFMA.FTZ R127, R126.reuse, R185, R127 ;  /* 0x000000b97e7f7223 */ /* 0x040fe2000001007f */
[----:B------:R-:W-:Y:S01]  /*2b60*/  PRMT R181, RZ, 0x7610, R19 ;  /* 0x00007610ffb57816 */ /* 0x000fe20000000013 */
[----:B------:R-:W-:-:S02]  /*2b70*/  FFMA.FTZ R130, R126, R187, R130 ;  /* 0x000000bb7e827223 */ /* 0x000fc40000010082 */
[----:B------:R-:W-:Y:S02]  /*2b80*/  FFMA.FTZ R128, R135, R125, R128 ;  /* 0x0000007d87807223 */ /* 0x000fe40000010080 */
[----:B------:R-:W-:Y:S01]  /*2b90*/  FMUL.FTZ R125, R132, R16 ;  /* 0x00000010847d7220 */ /* 0x000fe20000410000 */
[----:B------:R-:W-:Y:S01]  /*2ba0*/  PRMT R175, RZ, 0x5410, R19 ;  /* 0x00005410ffaf7816 */ /* 0x000fe20000000013 */
[C---:B------:R-:W-:Y:S01]  /*2bb0*/  FMUL.FTZ R17, R134.reuse, R127 ;  /* 0x0000007f86117220 */ /* 0x040fe20000410000 */
[----:B------:R-:W-:Y:S01]  /*2bc0*/  PRMT R19, RZ, 0x7610, R5 ;  /* 0x00007610ff137816 */ /* 0x000fe20000000005 */
[----:B------:R-:W-:Y:S02]  /*2bd0*/  FMUL.FTZ R176, R134, R130 ;  /* 0x0000008286b07220 */ /* 0x000fe40000410000 */
[-C--:B0-----:R-:W-:Y:S02]  /*2be0*/  FMUL.FTZ R123, R132, R128.reuse ;  /* 0x00000080847b7220 */ /* 0x081fe40000410000 */
[----:B------:R-:W-:-:S02]  /*2bf0*/  FFMA.FTZ R128, R133, R128, R125 ;  /* 0x0000008085807223 */ /* 0x000fc4000001007d */
[C---:B------:R-:W-:Y:S02]  /*2c00*/  FFMA.FTZ R17, R135.reuse, R130, R17 ;  /* 0x0000008287117223 */ /* 0x040fe40000010011 */
[C---:B------:R-:W-:Y:S02]  /*2c10*/  FMUL.FTZ R188, R80.reuse, R181 ;  /* 0x000000b550bc7220 */ /* 0x040fe40000410000 */
[----:B------:R-:W-:Y:S02]  /*2c20*/  FFMA.FTZ R176, R135, R127, -R176 ;  /* 0x0000007f87b07223 */ /* 0x000fe400000108b0 */
[----:B------:R-:W-:Y:S02]  /*2c30*/  FMUL.FTZ R186, R80, R175 ;  /* 0x000000af50ba7220 */ /* 0x000fe40000410000 */
[----:B------:R-:W-:Y:S02]  /*2c40*/  FFMA.FTZ R16, R133, R16, -R123 ;  /* 0x0000001085107223 */ /* 0x000fe4000001087b */
[----:B------:R-:W-:-:S02]  /*2c50*/  FMUL.FTZ R123, R129, R128 ;  /* 0x00000080817b7220 */ /* 0x000fc40000410000 */
[C---:B------:R-:W-:Y:S02]  /*2c60*/  FFMA.FTZ R17, R19.reuse, R188, R17 ;  /* 0x000000bc13117223 */ /* 0x040fe40000010011 */
[----:B------:R-:W-:Y:S02]  /*2c70*/  FFMA.FTZ R176, R19, R186, R176 ;  /* 0x000000ba13b07223 */ /* 0x000fe400000100b0 */
[-C--:B------:R-:W-:Y:S01]  /*2c80*/  FFMA.FTZ R123, R131, R16.reuse, -R123 ;  /* 0x00000010837b7223 */ /* 0x080fe2000001087b */
[----:B-1----:R-:W-:Y:S01]  /*2c90*/  PRMT R182, RZ, 0x7610, R12 ;  /* 0x00007610ffb67816 */ /* 0x002fe2000000000c */
[C---:B------:R-:W-:Y:S02]  /*2ca0*/  FMUL.FTZ R125, R132.reuse, R17 ;  /* 0x00000011847d7220 */ /* 0x040fe40000410000 */
[----:B------:R-:W-:Y:S02]  /*2cb0*/  FMUL.FTZ R16, R129, R16 ;  /* 0x0000001081107220 */ /* 0x000fe40000410000 */
[----:B------:R-:W-:-:S02]  /*2cc0*/  FMUL.FTZ R130, R132, R176 ;  /* 0x000000b084827220 */ /* 0x000fc40000410000 */
[----:B------:R-:W-:Y:S01]  /*2cd0*/  FFMA.FTZ R125, R133, R176, -R125 ;  /* 0x000000b0857d7223 */ /* 0x000fe2000001087d */
[----:B------:R-:W-:Y:S01]  /*2ce0*/  PRMT R176, RZ, 0x5410, R12 ;  /* 0x00005410ffb07816 */ /* 0x000fe2000000000c */
[----:B------:R-:W-:Y:S01]  /*2cf0*/  FFMA.FTZ R16, R131, R128, R16 ;  /* 0x0000008083107223 */ /* 0x000fe20000010010 */
[----:B------:R-:W-:Y:S01]  /*2d00*/  PRMT R128, RZ, 0x5410, R6 ;  /* 0x00005410ff807816 */ /* 0x000fe20000000006 */
[----:B------:R-:W-:Y:S02]  /*2d10*/  FFMA.FTZ R130, R133, R17, R130 ;  /* 0x0000001185827223 */ /* 0x000fe40000010082 */
[C---:B------:R-:W-:Y:S01]  /*2d20*/  FMUL.FTZ R197, R77.reuse, R182 ;  /* 0x000000b64dc57220 */ /* 0x040fe20000410000 */
[----:B------:R-:W-:Y:S01]  /*2d30*/  UIADD3 UR30, UR19, -0x1, URZ ;  /* 0xffffffff131e7890 */ /* 0x000fe2000fffe03f */
[----:B------:R-:W-:Y:S02]  /*2d40*/  FMUL.FTZ R195, R77, R176 ;  /* 0x000000b04dc37220 */ /* 0x000fe40000410000 */
[----:B------:R-:W-:Y:S01]  /*2d50*/  FFMA.FTZ R130, R128, R197, R130 ;  /* 0x000000c580827223 */ /* 0x000fe20000010082 */
[----:B------:R-:W-:Y:S01]  /*2d60*/  PRMT R183, RZ, 0x5410, R13 ;  /* 0x00005410ffb77816 */ /* 0x000fe2000000000d */
[----:B------:R-:W-:Y:S01]  /*2d70*/  FMUL.FTZ R184, R156, R16 ;  /* 0x000000109cb87220 */ /* 0x000fe20000410000 */
[----:B------:R-:W-:Y:S01]  /*2d80*/  ULEA.HI UR31, UR30, UR30, URZ, 0x1 ;  /* 0x0000001e1e1f7291 */ /* 0x000fe2000f8f083f */
[----:B------:R-:W-:-:S02]  /*2d90*/  FFMA.FTZ R12, R128, R195, R125 ;  /* 0x000000c3800c7223 */ /* 0x000fc4000001007d */
[----:B------:R-:W-:Y:S01]  /*2da0*/  FMUL.FTZ R17, R129, R130 ;  /* 0x0000008281117220 */ /* 0x000fe20000410000 */
[----:B------:R-:W-:Y:S01]  /*2db0*/  PRMT R191, RZ, 0x7610, R13 ;  /* 0x00007610ffbf7816 */ /* 0x000fe2000000000d */
[-C--:B------:R-:W-:Y:S01]  /*2dc0*/  FMUL.FTZ R127, R156, R123.reuse ;  /* 0x0000007b9c7f7220 */ /* 0x080fe20000410000 */
[----:B------:R-:W-:Y:S01]  /*2dd0*/  ULOP3.LUT UR31, UR31, 0xfffffe, URZ, 0xc0, !UPT ;  /* 0x00fffffe1f1f7892 */ /* 0x000fe2000f8ec03f */
[----:B------:R-:W-:Y:S01]  /*2de0*/  FFMA.FTZ R184, R157, R123, -R184 ;  /* 0x0000007b9db87223 */ /* 0x000fe200000108b8 */
[----:B------:R-:W-:Y:S01]  /*2df0*/  PRMT R123, RZ, 0x7610, R6 ;  /* 0x00007610ff7b7816 */ /* 0x000fe20000000006 */
[-C--:B------:R-:W-:Y:S02]  /*2e00*/  FMUL.FTZ R125, R129, R12.reuse ;  /* 0x0000000c817d7220 */ /* 0x080fe40000410000 */
[----:B------:R-:W-:Y:S02]  /*2e10*/  FFMA.FTZ R17, R131, R12, -R17 ;  /* 0x0000000c83117223 */ /* 0x000fe40000010811 */
[----:B------:R-:W-:Y:S01]  /*2e20*/  FMUL.FTZ R200, R78, R183 ;  /* 0x000000b74ec87220 */ /* 0x000fe20000410000 */
[----:B------:R-:W-:Y:S01]  /*2e30*/  UIADD3 UR31, UR30, -UR31, URZ ;  /* 0x8000001f1e1f7290 */ /* 0x000fe2000fffe03f */
[----:B------:R-:W-:-:S02]  /*2e40*/  FFMA.FTZ R127, R157, R16, R127 ;  /* 0x000000109d7f7223 */ /* 0x000fc4000001007f */
[----:B------:R-:W-:Y:S02]  /*2e50*/  FFMA.FTZ R125, R131, R130, R125 ;  /* 0x00000082837d7223 */ /* 0x000fe4000001007d */
[----:B------:R-:W-:Y:S02]  /*2e60*/  FMUL.FTZ R202, R78, R191 ;  /* 0x000000bf4eca7220 */ /* 0x000fe40000410000 */
[C---:B------:R-:W-:Y:S01]  /*2e70*/  FFMA.FTZ R17, R123.reuse, R200, R17 ;  /* 0x000000c87b117223 */ /* 0x040fe20000010011 */
[----:B------:R-:W-:Y:S01]  /*2e80*/  ULEA UR31, UR31, UR7, 0x8 ;  /* 0x000000071f1f7291 */ /* 0x000fe2000f8e403f */
[C---:B------:R-:W-:Y:S01]  /*2e90*/  FMUL.FTZ R236, R158.reuse, R127 ;  /* 0x0000007f9eec7220 */ /* 0x040fe20000410000 */
[----:B------:R-:W-:Y:S01]  /*2ea0*/  PRMT R190, RZ, 0x7610, R14 ;  /* 0x00007610ffbe7816 */ /* 0x000fe2000000000e */
[----:B------:R-:W-:Y:S02]  /*2eb0*/  FFMA.FTZ R125, R123, R202, R125 ;  /* 0x000000ca7b7d7223 */ /* 0x000fe4000001007d */
[----:B------:R-:W-:-:S02]  /*2ec0*/  FMUL.FTZ R204, R158, R184 ;  /* 0x000000b89ecc7220 */ /* 0x000fc40000410000 */
[----:B------:R-:W-:Y:S01]  /*2ed0*/  FMUL.FTZ R16, R156, R17 ;  /* 0x000000119c107220 */ /* 0x000fe20000410000 */
[----:B------:R-:W-:Y:S01]  /*2ee0*/  PRMT R130, RZ, 0x5410, R7 ;  /* 0x00005410ff827816 */ /* 0x000fe20000000007 */
[C---:B------:R-:W-:Y:S01]  /*2ef0*/  FFMA.FTZ R236, R159.reuse, R184, -R236 ;  /* 0x000000b89fec7223 */ /* 0x040fe200000108ec */
[----:B------:R-:W-:Y:S01]  /*2f00*/  PRMT R184, RZ, 0x5410, R14 ;  /* 0x00005410ffb87816 */ /* 0x000fe2000000000e */
[----:B------:R-:W-:Y:S01]  /*2f10*/  FFMA.FTZ R204, R159, R127, R204 ;  /* 0x0000007f9fcc7223 */ /* 0x000fe200000100cc */
[C---:B------:R-:W-:Y:S01]  /*2f20*/  ISETP.NE.AND P1, PT, R96.reuse, RZ, PT ;  /* 0x000000ff6000720c */ /* 0x040fe20003f25270 */
[----:B------:R-:W-:Y:S01]  /*2f30*/  FFMA.FTZ R16, R157, R125, R16 ;  /* 0x0000007d9d107223 */ /* 0x000fe20000010010 */
[----:B------:R-:W-:Y:S01]  /*2f40*/  IADD3 R127, R96, 0x200, RZ ;  /* 0x00000200607f7810 */ /* 0x000fe20007ffe0ff */
[----:B------:R-:W-:Y:S01]  /*2f50*/  FMUL.FTZ R203, R75, R190 ;  /* 0x000000be4bcb7220 */ /* 0x000fe20000410000 */
[----:B------:R-:W-:-:S03]  /*2f60*/  MOV R14, UR31 ;  /* 0x0000001f000e7c02 */ /* 0x000fc60008000f00 */
[----:B------:R-:W-:Y:S01]  /*2f70*/  FFMA.FTZ R13, R130, R203, R16 ;  /* 0x000000cb820d7223 */ /* 0x000fe20000010010 */
[----:B------:R-:W-:-:S05]  /*2f80*/  SEL R16, R14, R127, !P1 ;  /* 0x0000007f0e107207 */ /* 0x000fca0004800000 */
[----:B------:R0:W-:Y:S01]  /*2f90*/  STS.64 [R16.X8+0x1d10], R2 ;  /* 0x001d100210007388 */ /* 0x0001e20000008a00 */
[----:B------:R-:W-:Y:S01]  /*2fa0*/  ISETP.NE.AND P2, PT, R96, 0x1f, PT ;  /* 0x0000001f6000780c */ /* 0x000fe20003f45270 */
[----:B---3--:R-:W-:Y:S02]  /*2fb0*/  FMUL.FTZ R231, R0, R21 ;  /* 0x0000001500e77220 */ /* 0x008fe40000410000 */
[----:B------:R-:W-:Y:S02]  /*2fc0*/  FMUL.FTZ R12, R156, R125 ;  /* 0x0000007d9c0c7220 */ /* 0x000fe40000410000 */
[----:B------:R-:W-:Y:S02]  /*2fd0*/  FMUL.FTZ R230, R0, R20 ;  /* 0x0000001400e67220 */ /* 0x000fe40000410000 */
[----:B0-----:R-:W-:Y:S02]  /*2fe0*/  FMUL.FTZ R16, R158, R231 ;  /* 0x000000e79e107220 */ /* 0x001fe40000410000 */
[----:B------:R-:W-:-:S02]  /*2ff0*/  FFMA.FTZ R12, R157, R17, -R12 ;  /* 0x000000119d0c7223 */ /* 0x000fc4000001080c */
[----:B------:R-:W-:Y:S01]  /*3000*/  FFMA.FTZ R209, R159, R230, -R16 ;  /* 0x000000e69fd17223 */ /* 0x000fe20000010810 */
[----:B------:R-:W-:Y:S01]  /*3010*/  BAR.SYNC.DEFER_BLOCKING 0x0 ;  /* 0x0000000000007b1d */ /* 0x000fe20000010000 */
[----:B------:R-:W-:-:S05]  /*3020*/  FMUL.FTZ R201, R75, R184 ;  /* 0x000000b84bc97220 */ /* 0x000fca0000410000 */
[----:B------:R0:W1:Y:S01]  /*3030*/  @P2 LDS.64 R16, [R96.X8+0x2d18] ;  /* 0x002d180060102984 */ /* 0x0000620000008a00 */
[----:B------:R-:W-:Y:S01]  /*3040*/  FFMA.FTZ R12, R130, R201, R12 ;  /* 0x000000c9820c7223 */ /* 0x000fe2000001000c */
[--C-:B------:R-:W-:Y:S01]  /*3050*/  PRMT R193, RZ, 0x5410, R15.reuse ;  /* 0x00005410ffc17816 */ /* 0x100fe2000000000f */
[C---:B------:R-:W-:Y:S01]  /*3060*/  FMUL.FTZ R14, R158.reuse, R13 ;  /* 0x0000000d9e0e7220 */ /* 0x040fe20000410000 */
[----:B------:R-:W-:Y:S02]  /*3070*/  PRMT R199, RZ, 0x7610, R15 ;  /* 0x00007610ffc77816 */ /* 0x000fe4000000000f */
[----:B------:R-:W-:Y:S01]  /*3080*/  MOV R15, 0x10 ;  /* 0x00000010000f7802 */ /* 0x000fe20000000f00 */
[-C--:B------:R-:W-:Y:S01]  /*3090*/  FMUL.FTZ R194, R158, R12.reuse ;  /* 0x0000000c9ec27220 */ /* 0x080fe20000410000 */
[----:B------:R-:W-:Y:S01]  /*30a0*/  PRMT R125, RZ, 0x7610, R7 ;  /* 0x00007610ff7d7816 */ /* 0x000fe20000000007 */
[C---:B------:R-:W-:Y:S02]  /*30b0*/  FFMA.FTZ R237, R159.reuse, R12, -R14 ;  /* 0x0000000c9fed7223 */ /* 0x040fe4000001080e */
[----:B------:R-:W-:Y:S01]  /*30c0*/  @!P3 IMAD.WIDE R14, R192, R15, UR10 ;  /* 0x0000000ac00ebe25 */ /* 0x000fe2000f8e020f */
[----:B------:R-:W-:Y:S03]  /*30d0*/  BSSY B0, `(.L_x_10226) ;  /* 0x0000015000007945 */ /* 0x000fe60003800000 */
[----:B------:R-:W-:-:S02]  /*30e0*/  FFMA.FTZ R238, R159, R13, R194 ;  /* 0x0000000d9fee7223 */ /* 0x000fc400000100c2 */
[----:B------:R-:W-:Y:S01]  /*30f0*/  FMUL.FTZ R192, R76, R199 ;  /* 0x000000c74cc07220 */ /* 0x000fe20000410000 */
[----:B------:R-:W-:Y:S01]  /*3100*/  CS2R R12, SRZ ;  /* 0x00000000000c7805 */ /* 0x000fe2000001ff00 */
[C---:B------:R-:W-:Y:S02]  /*3110*/  FMUL.FTZ R198, R28.reuse, R20 ;  /* 0x000000141cc67220 */ /* 0x040fe40000410000 */
[----:B------:R-:W-:Y:S02]  /*3120*/  FMUL.FTZ R196, R28, R21 ;  /* 0x000000151cc47220 */ /* 0x000fe40000410000 */
[----:B------:R-:W-:Y:S02]  /*3130*/  FMUL.FTZ R194, R76, R193 ;  /* 0x000000c14cc27220 */ /* 0x000fe40000410000 */
[----:B------:R-:W-:Y:S02]  /*3140*/  FMUL.FTZ R207, R159, R231 ;  /* 0x000000e79fcf7220 */ /* 0x000fe40000410000 */
[----:B------:R-:W-:Y:S01]  /*3150*/  FFMA.FTZ R238, R125, R192, R238 ;  /* 0x000000c07dee7223 */ /* 0x000fe200000100ee */
[----:B------:R-:W-:Y:S05]  /*3160*/  @P2 BRA `(.L_x_10227) ;  /* 0x000000b000002947 */ /* 0x000fea0003800000 */
[----:B0-----:R-:W-:Y:S01]  /*3170*/  ULDC UR30, c[0x0][0x174] ;  /* 0x00005d00001e7ab9 */ /* 0x001fe20000000800 */
        /* <DEDUP_REMOVED lines=10> */
.L_x_10227:
[----:B0-----:R-:W-:Y:S05]  /*3220*/  BSYNC B0 ;  /* 0x0000000000007941 */ /* 0x001fea0003800000 */
.L_x_10226:
[----:B------:R0:W2:Y:S01]  /*3230*/  @!P3 LDG.E.64 R12, [R14.64+0x8] ;  /* 0x0000081c0e0cb981 */ /* 0x0000a2000c1e1b00 */
[----:B------:R-:W-:Y:S02]  /*3240*/  FFMA.FTZ R237, R125, R194, R237 ;  /* 0x000000c27ded7223 */ /* 0x000fe400000100ed */
[----:B------:R-:W-:Y:S01]  /*3250*/  FADD.FTZ R206, R198, R209 ;  /* 0x000000d1c6ce7221 */ /* 0x000fe20000010000 */
[----:B------:R-:W3:Y:S01]  /*3260*/  SHFL.UP PT, R205, R236, 0x1, RZ ;  /* 0x04200000eccd7989 */ /* 0x000ee200000e00ff */
[----:B------:R-:W-:-:S03]  /*3270*/  FFMA.FTZ R213, -R158, R230, -R207 ;  /* 0x000000e69ed57223 */ /* 0x000fc600000109cf */
[----:B------:R-:W4:Y:S04]  /*3280*/  SHFL.UP PT, R211, R238, 0x1, RZ ;  /* 0x04200000eed37989 */ /* 0x000f2800000e00ff */
[----:B------:R-:W5:Y:S04]  /*3290*/  SHFL.UP PT, R209, R237, 0x1, RZ ;  /* 0x04200000edd17989 */ /* 0x000f6800000e00ff */
[----:B------:R-:W1:Y:S01]  /*32a0*/  SHFL.UP PT, R207, R204, 0x1, RZ ;  /* 0x04200000cccf7989 */ /* 0x000e6200000e00ff */
[----:B------:R-:W-:Y:S02]  /*32b0*/  FADD.FTZ R213, -R196, R213 ;  /* 0x000000d5c4d57221 */ /* 0x000fe40000010100 */
[----:B------:R-:W-:-:S02]  /*32c0*/  FMUL.FTZ R210, R156, -R206 ;  /* 0x800000ce9cd27220 */ /* 0x000fc40000410000 */
[-C--:B------:R-:W-:Y:S02]  /*32d0*/  FMUL.FTZ R208, R156, -R213.reuse ;  /* 0x800000d59cd07220 */ /* 0x080fe40000410000 */
[----:B------:R-:W-:Y:S02]  /*32e0*/  FFMA.FTZ R210, R157, R213, R210 ;  /* 0x000000d59dd27223 */ /* 0x000fe400000100d2 */
[----:B------:R-:W-:Y:S02]  /*32f0*/  FMUL.FTZ R229, R29, R21 ;  /* 0x000000151de57220 */ /* 0x000fe40000410000 */
[----:B------:R-:W-:Y:S02]  /*3300*/  FFMA.FTZ R213, R157, R206, -R208 ;  /* 0x000000ce9dd57223 */ /* 0x000fe400000108d0 */
[----:B------:R-:W-:Y:S02]  /*3310*/  FMUL.FTZ R228, R29, R20 ;  /* 0x000000141de47220 */ /* 0x000fe40000410000 */
[----:B------:R-:W-:Y:S01]  /*3320*/  FADD.FTZ R210, -R229, R210 ;  /* 0x000000d2e5d27221 */ /* 0x000fe20000010100 */
[----:B------:R-:W-:Y:S01]  /*3330*/  ISETP.GE.AND P3, PT, R94, 0x1, PT ;  /* 0x000000015e00780c */ /* 0x000fe20003f66270 */
[----:B------:R-:W-:-:S02]  /*3340*/  FADD.FTZ R206, R228, R213 ;  /* 0x000000d5e4ce7221 */ /* 0x000fc40000010000 */
[C---:B0-----:R-:W-:Y:S02]  /*3350*/  FMUL.FTZ R15, R129.reuse, -R210 ;  /* 0x800000d2810f7220 */ /* 0x041fe40000410000 */
[C---:B---3--:R-:W-:Y:S02]  /*3360*/  FMUL.FTZ R14, R204.reuse, R205 ;  /* 0x000000cdcc0e7220 */ /* 0x048fe40000410000 */
[-C--:B------:R-:W-:Y:S02]  /*3370*/  FMUL.FTZ R212, R129, -R206.reuse ;  /* 0x800000ce81d47220 */ /* 0x080fe40000410000 */
[----:B------:R-:W-:Y:S02]  /*3380*/  FFMA.FTZ R208, R131, R206, -R15 ;  /* 0x000000ce83d07223 */ /* 0x000fe4000001080f */
[C---:B----4-:R-:W-:Y:S02]  /*3390*/  FMUL.FTZ R15, R204.reuse, R211 ;  /* 0x000000d3cc0f7220 */ /* 0x050fe40000410000 */
[----:B-----5:R-:W-:-:S02]  /*33a0*/  FMUL.FTZ R206, R204, R209 ;  /* 0x000000d1ccce7220 */ /* 0x020fc40000410000 */
[C---:B-1----:R-:W-:Y:S02]  /*33b0*/  FFMA.FTZ R213, R236.reuse, R207, R14 ;  /* 0x000000cfecd57223 */ /* 0x042fe4000001000e */
[----:B------:R-:W-:Y:S02]  /*33c0*/  FFMA.FTZ R14, R236, R209, -R15 ;  /* 0x000000d1ec0e7223 */ /* 0x000fe4000001080f */
[----:B------:R-:W-:Y:S02]  /*33d0*/  FMUL.FTZ R207, R204, R207 ;  /* 0x000000cfcccf7220 */ /* 0x000fe40000410000 */
[----:B------:R-:W-:Y:S02]  /*33e0*/  FFMA.FTZ R211, R236, R211, R206 ;  /* 0x000000d3ecd37223 */ /* 0x000fe400000100ce */
[----:B------:R-:W-:Y:S02]  /*33f0*/  @P3 FADD.FTZ R237, R237, R14 ;  /* 0x0000000eeded3221 */ /* 0x000fe40000010000 */
[----:B------:R-:W-:-:S02]  /*3400*/  @P3 FADD.FTZ R238, R238, R211 ;  /* 0x000000d3eeee3221 */ /* 0x000fc40000010000 */
[----:B------:R-:W-:Y:S01]  /*3410*/  @P3 FFMA.FTZ R236, R236, R205, -R207 ;  /* 0x000000cdecec3223 */ /* 0x000fe200000108cf */
[----:B------:R-:W-:Y:S01]  /*3420*/  FSEL R213, R204, R213, !P3 ;  /* 0x000000d5ccd57208 */ /* 0x000fe20005800000 */
[----:B------:R-:W-:Y:S01]  /*3430*/  FFMA.FTZ R215, R131, R210, R212 ;  /* 0x000000d283d77223 */ /* 0x000fe200000100d4 */
[----:B------:R-:W0:Y:S01]  /*3440*/  SHFL.UP PT, R204, R237, 0x2, RZ ;  /* 0x04400000edcc7989 */ /* 0x000e2200000e00ff */
[C---:B------:R-:W-:Y:S02]  /*3450*/  FMUL.FTZ R227, R30.reuse, R20 ;  /* 0x000000141ee37220 */ /* 0x040fe40000410000 */
[----:B------:R-:W-:Y:S01]  /*3460*/  FMUL.FTZ R226, R30, R21 ;  /* 0x000000151ee27220 */ /* 0x000fe20000410000 */
[----:B------:R-:W1:Y:S01]  /*3470*/  SHFL.UP PT, R205, R238, 0x2, RZ ;  /* 0x04400000eecd7989 */ /* 0x000e6200000e00ff */
[----:B------:R-:W-:-:S03]  /*3480*/  FADD.FTZ R208, R227, R208 ;  /* 0x000000d0e3d07221 */ /* 0x000fc60000010000 */
[----:B------:R-:W3:Y:S01]  /*3490*/  SHFL.UP PT, R14, R236, 0x2, RZ ;  /* 0x04400000ec0e7989 */ /* 0x000ee200000e00ff */
[----:B------:R-:W-:-:S03]  /*34a0*/  FADD.FTZ R215, -R226, R215 ;  /* 0x000000d7e2d77221 */ /* 0x000fc60000010100 */
[----:B------:R-:W4:Y:S01]  /*34b0*/  SHFL.UP PT, R15, R213, 0x2, RZ ;  /* 0x04400000d50f7989 */ /* 0x000f2200000e00ff */
[CC--:B------:R-:W-:Y:S02]  /*34c0*/  FMUL.FTZ R206, R132.reuse, -R215.reuse ;  /* 0x800000d784ce7220 */ /* 0x0c0fe40000410000 */
[-C--:B------:R-:W-:Y:S02]  /*34d0*/  FMUL.FTZ R210, R132, -R208.reuse ;  /* 0x800000d084d27220 */ /* 0x080fe40000410000 */
[C---:B------:R-:W-:Y:S02]  /*34e0*/  FFMA.FTZ R207, R133.reuse, R208, -R206 ;  /* 0x000000d085cf7223 */ /* 0x040fe400000108ce */
[----:B------:R-:W-:Y:S02]  /*34f0*/  FFMA.FTZ R210, R133, R215, R210 ;  /* 0x000000d785d27223 */ /* 0x000fe400000100d2 */
[C---:B------:R-:W-:Y:S02]  /*3500*/  FMUL.FTZ R225, R31.reuse, R21 ;  /* 0x000000151fe17220 */ /* 0x040fe40000410000 */
[----:B------:R-:W-:-:S02]  /*3510*/  FMUL.FTZ R224, R31, R20 ;  /* 0x000000141fe07220 */ /* 0x000fc40000410000 */
[----:B------:R-:W-:Y:S02]  /*3520*/  FADD.FTZ R210, -R225, R210 ;  /* 0x000000d2e1d27221 */ /* 0x000fe40000010100 */
[----:B------:R-:W-:Y:S01]  /*3530*/  FADD.FTZ R207, R224, R207 ;  /* 0x000000cfe0cf7221 */ /* 0x000fe20000010000 */
[----:B------:R-:W-:Y:S01]  /*3540*/  ISETP.GE.AND P3, PT, R94, 0x2, PT ;  /* 0x000000025e00780c */ /* 0x000fe20003f66270 */
[CC--:B------:R-:W-:Y:S02]  /*3550*/  FMUL.FTZ R206, R134.reuse, -R210.reuse ;  /* 0x800000d286ce7220 */ /* 0x0c0fe40000410000 */
[-C--:B------:R-:W-:Y:S02]  /*3560*/  FMUL.FTZ R208, R134, -R207.reuse ;  /* 0x800000cf86d07220 */ /* 0x080fe40000410000 */
[C---:B------:R-:W-:Y:S02]  /*3570*/  FFMA.FTZ R211, R135.reuse, R207, -R206 ;  /* 0x000000cf87d37223 */ /* 0x040fe400000108ce */
[----:B------:R-:W-:-:S02]  /*3580*/  FFMA.FTZ R210, R135, R210, R208 ;  /* 0x000000d287d27223 */ /* 0x000fc400000100d0 */
[C---:B0-----:R-:W-:Y:S02]  /*3590*/  FMUL.FTZ R208, R213.reuse, R204 ;  /* 0x000000ccd5d07220 */ /* 0x041fe40000410000 */
[C---:B-1----:R-:W-:Y:S02]  /*35a0*/  FMUL.FTZ R209, R213.reuse, R205 ;  /* 0x000000cdd5d17220 */ /* 0x042fe40000410000 */
[C---:B---3--:R-:W-:Y:S02]  /*35b0*/  FMUL.FTZ R206, R213.reuse, R14 ;  /* 0x0000000ed5ce7220 */ /* 0x048fe40000410000 */
[----:B----4-:R-:W-:Y:S02]  /*35c0*/  FMUL.FTZ R207, R213, R15 ;  /* 0x0000000fd5cf7220 */ /* 0x010fe40000410000 */
[C---:B------:R-:W-:Y:S02]  /*35d0*/  FFMA.FTZ R205, R236.reuse, R205, R208 ;  /* 0x000000cdeccd7223 */ /* 0x040fe400000100d0 */
[----:B------:R-:W-:-:S02]  /*35e0*/  FFMA.FTZ R204, R236, R204, -R209 ;  /* 0x000000cceccc7223 */ /* 0x000fc400000108d1 */
[C---:B------:R-:W-:Y:S02]  /*35f0*/  FFMA.FTZ R206, R236.reuse, R15, R206 ;  /* 0x0000000fecce7223 */ /* 0x040fe400000100ce */
[----:B------:R-:W-:Y:S02]  /*3600*/  @P3 FFMA.FTZ R236, R236, R14, -R207 ;  /* 0x0000000eecec3223 */ /* 0x000fe400000108cf */
[----:B------:R-:W-:Y:S01]  /*3610*/  @P3 FADD.FTZ R238, R238, R205 ;  /* 0x000000cdeeee3221 */ /* 0x000fe20000010000 */
[----:B------:R-:W-:Y:S01]  /*3620*/  FSEL R14, R213, R206, !P3 ;  /* 0x000000ced50e7208 */ /* 0x000fe20005800000 */
[----:B------:R-:W-:Y:S02]  /*3630*/  @P3 FADD.FTZ R237, R237, R204 ;  /* 0x000000cceded3221 */ /* 0x000fe40000010000 */
[C---:B------:R-:W-:Y:S02]  /*3640*/  FMUL.FTZ R222, R32.reuse, R20 ;  /* 0x0000001420de7220 */ /* 0x040fe40000410000 */
[----:B------:R-:W-:Y:S01]  /*3650*/  FMUL.FTZ R223, R32, R21 ;  /* 0x0000001520df7220 */ /* 0x000fe20000410000 */
[----:B------:R-:W0:Y:S01]  /*3660*/  SHFL.UP PT, R207, R237, 0x4, RZ ;  /* 0x04800000edcf7989 */ /* 0x000e2200000e00ff */
[----:B------:R-:W-:-:S03]  /*3670*/  FADD.FTZ R211, R222, R211 ;  /* 0x000000d3ded37221 */ /* 0x000fc60000010000 */
[----:B------:R-:W1:Y:S01]  /*3680*/  SHFL.UP PT, R15, R236, 0x4, RZ ;  /* 0x04800000ec0f7989 */ /* 0x000e6200000e00ff */
[----:B------:R-:W-:-:S03]  /*3690*/  FADD.FTZ R210, -R223, R210 ;  /* 0x000000d2dfd27221 */ /* 0x000fc60000010100 */
[----:B------:R-:W3:Y:S01]  /*36a0*/  SHFL.UP PT, R209, R238, 0x4, RZ ;  /* 0x04800000eed17989 */ /* 0x000ee200000e00ff */
[----:B------:R-:W-:-:S03]  /*36b0*/  FMUL.FTZ R206, R158, -R16 ;  /* 0x800000109ece7220 */ /* 0x000fc60000410000 */
[----:B------:R-:W4:Y:S01]  /*36c0*/  SHFL.UP PT, R205, R14, 0x4, RZ ;  /* 0x048000000ecd7989 */ /* 0x000f2200000e00ff */
[----:B------:R-:W-:Y:S02]  /*36d0*/  FMUL.FTZ R204, R158, R17 ;  /* 0x000000119ecc7220 */ /* 0x000fe40000410000 */
[C---:B------:R-:W-:Y:S02]  /*36e0*/  FMUL.FTZ R212, R136.reuse, -R211 ;  /* 0x800000d388d47220 */ /* 0x040fe40000410000 */
[----:B------:R-:W-:Y:S02]  /*36f0*/  FMUL.FTZ R208, R136, -R210 ;  /* 0x800000d288d07220 */ /* 0x000fe40000410000 */
[C---:B------:R-:W-:Y:S02]  /*3700*/  FFMA.FTZ R206, R159.reuse, -R17, R206 ;  /* 0x800000119fce7223 */ /* 0x040fe400000100ce */
[----:B------:R-:W-:Y:S02]  /*3710*/  FFMA.FTZ R204, R159, R16, -R204 ;  /* 0x000000109fcc7223 */ /* 0x000fe400000108cc */
[----:B------:R-:W-:-:S02]  /*3720*/  FFMA.FTZ R212, R137, R210, R212 ;  /* 0x000000d289d47223 */ /* 0x000fc400000100d4 */
[----:B------:R-:W-:Y:S02]  /*3730*/  FMUL.FTZ R221, R33, R21 ;  /* 0x0000001521dd7220 */ /* 0x000fe40000410000 */
[----:B------:R-:W-:Y:S02]  /*3740*/  FFMA.FTZ R211, R137, R211, -R208 ;  /* 0x000000d389d37223 */ /* 0x000fe400000108d0 */
[----:B------:R-:W-:Y:S02]  /*3750*/  FMUL.FTZ R220, R33, R20 ;  /* 0x0000001421dc7220 */ /* 0x000fe40000410000 */
[C---:B------:R-:W-:Y:S02]  /*3760*/  FMUL.FTZ R208, R156.reuse, -R206 ;  /* 0x800000ce9cd07220 */ /* 0x040fe40000410000 */
[----:B------:R-:W-:Y:S02]  /*3770*/  FMUL.FTZ R210, R156, -R204 ;  /* 0x800000cc9cd27220 */ /* 0x000fe40000410000 */
[----:B------:R-:W-:-:S02]  /*3780*/  FADD.FTZ R212, -R221, R212 ;  /* 0x000000d4ddd47221 */ /* 0x000fc40000010100 */
[----:B------:R-:W-:Y:S01]  /*3790*/  FADD.FTZ R211, R220, R211 ;  /* 0x000000d3dcd37221 */ /* 0x000fe20000010000 */
[----:B------:R-:W-:Y:S01]  /*37a0*/  ISETP.GE.AND P3, PT, R94, 0x4, PT ;  /* 0x000000045e00780c */ /* 0x000fe20003f66270 */
        /* <DEDUP_REMOVED lines=11> */
[C---:B-1----:R-:W-:Y:S02]  /*3860*/  FMUL.FTZ R206, R14.reuse, R15 ;  /* 0x0000000f0ece7220 */ /* 0x042fe40000410000 */
[C---:B---3--:R-:W-:Y:S02]  /*3870*/  FMUL.FTZ R208, R14.reuse, R209 ;  /* 0x000000d10ed07220 */ /* 0x048fe40000410000 */
[----:B----4-:R-:W-:Y:S02]  /*3880*/  FMUL.FTZ R204, R14, R205 ;  /* 0x000000cd0ecc7220 */ /* 0x010fe40000410000 */
        /* <DEDUP_REMOVED lines=9> */
[----:B------:R-:W-:Y:S02]  /*3920*/  @P3 FADD.FTZ R237, R237, R208 ;  /* 0x000000d0eded3221 */ /* 0x000fe40000010000 */
[----:B------:R-:W-:-:S02]  /*3930*/  FADD.FTZ R214, -R219, R214 ;  /* 0x000000d6dbd67221 */ /* 0x000fc40000010100 */
[----:B------:R-:W-:Y:S01]  /*3940*/  FADD.FTZ R213, R218, R213 ;  /* 0x000000d5dad57221 */ /* 0x000fe20000010000 */
[----:B------:R-:W1:Y:S01]  /*3950*/  SHFL.UP PT, R205, R237, 0x8, RZ ;  /* 0x05000000edcd7989 */ /* 0x000e6200000e00ff */
[----:B------:R-:W-:-:S03]  /*3960*/  FMUL.FTZ R204, R132, -R212 ;  /* 0x800000d484cc7220 */ /* 0x000fc60000410000 */
[----:B------:R-:W3:Y:S01]  /*3970*/  SHFL.UP PT, R207, R238, 0x8, RZ ;  /* 0x05000000eecf7989 */ /* 0x000ee200000e00ff */
[----:B------:R-:W-:-:S03]  /*3980*/  FMUL.FTZ R206, R132, -R211 ;  /* 0x800000d384ce7220 */ /* 0x000fc60000410000 */
[----:B------:R-:W4:Y:S01]  /*3990*/  SHFL.UP PT, R209, R14, 0x8, RZ ;  /* 0x050000000ed17989 */ /* 0x000f2200000e00ff */
[CC--:B------:R-:W-:Y:S02]  /*39a0*/  FMUL.FTZ R208, R140.reuse, -R214.reuse ;  /* 0x800000d68cd07220 */ /* 0x0c0fe40000410000 */
[----:B------:R-:W-:Y:S02]  /*39b0*/  FMUL.FTZ R210, R140, -R213 ;  /* 0x800000d58cd27220 */ /* 0x000fe40000410000 */
[----:B------:R-:W-:Y:S02]  /*39c0*/  FFMA.FTZ R204, R133, R211, -R204 ;  /* 0x000000d385cc7223 */ /* 0x000fe400000108cc */
[C---:B------:R-:W-:Y:S02]  /*39d0*/  FFMA.FTZ R213, R141.reuse, R213, -R208 ;  /* 0x000000d58dd57223 */ /* 0x040fe400000108d0 */
[----:B------:R-:W-:Y:S02]  /*39e0*/  FFMA.FTZ R214, R141, R214, R210 ;  /* 0x000000d68dd67223 */ /* 0x000fe400000100d2 */
[----:B------:R-:W-:-:S02]  /*39f0*/  FFMA.FTZ R206, R133, R212, R206 ;  /* 0x000000d485ce7223 */ /* 0x000fc400000100ce */
[C---:B------:R-:W-:Y:S02]  /*3a00*/  FMUL.FTZ R216, R35.reuse, R20 ;  /* 0x0000001423d87220 */ /* 0x040fe40000410000 */
[C---:B------:R-:W-:Y:S02]  /*3a10*/  FMUL.FTZ R210, R134.reuse, -R204 ;  /* 0x800000cc86d27220 */ /* 0x040fe40000410000 */
[----:B------:R-:W-:Y:S02]  /*3a20*/  FMUL.FTZ R217, R35, R21 ;  /* 0x0000001523d97220 */ /* 0x000fe40000410000 */
[-C--:B------:R-:W-:Y:S02]  /*3a30*/  FMUL.FTZ R208, R134, -R206.reuse ;  /* 0x800000ce86d07220 */ /* 0x080fe40000410000 */
[----:B------:R-:W-:Y:S02]  /*3a40*/  FADD.FTZ R213, R216, R213 ;  /* 0x000000d5d8d57221 */ /* 0x000fe40000010000 */
[----:B------:R-:W-:-:S02]  /*3a50*/  FFMA.FTZ R210, R135, R206, R210 ;  /* 0x000000ce87d27223 */ /* 0x000fc400000100d2 */
[----:B------:R-:W-:Y:S02]  /*3a60*/  FADD.FTZ R214, -R217, R214 ;  /* 0x000000d6d9d67221 */ /* 0x000fe40000010100 */
[----:B------:R-:W-:Y:S02]  /*3a70*/  FFMA.FTZ R208, R135, R204, -R208 ;  /* 0x000000cc87d07223 */ /* 0x000fe400000108d0 */
[----:B------:R-:W-:Y:S01]  /*3a80*/  FMUL.FTZ R212, R142, -R213 ;  /* 0x800000d58ed47220 */ /* 0x000fe20000410000 */
[----:B------:R-:W-:Y:S01]  /*3a90*/  ISETP.GE.AND P3, PT, R94, 0x8, PT ;  /* 0x000000085e00780c */ /* 0x000fe20003f66270 */
[----:B------:R-:W-:Y:S02]  /*3aa0*/  FMUL.FTZ R204, R136, -R210 ;  /* 0x800000d288cc7220 */ /* 0x000fe40000410000 */
[-C--:B------:R-:W-:Y:S02]  /*3ab0*/  FFMA.FTZ R232, R143, R214.reuse, R212 ;  /* 0x000000d68fe87223 */ /* 0x080fe400000100d4 */
[----:B------:R-:W-:-:S02]  /*3ac0*/  FMUL.FTZ R206, R142, -R214 ;  /* 0x800000d68ece7220 */ /* 0x000fc40000410000 */
[-C--:B------:R-:W-:Y:S02]  /*3ad0*/  FFMA.FTZ R212, R137, R208.reuse, -R204 ;  /* 0x000000d089d47223 */ /* 0x080fe400000108cc */
[----:B0-----:R-:W-:Y:S02]  /*3ae0*/  FMUL.FTZ R204, R14, R15 ;  /* 0x0000000f0ecc7220 */ /* 0x001fe40000410000 */
[----:B------:R-:W-:Y:S02]  /*3af0*/  FFMA.FTZ R211, R143, R213, -R206 ;  /* 0x000000d58fd37223 */ /* 0x000fe400000108ce */
[----:B------:R-:W-:Y:S02]  /*3b00*/  FMUL.FTZ R214, R136, -R208 ;  /* 0x800000d088d67220 */ /* 0x000fe40000410000 */
[C---:B-1----:R-:W-:Y:S02]  /*3b10*/  FMUL.FTZ R208, R14.reuse, R205 ;  /* 0x000000cd0ed07220 */ /* 0x042fe40000410000 */
[----:B---3--:R-:W-:-:S02]  /*3b20*/  FMUL.FTZ R206, R14, R207 ;  /* 0x000000cf0ece7220 */ /* 0x008fc40000410000 */
[-C--:B----4-:R-:W-:Y:S02]  /*3b30*/  FFMA.FTZ R213, R236, R209.reuse, R204 ;  /* 0x000000d1ecd57223 */ /* 0x090fe400000100cc */
[----:B------:R-:W-:Y:S02]  /*3b40*/  FMUL.FTZ R209, R14, R209 ;  /* 0x000000d10ed17220 */ /* 0x000fe40000410000 */
[C---:B------:R-:W-:Y:S02]  /*3b50*/  FFMA.FTZ R207, R236.reuse, R207, R208 ;  /* 0x000000cfeccf7223 */ /* 0x040fe400000100d0 */
[C---:B------:R-:W-:Y:S02]  /*3b60*/  FFMA.FTZ R206, R236.reuse, R205, -R206 ;  /* 0x000000cdecce7223 */ /* 0x040fe400000108ce */
[----:B------:R-:W-:Y:S01]  /*3b70*/  @P3 FFMA.FTZ R236, R236, R15, -R209 ;  /* 0x0000000fecec3223 */ /* 0x000fe200000108d1 */
[----:B------:R-:W-:Y:S01]  /*3b80*/  FSEL R14, R14, R213, !P3 ;  /* 0x000000d50e0e7208 */ /* 0x000fe20005800000 */
[----:B------:R-:W-:-:S02]  /*3b90*/  @P3 FADD.FTZ R238, R238, R207 ;  /* 0x000000cfeeee3221 */ /* 0x000fc40000010000 */
[----:B------:R-:W-:Y:S01]  /*3ba0*/  @P3 FADD.FTZ R237, R237, R206 ;  /* 0x000000ceeded3221 */ /* 0x000fe20000010000 */
[----:B------:R-:W0:Y:S01]  /*3bb0*/  SHFL.UP PT, R15, R236, 0x10, RZ ;  /* 0x06000000ec0f7989 */ /* 0x000e2200000e00ff */
[----:B------:R-:W-:-:S03]  /*3bc0*/  FFMA.FTZ R210, R137, R210, R214 ;  /* 0x000000d289d27223 */ /* 0x000fc600000100d6 */
[----:B------:R-:W1:Y:S04]  /*3bd0*/  SHFL.UP PT, R205, R238, 0x10, RZ ;  /* 0x06000000eecd7989 */ /* 0x000e6800000e00ff */
[----:B------:R-:W3:Y:S04]  /*3be0*/  SHFL.UP PT, R213, R14, 0x10, RZ ;  /* 0x060000000ed57989 */ /* 0x000ee800000e00ff */
[----:B------:R-:W4:Y:S01]  /*3bf0*/  SHFL.UP PT, R209, R237, 0x10, RZ ;  /* 0x06000000edd17989 */ /* 0x000f2200000e00ff */
[----:B------:R-:W-:Y:S02]  /*3c00*/  FMUL.FTZ R215, R36, R21 ;  /* 0x0000001524d77220 */ /* 0x000fe40000410000 */
[----:B------:R-:W-:-:S02]  /*3c10*/  FMUL.FTZ R204, R138, -R210 ;  /* 0x800000d28acc7220 */ /* 0x000fc40000410000 */
[----:B------:R-:W-:Y:S02]  /*3c20*/  FMUL.FTZ R214, R36, R20 ;  /* 0x0000001424d67220 */ /* 0x000fe40000410000 */
[----:B------:R-:W-:Y:S02]  /*3c30*/  FADD.FTZ R232, -R215, R232 ;  /* 0x000000e8d7e87221 */ /* 0x000fe40000010100 */
[-C--:B------:R-:W-:Y:S02]  /*3c40*/  FMUL.FTZ R206, R138, -R212.reuse ;  /* 0x800000d48ace7220 */ /* 0x080fe40000410000 */
[----:B------:R-:W-:Y:S02]  /*3c50*/  FFMA.FTZ R204, R139, R212, -R204 ;  /* 0x000000d48bcc7223 */ /* 0x000fe400000108cc */
[----:B------:R-:W-:Y:S02]  /*3c60*/  FADD.FTZ R211, R214, R211 ;  /* 0x000000d3d6d37221 */ /* 0x000fe40000010000 */
[----:B------:R-:W-:-:S02]  /*3c70*/  FMUL.FTZ R208, R144, -R232 ;  /* 0x800000e890d07220 */ /* 0x000fc40000410000 */
[----:B------:R-:W-:Y:S02]  /*3c80*/  FFMA.FTZ R206, R139, R210, R206 ;  /* 0x000000d28bce7223 */ /* 0x000fe400000100ce */
[----:B------:R-:W-:Y:S01]  /*3c90*/  FMUL.FTZ R210, R140, -R204 ;  /* 0x800000cc8cd27220 */ /* 0x000fe20000410000 */
[----:B------:R-:W-:Y:S01]  /*3ca0*/  ISETP.GE.AND P3, PT, R94, 0x10, PT ;  /* 0x000000105e00780c */ /* 0x000fe20003f66270 */
[-C--:B------:R-:W-:Y:S02]  /*3cb0*/  FFMA.FTZ R207, R145, R211.reuse, -R208 ;  /* 0x000000d391cf7223 */ /* 0x080fe400000108d0 */
[-C--:B------:R-:W-:Y:S02]  /*3cc0*/  FMUL.FTZ R208, R140, -R206.reuse ;  /* 0x800000ce8cd07220 */ /* 0x080fe40000410000 */
[----:B------:R-:W-:Y:S02]  /*3cd0*/  FFMA.FTZ R210, R141, R206, R210 ;  /* 0x000000ce8dd27223 */ /* 0x000fe400000100d2 */
[----:B------:R-:W-:-:S02]  /*3ce0*/  FMUL.FTZ R211, R144, -R211 ;  /* 0x800000d390d37220 */ /* 0x000fc40000410000 */
[----:B0-----:R-:W-:Y:S02]  /*3cf0*/  FMUL.FTZ R233, R14, R15 ;  /* 0x0000000f0ee97220 */ /* 0x001fe40000410000 */
[----:B------:R-:W-:Y:S02]  /*3d00*/  FFMA.FTZ R208, R141, R204, -R208 ;  /* 0x000000cc8dd07223 */ /* 0x000fe400000108d0 */
[----:B------:R-:W-:Y:S02]  /*3d10*/  FMUL.FTZ R204, R142, -R210 ;  /* 0x800000d28ecc7220 */ /* 0x000fe40000410000 */
[----:B------:R-:W-:Y:S02]  /*3d20*/  FFMA.FTZ R234, R145, R232, R211 ;  /* 0x000000e891ea7223 */ /* 0x000fe400000100d3 */
[----:B-1----:R-:W-:Y:S02]  /*3d30*/  FMUL.FTZ R232, R14, R205 ;  /* 0x000000cd0ee87220 */ /* 0x002fe40000410000 */
[----:B---3--:R-:W-:-:S02]  /*3d40*/  FFMA.FTZ R233, R236, R213, R233 ;  /* 0x000000d5ece97223 */ /* 0x008fc400000100e9 */
[----:B----4-:R-:W-:Y:S02]  /*3d50*/  FMUL.FTZ R235, R14, R209 ;  /* 0x000000d10eeb7220 */ /* 0x010fe40000410000 */
[-C--:B------:R-:W-:Y:S02]  /*3d60*/  FMUL.FTZ R206, R142, -R208.reuse ;  /* 0x800000d08ece7220 */ /* 0x080fe40000410000 */
[----:B------:R-:W-:Y:S02]  /*3d70*/  FMUL.FTZ R213, R14, R213 ;  /* 0x000000d50ed57220 */ /* 0x000fe40000410000 */
[----:B------:R-:W-:Y:S02]  /*3d80*/  FFMA.FTZ R204, R143, R208, -R204 ;  /* 0x000000d08fcc7223 */ /* 0x000fe400000108cc */
[----:B------:R-:W-:Y:S02]  /*3d90*/  FMUL.FTZ R212, R37, R20 ;  /* 0x0000001425d47220 */ /* 0x000fe40000410000 */
[----:B------:R-:W-:-:S02]  /*3da0*/  FFMA.FTZ R232, R236, R209, -R232 ;  /* 0x000000d1ece87223 */ /* 0x000fc400000108e8 */
[C---:B------:R-:W-:Y:S02]  /*3db0*/  FFMA.FTZ R235, R236.reuse, R205, R235 ;  /* 0x000000cdeceb7223 */ /* 0x040fe400000100eb */
[----:B------:R-:W-:Y:S02]  /*3dc0*/  FFMA.FTZ R206, R143, R210, R206 ;  /* 0x000000d28fce7223 */ /* 0x000fe400000100ce */
[----:B------:R-:W-:Y:S02]  /*3dd0*/  @P3 FFMA.FTZ R236, R236, R15, -R213 ;  /* 0x0000000fecec3223 */ /* 0x000fe400000108d5 */
[----:B------:R-:W-:Y:S02]  /*3de0*/  FMUL.FTZ R213, R37, R21 ;  /* 0x0000001525d57220 */ /* 0x000fe40000410000 */
        /* <DEDUP_REMOVED lines=9> */
[C---:B------:R-:W-:Y:S02]  /*3e80*/  FMUL.FTZ R211, R38.reuse, R21 ;  /* 0x0000001526d37220 */ /* 0x040fe40000410000 */
[----:B------:R-:W-:Y:S02]  /*3e90*/  FFMA.FTZ R207, R147, R207, -R204 ;  /* 0x000000cf93cf7223 */ /* 0x000fe400000108cc */
[----:B------:R-:W-:Y:S02]  /*3ea0*/  FMUL.FTZ R210, R38, R20 ;  /* 0x0000001426d27220 */ /* 0x000fe40000410000 */
[----:B------:R-:W-:Y:S02]  /*3eb0*/  FADD.FTZ R234, -R211, R234 ;  /* 0x000000ead3ea7221 */ /* 0x000fe40000010100 */
[----:B------:R-:W-:-:S02]  /*3ec0*/  FMUL.FTZ R204, R146, -R205 ;  /* 0x800000cd92cc7220 */ /* 0x000fc40000410000 */
[----:B------:R-:W-:Y:S02]  /*3ed0*/  FADD.FTZ R207, R210, R207 ;  /* 0x000000cfd2cf7221 */ /* 0x000fe40000010000 */
[----:B------:R-:W-:Y:S02]  /*3ee0*/  FMUL.FTZ R208, R148, -R234 ;  /* 0x800000ea94d07220 */ /* 0x000fe40000410000 */
[-C--:B------:R-:W-:Y:S02]  /*3ef0*/  FMUL.FTZ R206, R146, -R15.reuse ;  /* 0x8000000f92ce7220 */ /* 0x080fe40000410000 */
[----:B------:R-:W-:Y:S02]  /*3f00*/  FFMA.FTZ R204, R147, R15, -R204 ;  /* 0x0000000f93cc7223 */ /* 0x000fe400000108cc */
[-C--:B------:R-:W-:Y:S02]  /*3f10*/  FMUL.FTZ R15, R148, -R207.reuse ;  /* 0x800000cf940f7220 */ /* 0x080fe40000410000 */
[----:B------:R-:W-:-:S02]  /*3f20*/  FFMA.FTZ R207, R149, R207, -R208 ;  /* 0x000000cf95cf7223 */ /* 0x000fc400000108d0 */
[----:B------:R-:W-:Y:S02]  /*3f30*/  FMUL.FTZ R208, R39, R20 ;  /* 0x0000001427d07220 */ /* 0x000fe40000410000 */
[----:B------:R-:W-:Y:S02]  /*3f40*/  FFMA.FTZ R206, R147, R205, R206 ;  /* 0x000000cd93ce7223 */ /* 0x000fe400000100ce */
[----:B------:R-:W-:Y:S02]  /*3f50*/  FFMA.FTZ R234, R149, R234, R15 ;  /* 0x000000ea95ea7223 */ /* 0x000fe4000001000f */
[----:B------:R-:W-:Y:S02]  /*3f60*/  FMUL.FTZ R205, R148, -R204 ;  /* 0x800000cc94cd7220 */ /* 0x000fe40000410000 */
[----:B------:R-:W-:Y:S02]  /*3f70*/  FMUL.FTZ R209, R39, R21 ;  /* 0x0000001527d17220 */ /* 0x000fe40000410000 */
[----:B------:R-:W-:-:S02]  /*3f80*/  FADD.FTZ R207, R208, R207 ;  /* 0x000000cfd0cf7221 */ /* 0x000fc40000010000 */
[-C--:B------:R-:W-:Y:S02]  /*3f90*/  FMUL.FTZ R15, R148, -R206.reuse ;  /* 0x800000ce940f7220 */ /* 0x080fe40000410000 */
[----:B------:R-:W-:Y:S02]  /*3fa0*/  FFMA.FTZ R205, R149, R206, R205 ;  /* 0x000000ce95cd7223 */ /* 0x000fe400000100cd */
[----:B------:R-:W-:Y:S02]  /*3fb0*/  FADD.FTZ R234, -R209, R234 ;  /* 0x000000ead1ea7221 */ /* 0x000fe40000010100 */
[C---:B------:R-:W-:Y:S02]  /*3fc0*/  FMUL.FTZ R206, R150.reuse, -R207 ;  /* 0x800000cf96ce7220 */ /* 0x040fe40000410000 */
[----:B------:R-:W-:Y:S02]  /*3fd0*/  FFMA.FTZ R15, R149, R204, -R15 ;  /* 0x000000cc950f7223 */ /* 0x000fe4000001080f */
[----:B------:R-:W-:-:S02]  /*3fe0*/  FMUL.FTZ R204, R150, -R234 ;  /* 0x800000ea96cc7220 */ /* 0x000fc40000410000 */
[C---:B------:R-:W-:Y:S02]  /*3ff0*/  FFMA.FTZ R234, R151.reuse, R234, R206 ;  /* 0x000000ea97ea7223 */ /* 0x040fe400000100ce */
[C---:B------:R-:W-:Y:S02]  /*4000*/  FMUL.FTZ R206, R150.reuse, -R15 ;  /* 0x8000000f96ce7220 */ /* 0x040fe40000410000 */
[C---:B------:R-:W-:Y:S02]  /*4010*/  FFMA.FTZ R239, R151.reuse, R207, -R204 ;  /* 0x000000cf97ef7223 */ /* 0x040fe400000108cc */
[-C--:B------:R-:W-:Y:S02]  /*4020*/  FMUL.FTZ R204, R150, -R205.reuse ;  /* 0x800000cd96cc7220 */ /* 0x080fe40000410000 */
[----:B------:R-:W-:Y:S02]  /*4030*/  FFMA.FTZ R205, R151, R205, R206 ;  /* 0x000000cd97cd7223 */ /* 0x000fe400000100ce */
[----:B------:R-:W-:-:S02]  /*4040*/  FMUL.FTZ R207, R40, R21 ;  /* 0x0000001528cf7220 */ /* 0x000fc40000410000 */
[----:B------:R-:W-:Y:S02]  /*4050*/  FMUL.FTZ R206, R40, R20 ;  /* 0x0000001428ce7220 */ /* 0x000fe40000410000 */
[----:B------:R-:W-:Y:S02]  /*4060*/  FADD.FTZ R234, -R207, R234 ;  /* 0x000000eacfea7221 */ /* 0x000fe40000010100 */
[----:B------:R-:W-:Y:S02]  /*4070*/  FADD.FTZ R239, R206, R239 ;  /* 0x000000efceef7221 */ /* 0x000fe40000010000 */
[----:B------:R-:W-:Y:S02]  /*4080*/  FFMA.FTZ R204, R151, R15, -R204 ;  /* 0x0000000f97cc7223 */ /* 0x000fe400000108cc */
[C---:B------:R-:W-:Y:S02]  /*4090*/  FMUL.FTZ R240, R152.reuse, -R234 ;  /* 0x800000ea98f07220 */ /* 0x040fe40000410000 */
[----:B------:R-:W-:-:S02]  /*40a0*/  FMUL.FTZ R15, R152, -R239 ;  /* 0x800000ef980f7220 */ /* 0x000fc40000410000 */
[C---:B------:R-:W-:Y:S02]  /*40b0*/  FFMA.FTZ R239, R153.reuse, R239, -R240 ;  /* 0x000000ef99ef7223 */ /* 0x040fe400000108f0 */
[C---:B------:R-:W-:Y:S02]  /*40c0*/  FFMA.FTZ R240, R153.reuse, R234, R15 ;  /* 0x000000ea99f07223 */ /* 0x040fe4000001000f */
[CC--:B------:R-:W-:Y:S02]  /*40d0*/  FMUL.FTZ R234, R152.reuse, -R204.reuse ;  /* 0x800000cc98ea7220 */ /* 0x0c0fe40000410000 */
[-C--:B------:R-:W-:Y:S02]  /*40e0*/  FMUL.FTZ R15, R152, -R205.reuse ;  /* 0x800000cd980f7220 */ /* 0x080fe40000410000 */
[C---:B------:R-:W-:Y:S02]  /*40f0*/  FFMA.FTZ R234, R153.reuse, R205, R234 ;  /* 0x000000cd99ea7223 */ /* 0x040fe400000100ea */
[----:B------:R-:W-:-:S02]  /*4100*/  FFMA.FTZ R15, R153, R204, -R15 ;  /* 0x000000cc990f7223 */ /* 0x000fc4000001080f */
[C---:B------:R-:W-:Y:S02]  /*4110*/  FMUL.FTZ R205, R41.reuse, R21 ;  /* 0x0000001529cd7220 */ /* 0x040fe40000410000 */
[----:B------:R-:W-:Y:S02]  /*4120*/  FMUL.FTZ R204, R41, R20 ;  /* 0x0000001429cc7220 */ /* 0x000fe40000410000 */
[----:B------:R-:W-:Y:S02]  /*4130*/  FADD.FTZ R240, -R205, R240 ;  /* 0x000000f0cdf07221 */ /* 0x000fe40000010100 */
[----:B------:R-:W-:Y:S02]  /*4140*/  FADD.FTZ R239, R204, R239 ;  /* 0x000000efccef7221 */ /* 0x000fe40000010000 */
[C---:B------:R-:W-:Y:S02]  /*4150*/  FMUL.FTZ R242, R154.reuse, -R240 ;  /* 0x800000f09af27220 */ /* 0x040fe40000410000 */
[----:B------:R-:W-:-:S02]  /*4160*/  FMUL.FTZ R241, R154, -R239 ;  /* 0x800000ef9af17220 */ /* 0x000fc40000410000 */
[C---:B------:R-:W-:Y:S02]  /*4170*/  FFMA.FTZ R243, R155.reuse, R239, -R242 ;  /* 0x000000ef9bf37223 */ /* 0x040fe400000108f2 */
[----:B------:R-:W-:Y:S01]  /*4180*/  FFMA.FTZ R242, R155, R240, R241 ;  /* 0x000000f09bf27223 */ /* 0x000fe200000100f1 */
[----:B------:R-:W-:Y:S01]  /*4190*/  FSEL R241, R14, R233, !P3 ;  /* 0x000000e90ef17208 */ /* 0x000fe20005800000 */
[----:B------:R-:W-:Y:S02]  /*41a0*/  @P3 FADD.FTZ R238, R238, R235 ;  /* 0x000000ebeeee3221 */ /* 0x000fe40000010000 */
[----:B------:R-:W-:Y:S01]  /*41b0*/  @P3 FADD.FTZ R237, R237, R232 ;  /* 0x000000e8eded3221 */ /* 0x000fe20000010000 */
[----:B------:R-:W-:Y:S01]  /*41c0*/  ISETP.NE.AND P3, PT, R109, 0x1f, PT ;  /* 0x0000001f6d00780c */ /* 0x000fe20003f65270 */
[C---:B------:R-:W-:Y:S02]  /*41d0*/  FMUL.FTZ R239, R154.reuse, -R15 ;  /* 0x8000000f9aef7220 */ /* 0x040fe40000410000 */
[----:B------:R-:W-:-:S02]  /*41e0*/  FMUL.FTZ R240, R154, -R234 ;  /* 0x800000ea9af07220 */ /* 0x000fc40000410000 */
[C---:B------:R-:W-:Y:S02]  /*41f0*/  FMUL.FTZ R232, R42.reuse, R20 ;  /* 0x000000142ae87220 */ /* 0x040fe40000410000 */
[----:B------:R-:W-:Y:S02]  /*4200*/  FMUL.FTZ R233, R42, R21 ;  /* 0x000000152ae97220 */ /* 0x000fe40000410000 */
[C---:B------:R-:W-:Y:S02]  /*4210*/  FFMA.FTZ R239, R155.reuse, R234, R239 ;  /* 0x000000ea9bef7223 */ /* 0x040fe400000100ef */
[----:B------:R-:W-:Y:S02]  /*4220*/  FFMA.FTZ R240, R155, R15, -R240 ;  /* 0x0000000f9bf07223 */ /* 0x000fe400000108f0 */
[----:B------:R-:W-:Y:S02]  /*4230*/  FADD.FTZ R235, R232, R243 ;  /* 0x000000f3e8eb7221 */ /* 0x000fe40000010000 */
[----:B------:R-:W-:Y:S01]  /*4240*/  FADD.FTZ R234, -R233, R242 ;  /* 0x000000f2e9ea7221 */ /* 0x000fe20000010100 */
[----:B--2---:R0:W1:Y:S01]  /*4250*/  SHFL.IDX PT, R21, R12, RZ, 0x1f ;  /* 0x00001fff0c157589 */ /* 0x00406200000e0000 */
[----:B------:R-:W-:Y:S03]  /*4260*/  BSSY B0, `(.L_x_10228) ;  /* 0x0000016000007945 */ /* 0x000fe60003800000 */
[----:B------:R0:W2:Y:S04]  /*4270*/  SHFL.IDX PT, R20, R13, RZ, 0x1f ;  /* 0x00001fff0d147589 */ /* 0x0000a800000e0000 */
[----:B------:R-:W3:Y:S04]  /*4280*/  SHFL.UP PT, R236, R236, 0x1, RZ ;  /* 0x04200000ecec7989 */ /* 0x000ee800000e00ff */
[----:B------:R-:W4:Y:S04]  /*4290*/  SHFL.UP PT, R241, R241, 0x1, RZ ;  /* 0x04200000f1f17989 */ /* 0x000f2800000e00ff */
[----:B------:R-:W0:Y:S04]  /*42a0*/  SHFL.UP PT, R237, R237, 0x1, RZ ;  /* 0x04200000eded7989 */ /* 0x000e2800000e00ff */
[----:B------:R-:W0:Y:S04]  /*42b0*/  SHFL.UP PT, R238, R238, 0x1, RZ ;  /* 0x04200000eeee7989 */ /* 0x000e2800000e00ff */
[----:B------:R0:W0:Y:S04]  /*42c0*/  SHFL.DOWN PT, R14, R240, 0x1, 0x1f ;  /* 0x08201f00f00e7f89 */ /* 0x00002800000e0000 */
[----:B------:R0:W0:Y:S04]  /*42d0*/  SHFL.DOWN PT, R242, R239, 0x1, 0x1f ;  /* 0x08201f00eff27f89 */ /* 0x00002800000e0000 */
[----:B------:R0:W0:Y:S04]  /*42e0*/  SHFL.DOWN PT, R12, R235, 0x1, 0x1f ;  /* 0x08201f00eb0c7f89 */ /* 0x00002800000e0000 */
[----:B------:R0:W0:Y:S01]  /*42f0*/  SHFL.DOWN PT, R244, R234, 0x1, 0x1f ;  /* 0x08201f00eaf47f89 */ /* 0x00002200000e0000 */
[----:B------:R-:W-:Y:S05]  /*4300*/  @!P3 BRA `(.L_x_10229) ;  /* 0x000000b00000b947 */ /* 0x000fea0003800000 */
[C---:B01234-:R-:W-:Y:S02]  /*4310*/  FMUL.FTZ R13, R239.reuse, R244 ;  /* 0x000000f4ef0d7220 */ /* 0x05ffe40000410000 */
[----:B------:R-:W-:-:S02]  /*4320*/  FMUL.FTZ R15, R239, R12 ;  /* 0x0000000cef0f7220 */ /* 0x000fc40000410000 */
[C---:B------:R-:W-:Y:S02]  /*4330*/  FFMA.FTZ R12, R240.reuse, R12, -R13 ;  /* 0x0000000cf00c7223 */ /* 0x040fe4000001080d */
[C---:B------:R-:W-:Y:S02]  /*4340*/  FMUL.FTZ R13, R239.reuse, R242 ;  /* 0x000000f2ef0d7220 */ /* 0x040fe40000410000 */
[-C--:B------:R-:W-:Y:S02]  /*4350*/  FMUL.FTZ R239, R239, R14.reuse ;  /* 0x0000000eefef7220 */ /* 0x080fe40000410000 */
[C---:B------:R-:W-:Y:S02]  /*4360*/  FFMA.FTZ R13, R240.reuse, R14, -R13 ;  /* 0x0000000ef00d7223 */ /* 0x040fe4000001080d */
[C---:B------:R-:W-:Y:S02]  /*4370*/  FFMA.FTZ R15, R240.reuse, R244, R15 ;  /* 0x000000f4f00f7223 */ /* 0x040fe4000001000f */
[----:B------:R-:W-:Y:S01]  /*4380*/  FFMA.FTZ R239, R240, R242, R239 ;  /* 0x000000f2f0ef7223 */ /* 0x000fe200000100ef */
[----:B------:R-:W-:Y:S01]  /*4390*/  MOV R240, R13 ;  /* 0x0000000d00f07202 */ /* 0x000fe20000000f00 */
[----:B------:R-:W-:-:S02]  /*43a0*/  FADD.FTZ R235, R235, R12 ;  /* 0x0000000cebeb7221 */ /* 0x000fc40000010000 */
[----:B------:R-:W-:Y:S02]  /*43b0*/  FADD.FTZ R234, R234, R15 ;  /* 0x0000000feaea7221 */ /* 0x000fe40000010000 */
.L_x_10229:
[----:B-1234-:R-:W-:Y:S05]  /*43c0*/  BSYNC B0 ;  /* 0x0000000000007941 */ /* 0x01efea0003800000 */
.L_x_10228:
[----:B0-----:R-:W-:Y:S01]  /*43d0*/  MOV R12, UR19 ;  /* 0x00000013000c7c02 */ /* 0x001fe20008000f00 */
[----:B------:R-:W-:Y:S01]  /*43e0*/  HFMA2.MMA R13, -RZ, RZ, 0, 0 ;  /* 0x00000000ff0d7435 */ /* 0x000fe200000001ff */
[----:B------:R-:W-:Y:S01]  /*43f0*/  USHF.L.U32 UR30, UR7, 0x4, URZ ;  /* 0x00000004071e7899 */ /* 0x000fe2000800063f */
[----:B------:R-:W-:Y:S01]  /*4400*/  CS2R R14, SRZ ;  /* 0x00000000000e7805 */ /* 0x000fe2000001ff00 */
[----:B------:R-:W-:Y:S01]  /*4410*/  ISETP.GE.OR P0, PT, R12, c[0x0][0x174], P0 ;  /* 0x00005d000c007a0c */ /* 0x000fe20000706670 */
[----:B------:R0:W1:Y:S01]  /*4420*/  SHFL.DOWN PT, R244, R240, 0x2, 0x1f ;  /* 0x08401f00f0f47f89 */ /* 0x00006200000e0000 */
[----:B------:R-:W-:Y:S01]  /*4430*/  MOV R12, 0x3f800000 ;  /* 0x3f800000000c7802 */ /* 0x000fe20000000f00 */
[----:B------:R-:W-:Y:S01]  /*4440*/  BSSY B0, `(.L_x_10230) ;  /* 0x0000012000007945 */ /* 0x000fe20003800000 */
[----:B------:R-:W-:Y:S01]  /*4450*/  ISETP.GT.U32.AND P3, PT, R109, 0x1d, PT ;  /* 0x0000001d6d00780c */ /* 0x000fe20003f64070 */
[----:B------:R0:W2:Y:S04]  /*4460*/  SHFL.DOWN PT, R246, R239, 0x2, 0x1f ;  /* 0x08401f00eff67f89 */ /* 0x0000a800000e0000 */
[----:B------:R0:W3:Y:S04]  /*4470*/  SHFL.DOWN PT, R242, R235, 0x2, 0x1f ;  /* 0x08401f00ebf27f89 */ /* 0x0000e800000e0000 */
[----:B------:R-:W4:Y:S04]  /*4480*/  @!P0 LDS.128 R12, [UR30+0x2e10] ;  /* 0x002e101eff0c8984 */ /* 0x000f280008000c00 */
[----:B------:R0:W0:Y:S01]  /*4490*/  SHFL.DOWN PT, R248, R234, 0x2, 0x1f ;  /* 0x08401f00eaf87f89 */ /* 0x00002200000e0000 */
[----:B------:R-:W-:Y:S05]  /*44a0*/  @P3 BRA `(.L_x_10231) ;  /* 0x000000b000003947 */ /* 0x000fea0003800000 */
[C---:B0-----:R-:W-:Y:S02]  /*44b0*/  FMUL.FTZ R243, R239.reuse, R248 ;  /* 0x000000f8eff37220 */ /* 0x041fe40000410000 */
        /* <DEDUP_REMOVED lines=10> */
.L_x_10231:
[----:B------:R-:W-:Y:S05]  /*4560*/  BSYNC B0 ;  /* 0x0000000000007941 */ /* 0x000fea0003800000 */
.L_x_10230:
[----:B------:R-:W-:Y:S01]  /*4570*/  ISETP.GT.U32.AND P0, PT, R109, 0x1b, PT ;  /* 0x0000001b6d00780c */ /* 0x000fe20003f04070 */
[----:B-1----:R1:W4:Y:S01]  /*4580*/  SHFL.DOWN PT, R244, R240, 0x4, 0x1f ;  /* 0x08801f00f0f47f89 */ /* 0x00232200000e0000 */
[----:B------:R-:W-:Y:S03]  /*4590*/  BSSY B0, `(.L_x_10232) ;  /* 0x0000010000007945 */ /* 0x000fe60003800000 */
[----:B--2---:R1:W2:Y:S04]  /*45a0*/  SHFL.DOWN PT, R246, R239, 0x4, 0x1f ;  /* 0x08801f00eff67f89 */ /* 0x0042a800000e0000 */
[----:B---3--:R1:W3:Y:S04]  /*45b0*/  SHFL.DOWN PT, R242, R235, 0x4, 0x1f ;  /* 0x08801f00ebf27f89 */ /* 0x0082e800000e0000 */
[----:B0-----:R1:W0:Y:S01]  /*45c0*/  SHFL.DOWN PT, R248, R234, 0x4, 0x1f ;  /* 0x08801f00eaf87f89 */ /* 0x00122200000e0000 */
        /* <DEDUP_REMOVED lines=12> */
.L_x_10233:
[----:B------:R-:W-:Y:S05]  /*4690*/  BSYNC B0 ;  /* 0x0000000000007941 */ /* 0x000fea0003800000 */
.L_x_10232:
[----:B------:R-:W-:Y:S01]  /*46a0*/  ISETP.GT.U32.AND P0, PT, R109, 0x17, PT ;  /* 0x000000176d00780c */ /* 0x000fe20003f04070 */
[----:B----4-:R4:W1:Y:S01]  /*46b0*/  SHFL.DOWN PT, R244, R240, 0x8, 0x1f ;  /* 0x09001f00f0f47f89 */ /* 0x01086200000e0000 */
        /* <DEDUP_REMOVED lines=16> */
.L_x_10235:
[----:B------:R-:W-:Y:S05]  /*47c0*/  BSYNC B0 ;  /* 0x0000000000007941 */ /* 0x000fea0003800000 */
.L_x_10234:
        /* <DEDUP_REMOVED lines=18> */
.L_x_10237:
[----:B------:R-:W-:Y:S05]  /*48f0*/  BSYNC B0 ;  /* 0x0000000000007941 */ /* 0x000fea0003800000 */
.L_x_10236:
[CC--:B------:R-:W-:Y:S01]  /*4900*/  FMUL.FTZ R109, R241.reuse, R21.reuse ;  /* 0x00000015f16d7220 */ /* 0x0c0fe20000410000 */
[----:B------:R-:W-:Y:S01]  /*4910*/  SHFL.DOWN PT, R243, R239, 0x1, 0x1f ;  /* 0x08201f00eff37f89 */ /* 0x000fe200000e0000 */
[-C--:B------:R-:W-:Y:S01]  /*4920*/  FMUL.FTZ R241, R241, R20.reuse ;  /* 0x00000014f1f17220 */ /* 0x080fe20000410000 */
[----:B------:R-:W-:Y:S01]  /*4930*/  ISETP.NE.AND P0, PT, R96, RZ, PT ;  /* 0x000000ff6000720c */ /* 0x000fe20003f05270 */
[C---:B------:R-:W-:Y:S01]  /*4940*/  FFMA.FTZ R109, R236.reuse, R20, R109 ;  /* 0x00000014ec6d7223 */ /* 0x040fe2000001006d */
[----:B------:R-:W-:Y:S01]  /*4950*/  SHFL.DOWN PT, R245, R235, 0x1, 0x1f ;  /* 0x08201f00ebf57f89 */ /* 0x000fe200000e0000 */
[----:B------:R-:W-:Y:S01]  /*4960*/  FFMA.FTZ R236, R236, R21, -R241 ;  /* 0x00000015ecec7223 */ /* 0x000fe200000108f1 */
[----:B------:R-:W-:Y:S01]  /*4970*/  ULDC UR31, c[0x0][0x168] ;  /* 0x00005a00001f7ab9 */ /* 0x000fe20000000800 */
[----:B------:R-:W-:Y:S01]  /*4980*/  @P1 FADD.FTZ R20, R238, R109 ;  /* 0x0000006dee141221 */ /* 0x000fe20000010000 */
[----:B------:R-:W-:Y:S01]  /*4990*/  SHFL.DOWN PT, R241, R240, 0x1, 0x1f ;  /* 0x08201f00f0f17f89 */ /* 0x000fe200000e0000 */
[----:B------:R-:W-:Y:S01]  /*49a0*/  @P1 FADD.FTZ R21, R237, R236 ;  /* 0x000000eced151221 */ /* 0x000fe20000010000 */
[----:B------:R-:W-:Y:S01]  /*49b0*/  BSSY B0, `(.L_x_10238) ;  /* 0x0000257000007945 */ /* 0x000fe20003800000 */
[C---:B------:R-:W-:Y:S01]  /*49c0*/  FMUL.FTZ R236, R3.reuse, R20 ;  /* 0x0000001403ec7220 */ /* 0x040fe20000410000 */
[----:B------:R-:W5:Y:S01]  /*49d0*/  SHFL.IDX PT, R238, R239, RZ, 0x1f ;  /* 0x00001fffefee7589 */ /* 0x000f6200000e0000 */
[----:B------:R-:W-:-:S02]  /*49e0*/  FMUL.FTZ R3, R3, R21 ;  /* 0x0000001503037220 */ /* 0x000fc40000410000 */
[C---:B------:R-:W-:Y:S01]  /*49f0*/  FFMA.FTZ R236, R2.reuse, R21, -R236 ;  /* 0x0000001502ec7223 */ /* 0x040fe200000108ec */
[----:B------:R-:W1:Y:S01]  /*4a00*/  SHFL.IDX PT, R109, R240, RZ, 0x1f ;  /* 0x00001ffff06d7589 */ /* 0x000e6200000e0000 */
[----:B---3--:R-:W-:Y:S02]  /*4a10*/  FFMA.FTZ R242, R2, R20, R3 ;  /* 0x0000001402f27223 */ /* 0x008fe40000010003 */
[----:B------:R-:W-:Y:S01]  /*4a20*/  FADD.FTZ R169, R169, R236 ;  /* 0x000000eca9a97221 */ /* 0x000fe20000010000 */
[----:B------:R-:W3:Y:S01]  /*4a30*/  SHFL.IDX PT, R21, R14, RZ, 0x1f ;  /* 0x00001fff0e157589 */ /* 0x000ee200000e0000 */
[----:B------:R-:W-:-:S03]  /*4a40*/  FADD.FTZ R167, R167, R242 ;  /* 0x000000f2a7a77221 */ /* 0x000fc60000010000 */
[----:B------:R3:W4:Y:S04]  /*4a50*/  SHFL.IDX PT, R20, R15, RZ, 0x1f ;  /* 0x00001fff0f147589 */ /* 0x00072800000e0000 */
[----:B-1--4-:R-:W-:Y:S01]  /*4a60*/  SHFL.IDX PT, R235, R235, RZ, 0x1f ;  /* 0x00001fffebeb7589 */ /* 0x012fe200000e0000 */
[C---:B-----5:R-:W-:Y:S02]  /*4a70*/  FMUL.FTZ R244, R238.reuse, R14 ;  /* 0x0000000eeef47220 */ /* 0x060fe40000410000 */
[CC--:B------:R-:W-:Y:S02]  /*4a80*/  FMUL.FTZ R2, R238.reuse, R15.reuse ;  /* 0x0000000fee027220 */ /* 0x0c0fe40000410000 */
[----:B------:R-:W-:Y:S02]  /*4a90*/  FFMA.FTZ R3, R109, R15, R244 ;  /* 0x0000000f6d037223 */ /* 0x000fe400000100f4 */
[----:B------:R-:W1:Y:S01]  /*4aa0*/  SHFL.DOWN PT, R244, R234, 0x1, 0x1f ;  /* 0x08201f00eaf47f89 */ /* 0x000e6200000e0000 */
[----:B------:R-:W-:-:S02]  /*4ab0*/  FMUL.FTZ R237, R238, R13 ;  /* 0x0000000deeed7220 */ /* 0x000fc40000410000 */
[----:B---3--:R-:W-:Y:S01]  /*4ac0*/  @P2 FMUL.FTZ R15, R243, R21 ;  /* 0x00000015f30f2220 */ /* 0x008fe20000410000 */
[----:B------:R-:W3:Y:S01]  /*4ad0*/  SHFL.IDX PT, R234, R234, RZ, 0x1f ;  /* 0x00001fffeaea7589 */ /* 0x000ee200000e0000 */
[----:B------:R-:W-:Y:S02]  /*4ae0*/  FMUL.FTZ R238, R238, R12 ;  /* 0x0000000ceeee7220 */ /* 0x000fe40000410000 */
[----:B------:R-:W-:Y:S02]  /*4af0*/  FFMA.FTZ R2, R109, R14, -R2 ;  /* 0x0000000e6d027223 */ /* 0x000fe40000010802 */
[----:B------:R-:W-:Y:S02]  /*4b00*/  @P2 FFMA.FTZ R15, R241, R20, R15 ;  /* 0x00000014f10f2223 */ /* 0x000fe4000001000f */
[----:B------:R-:W-:Y:S02]  /*4b10*/  FMUL.FTZ R14, R154, R169 ;  /* 0x000000a99a0e7220 */ /* 0x000fe40000410000 */
[----:B------:R-:W-:-:S02]  /*4b20*/  FFMA.FTZ R13, R109, R13, R238 ;  /* 0x0000000d6d0d7223 */ /* 0x000fc400000100ee */
[----:B------:R-:W-:Y:S02]  /*4b30*/  @P2 FMUL.FTZ R238, R243, R20 ;  /* 0x00000014f3ee2220 */ /* 0x000fe40000410000 */
[----:B------:R-:W-:Y:S02]  /*4b40*/  FFMA.FTZ R12, R109, R12, -R237 ;  /* 0x0000000c6d0c7223 */ /* 0x000fe400000108ed */
[----:B------:R-:W-:-:S04]  /*4b50*/  @P2 FFMA.FTZ R238, R241, R21, -R238 ;  /* 0x00000015f1ee2223 */ /* 0x000fc800000108ee */
[----:B------:R-:W-:Y:S02]  /*4b60*/  @P2 FADD.FTZ R21, R245, R238 ;  /* 0x000000eef5152221 */ /* 0x000fe40000010000 */
[----:B-1----:R-:W-:Y:S02]  /*4b70*/  @P2 FADD.FTZ R20, R244, R15 ;  /* 0x0000000ff4142221 */ /* 0x002fe40000010000 */
[-C--:B------:R-:W-:Y:S02]  /*4b80*/  FFMA.FTZ R15, R155, R167.reuse, R14 ;  /* 0x000000a79b0f7223 */ /* 0x080fe4000001000e */
[----:B------:R-:W-:Y:S02]  /*4b90*/  FMUL.FTZ R14, R154, R167 ;  /* 0x000000a79a0e7220 */ /* 0x000fe40000410000 */
[----:B------:R-:W-:Y:S02]  /*4ba0*/  FFMA.FTZ R168, R25, R168, R15 ;  /* 0x000000a819a87223 */ /* 0x000fe4000001000f */
[----:B------:R-:W-:-:S04]  /*4bb0*/  FFMA.FTZ R14, R155, R169, -R14 ;  /* 0x000000a99b0e7223 */ /* 0x000fc8000001080e */
[----:B------:R-:W-:Y:S02]  /*4bc0*/  FFMA.FTZ R237, R25, R170, R14 ;  /* 0x000000aa19ed7223 */ /* 0x000fe4000001000e */
[CC--:B------:R-:W-:Y:S02]  /*4bd0*/  FMUL.FTZ R14, R152.reuse, R168.reuse ;  /* 0x000000a8980e7220 */ /* 0x0c0fe40000410000 */
[-C--:B------:R-:W-:Y:S02]  /*4be0*/  FMUL.FTZ R15, R152, R237.reuse ;  /* 0x000000ed980f7220 */ /* 0x080fe40000410000 */
[C---:B------:R-:W-:Y:S02]  /*4bf0*/  FFMA.FTZ R14, R153.reuse, R237, -R14 ;  /* 0x000000ed990e7223 */ /* 0x040fe4000001080e */
[----:B------:R-:W-:Y:S02]  /*4c00*/  FFMA.FTZ R15, R153, R168, R15 ;  /* 0x000000a8990f7223 */ /* 0x000fe4000001000f */
[----:B------:R-:W-:-:S02]  /*4c10*/  FFMA.FTZ R189, R102, R189, R14 ;  /* 0x000000bd66bd7223 */ /* 0x000fc4000001000e */
[-C--:B------:R-:W-:Y:S02]  /*4c20*/  FMUL.FTZ R14, R20, -R17.reuse ;  /* 0x80000011140e7220 */ /* 0x080fe40000410000 */
[C---:B------:R-:W-:Y:S02]  /*4c30*/  FMUL.FTZ R17, R21.reuse, -R17 ;  /* 0x8000001115117220 */ /* 0x040fe40000410000 */
[----:B------:R-:W-:Y:S02]  /*4c40*/  FFMA.FTZ R109, R102, R165, R15 ;  /* 0x000000a5666d7223 */ /* 0x000fe4000001000f */
[----:B------:R-:W-:Y:S02]  /*4c50*/  FFMA.FTZ R15, R21, R16, -R14 ;  /* 0x00000010150f7223 */ /* 0x000fe4000001080e */
[----:B------:R-:W-:Y:S02]  /*4c60*/  FMUL.FTZ R165, R89, R24 ;  /* 0x0000001859a57220 */ /* 0x000fe40000410000 */
[----:B------:R-:W-:-:S02]  /*4c70*/  FFMA.FTZ R14, R20, R16, R17 ;  /* 0x00000010140e7223 */ /* 0x000fc40000010011 */
[C---:B------:R-:W-:Y:S02]  /*4c80*/  FFMA.FTZ R16, R42.reuse, R169, RZ ;  /* 0x000000a92a107223 */ /* 0x040fe400000100ff */
[----:B------:R-:W-:Y:S02]  /*4c90*/  FFMA.FTZ R17, R42, -R167, RZ ;  /* 0x800000a72a117223 */ /* 0x000fe400000100ff */
[----:B------:R-:W-:Y:S02]  /*4ca0*/  FMUL.FTZ R170, R90, R25 ;  /* 0x000000195aaa7220 */ /* 0x000fe40000410000 */
[-C--:B------:R-:W-:Y:S02]  /*4cb0*/  FFMA.FTZ R21, R22, -R165.reuse, R169 ;  /* 0x800000a516157223 */ /* 0x080fe400000100a9 */
[----:B------:R-:W-:Y:S02]  /*4cc0*/  FFMA.FTZ R20, R26, -R165, R167 ;  /* 0x800000a51a147223 */ /* 0x000fe400000100a7 */
[----:B------:R-:W-:-:S02]  /*4cd0*/  FFMA.FTZ R165, R41, R237, R16 ;  /* 0x000000ed29a57223 */ /* 0x000fc40000010010 */
[----:B------:R-:W-:Y:S02]  /*4ce0*/  FFMA.FTZ R167, R41, -R168, R17 ;  /* 0x800000a829a77223 */ /* 0x000fe40000010011 */
[-C--:B------:R-:W-:Y:S02]  /*4cf0*/  FFMA.FTZ R16, R27, -R170.reuse, R168 ;  /* 0x800000aa1b107223 */ /* 0x080fe400000100a8 */
[C---:B------:R-:W-:Y:S02]  /*4d00*/  FMUL.FTZ R168, R150.reuse, R109 ;  /* 0x0000006d96a87220 */ /* 0x040fe40000410000 */
[----:B------:R-:W-:Y:S02]  /*4d10*/  FFMA.FTZ R17, R23, -R170, R237 ;  /* 0x800000aa17117223 */ /* 0x000fe400000100ed */
[-C--:B------:R-:W-:Y:S02]  /*4d20*/  FMUL.FTZ R170, R150, R189.reuse ;  /* 0x000000bd96aa7220 */ /* 0x080fe40000410000 */
[----:B------:R-:W-:-:S02]  /*4d30*/  FFMA.FTZ R168, R151, R189, -R168 ;  /* 0x000000bd97a87223 */ /* 0x000fc400000108a8 */
[----:B------:R-:W-:Y:S02]  /*4d40*/  FFMA.FTZ R170, R151, R109, R170 ;  /* 0x0000006d97aa7223 */ /* 0x000fe400000100aa */
[C---:B------:R-:W-:Y:S02]  /*4d50*/  FFMA.FTZ R169, R99.reuse, R160, R168 ;  /* 0x000000a063a97223 */ /* 0x040fe400000100a8 */
[----:B------:R-:W-:Y:S02]  /*4d60*/  FFMA.FTZ R237, R99, R162, R170 ;  /* 0x000000a263ed7223 */ /* 0x000fe400000100aa */
[----:B------:R-:W-:Y:S02]  /*4d70*/  FMUL.FTZ R162, R87, R102 ;  /* 0x0000006657a27220 */ /* 0x000fe40000410000 */
[----:B------:R-:W-:Y:S02]  /*4d80*/  FMUL.FTZ R168, R148, R169 ;  /* 0x000000a994a87220 */ /* 0x000fe40000410000 */
[----:B------:R-:W-:-:S02]  /*4d90*/  FFMA.FTZ R236, R40, -R109, R167 ;  /* 0x8000006d28ec7223 */ /* 0x000fc400000100a7 */
[-C--:B------:R-:W-:Y:S02]  /*4da0*/  FFMA.FTZ R160, R104, -R162.reuse, R189 ;  /* 0x800000a268a07223 */ /* 0x080fe400000100bd */
[----:B------:R-:W-:Y:S02]  /*4db0*/  FFMA.FTZ R109, R100, -R162, R109 ;  /* 0x800000a2646d7223 */ /* 0x000fe4000001006d */
[-C--:B------:R-:W-:Y:S02]  /*4dc0*/  FMUL.FTZ R162, R148, R237.reuse ;  /* 0x000000ed94a27220 */ /* 0x080fe40000410000 */
[C---:B------:R-:W-:Y:S02]  /*4dd0*/  FFMA.FTZ R168, R149.reuse, R237, R168 ;  /* 0x000000ed95a87223 */ /* 0x040fe400000100a8 */
[----:B------:R-:W-:Y:S02]  /*4de0*/  FFMA.FTZ R162, R149, R169, -R162 ;  /* 0x000000a995a27223 */ /* 0x000fe400000108a2 */
[----:B------:R-:W-:-:S02]  /*4df0*/  FFMA.FTZ R239, R108, R163, R168 ;  /* 0x000000a36cef7223 */ /* 0x000fc400000100a8 */
[----:B------:R-:W-:Y:S02]  /*4e00*/  FMUL.FTZ R168, R88, R99 ;  /* 0x0000006358a87220 */ /* 0x000fe40000410000 */
[----:B------:R-:W-:Y:S02]  /*4e10*/  FFMA.FTZ R170, R40, R189, R165 ;  /* 0x000000bd28aa7223 */ /* 0x000fe400000100a5 */
[----:B------:R-:W-:Y:S02]  /*4e20*/  FFMA.FTZ R189, R108, R161, R162 ;  /* 0x000000a16cbd7223 */ /* 0x000fe400000100a2 */
[-C--:B------:R-:W-:Y:S02]  /*4e30*/  FFMA.FTZ R162, R97, -R168.reuse, R169 ;  /* 0x800000a861a27223 */ /* 0x080fe400000100a9 */
[----:B------:R-:W-:Y:S02]  /*4e40*/  FFMA.FTZ R161, R101, -R168, R237 ;  /* 0x800000a865a17223 */ /* 0x000fe400000100ed */
[----:B------:R-:W-:-:S02]  /*4e50*/  FMUL.FTZ R168, R146, R239 ;  /* 0x000000ef92a87220 */ /* 0x000fc40000410000 */
[----:B------:R-:W-:Y:S02]  /*4e60*/  FFMA.FTZ R163, R39, R169, R170 ;  /* 0x000000a927a37223 */ /* 0x000fe400000100aa */
[-C--:B------:R-:W-:Y:S02]  /*4e70*/  FMUL.FTZ R170, R146, R189.reuse ;  /* 0x000000bd92aa7220 */ /* 0x080fe40000410000 */
[----:B------:R-:W-:Y:S02]  /*4e80*/  FFMA.FTZ R168, R147, R189, -R168 ;  /* 0x000000bd93a87223 */ /* 0x000fe400000108a8 */
[----:B------:R-:W-:Y:S02]  /*4e90*/  FFMA.FTZ R165, R39, -R237, R236 ;  /* 0x800000ed27a57223 */ /* 0x000fe400000100ec */
[----:B------:R-:W-:Y:S02]  /*4ea0*/  FFMA.FTZ R170, R147, R239, R170 ;  /* 0x000000ef93aa7223 */ /* 0x000fe400000100aa */
[----:B------:R-:W-:-:S02]  /*4eb0*/  FFMA.FTZ R237, R105, R164, R168 ;  /* 0x000000a469ed7223 */ /* 0x000fc400000100a8 */
[----:B------:R-:W-:Y:S02]  /*4ec0*/  FFMA.FTZ R241, R105, R166, R170 ;  /* 0x000000a669f17223 */ /* 0x000fe400000100aa */
[C---:B------:R-:W-:Y:S02]  /*4ed0*/  FMUL.FTZ R168, R144.reuse, R237 ;  /* 0x000000ed90a87220 */ /* 0x040fe40000410000 */
[-C--:B------:R-:W-:Y:S02]  /*4ee0*/  FMUL.FTZ R166, R144, R241.reuse ;  /* 0x000000f190a67220 */ /* 0x080fe40000410000 */
[----:B------:R-:W-:Y:S02]  /*4ef0*/  FFMA.FTZ R168, R145, R241, R168 ;  /* 0x000000f191a87223 */ /* 0x000fe400000100a8 */
[----:B------:R-:W-:Y:S02]  /*4f00*/  FMUL.FTZ R167, R85, R108 ;  /* 0x0000006c55a77220 */ /* 0x000fe40000410000 */
[----:B------:R-:W-:-:S02]  /*4f10*/  FFMA.FTZ R166, R145, R237, -R166 ;  /* 0x000000ed91a67223 */ /* 0x000fc400000108a6 */
[----:B------:R-:W-:Y:S02]  /*4f20*/  FFMA.FTZ R173, R114, R173, R168 ;  /* 0x000000ad72ad7223 */ /* 0x000fe400000100a8 */
[----:B------:R-:W-:Y:S02]  /*4f30*/  FMUL.FTZ R168, R86, R105 ;  /* 0x0000006956a87220 */ /* 0x000fe40000410000 */
[----:B------:R-:W-:Y:S02]  /*4f40*/  FFMA.FTZ R170, R38, R189, R163 ;  /* 0x000000bd26aa7223 */ /* 0x000fe400000100a3 */
[----:B------:R-:W-:Y:S02]  /*4f50*/  FFMA.FTZ R164, R106, -R167, R189 ;  /* 0x800000a76aa47223 */ /* 0x000fe400000100bd */
[----:B------:R-:W-:Y:S02]  /*4f60*/  FFMA.FTZ R236, R38, -R239, R165 ;  /* 0x800000ef26ec7223 */ /* 0x000fe400000100a5 */
[----:B------:R-:W-:-:S02]  /*4f70*/  FFMA.FTZ R189, R114, R171, R166 ;  /* 0x000000ab72bd7223 */ /* 0x000fc400000100a6 */
[-C--:B------:R-:W-:Y:S02]  /*4f80*/  FFMA.FTZ R166, R103, -R168.reuse, R237 ;  /* 0x800000a867a67223 */ /* 0x080fe400000100ed */
[----:B------:R-:W-:Y:S02]  /*4f90*/  FFMA.FTZ R165, R107, -R168, R241 ;  /* 0x800000a86ba57223 */ /* 0x000fe400000100f1 */
[----:B------:R-:W-:Y:S02]  /*4fa0*/  FFMA.FTZ R163, R110, -R167, R239 ;  /* 0x800000a76ea37223 */ /* 0x000fe400000100ef */
[C---:B------:R-:W-:Y:S02]  /*4fb0*/  FMUL.FTZ R168, R142.reuse, R173 ;  /* 0x000000ad8ea87220 */ /* 0x040fe40000410000 */
[----:B------:R-:W-:Y:S02]  /*4fc0*/  FFMA.FTZ R167, R37, R237, R170 ;  /* 0x000000ed25a77223 */ /* 0x000fe400000100aa */
[----:B------:R-:W-:-:S02]  /*4fd0*/  FMUL.FTZ R170, R142, R189 ;  /* 0x000000bd8eaa7220 */ /* 0x000fc40000410000 */
[C---:B------:R-:W-:Y:S02]  /*4fe0*/  FFMA.FTZ R168, R143.reuse, R189, -R168 ;  /* 0x000000bd8fa87223 */ /* 0x040fe400000108a8 */
[----:B------:R-:W-:Y:S02]  /*4ff0*/  FFMA.FTZ R170, R143, R173, R170 ;  /* 0x000000ad8faa7223 */ /* 0x000fe400000100aa */
[C---:B------:R-:W-:Y:S02]  /*5000*/  FFMA.FTZ R237, R113.reuse, R172, R168 ;  /* 0x000000ac71ed7223 */ /* 0x040fe400000100a8 */
[----:B------:R-:W-:Y:S02]  /*5010*/  FFMA.FTZ R239, R113, R174, R170 ;  /* 0x000000ae71ef7223 */ /* 0x000fe400000100aa */
[C---:B------:R-:W-:Y:S02]  /*5020*/  FMUL.FTZ R172, R140.reuse, R237 ;  /* 0x000000ed8cac7220 */ /* 0x040fe40000410000 */
[----:B------:R-:W-:-:S02]  /*5030*/  FMUL.FTZ R170, R140, R239 ;  /* 0x000000ef8caa7220 */ /* 0x000fc40000410000 */
[----:B------:R-:W-:Y:S02]  /*5040*/  FFMA.FTZ R172, R141, R239, R172 ;  /* 0x000000ef8dac7223 */ /* 0x000fe400000100ac */
[----:B------:R-:W-:Y:S02]  /*5050*/  FMUL.FTZ R171, R83, R114 ;  /* 0x0000007253ab7220 */ /* 0x000fe40000410000 */
[----:B------:R-:W-:Y:S02]  /*5060*/  FFMA.FTZ R170, R141, R237, -R170 ;  /* 0x000000ed8daa7223 */ /* 0x000fe400000108aa */
[----:B------:R-:W-:Y:S02]  /*5070*/  FFMA.FTZ R169, R37, -R241, R236 ;  /* 0x800000f125a97223 */ /* 0x000fe400000100ec */
[----:B------:R-:W-:Y:S02]  /*5080*/  FFMA.FTZ R179, R120, R179, R172 ;  /* 0x000000b378b37223 */ /* 0x000fe400000100ac */
[----:B------:R-:W-:-:S02]  /*5090*/  FFMA.FTZ R174, R36, R189, R167 ;  /* 0x000000bd24ae7223 */ /* 0x000fc400000100a7 */
[----:B------:R-:W-:Y:S02]  /*50a0*/  FFMA.FTZ R168, R112, -R171, R189 ;  /* 0x800000ab70a87223 */ /* 0x000fe400000100bd */
[----:B------:R-:W-:Y:S02]  /*50b0*/  FMUL.FTZ R172, R84, R113 ;  /* 0x0000007154ac7220 */ /* 0x000fe40000410000 */
[----:B------:R-:W-:Y:S02]  /*50c0*/  FFMA.FTZ R189, R120, R177, R170 ;  /* 0x000000b178bd7223 */ /* 0x000fe400000100aa */
[----:B------:R-:W-:Y:S02]  /*50d0*/  FFMA.FTZ R236, R36, -R173, R169 ;  /* 0x800000ad24ec7223 */ /* 0x000fe400000100a9 */
[----:B------:R-:W-:Y:S02]  /*50e0*/  FFMA.FTZ R167, R116, -R171, R173 ;  /* 0x800000ab74a77223 */ /* 0x000fe400000100ad */
[----:B------:R-:W-:-:S02]  /*50f0*/  FFMA.FTZ R171, R35, R237, R174 ;  /* 0x000000ed23ab7223 */ /* 0x000fc400000100ae */
[-C--:B------:R-:W-:Y:S02]  /*5100*/  FFMA.FTZ R170, R111, -R172.reuse, R237 ;  /* 0x800000ac6faa7223 */ /* 0x080fe400000100ed */
[----:B------:R-:W-:Y:S02]  /*5110*/  FFMA.FTZ R169, R115, -R172, R239 ;  /* 0x800000ac73a97223 */ /* 0x000fe400000100ef */
[C---:B------:R-:W-:Y:S02]  /*5120*/  FMUL.FTZ R172, R138.reuse, R179 ;  /* 0x000000b38aac7220 */ /* 0x040fe40000410000 */
[-C--:B------:R-:W-:Y:S02]  /*5130*/  FMUL.FTZ R174, R138, R189.reuse ;  /* 0x000000bd8aae7220 */ /* 0x080fe40000410000 */
[C---:B------:R-:W-:Y:S02]  /*5140*/  FFMA.FTZ R172, R139.reuse, R189, -R172 ;  /* 0x000000bd8bac7223 */ /* 0x040fe400000108ac */
[----:B------:R-:W-:-:S02]  /*5150*/  FFMA.FTZ R174, R139, R179, R174 ;  /* 0x000000b38bae7223 */ /* 0x000fc400000100ae */
[----:B------:R-:W-:Y:S02]  /*5160*/  FFMA.FTZ R173, R35, -R239, R236 ;  /* 0x800000ef23ad7223 */ /* 0x000fe400000100ec */
[C---:B------:R-:W-:Y:S02]  /*5170*/  FFMA.FTZ R237, R119.reuse, R178, R172 ;  /* 0x000000b277ed7223 */ /* 0x040fe400000100ac */
[----:B------:R-:W-:Y:S02]  /*5180*/  FFMA.FTZ R239, R119, R180, R174 ;  /* 0x000000b477ef7223 */ /* 0x000fe400000100ae */
[C---:B------:R-:W-:Y:S02]  /*5190*/  FMUL.FTZ R178, R136.reuse, R237 ;  /* 0x000000ed88b27220 */ /* 0x040fe40000410000 */
[----:B------:R-:W-:Y:S02]  /*51a0*/  FMUL.FTZ R174, R136, R239 ;  /* 0x000000ef88ae7220 */ /* 0x000fe40000410000 */
[----:B------:R-:W-:-:S02]  /*51b0*/  FMUL.FTZ R177, R81, R120 ;  /* 0x0000007851b17220 */ /* 0x000fc40000410000 */
[C---:B------:R-:W-:Y:S02]  /*51c0*/  FFMA.FTZ R174, R137.reuse, R237, -R174 ;  /* 0x000000ed89ae7223 */ /* 0x040fe400000108ae */
[----:B------:R-:W-:Y:S02]  /*51d0*/  FFMA.FTZ R178, R137, R239, R178 ;  /* 0x000000ef89b27223 */ /* 0x000fe400000100b2 */
[----:B------:R-:W-:Y:S02]  /*51e0*/  FFMA.FTZ R180, R34, R189, R171 ;  /* 0x000000bd22b47223 */ /* 0x000fe400000100ab */
[----:B------:R-:W-:Y:S02]  /*51f0*/  FFMA.FTZ R172, R118, -R177, R189 ;  /* 0x800000b176ac7223 */ /* 0x000fe400000100bd */
[C---:B------:R-:W-:Y:S02]  /*5200*/  FFMA.FTZ R189, R126.reuse, R185, R174 ;  /* 0x000000b97ebd7223 */ /* 0x040fe400000100ae */
[----:B------:R-:W-:-:S02]  /*5210*/  FFMA.FTZ R187, R126, R187, R178 ;  /* 0x000000bb7ebb7223 */ /* 0x000fc400000100b2 */
[----:B------:R-:W-:Y:S02]  /*5220*/  FMUL.FTZ R178, R82, R119 ;  /* 0x0000007752b27220 */ /* 0x000fe40000410000 */
[----:B------:R-:W-:Y:S02]  /*5230*/  FFMA.FTZ R171, R122, -R177, R179 ;  /* 0x800000b17aab7223 */ /* 0x000fe400000100b3 */
[----:B------:R-:W-:Y:S02]  /*5240*/  FFMA.FTZ R177, R33, R237, R180 ;  /* 0x000000ed21b17223 */ /* 0x000fe400000100b4 */
[----:B------:R-:W-:Y:S02]  /*5250*/  FFMA.FTZ R236, R34, -R179, R173 ;  /* 0x800000b322ec7223 */ /* 0x000fe400000100ad */
[----:B------:R-:W-:Y:S02]  /*5260*/  FMUL.FTZ R180, R134, R189 ;  /* 0x000000bd86b47220 */ /* 0x000fe40000410000 */
[----:B------:R-:W-:-:S02]  /*5270*/  FFMA.FTZ R174, R117, -R178, R237 ;  /* 0x800000b275ae7223 */ /* 0x000fc400000100ed */
[----:B------:R-:W-:Y:S02]  /*5280*/  FFMA.FTZ R173, R121, -R178, R239 ;  /* 0x800000b279ad7223 */ /* 0x000fe400000100ef */
[-C--:B------:R-:W-:Y:S02]  /*5290*/  FMUL.FTZ R178, R134, R187.reuse ;  /* 0x000000bb86b27220 */ /* 0x080fe40000410000 */
[C---:B------:R-:W-:Y:S02]  /*52a0*/  FFMA.FTZ R180, R135.reuse, R187, R180 ;  /* 0x000000bb87b47223 */ /* 0x040fe400000100b4 */
[----:B------:R-:W-:Y:S02]  /*52b0*/  FFMA.FTZ R178, R135, R189, -R178 ;  /* 0x000000bd87b27223 */ /* 0x000fe400000108b2 */
[----:B------:R-:W-:Y:S02]  /*52c0*/  FFMA.FTZ R179, R33, -R239, R236 ;  /* 0x800000ef21b37223 */ /* 0x000fe400000100ec */
[----:B------:R-:W-:-:S02]  /*52d0*/  FFMA.FTZ R239, R19, R188, R180 ;  /* 0x000000bc13ef7223 */ /* 0x000fc400000100b4 */
[----:B------:R-:W-:Y:S02]  /*52e0*/  FFMA.FTZ R237, R19, R186, R178 ;  /* 0x000000ba13ed7223 */ /* 0x000fe400000100b2 */
[C---:B------:R-:W-:Y:S02]  /*52f0*/  FMUL.FTZ R180, R132.reuse, R239 ;  /* 0x000000ef84b47220 */ /* 0x040fe40000410000 */
[-C--:B------:R-:W-:Y:S02]  /*5300*/  FMUL.FTZ R186, R132, R237.reuse ;  /* 0x000000ed84ba7220 */ /* 0x080fe40000410000 */
[C---:B------:R-:W-:Y:S02]  /*5310*/  FFMA.FTZ R180, R133.reuse, R237, -R180 ;  /* 0x000000ed85b47223 */ /* 0x040fe400000108b4 */
[----:B------:R-:W-:Y:S02]  /*5320*/  FFMA.FTZ R186, R133, R239, R186 ;  /* 0x000000ef85ba7223 */ /* 0x000fe400000100ba */
[----:B------:R-:W-:-:S02]  /*5330*/  FMUL.FTZ R185, R79, R126 ;  /* 0x0000007e4fb97220 */ /* 0x000fc40000410000 */
[----:B------:R-:W-:Y:S02]  /*5340*/  FFMA.FTZ R236, R32, -R187, R179 ;  /* 0x800000bb20ec7223 */ /* 0x000fe400000100b3 */
[----:B------:R-:W-:Y:S02]  /*5350*/  FFMA.FTZ R238, R128, R195, R180 ;  /* 0x000000c380ee7223 */ /* 0x000fe400000100b4 */
[----:B------:R-:W-:Y:S02]  /*5360*/  FMUL.FTZ R180, R80, R19 ;  /* 0x0000001350b47220 */ /* 0x000fe40000410000 */
[----:B------:R-:W-:Y:S02]  /*5370*/  FFMA.FTZ R188, R32, R189, R177 ;  /* 0x000000bd20bc7223 */ /* 0x000fe400000100b1 */
[----:B------:R-:W-:Y:S02]  /*5380*/  FFMA.FTZ R240, R128, R197, R186 ;  /* 0x000000c580f07223 */ /* 0x000fe400000100ba */
[----:B------:R-:W-:-:S02]  /*5390*/  FFMA.FTZ R178, R124, -R185, R189 ;  /* 0x800000b97cb27223 */ /* 0x000fc400000100bd */
[----:B------:R-:W-:Y:S02]  /*53a0*/  FFMA.FTZ R177, R18, -R185, R187 ;  /* 0x800000b912b17223 */ /* 0x000fe400000100bb */
[----:B------:R-:W-:Y:S02]  /*53b0*/  FFMA.FTZ R185, R31, -R239, R236 ;  /* 0x800000ef1fb97223 */ /* 0x000fe400000100ec */
[----:B------:R-:W-:Y:S02]  /*53c0*/  FMUL.FTZ R186, R129, R238 ;  /* 0x000000ee81ba7220 */ /* 0x000fe40000410000 */
[-C--:B------:R-:W-:Y:S02]  /*53d0*/  FFMA.FTZ R197, R175, -R180.reuse, R237 ;  /* 0x800000b4afc57223 */ /* 0x080fe400000100ed */
[----:B------:R-:W-:Y:S02]  /*53e0*/  FFMA.FTZ R236, R181, -R180, R239 ;  /* 0x800000b4b5ec7223 */ /* 0x000fe400000100ef */
[----:B------:R-:W-:-:S02]  /*53f0*/  FMUL.FTZ R180, R129, R240 ;  /* 0x000000f081b47220 */ /* 0x000fc40000410000 */
[C---:B------:R-:W-:Y:S02]  /*5400*/  FFMA.FTZ R186, R131.reuse, R240, R186 ;  /* 0x000000f083ba7223 */ /* 0x040fe400000100ba */
[----:B------:R-:W-:Y:S02]  /*5410*/  FFMA.FTZ R180, R131, R238, -R180 ;  /* 0x000000ee83b47223 */ /* 0x000fe400000108b4 */
[----:B------:R-:W-:Y:S02]  /*5420*/  FFMA.FTZ R239, R123, R202, R186 ;  /* 0x000000ca7bef7223 */ /* 0x000fe400000100ba */
[----:B------:R-:W-:Y:S02]  /*5430*/  FFMA.FTZ R179, R31, R237, R188 ;  /* 0x000000ed1fb37223 */ /* 0x000fe400000100bc */
[----:B------:R-:W-:Y:S02]  /*5440*/  FFMA.FTZ R237, R123, R200, R180 ;  /* 0x000000c87bed7223 */ /* 0x000fe400000100b4 */
[----:B------:R-:W-:-:S02]  /*5450*/  FMUL.FTZ R186, R156, R239 ;  /* 0x000000ef9cba7220 */ /* 0x000fc40000410000 */
[-C--:B------:R-:W-:Y:S02]  /*5460*/  FMUL.FTZ R188, R156, R237.reuse ;  /* 0x000000ed9cbc7220 */ /* 0x080fe40000410000 */
[C---:B------:R-:W-:Y:S02]  /*5470*/  FFMA.FTZ R186, R157.reuse, R237, -R186 ;  /* 0x000000ed9dba7223 */ /* 0x040fe400000108ba */
[----:B------:R-:W-:Y:S02]  /*5480*/  FFMA.FTZ R188, R157, R239, R188 ;  /* 0x000000ef9dbc7223 */ /* 0x000fe400000100bc */
[----:B------:R-:W-:Y:S02]  /*5490*/  FMUL.FTZ R187, R77, R128 ;  /* 0x000000804dbb7220 */ /* 0x000fe40000410000 */
[----:B------:R-:W-:Y:S02]  /*54a0*/  FFMA.FTZ R241, R130, R201, R186 ;  /* 0x000000c982f17223 */ /* 0x000fe400000100ba */
[----:B------:R-:W-:-:S02]  /*54b0*/  FFMA.FTZ R200, R30, R238, R179 ;  /* 0x000000ee1ec87223 */ /* 0x000fc400000100b3 */
[----:B------:R-:W-:Y:S02]  /*54c0*/  FMUL.FTZ R186, R78, R123 ;  /* 0x0000007b4eba7220 */ /* 0x000fe40000410000 */
[----:B------:R-:W-:Y:S02]  /*54d0*/  FFMA.FTZ R203, R130, R203, R188 ;  /* 0x000000cb82cb7223 */ /* 0x000fe400000100bc */
[----:B------:R-:W-:Y:S02]  /*54e0*/  FADD.FTZ R231, -R231, R14 ;  /* 0x0000000ee7e77221 */ /* 0x000fe40000010100 */
[----:B------:R-:W-:Y:S02]  /*54f0*/  FADD.FTZ R230, R230, R15 ;  /* 0x0000000fe6e67221 */ /* 0x000fe40000010000 */
[-C--:B------:R-:W-:Y:S02]  /*5500*/  FFMA.FTZ R180, R176, -R187.reuse, R238 ;  /* 0x800000bbb0b47223 */ /* 0x080fe400000100ee */
[----:B------:R-:W-:-:S02]  /*5510*/  FFMA.FTZ R179, R182, -R187, R240 ;  /* 0x800000bbb6b37223 */ /* 0x000fc400000100f0 */
[----:B------:R-:W-:Y:S02]  /*5520*/  FFMA.FTZ R195, R29, R237, R200 ;  /* 0x000000ed1dc37223 */ /* 0x000fe400000100c8 */
[-C--:B------:R-:W-:Y:S02]  /*5530*/  FFMA.FTZ R188, R183, -R186.reuse, R237 ;  /* 0x800000bab7bc7223 */ /* 0x080fe400000100ed */
[----:B------:R-:W-:Y:S02]  /*5540*/  FFMA.FTZ R187, R191, -R186, R239 ;  /* 0x800000babfbb7223 */ /* 0x000fe400000100ef */
[----:B------:R-:W-:Y:S02]  /*5550*/  FADD.FTZ R14, R235, R2 ;  /* 0x00000002eb0e7221 */ /* 0x000fe40000010000 */
[C---:B------:R-:W-:Y:S02]  /*5560*/  FMUL.FTZ R186, R158.reuse, R203 ;  /* 0x000000cb9eba7220 */ /* 0x040fe40000410000 */
[----:B------:R-:W-:-:S02]  /*5570*/  FMUL.FTZ R200, R158, R241 ;  /* 0x000000f19ec87220 */ /* 0x000fc40000410000 */
[C---:B------:R-:W-:Y:S02]  /*5580*/  FMUL.FTZ R2, R158.reuse, -R231 ;  /* 0x800000e79e027220 */ /* 0x040fe40000410000 */
[-C--:B------:R-:W-:Y:S02]  /*5590*/  FMUL.FTZ R158, R158, -R230.reuse ;  /* 0x800000e69e9e7220 */ /* 0x080fe40000410000 */
[----:B---3--:R-:W-:Y:S02]  /*55a0*/  FADD.FTZ R15, R234, R3 ;  /* 0x00000003ea0f7221 */ /* 0x008fe40000010000 */
[C---:B------:R-:W-:Y:S02]  /*55b0*/  FFMA.FTZ R201, R159.reuse, R241, -R186 ;  /* 0x000000f19fc97223 */ /* 0x040fe400000108ba */
[C---:B------:R-:W-:Y:S01]  /*55c0*/  FFMA.FTZ R200, R159.reuse, R203, R200 ;  /* 0x000000cb9fc87223 */ /* 0x040fe200000100c8 */
[----:B------:R1:W-:Y:S01]  /*55d0*/  @!P0 STS.128 [UR30+0x2e10], R12 ;  /* 0x002e100cff008988 */ /* 0x0003e20008000c1e */
[C---:B------:R-:W-:Y:S01]  /*55e0*/  FFMA.FTZ R3, R159.reuse, R230, -R2 ;  /* 0x000000e69f037223 */ /* 0x040fe20000010802 */
[----:B------:R-:W-:Y:S01]  /*55f0*/  SHF.L.U32 R2, R96, 0x5, RZ ;  /* 0x0000000560027819 */ /* 0x000fe200000006ff */
[----:B------:R-:W-:Y:S01]  /*5600*/  FFMA.FTZ R159, R159, R231, R158 ;  /* 0x000000e79f9f7223 */ /* 0x000fe2000001009e */
[----:B------:R-:W-:Y:S01]  /*5610*/  ULEA UR30, UR19, 0xfffffe00, 0x9 ;  /* 0xfffffe00131e7891 */ /* 0x000fe2000f8e483f */
[----:B------:R-:W-:Y:S01]  /*5620*/  FFMA.FTZ R202, R30, -R240, R185 ;  /* 0x800000f01eca7223 */ /* 0x000fe200000100b9 */
[----:B------:R-:W-:Y:S01]  /*5630*/  P2R R185, PR, RZ, 0x1 ;  /* 0x00000001ffb97803 */ /* 0x000fe20000000000 */
[----:B------:R-:W-:Y:S01]  /*5640*/  FADD.FTZ R235, -R196, R159 ;  /* 0x0000009fc4eb7221 */ /* 0x000fe20000010100 */
[----:B------:R-:W-:Y:S01]  /*5650*/  LEA.HI.SX32 R2, R2, R2, 0x1b ;  /* 0x0000000202027211 */ /* 0x000fe200078fdaff */
[----:B------:R-:W-:Y:S01]  /*5660*/  FADD.FTZ R198, R198, R3 ;  /* 0x00000003c6c67221 */ /* 0x000fe20000010000 */
[----:B------:R-:W-:Y:S01]  /*5670*/  UIADD3 UR30, -UR30, UR31, URZ ;  /* 0x0000001f1e1e7290 */ /* 0x000fe2000fffe13f */
[----:B------:R-:W-:-:S02]  /*5680*/  FMUL.FTZ R185, R75, R130 ;  /* 0x000000824bb97220 */ /* 0x000fc40000410000 */
[C---:B------:R-:W-:Y:S02]  /*5690*/  FMUL.FTZ R196, R156.reuse, -R235 ;  /* 0x800000eb9cc47220 */ /* 0x040fe40000410000 */
[----:B------:R-:W-:Y:S02]  /*56a0*/  FMUL.FTZ R156, R156, -R198 ;  /* 0x800000c69c9c7220 */ /* 0x000fe40000410000 */
[-C--:B------:R-:W-:Y:S02]  /*56b0*/  FFMA.FTZ R186, R184, -R185.reuse, R241 ;  /* 0x800000b9b8ba7223 */ /* 0x080fe400000100f1 */
[C---:B------:R-:W-:Y:S02]  /*56c0*/  FFMA.FTZ R185, R190.reuse, -R185, R203 ;  /* 0x800000b9beb97223 */ /* 0x040fe400000100cb */
[----:B------:R-:W-:Y:S02]  /*56d0*/  FMUL.FTZ R3, R190, R235 ;  /* 0x000000ebbe037220 */ /* 0x000fe40000410000 */
[----:B------:R-:W-:-:S02]  /*56e0*/  FFMA.FTZ R189, R29, -R239, R202 ;  /* 0x800000ef1dbd7223 */ /* 0x000fc400000100ca */
[C---:B------:R-:W-:Y:S02]  /*56f0*/  FFMA.FTZ R190, R157.reuse, R235, R156 ;  /* 0x000000eb9dbe7223 */ /* 0x040fe4000001009c */
[----:B-1----:R-:W-:Y:S02]  /*5700*/  FMUL.FTZ R12, R76, R230 ;  /* 0x000000e64c0c7220 */ /* 0x002fe40000410000 */
[----:B------:R-:W-:Y:S02]  /*5710*/  FFMA.FTZ R15, R157, R198, -R196 ;  /* 0x000000c69d0f7223 */ /* 0x000fe400000108c4 */
[----:B------:R-:W-:Y:S02]  /*5720*/  FMUL.FTZ R13, R231, UR38 ;  /* 0x00000026e70d7c20 */ /* 0x000fe40008410000 */
[----:B------:R-:W-:Y:S02]  /*5730*/  FFMA.FTZ R189, R28, -R203, R189 ;  /* 0x800000cb1cbd7223 */ /* 0x000fe400000100bd */
[----:B------:R-:W-:-:S02]  /*5740*/  FADD.FTZ R229, -R229, R190 ;  /* 0x000000bee5e57221 */ /* 0x000fc40000010100 */
[----:B------:R-:W-:Y:S02]  /*5750*/  FMUL.FTZ R203, R125, R12 ;  /* 0x0000000c7dcb7220 */ /* 0x000fe40000410000 */
[----:B------:R-:W-:Y:S02]  /*5760*/  FADD.FTZ R228, R228, R15 ;  /* 0x0000000fe4e47221 */ /* 0x000fe40000010000 */
[----:B------:R-:W-:Y:S01]  /*5770*/  FFMA.FTZ R159, R230, UR39, R13 ;  /* 0x00000027e69f7c23 */ /* 0x000fe2000801000d */
[----:B------:R1:W-:Y:S01]  /*5780*/  STS [R2.X4+0x8b8], R203 ;  /* 0x0008b8cb02007388 */ /* 0x0003e20000004800 */
[-C--:B------:R-:W-:Y:S02]  /*5790*/  FFMA.FTZ R157, R184, R198.reuse, R3 ;  /* 0x000000c6b89d7223 */ /* 0x080fe40000010003 */
[----:B------:R-:W-:Y:S02]  /*57a0*/  FMUL.FTZ R13, R75, R198 ;  /* 0x000000c64b0d7220 */ /* 0x000fe40000410000 */
[----:B------:R-:W-:-:S02]  /*57b0*/  FMUL.FTZ R184, R129, -R229 ;  /* 0x800000e581b87220 */ /* 0x000fc40000410000 */
[----:B------:R-:W-:Y:S02]  /*57c0*/  FMUL.FTZ R190, R129, -R228 ;  /* 0x800000e481be7220 */ /* 0x000fe40000410000 */
[C---:B------:R-:W-:Y:S02]  /*57d0*/  FFMA.FTZ R200, R125.reuse, R192, R200 ;  /* 0x000000c07dc87223 */ /* 0x040fe400000100c8 */
[----:B-1----:R-:W-:Y:S02]  /*57e0*/  FMUL.FTZ R203, R130, R13 ;  /* 0x0000000d82cb7220 */ /* 0x002fe40000410000 */
[----:B------:R-:W-:Y:S02]  /*57f0*/  FFMA.FTZ R201, R125, R194, R201 ;  /* 0x000000c27dc97223 */ /* 0x000fe400000100c9 */
[----:B------:R-:W-:Y:S01]  /*5800*/  FMUL.FTZ R192, R76, R125 ;  /* 0x0000007d4cc07220 */ /* 0x000fe20000410000 */
[----:B------:R1:W-:Y:S01]  /*5810*/  STS [R2.X4+0x8b0], R203 ;  /* 0x0008b0cb02007388 */ /* 0x0003e20000004800 */
[----:B------:R-:W-:-:S02]  /*5820*/  FFMA.FTZ R202, R131, R228, -R184 ;  /* 0x000000e483ca7223 */ /* 0x000fc400000108b8 */
[----:B------:R-:W-:Y:S02]  /*5830*/  FMUL.FTZ R194, R199, R231 ;  /* 0x000000e7c7c27220 */ /* 0x000fe40000410000 */
[-C--:B------:R-:W-:Y:S02]  /*5840*/  FFMA.FTZ R131, R131, R229.reuse, R190 ;  /* 0x000000e583837223 */ /* 0x080fe400000100be */
[----:B------:R-:W-:Y:S02]  /*5850*/  FMUL.FTZ R196, R191, R229 ;  /* 0x000000e5bfc47220 */ /* 0x000fe40000410000 */
[----:B------:R-:W-:Y:S02]  /*5860*/  FMUL.FTZ R3, R75, R235 ;  /* 0x000000eb4b037220 */ /* 0x000fe40000410000 */
[-C--:B------:R-:W-:Y:S02]  /*5870*/  FFMA.FTZ R199, R199, -R192.reuse, R200 ;  /* 0x800000c0c7c77223 */ /* 0x080fe400000100c8 */
[----:B------:R-:W-:-:S02]  /*5880*/  FFMA.FTZ R158, R193, -R192, R201 ;  /* 0x800000c0c19e7223 */ /* 0x000fc400000100c9 */
[----:B------:R-:W-:Y:S02]  /*5890*/  FFMA.FTZ R194, R193, R230, R194 ;  /* 0x000000e6c1c27223 */ /* 0x000fe400000100c2 */
[----:B------:R-:W-:Y:S02]  /*58a0*/  FMUL.FTZ R192, R230, UR38 ;  /* 0x00000026e6c07c20 */ /* 0x000fe40008410000 */
[----:B-1----:R-:W-:Y:S02]  /*58b0*/  FADD.FTZ R203, -R226, R131 ;  /* 0x00000083e2cb7221 */ /* 0x002fe40000010100 */
[----:B------:R-:W-:Y:S02]  /*58c0*/  FFMA.FTZ R190, R183, R228, R196 ;  /* 0x000000e4b7be7223 */ /* 0x000fe400000100c4 */
[----:B------:R-:W-:Y:S02]  /*58d0*/  FADD.FTZ R230, R227, R202 ;  /* 0x000000cae3e67221 */ /* 0x000fe40000010000 */
[----:B------:R-:W-:-:S02]  /*58e0*/  FMUL.FTZ R15, R130, R3 ;  /* 0x00000003820f7220 */ /* 0x000fc40000410000 */
[----:B------:R-:W-:Y:S02]  /*58f0*/  FMUL.FTZ R196, R78, R229 ;  /* 0x000000e54ec47220 */ /* 0x000fe40000410000 */
[CC--:B------:R-:W-:Y:S01]  /*5900*/  FMUL.FTZ R202, R132.reuse, -R203.reuse ;  /* 0x800000cb84ca7220 */ /* 0x0c0fe20000410000 */
[----:B------:R1:W-:Y:S01]  /*5910*/  STS [R2.X4+0x8b4], R15 ;  /* 0x0008b40f02007388 */ /* 0x0003e20000004800 */
[----:B------:R-:W-:Y:S02]  /*5920*/  FMUL.FTZ R132, R132, -R230 ;  /* 0x800000e684847220 */ /* 0x000fe40000410000 */
[----:B------:R-:W-:Y:S02]  /*5930*/  FMUL.FTZ R227, R123, R196 ;  /* 0x000000c47be37220 */ /* 0x000fe40000410000 */
[-C--:B------:R-:W-:Y:S02]  /*5940*/  FMUL.FTZ R131, R182, R203.reuse ;  /* 0x000000cbb6837220 */ /* 0x080fe40000410000 */
[----:B------:R-:W-:Y:S01]  /*5950*/  FFMA.FTZ R182, R133, R203, R132 ;  /* 0x000000cb85b67223 */ /* 0x000fe20000010084 */
[----:B------:R3:W-:Y:S01]  /*5960*/  STS [R2.X4+0x8ac], R227 ;  /* 0x0008ace302007388 */ /* 0x0007e20000004800 */
[----:B------:R-:W-:-:S02]  /*5970*/  FFMA.FTZ R131, R176, R230, R131 ;  /* 0x000000e6b0837223 */ /* 0x000fc40000010083 */
[----:B-1----:R-:W-:Y:S02]  /*5980*/  FFMA.FTZ R15, R133, R230, -R202 ;  /* 0x000000e6850f7223 */ /* 0x002fe400000108ca */
[----:B------:R-:W-:Y:S02]  /*5990*/  FMUL.FTZ R193, R235, UR38 ;  /* 0x00000026ebc17c20 */ /* 0x000fe40008410000 */
[C---:B------:R-:W-:Y:S02]  /*59a0*/  FMUL.FTZ R156, R198.reuse, UR38 ;  /* 0x00000026c69c7c20 */ /* 0x040fe40008410000 */
[----:B------:R-:W-:Y:S02]  /*59b0*/  FFMA.FTZ R193, R198, UR39, R193 ;  /* 0x00000027c6c17c23 */ /* 0x000fe400080100c1 */
[----:B---3--:R-:W-:Y:S02]  /*59c0*/  FADD.FTZ R227, R224, R15 ;  /* 0x0000000fe0e37221 */ /* 0x008fe40000010000 */
[----:B------:R-:W-:-:S02]  /*59d0*/  FADD.FTZ R224, -R225, R182 ;  /* 0x000000b6e1e07221 */ /* 0x000fc40000010100 */
[-C--:B------:R-:W-:Y:S02]  /*59e0*/  FMUL.FTZ R202, R80, R227.reuse ;  /* 0x000000e350ca7220 */ /* 0x080fe40000410000 */
        /* <DEDUP_REMOVED lines=12> */
[CC--:B------:R-:W-:Y:S02]  /*5ab0*/  FMUL.FTZ R136, R138.reuse, -R221.reuse ;  /* 0x800000dd8a887220 */ /* 0x0c0fe40000410000 */
[----:B------:R-:W-:Y:S02]  /*5ac0*/  FMUL.FTZ R138, R138, -R220 ;  /* 0x800000dc8a8a7220 */ /* 0x000fe40000410000 */
[----:B------:R-:W-:Y:S02]  /*5ad0*/  FMUL.FTZ R182, R181, R224 ;  /* 0x000000e0b5b67220 */ /* 0x000fe40000410000 */
[C---:B------:R-:W-:Y:S02]  /*5ae0*/  FFMA.FTZ R137, R139.reuse, R220, -R136 ;  /* 0x000000dc8b897223 */ /* 0x040fe40000010888 */
[----:B------:R-:W-:-:S02]  /*5af0*/  FFMA.FTZ R138, R139, R221, R138 ;  /* 0x000000dd8b8a7223 */ /* 0x000fc4000001008a */
[----:B------:R-:W-:Y:S02]  /*5b00*/  FFMA.FTZ R134, R175, R227, R182 ;  /* 0x000000e3af867223 */ /* 0x000fe400000100b6 */
[----:B------:R-:W-:Y:S02]  /*5b10*/  FMUL.FTZ R175, R19, R202 ;  /* 0x000000ca13af7220 */ /* 0x000fe40000410000 */
[----:B------:R-:W-:Y:S02]  /*5b20*/  FMUL.FTZ R198, R78, R228 ;  /* 0x000000e44ec67220 */ /* 0x000fe40000410000 */
[----:B------:R-:W-:Y:S01]  /*5b30*/  FADD.FTZ R218, R218, R137 ;  /* 0x00000089dada7221 */ /* 0x000fe20000010000 */
[----:B------:R1:W-:Y:S01]  /*5b40*/  STS [R2.X4+0x898], R175 ;  /* 0x000898af02007388 */ /* 0x0003e20000004800 */
[----:B------:R-:W-:Y:S02]  /*5b50*/  FADD.FTZ R219, -R219, R138 ;  /* 0x0000008adbdb7221 */ /* 0x000fe40000010100 */
[----:B------:R-:W-:-:S02]  /*5b60*/  FMUL.FTZ R183, R123, R198 ;  /* 0x000000c67bb77220 */ /* 0x000fc40000410000 */
[C---:B------:R-:W-:Y:S02]  /*5b70*/  FMUL.FTZ R138, R140.reuse, -R218 ;  /* 0x800000da8c8a7220 */ /* 0x040fe40000410000 */
[-C--:B------:R-:W-:Y:S01]  /*5b80*/  FMUL.FTZ R140, R140, -R219.reuse ;  /* 0x800000db8c8c7220 */ /* 0x080fe20000410000 */
[----:B------:R3:W-:Y:S01]  /*5b90*/  STS [R2.X4+0x8a8], R183 ;  /* 0x0008a8b702007388 */ /* 0x0007e20000004800 */
[----:B------:R-:W-:Y:S02]  /*5ba0*/  FFMA.FTZ R138, R141, R219, R138 ;  /* 0x000000db8d8a7223 */ /* 0x000fe4000001008a */
[C---:B-1----:R-:W-:Y:S02]  /*5bb0*/  FMUL.FTZ R175, R79.reuse, R223 ;  /* 0x000000df4faf7220 */ /* 0x042fe40000410000 */
[----:B------:R-:W-:Y:S02]  /*5bc0*/  FMUL.FTZ R139, R79, R222 ;  /* 0x000000de4f8b7220 */ /* 0x000fe40000410000 */
[----:B------:R-:W-:-:S02]  /*5bd0*/  FMUL.FTZ R136, R177, R175 ;  /* 0x000000afb1887220 */ /* 0x000fc40000410000 */
[----:B------:R-:W-:Y:S02]  /*5be0*/  FFMA.FTZ R141, R141, R218, -R140 ;  /* 0x000000da8d8d7223 */ /* 0x000fe4000001088c */
[----:B---3--:R-:W-:Y:S02]  /*5bf0*/  FMUL.FTZ R183, R77, R203 ;  /* 0x000000cb4db77220 */ /* 0x008fe40000410000 */
[----:B------:R-:W-:Y:S02]  /*5c00*/  FMUL.FTZ R132, R230, UR38 ;  /* 0x00000026e6847c20 */ /* 0x000fe40008410000 */
[----:B------:R-:W-:Y:S02]  /*5c10*/  FADD.FTZ R217, -R217, R138 ;  /* 0x0000008ad9d97221 */ /* 0x000fe40000010100 */
[----:B------:R-:W-:Y:S02]  /*5c20*/  FMUL.FTZ R191, R77, R230 ;  /* 0x000000e64dbf7220 */ /* 0x000fe40000410000 */
[----:B------:R-:W-:-:S02]  /*5c30*/  FMUL.FTZ R137, R177, R139 ;  /* 0x0000008bb1897220 */ /* 0x000fc40000410000 */
[-C--:B------:R-:W-:Y:S02]  /*5c40*/  FFMA.FTZ R136, R178, R139.reuse, R136 ;  /* 0x0000008bb2887223 */ /* 0x080fe40000010088 */
[----:B------:R-:W-:Y:S02]  /*5c50*/  FADD.FTZ R216, R216, R141 ;  /* 0x0000008dd8d87221 */ /* 0x000fe40000010000 */
[----:B------:R-:W-:Y:S02]  /*5c60*/  FMUL.FTZ R139, R126, R139 ;  /* 0x0000008b7e8b7220 */ /* 0x000fe40000410000 */
[----:B------:R-:W-:Y:S02]  /*5c70*/  FMUL.FTZ R140, R179, R183 ;  /* 0x000000b7b38c7220 */ /* 0x000fe40000410000 */
[C---:B------:R-:W-:Y:S01]  /*5c80*/  FMUL.FTZ R133, R203.reuse, UR38 ;  /* 0x00000026cb857c20 */ /* 0x040fe20008410000 */
[----:B------:R1:W-:Y:S01]  /*5c90*/  STS [R2.X4+0x890], R139 ;  /* 0x0008908b02007388 */ /* 0x0003e20000004800 */
[----:B------:R-:W-:-:S02]  /*5ca0*/  FFMA.FTZ R132, R203, UR39, -R132 ;  /* 0x00000027cb847c23 */ /* 0x000fc40008010884 */
[----:B------:R-:W-:Y:S02]  /*5cb0*/  FMUL.FTZ R138, R142, -R217 ;  /* 0x800000d98e8a7220 */ /* 0x000fe40000410000 */
[-C--:B------:R-:W-:Y:S02]  /*5cc0*/  FMUL.FTZ R203, R128, R191.reuse ;  /* 0x000000bf80cb7220 */ /* 0x080fe40000410000 */
[-C--:B------:R-:W-:Y:S02]  /*5cd0*/  FMUL.FTZ R141, R179, R191.reuse ;  /* 0x000000bfb38d7220 */ /* 0x080fe40000410000 */
[----:B------:R-:W-:Y:S01]  /*5ce0*/  FMUL.FTZ R142, R142, -R216 ;  /* 0x800000d88e8e7220 */ /* 0x000fe20000410000 */
[----:B------:R-:W-:Y:S01]  /*5cf0*/  STS [R2.X4+0x8a0], R203 ;  /* 0x0008a0cb02007388 */ /* 0x000fe20000004800 */
[----:B------:R-:W-:Y:S02]  /*5d00*/  FFMA.FTZ R191, R180, R191, R140 ;  /* 0x000000bfb4bf7223 */ /* 0x000fe4000001008c */
[----:B------:R-:W-:-:S02]  /*5d10*/  FMUL.FTZ R140, R82, R221 ;  /* 0x000000dd528c7220 */ /* 0x000fc40000410000 */
[C---:B-1----:R-:W-:Y:S02]  /*5d20*/  FFMA.FTZ R139, R143.reuse, R216, -R138 ;  /* 0x000000d88f8b7223 */ /* 0x042fe4000001088a */
[----:B------:R-:W-:Y:S02]  /*5d30*/  FMUL.FTZ R225, R128, R183 ;  /* 0x000000b780e17220 */ /* 0x000fe40000410000 */
[----:B------:R-:W-:Y:S02]  /*5d40*/  FFMA.FTZ R142, R143, R217, R142 ;  /* 0x000000d98f8e7223 */ /* 0x000fe4000001008e */
[----:B------:R-:W-:Y:S01]  /*5d50*/  FFMA.FTZ R183, R180, R183, -R141 ;  /* 0x000000b7b4b77223 */ /* 0x000fe2000001088d */
[----:B------:R-:W-:Y:S01]  /*5d60*/  STS [R2.X4+0x8a4], R225 ;  /* 0x0008a4e102007388 */ /* 0x000fe20000004800 */
        /* <DEDUP_REMOVED lines=12> */
[----:B------:R-:W-:Y:S02]  /*5e30*/  FADD.FTZ R213, -R213, R138 ;  /* 0x0000008ad5d57221 */ /* 0x000fe40000010100 */
[----:B------:R-:W-:Y:S02]  /*5e40*/  FADD.FTZ R212, R212, R145 ;  /* 0x00000091d4d47221 */ /* 0x000fe40000010000 */
[----:B------:R-:W-:-:S02]  /*5e50*/  FFMA.FTZ R142, R174, R140, -R139 ;  /* 0x0000008cae8e7223 */ /* 0x000fc4000001088b */
[C---:B------:R-:W-:Y:S02]  /*5e60*/  FMUL.FTZ R139, R187.reuse, R196 ;  /* 0x000000c4bb8b7220 */ /* 0x040fe40000410000 */
[C---:B------:R-:W-:Y:S02]  /*5e70*/  FMUL.FTZ R138, R146.reuse, -R213 ;  /* 0x800000d5928a7220 */ /* 0x040fe40000410000 */
[----:B------:R-:W-:Y:S02]  /*5e80*/  FMUL.FTZ R146, R146, -R212 ;  /* 0x800000d492927220 */ /* 0x000fe40000410000 */
[-C--:B------:R-:W-:Y:S02]  /*5e90*/  FMUL.FTZ R145, R187, R198.reuse ;  /* 0x000000c6bb917220 */ /* 0x080fe40000410000 */
[----:B------:R-:W-:Y:S02]  /*5ea0*/  FFMA.FTZ R198, R188, R198, R139 ;  /* 0x000000c6bcc67223 */ /* 0x000fe4000001008b */
[----:B------:R-:W-:-:S02]  /*5eb0*/  FFMA.FTZ R139, R147, R212, -R138 ;  /* 0x000000d4938b7223 */ /* 0x000fc4000001088a */
[----:B------:R-:W-:Y:S02]  /*5ec0*/  FFMA.FTZ R146, R147, R213, R146 ;  /* 0x000000d593927223 */ /* 0x000fe40000010092 */
[----:B------:R-:W-:Y:S02]  /*5ed0*/  FMUL.FTZ R181, R227, UR38 ;  /* 0x00000026e3b57c20 */ /* 0x000fe40008410000 */
[----:B------:R-:W-:Y:S02]  /*5ee0*/  FADD.FTZ R210, R210, R139 ;  /* 0x0000008bd2d27221 */ /* 0x000fe40000010000 */
[----:B------:R-:W-:Y:S02]  /*5ef0*/  FADD.FTZ R211, -R211, R146 ;  /* 0x00000092d3d37221 */ /* 0x000fe40000010100 */
[C---:B------:R-:W-:Y:S02]  /*5f00*/  FMUL.FTZ R135, R224.reuse, UR38 ;  /* 0x00000026e0877c20 */ /* 0x040fe40008410000 */
[----:B------:R-:W-:-:S02]  /*5f10*/  FFMA.FTZ R181, R224, UR39, -R181 ;  /* 0x00000027e0b57c23 */ /* 0x000fc400080108b5 */
[C---:B------:R-:W-:Y:S02]  /*5f20*/  FMUL.FTZ R138, R148.reuse, -R210 ;  /* 0x800000d2948a7220 */ /* 0x040fe40000410000 */
[----:B------:R-:W-:Y:S02]  /*5f30*/  FMUL.FTZ R148, R148, -R211 ;  /* 0x800000d394947220 */ /* 0x000fe40000410000 */
[----:B------:R-:W-:Y:S02]  /*5f40*/  FFMA.FTZ R182, R227, UR39, R135 ;  /* 0x00000027e3b67c23 */ /* 0x000fe40008010087 */
[----:B------:R-:W-:Y:S02]  /*5f50*/  FMUL.FTZ R135, R236, R181 ;  /* 0x000000b5ec877220 */ /* 0x000fe40000410000 */
[----:B------:R-:W-:Y:S02]  /*5f60*/  FMUL.FTZ R181, R126, R175 ;  /* 0x000000af7eb57220 */ /* 0x000fe40000410000 */
[----:B------:R-:W-:-:S02]  /*5f70*/  FFMA.FTZ R138, R149, R211, R138 ;  /* 0x000000d3958a7223 */ /* 0x000fc4000001008a */
[----:B------:R-:W-:Y:S01]  /*5f80*/  FFMA.FTZ R149, R149, R210, -R148 ;  /* 0x000000d295957223 */ /* 0x000fe20000010894 */
[----:B------:R1:W-:Y:S01]  /*5f90*/  STS [R2.X4+0x894], R181 ;  /* 0x000894b502007388 */ /* 0x0003e20000004800 */
[----:B------:R-:W-:Y:S02]  /*5fa0*/  FMUL.FTZ R139, R185, R3 ;  /* 0x00000003b98b7220 */ /* 0x000fe40000410000 */
[----:B------:R-:W-:Y:S02]  /*5fb0*/  FFMA.FTZ R137, R178, R175, -R137 ;  /* 0x000000afb2897223 */ /* 0x000fe40000010889 */
[----:B------:R-:W-:Y:S02]  /*5fc0*/  FADD.FTZ R209, -R209, R138 ;  /* 0x0000008ad1d17221 */ /* 0x000fe40000010100 */
[----:B------:R-:W-:Y:S02]  /*5fd0*/  FMUL.FTZ R175, R81, R219 ;  /* 0x000000db51af7220 */ /* 0x000fe40000410000 */
[----:B------:R-:W-:-:S02]  /*5fe0*/  FADD.FTZ R208, R208, R149 ;  /* 0x00000095d0d07221 */ /* 0x000fc40000010000 */
[----:B-1----:R-:W-:Y:S02]  /*5ff0*/  FMUL.FTZ R181, R119, R140 ;  /* 0x0000008c77b57220 */ /* 0x002fe40000410000 */
[-C--:B------:R-:W-:Y:S02]  /*6000*/  FMUL.FTZ R140, R185, R13.reuse ;  /* 0x0000000db98c7220 */ /* 0x080fe40000410000 */
[----:B------:R-:W-:Y:S01]  /*6010*/  FFMA.FTZ R138, R186, R13, R139 ;  /* 0x0000000dba8a7223 */ /* 0x000fe2000001008b */
[----:B------:R-:W-:Y:S01]  /*6020*/  STS [R2.X4+0x88c], R181 ;  /* 0x00088cb502007388 */ /* 0x000fe20000004800 */
[----:B------:R-:W-:Y:S02]  /*6030*/  FFMA.FTZ R196, R188, R196, -R145 ;  /* 0x000000c4bcc47223 */ /* 0x000fe40000010891 */
[----:B------:R-:W-:Y:S02]  /*6040*/  FMUL.FTZ R13, R150, -R209 ;  /* 0x800000d1960d7220 */ /* 0x000fe40000410000 */
[----:B------:R-:W-:-:S02]  /*6050*/  FMUL.FTZ R145, R81, R218 ;  /* 0x000000da51917220 */ /* 0x000fc40000410000 */
[C---:B------:R-:W-:Y:S02]  /*6060*/  FMUL.FTZ R143, R171.reuse, R175 ;  /* 0x000000afab8f7220 */ /* 0x040fe40000410000 */
[----:B------:R-:W-:Y:S02]  /*6070*/  FMUL.FTZ R150, R150, -R208 ;  /* 0x800000d096967220 */ /* 0x000fe40000410000 */
[----:B------:R-:W-:Y:S02]  /*6080*/  FMUL.FTZ R146, R84, R217 ;  /* 0x000000d954927220 */ /* 0x000fe40000410000 */
[-C--:B------:R-:W-:Y:S02]  /*6090*/  FMUL.FTZ R144, R171, R145.reuse ;  /* 0x00000091ab907220 */ /* 0x080fe40000410000 */
[----:B------:R-:W-:Y:S02]  /*60a0*/  FFMA.FTZ R143, R172, R145, R143 ;  /* 0x00000091ac8f7223 */ /* 0x000fe4000001008f */
[----:B------:R-:W-:-:S02]  /*60b0*/  FFMA.FTZ R150, R151, R209, R150 ;  /* 0x000000d197967223 */ /* 0x000fc40000010096 */
[----:B------:R-:W-:Y:S02]  /*60c0*/  FMUL.FTZ R145, R120, R145 ;  /* 0x0000009178917220 */ /* 0x000fe40000410000 */
[----:B------:R-:W-:Y:S02]  /*60d0*/  FFMA.FTZ R139, R186, R3, -R140 ;  /* 0x00000003ba8b7223 */ /* 0x000fe4000001088c */
[----:B------:R-:W-:Y:S01]  /*60e0*/  FFMA.FTZ R13, R151, R208, -R13 ;  /* 0x000000d0970d7223 */ /* 0x000fe2000001080d */
[----:B------:R1:W-:Y:S01]  /*60f0*/  STS [R2.X4+0x880], R145 ;  /* 0x0008809102007388 */ /* 0x0003e20000004800 */
[----:B------:R-:W-:Y:S02]  /*6100*/  FMUL.FTZ R140, R84, R216 ;  /* 0x000000d8548c7220 */ /* 0x000fe40000410000 */
[----:B------:R-:W-:Y:S02]  /*6110*/  FMUL.FTZ R3, R169, R146 ;  /* 0x00000092a9037220 */ /* 0x000fe40000410000 */
[----:B------:R-:W-:-:S02]  /*6120*/  FADD.FTZ R207, -R207, R150 ;  /* 0x00000096cfcf7221 */ /* 0x000fc40000010100 */
[----:B------:R-:W-:Y:S02]  /*6130*/  FADD.FTZ R206, R206, R13 ;  /* 0x0000000dcece7221 */ /* 0x000fe40000010000 */
[-C--:B------:R-:W-:Y:S02]  /*6140*/  FFMA.FTZ R13, R170, R140.reuse, R3 ;  /* 0x0000008caa0d7223 */ /* 0x080fe40000010003 */
[-C--:B-1----:R-:W-:Y:S02]  /*6150*/  FMUL.FTZ R145, R169, R140.reuse ;  /* 0x0000008ca9917220 */ /* 0x082fe40000410000 */
[----:B------:R-:W-:Y:S02]  /*6160*/  FMUL.FTZ R149, R113, R140 ;  /* 0x0000008c71957220 */ /* 0x000fe40000410000 */
[----:B------:R-:W-:Y:S02]  /*6170*/  FMUL.FTZ R140, R152, -R207 ;  /* 0x800000cf988c7220 */ /* 0x000fe40000410000 */
[----:B------:R-:W-:Y:S01]  /*6180*/  FMUL.FTZ R147, R120, R175 ;  /* 0x000000af78937220 */ /* 0x000fe20000410000 */
[----:B------:R-:W-:Y:S01]  /*6190*/  STS [R2.X4+0x878], R149 ;  /* 0x0008789502007388 */ /* 0x000fe20000004800 */
[----:B------:R-:W-:-:S02]  /*61a0*/  FMUL.FTZ R14, R76, R231 ;  /* 0x000000e74c0e7220 */ /* 0x000fc40000410000 */
[----:B------:R-:W-:Y:S01]  /*61b0*/  FFMA.FTZ R3, R170, R146, -R145 ;  /* 0x00000092aa037223 */ /* 0x000fe20000010891 */
[----:B------:R1:W-:Y:S01]  /*61c0*/  STS [R2.X4+0x884], R147 ;  /* 0x0008849302007388 */ /* 0x0003e20000004800 */
[-C--:B------:R-:W-:Y:S02]  /*61d0*/  FMUL.FTZ R152, R152, -R206.reuse ;  /* 0x800000ce98987220 */ /* 0x080fe40000410000 */
[C---:B------:R-:W-:Y:S02]  /*61e0*/  FFMA.FTZ R145, R153.reuse, R206, -R140 ;  /* 0x000000ce99917223 */ /* 0x040fe4000001088c */
[----:B------:R-:W-:Y:S02]  /*61f0*/  FFMA.FTZ R152, R153, R207, R152 ;  /* 0x000000cf99987223 */ /* 0x000fe40000010098 */
[----:B------:R-:W-:Y:S02]  /*6200*/  FADD.FTZ R204, R204, R145 ;  /* 0x00000091cccc7221 */ /* 0x000fe40000010000 */
[----:B------:R-:W-:-:S02]  /*6210*/  FMUL.FTZ R145, R199, R12 ;  /* 0x0000000cc7917220 */ /* 0x000fc40000410000 */
[----:B-1----:R-:W-:Y:S02]  /*6220*/  FMUL.FTZ R147, R199, R14 ;  /* 0x0000000ec7937220 */ /* 0x002fe40000410000 */
[----:B------:R-:W-:Y:S02]  /*6230*/  FADD.FTZ R205, -R205, R152 ;  /* 0x00000098cdcd7221 */ /* 0x000fe40000010100 */
[----:B------:R-:W-:Y:S02]  /*6240*/  FFMA.FTZ R140, R158, R12, R147 ;  /* 0x0000000c9e8c7223 */ /* 0x000fe40000010093 */
[C---:B------:R-:W-:Y:S02]  /*6250*/  FMUL.FTZ R12, R154.reuse, -R204 ;  /* 0x800000cc9a0c7220 */ /* 0x040fe40000410000 */
[-C--:B------:R-:W-:Y:S02]  /*6260*/  FMUL.FTZ R154, R154, -R205.reuse ;  /* 0x800000cd9a9a7220 */ /* 0x080fe40000410000 */
[----:B------:R-:W-:-:S02]  /*6270*/  FFMA.FTZ R12, R155, R205, R12 ;  /* 0x000000cd9b0c7223 */ /* 0x000fc4000001000c */
[----:B------:R-:W-:Y:S02]  /*6280*/  FMUL.FTZ R153, R83, R215 ;  /* 0x000000d753997220 */ /* 0x000fe40000410000 */
[----:B------:R-:W-:Y:S02]  /*6290*/  FFMA.FTZ R155, R155, R204, -R154 ;  /* 0x000000cc9b9b7223 */ /* 0x000fe4000001089a */
[----:B------:R-:W-:Y:S02]  /*62a0*/  FADD.FTZ R233, -R233, R12 ;  /* 0x0000000ce9e97221 */ /* 0x000fe40000010100 */
[----:B------:R-:W-:Y:S02]  /*62b0*/  FFMA.FTZ R192, R231, UR39, -R192 ;  /* 0x00000027e7c07c23 */ /* 0x000fe400080108c0 */
[----:B------:R-:W-:Y:S02]  /*62c0*/  FMUL.FTZ R231, R125, R14 ;  /* 0x0000000e7de77220 */ /* 0x000fe40000410000 */
[----:B------:R-:W-:-:S02]  /*62d0*/  FMUL.FTZ R147, R83, R214 ;  /* 0x000000d653937220 */ /* 0x000fc40000410000 */
[----:B------:R-:W-:Y:S01]  /*62e0*/  FFMA.FTZ R14, R158, R14, -R145 ;  /* 0x0000000e9e0e7223 */ /* 0x000fe20000010891 */
[----:B------:R-:W-:Y:S01]  /*62f0*/  STS [R2.X4+0x8bc], R231 ;  /* 0x0008bce702007388 */ /* 0x000fe20000004800 */
[----:B------:R-:W-:Y:S02]  /*6300*/  FMUL.FTZ R149, R167, R153 ;  /* 0x00000099a7957220 */ /* 0x000fe40000410000 */
[----:B------:R-:W-:Y:S02]  /*6310*/  FADD.FTZ R232, R232, R155 ;  /* 0x0000009be8e87221 */ /* 0x000fe40000010000 */
[----:B------:R-:W-:Y:S02]  /*6320*/  FMUL.FTZ R145, R89, R233 ;  /* 0x000000e959917220 */ /* 0x000fe40000410000 */
[----:B------:R-:W-:Y:S02]  /*6330*/  FFMA.FTZ R144, R172, R175, -R144 ;  /* 0x000000afac907223 */ /* 0x000fe40000010890 */
[----:B------:R-:W-:-:S02]  /*6340*/  FMUL.FTZ R151, R113, R146 ;  /* 0x0000009271977220 */ /* 0x000fc40000410000 */
[-C--:B------:R-:W-:Y:S02]  /*6350*/  FMUL.FTZ R175, R114, R147.reuse ;  /* 0x0000009372af7220 */ /* 0x080fe40000410000 */
[-C--:B------:R-:W-:Y:S01]  /*6360*/  FFMA.FTZ R149, R168, R147.reuse, R149 ;  /* 0x00000093a8957223 */ /* 0x080fe20000010095 */
[----:B------:R1:W-:Y:S01]  /*6370*/  STS [R2.X4+0x87c], R151 ;  /* 0x00087c9702007388 */ /* 0x0003e20000004800 */
[----:B------:R-:W-:Y:S02]  /*6380*/  FMUL.FTZ R148, R167, R147 ;  /* 0x00000093a7947220 */ /* 0x000fe40000410000 */
[----:B------:R-:W-:Y:S01]  /*6390*/  FMUL.FTZ R12, R90, R205 ;  /* 0x000000cd5a0c7220 */ /* 0x000fe20000410000 */
[----:B------:R3:W-:Y:S01]  /*63a0*/  STS [R2.X4+0x870], R175 ;  /* 0x000870af02007388 */ /* 0x0007e20000004800 */
[----:B------:R-:W-:Y:S02]  /*63b0*/  FMUL.FTZ R147, R89, R232 ;  /* 0x000000e859937220 */ /* 0x000fe40000410000 */
[----:B------:R-:W-:-:S02]  /*63c0*/  FMUL.FTZ R150, R20, R145 ;  /* 0x0000009114967220 */ /* 0x000fc40000410000 */
[----:B------:R-:W-:Y:S02]  /*63d0*/  FMUL.FTZ R146, R90, R204 ;  /* 0x000000cc5a927220 */ /* 0x000fe40000410000 */
[----:B-1----:R-:W-:Y:S02]  /*63e0*/  FMUL.FTZ R151, R16, R12 ;  /* 0x0000000c10977220 */ /* 0x002fe40000410000 */
[----:B------:R-:W-:Y:S02]  /*63f0*/  FFMA.FTZ R150, R21, R147, R150 ;  /* 0x0000009315967223 */ /* 0x000fe40000010096 */
[----:B------:R-:W-:Y:S02]  /*6400*/  FFMA.FTZ R135, R197, R182, R135 ;  /* 0x000000b6c5877223 */ /* 0x000fe40000010087 */
[----:B------:R-:W-:Y:S02]  /*6410*/  FMUL.FTZ R182, R86, R213 ;  /* 0x000000d556b67220 */ /* 0x000fe40000410000 */
[----:B------:R-:W-:-:S02]  /*6420*/  FFMA.FTZ R151, R17, R146, R151 ;  /* 0x0000009211977223 */ /* 0x000fc40000010097 */
[----:B------:R-:W-:Y:S02]  /*6430*/  FADD.FTZ R150, RZ, R150 ;  /* 0x00000096ff967221 */ /* 0x000fe40000010000 */
[----:B------:R-:W-:Y:S02]  /*6440*/  FMUL.FTZ R152, R86, R212 ;  /* 0x000000d456987220 */ /* 0x000fe40000410000 */
[-C--:B------:R-:W-:Y:S02]  /*6450*/  FFMA.FTZ R148, R168, R153.reuse, -R148 ;  /* 0x00000099a8947223 */ /* 0x080fe40000010894 */
[----:B------:R-:W-:Y:S02]  /*6460*/  FMUL.FTZ R181, R114, R153 ;  /* 0x0000009972b57220 */ /* 0x000fe40000410000 */
[C---:B------:R-:W-:Y:S02]  /*6470*/  FMUL.FTZ R153, R165.reuse, R182 ;  /* 0x000000b6a5997220 */ /* 0x040fe40000410000 */
[----:B---3--:R-:W-:Y:S01]  /*6480*/  FADD.FTZ R175, R150, R151 ;  /* 0x0000009796af7221 */ /* 0x008fe20000010000 */
[----:B------:R1:W-:Y:S01]  /*6490*/  STS [R2.X4+0x874], R181 ;  /* 0x000874b502007388 */ /* 0x0003e20000004800 */
[----:B------:R-:W-:-:S02]  /*64a0*/  FMUL.FTZ R151, R165, R152 ;  /* 0x00000098a5977220 */ /* 0x000fc40000410000 */
[CC--:B------:R-:W-:Y:S02]  /*64b0*/  FFMA.FTZ R150, R166.reuse, R152.reuse, R153 ;  /* 0x00000098a6967223 */ /* 0x0c0fe40000010099 */
[----:B------:R-:W-:Y:S02]  /*64c0*/  FMUL.FTZ R227, R105, R152 ;  /* 0x0000009869e37220 */ /* 0x000fe40000410000 */
[----:B------:R-:W-:Y:S02]  /*64d0*/  FFMA.FTZ R152, R166, R182, -R151 ;  /* 0x000000b6a6987223 */ /* 0x000fe40000010897 */
[----:B------:R-:W-:Y:S01]  /*64e0*/  FMUL.FTZ R154, R20, R147 ;  /* 0x00000093149a7220 */ /* 0x000fe20000410000 */
[----:B------:R-:W-:Y:S01]  /*64f0*/  STS [R2.X4+0x868], R227 ;  /* 0x000868e302007388 */ /* 0x000fe20000004800 */
[----:B------:R-:W-:Y:S02]  /*6500*/  FMUL.FTZ R151, R87, R207 ;  /* 0x000000cf57977220 */ /* 0x000fe40000410000 */
[----:B------:R-:W-:-:S02]  /*6510*/  FMUL.FTZ R184, R228, UR38 ;  /* 0x00000026e4b87c20 */ /* 0x000fc40008410000 */
[----:B------:R-:W-:Y:S02]  /*6520*/  FMUL.FTZ R155, R16, R146 ;  /* 0x00000092109b7220 */ /* 0x000fe40000410000 */
[----:B------:R-:W-:Y:S02]  /*6530*/  FFMA.FTZ R154, R21, R145, -R154 ;  /* 0x00000091159a7223 */ /* 0x000fe4000001089a */
[----:B------:R-:W-:Y:S02]  /*6540*/  FMUL.FTZ R153, R87, R206 ;  /* 0x000000ce57997220 */ /* 0x000fe40000410000 */
[----:B------:R-:W-:Y:S02]  /*6550*/  FMUL.FTZ R176, R109, R151 ;  /* 0x000000976db07220 */ /* 0x000fe40000410000 */
[C---:B------:R-:W-:Y:S02]  /*6560*/  FMUL.FTZ R129, R229.reuse, UR38 ;  /* 0x00000026e5817c20 */ /* 0x040fe40008410000 */
[----:B------:R-:W-:-:S02]  /*6570*/  FFMA.FTZ R184, R229, UR39, -R184 ;  /* 0x00000027e5b87c23 */ /* 0x000fc400080108b8 */
[----:B------:R-:W-:Y:S02]  /*6580*/  FMUL.FTZ R224, R80, R224 ;  /* 0x000000e050e07220 */ /* 0x000fe40000410000 */
[----:B------:R-:W-:Y:S02]  /*6590*/  FFMA.FTZ R155, R17, R12, -R155 ;  /* 0x0000000c119b7223 */ /* 0x000fe4000001089b */
[----:B------:R-:W-:Y:S02]  /*65a0*/  FADD.FTZ R154, RZ, R154 ;  /* 0x0000009aff9a7221 */ /* 0x000fe40000010000 */
[----:B------:R-:W-:Y:S02]  /*65b0*/  FMUL.FTZ R229, R105, R182 ;  /* 0x000000b669e57220 */ /* 0x000fe40000410000 */
[----:B------:R-:W-:Y:S02]  /*65c0*/  FFMA.FTZ R176, R160, R153, R176 ;  /* 0x00000099a0b07223 */ /* 0x000fe400000100b0 */
[----:B------:R-:W-:Y:S01]  /*65d0*/  FMUL.FTZ R182, R88, R209 ;  /* 0x000000d158b67220 */ /* 0x000fe20000410000 */
[----:B------:R-:W-:Y:S01]  /*65e0*/  STS [R2.X4+0x86c], R229 ;  /* 0x00086ce502007388 */ /* 0x000fe20000004800 */
[----:B------:R-:W-:-:S02]  /*65f0*/  FMUL.FTZ R203, R19, R224 ;  /* 0x000000e013cb7220 */ /* 0x000fc40000410000 */
[C---:B------:R-:W-:Y:S02]  /*6600*/  FMUL.FTZ R15, R236.reuse, R224 ;  /* 0x000000e0ec0f7220 */ /* 0x040fe40000410000 */
[----:B------:R-:W-:Y:S01]  /*6610*/  FMUL.FTZ R236, R236, R202 ;  /* 0x000000caecec7220 */ /* 0x000fe20000410000 */
[----:B------:R3:W-:Y:S01]  /*6620*/  STS [R2.X4+0x89c], R203 ;  /* 0x00089ccb02007388 */ /* 0x0007e20000004800 */
[----:B------:R-:W-:Y:S02]  /*6630*/  FADD.FTZ R154, R154, R155 ;  /* 0x0000009b9a9a7221 */ /* 0x000fe40000010000 */
[----:B------:R-:W-:Y:S02]  /*6640*/  FADD.FTZ R175, R175, R176 ;  /* 0x000000b0afaf7221 */ /* 0x000fe40000010000 */
[----:B------:R-:W-:Y:S02]  /*6650*/  FMUL.FTZ R225, R85, R211 ;  /* 0x000000d355e17220 */ /* 0x000fe40000410000 */
[----:B------:R-:W-:-:S02]  /*6660*/  FMUL.FTZ R176, R88, R208 ;  /* 0x000000d058b07220 */ /* 0x000fc40000410000 */
[----:B------:R-:W-:Y:S02]  /*6670*/  FMUL.FTZ R155, R161, R182 ;  /* 0x000000b6a19b7220 */ /* 0x000fe40000410000 */
[----:B------:R-:W-:Y:S02]  /*6680*/  FFMA.FTZ R15, R197, R202, R15 ;  /* 0x000000cac50f7223 */ /* 0x000fe4000001000f */
[----:B-1----:R-:W-:Y:S02]  /*6690*/  FMUL.FTZ R181, R109, R153 ;  /* 0x000000996db57220 */ /* 0x002fe40000410000 */
[----:B------:R-:W-:Y:S02]  /*66a0*/  FFMA.FTZ R197, R197, R224, -R236 ;  /* 0x000000e0c5c57223 */ /* 0x000fe400000108ec */
[----:B---3--:R-:W-:Y:S02]  /*66b0*/  FMUL.FTZ R203, R85, R210 ;  /* 0x000000d255cb7220 */ /* 0x008fe40000410000 */
[----:B------:R-:W-:-:S02]  /*66c0*/  FMUL.FTZ R224, R163, R225 ;  /* 0x000000e1a3e07220 */ /* 0x000fc40000410000 */
[-C--:B------:R-:W-:Y:S02]  /*66d0*/  FFMA.FTZ R202, R162, R176.reuse, R155 ;  /* 0x000000b0a2ca7223 */ /* 0x080fe4000001009b */
[----:B------:R-:W-:Y:S02]  /*66e0*/  FFMA.FTZ R181, R160, R151, -R181 ;  /* 0x00000097a0b57223 */ /* 0x000fe400000108b5 */
[----:B------:R-:W-:Y:S02]  /*66f0*/  FFMA.FTZ R224, R164, R203, R224 ;  /* 0x000000cba4e07223 */ /* 0x000fe400000100e0 */
[----:B------:R-:W-:Y:S02]  /*6700*/  FADD.FTZ R175, R175, R202 ;  /* 0x000000caafaf7221 */ /* 0x000fe40000010000 */
[----:B------:R-:W-:Y:S02]  /*6710*/  FADD.FTZ R154, R154, R181 ;  /* 0x000000b59a9a7221 */ /* 0x000fe40000010000 */
[----:B------:R-:W-:-:S02]  /*6720*/  FMUL.FTZ R181, R161, R176 ;  /* 0x000000b0a1b57220 */ /* 0x000fc40000410000 */
[----:B------:R-:W-:Y:S02]  /*6730*/  FADD.FTZ R175, R175, R224 ;  /* 0x000000e0afaf7221 */ /* 0x000fe40000010000 */
[----:B------:R-:W-:Y:S02]  /*6740*/  FMUL.FTZ R226, R163, R203 ;  /* 0x000000cba3e27220 */ /* 0x000fe40000410000 */
[----:B------:R-:W-:Y:S02]  /*6750*/  FFMA.FTZ R181, R162, R182, -R181 ;  /* 0x000000b6a2b57223 */ /* 0x000fe400000108b5 */
[----:B------:R-:W-:Y:S02]  /*6760*/  FADD.FTZ R150, R175, R150 ;  /* 0x00000096af967221 */ /* 0x000fe40000010000 */
[-C--:B------:R-:W-:Y:S02]  /*6770*/  FMUL.FTZ R227, R108, R225.reuse ;  /* 0x000000e16ce37220 */ /* 0x080fe40000410000 */
[----:B------:R-:W-:-:S02]  /*6780*/  FFMA.FTZ R225, R164, R225, -R226 ;  /* 0x000000e1a4e17223 */ /* 0x000fc400000108e2 */
[----:B------:R-:W-:Y:S01]  /*6790*/  FADD.FTZ R154, R154, R181 ;  /* 0x000000b59a9a7221 */ /* 0x000fe20000010000 */
[----:B------:R-:W-:Y:S01]  /*67a0*/  STS [R2.X4+0x864], R227 ;  /* 0x000864e302007388 */ /* 0x000fe20000004800 */
        /* <DEDUP_REMOVED lines=11> */
[----:B------:R-:W-:Y:S01]  /*6860*/  MOV R15, UR30 ;  /* 0x0000001e000f7c02 */ /* 0x000fe20008000f00 */
[----:B------:R-:W-:-:S02]  /*6870*/  FADD.FTZ R142, R149, R142 ;  /* 0x0000008e958e7221 */ /* 0x000fc40000010000 */
[----:B------:R-:W-:Y:S01]  /*6880*/  FMUL.FTZ R3, R25, R146 ;  /* 0x0000009219037220 */ /* 0x000fe20000410000 */
[----:B------:R-:W-:Y:S01]  /*6890*/  LEA R15, R15, -R96, 0x1 ;  /* 0x800000600f0f7211 */ /* 0x000fe200078e08ff */
[----:B------:R-:W-:Y:S02]  /*68a0*/  FADD.FTZ R142, R142, R137 ;  /* 0x000000898e8e7221 */ /* 0x000fe40000010000 */
[----:B------:R-:W-:Y:S01]  /*68b0*/  FMUL.FTZ R203, R108, R203 ;  /* 0x000000cb6ccb7220 */ /* 0x000fe20000410000 */
[----:B------:R-:W-:Y:S01]  /*68c0*/  ISETP.GE.AND P0, PT, R15, 0x1, PT ;  /* 0x000000010f00780c */ /* 0x000fe20003f06270 */
[----:B------:R-:W-:Y:S01]  /*68d0*/  FADD.FTZ R142, R142, R197 ;  /* 0x000000c58e8e7221 */ /* 0x000fe20000010000 */
[----:B------:R1:W-:Y:S01]  /*68e0*/  STS [R2.X4+0x848], R3 ;  /* 0x0008480302007388 */ /* 0x0003e20000004800 */
[C---:B------:R-:W-:Y:S02]  /*68f0*/  FMUL.FTZ R155, R99.reuse, R176 ;  /* 0x000000b0639b7220 */ /* 0x040fe40000410000 */
[----:B------:R-:W-:Y:S01]  /*6900*/  FMUL.FTZ R175, R99, R182 ;  /* 0x000000b663af7220 */ /* 0x000fe20000410000 */
[----:B------:R-:W-:Y:S01]  /*6910*/  STS [R2.X4+0x860], R203 ;  /* 0x000860cb02007388 */ /* 0x000fe20000004800 */
[----:B------:R-:W-:-:S02]  /*6920*/  FMUL.FTZ R153, R102, R153 ;  /* 0x0000009966997220 */ /* 0x000fc40000410000 */
[----:B------:R-:W-:Y:S01]  /*6930*/  FMUL.FTZ R151, R102, R151 ;  /* 0x0000009766977220 */ /* 0x000fe20000410000 */
[----:B------:R3:W-:Y:S01]  /*6940*/  STS [R2.X4+0x858], R155 ;  /* 0x0008589b02007388 */ /* 0x0007e20000004800 */
[----:B------:R-:W-:Y:S02]  /*6950*/  FMUL.FTZ R13, R25, R12 ;  /* 0x0000000c190d7220 */ /* 0x000fe40000410000 */
[C---:B------:R-:W-:Y:S01]  /*6960*/  FMUL.FTZ R147, R24.reuse, R147 ;  /* 0x0000009318937220 */ /* 0x040fe20000410000 */
[----:B------:R4:W-:Y:S01]  /*6970*/  STS [R2.X4+0x85c], R175 ;  /* 0x00085caf02007388 */ /* 0x0009e20000004800 */
[----:B------:R-:W-:Y:S02]  /*6980*/  FMUL.FTZ R145, R24, R145 ;  /* 0x0000009118917220 */ /* 0x000fe40000410000 */
[----:B------:R-:W-:Y:S01]  /*6990*/  FADD.FTZ R191, R136, R191 ;  /* 0x000000bf88bf7221 */ /* 0x000fe20000010000 */
[----:B------:R5:W-:Y:S01]  /*69a0*/  STS [R2.X4+0x850], R153 ;  /* 0x0008509902007388 */ /* 0x000be20000004800 */
[----:B-1----:R-:W-:-:S02]  /*69b0*/  FADD.FTZ R3, R142, R183 ;  /* 0x000000b78e037221 */ /* 0x002fc40000010000 */
[----:B------:R-:W-:Y:S01]  /*69c0*/  FADD.FTZ R183, R191, R198 ;  /* 0x000000c6bfb77221 */ /* 0x000fe20000010000 */
[----:B------:R1:W-:Y:S01]  /*69d0*/  STS [R2.X4+0x854], R151 ;  /* 0x0008549702007388 */ /* 0x0003e20000004800 */
[----:B------:R-:W-:Y:S02]  /*69e0*/  FADD.FTZ R198, R3, R196 ;  /* 0x000000c403c67221 */ /* 0x000fe40000010000 */
[----:B------:R-:W-:Y:S01]  /*69f0*/  FMUL.FTZ R176, R222, UR38 ;  /* 0x00000026deb07c20 */ /* 0x000fe20008410000 */
[----:B------:R-:W-:Y:S01]  /*6a00*/  STS [R2.X4+0x84c], R13 ;  /* 0x00084c0d02007388 */ /* 0x000fe20000004800 */
[----:B---3--:R-:W-:Y:S02]  /*6a10*/  FMUL.FTZ R155, R223, UR38 ;  /* 0x00000026df9b7c20 */ /* 0x008fe40008410000 */
[----:B------:R-:W-:Y:S01]  /*6a20*/  FMUL.FTZ R182, R220, UR38 ;  /* 0x00000026dcb67c20 */ /* 0x000fe20008410000 */
[----:B------:R3:W-:Y:S01]  /*6a30*/  STS [R2.X4+0x840], R147 ;  /* 0x0008409302007388 */ /* 0x0007e20000004800 */
[----:B----4-:R-:W-:-:S02]  /*6a40*/  FMUL.FTZ R175, R221, UR38 ;  /* 0x00000026ddaf7c20 */ /* 0x010fc40008410000 */
[----:B------:R-:W-:Y:S01]  /*6a50*/  FMUL.FTZ R196, R218, UR38 ;  /* 0x00000026dac47c20 */ /* 0x000fe20008410000 */
[----:B------:R4:W-:Y:S01]  /*6a60*/  STS [R2.X4+0x844], R145 ;  /* 0x0008449102007388 */ /* 0x0009e20000004800 */
[----:B------:R-:W-:Y:S02]  /*6a70*/  FMUL.FTZ R181, R219, UR38 ;  /* 0x00000026dbb57c20 */ /* 0x000fe40008410000 */
[----:B------:R-:W-:Y:S02]  /*6a80*/  FMUL.FTZ R154, R216, UR38 ;  /* 0x00000026d89a7c20 */ /* 0x000fe40008410000 */
[----:B-----5:R-:W-:Y:S02]  /*6a90*/  FMUL.FTZ R153, R217, UR38 ;  /* 0x00000026d9997c20 */ /* 0x020fe40008410000 */
[----:B------:R-:W-:Y:S02]  /*6aa0*/  FMUL.FTZ R152, R214, UR38 ;  /* 0x00000026d6987c20 */ /* 0x000fe40008410000 */
[----:B-1----:R-:W-:-:S02]  /*6ab0*/  FMUL.FTZ R151, R215, UR38 ;  /* 0x00000026d7977c20 */ /* 0x002fc40008410000 */
[----:B------:R-:W-:Y:S02]  /*6ac0*/  FMUL.FTZ R150, R212, UR38 ;  /* 0x00000026d4967c20 */ /* 0x000fe40008410000 */
[----:B------:R-:W-:Y:S02]  /*6ad0*/  FMUL.FTZ R149, R213, UR38 ;  /* 0x00000026d5957c20 */ /* 0x000fe40008410000 */
[----:B------:R-:W-:Y:S02]  /*6ae0*/  FMUL.FTZ R148, R210, UR38 ;  /* 0x00000026d2947c20 */ /* 0x000fe40008410000 */
[----:B---3--:R-:W-:Y:S02]  /*6af0*/  FMUL.FTZ R147, R211, UR38 ;  /* 0x00000026d3937c20 */ /* 0x008fe40008410000 */
[----:B------:R-:W-:Y:S02]  /*6b00*/  FMUL.FTZ R146, R208, UR38 ;  /* 0x00000026d0927c20 */ /* 0x000fe40008410000 */
[----:B----4-:R-:W-:-:S02]  /*6b10*/  FMUL.FTZ R145, R209, UR38 ;  /* 0x00000026d1917c20 */ /* 0x010fc40008410000 */
[----:B------:R-:W-:Y:S02]  /*6b20*/  FMUL.FTZ R144, R206, UR38 ;  /* 0x00000026ce907c20 */ /* 0x000fe40008410000 */
[----:B------:R-:W-:Y:S02]  /*6b30*/  FMUL.FTZ R143, R207, UR38 ;  /* 0x00000026cf8f7c20 */ /* 0x000fe40008410000 */
[----:B------:R-:W-:Y:S02]  /*6b40*/  FMUL.FTZ R12, R204, UR38 ;  /* 0x00000026cc0c7c20 */ /* 0x000fe40008410000 */
[----:B------:R-:W-:Y:S02]  /*6b50*/  FMUL.FTZ R13, R205, UR38 ;  /* 0x00000026cd0d7c20 */ /* 0x000fe40008410000 */
[----:B------:R-:W-:Y:S02]  /*6b60*/  FMUL.FTZ R2, R232, UR38 ;  /* 0x00000026e8027c20 */ /* 0x000fe40008410000 */
[----:B------:R-:W-:-:S02]  /*6b70*/  FMUL.FTZ R3, R233, UR38 ;  /* 0x00000026e9037c20 */ /* 0x000fc40008410000 */
[----:B------:R-:W-:Y:S02]  /*6b80*/  FFMA.FTZ R195, R28, R241, R195 ;  /* 0x000000f11cc37223 */ /* 0x000fe400000100c3 */
        /* <DEDUP_REMOVED lines=31> */
[----:B------:R1:W3:Y:S01]  /*6d80*/  LDS R191, [R12.X4+0x840] ;  /* 0x000840000cbf7984 */ /* 0x0002e20000004800 */
        /* <DEDUP_REMOVED lines=22> */
[----:B-1----:R-:W-:-:S04]  /*6ef0*/  LEA R12, P0, R2, UR32, 0x2 ;  /* 0x00000020020c7c11 */ /* 0x002fc8000f8010ff */
[----:B------:R-:W-:-:S05]  /*6f00*/  LEA.HI.X R13, R2, UR33, R3, 0x2, P0 ;  /* 0x00000021020d7c11 */ /* 0x000fca00080f1403 */
[----:B---3--:R1:W-:Y:S04]  /*6f10*/  RED.E.ADD.F32.FTZ.RN.STRONG.GPU [R12.64], R191 ;  /* 0x000000bf0c00798e */ /* 0x0083e8000c10e79c */
.L_x_10239:
[----:B------:R-:W-:Y:S05]  /*6f20*/  BSYNC B0 ;  /* 0x0000000000007941 */ /* 0x000fea0003800000 */
.L_x_10238:
[----:B------:R-:W-:Y:S01]  /*6f30*/  ULDC.64 UR30, c[0x0][0x298] ;  /* 0x0000a600001e7ab9 */ /* 0x000fe20000000a00 */
[----:B------:R-:W-:Y:S01]  /*6f40*/  FADD.FTZ R183, R183, R138 ;  /* 0x0000008ab7b77221 */ /* 0x000fe20000010000 */
[----:B------:R-:W-:Y:S01]  /*6f50*/  USHF.R.U32.HI UR33, URZ, 0x1, UR31 ;  /* 0x000000013f217899 */ /* 0x000fe2000801161f */
[----:B-1----:R-:W-:Y:S01]  /*6f60*/  FADD.FTZ R191, R198, R139 ;  /* 0x0000008bc6bf7221 */ /* 0x002fe20000010000 */
[----:B------:R-:W-:Y:S01]  /*6f70*/  USHF.R.U64 UR32, UR30, 0x1, UR31 ;  /* 0x000000011e207899 */ /* 0x000fe2000800121f */
[C---:B------:R-:W-:Y:S01]  /*6f80*/  FMUL.FTZ R12, R0.reuse, R201 ;  /* 0x000000c9000c7220 */ /* 0x040fe20000410000 */
[----:B------:R-:W-:Y:S01]  /*6f90*/  UIMAD UR33, UR33, UR35, URZ ;  /* 0x00000023212172a4 */ /* 0x000fe2000f8e023f */
[----:B------:R-:W-:Y:S01]  /*6fa0*/  FMUL.FTZ R200, R0, R200 ;  /* 0x000000c800c87220 */ /* 0x000fe20000410000 */
[----:B------:R-:W-:Y:S01]  /*6fb0*/  UIMAD.WIDE.U32 UR30, UR32, UR35, URZ ;  /* 0x00000023201e72a5 */ /* 0x000fe2000f8e003f */
[C---:B------:R-:W-:Y:S01]  /*6fc0*/  IADD3 R139, R96.reuse, 0x40, RZ ;  /* 0x00000040608b7810 */ /* 0x040fe20007ffe0ff */
[----:B------:R-:W-:Y:S01]  /*6fd0*/  UIMAD UR37, UR34, UR32, UR33 ;  /* 0x00000020222572a4 */ /* 0x000fe2000f8e0221 */
[----:B------:R-:W-:Y:S01]  /*6fe0*/  BSSY B0, `(.L_x_10240) ;  /* 0x0000027000007945 */ /* 0x000fe20003800000 */
[----:B------:R-:W-:Y:S01]  /*6ff0*/  ULDC UR38, c[0x0][0x174] ;  /* 0x00005d0000267ab9 */ /* 0x000fe20000000800 */
[----:B------:R-:W-:Y:S01]  /*7000*/  FADD.FTZ R140, R183, R140 ;  /* 0x0000008cb78c7221 */ /* 0x000fe20000010000 */
[----:B------:R-:W-:Y:S01]  /*7010*/  ULDC.64 UR32, c[0x0][0x2a0] ;  /* 0x0000a80000207ab9 */ /* 0x000fe20000000a00 */
[----:B------:R-:W-:Y:S01]  /*7020*/  FADD.FTZ R195, R195, R12 ;  /* 0x0000000cc3c37221 */ /* 0x000fe20000010000 */
[----:B------:R-:W-:Y:S01]  /*7030*/  UIADD3 UR31, UR37, UR31, URZ ;  /* 0x0000001f251f7290 */ /* 0x000fe2000fffe03f */
[----:B------:R-:W-:Y:S01]  /*7040*/  FADD.FTZ R189, R189, -R200 ;  /* 0x800000c8bdbd7221 */ /* 0x000fe20000010000 */
[----:B------:R-:W-:Y:S01]  /*7050*/  UIMAD UR37, UR36, UR32, URZ ;  /* 0x00000020242572a4 */ /* 0x000fe2000f8e023f */
[C---:B------:R-:W-:Y:S01]  /*7060*/  ISETP.GE.AND P1, PT, R15.reuse, 0x41, PT ;  /* 0x000000410f00780c */ /* 0x040fe20003f26270 */
[----:B------:R-:W-:Y:S01]  /*7070*/  UIMAD.WIDE.U32 UR30, UR18, UR32, UR30 ;  /* 0x00000020121e72a5 */ /* 0x000fe2000f8e001e */
[----:B------:R-:W-:Y:S01]  /*7080*/  ISETP.GE.AND P2, PT, R15, 0x61, PT ;  /* 0x000000610f00780c */ /* 0x000fe20003f46270 */
[----:B------:R-:W-:Y:S01]  /*7090*/  UIMAD UR37, UR18, UR33, UR37 ;  /* 0x00000021122572a4 */ /* 0x000fe2000f8e0225 */
[----:B------:R-:W-:Y:S01]  /*70a0*/  FADD.FTZ R138, R191, R14 ;  /* 0x0000000ebf8a7221 */ /* 0x000fe20000010000 */
[----:B------:R-:W-:Y:S01]  /*70b0*/  IADD3 R183, R96, 0x60, RZ ;  /* 0x0000006060b77810 */ /* 0x000fe20007ffe0ff */
[----:B------:R-:W-:Y:S01]  /*70c0*/  ULDC.64 UR32, c[0x0][0x318] ;  /* 0x0000c60000207ab9 */ /* 0x000fe20000000a00 */
[----:B------:R-:W-:Y:S01]  /*70d0*/  LEA.HI.SX32 R139, R139, R96, 0x1b ;  /* 0x000000608b8b7211 */ /* 0x000fe200078fdaff */
[----:B------:R-:W-:-:S02]  /*70e0*/  UIADD3 UR37, UR37, UR31, URZ ;  /* 0x0000001f25257290 */ /* 0x000fc4000fffe03f */
        /* <DEDUP_REMOVED lines=22> */
.L_x_10241:
[----:B------:R-:W-:Y:S05]  /*7250*/  BSYNC B0 ;  /* 0x0000000000007941 */ /* 0x000fea0003800000 */
.L_x_10240:
[----:B------:R-:W3:Y:S01]  /*7260*/  LDS R139, [R139.X4+0x940] ;  /* 0x000940008b8b7984 */ /* 0x000ee20000004800 */
[----:B------:R-:W-:Y:S01]  /*7270*/  BSSY B0, `(.L_x_10242) ;  /* 0x0000004000007945 */ /* 0x000fe20003800000 */
[----:B------:R-:W-:Y:S01]  /*7280*/  LEA.HI.SX32 R183, R183, R96, 0x1b ;  /* 0x00000060b7b77211 */ /* 0x000fe200078fdaff */
[----:B------:R-:W-:Y:S05]  /*7290*/  @!P1 BRA `(.L_x_10243) ;  /* 0x0000001000009947 */ /* 0x000fea0003800000 */
[----:B---3--:R3:W-:Y:S02]  /*72a0*/  RED.E.ADD.F32.FTZ.RN.STRONG.GPU [R2.64+-0xf00], R139 ;  /* 0xfff1008b0200798e */ /* 0x0087e4000c10e79c */
.L_x_10243:
[----:B------:R-:W-:Y:S05]  /*72b0*/  BSYNC B0 ;  /* 0x0000000000007941 */ /* 0x000fea0003800000 */
.L_x_10242:
[----:B------:R-:W4:Y:S01]  /*72c0*/  LDS R183, [R183.X4+0x9c0] ;  /* 0x0009c000b7b77984 */ /* 0x000f220000004800 */
[----:B------:R-:W-:Y:S01]  /*72d0*/  BSSY B0, `(.L_x_10244) ;  /* 0x0000005000007945 */ /* 0x000fe20003800000 */
[C---:B-1----:R-:W-:Y:S02]  /*72e0*/  IADD3 R13, R96.reuse, 0x80, RZ ;  /* 0x00000080600d7810 */ /* 0x042fe40007ffe0ff */
[----:B---3--:R-:W-:Y:S01]  /*72f0*/  IADD3 R139, R96, 0xa0, RZ ;  /* 0x000000a0608b7810 */ /* 0x008fe20007ffe0ff */
[----:B------:R-:W-:Y:S05]  /*7300*/  @!P2 BRA `(.L_x_10245) ;  /* 0x000000100000a947 */ /* 0x000fea0003800000 */
[----:B----4-:R1:W-:Y:S02]  /*7310*/  RED.E.ADD.F32.FTZ.RN.STRONG.GPU [R2.64+-0xe80], R183 ;  /* 0xfff180b70200798e */ /* 0x0103e4000c10e79c */
.L_x_10245:
[----:B------:R-:W-:Y:S05]  /*7320*/  BSYNC B0 ;  /* 0x0000000000007941 */ /* 0x000fea0003800000 */
.L_x_10244:
        /* <DEDUP_REMOVED lines=14> */
.L_x_10247:
[----:B------:R-:W-:Y:S05]  /*7410*/  BSYNC B0 ;  /* 0x0000000000007941 */ /* 0x000fea0003800000 */
.L_x_10246:
[----:B------:R-:W3:Y:S01]  /*7420*/  LDS R139, [R139.X4+0xac0] ;  /* 0x000ac0008b8b7984 */ /* 0x000ee20000004800 */
[----:B------:R-:W-:Y:S01]  /*7430*/  BSSY B0, `(.L_x_10248) ;  /* 0x0000005000007945 */ /* 0x000fe20003800000 */
[----:B-1----:R-:W-:Y:S02]  /*7440*/  IADD3 R13, R96, 0xe0, RZ ;  /* 0x000000e0600d7810 */ /* 0x002fe40007ffe0ff */
[----:B------:R-:W-:Y:S01]  /*7450*/  LEA.HI.SX32 R183, R183, R96, 0x1b ;  /* 0x00000060b7b77211 */ /* 0x000fe200078fdaff */
[----:B------:R-:W-:Y:S05]  /*7460*/  @!P0 BRA `(.L_x_10249) ;  /* 0x0000001000008947 */ /* 0x000fea0003800000 */
[----:B---3--:R1:W-:Y:S02]  /*7470*/  RED.E.ADD.F32.FTZ.RN.STRONG.GPU [R2.64+-0xd80], R139 ;  /* 0xfff2808b0200798e */ /* 0x0083e4000c10e79c */
.L_x_10249:
[----:B------:R-:W-:Y:S05]  /*7480*/  BSYNC B0 ;  /* 0x0000000000007941 */ /* 0x000fea0003800000 */
.L_x_10248:
[----:B------:R-:W4:Y:S01]  /*7490*/  LDS R183, [R183.X4+0xb40] ;  /* 0x000b4000b7b77984 */ /* 0x000f220000004800 */
[----:B------:R-:W-:Y:S01]  /*74a0*/  BSSY B0, `(.L_x_10250) ;  /* 0x0000005000007945 */ /* 0x000fe20003800000 */
[----:B-1-3--:R-:W-:-:S02]  /*74b0*/  IADD3 R139, R96, 0x100, RZ ;  /* 0x00000100608b7810 */ /* 0x00afc40007ffe0ff */
[----:B------:R-:W-:Y:S01]  /*74c0*/  LEA.HI.SX32 R13, R13, R96, 0x1b ;  /* 0x000000600d0d7211 */ /* 0x000fe200078fdaff */
[----:B------:R-:W-:Y:S05]  /*74d0*/  @!P1 BRA `(.L_x_10251) ;  /* 0x0000001000009947 */ /* 0x000fea0003800000 */
[----:B----4-:R1:W-:Y:S02]  /*74e0*/  RED.E.ADD.F32.FTZ.RN.STRONG.GPU [R2.64+-0xd00], R183 ;  /* 0xfff300b70200798e */ /* 0x0103e4000c10e79c */
.L_x_10251:
[----:B------:R-:W-:Y:S05]  /*74f0*/  BSYNC B0 ;  /* 0x0000000000007941 */ /* 0x000fea0003800000 */
.L_x_10250:
[----:B------:R-:W3:Y:S01]  /*7500*/  LDS R13, [R13.X4+0xbc0] ;  /* 0x000bc0000d0d7984 */ /* 0x000ee20000004800 */
[----:B------:R-:W-:Y:S01]  /*7510*/  BSSY B0, `(.L_x_10252) ;  /* 0x0000005000007945 */ /* 0x000fe20003800000 */
[----:B-1--4-:R-:W-:Y:S02]  /*7520*/  IADD3 R183, R96, 0x120, RZ ;  /* 0x0000012060b77810 */ /* 0x012fe40007ffe0ff */
[----:B------:R-:W-:Y:S01]  /*7530*/  LEA.HI.SX32 R139, R139, R96, 0x1b ;  /* 0x000000608b8b7211 */ /* 0x000fe200078fdaff */
[----:B------:R-:W-:Y:S05]  /*7540*/  @!P2 BRA `(.L_x_10253) ;  /* 0x000000100000a947 */ /* 0x000fea0003800000 */
[----:B---3--:R1:W-:Y:S02]  /*7550*/  RED.E.ADD.F32.FTZ.RN.STRONG.GPU [R2.64+-0xc80], R13 ;  /* 0xfff3800d0200798e */ /* 0x0083e4000c10e79c */
.L_x_10253:
[----:B------:R-:W-:Y:S05]  /*7560*/  BSYNC B0 ;  /* 0x0000000000007941 */ /* 0x000fea0003800000 */
.L_x_10252:
[----:B------:R-:W4:Y:S01]  /*7570*/  LDS R139, [R139.X4+0xc40] ;  /* 0x000c40008b8b7984 */ /* 0x000f220000004800 */
[----:B------:R-:W-:Y:S01]  /*7580*/  BSSY B0, `(.L_x_10254) ;  /* 0x0000005000007945 */ /* 0x000fe20003800000 */
[----:B-1-3--:R-:W-:Y:S02]  /*7590*/  IADD3 R13, R96, 0x140, RZ ;  /* 0x00000140600d7810 */ /* 0x00afe40007ffe0ff */
[----:B------:R-:W-:Y:S01]  /*75a0*/  LEA.HI.SX32 R183, R183, R96, 0x1b ;  /* 0x00000060b7b77211 */ /* 0x000fe200078fdaff */
[----:B------:R-:W-:Y:S05]  /*75b0*/  @!P3 BRA `(.L_x_10255) ;  /* 0x000000100000b947 */ /* 0x000fea0003800000 */
[----:B----4-:R1:W-:Y:S02]  /*75c0*/  RED.E.ADD.F32.FTZ.RN.STRONG.GPU [R2.64+-0xc00], R139 ;  /* 0xfff4008b0200798e */ /* 0x0103e4000c10e79c */
.L_x_10255:
[----:B------:R-:W-:Y:S05]  /*75d0*/  BSYNC B0 ;  /* 0x0000000000007941 */ /* 0x000fea0003800000 */
.L_x_10254:
[----:B------:R-:W3:Y:S01]  /*75e0*/  LDS R183, [R183.X4+0xcc0] ;  /* 0x000cc000b7b77984 */ /* 0x000ee20000004800 */
[----:B------:R-:W-:Y:S01]  /*75f0*/  BSSY B0, `(.L_x_10256) ;  /* 0x0000004000007945 */ /* 0x000fe20003800000 */
[----:B------:R-:W-:Y:S01]  /*7600*/  LEA.HI.SX32 R13, R13, R96, 0x1b ;  /* 0x000000600d0d7211 */ /* 0x000fe200078fdaff */
[----:B------:R-:W-:Y:S05]  /*7610*/  @!P4 BRA `(.L_x_10257) ;  /* 0x000000100000c947 */ /* 0x000fea0003800000 */
[----:B---3--:R3:W-:Y:S02]  /*7620*/  RED.E.ADD.F32.FTZ.RN.STRONG.GPU [R2.64+-0xb80], R183 ;  /* 0xfff480b70200798e */ /* 0x0087e4000c10e79c */
.L_x_10257:
[----:B------:R-:W-:Y:S05]  /*7630*/  BSYNC B0 ;  /* 0x0000000000007941 */ /* 0x000fea0003800000 */
.L_x_10256:
[----:B------:R-:W1:Y:S01]  /*7640*/  LDS R13, [R13.X4+0xd40] ;  /* 0x000d40000d0d7984 */ /* 0x000e620000004800 */
[----:B------:R-:W-:Y:S01]  /*7650*/  BSSY B0, `(.L_x_10258) ;  /* 0x0000005000007945 */ /* 0x000fe20003800000 */
[----:B-1--4-:R-:W-:-:S02]  /*7660*/  IADD3 R139, R96, 0x160, RZ ;  /* 0x00000160608b7810 */ /* 0x012fc40007ffe0ff */
[----:B---3--:R-:W-:Y:S01]  /*7670*/  IADD3 R183, R96, 0x180, RZ ;  /* 0x0000018060b77810 */ /* 0x008fe20007ffe0ff */
[----:B------:R-:W-:Y:S05]  /*7680*/  @!P5 BRA `(.L_x_10259) ;  /* 0x000000100000d947 */ /* 0x000fea0003800000 */
[----:B------:R1:W-:Y:S02]  /*7690*/  RED.E.ADD.F32.FTZ.RN.STRONG.GPU [R2.64+-0xb00], R13 ;  /* 0xfff5000d0200798e */ /* 0x0003e4000c10e79c */
.L_x_10259:
[----:B------:R-:W-:Y:S05]  /*76a0*/  BSYNC B0 ;  /* 0x0000000000007941 */ /* 0x000fea0003800000 */
.L_x_10258:
[-C--:B------:R-:W-:Y:S01]  /*76b0*/  LEA.HI.SX32 R139, R139, R96.reuse, 0x1b ;  /* 0x000000608b8b7211 */ /* 0x080fe200078fdaff */
[----:B------:R-:W-:Y:S01]  /*76c0*/  BSSY B0, `(.L_x_10260) ;  /* 0x000000d000007945 */ /* 0x000fe20003800000 */
[----:B------:R-:W-:Y:S02]  /*76d0*/  ISETP.GE.AND P6, PT, R15, 0x161, PT ;  /* 0x000001610f00780c */ /* 0x000fe40003fc6270 */
[----:B-1----:R-:W-:Y:S02]  /*76e0*/  IADD3 R13, R96, 0x1a0, RZ ;  /* 0x000001a0600d7810 */ /* 0x002fe40007ffe0ff */
        /* <DEDUP_REMOVED lines=10> */
.L_x_10261:
[----:B------:R-:W-:Y:S05]  /*7790*/  BSYNC B0 ;  /* 0x0000000000007941 */ /* 0x000fea0003800000 */
.L_x_10260:
[----:B------:R-:W3:Y:S01]  /*77a0*/  LDS R183, [R183.X4+0xe40] ;  /* 0x000e4000b7b77984 */ /* 0x000ee20000004800 */
[----:B------:R-:W-:Y:S01]  /*77b0*/  BSSY B0, `(.L_x_10262) ;  /* 0x0000005000007945 */ /* 0x000fe20003800000 */
[----:B-1----:R-:W-:-:S02]  /*77c0*/  IADD3 R139, R96, 0x1c0, RZ ;  /* 0x000001c0608b7810 */ /* 0x002fc40007ffe0ff */
[----:B------:R-:W-:Y:S01]  /*77d0*/  LEA.HI.SX32 R13, R13, R96, 0x1b ;  /* 0x000000600d0d7211 */ /* 0x000fe200078fdaff */
[----:B------:R-:W-:Y:S05]  /*77e0*/  @!P0 BRA `(.L_x_10263) ;  /* 0x0000001000008947 */ /* 0x000fea0003800000 */
[----:B---3--:R1:W-:Y:S02]  /*77f0*/  RED.E.ADD.F32.FTZ.RN.STRONG.GPU [R2.64+-0xa00], R183 ;  /* 0xfff600b70200798e */ /* 0x0083e4000c10e79c */
.L_x_10263:
[----:B------:R-:W-:Y:S05]  /*7800*/  BSYNC B0 ;  /* 0x0000000000007941 */ /* 0x000fea0003800000 */
.L_x_10262:
[----:B------:R-:W4:Y:S01]  /*7810*/  LDS R13, [R13.X4+0xec0] ;  /* 0x000ec0000d0d7984 */ /* 0x000f220000004800 */
[----:B------:R-:W-:Y:S01]  /*7820*/  BSSY B0, `(.L_x_10264) ;  /* 0x0000005000007945 */ /* 0x000fe20003800000 */
[----:B-1-3--:R-:W-:Y:S02]  /*7830*/  IADD3 R183, R96, 0x1e0, RZ ;  /* 0x000001e060b77810 */ /* 0x00afe40007ffe0ff */
[----:B------:R-:W-:Y:S01]  /*7840*/  LEA.HI.SX32 R139, R139, R96, 0x1b ;  /* 0x000000608b8b7211 */ /* 0x000fe200078fdaff */
[----:B------:R-:W-:Y:S05]  /*7850*/  @!P1 BRA `(.L_x_10265) ;  /* 0x0000001000009947 */ /* 0x000fea0003800000 */
[----:B----4-:R1:W-:Y:S02]  /*7860*/  RED.E.ADD.F32.FTZ.RN.STRONG.GPU [R2.64+-0x980], R13 ;  /* 0xfff6800d0200798e */ /* 0x0103e4000c10e79c */
.L_x_10265:
[----:B------:R-:W-:Y:S05]  /*7870*/  BSYNC B0 ;  /* 0x0000000000007941 */ /* 0x000fea0003800000 */
.L_x_10264:
[----:B------:R-:W3:Y:S01]  /*7880*/  LDS R139, [R139.X4+0xf40] ;  /* 0x000f40008b8b7984 */ /* 0x000ee20000004800 */
[----:B------:R-:W-:Y:S01]  /*7890*/  BSSY B0, `(.L_x_10266) ;  /* 0x0000004000007945 */ /* 0x000fe20003800000 */
[----:B------:R-:W-:Y:S01]  /*78a0*/  LEA.HI.SX32 R183, R183, R96, 0x1b ;  /* 0x00000060b7b77211 */ /* 0x000fe200078fdaff */
[----:B------:R-:W-:Y:S05]  /*78b0*/  @!P2 BRA `(.L_x_10267) ;  /* 0x000000100000a947 */ /* 0x000fea0003800000 */
[----:B---3--:R3:W-:Y:S02]  /*78c0*/  RED.E.ADD.F32.FTZ.RN.STRONG.GPU [R2.64+-0x900], R139 ;  /* 0xfff7008b0200798e */ /* 0x0087e4000c10e79c */
.L_x_10267:
[----:B------:R-:W-:Y:S05]  /*78d0*/  BSYNC B0 ;  /* 0x0000000000007941 */ /* 0x000fea0003800000 */
.L_x_10266:
[----:B------:R-:W1:Y:S01]  /*78e0*/  LDS R183, [R183.X4+0xfc0] ;  /* 0x000fc000b7b77984 */ /* 0x000e620000004800 */
[----:B------:R-:W-:Y:S01]  /*78f0*/  BSSY B0, `(.L_x_10268) ;  /* 0x0000005000007945 */ /* 0x000fe20003800000 */
[----:B-1--4-:R-:W-:-:S02]  /*7900*/  IADD3 R13, R96, 0x220, RZ ;  /* 0x00000220600d7810 */ /* 0x012fc40007ffe0ff */
[----:B------:R-:W-:Y:S01]  /*7910*/  LEA.HI.SX32 R127, R127, R96, 0x1b ;  /* 0x000000607f7f7211 */ /* 0x000fe200078fdaff */
[----:B------:R-:W-:Y:S05]  /*7920*/  @!P3 BRA `(.L_x_10269) ;  /* 0x000000100000b947 */ /* 0x000fea0003800000 */
[----:B------:R1:W-:Y:S02]  /*7930*/  RED.E.ADD.F32.FTZ.RN.STRONG.GPU [R2.64+-0x880], R183 ;  /* 0xfff780b70200798e */ /* 0x0003e4000c10e79c */
.L_x_10269:
[----:B------:R-:W-:Y:S05]  /*7940*/  BSYNC B0 ;  /* 0x0000000000007941 */ /* 0x000fea0003800000 */
.L_x_10268:
[----:B------:R-:W4:Y:S01]  /*7950*/  LDS R127, [R127.X4+0x1040] ;  /* 0x001040007f7f7984 */ /* 0x000f220000004800 */
[----:B------:R-:W-:Y:S01]  /*7960*/  BSSY B0, `(.L_x_10270) ;  /* 0x0000004000007945 */ /* 0x000fe20003800000 */
[----:B------:R-:W-:Y:S01]  /*7970*/  LEA.HI.SX32 R13, R13, R96, 0x1b ;  /* 0x000000600d0d7211 */ /* 0x000fe200078fdaff */
[----:B------:R-:W-:Y:S05]  /*7980*/  @!P4 BRA `(.L_x_10271) ;  /* 0x000000100000c947 */ /* 0x000fea0003800000 */
[----:B----4-:R4:W-:Y:S02]  /*7990*/  RED.E.ADD.F32.FTZ.RN.STRONG.GPU [R2.64+-0x800], R127 ;  /* 0xfff8007f0200798e */ /* 0x0109e4000c10e79c */
.L_x_10271:
[----:B------:R-:W-:Y:S05]  /*79a0*/  BSYNC B0 ;  /* 0x0000000000007941 */ /* 0x000fea0003800000 */
.L_x_10270:
[----:B------:R-:W1:Y:S01]  /*79b0*/  LDS R13, [R13.X4+0x10c0] ;  /* 0x0010c0000d0d7984 */ /* 0x000e620000004800 */
[----:B------:R-:W-:Y:S01]  /*79c0*/  BSSY B0, `(.L_x_10272) ;  /* 0x0000005000007945 */ /* 0x000fe20003800000 */
[C---:B----4-:R-:W-:Y:S02]  /*79d0*/  IADD3 R127, R96.reuse, 0x240, RZ ;  /* 0x00000240607f7810 */ /* 0x050fe40007ffe0ff */
[----:B---3--:R-:W-:Y:S01]  /*79e0*/  IADD3 R139, R96, 0x260, RZ ;  /* 0x00000260608b7810 */ /* 0x008fe20007ffe0ff */
[----:B------:R-:W-:Y:S05]  /*79f0*/  @!P5 BRA `(.L_x_10273) ;  /* 0x000000100000d947 */ /* 0x000fea0003800000 */
[----:B-1----:R1:W-:Y:S02]  /*7a00*/  RED.E.ADD.F32.FTZ.RN.STRONG.GPU [R2.64+-0x780], R13 ;  /* 0xfff8800d0200798e */ /* 0x0023e4000c10e79c */
.L_x_10273:
[----:B------:R-:W-:Y:S05]  /*7a10*/  BSYNC B0 ;  /* 0x0000000000007941 */ /* 0x000fea0003800000 */
.L_x_10272:
[----:B------:R-:W-:Y:S01]  /*7a20*/  LEA.HI.SX32 R127, R127, R96, 0x1b ;  /* 0x000000607f7f7211 */ /* 0x000fe200078fdaff */
[----:B------:R-:W-:Y:S01]  /*7a30*/  BSSY B0, `(.L_x_10274) ;  /* 0x000000d000007945 */ /* 0x000fe20003800000 */
[----:B------:R-:W-:-:S02]  /*7a40*/  ISETP.GE.AND P6, PT, R15, 0x241, PT ;  /* 0x000002410f00780c */ /* 0x000fc40003fc6270 */
[----:B-1----:R-:W-:Y:S02]  /*7a50*/  IADD3 R13, R96, 0x280, RZ ;  /* 0x00000280600d7810 */ /* 0x002fe40007ffe0ff */
        /* <DEDUP_REMOVED lines=10> */
.L_x_10275:
[----:B------:R-:W-:Y:S05]  /*7b00*/  BSYNC B0 ;  /* 0x0000000000007941 */ /* 0x000fea0003800000 */
.L_x_10274:
[----:B------:R-:W3:Y:S01]  /*7b10*/  LDS R139, [R139.X4+0x11c0] ;  /* 0x0011c0008b8b7984 */ /* 0x000ee20000004800 */
[----:B------:R-:W-:Y:S01]  /*7b20*/  BSSY B0, `(.L_x_10276) ;  /* 0x0000005000007945 */ /* 0x000fe20003800000 */
[----:B-1----:R-:W-:Y:S02]  /*7b30*/  IADD3 R127, R96, 0x2a0, RZ ;  /* 0x000002a0607f7810 */ /* 0x002fe40007ffe0ff */
[----:B------:R-:W-:Y:S01]  /*7b40*/  LEA.HI.SX32 R13, R13, R96, 0x1b ;  /* 0x000000600d0d7211 */ /* 0x000fe200078fdaff */
[----:B------:R-:W-:Y:S05]  /*7b50*/  @!P0 BRA `(.L_x_10277) ;  /* 0x0000001000008947 */ /* 0x000fea0003800000 */
[----:B---3--:R1:W-:Y:S02]  /*7b60*/  RED.E.ADD.F32.FTZ.RN.STRONG.GPU [R2.64+-0x680], R139 ;  /* 0xfff9808b0200798e */ /* 0x0083e4000c10e79c */
.L_x_10277:
[----:B------:R-:W-:Y:S05]  /*7b70*/  BSYNC B0 ;  /* 0x0000000000007941 */ /* 0x000fea0003800000 */
.L_x_10276:
[----:B------:R-:W4:Y:S01]  /*7b80*/  LDS R13, [R13.X4+0x1240] ;  /* 0x001240000d0d7984 */ /* 0x000f220000004800 */
[----:B------:R-:W-:Y:S01]  /*7b90*/  BSSY B0, `(.L_x_10278) ;  /* 0x0000005000007945 */ /* 0x000fe20003800000 */
[----:B-1-3--:R-:W-:-:S02]  /*7ba0*/  IADD3 R139, R96, 0x2c0, RZ ;  /* 0x000002c0608b7810 */ /* 0x00afc40007ffe0ff */
[----:B------:R-:W-:Y:S01]  /*7bb0*/  LEA.HI.SX32 R127, R127, R96, 0x1b ;  /* 0x000000607f7f7211 */ /* 0x000fe200078fdaff */
[----:B------:R-:W-:Y:S05]  /*7bc0*/  @!P1 BRA `(.L_x_10279) ;  /* 0x0000001000009947 */ /* 0x000fea0003800000 */
[----:B----4-:R1:W-:Y:S02]  /*7bd0*/  RED.E.ADD.F32.FTZ.RN.STRONG.GPU [R2.64+-0x600], R13 ;  /* 0xfffa000d0200798e */ /* 0x0103e4000c10e79c */
.L_x_10279:
[----:B------:R-:W-:Y:S05]  /*7be0*/  BSYNC B0 ;  /* 0x0000000000007941 */ /* 0x000fea0003800000 */
.L_x_10278:
[----:B------:R-:W3:Y:S01]  /*7bf0*/  LDS R127, [R127.X4+0x12c0] ;  /* 0x0012c0007f7f7984 */ /* 0x000ee20000004800 */
[----:B------:R-:W-:Y:S01]  /*7c00*/  BSSY B0, `(.L_x_10280) ;  /* 0x0000005000007945 */ /* 0x000fe20003800000 */
[----:B-1--4-:R-:W-:Y:S02]  /*7c10*/  IADD3 R13, R96, 0x2e0, RZ ;  /* 0x000002e0600d7810 */ /* 0x012fe40007ffe0ff */
[----:B------:R-:W-:Y:S01]  /*7c20*/  LEA.HI.SX32 R139, R139, R96, 0x1b ;  /* 0x000000608b8b7211 */ /* 0x000fe200078fdaff */
[----:B------:R-:W-:Y:S05]  /*7c30*/  @!P2 BRA `(.L_x_10281) ;  /* 0x000000100000a947 */ /* 0x000fea0003800000 */
[----:B---3--:R1:W-:Y:S02]  /*7c40*/  RED.E.ADD.F32.FTZ.RN.STRONG.GPU [R2.64+-0x580], R127 ;  /* 0xfffa807f0200798e */ /* 0x0083e4000c10e79c */
.L_x_10281:
[----:B------:R-:W-:Y:S05]  /*7c50*/  BSYNC B0 ;  /* 0x0000000000007941 */ /* 0x000fea0003800000 */
.L_x_10280:
[----:B------:R-:W4:Y:S01]  /*7c60*/  LDS R139, [R139.X4+0x1340] ;  /* 0x001340008b8b7984 */ /* 0x000f220000004800 */
[----:B------:R-:W-:Y:S01]  /*7c70*/  BSSY B0, `(.L_x_10282) ;  /* 0x0000005000007945 */ /* 0x000fe20003800000 */
[----:B-1-3--:R-:W-:Y:S02]  /*7c80*/  IADD3 R127, R96, 0x300, RZ ;  /* 0x00000300607f7810 */ /* 0x00afe40007ffe0ff */
[----:B------:R-:W-:Y:S01]  /*7c90*/  LEA.HI.SX32 R13, R13, R96, 0x1b ;  /* 0x000000600d0d7211 */ /* 0x000fe200078fdaff */
[----:B------:R-:W-:Y:S05]  /*7ca0*/  @!P3 BRA `(.L_x_10283) ;  /* 0x000000100000b947 */ /* 0x000fea0003800000 */
[----:B----4-:R1:W-:Y:S02]  /*7cb0*/  RED.E.ADD.F32.FTZ.RN.STRONG.GPU [R2.64+-0x500], R139 ;  /* 0xfffb008b0200798e */ /* 0x0103e4000c10e79c */
.L_x_10283:
[----:B------:R-:W-:Y:S05]  /*7cc0*/  BSYNC B0 ;  /* 0x0000000000007941 */ /* 0x000fea0003800000 */
.L_x_10282:
[----:B------:R-:W3:Y:S01]  /*7cd0*/  LDS R13, [R13.X4+0x13c0] ;  /* 0x0013c0000d0d7984 */ /* 0x000ee20000004800 */
[----:B------:R-:W-:Y:S01]  /*7ce0*/  BSSY B0, `(.L_x_10284) ;  /* 0x0000004000007945 */ /* 0x000fe20003800000 */
[----:B------:R-:W-:Y:S01]  /*7cf0*/  LEA.HI.SX32 R127, R127, R96, 0x1b ;  /* 0x000000607f7f7211 */ /* 0x000fe200078fdaff */
[----:B------:R-:W-:Y:S05]  /*7d00*/  @!P4 BRA `(.L_x_10285) ;  /* 0x000000100000c947 */ /* 0x000fea0003800000 */
[----:B---3--:R3:W-:Y:S02]  /*7d10*/  RED.E.ADD.F32.FTZ.RN.STRONG.GPU [R2.64+-0x480], R13 ;  /* 0xfffb800d0200798e */ /* 0x0087e4000c10e79c */
.L_x_10285:
[----:B------:R-:W-:Y:S05]  /*7d20*/  BSYNC B0 ;  /* 0x0000000000007941 */ /* 0x000fea0003800000 */
.L_x_10284:
[----:B------:R-:W1:Y:S01]  /*7d30*/  LDS R127, [R127.X4+0x1440] ;  /* 0x001440007f7f7984 */ /* 0x000e620000004800 */
[----:B------:R-:W-:Y:S01]  /*7d40*/  BSSY B0, `(.L_x_10286) ;  /* 0x0000005000007945 */ /* 0x000fe20003800000 */
[----:B---3--:R-:W-:-:S02]  /*7d50*/  IADD3 R13, R96, 0x320, RZ ;  /* 0x00000320600d7810 */ /* 0x008fc40007ffe0ff */
[----:B-1--4-:R-:W-:Y:S01]  /*7d60*/  IADD3 R139, R96, 0x340, RZ ;  /* 0x00000340608b7810 */ /* 0x012fe20007ffe0ff */
[----:B------:R-:W-:Y:S05]  /*7d70*/  @!P5 BRA `(.L_x_10287) ;  /* 0x000000100000d947 */ /* 0x000fea0003800000 */
[----:B------:R1:W-:Y:S02]  /*7d80*/  RED.E.ADD.F32.FTZ.RN.STRONG.GPU [R2.64+-0x400], R127 ;  /* 0xfffc007f0200798e */ /* 0x0003e4000c10e79c */
.L_x_10287:
[----:B------:R-:W-:Y:S05]  /*7d90*/  BSYNC B0 ;  /* 0x0000000000007941 */ /* 0x000fea0003800000 */
.L_x_10286:
        /* <DEDUP_REMOVED lines=14> */
.L_x_10289:
[----:B------:R-:W-:Y:S05]  /*7e80*/  BSYNC B0 ;  /* 0x0000000000007941 */ /* 0x000fea0003800000 */
.L_x_10288:
[----:B------:R-:W3:Y:S01]  /*7e90*/  LDS R139, [R139.X4+0x1540] ;  /* 0x001540008b8b7984 */ /* 0x000ee20000004800 */
[----:B------:R-:W-:Y:S01]  /*7ea0*/  BSSY B0, `(.L_x_10290) ;  /* 0x0000005000007945 */ /* 0x000fe20003800000 */
[----:B-1----:R-:W-:-:S02]  /*7eb0*/  IADD3 R13, R96, 0x380, RZ ;  /* 0x00000380600d7810 */ /* 0x002fc40007ffe0ff */
[----:B------:R-:W-:Y:S01]  /*7ec0*/  LEA.HI.SX32 R127, R127, R96, 0x1b ;  /* 0x000000607f7f7211 */ /* 0x000fe200078fdaff */
[----:B------:R-:W-:Y:S05]  /*7ed0*/  @!P0 BRA `(.L_x_10291) ;  /* 0x0000001000008947 */ /* 0x000fea0003800000 */
[----:B---3--:R1:W-:Y:S02]  /*7ee0*/  RED.E.ADD.F32.FTZ.RN.STRONG.GPU [R2.64+-0x300], R139 ;  /* 0xfffd008b0200798e */ /* 0x0083e4000c10e79c */
.L_x_10291:
[----:B------:R-:W-:Y:S05]  /*7ef0*/  BSYNC B0 ;  /* 0x0000000000007941 */ /* 0x000fea0003800000 */
.L_x_10290:
[----:B------:R-:W4:Y:S01]  /*7f00*/  LDS R127, [R127.X4+0x15c0] ;  /* 0x0015c0007f7f7984 */ /* 0x000f220000004800 */
[----:B------:R-:W-:Y:S01]  /*7f10*/  BSSY B0, `(.L_x_10292) ;  /* 0x0000005000007945 */ /* 0x000fe20003800000 */
[----:B------:R-:W-:Y:S02]  /*7f20*/  IADD3 R15, R96, 0x3a0, RZ ;  /* 0x000003a0600f7810 */ /* 0x000fe40007ffe0ff */
[----:B------:R-:W-:Y:S01]  /*7f30*/  LEA.HI.SX32 R13, R13, R96, 0x1b ;  /* 0x000000600d0d7211 */ /* 0x000fe200078fdaff */
[----:B------:R-:W-:Y:S05]  /*7f40*/  @!P1 BRA `(.L_x_10293) ;  /* 0x0000001000009947 */ /* 0x000fea0003800000 */
[----:B----4-:R4:W-:Y:S02]  /*7f50*/  RED.E.ADD.F32.FTZ.RN.STRONG.GPU [R2.64+-0x280], R127 ;  /* 0xfffd807f0200798e */ /* 0x0109e4000c10e79c */
.L_x_10293:
[----:B------:R-:W-:Y:S05]  /*7f60*/  BSYNC B0 ;  /* 0x0000000000007941 */ /* 0x000fea0003800000 */
.L_x_10292:
[----:B------:R-:W1:Y:S01]  /*7f70*/  LDS R13, [R13.X4+0x1640] ;  /* 0x001640000d0d7984 */ /* 0x000e620000004800 */
[----:B------:R-:W-:Y:S01]  /*7f80*/  BSSY B0, `(.L_x_10294) ;  /* 0x0000005000007945 */ /* 0x000fe20003800000 */
[----:B----4-:R-:W-:Y:S02]  /*7f90*/  IADD3 R127, R96, 0x3c0, RZ ;  /* 0x000003c0607f7810 */ /* 0x010fe40007ffe0ff */
[----:B------:R-:W-:Y:S01]  /*7fa0*/  LEA.HI.SX32 R15, R15, R96, 0x1b ;  /* 0x000000600f0f7211 */ /* 0x000fe200078fdaff */
[----:B------:R-:W-:Y:S05]  /*7fb0*/  @!P2 BRA `(.L_x_10295) ;  /* 0x000000100000a947 */ /* 0x000fea0003800000 */
[----:B-1----:R1:W-:Y:S02]  /*7fc0*/  RED.E.ADD.F32.FTZ.RN.STRONG.GPU [R2.64+-0x200], R13 ;  /* 0xfffe000d0200798e */ /* 0x0023e4000c10e79c */
.L_x_10295:
[----:B------:R-:W-:Y:S05]  /*7fd0*/  BSYNC B0 ;  /* 0x0000000000007941 */ /* 0x000fea0003800000 */
.L_x_10294:
[----:B------:R-:W4:Y:S01]  /*7fe0*/  LDS R15, [R15.X4+0x16c0] ;  /* 0x0016c0000f0f7984 */ /* 0x000f220000004800 */
[----:B------:R-:W-:Y:S01]  /*7ff0*/  BSSY B0, `(.L_x_10296) ;  /* 0x0000005000007945 */ /* 0x000fe20003800000 */
[----:B-1----:R-:W-:-:S02]  /*8000*/  IADD3 R13, R96, 0x3e0, RZ ;  /* 0x000003e0600d7810 */ /* 0x002fc40007ffe0ff */
[----:B------:R-:W-:Y:S01]  /*8010*/  LEA.HI.SX32 R127, R127, R96, 0x1b ;  /* 0x000000607f7f7211 */ /* 0x000fe200078fdaff */
[----:B------:R-:W-:Y:S05]  /*8020*/  @!P3 BRA `(.L_x_10297) ;  /* 0x000000100000b947 */ /* 0x000fea0003800000 */
[----:B----4-:R1:W-:Y:S02]  /*8030*/  RED.E.ADD.F32.FTZ.RN.STRONG.GPU [R2.64+-0x180], R15 ;  /* 0xfffe800f0200798e */ /* 0x0103e4000c10e79c */
.L_x_10297:
[----:B------:R-:W-:Y:S05]  /*8040*/  BSYNC B0 ;  /* 0x0000000000007941 */ /* 0x000fea0003800000 */
.L_x_10296:
[----:B------:R-:W1:Y:S01]  /*8050*/  LDS R127, [R127.X4+0x1740] ;  /* 0x001740007f7f7984 */ /* 0x000e620000004800 */
[----:B------:R-:W-:Y:S01]  /*8060*/  BSSY B0, `(.L_x_10298) ;  /* 0x0000004000007945 */ /* 0x000fe20003800000 */
[----:B------:R-:W-:Y:S01]  /*8070*/  LEA.HI.SX32 R13, R13, R96, 0x1b ;  /* 0x000000600d0d7211 */ /* 0x000fe200078fdaff */
[----:B------:R-:W-:Y:S05]  /*8080*/  @!P4 BRA `(.L_x_10299) ;  /* 0x000000100000c947 */ /* 0x000fea0003800000 */
[----:B-1----:R1:W-:Y:S02]  /*8090*/  RED.E.ADD.F32.FTZ.RN.STRONG.GPU [R2.64+-0x100], R127 ;  /* 0xffff007f0200798e */ /* 0x0023e4000c10e79c */
.L_x_10299:
[----:B------:R-:W-:Y:S05]  /*80a0*/  BSYNC B0 ;  /* 0x0000000000007941 */ /* 0x000fea0003800000 */
.L_x_10298:
[----:B------:R-:W4:Y:S01]  /*80b0*/  LDS R13, [R13.X4+0x17c0] ;  /* 0x0017c0000d0d7984 */ /* 0x000f220000004800 */
[----:B------:R-:W-:Y:S01]  /*80c0*/  BSSY B0, `(.L_x_10300) ;  /* 0x0000003000007945 */ /* 0x000fe20003800000 */
[----:B------:R-:W-:Y:S05]  /*80d0*/  @!P5 BRA `(.L_x_10301) ;  /* 0x000000100000d947 */ /* 0x000fea0003800000 */
[----:B----4-:R4:W-:Y:S02]  /*80e0*/  RED.E.ADD.F32.FTZ.RN.STRONG.GPU [R2.64+-0x80], R13 ;  /* 0xffff800d0200798e */ /* 0x0109e4000c10e79c */
.L_x_10301:
[----:B------:R-:W-:Y:S05]  /*80f0*/  BSYNC B0 ;  /* 0x0000000000007941 */ /* 0x000fea0003800000 */
.L_x_10300:
[----:B-1--4-:R-:W1:Y:S01]  /*8100*/  SHFL.DOWN PT, R2, R138, 0x1, 0x1f ;  /* 0x08201f008a027f89 */ /* 0x012e6200000e0000 */
[----:B------:R-:W-:Y:S01]  /*8110*/  ISETP.GT.AND P0, PT, R94, 0x1e, PT ;  /* 0x0000001e5e00780c */ /* 0x000fe20003f04270 */
[----:B------:R-:W-:Y:S01]  /*8120*/  FMUL.FTZ R223, R18, R223 ;  /* 0x000000df12df7220 */ /* 0x000fe20000410000 */
[----:B------:R-:W-:Y:S01]  /*8130*/  MOV R13, R138 ;  /* 0x0000008a000d7202 */ /* 0x000fe20000000f00 */
[----:B------:R-:W4:Y:S01]  /*8140*/  SHFL.DOWN PT, R127, R195, 0x1, 0x1f ;  /* 0x08201f00c37f7f89 */ /* 0x000f2200000e0000 */
[----:B------:R-:W-:Y:S01]  /*8150*/  MOV R14, R195 ;  /* 0x000000c3000e7202 */ /* 0x000fe20000000f00 */
[----:B------:R-:W-:Y:S01]  /*8160*/  FFMA.FTZ R135, R19, R134, R135 ;  /* 0x0000008613877223 */ /* 0x000fe20000010087 */
[----:B------:R-:W-:Y:S01]  /*8170*/  MOV R15, R189 ;  /* 0x000000bd000f7202 */ /* 0x000fe20000000f00 */
[----:B------:R-:W5:Y:S01]  /*8180*/  SHFL.DOWN PT, R198, R189, 0x1, 0x1f ;  /* 0x08201f00bdc67f89 */ /* 0x000f6200000e0000 */
        /* <DEDUP_REMOVED lines=11> */
[----:B-1----:R-:W-:Y:S02]  /*8240*/  @!P0 FADD.FTZ R13, R13, R2 ;  /* 0x000000020d0d8221 */ /* 0x002fe40000010000 */
[----:B------:R-:W-:Y:S02]  /*8250*/  FMUL.FTZ R196, R171, R196 ;  /* 0x000000c4abc47220 */ /* 0x000fe40000410000 */
[----:B----4-:R-:W-:Y:S01]  /*8260*/  @!P0 FADD.FTZ R14, R14, R127 ;  /* 0x0000007f0e0e8221 */ /* 0x010fe20000010000 */
[----:B------:R-:W1:Y:S01]  /*8270*/  SHFL.DOWN PT, R2, R13, 0x2, 0x1f ;  /* 0x08401f000d027f89 */ /* 0x000e6200000e0000 */
[----:B------:R-:W-:-:S02]  /*8280*/  FMUL.FTZ R156, R185, R156 ;  /* 0x0000009cb99c7220 */ /* 0x000fc40000410000 */
[----:B-----5:R-:W-:Y:S01]  /*8290*/  @!P0 FADD.FTZ R15, R15, R198 ;  /* 0x000000c60f0f8221 */ /* 0x020fe20000010000 */
[----:B------:R-:W4:Y:S01]  /*82a0*/  SHFL.DOWN PT, R127, R14, 0x2, 0x1f ;  /* 0x08401f000e7f7f89 */ /* 0x000f2200000e0000 */
[----:B------:R-:W-:Y:S02]  /*82b0*/  FMUL.FTZ R115, R115, R217 ;  /* 0x000000d973737220 */ /* 0x000fe40000410000 */
[----:B---3--:R-:W-:Y:S01]  /*82c0*/  @!P0 FADD.FTZ R12, R12, R3 ;  /* 0x000000030c0c8221 */ /* 0x008fe20000010000 */
[----:B------:R-:W3:Y:S01]  /*82d0*/  SHFL.DOWN PT, R18, R15, 0x2, 0x1f ;  /* 0x08401f000f127f89 */ /* 0x000ee200000e0000 */
        /* <DEDUP_REMOVED lines=11> */
[----:B----4-:R-:W-:Y:S01]  /*8390*/  @!P0 FADD.FTZ R14, R14, R127 ;  /* 0x0000007f0e0e8221 */ /* 0x010fe20000010000 */
[----:B------:R-:W1:Y:S01]  /*83a0*/  SHFL.DOWN PT, R2, R13, 0x4, 0x1f ;  /* 0x08801f000d027f89 */ /* 0x000e6200000e0000 */
[----:B------:R-:W-:Y:S02]  /*83b0*/  FMUL.FTZ R101, R101, R209 ;  /* 0x000000d165657220 */ /* 0x000fe40000410000 */
[----:B---3--:R-:W-:Y:S01]  /*83c0*/  @!P0 FADD.FTZ R15, R15, R18 ;  /* 0x000000120f0f8221 */ /* 0x008fe20000010000 */
[----:B------:R-:W3:Y:S01]  /*83d0*/  SHFL.DOWN PT, R19, R14, 0x4, 0x1f ;  /* 0x08801f000e137f89 */ /* 0x000ee200000e0000 */
[----:B------:R-:W-:Y:S02]  /*83e0*/  FMUL.FTZ R146, R161, R146 ;  /* 0x00000092a1927220 */ /* 0x000fe40000410000 */
[----:B-----5:R-:W-:Y:S01]  /*83f0*/  @!P0 FADD.FTZ R12, R12, R3 ;  /* 0x000000030c0c8221 */ /* 0x020fe20000010000 */
[----:B------:R-:W4:Y:S01]  /*8400*/  SHFL.DOWN PT, R18, R15, 0x4, 0x1f ;  /* 0x08801f000f127f89 */ /* 0x000f2200000e0000 */
[----:B------:R-:W-:Y:S01]  /*8410*/  ISETP.GT.AND P0, PT, R94, 0x1b, PT ;  /* 0x0000001b5e00780c */ /* 0x000fe20003f04270 */
[----:B------:R-:W-:-:S02]  /*8420*/  FMUL.FTZ R207, R100, R207 ;  /* 0x000000cf64cf7220 */ /* 0x000fc40000410000 */
[----:B------:R-:W5:Y:S01]  /*8430*/  SHFL.DOWN PT, R3, R12, 0x4, 0x1f ;  /* 0x08801f000c037f89 */ /* 0x000f6200000e0000 */
[----:B------:R-:W-:Y:S02]  /*8440*/  FMUL.FTZ R144, R109, R144 ;  /* 0x000000906d907220 */ /* 0x000fe40000410000 */
[----:B------:R-:W-:Y:S02]  /*8450*/  FMUL.FTZ R27, R27, R205 ;  /* 0x000000cd1b1b7220 */ /* 0x000fe40000410000 */
[----:B------:R-:W-:Y:S02]  /*8460*/  FMUL.FTZ R141, R16, R141 ;  /* 0x0000008d108d7220 */ /* 0x000fe40000410000 */
[----:B------:R-:W-:Y:S02]  /*8470*/  FMUL.FTZ R233, R26, R233 ;  /* 0x000000e91ae97220 */ /* 0x000fe40000410000 */
[----:B------:R-:W-:Y:S02]  /*8480*/  FMUL.FTZ R137, R20, R137 ;  /* 0x0000008914897220 */ /* 0x000fe40000410000 */
        /* <DEDUP_REMOVED lines=39> */
[----:B-1----:R-:W-:-:S02]  /*8700*/  @!P0 FADD.FTZ R13, R13, R2 ;  /* 0x000000020d0d8221 */ /* 0x002fc40000010000 */
[----:B------:R-:W-:Y:S02]  /*8710*/  FFMA.FTZ R143, R160, R143, R144 ;  /* 0x0000008fa08f7223 */ /* 0x000fe40000010090 */
[----:B---3--:R-:W-:Y:S02]  /*8720*/  @!P0 FADD.FTZ R14, R14, R19 ;  /* 0x000000130e0e8221 */ /* 0x008fe40000010000 */
[----:B------:R-:W-:Y:S02]  /*8730*/  FFMA.FTZ R204, R23, R204, R27 ;  /* 0x000000cc17cc7223 */ /* 0x000fe4000001001b */
[----:B----4-:R-:W-:Y:S02]  /*8740*/  @!P0 FADD.FTZ R15, R15, R18 ;  /* 0x000000120f0f8221 */ /* 0x010fe40000010000 */
[----:B------:R-:W-:Y:S02]  /*8750*/  FFMA.FTZ R141, R17, R142, R141 ;  /* 0x0000008e118d7223 */ /* 0x000fe4000001008d */
[----:B-----5:R-:W-:-:S02]  /*8760*/  @!P0 FADD.FTZ R12, R12, R3 ;  /* 0x000000030c0c8221 */ /* 0x020fc40000010000 */
        /* <DEDUP_REMOVED lines=52> */
[----:B-1----:R-:W-:Y:S02]  /*8ab0*/  ULDC UR30, c[0x0][0x174] ;  /* 0x00005d00001e7ab9 */ /* 0x002fe40000000800 */
[----:B------:R-:W-:Y:S02]  /*8ac0*/  UISETP.NE.AND UP0, UPT, UR19, UR30, UPT ;  /* 0x0000001e1300728c */ /* 0x000fe4000bf05270 */
[----:B------:R-:W-:-:S04]  /*8ad0*/  USHF.L.U32 UR30, UR7, 0x3, URZ ;  /* 0x00000003071e7899 */ /* 0x000fc8000800063f */
[----:B------:R-:W-:-:S13]  /*8ae0*/  PLOP3.LUT P0, PT, PT, PT, UP0, 0x80, 0x0 ;  /* 0x000000000000781c */ /* 0x000fda0003f0f008 */
[----:B------:R-:W1:Y:S04]  /*8af0*/  @P0 LDS.64 R2, [UR30+0x4610] ;  /* 0x0046101eff020984 */ /* 0x000e680008000a00 */
[----:B------:R-:W3:Y:S01]  /*8b00*/  @P0 LDS.64 R16, [UR30+0x3e10] ;  /* 0x003e101eff100984 */ /* 0x000ee20008000a00 */
[----:B-1----:R-:W-:Y:S02]  /*8b10*/  @P0 FADD.FTZ R15, R15, R3 ;  /* 0x000000030f0f0221 */ /* 0x002fe40000010000 */
[----:B------:R-:W-:Y:S02]  /*8b20*/  @P0 FADD.FTZ R14, R14, R2 ;  /* 0x000000020e0e0221 */ /* 0x000fe40000010000 */
[----:B---3--:R-:W-:Y:S02]  /*8b30*/  @P0 FADD.FTZ R13, R13, R17 ;  /* 0x000000110d0d0221 */ /* 0x008fe40000010000 */
[----:B------:R-:W-:Y:S01]  /*8b40*/  @P0 FADD.FTZ R12, R12, R16 ;  /* 0x000000100c0c0221 */ /* 0x000fe20000010000 */
[----:B------:R1:W-:Y:S04]  /*8b50*/  STS.64 [UR30+0x4610], R14 ;  /* 0x0046100eff007988 */ /* 0x0003e80008000a1e */
[----:B------:R1:W-:Y:S02]  /*8b60*/  STS.64 [UR30+0x3e10], R12 ;  /* 0x003e100cff007988 */ /* 0x0003e40008000a1e */
.L_x_10303:
[----:B-1----:R-:W-:Y:S05]  /*8b70*/  BSYNC B0 ;  /* 0x0000000000007941 */ /* 0x002fea0003800000 */
.L_x_10302:
        /* <DEDUP_REMOVED lines=8> */
.L_x_10225:
        /* <DEDUP_REMOVED lines=19> */
[----:B------:R-:W-:Y:S01]  /*8d30*/  F2FP.BF16.PACK_AB R22, R56, R55 ;  /* 0x000000373816723e */ /* 0x000fe200000010ff */
[----:B------:R-:W-:Y:S01]  /*8d40*/  UIADD3 UR33, UR33, UR37, URZ ;  /* 0x0000002521217290 */ /* 0x000fe2000fffe03f */
[----:B------:R-:W-:Y:S01]  /*8d50*/  F2FP.BF16.PACK_AB R21, R54, R53 ;  /* 0x000000353615723e */ /* 0x000fe200000010ff */
[----:B------:R-:W-:Y:S01]  /*8d60*/  UIMAD UR37, UR16, UR30, URZ ;  /* 0x0000001e102572a4 */ /* 0x000fe2000f8e023f */
[----:B------:R-:W-:Y:S01]  /*8d70*/  F2FP.BF16.PACK_AB R20, R52, R51 ;  /* 0x000000333414723e */ /* 0x000fe200000010ff */
[----:B------:R1:W-:Y:S01]  /*8d80*/  STS.128 [R91], R4 ;  /* 0x000000045b007388 */ /* 0x0003e20000000c00 */
[----:B------:R-:W-:-:S02]  /*8d90*/  ULDC.64 UR38, c[0x0][0x330] ;  /* 0x0000cc0000267ab9 */ /* 0x000fc40000000a00 */
        /* <DEDUP_REMOVED lines=8> */
[----:B-1----:R-:W-:Y:S01]  /*8e20*/  FADD.FTZ R5, R98, R43 ;  /* 0x0000002b62057221 */ /* 0x002fe20000010000 */
[----:B------:R-:W-:Y:S01]  /*8e30*/  ULEA UR31, UP0, UR30, UR38, 0x1 ;  /* 0x000000261e1f7291 */ /* 0x000fe2000f80083f */
[----:B---3--:R-:W-:Y:S02]  /*8e40*/  F2FP.BF16.PACK_AB R8, R44, R43 ;  /* 0x0000002b2c08723e */ /* 0x008fe400000010ff */
        /* <DEDUP_REMOVED lines=12> */
[----:B------:R-:W-:Y:S01]  /*8f10*/  UIADD3 UR20, UP4, UR20, -0x400, URZ ;  /* 0xfffffc0014147890 */ /* 0x000fe2000ff9e03f */
[----:B------:R-:W-:Y:S01]  /*8f20*/  IMAD.WIDE R2, R92, 0x10, R2 ;  /* 0x000000105c027825 */ /* 0x000fe200078e0202 */
[----:B------:R-:W-:-:S02]  /*8f30*/  UIMAD UR30, UR35, UR33, UR30 ;  /* 0x00000021231e72a4 */ /* 0x000fc4000f8e021e */
[----:B------:R-:W-:Y:S01]  /*8f40*/  UIADD3 UR6, UR6, 0x1, URZ ;  /* 0x0000000106067890 */ /* 0x000fe2000fffe03f */
[----:B------:R-:W-:Y:S01]  /*8f50*/  FADD.FTZ R46, R5, R46 ;  /* 0x0000002e052e7221 */ /* 0x000fe20000010000 */
[----:B------:R-:W-:Y:S02]  /*8f60*/  ULDC.64 UR32, c[0x0][0x300] ;  /* 0x0000c00000207ab9 */ /* 0x000fe40000000a00 */
[----:B------:R-:W-:Y:S01]  /*8f70*/  UIADD3 UR9, UR9, UR30, URZ ;  /* 0x0000001e09097290 */ /* 0x000fe2000fffe03f */
[----:B------:R-:W-:Y:S01]  /*8f80*/  FADD.FTZ R47, R46, R47 ;  /* 0x0000002f2e2f7221 */ /* 0x000fe20000010000 */
[----:B------:R-:W-:Y:S02]  /*8f90*/  UIMAD UR30, UR16, UR32, URZ ;  /* 0x00000020101e72a4 */ /* 0x000fe4000f8e023f */
[----:B------:R-:W-:Y:S01]  /*8fa0*/  UIMAD.WIDE.U32 UR8, UR17, UR32, UR8 ;  /* 0x00000020110872a5 */ /* 0x000fe2000f8e0008 */
[----:B------:R-:W-:Y:S01]  /*8fb0*/  FADD.FTZ R48, R47, R48 ;  /* 0x000000302f307221 */ /* 0x000fe20000010000 */
[----:B------:R-:W-:-:S02]  /*8fc0*/  UIMAD UR30, UR17, UR33, UR30 ;  /* 0x00000021111e72a4 */ /* 0x000fc4000f8e021e */
[----:B------:R-:W-:Y:S01]  /*8fd0*/  UIADD3.X UR27, UR27, -0x1, URZ, UP1, !UPT ;  /* 0xffffffff1b1b7890 */ /* 0x000fe20008ffe43f */
[----:B------:R-:W-:Y:S01]  /*8fe0*/  FADD.FTZ R49, R48, R49 ;  /* 0x0000003130317221 */ /* 0x000fe20000010000 */
[----:B----4-:R-:W-:Y:S01]  /*8ff0*/  STG.E.128 [R2.64], R12 ;  /* 0x0000000c02007986 */ /* 0x010fe2000c101d1c */
[----:B------:R-:W-:Y:S02]  /*9000*/  ULDC.64 UR32, c[0x0][0x340] ;  /* 0x0000d00000207ab9 */ /* 0x000fe40000000a00 */
        /* <DEDUP_REMOVED lines=14> */
[----:B------:R-:W-:Y:S01]  /*90f0*/  UMOV UR19, UR7 ;  /* 0x0000000700137c82 */ /* 0x000fe20008000000 */
[----:B-1----:R-:W-:Y:S02]  /*9100*/  MOV R2, UR9 ;  /* 0x0000000900027c02 */ /* 0x002fe40008000f00 */
        /* <DEDUP_REMOVED lines=8> */
[----:B------:R-:W1:Y:S01]  /*9190*/  LDS.128 R12, [R94.X16] ;  /* 0x000000005e0c7984 */ /* 0x000e62000000cc00 */
[----:B------:R-:W-:-:S03]  /*91a0*/  FADD.FTZ R57, R56, R57 ;  /* 0x0000003938397221 */ /* 0x000fc60000010000 */
[----:B------:R-:W3:Y:S01]  /*91b0*/  LDS.128 R24, [R94.X16+0x200] ;  /* 0x000200005e187984 */ /* 0x000ee2000000cc00 */
[----:B------:R-:W-:-:S03]  /*91c0*/  FADD.FTZ R98, R57, R58 ;  /* 0x0000003a39627221 */ /* 0x000fc60000010000 */
[----:B-1----:R1:W-:Y:S04]  /*91d0*/  STG.E.128 [R2.64], R12 ;  /* 0x0000000c02007986 */ /* 0x0023e8000c101d1c */
[----:B---3--:R1:W-:Y:S01]  /*91e0*/  STG.E.128 [R2.64+0x200], R24 ;  /* 0x0002001802007986 */ /* 0x0083e2000c101d1c */
[----:B------:R-:W-:Y:S01]  /*91f0*/  @!P0 CALL.REL.NOINC `(.L_x_10223) ;  /* 0x0000001000008944 */ /* 0x000fe20003c00000 */
[----:B------:R-:W-:Y:S05]  /*9200*/  BRA `(.L_x_10305) ;  /* 0xffff783000007947 */ /* 0x000fea000383ffff */
.L_x_10223:
        /* <DEDUP_REMOVED lines=8> */
[----:B---3--:R-:W-:Y:S01]  /*9290*/  @P1 FADD R0, R0, R95 ;  /* 0x0000005f00001221 */ /* 0x008fe20000000000 */
[----:B----4-:R-:W-:-:S04]  /*92a0*/  ISETP.NE.AND P2, PT, R6, RZ, PT ;  /* 0x000000ff0600720c */ /* 0x010fc80003f45270 */
[----:B01----:R-:W0:Y:S04]  /*92b0*/  SHFL.DOWN P1, R3, R0, 0x2, 0x1f ;  /* 0x08401f0000037f89 */ /* 0x003e280000020000 */
        /* <DEDUP_REMOVED lines=12> */
[----:B0-----:R-:W-:Y:S02]  /*9380*/  MOV R2, UR12 ;  /* 0x0000000c00027c02 */ /* 0x001fe40008000f00 */
[----:B------:R-:W-:-:S05]  /*9390*/  MOV R3, UR13 ;  /* 0x0000000d00037c02 */ /* 0x000fca0008000f00 */
[----:B------:R0:W-:Y:S02]  /*93a0*/  RED.E.ADD.F32.FTZ.RN.STRONG.GPU [R2.64], R4 ;  /* 0x000000040200798e */ /* 0x0001e4000c10e79c */
.L_x_10307:
[----:B0-----:R-:W-:Y:S05]  /*93b0*/  BSYNC B0 ;  /* 0x0000000000007941 */ /* 0x001fea0003800000 */
.L_x_10306:
[----:B------:R-:W-:Y:S01]  /*93c0*/  BSSY B0, `(.L_x_10308) ;  /* 0x000001a000007945 */ /* 0x000fe20003800000 */
[----:B------:R-:W-:Y:S05]  /*93d0*/  @!P0 BRA `(.L_x_10309) ;  /* 0x0000017000008947 */ /* 0x000fea0003800000 */
[----:B------:R-:W-:Y:S06]  /*93e0*/  BAR.SYNC.DEFER_BLOCKING 0x0 ;  /* 0x0000000000007b1d */ /* 0x000fec0000010000 */
[----:B01----:R-:W0:Y:S04]  /*93f0*/  SHFL.DOWN P0, R3, R98, 0x1, 0x1f ;  /* 0x08201f0062037f89 */ /* 0x003e280000000000 */
[----:B------:R-:W1:Y:S04]  /*9400*/  S2R R4, SR_LANEID ;  /* 0x0000000000047919 */ /* 0x000e680000000000 */
[----:B------:R-:W3:Y:S01]  /*9410*/  S2R R11, SR_TID.X ;  /* 0x00000000000b7919 */ /* 0x000ee20000002100 */
[----:B0-----:R-:W-:Y:S01]  /*9420*/  @P0 FADD R3, R3, R98 ;  /* 0x0000006203030221 */ /* 0x001fe20000000000 */
[----:B-1----:R-:W-:-:S04]  /*9430*/  ISETP.NE.AND P1, PT, R4, RZ, PT ;  /* 0x000000ff0400720c */ /* 0x002fc80003f25270 */
        /* <DEDUP_REMOVED lines=17> */
.L_x_10309:
[----:B------:R-:W3:Y:S02]  /*9550*/  S2R R11, SR_TID.X ;  /* 0x00000000000b7919 */ /* 0x000ee40000002100 */
.L_x_10310:
[----:B0-----:R-:W-:Y:S05]  /*9560*/  BSYNC B0 ;  /* 0x0000000000007941 */ /* 0x001fea0003800000 */
.L_x_10308:
        /* <DEDUP_REMOVED lines=12> */
.L_x_10311:
        /* <DEDUP_REMOVED lines=32> */
.L_x_10312:
        /* <DEDUP_REMOVED lines=13> */
.L_x_14712:


//--------------------- .text._Z25selective_scan_bwd_kernelI32Selective_Scan_bwd_kernel_traitsILi32ELi16ELb1ELb1ELb0ELb0ELb1EN3c108BFloat16ENS1_7complexIfEEEEv12SSMParamsBwd --------------------------
	.section	.text._Z25selective_scan_bwd_kernelI32Selective_Scan_bwd_kernel_traitsILi32ELi16ELb1ELb1ELb0ELb0ELb1EN3c108BFloat16ENS1_7complexIfEEEEv12SSMParamsBwd,"ax",@progbits
	.sectioninfo	@"SHI_REGISTERS=251"
	.align	128
        .global         _Z25selective_scan_bwd_kernelI32Selective_Scan_bwd_kernel_traitsILi32ELi16ELb1ELb1ELb0ELb0ELb1EN3c108BFloat16ENS1_7complexIfEEEEv12SSMParamsBwd
        .type           _Z25selective_scan_bwd_kernelI32Selective_Scan_bwd_kernel_traitsILi32ELi16ELb1ELb1ELb0ELb0ELb1EN3c108BFloat16ENS1_7complexIfEEEEv12SSMParamsBwd,@function
        .size           _Z25selective_scan_bwd_kernelI32Selective_Scan_bwd_kernel_traitsILi32ELi16ELb1ELb1ELb0ELb0ELb1EN3c108BFloat16ENS1_7complexIfEEEEv12SSMParamsBwd,(.L_x_14713 - _Z25selective_scan_bwd_kernelI32Selective_Scan_bwd_kernel_traitsILi32ELi16ELb1ELb1ELb0ELb0ELb1EN3c108BFloat16ENS1_7complexIfEEEEv12SSMParamsBwd)
        .other          _Z25selective_scan_bwd_kernelI32Selective_Scan_bwd_kernel_traitsILi32ELi16ELb1ELb1ELb0ELb0ELb1EN3c108BFloat16ENS1_7complexIfEEEEv12SSMParamsBwd,@"STO_CUDA_ENTRY STV_DEFAULT"
_Z25selective_scan_bwd_kernelI32Selective_Scan_bwd_kernel_traitsILi32ELi16ELb1ELb1ELb0ELb0ELb1EN3c108BFloat16ENS1_7complexIfEEEEv12SSMParamsBwd:
.text._Z25selective_scan_bwd_kernelI32Selective_Scan_bwd_kernel_traitsILi32ELi16ELb1ELb1ELb0ELb0ELb1EN3c108BFloat16ENS1_7complexIfEEEEv12SSMParamsBwd:
        /* <DEDUP_REMOVED lines=163> */
.L_x_10395:
        /* <DEDUP_REMOVED lines=29> */
[----:B------:R-:W-:Y:S04]  /*0c00*/  LDS.128 R36, [R91] ;  /* 0x000000005b247984 */ /* 0x000fe80000000c00 */
[----:B------:R-:W-:Y:S04]  /*0c10*/  LDS.128 R12, [R91+0x10] ;  /* 0x000010005b0c7984 */ /* 0x000fe80000000c00 */
        /* <DEDUP_REMOVED lines=25> */
[----:B------:R-:W-:Y:S04]  /*0db0*/  LDS.128 R32, [R91] ;  /* 0x000000005b207984 */ /* 0x000fe80000000c00 */
[----:B------:R-:W-:Y:S04]  /*0dc0*/  LDS.128 R28, [R91+0x10] ;  /* 0x000010005b1c7984 */ /* 0x000fe80000000c00 */
        /* <DEDUP_REMOVED lines=24> */
[----:B---3--:R2:W3:Y:S04]  /*0f50*/  LDG.E.128 R24, [R2.64+0x200] ;  /* 0x0002002002187981 */ /* 0x0084e8000c1e1d00 */
[----:B0-----:R2:W5:Y:S02]  /*0f60*/  LDG.E.128 R20, [R2.64] ;  /* 0x0000002002147981 */ /* 0x001564000c1e1d00 */
[----:B--2---:R-:W-:-:S02]  /*0f70*/  PRMT R2, RZ, 0x5410, R48 ;  /* 0x00005410ff027816 */ /* 0x004fc40000000030 */
[----:B------:R-:W-:-:S03]  /*0f80*/  PRMT R48, RZ, 0x7610, R48 ;  /* 0x00007610ff307816 */ /* 0x000fc60000000030 */
[----:B------:R-:W-:Y:S01]  /*0f90*/  FMUL.FTZ R0, R2, -1.4426950216293334961 ;  /* 0xbfb8aa3b02007820 */ /* 0x000fe20000410000 */
[----:B------:R-:W-:Y:S01]  /*0fa0*/  PRMT R43, RZ, 0x5410, R49 ;  /* 0x00005410ff2b7816 */ /* 0x000fe20000000031 */
[----:B------:R-:W-:-:S04]  /*0fb0*/  FMUL.FTZ R40, R48, -1.4426950216293334961 ;  /* 0xbfb8aa3b30287820 */ /* 0x000fc80000410000 */
[----:B------:R-:W0:Y:S01]  /*0fc0*/  MUFU.EX2 R0, R0 ;  /* 0x0000000000007308 */ /* 0x000e220000000800 */
[----:B------:R-:W-:Y:S01]  /*0fd0*/  FMUL.FTZ R41, R43, -1.4426950216293334961 ;  /* 0xbfb8aa3b2b297820 */ /* 0x000fe20000410000 */
[----:B------:R-:W-:-:S06]  /*0fe0*/  PRMT R47, RZ, 0x7610, R49 ;  /* 0x00007610ff2f7816 */ /* 0x000fcc0000000031 */
[----:B------:R-:W2:Y:S08]  /*0ff0*/  MUFU.EX2 R40, R40 ;  /* 0x0000002800287308 */ /* 0x000eb00000000800 */
[----:B------:R-:W1:Y:S01]  /*1000*/  MUFU.EX2 R41, R41 ;  /* 0x0000002900297308 */ /* 0x000e620000000800 */
[----:B0-----:R-:W-:Y:S02]  /*1010*/  FADD.FTZ R0, R0, 1 ;  /* 0x3f80000000007421 */ /* 0x001fe40000010000 */
[----:B------:R-:W-:Y:S01]  /*1020*/  FMUL.FTZ R3, R47, -1.4426950216293334961 ;  /* 0xbfb8aa3b2f037820 */ /* 0x000fe20000410000 */
[----:B------:R-:W-:-:S04]  /*1030*/  PRMT R49, RZ, 0x5410, R50 ;  /* 0x00005410ff317816 */ /* 0x000fc80000000032 */
[----:B------:R-:W-:Y:S01]  /*1040*/  MUFU.RCP R65, R0 ;  /* 0x0000000000417308 */ /* 0x000fe20000001000 */
[----:B--2---:R-:W-:Y:S01]  /*1050*/  FADD.FTZ R40, R40, 1 ;  /* 0x3f80000028287421 */ /* 0x004fe20000010000 */
[----:B------:R-:W-:Y:S01]  /*1060*/  PRMT R53, RZ, 0x7610, R50 ;  /* 0x00007610ff357816 */ /* 0x000fe20000000032 */
[----:B------:R-:W-:Y:S01]  /*1070*/  FMUL.FTZ R44, R49, -1.4426950216293334961 ;  /* 0xbfb8aa3b312c7820 */ /* 0x000fe20000410000 */
[----:B------:R-:W-:-:S04]  /*1080*/  PRMT R76, RZ, 0x7610, R51 ;  /* 0x00007610ff4c7816 */ /* 0x000fc80000000033 */
[----:B------:R0:W2:Y:S01]  /*1090*/  MUFU.EX2 R42, R3 ;  /* 0x00000003002a7308 */ /* 0x0000a20000000800 */
[----:B-1----:R-:W-:Y:S02]  /*10a0*/  FADD.FTZ R41, R41, 1 ;  /* 0x3f80000029297421 */ /* 0x002fe40000010000 */
[----:B------:R-:W-:-:S05]  /*10b0*/  FMUL.FTZ R45, R53, -1.4426950216293334961 ;  /* 0xbfb8aa3b352d7820 */ /* 0x000fca0000410000 */
[----:B------:R-:W1:Y:S01]  /*10c0*/  MUFU.RCP R77, R40 ;  /* 0x00000028004d7308 */ /* 0x000e620000001000 */
[----:B0-----:R-:W-:Y:S01]  /*10d0*/  FMUL.FTZ R3, R76, -1.4426950216293334961 ;  /* 0xbfb8aa3b4c037820 */ /* 0x001fe20000410000 */
[----:B------:R-:W-:Y:S02]  /*10e0*/  PRMT R55, RZ, 0x5410, R51 ;  /* 0x00005410ff377816 */ /* 0x000fe40000000033 */
[----:B------:R-:W-:-:S04]  /*10f0*/  MOV R50, c[0x0][0x16c] ;  /* 0x00005b0000327a02 */ /* 0x000fc80000000f00 */
[----:B------:R-:W0:Y:S01]  /*1100*/  MUFU.EX2 R52, R44 ;  /* 0x0000002c00347308 */ /* 0x000e220000000800 */
[--C-:B------:R-:W-:Y:S02]  /*1110*/  PRMT R58, RZ, 0x5410, R33.reuse ;  /* 0x00005410ff3a7816 */ /* 0x100fe40000000021 */
[----:B------:R-:W-:-:S05]  /*1120*/  PRMT R60, RZ, 0x7610, R33 ;  /* 0x00007610ff3c7816 */ /* 0x000fca0000000021 */
[----:B------:R-:W0:Y:S01]  /*1130*/  MUFU.RCP R78, R41 ;  /* 0x00000029004e7308 */ /* 0x000e220000001000 */
[--C-:B----4-:R-:W-:Y:S02]  /*1140*/  PRMT R79, RZ, 0x5410, R16.reuse ;  /* 0x00005410ff4f7816 */ /* 0x110fe40000000010 */
[----:B------:R-:W-:Y:S01]  /*1150*/  PRMT R33, RZ, 0x7610, R16 ;  /* 0x00007610ff217816 */ /* 0x000fe20000000010 */
[----:B------:R-:W-:Y:S01]  /*1160*/  FMUL.FTZ R46, R55, -1.4426950216293334961 ;  /* 0xbfb8aa3b372e7820 */ /* 0x000fe20000410000 */
[----:B------:R-:W-:-:S03]  /*1170*/  PRMT R57, RZ, 0x5410, R32 ;  /* 0x00005410ff397816 */ /* 0x000fc60000000020 */
[----:B------:R-:W4:Y:S01]  /*1180*/  MUFU.EX2 R54, R45 ;  /* 0x0000002d00367308 */ /* 0x000f220000000800 */
[----:B------:R-:W-:Y:S01]  /*1190*/  PRMT R56, RZ, 0x7610, R32 ;  /* 0x00007610ff387816 */ /* 0x000fe20000000020 */
[----:B--2---:R-:W-:Y:S01]  /*11a0*/  FADD.FTZ R32, R42, 1 ;  /* 0x3f8000002a207421 */ /* 0x004fe20000010000 */
[----:B------:R-:W-:Y:S02]  /*11b0*/  ISETP.GE.AND P1, PT, R50, 0x1, PT ;  /* 0x000000013200780c */ /* 0x000fe40003f26270 */
[----:B------:R-:W-:-:S03]  /*11c0*/  PRMT R66, RZ, 0x5410, R28 ;  /* 0x00005410ff427816 */ /* 0x000fc6000000001c */
[----:B------:R2:W-:Y:S01]  /*11d0*/  MUFU.EX2 R51, R3 ;  /* 0x0000000300337308 */ /* 0x0005e20000000800 */
[----:B------:R-:W-:Y:S02]  /*11e0*/  PRMT R63, RZ, 0x7610, R28 ;  /* 0x00007610ff3f7816 */ /* 0x000fe4000000001c */
[--C-:B------:R-:W-:Y:S02]  /*11f0*/  PRMT R28, RZ, 0x5410, R29.reuse ;  /* 0x00005410ff1c7816 */ /* 0x100fe4000000001d */
[----:B------:R-:W-:Y:S01]  /*1200*/  PRMT R50, RZ, 0x7610, R29 ;  /* 0x00007610ff327816 */ /* 0x000fe2000000001d */
[----:B--2---:R-:W-:Y:S02]  /*1210*/  FADD.FTZ R3, -R65, 1 ;  /* 0x3f80000041037421 */ /* 0x004fe40000010100 */
[----:B------:R2:W-:Y:S01]  /*1220*/  MUFU.EX2 R75, R46 ;  /* 0x0000002e004b7308 */ /* 0x0005e20000000800 */
[----:B------:R-:W-:Y:S02]  /*1230*/  FMUL.FTZ R44, R79, -1.4426950216293334961 ;  /* 0xbfb8aa3b4f2c7820 */ /* 0x000fe40000410000 */
[----:B------:R-:W-:-:S02]  /*1240*/  FFMA.FTZ R29, R2, R3, 1 ;  /* 0x3f800000021d7423 */ /* 0x000fc40000010003 */
[----:B------:R-:W-:Y:S02]  /*1250*/  FMUL.FTZ R0, R33, -1.4426950216293334961 ;  /* 0xbfb8aa3b21007820 */ /* 0x000fe40000410000 */
[----:B------:R-:W-:Y:S01]  /*1260*/  FMUL.FTZ R2, R2, R65 ;  /* 0x0000004102027220 */ /* 0x000fe20000410000 */
[----:B------:R-:W4:Y:S01]  /*1270*/  MUFU.RCP R80, R32 ;  /* 0x0000002000507308 */ /* 0x000f220000001000 */
[--C-:B--2---:R-:W-:Y:S01]  /*1280*/  PRMT R46, RZ, 0x5410, R30.reuse ;  /* 0x00005410ff2e7816 */ /* 0x104fe2000000001e */
[----:B-1----:R-:W-:Y:S01]  /*1290*/  FADD.FTZ R3, -R77, 1 ;  /* 0x3f8000004d037421 */ /* 0x002fe20000010100 */
[----:B------:R-:W-:Y:S01]  /*12a0*/  PRMT R45, RZ, 0x7610, R30 ;  /* 0x00007610ff2d7816 */ /* 0x000fe2000000001e */
[----:B------:R-:W-:Y:S01]  /*12b0*/  FMUL.FTZ R42, R57, R2 ;  /* 0x00000002392a7220 */ /* 0x000fe20000410000 */
[--C-:B------:R-:W-:Y:S02]  /*12c0*/  PRMT R59, RZ, 0x5410, R34.reuse ;  /* 0x00005410ff3b7816 */ /* 0x100fe40000000022 */
[----:B------:R-:W-:Y:S01]  /*12d0*/  PRMT R62, RZ, 0x7610, R34 ;  /* 0x00007610ff3e7816 */ /* 0x000fe20000000022 */
[----:B------:R1:W-:Y:S01]  /*12e0*/  MUFU.EX2 R81, R44 ;  /* 0x0000002c00517308 */ /* 0x0003e20000000800 */
[----:B------:R-:W-:Y:S01]  /*12f0*/  PRMT R30, RZ, 0x5410, R8 ;  /* 0x00005410ff1e7816 */ /* 0x000fe20000000008 */
[----:B0-----:R-:W-:-:S02]  /*1300*/  FADD.FTZ R52, R52, 1 ;  /* 0x3f80000034347421 */ /* 0x001fc40000010000 */
[----:B------:R-:W-:Y:S01]  /*1310*/  FADD.FTZ R16, -R78, 1 ;  /* 0x3f8000004e107421 */ /* 0x000fe20000010100 */
[----:B------:R-:W-:-:S03]  /*1320*/  PRMT R73, RZ, 0x5410, R36 ;  /* 0x00005410ff497816 */ /* 0x000fc60000000024 */
[----:B------:R0:W-:Y:S01]  /*1330*/  MUFU.EX2 R34, R0 ;  /* 0x0000000000227308 */ /* 0x0001e20000000800 */
[----:B-1----:R-:W-:Y:S02]  /*1340*/  PRMT R44, RZ, 0x5410, R31 ;  /* 0x00005410ff2c7816 */ /* 0x002fe4000000001f */
[----:B------:R-:W-:Y:S01]  /*1350*/  PRMT R74, RZ, 0x7610, R36 ;  /* 0x00007610ff4a7816 */ /* 0x000fe20000000024 */
[----:B------:R-:W-:Y:S01]  /*1360*/  FFMA.FTZ R36, R42, R30, R97 ;  /* 0x0000001e2a247223 */ /* 0x000fe20000010061 */
[----:B0-----:R-:W-:Y:S01]  /*1370*/  PRMT R0, RZ, 0x7610, R31 ;  /* 0x00007610ff007816 */ /* 0x001fe2000000001f */
[C---:B------:R-:W-:Y:S02]  /*1380*/  FFMA.FTZ R31, R48.reuse, R3, 1 ;  /* 0x3f800000301f7423 */ /* 0x040fe40000010003 */
[----:B------:R-:W-:Y:S01]  /*1390*/  FMUL.FTZ R3, R48, R77 ;  /* 0x0000004d30037220 */ /* 0x000fe20000410000 */
[----:B------:R-:W0:Y:S01]  /*13a0*/  MUFU.RCP R84, R52 ;  /* 0x0000003400547308 */ /* 0x000e220000001000 */
[----:B------:R-:W-:Y:S01]  /*13b0*/  FFMA.FTZ R30, R43, R16, 1 ;  /* 0x3f8000002b1e7423 */ /* 0x000fe20000010010 */
[----:B------:R-:W-:Y:S01]  /*13c0*/  PRMT R16, RZ, 0x7610, R8 ;  /* 0x00007610ff107816 */ /* 0x000fe20000000008 */
[----:B----4-:R-:W-:-:S02]  /*13d0*/  FADD.FTZ R54, R54, 1 ;  /* 0x3f80000036367421 */ /* 0x010fc40000010000 */
[----:B------:R-:W-:Y:S02]  /*13e0*/  FMUL.FTZ R41, R56, R3 ;  /* 0x0000000338297220 */ /* 0x000fe40000410000 */
[----:B------:R-:W-:Y:S01]  /*13f0*/  FMUL.FTZ R43, R43, R78 ;  /* 0x0000004e2b2b7220 */ /* 0x000fe20000410000 */
[--C-:B------:R-:W-:Y:S01]  /*1400*/  PRMT R61, RZ, 0x5410, R35.reuse ;  /* 0x00005410ff3d7816 */ /* 0x100fe20000000023 */
[----:B------:R-:W1:Y:S01]  /*1410*/  MUFU.RCP R88, R54 ;  /* 0x0000003600587308 */ /* 0x000e620000001000 */
[----:B------:R-:W-:Y:S01]  /*1420*/  PRMT R64, RZ, 0x7610, R35 ;  /* 0x00007610ff407816 */ /* 0x000fe20000000023 */
[----:B------:R-:W-:Y:S01]  /*1430*/  FFMA.FTZ R35, R41, R16, R36 ;  /* 0x0000001029237223 */ /* 0x000fe20000010024 */
[----:B------:R-:W-:Y:S01]  /*1440*/  PRMT R32, RZ, 0x5410, R9 ;  /* 0x00005410ff207816 */ /* 0x000fe20000000009 */
[----:B------:R-:W-:Y:S01]  /*1450*/  FMUL.FTZ R40, R58, R43 ;  /* 0x0000002b3a287220 */ /* 0x000fe20000410000 */
[----:B------:R-:W-:Y:S01]  /*1460*/  PRMT R83, RZ, 0x5410, R17 ;  /* 0x00005410ff537816 */ /* 0x000fe20000000011 */
[----:B------:R-:W-:-:S02]  /*1470*/  FADD.FTZ R16, -R80, 1 ;  /* 0x3f80000050107421 */ /* 0x000fc40000010100 */
[----:B------:R-:W-:Y:S02]  /*1480*/  FADD.FTZ R75, R75, 1 ;  /* 0x3f8000004b4b7421 */ /* 0x000fe40000010000 */
[----:B------:R-:W-:Y:S02]  /*1490*/  FFMA.FTZ R36, R40, R32, R35 ;  /* 0x0000002028247223 */ /* 0x000fe40000010023 */
[----:B------:R-:W-:Y:S01]  /*14a0*/  FMUL.FTZ R32, R83, -1.4426950216293334961 ;  /* 0xbfb8aa3b53207820 */ /* 0x000fe20000410000 */
[----:B------:R-:W2:Y:S01]  /*14b0*/  MUFU.RCP R98, R75 ;  /* 0x0000004b00627308 */ /* 0x000ea20000001000 */
[C---:B------:R-:W-:Y:S02]  /*14c0*/  FFMA.FTZ R82, R47.reuse, R16, 1 ;  /* 0x3f8000002f527423 */ /* 0x040fe40000010010 */
[----:B------:R-:W-:Y:S02]  /*14d0*/  FMUL.FTZ R47, R47, R80 ;  /* 0x000000502f2f7220 */ /* 0x000fe40000410000 */
[----:B------:R-:W-:Y:S01]  /*14e0*/  FADD.FTZ R51, R51, 1 ;  /* 0x3f80000033337421 */ /* 0x000fe20000010000 */
[--C-:B------:R-:W-:Y:S01]  /*14f0*/  PRMT R67, RZ, 0x5410, R39.reuse ;  /* 0x00005410ff437816 */ /* 0x100fe20000000027 */
[----:B0-----:R-:W-:Y:S01]  /*1500*/  FADD.FTZ R16, -R84, 1 ;  /* 0x3f80000054107421 */ /* 0x001fe20000010100 */
[----:B------:R-:W-:Y:S01]  /*1510*/  PRMT R68, RZ, 0x7610, R39 ;  /* 0x00007610ff447816 */ /* 0x000fe20000000027 */
[----:B------:R-:W-:Y:S01]  /*1520*/  FMUL.FTZ R39, R60, R47 ;  /* 0x0000002f3c277220 */ /* 0x000fe20000410000 */
[----:B------:R-:W-:Y:S01]  /*1530*/  PRMT R35, RZ, 0x7610, R9 ;  /* 0x00007610ff237816 */ /* 0x000fe20000000009 */
[----:B------:R-:W0:Y:S01]  /*1540*/  MUFU.EX2 R32, R32 ;  /* 0x0000002000207308 */ /* 0x000e220000000800 */
[----:B------:R-:W-:-:S02]  /*1550*/  FMUL.FTZ R48, R49, R84 ;  /* 0x0000005431307220 */ /* 0x000fc40000410000 */
[----:B------:R-:W-:Y:S01]  /*1560*/  FFMA.FTZ R86, R49, R16, 1 ;  /* 0x3f80000031567423 */ /* 0x000fe20000010010 */
[----:B------:R-:W-:Y:S01]  /*1570*/  PRMT R69, RZ, 0x5410, R38 ;  /* 0x00005410ff457816 */ /* 0x000fe20000000026 */
[----:B------:R-:W-:-:S03]  /*1580*/  FFMA.FTZ R35, R39, R35, R36 ;  /* 0x0000002327237223 */ /* 0x000fc60000010024 */
[----:B------:R-:W4:Y:S01]  /*1590*/  MUFU.RCP R87, R51 ;  /* 0x0000003300577308 */ /* 0x000f220000001000 */
[----:B-1----:R-:W-:Y:S01]  /*15a0*/  FADD.FTZ R16, -R88, 1 ;  /* 0x3f80000058107421 */ /* 0x002fe20000010100 */
[----:B------:R-:W-:Y:S01]  /*15b0*/  PRMT R70, RZ, 0x7610, R38 ;  /* 0x00007610ff467816 */ /* 0x000fe20000000026 */
[----:B------:R-:W-:Y:S01]  /*15c0*/  FMUL.FTZ R38, R59, R48 ;  /* 0x000000303b267220 */ /* 0x000fe20000410000 */
[--C-:B------:R-:W-:Y:S01]  /*15d0*/  PRMT R36, RZ, 0x5410, R10.reuse ;  /* 0x00005410ff247816 */ /* 0x100fe2000000000a */
[----:B------:R-:W-:Y:S02]  /*15e0*/  FMUL.FTZ R49, R53, R88 ;  /* 0x0000005835317220 */ /* 0x000fe40000410000 */
[----:B------:R-:W-:Y:S01]  /*15f0*/  FADD.FTZ R81, R81, 1 ;  /* 0x3f80000051517421 */ /* 0x000fe20000010000 */
[--C-:B------:R-:W-:Y:S01]  /*1600*/  PRMT R71, RZ, 0x5410, R37.reuse ;  /* 0x00005410ff477816 */ /* 0x100fe20000000025 */
[----:B------:R-:W-:Y:S01]  /*1610*/  FFMA.FTZ R90, R53, R16, 1 ;  /* 0x3f800000355a7423 */ /* 0x000fe20000010010 */
[----:B------:R-:W-:Y:S01]  /*1620*/  PRMT R72, RZ, 0x7610, R37 ;  /* 0x00007610ff487816 */ /* 0x000fe20000000025 */
[----:B------:R-:W-:Y:S01]  /*1630*/  FFMA.FTZ R36, R38, R36, R35 ;  /* 0x0000002426247223 */ /* 0x000fe20000010023 */
[----:B------:R-:W-:Y:S01]  /*1640*/  PRMT R16, RZ, 0x7610, R10 ;  /* 0x00007610ff107816 */ /* 0x000fe2000000000a */
[----:B------:R-:W-:Y:S01]  /*1650*/  FMUL.FTZ R37, R62, R49 ;  /* 0x000000313e257220 */ /* 0x000fe20000410000 */
[----:B------:R-:W1:Y:S01]  /*1660*/  MUFU.RCP R102, R81 ;  /* 0x0000005100667308 */ /* 0x000e620000001000 */
[----:B------:R-:W-:-:S02]  /*1670*/  FADD.FTZ R34, R34, 1 ;  /* 0x3f80000022227421 */ /* 0x000fc40000010000 */
[----:B--2---:R-:W-:Y:S02]  /*1680*/  FMUL.FTZ R52, R55, R98 ;  /* 0x0000006237347220 */ /* 0x004fe40000410000 */
[----:B------:R-:W-:Y:S02]  /*1690*/  FFMA.FTZ R35, R37, R16, R36 ;  /* 0x0000001025237223 */ /* 0x000fe40000010024 */
[----:B------:R-:W-:Y:S01]  /*16a0*/  FADD.FTZ R16, -R98, 1 ;  /* 0x3f80000062107421 */ /* 0x000fe20000010100 */
[----:B------:R2:W2:Y:S01]  /*16b0*/  MUFU.RCP R104, R34 ;  /* 0x0000002200687308 */ /* 0x0004a20000001000 */
[----:B------:R-:W-:Y:S02]  /*16c0*/  FMUL.FTZ R36, R61, R52 ;  /* 0x000000343d247220 */ /* 0x000fe40000410000 */
[----:B0-----:R-:W-:Y:S02]  /*16d0*/  FADD.FTZ R32, R32, 1 ;  /* 0x3f80000020207421 */ /* 0x001fe40000010000 */
[----:B----4-:R-:W-:Y:S01]  /*16e0*/  FMUL.FTZ R51, R76, R87 ;  /* 0x000000574c337220 */ /* 0x010fe20000410000 */
[----:B------:R-:W-:Y:S01]  /*16f0*/  PRMT R99, RZ, 0x7610, R17 ;  /* 0x00007610ff637816 */ /* 0x000fe20000000011 */
[----:B------:R-:W-:Y:S01]  /*1700*/  FFMA.FTZ R100, R55, R16, 1 ;  /* 0x3f80000037647423 */ /* 0x000fe20000010010 */
[----:B------:R-:W-:Y:S01]  /*1710*/  PRMT R16, RZ, 0x7610, R11 ;  /* 0x00007610ff107816 */ /* 0x000fe2000000000b */
[----:B------:R-:W0:Y:S02]  /*1720*/  MUFU.RCP R108, R32 ;  /* 0x00000020006c7308 */ /* 0x000e240000001000 */
[----:B------:R-:W-:-:S02]  /*1730*/  FMUL.FTZ R17, R99, -1.4426950216293334961 ;  /* 0xbfb8aa3b63117820 */ /* 0x000fc40000410000 */
[----:B-1----:R-:W-:-:S04]  /*1740*/  FMUL.FTZ R53, R79, R102 ;  /* 0x000000664f357220 */ /* 0x002fc80000410000 */
[----:B--2---:R-:W-:Y:S02]  /*1750*/  FMUL.FTZ R34, R66, R53 ;  /* 0x0000003542227220 */ /* 0x004fe40000410000 */
[----:B------:R-:W-:Y:S01]  /*1760*/  FMUL.FTZ R54, R33, R104 ;  /* 0x0000006821367220 */ /* 0x000fe20000410000 */
[--C-:B------:R-:W-:Y:S02]  /*1770*/  PRMT R101, RZ, 0x5410, R18.reuse ;  /* 0x00005410ff657816 */ /* 0x100fe40000000012 */
[----:B------:R-:W-:Y:S01]  /*1780*/  PRMT R103, RZ, 0x7610, R18 ;  /* 0x00007610ff677816 */ /* 0x000fe20000000012 */
[----:B0-----:R-:W-:Y:S02]  /*1790*/  FMUL.FTZ R55, R83, R108 ;  /* 0x0000006c53377220 */ /* 0x001fe40000410000 */
[----:B------:R-:W-:Y:S01]  /*17a0*/  FMUL.FTZ R18, R101, -1.4426950216293334961 ;  /* 0xbfb8aa3b65127820 */ /* 0x000fe20000410000 */
[--C-:B------:R-:W-:Y:S02]  /*17b0*/  PRMT R105, RZ, 0x5410, R19.reuse ;  /* 0x00005410ff697816 */ /* 0x100fe40000000013 */
[----:B------:R-:W-:-:S03]  /*17c0*/  PRMT R109, RZ, 0x7610, R19 ;  /* 0x00007610ff6d7816 */ /* 0x000fc60000000013 */
[----:B------:R-:W-:-:S04]  /*17d0*/  FMUL.FTZ R75, R105, -1.4426950216293334961 ;  /* 0xbfb8aa3b694b7820 */ /* 0x000fc80000410000 */
[----:B------:R-:W-:Y:S01]  /*17e0*/  MUFU.EX2 R107, R75 ;  /* 0x0000004b006b7308 */ /* 0x000fe20000000800 */
[----:B---3--:R0:W-:Y:S04]  /*17f0*/  STS.128 [R94.X16+0x200], R24 ;  /* 0x000200185e007388 */ /* 0x0081e8000000cc00 */
[----:B-----5:R-:W-:Y:S01]  /*1800*/  STS.128 [R94.X16], R20 ;  /* 0x000000145e007388 */ /* 0x020fe2000000cc00 */
[----:B------:R-:W-:-:S06]  /*1810*/  NOP ;  /* 0x0000000000007918 */ /* 0x000fcc0000000000 */
[----:B------:R-:W1:Y:S01]  /*1820*/  LDS.128 R20, [R91] ;  /* 0x000000005b147984 */ /* 0x000e620000000c00 */
[----:B0-----:R-:W-:Y:S01]  /*1830*/  PRMT R24, RZ, 0x5410, R11 ;  /* 0x00005410ff187816 */ /* 0x001fe2000000000b */
[----:B------:R-:W-:-:S04]  /*1840*/  FADD.FTZ R25, -R87, 1 ;  /* 0x3f80000057197421 */ /* 0x000fc80000010100 */
[----:B------:R-:W-:Y:S02]  /*1850*/  FFMA.FTZ R24, R36, R24, R35 ;  /* 0x0000001824187223 */ /* 0x000fe40000010023 */
[----:B------:R-:W-:-:S04]  /*1860*/  FMUL.FTZ R35, R64, R51 ;  /* 0x0000003340237220 */ /* 0x000fc80000410000 */
[----:B------:R-:W-:Y:S02]  /*1870*/  FFMA.FTZ R27, R35, R16, R24 ;  /* 0x00000010231b7223 */ /* 0x000fe40000010018 */
[----:B------:R-:W-:Y:S02]  /*1880*/  FADD.FTZ R16, -R102, 1 ;  /* 0x3f80000066107421 */ /* 0x000fe40000010100 */
[----:B------:R-:W-:Y:S02]  /*1890*/  FFMA.FTZ R97, R76, R25, 1 ;  /* 0x3f8000004c617423 */ /* 0x000fe40000010019 */
[----:B------:R0:W2:Y:S01]  /*18a0*/  MUFU.EX2 R25, R17 ;  /* 0x0000001100197308 */ /* 0x0000a20000000800 */
[----:B------:R-:W-:Y:S02]  /*18b0*/  FFMA.FTZ R24, R79, R16, 1 ;  /* 0x3f8000004f187423 */ /* 0x000fe40000010010 */
[----:B------:R-:W-:Y:S01]  /*18c0*/  FADD.FTZ R16, -R104, 1 ;  /* 0x3f80000068107421 */ /* 0x000fe20000010100 */
[----:B0-----:R-:W-:-:S03]  /*18d0*/  PRMT R17, RZ, 0x5410, R4 ;  /* 0x00005410ff117816 */ /* 0x001fc60000000004 */
[----:B------:R-:W-:Y:S02]  /*18e0*/  FFMA.FTZ R106, R33, R16, 1 ;  /* 0x3f800000216a7423 */ /* 0x000fe40000010010 */
[----:B------:R-:W-:Y:S02]  /*18f0*/  FADD.FTZ R16, -R108, 1 ;  /* 0x3f8000006c107421 */ /* 0x000fe40000010100 */
[----:B------:R-:W-:Y:S01]  /*1900*/  FFMA.FTZ R32, R34, R17, R27 ;  /* 0x0000001122207223 */ /* 0x000fe2000001001b */
[----:B------:R-:W-:Y:S01]  /*1910*/  PRMT R17, RZ, 0x7610, R4 ;  /* 0x00007610ff117816 */ /* 0x000fe20000000004 */
[----:B------:R-:W-:Y:S02]  /*1920*/  FMUL.FTZ R33, R63, R54 ;  /* 0x000000363f217220 */ /* 0x000fe40000410000 */
[----:B------:R-:W-:Y:S01]  /*1930*/  FFMA.FTZ R110, R83, R16, 1 ;  /* 0x3f800000536e7423 */ /* 0x000fe20000010010 */
[----:B------:R-:W-:Y:S01]  /*1940*/  PRMT R16, RZ, 0x5410, R5 ;  /* 0x00005410ff107816 */ /* 0x000fe20000000005 */
[----:B------:R-:W-:-:S02]  /*1950*/  FFMA.FTZ R17, R33, R17, R32 ;  /* 0x0000001121117223 */ /* 0x000fc40000010020 */
[----:B------:R-:W-:Y:S01]  /*1960*/  FMUL.FTZ R32, R28, R55 ;  /* 0x000000371c207220 */ /* 0x000fe20000410000 */
[----:B------:R0:W3:Y:S03]  /*1970*/  MUFU.EX2 R26, R18 ;  /* 0x00000012001a7308 */ /* 0x0000e60000000800 */
[----:B------:R-:W-:Y:S02]  /*1980*/  FFMA.FTZ R111, R32, R16, R17 ;  /* 0x00000010206f7223 */ /* 0x000fe40000010011 */
[----:B0-----:R-:W0:Y:S01]  /*1990*/  LDS.128 R16, [R91+0x10] ;  /* 0x000010005b107984 */ /* 0x001e220000000c00 */
[--C-:B-1----:R-:W-:Y:S02]  /*19a0*/  PRMT R75, RZ, 0x5410, R20.reuse ;  /* 0x00005410ff4b7816 */ /* 0x102fe40000000014 */
[----:B------:R-:W-:-:S03]  /*19b0*/  PRMT R76, RZ, 0x7610, R20 ;  /* 0x00007610ff4c7816 */ /* 0x000fc60000000014 */
[----:B------:R-:W-:Y:S02]  /*19c0*/  FMUL.FTZ R20, R57, R75 ;  /* 0x0000004b39147220 */ /* 0x000fe40000410000 */
[----:B------:R-:W-:Y:S02]  /*19d0*/  FMUL.FTZ R27, R103, -1.4426950216293334961 ;  /* 0xbfb8aa3b671b7820 */ /* 0x000fe40000410000 */
[----:B------:R-:W-:Y:S02]  /*19e0*/  FMUL.FTZ R20, R65, R20 ;  /* 0x0000001441147220 */ /* 0x000fe40000410000 */
[----:B------:R-:W-:Y:S01]  /*19f0*/  FMUL.FTZ R65, R109, -1.4426950216293334961 ;  /* 0xbfb8aa3b6d417820 */ /* 0x000fe20000410000 */
[--C-:B------:R-:W-:Y:S01]  /*1a00*/  PRMT R79, RZ, 0x5410, R21.reuse ;  /* 0x00005410ff4f7816 */ /* 0x100fe20000000015 */
[----:B------:R-:W1:Y:S01]  /*1a10*/  MUFU.EX2 R27, R27 ;  /* 0x0000001b001b7308 */ /* 0x000e620000000800 */
[----:B------:R-:W-:Y:S02]  /*1a20*/  PRMT R81, RZ, 0x7610, R21 ;  /* 0x00007610ff517816 */ /* 0x000fe40000000015 */
[----:B------:R-:W-:Y:S01]  /*1a30*/  PRMT R85, RZ, 0x7610, R22 ;  /* 0x00007610ff557816 */ /* 0x000fe20000000016 */
[----:B------:R-:W-:-:S04]  /*1a40*/  FMUL.FTZ R21, R58, R79 ;  /* 0x0000004f3a157220 */ /* 0x000fc80000410000 */
[----:B------:R-:W4:Y:S01]  /*1a50*/  MUFU.EX2 R65, R65 ;  /* 0x0000004100417308 */ /* 0x000f220000000800 */
[----:B------:R-:W-:Y:S01]  /*1a60*/  PRMT R83, RZ, 0x5410, R22 ;  /* 0x00005410ff537816 */ /* 0x000fe20000000016 */
[----:B------:R-:W-:Y:S01]  /*1a70*/  FMUL.FTZ R56, R56, R76 ;  /* 0x0000004c38387220 */ /* 0x000fe20000410000 */
[--C-:B------:R-:W-:Y:S01]  /*1a80*/  PRMT R57, RZ, 0x5410, R23.reuse ;  /* 0x00005410ff397816 */ /* 0x100fe20000000017 */
[----:B--2---:R-:W-:Y:S01]  /*1a90*/  FADD.FTZ R22, R25, 1 ;  /* 0x3f80000019167421 */ /* 0x004fe20000010000 */
[----:B------:R-:W-:Y:S01]  /*1aa0*/  PRMT R89, RZ, 0x7610, R23 ;  /* 0x00007610ff597816 */ /* 0x000fe20000000017 */
[----:B------:R-:W-:Y:S02]  /*1ab0*/  FMUL.FTZ R23, R60, R81 ;  /* 0x000000513c177220 */ /* 0x000fe40000410000 */
[----:B------:R-:W-:Y:S02]  /*1ac0*/  FMUL.FTZ R21, R78, R21 ;  /* 0x000000154e157220 */ /* 0x000fe40000410000 */
[----:B------:R-:W-:-:S02]  /*1ad0*/  FMUL.FTZ R25, R62, R85 ;  /* 0x000000553e197220 */ /* 0x000fc40000410000 */
[----:B---3--:R-:W-:Y:S02]  /*1ae0*/  FADD.FTZ R58, R26, 1 ;  /* 0x3f8000001a3a7421 */ /* 0x008fe40000010000 */
[----:B------:R-:W-:Y:S01]  /*1af0*/  FMUL.FTZ R56, R77, R56 ;  /* 0x000000384d387220 */ /* 0x000fe20000410000 */
[----:B------:R-:W2:Y:S01]  /*1b00*/  MUFU.RCP R22, R22 ;  /* 0x0000001600167308 */ /* 0x000ea20000001000 */
[----:B------:R-:W-:Y:S02]  /*1b10*/  FMUL.FTZ R23, R80, R23 ;  /* 0x0000001750177220 */ /* 0x000fe40000410000 */
[----:B------:R-:W-:Y:S02]  /*1b20*/  FMUL.FTZ R25, R88, R25 ;  /* 0x0000001958197220 */ /* 0x000fe40000410000 */
[----:B------:R-:W-:Y:S02]  /*1b30*/  FMUL.FTZ R21, R21, R30 ;  /* 0x0000001e15157220 */ /* 0x000fe40000410000 */
[----:B------:R-:W-:Y:S01]  /*1b40*/  FMUL.FTZ R31, R56, R31 ;  /* 0x0000001f381f7220 */ /* 0x000fe20000410000 */
[----:B------:R3:W5:Y:S01]  /*1b50*/  MUFU.RCP R30, R58 ;  /* 0x0000003a001e7308 */ /* 0x0007620000001000 */
[----:B------:R-:W-:Y:S01]  /*1b60*/  FMUL.FTZ R82, R23, R82 ;  /* 0x0000005217527220 */ /* 0x000fe20000410000 */
[----:B0-----:R-:W-:Y:S01]  /*1b70*/  PRMT R56, RZ, 0x5410, R16 ;  /* 0x00005410ff387816 */ /* 0x001fe20000000010 */
[----:B------:R-:W-:-:S02]  /*1b80*/  FMUL.FTZ R23, R25, R90 ;  /* 0x0000005a19177220 */ /* 0x000fc40000410000 */
[----:B-1----:R-:W-:Y:S02]  /*1b90*/  FADD.FTZ R25, R27, 1 ;  /* 0x3f8000001b197421 */ /* 0x002fe40000010000 */
[----:B----4-:R-:W-:Y:S01]  /*1ba0*/  FADD.FTZ R65, R65, 1 ;  /* 0x3f80000041417421 */ /* 0x010fe20000010000 */
[--C-:B------:R-:W-:Y:S01]  /*1bb0*/  PRMT R77, RZ, 0x5410, R17.reuse ;  /* 0x00005410ff4d7816 */ /* 0x100fe20000000011 */
[----:B------:R-:W-:Y:S01]  /*1bc0*/  FADD.FTZ R107, R107, 1 ;  /* 0x3f8000006b6b7421 */ /* 0x000fe20000010000 */
[----:B------:R-:W-:Y:S01]  /*1bd0*/  PRMT R78, RZ, 0x7610, R17 ;  /* 0x00007610ff4e7816 */ /* 0x000fe20000000011 */
[----:B------:R-:W-:Y:S01]  /*1be0*/  FMUL.FTZ R17, R66, R56 ;  /* 0x0000003842117220 */ /* 0x000fe20000410000 */
[----:B------:R0:W1:Y:S01]  /*1bf0*/  MUFU.RCP R60, R25 ;  /* 0x00000019003c7308 */ /* 0x0000620000001000 */
[----:B------:R-:W-:Y:S01]  /*1c00*/  FMUL.FTZ R59, R59, R83 ;  /* 0x000000533b3b7220 */ /* 0x000fe20000410000 */
[----:B------:R-:W-:-:S06]  /*1c10*/  PRMT R80, RZ, 0x5410, R18 ;  /* 0x00005410ff507816 */ /* 0x000fcc0000000012 */
[----:B------:R-:W4:Y:S01]  /*1c20*/  MUFU.RCP R66, R65 ;  /* 0x0000004100427308 */ /* 0x000f220000001000 */
[----:B------:R-:W-:Y:S01]  /*1c30*/  FMUL.FTZ R59, R84, R59 ;  /* 0x0000003b543b7220 */ /* 0x000fe20000410000 */
[----:B---3--:R-:W-:-:S06]  /*1c40*/  PRMT R58, RZ, 0x7610, R16 ;  /* 0x00007610ff3a7816 */ /* 0x008fcc0000000010 */
[----:B------:R-:W3:Y:S01]  /*1c50*/  MUFU.RCP R62, R107 ;  /* 0x0000006b003e7308 */ /* 0x000ee20000001000 */
[----:B------:R-:W-:Y:S01]  /*1c60*/  FMUL.FTZ R64, R64, R89 ;  /* 0x0000005940407220 */ /* 0x000fe20000410000 */
[----:B------:R-:W-:Y:S01]  /*1c70*/  PRMT R84, RZ, 0x7610, R18 ;  /* 0x00007610ff547816 */ /* 0x000fe20000000012 */
[----:B------:R-:W-:Y:S02]  /*1c80*/  FMUL.FTZ R20, R20, R29 ;  /* 0x0000001d14147220 */ /* 0x000fe40000410000 */
[----:B--2---:R-:W-:Y:S02]  /*1c90*/  FADD.FTZ R16, -R22, 1 ;  /* 0x3f80000016107421 */ /* 0x004fe40000010100 */
[----:B0-----:R-:W-:Y:S02]  /*1ca0*/  FMUL.FTZ R25, R50, R78 ;  /* 0x0000004e32197220 */ /* 0x001fe40000410000 */
[----:B-----5:R-:W-:Y:S02]  /*1cb0*/  FADD.FTZ R18, -R30, 1 ;  /* 0x3f8000001e127421 */ /* 0x020fe40000010100 */
[----:B------:R-:W-:-:S02]  /*1cc0*/  FMUL.FTZ R29, R46, R80 ;  /* 0x000000502e1d7220 */ /* 0x000fc40000410000 */
[----:B------:R-:W-:Y:S02]  /*1cd0*/  FMUL.FTZ R61, R61, R57 ;  /* 0x000000393d3d7220 */ /* 0x000fe40000410000 */
[----:B------:R-:W-:Y:S01]  /*1ce0*/  FMUL.FTZ R64, R87, R64 ;  /* 0x0000004057407220 */ /* 0x000fe20000410000 */
[--C-:B------:R-:W-:Y:S01]  /*1cf0*/  PRMT R87, RZ, 0x7610, R19.reuse ;  /* 0x00007610ff577816 */ /* 0x100fe20000000013 */
[----:B------:R-:W-:Y:S01]  /*1d00*/  FMUL.FTZ R26, R59, R86 ;  /* 0x000000563b1a7220 */ /* 0x000fe20000410000 */
[----:B------:R-:W-:Y:S01]  /*1d10*/  PRMT R86, RZ, 0x5410, R19 ;  /* 0x00005410ff567816 */ /* 0x000fe20000000013 */
[----:B------:R-:W-:Y:S02]  /*1d20*/  FFMA.FTZ R16, R99, R16, 1 ;  /* 0x3f80000063107423 */ /* 0x000fe40000010010 */
[----:B------:R-:W-:Y:S02]  /*1d30*/  FMUL.FTZ R25, R22, R25 ;  /* 0x0000001916197220 */ /* 0x000fe40000410000 */
        /* <DEDUP_REMOVED lines=9> */
[----:B-1----:R-:W-:Y:S02]  /*1dd0*/  FADD.FTZ R22, -R60, 1 ;  /* 0x3f8000003c167421 */ /* 0x002fe40000010100 */
[----:B----4-:R-:W-:Y:S02]  /*1de0*/  FADD.FTZ R30, -R66, 1 ;  /* 0x3f800000421e7421 */ /* 0x010fe40000010100 */
[----:B------:R-:W-:Y:S02]  /*1df0*/  FMUL.FTZ R25, R45, R84 ;  /* 0x000000542d197220 */ /* 0x000fe40000410000 */
[----:B------:R-:W-:-:S02]  /*1e00*/  FMUL.FTZ R63, R63, R58 ;  /* 0x0000003a3f3f7220 */ /* 0x000fc40000410000 */
[----:B------:R-:W-:Y:S02]  /*1e10*/  FMUL.FTZ R19, R28, R77 ;  /* 0x0000004d1c137220 */ /* 0x000fe40000410000 */
[----:B---3--:R-:W-:Y:S02]  /*1e20*/  FADD.FTZ R24, -R62, 1 ;  /* 0x3f8000003e187421 */ /* 0x008fe40000010100 */
        /* <DEDUP_REMOVED lines=17> */
[----:B------:R-:W-:Y:S02]  /*1f40*/  F2FP.BF16.PACK_AB R24, R31, R20 ;  /* 0x000000141f18723e */ /* 0x000fe400000010ff */
[----:B------:R-:W-:Y:S02]  /*1f50*/  F2FP.BF16.PACK_AB R25, R82, R21 ;  /* 0x000000155219723e */ /* 0x000fe400000010ff */
[----:B------:R-:W-:Y:S02]  /*1f60*/  F2FP.BF16.PACK_AB R26, R23, R26 ;  /* 0x0000001a171a723e */ /* 0x000fe400000010ff */
[----:B------:R-:W-:Y:S01]  /*1f70*/  F2FP.BF16.PACK_AB R27, R64, R27 ;  /* 0x0000001b401b723e */ /* 0x000fe200000010ff */
[----:B------:R-:W-:Y:S01]  /*1f80*/  BAR.SYNC.DEFER_BLOCKING 0x0 ;  /* 0x0000000000007b1d */ /* 0x000fe20000010000 */
[----:B------:R-:W-:Y:S02]  /*1f90*/  F2FP.BF16.PACK_AB R28, R28, R17 ;  /* 0x000000111c1c723e */ /* 0x000fe400000010ff */
[----:B------:R-:W-:-:S02]  /*1fa0*/  F2FP.BF16.PACK_AB R29, R16, R19 ;  /* 0x00000013101d723e */ /* 0x000fc400000010ff */
[----:B------:R-:W-:Y:S02]  /*1fb0*/  F2FP.BF16.PACK_AB R30, R59, R18 ;  /* 0x000000123b1e723e */ /* 0x000fe400000010ff */
[----:B------:R-:W-:Y:S01]  /*1fc0*/  F2FP.BF16.PACK_AB R31, R61, R22 ;  /* 0x000000163d1f723e */ /* 0x000fe200000010ff */
[----:B------:R-:W-:Y:S01]  /*1fd0*/  UIMAD UR7, UR36, UR8, URZ ;  /* 0x00000008240772a4 */ /* 0x000fe2000f8e023f */
[----:B------:R-:W-:-:S03]  /*1fe0*/  FMUL.FTZ R98, R50, R99 ;  /* 0x0000006332627220 */ /* 0x000fc60000410000 */
[----:B------:R-:W-:Y:S02]  /*1ff0*/  UIMAD UR7, UR37, UR9, UR7 ;  /* 0x00000009250772a4 */ /* 0x000fe4000f8e0207 */
[----:B------:R-:W-:Y:S01]  /*2000*/  UIMAD.WIDE.U32 UR8, UR37, UR8, UR16 ;  /* 0x00000008250872a5 */ /* 0x000fe2000f8e0010 */
[----:B------:R0:W-:Y:S04]  /*2010*/  STS.128 [R91], R24 ;  /* 0x000000185b007388 */ /* 0x0001e80000000c00 */
[----:B------:R1:W-:Y:S01]  /*2020*/  STS.128 [R91+0x10], R28 ;  /* 0x0000101c5b007388 */ /* 0x0003e20000000c00 */
[----:B------:R-:W-:-:S06]  /*2030*/  NOP ;  /* 0x0000000000007918 */ /* 0x000fcc0000000000 */
[----:B------:R-:W2:Y:S04]  /*2040*/  LDS.128 R16, [R94.X16] ;  /* 0x000000005e107984 */ /* 0x000ea8000000cc00 */
[----:B------:R-:W3:Y:S01]  /*2050*/  LDS.128 R20, [R94.X16+0x200] ;  /* 0x000200005e147984 */ /* 0x000ee2000000cc00 */
[----:B0-----:R-:W-:Y:S01]  /*2060*/  PRMT R24, RZ, 0x7610, R5 ;  /* 0x00007610ff187816 */ /* 0x001fe20000000005 */
[----:B------:R-:W-:Y:S02]  /*2070*/  UIMAD UR30, UR18, UR34, URZ ;  /* 0x00000022121e72a4 */ /* 0x000fe4000f8e023f */
[----:B------:R-:W-:Y:S02]  /*2080*/  UIADD3 UR9, UR9, UR7, URZ ;  /* 0x0000000709097290 */ /* 0x000fe4000fffe03f */
[----:B------:R-:W-:Y:S01]  /*2090*/  FFMA.FTZ R111, R98, R24, R111 ;  /* 0x00000018626f7223 */ /* 0x000fe2000001006f */
[--C-:B------:R-:W-:Y:S01]  /*20a0*/  PRMT R24, RZ, 0x5410, R6.reuse ;  /* 0x00005410ff187816 */ /* 0x100fe20000000006 */
[----:B-1----:R-:W-:Y:S01]  /*20b0*/  FMUL.FTZ R30, R46, R101 ;  /* 0x000000652e1e7220 */ /* 0x002fe20000410000 */
[----:B------:R-:W-:Y:S01]  /*20c0*/  UIMAD UR30, UR19, UR35, UR30 ;  /* 0x00000023131e72a4 */ /* 0x000fe2000f8e021e */
[----:B------:R-:W-:Y:S01]  /*20d0*/  FMUL.FTZ R26, R103, R60 ;  /* 0x0000003c671a7220 */ /* 0x000fe20000410000 */
[----:B------:R-:W-:Y:S01]  /*20e0*/  UIMAD.WIDE.U32 UR8, UR19, UR34, UR8 ;  /* 0x00000022130872a5 */ /* 0x000fe2000f8e0008 */
[----:B------:R-:W-:Y:S01]  /*20f0*/  PRMT R25, RZ, 0x7610, R6 ;  /* 0x00007610ff197816 */ /* 0x000fe20000000006 */
[----:B------:R-:W-:Y:S01]  /*2100*/  FFMA.FTZ R24, R30, R24, R111 ;  /* 0x000000181e187223 */ /* 0x000fe2000001006f */
[----:B------:R-:W-:Y:S01]  /*2110*/  ULDC.64 UR34, c[0x0][0x338] ;  /* 0x0000ce0000227ab9 */ /* 0x000fe20000000a00 */
[----:B------:R-:W-:Y:S01]  /*2120*/  FMUL.FTZ R29, R45, R26 ;  /* 0x0000001a2d1d7220 */ /* 0x000fe20000410000 */
[----:B------:R-:W-:Y:S01]  /*2130*/  UIADD3 UR9, UR9, UR30, URZ ;  /* 0x0000001e09097290 */ /* 0x000fe2000fffe03f */
[----:B------:R-:W-:Y:S01]  /*2140*/  FMUL.FTZ R105, R105, R62 ;  /* 0x0000003e69697220 */ /* 0x000fe20000410000 */
[----:B------:R-:W-:Y:S01]  /*2150*/  ULEA UR7, UP0, UR8, UR34, 0x1 ;  /* 0x0000002208077291 */ /* 0x000fe2000f80083f */
[----:B------:R-:W-:Y:S01]  /*2160*/  FFMA.FTZ R25, R29, R25, R24 ;  /* 0x000000191d197223 */ /* 0x000fe20000010018 */
[----:B------:R-:W-:Y:S01]  /*2170*/  PRMT R24, RZ, 0x5410, R7 ;  /* 0x00005410ff187816 */ /* 0x000fe20000000007 */
[----:B------:R-:W-:Y:S01]  /*2180*/  FMUL.FTZ R28, R44, R105 ;  /* 0x000000692c1c7220 */ /* 0x000fe20000410000 */
[----:B------:R-:W-:-:S03]  /*2190*/  ULEA.HI.X UR8, UR8, UR35, UR9, 0x1, UP0 ;  /* 0x0000002308087291 */ /* 0x000fc600080f0c09 */
[----:B------:R-:W-:Y:S01]  /*21a0*/  FFMA.FTZ R97, R28, R24, R25 ;  /* 0x000000181c617223 */ /* 0x000fe20000010019 */
        /* <DEDUP_REMOVED lines=11> */
[----:B------:R-:W-:Y:S02]  /*2260*/  ISETP.NE.AND.EX P0, PT, RZ, c[0x0][0x274], PT, P0 ;  /* 0x00009d00ff007a0c */ /* 0x000fe40003f05300 */
[--C-:B------:R-:W-:Y:S02]  /*2270*/  PRMT R61, RZ, 0x5410, R14.reuse ;  /* 0x00005410ff3d7816 */ /* 0x100fe4000000000e */
[----:B------:R-:W-:Y:S01]  /*2280*/  PRMT R62, RZ, 0x7610, R14 ;  /* 0x00007610ff3e7816 */ /* 0x000fe2000000000e */
[----:B------:R-:W-:Y:S01]  /*2290*/  FMUL.FTZ R0, R0, R109 ;  /* 0x0000006d00007220 */ /* 0x000fe20000410000 */
[----:B------:R-:W-:-:S02]  /*22a0*/  PRMT R14, RZ, 0x7610, R7 ;  /* 0x00007610ff0e7816 */ /* 0x000fc40000000007 */
[--C-:B------:R-:W-:Y:S02]  /*22b0*/  PRMT R59, RZ, 0x5410, R15.reuse ;  /* 0x00005410ff3b7816 */ /* 0x100fe4000000000f */
[----:B------:R-:W-:Y:S01]  /*22c0*/  PRMT R60, RZ, 0x7610, R15 ;  /* 0x00007610ff3c7816 */ /* 0x000fe2000000000f */
[----:B------:R-:W-:Y:S02]  /*22d0*/  FFMA.FTZ R97, R0, R14, R97 ;  /* 0x0000000e00617223 */ /* 0x000fe40000010061 */
        /* <DEDUP_REMOVED lines=14> */
[----:B0-----:R-:W-:Y:S01]  /*23c0*/  FMUL.FTZ R12, R47, R81 ;  /* 0x000000512f0c7220 */ /* 0x001fe20000410000 */
        /* <DEDUP_REMOVED lines=12> */
[----:B------:R-:W-:Y:S01]  /*2490*/  UIMAD UR7, UR18, UR30, URZ ;  /* 0x0000001e120772a4 */ /* 0x000fe2000f8e023f */
[----:B------:R-:W-:Y:S01]  /*24a0*/  FMUL.FTZ R80, R101, R80 ;  /* 0x0000005065507220 */ /* 0x000fe20000410000 */
[----:B------:R-:W-:Y:S01]  /*24b0*/  STS.128 [R91], R48 ;  /* 0x000000305b007388 */ /* 0x000fe20000000c00 */
[----:B------:R-:W-:Y:S01]  /*24c0*/  FMUL.FTZ R13, R26, R84 ;  /* 0x000000541a0d7220 */ /* 0x000fe20000410000 */
[----:B------:R-:W-:Y:S01]  /*24d0*/  F2FP.BF16.PACK_AB R85, R78, R55 ;  /* 0x000000374e55723e */ /* 0x000fe200000010ff */
[----:B------:R-:W-:Y:S01]  /*24e0*/  UIMAD UR7, UR19, UR31, UR7 ;  /* 0x0000001f130772a4 */ /* 0x000fe2000f8e0207 */
[----:B------:R-:W-:Y:S01]  /*24f0*/  F2FP.BF16.PACK_AB R84, R54, R53 ;  /* 0x000000353654723e */ /* 0x000fe200000010ff */
[----:B------:R-:W-:Y:S01]  /*2500*/  UIMAD.WIDE.U32 UR8, UR19, UR30, UR8 ;  /* 0x0000001e130872a5 */ /* 0x000fe2000f8e0008 */
[----:B------:R-:W-:-:S02]  /*2510*/  F2FP.BF16.PACK_AB R86, R13, R80 ;  /* 0x000000500d56723e */ /* 0x000fc400000010ff */
[----:B------:R-:W-:Y:S02]  /*2520*/  ULDC.64 UR30, c[0x0][0x270] ;  /* 0x00009c00001e7ab9 */ /* 0x000fe40000000a00 */
[----:B------:R-:W-:Y:S01]  /*2530*/  UIADD3 UR9, UR9, UR7, URZ ;  /* 0x0000000709097290 */ /* 0x000fe2000fffe03f */
[----:B------:R-:W-:Y:S01]  /*2540*/  STS.128 [R91+0x10], R84 ;  /* 0x000010545b007388 */ /* 0x000fe20000000c00 */
[----:B------:R-:W-:-:S06]  /*2550*/  NOP ;  /* 0x0000000000007918 */ /* 0x000fcc0000000000 */
[----:B------:R-:W0:Y:S01]  /*2560*/  LDS.128 R12, [R94.X16] ;  /* 0x000000005e0c7984 */ /* 0x000e22000000cc00 */
[----:B------:R-:W-:-:S03]  /*2570*/  ULEA UR7, UP0, UR8, UR30, 0x1 ;  /* 0x0000001e08077291 */ /* 0x000fc6000f80083f */
[----:B------:R-:W1:Y:S01]  /*2580*/  LDS.128 R16, [R94.X16+0x200] ;  /* 0x000200005e107984 */ /* 0x000e62000000cc00 */
[----:B------:R-:W-:Y:S02]  /*2590*/  ULEA.HI.X UR8, UR8, UR31, UR9, 0x1, UP0 ;  /* 0x0000001f08087291 */ /* 0x000fe400080f0c09 */
[----:B------:R-:W-:-:S04]  /*25a0*/  MOV R2, UR7 ;  /* 0x0000000700027c02 */ /* 0x000fc80008000f00 */
[----:B------:R-:W-:-:S05]  /*25b0*/  MOV R3, UR8 ;  /* 0x0000000800037c02 */ /* 0x000fca0008000f00 */
[----:B------:R-:W-:-:S05]  /*25c0*/  IMAD.WIDE R2, R92, 0x10, R2 ;  /* 0x000000105c027825 */ /* 0x000fca00078e0202 */
[----:B0-----:R0:W-:Y:S04]  /*25d0*/  STG.E.128 [R2.64], R12 ;  /* 0x0000000c02007986 */ /* 0x0011e8000c101d20 */
[----:B-1----:R0:W-:Y:S02]  /*25e0*/  STG.E.128 [R2.64+0x200], R16 ;  /* 0x0002001002007986 */ /* 0x0021e4000c101d20 */
.L_x_10314:
[----:B------:R-:W-:Y:S01]  /*25f0*/  BAR.SYNC.DEFER_BLOCKING 0x0 ;  /* 0x0000000000007b1d */ /* 0x000fe20000010000 */
        /* <DEDUP_REMOVED lines=62> */
.L_x_10394:
        /* <DEDUP_REMOVED lines=16> */
[----:B------:R-:W-:-:S05]  /*2ae0*/  ULDC.64 UR34, c[0x0][0x1a0] ;  /* 0x0000680000227ab9 */ /* 0x000fca0000000a00 */
        /* <DEDUP_REMOVED lines=14> */
[----:B------:R0:W4:Y:S04]  /*2bd0*/  LDG.E.128 R16, [R98.64+0x200] ;  /* 0x0002002062107981 */ /* 0x000128000c1e1d00 */
        /* <DEDUP_REMOVED lines=13> */
[----:B------:R-:W-:-:S03]  /*2cb0*/  ISETP.LT.OR P3, PT, R108, 0x2, P0 ;  /* 0x000000026c00780c */ /* 0x000fc60000761670 */
[----:B------:R-:W-:Y:S02]  /*2cc0*/  UIMAD UR42, UR7, UR35, UR42 ;  /* 0x00000023072a72a4 */ /* 0x000fe4000f8e022a */
[----:B------:R-:W-:-:S03]  /*2cd0*/  UIMAD.WIDE.U32 UR34, UR7, UR34, UR30 ;  /* 0x00000022072272a5 */ /* 0x000fc6000f8e001e */
[----:B------:R-:W-:Y:S02]  /*2ce0*/  ULDC.64 UR30, c[0x0][0x230] ;  /* 0x00008c00001e7ab9 */ /* 0x000fe40000000a00 */
[----:B------:R-:W-:Y:S02]  /*2cf0*/  UIADD3 UR35, UR35, UR42, URZ ;  /* 0x0000002a23237290 */ /* 0x000fe4000fffe03f */
[----:B------:R-:W-:Y:S01]  /*2d00*/  ULEA UR30, UP0, UR34, UR30, 0x3 ;  /* 0x0000001e221e7291 */ /* 0x000fe2000f80183f */
[----:B------:R-:W-:-:S03]  /*2d10*/  @!P3 IADD3 R192, R192, -0x2, RZ ;  /* 0xfffffffec0c0b810 */ /* 0x000fc60007ffe0ff */
        /* <DEDUP_REMOVED lines=59> */
[----:B0-----:R-:W-:-:S07]  /*30d0*/  PRMT R22, RZ, 0x5410, R16 ;  /* 0x00005410ff167816 */ /* 0x001fce0000000010 */
[----:B------:R-:W-:Y:S01]  /*30e0*/  MUFU.SIN R119, R104 ;  /* 0x0000006800777308 */ /* 0x000fe20000000400 */
[----:B-1----:R-:W-:-:S04]  /*30f0*/  FMUL.FTZ R98, R2, 1.4426950216293334961 ;  /* 0x3fb8aa3b02627820 */ /* 0x002fc80000410000 */
[-C--:B------:R-:W-:Y:S02]  /*3100*/  FMUL.FTZ R2, R74, R98.reuse ;  /* 0x000000624a027220 */ /* 0x080fe40000410000 */
[-C--:B------:R-:W-:Y:S01]  /*3110*/  FMUL.FTZ R3, R71, R98.reuse ;  /* 0x0000006247037220 */ /* 0x080fe20000410000 */
[----:B------:R0:W-:Y:S01]  /*3120*/  MUFU.COS R137, R104 ;  /* 0x0000006800897308 */ /* 0x0001e20000000000 */
[-C--:B------:R-:W-:Y:S02]  /*3130*/  FMUL.FTZ R14, R61, R98.reuse ;  /* 0x000000623d0e7220 */ /* 0x080fe40000410000 */
[-C--:B------:R-:W-:Y:S01]  /*3140*/  FMUL.FTZ R12, R63, R98.reuse ;  /* 0x000000623f0c7220 */ /* 0x080fe20000410000 */
[----:B------:R-:W-:Y:S01]  /*3150*/  PRMT R26, RZ, 0x7610, R16 ;  /* 0x00007610ff1a7816 */ /* 0x000fe20000000010 */
[----:B------:R-:W-:-:S03]  /*3160*/  FMUL.FTZ R13, R64, R98 ;  /* 0x00000062400d7220 */ /* 0x000fc60000410000 */
[----:B------:R-:W-:Y:S01]  /*3170*/  MUFU.SIN R121, R99 ;  /* 0x0000006300797308 */ /* 0x000fe20000000400 */
[----:B0-----:R-:W-:-:S07]  /*3180*/  FMUL.FTZ R104, R70, R98 ;  /* 0x0000006246687220 */ /* 0x001fce0000410000 */
[----:B------:R0:W-:Y:S01]  /*3190*/  MUFU.COS R133, R99 ;  /* 0x0000006300857308 */ /* 0x0001e20000000000 */
[----:B------:R-:W-:Y:S01]  /*31a0*/  PRMT R24, RZ, 0x5410, R8 ;  /* 0x00005410ff187816 */ /* 0x000fe20000000008 */
[----:B------:R-:W-:Y:S01]  /*31b0*/  FMUL.FTZ R169, R73, R22 ;  /* 0x0000001649a97220 */ /* 0x000fe20000410000 */
[--C-:B------:R-:W-:Y:S01]  /*31c0*/  PRMT R27, RZ, 0x7610, R17.reuse ;  /* 0x00007610ff1b7816 */ /* 0x100fe20000000011 */
[----:B------:R-:W-:Y:S01]  /*31d0*/  @!P3 IMAD R192, R192, R15, UR7 ;  /* 0x00000007c0c0be24 */ /* 0x000fe2000f8e020f */
[----:B------:R-:W-:Y:S01]  /*31e0*/  PRMT R23, RZ, 0x5410, R17 ;  /* 0x00005410ff177816 */ /* 0x000fe20000000011 */
[-C--:B------:R-:W-:Y:S02]  /*31f0*/  FMUL.FTZ R108, R66, R98.reuse ;  /* 0x00000062426c7220 */ /* 0x080fe40000410000 */
[----:B------:R1:W2:Y:S01]  /*3200*/  MUFU.EX2 R154, R2 ;  /* 0x00000002009a7308 */ /* 0x0002a20000000800 */
[----:B0-----:R-:W-:-:S07]  /*3210*/  FMUL.FTZ R99, R72, R98 ;  /* 0x0000006248637220 */ /* 0x001fce0000410000 */
        /* <DEDUP_REMOVED lines=10> */
[----:B------:R-:W-:-:S07]  /*32c0*/  FMUL.FTZ R167, R73, R26 ;  /* 0x0000001a49a77220 */ /* 0x000fce0000410000 */
[----:B------:R-:W-:Y:S01]  /*32d0*/  MUFU.SIN R123, R102 ;  /* 0x00000066007b7308 */ /* 0x000fe20000000400 */
[----:B--2---:R-:W-:-:S07]  /*32e0*/  FMUL.FTZ R155, R154, R155 ;  /* 0x0000009b9a9b7220 */ /* 0x004fce0000410000 */
[----:B------:R2:W-:Y:S01]  /*32f0*/  MUFU.COS R131, R102 ;  /* 0x0000006600837308 */ /* 0x0005e20000000000 */
[----:B------:R-:W-:-:S07]  /*3300*/  FMUL.FTZ R154, R154, R101 ;  /* 0x000000659a9a7220 */ /* 0x000fce0000410000 */
[----:B------:R-:W5:Y:S01]  /*3310*/  MUFU.EX2 R104, R104 ;  /* 0x0000006800687308 */ /* 0x000f620000000800 */
[----:B--2---:R-:W-:Y:S02]  /*3320*/  FMUL.FTZ R102, R69, R98 ;  /* 0x0000006245667220 */ /* 0x004fe40000410000 */
[----:B------:R-:W-:-:S05]  /*3330*/  FMUL.FTZ R169, R24, R169 ;  /* 0x000000a918a97220 */ /* 0x000fca0000410000 */
[----:B------:R-:W2:Y:S01]  /*3340*/  MUFU.EX2 R99, R99 ;  /* 0x0000006300637308 */ /* 0x000ea20000000800 */
[----:B0-----:R-:W-:Y:S02]  /*3350*/  FMUL.FTZ R2, R62, R98 ;  /* 0x000000623e027220 */ /* 0x001fe40000410000 */
[----:B------:R-:W-:-:S05]  /*3360*/  FMUL.FTZ R167, R24, R167 ;  /* 0x000000a718a77220 */ /* 0x000fca0000410000 */
[----:B------:R-:W0:Y:S01]  /*3370*/  MUFU.EX2 R13, R13 ;  /* 0x0000000d000d7308 */ /* 0x000e220000000800 */
[C---:B-1----:R-:W-:Y:S02]  /*3380*/  FMUL.FTZ R133, R14.reuse, R133 ;  /* 0x000000850e857220 */ /* 0x042fe40000410000 */
[----:B------:R-:W-:-:S05]  /*3390*/  FMUL.FTZ R132, R14, R121 ;  /* 0x000000790e847220 */ /* 0x000fca0000410000 */
[----:B------:R-:W1:Y:S01]  /*33a0*/  MUFU.EX2 R102, R102 ;  /* 0x0000006600667308 */ /* 0x000e620000000800 */
[C---:B----4-:R-:W-:Y:S02]  /*33b0*/  FMUL.FTZ R137, R12.reuse, R137 ;  /* 0x000000890c897220 */ /* 0x050fe40000410000 */
[----:B------:R-:W-:Y:S02]  /*33c0*/  FMUL.FTZ R136, R12, R119 ;  /* 0x000000770c887220 */ /* 0x000fe40000410000 */
[----:B------:R-:W-:Y:S02]  /*33d0*/  FMUL.FTZ R14, R154, R169 ;  /* 0x000000a99a0e7220 */ /* 0x000fe40000410000 */
[----:B------:R-:W-:Y:S01]  /*33e0*/  FMUL.FTZ R3, R60, UR40 ;  /* 0x000000283c037c20 */ /* 0x000fe20008410000 */
[----:B------:R4:W-:Y:S01]  /*33f0*/  MUFU.EX2 R130, R2 ;  /* 0x0000000200827308 */ /* 0x0009e20000000800 */
[----:B------:R-:W-:Y:S01]  /*3400*/  FMUL.FTZ R12, R154, R167 ;  /* 0x000000a79a0c7220 */ /* 0x000fe20000410000 */
[----:B------:R-:W-:Y:S01]  /*3410*/  PRMT R25, RZ, 0x7610, R8 ;  /* 0x00007610ff197816 */ /* 0x000fe20000000008 */
[----:B------:R-:W-:-:S02]  /*3420*/  FMUL.FTZ R168, R74, R27 ;  /* 0x0000001b4aa87220 */ /* 0x000fc40000410000 */
[----:B------:R-:W-:Y:S02]  /*3430*/  FFMA.FTZ R14, R155, R167, R14 ;  /* 0x000000a79b0e7223 */ /* 0x000fe4000001000e */
[----:B------:R-:W-:Y:S01]  /*3440*/  FMUL.FTZ R16, R60, R98 ;  /* 0x000000623c107220 */ /* 0x000fe20000410000 */
[----:B------:R-:W-:Y:S01]  /*3450*/  MUFU.SIN R125, R106 ;  /* 0x0000006a007d7308 */ /* 0x000fe20000000400 */
[----:B----4-:R-:W-:Y:S02]  /*3460*/  FMUL.FTZ R2, R73, UR40 ;  /* 0x0000002849027c20 */ /* 0x010fe40008410000 */
[C---:B-----5:R-:W-:Y:S02]  /*3470*/  FMUL.FTZ R147, R104.reuse, R147 ;  /* 0x0000009368937220 */ /* 0x060fe40000410000 */
[----:B------:R-:W-:Y:S02]  /*3480*/  FMUL.FTZ R146, R104, R107 ;  /* 0x0000006b68927220 */ /* 0x000fe40000410000 */
[----:B------:R-:W-:Y:S01]  /*3490*/  FMUL.RZ R15, R3, 0.15915493667125701904 ;  /* 0x3e22f983030f7820 */ /* 0x000fe2000040c000 */
[----:B------:R4:W-:Y:S01]  /*34a0*/  MUFU.COS R157, R106 ;  /* 0x0000006a009d7308 */ /* 0x0009e20000000000 */
[----:B------:R-:W-:-:S02]  /*34b0*/  FFMA.FTZ R12, R155, R169, -R12 ;  /* 0x000000a99b0c7223 */ /* 0x000fc4000001080c */
[----:B------:R-:W-:Y:S02]  /*34c0*/  FMUL.RZ R104, R2, 0.15915493667125701904 ;  /* 0x3e22f98302687820 */ /* 0x000fe4000040c000 */
[----:B------:R-:W-:Y:S02]  /*34d0*/  FMUL.FTZ R170, R74, R23 ;  /* 0x000000174aaa7220 */ /* 0x000fe40000410000 */
[----:B------:R-:W-:Y:S01]  /*34e0*/  FMUL.FTZ R153, R152, R153 ;  /* 0x0000009998997220 */ /* 0x000fe20000410000 */
[----:B------:R-:W-:Y:S01]  /*34f0*/  MUFU.EX2 R108, R108 ;  /* 0x0000006c006c7308 */ /* 0x000fe20000000800 */
[----:B--2---:R-:W-:Y:S02]  /*3500*/  FMUL.FTZ R151, R99, R100 ;  /* 0x0000006463977220 */ /* 0x004fe40000410000 */
[-C--:B------:R-:W-:Y:S02]  /*3510*/  FMUL.FTZ R2, R59, R98.reuse ;  /* 0x000000623b027220 */ /* 0x080fe40000410000 */
[----:B----4-:R-:W-:-:S02]  /*3520*/  FMUL.FTZ R106, R65, R98 ;  /* 0x00000062416a7220 */ /* 0x010fc40000410000 */
[----:B------:R-:W-:Y:S02]  /*3530*/  FMUL.FTZ R152, R152, R103 ;  /* 0x0000006798987220 */ /* 0x000fe40000410000 */
[----:B------:R-:W-:Y:S01]  /*3540*/  FFMA.FTZ R100, R25, R168, R14 ;  /* 0x000000a819647223 */ /* 0x000fe2000001000e */
[----:B------:R-:W-:Y:S01]  /*3550*/  MUFU.COS R159, R15 ;  /* 0x0000000f009f7308 */ /* 0x000fe20000000000 */
[----:B------:R-:W-:Y:S02]  /*3560*/  FMUL.FTZ R150, R99, R150 ;  /* 0x0000009663967220 */ /* 0x000fe40000410000 */
[----:B------:R-:W-:Y:S02]  /*3570*/  FMUL.FTZ R98, R73, R98 ;  /* 0x0000006249627220 */ /* 0x000fe40000410000 */
[C---:B0-----:R-:W-:Y:S02]  /*3580*/  FMUL.FTZ R135, R13.reuse, R110 ;  /* 0x0000006e0d877220 */ /* 0x041fe40000410000 */
[----:B------:R-:W-:Y:S01]  /*3590*/  FMUL.FTZ R134, R13, R134 ;  /* 0x000000860d867220 */ /* 0x000fe20000410000 */
[----:B------:R0:W-:Y:S01]  /*35a0*/  MUFU.SIN R99, R15 ;  /* 0x0000000f00637308 */ /* 0x0001e20000000400 */
[----:B------:R-:W-:-:S02]  /*35b0*/  FFMA.FTZ R17, R25, R170, R12 ;  /* 0x000000aa19117223 */ /* 0x000fc4000001000c */
[C---:B-1----:R-:W-:Y:S02]  /*35c0*/  FMUL.FTZ R149, R102.reuse, R149 ;  /* 0x0000009566957220 */ /* 0x042fe40000410000 */
[----:B------:R-:W-:Y:S02]  /*35d0*/  FMUL.FTZ R148, R102, R105 ;  /* 0x0000006966947220 */ /* 0x000fe40000410000 */
[C---:B------:R-:W-:Y:S01]  /*35e0*/  FMUL.FTZ R102, R152.reuse, R100 ;  /* 0x0000006498667220 */ /* 0x040fe20000410000 */
[----:B------:R-:W1:Y:S01]  /*35f0*/  MUFU.EX2 R16, R16 ;  /* 0x0000001000107308 */ /* 0x000e620000000800 */
[----:B0-----:R-:W0:Y:S01]  /*3600*/  LDS.128 R12, [R122+0x10] ;  /* 0x000010007a0c7984 */ /* 0x001e220000000c00 */
[-C--:B------:R-:W-:Y:S02]  /*3610*/  FMUL.FTZ R103, R152, R17.reuse ;  /* 0x0000001198677220 */ /* 0x080fe40000410000 */
[----:B------:R-:W-:-:S04]  /*3620*/  FFMA.FTZ R101, R153, R17, -R102 ;  /* 0x0000001199657223 */ /* 0x000fc80000010866 */
[----:B------:R-:W-:Y:S01]  /*3630*/  MUFU.EX2 R156, R2 ;  /* 0x00000002009c7308 */ /* 0x000fe20000000800 */
[----:B------:R-:W-:Y:S01]  /*3640*/  FFMA.FTZ R103, R153, R100, R103 ;  /* 0x0000006499677223 */ /* 0x000fe20000010067 */
[----:B------:R-:W-:-:S06]  /*3650*/  PRMT R100, RZ, 0x5410, R9 ;  /* 0x00005410ff647816 */ /* 0x000fcc0000000009 */
[----:B------:R-:W-:Y:S01]  /*3660*/  MUFU.SIN R3, R104 ;  /* 0x0000006800037308 */ /* 0x000fe20000000400 */
[----:B------:R-:W-:-:S07]  /*3670*/  PRMT R102, RZ, 0x5410, R18 ;  /* 0x00005410ff667816 */ /* 0x000fce0000000012 */
[----:B------:R2:W4:Y:S08]  /*3680*/  MUFU.EX2 R2, R98 ;  /* 0x0000006200027308 */ /* 0x0005300000000800 */
[----:B------:R-:W-:Y:S01]  /*3690*/  MUFU.EX2 R106, R106 ;  /* 0x0000006a006a7308 */ /* 0x000fe20000000800 */
[----:B--2---:R-:W-:-:S07]  /*36a0*/  PRMT R98, RZ, 0x7610, R18 ;  /* 0x00007610ff627816 */ /* 0x004fce0000000012 */
[----:B------:R2:W5:Y:S01]  /*36b0*/  MUFU.COS R17, R104 ;  /* 0x0000006800117308 */ /* 0x0005620000000000 */
[C---:B------:R-:W-:Y:S02]  /*36c0*/  FMUL.FTZ R165, R71.reuse, R98 ;  /* 0x0000006247a57220 */ /* 0x040fe40000410000 */
[----:B------:R-:W-:Y:S02]  /*36d0*/  FMUL.FTZ R189, R71, R102 ;  /* 0x0000006647bd7220 */ /* 0x000fe40000410000 */
[----:B------:R-:W-:Y:S02]  /*36e0*/  FFMA.FTZ R18, R100, R165, R103 ;  /* 0x000000a564127223 */ /* 0x000fe40000010067 */
[C---:B-1----:R-:W-:Y:S02]  /*36f0*/  FMUL.FTZ R159, R16.reuse, R159 ;  /* 0x0000009f109f7220 */ /* 0x042fe40000410000 */
[----:B------:R-:W-:Y:S02]  /*3700*/  FMUL.FTZ R158, R16, R99 ;  /* 0x00000063109e7220 */ /* 0x000fe40000410000 */
[----:B------:R-:W-:-:S02]  /*3710*/  FFMA.FTZ R101, R100, R189, R101 ;  /* 0x000000bd64657223 */ /* 0x000fc40000010065 */
[----:B------:R-:W-:Y:S02]  /*3720*/  FMUL.FTZ R16, R150, R18 ;  /* 0x0000001296107220 */ /* 0x000fe40000410000 */
[----:B----4-:R-:W-:Y:S01]  /*3730*/  FMUL.FTZ R3, R2, R3 ;  /* 0x0000000302037220 */ /* 0x010fe20000410000 */
[--C-:B------:R-:W-:Y:S01]  /*3740*/  PRMT R99, RZ, 0x5410, R19.reuse ;  /* 0x00005410ff637816 */ /* 0x100fe20000000013 */
[-C--:B--2---:R-:W-:Y:S01]  /*3750*/  FFMA.FTZ R104, R151, R101.reuse, -R16 ;  /* 0x0000006597687223 */ /* 0x084fe20000010810 */
[----:B------:R-:W-:Y:S01]  /*3760*/  PRMT R103, RZ, 0x7610, R19 ;  /* 0x00007610ff677816 */ /* 0x000fe20000000013 */
[----:B------:R-:W-:Y:S02]  /*3770*/  FMUL.FTZ R19, R150, R101 ;  /* 0x0000006596137220 */ /* 0x000fe40000410000 */
[----:B-----5:R-:W-:Y:S02]  /*3780*/  FMUL.FTZ R2, R2, R17 ;  /* 0x0000001102027220 */ /* 0x020fe40000410000 */
[----:B------:R-:W-:Y:S01]  /*3790*/  FMUL.FTZ R16, R3, R154 ;  /* 0x0000009a03107220 */ /* 0x000fe20000410000 */
[----:B------:R-:W-:Y:S01]  /*37a0*/  PRMT R101, RZ, 0x7610, R9 ;  /* 0x00007610ff657816 */ /* 0x000fe20000000009 */
[----:B------:R-:W-:-:S02]  /*37b0*/  FFMA.FTZ R17, R151, R18, R19 ;  /* 0x0000001297117223 */ /* 0x000fc40000010013 */
[C---:B------:R-:W-:Y:S02]  /*37c0*/  FMUL.FTZ R18, R2.reuse, R154 ;  /* 0x0000009a02127220 */ /* 0x040fe40000410000 */
[----:B------:R-:W-:Y:S02]  /*37d0*/  FFMA.FTZ R16, R2, R155, -R16 ;  /* 0x0000009b02107223 */ /* 0x000fe40000010810 */
[----:B------:R-:W-:Y:S02]  /*37e0*/  FMUL.FTZ R162, R72, R103 ;  /* 0x0000006748a27220 */ /* 0x000fe40000410000 */
[----:B------:R-:W-:Y:S02]  /*37f0*/  FFMA.FTZ R18, R3, R155, R18 ;  /* 0x0000009b03127223 */ /* 0x000fe40000010012 */
[----:B------:R-:W-:Y:S02]  /*3800*/  FMUL.FTZ R19, R152, R16 ;  /* 0x0000001098137220 */ /* 0x000fe40000410000 */
[----:B------:R-:W-:-:S02]  /*3810*/  FMUL.FTZ R160, R72, R99 ;  /* 0x0000006348a07220 */ /* 0x000fc40000410000 */
[----:B------:R-:W-:Y:S02]  /*3820*/  FFMA.FTZ R105, R101, R162, R17 ;  /* 0x000000a265697223 */ /* 0x000fe40000010011 */
[-C--:B------:R-:W-:Y:S02]  /*3830*/  FMUL.FTZ R17, R152, R18.reuse ;  /* 0x0000001298117220 */ /* 0x080fe40000410000 */
[----:B------:R-:W-:Y:S02]  /*3840*/  FFMA.FTZ R19, R153, R18, R19 ;  /* 0x0000001299137223 */ /* 0x000fe40000010013 */
[----:B------:R-:W-:Y:S02]  /*3850*/  FFMA.FTZ R104, R101, R160, R104 ;  /* 0x000000a065687223 */ /* 0x000fe40000010068 */
[----:B------:R-:W-:Y:S02]  /*3860*/  FMUL.FTZ R18, R148, R105 ;  /* 0x0000006994127220 */ /* 0x000fe40000410000 */
[----:B------:R-:W-:-:S02]  /*3870*/  FMUL.FTZ R141, R106, R141 ;  /* 0x0000008d6a8d7220 */ /* 0x000fc40000410000 */
[----:B------:R-:W-:Y:S02]  /*3880*/  FMUL.FTZ R140, R106, R115 ;  /* 0x000000736a8c7220 */ /* 0x000fe40000410000 */
[-C--:B------:R-:W-:Y:S02]  /*3890*/  FMUL.FTZ R106, R148, R104.reuse ;  /* 0x00000068946a7220 */ /* 0x080fe40000410000 */
[C---:B------:R-:W-:Y:S01]  /*38a0*/  FFMA.FTZ R107, R149.reuse, R104, -R18 ;  /* 0x00000068956b7223 */ /* 0x040fe20000010812 */
[--C-:B0-----:R-:W-:Y:S01]  /*38b0*/  PRMT R104, RZ, 0x5410, R12.reuse ;  /* 0x00005410ff687816 */ /* 0x101fe2000000000c */
[C---:B------:R-:W-:Y:S02]  /*38c0*/  FMUL.FTZ R139, R108.reuse, R139 ;  /* 0x0000008b6c8b7220 */ /* 0x040fe40000410000 */
[----:B------:R-:W-:Y:S01]  /*38d0*/  FMUL.FTZ R138, R108, R117 ;  /* 0x000000756c8a7220 */ /* 0x000fe20000410000 */
[----:B------:R-:W-:Y:S01]  /*38e0*/  PRMT R108, RZ, 0x7610, R12 ;  /* 0x00007610ff6c7816 */ /* 0x000fe2000000000c */
[----:B------:R-:W-:Y:S01]  /*38f0*/  FFMA.FTZ R105, R149, R105, R106 ;  /* 0x0000006995697223 */ /* 0x000fe2000001006a */
[----:B------:R-:W-:Y:S01]  /*3900*/  PRMT R106, RZ, 0x5410, R10 ;  /* 0x00005410ff6a7816 */ /* 0x000fe2000000000a */
[----:B------:R-:W-:-:S02]  /*3910*/  FMUL.FTZ R161, R69, R104 ;  /* 0x0000006845a17220 */ /* 0x000fc40000410000 */
[----:B------:R-:W-:Y:S02]  /*3920*/  FFMA.FTZ R17, R153, R16, -R17 ;  /* 0x0000001099117223 */ /* 0x000fe40000010811 */
[----:B------:R-:W-:Y:S02]  /*3930*/  FMUL.FTZ R163, R69, R108 ;  /* 0x0000006c45a37220 */ /* 0x000fe40000410000 */
[----:B------:R-:W-:Y:S02]  /*3940*/  FFMA.FTZ R107, R106, R161, R107 ;  /* 0x000000a16a6b7223 */ /* 0x000fe4000001006b */
[C---:B------:R-:W-:Y:S02]  /*3950*/  FMUL.FTZ R16, R150.reuse, R19 ;  /* 0x0000001396107220 */ /* 0x040fe40000410000 */
[----:B------:R-:W-:Y:S02]  /*3960*/  FMUL.FTZ R18, R150, R17 ;  /* 0x0000001196127220 */ /* 0x000fe40000410000 */
[----:B------:R-:W-:-:S02]  /*3970*/  FFMA.FTZ R105, R106, R163, R105 ;  /* 0x000000a36a697223 */ /* 0x000fc40000010069 */
[C---:B------:R-:W-:Y:S02]  /*3980*/  FMUL.FTZ R114, R146.reuse, R107 ;  /* 0x0000006b92727220 */ /* 0x040fe40000410000 */
[C---:B------:R-:W-:Y:S02]  /*3990*/  FFMA.FTZ R16, R151.reuse, R17, -R16 ;  /* 0x0000001197107223 */ /* 0x040fe40000010810 */
[----:B------:R-:W-:Y:S02]  /*39a0*/  FFMA.FTZ R18, R151, R19, R18 ;  /* 0x0000001397127223 */ /* 0x000fe40000010012 */
[-C--:B------:R-:W-:Y:S02]  /*39b0*/  FMUL.FTZ R112, R146, R105.reuse ;  /* 0x0000006992707220 */ /* 0x080fe40000410000 */
[----:B------:R-:W-:Y:S01]  /*39c0*/  FFMA.FTZ R114, R147, R105, R114 ;  /* 0x0000006993727223 */ /* 0x000fe20000010072 */
[----:B------:R-:W-:Y:S01]  /*39d0*/  PRMT R105, RZ, 0x5410, R13 ;  /* 0x00005410ff697816 */ /* 0x000fe2000000000d */
[----:B------:R-:W-:-:S02]  /*39e0*/  FMUL.FTZ R145, R144, R145 ;  /* 0x0000009190917220 */ /* 0x000fc40000410000 */
[----:B------:R-:W-:Y:S02]  /*39f0*/  FMUL.FTZ R17, R148, R16 ;  /* 0x0000001094117220 */ /* 0x000fe40000410000 */
[----:B------:R-:W-:Y:S01]  /*3a00*/  FMUL.FTZ R144, R144, R109 ;  /* 0x0000006d90907220 */ /* 0x000fe20000410000 */
[----:B------:R-:W-:Y:S01]  /*3a10*/  PRMT R109, RZ, 0x7610, R13 ;  /* 0x00007610ff6d7816 */ /* 0x000fe2000000000d */
[-C--:B------:R-:W-:Y:S02]  /*3a20*/  FMUL.FTZ R12, R148, R18.reuse ;  /* 0x00000012940c7220 */ /* 0x080fe40000410000 */
[----:B------:R-:W-:Y:S01]  /*3a30*/  FFMA.FTZ R112, R147, R107, -R112 ;  /* 0x0000006b93707223 */ /* 0x000fe20000010870 */
[----:B------:R-:W-:Y:S01]  /*3a40*/  PRMT R107, RZ, 0x7610, R10 ;  /* 0x00007610ff6b7816 */ /* 0x000fe2000000000a */
[----:B------:R-:W-:Y:S02]  /*3a50*/  FMUL.FTZ R164, R70, R105 ;  /* 0x0000006946a47220 */ /* 0x000fe40000410000 */
[----:B------:R-:W-:-:S02]  /*3a60*/  FFMA.FTZ R110, R149, R18, R17 ;  /* 0x00000012956e7223 */ /* 0x000fc40000010011 */
[C---:B------:R-:W-:Y:S02]  /*3a70*/  FMUL.FTZ R143, R142.reuse, R143 ;  /* 0x0000008f8e8f7220 */ /* 0x040fe40000410000 */
[----:B------:R-:W-:Y:S02]  /*3a80*/  FFMA.FTZ R12, R149, R16, -R12 ;  /* 0x00000010950c7223 */ /* 0x000fe4000001080c */
[----:B------:R-:W-:Y:S01]  /*3a90*/  FMUL.FTZ R142, R142, R113 ;  /* 0x000000718e8e7220 */ /* 0x000fe20000410000 */
[----:B------:R-:W0:Y:S01]  /*3aa0*/  LDS.128 R16, [R122+0x20] ;  /* 0x000020007a107984 */ /* 0x000e220000000c00 */
[----:B------:R-:W-:Y:S02]  /*3ab0*/  FMUL.FTZ R166, R70, R109 ;  /* 0x0000006d46a67220 */ /* 0x000fe40000410000 */
[----:B------:R-:W-:Y:S02]  /*3ac0*/  FFMA.FTZ R113, R107, R164, R112 ;  /* 0x000000a46b717223 */ /* 0x000fe40000010070 */
[----:B------:R-:W-:-:S02]  /*3ad0*/  FMUL.FTZ R13, R146, R110 ;  /* 0x0000006e920d7220 */ /* 0x000fc40000410000 */
[----:B------:R-:W-:Y:S02]  /*3ae0*/  FMUL.FTZ R112, R146, R12 ;  /* 0x0000000c92707220 */ /* 0x000fe40000410000 */
[----:B------:R-:W-:Y:S02]  /*3af0*/  FFMA.FTZ R114, R107, R166, R114 ;  /* 0x000000a66b727223 */ /* 0x000fe40000010072 */
[C---:B------:R-:W-:Y:S02]  /*3b00*/  FMUL.FTZ R115, R144.reuse, R113 ;  /* 0x0000007190737220 */ /* 0x040fe40000410000 */
[C---:B------:R-:W-:Y:S02]  /*3b10*/  FFMA.FTZ R13, R147.reuse, R12, -R13 ;  /* 0x0000000c930d7223 */ /* 0x040fe4000001080d */
[----:B------:R-:W-:Y:S01]  /*3b20*/  FFMA.FTZ R12, R147, R110, R112 ;  /* 0x0000006e930c7223 */ /* 0x000fe20000010070 */
[----:B------:R-:W-:Y:S01]  /*3b30*/  PRMT R110, RZ, 0x5410, R14 ;  /* 0x00005410ff6e7816 */ /* 0x000fe2000000000e */
[----:B------:R-:W-:-:S02]  /*3b40*/  FMUL.FTZ R116, R144, R114 ;  /* 0x0000007290747220 */ /* 0x000fc40000410000 */
[C---:B------:R-:W-:Y:S01]  /*3b50*/  FFMA.FTZ R115, R145.reuse, R114, R115 ;  /* 0x0000007291737223 */ /* 0x040fe20000010073 */
[----:B------:R-:W-:Y:S01]  /*3b60*/  PRMT R114, RZ, 0x7610, R14 ;  /* 0x00007610ff727816 */ /* 0x000fe2000000000e */
[----:B------:R-:W-:Y:S01]  /*3b70*/  FFMA.FTZ R116, R145, R113, -R116 ;  /* 0x0000007191747223 */ /* 0x000fe20000010874 */
[----:B------:R-:W-:Y:S01]  /*3b80*/  PRMT R112, RZ, 0x5410, R11 ;  /* 0x00005410ff707816 */ /* 0x000fe2000000000b */
[C---:B------:R-:W-:Y:S02]  /*3b90*/  FMUL.FTZ R171, R67.reuse, R110 ;  /* 0x0000006e43ab7220 */ /* 0x040fe40000410000 */
[----:B------:R-:W-:Y:S02]  /*3ba0*/  FMUL.FTZ R173, R67, R114 ;  /* 0x0000007243ad7220 */ /* 0x000fe40000410000 */
[----:B------:R-:W-:Y:S02]  /*3bb0*/  FMUL.FTZ R113, R144, R13 ;  /* 0x0000000d90717220 */ /* 0x000fe40000410000 */
[----:B------:R-:W-:-:S02]  /*3bc0*/  FFMA.FTZ R116, R112, R171, R116 ;  /* 0x000000ab70747223 */ /* 0x000fc40000010074 */
[-C--:B------:R-:W-:Y:S02]  /*3bd0*/  FMUL.FTZ R14, R144, R12.reuse ;  /* 0x0000000c900e7220 */ /* 0x080fe40000410000 */
[----:B------:R-:W-:Y:S02]  /*3be0*/  FFMA.FTZ R115, R112, R173, R115 ;  /* 0x000000ad70737223 */ /* 0x000fe40000010073 */
[C---:B------:R-:W-:Y:S01]  /*3bf0*/  FFMA.FTZ R12, R145.reuse, R12, R113 ;  /* 0x0000000c910c7223 */ /* 0x040fe20000010071 */
[--C-:B------:R-:W-:Y:S01]  /*3c00*/  PRMT R113, RZ, 0x5410, R15.reuse ;  /* 0x00005410ff717816 */ /* 0x100fe2000000000f */
[C---:B------:R-:W-:Y:S01]  /*3c10*/  FMUL.FTZ R118, R142.reuse, R116 ;  /* 0x000000748e767220 */ /* 0x040fe20000410000 */
[----:B------:R-:W-:Y:S01]  /*3c20*/  PRMT R117, RZ, 0x7610, R15 ;  /* 0x00007610ff757816 */ /* 0x000fe2000000000f */
[----:B------:R-:W-:Y:S02]  /*3c30*/  FFMA.FTZ R14, R145, R13, -R14 ;  /* 0x0000000d910e7223 */ /* 0x000fe4000001080e */
[----:B------:R-:W-:-:S02]  /*3c40*/  FMUL.FTZ R13, R142, R115 ;  /* 0x000000738e0d7220 */ /* 0x000fc40000410000 */
[C---:B------:R-:W-:Y:S01]  /*3c50*/  FFMA.FTZ R118, R143.reuse, R115, R118 ;  /* 0x000000738f767223 */ /* 0x040fe20000010076 */
[----:B------:R-:W-:Y:S01]  /*3c60*/  PRMT R115, RZ, 0x7610, R11 ;  /* 0x00007610ff737816 */ /* 0x000fe2000000000b */
[----:B------:R-:W-:Y:S02]  /*3c70*/  FFMA.FTZ R13, R143, R116, -R13 ;  /* 0x000000748f0d7223 */ /* 0x000fe4000001080d */
[C---:B------:R-:W-:Y:S02]  /*3c80*/  FMUL.FTZ R172, R68.reuse, R113 ;  /* 0x0000007144ac7220 */ /* 0x040fe40000410000 */
[----:B------:R-:W-:Y:S02]  /*3c90*/  FMUL.FTZ R174, R68, R117 ;  /* 0x0000007544ae7220 */ /* 0x000fe40000410000 */
[C---:B------:R-:W-:Y:S02]  /*3ca0*/  FFMA.FTZ R116, R115.reuse, R172, R13 ;  /* 0x000000ac73747223 */ /* 0x040fe4000001000d */
[----:B------:R-:W-:-:S02]  /*3cb0*/  FFMA.FTZ R118, R115, R174, R118 ;  /* 0x000000ae73767223 */ /* 0x000fc40000010076 */
[----:B------:R-:W-:Y:S02]  /*3cc0*/  FMUL.FTZ R120, R140, R116 ;  /* 0x000000748c787220 */ /* 0x000fe40000410000 */
[C---:B------:R-:W-:Y:S02]  /*3cd0*/  FMUL.FTZ R15, R142.reuse, R14 ;  /* 0x0000000e8e0f7220 */ /* 0x040fe40000410000 */
[----:B------:R-:W-:Y:S02]  /*3ce0*/  FMUL.FTZ R13, R142, R12 ;  /* 0x0000000c8e0d7220 */ /* 0x000fe40000410000 */
[-C--:B------:R-:W-:Y:S02]  /*3cf0*/  FMUL.FTZ R119, R140, R118.reuse ;  /* 0x000000768c777220 */ /* 0x080fe40000410000 */
[----:B------:R-:W-:Y:S01]  /*3d00*/  FFMA.FTZ R121, R141, R118, R120 ;  /* 0x000000768d797223 */ /* 0x000fe20000010078 */
[----:B0-----:R-:W-:Y:S01]  /*3d10*/  PRMT R120, RZ, 0x7610, R16 ;  /* 0x00007610ff787816 */ /* 0x001fe20000000010 */
[----:B------:R-:W-:-:S02]  /*3d20*/  FFMA.FTZ R15, R143, R12, R15 ;  /* 0x0000000c8f0f7223 */ /* 0x000fc4000001000f */
[----:B------:R-:W-:Y:S02]  /*3d30*/  FFMA.FTZ R13, R143, R14, -R13 ;  /* 0x0000000e8f0d7223 */ /* 0x000fe4000001080d */
[----:B------:R-:W-:Y:S01]  /*3d40*/  FFMA.FTZ R119, R141, R116, -R119 ;  /* 0x000000748d777223 */ /* 0x000fe20000010877 */
[----:B------:R-:W-:Y:S01]  /*3d50*/  PRMT R116, RZ, 0x5410, R16 ;  /* 0x00005410ff747816 */ /* 0x000fe20000000010 */
[C---:B------:R-:W-:Y:S01]  /*3d60*/  FMUL.FTZ R12, R140.reuse, R15 ;  /* 0x0000000f8c0c7220 */ /* 0x040fe20000410000 */
[----:B------:R-:W-:Y:S01]  /*3d70*/  PRMT R118, RZ, 0x5410, R4 ;  /* 0x00005410ff767816 */ /* 0x000fe20000000004 */
[----:B------:R-:W-:Y:S02]  /*3d80*/  FMUL.FTZ R14, R140, R13 ;  /* 0x0000000d8c0e7220 */ /* 0x000fe40000410000 */
[C---:B------:R-:W-:Y:S02]  /*3d90*/  FMUL.FTZ R179, R65.reuse, R120 ;  /* 0x0000007841b37220 */ /* 0x040fe40000410000 */
[----:B------:R-:W-:-:S02]  /*3da0*/  FMUL.FTZ R177, R65, R116 ;  /* 0x0000007441b17220 */ /* 0x000fc40000410000 */
[C---:B------:R-:W-:Y:S02]  /*3db0*/  FFMA.FTZ R12, R141.reuse, R13, -R12 ;  /* 0x0000000d8d0c7223 */ /* 0x040fe4000001080c */
[----:B------:R-:W-:Y:S02]  /*3dc0*/  FFMA.FTZ R14, R141, R15, R14 ;  /* 0x0000000f8d0e7223 */ /* 0x000fe4000001000e */
[C---:B------:R-:W-:Y:S02]  /*3dd0*/  FFMA.FTZ R121, R118.reuse, R179, R121 ;  /* 0x000000b376797223 */ /* 0x040fe40000010079 */
[----:B------:R-:W-:Y:S02]  /*3de0*/  FFMA.FTZ R119, R118, R177, R119 ;  /* 0x000000b176777223 */ /* 0x000fe40000010077 */
[C---:B------:R-:W-:Y:S02]  /*3df0*/  FMUL.FTZ R13, R138.reuse, R14 ;  /* 0x0000000e8a0d7220 */ /* 0x040fe40000410000 */
        /* <DEDUP_REMOVED lines=8> */
[C---:B------:R-:W-:Y:S01]  /*3e80*/  FFMA.FTZ R126, R139.reuse, R119, -R126 ;  /* 0x000000778b7e7223 */ /* 0x040fe2000001087e */
[----:B------:R-:W-:Y:S01]  /*3e90*/  PRMT R119, RZ, 0x5410, R17 ;  /* 0x00005410ff777816 */ /* 0x000fe20000000011 */
[----:B------:R-:W-:Y:S01]  /*3ea0*/  FFMA.FTZ R128, R139, R121, R128 ;  /* 0x000000798b807223 */ /* 0x000fe20000010080 */
[----:B------:R0:W1:Y:S01]  /*3eb0*/  LDS.128 R12, [R122+0x30] ;  /* 0x000030007a0c7984 */ /* 0x0000620000000c00 */
[----:B------:R-:W-:Y:S01]  /*3ec0*/  PRMT R121, RZ, 0x7610, R4 ;  /* 0x00007610ff797816 */ /* 0x000fe20000000004 */
[C---:B------:R-:W-:Y:S02]  /*3ed0*/  FMUL.FTZ R180, R66.reuse, R123 ;  /* 0x0000007b42b47220 */ /* 0x040fe40000410000 */
[----:B------:R-:W-:Y:S02]  /*3ee0*/  FMUL.FTZ R178, R66, R119 ;  /* 0x0000007742b27220 */ /* 0x000fe40000410000 */
[----:B------:R-:W-:Y:S02]  /*3ef0*/  FMUL.FTZ R157, R156, R157 ;  /* 0x0000009d9c9d7220 */ /* 0x000fe40000410000 */
[----:B------:R-:W-:-:S02]  /*3f00*/  FFMA.FTZ R128, R121, R180, R128 ;  /* 0x000000b479807223 */ /* 0x000fc40000010080 */
[----:B------:R-:W-:Y:S01]  /*3f10*/  FMUL.FTZ R156, R156, R125 ;  /* 0x0000007d9c9c7220 */ /* 0x000fe20000410000 */
[----:B0-----:R-:W-:Y:S01]  /*3f20*/  PRMT R122, RZ, 0x5410, R18 ;  /* 0x00005410ff7a7816 */ /* 0x001fe20000000012 */
[C---:B------:R-:W-:Y:S02]  /*3f30*/  FMUL.FTZ R125, R136.reuse, R16 ;  /* 0x00000010887d7220 */ /* 0x040fe40000410000 */
[----:B------:R-:W-:Y:S02]  /*3f40*/  FFMA.FTZ R126, R121, R178, R126 ;  /* 0x000000b2797e7223 */ /* 0x000fe4000001007e */
[C---:B------:R-:W-:Y:S01]  /*3f50*/  FMUL.FTZ R127, R136.reuse, R128 ;  /* 0x00000080887f7220 */ /* 0x040fe20000410000 */
[----:B------:R-:W-:Y:S01]  /*3f60*/  PRMT R18, RZ, 0x7610, R18 ;  /* 0x00007610ff127816 */ /* 0x000fe20000000012 */
[CC--:B------:R-:W-:Y:S02]  /*3f70*/  FMUL.FTZ R17, R136.reuse, R124.reuse ;  /* 0x0000007c88117220 */ /* 0x0c0fe40000410000 */
[----:B------:R-:W-:Y:S01]  /*3f80*/  FFMA.FTZ R125, R137, R124, R125 ;  /* 0x0000007c897d7223 */ /* 0x000fe2000001007d */
[----:B------:R-:W-:Y:S01]  /*3f90*/  PRMT R124, RZ, 0x5410, R5 ;  /* 0x00005410ff7c7816 */ /* 0x000fe20000000005 */
[----:B------:R-:W-:-:S02]  /*3fa0*/  FMUL.FTZ R129, R136, R126 ;  /* 0x0000007e88817220 */ /* 0x000fc40000410000 */
[----:B------:R-:W-:Y:S02]  /*3fb0*/  FFMA.FTZ R127, R137, R126, -R127 ;  /* 0x0000007e897f7223 */ /* 0x000fe4000001087f */
[----:B------:R-:W-:Y:S02]  /*3fc0*/  FMUL.FTZ R185, R63, R122 ;  /* 0x0000007a3fb97220 */ /* 0x000fe40000410000 */
[----:B------:R-:W-:Y:S02]  /*3fd0*/  FFMA.FTZ R129, R137, R128, R129 ;  /* 0x0000008089817223 */ /* 0x000fe40000010081 */
[----:B------:R-:W-:Y:S02]  /*3fe0*/  FMUL.FTZ R187, R63, R18 ;  /* 0x000000123fbb7220 */ /* 0x000fe40000410000 */
[----:B------:R-:W-:Y:S02]  /*3ff0*/  FFMA.FTZ R127, R124, R185, R127 ;  /* 0x000000b97c7f7223 */ /* 0x000fe4000001007f */
[----:B------:R-:W-:Y:S01]  /*4000*/  FFMA.FTZ R17, R137, R16, -R17 ;  /* 0x0000001089117223 */ /* 0x000fe20000010811 */
[----:B------:R-:W-:Y:S01]  /*4010*/  PRMT R181, RZ, 0x7610, R19 ;  /* 0x00007610ffb57816 */ /* 0x000fe20000000013 */
[----:B------:R-:W-:-:S02]  /*4020*/  FMUL.FTZ R16, R134, R125 ;  /* 0x0000007d86107220 */ /* 0x000fc40000410000 */
[----:B------:R-:W-:Y:S02]  /*4030*/  FFMA.FTZ R129, R124, R187, R129 ;  /* 0x000000bb7c817223 */ /* 0x000fe40000010081 */
[C---:B------:R-:W-:Y:S01]  /*4040*/  FMUL.FTZ R176, R134.reuse, R127 ;  /* 0x0000007f86b07220 */ /* 0x040fe20000410000 */
[----:B------:R-:W-:Y:S01]  /*4050*/  PRMT R175, RZ, 0x5410, R19 ;  /* 0x00005410ffaf7816 */ /* 0x000fe20000000013 */
[CC--:B------:R-:W-:Y:S01]  /*4060*/  FMUL.FTZ R126, R134.reuse, R17.reuse ;  /* 0x00000011867e7220 */ /* 0x0c0fe20000410000 */
[----:B------:R-:W-:Y:S01]  /*4070*/  PRMT R19, RZ, 0x7610, R5 ;  /* 0x00007610ff137816 */ /* 0x000fe20000000005 */
[C---:B------:R-:W-:Y:S02]  /*4080*/  FFMA.FTZ R16, R135.reuse, R17, -R16 ;  /* 0x0000001187107223 */ /* 0x040fe40000010810 */
[-C--:B------:R-:W-:Y:S02]  /*4090*/  FMUL.FTZ R128, R134, R129.reuse ;  /* 0x0000008186807220 */ /* 0x080fe40000410000 */
[----:B------:R-:W-:-:S02]  /*40a0*/  FFMA.FTZ R176, R135, R129, R176 ;  /* 0x0000008187b07223 */ /* 0x000fc400000100b0 */
[C---:B------:R-:W-:Y:S02]  /*40b0*/  FMUL.FTZ R188, R64.reuse, R181 ;  /* 0x000000b540bc7220 */ /* 0x040fe40000410000 */
[C---:B------:R-:W-:Y:S02]  /*40c0*/  FFMA.FTZ R126, R135.reuse, R125, R126 ;  /* 0x0000007d877e7223 */ /* 0x040fe4000001007e */
[----:B------:R-:W-:Y:S02]  /*40d0*/  FFMA.FTZ R128, R135, R127, -R128 ;  /* 0x0000007f87807223 */ /* 0x000fe40000010880 */
[----:B------:R-:W-:Y:S02]  /*40e0*/  FMUL.FTZ R186, R64, R175 ;  /* 0x000000af40ba7220 */ /* 0x000fe40000410000 */
[----:B------:R-:W-:Y:S02]  /*40f0*/  FMUL.FTZ R125, R132, R16 ;  /* 0x00000010847d7220 */ /* 0x000fe40000410000 */
[----:B------:R-:W-:-:S02]  /*4100*/  FFMA.FTZ R176, R19, R188, R176 ;  /* 0x000000bc13b07223 */ /* 0x000fc400000100b0 */
[C---:B------:R-:W-:Y:S02]  /*4110*/  FMUL.FTZ R17, R132.reuse, R126 ;  /* 0x0000007e84117220 */ /* 0x040fe40000410000 */
[----:B------:R-:W-:Y:S02]  /*4120*/  FFMA.FTZ R128, R19, R186, R128 ;  /* 0x000000ba13807223 */ /* 0x000fe40000010080 */
[C---:B------:R-:W-:Y:S02]  /*4130*/  FFMA.FTZ R125, R133.reuse, R126, R125 ;  /* 0x0000007e857d7223 */ /* 0x040fe4000001007d */
[C---:B------:R-:W-:Y:S02]  /*4140*/  FMUL.FTZ R126, R132.reuse, R176 ;  /* 0x000000b0847e7220 */ /* 0x040fe40000410000 */
[----:B------:R-:W-:Y:S02]  /*4150*/  FFMA.FTZ R17, R133, R16, -R17 ;  /* 0x0000001085117223 */ /* 0x000fe40000010811 */
[----:B------:R-:W-:-:S02]  /*4160*/  FMUL.FTZ R127, R132, R128 ;  /* 0x00000080847f7220 */ /* 0x000fc40000410000 */
[C---:B------:R-:W-:Y:S01]  /*4170*/  FFMA.FTZ R128, R133.reuse, R128, -R126 ;  /* 0x0000008085807223 */ /* 0x040fe2000001087e */
[--C-:B-1----:R-:W-:Y:S01]  /*4180*/  PRMT R182, RZ, 0x7610, R12.reuse ;  /* 0x00007610ffb67816 */ /* 0x102fe2000000000c */
[C---:B------:R-:W-:Y:S02]  /*4190*/  FMUL.FTZ R126, R130.reuse, R17 ;  /* 0x00000011827e7220 */ /* 0x040fe40000410000 */
[-C--:B------:R-:W-:Y:S02]  /*41a0*/  FMUL.FTZ R16, R130, R125.reuse ;  /* 0x0000007d82107220 */ /* 0x080fe40000410000 */
[----:B------:R-:W-:Y:S01]  /*41b0*/  FFMA.FTZ R127, R133, R176, R127 ;  /* 0x000000b0857f7223 */ /* 0x000fe2000001007f */
[----:B------:R-:W-:Y:S01]  /*41c0*/  PRMT R176, RZ, 0x5410, R12 ;  /* 0x00005410ffb07816 */ /* 0x000fe2000000000c */
[----:B------:R-:W-:Y:S01]  /*41d0*/  FFMA.FTZ R125, R131, R125, R126 ;  /* 0x0000007d837d7223 */ /* 0x000fe2000001007e */
[----:B------:R-:W-:Y:S01]  /*41e0*/  PRMT R126, RZ, 0x5410, R6 ;  /* 0x00005410ff7e7816 */ /* 0x000fe20000000006 */
[----:B------:R-:W-:-:S02]  /*41f0*/  FMUL.FTZ R197, R61, R182 ;  /* 0x000000b63dc57220 */ /* 0x000fc40000410000 */
[----:B------:R-:W-:Y:S01]  /*4200*/  FFMA.FTZ R16, R131, R17, -R16 ;  /* 0x0000001183107223 */ /* 0x000fe20000010810 */
[----:B------:R-:W-:Y:S01]  /*4210*/  UIADD3 UR30, UR29, -0x1, URZ ;  /* 0xffffffff1d1e7890 */ /* 0x000fe2000fffe03f */
[----:B------:R-:W-:Y:S02]  /*4220*/  FMUL.FTZ R195, R61, R176 ;  /* 0x000000b03dc37220 */ /* 0x000fe40000410000 */
[----:B------:R-:W-:Y:S01]  /*4230*/  FFMA.FTZ R127, R126, R197, R127 ;  /* 0x000000c57e7f7223 */ /* 0x000fe2000001007f */
[----:B------:R-:W-:Y:S01]  /*4240*/  PRMT R183, RZ, 0x5410, R13 ;  /* 0x00005410ffb77816 */ /* 0x000fe2000000000d */
[C---:B------:R-:W-:Y:S01]  /*4250*/  FMUL.FTZ R190, R156.reuse, R16 ;  /* 0x000000109cbe7220 */ /* 0x040fe20000410000 */
[----:B------:R-:W-:Y:S01]  /*4260*/  ULEA.HI UR31, UR30, UR30, URZ, 0x1 ;  /* 0x0000001e1e1f7291 */ /* 0x000fe2000f8f083f */
[----:B------:R-:W-:Y:S02]  /*4270*/  FMUL.FTZ R17, R156, R125 ;  /* 0x0000007d9c117220 */ /* 0x000fe40000410000 */
[----:B------:R-:W-:-:S02]  /*4280*/  FFMA.FTZ R128, R126, R195, R128 ;  /* 0x000000c37e807223 */ /* 0x000fc40000010080 */
[C---:B------:R-:W-:Y:S01]  /*4290*/  FMUL.FTZ R12, R130.reuse, R127 ;  /* 0x0000007f820c7220 */ /* 0x040fe20000410000 */
[----:B------:R-:W-:Y:S01]  /*42a0*/  PRMT R191, RZ, 0x7610, R13 ;  /* 0x00007610ffbf7816 */ /* 0x000fe2000000000d */
[C---:B------:R-:W-:Y:S01]  /*42b0*/  FFMA.FTZ R190, R157.reuse, R125, R190 ;  /* 0x0000007d9dbe7223 */ /* 0x040fe200000100be */
[----:B------:R-:W-:Y:S01]  /*42c0*/  PRMT R125, RZ, 0x7610, R6 ;  /* 0x00007610ff7d7816 */ /* 0x000fe20000000006 */
[----:B------:R-:W-:Y:S01]  /*42d0*/  FFMA.FTZ R17, R157, R16, -R17 ;  /* 0x000000109d117223 */ /* 0x000fe20000010811 */
[----:B------:R-:W-:Y:S01]  /*42e0*/  ULOP3.LUT UR31, UR31, 0xfffffe, URZ, 0xc0, !UPT ;  /* 0x00fffffe1f1f7892 */ /* 0x000fe2000f8ec03f */
[-C--:B------:R-:W-:Y:S02]  /*42f0*/  FMUL.FTZ R184, R130, R128.reuse ;  /* 0x0000008082b87220 */ /* 0x080fe40000410000 */
[----:B------:R-:W-:Y:S02]  /*4300*/  FFMA.FTZ R12, R131, R128, -R12 ;  /* 0x00000080830c7223 */ /* 0x000fe4000001080c */
[----:B------:R-:W-:Y:S01]  /*4310*/  FMUL.FTZ R200, R62, R183 ;  /* 0x000000b73ec87220 */ /* 0x000fe20000410000 */
[----:B------:R-:W-:Y:S01]  /*4320*/  UIADD3 UR31, UR30, -UR31, URZ ;  /* 0x8000001f1e1f7290 */ /* 0x000fe2000fffe03f */
[----:B------:R-:W-:-:S02]  /*4330*/  FMUL.FTZ R204, R158, R17 ;  /* 0x000000119ecc7220 */ /* 0x000fc40000410000 */
[----:B------:R-:W-:Y:S02]  /*4340*/  FFMA.FTZ R184, R131, R127, R184 ;  /* 0x0000007f83b87223 */ /* 0x000fe400000100b8 */
[----:B------:R-:W-:Y:S02]  /*4350*/  FMUL.FTZ R202, R62, R191 ;  /* 0x000000bf3eca7220 */ /* 0x000fe40000410000 */
[----:B------:R-:W-:Y:S01]  /*4360*/  FFMA.FTZ R12, R125, R200, R12 ;  /* 0x000000c87d0c7223 */ /* 0x000fe2000001000c */
[----:B------:R-:W-:Y:S01]  /*4370*/  ULEA UR31, UR31, UR7, 0x8 ;  /* 0x000000071f1f7291 */ /* 0x000fe2000f8e403f */
[-C--:B------:R-:W-:Y:S02]  /*4380*/  FMUL.FTZ R236, R158, R190.reuse ;  /* 0x000000be9eec7220 */ /* 0x080fe40000410000 */
[----:B------:R-:W-:Y:S01]  /*4390*/  FFMA.FTZ R204, R159, R190, R204 ;  /* 0x000000be9fcc7223 */ /* 0x000fe200000100cc */
[----:B------:R-:W-:Y:S01]  /*43a0*/  PRMT R190, RZ, 0x7610, R14 ;  /* 0x00007610ffbe7816 */ /* 0x000fe2000000000e */
[----:B------:R-:W-:-:S02]  /*43b0*/  FFMA.FTZ R184, R125, R202, R184 ;  /* 0x000000ca7db87223 */ /* 0x000fc400000100b8 */
[C---:B------:R-:W-:Y:S01]  /*43c0*/  FMUL.FTZ R16, R156.reuse, R12 ;  /* 0x0000000c9c107220 */ /* 0x040fe20000410000 */
[----:B------:R-:W-:Y:S01]  /*43d0*/  PRMT R128, RZ, 0x5410, R7 ;  /* 0x00005410ff807816 */ /* 0x000fe20000000007 */
[-C--:B------:R-:W-:Y:S02]  /*43e0*/  FMUL.FTZ R13, R156, R184.reuse ;  /* 0x000000b89c0d7220 */ /* 0x080fe40000410000 */
[----:B------:R-:W-:Y:S01]  /*43f0*/  FFMA.FTZ R16, R157, R184, R16 ;  /* 0x000000b89d107223 */ /* 0x000fe20000010010 */
[----:B------:R-:W-:Y:S01]  /*4400*/  PRMT R184, RZ, 0x5410, R14 ;  /* 0x00005410ffb87816 */ /* 0x000fe2000000000e */
[----:B------:R-:W-:Y:S01]  /*4410*/  FMUL.FTZ R203, R59, R190 ;  /* 0x000000be3bcb7220 */ /* 0x000fe20000410000 */
[C---:B------:R-:W-:Y:S02]  /*4420*/  ISETP.NE.AND P1, PT, R96.reuse, RZ, PT ;  /* 0x000000ff6000720c */ /* 0x040fe40003f25270 */
[----:B------:R-:W-:Y:S02]  /*4430*/  IADD3 R129, R96, 0x200, RZ ;  /* 0x0000020060817810 */ /* 0x000fe40007ffe0ff */
[----:B------:R-:W-:Y:S01]  /*4440*/  MOV R14, UR31 ;  /* 0x0000001f000e7c02 */ /* 0x000fe20008000f00 */
[----:B------:R-:W-:-:S02]  /*4450*/  FFMA.FTZ R13, R157, R12, -R13 ;  /* 0x0000000c9d0d7223 */ /* 0x000fc4000001080d */
[----:B------:R-:W-:Y:S01]  /*4460*/  FFMA.FTZ R12, R128, R203, R16 ;  /* 0x000000cb800c7223 */ /* 0x000fe20000010010 */
[----:B------:R-:W-:-:S05]  /*4470*/  SEL R16, R14, R129, !P1 ;  /* 0x000000810e107207 */ /* 0x000fca0004800000 */
[----:B------:R0:W-:Y:S01]  /*4480*/  STS.64 [R16.X8+0x1d10], R2 ;  /* 0x001d100210007388 */ /* 0x0001e20000008a00 */
[----:B------:R-:W-:Y:S01]  /*4490*/  FMUL.FTZ R201, R59, R184 ;  /* 0x000000b83bc97220 */ /* 0x000fe20000410000 */
[--C-:B------:R-:W-:Y:S02]  /*44a0*/  PRMT R193, RZ, 0x5410, R15.reuse ;  /* 0x00005410ffc17816 */ /* 0x100fe4000000000f */
[----:B------:R-:W-:Y:S01]  /*44b0*/  PRMT R199, RZ, 0x7610, R15 ;  /* 0x00007610ffc77816 */ /* 0x000fe2000000000f */
[----:B------:R-:W-:Y:S01]  /*44c0*/  HFMA2.MMA R15, -RZ, RZ, 0, 9.5367431640625e-07 ;  /* 0x00000010ff0f7435 */ /* 0x000fe200000001ff */
[----:B------:R-:W-:Y:S01]  /*44d0*/  FFMA.FTZ R13, R128, R201, R13 ;  /* 0x000000c9800d7223 */ /* 0x000fe2000001000d */
[----:B------:R-:W-:Y:S01]  /*44e0*/  ISETP.NE.AND P2, PT, R96, 0x1f, PT ;  /* 0x0000001f6000780c */ /* 0x000fe20003f45270 */
[----:B------:R-:W-:Y:S02]  /*44f0*/  FFMA.FTZ R236, R159, R17, -R236 ;  /* 0x000000119fec7223 */ /* 0x000fe400000108ec */
[----:B------:R-:W-:-:S02]  /*4500*/  FMUL.FTZ R14, R158, R12 ;  /* 0x0000000c9e0e7220 */ /* 0x000fc40000410000 */
[----:B------:R-:W-:Y:S02]  /*4510*/  FMUL.FTZ R17, R158, R13 ;  /* 0x0000000d9e117220 */ /* 0x000fe40000410000 */
[----:B---3--:R-:W-:Y:S01]  /*4520*/  FMUL.FTZ R231, R0, R21 ;  /* 0x0000001500e77220 */ /* 0x008fe20000410000 */
[----:B------:R-:W-:Y:S01]  /*4530*/  PRMT R127, RZ, 0x7610, R7 ;  /* 0x00007610ff7f7816 */ /* 0x000fe20000000007 */
[C---:B------:R-:W-:Y:S02]  /*4540*/  FFMA.FTZ R237, R159.reuse, R13, -R14 ;  /* 0x0000000d9fed7223 */ /* 0x040fe4000001080e */
[----:B------:R-:W-:Y:S02]  /*4550*/  FFMA.FTZ R17, R159, R12, R17 ;  /* 0x0000000c9f117223 */ /* 0x000fe40000010011 */
[----:B------:R-:W-:-:S04]  /*4560*/  @!P3 IMAD.WIDE R14, R192, R15, UR10 ;  /* 0x0000000ac00ebe25 */ /* 0x000fc8000f8e020f */
[----:B0-----:R-:W-:Y:S02]  /*4570*/  FMUL.FTZ R16, R158, R231 ;  /* 0x000000e79e107220 */ /* 0x001fe40000410000 */
[----:B------:R-:W-:Y:S02]  /*4580*/  FMUL.FTZ R230, R0, R20 ;  /* 0x0000001400e67220 */ /* 0x000fe40000410000 */
[----:B------:R-:W-:Y:S02]  /*4590*/  FMUL.FTZ R192, R60, R199 ;  /* 0x000000c73cc07220 */ /* 0x000fe40000410000 */
[----:B------:R-:W-:Y:S02]  /*45a0*/  FFMA.FTZ R209, R159, R230, -R16 ;  /* 0x000000e69fd17223 */ /* 0x000fe40000010810 */
[----:B------:R-:W-:Y:S01]  /*45b0*/  FFMA.FTZ R238, R127, R192, R17 ;  /* 0x000000c07fee7223 */ /* 0x000fe20000010011 */
[----:B------:R-:W-:Y:S06]  /*45c0*/  BAR.SYNC.DEFER_BLOCKING 0x0 ;  /* 0x0000000000007b1d */ /* 0x000fec0000010000 */
[----:B------:R0:W1:Y:S01]  /*45d0*/  @P2 LDS.64 R16, [R96.X8+0x2d18] ;  /* 0x002d180060102984 */ /* 0x0000620000008a00 */
[----:B------:R-:W-:Y:S01]  /*45e0*/  BSSY B0, `(.L_x_10316) ;  /* 0x0000013000007945 */ /* 0x000fe20003800000 */
[----:B------:R-:W-:Y:S01]  /*45f0*/  CS2R R12, SRZ ;  /* 0x00000000000c7805 */ /* 0x000fe2000001ff00 */
[----:B------:R-:W-:-:S02]  /*4600*/  FMUL.FTZ R198, R28, R20 ;  /* 0x000000141cc67220 */ /* 0x000fc40000410000 */
[----:B------:R-:W-:Y:S02]  /*4610*/  FMUL.FTZ R196, R28, R21 ;  /* 0x000000151cc47220 */ /* 0x000fe40000410000 */
[----:B------:R-:W-:Y:S02]  /*4620*/  FMUL.FTZ R194, R60, R193 ;  /* 0x000000c13cc27220 */ /* 0x000fe40000410000 */
        /* <DEDUP_REMOVED lines=14> */
.L_x_10317:
[----:B0-----:R-:W-:Y:S05]  /*4710*/  BSYNC B0 ;  /* 0x0000000000007941 */ /* 0x001fea0003800000 */
.L_x_10316:
[----:B------:R0:W2:Y:S01]  /*4720*/  @!P3 LDG.E.64 R12, [R14.64+0x8] ;  /* 0x000008200e0cb981 */ /* 0x0000a2000c1e1b00 */
[----:B------:R-:W-:Y:S02]  /*4730*/  FFMA.FTZ R237, R127, R194, R237 ;  /* 0x000000c27fed7223 */ /* 0x000fe400000100ed */
[----:B------:R-:W-:Y:S01]  /*4740*/  FADD.FTZ R206, R198, R209 ;  /* 0x000000d1c6ce7221 */ /* 0x000fe20000010000 */
[----:B------:R-:W0:Y:S01]  /*4750*/  SHFL.UP PT, R205, R236, 0x1, RZ ;  /* 0x04200000eccd7989 */ /* 0x000e2200000e00ff */
[----:B------:R-:W-:-:S03]  /*4760*/  FFMA.FTZ R213, -R158, R230, -R207 ;  /* 0x000000e69ed57223 */ /* 0x000fc600000109cf */
[----:B------:R-:W3:Y:S04]  /*4770*/  SHFL.UP PT, R211, R238, 0x1, RZ ;  /* 0x04200000eed37989 */ /* 0x000ee800000e00ff */
[----:B------:R-:W4:Y:S04]  /*4780*/  SHFL.UP PT, R209, R237, 0x1, RZ ;  /* 0x04200000edd17989 */ /* 0x000f2800000e00ff */
[----:B------:R-:W5:Y:S01]  /*4790*/  SHFL.UP PT, R207, R204, 0x1, RZ ;  /* 0x04200000cccf7989 */ /* 0x000f6200000e00ff */
        /* <DEDUP_REMOVED lines=10> */
[----:B------:R-:W-:Y:S02]  /*4840*/  FMUL.FTZ R206, R130, -R210 ;  /* 0x800000d282ce7220 */ /* 0x000fe40000410000 */
[C---:B0-----:R-:W-:Y:S02]  /*4850*/  FMUL.FTZ R14, R204.reuse, R205 ;  /* 0x000000cdcc0e7220 */ /* 0x041fe40000410000 */
[----:B------:R-:W-:Y:S02]  /*4860*/  FFMA.FTZ R208, R131, R213, -R206 ;  /* 0x000000d583d07223 */ /* 0x000fe400000108ce */
[C---:B---3--:R-:W-:Y:S02]  /*4870*/  FMUL.FTZ R15, R204.reuse, R211 ;  /* 0x000000d3cc0f7220 */ /* 0x048fe40000410000 */
[----:B----4-:R-:W-:Y:S02]  /*4880*/  FMUL.FTZ R206, R204, R209 ;  /* 0x000000d1ccce7220 */ /* 0x010fe40000410000 */
[----:B------:R-:W-:-:S02]  /*4890*/  FMUL.FTZ R212, R130, -R213 ;  /* 0x800000d582d47220 */ /* 0x000fc40000410000 */
[C---:B-----5:R-:W-:Y:S02]  /*48a0*/  FFMA.FTZ R213, R236.reuse, R207, R14 ;  /* 0x000000cfecd57223 */ /* 0x060fe4000001000e */
        /* <DEDUP_REMOVED lines=11> */
[----:B------:R-:W3:Y:S01]  /*4960*/  SHFL.UP PT, R205, R238, 0x2, RZ ;  /* 0x04400000eecd7989 */ /* 0x000ee200000e00ff */
[----:B------:R-:W-:-:S03]  /*4970*/  FADD.FTZ R208, R227, R208 ;  /* 0x000000d0e3d07221 */ /* 0x000fc60000010000 */
[----:B------:R-:W4:Y:S01]  /*4980*/  SHFL.UP PT, R14, R236, 0x2, RZ ;  /* 0x04400000ec0e7989 */ /* 0x000f2200000e00ff */
[----:B------:R-:W-:-:S03]  /*4990*/  FADD.FTZ R215, -R226, R215 ;  /* 0x000000d7e2d77221 */ /* 0x000fc60000010100 */
[----:B------:R-:W5:Y:S01]  /*49a0*/  SHFL.UP PT, R15, R213, 0x2, RZ ;  /* 0x04400000d50f7989 */ /* 0x000f6200000e00ff */
        /* <DEDUP_REMOVED lines=14> */
[C---:B---3--:R-:W-:Y:S02]  /*4a90*/  FMUL.FTZ R209, R213.reuse, R205 ;  /* 0x000000cdd5d17220 */ /* 0x048fe40000410000 */
[C---:B----4-:R-:W-:Y:S02]  /*4aa0*/  FMUL.FTZ R206, R213.reuse, R14 ;  /* 0x0000000ed5ce7220 */ /* 0x050fe40000410000 */
[----:B-----5:R-:W-:Y:S02]  /*4ab0*/  FMUL.FTZ R207, R213, R15 ;  /* 0x0000000fd5cf7220 */ /* 0x020fe40000410000 */
        /* <DEDUP_REMOVED lines=11> */
[----:B------:R-:W3:Y:S01]  /*4b70*/  SHFL.UP PT, R15, R236, 0x4, RZ ;  /* 0x04800000ec0f7989 */ /* 0x000ee200000e00ff */
[----:B------:R-:W-:-:S03]  /*4b80*/  FADD.FTZ R210, -R223, R210 ;  /* 0x000000d2dfd27221 */ /* 0x000fc60000010100 */
[----:B------:R-:W4:Y:S01]  /*4b90*/  SHFL.UP PT, R209, R238, 0x4, RZ ;  /* 0x04800000eed17989 */ /* 0x000f2200000e00ff */
[----:B-1----:R-:W-:-:S03]  /*4ba0*/  FMUL.FTZ R206, R158, -R16 ;  /* 0x800000109ece7220 */ /* 0x002fc60000410000 */
[----:B------:R-:W1:Y:S01]  /*4bb0*/  SHFL.UP PT, R205, R14, 0x4, RZ ;  /* 0x048000000ecd7989 */ /* 0x000e6200000e00ff */
        /* <DEDUP_REMOVED lines=25> */
[C---:B---3--:R-:W-:Y:S02]  /*4d50*/  FMUL.FTZ R206, R14.reuse, R15 ;  /* 0x0000000f0ece7220 */ /* 0x048fe40000410000 */
[C---:B----4-:R-:W-:Y:S02]  /*4d60*/  FMUL.FTZ R208, R14.reuse, R209 ;  /* 0x000000d10ed07220 */ /* 0x050fe40000410000 */
[----:B-1----:R-:W-:Y:S02]  /*4d70*/  FMUL.FTZ R204, R14, R205 ;  /* 0x000000cd0ecc7220 */ /* 0x002fe40000410000 */
        /* <DEDUP_REMOVED lines=179> */
.L_x_10319:
[----:B-1234-:R-:W-:Y:S05]  /*58b0*/  BSYNC B0 ;  /* 0x0000000000007941 */ /* 0x01efea0003800000 */
.L_x_10318:
        /* <DEDUP_REMOVED lines=25> */
.L_x_10321:
[----:B------:R-:W-:Y:S05]  /*5a50*/  BSYNC B0 ;  /* 0x0000000000007941 */ /* 0x000fea0003800000 */
.L_x_10320:
        /* <DEDUP_REMOVED lines=18> */
.L_x_10323:
[----:B------:R-:W-:Y:S05]  /*5b80*/  BSYNC B0 ;  /* 0x0000000000007941 */ /* 0x000fea0003800000 */
.L_x_10322:
        /* <DEDUP_REMOVED lines=18> */
.L_x_10325:
[----:B------:R-:W-:Y:S05]  /*5cb0*/  BSYNC B0 ;  /* 0x0000000000007941 */ /* 0x000fea0003800000 */
.L_x_10324:
        /* <DEDUP_REMOVED lines=18> */
.L_x_10327:
[----:B------:R-:W-:Y:S05]  /*5de0*/  BSYNC B0 ;  /* 0x0000000000007941 */ /* 0x000fea0003800000 */
.L_x_10326:
[CC--:B------:R-:W-:Y:S01]  /*5df0*/  FMUL.FTZ R111, R241.reuse, R21.reuse ;  /* 0x00000015f16f7220 */ /* 0x0c0fe20000410000 */
[----:B------:R-:W-:Y:S01]  /*5e00*/  SHFL.DOWN PT, R243, R239, 0x1, 0x1f ;  /* 0x08201f00eff37f89 */ /* 0x000fe200000e0000 */
[-C--:B------:R-:W-:Y:S01]  /*5e10*/  FMUL.FTZ R241, R241, R20.reuse ;  /* 0x00000014f1f17220 */ /* 0x080fe20000410000 */
[----:B------:R-:W-:Y:S01]  /*5e20*/  ISETP.NE.AND P0, PT, R96, RZ, PT ;  /* 0x000000ff6000720c */ /* 0x000fe20003f05270 */
[C---:B------:R-:W-:Y:S01]  /*5e30*/  FFMA.FTZ R111, R236.reuse, R20, R111 ;  /* 0x00000014ec6f7223 */ /* 0x040fe2000001006f */
[----:B------:R-:W-:Y:S01]  /*5e40*/  SHFL.DOWN PT, R245, R235, 0x1, 0x1f ;  /* 0x08201f00ebf57f89 */ /* 0x000fe200000e0000 */
[----:B------:R-:W-:Y:S01]  /*5e50*/  FFMA.FTZ R236, R236, R21, -R241 ;  /* 0x00000015ecec7223 */ /* 0x000fe200000108f1 */
[----:B------:R-:W-:Y:S01]  /*5e60*/  BSSY B0, `(.L_x_10328) ;  /* 0x000025a000007945 */ /* 0x000fe20003800000 */
[----:B------:R-:W-:Y:S01]  /*5e70*/  @P1 FADD.FTZ R20, R238, R111 ;  /* 0x0000006fee141221 */ /* 0x000fe20000010000 */
[----:B------:R-:W-:Y:S01]  /*5e80*/  SHFL.DOWN PT, R241, R240, 0x1, 0x1f ;  /* 0x08201f00f0f17f89 */ /* 0x000fe200000e0000 */
[----:B------:R-:W-:-:S02]  /*5e90*/  @P1 FADD.FTZ R21, R237, R236 ;  /* 0x000000eced151221 */ /* 0x000fc40000010000 */
[CC--:B------:R-:W-:Y:S01]  /*5ea0*/  FMUL.FTZ R236, R3.reuse, R20.reuse ;  /* 0x0000001403ec7220 */ /* 0x0c0fe20000410000 */
[----:B------:R-:W5:Y:S01]  /*5eb0*/  SHFL.IDX PT, R238, R239, RZ, 0x1f ;  /* 0x00001fffefee7589 */ /* 0x000f6200000e0000 */
[-C--:B------:R-:W-:Y:S02]  /*5ec0*/  FMUL.FTZ R3, R3, R21.reuse ;  /* 0x0000001503037220 */ /* 0x080fe40000410000 */
        /* <DEDUP_REMOVED lines=146> */
[----:B------:R-:W-:Y:S02]  /*67f0*/  FFMA.FTZ R180, R133, R237, -R180 ;  /* 0x000000ed85b47223 */ /* 0x000fe400000108b4 */
[----:B------:R-:W-:Y:S02]  /*6800*/  FMUL.FTZ R185, R63, R124 ;  /* 0x0000007c3fb97220 */ /* 0x000fe40000410000 */
[----:B------:R-:W-:-:S02]  /*6810*/  FFMA.FTZ R186, R133, R239, R186 ;  /* 0x000000ef85ba7223 */ /* 0x000fc400000100ba */
[----:B------:R-:W-:Y:S02]  /*6820*/  FFMA.FTZ R236, R32, -R187, R179 ;  /* 0x800000bb20ec7223 */ /* 0x000fe400000100b3 */
[----:B------:R-:W-:Y:S02]  /*6830*/  FFMA.FTZ R195, R126, R195, R180 ;  /* 0x000000c37ec37223 */ /* 0x000fe400000100b4 */
[----:B------:R-:W-:Y:S02]  /*6840*/  FFMA.FTZ R188, R32, R189, R177 ;  /* 0x000000bd20bc7223 */ /* 0x000fe400000100b1 */
[----:B------:R-:W-:Y:S02]  /*6850*/  FFMA.FTZ R178, R122, -R185, R189 ;  /* 0x800000b97ab27223 */ /* 0x000fe400000100bd */
[----:B------:R-:W-:Y:S02]  /*6860*/  FMUL.FTZ R180, R64, R19 ;  /* 0x0000001340b47220 */ /* 0x000fe40000410000 */
[----:B------:R-:W-:-:S02]  /*6870*/  FFMA.FTZ R189, R126, R197, R186 ;  /* 0x000000c57ebd7223 */ /* 0x000fc400000100ba */
[----:B------:R-:W-:Y:S02]  /*6880*/  FFMA.FTZ R177, R18, -R185, R187 ;  /* 0x800000b912b17223 */ /* 0x000fe400000100bb */
[----:B------:R-:W-:Y:S02]  /*6890*/  FFMA.FTZ R185, R31, -R239, R236 ;  /* 0x800000ef1fb97223 */ /* 0x000fe400000100ec */
[C---:B------:R-:W-:Y:S02]  /*68a0*/  FMUL.FTZ R186, R130.reuse, R195 ;  /* 0x000000c382ba7220 */ /* 0x040fe40000410000 */
        /* <DEDUP_REMOVED lines=36> */
[----:B------:R-:W-:Y:S01]  /*6af0*/  ULDC UR30, c[0x0][0x168] ;  /* 0x00005a00001e7ab9 */ /* 0x000fe20000000800 */
[C---:B------:R-:W-:Y:S01]  /*6b00*/  FFMA.FTZ R201, R127.reuse, R194, R201 ;  /* 0x000000c27fc97223 */ /* 0x040fe200000100c9 */
[----:B------:R-:W-:Y:S01]  /*6b10*/  LEA.HI.SX32 R2, R2, R2, 0x1b ;  /* 0x0000000202027211 */ /* 0x000fe200078fdaff */
[----:B------:R-:W-:Y:S01]  /*6b20*/  FFMA.FTZ R200, R127, R192, R200 ;  /* 0x000000c07fc87223 */ /* 0x000fe200000100c8 */
[----:B------:R-:W-:Y:S01]  /*6b30*/  UIADD3 UR30, -UR16, UR30, URZ ;  /* 0x0000001e101e7290 */ /* 0x000fe2000fffe13f */
[----:B------:R-:W-:-:S02]  /*6b40*/  FMUL.FTZ R194, R60, R127 ;  /* 0x0000007f3cc27220 */ /* 0x000fc40000410000 */
[----:B------:R-:W-:Y:S02]  /*6b50*/  FADD.FTZ R235, -R196, R159 ;  /* 0x0000009fc4eb7221 */ /* 0x000fe40000010100 */
[----:B------:R-:W-:Y:S01]  /*6b60*/  FFMA.FTZ R202, R30, -R189, R185 ;  /* 0x800000bd1eca7223 */ /* 0x000fe200000100b9 */
[----:B------:R-:W-:Y:S01]  /*6b70*/  P2R R185, PR, RZ, 0x1 ;  /* 0x00000001ffb97803 */ /* 0x000fe20000000000 */
[----:B------:R-:W-:Y:S02]  /*6b80*/  FADD.FTZ R198, R198, R3 ;  /* 0x00000003c6c67221 */ /* 0x000fe40000010000 */
[----:B------:R-:W-:Y:S02]  /*6b90*/  FMUL.FTZ R185, R59, R128 ;  /* 0x000000803bb97220 */ /* 0x000fe40000410000 */
[C---:B------:R-:W-:Y:S02]  /*6ba0*/  FMUL.FTZ R192, R199.reuse, R231 ;  /* 0x000000e7c7c07220 */ /* 0x040fe40000410000 */
[----:B------:R-:W-:-:S02]  /*6bb0*/  FFMA.FTZ R199, R199, -R194, R200 ;  /* 0x800000c2c7c77223 */ /* 0x000fc400000100c8 */
[----:B------:R-:W-:Y:S02]  /*6bc0*/  FFMA.FTZ R158, R193, -R194, R201 ;  /* 0x800000c2c19e7223 */ /* 0x000fe400000100c9 */
[----:B------:R-:W-:Y:S02]  /*6bd0*/  FMUL.FTZ R196, R156, -R235 ;  /* 0x800000eb9cc47220 */ /* 0x000fe40000410000 */
[----:B------:R-:W-:Y:S02]  /*6be0*/  FMUL.FTZ R194, R230, UR40 ;  /* 0x00000028e6c27c20 */ /* 0x000fe40008410000 */
[----:B------:R-:W-:Y:S02]  /*6bf0*/  FMUL.FTZ R156, R156, -R198 ;  /* 0x800000c69c9c7220 */ /* 0x000fe40000410000 */
[----:B-1----:R-:W-:Y:S02]  /*6c00*/  FMUL.FTZ R14, R60, R231 ;  /* 0x000000e73c0e7220 */ /* 0x002fe40000410000 */
[----:B------:R-:W-:-:S02]  /*6c10*/  FFMA.FTZ R186, R184, -R185, R241 ;  /* 0x800000b9b8ba7223 */ /* 0x000fc400000100f1 */
[C---:B------:R-:W-:Y:S02]  /*6c20*/  FFMA.FTZ R185, R190.reuse, -R185, R203 ;  /* 0x800000b9beb97223 */ /* 0x040fe400000100cb */
[-C--:B------:R-:W-:Y:S02]  /*6c30*/  FMUL.FTZ R3, R190, R235.reuse ;  /* 0x000000ebbe037220 */ /* 0x080fe40000410000 */
[C---:B------:R-:W-:Y:S02]  /*6c40*/  FMUL.FTZ R13, R231.reuse, UR40 ;  /* 0x00000028e70d7c20 */ /* 0x040fe40008410000 */
[----:B------:R-:W-:Y:S02]  /*6c50*/  FFMA.FTZ R194, R231, UR41, -R194 ;  /* 0x00000029e7c27c23 */ /* 0x000fe400080108c2 */
[----:B------:R-:W-:Y:S02]  /*6c60*/  FFMA.FTZ R190, R157, R235, R156 ;  /* 0x000000eb9dbe7223 */ /* 0x000fe4000001009c */
[----:B------:R-:W-:-:S02]  /*6c70*/  FMUL.FTZ R231, R127, R14 ;  /* 0x0000000e7fe77220 */ /* 0x000fc40000410000 */
[----:B------:R-:W-:Y:S02]  /*6c80*/  FMUL.FTZ R156, R198, UR40 ;  /* 0x00000028c69c7c20 */ /* 0x000fe40008410000 */
[----:B------:R-:W-:Y:S01]  /*6c90*/  FFMA.FTZ R15, R157, R198, -R196 ;  /* 0x000000c69d0f7223 */ /* 0x000fe200000108c4 */
[----:B------:R1:W-:Y:S01]  /*6ca0*/  STS [R2.X4+0x8bc], R231 ;  /* 0x0008bce702007388 */ /* 0x0003e20000004800 */
[----:B------:R-:W-:Y:S02]  /*6cb0*/  FFMA.FTZ R192, R193, R230, R192 ;  /* 0x000000e6c1c07223 */ /* 0x000fe400000100c0 */
[----:B------:R-:W-:Y:S02]  /*6cc0*/  FFMA.FTZ R157, R184, R198, R3 ;  /* 0x000000c6b89d7223 */ /* 0x000fe40000010003 */
[C---:B------:R-:W-:Y:S02]  /*6cd0*/  FMUL.FTZ R193, R235.reuse, UR40 ;  /* 0x00000028ebc17c20 */ /* 0x040fe40008410000 */
[----:B------:R-:W-:-:S02]  /*6ce0*/  FFMA.FTZ R156, R235, UR41, -R156 ;  /* 0x00000029eb9c7c23 */ /* 0x000fc4000801089c */
[----:B------:R-:W-:Y:S02]  /*6cf0*/  FMUL.FTZ R3, R59, R235 ;  /* 0x000000eb3b037220 */ /* 0x000fe40000410000 */
[----:B------:R-:W-:Y:S02]  /*6d00*/  FADD.FTZ R235, -R229, R190 ;  /* 0x000000bee5eb7221 */ /* 0x000fe40000010100 */
[----:B-1----:R-:W-:Y:S02]  /*6d10*/  FADD.FTZ R231, R228, R15 ;  /* 0x0000000fe4e77221 */ /* 0x002fe40000010000 */
[C---:B------:R-:W-:Y:S02]  /*6d20*/  FMUL.FTZ R184, R130.reuse, -R235 ;  /* 0x800000eb82b87220 */ /* 0x040fe40000410000 */
[----:B------:R-:W-:Y:S02]  /*6d30*/  FMUL.FTZ R130, R130, -R231 ;  /* 0x800000e782827220 */ /* 0x000fe40000410000 */
[----:B------:R-:W-:-:S02]  /*6d40*/  FFMA.FTZ R159, R230, UR41, R13 ;  /* 0x00000029e69f7c23 */ /* 0x000fc4000801000d */
[----:B------:R-:W-:Y:S02]  /*6d50*/  FMUL.FTZ R13, R59, R198 ;  /* 0x000000c63b0d7220 */ /* 0x000fe40000410000 */
[----:B------:R-:W-:Y:S02]  /*6d60*/  FFMA.FTZ R193, R198, UR41, R193 ;  /* 0x00000029c6c17c23 */ /* 0x000fe400080100c1 */
[C---:B------:R-:W-:Y:S02]  /*6d70*/  FFMA.FTZ R198, R131.reuse, R231, -R184 ;  /* 0x000000e783c67223 */ /* 0x040fe400000108b8 */
[----:B------:R-:W-:Y:S02]  /*6d80*/  FFMA.FTZ R131, R131, R235, R130 ;  /* 0x000000eb83837223 */ /* 0x000fe40000010082 */
[----:B------:R-:W-:Y:S02]  /*6d90*/  FFMA.FTZ R189, R29, -R239, R202 ;  /* 0x800000ef1dbd7223 */ /* 0x000fe400000100ca */
[----:B------:R-:W-:-:S02]  /*6da0*/  FMUL.FTZ R190, R191, R235 ;  /* 0x000000ebbfbe7220 */ /* 0x000fc40000410000 */
[----:B------:R-:W-:Y:S02]  /*6db0*/  FADD.FTZ R202, R227, R198 ;  /* 0x000000c6e3ca7221 */ /* 0x000fe40000010000 */
[----:B------:R-:W-:Y:S02]  /*6dc0*/  FADD.FTZ R227, -R226, R131 ;  /* 0x00000083e2e37221 */ /* 0x000fe40000010100 */
[----:B------:R-:W-:Y:S02]  /*6dd0*/  FMUL.FTZ R229, R128, R3 ;  /* 0x0000000380e57220 */ /* 0x000fe40000410000 */
[----:B------:R-:W-:Y:S02]  /*6de0*/  FFMA.FTZ R184, R183, R231, R190 ;  /* 0x000000e7b7b87223 */ /* 0x000fe400000100be */
[----:B------:R-:W-:Y:S01]  /*6df0*/  FMUL.FTZ R190, R62, R235 ;  /* 0x000000eb3ebe7220 */ /* 0x000fe20000410000 */
[----:B------:R1:W-:Y:S01]  /*6e00*/  STS [R2.X4+0x8b4], R229 ;  /* 0x0008b4e502007388 */ /* 0x0003e20000004800 */
[----:B------:R-:W-:-:S02]  /*6e10*/  FMUL.FTZ R198, R132, -R227 ;  /* 0x800000e384c67220 */ /* 0x000fc40000410000 */
[----:B------:R-:W-:Y:S02]  /*6e20*/  FMUL.FTZ R15, R235, UR40 ;  /* 0x00000028eb0f7c20 */ /* 0x000fe40008410000 */
[----:B------:R-:W-:Y:S02]  /*6e30*/  FMUL.FTZ R132, R132, -R202 ;  /* 0x800000ca84847220 */ /* 0x000fe40000410000 */
[-C--:B------:R-:W-:Y:S02]  /*6e40*/  FMUL.FTZ R183, R182, R227.reuse ;  /* 0x000000e3b6b77220 */ /* 0x080fe40000410000 */
[----:B------:R-:W-:Y:S02]  /*6e50*/  FFMA.FTZ R131, R231, UR41, R15 ;  /* 0x00000029e7837c23 */ /* 0x000fe4000801000f */
[----:B-1----:R-:W-:Y:S02]  /*6e60*/  FMUL.FTZ R229, R125, R190 ;  /* 0x000000be7de57220 */ /* 0x002fe40000410000 */
[----:B------:R-:W-:-:S02]  /*6e70*/  FFMA.FTZ R182, R133, R227, R132 ;  /* 0x000000e385b67223 */ /* 0x000fc40000010084 */
[-C--:B------:R-:W-:Y:S01]  /*6e80*/  FFMA.FTZ R15, R133, R202.reuse, -R198 ;  /* 0x000000ca850f7223 */ /* 0x080fe200000108c6 */
[----:B------:R1:W-:Y:S01]  /*6e90*/  STS [R2.X4+0x8ac], R229 ;  /* 0x0008ace502007388 */ /* 0x0003e20000004800 */
[----:B------:R-:W-:Y:S02]  /*6ea0*/  FADD.FTZ R226, -R225, R182 ;  /* 0x000000b6e1e27221 */ /* 0x000fe40000010100 */
[----:B------:R-:W-:Y:S02]  /*6eb0*/  FFMA.FTZ R183, R176, R202, R183 ;  /* 0x000000cab0b77223 */ /* 0x000fe400000100b7 */
[-C--:B------:R-:W-:Y:S02]  /*6ec0*/  FMUL.FTZ R176, R134, -R226.reuse ;  /* 0x800000e286b07220 */ /* 0x080fe40000410000 */
[----:B------:R-:W-:Y:S02]  /*6ed0*/  FMUL.FTZ R182, R181, R226 ;  /* 0x000000e2b5b67220 */ /* 0x000fe40000410000 */
[----:B------:R-:W-:-:S02]  /*6ee0*/  FMUL.FTZ R12, R60, R230 ;  /* 0x000000e63c0c7220 */ /* 0x000fc40000410000 */
[----:B-1----:R-:W-:Y:S02]  /*6ef0*/  FADD.FTZ R229, R224, R15 ;  /* 0x0000000fe0e57221 */ /* 0x002fe40000010000 */
[----:B------:R-:W-:Y:S02]  /*6f00*/  FFMA.FTZ R189, R28, -R203, R189 ;  /* 0x800000cb1cbd7223 */ /* 0x000fe400000100bd */
[-C--:B------:R-:W-:Y:S02]  /*6f10*/  FMUL.FTZ R134, R134, -R229.reuse ;  /* 0x800000e586867220 */ /* 0x080fe40000410000 */
[CC--:B------:R-:W-:Y:S02]  /*6f20*/  FFMA.FTZ R15, R135.reuse, R229.reuse, -R176 ;  /* 0x000000e5870f7223 */ /* 0x0c0fe400000108b0 */
[----:B------:R-:W-:Y:S02]  /*6f30*/  FFMA.FTZ R176, R135, R226, R134 ;  /* 0x000000e287b07223 */ /* 0x000fe40000010086 */
[----:B------:R-:W-:-:S02]  /*6f40*/  FFMA.FTZ R134, R175, R229, R182 ;  /* 0x000000e5af867223 */ /* 0x000fc400000100b6 */
[----:B------:R-:W-:Y:S02]  /*6f50*/  FMUL.FTZ R175, R229, UR40 ;  /* 0x00000028e5af7c20 */ /* 0x000fe40008410000 */
[----:B------:R-:W-:Y:S02]  /*6f60*/  FMUL.FTZ R203, R127, R12 ;  /* 0x0000000c7fcb7220 */ /* 0x000fe40000410000 */
[C---:B------:R-:W-:Y:S02]  /*6f70*/  FMUL.FTZ R135, R226.reuse, UR40 ;  /* 0x00000028e2877c20 */ /* 0x040fe40008410000 */
[----:B------:R-:W-:Y:S01]  /*6f80*/  FFMA.FTZ R175, R226, UR41, -R175 ;  /* 0x00000029e2af7c23 */ /* 0x000fe200080108af */
[----:B------:R1:W-:Y:S01]  /*6f90*/  STS [R2.X4+0x8b8], R203 ;  /* 0x0008b8cb02007388 */ /* 0x0003e20000004800 */
[----:B------:R-:W-:Y:S02]  /*6fa0*/  FADD.FTZ R223, -R223, R176 ;  /* 0x000000b0dfdf7221 */ /* 0x000fe40000010100 */
[----:B------:R-:W-:-:S02]  /*6fb0*/  FMUL.FTZ R196, R62, R231 ;  /* 0x000000e73ec47220 */ /* 0x000fc40000410000 */
[----:B------:R-:W-:Y:S02]  /*6fc0*/  FADD.FTZ R222, R222, R15 ;  /* 0x0000000fdede7221 */ /* 0x000fe40000010000 */
[----:B------:R-:W-:Y:S02]  /*6fd0*/  FFMA.FTZ R182, R229, UR41, R135 ;  /* 0x00000029e5b67c23 */ /* 0x000fe40008010087 */
[----:B------:R-:W-:Y:S02]  /*6fe0*/  FMUL.FTZ R135, R236, R175 ;  /* 0x000000afec877220 */ /* 0x000fe40000410000 */
[----:B-1----:R-:W-:Y:S02]  /*6ff0*/  FMUL.FTZ R203, R128, R13 ;  /* 0x0000000d80cb7220 */ /* 0x002fe40000410000 */
[----:B------:R-:W-:Y:S02]  /*7000*/  FMUL.FTZ R198, R64, R229 ;  /* 0x000000e540c67220 */ /* 0x000fe40000410000 */
[----:B------:R-:W-:Y:S01]  /*7010*/  FMUL.FTZ R175, R136, -R223 ;  /* 0x800000df88af7220 */ /* 0x000fe20000410000 */
[----:B------:R1:W-:Y:S01]  /*7020*/  STS [R2.X4+0x8b0], R203 ;  /* 0x0008b0cb02007388 */ /* 0x0003e20000004800 */
[----:B------:R-:W-:-:S02]  /*7030*/  FMUL.FTZ R191, R125, R196 ;  /* 0x000000c47dbf7220 */ /* 0x000fc40000410000 */
[----:B------:R-:W-:Y:S02]  /*7040*/  FMUL.FTZ R136, R136, -R222 ;  /* 0x800000de88887220 */ /* 0x000fe40000410000 */
[----:B------:R-:W-:Y:S01]  /*7050*/  FMUL.FTZ R132, R202, UR40 ;  /* 0x00000028ca847c20 */ /* 0x000fe20008410000 */
[----:B------:R3:W-:Y:S01]  /*7060*/  STS [R2.X4+0x8a8], R191 ;  /* 0x0008a8bf02007388 */ /* 0x0007e20000004800 */
[----:B------:R-:W-:Y:S02]  /*7070*/  FMUL.FTZ R181, R19, R198 ;  /* 0x000000c613b57220 */ /* 0x000fe40000410000 */
[----:B------:R-:W-:Y:S02]  /*7080*/  FFMA.FTZ R175, R137, R222, -R175 ;  /* 0x000000de89af7223 */ /* 0x000fe400000108af */
[----:B-1----:R-:W-:Y:S01]  /*7090*/  FMUL.FTZ R203, R61, R202 ;  /* 0x000000ca3dcb7220 */ /* 0x002fe20000410000 */
[----:B------:R1:W-:Y:S01]  /*70a0*/  STS [R2.X4+0x898], R181 ;  /* 0x000898b502007388 */ /* 0x0003e20000004800 */
[----:B------:R-:W-:-:S02]  /*70b0*/  FFMA.FTZ R136, R137, R223, R136 ;  /* 0x000000df89887223 */ /* 0x000fc40000010088 */
[----:B------:R-:W-:Y:S02]  /*70c0*/  FMUL.FTZ R137, R63, R222 ;  /* 0x000000de3f897220 */ /* 0x000fe40000410000 */
[C---:B------:R-:W-:Y:S02]  /*70d0*/  FMUL.FTZ R133, R227.reuse, UR40 ;  /* 0x00000028e3857c20 */ /* 0x040fe40008410000 */
[----:B------:R-:W-:Y:S02]  /*70e0*/  FFMA.FTZ R132, R227, UR41, -R132 ;  /* 0x00000029e3847c23 */ /* 0x000fe40008010884 */
[----:B---3--:R-:W-:Y:S02]  /*70f0*/  FMUL.FTZ R191, R61, R227 ;  /* 0x000000e33dbf7220 */ /* 0x008fe40000410000 */
[----:B------:R-:W-:Y:S02]  /*7100*/  FMUL.FTZ R227, R126, R203 ;  /* 0x000000cb7ee37220 */ /* 0x000fe40000410000 */
[----:B------:R-:W-:-:S02]  /*7110*/  FADD.FTZ R221, -R221, R136 ;  /* 0x00000088dddd7221 */ /* 0x000fc40000010100 */
[----:B-1----:R-:W-:Y:S01]  /*7120*/  FMUL.FTZ R181, R63, R223 ;  /* 0x000000df3fb57220 */ /* 0x002fe20000410000 */
[----:B------:R1:W-:Y:S01]  /*7130*/  STS [R2.X4+0x8a0], R227 ;  /* 0x0008a0e302007388 */ /* 0x0003e20000004800 */
[C---:B------:R-:W-:Y:S02]  /*7140*/  FMUL.FTZ R136, R177.reuse, R137 ;  /* 0x00000089b1887220 */ /* 0x040fe40000410000 */
[----:B------:R-:W-:Y:S02]  /*7150*/  FADD.FTZ R220, R220, R175 ;  /* 0x000000afdcdc7221 */ /* 0x000fe40000010000 */
[-C--:B------:R-:W-:Y:S02]  /*7160*/  FMUL.FTZ R175, R177, R181.reuse ;  /* 0x000000b5b1af7220 */ /* 0x080fe40000410000 */
[----:B------:R-:W-:Y:S02]  /*7170*/  FFMA.FTZ R136, R178, R181, -R136 ;  /* 0x000000b5b2887223 */ /* 0x000fe40000010888 */
[----:B------:R-:W-:-:S02]  /*7180*/  FFMA.FTZ R133, R202, UR41, R133 ;  /* 0x00000029ca857c23 */ /* 0x000fc40008010085 */
[----:B-1----:R-:W-:Y:S02]  /*7190*/  FMUL.FTZ R227, R124, R181 ;  /* 0x000000b57ce37220 */ /* 0x002fe40000410000 */
[----:B------:R-:W-:Y:S02]  /*71a0*/  FMUL.FTZ R181, R179, R203 ;  /* 0x000000cbb3b57220 */ /* 0x000fe40000410000 */
[----:B------:R-:W-:Y:S01]  /*71b0*/  FMUL.FTZ R202, R64, R226 ;  /* 0x000000e240ca7220 */ /* 0x000fe20000410000 */
[----:B------:R-:W-:Y:S01]  /*71c0*/  STS [R2.X4+0x894], R227 ;  /* 0x000894e302007388 */ /* 0x000fe20000004800 */
[----:B------:R-:W-:Y:S02]  /*71d0*/  FFMA.FTZ R135, R197, R182, R135 ;  /* 0x000000b6c5877223 */ /* 0x000fe40000010087 */
[C---:B------:R-:W-:Y:S02]  /*71e0*/  FMUL.FTZ R176, R138.reuse, -R221 ;  /* 0x800000dd8ab07220 */ /* 0x040fe40000410000 */
[----:B------:R-:W-:-:S02]  /*71f0*/  FMUL.FTZ R182, R138, -R220 ;  /* 0x800000dc8ab67220 */ /* 0x000fc40000410000 */
[-C--:B------:R-:W-:Y:S02]  /*7200*/  FMUL.FTZ R225, R126, R191.reuse ;  /* 0x000000bf7ee17220 */ /* 0x080fe40000410000 */
[----:B------:R-:W-:Y:S02]  /*7210*/  FFMA.FTZ R138, R180, R191, -R181 ;  /* 0x000000bfb48a7223 */ /* 0x000fe400000108b5 */
[C---:B------:R-:W-:Y:S01]  /*7220*/  FMUL.FTZ R15, R236.reuse, R202 ;  /* 0x000000caec0f7220 */ /* 0x040fe20000410000 */
[----:B------:R1:W-:Y:S01]  /*7230*/  STS [R2.X4+0x8a4], R225 ;  /* 0x0008a4e102007388 */ /* 0x0003e20000004800 */
[C---:B------:R-:W-:Y:S02]  /*7240*/  FFMA.FTZ R181, R139.reuse, R220, -R176 ;  /* 0x000000dc8bb57223 */ /* 0x040fe400000108b0 */
[----:B------:R-:W-:Y:S02]  /*7250*/  FMUL.FTZ R236, R236, R198 ;  /* 0x000000c6ecec7220 */ /* 0x000fe40000410000 */
[----:B------:R-:W-:-:S02]  /*7260*/  FFMA.FTZ R182, R139, R221, R182 ;  /* 0x000000dd8bb67223 */ /* 0x000fc400000100b6 */
[----:B------:R-:W-:Y:S02]  /*7270*/  FFMA.FTZ R15, R197, R198, R15 ;  /* 0x000000c6c50f7223 */ /* 0x000fe4000001000f */
[----:B------:R-:W-:Y:S02]  /*7280*/  FADD.FTZ R218, R218, R181 ;  /* 0x000000b5dada7221 */ /* 0x000fe40000010000 */
[-C--:B-1----:R-:W-:Y:S02]  /*7290*/  FMUL.FTZ R225, R19, R202.reuse ;  /* 0x000000ca13e17220 */ /* 0x082fe40000410000 */
[----:B------:R-:W-:Y:S02]  /*72a0*/  FFMA.FTZ R197, R197, R202, -R236 ;  /* 0x000000cac5c57223 */ /* 0x000fe400000108ec */
[----:B------:R-:W-:Y:S01]  /*72b0*/  FADD.FTZ R219, -R219, R182 ;  /* 0x000000b6dbdb7221 */ /* 0x000fe20000010100 */
[----:B------:R1:W-:Y:S01]  /*72c0*/  STS [R2.X4+0x89c], R225 ;  /* 0x00089ce102007388 */ /* 0x0003e20000004800 */
[----:B------:R-:W-:-:S02]  /*72d0*/  FMUL.FTZ R202, R66, R221 ;  /* 0x000000dd42ca7220 */ /* 0x000fc40000410000 */
[C---:B------:R-:W-:Y:S02]  /*72e0*/  FMUL.FTZ R182, R140.reuse, -R218 ;  /* 0x800000da8cb67220 */ /* 0x040fe40000410000 */
[-C--:B------:R-:W-:Y:S02]  /*72f0*/  FMUL.FTZ R140, R140, -R219.reuse ;  /* 0x800000db8c8c7220 */ /* 0x080fe40000410000 */
[----:B------:R-:W-:Y:S02]  /*7300*/  FMUL.FTZ R198, R66, R220 ;  /* 0x000000dc42c67220 */ /* 0x000fe40000410000 */
[----:B------:R-:W-:Y:S02]  /*7310*/  FMUL.FTZ R139, R173, R202 ;  /* 0x000000caad8b7220 */ /* 0x000fe40000410000 */
[C---:B------:R-:W-:Y:S02]  /*7320*/  FFMA.FTZ R182, R141.reuse, R219, R182 ;  /* 0x000000db8db67223 */ /* 0x040fe400000100b6 */
[----:B------:R-:W-:-:S02]  /*7330*/  FFMA.FTZ R141, R141, R218, -R140 ;  /* 0x000000da8d8d7223 */ /* 0x000fc4000001088c */
[----:B------:R-:W-:Y:S02]  /*7340*/  FFMA.FTZ R176, R174, R198, R139 ;  /* 0x000000c6aeb07223 */ /* 0x000fe4000001008b */
[-C--:B-1----:R-:W-:Y:S02]  /*7350*/  FMUL.FTZ R225, R124, R137.reuse ;  /* 0x000000897ce17220 */ /* 0x082fe40000410000 */
[----:B------:R-:W-:Y:S02]  /*7360*/  FFMA.FTZ R175, R178, R137, R175 ;  /* 0x00000089b2af7223 */ /* 0x000fe400000100af */
[----:B------:R-:W-:Y:S01]  /*7370*/  FMUL.FTZ R139, R187, R190 ;  /* 0x000000bebb8b7220 */ /* 0x000fe20000410000 */
[----:B------:R-:W-:Y:S01]  /*7380*/  STS [R2.X4+0x890], R225 ;  /* 0x000890e102007388 */ /* 0x000fe20000004800 */
[----:B------:R-:W-:Y:S02]  /*7390*/  FMUL.FTZ R137, R179, R191 ;  /* 0x000000bfb3897220 */ /* 0x000fe40000410000 */
[----:B------:R-:W-:-:S02]  /*73a0*/  FADD.FTZ R217, -R217, R182 ;  /* 0x000000b6d9d97221 */ /* 0x000fc40000010100 */
[----:B------:R-:W-:Y:S02]  /*73b0*/  FMUL.FTZ R191, R121, R198 ;  /* 0x000000c679bf7220 */ /* 0x000fe40000410000 */
[----:B------:R-:W-:Y:S02]  /*73c0*/  FADD.FTZ R216, R216, R141 ;  /* 0x0000008dd8d87221 */ /* 0x000fe40000010000 */
[-C--:B------:R-:W-:Y:S01]  /*73d0*/  FMUL.FTZ R141, R187, R196.reuse ;  /* 0x000000c4bb8d7220 */ /* 0x080fe20000410000 */
[----:B------:R1:W-:Y:S01]  /*73e0*/  STS [R2.X4+0x888], R191 ;  /* 0x000888bf02007388 */ /* 0x0003e20000004800 */
[----:B------:R-:W-:Y:S02]  /*73f0*/  FFMA.FTZ R196, R188, R196, R139 ;  /* 0x000000c4bcc47223 */ /* 0x000fe4000001008b */
[C---:B------:R-:W-:Y:S02]  /*7400*/  FMUL.FTZ R139, R142.reuse, -R217 ;  /* 0x800000d98e8b7220 */ /* 0x040fe40000410000 */
[----:B------:R-:W-:-:S02]  /*7410*/  FMUL.FTZ R142, R142, -R216 ;  /* 0x800000d88e8e7220 */ /* 0x000fc40000410000 */
[C---:B------:R-:W-:Y:S02]  /*7420*/  FFMA.FTZ R139, R143.reuse, R216, -R139 ;  /* 0x000000d88f8b7223 */ /* 0x040fe4000001088b */
[----:B------:R-:W-:Y:S02]  /*7430*/  FFMA.FTZ R142, R143, R217, R142 ;  /* 0x000000d98f8e7223 */ /* 0x000fe4000001008e */
[C---:B-1----:R-:W-:Y:S02]  /*7440*/  FMUL.FTZ R191, R65.reuse, R219 ;  /* 0x000000db41bf7220 */ /* 0x042fe40000410000 */
[----:B------:R-:W-:Y:S02]  /*7450*/  FFMA.FTZ R190, R188, R190, -R141 ;  /* 0x000000bebcbe7223 */ /* 0x000fe4000001088d */
[----:B------:R-:W-:Y:S02]  /*7460*/  FMUL.FTZ R141, R65, R218 ;  /* 0x000000da418d7220 */ /* 0x000fe40000410000 */
[----:B------:R-:W-:-:S02]  /*7470*/  FMUL.FTZ R140, R171, R191 ;  /* 0x000000bfab8c7220 */ /* 0x000fc40000410000 */
[----:B------:R-:W-:Y:S02]  /*7480*/  FADD.FTZ R214, R214, R139 ;  /* 0x0000008bd6d67221 */ /* 0x000fe40000010000 */
[----:B------:R-:W-:Y:S02]  /*7490*/  FADD.FTZ R215, -R215, R142 ;  /* 0x0000008ed7d77221 */ /* 0x000fe40000010100 */
[----:B------:R-:W-:Y:S02]  /*74a0*/  FFMA.FTZ R142, R172, R141, R140 ;  /* 0x0000008dac8e7223 */ /* 0x000fe4000001008c */
[C---:B------:R-:W-:Y:S02]  /*74b0*/  FMUL.FTZ R140, R144.reuse, -R214 ;  /* 0x800000d6908c7220 */ /* 0x040fe40000410000 */
[-C--:B------:R-:W-:Y:S02]  /*74c0*/  FMUL.FTZ R144, R144, -R215.reuse ;  /* 0x800000d790907220 */ /* 0x080fe40000410000 */
[----:B------:R-:W-:-:S02]  /*74d0*/  FFMA.FTZ R140, R145, R215, R140 ;  /* 0x000000d7918c7223 */ /* 0x000fc4000001008c */
[----:B------:R-:W-:Y:S02]  /*74e0*/  FFMA.FTZ R145, R145, R214, -R144 ;  /* 0x000000d691917223 */ /* 0x000fe40000010890 */
[----:B------:R-:W-:Y:S02]  /*74f0*/  FMUL.FTZ R139, R185, R3 ;  /* 0x00000003b98b7220 */ /* 0x000fe40000410000 */
[----:B------:R-:W-:Y:S02]  /*7500*/  FADD.FTZ R213, -R213, R140 ;  /* 0x0000008cd5d57221 */ /* 0x000fe40000010100 */
[----:B------:R-:W-:Y:S02]  /*7510*/  FADD.FTZ R212, R212, R145 ;  /* 0x00000091d4d47221 */ /* 0x000fe40000010000 */
[-C--:B------:R-:W-:Y:S02]  /*7520*/  FMUL.FTZ R140, R185, R13.reuse ;  /* 0x0000000db98c7220 */ /* 0x080fe40000410000 */
[----:B------:R-:W-:-:S02]  /*7530*/  FFMA.FTZ R139, R186, R13, R139 ;  /* 0x0000000dba8b7223 */ /* 0x000fc4000001008b */
[C---:B------:R-:W-:Y:S02]  /*7540*/  FMUL.FTZ R13, R146.reuse, -R213 ;  /* 0x800000d5920d7220 */ /* 0x040fe40000410000 */
[-C--:B------:R-:W-:Y:S02]  /*7550*/  FMUL.FTZ R146, R146, -R212.reuse ;  /* 0x800000d492927220 */ /* 0x080fe40000410000 */
[----:B------:R-:W-:Y:S02]  /*7560*/  FMUL.FTZ R182, R68, R217 ;  /* 0x000000d944b67220 */ /* 0x000fe40000410000 */
[C---:B------:R-:W-:Y:S02]  /*7570*/  FFMA.FTZ R13, R147.reuse, R212, -R13 ;  /* 0x000000d4930d7223 */ /* 0x040fe4000001080d */
[----:B------:R-:W-:Y:S02]  /*7580*/  FFMA.FTZ R146, R147, R213, R146 ;  /* 0x000000d593927223 */ /* 0x000fe40000010092 */
[----:B------:R-:W-:-:S02]  /*7590*/  FFMA.FTZ R140, R186, R3, -R140 ;  /* 0x00000003ba8c7223 */ /* 0x000fc4000001088c */
[----:B------:R-:W-:Y:S02]  /*75a0*/  FMUL.FTZ R144, R68, R216 ;  /* 0x000000d844907220 */ /* 0x000fe40000410000 */
[----:B------:R-:W-:Y:S02]  /*75b0*/  FMUL.FTZ R3, R169, R182 ;  /* 0x000000b6a9037220 */ /* 0x000fe40000410000 */
[----:B------:R-:W-:Y:S02]  /*75c0*/  FADD.FTZ R210, R210, R13 ;  /* 0x0000000dd2d27221 */ /* 0x000fe40000010000 */
[----:B------:R-:W-:Y:S02]  /*75d0*/  FADD.FTZ R211, -R211, R146 ;  /* 0x00000092d3d37221 */ /* 0x000fe40000010100 */
[-C--:B------:R-:W-:Y:S02]  /*75e0*/  FMUL.FTZ R13, R169, R144.reuse ;  /* 0x00000090a90d7220 */ /* 0x080fe40000410000 */
[----:B------:R-:W-:-:S02]  /*75f0*/  FFMA.FTZ R3, R170, R144, R3 ;  /* 0x00000090aa037223 */ /* 0x000fc40000010003 */
[----:B------:R-:W-:Y:S02]  /*7600*/  FMUL.FTZ R145, R115, R144 ;  /* 0x0000009073917220 */ /* 0x000fe40000410000 */
[-C--:B------:R-:W-:Y:S02]  /*7610*/  FMUL.FTZ R143, R171, R141.reuse ;  /* 0x0000008dab8f7220 */ /* 0x080fe40000410000 */
[-C--:B------:R-:W-:Y:S01]  /*7620*/  FMUL.FTZ R144, R148, -R210.reuse ;  /* 0x800000d294907220 */ /* 0x080fe20000410000 */
[----:B------:R-:W-:Y:S01]  /*7630*/  STS [R2.X4+0x878], R145 ;  /* 0x0008789102007388 */ /* 0x000fe20000004800 */
[----:B------:R-:W-:Y:S02]  /*7640*/  FMUL.FTZ R141, R118, R141 ;  /* 0x0000008d768d7220 */ /* 0x000fe40000410000 */
[-C--:B------:R-:W-:Y:S02]  /*7650*/  FMUL.FTZ R148, R148, -R211.reuse ;  /* 0x800000d394947220 */ /* 0x080fe40000410000 */
[C---:B------:R-:W-:Y:S01]  /*7660*/  FFMA.FTZ R144, R149.reuse, R211, R144 ;  /* 0x000000d395907223 */ /* 0x040fe20000010090 */
[----:B------:R1:W-:Y:S01]  /*7670*/  STS [R2.X4+0x880], R141 ;  /* 0x0008808d02007388 */ /* 0x0003e20000004800 */
[----:B------:R-:W-:-:S02]  /*7680*/  FFMA.FTZ R149, R149, R210, -R148 ;  /* 0x000000d295957223 */ /* 0x000fc40000010894 */
[----:B------:R-:W-:Y:S02]  /*7690*/  FADD.FTZ R209, -R209, R144 ;  /* 0x00000090d1d17221 */ /* 0x000fe40000010100 */
[----:B------:R-:W-:Y:S02]  /*76a0*/  FADD.FTZ R208, R208, R149 ;  /* 0x00000095d0d07221 */ /* 0x000fe40000010000 */
[----:B------:R-:W-:Y:S02]  /*76b0*/  FMUL.FTZ R149, R199, R12 ;  /* 0x0000000cc7957220 */ /* 0x000fe40000410000 */
[----:B------:R-:W-:Y:S02]  /*76c0*/  FMUL.FTZ R147, R115, R182 ;  /* 0x000000b673937220 */ /* 0x000fe40000410000 */
[-C--:B-1----:R-:W-:Y:S02]  /*76d0*/  FMUL.FTZ R141, R199, R14.reuse ;  /* 0x0000000ec78d7220 */ /* 0x082fe40000410000 */
[C---:B------:R-:W-:Y:S01]  /*76e0*/  FFMA.FTZ R14, R158.reuse, R14, -R149 ;  /* 0x0000000e9e0e7223 */ /* 0x040fe20000010895 */
[----:B------:R1:W-:Y:S01]  /*76f0*/  STS [R2.X4+0x87c], R147 ;  /* 0x00087c9302007388 */ /* 0x0003e20000004800 */
[----:B------:R-:W-:-:S02]  /*7700*/  FFMA.FTZ R141, R158, R12, R141 ;  /* 0x0000000c9e8d7223 */ /* 0x000fc4000001008d */
[CC--:B------:R-:W-:Y:S02]  /*7710*/  FMUL.FTZ R12, R150.reuse, -R209.reuse ;  /* 0x800000d1960c7220 */ /* 0x0c0fe40000410000 */
[-C--:B------:R-:W-:Y:S02]  /*7720*/  FMUL.FTZ R150, R150, -R208.reuse ;  /* 0x800000d096967220 */ /* 0x080fe40000410000 */
[C---:B------:R-:W-:Y:S02]  /*7730*/  FFMA.FTZ R145, R151.reuse, R208, -R12 ;  /* 0x000000d097917223 */ /* 0x040fe4000001080c */
[----:B------:R-:W-:Y:S02]  /*7740*/  FFMA.FTZ R150, R151, R209, R150 ;  /* 0x000000d197967223 */ /* 0x000fe40000010096 */
[----:B------:R-:W-:Y:S02]  /*7750*/  FADD.FTZ R206, R206, R145 ;  /* 0x00000091cece7221 */ /* 0x000fe40000010000 */
[----:B------:R-:W-:-:S02]  /*7760*/  FADD.FTZ R207, -R207, R150 ;  /* 0x00000096cfcf7221 */ /* 0x000fc40000010100 */
[----:B------:R-:W-:Y:S02]  /*7770*/  FFMA.FTZ R13, R170, R182, -R13 ;  /* 0x000000b6aa0d7223 */ /* 0x000fe4000001080d */
[CC--:B------:R-:W-:Y:S02]  /*7780*/  FMUL.FTZ R145, R152.reuse, -R207.reuse ;  /* 0x800000cf98917220 */ /* 0x0c0fe40000410000 */
[-C--:B------:R-:W-:Y:S02]  /*7790*/  FMUL.FTZ R152, R152, -R206.reuse ;  /* 0x800000ce98987220 */ /* 0x080fe40000410000 */
[C---:B------:R-:W-:Y:S02]  /*77a0*/  FFMA.FTZ R145, R153.reuse, R206, -R145 ;  /* 0x000000ce99917223 */ /* 0x040fe40000010891 */
[----:B------:R-:W-:Y:S02]  /*77b0*/  FFMA.FTZ R152, R153, R207, R152 ;  /* 0x000000cf99987223 */ /* 0x000fe40000010098 */
[----:B------:R-:W-:-:S02]  /*77c0*/  FMUL.FTZ R149, R67, R215 ;  /* 0x000000d743957220 */ /* 0x000fc40000410000 */
[----:B------:R-:W-:Y:S02]  /*77d0*/  FMUL.FTZ R182, R70, R213 ;  /* 0x000000d546b67220 */ /* 0x000fe40000410000 */
[----:B------:R-:W-:Y:S02]  /*77e0*/  FADD.FTZ R204, R204, R145 ;  /* 0x00000091cccc7221 */ /* 0x000fe40000010000 */
[----:B------:R-:W-:Y:S02]  /*77f0*/  FADD.FTZ R205, -R205, R152 ;  /* 0x00000098cdcd7221 */ /* 0x000fe40000010100 */
[----:B-1----:R-:W-:Y:S02]  /*7800*/  FMUL.FTZ R147, R67, R214 ;  /* 0x000000d643937220 */ /* 0x002fe40000410000 */
[----:B------:R-:W-:Y:S02]  /*7810*/  FMUL.FTZ R144, R167, R149 ;  /* 0x00000095a7907220 */ /* 0x000fe40000410000 */
[----:B------:R-:W-:-:S02]  /*7820*/  FMUL.FTZ R150, R70, R212 ;  /* 0x000000d446967220 */ /* 0x000fc40000410000 */
[----:B------:R-:W-:Y:S02]  /*7830*/  FMUL.FTZ R145, R165, R182 ;  /* 0x000000b6a5917220 */ /* 0x000fe40000410000 */
[C---:B------:R-:W-:Y:S02]  /*7840*/  FMUL.FTZ R148, R154.reuse, -R204 ;  /* 0x800000cc9a947220 */ /* 0x040fe40000410000 */
[----:B------:R-:W-:Y:S02]  /*7850*/  FMUL.FTZ R154, R154, -R205 ;  /* 0x800000cd9a9a7220 */ /* 0x000fe40000410000 */
[----:B------:R-:W-:Y:S02]  /*7860*/  FFMA.FTZ R137, R180, R203, R137 ;  /* 0x000000cbb4897223 */ /* 0x000fe40000010089 */
[-C--:B------:R-:W-:Y:S02]  /*7870*/  FMUL.FTZ R12, R167, R147.reuse ;  /* 0x00000093a70c7220 */ /* 0x080fe40000410000 */
[----:B------:R-:W-:-:S02]  /*7880*/  FFMA.FTZ R144, R168, R147, R144 ;  /* 0x00000093a8907223 */ /* 0x000fc40000010090 */
[----:B------:R-:W-:Y:S02]  /*7890*/  FMUL.FTZ R151, R112, R147 ;  /* 0x0000009370977220 */ /* 0x000fe40000410000 */
[----:B------:R-:W-:Y:S02]  /*78a0*/  FMUL.FTZ R203, R121, R202 ;  /* 0x000000ca79cb7220 */ /* 0x000fe40000410000 */
[-C--:B------:R-:W-:Y:S01]  /*78b0*/  FMUL.FTZ R147, R165, R150.reuse ;  /* 0x00000096a5937220 */ /* 0x080fe20000410000 */
[----:B------:R-:W-:Y:S01]  /*78c0*/  STS [R2.X4+0x870], R151 ;  /* 0x0008709702007388 */ /* 0x000fe20000004800 */
[-C--:B------:R-:W-:Y:S02]  /*78d0*/  FFMA.FTZ R146, R166, R150.reuse, R145 ;  /* 0x00000096a6927223 */ /* 0x080fe40000010091 */
[----:B------:R-:W-:Y:S01]  /*78e0*/  FMUL.FTZ R153, R107, R150 ;  /* 0x000000966b997220 */ /* 0x000fe20000410000 */
[----:B------:R1:W-:Y:S01]  /*78f0*/  STS [R2.X4+0x88c], R203 ;  /* 0x00088ccb02007388 */ /* 0x0003e20000004800 */
[----:B------:R-:W-:-:S02]  /*7900*/  FFMA.FTZ R150, R155, R205, R148 ;  /* 0x000000cd9b967223 */ /* 0x000fc40000010094 */
[----:B------:R-:W-:Y:S01]  /*7910*/  FFMA.FTZ R155, R155, R204, -R154 ;  /* 0x000000cc9b9b7223 */ /* 0x000fe2000001089a */
[----:B------:R-:W-:Y:S01]  /*7920*/  STS [R2.X4+0x868], R153 ;  /* 0x0008689902007388 */ /* 0x000fe20000004800 */
[-C--:B------:R-:W-:Y:S02]  /*7930*/  FFMA.FTZ R143, R172, R191.reuse, -R143 ;  /* 0x000000bfac8f7223 */ /* 0x080fe4000001088f */
[----:B------:R-:W-:Y:S02]  /*7940*/  FADD.FTZ R233, -R233, R150 ;  /* 0x00000096e9e97221 */ /* 0x000fe40000010100 */
[----:B------:R-:W-:Y:S02]  /*7950*/  FADD.FTZ R232, R232, R155 ;  /* 0x0000009be8e87221 */ /* 0x000fe40000010000 */
[----:B-1----:R-:W-:Y:S02]  /*7960*/  FMUL.FTZ R203, R118, R191 ;  /* 0x000000bf76cb7220 */ /* 0x002fe40000410000 */
[----:B------:R-:W-:-:S02]  /*7970*/  FMUL.FTZ R191, R112, R149 ;  /* 0x0000009570bf7220 */ /* 0x000fc40000410000 */
[----:B------:R-:W-:Y:S01]  /*7980*/  FFMA.FTZ R148, R166, R182, -R147 ;  /* 0x000000b6a6947223 */ /* 0x000fe20000010893 */
[----:B------:R-:W-:Y:S01]  /*7990*/  STS [R2.X4+0x884], R203 ;  /* 0x000884cb02007388 */ /* 0x000fe20000004800 */
[C---:B------:R-:W-:Y:S02]  /*79a0*/  FMUL.FTZ R145, R73.reuse, R233 ;  /* 0x000000e949917220 */ /* 0x040fe40000410000 */
[----:B------:R-:W-:Y:S01]  /*79b0*/  FMUL.FTZ R147, R73, R232 ;  /* 0x000000e849937220 */ /* 0x000fe20000410000 */
[----:B------:R1:W-:Y:S01]  /*79c0*/  STS [R2.X4+0x874], R191 ;  /* 0x000874bf02007388 */ /* 0x0003e20000004800 */
[----:B------:R-:W-:Y:S02]  /*79d0*/  FMUL.FTZ R150, R74, R205 ;  /* 0x000000cd4a967220 */ /* 0x000fe40000410000 */
[----:B------:R-:W-:Y:S02]  /*79e0*/  FMUL.FTZ R154, R20, R145 ;  /* 0x00000091149a7220 */ /* 0x000fe40000410000 */
[----:B------:R-:W-:-:S02]  /*79f0*/  FMUL.FTZ R152, R74, R204 ;  /* 0x000000cc4a987220 */ /* 0x000fc40000410000 */
[----:B------:R-:W-:Y:S02]  /*7a00*/  FMUL.FTZ R151, R16, R150 ;  /* 0x0000009610977220 */ /* 0x000fe40000410000 */
[-C--:B------:R-:W-:Y:S02]  /*7a10*/  FFMA.FTZ R154, R21, R147.reuse, R154 ;  /* 0x00000093159a7223 */ /* 0x080fe4000001009a */
[----:B-1----:R-:W-:Y:S02]  /*7a20*/  FMUL.FTZ R191, R107, R182 ;  /* 0x000000b66bbf7220 */ /* 0x002fe40000410000 */
[----:B------:R-:W-:Y:S02]  /*7a30*/  FMUL.FTZ R182, R20, R147 ;  /* 0x0000009314b67220 */ /* 0x000fe40000410000 */
[----:B------:R-:W-:Y:S01]  /*7a40*/  FMUL.FTZ R153, R16, R152 ;  /* 0x0000009810997220 */ /* 0x000fe20000410000 */
[----:B------:R1:W-:Y:S01]  /*7a50*/  STS [R2.X4+0x86c], R191 ;  /* 0x00086cbf02007388 */ /* 0x0003e20000004800 */
[----:B------:R-:W-:-:S02]  /*7a60*/  FFMA.FTZ R182, R21, R145, -R182 ;  /* 0x0000009115b67223 */ /* 0x000fc400000108b6 */
[----:B------:R-:W-:Y:S02]  /*7a70*/  FFMA.FTZ R12, R168, R149, -R12 ;  /* 0x00000095a80c7223 */ /* 0x000fe4000001080c */
[C---:B------:R-:W-:Y:S02]  /*7a80*/  FFMA.FTZ R151, R17.reuse, R152, R151 ;  /* 0x0000009811977223 */ /* 0x040fe40000010097 */
[----:B------:R-:W-:Y:S02]  /*7a90*/  FADD.FTZ R154, RZ, R154 ;  /* 0x0000009aff9a7221 */ /* 0x000fe40000010000 */
[----:B------:R-:W-:Y:S02]  /*7aa0*/  FFMA.FTZ R153, R17, R150, -R153 ;  /* 0x0000009611997223 */ /* 0x000fe40000010899 */
[----:B------:R-:W-:Y:S02]  /*7ab0*/  FADD.FTZ R182, RZ, R182 ;  /* 0x000000b6ffb67221 */ /* 0x000fe40000010000 */
[----:B------:R-:W-:-:S02]  /*7ac0*/  FMUL.FTZ R181, R173, R198 ;  /* 0x000000c6adb57220 */ /* 0x000fc40000410000 */
[C---:B------:R-:W-:Y:S02]  /*7ad0*/  FMUL.FTZ R149, R71.reuse, R207 ;  /* 0x000000cf47957220 */ /* 0x040fe40000410000 */
[----:B------:R-:W-:Y:S02]  /*7ae0*/  FMUL.FTZ R155, R71, R206 ;  /* 0x000000ce479b7220 */ /* 0x000fe40000410000 */
[----:B------:R-:W-:Y:S02]  /*7af0*/  FADD.FTZ R151, R154, R151 ;  /* 0x000000979a977221 */ /* 0x000fe40000010000 */
[----:B------:R-:W-:Y:S02]  /*7b00*/  FADD.FTZ R153, R182, R153 ;  /* 0x00000099b6997221 */ /* 0x000fe40000010000 */
[----:B------:R-:W-:Y:S02]  /*7b10*/  FFMA.FTZ R181, R174, R202, -R181 ;  /* 0x000000caaeb57223 */ /* 0x000fe400000108b5 */
[----:B------:R-:W-:-:S02]  /*7b20*/  FMUL.FTZ R154, R111, R149 ;  /* 0x000000956f9a7220 */ /* 0x000fc40000410000 */
[----:B------:R-:W-:Y:S02]  /*7b30*/  FMUL.FTZ R182, R111, R155 ;  /* 0x0000009b6fb67220 */ /* 0x000fe40000410000 */
[----:B------:R-:W-:Y:S02]  /*7b40*/  FMUL.FTZ R202, R72, R209 ;  /* 0x000000d148ca7220 */ /* 0x000fe40000410000 */
[C---:B------:R-:W-:Y:S02]  /*7b50*/  FFMA.FTZ R154, R160.reuse, R155, R154 ;  /* 0x0000009ba09a7223 */ /* 0x040fe4000001009a */
[----:B------:R-:W-:Y:S02]  /*7b60*/  FFMA.FTZ R182, R160, R149, -R182 ;  /* 0x00000095a0b67223 */ /* 0x000fe400000108b6 */
[----:B------:R-:W-:Y:S02]  /*7b70*/  FMUL.FTZ R198, R72, R208 ;  /* 0x000000d048c67220 */ /* 0x000fe40000410000 */
[----:B-1----:R-:W-:-:S02]  /*7b80*/  FMUL.FTZ R191, R161, R202 ;  /* 0x000000caa1bf7220 */ /* 0x002fc40000410000 */
[----:B------:R-:W-:Y:S02]  /*7b90*/  FMUL.FTZ R225, R69, R211 ;  /* 0x000000d345e17220 */ /* 0x000fe40000410000 */
[----:B------:R-:W-:Y:S02]  /*7ba0*/  FADD.FTZ R151, R151, R154 ;  /* 0x0000009a97977221 */ /* 0x000fe40000010000 */
[----:B------:R-:W-:Y:S02]  /*7bb0*/  FADD.FTZ R153, R153, R182 ;  /* 0x000000b699997221 */ /* 0x000fe40000010000 */
[----:B------:R-:W-:Y:S02]  /*7bc0*/  FFMA.FTZ R154, R162, R198, R191 ;  /* 0x000000c6a29a7223 */ /* 0x000fe400000100bf */
[----:B------:R-:W-:Y:S02]  /*7bd0*/  FMUL.FTZ R203, R69, R210 ;  /* 0x000000d245cb7220 */ /* 0x000fe40000410000 */
[----:B------:R-:W-:-:S02]  /*7be0*/  FMUL.FTZ R182, R163, R225 ;  /* 0x000000e1a3b67220 */ /* 0x000fc40000410000 */
[----:B------:R-:W-:Y:S02]  /*7bf0*/  FMUL.FTZ R191, R161, R198 ;  /* 0x000000c6a1bf7220 */ /* 0x000fe40000410000 */
[----:B------:R-:W-:Y:S02]  /*7c00*/  FADD.FTZ R151, R151, R154 ;  /* 0x0000009a97977221 */ /* 0x000fe40000010000 */
[-C--:B------:R-:W-:Y:S02]  /*7c10*/  FFMA.FTZ R182, R164, R203.reuse, R182 ;  /* 0x000000cba4b67223 */ /* 0x080fe400000100b6 */
[----:B------:R-:W-:Y:S02]  /*7c20*/  FMUL.FTZ R224, R163, R203 ;  /* 0x000000cba3e07220 */ /* 0x000fe40000410000 */
[----:B------:R-:W-:Y:S02]  /*7c30*/  FFMA.FTZ R154, R162, R202, -R191 ;  /* 0x000000caa29a7223 */ /* 0x000fe400000108bf */
[----:B------:R-:W-:-:S02]  /*7c40*/  FADD.FTZ R151, R151, R182 ;  /* 0x000000b697977221 */ /* 0x000fc40000010000 */
[-C--:B------:R-:W-:Y:S02]  /*7c50*/  FMUL.FTZ R227, R106, R225.reuse ;  /* 0x000000e16ae37220 */ /* 0x080fe40000410000 */
[----:B------:R-:W-:Y:S02]  /*7c60*/  FFMA.FTZ R224, R164, R225, -R224 ;  /* 0x000000e1a4e07223 */ /* 0x000fe400000108e0 */
[----:B------:R-:W-:Y:S01]  /*7c70*/  FADD.FTZ R153, R153, R154 ;  /* 0x0000009a99997221 */ /* 0x000fe20000010000 */
[----:B------:R-:W-:Y:S01]  /*7c80*/  STS [R2.X4+0x864], R227 ;  /* 0x000864e302007388 */ /* 0x000fe20000004800 */
        /* <DEDUP_REMOVED lines=13> */
[----:B------:R-:W-:Y:S01]  /*7d60*/  MOV R15, UR30 ;  /* 0x0000001e000f7c02 */ /* 0x000fe20008000f00 */
[----:B------:R-:W-:Y:S02]  /*7d70*/  FADD.FTZ R136, R181, R136 ;  /* 0x00000088b5887221 */ /* 0x000fe40000010000 */
[----:B------:R-:W-:Y:S01]  /*7d80*/  FMUL.FTZ R203, R106, R203 ;  /* 0x000000cb6acb7220 */ /* 0x000fe20000410000 */
[----:B------:R-:W-:Y:S01]  /*7d90*/  LEA R15, R15, -R96, 0x1 ;  /* 0x800000600f0f7211 */ /* 0x000fe200078e08ff */
[----:B------:R-:W-:-:S02]  /*7da0*/  FMUL.FTZ R151, R101, R198 ;  /* 0x000000c665977220 */ /* 0x000fc40000410000 */
[----:B------:R-:W-:Y:S01]  /*7db0*/  FMUL.FTZ R153, R101, R202 ;  /* 0x000000ca65997220 */ /* 0x000fe20000410000 */
[----:B------:R-:W-:Y:S01]  /*7dc0*/  ISETP.GE.AND P0, PT, R15, 0x1, PT ;  /* 0x000000010f00780c */ /* 0x000fe20003f06270 */
[C---:B------:R-:W-:Y:S01]  /*7dd0*/  FMUL.FTZ R155, R100.reuse, R155 ;  /* 0x0000009b649b7220 */ /* 0x040fe20000410000 */
[----:B------:R-:W-:Y:S01]  /*7de0*/  STS [R2.X4+0x860], R203 ;  /* 0x000860cb02007388 */ /* 0x000fe20000004800 */
[----:B------:R-:W-:Y:S02]  /*7df0*/  FMUL.FTZ R149, R100, R149 ;  /* 0x0000009564957220 */ /* 0x000fe40000410000 */
[C---:B------:R-:W-:Y:S01]  /*7e00*/  FMUL.FTZ R3, R25.reuse, R152 ;  /* 0x0000009819037220 */ /* 0x040fe20000410000 */
[----:B------:R-:W-:Y:S01]  /*7e10*/  STS [R2.X4+0x858], R151 ;  /* 0x0008589702007388 */ /* 0x000fe20000004800 */
[----:B------:R-:W-:Y:S02]  /*7e20*/  FMUL.FTZ R13, R25, R150 ;  /* 0x00000096190d7220 */ /* 0x000fe40000410000 */
[C---:B------:R-:W-:Y:S01]  /*7e30*/  FMUL.FTZ R147, R24.reuse, R147 ;  /* 0x0000009318937220 */ /* 0x040fe20000410000 */
[----:B------:R-:W-:Y:S01]  /*7e40*/  STS [R2.X4+0x85c], R153 ;  /* 0x00085c9902007388 */ /* 0x000fe20000004800 */
[----:B------:R-:W-:-:S02]  /*7e50*/  FMUL.FTZ R145, R24, R145 ;  /* 0x0000009118917220 */ /* 0x000fc40000410000 */
[----:B------:R-:W-:Y:S01]  /*7e60*/  FADD.FTZ R197, R136, R197 ;  /* 0x000000c588c57221 */ /* 0x000fe20000010000 */
[----:B------:R1:W-:Y:S01]  /*7e70*/  STS [R2.X4+0x850], R155 ;  /* 0x0008509b02007388 */ /* 0x0003e20000004800 */
[----:B------:R-:W-:Y:S02]  /*7e80*/  FADD.FTZ R137, R176, R137 ;  /* 0x00000089b0897221 */ /* 0x000fe40000010000 */
[----:B------:R-:W-:Y:S01]  /*7e90*/  FMUL.FTZ R130, R231, UR40 ;  /* 0x00000028e7827c20 */ /* 0x000fe20008410000 */
[----:B------:R3:W-:Y:S01]  /*7ea0*/  STS [R2.X4+0x854], R149 ;  /* 0x0008549502007388 */ /* 0x0007e20000004800 */
[----:B------:R-:W-:Y:S02]  /*7eb0*/  FADD.FTZ R197, R197, R138 ;  /* 0x0000008ac5c57221 */ /* 0x000fe40000010000 */
[----:B------:R-:W-:Y:S01]  /*7ec0*/  FMUL.FTZ R154, R222, UR40 ;  /* 0x00000028de9a7c20 */ /* 0x000fe20008410000 */
[----:B------:R-:W-:Y:S01]  /*7ed0*/  STS [R2.X4+0x848], R3 ;  /* 0x0008480302007388 */ /* 0x000fe20000004800 */
[----:B------:R-:W-:-:S02]  /*7ee0*/  FMUL.FTZ R175, R223, UR40 ;  /* 0x00000028dfaf7c20 */ /* 0x000fc40008410000 */
        /* <DEDUP_REMOVED lines=8> */
[----:B-1----:R-:W-:-:S02]  /*7f70*/  FMUL.FTZ R155, R217, UR40 ;  /* 0x00000028d99b7c20 */ /* 0x002fc40008410000 */
[----:B------:R-:W-:Y:S02]  /*7f80*/  FMUL.FTZ R150, R214, UR40 ;  /* 0x00000028d6967c20 */ /* 0x000fe40008410000 */
[----:B------:R-:W-:Y:S02]  /*7f90*/  FMUL.FTZ R153, R215, UR40 ;  /* 0x00000028d7997c20 */ /* 0x000fe40008410000 */
[----:B------:R-:W-:Y:S02]  /*7fa0*/  FMUL.FTZ R148, R212, UR40 ;  /* 0x00000028d4947c20 */ /* 0x000fe40008410000 */
[----:B------:R-:W-:Y:S02]  /*7fb0*/  FMUL.FTZ R151, R213, UR40 ;  /* 0x00000028d5977c20 */ /* 0x000fe40008410000 */
[----:B------:R-:W-:Y:S02]  /*7fc0*/  FMUL.FTZ R146, R210, UR40 ;  /* 0x00000028d2927c20 */ /* 0x000fe40008410000 */
[----:B---3--:R-:W-:-:S02]  /*7fd0*/  FMUL.FTZ R149, R211, UR40 ;  /* 0x00000028d3957c20 */ /* 0x008fc40008410000 */
[----:B------:R-:W-:Y:S02]  /*7fe0*/  FMUL.FTZ R144, R208, UR40 ;  /* 0x00000028d0907c20 */ /* 0x000fe40008410000 */
[----:B----4-:R-:W-:Y:S02]  /*7ff0*/  FMUL.FTZ R147, R209, UR40 ;  /* 0x00000028d1937c20 */ /* 0x010fe40008410000 */
[----:B------:R-:W-:Y:S02]  /*8000*/  FMUL.FTZ R142, R206, UR40 ;  /* 0x00000028ce8e7c20 */ /* 0x000fe40008410000 */
[----:B-----5:R-:W-:Y:S02]  /*8010*/  FMUL.FTZ R145, R207, UR40 ;  /* 0x00000028cf917c20 */ /* 0x020fe40008410000 */
[----:B------:R-:W-:Y:S02]  /*8020*/  FMUL.FTZ R12, R204, UR40 ;  /* 0x00000028cc0c7c20 */ /* 0x000fe40008410000 */
[----:B------:R-:W-:-:S02]  /*8030*/  FMUL.FTZ R13, R205, UR40 ;  /* 0x00000028cd0d7c20 */ /* 0x000fc40008410000 */
[----:B------:R-:W-:Y:S02]  /*8040*/  FMUL.FTZ R2, R232, UR40 ;  /* 0x00000028e8027c20 */ /* 0x000fe40008410000 */
[----:B------:R-:W-:Y:S02]  /*8050*/  FMUL.FTZ R3, R233, UR40 ;  /* 0x00000028e9037c20 */ /* 0x000fe40008410000 */
[----:B------:R-:W-:Y:S02]  /*8060*/  FADD.FTZ R196, R137, R196 ;  /* 0x000000c489c47221 */ /* 0x000fe40000010000 */
[----:B------:R-:W-:Y:S02]  /*8070*/  FFMA.FTZ R195, R28, R241, R195 ;  /* 0x000000f11cc37223 */ /* 0x000fe400000100c3 */
[----:B------:R-:W-:Y:S02]  /*8080*/  FFMA.FTZ R130, R235, UR41, -R130 ;  /* 0x00000029eb827c23 */ /* 0x000fe40008010882 */
[----:B------:R-:W-:-:S02]  /*8090*/  FADD.FTZ R197, R197, R190 ;  /* 0x000000bec5c57221 */ /* 0x000fc40000010000 */
        /* <DEDUP_REMOVED lines=54> */
.L_x_10329:
[----:B------:R-:W-:Y:S05]  /*8400*/  BSYNC B0 ;  /* 0x0000000000007941 */ /* 0x000fea0003800000 */
.L_x_10328:
[----:B------:R-:W-:Y:S01]  /*8410*/  ULDC.64 UR30, c[0x0][0x298] ;  /* 0x0000a600001e7ab9 */ /* 0x000fe20000000a00 */
[----:B------:R-:W-:Y:S01]  /*8420*/  FADD.FTZ R196, R196, R139 ;  /* 0x0000008bc4c47221 */ /* 0x000fe20000010000 */
[----:B------:R-:W-:Y:S01]  /*8430*/  USHF.R.U32.HI UR35, URZ, 0x1, UR31 ;  /* 0x000000013f237899 */ /* 0x000fe2000801161f */
[----:B------:R-:W-:Y:S01]  /*8440*/  FADD.FTZ R139, R197, R140 ;  /* 0x0000008cc58b7221 */ /* 0x000fe20000010000 */
[----:B------:R-:W-:Y:S01]  /*8450*/  USHF.R.U64 UR34, UR30, 0x1, UR31 ;  /* 0x000000011e227899 */ /* 0x000fe2000800121f */
[C---:B-1----:R-:W-:Y:S01]  /*8460*/  FMUL.FTZ R12, R0.reuse, R201 ;  /* 0x000000c9000c7220 */ /* 0x042fe20000410000 */
[----:B------:R-:W-:Y:S01]  /*8470*/  UIMAD UR35, UR35, UR37, URZ ;  /* 0x00000025232372a4 */ /* 0x000fe2000f8e023f */
[----:B------:R-:W-:Y:S01]  /*8480*/  FMUL.FTZ R200, R0, R200 ;  /* 0x000000c800c87220 */ /* 0x000fe20000410000 */
[----:B------:R-:W-:Y:S01]  /*8490*/  UIMAD.WIDE.U32 UR30, UR34, UR37, URZ ;  /* 0x00000025221e72a5 */ /* 0x000fe2000f8e003f */
[----:B------:R-:W-:Y:S01]  /*84a0*/  IADD3 R197, R96, 0x40, RZ ;  /* 0x0000004060c57810 */ /* 0x000fe20007ffe0ff */
[----:B------:R-:W-:Y:S01]  /*84b0*/  UIMAD UR39, UR36, UR34, UR35 ;  /* 0x00000022242772a4 */ /* 0x000fe2000f8e0223 */
[----:B------:R-:W-:Y:S01]  /*84c0*/  BSSY B0, `(.L_x_10330) ;  /* 0x0000027000007945 */ /* 0x000fe20003800000 */
[----:B------:R-:W-:Y:S01]  /*84d0*/  ULDC UR40, c[0x0][0x174] ;  /* 0x00005d0000287ab9 */ /* 0x000fe20000000800 */
[----:B------:R-:W-:Y:S01]  /*84e0*/  FADD.FTZ R195, R195, R12 ;  /* 0x0000000cc3c37221 */ /* 0x000fe20000010000 */
[----:B------:R-:W-:Y:S01]  /*84f0*/  ULDC.64 UR34, c[0x0][0x2a0] ;  /* 0x0000a80000227ab9 */ /* 0x000fe20000000a00 */
[----:B------:R-:W-:Y:S01]  /*8500*/  FADD.FTZ R189, R189, -R200 ;  /* 0x800000c8bdbd7221 */ /* 0x000fe20000010000 */
[----:B------:R-:W-:Y:S01]  /*8510*/  UIADD3 UR31, UR39, UR31, URZ ;  /* 0x0000001f271f7290 */ /* 0x000fe2000fffe03f */
[----:B------:R-:W-:Y:S01]  /*8520*/  FADD.FTZ R141, R196, R141 ;  /* 0x0000008dc48d7221 */ /* 0x000fe20000010000 */
        /* <DEDUP_REMOVED lines=14> */
[C---:B------:R-:W-:Y:S01]  /*8610*/  LEA R2, P0, R96.reuse, UR34, 0x2 ;  /* 0x0000002260027c11 */ /* 0x040fe2000f8010ff */
[----:B------:R-:W-:Y:S02]  /*8620*/  USHF.L.U32 UR34, UR8, 0x2, URZ ;  /* 0x0000000208227899 */ /* 0x000fe4000800063f */
        /* <DEDUP_REMOVED lines=16> */
.L_x_10331:
[----:B------:R-:W-:Y:S05]  /*8730*/  BSYNC B0 ;  /* 0x0000000000007941 */ /* 0x000fea0003800000 */
.L_x_10330:
[----:B------:R-:W3:Y:S01]  /*8740*/  LDS R197, [R197.X4+0x940] ;  /* 0x00094000c5c57984 */ /* 0x000ee20000004800 */
[----:B------:R-:W-:Y:S01]  /*8750*/  BSSY B0, `(.L_x_10332) ;  /* 0x0000004000007945 */ /* 0x000fe20003800000 */
[----:B------:R-:W-:Y:S01]  /*8760*/  LEA.HI.SX32 R201, R201, R96, 0x1b ;  /* 0x00000060c9c97211 */ /* 0x000fe200078fdaff */
[----:B------:R-:W-:Y:S05]  /*8770*/  @!P1 BRA `(.L_x_10333) ;  /* 0x0000001000009947 */ /* 0x000fea0003800000 */
[----:B---3--:R3:W-:Y:S02]  /*8780*/  RED.E.ADD.F32.FTZ.RN.STRONG.GPU [R2.64+-0xf00], R197 ;  /* 0xfff100c50200798e */ /* 0x0087e4000c10e7a0 */
.L_x_10333:
[----:B------:R-:W-:Y:S05]  /*8790*/  BSYNC B0 ;  /* 0x0000000000007941 */ /* 0x000fea0003800000 */
.L_x_10332:
[----:B------:R-:W4:Y:S01]  /*87a0*/  LDS R201, [R201.X4+0x9c0] ;  /* 0x0009c000c9c97984 */ /* 0x000f220000004800 */
[----:B------:R-:W-:Y:S01]  /*87b0*/  BSSY B0, `(.L_x_10334) ;  /* 0x0000005000007945 */ /* 0x000fe20003800000 */
[C---:B-1----:R-:W-:Y:S02]  /*87c0*/  IADD3 R13, R96.reuse, 0x80, RZ ;  /* 0x00000080600d7810 */ /* 0x042fe40007ffe0ff */
[----:B---3--:R-:W-:Y:S01]  /*87d0*/  IADD3 R197, R96, 0xa0, RZ ;  /* 0x000000a060c57810 */ /* 0x008fe20007ffe0ff */
[----:B------:R-:W-:Y:S05]  /*87e0*/  @!P2 BRA `(.L_x_10335) ;  /* 0x000000100000a947 */ /* 0x000fea0003800000 */
[----:B----4-:R1:W-:Y:S02]  /*87f0*/  RED.E.ADD.F32.FTZ.RN.STRONG.GPU [R2.64+-0xe80], R201 ;  /* 0xfff180c90200798e */ /* 0x0103e4000c10e7a0 */
.L_x_10335:
[----:B------:R-:W-:Y:S05]  /*8800*/  BSYNC B0 ;  /* 0x0000000000007941 */ /* 0x000fea0003800000 */
.L_x_10334:
        /* <DEDUP_REMOVED lines=14> */
.L_x_10337:
[----:B------:R-:W-:Y:S05]  /*88f0*/  BSYNC B0 ;  /* 0x0000000000007941 */ /* 0x000fea0003800000 */
.L_x_10336:
[----:B------:R-:W3:Y:S01]  /*8900*/  LDS R197, [R197.X4+0xac0] ;  /* 0x000ac000c5c57984 */ /* 0x000ee20000004800 */
[----:B------:R-:W-:Y:S01]  /*8910*/  BSSY B0, `(.L_x_10338) ;  /* 0x0000005000007945 */ /* 0x000fe20003800000 */
[----:B-1----:R-:W-:Y:S02]  /*8920*/  IADD3 R13, R96, 0xe0, RZ ;  /* 0x000000e0600d7810 */ /* 0x002fe40007ffe0ff */
[----:B------:R-:W-:Y:S01]  /*8930*/  LEA.HI.SX32 R201, R201, R96, 0x1b ;  /* 0x00000060c9c97211 */ /* 0x000fe200078fdaff */
[----:B------:R-:W-:Y:S05]  /*8940*/  @!P0 BRA `(.L_x_10339) ;  /* 0x0000001000008947 */ /* 0x000fea0003800000 */
[----:B---3--:R1:W-:Y:S02]  /*8950*/  RED.E.ADD.F32.FTZ.RN.STRONG.GPU [R2.64+-0xd80], R197 ;  /* 0xfff280c50200798e */ /* 0x0083e4000c10e7a0 */
.L_x_10339:
[----:B------:R-:W-:Y:S05]  /*8960*/  BSYNC B0 ;  /* 0x0000000000007941 */ /* 0x000fea0003800000 */
.L_x_10338:
[----:B------:R-:W4:Y:S01]  /*8970*/  LDS R201, [R201.X4+0xb40] ;  /* 0x000b4000c9c97984 */ /* 0x000f220000004800 */
[----:B------:R-:W-:Y:S01]  /*8980*/  BSSY B0, `(.L_x_10340) ;  /* 0x0000005000007945 */ /* 0x000fe20003800000 */
[----:B-1-3--:R-:W-:-:S02]  /*8990*/  IADD3 R197, R96, 0x100, RZ ;  /* 0x0000010060c57810 */ /* 0x00afc40007ffe0ff */
[----:B------:R-:W-:Y:S01]  /*89a0*/  LEA.HI.SX32 R13, R13, R96, 0x1b ;  /* 0x000000600d0d7211 */ /* 0x000fe200078fdaff */
[----:B------:R-:W-:Y:S05]  /*89b0*/  @!P1 BRA `(.L_x_10341) ;  /* 0x0000001000009947 */ /* 0x000fea0003800000 */
[----:B----4-:R1:W-:Y:S02]  /*89c0*/  RED.E.ADD.F32.FTZ.RN.STRONG.GPU [R2.64+-0xd00], R201 ;  /* 0xfff300c90200798e */ /* 0x0103e4000c10e7a0 */
.L_x_10341:
[----:B------:R-:W-:Y:S05]  /*89d0*/  BSYNC B0 ;  /* 0x0000000000007941 */ /* 0x000fea0003800000 */
.L_x_10340:
[----:B------:R-:W3:Y:S01]  /*89e0*/  LDS R13, [R13.X4+0xbc0] ;  /* 0x000bc0000d0d7984 */ /* 0x000ee20000004800 */
[----:B------:R-:W-:Y:S01]  /*89f0*/  BSSY B0, `(.L_x_10342) ;  /* 0x0000005000007945 */ /* 0x000fe20003800000 */
[----:B-1--4-:R-:W-:Y:S02]  /*8a00*/  IADD3 R201, R96, 0x120, RZ ;  /* 0x0000012060c97810 */ /* 0x012fe40007ffe0ff */
[----:B------:R-:W-:Y:S01]  /*8a10*/  LEA.HI.SX32 R197, R197, R96, 0x1b ;  /* 0x00000060c5c57211 */ /* 0x000fe200078fdaff */
[----:B------:R-:W-:Y:S05]  /*8a20*/  @!P2 BRA `(.L_x_10343) ;  /* 0x000000100000a947 */ /* 0x000fea0003800000 */
[----:B---3--:R1:W-:Y:S02]  /*8a30*/  RED.E.ADD.F32.FTZ.RN.STRONG.GPU [R2.64+-0xc80], R13 ;  /* 0xfff3800d0200798e */ /* 0x0083e4000c10e7a0 */
.L_x_10343:
[----:B------:R-:W-:Y:S05]  /*8a40*/  BSYNC B0 ;  /* 0x0000000000007941 */ /* 0x000fea0003800000 */
.L_x_10342:
[----:B------:R-:W4:Y:S01]  /*8a50*/  LDS R197, [R197.X4+0xc40] ;  /* 0x000c4000c5c57984 */ /* 0x000f220000004800 */
[----:B------:R-:W-:Y:S01]  /*8a60*/  BSSY B0, `(.L_x_10344) ;  /* 0x0000005000007945 */ /* 0x000fe20003800000 */
[----:B-1-3--:R-:W-:Y:S02]  /*8a70*/  IADD3 R13, R96, 0x140, RZ ;  /* 0x00000140600d7810 */ /* 0x00afe40007ffe0ff */
[----:B------:R-:W-:Y:S01]  /*8a80*/  LEA.HI.SX32 R201, R201, R96, 0x1b ;  /* 0x00000060c9c97211 */ /* 0x000fe200078fdaff */
[----:B------:R-:W-:Y:S05]  /*8a90*/  @!P3 BRA `(.L_x_10345) ;  /* 0x000000100000b947 */ /* 0x000fea0003800000 */
[----:B----4-:R1:W-:Y:S02]  /*8aa0*/  RED.E.ADD.F32.FTZ.RN.STRONG.GPU [R2.64+-0xc00], R197 ;  /* 0xfff400c50200798e */ /* 0x0103e4000c10e7a0 */
.L_x_10345:
[----:B------:R-:W-:Y:S05]  /*8ab0*/  BSYNC B0 ;  /* 0x0000000000007941 */ /* 0x000fea0003800000 */
.L_x_10344:
[----:B------:R-:W3:Y:S01]  /*8ac0*/  LDS R201, [R201.X4+0xcc0] ;  /* 0x000cc000c9c97984 */ /* 0x000ee20000004800 */
[----:B------:R-:W-:Y:S01]  /*8ad0*/  BSSY B0, `(.L_x_10346) ;  /* 0x0000004000007945 */ /* 0x000fe20003800000 */
[----:B------:R-:W-:Y:S01]  /*8ae0*/  LEA.HI.SX32 R13, R13, R96, 0x1b ;  /* 0x000000600d0d7211 */ /* 0x000fe200078fdaff */
[----:B------:R-:W-:Y:S05]  /*8af0*/  @!P4 BRA `(.L_x_10347) ;  /* 0x000000100000c947 */ /* 0x000fea0003800000 */
[----:B---3--:R3:W-:Y:S02]  /*8b00*/  RED.E.ADD.F32.FTZ.RN.STRONG.GPU [R2.64+-0xb80], R201 ;  /* 0xfff480c90200798e */ /* 0x0087e4000c10e7a0 */
.L_x_10347:
[----:B------:R-:W-:Y:S05]  /*8b10*/  BSYNC B0 ;  /* 0x0000000000007941 */ /* 0x000fea0003800000 */
.L_x_10346:
[----:B------:R-:W1:Y:S01]  /*8b20*/  LDS R13, [R13.X4+0xd40] ;  /* 0x000d40000d0d7984 */ /* 0x000e620000004800 */
[----:B------:R-:W-:Y:S01]  /*8b30*/  BSSY B0, `(.L_x_10348) ;  /* 0x0000005000007945 */ /* 0x000fe20003800000 */
[----:B-1--4-:R-:W-:-:S02]  /*8b40*/  IADD3 R197, R96, 0x160, RZ ;  /* 0x0000016060c57810 */ /* 0x012fc40007ffe0ff */
[----:B---3--:R-:W-:Y:S01]  /*8b50*/  IADD3 R201, R96, 0x180, RZ ;  /* 0x0000018060c97810 */ /* 0x008fe20007ffe0ff */
[----:B------:R-:W-:Y:S05]  /*8b60*/  @!P5 BRA `(.L_x_10349) ;  /* 0x000000100000d947 */ /* 0x000fea0003800000 */
[----:B------:R1:W-:Y:S02]  /*8b70*/  RED.E.ADD.F32.FTZ.RN.STRONG.GPU [R2.64+-0xb00], R13 ;  /* 0xfff5000d0200798e */ /* 0x0003e4000c10e7a0 */
.L_x_10349:
[----:B------:R-:W-:Y:S05]  /*8b80*/  BSYNC B0 ;  /* 0x0000000000007941 */ /* 0x000fea0003800000 */
.L_x_10348:
        /* <DEDUP_REMOVED lines=14> */
.L_x_10351:
[----:B------:R-:W-:Y:S05]  /*8c70*/  BSYNC B0 ;  /* 0x0000000000007941 */ /* 0x000fea0003800000 */
.L_x_10350:
[----:B------:R-:W3:Y:S01]  /*8c80*/  LDS R201, [R201.X4+0xe40] ;  /* 0x000e4000c9c97984 */ /* 0x000ee20000004800 */
[----:B------:R-:W-:Y:S01]  /*8c90*/  BSSY B0, `(.L_x_10352) ;  /* 0x0000005000007945 */ /* 0x000fe20003800000 */
[----:B-1----:R-:W-:-:S02]  /*8ca0*/  IADD3 R197, R96, 0x1c0, RZ ;  /* 0x000001c060c57810 */ /* 0x002fc40007ffe0ff */
[----:B------:R-:W-:Y:S01]  /*8cb0*/  LEA.HI.SX32 R13, R13, R96, 0x1b ;  /* 0x000000600d0d7211 */ /* 0x000fe200078fdaff */
[----:B------:R-:W-:Y:S05]  /*8cc0*/  @!P0 BRA `(.L_x_10353) ;  /* 0x0000001000008947 */ /* 0x000fea0003800000 */
[----:B---3--:R1:W-:Y:S02]  /*8cd0*/  RED.E.ADD.F32.FTZ.RN.STRONG.GPU [R2.64+-0xa00], R201 ;  /* 0xfff600c90200798e */ /* 0x0083e4000c10e7a0 */
.L_x_10353:
[----:B------:R-:W-:Y:S05]  /*8ce0*/  BSYNC B0 ;  /* 0x0000000000007941 */ /* 0x000fea0003800000 */
.L_x_10352:
[----:B------:R-:W4:Y:S01]  /*8cf0*/  LDS R13, [R13.X4+0xec0] ;  /* 0x000ec0000d0d7984 */ /* 0x000f220000004800 */
[----:B------:R-:W-:Y:S01]  /*8d00*/  BSSY B0, `(.L_x_10354) ;  /* 0x0000005000007945 */ /* 0x000fe20003800000 */
[----:B-1-3--:R-:W-:Y:S02]  /*8d10*/  IADD3 R201, R96, 0x1e0, RZ ;  /* 0x000001e060c97810 */ /* 0x00afe40007ffe0ff */
[----:B------:R-:W-:Y:S01]  /*8d20*/  LEA.HI.SX32 R197, R197, R96, 0x1b ;  /* 0x00000060c5c57211 */ /* 0x000fe200078fdaff */
[----:B------:R-:W-:Y:S05]  /*8d30*/  @!P1 BRA `(.L_x_10355) ;  /* 0x0000001000009947 */ /* 0x000fea0003800000 */
[----:B----4-:R1:W-:Y:S02]  /*8d40*/  RED.E.ADD.F32.FTZ.RN.STRONG.GPU [R2.64+-0x980], R13 ;  /* 0xfff6800d0200798e */ /* 0x0103e4000c10e7a0 */
.L_x_10355:
[----:B------:R-:W-:Y:S05]  /*8d50*/  BSYNC B0 ;  /* 0x0000000000007941 */ /* 0x000fea0003800000 */
.L_x_10354:
[----:B------:R-:W3:Y:S01]  /*8d60*/  LDS R197, [R197.X4+0xf40] ;  /* 0x000f4000c5c57984 */ /* 0x000ee20000004800 */
[----:B------:R-:W-:Y:S01]  /*8d70*/  BSSY B0, `(.L_x_10356) ;  /* 0x0000004000007945 */ /* 0x000fe20003800000 */
[----:B------:R-:W-:Y:S01]  /*8d80*/  LEA.HI.SX32 R201, R201, R96, 0x1b ;  /* 0x00000060c9c97211 */ /* 0x000fe200078fdaff */
[----:B------:R-:W-:Y:S05]  /*8d90*/  @!P2 BRA `(.L_x_10357) ;  /* 0x000000100000a947 */ /* 0x000fea0003800000 */
[----:B---3--:R3:W-:Y:S02]  /*8da0*/  RED.E.ADD.F32.FTZ.RN.STRONG.GPU [R2.64+-0x900], R197 ;  /* 0xfff700c50200798e */ /* 0x0087e4000c10e7a0 */
.L_x_10357:
[----:B------:R-:W-:Y:S05]  /*8db0*/  BSYNC B0 ;  /* 0x0000000000007941 */ /* 0x000fea0003800000 */
.L_x_10356:
[----:B------:R-:W1:Y:S01]  /*8dc0*/  LDS R201, [R201.X4+0xfc0] ;  /* 0x000fc000c9c97984 */ /* 0x000e620000004800 */
[----:B------:R-:W-:Y:S01]  /*8dd0*/  BSSY B0, `(.L_x_10358) ;  /* 0x0000005000007945 */ /* 0x000fe20003800000 */
[----:B-1--4-:R-:W-:-:S02]  /*8de0*/  IADD3 R13, R96, 0x220, RZ ;  /* 0x00000220600d7810 */ /* 0x012fc40007ffe0ff */
[----:B------:R-:W-:Y:S01]  /*8df0*/  LEA.HI.SX32 R129, R129, R96, 0x1b ;  /* 0x0000006081817211 */ /* 0x000fe200078fdaff */
[----:B------:R-:W-:Y:S05]  /*8e00*/  @!P3 BRA `(.L_x_10359) ;  /* 0x000000100000b947 */ /* 0x000fea0003800000 */
[----:B------:R1:W-:Y:S02]  /*8e10*/  RED.E.ADD.F32.FTZ.RN.STRONG.GPU [R2.64+-0x880], R201 ;  /* 0xfff780c90200798e */ /* 0x0003e4000c10e7a0 */
.L_x_10359:
[----:B------:R-:W-:Y:S05]  /*8e20*/  BSYNC B0 ;  /* 0x0000000000007941 */ /* 0x000fea0003800000 */
.L_x_10358:
[----:B------:R-:W4:Y:S01]  /*8e30*/  LDS R129, [R129.X4+0x1040] ;  /* 0x0010400081817984 */ /* 0x000f220000004800 */
[----:B------:R-:W-:Y:S01]  /*8e40*/  BSSY B0, `(.L_x_10360) ;  /* 0x0000004000007945 */ /* 0x000fe20003800000 */
[----:B------:R-:W-:Y:S01]  /*8e50*/  LEA.HI.SX32 R13, R13, R96, 0x1b ;  /* 0x000000600d0d7211 */ /* 0x000fe200078fdaff */
[----:B------:R-:W-:Y:S05]  /*8e60*/  @!P4 BRA `(.L_x_10361) ;  /* 0x000000100000c947 */ /* 0x000fea0003800000 */
[----:B----4-:R4:W-:Y:S02]  /*8e70*/  RED.E.ADD.F32.FTZ.RN.STRONG.GPU [R2.64+-0x800], R129 ;  /* 0xfff800810200798e */ /* 0x0109e4000c10e7a0 */
.L_x_10361:
[----:B------:R-:W-:Y:S05]  /*8e80*/  BSYNC B0 ;  /* 0x0000000000007941 */ /* 0x000fea0003800000 */
.L_x_10360:
[----:B------:R-:W1:Y:S01]  /*8e90*/  LDS R13, [R13.X4+0x10c0] ;  /* 0x0010c0000d0d7984 */ /* 0x000e620000004800 */
[----:B------:R-:W-:Y:S01]  /*8ea0*/  BSSY B0, `(.L_x_10362) ;  /* 0x0000005000007945 */ /* 0x000fe20003800000 */
[C---:B----4-:R-:W-:Y:S02]  /*8eb0*/  IADD3 R129, R96.reuse, 0x240, RZ ;  /* 0x0000024060817810 */ /* 0x050fe40007ffe0ff */
[----:B---3--:R-:W-:Y:S01]  /*8ec0*/  IADD3 R197, R96, 0x260, RZ ;  /* 0x0000026060c57810 */ /* 0x008fe20007ffe0ff */
[----:B------:R-:W-:Y:S05]  /*8ed0*/  @!P5 BRA `(.L_x_10363) ;  /* 0x000000100000d947 */ /* 0x000fea0003800000 */
[----:B-1----:R1:W-:Y:S02]  /*8ee0*/  RED.E.ADD.F32.FTZ.RN.STRONG.GPU [R2.64+-0x780], R13 ;  /* 0xfff8800d0200798e */ /* 0x0023e4000c10e7a0 */
.L_x_10363:
[----:B------:R-:W-:Y:S05]  /*8ef0*/  BSYNC B0 ;  /* 0x0000000000007941 */ /* 0x000fea0003800000 */
.L_x_10362:
        /* <DEDUP_REMOVED lines=14> */
.L_x_10365:
[----:B------:R-:W-:Y:S05]  /*8fe0*/  BSYNC B0 ;  /* 0x0000000000007941 */ /* 0x000fea0003800000 */
.L_x_10364:
[----:B------:R-:W3:Y:S01]  /*8ff0*/  LDS R197, [R197.X4+0x11c0] ;  /* 0x0011c000c5c57984 */ /* 0x000ee20000004800 */
[----:B------:R-:W-:Y:S01]  /*9000*/  BSSY B0, `(.L_x_10366) ;  /* 0x0000005000007945 */ /* 0x000fe20003800000 */
[----:B-1----:R-:W-:Y:S02]  /*9010*/  IADD3 R129, R96, 0x2a0, RZ ;  /* 0x000002a060817810 */ /* 0x002fe40007ffe0ff */
[----:B------:R-:W-:Y:S01]  /*9020*/  LEA.HI.SX32 R13, R13, R96, 0x1b ;  /* 0x000000600d0d7211 */ /* 0x000fe200078fdaff */
[----:B------:R-:W-:Y:S05]  /*9030*/  @!P0 BRA `(.L_x_10367) ;  /* 0x0000001000008947 */ /* 0x000fea0003800000 */
[----:B---3--:R1:W-:Y:S02]  /*9040*/  RED.E.ADD.F32.FTZ.RN.STRONG.GPU [R2.64+-0x680], R197 ;  /* 0xfff980c50200798e */ /* 0x0083e4000c10e7a0 */
.L_x_10367:
[----:B------:R-:W-:Y:S05]  /*9050*/  BSYNC B0 ;  /* 0x0000000000007941 */ /* 0x000fea0003800000 */
.L_x_10366:
[----:B------:R-:W4:Y:S01]  /*9060*/  LDS R13, [R13.X4+0x1240] ;  /* 0x001240000d0d7984 */ /* 0x000f220000004800 */
[----:B------:R-:W-:Y:S01]  /*9070*/  BSSY B0, `(.L_x_10368) ;  /* 0x0000005000007945 */ /* 0x000fe20003800000 */
[----:B-1-3--:R-:W-:-:S02]  /*9080*/  IADD3 R197, R96, 0x2c0, RZ ;  /* 0x000002c060c57810 */ /* 0x00afc40007ffe0ff */
[----:B------:R-:W-:Y:S01]  /*9090*/  LEA.HI.SX32 R129, R129, R96, 0x1b ;  /* 0x0000006081817211 */ /* 0x000fe200078fdaff */
[----:B------:R-:W-:Y:S05]  /*90a0*/  @!P1 BRA `(.L_x_10369) ;  /* 0x0000001000009947 */ /* 0x000fea0003800000 */
[----:B----4-:R1:W-:Y:S02]  /*90b0*/  RED.E.ADD.F32.FTZ.RN.STRONG.GPU [R2.64+-0x600], R13 ;  /* 0xfffa000d0200798e */ /* 0x0103e4000c10e7a0 */
.L_x_10369:
[----:B------:R-:W-:Y:S05]  /*90c0*/  BSYNC B0 ;  /* 0x0000000000007941 */ /* 0x000fea0003800000 */
.L_x_10368:
[----:B------:R-:W3:Y:S01]  /*90d0*/  LDS R129, [R129.X4+0x12c0] ;  /* 0x0012c00081817984 */ /* 0x000ee20000004800 */
[----:B------:R-:W-:Y:S01]  /*90e0*/  BSSY B0, `(.L_x_10370) ;  /* 0x0000005000007945 */ /* 0x000fe20003800000 */
[----:B-1--4-:R-:W-:Y:S02]  /*90f0*/  IADD3 R13, R96, 0x2e0, RZ ;  /* 0x000002e0600d7810 */ /* 0x012fe40007ffe0ff */
[----:B------:R-:W-:Y:S01]  /*9100*/  LEA.HI.SX32 R197, R197, R96, 0x1b ;  /* 0x00000060c5c57211 */ /* 0x000fe200078fdaff */
[----:B------:R-:W-:Y:S05]  /*9110*/  @!P2 BRA `(.L_x_10371) ;  /* 0x000000100000a947 */ /* 0x000fea0003800000 */
[----:B---3--:R1:W-:Y:S02]  /*9120*/  RED.E.ADD.F32.FTZ.RN.STRONG.GPU [R2.64+-0x580], R129 ;  /* 0xfffa80810200798e */ /* 0x0083e4000c10e7a0 */
.L_x_10371:
[----:B------:R-:W-:Y:S05]  /*9130*/  BSYNC B0 ;  /* 0x0000000000007941 */ /* 0x000fea0003800000 */
.L_x_10370:
[----:B------:R-:W4:Y:S01]  /*9140*/  LDS R197, [R197.X4+0x1340] ;  /* 0x00134000c5c57984 */ /* 0x000f220000004800 */
[----:B------:R-:W-:Y:S01]  /*9150*/  BSSY B0, `(.L_x_10372) ;  /* 0x0000005000007945 */ /* 0x000fe20003800000 */
[----:B-1-3--:R-:W-:Y:S02]  /*9160*/  IADD3 R129, R96, 0x300, RZ ;  /* 0x0000030060817810 */ /* 0x00afe40007ffe0ff */
[----:B------:R-:W-:Y:S01]  /*9170*/  LEA.HI.SX32 R13, R13, R96, 0x1b ;  /* 0x000000600d0d7211 */ /* 0x000fe200078fdaff */
[----:B------:R-:W-:Y:S05]  /*9180*/  @!P3 BRA `(.L_x_10373) ;  /* 0x000000100000b947 */ /* 0x000fea0003800000 */
[----:B----4-:R1:W-:Y:S02]  /*9190*/  RED.E.ADD.F32.FTZ.RN.STRONG.GPU [R2.64+-0x500], R197 ;  /* 0xfffb00c50200798e */ /* 0x0103e4000c10e7a0 */
.L_x_10373:
[----:B------:R-:W-:Y:S05]  /*91a0*/  BSYNC B0 ;  /* 0x0000000000007941 */ /* 0x000fea0003800000 */
.L_x_10372:
[----:B------:R-:W3:Y:S01]  /*91b0*/  LDS R13, [R13.X4+0x13c0] ;  /* 0x0013c0000d0d7984 */ /* 0x000ee20000004800 */
[----:B------:R-:W-:Y:S01]  /*91c0*/  BSSY B0, `(.L_x_10374) ;  /* 0x0000004000007945 */ /* 0x000fe20003800000 */
[----:B------:R-:W-:Y:S01]  /*91d0*/  LEA.HI.SX32 R129, R129, R96, 0x1b ;  /* 0x0000006081817211 */ /* 0x000fe200078fdaff */
[----:B------:R-:W-:Y:S05]  /*91e0*/  @!P4 BRA `(.L_x_10375) ;  /* 0x000000100000c947 */ /* 0x000fea0003800000 */
[----:B---3--:R3:W-:Y:S02]  /*91f0*/  RED.E.ADD.F32.FTZ.RN.STRONG.GPU [R2.64+-0x480], R13 ;  /* 0xfffb800d0200798e */ /* 0x0087e4000c10e7a0 */
.L_x_10375:
[----:B------:R-:W-:Y:S05]  /*9200*/  BSYNC B0 ;  /* 0x0000000000007941 */ /* 0x000fea0003800000 */
.L_x_10374:
[----:B------:R-:W1:Y:S01]  /*9210*/  LDS R129, [R129.X4+0x1440] ;  /* 0x0014400081817984 */ /* 0x000e620000004800 */
[----:B------:R-:W-:Y:S01]  /*9220*/  BSSY B0, `(.L_x_10376) ;  /* 0x0000005000007945 */ /* 0x000fe20003800000 */
[----:B---3--:R-:W-:-:S02]  /*9230*/  IADD3 R13, R96, 0x320, RZ ;  /* 0x00000320600d7810 */ /* 0x008fc40007ffe0ff */
[----:B-1--4-:R-:W-:Y:S01]  /*9240*/  IADD3 R197, R96, 0x340, RZ ;  /* 0x0000034060c57810 */ /* 0x012fe20007ffe0ff */
[----:B------:R-:W-:Y:S05]  /*9250*/  @!P5 BRA `(.L_x_10377) ;  /* 0x000000100000d947 */ /* 0x000fea0003800000 */
[----:B------:R1:W-:Y:S02]  /*9260*/  RED.E.ADD.F32.FTZ.RN.STRONG.GPU [R2.64+-0x400], R129 ;  /* 0xfffc00810200798e */ /* 0x0003e4000c10e7a0 */
.L_x_10377:
[----:B------:R-:W-:Y:S05]  /*9270*/  BSYNC B0 ;  /* 0x0000000000007941 */ /* 0x000fea0003800000 */
.L_x_10376:
        /* <DEDUP_REMOVED lines=14> */
.L_x_10379:
[----:B------:R-:W-:Y:S05]  /*9360*/  BSYNC B0 ;  /* 0x0000000000007941 */ /* 0x000fea0003800000 */
.L_x_10378:
[----:B------:R-:W3:Y:S01]  /*9370*/  LDS R197, [R197.X4+0x1540] ;  /* 0x00154000c5c57984 */ /* 0x000ee20000004800 */
[----:B------:R-:W-:Y:S01]  /*9380*/  BSSY B0, `(.L_x_10380) ;  /* 0x0000005000007945 */ /* 0x000fe20003800000 */
[----:B-1----:R-:W-:-:S02]  /*9390*/  IADD3 R13, R96, 0x380, RZ ;  /* 0x00000380600d7810 */ /* 0x002fc40007ffe0ff */
[----:B------:R-:W-:Y:S01]  /*93a0*/  LEA.HI.SX32 R129, R129, R96, 0x1b ;  /* 0x0000006081817211 */ /* 0x000fe200078fdaff */
[----:B------:R-:W-:Y:S05]  /*93b0*/  @!P0 BRA `(.L_x_10381) ;  /* 0x0000001000008947 */ /* 0x000fea0003800000 */
[----:B---3--:R1:W-:Y:S02]  /*93c0*/  RED.E.ADD.F32.FTZ.RN.STRONG.GPU [R2.64+-0x300], R197 ;  /* 0xfffd00c50200798e */ /* 0x0083e4000c10e7a0 */
.L_x_10381:
[----:B------:R-:W-:Y:S05]  /*93d0*/  BSYNC B0 ;  /* 0x0000000000007941 */ /* 0x000fea0003800000 */
.L_x_10380:
[----:B------:R-:W4:Y:S01]  /*93e0*/  LDS R129, [R129.X4+0x15c0] ;  /* 0x0015c00081817984 */ /* 0x000f220000004800 */
[----:B------:R-:W-:Y:S01]  /*93f0*/  BSSY B0, `(.L_x_10382) ;  /* 0x0000005000007945 */ /* 0x000fe20003800000 */
[----:B------:R-:W-:Y:S02]  /*9400*/  IADD3 R15, R96, 0x3a0, RZ ;  /* 0x000003a0600f7810 */ /* 0x000fe40007ffe0ff */
[----:B------:R-:W-:Y:S01]  /*9410*/  LEA.HI.SX32 R13, R13, R96, 0x1b ;  /* 0x000000600d0d7211 */ /* 0x000fe200078fdaff */
[----:B------:R-:W-:Y:S05]  /*9420*/  @!P1 BRA `(.L_x_10383) ;  /* 0x0000001000009947 */ /* 0x000fea0003800000 */
[----:B----4-:R4:W-:Y:S02]  /*9430*/  RED.E.ADD.F32.FTZ.RN.STRONG.GPU [R2.64+-0x280], R129 ;  /* 0xfffd80810200798e */ /* 0x0109e4000c10e7a0 */
.L_x_10383:
[----:B------:R-:W-:Y:S05]  /*9440*/  BSYNC B0 ;  /* 0x0000000000007941 */ /* 0x000fea0003800000 */
.L_x_10382:
[----:B------:R-:W1:Y:S01]  /*9450*/  LDS R13, [R13.X4+0x1640] ;  /* 0x001640000d0d7984 */ /* 0x000e620000004800 */
[----:B------:R-:W-:Y:S01]  /*9460*/  BSSY B0, `(.L_x_10384) ;  /* 0x0000005000007945 */ /* 0x000fe20003800000 */
[----:B----4-:R-:W-:Y:S02]  /*9470*/  IADD3 R129, R96, 0x3c0, RZ ;  /* 0x000003c060817810 */ /* 0x010fe40007ffe0ff */
[----:B------:R-:W-:Y:S01]  /*9480*/  LEA.HI.SX32 R15, R15, R96, 0x1b ;  /* 0x000000600f0f7211 */ /* 0x000fe200078fdaff */
[----:B------:R-:W-:Y:S05]  /*9490*/  @!P2 BRA `(.L_x_10385) ;  /* 0x000000100000a947 */ /* 0x000fea0003800000 */
[----:B-1----:R1:W-:Y:S02]  /*94a0*/  RED.E.ADD.F32.FTZ.RN.STRONG.GPU [R2.64+-0x200], R13 ;  /* 0xfffe000d0200798e */ /* 0x0023e4000c10e7a0 */
.L_x_10385:
[----:B------:R-:W-:Y:S05]  /*94b0*/  BSYNC B0 ;  /* 0x0000000000007941 */ /* 0x000fea0003800000 */
.L_x_10384:
[----:B------:R-:W4:Y:S01]  /*94c0*/  LDS R15, [R15.X4+0x16c0] ;  /* 0x0016c0000f0f7984 */ /* 0x000f220000004800 */
[----:B------:R-:W-:Y:S01]  /*94d0*/  BSSY B0, `(.L_x_10386) ;  /* 0x0000005000007945 */ /* 0x000fe20003800000 */
[----:B-1----:R-:W-:-:S02]  /*94e0*/  IADD3 R13, R96, 0x3e0, RZ ;  /* 0x000003e0600d7810 */ /* 0x002fc40007ffe0ff */
[----:B------:R-:W-:Y:S01]  /*94f0*/  LEA.HI.SX32 R129, R129, R96, 0x1b ;  /* 0x0000006081817211 */ /* 0x000fe200078fdaff */
[----:B------:R-:W-:Y:S05]  /*9500*/  @!P3 BRA `(.L_x_10387) ;  /* 0x000000100000b947 */ /* 0x000fea0003800000 */
[----:B----4-:R1:W-:Y:S02]  /*9510*/  RED.E.ADD.F32.FTZ.RN.STRONG.GPU [R2.64+-0x180], R15 ;  /* 0xfffe800f0200798e */ /* 0x0103e4000c10e7a0 */
.L_x_10387:
[----:B------:R-:W-:Y:S05]  /*9520*/  BSYNC B0 ;  /* 0x0000000000007941 */ /* 0x000fea0003800000 */
.L_x_10386:
[----:B------:R-:W1:Y:S01]  /*9530*/  LDS R129, [R129.X4+0x1740] ;  /* 0x0017400081817984 */ /* 0x000e620000004800 */
[----:B------:R-:W-:Y:S01]  /*9540*/  BSSY B0, `(.L_x_10388) ;  /* 0x0000004000007945 */ /* 0x000fe20003800000 */
[----:B------:R-:W-:Y:S01]  /*9550*/  LEA.HI.SX32 R13, R13, R96, 0x1b ;  /* 0x000000600d0d7211 */ /* 0x000fe200078fdaff */
[----:B------:R-:W-:Y:S05]  /*9560*/  @!P4 BRA `(.L_x_10389) ;  /* 0x000000100000c947 */ /* 0x000fea0003800000 */
[----:B-1----:R1:W-:Y:S02]  /*9570*/  RED.E.ADD.F32.FTZ.RN.STRONG.GPU [R2.64+-0x100], R129 ;  /* 0xffff00810200798e */ /* 0x0023e4000c10e7a0 */
.L_x_10389:
[----:B------:R-:W-:Y:S05]  /*9580*/  BSYNC B0 ;  /* 0x0000000000007941 */ /* 0x000fea0003800000 */
.L_x_10388:
[----:B------:R-:W4:Y:S01]  /*9590*/  LDS R13, [R13.X4+0x17c0] ;  /* 0x0017c0000d0d7984 */ /* 0x000f220000004800 */
[----:B------:R-:W-:Y:S01]  /*95a0*/  BSSY B0, `(.L_x_10390) ;  /* 0x0000003000007945 */ /* 0x000fe20003800000 */
[----:B------:R-:W-:Y:S05]  /*95b0*/  @!P5 BRA `(.L_x_10391) ;  /* 0x000000100000d947 */ /* 0x000fea0003800000 */
[----:B----4-:R4:W-:Y:S02]  /*95c0*/  RED.E.ADD.F32.FTZ.RN.STRONG.GPU [R2.64+-0x80], R13 ;  /* 0xffff800d0200798e */ /* 0x0109e4000c10e7a0 */
.L_x_10391:
[----:B------:R-:W-:Y:S05]  /*95d0*/  BSYNC B0 ;  /* 0x0000000000007941 */ /* 0x000fea0003800000 */
.L_x_10390:
[----:B-1--4-:R-:W1:Y:S01]  /*95e0*/  SHFL.DOWN PT, R2, R139, 0x1, 0x1f ;  /* 0x08201f008b027f89 */ /* 0x012e6200000e0000 */
[----:B------:R-:W-:Y:S01]  /*95f0*/  ISETP.GT.AND P0, PT, R94, 0x1e, PT ;  /* 0x0000001e5e00780c */ /* 0x000fe20003f04270 */
[----:B------:R-:W-:Y:S01]  /*9600*/  FMUL.FTZ R223, R18, R223 ;  /* 0x000000df12df7220 */ /* 0x000fe20000410000 */
[----:B------:R-:W-:Y:S01]  /*9610*/  MOV R13, R139 ;  /* 0x0000008b000d7202 */ /* 0x000fe20000000f00 */
[----:B------:R-:W4:Y:S01]  /*9620*/  SHFL.DOWN PT, R129, R195, 0x1, 0x1f ;  /* 0x08201f00c3817f89 */ /* 0x000f2200000e0000 */
[----:B------:R-:W-:Y:S01]  /*9630*/  MOV R14, R195 ;  /* 0x000000c3000e7202 */ /* 0x000fe20000000f00 */
[-C--:B------:R-:W-:Y:S01]  /*9640*/  FFMA.FTZ R47, R64, R134.reuse, R47 ;  /* 0x00000086402f7223 */ /* 0x080fe2000001002f */
[----:B------:R-:W-:Y:S01]  /*9650*/  MOV R15, R189 ;  /* 0x000000bd000f7202 */ /* 0x000fe20000000f00 */
[----:B------:R-:W5:Y:S01]  /*9660*/  SHFL.DOWN PT, R140, R189, 0x1, 0x1f ;  /* 0x08201f00bd8c7f89 */ /* 0x000f6200000e0000 */
        /* <DEDUP_REMOVED lines=48> */
[----:B------:R-:W-:-:S02]  /*9970*/  FMUL.FTZ R137, R20, R137 ;  /* 0x0000008914897220 */ /* 0x000fc40000410000 */
        /* <DEDUP_REMOVED lines=109> */
.L_x_10393:
[----:B-1----:R-:W-:Y:S05]  /*a050*/  BSYNC B0 ;  /* 0x0000000000007941 */ /* 0x002fea0003800000 */
.L_x_10392:
        /* <DEDUP_REMOVED lines=8> */
.L_x_10315:
        /* <DEDUP_REMOVED lines=24> */
[----:B------:R0:W-:Y:S01]  /*a260*/  STS.128 [R91], R4 ;  /* 0x000000045b007388 */ /* 0x0001e20000000c00 */
[----:B------:R-:W-:-:S02]  /*a270*/  UIMAD UR7, UR19, UR31, UR7 ;  /* 0x0000001f130772a4 */ /* 0x000fc4000f8e0207 */
[----:B------:R-:W-:Y:S01]  /*a280*/  UIADD3 UR23, UP3, UR23, -0x400, URZ ;  /* 0xfffffc0017177890 */ /* 0x000fe2000ff7e03f */
[----:B------:R-:W-:Y:S01]  /*a290*/  STS.128 [R91+0x10], R40 ;  /* 0x000010285b007388 */ /* 0x000fe20000000c00 */
[----:B------:R-:W-:-:S06]  /*a2a0*/  NOP ;  /* 0x0000000000007918 */ /* 0x000fcc0000000000 */
[----:B------:R-:W1:Y:S01]  /*a2b0*/  LDS.128 R8, [R94.X16] ;  /* 0x000000005e087984 */ /* 0x000e62000000cc00 */
[----:B------:R-:W-:Y:S02]  /*a2c0*/  ULDC.64 UR30, c[0x0][0x330] ;  /* 0x0000cc00001e7ab9 */ /* 0x000fe40000000a00 */
[----:B------:R-:W-:Y:S01]  /*a2d0*/  UIADD3 UR9, UR9, UR7, URZ ;  /* 0x0000000709097290 */ /* 0x000fe2000fffe03f */
[----:B------:R-:W3:Y:S01]  /*a2e0*/  LDS.128 R12, [R94.X16+0x200] ;  /* 0x000200005e0c7984 */ /* 0x000ee2000000cc00 */
        /* <DEDUP_REMOVED lines=33> */
[----:B---3--:R0:W-:Y:S01]  /*a500*/  STG.E.128 [R2.64+0x200], R12 ;  /* 0x0002000c02007986 */ /* 0x0081e2000c101d20 */
        /* <DEDUP_REMOVED lines=27> */
.L_x_10313:
[----:B------:R-:W-:Y:S02]  /*a6c0*/  ISETP.NE.U32.AND P0, PT, RZ, c[0x0][0x328], PT ;  /* 0x0000ca00ff007a0c */ /* 0x000fe40003f05070 */
[----:B------:R-:W-:-:S02]  /*a6d0*/  ISETP.NE.U32.AND P2, PT, RZ, c[0x0][0x348], PT ;  /* 0x0000d200ff007a0c */ /* 0x000fc40003f45070 */
        /* <DEDUP_REMOVED lines=24> */
.L_x_10397:
[----:B0-----:R-:W-:Y:S05]  /*a860*/  BSYNC B0 ;  /* 0x0000000000007941 */ /* 0x001fea0003800000 */
.L_x_10396:
        /* <DEDUP_REMOVED lines=25> */
.L_x_10399:
[----:B0-----:R-:W0:Y:S02]  /*aa00*/  S2R R11, SR_TID.X ;  /* 0x00000000000b7919 */ /* 0x001e240000002100 */
.L_x_10400:
[----:B0-----:R-:W-:Y:S05]  /*aa10*/  BSYNC B0 ;  /* 0x0000000000007941 */ /* 0x001fea0003800000 */
.L_x_10398:
        /* <DEDUP_REMOVED lines=12> */
.L_x_10401:
        /* <DEDUP_REMOVED lines=32> */
.L_x_10402:
        /* <DEDUP_REMOVED lines=10> */
.L_x_14713:


//--------------------- .text._Z25selective_scan_bwd_kernelI32Selective_Scan_bwd_kernel_traitsILi32ELi16ELb1ELb1ELb0ELb1ELb0EN3c108BFloat16ENS1_7complexIfEEEEv12SSMParamsBwd --------------------------
	.section	.text._Z25selective_scan_bwd_kernelI32Selective_Scan_bwd_kernel_traitsILi32ELi16ELb1ELb1ELb0ELb1ELb0EN3c108BFloat16ENS1_7complexIfEEEEv12SSMParamsBwd,"ax",@progbits
	.sectioninfo	@"SHI_REGISTERS=251"
	.align	128
        .global         _Z25selective_scan_bwd_kernelI32Selective_Scan_bwd_kernel_traitsILi32ELi16ELb1ELb1ELb0ELb1ELb0EN3c108BFloat16ENS1_7complexIfEEEEv12SSMParamsBwd
        .type           _Z25selective_scan_bwd_kernelI32Selective_Scan_bwd_kernel_traitsILi32ELi16ELb1ELb1ELb0ELb1ELb0EN3c108BFloat16ENS1_7complexIfEEEEv12SSMParamsBwd,@function
        .size           _Z25selective_scan_bwd_kernelI32Selective_Scan_bwd_kernel_traitsILi32ELi16ELb1ELb1ELb0ELb1ELb0EN3c108BFloat16ENS1_7complexIfEEEEv12SSMParamsBwd,(.L_x_14714 - _Z25selective_scan_bwd_kernelI32Selective_Scan_bwd_kernel_traitsILi32ELi16ELb1ELb1ELb0ELb1ELb0EN3c108BFloat16ENS1_7complexIfEEEEv12SSMParamsBwd)
        .other          _Z25selective_scan_bwd_kernelI32Selective_Scan_bwd_kernel_traitsILi32ELi16ELb1ELb1ELb0ELb1ELb0EN3c108BFloat16ENS1_7complexIfEEEEv12SSMParamsBwd,@"STO_CUDA_ENTRY STV_DEFAULT"
_Z25selective_scan_bwd_kernelI32Selective_Scan_bwd_kernel_traitsILi32ELi16ELb1ELb1ELb0ELb1ELb0EN3c108BFloat16ENS1_7complexIfEEEEv12SSMParamsBwd:
.text._Z25selective_scan_bwd_kernelI32Selective_Scan_bwd_kernel_traitsILi32ELi16ELb1ELb1ELb0ELb1ELb0EN3c108BFloat16ENS1_7complexIfEEEEv12SSMParamsBwd:
        /* <DEDUP_REMOVED lines=166> */
.L_x_10516:
        /* <DEDUP_REMOVED lines=26> */
[----:B------:R-:W-:Y:S04]  /*0c00*/  LDS.128 R12, [R91+0x10] ;  /* 0x000010005b0c7984 */ /* 0x000fe80000000c00 */
[----:B------:R-:W-:Y:S06]  /*0c10*/  BAR.SYNC.DEFER_BLOCKING 0x0 ;  /* 0x0000000000007b1d */ /* 0x000fec0000010000 */
[----:B------:R4:W5:Y:S04]  /*0c20*/  LDG.E.128 R32, [R2.64] ;  /* 0x0000002002207981 */ /* 0x000968000c1e1d00 */
[----:B--2---:R4:W2:Y:S01]  /*0c30*/  LDG.E.128 R16, [R2.64+0x200] ;  /* 0x0002002002107981 */ /* 0x0048a2000c1e1d00 */
[----:B0-----:R-:W-:Y:S01]  /*0c40*/  PRMT R0, RZ, 0x5410, R8 ;  /* 0x00005410ff007816 */ /* 0x001fe20000000008 */
[----:B------:R-:W-:Y:S01]  /*0c50*/  BSSY B0, `(.L_x_10404) ;  /* 0x0000054000007945 */ /* 0x000fe20003800000 */
[----:B---3--:R-:W-:-:S02]  /*0c60*/  PRMT R89, RZ, 0x5410, R20 ;  /* 0x00005410ff597816 */ /* 0x008fc40000000014 */
[--C-:B------:R-:W-:Y:S02]  /*0c70*/  PRMT R87, RZ, 0x5410, R21.reuse ;  /* 0x00005410ff577816 */ /* 0x100fe40000000015 */
[----:B------:R-:W-:Y:S01]  /*0c80*/  PRMT R85, RZ, 0x5410, R22 ;  /* 0x00005410ff557816 */ /* 0x000fe20000000016 */
[----:B------:R-:W-:Y:S01]  /*0c90*/  FADD.FTZ R89, R89, UR5 ;  /* 0x0000000559597e21 */ /* 0x000fe20008010000 */
[----:B----4-:R-:W-:Y:S01]  /*0ca0*/  PRMT R2, RZ, 0x7610, R8 ;  /* 0x00007610ff027816 */ /* 0x010fe20000000008 */
        /* <DEDUP_REMOVED lines=18> */
[----:B--2---:R-:W-:Y:S01]  /*0dd0*/  STS.128 [R94.X16+0x200], R16 ;  /* 0x000200105e007388 */ /* 0x004fe2000000cc00 */
        /* <DEDUP_REMOVED lines=19> */
[----:B------:R-:W-:Y:S01]  /*0f10*/  MOV R24, c[0x0][0x16c] ;  /* 0x00005b0000187a02 */ /* 0x000fe20000000f00 */
[----:B------:R-:W-:-:S03]  /*0f20*/  FFMA.FTZ R0, R38, R0, R3 ;  /* 0x0000000026007223 */ /* 0x000fc60000010003 */
[----:B------:R-:W-:Y:S01]  /*0f30*/  ISETP.GE.AND P5, PT, R24, 0x1, PT ;  /* 0x000000011800780c */ /* 0x000fe20003fa6270 */
[----:B------:R-:W-:Y:S01]  /*0f40*/  FFMA.FTZ R3, R37, R2, R0 ;  /* 0x0000000225037223 */ /* 0x000fe20000010000 */
[--C-:B------:R-:W-:Y:S02]  /*0f50*/  PRMT R0, RZ, 0x5410, R11.reuse ;  /* 0x00005410ff007816 */ /* 0x100fe4000000000b */
        /* <DEDUP_REMOVED lines=35> */
.L_x_10405:
[----:B--23--:R-:W-:Y:S05]  /*1190*/  BSYNC B0 ;  /* 0x0000000000007941 */ /* 0x00cfea0003800000 */
.L_x_10404:
        /* <DEDUP_REMOVED lines=41> */
.L_x_10407:
[----:B------:R-:W-:Y:S05]  /*1430*/  BSYNC B0 ;  /* 0x0000000000007941 */ /* 0x000fea0003800000 */
.L_x_10406:
        /* <DEDUP_REMOVED lines=39> */
.L_x_10409:
[----:B------:R-:W-:Y:S05]  /*16b0*/  BSYNC B0 ;  /* 0x0000000000007941 */ /* 0x000fea0003800000 */
.L_x_10408:
        /* <DEDUP_REMOVED lines=39> */
.L_x_10411:
[----:B------:R-:W-:Y:S05]  /*1930*/  BSYNC B0 ;  /* 0x0000000000007941 */ /* 0x000fea0003800000 */
.L_x_10410:
        /* <DEDUP_REMOVED lines=39> */
.L_x_10413:
[----:B------:R-:W-:Y:S05]  /*1bb0*/  BSYNC B0 ;  /* 0x0000000000007941 */ /* 0x000fea0003800000 */
.L_x_10412:
        /* <DEDUP_REMOVED lines=39> */
.L_x_10415:
[----:B------:R-:W-:Y:S05]  /*1e30*/  BSYNC B0 ;  /* 0x0000000000007941 */ /* 0x000fea0003800000 */
.L_x_10414:
        /* <DEDUP_REMOVED lines=39> */
.L_x_10417:
[----:B------:R-:W-:Y:S05]  /*20b0*/  BSYNC B0 ;  /* 0x0000000000007941 */ /* 0x000fea0003800000 */
.L_x_10416:
        /* <DEDUP_REMOVED lines=39> */
.L_x_10419:
[----:B------:R-:W-:Y:S05]  /*2330*/  BSYNC B0 ;  /* 0x0000000000007941 */ /* 0x000fea0003800000 */
.L_x_10418:
        /* <DEDUP_REMOVED lines=40> */
.L_x_10421:
[----:B------:R-:W-:Y:S05]  /*25c0*/  BSYNC B0 ;  /* 0x0000000000007941 */ /* 0x000fea0003800000 */
.L_x_10420:
        /* <DEDUP_REMOVED lines=39> */
.L_x_10423:
[----:B------:R-:W-:Y:S05]  /*2840*/  BSYNC B0 ;  /* 0x0000000000007941 */ /* 0x000fea0003800000 */
.L_x_10422:
        /* <DEDUP_REMOVED lines=37> */
.L_x_10425:
[----:B------:R-:W-:Y:S05]  /*2aa0*/  BSYNC B0 ;  /* 0x0000000000007941 */ /* 0x000fea0003800000 */
.L_x_10424:
        /* <DEDUP_REMOVED lines=33> */
.L_x_10427:
[----:B------:R-:W-:Y:S05]  /*2cc0*/  BSYNC B0 ;  /* 0x0000000000007941 */ /* 0x000fea0003800000 */
.L_x_10426:
        /* <DEDUP_REMOVED lines=33> */
.L_x_10429:
[----:B------:R-:W-:Y:S05]  /*2ee0*/  BSYNC B0 ;  /* 0x0000000000007941 */ /* 0x000fea0003800000 */
.L_x_10428:
        /* <DEDUP_REMOVED lines=33> */
.L_x_10431:
[----:B------:R-:W-:Y:S05]  /*3100*/  BSYNC B0 ;  /* 0x0000000000007941 */ /* 0x000fea0003800000 */
.L_x_10430:
        /* <DEDUP_REMOVED lines=33> */
.L_x_10433:
[----:B------:R-:W-:Y:S05]  /*3320*/  BSYNC B0 ;  /* 0x0000000000007941 */ /* 0x000fea0003800000 */
.L_x_10432:
        /* <DEDUP_REMOVED lines=33> */
.L_x_10435:
[----:B------:R-:W-:Y:S05]  /*3540*/  BSYNC B0 ;  /* 0x0000000000007941 */ /* 0x000fea0003800000 */
.L_x_10434:
        /* <DEDUP_REMOVED lines=39> */
.L_x_10515:
        /* <DEDUP_REMOVED lines=115> */
[C---:B------:R-:W-:Y:S02]  /*3ef0*/  FMUL.FTZ R2, R97.reuse, R90 ;  /* 0x0000005a61027220 */ /* 0x040fe40000410000 */
[C---:B------:R-:W-:Y:S01]  /*3f00*/  FMUL.FTZ R3, R97.reuse, R87 ;  /* 0x0000005761037220 */ /* 0x040fe20000410000 */
[----:B------:R0:W-:Y:S01]  /*3f10*/  MUFU.COS R137, R104 ;  /* 0x0000006800897308 */ /* 0x0001e20000000000 */
[C---:B------:R-:W-:Y:S02]  /*3f20*/  FMUL.FTZ R12, R97.reuse, R79 ;  /* 0x0000004f610c7220 */ /* 0x040fe40000410000 */
[C---:B------:R-:W-:Y:S02]  /*3f30*/  FMUL.FTZ R14, R97.reuse, R77 ;  /* 0x0000004d610e7220 */ /* 0x040fe40000410000 */
[----:B------:R-:W-:-:S03]  /*3f40*/  FMUL.FTZ R13, R97, R80 ;  /* 0x00000050610d7220 */ /* 0x000fc60000410000 */
[----:B------:R-:W-:Y:S01]  /*3f50*/  MUFU.SIN R121, R100 ;  /* 0x0000006400797308 */ /* 0x000fe20000000400 */
[----:B0-----:R-:W-:-:S07]  /*3f60*/  FMUL.FTZ R104, R97, R86 ;  /* 0x0000005661687220 */ /* 0x001fce0000410000 */
[----:B------:R0:W-:Y:S01]  /*3f70*/  MUFU.COS R133, R100 ;  /* 0x0000006400857308 */ /* 0x0001e20000000000 */
[----:B------:R-:W-:Y:S01]  /*3f80*/  PRMT R24, RZ, 0x5410, R8 ;  /* 0x00005410ff187816 */ /* 0x000fe20000000008 */
[-C--:B------:R-:W-:Y:S02]  /*3f90*/  FMUL.FTZ R169, R22, R89.reuse ;  /* 0x0000005916a97220 */ /* 0x080fe40000410000 */
        /* <DEDUP_REMOVED lines=8> */
[C---:B------:R-:W-:Y:S02]  /*4020*/  FMUL.FTZ R16, R97.reuse, R66 ;  /* 0x0000004261107220 */ /* 0x040fe40000410000 */
[----:B------:R1:W2:Y:S01]  /*4030*/  MUFU.EX2 R154, R2 ;  /* 0x00000002009a7308 */ /* 0x0002a20000000800 */
[C---:B0-----:R-:W-:Y:S02]  /*4040*/  FMUL.FTZ R102, R97.reuse, R85 ;  /* 0x0000005561667220 */ /* 0x041fe40000410000 */
        /* <DEDUP_REMOVED lines=31> */
[-C--:B------:R-:W-:Y:S01]  /*4240*/  FMUL.FTZ R170, R23, R90.reuse ;  /* 0x0000005a17aa7220 */ /* 0x080fe20000410000 */
        /* <DEDUP_REMOVED lines=21> */
[C---:B-1----:R-:W-:Y:S02]  /*43a0*/  FMUL.FTZ R106, R97.reuse, R81 ;  /* 0x00000051616a7220 */ /* 0x042fe40000410000 */
        /* <DEDUP_REMOVED lines=31> */
[----:B------:R-:W-:Y:S02]  /*45a0*/  FMUL.FTZ R16, R3, R154 ;  /* 0x0000009a03107220 */ /* 0x000fe40000410000 */
        /* <DEDUP_REMOVED lines=20> */
[-C--:B------:R-:W-:Y:S02]  /*46f0*/  FMUL.FTZ R161, R106, R85.reuse ;  /* 0x000000556aa17220 */ /* 0x080fe40000410000 */
        /* <DEDUP_REMOVED lines=40> */
[-C--:B------:R-:W-:Y:S02]  /*4980*/  FMUL.FTZ R173, R116, R83.reuse ;  /* 0x0000005374ad7220 */ /* 0x080fe40000410000 */
        /* <DEDUP_REMOVED lines=32> */
[C---:B------:R-:W-:Y:S02]  /*4b90*/  FFMA.FTZ R12, R141.reuse, R13, -R12 ;  /* 0x0000000d8d0c7223 */ /* 0x040fe4000001080c */
        /* <DEDUP_REMOVED lines=50> */
[----:B------:R-:W-:Y:S02]  /*4ec0*/  FFMA.FTZ R17, R135, R130, R17 ;  /* 0x0000008287117223 */ /* 0x000fe40000010011 */
[-C--:B------:R-:W-:Y:S02]  /*4ed0*/  FMUL.FTZ R188, R181, R80.reuse ;  /* 0x00000050b5bc7220 */ /* 0x080fe40000410000 */
        /* <DEDUP_REMOVED lines=16> */
[-C--:B------:R-:W-:Y:S01]  /*4fe0*/  FMUL.FTZ R197, R182, R77.reuse ;  /* 0x0000004db6c57220 */ /* 0x080fe20000410000 */
        /* <DEDUP_REMOVED lines=47> */
[----:B------:R-:W-:Y:S01]  /*52e0*/  FMUL.FTZ R201, R184, R71 ;  /* 0x00000047b8c97220 */ /* 0x000fe20000410000 */
[--C-:B------:R-:W-:Y:S02]  /*52f0*/  PRMT R193, RZ, 0x5410, R15.reuse ;  /* 0x00005410ffc17816 */ /* 0x100fe4000000000f */
[----:B------:R-:W-:Y:S02]  /*5300*/  PRMT R199, RZ, 0x7610, R15 ;  /* 0x00007610ffc77816 */ /* 0x000fe4000000000f */
[----:B------:R0:W1:Y:S01]  /*5310*/  @P2 LDS.64 R16, [R96.X8+0x2d18] ;  /* 0x002d180060102984 */ /* 0x0000620000008a00 */
[----:B------:R-:W-:Y:S01]  /*5320*/  HFMA2.MMA R15, -RZ, RZ, 0, 9.5367431640625e-07 ;  /* 0x00000010ff0f7435 */ /* 0x000fe200000001ff */
[----:B------:R-:W-:Y:S02]  /*5330*/  FFMA.FTZ R12, R130, R201, R12 ;  /* 0x000000c9820c7223 */ /* 0x000fe4000001000c */
[----:B------:R-:W-:-:S02]  /*5340*/  FMUL.FTZ R14, R158, R13 ;  /* 0x0000000d9e0e7220 */ /* 0x000fc40000410000 */
[-C--:B------:R-:W-:Y:S01]  /*5350*/  FMUL.FTZ R194, R158, R12.reuse ;  /* 0x0000000c9ec27220 */ /* 0x080fe20000410000 */
[----:B------:R-:W-:Y:S01]  /*5360*/  PRMT R125, RZ, 0x7610, R7 ;  /* 0x00007610ff7d7816 */ /* 0x000fe20000000007 */
[C---:B------:R-:W-:Y:S01]  /*5370*/  FFMA.FTZ R237, R159.reuse, R12, -R14 ;  /* 0x0000000c9fed7223 */ /* 0x040fe2000001080e */
[----:B------:R-:W-:Y:S01]  /*5380*/  BSSY B0, `(.L_x_10437) ;  /* 0x0000016000007945 */ /* 0x000fe20003800000 */
[----:B------:R-:W-:Y:S02]  /*5390*/  FFMA.FTZ R238, R159, R13, R194 ;  /* 0x0000000d9fee7223 */ /* 0x000fe400000100c2 */
[----:B------:R-:W-:-:S04]  /*53a0*/  @!P3 IMAD.WIDE R14, R192, R15, UR10 ;  /* 0x0000000ac00ebe25 */ /* 0x000fc8000f8e020f */
        /* <DEDUP_REMOVED lines=19> */
.L_x_10438:
[----:B0-----:R-:W-:Y:S05]  /*54e0*/  BSYNC B0 ;  /* 0x0000000000007941 */ /* 0x001fea0003800000 */
.L_x_10437:
        /* <DEDUP_REMOVED lines=281> */
.L_x_10440:
[----:B-1234-:R-:W-:Y:S05]  /*6680*/  BSYNC B0 ;  /* 0x0000000000007941 */ /* 0x01efea0003800000 */
.L_x_10439:
        /* <DEDUP_REMOVED lines=25> */
.L_x_10442:
[----:B------:R-:W-:Y:S05]  /*6820*/  BSYNC B0 ;  /* 0x0000000000007941 */ /* 0x000fea0003800000 */
.L_x_10441:
        /* <DEDUP_REMOVED lines=18> */
.L_x_10444:
[----:B------:R-:W-:Y:S05]  /*6950*/  BSYNC B0 ;  /* 0x0000000000007941 */ /* 0x000fea0003800000 */
.L_x_10443:
        /* <DEDUP_REMOVED lines=18> */
.L_x_10446:
[----:B------:R-:W-:Y:S05]  /*6a80*/  BSYNC B0 ;  /* 0x0000000000007941 */ /* 0x000fea0003800000 */
.L_x_10445:
        /* <DEDUP_REMOVED lines=18> */
.L_x_10448:
[----:B------:R-:W-:Y:S05]  /*6bb0*/  BSYNC B0 ;  /* 0x0000000000007941 */ /* 0x000fea0003800000 */
.L_x_10447:
        /* <DEDUP_REMOVED lines=53> */
[-C--:B------:R-:W-:Y:S02]  /*6f10*/  FFMA.FTZ R15, R21, R16.reuse, -R14 ;  /* 0x00000010150f7223 */ /* 0x080fe4000001080e */
        /* <DEDUP_REMOVED lines=41> */
[C---:B------:R-:W-:Y:S02]  /*71b0*/  FFMA.FTZ R168, R145.reuse, R241, R168 ;  /* 0x000000f191a87223 */ /* 0x040fe400000100a8 */
        /* <DEDUP_REMOVED lines=20> */
[C---:B------:R-:W-:Y:S02]  /*7300*/  FFMA.FTZ R172, R141.reuse, R239, R172 ;  /* 0x000000ef8dac7223 */ /* 0x040fe400000100ac */
        /* <DEDUP_REMOVED lines=116> */
[----:B------:R-:W-:Y:S02]  /*7a50*/  FFMA.FTZ R157, R184, R198, R3 ;  /* 0x000000c6b89d7223 */ /* 0x000fe40000010003 */
[----:B------:R-:W-:Y:S02]  /*7a60*/  FMUL.FTZ R13, R198, R71 ;  /* 0x00000047c60d7220 */ /* 0x000fe40000410000 */
[----:B------:R-:W-:-:S02]  /*7a70*/  FMUL.FTZ R184, R129, -R229 ;  /* 0x800000e581b87220 */ /* 0x000fc40000410000 */
[----:B------:R-:W-:Y:S02]  /*7a80*/  FMUL.FTZ R190, R129, -R228 ;  /* 0x800000e481be7220 */ /* 0x000fe40000410000 */
[C---:B------:R-:W-:Y:S02]  /*7a90*/  FFMA.FTZ R200, R125.reuse, R192, R200 ;  /* 0x000000c07dc87223 */ /* 0x040fe400000100c8 */
[----:B-1----:R-:W-:Y:S02]  /*7aa0*/  FMUL.FTZ R203, R130, R13 ;  /* 0x0000000d82cb7220 */ /* 0x002fe40000410000 */
[C---:B------:R-:W-:Y:S02]  /*7ab0*/  FFMA.FTZ R201, R125.reuse, R194, R201 ;  /* 0x000000c27dc97223 */ /* 0x040fe400000100c9 */
        /* <DEDUP_REMOVED lines=30> */
[----:B------:R-:W-:Y:S02]  /*7ca0*/  FMUL.FTZ R202, R227, R80 ;  /* 0x00000050e3ca7220 */ /* 0x000fe40000410000 */
        /* <DEDUP_REMOVED lines=28> */
[-C--:B-1----:R-:W-:Y:S02]  /*7e70*/  FMUL.FTZ R175, R223, R79.reuse ;  /* 0x0000004fdfaf7220 */ /* 0x082fe40000410000 */
[----:B------:R-:W-:Y:S02]  /*7e80*/  FMUL.FTZ R139, R222, R79 ;  /* 0x0000004fde8b7220 */ /* 0x000fe40000410000 */
[----:B------:R-:W-:-:S02]  /*7e90*/  FMUL.FTZ R136, R177, R175 ;  /* 0x000000afb1887220 */ /* 0x000fc40000410000 */
[----:B------:R-:W-:Y:S02]  /*7ea0*/  FFMA.FTZ R141, R141, R218, -R140 ;  /* 0x000000da8d8d7223 */ /* 0x000fe4000001088c */
[-C--:B---3--:R-:W-:Y:S02]  /*7eb0*/  FMUL.FTZ R183, R203, R77.reuse ;  /* 0x0000004dcbb77220 */ /* 0x088fe40000410000 */
[C---:B------:R-:W-:Y:S02]  /*7ec0*/  FMUL.FTZ R132, R230.reuse, UR38 ;  /* 0x00000026e6847c20 */ /* 0x040fe40008410000 */
        /* <DEDUP_REMOVED lines=69> */
[----:B------:R-:W-:Y:S02]  /*8320*/  FMUL.FTZ R143, R171, R175 ;  /* 0x000000afab8f7220 */ /* 0x000fe40000410000 */
        /* <DEDUP_REMOVED lines=33> */
[-C--:B------:R-:W-:Y:S02]  /*8540*/  FMUL.FTZ R153, R215, R83.reuse ;  /* 0x00000053d7997220 */ /* 0x080fe40000410000 */
        /* <DEDUP_REMOVED lines=201> */
.L_x_10450:
[----:B------:R-:W-:Y:S05]  /*91e0*/  BSYNC B0 ;  /* 0x0000000000007941 */ /* 0x000fea0003800000 */
.L_x_10449:
        /* <DEDUP_REMOVED lines=19> */
[----:B------:R-:W-:Y:S01]  /*9320*/  ISETP.GE.AND P1, PT, R15, 0x41, PT ;  /* 0x000000410f00780c */ /* 0x000fe20003f26270 */
[----:B------:R-:W-:Y:S01]  /*9330*/  FADD.FTZ R138, R191, R14 ;  /* 0x0000000ebf8a7221 */ /* 0x000fe20000010000 */
[----:B------:R-:W-:Y:S01]  /*9340*/  ISETP.GE.AND P2, PT, R15, 0x61, PT ;  /* 0x000000610f00780c */ /* 0x000fe20003f46270 */
[----:B------:R-:W-:Y:S01]  /*9350*/  UIMAD UR37, UR20, UR31, UR37 ;  /* 0x0000001f142572a4 */ /* 0x000fe2000f8e0225 */
[----:B------:R-:W-:Y:S01]  /*9360*/  IADD3 R183, R96, 0x60, RZ ;  /* 0x0000006060b77810 */ /* 0x000fe20007ffe0ff */
[----:B------:R-:W-:Y:S01]  /*9370*/  UIMAD.WIDE.U32 UR30, UR20, UR30, UR28 ;  /* 0x0000001e141e72a5 */ /* 0x000fe2000f8e001c */
[----:B------:R-:W-:-:S02]  /*9380*/  LEA.HI.SX32 R139, R139, R96, 0x1b ;  /* 0x000000608b8b7211 */ /* 0x000fc400078fdaff */
[----:B------:R-:W-:Y:S02]  /*9390*/  ULDC.64 UR28, c[0x0][0x318] ;  /* 0x0000c600001c7ab9 */ /* 0x000fe40000000a00 */
[----:B------:R-:W-:Y:S02]  /*93a0*/  UIADD3 UR37, UR37, UR31, URZ ;  /* 0x0000001f25257290 */ /* 0x000fe4000fffe03f */
[----:B------:R-:W-:Y:S02]  /*93b0*/  ULEA UR31, UP0, UR30, UR28, 0x3 ;  /* 0x0000001c1e1f7291 */ /* 0x000fe4000f80183f */
[----:B------:R-:W-:Y:S02]  /*93c0*/  UIADD3 UR28, UR6, -UR38, URZ ;  /* 0x80000026061c7290 */ /* 0x000fe4000fffe03f */
[----:B------:R-:W-:Y:S02]  /*93d0*/  ULEA.HI.X UR29, UR30, UR29, UR37, 0x3, UP0 ;  /* 0x0000001d1e1d7291 */ /* 0x000fe400080f1c25 */
[----:B------:R-:W-:Y:S01]  /*93e0*/  UIMAD UR28, UR28, -0x400, URZ ;  /* 0xfffffc001c1c78a4 */ /* 0x000fe2000f8e023f */
[----:B------:R-:W-:Y:S01]  /*93f0*/  LEA R2, P0, R96, UR31, 0x2 ;  /* 0x0000001f60027c11 */ /* 0x000fe2000f8010ff */
[----:B------:R-:W-:-:S02]  /*9400*/  USHF.L.U64.HI UR30, UR8, 0x2, UR9 ;  /* 0x00000002081e7899 */ /* 0x000fc40008010209 */
[----:B------:R-:W-:Y:S01]  /*9410*/  ULDC.64 UR38, c[0x0][0x2b0] ;  /* 0x0000ac0000267ab9 */ /* 0x000fe20000000a00 */
[----:B------:R-:W-:Y:S01]  /*9420*/  LEA.HI.X R3, R96, UR29, RZ, 0x2, P0 ;  /* 0x0000001d60037c11 */ /* 0x000fe200080f14ff */
[----:B------:R-:W-:Y:S01]  /*9430*/  UIMAD UR30, UR30, UR38, URZ ;  /* 0x000000261e1e72a4 */ /* 0x000fe2000f8e023f */
[----:B------:R-:W-:Y:S01]  /*9440*/  MOV R13, UR28 ;  /* 0x0000001c000d7c02 */ /* 0x000fe20008000f00 */
[----:B------:R-:W-:Y:S01]  /*9450*/  USHF.L.U32 UR28, UR8, 0x2, URZ ;  /* 0x00000002081c7899 */ /* 0x000fe2000800063f */
[----:B------:R-:W-:-:S03]  /*9460*/  ISETP.GE.AND P0, PT, R15, 0x21, PT ;  /* 0x000000210f00780c */ /* 0x000fc60003f06270 */
[----:B------:R-:W-:Y:S01]  /*9470*/  IMAD.WIDE R2, R13, 0x4, R2 ;  /* 0x000000040d027825 */ /* 0x000fe200078e0202 */
[----:B------:R-:W-:Y:S01]  /*9480*/  UIMAD UR30, UR28, UR39, UR30 ;  /* 0x000000271c1e72a4 */ /* 0x000fe2000f8e021e */
[----:B------:R-:W-:-:S05]  /*9490*/  MOV R13, UR28 ;  /* 0x0000001c000d7c02 */ /* 0x000fca0008000f00 */
[----:B------:R-:W-:Y:S01]  /*94a0*/  IMAD.WIDE.U32 R2, R13, c[0x0][0x2b0], R2 ;  /* 0x0000ac000d027a25 */ /* 0x000fe200078e0002 */
[----:B------:R-:W-:-:S04]  /*94b0*/  IADD3 R13, R96, 0x20, RZ ;  /* 0x00000020600d7810 */ /* 0x000fc80007ffe0ff */
[----:B------:R-:W-:Y:S02]  /*94c0*/  LEA.HI.SX32 R13, R13, R96, 0x1b ;  /* 0x000000600d0d7211 */ /* 0x000fe400078fdaff */
[----:B------:R-:W-:-:S04]  /*94d0*/  IADD3 R3, R3, UR30, RZ ;  /* 0x0000001e03037c10 */ /* 0x000fc8000fffe0ff */
[----:B------:R-:W1:Y:S01]  /*94e0*/  LDS R13, [R13.X4+0x8c0] ;  /* 0x0008c0000d0d7984 */ /* 0x000e620000004800 */
[----:B------:R-:W-:Y:S05]  /*94f0*/  @!P0 BRA `(.L_x_10452) ;  /* 0x0000001000008947 */ /* 0x000fea0003800000 */
[----:B-1----:R1:W-:Y:S02]  /*9500*/  RED.E.ADD.F32.FTZ.RN.STRONG.GPU [R2.64+-0xf80], R13 ;  /* 0xfff0800d0200798e */ /* 0x0023e4000c10e7a0 */
.L_x_10452:
[----:B------:R-:W-:Y:S05]  /*9510*/  BSYNC B0 ;  /* 0x0000000000007941 */ /* 0x000fea0003800000 */
.L_x_10451:
[----:B------:R-:W3:Y:S01]  /*9520*/  LDS R139, [R139.X4+0x940] ;  /* 0x000940008b8b7984 */ /* 0x000ee20000004800 */
[----:B------:R-:W-:Y:S01]  /*9530*/  BSSY B0, `(.L_x_10453) ;  /* 0x0000004000007945 */ /* 0x000fe20003800000 */
[----:B------:R-:W-:Y:S01]  /*9540*/  LEA.HI.SX32 R183, R183, R96, 0x1b ;  /* 0x00000060b7b77211 */ /* 0x000fe200078fdaff */
[----:B------:R-:W-:Y:S05]  /*9550*/  @!P1 BRA `(.L_x_10454) ;  /* 0x0000001000009947 */ /* 0x000fea0003800000 */
[----:B---3--:R3:W-:Y:S02]  /*9560*/  RED.E.ADD.F32.FTZ.RN.STRONG.GPU [R2.64+-0xf00], R139 ;  /* 0xfff1008b0200798e */ /* 0x0087e4000c10e7a0 */
.L_x_10454:
[----:B------:R-:W-:Y:S05]  /*9570*/  BSYNC B0 ;  /* 0x0000000000007941 */ /* 0x000fea0003800000 */
.L_x_10453:
[----:B------:R-:W4:Y:S01]  /*9580*/  LDS R183, [R183.X4+0x9c0] ;  /* 0x0009c000b7b77984 */ /* 0x000f220000004800 */
[----:B------:R-:W-:Y:S01]  /*9590*/  BSSY B0, `(.L_x_10455) ;  /* 0x0000005000007945 */ /* 0x000fe20003800000 */
[C---:B-1----:R-:W-:Y:S02]  /*95a0*/  IADD3 R13, R96.reuse, 0x80, RZ ;  /* 0x00000080600d7810 */ /* 0x042fe40007ffe0ff */
[----:B---3--:R-:W-:Y:S01]  /*95b0*/  IADD3 R139, R96, 0xa0, RZ ;  /* 0x000000a0608b7810 */ /* 0x008fe20007ffe0ff */
[----:B------:R-:W-:Y:S05]  /*95c0*/  @!P2 BRA `(.L_x_10456) ;  /* 0x000000100000a947 */ /* 0x000fea0003800000 */
[----:B----4-:R1:W-:Y:S02]  /*95d0*/  RED.E.ADD.F32.FTZ.RN.STRONG.GPU [R2.64+-0xe80], R183 ;  /* 0xfff180b70200798e */ /* 0x0103e4000c10e7a0 */
.L_x_10456:
[----:B------:R-:W-:Y:S05]  /*95e0*/  BSYNC B0 ;  /* 0x0000000000007941 */ /* 0x000fea0003800000 */
.L_x_10455:
        /* <DEDUP_REMOVED lines=14> */
.L_x_10458:
[----:B------:R-:W-:Y:S05]  /*96d0*/  BSYNC B0 ;  /* 0x0000000000007941 */ /* 0x000fea0003800000 */
.L_x_10457:
[----:B------:R-:W3:Y:S01]  /*96e0*/  LDS R139, [R139.X4+0xac0] ;  /* 0x000ac0008b8b7984 */ /* 0x000ee20000004800 */
[----:B------:R-:W-:Y:S01]  /*96f0*/  BSSY B0, `(.L_x_10459) ;  /* 0x0000005000007945 */ /* 0x000fe20003800000 */
[----:B-1----:R-:W-:Y:S02]  /*9700*/  IADD3 R13, R96, 0xe0, RZ ;  /* 0x000000e0600d7810 */ /* 0x002fe40007ffe0ff */
[----:B------:R-:W-:Y:S01]  /*9710*/  LEA.HI.SX32 R183, R183, R96, 0x1b ;  /* 0x00000060b7b77211 */ /* 0x000fe200078fdaff */
[----:B------:R-:W-:Y:S05]  /*9720*/  @!P0 BRA `(.L_x_10460) ;  /* 0x0000001000008947 */ /* 0x000fea0003800000 */
[----:B---3--:R1:W-:Y:S02]  /*9730*/  RED.E.ADD.F32.FTZ.RN.STRONG.GPU [R2.64+-0xd80], R139 ;  /* 0xfff2808b0200798e */ /* 0x0083e4000c10e7a0 */
.L_x_10460:
[----:B------:R-:W-:Y:S05]  /*9740*/  BSYNC B0 ;  /* 0x0000000000007941 */ /* 0x000fea0003800000 */
.L_x_10459:
[----:B------:R-:W4:Y:S01]  /*9750*/  LDS R183, [R183.X4+0xb40] ;  /* 0x000b4000b7b77984 */ /* 0x000f220000004800 */
[----:B------:R-:W-:Y:S01]  /*9760*/  BSSY B0, `(.L_x_10461) ;  /* 0x0000005000007945 */ /* 0x000fe20003800000 */
[----:B-1-3--:R-:W-:-:S02]  /*9770*/  IADD3 R139, R96, 0x100, RZ ;  /* 0x00000100608b7810 */ /* 0x00afc40007ffe0ff */
[----:B------:R-:W-:Y:S01]  /*9780*/  LEA.HI.SX32 R13, R13, R96, 0x1b ;  /* 0x000000600d0d7211 */ /* 0x000fe200078fdaff */
[----:B------:R-:W-:Y:S05]  /*9790*/  @!P1 BRA `(.L_x_10462) ;  /* 0x0000001000009947 */ /* 0x000fea0003800000 */
[----:B----4-:R1:W-:Y:S02]  /*97a0*/  RED.E.ADD.F32.FTZ.RN.STRONG.GPU [R2.64+-0xd00], R183 ;  /* 0xfff300b70200798e */ /* 0x0103e4000c10e7a0 */
.L_x_10462:
[----:B------:R-:W-:Y:S05]  /*97b0*/  BSYNC B0 ;  /* 0x0000000000007941 */ /* 0x000fea0003800000 */
.L_x_10461:
[----:B------:R-:W3:Y:S01]  /*97c0*/  LDS R13, [R13.X4+0xbc0] ;  /* 0x000bc0000d0d7984 */ /* 0x000ee20000004800 */
[----:B------:R-:W-:Y:S01]  /*97d0*/  BSSY B0, `(.L_x_10463) ;  /* 0x0000005000007945 */ /* 0x000fe20003800000 */
[----:B-1--4-:R-:W-:Y:S02]  /*97e0*/  IADD3 R183, R96, 0x120, RZ ;  /* 0x0000012060b77810 */ /* 0x012fe40007ffe0ff */
[----:B------:R-:W-:Y:S01]  /*97f0*/  LEA.HI.SX32 R139, R139, R96, 0x1b ;  /* 0x000000608b8b7211 */ /* 0x000fe200078fdaff */
[----:B------:R-:W-:Y:S05]  /*9800*/  @!P2 BRA `(.L_x_10464) ;  /* 0x000000100000a947 */ /* 0x000fea0003800000 */
[----:B---3--:R1:W-:Y:S02]  /*9810*/  RED.E.ADD.F32.FTZ.RN.STRONG.GPU [R2.64+-0xc80], R13 ;  /* 0xfff3800d0200798e */ /* 0x0083e4000c10e7a0 */
.L_x_10464:
[----:B------:R-:W-:Y:S05]  /*9820*/  BSYNC B0 ;  /* 0x0000000000007941 */ /* 0x000fea0003800000 */
.L_x_10463:
[----:B------:R-:W4:Y:S01]  /*9830*/  LDS R139, [R139.X4+0xc40] ;  /* 0x000c40008b8b7984 */ /* 0x000f220000004800 */
[----:B------:R-:W-:Y:S01]  /*9840*/  BSSY B0, `(.L_x_10465) ;  /* 0x0000005000007945 */ /* 0x000fe20003800000 */
[----:B-1-3--:R-:W-:Y:S02]  /*9850*/  IADD3 R13, R96, 0x140, RZ ;  /* 0x00000140600d7810 */ /* 0x00afe40007ffe0ff */
[----:B------:R-:W-:Y:S01]  /*9860*/  LEA.HI.SX32 R183, R183, R96, 0x1b ;  /* 0x00000060b7b77211 */ /* 0x000fe200078fdaff */
[----:B------:R-:W-:Y:S05]  /*9870*/  @!P3 BRA `(.L_x_10466) ;  /* 0x000000100000b947 */ /* 0x000fea0003800000 */
[----:B----4-:R1:W-:Y:S02]  /*9880*/  RED.E.ADD.F32.FTZ.RN.STRONG.GPU [R2.64+-0xc00], R139 ;  /* 0xfff4008b0200798e */ /* 0x0103e4000c10e7a0 */
.L_x_10466:
[----:B------:R-:W-:Y:S05]  /*9890*/  BSYNC B0 ;  /* 0x0000000000007941 */ /* 0x000fea0003800000 */
.L_x_10465:
[----:B------:R-:W3:Y:S01]  /*98a0*/  LDS R183, [R183.X4+0xcc0] ;  /* 0x000cc000b7b77984 */ /* 0x000ee20000004800 */
[----:B------:R-:W-:Y:S01]  /*98b0*/  BSSY B0, `(.L_x_10467) ;  /* 0x0000004000007945 */ /* 0x000fe20003800000 */
[----:B------:R-:W-:Y:S01]  /*98c0*/  LEA.HI.SX32 R13, R13, R96, 0x1b ;  /* 0x000000600d0d7211 */ /* 0x000fe200078fdaff */
[----:B------:R-:W-:Y:S05]  /*98d0*/  @!P4 BRA `(.L_x_10468) ;  /* 0x000000100000c947 */ /* 0x000fea0003800000 */
[----:B---3--:R3:W-:Y:S02]  /*98e0*/  RED.E.ADD.F32.FTZ.RN.STRONG.GPU [R2.64+-0xb80], R183 ;  /* 0xfff480b70200798e */ /* 0x0087e4000c10e7a0 */
.L_x_10468:
[----:B------:R-:W-:Y:S05]  /*98f0*/  BSYNC B0 ;  /* 0x0000000000007941 */ /* 0x000fea0003800000 */
.L_x_10467:
[----:B------:R-:W1:Y:S01]  /*9900*/  LDS R13, [R13.X4+0xd40] ;  /* 0x000d40000d0d7984 */ /* 0x000e620000004800 */
[----:B------:R-:W-:Y:S01]  /*9910*/  BSSY B0, `(.L_x_10469) ;  /* 0x0000005000007945 */ /* 0x000fe20003800000 */
[----:B-1--4-:R-:W-:-:S02]  /*9920*/  IADD3 R139, R96, 0x160, RZ ;  /* 0x00000160608b7810 */ /* 0x012fc40007ffe0ff */
[----:B---3--:R-:W-:Y:S01]  /*9930*/  IADD3 R183, R96, 0x180, RZ ;  /* 0x0000018060b77810 */ /* 0x008fe20007ffe0ff */
[----:B------:R-:W-:Y:S05]  /*9940*/  @!P5 BRA `(.L_x_10470) ;  /* 0x000000100000d947 */ /* 0x000fea0003800000 */
[----:B------:R1:W-:Y:S02]  /*9950*/  RED.E.ADD.F32.FTZ.RN.STRONG.GPU [R2.64+-0xb00], R13 ;  /* 0xfff5000d0200798e */ /* 0x0003e4000c10e7a0 */
.L_x_10470:
[----:B------:R-:W-:Y:S05]  /*9960*/  BSYNC B0 ;  /* 0x0000000000007941 */ /* 0x000fea0003800000 */
.L_x_10469:
        /* <DEDUP_REMOVED lines=14> */
.L_x_10472:
[----:B------:R-:W-:Y:S05]  /*9a50*/  BSYNC B0 ;  /* 0x0000000000007941 */ /* 0x000fea0003800000 */
.L_x_10471:
[----:B------:R-:W3:Y:S01]  /*9a60*/  LDS R183, [R183.X4+0xe40] ;  /* 0x000e4000b7b77984 */ /* 0x000ee20000004800 */
[----:B------:R-:W-:Y:S01]  /*9a70*/  BSSY B0, `(.L_x_10473) ;  /* 0x0000005000007945 */ /* 0x000fe20003800000 */
[----:B-1----:R-:W-:-:S02]  /*9a80*/  IADD3 R139, R96, 0x1c0, RZ ;  /* 0x000001c0608b7810 */ /* 0x002fc40007ffe0ff */
[----:B------:R-:W-:Y:S01]  /*9a90*/  LEA.HI.SX32 R13, R13, R96, 0x1b ;  /* 0x000000600d0d7211 */ /* 0x000fe200078fdaff */
[----:B------:R-:W-:Y:S05]  /*9aa0*/  @!P0 BRA `(.L_x_10474) ;  /* 0x0000001000008947 */ /* 0x000fea0003800000 */
[----:B---3--:R1:W-:Y:S02]  /*9ab0*/  RED.E.ADD.F32.FTZ.RN.STRONG.GPU [R2.64+-0xa00], R183 ;  /* 0xfff600b70200798e */ /* 0x0083e4000c10e7a0 */
.L_x_10474:
[----:B------:R-:W-:Y:S05]  /*9ac0*/  BSYNC B0 ;  /* 0x0000000000007941 */ /* 0x000fea0003800000 */
.L_x_10473:
[----:B------:R-:W4:Y:S01]  /*9ad0*/  LDS R13, [R13.X4+0xec0] ;  /* 0x000ec0000d0d7984 */ /* 0x000f220000004800 */
[----:B------:R-:W-:Y:S01]  /*9ae0*/  BSSY B0, `(.L_x_10475) ;  /* 0x0000005000007945 */ /* 0x000fe20003800000 */
[----:B-1-3--:R-:W-:Y:S02]  /*9af0*/  IADD3 R183, R96, 0x1e0, RZ ;  /* 0x000001e060b77810 */ /* 0x00afe40007ffe0ff */
[----:B------:R-:W-:Y:S01]  /*9b00*/  LEA.HI.SX32 R139, R139, R96, 0x1b ;  /* 0x000000608b8b7211 */ /* 0x000fe200078fdaff */
[----:B------:R-:W-:Y:S05]  /*9b10*/  @!P1 BRA `(.L_x_10476) ;  /* 0x0000001000009947 */ /* 0x000fea0003800000 */
[----:B----4-:R1:W-:Y:S02]  /*9b20*/  RED.E.ADD.F32.FTZ.RN.STRONG.GPU [R2.64+-0x980], R13 ;  /* 0xfff6800d0200798e */ /* 0x0103e4000c10e7a0 */
.L_x_10476:
[----:B------:R-:W-:Y:S05]  /*9b30*/  BSYNC B0 ;  /* 0x0000000000007941 */ /* 0x000fea0003800000 */
.L_x_10475:
[----:B------:R-:W3:Y:S01]  /*9b40*/  LDS R139, [R139.X4+0xf40] ;  /* 0x000f40008b8b7984 */ /* 0x000ee20000004800 */
[----:B------:R-:W-:Y:S01]  /*9b50*/  BSSY B0, `(.L_x_10477) ;  /* 0x0000004000007945 */ /* 0x000fe20003800000 */
[----:B------:R-:W-:Y:S01]  /*9b60*/  LEA.HI.SX32 R183, R183, R96, 0x1b ;  /* 0x00000060b7b77211 */ /* 0x000fe200078fdaff */
[----:B------:R-:W-:Y:S05]  /*9b70*/  @!P2 BRA `(.L_x_10478) ;  /* 0x000000100000a947 */ /* 0x000fea0003800000 */
[----:B---3--:R3:W-:Y:S02]  /*9b80*/  RED.E.ADD.F32.FTZ.RN.STRONG.GPU [R2.64+-0x900], R139 ;  /* 0xfff7008b0200798e */ /* 0x0087e4000c10e7a0 */
.L_x_10478:
[----:B------:R-:W-:Y:S05]  /*9b90*/  BSYNC B0 ;  /* 0x0000000000007941 */ /* 0x000fea0003800000 */
.L_x_10477:
[----:B------:R-:W1:Y:S01]  /*9ba0*/  LDS R183, [R183.X4+0xfc0] ;  /* 0x000fc000b7b77984 */ /* 0x000e620000004800 */
[----:B------:R-:W-:Y:S01]  /*9bb0*/  BSSY B0, `(.L_x_10479) ;  /* 0x0000005000007945 */ /* 0x000fe20003800000 */
[----:B-1--4-:R-:W-:-:S02]  /*9bc0*/  IADD3 R13, R96, 0x220, RZ ;  /* 0x00000220600d7810 */ /* 0x012fc40007ffe0ff */
[----:B------:R-:W-:Y:S01]  /*9bd0*/  LEA.HI.SX32 R127, R127, R96, 0x1b ;  /* 0x000000607f7f7211 */ /* 0x000fe200078fdaff */
[----:B------:R-:W-:Y:S05]  /*9be0*/  @!P3 BRA `(.L_x_10480) ;  /* 0x000000100000b947 */ /* 0x000fea0003800000 */
[----:B------:R1:W-:Y:S02]  /*9bf0*/  RED.E.ADD.F32.FTZ.RN.STRONG.GPU [R2.64+-0x880], R183 ;  /* 0xfff780b70200798e */ /* 0x0003e4000c10e7a0 */
.L_x_10480:
[----:B------:R-:W-:Y:S05]  /*9c00*/  BSYNC B0 ;  /* 0x0000000000007941 */ /* 0x000fea0003800000 */
.L_x_10479:
[----:B------:R-:W4:Y:S01]  /*9c10*/  LDS R127, [R127.X4+0x1040] ;  /* 0x001040007f7f7984 */ /* 0x000f220000004800 */
[----:B------:R-:W-:Y:S01]  /*9c20*/  BSSY B0, `(.L_x_10481) ;  /* 0x0000004000007945 */ /* 0x000fe20003800000 */
[----:B------:R-:W-:Y:S01]  /*9c30*/  LEA.HI.SX32 R13, R13, R96, 0x1b ;  /* 0x000000600d0d7211 */ /* 0x000fe200078fdaff */
[----:B------:R-:W-:Y:S05]  /*9c40*/  @!P4 BRA `(.L_x_10482) ;  /* 0x000000100000c947 */ /* 0x000fea0003800000 */
[----:B----4-:R4:W-:Y:S02]  /*9c50*/  RED.E.ADD.F32.FTZ.RN.STRONG.GPU [R2.64+-0x800], R127 ;  /* 0xfff8007f0200798e */ /* 0x0109e4000c10e7a0 */
.L_x_10482:
[----:B------:R-:W-:Y:S05]  /*9c60*/  BSYNC B0 ;  /* 0x0000000000007941 */ /* 0x000fea0003800000 */
.L_x_10481:
[----:B------:R-:W1:Y:S01]  /*9c70*/  LDS R13, [R13.X4+0x10c0] ;  /* 0x0010c0000d0d7984 */ /* 0x000e620000004800 */
[----:B------:R-:W-:Y:S01]  /*9c80*/  BSSY B0, `(.L_x_10483) ;  /* 0x0000005000007945 */ /* 0x000fe20003800000 */
[C---:B----4-:R-:W-:Y:S02]  /*9c90*/  IADD3 R127, R96.reuse, 0x240, RZ ;  /* 0x00000240607f7810 */ /* 0x050fe40007ffe0ff */
[----:B---3--:R-:W-:Y:S01]  /*9ca0*/  IADD3 R139, R96, 0x260, RZ ;  /* 0x00000260608b7810 */ /* 0x008fe20007ffe0ff */
[----:B------:R-:W-:Y:S05]  /*9cb0*/  @!P5 BRA `(.L_x_10484) ;  /* 0x000000100000d947 */ /* 0x000fea0003800000 */
[----:B-1----:R1:W-:Y:S02]  /*9cc0*/  RED.E.ADD.F32.FTZ.RN.STRONG.GPU [R2.64+-0x780], R13 ;  /* 0xfff8800d0200798e */ /* 0x0023e4000c10e7a0 */
.L_x_10484:
[----:B------:R-:W-:Y:S05]  /*9cd0*/  BSYNC B0 ;  /* 0x0000000000007941 */ /* 0x000fea0003800000 */
.L_x_10483:
        /* <DEDUP_REMOVED lines=14> */
.L_x_10486:
[----:B------:R-:W-:Y:S05]  /*9dc0*/  BSYNC B0 ;  /* 0x0000000000007941 */ /* 0x000fea0003800000 */
.L_x_10485:
[----:B------:R-:W3:Y:S01]  /*9dd0*/  LDS R139, [R139.X4+0x11c0] ;  /* 0x0011c0008b8b7984 */ /* 0x000ee20000004800 */
[----:B------:R-:W-:Y:S01]  /*9de0*/  BSSY B0, `(.L_x_10487) ;  /* 0x0000005000007945 */ /* 0x000fe20003800000 */
[----:B-1----:R-:W-:Y:S02]  /*9df0*/  IADD3 R127, R96, 0x2a0, RZ ;  /* 0x000002a0607f7810 */ /* 0x002fe40007ffe0ff */
[----:B------:R-:W-:Y:S01]  /*9e00*/  LEA.HI.SX32 R13, R13, R96, 0x1b ;  /* 0x000000600d0d7211 */ /* 0x000fe200078fdaff */
[----:B------:R-:W-:Y:S05]  /*9e10*/  @!P0 BRA `(.L_x_10488) ;  /* 0x0000001000008947 */ /* 0x000fea0003800000 */
[----:B---3--:R1:W-:Y:S02]  /*9e20*/  RED.E.ADD.F32.FTZ.RN.STRONG.GPU [R2.64+-0x680], R139 ;  /* 0xfff9808b0200798e */ /* 0x0083e4000c10e7a0 */
.L_x_10488:
[----:B------:R-:W-:Y:S05]  /*9e30*/  BSYNC B0 ;  /* 0x0000000000007941 */ /* 0x000fea0003800000 */
.L_x_10487:
[----:B------:R-:W4:Y:S01]  /*9e40*/  LDS R13, [R13.X4+0x1240] ;  /* 0x001240000d0d7984 */ /* 0x000f220000004800 */
[----:B------:R-:W-:Y:S01]  /*9e50*/  BSSY B0, `(.L_x_10489) ;  /* 0x0000005000007945 */ /* 0x000fe20003800000 */
[----:B-1-3--:R-:W-:-:S02]  /*9e60*/  IADD3 R139, R96, 0x2c0, RZ ;  /* 0x000002c0608b7810 */ /* 0x00afc40007ffe0ff */
[----:B------:R-:W-:Y:S01]  /*9e70*/  LEA.HI.SX32 R127, R127, R96, 0x1b ;  /* 0x000000607f7f7211 */ /* 0x000fe200078fdaff */
[----:B------:R-:W-:Y:S05]  /*9e80*/  @!P1 BRA `(.L_x_10490) ;  /* 0x0000001000009947 */ /* 0x000fea0003800000 */
[----:B----4-:R1:W-:Y:S02]  /*9e90*/  RED.E.ADD.F32.FTZ.RN.STRONG.GPU [R2.64+-0x600], R13 ;  /* 0xfffa000d0200798e */ /* 0x0103e4000c10e7a0 */
.L_x_10490:
[----:B------:R-:W-:Y:S05]  /*9ea0*/  BSYNC B0 ;  /* 0x0000000000007941 */ /* 0x000fea0003800000 */
.L_x_10489:
[----:B------:R-:W3:Y:S01]  /*9eb0*/  LDS R127, [R127.X4+0x12c0] ;  /* 0x0012c0007f7f7984 */ /* 0x000ee20000004800 */
[----:B------:R-:W-:Y:S01]  /*9ec0*/  BSSY B0, `(.L_x_10491) ;  /* 0x0000005000007945 */ /* 0x000fe20003800000 */
[----:B-1--4-:R-:W-:Y:S02]  /*9ed0*/  IADD3 R13, R96, 0x2e0, RZ ;  /* 0x000002e0600d7810 */ /* 0x012fe40007ffe0ff */
[----:B------:R-:W-:Y:S01]  /*9ee0*/  LEA.HI.SX32 R139, R139, R96, 0x1b ;  /* 0x000000608b8b7211 */ /* 0x000fe200078fdaff */
[----:B------:R-:W-:Y:S05]  /*9ef0*/  @!P2 BRA `(.L_x_10492) ;  /* 0x000000100000a947 */ /* 0x000fea0003800000 */
[----:B---3--:R1:W-:Y:S02]  /*9f00*/  RED.E.ADD.F32.FTZ.RN.STRONG.GPU [R2.64+-0x580], R127 ;  /* 0xfffa807f0200798e */ /* 0x0083e4000c10e7a0 */
.L_x_10492:
[----:B------:R-:W-:Y:S05]  /*9f10*/  BSYNC B0 ;  /* 0x0000000000007941 */ /* 0x000fea0003800000 */
.L_x_10491:
[----:B------:R-:W4:Y:S01]  /*9f20*/  LDS R139, [R139.X4+0x1340] ;  /* 0x001340008b8b7984 */ /* 0x000f220000004800 */
[----:B------:R-:W-:Y:S01]  /*9f30*/  BSSY B0, `(.L_x_10493) ;  /* 0x0000005000007945 */ /* 0x000fe20003800000 */
[----:B-1-3--:R-:W-:Y:S02]  /*9f40*/  IADD3 R127, R96, 0x300, RZ ;  /* 0x00000300607f7810 */ /* 0x00afe40007ffe0ff */
[----:B------:R-:W-:Y:S01]  /*9f50*/  LEA.HI.SX32 R13, R13, R96, 0x1b ;  /* 0x000000600d0d7211 */ /* 0x000fe200078fdaff */
[----:B------:R-:W-:Y:S05]  /*9f60*/  @!P3 BRA `(.L_x_10494) ;  /* 0x000000100000b947 */ /* 0x000fea0003800000 */
[----:B----4-:R1:W-:Y:S02]  /*9f70*/  RED.E.ADD.F32.FTZ.RN.STRONG.GPU [R2.64+-0x500], R139 ;  /* 0xfffb008b0200798e */ /* 0x0103e4000c10e7a0 */
.L_x_10494:
[----:B------:R-:W-:Y:S05]  /*9f80*/  BSYNC B0 ;  /* 0x0000000000007941 */ /* 0x000fea0003800000 */
.L_x_10493:
[----:B------:R-:W3:Y:S01]  /*9f90*/  LDS R13, [R13.X4+0x13c0] ;  /* 0x0013c0000d0d7984 */ /* 0x000ee20000004800 */
[----:B------:R-:W-:Y:S01]  /*9fa0*/  BSSY B0, `(.L_x_10495) ;  /* 0x0000004000007945 */ /* 0x000fe20003800000 */
[----:B------:R-:W-:Y:S01]  /*9fb0*/  LEA.HI.SX32 R127, R127, R96, 0x1b ;  /* 0x000000607f7f7211 */ /* 0x000fe200078fdaff */
[----:B------:R-:W-:Y:S05]  /*9fc0*/  @!P4 BRA `(.L_x_10496) ;  /* 0x000000100000c947 */ /* 0x000fea0003800000 */
[----:B---3--:R3:W-:Y:S02]  /*9fd0*/  RED.E.ADD.F32.FTZ.RN.STRONG.GPU [R2.64+-0x480], R13 ;  /* 0xfffb800d0200798e */ /* 0x0087e4000c10e7a0 */
.L_x_10496:
[----:B------:R-:W-:Y:S05]  /*9fe0*/  BSYNC B0 ;  /* 0x0000000000007941 */ /* 0x000fea0003800000 */
.L_x_10495:
[----:B------:R-:W1:Y:S01]  /*9ff0*/  LDS R127, [R127.X4+0x1440] ;  /* 0x001440007f7f7984 */ /* 0x000e620000004800 */
[----:B------:R-:W-:Y:S01]  /*a000*/  BSSY B0, `(.L_x_10497) ;  /* 0x0000005000007945 */ /* 0x000fe20003800000 */
[----:B---3--:R-:W-:-:S02]  /*a010*/  IADD3 R13, R96, 0x320, RZ ;  /* 0x00000320600d7810 */ /* 0x008fc40007ffe0ff */
[----:B-1--4-:R-:W-:Y:S01]  /*a020*/  IADD3 R139, R96, 0x340, RZ ;  /* 0x00000340608b7810 */ /* 0x012fe20007ffe0ff */
[----:B------:R-:W-:Y:S05]  /*a030*/  @!P5 BRA `(.L_x_10498) ;  /* 0x000000100000d947 */ /* 0x000fea0003800000 */
[----:B------:R1:W-:Y:S02]  /*a040*/  RED.E.ADD.F32.FTZ.RN.STRONG.GPU [R2.64+-0x400], R127 ;  /* 0xfffc007f0200798e */ /* 0x0003e4000c10e7a0 */
.L_x_10498:
[----:B------:R-:W-:Y:S05]  /*a050*/  BSYNC B0 ;  /* 0x0000000000007941 */ /* 0x000fea0003800000 */
.L_x_10497:
        /* <DEDUP_REMOVED lines=14> */
.L_x_10500:
[----:B------:R-:W-:Y:S05]  /*a140*/  BSYNC B0 ;  /* 0x0000000000007941 */ /* 0x000fea0003800000 */
.L_x_10499:
[----:B------:R-:W3:Y:S01]  /*a150*/  LDS R139, [R139.X4+0x1540] ;  /* 0x001540008b8b7984 */ /* 0x000ee20000004800 */
[----:B------:R-:W-:Y:S01]  /*a160*/  BSSY B0, `(.L_x_10501) ;  /* 0x0000005000007945 */ /* 0x000fe20003800000 */
[----:B-1----:R-:W-:-:S02]  /*a170*/  IADD3 R13, R96, 0x380, RZ ;  /* 0x00000380600d7810 */ /* 0x002fc40007ffe0ff */
[----:B------:R-:W-:Y:S01]  /*a180*/  LEA.HI.SX32 R127, R127, R96, 0x1b ;  /* 0x000000607f7f7211 */ /* 0x000fe200078fdaff */
[----:B------:R-:W-:Y:S05]  /*a190*/  @!P0 BRA `(.L_x_10502) ;  /* 0x0000001000008947 */ /* 0x000fea0003800000 */
[----:B---3--:R1:W-:Y:S02]  /*a1a0*/  RED.E.ADD.F32.FTZ.RN.STRONG.GPU [R2.64+-0x300], R139 ;  /* 0xfffd008b0200798e */ /* 0x0083e4000c10e7a0 */
.L_x_10502:
[----:B------:R-:W-:Y:S05]  /*a1b0*/  BSYNC B0 ;  /* 0x0000000000007941 */ /* 0x000fea0003800000 */
.L_x_10501:
[----:B------:R-:W4:Y:S01]  /*a1c0*/  LDS R127, [R127.X4+0x15c0] ;  /* 0x0015c0007f7f7984 */ /* 0x000f220000004800 */
[----:B------:R-:W-:Y:S01]  /*a1d0*/  BSSY B0, `(.L_x_10503) ;  /* 0x0000005000007945 */ /* 0x000fe20003800000 */
[----:B------:R-:W-:Y:S02]  /*a1e0*/  IADD3 R15, R96, 0x3a0, RZ ;  /* 0x000003a0600f7810 */ /* 0x000fe40007ffe0ff */
[----:B------:R-:W-:Y:S01]  /*a1f0*/  LEA.HI.SX32 R13, R13, R96, 0x1b ;  /* 0x000000600d0d7211 */ /* 0x000fe200078fdaff */
[----:B------:R-:W-:Y:S05]  /*a200*/  @!P1 BRA `(.L_x_10504) ;  /* 0x0000001000009947 */ /* 0x000fea0003800000 */
[----:B----4-:R4:W-:Y:S02]  /*a210*/  RED.E.ADD.F32.FTZ.RN.STRONG.GPU [R2.64+-0x280], R127 ;  /* 0xfffd807f0200798e */ /* 0x0109e4000c10e7a0 */
.L_x_10504:
[----:B------:R-:W-:Y:S05]  /*a220*/  BSYNC B0 ;  /* 0x0000000000007941 */ /* 0x000fea0003800000 */
.L_x_10503:
[----:B------:R-:W1:Y:S01]  /*a230*/  LDS R13, [R13.X4+0x1640] ;  /* 0x001640000d0d7984 */ /* 0x000e620000004800 */
[----:B------:R-:W-:Y:S01]  /*a240*/  BSSY B0, `(.L_x_10505) ;  /* 0x0000005000007945 */ /* 0x000fe20003800000 */
[----:B----4-:R-:W-:Y:S02]  /*a250*/  IADD3 R127, R96, 0x3c0, RZ ;  /* 0x000003c0607f7810 */ /* 0x010fe40007ffe0ff */
[----:B------:R-:W-:Y:S01]  /*a260*/  LEA.HI.SX32 R15, R15, R96, 0x1b ;  /* 0x000000600f0f7211 */ /* 0x000fe200078fdaff */
[----:B------:R-:W-:Y:S05]  /*a270*/  @!P2 BRA `(.L_x_10506) ;  /* 0x000000100000a947 */ /* 0x000fea0003800000 */
[----:B-1----:R1:W-:Y:S02]  /*a280*/  RED.E.ADD.F32.FTZ.RN.STRONG.GPU [R2.64+-0x200], R13 ;  /* 0xfffe000d0200798e */ /* 0x0023e4000c10e7a0 */
.L_x_10506:
[----:B------:R-:W-:Y:S05]  /*a290*/  BSYNC B0 ;  /* 0x0000000000007941 */ /* 0x000fea0003800000 */
.L_x_10505:
[----:B------:R-:W4:Y:S01]  /*a2a0*/  LDS R15, [R15.X4+0x16c0] ;  /* 0x0016c0000f0f7984 */ /* 0x000f220000004800 */
[----:B------:R-:W-:Y:S01]  /*a2b0*/  BSSY B0, `(.L_x_10507) ;  /* 0x0000005000007945 */ /* 0x000fe20003800000 */
[----:B-1----:R-:W-:-:S02]  /*a2c0*/  IADD3 R13, R96, 0x3e0, RZ ;  /* 0x000003e0600d7810 */ /* 0x002fc40007ffe0ff */
[----:B------:R-:W-:Y:S01]  /*a2d0*/  LEA.HI.SX32 R127, R127, R96, 0x1b ;  /* 0x000000607f7f7211 */ /* 0x000fe200078fdaff */
[----:B------:R-:W-:Y:S05]  /*a2e0*/  @!P3 BRA `(.L_x_10508) ;  /* 0x000000100000b947 */ /* 0x000fea0003800000 */
[----:B----4-:R1:W-:Y:S02]  /*a2f0*/  RED.E.ADD.F32.FTZ.RN.STRONG.GPU [R2.64+-0x180], R15 ;  /* 0xfffe800f0200798e */ /* 0x0103e4000c10e7a0 */
.L_x_10508:
[----:B------:R-:W-:Y:S05]  /*a300*/  BSYNC B0 ;  /* 0x0000000000007941 */ /* 0x000fea0003800000 */
.L_x_10507:
[----:B------:R-:W1:Y:S01]  /*a310*/  LDS R127, [R127.X4+0x1740] ;  /* 0x001740007f7f7984 */ /* 0x000e620000004800 */
[----:B------:R-:W-:Y:S01]  /*a320*/  BSSY B0, `(.L_x_10509) ;  /* 0x0000004000007945 */ /* 0x000fe20003800000 */
[----:B------:R-:W-:Y:S01]  /*a330*/  LEA.HI.SX32 R13, R13, R96, 0x1b ;  /* 0x000000600d0d7211 */ /* 0x000fe200078fdaff */
[----:B------:R-:W-:Y:S05]  /*a340*/  @!P4 BRA `(.L_x_10510) ;  /* 0x000000100000c947 */ /* 0x000fea0003800000 */
[----:B-1----:R1:W-:Y:S02]  /*a350*/  RED.E.ADD.F32.FTZ.RN.STRONG.GPU [R2.64+-0x100], R127 ;  /* 0xffff007f0200798e */ /* 0x0023e4000c10e7a0 */
.L_x_10510:
[----:B------:R-:W-:Y:S05]  /*a360*/  BSYNC B0 ;  /* 0x0000000000007941 */ /* 0x000fea0003800000 */
.L_x_10509:
[----:B------:R-:W4:Y:S01]  /*a370*/  LDS R13, [R13.X4+0x17c0] ;  /* 0x0017c0000d0d7984 */ /* 0x000f220000004800 */
[----:B------:R-:W-:Y:S01]  /*a380*/  BSSY B0, `(.L_x_10511) ;  /* 0x0000003000007945 */ /* 0x000fe20003800000 */
[----:B------:R-:W-:Y:S05]  /*a390*/  @!P5 BRA `(.L_x_10512) ;  /* 0x000000100000d947 */ /* 0x000fea0003800000 */
[----:B----4-:R4:W-:Y:S02]  /*a3a0*/  RED.E.ADD.F32.FTZ.RN.STRONG.GPU [R2.64+-0x80], R13 ;  /* 0xffff800d0200798e */ /* 0x0109e4000c10e7a0 */
.L_x_10512:
[----:B------:R-:W-:Y:S05]  /*a3b0*/  BSYNC B0 ;  /* 0x0000000000007941 */ /* 0x000fea0003800000 */
.L_x_10511:
        /* <DEDUP_REMOVED lines=167> */
.L_x_10514:
[----:B-1----:R-:W-:Y:S05]  /*ae30*/  BSYNC B0 ;  /* 0x0000000000007941 */ /* 0x002fea0003800000 */
.L_x_10513:
        /* <DEDUP_REMOVED lines=8> */
.L_x_10436:
[----:B------:R-:W-:Y:S01]  /*aec0*/  BAR.SYNC.DEFER_BLOCKING 0x0 ;  /* 0x0000000000007b1d */ /* 0x000fe20000010000 */
[----:B------:R-:W-:-:S05]  /*aed0*/  MOV R3, 0x10 ;  /* 0x0000001000037802 */ /* 0x000fca0000000f00 */
[----:B------:R-:W-:Y:S01]  /*aee0*/  IMAD.WIDE R2, R92, R3, UR18 ;  /* 0x000000125c027e25 */ /* 0x000fe2000f8e0203 */
[----:B------:R-:W-:Y:S01]  /*aef0*/  F2FP.BF16.PACK_AB R43, R43, R44 ;  /* 0x0000002c2b2b723e */ /* 0x000fe200000010ff */
[----:B------:R-:W-:Y:S01]  /*af00*/  UIADD3 UR7, UR21, -0x1, URZ ;  /* 0xffffffff15077890 */ /* 0x000fe2000fffe03f */
[----:B------:R-:W-:Y:S01]  /*af10*/  F2FP.BF16.PACK_AB R42, R45, R46 ;  /* 0x0000002e2d2a723e */ /* 0x000fe200000010ff */
[----:B------:R-:W-:Y:S01]  /*af20*/  ULDC.64 UR38, c[0x0][0x2d8] ;  /* 0x0000b60000267ab9 */ /* 0x000fe20000000a00 */
[----:B------:R-:W3:Y:S04]  /*af30*/  LDG.E.128 R4, [R2.64] ;  /* 0x0000002002047981 */ /* 0x000ee8000c1e1d00 */
        /* <DEDUP_REMOVED lines=26> */
[----:B---3--:R-:W-:Y:S04]  /*b0e0*/  STS.128 [R94.X16], R4 ;  /* 0x000000045e007388 */ /* 0x008fe8000000cc00 */
[----:B----4-:R1:W-:Y:S01]  /*b0f0*/  STS.128 [R94.X16+0x200], R12 ;  /* 0x0002000c5e007388 */ /* 0x0103e2000000cc00 */
[----:B------:R-:W-:-:S06]  /*b100*/  NOP ;  /* 0x0000000000007918 */ /* 0x000fcc0000000000 */
[----:B------:R-:W3:Y:S04]  /*b110*/  LDS.128 R8, [R91] ;  /* 0x000000005b087984 */ /* 0x000ee80000000c00 */
[----:B------:R-:W4:Y:S04]  /*b120*/  LDS.128 R4, [R91+0x10] ;  /* 0x000010005b047984 */ /* 0x000f280000000c00 */
[----:B------:R-:W-:Y:S01]  /*b130*/  BAR.SYNC.DEFER_BLOCKING 0x0 ;  /* 0x0000000000007b1d */ /* 0x000fe20000010000 */
[----:B-1----:R-:W-:-:S05]  /*b140*/  F2FP.BF16.PACK_AB R15, R51, R52 ;  /* 0x00000034330f723e */ /* 0x002fca00000010ff */
[----:B------:R-:W-:Y:S01]  /*b150*/  STS.128 [R91+0x10], R40 ;  /* 0x000010285b007388 */ /* 0x000fe20000000c00 */
[--C-:B---3--:R-:W-:Y:S02]  /*b160*/  PRMT R0, RZ, 0x5410, R8.reuse ;  /* 0x00005410ff007816 */ /* 0x108fe40000000008 */
        /* <DEDUP_REMOVED lines=13> */
[----:B------:R-:W1:Y:S01]  /*b240*/  @!P1 MUFU.EX2 R0, R0 ;  /* 0x0000000000009308 */ /* 0x000e620000000800 */
[----:B------:R-:W-:Y:S02]  /*b250*/  @!P0 FMUL.FTZ R8, R2, -1.4426950216293334961 ;  /* 0xbfb8aa3b02088820 */ /* 0x000fe40000410000 */
[----:B------:R-:W-:-:S05]  /*b260*/  @!P2 FMUL.FTZ R9, R9, -1.4426950216293334961 ;  /* 0xbfb8aa3b0909a820 */ /* 0x000fca0000410000 */
[----:B------:R-:W3:Y:S01]  /*b270*/  @!P3 MUFU.EX2 R3, R3 ;  /* 0x000000030003b308 */ /* 0x000ee20000000800 */
[----:B-1----:R-:W-:Y:S01]  /*b280*/  @!P1 FADD.FTZ R2, R0, 1 ;  /* 0x3f80000000029421 */ /* 0x002fe20000010000 */
[----:B------:R-:W-:-:S06]  /*b290*/  PRMT R0, RZ, 0x5410, R10 ;  /* 0x00005410ff007816 */ /* 0x000fcc000000000a */
[----:B------:R-:W1:Y:S01]  /*b2a0*/  @!P0 MUFU.EX2 R8, R8 ;  /* 0x0000000800088308 */ /* 0x000e620000000800 */
[----:B------:R-:W-:Y:S01]  /*b2b0*/  PRMT R10, RZ, 0x7610, R10 ;  /* 0x00007610ff0a7816 */ /* 0x000fe2000000000a */
[----:B------:R-:W-:Y:S02]  /*b2c0*/  FADD.FTZ R13, R0, UR5 ;  /* 0x00000005000d7e21 */ /* 0x000fe40008010000 */
[----:B---3--:R-:W-:Y:S02]  /*b2d0*/  @!P3 FADD.FTZ R0, R3, 1 ;  /* 0x3f8000000300b421 */ /* 0x008fe40000010000 */
[----:B------:R-:W-:Y:S02]  /*b2e0*/  FADD.FTZ R10, R10, UR5 ;  /* 0x000000050a0a7e21 */ /* 0x000fe40008010000 */
[----:B------:R3:W5:Y:S01]  /*b2f0*/  @!P1 MUFU.RCP R12, R2 ;  /* 0x00000002000c9308 */ /* 0x0007620000001000 */
[----:B------:R-:W-:Y:S02]  /*b300*/  FSETP.GTU.FTZ.AND P6, PT, R13, 20, PT ;  /* 0x41a000000d00780b */ /* 0x000fe40003fdc000 */
[----:B------:R-:W-:Y:S01]  /*b310*/  FSETP.GTU.FTZ.AND P5, PT, R10, 20, PT ;  /* 0x41a000000a00780b */ /* 0x000fe20003fbc000 */
[----:B-1----:R-:W-:-:S04]  /*b320*/  @!P0 FADD.FTZ R8, R8, 1 ;  /* 0x3f80000008088421 */ /* 0x002fc80000010000 */
[----:B------:R1:W2:Y:S06]  /*b330*/  @!P3 MUFU.RCP R3, R0 ;  /* 0x000000000003b308 */ /* 0x0002ac0000001000 */
[----:B---3--:R-:W-:Y:S02]  /*b340*/  @!P6 FMUL.FTZ R2, R13, -1.4426950216293334961 ;  /* 0xbfb8aa3b0d02e820 */ /* 0x008fe40000410000 */
[----:B------:R-:W3:Y:S01]  /*b350*/  @!P0 MUFU.RCP R8, R8 ;  /* 0x0000000800088308 */ /* 0x000ee20000001000 */
[--C-:B-1----:R-:W-:Y:S01]  /*b360*/  PRMT R0, RZ, 0x5410, R11.reuse ;  /* 0x00005410ff007816 */ /* 0x102fe2000000000b */
[----:B-----5:R-:W-:Y:S01]  /*b370*/  @!P1 FMUL.FTZ R59, R59, R12 ;  /* 0x0000000c3b3b9220 */ /* 0x020fe20000410000 */
[----:B------:R-:W-:-:S03]  /*b380*/  PRMT R11, RZ, 0x7610, R11 ;  /* 0x00007610ff0b7816 */ /* 0x000fc6000000000b */
[----:B------:R-:W-:Y:S02]  /*b390*/  FADD.FTZ R14, R0, UR5 ;  /* 0x00000005000e7e21 */ /* 0x000fe40008010000 */
[----:B--2---:R-:W-:Y:S01]  /*b3a0*/  @!P3 FMUL.FTZ R60, R60, R3 ;  /* 0x000000033c3cb220 */ /* 0x004fe20000410000 */
[--C-:B----4-:R-:W-:Y:S01]  /*b3b0*/  PRMT R3, RZ, 0x5410, R4.reuse ;  /* 0x00005410ff037816 */ /* 0x110fe20000000004 */
[----:B------:R-:W-:Y:S01]  /*b3c0*/  @!P5 FMUL.FTZ R0, R10, -1.4426950216293334961 ;  /* 0xbfb8aa3b0a00d820 */ /* 0x000fe20000410000 */
[----:B------:R-:W-:Y:S01]  /*b3d0*/  FSETP.GTU.FTZ.AND P4, PT, R14, 20, PT ;  /* 0x41a000000e00780b */ /* 0x000fe20003f9c000 */
[----:B------:R-:W1:Y:S01]  /*b3e0*/  @!P6 MUFU.EX2 R2, R2 ;  /* 0x000000020002e308 */ /* 0x000e620000000800 */
[----:B------:R-:W-:Y:S01]  /*b3f0*/  PRMT R4, RZ, 0x7610, R4 ;  /* 0x00007610ff047816 */ /* 0x000fe20000000004 */
[----:B------:R-:W-:Y:S02]  /*b400*/  FADD.FTZ R10, R3, UR5 ;  /* 0x00000005030a7e21 */ /* 0x000fe40008010000 */
[----:B------:R-:W-:-:S02]  /*b410*/  FADD.FTZ R11, R11, UR5 ;  /* 0x000000050b0b7e21 */ /* 0x000fc40008010000 */
[----:B---3--:R-:W-:Y:S01]  /*b420*/  @!P0 FMUL.FTZ R61, R61, R8 ;  /* 0x000000083d3d8220 */ /* 0x008fe20000410000 */
[----:B------:R-:W-:Y:S01]  /*b430*/  FSETP.GTU.FTZ.AND P1, PT, R10, 20, PT ;  /* 0x41a000000a00780b */ /* 0x000fe20003f3c000 */
[----:B------:R-:W2:Y:S01]  /*b440*/  @!P2 MUFU.EX2 R9, R9 ;  /* 0x000000090009a308 */ /* 0x000ea20000000800 */
[----:B------:R-:W-:Y:S01]  /*b450*/  FADD.FTZ R12, R4, UR5 ;  /* 0x00000005040c7e21 */ /* 0x000fe20008010000 */
[----:B------:R-:W-:Y:S02]  /*b460*/  FSETP.GTU.FTZ.AND P3, PT, R11, 20, PT ;  /* 0x41a000000b00780b */ /* 0x000fe40003f7c000 */
[----:B------:R-:W-:Y:S02]  /*b470*/  @!P4 FMUL.FTZ R3, R14, -1.4426950216293334961 ;  /* 0xbfb8aa3b0e03c820 */ /* 0x000fe40000410000 */
[----:B------:R-:W-:Y:S02]  /*b480*/  FSETP.GTU.FTZ.AND P0, PT, R12, 20, PT ;  /* 0x41a000000c00780b */ /* 0x000fe40003f1c000 */
[----:B------:R-:W3:Y:S01]  /*b490*/  @!P5 MUFU.EX2 R0, R0 ;  /* 0x000000000000d308 */ /* 0x000ee20000000800 */
[----:B-1----:R-:W-:-:S03]  /*b4a0*/  @!P6 FADD.FTZ R2, R2, 1 ;  /* 0x3f8000000202e421 */ /* 0x002fc60000010000 */
[----:B------:R-:W-:-:S03]  /*b4b0*/  @!P1 FMUL.FTZ R8, R10, -1.4426950216293334961 ;  /* 0xbfb8aa3b0a089820 */ /* 0x000fc60000410000 */
[----:B------:R-:W-:Y:S01]  /*b4c0*/  @!P3 FMUL.FTZ R4, R11, -1.4426950216293334961 ;  /* 0xbfb8aa3b0b04b820 */ /* 0x000fe20000410000 */
[----:B------:R-:W1:Y:S01]  /*b4d0*/  @!P4 MUFU.EX2 R3, R3 ;  /* 0x000000030003c308 */ /* 0x000e620000000800 */
[----:B--2---:R-:W-:Y:S02]  /*b4e0*/  @!P2 FADD.FTZ R9, R9, 1 ;  /* 0x3f8000000909a421 */ /* 0x004fe40000010000 */
[----:B------:R-:W-:-:S05]  /*b4f0*/  @!P0 FMUL.FTZ R10, R12, -1.4426950216293334961 ;  /* 0xbfb8aa3b0c0a8820 */ /* 0x000fca0000410000 */
[----:B------:R-:W2:Y:S01]  /*b500*/  @!P1 MUFU.EX2 R8, R8 ;  /* 0x0000000800089308 */ /* 0x000ea20000000800 */
[----:B---3--:R-:W-:Y:S02]  /*b510*/  @!P5 FADD.FTZ R0, R0, 1 ;  /* 0x3f8000000000d421 */ /* 0x008fe40000010000 */
[----:B-1----:R-:W-:-:S05]  /*b520*/  @!P4 FADD.FTZ R3, R3, 1 ;  /* 0x3f8000000303c421 */ /* 0x002fca0000010000 */
[----:B------:R-:W1:Y:S01]  /*b530*/  @!P6 MUFU.RCP R2, R2 ;  /* 0x000000020002e308 */ /* 0x000e620000001000 */
[----:B--2---:R-:W-:-:S07]  /*b540*/  @!P1 FADD.FTZ R8, R8, 1 ;  /* 0x3f80000008089421 */ /* 0x004fce0000010000 */
[----:B------:R-:W2:Y:S08]  /*b550*/  @!P2 MUFU.RCP R9, R9 ;  /* 0x000000090009a308 */ /* 0x000eb00000001000 */
[----:B------:R3:W4:Y:S01]  /*b560*/  @!P5 MUFU.RCP R11, R0 ;  /* 0x00000000000bd308 */ /* 0x0007220000001000 */
[----:B-1----:R-:W-:-:S07]  /*b570*/  @!P6 FMUL.FTZ R63, R63, R2 ;  /* 0x000000023f3fe220 */ /* 0x002fce0000410000 */
[----:B------:R1:W5:Y:S01]  /*b580*/  @!P4 MUFU.RCP R12, R3 ;  /* 0x00000003000cc308 */ /* 0x0003620000001000 */
[--C-:B---3--:R-:W-:Y:S01]  /*b590*/  PRMT R0, RZ, 0x5410, R5.reuse ;  /* 0x00005410ff007816 */ /* 0x108fe20000000005 */
[----:B--2---:R-:W-:Y:S01]  /*b5a0*/  @!P2 FMUL.FTZ R62, R62, R9 ;  /* 0x000000093e3ea220 */ /* 0x004fe20000410000 */
[----:B------:R-:W-:-:S03]  /*b5b0*/  PRMT R5, RZ, 0x7610, R5 ;  /* 0x00007610ff057816 */ /* 0x000fc60000000005 */
[----:B------:R-:W-:Y:S01]  /*b5c0*/  FADD.FTZ R13, R0, UR5 ;  /* 0x00000005000d7e21 */ /* 0x000fe20008010000 */
[--C-:B------:R-:W-:Y:S01]  /*b5d0*/  PRMT R0, RZ, 0x5410, R6.reuse ;  /* 0x00005410ff007816 */ /* 0x100fe20000000006 */
[----:B------:R-:W2:Y:S01]  /*b5e0*/  @!P3 MUFU.EX2 R4, R4 ;  /* 0x000000040004b308 */ /* 0x000ea20000000800 */
[----:B------:R-:W-:Y:S01]  /*b5f0*/  FADD.FTZ R5, R5, UR5 ;  /* 0x0000000505057e21 */ /* 0x000fe20008010000 */
[----:B------:R-:W-:Y:S01]  /*b600*/  PRMT R6, RZ, 0x7610, R6 ;  /* 0x00007610ff067816 */ /* 0x000fe20000000006 */
[----:B----4-:R-:W-:Y:S01]  /*b610*/  @!P5 FMUL.FTZ R64, R64, R11 ;  /* 0x0000000b4040d220 */ /* 0x010fe20000410000 */
[--C-:B-1----:R-:W-:Y:S01]  /*b620*/  PRMT R3, RZ, 0x5410, R7.reuse ;  /* 0x00005410ff037816 */ /* 0x102fe20000000007 */
[----:B------:R-:W-:Y:S01]  /*b630*/  FADD.FTZ R14, R0, UR5 ;  /* 0x00000005000e7e21 */ /* 0x000fe20008010000 */
[----:B------:R-:W-:Y:S01]  /*b640*/  PRMT R7, RZ, 0x7610, R7 ;  /* 0x00007610ff077816 */ /* 0x000fe20000000007 */
[----:B------:R-:W-:Y:S01]  /*b650*/  FADD.FTZ R6, R6, UR5 ;  /* 0x0000000506067e21 */ /* 0x000fe20008010000 */
[----:B------:R-:W1:Y:S01]  /*b660*/  @!P1 MUFU.RCP R8, R8 ;  /* 0x0000000800089308 */ /* 0x000e620000001000 */
[----:B------:R-:W-:Y:S01]  /*b670*/  FSETP.GTU.FTZ.AND P6, PT, R5, 20, PT ;  /* 0x41a000000500780b */ /* 0x000fe20003fdc000 */
[----:B-----5:R-:W-:Y:S01]  /*b680*/  @!P4 FMUL.FTZ R65, R65, R12 ;  /* 0x0000000c4141c220 */ /* 0x020fe20000410000 */
[----:B------:R-:W-:Y:S01]  /*b690*/  FSETP.GTU.FTZ.AND P2, PT, R13, 20, PT ;  /* 0x41a000000d00780b */ /* 0x000fe20003f5c000 */
[----:B------:R-:W-:Y:S01]  /*b6a0*/  FADD.FTZ R7, R7, UR5 ;  /* 0x0000000507077e21 */ /* 0x000fe20008010000 */
[----:B------:R-:W-:-:S02]  /*b6b0*/  FSETP.GTU.FTZ.AND P4, PT, R14, 20, PT ;  /* 0x41a000000e00780b */ /* 0x000fc40003f9c000 */
[----:B------:R-:W-:Y:S01]  /*b6c0*/  FSETP.GTU.FTZ.AND P5, PT, R6, 20, PT ;  /* 0x41a000000600780b */ /* 0x000fe20003fbc000 */
[----:B------:R-:W3:Y:S01]  /*b6d0*/  @!P0 MUFU.EX2 R10, R10 ;  /* 0x0000000a000a8308 */ /* 0x000ee20000000800 */
[----:B--2---:R-:W-:Y:S01]  /*b6e0*/  @!P3 FADD.FTZ R4, R4, 1 ;  /* 0x3f8000000404b421 */ /* 0x004fe20000010000 */
[----:B------:R-:W-:-:S04]  /*b6f0*/  F2FP.BF16.PACK_AB R12, R57, R58 ;  /* 0x0000003a390c723e */ /* 0x000fc800000010ff */
[----:B------:R-:W-:Y:S02]  /*b700*/  @!P6 FMUL.FTZ R2, R5, -1.4426950216293334961 ;  /* 0xbfb8aa3b0502e820 */ /* 0x000fe40000410000 */
[----:B------:R2:W4:Y:S01]  /*b710*/  @!P3 MUFU.RCP R9, R4 ;  /* 0x000000040009b308 */ /* 0x0005220000001000 */
[----:B-1----:R-:W-:Y:S01]  /*b720*/  @!P1 FMUL.FTZ R67, R67, R8 ;  /* 0x0000000843439220 */ /* 0x002fe20000410000 */
[----:B------:R-:W-:Y:S01]  /*b730*/  FSETP.GTU.FTZ.AND P1, PT, R7, 20, PT ;  /* 0x41a000000700780b */ /* 0x000fe20003f3c000 */
[----:B------:R-:W-:Y:S02]  /*b740*/  FADD.FTZ R5, R3, UR5 ;  /* 0x0000000503057e21 */ /* 0x000fe40008010000 */
[----:B------:R-:W-:Y:S01]  /*b750*/  @!P2 FMUL.FTZ R0, R13, -1.4426950216293334961 ;  /* 0xbfb8aa3b0d00a820 */ /* 0x000fe20000410000 */
[----:B------:R-:W-:Y:S01]  /*b760*/  F2FP.BF16.PACK_AB R13, R55, R56 ;  /* 0x00000038370d723e */ /* 0x000fe200000010ff */
[----:B------:R-:W-:Y:S01]  /*b770*/  @!P4 FMUL.FTZ R3, R14, -1.4426950216293334961 ;  /* 0xbfb8aa3b0e03c820 */ /* 0x000fe20000410000 */
[----:B------:R-:W-:Y:S01]  /*b780*/  F2FP.BF16.PACK_AB R14, R53, R54 ;  /* 0x00000036350e723e */ /* 0x000fe200000010ff */
[----:B---3--:R-:W-:Y:S01]  /*b790*/  @!P0 FADD.FTZ R10, R10, 1 ;  /* 0x3f8000000a0a8421 */ /* 0x008fe20000010000 */
[----:B------:R-:W1:Y:S01]  /*b7a0*/  @!P6 MUFU.EX2 R2, R2 ;  /* 0x000000020002e308 */ /* 0x000e620000000800 */
[----:B--2---:R-:W-:-:S02]  /*b7b0*/  @!P5 FMUL.FTZ R4, R6, -1.4426950216293334961 ;  /* 0xbfb8aa3b0604d820 */ /* 0x004fc40000410000 */
[----:B------:R-:W-:Y:S01]  /*b7c0*/  STS.128 [R91], R12 ;  /* 0x0000000c5b007388 */ /* 0x000fe20000000c00 */
[----:B------:R-:W-:-:S06]  /*b7d0*/  NOP ;  /* 0x0000000000007918 */ /* 0x000fcc0000000000 */
[----:B------:R-:W-:Y:S01]  /*b7e0*/  @!P1 FMUL.FTZ R6, R7, -1.4426950216293334961 ;  /* 0xbfb8aa3b07069820 */ /* 0x000fe20000410000 */
[----:B------:R-:W-:Y:S01]  /*b7f0*/  LDS.128 R12, [R94.X16+0x200] ;  /* 0x000200005e0c7984 */ /* 0x000fe2000000cc00 */
[----:B----4-:R-:W-:Y:S01]  /*b800*/  @!P3 FMUL.FTZ R68, R68, R9 ;  /* 0x000000094444b220 */ /* 0x010fe20000410000 */
[----:B------:R2:W3:Y:S01]  /*b810*/  @!P0 MUFU.RCP R7, R10 ;  /* 0x0000000a00078308 */ /* 0x0004e20000001000 */
[----:B------:R-:W-:Y:S01]  /*b820*/  FSETP.GTU.FTZ.AND P3, PT, R5, 20, PT ;  /* 0x41a000000500780b */ /* 0x000fe20003f7c000 */
[----:B-1----:R-:W-:-:S06]  /*b830*/  @!P6 FADD.FTZ R2, R2, 1 ;  /* 0x3f8000000202e421 */ /* 0x002fcc0000010000 */
[----:B------:R-:W1:Y:S01]  /*b840*/  @!P4 MUFU.EX2 R3, R3 ;  /* 0x000000030003c308 */ /* 0x000e620000000800 */
[----:B--2---:R-:W2:Y:S05]  /*b850*/  LDS.128 R8, [R94.X16] ;  /* 0x000000005e087984 */ /* 0x004eaa000000cc00 */
[----:B------:R-:W-:Y:S02]  /*b860*/  @!P3 FMUL.FTZ R5, R5, -1.4426950216293334961 ;  /* 0xbfb8aa3b0505b820 */ /* 0x000fe40000410000 */
[----:B------:R-:W4:Y:S01]  /*b870*/  @!P2 MUFU.EX2 R0, R0 ;  /* 0x000000000000a308 */ /* 0x000f220000000800 */
[----:B---3--:R-:W-:-:S05]  /*b880*/  @!P0 FMUL.FTZ R70, R70, R7 ;  /* 0x0000000746468220 */ /* 0x008fca0000410000 */
[----:B------:R-:W-:Y:S02]  /*b890*/  F2FP.BF16.PACK_AB R20, R70, R67 ;  /* 0x000000434614723e */ /* 0x000fe400000010ff */
[----:B------:R-:W3:Y:S01]  /*b8a0*/  @!P5 MUFU.EX2 R4, R4 ;  /* 0x000000040004d308 */ /* 0x000ee20000000800 */
[----:B-1----:R-:W-:-:S07]  /*b8b0*/  @!P4 FADD.FTZ R3, R3, 1 ;  /* 0x3f8000000303c421 */ /* 0x002fce0000010000 */
[----:B------:R-:W1:Y:S01]  /*b8c0*/  @!P3 MUFU.EX2 R5, R5 ;  /* 0x000000050005b308 */ /* 0x000e620000000800 */
[----:B----4-:R-:W-:-:S07]  /*b8d0*/  @!P2 FADD.FTZ R0, R0, 1 ;  /* 0x3f8000000000a421 */ /* 0x010fce0000010000 */
[----:B------:R-:W4:Y:S01]  /*b8e0*/  @!P1 MUFU.EX2 R6, R6 ;  /* 0x0000000600069308 */ /* 0x000f220000000800 */
[----:B---3--:R-:W-:-:S07]  /*b8f0*/  @!P5 FADD.FTZ R4, R4, 1 ;  /* 0x3f8000000404d421 */ /* 0x008fce0000010000 */
[----:B------:R3:W5:Y:S01]  /*b900*/  @!P6 MUFU.RCP R17, R2 ;  /* 0x000000020011e308 */ /* 0x0007620000001000 */
[----:B-1----:R-:W-:-:S07]  /*b910*/  @!P3 FADD.FTZ R5, R5, 1 ;  /* 0x3f8000000505b421 */ /* 0x002fce0000010000 */
[----:B------:R1:W0:Y:S01]  /*b920*/  @!P4 MUFU.RCP R16, R3 ;  /* 0x000000030010c308 */ /* 0x0002220000001000 */
[----:B---3--:R-:W-:Y:S01]  /*b930*/  MOV R2, UR29 ;  /* 0x0000001d00027c02 */ /* 0x008fe20008000f00 */
[----:B----4-:R-:W-:-:S06]  /*b940*/  @!P1 FADD.FTZ R6, R6, 1 ;  /* 0x3f80000006069421 */ /* 0x010fcc0000010000 */
[----:B------:R-:W3:Y:S01]  /*b950*/  @!P2 MUFU.RCP R0, R0 ;  /* 0x000000000000a308 */ /* 0x000ee20000001000 */
[----:B-1----:R-:W-:Y:S01]  /*b960*/  MOV R3, UR28 ;  /* 0x0000001c00037c02 */ /* 0x002fe20008000f00 */
[----:B-----5:R-:W-:Y:S01]  /*b970*/  @!P6 FMUL.FTZ R72, R72, R17 ;  /* 0x000000114848e220 */ /* 0x020fe20000410000 */
[----:B------:R-:W-:Y:S01]  /*b980*/  F2FP.BF16.PACK_AB R17, R62, R61 ;  /* 0x0000003d3e11723e */ /* 0x000fe200000010ff */
[----:B------:R-:W-:Y:S02]  /*b990*/  UIMAD UR28, UR35, UR30, URZ ;  /* 0x0000001e231c72a4 */ /* 0x000fe4000f8e023f */
[----:B------:R-:W-:Y:S02]  /*b9a0*/  IMAD.WIDE R2, R92, 0x10, R2 ;  /* 0x000000105c027825 */ /* 0x000fe400078e0202 */
[----:B------:R-:W1:Y:S01]  /*b9b0*/  @!P5 MUFU.RCP R19, R4 ;  /* 0x000000040013d308 */ /* 0x000e620000001000 */
[----:B------:R-:W-:Y:S01]  /*b9c0*/  UIMAD UR28, UR34, UR31, UR28 ;  /* 0x0000001f221c72a4 */ /* 0x000fe2000f8e021c */
[----:B0-----:R-:W-:Y:S01]  /*b9d0*/  @!P4 FMUL.FTZ R73, R73, R16 ;  /* 0x000000104949c220 */ /* 0x001fe20000410000 */
[----:B--2---:R-:W-:Y:S01]  /*b9e0*/  STG.E.128 [R2.64], R8 ;  /* 0x0000000802007986 */ /* 0x004fe2000c101d20 */
[----:B------:R-:W-:Y:S01]  /*b9f0*/  F2FP.BF16.PACK_AB R16, R60, R59 ;  /* 0x0000003b3c10723e */ /* 0x000fe200000010ff */
[----:B------:R-:W-:-:S02]  /*ba00*/  ULDC.64 UR30, c[0x0][0x300] ;  /* 0x0000c000001e7ab9 */ /* 0x000fc40000000a00 */
[----:B------:R0:W-:Y:S01]  /*ba10*/  STG.E.128 [R2.64+0x200], R12 ;  /* 0x0002000c02007986 */ /* 0x0001e2000c101d20 */
[----:B------:R2:W4:Y:S01]  /*ba20*/  @!P3 MUFU.RCP R18, R5 ;  /* 0x000000050012b308 */ /* 0x0005220000001000 */
[----:B---3--:R-:W-:Y:S01]  /*ba30*/  @!P2 FMUL.FTZ R69, R69, R0 ;  /* 0x000000004545a220 */ /* 0x008fe20000410000 */
[----:B------:R-:W-:Y:S02]  /*ba40*/  UIADD3 UR9, UR9, UR28, URZ ;  /* 0x0000001c09097290 */ /* 0x000fe4000fffe03f */
[----:B------:R-:W-:Y:S02]  /*ba50*/  UIMAD UR28, UR17, UR30, URZ ;  /* 0x0000001e111c72a4 */ /* 0x000fe4000f8e023f */
[----:B------:R-:W-:Y:S02]  /*ba60*/  UIMAD.WIDE.U32 UR8, UR16, UR30, UR8 ;  /* 0x0000001e100872a5 */ /* 0x000fe4000f8e0008 */
[----:B------:R-:W3:Y:S01]  /*ba70*/  @!P1 MUFU.RCP R21, R6 ;  /* 0x0000000600159308 */ /* 0x000ee20000001000 */
[----:B-1----:R-:W-:Y:S01]  /*ba80*/  @!P5 FMUL.FTZ R74, R74, R19 ;  /* 0x000000134a4ad220 */ /* 0x002fe20000410000 */
[----:B------:R-:W-:Y:S01]  /*ba90*/  F2FP.BF16.PACK_AB R19, R68, R65 ;  /* 0x000000414413723e */ /* 0x000fe200000010ff */
[----:B--2---:R-:W-:Y:S01]  /*baa0*/  FADD.FTZ R5, R59, R98 ;  /* 0x000000623b057221 */ /* 0x004fe20000010000 */
[----:B------:R-:W-:-:S02]  /*bab0*/  UIMAD UR28, UR16, UR31, UR28 ;  /* 0x0000001f101c72a4 */ /* 0x000fc4000f8e021c */
[----:B------:R-:W-:Y:S01]  /*bac0*/  F2FP.BF16.PACK_AB R22, R74, R73 ;  /* 0x000000494a16723e */ /* 0x000fe200000010ff */
[----:B------:R-:W-:Y:S01]  /*bad0*/  FADD.FTZ R60, R5, R60 ;  /* 0x0000003c053c7221 */ /* 0x000fe20000010000 */
[----:B------:R-:W-:Y:S01]  /*bae0*/  BAR.SYNC.DEFER_BLOCKING 0x0 ;  /* 0x0000000000007b1d */ /* 0x000fe20000010000 */
[----:B----4-:R-:W-:Y:S01]  /*baf0*/  @!P3 FMUL.FTZ R75, R75, R18 ;  /* 0x000000124b4bb220 */ /* 0x010fe20000410000 */
[----:B------:R-:W-:Y:S01]  /*bb00*/  F2FP.BF16.PACK_AB R18, R64, R63 ;  /* 0x0000003f4012723e */ /* 0x000fe200000010ff */
[----:B------:R-:W-:Y:S01]  /*bb10*/  FADD.FTZ R61, R60, R61 ;  /* 0x0000003d3c3d7221 */ /* 0x000fe20000010000 */
[----:B------:R-:W-:Y:S02]  /*bb20*/  UIADD3 UR28, UR9, UR28, URZ ;  /* 0x0000001c091c7290 */ /* 0x000fe4000fffe03f */
[----:B------:R-:W-:Y:S01]  /*bb30*/  ULDC.64 UR30, c[0x0][0x340] ;  /* 0x0000d000001e7ab9 */ /* 0x000fe20000000a00 */
[----:B------:R-:W-:Y:S01]  /*bb40*/  FADD.FTZ R62, R61, R62 ;  /* 0x0000003e3d3e7221 */ /* 0x000fe20000010000 */
[----:B------:R-:W-:Y:S01]  /*bb50*/  ULEA UR9, UP0, UR8, UR30, 0x1 ;  /* 0x0000001e08097291 */ /* 0x000fe2000f80083f */
[----:B---3--:R-:W-:Y:S01]  /*bb60*/  @!P1 FMUL.FTZ R76, R76, R21 ;  /* 0x000000154c4c9220 */ /* 0x008fe20000410000 */
[----:B------:R-:W-:Y:S01]  /*bb70*/  F2FP.BF16.PACK_AB R21, R72, R69 ;  /* 0x000000454815723e */ /* 0x000fe200000010ff */
[----:B------:R-:W-:Y:S01]  /*bb80*/  FADD.FTZ R63, R62, R63 ;  /* 0x0000003f3e3f7221 */ /* 0x000fe20000010000 */
[----:B------:R-:W-:-:S02]  /*bb90*/  ULEA.HI.X UR8, UR8, UR31, UR28, 0x1, UP0 ;  /* 0x0000001f08087291 */ /* 0x000fc400080f0c1c */
[----:B------:R-:W-:Y:S01]  /*bba0*/  F2FP.BF16.PACK_AB R23, R76, R75 ;  /* 0x0000004b4c17723e */ /* 0x000fe200000010ff */
[----:B------:R-:W-:Y:S01]  /*bbb0*/  FADD.FTZ R64, R63, R64 ;  /* 0x000000403f407221 */ /* 0x000fe20000010000 */
[----:B0-----:R-:W-:Y:S01]  /*bbc0*/  MOV R2, UR9 ;  /* 0x0000000900027c02 */ /* 0x001fe20008000f00 */
[----:B------:R-:W-:Y:S01]  /*bbd0*/  UISETP.GT.AND UP0, UPT, UR21, 0x1, UPT ;  /* 0x000000011500788c */ /* 0x000fe2000bf04270 */
[----:B------:R-:W-:Y:S01]  /*bbe0*/  MOV R3, UR8 ;  /* 0x0000000800037c02 */ /* 0x000fe20008000f00 */
[----:B------:R-:W-:Y:S01]  /*bbf0*/  FADD.FTZ R65, R64, R65 ;  /* 0x0000004140417221 */ /* 0x000fe20000010000 */
[----:B------:R-:W-:Y:S02]  /*bc00*/  UIADD3 UR8, UP1, UR18, -0x400, URZ ;  /* 0xfffffc0012087890 */ /* 0x000fe4000ff3e03f */
[----:B------:R-:W-:Y:S01]  /*bc10*/  UMOV UR21, UR7 ;  /* 0x0000000700157c82 */ /* 0x000fe20008000000 */
[----:B------:R-:W-:Y:S01]  /*bc20*/  FADD.FTZ R68, R65, R68 ;  /* 0x0000004441447221 */ /* 0x000fe20000010000 */
[----:B------:R-:W-:Y:S01]  /*bc30*/  STS.128 [R91], R16 ;  /* 0x000000105b007388 */ /* 0x000fe20000000c00 */
[----:B------:R-:W-:Y:S01]  /*bc40*/  IMAD.WIDE R2, R92, 0x10, R2 ;  /* 0x000000105c027825 */ /* 0x000fe200078e0202 */
[----:B------:R-:W-:Y:S01]  /*bc50*/  PLOP3.LUT P0, PT, PT, PT, UP0, 0x80, 0x0 ;  /* 0x000000000000781c */ /* 0x000fe20003f0f008 */
[----:B------:R-:W-:Y:S01]  /*bc60*/  UIADD3.X UR19, UR19, -0x1, URZ, UP1, !UPT ;  /* 0xffffffff13137890 */ /* 0x000fe20008ffe43f */
[----:B------:R-:W-:Y:S01]  /*bc70*/  STS.128 [R91+0x10], R20 ;  /* 0x000010145b007388 */ /* 0x000fe20000000c00 */
        /* <DEDUP_REMOVED lines=15> */
.L_x_10403:
[----:B------:R-:W-:Y:S02]  /*bd70*/  ISETP.NE.U32.AND P0, PT, RZ, c[0x0][0x328], PT ;  /* 0x0000ca00ff007a0c */ /* 0x000fe40003f05070 */
[----:B------:R-:W-:Y:S02]  /*bd80*/  ISETP.NE.U32.AND P2, PT, RZ, c[0x0][0x348], PT ;  /* 0x0000d200ff007a0c */ /* 0x000fe40003f45070 */
[----:B------:R-:W-:-:S02]  /*bd90*/  ISETP.NE.AND.EX P1, PT, RZ, c[0x0][0x32c], PT, P0 ;  /* 0x0000cb00ff007a0c */ /* 0x000fc40003f25300 */
        /* <DEDUP_REMOVED lines=23> */
.L_x_10518:
[----:B0-----:R-:W-:Y:S05]  /*bf10*/  BSYNC B0 ;  /* 0x0000000000007941 */ /* 0x001fea0003800000 */
.L_x_10517:
        /* <DEDUP_REMOVED lines=25> */
.L_x_10520:
[----:B0-----:R-:W0:Y:S02]  /*c0b0*/  S2R R11, SR_TID.X ;  /* 0x00000000000b7919 */ /* 0x001e240000002100 */
.L_x_10521:
[----:B0-----:R-:W-:Y:S05]  /*c0c0*/  BSYNC B0 ;  /* 0x0000000000007941 */ /* 0x001fea0003800000 */
.L_x_10519:
        /* <DEDUP_REMOVED lines=12> */
.L_x_10522:
        /* <DEDUP_REMOVED lines=32> */
.L_x_10523:
        /* <DEDUP_REMOVED lines=15> */
.L_x_14714:


//--------------------- .text._Z25selective_scan_bwd_kernelI32Selective_Scan_bwd_kernel_traitsILi32ELi16ELb1ELb1ELb0ELb1ELb1EN3c108BFloat16ENS1_7complexIfEEEEv12SSMParamsBwd --------------------------
	.section	.text._Z25selective_scan_bwd_kernelI32Selective_Scan_bwd_kernel_traitsILi32ELi16ELb1ELb1ELb0ELb1ELb1EN3c108BFloat16ENS1_7complexIfEEEEv12SSMParamsBwd,"ax",@progbits
	.sectioninfo	@"SHI_REGISTERS=251"
	.align	128
        .global         _Z25selective_scan_bwd_kernelI32Selective_Scan_bwd_kernel_traitsILi32ELi16ELb1ELb1ELb0ELb1ELb1EN3c108BFloat16ENS1_7complexIfEEEEv12SSMParamsBwd
        .type           _Z25selective_scan_bwd_kernelI32Selective_Scan_bwd_kernel_traitsILi32ELi16ELb1ELb1ELb0ELb1ELb1EN3c108BFloat16ENS1_7complexIfEEEEv12SSMParamsBwd,@function
        .size           _Z25selective_scan_bwd_kernelI32Selective_Scan_bwd_kernel_traitsILi32ELi16ELb1ELb1ELb0ELb1ELb1EN3c108BFloat16ENS1_7complexIfEEEEv12SSMParamsBwd,(.L_x_14715 - _Z25selective_scan_bwd_kernelI32Selective_Scan_bwd_kernel_traitsILi32ELi16ELb1ELb1ELb0ELb1ELb1EN3c108BFloat16ENS1_7complexIfEEEEv12SSMParamsBwd)
        .other          _Z25selective_scan_bwd_kernelI32Selective_Scan_bwd_kernel_traitsILi32ELi16ELb1ELb1ELb0ELb1ELb1EN3c108BFloat16ENS1_7complexIfEEEEv12SSMParamsBwd,@"STO_CUDA_ENTRY STV_DEFAULT"
_Z25selective_scan_bwd_kernelI32Selective_Scan_bwd_kernel_traitsILi32ELi16ELb1ELb1ELb0ELb1ELb1EN3c108BFloat16ENS1_7complexIfEEEEv12SSMParamsBwd:
.text._Z25selective_scan_bwd_kernelI32Selective_Scan_bwd_kernel_traitsILi32ELi16ELb1ELb1ELb0ELb1ELb1EN3c108BFloat16ENS1_7complexIfEEEEv12SSMParamsBwd:
        /* <DEDUP_REMOVED lines=163> */
.L_x_10638:
        /* <DEDUP_REMOVED lines=90> */
.L_x_10526:
[----:B----4-:R-:W-:Y:S05]  /*0fd0*/  BSYNC B0 ;  /* 0x0000000000007941 */ /* 0x010fea0003800000 */
.L_x_10525:
        /* <DEDUP_REMOVED lines=36> */
.L_x_10528:
[----:B------:R-:W-:Y:S05]  /*1220*/  BSYNC B0 ;  /* 0x0000000000007941 */ /* 0x000fea0003800000 */
.L_x_10527:
[----:B------:R-:W-:Y:S01]  /*1230*/  PRMT R12, RZ, 0x7610, R12 ;  /* 0x00007610ff0c7816 */ /* 0x000fe2000000000c */
[----:B------:R-:W-:Y:S01]  /*1240*/  BSSY B0, `(.L_x_10529) ;  /* 0x0000023000007945 */ /* 0x000fe20003800000 */
[----:B------:R-:W-:-:S03]  /*1250*/  FSETP.GTU.FTZ.AND P3, PT, R81, 20, PT ;  /* 0x41a000005100780b */ /* 0x000fc60003f7c000 */
[----:B------:R-:W-:Y:S01]  /*1260*/  FADD.FTZ R82, R12, UR5 ;  /* 0x000000050c527e21 */ /* 0x000fe20008010000 */
[----:B------:R-:W-:Y:S05]  /*1270*/  @P4 BRA `(.L_x_10530) ;  /* 0x000001f000004947 */ /* 0x000fea0003800000 */
[----:B------:R-:W-:Y:S01]  /*1280*/  FMUL.FTZ R87, R87, 1.4426950216293334961 ;  /* 0x3fb8aa3b57577820 */ /* 0x000fe20000410000 */
[----:B------:R-:W-:Y:S01]  /*1290*/  HFMA2.MMA R12, -RZ, RZ, 1.625, 0 ;  /* 0x3e800000ff0c7435 */ /* 0x000fe200000001ff */
[----:B---3--:R-:W-:Y:S02]  /*12a0*/  MOV R19, 0x3d39bf78 ;  /* 0x3d39bf7800137802 */ /* 0x008fe40000000f00 */
        /* <DEDUP_REMOVED lines=28> */
.L_x_10530:
[----:B------:R-:W-:Y:S05]  /*1470*/  BSYNC B0 ;  /* 0x0000000000007941 */ /* 0x000fea0003800000 */
.L_x_10529:
        /* <DEDUP_REMOVED lines=36> */
.L_x_10532:
[----:B------:R-:W-:Y:S05]  /*16c0*/  BSYNC B0 ;  /* 0x0000000000007941 */ /* 0x000fea0003800000 */
.L_x_10531:
        /* <DEDUP_REMOVED lines=36> */
.L_x_10534:
[----:B------:R-:W-:Y:S05]  /*1910*/  BSYNC B0 ;  /* 0x0000000000007941 */ /* 0x000fea0003800000 */
.L_x_10533:
        /* <DEDUP_REMOVED lines=36> */
.L_x_10536:
[----:B------:R-:W-:Y:S05]  /*1b60*/  BSYNC B0 ;  /* 0x0000000000007941 */ /* 0x000fea0003800000 */
.L_x_10535:
        /* <DEDUP_REMOVED lines=36> */
.L_x_10538:
[----:B------:R-:W-:Y:S05]  /*1db0*/  BSYNC B0 ;  /* 0x0000000000007941 */ /* 0x000fea0003800000 */
.L_x_10537:
        /* <DEDUP_REMOVED lines=36> */
.L_x_10540:
[----:B------:R-:W-:Y:S05]  /*2000*/  BSYNC B0 ;  /* 0x0000000000007941 */ /* 0x000fea0003800000 */
.L_x_10539:
        /* <DEDUP_REMOVED lines=36> */
.L_x_10542:
[----:B------:R-:W-:Y:S05]  /*2250*/  BSYNC B0 ;  /* 0x0000000000007941 */ /* 0x000fea0003800000 */
.L_x_10541:
        /* <DEDUP_REMOVED lines=34> */
.L_x_10544:
[----:B------:R-:W-:Y:S05]  /*2480*/  BSYNC B0 ;  /* 0x0000000000007941 */ /* 0x000fea0003800000 */
.L_x_10543:
        /* <DEDUP_REMOVED lines=33> */
.L_x_10546:
[----:B------:R-:W-:Y:S05]  /*26a0*/  BSYNC B0 ;  /* 0x0000000000007941 */ /* 0x000fea0003800000 */
.L_x_10545:
        /* <DEDUP_REMOVED lines=33> */
.L_x_10548:
[----:B------:R-:W-:Y:S05]  /*28c0*/  BSYNC B0 ;  /* 0x0000000000007941 */ /* 0x000fea0003800000 */
.L_x_10547:
        /* <DEDUP_REMOVED lines=33> */
.L_x_10550:
[----:B------:R-:W-:Y:S05]  /*2ae0*/  BSYNC B0 ;  /* 0x0000000000007941 */ /* 0x000fea0003800000 */
.L_x_10549:
        /* <DEDUP_REMOVED lines=33> */
.L_x_10552:
[----:B------:R-:W-:Y:S05]  /*2d00*/  BSYNC B0 ;  /* 0x0000000000007941 */ /* 0x000fea0003800000 */
.L_x_10551:
        /* <DEDUP_REMOVED lines=33> */
.L_x_10554:
[----:B------:R-:W-:Y:S05]  /*2f20*/  BSYNC B0 ;  /* 0x0000000000007941 */ /* 0x000fea0003800000 */
.L_x_10553:
        /* <DEDUP_REMOVED lines=33> */
.L_x_10556:
[----:B------:R-:W-:Y:S05]  /*3140*/  BSYNC B0 ;  /* 0x0000000000007941 */ /* 0x000fea0003800000 */
.L_x_10555:
[----:B------:R-:W-:Y:S01]  /*3150*/  ULEA UR18, UR29, 0xfffffe00, 0x9 ;  /* 0xfffffe001d127891 */ /* 0x000fe2000f8e483f */
[----:B------:R-:W-:Y:S01]  /*3160*/  LDS.128 R28, [R91] ;  /* 0x000000005b1c7984 */ /* 0x000fe20000000c00 */
[----:B------:R-:W-:Y:S02]  /*3170*/  ULDC.64 UR8, c[0x0][0x1f0] ;  /* 0x00007c0000087ab9 */ /* 0x000fe40000000a00 */
[----:B------:R-:W-:Y:S01]  /*3180*/  UIMAD UR7, UR38, UR8, URZ ;  /* 0x00000008260772a4 */ /* 0x000fe2000f8e023f */
[----:B---3--:R-:W0:Y:S01]  /*3190*/  LDS.128 R16, [R91+0x10] ;  /* 0x000010005b107984 */ /* 0x008e220000000c00 */
        /* <DEDUP_REMOVED lines=57> */
[----:B------:R0:W2:Y:S01]  /*3530*/  MUFU.EX2 R44, R0 ;  /* 0x00000000002c7308 */ /* 0x0000a20000000800 */
[----:B------:R-:W-:Y:S01]  /*3540*/  FMUL.FTZ R33, R35, -1.4426950216293334961 ;  /* 0xbfb8aa3b23217820 */ /* 0x000fe20000410000 */
[----:B---3--:R-:W-:Y:S01]  /*3550*/  PRMT R62, RZ, 0x5410, R12 ;  /* 0x00005410ff3e7816 */ /* 0x008fe2000000000c */
[----:B----4-:R-:W-:Y:S01]  /*3560*/  FMUL.FTZ R2, R37, -1.4426950216293334961 ;  /* 0xbfb8aa3b25027820 */ /* 0x010fe20000410000 */
[----:B------:R-:W-:Y:S01]  /*3570*/  PRMT R47, RZ, 0x7610, R42 ;  /* 0x00007610ff2f7816 */ /* 0x000fe2000000002a */
[----:B------:R-:W-:Y:S01]  /*3580*/  UIADD3 UR9, UR9, UR7, URZ ;  /* 0x0000000709097290 */ /* 0x000fe2000fffe03f */
[----:B------:R-:W-:Y:S01]  /*3590*/  PRMT R48, RZ, 0x5410, R43 ;  /* 0x00005410ff307816 */ /* 0x000fe2000000002b */
[----:B------:R-:W-:Y:S01]  /*35a0*/  UIMAD UR30, UR20, UR33, UR30 ;  /* 0x00000021141e72a4 */ /* 0x000fe2000f8e021e */
[----:B------:R-:W3:Y:S01]  /*35b0*/  MUFU.EX2 R32, R32 ;  /* 0x0000002000207308 */ /* 0x000ee20000000800 */
[----:B0-----:R-:W-:Y:S01]  /*35c0*/  FMUL.FTZ R0, R46, -1.4426950216293334961 ;  /* 0xbfb8aa3b2e007820 */ /* 0x001fe20000410000 */
[--C-:B------:R-:W-:Y:S01]  /*35d0*/  PRMT R104, RZ, 0x5410, R13.reuse ;  /* 0x00005410ff687816 */ /* 0x100fe2000000000d */
[----:B------:R-:W-:Y:S01]  /*35e0*/  FMUL.FTZ R39, R47, -1.4426950216293334961 ;  /* 0xbfb8aa3b2f277820 */ /* 0x000fe20000410000 */
[----:B------:R-:W-:Y:S01]  /*35f0*/  PRMT R106, RZ, 0x7610, R13 ;  /* 0x00007610ff6a7816 */ /* 0x000fe2000000000d */
[----:B------:R-:W-:Y:S01]  /*3600*/  UIMAD.WIDE.U32 UR8, UR20, UR32, UR8 ;  /* 0x00000020140872a5 */ /* 0x000fe2000f8e0008 */
[----:B------:R-:W-:-:S02]  /*3610*/  PRMT R103, RZ, 0x7610, R12 ;  /* 0x00007610ff677816 */ /* 0x000fc4000000000c */
[----:B------:R0:W4:Y:S01]  /*3620*/  MUFU.EX2 R36, R33 ;  /* 0x0000002100247308 */ /* 0x0001220000000800 */
[----:B--2---:R-:W-:Y:S01]  /*3630*/  FADD.FTZ R44, R44, 1 ;  /* 0x3f8000002c2c7421 */ /* 0x004fe20000010000 */
[----:B------:R-:W-:Y:S01]  /*3640*/  PRMT R50, RZ, 0x7610, R43 ;  /* 0x00007610ff327816 */ /* 0x000fe2000000002b */
[----:B------:R-:W-:Y:S01]  /*3650*/  FMUL.FTZ R12, R103, -1.4426950216293334961 ;  /* 0xbfb8aa3b670c7820 */ /* 0x000fe20000410000 */
[----:B------:R-:W-:Y:S01]  /*3660*/  MOV R41, c[0x0][0x16c] ;  /* 0x00005b0000297a02 */ /* 0x000fe20000000f00 */
[----:B------:R-:W-:Y:S01]  /*3670*/  ULDC.64 UR32, c[0x0][0x338] ;  /* 0x0000ce0000207ab9 */ /* 0x000fe20000000a00 */
[----:B------:R-:W-:Y:S01]  /*3680*/  PRMT R54, RZ, 0x7610, R28 ;  /* 0x00007610ff367816 */ /* 0x000fe2000000001c */
[----:B------:R-:W-:Y:S01]  /*3690*/  UIADD3 UR9, UR9, UR30, URZ ;  /* 0x0000001e09097290 */ /* 0x000fe2000fffe03f */
[----:B------:R2:W-:Y:S01]  /*36a0*/  MUFU.EX2 R3, R2 ;  /* 0x0000000200037308 */ /* 0x0005e20000000800 */
[----:B---3--:R-:W-:Y:S01]  /*36b0*/  FADD.FTZ R32, R32, 1 ;  /* 0x3f80000020207421 */ /* 0x008fe20000010000 */
[--C-:B------:R-:W-:Y:S01]  /*36c0*/  PRMT R51, RZ, 0x5410, R29.reuse ;  /* 0x00005410ff337816 */ /* 0x100fe2000000001d */
[----:B0-----:R-:W-:Y:S01]  /*36d0*/  FMUL.FTZ R33, R48, -1.4426950216293334961 ;  /* 0xbfb8aa3b30217820 */ /* 0x001fe20000410000 */
[----:B------:R-:W-:Y:S01]  /*36e0*/  PRMT R56, RZ, 0x7610, R29 ;  /* 0x00007610ff387816 */ /* 0x000fe2000000001d */
[----:B------:R-:W-:Y:S01]  /*36f0*/  ULEA UR7, UP0, UR8, UR32, 0x1 ;  /* 0x0000002008077291 */ /* 0x000fe2000f80083f */
[----:B------:R-:W-:-:S02]  /*3700*/  PRMT R53, RZ, 0x5410, R30 ;  /* 0x00005410ff357816 */ /* 0x000fc4000000001e */
[----:B------:R0:W3:Y:S01]  /*3710*/  MUFU.EX2 R38, R0 ;  /* 0x0000000000267308 */ /* 0x0000e20000000800 */
[----:B----4-:R-:W-:Y:S01]  /*3720*/  FADD.FTZ R36, R36, 1 ;  /* 0x3f80000024247421 */ /* 0x010fe20000010000 */
[----:B------:R-:W-:Y:S01]  /*3730*/  PRMT R58, RZ, 0x7610, R30 ;  /* 0x00007610ff3a7816 */ /* 0x000fe2000000001e */
[----:B--2---:R-:W-:Y:S01]  /*3740*/  FMUL.FTZ R2, R50, -1.4426950216293334961 ;  /* 0xbfb8aa3b32027820 */ /* 0x004fe20000410000 */
[--C-:B------:R-:W-:Y:S01]  /*3750*/  PRMT R30, RZ, 0x5410, R18.reuse ;  /* 0x00005410ff1e7816 */ /* 0x100fe20000000012 */
[----:B------:R-:W-:Y:S01]  /*3760*/  ULEA.HI.X UR8, UR8, UR33, UR9, 0x1, UP0 ;  /* 0x0000002108087291 */ /* 0x000fe200080f0c09 */
[----:B------:R-:W-:Y:S02]  /*3770*/  PRMT R29, RZ, 0x7610, R18 ;  /* 0x00007610ff1d7816 */ /* 0x000fe40000000012 */
[----:B------:R-:W-:Y:S01]  /*3780*/  MUFU.RCP R59, R44 ;  /* 0x0000002c003b7308 */ /* 0x000fe20000001000 */
[----:B0-----:R-:W-:Y:S01]  /*3790*/  FMUL.FTZ R0, R62, -1.4426950216293334961 ;  /* 0xbfb8aa3b3e007820 */ /* 0x001fe20000410000 */
[----:B------:R-:W-:-:S02]  /*37a0*/  ISETP.GE.AND P1, PT, R41, 0x1, PT ;  /* 0x000000012900780c */ /* 0x000fc40003f26270 */
[--C-:B------:R-:W-:Y:S02]  /*37b0*/  PRMT R55, RZ, 0x5410, R31.reuse ;  /* 0x00005410ff377816 */ /* 0x100fe4000000001f */
[----:B------:R-:W-:Y:S02]  /*37c0*/  PRMT R60, RZ, 0x7610, R31 ;  /* 0x00007610ff3c7816 */ /* 0x000fe4000000001f */
[----:B------:R0:W2:Y:S01]  /*37d0*/  MUFU.EX2 R66, R0 ;  /* 0x0000000000427308 */ /* 0x0000a20000000800 */
[----:B---3--:R-:W-:Y:S01]  /*37e0*/  FADD.FTZ R38, R38, 1 ;  /* 0x3f80000026267421 */ /* 0x008fe20000010000 */
[----:B------:R-:W-:Y:S02]  /*37f0*/  PRMT R31, RZ, 0x5410, R17 ;  /* 0x00005410ff1f7816 */ /* 0x000fe40000000011 */
[----:B------:R-:W-:Y:S02]  /*3800*/  PRMT R109, RZ, 0x7610, R14 ;  /* 0x00007610ff6d7816 */ /* 0x000fe4000000000e */
[----:B------:R-:W-:-:S02]  /*3810*/  PRMT R110, RZ, 0x5410, R15 ;  /* 0x00005410ff6e7816 */ /* 0x000fc4000000000f */
[----:B------:R3:W4:Y:S01]  /*3820*/  MUFU.RCP R65, R32 ;  /* 0x0000002000417308 */ /* 0x0007220000001000 */
[----:B0-----:R-:W-:Y:S02]  /*3830*/  PRMT R0, RZ, 0x5410, R14 ;  /* 0x00005410ff007816 */ /* 0x001fe4000000000e */
[----:B------:R-:W-:Y:S01]  /*3840*/  PRMT R28, RZ, 0x7610, R19 ;  /* 0x00007610ff1c7816 */ /* 0x000fe20000000013 */
[----:B------:R-:W-:Y:S01]  /*3850*/  FMUL.FTZ R14, R110, -1.4426950216293334961 ;  /* 0xbfb8aa3b6e0e7820 */ /* 0x000fe20000410000 */
[----:B------:R-:W-:Y:S01]  /*3860*/  PRMT R111, RZ, 0x7610, R15 ;  /* 0x00007610ff6f7816 */ /* 0x000fe2000000000f */
[----:B------:R-:W-:Y:S01]  /*3870*/  FMUL.FTZ R13, R0, -1.4426950216293334961 ;  /* 0xbfb8aa3b000d7820 */ /* 0x000fe20000410000 */
[----:B------:R-:W-:Y:S01]  /*3880*/  ISETP.NE.U32.AND P0, PT, RZ, c[0x0][0x270], PT ;  /* 0x00009c00ff007a0c */ /* 0x000fe20003f05070 */
[----:B------:R0:W1:Y:S01]  /*3890*/  MUFU.EX2 R49, R33 ;  /* 0x0000002100317308 */ /* 0x0000620000000800 */
[----:B---3--:R-:W-:Y:S01]  /*38a0*/  PRMT R32, RZ, 0x7610, R17 ;  /* 0x00007610ff207816 */ /* 0x008fe20000000011 */
[----:B--2---:R-:W-:Y:S01]  /*38b0*/  FADD.FTZ R66, R66, 1 ;  /* 0x3f80000042427421 */ /* 0x004fe20000010000 */
[----:B------:R-:W-:-:S05]  /*38c0*/  ISETP.NE.AND.EX P0, PT, RZ, c[0x0][0x274], PT, P0 ;  /* 0x00009d00ff007a0c */ /* 0x000fca0003f05300 */
[----:B------:R-:W-:Y:S01]  /*38d0*/  MUFU.EX2 R39, R39 ;  /* 0x0000002700277308 */ /* 0x000fe20000000800 */
[----:B0-----:R-:W-:Y:S02]  /*38e0*/  FMUL.FTZ R33, R104, -1.4426950216293334961 ;  /* 0xbfb8aa3b68217820 */ /* 0x001fe40000410000 */
[----:B----4-:R-:W-:-:S04]  /*38f0*/  FMUL.FTZ R43, R40, R65 ;  /* 0x00000041282b7220 */ /* 0x010fc80000410000 */
[----:B------:R-:W-:Y:S01]  /*3900*/  FMUL.FTZ R41, R54, R43 ;  /* 0x0000002b36297220 */ /* 0x000fe20000410000 */
[----:B------:R0:W2:Y:S01]  /*3910*/  MUFU.EX2 R105, R33 ;  /* 0x0000002100697308 */ /* 0x0000a20000000800 */
[----:B-1----:R-:W-:-:S07]  /*3920*/  FADD.FTZ R49, R49, 1 ;  /* 0x3f80000031317421 */ /* 0x002fce0000010000 */
[----:B------:R-:W1:Y:S01]  /*3930*/  MUFU.RCP R64, R36 ;  /* 0x0000002400407308 */ /* 0x000e620000001000 */
[----:B0-----:R-:W-:Y:S01]  /*3940*/  PRMT R33, RZ, 0x7610, R16 ;  /* 0x00007610ff217816 */ /* 0x001fe20000000010 */
[----:B------:R-:W-:Y:S02]  /*3950*/  FADD.FTZ R16, R3, 1 ;  /* 0x3f80000003107421 */ /* 0x000fe40000010000 */
[----:B------:R-:W-:-:S04]  /*3960*/  FMUL.FTZ R3, R34, R59 ;  /* 0x0000003b22037220 */ /* 0x000fc80000410000 */
[----:B------:R0:W3:Y:S01]  /*3970*/  MUFU.EX2 R108, R13 ;  /* 0x0000000d006c7308 */ /* 0x0000e20000000800 */
[----:B------:R-:W-:Y:S02]  /*3980*/  FMUL.FTZ R42, R52, R3 ;  /* 0x00000003342a7220 */ /* 0x000fe40000410000 */
[----:B--2---:R-:W-:-:S05]  /*3990*/  FADD.FTZ R105, R105, 1 ;  /* 0x3f80000069697421 */ /* 0x004fca0000010000 */
[----:B------:R2:W4:Y:S01]  /*39a0*/  MUFU.RCP R70, R16 ;  /* 0x0000001000467308 */ /* 0x0005220000001000 */
[----:B0-----:R-:W-:Y:S02]  /*39b0*/  FADD.FTZ R13, -R59, 1 ;  /* 0x3f8000003b0d7421 */ /* 0x001fe40000010100 */
[----:B-1----:R-:W-:Y:S02]  /*39c0*/  FMUL.FTZ R44, R35, R64 ;  /* 0x00000040232c7220 */ /* 0x002fe40000410000 */
[----:B------:R-:W-:Y:S02]  /*39d0*/  FFMA.FTZ R63, R34, R13, 1 ;  /* 0x3f800000223f7423 */ /* 0x000fe4000001000d */
[----:B------:R-:W-:Y:S01]  /*39e0*/  FADD.FTZ R13, -R65, 1 ;  /* 0x3f800000410d7421 */ /* 0x000fe20000010100 */
[----:B------:R-:W0:Y:S01]  /*39f0*/  MUFU.RCP R71, R38 ;  /* 0x0000002600477308 */ /* 0x000e220000001000 */
[----:B--2---:R-:W-:Y:S01]  /*3a00*/  PRMT R16, RZ, 0x7610, R8 ;  /* 0x00007610ff107816 */ /* 0x004fe20000000008 */
[----:B---3--:R-:W-:-:S02]  /*3a10*/  FADD.FTZ R108, R108, 1 ;  /* 0x3f8000006c6c7421 */ /* 0x008fc40000010000 */
[----:B------:R-:W-:Y:S02]  /*3a20*/  FFMA.FTZ R67, R40, R13, 1 ;  /* 0x3f80000028437423 */ /* 0x000fe4000001000d */
[----:B------:R-:W-:Y:S02]  /*3a30*/  FADD.FTZ R13, R39, 1 ;  /* 0x3f800000270d7421 */ /* 0x000fe40000010000 */
[----:B------:R1:W-:Y:S01]  /*3a40*/  MUFU.EX2 R69, R12 ;  /* 0x0000000c00457308 */ /* 0x0003e20000000800 */
[----:B------:R-:W-:Y:S02]  /*3a50*/  FMUL.FTZ R40, R51, R44 ;  /* 0x0000002c33287220 */ /* 0x000fe40000410000 */
[----:B----4-:R-:W-:-:S04]  /*3a60*/  FMUL.FTZ R45, R37, R70 ;  /* 0x00000046252d7220 */ /* 0x010fc80000410000 */
[----:B------:R-:W-:Y:S01]  /*3a70*/  FMUL.FTZ R39, R56, R45 ;  /* 0x0000002d38277220 */ /* 0x000fe20000410000 */
[----:B------:R-:W2:Y:S01]  /*3a80*/  MUFU.EX2 R61, R2 ;  /* 0x00000002003d7308 */ /* 0x000ea20000000800 */
[----:B-1----:R-:W-:-:S05]  /*3a90*/  PRMT R12, RZ, 0x5410, R8 ;  /* 0x00005410ff0c7816 */ /* 0x002fca0000000008 */
[----:B------:R-:W-:Y:S02]  /*3aa0*/  FFMA.FTZ R18, R42, R12, R95 ;  /* 0x0000000c2a127223 */ /* 0x000fe4000001005f */
[----:B------:R-:W-:Y:S01]  /*3ab0*/  FADD.FTZ R12, -R64, 1 ;  /* 0x3f800000400c7421 */ /* 0x000fe20000010100 */
[----:B------:R0:W1:Y:S01]  /*3ac0*/  MUFU.RCP R74, R13 ;  /* 0x0000000d004a7308 */ /* 0x0000620000001000 */
[----:B------:R-:W-:Y:S01]  /*3ad0*/  FFMA.FTZ R17, R41, R16, R18 ;  /* 0x0000001029117223 */ /* 0x000fe20000010012 */
[----:B------:R-:W-:Y:S01]  /*3ae0*/  PRMT R16, RZ, 0x5410, R9 ;  /* 0x00005410ff107816 */ /* 0x000fe20000000009 */
[----:B------:R-:W-:Y:S02]  /*3af0*/  FFMA.FTZ R68, R35, R12, 1 ;  /* 0x3f80000023447423 */ /* 0x000fe4000001000c */
[----:B------:R-:W-:Y:S02]  /*3b00*/  FADD.FTZ R12, -R70, 1 ;  /* 0x3f800000460c7421 */ /* 0x000fe40000010100 */
[----:B------:R-:W-:Y:S01]  /*3b10*/  FFMA.FTZ R16, R40, R16, R17 ;  /* 0x0000001028107223 */ /* 0x000fe20000010011 */
[----:B------:R-:W3:Y:S01]  /*3b20*/  MUFU.RCP R99, R49 ;  /* 0x0000003100637308 */ /* 0x000ee20000001000 */
[----:B0-----:R-:W-:-:S02]  /*3b30*/  FADD.FTZ R13, -R71, 1 ;  /* 0x3f800000470d7421 */ /* 0x001fc40000010100 */
[----:B------:R-:W-:Y:S01]  /*3b40*/  FFMA.FTZ R72, R37, R12, 1 ;  /* 0x3f80000025487423 */ /* 0x000fe2000001000c */
[----:B------:R-:W-:Y:S01]  /*3b50*/  PRMT R12, RZ, 0x7610, R9 ;  /* 0x00007610ff0c7816 */ /* 0x000fe20000000009 */
[C---:B------:R-:W-:Y:S02]  /*3b60*/  FFMA.FTZ R95, R46.reuse, R13, 1 ;  /* 0x3f8000002e5f7423 */ /* 0x040fe4000001000d */
[----:B--2---:R-:W-:Y:S01]  /*3b70*/  FADD.FTZ R61, R61, 1 ;  /* 0x3f8000003d3d7421 */ /* 0x004fe20000010000 */
[----:B------:R-:W-:Y:S01]  /*3b80*/  MUFU.RCP R105, R105 ;  /* 0x0000006900697308 */ /* 0x000fe20000001000 */
[----:B------:R-:W-:Y:S02]  /*3b90*/  FMUL.FTZ R46, R46, R71 ;  /* 0x000000472e2e7220 */ /* 0x000fe40000410000 */
[----:B------:R-:W-:Y:S02]  /*3ba0*/  FFMA.FTZ R35, R39, R12, R16 ;  /* 0x0000000c27237223 */ /* 0x000fe40000010010 */
[----:B------:R-:W-:-:S02]  /*3bb0*/  FMUL.FTZ R38, R53, R46 ;  /* 0x0000002e35267220 */ /* 0x000fc40000410000 */
[----:B-1----:R-:W-:Y:S01]  /*3bc0*/  FADD.FTZ R12, -R74, 1 ;  /* 0x3f8000004a0c7421 */ /* 0x002fe20000010100 */
[----:B------:R0:W1:Y:S01]  /*3bd0*/  MUFU.RCP R101, R61 ;  /* 0x0000003d00657308 */ /* 0x0000620000001000 */
[----:B---3--:R-:W-:Y:S02]  /*3be0*/  FADD.FTZ R13, -R99, 1 ;  /* 0x3f800000630d7421 */ /* 0x008fe40000010100 */
[----:B------:R-:W-:Y:S02]  /*3bf0*/  FMUL.FTZ R2, R106, -1.4426950216293334961 ;  /* 0xbfb8aa3b6a027820 */ /* 0x000fe40000410000 */
[----:B------:R-:W-:-:S03]  /*3c00*/  FADD.FTZ R69, R69, 1 ;  /* 0x3f80000045457421 */ /* 0x000fc60000010000 */
[----:B------:R2:W3:Y:S01]  /*3c10*/  MUFU.EX2 R107, R2 ;  /* 0x00000002006b7308 */ /* 0x0004e20000000800 */
[----:B0-----:R-:W-:Y:S02]  /*3c20*/  FMUL.FTZ R61, R111, -1.4426950216293334961 ;  /* 0xbfb8aa3b6f3d7820 */ /* 0x001fe40000410000 */
[----:B-1----:R-:W-:Y:S01]  /*3c30*/  FMUL.FTZ R49, R50, R101 ;  /* 0x0000006532317220 */ /* 0x002fe20000410000 */
[----:B--2---:R-:W-:-:S04]  /*3c40*/  PRMT R2, RZ, 0x5410, R19 ;  /* 0x00005410ff027816 */ /* 0x004fc80000000013 */
[----:B------:R-:W0:Y:S01]  /*3c50*/  MUFU.EX2 R112, R61 ;  /* 0x0000003d00707308 */ /* 0x000e220000000800 */
[----:B---3--:R-:W-:-:S07]  /*3c60*/  FADD.FTZ R107, R107, 1 ;  /* 0x3f8000006b6b7421 */ /* 0x008fce0000010000 */
[----:B------:R-:W-:Y:S01]  /*3c70*/  MUFU.RCP R107, R107 ;  /* 0x0000006b006b7308 */ /* 0x000fe20000001000 */
[----:B0-----:R-:W-:-:S07]  /*3c80*/  FADD.FTZ R112, R112, 1 ;  /* 0x3f80000070707421 */ /* 0x001fce0000010000 */
[----:B------:R-:W-:Y:S01]  /*3c90*/  MUFU.RCP R112, R112 ;  /* 0x0000007000707308 */ /* 0x000fe20000001000 */
[----:B-----5:R0:W-:Y:S04]  /*3ca0*/  STS.128 [R94.X16], R20 ;  /* 0x000000145e007388 */ /* 0x0201e8000000cc00 */
[----:B------:R1:W-:Y:S01]  /*3cb0*/  STS.128 [R94.X16+0x200], R24 ;  /* 0x000200185e007388 */ /* 0x0003e2000000cc00 */
[----:B------:R-:W-:-:S06]  /*3cc0*/  NOP ;  /* 0x0000000000007918 */ /* 0x000fcc0000000000 */
[----:B------:R-:W2:Y:S01]  /*3cd0*/  LDS.128 R16, [R91] ;  /* 0x000000005b107984 */ /* 0x000ea20000000c00 */
[--C-:B0-----:R-:W-:Y:S01]  /*3ce0*/  PRMT R20, RZ, 0x5410, R10.reuse ;  /* 0x00005410ff147816 */ /* 0x101fe2000000000a */
[C---:B------:R-:W-:Y:S01]  /*3cf0*/  FFMA.FTZ R21, R48.reuse, R13, 1 ;  /* 0x3f80000030157423 */ /* 0x040fe2000001000d */
[----:B------:R-:W-:Y:S01]  /*3d00*/  PRMT R23, RZ, 0x7610, R10 ;  /* 0x00007610ff177816 */ /* 0x000fe2000000000a */
[----:B------:R-:W-:Y:S01]  /*3d10*/  FMUL.FTZ R48, R48, R99 ;  /* 0x0000006330307220 */ /* 0x000fe20000410000 */
[----:B-1----:R-:W-:Y:S01]  /*3d20*/  MUFU.RCP R25, R66 ;  /* 0x0000004200197308 */ /* 0x002fe20000001000 */
[----:B------:R-:W-:Y:S02]  /*3d30*/  FFMA.FTZ R22, R38, R20, R35 ;  /* 0x0000001426167223 */ /* 0x000fe40000010023 */
[C---:B------:R-:W-:Y:S02]  /*3d40*/  FFMA.FTZ R20, R47.reuse, R12, 1 ;  /* 0x3f8000002f147423 */ /* 0x040fe4000001000c */
[----:B------:R-:W-:-:S02]  /*3d50*/  FMUL.FTZ R47, R47, R74 ;  /* 0x0000004a2f2f7220 */ /* 0x000fc40000410000 */
[----:B------:R-:W-:Y:S01]  /*3d60*/  FMUL.FTZ R12, R109, -1.4426950216293334961 ;  /* 0xbfb8aa3b6d0c7820 */ /* 0x000fe20000410000 */
[----:B------:R-:W0:Y:S01]  /*3d70*/  MUFU.EX2 R26, R14 ;  /* 0x0000000e001a7308 */ /* 0x000e220000000800 */
[----:B------:R-:W-:Y:S02]  /*3d80*/  FMUL.FTZ R37, R58, R47 ;  /* 0x0000002f3a257220 */ /* 0x000fe40000410000 */
[----:B------:R-:W-:Y:S02]  /*3d90*/  FMUL.FTZ R36, R55, R48 ;  /* 0x0000003037247220 */ /* 0x000fe40000410000 */
[----:B------:R-:W-:Y:S02]  /*3da0*/  FFMA.FTZ R23, R37, R23, R22 ;  /* 0x0000001725177223 */ /* 0x000fe40000010016 */
[----:B------:R-:W-:Y:S01]  /*3db0*/  FADD.FTZ R13, -R101, 1 ;  /* 0x3f800000650d7421 */ /* 0x000fe20000010100 */
[----:B------:R1:W3:Y:S01]  /*3dc0*/  MUFU.EX2 R24, R12 ;  /* 0x0000000c00187308 */ /* 0x0002e20000000800 */
[----:B------:R-:W-:-:S02]  /*3dd0*/  FMUL.FTZ R35, R60, R49 ;  /* 0x000000313c237220 */ /* 0x000fc40000410000 */
[----:B0-----:R-:W-:Y:S01]  /*3de0*/  FADD.FTZ R26, R26, 1 ;  /* 0x3f8000001a1a7421 */ /* 0x001fe20000010000 */
[----:B-1----:R-:W-:-:S05]  /*3df0*/  PRMT R12, RZ, 0x5410, R11 ;  /* 0x00005410ff0c7816 */ /* 0x002fca000000000b */
[----:B------:R-:W-:Y:S01]  /*3e00*/  FFMA.FTZ R22, R36, R12, R23 ;  /* 0x0000000c24167223 */ /* 0x000fe20000010017 */
[----:B------:R-:W-:Y:S01]  /*3e10*/  PRMT R12, RZ, 0x7610, R11 ;  /* 0x00007610ff0c7816 */ /* 0x000fe2000000000b */
[----:B------:R-:W-:Y:S01]  /*3e20*/  FFMA.FTZ R23, R50, R13, 1 ;  /* 0x3f80000032177423 */ /* 0x000fe2000001000d */
[----:B--2---:R-:W-:Y:S01]  /*3e30*/  PRMT R66, RZ, 0x5410, R17 ;  /* 0x00005410ff427816 */ /* 0x004fe20000000011 */
[C---:B------:R-:W-:Y:S01]  /*3e40*/  FMUL.FTZ R50, R62.reuse, R25 ;  /* 0x000000193e327220 */ /* 0x040fe20000410000 */
[----:B------:R-:W-:Y:S01]  /*3e50*/  PRMT R61, RZ, 0x5410, R16 ;  /* 0x00005410ff3d7816 */ /* 0x000fe20000000010 */
[----:B------:R-:W-:Y:S01]  /*3e60*/  FFMA.FTZ R15, R35, R12, R22 ;  /* 0x0000000c230f7223 */ /* 0x000fe20000010016 */
[----:B------:R-:W-:Y:S01]  /*3e70*/  PRMT R12, RZ, 0x5410, R4 ;  /* 0x00005410ff0c7816 */ /* 0x000fe20000000004 */
[----:B------:R-:W-:Y:S01]  /*3e80*/  FADD.FTZ R13, -R25, 1 ;  /* 0x3f800000190d7421 */ /* 0x000fe20000010100 */
[----:B------:R0:W1:Y:S01]  /*3e90*/  MUFU.RCP R22, R69 ;  /* 0x0000004500167308 */ /* 0x0000620000001000 */
[----:B------:R-:W-:Y:S01]  /*3ea0*/  FMUL.FTZ R34, R57, R50 ;  /* 0x0000003239227220 */ /* 0x000fe20000410000 */
[----:B------:R-:W-:Y:S01]  /*3eb0*/  PRMT R100, RZ, 0x5410, R19 ;  /* 0x00005410ff647816 */ /* 0x000fe20000000013 */
[----:B------:R-:W-:Y:S01]  /*3ec0*/  FFMA.FTZ R27, R62, R13, 1 ;  /* 0x3f8000003e1b7423 */ /* 0x000fe2000001000d */
[----:B------:R-:W-:Y:S01]  /*3ed0*/  PRMT R62, RZ, 0x7610, R16 ;  /* 0x00007610ff3e7816 */ /* 0x000fe20000000010 */
[----:B------:R-:W-:Y:S01]  /*3ee0*/  FFMA.FTZ R114, R34, R12, R15 ;  /* 0x0000000c22727223 */ /* 0x000fe2000001000f */
[----:B------:R-:W-:Y:S01]  /*3ef0*/  PRMT R102, RZ, 0x7610, R19 ;  /* 0x00007610ff667816 */ /* 0x000fe20000000013 */
[----:B------:R-:W2:Y:S01]  /*3f00*/  LDS.128 R12, [R91+0x10] ;  /* 0x000010005b0c7984 */ /* 0x000ea20000000c00 */
[--C-:B------:R-:W-:Y:S01]  /*3f10*/  PRMT R97, RZ, 0x7610, R18.reuse ;  /* 0x00007610ff617816 */ /* 0x100fe20000000012 */
[----:B------:R-:W-:Y:S01]  /*3f20*/  FMUL.FTZ R54, R54, R62 ;  /* 0x0000003e36367220 */ /* 0x000fe20000410000 */
[----:B0-----:R-:W-:Y:S01]  /*3f30*/  PRMT R69, RZ, 0x7610, R17 ;  /* 0x00007610ff457816 */ /* 0x001fe20000000011 */
[----:B------:R-:W-:Y:S01]  /*3f40*/  FMUL.FTZ R51, R51, R66 ;  /* 0x0000004233337220 */ /* 0x000fe20000410000 */
[----:B------:R-:W-:Y:S01]  /*3f50*/  PRMT R73, RZ, 0x5410, R18 ;  /* 0x00005410ff497816 */ /* 0x000fe20000000012 */
[----:B---3--:R-:W-:-:S02]  /*3f60*/  FADD.FTZ R24, R24, 1 ;  /* 0x3f80000018187421 */ /* 0x008fc40000010000 */
[----:B------:R-:W-:Y:S02]  /*3f70*/  FMUL.FTZ R52, R52, R61 ;  /* 0x0000003d34347220 */ /* 0x000fe40000410000 */
[----:B------:R-:W-:Y:S02]  /*3f80*/  FMUL.FTZ R18, R55, R100 ;  /* 0x0000006437127220 */ /* 0x000fe40000410000 */
[----:B------:R-:W-:Y:S02]  /*3f90*/  FMUL.FTZ R60, R60, R102 ;  /* 0x000000663c3c7220 */ /* 0x000fe40000410000 */
[----:B------:R-:W-:Y:S02]  /*3fa0*/  FMUL.FTZ R19, R58, R97 ;  /* 0x000000613a137220 */ /* 0x000fe40000410000 */
[----:B------:R-:W-:Y:S02]  /*3fb0*/  FMUL.FTZ R54, R65, R54 ;  /* 0x0000003641367220 */ /* 0x000fe40000410000 */
[----:B------:R-:W-:Y:S01]  /*3fc0*/  FMUL.FTZ R17, R56, R69 ;  /* 0x0000004538117220 */ /* 0x000fe20000410000 */
[----:B------:R-:W-:Y:S01]  /*3fd0*/  MUFU.RCP R65, R26 ;  /* 0x0000001a00417308 */ /* 0x000fe20000001000 */
        /* <DEDUP_REMOVED lines=10> */
[----:B------:R-:W-:Y:S02]  /*4080*/  FMUL.FTZ R23, R60, R23 ;  /* 0x000000173c177220 */ /* 0x000fe40000410000 */
        /* <DEDUP_REMOVED lines=12> */
[C---:B-1----:R-:W-:Y:S01]  /*4150*/  FADD.FTZ R14, -R22.reuse, 1 ;  /* 0x3f800000160e7421 */ /* 0x042fe20000010100 */
[--C-:B------:R-:W-:Y:S01]  /*4160*/  PRMT R68, RZ, 0x5410, R15.reuse ;  /* 0x00005410ff447816 */ /* 0x100fe2000000000f */
[----:B------:R-:W-:Y:S01]  /*4170*/  FMUL.FTZ R54, R103, R22 ;  /* 0x0000001667367220 */ /* 0x000fe20000410000 */
[----:B------:R-:W-:Y:S01]  /*4180*/  PRMT R70, RZ, 0x7610, R15 ;  /* 0x00007610ff467816 */ /* 0x000fe2000000000f */
[----:B------:R-:W-:-:S02]  /*4190*/  FMUL.FTZ R13, R22, R13 ;  /* 0x0000000d160d7220 */ /* 0x000fc40000410000 */
[----:B------:R-:W-:Y:S02]  /*41a0*/  FADD.FTZ R15, -R105, 1 ;  /* 0x3f800000690f7421 */ /* 0x000fe40000010100 */
[----:B------:R-:W-:Y:S02]  /*41b0*/  FMUL.FTZ R20, R31, R56 ;  /* 0x000000381f147220 */ /* 0x000fe40000410000 */
[----:B------:R-:W-:Y:S02]  /*41c0*/  FADD.FTZ R17, -R107, 1 ;  /* 0x3f8000006b117421 */ /* 0x000fe40000010100 */
[----:B------:R-:W-:Y:S02]  /*41d0*/  FMUL.FTZ R22, R32, R58 ;  /* 0x0000003a20167220 */ /* 0x000fe40000410000 */
[----:B------:R-:W-:Y:S02]  /*41e0*/  FMUL.FTZ R18, R18, R21 ;  /* 0x0000001512127220 */ /* 0x000fe40000410000 */
[----:B------:R-:W-:-:S02]  /*41f0*/  FMUL.FTZ R12, R25, R12 ;  /* 0x0000000c190c7220 */ /* 0x000fc40000410000 */
[----:B------:R-:W-:Y:S02]  /*4200*/  FFMA.FTZ R15, R104, R15, 1 ;  /* 0x3f800000680f7423 */ /* 0x000fe4000001000f */
[----:B------:R-:W-:Y:S02]  /*4210*/  FMUL.FTZ R20, R105, R20 ;  /* 0x0000001469147220 */ /* 0x000fe40000410000 */
[----:B------:R-:W-:Y:S02]  /*4220*/  FFMA.FTZ R21, R106, R17, 1 ;  /* 0x3f8000006a157423 */ /* 0x000fe40000010011 */
[----:B------:R-:W-:Y:S02]  /*4230*/  FMUL.FTZ R22, R107, R22 ;  /* 0x000000166b167220 */ /* 0x000fe40000410000 */
[----:B------:R-:W-:Y:S02]  /*4240*/  FFMA.FTZ R14, R103, R14, 1 ;  /* 0x3f800000670e7423 */ /* 0x000fe4000001000e */
[----:B0-----:R-:W-:-:S02]  /*4250*/  FMUL.FTZ R24, R12, R27 ;  /* 0x0000001b0c187220 */ /* 0x001fc40000410000 */
[----:B------:R-:W-:Y:S02]  /*4260*/  FMUL.FTZ R20, R20, R15 ;  /* 0x0000000f14147220 */ /* 0x000fe40000410000 */
[----:B------:R-:W-:Y:S02]  /*4270*/  FMUL.FTZ R21, R22, R21 ;  /* 0x0000001516157220 */ /* 0x000fe40000410000 */
[----:B---3--:R-:W-:Y:S02]  /*4280*/  FADD.FTZ R12, -R64, 1 ;  /* 0x3f800000400c7421 */ /* 0x008fe40000010100 */
[----:B------:R-:W-:Y:S02]  /*4290*/  FADD.FTZ R15, -R65, 1 ;  /* 0x3f800000410f7421 */ /* 0x000fe40000010100 */
[----:B------:R-:W-:Y:S02]  /*42a0*/  FADD.FTZ R22, -R112, 1 ;  /* 0x3f80000070167421 */ /* 0x000fe40000010100 */
[----:B------:R-:W-:-:S02]  /*42b0*/  FMUL.FTZ R17, R13, R14 ;  /* 0x0000000e0d117220 */ /* 0x000fc40000410000 */
[----:B------:R-:W-:Y:S02]  /*42c0*/  FFMA.FTZ R14, R109, R12, 1 ;  /* 0x3f8000006d0e7423 */ /* 0x000fe4000001000c */
[----:B------:R-:W-:Y:S01]  /*42d0*/  FFMA.FTZ R25, R110, R15, 1 ;  /* 0x3f8000006e197423 */ /* 0x000fe2000001000f */
[----:B------:R-:W-:Y:S01]  /*42e0*/  F2FP.BF16.PACK_AB R24, R17, R24 ;  /* 0x000000181118723e */ /* 0x000fe200000010ff */
[----:B----4-:R-:W-:Y:S02]  /*42f0*/  FADD.FTZ R13, -R59, 1 ;  /* 0x3f8000003b0d7421 */ /* 0x010fe40000010100 */
[----:B------:R-:W-:Y:S02]  /*4300*/  FFMA.FTZ R74, R111, R22, 1 ;  /* 0x3f8000006f4a7423 */ /* 0x000fe40000010016 */
[----:B------:R-:W-:Y:S02]  /*4310*/  FMUL.FTZ R12, R30, R60 ;  /* 0x0000003c1e0c7220 */ /* 0x000fe40000410000 */
[----:B------:R-:W-:-:S02]  /*4320*/  FMUL.FTZ R15, R29, R63 ;  /* 0x0000003f1d0f7220 */ /* 0x000fc40000410000 */
[----:B------:R-:W-:Y:S02]  /*4330*/  FMUL.FTZ R22, R2, R68 ;  /* 0x0000004402167220 */ /* 0x000fe40000410000 */
[----:B------:R-:W-:Y:S02]  /*4340*/  FMUL.FTZ R27, R28, R70 ;  /* 0x000000461c1b7220 */ /* 0x000fe40000410000 */
[----:B------:R-:W-:Y:S02]  /*4350*/  FMUL.FTZ R16, R71, R16 ;  /* 0x0000001047107220 */ /* 0x000fe40000410000 */
[----:B------:R-:W-:Y:S02]  /*4360*/  FFMA.FTZ R13, R0, R13, 1 ;  /* 0x3f800000000d7423 */ /* 0x000fe4000001000d */
        /* <DEDUP_REMOVED lines=17> */
[----:B------:R-:W-:Y:S01]  /*4480*/  F2FP.BF16.PACK_AB R27, R71, R22 ;  /* 0x00000016471b723e */ /* 0x000fe200000010ff */
        /* <DEDUP_REMOVED lines=8> */
[----:B------:R-:W-:-:S02]  /*4510*/  FMUL.FTZ R65, R110, R65 ;  /* 0x000000416e417220 */ /* 0x000fc40000410000 */
[----:B------:R-:W-:Y:S02]  /*4520*/  FMUL.FTZ R29, R29, R64 ;  /* 0x000000401d1d7220 */ /* 0x000fe40000410000 */
[----:B------:R-:W-:Y:S01]  /*4530*/  FMUL.FTZ R111, R111, R112 ;  /* 0x000000706f6f7220 */ /* 0x000fe20000410000 */
[----:B------:R0:W-:Y:S04]  /*4540*/  STS.128 [R91], R12 ;  /* 0x0000000c5b007388 */ /* 0x0001e80000000c00 */
[----:B------:R-:W-:Y:S01]  /*4550*/  STS.128 [R91+0x10], R24 ;  /* 0x000010185b007388 */ /* 0x000fe20000000c00 */
[----:B------:R-:W-:-:S06]  /*4560*/  NOP ;  /* 0x0000000000007918 */ /* 0x000fcc0000000000 */
[----:B------:R-:W1:Y:S04]  /*4570*/  LDS.128 R16, [R94.X16] ;  /* 0x000000005e107984 */ /* 0x000e68000000cc00 */
[----:B------:R-:W2:Y:S01]  /*4580*/  LDS.128 R20, [R94.X16+0x200] ;  /* 0x000200005e147984 */ /* 0x000ea2000000cc00 */
[----:B0-----:R-:W-:Y:S02]  /*4590*/  PRMT R12, RZ, 0x5410, R5 ;  /* 0x00005410ff0c7816 */ /* 0x001fe40000000005 */
[----:B------:R-:W-:-:S03]  /*45a0*/  PRMT R15, RZ, 0x7610, R6 ;  /* 0x00007610ff0f7816 */ /* 0x000fc60000000006 */
[----:B------:R-:W-:Y:S01]  /*45b0*/  FFMA.FTZ R13, R31, R12, R0 ;  /* 0x0000000c1f0d7223 */ /* 0x000fe20000010000 */
[----:B------:R-:W-:Y:S01]  /*45c0*/  PRMT R12, RZ, 0x7610, R5 ;  /* 0x00007610ff0c7816 */ /* 0x000fe20000000005 */
[----:B------:R-:W-:-:S04]  /*45d0*/  FMUL.FTZ R0, R32, R57 ;  /* 0x0000003920007220 */ /* 0x000fc80000410000 */
[----:B------:R-:W-:Y:S01]  /*45e0*/  FFMA.FTZ R13, R0, R12, R13 ;  /* 0x0000000c000d7223 */ /* 0x000fe2000001000d */
[----:B------:R-:W-:-:S05]  /*45f0*/  PRMT R12, RZ, 0x5410, R6 ;  /* 0x00005410ff0c7816 */ /* 0x000fca0000000006 */
[----:B------:R-:W-:Y:S01]  /*4600*/  FFMA.FTZ R14, R30, R12, R13 ;  /* 0x0000000c1e0e7223 */ /* 0x000fe2000001000d */
[----:B------:R-:W-:Y:S02]  /*4610*/  MOV R12, UR7 ;  /* 0x00000007000c7c02 */ /* 0x000fe40008000f00 */
[----:B------:R-:W-:Y:S01]  /*4620*/  MOV R13, UR8 ;  /* 0x00000008000d7c02 */ /* 0x000fe20008000f00 */
[----:B------:R-:W-:Y:S02]  /*4630*/  FFMA.FTZ R15, R29, R15, R14 ;  /* 0x0000000f1d0f7223 */ /* 0x000fe4000001000e */
[----:B------:R-:W-:Y:S01]  /*4640*/  FMUL.FTZ R14, R2, R65 ;  /* 0x00000041020e7220 */ /* 0x000fe20000410000 */
[----:B------:R-:W-:Y:S01]  /*4650*/  PRMT R2, RZ, 0x5410, R7 ;  /* 0x00005410ff027816 */ /* 0x000fe20000000007 */
[----:B------:R-:W-:-:S04]  /*4660*/  IMAD.WIDE R12, R92, 0x10, R12 ;  /* 0x000000105c0c7825 */ /* 0x000fc800078e020c */
[----:B------:R-:W-:Y:S02]  /*4670*/  FFMA.FTZ R32, R14, R2, R15 ;  /* 0x000000020e207223 */ /* 0x000fe4000001000f */
[----:B------:R-:W-:Y:S01]  /*4680*/  FMUL.FTZ R15, R28, R111 ;  /* 0x0000006f1c0f7220 */ /* 0x000fe20000410000 */
[----:B-1----:R0:W-:Y:S04]  /*4690*/  STG.E.128 [R12.64], R16 ;  /* 0x000000100c007986 */ /* 0x0021e8000c101d22 */
[----:B--2---:R0:W-:Y:S01]  /*46a0*/  STG.E.128 [R12.64+0x200], R20 ;  /* 0x000200140c007986 */ /* 0x0041e2000c101d22 */
        /* <DEDUP_REMOVED lines=49> */
.L_x_10557:
        /* <DEDUP_REMOVED lines=23> */
[----:B0-----:R-:W-:Y:S02]  /*4b30*/  FMUL.FTZ R47, R0, UR4 ;  /* 0x00000004002f7c20 */ /* 0x001fe40008410000 */
        /* <DEDUP_REMOVED lines=29> */
.L_x_10637:
        /* <DEDUP_REMOVED lines=35> */
[----:B------:R-:W-:Y:S01]  /*4f40*/  LOP3.LUT R109, R96, 0x1f, RZ, 0xc0, !PT ;  /* 0x0000001f606d7812 */ /* 0x000fe200078ec0ff */
[----:B------:R-:W-:Y:S01]  /*4f50*/  UIMAD.WIDE.U32 UR32, UR20, UR36, URZ ;  /* 0x00000024142072a5 */ /* 0x000fe2000f8e003f */
[----:B------:R-:W-:Y:S01]  /*4f60*/  SHF.L.U32 R123, R94, 0x6, RZ ;  /* 0x000000065e7b7819 */ /* 0x000fe200000006ff */
[----:B------:R-:W-:Y:S01]  /*4f70*/  UIMAD UR41, UR20, UR37, UR41 ;  /* 0x00000025142972a4 */ /* 0x000fe2000f8e0229 */
[----:B------:R-:W-:-:S02]  /*4f80*/  ISETP.NE.AND P0, PT, R109, RZ, PT ;  /* 0x000000ff6d00720c */ /* 0x000fc40003f05270 */
[----:B------:R-:W-:Y:S01]  /*4f90*/  ULDC.64 UR36, c[0x0][0x1c0] ;  /* 0x0000700000247ab9 */ /* 0x000fe20000000a00 */
[----:B------:R-:W-:Y:S01]  /*4fa0*/  MOV R194, UR29 ;  /* 0x0000001d00c27c02 */ /* 0x000fe20008000f00 */
        /* <DEDUP_REMOVED lines=12> */
[----:B------:R-:W-:Y:S01]  /*5070*/  FMUL.RZ R106, R97, 0.15915493667125701904 ;  /* 0x3e22f983616a7820 */ /* 0x000fe2000040c000 */
[----:B---3--:R1:W-:Y:S01]  /*5080*/  STS.128 [R94.X16], R12 ;  /* 0x0000000c5e007388 */ /* 0x0083e2000000cc00 */
[----:B------:R-:W-:Y:S02]  /*5090*/  FMUL.FTZ R97, R87, UR42 ;  /* 0x0000002a57617c20 */ /* 0x000fe40008410000 */
[----:B------:R-:W-:Y:S01]  /*50a0*/  FMUL.RZ R99, R2, 0.15915493667125701904 ;  /* 0x3e22f98302637820 */ /* 0x000fe2000040c000 */
[----:B------:R-:W-:Y:S01]  /*50b0*/  MUFU.SIN R152, R106 ;  /* 0x0000006a00987308 */ /* 0x000fe20000000400 */
[----:B0-----:R-:W-:Y:S01]  /*50c0*/  FMUL.RZ R102, R97, 0.15915493667125701904 ;  /* 0x3e22f98361667820 */ /* 0x001fe2000040c000 */
[----:B----4-:R-:W-:Y:S01]  /*50d0*/  STS.128 [R94.X16+0x200], R16 ;  /* 0x000200105e007388 */ /* 0x010fe2000000cc00 */
[----:B------:R-:W-:-:S03]  /*50e0*/  FMUL.FTZ R97, R88, UR42 ;  /* 0x0000002a58617c20 */ /* 0x000fc60008410000 */
[----:B-----5:R-:W-:Y:S01]  /*50f0*/  STS.128 [R94.X16+0x400], R20 ;  /* 0x000400145e007388 */ /* 0x020fe2000000cc00 */
[----:B------:R-:W-:Y:S01]  /*5100*/  FMUL.RZ R101, R97, 0.15915493667125701904 ;  /* 0x3e22f98361657820 */ /* 0x000fe2000040c000 */
[----:B------:R-:W-:Y:S01]  /*5110*/  MUFU.SIN R3, R99 ;  /* 0x0000006300037308 */ /* 0x000fe20000000400 */
[----:B------:R-:W-:Y:S01]  /*5120*/  FMUL.FTZ R97, R85, UR42 ;  /* 0x0000002a55617c20 */ /* 0x000fe20008410000 */
[----:B------:R-:W-:Y:S01]  /*5130*/  STS.128 [R94.X16+0x600], R24 ;  /* 0x000600185e007388 */ /* 0x000fe2000000cc00 */
[----:B------:R-:W-:-:S06]  /*5140*/  NOP ;  /* 0x0000000000007918 */ /* 0x000fcc0000000000 */
[----:B------:R0:W-:Y:S01]  /*5150*/  MUFU.COS R2, R99 ;  /* 0x0000006300027308 */ /* 0x0001e20000000000 */
[----:B------:R-:W3:Y:S07]  /*5160*/  LDS.128 R16, [R123] ;  /* 0x000000007b107984 */ /* 0x000eee0000000c00 */
[----:B------:R4:W-:Y:S01]  /*5170*/  MUFU.COS R104, R106 ;  /* 0x0000006a00687308 */ /* 0x0009e20000000000 */
[----:B0-----:R-:W-:Y:S02]  /*5180*/  FMUL.RZ R99, R97, 0.15915493667125701904 ;  /* 0x3e22f98361637820 */ /* 0x001fe4000040c000 */
[----:B------:R-:W-:-:S05]  /*5190*/  FMUL.FTZ R97, R86, UR42 ;  /* 0x0000002a56617c20 */ /* 0x000fca0008410000 */
[----:B------:R-:W-:Y:S01]  /*51a0*/  MUFU.SIN R103, R102 ;  /* 0x0000006600677308 */ /* 0x000fe20000000400 */
[----:B----4-:R-:W-:Y:S02]  /*51b0*/  FMUL.RZ R106, R97, 0.15915493667125701904 ;  /* 0x3e22f983616a7820 */ /* 0x010fe4000040c000 */
        /* <DEDUP_REMOVED lines=27> */
[----:B------:R-:W-:-:S07]  /*5370*/  FMUL.FTZ R97, R78, UR42 ;  /* 0x0000002a4e617c20 */ /* 0x000fce0008410000 */
[----:B------:R-:W-:Y:S01]  /*5380*/  MUFU.SIN R117, R99 ;  /* 0x0000006300757308 */ /* 0x000fe20000000400 */
[----:B0-----:R-:W-:Y:S02]  /*5390*/  FMUL.RZ R106, R97, 0.15915493667125701904 ;  /* 0x3e22f983616a7820 */ /* 0x001fe4000040c000 */
[----:B------:R-:W-:-:S04]  /*53a0*/  FMUL.FTZ R97, R75, UR42 ;  /* 0x0000002a4b617c20 */ /* 0x000fc80008410000 */
[----:B------:R-:W-:Y:S01]  /*53b0*/  FMUL.RZ R159, R97, 0.15915493667125701904 ;  /* 0x3e22f983619f7820 */ /* 0x000fe2000040c000 */
[----:B------:R2:W-:Y:S08]  /*53c0*/  MUFU.COS R139, R99 ;  /* 0x00000063008b7308 */ /* 0x0005f00000000000 */
[----:B------:R-:W-:Y:S01]  /*53d0*/  MUFU.SIN R132, R101 ;  /* 0x0000006500847308 */ /* 0x000fe20000000400 */
[----:B--2---:R-:W-:-:S05]  /*53e0*/  MOV R99, UR43 ;  /* 0x0000002b00637c02 */ /* 0x004fca0008000f00 */
[----:B------:R-:W-:Y:S02]  /*53f0*/  FMUL.FTZ R97, R99, 1.4426950216293334961 ;  /* 0x3fb8aa3b63617820 */ /* 0x000fe40000410000 */
[----:B------:R0:W-:Y:S02]  /*5400*/  MUFU.COS R114, R101 ;  /* 0x0000006500727308 */ /* 0x0001e40000000000 */
[C---:B------:R-:W-:Y:S02]  /*5410*/  FMUL.FTZ R100, R97.reuse, R87 ;  /* 0x0000005761647220 */ /* 0x040fe40000410000 */
[C---:B-1----:R-:W-:Y:S02]  /*5420*/  FMUL.FTZ R13, R97.reuse, R80 ;  /* 0x00000050610d7220 */ /* 0x042fe40000410000 */
[C---:B------:R-:W-:Y:S02]  /*5430*/  FMUL.FTZ R99, R97.reuse, R90 ;  /* 0x0000005a61637220 */ /* 0x040fe40000410000 */
[----:B------:R1:W-:Y:S01]  /*5440*/  MUFU.EX2 R150, R100 ;  /* 0x0000006400967308 */ /* 0x0003e20000000800 */
[----:B0-----:R-:W-:-:S02]  /*5450*/  FMUL.FTZ R101, R97, R88 ;  /* 0x0000005861657220 */ /* 0x001fc40000410000 */
[C---:B------:R-:W-:Y:S02]  /*5460*/  FMUL.FTZ R14, R97.reuse, R77 ;  /* 0x0000004d610e7220 */ /* 0x040fe40000410000 */
[C---:B------:R-:W-:Y:S01]  /*5470*/  FMUL.FTZ R12, R97.reuse, R79 ;  /* 0x0000004f610c7220 */ /* 0x040fe20000410000 */
[----:B---3--:R-:W-:Y:S01]  /*5480*/  PRMT R22, RZ, 0x5410, R16 ;  /* 0x00005410ff167816 */ /* 0x008fe20000000010 */
[C---:B------:R-:W-:Y:S01]  /*5490*/  FMUL.FTZ R110, R97.reuse, R81 ;  /* 0x00000051616e7220 */ /* 0x040fe20000410000 */
[----:B------:R0:W-:Y:S01]  /*54a0*/  MUFU.EX2 R148, R101 ;  /* 0x0000006500947308 */ /* 0x0001e20000000800 */
[C---:B-1----:R-:W-:Y:S01]  /*54b0*/  FMUL.FTZ R100, R97.reuse, R83 ;  /* 0x0000005361647220 */ /* 0x042fe20000410000 */
[----:B------:R-:W-:Y:S01]  /*54c0*/  PRMT R24, RZ, 0x5410, R8 ;  /* 0x00005410ff187816 */ /* 0x000fe20000000008 */
[----:B------:R-:W-:-:S05]  /*54d0*/  FMUL.FTZ R112, R97, R82 ;  /* 0x0000005261707220 */ /* 0x000fca0000410000 */
[----:B------:R1:W-:Y:S01]  /*54e0*/  MUFU.EX2 R142, R100 ;  /* 0x00000064008e7308 */ /* 0x0003e20000000800 */
[----:B0-----:R-:W-:-:S04]  /*54f0*/  MOV R101, UR29 ;  /* 0x0000001d00657c02 */ /* 0x001fc80008000f00 */
[----:B------:R-:W-:Y:S02]  /*5500*/  ISETP.LT.OR P3, PT, R101, 0x2, P0 ;  /* 0x000000026500780c */ /* 0x000fe40000761670 */
[----:B------:R-:W-:Y:S01]  /*5510*/  MOV R101, UR33 ;  /* 0x0000002100657c02 */ /* 0x000fe20008000f00 */
[----:B------:R-:W0:Y:S01]  /*5520*/  MUFU.EX2 R13, R13 ;  /* 0x0000000d000d7308 */ /* 0x000e220000000800 */
[----:B-1----:R-:W-:-:S05]  /*5530*/  MOV R100, UR32 ;  /* 0x0000002000647c02 */ /* 0x002fca0008000f00 */
[----:B------:R1:W2:Y:S02]  /*5540*/  LDG.E.64 R20, [R100.64] ;  /* 0x0000002264147981 */ /* 0x0002a4000c1e1b00 */
[----:B------:R-:W3:Y:S08]  /*5550*/  MUFU.EX2 R99, R99 ;  /* 0x0000006300637308 */ /* 0x000ef00000000800 */
[----:B------:R-:W-:Y:S08]  /*5560*/  MUFU.SIN R129, R108 ;  /* 0x0000006c00817308 */ /* 0x000ff00000000400 */
[----:B------:R-:W-:Y:S08]  /*5570*/  MUFU.COS R131, R108 ;  /* 0x0000006c00837308 */ /* 0x000ff00000000000 */
[----:B------:R-:W4:Y:S01]  /*5580*/  MUFU.EX2 R14, R14 ;  /* 0x0000000e000e7308 */ /* 0x000f220000000800 */
[----:B0-----:R-:W-:Y:S01]  /*5590*/  FMUL.FTZ R133, R13, R114 ;  /* 0x000000720d857220 */ /* 0x001fe20000410000 */
[----:B------:R-:W-:-:S06]  /*55a0*/  PRMT R26, RZ, 0x7610, R16 ;  /* 0x00007610ff1a7816 */ /* 0x000fcc0000000010 */
[----:B------:R-:W-:Y:S01]  /*55b0*/  MUFU.SIN R125, R106 ;  /* 0x0000006a007d7308 */ /* 0x000fe20000000400 */
[----:B------:R-:W-:-:S07]  /*55c0*/  FMUL.FTZ R132, R13, R132 ;  /* 0x000000840d847220 */ /* 0x000fce0000410000 */
[----:B------:R0:W-:Y:S01]  /*55d0*/  MUFU.COS R155, R106 ;  /* 0x0000006a009b7308 */ /* 0x0001e20000000000 */
[----:B------:R-:W-:-:S07]  /*55e0*/  FMUL.FTZ R13, R22, R89 ;  /* 0x00000059160d7220 */ /* 0x000fce0000410000 */
[----:B------:R-:W-:Y:S01]  /*55f0*/  MUFU.SIN R121, R102 ;  /* 0x0000006600797308 */ /* 0x000fe20000000400 */
[----:B0-----:R-:W-:-:S07]  /*5600*/  FMUL.FTZ R106, R97, R86 ;  /* 0x00000056616a7220 */ /* 0x001fce0000410000 */
[----:B------:R0:W-:Y:S01]  /*5610*/  MUFU.COS R135, R102 ;  /* 0x0000006600877308 */ /* 0x0001e20000000000 */
[----:B------:R-:W-:-:S07]  /*5620*/  MOV R15, c[0x0][0x16c] ;  /* 0x00005b00000f7a02 */ /* 0x000fce0000000f00 */
[----:B------:R-:W5:Y:S01]  /*5630*/  MUFU.EX2 R12, R12 ;  /* 0x0000000c000c7308 */ /* 0x000f620000000800 */
[----:B------:R-:W-:Y:S01]  /*5640*/  @!P3 IADD3 R194, R194, -0x2, RZ ;  /* 0xfffffffec2c2b810 */ /* 0x000fe20007ffe0ff */
[----:B---3--:R-:W-:Y:S02]  /*5650*/  FMUL.FTZ R152, R99, R152 ;  /* 0x0000009863987220 */ /* 0x008fe40000410000 */
[----:B------:R-:W-:Y:S02]  /*5660*/  FMUL.FTZ R165, R26, R89 ;  /* 0x000000591aa57220 */ /* 0x000fe40000410000 */
[----:B------:R-:W-:Y:S02]  /*5670*/  FMUL.FTZ R164, R24, R13 ;  /* 0x0000000d18a47220 */ /* 0x000fe40000410000 */
[----:B------:R-:W3:Y:S01]  /*5680*/  MUFU.EX2 R106, R106 ;  /* 0x0000006a006a7308 */ /* 0x000ee20000000800 */
[----:B0-----:R-:W-:Y:S01]  /*5690*/  FMUL.FTZ R102, R97, R85 ;  /* 0x0000005561667220 */ /* 0x001fe20000410000 */
[----:B------:R-:W-:Y:S01]  /*56a0*/  PRMT R27, RZ, 0x7610, R17 ;  /* 0x00007610ff1b7816 */ /* 0x000fe20000000011 */
[----:B------:R-:W-:-:S02]  /*56b0*/  @!P3 IMAD R194, R194, R15, UR7 ;  /* 0x00000007c2c2be24 */ /* 0x000fc4000f8e020f */
[C---:B----4-:R-:W-:Y:S02]  /*56c0*/  FMUL.FTZ R131, R14.reuse, R131 ;  /* 0x000000830e837220 */ /* 0x050fe40000410000 */
[----:B------:R-:W-:Y:S01]  /*56d0*/  FMUL.FTZ R129, R14, R129 ;  /* 0x000000810e817220 */ /* 0x000fe20000410000 */
[----:B------:R-:W0:Y:S01]  /*56e0*/  MUFU.EX2 R102, R102 ;  /* 0x0000006600667308 */ /* 0x000e220000000800 */
[----:B------:R-:W-:Y:S02]  /*56f0*/  FMUL.FTZ R153, R99, R104 ;  /* 0x0000006863997220 */ /* 0x000fe40000410000 */
[----:B------:R-:W-:Y:S02]  /*5700*/  FMUL.FTZ R15, R76, UR42 ;  /* 0x0000002a4c0f7c20 */ /* 0x000fe40008410000 */
[----:B------:R-:W-:Y:S02]  /*5710*/  FMUL.FTZ R165, R24, R165 ;  /* 0x000000a518a57220 */ /* 0x000fe40000410000 */
[----:B------:R-:W-:Y:S01]  /*5720*/  FMUL.FTZ R14, R152, R164 ;  /* 0x000000a4980e7220 */ /* 0x000fe20000410000 */
[----:B------:R-:W-:Y:S01]  /*5730*/  PRMT R23, RZ, 0x7610, R8 ;  /* 0x00007610ff177816 */ /* 0x000fe20000000008 */
[C---:B-----5:R-:W-:Y:S01]  /*5740*/  FMUL.FTZ R135, R12.reuse, R135 ;  /* 0x000000870c877220 */ /* 0x060fe20000410000 */
[----:B------:R-:W-:Y:S01]  /*5750*/  PRMT R25, RZ, 0x5410, R17 ;  /* 0x00005410ff197816 */ /* 0x000fe20000000011 */
[----:B------:R-:W-:Y:S01]  /*5760*/  FMUL.FTZ R134, R12, R121 ;  /* 0x000000790c867220 */ /* 0x000fe20000410000 */
[----:B------:R-:W-:Y:S01]  /*5770*/  MUFU.EX2 R110, R110 ;  /* 0x0000006e006e7308 */ /* 0x000fe20000000800 */
[----:B------:R-:W-:-:S02]  /*5780*/  FMUL.RZ R15, R15, 0.15915493667125701904 ;  /* 0x3e22f9830f0f7820 */ /* 0x000fc4000040c000 */
[----:B------:R-:W-:Y:S02]  /*5790*/  FMUL.FTZ R12, R97, R78 ;  /* 0x0000004e610c7220 */ /* 0x000fe40000410000 */
[-C--:B------:R-:W-:Y:S02]  /*57a0*/  FMUL.FTZ R13, R152, R165.reuse ;  /* 0x000000a5980d7220 */ /* 0x080fe40000410000 */
[----:B------:R-:W-:Y:S01]  /*57b0*/  FFMA.FTZ R14, R153, R165, R14 ;  /* 0x000000a5990e7223 */ /* 0x000fe2000001000e */
[----:B------:R-:W-:Y:S01]  /*57c0*/  MUFU.EX2 R112, R112 ;  /* 0x0000007000707308 */ /* 0x000fe20000000800 */
[----:B------:R-:W-:Y:S02]  /*57d0*/  FMUL.FTZ R172, R27, R90 ;  /* 0x0000005a1bac7220 */ /* 0x000fe40000410000 */
[C---:B---3--:R-:W-:Y:S02]  /*57e0*/  FMUL.FTZ R145, R106.reuse, R145 ;  /* 0x000000916a917220 */ /* 0x048fe40000410000 */
[----:B------:R-:W-:-:S02]  /*57f0*/  FMUL.FTZ R144, R106, R111 ;  /* 0x0000006f6a907220 */ /* 0x000fc40000410000 */
[----:B------:R-:W-:Y:S01]  /*5800*/  FFMA.FTZ R99, R153, R164, -R13 ;  /* 0x000000a499637223 */ /* 0x000fe2000001080d */
[----:B------:R-:W-:Y:S01]  /*5810*/  MUFU.SIN R156, R15 ;  /* 0x0000000f009c7308 */ /* 0x000fe20000000400 */
[----:B-1----:R-:W-:Y:S02]  /*5820*/  FFMA.FTZ R100, R23, R172, R14 ;  /* 0x000000ac17647223 */ /* 0x002fe4000001000e */
[----:B------:R-:W-:Y:S02]  /*5830*/  FMUL.FTZ R170, R25, R90 ;  /* 0x0000005a19aa7220 */ /* 0x000fe40000410000 */
[C---:B------:R-:W-:Y:S02]  /*5840*/  FMUL.FTZ R17, R97.reuse, R76 ;  /* 0x0000004c61117220 */ /* 0x040fe40000410000 */
[----:B------:R-:W-:Y:S01]  /*5850*/  FMUL.FTZ R151, R150, R151 ;  /* 0x0000009796977220 */ /* 0x000fe20000410000 */
[----:B------:R-:W-:Y:S01]  /*5860*/  MUFU.COS R106, R15 ;  /* 0x0000000f006a7308 */ /* 0x000fe20000000000 */
[----:B------:R-:W-:-:S02]  /*5870*/  FMUL.FTZ R16, R97, R75 ;  /* 0x0000004b61107220 */ /* 0x000fc40000410000 */
[----:B------:R-:W-:Y:S02]  /*5880*/  FMUL.FTZ R150, R150, R103 ;  /* 0x0000006796967220 */ /* 0x000fe40000410000 */
[----:B------:R-:W-:-:S03]  /*5890*/  FMUL.FTZ R108, R97, R84 ;  /* 0x00000054616c7220 */ /* 0x000fc60000410000 */
[----:B------:R1:W-:Y:S01]  /*58a0*/  MUFU.EX2 R154, R12 ;  /* 0x0000000c009a7308 */ /* 0x0003e20000000800 */
[----:B------:R-:W-:Y:S02]  /*58b0*/  FFMA.FTZ R99, R23, R170, R99 ;  /* 0x000000aa17637223 */ /* 0x000fe40000010063 */
[C---:B0-----:R-:W-:Y:S02]  /*58c0*/  FMUL.FTZ R147, R102.reuse, R147 ;  /* 0x0000009366937220 */ /* 0x041fe40000410000 */
[----:B------:R-:W-:-:S03]  /*58d0*/  FMUL.FTZ R146, R102, R107 ;  /* 0x0000006b66927220 */ /* 0x000fc60000410000 */
[----:B------:R0:W-:Y:S01]  /*58e0*/  MUFU.EX2 R158, R16 ;  /* 0x00000010009e7308 */ /* 0x0001e20000000800 */
[----:B-1----:R-:W1:Y:S01]  /*58f0*/  LDS.128 R12, [R123+0x10] ;  /* 0x000010007b0c7984 */ /* 0x002e620000000c00 */
[----:B------:R-:W-:Y:S01]  /*5900*/  FMUL.FTZ R102, R150, R100 ;  /* 0x0000006496667220 */ /* 0x000fe20000410000 */
[----:B------:R-:W-:-:S05]  /*5910*/  PRMT R104, RZ, 0x7610, R18 ;  /* 0x00007610ff687816 */ /* 0x000fca0000000012 */
[----:B------:R-:W3:Y:S01]  /*5920*/  MUFU.EX2 R17, R17 ;  /* 0x0000001100117308 */ /* 0x000ee20000000800 */
[----:B0-----:R-:W-:Y:S02]  /*5930*/  FMUL.FTZ R16, R150, R99 ;  /* 0x0000006396107220 */ /* 0x001fe40000410000 */
[----:B------:R-:W-:Y:S02]  /*5940*/  FMUL.FTZ R97, R97, R89 ;  /* 0x0000005961617220 */ /* 0x000fe40000410000 */
[C---:B------:R-:W-:Y:S01]  /*5950*/  FFMA.FTZ R101, R151.reuse, R100, R16 ;  /* 0x0000006497657223 */ /* 0x040fe20000010010 */
[----:B------:R-:W-:Y:S01]  /*5960*/  PRMT R100, RZ, 0x5410, R18 ;  /* 0x00005410ff647816 */ /* 0x000fe20000000012 */
[----:B------:R-:W-:Y:S01]  /*5970*/  FFMA.FTZ R99, R151, R99, -R102 ;  /* 0x0000006397637223 */ /* 0x000fe20000010866 */
[----:B------:R-:W-:Y:S01]  /*5980*/  PRMT R102, RZ, 0x5410, R9 ;  /* 0x00005410ff667816 */ /* 0x000fe20000000009 */
[-C--:B------:R-:W-:Y:S01]  /*5990*/  FMUL.FTZ R185, R104, R87.reuse ;  /* 0x0000005768b97220 */ /* 0x080fe20000410000 */
[----:B------:R0:W4:Y:S01]  /*59a0*/  MUFU.EX2 R16, R97 ;  /* 0x0000006100107308 */ /* 0x0001220000000800 */
[----:B------:R-:W-:-:S02]  /*59b0*/  FMUL.FTZ R187, R100, R87 ;  /* 0x0000005764bb7220 */ /* 0x000fc40000410000 */
[C---:B------:R-:W-:Y:S02]  /*59c0*/  FMUL.FTZ R149, R148.reuse, R149 ;  /* 0x0000009594957220 */ /* 0x040fe40000410000 */
[----:B------:R-:W-:Y:S02]  /*59d0*/  FMUL.FTZ R148, R148, R105 ;  /* 0x0000006994947220 */ /* 0x000fe40000410000 */
[C---:B------:R-:W-:Y:S01]  /*59e0*/  FFMA.FTZ R18, R102.reuse, R185, R101 ;  /* 0x000000b966127223 */ /* 0x040fe20000010065 */
[----:B------:R-:W5:Y:S01]  /*59f0*/  MUFU.EX2 R108, R108 ;  /* 0x0000006c006c7308 */ /* 0x000f620000000800 */
[----:B------:R-:W-:Y:S02]  /*5a00*/  FFMA.FTZ R99, R102, R187, R99 ;  /* 0x000000bb66637223 */ /* 0x000fe40000010063 */
[C---:B---3--:R-:W-:Y:S01]  /*5a10*/  FMUL.FTZ R157, R17.reuse, R106 ;  /* 0x0000006a119d7220 */ /* 0x048fe20000410000 */
[--C-:B------:R-:W-:Y:S01]  /*5a20*/  PRMT R101, RZ, 0x7610, R19.reuse ;  /* 0x00007610ff657816 */ /* 0x100fe20000000013 */
[C---:B------:R-:W-:Y:S01]  /*5a30*/  FMUL.FTZ R106, R148.reuse, R18 ;  /* 0x00000012946a7220 */ /* 0x040fe20000410000 */
[----:B0-----:R-:W-:Y:S01]  /*5a40*/  PRMT R97, RZ, 0x5410, R19 ;  /* 0x00005410ff617816 */ /* 0x001fe20000000013 */
[----:B------:R-:W-:Y:S01]  /*5a50*/  FMUL.FTZ R156, R17, R156 ;  /* 0x0000009c119c7220 */ /* 0x000fe20000410000 */
[----:B------:R-:W-:Y:S01]  /*5a60*/  MUFU.SIN R127, R159 ;  /* 0x0000009f007f7308 */ /* 0x000fe20000000400 */
[----:B------:R-:W-:-:S02]  /*5a70*/  FMUL.FTZ R17, R148, R99 ;  /* 0x0000006394117220 */ /* 0x000fc40000410000 */
[C---:B------:R-:W-:Y:S01]  /*5a80*/  FFMA.FTZ R106, R149.reuse, R99, -R106 ;  /* 0x00000063956a7223 */ /* 0x040fe2000001086a */
[----:B------:R-:W-:Y:S01]  /*5a90*/  PRMT R99, RZ, 0x7610, R9 ;  /* 0x00007610ff637816 */ /* 0x000fe20000000009 */
[----:B------:R-:W-:Y:S02]  /*5aa0*/  FFMA.FTZ R17, R149, R18, R17 ;  /* 0x0000001295117223 */ /* 0x000fe40000010011 */
[-C--:B------:R-:W-:Y:S02]  /*5ab0*/  FMUL.FTZ R162, R101, R88.reuse ;  /* 0x0000005865a27220 */ /* 0x080fe40000410000 */
[----:B------:R-:W-:Y:S02]  /*5ac0*/  FMUL.FTZ R160, R97, R88 ;  /* 0x0000005861a07220 */ /* 0x000fe40000410000 */
[----:B----4-:R-:W-:Y:S02]  /*5ad0*/  FMUL.FTZ R2, R16, R2 ;  /* 0x0000000210027220 */ /* 0x010fe40000410000 */
[----:B------:R-:W-:-:S02]  /*5ae0*/  FFMA.FTZ R19, R99, R162, R17 ;  /* 0x000000a263137223 */ /* 0x000fc40000010011 */
[----:B------:R-:W-:Y:S02]  /*5af0*/  FFMA.FTZ R106, R99, R160, R106 ;  /* 0x000000a0636a7223 */ /* 0x000fe4000001006a */
[----:B------:R-:W-:Y:S02]  /*5b00*/  FMUL.FTZ R3, R16, R3 ;  /* 0x0000000310037220 */ /* 0x000fe40000410000 */
[----:B------:R-:W-:Y:S02]  /*5b10*/  FMUL.FTZ R18, R2, R152 ;  /* 0x0000009802127220 */ /* 0x000fe40000410000 */
[C---:B-----5:R-:W-:Y:S02]  /*5b20*/  FMUL.FTZ R141, R108.reuse, R141 ;  /* 0x0000008d6c8d7220 */ /* 0x060fe40000410000 */
[----:B------:R-:W-:Y:S02]  /*5b30*/  FMUL.FTZ R140, R108, R115 ;  /* 0x000000736c8c7220 */ /* 0x000fe40000410000 */
[----:B------:R-:W-:-:S02]  /*5b40*/  FMUL.FTZ R103, R146, R19 ;  /* 0x0000001392677220 */ /* 0x000fc40000410000 */
[C---:B------:R-:W-:Y:S02]  /*5b50*/  FMUL.FTZ R139, R110.reuse, R139 ;  /* 0x0000008b6e8b7220 */ /* 0x040fe40000410000 */
[----:B------:R-:W-:Y:S01]  /*5b60*/  FMUL.FTZ R138, R110, R117 ;  /* 0x000000756e8a7220 */ /* 0x000fe20000410000 */
[----:B-1----:R-:W-:Y:S01]  /*5b70*/  PRMT R110, RZ, 0x7610, R12 ;  /* 0x00007610ff6e7816 */ /* 0x002fe2000000000c */
[----:B------:R-:W-:Y:S02]  /*5b80*/  FMUL.FTZ R108, R146, R106 ;  /* 0x0000006a926c7220 */ /* 0x000fe40000410000 */
[C---:B------:R-:W-:Y:S02]  /*5b90*/  FMUL.FTZ R16, R3.reuse, R152 ;  /* 0x0000009803107220 */ /* 0x040fe40000410000 */
[----:B------:R-:W-:Y:S02]  /*5ba0*/  FFMA.FTZ R18, R3, R153, R18 ;  /* 0x0000009903127223 */ /* 0x000fe40000010012 */
[C---:B------:R-:W-:Y:S01]  /*5bb0*/  FFMA.FTZ R103, R147.reuse, R106, -R103 ;  /* 0x0000006a93677223 */ /* 0x040fe20000010867 */
[----:B------:R-:W-:Y:S01]  /*5bc0*/  PRMT R106, RZ, 0x5410, R12 ;  /* 0x00005410ff6a7816 */ /* 0x000fe2000000000c */
[----:B------:R-:W-:Y:S01]  /*5bd0*/  FFMA.FTZ R19, R147, R19, R108 ;  /* 0x0000001393137223 */ /* 0x000fe2000001006c */
[----:B------:R-:W-:Y:S01]  /*5be0*/  PRMT R108, RZ, 0x5410, R10 ;  /* 0x00005410ff6c7816 */ /* 0x000fe2000000000a */
[----:B------:R-:W-:-:S02]  /*5bf0*/  FFMA.FTZ R16, R2, R153, -R16 ;  /* 0x0000009902107223 */ /* 0x000fc40000010810 */
[----:B------:R-:W-:Y:S02]  /*5c00*/  FMUL.FTZ R17, R150, R18 ;  /* 0x0000001296117220 */ /* 0x000fe40000410000 */
[-C--:B------:R-:W-:Y:S02]  /*5c10*/  FMUL.FTZ R163, R110, R85.reuse ;  /* 0x000000556ea37220 */ /* 0x080fe40000410000 */
[----:B------:R-:W-:Y:S02]  /*5c20*/  FMUL.FTZ R161, R106, R85 ;  /* 0x000000556aa17220 */ /* 0x000fe40000410000 */
[-C--:B------:R-:W-:Y:S02]  /*5c30*/  FFMA.FTZ R17, R151, R16.reuse, -R17 ;  /* 0x0000001097117223 */ /* 0x080fe40000010811 */
[----:B------:R-:W-:Y:S02]  /*5c40*/  FFMA.FTZ R19, R108, R163, R19 ;  /* 0x000000a36c137223 */ /* 0x000fe40000010013 */
[----:B------:R-:W-:-:S02]  /*5c50*/  FMUL.FTZ R16, R150, R16 ;  /* 0x0000001096107220 */ /* 0x000fc40000410000 */
[C---:B------:R-:W-:Y:S02]  /*5c60*/  FMUL.FTZ R137, R112.reuse, R137 ;  /* 0x0000008970897220 */ /* 0x040fe40000410000 */
[----:B------:R-:W-:Y:S02]  /*5c70*/  FMUL.FTZ R136, R112, R119 ;  /* 0x0000007770887220 */ /* 0x000fe40000410000 */
[----:B------:R-:W-:Y:S02]  /*5c80*/  FFMA.FTZ R103, R108, R161, R103 ;  /* 0x000000a16c677223 */ /* 0x000fe40000010067 */
[C---:B------:R-:W-:Y:S01]  /*5c90*/  FMUL.FTZ R112, R144.reuse, R19 ;  /* 0x0000001390707220 */ /* 0x040fe20000410000 */
[----:B------:R-:W-:Y:S01]  /*5ca0*/  PRMT R107, RZ, 0x7610, R13 ;  /* 0x00007610ff6b7816 */ /* 0x000fe2000000000d */
[----:B------:R-:W-:Y:S02]  /*5cb0*/  FFMA.FTZ R16, R151, R18, R16 ;  /* 0x0000001297107223 */ /* 0x000fe40000010010 */
[----:B------:R-:W-:-:S02]  /*5cc0*/  FMUL.FTZ R114, R144, R103 ;  /* 0x0000006790727220 */ /* 0x000fc40000410000 */
[C---:B------:R-:W-:Y:S02]  /*5cd0*/  FMUL.FTZ R18, R148.reuse, R17 ;  /* 0x0000001194127220 */ /* 0x040fe40000410000 */
[C---:B------:R-:W-:Y:S01]  /*5ce0*/  FFMA.FTZ R112, R145.reuse, R103, -R112 ;  /* 0x0000006791707223 */ /* 0x040fe20000010870 */
[----:B------:R-:W-:Y:S01]  /*5cf0*/  PRMT R103, RZ, 0x5410, R13 ;  /* 0x00005410ff677816 */ /* 0x000fe2000000000d */
[----:B------:R-:W-:Y:S01]  /*5d00*/  FMUL.FTZ R12, R148, R16 ;  /* 0x00000010940c7220 */ /* 0x000fe20000410000 */
[----:B------:R-:W-:Y:S01]  /*5d10*/  PRMT R105, RZ, 0x7610, R10 ;  /* 0x00007610ff697816 */ /* 0x000fe2000000000a */
[----:B------:R-:W-:Y:S02]  /*5d20*/  FFMA.FTZ R114, R145, R19, R114 ;  /* 0x0000001391727223 */ /* 0x000fe40000010072 */
[----:B------:R-:W-:Y:S02]  /*5d30*/  FMUL.FTZ R168, R107, R86 ;  /* 0x000000566ba87220 */ /* 0x000fe40000410000 */
[----:B------:R-:W-:-:S02]  /*5d40*/  FFMA.FTZ R12, R149, R17, -R12 ;  /* 0x00000011950c7223 */ /* 0x000fc4000001080c */
[----:B------:R-:W-:Y:S02]  /*5d50*/  FFMA.FTZ R111, R149, R16, R18 ;  /* 0x00000010956f7223 */ /* 0x000fe40000010012 */
[C---:B------:R-:W-:Y:S01]  /*5d60*/  FMUL.FTZ R143, R142.reuse, R143 ;  /* 0x0000008f8e8f7220 */ /* 0x040fe20000410000 */
[----:B------:R-:W0:Y:S01]  /*5d70*/  LDS.128 R16, [R123+0x20] ;  /* 0x000020007b107984 */ /* 0x000e220000000c00 */
[----:B------:R-:W-:Y:S02]  /*5d80*/  FMUL.FTZ R166, R103, R86 ;  /* 0x0000005667a67220 */ /* 0x000fe40000410000 */
[----:B------:R-:W-:Y:S02]  /*5d90*/  FMUL.FTZ R142, R142, R113 ;  /* 0x000000718e8e7220 */ /* 0x000fe40000410000 */
[C---:B------:R-:W-:Y:S02]  /*5da0*/  FFMA.FTZ R114, R105.reuse, R168, R114 ;  /* 0x000000a869727223 */ /* 0x040fe40000010072 */
[----:B------:R-:W-:-:S02]  /*5db0*/  FFMA.FTZ R113, R105, R166, R112 ;  /* 0x000000a669717223 */ /* 0x000fc40000010070 */
[----:B------:R-:W-:Y:S02]  /*5dc0*/  FMUL.FTZ R116, R142, R114 ;  /* 0x000000728e747220 */ /* 0x000fe40000410000 */
[----:B------:R-:W-:Y:S02]  /*5dd0*/  FMUL.FTZ R112, R146, R12 ;  /* 0x0000000c92707220 */ /* 0x000fe40000410000 */
[-C--:B------:R-:W-:Y:S02]  /*5de0*/  FMUL.FTZ R115, R142, R113.reuse ;  /* 0x000000718e737220 */ /* 0x080fe40000410000 */
[----:B------:R-:W-:Y:S01]  /*5df0*/  FFMA.FTZ R113, R143, R113, -R116 ;  /* 0x000000718f717223 */ /* 0x000fe20000010874 */
[----:B------:R-:W-:Y:S01]  /*5e00*/  PRMT R116, RZ, 0x7610, R14 ;  /* 0x00007610ff747816 */ /* 0x000fe2000000000e */
[-C--:B------:R-:W-:Y:S02]  /*5e10*/  FMUL.FTZ R13, R146, R111.reuse ;  /* 0x0000006f920d7220 */ /* 0x080fe40000410000 */
[----:B------:R-:W-:Y:S01]  /*5e20*/  FFMA.FTZ R111, R147, R111, R112 ;  /* 0x0000006f936f7223 */ /* 0x000fe20000010070 */
[----:B------:R-:W-:Y:S01]  /*5e30*/  PRMT R112, RZ, 0x5410, R14 ;  /* 0x00005410ff707816 */ /* 0x000fe2000000000e */
[----:B------:R-:W-:Y:S01]  /*5e40*/  FFMA.FTZ R115, R143, R114, R115 ;  /* 0x000000728f737223 */ /* 0x000fe20000010073 */
[----:B------:R-:W-:Y:S01]  /*5e50*/  PRMT R114, RZ, 0x5410, R11 ;  /* 0x00005410ff727816 */ /* 0x000fe2000000000b */
[----:B------:R-:W-:-:S02]  /*5e60*/  FMUL.FTZ R169, R116, R83 ;  /* 0x0000005374a97220 */ /* 0x000fc40000410000 */
[----:B------:R-:W-:Y:S02]  /*5e70*/  FFMA.FTZ R13, R147, R12, -R13 ;  /* 0x0000000c930d7223 */ /* 0x000fe4000001080d */
[----:B------:R-:W-:Y:S02]  /*5e80*/  FMUL.FTZ R167, R112, R83 ;  /* 0x0000005370a77220 */ /* 0x000fe40000410000 */
[----:B------:R-:W-:Y:S02]  /*5e90*/  FFMA.FTZ R117, R114, R169, R115 ;  /* 0x000000a972757223 */ /* 0x000fe40000010073 */
[----:B------:R-:W-:Y:S02]  /*5ea0*/  FMUL.FTZ R14, R144, R13 ;  /* 0x0000000d900e7220 */ /* 0x000fe40000410000 */
[----:B------:R-:W-:Y:S01]  /*5eb0*/  FFMA.FTZ R113, R114, R167, R113 ;  /* 0x000000a772717223 */ /* 0x000fe20000010071 */
        /* <DEDUP_REMOVED lines=9> */
[----:B------:R-:W-:-:S02]  /*5f50*/  FFMA.FTZ R120, R141, R117, R120 ;  /* 0x000000758d787223 */ /* 0x000fc40000010078 */
[-C--:B------:R-:W-:Y:S02]  /*5f60*/  FMUL.FTZ R176, R115, R84.reuse ;  /* 0x0000005473b07220 */ /* 0x080fe40000410000 */
[----:B------:R-:W-:Y:S02]  /*5f70*/  FMUL.FTZ R174, R111, R84 ;  /* 0x000000546fae7220 */ /* 0x000fe40000410000 */
[C---:B------:R-:W-:Y:S02]  /*5f80*/  FMUL.FTZ R15, R142.reuse, R12 ;  /* 0x0000000c8e0f7220 */ /* 0x040fe40000410000 */
[C---:B------:R-:W-:Y:S02]  /*5f90*/  FFMA.FTZ R120, R113.reuse, R176, R120 ;  /* 0x000000b071787223 */ /* 0x040fe40000010078 */
[----:B------:R-:W-:Y:S02]  /*5fa0*/  FFMA.FTZ R118, R113, R174, R118 ;  /* 0x000000ae71767223 */ /* 0x000fe40000010076 */
[----:B------:R-:W-:-:S02]  /*5fb0*/  FMUL.FTZ R13, R142, R14 ;  /* 0x0000000e8e0d7220 */ /* 0x000fc40000410000 */
[----:B------:R-:W-:Y:S02]  /*5fc0*/  FFMA.FTZ R15, R143, R14, R15 ;  /* 0x0000000e8f0f7223 */ /* 0x000fe4000001000f */
[C---:B------:R-:W-:Y:S01]  /*5fd0*/  FMUL.FTZ R14, R138.reuse, R120 ;  /* 0x000000788a0e7220 */ /* 0x040fe20000410000 */
[----:B0-----:R-:W-:Y:S01]  /*5fe0*/  PRMT R122, RZ, 0x7610, R16 ;  /* 0x00007610ff7a7816 */ /* 0x001fe20000000010 */
[-C--:B------:R-:W-:Y:S02]  /*5ff0*/  FMUL.FTZ R119, R138, R118.reuse ;  /* 0x000000768a777220 */ /* 0x080fe40000410000 */
[C---:B------:R-:W-:Y:S01]  /*6000*/  FFMA.FTZ R117, R139.reuse, R118, -R14 ;  /* 0x000000768b757223 */ /* 0x040fe2000001080e */
[----:B------:R-:W-:Y:S01]  /*6010*/  PRMT R118, RZ, 0x5410, R16 ;  /* 0x00005410ff767816 */ /* 0x000fe20000000010 */
[----:B------:R-:W-:Y:S01]  /*6020*/  FFMA.FTZ R119, R139, R120, R119 ;  /* 0x000000788b777223 */ /* 0x000fe20000010077 */
[----:B------:R-:W-:Y:S01]  /*6030*/  PRMT R120, RZ, 0x5410, R4 ;  /* 0x00005410ff787816 */ /* 0x000fe20000000004 */
[----:B------:R-:W-:-:S02]  /*6040*/  FFMA.FTZ R13, R143, R12, -R13 ;  /* 0x0000000c8f0d7223 */ /* 0x000fc4000001080d */
[-C--:B------:R-:W-:Y:S02]  /*6050*/  FMUL.FTZ R175, R122, R81.reuse ;  /* 0x000000517aaf7220 */ /* 0x080fe40000410000 */
[----:B------:R-:W-:Y:S02]  /*6060*/  FMUL.FTZ R173, R118, R81 ;  /* 0x0000005176ad7220 */ /* 0x000fe40000410000 */
[C---:B------:R-:W-:Y:S02]  /*6070*/  FMUL.FTZ R12, R140.reuse, R15 ;  /* 0x0000000f8c0c7220 */ /* 0x040fe40000410000 */
[----:B------:R-:W-:Y:S02]  /*6080*/  FMUL.FTZ R14, R140, R13 ;  /* 0x0000000d8c0e7220 */ /* 0x000fe40000410000 */
[C---:B------:R-:W-:Y:S01]  /*6090*/  FFMA.FTZ R119, R120.reuse, R175, R119 ;  /* 0x000000af78777223 */ /* 0x040fe20000010077 */
[----:B------:R-:W0:Y:S01]  /*60a0*/  MUFU.COS R159, R159 ;  /* 0x0000009f009f7308 */ /* 0x000e220000000000 */
[----:B------:R-:W-:-:S02]  /*60b0*/  FFMA.FTZ R117, R120, R173, R117 ;  /* 0x000000ad78757223 */ /* 0x000fc40000010075 */
[C---:B------:R-:W-:Y:S02]  /*60c0*/  FFMA.FTZ R12, R141.reuse, R13, -R12 ;  /* 0x0000000d8d0c7223 */ /* 0x040fe4000001080c */
[----:B------:R-:W-:Y:S02]  /*60d0*/  FFMA.FTZ R14, R141, R15, R14 ;  /* 0x0000000f8d0e7223 */ /* 0x000fe4000001000e */
[C---:B------:R-:W-:Y:S01]  /*60e0*/  FMUL.FTZ R126, R136.reuse, R119 ;  /* 0x00000077887e7220 */ /* 0x040fe20000410000 */
[----:B------:R-:W-:Y:S01]  /*60f0*/  PRMT R121, RZ, 0x7610, R17 ;  /* 0x00007610ff797816 */ /* 0x000fe20000000011 */
[----:B------:R-:W-:Y:S02]  /*6100*/  FMUL.FTZ R128, R136, R117 ;  /* 0x0000007588807220 */ /* 0x000fe40000410000 */
[C---:B------:R-:W-:Y:S02]  /*6110*/  FMUL.FTZ R13, R138.reuse, R14 ;  /* 0x0000000e8a0d7220 */ /* 0x040fe40000410000 */
[----:B------:R-:W-:-:S02]  /*6120*/  FMUL.FTZ R15, R138, R12 ;  /* 0x0000000c8a0f7220 */ /* 0x000fc40000410000 */
[C---:B------:R-:W-:Y:S01]  /*6130*/  FFMA.FTZ R126, R137.reuse, R117, -R126 ;  /* 0x00000075897e7223 */ /* 0x040fe2000001087e */
[----:B------:R-:W-:Y:S01]  /*6140*/  PRMT R117, RZ, 0x5410, R17 ;  /* 0x00005410ff757816 */ /* 0x000fe20000000011 */
[----:B------:R-:W-:Y:S01]  /*6150*/  FFMA.FTZ R128, R137, R119, R128 ;  /* 0x0000007789807223 */ /* 0x000fe20000010080 */
[----:B------:R-:W-:Y:S01]  /*6160*/  PRMT R119, RZ, 0x7610, R4 ;  /* 0x00007610ff777816 */ /* 0x000fe20000000004 */
[C---:B------:R-:W-:Y:S02]  /*6170*/  FFMA.FTZ R16, R139.reuse, R12, -R13 ;  /* 0x0000000c8b107223 */ /* 0x040fe4000001080d */
[----:B------:R-:W-:Y:S02]  /*6180*/  FFMA.FTZ R124, R139, R14, R15 ;  /* 0x0000000e8b7c7223 */ /* 0x000fe4000001000f */
[----:B------:R-:W-:Y:S01]  /*6190*/  FMUL.FTZ R182, R121, R82 ;  /* 0x0000005279b67220 */ /* 0x000fe20000410000 */
[----:B------:R1:W3:Y:S01]  /*61a0*/  LDS.128 R12, [R123+0x30] ;  /* 0x000030007b0c7984 */ /* 0x0002e20000000c00 */
[----:B------:R-:W-:-:S02]  /*61b0*/  FMUL.FTZ R155, R154, R155 ;  /* 0x0000009b9a9b7220 */ /* 0x000fc40000410000 */
[----:B------:R-:W-:Y:S02]  /*61c0*/  FMUL.FTZ R180, R117, R82 ;  /* 0x0000005275b47220 */ /* 0x000fe40000410000 */
[----:B------:R-:W-:Y:S02]  /*61d0*/  FMUL.FTZ R154, R154, R125 ;  /* 0x0000007d9a9a7220 */ /* 0x000fe40000410000 */
[C---:B------:R-:W-:Y:S02]  /*61e0*/  FFMA.FTZ R128, R119.reuse, R182, R128 ;  /* 0x000000b677807223 */ /* 0x040fe40000010080 */
[----:B------:R-:W-:Y:S02]  /*61f0*/  FMUL.FTZ R125, R136, R16 ;  /* 0x00000010887d7220 */ /* 0x000fe40000410000 */
[----:B0-----:R-:W-:Y:S02]  /*6200*/  FMUL.FTZ R159, R158, R159 ;  /* 0x0000009f9e9f7220 */ /* 0x001fe40000410000 */
[----:B------:R-:W-:-:S02]  /*6210*/  FFMA.FTZ R126, R119, R180, R126 ;  /* 0x000000b4777e7223 */ /* 0x000fc4000001007e */
[----:B------:R-:W-:Y:S02]  /*6220*/  FMUL.FTZ R158, R158, R127 ;  /* 0x0000007f9e9e7220 */ /* 0x000fe40000410000 */
[----:B------:R-:W-:Y:S02]  /*6230*/  FMUL.FTZ R17, R136, R124 ;  /* 0x0000007c88117220 */ /* 0x000fe40000410000 */
[C---:B------:R-:W-:Y:S02]  /*6240*/  FMUL.FTZ R127, R134.reuse, R128 ;  /* 0x00000080867f7220 */ /* 0x040fe40000410000 */
[C---:B------:R-:W-:Y:S01]  /*6250*/  FFMA.FTZ R125, R137.reuse, R124, R125 ;  /* 0x0000007c897d7223 */ /* 0x040fe2000001007d */
[--C-:B------:R-:W-:Y:S01]  /*6260*/  PRMT R124, RZ, 0x7610, R18.reuse ;  /* 0x00007610ff7c7816 */ /* 0x100fe20000000012 */
[----:B------:R-:W-:Y:S01]  /*6270*/  FMUL.FTZ R130, R134, R126 ;  /* 0x0000007e86827220 */ /* 0x000fe20000410000 */
[----:B------:R-:W-:Y:S01]  /*6280*/  PRMT R18, RZ, 0x5410, R18 ;  /* 0x00005410ff127816 */ /* 0x000fe20000000012 */
[----:B------:R-:W-:-:S02]  /*6290*/  FFMA.FTZ R17, R137, R16, -R17 ;  /* 0x0000001089117223 */ /* 0x000fc40000010811 */
[C---:B------:R-:W-:Y:S01]  /*62a0*/  FFMA.FTZ R127, R135.reuse, R126, -R127 ;  /* 0x0000007e877f7223 */ /* 0x040fe2000001087f */
[----:B------:R-:W-:Y:S01]  /*62b0*/  PRMT R126, RZ, 0x5410, R5 ;  /* 0x00005410ff7e7816 */ /* 0x000fe20000000005 */
[----:B------:R-:W-:Y:S02]  /*62c0*/  FFMA.FTZ R130, R135, R128, R130 ;  /* 0x0000008087827223 */ /* 0x000fe40000010082 */
[----:B------:R-:W-:Y:S02]  /*62d0*/  FMUL.FTZ R179, R124, R79 ;  /* 0x0000004f7cb37220 */ /* 0x000fe40000410000 */
[----:B------:R-:W-:Y:S02]  /*62e0*/  FMUL.FTZ R128, R134, R17 ;  /* 0x0000001186807220 */ /* 0x000fe40000410000 */
[----:B------:R-:W-:Y:S02]  /*62f0*/  FMUL.FTZ R183, R18, R79 ;  /* 0x0000004f12b77220 */ /* 0x000fe40000410000 */
[----:B------:R-:W-:-:S02]  /*6300*/  FMUL.FTZ R16, R134, R125 ;  /* 0x0000007d86107220 */ /* 0x000fc40000410000 */
[C---:B------:R-:W-:Y:S02]  /*6310*/  FFMA.FTZ R130, R126.reuse, R179, R130 ;  /* 0x000000b37e827223 */ /* 0x040fe40000010082 */
[C---:B------:R-:W-:Y:S02]  /*6320*/  FFMA.FTZ R128, R135.reuse, R125, R128 ;  /* 0x0000007d87807223 */ /* 0x040fe40000010080 */
[----:B------:R-:W-:Y:S02]  /*6330*/  FFMA.FTZ R127, R126, R183, R127 ;  /* 0x000000b77e7f7223 */ /* 0x000fe4000001007f */
[----:B------:R-:W-:Y:S02]  /*6340*/  FFMA.FTZ R16, R135, R17, -R16 ;  /* 0x0000001187107223 */ /* 0x000fe40000010810 */
[C---:B------:R-:W-:Y:S01]  /*6350*/  FMUL.FTZ R178, R132.reuse, R130 ;  /* 0x0000008284b27220 */ /* 0x040fe20000410000 */
[--C-:B------:R-:W-:Y:S01]  /*6360*/  PRMT R171, RZ, 0x5410, R19.reuse ;  /* 0x00005410ffab7816 */ /* 0x100fe20000000013 */
[C---:B------:R-:W-:Y:S01]  /*6370*/  FMUL.FTZ R17, R132.reuse, R128 ;  /* 0x0000008084117220 */ /* 0x040fe20000410000 */
[----:B------:R-:W-:Y:S01]  /*6380*/  PRMT R177, RZ, 0x7610, R19 ;  /* 0x00007610ffb17816 */ /* 0x000fe20000000013 */
[----:B------:R-:W-:-:S02]  /*6390*/  FMUL.FTZ R19, R132, R127 ;  /* 0x0000007f84137220 */ /* 0x000fc40000410000 */
[C---:B------:R-:W-:Y:S02]  /*63a0*/  FFMA.FTZ R127, R133.reuse, R127, -R178 ;  /* 0x0000007f857f7223 */ /* 0x040fe400000108b2 */
[CC--:B------:R-:W-:Y:S02]  /*63b0*/  FFMA.FTZ R178, R133.reuse, R16.reuse, -R17 ;  /* 0x0000001085b27223 */ /* 0x0c0fe40000010811 */
[----:B------:R-:W-:Y:S02]  /*63c0*/  FMUL.FTZ R16, R132, R16 ;  /* 0x0000001084107220 */ /* 0x000fe40000410000 */
[----:B------:R-:W-:Y:S01]  /*63d0*/  FFMA.FTZ R130, R133, R130, R19 ;  /* 0x0000008285827223 */ /* 0x000fe20000010013 */
[----:B------:R-:W-:Y:S01]  /*63e0*/  PRMT R19, RZ, 0x7610, R5 ;  /* 0x00007610ff137816 */ /* 0x000fe20000000005 */
[----:B------:R-:W-:Y:S02]  /*63f0*/  FMUL.FTZ R190, R177, R80 ;  /* 0x00000050b1be7220 */ /* 0x000fe40000410000 */
[----:B------:R-:W-:-:S02]  /*6400*/  FFMA.FTZ R16, R133, R128, R16 ;  /* 0x0000008085107223 */ /* 0x000fc40000010010 */
[----:B------:R-:W-:Y:S02]  /*6410*/  FMUL.FTZ R188, R171, R80 ;  /* 0x00000050abbc7220 */ /* 0x000fe40000410000 */
[----:B------:R-:W-:Y:S02]  /*6420*/  FFMA.FTZ R130, R19, R190, R130 ;  /* 0x000000be13827223 */ /* 0x000fe40000010082 */
[----:B------:R-:W-:Y:S02]  /*6430*/  FMUL.FTZ R17, R129, R16 ;  /* 0x0000001081117220 */ /* 0x000fe40000410000 */
[----:B------:R-:W-:Y:S02]  /*6440*/  FFMA.FTZ R128, R19, R188, R127 ;  /* 0x000000bc13807223 */ /* 0x000fe4000001007f */
[C---:B-1----:R-:W-:Y:S02]  /*6450*/  FMUL.FTZ R123, R129.reuse, R178 ;  /* 0x000000b2817b7220 */ /* 0x042fe40000410000 */
[----:B------:R-:W-:-:S02]  /*6460*/  FMUL.FTZ R125, R129, R130 ;  /* 0x00000082817d7220 */ /* 0x000fc40000410000 */
[----:B------:R-:W-:Y:S01]  /*6470*/  FFMA.FTZ R17, R131, R178, -R17 ;  /* 0x000000b283117223 */ /* 0x000fe20000010811 */
[--C-:B---3--:R-:W-:Y:S01]  /*6480*/  PRMT R178, RZ, 0x5410, R12.reuse ;  /* 0x00005410ffb27816 */ /* 0x108fe2000000000c */
[-C--:B------:R-:W-:Y:S01]  /*6490*/  FMUL.FTZ R127, R129, R128.reuse ;  /* 0x00000080817f7220 */ /* 0x080fe20000410000 */
[----:B------:R-:W-:Y:S01]  /*64a0*/  PRMT R184, RZ, 0x7610, R12 ;  /* 0x00007610ffb87816 */ /* 0x000fe2000000000c */
[C---:B------:R-:W-:Y:S01]  /*64b0*/  FFMA.FTZ R125, R131.reuse, R128, -R125 ;  /* 0x00000080837d7223 */ /* 0x040fe2000001087d */
[----:B------:R-:W-:Y:S01]  /*64c0*/  PRMT R128, RZ, 0x5410, R6 ;  /* 0x00005410ff807816 */ /* 0x000fe20000000006 */
[-C--:B------:R-:W-:Y:S02]  /*64d0*/  FMUL.FTZ R193, R178, R77.reuse ;  /* 0x0000004db2c17220 */ /* 0x080fe40000410000 */
[----:B------:R-:W-:Y:S02]  /*64e0*/  FFMA.FTZ R127, R131, R130, R127 ;  /* 0x00000082837f7223 */ /* 0x000fe4000001007f */
[----:B------:R-:W-:-:S02]  /*64f0*/  FMUL.FTZ R195, R184, R77 ;  /* 0x0000004db8c37220 */ /* 0x000fc40000410000 */
[----:B------:R-:W-:Y:S02]  /*6500*/  FFMA.FTZ R123, R131, R16, R123 ;  /* 0x00000010837b7223 */ /* 0x000fe4000001007b */
[----:B------:R-:W-:Y:S02]  /*6510*/  FMUL.FTZ R16, R154, R17 ;  /* 0x000000119a107220 */ /* 0x000fe40000410000 */
[C---:B------:R-:W-:Y:S02]  /*6520*/  FFMA.FTZ R125, R128.reuse, R193, R125 ;  /* 0x000000c1807d7223 */ /* 0x040fe4000001007d */
[----:B------:R-:W-:Y:S01]  /*6530*/  FFMA.FTZ R127, R128, R195, R127 ;  /* 0x000000c3807f7223 */ /* 0x000fe2000001007f */
[--C-:B------:R-:W-:Y:S01]  /*6540*/  PRMT R189, RZ, 0x7610, R13.reuse ;  /* 0x00007610ffbd7816 */ /* 0x100fe2000000000d */
[-C--:B------:R-:W-:Y:S01]  /*6550*/  FMUL.FTZ R12, R154, R123.reuse ;  /* 0x0000007b9a0c7220 */ /* 0x080fe20000410000 */
[----:B------:R-:W-:Y:S01]  /*6560*/  PRMT R181, RZ, 0x5410, R13 ;  /* 0x00005410ffb57816 */ /* 0x000fe2000000000d */
[----:B------:R-:W-:-:S02]  /*6570*/  FFMA.FTZ R16, R155, R123, R16 ;  /* 0x0000007b9b107223 */ /* 0x000fc40000010010 */
[C---:B------:R-:W-:Y:S02]  /*6580*/  FMUL.FTZ R186, R154.reuse, R125 ;  /* 0x0000007d9aba7220 */ /* 0x040fe40000410000 */
[----:B------:R-:W-:Y:S01]  /*6590*/  FMUL.FTZ R130, R154, R127 ;  /* 0x0000007f9a827220 */ /* 0x000fe20000410000 */
[----:B------:R-:W-:Y:S01]  /*65a0*/  PRMT R123, RZ, 0x7610, R6 ;  /* 0x00007610ff7b7816 */ /* 0x000fe20000000006 */
[C---:B------:R-:W-:Y:S02]  /*65b0*/  FFMA.FTZ R12, R155.reuse, R17, -R12 ;  /* 0x000000119b0c7223 */ /* 0x040fe4000001080c */
[----:B------:R-:W-:Y:S02]  /*65c0*/  FMUL.FTZ R17, R158, R16 ;  /* 0x000000109e117220 */ /* 0x000fe40000410000 */
[----:B------:R-:W-:Y:S02]  /*65d0*/  FFMA.FTZ R186, R155, R127, R186 ;  /* 0x0000007f9bba7223 */ /* 0x000fe400000100ba */
[----:B------:R-:W-:-:S02]  /*65e0*/  FMUL.FTZ R202, R189, R78 ;  /* 0x0000004ebdca7220 */ /* 0x000fc40000410000 */
[----:B------:R-:W-:Y:S02]  /*65f0*/  FFMA.FTZ R130, R155, R125, -R130 ;  /* 0x0000007d9b827223 */ /* 0x000fe40000010882 */
[----:B------:R-:W-:Y:S02]  /*6600*/  FMUL.FTZ R200, R181, R78 ;  /* 0x0000004eb5c87220 */ /* 0x000fe40000410000 */
[-C--:B------:R-:W-:Y:S02]  /*6610*/  FFMA.FTZ R17, R159, R12.reuse, -R17 ;  /* 0x0000000c9f117223 */ /* 0x080fe40000010811 */
[C---:B------:R-:W-:Y:S02]  /*6620*/  FMUL.FTZ R12, R158.reuse, R12 ;  /* 0x0000000c9e0c7220 */ /* 0x040fe40000410000 */
[C---:B------:R-:W-:Y:S02]  /*6630*/  FFMA.FTZ R186, R123.reuse, R202, R186 ;  /* 0x000000ca7bba7223 */ /* 0x040fe400000100ba */
[----:B------:R-:W-:Y:S01]  /*6640*/  FFMA.FTZ R130, R123, R200, R130 ;  /* 0x000000c87b827223 */ /* 0x000fe20000010082 */
[----:B------:R-:W-:Y:S01]  /*6650*/  ULEA UR32, UR30, UR7, 0x8 ;  /* 0x000000071e207291 */ /* 0x000fe2000f8e403f */
[----:B------:R-:W-:Y:S01]  /*6660*/  FFMA.FTZ R12, R159, R16, R12 ;  /* 0x000000109f0c7223 */ /* 0x000fe2000001000c */
[----:B------:R-:W-:Y:S01]  /*6670*/  PRMT R192, RZ, 0x7610, R14 ;  /* 0x00007610ffc07816 */ /* 0x000fe2000000000e */
[----:B------:R-:W-:-:S02]  /*6680*/  FMUL.FTZ R13, R158, R186 ;  /* 0x000000ba9e0d7220 */ /* 0x000fc40000410000 */
[-C--:B------:R-:W-:Y:S02]  /*6690*/  FMUL.FTZ R16, R158, R130.reuse ;  /* 0x000000829e107220 */ /* 0x080fe40000410000 */
[C---:B------:R-:W-:Y:S01]  /*66a0*/  FFMA.FTZ R13, R159.reuse, R130, -R13 ;  /* 0x000000829f0d7223 */ /* 0x040fe2000001080d */
[----:B------:R-:W-:Y:S01]  /*66b0*/  PRMT R130, RZ, 0x5410, R7 ;  /* 0x00005410ff827816 */ /* 0x000fe20000000007 */
[----:B------:R-:W-:Y:S02]  /*66c0*/  FMUL.FTZ R204, R156, R17 ;  /* 0x000000119ccc7220 */ /* 0x000fe40000410000 */
[----:B------:R-:W-:Y:S01]  /*66d0*/  FFMA.FTZ R16, R159, R186, R16 ;  /* 0x000000ba9f107223 */ /* 0x000fe20000010010 */
[----:B------:R-:W-:Y:S01]  /*66e0*/  PRMT R186, RZ, 0x5410, R14 ;  /* 0x00005410ffba7816 */ /* 0x000fe2000000000e */
[----:B------:R-:W-:Y:S01]  /*66f0*/  FMUL.FTZ R203, R192, R75 ;  /* 0x0000004bc0cb7220 */ /* 0x000fe20000410000 */
[C---:B------:R-:W-:Y:S02]  /*6700*/  ISETP.NE.AND P1, PT, R96.reuse, RZ, PT ;  /* 0x000000ff6000720c */ /* 0x040fe40003f25270 */
[----:B------:R-:W-:-:S02]  /*6710*/  IADD3 R127, R96, 0x200, RZ ;  /* 0x00000200607f7810 */ /* 0x000fc40007ffe0ff */
[----:B------:R-:W-:Y:S01]  /*6720*/  MOV R14, UR32 ;  /* 0x00000020000e7c02 */ /* 0x000fe20008000f00 */
[-C--:B------:R-:W-:Y:S02]  /*6730*/  FMUL.FTZ R236, R156, R12.reuse ;  /* 0x0000000c9cec7220 */ /* 0x080fe40000410000 */
[----:B------:R-:W-:Y:S02]  /*6740*/  FFMA.FTZ R204, R157, R12, R204 ;  /* 0x0000000c9dcc7223 */ /* 0x000fe400000100cc */
        /* <DEDUP_REMOVED lines=12> */
[----:B--2---:R-:W-:Y:S01]  /*6810*/  FMUL.FTZ R231, R0, R21 ;  /* 0x0000001500e77220 */ /* 0x004fe20000410000 */
        /* <DEDUP_REMOVED lines=30> */
.L_x_10560:
[----:B0-----:R-:W-:Y:S05]  /*6a00*/  BSYNC B0 ;  /* 0x0000000000007941 */ /* 0x001fea0003800000 */
.L_x_10559:
        /* <DEDUP_REMOVED lines=41> */
[C---:B------:R-:W-:Y:S02]  /*6ca0*/  FMUL.FTZ R207, R129.reuse, -R206 ;  /* 0x800000ce81cf7220 */ /* 0x040fe40000410000 */
        /* <DEDUP_REMOVED lines=26> */
[----:B------:R-:W-:-:S03]  /*6e50*/  FADD.FTZ R210, -R223, R210 ;  /* 0x000000d2dfd27221 */ /* 0x000fc60000010100 */
[----:B------:R-:W3:Y:S01]  /*6e60*/  SHFL.UP PT, R15, R236, 0x4, RZ ;  /* 0x04800000ec0f7989 */ /* 0x000ee200000e00ff */
[----:B------:R-:W-:-:S03]  /*6e70*/  FADD.FTZ R211, R222, R211 ;  /* 0x000000d3ded37221 */ /* 0x000fc60000010000 */
        /* <DEDUP_REMOVED lines=34> */
[----:B------:R-:W-:Y:S02]  /*70a0*/  @P3 FFMA.FTZ R236, R236, R15, -R204 ;  /* 0x0000000fecec3223 */ /* 0x000fe400000108cc */
[----:B------:R-:W-:Y:S01]  /*70b0*/  FMUL.FTZ R218, R34, R20 ;  /* 0x0000001422da7220 */ /* 0x000fe20000410000 */
[----:B------:R-:W-:Y:S01]  /*70c0*/  FSEL R14, R14, R205, !P3 ;  /* 0x000000cd0e0e7208 */ /* 0x000fe20005800000 */
[----:B------:R-:W-:Y:S01]  /*70d0*/  FMUL.FTZ R219, R34, R21 ;  /* 0x0000001522db7220 */ /* 0x000fe20000410000 */
[----:B------:R-:W0:Y:S01]  /*70e0*/  SHFL.UP PT, R15, R236, 0x8, RZ ;  /* 0x05000000ec0f7989 */ /* 0x000e2200000e00ff */
[----:B------:R-:W-:Y:S02]  /*70f0*/  @P3 FADD.FTZ R238, R238, R209 ;  /* 0x000000d1eeee3221 */ /* 0x000fe40000010000 */
[----:B------:R-:W-:Y:S02]  /*7100*/  @P3 FADD.FTZ R237, R237, R208 ;  /* 0x000000d0eded3221 */ /* 0x000fe40000010000 */
[----:B------:R-:W-:-:S02]  /*7110*/  FADD.FTZ R211, R218, R211 ;  /* 0x000000d3dad37221 */ /* 0x000fc40000010000 */
[----:B------:R-:W-:Y:S01]  /*7120*/  FADD.FTZ R216, -R219, R216 ;  /* 0x000000d8dbd87221 */ /* 0x000fe20000010100 */
[----:B------:R-:W1:Y:S01]  /*7130*/  SHFL.UP PT, R205, R237, 0x8, RZ ;  /* 0x05000000edcd7989 */ /* 0x000e6200000e00ff */
[C---:B------:R-:W-:Y:S02]  /*7140*/  FMUL.FTZ R204, R129.reuse, -R214 ;  /* 0x800000d681cc7220 */ /* 0x040fe40000410000 */
[----:B------:R-:W-:Y:S01]  /*7150*/  FMUL.FTZ R210, R138, -R211 ;  /* 0x800000d38ad27220 */ /* 0x000fe20000410000 */
[----:B------:R-:W3:Y:S01]  /*7160*/  SHFL.UP PT, R207, R238, 0x8, RZ ;  /* 0x05000000eecf7989 */ /* 0x000ee200000e00ff */
[----:B------:R-:W-:-:S03]  /*7170*/  FMUL.FTZ R206, R129, -R212 ;  /* 0x800000d481ce7220 */ /* 0x000fc60000410000 */
[----:B------:R-:W4:Y:S01]  /*7180*/  SHFL.UP PT, R209, R14, 0x8, RZ ;  /* 0x050000000ed17989 */ /* 0x000f2200000e00ff */
[----:B------:R-:W-:Y:S02]  /*7190*/  FMUL.FTZ R208, R138, -R216 ;  /* 0x800000d88ad07220 */ /* 0x000fe40000410000 */
[----:B------:R-:W-:Y:S02]  /*71a0*/  FFMA.FTZ R204, R131, R212, -R204 ;  /* 0x000000d483cc7223 */ /* 0x000fe400000108cc */
[C---:B------:R-:W-:Y:S02]  /*71b0*/  FFMA.FTZ R232, R139.reuse, R216, R210 ;  /* 0x000000d88be87223 */ /* 0x040fe400000100d2 */
[----:B------:R-:W-:Y:S02]  /*71c0*/  FFMA.FTZ R211, R139, R211, -R208 ;  /* 0x000000d38bd37223 */ /* 0x000fe400000108d0 */
[----:B------:R-:W-:Y:S02]  /*71d0*/  FFMA.FTZ R206, R131, R214, R206 ;  /* 0x000000d683ce7223 */ /* 0x000fe400000100ce */
[----:B------:R-:W-:-:S02]  /*71e0*/  FMUL.FTZ R216, R35, R20 ;  /* 0x0000001423d87220 */ /* 0x000fc40000410000 */
[C---:B------:R-:W-:Y:S02]  /*71f0*/  FMUL.FTZ R210, R132.reuse, -R204 ;  /* 0x800000cc84d27220 */ /* 0x040fe40000410000 */
[----:B------:R-:W-:Y:S02]  /*7200*/  FMUL.FTZ R217, R35, R21 ;  /* 0x0000001523d97220 */ /* 0x000fe40000410000 */
[-C--:B------:R-:W-:Y:S02]  /*7210*/  FMUL.FTZ R208, R132, -R206.reuse ;  /* 0x800000ce84d07220 */ /* 0x080fe40000410000 */
[----:B------:R-:W-:Y:S02]  /*7220*/  FADD.FTZ R211, R216, R211 ;  /* 0x000000d3d8d37221 */ /* 0x000fe40000010000 */
[----:B------:R-:W-:Y:S02]  /*7230*/  FFMA.FTZ R210, R133, R206, R210 ;  /* 0x000000ce85d27223 */ /* 0x000fe400000100d2 */
[----:B------:R-:W-:-:S02]  /*7240*/  FADD.FTZ R232, -R217, R232 ;  /* 0x000000e8d9e87221 */ /* 0x000fc40000010100 */
[----:B------:R-:W-:Y:S02]  /*7250*/  FFMA.FTZ R208, R133, R204, -R208 ;  /* 0x000000cc85d07223 */ /* 0x000fe400000108d0 */
[----:B------:R-:W-:Y:S01]  /*7260*/  FMUL.FTZ R212, R140, -R211 ;  /* 0x800000d38cd47220 */ /* 0x000fe20000410000 */
[----:B------:R-:W-:Y:S01]  /*7270*/  ISETP.GE.AND P3, PT, R94, 0x8, PT ;  /* 0x000000085e00780c */ /* 0x000fe20003f66270 */
[----:B------:R-:W-:Y:S02]  /*7280*/  FMUL.FTZ R204, R134, -R210 ;  /* 0x800000d286cc7220 */ /* 0x000fe40000410000 */
[-C--:B------:R-:W-:Y:S02]  /*7290*/  FMUL.FTZ R206, R140, -R232.reuse ;  /* 0x800000e88cce7220 */ /* 0x080fe40000410000 */
[----:B------:R-:W-:Y:S02]  /*72a0*/  FFMA.FTZ R232, R141, R232, R212 ;  /* 0x000000e88de87223 */ /* 0x000fe400000100d4 */
[----:B------:R-:W-:-:S02]  /*72b0*/  FFMA.FTZ R212, R135, R208, -R204 ;  /* 0x000000d087d47223 */ /* 0x000fc400000108cc */
[----:B0-----:R-:W-:Y:S02]  /*72c0*/  FMUL.FTZ R204, R14, R15 ;  /* 0x0000000f0ecc7220 */ /* 0x001fe40000410000 */
[----:B------:R-:W-:Y:S02]  /*72d0*/  FFMA.FTZ R211, R141, R211, -R206 ;  /* 0x000000d38dd37223 */ /* 0x000fe400000108ce */
[----:B------:R-:W-:Y:S02]  /*72e0*/  FMUL.FTZ R214, R134, -R208 ;  /* 0x800000d086d67220 */ /* 0x000fe40000410000 */
[C---:B-1----:R-:W-:Y:S02]  /*72f0*/  FMUL.FTZ R208, R14.reuse, R205 ;  /* 0x000000cd0ed07220 */ /* 0x042fe40000410000 */
[----:B---3--:R-:W-:Y:S02]  /*7300*/  FMUL.FTZ R206, R14, R207 ;  /* 0x000000cf0ece7220 */ /* 0x008fe40000410000 */
[----:B----4-:R-:W-:-:S02]  /*7310*/  FFMA.FTZ R213, R236, R209, R204 ;  /* 0x000000d1ecd57223 */ /* 0x010fc400000100cc */
[----:B------:R-:W-:Y:S02]  /*7320*/  FMUL.FTZ R209, R14, R209 ;  /* 0x000000d10ed17220 */ /* 0x000fe40000410000 */
[C---:B------:R-:W-:Y:S02]  /*7330*/  FFMA.FTZ R207, R236.reuse, R207, R208 ;  /* 0x000000cfeccf7223 */ /* 0x040fe400000100d0 */
[C---:B------:R-:W-:Y:S02]  /*7340*/  FFMA.FTZ R206, R236.reuse, R205, -R206 ;  /* 0x000000cdecce7223 */ /* 0x040fe400000108ce */
[----:B------:R-:W-:Y:S01]  /*7350*/  @P3 FFMA.FTZ R236, R236, R15, -R209 ;  /* 0x0000000fecec3223 */ /* 0x000fe200000108d1 */
[----:B------:R-:W-:Y:S01]  /*7360*/  FSEL R14, R14, R213, !P3 ;  /* 0x000000d50e0e7208 */ /* 0x000fe20005800000 */
[----:B------:R-:W-:Y:S02]  /*7370*/  @P3 FADD.FTZ R238, R238, R207 ;  /* 0x000000cfeeee3221 */ /* 0x000fe40000010000 */
        /* <DEDUP_REMOVED lines=130> */
.L_x_10562:
[----:B-1234-:R-:W-:Y:S05]  /*7ba0*/  BSYNC B0 ;  /* 0x0000000000007941 */ /* 0x01efea0003800000 */
.L_x_10561:
        /* <DEDUP_REMOVED lines=25> */
.L_x_10564:
[----:B------:R-:W-:Y:S05]  /*7d40*/  BSYNC B0 ;  /* 0x0000000000007941 */ /* 0x000fea0003800000 */
.L_x_10563:
        /* <DEDUP_REMOVED lines=18> */
.L_x_10566:
[----:B------:R-:W-:Y:S05]  /*7e70*/  BSYNC B0 ;  /* 0x0000000000007941 */ /* 0x000fea0003800000 */
.L_x_10565:
        /* <DEDUP_REMOVED lines=18> */
.L_x_10568:
[----:B------:R-:W-:Y:S05]  /*7fa0*/  BSYNC B0 ;  /* 0x0000000000007941 */ /* 0x000fea0003800000 */
.L_x_10567:
        /* <DEDUP_REMOVED lines=18> */
.L_x_10570:
[----:B------:R-:W-:Y:S05]  /*80d0*/  BSYNC B0 ;  /* 0x0000000000007941 */ /* 0x000fea0003800000 */
.L_x_10569:
[CC--:B------:R-:W-:Y:S01]  /*80e0*/  FMUL.FTZ R109, R241.reuse, R21.reuse ;  /* 0x00000015f16d7220 */ /* 0x0c0fe20000410000 */
[----:B----4-:R-:W-:Y:S01]  /*80f0*/  SHFL.DOWN PT, R244, R239, 0x1, 0x1f ;  /* 0x08201f00eff47f89 */ /* 0x010fe200000e0000 */
[-C--:B------:R-:W-:Y:S01]  /*8100*/  FMUL.FTZ R241, R241, R20.reuse ;  /* 0x00000014f1f17220 */ /* 0x080fe20000410000 */
[----:B------:R-:W-:Y:S01]  /*8110*/  ISETP.NE.AND P0, PT, R96, RZ, PT ;  /* 0x000000ff6000720c */ /* 0x000fe20003f05270 */
[----:B------:R-:W-:Y:S01]  /*8120*/  FFMA.FTZ R109, R236, R20, R109 ;  /* 0x00000014ec6d7223 */ /* 0x000fe2000001006d */
[----:B------:R-:W-:Y:S01]  /*8130*/  SHFL.DOWN PT, R243, R240, 0x1, 0x1f ;  /* 0x08201f00f0f37f89 */ /* 0x000fe200000e0000 */
[----:B------:R-:W-:Y:S01]  /*8140*/  ULDC UR33, c[0x0][0x168] ;  /* 0x00005a0000217ab9 */ /* 0x000fe20000000800 */
[----:B------:R-:W-:Y:S01]  /*8150*/  BSSY B0, `(.L_x_10571) ;  /* 0x000025d000007945 */ /* 0x000fe20003800000 */
[----:B------:R-:W-:Y:S01]  /*8160*/  @P1 FADD.FTZ R20, R238, R109 ;  /* 0x0000006dee141221 */ /* 0x000fe20000010000 */
[----:B------:R-:W-:Y:S01]  /*8170*/  SHFL.DOWN PT, R245, R235, 0x1, 0x1f ;  /* 0x08201f00ebf57f89 */ /* 0x000fe200000e0000 */
[----:B------:R-:W-:-:S03]  /*8180*/  FFMA.FTZ R238, R236, R21, -R241 ;  /* 0x00000015ecee7223 */ /* 0x000fc600000108f1 */
[----:B------:R4:W5:Y:S01]  /*8190*/  SHFL.IDX PT, R236, R239, RZ, 0x1f ;  /* 0x00001fffefec7589 */ /* 0x00096200000e0000 */
[----:B------:R-:W-:Y:S02]  /*81a0*/  @P1 FADD.FTZ R21, R237, R238 ;  /* 0x000000eeed151221 */ /* 0x000fe40000010000 */
[CC--:B------:R-:W-:Y:S01]  /*81b0*/  FMUL.FTZ R237, R3.reuse, R20.reuse ;  /* 0x0000001403ed7220 */ /* 0x0c0fe20000410000 */
[----:B------:R-:W1:Y:S01]  /*81c0*/  SHFL.IDX PT, R109, R240, RZ, 0x1f ;  /* 0x00001ffff06d7589 */ /* 0x000e6200000e0000 */
[-C--:B------:R-:W-:Y:S02]  /*81d0*/  FMUL.FTZ R3, R3, R21.reuse ;  /* 0x0000001503037220 */ /* 0x080fe40000410000 */
[C---:B------:R-:W-:Y:S01]  /*81e0*/  FFMA.FTZ R237, R2.reuse, R21, -R237 ;  /* 0x0000001502ed7223 */ /* 0x040fe200000108ed */
[----:B-1----:R-:W-:Y:S01]  /*81f0*/  SHFL.IDX PT, R235, R235, RZ, 0x1f ;  /* 0x00001fffebeb7589 */ /* 0x002fe200000e0000 */
[----:B------:R-:W-:Y:S02]  /*8200*/  FFMA.FTZ R238, R2, R20, R3 ;  /* 0x0000001402ee7223 */ /* 0x000fe40000010003 */
[----:B------:R-:W-:Y:S01]  /*8210*/  FADD.FTZ R237, R164, R237 ;  /* 0x000000eda4ed7221 */ /* 0x000fe20000010000 */
[----:B------:R-:W1:Y:S01]  /*8220*/  SHFL.IDX PT, R21, R14, RZ, 0x1f ;  /* 0x00001fff0e157589 */ /* 0x000e6200000e0000 */
[----:B----4-:R-:W-:-:S02]  /*8230*/  FADD.FTZ R239, R165, R238 ;  /* 0x000000eea5ef7221 */ /* 0x010fc40000010000 */
[----:B------:R-:W-:Y:S01]  /*8240*/  FMUL.FTZ R165, R24, R89 ;  /* 0x0000005918a57220 */ /* 0x000fe20000410000 */
[----:B------:R1:W4:Y:S01]  /*8250*/  SHFL.IDX PT, R20, R15, RZ, 0x1f ;  /* 0x00001fff0f147589 */ /* 0x00032200000e0000 */
[----:B------:R-:W-:Y:S02]  /*8260*/  FMUL.FTZ R164, R23, R90 ;  /* 0x0000005a17a47220 */ /* 0x000fe40000410000 */
[C---:B---3-5:R-:W-:Y:S02]  /*8270*/  FMUL.FTZ R242, R236.reuse, R14 ;  /* 0x0000000eecf27220 */ /* 0x068fe40000410000 */
[CC--:B------:R-:W-:Y:S02]  /*8280*/  FMUL.FTZ R2, R236.reuse, R15.reuse ;  /* 0x0000000fec027220 */ /* 0x0c0fe40000410000 */
[----:B------:R-:W-:Y:S02]  /*8290*/  FFMA.FTZ R3, R109, R15, R242 ;  /* 0x0000000f6d037223 */ /* 0x000fe400000100f2 */
[----:B------:R-:W3:Y:S01]  /*82a0*/  SHFL.DOWN PT, R242, R234, 0x1, 0x1f ;  /* 0x08201f00eaf27f89 */ /* 0x000ee200000e0000 */
[----:B------:R-:W-:-:S02]  /*82b0*/  FMUL.FTZ R241, R236, R13 ;  /* 0x0000000decf17220 */ /* 0x000fc40000410000 */
[----:B------:R-:W-:Y:S01]  /*82c0*/  FMUL.FTZ R236, R236, R12 ;  /* 0x0000000cecec7220 */ /* 0x000fe20000410000 */
[----:B------:R-:W5:Y:S01]  /*82d0*/  SHFL.IDX PT, R234, R234, RZ, 0x1f ;  /* 0x00001fffeaea7589 */ /* 0x000f6200000e0000 */
[----:B------:R-:W-:Y:S02]  /*82e0*/  FFMA.FTZ R2, R109, R14, -R2 ;  /* 0x0000000e6d027223 */ /* 0x000fe40000010802 */
[----:B-1----:R-:W-:Y:S02]  /*82f0*/  @P2 FMUL.FTZ R15, R244, R21 ;  /* 0x00000015f40f2220 */ /* 0x002fe40000410000 */
[----:B------:R-:W-:Y:S02]  /*8300*/  FMUL.FTZ R14, R152, R237 ;  /* 0x000000ed980e7220 */ /* 0x000fe40000410000 */
[----:B----4-:R-:W-:Y:S02]  /*8310*/  @P2 FFMA.FTZ R15, R243, R20, R15 ;  /* 0x00000014f30f2223 */ /* 0x010fe4000001000f */
[----:B------:R-:W-:-:S02]  /*8320*/  FFMA.FTZ R13, R109, R13, R236 ;  /* 0x0000000d6d0d7223 */ /* 0x000fc400000100ec */
[----:B------:R-:W-:Y:S02]  /*8330*/  @P2 FMUL.FTZ R236, R244, R20 ;  /* 0x00000014f4ec2220 */ /* 0x000fe40000410000 */
[----:B------:R-:W-:Y:S02]  /*8340*/  FFMA.FTZ R12, R109, R12, -R241 ;  /* 0x0000000c6d0c7223 */ /* 0x000fe400000108f1 */
[----:B------:R-:W-:-:S04]  /*8350*/  @P2 FFMA.FTZ R236, R243, R21, -R236 ;  /* 0x00000015f3ec2223 */ /* 0x000fc800000108ec */
[----:B------:R-:W-:Y:S02]  /*8360*/  @P2 FADD.FTZ R21, R245, R236 ;  /* 0x000000ecf5152221 */ /* 0x000fe40000010000 */
[----:B---3--:R-:W-:Y:S02]  /*8370*/  @P2 FADD.FTZ R20, R242, R15 ;  /* 0x0000000ff2142221 */ /* 0x008fe40000010000 */
[-C--:B------:R-:W-:Y:S02]  /*8380*/  FFMA.FTZ R15, R153, R239.reuse, R14 ;  /* 0x000000ef990f7223 */ /* 0x080fe4000001000e */
[----:B------:R-:W-:Y:S02]  /*8390*/  FMUL.FTZ R14, R152, R239 ;  /* 0x000000ef980e7220 */ /* 0x000fe40000410000 */
[----:B------:R-:W-:Y:S02]  /*83a0*/  FFMA.FTZ R172, R23, R172, R15 ;  /* 0x000000ac17ac7223 */ /* 0x000fe4000001000f */
[----:B------:R-:W-:-:S02]  /*83b0*/  FFMA.FTZ R14, R153, R237, -R14 ;  /* 0x000000ed990e7223 */ /* 0x000fc4000001080e */
[----:B------:R-:W-:Y:S02]  /*83c0*/  FMUL.FTZ R236, R19, R80 ;  /* 0x0000005013ec7220 */ /* 0x000fe40000410000 */
[----:B------:R-:W-:Y:S02]  /*83d0*/  FFMA.FTZ R241, R23, R170, R14 ;  /* 0x000000aa17f17223 */ /* 0x000fe4000001000e */
[CC--:B------:R-:W-:Y:S02]  /*83e0*/  FMUL.FTZ R14, R150.reuse, R172.reuse ;  /* 0x000000ac960e7220 */ /* 0x0c0fe40000410000 */
[-C--:B------:R-:W-:Y:S02]  /*83f0*/  FMUL.FTZ R15, R150, R241.reuse ;  /* 0x000000f1960f7220 */ /* 0x080fe40000410000 */
[C---:B------:R-:W-:Y:S02]  /*8400*/  FFMA.FTZ R14, R151.reuse, R241, -R14 ;  /* 0x000000f1970e7223 */ /* 0x040fe4000001080e */
[----:B------:R-:W-:-:S02]  /*8410*/  FFMA.FTZ R15, R151, R172, R15 ;  /* 0x000000ac970f7223 */ /* 0x000fc4000001000f */
[----:B------:R-:W-:Y:S02]  /*8420*/  FFMA.FTZ R187, R102, R187, R14 ;  /* 0x000000bb66bb7223 */ /* 0x000fe4000001000e */
[-C--:B------:R-:W-:Y:S02]  /*8430*/  FMUL.FTZ R14, R20, -R17.reuse ;  /* 0x80000011140e7220 */ /* 0x080fe40000410000 */
[C---:B------:R-:W-:Y:S02]  /*8440*/  FMUL.FTZ R17, R21.reuse, -R17 ;  /* 0x8000001115117220 */ /* 0x040fe40000410000 */
[----:B------:R-:W-:Y:S02]  /*8450*/  FFMA.FTZ R109, R102, R185, R15 ;  /* 0x000000b9666d7223 */ /* 0x000fe4000001000f */
[-C--:B------:R-:W-:Y:S02]  /*8460*/  FFMA.FTZ R15, R21, R16.reuse, -R14 ;  /* 0x00000010150f7223 */ /* 0x080fe4000001080e */
[----:B------:R-:W-:-:S02]  /*8470*/  FFMA.FTZ R14, R20, R16, R17 ;  /* 0x00000010140e7223 */ /* 0x000fc40000010011 */
[C---:B------:R-:W-:Y:S02]  /*8480*/  FFMA.FTZ R16, R42.reuse, R237, RZ ;  /* 0x000000ed2a107223 */ /* 0x040fe400000100ff */
[----:B------:R-:W-:Y:S02]  /*8490*/  FFMA.FTZ R17, R42, -R239, RZ ;  /* 0x800000ef2a117223 */ /* 0x000fe400000100ff */
[-C--:B------:R-:W-:Y:S02]  /*84a0*/  FFMA.FTZ R21, R22, -R165.reuse, R237 ;  /* 0x800000a516157223 */ /* 0x080fe400000100ed */
[----:B------:R-:W-:Y:S02]  /*84b0*/  FFMA.FTZ R20, R26, -R165, R239 ;  /* 0x800000a51a147223 */ /* 0x000fe400000100ef */
[C---:B------:R-:W-:Y:S02]  /*84c0*/  FFMA.FTZ R165, R41.reuse, R241, R16 ;  /* 0x000000f129a57223 */ /* 0x040fe40000010010 */
[----:B------:R-:W-:-:S02]  /*84d0*/  FFMA.FTZ R185, R41, -R172, R17 ;  /* 0x800000ac29b97223 */ /* 0x000fc40000010011 */
[-C--:B------:R-:W-:Y:S02]  /*84e0*/  FFMA.FTZ R17, R25, -R164.reuse, R241 ;  /* 0x800000a419117223 */ /* 0x080fe400000100f1 */
[----:B------:R-:W-:Y:S02]  /*84f0*/  FFMA.FTZ R16, R27, -R164, R172 ;  /* 0x800000a41b107223 */ /* 0x000fe400000100ac */
[C---:B------:R-:W-:Y:S02]  /*8500*/  FMUL.FTZ R164, R148.reuse, R109 ;  /* 0x0000006d94a47220 */ /* 0x040fe40000410000 */
[-C--:B------:R-:W-:Y:S02]  /*8510*/  FMUL.FTZ R170, R148, R187.reuse ;  /* 0x000000bb94aa7220 */ /* 0x080fe40000410000 */
[C---:B------:R-:W-:Y:S02]  /*8520*/  FFMA.FTZ R164, R149.reuse, R187, -R164 ;  /* 0x000000bb95a47223 */ /* 0x040fe400000108a4 */
[----:B------:R-:W-:-:S02]  /*8530*/  FFMA.FTZ R170, R149, R109, R170 ;  /* 0x0000006d95aa7223 */ /* 0x000fc400000100aa */
[C---:B------:R-:W-:Y:S02]  /*8540*/  FFMA.FTZ R237, R99.reuse, R160, R164 ;  /* 0x000000a063ed7223 */ /* 0x040fe400000100a4 */
[----:B------:R-:W-:Y:S02]  /*8550*/  FFMA.FTZ R239, R99, R162, R170 ;  /* 0x000000a263ef7223 */ /* 0x000fe400000100aa */
[----:B------:R-:W-:Y:S02]  /*8560*/  FMUL.FTZ R162, R102, R87 ;  /* 0x0000005766a27220 */ /* 0x000fe40000410000 */
[----:B------:R-:W-:Y:S02]  /*8570*/  FMUL.FTZ R164, R146, R237 ;  /* 0x000000ed92a47220 */ /* 0x000fe40000410000 */
[----:B------:R-:W-:Y:S02]  /*8580*/  FFMA.FTZ R172, R40, -R109, R185 ;  /* 0x8000006d28ac7223 */ /* 0x000fe400000100b9 */
[----:B------:R-:W-:-:S02]  /*8590*/  FFMA.FTZ R160, R100, -R162, R187 ;  /* 0x800000a264a07223 */ /* 0x000fc400000100bb */
[----:B------:R-:W-:Y:S02]  /*85a0*/  FFMA.FTZ R109, R104, -R162, R109 ;  /* 0x800000a2686d7223 */ /* 0x000fe4000001006d */
[-C--:B------:R-:W-:Y:S02]  /*85b0*/  FMUL.FTZ R162, R146, R239.reuse ;  /* 0x000000ef92a27220 */ /* 0x080fe40000410000 */
[C---:B------:R-:W-:Y:S02]  /*85c0*/  FFMA.FTZ R164, R147.reuse, R239, R164 ;  /* 0x000000ef93a47223 */ /* 0x040fe400000100a4 */
[----:B------:R-:W-:Y:S02]  /*85d0*/  FFMA.FTZ R162, R147, R237, -R162 ;  /* 0x000000ed93a27223 */ /* 0x000fe400000108a2 */
[----:B------:R-:W-:Y:S02]  /*85e0*/  FFMA.FTZ R241, R108, R163, R164 ;  /* 0x000000a36cf17223 */ /* 0x000fe400000100a4 */
[----:B------:R-:W-:-:S02]  /*85f0*/  FMUL.FTZ R164, R99, R88 ;  /* 0x0000005863a47220 */ /* 0x000fc40000410000 */
[----:B------:R-:W-:Y:S02]  /*8600*/  FFMA.FTZ R170, R40, R187, R165 ;  /* 0x000000bb28aa7223 */ /* 0x000fe400000100a5 */
[----:B------:R-:W-:Y:S02]  /*8610*/  FFMA.FTZ R187, R108, R161, R162 ;  /* 0x000000a16cbb7223 */ /* 0x000fe400000100a2 */
[-C--:B------:R-:W-:Y:S02]  /*8620*/  FFMA.FTZ R162, R97, -R164.reuse, R237 ;  /* 0x800000a461a27223 */ /* 0x080fe400000100ed */
[----:B------:R-:W-:Y:S02]  /*8630*/  FFMA.FTZ R161, R101, -R164, R239 ;  /* 0x800000a465a17223 */ /* 0x000fe400000100ef */
[----:B------:R-:W-:Y:S02]  /*8640*/  FMUL.FTZ R164, R144, R241 ;  /* 0x000000f190a47220 */ /* 0x000fe40000410000 */
[----:B------:R-:W-:-:S02]  /*8650*/  FFMA.FTZ R163, R39, R237, R170 ;  /* 0x000000ed27a37223 */ /* 0x000fc400000100aa */
[-C--:B------:R-:W-:Y:S02]  /*8660*/  FMUL.FTZ R170, R144, R187.reuse ;  /* 0x000000bb90aa7220 */ /* 0x080fe40000410000 */
[C---:B------:R-:W-:Y:S02]  /*8670*/  FFMA.FTZ R164, R145.reuse, R187, -R164 ;  /* 0x000000bb91a47223 */ /* 0x040fe400000108a4 */
[----:B------:R-:W-:Y:S02]  /*8680*/  FFMA.FTZ R170, R145, R241, R170 ;  /* 0x000000f191aa7223 */ /* 0x000fe400000100aa */
[----:B------:R-:W-:Y:S02]  /*8690*/  FFMA.FTZ R237, R105, R166, R164 ;  /* 0x000000a669ed7223 */ /* 0x000fe400000100a4 */
[----:B------:R-:W-:Y:S02]  /*86a0*/  FFMA.FTZ R165, R39, -R239, R172 ;  /* 0x800000ef27a57223 */ /* 0x000fe400000100ac */
[----:B------:R-:W-:-:S02]  /*86b0*/  FFMA.FTZ R239, R105, R168, R170 ;  /* 0x000000a869ef7223 */ /* 0x000fc400000100aa */
[----:B------:R-:W-:Y:S02]  /*86c0*/  FMUL.FTZ R168, R142, R237 ;  /* 0x000000ed8ea87220 */ /* 0x000fe40000410000 */
[----:B------:R-:W-:Y:S02]  /*86d0*/  FMUL.FTZ R185, R108, R85 ;  /* 0x000000556cb97220 */ /* 0x000fe40000410000 */
[-C--:B------:R-:W-:Y:S02]  /*86e0*/  FMUL.FTZ R166, R142, R239.reuse ;  /* 0x000000ef8ea67220 */ /* 0x080fe40000410000 */
[----:B------:R-:W-:Y:S02]  /*86f0*/  FFMA.FTZ R168, R143, R239, R168 ;  /* 0x000000ef8fa87223 */ /* 0x000fe400000100a8 */
[C---:B------:R-:W-:Y:S02]  /*8700*/  FFMA.FTZ R170, R38.reuse, R187, R163 ;  /* 0x000000bb26aa7223 */ /* 0x040fe400000100a3 */
[----:B------:R-:W-:-:S02]  /*8710*/  FFMA.FTZ R172, R38, -R241, R165 ;  /* 0x800000f126ac7223 */ /* 0x000fc400000100a5 */
[----:B------:R-:W-:Y:S02]  /*8720*/  FFMA.FTZ R163, R110, -R185, R241 ;  /* 0x800000b96ea37223 */ /* 0x000fe400000100f1 */
[----:B------:R-:W-:Y:S02]  /*8730*/  FFMA.FTZ R166, R143, R237, -R166 ;  /* 0x000000ed8fa67223 */ /* 0x000fe400000108a6 */
[----:B------:R-:W-:Y:S02]  /*8740*/  FFMA.FTZ R241, R114, R169, R168 ;  /* 0x000000a972f17223 */ /* 0x000fe400000100a8 */
[----:B------:R-:W-:Y:S02]  /*8750*/  FMUL.FTZ R168, R105, R86 ;  /* 0x0000005669a87220 */ /* 0x000fe40000410000 */
[----:B------:R-:W-:Y:S02]  /*8760*/  FFMA.FTZ R164, R106, -R185, R187 ;  /* 0x800000b96aa47223 */ /* 0x000fe400000100bb */
[----:B------:R-:W-:-:S02]  /*8770*/  FFMA.FTZ R187, R114, R167, R166 ;  /* 0x000000a772bb7223 */ /* 0x000fc400000100a6 */
[-C--:B------:R-:W-:Y:S02]  /*8780*/  FFMA.FTZ R166, R103, -R168.reuse, R237 ;  /* 0x800000a867a67223 */ /* 0x080fe400000100ed */
[----:B------:R-:W-:Y:S02]  /*8790*/  FFMA.FTZ R165, R107, -R168, R239 ;  /* 0x800000a86ba57223 */ /* 0x000fe400000100ef */
[C---:B------:R-:W-:Y:S02]  /*87a0*/  FMUL.FTZ R168, R140.reuse, R241 ;  /* 0x000000f18ca87220 */ /* 0x040fe40000410000 */
[----:B------:R-:W-:Y:S02]  /*87b0*/  FFMA.FTZ R167, R37, R237, R170 ;  /* 0x000000ed25a77223 */ /* 0x000fe400000100aa */
[-C--:B------:R-:W-:Y:S02]  /*87c0*/  FMUL.FTZ R170, R140, R187.reuse ;  /* 0x000000bb8caa7220 */ /* 0x080fe40000410000 */
[----:B------:R-:W-:-:S02]  /*87d0*/  FFMA.FTZ R168, R141, R187, -R168 ;  /* 0x000000bb8da87223 */ /* 0x000fc400000108a8 */
[----:B------:R-:W-:Y:S02]  /*87e0*/  FFMA.FTZ R170, R141, R241, R170 ;  /* 0x000000f18daa7223 */ /* 0x000fe400000100aa */
[----:B------:R-:W-:Y:S02]  /*87f0*/  FFMA.FTZ R237, R113, R174, R168 ;  /* 0x000000ae71ed7223 */ /* 0x000fe400000100a8 */
[----:B------:R-:W-:Y:S02]  /*8800*/  FFMA.FTZ R169, R37, -R239, R172 ;  /* 0x800000ef25a97223 */ /* 0x000fe400000100ac */
[----:B------:R-:W-:Y:S02]  /*8810*/  FFMA.FTZ R239, R113, R176, R170 ;  /* 0x000000b071ef7223 */ /* 0x000fe400000100aa */
[----:B------:R-:W-:Y:S02]  /*8820*/  FMUL.FTZ R172, R138, R237 ;  /* 0x000000ed8aac7220 */ /* 0x000fe40000410000 */
[----:B------:R-:W-:-:S02]  /*8830*/  FMUL.FTZ R185, R114, R83 ;  /* 0x0000005372b97220 */ /* 0x000fc40000410000 */
[-C--:B------:R-:W-:Y:S02]  /*8840*/  FMUL.FTZ R170, R138, R239.reuse ;  /* 0x000000ef8aaa7220 */ /* 0x080fe40000410000 */
[C---:B------:R-:W-:Y:S02]  /*8850*/  FFMA.FTZ R172, R139.reuse, R239, R172 ;  /* 0x000000ef8bac7223 */ /* 0x040fe400000100ac */
[C---:B------:R-:W-:Y:S02]  /*8860*/  FFMA.FTZ R174, R36.reuse, R187, R167 ;  /* 0x000000bb24ae7223 */ /* 0x040fe400000100a7 */
[----:B------:R-:W-:Y:S02]  /*8870*/  FFMA.FTZ R176, R36, -R241, R169 ;  /* 0x800000f124b07223 */ /* 0x000fe400000100a9 */
[----:B------:R-:W-:Y:S02]  /*8880*/  FFMA.FTZ R167, R116, -R185, R241 ;  /* 0x800000b974a77223 */ /* 0x000fe400000100f1 */
[----:B------:R-:W-:-:S02]  /*8890*/  FFMA.FTZ R170, R139, R237, -R170 ;  /* 0x000000ed8baa7223 */ /* 0x000fc400000108aa */
[----:B------:R-:W-:Y:S02]  /*88a0*/  FFMA.FTZ R241, R120, R175, R172 ;  /* 0x000000af78f17223 */ /* 0x000fe400000100ac */
[----:B------:R-:W-:Y:S02]  /*88b0*/  FMUL.FTZ R172, R113, R84 ;  /* 0x0000005471ac7220 */ /* 0x000fe40000410000 */
[----:B------:R-:W-:Y:S02]  /*88c0*/  FFMA.FTZ R168, R112, -R185, R187 ;  /* 0x800000b970a87223 */ /* 0x000fe400000100bb */
[----:B------:R-:W-:Y:S02]  /*88d0*/  FFMA.FTZ R187, R120, R173, R170 ;  /* 0x000000ad78bb7223 */ /* 0x000fe400000100aa */
[-C--:B------:R-:W-:Y:S02]  /*88e0*/  FFMA.FTZ R170, R111, -R172.reuse, R237 ;  /* 0x800000ac6faa7223 */ /* 0x080fe400000100ed */
[----:B------:R-:W-:-:S02]  /*88f0*/  FFMA.FTZ R169, R115, -R172, R239 ;  /* 0x800000ac73a97223 */ /* 0x000fc400000100ef */
[----:B------:R-:W-:Y:S02]  /*8900*/  FFMA.FTZ R173, R35, R237, R174 ;  /* 0x000000ed23ad7223 */ /* 0x000fe400000100ae */
[C---:B------:R-:W-:Y:S02]  /*8910*/  FMUL.FTZ R172, R136.reuse, R241 ;  /* 0x000000f188ac7220 */ /* 0x040fe40000410000 */
[-C--:B------:R-:W-:Y:S02]  /*8920*/  FMUL.FTZ R174, R136, R187.reuse ;  /* 0x000000bb88ae7220 */ /* 0x080fe40000410000 */
[C---:B------:R-:W-:Y:S02]  /*8930*/  FFMA.FTZ R172, R137.reuse, R187, -R172 ;  /* 0x000000bb89ac7223 */ /* 0x040fe400000108ac */
[----:B------:R-:W-:Y:S02]  /*8940*/  FFMA.FTZ R174, R137, R241, R174 ;  /* 0x000000f189ae7223 */ /* 0x000fe400000100ae */
[----:B------:R-:W-:-:S02]  /*8950*/  FFMA.FTZ R175, R35, -R239, R176 ;  /* 0x800000ef23af7223 */ /* 0x000fc400000100b0 */
[C---:B------:R-:W-:Y:S02]  /*8960*/  FFMA.FTZ R237, R119.reuse, R180, R172 ;  /* 0x000000b477ed7223 */ /* 0x040fe400000100ac */
[----:B------:R-:W-:Y:S02]  /*8970*/  FFMA.FTZ R239, R119, R182, R174 ;  /* 0x000000b677ef7223 */ /* 0x000fe400000100ae */
[C---:B------:R-:W-:Y:S02]  /*8980*/  FMUL.FTZ R176, R134.reuse, R237 ;  /* 0x000000ed86b07220 */ /* 0x040fe40000410000 */
[----:B------:R-:W-:Y:S02]  /*8990*/  FMUL.FTZ R174, R134, R239 ;  /* 0x000000ef86ae7220 */ /* 0x000fe40000410000 */
[----:B------:R-:W-:Y:S02]  /*89a0*/  FMUL.FTZ R185, R120, R81 ;  /* 0x0000005178b97220 */ /* 0x000fe40000410000 */
[----:B------:R-:W-:-:S02]  /*89b0*/  FFMA.FTZ R176, R135, R239, R176 ;  /* 0x000000ef87b07223 */ /* 0x000fc400000100b0 */
[----:B------:R-:W-:Y:S02]  /*89c0*/  FFMA.FTZ R174, R135, R237, -R174 ;  /* 0x000000ed87ae7223 */ /* 0x000fe400000108ae */
[C---:B------:R-:W-:Y:S02]  /*89d0*/  FFMA.FTZ R180, R34.reuse, R187, R173 ;  /* 0x000000bb22b47223 */ /* 0x040fe400000100ad */
[----:B------:R-:W-:Y:S02]  /*89e0*/  FFMA.FTZ R182, R34, -R241, R175 ;  /* 0x800000f122b67223 */ /* 0x000fe400000100af */
[-C--:B------:R-:W-:Y:S02]  /*89f0*/  FFMA.FTZ R172, R122, -R185.reuse, R241 ;  /* 0x800000b97aac7223 */ /* 0x080fe400000100f1 */
[----:B------:R-:W-:Y:S02]  /*8a00*/  FFMA.FTZ R173, R118, -R185, R187 ;  /* 0x800000b976ad7223 */ /* 0x000fe400000100bb */
[----:B------:R-:W-:-:S02]  /*8a10*/  FFMA.FTZ R241, R126, R179, R176 ;  /* 0x000000b37ef17223 */ /* 0x000fc400000100b0 */
[----:B------:R-:W-:Y:S02]  /*8a20*/  FFMA.FTZ R187, R126, R183, R174 ;  /* 0x000000b77ebb7223 */ /* 0x000fe400000100ae */
[----:B------:R-:W-:Y:S02]  /*8a30*/  FFMA.FTZ R179, R33, R237, R180 ;  /* 0x000000ed21b37223 */ /* 0x000fe400000100b4 */
[C---:B------:R-:W-:Y:S02]  /*8a40*/  FMUL.FTZ R176, R132.reuse, R241 ;  /* 0x000000f184b07220 */ /* 0x040fe40000410000 */
[-C--:B------:R-:W-:Y:S02]  /*8a50*/  FMUL.FTZ R180, R132, R187.reuse ;  /* 0x000000bb84b47220 */ /* 0x080fe40000410000 */
[C---:B------:R-:W-:Y:S02]  /*8a60*/  FFMA.FTZ R176, R133.reuse, R187, -R176 ;  /* 0x000000bb85b07223 */ /* 0x040fe400000108b0 */
[----:B------:R-:W-:-:S02]  /*8a70*/  FFMA.FTZ R180, R133, R241, R180 ;  /* 0x000000f185b47223 */ /* 0x000fc400000100b4 */
[C---:B------:R-:W-:Y:S02]  /*8a80*/  FFMA.FTZ R238, R19.reuse, R188, R176 ;  /* 0x000000bc13ee7223 */ /* 0x040fe400000100b0 */
[----:B------:R-:W-:Y:S02]  /*8a90*/  FFMA.FTZ R240, R19, R190, R180 ;  /* 0x000000be13f07223 */ /* 0x000fe400000100b4 */
[----:B------:R-:W-:Y:S02]  /*8aa0*/  FFMA.FTZ R183, R33, -R239, R182 ;  /* 0x800000ef21b77223 */ /* 0x000fe400000100b6 */
[C---:B------:R-:W-:Y:S02]  /*8ab0*/  FMUL.FTZ R182, R129.reuse, R238 ;  /* 0x000000ee81b67220 */ /* 0x040fe40000410000 */
[----:B------:R-:W-:Y:S02]  /*8ac0*/  FMUL.FTZ R180, R129, R240 ;  /* 0x000000f081b47220 */ /* 0x000fe40000410000 */
[----:B------:R-:W-:-:S02]  /*8ad0*/  FMUL.FTZ R174, R119, R82 ;  /* 0x0000005277ae7220 */ /* 0x000fc40000410000 */
[C---:B------:R-:W-:Y:S02]  /*8ae0*/  FFMA.FTZ R182, R131.reuse, R240, R182 ;  /* 0x000000f083b67223 */ /* 0x040fe400000100b6 */
[----:B------:R-:W-:Y:S02]  /*8af0*/  FFMA.FTZ R180, R131, R238, -R180 ;  /* 0x000000ee83b47223 */ /* 0x000fe400000108b4 */
[----:B------:R-:W-:Y:S02]  /*8b00*/  FFMA.FTZ R175, R117, -R174, R237 ;  /* 0x800000ae75af7223 */ /* 0x000fe400000100ed */
[C---:B------:R-:W-:Y:S02]  /*8b10*/  FFMA.FTZ R237, R128.reuse, R195, R182 ;  /* 0x000000c380ed7223 */ /* 0x040fe400000100b6 */
[----:B------:R-:W-:Y:S02]  /*8b20*/  FFMA.FTZ R193, R128, R193, R180 ;  /* 0x000000c180c17223 */ /* 0x000fe400000100b4 */
[----:B------:R-:W-:-:S02]  /*8b30*/  FMUL.FTZ R180, R154, R237 ;  /* 0x000000ed9ab47220 */ /* 0x000fc40000410000 */
[----:B------:R-:W-:Y:S02]  /*8b40*/  FMUL.FTZ R182, R154, R193 ;  /* 0x000000c19ab67220 */ /* 0x000fe40000410000 */
[----:B------:R-:W-:Y:S02]  /*8b50*/  FMUL.FTZ R185, R126, R79 ;  /* 0x0000004f7eb97220 */ /* 0x000fe40000410000 */
[C---:B------:R-:W-:Y:S02]  /*8b60*/  FFMA.FTZ R180, R155.reuse, R193, -R180 ;  /* 0x000000c19bb47223 */ /* 0x040fe400000108b4 */
[----:B------:R-:W-:Y:S02]  /*8b70*/  FFMA.FTZ R182, R155, R237, R182 ;  /* 0x000000ed9bb67223 */ /* 0x000fe400000100b6 */
[----:B------:R-:W-:Y:S02]  /*8b80*/  FFMA.FTZ R174, R121, -R174, R239 ;  /* 0x800000ae79ae7223 */ /* 0x000fe400000100ef */
[----:B------:R-:W-:-:S02]  /*8b90*/  FFMA.FTZ R190, R32, -R241, R183 ;  /* 0x800000f120be7223 */ /* 0x000fc400000100b7 */
[----:B------:R-:W-:Y:S02]  /*8ba0*/  FFMA.FTZ R188, R32, R187, R179 ;  /* 0x000000bb20bc7223 */ /* 0x000fe400000100b3 */
[-C--:B------:R-:W-:Y:S02]  /*8bb0*/  FFMA.FTZ R176, R124, -R185.reuse, R241 ;  /* 0x800000b97cb07223 */ /* 0x080fe400000100f1 */
[C---:B------:R-:W-:Y:S02]  /*8bc0*/  FFMA.FTZ R239, R123.reuse, R200, R180 ;  /* 0x000000c87bef7223 */ /* 0x040fe400000100b4 */
[----:B------:R-:W-:Y:S02]  /*8bd0*/  FFMA.FTZ R241, R123, R202, R182 ;  /* 0x000000ca7bf17223 */ /* 0x000fe400000100b6 */
[----:B------:R-:W-:Y:S02]  /*8be0*/  FFMA.FTZ R179, R18, -R185, R187 ;  /* 0x800000b912b37223 */ /* 0x000fe400000100bb */
[----:B------:R-:W-:-:S02]  /*8bf0*/  FFMA.FTZ R185, R31, -R240, R190 ;  /* 0x800000f01fb97223 */ /* 0x000fc400000100be */
[----:B------:R-:W-:Y:S02]  /*8c00*/  FFMA.FTZ R183, R31, R238, R188 ;  /* 0x000000ee1fb77223 */ /* 0x000fe400000100bc */
[C---:B------:R-:W-:Y:S02]  /*8c10*/  FMUL.FTZ R190, R158.reuse, R239 ;  /* 0x000000ef9ebe7220 */ /* 0x040fe40000410000 */
[-C--:B------:R-:W-:Y:S02]  /*8c20*/  FMUL.FTZ R188, R158, R241.reuse ;  /* 0x000000f19ebc7220 */ /* 0x080fe40000410000 */
[C---:B------:R-:W-:Y:S02]  /*8c30*/  FFMA.FTZ R190, R159.reuse, R241, R190 ;  /* 0x000000f19fbe7223 */ /* 0x040fe400000100be */
[----:B------:R-:W-:Y:S02]  /*8c40*/  FFMA.FTZ R188, R159, R239, -R188 ;  /* 0x000000ef9fbc7223 */ /* 0x000fe400000108bc */
[----:B------:R-:W-:-:S02]  /*8c50*/  FMUL.FTZ R187, R128, R77 ;  /* 0x0000004d80bb7220 */ /* 0x000fc40000410000 */
[C---:B------:R-:W-:Y:S02]  /*8c60*/  FFMA.FTZ R200, R30.reuse, R193, R183 ;  /* 0x000000c11ec87223 */ /* 0x040fe400000100b7 */
[----:B------:R-:W-:Y:S02]  /*8c70*/  FFMA.FTZ R202, R30, -R237, R185 ;  /* 0x800000ed1eca7223 */ /* 0x000fe400000100b9 */
[C---:B------:R-:W-:Y:S02]  /*8c80*/  FFMA.FTZ R203, R130.reuse, R203, R190 ;  /* 0x000000cb82cb7223 */ /* 0x040fe400000100be */
[----:B------:R-:W-:Y:S02]  /*8c90*/  FFMA.FTZ R185, R130, R201, R188 ;  /* 0x000000c982b97223 */ /* 0x000fe400000100bc */
[----:B------:R-:W-:Y:S02]  /*8ca0*/  FFMA.FTZ R182, R178, -R187, R193 ;  /* 0x800000bbb2b67223 */ /* 0x000fe400000100c1 */
[----:B------:R-:W-:-:S02]  /*8cb0*/  FFMA.FTZ R193, R29, R239, R200 ;  /* 0x000000ef1dc17223 */ /* 0x000fc400000100c8 */
[----:B------:R-:W-:Y:S02]  /*8cc0*/  FFMA.FTZ R183, R29, -R241, R202 ;  /* 0x800000f11db77223 */ /* 0x000fe400000100ca */
[C---:B------:R-:W-:Y:S02]  /*8cd0*/  FMUL.FTZ R200, R156.reuse, R203 ;  /* 0x000000cb9cc87220 */ /* 0x040fe40000410000 */
[----:B------:R-:W-:Y:S02]  /*8ce0*/  FMUL.FTZ R202, R156, R185 ;  /* 0x000000b99cca7220 */ /* 0x000fe40000410000 */
[----:B------:R-:W-:Y:S02]  /*8cf0*/  FADD.FTZ R231, -R231, R14 ;  /* 0x0000000ee7e77221 */ /* 0x000fe40000010100 */
[----:B------:R-:W-:Y:S02]  /*8d00*/  FMUL.FTZ R190, R123, R78 ;  /* 0x0000004e7bbe7220 */ /* 0x000fe40000410000 */
[----:B------:R-:W-:-:S02]  /*8d10*/  FADD.FTZ R230, R230, R15 ;  /* 0x0000000fe6e67221 */ /* 0x000fc40000010000 */
[----:B------:R-:W-:Y:S02]  /*8d20*/  FFMA.FTZ R200, R157, R185, -R200 ;  /* 0x000000b99dc87223 */ /* 0x000fe400000108c8 */
[----:B------:R-:W-:Y:S02]  /*8d30*/  FADD.FTZ R14, R235, R2 ;  /* 0x00000002eb0e7221 */ /* 0x000fe40000010000 */
[----:B------:R-:W-:Y:S02]  /*8d40*/  FFMA.FTZ R180, R184, -R187, R237 ;  /* 0x800000bbb8b47223 */ /* 0x000fe400000100ed */
[----:B------:R-:W-:Y:S02]  /*8d50*/  FFMA.FTZ R202, R157, R203, R202 ;  /* 0x000000cb9dca7223 */ /* 0x000fe400000100ca */
[----:B------:R-:W-:Y:S02]  /*8d60*/  FMUL.FTZ R2, R156, -R231 ;  /* 0x800000e79c027220 */ /* 0x000fe40000410000 */
[----:B------:R-:W-:-:S02]  /*8d70*/  FFMA.FTZ R188, R181, -R190, R239 ;  /* 0x800000beb5bc7223 */ /* 0x000fc400000100ef */
[----:B------:R-:W-:Y:S02]  /*8d80*/  FFMA.FTZ R187, R189, -R190, R241 ;  /* 0x800000bebdbb7223 */ /* 0x000fe400000100f1 */
[----:B------:R-:W-:Y:S02]  /*8d90*/  FMUL.FTZ R156, R156, -R230 ;  /* 0x800000e69c9c7220 */ /* 0x000fe40000410000 */
[----:B------:R-:W-:Y:S01]  /*8da0*/  FFMA.FTZ R190, R28, -R203, R183 ;  /* 0x800000cb1cbe7223 */ /* 0x000fe200000100b7 */
[----:B------:R-:W-:Y:S01]  /*8db0*/  P2R R183, PR, RZ, 0x1 ;  /* 0x00000001ffb77803 */ /* 0x000fe20000000000 */
[C---:B------:R-:W-:Y:S02]  /*8dc0*/  FFMA.FTZ R201, R125.reuse, R196, R200 ;  /* 0x000000c47dc97223 */ /* 0x040fe400000100c8 */
[----:B------:R-:W-:Y:S02]  /*8dd0*/  FMUL.FTZ R183, R130, R75 ;  /* 0x0000004b82b77220 */ /* 0x000fe40000410000 */
[----:B------:R-:W-:-:S02]  /*8de0*/  FFMA.FTZ R200, R125, R194, R202 ;  /* 0x000000c27dc87223 */ /* 0x000fc400000100ca */
[----:B-----5:R-:W-:Y:S02]  /*8df0*/  FADD.FTZ R15, R234, R3 ;  /* 0x00000003ea0f7221 */ /* 0x020fe40000010000 */
[C---:B------:R-:W-:Y:S02]  /*8e00*/  FFMA.FTZ R202, R157.reuse, R231, R156 ;  /* 0x000000e79dca7223 */ /* 0x040fe4000001009c */
[----:B------:R-:W-:Y:S01]  /*8e10*/  FFMA.FTZ R3, R157, R230, -R2 ;  /* 0x000000e69d037223 */ /* 0x000fe20000010802 */
[----:B------:R1:W-:Y:S01]  /*8e20*/  @!P0 STS.128 [UR32+0x2e10], R12 ;  /* 0x002e100cff008988 */ /* 0x0003e20008000c20 */
[----:B------:R-:W-:Y:S01]  /*8e30*/  FFMA.FTZ R193, R28, R185, R193 ;  /* 0x000000b91cc17223 */ /* 0x000fe200000100c1 */
[----:B------:R-:W-:Y:S01]  /*8e40*/  SHF.L.U32 R2, R96, 0x5, RZ ;  /* 0x0000000560027819 */ /* 0x000fe200000006ff */
[-C--:B------:R-:W-:Y:S01]  /*8e50*/  FFMA.FTZ R185, R186, -R183.reuse, R185 ;  /* 0x800000b7bab97223 */ /* 0x080fe200000100b9 */
[----:B------:R-:W-:Y:S01]  /*8e60*/  ULDC UR32, c[0x0][0x174] ;  /* 0x00005d0000207ab9 */ /* 0x000fe20000000800 */
[----:B------:R-:W-:Y:S01]  /*8e70*/  FFMA.FTZ R183, R192, -R183, R203 ;  /* 0x800000b7c0b77223 */ /* 0x000fe200000100cb */
[----:B------:R-:W-:Y:S01]  /*8e80*/  LEA.HI.SX32 R2, R2, R2, 0x1b ;  /* 0x0000000202027211 */ /* 0x000fe200078fdaff */
[----:B------:R-:W-:Y:S01]  /*8e90*/  FADD.FTZ R197, -R197, R202 ;  /* 0x000000cac5c57221 */ /* 0x000fe20000010100 */
[----:B------:R-:W-:Y:S01]  /*8ea0*/  UIADD3 UR32, -UR6, UR32, URZ ;  /* 0x0000002006207290 */ /* 0x000fe2000fffe13f */
[----:B------:R-:W-:-:S02]  /*8eb0*/  FADD.FTZ R203, R198, R3 ;  /* 0x00000003c6cb7221 */ /* 0x000fc40000010000 */
[C---:B------:R-:W-:Y:S01]  /*8ec0*/  FMUL.FTZ R198, R158.reuse, -R197 ;  /* 0x800000c59ec67220 */ /* 0x040fe20000410000 */
[----:B------:R-:W-:Y:S01]  /*8ed0*/  ULEA UR32, UR32, 0xfffffe00, 0x9 ;  /* 0xfffffe0020207891 */ /* 0x000fe2000f8e483f */
[----:B------:R-:W-:Y:S02]  /*8ee0*/  FMUL.FTZ R158, R158, -R203 ;  /* 0x800000cb9e9e7220 */ /* 0x000fe40000410000 */
[-C--:B-1----:R-:W-:Y:S01]  /*8ef0*/  FMUL.FTZ R13, R192, R197.reuse ;  /* 0x000000c5c00d7220 */ /* 0x082fe20000410000 */
[----:B------:R-:W-:Y:S01]  /*8f00*/  UIADD3 UR32, -UR32, UR33, URZ ;  /* 0x0000002120207290 */ /* 0x000fe2000fffe13f */
[----:B------:R-:W-:Y:S02]  /*8f10*/  FFMA.FTZ R192, R159, R197, R158 ;  /* 0x000000c59fc07223 */ /* 0x000fe4000001009e */
[----:B------:R-:W-:Y:S02]  /*8f20*/  FMUL.FTZ R158, R203, UR42 ;  /* 0x0000002acb9e7c20 */ /* 0x000fe40008410000 */
[----:B------:R-:W-:-:S02]  /*8f30*/  FFMA.FTZ R3, R159, R203, -R198 ;  /* 0x000000cb9f037223 */ /* 0x000fc400000108c6 */
[----:B------:R-:W-:Y:S02]  /*8f40*/  FFMA.FTZ R159, R186, R203, R13 ;  /* 0x000000cbba9f7223 */ /* 0x000fe4000001000d */
[C---:B------:R-:W-:Y:S02]  /*8f50*/  FMUL.FTZ R186, R197.reuse, UR42 ;  /* 0x0000002ac5ba7c20 */ /* 0x040fe40008410000 */
[C---:B------:R-:W-:Y:S02]  /*8f60*/  FFMA.FTZ R158, R197.reuse, UR43, -R158 ;  /* 0x0000002bc59e7c23 */ /* 0x040fe4000801089e */
[----:B------:R-:W-:Y:S02]  /*8f70*/  FMUL.FTZ R198, R197, R75 ;  /* 0x0000004bc5c67220 */ /* 0x000fe40000410000 */
[----:B------:R-:W-:Y:S02]  /*8f80*/  FADD.FTZ R229, -R229, R192 ;  /* 0x000000c0e5e57221 */ /* 0x000fe40000010100 */
[----:B------:R-:W-:-:S02]  /*8f90*/  FADD.FTZ R197, R228, R3 ;  /* 0x00000003e4c57221 */ /* 0x000fc40000010000 */
[C---:B------:R-:W-:Y:S02]  /*8fa0*/  FMUL.FTZ R192, R154.reuse, -R229 ;  /* 0x800000e59ac07220 */ /* 0x040fe40000410000 */
[-C--:B------:R-:W-:Y:S02]  /*8fb0*/  FMUL.FTZ R154, R154, -R197.reuse ;  /* 0x800000c59a9a7220 */ /* 0x080fe40000410000 */
[C---:B------:R-:W-:Y:S02]  /*8fc0*/  FFMA.FTZ R234, R155.reuse, R197, -R192 ;  /* 0x000000c59bea7223 */ /* 0x040fe400000108c0 */
[----:B------:R-:W-:Y:S02]  /*8fd0*/  FFMA.FTZ R155, R155, R229, R154 ;  /* 0x000000e59b9b7223 */ /* 0x000fe4000001009a */
[-C--:B------:R-:W-:Y:S02]  /*8fe0*/  FFMA.FTZ R195, R171, -R236.reuse, R238 ;  /* 0x800000ecabc37223 */ /* 0x080fe400000100ee */
[----:B------:R-:W-:-:S02]  /*8ff0*/  FFMA.FTZ R236, R177, -R236, R240 ;  /* 0x800000ecb1ec7223 */ /* 0x000fc400000100f0 */
[----:B------:R-:W-:Y:S02]  /*9000*/  FADD.FTZ R238, R227, R234 ;  /* 0x000000eae3ee7221 */ /* 0x000fe40000010000 */
[----:B------:R-:W-:Y:S02]  /*9010*/  FMUL.FTZ R202, R203, R75 ;  /* 0x0000004bcbca7220 */ /* 0x000fe40000410000 */
[----:B------:R-:W-:Y:S02]  /*9020*/  FADD.FTZ R240, -R226, R155 ;  /* 0x0000009be2f07221 */ /* 0x000fe40000010100 */
[----:B------:R-:W-:Y:S02]  /*9030*/  FMUL.FTZ R3, R229, UR42 ;  /* 0x0000002ae5037c20 */ /* 0x000fe40008410000 */
[----:B------:R-:W-:Y:S02]  /*9040*/  FMUL.FTZ R234, R129, -R238 ;  /* 0x800000ee81ea7220 */ /* 0x000fe40000410000 */
[----:B------:R-:W-:-:S02]  /*9050*/  FMUL.FTZ R13, R130, R202 ;  /* 0x000000ca820d7220 */ /* 0x000fc40000410000 */
[-C--:B------:R-:W-:Y:S02]  /*9060*/  FMUL.FTZ R226, R129, -R240.reuse ;  /* 0x800000f081e27220 */ /* 0x080fe40000410000 */
[----:B------:R-:W-:Y:S01]  /*9070*/  FFMA.FTZ R155, R197, UR43, R3 ;  /* 0x0000002bc59b7c23 */ /* 0x000fe20008010003 */
[----:B------:R1:W-:Y:S01]  /*9080*/  STS [R2.X4+0x8b0], R13 ;  /* 0x0008b00d02007388 */ /* 0x0003e20000004800 */
[C---:B------:R-:W-:Y:S02]  /*9090*/  FFMA.FTZ R234, R131.reuse, R240, R234 ;  /* 0x000000f083ea7223 */ /* 0x040fe400000100ea */
[----:B------:R-:W-:Y:S02]  /*90a0*/  FFMA.FTZ R3, R131, R238, -R226 ;  /* 0x000000ee83037223 */ /* 0x000fe400000108e2 */
[----:B------:R-:W-:Y:S02]  /*90b0*/  FADD.FTZ R234, -R225, R234 ;  /* 0x000000eae1ea7221 */ /* 0x000fe40000010100 */
[----:B------:R-:W-:-:S02]  /*90c0*/  FADD.FTZ R227, R224, R3 ;  /* 0x00000003e0e37221 */ /* 0x000fc40000010000 */
[----:B------:R-:W-:Y:S02]  /*90d0*/  FMUL.FTZ R194, R125, R76 ;  /* 0x0000004c7dc27220 */ /* 0x000fe40000410000 */
[----:B-1----:R-:W-:Y:S02]  /*90e0*/  FMUL.FTZ R13, R184, R240 ;  /* 0x000000f0b80d7220 */ /* 0x002fe40000410000 */
[----:B------:R-:W-:Y:S02]  /*90f0*/  FMUL.FTZ R12, R230, R76 ;  /* 0x0000004ce60c7220 */ /* 0x000fe40000410000 */
[----:B------:R-:W-:Y:S02]  /*9100*/  FFMA.FTZ R131, R178, R238, R13 ;  /* 0x000000eeb2837223 */ /* 0x000fe4000001000d */
[C---:B------:R-:W-:Y:S02]  /*9110*/  FMUL.FTZ R178, R132.reuse, -R234 ;  /* 0x800000ea84b27220 */ /* 0x040fe40000410000 */
[----:B------:R-:W-:-:S02]  /*9120*/  FMUL.FTZ R132, R132, -R227 ;  /* 0x800000e384847220 */ /* 0x000fc40000410000 */
[----:B------:R-:W-:Y:S02]  /*9130*/  FMUL.FTZ R196, R199, R231 ;  /* 0x000000e7c7c47220 */ /* 0x000fe40000410000 */
[----:B------:R-:W-:Y:S02]  /*9140*/  FMUL.FTZ R157, R231, UR42 ;  /* 0x0000002ae79d7c20 */ /* 0x000fe40008410000 */
[C---:B------:R-:W-:Y:S02]  /*9150*/  FFMA.FTZ R3, R133.reuse, R227, -R178 ;  /* 0x000000e385037223 */ /* 0x040fe400000108b2 */
[----:B------:R-:W-:Y:S02]  /*9160*/  FFMA.FTZ R178, R133, R234, R132 ;  /* 0x000000ea85b27223 */ /* 0x000fe40000010084 */
[-C--:B------:R-:W-:Y:S02]  /*9170*/  FFMA.FTZ R199, R199, -R194.reuse, R200 ;  /* 0x800000c2c7c77223 */ /* 0x080fe400000100c8 */
[----:B------:R-:W-:-:S02]  /*9180*/  FFMA.FTZ R156, R191, -R194, R201 ;  /* 0x800000c2bf9c7223 */ /* 0x000fc400000100c9 */
[----:B------:R-:W-:Y:S02]  /*9190*/  FMUL.FTZ R15, R125, R12 ;  /* 0x0000000c7d0f7220 */ /* 0x000fe40000410000 */
[----:B------:R-:W-:Y:S02]  /*91a0*/  FFMA.FTZ R196, R191, R230, R196 ;  /* 0x000000e6bfc47223 */ /* 0x000fe400000100c4 */
[C---:B------:R-:W-:Y:S01]  /*91b0*/  FMUL.FTZ R194, R230.reuse, UR42 ;  /* 0x0000002ae6c27c20 */ /* 0x040fe20008410000 */
[----:B------:R1:W-:Y:S01]  /*91c0*/  STS [R2.X4+0x8b8], R15 ;  /* 0x0008b80f02007388 */ /* 0x0003e20000004800 */
[----:B------:R-:W-:Y:S02]  /*91d0*/  FFMA.FTZ R157, R230, UR43, R157 ;  /* 0x0000002be69d7c23 */ /* 0x000fe4000801009d */
[----:B------:R-:W-:Y:S02]  /*91e0*/  FMUL.FTZ R230, R197, R78 ;  /* 0x0000004ec5e67220 */ /* 0x000fe40000410000 */
[----:B------:R-:W-:-:S02]  /*91f0*/  FADD.FTZ R223, -R223, R178 ;  /* 0x000000b2dfdf7221 */ /* 0x000fc40000010100 */
[----:B------:R-:W-:Y:S02]  /*9200*/  FADD.FTZ R222, R222, R3 ;  /* 0x00000003dede7221 */ /* 0x000fe40000010000 */
[CC--:B------:R-:W-:Y:S02]  /*9210*/  FMUL.FTZ R3, R134.reuse, -R223.reuse ;  /* 0x800000df86037220 */ /* 0x0c0fe40000410000 */
[----:B-1----:R-:W-:Y:S02]  /*9220*/  FMUL.FTZ R15, R123, R230 ;  /* 0x000000e67b0f7220 */ /* 0x002fe40000410000 */
[-C--:B------:R-:W-:Y:S02]  /*9230*/  FMUL.FTZ R134, R134, -R222.reuse ;  /* 0x800000de86867220 */ /* 0x080fe40000410000 */
[C---:B------:R-:W-:Y:S01]  /*9240*/  FFMA.FTZ R3, R135.reuse, R222, -R3 ;  /* 0x000000de87037223 */ /* 0x040fe20000010803 */
[----:B------:R1:W-:Y:S01]  /*9250*/  STS [R2.X4+0x8a8], R15 ;  /* 0x0008a80f02007388 */ /* 0x0003e20000004800 */
[----:B------:R-:W-:-:S02]  /*9260*/  FFMA.FTZ R134, R135, R223, R134 ;  /* 0x000000df87867223 */ /* 0x000fc40000010086 */
[----:B------:R-:W-:Y:S02]  /*9270*/  FADD.FTZ R220, R220, R3 ;  /* 0x00000003dcdc7221 */ /* 0x000fe40000010000 */
[----:B------:R-:W-:Y:S02]  /*9280*/  FMUL.FTZ R184, R177, R234 ;  /* 0x000000eab1b87220 */ /* 0x000fe40000410000 */
[----:B------:R-:W-:Y:S02]  /*9290*/  FMUL.FTZ R13, R234, UR42 ;  /* 0x0000002aea0d7c20 */ /* 0x000fe40008410000 */
[----:B------:R-:W-:Y:S02]  /*92a0*/  FADD.FTZ R221, -R221, R134 ;  /* 0x00000086dddd7221 */ /* 0x000fe40000010100 */
[----:B-1----:R-:W-:Y:S02]  /*92b0*/  FMUL.FTZ R15, R227, UR42 ;  /* 0x0000002ae30f7c20 */ /* 0x002fe40008410000 */
[----:B------:R-:W-:-:S02]  /*92c0*/  FMUL.FTZ R134, R136, -R220 ;  /* 0x800000dc88867220 */ /* 0x000fc40000410000 */
[----:B------:R-:W-:Y:S02]  /*92d0*/  FFMA.FTZ R15, R234, UR43, -R15 ;  /* 0x0000002bea0f7c23 */ /* 0x000fe4000801080f */
[----:B------:R-:W-:Y:S02]  /*92e0*/  FFMA.FTZ R132, R171, R227, R184 ;  /* 0x000000e3ab847223 */ /* 0x000fe400000100b8 */
[C---:B------:R-:W-:Y:S02]  /*92f0*/  FFMA.FTZ R184, R227.reuse, UR43, R13 ;  /* 0x0000002be3b87c23 */ /* 0x040fe4000801000d */
[----:B------:R-:W-:Y:S02]  /*9300*/  FMUL.FTZ R15, R236, R15 ;  /* 0x0000000fec0f7220 */ /* 0x000fe40000410000 */
[----:B------:R-:W-:Y:S02]  /*9310*/  FMUL.FTZ R224, R227, R80 ;  /* 0x00000050e3e07220 */ /* 0x000fe40000410000 */
[----:B------:R-:W-:-:S02]  /*9320*/  FMUL.FTZ R136, R136, -R221 ;  /* 0x800000dd88887220 */ /* 0x000fc40000410000 */
[----:B------:R-:W-:Y:S02]  /*9330*/  FFMA.FTZ R134, R137, R221, R134 ;  /* 0x000000dd89867223 */ /* 0x000fe40000010086 */
[----:B------:R-:W-:Y:S02]  /*9340*/  FMUL.FTZ R226, R234, R80 ;  /* 0x00000050eae27220 */ /* 0x000fe40000410000 */
[----:B------:R-:W-:Y:S02]  /*9350*/  FMUL.FTZ R14, R231, R76 ;  /* 0x0000004ce70e7220 */ /* 0x000fe40000410000 */
[----:B------:R-:W-:Y:S02]  /*9360*/  FFMA.FTZ R133, R195, R184, R15 ;  /* 0x000000b8c3857223 */ /* 0x000fe4000001000f */
[-C--:B------:R-:W-:Y:S02]  /*9370*/  FMUL.FTZ R135, R223, R79.reuse ;  /* 0x0000004fdf877220 */ /* 0x080fe40000410000 */
[----:B------:R-:W-:-:S02]  /*9380*/  FMUL.FTZ R15, R222, R79 ;  /* 0x0000004fde0f7220 */ /* 0x000fc40000410000 */
[----:B------:R-:W-:Y:S02]  /*9390*/  FMUL.FTZ R171, R19, R224 ;  /* 0x000000e013ab7220 */ /* 0x000fe40000410000 */
[----:B------:R-:W-:Y:S02]  /*93a0*/  FFMA.FTZ R137, R137, R220, -R136 ;  /* 0x000000dc89897223 */ /* 0x000fe40000010888 */
[----:B------:R-:W-:Y:S01]  /*93b0*/  FADD.FTZ R219, -R219, R134 ;  /* 0x00000086dbdb7221 */ /* 0x000fe20000010100 */
[----:B------:R1:W-:Y:S01]  /*93c0*/  STS [R2.X4+0x898], R171 ;  /* 0x000898ab02007388 */ /* 0x0003e20000004800 */
[----:B------:R-:W-:Y:S02]  /*93d0*/  FMUL.FTZ R13, R236, R226 ;  /* 0x000000e2ec0d7220 */ /* 0x000fe40000410000 */
[----:B------:R-:W-:Y:S02]  /*93e0*/  FMUL.FTZ R191, R125, R14 ;  /* 0x0000000e7dbf7220 */ /* 0x000fe40000410000 */
[----:B------:R-:W-:-:S02]  /*93f0*/  FMUL.FTZ R178, R176, R135 ;  /* 0x00000087b0b27220 */ /* 0x000fc40000410000 */
[----:B------:R-:W-:Y:S01]  /*9400*/  FMUL.FTZ R136, R176, R15 ;  /* 0x0000000fb0887220 */ /* 0x000fe20000410000 */
[----:B------:R3:W-:Y:S01]  /*9410*/  STS [R2.X4+0x8bc], R191 ;  /* 0x0008bcbf02007388 */ /* 0x0007e20000004800 */
[----:B------:R-:W-:Y:S02]  /*9420*/  FADD.FTZ R218, R218, R137 ;  /* 0x00000089dada7221 */ /* 0x000fe40000010000 */
[----:B------:R-:W-:Y:S02]  /*9430*/  FMUL.FTZ R134, R138, -R219 ;  /* 0x800000db8a867220 */ /* 0x000fe40000410000 */
[----:B------:R-:W-:Y:S02]  /*9440*/  FFMA.FTZ R3, R195, R224, R13 ;  /* 0x000000e0c3037223 */ /* 0x000fe4000001000d */
[----:B------:R-:W-:Y:S02]  /*9450*/  FMUL.FTZ R228, R189, R229 ;  /* 0x000000e5bde47220 */ /* 0x000fe40000410000 */
[----:B------:R-:W-:-:S02]  /*9460*/  FFMA.FTZ R13, R179, R15, R178 ;  /* 0x0000000fb30d7223 */ /* 0x000fc400000100b2 */
[C---:B-1----:R-:W-:Y:S02]  /*9470*/  FMUL.FTZ R171, R126.reuse, R15 ;  /* 0x0000000f7eab7220 */ /* 0x042fe40000410000 */
[-C--:B------:R-:W-:Y:S02]  /*9480*/  FMUL.FTZ R137, R126, R135.reuse ;  /* 0x000000877e897220 */ /* 0x080fe40000410000 */
[----:B------:R-:W-:Y:S01]  /*9490*/  FFMA.FTZ R15, R179, R135, -R136 ;  /* 0x00000087b30f7223 */ /* 0x000fe20000010888 */
[----:B------:R-:W-:Y:S01]  /*94a0*/  STS [R2.X4+0x890], R171 ;  /* 0x000890ab02007388 */ /* 0x000fe20000004800 */
[----:B---3--:R-:W-:Y:S02]  /*94b0*/  FMUL.FTZ R191, R130, R198 ;  /* 0x000000c682bf7220 */ /* 0x008fe40000410000 */
[-C--:B------:R-:W-:Y:S01]  /*94c0*/  FMUL.FTZ R138, R138, -R218.reuse ;  /* 0x800000da8a8a7220 */ /* 0x080fe20000410000 */
[----:B------:R-:W-:Y:S01]  /*94d0*/  STS [R2.X4+0x894], R137 ;  /* 0x0008948902007388 */ /* 0x000fe20000004800 */
[----:B------:R-:W-:-:S02]  /*94e0*/  FFMA.FTZ R135, R139, R218, -R134 ;  /* 0x000000da8b877223 */ /* 0x000fc40000010886 */
[----:B------:R-:W-:Y:S01]  /*94f0*/  FFMA.FTZ R192, R181, R197, R228 ;  /* 0x000000c5b5c07223 */ /* 0x000fe200000100e4 */
[----:B------:R1:W-:Y:S01]  /*9500*/  STS [R2.X4+0x8b4], R191 ;  /* 0x0008b4bf02007388 */ /* 0x0003e20000004800 */
[----:B------:R-:W-:Y:S02]  /*9510*/  FMUL.FTZ R228, R229, R78 ;  /* 0x0000004ee5e47220 */ /* 0x000fe40000410000 */
[----:B------:R-:W-:Y:S02]  /*9520*/  FFMA.FTZ R138, R139, R219, R138 ;  /* 0x000000db8b8a7223 */ /* 0x000fe4000001008a */
[----:B------:R-:W-:Y:S02]  /*9530*/  FADD.FTZ R216, R216, R135 ;  /* 0x00000087d8d87221 */ /* 0x000fe40000010000 */
[----:B------:R-:W-:Y:S02]  /*9540*/  FFMA.FTZ R186, R203, UR43, R186 ;  /* 0x0000002bcbba7c23 */ /* 0x000fe400080100ba */
[----:B------:R-:W-:-:S02]  /*9550*/  FMUL.FTZ R203, R123, R228 ;  /* 0x000000e47bcb7220 */ /* 0x000fc40000410000 */
[-C--:B-1----:R-:W-:Y:S02]  /*9560*/  FMUL.FTZ R191, R238, R77.reuse ;  /* 0x0000004deebf7220 */ /* 0x082fe40000410000 */
[----:B------:R-:W-:Y:S01]  /*9570*/  FADD.FTZ R217, -R217, R138 ;  /* 0x0000008ad9d97221 */ /* 0x000fe20000010100 */
[----:B------:R1:W-:Y:S01]  /*9580*/  STS [R2.X4+0x8ac], R203 ;  /* 0x0008accb02007388 */ /* 0x0003e20000004800 */
[----:B------:R-:W-:Y:S02]  /*9590*/  FMUL.FTZ R136, R140, -R216 ;  /* 0x800000d88c887220 */ /* 0x000fe40000410000 */
[----:B------:R-:W-:Y:S02]  /*95a0*/  FMUL.FTZ R189, R240, R77 ;  /* 0x0000004df0bd7220 */ /* 0x000fe40000410000 */
[----:B------:R-:W-:Y:S02]  /*95b0*/  FMUL.FTZ R135, R180, R191 ;  /* 0x000000bfb4877220 */ /* 0x000fe40000410000 */
[----:B------:R-:W-:-:S02]  /*95c0*/  FMUL.FTZ R178, R221, R82 ;  /* 0x00000052ddb27220 */ /* 0x000fc40000410000 */
[-C--:B------:R-:W-:Y:S02]  /*95d0*/  FMUL.FTZ R140, R140, -R217.reuse ;  /* 0x800000d98c8c7220 */ /* 0x080fe40000410000 */
[----:B------:R-:W-:Y:S02]  /*95e0*/  FFMA.FTZ R136, R141, R217, R136 ;  /* 0x000000d98d887223 */ /* 0x000fe40000010088 */
[-C--:B-1----:R-:W-:Y:S02]  /*95f0*/  FMUL.FTZ R203, R128, R189.reuse ;  /* 0x000000bd80cb7220 */ /* 0x082fe40000410000 */
[-C--:B------:R-:W-:Y:S02]  /*9600*/  FMUL.FTZ R134, R180, R189.reuse ;  /* 0x000000bdb4867220 */ /* 0x080fe40000410000 */
[----:B------:R-:W-:Y:S01]  /*9610*/  FFMA.FTZ R189, R182, R189, -R135 ;  /* 0x000000bdb6bd7223 */ /* 0x000fe20000010887 */
[----:B------:R-:W-:Y:S01]  /*9620*/  STS [R2.X4+0x8a4], R203 ;  /* 0x0008a4cb02007388 */ /* 0x000fe20000004800 */
[----:B------:R-:W-:-:S02]  /*9630*/  FMUL.FTZ R138, R220, R82 ;  /* 0x00000052dc8a7220 */ /* 0x000fc40000410000 */
[----:B------:R-:W-:Y:S02]  /*9640*/  FMUL.FTZ R135, R174, R178 ;  /* 0x000000b2ae877220 */ /* 0x000fe40000410000 */
[----:B------:R-:W-:Y:S02]  /*9650*/  FFMA.FTZ R141, R141, R216, -R140 ;  /* 0x000000d88d8d7223 */ /* 0x000fe4000001088c */
[----:B------:R-:W-:Y:S02]  /*9660*/  FADD.FTZ R215, -R215, R136 ;  /* 0x00000088d7d77221 */ /* 0x000fe40000010100 */
[----:B------:R-:W-:Y:S02]  /*9670*/  FFMA.FTZ R136, R175, R138, R135 ;  /* 0x0000008aaf887223 */ /* 0x000fe40000010087 */
[----:B------:R-:W-:Y:S02]  /*9680*/  FADD.FTZ R214, R214, R141 ;  /* 0x0000008dd6d67221 */ /* 0x000fe40000010000 */
[----:B------:R-:W-:-:S02]  /*9690*/  FMUL.FTZ R135, R142, -R215 ;  /* 0x800000d78e877220 */ /* 0x000fc40000410000 */
[-C--:B------:R-:W-:Y:S02]  /*96a0*/  FMUL.FTZ R142, R142, -R214.reuse ;  /* 0x800000d68e8e7220 */ /* 0x080fe40000410000 */
[C---:B------:R-:W-:Y:S02]  /*96b0*/  FFMA.FTZ R135, R143.reuse, R214, -R135 ;  /* 0x000000d68f877223 */ /* 0x040fe40000010887 */
[----:B------:R-:W-:Y:S02]  /*96c0*/  FFMA.FTZ R142, R143, R215, R142 ;  /* 0x000000d78f8e7223 */ /* 0x000fe4000001008e */
[----:B------:R-:W-:Y:S02]  /*96d0*/  FADD.FTZ R212, R212, R135 ;  /* 0x00000087d4d47221 */ /* 0x000fe40000010000 */
[-C--:B------:R-:W-:Y:S02]  /*96e0*/  FMUL.FTZ R139, R119, R138.reuse ;  /* 0x0000008a778b7220 */ /* 0x080fe40000410000 */
[----:B------:R-:W-:-:S02]  /*96f0*/  FMUL.FTZ R137, R174, R138 ;  /* 0x0000008aae897220 */ /* 0x000fc40000410000 */
[----:B------:R-:W-:Y:S01]  /*9700*/  FADD.FTZ R213, -R213, R142 ;  /* 0x0000008ed5d57221 */ /* 0x000fe20000010100 */
[----:B------:R1:W-:Y:S01]  /*9710*/  STS [R2.X4+0x888], R139 ;  /* 0x0008888b02007388 */ /* 0x0003e20000004800 */
[C---:B------:R-:W-:Y:S02]  /*9720*/  FMUL.FTZ R138, R144.reuse, -R212 ;  /* 0x800000d4908a7220 */ /* 0x040fe40000410000 */
[----:B------:R-:W-:Y:S02]  /*9730*/  FMUL.FTZ R135, R187, R230 ;  /* 0x000000e6bb877220 */ /* 0x000fe40000410000 */
[-C--:B------:R-:W-:Y:S02]  /*9740*/  FMUL.FTZ R144, R144, -R213.reuse ;  /* 0x800000d590907220 */ /* 0x080fe40000410000 */
[----:B------:R-:W-:Y:S02]  /*9750*/  FFMA.FTZ R138, R145, R213, R138 ;  /* 0x000000d5918a7223 */ /* 0x000fe4000001008a */
[----:B------:R-:W-:-:S02]  /*9760*/  FMUL.FTZ R141, R119, R178 ;  /* 0x000000b2778d7220 */ /* 0x000fc40000410000 */
[-C--:B-1----:R-:W-:Y:S02]  /*9770*/  FMUL.FTZ R139, R219, R81.reuse ;  /* 0x00000051db8b7220 */ /* 0x082fe40000410000 */
[-C--:B------:R-:W-:Y:S01]  /*9780*/  FMUL.FTZ R171, R187, R228.reuse ;  /* 0x000000e4bbab7220 */ /* 0x080fe20000410000 */
[----:B------:R1:W-:Y:S01]  /*9790*/  STS [R2.X4+0x88c], R141 ;  /* 0x00088c8d02007388 */ /* 0x0003e20000004800 */
[----:B------:R-:W-:Y:S02]  /*97a0*/  FFMA.FTZ R228, R188, R228, -R135 ;  /* 0x000000e4bce47223 */ /* 0x000fe40000010887 */
[----:B------:R-:W-:Y:S02]  /*97b0*/  FMUL.FTZ R135, R218, R81 ;  /* 0x00000051da877220 */ /* 0x000fe40000410000 */
[----:B------:R-:W-:Y:S02]  /*97c0*/  FMUL.FTZ R140, R172, R139 ;  /* 0x0000008bac8c7220 */ /* 0x000fe40000410000 */
[----:B------:R-:W-:-:S02]  /*97d0*/  FFMA.FTZ R145, R145, R212, -R144 ;  /* 0x000000d491917223 */ /* 0x000fc40000010890 */
[----:B------:R-:W-:Y:S02]  /*97e0*/  FADD.FTZ R211, -R211, R138 ;  /* 0x0000008ad3d37221 */ /* 0x000fe40000010100 */
[-C--:B------:R-:W-:Y:S02]  /*97f0*/  FMUL.FTZ R142, R172, R135.reuse ;  /* 0x00000087ac8e7220 */ /* 0x080fe40000410000 */
[-C--:B------:R-:W-:Y:S02]  /*9800*/  FFMA.FTZ R138, R173, R135.reuse, R140 ;  /* 0x00000087ad8a7223 */ /* 0x080fe4000001008c */
[----:B-1----:R-:W-:Y:S02]  /*9810*/  FMUL.FTZ R141, R120, R135 ;  /* 0x00000087788d7220 */ /* 0x002fe40000410000 */
[----:B------:R-:W-:Y:S02]  /*9820*/  FADD.FTZ R210, R210, R145 ;  /* 0x00000091d2d27221 */ /* 0x000fe40000010000 */
[C---:B------:R-:W-:Y:S01]  /*9830*/  FMUL.FTZ R135, R146.reuse, -R211 ;  /* 0x800000d392877220 */ /* 0x040fe20000410000 */
[----:B------:R-:W-:Y:S01]  /*9840*/  STS [R2.X4+0x880], R141 ;  /* 0x0008808d02007388 */ /* 0x000fe20000004800 */
[----:B------:R-:W-:-:S02]  /*9850*/  FMUL.FTZ R146, R146, -R210 ;  /* 0x800000d292927220 */ /* 0x000fc40000410000 */
[----:B------:R-:W-:Y:S02]  /*9860*/  FFMA.FTZ R135, R147, R210, -R135 ;  /* 0x000000d293877223 */ /* 0x000fe40000010887 */
[----:B------:R-:W-:Y:S02]  /*9870*/  FMUL.FTZ R140, R183, R198 ;  /* 0x000000c6b78c7220 */ /* 0x000fe40000410000 */
[----:B------:R-:W-:Y:S02]  /*9880*/  FFMA.FTZ R146, R147, R211, R146 ;  /* 0x000000d393927223 */ /* 0x000fe40000010092 */
[----:B------:R-:W-:Y:S02]  /*9890*/  FADD.FTZ R208, R208, R135 ;  /* 0x00000087d0d07221 */ /* 0x000fe40000010000 */
[-C--:B------:R-:W-:Y:S02]  /*98a0*/  FMUL.FTZ R135, R183, R202.reuse ;  /* 0x000000cab7877220 */ /* 0x080fe40000410000 */
[----:B------:R-:W-:-:S02]  /*98b0*/  FFMA.FTZ R202, R185, R202, R140 ;  /* 0x000000cab9ca7223 */ /* 0x000fc4000001008c */
[----:B------:R-:W-:Y:S02]  /*98c0*/  FADD.FTZ R209, -R209, R146 ;  /* 0x00000092d1d17221 */ /* 0x000fe40000010100 */
[C---:B------:R-:W-:Y:S02]  /*98d0*/  FMUL.FTZ R140, R148.reuse, -R208 ;  /* 0x800000d0948c7220 */ /* 0x040fe40000410000 */
[----:B------:R-:W-:Y:S02]  /*98e0*/  FMUL.FTZ R144, R217, R84 ;  /* 0x00000054d9907220 */ /* 0x000fe40000410000 */
[-C--:B------:R-:W-:Y:S02]  /*98f0*/  FMUL.FTZ R148, R148, -R209.reuse ;  /* 0x800000d194947220 */ /* 0x080fe40000410000 */
[----:B------:R-:W-:Y:S02]  /*9900*/  FFMA.FTZ R140, R149, R209, R140 ;  /* 0x000000d1958c7223 */ /* 0x000fe4000001008c */
[----:B------:R-:W-:-:S02]  /*9910*/  FMUL.FTZ R143, R120, R139 ;  /* 0x0000008b788f7220 */ /* 0x000fc40000410000 */
[----:B------:R-:W-:Y:S02]  /*9920*/  FFMA.FTZ R139, R173, R139, -R142 ;  /* 0x0000008bad8b7223 */ /* 0x000fe4000001088e */
[----:B------:R-:W-:Y:S01]  /*9930*/  FFMA.FTZ R198, R185, R198, -R135 ;  /* 0x000000c6b9c67223 */ /* 0x000fe20000010887 */
[----:B------:R1:W-:Y:S01]  /*9940*/  STS [R2.X4+0x884], R143 ;  /* 0x0008848f02007388 */ /* 0x0003e20000004800 */
[----:B------:R-:W-:Y:S02]  /*9950*/  FMUL.FTZ R142, R216, R84 ;  /* 0x00000054d88e7220 */ /* 0x000fe40000410000 */
[----:B------:R-:W-:Y:S02]  /*9960*/  FMUL.FTZ R135, R169, R144 ;  /* 0x00000090a9877220 */ /* 0x000fe40000410000 */
[----:B------:R-:W-:Y:S02]  /*9970*/  FFMA.FTZ R149, R149, R208, -R148 ;  /* 0x000000d095957223 */ /* 0x000fe40000010894 */
[----:B------:R-:W-:-:S02]  /*9980*/  FADD.FTZ R207, -R207, R140 ;  /* 0x0000008ccfcf7221 */ /* 0x000fc40000010100 */
[----:B------:R-:W-:Y:S02]  /*9990*/  FFMA.FTZ R140, R170, R142, R135 ;  /* 0x0000008eaa8c7223 */ /* 0x000fe40000010087 */
[----:B------:R-:W-:Y:S02]  /*99a0*/  FADD.FTZ R206, R206, R149 ;  /* 0x00000095cece7221 */ /* 0x000fe40000010000 */
[C---:B------:R-:W-:Y:S02]  /*99b0*/  FMUL.FTZ R135, R150.reuse, -R207 ;  /* 0x800000cf96877220 */ /* 0x040fe40000410000 */
[-C--:B------:R-:W-:Y:S02]  /*99c0*/  FMUL.FTZ R150, R150, -R206.reuse ;  /* 0x800000ce96967220 */ /* 0x080fe40000410000 */
[----:B------:R-:W-:Y:S02]  /*99d0*/  FFMA.FTZ R135, R151, R206, -R135 ;  /* 0x000000ce97877223 */ /* 0x000fe40000010887 */
[----:B------:R-:W-:-:S02]  /*99e0*/  FMUL.FTZ R147, R199, R14 ;  /* 0x0000000ec7937220 */ /* 0x000fc40000410000 */
[----:B------:R-:W-:Y:S02]  /*99f0*/  FFMA.FTZ R150, R151, R207, R150 ;  /* 0x000000cf97967223 */ /* 0x000fe40000010096 */
[----:B------:R-:W-:Y:S02]  /*9a00*/  FADD.FTZ R204, R204, R135 ;  /* 0x00000087cccc7221 */ /* 0x000fe40000010000 */
[-C--:B------:R-:W-:Y:S02]  /*9a10*/  FMUL.FTZ R149, R199, R12.reuse ;  /* 0x0000000cc7957220 */ /* 0x080fe40000410000 */
[----:B------:R-:W-:Y:S02]  /*9a20*/  FFMA.FTZ R135, R156, R12, R147 ;  /* 0x0000000c9c877223 */ /* 0x000fe40000010093 */
[----:B------:R-:W-:Y:S02]  /*9a30*/  FADD.FTZ R205, -R205, R150 ;  /* 0x00000096cdcd7221 */ /* 0x000fe40000010100 */
[----:B------:R-:W-:-:S02]  /*9a40*/  FMUL.FTZ R12, R152, -R204 ;  /* 0x800000cc980c7220 */ /* 0x000fc40000410000 */
[-C--:B-1----:R-:W-:Y:S02]  /*9a50*/  FMUL.FTZ R143, R113, R142.reuse ;  /* 0x0000008e718f7220 */ /* 0x082fe40000410000 */
[----:B------:R-:W-:Y:S02]  /*9a60*/  FMUL.FTZ R147, R215, R83 ;  /* 0x00000053d7937220 */ /* 0x000fe40000410000 */
[-C--:B------:R-:W-:Y:S01]  /*9a70*/  FMUL.FTZ R152, R152, -R205.reuse ;  /* 0x800000cd98987220 */ /* 0x080fe20000410000 */
[----:B------:R1:W-:Y:S01]  /*9a80*/  STS [R2.X4+0x878], R143 ;  /* 0x0008788f02007388 */ /* 0x0003e20000004800 */
[----:B------:R-:W-:Y:S02]  /*9a90*/  FFMA.FTZ R12, R153, R205, R12 ;  /* 0x000000cd990c7223 */ /* 0x000fe4000001000c */
[----:B------:R-:W-:Y:S02]  /*9aa0*/  FMUL.FTZ R141, R169, R142 ;  /* 0x0000008ea98d7220 */ /* 0x000fe40000410000 */
[----:B------:R-:W-:-:S02]  /*9ab0*/  FMUL.FTZ R142, R167, R147 ;  /* 0x00000093a78e7220 */ /* 0x000fc40000410000 */
[----:B------:R-:W-:Y:S02]  /*9ac0*/  FFMA.FTZ R153, R153, R204, -R152 ;  /* 0x000000cc99997223 */ /* 0x000fe40000010898 */
[----:B------:R-:W-:Y:S02]  /*9ad0*/  FADD.FTZ R233, -R233, R12 ;  /* 0x0000000ce9e97221 */ /* 0x000fe40000010100 */
[----:B-1----:R-:W-:Y:S02]  /*9ae0*/  FMUL.FTZ R143, R214, R83 ;  /* 0x00000053d68f7220 */ /* 0x002fe40000410000 */
[-C--:B------:R-:W-:Y:S02]  /*9af0*/  FMUL.FTZ R145, R113, R144.reuse ;  /* 0x0000009071917220 */ /* 0x080fe40000410000 */
[----:B------:R-:W-:Y:S02]  /*9b00*/  FFMA.FTZ R141, R170, R144, -R141 ;  /* 0x00000090aa8d7223 */ /* 0x000fe4000001088d */
[----:B------:R-:W-:Y:S01]  /*9b10*/  FFMA.FTZ R14, R156, R14, -R149 ;  /* 0x0000000e9c0e7223 */ /* 0x000fe20000010895 */
[----:B------:R1:W-:Y:S01]  /*9b20*/  STS [R2.X4+0x87c], R145 ;  /* 0x00087c9102007388 */ /* 0x0003e20000004800 */
[----:B------:R-:W-:-:S02]  /*9b30*/  FMUL.FTZ R149, R114, R143 ;  /* 0x0000008f72957220 */ /* 0x000fc40000410000 */
[-C--:B------:R-:W-:Y:S02]  /*9b40*/  FFMA.FTZ R142, R168, R143.reuse, R142 ;  /* 0x0000008fa88e7223 */ /* 0x080fe4000001008e */
[----:B------:R-:W-:Y:S01]  /*9b50*/  FMUL.FTZ R144, R167, R143 ;  /* 0x0000008fa7907220 */ /* 0x000fe20000410000 */
[----:B------:R3:W-:Y:S01]  /*9b60*/  STS [R2.X4+0x870], R149 ;  /* 0x0008709502007388 */ /* 0x0007e20000004800 */
[----:B------:R-:W-:Y:S02]  /*9b70*/  FADD.FTZ R232, R232, R153 ;  /* 0x00000099e8e87221 */ /* 0x000fe40000010000 */
[-C--:B------:R-:W-:Y:S02]  /*9b80*/  FMUL.FTZ R143, R233, R89.reuse ;  /* 0x00000059e98f7220 */ /* 0x080fe40000410000 */
[----:B------:R-:W-:Y:S02]  /*9b90*/  FMUL.FTZ R12, R205, R90 ;  /* 0x0000005acd0c7220 */ /* 0x000fe40000410000 */
[----:B-1----:R-:W-:-:S02]  /*9ba0*/  FMUL.FTZ R145, R232, R89 ;  /* 0x00000059e8917220 */ /* 0x002fc40000410000 */
[----:B------:R-:W-:Y:S02]  /*9bb0*/  FMUL.FTZ R148, R20, R143 ;  /* 0x0000008f14947220 */ /* 0x000fe40000410000 */
[-C--:B------:R-:W-:Y:S02]  /*9bc0*/  FFMA.FTZ R144, R168, R147.reuse, -R144 ;  /* 0x00000093a8907223 */ /* 0x080fe40000010890 */
[----:B------:R-:W-:Y:S02]  /*9bd0*/  FMUL.FTZ R153, R114, R147 ;  /* 0x0000009372997220 */ /* 0x000fe40000410000 */
[----:B------:R-:W-:Y:S02]  /*9be0*/  FFMA.FTZ R137, R175, R178, -R137 ;  /* 0x000000b2af897223 */ /* 0x000fe40000010889 */
[----:B------:R-:W-:Y:S01]  /*9bf0*/  FMUL.FTZ R146, R204, R90 ;  /* 0x0000005acc927220 */ /* 0x000fe20000410000 */
[----:B------:R-:W-:Y:S01]  /*9c00*/  STS [R2.X4+0x874], R153 ;  /* 0x0008749902007388 */ /* 0x000fe20000004800 */
[----:B------:R-:W-:-:S02]  /*9c10*/  FMUL.FTZ R147, R16, R12 ;  /* 0x0000000c10937220 */ /* 0x000fc40000410000 */
[----:B------:R-:W-:Y:S02]  /*9c20*/  FFMA.FTZ R148, R21, R145, R148 ;  /* 0x0000009115947223 */ /* 0x000fe40000010094 */
[----:B------:R-:W-:Y:S02]  /*9c30*/  FMUL.FTZ R178, R213, R86 ;  /* 0x00000056d5b27220 */ /* 0x000fe40000410000 */
[----:B------:R-:W-:Y:S02]  /*9c40*/  FFMA.FTZ R147, R17, R146, R147 ;  /* 0x0000009211937223 */ /* 0x000fe40000010093 */
[----:B------:R-:W-:Y:S02]  /*9c50*/  FADD.FTZ R148, RZ, R148 ;  /* 0x00000094ff947221 */ /* 0x000fe40000010000 */
[----:B------:R-:W-:Y:S02]  /*9c60*/  FMUL.FTZ R150, R212, R86 ;  /* 0x00000056d4967220 */ /* 0x000fe40000410000 */
[----:B---3--:R-:W-:-:S02]  /*9c70*/  FMUL.FTZ R149, R165, R178 ;  /* 0x000000b2a5957220 */ /* 0x008fc40000410000 */
[----:B------:R-:W-:Y:S02]  /*9c80*/  FFMA.FTZ R230, R188, R230, R171 ;  /* 0x000000e6bce67223 */ /* 0x000fe400000100ab */
[----:B------:R-:W-:Y:S02]  /*9c90*/  FMUL.FTZ R177, R19, R226 ;  /* 0x000000e213b17220 */ /* 0x000fe40000410000 */
[----:B------:R-:W-:Y:S02]  /*9ca0*/  FADD.FTZ R171, R148, R147 ;  /* 0x0000009394ab7221 */ /* 0x000fe40000010000 */
[-C--:B------:R-:W-:Y:S01]  /*9cb0*/  FMUL.FTZ R151, R165, R150.reuse ;  /* 0x00000096a5977220 */ /* 0x080fe20000410000 */
[----:B------:R1:W-:Y:S01]  /*9cc0*/  STS [R2.X4+0x89c], R177 ;  /* 0x00089cb102007388 */ /* 0x0003e20000004800 */
[----:B------:R-:W-:Y:S02]  /*9cd0*/  FFMA.FTZ R147, R166, R150, R149 ;  /* 0x00000096a6937223 */ /* 0x000fe40000010095 */
[----:B------:R-:W-:-:S02]  /*9ce0*/  FMUL.FTZ R149, R207, R87 ;  /* 0x00000057cf957220 */ /* 0x000fc40000410000 */
[----:B------:R-:W-:Y:S02]  /*9cf0*/  FMUL.FTZ R203, R105, R150 ;  /* 0x0000009669cb7220 */ /* 0x000fe40000410000 */
[----:B------:R-:W-:Y:S02]  /*9d00*/  FFMA.FTZ R148, R166, R178, -R151 ;  /* 0x000000b2a6947223 */ /* 0x000fe40000010897 */
[----:B------:R-:W-:Y:S01]  /*9d10*/  FMUL.FTZ R152, R16, R146 ;  /* 0x0000009210987220 */ /* 0x000fe20000410000 */
[----:B------:R-:W-:Y:S01]  /*9d20*/  STS [R2.X4+0x868], R203 ;  /* 0x000868cb02007388 */ /* 0x000fe20000004800 */
[----:B------:R-:W-:Y:S02]  /*9d30*/  FMUL.FTZ R150, R20, R145 ;  /* 0x0000009114967220 */ /* 0x000fe40000410000 */
[----:B------:R-:W-:Y:S02]  /*9d40*/  FMUL.FTZ R151, R206, R87 ;  /* 0x00000057ce977220 */ /* 0x000fe40000410000 */
[----:B-1----:R-:W-:-:S02]  /*9d50*/  FMUL.FTZ R177, R109, R149 ;  /* 0x000000956db17220 */ /* 0x002fc40000410000 */
[----:B------:R-:W-:Y:S02]  /*9d60*/  FMUL.FTZ R154, R197, UR42 ;  /* 0x0000002ac59a7c20 */ /* 0x000fe40008410000 */
[----:B------:R-:W-:Y:S02]  /*9d70*/  FFMA.FTZ R153, R17, R12, -R152 ;  /* 0x0000000c11997223 */ /* 0x000fe40000010898 */
[----:B------:R-:W-:Y:S02]  /*9d80*/  FMUL.FTZ R197, R128, R191 ;  /* 0x000000bf80c57220 */ /* 0x000fe40000410000 */
[----:B------:R-:W-:Y:S02]  /*9d90*/  FFMA.FTZ R150, R21, R143, -R150 ;  /* 0x0000008f15967223 */ /* 0x000fe40000010896 */
[----:B------:R-:W-:Y:S01]  /*9da0*/  FFMA.FTZ R152, R160, R151, R177 ;  /* 0x00000097a0987223 */ /* 0x000fe200000100b1 */
[----:B------:R1:W-:Y:S01]  /*9db0*/  STS [R2.X4+0x8a0], R197 ;  /* 0x0008a0c502007388 */ /* 0x0003e20000004800 */
[----:B------:R-:W-:-:S02]  /*9dc0*/  FADD.FTZ R150, RZ, R150 ;  /* 0x00000096ff967221 */ /* 0x000fc40000010000 */
[----:B------:R-:W-:Y:S02]  /*9dd0*/  FADD.FTZ R171, R171, R152 ;  /* 0x00000098abab7221 */ /* 0x000fe40000010000 */
[----:B------:R-:W-:Y:S02]  /*9de0*/  FMUL.FTZ R152, R109, R151 ;  /* 0x000000976d987220 */ /* 0x000fe40000410000 */
[----:B------:R-:W-:Y:S02]  /*9df0*/  FMUL.FTZ R225, R105, R178 ;  /* 0x000000b269e17220 */ /* 0x000fe40000410000 */
[----:B------:R-:W-:Y:S02]  /*9e00*/  FMUL.FTZ R178, R209, R88 ;  /* 0x00000058d1b27220 */ /* 0x000fe40000410000 */
[----:B-1----:R-:W-:Y:S01]  /*9e10*/  FMUL.FTZ R197, R211, R85 ;  /* 0x00000055d3c57220 */ /* 0x002fe20000410000 */
[----:B------:R-:W-:Y:S01]  /*9e20*/  STS [R2.X4+0x86c], R225 ;  /* 0x00086ce102007388 */ /* 0x000fe20000004800 */
[----:B------:R-:W-:-:S02]  /*9e30*/  FADD.FTZ R150, R150, R153 ;  /* 0x0000009996967221 */ /* 0x000fc40000010000 */
[----:B------:R-:W-:Y:S02]  /*9e40*/  FFMA.FTZ R134, R182, R191, R134 ;  /* 0x000000bfb6867223 */ /* 0x000fe40000010086 */
[----:B------:R-:W-:Y:S02]  /*9e50*/  FFMA.FTZ R153, R160, R149, -R152 ;  /* 0x00000095a0997223 */ /* 0x000fe40000010898 */
[----:B------:R-:W-:Y:S02]  /*9e60*/  FMUL.FTZ R191, R210, R85 ;  /* 0x00000055d2bf7220 */ /* 0x000fe40000410000 */
[----:B------:R-:W-:Y:S02]  /*9e70*/  FMUL.FTZ R184, R163, R197 ;  /* 0x000000c5a3b87220 */ /* 0x000fe40000410000 */
[----:B------:R-:W-:Y:S02]  /*9e80*/  FMUL.FTZ R152, R208, R88 ;  /* 0x00000058d0987220 */ /* 0x000fe40000410000 */
[----:B------:R-:W-:-:S02]  /*9e90*/  FMUL.FTZ R177, R161, R178 ;  /* 0x000000b2a1b17220 */ /* 0x000fc40000410000 */
[----:B------:R-:W-:Y:S02]  /*9ea0*/  FMUL.FTZ R236, R236, R224 ;  /* 0x000000e0ecec7220 */ /* 0x000fe40000410000 */
[----:B------:R-:W-:Y:S02]  /*9eb0*/  FADD.FTZ R150, R150, R153 ;  /* 0x0000009996967221 */ /* 0x000fe40000010000 */
[-C--:B------:R-:W-:Y:S02]  /*9ec0*/  FFMA.FTZ R224, R164, R191.reuse, R184 ;  /* 0x000000bfa4e07223 */ /* 0x080fe400000100b8 */
[-C--:B------:R-:W-:Y:S02]  /*9ed0*/  FMUL.FTZ R153, R161, R152.reuse ;  /* 0x00000098a1997220 */ /* 0x080fe40000410000 */
[----:B------:R-:W-:Y:S02]  /*9ee0*/  FFMA.FTZ R184, R162, R152, R177 ;  /* 0x00000098a2b87223 */ /* 0x000fe400000100b1 */
[----:B------:R-:W-:-:S02]  /*9ef0*/  FMUL.FTZ R203, R108, R191 ;  /* 0x000000bf6ccb7220 */ /* 0x000fc40000410000 */
[----:B------:R-:W-:Y:S02]  /*9f00*/  FMUL.FTZ R191, R163, R191 ;  /* 0x000000bfa3bf7220 */ /* 0x000fe40000410000 */
[----:B------:R-:W-:Y:S01]  /*9f10*/  FFMA.FTZ R153, R162, R178, -R153 ;  /* 0x000000b2a2997223 */ /* 0x000fe20000010899 */
[----:B------:R-:W-:Y:S01]  /*9f20*/  STS [R2.X4+0x860], R203 ;  /* 0x000860cb02007388 */ /* 0x000fe20000004800 */
        /* <DEDUP_REMOVED lines=16> */
[----:B------:R-:W-:Y:S02]  /*a030*/  FFMA.FTZ R195, R195, R226, -R236 ;  /* 0x000000e2c3c37223 */ /* 0x000fe400000108ec */
[----:B------:R-:W-:Y:S01]  /*a040*/  FADD.FTZ R144, R144, R15 ;  /* 0x0000000f90907221 */ /* 0x000fe20000010000 */
[----:B------:R-:W-:Y:S01]  /*a050*/  MOV R15, UR32 ;  /* 0x00000020000f7c02 */ /* 0x000fe20008000f00 */
[----:B------:R-:W-:Y:S02]  /*a060*/  FADD.FTZ R3, R136, R3 ;  /* 0x0000000388037221 */ /* 0x000fe40000010000 */
[----:B------:R-:W-:Y:S01]  /*a070*/  FADD.FTZ R144, R144, R195 ;  /* 0x000000c390907221 */ /* 0x000fe20000010000 */
[----:B------:R-:W-:Y:S01]  /*a080*/  LEA R15, R15, -R96, 0x1 ;  /* 0x800000600f0f7211 */ /* 0x000fe200078e08ff */
[----:B------:R-:W-:Y:S02]  /*a090*/  FADD.FTZ R3, R3, R134 ;  /* 0x0000008603037221 */ /* 0x000fe40000010000 */
[----:B------:R-:W-:Y:S01]  /*a0a0*/  FMUL.FTZ R153, R99, R178 ;  /* 0x000000b263997220 */ /* 0x000fe20000410000 */
[----:B------:R-:W-:Y:S01]  /*a0b0*/  ISETP.GE.AND P0, PT, R15, 0x1, PT ;  /* 0x000000010f00780c */ /* 0x000fe20003f06270 */
[----:B------:R-:W-:-:S02]  /*a0c0*/  FADD.FTZ R191, R144, R189 ;  /* 0x000000bd90bf7221 */ /* 0x000fc40000010000 */
[----:B------:R-:W-:Y:S01]  /*a0d0*/  FMUL.FTZ R197, R108, R197 ;  /* 0x000000c56cc57220 */ /* 0x000fe20000410000 */
[----:B------:R1:W-:Y:S01]  /*a0e0*/  STS [R2.X4+0x85c], R153 ;  /* 0x00085c9902007388 */ /* 0x0003e20000004800 */
[----:B------:R-:W-:Y:S02]  /*a0f0*/  FMUL.FTZ R177, R99, R152 ;  /* 0x0000009863b17220 */ /* 0x000fe40000410000 */
[C---:B------:R-:W-:Y:S01]  /*a100*/  FMUL.FTZ R151, R102.reuse, R151 ;  /* 0x0000009766977220 */ /* 0x040fe20000410000 */
[----:B------:R-:W-:Y:S01]  /*a110*/  STS [R2.X4+0x864], R197 ;  /* 0x000864c502007388 */ /* 0x000fe20000004800 */
[----:B------:R-:W-:Y:S02]  /*a120*/  FMUL.FTZ R149, R102, R149 ;  /* 0x0000009566957220 */ /* 0x000fe40000410000 */
[C---:B------:R-:W-:Y:S01]  /*a130*/  FMUL.FTZ R147, R23.reuse, R146 ;  /* 0x0000009217937220 */ /* 0x040fe20000410000 */
[----:B------:R-:W-:Y:S01]  /*a140*/  STS [R2.X4+0x858], R177 ;  /* 0x000858b102007388 */ /* 0x000fe20000004800 */
[----:B------:R-:W-:-:S02]  /*a150*/  FMUL.FTZ R141, R23, R12 ;  /* 0x0000000c178d7220 */ /* 0x000fc40000410000 */
[C---:B------:R-:W-:Y:S01]  /*a160*/  FMUL.FTZ R145, R24.reuse, R145 ;  /* 0x0000009118917220 */ /* 0x040fe20000410000 */
[----:B------:R-:W-:Y:S01]  /*a170*/  STS [R2.X4+0x850], R151 ;  /* 0x0008509702007388 */ /* 0x000fe20000004800 */
[----:B------:R-:W-:Y:S02]  /*a180*/  FMUL.FTZ R143, R24, R143 ;  /* 0x0000008f188f7220 */ /* 0x000fe40000410000 */
[----:B------:R-:W-:Y:S01]  /*a190*/  FADD.FTZ R189, R3, R230 ;  /* 0x000000e603bd7221 */ /* 0x000fe20000010000 */
[----:B------:R-:W-:Y:S01]  /*a1a0*/  STS [R2.X4+0x854], R149 ;  /* 0x0008549502007388 */ /* 0x000fe20000004800 */
[----:B------:R-:W-:Y:S02]  /*a1b0*/  FMUL.FTZ R12, R222, UR42 ;  /* 0x0000002ade0c7c20 */ /* 0x000fe40008410000 */
[C---:B------:R-:W-:Y:S01]  /*a1c0*/  FMUL.FTZ R3, R223.reuse, UR42 ;  /* 0x0000002adf037c20 */ /* 0x040fe20008410000 */
[----:B------:R-:W-:Y:S01]  /*a1d0*/  STS [R2.X4+0x848], R147 ;  /* 0x0008489302007388 */ /* 0x000fe20000004800 */
[----:B-1----:R-:W-:-:S02]  /*a1e0*/  FFMA.FTZ R153, R223, UR43, -R12 ;  /* 0x0000002bdf997c23 */ /* 0x002fc4000801080c */
[----:B------:R-:W-:Y:S01]  /*a1f0*/  FFMA.FTZ R150, R222, UR43, R3 ;  /* 0x0000002bde967c23 */ /* 0x000fe20008010003 */
[----:B------:R-:W-:Y:S01]  /*a200*/  STS [R2.X4+0x84c], R141 ;  /* 0x00084c8d02007388 */ /* 0x000fe20000004800 */
[C---:B------:R-:W-:Y:S02]  /*a210*/  FMUL.FTZ R12, R220.reuse, UR42 ;  /* 0x0000002adc0c7c20 */ /* 0x040fe40008410000 */
[----:B------:R-:W-:Y:S01]  /*a220*/  FMUL.FTZ R13, R221, UR42 ;  /* 0x0000002add0d7c20 */ /* 0x000fe20008410000 */
[----:B------:R-:W-:Y:S01]  /*a230*/  STS [R2.X4+0x840], R145 ;  /* 0x0008409102007388 */ /* 0x000fe20000004800 */
[----:B------:R-:W-:Y:S02]  /*a240*/  FMUL.FTZ R3, R219, UR42 ;  /* 0x0000002adb037c20 */ /* 0x000fe40008410000 */
[----:B------:R-:W-:Y:S01]  /*a250*/  FFMA.FTZ R171, R221, UR43, -R12 ;  /* 0x0000002bddab7c23 */ /* 0x000fe2000801080c */
[----:B------:R1:W-:Y:S01]  /*a260*/  STS [R2.X4+0x844], R143 ;  /* 0x0008448f02007388 */ /* 0x0003e20000004800 */
[----:B------:R-:W-:-:S02]  /*a270*/  FFMA.FTZ R152, R220, UR43, R13 ;  /* 0x0000002bdc987c23 */ /* 0x000fc4000801000d */
[----:B------:R-:W-:Y:S02]  /*a280*/  FFMA.FTZ R178, R218, UR43, R3 ;  /* 0x0000002bdab27c23 */ /* 0x000fe40008010003 */
[----:B------:R-:W-:Y:S02]  /*a290*/  FMUL.FTZ R129, R238, UR42 ;  /* 0x0000002aee817c20 */ /* 0x000fe40008410000 */
[----:B------:R-:W-:Y:S02]  /*a2a0*/  FMUL.FTZ R181, R240, UR42 ;  /* 0x0000002af0b57c20 */ /* 0x000fe40008410000 */
[----:B------:R-:W-:Y:S02]  /*a2b0*/  FMUL.FTZ R148, R216, UR42 ;  /* 0x0000002ad8947c20 */ /* 0x000fe40008410000 */
[----:B-1----:R-:W-:Y:S02]  /*a2c0*/  FMUL.FTZ R2, R218, UR42 ;  /* 0x0000002ada027c20 */ /* 0x002fe40008410000 */
[----:B------:R-:W-:-:S02]  /*a2d0*/  FMUL.FTZ R151, R217, UR42 ;  /* 0x0000002ad9977c20 */ /* 0x000fc40008410000 */
[----:B------:R-:W-:Y:S02]  /*a2e0*/  FFMA.FTZ R177, R219, UR43, -R2 ;  /* 0x0000002bdbb17c23 */ /* 0x000fe40008010802 */
        /* <DEDUP_REMOVED lines=15> */
[----:B------:R-:W-:Y:S02]  /*a3e0*/  FFMA.FTZ R154, R229, UR43, -R154 ;  /* 0x0000002be59a7c23 */ /* 0x000fe4000801089a */
[----:B------:R-:W-:-:S02]  /*a3f0*/  FFMA.FTZ R129, R240, UR43, -R129 ;  /* 0x0000002bf0817c23 */ /* 0x000fc40008010881 */
[----:B------:R-:W-:Y:S02]  /*a400*/  FFMA.FTZ R181, R238, UR43, R181 ;  /* 0x0000002beeb57c23 */ /* 0x000fe400080100b5 */
[----:B------:R-:W-:Y:S02]  /*a410*/  FADD.FTZ R191, R191, R228 ;  /* 0x000000e4bfbf7221 */ /* 0x000fe40000010000 */
        /* <DEDUP_REMOVED lines=48> */
.L_x_10572:
[----:B------:R-:W-:Y:S05]  /*a720*/  BSYNC B0 ;  /* 0x0000000000007941 */ /* 0x000fea0003800000 */
.L_x_10571:
[----:B------:R-:W-:Y:S01]  /*a730*/  ULDC.64 UR32, c[0x0][0x298] ;  /* 0x0000a60000207ab9 */ /* 0x000fe20000000a00 */
[----:B-1----:R-:W-:Y:S01]  /*a740*/  FMUL.FTZ R13, R0, R200 ;  /* 0x000000c8000d7220 */ /* 0x002fe20000410000 */
[----:B------:R-:W-:Y:S01]  /*a750*/  USHF.R.U32.HI UR37, URZ, 0x1, UR33 ;  /* 0x000000013f257899 */ /* 0x000fe20008011621 */
[----:B------:R-:W-:Y:S01]  /*a760*/  FADD.FTZ R202, R189, R202 ;  /* 0x000000cabdca7221 */ /* 0x000fe20000010000 */
[----:B------:R-:W-:Y:S01]  /*a770*/  USHF.R.U64 UR36, UR32, 0x1, UR33 ;  /* 0x0000000120247899 */ /* 0x000fe20008001221 */
[----:B------:R-:W-:Y:S01]  /*a780*/  FADD.FTZ R190, R190, -R13 ;  /* 0x8000000dbebe7221 */ /* 0x000fe20000010000 */
[----:B------:R-:W-:Y:S01]  /*a790*/  UIMAD UR37, UR37, UR31, URZ ;  /* 0x0000001f252572a4 */ /* 0x000fe2000f8e023f */
[----:B------:R-:W-:Y:S01]  /*a7a0*/  IADD3 R13, R96, 0x20, RZ ;  /* 0x00000020600d7810 */ /* 0x000fe20007ffe0ff */
[----:B------:R-:W-:Y:S01]  /*a7b0*/  UIMAD.WIDE.U32 UR32, UR36, UR31, URZ ;  /* 0x0000001f242072a5 */ /* 0x000fe2000f8e003f */
[----:B------:R-:W-:Y:S01]  /*a7c0*/  FADD.FTZ R191, R191, R198 ;  /* 0x000000c6bfbf7221 */ /* 0x000fe20000010000 */
[----:B------:R-:W-:Y:S01]  /*a7d0*/  UIMAD UR40, UR38, UR36, UR37 ;  /* 0x00000024262872a4 */ /* 0x000fe2000f8e0225 */
[-C--:B------:R-:W-:Y:S01]  /*a7e0*/  LEA.HI.SX32 R13, R13, R96.reuse, 0x1b ;  /* 0x000000600d0d7211 */ /* 0x080fe200078fdaff */
[----:B------:R-:W-:Y:S01]  /*a7f0*/  ULDC UR41, c[0x0][0x174] ;  /* 0x00005d0000297ab9 */ /* 0x000fe20000000800 */
[----:B------:R-:W-:Y:S01]  /*a800*/  FMUL.FTZ R12, R0, R201 ;  /* 0x000000c9000c7220 */ /* 0x000fe20000410000 */
[----:B------:R-:W-:Y:S01]  /*a810*/  ULDC.64 UR36, c[0x0][0x2a0] ;  /* 0x0000a80000247ab9 */ /* 0x000fe20000000a00 */
[----:B------:R-:W-:Y:S01]  /*a820*/  IADD3 R189, R96, 0x40, RZ ;  /* 0x0000004060bd7810 */ /* 0x000fe20007ffe0ff */
[----:B------:R-:W-:Y:S01]  /*a830*/  UIADD3 UR33, UR40, UR33, URZ ;  /* 0x0000002128217290 */ /* 0x000fe2000fffe03f */
[----:B------:R-:W1:Y:S01]  /*a840*/  LDS R13, [R13.X4+0x8c0] ;  /* 0x0008c0000d0d7984 */ /* 0x000e620000004800 */
        /* <DEDUP_REMOVED lines=8> */
[----:B------:R-:W-:Y:S01]  /*a8d0*/  FADD.FTZ R135, R202, R135 ;  /* 0x00000087ca877221 */ /* 0x000fe20000010000 */
[----:B------:R-:W-:Y:S01]  /*a8e0*/  UIADD3 UR40, UR40, UR33, URZ ;  /* 0x0000002128287290 */ /* 0x000fe2000fffe03f */
[----:B------:R-:W-:Y:S01]  /*a8f0*/  ISETP.GE.AND P2, PT, R15, 0x61, PT ;  /* 0x000000610f00780c */ /* 0x000fe20003f46270 */
        /* <DEDUP_REMOVED lines=17> */
[----:B------:R-:W-:-:S05]  /*aa10*/  IMAD.WIDE.U32 R2, R195, c[0x0][0x2b0], R2 ;  /* 0x0000ac00c3027a25 */ /* 0x000fca00078e0002 */
[----:B------:R-:W-:Y:S01]  /*aa20*/  IADD3 R3, R3, UR32, RZ ;  /* 0x0000002003037c10 */ /* 0x000fe2000fffe0ff */
[----:B------:R-:W-:Y:S05]  /*aa30*/  @!P0 BRA `(.L_x_10574) ;  /* 0x0000001000008947 */ /* 0x000fea0003800000 */
[----:B-1----:R1:W-:Y:S02]  /*aa40*/  RED.E.ADD.F32.FTZ.RN.STRONG.GPU [R2.64+-0xf80], R13 ;  /* 0xfff0800d0200798e */ /* 0x0023e4000c10e7a2 */
.L_x_10574:
[----:B-1----:R-:W-:Y:S05]  /*aa50*/  BSYNC B0 ;  /* 0x0000000000007941 */ /* 0x002fea0003800000 */
.L_x_10573:
[----:B------:R-:W1:Y:S01]  /*aa60*/  LDS R189, [R189.X4+0x940] ;  /* 0x00094000bdbd7984 */ /* 0x000e620000004800 */
[----:B------:R-:W-:Y:S01]  /*aa70*/  BSSY B0, `(.L_x_10575) ;  /* 0x0000004000007945 */ /* 0x000fe20003800000 */
[----:B------:R-:W-:Y:S01]  /*aa80*/  LEA.HI.SX32 R191, R191, R96, 0x1b ;  /* 0x00000060bfbf7211 */ /* 0x000fe200078fdaff */
[----:B------:R-:W-:Y:S05]  /*aa90*/  @!P1 BRA `(.L_x_10576) ;  /* 0x0000001000009947 */ /* 0x000fea0003800000 */
[----:B-1----:R1:W-:Y:S02]  /*aaa0*/  RED.E.ADD.F32.FTZ.RN.STRONG.GPU [R2.64+-0xf00], R189 ;  /* 0xfff100bd0200798e */ /* 0x0023e4000c10e7a2 */
.L_x_10576:
[----:B------:R-:W-:Y:S05]  /*aab0*/  BSYNC B0 ;  /* 0x0000000000007941 */ /* 0x000fea0003800000 */
.L_x_10575:
[----:B------:R-:W3:Y:S01]  /*aac0*/  LDS R191, [R191.X4+0x9c0] ;  /* 0x0009c000bfbf7984 */ /* 0x000ee20000004800 */
[----:B------:R-:W-:Y:S01]  /*aad0*/  BSSY B0, `(.L_x_10577) ;  /* 0x0000005000007945 */ /* 0x000fe20003800000 */
[C---:B------:R-:W-:Y:S02]  /*aae0*/  IADD3 R13, R96.reuse, 0x80, RZ ;  /* 0x00000080600d7810 */ /* 0x040fe40007ffe0ff */
[----:B-1----:R-:W-:Y:S01]  /*aaf0*/  IADD3 R189, R96, 0xa0, RZ ;  /* 0x000000a060bd7810 */ /* 0x002fe20007ffe0ff */
[----:B------:R-:W-:Y:S05]  /*ab00*/  @!P2 BRA `(.L_x_10578) ;  /* 0x000000100000a947 */ /* 0x000fea0003800000 */
[----:B---3--:R1:W-:Y:S02]  /*ab10*/  RED.E.ADD.F32.FTZ.RN.STRONG.GPU [R2.64+-0xe80], R191 ;  /* 0xfff180bf0200798e */ /* 0x0083e4000c10e7a2 */
.L_x_10578:
[----:B------:R-:W-:Y:S05]  /*ab20*/  BSYNC B0 ;  /* 0x0000000000007941 */ /* 0x000fea0003800000 */
.L_x_10577:
        /* <DEDUP_REMOVED lines=14> */
.L_x_10580:
[----:B------:R-:W-:Y:S05]  /*ac10*/  BSYNC B0 ;  /* 0x0000000000007941 */ /* 0x000fea0003800000 */
.L_x_10579:
[----:B------:R-:W3:Y:S01]  /*ac20*/  LDS R189, [R189.X4+0xac0] ;  /* 0x000ac000bdbd7984 */ /* 0x000ee20000004800 */
[----:B------:R-:W-:Y:S01]  /*ac30*/  BSSY B0, `(.L_x_10581) ;  /* 0x0000005000007945 */ /* 0x000fe20003800000 */
[----:B-1----:R-:W-:Y:S02]  /*ac40*/  IADD3 R13, R96, 0xe0, RZ ;  /* 0x000000e0600d7810 */ /* 0x002fe40007ffe0ff */
[----:B------:R-:W-:Y:S01]  /*ac50*/  LEA.HI.SX32 R191, R191, R96, 0x1b ;  /* 0x00000060bfbf7211 */ /* 0x000fe200078fdaff */
[----:B------:R-:W-:Y:S05]  /*ac60*/  @!P0 BRA `(.L_x_10582) ;  /* 0x0000001000008947 */ /* 0x000fea0003800000 */
[----:B---3--:R1:W-:Y:S02]  /*ac70*/  RED.E.ADD.F32.FTZ.RN.STRONG.GPU [R2.64+-0xd80], R189 ;  /* 0xfff280bd0200798e */ /* 0x0083e4000c10e7a2 */
.L_x_10582:
[----:B------:R-:W-:Y:S05]  /*ac80*/  BSYNC B0 ;  /* 0x0000000000007941 */ /* 0x000fea0003800000 */
.L_x_10581:
[----:B------:R-:W4:Y:S01]  /*ac90*/  LDS R191, [R191.X4+0xb40] ;  /* 0x000b4000bfbf7984 */ /* 0x000f220000004800 */
[----:B------:R-:W-:Y:S01]  /*aca0*/  BSSY B0, `(.L_x_10583) ;  /* 0x0000005000007945 */ /* 0x000fe20003800000 */
[----:B-1-3--:R-:W-:-:S02]  /*acb0*/  IADD3 R189, R96, 0x100, RZ ;  /* 0x0000010060bd7810 */ /* 0x00afc40007ffe0ff */
[----:B------:R-:W-:Y:S01]  /*acc0*/  LEA.HI.SX32 R13, R13, R96, 0x1b ;  /* 0x000000600d0d7211 */ /* 0x000fe200078fdaff */
[----:B------:R-:W-:Y:S05]  /*acd0*/  @!P1 BRA `(.L_x_10584) ;  /* 0x0000001000009947 */ /* 0x000fea0003800000 */
[----:B----4-:R1:W-:Y:S02]  /*ace0*/  RED.E.ADD.F32.FTZ.RN.STRONG.GPU [R2.64+-0xd00], R191 ;  /* 0xfff300bf0200798e */ /* 0x0103e4000c10e7a2 */
.L_x_10584:
[----:B------:R-:W-:Y:S05]  /*acf0*/  BSYNC B0 ;  /* 0x0000000000007941 */ /* 0x000fea0003800000 */
.L_x_10583:
[----:B------:R-:W3:Y:S01]  /*ad00*/  LDS R13, [R13.X4+0xbc0] ;  /* 0x000bc0000d0d7984 */ /* 0x000ee20000004800 */
[----:B------:R-:W-:Y:S01]  /*ad10*/  BSSY B0, `(.L_x_10585) ;  /* 0x0000005000007945 */ /* 0x000fe20003800000 */
[----:B-1--4-:R-:W-:Y:S02]  /*ad20*/  IADD3 R191, R96, 0x120, RZ ;  /* 0x0000012060bf7810 */ /* 0x012fe40007ffe0ff */
[----:B------:R-:W-:Y:S01]  /*ad30*/  LEA.HI.SX32 R189, R189, R96, 0x1b ;  /* 0x00000060bdbd7211 */ /* 0x000fe200078fdaff */
[----:B------:R-:W-:Y:S05]  /*ad40*/  @!P2 BRA `(.L_x_10586) ;  /* 0x000000100000a947 */ /* 0x000fea0003800000 */
[----:B---3--:R1:W-:Y:S02]  /*ad50*/  RED.E.ADD.F32.FTZ.RN.STRONG.GPU [R2.64+-0xc80], R13 ;  /* 0xfff3800d0200798e */ /* 0x0083e4000c10e7a2 */
.L_x_10586:
[----:B------:R-:W-:Y:S05]  /*ad60*/  BSYNC B0 ;  /* 0x0000000000007941 */ /* 0x000fea0003800000 */
.L_x_10585:
[----:B------:R-:W4:Y:S01]  /*ad70*/  LDS R189, [R189.X4+0xc40] ;  /* 0x000c4000bdbd7984 */ /* 0x000f220000004800 */
[----:B------:R-:W-:Y:S01]  /*ad80*/  BSSY B0, `(.L_x_10587) ;  /* 0x0000005000007945 */ /* 0x000fe20003800000 */
[----:B-1-3--:R-:W-:Y:S02]  /*ad90*/  IADD3 R13, R96, 0x140, RZ ;  /* 0x00000140600d7810 */ /* 0x00afe40007ffe0ff */
[----:B------:R-:W-:Y:S01]  /*ada0*/  LEA.HI.SX32 R191, R191, R96, 0x1b ;  /* 0x00000060bfbf7211 */ /* 0x000fe200078fdaff */
[----:B------:R-:W-:Y:S05]  /*adb0*/  @!P3 BRA `(.L_x_10588) ;  /* 0x000000100000b947 */ /* 0x000fea0003800000 */
[----:B----4-:R1:W-:Y:S02]  /*adc0*/  RED.E.ADD.F32.FTZ.RN.STRONG.GPU [R2.64+-0xc00], R189 ;  /* 0xfff400bd0200798e */ /* 0x0103e4000c10e7a2 */
.L_x_10588:
[----:B------:R-:W-:Y:S05]  /*add0*/  BSYNC B0 ;  /* 0x0000000000007941 */ /* 0x000fea0003800000 */
.L_x_10587:
[----:B------:R-:W3:Y:S01]  /*ade0*/  LDS R191, [R191.X4+0xcc0] ;  /* 0x000cc000bfbf7984 */ /* 0x000ee20000004800 */
[----:B------:R-:W-:Y:S01]  /*adf0*/  BSSY B0, `(.L_x_10589) ;  /* 0x0000004000007945 */ /* 0x000fe20003800000 */
[----:B------:R-:W-:Y:S01]  /*ae00*/  LEA.HI.SX32 R13, R13, R96, 0x1b ;  /* 0x000000600d0d7211 */ /* 0x000fe200078fdaff */
[----:B------:R-:W-:Y:S05]  /*ae10*/  @!P4 BRA `(.L_x_10590) ;  /* 0x000000100000c947 */ /* 0x000fea0003800000 */
[----:B---3--:R3:W-:Y:S02]  /*ae20*/  RED.E.ADD.F32.FTZ.RN.STRONG.GPU [R2.64+-0xb80], R191 ;  /* 0xfff480bf0200798e */ /* 0x0087e4000c10e7a2 */
.L_x_10590:
[----:B------:R-:W-:Y:S05]  /*ae30*/  BSYNC B0 ;  /* 0x0000000000007941 */ /* 0x000fea0003800000 */
.L_x_10589:
[----:B------:R-:W1:Y:S01]  /*ae40*/  LDS R13, [R13.X4+0xd40] ;  /* 0x000d40000d0d7984 */ /* 0x000e620000004800 */
[----:B------:R-:W-:Y:S01]  /*ae50*/  BSSY B0, `(.L_x_10591) ;  /* 0x0000005000007945 */ /* 0x000fe20003800000 */
[----:B-1--4-:R-:W-:-:S02]  /*ae60*/  IADD3 R189, R96, 0x160, RZ ;  /* 0x0000016060bd7810 */ /* 0x012fc40007ffe0ff */
[----:B---3--:R-:W-:Y:S01]  /*ae70*/  IADD3 R191, R96, 0x180, RZ ;  /* 0x0000018060bf7810 */ /* 0x008fe20007ffe0ff */
[----:B------:R-:W-:Y:S05]  /*ae80*/  @!P5 BRA `(.L_x_10592) ;  /* 0x000000100000d947 */ /* 0x000fea0003800000 */
[----:B------:R1:W-:Y:S02]  /*ae90*/  RED.E.ADD.F32.FTZ.RN.STRONG.GPU [R2.64+-0xb00], R13 ;  /* 0xfff5000d0200798e */ /* 0x0003e4000c10e7a2 */
.L_x_10592:
[----:B------:R-:W-:Y:S05]  /*aea0*/  BSYNC B0 ;  /* 0x0000000000007941 */ /* 0x000fea0003800000 */
.L_x_10591:
        /* <DEDUP_REMOVED lines=14> */
.L_x_10594:
[----:B------:R-:W-:Y:S05]  /*af90*/  BSYNC B0 ;  /* 0x0000000000007941 */ /* 0x000fea0003800000 */
.L_x_10593:
[----:B------:R-:W3:Y:S01]  /*afa0*/  LDS R191, [R191.X4+0xe40] ;  /* 0x000e4000bfbf7984 */ /* 0x000ee20000004800 */
[----:B------:R-:W-:Y:S01]  /*afb0*/  BSSY B0, `(.L_x_10595) ;  /* 0x0000005000007945 */ /* 0x000fe20003800000 */
[----:B-1----:R-:W-:-:S02]  /*afc0*/  IADD3 R189, R96, 0x1c0, RZ ;  /* 0x000001c060bd7810 */ /* 0x002fc40007ffe0ff */
[----:B------:R-:W-:Y:S01]  /*afd0*/  LEA.HI.SX32 R13, R13, R96, 0x1b ;  /* 0x000000600d0d7211 */ /* 0x000fe200078fdaff */
[----:B------:R-:W-:Y:S05]  /*afe0*/  @!P0 BRA `(.L_x_10596) ;  /* 0x0000001000008947 */ /* 0x000fea0003800000 */
[----:B---3--:R1:W-:Y:S02]  /*aff0*/  RED.E.ADD.F32.FTZ.RN.STRONG.GPU [R2.64+-0xa00], R191 ;  /* 0xfff600bf0200798e */ /* 0x0083e4000c10e7a2 */
.L_x_10596:
[----:B------:R-:W-:Y:S05]  /*b000*/  BSYNC B0 ;  /* 0x0000000000007941 */ /* 0x000fea0003800000 */
.L_x_10595:
[----:B------:R-:W4:Y:S01]  /*b010*/  LDS R13, [R13.X4+0xec0] ;  /* 0x000ec0000d0d7984 */ /* 0x000f220000004800 */
[----:B------:R-:W-:Y:S01]  /*b020*/  BSSY B0, `(.L_x_10597) ;  /* 0x0000005000007945 */ /* 0x000fe20003800000 */
[----:B-1-3--:R-:W-:Y:S02]  /*b030*/  IADD3 R191, R96, 0x1e0, RZ ;  /* 0x000001e060bf7810 */ /* 0x00afe40007ffe0ff */
[----:B------:R-:W-:Y:S01]  /*b040*/  LEA.HI.SX32 R189, R189, R96, 0x1b ;  /* 0x00000060bdbd7211 */ /* 0x000fe200078fdaff */
[----:B------:R-:W-:Y:S05]  /*b050*/  @!P1 BRA `(.L_x_10598) ;  /* 0x0000001000009947 */ /* 0x000fea0003800000 */
[----:B----4-:R1:W-:Y:S02]  /*b060*/  RED.E.ADD.F32.FTZ.RN.STRONG.GPU [R2.64+-0x980], R13 ;  /* 0xfff6800d0200798e */ /* 0x0103e4000c10e7a2 */
.L_x_10598:
[----:B------:R-:W-:Y:S05]  /*b070*/  BSYNC B0 ;  /* 0x0000000000007941 */ /* 0x000fea0003800000 */
.L_x_10597:
[----:B------:R-:W3:Y:S01]  /*b080*/  LDS R189, [R189.X4+0xf40] ;  /* 0x000f4000bdbd7984 */ /* 0x000ee20000004800 */
[----:B------:R-:W-:Y:S01]  /*b090*/  BSSY B0, `(.L_x_10599) ;  /* 0x0000004000007945 */ /* 0x000fe20003800000 */
[----:B------:R-:W-:Y:S01]  /*b0a0*/  LEA.HI.SX32 R191, R191, R96, 0x1b ;  /* 0x00000060bfbf7211 */ /* 0x000fe200078fdaff */
[----:B------:R-:W-:Y:S05]  /*b0b0*/  @!P2 BRA `(.L_x_10600) ;  /* 0x000000100000a947 */ /* 0x000fea0003800000 */
[----:B---3--:R3:W-:Y:S02]  /*b0c0*/  RED.E.ADD.F32.FTZ.RN.STRONG.GPU [R2.64+-0x900], R189 ;  /* 0xfff700bd0200798e */ /* 0x0087e4000c10e7a2 */
.L_x_10600:
[----:B------:R-:W-:Y:S05]  /*b0d0*/  BSYNC B0 ;  /* 0x0000000000007941 */ /* 0x000fea0003800000 */
.L_x_10599:
[----:B------:R-:W1:Y:S01]  /*b0e0*/  LDS R191, [R191.X4+0xfc0] ;  /* 0x000fc000bfbf7984 */ /* 0x000e620000004800 */
[----:B------:R-:W-:Y:S01]  /*b0f0*/  BSSY B0, `(.L_x_10601) ;  /* 0x0000005000007945 */ /* 0x000fe20003800000 */
[----:B-1--4-:R-:W-:-:S02]  /*b100*/  IADD3 R13, R96, 0x220, RZ ;  /* 0x00000220600d7810 */ /* 0x012fc40007ffe0ff */
[----:B------:R-:W-:Y:S01]  /*b110*/  LEA.HI.SX32 R127, R127, R96, 0x1b ;  /* 0x000000607f7f7211 */ /* 0x000fe200078fdaff */
[----:B------:R-:W-:Y:S05]  /*b120*/  @!P3 BRA `(.L_x_10602) ;  /* 0x000000100000b947 */ /* 0x000fea0003800000 */
[----:B------:R1:W-:Y:S02]  /*b130*/  RED.E.ADD.F32.FTZ.RN.STRONG.GPU [R2.64+-0x880], R191 ;  /* 0xfff780bf0200798e */ /* 0x0003e4000c10e7a2 */
.L_x_10602:
[----:B------:R-:W-:Y:S05]  /*b140*/  BSYNC B0 ;  /* 0x0000000000007941 */ /* 0x000fea0003800000 */
.L_x_10601:
[----:B------:R-:W4:Y:S01]  /*b150*/  LDS R127, [R127.X4+0x1040] ;  /* 0x001040007f7f7984 */ /* 0x000f220000004800 */
[----:B------:R-:W-:Y:S01]  /*b160*/  BSSY B0, `(.L_x_10603) ;  /* 0x0000004000007945 */ /* 0x000fe20003800000 */
[----:B------:R-:W-:Y:S01]  /*b170*/  LEA.HI.SX32 R13, R13, R96, 0x1b ;  /* 0x000000600d0d7211 */ /* 0x000fe200078fdaff */
[----:B------:R-:W-:Y:S05]  /*b180*/  @!P4 BRA `(.L_x_10604) ;  /* 0x000000100000c947 */ /* 0x000fea0003800000 */
[----:B----4-:R4:W-:Y:S02]  /*b190*/  RED.E.ADD.F32.FTZ.RN.STRONG.GPU [R2.64+-0x800], R127 ;  /* 0xfff8007f0200798e */ /* 0x0109e4000c10e7a2 */
.L_x_10604:
[----:B------:R-:W-:Y:S05]  /*b1a0*/  BSYNC B0 ;  /* 0x0000000000007941 */ /* 0x000fea0003800000 */
.L_x_10603:
[----:B------:R-:W1:Y:S01]  /*b1b0*/  LDS R13, [R13.X4+0x10c0] ;  /* 0x0010c0000d0d7984 */ /* 0x000e620000004800 */
[----:B------:R-:W-:Y:S01]  /*b1c0*/  BSSY B0, `(.L_x_10605) ;  /* 0x0000005000007945 */ /* 0x000fe20003800000 */
[C---:B----4-:R-:W-:Y:S02]  /*b1d0*/  IADD3 R127, R96.reuse, 0x240, RZ ;  /* 0x00000240607f7810 */ /* 0x050fe40007ffe0ff */
[----:B---3--:R-:W-:Y:S01]  /*b1e0*/  IADD3 R189, R96, 0x260, RZ ;  /* 0x0000026060bd7810 */ /* 0x008fe20007ffe0ff */
[----:B------:R-:W-:Y:S05]  /*b1f0*/  @!P5 BRA `(.L_x_10606) ;  /* 0x000000100000d947 */ /* 0x000fea0003800000 */
[----:B-1----:R1:W-:Y:S02]  /*b200*/  RED.E.ADD.F32.FTZ.RN.STRONG.GPU [R2.64+-0x780], R13 ;  /* 0xfff8800d0200798e */ /* 0x0023e4000c10e7a2 */
.L_x_10606:
[----:B------:R-:W-:Y:S05]  /*b210*/  BSYNC B0 ;  /* 0x0000000000007941 */ /* 0x000fea0003800000 */
.L_x_10605:
        /* <DEDUP_REMOVED lines=14> */
.L_x_10608:
[----:B------:R-:W-:Y:S05]  /*b300*/  BSYNC B0 ;  /* 0x0000000000007941 */ /* 0x000fea0003800000 */
.L_x_10607:
[----:B------:R-:W3:Y:S01]  /*b310*/  LDS R189, [R189.X4+0x11c0] ;  /* 0x0011c000bdbd7984 */ /* 0x000ee20000004800 */
[----:B------:R-:W-:Y:S01]  /*b320*/  BSSY B0, `(.L_x_10609) ;  /* 0x0000005000007945 */ /* 0x000fe20003800000 */
[----:B-1----:R-:W-:Y:S02]  /*b330*/  IADD3 R127, R96, 0x2a0, RZ ;  /* 0x000002a0607f7810 */ /* 0x002fe40007ffe0ff */
[----:B------:R-:W-:Y:S01]  /*b340*/  LEA.HI.SX32 R13, R13, R96, 0x1b ;  /* 0x000000600d0d7211 */ /* 0x000fe200078fdaff */
[----:B------:R-:W-:Y:S05]  /*b350*/  @!P0 BRA `(.L_x_10610) ;  /* 0x0000001000008947 */ /* 0x000fea0003800000 */
[----:B---3--:R1:W-:Y:S02]  /*b360*/  RED.E.ADD.F32.FTZ.RN.STRONG.GPU [R2.64+-0x680], R189 ;  /* 0xfff980bd0200798e */ /* 0x0083e4000c10e7a2 */
.L_x_10610:
[----:B------:R-:W-:Y:S05]  /*b370*/  BSYNC B0 ;  /* 0x0000000000007941 */ /* 0x000fea0003800000 */
.L_x_10609:
[----:B------:R-:W4:Y:S01]  /*b380*/  LDS R13, [R13.X4+0x1240] ;  /* 0x001240000d0d7984 */ /* 0x000f220000004800 */
[----:B------:R-:W-:Y:S01]  /*b390*/  BSSY B0, `(.L_x_10611) ;  /* 0x0000005000007945 */ /* 0x000fe20003800000 */
[----:B-1-3--:R-:W-:-:S02]  /*b3a0*/  IADD3 R189, R96, 0x2c0, RZ ;  /* 0x000002c060bd7810 */ /* 0x00afc40007ffe0ff */
[----:B------:R-:W-:Y:S01]  /*b3b0*/  LEA.HI.SX32 R127, R127, R96, 0x1b ;  /* 0x000000607f7f7211 */ /* 0x000fe200078fdaff */
[----:B------:R-:W-:Y:S05]  /*b3c0*/  @!P1 BRA `(.L_x_10612) ;  /* 0x0000001000009947 */ /* 0x000fea0003800000 */
[----:B----4-:R1:W-:Y:S02]  /*b3d0*/  RED.E.ADD.F32.FTZ.RN.STRONG.GPU [R2.64+-0x600], R13 ;  /* 0xfffa000d0200798e */ /* 0x0103e4000c10e7a2 */
.L_x_10612:
[----:B------:R-:W-:Y:S05]  /*b3e0*/  BSYNC B0 ;  /* 0x0000000000007941 */ /* 0x000fea0003800000 */
.L_x_10611:
[----:B------:R-:W3:Y:S01]  /*b3f0*/  LDS R127, [R127.X4+0x12c0] ;  /* 0x0012c0007f7f7984 */ /* 0x000ee20000004800 */
[----:B------:R-:W-:Y:S01]  /*b400*/  BSSY B0, `(.L_x_10613) ;  /* 0x0000005000007945 */ /* 0x000fe20003800000 */
[----:B-1--4-:R-:W-:Y:S02]  /*b410*/  IADD3 R13, R96, 0x2e0, RZ ;  /* 0x000002e0600d7810 */ /* 0x012fe40007ffe0ff */
[----:B------:R-:W-:Y:S01]  /*b420*/  LEA.HI.SX32 R189, R189, R96, 0x1b ;  /* 0x00000060bdbd7211 */ /* 0x000fe200078fdaff */
[----:B------:R-:W-:Y:S05]  /*b430*/  @!P2 BRA `(.L_x_10614) ;  /* 0x000000100000a947 */ /* 0x000fea0003800000 */
[----:B---3--:R1:W-:Y:S02]  /*b440*/  RED.E.ADD.F32.FTZ.RN.STRONG.GPU [R2.64+-0x580], R127 ;  /* 0xfffa807f0200798e */ /* 0x0083e4000c10e7a2 */
.L_x_10614:
[----:B------:R-:W-:Y:S05]  /*b450*/  BSYNC B0 ;  /* 0x0000000000007941 */ /* 0x000fea0003800000 */
.L_x_10613:
[----:B------:R-:W4:Y:S01]  /*b460*/  LDS R189, [R189.X4+0x1340] ;  /* 0x00134000bdbd7984 */ /* 0x000f220000004800 */
[----:B------:R-:W-:Y:S01]  /*b470*/  BSSY B0, `(.L_x_10615) ;  /* 0x0000005000007945 */ /* 0x000fe20003800000 */
[----:B-1-3--:R-:W-:Y:S02]  /*b480*/  IADD3 R127, R96, 0x300, RZ ;  /* 0x00000300607f7810 */ /* 0x00afe40007ffe0ff */
[----:B------:R-:W-:Y:S01]  /*b490*/  LEA.HI.SX32 R13, R13, R96, 0x1b ;  /* 0x000000600d0d7211 */ /* 0x000fe200078fdaff */
[----:B------:R-:W-:Y:S05]  /*b4a0*/  @!P3 BRA `(.L_x_10616) ;  /* 0x000000100000b947 */ /* 0x000fea0003800000 */
[----:B----4-:R1:W-:Y:S02]  /*b4b0*/  RED.E.ADD.F32.FTZ.RN.STRONG.GPU [R2.64+-0x500], R189 ;  /* 0xfffb00bd0200798e */ /* 0x0103e4000c10e7a2 */
.L_x_10616:
[----:B------:R-:W-:Y:S05]  /*b4c0*/  BSYNC B0 ;  /* 0x0000000000007941 */ /* 0x000fea0003800000 */
.L_x_10615:
[----:B------:R-:W3:Y:S01]  /*b4d0*/  LDS R13, [R13.X4+0x13c0] ;  /* 0x0013c0000d0d7984 */ /* 0x000ee20000004800 */
[----:B------:R-:W-:Y:S01]  /*b4e0*/  BSSY B0, `(.L_x_10617) ;  /* 0x0000004000007945 */ /* 0x000fe20003800000 */
[----:B------:R-:W-:Y:S01]  /*b4f0*/  LEA.HI.SX32 R127, R127, R96, 0x1b ;  /* 0x000000607f7f7211 */ /* 0x000fe200078fdaff */
[----:B------:R-:W-:Y:S05]  /*b500*/  @!P4 BRA `(.L_x_10618) ;  /* 0x000000100000c947 */ /* 0x000fea0003800000 */
[----:B---3--:R3:W-:Y:S02]  /*b510*/  RED.E.ADD.F32.FTZ.RN.STRONG.GPU [R2.64+-0x480], R13 ;  /* 0xfffb800d0200798e */ /* 0x0087e4000c10e7a2 */
.L_x_10618:
[----:B------:R-:W-:Y:S05]  /*b520*/  BSYNC B0 ;  /* 0x0000000000007941 */ /* 0x000fea0003800000 */
.L_x_10617:
[----:B------:R-:W1:Y:S01]  /*b530*/  LDS R127, [R127.X4+0x1440] ;  /* 0x001440007f7f7984 */ /* 0x000e620000004800 */
[----:B------:R-:W-:Y:S01]  /*b540*/  BSSY B0, `(.L_x_10619) ;  /* 0x0000005000007945 */ /* 0x000fe20003800000 */
[----:B---3--:R-:W-:-:S02]  /*b550*/  IADD3 R13, R96, 0x320, RZ ;  /* 0x00000320600d7810 */ /* 0x008fc40007ffe0ff */
[----:B-1--4-:R-:W-:Y:S01]  /*b560*/  IADD3 R189, R96, 0x340, RZ ;  /* 0x0000034060bd7810 */ /* 0x012fe20007ffe0ff */
[----:B------:R-:W-:Y:S05]  /*b570*/  @!P5 BRA `(.L_x_10620) ;  /* 0x000000100000d947 */ /* 0x000fea0003800000 */
[----:B------:R1:W-:Y:S02]  /*b580*/  RED.E.ADD.F32.FTZ.RN.STRONG.GPU [R2.64+-0x400], R127 ;  /* 0xfffc007f0200798e */ /* 0x0003e4000c10e7a2 */
.L_x_10620:
[----:B------:R-:W-:Y:S05]  /*b590*/  BSYNC B0 ;  /* 0x0000000000007941 */ /* 0x000fea0003800000 */
.L_x_10619:
        /* <DEDUP_REMOVED lines=14> */
.L_x_10622:
[----:B------:R-:W-:Y:S05]  /*b680*/  BSYNC B0 ;  /* 0x0000000000007941 */ /* 0x000fea0003800000 */
.L_x_10621:
[----:B------:R-:W3:Y:S01]  /*b690*/  LDS R189, [R189.X4+0x1540] ;  /* 0x00154000bdbd7984 */ /* 0x000ee20000004800 */
[----:B------:R-:W-:Y:S01]  /*b6a0*/  BSSY B0, `(.L_x_10623) ;  /* 0x0000005000007945 */ /* 0x000fe20003800000 */
[----:B-1----:R-:W-:-:S02]  /*b6b0*/  IADD3 R13, R96, 0x380, RZ ;  /* 0x00000380600d7810 */ /* 0x002fc40007ffe0ff */
[----:B------:R-:W-:Y:S01]  /*b6c0*/  LEA.HI.SX32 R127, R127, R96, 0x1b ;  /* 0x000000607f7f7211 */ /* 0x000fe200078fdaff */
[----:B------:R-:W-:Y:S05]  /*b6d0*/  @!P0 BRA `(.L_x_10624) ;  /* 0x0000001000008947 */ /* 0x000fea0003800000 */
[----:B---3--:R1:W-:Y:S02]  /*b6e0*/  RED.E.ADD.F32.FTZ.RN.STRONG.GPU [R2.64+-0x300], R189 ;  /* 0xfffd00bd0200798e */ /* 0x0083e4000c10e7a2 */
.L_x_10624:
[----:B------:R-:W-:Y:S05]  /*b6f0*/  BSYNC B0 ;  /* 0x0000000000007941 */ /* 0x000fea0003800000 */
.L_x_10623:
[----:B------:R-:W4:Y:S01]  /*b700*/  LDS R127, [R127.X4+0x15c0] ;  /* 0x0015c0007f7f7984 */ /* 0x000f220000004800 */
[----:B------:R-:W-:Y:S01]  /*b710*/  BSSY B0, `(.L_x_10625) ;  /* 0x0000005000007945 */ /* 0x000fe20003800000 */
[----:B------:R-:W-:Y:S02]  /*b720*/  IADD3 R15, R96, 0x3a0, RZ ;  /* 0x000003a0600f7810 */ /* 0x000fe40007ffe0ff */
[----:B------:R-:W-:Y:S01]  /*b730*/  LEA.HI.SX32 R13, R13, R96, 0x1b ;  /* 0x000000600d0d7211 */ /* 0x000fe200078fdaff */
[----:B------:R-:W-:Y:S05]  /*b740*/  @!P1 BRA `(.L_x_10626) ;  /* 0x0000001000009947 */ /* 0x000fea0003800000 */
[----:B----4-:R4:W-:Y:S02]  /*b750*/  RED.E.ADD.F32.FTZ.RN.STRONG.GPU [R2.64+-0x280], R127 ;  /* 0xfffd807f0200798e */ /* 0x0109e4000c10e7a2 */
.L_x_10626:
[----:B------:R-:W-:Y:S05]  /*b760*/  BSYNC B0 ;  /* 0x0000000000007941 */ /* 0x000fea0003800000 */
.L_x_10625:
[----:B------:R-:W1:Y:S01]  /*b770*/  LDS R13, [R13.X4+0x1640] ;  /* 0x001640000d0d7984 */ /* 0x000e620000004800 */
[----:B------:R-:W-:Y:S01]  /*b780*/  BSSY B0, `(.L_x_10627) ;  /* 0x0000005000007945 */ /* 0x000fe20003800000 */
[----:B----4-:R-:W-:Y:S02]  /*b790*/  IADD3 R127, R96, 0x3c0, RZ ;  /* 0x000003c0607f7810 */ /* 0x010fe40007ffe0ff */
[----:B------:R-:W-:Y:S01]  /*b7a0*/  LEA.HI.SX32 R15, R15, R96, 0x1b ;  /* 0x000000600f0f7211 */ /* 0x000fe200078fdaff */
[----:B------:R-:W-:Y:S05]  /*b7b0*/  @!P2 BRA `(.L_x_10628) ;  /* 0x000000100000a947 */ /* 0x000fea0003800000 */
[----:B-1----:R1:W-:Y:S02]  /*b7c0*/  RED.E.ADD.F32.FTZ.RN.STRONG.GPU [R2.64+-0x200], R13 ;  /* 0xfffe000d0200798e */ /* 0x0023e4000c10e7a2 */
.L_x_10628:
[----:B------:R-:W-:Y:S05]  /*b7d0*/  BSYNC B0 ;  /* 0x0000000000007941 */ /* 0x000fea0003800000 */
.L_x_10627:
[----:B------:R-:W4:Y:S01]  /*b7e0*/  LDS R15, [R15.X4+0x16c0] ;  /* 0x0016c0000f0f7984 */ /* 0x000f220000004800 */
[----:B------:R-:W-:Y:S01]  /*b7f0*/  BSSY B0, `(.L_x_10629) ;  /* 0x0000005000007945 */ /* 0x000fe20003800000 */
[----:B-1----:R-:W-:-:S02]  /*b800*/  IADD3 R13, R96, 0x3e0, RZ ;  /* 0x000003e0600d7810 */ /* 0x002fc40007ffe0ff */
[----:B------:R-:W-:Y:S01]  /*b810*/  LEA.HI.SX32 R127, R127, R96, 0x1b ;  /* 0x000000607f7f7211 */ /* 0x000fe200078fdaff */
[----:B------:R-:W-:Y:S05]  /*b820*/  @!P3 BRA `(.L_x_10630) ;  /* 0x000000100000b947 */ /* 0x000fea0003800000 */
[----:B----4-:R1:W-:Y:S02]  /*b830*/  RED.E.ADD.F32.FTZ.RN.STRONG.GPU [R2.64+-0x180], R15 ;  /* 0xfffe800f0200798e */ /* 0x0103e4000c10e7a2 */
.L_x_10630:
[----:B------:R-:W-:Y:S05]  /*b840*/  BSYNC B0 ;  /* 0x0000000000007941 */ /* 0x000fea0003800000 */
.L_x_10629:
[----:B------:R-:W1:Y:S01]  /*b850*/  LDS R127, [R127.X4+0x1740] ;  /* 0x001740007f7f7984 */ /* 0x000e620000004800 */
[----:B------:R-:W-:Y:S01]  /*b860*/  BSSY B0, `(.L_x_10631) ;  /* 0x0000004000007945 */ /* 0x000fe20003800000 */
[----:B------:R-:W-:Y:S01]  /*b870*/  LEA.HI.SX32 R13, R13, R96, 0x1b ;  /* 0x000000600d0d7211 */ /* 0x000fe200078fdaff */
[----:B------:R-:W-:Y:S05]  /*b880*/  @!P4 BRA `(.L_x_10632) ;  /* 0x000000100000c947 */ /* 0x000fea0003800000 */
[----:B-1----:R1:W-:Y:S02]  /*b890*/  RED.E.ADD.F32.FTZ.RN.STRONG.GPU [R2.64+-0x100], R127 ;  /* 0xffff007f0200798e */ /* 0x0023e4000c10e7a2 */
.L_x_10632:
[----:B------:R-:W-:Y:S05]  /*b8a0*/  BSYNC B0 ;  /* 0x0000000000007941 */ /* 0x000fea0003800000 */
.L_x_10631:
[----:B------:R-:W4:Y:S01]  /*b8b0*/  LDS R13, [R13.X4+0x17c0] ;  /* 0x0017c0000d0d7984 */ /* 0x000f220000004800 */
[----:B------:R-:W-:Y:S01]  /*b8c0*/  BSSY B0, `(.L_x_10633) ;  /* 0x0000003000007945 */ /* 0x000fe20003800000 */
[----:B------:R-:W-:Y:S05]  /*b8d0*/  @!P5 BRA `(.L_x_10634) ;  /* 0x000000100000d947 */ /* 0x000fea0003800000 */
[----:B----4-:R4:W-:Y:S02]  /*b8e0*/  RED.E.ADD.F32.FTZ.RN.STRONG.GPU [R2.64+-0x80], R13 ;  /* 0xffff800d0200798e */ /* 0x0109e4000c10e7a2 */
.L_x_10634:
[----:B------:R-:W-:Y:S05]  /*b8f0*/  BSYNC B0 ;  /* 0x0000000000007941 */ /* 0x000fea0003800000 */
.L_x_10633:
        /* <DEDUP_REMOVED lines=167> */
.L_x_10636:
[----:B-1----:R-:W-:Y:S05]  /*c370*/  BSYNC B0 ;  /* 0x0000000000007941 */ /* 0x002fea0003800000 */
.L_x_10635:
        /* <DEDUP_REMOVED lines=8> */
.L_x_10558:
[----:B------:R-:W-:Y:S01]  /*c400*/  BAR.SYNC.DEFER_BLOCKING 0x0 ;  /* 0x0000000000007b1d */ /* 0x000fe20000010000 */
[----:B------:R-:W-:-:S05]  /*c410*/  MOV R3, 0x10 ;  /* 0x0000001000037802 */ /* 0x000fca0000000f00 */
[----:B------:R-:W-:Y:S01]  /*c420*/  IMAD.WIDE R2, R92, R3, UR16 ;  /* 0x000000105c027e25 */ /* 0x000fe2000f8e0203 */
[----:B------:R-:W-:Y:S01]  /*c430*/  F2FP.BF16.PACK_AB R43, R43, R44 ;  /* 0x0000002c2b2b723e */ /* 0x000fe200000010ff */
[----:B------:R-:W-:-:S03]  /*c440*/  ULDC.64 UR32, c[0x0][0x2d8] ;  /* 0x0000b60000207ab9 */ /* 0x000fc60000000a00 */
[----:B------:R-:W3:Y:S04]  /*c450*/  LDG.E.128 R4, [R2.64] ;  /* 0x0000002202047981 */ /* 0x000ee8000c1e1d00 */
[----:B------:R-:W4:Y:S01]  /*c460*/  LDG.E.128 R12, [R2.64+0x200] ;  /* 0x00020022020c7981 */ /* 0x000f22000c1e1d00 */
[----:B------:R-:W-:Y:S01]  /*c470*/  F2FP.BF16.PACK_AB R42, R45, R46 ;  /* 0x0000002e2d2a723e */ /* 0x000fe200000010ff */
[----:B------:R-:W-:Y:S01]  /*c480*/  UIMAD UR7, UR38, UR32, URZ ;  /* 0x00000020260772a4 */ /* 0x000fe2000f8e023f */
[----:B------:R-:W-:Y:S01]  /*c490*/  F2FP.BF16.PACK_AB R41, R47, R48 ;  /* 0x000000302f29723e */ /* 0x000fe200000010ff */
[----:B------:R-:W-:Y:S01]  /*c4a0*/  UIMAD.WIDE.U32 UR8, UR31, UR32, UR18 ;  /* 0x000000201f0872a5 */ /* 0x000fe2000f8e0012 */
[----:B------:R-:W-:Y:S01]  /*c4b0*/  F2FP.BF16.PACK_AB R40, R49, R50 ;  /* 0x000000323128723e */ /* 0x000fe200000010ff */
        /* <DEDUP_REMOVED lines=159> */
[----:B------:R-:W-:Y:S02]  /*ceb0*/  ULDC.64 UR8, c[0x0][0x2f8] ;  /* 0x0000be0000087ab9 */ /* 0x000fe40000000a00 */
[----:B------:R-:W-:Y:S01]  /*cec0*/  IMAD.WIDE R2, R92, 0x10, R2 ;  /* 0x000000105c027825 */ /* 0x000fe200078e0202 */
[----:B------:R-:W-:Y:S01]  /*ced0*/  UIMAD UR7, UR38, UR8, URZ ;  /* 0x00000008260772a4 */ /* 0x000fe2000f8e023f */
[----:B------:R-:W1:Y:S01]  /*cee0*/  @!P5 MUFU.RCP R19, R4 ;  /* 0x000000040013d308 */ /* 0x000e620000001000 */
[----:B------:R-:W-:Y:S01]  /*cef0*/  UIMAD.WIDE.U32 UR18, UR31, UR8, UR18 ;  /* 0x000000081f1272a5 */ /* 0x000fe2000f8e0012 */
[----:B0-----:R-:W-:Y:S01]  /*cf00*/  @!P4 FMUL.FTZ R71, R71, R16 ;  /* 0x000000104747c220 */ /* 0x001fe20000410000 */
[----:B--2---:R-:W-:Y:S01]  /*cf10*/  STG.E.128 [R2.64], R8 ;  /* 0x0000000802007986 */ /* 0x004fe2000c101d22 */
[----:B------:R-:W-:Y:S01]  /*cf20*/  F2FP.BF16.PACK_AB R16, R60, R59 ;  /* 0x0000003b3c10723e */ /* 0x000fe200000010ff */
[----:B------:R-:W-:-:S02]  /*cf30*/  UIMAD UR7, UR31, UR9, UR7 ;  /* 0x000000091f0772a4 */ /* 0x000fc4000f8e0207 */
[----:B------:R0:W-:Y:S01]  /*cf40*/  STG.E.128 [R2.64+0x200], R12 ;  /* 0x0002000c02007986 */ /* 0x0001e2000c101d22 */
[----:B------:R2:W4:Y:S01]  /*cf50*/  @!P3 MUFU.RCP R18, R5 ;  /* 0x000000050012b308 */ /* 0x0005220000001000 */
[----:B---3--:R-:W-:Y:S01]  /*cf60*/  @!P2 FMUL.FTZ R69, R69, R0 ;  /* 0x000000004545a220 */ /* 0x008fe20000410000 */
[----:B------:R-:W-:Y:S02]  /*cf70*/  UIADD3 UR9, UR19, UR7, URZ ;  /* 0x0000000713097290 */ /* 0x000fe4000fffe03f */
[----:B------:R-:W-:Y:S02]  /*cf80*/  UIMAD UR7, UR21, UR32, URZ ;  /* 0x00000020150772a4 */ /* 0x000fe4000f8e023f */
[----:B------:R-:W-:Y:S02]  /*cf90*/  UMOV UR8, UR18 ;  /* 0x0000001200087c82 */ /* 0x000fe40008000000 */
        /* <DEDUP_REMOVED lines=11> */
[----:B------:R-:W-:Y:S02]  /*d050*/  UIMAD.WIDE.U32 UR8, UR20, UR32, UR8 ;  /* 0x00000020140872a5 */ /* 0x000fe4000f8e0008 */
[----:B------:R-:W-:Y:S01]  /*d060*/  ULDC.64 UR18, c[0x0][0x340] ;  /* 0x0000d00000127ab9 */ /* 0x000fe20000000a00 */
[----:B------:R-:W-:Y:S01]  /*d070*/  FADD.FTZ R62, R61, R62 ;  /* 0x0000003e3d3e7221 */ /* 0x000fe20000010000 */
[----:B------:R-:W-:Y:S01]  /*d080*/  UIADD3 UR9, UR9, UR7, URZ ;  /* 0x0000000709097290 */ /* 0x000fe2000fffe03f */
[----:B---3--:R-:W-:Y:S01]  /*d090*/  @!P1 FMUL.FTZ R74, R74, R21 ;  /* 0x000000154a4a9220 */ /* 0x008fe20000410000 */
[----:B------:R-:W-:Y:S01]  /*d0a0*/  F2FP.BF16.PACK_AB R21, R70, R69 ;  /* 0x000000454615723e */ /* 0x000fe200000010ff */
[----:B------:R-:W-:Y:S01]  /*d0b0*/  FADD.FTZ R63, R62, R63 ;  /* 0x0000003f3e3f7221 */ /* 0x000fe20000010000 */
[----:B------:R-:W-:-:S02]  /*d0c0*/  ULEA UR7, UP0, UR8, UR18, 0x1 ;  /* 0x0000001208077291 */ /* 0x000fc4000f80083f */
[----:B------:R-:W-:Y:S01]  /*d0d0*/  F2FP.BF16.PACK_AB R23, R74, R73 ;  /* 0x000000494a17723e */ /* 0x000fe200000010ff */
[----:B------:R-:W-:Y:S01]  /*d0e0*/  FADD.FTZ R64, R63, R64 ;  /* 0x000000403f407221 */ /* 0x000fe20000010000 */
[----:B------:R-:W-:Y:S02]  /*d0f0*/  ULEA.HI.X UR8, UR8, UR19, UR9, 0x1, UP0 ;  /* 0x0000001308087291 */ /* 0x000fe400080f0c09 */
[----:B0-----:R-:W-:Y:S01]  /*d100*/  MOV R2, UR7 ;  /* 0x0000000700027c02 */ /* 0x001fe20008000f00 */
[----:B------:R-:W-:Y:S01]  /*d110*/  FADD.FTZ R65, R64, R65 ;  /* 0x0000004140417221 */ /* 0x000fe20000010000 */
[----:B------:R-:W-:Y:S02]  /*d120*/  UISETP.GT.AND UP0, UPT, UR29, 0x1, UPT ;  /* 0x000000011d00788c */ /* 0x000fe4000bf04270 */
[----:B------:R-:W-:Y:S01]  /*d130*/  MOV R3, UR8 ;  /* 0x0000000800037c02 */ /* 0x000fe20008000f00 */
[----:B------:R-:W-:Y:S01]  /*d140*/  FADD.FTZ R66, R65, R66 ;  /* 0x0000004241427221 */ /* 0x000fe20000010000 */
[----:B------:R-:W-:Y:S02]  /*d150*/  STS.128 [R91], R16 ;  /* 0x000000105b007388 */ /* 0x000fe40000000c00 */
[----:B------:R-:W-:Y:S01]  /*d160*/  PLOP3.LUT P0, PT, PT, PT, UP0, 0x80, 0x0 ;  /* 0x000000000000781c */ /* 0x000fe20003f0f008 */
[----:B------:R-:W-:Y:S01]  /*d170*/  FADD.FTZ R67, R66, R67 ;  /* 0x0000004342437221 */ /* 0x000fe20000010000 */
[----:B------:R-:W-:Y:S01]  /*d180*/  STS.128 [R91+0x10], R20 ;  /* 0x000010145b007388 */ /* 0x000fe20000000c00 */
[----:B------:R-:W-:-:S06]  /*d190*/  NOP ;  /* 0x0000000000007918 */ /* 0x000fcc0000000000 */
[----:B------:R-:W0:Y:S01]  /*d1a0*/  LDS.128 R8, [R94.X16] ;  /* 0x000000005e087984 */ /* 0x000e22000000cc00 */
[----:B------:R-:W-:-:S03]  /*d1b0*/  IMAD.WIDE R2, R92, 0x10, R2 ;  /* 0x000000105c027825 */ /* 0x000fc600078e0202 */
        /* <DEDUP_REMOVED lines=12> */
.L_x_10524:
        /* <DEDUP_REMOVED lines=26> */
.L_x_10640:
[----:B0-----:R-:W-:Y:S05]  /*d420*/  BSYNC B0 ;  /* 0x0000000000007941 */ /* 0x001fea0003800000 */
.L_x_10639:
        /* <DEDUP_REMOVED lines=25> */
.L_x_10642:
[----:B0-----:R-:W0:Y:S02]  /*d5c0*/  S2R R11, SR_TID.X ;  /* 0x00000000000b7919 */ /* 0x001e240000002100 */
.L_x_10643:
[----:B0-----:R-:W-:Y:S05]  /*d5d0*/  BSYNC B0 ;  /* 0x0000000000007941 */ /* 0x001fea0003800000 */
.L_x_10641:
        /* <DEDUP_REMOVED lines=12> */
.L_x_10644:
        /* <DEDUP_REMOVED lines=32> */
.L_x_10645:
        /* <DEDUP_REMOVED lines=14> */
.L_x_14715:


//--------------------- .text._Z25selective_scan_bwd_kernelI32Selective_Scan_bwd_kernel_traitsILi32ELi16ELb1ELb1ELb1ELb0ELb0EN3c108BFloat16ENS1_7complexIfEEEEv12SSMParamsBwd --------------------------
	.section	.text._Z25selective_scan_bwd_kernelI32Selective_Scan_bwd_kernel_traitsILi32ELi16ELb1ELb1ELb1ELb0ELb0EN3c108BFloat16ENS1_7complexIfEEEEv12SSMParamsBwd,"ax",@progbits
	.sectioninfo	@"SHI_REGISTERS=254"
	.align	128
        .global         _Z25selective_scan_bwd_kernelI32Selective_Scan_bwd_kernel_traitsILi32ELi16ELb1ELb1ELb1ELb0ELb0EN3c108BFloat16ENS1_7complexIfEEEEv12SSMParamsBwd
        .type           _Z25selective_scan_bwd_kernelI32Selective_Scan_bwd_kernel_traitsILi32ELi16ELb1ELb1ELb1ELb0ELb0EN3c108BFloat16ENS1_7complexIfEEEEv12SSMParamsBwd,@function
        .size           _Z25selective_scan_bwd_kernelI32Selective_Scan_bwd_kernel_traitsILi32ELi16ELb1ELb1ELb1ELb0ELb0EN3c108BFloat16ENS1_7complexIfEEEEv12SSMParamsBwd,(.L_x_14716 - _Z25selective_scan_bwd_kernelI32Selective_Scan_bwd_kernel_traitsILi32ELi16ELb1ELb1ELb1ELb0ELb0EN3c108BFloat16ENS1_7complexIfEEEEv12SSMParamsBwd)
        .other          _Z25selective_scan_bwd_kernelI32Selective_Scan_bwd_kernel_traitsILi32ELi16ELb1ELb1ELb1ELb0ELb0EN3c108BFloat16ENS1_7complexIfEEEEv12SSMParamsBwd,@"STO_CUDA_ENTRY STV_DEFAULT"
_Z25selective_scan_bwd_kernelI32Selective_Scan_bwd_kernel_traitsILi32ELi16ELb1ELb1ELb1ELb0ELb0EN3c108BFloat16ENS1_7complexIfEEEEv12SSMParamsBwd:
.text._Z25selective_scan_bwd_kernelI32Selective_Scan_bwd_kernel_traitsILi32ELi16ELb1ELb1ELb1ELb0ELb0EN3c108BFloat16ENS1_7complexIfEEEEv12SSMParamsBwd:
        /* <DEDUP_REMOVED lines=174> */
[----:B------:R-:W-:Y:S02]  /*0ae0*/  UMOV UR24, UR35 ;  /* 0x0000002300187c82 */ /* 0x000fe40008000000 */
[----:B------:R-:W-:Y:S01]  /*0af0*/  UMOV UR6, URZ ;  /* 0x0000003f00067c82 */ /* 0x000fe20008000000 */
[----:B---3--:R-:W-:-:S04]  /*0b00*/  SHF.L.U32 R103, R106, 0x1, RZ ;  /* 0x000000016a677819 */ /* 0x008fc800000006ff */
[----:B----4-:R-:W-:Y:S02]  /*0b10*/  LOP3.LUT R103, R103, 0xffffffc0, RZ, 0xc0, !PT ;  /* 0xffffffc067677812 */ /* 0x010fe400078ec0ff */
.L_x_10728:
[----:B------:R-:W-:Y:S01]  /*0b20*/  BAR.SYNC.DEFER_BLOCKING 0x0 ;  /* 0x0000000000007b1d */ /* 0x000fe20000010000 */
[----:B0--3--:R-:W-:Y:S02]  /*0b30*/  MOV R2, UR17 ;  /* 0x0000001100027c02 */ /* 0x009fe40008000f00 */
[----:B------:R-:W-:Y:S02]  /*0b40*/  MOV R3, UR18 ;  /* 0x0000001200037c02 */ /* 0x000fe40008000f00 */
        /* <DEDUP_REMOVED lines=20> */
[----:B----4-:R0:W-:Y:S01]  /*0c90*/  STS.128 [R104.X16+0x200], R20 ;  /* 0x0002001468007388 */ /* 0x0101e2000000cc00 */
[----:B------:R-:W-:-:S06]  /*0ca0*/  NOP ;  /* 0x0000000000007918 */ /* 0x000fcc0000000000 */
[----:B------:R-:W3:Y:S04]  /*0cb0*/  LDS.128 R12, [R101] ;  /* 0x00000000650c7984 */ /* 0x000ee80000000c00 */
[----:B------:R-:W4:Y:S04]  /*0cc0*/  LDS.128 R4, [R101+0x10] ;  /* 0x0000100065047984 */ /* 0x000f280000000c00 */
[----:B------:R-:W-:Y:S06]  /*0cd0*/  BAR.SYNC.DEFER_BLOCKING 0x0 ;  /* 0x0000000000007b1d */ /* 0x000fec0000010000 */
[----:B--2---:R5:W2:Y:S04]  /*0ce0*/  LDG.E.128 R24, [R2.64] ;  /* 0x0000001a02187981 */ /* 0x004aa8000c1e1d00 */
[----:B------:R5:W2:Y:S01]  /*0cf0*/  LDG.E.128 R28, [R2.64+0x200] ;  /* 0x0002001a021c7981 */ /* 0x000aa2000c1e1d00 */
[----:B0-----:R-:W-:-:S02]  /*0d00*/  PRMT R20, RZ, 0x5410, R61 ;  /* 0x00005410ff147816 */ /* 0x001fc4000000003d */
[----:B------:R-:W-:Y:S02]  /*0d10*/  PRMT R22, RZ, 0x5410, R63 ;  /* 0x00005410ff167816 */ /* 0x000fe4000000003f */
[----:B------:R-:W-:Y:S02]  /*0d20*/  ISETP.LT.AND P0, PT, RZ, c[0x0][0x16c], PT ;  /* 0x00005b00ff007a0c */ /* 0x000fe40003f01270 */
[--C-:B---3--:R-:W-:Y:S02]  /*0d30*/  PRMT R99, RZ, 0x5410, R12.reuse ;  /* 0x00005410ff637816 */ /* 0x108fe4000000000c */
[----:B------:R-:W-:Y:S02]  /*0d40*/  PRMT R100, RZ, 0x7610, R12 ;  /* 0x00007610ff647816 */ /* 0x000fe4000000000c */
[--C-:B-----5:R-:W-:Y:S01]  /*0d50*/  PRMT R2, RZ, 0x5410, R60.reuse ;  /* 0x00005410ff027816 */ /* 0x120fe2000000003c */
        /* <DEDUP_REMOVED lines=34> */
[----:B------:R-:W2:Y:S04]  /*0f80*/  LDS.128 R16, [R101] ;  /* 0x0000000065107984 */ /* 0x000ea80000000c00 */
[----:B------:R-:W3:Y:S01]  /*0f90*/  LDS.128 R8, [R101+0x10] ;  /* 0x0000100065087984 */ /* 0x000ee20000000c00 */
[----:B0-----:R-:W-:Y:S02]  /*0fa0*/  PRMT R24, RZ, 0x7610, R64 ;  /* 0x00007610ff187816 */ /* 0x001fe40000000040 */
[----:B--2---:R-:W-:Y:S02]  /*0fb0*/  PRMT R0, RZ, 0x5410, R16 ;  /* 0x00005410ff007816 */ /* 0x004fe40000000010 */
[----:B---3--:R-:W-:-:S03]  /*0fc0*/  PRMT R26, RZ, 0x5410, R10 ;  /* 0x00005410ff1a7816 */ /* 0x008fc6000000000a */
[C---:B------:R-:W-:Y:S01]  /*0fd0*/  FFMA.FTZ R107, R0.reuse, R2, R107 ;  /* 0x00000002006b7223 */ /* 0x040fe2000001006b */
[----:B------:R-:W-:Y:S01]  /*0fe0*/  PRMT R2, RZ, 0x7610, R16 ;  /* 0x00007610ff027816 */ /* 0x000fe20000000010 */
[----:B-1----:R-:W-:Y:S01]  /*0ff0*/  FMUL.FTZ R48, R0, UR4 ;  /* 0x0000000400307c20 */ /* 0x002fe20008410000 */
[----:B------:R-:W-:Y:S01]  /*1000*/  PRMT R27, RZ, 0x7610, R10 ;  /* 0x00007610ff1b7816 */ /* 0x000fe2000000000a */
[----:B------:R-:W-:Y:S01]  /*1010*/  FMUL.FTZ R36, R26, UR4 ;  /* 0x000000041a247c20 */ /* 0x000fe20008410000 */
[----:B------:R-:W-:Y:S01]  /*1020*/  PRMT R28, RZ, 0x5410, R11 ;  /* 0x00005410ff1c7816 */ /* 0x000fe2000000000b */
[C---:B------:R-:W-:Y:S01]  /*1030*/  FFMA.FTZ R16, R2.reuse, R3, R107 ;  /* 0x0000000302107223 */ /* 0x040fe2000001006b */
[--C-:B------:R-:W-:Y:S01]  /*1040*/  PRMT R3, RZ, 0x5410, R17.reuse ;  /* 0x00005410ff037816 */ /* 0x100fe20000000011 */
[----:B------:R-:W-:Y:S01]  /*1050*/  FMUL.FTZ R47, R2, UR4 ;  /* 0x00000004022f7c20 */ /* 0x000fe20008410000 */
[----:B------:R-:W-:Y:S01]  /*1060*/  PRMT R17, RZ, 0x7610, R17 ;  /* 0x00007610ff117816 */ /* 0x000fe20000000011 */
[----:B------:R-:W-:Y:S01]  /*1070*/  FMUL.FTZ R35, R27, UR4 ;  /* 0x000000041b237c20 */ /* 0x000fe20008410000 */
[----:B------:R-:W-:Y:S01]  /*1080*/  PRMT R29, RZ, 0x7610, R11 ;  /* 0x00007610ff1d7816 */ /* 0x000fe2000000000b */
[C---:B------:R-:W-:Y:S01]  /*1090*/  FFMA.FTZ R16, R3.reuse, R20, R16 ;  /* 0x0000001403107223 */ /* 0x040fe20000010010 */
[----:B------:R-:W-:Y:S01]  /*10a0*/  PRMT R20, RZ, 0x7610, R61 ;  /* 0x00007610ff147816 */ /* 0x000fe2000000003d */
[----:B------:R-:W-:Y:S01]  /*10b0*/  FMUL.FTZ R46, R3, UR4 ;  /* 0x00000004032e7c20 */ /* 0x000fe20008410000 */
[----:B------:R-:W-:Y:S01]  /*10c0*/  PRMT R107, RZ, 0x7610, R67 ;  /* 0x00007610ff6b7816 */ /* 0x000fe20000000043 */
[----:B------:R-:W-:-:S02]  /*10d0*/  FMUL.FTZ R45, R17, UR4 ;  /* 0x00000004112d7c20 */ /* 0x000fc40008410000 */
[----:B------:R-:W-:Y:S01]  /*10e0*/  FFMA.FTZ R21, R17, R20, R16 ;  /* 0x0000001411157223 */ /* 0x000fe20000010010 */
[----:B------:R-:W-:Y:S01]  /*10f0*/  PRMT R16, RZ, 0x5410, R62 ;  /* 0x00005410ff107816 */ /* 0x000fe2000000003e */
[----:B------:R-:W-:Y:S01]  /*1100*/  FMUL.FTZ R34, R28, UR4 ;  /* 0x000000041c227c20 */ /* 0x000fe20008410000 */
        /* <DEDUP_REMOVED lines=49> */
.L_x_10647:
[----:B------:R-:W-:Y:S01]  /*1420*/  FADD.FTZ R16, R0, R0 ;  /* 0x0000000000107221 */ /* 0x000fe20000010000 */
[----:B------:R-:W-:Y:S01]  /*1430*/  HFMA2.MMA R32, -RZ, RZ, 0, 0 ;  /* 0x00000000ff207435 */ /* 0x000fe200000001ff */
[----:B------:R-:W-:Y:S01]  /*1440*/  FADD.FTZ R15, R2, R2 ;  /* 0x00000002020f7221 */ /* 0x000fe20000010000 */
[----:B------:R-:W-:Y:S01]  /*1450*/  CS2R R30, SRZ ;  /* 0x00000000001e7805 */ /* 0x000fe2000001ff00 */
[----:B------:R-:W-:Y:S01]  /*1460*/  FADD.FTZ R14, R3, R3 ;  /* 0x00000003030e7221 */ /* 0x000fe20000010000 */
[----:B------:R-:W-:Y:S01]  /*1470*/  UMOV UR7, URZ ;  /* 0x0000003f00077c82 */ /* 0x000fe20008000000 */
[----:B------:R-:W-:Y:S01]  /*1480*/  FADD.FTZ R13, R17, R17 ;  /* 0x00000011110d7221 */ /* 0x000fe20000010000 */
[----:B------:R-:W-:Y:S01]  /*1490*/  MOV R17, RZ ;  /* 0x000000ff00117202 */ /* 0x000fe20000000f00 */
[----:B------:R-:W-:Y:S01]  /*14a0*/  FADD.FTZ R12, R20, R20 ;  /* 0x00000014140c7221 */ /* 0x000fe20000010000 */
[----:B------:R-:W-:Y:S01]  /*14b0*/  UMOV UR8, URZ ;  /* 0x0000003f00087c82 */ /* 0x000fe20008000000 */
[----:B------:R-:W-:Y:S01]  /*14c0*/  FADD.FTZ R11, R18, R18 ;  /* 0x00000012120b7221 */ /* 0x000fe20000010000 */
[----:B------:R-:W-:Y:S01]  /*14d0*/  UMOV UR9, URZ ;  /* 0x0000003f00097c82 */ /* 0x000fe20008000000 */
[----:B------:R-:W-:-:S02]  /*14e0*/  FADD.FTZ R10, R21, R21 ;  /* 0x00000015150a7221 */ /* 0x000fc40000010000 */
[----:B------:R-:W-:Y:S01]  /*14f0*/  FADD.FTZ R9, R19, R19 ;  /* 0x0000001313097221 */ /* 0x000fe20000010000 */
[----:B------:R-:W-:Y:S01]  /*1500*/  CS2R R20, SRZ ;  /* 0x0000000000147805 */ /* 0x000fe2000001ff00 */
        /* <DEDUP_REMOVED lines=13> */
.L_x_10727:
        /* <DEDUP_REMOVED lines=26> */
[----:B------:R-:W-:Y:S02]  /*1780*/  MOV R70, UR35 ;  /* 0x0000002300467c02 */ /* 0x000fe40008000f00 */
[----:B------:R-:W-:-:S03]  /*1790*/  ULDC.64 UR34, c[0x0][0x1c0] ;  /* 0x0000700000227ab9 */ /* 0x000fc60000000a00 */
[----:B------:R-:W-:-:S05]  /*17a0*/  MOV R71, UR36 ;  /* 0x0000002400477c02 */ /* 0x000fca0008000f00 */
[----:B------:R-:W-:-:S05]  /*17b0*/  IMAD.WIDE R70, R77, 0x10, R70 ;  /* 0x000000104d467825 */ /* 0x000fca00078e0246 */
[----:B------:R-:W3:Y:S04]  /*17c0*/  LDG.E.128 R56, [R70.64] ;  /* 0x0000001a46387981 */ /* 0x000ee8000c1e1d00 */
[----:B0-----:R0:W4:Y:S04]  /*17d0*/  LDG.E.128 R72, [R70.64+0x200] ;  /* 0x0002001a46487981 */ /* 0x001128000c1e1d00 */
[----:B-1----:R0:W5:Y:S04]  /*17e0*/  LDG.E.128 R84, [R70.64+0x400] ;  /* 0x0004001a46547981 */ /* 0x002168000c1e1d00 */
[----:B------:R0:W5:Y:S01]  /*17f0*/  LDG.E.128 R92, [R70.64+0x600] ;  /* 0x0006001a465c7981 */ /* 0x000162000c1e1d00 */
[----:B------:R-:W-:-:S02]  /*1800*/  UIMAD UR38, UR43, UR34, URZ ;  /* 0x000000222b2672a4 */ /* 0x000fc4000f8e023f */
[----:B------:R-:W-:Y:S02]  /*1810*/  UIMAD.WIDE.U32 UR36, UR7, UR34, URZ ;  /* 0x00000022072472a5 */ /* 0x000fe4000f8e003f */
[----:B------:R-:W-:Y:S02]  /*1820*/  UIMAD UR34, UR7, UR35, UR38 ;  /* 0x00000023072272a4 */ /* 0x000fe4000f8e0226 */
[----:B------:R-:W-:Y:S02]  /*1830*/  ULEA UR35, UP0, UR36, UR25, 0x1 ;  /* 0x0000001924237291 */ /* 0x000fe4000f80083f */
[----:B------:R-:W-:-:S04]  /*1840*/  UIADD3 UR34, UR37, UR34, URZ ;  /* 0x0000002225227290 */ /* 0x000fc8000fffe03f */
[----:B------:R-:W-:Y:S01]  /*1850*/  ULEA.HI.X UR36, UR36, UR42, UR34, 0x1, UP0 ;  /* 0x0000002a24247291 */ /* 0x000fe200080f0c22 */
[----:B------:R-:W-:-:S05]  /*1860*/  MOV R108, UR35 ;  /* 0x00000023006c7c02 */ /* 0x000fca0008000f00 */
[----:B------:R-:W-:-:S05]  /*1870*/  MOV R109, UR36 ;  /* 0x00000024006d7c02 */ /* 0x000fca0008000f00 */
[----:B------:R-:W-:Y:S01]  /*1880*/  IMAD.WIDE R108, R77, 0x10, R108 ;  /* 0x000000104d6c7825 */ /* 0x000fe200078e026c */
[----:B------:R-:W-:Y:S01]  /*1890*/  SHF.L.U32 R216, R104, 0x6, RZ ;  /* 0x0000000668d87819 */ /* 0x000fe200000006ff */
[----:B--2---:R-:W1:Y:S08]  /*18a0*/  R2UR UR40, R69 ;  /* 0x00000000452873c2 */ /* 0x004e7000000e0000 */
[----:B------:R-:W2:Y:S01]  /*18b0*/  R2UR UR39, R68 ;  /* 0x00000000442773c2 */ /* 0x000ea200000e0000 */
[----:B-1----:R-:W-:-:S02]  /*18c0*/  FMUL.FTZ R76, R99, UR40 ;  /* 0x00000028634c7c20 */ /* 0x002fc40008410000 */
[----:B------:R-:W-:Y:S02]  /*18d0*/  FMUL.FTZ R69, R98, UR40 ;  /* 0x0000002862457c20 */ /* 0x000fe40008410000 */
[----:B------:R-:W-:Y:S01]  /*18e0*/  FMUL.RZ R78, R76, 0.15915493667125701904 ;  /* 0x3e22f9834c4e7820 */ /* 0x000fe2000040c000 */
[----:B---3--:R-:W-:Y:S01]  /*18f0*/  STS.128 [R104.X16], R56 ;  /* 0x0000003868007388 */ /* 0x008fe2000000cc00 */
[----:B0-----:R-:W-:Y:S02]  /*1900*/  FMUL.RZ R70, R69, 0.15915493667125701904 ;  /* 0x3e22f98345467820 */ /* 0x001fe4000040c000 */
[----:B------:R-:W-:Y:S01]  /*1910*/  FMUL.FTZ R76, R100, UR40 ;  /* 0x00000028644c7c20 */ /* 0x000fe20008410000 */
[----:B------:R-:W-:Y:S01]  /*1920*/  MUFU.SIN R131, R78 ;  /* 0x0000004e00837308 */ /* 0x000fe20000000400 */
[----:B------:R-:W-:Y:S01]  /*1930*/  FMUL.FTZ R69, R91, UR40 ;  /* 0x000000285b457c20 */ /* 0x000fe20008410000 */
[----:B--2---:R-:W-:Y:S01]  /*1940*/  MOV R136, UR39 ;  /* 0x0000002700887c02 */ /* 0x004fe20008000f00 */
[----:B------:R-:W-:Y:S01]  /*1950*/  FMUL.RZ R79, R76, 0.15915493667125701904 ;  /* 0x3e22f9834c4f7820 */ /* 0x000fe2000040c000 */
[----:B----4-:R0:W-:Y:S01]  /*1960*/  STS.128 [R104.X16+0x200], R72 ;  /* 0x0002004868007388 */ /* 0x0101e2000000cc00 */
[----:B------:R-:W-:-:S02]  /*1970*/  FMUL.RZ R71, R69, 0.15915493667125701904 ;  /* 0x3e22f98345477820 */ /* 0x000fc4000040c000 */
[----:B------:R-:W-:Y:S01]  /*1980*/  FMUL.FTZ R76, R97, UR40 ;  /* 0x00000028614c7c20 */ /* 0x000fe20008410000 */
[----:B------:R1:W-:Y:S01]  /*1990*/  MUFU.COS R130, R78 ;  /* 0x0000004e00827308 */ /* 0x0003e20000000000 */
[----:B------:R-:W-:Y:S01]  /*19a0*/  FMUL.FTZ R69, R96, UR40 ;  /* 0x0000002860457c20 */ /* 0x000fe20008410000 */
[----:B-----5:R-:W-:Y:S01]  /*19b0*/  STS.128 [R104.X16+0x400], R84 ;  /* 0x0004005468007388 */ /* 0x020fe2000000cc00 */
[----:B------:R-:W-:Y:S02]  /*19c0*/  FMUL.RZ R76, R76, 0.15915493667125701904 ;  /* 0x3e22f9834c4c7820 */ /* 0x000fe4000040c000 */
[----:B------:R-:W-:Y:S01]  /*19d0*/  FMUL.FTZ R68, R49, UR40 ;  /* 0x0000002831447c20 */ /* 0x000fe20008410000 */
[----:B------:R2:W-:Y:S01]  /*19e0*/  STS.128 [R104.X16+0x600], R92 ;  /* 0x0006005c68007388 */ /* 0x0005e2000000cc00 */
[----:B------:R-:W-:Y:S01]  /*19f0*/  FMUL.FTZ R136, R136, 1.4426950216293334961 ;  /* 0x3fb8aa3b88887820 */ /* 0x000fe20000410000 */
[----:B------:R-:W-:Y:S01]  /*1a00*/  MUFU.SIN R112, R76 ;  /* 0x0000004c00707308 */ /* 0x000fe20000000400 */
[----:B-1----:R-:W-:Y:S01]  /*1a10*/  FMUL.RZ R78, R69, 0.15915493667125701904 ;  /* 0x3e22f983454e7820 */ /* 0x002fe2000040c000 */
[----:B------:R-:W-:-:S06]  /*1a20*/  NOP ;  /* 0x0000000000007918 */ /* 0x000fcc0000000000 */
[----:B------:R-:W-:Y:S01]  /*1a30*/  FMUL.FTZ R69, R89, UR40 ;  /* 0x0000002859457c20 */ /* 0x000fe20008410000 */
[----:B------:R1:W-:Y:S01]  /*1a40*/  MUFU.COS R128, R76 ;  /* 0x0000004c00807308 */ /* 0x0003e20000000000 */
[----:B------:R-:W-:Y:S01]  /*1a50*/  FMUL.RZ R164, R68, 0.15915493667125701904 ;  /* 0x3e22f98344a47820 */ /* 0x000fe2000040c000 */
[----:B------:R3:W4:Y:S01]  /*1a60*/  LDG.E.128 R80, [R108.64+0x400] ;  /* 0x0004001a6c507981 */ /* 0x000722000c1e1d00 */
[----:B------:R-:W-:-:S05]  /*1a70*/  FMUL.FTZ R68, R100, R136 ;  /* 0x0000008864447220 */ /* 0x000fca0000410000 */
[----:B------:R-:W-:Y:S01]  /*1a80*/  MUFU.SIN R114, R70 ;  /* 0x0000004600727308 */ /* 0x000fe20000000400 */
[----:B-1----:R-:W-:Y:S01]  /*1a90*/  FMUL.RZ R76, R69, 0.15915493667125701904 ;  /* 0x3e22f983454c7820 */ /* 0x002fe2000040c000 */
[----:B0-----:R3:W5:Y:S01]  /*1aa0*/  LDG.E.128 R72, [R108.64+0x600] ;  /* 0x0006001a6c487981 */ /* 0x001762000c1e1d00 */
[----:B------:R-:W-:-:S05]  /*1ab0*/  FMUL.FTZ R69, R90, UR40 ;  /* 0x000000285a457c20 */ /* 0x000fca0008410000 */
[----:B------:R0:W-:Y:S01]  /*1ac0*/  MUFU.COS R126, R70 ;  /* 0x00000046007e7308 */ /* 0x0001e20000000000 */
[----:B------:R-:W1:Y:S07]  /*1ad0*/  LDS.128 R84, [R216] ;  /* 0x00000000d8547984 */ /* 0x000e6e0000000c00 */
[----:B------:R-:W-:Y:S01]  /*1ae0*/  MUFU.SIN R116, R71 ;  /* 0x0000004700747308 */ /* 0x000fe20000000400 */
[----:B0-----:R-:W-:Y:S02]  /*1af0*/  FMUL.RZ R70, R69, 0.15915493667125701904 ;  /* 0x3e22f98345467820 */ /* 0x001fe4000040c000 */
[----:B------:R-:W-:-:S05]  /*1b00*/  FMUL.FTZ R69, R55, UR40 ;  /* 0x0000002837457c20 */ /* 0x000fca0008410000 */
[----:B------:R0:W-:Y:S08]  /*1b10*/  MUFU.COS R124, R71 ;  /* 0x00000047007c7308 */ /* 0x0001f00000000000 */
[----:B------:R-:W-:Y:S01]  /*1b20*/  MUFU.SIN R110, R79 ;  /* 0x0000004f006e7308 */ /* 0x000fe20000000400 */
[----:B0-----:R-:W-:Y:S02]  /*1b30*/  FMUL.RZ R71, R69, 0.15915493667125701904 ;  /* 0x3e22f98345477820 */ /* 0x001fe4000040c000 */
[----:B------:R-:W-:-:S05]  /*1b40*/  FMUL.FTZ R69, R88, UR40 ;  /* 0x0000002858457c20 */ /* 0x000fca0008410000 */
[----:B------:R-:W-:Y:S01]  /*1b50*/  MUFU.COS R132, R79 ;  /* 0x0000004f00847308 */ /* 0x000fe20000000000 */
[-C--:B------:R-:W-:Y:S02]  /*1b60*/  FMUL.FTZ R58, R51, R136.reuse ;  /* 0x00000088333a7220 */ /* 0x080fe40000410000 */
[-C--:B------:R-:W-:Y:S02]  /*1b70*/  FMUL.FTZ R111, R55, R136.reuse ;  /* 0x00000088376f7220 */ /* 0x080fe40000410000 */
[-C--:B------:R-:W-:Y:S02]  /*1b80*/  FMUL.FTZ R56, R53, R136.reuse ;  /* 0x0000008835387220 */ /* 0x080fe40000410000 */
[-C--:B------:R-:W-:Y:S01]  /*1b90*/  FMUL.FTZ R57, R54, R136.reuse ;  /* 0x0000008836397220 */ /* 0x080fe20000410000 */
[----:B------:R-:W-:Y:S01]  /*1ba0*/  MUFU.SIN R118, R78 ;  /* 0x0000004e00767308 */ /* 0x000fe20000000400 */
[----:B--2---:R-:W-:Y:S01]  /*1bb0*/  PRMT R94, RZ, 0x5410, R60 ;  /* 0x00005410ff5e7816 */ /* 0x004fe2000000003c */
[----:B------:R-:W-:-:S06]  /*1bc0*/  FMUL.FTZ R113, R88, R136 ;  /* 0x0000008858717220 */ /* 0x000fcc0000410000 */
        /* <DEDUP_REMOVED lines=26> */
[----:B------:R0:W-:Y:S08]  /*1d70*/  MUFU.COS R139, R71 ;  /* 0x00000047008b7308 */ /* 0x0001f00000000000 */
[----:B------:R2:W-:Y:S01]  /*1d80*/  MUFU.EX2 R129, R68 ;  /* 0x0000004400817308 */ /* 0x0005e20000000800 */
[----:B0-----:R-:W-:-:S07]  /*1d90*/  FMUL.FTZ R71, R91, R136 ;  /* 0x000000885b477220 */ /* 0x001fce0000410000 */
[----:B------:R0:W-:Y:S01]  /*1da0*/  MUFU.EX2 R127, R69 ;  /* 0x00000045007f7308 */ /* 0x0001e20000000800 */
[----:B--2---:R-:W-:-:S07]  /*1db0*/  FMUL.FTZ R68, R96, R136 ;  /* 0x0000008860447220 */ /* 0x004fce0000410000 */
[----:B------:R-:W-:Y:S01]  /*1dc0*/  MUFU.SIN R154, R78 ;  /* 0x0000004e009a7308 */ /* 0x000fe20000000400 */
[----:B0-----:R-:W-:-:S07]  /*1dd0*/  FMUL.FTZ R69, R89, R136 ;  /* 0x0000008859457220 */ /* 0x001fce0000410000 */
[----:B------:R-:W-:Y:S08]  /*1de0*/  MUFU.COS R156, R78 ;  /* 0x0000004e009c7308 */ /* 0x000ff00000000000 */
[----:B------:R-:W-:Y:S08]  /*1df0*/  MUFU.EX2 R125, R70 ;  /* 0x00000046007d7308 */ /* 0x000ff00000000800 */
[----:B------:R-:W-:Y:S08]  /*1e00*/  MUFU.EX2 R123, R71 ;  /* 0x00000047007b7308 */ /* 0x000ff00000000800 */
[----:B------:R-:W-:Y:S08]  /*1e10*/  MUFU.EX2 R121, R68 ;  /* 0x0000004400797308 */ /* 0x000ff00000000800 */
[----:B------:R0:W2:Y:S08]  /*1e20*/  MUFU.EX2 R119, R69 ;  /* 0x0000004500777308 */ /* 0x0000b00000000800 */
[----:B------:R2:W-:Y:S01]  /*1e30*/  MUFU.EX2 R117, R76 ;  /* 0x0000004c00757308 */ /* 0x0005e20000000800 */
[----:B0-----:R3:W4:Y:S01]  /*1e40*/  LDG.E.128 R68, [R108.64] ;  /* 0x0000001a6c447981 */ /* 0x001722000c1e1d00 */
[----:B-1----:R-:W-:-:S06]  /*1e50*/  PRMT R92, RZ, 0x5410, R84 ;  /* 0x00005410ff5c7816 */ /* 0x002fcc0000000054 */
[----:B------:R-:W3:Y:S01]  /*1e60*/  MUFU.EX2 R58, R58 ;  /* 0x0000003a003a7308 */ /* 0x000ee20000000800 */
[----:B--2---:R3:W2:Y:S01]  /*1e70*/  LDG.E.128 R76, [R108.64+0x200] ;  /* 0x0002001a6c4c7981 */ /* 0x0046a2000c1e1d00 */
[C---:B------:R-:W-:Y:S02]  /*1e80*/  FMUL.FTZ R120, R119.reuse, R120 ;  /* 0x0000007877787220 */ /* 0x040fe40000410000 */
[----:B------:R-:W-:-:S04]  /*1e90*/  FMUL.FTZ R119, R119, R134 ;  /* 0x0000008677777220 */ /* 0x000fc80000410000 */
[----:B------:R-:W0:Y:S01]  /*1ea0*/  MUFU.EX2 R111, R111 ;  /* 0x0000006f006f7308 */ /* 0x000e220000000800 */
[----:B------:R-:W-:Y:S01]  /*1eb0*/  PRMT R134, RZ, 0x7610, R84 ;  /* 0x00007610ff867816 */ /* 0x000fe20000000054 */
[----:B------:R-:W-:-:S06]  /*1ec0*/  FMUL.FTZ R151, R99, R92 ;  /* 0x0000005c63977220 */ /* 0x000fcc0000410000 */
[----:B------:R-:W1:Y:S08]  /*1ed0*/  MUFU.EX2 R56, R56 ;  /* 0x0000003800387308 */ /* 0x000e700000000800 */
[----:B------:R-:W0:Y:S01]  /*1ee0*/  MUFU.EX2 R57, R57 ;  /* 0x0000003900397308 */ /* 0x000e220000000800 */
[C---:B------:R-:W-:Y:S02]  /*1ef0*/  FMUL.FTZ R132, R129.reuse, R132 ;  /* 0x0000008481847220 */ /* 0x040fe40000410000 */
[----:B------:R-:W-:-:S02]  /*1f00*/  FMUL.FTZ R129, R129, R110 ;  /* 0x0000006e81817220 */ /* 0x000fc40000410000 */
[----:B------:R-:W-:Y:S02]  /*1f10*/  FMUL.FTZ R157, R99, R134 ;  /* 0x00000086639d7220 */ /* 0x000fe40000410000 */
[----:B------:R-:W-:Y:S02]  /*1f20*/  FMUL.FTZ R151, R94, R151 ;  /* 0x000000975e977220 */ /* 0x000fe40000410000 */
[----:B------:R-:W-:Y:S01]  /*1f30*/  FMUL.FTZ R59, R50, UR40 ;  /* 0x00000028323b7c20 */ /* 0x000fe20008410000 */
[----:B------:R-:W-:Y:S01]  /*1f40*/  PRMT R93, RZ, 0x7610, R60 ;  /* 0x00007610ff5d7816 */ /* 0x000fe2000000003c */
[C---:B---3--:R-:W-:Y:S01]  /*1f50*/  FMUL.FTZ R108, R58.reuse, R139 ;  /* 0x0000008b3a6c7220 */ /* 0x048fe20000410000 */
[----:B------:R-:W-:Y:S01]  /*1f60*/  PRMT R139, RZ, 0x7610, R85 ;  /* 0x00007610ff8b7816 */ /* 0x000fe20000000055 */
[----:B------:R-:W-:Y:S01]  /*1f70*/  FMUL.FTZ R95, R58, R137 ;  /* 0x000000893a5f7220 */ /* 0x000fe20000410000 */
[----:B------:R-:W-:Y:S01]  /*1f80*/  MUFU.SIN R162, R164 ;  /* 0x000000a400a27308 */ /* 0x000fe20000000400 */
[----:B------:R-:W-:-:S02]  /*1f90*/  FMUL.FTZ R124, R123, R124 ;  /* 0x0000007c7b7c7220 */ /* 0x000fc40000410000 */
[----:B------:R-:W-:Y:S02]  /*1fa0*/  FMUL.FTZ R157, R94, R157 ;  /* 0x0000009d5e9d7220 */ /* 0x000fe40000410000 */
[----:B------:R-:W-:Y:S02]  /*1fb0*/  FMUL.FTZ R58, R129, R151 ;  /* 0x00000097813a7220 */ /* 0x000fe40000410000 */
[----:B------:R-:W-:Y:S02]  /*1fc0*/  FMUL.FTZ R128, R127, R128 ;  /* 0x000000807f807220 */ /* 0x000fe40000410000 */
[----:B------:R-:W-:Y:S02]  /*1fd0*/  FMUL.FTZ R123, R123, R116 ;  /* 0x000000747b7b7220 */ /* 0x000fe40000410000 */
[----:B------:R-:W-:Y:S02]  /*1fe0*/  FMUL.FTZ R127, R127, R112 ;  /* 0x000000707f7f7220 */ /* 0x000fe40000410000 */
[----:B0-----:R-:W-:-:S02]  /*1ff0*/  FMUL.FTZ R116, R111, R144 ;  /* 0x000000906f747220 */ /* 0x001fc40000410000 */
[----:B------:R-:W-:Y:S02]  /*2000*/  FMUL.FTZ R115, R111, R142 ;  /* 0x0000008e6f737220 */ /* 0x000fe40000410000 */
[C---:B-1----:R-:W-:Y:S02]  /*2010*/  FMUL.FTZ R112, R56.reuse, R135 ;  /* 0x0000008738707220 */ /* 0x042fe40000410000 */
[----:B------:R-:W-:Y:S02]  /*2020*/  FMUL.FTZ R111, R56, R133 ;  /* 0x00000085386f7220 */ /* 0x000fe40000410000 */
[C---:B------:R-:W-:Y:S02]  /*2030*/  FMUL.FTZ R110, R57.reuse, R152 ;  /* 0x00000098396e7220 */ /* 0x040fe40000410000 */
[----:B------:R-:W-:Y:S02]  /*2040*/  FMUL.FTZ R109, R57, R150 ;  /* 0x00000096396d7220 */ /* 0x000fe40000410000 */
[----:B------:R-:W-:-:S02]  /*2050*/  FMUL.RZ R59, R59, 0.15915493667125701904 ;  /* 0x3e22f9833b3b7820 */ /* 0x000fc4000040c000 */
[----:B------:R-:W-:Y:S02]  /*2060*/  FMUL.FTZ R56, R52, R136 ;  /* 0x0000008834387220 */ /* 0x000fe40000410000 */
[-C--:B------:R-:W-:Y:S02]  /*2070*/  FMUL.FTZ R57, R129, R157.reuse ;  /* 0x0000009d81397220 */ /* 0x080fe40000410000 */
[----:B------:R-:W-:Y:S01]  /*2080*/  FFMA.FTZ R58, R132, R157, R58 ;  /* 0x0000009d843a7223 */ /* 0x000fe2000001003a */
[----:B------:R-:W0:Y:S01]  /*2090*/  MUFU.EX2 R113, R113 ;  /* 0x0000007100717308 */ /* 0x000e220000000800 */
[C---:B------:R-:W-:Y:S02]  /*20a0*/  FMUL.FTZ R122, R121.reuse, R122 ;  /* 0x0000007a797a7220 */ /* 0x040fe40000410000 */
[----:B------:R-:W-:Y:S02]  /*20b0*/  FMUL.FTZ R160, R100, R139 ;  /* 0x0000008b64a07220 */ /* 0x000fe40000410000 */
[----:B------:R-:W-:Y:S01]  /*20c0*/  FMUL.FTZ R121, R121, R118 ;  /* 0x0000007679797220 */ /* 0x000fe20000410000 */
[----:B------:R-:W-:Y:S01]  /*20d0*/  PRMT R133, RZ, 0x5410, R85 ;  /* 0x00005410ff857816 */ /* 0x000fe20000000055 */
[C---:B------:R-:W-:Y:S01]  /*20e0*/  FMUL.FTZ R118, R117.reuse, R140 ;  /* 0x0000008c75767220 */ /* 0x040fe20000410000 */
[----:B------:R-:W-:Y:S01]  /*20f0*/  MUFU.EX2 R135, R56 ;  /* 0x0000003800877308 */ /* 0x000fe20000000800 */
[----:B------:R-:W-:-:S02]  /*2100*/  FMUL.FTZ R117, R117, R138 ;  /* 0x0000008a75757220 */ /* 0x000fc40000410000 */
[----:B------:R-:W-:Y:S02]  /*2110*/  FFMA.FTZ R137, R132, R151, -R57 ;  /* 0x0000009784897223 */ /* 0x000fe40000010839 */
[----:B------:R-:W-:-:S03]  /*2120*/  FFMA.FTZ R142, R93, R160, R58 ;  /* 0x000000a05d8e7223 */ /* 0x000fc6000001003a */
[----:B------:R-:W-:Y:S01]  /*2130*/  MUFU.SIN R138, R59 ;  /* 0x0000003b008a7308 */ /* 0x000fe20000000400 */
[----:B------:R-:W-:Y:S02]  /*2140*/  FMUL.FTZ R158, R100, R133 ;  /* 0x00000085649e7220 */ /* 0x000fe40000410000 */
[----:B------:R-:W-:-:S05]  /*2150*/  FMUL.FTZ R85, R50, R136 ;  /* 0x0000008832557220 */ /* 0x000fca0000410000 */
[----:B------:R1:W-:Y:S01]  /*2160*/  MUFU.COS R140, R59 ;  /* 0x0000003b008c7308 */ /* 0x0003e20000000000 */
[----:B------:R-:W-:Y:S01]  /*2170*/  FMUL.FTZ R84, R49, R136 ;  /* 0x0000008831547220 */ /* 0x000fe20000410000 */
[----:B-1----:R-:W1:Y:S01]  /*2180*/  LDS.128 R56, [R216+0x10] ;  /* 0x00001000d8387984 */ /* 0x002e620000000c00 */
[----:B------:R-:W-:-:S05]  /*2190*/  FFMA.FTZ R141, R93, R158, R137 ;  /* 0x0000009e5d8d7223 */ /* 0x000fca0000010089 */
[----:B------:R3:W-:Y:S01]  /*21a0*/  MUFU.EX2 R143, R84 ;  /* 0x00000054008f7308 */ /* 0x0007e20000000800 */
[C---:B------:R-:W-:Y:S02]  /*21b0*/  FMUL.FTZ R126, R125.reuse, R126 ;  /* 0x0000007e7d7e7220 */ /* 0x040fe40000410000 */
[----:B------:R-:W-:Y:S02]  /*21c0*/  FMUL.FTZ R125, R125, R114 ;  /* 0x000000727d7d7220 */ /* 0x000fe40000410000 */
[----:B------:R-:W-:-:S03]  /*21d0*/  FMUL.FTZ R145, R127, R141 ;  /* 0x0000008d7f917220 */ /* 0x000fc60000410000 */
[----:B------:R-:W5:Y:S01]  /*21e0*/  MUFU.EX2 R85, R85 ;  /* 0x0000005500557308 */ /* 0x000f620000000800 */
[----:B---3--:R-:W-:Y:S01]  /*21f0*/  FMUL.FTZ R84, R99, R136 ;  /* 0x0000008863547220 */ /* 0x008fe20000410000 */
[--C-:B------:R-:W-:Y:S01]  /*2200*/  PRMT R136, RZ, 0x5410, R86.reuse ;  /* 0x00005410ff887816 */ /* 0x100fe20000000056 */
[C---:B0-----:R-:W-:Y:S02]  /*2210*/  FMUL.FTZ R114, R113.reuse, R148 ;  /* 0x0000009471727220 */ /* 0x041fe40000410000 */
[----:B------:R-:W-:Y:S01]  /*2220*/  FMUL.FTZ R113, R113, R146 ;  /* 0x0000009271717220 */ /* 0x000fe20000410000 */
[----:B------:R-:W-:Y:S01]  /*2230*/  PRMT R146, RZ, 0x7610, R86 ;  /* 0x00007610ff927816 */ /* 0x000fe20000000056 */
[-C--:B------:R-:W-:Y:S02]  /*2240*/  FMUL.FTZ R144, R127, R142.reuse ;  /* 0x0000008e7f907220 */ /* 0x080fe40000410000 */
[C---:B------:R-:W-:Y:S01]  /*2250*/  FFMA.FTZ R145, R128.reuse, R142, R145 ;  /* 0x0000008e80917223 */ /* 0x040fe20000010091 */
[----:B------:R-:W-:Y:S01]  /*2260*/  PRMT R142, RZ, 0x5410, R61 ;  /* 0x00005410ff8e7816 */ /* 0x000fe2000000003d */
[----:B------:R-:W-:-:S02]  /*2270*/  FFMA.FTZ R141, R128, R141, -R144 ;  /* 0x0000008d808d7223 */ /* 0x000fc40000010890 */
[C---:B------:R-:W-:Y:S02]  /*2280*/  FMUL.FTZ R163, R97.reuse, R136 ;  /* 0x0000008861a37220 */ /* 0x040fe40000410000 */
[----:B------:R-:W-:Y:S01]  /*2290*/  FMUL.FTZ R161, R97, R146 ;  /* 0x0000009261a17220 */ /* 0x000fe20000410000 */
[----:B------:R-:W0:Y:S01]  /*22a0*/  MUFU.EX2 R84, R84 ;  /* 0x0000005400547308 */ /* 0x000e220000000800 */
[C---:B------:R-:W-:Y:S02]  /*22b0*/  FFMA.FTZ R86, R142.reuse, R163, R141 ;  /* 0x000000a38e567223 */ /* 0x040fe4000001008d */
[----:B------:R-:W-:Y:S01]  /*22c0*/  FFMA.FTZ R145, R142, R161, R145 ;  /* 0x000000a18e917223 */ /* 0x000fe20000010091 */
[----:B------:R-:W-:Y:S01]  /*22d0*/  PRMT R141, RZ, 0x5410, R87 ;  /* 0x00005410ff8d7816 */ /* 0x000fe20000000057 */
[----:B------:R-:W-:Y:S02]  /*22e0*/  FMUL.FTZ R148, R125, R86 ;  /* 0x000000567d947220 */ /* 0x000fe40000410000 */
[----:B-----5:R-:W-:-:S02]  /*22f0*/  FMUL.FTZ R140, R85, R140 ;  /* 0x0000008c558c7220 */ /* 0x020fc40000410000 */
[----:B------:R-:W-:Y:S02]  /*2300*/  FMUL.FTZ R138, R85, R138 ;  /* 0x0000008a558a7220 */ /* 0x000fe40000410000 */
[-C--:B------:R-:W-:Y:S01]  /*2310*/  FMUL.FTZ R85, R125, R145.reuse ;  /* 0x000000917d557220 */ /* 0x080fe20000410000 */
[----:B------:R-:W-:Y:S01]  /*2320*/  PRMT R147, RZ, 0x7610, R87 ;  /* 0x00007610ff937816 */ /* 0x000fe20000000057 */
[C---:B------:R-:W-:Y:S01]  /*2330*/  FFMA.FTZ R148, R126.reuse, R145, R148 ;  /* 0x000000917e947223 */ /* 0x040fe20000010094 */
[----:B------:R-:W-:Y:S01]  /*2340*/  PRMT R145, RZ, 0x7610, R61 ;  /* 0x00007610ff917816 */ /* 0x000fe2000000003d */
[----:B------:R-:W-:Y:S02]  /*2350*/  FFMA.FTZ R85, R126, R86, -R85 ;  /* 0x000000567e557223 */ /* 0x000fe40000010855 */
[C---:B------:R-:W-:Y:S02]  /*2360*/  FMUL.FTZ R166, R98.reuse, R141 ;  /* 0x0000008d62a67220 */ /* 0x040fe40000410000 */
[----:B------:R-:W-:-:S02]  /*2370*/  FMUL.FTZ R168, R98, R147 ;  /* 0x0000009362a87220 */ /* 0x000fc40000410000 */
[C---:B------:R-:W-:Y:S02]  /*2380*/  FFMA.FTZ R87, R145.reuse, R166, R85 ;  /* 0x000000a691577223 */ /* 0x040fe40000010055 */
[C---:B0-----:R-:W-:Y:S01]  /*2390*/  FMUL.FTZ R130, R84.reuse, R130 ;  /* 0x0000008254827220 */ /* 0x041fe20000410000 */
[----:B-1----:R-:W-:Y:S01]  /*23a0*/  PRMT R152, RZ, 0x7610, R56 ;  /* 0x00007610ff987816 */ /* 0x002fe20000000038 */
[----:B------:R-:W-:Y:S02]  /*23b0*/  FFMA.FTZ R148, R145, R168, R148 ;  /* 0x000000a891947223 */ /* 0x000fe40000010094 */
[C---:B------:R-:W-:Y:S02]  /*23c0*/  FMUL.FTZ R153, R123.reuse, R87 ;  /* 0x000000577b997220 */ /* 0x040fe40000410000 */
[----:B------:R-:W-:Y:S02]  /*23d0*/  FMUL.FTZ R131, R84, R131 ;  /* 0x0000008354837220 */ /* 0x000fe40000410000 */
[----:B------:R-:W-:Y:S01]  /*23e0*/  FMUL.FTZ R84, R130, R129 ;  /* 0x0000008182547220 */ /* 0x000fe20000410000 */
[----:B------:R-:W-:Y:S01]  /*23f0*/  PRMT R150, RZ, 0x5410, R62 ;  /* 0x00005410ff967816 */ /* 0x000fe2000000003e */
[----:B------:R-:W-:-:S02]  /*2400*/  FMUL.FTZ R149, R123, R148 ;  /* 0x000000947b957220 */ /* 0x000fc40000410000 */
[----:B------:R-:W-:Y:S01]  /*2410*/  FFMA.FTZ R153, R124, R148, R153 ;  /* 0x000000947c997223 */ /* 0x000fe20000010099 */
[----:B------:R-:W-:Y:S01]  /*2420*/  PRMT R148, RZ, 0x5410, R56 ;  /* 0x00005410ff947816 */ /* 0x000fe20000000038 */
[C---:B------:R-:W-:Y:S02]  /*2430*/  FMUL.FTZ R85, R131.reuse, R129 ;  /* 0x0000008183557220 */ /* 0x040fe40000410000 */
[----:B------:R-:W-:Y:S02]  /*2440*/  FFMA.FTZ R84, R131, R132, R84 ;  /* 0x0000008483547223 */ /* 0x000fe40000010054 */
[----:B------:R-:W-:Y:S02]  /*2450*/  FMUL.FTZ R173, R91, R152 ;  /* 0x000000985bad7220 */ /* 0x000fe40000410000 */
[----:B------:R-:W-:Y:S02]  /*2460*/  FFMA.FTZ R85, R130, R132, -R85 ;  /* 0x0000008482557223 */ /* 0x000fe40000010855 */
[----:B------:R-:W-:-:S02]  /*2470*/  FMUL.FTZ R86, R127, R84 ;  /* 0x000000547f567220 */ /* 0x000fc40000410000 */
[----:B------:R-:W-:Y:S02]  /*2480*/  FFMA.FTZ R149, R124, R87, -R149 ;  /* 0x000000577c957223 */ /* 0x000fe40000010895 */
[----:B------:R-:W-:Y:S02]  /*2490*/  FMUL.FTZ R171, R91, R148 ;  /* 0x000000945bab7220 */ /* 0x000fe40000410000 */
[----:B------:R-:W-:Y:S01]  /*24a0*/  FFMA.FTZ R153, R150, R173, R153 ;  /* 0x000000ad96997223 */ /* 0x000fe20000010099 */
[----:B------:R-:W0:Y:S01]  /*24b0*/  MUFU.COS R164, R164 ;  /* 0x000000a400a47308 */ /* 0x000e220000000000 */
[----:B------:R-:W-:Y:S02]  /*24c0*/  FFMA.FTZ R86, R128, R85, -R86 ;  /* 0x0000005580567223 */ /* 0x000fe40000010856 */
[----:B------:R-:W-:Y:S02]  /*24d0*/  FFMA.FTZ R149, R150, R171, R149 ;  /* 0x000000ab96957223 */ /* 0x000fe40000010095 */
[----:B------:R-:W-:-:S02]  /*24e0*/  FMUL.FTZ R155, R121, R153 ;  /* 0x00000099799b7220 */ /* 0x000fc40000410000 */
[----:B------:R-:W-:Y:S02]  /*24f0*/  FMUL.FTZ R85, R127, R85 ;  /* 0x000000557f557220 */ /* 0x000fe40000410000 */
[----:B------:R-:W-:Y:S02]  /*2500*/  FMUL.FTZ R137, R135, R156 ;  /* 0x0000009c87897220 */ /* 0x000fe40000410000 */
[-C--:B------:R-:W-:Y:S02]  /*2510*/  FMUL.FTZ R159, R121, R149.reuse ;  /* 0x00000095799f7220 */ /* 0x080fe40000410000 */
[----:B------:R-:W-:Y:S01]  /*2520*/  FFMA.FTZ R156, R122, R149, -R155 ;  /* 0x000000957a9c7223 */ /* 0x000fe2000001089b */
[----:B------:R-:W-:Y:S01]  /*2530*/  PRMT R149, RZ, 0x5410, R57 ;  /* 0x00005410ff957816 */ /* 0x000fe20000000039 */
[----:B------:R-:W-:Y:S01]  /*2540*/  FFMA.FTZ R85, R128, R84, R85 ;  /* 0x0000005480557223 */ /* 0x000fe20000010055 */
[----:B------:R-:W-:Y:S01]  /*2550*/  PRMT R155, RZ, 0x7610, R57 ;  /* 0x00007610ff9b7816 */ /* 0x000fe20000000039 */
[----:B------:R-:W-:Y:S01]  /*2560*/  FFMA.FTZ R159, R122, R153, R159 ;  /* 0x000000997a9f7223 */ /* 0x000fe2000001009f */
[----:B------:R-:W-:Y:S01]  /*2570*/  PRMT R153, RZ, 0x7610, R62 ;  /* 0x00007610ff997816 */ /* 0x000fe2000000003e */
[----:B------:R-:W-:-:S02]  /*2580*/  FMUL.FTZ R87, R125, R85 ;  /* 0x000000557d577220 */ /* 0x000fc40000410000 */
[----:B------:R-:W-:Y:S02]  /*2590*/  FMUL.FTZ R84, R125, R86 ;  /* 0x000000567d547220 */ /* 0x000fe40000410000 */
[----:B------:R-:W-:Y:S02]  /*25a0*/  FMUL.FTZ R178, R96, R149 ;  /* 0x0000009560b27220 */ /* 0x000fe40000410000 */
[----:B------:R-:W-:Y:S02]  /*25b0*/  FMUL.FTZ R135, R135, R154 ;  /* 0x0000009a87877220 */ /* 0x000fe40000410000 */
[C---:B------:R-:W-:Y:S02]  /*25c0*/  FFMA.FTZ R56, R126.reuse, R86, -R87 ;  /* 0x000000567e387223 */ /* 0x040fe40000010857 */
[----:B------:R-:W-:Y:S02]  /*25d0*/  FFMA.FTZ R154, R126, R85, R84 ;  /* 0x000000557e9a7223 */ /* 0x000fe40000010054 */
[----:B------:R-:W-:Y:S01]  /*25e0*/  FMUL.FTZ R180, R96, R155 ;  /* 0x0000009b60b47220 */ /* 0x000fe20000410000 */
[----:B------:R-:W1:Y:S01]  /*25f0*/  LDS.128 R84, [R216+0x20] ;  /* 0x00002000d8547984 */ /* 0x000e620000000c00 */
[----:B------:R-:W-:-:S02]  /*2600*/  FFMA.FTZ R156, R153, R178, R156 ;  /* 0x000000b2999c7223 */ /* 0x000fc4000001009c */
[C---:B0-----:R-:W-:Y:S02]  /*2610*/  FMUL.FTZ R144, R143.reuse, R164 ;  /* 0x000000a48f907220 */ /* 0x041fe40000410000 */
[----:B------:R-:W-:Y:S02]  /*2620*/  FMUL.FTZ R143, R143, R162 ;  /* 0x000000a28f8f7220 */ /* 0x000fe40000410000 */
[----:B------:R-:W-:Y:S02]  /*2630*/  FFMA.FTZ R162, R153, R180, R159 ;  /* 0x000000b499a27223 */ /* 0x000fe4000001009f */
[----:B------:R-:W-:Y:S02]  /*2640*/  FMUL.FTZ R167, R119, R156 ;  /* 0x0000009c77a77220 */ /* 0x000fe40000410000 */
[----:B------:R-:W-:Y:S02]  /*2650*/  FMUL.FTZ R159, R123, R56 ;  /* 0x000000387b9f7220 */ /* 0x000fe40000410000 */
[----:B------:R-:W-:-:S02]  /*2660*/  FMUL.FTZ R165, R119, R162 ;  /* 0x000000a277a57220 */ /* 0x000fc40000410000 */
[----:B------:R-:W-:Y:S01]  /*2670*/  FFMA.FTZ R167, R120, R162, R167 ;  /* 0x000000a278a77223 */ /* 0x000fe200000100a7 */
[--C-:B------:R-:W-:Y:S01]  /*2680*/  PRMT R162, RZ, 0x7610, R58.reuse ;  /* 0x00007610ffa27816 */ /* 0x100fe2000000003a */
[-C--:B------:R-:W-:Y:S02]  /*2690*/  FMUL.FTZ R57, R123, R154.reuse ;  /* 0x0000009a7b397220 */ /* 0x080fe40000410000 */
[----:B------:R-:W-:Y:S01]  /*26a0*/  FFMA.FTZ R159, R124, R154, R159 ;  /* 0x0000009a7c9f7223 */ /* 0x000fe2000001009f */
[----:B------:R-:W-:Y:S01]  /*26b0*/  PRMT R154, RZ, 0x5410, R58 ;  /* 0x00005410ff9a7816 */ /* 0x000fe2000000003a */
[----:B------:R-:W-:Y:S01]  /*26c0*/  FFMA.FTZ R165, R120, R156, -R165 ;  /* 0x0000009c78a57223 */ /* 0x000fe200000108a5 */
[----:B------:R-:W-:Y:S01]  /*26d0*/  PRMT R156, RZ, 0x5410, R63 ;  /* 0x00005410ff9c7816 */ /* 0x000fe2000000003f */
[----:B------:R-:W-:Y:S02]  /*26e0*/  FMUL.FTZ R187, R89, R162 ;  /* 0x000000a259bb7220 */ /* 0x000fe40000410000 */
[----:B------:R-:W-:-:S02]  /*26f0*/  FFMA.FTZ R57, R124, R56, -R57 ;  /* 0x000000387c397223 */ /* 0x000fc40000010839 */
[----:B------:R-:W-:Y:S02]  /*2700*/  FMUL.FTZ R185, R89, R154 ;  /* 0x0000009a59b97220 */ /* 0x000fe40000410000 */
[C---:B------:R-:W-:Y:S02]  /*2710*/  FMUL.FTZ R56, R121.reuse, R159 ;  /* 0x0000009f79387220 */ /* 0x040fe40000410000 */
[C---:B------:R-:W-:Y:S02]  /*2720*/  FFMA.FTZ R164, R156.reuse, R187, R167 ;  /* 0x000000bb9ca47223 */ /* 0x040fe400000100a7 */
[----:B------:R-:W-:Y:S02]  /*2730*/  FFMA.FTZ R165, R156, R185, R165 ;  /* 0x000000b99ca57223 */ /* 0x000fe400000100a5 */
[-C--:B------:R-:W-:Y:S02]  /*2740*/  FMUL.FTZ R58, R121, R57.reuse ;  /* 0x00000039793a7220 */ /* 0x080fe40000410000 */
[----:B------:R-:W-:Y:S01]  /*2750*/  FFMA.FTZ R56, R122, R57, -R56 ;  /* 0x000000397a387223 */ /* 0x000fe20000010838 */
[----:B------:R-:W-:Y:S01]  /*2760*/  PRMT R167, RZ, 0x7610, R59 ;  /* 0x00007610ffa77816 */ /* 0x000fe2000000003b */
[----:B------:R-:W-:-:S02]  /*2770*/  FMUL.FTZ R57, R117, R164 ;  /* 0x000000a475397220 */ /* 0x000fc40000410000 */
[----:B------:R-:W-:Y:S02]  /*2780*/  FMUL.FTZ R169, R117, R165 ;  /* 0x000000a575a97220 */ /* 0x000fe40000410000 */
[----:B------:R-:W-:Y:S01]  /*2790*/  FFMA.FTZ R58, R122, R159, R58 ;  /* 0x0000009f7a3a7223 */ /* 0x000fe2000001003a */
[----:B------:R-:W-:Y:S01]  /*27a0*/  PRMT R159, RZ, 0x5410, R59 ;  /* 0x00005410ff9f7816 */ /* 0x000fe2000000003b */
[C---:B------:R-:W-:Y:S01]  /*27b0*/  FFMA.FTZ R57, R118.reuse, R165, -R57 ;  /* 0x000000a576397223 */ /* 0x040fe20000010839 */
[----:B------:R-:W-:Y:S01]  /*27c0*/  PRMT R165, RZ, 0x7610, R63 ;  /* 0x00007610ffa57816 */ /* 0x000fe2000000003f */
[----:B------:R-:W-:Y:S02]  /*27d0*/  FFMA.FTZ R169, R118, R164, R169 ;  /* 0x000000a476a97223 */ /* 0x000fe400000100a9 */
[C---:B------:R-:W-:Y:S02]  /*27e0*/  FMUL.FTZ R192, R90.reuse, R167 ;  /* 0x000000a75ac07220 */ /* 0x040fe40000410000 */
[----:B------:R-:W-:-:S02]  /*27f0*/  FMUL.FTZ R190, R90, R159 ;  /* 0x0000009f5abe7220 */ /* 0x000fc40000410000 */
[----:B------:R-:W-:Y:S02]  /*2800*/  FFMA.FTZ R169, R165, R192, R169 ;  /* 0x000000c0a5a97223 */ /* 0x000fe400000100a9 */
[----:B------:R-:W-:Y:S02]  /*2810*/  FMUL.FTZ R59, R119, R56 ;  /* 0x00000038773b7220 */ /* 0x000fe40000410000 */
[----:B------:R-:W-:Y:S02]  /*2820*/  FFMA.FTZ R164, R165, R190, R57 ;  /* 0x000000bea5a47223 */ /* 0x000fe40000010039 */
[----:B------:R-:W-:Y:S02]  /*2830*/  FMUL.FTZ R175, R115, R169 ;  /* 0x000000a973af7220 */ /* 0x000fe40000410000 */
[-C--:B------:R-:W-:Y:S02]  /*2840*/  FMUL.FTZ R57, R119, R58.reuse ;  /* 0x0000003a77397220 */ /* 0x080fe40000410000 */
[----:B------:R-:W-:-:S02]  /*2850*/  FFMA.FTZ R59, R120, R58, R59 ;  /* 0x0000003a783b7223 */ /* 0x000fc4000001003b */
[-C--:B------:R-:W-:Y:S02]  /*2860*/  FMUL.FTZ R58, R115, R164.reuse ;  /* 0x000000a4733a7220 */ /* 0x080fe40000410000 */
[----:B------:R-:W-:Y:S01]  /*2870*/  FFMA.FTZ R175, R116, R164, -R175 ;  /* 0x000000a474af7223 */ /* 0x000fe200000108af */
[--C-:B-1----:R-:W-:Y:S01]  /*2880*/  PRMT R164, RZ, 0x5410, R84.reuse ;  /* 0x00005410ffa47816 */ /* 0x102fe20000000054 */
[----:B------:R-:W-:Y:S01]  /*2890*/  FFMA.FTZ R57, R120, R56, -R57 ;  /* 0x0000003878397223 */ /* 0x000fe20000010839 */
[----:B------:R-:W-:Y:S02]  /*28a0*/  PRMT R172, RZ, 0x7610, R84 ;  /* 0x00007610ffac7816 */ /* 0x000fe40000000054 */
[----:B------:R-:W-:Y:S01]  /*28b0*/  PRMT R170, RZ, 0x5410, R64 ;  /* 0x00005410ffaa7816 */ /* 0x000fe20000000040 */
[----:B------:R-:W-:Y:S02]  /*28c0*/  FMUL.FTZ R181, R55, R164 ;  /* 0x000000a437b57220 */ /* 0x000fe40000410000 */
[----:B------:R-:W-:-:S02]  /*28d0*/  FMUL.FTZ R56, R117, R59 ;  /* 0x0000003b75387220 */ /* 0x000fc40000410000 */
[----:B------:R-:W-:Y:S02]  /*28e0*/  FFMA.FTZ R58, R116, R169, R58 ;  /* 0x000000a9743a7223 */ /* 0x000fe4000001003a */
[----:B------:R-:W-:Y:S02]  /*28f0*/  FMUL.FTZ R183, R55, R172 ;  /* 0x000000ac37b77220 */ /* 0x000fe40000410000 */
[----:B------:R-:W-:Y:S02]  /*2900*/  FFMA.FTZ R175, R170, R181, R175 ;  /* 0x000000b5aaaf7223 */ /* 0x000fe400000100af */
[-C--:B------:R-:W-:Y:S02]  /*2910*/  FFMA.FTZ R56, R118, R57.reuse, -R56 ;  /* 0x0000003976387223 */ /* 0x080fe40000010838 */
[----:B------:R-:W-:Y:S02]  /*2920*/  FMUL.FTZ R57, R117, R57 ;  /* 0x0000003975397220 */ /* 0x000fe40000410000 */
[----:B------:R-:W-:-:S02]  /*2930*/  FFMA.FTZ R169, R170, R183, R58 ;  /* 0x000000b7aaa97223 */ /* 0x000fc4000001003a */
[C---:B------:R-:W-:Y:S02]  /*2940*/  FMUL.FTZ R177, R113.reuse, R175 ;  /* 0x000000af71b17220 */ /* 0x040fe40000410000 */
[----:B------:R-:W-:Y:S02]  /*2950*/  FFMA.FTZ R57, R118, R59, R57 ;  /* 0x0000003b76397223 */ /* 0x000fe40000010039 */
[-C--:B------:R-:W-:Y:S02]  /*2960*/  FMUL.FTZ R176, R113, R169.reuse ;  /* 0x000000a971b07220 */ /* 0x080fe40000410000 */
[C---:B------:R-:W-:Y:S01]  /*2970*/  FFMA.FTZ R179, R114.reuse, R169, R177 ;  /* 0x000000a972b37223 */ /* 0x040fe200000100b1 */
[--C-:B------:R-:W-:Y:S01]  /*2980*/  PRMT R169, RZ, 0x5410, R85.reuse ;  /* 0x00005410ffa97816 */ /* 0x100fe20000000055 */
[C---:B------:R-:W-:Y:S02]  /*2990*/  FMUL.FTZ R59, R115.reuse, R57 ;  /* 0x00000039733b7220 */ /* 0x040fe40000410000 */
[----:B------:R-:W-:Y:S01]  /*29a0*/  FMUL.FTZ R58, R115, R56 ;  /* 0x00000038733a7220 */ /* 0x000fe20000410000 */
[----:B------:R-:W-:Y:S01]  /*29b0*/  PRMT R177, RZ, 0x7610, R85 ;  /* 0x00007610ffb17816 */ /* 0x000fe20000000055 */
[----:B------:R-:W-:Y:S01]  /*29c0*/  FFMA.FTZ R176, R114, R175, -R176 ;  /* 0x000000af72b07223 */ /* 0x000fe200000108b0 */
[----:B------:R-:W-:Y:S01]  /*29d0*/  PRMT R175, RZ, 0x7610, R64 ;  /* 0x00007610ffaf7816 */ /* 0x000fe20000000040 */
[----:B------:R-:W-:-:S02]  /*29e0*/  FMUL.FTZ R186, R88, R169 ;  /* 0x000000a958ba7220 */ /* 0x000fc40000410000 */
[C---:B------:R-:W-:Y:S02]  /*29f0*/  FFMA.FTZ R84, R116.reuse, R56, -R59 ;  /* 0x0000003874547223 */ /* 0x040fe4000001083b */
[----:B------:R-:W-:Y:S02]  /*2a00*/  FFMA.FTZ R174, R116, R57, R58 ;  /* 0x0000003974ae7223 */ /* 0x000fe4000001003a */
[----:B------:R-:W0:Y:S01]  /*2a10*/  LDS.128 R56, [R216+0x30] ;  /* 0x00003000d8387984 */ /* 0x000e220000000c00 */
[----:B------:R-:W-:Y:S02]  /*2a20*/  FMUL.FTZ R188, R88, R177 ;  /* 0x000000b158bc7220 */ /* 0x000fe40000410000 */
[C---:B------:R-:W-:Y:S02]  /*2a30*/  FFMA.FTZ R176, R175.reuse, R186, R176 ;  /* 0x000000baafb07223 */ /* 0x040fe400000100b0 */
[----:B------:R-:W-:Y:S02]  /*2a40*/  FFMA.FTZ R182, R175, R188, R179 ;  /* 0x000000bcafb67223 */ /* 0x000fe400000100b3 */
[----:B------:R-:W-:-:S02]  /*2a50*/  FMUL.FTZ R191, R111, R176 ;  /* 0x000000b06fbf7220 */ /* 0x000fc40000410000 */
[----:B------:R-:W-:Y:S02]  /*2a60*/  FMUL.FTZ R179, R113, R84 ;  /* 0x0000005471b37220 */ /* 0x000fe40000410000 */
[-C--:B------:R-:W-:Y:S02]  /*2a70*/  FMUL.FTZ R189, R111, R182.reuse ;  /* 0x000000b66fbd7220 */ /* 0x080fe40000410000 */
[----:B------:R-:W-:Y:S01]  /*2a80*/  FFMA.FTZ R191, R112, R182, R191 ;  /* 0x000000b670bf7223 */ /* 0x000fe200000100bf */
[--C-:B------:R-:W-:Y:S01]  /*2a90*/  PRMT R182, RZ, 0x7610, R86.reuse ;  /* 0x00007610ffb67816 */ /* 0x100fe20000000056 */
[-C--:B------:R-:W-:Y:S02]  /*2aa0*/  FMUL.FTZ R85, R113, R174.reuse ;  /* 0x000000ae71557220 */ /* 0x080fe40000410000 */
[----:B------:R-:W-:Y:S01]  /*2ab0*/  FFMA.FTZ R179, R114, R174, R179 ;  /* 0x000000ae72b37223 */ /* 0x000fe200000100b3 */
[----:B------:R-:W-:Y:S01]  /*2ac0*/  PRMT R174, RZ, 0x5410, R86 ;  /* 0x00005410ffae7816 */ /* 0x000fe20000000056 */
[----:B------:R-:W-:Y:S01]  /*2ad0*/  FFMA.FTZ R189, R112, R176, -R189 ;  /* 0x000000b070bd7223 */ /* 0x000fe200000108bd */
[----:B------:R-:W-:Y:S01]  /*2ae0*/  PRMT R176, RZ, 0x5410, R65 ;  /* 0x00005410ffb07816 */ /* 0x000fe20000000041 */
[----:B------:R-:W-:-:S02]  /*2af0*/  FMUL.FTZ R197, R53, R182 ;  /* 0x000000b635c57220 */ /* 0x000fc40000410000 */
[----:B------:R-:W-:Y:S02]  /*2b00*/  FFMA.FTZ R85, R114, R84, -R85 ;  /* 0x0000005472557223 */ /* 0x000fe40000010855 */
[----:B------:R-:W-:Y:S02]  /*2b10*/  FMUL.FTZ R195, R53, R174 ;  /* 0x000000ae35c37220 */ /* 0x000fe40000410000 */
[C---:B------:R-:W-:Y:S02]  /*2b20*/  FMUL.FTZ R84, R111.reuse, R179 ;  /* 0x000000b36f547220 */ /* 0x040fe40000410000 */
[C---:B------:R-:W-:Y:S02]  /*2b30*/  FFMA.FTZ R184, R176.reuse, R197, R191 ;  /* 0x000000c5b0b87223 */ /* 0x040fe400000100bf */
[----:B------:R-:W-:Y:S02]  /*2b40*/  FFMA.FTZ R189, R176, R195, R189 ;  /* 0x000000c3b0bd7223 */ /* 0x000fe400000100bd */
[----:B------:R-:W-:-:S02]  /*2b50*/  FMUL.FTZ R86, R111, R85 ;  /* 0x000000556f567220 */ /* 0x000fc40000410000 */
[C---:B------:R-:W-:Y:S01]  /*2b60*/  FFMA.FTZ R84, R112.reuse, R85, -R84 ;  /* 0x0000005570547223 */ /* 0x040fe20000010854 */
[--C-:B------:R-:W-:Y:S01]  /*2b70*/  PRMT R191, RZ, 0x7610, R87.reuse ;  /* 0x00007610ffbf7816 */ /* 0x100fe20000000057 */
[CC--:B------:R-:W-:Y:S02]  /*2b80*/  FMUL.FTZ R85, R109.reuse, R184.reuse ;  /* 0x000000b86d557220 */ /* 0x0c0fe40000410000 */
[----:B------:R-:W-:Y:S02]  /*2b90*/  FMUL.FTZ R193, R109, R189 ;  /* 0x000000bd6dc17220 */ /* 0x000fe40000410000 */
[----:B------:R-:W-:Y:S01]  /*2ba0*/  FFMA.FTZ R86, R112, R179, R86 ;  /* 0x000000b370567223 */ /* 0x000fe20000010056 */
[----:B------:R-:W-:Y:S01]  /*2bb0*/  PRMT R179, RZ, 0x5410, R87 ;  /* 0x00005410ffb37816 */ /* 0x000fe20000000057 */
[C---:B------:R-:W-:Y:S01]  /*2bc0*/  FFMA.FTZ R85, R110.reuse, R189, -R85 ;  /* 0x000000bd6e557223 */ /* 0x040fe20000010855 */
[----:B------:R-:W-:Y:S01]  /*2bd0*/  PRMT R189, RZ, 0x7610, R65 ;  /* 0x00007610ffbd7816 */ /* 0x000fe20000000041 */
[----:B------:R-:W-:-:S02]  /*2be0*/  FFMA.FTZ R193, R110, R184, R193 ;  /* 0x000000b86ec17223 */ /* 0x000fc400000100c1 */
[C---:B------:R-:W-:Y:S02]  /*2bf0*/  FMUL.FTZ R204, R54.reuse, R191 ;  /* 0x000000bf36cc7220 */ /* 0x040fe40000410000 */
[----:B------:R-:W-:Y:S02]  /*2c00*/  FMUL.FTZ R202, R54, R179 ;  /* 0x000000b336ca7220 */ /* 0x000fe40000410000 */
[----:B------:R-:W-:Y:S02]  /*2c10*/  FFMA.FTZ R193, R189, R204, R193 ;  /* 0x000000ccbdc17223 */ /* 0x000fe400000100c1 */
[----:B------:R-:W-:Y:S02]  /*2c20*/  FMUL.FTZ R87, R109, R84 ;  /* 0x000000546d577220 */ /* 0x000fe40000410000 */
[----:B------:R-:W-:Y:S02]  /*2c30*/  FFMA.FTZ R184, R189, R202, R85 ;  /* 0x000000cabdb87223 */ /* 0x000fe40000010055 */
[----:B------:R-:W-:Y:S01]  /*2c40*/  FMUL.FTZ R199, R95, R193 ;  /* 0x000000c15fc77220 */ /* 0x000fe20000410000 */
[----:B0-----:R-:W-:Y:S01]  /*2c50*/  PRMT R196, RZ, 0x7610, R56 ;  /* 0x00007610ffc47816 */ /* 0x001fe20000000038 */
[----:B------:R-:W-:-:S02]  /*2c60*/  FMUL.FTZ R85, R109, R86 ;  /* 0x000000566d557220 */ /* 0x000fc40000410000 */
[----:B------:R-:W-:Y:S02]  /*2c70*/  FFMA.FTZ R87, R110, R86, R87 ;  /* 0x000000566e577223 */ /* 0x000fe40000010057 */
[-C--:B------:R-:W-:Y:S02]  /*2c80*/  FMUL.FTZ R86, R95, R184.reuse ;  /* 0x000000b85f567220 */ /* 0x080fe40000410000 */
[C---:B------:R-:W-:Y:S01]  /*2c90*/  FFMA.FTZ R199, R108.reuse, R184, -R199 ;  /* 0x000000b86cc77223 */ /* 0x040fe200000108c7 */
[----:B------:R-:W-:Y:S01]  /*2ca0*/  PRMT R184, RZ, 0x5410, R56 ;  /* 0x00005410ffb87816 */ /* 0x000fe20000000038 */
[----:B------:R-:W-:Y:S01]  /*2cb0*/  FFMA.FTZ R86, R108, R193, R86 ;  /* 0x000000c16c567223 */ /* 0x000fe20000010056 */
[----:B------:R-:W-:Y:S01]  /*2cc0*/  PRMT R194, RZ, 0x5410, R66 ;  /* 0x00005410ffc27816 */ /* 0x000fe20000000042 */
[----:B------:R-:W-:Y:S02]  /*2cd0*/  FMUL.FTZ R207, R51, R196 ;  /* 0x000000c433cf7220 */ /* 0x000fe40000410000 */
[----:B------:R-:W-:-:S02]  /*2ce0*/  FFMA.FTZ R85, R110, R84, -R85 ;  /* 0x000000546e557223 */ /* 0x000fc40000010855 */
[----:B------:R-:W-:Y:S02]  /*2cf0*/  FMUL.FTZ R84, R95, R87 ;  /* 0x000000575f547220 */ /* 0x000fe40000410000 */
        /* <DEDUP_REMOVED lines=8> */
[----:B------:R-:W-:Y:S01]  /*2d80*/  FFMA.FTZ R86, R137, R86, -R193 ;  /* 0x0000005689567223 */ /* 0x000fe200000108c1 */
[--C-:B------:R-:W-:Y:S01]  /*2d90*/  PRMT R193, RZ, 0x5410, R57.reuse ;  /* 0x00005410ffc17816 */ /* 0x100fe20000000039 */
[----:B------:R-:W-:Y:S01]  /*2da0*/  FMUL.FTZ R85, R135, R56 ;  /* 0x0000003887557220 */ /* 0x000fe20000410000 */
[----:B------:R-:W-:Y:S01]  /*2db0*/  PRMT R201, RZ, 0x7610, R57 ;  /* 0x00007610ffc97816 */ /* 0x000fe20000000039 */
[----:B------:R-:W-:Y:S01]  /*2dc0*/  FFMA.FTZ R198, R137, R198, R199 ;  /* 0x000000c689c67223 */ /* 0x000fe200000100c7 */
[----:B------:R-:W-:Y:S01]  /*2dd0*/  PRMT R199, RZ, 0x7610, R66 ;  /* 0x00007610ffc77816 */ /* 0x000fe20000000042 */
[----:B------:R-:W-:-:S02]  /*2de0*/  FMUL.FTZ R208, R52, R193 ;  /* 0x000000c134d07220 */ /* 0x000fc40000410000 */
[-C--:B------:R-:W-:Y:S02]  /*2df0*/  FMUL.FTZ R87, R135, R84.reuse ;  /* 0x0000005487577220 */ /* 0x080fe40000410000 */
[----:B------:R-:W-:Y:S01]  /*2e00*/  FFMA.FTZ R85, R137, R84, -R85 ;  /* 0x0000005489557223 */ /* 0x000fe20000010855 */
[----:B------:R-:W-:Y:S01]  /*2e10*/  UIADD3 UR34, UR16, -0x1, URZ ;  /* 0xffffffff10227890 */ /* 0x000fe2000fffe03f */
[----:B------:R-:W-:Y:S02]  /*2e20*/  FMUL.FTZ R210, R52, R201 ;  /* 0x000000c934d27220 */ /* 0x000fe40000410000 */
[----:B------:R-:W-:Y:S02]  /*2e30*/  FFMA.FTZ R86, R199, R208, R86 ;  /* 0x000000d0c7567223 */ /* 0x000fe40000010056 */
[----:B------:R-:W-:Y:S02]  /*2e40*/  FFMA.FTZ R87, R137, R56, R87 ;  /* 0x0000003889577223 */ /* 0x000fe40000010057 */
[----:B------:R-:W-:Y:S01]  /*2e50*/  FMUL.FTZ R57, R143, R85 ;  /* 0x000000558f397220 */ /* 0x000fe20000410000 */
[----:B------:R-:W-:Y:S01]  /*2e60*/  ULEA.HI UR35, UR34, UR34, URZ, 0x1 ;  /* 0x0000002222237291 */ /* 0x000fe2000f8f083f */
[----:B------:R-:W-:Y:S01]  /*2e70*/  FFMA.FTZ R198, R199, R210, R198 ;  /* 0x000000d2c7c67223 */ /* 0x000fe200000100c6 */
[----:B------:R-:W-:Y:S01]  /*2e80*/  PRMT R206, RZ, 0x7610, R58 ;  /* 0x00007610ffce7816 */ /* 0x000fe2000000003a */
[----:B------:R-:W-:-:S02]  /*2e90*/  FMUL.FTZ R209, R143, R86 ;  /* 0x000000568fd17220 */ /* 0x000fc40000410000 */
[CC--:B------:R-:W-:Y:S02]  /*2ea0*/  FMUL.FTZ R56, R143.reuse, R87.reuse ;  /* 0x000000578f387220 */ /* 0x0c0fe40000410000 */
[C---:B------:R-:W-:Y:S01]  /*2eb0*/  FFMA.FTZ R57, R144.reuse, R87, R57 ;  /* 0x0000005790397223 */ /* 0x040fe20000010039 */
[----:B------:R-:W-:Y:S01]  /*2ec0*/  PRMT R200, RZ, 0x5410, R67 ;  /* 0x00005410ffc87816 */ /* 0x000fe20000000043 */
[-C--:B------:R-:W-:Y:S01]  /*2ed0*/  FMUL.FTZ R203, R143, R198.reuse ;  /* 0x000000c68fcb7220 */ /* 0x080fe20000410000 */
[----:B------:R-:W-:Y:S01]  /*2ee0*/  ULOP3.LUT UR35, UR35, 0xfffffe, URZ, 0xc0, !UPT ;  /* 0x00fffffe23237892 */ /* 0x000fe2000f8ec03f */
[C---:B------:R-:W-:Y:S01]  /*2ef0*/  FFMA.FTZ R209, R144.reuse, R198, R209 ;  /* 0x000000c690d17223 */ /* 0x040fe200000100d1 */
[----:B------:R-:W-:Y:S01]  /*2f00*/  PRMT R198, RZ, 0x5410, R58 ;  /* 0x00005410ffc67816 */ /* 0x000fe2000000003a */
[----:B------:R-:W-:Y:S02]  /*2f10*/  FFMA.FTZ R85, R144, R85, -R56 ;  /* 0x0000005590557223 */ /* 0x000fe40000010838 */
[----:B------:R-:W-:-:S02]  /*2f20*/  FMUL.FTZ R212, R138, R57 ;  /* 0x000000398ad47220 */ /* 0x000fc40000410000 */
[C---:B------:R-:W-:Y:S01]  /*2f30*/  FMUL.FTZ R213, R49.reuse, R206 ;  /* 0x000000ce31d57220 */ /* 0x040fe20000410000 */
[----:B------:R-:W-:Y:S01]  /*2f40*/  UIADD3 UR35, UR34, -UR35, URZ ;  /* 0x8000002322237290 */ /* 0x000fe2000fffe03f */
[-C--:B------:R-:W-:Y:S02]  /*2f50*/  FFMA.FTZ R212, R140, R85.reuse, -R212 ;  /* 0x000000558cd47223 */ /* 0x080fe400000108d4 */
[----:B------:R-:W-:Y:S02]  /*2f60*/  FMUL.FTZ R220, R138, R85 ;  /* 0x000000558adc7220 */ /* 0x000fe40000410000 */
[----:B------:R-:W-:Y:S02]  /*2f70*/  FFMA.FTZ R203, R144, R86, -R203 ;  /* 0x0000005690cb7223 */ /* 0x000fe400000108cb */
[----:B------:R-:W-:Y:S02]  /*2f80*/  FMUL.FTZ R211, R49, R198 ;  /* 0x000000c631d37220 */ /* 0x000fe40000410000 */
[----:B------:R-:W-:Y:S01]  /*2f90*/  FFMA.FTZ R85, R200, R213, R209 ;  /* 0x000000d5c8557223 */ /* 0x000fe200000100d1 */
[----:B------:R-:W-:Y:S01]  /*2fa0*/  ULEA UR35, UR35, UR7, 0x8 ;  /* 0x0000000723237291 */ /* 0x000fe2000f8e403f */
[----:B------:R-:W-:-:S02]  /*2fb0*/  FFMA.FTZ R220, R140, R57, R220 ;  /* 0x000000398cdc7223 */ /* 0x000fc400000100dc */
[----:B------:R-:W-:Y:S02]  /*2fc0*/  FFMA.FTZ R57, R200, R211, R203 ;  /* 0x000000d3c8397223 */ /* 0x000fe400000100cb */
[----:B------:R-:W-:Y:S01]  /*2fd0*/  FMUL.FTZ R56, R138, R85 ;  /* 0x000000558a387220 */ /* 0x000fe20000410000 */
[C---:B------:R-:W-:Y:S02]  /*2fe0*/  ISETP.NE.AND P1, PT, R106.reuse, RZ, PT ;  /* 0x000000ff6a00720c */ /* 0x040fe40003f25270 */
[----:B------:R-:W-:Y:S01]  /*2ff0*/  IADD3 R215, R106, 0x200, RZ ;  /* 0x000002006ad77810 */ /* 0x000fe20007ffe0ff */
[-C--:B------:R-:W-:Y:S01]  /*3000*/  FFMA.FTZ R222, R140, R57.reuse, -R56 ;  /* 0x000000398cde7223 */ /* 0x080fe20000010838 */
[----:B------:R-:W-:Y:S01]  /*3010*/  MOV R56, UR35 ;  /* 0x0000002300387c02 */ /* 0x000fe20008000f00 */
[----:B------:R-:W-:Y:S01]  /*3020*/  FMUL.FTZ R58, R138, R57 ;  /* 0x000000398a3a7220 */ /* 0x000fe20000410000 */
[----:B----4-:R-:W-:Y:S02]  /*3030*/  STS.128 [R104.X16+0x840], R68 ;  /* 0x0008404468007388 */ /* 0x010fe4000000cc00 */
[----:B------:R-:W-:Y:S01]  /*3040*/  SEL R217, R56, R215, !P1 ;  /* 0x000000d738d97207 */ /* 0x000fe20004800000 */
[----:B------:R-:W-:Y:S01]  /*3050*/  FFMA.FTZ R221, R140, R85, R58 ;  /* 0x000000558cdd7223 */ /* 0x000fe2000001003a */
[----:B--2---:R-:W-:Y:S01]  /*3060*/  STS.128 [R104.X16+0xa40], R76 ;  /* 0x000a404c68007388 */ /* 0x004fe2000000cc00 */
[----:B------:R-:W-:-:S02]  /*3070*/  PRMT R203, RZ, 0x5410, R59 ;  /* 0x00005410ffcb7816 */ /* 0x000fc4000000003b */
[----:B------:R-:W-:Y:S01]  /*3080*/  PRMT R209, RZ, 0x7610, R59 ;  /* 0x00007610ffd17816 */ /* 0x000fe2000000003b */
[----:B------:R0:W-:Y:S04]  /*3090*/  STS.128 [R104.X16+0xc40], R80 ;  /* 0x000c405068007388 */ /* 0x0001e8000000cc00 */
[----:B------:R1:W-:Y:S01]  /*30a0*/  STS.128 [R104.X16+0xe40], R72 ;  /* 0x000e404868007388 */ /* 0x0003e2000000cc00 */
[----:B------:R-:W-:-:S06]  /*30b0*/  NOP ;  /* 0x0000000000007918 */ /* 0x000fcc0000000000 */
[----:B------:R1:W2:Y:S04]  /*30c0*/  LDS.128 R56, [R216+0x840] ;  /* 0x00084000d8387984 */ /* 0x0002a80000000c00 */
[----:B------:R1:W3:Y:S04]  /*30d0*/  LDS.128 R68, [R216+0x850] ;  /* 0x00085000d8447984 */ /* 0x0002e80000000c00 */
[----:B------:R1:W4:Y:S04]  /*30e0*/  LDS.128 R76, [R216+0x860] ;  /* 0x00086000d84c7984 */ /* 0x0003280000000c00 */
[----:B------:R1:W1:Y:S04]  /*30f0*/  LDS.128 R84, [R216+0x870] ;  /* 0x00087000d8547984 */ /* 0x0002680000000c00 */
[----:B------:R0:W-:Y:S04]  /*3100*/  STS.64 [R217.X8+0x35d0], R130 ;  /* 0x0035d082d9007388 */ /* 0x0001e80000008a00 */
[----:B------:R-:W-:Y:S01]  /*3110*/  BAR.SYNC.DEFER_BLOCKING 0x0 ;  /* 0x0000000000007b1d */ /* 0x000fe20000010000 */
[----:B------:R-:W-:-:S13]  /*3120*/  ISETP.NE.AND P2, PT, R106, 0x1f, PT ;  /* 0x0000001f6a00780c */ /* 0x000fda0003f45270 */
[----:B------:R1:W1:Y:S01]  /*3130*/  @P2 LDS.64 R72, [R106.X8+0x45d8] ;  /* 0x0045d8006a482984 */ /* 0x0002620000008a00 */
[----:B0-----:R-:W-:Y:S01]  /*3140*/  PRMT R83, RZ, 0x7610, R67 ;  /* 0x00007610ff537816 */ /* 0x001fe20000000043 */
[C---:B------:R-:W-:Y:S01]  /*3150*/  FMUL.FTZ R214, R50.reuse, R203 ;  /* 0x000000cb32d67220 */ /* 0x040fe20000410000 */
[----:B------:R-:W-:Y:S01]  /*3160*/  BSSY B0, `(.L_x_10649) ;  /* 0x0000010000007945 */ /* 0x000fe20003800000 */
[----:B------:R-:W-:Y:S02]  /*3170*/  FMUL.FTZ R82, R50, R209 ;  /* 0x000000d132527220 */ /* 0x000fe40000410000 */
[C---:B------:R-:W-:Y:S02]  /*3180*/  FFMA.FTZ R222, R83.reuse, R214, R222 ;  /* 0x000000d653de7223 */ /* 0x040fe400000100de */
[----:B------:R-:W-:Y:S01]  /*3190*/  FFMA.FTZ R221, R83, R82, R221 ;  /* 0x0000005253dd7223 */ /* 0x000fe200000100dd */
[----:B------:R-:W-:Y:S05]  /*31a0*/  @P2 BRA `(.L_x_10650) ;  /* 0x000000b000002947 */ /* 0x000fea0003800000 */
[----:B--234-:R-:W-:Y:S01]  /*31b0*/  ULDC UR34, c[0x0][0x174] ;  /* 0x00005d0000227ab9 */ /* 0x01cfe20000000800 */
        /* <DEDUP_REMOVED lines=10> */
.L_x_10650:
[----:B--234-:R-:W-:Y:S05]  /*3260*/  BSYNC B0 ;  /* 0x0000000000007941 */ /* 0x01cfea0003800000 */
.L_x_10649:
[----:B------:R-:W2:Y:S01]  /*3270*/  SHFL.UP PT, R219, R221, 0x1, RZ ;  /* 0x04200000dddb7989 */ /* 0x000ea200000e00ff */
[----:B------:R-:W-:Y:S02]  /*3280*/  ISETP.GE.AND P4, PT, R104, 0x1, PT ;  /* 0x000000016800780c */ /* 0x000fe40003f86270 */
[----:B------:R-:W-:Y:S01]  /*3290*/  LOP3.LUT R218, R106, 0x1f, RZ, 0xc0, !PT ;  /* 0x0000001f6ada7812 */ /* 0x000fe200078ec0ff */
[----:B------:R-:W3:Y:S01]  /*32a0*/  SHFL.UP PT, R217, R222, 0x1, RZ ;  /* 0x04200000ded97989 */ /* 0x000ee200000e00ff */
[----:B01----:R-:W-:Y:S02]  /*32b0*/  MOV R74, UR16 ;  /* 0x00000010004a7c02 */ /* 0x003fe40008000f00 */
[----:B------:R-:W-:Y:S01]  /*32c0*/  ISETP.NE.AND P0, PT, R218, RZ, PT ;  /* 0x000000ffda00720c */ /* 0x000fe20003f05270 */
[----:B------:R-:W0:Y:S01]  /*32d0*/  SHFL.UP PT, R75, R212, 0x1, RZ ;  /* 0x04200000d44b7989 */ /* 0x000e2200000e00ff */
[----:B------:R-:W-:Y:S02]  /*32e0*/  MOV R225, c[0x0][0x16c] ;  /* 0x00005b0000e17a02 */ /* 0x000fe40000000f00 */
[----:B------:R-:W-:Y:S01]  /*32f0*/  ISETP.LT.OR P3, PT, R74, 0x2, P0 ;  /* 0x000000024a00780c */ /* 0x000fe20000761670 */
[----:B------:R-:W1:Y:S01]  /*3300*/  SHFL.UP PT, R81, R220, 0x1, RZ ;  /* 0x04200000dc517989 */ /* 0x000e6200000e00ff */
[----:B--2---:R-:W-:-:S02]  /*3310*/  FMUL.FTZ R80, R220, R219 ;  /* 0x000000dbdc507220 */ /* 0x004fc40000410000 */
[-C--:B---3--:R-:W-:Y:S02]  /*3320*/  FMUL.FTZ R216, R220, R217.reuse ;  /* 0x000000d9dcd87220 */ /* 0x088fe40000410000 */
[----:B------:R-:W-:Y:S02]  /*3330*/  FFMA.FTZ R217, R212, R217, -R80 ;  /* 0x000000d9d4d97223 */ /* 0x000fe40000010850 */
[----:B0-----:R-:W-:Y:S02]  /*3340*/  FMUL.FTZ R74, R220, R75 ;  /* 0x0000004bdc4a7220 */ /* 0x001fe40000410000 */
[----:B------:R-:W-:Y:S01]  /*3350*/  @P4 FADD.FTZ R222, R222, R217 ;  /* 0x000000d9dede4221 */ /* 0x000fe20000010000 */
[----:B------:R-:W-:Y:S01]  /*3360*/  PRMT R217, RZ, 0x7610, R87 ;  /* 0x00007610ffd97816 */ /* 0x000fe20000000057 */
[-C--:B-1----:R-:W-:Y:S01]  /*3370*/  FFMA.FTZ R223, R212, R81.reuse, R74 ;  /* 0x00000051d4df7223 */ /* 0x082fe2000001004a */
[----:B------:R-:W-:Y:S01]  /*3380*/  MOV R74, UR16 ;  /* 0x00000010004a7c02 */ /* 0x000fe20008000f00 */
[----:B------:R-:W-:-:S02]  /*3390*/  FMUL.FTZ R81, R220, R81 ;  /* 0x00000051dc517220 */ /* 0x000fc40000410000 */
[----:B------:R-:W-:Y:S01]  /*33a0*/  FFMA.FTZ R216, R212, R219, R216 ;  /* 0x000000dbd4d87223 */ /* 0x000fe200000100d8 */
[----:B------:R-:W-:Y:S01]  /*33b0*/  PRMT R219, RZ, 0x5410, R87 ;  /* 0x00005410ffdb7816 */ /* 0x000fe20000000057 */
[----:B------:R-:W-:Y:S01]  /*33c0*/  FMUL.FTZ R217, R0, R217 ;  /* 0x000000d900d97220 */ /* 0x000fe20000410000 */
[--C-:B------:R-:W-:Y:S01]  /*33d0*/  PRMT R87, RZ, 0x7610, R86.reuse ;  /* 0x00007610ff577816 */ /* 0x100fe20000000056 */
[----:B------:R-:W-:Y:S01]  /*33e0*/  @P4 FFMA.FTZ R212, R212, R75, -R81 ;  /* 0x0000004bd4d44223 */ /* 0x000fe20000010851 */
[----:B------:R-:W-:Y:S01]  /*33f0*/  PRMT R75, RZ, 0x5410, R86 ;  /* 0x00005410ff4b7816 */ /* 0x000fe20000000056 */
[----:B------:R-:W-:Y:S01]  /*3400*/  FMUL.FTZ R219, R0, R219 ;  /* 0x000000db00db7220 */ /* 0x000fe20000410000 */
[----:B------:R-:W0:Y:S01]  /*3410*/  SHFL.UP PT, R81, R222, 0x2, RZ ;  /* 0x04400000de517989 */ /* 0x000e2200000e00ff */
[----:B------:R-:W-:Y:S01]  /*3420*/  FMUL.FTZ R80, R138, R217 ;  /* 0x000000d98a507220 */ /* 0x000fe20000410000 */
[----:B------:R-:W-:Y:S01]  /*3430*/  @!P3 IADD3 R74, R74, -0x2, RZ ;  /* 0xfffffffe4a4ab810 */ /* 0x000fe20007ffe0ff */
[----:B------:R-:W-:Y:S01]  /*3440*/  @P4 FADD.FTZ R221, R221, R216 ;  /* 0x000000d8dddd4221 */ /* 0x000fe20000010000 */
[----:B------:R-:W-:Y:S01]  /*3450*/  FSEL R220, R220, R223, !P4 ;  /* 0x000000dfdcdc7208 */ /* 0x000fe20006000000 */
[----:B------:R-:W-:Y:S01]  /*3460*/  FMUL.FTZ R216, R2, R75 ;  /* 0x0000004b02d87220 */ /* 0x000fe20000410000 */
[----:B------:R-:W-:Y:S01]  /*3470*/  SHFL.UP PT, R223, R212, 0x2, RZ ;  /* 0x04400000d4df7989 */ /* 0x000fe200000e00ff */
[----:B------:R-:W-:Y:S01]  /*3480*/  FMUL.FTZ R86, R140, R217 ;  /* 0x000000d98c567220 */ /* 0x000fe20000410000 */
[----:B------:R-:W-:Y:S01]  /*3490*/  ISETP.GE.AND P4, PT, R104, 0x2, PT ;  /* 0x000000026800780c */ /* 0x000fe20003f86270 */
[----:B------:R-:W-:Y:S01]  /*34a0*/  FFMA.FTZ R75, R140, R219, -R80 ;  /* 0x000000db8c4b7223 */ /* 0x000fe20000010850 */
[----:B------:R-:W1:Y:S01]  /*34b0*/  SHFL.UP PT, R229, R221, 0x2, RZ ;  /* 0x04400000dde57989 */ /* 0x000e6200000e00ff */
[----:B------:R-:W-:-:S02]  /*34c0*/  FMUL.FTZ R87, R2, R87 ;  /* 0x0000005702577220 */ /* 0x000fc40000410000 */
[----:B------:R-:W-:Y:S02]  /*34d0*/  FFMA.FTZ R86, -R138, R219, -R86 ;  /* 0x000000db8a567223 */ /* 0x000fe40000010956 */
[----:B------:R-:W-:Y:S02]  /*34e0*/  FADD.FTZ R224, R216, R75 ;  /* 0x0000004bd8e07221 */ /* 0x000fe40000010000 */
[----:B------:R-:W-:Y:S01]  /*34f0*/  FADD.FTZ R86, -R87, R86 ;  /* 0x0000005657567221 */ /* 0x000fe20000010100 */
[----:B------:R-:W2:Y:S01]  /*3500*/  SHFL.UP PT, R75, R220, 0x2, RZ ;  /* 0x04400000dc4b7989 */ /* 0x000ea200000e00ff */
[C---:B------:R-:W-:Y:S02]  /*3510*/  FMUL.FTZ R227, R143.reuse, -R224 ;  /* 0x800000e08fe37220 */ /* 0x040fe40000410000 */
[----:B------:R-:W-:Y:S01]  /*3520*/  @!P3 IMAD R80, R74, R225, UR7 ;  /* 0x000000074a50be24 */ /* 0x000fe2000f8e02e1 */
[----:B------:R-:W-:Y:S01]  /*3530*/  PRMT R74, RZ, 0x5410, R85 ;  /* 0x00005410ff4a7816 */ /* 0x000fe20000000055 */
[----:B------:R-:W-:-:S02]  /*3540*/  FMUL.FTZ R225, R143, -R86 ;  /* 0x800000568fe17220 */ /* 0x000fc40000410000 */
[C---:B------:R-:W-:Y:S01]  /*3550*/  FFMA.FTZ R227, R144.reuse, R86, R227 ;  /* 0x0000005690e37223 */ /* 0x040fe200000100e3 */
[----:B------:R-:W-:Y:S01]  /*3560*/  PRMT R86, RZ, 0x7610, R85 ;  /* 0x00007610ff567816 */ /* 0x000fe20000000055 */
[----:B------:R-:W-:Y:S01]  /*3570*/  FFMA.FTZ R224, R144, R224, -R225 ;  /* 0x000000e090e07223 */ /* 0x000fe200000108e1 */
[----:B------:R-:W-:Y:S01]  /*3580*/  PRMT R225, RZ, 0x5410, R84 ;  /* 0x00005410ffe17816 */ /* 0x000fe20000000054 */
[C---:B------:R-:W-:Y:S02]  /*3590*/  FMUL.FTZ R85, R3.reuse, R74 ;  /* 0x0000004a03557220 */ /* 0x040fe40000410000 */
[----:B------:R-:W-:Y:S02]  /*35a0*/  FMUL.FTZ R86, R3, R86 ;  /* 0x0000005603567220 */ /* 0x000fe40000410000 */
[----:B------:R-:W-:Y:S02]  /*35b0*/  FADD.FTZ R224, R85, R224 ;  /* 0x000000e055e07221 */ /* 0x000fe40000010000 */
[----:B------:R-:W-:Y:S01]  /*35c0*/  FADD.FTZ R226, -R86, R227 ;  /* 0x000000e356e27221 */ /* 0x000fe20000010100 */
[----:B------:R-:W-:Y:S01]  /*35d0*/  PRMT R227, RZ, 0x7610, R84 ;  /* 0x00007610ffe37816 */ /* 0x000fe20000000054 */
[----:B0-----:R-:W-:-:S02]  /*35e0*/  FMUL.FTZ R74, R220, R81 ;  /* 0x00000051dc4a7220 */ /* 0x001fc40000410000 */
[C---:B------:R-:W-:Y:S02]  /*35f0*/  FMUL.FTZ R228, R135.reuse, -R226 ;  /* 0x800000e287e47220 */ /* 0x040fe40000410000 */
[-C--:B-1----:R-:W-:Y:S02]  /*3600*/  FMUL.FTZ R84, R220, R229.reuse ;  /* 0x000000e5dc547220 */ /* 0x082fe40000410000 */
[-C--:B------:R-:W-:Y:S02]  /*3610*/  FMUL.FTZ R230, R135, -R224.reuse ;  /* 0x800000e087e67220 */ /* 0x080fe40000410000 */
[----:B------:R-:W-:Y:S02]  /*3620*/  FFMA.FTZ R233, R137, R224, -R228 ;  /* 0x000000e089e97223 */ /* 0x000fe400000108e4 */
[C---:B------:R-:W-:Y:S02]  /*3630*/  FFMA.FTZ R224, R212.reuse, R229, R74 ;  /* 0x000000e5d4e07223 */ /* 0x040fe4000001004a */
[----:B------:R-:W-:Y:S01]  /*3640*/  FFMA.FTZ R229, R212, R81, -R84 ;  /* 0x00000051d4e57223 */ /* 0x000fe20000010854 */
[----:B------:R-:W-:Y:S01]  /*3650*/  HFMA2.MMA R81, -RZ, RZ, 0, 9.5367431640625e-07 ;  /* 0x00000010ff517435 */ /* 0x000fe200000001ff */
[----:B------:R-:W-:-:S02]  /*3660*/  FMUL.FTZ R74, R220, R223 ;  /* 0x000000dfdc4a7220 */ /* 0x000fc40000410000 */
[----:B------:R-:W-:Y:S02]  /*3670*/  @P4 FADD.FTZ R221, R221, R224 ;  /* 0x000000e0dddd4221 */ /* 0x000fe40000010000 */
[-C--:B--2---:R-:W-:Y:S02]  /*3680*/  FFMA.FTZ R231, R212, R75.reuse, R74 ;  /* 0x0000004bd4e77223 */ /* 0x084fe4000001004a */
[----:B------:R-:W-:Y:S01]  /*3690*/  FMUL.FTZ R84, R220, R75 ;  /* 0x0000004bdc547220 */ /* 0x000fe20000410000 */
[----:B------:R-:W0:Y:S01]  /*36a0*/  SHFL.UP PT, R228, R221, 0x4, RZ ;  /* 0x04800000dde47989 */ /* 0x000e2200000e00ff */
[----:B------:R-:W-:Y:S01]  /*36b0*/  @P4 FADD.FTZ R222, R222, R229 ;  /* 0x000000e5dede4221 */ /* 0x000fe20000010000 */
[----:B------:R-:W-:Y:S01]  /*36c0*/  CS2R R74, SRZ ;  /* 0x00000000004a7805 */ /* 0x000fe2000001ff00 */
[----:B------:R-:W-:Y:S01]  /*36d0*/  @P4 FFMA.FTZ R212, R212, R223, -R84 ;  /* 0x000000dfd4d44223 */ /* 0x000fe20000010854 */
[----:B------:R-:W-:Y:S01]  /*36e0*/  FSEL R223, R220, R231, !P4 ;  /* 0x000000e7dcdf7208 */ /* 0x000fe20006000000 */
[----:B------:R-:W-:-:S04]  /*36f0*/  @!P3 IMAD.WIDE R80, R80, R81, UR28 ;  /* 0x0000001c5050be25 */ /* 0x000fc8000f8e0251 */
[----:B------:R-:W-:Y:S01]  /*3700*/  FMUL.FTZ R220, R4, R227 ;  /* 0x000000e304dc7220 */ /* 0x000fe20000410000 */
[----:B------:R1:W2:Y:S01]  /*3710*/  @!P3 LDG.E.64 R74, [R80.64+0x8] ;  /* 0x0000081a504ab981 */ /* 0x0002a2000c1e1b00 */
[----:B------:R-:W-:-:S03]  /*3720*/  FFMA.FTZ R235, R137, R226, R230 ;  /* 0x000000e289eb7223 */ /* 0x000fc600000100e6 */
[----:B------:R-:W3:Y:S01]  /*3730*/  SHFL.UP PT, R227, R222, 0x4, RZ ;  /* 0x04800000dee37989 */ /* 0x000ee200000e00ff */
[----:B------:R-:W-:-:S03]  /*3740*/  FMUL.FTZ R84, R4, R225 ;  /* 0x000000e104547220 */ /* 0x000fc60000410000 */
[----:B------:R-:W4:Y:S01]  /*3750*/  SHFL.UP PT, R225, R212, 0x4, RZ ;  /* 0x04800000d4e17989 */ /* 0x000f2200000e00ff */
[----:B------:R-:W-:-:S03]  /*3760*/  FADD.FTZ R235, -R220, R235 ;  /* 0x000000ebdceb7221 */ /* 0x000fc60000010100 */
[----:B------:R-:W5:Y:S01]  /*3770*/  SHFL.UP PT, R226, R223, 0x4, RZ ;  /* 0x04800000dfe27989 */ /* 0x000f6200000e00ff */
[----:B------:R-:W-:Y:S01]  /*3780*/  FADD.FTZ R233, R84, R233 ;  /* 0x000000e954e97221 */ /* 0x000fe20000010000 */
[--C-:B-1----:R-:W-:Y:S01]  /*3790*/  PRMT R80, RZ, 0x7610, R79.reuse ;  /* 0x00007610ff507816 */ /* 0x102fe2000000004f */
[C---:B------:R-:W-:Y:S02]  /*37a0*/  FMUL.FTZ R224, R95.reuse, -R235 ;  /* 0x800000eb5fe07220 */ /* 0x040fe40000410000 */
[-C--:B------:R-:W-:Y:S02]  /*37b0*/  FMUL.FTZ R229, R95, -R233.reuse ;  /* 0x800000e95fe57220 */ /* 0x080fe40000410000 */
[C---:B------:R-:W-:Y:S01]  /*37c0*/  FFMA.FTZ R230, R108.reuse, R233, -R224 ;  /* 0x000000e96ce67223 */ /* 0x040fe200000108e0 */
[----:B------:R-:W-:Y:S01]  /*37d0*/  PRMT R224, RZ, 0x5410, R79 ;  /* 0x00005410ffe07816 */ /* 0x000fe2000000004f */
[----:B------:R-:W-:Y:S01]  /*37e0*/  FFMA.FTZ R229, R108, R235, R229 ;  /* 0x000000eb6ce57223 */ /* 0x000fe200000100e5 */
[----:B------:R-:W-:Y:S01]  /*37f0*/  ISETP.GE.AND P3, PT, R104, 0x4, PT ;  /* 0x000000046800780c */ /* 0x000fe20003f66270 */
[----:B------:R-:W-:-:S02]  /*3800*/  FMUL.FTZ R80, R5, R80 ;  /* 0x0000005005507220 */ /* 0x000fc40000410000 */
[CC--:B0-----:R-:W-:Y:S02]  /*3810*/  FMUL.FTZ R79, R223.reuse, R228.reuse ;  /* 0x000000e4df4f7220 */ /* 0x0c1fe40000410000 */
[----:B------:R-:W-:Y:S02]  /*3820*/  FADD.FTZ R231, -R80, R229 ;  /* 0x000000e550e77221 */ /* 0x000fe40000010100 */
[CC--:B---3--:R-:W-:Y:S02]  /*3830*/  FFMA.FTZ R229, R212.reuse, R227.reuse, -R79 ;  /* 0x000000e3d4e57223 */ /* 0x0c8fe4000001084f */
[C---:B------:R-:W-:Y:S02]  /*3840*/  FMUL.FTZ R227, R223.reuse, R227 ;  /* 0x000000e3dfe37220 */ /* 0x040fe40000410000 */
[----:B----4-:R-:W-:Y:S02]  /*3850*/  FMUL.FTZ R79, R223, R225 ;  /* 0x000000e1df4f7220 */ /* 0x010fe40000410000 */
[----:B------:R-:W-:-:S02]  /*3860*/  FFMA.FTZ R228, R212, R228, R227 ;  /* 0x000000e4d4e47223 */ /* 0x000fc400000100e3 */
[----:B------:R-:W-:Y:S02]  /*3870*/  FMUL.FTZ R81, R5, R224 ;  /* 0x000000e005517220 */ /* 0x000fe40000410000 */
[-C--:B-----5:R-:W-:Y:S02]  /*3880*/  FFMA.FTZ R224, R212, R226.reuse, R79 ;  /* 0x000000e2d4e07223 */ /* 0x0a0fe4000001004f */
[----:B------:R-:W-:Y:S02]  /*3890*/  @P3 FADD.FTZ R221, R221, R228 ;  /* 0x000000e4dddd3221 */ /* 0x000fe40000010000 */
[----:B------:R-:W-:Y:S02]  /*38a0*/  FMUL.FTZ R226, R223, R226 ;  /* 0x000000e2dfe27220 */ /* 0x000fe40000410000 */
[----:B------:R-:W-:Y:S02]  /*38b0*/  @P3 FADD.FTZ R222, R222, R229 ;  /* 0x000000e5dede3221 */ /* 0x000fe40000010000 */
[----:B------:R-:W-:-:S02]  /*38c0*/  FADD.FTZ R230, R81, R230 ;  /* 0x000000e651e67221 */ /* 0x000fc40000010000 */
[C---:B------:R-:W-:Y:S01]  /*38d0*/  FMUL.FTZ R233, R109.reuse, -R231 ;  /* 0x800000e76de97220 */ /* 0x040fe20000410000 */
[----:B------:R-:W0:Y:S01]  /*38e0*/  SHFL.UP PT, R229, R221, 0x8, RZ ;  /* 0x05000000dde57989 */ /* 0x000e2200000e00ff */
[----:B------:R-:W-:Y:S01]  /*38f0*/  @P3 FFMA.FTZ R212, R212, R225, -R226 ;  /* 0x000000e1d4d43223 */ /* 0x000fe200000108e2 */
[--C-:B------:R-:W-:Y:S01]  /*3900*/  PRMT R79, RZ, 0x7610, R78.reuse ;  /* 0x00007610ff4f7816 */ /* 0x100fe2000000004e */
[-C--:B------:R-:W-:Y:S01]  /*3910*/  FFMA.FTZ R233, R110, R230.reuse, -R233 ;  /* 0x000000e66ee97223 */ /* 0x080fe200000108e9 */
[----:B------:R-:W1:Y:S01]  /*3920*/  SHFL.UP PT, R228, R222, 0x8, RZ ;  /* 0x05000000dee47989 */ /* 0x000e6200000e00ff */
[----:B------:R-:W-:Y:S01]  /*3930*/  FMUL.FTZ R230, R109, -R230 ;  /* 0x800000e66de67220 */ /* 0x000fe20000410000 */
[----:B------:R-:W-:Y:S01]  /*3940*/  FSEL R223, R223, R224, !P3 ;  /* 0x000000e0dfdf7208 */ /* 0x000fe20005800000 */
[----:B------:R-:W-:Y:S01]  /*3950*/  FMUL.FTZ R79, R6, R79 ;  /* 0x0000004f064f7220 */ /* 0x000fe20000410000 */
[----:B------:R-:W-:Y:S01]  /*3960*/  PRMT R225, RZ, 0x5410, R78 ;  /* 0x00005410ffe17816 */ /* 0x000fe2000000004e */
[----:B------:R-:W3:Y:S01]  /*3970*/  SHFL.UP PT, R224, R212, 0x8, RZ ;  /* 0x05000000d4e07989 */ /* 0x000ee200000e00ff */
[----:B------:R-:W-:-:S03]  /*3980*/  FFMA.FTZ R230, R110, R231, R230 ;  /* 0x000000e76ee67223 */ /* 0x000fc600000100e6 */
[----:B------:R-:W4:Y:S01]  /*3990*/  SHFL.UP PT, R227, R223, 0x8, RZ ;  /* 0x05000000dfe37989 */ /* 0x000f2200000e00ff */
[----:B------:R-:W-:Y:S02]  /*39a0*/  FMUL.FTZ R78, R6, R225 ;  /* 0x000000e1064e7220 */ /* 0x000fe40000410000 */
[----:B------:R-:W-:Y:S02]  /*39b0*/  FADD.FTZ R232, -R79, R230 ;  /* 0x000000e64fe87221 */ /* 0x000fe40000010100 */
[C---:B------:R-:W-:Y:S02]  /*39c0*/  FMUL.FTZ R225, R138.reuse, R73 ;  /* 0x000000498ae17220 */ /* 0x040fe40000410000 */
[----:B------:R-:W-:Y:S02]  /*39d0*/  FMUL.FTZ R226, R138, -R72 ;  /* 0x800000488ae27220 */ /* 0x000fe40000410000 */
[----:B------:R-:W-:Y:S02]  /*39e0*/  FADD.FTZ R233, R78, R233 ;  /* 0x000000e94ee97221 */ /* 0x000fe40000010000 */
[----:B------:R-:W-:-:S02]  /*39f0*/  FMUL.FTZ R234, R111, -R232 ;  /* 0x800000e86fea7220 */ /* 0x000fc40000410000 */
[C---:B------:R-:W-:Y:S02]  /*3a00*/  FFMA.FTZ R230, R140.reuse, R72, -R225 ;  /* 0x000000488ce67223 */ /* 0x040fe400000108e1 */
[----:B------:R-:W-:Y:S01]  /*3a10*/  FFMA.FTZ R231, R140, -R73, R226 ;  /* 0x800000498ce77223 */ /* 0x000fe200000100e2 */
[----:B------:R-:W-:Y:S01]  /*3a20*/  ISETP.GE.AND P3, PT, R104, 0x8, PT ;  /* 0x000000086800780c */ /* 0x000fe20003f66270 */
[-C--:B------:R-:W-:Y:S02]  /*3a30*/  FFMA.FTZ R226, R112, R233.reuse, -R234 ;  /* 0x000000e970e27223 */ /* 0x080fe400000108ea */
[----:B------:R-:W-:Y:S02]  /*3a40*/  FMUL.FTZ R225, R111, -R233 ;  /* 0x800000e96fe17220 */ /* 0x000fe40000410000 */
[C---:B------:R-:W-:Y:S02]  /*3a50*/  FMUL.FTZ R234, R143.reuse, -R230 ;  /* 0x800000e68fea7220 */ /* 0x040fe40000410000 */
[----:B------:R-:W-:-:S02]  /*3a60*/  FMUL.FTZ R233, R143, -R231 ;  /* 0x800000e78fe97220 */ /* 0x000fc40000410000 */
[----:B------:R-:W-:Y:S02]  /*3a70*/  FFMA.FTZ R225, R112, R232, R225 ;  /* 0x000000e870e17223 */ /* 0x000fe400000100e1 */
[C---:B------:R-:W-:Y:S02]  /*3a80*/  FFMA.FTZ R234, R144.reuse, R231, R234 ;  /* 0x000000e790ea7223 */ /* 0x040fe400000100ea */
[----:B------:R-:W-:Y:S02]  /*3a90*/  FFMA.FTZ R232, R144, R230, -R233 ;  /* 0x000000e690e87223 */ /* 0x000fe400000108e9 */
[C---:B0-----:R-:W-:Y:S02]  /*3aa0*/  FMUL.FTZ R231, R223.reuse, R229 ;  /* 0x000000e5dfe77220 */ /* 0x041fe40000410000 */
[-C--:B-1----:R-:W-:Y:S02]  /*3ab0*/  FMUL.FTZ R230, R223, R228.reuse ;  /* 0x000000e4dfe67220 */ /* 0x082fe40000410000 */
[----:B------:R-:W-:-:S02]  /*3ac0*/  FFMA.FTZ R231, R212, R228, -R231 ;  /* 0x000000e4d4e77223 */ /* 0x000fc400000108e7 */
[----:B------:R-:W-:Y:S02]  /*3ad0*/  FFMA.FTZ R230, R212, R229, R230 ;  /* 0x000000e5d4e67223 */ /* 0x000fe400000100e6 */
[CC--:B---3--:R-:W-:Y:S02]  /*3ae0*/  FMUL.FTZ R228, R223.reuse, R224.reuse ;  /* 0x000000e0dfe47220 */ /* 0x0c8fe40000410000 */
[----:B------:R-:W-:Y:S02]  /*3af0*/  @P3 FADD.FTZ R222, R222, R231 ;  /* 0x000000e7dede3221 */ /* 0x000fe40000010000 */
[-C--:B----4-:R-:W-:Y:S02]  /*3b00*/  FMUL.FTZ R229, R223, R227.reuse ;  /* 0x000000e3dfe57220 */ /* 0x090fe40000410000 */
[C---:B------:R-:W-:Y:S02]  /*3b10*/  FFMA.FTZ R228, R212.reuse, R227, R228 ;  /* 0x000000e3d4e47223 */ /* 0x040fe400000100e4 */
[----:B------:R-:W-:Y:S01]  /*3b20*/  @P3 FADD.FTZ R221, R221, R230 ;  /* 0x000000e6dddd3221 */ /* 0x000fe20000010000 */
[----:B------:R-:W0:Y:S01]  /*3b30*/  SHFL.UP PT, R239, R222, 0x10, RZ ;  /* 0x06000000deef7989 */ /* 0x000e2200000e00ff */
[----:B------:R-:W-:Y:S01]  /*3b40*/  @P3 FFMA.FTZ R212, R212, R224, -R229 ;  /* 0x000000e0d4d43223 */ /* 0x000fe200000108e5 */
[----:B------:R-:W-:Y:S01]  /*3b50*/  FSEL R235, R223, R228, !P3 ;  /* 0x000000e4dfeb7208 */ /* 0x000fe20005800000 */
[----:B------:R-:W-:Y:S01]  /*3b60*/  FMUL.FTZ R233, R135, -R234 ;  /* 0x800000ea87e97220 */ /* 0x000fe20000410000 */
[--C-:B------:R-:W-:Y:S01]  /*3b70*/  PRMT R224, RZ, 0x7610, R77.reuse ;  /* 0x00007610ffe07816 */ /* 0x100fe2000000004d */
[----:B------:R-:W1:Y:S01]  /*3b80*/  SHFL.UP PT, R240, R221, 0x10, RZ ;  /* 0x06000000ddf07989 */ /* 0x000e6200000e00ff */
[----:B------:R-:W-:Y:S01]  /*3b90*/  PRMT R228, RZ, 0x5410, R77 ;  /* 0x00005410ffe47816 */ /* 0x000fe2000000004d */
[----:B------:R-:W-:-:S02]  /*3ba0*/  FFMA.FTZ R233, R137, R232, -R233 ;  /* 0x000000e889e97223 */ /* 0x000fc400000108e9 */
[----:B------:R-:W3:Y:S01]  /*3bb0*/  SHFL.UP PT, R77, R212, 0x10, RZ ;  /* 0x06000000d44d7989 */ /* 0x000ee200000e00ff */
[----:B------:R-:W-:Y:S02]  /*3bc0*/  FMUL.FTZ R224, R7, R224 ;  /* 0x000000e007e07220 */ /* 0x000fe40000410000 */
[----:B------:R-:W-:Y:S01]  /*3bd0*/  FMUL.FTZ R232, R135, -R232 ;  /* 0x800000e887e87220 */ /* 0x000fe20000410000 */
[----:B------:R-:W4:Y:S01]  /*3be0*/  SHFL.UP PT, R236, R235, 0x10, RZ ;  /* 0x06000000ebec7989 */ /* 0x000f2200000e00ff */
[----:B------:R-:W-:Y:S02]  /*3bf0*/  FMUL.FTZ R223, R7, R228 ;  /* 0x000000e407df7220 */ /* 0x000fe40000410000 */
        /* <DEDUP_REMOVED lines=10> */
[C---:B------:R-:W-:Y:S01]  /*3ca0*/  FMUL.FTZ R226, R109.reuse, -R229 ;  /* 0x800000e56de27220 */ /* 0x040fe20000410000 */
[----:B------:R-:W-:Y:S01]  /*3cb0*/  ISETP.GE.AND P3, PT, R104, 0x10, PT ;  /* 0x000000106800780c */ /* 0x000fe20003f66270 */
[----:B------:R-:W-:Y:S02]  /*3cc0*/  FFMA.FTZ R232, R114, R228, R231 ;  /* 0x000000e472e87223 */ /* 0x000fe400000100e7 */
[-C--:B------:R-:W-:Y:S02]  /*3cd0*/  FMUL.FTZ R230, R109, -R227.reuse ;  /* 0x800000e36de67220 */ /* 0x080fe40000410000 */
[----:B------:R-:W-:Y:S02]  /*3ce0*/  FFMA.FTZ R228, R110, R227, -R226 ;  /* 0x000000e36ee47223 */ /* 0x000fe400000108e2 */
[----:B0-----:R-:W-:-:S02]  /*3cf0*/  FMUL.FTZ R227, R235, R239 ;  /* 0x000000efebe37220 */ /* 0x001fc40000410000 */
[CC--:B-1----:R-:W-:Y:S02]  /*3d00*/  FMUL.FTZ R226, R235.reuse, R240.reuse ;  /* 0x000000f0ebe27220 */ /* 0x0c2fe40000410000 */
[C---:B------:R-:W-:Y:S02]  /*3d10*/  FFMA.FTZ R240, R212.reuse, R240, R227 ;  /* 0x000000f0d4f07223 */ /* 0x040fe400000100e3 */
[C---:B------:R-:W-:Y:S02]  /*3d20*/  FFMA.FTZ R239, R212.reuse, R239, -R226 ;  /* 0x000000efd4ef7223 */ /* 0x040fe400000108e2 */
[C---:B---3--:R-:W-:Y:S02]  /*3d30*/  FMUL.FTZ R227, R235.reuse, R77 ;  /* 0x0000004debe37220 */ /* 0x048fe40000410000 */
[-C--:B----4-:R-:W-:Y:S02]  /*3d40*/  FMUL.FTZ R226, R235, R236.reuse ;  /* 0x000000ecebe27220 */ /* 0x090fe40000410000 */
[----:B------:R-:W-:-:S02]  /*3d50*/  FFMA.FTZ R236, R212, R236, R227 ;  /* 0x000000ecd4ec7223 */ /* 0x000fc400000100e3 */
[----:B------:R-:W-:Y:S01]  /*3d60*/  @P3 FFMA.FTZ R212, R212, R77, -R226 ;  /* 0x0000004dd4d43223 */ /* 0x000fe200000108e2 */
[--C-:B------:R-:W-:Y:S02]  /*3d70*/  PRMT R77, RZ, 0x7610, R76.reuse ;  /* 0x00007610ff4d7816 */ /* 0x100fe4000000004c */
[----:B------:R-:W-:Y:S01]  /*3d80*/  PRMT R227, RZ, 0x5410, R76 ;  /* 0x00005410ffe37816 */ /* 0x000fe2000000004c */
[----:B------:R-:W-:Y:S02]  /*3d90*/  FFMA.FTZ R230, R110, R229, R230 ;  /* 0x000000e56ee67223 */ /* 0x000fe400000100e6 */
[C---:B------:R-:W-:Y:S02]  /*3da0*/  FMUL.FTZ R77, R8.reuse, R77 ;  /* 0x0000004d084d7220 */ /* 0x040fe40000410000 */
[----:B------:R-:W-:Y:S02]  /*3db0*/  FMUL.FTZ R76, R8, R227 ;  /* 0x000000e3084c7220 */ /* 0x000fe40000410000 */
[----:B------:R-:W-:-:S02]  /*3dc0*/  FADD.FTZ R232, -R77, R232 ;  /* 0x000000e84de87221 */ /* 0x000fc40000010100 */
[C---:B------:R-:W-:Y:S02]  /*3dd0*/  FMUL.FTZ R229, R111.reuse, -R230 ;  /* 0x800000e66fe57220 */ /* 0x040fe40000410000 */
[----:B------:R-:W-:Y:S02]  /*3de0*/  FMUL.FTZ R227, R111, -R228 ;  /* 0x800000e46fe37220 */ /* 0x000fe40000410000 */
[----:B------:R-:W-:Y:S02]  /*3df0*/  FADD.FTZ R225, R76, R225 ;  /* 0x000000e14ce17221 */ /* 0x000fe40000010000 */
[----:B------:R-:W-:Y:S02]  /*3e00*/  FMUL.FTZ R226, R115, -R232 ;  /* 0x800000e873e27220 */ /* 0x000fe40000410000 */
[C---:B------:R-:W-:Y:S02]  /*3e10*/  FFMA.FTZ R229, R112.reuse, R228, -R229 ;  /* 0x000000e470e57223 */ /* 0x040fe400000108e5 */
[----:B------:R-:W-:-:S02]  /*3e20*/  FFMA.FTZ R227, R112, R230, R227 ;  /* 0x000000e670e37223 */ /* 0x000fc400000100e3 */
[----:B------:R-:W-:Y:S02]  /*3e30*/  FFMA.FTZ R234, R116, R225, -R226 ;  /* 0x000000e174ea7223 */ /* 0x000fe400000108e2 */
[----:B------:R-:W-:Y:S02]  /*3e40*/  FMUL.FTZ R226, R113, -R229 ;  /* 0x800000e571e27220 */ /* 0x000fe40000410000 */
[----:B------:R-:W-:Y:S02]  /*3e50*/  FMUL.FTZ R231, R115, -R225 ;  /* 0x800000e173e77220 */ /* 0x000fe40000410000 */
[-C--:B------:R-:W-:Y:S01]  /*3e60*/  FMUL.FTZ R225, R113, -R227.reuse ;  /* 0x800000e371e17220 */ /* 0x080fe20000410000 */
[--C-:B------:R-:W-:Y:S01]  /*3e70*/  PRMT R228, RZ, 0x7610, R71.reuse ;  /* 0x00007610ffe47816 */ /* 0x100fe20000000047 */
[C---:B------:R-:W-:Y:S01]  /*3e80*/  FFMA.FTZ R227, R114.reuse, R227, R226 ;  /* 0x000000e372e37223 */ /* 0x040fe200000100e2 */
[----:B------:R-:W-:Y:S01]  /*3e90*/  PRMT R226, RZ, 0x5410, R71 ;  /* 0x00005410ffe27816 */ /* 0x000fe20000000047 */
[----:B------:R-:W-:-:S02]  /*3ea0*/  FFMA.FTZ R229, R114, R229, -R225 ;  /* 0x000000e572e57223 */ /* 0x000fc400000108e1 */
[----:B------:R-:W-:Y:S02]  /*3eb0*/  FMUL.FTZ R230, R115, -R227 ;  /* 0x800000e373e67220 */ /* 0x000fe40000410000 */
[C---:B------:R-:W-:Y:S02]  /*3ec0*/  FFMA.FTZ R232, R116.reuse, R232, R231 ;  /* 0x000000e874e87223 */ /* 0x040fe400000100e7 */
[----:B------:R-:W-:Y:S02]  /*3ed0*/  FMUL.FTZ R71, R9, R228 ;  /* 0x000000e409477220 */ /* 0x000fe40000410000 */
[-C--:B------:R-:W-:Y:S02]  /*3ee0*/  FFMA.FTZ R230, R116, R229.reuse, -R230 ;  /* 0x000000e574e67223 */ /* 0x080fe400000108e6 */
[----:B------:R-:W-:Y:S02]  /*3ef0*/  FMUL.FTZ R229, R115, -R229 ;  /* 0x800000e573e57220 */ /* 0x000fe40000410000 */
[----:B------:R-:W-:-:S02]  /*3f00*/  FMUL.FTZ R225, R9, R226 ;  /* 0x000000e209e17220 */ /* 0x000fc40000410000 */
[----:B------:R-:W-:Y:S02]  /*3f10*/  FADD.FTZ R232, -R71, R232 ;  /* 0x000000e847e87221 */ /* 0x000fe40000010100 */
[----:B------:R-:W-:Y:S02]  /*3f20*/  FFMA.FTZ R229, R116, R227, R229 ;  /* 0x000000e374e57223 */ /* 0x000fe400000100e5 */
[----:B------:R-:W-:Y:S02]  /*3f30*/  FADD.FTZ R234, R225, R234 ;  /* 0x000000eae1ea7221 */ /* 0x000fe40000010000 */
[C---:B------:R-:W-:Y:S02]  /*3f40*/  FMUL.FTZ R227, R117.reuse, -R232 ;  /* 0x800000e875e37220 */ /* 0x040fe40000410000 */
[----:B------:R-:W-:Y:S02]  /*3f50*/  FMUL.FTZ R226, R117, -R230 ;  /* 0x800000e675e27220 */ /* 0x000fe40000410000 */
[----:B------:R-:W-:-:S02]  /*3f60*/  FFMA.FTZ R231, R118, R234, -R227 ;  /* 0x000000ea76e77223 */ /* 0x000fc400000108e3 */
[CC--:B------:R-:W-:Y:S02]  /*3f70*/  FMUL.FTZ R227, R117.reuse, -R229.reuse ;  /* 0x800000e575e37220 */ /* 0x0c0fe40000410000 */
[C---:B------:R-:W-:Y:S01]  /*3f80*/  FFMA.FTZ R228, R118.reuse, R229, R226 ;  /* 0x000000e576e47223 */ /* 0x040fe200000100e2 */
[--C-:B------:R-:W-:Y:S01]  /*3f90*/  PRMT R229, RZ, 0x7610, R70.reuse ;  /* 0x00007610ffe57816 */ /* 0x100fe20000000046 */
[----:B------:R-:W-:Y:S02]  /*3fa0*/  FMUL.FTZ R233, R117, -R234 ;  /* 0x800000ea75e97220 */ /* 0x000fe40000410000 */
[C---:B------:R-:W-:Y:S01]  /*3fb0*/  FFMA.FTZ R230, R118.reuse, R230, -R227 ;  /* 0x000000e676e67223 */ /* 0x040fe200000108e3 */
[----:B------:R-:W-:Y:S01]  /*3fc0*/  PRMT R227, RZ, 0x5410, R70 ;  /* 0x00005410ffe37816 */ /* 0x000fe20000000046 */
[----:B------:R-:W-:Y:S02]  /*3fd0*/  FFMA.FTZ R233, R118, R232, R233 ;  /* 0x000000e876e97223 */ /* 0x000fe400000100e9 */
[----:B------:R-:W-:-:S02]  /*3fe0*/  FMUL.FTZ R70, R10, R229 ;  /* 0x000000e50a467220 */ /* 0x000fc40000410000 */
[----:B------:R-:W-:Y:S02]  /*3ff0*/  FMUL.FTZ R226, R10, R227 ;  /* 0x000000e30ae27220 */ /* 0x000fe40000410000 */
[----:B------:R-:W-:Y:S02]  /*4000*/  FADD.FTZ R233, -R70, R233 ;  /* 0x000000e946e97221 */ /* 0x000fe40000010100 */
[----:B------:R-:W-:Y:S02]  /*4010*/  FADD.FTZ R231, R226, R231 ;  /* 0x000000e7e2e77221 */ /* 0x000fe40000010000 */
[C---:B------:R-:W-:Y:S02]  /*4020*/  FMUL.FTZ R227, R119.reuse, -R233 ;  /* 0x800000e977e37220 */ /* 0x040fe40000410000 */
[-C--:B------:R-:W-:Y:S02]  /*4030*/  FMUL.FTZ R229, R119, -R231.reuse ;  /* 0x800000e777e57220 */ /* 0x080fe40000410000 */
[----:B------:R-:W-:-:S02]  /*4040*/  FFMA.FTZ R232, R120, R231, -R227 ;  /* 0x000000e778e87223 */ /* 0x000fc400000108e3 */
[C---:B------:R-:W-:Y:S02]  /*4050*/  FMUL.FTZ R227, R119.reuse, -R228 ;  /* 0x800000e477e37220 */ /* 0x040fe40000410000 */
[C---:B------:R-:W-:Y:S02]  /*4060*/  FFMA.FTZ R234, R120.reuse, R233, R229 ;  /* 0x000000e978ea7223 */ /* 0x040fe400000100e5 */
[-C--:B------:R-:W-:Y:S02]  /*4070*/  FMUL.FTZ R231, R119, -R230.reuse ;  /* 0x800000e677e77220 */ /* 0x080fe40000410000 */
[C---:B------:R-:W-:Y:S01]  /*4080*/  FFMA.FTZ R229, R120.reuse, R230, -R227 ;  /* 0x000000e678e57223 */ /* 0x040fe200000108e3 */
[----:B------:R-:W-:Y:S01]  /*4090*/  PRMT R230, RZ, 0x7610, R69 ;  /* 0x00007610ffe67816 */ /* 0x000fe20000000045 */
[----:B------:R-:W-:Y:S01]  /*40a0*/  FFMA.FTZ R231, R120, R228, R231 ;  /* 0x000000e478e77223 */ /* 0x000fe200000100e7 */
[----:B------:R-:W-:-:S03]  /*40b0*/  PRMT R228, RZ, 0x5410, R69 ;  /* 0x00005410ffe47816 */ /* 0x000fc60000000045 */
[C---:B------:R-:W-:Y:S02]  /*40c0*/  FMUL.FTZ R69, R11.reuse, R230 ;  /* 0x000000e60b457220 */ /* 0x040fe40000410000 */
[----:B------:R-:W-:Y:S02]  /*40d0*/  FMUL.FTZ R227, R11, R228 ;  /* 0x000000e40be37220 */ /* 0x000fe40000410000 */
[----:B------:R-:W-:Y:S02]  /*40e0*/  FADD.FTZ R234, -R69, R234 ;  /* 0x000000ea45ea7221 */ /* 0x000fe40000010100 */
[----:B------:R-:W-:Y:S02]  /*40f0*/  FADD.FTZ R232, R227, R232 ;  /* 0x000000e8e3e87221 */ /* 0x000fe40000010000 */
[C---:B------:R-:W-:Y:S02]  /*4100*/  FMUL.FTZ R233, R121.reuse, -R234 ;  /* 0x800000ea79e97220 */ /* 0x040fe40000410000 */
[----:B------:R-:W-:-:S02]  /*4110*/  FMUL.FTZ R237, R121, -R232 ;  /* 0x800000e879ed7220 */ /* 0x000fc40000410000 */
[C---:B------:R-:W-:Y:S02]  /*4120*/  FFMA.FTZ R233, R122.reuse, R232, -R233 ;  /* 0x000000e87ae97223 */ /* 0x040fe400000108e9 */
[C---:B------:R-:W-:Y:S02]  /*4130*/  FMUL.FTZ R232, R121.reuse, -R229 ;  /* 0x800000e579e87220 */ /* 0x040fe40000410000 */
[-C--:B------:R-:W-:Y:S02]  /*4140*/  FMUL.FTZ R228, R121, -R231.reuse ;  /* 0x800000e779e47220 */ /* 0x080fe40000410000 */
[C---:B------:R-:W-:Y:S01]  /*4150*/  FFMA.FTZ R232, R122.reuse, R231, R232 ;  /* 0x000000e77ae87223 */ /* 0x040fe200000100e8 */
[----:B------:R-:W-:Y:S01]  /*4160*/  PRMT R231, RZ, 0x7610, R68 ;  /* 0x00007610ffe77816 */ /* 0x000fe20000000044 */
[C---:B------:R-:W-:Y:S01]  /*4170*/  FFMA.FTZ R230, R122.reuse, R229, -R228 ;  /* 0x000000e57ae67223 */ /* 0x040fe200000108e4 */
[----:B------:R-:W-:Y:S01]  /*4180*/  PRMT R229, RZ, 0x5410, R68 ;  /* 0x00005410ffe57816 */ /* 0x000fe20000000044 */
[----:B------:R-:W-:-:S02]  /*4190*/  FFMA.FTZ R237, R122, R234, R237 ;  /* 0x000000ea7aed7223 */ /* 0x000fc400000100ed */
        /* <DEDUP_REMOVED lines=11> */
[C---:B------:R-:W-:Y:S02]  /*4250*/  FFMA.FTZ R234, R124.reuse, R237, R231 ;  /* 0x000000ed7cea7223 */ /* 0x040fe400000100e7 */
[----:B------:R-:W-:Y:S01]  /*4260*/  FFMA.FTZ R231, R124, R230, -R229 ;  /* 0x000000e67ce77223 */ /* 0x000fe200000108e5 */
        /* <DEDUP_REMOVED lines=10> */
[-C--:B------:R-:W-:Y:S01]  /*4310*/  FFMA.FTZ R234, R126, R231.reuse, -R59 ;  /* 0x000000e77eea7223 */ /* 0x080fe2000001083b */
[--C-:B------:R-:W-:Y:S01]  /*4320*/  PRMT R59, RZ, 0x5410, R58.reuse ;  /* 0x00005410ff3b7816 */ /* 0x100fe2000000003a */
[----:B------:R-:W-:Y:S01]  /*4330*/  FMUL.FTZ R232, R125, -R231 ;  /* 0x800000e77de87220 */ /* 0x000fe20000410000 */
[----:B------:R-:W-:-:S03]  /*4340*/  PRMT R231, RZ, 0x7610, R58 ;  /* 0x00007610ffe77816 */ /* 0x000fc6000000003a */
[----:B------:R-:W-:Y:S02]  /*4350*/  FFMA.FTZ R233, R126, R233, R232 ;  /* 0x000000e97ee97223 */ /* 0x000fe400000100e8 */
[C---:B------:R-:W-:Y:S02]  /*4360*/  FMUL.FTZ R232, R14.reuse, R59 ;  /* 0x0000003b0ee87220 */ /* 0x040fe40000410000 */
[----:B------:R-:W-:Y:S02]  /*4370*/  FMUL.FTZ R231, R14, R231 ;  /* 0x000000e70ee77220 */ /* 0x000fe40000410000 */
[----:B------:R-:W-:Y:S02]  /*4380*/  FADD.FTZ R241, R232, R241 ;  /* 0x000000f1e8f17221 */ /* 0x000fe40000010000 */
[----:B------:R-:W-:Y:S02]  /*4390*/  FADD.FTZ R238, -R231, R238 ;  /* 0x000000eee7ee7221 */ /* 0x000fe40000010100 */
[----:B------:R-:W-:-:S02]  /*43a0*/  FMUL.FTZ R59, R127, -R241 ;  /* 0x800000f17f3b7220 */ /* 0x000fc40000410000 */
[CC--:B------:R-:W-:Y:S02]  /*43b0*/  FMUL.FTZ R58, R127.reuse, -R238.reuse ;  /* 0x800000ee7f3a7220 */ /* 0x0c0fe40000410000 */
[C---:B------:R-:W-:Y:S02]  /*43c0*/  FFMA.FTZ R237, R128.reuse, R238, R59 ;  /* 0x000000ee80ed7223 */ /* 0x040fe4000001003b */
[C---:B------:R-:W-:Y:S02]  /*43d0*/  FMUL.FTZ R59, R127.reuse, -R233 ;  /* 0x800000e97f3b7220 */ /* 0x040fe40000410000 */
[C---:B------:R-:W-:Y:S02]  /*43e0*/  FFMA.FTZ R242, R128.reuse, R241, -R58 ;  /* 0x000000f180f27223 */ /* 0x040fe4000001083a */
[-C--:B------:R-:W-:Y:S02]  /*43f0*/  FMUL.FTZ R58, R127, -R234.reuse ;  /* 0x800000ea7f3a7220 */ /* 0x080fe40000410000 */
[C---:B------:R-:W-:Y:S01]  /*4400*/  FFMA.FTZ R59, R128.reuse, R234, -R59 ;  /* 0x000000ea803b7223 */ /* 0x040fe2000001083b */
[--C-:B------:R-:W-:Y:S01]  /*4410*/  PRMT R234, RZ, 0x7610, R57.reuse ;  /* 0x00007610ffea7816 */ /* 0x100fe20000000039 */
        /* <DEDUP_REMOVED lines=9> */
[----:B------:R-:W-:Y:S02]  /*44b0*/  FMUL.FTZ R57, R129, -R59 ;  /* 0x8000003b81397220 */ /* 0x000fe40000410000 */
[C---:B------:R-:W-:Y:S01]  /*44c0*/  FFMA.FTZ R243, R132.reuse, R237, R58 ;  /* 0x000000ed84f37223 */ /* 0x040fe2000001003a */
[----:B------:R-:W-:Y:S01]  /*44d0*/  FSEL R241, R235, R236, !P3 ;  /* 0x000000ecebf17208 */ /* 0x000fe20005800000 */
[-C--:B------:R-:W-:Y:S01]  /*44e0*/  FMUL.FTZ R237, R129, -R238.reuse ;  /* 0x800000ee81ed7220 */ /* 0x080fe20000410000 */
[--C-:B------:R-:W-:Y:S01]  /*44f0*/  PRMT R235, RZ, 0x5410, R56.reuse ;  /* 0x00005410ffeb7816 */ /* 0x100fe20000000038 */
[----:B------:R-:W-:Y:S01]  /*4500*/  FFMA.FTZ R238, R132, R238, R57 ;  /* 0x000000ee84ee7223 */ /* 0x000fe20000010039 */
[----:B------:R-:W-:Y:S01]  /*4510*/  PRMT R57, RZ, 0x7610, R56 ;  /* 0x00007610ff397816 */ /* 0x000fe20000000038 */
[----:B------:R-:W-:-:S02]  /*4520*/  @P3 FADD.FTZ R221, R221, R240 ;  /* 0x000000f0dddd3221 */ /* 0x000fc40000010000 */
[----:B------:R-:W-:Y:S01]  /*4530*/  @P3 FADD.FTZ R222, R222, R239 ;  /* 0x000000efdede3221 */ /* 0x000fe20000010000 */
[----:B------:R-:W-:Y:S01]  /*4540*/  ISETP.NE.AND P3, PT, R218, 0x1f, PT ;  /* 0x0000001fda00780c */ /* 0x000fe20003f65270 */
[C---:B------:R-:W-:Y:S02]  /*4550*/  FMUL.FTZ R235, R16.reuse, R235 ;  /* 0x000000eb10eb7220 */ /* 0x040fe40000410000 */
[----:B------:R-:W-:Y:S02]  /*4560*/  FMUL.FTZ R236, R16, R57 ;  /* 0x0000003910ec7220 */ /* 0x000fe40000410000 */
[----:B------:R-:W-:Y:S02]  /*4570*/  FFMA.FTZ R237, R132, R59, -R237 ;  /* 0x0000003b84ed7223 */ /* 0x000fe400000108ed */
[----:B------:R-:W-:Y:S02]  /*4580*/  FADD.FTZ R239, R235, R242 ;  /* 0x000000f2ebef7221 */ /* 0x000fe40000010000 */
[----:B------:R-:W-:Y:S01]  /*4590*/  FADD.FTZ R240, -R236, R243 ;  /* 0x000000f3ecf07221 */ /* 0x000fe20000010100 */
[----:B--2---:R-:W0:Y:S01]  /*45a0*/  SHFL.IDX PT, R74, R74, RZ, 0x1f ;  /* 0x00001fff4a4a7589 */ /* 0x004e2200000e0000 */
[----:B------:R-:W-:Y:S03]  /*45b0*/  BSSY B0, `(.L_x_10651) ;  /* 0x0000016000007945 */ /* 0x000fe60003800000 */
[----:B------:R-:W1:Y:S04]  /*45c0*/  SHFL.IDX PT, R75, R75, RZ, 0x1f ;  /* 0x00001fff4b4b7589 */ /* 0x000e6800000e0000 */
[----:B------:R-:W2:Y:S04]  /*45d0*/  SHFL.UP PT, R212, R212, 0x1, RZ ;  /* 0x04200000d4d47989 */ /* 0x000ea800000e00ff */
[----:B------:R-:W3:Y:S04]  /*45e0*/  SHFL.UP PT, R241, R241, 0x1, RZ ;  /* 0x04200000f1f17989 */ /* 0x000ee800000e00ff */
[----:B------:R-:W4:Y:S04]  /*45f0*/  SHFL.UP PT, R222, R222, 0x1, RZ ;  /* 0x04200000dede7989 */ /* 0x000f2800000e00ff */
[----:B------:R-:W0:Y:S04]  /*4600*/  SHFL.UP PT, R221, R221, 0x1, RZ ;  /* 0x04200000dddd7989 */ /* 0x000e2800000e00ff */
[----:B------:R0:W0:Y:S04]  /*4610*/  SHFL.DOWN PT, R59, R237, 0x1, 0x1f ;  /* 0x08201f00ed3b7f89 */ /* 0x00002800000e0000 */
[----:B------:R0:W0:Y:S04]  /*4620*/  SHFL.DOWN PT, R243, R238, 0x1, 0x1f ;  /* 0x08201f00eef37f89 */ /* 0x00002800000e0000 */
[----:B------:R0:W0:Y:S04]  /*4630*/  SHFL.DOWN PT, R57, R239, 0x1, 0x1f ;  /* 0x08201f00ef397f89 */ /* 0x00002800000e0000 */
[----:B------:R0:W0:Y:S01]  /*4640*/  SHFL.DOWN PT, R245, R240, 0x1, 0x1f ;  /* 0x08201f00f0f57f89 */ /* 0x00002200000e0000 */
[----:B------:R-:W-:Y:S05]  /*4650*/  @!P3 BRA `(.L_x_10652) ;  /* 0x000000b00000b947 */ /* 0x000fea0003800000 */
[C---:B0123--:R-:W-:Y:S02]  /*4660*/  FMUL.FTZ R56, R238.reuse, R245 ;  /* 0x000000f5ee387220 */ /* 0x04ffe40000410000 */
        /* <DEDUP_REMOVED lines=10> */
.L_x_10652:
[----:B-123--:R-:W-:Y:S05]  /*4710*/  BSYNC B0 ;  /* 0x0000000000007941 */ /* 0x00efea0003800000 */
.L_x_10651:
[----:B------:R-:W-:Y:S01]  /*4720*/  MOV R56, UR16 ;  /* 0x0000001000387c02 */ /* 0x000fe20008000f00 */
[----:B------:R-:W-:Y:S01]  /*4730*/  USHF.L.U32 UR34, UR7, 0x4, URZ ;  /* 0x0000000407227899 */ /* 0x000fe2000800063f */
[----:B0-----:R-:W-:Y:S01]  /*4740*/  MOV R57, RZ ;  /* 0x000000ff00397202 */ /* 0x001fe20000000f00 */
[----:B------:R-:W-:Y:S01]  /*4750*/  CS2R R58, SRZ ;  /* 0x00000000003a7805 */ /* 0x000fe2000001ff00 */
[----:B------:R-:W-:Y:S01]  /*4760*/  ISETP.GE.OR P0, PT, R56, c[0x0][0x174], P0 ;  /* 0x00005d0038007a0c */ /* 0x000fe20000706670 */
[----:B------:R-:W-:Y:S01]  /*4770*/  HFMA2.MMA R56, -RZ, RZ, 1.875, 0 ;  /* 0x3f800000ff387435 */ /* 0x000fe200000001ff */
[----:B------:R-:W-:Y:S01]  /*4780*/  ISETP.GT.U32.AND P3, PT, R218, 0x1d, PT ;  /* 0x0000001dda00780c */ /* 0x000fe20003f64070 */
[----:B------:R0:W1:Y:S01]  /*4790*/  SHFL.DOWN PT, R245, R237, 0x2, 0x1f ;  /* 0x08401f00edf57f89 */ /* 0x00006200000e0000 */
[----:B------:R-:W-:Y:S03]  /*47a0*/  BSSY B0, `(.L_x_10653) ;  /* 0x0000011000007945 */ /* 0x000fe60003800000 */
        /* <DEDUP_REMOVED lines=16> */
.L_x_10654:
[----:B------:R-:W-:Y:S05]  /*48b0*/  BSYNC B0 ;  /* 0x0000000000007941 */ /* 0x000fea0003800000 */
.L_x_10653:
        /* <DEDUP_REMOVED lines=18> */
.L_x_10656:
[----:B------:R-:W-:Y:S05]  /*49e0*/  BSYNC B0 ;  /* 0x0000000000007941 */ /* 0x000fea0003800000 */
.L_x_10655:
        /* <DEDUP_REMOVED lines=18> */
.L_x_10658:
[----:B------:R-:W-:Y:S05]  /*4b10*/  BSYNC B0 ;  /* 0x0000000000007941 */ /* 0x000fea0003800000 */
.L_x_10657:
        /* <DEDUP_REMOVED lines=18> */
.L_x_10660:
[----:B------:R-:W-:Y:S05]  /*4c40*/  BSYNC B0 ;  /* 0x0000000000007941 */ /* 0x000fea0003800000 */
.L_x_10659:
[C---:B------:R-:W-:Y:S01]  /*4c50*/  FMUL.FTZ R218, R241.reuse, R74 ;  /* 0x0000004af1da7220 */ /* 0x040fe20000410000 */
[----:B------:R-:W-:Y:S01]  /*4c60*/  ISETP.NE.AND P0, PT, R106, RZ, PT ;  /* 0x000000ff6a00720c */ /* 0x000fe20003f05270 */
[-C--:B------:R-:W-:Y:S01]  /*4c70*/  FMUL.FTZ R241, R241, R75.reuse ;  /* 0x0000004bf1f17220 */ /* 0x080fe20000410000 */
[----:B------:R-:W-:Y:S01]  /*4c80*/  LEA.HI.SX32 R215, R215, R106, 0x1b ;  /* 0x0000006ad7d77211 */ /* 0x000fe200078fdaff */
[C---:B------:R-:W-:Y:S01]  /*4c90*/  FFMA.FTZ R218, R212.reuse, R75, R218 ;  /* 0x0000004bd4da7223 */ /* 0x040fe200000100da */
[----:B------:R-:W-:Y:S01]  /*4ca0*/  ULDC UR35, c[0x0][0x168] ;  /* 0x00005a0000237ab9 */ /* 0x000fe20000000800 */
[----:B------:R-:W-:Y:S01]  /*4cb0*/  FFMA.FTZ R241, R212, R74, -R241 ;  /* 0x0000004ad4f17223 */ /* 0x000fe200000108f1 */
[----:B------:R-:W-:Y:S01]  /*4cc0*/  BSSY B0, `(.L_x_10661) ;  /* 0x0000322000007945 */ /* 0x000fe20003800000 */
[----:B------:R-:W-:Y:S01]  /*4cd0*/  @P1 FADD.FTZ R75, R221, R218 ;  /* 0x000000dadd4b1221 */ /* 0x000fe20000010000 */
[----:B------:R-:W-:Y:S01]  /*4ce0*/  SHFL.DOWN PT, R212, R238, 0x1, 0x1f ;  /* 0x08201f00eed47f89 */ /* 0x000fe200000e0000 */
[----:B------:R-:W-:-:S02]  /*4cf0*/  @P1 FADD.FTZ R74, R222, R241 ;  /* 0x000000f1de4a1221 */ /* 0x000fc40000010000 */
[CC--:B------:R-:W-:Y:S01]  /*4d00*/  FMUL.FTZ R221, R131.reuse, R75.reuse ;  /* 0x0000004b83dd7220 */ /* 0x0c0fe20000410000 */
[----:B------:R-:W-:Y:S01]  /*4d10*/  SHFL.DOWN PT, R241, R240, 0x1, 0x1f ;  /* 0x08201f00f0f17f89 */ /* 0x000fe200000e0000 */
[-C--:B------:R-:W-:Y:S02]  /*4d20*/  FMUL.FTZ R131, R131, R74.reuse ;  /* 0x0000004a83837220 */ /* 0x080fe40000410000 */
[C---:B------:R-:W-:Y:S02]  /*4d30*/  FFMA.FTZ R74, R130.reuse, R74, -R221 ;  /* 0x0000004a824a7223 */ /* 0x040fe400000108dd */
[----:B------:R-:W-:Y:S02]  /*4d40*/  FFMA.FTZ R130, R130, R75, R131 ;  /* 0x0000004b82827223 */ /* 0x000fe40000010083 */
[----:B------:R-:W-:Y:S02]  /*4d50*/  FADD.FTZ R151, R151, R74 ;  /* 0x0000004a97977221 */ /* 0x000fe40000010000 */
[----:B------:R-:W-:-:S02]  /*4d60*/  FADD.FTZ R157, R157, R130 ;  /* 0x000000829d9d7221 */ /* 0x000fc40000010000 */
[C---:B------:R-:W-:Y:S01]  /*4d70*/  FMUL.FTZ R74, R129.reuse, R151 ;  /* 0x00000097814a7220 */ /* 0x040fe20000410000 */
[----:B------:R-:W-:Y:S03]  /*4d80*/  SHFL.IDX PT, R130, R237, RZ, 0x1f ;  /* 0x00001fffed827589 */ /* 0x000fe600000e0000 */
[CC--:B------:R-:W-:Y:S01]  /*4d90*/  FFMA.FTZ R75, R132.reuse, R157.reuse, R74 ;  /* 0x0000009d844b7223 */ /* 0x0c0fe2000001004a */
[----:B-1--4-:R-:W-:Y:S01]  /*4da0*/  SHFL.DOWN PT, R237, R237, 0x1, 0x1f ;  /* 0x08201f00eded7f89 */ /* 0x012fe200000e0000 */
[----:B------:R-:W-:Y:S02]  /*4db0*/  FMUL.FTZ R74, R129, R157 ;  /* 0x0000009d814a7220 */ /* 0x000fe40000410000 */
[----:B------:R-:W-:Y:S02]  /*4dc0*/  FFMA.FTZ R160, R93, R160, R75 ;  /* 0x000000a05da07223 */ /* 0x000fe4000001004b */
[----:B------:R-:W-:-:S02]  /*4dd0*/  FFMA.FTZ R74, R132, R151, -R74 ;  /* 0x00000097844a7223 */ /* 0x000fc4000001084a */
[----:B------:R-:W-:Y:S02]  /*4de0*/  FMUL.FTZ R75, R127, R160 ;  /* 0x000000a07f4b7220 */ /* 0x000fe40000410000 */
[----:B------:R-:W-:-:S04]  /*4df0*/  FFMA.FTZ R158, R93, R158, R74 ;  /* 0x0000009e5d9e7223 */ /* 0x000fc8000001004a */
[-C--:B------:R-:W-:Y:S02]  /*4e00*/  FFMA.FTZ R75, R128, R158.reuse, -R75 ;  /* 0x0000009e804b7223 */ /* 0x080fe4000001084b */
[----:B------:R-:W-:Y:S02]  /*4e10*/  FMUL.FTZ R131, R127, R158 ;  /* 0x0000009e7f837220 */ /* 0x000fe40000410000 */
[----:B------:R-:W-:Y:S02]  /*4e20*/  FFMA.FTZ R163, R142, R163, R75 ;  /* 0x000000a38ea37223 */ /* 0x000fe4000001004b */
[----:B------:R-:W-:Y:S02]  /*4e30*/  FFMA.FTZ R131, R128, R160, R131 ;  /* 0x000000a080837223 */ /* 0x000fe40000010083 */
[----:B------:R-:W-:Y:S02]  /*4e40*/  FMUL.FTZ R74, R125, R163 ;  /* 0x000000a37d4a7220 */ /* 0x000fe40000410000 */
[----:B------:R-:W-:-:S04]  /*4e50*/  FFMA.FTZ R161, R142, R161, R131 ;  /* 0x000000a18ea17223 */ /* 0x000fc80000010083 */
[CC--:B------:R-:W-:Y:S02]  /*4e60*/  FFMA.FTZ R75, R126.reuse, R161.reuse, R74 ;  /* 0x000000a17e4b7223 */ /* 0x0c0fe4000001004a */
[----:B------:R-:W-:Y:S02]  /*4e70*/  FMUL.FTZ R74, R125, R161 ;  /* 0x000000a17d4a7220 */ /* 0x000fe40000410000 */
[----:B------:R-:W-:Y:S02]  /*4e80*/  FFMA.FTZ R168, R145, R168, R75 ;  /* 0x000000a891a87223 */ /* 0x000fe4000001004b */
[----:B------:R-:W-:Y:S02]  /*4e90*/  FFMA.FTZ R74, R126, R163, -R74 ;  /* 0x000000a37e4a7223 */ /* 0x000fe4000001084a */
        /* <DEDUP_REMOVED lines=14> */
[-C--:B------:R-:W-:Y:S02]  /*4f80*/  FMUL.FTZ R131, R119, R178.reuse ;  /* 0x000000b277837220 */ /* 0x080fe40000410000 */
[C---:B------:R-:W-:Y:S02]  /*4f90*/  FFMA.FTZ R75, R120.reuse, R178, -R75 ;  /* 0x000000b2784b7223 */ /* 0x040fe4000001084b */
[----:B------:R-:W-:Y:S02]  /*4fa0*/  FFMA.FTZ R131, R120, R180, R131 ;  /* 0x000000b478837223 */ /* 0x000fe40000010083 */
[C---:B------:R-:W-:Y:S02]  /*4fb0*/  FFMA.FTZ R185, R156.reuse, R185, R75 ;  /* 0x000000b99cb97223 */ /* 0x040fe4000001004b */
[----:B------:R-:W-:Y:S02]  /*4fc0*/  FFMA.FTZ R187, R156, R187, R131 ;  /* 0x000000bb9cbb7223 */ /* 0x000fe40000010083 */
[----:B------:R-:W1:Y:S01]  /*4fd0*/  SHFL.IDX PT, R131, R238, RZ, 0x1f ;  /* 0x00001fffee837589 */ /* 0x000e6200000e0000 */
[----:B------:R-:W-:-:S04]  /*4fe0*/  FMUL.FTZ R74, R117, R185 ;  /* 0x000000b9754a7220 */ /* 0x000fc80000410000 */
[----:B------:R-:W-:-:S04]  /*4ff0*/  FFMA.FTZ R74, R118, R187, R74 ;  /* 0x000000bb764a7223 */ /* 0x000fc8000001004a */
[----:B------:R-:W-:Y:S02]  /*5000*/  FFMA.FTZ R192, R165, R192, R74 ;  /* 0x000000c0a5c07223 */ /* 0x000fe4000001004a */
[----:B------:R-:W-:Y:S02]  /*5010*/  FMUL.FTZ R74, R117, R187 ;  /* 0x000000bb754a7220 */ /* 0x000fe40000410000 */
[----:B------:R-:W-:Y:S02]  /*5020*/  FMUL.FTZ R75, R115, R192 ;  /* 0x000000c0734b7220 */ /* 0x000fe40000410000 */
[----:B------:R-:W-:-:S04]  /*5030*/  FFMA.FTZ R74, R118, R185, -R74 ;  /* 0x000000b9764a7223 */ /* 0x000fc8000001084a */
[----:B------:R-:W-:-:S04]  /*5040*/  FFMA.FTZ R190, R165, R190, R74 ;  /* 0x000000bea5be7223 */ /* 0x000fc8000001004a */
[----:B------:R-:W-:Y:S02]  /*5050*/  FFMA.FTZ R75, R116, R190, -R75 ;  /* 0x000000be744b7223 */ /* 0x000fe4000001084b */
[C---:B-1----:R-:W-:Y:S02]  /*5060*/  FMUL.FTZ R74, R131.reuse, R56 ;  /* 0x00000038834a7220 */ /* 0x042fe40000410000 */
[CC--:B------:R-:W-:Y:S02]  /*5070*/  FMUL.FTZ R221, R131.reuse, R57.reuse ;  /* 0x0000003983dd7220 */ /* 0x0c0fe40000410000 */
[----:B------:R-:W-:Y:S02]  /*5080*/  FFMA.FTZ R57, R130, R57, R74 ;  /* 0x0000003982397223 */ /* 0x000fe4000001004a */
[----:B------:R-:W-:Y:S02]  /*5090*/  FMUL.FTZ R74, R131, R58 ;  /* 0x0000003a834a7220 */ /* 0x000fe40000410000 */
[----:B------:R-:W-:-:S02]  /*50a0*/  FFMA.FTZ R181, R170, R181, R75 ;  /* 0x000000b5aab57223 */ /* 0x000fc4000001004b */
[-C--:B------:R-:W-:Y:S02]  /*50b0*/  FMUL.FTZ R75, R131, R59.reuse ;  /* 0x0000003b834b7220 */ /* 0x080fe40000410000 */
[C---:B------:R-:W-:Y:S02]  /*50c0*/  FFMA.FTZ R74, R130.reuse, R59, R74 ;  /* 0x0000003b824a7223 */ /* 0x040fe4000001004a */
[----:B------:R-:W1:Y:S01]  /*50d0*/  SHFL.IDX PT, R59, R59, RZ, 0x1f ;  /* 0x00001fff3b3b7589 */ /* 0x000e6200000e0000 */
[C---:B------:R-:W-:Y:S02]  /*50e0*/  FFMA.FTZ R75, R130.reuse, R58, -R75 ;  /* 0x0000003a824b7223 */ /* 0x040fe4000001084b */
[----:B------:R-:W-:Y:S01]  /*50f0*/  FMUL.FTZ R131, R115, R190 ;  /* 0x000000be73837220 */ /* 0x000fe20000410000 */
[----:B------:R-:W4:Y:S01]  /*5100*/  SHFL.IDX PT, R58, R58, RZ, 0x1f ;  /* 0x00001fff3a3a7589 */ /* 0x000f2200000e0000 */
[----:B------:R-:W-:Y:S02]  /*5110*/  FFMA.FTZ R56, R130, R56, -R221 ;  /* 0x0000003882387223 */ /* 0x000fe400000108dd */
[----:B------:R-:W-:Y:S01]  /*5120*/  FFMA.FTZ R131, R116, R192, R131 ;  /* 0x000000c074837223 */ /* 0x000fe20000010083 */
[----:B------:R-:W5:Y:S03]  /*5130*/  SHFL.DOWN PT, R221, R239, 0x1, 0x1f ;  /* 0x08201f00efdd7f89 */ /* 0x000f6600000e0000 */
[----:B------:R-:W-:-:S02]  /*5140*/  FFMA.FTZ R183, R170, R183, R131 ;  /* 0x000000b7aab77223 */ /* 0x000fc40000010083 */
[C---:B------:R-:W-:Y:S02]  /*5150*/  FMUL.FTZ R131, R113.reuse, R181 ;  /* 0x000000b571837220 */ /* 0x040fe40000410000 */
[-C--:B------:R-:W-:Y:S02]  /*5160*/  FMUL.FTZ R130, R113, R183.reuse ;  /* 0x000000b771827220 */ /* 0x080fe40000410000 */
[C---:B------:R-:W-:Y:S02]  /*5170*/  FFMA.FTZ R131, R114.reuse, R183, R131 ;  /* 0x000000b772837223 */ /* 0x040fe40000010083 */
[----:B------:R-:W-:Y:S02]  /*5180*/  FFMA.FTZ R130, R114, R181, -R130 ;  /* 0x000000b572827223 */ /* 0x000fe40000010882 */
[C---:B------:R-:W-:Y:S02]  /*5190*/  FFMA.FTZ R188, R175.reuse, R188, R131 ;  /* 0x000000bcafbc7223 */ /* 0x040fe40000010083 */
[----:B------:R-:W-:-:S02]  /*51a0*/  FFMA.FTZ R186, R175, R186, R130 ;  /* 0x000000baafba7223 */ /* 0x000fc40000010082 */
[C---:B-1----:R-:W-:Y:S02]  /*51b0*/  @P2 FMUL.FTZ R130, R212.reuse, R59 ;  /* 0x0000003bd4822220 */ /* 0x042fe40000410000 */
[----:B------:R-:W-:Y:S02]  /*51c0*/  FMUL.FTZ R131, R111, R188 ;  /* 0x000000bc6f837220 */ /* 0x000fe40000410000 */
[-C--:B----4-:R-:W-:Y:S02]  /*51d0*/  @P2 FFMA.FTZ R130, R237, R58.reuse, -R130 ;  /* 0x0000003aed822223 */ /* 0x090fe40000010882 */
[----:B------:R-:W-:Y:S02]  /*51e0*/  @P2 FMUL.FTZ R212, R212, R58 ;  /* 0x0000003ad4d42220 */ /* 0x000fe40000410000 */
[----:B-----5:R-:W-:Y:S02]  /*51f0*/  @P2 FADD.FTZ R58, R221, R130 ;  /* 0x00000082dd3a2221 */ /* 0x020fe40000010000 */
        /* <DEDUP_REMOVED lines=8> */
[----:B------:R-:W-:Y:S02]  /*5280*/  FFMA.FTZ R130, R110, R195, -R130 ;  /* 0x000000c36e827223 */ /* 0x000fe40000010882 */
[C---:B------:R-:W-:Y:S02]  /*5290*/  FFMA.FTZ R204, R189.reuse, R204, R131 ;  /* 0x000000ccbdcc7223 */ /* 0x040fe40000010083 */
[----:B------:R-:W-:Y:S02]  /*52a0*/  FFMA.FTZ R202, R189, R202, R130 ;  /* 0x000000cabdca7223 */ /* 0x000fe40000010082 */
[C---:B------:R-:W-:Y:S02]  /*52b0*/  FMUL.FTZ R131, R95.reuse, R204 ;  /* 0x000000cc5f837220 */ /* 0x040fe40000410000 */
[----:B------:R-:W-:-:S02]  /*52c0*/  FMUL.FTZ R221, R95, R202 ;  /* 0x000000ca5fdd7220 */ /* 0x000fc40000410000 */
[C---:B------:R-:W-:Y:S02]  /*52d0*/  FFMA.FTZ R131, R108.reuse, R202, -R131 ;  /* 0x000000ca6c837223 */ /* 0x040fe40000010883 */
[----:B------:R-:W-:Y:S02]  /*52e0*/  @P2 FFMA.FTZ R212, R237, R59, R212 ;  /* 0x0000003bedd42223 */ /* 0x000fe400000100d4 */
[----:B------:R-:W-:Y:S01]  /*52f0*/  FFMA.FTZ R221, R108, R204, R221 ;  /* 0x000000cc6cdd7223 */ /* 0x000fe200000100dd */
[----:B------:R-:W-:Y:S01]  /*5300*/  SHFL.IDX PT, R237, R240, RZ, 0x1f ;  /* 0x00001ffff0ed7589 */ /* 0x000fe200000e0000 */
[C---:B------:R-:W-:Y:S02]  /*5310*/  FFMA.FTZ R205, R194.reuse, R205, R131 ;  /* 0x000000cdc2cd7223 */ /* 0x040fe40000010083 */
[----:B------:R-:W-:Y:S02]  /*5320*/  FFMA.FTZ R207, R194, R207, R221 ;  /* 0x000000cfc2cf7223 */ /* 0x000fe400000100dd */
[----:B------:R-:W-:-:S02]  /*5330*/  @P2 FADD.FTZ R59, R241, R212 ;  /* 0x000000d4f13b2221 */ /* 0x000fc40000010000 */
[C---:B------:R-:W-:Y:S02]  /*5340*/  FMUL.FTZ R212, R135.reuse, R205 ;  /* 0x000000cd87d47220 */ /* 0x040fe40000410000 */
[-C--:B------:R-:W-:Y:S02]  /*5350*/  FMUL.FTZ R130, R135, R207.reuse ;  /* 0x000000cf87827220 */ /* 0x080fe40000410000 */
[C---:B------:R-:W-:Y:S02]  /*5360*/  FFMA.FTZ R212, R137.reuse, R207, R212 ;  /* 0x000000cf89d47223 */ /* 0x040fe400000100d4 */
[----:B------:R-:W-:Y:S02]  /*5370*/  FFMA.FTZ R130, R137, R205, -R130 ;  /* 0x000000cd89827223 */ /* 0x000fe40000010882 */
[C---:B------:R-:W-:Y:S02]  /*5380*/  FFMA.FTZ R210, R199.reuse, R210, R212 ;  /* 0x000000d2c7d27223 */ /* 0x040fe400000100d4 */
[----:B------:R-:W-:-:S02]  /*5390*/  FFMA.FTZ R208, R199, R208, R130 ;  /* 0x000000d0c7d07223 */ /* 0x000fc40000010082 */
[C---:B------:R-:W-:Y:S01]  /*53a0*/  FMUL.FTZ R131, R143.reuse, R210 ;  /* 0x000000d28f837220 */ /* 0x040fe20000410000 */
[----:B------:R-:W1:Y:S01]  /*53b0*/  SHFL.IDX PT, R130, R239, RZ, 0x1f ;  /* 0x00001fffef827589 */ /* 0x000e6200000e0000 */
[-C--:B------:R-:W-:Y:S02]  /*53c0*/  FMUL.FTZ R221, R143, R208.reuse ;  /* 0x000000d08fdd7220 */ /* 0x080fe40000410000 */
[C---:B------:R-:W-:Y:S02]  /*53d0*/  FFMA.FTZ R131, R144.reuse, R208, -R131 ;  /* 0x000000d090837223 */ /* 0x040fe40000010883 */
[----:B------:R-:W-:Y:S02]  /*53e0*/  FFMA.FTZ R221, R144, R210, R221 ;  /* 0x000000d290dd7223 */ /* 0x000fe400000100dd */
[----:B------:R-:W-:Y:S02]  /*53f0*/  FFMA.FTZ R211, R200, R211, R131 ;  /* 0x000000d3c8d37223 */ /* 0x000fe40000010083 */
[----:B------:R-:W-:-:S02]  /*5400*/  FMUL.FTZ R131, R59, -R73 ;  /* 0x800000493b837220 */ /* 0x000fc40000410000 */
[----:B------:R-:W-:Y:S02]  /*5410*/  FMUL.FTZ R73, R58, -R73 ;  /* 0x800000493a497220 */ /* 0x000fe40000410000 */
[----:B------:R-:W-:Y:S01]  /*5420*/  FFMA.FTZ R213, R200, R213, R221 ;  /* 0x000000d5c8d57223 */ /* 0x000fe200000100dd */
[----:B------:R-:W-:Y:S01]  /*5430*/  IADD3 R221, R106, 0x3c0, RZ ;  /* 0x000003c06add7810 */ /* 0x000fe20007ffe0ff */
[-C--:B------:R-:W-:Y:S02]  /*5440*/  FFMA.FTZ R212, R58, R72.reuse, -R131 ;  /* 0x000000483ad47223 */ /* 0x080fe40000010883 */
[----:B------:R-:W-:Y:S01]  /*5450*/  FFMA.FTZ R72, R59, R72, R73 ;  /* 0x000000483b487223 */ /* 0x000fe20000010049 */
[----:B------:R-:W-:Y:S01]  /*5460*/  P2R R73, PR, RZ, 0x1 ;  /* 0x00000001ff497803 */ /* 0x000fe20000000000 */
[C---:B------:R-:W-:Y:S02]  /*5470*/  FMUL.FTZ R58, R138.reuse, R213 ;  /* 0x000000d58a3a7220 */ /* 0x040fe40000410000 */
[----:B------:R-:W-:-:S02]  /*5480*/  FMUL.FTZ R59, R138, R211 ;  /* 0x000000d38a3b7220 */ /* 0x000fc40000410000 */
[----:B------:R-:W-:Y:S02]  /*5490*/  FADD.FTZ R217, -R217, R72 ;  /* 0x00000048d9d97221 */ /* 0x000fe40000010100 */
[C---:B------:R-:W-:Y:S02]  /*54a0*/  FFMA.FTZ R72, R140.reuse, R211, -R58 ;  /* 0x000000d38c487223 */ /* 0x040fe4000001083a */
[----:B------:R-:W-:Y:S02]  /*54b0*/  FFMA.FTZ R73, R140, R213, R59 ;  /* 0x000000d58c497223 */ /* 0x000fe4000001003b */
[----:B------:R-:W-:Y:S02]  /*54c0*/  FADD.FTZ R219, R219, R212 ;  /* 0x000000d4dbdb7221 */ /* 0x000fe40000010000 */
[C---:B------:R-:W-:Y:S02]  /*54d0*/  FFMA.FTZ R214, R83.reuse, R214, R72 ;  /* 0x000000d653d67223 */ /* 0x040fe40000010048 */
[----:B------:R-:W-:-:S02]  /*54e0*/  FFMA.FTZ R82, R83, R82, R73 ;  /* 0x0000005253527223 */ /* 0x000fc40000010049 */
[C---:B------:R-:W-:Y:S02]  /*54f0*/  FMUL.FTZ R72, R138.reuse, -R217 ;  /* 0x800000d98a487220 */ /* 0x040fe40000410000 */
[-C--:B------:R-:W-:Y:S02]  /*5500*/  FMUL.FTZ R73, R138, -R219.reuse ;  /* 0x800000db8a497220 */ /* 0x080fe40000410000 */
[----:B-1----:R-:W-:Y:S02]  /*5510*/  FADD.FTZ R58, R130, R75 ;  /* 0x0000004b823a7221 */ /* 0x002fe40000010000 */
[C---:B------:R-:W-:Y:S02]  /*5520*/  FFMA.FTZ R75, R140.reuse, R219, -R72 ;  /* 0x000000db8c4b7223 */ /* 0x040fe40000010848 */
[----:B------:R-:W-:Y:S01]  /*5530*/  FFMA.FTZ R140, R140, R217, R73 ;  /* 0x000000d98c8c7223 */ /* 0x000fe20000010049 */
[----:B------:R-:W-:Y:S01]  /*5540*/  SHF.L.U32 R73, R106, 0x5, RZ ;  /* 0x000000056a497819 */ /* 0x000fe200000006ff */
[----:B------:R-:W-:-:S02]  /*5550*/  FADD.FTZ R59, R237, R74 ;  /* 0x0000004aed3b7221 */ /* 0x000fc40000010000 */
[----:B------:R-:W-:Y:S01]  /*5560*/  FADD.FTZ R218, -R87, R140 ;  /* 0x0000008c57da7221 */ /* 0x000fe20000010100 */
[----:B------:R-:W-:Y:S01]  /*5570*/  LEA.HI.SX32 R73, R73, R73, 0x1b ;  /* 0x0000004949497211 */ /* 0x000fe200078fdaff */
[----:B------:R-:W-:Y:S01]  /*5580*/  FADD.FTZ R222, R216, R75 ;  /* 0x0000004bd8de7221 */ /* 0x000fe20000010000 */
[----:B------:R1:W-:Y:S01]  /*5590*/  @!P0 STS.128 [UR34+0x46d0], R56 ;  /* 0x0046d038ff008988 */ /* 0x0003e20008000c22 */
[----:B------:R-:W-:Y:S01]  /*55a0*/  FMUL.FTZ R130, R219, UR40 ;  /* 0x00000028db827c20 */ /* 0x000fe20008410000 */
[----:B------:R-:W-:Y:S01]  /*55b0*/  ULEA UR34, UR16, 0xfffffe00, 0x9 ;  /* 0xfffffe0010227891 */ /* 0x000fe2000f8e483f */
[----:B------:R-:W-:Y:S02]  /*55c0*/  FMUL.FTZ R74, R50, R83 ;  /* 0x00000053324a7220 */ /* 0x000fe40000410000 */
[C---:B------:R-:W-:Y:S01]  /*55d0*/  FMUL.FTZ R72, R209.reuse, R217 ;  /* 0x000000d9d1487220 */ /* 0x040fe20000410000 */
[----:B------:R-:W-:Y:S01]  /*55e0*/  UIADD3 UR34, -UR34, UR35, URZ ;  /* 0x0000002322227290 */ /* 0x000fe2000fffe13f */
[----:B------:R-:W-:-:S02]  /*55f0*/  FFMA.FTZ R209, R209, -R74, R82 ;  /* 0x8000004ad1d17223 */ /* 0x000fc40000010052 */
[-C--:B------:R-:W-:Y:S02]  /*5600*/  FMUL.FTZ R138, R50, R219.reuse ;  /* 0x000000db328a7220 */ /* 0x080fe40000410000 */
[C---:B------:R-:W-:Y:S02]  /*5610*/  FFMA.FTZ R74, R203.reuse, -R74, R214 ;  /* 0x8000004acb4a7223 */ /* 0x040fe400000100d6 */
[----:B------:R-:W-:Y:S02]  /*5620*/  FFMA.FTZ R72, R203, R219, R72 ;  /* 0x000000dbcb487223 */ /* 0x000fe40000010048 */
[C---:B-1----:R-:W-:Y:S02]  /*5630*/  FMUL.FTZ R57, R143.reuse, -R218 ;  /* 0x800000da8f397220 */ /* 0x042fe40000410000 */
        /* <DEDUP_REMOVED lines=8> */
[C---:B------:R-:W-:Y:S02]  /*56c0*/  FFMA.FTZ R58, R217.reuse, UR39, -R130 ;  /* 0x00000027d93a7c23 */ /* 0x040fe40008010882 */
[----:B------:R-:W-:Y:S02]  /*56d0*/  FMUL.FTZ R56, R217, UR40 ;  /* 0x00000028d9387c20 */ /* 0x000fe40008410000 */
[----:B------:R-:W-:Y:S02]  /*56e0*/  FMUL.FTZ R130, R50, R217 ;  /* 0x000000d932827220 */ /* 0x000fe40000410000 */
[----:B------:R-:W-:Y:S02]  /*56f0*/  FFMA.FTZ R75, R137, R85, -R86 ;  /* 0x00000055894b7223 */ /* 0x000fe40000010856 */
[----:B------:R-:W-:Y:S02]  /*5700*/  FMUL.FTZ R57, R206, R218 ;  /* 0x000000dace397220 */ /* 0x000fe40000410000 */
[----:B------:R-:W-:-:S02]  /*5710*/  FMUL.FTZ R217, R218, UR40 ;  /* 0x00000028dad97c20 */ /* 0x000fc40008410000 */
[----:B------:R-:W-:Y:S02]  /*5720*/  FFMA.FTZ R137, R137, R87, R140 ;  /* 0x0000005789897223 */ /* 0x000fe4000001008c */
[----:B------:R-:W-:Y:S02]  /*5730*/  FMUL.FTZ R144, R200, R143 ;  /* 0x0000008fc8907220 */ /* 0x000fe40000410000 */
[----:B------:R-:W-:Y:S02]  /*5740*/  FFMA.FTZ R59, R219, UR39, R56 ;  /* 0x00000027db3b7c23 */ /* 0x000fe40008010038 */
[----:B------:R-:W-:Y:S01]  /*5750*/  FMUL.FTZ R203, R222, UR40 ;  /* 0x00000028decb7c20 */ /* 0x000fe20008410000 */
[----:B------:R1:W-:Y:S01]  /*5760*/  STS [R73.X4+0x10f0], R144 ;  /* 0x0010f09049007388 */ /* 0x0003e20000004800 */
[----:B------:R-:W-:Y:S02]  /*5770*/  FFMA.FTZ R57, R198, R222, R57 ;  /* 0x000000dec6397223 */ /* 0x000fe40000010039 */
[----:B------:R-:W-:-:S02]  /*5780*/  FFMA.FTZ R217, R222, UR39, R217 ;  /* 0x00000027ded97c23 */ /* 0x000fc400080100d9 */
[----:B------:R-:W-:Y:S02]  /*5790*/  FADD.FTZ R238, -R220, R137 ;  /* 0x00000089dcee7221 */ /* 0x000fe40000010100 */
[C---:B------:R-:W-:Y:S02]  /*57a0*/  FMUL.FTZ R56, R49.reuse, R200 ;  /* 0x000000c831387220 */ /* 0x040fe40000410000 */
[----:B------:R-:W-:Y:S02]  /*57b0*/  FMUL.FTZ R131, R49, R218 ;  /* 0x000000da31837220 */ /* 0x000fe40000410000 */
[----:B------:R-:W-:Y:S02]  /*57c0*/  FADD.FTZ R222, R84, R75 ;  /* 0x0000004b54de7221 */ /* 0x000fe40000010000 */
[C---:B------:R-:W-:Y:S02]  /*57d0*/  FMUL.FTZ R212, R83.reuse, R138 ;  /* 0x0000008a53d47220 */ /* 0x040fe40000410000 */
[----:B------:R-:W-:-:S02]  /*57e0*/  FMUL.FTZ R216, R83, R130 ;  /* 0x0000008253d87220 */ /* 0x000fc40000410000 */
[----:B-1----:R-:W-:Y:S01]  /*57f0*/  FMUL.FTZ R144, R52, R87 ;  /* 0x0000005734907220 */ /* 0x002fe20000410000 */
[----:B------:R1:W-:Y:S01]  /*5800*/  STS [R73.X4+0x10f8], R212 ;  /* 0x0010f8d449007388 */ /* 0x0003e20000004800 */
[----:B------:R-:W-:Y:S02]  /*5810*/  FFMA.FTZ R203, R218, UR39, -R203 ;  /* 0x00000027dacb7c23 */ /* 0x000fe400080108cb */
[C---:B------:R-:W-:Y:S01]  /*5820*/  FMUL.FTZ R75, R95.reuse, -R238 ;  /* 0x800000ee5f4b7220 */ /* 0x040fe20000410000 */
[----:B------:R4:W-:Y:S01]  /*5830*/  STS [R73.X4+0x10fc], R216 ;  /* 0x0010fcd849007388 */ /* 0x0009e20000004800 */
[----:B------:R-:W-:Y:S02]  /*5840*/  FFMA.FTZ R206, R206, -R56, R213 ;  /* 0x80000038cece7223 */ /* 0x000fe400000100d5 */
[----:B------:R-:W-:Y:S02]  /*5850*/  FMUL.FTZ R218, R200, R131 ;  /* 0x00000083c8da7220 */ /* 0x000fe40000410000 */
[----:B------:R-:W-:-:S02]  /*5860*/  FMUL.FTZ R95, R95, -R222 ;  /* 0x800000de5f5f7220 */ /* 0x000fc40000410000 */
[----:B------:R-:W-:Y:S01]  /*5870*/  FFMA.FTZ R56, R198, -R56, R211 ;  /* 0x80000038c6387223 */ /* 0x000fe200000100d3 */
[----:B------:R5:W-:Y:S01]  /*5880*/  STS [R73.X4+0x10f4], R218 ;  /* 0x0010f4da49007388 */ /* 0x000be20000004800 */
[----:B------:R-:W-:Y:S02]  /*5890*/  FMUL.FTZ R198, R52, R85 ;  /* 0x0000005534c67220 */ /* 0x000fe40000410000 */
[----:B------:R-:W-:Y:S02]  /*58a0*/  FMUL.FTZ R220, R199, R144 ;  /* 0x00000090c7dc7220 */ /* 0x000fe40000410000 */
[----:B------:R-:W-:Y:S02]  /*58b0*/  FMUL.FTZ R140, R201, R87 ;  /* 0x00000057c98c7220 */ /* 0x000fe40000410000 */
[----:B-1----:R-:W-:Y:S01]  /*58c0*/  FMUL.FTZ R212, R85, UR40 ;  /* 0x0000002855d47c20 */ /* 0x002fe20008410000 */
[----:B------:R1:W-:Y:S01]  /*58d0*/  STS [R73.X4+0x10ec], R220 ;  /* 0x0010ecdc49007388 */ /* 0x0003e20000004800 */
[----:B----4-:R-:W-:-:S02]  /*58e0*/  FMUL.FTZ R216, R87, UR40 ;  /* 0x0000002857d87c20 */ /* 0x010fc40008410000 */
[C---:B------:R-:W-:Y:S02]  /*58f0*/  FFMA.FTZ R86, R108.reuse, R222, -R75 ;  /* 0x000000de6c567223 */ /* 0x040fe4000001084b */
[----:B------:R-:W-:Y:S02]  /*5900*/  FFMA.FTZ R75, R108, R238, R95 ;  /* 0x000000ee6c4b7223 */ /* 0x000fe4000001005f */
[----:B-----5:R-:W-:Y:S02]  /*5910*/  FMUL.FTZ R218, R199, R198 ;  /* 0x000000c6c7da7220 */ /* 0x020fe40000410000 */
[----:B------:R-:W-:Y:S02]  /*5920*/  FFMA.FTZ R140, R193, R85, R140 ;  /* 0x00000055c18c7223 */ /* 0x000fe4000001008c */
[----:B------:R-:W-:Y:S01]  /*5930*/  FFMA.FTZ R212, R87, UR39, -R212 ;  /* 0x0000002757d47c23 */ /* 0x000fe200080108d4 */
[----:B------:R4:W-:Y:S01]  /*5940*/  STS [R73.X4+0x10e8], R218 ;  /* 0x0010e8da49007388 */ /* 0x0009e20000004800 */
[----:B------:R-:W-:-:S02]  /*5950*/  FFMA.FTZ R216, R85, UR39, R216 ;  /* 0x0000002755d87c23 */ /* 0x000fc400080100d8 */
[C---:B------:R-:W-:Y:S02]  /*5960*/  FMUL.FTZ R84, R51.reuse, R194 ;  /* 0x000000c233547220 */ /* 0x040fe40000410000 */
[-C--:B------:R-:W-:Y:S02]  /*5970*/  FMUL.FTZ R87, R196, R238.reuse ;  /* 0x000000eec4577220 */ /* 0x080fe40000410000 */
[----:B------:R-:W-:Y:S02]  /*5980*/  FMUL.FTZ R85, R238, UR40 ;  /* 0x00000028ee557c20 */ /* 0x000fe40008410000 */
[C---:B------:R-:W-:Y:S02]  /*5990*/  FMUL.FTZ R95, R51.reuse, R238 ;  /* 0x000000ee335f7220 */ /* 0x040fe40000410000 */
[----:B-1----:R-:W-:Y:S02]  /*59a0*/  FADD.FTZ R220, -R80, R75 ;  /* 0x0000004b50dc7221 */ /* 0x002fe40000010100 */
[----:B------:R-:W-:-:S02]  /*59b0*/  FMUL.FTZ R137, R51, R222 ;  /* 0x000000de33897220 */ /* 0x000fc40000410000 */
[----:B------:R-:W-:Y:S02]  /*59c0*/  FADD.FTZ R219, R81, R86 ;  /* 0x0000005651db7221 */ /* 0x000fe40000010000 */
[-C--:B------:R-:W-:Y:S02]  /*59d0*/  FFMA.FTZ R196, R196, -R84.reuse, R207 ;  /* 0x80000054c4c47223 */ /* 0x080fe400000100cf */
[C---:B------:R-:W-:Y:S02]  /*59e0*/  FFMA.FTZ R84, R184.reuse, -R84, R205 ;  /* 0x80000054b8547223 */ /* 0x040fe400000100cd */
[----:B------:R-:W-:Y:S02]  /*59f0*/  FFMA.FTZ R87, R184, R222, R87 ;  /* 0x000000deb8577223 */ /* 0x000fe40000010057 */
[----:B----4-:R-:W-:Y:S02]  /*5a00*/  FMUL.FTZ R218, R194, R95 ;  /* 0x0000005fc2da7220 */ /* 0x010fe40000410000 */
[----:B------:R-:W-:-:S02]  /*5a10*/  FFMA.FTZ R81, R222, UR39, R85 ;  /* 0x00000027de517c23 */ /* 0x000fc40008010055 */
[-C--:B------:R-:W-:Y:S01]  /*5a20*/  FMUL.FTZ R80, R191, R220.reuse ;  /* 0x000000dcbf507220 */ /* 0x080fe20000410000 */
[----:B------:R1:W-:Y:S01]  /*5a30*/  STS [R73.X4+0x10e4], R218 ;  /* 0x0010e4da49007388 */ /* 0x0003e20000004800 */
[----:B------:R-:W-:Y:S02]  /*5a40*/  FMUL.FTZ R184, R194, R137 ;  /* 0x00000089c2b87220 */ /* 0x000fe40000410000 */
[----:B------:R-:W-:Y:S02]  /*5a50*/  FMUL.FTZ R75, R109, -R220 ;  /* 0x800000dc6d4b7220 */ /* 0x000fe40000410000 */
[----:B------:R-:W-:Y:S01]  /*5a60*/  FMUL.FTZ R85, R54, R189 ;  /* 0x000000bd36557220 */ /* 0x000fe20000410000 */
[----:B------:R4:W-:Y:S01]  /*5a70*/  STS [R73.X4+0x10e0], R184 ;  /* 0x0010e0b849007388 */ /* 0x0009e20000004800 */
[----:B------:R-:W-:Y:S02]  /*5a80*/  FMUL.FTZ R108, R219, UR40 ;  /* 0x00000028db6c7c20 */ /* 0x000fe40008410000 */
[----:B------:R-:W-:-:S02]  /*5a90*/  FMUL.FTZ R109, R109, -R219 ;  /* 0x800000db6d6d7220 */ /* 0x000fc40000410000 */
[----:B------:R-:W-:Y:S02]  /*5aa0*/  FMUL.FTZ R135, R52, R199 ;  /* 0x000000c734877220 */ /* 0x000fe40000410000 */
[-C--:B------:R-:W-:Y:S02]  /*5ab0*/  FFMA.FTZ R86, R179, R219.reuse, R80 ;  /* 0x000000dbb3567223 */ /* 0x080fe40000010050 */
[----:B------:R-:W-:Y:S02]  /*5ac0*/  FFMA.FTZ R75, R110, R219, -R75 ;  /* 0x000000db6e4b7223 */ /* 0x000fe4000001084b */
[----:B------:R-:W-:Y:S02]  /*5ad0*/  FFMA.FTZ R191, R191, -R85, R204 ;  /* 0x80000055bfbf7223 */ /* 0x000fe400000100cc */
[C---:B------:R-:W-:Y:S02]  /*5ae0*/  FMUL.FTZ R80, R220.reuse, UR40 ;  /* 0x00000028dc507c20 */ /* 0x040fe40008410000 */
[----:B------:R-:W-:-:S02]  /*5af0*/  FFMA.FTZ R108, R220, UR39, -R108 ;  /* 0x00000027dc6c7c23 */ /* 0x000fc4000801086c */
[-C--:B------:R-:W-:Y:S02]  /*5b00*/  FFMA.FTZ R110, R110, R220.reuse, R109 ;  /* 0x000000dc6e6e7223 */ /* 0x080fe4000001006d */
[C---:B-1----:R-:W-:Y:S02]  /*5b10*/  FMUL.FTZ R218, R54.reuse, R220 ;  /* 0x000000dc36da7220 */ /* 0x042fe40000410000 */
[----:B------:R-:W-:Y:S02]  /*5b20*/  FFMA.FTZ R201, R201, -R135, R210 ;  /* 0x80000087c9c97223 */ /* 0x000fe400000100d2 */
[----:B----4-:R-:W-:Y:S02]  /*5b30*/  FMUL.FTZ R184, R54, R219 ;  /* 0x000000db36b87220 */ /* 0x010fe40000410000 */
[----:B------:R-:W-:Y:S02]  /*5b40*/  FFMA.FTZ R135, R193, -R135, R208 ;  /* 0x80000087c1877223 */ /* 0x000fe400000100d0 */
[----:B------:R-:W-:-:S02]  /*5b50*/  FMUL.FTZ R193, R222, UR40 ;  /* 0x00000028dec17c20 */ /* 0x000fc40008410000 */
[----:B------:R-:W-:Y:S02]  /*5b60*/  FFMA.FTZ R85, R179, -R85, R202 ;  /* 0x80000055b3557223 */ /* 0x000fe400000100ca */
[----:B------:R-:W-:Y:S01]  /*5b70*/  FFMA.FTZ R80, R219, UR39, R80 ;  /* 0x00000027db507c23 */ /* 0x000fe20008010050 */
[----:B------:R-:W-:Y:S01]  /*5b80*/  IADD3 R219, R106, 0x3a0, RZ ;  /* 0x000003a06adb7810 */ /* 0x000fe20007ffe0ff */
[----:B------:R-:W-:Y:S02]  /*5b90*/  FADD.FTZ R78, R78, R75 ;  /* 0x0000004b4e4e7221 */ /* 0x000fe40000010000 */
[----:B------:R-:W-:Y:S02]  /*5ba0*/  FMUL.FTZ R108, R191, R108 ;  /* 0x0000006cbf6c7220 */ /* 0x000fe40000410000 */
[----:B------:R-:W-:Y:S02]  /*5bb0*/  FADD.FTZ R222, -R79, R110 ;  /* 0x0000006e4fde7221 */ /* 0x000fe40000010100 */
[----:B------:R-:W-:-:S02]  /*5bc0*/  FMUL.FTZ R75, R191, R218 ;  /* 0x000000dabf4b7220 */ /* 0x000fc40000410000 */
[----:B------:R-:W-:Y:S02]  /*5bd0*/  FMUL.FTZ R191, R191, R184 ;  /* 0x000000b8bfbf7220 */ /* 0x000fe40000410000 */
[----:B------:R-:W-:Y:S02]  /*5be0*/  FFMA.FTZ R108, R85, R80, R108 ;  /* 0x00000050556c7223 */ /* 0x000fe4000001006c */
[----:B------:R-:W-:Y:S02]  /*5bf0*/  FMUL.FTZ R79, R111, -R222 ;  /* 0x800000de6f4f7220 */ /* 0x000fe40000410000 */
[C---:B------:R-:W-:Y:S02]  /*5c00*/  FFMA.FTZ R75, R85.reuse, R184, R75 ;  /* 0x000000b8554b7223 */ /* 0x040fe4000001004b */
[----:B------:R-:W-:Y:S01]  /*5c10*/  FFMA.FTZ R80, R85, R218, -R191 ;  /* 0x000000da55507223 */ /* 0x000fe200000108bf */
[----:B------:R-:W-:Y:S01]  /*5c20*/  IADD3 R191, R106, 0x2c0, RZ ;  /* 0x000002c06abf7810 */ /* 0x000fe20007ffe0ff */
[----:B------:R-:W-:-:S02]  /*5c30*/  FMUL.FTZ R220, R189, R184 ;  /* 0x000000b8bddc7220 */ /* 0x000fc40000410000 */
[----:B------:R-:W-:Y:S02]  /*5c40*/  FMUL.FTZ R85, R53, R176 ;  /* 0x000000b035557220 */ /* 0x000fe40000410000 */
[-C--:B------:R-:W-:Y:S01]  /*5c50*/  FFMA.FTZ R37, R54, R86.reuse, R37 ;  /* 0x0000005636257223 */ /* 0x080fe20000010025 */
[----:B------:R-:W-:Y:S01]  /*5c60*/  STS [R73.X4+0x10d8], R220 ;  /* 0x0010d8dc49007388 */ /* 0x000fe20000004800 */
[----:B------:R-:W-:Y:S02]  /*5c70*/  FFMA.FTZ R184, R189, R86, R108 ;  /* 0x00000056bdb87223 */ /* 0x000fe4000001006c */
[----:B------:R-:W-:Y:S02]  /*5c80*/  FFMA.FTZ R86, R112, R78, -R79 ;  /* 0x0000004e70567223 */ /* 0x000fe4000001084f */
[C---:B------:R-:W-:Y:S02]  /*5c90*/  FMUL.FTZ R79, R182.reuse, R222 ;  /* 0x000000deb64f7220 */ /* 0x040fe40000410000 */
[----:B------:R-:W-:-:S02]  /*5ca0*/  FFMA.FTZ R182, R182, -R85, R197 ;  /* 0x80000055b6b67223 */ /* 0x000fc400000100c5 */
[----:B------:R-:W-:Y:S02]  /*5cb0*/  FFMA.FTZ R108, R174, -R85, R195 ;  /* 0x80000055ae6c7223 */ /* 0x000fe400000100c3 */
[----:B------:R-:W-:Y:S02]  /*5cc0*/  FMUL.FTZ R109, R78, UR40 ;  /* 0x000000284e6d7c20 */ /* 0x000fe40008410000 */
[C---:B------:R-:W-:Y:S02]  /*5cd0*/  FMUL.FTZ R85, R222.reuse, UR40 ;  /* 0x00000028de557c20 */ /* 0x040fe40008410000 */
[----:B------:R-:W-:Y:S02]  /*5ce0*/  FMUL.FTZ R110, R189, R218 ;  /* 0x000000dabd6e7220 */ /* 0x000fe40000410000 */
[----:B------:R-:W-:Y:S02]  /*5cf0*/  FMUL.FTZ R189, R53, R222 ;  /* 0x000000de35bd7220 */ /* 0x000fe40000410000 */
[----:B------:R-:W-:Y:S01]  /*5d00*/  FFMA.FTZ R179, R222, UR39, -R109 ;  /* 0x00000027deb37c23 */ /* 0x000fe2000801086d */
[----:B------:R1:W-:Y:S01]  /*5d10*/  STS [R73.X4+0x10dc], R110 ;  /* 0x0010dc6e49007388 */ /* 0x0003e20000004800 */
[----:B------:R-:W-:-:S02]  /*5d20*/  FMUL.FTZ R111, R111, -R78 ;  /* 0x8000004e6f6f7220 */ /* 0x000fc40000410000 */
[----:B------:R-:W-:Y:S02]  /*5d30*/  FFMA.FTZ R109, R78, UR39, R85 ;  /* 0x000000274e6d7c23 */ /* 0x000fe40008010055 */
[----:B------:R-:W-:Y:S02]  /*5d40*/  FFMA.FTZ R193, R238, UR39, -R193 ;  /* 0x00000027eec17c23 */ /* 0x000fe400080108c1 */
[-C--:B------:R-:W-:Y:S02]  /*5d50*/  FFMA.FTZ R79, R174, R78.reuse, R79 ;  /* 0x0000004eae4f7223 */ /* 0x080fe4000001004f */
[----:B------:R-:W-:Y:S02]  /*5d60*/  FMUL.FTZ R85, R53, R78 ;  /* 0x0000004e35557220 */ /* 0x000fe40000410000 */
[----:B------:R-:W-:Y:S02]  /*5d70*/  FMUL.FTZ R78, R182, R189 ;  /* 0x000000bdb64e7220 */ /* 0x000fe40000410000 */
[----:B------:R-:W-:-:S02]  /*5d80*/  FFMA.FTZ R111, R112, R222, R111 ;  /* 0x000000de706f7223 */ /* 0x000fc4000001006f */
[----:B------:R-:W-:Y:S02]  /*5d90*/  FADD.FTZ R223, R223, R86 ;  /* 0x00000056dfdf7221 */ /* 0x000fe40000010000 */
[C---:B------:R-:W-:Y:S02]  /*5da0*/  FMUL.FTZ R179, R182.reuse, R179 ;  /* 0x000000b3b6b37220 */ /* 0x040fe40000410000 */
[-C--:B------:R-:W-:Y:S02]  /*5db0*/  FMUL.FTZ R86, R182, R85.reuse ;  /* 0x00000055b6567220 */ /* 0x080fe40000410000 */
[----:B-1----:R-:W-:Y:S02]  /*5dc0*/  FMUL.FTZ R110, R176, R85 ;  /* 0x00000055b06e7220 */ /* 0x002fe40000410000 */
[----:B------:R-:W-:Y:S02]  /*5dd0*/  FMUL.FTZ R193, R196, R193 ;  /* 0x000000c1c4c17220 */ /* 0x000fe40000410000 */
[----:B------:R-:W-:Y:S01]  /*5de0*/  FFMA.FTZ R85, R108, R85, R78 ;  /* 0x000000556c557223 */ /* 0x000fe2000001004e */
[----:B------:R1:W-:Y:S01]  /*5df0*/  STS [R73.X4+0x10d0], R110 ;  /* 0x0010d06e49007388 */ /* 0x0003e20000004800 */
[----:B------:R-:W-:-:S02]  /*5e00*/  FMUL.FTZ R78, R196, R95 ;  /* 0x0000005fc44e7220 */ /* 0x000fc40000410000 */
[----:B------:R-:W-:Y:S02]  /*5e10*/  FADD.FTZ R174, -R224, R111 ;  /* 0x0000006fe0ae7221 */ /* 0x000fe40000010100 */
[----:B------:R-:W-:Y:S01]  /*5e20*/  FFMA.FTZ R109, R108, R109, R179 ;  /* 0x0000006d6c6d7223 */ /* 0x000fe200000100b3 */
[----:B------:R-:W-:Y:S01]  /*5e30*/  IADD3 R179, R106, 0x20, RZ ;  /* 0x000000206ab37810 */ /* 0x000fe20007ffe0ff */
[C---:B------:R-:W-:Y:S02]  /*5e40*/  FFMA.FTZ R193, R84.reuse, R81, R193 ;  /* 0x0000005154c17223 */ /* 0x040fe400000100c1 */
[----:B------:R-:W-:Y:S01]  /*5e50*/  FFMA.FTZ R81, R84, R137, R78 ;  /* 0x0000008954517223 */ /* 0x000fe2000001004e */
[----:B------:R-:W-:Y:S01]  /*5e60*/  LEA.HI.SX32 R179, R179, R106, 0x1b ;  /* 0x0000006ab3b37211 */ /* 0x000fe200078fdaff */
[----:B------:R-:W-:Y:S02]  /*5e70*/  FMUL.FTZ R112, R176, R189 ;  /* 0x000000bdb0707220 */ /* 0x000fe40000410000 */
[----:B------:R-:W-:-:S02]  /*5e80*/  FMUL.FTZ R78, R113, -R174 ;  /* 0x800000ae714e7220 */ /* 0x000fc40000410000 */
[----:B------:R-:W-:Y:S01]  /*5e90*/  FFMA.FTZ R111, R176, R79, R109 ;  /* 0x0000004fb06f7223 */ /* 0x000fe2000001006d */
[----:B------:R4:W-:Y:S01]  /*5ea0*/  STS [R73.X4+0x10d4], R112 ;  /* 0x0010d47049007388 */ /* 0x0009e20000004800 */
[----:B------:R-:W-:Y:S02]  /*5eb0*/  FFMA.FTZ R36, R51, R87, R36 ;  /* 0x0000005733247223 */ /* 0x000fe40000010024 */
[----:B------:R-:W-:Y:S02]  /*5ec0*/  FMUL.FTZ R113, R113, -R223 ;  /* 0x800000df71717220 */ /* 0x000fe40000410000 */
[----:B------:R-:W-:Y:S02]  /*5ed0*/  FFMA.FTZ R193, R194, R87, R193 ;  /* 0x00000057c2c17223 */ /* 0x000fe400000100c1 */
[----:B------:R-:W-:Y:S02]  /*5ee0*/  FMUL.FTZ R87, R88, R175 ;  /* 0x000000af58577220 */ /* 0x000fe40000410000 */
[----:B------:R-:W-:-:S02]  /*5ef0*/  FMUL.FTZ R109, R223, UR40 ;  /* 0x00000028df6d7c20 */ /* 0x000fc40008410000 */
[----:B------:R-:W-:Y:S02]  /*5f00*/  FFMA.FTZ R38, R53, R79, R38 ;  /* 0x0000004f35267223 */ /* 0x000fe40000010026 */
[----:B------:R-:W-:Y:S02]  /*5f10*/  FFMA.FTZ R79, R114, R223, -R78 ;  /* 0x000000df724f7223 */ /* 0x000fe4000001084e */
[----:B------:R-:W-:Y:S02]  /*5f20*/  FMUL.FTZ R196, R196, R137 ;  /* 0x00000089c4c47220 */ /* 0x000fe40000410000 */
[-C--:B------:R-:W-:Y:S02]  /*5f30*/  FFMA.FTZ R114, R114, R174.reuse, R113 ;  /* 0x000000ae72727223 */ /* 0x080fe40000010071 */
[C---:B------:R-:W-:Y:S02]  /*5f40*/  FMUL.FTZ R78, R177.reuse, R174 ;  /* 0x000000aeb14e7220 */ /* 0x040fe40000410000 */
[----:B------:R-:W-:-:S02]  /*5f50*/  FFMA.FTZ R177, R177, -R87, R188 ;  /* 0x80000057b1b17223 */ /* 0x000fc400000100bc */
[C---:B-1----:R-:W-:Y:S02]  /*5f60*/  FMUL.FTZ R110, R174.reuse, UR40 ;  /* 0x00000028ae6e7c20 */ /* 0x042fe40008410000 */
[----:B----4-:R-:W-:Y:S02]  /*5f70*/  FFMA.FTZ R112, R174, UR39, -R109 ;  /* 0x00000027ae707c23 */ /* 0x010fe4000801086d */
[----:B------:R-:W-:Y:S02]  /*5f80*/  FFMA.FTZ R84, R84, R95, -R196 ;  /* 0x0000005f54547223 */ /* 0x000fe400000108c4 */
[----:B------:R-:W-:Y:S02]  /*5f90*/  FADD.FTZ R113, -R77, R114 ;  /* 0x000000724d717221 */ /* 0x000fe40000010100 */
[----:B------:R-:W-:Y:S01]  /*5fa0*/  FFMA.FTZ R86, R108, R189, -R86 ;  /* 0x000000bd6c567223 */ /* 0x000fe20000010856 */
[----:B------:R-:W-:Y:S01]  /*5fb0*/  IADD3 R189, R106, 0x2a0, RZ ;  /* 0x000002a06abd7810 */ /* 0x000fe20007ffe0ff */
[----:B------:R-:W-:-:S02]  /*5fc0*/  FFMA.FTZ R95, R169, -R87, R186 ;  /* 0x80000057a95f7223 */ /* 0x000fc400000100ba */
[----:B------:R-:W-:Y:S02]  /*5fd0*/  FFMA.FTZ R110, R223, UR39, R110 ;  /* 0x00000027df6e7c23 */ /* 0x000fe4000801006e */
[----:B------:R-:W-:Y:S02]  /*5fe0*/  FMUL.FTZ R112, R177, R112 ;  /* 0x00000070b1707220 */ /* 0x000fe40000410000 */
[----:B------:R-:W-:Y:S02]  /*5ff0*/  FMUL.FTZ R77, R201, R144 ;  /* 0x00000090c94d7220 */ /* 0x000fe40000410000 */
[----:B------:R-:W-:Y:S02]  /*6000*/  FFMA.FTZ R108, R169, R223, R78 ;  /* 0x000000dfa96c7223 */ /* 0x000fe4000001004e */
[----:B------:R-:W-:Y:S02]  /*6010*/  FADD.FTZ R78, R76, R79 ;  /* 0x0000004f4c4e7221 */ /* 0x000fe40000010000 */
[----:B------:R-:W-:-:S02]  /*6020*/  FMUL.FTZ R212, R201, R212 ;  /* 0x000000d4c9d47220 */ /* 0x000fc40000410000 */
[----:B------:R-:W-:Y:S02]  /*6030*/  FMUL.FTZ R201, R201, R198 ;  /* 0x000000c6c9c97220 */ /* 0x000fe40000410000 */
[----:B------:R-:W-:Y:S02]  /*6040*/  FFMA.FTZ R110, R95, R110, R112 ;  /* 0x0000006e5f6e7223 */ /* 0x000fe40000010070 */
[----:B------:R-:W-:Y:S02]  /*6050*/  FFMA.FTZ R198, R135, R198, R77 ;  /* 0x000000c687c67223 */ /* 0x000fe4000001004d */
[C---:B------:R-:W-:Y:S02]  /*6060*/  FMUL.FTZ R77, R115.reuse, -R113 ;  /* 0x80000071734d7220 */ /* 0x040fe40000410000 */
[----:B------:R-:W-:Y:S02]  /*6070*/  FMUL.FTZ R174, R88, R174 ;  /* 0x000000ae58ae7220 */ /* 0x000fe40000410000 */
[----:B------:R-:W-:-:S02]  /*6080*/  FMUL.FTZ R115, R115, -R78 ;  /* 0x8000004e73737220 */ /* 0x000fc40000410000 */
[----:B------:R-:W-:Y:S01]  /*6090*/  FMUL.FTZ R76, R88, R223 ;  /* 0x000000df584c7220 */ /* 0x000fe20000410000 */
[----:B------:R-:W-:Y:S01]  /*60a0*/  IADD3 R223, R106, 0x3e0, RZ ;  /* 0x000003e06adf7810 */ /* 0x000fe20007ffe0ff */
[-C--:B------:R-:W-:Y:S02]  /*60b0*/  FFMA.FTZ R39, R88, R108.reuse, R39 ;  /* 0x0000006c58277223 */ /* 0x080fe40000010027 */
[----:B------:R-:W-:Y:S02]  /*60c0*/  FFMA.FTZ R110, R175, R108, R110 ;  /* 0x0000006caf6e7223 */ /* 0x000fe4000001006e */
[C---:B------:R-:W-:Y:S02]  /*60d0*/  FFMA.FTZ R108, R116.reuse, R78, -R77 ;  /* 0x0000004e746c7223 */ /* 0x040fe4000001084d */
[----:B------:R-:W-:Y:S02]  /*60e0*/  FMUL.FTZ R87, R177, R174 ;  /* 0x000000aeb1577220 */ /* 0x000fe40000410000 */
[----:B------:R-:W-:-:S02]  /*60f0*/  FFMA.FTZ R116, R116, R113, R115 ;  /* 0x0000007174747223 */ /* 0x000fc40000010073 */
[----:B------:R-:W-:Y:S02]  /*6100*/  FMUL.FTZ R177, R177, R76 ;  /* 0x0000004cb1b17220 */ /* 0x000fe40000410000 */
[----:B------:R-:W-:Y:S02]  /*6110*/  FMUL.FTZ R79, R55, R170 ;  /* 0x000000aa374f7220 */ /* 0x000fe40000410000 */
[----:B------:R-:W-:Y:S02]  /*6120*/  FMUL.FTZ R77, R172, R113 ;  /* 0x00000071ac4d7220 */ /* 0x000fe40000410000 */
[-C--:B------:R-:W-:Y:S02]  /*6130*/  FFMA.FTZ R87, R95, R76.reuse, R87 ;  /* 0x0000004c5f577223 */ /* 0x080fe40000010057 */
[----:B------:R-:W-:Y:S02]  /*6140*/  FMUL.FTZ R114, R175, R76 ;  /* 0x0000004caf727220 */ /* 0x000fe40000410000 */
[----:B------:R-:W-:-:S02]  /*6150*/  FADD.FTZ R71, -R71, R116 ;  /* 0x0000007447477221 */ /* 0x000fc40000010100 */
[----:B------:R-:W-:Y:S01]  /*6160*/  FFMA.FTZ R76, R95, R174, -R177 ;  /* 0x000000ae5f4c7223 */ /* 0x000fe200000108b1 */
[----:B------:R1:W-:Y:S01]  /*6170*/  STS [R73.X4+0x10c8], R114 ;  /* 0x0010c87249007388 */ /* 0x0003e20000004800 */
        /* <DEDUP_REMOVED lines=9> */
[----:B------:R-:W-:Y:S02]  /*6210*/  FMUL.FTZ R109, R113, UR40 ;  /* 0x00000028716d7c20 */ /* 0x000fe40008410000 */
[----:B------:R-:W-:-:S02]  /*6220*/  FMUL.FTZ R115, R55, R113 ;  /* 0x0000007137737220 */ /* 0x000fc40000410000 */
[----:B------:R-:W-:Y:S02]  /*6230*/  FADD.FTZ R22, R111, R22 ;  /* 0x000000166f167221 */ /* 0x000fe40000010000 */
[----:B------:R-:W-:Y:S02]  /*6240*/  FADD.FTZ R70, -R70, R117 ;  /* 0x0000007546467221 */ /* 0x000fe40000010100 */
[----:B------:R-:W-:Y:S02]  /*6250*/  FADD.FTZ R23, R110, R23 ;  /* 0x000000176e177221 */ /* 0x000fe40000010000 */
[----:B------:R-:W-:Y:S02]  /*6260*/  FFMA.FTZ R111, R113, UR39, -R108 ;  /* 0x00000027716f7c23 */ /* 0x000fe4000801086c */
[----:B------:R-:W-:Y:S02]  /*6270*/  FADD.FTZ R226, R226, R77 ;  /* 0x0000004de2e27221 */ /* 0x000fe40000010000 */
[----:B------:R-:W-:-:S02]  /*6280*/  FFMA.FTZ R110, R78, UR39, R109 ;  /* 0x000000274e6e7c23 */ /* 0x000fc4000801006d */
[----:B------:R-:W-:Y:S02]  /*6290*/  FMUL.FTZ R113, R55, R78 ;  /* 0x0000004e37717220 */ /* 0x000fe40000410000 */
[----:B------:R-:W-:Y:S02]  /*62a0*/  FMUL.FTZ R78, R172, R115 ;  /* 0x00000073ac4e7220 */ /* 0x000fe40000410000 */
[C---:B------:R-:W-:Y:S02]  /*62b0*/  FMUL.FTZ R77, R119.reuse, -R70 ;  /* 0x80000046774d7220 */ /* 0x040fe40000410000 */
[-C--:B------:R-:W-:Y:S02]  /*62c0*/  FMUL.FTZ R119, R119, -R226.reuse ;  /* 0x800000e277777220 */ /* 0x080fe40000410000 */
[----:B------:R-:W-:Y:S02]  /*62d0*/  FFMA.FTZ R109, R95, R113, R78 ;  /* 0x000000715f6d7223 */ /* 0x000fe4000001004e */
        /* <DEDUP_REMOVED lines=14> */
[----:B------:R-:W-:Y:S02]  /*63c0*/  FMUL.FTZ R111, R172, R111 ;  /* 0x0000006fac6f7220 */ /* 0x000fe40000410000 */
[----:B------:R-:W-:Y:S02]  /*63d0*/  FMUL.FTZ R78, R206, R131 ;  /* 0x00000083ce4e7220 */ /* 0x000fe40000410000 */
[-C--:B------:R-:W-:Y:S02]  /*63e0*/  FMUL.FTZ R108, R172, R113.reuse ;  /* 0x00000071ac6c7220 */ /* 0x080fe40000410000 */
[----:B------:R-:W-:Y:S02]  /*63f0*/  FMUL.FTZ R112, R170, R113 ;  /* 0x00000071aa707220 */ /* 0x000fe40000410000 */
[----:B------:R-:W-:-:S02]  /*6400*/  FMUL.FTZ R203, R206, R203 ;  /* 0x000000cbcecb7220 */ /* 0x000fc40000410000 */
[----:B------:R-:W-:Y:S01]  /*6410*/  FADD.FTZ R229, -R229, R124 ;  /* 0x0000007ce5e57221 */ /* 0x000fe20000010100 */
[----:B------:R4:W-:Y:S01]  /*6420*/  STS [R73.X4+0x10c0], R112 ;  /* 0x0010c07049007388 */ /* 0x0009e20000004800 */
[----:B-1----:R-:W-:Y:S02]  /*6430*/  FMUL.FTZ R114, R170, R115 ;  /* 0x00000073aa727220 */ /* 0x002fe40000410000 */
[----:B------:R-:W-:Y:S02]  /*6440*/  FFMA.FTZ R110, R95, R110, R111 ;  /* 0x0000006e5f6e7223 */ /* 0x000fe4000001006f */
[-C--:B------:R-:W-:Y:S01]  /*6450*/  FMUL.FTZ R206, R206, R143.reuse ;  /* 0x0000008fcece7220 */ /* 0x080fe20000410000 */
[----:B------:R1:W-:Y:S01]  /*6460*/  STS [R73.X4+0x10c4], R114 ;  /* 0x0010c47249007388 */ /* 0x0003e20000004800 */
[----:B------:R-:W-:Y:S02]  /*6470*/  FADD.FTZ R230, R230, R77 ;  /* 0x0000004de6e67221 */ /* 0x000fe40000010000 */
[----:B------:R-:W-:-:S02]  /*6480*/  FFMA.FTZ R143, R56, R143, R78 ;  /* 0x0000008f388f7223 */ /* 0x000fc4000001004e */
[----:B------:R-:W-:Y:S02]  /*6490*/  FMUL.FTZ R78, R90, R165 ;  /* 0x000000a55a4e7220 */ /* 0x000fe40000410000 */
[----:B------:R-:W-:Y:S02]  /*64a0*/  FFMA.FTZ R108, R95, R115, -R108 ;  /* 0x000000735f6c7223 */ /* 0x000fe4000001086c */
[----:B------:R-:W-:Y:S02]  /*64b0*/  FMUL.FTZ R77, R125, -R229 ;  /* 0x800000e57d4d7220 */ /* 0x000fe40000410000 */
[----:B------:R-:W-:Y:S01]  /*64c0*/  FFMA.FTZ R203, R56, R217, R203 ;  /* 0x000000d938cb7223 */ /* 0x000fe200000100cb */
[----:B------:R-:W-:Y:S01]  /*64d0*/  IADD3 R217, R106, 0x380, RZ ;  /* 0x000003806ad97810 */ /* 0x000fe20007ffe0ff */
[----:B------:R-:W-:Y:S02]  /*64e0*/  FFMA.FTZ R131, R56, R131, -R206 ;  /* 0x0000008338837223 */ /* 0x000fe400000108ce */
[----:B------:R-:W-:-:S02]  /*64f0*/  FFMA.FTZ R95, R170, R79, R110 ;  /* 0x0000004faa5f7223 */ /* 0x000fc4000001006e */
[----:B------:R-:W-:Y:S02]  /*6500*/  FMUL.FTZ R125, R125, -R230 ;  /* 0x800000e67d7d7220 */ /* 0x000fe40000410000 */
[-C--:B------:R-:W-:Y:S02]  /*6510*/  FMUL.FTZ R56, R167, R71.reuse ;  /* 0x00000047a7387220 */ /* 0x080fe40000410000 */
[----:B----4-:R-:W-:Y:S02]  /*6520*/  FMUL.FTZ R112, R225, UR40 ;  /* 0x00000028e1707c20 */ /* 0x010fe40008410000 */
[----:B------:R-:W-:Y:S02]  /*6530*/  FMUL.FTZ R110, R71, UR40 ;  /* 0x00000028476e7c20 */ /* 0x000fe40008410000 */
[----:B------:R-:W-:Y:S02]  /*6540*/  FFMA.FTZ R167, R167, -R78, R192 ;  /* 0x8000004ea7a77223 */ /* 0x000fe400000100c0 */
[----:B-1----:R-:W-:-:S02]  /*6550*/  FMUL.FTZ R114, R90, R71 ;  /* 0x000000475a727220 */ /* 0x002fc40000410000 */
[C---:B------:R-:W-:Y:S02]  /*6560*/  FFMA.FTZ R77, R126.reuse, R230, -R77 ;  /* 0x000000e67e4d7223 */ /* 0x040fe4000001084d */
[----:B------:R-:W-:Y:S02]  /*6570*/  FFMA.FTZ R40, R55, R79, R40 ;  /* 0x0000004f37287223 */ /* 0x000fe40000010028 */
[----:B------:R-:W-:Y:S02]  /*6580*/  FFMA.FTZ R126, R126, R229, R125 ;  /* 0x000000e57e7e7223 */ /* 0x000fe4000001007d */
[----:B------:R-:W-:Y:S02]  /*6590*/  FFMA.FTZ R112, R71, UR39, -R112 ;  /* 0x0000002747707c23 */ /* 0x000fe40008010870 */
[----:B------:R-:W-:Y:S02]  /*65a0*/  FFMA.FTZ R79, R225, UR39, R110 ;  /* 0x00000027e14f7c23 */ /* 0x000fe4000801006e */
[----:B------:R-:W-:-:S02]  /*65b0*/  FFMA.FTZ R78, R159, -R78, R190 ;  /* 0x8000004e9f4e7223 */ /* 0x000fc400000100be */
[----:B------:R-:W-:Y:S02]  /*65c0*/  FMUL.FTZ R110, R90, R225 ;  /* 0x000000e15a6e7220 */ /* 0x000fe40000410000 */
        /* <DEDUP_REMOVED lines=8> */
[----:B------:R-:W-:Y:S02]  /*6650*/  FMUL.FTZ R77, R209, R58 ;  /* 0x0000003ad14d7220 */ /* 0x000fe40000410000 */
[----:B------:R-:W-:Y:S02]  /*6660*/  FADD.FTZ R234, -R234, R71 ;  /* 0x00000047eaea7221 */ /* 0x000fe40000010100 */
[----:B------:R-:W-:-:S02]  /*6670*/  FADD.FTZ R233, R233, R128 ;  /* 0x00000080e9e97221 */ /* 0x000fc40000010000 */
[----:B------:R-:W-:Y:S02]  /*6680*/  FFMA.FTZ R59, R74, R59, R77 ;  /* 0x0000003b4a3b7223 */ /* 0x000fe4000001004d */
[----:B------:R-:W-:Y:S02]  /*6690*/  FMUL.FTZ R77, R129, -R234 ;  /* 0x800000ea814d7220 */ /* 0x000fe40000410000 */
[C---:B------:R-:W-:Y:S02]  /*66a0*/  FMUL.FTZ R112, R167.reuse, R112 ;  /* 0x00000070a7707220 */ /* 0x040fe40000410000 */
[----:B------:R-:W-:Y:S02]  /*66b0*/  FMUL.FTZ R121, R167, R110 ;  /* 0x0000006ea7797220 */ /* 0x000fe40000410000 */
[----:B------:R-:W-:Y:S02]  /*66c0*/  FMUL.FTZ R129, R129, -R233 ;  /* 0x800000e981817220 */ /* 0x000fe40000410000 */
[----:B------:R-:W-:-:S02]  /*66d0*/  FFMA.FTZ R121, R78, R114, -R121 ;  /* 0x000000724e797223 */ /* 0x000fc40000010879 */
[----:B------:R-:W-:Y:S02]  /*66e0*/  FFMA.FTZ R58, R78, R79, R112 ;  /* 0x0000004f4e3a7223 */ /* 0x000fe40000010070 */
[C---:B------:R-:W-:Y:S02]  /*66f0*/  FFMA.FTZ R129, R132.reuse, R234, R129 ;  /* 0x000000ea84817223 */ /* 0x040fe40000010081 */
[----:B------:R-:W-:Y:S02]  /*6700*/  FFMA.FTZ R78, R132, R233, -R77 ;  /* 0x000000e9844e7223 */ /* 0x000fe4000001084d */
[----:B------:R-:W-:Y:S02]  /*6710*/  FMUL.FTZ R118, R99, R94 ;  /* 0x0000005e63767220 */ /* 0x000fe40000410000 */
[----:B------:R-:W-:Y:S02]  /*6720*/  FADD.FTZ R236, -R236, R129 ;  /* 0x00000081ecec7221 */ /* 0x000fe40000010100 */
[----:B------:R-:W-:-:S02]  /*6730*/  FADD.FTZ R235, R235, R78 ;  /* 0x0000004eebeb7221 */ /* 0x000fc40000010000 */
[----:B------:R-:W-:Y:S02]  /*6740*/  FMUL.FTZ R110, R165, R110 ;  /* 0x0000006ea56e7220 */ /* 0x000fe40000410000 */
[----:B------:R-:W-:Y:S02]  /*6750*/  FMUL.FTZ R116, R100, R93 ;  /* 0x0000005d64747220 */ /* 0x000fe40000410000 */
[-C--:B------:R-:W-:Y:S01]  /*6760*/  FFMA.FTZ R119, R92, -R118.reuse, R151 ;  /* 0x800000765c777223 */ /* 0x080fe20000010097 */
[----:B------:R1:W-:Y:S01]  /*6770*/  STS [R73.X4+0x10b8], R110 ;  /* 0x0010b86e49007388 */ /* 0x0003e20000004800 */
[----:B------:R-:W-:Y:S02]  /*6780*/  FFMA.FTZ R118, R134, -R118, R157 ;  /* 0x8000007686767223 */ /* 0x000fe4000001009d */
[C---:B------:R-:W-:Y:S02]  /*6790*/  FMUL.FTZ R123, R99.reuse, R236 ;  /* 0x000000ec637b7220 */ /* 0x040fe40000410000 */
[----:B------:R-:W-:-:S02]  /*67a0*/  FMUL.FTZ R125, R99, R235 ;  /* 0x000000eb637d7220 */ /* 0x000fc40000410000 */
[----:B------:R-:W-:Y:S02]  /*67b0*/  FMUL.FTZ R114, R165, R114 ;  /* 0x00000072a5727220 */ /* 0x000fe40000410000 */
[-C--:B------:R-:W-:Y:S02]  /*67c0*/  FFMA.FTZ R117, R133, -R116.reuse, R158 ;  /* 0x8000007485757223 */ /* 0x080fe4000001009e */
[----:B------:R-:W-:Y:S01]  /*67d0*/  FFMA.FTZ R116, R139, -R116, R160 ;  /* 0x800000748b747223 */ /* 0x000fe200000100a0 */
[----:B------:R4:W-:Y:S01]  /*67e0*/  STS [R73.X4+0x10bc], R114 ;  /* 0x0010bc7249007388 */ /* 0x0009e20000004800 */
[----:B------:R-:W-:Y:S02]  /*67f0*/  FMUL.FTZ R122, R100, R234 ;  /* 0x000000ea647a7220 */ /* 0x000fe40000410000 */
[----:B------:R-:W-:Y:S02]  /*6800*/  FMUL.FTZ R78, R118, R123 ;  /* 0x0000007b764e7220 */ /* 0x000fe40000410000 */
[----:B------:R-:W-:-:S02]  /*6810*/  FMUL.FTZ R124, R100, R233 ;  /* 0x000000e9647c7220 */ /* 0x000fc40000410000 */
[-C--:B-1----:R-:W-:Y:S02]  /*6820*/  FMUL.FTZ R110, R118, R125.reuse ;  /* 0x0000007d766e7220 */ /* 0x082fe40000410000 */
[C---:B------:R-:W-:Y:S02]  /*6830*/  FMUL.FTZ R77, R116.reuse, R122 ;  /* 0x0000007a744d7220 */ /* 0x040fe40000410000 */
[C---:B------:R-:W-:Y:S02]  /*6840*/  FFMA.FTZ R78, R119.reuse, R125, R78 ;  /* 0x0000007d774e7223 */ /* 0x040fe4000001004e */
[----:B------:R-:W-:Y:S02]  /*6850*/  FMUL.FTZ R79, R116, R124 ;  /* 0x0000007c744f7220 */ /* 0x000fe40000410000 */
[----:B------:R-:W-:Y:S02]  /*6860*/  FFMA.FTZ R110, R119, R123, -R110 ;  /* 0x0000007b776e7223 */ /* 0x000fe4000001086e */
[----:B----4-:R-:W-:-:S02]  /*6870*/  FMUL.FTZ R114, R89, R156 ;  /* 0x0000009c59727220 */ /* 0x010fc40000410000 */
[----:B------:R-:W-:Y:S02]  /*6880*/  FFMA.FTZ R77, R117, R124, R77 ;  /* 0x0000007c754d7223 */ /* 0x000fe4000001004d */
[----:B------:R-:W-:Y:S02]  /*6890*/  FADD.FTZ R78, RZ, R78 ;  /* 0x0000004eff4e7221 */ /* 0x000fe40000010000 */
[----:B------:R-:W-:Y:S02]  /*68a0*/  FADD.FTZ R24, R95, R24 ;  /* 0x000000185f187221 */ /* 0x000fe40000010000 */
[----:B------:R-:W-:Y:S02]  /*68b0*/  FFMA.FTZ R79, R117, R122, -R79 ;  /* 0x0000007a754f7223 */ /* 0x000fe4000001084f */
[----:B------:R-:W-:Y:S02]  /*68c0*/  FADD.FTZ R110, RZ, R110 ;  /* 0x0000006eff6e7221 */ /* 0x000fe40000010000 */
[----:B------:R-:W-:-:S02]  /*68d0*/  FFMA.FTZ R115, R162, -R114, R187 ;  /* 0x80000072a2737223 */ /* 0x000fc400000100bb */
[----:B------:R-:W-:Y:S02]  /*68e0*/  FMUL.FTZ R137, R89, R70 ;  /* 0x0000004659897220 */ /* 0x000fe40000410000 */
[----:B------:R-:W-:Y:S02]  /*68f0*/  FMUL.FTZ R112, R97, R142 ;  /* 0x0000008e61707220 */ /* 0x000fe40000410000 */
[----:B------:R-:W-:Y:S02]  /*6900*/  FMUL.FTZ R95, R89, R226 ;  /* 0x000000e2595f7220 */ /* 0x000fe40000410000 */
[----:B------:R-:W-:Y:S02]  /*6910*/  FADD.FTZ R77, R78, R77 ;  /* 0x0000004d4e4d7221 */ /* 0x000fe40000010000 */
[----:B------:R-:W-:Y:S02]  /*6920*/  FMUL.FTZ R71, R209, R130 ;  /* 0x00000082d1477220 */ /* 0x000fe40000410000 */
[----:B------:R-:W-:-:S02]  /*6930*/  FADD.FTZ R79, R110, R79 ;  /* 0x0000004f6e4f7221 */ /* 0x000fc40000010000 */
[----:B------:R-:W-:Y:S02]  /*6940*/  FFMA.FTZ R114, R154, -R114, R185 ;  /* 0x800000729a727223 */ /* 0x000fe400000100b9 */
[----:B------:R-:W-:Y:S02]  /*6950*/  FMUL.FTZ R78, R115, R137 ;  /* 0x00000089734e7220 */ /* 0x000fe40000410000 */
[----:B------:R-:W-:Y:S02]  /*6960*/  FFMA.FTZ R113, R136, -R112, R163 ;  /* 0x8000007088717223 */ /* 0x000fe400000100a3 */
[----:B------:R-:W-:Y:S02]  /*6970*/  FMUL.FTZ R209, R209, R138 ;  /* 0x0000008ad1d17220 */ /* 0x000fe40000410000 */
[----:B------:R-:W-:Y:S02]  /*6980*/  FMUL.FTZ R126, R156, R95 ;  /* 0x0000005f9c7e7220 */ /* 0x000fe40000410000 */
[----:B------:R-:W-:-:S02]  /*6990*/  FMUL.FTZ R110, R98, R145 ;  /* 0x00000091626e7220 */ /* 0x000fc40000410000 */
[----:B------:R-:W-:Y:S01]  /*69a0*/  FFMA.FTZ R112, R146, -R112, R161 ;  /* 0x8000007092707223 */ /* 0x000fe200000100a1 */
[----:B------:R1:W-:Y:S01]  /*69b0*/  STS [R73.X4+0x10b0], R126 ;  /* 0x0010b07e49007388 */ /* 0x0003e20000004800 */
[----:B------:R-:W-:Y:S02]  /*69c0*/  FMUL.FTZ R129, R97, R231 ;  /* 0x000000e761817220 */ /* 0x000fe40000410000 */
[----:B------:R-:W-:Y:S02]  /*69d0*/  FMUL.FTZ R176, R175, R174 ;  /* 0x000000aeafb07220 */ /* 0x000fe40000410000 */
[----:B------:R-:W-:Y:S02]  /*69e0*/  FMUL.FTZ R127, R97, R232 ;  /* 0x000000e8617f7220 */ /* 0x000fe40000410000 */
[----:B------:R-:W-:Y:S01]  /*69f0*/  FFMA.FTZ R71, R74, R138, R71 ;  /* 0x0000008a4a477223 */ /* 0x000fe20000010047 */
[----:B------:R-:W-:Y:S01]  /*6a00*/  STS [R73.X4+0x10cc], R176 ;  /* 0x0010ccb049007388 */ /* 0x000fe20000004800 */
[----:B------:R-:W-:-:S02]  /*6a10*/  FFMA.FTZ R175, R114, R95, R78 ;  /* 0x0000005f72af7223 */ /* 0x000fc4000001004e */
[----:B------:R-:W-:Y:S01]  /*6a20*/  FFMA.FTZ R74, R74, R130, -R209 ;  /* 0x000000824a4a7223 */ /* 0x000fe200000108d1 */
[----:B------:R-:W-:Y:S01]  /*6a30*/  IADD3 R209, R106, 0x360, RZ ;  /* 0x000003606ad17810 */ /* 0x000fe20007ffe0ff */
[-C--:B------:R-:W-:Y:S02]  /*6a40*/  FFMA.FTZ R111, R141, -R110.reuse, R166 ;  /* 0x8000006e8d6f7223 */ /* 0x080fe400000100a6 */
[----:B------:R-:W-:Y:S02]  /*6a50*/  FMUL.FTZ R95, R115, R95 ;  /* 0x0000005f735f7220 */ /* 0x000fe40000410000 */
[----:B------:R-:W-:Y:S02]  /*6a60*/  FMUL.FTZ R78, R112, R129 ;  /* 0x00000081704e7220 */ /* 0x000fe40000410000 */
[----:B------:R-:W-:Y:S02]  /*6a70*/  FFMA.FTZ R110, R147, -R110, R168 ;  /* 0x8000006e936e7223 */ /* 0x000fe400000100a8 */
[----:B------:R-:W-:-:S02]  /*6a80*/  FMUL.FTZ R130, R98, R229 ;  /* 0x000000e562827220 */ /* 0x000fc40000410000 */
[----:B-1----:R-:W-:Y:S02]  /*6a90*/  FMUL.FTZ R126, R112, R127 ;  /* 0x0000007f707e7220 */ /* 0x002fe40000410000 */
[----:B------:R-:W-:Y:S02]  /*6aa0*/  FMUL.FTZ R128, R98, R230 ;  /* 0x000000e662807220 */ /* 0x000fe40000410000 */
[----:B------:R-:W-:Y:S02]  /*6ab0*/  FFMA.FTZ R177, R114, R137, -R95 ;  /* 0x0000008972b17223 */ /* 0x000fe4000001085f */
[C---:B------:R-:W-:Y:S02]  /*6ac0*/  FFMA.FTZ R78, R113.reuse, R127, R78 ;  /* 0x0000007f714e7223 */ /* 0x040fe4000001004e */
[----:B------:R-:W-:Y:S02]  /*6ad0*/  FMUL.FTZ R95, R110, R130 ;  /* 0x000000826e5f7220 */ /* 0x000fe40000410000 */
[----:B------:R-:W-:-:S02]  /*6ae0*/  FFMA.FTZ R126, R113, R129, -R126 ;  /* 0x00000081717e7223 */ /* 0x000fc4000001087e */
[----:B------:R-:W-:Y:S02]  /*6af0*/  FMUL.FTZ R132, R110, R128 ;  /* 0x000000806e847220 */ /* 0x000fe40000410000 */
[----:B------:R-:W-:Y:S02]  /*6b00*/  FFMA.FTZ R212, R135, R216, R212 ;  /* 0x000000d887d47223 */ /* 0x000fe400000100d4 */
[----:B------:R-:W-:Y:S02]  /*6b10*/  FADD.FTZ R77, R77, R78 ;  /* 0x0000004e4d4d7221 */ /* 0x000fe40000010000 */
[----:B------:R-:W-:Y:S01]  /*6b20*/  FFMA.FTZ R135, R135, R144, -R201 ;  /* 0x0000009087877223 */ /* 0x000fe200000108c9 */
[----:B------:R-:W-:Y:S01]  /*6b30*/  IADD3 R201, R106, 0x320, RZ ;  /* 0x000003206ac97810 */ /* 0x000fe20007ffe0ff */
[----:B------:R-:W-:Y:S02]  /*6b40*/  FFMA.FTZ R78, R111, R128, R95 ;  /* 0x000000806f4e7223 */ /* 0x000fe4000001005f */
[----:B------:R-:W-:-:S02]  /*6b50*/  FMUL.FTZ R144, R156, R137 ;  /* 0x000000899c907220 */ /* 0x000fc40000410000 */
[----:B------:R-:W-:Y:S02]  /*6b60*/  FADD.FTZ R79, R79, R126 ;  /* 0x0000007e4f4f7221 */ /* 0x000fe40000010000 */
[----:B------:R-:W-:Y:S01]  /*6b70*/  FFMA.FTZ R132, R111, R130, -R132 ;  /* 0x000000826f847223 */ /* 0x000fe20000010884 */
[----:B------:R1:W-:Y:S01]  /*6b80*/  STS [R73.X4+0x10b4], R144 ;  /* 0x0010b49049007388 */ /* 0x0003e20000004800 */
[----:B------:R-:W-:Y:S02]  /*6b90*/  FMUL.FTZ R137, R91, R150 ;  /* 0x000000965b897220 */ /* 0x000fe40000410000 */
[----:B------:R-:W-:Y:S02]  /*6ba0*/  FADD.FTZ R126, R77, R78 ;  /* 0x0000004e4d7e7221 */ /* 0x000fe40000010000 */
[----:B------:R-:W-:Y:S02]  /*6bb0*/  FADD.FTZ R132, R79, R132 ;  /* 0x000000844f847221 */ /* 0x000fe40000010000 */
[----:B------:R-:W-:-:S02]  /*6bc0*/  FMUL.FTZ R77, R96, R153 ;  /* 0x00000099604d7220 */ /* 0x000fc40000410000 */
[----:B------:R-:W-:Y:S02]  /*6bd0*/  FFMA.FTZ R79, R152, -R137, R173 ;  /* 0x80000089984f7223 */ /* 0x000fe400000100ad */
[----:B------:R-:W-:Y:S02]  /*6be0*/  FMUL.FTZ R138, R91, R68 ;  /* 0x000000445b8a7220 */ /* 0x000fe40000410000 */
[-C--:B------:R-:W-:Y:S02]  /*6bf0*/  FFMA.FTZ R35, R52, R140.reuse, R35 ;  /* 0x0000008c34237223 */ /* 0x080fe40000010023 */
[----:B------:R-:W-:Y:S01]  /*6c00*/  FFMA.FTZ R212, R199, R140, R212 ;  /* 0x0000008cc7d47223 */ /* 0x000fe200000100d4 */
[----:B------:R-:W-:Y:S01]  /*6c10*/  IADD3 R199, R106, 0x300, RZ ;  /* 0x000003006ac77810 */ /* 0x000fe20007ffe0ff */
[----:B------:R-:W-:Y:S02]  /*6c20*/  FFMA.FTZ R78, R149, -R77, R178 ;  /* 0x8000004d954e7223 */ /* 0x000fe400000100b2 */
[----:B------:R-:W-:-:S02]  /*6c30*/  FFMA.FTZ R95, R148, -R137, R171 ;  /* 0x80000089945f7223 */ /* 0x000fc400000100ab */
[----:B------:R-:W-:Y:S02]  /*6c40*/  FMUL.FTZ R140, R91, R228 ;  /* 0x000000e45b8c7220 */ /* 0x000fe40000410000 */
[----:B------:R-:W-:Y:S02]  /*6c50*/  FFMA.FTZ R77, R155, -R77, R180 ;  /* 0x8000004d9b4d7223 */ /* 0x000fe400000100b4 */
[----:B-1----:R-:W-:Y:S02]  /*6c60*/  FMUL.FTZ R144, R79, R138 ;  /* 0x0000008a4f907220 */ /* 0x002fe40000410000 */
[C---:B------:R-:W-:Y:S02]  /*6c70*/  FMUL.FTZ R164, R96.reuse, R227 ;  /* 0x000000e360a47220 */ /* 0x040fe40000410000 */
[----:B------:R-:W-:Y:S02]  /*6c80*/  FFMA.FTZ R56, R159, R225, R56 ;  /* 0x000000e19f387223 */ /* 0x000fe40000010038 */
[----:B------:R-:W-:-:S02]  /*6c90*/  FMUL.FTZ R170, R96, R69 ;  /* 0x0000004560aa7220 */ /* 0x000fc40000410000 */
[----:B------:R-:W-:Y:S02]  /*6ca0*/  FFMA.FTZ R159, R95, R140, -R144 ;  /* 0x0000008c5f9f7223 */ /* 0x000fe40000010890 */
[----:B------:R-:W-:Y:S02]  /*6cb0*/  FMUL.FTZ R169, R77, R164 ;  /* 0x000000a44da97220 */ /* 0x000fe40000410000 */
[----:B------:R-:W-:Y:S01]  /*6cc0*/  FADD.FTZ R132, R132, R159 ;  /* 0x0000009f84847221 */ /* 0x000fe20000010000 */
[----:B------:R-:W-:Y:S01]  /*6cd0*/  IADD3 R159, R106, 0x160, RZ ;  /* 0x000001606a9f7810 */ /* 0x000fe20007ffe0ff */
[----:B------:R-:W-:Y:S02]  /*6ce0*/  FFMA.FTZ R169, R78, R170, -R169 ;  /* 0x000000aa4ea97223 */ /* 0x000fe400000108a9 */
[----:B------:R-:W-:Y:S01]  /*6cf0*/  FMUL.FTZ R137, R79, R140 ;  /* 0x0000008c4f897220 */ /* 0x000fe20000410000 */
[----:B------:R-:W-:Y:S01]  /*6d00*/  LEA.HI.SX32 R159, R159, R106, 0x1b ;  /* 0x0000006a9f9f7211 */ /* 0x000fe200078fdaff */
[----:B------:R-:W-:Y:S01]  /*6d10*/  FADD.FTZ R132, R132, R169 ;  /* 0x000000a984847221 */ /* 0x000fe20000010000 */
[----:B------:R-:W-:Y:S01]  /*6d20*/  IADD3 R169, R106, 0x100, RZ ;  /* 0x000001006aa97810 */ /* 0x000fe20007ffe0ff */
[----:B------:R-:W-:-:S02]  /*6d30*/  FFMA.FTZ R137, R95, R138, R137 ;  /* 0x0000008a5f897223 */ /* 0x000fc40000010089 */
[----:B------:R-:W-:Y:S01]  /*6d40*/  FADD.FTZ R132, R132, R177 ;  /* 0x000000b184847221 */ /* 0x000fe20000010000 */
[----:B------:R-:W-:Y:S01]  /*6d50*/  IADD3 R177, R106, 0x40, RZ ;  /* 0x000000406ab17810 */ /* 0x000fe20007ffe0ff */
[----:B------:R-:W-:Y:S01]  /*6d60*/  FMUL.FTZ R167, R77, R170 ;  /* 0x000000aa4da77220 */ /* 0x000fe20000410000 */
[-C--:B------:R-:W-:Y:S01]  /*6d70*/  LEA.HI.SX32 R169, R169, R106.reuse, 0x1b ;  /* 0x0000006aa9a97211 */ /* 0x080fe200078fdaff */
[----:B------:R-:W-:Y:S01]  /*6d80*/  FADD.FTZ R121, R132, R121 ;  /* 0x0000007984797221 */ /* 0x000fe20000010000 */
        /* <DEDUP_REMOVED lines=8> */
[----:B------:R-:W-:-:S02]  /*6e10*/  FADD.FTZ R121, R121, R76 ;  /* 0x0000004c79797221 */ /* 0x000fc40000010000 */
[----:B------:R-:W-:Y:S01]  /*6e20*/  FADD.FTZ R175, R126, R175 ;  /* 0x000000af7eaf7221 */ /* 0x000fe20000010000 */
[-C--:B------:R-:W-:Y:S01]  /*6e30*/  LEA.HI.SX32 R167, R167, R106.reuse, 0x1b ;  /* 0x0000006aa7a77211 */ /* 0x080fe200078fdaff */
[----:B------:R-:W-:Y:S01]  /*6e40*/  FADD.FTZ R121, R121, R86 ;  /* 0x0000005679797221 */ /* 0x000fe20000010000 */
[----:B------:R-:W-:Y:S01]  /*6e50*/  LEA.HI.SX32 R126, R201, R106, 0x1b ;  /* 0x0000006ac97e7211 */ /* 0x000fe200078fdaff */
[----:B------:R-:W-:Y:S01]  /*6e60*/  FADD.FTZ R120, R175, R120 ;  /* 0x00000078af787221 */ /* 0x000fe20000010000 */
[----:B------:R-:W-:Y:S01]  /*6e70*/  IADD3 R175, R106, 0x80, RZ ;  /* 0x000000806aaf7810 */ /* 0x000fe20007ffe0ff */
[----:B------:R-:W-:Y:S02]  /*6e80*/  FADD.FTZ R121, R121, R80 ;  /* 0x0000005079797221 */ /* 0x000fe40000010000 */
[----:B------:R-:W-:Y:S01]  /*6e90*/  FADD.FTZ R120, R120, R109 ;  /* 0x0000006d78787221 */ /* 0x000fe20000010000 */
[C---:B------:R-:W-:Y:S01]  /*6ea0*/  IADD3 R109, R106.reuse, 0xe0, RZ ;  /* 0x000000e06a6d7810 */ /* 0x040fe20007ffe0ff */
[----:B------:R-:W-:Y:S01]  /*6eb0*/  FADD.FTZ R86, R121, R84 ;  /* 0x0000005479567221 */ /* 0x000fe20000010000 */
[----:B------:R-:W-:Y:S01]  /*6ec0*/  IADD3 R121, R106, 0x140, RZ ;  /* 0x000001406a797810 */ /* 0x000fe20007ffe0ff */
[----:B------:R-:W-:Y:S01]  /*6ed0*/  FMUL.FTZ R164, R153, R164 ;  /* 0x000000a499a47220 */ /* 0x000fe20000410000 */
[----:B------:R-:W-:Y:S01]  /*6ee0*/  LEA.HI.SX32 R175, R175, R106, 0x1b ;  /* 0x0000006aafaf7211 */ /* 0x000fe200078fdaff */
[----:B------:R-:W-:-:S02]  /*6ef0*/  FMUL.FTZ R170, R153, R170 ;  /* 0x000000aa99aa7220 */ /* 0x000fc40000410000 */
[C---:B------:R-:W-:Y:S01]  /*6f00*/  FMUL.FTZ R138, R150.reuse, R138 ;  /* 0x0000008a968a7220 */ /* 0x040fe20000410000 */
[----:B------:R-:W-:Y:S01]  /*6f10*/  STS [R73.X4+0x10a8], R164 ;  /* 0x0010a8a449007388 */ /* 0x000fe20000004800 */
[----:B------:R-:W-:Y:S02]  /*6f20*/  FMUL.FTZ R140, R150, R140 ;  /* 0x0000008c968c7220 */ /* 0x000fe40000410000 */
[C---:B------:R-:W-:Y:S01]  /*6f30*/  FMUL.FTZ R128, R145.reuse, R128 ;  /* 0x0000008091807220 */ /* 0x040fe20000410000 */
[----:B------:R-:W-:Y:S01]  /*6f40*/  STS [R73.X4+0x10ac], R170 ;  /* 0x0010acaa49007388 */ /* 0x000fe20000004800 */
[----:B------:R-:W-:Y:S02]  /*6f50*/  FMUL.FTZ R130, R145, R130 ;  /* 0x0000008291827220 */ /* 0x000fe40000410000 */
[----:B------:R-:W-:Y:S01]  /*6f60*/  FADD.FTZ R120, R120, R87 ;  /* 0x0000005778787221 */ /* 0x000fe20000010000 */
        /* <DEDUP_REMOVED lines=19> */
[-C--:B------:R-:W-:Y:S01]  /*70a0*/  FFMA.FTZ R34, R49, R57.reuse, R34 ;  /* 0x0000003931227223 */ /* 0x080fe20000010022 */
[----:B------:R4:W-:Y:S01]  /*70b0*/  STS [R73.X4+0x1094], R108 ;  /* 0x0010946c49007388 */ /* 0x0009e20000004800 */
[----:B------:R-:W-:Y:S01]  /*70c0*/  FADD.FTZ R81, R120, R81 ;  /* 0x0000005178517221 */ /* 0x000fe20000010000 */
[----:B------:R-:W-:Y:S01]  /*70d0*/  IADD3 R87, R106, 0xc0, RZ ;  /* 0x000000c06a577810 */ /* 0x000fe20007ffe0ff */
[----:B------:R-:W-:Y:S01]  /*70e0*/  FADD.FTZ R20, R193, R20 ;  /* 0x00000014c1147221 */ /* 0x000fe20000010000 */
[----:B------:R-:W-:Y:S01]  /*70f0*/  STS [R73.X4+0x1088], R124 ;  /* 0x0010887c49007388 */ /* 0x000fe20000004800 */
[----:B------:R-:W-:Y:S01]  /*7100*/  FFMA.FTZ R57, R200, R57, R203 ;  /* 0x00000039c8397223 */ /* 0x000fe200000100cb */
[----:B------:R-:W-:Y:S01]  /*7110*/  IADD3 R135, R106, 0x240, RZ ;  /* 0x000002406a877810 */ /* 0x000fe20007ffe0ff */
[----:B-1----:R-:W-:Y:S01]  /*7120*/  FADD.FTZ R76, R81, R198 ;  /* 0x000000c6514c7221 */ /* 0x002fe20000010000 */
[----:B------:R-:W-:Y:S01]  /*7130*/  STS [R73.X4+0x108c], R122 ;  /* 0x00108c7a49007388 */ /* 0x000fe20000004800 */
[----:B------:R-:W-:Y:S01]  /*7140*/  FADD.FTZ R75, R86, R131 ;  /* 0x00000083564b7221 */ /* 0x000fe20000010000 */
[----:B------:R-:W-:Y:S01]  /*7150*/  IADD3 R81, R106, 0x60, RZ ;  /* 0x000000606a517810 */ /* 0x000fe20007ffe0ff */
[----:B------:R-:W-:Y:S01]  /*7160*/  FADD.FTZ R76, R76, R143 ;  /* 0x0000008f4c4c7221 */ /* 0x000fe20000010000 */
[----:B------:R-:W-:Y:S01]  /*7170*/  STS [R73.X4+0x1080], R80 ;  /* 0x0010805049007388 */ /* 0x000fe20000004800 */
[C---:B------:R-:W-:Y:S01]  /*7180*/  IADD3 R143, R106.reuse, 0x1a0, RZ ;  /* 0x000001a06a8f7810 */ /* 0x040fe20007ffe0ff */
[----:B------:R-:W-:Y:S01]  /*7190*/  FMUL.FTZ R158, R15, R158 ;  /* 0x0000009e0f9e7220 */ /* 0x000fe20000410000 */
[C---:B------:R-:W-:Y:S01]  /*71a0*/  IADD3 R131, R106.reuse, 0x280, RZ ;  /* 0x000002806a837810 */ /* 0x040fe20007ffe0ff */
[----:B------:R1:W-:Y:S01]  /*71b0*/  STS [R73.X4+0x1084], R84 ;  /* 0x0010845449007388 */ /* 0x0003e20000004800 */
[----:B------:R-:W-:Y:S01]  /*71c0*/  IADD3 R193, R106, 0x2e0, RZ ;  /* 0x000002e06ac17810 */ /* 0x000fe20007ffe0ff */
[----:B------:R-:W-:Y:S01]  /*71d0*/  FADD.FTZ R21, R184, R21 ;  /* 0x00000015b8157221 */ /* 0x000fe20000010000 */
[----:B------:R-:W-:Y:S01]  /*71e0*/  IADD3 R203, R106, 0x340, RZ ;  /* 0x000003406acb7810 */ /* 0x000fe20007ffe0ff */
[----:B------:R-:W-:Y:S01]  /*71f0*/  BAR.SYNC.DEFER_BLOCKING 0x0 ;  /* 0x0000000000007b1d */ /* 0x000fe20000010000 */
[-C--:B------:R-:W-:Y:S01]  /*7200*/  LEA.HI.SX32 R164, R121, R106.reuse, 0x1b ;  /* 0x0000006a79a47211 */ /* 0x080fe200078fdaff */
[----:B------:R-:W-:Y:S01]  /*7210*/  FADD.FTZ R19, R212, R19 ;  /* 0x00000013d4137221 */ /* 0x000fe20000010000 */
[-C--:B------:R-:W-:Y:S01]  /*7220*/  LEA.HI.SX32 R144, R123, R106.reuse, 0x1b ;  /* 0x0000006a7b907211 */ /* 0x080fe200078fdaff */
[C---:B----4-:R-:W-:Y:S01]  /*7230*/  FMUL.FTZ R108, R16.reuse, R151 ;  /* 0x00000097106c7220 */ /* 0x050fe20000410000 */
[-C--:B------:R-:W-:Y:S01]  /*7240*/  LEA.HI.SX32 R140, R125, R106.reuse, 0x1b ;  /* 0x0000006a7d8c7211 */ /* 0x080fe200078fdaff */
[----:B-1----:R-:W-:Y:S01]  /*7250*/  FFMA.FTZ R84, -R16, R157, -RZ ;  /* 0x0000009d10547223 */ /* 0x002fe200000109ff */
[----:B------:R-:W-:Y:S01]  /*7260*/  LEA.HI.SX32 R138, R127, R106, 0x1b ;  /* 0x0000006a7f8a7211 */ /* 0x000fe200078fdaff */
[----:B------:R-:W-:Y:S01]  /*7270*/  FFMA.FTZ R160, -R15, R160, -RZ ;  /* 0x000000a00fa07223 */ /* 0x000fe200000109ff */
[-C--:B------:R-:W-:Y:S01]  /*7280*/  LEA.HI.SX32 R132, R129, R106.reuse, 0x1b ;  /* 0x0000006a81847211 */ /* 0x080fe200078fdaff */
[----:B------:R-:W-:Y:S01]  /*7290*/  FFMA.FTZ R86, -R14, R161, -RZ ;  /* 0x000000a10e567223 */ /* 0x000fe200000109ff */
[-C--:B------:R-:W-:Y:S01]  /*72a0*/  LEA.HI.SX32 R80, R106, R106.reuse, 0x1b ;  /* 0x0000006a6a507211 */ /* 0x080fe200078fdaff */
[----:B------:R-:W-:Y:S01]  /*72b0*/  FMUL.FTZ R220, R14, R163 ;  /* 0x000000a30edc7220 */ /* 0x000fe20000410000 */
[----:B------:R-:W-:Y:S01]  /*72c0*/  LEA.HI.SX32 R176, R81, R106, 0x1b ;  /* 0x0000006a51b07211 */ /* 0x000fe200078fdaff */
[----:B------:R-:W-:Y:S01]  /*72d0*/  FMUL.FTZ R166, R13, R166 ;  /* 0x000000a60da67220 */ /* 0x000fe20000410000 */
        /* <DEDUP_REMOVED lines=13> */
[----:B------:R-:W4:Y:S01]  /*73b0*/  LDS R151, [R179.X4+0x1100] ;  /* 0x00110000b3977984 */ /* 0x000f220000004800 */
[----:B------:R-:W-:Y:S01]  /*73c0*/  LEA.HI.SX32 R129, R191, R106, 0x1b ;  /* 0x0000006abf817211 */ /* 0x000fe200078fdaff */
[----:B------:R-:W-:Y:S01]  /*73d0*/  FFMA.FTZ R192, -R9, R192, -RZ ;  /* 0x000000c009c07223 */ /* 0x000fe200000109ff */
[-C--:B------:R-:W-:Y:S01]  /*73e0*/  LEA.HI.SX32 R128, R193, R106.reuse, 0x1b ;  /* 0x0000006ac1807211 */ /* 0x080fe200078fdaff */
[----:B------:R-:W3:Y:S01]  /*73f0*/  LDS R157, [R177.X4+0x1180] ;  /* 0x00118000b19d7984 */ /* 0x000ee20000004800 */
[----:B------:R-:W-:Y:S01]  /*7400*/  LEA.HI.SX32 R127, R199, R106, 0x1b ;  /* 0x0000006ac77f7211 */ /* 0x000fe200078fdaff */
[----:B------:R-:W-:Y:S01]  /*7410*/  FMUL.FTZ R186, R7, R186 ;  /* 0x000000ba07ba7220 */ /* 0x000fe20000410000 */
[-C--:B------:R-:W-:Y:S01]  /*7420*/  LEA.HI.SX32 R125, R203, R106.reuse, 0x1b ;  /* 0x0000006acb7d7211 */ /* 0x080fe200078fdaff */
[----:B------:R-:W2:Y:S01]  /*7430*/  LDS R189, [R176.X4+0x1200] ;  /* 0x00120000b0bd7984 */ /* 0x000ea20000004800 */
        /* <DEDUP_REMOVED lines=10> */
[----:B------:R-:W-:Y:S01]  /*74e0*/  MOV R81, UR34 ;  /* 0x0000002200517c02 */ /* 0x000fe20008000f00 */
        /* <DEDUP_REMOVED lines=20> */
[----:B---3--:R-:W3:Y:S04]  /*7630*/  LDS R243, [R135.X4+0x1980] ;  /* 0x0019800087f37984 */ /* 0x008ee80000004800 */
[----:B------:R-:W0:Y:S04]  /*7640*/  LDS R245, [R132.X4+0x1a00] ;  /* 0x001a000084f57984 */ /* 0x000e280000004800 */
[----:B--2---:R-:W2:Y:S04]  /*7650*/  LDS R247, [R131.X4+0x1a80] ;  /* 0x001a800083f77984 */ /* 0x004ea80000004800 */
[----:B0-----:R-:W0:Y:S04]  /*7660*/  LDS R249, [R130.X4+0x1b00] ;  /* 0x001b000082f97984 */ /* 0x001e280000004800 */
        /* <DEDUP_REMOVED lines=15> */
[----:B-1----:R-:W-:-:S03]  /*7760*/  FFMA.FTZ R108, -R10, R187, -RZ ;  /* 0x000000bb0a6c7223 */ /* 0x002fc600000109ff */
[----:B------:R1:W-:Y:S01]  /*7770*/  STS [R73.X4+0x2130], R158 ;  /* 0x0021309e49007388 */ /* 0x0003e20000004800 */
[----:B--2---:R-:W-:-:S03]  /*7780*/  FFMA.FTZ R84, -R12, R173, -RZ ;  /* 0x000000ad0c547223 */ /* 0x004fc600000109ff */
[----:B------:R2:W-:Y:S01]  /*7790*/  STS [R73.X4+0x2114], R86 ;  /* 0x0021145649007388 */ /* 0x0005e20000004800 */
[----:B-----5:R-:W-:-:S03]  /*77a0*/  FMUL.FTZ R160, R8, R181 ;  /* 0x000000b508a07220 */ /* 0x020fc60000410000 */
[----:B------:R5:W-:Y:S01]  /*77b0*/  STS [R73.X4+0x2124], R84 ;  /* 0x0021245449007388 */ /* 0x000be20000004800 */
[----:B------:R-:W-:Y:S02]  /*77c0*/  FMUL.FTZ R181, R70, UR40 ;  /* 0x0000002846b57c20 */ /* 0x000fe40008410000 */
[----:B-1----:R-:W-:Y:S01]  /*77d0*/  FMUL.FTZ R158, R4, R205 ;  /* 0x000000cd049e7220 */ /* 0x002fe20000410000 */
[----:B------:R1:W-:Y:S01]  /*77e0*/  STS [R73.X4+0x2134], R108 ;  /* 0x0021346c49007388 */ /* 0x0003e20000004800 */
[----:B------:R-:W-:Y:S02]  /*77f0*/  FFMA.FTZ R181, R226, UR39, R181 ;  /* 0x00000027e2b57c23 */ /* 0x000fe400080100b5 */
[----:B--2---:R-:W-:Y:S01]  /*7800*/  FFMA.FTZ R86, -R8, R183, -RZ ;  /* 0x000000b708567223 */ /* 0x004fe200000109ff */
[----:B------:R2:W-:Y:S01]  /*7810*/  STS [R73.X4+0x2160], R158 ;  /* 0x0021609e49007388 */ /* 0x0005e20000004800 */
[----:B-----5:R-:W-:-:S03]  /*7820*/  FFMA.FTZ R84, -R6, R197, -RZ ;  /* 0x000000c506547223 */ /* 0x020fc600000109ff */
[----:B------:R5:W-:Y:S01]  /*7830*/  STS [R73.X4+0x2140], R160 ;  /* 0x002140a049007388 */ /* 0x000be20000004800 */
[----:B-1----:R-:W-:-:S03]  /*7840*/  FMUL.FTZ R108, R6, R195 ;  /* 0x000000c3066c7220 */ /* 0x002fc60000410000 */
[----:B------:R1:W-:Y:S01]  /*7850*/  STS [R73.X4+0x2144], R86 ;  /* 0x0021445649007388 */ /* 0x0003e20000004800 */
[----:B--2---:R-:W-:Y:S01]  /*7860*/  LEA R158, R81, -R106, 0x1 ;  /* 0x8000006a519e7211 */ /* 0x004fe200078e08ff */
[----:B------:R-:W-:Y:S02]  /*7870*/  FMUL.FTZ R81, R226, UR40 ;  /* 0x00000028e2517c20 */ /* 0x000fe40008410000 */
[----:B------:R2:W-:Y:S01]  /*7880*/  STS [R73.X4+0x2150], R108 ;  /* 0x0021506c49007388 */ /* 0x0005e20000004800 */
[----:B------:R-:W-:Y:S01]  /*7890*/  ISETP.GE.AND P0, PT, R158, 0x1, PT ;  /* 0x000000019e00780c */ /* 0x000fe20003f06270 */
[----:B-----5:R-:W-:Y:S02]  /*78a0*/  FFMA.FTZ R160, R70, UR39, -R81 ;  /* 0x0000002746a07c23 */ /* 0x020fe40008010851 */
[----:B------:R5:W-:Y:S01]  /*78b0*/  STS [R73.X4+0x2154], R84 ;  /* 0x0021545449007388 */ /* 0x000be20000004800 */
[----:B------:R-:W-:Y:S02]  /*78c0*/  FMUL.FTZ R70, R69, UR40 ;  /* 0x0000002845467c20 */ /* 0x000fe40008410000 */
[----:B-1----:R-:W-:Y:S01]  /*78d0*/  FFMA.FTZ R86, -R4, R207, -RZ ;  /* 0x000000cf04567223 */ /* 0x002fe200000109ff */
[----:B------:R-:W-:Y:S01]  /*78e0*/  STS [R73.X4+0x2110], R220 ;  /* 0x002110dc49007388 */ /* 0x000fe20000004800 */
[----:B------:R-:W-:-:S02]  /*78f0*/  FFMA.FTZ R183, R227, UR39, R70 ;  /* 0x00000027e3b77c23 */ /* 0x000fc40008010046 */
[----:B--2---:R-:W-:Y:S01]  /*7900*/  FMUL.FTZ R108, R2, R211 ;  /* 0x000000d3026c7220 */ /* 0x004fe20000410000 */
[----:B------:R-:W-:Y:S01]  /*7910*/  STS [R73.X4+0x2118], R166 ;  /* 0x002118a649007388 */ /* 0x000fe20000004800 */
[----:B------:R-:W-:Y:S02]  /*7920*/  FMUL.FTZ R81, R228, UR40 ;  /* 0x00000028e4517c20 */ /* 0x000fe40008410000 */
[----:B-----5:R-:W-:Y:S01]  /*7930*/  FFMA.FTZ R84, -R2, R213, -RZ ;  /* 0x000000d502547223 */ /* 0x020fe200000109ff */
[----:B------:R1:W-:Y:S01]  /*7940*/  STS [R73.X4+0x211c], R168 ;  /* 0x00211ca849007388 */ /* 0x0003e20000004800 */
[----:B------:R-:W-:-:S03]  /*7950*/  FMUL.FTZ R70, R232, UR40 ;  /* 0x00000028e8467c20 */ /* 0x000fc60008410000 */
[----:B------:R-:W-:Y:S01]  /*7960*/  STS [R73.X4+0x2120], R222 ;  /* 0x002120de49007388 */ /* 0x000fe20000004800 */
[----:B------:R-:W-:Y:S02]  /*7970*/  FFMA.FTZ R171, R231, UR39, -R70 ;  /* 0x00000027e7ab7c23 */ /* 0x000fe40008010846 */
[----:B------:R-:W-:Y:S01]  /*7980*/  FMUL.FTZ R70, R236, UR40 ;  /* 0x00000028ec467c20 */ /* 0x000fe20008410000 */
[----:B------:R2:W-:Y:S01]  /*7990*/  STS [R73.X4+0x2128], R178 ;  /* 0x002128b249007388 */ /* 0x0005e20000004800 */
[----:B-1----:R-:W-:-:S03]  /*79a0*/  FFMA.FTZ R168, R68, UR39, R81 ;  /* 0x0000002744a87c23 */ /* 0x002fc60008010051 */
[----:B------:R1:W-:Y:S01]  /*79b0*/  STS [R73.X4+0x212c], R180 ;  /* 0x00212cb449007388 */ /* 0x0003e20000004800 */
[----:B------:R-:W-:Y:S02]  /*79c0*/  FMUL.FTZ R81, R229, UR40 ;  /* 0x00000028e5517c20 */ /* 0x000fe40008410000 */
[----:B------:R-:W-:Y:S01]  /*79d0*/  FFMA.FTZ R70, R235, UR39, R70 ;  /* 0x00000027eb467c23 */ /* 0x000fe20008010046 */
[----:B------:R-:W-:Y:S01]  /*79e0*/  STS [R73.X4+0x2138], R190 ;  /* 0x002138be49007388 */ /* 0x000fe20000004800 */
[----:B------:R-:W-:Y:S02]  /*79f0*/  FFMA.FTZ R166, R230, UR39, R81 ;  /* 0x00000027e6a67c23 */ /* 0x000fe40008010051 */
[----:B--2---:R-:W-:Y:S01]  /*7a00*/  FMUL.FTZ R178, R227, UR40 ;  /* 0x00000028e3b27c20 */ /* 0x004fe20008410000 */
[----:B------:R-:W-:Y:S01]  /*7a10*/  STS [R73.X4+0x213c], R192 ;  /* 0x00213cc049007388 */ /* 0x000fe20000004800 */
[----:B-1----:R-:W-:-:S03]  /*7a20*/  FFMA.FTZ R180, R228, UR39, -R85 ;  /* 0x00000027e4b47c23 */ /* 0x002fc60008010855 */
        /* <DEDUP_REMOVED lines=12> */
[----:B-1----:R-:W-:-:S02]  /*7af0*/  FMUL.FTZ R82, R230, UR40 ;  /* 0x00000028e6527c20 */ /* 0x002fc40008410000 */
[----:B------:R-:W-:Y:S02]  /*7b00*/  FMUL.FTZ R73, R231, UR40 ;  /* 0x00000028e7497c20 */ /* 0x000fe40008410000 */
[----:B------:R-:W-:Y:S02]  /*7b10*/  FFMA.FTZ R173, R229, UR39, -R82 ;  /* 0x00000027e5ad7c23 */ /* 0x000fe40008010852 */
[----:B------:R-:W-:Y:S02]  /*7b20*/  FFMA.FTZ R162, R232, UR39, R73 ;  /* 0x00000027e8a27c23 */ /* 0x000fe40008010049 */
[----:B------:R-:W-:Y:S02]  /*7b30*/  FMUL.FTZ R82, R234, UR40 ;  /* 0x00000028ea527c20 */ /* 0x000fe40008410000 */
[----:B------:R-:W-:Y:S02]  /*7b40*/  FMUL.FTZ R73, R235, UR40 ;  /* 0x00000028eb497c20 */ /* 0x000fe40008410000 */
[----:B------:R-:W-:-:S02]  /*7b50*/  FFMA.FTZ R82, R233, UR39, R82 ;  /* 0x00000027e9527c23 */ /* 0x000fc40008010052 */
[----:B------:R-:W-:Y:S01]  /*7b60*/  FFMA.FTZ R73, R236, UR39, -R73 ;  /* 0x00000027ec497c23 */ /* 0x000fe20008010849 */
[----:B------:R-:W-:Y:S06]  /*7b70*/  BAR.SYNC.DEFER_BLOCKING 0x0 ;  /* 0x0000000000007b1d */ /* 0x000fec0000010000 */
[----:B------:R-:W-:Y:S05]  /*7b80*/  @!P0 BRA `(.L_x_10662) ;  /* 0x0000035000008947 */ /* 0x000fea0003800000 */
[----:B0--34-:R-:W-:Y:S01]  /*7b90*/  ULDC.64 UR36, c[0x0][0x2b8] ;  /* 0x0000ae0000247ab9 */ /* 0x019fe20000000a00 */
[----:B------:R0:W1:Y:S01]  /*7ba0*/  LDS R185, [R80.X4+0x2100] ;  /* 0x0021000050b97984 */ /* 0x0000620000004800 */
[----:B------:R-:W-:Y:S01]  /*7bb0*/  USHF.R.U64 UR44, UR36, 0x1, UR37 ;  /* 0x00000001242c7899 */ /* 0x000fe20008001225 */
[----:B------:R-:W-:Y:S01]  /*7bc0*/  MOV R87, UR7 ;  /* 0x0000000700577c02 */ /* 0x000fe20008000f00 */
[----:B------:R-:W-:-:S02]  /*7bd0*/  USHF.R.U32.HI UR49, URZ, 0x1, UR37 ;  /* 0x000000013f317899 */ /* 0x000fc40008011625 */
[----:B------:R-:W-:Y:S02]  /*7be0*/  ULDC.64 UR34, c[0x0][0x298] ;  /* 0x0000a60000227ab9 */ /* 0x000fe40000000a00 */
[----:B------:R-:W-:Y:S02]  /*7bf0*/  ULDC.64 UR36, c[0x0][0x2a0] ;  /* 0x0000a80000247ab9 */ /* 0x000fe40000000a00 */
[----:B------:R-:W-:Y:S02]  /*7c00*/  UIMAD UR38, UR15, UR36, URZ ;  /* 0x000000240f2672a4 */ /* 0x000fe4000f8e023f */
[----:B------:R-:W-:Y:S02]  /*7c10*/  USHF.R.U64 UR45, UR34, 0x1, UR35 ;  /* 0x00000001222d7899 */ /* 0x000fe40008001223 */
[----:B------:R-:W-:Y:S02]  /*7c20*/  USHF.R.U32.HI UR48, URZ, 0x1, UR35 ;  /* 0x000000013f307899 */ /* 0x000fe40008011623 */
[----:B------:R-:W-:-:S02]  /*7c30*/  UIMAD UR50, UR14, UR37, UR38 ;  /* 0x000000250e3272a4 */ /* 0x000fc4000f8e0226 */
[----:B------:R-:W-:Y:S02]  /*7c40*/  ULDC.64 UR34, c[0x0][0x2b0] ;  /* 0x0000ac0000227ab9 */ /* 0x000fe40000000a00 */
[----:B------:R-:W-:Y:S02]  /*7c50*/  UIMAD UR34, UR43, UR34, URZ ;  /* 0x000000222b2272a4 */ /* 0x000fe4000f8e023f */
[----:B------:R-:W-:Y:S02]  /*7c60*/  ULDC.64 UR38, c[0x0][0x2c0] ;  /* 0x0000b00000267ab9 */ /* 0x000fe40000000a00 */
[----:B------:R-:W-:Y:S02]  /*7c70*/  UIMAD UR51, UR15, UR38, URZ ;  /* 0x000000260f3372a4 */ /* 0x000fe4000f8e023f */
[----:B------:R-:W-:Y:S02]  /*7c80*/  ULEA UR52, UR16, 0xfffffc00, 0xa ;  /* 0xfffffc0010347891 */ /* 0x000fe4000f8e503f */
[----:B------:R-:W-:-:S02]  /*7c90*/  UIMAD UR46, UR7, UR35, UR34 ;  /* 0x00000023072e72a4 */ /* 0x000fc4000f8e0222 */
[----:B------:R-:W-:Y:S02]  /*7ca0*/  UIMAD.WIDE.U32 UR34, UR14, UR36, URZ ;  /* 0x000000240e2272a5 */ /* 0x000fe4000f8e003f */
[----:B------:R-:W-:Y:S01]  /*7cb0*/  UIMAD.WIDE.U32 UR40, UR14, UR38, URZ ;  /* 0x000000260e2872a5 */ /* 0x000fe2000f8e003f */
[----:B------:R-:W-:Y:S01]  /*7cc0*/  IADD3 R84, P0, R106, UR52, RZ ;  /* 0x000000346a547c10 */ /* 0x000fe2000ff1e0ff */
[----:B------:R-:W-:Y:S01]  /*7cd0*/  ULDC.64 UR36, c[0x0][0x2d0] ;  /* 0x0000b40000247ab9 */ /* 0x000fe20000000a00 */
[----:B------:R-:W-:Y:S01]  /*7ce0*/  MOV R81, UR52 ;  /* 0x0000003400517c02 */ /* 0x000fe20008000f00 */
[----:B------:R-:W-:Y:S02]  /*7cf0*/  UIMAD UR51, UR14, UR39, UR51 ;  /* 0x000000270e3372a4 */ /* 0x000fe4000f8e0233 */
[----:B------:R-:W-:Y:S01]  /*7d00*/  UIMAD UR36, UR43, UR36, URZ ;  /* 0x000000242b2472a4 */ /* 0x000fe2000f8e023f */
[----:B------:R-:W-:Y:S01]  /*7d10*/  LEA.HI.X.SX32 R85, R81, RZ, 0x1, P0 ;  /* 0x000000ff51557211 */ /* 0x000fe200000f0eff */
[----:B------:R-:W-:Y:S01]  /*7d20*/  UIMAD UR48, UR48, UR12, URZ ;  /* 0x0000000c303072a4 */ /* 0x000fe2000f8e023f */
[----:B------:R-:W-:Y:S01]  /*7d30*/  MOV R81, UR7 ;  /* 0x0000000700517c02 */ /* 0x000fe20008000f00 */
[----:B------:R-:W-:-:S02]  /*7d40*/  UIADD3 UR35, UR35, UR50, URZ ;  /* 0x0000003223237290 */ /* 0x000fc4000fffe03f */
[----:B------:R-:W-:Y:S02]  /*7d50*/  UIMAD UR49, UR49, UR12, URZ ;  /* 0x0000000c313172a4 */ /* 0x000fe4000f8e023f */
[----:B------:R-:W-:Y:S01]  /*7d60*/  UIADD3 UR41, UR41, UR51, URZ ;  /* 0x0000003329297290 */ /* 0x000fe2000fffe03f */
[--C-:B0-----:R-:W-:Y:S01]  /*7d70*/  IMAD.WIDE.U32 R80, R81, c[0x0][0x2b0], R84.reuse ;  /* 0x0000ac0051507a25 */ /* 0x101fe200078e0054 */
[----:B------:R-:W-:Y:S02]  /*7d80*/  UIMAD UR48, UR13, UR45, UR48 ;  /* 0x0000002d0d3072a4 */ /* 0x000fe4000f8e0230 */
[----:B------:R-:W-:Y:S01]  /*7d90*/  UIMAD.WIDE.U32 UR34, UR12, UR45, UR34 ;  /* 0x0000002d0c2272a5 */ /* 0x000fe2000f8e0022 */
[----:B------:R-:W-:Y:S01]  /*7da0*/  IMAD.WIDE.U32 R84, R87, c[0x0][0x2d0], R84 ;  /* 0x0000b40057547a25 */ /* 0x000fe200078e0054 */
[----:B------:R-:W-:Y:S01]  /*7db0*/  UIMAD UR47, UR7, UR37, UR36 ;  /* 0x00000025072f72a4 */ /* 0x000fe2000f8e0224 */
[----:B------:R-:W-:Y:S01]  /*7dc0*/  IADD3 R87, R81, UR46, RZ ;  /* 0x0000002e51577c10 */ /* 0x000fe2000fffe0ff */
[----:B------:R-:W-:-:S02]  /*7dd0*/  UIMAD UR49, UR13, UR44, UR49 ;  /* 0x0000002c0d3172a4 */ /* 0x000fc4000f8e0231 */
[----:B------:R-:W-:Y:S02]  /*7de0*/  UIMAD.WIDE.U32 UR40, UR12, UR44, UR40 ;  /* 0x0000002c0c2872a5 */ /* 0x000fe4000f8e0028 */
[----:B------:R-:W-:Y:S01]  /*7df0*/  ULDC.64 UR36, c[0x0][0x318] ;  /* 0x0000c60000247ab9 */ /* 0x000fe20000000a00 */
[----:B------:R-:W-:Y:S01]  /*7e00*/  IADD3 R81, R85, UR47, RZ ;  /* 0x0000002f55517c10 */ /* 0x000fe2000fffe0ff */
[----:B------:R-:W-:Y:S02]  /*7e10*/  ULDC.64 UR38, c[0x0][0x320] ;  /* 0x0000c80000267ab9 */ /* 0x000fe40000000a00 */
[----:B------:R-:W-:Y:S02]  /*7e20*/  UIADD3 UR44, UR35, UR48, URZ ;  /* 0x00000030232c7290 */ /* 0x000fe4000fffe03f */
[----:B------:R-:W-:Y:S02]  /*7e30*/  ULEA UR36, UP0, UR34, UR36, 0x3 ;  /* 0x0000002422247291 */ /* 0x000fe4000f80183f */
[----:B------:R-:W-:-:S02]  /*7e40*/  UIADD3 UR35, UR41, UR49, URZ ;  /* 0x0000003129237290 */ /* 0x000fc4000fffe03f */
[----:B------:R-:W-:Y:S02]  /*7e50*/  ULEA UR38, UP1, UR40, UR38, 0x3 ;  /* 0x0000002628267291 */ /* 0x000fe4000f82183f */
[----:B------:R-:W-:Y:S01]  /*7e60*/  ULEA.HI.X UR37, UR34, UR37, UR44, 0x3, UP0 ;  /* 0x0000002522257291 */ /* 0x000fe200080f1c2c */
[----:B------:R-:W-:Y:S01]  /*7e70*/  LEA R86, P0, R80, UR36, 0x2 ;  /* 0x0000002450567c11 */ /* 0x000fe2000f8010ff */
[----:B------:R-:W-:Y:S02]  /*7e80*/  ULEA.HI.X UR39, UR40, UR39, UR35, 0x3, UP1 ;  /* 0x0000002728277291 */ /* 0x000fe400088f1c23 */
[----:B------:R-:W-:Y:S02]  /*7e90*/  LEA R108, P1, R84, UR38, 0x2 ;  /* 0x00000026546c7c11 */ /* 0x000fe4000f8210ff */
[----:B------:R-:W-:Y:S02]  /*7ea0*/  LEA.HI.X R87, R80, UR37, R87, 0x2, P0 ;  /* 0x0000002550577c11 */ /* 0x000fe400080f1457 */
[----:B------:R-:W-:-:S03]  /*7eb0*/  LEA.HI.X R109, R84, UR39, R81, 0x2, P1 ;  /* 0x00000027546d7c11 */ /* 0x000fc600088f1451 */
[----:B------:R0:W-:Y:S04]  /*7ec0*/  RED.E.ADD.F32.FTZ.RN.STRONG.GPU [R86.64], R218 ;  /* 0x000000da5600798e */ /* 0x0001e8000c10e79a */
[----:B-1----:R0:W-:Y:S02]  /*7ed0*/  RED.E.ADD.F32.FTZ.RN.STRONG.GPU [R108.64], R185 ;  /* 0x000000b96c00798e */ /* 0x0021e4000c10e79a */
.L_x_10662:
[----:B0--34-:R-:W-:Y:S05]  /*7ee0*/  BSYNC B0 ;  /* 0x0000000000007941 */ /* 0x019fea0003800000 */
.L_x_10661:
        /* <DEDUP_REMOVED lines=20> */
[----:B------:R-:W-:-:S02]  /*8030*/  UIMAD UR44, UR15, UR36, URZ ;  /* 0x000000240f2c72a4 */ /* 0x000fc4000f8e023f */
[----:B------:R-:W-:Y:S02]  /*8040*/  UIADD3 UR39, UR43, UR39, URZ ;  /* 0x000000272b277290 */ /* 0x000fe4000fffe03f */
[----:B------:R-:W-:Y:S02]  /*8050*/  UIADD3 UR41, UR46, UR41, URZ ;  /* 0x000000292e297290 */ /* 0x000fe4000fffe03f */
[----:B------:R-:W-:Y:S02]  /*8060*/  ULDC.64 UR34, c[0x0][0x2c0] ;  /* 0x0000b00000227ab9 */ /* 0x000fe40000000a00 */
[----:B------:R-:W-:Y:S02]  /*8070*/  UIMAD UR44, UR14, UR37, UR44 ;  /* 0x000000250e2c72a4 */ /* 0x000fe4000f8e022c */
[----:B------:R-:W-:Y:S02]  /*8080*/  UIMAD UR43, UR15, UR34, URZ ;  /* 0x000000220f2b72a4 */ /* 0x000fe4000f8e023f */
[----:B------:R-:W-:-:S02]  /*8090*/  UIMAD.WIDE.U32 UR36, UR14, UR36, UR38 ;  /* 0x000000240e2472a5 */ /* 0x000fc4000f8e0026 */
[----:B------:R-:W-:Y:S02]  /*80a0*/  UIMAD.WIDE.U32 UR40, UR14, UR34, UR40 ;  /* 0x000000220e2872a5 */ /* 0x000fe4000f8e0028 */
[----:B------:R-:W-:Y:S02]  /*80b0*/  ULDC.64 UR38, c[0x0][0x320] ;  /* 0x0000c80000267ab9 */ /* 0x000fe40000000a00 */
[----:B------:R-:W-:Y:S02]  /*80c0*/  UIMAD UR45, UR14, UR35, UR43 ;  /* 0x000000230e2d72a4 */ /* 0x000fe4000f8e022b */
[----:B------:R-:W-:Y:S02]  /*80d0*/  UIADD3 UR44, UR44, UR37, URZ ;  /* 0x000000252c2c7290 */ /* 0x000fe4000fffe03f */
[----:B------:R-:W-:Y:S02]  /*80e0*/  ULDC.64 UR34, c[0x0][0x318] ;  /* 0x0000c60000227ab9 */ /* 0x000fe40000000a00 */
[----:B------:R-:W-:-:S02]  /*80f0*/  ULEA UR37, UP1, UR40, UR38, 0x3 ;  /* 0x0000002628257291 */ /* 0x000fc4000f82183f */
        /* <DEDUP_REMOVED lines=27> */
[----:B------:R-:W-:-:S04]  /*82b0*/  IADD3 R85, R85, UR34, RZ ;  /* 0x0000002255557c10 */ /* 0x000fc8000fffe0ff */
[----:B------:R-:W-:Y:S01]  /*82c0*/  IADD3 R81, R81, UR36, RZ ;  /* 0x0000002451517c10 */ /* 0x000fe2000fffe0ff */
[----:B------:R-:W-:Y:S05]  /*82d0*/  @!P0 BRA `(.L_x_10664) ;  /* 0x0000002000008947 */ /* 0x000fea0003800000 */
[----:B0-----:R0:W-:Y:S04]  /*82e0*/  RED.E.ADD.F32.FTZ.RN.STRONG.GPU [R84.64+-0xf80], R151 ;  /* 0xfff080975400798e */ /* 0x0011e8000c10e79a */
[----:B------:R0:W-:Y:S02]  /*82f0*/  RED.E.ADD.F32.FTZ.RN.STRONG.GPU [R80.64+-0xf80], R179 ;  /* 0xfff080b35000798e */ /* 0x0001e4000c10e79a */
.L_x_10664:
[----:B0-----:R-:W-:Y:S05]  /*8300*/  BSYNC B0 ;  /* 0x0000000000007941 */ /* 0x001fea0003800000 */
.L_x_10663:
[----:B------:R-:W0:Y:S01]  /*8310*/  LDS R177, [R177.X4+0x2200] ;  /* 0x00220000b1b17984 */ /* 0x000e220000004800 */
[----:B------:R-:W-:Y:S01]  /*8320*/  BSSY B0, `(.L_x_10665) ;  /* 0x0000004000007945 */ /* 0x000fe20003800000 */
[----:B------:R-:W-:Y:S05]  /*8330*/  @!P1 BRA `(.L_x_10666) ;  /* 0x0000002000009947 */ /* 0x000fea0003800000 */
[----:B------:R1:W-:Y:S04]  /*8340*/  RED.E.ADD.F32.FTZ.RN.STRONG.GPU [R84.64+-0xf00], R157 ;  /* 0xfff1009d5400798e */ /* 0x0003e8000c10e79a */
[----:B0-----:R1:W-:Y:S02]  /*8350*/  RED.E.ADD.F32.FTZ.RN.STRONG.GPU [R80.64+-0xf00], R177 ;  /* 0xfff100b15000798e */ /* 0x0013e4000c10e79a */
.L_x_10666:
[----:B------:R-:W-:Y:S05]  /*8360*/  BSYNC B0 ;  /* 0x0000000000007941 */ /* 0x000fea0003800000 */
.L_x_10665:
[----:B------:R2:W3:Y:S01]  /*8370*/  LDS R75, [R176.X4+0x2280] ;  /* 0x00228000b04b7984 */ /* 0x0004e20000004800 */
[----:B------:R-:W-:Y:S01]  /*8380*/  BSSY B0, `(.L_x_10667) ;  /* 0x0000004000007945 */ /* 0x000fe20003800000 */
[----:B------:R-:W-:Y:S05]  /*8390*/  @!P2 BRA `(.L_x_10668) ;  /* 0x000000200000a947 */ /* 0x000fea0003800000 */
[----:B------:R4:W-:Y:S04]  /*83a0*/  RED.E.ADD.F32.FTZ.RN.STRONG.GPU [R84.64+-0xe80], R189 ;  /* 0xfff180bd5400798e */ /* 0x0009e8000c10e79a */
[----:B---3--:R4:W-:Y:S02]  /*83b0*/  RED.E.ADD.F32.FTZ.RN.STRONG.GPU [R80.64+-0xe80], R75 ;  /* 0xfff1804b5000798e */ /* 0x0089e4000c10e79a */
.L_x_10668:
[----:B------:R-:W-:Y:S05]  /*83c0*/  BSYNC B0 ;  /* 0x0000000000007941 */ /* 0x000fea0003800000 */
.L_x_10667:
        /* <DEDUP_REMOVED lines=12> */
.L_x_10670:
[----:B------:R-:W-:Y:S05]  /*8490*/  BSYNC B0 ;  /* 0x0000000000007941 */ /* 0x000fea0003800000 */
.L_x_10669:
[----:B---34-:R3:W4:Y:S01]  /*84a0*/  LDS R75, [R174.X4+0x2380] ;  /* 0x00238000ae4b7984 */ /* 0x0187220000004800 */
[----:B------:R-:W-:Y:S01]  /*84b0*/  BSSY B0, `(.L_x_10671) ;  /* 0x0000004000007945 */ /* 0x000fe20003800000 */
[----:B------:R-:W-:Y:S05]  /*84c0*/  @!P0 BRA `(.L_x_10672) ;  /* 0x0000002000008947 */ /* 0x000fea0003800000 */
[----:B------:R2:W-:Y:S04]  /*84d0*/  RED.E.ADD.F32.FTZ.RN.STRONG.GPU [R84.64+-0xd80], R193 ;  /* 0xfff280c15400798e */ /* 0x0005e8000c10e79a */
[----:B----4-:R2:W-:Y:S02]  /*84e0*/  RED.E.ADD.F32.FTZ.RN.STRONG.GPU [R80.64+-0xd80], R75 ;  /* 0xfff2804b5000798e */ /* 0x0105e4000c10e79a */
.L_x_10672:
[----:B------:R-:W-:Y:S05]  /*84f0*/  BSYNC B0 ;  /* 0x0000000000007941 */ /* 0x000fea0003800000 */
.L_x_10671:
[----:B--2-4-:R2:W4:Y:S01]  /*8500*/  LDS R75, [R172.X4+0x2400] ;  /* 0x00240000ac4b7984 */ /* 0x0145220000004800 */
[----:B------:R-:W-:Y:S01]  /*8510*/  BSSY B0, `(.L_x_10673) ;  /* 0x0000004000007945 */ /* 0x000fe20003800000 */
[----:B------:R-:W-:Y:S05]  /*8520*/  @!P1 BRA `(.L_x_10674) ;  /* 0x0000002000009947 */ /* 0x000fea0003800000 */
[----:B------:R2:W-:Y:S04]  /*8530*/  RED.E.ADD.F32.FTZ.RN.STRONG.GPU [R84.64+-0xd00], R199 ;  /* 0xfff300c75400798e */ /* 0x0005e8000c10e79a */
[----:B----4-:R2:W-:Y:S02]  /*8540*/  RED.E.ADD.F32.FTZ.RN.STRONG.GPU [R80.64+-0xd00], R75 ;  /* 0xfff3004b5000798e */ /* 0x0105e4000c10e79a */
.L_x_10674:
[----:B------:R-:W-:Y:S05]  /*8550*/  BSYNC B0 ;  /* 0x0000000000007941 */ /* 0x000fea0003800000 */
.L_x_10673:
[----:B--2-4-:R2:W4:Y:S01]  /*8560*/  LDS R75, [R170.X4+0x2480] ;  /* 0x00248000aa4b7984 */ /* 0x0145220000004800 */
[----:B------:R-:W-:Y:S01]  /*8570*/  BSSY B0, `(.L_x_10675) ;  /* 0x0000004000007945 */ /* 0x000fe20003800000 */
[----:B------:R-:W-:Y:S05]  /*8580*/  @!P2 BRA `(.L_x_10676) ;  /* 0x000000200000a947 */ /* 0x000fea0003800000 */
[----:B------:R2:W-:Y:S04]  /*8590*/  RED.E.ADD.F32.FTZ.RN.STRONG.GPU [R84.64+-0xc80], R201 ;  /* 0xfff380c95400798e */ /* 0x0005e8000c10e79a */
[----:B----4-:R2:W-:Y:S02]  /*85a0*/  RED.E.ADD.F32.FTZ.RN.STRONG.GPU [R80.64+-0xc80], R75 ;  /* 0xfff3804b5000798e */ /* 0x0105e4000c10e79a */
.L_x_10676:
[----:B------:R-:W-:Y:S05]  /*85b0*/  BSYNC B0 ;  /* 0x0000000000007941 */ /* 0x000fea0003800000 */
.L_x_10675:
[----:B------:R-:W2:Y:S01]  /*85c0*/  LDS R169, [R169.X4+0x2500] ;  /* 0x00250000a9a97984 */ /* 0x000ea20000004800 */
[----:B------:R-:W-:Y:S01]  /*85d0*/  BSSY B0, `(.L_x_10677) ;  /* 0x0000004000007945 */ /* 0x000fe20003800000 */
[----:B------:R-:W-:Y:S05]  /*85e0*/  @!P3 BRA `(.L_x_10678) ;  /* 0x000000200000b947 */ /* 0x000fea0003800000 */
[----:B------:R3:W-:Y:S04]  /*85f0*/  RED.E.ADD.F32.FTZ.RN.STRONG.GPU [R84.64+-0xc00], R203 ;  /* 0xfff400cb5400798e */ /* 0x0007e8000c10e79a */
[----:B--2---:R3:W-:Y:S02]  /*8600*/  RED.E.ADD.F32.FTZ.RN.STRONG.GPU [R80.64+-0xc00], R169 ;  /* 0xfff400a95000798e */ /* 0x0047e4000c10e79a */
.L_x_10678:
[----:B------:R-:W-:Y:S05]  /*8610*/  BSYNC B0 ;  /* 0x0000000000007941 */ /* 0x000fea0003800000 */
.L_x_10677:
[----:B------:R-:W3:Y:S01]  /*8620*/  LDS R167, [R167.X4+0x2580] ;  /* 0x00258000a7a77984 */ /* 0x000ee20000004800 */
[----:B------:R-:W-:Y:S01]  /*8630*/  BSSY B0, `(.L_x_10679) ;  /* 0x0000004000007945 */ /* 0x000fe20003800000 */
[----:B------:R-:W-:Y:S05]  /*8640*/  @!P4 BRA `(.L_x_10680) ;  /* 0x000000200000c947 */ /* 0x000fea0003800000 */
[----:B------:R4:W-:Y:S04]  /*8650*/  RED.E.ADD.F32.FTZ.RN.STRONG.GPU [R84.64+-0xb80], R209 ;  /* 0xfff480d15400798e */ /* 0x0009e8000c10e79a */
[----:B---3--:R4:W-:Y:S02]  /*8660*/  RED.E.ADD.F32.FTZ.RN.STRONG.GPU [R80.64+-0xb80], R167 ;  /* 0xfff480a75000798e */ /* 0x0089e4000c10e79a */
.L_x_10680:
[----:B------:R-:W-:Y:S05]  /*8670*/  BSYNC B0 ;  /* 0x0000000000007941 */ /* 0x000fea0003800000 */
.L_x_10679:
[----:B--2-4-:R2:W4:Y:S01]  /*8680*/  LDS R75, [R164.X4+0x2600] ;  /* 0x00260000a44b7984 */ /* 0x0145220000004800 */
[----:B------:R-:W-:Y:S01]  /*8690*/  BSSY B0, `(.L_x_10681) ;  /* 0x0000004000007945 */ /* 0x000fe20003800000 */
[----:B------:R-:W-:Y:S05]  /*86a0*/  @!P5 BRA `(.L_x_10682) ;  /* 0x000000200000d947 */ /* 0x000fea0003800000 */
[----:B------:R2:W-:Y:S04]  /*86b0*/  RED.E.ADD.F32.FTZ.RN.STRONG.GPU [R84.64+-0xb00], R217 ;  /* 0xfff500d95400798e */ /* 0x0005e8000c10e79a */
[----:B----4-:R2:W-:Y:S02]  /*86c0*/  RED.E.ADD.F32.FTZ.RN.STRONG.GPU [R80.64+-0xb00], R75 ;  /* 0xfff5004b5000798e */ /* 0x0105e4000c10e79a */
.L_x_10682:
[----:B------:R-:W-:Y:S05]  /*86d0*/  BSYNC B0 ;  /* 0x0000000000007941 */ /* 0x000fea0003800000 */
.L_x_10681:
        /* <DEDUP_REMOVED lines=12> */
.L_x_10684:
[----:B------:R-:W-:Y:S05]  /*87a0*/  BSYNC B0 ;  /* 0x0000000000007941 */ /* 0x000fea0003800000 */
.L_x_10683:
[----:B--2-4-:R2:W4:Y:S01]  /*87b0*/  LDS R75, [R144.X4+0x2700] ;  /* 0x00270000904b7984 */ /* 0x0145220000004800 */
[----:B------:R-:W-:Y:S01]  /*87c0*/  BSSY B0, `(.L_x_10685) ;  /* 0x0000004000007945 */ /* 0x000fe20003800000 */
[----:B------:R-:W-:Y:S05]  /*87d0*/  @!P0 BRA `(.L_x_10686) ;  /* 0x0000002000008947 */ /* 0x000fea0003800000 */
[----:B------:R2:W-:Y:S04]  /*87e0*/  RED.E.ADD.F32.FTZ.RN.STRONG.GPU [R84.64+-0xa00], R221 ;  /* 0xfff600dd5400798e */ /* 0x0005e8000c10e79a */
[----:B----4-:R2:W-:Y:S02]  /*87f0*/  RED.E.ADD.F32.FTZ.RN.STRONG.GPU [R80.64+-0xa00], R75 ;  /* 0xfff6004b5000798e */ /* 0x0105e4000c10e79a */
.L_x_10686:
[----:B------:R-:W-:Y:S05]  /*8800*/  BSYNC B0 ;  /* 0x0000000000007941 */ /* 0x000fea0003800000 */
.L_x_10685:
[----:B------:R-:W2:Y:S01]  /*8810*/  LDS R143, [R143.X4+0x2780] ;  /* 0x002780008f8f7984 */ /* 0x000ea20000004800 */
[----:B------:R-:W-:Y:S01]  /*8820*/  BSSY B0, `(.L_x_10687) ;  /* 0x0000004000007945 */ /* 0x000fe20003800000 */
[----:B------:R-:W-:Y:S05]  /*8830*/  @!P1 BRA `(.L_x_10688) ;  /* 0x0000002000009947 */ /* 0x000fea0003800000 */
[----:B------:R4:W-:Y:S04]  /*8840*/  RED.E.ADD.F32.FTZ.RN.STRONG.GPU [R84.64+-0x980], R223 ;  /* 0xfff680df5400798e */ /* 0x0009e8000c10e79a */
[----:B--2---:R4:W-:Y:S02]  /*8850*/  RED.E.ADD.F32.FTZ.RN.STRONG.GPU [R80.64+-0x980], R143 ;  /* 0xfff6808f5000798e */ /* 0x0049e4000c10e79a */
.L_x_10688:
[----:B------:R-:W-:Y:S05]  /*8860*/  BSYNC B0 ;  /* 0x0000000000007941 */ /* 0x000fea0003800000 */
.L_x_10687:
[----:B--2-4-:R2:W4:Y:S01]  /*8870*/  LDS R75, [R140.X4+0x2800] ;  /* 0x002800008c4b7984 */ /* 0x0145220000004800 */
[----:B------:R-:W-:Y:S01]  /*8880*/  BSSY B0, `(.L_x_10689) ;  /* 0x0000004000007945 */ /* 0x000fe20003800000 */
[----:B------:R-:W-:Y:S05]  /*8890*/  @!P2 BRA `(.L_x_10690) ;  /* 0x000000200000a947 */ /* 0x000fea0003800000 */
[----:B------:R2:W-:Y:S04]  /*88a0*/  RED.E.ADD.F32.FTZ.RN.STRONG.GPU [R84.64+-0x900], R225 ;  /* 0xfff700e15400798e */ /* 0x0005e8000c10e79a */
[----:B----4-:R2:W-:Y:S02]  /*88b0*/  RED.E.ADD.F32.FTZ.RN.STRONG.GPU [R80.64+-0x900], R75 ;  /* 0xfff7004b5000798e */ /* 0x0105e4000c10e79a */
.L_x_10690:
[----:B------:R-:W-:Y:S05]  /*88c0*/  BSYNC B0 ;  /* 0x0000000000007941 */ /* 0x000fea0003800000 */
.L_x_10689:
[----:B--2-4-:R2:W4:Y:S01]  /*88d0*/  LDS R75, [R138.X4+0x2880] ;  /* 0x002880008a4b7984 */ /* 0x0145220000004800 */
[----:B------:R-:W-:Y:S01]  /*88e0*/  BSSY B0, `(.L_x_10691) ;  /* 0x0000004000007945 */ /* 0x000fe20003800000 */
[----:B------:R-:W-:Y:S05]  /*88f0*/  @!P3 BRA `(.L_x_10692) ;  /* 0x000000200000b947 */ /* 0x000fea0003800000 */
[----:B------:R2:W-:Y:S04]  /*8900*/  RED.E.ADD.F32.FTZ.RN.STRONG.GPU [R84.64+-0x880], R237 ;  /* 0xfff780ed5400798e */ /* 0x0005e8000c10e79a */
[----:B----4-:R2:W-:Y:S02]  /*8910*/  RED.E.ADD.F32.FTZ.RN.STRONG.GPU [R80.64+-0x880], R75 ;  /* 0xfff7804b5000798e */ /* 0x0105e4000c10e79a */
.L_x_10692:
[----:B------:R-:W-:Y:S05]  /*8920*/  BSYNC B0 ;  /* 0x0000000000007941 */ /* 0x000fea0003800000 */
.L_x_10691:
[----:B------:R-:W2:Y:S01]  /*8930*/  LDS R215, [R215.X4+0x2900] ;  /* 0x00290000d7d77984 */ /* 0x000ea20000004800 */
[----:B------:R-:W-:Y:S01]  /*8940*/  BSSY B0, `(.L_x_10693) ;  /* 0x0000004000007945 */ /* 0x000fe20003800000 */
[----:B------:R-:W-:Y:S05]  /*8950*/  @!P4 BRA `(.L_x_10694) ;  /* 0x000000200000c947 */ /* 0x000fea0003800000 */
[----:B------:R4:W-:Y:S04]  /*8960*/  RED.E.ADD.F32.FTZ.RN.STRONG.GPU [R84.64+-0x800], R239 ;  /* 0xfff800ef5400798e */ /* 0x0009e8000c10e79a */
[----:B--2---:R4:W-:Y:S02]  /*8970*/  RED.E.ADD.F32.FTZ.RN.STRONG.GPU [R80.64+-0x800], R215 ;  /* 0xfff800d75000798e */ /* 0x0049e4000c10e79a */
.L_x_10694:
[----:B------:R-:W-:Y:S05]  /*8980*/  BSYNC B0 ;  /* 0x0000000000007941 */ /* 0x000fea0003800000 */
.L_x_10693:
[----:B------:R-:W4:Y:S01]  /*8990*/  LDS R137, [R137.X4+0x2980] ;  /* 0x0029800089897984 */ /* 0x000f220000004800 */
[----:B------:R-:W-:Y:S01]  /*89a0*/  BSSY B0, `(.L_x_10695) ;  /* 0x0000004000007945 */ /* 0x000fe20003800000 */
[----:B------:R-:W-:Y:S05]  /*89b0*/  @!P5 BRA `(.L_x_10696) ;  /* 0x000000200000d947 */ /* 0x000fea0003800000 */
[----:B------:R4:W-:Y:S04]  /*89c0*/  RED.E.ADD.F32.FTZ.RN.STRONG.GPU [R84.64+-0x780], R241 ;  /* 0xfff880f15400798e */ /* 0x0009e8000c10e79a */
[----:B----4-:R4:W-:Y:S02]  /*89d0*/  RED.E.ADD.F32.FTZ.RN.STRONG.GPU [R80.64+-0x780], R137 ;  /* 0xfff880895000798e */ /* 0x0109e4000c10e79a */
.L_x_10696:
[----:B------:R-:W-:Y:S05]  /*89e0*/  BSYNC B0 ;  /* 0x0000000000007941 */ /* 0x000fea0003800000 */
.L_x_10695:
        /* <DEDUP_REMOVED lines=12> */
.L_x_10698:
[----:B------:R-:W-:Y:S05]  /*8ab0*/  BSYNC B0 ;  /* 0x0000000000007941 */ /* 0x000fea0003800000 */
.L_x_10697:
[----:B--2-4-:R2:W4:Y:S01]  /*8ac0*/  LDS R75, [R132.X4+0x2a80] ;  /* 0x002a8000844b7984 */ /* 0x0145220000004800 */
[----:B------:R-:W-:Y:S01]  /*8ad0*/  BSSY B0, `(.L_x_10699) ;  /* 0x0000004000007945 */ /* 0x000fe20003800000 */
[----:B------:R-:W-:Y:S05]  /*8ae0*/  @!P0 BRA `(.L_x_10700) ;  /* 0x0000002000008947 */ /* 0x000fea0003800000 */
[----:B------:R2:W-:Y:S04]  /*8af0*/  RED.E.ADD.F32.FTZ.RN.STRONG.GPU [R84.64+-0x680], R245 ;  /* 0xfff980f55400798e */ /* 0x0005e8000c10e79a */
[----:B----4-:R2:W-:Y:S02]  /*8b00*/  RED.E.ADD.F32.FTZ.RN.STRONG.GPU [R80.64+-0x680], R75 ;  /* 0xfff9804b5000798e */ /* 0x0105e4000c10e79a */
.L_x_10700:
[----:B------:R-:W-:Y:S05]  /*8b10*/  BSYNC B0 ;  /* 0x0000000000007941 */ /* 0x000fea0003800000 */
.L_x_10699:
[----:B------:R-:W2:Y:S01]  /*8b20*/  LDS R131, [R131.X4+0x2b00] ;  /* 0x002b000083837984 */ /* 0x000ea20000004800 */
[----:B------:R-:W-:Y:S01]  /*8b30*/  BSSY B0, `(.L_x_10701) ;  /* 0x0000004000007945 */ /* 0x000fe20003800000 */
[----:B------:R-:W-:Y:S05]  /*8b40*/  @!P1 BRA `(.L_x_10702) ;  /* 0x0000002000009947 */ /* 0x000fea0003800000 */
[----:B------:R4:W-:Y:S04]  /*8b50*/  RED.E.ADD.F32.FTZ.RN.STRONG.GPU [R84.64+-0x600], R247 ;  /* 0xfffa00f75400798e */ /* 0x0009e8000c10e79a */
[----:B--2---:R4:W-:Y:S02]  /*8b60*/  RED.E.ADD.F32.FTZ.RN.STRONG.GPU [R80.64+-0x600], R131 ;  /* 0xfffa00835000798e */ /* 0x0049e4000c10e79a */
.L_x_10702:
[----:B------:R-:W-:Y:S05]  /*8b70*/  BSYNC B0 ;  /* 0x0000000000007941 */ /* 0x000fea0003800000 */
.L_x_10701:
[----:B--2-4-:R2:W4:Y:S01]  /*8b80*/  LDS R75, [R130.X4+0x2b80] ;  /* 0x002b8000824b7984 */ /* 0x0145220000004800 */
[----:B------:R-:W-:Y:S01]  /*8b90*/  BSSY B0, `(.L_x_10703) ;  /* 0x0000004000007945 */ /* 0x000fe20003800000 */
[----:B------:R-:W-:Y:S05]  /*8ba0*/  @!P2 BRA `(.L_x_10704) ;  /* 0x000000200000a947 */ /* 0x000fea0003800000 */
[----:B------:R2:W-:Y:S04]  /*8bb0*/  RED.E.ADD.F32.FTZ.RN.STRONG.GPU [R84.64+-0x580], R249 ;  /* 0xfffa80f95400798e */ /* 0x0005e8000c10e79a */
[----:B----4-:R2:W-:Y:S02]  /*8bc0*/  RED.E.ADD.F32.FTZ.RN.STRONG.GPU [R80.64+-0x580], R75 ;  /* 0xfffa804b5000798e */ /* 0x0105e4000c10e79a */
.L_x_10704:
[----:B------:R-:W-:Y:S05]  /*8bd0*/  BSYNC B0 ;  /* 0x0000000000007941 */ /* 0x000fea0003800000 */
.L_x_10703:
[----:B------:R-:W2:Y:S01]  /*8be0*/  LDS R129, [R129.X4+0x2c00] ;  /* 0x002c000081817984 */ /* 0x000ea20000004800 */
[----:B------:R-:W-:Y:S01]  /*8bf0*/  BSSY B0, `(.L_x_10705) ;  /* 0x0000004000007945 */ /* 0x000fe20003800000 */
[----:B------:R-:W-:Y:S05]  /*8c00*/  @!P3 BRA `(.L_x_10706) ;  /* 0x000000200000b947 */ /* 0x000fea0003800000 */
[----:B------:R4:W-:Y:S04]  /*8c10*/  RED.E.ADD.F32.FTZ.RN.STRONG.GPU [R84.64+-0x500], R251 ;  /* 0xfffb00fb5400798e */ /* 0x0009e8000c10e79a */
[----:B--2---:R4:W-:Y:S02]  /*8c20*/  RED.E.ADD.F32.FTZ.RN.STRONG.GPU [R80.64+-0x500], R129 ;  /* 0xfffb00815000798e */ /* 0x0049e4000c10e79a */
.L_x_10706:
[----:B------:R-:W-:Y:S05]  /*8c30*/  BSYNC B0 ;  /* 0x0000000000007941 */ /* 0x000fea0003800000 */
.L_x_10705:
[----:B--2-4-:R2:W4:Y:S01]  /*8c40*/  LDS R75, [R128.X4+0x2c80] ;  /* 0x002c8000804b7984 */ /* 0x0145220000004800 */
[----:B------:R-:W-:Y:S01]  /*8c50*/  BSSY B0, `(.L_x_10707) ;  /* 0x0000004000007945 */ /* 0x000fe20003800000 */
[----:B------:R-:W-:Y:S05]  /*8c60*/  @!P4 BRA `(.L_x_10708) ;  /* 0x000000200000c947 */ /* 0x000fea0003800000 */
[----:B------:R2:W-:Y:S04]  /*8c70*/  RED.E.ADD.F32.FTZ.RN.STRONG.GPU [R84.64+-0x480], R182 ;  /* 0xfffb80b65400798e */ /* 0x0005e8000c10e79a */
[----:B----4-:R2:W-:Y:S02]  /*8c80*/  RED.E.ADD.F32.FTZ.RN.STRONG.GPU [R80.64+-0x480], R75 ;  /* 0xfffb804b5000798e */ /* 0x0105e4000c10e79a */
.L_x_10708:
[----:B------:R-:W-:Y:S05]  /*8c90*/  BSYNC B0 ;  /* 0x0000000000007941 */ /* 0x000fea0003800000 */
.L_x_10707:
[----:B------:R-:W2:Y:S01]  /*8ca0*/  LDS R127, [R127.X4+0x2d00] ;  /* 0x002d00007f7f7984 */ /* 0x000ea20000004800 */
[----:B------:R-:W-:Y:S01]  /*8cb0*/  BSSY B0, `(.L_x_10709) ;  /* 0x0000004000007945 */ /* 0x000fe20003800000 */
[----:B------:R-:W-:Y:S05]  /*8cc0*/  @!P5 BRA `(.L_x_10710) ;  /* 0x000000200000d947 */ /* 0x000fea0003800000 */
[----:B------:R4:W-:Y:S04]  /*8cd0*/  RED.E.ADD.F32.FTZ.RN.STRONG.GPU [R84.64+-0x400], R184 ;  /* 0xfffc00b85400798e */ /* 0x0009e8000c10e79a */
[----:B--2---:R4:W-:Y:S02]  /*8ce0*/  RED.E.ADD.F32.FTZ.RN.STRONG.GPU [R80.64+-0x400], R127 ;  /* 0xfffc007f5000798e */ /* 0x0049e4000c10e79a */
.L_x_10710:
[----:B------:R-:W-:Y:S05]  /*8cf0*/  BSYNC B0 ;  /* 0x0000000000007941 */ /* 0x000fea0003800000 */
.L_x_10709:
        /* <DEDUP_REMOVED lines=12> */
.L_x_10712:
[----:B--2---:R-:W-:Y:S05]  /*8dc0*/  BSYNC B0 ;  /* 0x0000000000007941 */ /* 0x004fea0003800000 */
.L_x_10711:
[----:B------:R-:W2:Y:S01]  /*8dd0*/  LDS R125, [R125.X4+0x2e00] ;  /* 0x002e00007d7d7984 */ /* 0x000ea20000004800 */
[----:B------:R-:W-:Y:S01]  /*8de0*/  BSSY B0, `(.L_x_10713) ;  /* 0x0000004000007945 */ /* 0x000fe20003800000 */
[----:B------:R-:W-:Y:S05]  /*8df0*/  @!P0 BRA `(.L_x_10714) ;  /* 0x0000002000008947 */ /* 0x000fea0003800000 */
[----:B------:R4:W-:Y:S04]  /*8e00*/  RED.E.ADD.F32.FTZ.RN.STRONG.GPU [R84.64+-0x300], R196 ;  /* 0xfffd00c45400798e */ /* 0x0009e8000c10e79a */
[----:B--2---:R4:W-:Y:S02]  /*8e10*/  RED.E.ADD.F32.FTZ.RN.STRONG.GPU [R80.64+-0x300], R125 ;  /* 0xfffd007d5000798e */ /* 0x0049e4000c10e79a */
.L_x_10714:
[----:B------:R-:W-:Y:S05]  /*8e20*/  BSYNC B0 ;  /* 0x0000000000007941 */ /* 0x000fea0003800000 */
.L_x_10713:
[----:B----4-:R4:W3:Y:S01]  /*8e30*/  LDS R75, [R124.X4+0x2e80] ;  /* 0x002e80007c4b7984 */ /* 0x0108e20000004800 */
[----:B------:R-:W-:Y:S01]  /*8e40*/  BSSY B0, `(.L_x_10715) ;  /* 0x0000004000007945 */ /* 0x000fe20003800000 */
[----:B------:R-:W-:Y:S05]  /*8e50*/  @!P1 BRA `(.L_x_10716) ;  /* 0x0000002000009947 */ /* 0x000fea0003800000 */
[----:B------:R4:W-:Y:S04]  /*8e60*/  RED.E.ADD.F32.FTZ.RN.STRONG.GPU [R84.64+-0x280], R198 ;  /* 0xfffd80c65400798e */ /* 0x0009e8000c10e79a */
[----:B---3--:R4:W-:Y:S02]  /*8e70*/  RED.E.ADD.F32.FTZ.RN.STRONG.GPU [R80.64+-0x280], R75 ;  /* 0xfffd804b5000798e */ /* 0x0089e4000c10e79a */
.L_x_10716:
[----:B------:R-:W-:Y:S05]  /*8e80*/  BSYNC B0 ;  /* 0x0000000000007941 */ /* 0x000fea0003800000 */
.L_x_10715:
[----:B------:R-:W4:Y:S01]  /*8e90*/  LDS R123, [R123.X4+0x2f00] ;  /* 0x002f00007b7b7984 */ /* 0x000f220000004800 */
[----:B------:R-:W-:Y:S01]  /*8ea0*/  BSSY B0, `(.L_x_10717) ;  /* 0x0000004000007945 */ /* 0x000fe20003800000 */
[----:B------:R-:W-:Y:S05]  /*8eb0*/  @!P2 BRA `(.L_x_10718) ;  /* 0x000000200000a947 */ /* 0x000fea0003800000 */
[----:B------:R4:W-:Y:S04]  /*8ec0*/  RED.E.ADD.F32.FTZ.RN.STRONG.GPU [R84.64+-0x200], R200 ;  /* 0xfffe00c85400798e */ /* 0x0009e8000c10e79a */
[----:B----4-:R4:W-:Y:S02]  /*8ed0*/  RED.E.ADD.F32.FTZ.RN.STRONG.GPU [R80.64+-0x200], R123 ;  /* 0xfffe007b5000798e */ /* 0x0109e4000c10e79a */
.L_x_10718:
[----:B------:R-:W-:Y:S05]  /*8ee0*/  BSYNC B0 ;  /* 0x0000000000007941 */ /* 0x000fea0003800000 */
.L_x_10717:
[----:B---34-:R3:W4:Y:S01]  /*8ef0*/  LDS R75, [R122.X4+0x2f80] ;  /* 0x002f80007a4b7984 */ /* 0x0187220000004800 */
[----:B------:R-:W-:Y:S01]  /*8f00*/  BSSY B0, `(.L_x_10719) ;  /* 0x0000004000007945 */ /* 0x000fe20003800000 */
[----:B------:R-:W-:Y:S05]  /*8f10*/  @!P3 BRA `(.L_x_10720) ;  /* 0x000000200000b947 */ /* 0x000fea0003800000 */
[----:B------:R3:W-:Y:S04]  /*8f20*/  RED.E.ADD.F32.FTZ.RN.STRONG.GPU [R84.64+-0x180], R206 ;  /* 0xfffe80ce5400798e */ /* 0x0007e8000c10e79a */
[----:B----4-:R3:W-:Y:S02]  /*8f30*/  RED.E.ADD.F32.FTZ.RN.STRONG.GPU [R80.64+-0x180], R75 ;  /* 0xfffe804b5000798e */ /* 0x0107e4000c10e79a */
.L_x_10720:
[----:B------:R-:W-:Y:S05]  /*8f40*/  BSYNC B0 ;  /* 0x0000000000007941 */ /* 0x000fea0003800000 */
.L_x_10719:
[----:B------:R-:W3:Y:S01]  /*8f50*/  LDS R121, [R121.X4+0x3000] ;  /* 0x0030000079797984 */ /* 0x000ee20000004800 */
[----:B------:R-:W-:Y:S01]  /*8f60*/  BSSY B0, `(.L_x_10721) ;  /* 0x0000004000007945 */ /* 0x000fe20003800000 */
[----:B------:R-:W-:Y:S05]  /*8f70*/  @!P4 BRA `(.L_x_10722) ;  /* 0x000000200000c947 */ /* 0x000fea0003800000 */
[----:B------:R4:W-:Y:S04]  /*8f80*/  RED.E.ADD.F32.FTZ.RN.STRONG.GPU [R84.64+-0x100], R212 ;  /* 0xffff00d45400798e */ /* 0x0009e8000c10e79a */
[----:B---3--:R4:W-:Y:S02]  /*8f90*/  RED.E.ADD.F32.FTZ.RN.STRONG.GPU [R80.64+-0x100], R121 ;  /* 0xffff00795000798e */ /* 0x0089e4000c10e79a */
.L_x_10722:
[----:B------:R-:W-:Y:S05]  /*8fa0*/  BSYNC B0 ;  /* 0x0000000000007941 */ /* 0x000fea0003800000 */
.L_x_10721:
[----:B---34-:R3:W4:Y:S01]  /*8fb0*/  LDS R75, [R120.X4+0x3080] ;  /* 0x00308000784b7984 */ /* 0x0187220000004800 */
[----:B------:R-:W-:Y:S01]  /*8fc0*/  BSSY B0, `(.L_x_10723) ;  /* 0x0000004000007945 */ /* 0x000fe20003800000 */
[----:B------:R-:W-:Y:S05]  /*8fd0*/  @!P5 BRA `(.L_x_10724) ;  /* 0x000000200000d947 */ /* 0x000fea0003800000 */
[----:B------:R3:W-:Y:S04]  /*8fe0*/  RED.E.ADD.F32.FTZ.RN.STRONG.GPU [R84.64+-0x80], R216 ;  /* 0xffff80d85400798e */ /* 0x0007e8000c10e79a */
[----:B----4-:R3:W-:Y:S02]  /*8ff0*/  RED.E.ADD.F32.FTZ.RN.STRONG.GPU [R80.64+-0x80], R75 ;  /* 0xffff804b5000798e */ /* 0x0107e4000c10e79a */
.L_x_10724:
[----:B------:R-:W-:Y:S05]  /*9000*/  BSYNC B0 ;  /* 0x0000000000007941 */ /* 0x000fea0003800000 */
.L_x_10723:
[----:B------:R-:W5:Y:S01]  /*9010*/  SHFL.DOWN PT, R76, R71, 0x1, 0x1f ;  /* 0x08201f00474c7f89 */ /* 0x000f6200000e0000 */
[C---:B------:R-:W-:Y:S01]  /*9020*/  ISETP.GT.AND P0, PT, R104.reuse, 0x1e, PT ;  /* 0x0000001e6800780c */ /* 0x040fe20003f04270 */
[----:B------:R-:W-:Y:S01]  /*9030*/  FFMA.FTZ R58, R165, R56, R58 ;  /* 0x00000038a53a7223 */ /* 0x000fe2000001003a */
[----:B------:R-:W-:Y:S01]  /*9040*/  ISETP.NE.AND P1, PT, R104, RZ, PT ;  /* 0x000000ff6800720c */ /* 0x000fe20003f25270 */
[----:B---34-:R-:W3:Y:S01]  /*9050*/  SHFL.DOWN PT, R75, R74, 0x1, 0x1f ;  /* 0x08201f004a4b7f89 */ /* 0x018ee200000e0000 */
[-C--:B------:R-:W-:Y:S01]  /*9060*/  FFMA.FTZ R33, R50, R72.reuse, R33 ;  /* 0x0000004832217223 */ /* 0x080fe20000010021 */
[----:B------:R-:W-:Y:S01]  /*9070*/  ISETP.NE.AND P2, PT, R106, RZ, PT ;  /* 0x000000ff6a00720c */ /* 0x000fe20003f45270 */
[----:B------:R-:W-:Y:S01]  /*9080*/  FFMA.FTZ R72, R83, R72, R59 ;  /* 0x0000004853487223 */ /* 0x000fe2000001003b */
[----:B------:R-:W-:Y:S01]  /*9090*/  BSSY B0, `(.L_x_10725) ;  /* 0x0000058000007945 */ /* 0x000fe20003800000 */
[----:B------:R-:W-:-:S02]  /*90a0*/  FADD.FTZ R25, R58, R25 ;  /* 0x000000193a197221 */ /* 0x000fc40000010000 */
[----:B------:R-:W-:Y:S02]  /*90b0*/  FADD.FTZ R18, R57, R18 ;  /* 0x0000001239127221 */ /* 0x000fe40000010000 */
[----:B------:R-:W-:Y:S02]  /*90c0*/  FMUL.FTZ R57, R152, R228 ;  /* 0x000000e498397220 */ /* 0x000fe40000410000 */
[----:B------:R-:W-:Y:S02]  /*90d0*/  FMUL.FTZ R180, R79, R180 ;  /* 0x000000b44fb47220 */ /* 0x000fe40000410000 */
[----:B------:R-:W-:Y:S02]  /*90e0*/  FFMA.FTZ R57, R148, R68, R57 ;  /* 0x0000004494397223 */ /* 0x000fe40000010039 */
[----:B------:R-:W-:Y:S02]  /*90f0*/  FFMA.FTZ R41, R90, R56, R41 ;  /* 0x000000385a297223 */ /* 0x000fe40000010029 */
[----:B------:R-:W-:-:S02]  /*9100*/  FFMA.FTZ R168, R95, R168, R180 ;  /* 0x000000a85fa87223 */ /* 0x000fc400000100b4 */
        /* <DEDUP_REMOVED lines=16> */
[-C--:B------:R-:W-:Y:S02]  /*9210*/  FFMA.FTZ R44, R91, R57.reuse, R44 ;  /* 0x000000395b2c7223 */ /* 0x080fe4000001002c */
        /* <DEDUP_REMOVED lines=23> */
[----:B------:R-:W-:Y:S02]  /*9390*/  FADD.FTZ R28, R57, R28 ;  /* 0x0000001c391c7221 */ /* 0x000fe40000010000 */
[----:B------:R-:W4:Y:S01]  /*93a0*/  SHFL.DOWN PT, R75, R74, 0x8, 0x1f ;  /* 0x09001f004a4b7f89 */ /* 0x000f2200000e0000 */
        /* <DEDUP_REMOVED lines=20> */
[----:B------:R-:W-:Y:S02]  /*94f0*/  FFMA.FTZ R48, R99, R235, R48 ;  /* 0x000000eb63307223 */ /* 0x000fe40000010030 */
[----:B------:R-:W-:Y:S02]  /*9500*/  FADD.FTZ R31, R82, R31 ;  /* 0x0000001f521f7221 */ /* 0x000fe40000010000 */
[----:B------:R-:W-:Y:S02]  /*9510*/  FADD.FTZ R32, R57, R32 ;  /* 0x0000002039207221 */ /* 0x000fe40000010000 */
        /* <DEDUP_REMOVED lines=15> */
.L_x_10726:
[----:B---3--:R-:W-:Y:S05]  /*9610*/  BSYNC B0 ;  /* 0x0000000000007941 */ /* 0x008fea0003800000 */
.L_x_10725:
        /* <DEDUP_REMOVED lines=8> */
.L_x_10648:
[----:B------:R-:W-:Y:S01]  /*96a0*/  BAR.SYNC.DEFER_BLOCKING 0x0 ;  /* 0x0000000000007b1d */ /* 0x000fe20000010000 */
[----:B------:R-:W-:Y:S01]  /*96b0*/  F2FP.BF16.PACK_AB R51, R41, R42 ;  /* 0x0000002a2933723e */ /* 0x000fe200000010ff */
[----:B------:R-:W-:Y:S01]  /*96c0*/  UIADD3 UR7, UR16, -0x1, URZ ;  /* 0xffffffff10077890 */ /* 0x000fe2000fffe03f */
[----:B------:R-:W-:Y:S01]  /*96d0*/  F2FP.BF16.PACK_AB R50, R43, R44 ;  /* 0x0000002c2b32723e */ /* 0x000fe200000010ff */
[----:B------:R-:W-:Y:S01]  /*96e0*/  FADD.FTZ R0, R105, R32 ;  /* 0x0000002069007221 */ /* 0x000fe20000010000 */
        /* <DEDUP_REMOVED lines=12> */
[----:B------:R-:W-:Y:S01]  /*97b0*/  FADD.FTZ R5, R0, R31 ;  /* 0x0000001f00057221 */ /* 0x000fe20000010000 */
[----:B------:R-:W-:Y:S01]  /*97c0*/  ULDC.64 UR34, c[0x0][0x2e0] ;  /* 0x0000b80000227ab9 */ /* 0x000fe20000000a00 */
[----:B------:R-:W-:Y:S01]  /*97d0*/  F2FP.BF16.PACK_AB R32, R31, R32 ;  /* 0x000000201f20723e */ /* 0x000fe200000010ff */
[----:B------:R-:W-:Y:S01]  /*97e0*/  UIADD3 UR37, UR37, UR38, URZ ;  /* 0x0000002625257290 */ /* 0x000fe2000fffe03f */
[----:B------:R-:W-:Y:S01]  /*97f0*/  FADD.FTZ R0, R5, R30 ;  /* 0x0000001e05007221 */ /* 0x000fe20000010000 */
[----:B------:R-:W-:Y:S01]  /*9800*/  UIMAD UR38, UR11, UR34, URZ ;  /* 0x000000220b2672a4 */ /* 0x000fe2000f8e023f */
[----:B------:R-:W-:Y:S01]  /*9810*/  F2FP.BF16.PACK_AB R33, R29, R30 ;  /* 0x0000001e1d21723e */ /* 0x000fe200000010ff */
[----:B------:R-:W-:Y:S01]  /*9820*/  STS.128 [R101], R48 ;  /* 0x0000003065007388 */ /* 0x000fe20000000c00 */
[----:B------:R-:W-:Y:S01]  /*9830*/  F2FP.BF16.PACK_AB R35, R25, R26 ;  /* 0x0000001a1923723e */ /* 0x000fe200000010ff */
[----:B------:R-:W-:Y:S01]  /*9840*/  UIMAD UR38, UR10, UR35, UR38 ;  /* 0x000000230a2672a4 */ /* 0x000fe2000f8e0226 */
[----:B------:R-:W-:Y:S01]  /*9850*/  F2FP.BF16.PACK_AB R34, R27, R28 ;  /* 0x0000001c1b22723e */ /* 0x000fe200000010ff */
[----:B------:R-:W-:Y:S01]  /*9860*/  STS.128 [R101+0x10], R40 ;  /* 0x0000102865007388 */ /* 0x000fe20000000c00 */
[----:B------:R-:W-:-:S06]  /*9870*/  NOP ;  /* 0x0000000000007918 */ /* 0x000fcc0000000000 */
[----:B------:R-:W3:Y:S01]  /*9880*/  LDS.128 R8, [R104.X16] ;  /* 0x0000000068087984 */ /* 0x000ee2000000cc00 */
[----:B------:R-:W-:Y:S01]  /*9890*/  UIMAD.WIDE.U32 UR34, UR10, UR34, UR36 ;  /* 0x000000220a2272a5 */ /* 0x000fe2000f8e0024 */
[----:B------:R-:W-:Y:S01]  /*98a0*/  F2FP.BF16.PACK_AB R7, R17, R18 ;  /* 0x000000121107723e */ /* 0x000fe200000010ff */
[----:B------:R-:W-:Y:S01]  /*98b0*/  FADD.FTZ R29, R0, R29 ;  /* 0x0000001d001d7221 */ /* 0x000fe20000010000 */
[----:B------:R-:W4:Y:S01]  /*98c0*/  LDS.128 R12, [R104.X16+0x200] ;  /* 0x00020000680c7984 */ /* 0x000f22000000cc00 */
[----:B------:R-:W-:Y:S01]  /*98d0*/  ULDC.64 UR36, c[0x0][0x330] ;  /* 0x0000cc0000247ab9 */ /* 0x000fe20000000a00 */
[----:B------:R-:W-:Y:S01]  /*98e0*/  F2FP.BF16.PACK_AB R6, R19, R20 ;  /* 0x000000141306723e */ /* 0x000fe200000010ff */
[----:B------:R-:W-:Y:S01]  /*98f0*/  UIADD3 UR35, UR35, UR38, URZ ;  /* 0x0000002623237290 */ /* 0x000fe2000fffe03f */
[----:B------:R-:W-:Y:S01]  /*9900*/  F2FP.BF16.PACK_AB R5, R21, R22 ;  /* 0x000000161505723e */ /* 0x000fe200000010ff */
[----:B------:R-:W-:Y:S01]  /*9910*/  ULEA UR36, UP0, UR34, UR36, 0x1 ;  /* 0x0000002422247291 */ /* 0x000fe2000f80083f */
[----:B------:R-:W-:Y:S01]  /*9920*/  F2FP.BF16.PACK_AB R4, R23, R24 ;  /* 0x000000181704723e */ /* 0x000fe200000010ff */
[----:B------:R-:W-:Y:S01]  /*9930*/  ULDC.64 UR38, c[0x0][0x2f8] ;  /* 0x0000be0000267ab9 */ /* 0x000fe20000000a00 */
[----:B------:R-:W-:Y:S01]  /*9940*/  FADD.FTZ R28, R29, R28 ;  /* 0x0000001c1d1c7221 */ /* 0x000fe20000010000 */
[----:B------:R-:W-:-:S02]  /*9950*/  ULEA.HI.X UR37, UR34, UR37, UR35, 0x1, UP0 ;  /* 0x0000002522257291 */ /* 0x000fc400080f0c23 */
[----:B------:R-:W-:Y:S01]  /*9960*/  MOV R2, UR36 ;  /* 0x0000002400027c02 */ /* 0x000fe20008000f00 */
[----:B------:R-:W-:Y:S01]  /*9970*/  UIMAD UR34, UR13, UR38, URZ ;  /* 0x000000260d2272a4 */ /* 0x000fe2000f8e023f */
[----:B------:R-:W-:Y:S01]  /*9980*/  FADD.FTZ R27, R28, R27 ;  /* 0x0000001b1c1b7221 */ /* 0x000fe20000010000 */
[----:B------:R-:W-:Y:S01]  /*9990*/  UIADD3 UR23, UP1, UR23, -0x800, URZ ;  /* 0xfffff80017177890 */ /* 0x000fe2000ff3e03f */
[----:B------:R-:W-:Y:S01]  /*99a0*/  MOV R3, UR37 ;  /* 0x0000002500037c02 */ /* 0x000fe20008000f00 */
[----:B------:R-:W-:Y:S01]  /*99b0*/  UIMAD UR36, UR12, UR39, UR34 ;  /* 0x000000270c2472a4 */ /* 0x000fe2000f8e0222 */
[----:B------:R-:W-:Y:S01]  /*99c0*/  FADD.FTZ R26, R27, R26 ;  /* 0x0000001a1b1a7221 */ /* 0x000fe20000010000 */
[----:B------:R-:W-:Y:S02]  /*99d0*/  UIMAD.WIDE.U32 UR34, UR12, UR38, UR8 ;  /* 0x000000260c2272a5 */ /* 0x000fe4000f8e0008 */
[----:B------:R-:W-:Y:S01]  /*99e0*/  IMAD.WIDE R2, R102, 0x10, R2 ;  /* 0x0000001066027825 */ /* 0x000fe200078e0202 */
[----:B------:R-:W-:-:S02]  /*99f0*/  ULDC.64 UR8, c[0x0][0x300] ;  /* 0x0000c00000087ab9 */ /* 0x000fc40000000a00 */
[----:B------:R-:W-:Y:S01]  /*9a00*/  UIADD3 UR35, UR35, UR36, URZ ;  /* 0x0000002423237290 */ /* 0x000fe2000fffe03f */
[----:B------:R-:W-:Y:S01]  /*9a10*/  FADD.FTZ R25, R26, R25 ;  /* 0x000000191a197221 */ /* 0x000fe20000010000 */
[----:B------:R-:W-:Y:S02]  /*9a20*/  UIMAD UR36, UR11, UR8, URZ ;  /* 0x000000080b2472a4 */ /* 0x000fe4000f8e023f */
[----:B------:R-:W-:Y:S01]  /*9a30*/  UIADD3 UR25, UP2, UR25, -0x800, URZ ;  /* 0xfffff80019197890 */ /* 0x000fe2000ff5e03f */
[----:B------:R-:W-:Y:S01]  /*9a40*/  FADD.FTZ R24, R25, R24 ;  /* 0x0000001819187221 */ /* 0x000fe20000010000 */
[----:B------:R-:W-:Y:S02]  /*9a50*/  UIMAD UR36, UR10, UR9, UR36 ;  /* 0x000000090a2472a4 */ /* 0x000fe4000f8e0224 */
[----:B------:R-:W-:Y:S01]  /*9a60*/  UIMAD.WIDE.U32 UR8, UR10, UR8, UR34 ;  /* 0x000000080a0872a5 */ /* 0x000fe2000f8e0022 */
[----:B------:R-:W-:Y:S01]  /*9a70*/  FADD.FTZ R23, R24, R23 ;  /* 0x0000001718177221 */ /* 0x000fe20000010000 */
[----:B------:R-:W-:-:S02]  /*9a80*/  UIADD3 UR21, UP3, UR21, -0x400, URZ ;  /* 0xfffffc0015157890 */ /* 0x000fc4000ff7e03f */
[----:B------:R-:W-:Y:S01]  /*9a90*/  ULDC.64 UR34, c[0x0][0x340] ;  /* 0x0000d00000227ab9 */ /* 0x000fe20000000a00 */
[----:B---3--:R-:W-:Y:S01]  /*9aa0*/  STG.E.128 [R2.64], R8 ;  /* 0x0000000802007986 */ /* 0x008fe2000c101d1a */
[----:B------:R-:W-:Y:S01]  /*9ab0*/  UIADD3 UR9, UR9, UR36, URZ ;  /* 0x0000002409097290 */ /* 0x000fe2000fffe03f */
[----:B------:R-:W-:Y:S01]  /*9ac0*/  FADD.FTZ R22, R23, R22 ;  /* 0x0000001617167221 */ /* 0x000fe20000010000 */
[----:B------:R-:W-:Y:S01]  /*9ad0*/  ULEA UR34, UP0, UR8, UR34, 0x1 ;  /* 0x0000002208227291 */ /* 0x000fe2000f80083f */
[----:B----4-:R3:W-:Y:S01]  /*9ae0*/  STG.E.128 [R2.64+0x200], R12 ;  /* 0x0002000c02007986 */ /* 0x0107e2000c101d1a */
        /* <DEDUP_REMOVED lines=14> */
[----:B---3--:R-:W-:Y:S01]  /*9bd0*/  MOV R2, UR34 ;  /* 0x0000002200027c02 */ /* 0x008fe20008000f00 */
[----:B------:R-:W-:Y:S01]  /*9be0*/  UIADD3.X UR20, UR20, -0x1, URZ, UP4, !UPT ;  /* 0xffffffff14147890 */ /* 0x000fe2000a7fe43f */
[----:B------:R-:W-:Y:S01]  /*9bf0*/  MOV R3, UR35 ;  /* 0x0000002300037c02 */ /* 0x000fe20008000f00 */
[----:B------:R-:W-:Y:S01]  /*9c00*/  UIADD3.X UR18, UR18, -0x1, URZ, UP5, !UPT ;  /* 0xffffffff12127890 */ /* 0x000fe2000affe43f */
[----:B------:R-:W-:Y:S01]  /*9c10*/  FADD.FTZ R105, R18, R17 ;  /* 0x0000001112697221 */ /* 0x000fe20000010000 */
[----:B------:R-:W-:-:S02]  /*9c20*/  UMOV UR16, UR7 ;  /* 0x0000000700107c82 */ /* 0x000fc40008000000 */
[----:B------:R-:W-:Y:S01]  /*9c30*/  IMAD.WIDE R2, R102, 0x10, R2 ;  /* 0x0000001066027825 */ /* 0x000fe200078e0202 */
[----:B------:R-:W-:Y:S04]  /*9c40*/  STS.128 [R101], R32 ;  /* 0x0000002065007388 */ /* 0x000fe80000000c00 */
[----:B------:R-:W-:Y:S01]  /*9c50*/  STS.128 [R101+0x10], R4 ;  /* 0x0000100465007388 */ /* 0x000fe20000000c00 */
[----:B------:R-:W-:-:S06]  /*9c60*/  NOP ;  /* 0x0000000000007918 */ /* 0x000fcc0000000000 */
[----:B------:R-:W3:Y:S04]  /*9c70*/  LDS.128 R8, [R104.X16] ;  /* 0x0000000068087984 */ /* 0x000ee8000000cc00 */
[----:B------:R-:W4:Y:S04]  /*9c80*/  LDS.128 R36, [R104.X16+0x200] ;  /* 0x0002000068247984 */ /* 0x000f28000000cc00 */
[----:B---3--:R3:W-:Y:S04]  /*9c90*/  STG.E.128 [R2.64], R8 ;  /* 0x0000000802007986 */ /* 0x0087e8000c101d1a */
[----:B----4-:R3:W-:Y:S01]  /*9ca0*/  STG.E.128 [R2.64+0x200], R36 ;  /* 0x0002002402007986 */ /* 0x0107e2000c101d1a */
[----:B------:R-:W-:Y:S01]  /*9cb0*/  @!P0 CALL.REL.NOINC `(.L_x_10646) ;  /* 0x0000001000008944 */ /* 0x000fe20003c00000 */
[----:B------:R-:W-:Y:S05]  /*9cc0*/  BRA `(.L_x_10728) ;  /* 0xffff6e5000007947 */ /* 0x000fea000383ffff */
.L_x_10646:
[----:B------:R-:W-:Y:S02]  /*9cd0*/  ISETP.NE.U32.AND P0, PT, RZ, c[0x0][0x328], PT ;  /* 0x0000ca00ff007a0c */ /* 0x000fe40003f05070 */
[----:B------:R-:W-:-:S02]  /*9ce0*/  ISETP.NE.U32.AND P2, PT, RZ, c[0x0][0x348], PT ;  /* 0x0000d200ff007a0c */ /* 0x000fc40003f45070 */
        /* <DEDUP_REMOVED lines=8> */
[----:B---3--:R-:W3:Y:S04]  /*9d70*/  SHFL.DOWN P1, R3, R0, 0x2, 0x1f ;  /* 0x08401f0000037f89 */ /* 0x008ee80000020000 */
[----:B------:R-:W4:Y:S01]  /*9d80*/  S2R R6, SR_TID.X ;  /* 0x0000000000067919 */ /* 0x000f220000002100 */
[----:B---3--:R-:W-:-:S05]  /*9d90*/  @P1 FADD R3, R0, R3 ;  /* 0x0000000300031221 */ /* 0x008fca0000000000 */
[----:B0-----:R-:W0:Y:S02]  /*9da0*/  SHFL.DOWN P1, R2, R3, 0x4, 0x1f ;  /* 0x08801f0003027f89 */ /* 0x001e240000020000 */
        /* <DEDUP_REMOVED lines=12> */
.L_x_10730:
[----:B0-----:R-:W-:Y:S05]  /*9e70*/  BSYNC B0 ;  /* 0x0000000000007941 */ /* 0x001fea0003800000 */
.L_x_10729:
[----:B------:R-:W-:Y:S01]  /*9e80*/  BSSY B0, `(.L_x_10731) ;  /* 0x000001a000007945 */ /* 0x000fe20003800000 */
[----:B------:R-:W-:Y:S05]  /*9e90*/  @!P0 BRA `(.L_x_10732) ;  /* 0x0000017000008947 */ /* 0x000fea0003800000 */
[----:B------:R-:W-:Y:S06]  /*9ea0*/  BAR.SYNC.DEFER_BLOCKING 0x0 ;  /* 0x0000000000007b1d */ /* 0x000fec0000010000 */
[----:B------:R-:W4:Y:S04]  /*9eb0*/  SHFL.DOWN P0, R0, R105, 0x1, 0x1f ;  /* 0x08201f0069007f89 */ /* 0x000f280000000000 */
[----:B------:R-:W5:Y:S04]  /*9ec0*/  S2R R6, SR_LANEID ;  /* 0x0000000000067919 */ /* 0x000f680000000000 */
[----:B------:R-:W3:Y:S01]  /*9ed0*/  S2R R7, SR_TID.X ;  /* 0x0000000000077919 */ /* 0x000ee20000002100 */
[----:B----4-:R-:W-:Y:S01]  /*9ee0*/  @P0 FADD R0, R0, R105 ;  /* 0x0000006900000221 */ /* 0x010fe20000000000 */
[----:B-----5:R-:W-:-:S04]  /*9ef0*/  ISETP.NE.AND P1, PT, R6, RZ, PT ;  /* 0x000000ff0600720c */ /* 0x020fc80003f25270 */
[----:B---3--:R-:W3:Y:S02]  /*9f00*/  SHFL.DOWN P0, R3, R0, 0x2, 0x1f ;  /* 0x08401f0000037f89 */ /* 0x008ee40000000000 */
        /* <DEDUP_REMOVED lines=16> */
.L_x_10732:
[----:B------:R-:W4:Y:S02]  /*a010*/  S2R R7, SR_TID.X ;  /* 0x0000000000077919 */ /* 0x000f240000002100 */
.L_x_10733:
[----:B0-----:R-:W-:Y:S05]  /*a020*/  BSYNC B0 ;  /* 0x0000000000007941 */ /* 0x001fea0003800000 */
.L_x_10731:
[----:B----4-:R-:W-:-:S13]  /*a030*/  ISETP.GE.AND P0, PT, R7, c[0x0][0x16c], PT ;  /* 0x00005b0007007a0c */ /* 0x010fda0003f06270 */
[----:B------:R-:W-:Y:S05]  /*a040*/  @P0 EXIT ;  /* 0x000000000000094d */ /* 0x000fea0003800000 */
[----:B------:R-:W-:Y:S02]  /*a050*/  ULDC.64 UR6, c[0x0][0x288] ;  /* 0x0000a20000067ab9 */ /* 0x000fe40000000a00 */
[----:B------:R-:W-:Y:S02]  /*a060*/  UIMAD UR11, UR11, UR6, URZ ;  /* 0x000000060b0b72a4 */ /* 0x000fe4000f8e023f */
[----:B-12---:R-:W-:Y:S02]  /*a070*/  UIMAD.WIDE.U32 UR4, UR10, UR6, URZ ;  /* 0x000000060a0472a5 */ /* 0x006fe4000f8e003f */
[----:B------:R-:W-:-:S04]  /*a080*/  UIMAD UR6, UR10, UR7, UR11 ;  /* 0x000000070a0672a4 */ /* 0x000fc8000f8e020b */
[----:B------:R-:W-:Y:S02]  /*a090*/  UIADD3 UR6, UR5, UR6, URZ ;  /* 0x0000000605067290 */ /* 0x000fe4000fffe03f */
.L_x_10734:
[----:B0--3--:R0:W1:Y:S01]  /*a0a0*/  LDS.64 R8, [R7.X8+0x56d0] ;  /* 0x0056d00007087984 */ /* 0x0090620000008a00 */
        /* <DEDUP_REMOVED lines=18> */
.L_x_10735:
        /* <DEDUP_REMOVED lines=11> */
.L_x_14716:


//--------------------- .text._Z25selective_scan_bwd_kernelI32Selective_Scan_bwd_kernel_traitsILi32ELi16ELb1ELb1ELb1ELb0ELb1EN3c108BFloat16ENS1_7complexIfEEEEv12SSMParamsBwd --------------------------
	.section	.text._Z25selective_scan_bwd_kernelI32Selective_Scan_bwd_kernel_traitsILi32ELi16ELb1ELb1ELb1ELb0ELb1EN3c108BFloat16ENS1_7complexIfEEEEv12SSMParamsBwd,"ax",@progbits
	.sectioninfo	@"SHI_REGISTERS=254"
	.align	128
        .global         _Z25selective_scan_bwd_kernelI32Selective_Scan_bwd_kernel_traitsILi32ELi16ELb1ELb1ELb1ELb0ELb1EN3c108BFloat16ENS1_7complexIfEEEEv12SSMParamsBwd
        .type           _Z25selective_scan_bwd_kernelI32Selective_Scan_bwd_kernel_traitsILi32ELi16ELb1ELb1ELb1ELb0ELb1EN3c108BFloat16ENS1_7complexIfEEEEv12SSMParamsBwd,@function
        .size           _Z25selective_scan_bwd_kernelI32Selective_Scan_bwd_kernel_traitsILi32ELi16ELb1ELb1ELb1ELb0ELb1EN3c108BFloat16ENS1_7complexIfEEEEv12SSMParamsBwd,(.L_x_14717 - _Z25selective_scan_bwd_kernelI32Selective_Scan_bwd_kernel_traitsILi32ELi16ELb1ELb1ELb1ELb0ELb1EN3c108BFloat16ENS1_7complexIfEEEEv12SSMParamsBwd)
        .other          _Z25selective_scan_bwd_kernelI32Selective_Scan_bwd_kernel_traitsILi32ELi16ELb1ELb1ELb1ELb0ELb1EN3c108BFloat16ENS1_7complexIfEEEEv12SSMParamsBwd,@"STO_CUDA_ENTRY STV_DEFAULT"
_Z25selective_scan_bwd_kernelI32Selective_Scan_bwd_kernel_traitsILi32ELi16ELb1ELb1ELb1ELb0ELb1EN3c108BFloat16ENS1_7complexIfEEEEv12SSMParamsBwd:
.text._Z25selective_scan_bwd_kernelI32Selective_Scan_bwd_kernel_traitsILi32ELi16ELb1ELb1ELb1ELb0ELb1EN3c108BFloat16ENS1_7complexIfEEEEv12SSMParamsBwd:
        /* <DEDUP_REMOVED lines=180> */
[----:B---3--:R-:W-:-:S04]  /*0b40*/  SHF.L.U32 R103, R106, 0x1, RZ ;  /* 0x000000016a677819 */ /* 0x008fc800000006ff */
[----:B----4-:R-:W-:Y:S02]  /*0b50*/  LOP3.LUT R103, R103, 0xffffffc0, RZ, 0xc0, !PT ;  /* 0xffffffc067677812 */ /* 0x010fe400078ec0ff */
.L_x_10818:
[----:B------:R-:W-:Y:S01]  /*0b60*/  BAR.SYNC.DEFER_BLOCKING 0x0 ;  /* 0x0000000000007b1d */ /* 0x000fe20000010000 */
[----:B0--3--:R-:W-:Y:S02]  /*0b70*/  MOV R2, UR16 ;  /* 0x0000001000027c02 */ /* 0x009fe40008000f00 */
[----:B------:R-:W-:Y:S02]  /*0b80*/  MOV R3, UR17 ;  /* 0x0000001100037c02 */ /* 0x000fe40008000f00 */
[----:B------:R-:W-:Y:S02]  /*0b90*/  LOP3.LUT R102, R103, 0x1f, R106, 0xf8, !PT ;  /* 0x0000001f67667812 */ /* 0x000fe400078ef86a */
[----:B------:R-:W-:Y:S02]  /*0ba0*/  SHF.L.U32 R101, R104, 0x5, RZ ;  /* 0x0000000568657819 */ /* 0x000fe400000006ff */
[----:B------:R-:W-:Y:S01]  /*0bb0*/  MOV R8, UR18 ;  /* 0x0000001200087c02 */ /* 0x000fe20008000f00 */
[----:B------:R-:W-:Y:S01]  /*0bc0*/  IMAD.WIDE R2, R102, 0x10, R2 ;  /* 0x0000001066027825 */ /* 0x000fe200078e0202 */
[----:B------:R-:W-:Y:S01]  /*0bd0*/  MOV R9, UR19 ;  /* 0x0000001300097c02 */ /* 0x000fe20008000f00 */
[----:B------:R-:W-:-:S02]  /*0be0*/  ULDC UR26, c[0x0][0x174] ;  /* 0x00005d00001a7ab9 */ /* 0x000fc40000000800 */
        /* <DEDUP_REMOVED lines=73> */
[----:B---3--:R3:W5:Y:S04]  /*1080*/  LDG.E.128 R16, [R2.64+0x200] ;  /* 0x0002001c02107981 */ /* 0x008768000c1e1d00 */
[----:B0-----:R3:W5:Y:S01]  /*1090*/  LDG.E.128 R12, [R2.64] ;  /* 0x0000001c020c7981 */ /* 0x001762000c1e1d00 */
[----:B--2---:R-:W-:-:S02]  /*10a0*/  PRMT R0, RZ, 0x5410, R36 ;  /* 0x00005410ff007816 */ /* 0x004fc40000000024 */
[----:B------:R-:W-:Y:S02]  /*10b0*/  PRMT R36, RZ, 0x7610, R36 ;  /* 0x00007610ff247816 */ /* 0x000fe40000000024 */
[--C-:B------:R-:W-:Y:S01]  /*10c0*/  PRMT R31, RZ, 0x5410, R37.reuse ;  /* 0x00005410ff1f7816 */ /* 0x100fe20000000025 */
[----:B------:R-:W-:Y:S02]  /*10d0*/  FMUL.FTZ R40, R0, -1.4426950216293334961 ;  /* 0xbfb8aa3b00287820 */ /* 0x000fe40000410000 */
[----:B------:R-:W-:Y:S02]  /*10e0*/  FMUL.FTZ R28, R36, -1.4426950216293334961 ;  /* 0xbfb8aa3b241c7820 */ /* 0x000fe40000410000 */
[----:B------:R-:W-:Y:S02]  /*10f0*/  FMUL.FTZ R29, R31, -1.4426950216293334961 ;  /* 0xbfb8aa3b1f1d7820 */ /* 0x000fe40000410000 */
[----:B------:R-:W0:Y:S01]  /*1100*/  MUFU.EX2 R40, R40 ;  /* 0x0000002800287308 */ /* 0x000e220000000800 */
[----:B------:R-:W-:-:S07]  /*1110*/  PRMT R37, RZ, 0x7610, R37 ;  /* 0x00007610ff257816 */ /* 0x000fce0000000025 */
[----:B------:R-:W2:Y:S08]  /*1120*/  MUFU.EX2 R28, R28 ;  /* 0x0000001c001c7308 */ /* 0x000eb00000000800 */
[----:B-1----:R-:W1:Y:S01]  /*1130*/  MUFU.EX2 R29, R29 ;  /* 0x0000001d001d7308 */ /* 0x002e620000000800 */
[----:B------:R-:W-:Y:S01]  /*1140*/  PRMT R32, RZ, 0x5410, R38 ;  /* 0x00005410ff207816 */ /* 0x000fe20000000026 */
[----:B---3--:R-:W-:-:S02]  /*1150*/  FMUL.FTZ R2, R37, -1.4426950216293334961 ;  /* 0xbfb8aa3b25027820 */ /* 0x008fc40000410000 */
[----:B0-----:R-:W-:Y:S02]  /*1160*/  FADD.FTZ R40, R40, 1 ;  /* 0x3f80000028287421 */ /* 0x001fe40000010000 */
[----:B------:R-:W-:Y:S02]  /*1170*/  FMUL.FTZ R3, R32, -1.4426950216293334961 ;  /* 0xbfb8aa3b20037820 */ /* 0x000fe40000410000 */
[----:B------:R-:W-:Y:S01]  /*1180*/  MUFU.RCP R73, R40 ;  /* 0x0000002800497308 */ /* 0x000fe20000001000 */
[----:B--2---:R-:W-:Y:S01]  /*1190*/  FADD.FTZ R28, R28, 1 ;  /* 0x3f8000001c1c7421 */ /* 0x004fe20000010000 */
[----:B------:R-:W-:-:S06]  /*11a0*/  PRMT R38, RZ, 0x7610, R38 ;  /* 0x00007610ff267816 */ /* 0x000fcc0000000026 */
[----:B------:R-:W0:Y:S01]  /*11b0*/  MUFU.EX2 R2, R2 ;  /* 0x0000000200027308 */ /* 0x000e220000000800 */
[----:B-1----:R-:W-:Y:S01]  /*11c0*/  FADD.FTZ R29, R29, 1 ;  /* 0x3f8000001d1d7421 */ /* 0x002fe20000010000 */
[----:B----4-:R-:W-:Y:S01]  /*11d0*/  PRMT R69, RZ, 0x5410, R8 ;  /* 0x00005410ff457816 */ /* 0x010fe20000000008 */
[----:B------:R-:W-:-:S05]  /*11e0*/  FMUL.FTZ R30, R38, -1.4426950216293334961 ;  /* 0xbfb8aa3b261e7820 */ /* 0x000fca0000410000 */
[----:B------:R1:W2:Y:S01]  /*11f0*/  MUFU.EX2 R33, R3 ;  /* 0x0000000300217308 */ /* 0x0002a20000000800 */
[----:B------:R-:W-:-:S07]  /*1200*/  PRMT R59, RZ, 0x5410, R39 ;  /* 0x00005410ff3b7816 */ /* 0x000fce0000000027 */
[----:B------:R-:W3:Y:S01]  /*1210*/  MUFU.RCP R77, R28 ;  /* 0x0000001c004d7308 */ /* 0x000ee20000001000 */
[----:B------:R-:W-:Y:S01]  /*1220*/  PRMT R39, RZ, 0x7610, R39 ;  /* 0x00007610ff277816 */ /* 0x000fe20000000027 */
[----:B-1----:R-:W-:-:S06]  /*1230*/  FMUL.FTZ R3, R69, -1.4426950216293334961 ;  /* 0xbfb8aa3b45037820 */ /* 0x002fcc0000410000 */
[----:B------:R-:W1:Y:S01]  /*1240*/  MUFU.RCP R78, R29 ;  /* 0x0000001d004e7308 */ /* 0x000e620000001000 */
[----:B------:R-:W-:Y:S01]  /*1250*/  FMUL.FTZ R34, R59, -1.4426950216293334961 ;  /* 0xbfb8aa3b3b227820 */ /* 0x000fe20000410000 */
[----:B------:R-:W-:Y:S01]  /*1260*/  PRMT R70, RZ, 0x7610, R8 ;  /* 0x00007610ff467816 */ /* 0x000fe20000000008 */
[----:B------:R-:W-:Y:S01]  /*1270*/  FMUL.FTZ R41, R39, -1.4426950216293334961 ;  /* 0xbfb8aa3b27297820 */ /* 0x000fe20000410000 */
[----:B------:R-:W-:-:S04]  /*1280*/  PRMT R43, RZ, 0x5410, R50 ;  /* 0x00005410ff2b7816 */ /* 0x000fc80000000032 */
[----:B------:R-:W4:Y:S01]  /*1290*/  MUFU.EX2 R35, R30 ;  /* 0x0000001e00237308 */ /* 0x000f220000000800 */
[----:B------:R-:W-:Y:S01]  /*12a0*/  PRMT R44, RZ, 0x7610, R50 ;  /* 0x00007610ff2c7816 */ /* 0x000fe20000000032 */
[----:B0-----:R-:W-:Y:S01]  /*12b0*/  FADD.FTZ R8, R2, 1 ;  /* 0x3f80000002087421 */ /* 0x001fe20000010000 */
[----:B------:R-:W-:Y:S02]  /*12c0*/  MOV R42, c[0x0][0x16c] ;  /* 0x00005b00002a7a02 */ /* 0x000fe40000000f00 */
[----:B------:R-:W-:Y:S02]  /*12d0*/  PRMT R40, RZ, 0x5410, R24 ;  /* 0x00005410ff287816 */ /* 0x000fe40000000018 */
[--C-:B------:R-:W-:Y:S01]  /*12e0*/  PRMT R50, RZ, 0x5410, R25.reuse ;  /* 0x00005410ff327816 */ /* 0x100fe20000000019 */
[----:B------:R0:W-:Y:S01]  /*12f0*/  MUFU.EX2 R68, R3 ;  /* 0x0000000300447308 */ /* 0x0001e20000000800 */
[----:B------:R-:W-:Y:S01]  /*1300*/  PRMT R52, RZ, 0x7610, R25 ;  /* 0x00007610ff347816 */ /* 0x000fe20000000019 */
[----:B------:R-:W-:Y:S01]  /*1310*/  FMUL.FTZ R25, R0, R73 ;  /* 0x0000004900197220 */ /* 0x000fe20000410000 */
[----:B------:R-:W-:-:S02]  /*1320*/  PRMT R45, RZ, 0x5410, R49 ;  /* 0x00005410ff2d7816 */ /* 0x000fc40000000031 */
[----:B------:R-:W-:Y:S01]  /*1330*/  PRMT R46, RZ, 0x7610, R49 ;  /* 0x00007610ff2e7816 */ /* 0x000fe20000000031 */
[----:B--2---:R-:W-:Y:S01]  /*1340*/  FADD.FTZ R33, R33, 1 ;  /* 0x3f80000021217421 */ /* 0x004fe20000010000 */
[----:B------:R-:W-:Y:S01]  /*1350*/  PRMT R49, RZ, 0x7610, R24 ;  /* 0x00007610ff317816 */ /* 0x000fe20000000018 */
[----:B0-----:R-:W-:Y:S01]  /*1360*/  FADD.FTZ R3, -R73, 1 ;  /* 0x3f80000049037421 */ /* 0x001fe20000010100 */
[----:B------:R0:W-:Y:S01]  /*1370*/  MUFU.EX2 R56, R34 ;  /* 0x0000002200387308 */ /* 0x0001e20000000800 */
[--C-:B------:R-:W-:Y:S01]  /*1380*/  PRMT R74, RZ, 0x5410, R20.reuse ;  /* 0x00005410ff4a7816 */ /* 0x100fe20000000014 */
[----:B------:R-:W-:Y:S01]  /*1390*/  FMUL.FTZ R24, R70, -1.4426950216293334961 ;  /* 0xbfb8aa3b46187820 */ /* 0x000fe20000410000 */
[----:B------:R-:W-:Y:S02]  /*13a0*/  PRMT R55, RZ, 0x7610, R20 ;  /* 0x00007610ff377816 */ /* 0x000fe40000000014 */
[--C-:B------:R-:W-:Y:S02]  /*13b0*/  PRMT R20, RZ, 0x5410, R21.reuse ;  /* 0x00005410ff147816 */ /* 0x100fe40000000015 */
[--C-:B------:R-:W-:Y:S01]  /*13c0*/  PRMT R30, RZ, 0x5410, R22.reuse ;  /* 0x00005410ff1e7816 */ /* 0x100fe20000000016 */
[----:B------:R2:W-:Y:S01]  /*13d0*/  MUFU.EX2 R58, R41 ;  /* 0x00000029003a7308 */ /* 0x0005e20000000800 */
[----:B0-----:R-:W-:Y:S01]  /*13e0*/  PRMT R34, RZ, 0x7610, R21 ;  /* 0x00007610ff227816 */ /* 0x001fe20000000015 */
[----:B------:R-:W-:Y:S01]  /*13f0*/  FFMA.FTZ R21, R0, R3, 1 ;  /* 0x3f80000000157423 */ /* 0x000fe20000010003 */
[----:B------:R-:W-:Y:S01]  /*1400*/  PRMT R29, RZ, 0x7610, R22 ;  /* 0x00007610ff1d7816 */ /* 0x000fe20000000016 */
[----:B---3--:R-:W-:Y:S01]  /*1410*/  FADD.FTZ R3, -R77, 1 ;  /* 0x3f8000004d037421 */ /* 0x008fe20000010100 */
[----:B------:R-:W-:Y:S01]  /*1420*/  ISETP.GE.AND P1, PT, R42, 0x1, PT ;  /* 0x000000012a00780c */ /* 0x000fe20003f26270 */
[----:B------:R-:W-:Y:S01]  /*1430*/  FMUL.FTZ R0, R40, R25 ;  /* 0x0000001928007220 */ /* 0x000fe20000410000 */
[----:B------:R-:W-:Y:S01]  /*1440*/  PRMT R22, RZ, 0x5410, R60 ;  /* 0x00005410ff167816 */ /* 0x000fe2000000003c */
[----:B------:R-:W0:Y:S01]  /*1450*/  MUFU.RCP R80, R8 ;  /* 0x0000000800507308 */ /* 0x000e220000001000 */
[--C-:B--2---:R-:W-:Y:S01]  /*1460*/  PRMT R41, RZ, 0x5410, R51.reuse ;  /* 0x00005410ff297816 */ /* 0x104fe20000000033 */
[----:B-1----:R-:W-:Y:S01]  /*1470*/  FADD.FTZ R2, -R78, 1 ;  /* 0x3f8000004e027421 */ /* 0x002fe20000010100 */
[----:B------:R-:W-:-:S02]  /*1480*/  PRMT R42, RZ, 0x7610, R51 ;  /* 0x00007610ff2a7816 */ /* 0x000fc40000000033 */
[--C-:B------:R-:W-:Y:S02]  /*1490*/  PRMT R51, RZ, 0x5410, R26.reuse ;  /* 0x00005410ff337816 */ /* 0x100fe4000000001a */
[----:B------:R-:W-:Y:S01]  /*14a0*/  PRMT R54, RZ, 0x7610, R26 ;  /* 0x00007610ff367816 */ /* 0x000fe2000000001a */
[----:B------:R1:W-:Y:S01]  /*14b0*/  MUFU.EX2 R71, R24 ;  /* 0x0000001800477308 */ /* 0x0003e20000000800 */
[----:B------:R-:W-:Y:S01]  /*14c0*/  FMUL.FTZ R26, R36, R77 ;  /* 0x0000004d241a7220 */ /* 0x000fe20000410000 */
[----:B------:R-:W-:Y:S01]  /*14d0*/  PRMT R28, RZ, 0x5410, R23 ;  /* 0x00005410ff1c7816 */ /* 0x000fe20000000017 */
[----:B------:R-:W-:Y:S01]  /*14e0*/  FFMA.FTZ R107, R0, R22, R107 ;  /* 0x00000016006b7223 */ /* 0x000fe2000001006b */
[----:B------:R-:W-:Y:S01]  /*14f0*/  PRMT R53, RZ, 0x5410, R27 ;  /* 0x00005410ff357816 */ /* 0x000fe2000000001b */
[----:B------:R-:W-:-:S03]  /*1500*/  FFMA.FTZ R22, R31, R2, 1 ;  /* 0x3f8000001f167423 */ /* 0x000fc60000010002 */
[----:B------:R-:W2:Y:S01]  /*1510*/  MUFU.RCP R83, R33 ;  /* 0x0000002100537308 */ /* 0x000ea20000001000 */
[----:B-1----:R-:W-:Y:S01]  /*1520*/  PRMT R24, RZ, 0x7610, R23 ;  /* 0x00007610ff187816 */ /* 0x002fe20000000017 */
[----:B------:R-:W-:Y:S01]  /*1530*/  FFMA.FTZ R23, R36, R3, 1 ;  /* 0x3f80000024177423 */ /* 0x000fe20000010003 */
[----:B------:R-:W-:Y:S01]  /*1540*/  PRMT R3, RZ, 0x7610, R60 ;  /* 0x00007610ff037816 */ /* 0x000fe2000000003c */
[----:B------:R-:W-:Y:S01]  /*1550*/  FMUL.FTZ R2, R49, R26 ;  /* 0x0000001a31027220 */ /* 0x000fe20000410000 */
[----:B------:R-:W-:Y:S01]  /*1560*/  PRMT R72, RZ, 0x7610, R27 ;  /* 0x00007610ff487816 */ /* 0x000fe2000000001b */
[----:B------:R-:W-:Y:S02]  /*1570*/  FMUL.FTZ R27, R31, R78 ;  /* 0x0000004e1f1b7220 */ /* 0x000fe40000410000 */
[----:B----4-:R-:W-:Y:S01]  /*1580*/  FADD.FTZ R35, R35, 1 ;  /* 0x3f80000023237421 */ /* 0x010fe20000010000 */
[----:B------:R-:W-:Y:S01]  /*1590*/  PRMT R31, RZ, 0x5410, R61 ;  /* 0x00005410ff1f7816 */ /* 0x000fe2000000003d */
[----:B------:R-:W-:-:S02]  /*15a0*/  FFMA.FTZ R36, R2, R3, R107 ;  /* 0x0000000302247223 */ /* 0x000fc4000001006b */
[----:B------:R-:W-:Y:S01]  /*15b0*/  FMUL.FTZ R3, R50, R27 ;  /* 0x0000001b32037220 */ /* 0x000fe20000410000 */
[----:B------:R1:W3:Y:S01]  /*15c0*/  MUFU.RCP R87, R35 ;  /* 0x0000002300577308 */ /* 0x0002e20000001000 */
[----:B0-----:R-:W-:Y:S02]  /*15d0*/  FADD.FTZ R8, -R80, 1 ;  /* 0x3f80000050087421 */ /* 0x001fe40000010100 */
[----:B------:R-:W-:Y:S02]  /*15e0*/  FFMA.FTZ R57, R3, R31, R36 ;  /* 0x0000001f03397223 */ /* 0x000fe40000010024 */
[----:B------:R-:W-:Y:S01]  /*15f0*/  FADD.FTZ R36, R56, 1 ;  /* 0x3f80000038247421 */ /* 0x000fe20000010000 */
[----:B------:R-:W-:Y:S01]  /*1600*/  PRMT R75, RZ, 0x5410, R9 ;  /* 0x00005410ff4b7816 */ /* 0x000fe20000000009 */
[----:B------:R-:W-:Y:S02]  /*1610*/  FMUL.FTZ R31, R37, R80 ;  /* 0x00000050251f7220 */ /* 0x000fe40000410000 */
[----:B--2---:R-:W-:Y:S01]  /*1620*/  FADD.FTZ R33, -R83, 1 ;  /* 0x3f80000053217421 */ /* 0x004fe20000010100 */
[----:B------:R0:W2:Y:S01]  /*1630*/  MUFU.RCP R88, R36 ;  /* 0x0000002400587308 */ /* 0x0000a20000001000 */
[----:B------:R-:W-:Y:S01]  /*1640*/  FFMA.FTZ R82, R37, R8, 1 ;  /* 0x3f80000025527423 */ /* 0x000fe20000010008 */
[----:B-1----:R-:W-:Y:S01]  /*1650*/  PRMT R35, RZ, 0x7610, R61 ;  /* 0x00007610ff237816 */ /* 0x002fe2000000003d */
[----:B------:R-:W-:-:S02]  /*1660*/  FADD.FTZ R37, R58, 1 ;  /* 0x3f8000003a257421 */ /* 0x000fc40000010000 */
[----:B------:R-:W-:Y:S02]  /*1670*/  FMUL.FTZ R56, R52, R31 ;  /* 0x0000001f34387220 */ /* 0x000fe40000410000 */
[C---:B------:R-:W-:Y:S02]  /*1680*/  FFMA.FTZ R85, R32.reuse, R33, 1 ;  /* 0x3f80000020557423 */ /* 0x040fe40000010021 */
[----:B------:R-:W-:Y:S02]  /*1690*/  FMUL.FTZ R32, R32, R83 ;  /* 0x0000005320207220 */ /* 0x000fe40000410000 */
[----:B------:R-:W-:Y:S01]  /*16a0*/  FMUL.FTZ R8, R75, -1.4426950216293334961 ;  /* 0xbfb8aa3b4b087820 */ /* 0x000fe20000410000 */
[----:B------:R-:W1:Y:S01]  /*16b0*/  MUFU.RCP R92, R37 ;  /* 0x00000025005c7308 */ /* 0x000e620000001000 */
[----:B------:R-:W-:Y:S01]  /*16c0*/  FFMA.FTZ R84, R56, R35, R57 ;  /* 0x0000002338547223 */ /* 0x000fe20000010039 */
[----:B0-----:R-:W-:Y:S01]  /*16d0*/  PRMT R36, RZ, 0x5410, R62 ;  /* 0x00005410ff247816 */ /* 0x001fe2000000003e */
[----:B------:R-:W-:-:S02]  /*16e0*/  FMUL.FTZ R57, R51, R32 ;  /* 0x0000002033397220 */ /* 0x000fc40000410000 */
[----:B---3--:R-:W-:-:S03]  /*16f0*/  FMUL.FTZ R33, R38, R87 ;  /* 0x0000005726217220 */ /* 0x008fc60000410000 */
[----:B------:R0:W3:Y:S01]  /*1700*/  MUFU.EX2 R76, R8 ;  /* 0x00000008004c7308 */ /* 0x0000e20000000800 */
[----:B------:R-:W-:Y:S02]  /*1710*/  FADD.FTZ R35, -R87, 1 ;  /* 0x3f80000057237421 */ /* 0x000fe40000010100 */
[----:B------:R-:W-:Y:S02]  /*1720*/  FFMA.FTZ R79, R57, R36, R84 ;  /* 0x00000024394f7223 */ /* 0x000fe40000010054 */
[----:B------:R-:W-:Y:S02]  /*1730*/  FMUL.FTZ R58, R54, R33 ;  /* 0x00000021363a7220 */ /* 0x000fe40000410000 */
[----:B------:R-:W-:Y:S01]  /*1740*/  FADD.FTZ R68, R68, 1 ;  /* 0x3f80000044447421 */ /* 0x000fe20000010000 */
[----:B0-----:R-:W-:Y:S01]  /*1750*/  PRMT R8, RZ, 0x7610, R62 ;  /* 0x00007610ff087816 */ /* 0x001fe2000000003e */
[----:B------:R-:W-:Y:S02]  /*1760*/  FFMA.FTZ R89, R38, R35, 1 ;  /* 0x3f80000026597423 */ /* 0x000fe40000010023 */
[----:B------:R0:W4:Y:S02]  /*1770*/  MUFU.RCP R94, R68 ;  /* 0x00000044005e7308 */ /* 0x0001240000001000 */
[----:B------:R-:W-:-:S02]  /*1780*/  FFMA.FTZ R38, R58, R8, R79 ;  /* 0x000000083a267223 */ /* 0x000fc4000001004f */
[----:B--2---:R-:W-:Y:S02]  /*1790*/  FADD.FTZ R8, -R88, 1 ;  /* 0x3f80000058087421 */ /* 0x004fe40000010100 */
[----:B------:R-:W-:Y:S02]  /*17a0*/  FADD.FTZ R71, R71, 1 ;  /* 0x3f80000047477421 */ /* 0x000fe40000010000 */
[C---:B------:R-:W-:Y:S02]  /*17b0*/  FMUL.FTZ R36, R59.reuse, R88 ;  /* 0x000000583b247220 */ /* 0x040fe40000410000 */
[----:B------:R-:W-:Y:S01]  /*17c0*/  FFMA.FTZ R90, R59, R8, 1 ;  /* 0x3f8000003b5a7423 */ /* 0x000fe20000010008 */
[----:B------:R-:W2:Y:S01]  /*17d0*/  MUFU.RCP R93, R71 ;  /* 0x00000047005d7308 */ /* 0x000ea20000001000 */
[----:B-1----:R-:W-:Y:S02]  /*17e0*/  FADD.FTZ R8, -R92, 1 ;  /* 0x3f8000005c087421 */ /* 0x002fe40000010100 */
[----:B------:R-:W-:-:S02]  /*17f0*/  FMUL.FTZ R59, R53, R36 ;  /* 0x00000024353b7220 */ /* 0x000fc40000410000 */
[----:B------:R-:W-:Y:S02]  /*1800*/  FMUL.FTZ R35, R39, R92 ;  /* 0x0000005c27237220 */ /* 0x000fe40000410000 */
[----:B---3--:R-:W-:Y:S02]  /*1810*/  FADD.FTZ R76, R76, 1 ;  /* 0x3f8000004c4c7421 */ /* 0x008fe40000010000 */
[----:B0-----:R-:W-:Y:S02]  /*1820*/  FMUL.FTZ R68, R72, R35 ;  /* 0x0000002348447220 */ /* 0x001fe40000410000 */
[----:B------:R-:W0:Y:S01]  /*1830*/  MUFU.RCP R98, R76 ;  /* 0x0000004c00627308 */ /* 0x000e220000001000 */
[----:B----4-:R-:W-:Y:S01]  /*1840*/  FMUL.FTZ R37, R69, R94 ;  /* 0x0000005e45257220 */ /* 0x010fe20000410000 */
[----:B------:R-:W-:Y:S01]  /*1850*/  PRMT R97, RZ, 0x7610, R9 ;  /* 0x00007610ff617816 */ /* 0x000fe20000000009 */
[----:B--2---:R-:W-:Y:S01]  /*1860*/  FADD.FTZ R9, -R93, 1 ;  /* 0x3f8000005d097421 */ /* 0x004fe20000010100 */
[----:B------:R-:W-:-:S03]  /*1870*/  PRMT R99, RZ, 0x5410, R10 ;  /* 0x00005410ff637816 */ /* 0x000fc6000000000a */
[----:B------:R-:W-:Y:S01]  /*1880*/  FFMA.FTZ R95, R70, R9, 1 ;  /* 0x3f800000465f7423 */ /* 0x000fe20000010009 */
[----:B------:R-:W-:Y:S02]  /*1890*/  PRMT R9, RZ, 0x7610, R64 ;  /* 0x00007610ff097816 */ /* 0x000fe40000000040 */
[----:B------:R-:W-:Y:S01]  /*18a0*/  PRMT R108, RZ, 0x7610, R10 ;  /* 0x00007610ff6c7816 */ /* 0x000fe2000000000a */
[----:B------:R-:W-:Y:S01]  /*18b0*/  FMUL.FTZ R10, R99, -1.4426950216293334961 ;  /* 0xbfb8aa3b630a7820 */ /* 0x000fe20000410000 */
[--C-:B------:R-:W-:Y:S02]  /*18c0*/  PRMT R110, RZ, 0x5410, R11.reuse ;  /* 0x00005410ff6e7816 */ /* 0x100fe4000000000b */
[----:B------:R-:W-:Y:S01]  /*18d0*/  PRMT R112, RZ, 0x7610, R11 ;  /* 0x00007610ff707816 */ /* 0x000fe2000000000b */
[----:B------:R1:W-:Y:S01]  /*18e0*/  MUFU.EX2 R107, R10 ;  /* 0x0000000a006b7308 */ /* 0x0003e20000000800 */
[----:B-----5:R2:W-:Y:S04]  /*18f0*/  STS.128 [R104.X16+0x200], R16 ;  /* 0x0002001068007388 */ /* 0x0205e8000000cc00 */
[----:B------:R-:W-:Y:S01]  /*1900*/  STS.128 [R104.X16], R12 ;  /* 0x0000000c68007388 */ /* 0x000fe2000000cc00 */
[----:B------:R-:W-:-:S06]  /*1910*/  NOP ;  /* 0x0000000000007918 */ /* 0x000fcc0000000000 */
[----:B------:R-:W3:Y:S01]  /*1920*/  LDS.128 R12, [R101] ;  /* 0x00000000650c7984 */ /* 0x000ee20000000c00 */
[--C-:B--2---:R-:W-:Y:S01]  /*1930*/  PRMT R16, RZ, 0x5410, R63.reuse ;  /* 0x00005410ff107816 */ /* 0x104fe2000000003f */
[----:B------:R-:W-:Y:S01]  /*1940*/  FFMA.FTZ R18, R39, R8, 1 ;  /* 0x3f80000027127423 */ /* 0x000fe20000010008 */
[----:B------:R-:W-:-:S03]  /*1950*/  PRMT R8, RZ, 0x7610, R63 ;  /* 0x00007610ff087816 */ /* 0x000fc6000000003f */
[----:B------:R-:W-:-:S04]  /*1960*/  FFMA.FTZ R17, R59, R16, R38 ;  /* 0x000000103b117223 */ /* 0x000fc80000010026 */
[----:B------:R-:W-:Y:S02]  /*1970*/  FFMA.FTZ R84, R68, R8, R17 ;  /* 0x0000000844547223 */ /* 0x000fe40000010011 */
[----:B------:R-:W-:-:S04]  /*1980*/  FADD.FTZ R8, -R94, 1 ;  /* 0x3f8000005e087421 */ /* 0x000fc80000010100 */
[----:B------:R-:W-:Y:S01]  /*1990*/  FFMA.FTZ R96, R69, R8, 1 ;  /* 0x3f80000045607423 */ /* 0x000fe20000010008 */
[----:B------:R-:W-:Y:S01]  /*19a0*/  PRMT R8, RZ, 0x5410, R64 ;  /* 0x00005410ff087816 */ /* 0x000fe20000000040 */
[----:B------:R-:W-:Y:S02]  /*19b0*/  FMUL.FTZ R69, R74, R37 ;  /* 0x000000254a457220 */ /* 0x000fe40000410000 */
[----:B------:R-:W-:Y:S02]  /*19c0*/  FMUL.FTZ R38, R70, R93 ;  /* 0x0000005d46267220 */ /* 0x000fe40000410000 */
[----:B------:R-:W-:Y:S02]  /*19d0*/  FFMA.FTZ R84, R69, R8, R84 ;  /* 0x0000000845547223 */ /* 0x000fe40000010054 */
[----:B0-----:R-:W-:Y:S02]  /*19e0*/  FADD.FTZ R8, -R98, 1 ;  /* 0x3f80000062087421 */ /* 0x001fe40000010100 */
[----:B------:R-:W-:-:S02]  /*19f0*/  FMUL.FTZ R71, R55, R38 ;  /* 0x0000002637477220 */ /* 0x000fc40000410000 */
[C---:B------:R-:W-:Y:S02]  /*1a00*/  FMUL.FTZ R39, R75.reuse, R98 ;  /* 0x000000624b277220 */ /* 0x040fe40000410000 */
[----:B------:R-:W-:Y:S01]  /*1a10*/  FFMA.FTZ R100, R75, R8, 1 ;  /* 0x3f8000004b647423 */ /* 0x000fe20000010008 */
[----:B------:R-:W-:Y:S01]  /*1a20*/  PRMT R8, RZ, 0x5410, R65 ;  /* 0x00005410ff087816 */ /* 0x000fe20000000041 */
[----:B------:R-:W-:Y:S02]  /*1a30*/  FFMA.FTZ R9, R71, R9, R84 ;  /* 0x0000000947097223 */ /* 0x000fe40000010054 */
[----:B------:R-:W-:-:S04]  /*1a40*/  FMUL.FTZ R70, R20, R39 ;  /* 0x0000002714467220 */ /* 0x000fc80000410000 */
[----:B------:R-:W-:Y:S02]  /*1a50*/  FFMA.FTZ R113, R70, R8, R9 ;  /* 0x0000000846717223 */ /* 0x000fe40000010009 */
[----:B-1----:R-:W0:Y:S01]  /*1a60*/  LDS.128 R8, [R101+0x10] ;  /* 0x0000100065087984 */ /* 0x002e220000000c00 */
[----:B---3--:R-:W-:Y:S01]  /*1a70*/  PRMT R75, RZ, 0x5410, R12 ;  /* 0x00005410ff4b7816 */ /* 0x008fe2000000000c */
[----:B------:R-:W-:-:S04]  /*1a80*/  FMUL.FTZ R16, R97, -1.4426950216293334961 ;  /* 0xbfb8aa3b61107820 */ /* 0x000fc80000410000 */
[----:B------:R-:W-:Y:S02]  /*1a90*/  FMUL.FTZ R40, R40, R75 ;  /* 0x0000004b28287220 */ /* 0x000fe40000410000 */
[----:B------:R-:W1:Y:S02]  /*1aa0*/  MUFU.EX2 R16, R16 ;  /* 0x0000001000107308 */ /* 0x000e640000000800 */
[----:B------:R-:W-:Y:S02]  /*1ab0*/  FMUL.FTZ R40, R73, R40 ;  /* 0x0000002849287220 */ /* 0x000fe40000410000 */
[----:B------:R-:W-:Y:S02]  /*1ac0*/  FMUL.FTZ R73, R112, -1.4426950216293334961 ;  /* 0xbfb8aa3b70497820 */ /* 0x000fe40000410000 */
[----:B------:R-:W-:Y:S02]  /*1ad0*/  FMUL.FTZ R17, R108, -1.4426950216293334961 ;  /* 0xbfb8aa3b6c117820 */ /* 0x000fe40000410000 */
[----:B------:R-:W-:Y:S01]  /*1ae0*/  FMUL.FTZ R19, R110, -1.4426950216293334961 ;  /* 0xbfb8aa3b6e137820 */ /* 0x000fe20000410000 */
[--C-:B------:R-:W-:Y:S01]  /*1af0*/  PRMT R79, RZ, 0x5410, R13.reuse ;  /* 0x00005410ff4f7816 */ /* 0x100fe2000000000d */
[----:B------:R-:W2:Y:S01]  /*1b00*/  MUFU.EX2 R109, R17 ;  /* 0x00000011006d7308 */ /* 0x000ea20000000800 */
[----:B------:R-:W-:-:S02]  /*1b10*/  PRMT R81, RZ, 0x7610, R13 ;  /* 0x00007610ff517816 */ /* 0x000fc4000000000d */
[----:B------:R-:W-:Y:S01]  /*1b20*/  PRMT R76, RZ, 0x7610, R12 ;  /* 0x00007610ff4c7816 */ /* 0x000fe2000000000c */
[----:B------:R-:W-:-:S04]  /*1b30*/  FMUL.FTZ R13, R50, R79 ;  /* 0x0000004f320d7220 */ /* 0x000fc80000410000 */
[----:B------:R1:W3:Y:S01]  /*1b40*/  MUFU.EX2 R111, R19 ;  /* 0x00000013006f7308 */ /* 0x0002e20000000800 */
[----:B------:R-:W-:-:S07]  /*1b50*/  PRMT R91, RZ, 0x7610, R15 ;  /* 0x00007610ff5b7816 */ /* 0x000fce000000000f */
[----:B------:R-:W4:Y:S01]  /*1b60*/  MUFU.EX2 R73, R73 ;  /* 0x0000004900497308 */ /* 0x000f220000000800 */
[----:B------:R-:W-:Y:S01]  /*1b70*/  FMUL.FTZ R13, R78, R13 ;  /* 0x0000000d4e0d7220 */ /* 0x000fe20000410000 */
[--C-:B------:R-:W-:Y:S01]  /*1b80*/  PRMT R84, RZ, 0x5410, R14.reuse ;  /* 0x00005410ff547816 */ /* 0x100fe2000000000e */
[----:B------:R-:W-:Y:S01]  /*1b90*/  FMUL.FTZ R12, R49, R76 ;  /* 0x0000004c310c7220 */ /* 0x000fe20000410000 */
[----:B------:R-:W-:Y:S01]  /*1ba0*/  PRMT R86, RZ, 0x7610, R14 ;  /* 0x00007610ff567816 */ /* 0x000fe2000000000e */
[----:B-1----:R-:W-:Y:S01]  /*1bb0*/  FADD.FTZ R19, R16, 1 ;  /* 0x3f80000010137421 */ /* 0x002fe20000010000 */
[----:B------:R-:W-:Y:S01]  /*1bc0*/  PRMT R49, RZ, 0x5410, R15 ;  /* 0x00005410ff317816 */ /* 0x000fe2000000000f */
[----:B------:R-:W-:Y:S02]  /*1bd0*/  FADD.FTZ R107, R107, 1 ;  /* 0x3f8000006b6b7421 */ /* 0x000fe40000010000 */
[----:B------:R-:W-:Y:S02]  /*1be0*/  FMUL.FTZ R17, R72, R91 ;  /* 0x0000005b48117220 */ /* 0x000fe40000410000 */
[----:B------:R-:W-:Y:S01]  /*1bf0*/  FMUL.FTZ R13, R13, R22 ;  /* 0x000000160d0d7220 */ /* 0x000fe20000410000 */
[----:B------:R1:W5:Y:S01]  /*1c00*/  MUFU.RCP R72, R19 ;  /* 0x0000001300487308 */ /* 0x0003620000001000 */
[----:B------:R-:W-:Y:S01]  /*1c10*/  FMUL.FTZ R14, R51, R84 ;  /* 0x00000054330e7220 */ /* 0x000fe20000410000 */
[----:B0-----:R-:W-:Y:S01]  /*1c20*/  PRMT R51, RZ, 0x7610, R8 ;  /* 0x00007610ff337816 */ /* 0x001fe20000000008 */
[----:B------:R-:W-:-:S02]  /*1c30*/  FMUL.FTZ R54, R54, R86 ;  /* 0x0000005636367220 */ /* 0x000fc40000410000 */
[----:B------:R-:W-:-:S03]  /*1c40*/  FMUL.FTZ R53, R53, R49 ;  /* 0x0000003135357220 */ /* 0x000fc60000410000 */
[----:B------:R-:W0:Y:S01]  /*1c50*/  MUFU.RCP R22, R107 ;  /* 0x0000006b00167308 */ /* 0x000e220000001000 */
[----:B--2---:R-:W-:Y:S02]  /*1c60*/  FADD.FTZ R109, R109, 1 ;  /* 0x3f8000006d6d7421 */ /* 0x004fe40000010000 */
[----:B---3--:R-:W-:Y:S02]  /*1c70*/  FADD.FTZ R111, R111, 1 ;  /* 0x3f8000006f6f7421 */ /* 0x008fe40000010000 */
[----:B----4-:R-:W-:Y:S01]  /*1c80*/  FADD.FTZ R73, R73, 1 ;  /* 0x3f80000049497421 */ /* 0x010fe20000010000 */
[----:B------:R-:W-:Y:S01]  /*1c90*/  PRMT R50, RZ, 0x5410, R8 ;  /* 0x00005410ff327816 */ /* 0x000fe20000000008 */
[----:B------:R-:W-:Y:S02]  /*1ca0*/  FMUL.FTZ R54, R87, R54 ;  /* 0x0000003657367220 */ /* 0x000fe40000410000 */
[----:B------:R-:W-:Y:S02]  /*1cb0*/  FMUL.FTZ R53, R88, R53 ;  /* 0x0000003558357220 */ /* 0x000fe40000410000 */
[----:B------:R-:W-:-:S02]  /*1cc0*/  FMUL.FTZ R15, R52, R81 ;  /* 0x00000051340f7220 */ /* 0x000fc40000410000 */
[----:B------:R-:W-:Y:S01]  /*1cd0*/  FMUL.FTZ R8, R55, R51 ;  /* 0x0000003337087220 */ /* 0x000fe20000410000 */
[----:B------:R-:W-:Y:S01]  /*1ce0*/  MUFU.RCP R109, R109 ;  /* 0x0000006d006d7308 */ /* 0x000fe20000001000 */
[----:B------:R-:W-:Y:S02]  /*1cf0*/  FMUL.FTZ R12, R77, R12 ;  /* 0x0000000c4d0c7220 */ /* 0x000fe40000410000 */
[----:B------:R-:W-:Y:S01]  /*1d00*/  FMUL.FTZ R89, R54, R89 ;  /* 0x0000005936597220 */ /* 0x000fe20000410000 */
[----:B------:R-:W-:Y:S01]  /*1d10*/  PRMT R54, RZ, 0x5410, R10 ;  /* 0x00005410ff367816 */ /* 0x000fe2000000000a */
[----:B-1----:R-:W-:-:S03]  /*1d20*/  FMUL.FTZ R19, R53, R90 ;  /* 0x0000005a35137220 */ /* 0x002fc60000410000 */
[----:B------:R-:W1:Y:S01]  /*1d30*/  MUFU.RCP R55, R73 ;  /* 0x0000004900377308 */ /* 0x000e620000001000 */
[----:B------:R-:W-:Y:S01]  /*1d40*/  FMUL.FTZ R15, R80, R15 ;  /* 0x0000000f500f7220 */ /* 0x000fe20000410000 */
[----:B------:R-:W-:Y:S01]  /*1d50*/  PRMT R53, RZ, 0x7610, R9 ;  /* 0x00007610ff357816 */ /* 0x000fe20000000009 */
[----:B------:R-:W-:-:S05]  /*1d60*/  FMUL.FTZ R17, R92, R17 ;  /* 0x000000115c117220 */ /* 0x000fca0000410000 */
[----:B------:R-:W2:Y:S01]  /*1d70*/  MUFU.RCP R111, R111 ;  /* 0x0000006f006f7308 */ /* 0x000ea20000001000 */
[----:B------:R-:W-:Y:S01]  /*1d80*/  FMUL.FTZ R23, R12, R23 ;  /* 0x000000170c177220 */ /* 0x000fe20000410000 */
[----:B------:R-:W-:Y:S01]  /*1d90*/  PRMT R77, RZ, 0x7610, R10 ;  /* 0x00007610ff4d7816 */ /* 0x000fe2000000000a */
[----:B------:R-:W-:Y:S02]  /*1da0*/  FMUL.FTZ R82, R15, R82 ;  /* 0x000000520f527220 */ /* 0x000fe40000410000 */
[----:B------:R-:W-:Y:S02]  /*1db0*/  FMUL.FTZ R12, R17, R18 ;  /* 0x00000012110c7220 */ /* 0x000fe40000410000 */
[----:B-----5:R-:W-:Y:S02]  /*1dc0*/  FADD.FTZ R10, -R72, 1 ;  /* 0x3f800000480a7421 */ /* 0x020fe40000010100 */
[----:B0-----:R-:W-:Y:S02]  /*1dd0*/  FADD.FTZ R18, -R22, 1 ;  /* 0x3f80000016127421 */ /* 0x001fe40000010100 */
[----:B------:R-:W-:-:S02]  /*1de0*/  FMUL.FTZ R15, R34, R53 ;  /* 0x00000035220f7220 */ /* 0x000fc40000410000 */
[----:B------:R-:W-:Y:S01]  /*1df0*/  FMUL.FTZ R17, R30, R54 ;  /* 0x000000361e117220 */ /* 0x000fe20000410000 */
[----:B------:R-:W-:Y:S01]  /*1e00*/  PRMT R52, RZ, 0x5410, R9 ;  /* 0x00005410ff347816 */ /* 0x000fe20000000009 */
[----:B------:R-:W-:Y:S01]  /*1e10*/  FMUL.FTZ R14, R83, R14 ;  /* 0x0000000e530e7220 */ /* 0x000fe20000410000 */
[--C-:B------:R-:W-:Y:S01]  /*1e20*/  PRMT R78, RZ, 0x5410, R11.reuse ;  /* 0x00005410ff4e7816 */ /* 0x100fe2000000000b */
[----:B------:R-:W-:Y:S01]  /*1e30*/  FFMA.FTZ R10, R97, R10, 1 ;  /* 0x3f800000610a7423 */ /* 0x000fe2000001000a */
[----:B------:R-:W-:Y:S01]  /*1e40*/  PRMT R83, RZ, 0x7610, R11 ;  /* 0x00007610ff537816 */ /* 0x000fe2000000000b */
        /* <DEDUP_REMOVED lines=8> */
[----:B-1----:R-:W-:-:S02]  /*1ed0*/  FADD.FTZ R21, -R55, 1 ;  /* 0x3f80000037157421 */ /* 0x002fc40000010100 */
[----:B------:R-:W-:Y:S02]  /*1ee0*/  FMUL.FTZ R9, R74, R50 ;  /* 0x000000324a097220 */ /* 0x000fe40000410000 */
[----:B------:R-:W-:Y:S02]  /*1ef0*/  FADD.FTZ R15, -R109, 1 ;  /* 0x3f8000006d0f7421 */ /* 0x000fe40000010100 */
[----:B--2---:R-:W-:Y:S02]  /*1f00*/  FADD.FTZ R17, -R111, 1 ;  /* 0x3f8000006f117421 */ /* 0x004fe40000010100 */
[----:B------:R-:W-:Y:S02]  /*1f10*/  FMUL.FTZ R18, R29, R77 ;  /* 0x0000004d1d127220 */ /* 0x000fe40000410000 */
[----:B------:R-:W-:Y:S02]  /*1f20*/  FMUL.FTZ R20, R28, R78 ;  /* 0x0000004e1c147220 */ /* 0x000fe40000410000 */
[----:B------:R-:W-:-:S02]  /*1f30*/  FMUL.FTZ R40, R24, R83 ;  /* 0x0000005318287220 */ /* 0x000fc40000410000 */
[----:B------:R-:W-:Y:S02]  /*1f40*/  FMUL.FTZ R97, R97, R72 ;  /* 0x0000004861617220 */ /* 0x000fe40000410000 */
[----:B------:R-:W-:Y:S02]  /*1f50*/  FFMA.FTZ R72, R112, R21, 1 ;  /* 0x3f80000070487423 */ /* 0x000fe40000010015 */
        /* <DEDUP_REMOVED lines=18> */
[----:B------:R-:W-:Y:S01]  /*2080*/  F2FP.BF16.PACK_AB R19, R12, R19 ;  /* 0x000000130c13723e */ /* 0x000fe200000010ff */
[----:B------:R-:W-:Y:S01]  /*2090*/  BAR.SYNC.DEFER_BLOCKING 0x0 ;  /* 0x0000000000007b1d */ /* 0x000fe20000010000 */
[----:B------:R-:W-:Y:S02]  /*20a0*/  F2FP.BF16.PACK_AB R20, R8, R9 ;  /* 0x000000090814723e */ /* 0x000fe400000010ff */
[----:B------:R-:W-:Y:S02]  /*20b0*/  F2FP.BF16.PACK_AB R21, R10, R11 ;  /* 0x0000000b0a15723e */ /* 0x000fe400000010ff */
        /* <DEDUP_REMOVED lines=15> */
[----:B------:R-:W-:Y:S01]  /*21b0*/  PRMT R16, RZ, 0x5410, R66 ;  /* 0x00005410ff107816 */ /* 0x000fe20000000042 */
[----:B------:R-:W-:Y:S01]  /*21c0*/  FMUL.FTZ R73, R30, R99 ;  /* 0x000000631e497220 */ /* 0x000fe20000410000 */
[----:B------:R-:W-:Y:S01]  /*21d0*/  UIMAD UR7, UR10, UR9, UR27 ;  /* 0x000000090a0772a4 */ /* 0x000fe2000f8e021b */
[----:B------:R-:W-:Y:S01]  /*21e0*/  FMUL.FTZ R108, R108, R109 ;  /* 0x0000006d6c6c7220 */ /* 0x000fe20000410000 */
[----:B------:R-:W-:Y:S01]  /*21f0*/  UIMAD.WIDE.U32 UR8, UR10, UR8, UR36 ;  /* 0x000000080a0872a5 */ /* 0x000fe2000f8e0024 */
[----:B------:R-:W-:Y:S01]  /*2200*/  FFMA.FTZ R17, R73, R16, R34 ;  /* 0x0000001049117223 */ /* 0x000fe20000010022 */
[----:B------:R-:W-:Y:S01]  /*2210*/  PRMT R16, RZ, 0x7610, R66 ;  /* 0x00007610ff107816 */ /* 0x000fe20000000042 */
        /* <DEDUP_REMOVED lines=11> */
[----:B------:R-:W-:Y:S02]  /*22d0*/  MOV R17, UR37 ;  /* 0x0000002500117c02 */ /* 0x000fe40008000f00 */
[--C-:B------:R-:W-:Y:S02]  /*22e0*/  PRMT R18, RZ, 0x5410, R4.reuse ;  /* 0x00005410ff127816 */ /* 0x100fe40000000004 */
[----:B------:R-:W-:Y:S02]  /*22f0*/  PRMT R40, RZ, 0x7610, R4 ;  /* 0x00007610ff287816 */ /* 0x000fe40000000004 */
[--C-:B------:R-:W-:Y:S02]  /*2300*/  PRMT R19, RZ, 0x5410, R5.reuse ;  /* 0x00005410ff137816 */ /* 0x100fe40000000005 */
[----:B-1----:R-:W-:Y:S01]  /*2310*/  PRMT R20, RZ, 0x7610, R5 ;  /* 0x00007610ff147816 */ /* 0x002fe20000000005 */
[----:B------:R-:W-:Y:S01]  /*2320*/  IMAD.WIDE R4, R102, 0x10, R16 ;  /* 0x0000001066047825 */ /* 0x000fe200078e0210 */
[----:B------:R-:W-:-:S04]  /*2330*/  ISETP.NE.U32.AND P0, PT, RZ, c[0x0][0x270], PT ;  /* 0x00009c00ff007a0c */ /* 0x000fc80003f05070 */
[----:B--2---:R0:W-:Y:S04]  /*2340*/  STG.E.128 [R4.64], R8 ;  /* 0x0000000804007986 */ /* 0x0041e8000c101d1c */
[----:B---3--:R0:W-:Y:S01]  /*2350*/  STG.E.128 [R4.64+0x200], R12 ;  /* 0x0002000c04007986 */ /* 0x0081e2000c101d1c */
[----:B------:R-:W-:Y:S01]  /*2360*/  ISETP.NE.AND.EX P0, PT, RZ, c[0x0][0x274], PT, P0 ;  /* 0x00009d00ff007a0c */ /* 0x000fe20003f05300 */
[----:B------:R-:W-:Y:S01]  /*2370*/  FMUL.FTZ R55, R112, R55 ;  /* 0x0000003770377220 */ /* 0x000fe20000410000 */
[--C-:B------:R-:W-:Y:S02]  /*2380*/  PRMT R16, RZ, 0x5410, R7.reuse ;  /* 0x00005410ff107816 */ /* 0x100fe40000000007 */
[----:B------:R-:W-:Y:S01]  /*2390*/  PRMT R34, RZ, 0x7610, R7 ;  /* 0x00007610ff227816 */ /* 0x000fe20000000007 */
[----:B------:R-:W-:Y:S01]  /*23a0*/  FMUL.FTZ R82, R24, R55 ;  /* 0x0000003718527220 */ /* 0x000fe20000410000 */
[----:B------:R-:W-:-:S02]  /*23b0*/  PRMT R7, RZ, 0x7610, R67 ;  /* 0x00007610ff077816 */ /* 0x000fc40000000043 */
[----:B------:R-:W-:Y:S02]  /*23c0*/  PRMT R47, RZ, 0x5410, R48 ;  /* 0x00005410ff2f7816 */ /* 0x000fe40000000030 */
[----:B------:R-:W-:Y:S01]  /*23d0*/  PRMT R21, RZ, 0x5410, R6 ;  /* 0x00005410ff157816 */ /* 0x000fe20000000006 */
[----:B------:R-:W-:Y:S01]  /*23e0*/  FFMA.FTZ R107, R82, R7, R107 ;  /* 0x00000007526b7223 */ /* 0x000fe2000001006b */
[----:B------:R-:W-:Y:S02]  /*23f0*/  PRMT R48, RZ, 0x7610, R48 ;  /* 0x00007610ff307816 */ /* 0x000fe40000000030 */
[----:B------:R-:W-:Y:S01]  /*2400*/  PRMT R6, RZ, 0x7610, R6 ;  /* 0x00007610ff067816 */ /* 0x000fe20000000006 */
        /* <DEDUP_REMOVED lines=36> */
[----:B------:R-:W-:Y:S01]  /*2650*/  STS.128 [R101+0x10], R52 ;  /* 0x0000103465007388 */ /* 0x000fe20000000c00 */
        /* <DEDUP_REMOVED lines=12> */
.L_x_10737:
        /* <DEDUP_REMOVED lines=63> */
.L_x_10817:
        /* <DEDUP_REMOVED lines=457> */
.L_x_10740:
[----:B--234-:R-:W-:Y:S05]  /*47a0*/  BSYNC B0 ;  /* 0x0000000000007941 */ /* 0x01cfea0003800000 */
.L_x_10739:
        /* <DEDUP_REMOVED lines=330> */
.L_x_10742:
[----:B-123--:R-:W-:Y:S05]  /*5c50*/  BSYNC B0 ;  /* 0x0000000000007941 */ /* 0x00efea0003800000 */
.L_x_10741:
        /* <DEDUP_REMOVED lines=25> */
.L_x_10744:
[----:B------:R-:W-:Y:S05]  /*5df0*/  BSYNC B0 ;  /* 0x0000000000007941 */ /* 0x000fea0003800000 */
.L_x_10743:
        /* <DEDUP_REMOVED lines=18> */
.L_x_10746:
[----:B------:R-:W-:Y:S05]  /*5f20*/  BSYNC B0 ;  /* 0x0000000000007941 */ /* 0x000fea0003800000 */
.L_x_10745:
        /* <DEDUP_REMOVED lines=18> */
.L_x_10748:
[----:B------:R-:W-:Y:S05]  /*6050*/  BSYNC B0 ;  /* 0x0000000000007941 */ /* 0x000fea0003800000 */
.L_x_10747:
        /* <DEDUP_REMOVED lines=18> */
.L_x_10750:
[----:B------:R-:W-:Y:S05]  /*6180*/  BSYNC B0 ;  /* 0x0000000000007941 */ /* 0x000fea0003800000 */
.L_x_10749:
[C---:B------:R-:W-:Y:S01]  /*6190*/  FMUL.FTZ R218, R241.reuse, R74 ;  /* 0x0000004af1da7220 */ /* 0x040fe20000410000 */
[----:B------:R-:W-:Y:S01]  /*61a0*/  ISETP.NE.AND P0, PT, R106, RZ, PT ;  /* 0x000000ff6a00720c */ /* 0x000fe20003f05270 */
[-C--:B------:R-:W-:Y:S01]  /*61b0*/  FMUL.FTZ R241, R241, R75.reuse ;  /* 0x0000004bf1f17220 */ /* 0x080fe20000410000 */
[----:B------:R-:W-:Y:S01]  /*61c0*/  LEA.HI.SX32 R215, R215, R106, 0x1b ;  /* 0x0000006ad7d77211 */ /* 0x000fe200078fdaff */
[C---:B------:R-:W-:Y:S01]  /*61d0*/  FFMA.FTZ R218, R212.reuse, R75, R218 ;  /* 0x0000004bd4da7223 */ /* 0x040fe200000100da */
[----:B------:R-:W-:Y:S01]  /*61e0*/  BSSY B0, `(.L_x_10751) ;  /* 0x0000323000007945 */ /* 0x000fe20003800000 */
[----:B------:R-:W-:Y:S02]  /*61f0*/  FFMA.FTZ R241, R212, R74, -R241 ;  /* 0x0000004ad4f17223 */ /* 0x000fe400000108f1 */
        /* <DEDUP_REMOVED lines=142> */
[----:B------:R-:W-:Y:S01]  /*6ae0*/  ULDC UR36, c[0x0][0x168] ;  /* 0x00005a0000247ab9 */ /* 0x000fe20000000800 */
[----:B------:R-:W-:Y:S01]  /*6af0*/  FMUL.FTZ R74, R34, R83 ;  /* 0x00000053224a7220 */ /* 0x000fe20000410000 */
[----:B------:R-:W-:Y:S01]  /*6b00*/  UIADD3 UR36, -UR34, UR36, URZ ;  /* 0x0000002422247290 */ /* 0x000fe2000fffe13f */
[C---:B------:R-:W-:Y:S02]  /*6b10*/  FMUL.FTZ R72, R209.reuse, R217 ;  /* 0x000000d9d1487220 */ /* 0x040fe40000410000 */
        /* <DEDUP_REMOVED lines=655> */
.L_x_10752:
[----:B0--34-:R-:W-:Y:S05]  /*9410*/  BSYNC B0 ;  /* 0x0000000000007941 */ /* 0x019fea0003800000 */
.L_x_10751:
        /* <DEDUP_REMOVED lines=34> */
[----:B------:R-:W-:Y:S02]  /*9640*/  UIADD3 UR46, UR46, UR43, URZ ;  /* 0x0000002b2e2e7290 */ /* 0x000fe4000fffe03f */
[----:B------:R-:W-:Y:S02]  /*9650*/  ULDC UR27, c[0x0][0x174] ;  /* 0x00005d00001b7ab9 */ /* 0x000fe40000000800 */
        /* <DEDUP_REMOVED lines=24> */
[----:B------:R-:W-:-:S04]  /*97e0*/  IADD3 R85, R85, UR36, RZ ;  /* 0x0000002455557c10 */ /* 0x000fc8000fffe0ff */
[----:B------:R-:W-:Y:S01]  /*97f0*/  IADD3 R81, R81, UR38, RZ ;  /* 0x0000002651517c10 */ /* 0x000fe2000fffe0ff */
[----:B------:R-:W-:Y:S05]  /*9800*/  @!P0 BRA `(.L_x_10754) ;  /* 0x0000002000008947 */ /* 0x000fea0003800000 */
[----:B0-----:R0:W-:Y:S04]  /*9810*/  RED.E.ADD.F32.FTZ.RN.STRONG.GPU [R84.64+-0xf80], R151 ;  /* 0xfff080975400798e */ /* 0x0011e8000c10e79c */
[----:B------:R0:W-:Y:S02]  /*9820*/  RED.E.ADD.F32.FTZ.RN.STRONG.GPU [R80.64+-0xf80], R179 ;  /* 0xfff080b35000798e */ /* 0x0001e4000c10e79c */
.L_x_10754:
[----:B0-----:R-:W-:Y:S05]  /*9830*/  BSYNC B0 ;  /* 0x0000000000007941 */ /* 0x001fea0003800000 */
.L_x_10753:
[----:B------:R-:W0:Y:S01]  /*9840*/  LDS R177, [R177.X4+0x2200] ;  /* 0x00220000b1b17984 */ /* 0x000e220000004800 */
[----:B------:R-:W-:Y:S01]  /*9850*/  BSSY B0, `(.L_x_10755) ;  /* 0x0000004000007945 */ /* 0x000fe20003800000 */
[----:B------:R-:W-:Y:S05]  /*9860*/  @!P1 BRA `(.L_x_10756) ;  /* 0x0000002000009947 */ /* 0x000fea0003800000 */
[----:B------:R1:W-:Y:S04]  /*9870*/  RED.E.ADD.F32.FTZ.RN.STRONG.GPU [R84.64+-0xf00], R157 ;  /* 0xfff1009d5400798e */ /* 0x0003e8000c10e79c */
[----:B0-----:R1:W-:Y:S02]  /*9880*/  RED.E.ADD.F32.FTZ.RN.STRONG.GPU [R80.64+-0xf00], R177 ;  /* 0xfff100b15000798e */ /* 0x0013e4000c10e79c */
.L_x_10756:
[----:B------:R-:W-:Y:S05]  /*9890*/  BSYNC B0 ;  /* 0x0000000000007941 */ /* 0x000fea0003800000 */
.L_x_10755:
[----:B------:R2:W3:Y:S01]  /*98a0*/  LDS R75, [R176.X4+0x2280] ;  /* 0x00228000b04b7984 */ /* 0x0004e20000004800 */
[----:B------:R-:W-:Y:S01]  /*98b0*/  BSSY B0, `(.L_x_10757) ;  /* 0x0000004000007945 */ /* 0x000fe20003800000 */
[----:B------:R-:W-:Y:S05]  /*98c0*/  @!P2 BRA `(.L_x_10758) ;  /* 0x000000200000a947 */ /* 0x000fea0003800000 */
[----:B------:R4:W-:Y:S04]  /*98d0*/  RED.E.ADD.F32.FTZ.RN.STRONG.GPU [R84.64+-0xe80], R189 ;  /* 0xfff180bd5400798e */ /* 0x0009e8000c10e79c */
[----:B---3--:R4:W-:Y:S02]  /*98e0*/  RED.E.ADD.F32.FTZ.RN.STRONG.GPU [R80.64+-0xe80], R75 ;  /* 0xfff1804b5000798e */ /* 0x0089e4000c10e79c */
.L_x_10758:
[----:B------:R-:W-:Y:S05]  /*98f0*/  BSYNC B0 ;  /* 0x0000000000007941 */ /* 0x000fea0003800000 */
.L_x_10757:
        /* <DEDUP_REMOVED lines=12> */
.L_x_10760:
[----:B------:R-:W-:Y:S05]  /*99c0*/  BSYNC B0 ;  /* 0x0000000000007941 */ /* 0x000fea0003800000 */
.L_x_10759:
[----:B---34-:R3:W4:Y:S01]  /*99d0*/  LDS R75, [R174.X4+0x2380] ;  /* 0x00238000ae4b7984 */ /* 0x0187220000004800 */
[----:B------:R-:W-:Y:S01]  /*99e0*/  BSSY B0, `(.L_x_10761) ;  /* 0x0000004000007945 */ /* 0x000fe20003800000 */
[----:B------:R-:W-:Y:S05]  /*99f0*/  @!P0 BRA `(.L_x_10762) ;  /* 0x0000002000008947 */ /* 0x000fea0003800000 */
[----:B------:R2:W-:Y:S04]  /*9a00*/  RED.E.ADD.F32.FTZ.RN.STRONG.GPU [R84.64+-0xd80], R193 ;  /* 0xfff280c15400798e */ /* 0x0005e8000c10e79c */
[----:B----4-:R2:W-:Y:S02]  /*9a10*/  RED.E.ADD.F32.FTZ.RN.STRONG.GPU [R80.64+-0xd80], R75 ;  /* 0xfff2804b5000798e */ /* 0x0105e4000c10e79c */
.L_x_10762:
[----:B------:R-:W-:Y:S05]  /*9a20*/  BSYNC B0 ;  /* 0x0000000000007941 */ /* 0x000fea0003800000 */
.L_x_10761:
[----:B--2-4-:R2:W4:Y:S01]  /*9a30*/  LDS R75, [R172.X4+0x2400] ;  /* 0x00240000ac4b7984 */ /* 0x0145220000004800 */
[----:B------:R-:W-:Y:S01]  /*9a40*/  BSSY B0, `(.L_x_10763) ;  /* 0x0000004000007945 */ /* 0x000fe20003800000 */
[----:B------:R-:W-:Y:S05]  /*9a50*/  @!P1 BRA `(.L_x_10764) ;  /* 0x0000002000009947 */ /* 0x000fea0003800000 */
[----:B------:R2:W-:Y:S04]  /*9a60*/  RED.E.ADD.F32.FTZ.RN.STRONG.GPU [R84.64+-0xd00], R199 ;  /* 0xfff300c75400798e */ /* 0x0005e8000c10e79c */
[----:B----4-:R2:W-:Y:S02]  /*9a70*/  RED.E.ADD.F32.FTZ.RN.STRONG.GPU [R80.64+-0xd00], R75 ;  /* 0xfff3004b5000798e */ /* 0x0105e4000c10e79c */
.L_x_10764:
[----:B------:R-:W-:Y:S05]  /*9a80*/  BSYNC B0 ;  /* 0x0000000000007941 */ /* 0x000fea0003800000 */
.L_x_10763:
[----:B--2-4-:R2:W4:Y:S01]  /*9a90*/  LDS R75, [R170.X4+0x2480] ;  /* 0x00248000aa4b7984 */ /* 0x0145220000004800 */
[----:B------:R-:W-:Y:S01]  /*9aa0*/  BSSY B0, `(.L_x_10765) ;  /* 0x0000004000007945 */ /* 0x000fe20003800000 */
[----:B------:R-:W-:Y:S05]  /*9ab0*/  @!P2 BRA `(.L_x_10766) ;  /* 0x000000200000a947 */ /* 0x000fea0003800000 */
[----:B------:R2:W-:Y:S04]  /*9ac0*/  RED.E.ADD.F32.FTZ.RN.STRONG.GPU [R84.64+-0xc80], R201 ;  /* 0xfff380c95400798e */ /* 0x0005e8000c10e79c */
[----:B----4-:R2:W-:Y:S02]  /*9ad0*/  RED.E.ADD.F32.FTZ.RN.STRONG.GPU [R80.64+-0xc80], R75 ;  /* 0xfff3804b5000798e */ /* 0x0105e4000c10e79c */
.L_x_10766:
[----:B------:R-:W-:Y:S05]  /*9ae0*/  BSYNC B0 ;  /* 0x0000000000007941 */ /* 0x000fea0003800000 */
.L_x_10765:
[----:B------:R-:W2:Y:S01]  /*9af0*/  LDS R169, [R169.X4+0x2500] ;  /* 0x00250000a9a97984 */ /* 0x000ea20000004800 */
[----:B------:R-:W-:Y:S01]  /*9b00*/  BSSY B0, `(.L_x_10767) ;  /* 0x0000004000007945 */ /* 0x000fe20003800000 */
[----:B------:R-:W-:Y:S05]  /*9b10*/  @!P3 BRA `(.L_x_10768) ;  /* 0x000000200000b947 */ /* 0x000fea0003800000 */
[----:B------:R3:W-:Y:S04]  /*9b20*/  RED.E.ADD.F32.FTZ.RN.STRONG.GPU [R84.64+-0xc00], R203 ;  /* 0xfff400cb5400798e */ /* 0x0007e8000c10e79c */
[----:B--2---:R3:W-:Y:S02]  /*9b30*/  RED.E.ADD.F32.FTZ.RN.STRONG.GPU [R80.64+-0xc00], R169 ;  /* 0xfff400a95000798e */ /* 0x0047e4000c10e79c */
.L_x_10768:
[----:B------:R-:W-:Y:S05]  /*9b40*/  BSYNC B0 ;  /* 0x0000000000007941 */ /* 0x000fea0003800000 */
.L_x_10767:
[----:B------:R-:W3:Y:S01]  /*9b50*/  LDS R167, [R167.X4+0x2580] ;  /* 0x00258000a7a77984 */ /* 0x000ee20000004800 */
[----:B------:R-:W-:Y:S01]  /*9b60*/  BSSY B0, `(.L_x_10769) ;  /* 0x0000004000007945 */ /* 0x000fe20003800000 */
[----:B------:R-:W-:Y:S05]  /*9b70*/  @!P4 BRA `(.L_x_10770) ;  /* 0x000000200000c947 */ /* 0x000fea0003800000 */
[----:B------:R4:W-:Y:S04]  /*9b80*/  RED.E.ADD.F32.FTZ.RN.STRONG.GPU [R84.64+-0xb80], R209 ;  /* 0xfff480d15400798e */ /* 0x0009e8000c10e79c */
[----:B---3--:R4:W-:Y:S02]  /*9b90*/  RED.E.ADD.F32.FTZ.RN.STRONG.GPU [R80.64+-0xb80], R167 ;  /* 0xfff480a75000798e */ /* 0x0089e4000c10e79c */
.L_x_10770:
[----:B------:R-:W-:Y:S05]  /*9ba0*/  BSYNC B0 ;  /* 0x0000000000007941 */ /* 0x000fea0003800000 */
.L_x_10769:
[----:B--2-4-:R2:W4:Y:S01]  /*9bb0*/  LDS R75, [R164.X4+0x2600] ;  /* 0x00260000a44b7984 */ /* 0x0145220000004800 */
[----:B------:R-:W-:Y:S01]  /*9bc0*/  BSSY B0, `(.L_x_10771) ;  /* 0x0000004000007945 */ /* 0x000fe20003800000 */
[----:B------:R-:W-:Y:S05]  /*9bd0*/  @!P5 BRA `(.L_x_10772) ;  /* 0x000000200000d947 */ /* 0x000fea0003800000 */
[----:B------:R2:W-:Y:S04]  /*9be0*/  RED.E.ADD.F32.FTZ.RN.STRONG.GPU [R84.64+-0xb00], R217 ;  /* 0xfff500d95400798e */ /* 0x0005e8000c10e79c */
[----:B----4-:R2:W-:Y:S02]  /*9bf0*/  RED.E.ADD.F32.FTZ.RN.STRONG.GPU [R80.64+-0xb00], R75 ;  /* 0xfff5004b5000798e */ /* 0x0105e4000c10e79c */
.L_x_10772:
[----:B------:R-:W-:Y:S05]  /*9c00*/  BSYNC B0 ;  /* 0x0000000000007941 */ /* 0x000fea0003800000 */
.L_x_10771:
        /* <DEDUP_REMOVED lines=12> */
.L_x_10774:
[----:B------:R-:W-:Y:S05]  /*9cd0*/  BSYNC B0 ;  /* 0x0000000000007941 */ /* 0x000fea0003800000 */
.L_x_10773:
[----:B--2-4-:R2:W4:Y:S01]  /*9ce0*/  LDS R75, [R144.X4+0x2700] ;  /* 0x00270000904b7984 */ /* 0x0145220000004800 */
[----:B------:R-:W-:Y:S01]  /*9cf0*/  BSSY B0, `(.L_x_10775) ;  /* 0x0000004000007945 */ /* 0x000fe20003800000 */
[----:B------:R-:W-:Y:S05]  /*9d00*/  @!P0 BRA `(.L_x_10776) ;  /* 0x0000002000008947 */ /* 0x000fea0003800000 */
[----:B------:R2:W-:Y:S04]  /*9d10*/  RED.E.ADD.F32.FTZ.RN.STRONG.GPU [R84.64+-0xa00], R221 ;  /* 0xfff600dd5400798e */ /* 0x0005e8000c10e79c */
[----:B----4-:R2:W-:Y:S02]  /*9d20*/  RED.E.ADD.F32.FTZ.RN.STRONG.GPU [R80.64+-0xa00], R75 ;  /* 0xfff6004b5000798e */ /* 0x0105e4000c10e79c */
.L_x_10776:
[----:B------:R-:W-:Y:S05]  /*9d30*/  BSYNC B0 ;  /* 0x0000000000007941 */ /* 0x000fea0003800000 */
.L_x_10775:
[----:B------:R-:W2:Y:S01]  /*9d40*/  LDS R143, [R143.X4+0x2780] ;  /* 0x002780008f8f7984 */ /* 0x000ea20000004800 */
[----:B------:R-:W-:Y:S01]  /*9d50*/  BSSY B0, `(.L_x_10777) ;  /* 0x0000004000007945 */ /* 0x000fe20003800000 */
[----:B------:R-:W-:Y:S05]  /*9d60*/  @!P1 BRA `(.L_x_10778) ;  /* 0x0000002000009947 */ /* 0x000fea0003800000 */
[----:B------:R4:W-:Y:S04]  /*9d70*/  RED.E.ADD.F32.FTZ.RN.STRONG.GPU [R84.64+-0x980], R223 ;  /* 0xfff680df5400798e */ /* 0x0009e8000c10e79c */
[----:B--2---:R4:W-:Y:S02]  /*9d80*/  RED.E.ADD.F32.FTZ.RN.STRONG.GPU [R80.64+-0x980], R143 ;  /* 0xfff6808f5000798e */ /* 0x0049e4000c10e79c */
.L_x_10778:
[----:B------:R-:W-:Y:S05]  /*9d90*/  BSYNC B0 ;  /* 0x0000000000007941 */ /* 0x000fea0003800000 */
.L_x_10777:
[----:B--2-4-:R2:W4:Y:S01]  /*9da0*/  LDS R75, [R140.X4+0x2800] ;  /* 0x002800008c4b7984 */ /* 0x0145220000004800 */
[----:B------:R-:W-:Y:S01]  /*9db0*/  BSSY B0, `(.L_x_10779) ;  /* 0x0000004000007945 */ /* 0x000fe20003800000 */
[----:B------:R-:W-:Y:S05]  /*9dc0*/  @!P2 BRA `(.L_x_10780) ;  /* 0x000000200000a947 */ /* 0x000fea0003800000 */
[----:B------:R2:W-:Y:S04]  /*9dd0*/  RED.E.ADD.F32.FTZ.RN.STRONG.GPU [R84.64+-0x900], R225 ;  /* 0xfff700e15400798e */ /* 0x0005e8000c10e79c */
[----:B----4-:R2:W-:Y:S02]  /*9de0*/  RED.E.ADD.F32.FTZ.RN.STRONG.GPU [R80.64+-0x900], R75 ;  /* 0xfff7004b5000798e */ /* 0x0105e4000c10e79c */
.L_x_10780:
[----:B------:R-:W-:Y:S05]  /*9df0*/  BSYNC B0 ;  /* 0x0000000000007941 */ /* 0x000fea0003800000 */
.L_x_10779:
[----:B--2-4-:R2:W4:Y:S01]  /*9e00*/  LDS R75, [R138.X4+0x2880] ;  /* 0x002880008a4b7984 */ /* 0x0145220000004800 */
[----:B------:R-:W-:Y:S01]  /*9e10*/  BSSY B0, `(.L_x_10781) ;  /* 0x0000004000007945 */ /* 0x000fe20003800000 */
[----:B------:R-:W-:Y:S05]  /*9e20*/  @!P3 BRA `(.L_x_10782) ;  /* 0x000000200000b947 */ /* 0x000fea0003800000 */
[----:B------:R2:W-:Y:S04]  /*9e30*/  RED.E.ADD.F32.FTZ.RN.STRONG.GPU [R84.64+-0x880], R237 ;  /* 0xfff780ed5400798e */ /* 0x0005e8000c10e79c */
[----:B----4-:R2:W-:Y:S02]  /*9e40*/  RED.E.ADD.F32.FTZ.RN.STRONG.GPU [R80.64+-0x880], R75 ;  /* 0xfff7804b5000798e */ /* 0x0105e4000c10e79c */
.L_x_10782:
[----:B------:R-:W-:Y:S05]  /*9e50*/  BSYNC B0 ;  /* 0x0000000000007941 */ /* 0x000fea0003800000 */
.L_x_10781:
[----:B------:R-:W2:Y:S01]  /*9e60*/  LDS R215, [R215.X4+0x2900] ;  /* 0x00290000d7d77984 */ /* 0x000ea20000004800 */
[----:B------:R-:W-:Y:S01]  /*9e70*/  BSSY B0, `(.L_x_10783) ;  /* 0x0000004000007945 */ /* 0x000fe20003800000 */
[----:B------:R-:W-:Y:S05]  /*9e80*/  @!P4 BRA `(.L_x_10784) ;  /* 0x000000200000c947 */ /* 0x000fea0003800000 */
[----:B------:R4:W-:Y:S04]  /*9e90*/  RED.E.ADD.F32.FTZ.RN.STRONG.GPU [R84.64+-0x800], R239 ;  /* 0xfff800ef5400798e */ /* 0x0009e8000c10e79c */
[----:B--2---:R4:W-:Y:S02]  /*9ea0*/  RED.E.ADD.F32.FTZ.RN.STRONG.GPU [R80.64+-0x800], R215 ;  /* 0xfff800d75000798e */ /* 0x0049e4000c10e79c */
.L_x_10784:
[----:B------:R-:W-:Y:S05]  /*9eb0*/  BSYNC B0 ;  /* 0x0000000000007941 */ /* 0x000fea0003800000 */
.L_x_10783:
[----:B------:R-:W4:Y:S01]  /*9ec0*/  LDS R137, [R137.X4+0x2980] ;  /* 0x0029800089897984 */ /* 0x000f220000004800 */
[----:B------:R-:W-:Y:S01]  /*9ed0*/  BSSY B0, `(.L_x_10785) ;  /* 0x0000004000007945 */ /* 0x000fe20003800000 */
[----:B------:R-:W-:Y:S05]  /*9ee0*/  @!P5 BRA `(.L_x_10786) ;  /* 0x000000200000d947 */ /* 0x000fea0003800000 */
[----:B------:R4:W-:Y:S04]  /*9ef0*/  RED.E.ADD.F32.FTZ.RN.STRONG.GPU [R84.64+-0x780], R241 ;  /* 0xfff880f15400798e */ /* 0x0009e8000c10e79c */
[----:B----4-:R4:W-:Y:S02]  /*9f00*/  RED.E.ADD.F32.FTZ.RN.STRONG.GPU [R80.64+-0x780], R137 ;  /* 0xfff880895000798e */ /* 0x0109e4000c10e79c */
.L_x_10786:
[----:B------:R-:W-:Y:S05]  /*9f10*/  BSYNC B0 ;  /* 0x0000000000007941 */ /* 0x000fea0003800000 */
.L_x_10785:
        /* <DEDUP_REMOVED lines=12> */
.L_x_10788:
[----:B------:R-:W-:Y:S05]  /*9fe0*/  BSYNC B0 ;  /* 0x0000000000007941 */ /* 0x000fea0003800000 */
.L_x_10787:
[----:B--2-4-:R2:W4:Y:S01]  /*9ff0*/  LDS R75, [R132.X4+0x2a80] ;  /* 0x002a8000844b7984 */ /* 0x0145220000004800 */
[----:B------:R-:W-:Y:S01]  /*a000*/  BSSY B0, `(.L_x_10789) ;  /* 0x0000004000007945 */ /* 0x000fe20003800000 */
[----:B------:R-:W-:Y:S05]  /*a010*/  @!P0 BRA `(.L_x_10790) ;  /* 0x0000002000008947 */ /* 0x000fea0003800000 */
[----:B------:R2:W-:Y:S04]  /*a020*/  RED.E.ADD.F32.FTZ.RN.STRONG.GPU [R84.64+-0x680], R245 ;  /* 0xfff980f55400798e */ /* 0x0005e8000c10e79c */
[----:B----4-:R2:W-:Y:S02]  /*a030*/  RED.E.ADD.F32.FTZ.RN.STRONG.GPU [R80.64+-0x680], R75 ;  /* 0xfff9804b5000798e */ /* 0x0105e4000c10e79c */
.L_x_10790:
[----:B------:R-:W-:Y:S05]  /*a040*/  BSYNC B0 ;  /* 0x0000000000007941 */ /* 0x000fea0003800000 */
.L_x_10789:
[----:B------:R-:W2:Y:S01]  /*a050*/  LDS R131, [R131.X4+0x2b00] ;  /* 0x002b000083837984 */ /* 0x000ea20000004800 */
[----:B------:R-:W-:Y:S01]  /*a060*/  BSSY B0, `(.L_x_10791) ;  /* 0x0000004000007945 */ /* 0x000fe20003800000 */
[----:B------:R-:W-:Y:S05]  /*a070*/  @!P1 BRA `(.L_x_10792) ;  /* 0x0000002000009947 */ /* 0x000fea0003800000 */
[----:B------:R4:W-:Y:S04]  /*a080*/  RED.E.ADD.F32.FTZ.RN.STRONG.GPU [R84.64+-0x600], R247 ;  /* 0xfffa00f75400798e */ /* 0x0009e8000c10e79c */
[----:B--2---:R4:W-:Y:S02]  /*a090*/  RED.E.ADD.F32.FTZ.RN.STRONG.GPU [R80.64+-0x600], R131 ;  /* 0xfffa00835000798e */ /* 0x0049e4000c10e79c */
.L_x_10792:
[----:B------:R-:W-:Y:S05]  /*a0a0*/  BSYNC B0 ;  /* 0x0000000000007941 */ /* 0x000fea0003800000 */
.L_x_10791:
[----:B--2-4-:R2:W4:Y:S01]  /*a0b0*/  LDS R75, [R130.X4+0x2b80] ;  /* 0x002b8000824b7984 */ /* 0x0145220000004800 */
[----:B------:R-:W-:Y:S01]  /*a0c0*/  BSSY B0, `(.L_x_10793) ;  /* 0x0000004000007945 */ /* 0x000fe20003800000 */
[----:B------:R-:W-:Y:S05]  /*a0d0*/  @!P2 BRA `(.L_x_10794) ;  /* 0x000000200000a947 */ /* 0x000fea0003800000 */
[----:B------:R2:W-:Y:S04]  /*a0e0*/  RED.E.ADD.F32.FTZ.RN.STRONG.GPU [R84.64+-0x580], R249 ;  /* 0xfffa80f95400798e */ /* 0x0005e8000c10e79c */
[----:B----4-:R2:W-:Y:S02]  /*a0f0*/  RED.E.ADD.F32.FTZ.RN.STRONG.GPU [R80.64+-0x580], R75 ;  /* 0xfffa804b5000798e */ /* 0x0105e4000c10e79c */
.L_x_10794:
[----:B------:R-:W-:Y:S05]  /*a100*/  BSYNC B0 ;  /* 0x0000000000007941 */ /* 0x000fea0003800000 */
.L_x_10793:
[----:B------:R-:W2:Y:S01]  /*a110*/  LDS R129, [R129.X4+0x2c00] ;  /* 0x002c000081817984 */ /* 0x000ea20000004800 */
[----:B------:R-:W-:Y:S01]  /*a120*/  BSSY B0, `(.L_x_10795) ;  /* 0x0000004000007945 */ /* 0x000fe20003800000 */
[----:B------:R-:W-:Y:S05]  /*a130*/  @!P3 BRA `(.L_x_10796) ;  /* 0x000000200000b947 */ /* 0x000fea0003800000 */
[----:B------:R4:W-:Y:S04]  /*a140*/  RED.E.ADD.F32.FTZ.RN.STRONG.GPU [R84.64+-0x500], R251 ;  /* 0xfffb00fb5400798e */ /* 0x0009e8000c10e79c */
[----:B--2---:R4:W-:Y:S02]  /*a150*/  RED.E.ADD.F32.FTZ.RN.STRONG.GPU [R80.64+-0x500], R129 ;  /* 0xfffb00815000798e */ /* 0x0049e4000c10e79c */
.L_x_10796:
[----:B------:R-:W-:Y:S05]  /*a160*/  BSYNC B0 ;  /* 0x0000000000007941 */ /* 0x000fea0003800000 */
.L_x_10795:
[----:B--2-4-:R2:W4:Y:S01]  /*a170*/  LDS R75, [R128.X4+0x2c80] ;  /* 0x002c8000804b7984 */ /* 0x0145220000004800 */
[----:B------:R-:W-:Y:S01]  /*a180*/  BSSY B0, `(.L_x_10797) ;  /* 0x0000004000007945 */ /* 0x000fe20003800000 */
[----:B------:R-:W-:Y:S05]  /*a190*/  @!P4 BRA `(.L_x_10798) ;  /* 0x000000200000c947 */ /* 0x000fea0003800000 */
[----:B------:R2:W-:Y:S04]  /*a1a0*/  RED.E.ADD.F32.FTZ.RN.STRONG.GPU [R84.64+-0x480], R182 ;  /* 0xfffb80b65400798e */ /* 0x0005e8000c10e79c */
[----:B----4-:R2:W-:Y:S02]  /*a1b0*/  RED.E.ADD.F32.FTZ.RN.STRONG.GPU [R80.64+-0x480], R75 ;  /* 0xfffb804b5000798e */ /* 0x0105e4000c10e79c */
.L_x_10798:
[----:B------:R-:W-:Y:S05]  /*a1c0*/  BSYNC B0 ;  /* 0x0000000000007941 */ /* 0x000fea0003800000 */
.L_x_10797:
[----:B------:R-:W2:Y:S01]  /*a1d0*/  LDS R127, [R127.X4+0x2d00] ;  /* 0x002d00007f7f7984 */ /* 0x000ea20000004800 */
[----:B------:R-:W-:Y:S01]  /*a1e0*/  BSSY B0, `(.L_x_10799) ;  /* 0x0000004000007945 */ /* 0x000fe20003800000 */
[----:B------:R-:W-:Y:S05]  /*a1f0*/  @!P5 BRA `(.L_x_10800) ;  /* 0x000000200000d947 */ /* 0x000fea0003800000 */
[----:B------:R4:W-:Y:S04]  /*a200*/  RED.E.ADD.F32.FTZ.RN.STRONG.GPU [R84.64+-0x400], R184 ;  /* 0xfffc00b85400798e */ /* 0x0009e8000c10e79c */
[----:B--2---:R4:W-:Y:S02]  /*a210*/  RED.E.ADD.F32.FTZ.RN.STRONG.GPU [R80.64+-0x400], R127 ;  /* 0xfffc007f5000798e */ /* 0x0049e4000c10e79c */
.L_x_10800:
[----:B------:R-:W-:Y:S05]  /*a220*/  BSYNC B0 ;  /* 0x0000000000007941 */ /* 0x000fea0003800000 */
.L_x_10799:
        /* <DEDUP_REMOVED lines=12> */
.L_x_10802:
[----:B--2---:R-:W-:Y:S05]  /*a2f0*/  BSYNC B0 ;  /* 0x0000000000007941 */ /* 0x004fea0003800000 */
.L_x_10801:
[----:B------:R-:W2:Y:S01]  /*a300*/  LDS R125, [R125.X4+0x2e00] ;  /* 0x002e00007d7d7984 */ /* 0x000ea20000004800 */
[----:B------:R-:W-:Y:S01]  /*a310*/  BSSY B0, `(.L_x_10803) ;  /* 0x0000004000007945 */ /* 0x000fe20003800000 */
[----:B------:R-:W-:Y:S05]  /*a320*/  @!P0 BRA `(.L_x_10804) ;  /* 0x0000002000008947 */ /* 0x000fea0003800000 */
[----:B------:R4:W-:Y:S04]  /*a330*/  RED.E.ADD.F32.FTZ.RN.STRONG.GPU [R84.64+-0x300], R196 ;  /* 0xfffd00c45400798e */ /* 0x0009e8000c10e79c */
[----:B--2---:R4:W-:Y:S02]  /*a340*/  RED.E.ADD.F32.FTZ.RN.STRONG.GPU [R80.64+-0x300], R125 ;  /* 0xfffd007d5000798e */ /* 0x0049e4000c10e79c */
.L_x_10804:
[----:B------:R-:W-:Y:S05]  /*a350*/  BSYNC B0 ;  /* 0x0000000000007941 */ /* 0x000fea0003800000 */
.L_x_10803:
[----:B----4-:R4:W3:Y:S01]  /*a360*/  LDS R75, [R124.X4+0x2e80] ;  /* 0x002e80007c4b7984 */ /* 0x0108e20000004800 */
[----:B------:R-:W-:Y:S01]  /*a370*/  BSSY B0, `(.L_x_10805) ;  /* 0x0000004000007945 */ /* 0x000fe20003800000 */
[----:B------:R-:W-:Y:S05]  /*a380*/  @!P1 BRA `(.L_x_10806) ;  /* 0x0000002000009947 */ /* 0x000fea0003800000 */
[----:B------:R4:W-:Y:S04]  /*a390*/  RED.E.ADD.F32.FTZ.RN.STRONG.GPU [R84.64+-0x280], R198 ;  /* 0xfffd80c65400798e */ /* 0x0009e8000c10e79c */
[----:B---3--:R4:W-:Y:S02]  /*a3a0*/  RED.E.ADD.F32.FTZ.RN.STRONG.GPU [R80.64+-0x280], R75 ;  /* 0xfffd804b5000798e */ /* 0x0089e4000c10e79c */
.L_x_10806:
[----:B------:R-:W-:Y:S05]  /*a3b0*/  BSYNC B0 ;  /* 0x0000000000007941 */ /* 0x000fea0003800000 */
.L_x_10805:
[----:B------:R-:W4:Y:S01]  /*a3c0*/  LDS R123, [R123.X4+0x2f00] ;  /* 0x002f00007b7b7984 */ /* 0x000f220000004800 */
[----:B------:R-:W-:Y:S01]  /*a3d0*/  BSSY B0, `(.L_x_10807) ;  /* 0x0000004000007945 */ /* 0x000fe20003800000 */
[----:B------:R-:W-:Y:S05]  /*a3e0*/  @!P2 BRA `(.L_x_10808) ;  /* 0x000000200000a947 */ /* 0x000fea0003800000 */
[----:B------:R4:W-:Y:S04]  /*a3f0*/  RED.E.ADD.F32.FTZ.RN.STRONG.GPU [R84.64+-0x200], R200 ;  /* 0xfffe00c85400798e */ /* 0x0009e8000c10e79c */
[----:B----4-:R4:W-:Y:S02]  /*a400*/  RED.E.ADD.F32.FTZ.RN.STRONG.GPU [R80.64+-0x200], R123 ;  /* 0xfffe007b5000798e */ /* 0x0109e4000c10e79c */
.L_x_10808:
[----:B------:R-:W-:Y:S05]  /*a410*/  BSYNC B0 ;  /* 0x0000000000007941 */ /* 0x000fea0003800000 */
.L_x_10807:
[----:B---34-:R3:W4:Y:S01]  /*a420*/  LDS R75, [R122.X4+0x2f80] ;  /* 0x002f80007a4b7984 */ /* 0x0187220000004800 */
[----:B------:R-:W-:Y:S01]  /*a430*/  BSSY B0, `(.L_x_10809) ;  /* 0x0000004000007945 */ /* 0x000fe20003800000 */
[----:B------:R-:W-:Y:S05]  /*a440*/  @!P3 BRA `(.L_x_10810) ;  /* 0x000000200000b947 */ /* 0x000fea0003800000 */
[----:B------:R3:W-:Y:S04]  /*a450*/  RED.E.ADD.F32.FTZ.RN.STRONG.GPU [R84.64+-0x180], R206 ;  /* 0xfffe80ce5400798e */ /* 0x0007e8000c10e79c */
[----:B----4-:R3:W-:Y:S02]  /*a460*/  RED.E.ADD.F32.FTZ.RN.STRONG.GPU [R80.64+-0x180], R75 ;  /* 0xfffe804b5000798e */ /* 0x0107e4000c10e79c */
.L_x_10810:
[----:B------:R-:W-:Y:S05]  /*a470*/  BSYNC B0 ;  /* 0x0000000000007941 */ /* 0x000fea0003800000 */
.L_x_10809:
[----:B------:R-:W3:Y:S01]  /*a480*/  LDS R121, [R121.X4+0x3000] ;  /* 0x0030000079797984 */ /* 0x000ee20000004800 */
[----:B------:R-:W-:Y:S01]  /*a490*/  BSSY B0, `(.L_x_10811) ;  /* 0x0000004000007945 */ /* 0x000fe20003800000 */
[----:B------:R-:W-:Y:S05]  /*a4a0*/  @!P4 BRA `(.L_x_10812) ;  /* 0x000000200000c947 */ /* 0x000fea0003800000 */
[----:B------:R4:W-:Y:S04]  /*a4b0*/  RED.E.ADD.F32.FTZ.RN.STRONG.GPU [R84.64+-0x100], R212 ;  /* 0xffff00d45400798e */ /* 0x0009e8000c10e79c */
[----:B---3--:R4:W-:Y:S02]  /*a4c0*/  RED.E.ADD.F32.FTZ.RN.STRONG.GPU [R80.64+-0x100], R121 ;  /* 0xffff00795000798e */ /* 0x0089e4000c10e79c */
.L_x_10812:
[----:B------:R-:W-:Y:S05]  /*a4d0*/  BSYNC B0 ;  /* 0x0000000000007941 */ /* 0x000fea0003800000 */
.L_x_10811:
[----:B---34-:R3:W4:Y:S01]  /*a4e0*/  LDS R75, [R120.X4+0x3080] ;  /* 0x00308000784b7984 */ /* 0x0187220000004800 */
[----:B------:R-:W-:Y:S01]  /*a4f0*/  BSSY B0, `(.L_x_10813) ;  /* 0x0000004000007945 */ /* 0x000fe20003800000 */
[----:B------:R-:W-:Y:S05]  /*a500*/  @!P5 BRA `(.L_x_10814) ;  /* 0x000000200000d947 */ /* 0x000fea0003800000 */
[----:B------:R3:W-:Y:S04]  /*a510*/  RED.E.ADD.F32.FTZ.RN.STRONG.GPU [R84.64+-0x80], R216 ;  /* 0xffff80d85400798e */ /* 0x0007e8000c10e79c */
[----:B----4-:R3:W-:Y:S02]  /*a520*/  RED.E.ADD.F32.FTZ.RN.STRONG.GPU [R80.64+-0x80], R75 ;  /* 0xffff804b5000798e */ /* 0x0107e4000c10e79c */
.L_x_10814:
[----:B------:R-:W-:Y:S05]  /*a530*/  BSYNC B0 ;  /* 0x0000000000007941 */ /* 0x000fea0003800000 */
.L_x_10813:
        /* <DEDUP_REMOVED lines=96> */
.L_x_10816:
[----:B---3--:R-:W-:Y:S05]  /*ab40*/  BSYNC B0 ;  /* 0x0000000000007941 */ /* 0x008fea0003800000 */
.L_x_10815:
        /* <DEDUP_REMOVED lines=8> */
.L_x_10738:
        /* <DEDUP_REMOVED lines=24> */
[----:B------:R-:W-:Y:S01]  /*ad50*/  STS.128 [R101], R32 ;  /* 0x0000002065007388 */ /* 0x000fe20000000c00 */
[----:B------:R-:W-:Y:S01]  /*ad60*/  UIMAD UR7, UR10, UR37, UR7 ;  /* 0x000000250a0772a4 */ /* 0x000fe2000f8e0207 */
[----:B------:R-:W-:Y:S01]  /*ad70*/  F2FP.BF16.PACK_AB R6, R91, R96 ;  /* 0x000000605b06723e */ /* 0x000fe200000010ff */
[----:B------:R-:W-:Y:S01]  /*ad80*/  UIMAD.WIDE.U32 UR36, UR10, UR36, UR8 ;  /* 0x000000240a2472a5 */ /* 0x000fe2000f8e0008 */
[----:B------:R-:W-:Y:S01]  /*ad90*/  STS.128 [R101+0x10], R24 ;  /* 0x0000101865007388 */ /* 0x000fe20000000c00 */
[----:B------:R-:W-:-:S06]  /*ada0*/  NOP ;  /* 0x0000000000007918 */ /* 0x000fcc0000000000 */
[----:B------:R-:W3:Y:S01]  /*adb0*/  LDS.128 R8, [R104.X16] ;  /* 0x0000000068087984 */ /* 0x000ee2000000cc00 */
[----:B------:R-:W-:Y:S01]  /*adc0*/  ULDC.64 UR8, c[0x0][0x330] ;  /* 0x0000cc0000087ab9 */ /* 0x000fe20000000a00 */
[----:B------:R-:W-:Y:S01]  /*add0*/  F2FP.BF16.PACK_AB R19, R49, R50 ;  /* 0x000000323113723e */ /* 0x000fe200000010ff */
[----:B------:R-:W-:Y:S01]  /*ade0*/  UIADD3 UR7, UR37, UR7, URZ ;  /* 0x0000000725077290 */ /* 0x000fe2000fffe03f */
[----:B------:R-:W4:Y:S01]  /*adf0*/  LDS.128 R12, [R104.X16+0x200] ;  /* 0x00020000680c7984 */ /* 0x000f22000000cc00 */
        /* <DEDUP_REMOVED lines=28> */
[----:B---3--:R-:W-:Y:S01]  /*afc0*/  STG.E.128 [R2.64], R8 ;  /* 0x0000000802007986 */ /* 0x008fe2000c101d1c */
[----:B------:R-:W-:Y:S01]  /*afd0*/  ULDC.64 UR34, c[0x0][0x340] ;  /* 0x0000d00000227ab9 */ /* 0x000fe20000000a00 */
[----:B------:R-:W-:Y:S01]  /*afe0*/  FADD.FTZ R54, R55, R54 ;  /* 0x0000003637367221 */ /* 0x000fe20000010000 */
[----:B------:R-:W-:Y:S01]  /*aff0*/  UIADD3 UR9, UR9, UR7, URZ ;  /* 0x0000000709097290 */ /* 0x000fe2000fffe03f */
[----:B----4-:R3:W-:Y:S01]  /*b000*/  STG.E.128 [R2.64+0x200], R12 ;  /* 0x0002000c02007986 */ /* 0x0107e2000c101d1c */
        /* <DEDUP_REMOVED lines=14> */
[----:B---3--:R-:W-:Y:S01]  /*b0f0*/  MOV R2, UR7 ;  /* 0x0000000700027c02 */ /* 0x008fe20008000f00 */
[----:B------:R-:W-:Y:S01]  /*b100*/  FADD.FTZ R105, R50, R49 ;  /* 0x0000003132697221 */ /* 0x000fe20000010000 */
[----:B------:R-:W-:-:S05]  /*b110*/  MOV R3, UR8 ;  /* 0x0000000800037c02 */ /* 0x000fca0008000f00 */
        /* <DEDUP_REMOVED lines=10> */
.L_x_10736:
        /* <DEDUP_REMOVED lines=26> */
.L_x_10820:
[----:B0-----:R-:W-:Y:S05]  /*b360*/  BSYNC B0 ;  /* 0x0000000000007941 */ /* 0x001fea0003800000 */
.L_x_10819:
        /* <DEDUP_REMOVED lines=25> */
.L_x_10822:
[----:B------:R-:W4:Y:S02]  /*b500*/  S2R R7, SR_TID.X ;  /* 0x0000000000077919 */ /* 0x000f240000002100 */
.L_x_10823:
[----:B0-----:R-:W-:Y:S05]  /*b510*/  BSYNC B0 ;  /* 0x0000000000007941 */ /* 0x001fea0003800000 */
.L_x_10821:
[----:B----4-:R-:W-:-:S13]  /*b520*/  ISETP.GE.AND P0, PT, R7, c[0x0][0x16c], PT ;  /* 0x00005b0007007a0c */ /* 0x010fda0003f06270 */
[----:B------:R-:W-:Y:S05]  /*b530*/  @P0 EXIT ;  /* 0x000000000000094d */ /* 0x000fea0003800000 */
[----:B------:R-:W-:Y:S02]  /*b540*/  ULDC.64 UR6, c[0x0][0x288] ;  /* 0x0000a20000067ab9 */ /* 0x000fe40000000a00 */
[----:B------:R-:W-:Y:S02]  /*b550*/  UIMAD UR11, UR11, UR6, URZ ;  /* 0x000000060b0b72a4 */ /* 0x000fe4000f8e023f */
[----:B-12---:R-:W-:Y:S02]  /*b560*/  UIMAD.WIDE.U32 UR4, UR10, UR6, URZ ;  /* 0x000000060a0472a5 */ /* 0x006fe4000f8e003f */
[----:B------:R-:W-:-:S04]  /*b570*/  UIMAD UR6, UR10, UR7, UR11 ;  /* 0x000000070a0672a4 */ /* 0x000fc8000f8e020b */
[----:B------:R-:W-:Y:S02]  /*b580*/  UIADD3 UR6, UR5, UR6, URZ ;  /* 0x0000000605067290 */ /* 0x000fe4000fffe03f */
.L_x_10824:
        /* <DEDUP_REMOVED lines=19> */
.L_x_10825:
        /* <DEDUP_REMOVED lines=12> */
.L_x_14717:


//--------------------- .text._Z25selective_scan_bwd_kernelI32Selective_Scan_bwd_kernel_traitsILi32ELi16ELb1ELb1ELb1ELb1ELb0EN3c108BFloat16ENS1_7complexIfEEEEv12SSMParamsBwd --------------------------
	.section	.text._Z25selective_scan_bwd_kernelI32Selective_Scan_bwd_kernel_traitsILi32ELi16ELb1ELb1ELb1ELb1ELb0EN3c108BFloat16ENS1_7complexIfEEEEv12SSMParamsBwd,"ax",@progbits
	.sectioninfo	@"SHI_REGISTERS=254"
	.align	128
        .global         _Z25selective_scan_bwd_kernelI32Selective_Scan_bwd_kernel_traitsILi32ELi16ELb1ELb1ELb1ELb1ELb0EN3c108BFloat16ENS1_7complexIfEEEEv12SSMParamsBwd
        .type           _Z25selective_scan_bwd_kernelI32Selective_Scan_bwd_kernel_traitsILi32ELi16ELb1ELb1ELb1ELb1ELb0EN3c108BFloat16ENS1_7complexIfEEEEv12SSMParamsBwd,@function
        .size           _Z25selective_scan_bwd_kernelI32Selective_Scan_bwd_kernel_traitsILi32ELi16ELb1ELb1ELb1ELb1ELb0EN3c108BFloat16ENS1_7complexIfEEEEv12SSMParamsBwd,(.L_x_14718 - _Z25selective_scan_bwd_kernelI32Selective_Scan_bwd_kernel_traitsILi32ELi16ELb1ELb1ELb1ELb1ELb0EN3c108BFloat16ENS1_7complexIfEEEEv12SSMParamsBwd)
        .other          _Z25selective_scan_bwd_kernelI32Selective_Scan_bwd_kernel_traitsILi32ELi16ELb1ELb1ELb1ELb1ELb0EN3c108BFloat16ENS1_7complexIfEEEEv12SSMParamsBwd,@"STO_CUDA_ENTRY STV_DEFAULT"
_Z25selective_scan_bwd_kernelI32Selective_Scan_bwd_kernel_traitsILi32ELi16ELb1ELb1ELb1ELb1ELb0EN3c108BFloat16ENS1_7complexIfEEEEv12SSMParamsBwd:
.text._Z25selective_scan_bwd_kernelI32Selective_Scan_bwd_kernel_traitsILi32ELi16ELb1ELb1ELb1ELb1ELb0EN3c108BFloat16ENS1_7complexIfEEEEv12SSMParamsBwd:
        /* <DEDUP_REMOVED lines=179> */
[----:B---3--:R-:W-:-:S04]  /*0b30*/  SHF.L.U32 R103, R106, 0x1, RZ ;  /* 0x000000016a677819 */ /* 0x008fc800000006ff */
[----:B----4-:R-:W-:Y:S02]  /*0b40*/  LOP3.LUT R103, R103, 0xffffffc0, RZ, 0xc0, !PT ;  /* 0xffffffc067677812 */ /* 0x010fe400078ec0ff */
.L_x_10939:
[----:B------:R-:W-:Y:S01]  /*0b50*/  BAR.SYNC.DEFER_BLOCKING 0x0 ;  /* 0x0000000000007b1d */ /* 0x000fe20000010000 */
[----:B0-----:R-:W-:Y:S02]  /*0b60*/  MOV R2, UR17 ;  /* 0x0000001100027c02 */ /* 0x001fe40008000f00 */
[----:B------:R-:W-:Y:S02]  /*0b70*/  MOV R3, UR18 ;  /* 0x0000001200037c02 */ /* 0x000fe40008000f00 */
        /* <DEDUP_REMOVED lines=8> */
[----:B----4-:R0:W-:Y:S01]  /*0c00*/  STS.128 [R104.X16+0x200], R12 ;  /* 0x0002000c68007388 */ /* 0x0101e2000000cc00 */
[----:B------:R-:W-:-:S06]  /*0c10*/  NOP ;  /* 0x0000000000007918 */ /* 0x000fcc0000000000 */
[----:B------:R-:W3:Y:S04]  /*0c20*/  LDS.128 R60, [R101] ;  /* 0x00000000653c7984 */ /* 0x000ee80000000c00 */
[----:B------:R-:W-:Y:S04]  /*0c30*/  LDS.128 R64, [R101+0x10] ;  /* 0x0000100065407984 */ /* 0x000fe80000000c00 */
        /* <DEDUP_REMOVED lines=9> */
[----:B------:R-:W4:Y:S04]  /*0cd0*/  LDS.128 R20, [R101] ;  /* 0x0000000065147984 */ /* 0x000f280000000c00 */
[----:B------:R-:W-:Y:S04]  /*0ce0*/  LDS.128 R4, [R101+0x10] ;  /* 0x0000100065047984 */ /* 0x000fe80000000c00 */
        /* <DEDUP_REMOVED lines=41> */
[----:B------:R-:W-:Y:S01]  /*0f80*/  FFMA.FTZ R0, R14, R0, R17 ;  /* 0x000000000e007223 */ /* 0x000fe20000010011 */
[----:B------:R-:W-:-:S03]  /*0f90*/  MOV R17, c[0x0][0x16c] ;  /* 0x00005b0000117a02 */ /* 0x000fc60000000f00 */
[----:B------:R-:W-:Y:S01]  /*0fa0*/  FFMA.FTZ R3, R13, R2, R0 ;  /* 0x000000020d037223 */ /* 0x000fe20000010000 */
[----:B------:R-:W-:Y:S02]  /*0fb0*/  PRMT R0, RZ, 0x5410, R62 ;  /* 0x00005410ff007816 */ /* 0x000fe4000000003e */
[----:B------:R-:W-:Y:S02]  /*0fc0*/  PRMT R2, RZ, 0x7610, R30 ;  /* 0x00007610ff027816 */ /* 0x000fe4000000001e */
[----:B------:R-:W-:Y:S01]  /*0fd0*/  ISETP.GE.AND P5, PT, R17, 0x1, PT ;  /* 0x000000011100780c */ /* 0x000fe20003fa6270 */
[----:B------:R-:W-:Y:S01]  /*0fe0*/  FFMA.FTZ R3, R12, R0, R3 ;  /* 0x000000000c037223 */ /* 0x000fe20000010003 */
[----:B------:R-:W-:Y:S02]  /*0ff0*/  PRMT R0, RZ, 0x7610, R62 ;  /* 0x00007610ff007816 */ /* 0x000fe4000000003e */
[----:B------:R-:W-:-:S03]  /*1000*/  PRMT R17, RZ, 0x5410, R63 ;  /* 0x00005410ff117816 */ /* 0x000fc6000000003f */
[----:B------:R-:W-:Y:S01]  /*1010*/  FFMA.FTZ R3, R2, R0, R3 ;  /* 0x0000000002037223 */ /* 0x000fe20000010003 */
[----:B------:R-:W-:-:S05]  /*1020*/  PRMT R0, RZ, 0x5410, R31 ;  /* 0x00005410ff007816 */ /* 0x000fca000000001f */
[----:B------:R-:W-:Y:S01]  /*1030*/  FFMA.FTZ R18, R0, R17, R3 ;  /* 0x0000001100127223 */ /* 0x000fe20000010003 */
[----:B------:R-:W-:Y:S02]  /*1040*/  PRMT R3, RZ, 0x7610, R31 ;  /* 0x00007610ff037816 */ /* 0x000fe4000000001f */
[----:B------:R-:W-:-:S05]  /*1050*/  PRMT R17, RZ, 0x7610, R63 ;  /* 0x00007610ff117816 */ /* 0x000fca000000003f */
        /* <DEDUP_REMOVED lines=33> */
.L_x_10828:
[----:B--23--:R-:W-:Y:S05]  /*1270*/  BSYNC B0 ;  /* 0x0000000000007941 */ /* 0x00cfea0003800000 */
.L_x_10827:
        /* <DEDUP_REMOVED lines=41> */
.L_x_10830:
[----:B------:R-:W-:Y:S05]  /*1510*/  BSYNC B0 ;  /* 0x0000000000007941 */ /* 0x000fea0003800000 */
.L_x_10829:
        /* <DEDUP_REMOVED lines=39> */
.L_x_10832:
[----:B------:R-:W-:Y:S05]  /*1790*/  BSYNC B0 ;  /* 0x0000000000007941 */ /* 0x000fea0003800000 */
.L_x_10831:
        /* <DEDUP_REMOVED lines=39> */
.L_x_10834:
[----:B------:R-:W-:Y:S05]  /*1a10*/  BSYNC B0 ;  /* 0x0000000000007941 */ /* 0x000fea0003800000 */
.L_x_10833:
        /* <DEDUP_REMOVED lines=39> */
.L_x_10836:
[----:B------:R-:W-:Y:S05]  /*1c90*/  BSYNC B0 ;  /* 0x0000000000007941 */ /* 0x000fea0003800000 */
.L_x_10835:
        /* <DEDUP_REMOVED lines=39> */
.L_x_10838:
[----:B------:R-:W-:Y:S05]  /*1f10*/  BSYNC B0 ;  /* 0x0000000000007941 */ /* 0x000fea0003800000 */
.L_x_10837:
        /* <DEDUP_REMOVED lines=39> */
.L_x_10840:
[----:B------:R-:W-:Y:S05]  /*2190*/  BSYNC B0 ;  /* 0x0000000000007941 */ /* 0x000fea0003800000 */
.L_x_10839:
        /* <DEDUP_REMOVED lines=39> */
.L_x_10842:
[----:B------:R-:W-:Y:S05]  /*2410*/  BSYNC B0 ;  /* 0x0000000000007941 */ /* 0x000fea0003800000 */
.L_x_10841:
        /* <DEDUP_REMOVED lines=40> */
.L_x_10844:
[----:B------:R-:W-:Y:S05]  /*26a0*/  BSYNC B0 ;  /* 0x0000000000007941 */ /* 0x000fea0003800000 */
.L_x_10843:
        /* <DEDUP_REMOVED lines=39> */
.L_x_10846:
[----:B------:R-:W-:Y:S05]  /*2920*/  BSYNC B0 ;  /* 0x0000000000007941 */ /* 0x000fea0003800000 */
.L_x_10845:
        /* <DEDUP_REMOVED lines=37> */
.L_x_10848:
[----:B------:R-:W-:Y:S05]  /*2b80*/  BSYNC B0 ;  /* 0x0000000000007941 */ /* 0x000fea0003800000 */
.L_x_10847:
        /* <DEDUP_REMOVED lines=33> */
.L_x_10850:
[----:B------:R-:W-:Y:S05]  /*2da0*/  BSYNC B0 ;  /* 0x0000000000007941 */ /* 0x000fea0003800000 */
.L_x_10849:
        /* <DEDUP_REMOVED lines=33> */
.L_x_10852:
[----:B------:R-:W-:Y:S05]  /*2fc0*/  BSYNC B0 ;  /* 0x0000000000007941 */ /* 0x000fea0003800000 */
.L_x_10851:
        /* <DEDUP_REMOVED lines=33> */
.L_x_10854:
[----:B------:R-:W-:Y:S05]  /*31e0*/  BSYNC B0 ;  /* 0x0000000000007941 */ /* 0x000fea0003800000 */
.L_x_10853:
        /* <DEDUP_REMOVED lines=33> */
.L_x_10856:
[----:B------:R-:W-:Y:S05]  /*3400*/  BSYNC B0 ;  /* 0x0000000000007941 */ /* 0x000fea0003800000 */
.L_x_10855:
        /* <DEDUP_REMOVED lines=33> */
.L_x_10858:
[----:B------:R-:W-:Y:S05]  /*3620*/  BSYNC B0 ;  /* 0x0000000000007941 */ /* 0x000fea0003800000 */
.L_x_10857:
        /* <DEDUP_REMOVED lines=39> */
.L_x_10938:
        /* <DEDUP_REMOVED lines=30> */
[----:B---3--:R-:W3:Y:S04]  /*3a80*/  LDG.E.128 R56, [R70.64] ;  /* 0x0000001846387981 */ /* 0x008ee8000c1e1d00 */
        /* <DEDUP_REMOVED lines=33> */
[----:B------:R-:W-:Y:S01]  /*3ca0*/  STS.128 [R104.X16+0x600], R92 ;  /* 0x0006005c68007388 */ /* 0x000fe2000000cc00 */
[----:B------:R-:W-:Y:S01]  /*3cb0*/  FMUL.FTZ R136, R136, 1.4426950216293334961 ;  /* 0x3fb8aa3b88887820 */ /* 0x000fe20000410000 */
[----:B------:R-:W-:Y:S01]  /*3cc0*/  MUFU.SIN R114, R76 ;  /* 0x0000004c00727308 */ /* 0x000fe20000000400 */
[----:B-1----:R-:W-:Y:S01]  /*3cd0*/  FMUL.RZ R78, R69, 0.15915493667125701904 ;  /* 0x3e22f983454e7820 */ /* 0x002fe2000040c000 */
[----:B------:R-:W-:-:S06]  /*3ce0*/  NOP ;  /* 0x0000000000007918 */ /* 0x000fcc0000000000 */
[----:B------:R-:W-:Y:S01]  /*3cf0*/  FMUL.FTZ R69, R89, UR40 ;  /* 0x0000002859457c20 */ /* 0x000fe20008410000 */
[----:B------:R1:W-:Y:S01]  /*3d00*/  MUFU.COS R128, R76 ;  /* 0x0000004c00807308 */ /* 0x0003e20000000000 */
[----:B------:R-:W-:Y:S01]  /*3d10*/  FMUL.RZ R141, R68, 0.15915493667125701904 ;  /* 0x3e22f983448d7820 */ /* 0x000fe2000040c000 */
[----:B------:R2:W3:Y:S01]  /*3d20*/  LDG.E.128 R80, [R110.64+0x400] ;  /* 0x000400186e507981 */ /* 0x0004e2000c1e1d00 */
[C---:B------:R-:W-:Y:S02]  /*3d30*/  FMUL.FTZ R68, R136.reuse, R100 ;  /* 0x0000006488447220 */ /* 0x040fe40000410000 */
[----:B------:R-:W-:Y:S01]  /*3d40*/  FMUL.FTZ R107, R136, R55 ;  /* 0x00000037886b7220 */ /* 0x000fe20000410000 */
[----:B0-----:R2:W4:Y:S02]  /*3d50*/  LDG.E.128 R72, [R110.64+0x600] ;  /* 0x000600186e487981 */ /* 0x001524000c1e1d00 */
[----:B------:R-:W-:Y:S01]  /*3d60*/  MUFU.SIN R116, R70 ;  /* 0x0000004600747308 */ /* 0x000fe20000000400 */
[----:B-1----:R-:W-:Y:S01]  /*3d70*/  FMUL.RZ R76, R69, 0.15915493667125701904 ;  /* 0x3e22f983454c7820 */ /* 0x002fe2000040c000 */
[----:B------:R-:W0:Y:S01]  /*3d80*/  LDS.128 R84, [R216] ;  /* 0x00000000d8547984 */ /* 0x000e220000000c00 */
        /* <DEDUP_REMOVED lines=9> */
[----:B------:R-:W-:Y:S01]  /*3e20*/  MUFU.COS R132, R79 ;  /* 0x0000004f00847308 */ /* 0x000fe20000000000 */
[C---:B------:R-:W-:Y:S02]  /*3e30*/  FMUL.FTZ R58, R136.reuse, R51 ;  /* 0x00000033883a7220 */ /* 0x040fe40000410000 */
[----:B------:R-:W-:-:S05]  /*3e40*/  FMUL.FTZ R109, R136, R88 ;  /* 0x00000058886d7220 */ /* 0x000fca0000410000 */
[----:B------:R-:W-:Y:S08]  /*3e50*/  MUFU.SIN R120, R78 ;  /* 0x0000004e00787308 */ /* 0x000ff00000000400 */
        /* <DEDUP_REMOVED lines=19> */
[----:B------:R-:W-:-:S05]  /*3f90*/  FMUL.FTZ R69, R136, R97 ;  /* 0x0000006188457220 */ /* 0x000fca0000410000 */
[----:B------:R1:W-:Y:S08]  /*3fa0*/  MUFU.COS R135, R76 ;  /* 0x0000004c00877308 */ /* 0x0003f00000000000 */
[----:B------:R-:W-:Y:S01]  /*3fb0*/  MUFU.SIN R152, R70 ;  /* 0x0000004600987308 */ /* 0x000fe20000000400 */
[----:B-1----:R-:W-:-:S07]  /*3fc0*/  FMUL.FTZ R76, R136, R90 ;  /* 0x0000005a884c7220 */ /* 0x002fce0000410000 */
[----:B------:R1:W-:Y:S08]  /*3fd0*/  MUFU.COS R154, R70 ;  /* 0x00000046009a7308 */ /* 0x0003f00000000000 */
[----:B------:R-:W-:Y:S01]  /*3fe0*/  MUFU.SIN R137, R71 ;  /* 0x0000004700897308 */ /* 0x000fe20000000400 */
[----:B-1----:R-:W-:-:S07]  /*3ff0*/  FMUL.FTZ R70, R136, R98 ;  /* 0x0000006288467220 */ /* 0x002fce0000410000 */
[----:B------:R1:W-:Y:S08]  /*4000*/  MUFU.COS R139, R71 ;  /* 0x00000047008b7308 */ /* 0x0003f00000000000 */
[----:B------:R5:W-:Y:S01]  /*4010*/  MUFU.EX2 R129, R68 ;  /* 0x0000004400817308 */ /* 0x000be20000000800 */
[----:B-1----:R-:W-:-:S07]  /*4020*/  FMUL.FTZ R71, R136, R91 ;  /* 0x0000005b88477220 */ /* 0x002fce0000410000 */
[----:B------:R1:W-:Y:S01]  /*4030*/  MUFU.EX2 R127, R69 ;  /* 0x00000045007f7308 */ /* 0x0003e20000000800 */
[----:B-----5:R-:W-:-:S07]  /*4040*/  FMUL.FTZ R68, R136, R96 ;  /* 0x0000006088447220 */ /* 0x020fce0000410000 */
[----:B------:R-:W-:Y:S01]  /*4050*/  MUFU.SIN R156, R78 ;  /* 0x0000004e009c7308 */ /* 0x000fe20000000400 */
[----:B-1----:R-:W-:-:S07]  /*4060*/  FMUL.FTZ R69, R136, R89 ;  /* 0x0000005988457220 */ /* 0x002fce0000410000 */
[----:B------:R-:W-:Y:S08]  /*4070*/  MUFU.COS R162, R78 ;  /* 0x0000004e00a27308 */ /* 0x000ff00000000000 */
[----:B------:R-:W-:Y:S08]  /*4080*/  MUFU.EX2 R125, R70 ;  /* 0x00000046007d7308 */ /* 0x000ff00000000800 */
[----:B------:R-:W-:Y:S08]  /*4090*/  MUFU.EX2 R123, R71 ;  /* 0x00000047007b7308 */ /* 0x000ff00000000800 */
[----:B------:R-:W1:Y:S08]  /*40a0*/  MUFU.EX2 R121, R68 ;  /* 0x0000004400797308 */ /* 0x000e700000000800 */
[----:B------:R5:W0:Y:S08]  /*40b0*/  MUFU.EX2 R119, R69 ;  /* 0x0000004500777308 */ /* 0x000a300000000800 */
[----:B------:R0:W-:Y:S01]  /*40c0*/  MUFU.EX2 R117, R76 ;  /* 0x0000004c00757308 */ /* 0x0001e20000000800 */
[----:B-----5:R2:W5:Y:S01]  /*40d0*/  LDG.E.128 R68, [R110.64] ;  /* 0x000000186e447981 */ /* 0x020562000c1e1d00 */
[----:B------:R-:W-:-:S02]  /*40e0*/  FMUL.FTZ R56, R136, R53 ;  /* 0x0000003588387220 */ /* 0x000fc40000410000 */
[----:B------:R-:W-:-:S04]  /*40f0*/  FMUL.FTZ R57, R136, R54 ;  /* 0x0000003688397220 */ /* 0x000fc80000410000 */
[----:B------:R-:W2:Y:S01]  /*4100*/  MUFU.EX2 R107, R107 ;  /* 0x0000006b006b7308 */ /* 0x000ea20000000800 */
[----:B0-----:R0:W3:Y:S01]  /*4110*/  LDG.E.128 R76, [R110.64+0x200] ;  /* 0x000200186e4c7981 */ /* 0x0010e2000c1e1d00 */
[----:B-1----:R-:W-:Y:S01]  /*4120*/  FMUL.FTZ R122, R121, R122 ;  /* 0x0000007a797a7220 */ /* 0x002fe20000410000 */
[----:B------:R-:W-:-:S05]  /*4130*/  PRMT R92, RZ, 0x5410, R84 ;  /* 0x00005410ff5c7816 */ /* 0x000fca0000000054 */
[----:B------:R-:W1:Y:S01]  /*4140*/  MUFU.EX2 R58, R58 ;  /* 0x0000003a003a7308 */ /* 0x000e620000000800 */
[----:B------:R-:W-:Y:S02]  /*4150*/  FMUL.FTZ R121, R121, R120 ;  /* 0x0000007879797220 */ /* 0x000fe40000410000 */
[----:B------:R-:W-:-:S05]  /*4160*/  FMUL.FTZ R120, R119, R138 ;  /* 0x0000008a77787220 */ /* 0x000fca0000410000 */
[----:B------:R-:W0:Y:S01]  /*4170*/  MUFU.EX2 R109, R109 ;  /* 0x0000006d006d7308 */ /* 0x000e220000000800 */
[----:B------:R-:W-:Y:S01]  /*4180*/  FMUL.FTZ R119, R119, R134 ;  /* 0x0000008677777220 */ /* 0x000fe20000410000 */
[----:B------:R-:W-:Y:S01]  /*4190*/  PRMT R94, RZ, 0x5410, R60 ;  /* 0x00005410ff5e7816 */ /* 0x000fe2000000003c */
[----:B------:R-:W-:Y:S01]  /*41a0*/  FMUL.FTZ R151, R92, R99 ;  /* 0x000000635c977220 */ /* 0x000fe20000410000 */
[----:B------:R-:W-:-:S04]  /*41b0*/  PRMT R134, RZ, 0x7610, R84 ;  /* 0x00007610ff867816 */ /* 0x000fc80000000054 */
[----:B------:R-:W0:Y:S08]  /*41c0*/  MUFU.EX2 R56, R56 ;  /* 0x0000003800387308 */ /* 0x000e300000000800 */
[----:B------:R-:W0:Y:S01]  /*41d0*/  MUFU.EX2 R57, R57 ;  /* 0x0000003900397308 */ /* 0x000e220000000800 */
[C---:B------:R-:W-:Y:S02]  /*41e0*/  FMUL.FTZ R132, R129.reuse, R132 ;  /* 0x0000008481847220 */ /* 0x040fe40000410000 */
[----:B------:R-:W-:-:S02]  /*41f0*/  FMUL.FTZ R129, R129, R112 ;  /* 0x0000007081817220 */ /* 0x000fc40000410000 */
[C---:B------:R-:W-:Y:S02]  /*4200*/  FMUL.FTZ R126, R125.reuse, R126 ;  /* 0x0000007e7d7e7220 */ /* 0x040fe40000410000 */
[----:B------:R-:W-:Y:S02]  /*4210*/  FMUL.FTZ R157, R134, R99 ;  /* 0x00000063869d7220 */ /* 0x000fe40000410000 */
[----:B------:R-:W-:Y:S01]  /*4220*/  FMUL.FTZ R59, R40, UR40 ;  /* 0x00000028283b7c20 */ /* 0x000fe20008410000 */
[----:B------:R-:W-:Y:S01]  /*4230*/  PRMT R93, RZ, 0x7610, R60 ;  /* 0x00007610ff5d7816 */ /* 0x000fe2000000003c */
[----:B------:R-:W-:Y:S01]  /*4240*/  FMUL.FTZ R151, R94, R151 ;  /* 0x000000975e977220 */ /* 0x000fe20000410000 */
[----:B------:R-:W-:Y:S01]  /*4250*/  MUFU.SIN R164, R141 ;  /* 0x0000008d00a47308 */ /* 0x000fe20000000400 */
[----:B------:R-:W-:Y:S02]  /*4260*/  FMUL.FTZ R125, R125, R116 ;  /* 0x000000747d7d7220 */ /* 0x000fe40000410000 */
[----:B--2---:R-:W-:-:S02]  /*4270*/  FMUL.FTZ R116, R107, R146 ;  /* 0x000000926b747220 */ /* 0x004fc40000410000 */
[----:B------:R-:W-:Y:S02]  /*4280*/  FMUL.FTZ R115, R107, R144 ;  /* 0x000000906b737220 */ /* 0x000fe40000410000 */
[C---:B-1----:R-:W-:Y:S01]  /*4290*/  FMUL.FTZ R107, R58.reuse, R139 ;  /* 0x0000008b3a6b7220 */ /* 0x042fe20000410000 */
[----:B------:R-:W-:Y:S01]  /*42a0*/  PRMT R139, RZ, 0x7610, R85 ;  /* 0x00007610ff8b7816 */ /* 0x000fe20000000055 */
[----:B------:R-:W-:Y:S02]  /*42b0*/  FMUL.FTZ R95, R58, R137 ;  /* 0x000000893a5f7220 */ /* 0x000fe40000410000 */
[----:B------:R-:W-:Y:S02]  /*42c0*/  FMUL.FTZ R128, R127, R128 ;  /* 0x000000807f807220 */ /* 0x000fe40000410000 */
[----:B------:R-:W-:Y:S02]  /*42d0*/  FMUL.FTZ R157, R94, R157 ;  /* 0x0000009d5e9d7220 */ /* 0x000fe40000410000 */
[----:B------:R-:W-:-:S02]  /*42e0*/  FMUL.FTZ R58, R129, R151 ;  /* 0x00000097813a7220 */ /* 0x000fc40000410000 */
[----:B------:R-:W-:Y:S02]  /*42f0*/  FMUL.FTZ R127, R127, R114 ;  /* 0x000000727f7f7220 */ /* 0x000fe40000410000 */
[C---:B0-----:R-:W-:Y:S02]  /*4300*/  FMUL.FTZ R114, R109.reuse, R150 ;  /* 0x000000966d727220 */ /* 0x041fe40000410000 */
[----:B------:R-:W-:Y:S02]  /*4310*/  FMUL.FTZ R113, R109, R148 ;  /* 0x000000946d717220 */ /* 0x000fe40000410000 */
[C---:B------:R-:W-:Y:S02]  /*4320*/  FMUL.FTZ R112, R56.reuse, R135 ;  /* 0x0000008738707220 */ /* 0x040fe40000410000 */
[----:B------:R-:W-:Y:S02]  /*4330*/  FMUL.FTZ R111, R56, R133 ;  /* 0x00000085386f7220 */ /* 0x000fe40000410000 */
[----:B------:R-:W-:-:S02]  /*4340*/  FMUL.FTZ R110, R57, R154 ;  /* 0x0000009a396e7220 */ /* 0x000fc40000410000 */
[----:B------:R-:W-:Y:S02]  /*4350*/  FMUL.FTZ R109, R57, R152 ;  /* 0x00000098396d7220 */ /* 0x000fe40000410000 */
[----:B------:R-:W-:Y:S02]  /*4360*/  FMUL.RZ R59, R59, 0.15915493667125701904 ;  /* 0x3e22f9833b3b7820 */ /* 0x000fe4000040c000 */
[----:B------:R-:W-:Y:S02]  /*4370*/  FMUL.FTZ R56, R136, R52 ;  /* 0x0000003488387220 */ /* 0x000fe40000410000 */
[-C--:B------:R-:W-:Y:S02]  /*4380*/  FMUL.FTZ R57, R129, R157.reuse ;  /* 0x0000009d81397220 */ /* 0x080fe40000410000 */
[----:B------:R-:W-:Y:S02]  /*4390*/  FFMA.FTZ R58, R132, R157, R58 ;  /* 0x0000009d843a7223 */ /* 0x000fe4000001003a */
[----:B------:R-:W-:-:S02]  /*43a0*/  FMUL.FTZ R124, R123, R124 ;  /* 0x0000007c7b7c7220 */ /* 0x000fc40000410000 */
[----:B------:R-:W-:Y:S02]  /*43b0*/  FMUL.FTZ R160, R139, R100 ;  /* 0x000000648ba07220 */ /* 0x000fe40000410000 */
[----:B------:R-:W-:Y:S01]  /*43c0*/  FMUL.FTZ R123, R123, R118 ;  /* 0x000000767b7b7220 */ /* 0x000fe20000410000 */
[----:B------:R-:W-:Y:S01]  /*43d0*/  PRMT R133, RZ, 0x5410, R85 ;  /* 0x00005410ff857816 */ /* 0x000fe20000000055 */
[C---:B------:R-:W-:Y:S01]  /*43e0*/  FMUL.FTZ R118, R117.reuse, R142 ;  /* 0x0000008e75767220 */ /* 0x040fe20000410000 */
[----:B------:R-:W-:Y:S01]  /*43f0*/  MUFU.SIN R148, R59 ;  /* 0x0000003b00947308 */ /* 0x000fe20000000400 */
[----:B------:R-:W-:Y:S02]  /*4400*/  FMUL.FTZ R117, R117, R140 ;  /* 0x0000008c75757220 */ /* 0x000fe40000410000 */
[----:B------:R-:W-:Y:S02]  /*4410*/  FFMA.FTZ R137, R132, R151, -R57 ;  /* 0x0000009784897223 */ /* 0x000fe40000010839 */
[----:B------:R-:W-:-:S03]  /*4420*/  FFMA.FTZ R142, R93, R160, R58 ;  /* 0x000000a05d8e7223 */ /* 0x000fc6000001003a */
[----:B------:R-:W-:Y:S01]  /*4430*/  MUFU.COS R140, R59 ;  /* 0x0000003b008c7308 */ /* 0x000fe20000000000 */
[C---:B------:R-:W-:Y:S02]  /*4440*/  FMUL.FTZ R85, R136.reuse, R40 ;  /* 0x0000002888557220 */ /* 0x040fe40000410000 */
[----:B------:R-:W-:-:S05]  /*4450*/  FMUL.FTZ R84, R136, R45 ;  /* 0x0000002d88547220 */ /* 0x000fca0000410000 */
[----:B------:R0:W-:Y:S01]  /*4460*/  MUFU.EX2 R135, R56 ;  /* 0x0000003800877308 */ /* 0x0001e20000000800 */
[----:B------:R-:W-:Y:S01]  /*4470*/  FMUL.FTZ R158, R133, R100 ;  /* 0x00000064859e7220 */ /* 0x000fe20000410000 */
[----:B0-----:R-:W0:Y:S06]  /*4480*/  LDS.128 R56, [R216+0x10] ;  /* 0x00001000d8387984 */ /* 0x001e2c0000000c00 */
[----:B------:R1:W-:Y:S01]  /*4490*/  MUFU.COS R138, R141 ;  /* 0x0000008d008a7308 */ /* 0x0003e20000000000 */
[----:B------:R-:W-:-:S07]  /*44a0*/  FMUL.FTZ R144, R127, R142 ;  /* 0x0000008e7f907220 */ /* 0x000fce0000410000 */
[----:B------:R2:W4:Y:S01]  /*44b0*/  MUFU.EX2 R143, R84 ;  /* 0x00000054008f7308 */ /* 0x0005220000000800 */
[----:B-1----:R-:W-:Y:S01]  /*44c0*/  FFMA.FTZ R141, R93, R158, R137 ;  /* 0x0000009e5d8d7223 */ /* 0x002fe20000010089 */
[----:B------:R-:W-:-:S03]  /*44d0*/  PRMT R146, RZ, 0x7610, R86 ;  /* 0x00007610ff927816 */ /* 0x000fc60000000056 */
[----:B------:R-:W-:-:S03]  /*44e0*/  FMUL.FTZ R145, R127, R141 ;  /* 0x0000008d7f917220 */ /* 0x000fc60000410000 */
[----:B------:R-:W1:Y:S01]  /*44f0*/  MUFU.EX2 R85, R85 ;  /* 0x0000005500557308 */ /* 0x000e620000000800 */
[----:B--2---:R-:W-:Y:S01]  /*4500*/  FMUL.FTZ R84, R136, R99 ;  /* 0x0000006388547220 */ /* 0x004fe20000410000 */
[----:B------:R-:W-:Y:S01]  /*4510*/  PRMT R136, RZ, 0x5410, R86 ;  /* 0x00005410ff887816 */ /* 0x000fe20000000056 */
[C---:B------:R-:W-:Y:S01]  /*4520*/  FFMA.FTZ R145, R128.reuse, R142, R145 ;  /* 0x0000008e80917223 */ /* 0x040fe20000010091 */
[----:B------:R-:W-:Y:S01]  /*4530*/  PRMT R142, RZ, 0x5410, R61 ;  /* 0x00005410ff8e7816 */ /* 0x000fe2000000003d */
[----:B------:R-:W-:Y:S02]  /*4540*/  FFMA.FTZ R141, R128, R141, -R144 ;  /* 0x0000008d808d7223 */ /* 0x000fe40000010890 */
[-C--:B------:R-:W-:Y:S02]  /*4550*/  FMUL.FTZ R163, R136, R97.reuse ;  /* 0x0000006188a37220 */ /* 0x080fe40000410000 */
[----:B------:R-:W-:Y:S01]  /*4560*/  FMUL.FTZ R161, R146, R97 ;  /* 0x0000006192a17220 */ /* 0x000fe20000410000 */
[----:B------:R-:W2:Y:S01]  /*4570*/  MUFU.EX2 R84, R84 ;  /* 0x0000005400547308 */ /* 0x000ea20000000800 */
[----:B------:R-:W-:-:S02]  /*4580*/  FFMA.FTZ R86, R142, R163, R141 ;  /* 0x000000a38e567223 */ /* 0x000fc4000001008d */
[----:B----4-:R-:W-:Y:S02]  /*4590*/  FMUL.FTZ R144, R143, R138 ;  /* 0x0000008a8f907220 */ /* 0x010fe40000410000 */
[----:B------:R-:W-:Y:S02]  /*45a0*/  FFMA.FTZ R145, R142, R161, R145 ;  /* 0x000000a18e917223 */ /* 0x000fe40000010091 */
[----:B-1----:R-:W-:Y:S01]  /*45b0*/  FMUL.FTZ R138, R85, R148 ;  /* 0x00000094558a7220 */ /* 0x002fe20000410000 */
[--C-:B------:R-:W-:Y:S01]  /*45c0*/  PRMT R141, RZ, 0x5410, R87.reuse ;  /* 0x00005410ff8d7816 */ /* 0x100fe20000000057 */
[----:B------:R-:W-:Y:S02]  /*45d0*/  FMUL.FTZ R148, R125, R86 ;  /* 0x000000567d947220 */ /* 0x000fe40000410000 */
[----:B------:R-:W-:Y:S02]  /*45e0*/  FMUL.FTZ R140, R85, R140 ;  /* 0x0000008c558c7220 */ /* 0x000fe40000410000 */
[-C--:B------:R-:W-:Y:S01]  /*45f0*/  FMUL.FTZ R85, R125, R145.reuse ;  /* 0x000000917d557220 */ /* 0x080fe20000410000 */
[----:B------:R-:W-:Y:S01]  /*4600*/  PRMT R147, RZ, 0x7610, R87 ;  /* 0x00007610ff937816 */ /* 0x000fe20000000057 */
[C---:B------:R-:W-:Y:S01]  /*4610*/  FFMA.FTZ R148, R126.reuse, R145, R148 ;  /* 0x000000917e947223 */ /* 0x040fe20000010094 */
[----:B------:R-:W-:Y:S01]  /*4620*/  PRMT R145, RZ, 0x7610, R61 ;  /* 0x00007610ff917816 */ /* 0x000fe2000000003d */
[----:B------:R-:W-:-:S02]  /*4630*/  FFMA.FTZ R85, R126, R86, -R85 ;  /* 0x000000567e557223 */ /* 0x000fc40000010855 */
[-C--:B------:R-:W-:Y:S02]  /*4640*/  FMUL.FTZ R166, R141, R98.reuse ;  /* 0x000000628da67220 */ /* 0x080fe40000410000 */
[----:B------:R-:W-:Y:S02]  /*4650*/  FMUL.FTZ R168, R147, R98 ;  /* 0x0000006293a87220 */ /* 0x000fe40000410000 */
[C---:B------:R-:W-:Y:S02]  /*4660*/  FFMA.FTZ R87, R145.reuse, R166, R85 ;  /* 0x000000a691577223 */ /* 0x040fe40000010055 */
[----:B--2---:R-:W-:Y:S01]  /*4670*/  FMUL.FTZ R130, R84, R130 ;  /* 0x0000008254827220 */ /* 0x004fe20000410000 */
[----:B0-----:R-:W-:Y:S01]  /*4680*/  PRMT R152, RZ, 0x7610, R56 ;  /* 0x00007610ff987816 */ /* 0x001fe20000000038 */
[----:B------:R-:W-:Y:S02]  /*4690*/  FFMA.FTZ R148, R145, R168, R148 ;  /* 0x000000a891947223 */ /* 0x000fe40000010094 */
[----:B------:R-:W-:-:S02]  /*46a0*/  FMUL.FTZ R153, R123, R87 ;  /* 0x000000577b997220 */ /* 0x000fc40000410000 */
[----:B------:R-:W-:Y:S02]  /*46b0*/  FMUL.FTZ R131, R84, R131 ;  /* 0x0000008354837220 */ /* 0x000fe40000410000 */
[-C--:B------:R-:W-:Y:S01]  /*46c0*/  FMUL.FTZ R84, R130, R129.reuse ;  /* 0x0000008182547220 */ /* 0x080fe20000410000 */
[----:B------:R-:W-:Y:S01]  /*46d0*/  PRMT R150, RZ, 0x5410, R62 ;  /* 0x00005410ff967816 */ /* 0x000fe2000000003e */
[-C--:B------:R-:W-:Y:S02]  /*46e0*/  FMUL.FTZ R149, R123, R148.reuse ;  /* 0x000000947b957220 */ /* 0x080fe40000410000 */
[----:B------:R-:W-:Y:S01]  /*46f0*/  FFMA.FTZ R153, R124, R148, R153 ;  /* 0x000000947c997223 */ /* 0x000fe20000010099 */
[----:B------:R-:W-:Y:S01]  /*4700*/  PRMT R148, RZ, 0x5410, R56 ;  /* 0x00005410ff947816 */ /* 0x000fe20000000038 */
[C---:B------:R-:W-:Y:S02]  /*4710*/  FMUL.FTZ R85, R131.reuse, R129 ;  /* 0x0000008183557220 */ /* 0x040fe40000410000 */
[----:B------:R-:W-:-:S02]  /*4720*/  FFMA.FTZ R84, R131, R132, R84 ;  /* 0x0000008483547223 */ /* 0x000fc40000010054 */
[----:B------:R-:W-:Y:S02]  /*4730*/  FMUL.FTZ R173, R152, R91 ;  /* 0x0000005b98ad7220 */ /* 0x000fe40000410000 */
[----:B------:R-:W-:Y:S02]  /*4740*/  FFMA.FTZ R85, R130, R132, -R85 ;  /* 0x0000008482557223 */ /* 0x000fe40000010855 */
[----:B------:R-:W-:Y:S02]  /*4750*/  FMUL.FTZ R86, R127, R84 ;  /* 0x000000547f567220 */ /* 0x000fe40000410000 */
[----:B------:R-:W-:Y:S02]  /*4760*/  FFMA.FTZ R149, R124, R87, -R149 ;  /* 0x000000577c957223 */ /* 0x000fe40000010895 */
[----:B------:R-:W-:Y:S02]  /*4770*/  FMUL.FTZ R171, R148, R91 ;  /* 0x0000005b94ab7220 */ /* 0x000fe40000410000 */
[----:B------:R-:W-:-:S02]  /*4780*/  FFMA.FTZ R153, R150, R173, R153 ;  /* 0x000000ad96997223 */ /* 0x000fc40000010099 */
[----:B------:R-:W-:Y:S02]  /*4790*/  FFMA.FTZ R86, R128, R85, -R86 ;  /* 0x0000005580567223 */ /* 0x000fe40000010856 */
[----:B------:R-:W-:Y:S02]  /*47a0*/  FFMA.FTZ R149, R150, R171, R149 ;  /* 0x000000ab96957223 */ /* 0x000fe40000010095 */
[----:B------:R-:W-:Y:S02]  /*47b0*/  FMUL.FTZ R155, R121, R153 ;  /* 0x00000099799b7220 */ /* 0x000fe40000410000 */
[----:B------:R-:W-:Y:S02]  /*47c0*/  FMUL.FTZ R85, R127, R85 ;  /* 0x000000557f557220 */ /* 0x000fe40000410000 */
[C---:B------:R-:W-:Y:S02]  /*47d0*/  FMUL.FTZ R137, R135.reuse, R162 ;  /* 0x000000a287897220 */ /* 0x040fe40000410000 */
[----:B------:R-:W-:-:S02]  /*47e0*/  FMUL.FTZ R135, R135, R156 ;  /* 0x0000009c87877220 */ /* 0x000fc40000410000 */
[-C--:B------:R-:W-:Y:S02]  /*47f0*/  FMUL.FTZ R159, R121, R149.reuse ;  /* 0x00000095799f7220 */ /* 0x080fe40000410000 */
[----:B------:R-:W-:Y:S01]  /*4800*/  FFMA.FTZ R156, R122, R149, -R155 ;  /* 0x000000957a9c7223 */ /* 0x000fe2000001089b */
[----:B------:R-:W-:Y:S01]  /*4810*/  PRMT R149, RZ, 0x5410, R57 ;  /* 0x00005410ff957816 */ /* 0x000fe20000000039 */
[----:B------:R-:W-:Y:S01]  /*4820*/  FFMA.FTZ R85, R128, R84, R85 ;  /* 0x0000005480557223 */ /* 0x000fe20000010055 */
[----:B------:R-:W-:Y:S01]  /*4830*/  PRMT R155, RZ, 0x7610, R57 ;  /* 0x00007610ff9b7816 */ /* 0x000fe20000000039 */
[----:B------:R-:W-:Y:S01]  /*4840*/  FFMA.FTZ R159, R122, R153, R159 ;  /* 0x000000997a9f7223 */ /* 0x000fe2000001009f */
[----:B------:R-:W-:Y:S01]  /*4850*/  PRMT R153, RZ, 0x7610, R62 ;  /* 0x00007610ff997816 */ /* 0x000fe2000000003e */
[C---:B------:R-:W-:Y:S02]  /*4860*/  FMUL.FTZ R87, R125.reuse, R85 ;  /* 0x000000557d577220 */ /* 0x040fe40000410000 */
[----:B------:R-:W-:-:S02]  /*4870*/  FMUL.FTZ R84, R125, R86 ;  /* 0x000000567d547220 */ /* 0x000fc40000410000 */
[----:B------:R-:W-:Y:S02]  /*4880*/  FMUL.FTZ R178, R149, R96 ;  /* 0x0000006095b27220 */ /* 0x000fe40000410000 */
[C---:B------:R-:W-:Y:S02]  /*4890*/  FFMA.FTZ R56, R126.reuse, R86, -R87 ;  /* 0x000000567e387223 */ /* 0x040fe40000010857 */
[----:B------:R-:W-:Y:S02]  /*48a0*/  FFMA.FTZ R154, R126, R85, R84 ;  /* 0x000000557e9a7223 */ /* 0x000fe40000010054 */
[----:B------:R-:W-:Y:S01]  /*48b0*/  FMUL.FTZ R180, R155, R96 ;  /* 0x000000609bb47220 */ /* 0x000fe20000410000 */
[----:B------:R-:W0:Y:S01]  /*48c0*/  LDS.128 R84, [R216+0x20] ;  /* 0x00002000d8547984 */ /* 0x000e220000000c00 */
[C---:B------:R-:W-:Y:S02]  /*48d0*/  FFMA.FTZ R156, R153.reuse, R178, R156 ;  /* 0x000000b2999c7223 */ /* 0x040fe4000001009c */
[----:B------:R-:W-:-:S02]  /*48e0*/  FFMA.FTZ R162, R153, R180, R159 ;  /* 0x000000b499a27223 */ /* 0x000fc4000001009f */
[----:B------:R-:W-:Y:S02]  /*48f0*/  FMUL.FTZ R167, R119, R156 ;  /* 0x0000009c77a77220 */ /* 0x000fe40000410000 */
        /* <DEDUP_REMOVED lines=12> */
[----:B------:R-:W-:Y:S02]  /*49c0*/  FMUL.FTZ R143, R143, R164 ;  /* 0x000000a48f8f7220 */ /* 0x000fe40000410000 */
[----:B------:R-:W-:Y:S02]  /*49d0*/  FMUL.FTZ R56, R121, R159 ;  /* 0x0000009f79387220 */ /* 0x000fe40000410000 */
[C---:B------:R-:W-:Y:S02]  /*49e0*/  FFMA.FTZ R164, R156.reuse, R187, R167 ;  /* 0x000000bb9ca47223 */ /* 0x040fe400000100a7 */
[----:B------:R-:W-:-:S02]  /*49f0*/  FFMA.FTZ R165, R156, R185, R165 ;  /* 0x000000b99ca57223 */ /* 0x000fc400000100a5 */
[-C--:B------:R-:W-:Y:S02]  /*4a00*/  FMUL.FTZ R58, R121, R57.reuse ;  /* 0x00000039793a7220 */ /* 0x080fe40000410000 */
        /* <DEDUP_REMOVED lines=9> */
[-C--:B------:R-:W-:Y:S02]  /*4aa0*/  FMUL.FTZ R192, R167, R90.reuse ;  /* 0x0000005aa7c07220 */ /* 0x080fe40000410000 */
[----:B------:R-:W-:Y:S02]  /*4ab0*/  FMUL.FTZ R190, R159, R90 ;  /* 0x0000005a9fbe7220 */ /* 0x000fe40000410000 */
[----:B------:R-:W-:Y:S02]  /*4ac0*/  FFMA.FTZ R169, R165, R192, R169 ;  /* 0x000000c0a5a97223 */ /* 0x000fe400000100a9 */
[----:B------:R-:W-:Y:S02]  /*4ad0*/  FMUL.FTZ R59, R119, R56 ;  /* 0x00000038773b7220 */ /* 0x000fe40000410000 */
[----:B------:R-:W-:Y:S02]  /*4ae0*/  FFMA.FTZ R164, R165, R190, R57 ;  /* 0x000000bea5a47223 */ /* 0x000fe40000010039 */
[----:B------:R-:W-:-:S02]  /*4af0*/  FMUL.FTZ R175, R115, R169 ;  /* 0x000000a973af7220 */ /* 0x000fc40000410000 */
[-C--:B------:R-:W-:Y:S02]  /*4b00*/  FMUL.FTZ R57, R119, R58.reuse ;  /* 0x0000003a77397220 */ /* 0x080fe40000410000 */
[----:B------:R-:W-:Y:S02]  /*4b10*/  FFMA.FTZ R59, R120, R58, R59 ;  /* 0x0000003a783b7223 */ /* 0x000fe4000001003b */
[-C--:B------:R-:W-:Y:S02]  /*4b20*/  FMUL.FTZ R58, R115, R164.reuse ;  /* 0x000000a4733a7220 */ /* 0x080fe40000410000 */
[----:B------:R-:W-:Y:S01]  /*4b30*/  FFMA.FTZ R175, R116, R164, -R175 ;  /* 0x000000a474af7223 */ /* 0x000fe200000108af */
[--C-:B0-----:R-:W-:Y:S02]  /*4b40*/  PRMT R164, RZ, 0x5410, R84.reuse ;  /* 0x00005410ffa47816 */ /* 0x101fe40000000054 */
[----:B------:R-:W-:Y:S02]  /*4b50*/  PRMT R172, RZ, 0x7610, R84 ;  /* 0x00007610ffac7816 */ /* 0x000fe40000000054 */
[----:B------:R-:W-:Y:S01]  /*4b60*/  PRMT R170, RZ, 0x5410, R64 ;  /* 0x00005410ffaa7816 */ /* 0x000fe20000000040 */
[----:B------:R-:W-:-:S02]  /*4b70*/  FMUL.FTZ R181, R164, R55 ;  /* 0x00000037a4b57220 */ /* 0x000fc40000410000 */
[----:B------:R-:W-:Y:S02]  /*4b80*/  FFMA.FTZ R57, R120, R56, -R57 ;  /* 0x0000003878397223 */ /* 0x000fe40000010839 */
[----:B------:R-:W-:Y:S02]  /*4b90*/  FMUL.FTZ R56, R117, R59 ;  /* 0x0000003b75387220 */ /* 0x000fe40000410000 */
[----:B------:R-:W-:Y:S02]  /*4ba0*/  FFMA.FTZ R58, R116, R169, R58 ;  /* 0x000000a9743a7223 */ /* 0x000fe4000001003a */
[----:B------:R-:W-:Y:S02]  /*4bb0*/  FMUL.FTZ R183, R172, R55 ;  /* 0x00000037acb77220 */ /* 0x000fe40000410000 */
[----:B------:R-:W-:Y:S02]  /*4bc0*/  FFMA.FTZ R175, R170, R181, R175 ;  /* 0x000000b5aaaf7223 */ /* 0x000fe400000100af */
[----:B------:R-:W-:-:S02]  /*4bd0*/  FFMA.FTZ R56, R118, R57, -R56 ;  /* 0x0000003976387223 */ /* 0x000fc40000010838 */
[----:B------:R-:W-:Y:S02]  /*4be0*/  FMUL.FTZ R57, R117, R57 ;  /* 0x0000003975397220 */ /* 0x000fe40000410000 */
[----:B------:R-:W-:Y:S02]  /*4bf0*/  FFMA.FTZ R169, R170, R183, R58 ;  /* 0x000000b7aaa97223 */ /* 0x000fe4000001003a */
[C---:B------:R-:W-:Y:S02]  /*4c00*/  FMUL.FTZ R177, R113.reuse, R175 ;  /* 0x000000af71b17220 */ /* 0x040fe40000410000 */
[----:B------:R-:W-:Y:S02]  /*4c10*/  FFMA.FTZ R57, R118, R59, R57 ;  /* 0x0000003b76397223 */ /* 0x000fe40000010039 */
[-C--:B------:R-:W-:Y:S02]  /*4c20*/  FMUL.FTZ R176, R113, R169.reuse ;  /* 0x000000a971b07220 */ /* 0x080fe40000410000 */
[----:B------:R-:W-:Y:S01]  /*4c30*/  FFMA.FTZ R179, R114, R169, R177 ;  /* 0x000000a972b37223 */ /* 0x000fe200000100b1 */
[----:B------:R-:W-:Y:S01]  /*4c40*/  PRMT R169, RZ, 0x5410, R85 ;  /* 0x00005410ffa97816 */ /* 0x000fe20000000055 */
[----:B------:R-:W-:-:S02]  /*4c50*/  FMUL.FTZ R59, R115, R57 ;  /* 0x00000039733b7220 */ /* 0x000fc40000410000 */
[----:B------:R-:W-:Y:S01]  /*4c60*/  FMUL.FTZ R58, R115, R56 ;  /* 0x00000038733a7220 */ /* 0x000fe20000410000 */
[----:B------:R-:W-:Y:S01]  /*4c70*/  PRMT R177, RZ, 0x7610, R85 ;  /* 0x00007610ffb17816 */ /* 0x000fe20000000055 */
[----:B------:R-:W-:Y:S01]  /*4c80*/  FFMA.FTZ R176, R114, R175, -R176 ;  /* 0x000000af72b07223 */ /* 0x000fe200000108b0 */
[----:B------:R-:W-:Y:S01]  /*4c90*/  PRMT R175, RZ, 0x7610, R64 ;  /* 0x00007610ffaf7816 */ /* 0x000fe20000000040 */
[----:B------:R-:W-:Y:S02]  /*4ca0*/  FMUL.FTZ R186, R169, R88 ;  /* 0x00000058a9ba7220 */ /* 0x000fe40000410000 */
[C---:B------:R-:W-:Y:S02]  /*4cb0*/  FFMA.FTZ R84, R116.reuse, R56, -R59 ;  /* 0x0000003874547223 */ /* 0x040fe4000001083b */
[----:B------:R-:W-:Y:S02]  /*4cc0*/  FFMA.FTZ R174, R116, R57, R58 ;  /* 0x0000003974ae7223 */ /* 0x000fe4000001003a */
[----:B------:R-:W0:Y:S01]  /*4cd0*/  LDS.128 R56, [R216+0x30] ;  /* 0x00003000d8387984 */ /* 0x000e220000000c00 */
[----:B------:R-:W-:-:S02]  /*4ce0*/  FMUL.FTZ R188, R177, R88 ;  /* 0x00000058b1bc7220 */ /* 0x000fc40000410000 */
[C---:B------:R-:W-:Y:S02]  /*4cf0*/  FFMA.FTZ R176, R175.reuse, R186, R176 ;  /* 0x000000baafb07223 */ /* 0x040fe400000100b0 */
[----:B------:R-:W-:Y:S02]  /*4d00*/  FFMA.FTZ R182, R175, R188, R179 ;  /* 0x000000bcafb67223 */ /* 0x000fe400000100b3 */
[----:B------:R-:W-:Y:S02]  /*4d10*/  FMUL.FTZ R191, R111, R176 ;  /* 0x000000b06fbf7220 */ /* 0x000fe40000410000 */
[----:B------:R-:W-:Y:S02]  /*4d20*/  FMUL.FTZ R179, R113, R84 ;  /* 0x0000005471b37220 */ /* 0x000fe40000410000 */
[-C--:B------:R-:W-:Y:S02]  /*4d30*/  FMUL.FTZ R189, R111, R182.reuse ;  /* 0x000000b66fbd7220 */ /* 0x080fe40000410000 */
[----:B------:R-:W-:Y:S01]  /*4d40*/  FFMA.FTZ R191, R112, R182, R191 ;  /* 0x000000b670bf7223 */ /* 0x000fe200000100bf */
[----:B------:R-:W-:Y:S01]  /*4d50*/  PRMT R182, RZ, 0x7610, R86 ;  /* 0x00007610ffb67816 */ /* 0x000fe20000000056 */
[----:B------:R-:W-:-:S02]  /*4d60*/  FMUL.FTZ R85, R113, R174 ;  /* 0x000000ae71557220 */ /* 0x000fc40000410000 */
[----:B------:R-:W-:Y:S01]  /*4d70*/  FFMA.FTZ R179, R114, R174, R179 ;  /* 0x000000ae72b37223 */ /* 0x000fe200000100b3 */
[----:B------:R-:W-:Y:S01]  /*4d80*/  PRMT R174, RZ, 0x5410, R86 ;  /* 0x00005410ffae7816 */ /* 0x000fe20000000056 */
[----:B------:R-:W-:Y:S01]  /*4d90*/  FFMA.FTZ R189, R112, R176, -R189 ;  /* 0x000000b070bd7223 */ /* 0x000fe200000108bd */
[----:B------:R-:W-:Y:S01]  /*4da0*/  PRMT R176, RZ, 0x5410, R65 ;  /* 0x00005410ffb07816 */ /* 0x000fe20000000041 */
[----:B------:R-:W-:Y:S02]  /*4db0*/  FFMA.FTZ R85, R114, R84, -R85 ;  /* 0x0000005472557223 */ /* 0x000fe40000010855 */
[-C--:B------:R-:W-:Y:S02]  /*4dc0*/  FMUL.FTZ R197, R182, R53.reuse ;  /* 0x00000035b6c57220 */ /* 0x080fe40000410000 */
[----:B------:R-:W-:Y:S02]  /*4dd0*/  FMUL.FTZ R195, R174, R53 ;  /* 0x00000035aec37220 */ /* 0x000fe40000410000 */
[----:B------:R-:W-:-:S02]  /*4de0*/  FMUL.FTZ R84, R111, R179 ;  /* 0x000000b36f547220 */ /* 0x000fc40000410000 */
[----:B------:R-:W-:Y:S02]  /*4df0*/  FMUL.FTZ R86, R111, R85 ;  /* 0x000000556f567220 */ /* 0x000fe40000410000 */
[C---:B------:R-:W-:Y:S02]  /*4e00*/  FFMA.FTZ R184, R176.reuse, R197, R191 ;  /* 0x000000c5b0b87223 */ /* 0x040fe400000100bf */
[----:B------:R-:W-:Y:S02]  /*4e10*/  FFMA.FTZ R189, R176, R195, R189 ;  /* 0x000000c3b0bd7223 */ /* 0x000fe400000100bd */
[C---:B------:R-:W-:Y:S02]  /*4e20*/  FFMA.FTZ R84, R112.reuse, R85, -R84 ;  /* 0x0000005570547223 */ /* 0x040fe40000010854 */
[----:B------:R-:W-:Y:S01]  /*4e30*/  FFMA.FTZ R86, R112, R179, R86 ;  /* 0x000000b370567223 */ /* 0x000fe20000010056 */
[--C-:B------:R-:W-:Y:S01]  /*4e40*/  PRMT R179, RZ, 0x5410, R87.reuse ;  /* 0x00005410ffb37816 */ /* 0x100fe20000000057 */
[C---:B------:R-:W-:Y:S01]  /*4e50*/  FMUL.FTZ R85, R109.reuse, R184 ;  /* 0x000000b86d557220 */ /* 0x040fe20000410000 */
[----:B------:R-:W-:Y:S01]  /*4e60*/  PRMT R191, RZ, 0x7610, R87 ;  /* 0x00007610ffbf7816 */ /* 0x000fe20000000057 */
[----:B------:R-:W-:-:S02]  /*4e70*/  FMUL.FTZ R193, R109, R189 ;  /* 0x000000bd6dc17220 */ /* 0x000fc40000410000 */
[C---:B------:R-:W-:Y:S01]  /*4e80*/  FFMA.FTZ R85, R110.reuse, R189, -R85 ;  /* 0x000000bd6e557223 */ /* 0x040fe20000010855 */
[----:B------:R-:W-:Y:S01]  /*4e90*/  PRMT R189, RZ, 0x7610, R65 ;  /* 0x00007610ffbd7816 */ /* 0x000fe20000000041 */
[----:B------:R-:W-:Y:S02]  /*4ea0*/  FMUL.FTZ R202, R179, R54 ;  /* 0x00000036b3ca7220 */ /* 0x000fe40000410000 */
[----:B------:R-:W-:Y:S02]  /*4eb0*/  FFMA.FTZ R193, R110, R184, R193 ;  /* 0x000000b86ec17223 */ /* 0x000fe400000100c1 */
[----:B------:R-:W-:Y:S02]  /*4ec0*/  FMUL.FTZ R204, R191, R54 ;  /* 0x00000036bfcc7220 */ /* 0x000fe40000410000 */
[----:B------:R-:W-:Y:S02]  /*4ed0*/  FMUL.FTZ R87, R109, R84 ;  /* 0x000000546d577220 */ /* 0x000fe40000410000 */
[----:B------:R-:W-:-:S02]  /*4ee0*/  FFMA.FTZ R184, R189, R202, R85 ;  /* 0x000000cabdb87223 */ /* 0x000fc40000010055 */
[----:B------:R-:W-:Y:S02]  /*4ef0*/  FFMA.FTZ R194, R189, R204, R193 ;  /* 0x000000ccbdc27223 */ /* 0x000fe400000100c1 */
[-C--:B------:R-:W-:Y:S02]  /*4f00*/  FMUL.FTZ R85, R109, R86.reuse ;  /* 0x000000566d557220 */ /* 0x080fe40000410000 */
[C---:B------:R-:W-:Y:S02]  /*4f10*/  FFMA.FTZ R86, R110.reuse, R86, R87 ;  /* 0x000000566e567223 */ /* 0x040fe40000010057 */
[C---:B------:R-:W-:Y:S02]  /*4f20*/  FMUL.FTZ R87, R95.reuse, R194 ;  /* 0x000000c25f577220 */ /* 0x040fe40000410000 */
[----:B------:R-:W-:Y:S01]  /*4f30*/  FFMA.FTZ R84, R110, R84, -R85 ;  /* 0x000000546e547223 */ /* 0x000fe20000010855 */
[----:B0-----:R-:W-:Y:S01]  /*4f40*/  PRMT R196, RZ, 0x7610, R56 ;  /* 0x00007610ffc47816 */ /* 0x001fe20000000038 */
[----:B------:R-:W-:-:S02]  /*4f50*/  FMUL.FTZ R193, R95, R184 ;  /* 0x000000b85fc17220 */ /* 0x000fc40000410000 */
[----:B------:R-:W-:Y:S02]  /*4f60*/  FMUL.FTZ R85, R95, R86 ;  /* 0x000000565f557220 */ /* 0x000fe40000410000 */
[C---:B------:R-:W-:Y:S01]  /*4f70*/  FFMA.FTZ R87, R107.reuse, R184, -R87 ;  /* 0x000000b86b577223 */ /* 0x040fe20000010857 */
[----:B------:R-:W-:Y:S01]  /*4f80*/  PRMT R184, RZ, 0x5410, R56 ;  /* 0x00005410ffb87816 */ /* 0x000fe20000000038 */
[C---:B------:R-:W-:Y:S01]  /*4f90*/  FFMA.FTZ R193, R107.reuse, R194, R193 ;  /* 0x000000c26bc17223 */ /* 0x040fe200000100c1 */
[----:B------:R-:W-:Y:S01]  /*4fa0*/  PRMT R194, RZ, 0x5410, R66 ;  /* 0x00005410ffc27816 */ /* 0x000fe20000000042 */
[-C--:B------:R-:W-:Y:S02]  /*4fb0*/  FFMA.FTZ R198, R107, R84.reuse, -R85 ;  /* 0x000000546bc67223 */ /* 0x080fe40000010855 */
[----:B------:R-:W-:Y:S02]  /*4fc0*/  FMUL.FTZ R84, R95, R84 ;  /* 0x000000545f547220 */ /* 0x000fe40000410000 */
[----:B------:R-:W-:-:S02]  /*4fd0*/  FMUL.FTZ R207, R196, R51 ;  /* 0x00000033c4cf7220 */ /* 0x000fc40000410000 */
[----:B------:R-:W-:Y:S02]  /*4fe0*/  FMUL.FTZ R205, R184, R51 ;  /* 0x00000033b8cd7220 */ /* 0x000fe40000410000 */
[----:B------:R-:W-:Y:S02]  /*4ff0*/  FFMA.FTZ R84, R107, R86, R84 ;  /* 0x000000566b547223 */ /* 0x000fe40000010054 */
[C---:B------:R-:W-:Y:S02]  /*5000*/  FFMA.FTZ R86, R194.reuse, R207, R193 ;  /* 0x000000cfc2567223 */ /* 0x040fe400000100c1 */
[----:B------:R-:W-:Y:S02]  /*5010*/  FFMA.FTZ R56, R194, R205, R87 ;  /* 0x000000cdc2387223 */ /* 0x000fe40000010057 */
[C---:B------:R-:W-:Y:S02]  /*5020*/  FMUL.FTZ R193, R135.reuse, R86 ;  /* 0x0000005687c17220 */ /* 0x040fe40000410000 */
[----:B------:R-:W-:-:S02]  /*5030*/  FMUL.FTZ R199, R135, R56 ;  /* 0x0000003887c77220 */ /* 0x000fc40000410000 */
[----:B------:R-:W-:Y:S01]  /*5040*/  FFMA.FTZ R56, R137, R56, -R193 ;  /* 0x0000003889387223 */ /* 0x000fe200000108c1 */
[--C-:B------:R-:W-:Y:S01]  /*5050*/  PRMT R193, RZ, 0x5410, R57.reuse ;  /* 0x00005410ffc17816 */ /* 0x100fe20000000039 */
[C---:B------:R-:W-:Y:S01]  /*5060*/  FMUL.FTZ R85, R135.reuse, R84 ;  /* 0x0000005487557220 */ /* 0x040fe20000410000 */
[----:B------:R-:W-:Y:S01]  /*5070*/  PRMT R201, RZ, 0x7610, R57 ;  /* 0x00007610ffc97816 */ /* 0x000fe20000000039 */
[----:B------:R-:W-:Y:S02]  /*5080*/  FMUL.FTZ R87, R135, R198 ;  /* 0x000000c687577220 */ /* 0x000fe40000410000 */
[C---:B------:R-:W-:Y:S01]  /*5090*/  FFMA.FTZ R86, R137.reuse, R86, R199 ;  /* 0x0000005689567223 */ /* 0x040fe200000100c7 */
[----:B------:R-:W-:Y:S01]  /*50a0*/  PRMT R199, RZ, 0x7610, R66 ;  /* 0x00007610ffc77816 */ /* 0x000fe20000000042 */
[----:B------:R-:W-:Y:S02]  /*50b0*/  FFMA.FTZ R85, R137, R198, -R85 ;  /* 0x000000c689557223 */ /* 0x000fe40000010855 */
[----:B------:R-:W-:Y:S01]  /*50c0*/  FMUL.FTZ R208, R193, R52 ;  /* 0x00000034c1d07220 */ /* 0x000fe20000410000 */
[----:B------:R-:W-:Y:S01]  /*50d0*/  UIADD3 UR34, UR16, -0x1, URZ ;  /* 0xffffffff10227890 */ /* 0x000fe2000fffe03f */
[----:B------:R-:W-:-:S02]  /*50e0*/  FFMA.FTZ R87, R137, R84, R87 ;  /* 0x0000005489577223 */ /* 0x000fc40000010057 */
[----:B------:R-:W-:Y:S02]  /*50f0*/  FMUL.FTZ R84, R143, R85 ;  /* 0x000000558f547220 */ /* 0x000fe40000410000 */
[----:B------:R-:W-:Y:S02]  /*5100*/  FMUL.FTZ R210, R201, R52 ;  /* 0x00000034c9d27220 */ /* 0x000fe40000410000 */
[----:B------:R-:W-:Y:S01]  /*5110*/  FFMA.FTZ R56, R199, R208, R56 ;  /* 0x000000d0c7387223 */ /* 0x000fe20000010038 */
[----:B------:R-:W-:Y:S01]  /*5120*/  ULEA.HI UR35, UR34, UR34, URZ, 0x1 ;  /* 0x0000002222237291 */ /* 0x000fe2000f8f083f */
[-C--:B------:R-:W-:Y:S01]  /*5130*/  FMUL.FTZ R57, R143, R87.reuse ;  /* 0x000000578f397220 */ /* 0x080fe20000410000 */
[----:B------:R-:W-:Y:S01]  /*5140*/  PRMT R206, RZ, 0x7610, R58 ;  /* 0x00007610ffce7816 */ /* 0x000fe2000000003a */
[----:B------:R-:W-:Y:S02]  /*5150*/  FFMA.FTZ R87, R144, R87, R84 ;  /* 0x0000005790577223 */ /* 0x000fe40000010054 */
[----:B------:R-:W-:-:S02]  /*5160*/  FFMA.FTZ R86, R199, R210, R86 ;  /* 0x000000d2c7567223 */ /* 0x000fc40000010056 */
[C---:B------:R-:W-:Y:S01]  /*5170*/  FMUL.FTZ R203, R143.reuse, R56 ;  /* 0x000000388fcb7220 */ /* 0x040fe20000410000 */
[----:B------:R-:W-:Y:S01]  /*5180*/  PRMT R200, RZ, 0x5410, R67 ;  /* 0x00005410ffc87816 */ /* 0x000fe20000000043 */
[----:B------:R-:W-:Y:S01]  /*5190*/  FFMA.FTZ R57, R144, R85, -R57 ;  /* 0x0000005590397223 */ /* 0x000fe20000010839 */
[----:B------:R-:W-:Y:S01]  /*51a0*/  PRMT R198, RZ, 0x5410, R58 ;  /* 0x00005410ffc67816 */ /* 0x000fe2000000003a */
[----:B------:R-:W-:Y:S01]  /*51b0*/  FMUL.FTZ R212, R138, R87 ;  /* 0x000000578ad47220 */ /* 0x000fe20000410000 */
[----:B------:R-:W-:Y:S01]  /*51c0*/  ULOP3.LUT UR35, UR35, 0xfffffe, URZ, 0xc0, !UPT ;  /* 0x00fffffe23237892 */ /* 0x000fe2000f8ec03f */
[-C--:B------:R-:W-:Y:S02]  /*51d0*/  FMUL.FTZ R85, R143, R86.reuse ;  /* 0x000000568f557220 */ /* 0x080fe40000410000 */
[----:B------:R-:W-:Y:S02]  /*51e0*/  FFMA.FTZ R203, R144, R86, R203 ;  /* 0x0000005690cb7223 */ /* 0x000fe400000100cb */
[----:B------:R-:W-:Y:S01]  /*51f0*/  FMUL.FTZ R213, R206, R45 ;  /* 0x0000002dced57220 */ /* 0x000fe20000410000 */
[----:B------:R-:W-:Y:S01]  /*5200*/  UIADD3 UR35, UR34, -UR35, URZ ;  /* 0x8000002322237290 */ /* 0x000fe2000fffe03f */
[----:B------:R-:W-:-:S02]  /*5210*/  FFMA.FTZ R212, R140, R57, -R212 ;  /* 0x000000398cd47223 */ /* 0x000fc400000108d4 */
[----:B------:R-:W-:Y:S02]  /*5220*/  FMUL.FTZ R220, R138, R57 ;  /* 0x000000398adc7220 */ /* 0x000fe40000410000 */
[----:B------:R-:W-:Y:S02]  /*5230*/  FFMA.FTZ R85, R144, R56, -R85 ;  /* 0x0000003890557223 */ /* 0x000fe40000010855 */
[----:B------:R-:W-:Y:S02]  /*5240*/  FMUL.FTZ R211, R198, R45 ;  /* 0x0000002dc6d37220 */ /* 0x000fe40000410000 */
[C---:B------:R-:W-:Y:S01]  /*5250*/  FFMA.FTZ R57, R200.reuse, R213, R203 ;  /* 0x000000d5c8397223 */ /* 0x040fe200000100cb */
[----:B------:R-:W-:Y:S01]  /*5260*/  ULEA UR35, UR35, UR7, 0x8 ;  /* 0x0000000723237291 */ /* 0x000fe2000f8e403f */
[----:B------:R-:W-:Y:S02]  /*5270*/  FFMA.FTZ R85, R200, R211, R85 ;  /* 0x000000d3c8557223 */ /* 0x000fe40000010055 */
[----:B------:R-:W-:Y:S01]  /*5280*/  FMUL.FTZ R56, R138, R57 ;  /* 0x000000398a387220 */ /* 0x000fe20000410000 */
[----:B------:R-:W-:-:S02]  /*5290*/  ISETP.NE.AND P1, PT, R106, RZ, PT ;  /* 0x000000ff6a00720c */ /* 0x000fc40003f25270 */
[----:B------:R-:W-:Y:S01]  /*52a0*/  IADD3 R215, R106, 0x200, RZ ;  /* 0x000002006ad77810 */ /* 0x000fe20007ffe0ff */
[-C--:B------:R-:W-:Y:S01]  /*52b0*/  FFMA.FTZ R222, R140, R85.reuse, -R56 ;  /* 0x000000558cde7223 */ /* 0x080fe20000010838 */
[----:B------:R-:W-:Y:S01]  /*52c0*/  MOV R56, UR35 ;  /* 0x0000002300387c02 */ /* 0x000fe20008000f00 */
[----:B------:R-:W-:Y:S01]  /*52d0*/  FMUL.FTZ R58, R138, R85 ;  /* 0x000000558a3a7220 */ /* 0x000fe20000410000 */
[----:B-----5:R-:W-:Y:S02]  /*52e0*/  STS.128 [R104.X16+0x840], R68 ;  /* 0x0008404468007388 */ /* 0x020fe4000000cc00 */
[----:B------:R-:W-:Y:S01]  /*52f0*/  SEL R217, R56, R215, !P1 ;  /* 0x000000d738d97207 */ /* 0x000fe20004800000 */
[C---:B------:R-:W-:Y:S01]  /*5300*/  FFMA.FTZ R220, R140.reuse, R87, R220 ;  /* 0x000000578cdc7223 */ /* 0x040fe200000100dc */
[----:B---3--:R-:W-:Y:S01]  /*5310*/  STS.128 [R104.X16+0xa40], R76 ;  /* 0x000a404c68007388 */ /* 0x008fe2000000cc00 */
[--C-:B------:R-:W-:Y:S01]  /*5320*/  PRMT R203, RZ, 0x5410, R59.reuse ;  /* 0x00005410ffcb7816 */ /* 0x100fe2000000003b */
[----:B------:R-:W-:Y:S01]  /*5330*/  FFMA.FTZ R221, R140, R57, R58 ;  /* 0x000000398cdd7223 */ /* 0x000fe2000001003a */
        /* <DEDUP_REMOVED lines=13> */
[-C--:B------:R-:W-:Y:S01]  /*5410*/  FMUL.FTZ R214, R203, R40.reuse ;  /* 0x00000028cbd67220 */ /* 0x080fe20000410000 */
        /* <DEDUP_REMOVED lines=16> */
.L_x_10861:
[----:B--234-:R-:W-:Y:S05]  /*5520*/  BSYNC B0 ;  /* 0x0000000000007941 */ /* 0x01cfea0003800000 */
.L_x_10860:
        /* <DEDUP_REMOVED lines=57> */
[-C--:B------:R-:W-:Y:S02]  /*58c0*/  FMUL.FTZ R230, R135, -R224.reuse ;  /* 0x800000e087e67220 */ /* 0x080fe40000410000 */
[----:B------:R-:W-:Y:S02]  /*58d0*/  FFMA.FTZ R233, R137, R224, -R228 ;  /* 0x000000e089e97223 */ /* 0x000fe400000108e4 */
[-C--:B-1----:R-:W-:Y:S02]  /*58e0*/  FMUL.FTZ R84, R220, R229.reuse ;  /* 0x000000e5dc547220 */ /* 0x082fe40000410000 */
[----:B------:R-:W-:Y:S02]  /*58f0*/  FFMA.FTZ R224, R212, R229, R74 ;  /* 0x000000e5d4e07223 */ /* 0x000fe4000001004a */
[----:B------:R-:W-:-:S02]  /*5900*/  FMUL.FTZ R74, R220, R223 ;  /* 0x000000dfdc4a7220 */ /* 0x000fc40000410000 */
[C---:B------:R-:W-:Y:S01]  /*5910*/  FFMA.FTZ R229, R212.reuse, R81, -R84 ;  /* 0x00000051d4e57223 */ /* 0x040fe20000010854 */
[----:B------:R-:W-:Y:S01]  /*5920*/  HFMA2.MMA R81, -RZ, RZ, 0, 9.5367431640625e-07 ;  /* 0x00000010ff517435 */ /* 0x000fe200000001ff */
        /* <DEDUP_REMOVED lines=8> */
[----:B------:R-:W-:-:S02]  /*59b0*/  FMUL.FTZ R220, R4, R227 ;  /* 0x000000e304dc7220 */ /* 0x000fc40000410000 */
[----:B------:R-:W1:Y:S01]  /*59c0*/  SHFL.UP PT, R227, R222, 0x4, RZ ;  /* 0x04800000dee37989 */ /* 0x000e6200000e00ff */
[----:B------:R-:W-:-:S04]  /*59d0*/  @!P3 IMAD.WIDE R80, R80, R81, UR26 ;  /* 0x0000001a5050be25 */ /* 0x000fc8000f8e0251 */
[----:B------:R-:W-:Y:S01]  /*59e0*/  FMUL.FTZ R84, R4, R225 ;  /* 0x000000e104547220 */ /* 0x000fe20000410000 */
[----:B------:R2:W3:Y:S01]  /*59f0*/  @!P3 LDG.E.64 R74, [R80.64+0x8] ;  /* 0x00000818504ab981 */ /* 0x0004e2000c1e1b00 */
[----:B------:R-:W-:-:S03]  /*5a00*/  FFMA.FTZ R235, R137, R226, R230 ;  /* 0x000000e289eb7223 */ /* 0x000fc600000100e6 */
[----:B------:R-:W4:Y:S01]  /*5a10*/  SHFL.UP PT, R225, R212, 0x4, RZ ;  /* 0x04800000d4e17989 */ /* 0x000f2200000e00ff */
[----:B------:R-:W-:-:S03]  /*5a20*/  FADD.FTZ R230, -R220, R235 ;  /* 0x000000ebdce67221 */ /* 0x000fc60000010100 */
[----:B------:R-:W5:Y:S01]  /*5a30*/  SHFL.UP PT, R226, R223, 0x4, RZ ;  /* 0x04800000dfe27989 */ /* 0x000f6200000e00ff */
[----:B------:R-:W-:Y:S02]  /*5a40*/  FADD.FTZ R224, R84, R233 ;  /* 0x000000e954e07221 */ /* 0x000fe40000010000 */
[C---:B------:R-:W-:Y:S01]  /*5a50*/  FMUL.FTZ R229, R95.reuse, -R230 ;  /* 0x800000e65fe57220 */ /* 0x040fe20000410000 */
[----:B--2---:R-:W-:Y:S01]  /*5a60*/  PRMT R80, RZ, 0x7610, R79 ;  /* 0x00007610ff507816 */ /* 0x004fe2000000004f */
[-C--:B------:R-:W-:Y:S02]  /*5a70*/  FMUL.FTZ R231, R95, -R224.reuse ;  /* 0x800000e05fe77220 */ /* 0x080fe40000410000 */
[----:B------:R-:W-:Y:S01]  /*5a80*/  FFMA.FTZ R232, R107, R224, -R229 ;  /* 0x000000e06be87223 */ /* 0x000fe200000108e5 */
[----:B------:R-:W-:Y:S01]  /*5a90*/  PRMT R224, RZ, 0x5410, R79 ;  /* 0x00005410ffe07816 */ /* 0x000fe2000000004f */
[----:B0-----:R-:W-:Y:S01]  /*5aa0*/  FMUL.FTZ R79, R223, R228 ;  /* 0x000000e4df4f7220 */ /* 0x001fe20000410000 */
[----:B------:R-:W-:-:S03]  /*5ab0*/  ISETP.GE.AND P3, PT, R104, 0x4, PT ;  /* 0x000000046800780c */ /* 0x000fc60003f66270 */
[CC--:B-1----:R-:W-:Y:S02]  /*5ac0*/  FFMA.FTZ R229, R212.reuse, R227.reuse, -R79 ;  /* 0x000000e3d4e57223 */ /* 0x0c2fe4000001084f */
[----:B------:R-:W-:Y:S02]  /*5ad0*/  FMUL.FTZ R227, R223, R227 ;  /* 0x000000e3dfe37220 */ /* 0x000fe40000410000 */
[----:B------:R-:W-:Y:S02]  /*5ae0*/  FFMA.FTZ R231, R107, R230, R231 ;  /* 0x000000e66be77223 */ /* 0x000fe400000100e7 */
[----:B------:R-:W-:Y:S02]  /*5af0*/  FMUL.FTZ R80, R5, R80 ;  /* 0x0000005005507220 */ /* 0x000fe40000410000 */
[----:B----4-:R-:W-:Y:S02]  /*5b00*/  FMUL.FTZ R79, R223, R225 ;  /* 0x000000e1df4f7220 */ /* 0x010fe40000410000 */
[----:B------:R-:W-:-:S02]  /*5b10*/  FFMA.FTZ R228, R212, R228, R227 ;  /* 0x000000e4d4e47223 */ /* 0x000fc400000100e3 */
[----:B------:R-:W-:Y:S02]  /*5b20*/  FMUL.FTZ R81, R5, R224 ;  /* 0x000000e005517220 */ /* 0x000fe40000410000 */
[----:B------:R-:W-:Y:S02]  /*5b30*/  FADD.FTZ R231, -R80, R231 ;  /* 0x000000e750e77221 */ /* 0x000fe40000010100 */
[-C--:B-----5:R-:W-:Y:S02]  /*5b40*/  FFMA.FTZ R224, R212, R226.reuse, R79 ;  /* 0x000000e2d4e07223 */ /* 0x0a0fe4000001004f */
[----:B------:R-:W-:Y:S02]  /*5b50*/  @P3 FADD.FTZ R221, R221, R228 ;  /* 0x000000e4dddd3221 */ /* 0x000fe40000010000 */
[----:B------:R-:W-:Y:S02]  /*5b60*/  FMUL.FTZ R226, R223, R226 ;  /* 0x000000e2dfe27220 */ /* 0x000fe40000410000 */
[----:B------:R-:W-:-:S02]  /*5b70*/  @P3 FADD.FTZ R222, R222, R229 ;  /* 0x000000e5dede3221 */ /* 0x000fc40000010000 */
[----:B------:R-:W-:Y:S02]  /*5b80*/  FADD.FTZ R232, R81, R232 ;  /* 0x000000e851e87221 */ /* 0x000fe40000010000 */
        /* <DEDUP_REMOVED lines=10> */
[----:B------:R-:W2:Y:S01]  /*5c30*/  SHFL.UP PT, R224, R212, 0x8, RZ ;  /* 0x05000000d4e07989 */ /* 0x000ea200000e00ff */
        /* <DEDUP_REMOVED lines=22> */
[CC--:B--2---:R-:W-:Y:S02]  /*5da0*/  FMUL.FTZ R228, R223.reuse, R224.reuse ;  /* 0x000000e0dfe47220 */ /* 0x0c4fe40000410000 */
        /* <DEDUP_REMOVED lines=12> */
[----:B------:R-:W2:Y:S01]  /*5e70*/  SHFL.UP PT, R77, R212, 0x10, RZ ;  /* 0x06000000d44d7989 */ /* 0x000ea200000e00ff */
        /* <DEDUP_REMOVED lines=23> */
[C---:B--2---:R-:W-:Y:S02]  /*5ff0*/  FMUL.FTZ R227, R235.reuse, R77 ;  /* 0x0000004debe37220 */ /* 0x044fe40000410000 */
[-C--:B----4-:R-:W-:Y:S02]  /*6000*/  FMUL.FTZ R226, R235, R236.reuse ;  /* 0x000000ecebe27220 */ /* 0x090fe40000410000 */
[----:B------:R-:W-:-:S02]  /*6010*/  FFMA.FTZ R236, R212, R236, R227 ;  /* 0x000000ecd4ec7223 */ /* 0x000fc400000100e3 */
[----:B------:R-:W-:Y:S01]  /*6020*/  @P3 FFMA.FTZ R212, R212, R77, -R226 ;  /* 0x0000004dd4d43223 */ /* 0x000fe200000108e2 */
[--C-:B------:R-:W-:Y:S01]  /*6030*/  PRMT R77, RZ, 0x7610, R76.reuse ;  /* 0x00007610ff4d7816 */ /* 0x100fe2000000004c */
[----:B------:R-:W-:Y:S01]  /*6040*/  FFMA.FTZ R231, R110, R228, R231 ;  /* 0x000000e46ee77223 */ /* 0x000fe200000100e7 */
[----:B------:R-:W-:-:S03]  /*6050*/  PRMT R227, RZ, 0x5410, R76 ;  /* 0x00005410ffe37816 */ /* 0x000fc6000000004c */
[C---:B------:R-:W-:Y:S02]  /*6060*/  FMUL.FTZ R77, R8.reuse, R77 ;  /* 0x0000004d084d7220 */ /* 0x040fe40000410000 */
[----:B------:R-:W-:Y:S02]  /*6070*/  FMUL.FTZ R226, R111, -R231 ;  /* 0x800000e76fe27220 */ /* 0x000fe40000410000 */
[----:B------:R-:W-:Y:S02]  /*6080*/  FMUL.FTZ R76, R8, R227 ;  /* 0x000000e3084c7220 */ /* 0x000fe40000410000 */
[----:B------:R-:W-:Y:S02]  /*6090*/  FADD.FTZ R230, -R77, R230 ;  /* 0x000000e64de67221 */ /* 0x000fe40000010100 */
[-C--:B------:R-:W-:Y:S02]  /*60a0*/  FFMA.FTZ R226, R112, R229.reuse, -R226 ;  /* 0x000000e570e27223 */ /* 0x080fe400000108e2 */
[----:B------:R-:W-:-:S02]  /*60b0*/  FMUL.FTZ R229, R111, -R229 ;  /* 0x800000e56fe57220 */ /* 0x000fc40000410000 */
[----:B------:R-:W-:Y:S02]  /*60c0*/  FADD.FTZ R225, R76, R225 ;  /* 0x000000e14ce17221 */ /* 0x000fe40000010000 */
[----:B------:R-:W-:Y:S02]  /*60d0*/  FMUL.FTZ R227, R115, -R230 ;  /* 0x800000e673e37220 */ /* 0x000fe40000410000 */
[----:B------:R-:W-:Y:S02]  /*60e0*/  FFMA.FTZ R229, R112, R231, R229 ;  /* 0x000000e770e57223 */ /* 0x000fe400000100e5 */
[-C--:B------:R-:W-:Y:S02]  /*60f0*/  FFMA.FTZ R232, R116, R225.reuse, -R227 ;  /* 0x000000e174e87223 */ /* 0x080fe400000108e3 */
[----:B------:R-:W-:Y:S02]  /*6100*/  FMUL.FTZ R227, R113, -R226 ;  /* 0x800000e271e37220 */ /* 0x000fe40000410000 */
[----:B------:R-:W-:-:S02]  /*6110*/  FMUL.FTZ R231, R115, -R225 ;  /* 0x800000e173e77220 */ /* 0x000fc40000410000 */
[-C--:B------:R-:W-:Y:S01]  /*6120*/  FMUL.FTZ R225, R113, -R229.reuse ;  /* 0x800000e571e17220 */ /* 0x080fe20000410000 */
[----:B------:R-:W-:Y:S01]  /*6130*/  PRMT R228, RZ, 0x7610, R71 ;  /* 0x00007610ffe47816 */ /* 0x000fe20000000047 */
[----:B------:R-:W-:Y:S02]  /*6140*/  FFMA.FTZ R229, R114, R229, R227 ;  /* 0x000000e572e57223 */ /* 0x000fe400000100e3 */
[----:B------:R-:W-:Y:S02]  /*6150*/  FFMA.FTZ R234, R116, R230, R231 ;  /* 0x000000e674ea7223 */ /* 0x000fe400000100e7 */
[----:B------:R-:W-:Y:S01]  /*6160*/  FFMA.FTZ R227, R114, R226, -R225 ;  /* 0x000000e272e37223 */ /* 0x000fe200000108e1 */
[----:B------:R-:W-:Y:S01]  /*6170*/  PRMT R226, RZ, 0x5410, R71 ;  /* 0x00005410ffe27816 */ /* 0x000fe20000000047 */
[----:B------:R-:W-:Y:S02]  /*6180*/  FMUL.FTZ R230, R115, -R229 ;  /* 0x800000e573e67220 */ /* 0x000fe40000410000 */
[----:B------:R-:W-:-:S02]  /*6190*/  FMUL.FTZ R71, R9, R228 ;  /* 0x000000e409477220 */ /* 0x000fc40000410000 */
[CC--:B------:R-:W-:Y:S02]  /*61a0*/  FFMA.FTZ R230, R116.reuse, R227.reuse, -R230 ;  /* 0x000000e374e67223 */ /* 0x0c0fe400000108e6 */
[----:B------:R-:W-:Y:S02]  /*61b0*/  FMUL.FTZ R227, R115, -R227 ;  /* 0x800000e373e37220 */ /* 0x000fe40000410000 */
[----:B------:R-:W-:Y:S02]  /*61c0*/  FMUL.FTZ R225, R9, R226 ;  /* 0x000000e209e17220 */ /* 0x000fe40000410000 */
[----:B------:R-:W-:Y:S02]  /*61d0*/  FADD.FTZ R234, -R71, R234 ;  /* 0x000000ea47ea7221 */ /* 0x000fe40000010100 */
[----:B------:R-:W-:Y:S02]  /*61e0*/  FFMA.FTZ R227, R116, R229, R227 ;  /* 0x000000e574e37223 */ /* 0x000fe400000100e3 */
[----:B------:R-:W-:-:S02]  /*61f0*/  FADD.FTZ R232, R225, R232 ;  /* 0x000000e8e1e87221 */ /* 0x000fc40000010000 */
[----:B------:R-:W-:-:S04]  /*6200*/  FMUL.FTZ R229, R117, -R234 ;  /* 0x800000ea75e57220 */ /* 0x000fc80000410000 */
[C---:B------:R-:W-:Y:S02]  /*6210*/  FFMA.FTZ R231, R118.reuse, R232, -R229 ;  /* 0x000000e876e77223 */ /* 0x040fe400000108e5 */
[CC--:B------:R-:W-:Y:S02]  /*6220*/  FMUL.FTZ R229, R117.reuse, -R227.reuse ;  /* 0x800000e375e57220 */ /* 0x0c0fe40000410000 */
[CC--:B------:R-:W-:Y:S02]  /*6230*/  FMUL.FTZ R226, R117.reuse, -R230.reuse ;  /* 0x800000e675e27220 */ /* 0x0c0fe40000410000 */
[C---:B------:R-:W-:Y:S01]  /*6240*/  FFMA.FTZ R230, R118.reuse, R230, -R229 ;  /* 0x000000e676e67223 */ /* 0x040fe200000108e5 */
[----:B------:R-:W-:Y:S01]  /*6250*/  PRMT R229, RZ, 0x7610, R70 ;  /* 0x00007610ffe57816 */ /* 0x000fe20000000046 */
[----:B------:R-:W-:Y:S02]  /*6260*/  FMUL.FTZ R233, R117, -R232 ;  /* 0x800000e875e97220 */ /* 0x000fe40000410000 */
[C---:B------:R-:W-:Y:S01]  /*6270*/  FFMA.FTZ R228, R118.reuse, R227, R226 ;  /* 0x000000e376e47223 */ /* 0x040fe200000100e2 */
        /* <DEDUP_REMOVED lines=94> */
[----:B---3--:R-:W0:Y:S01]  /*6860*/  SHFL.IDX PT, R74, R74, RZ, 0x1f ;  /* 0x00001fff4a4a7589 */ /* 0x008e2200000e0000 */
        /* <DEDUP_REMOVED lines=22> */
.L_x_10863:
[----:B-123--:R-:W-:Y:S05]  /*69d0*/  BSYNC B0 ;  /* 0x0000000000007941 */ /* 0x00efea0003800000 */
.L_x_10862:
        /* <DEDUP_REMOVED lines=25> */
.L_x_10865:
[----:B------:R-:W-:Y:S05]  /*6b70*/  BSYNC B0 ;  /* 0x0000000000007941 */ /* 0x000fea0003800000 */
.L_x_10864:
        /* <DEDUP_REMOVED lines=18> */
.L_x_10867:
[----:B------:R-:W-:Y:S05]  /*6ca0*/  BSYNC B0 ;  /* 0x0000000000007941 */ /* 0x000fea0003800000 */
.L_x_10866:
        /* <DEDUP_REMOVED lines=18> */
.L_x_10869:
[----:B------:R-:W-:Y:S05]  /*6dd0*/  BSYNC B0 ;  /* 0x0000000000007941 */ /* 0x000fea0003800000 */
.L_x_10868:
        /* <DEDUP_REMOVED lines=18> */
.L_x_10871:
[----:B------:R-:W-:Y:S05]  /*6f00*/  BSYNC B0 ;  /* 0x0000000000007941 */ /* 0x000fea0003800000 */
.L_x_10870:
        /* <DEDUP_REMOVED lines=11> */
[CC--:B------:R-:W-:Y:S02]  /*6fc0*/  FMUL.FTZ R221, R131.reuse, R75.reuse ;  /* 0x0000004b83dd7220 */ /* 0x0c0fe40000410000 */
        /* <DEDUP_REMOVED lines=83> */
[----:B------:R-:W1:Y:S01]  /*7500*/  SHFL.DOWN PT, R221, R240, 0x1, 0x1f ;  /* 0x08201f00f0dd7f89 */ /* 0x000e6200000e0000 */
        /* <DEDUP_REMOVED lines=8> */
[----:B------:R-:W-:Y:S02]  /*7590*/  FFMA.FTZ R130, R107, R202, -R130 ;  /* 0x000000ca6b827223 */ /* 0x000fe40000010882 */
[----:B------:R-:W-:Y:S02]  /*75a0*/  @P2 FFMA.FTZ R212, R237, R59, R212 ;  /* 0x0000003bedd42223 */ /* 0x000fe400000100d4 */
[----:B------:R-:W-:Y:S01]  /*75b0*/  FFMA.FTZ R131, R107, R204, R131 ;  /* 0x000000cc6b837223 */ /* 0x000fe20000010083 */
[----:B------:R-:W-:Y:S01]  /*75c0*/  SHFL.IDX PT, R237, R240, RZ, 0x1f ;  /* 0x00001ffff0ed7589 */ /* 0x000fe200000e0000 */
[C---:B------:R-:W-:Y:S02]  /*75d0*/  FFMA.FTZ R205, R194.reuse, R205, R130 ;  /* 0x000000cdc2cd7223 */ /* 0x040fe40000010082 */
[----:B------:R-:W-:Y:S02]  /*75e0*/  FFMA.FTZ R207, R194, R207, R131 ;  /* 0x000000cfc2cf7223 */ /* 0x000fe40000010083 */
[----:B-1----:R-:W-:-:S02]  /*75f0*/  @P2 FADD.FTZ R59, R221, R212 ;  /* 0x000000d4dd3b2221 */ /* 0x002fc40000010000 */
        /* <DEDUP_REMOVED lines=41> */
[-C--:B------:R-:W-:Y:S01]  /*7890*/  FMUL.FTZ R74, R83, R40.reuse ;  /* 0x00000028534a7220 */ /* 0x080fe20000410000 */
[----:B------:R-:W-:Y:S01]  /*78a0*/  UIADD3 UR34, -UR34, UR35, URZ ;  /* 0x0000002322227290 */ /* 0x000fe2000fffe13f */
[----:B------:R-:W-:-:S02]  /*78b0*/  FMUL.FTZ R138, R219, R40 ;  /* 0x00000028db8a7220 */ /* 0x000fc40000410000 */
[-C--:B------:R-:W-:Y:S02]  /*78c0*/  FFMA.FTZ R209, R209, -R74.reuse, R82 ;  /* 0x8000004ad1d17223 */ /* 0x080fe40000010052 */
[C---:B------:R-:W-:Y:S02]  /*78d0*/  FFMA.FTZ R74, R203.reuse, -R74, R214 ;  /* 0x8000004acb4a7223 */ /* 0x040fe400000100d6 */
[----:B------:R-:W-:Y:S02]  /*78e0*/  FFMA.FTZ R72, R203, R219, R72 ;  /* 0x000000dbcb487223 */ /* 0x000fe40000010048 */
[C---:B-1----:R-:W-:Y:S02]  /*78f0*/  FMUL.FTZ R57, R143.reuse, -R218 ;  /* 0x800000da8f397220 */ /* 0x042fe40000410000 */
[-C--:B------:R-:W-:Y:S02]  /*7900*/  FMUL.FTZ R143, R143, -R222.reuse ;  /* 0x800000de8f8f7220 */ /* 0x080fe40000410000 */
[----:B------:R-:W-:-:S02]  /*7910*/  FFMA.FTZ R140, R144, R222, -R57 ;  /* 0x000000de908c7223 */ /* 0x000fc40000010839 */
[----:B------:R-:W-:Y:S02]  /*7920*/  FFMA.FTZ R87, R144, R218, R143 ;  /* 0x000000da90577223 */ /* 0x000fe4000001008f */
[C---:B------:R-:W-:Y:S02]  /*7930*/  FFMA.FTZ R58, R217.reuse, UR39, -R130 ;  /* 0x00000027d93a7c23 */ /* 0x040fe40008010882 */
[C---:B------:R-:W-:Y:S02]  /*7940*/  FMUL.FTZ R56, R217.reuse, UR40 ;  /* 0x00000028d9387c20 */ /* 0x040fe40008410000 */
[----:B------:R-:W-:Y:S02]  /*7950*/  FMUL.FTZ R130, R217, R40 ;  /* 0x00000028d9827220 */ /* 0x000fe40000410000 */
[----:B------:R-:W-:Y:S02]  /*7960*/  FADD.FTZ R87, -R86, R87 ;  /* 0x0000005756577221 */ /* 0x000fe40000010100 */
[----:B------:R-:W-:-:S02]  /*7970*/  FADD.FTZ R217, R85, R140 ;  /* 0x0000008c55d97221 */ /* 0x000fc40000010000 */
[C---:B------:R-:W-:Y:S02]  /*7980*/  FMUL.FTZ R86, R135.reuse, -R87 ;  /* 0x8000005787567220 */ /* 0x040fe40000410000 */
[-C--:B------:R-:W-:Y:S02]  /*7990*/  FMUL.FTZ R140, R135, -R217.reuse ;  /* 0x800000d9878c7220 */ /* 0x080fe40000410000 */
[----:B------:R-:W-:Y:S02]  /*79a0*/  FMUL.FTZ R57, R206, R218 ;  /* 0x000000dace397220 */ /* 0x000fe40000410000 */
[----:B------:R-:W-:Y:S02]  /*79b0*/  FMUL.FTZ R203, R218, UR40 ;  /* 0x00000028dacb7c20 */ /* 0x000fe40008410000 */
[----:B------:R-:W-:Y:S02]  /*79c0*/  FFMA.FTZ R85, R137, R217, -R86 ;  /* 0x000000d989557223 */ /* 0x000fe40000010856 */
[----:B------:R-:W-:-:S02]  /*79d0*/  FMUL.FTZ R212, R83, R138 ;  /* 0x0000008a53d47220 */ /* 0x000fc40000410000 */
[C---:B------:R-:W-:Y:S02]  /*79e0*/  FMUL.FTZ R131, R222.reuse, R45 ;  /* 0x0000002dde837220 */ /* 0x040fe40000410000 */
[----:B------:R-:W-:Y:S01]  /*79f0*/  FFMA.FTZ R137, R137, R87, R140 ;  /* 0x0000005789897223 */ /* 0x000fe2000001008c */
[----:B------:R1:W-:Y:S01]  /*7a00*/  STS [R73.X4+0x10f8], R212 ;  /* 0x0010f8d449007388 */ /* 0x0003e20000004800 */
[----:B------:R-:W-:Y:S02]  /*7a10*/  FMUL.FTZ R143, R222, UR40 ;  /* 0x00000028de8f7c20 */ /* 0x000fe40008410000 */
[----:B------:R-:W-:Y:S02]  /*7a20*/  FFMA.FTZ R57, R198, R222, R57 ;  /* 0x000000dec6397223 */ /* 0x000fe40000010039 */
[----:B------:R-:W-:Y:S02]  /*7a30*/  FFMA.FTZ R203, R222, UR39, R203 ;  /* 0x00000027decb7c23 */ /* 0x000fe400080100cb */
[----:B------:R-:W-:-:S02]  /*7a40*/  FADD.FTZ R222, R84, R85 ;  /* 0x0000005554de7221 */ /* 0x000fc40000010000 */
[----:B------:R-:W-:Y:S02]  /*7a50*/  FMUL.FTZ R216, R83, R130 ;  /* 0x0000008253d87220 */ /* 0x000fe40000410000 */
[----:B------:R-:W-:Y:S02]  /*7a60*/  FMUL.FTZ R144, R200, R131 ;  /* 0x00000083c8907220 */ /* 0x000fe40000410000 */
[----:B------:R-:W-:Y:S01]  /*7a70*/  FMUL.FTZ R135, R199, R52 ;  /* 0x00000034c7877220 */ /* 0x000fe20000410000 */
[----:B------:R4:W-:Y:S01]  /*7a80*/  STS [R73.X4+0x10fc], R216 ;  /* 0x0010fcd849007388 */ /* 0x0009e20000004800 */
[----:B------:R-:W-:Y:S02]  /*7a90*/  FADD.FTZ R238, -R220, R137 ;  /* 0x00000089dcee7221 */ /* 0x000fe40000010100 */
[----:B------:R-:W-:Y:S01]  /*7aa0*/  FMUL.FTZ R140, R201, R87 ;  /* 0x00000057c98c7220 */ /* 0x000fe20000410000 */
[----:B------:R5:W-:Y:S01]  /*7ab0*/  STS [R73.X4+0x10f0], R144 ;  /* 0x0010f09049007388 */ /* 0x000be20000004800 */
[----:B-1----:R-:W-:-:S02]  /*7ac0*/  FMUL.FTZ R212, R217, UR40 ;  /* 0x00000028d9d47c20 */ /* 0x002fc40008410000 */
[----:B------:R-:W-:Y:S02]  /*7ad0*/  FMUL.FTZ R86, R95, -R222 ;  /* 0x800000de5f567220 */ /* 0x000fe40000410000 */
[----:B------:R-:W-:Y:S01]  /*7ae0*/  FFMA.FTZ R59, R219, UR39, R56 ;  /* 0x00000027db3b7c23 */ /* 0x000fe20008010038 */
[----:B------:R-:W-:Y:S01]  /*7af0*/  IADD3 R219, R106, 0x3c0, RZ ;  /* 0x000003c06adb7810 */ /* 0x000fe20007ffe0ff */
[----:B------:R-:W-:Y:S02]  /*7b00*/  FFMA.FTZ R201, R201, -R135, R210 ;  /* 0x80000087c9c97223 */ /* 0x000fe400000100d2 */
[----:B------:R-:W-:Y:S02]  /*7b10*/  FMUL.FTZ R84, R95, -R238 ;  /* 0x800000ee5f547220 */ /* 0x000fe40000410000 */
[----:B------:R-:W-:Y:S02]  /*7b20*/  FMUL.FTZ R56, R200, R45 ;  /* 0x0000002dc8387220 */ /* 0x000fe40000410000 */
[----:B------:R-:W-:-:S02]  /*7b30*/  FFMA.FTZ R135, R193, -R135, R208 ;  /* 0x80000087c1877223 */ /* 0x000fc400000100d0 */
[----:B------:R-:W-:Y:S02]  /*7b40*/  FFMA.FTZ R140, R193, R217, R140 ;  /* 0x000000d9c18c7223 */ /* 0x000fe4000001008c */
[C---:B----4-:R-:W-:Y:S02]  /*7b50*/  FMUL.FTZ R216, R87.reuse, UR40 ;  /* 0x0000002857d87c20 */ /* 0x050fe40008410000 */
[C---:B------:R-:W-:Y:S02]  /*7b60*/  FFMA.FTZ R212, R87.reuse, UR39, -R212 ;  /* 0x0000002757d47c23 */ /* 0x040fe400080108d4 */
[----:B-----5:R-:W-:Y:S02]  /*7b70*/  FMUL.FTZ R144, R87, R52 ;  /* 0x0000003457907220 */ /* 0x020fe40000410000 */
[----:B------:R-:W-:Y:S02]  /*7b80*/  FMUL.FTZ R193, R222, UR40 ;  /* 0x00000028dec17c20 */ /* 0x000fe40008410000 */
[----:B------:R-:W-:-:S02]  /*7b90*/  FFMA.FTZ R87, R107, R238, R86 ;  /* 0x000000ee6b577223 */ /* 0x000fc40000010056 */
[----:B------:R-:W-:Y:S02]  /*7ba0*/  FFMA.FTZ R84, R107, R222, -R84 ;  /* 0x000000de6b547223 */ /* 0x000fe40000010854 */
[-C--:B------:R-:W-:Y:S02]  /*7bb0*/  FFMA.FTZ R206, R206, -R56.reuse, R213 ;  /* 0x80000038cece7223 */ /* 0x080fe400000100d5 */
[----:B------:R-:W-:Y:S02]  /*7bc0*/  FFMA.FTZ R56, R198, -R56, R211 ;  /* 0x80000038c6387223 */ /* 0x000fe400000100d3 */
[----:B------:R-:W-:Y:S02]  /*7bd0*/  FMUL.FTZ R95, R196, R238 ;  /* 0x000000eec45f7220 */ /* 0x000fe40000410000 */
[C---:B------:R-:W-:Y:S02]  /*7be0*/  FMUL.FTZ R86, R238.reuse, UR40 ;  /* 0x00000028ee567c20 */ /* 0x040fe40008410000 */
[----:B------:R-:W-:-:S02]  /*7bf0*/  FFMA.FTZ R193, R238, UR39, -R193 ;  /* 0x00000027eec17c23 */ /* 0x000fc400080108c1 */
[----:B------:R-:W-:Y:S02]  /*7c00*/  FMUL.FTZ R107, R238, R51 ;  /* 0x00000033ee6b7220 */ /* 0x000fe40000410000 */
[C---:B------:R-:W-:Y:S02]  /*7c10*/  FMUL.FTZ R198, R217.reuse, R52 ;  /* 0x00000034d9c67220 */ /* 0x040fe40000410000 */
[----:B------:R-:W-:Y:S02]  /*7c20*/  FFMA.FTZ R216, R217, UR39, R216 ;  /* 0x00000027d9d87c23 */ /* 0x000fe400080100d8 */
[----:B------:R-:W-:Y:S02]  /*7c30*/  FADD.FTZ R238, -R80, R87 ;  /* 0x0000005750ee7221 */ /* 0x000fe40000010100 */
[----:B------:R-:W-:Y:S02]  /*7c40*/  FMUL.FTZ R75, R218, R45 ;  /* 0x0000002dda4b7220 */ /* 0x000fe40000410000 */
[----:B------:R-:W-:-:S02]  /*7c50*/  FADD.FTZ R217, R81, R84 ;  /* 0x0000005451d97221 */ /* 0x000fc40000010000 */
[-C--:B------:R-:W-:Y:S02]  /*7c60*/  FMUL.FTZ R85, R194, R51.reuse ;  /* 0x00000033c2557220 */ /* 0x080fe40000410000 */
[----:B------:R-:W-:Y:S02]  /*7c70*/  FMUL.FTZ R220, R199, R144 ;  /* 0x00000090c7dc7220 */ /* 0x000fe40000410000 */
[----:B------:R-:W-:Y:S02]  /*7c80*/  FFMA.FTZ R143, R218, UR39, -R143 ;  /* 0x00000027da8f7c23 */ /* 0x000fe4000801088f */
[----:B------:R-:W-:Y:S01]  /*7c90*/  FMUL.FTZ R137, R222, R51 ;  /* 0x00000033de897220 */ /* 0x000fe20000410000 */
[----:B------:R1:W-:Y:S01]  /*7ca0*/  STS [R73.X4+0x10ec], R220 ;  /* 0x0010ecdc49007388 */ /* 0x0003e20000004800 */
[----:B------:R-:W-:Y:S02]  /*7cb0*/  FMUL.FTZ R81, R109, -R238 ;  /* 0x800000ee6d517220 */ /* 0x000fe40000410000 */
[----:B------:R-:W-:-:S02]  /*7cc0*/  FMUL.FTZ R218, R200, R75 ;  /* 0x0000004bc8da7220 */ /* 0x000fc40000410000 */
[----:B------:R-:W-:Y:S02]  /*7cd0*/  FMUL.FTZ R109, R109, -R217 ;  /* 0x800000d96d6d7220 */ /* 0x000fe40000410000 */
[-C--:B------:R-:W-:Y:S01]  /*7ce0*/  FFMA.FTZ R196, R196, -R85.reuse, R207 ;  /* 0x80000055c4c47223 */ /* 0x080fe200000100cf */
[----:B------:R4:W-:Y:S01]  /*7cf0*/  STS [R73.X4+0x10f4], R218 ;  /* 0x0010f4da49007388 */ /* 0x0009e20000004800 */
[----:B------:R-:W-:Y:S02]  /*7d00*/  FFMA.FTZ R84, R222, UR39, R86 ;  /* 0x00000027de547c23 */ /* 0x000fe40008010056 */
[C---:B------:R-:W-:Y:S02]  /*7d10*/  FFMA.FTZ R85, R184.reuse, -R85, R205 ;  /* 0x80000055b8557223 */ /* 0x040fe400000100cd */
[----:B------:R-:W-:Y:S02]  /*7d20*/  FFMA.FTZ R95, R184, R222, R95 ;  /* 0x000000deb85f7223 */ /* 0x000fe4000001005f */
[----:B------:R-:W-:-:S02]  /*7d30*/  FMUL.FTZ R86, R189, R54 ;  /* 0x00000036bd567220 */ /* 0x000fc40000410000 */
[----:B------:R-:W-:Y:S02]  /*7d40*/  FMUL.FTZ R184, R194, R137 ;  /* 0x00000089c2b87220 */ /* 0x000fe40000410000 */
[----:B------:R-:W-:Y:S02]  /*7d50*/  FFMA.FTZ R81, R110, R217, -R81 ;  /* 0x000000d96e517223 */ /* 0x000fe40000010851 */
[-C--:B------:R-:W-:Y:S01]  /*7d60*/  FMUL.FTZ R80, R191, R238.reuse ;  /* 0x000000eebf507220 */ /* 0x080fe20000410000 */
[----:B------:R5:W-:Y:S01]  /*7d70*/  STS [R73.X4+0x10e0], R184 ;  /* 0x0010e0b849007388 */ /* 0x000be20000004800 */
[----:B-1----:R-:W-:Y:S02]  /*7d80*/  FMUL.FTZ R220, R194, R107 ;  /* 0x0000006bc2dc7220 */ /* 0x002fe40000410000 */
[----:B------:R-:W-:Y:S02]  /*7d90*/  FFMA.FTZ R110, R110, R238, R109 ;  /* 0x000000ee6e6e7223 */ /* 0x000fe4000001006d */
[----:B------:R-:W-:Y:S01]  /*7da0*/  FMUL.FTZ R109, R217, UR40 ;  /* 0x00000028d96d7c20 */ /* 0x000fe20008410000 */
[----:B------:R1:W-:Y:S01]  /*7db0*/  STS [R73.X4+0x10e4], R220 ;  /* 0x0010e4dc49007388 */ /* 0x0003e20000004800 */
[----:B----4-:R-:W-:-:S02]  /*7dc0*/  FMUL.FTZ R218, R199, R198 ;  /* 0x000000c6c7da7220 */ /* 0x010fc40000410000 */
[-C--:B------:R-:W-:Y:S02]  /*7dd0*/  FFMA.FTZ R191, R191, -R86.reuse, R204 ;  /* 0x80000056bfbf7223 */ /* 0x080fe400000100cc */
[C---:B------:R-:W-:Y:S01]  /*7de0*/  FFMA.FTZ R87, R179.reuse, -R86, R202 ;  /* 0x80000056b3577223 */ /* 0x040fe200000100ca */
[----:B------:R4:W-:Y:S01]  /*7df0*/  STS [R73.X4+0x10e8], R218 ;  /* 0x0010e8da49007388 */ /* 0x0009e20000004800 */
[----:B------:R-:W-:Y:S02]  /*7e00*/  FFMA.FTZ R86, R179, R217, R80 ;  /* 0x000000d9b3567223 */ /* 0x000fe40000010050 */
[C---:B------:R-:W-:Y:S02]  /*7e10*/  FMUL.FTZ R80, R238.reuse, UR40 ;  /* 0x00000028ee507c20 */ /* 0x040fe40008410000 */
[C---:B-----5:R-:W-:Y:S02]  /*7e20*/  FFMA.FTZ R184, R238.reuse, UR39, -R109 ;  /* 0x00000027eeb87c23 */ /* 0x060fe4000801086d */
[----:B-1----:R-:W-:-:S02]  /*7e30*/  FMUL.FTZ R220, R238, R54 ;  /* 0x00000036eedc7220 */ /* 0x002fc40000410000 */
[C---:B------:R-:W-:Y:S02]  /*7e40*/  FFMA.FTZ R80, R217.reuse, UR39, R80 ;  /* 0x00000027d9507c23 */ /* 0x040fe40008010050 */
[----:B----4-:R-:W-:Y:S02]  /*7e50*/  FMUL.FTZ R218, R217, R54 ;  /* 0x00000036d9da7220 */ /* 0x010fe40000410000 */
[----:B------:R-:W-:Y:S02]  /*7e60*/  FADD.FTZ R217, -R79, R110 ;  /* 0x0000006e4fd97221 */ /* 0x000fe40000010100 */
[C---:B------:R-:W-:Y:S02]  /*7e70*/  FMUL.FTZ R184, R191.reuse, R184 ;  /* 0x000000b8bfb87220 */ /* 0x040fe40000410000 */
[----:B------:R-:W-:Y:S02]  /*7e80*/  FMUL.FTZ R79, R191, R220 ;  /* 0x000000dcbf4f7220 */ /* 0x000fe40000410000 */
[----:B------:R-:W-:-:S02]  /*7e90*/  FADD.FTZ R78, R78, R81 ;  /* 0x000000514e4e7221 */ /* 0x000fc40000010000 */
[----:B------:R-:W-:Y:S02]  /*7ea0*/  FMUL.FTZ R81, R191, R218 ;  /* 0x000000dabf517220 */ /* 0x000fe40000410000 */
[C---:B------:R-:W-:Y:S02]  /*7eb0*/  FFMA.FTZ R184, R87.reuse, R80, R184 ;  /* 0x0000005057b87223 */ /* 0x040fe400000100b8 */
[----:B------:R-:W-:Y:S02]  /*7ec0*/  FFMA.FTZ R80, R87, R218, R79 ;  /* 0x000000da57507223 */ /* 0x000fe4000001004f */
[-C--:B------:R-:W-:Y:S02]  /*7ed0*/  FMUL.FTZ R110, R189, R220.reuse ;  /* 0x000000dcbd6e7220 */ /* 0x080fe40000410000 */
[----:B------:R-:W-:Y:S02]  /*7ee0*/  FMUL.FTZ R79, R111, -R217 ;  /* 0x800000d96f4f7220 */ /* 0x000fe40000410000 */
[----:B------:R-:W-:Y:S01]  /*7ef0*/  FFMA.FTZ R81, R87, R220, -R81 ;  /* 0x000000dc57517223 */ /* 0x000fe20000010851 */
[----:B------:R1:W-:Y:S01]  /*7f00*/  STS [R73.X4+0x10dc], R110 ;  /* 0x0010dc6e49007388 */ /* 0x0003e20000004800 */
[----:B------:R-:W-:-:S02]  /*7f10*/  FMUL.FTZ R87, R176, R53 ;  /* 0x00000035b0577220 */ /* 0x000fc40000410000 */
[----:B------:R-:W-:Y:S02]  /*7f20*/  FFMA.FTZ R21, R86, R54, R21 ;  /* 0x0000003656157223 */ /* 0x000fe40000010015 */
[----:B------:R-:W-:Y:S02]  /*7f30*/  FFMA.FTZ R191, R189, R86, R184 ;  /* 0x00000056bdbf7223 */ /* 0x000fe400000100b8 */
[----:B------:R-:W-:Y:S02]  /*7f40*/  FFMA.FTZ R86, R112, R78, -R79 ;  /* 0x0000004e70567223 */ /* 0x000fe4000001084f */
[C---:B------:R-:W-:Y:S02]  /*7f50*/  FMUL.FTZ R79, R182.reuse, R217 ;  /* 0x000000d9b64f7220 */ /* 0x040fe40000410000 */
[-C--:B------:R-:W-:Y:S02]  /*7f60*/  FFMA.FTZ R182, R182, -R87.reuse, R197 ;  /* 0x80000057b6b67223 */ /* 0x080fe400000100c5 */
[----:B------:R-:W-:-:S02]  /*7f70*/  FFMA.FTZ R109, R174, -R87, R195 ;  /* 0x80000057ae6d7223 */ /* 0x000fc400000100c3 */
[C---:B-1----:R-:W-:Y:S02]  /*7f80*/  FMUL.FTZ R110, R78.reuse, UR40 ;  /* 0x000000284e6e7c20 */ /* 0x042fe40008410000 */
[----:B------:R-:W-:Y:S02]  /*7f90*/  FMUL.FTZ R87, R217, UR40 ;  /* 0x00000028d9577c20 */ /* 0x000fe40008410000 */
[----:B------:R-:W-:Y:S02]  /*7fa0*/  FMUL.FTZ R111, R111, -R78 ;  /* 0x8000004e6f6f7220 */ /* 0x000fe40000410000 */
[----:B------:R-:W-:Y:S02]  /*7fb0*/  FFMA.FTZ R179, R217, UR39, -R110 ;  /* 0x00000027d9b37c23 */ /* 0x000fe4000801086e */
[C---:B------:R-:W-:Y:S02]  /*7fc0*/  FFMA.FTZ R110, R78.reuse, UR39, R87 ;  /* 0x000000274e6e7c23 */ /* 0x040fe40008010057 */
[----:B------:R-:W-:-:S02]  /*7fd0*/  FMUL.FTZ R87, R78, R53 ;  /* 0x000000354e577220 */ /* 0x000fc40000410000 */
[----:B------:R-:W-:Y:S02]  /*7fe0*/  FFMA.FTZ R111, R112, R217, R111 ;  /* 0x000000d9706f7223 */ /* 0x000fe4000001006f */
[----:B------:R-:W-:Y:S02]  /*7ff0*/  FFMA.FTZ R79, R174, R78, R79 ;  /* 0x0000004eae4f7223 */ /* 0x000fe4000001004f */
[----:B------:R-:W-:Y:S02]  /*8000*/  FMUL.FTZ R193, R196, R193 ;  /* 0x000000c1c4c17220 */ /* 0x000fe40000410000 */
[----:B------:R-:W-:Y:S02]  /*8010*/  FMUL.FTZ R78, R176, R87 ;  /* 0x00000057b04e7220 */ /* 0x000fe40000410000 */
[----:B------:R-:W-:Y:S02]  /*8020*/  FMUL.FTZ R179, R182, R179 ;  /* 0x000000b3b6b37220 */ /* 0x000fe40000410000 */
[----:B------:R-:W-:Y:S01]  /*8030*/  FADD.FTZ R224, -R224, R111 ;  /* 0x0000006fe0e07221 */ /* 0x000fe20000010100 */
[----:B------:R1:W-:Y:S01]  /*8040*/  STS [R73.X4+0x10d0], R78 ;  /* 0x0010d04e49007388 */ /* 0x0003e20000004800 */
[----:B------:R-:W-:-:S02]  /*8050*/  FMUL.FTZ R174, R196, R107 ;  /* 0x0000006bc4ae7220 */ /* 0x000fc40000410000 */
[----:B------:R-:W-:Y:S02]  /*8060*/  FADD.FTZ R223, R223, R86 ;  /* 0x00000056dfdf7221 */ /* 0x000fe40000010000 */
[-C--:B------:R-:W-:Y:S02]  /*8070*/  FMUL.FTZ R196, R196, R137.reuse ;  /* 0x00000089c4c47220 */ /* 0x080fe40000410000 */
[----:B------:R-:W-:Y:S02]  /*8080*/  FFMA.FTZ R193, R85, R84, R193 ;  /* 0x0000005455c17223 */ /* 0x000fe400000100c1 */
[----:B------:R-:W-:Y:S01]  /*8090*/  FFMA.FTZ R110, R109, R110, R179 ;  /* 0x0000006e6d6e7223 */ /* 0x000fe200000100b3 */
[----:B------:R-:W-:Y:S01]  /*80a0*/  IADD3 R179, R106, 0x2a0, RZ ;  /* 0x000002a06ab37810 */ /* 0x000fe20007ffe0ff */
[----:B------:R-:W-:Y:S02]  /*80b0*/  FMUL.FTZ R222, R189, R218 ;  /* 0x000000dabdde7220 */ /* 0x000fe40000410000 */
[----:B------:R-:W-:-:S02]  /*80c0*/  FFMA.FTZ R84, R85, R137, R174 ;  /* 0x0000008955547223 */ /* 0x000fc400000100ae */
[----:B-1----:R-:W-:Y:S01]  /*80d0*/  FMUL.FTZ R78, R113, -R224 ;  /* 0x800000e0714e7220 */ /* 0x002fe20000410000 */
[----:B------:R-:W-:Y:S01]  /*80e0*/  STS [R73.X4+0x10d8], R222 ;  /* 0x0010d8de49007388 */ /* 0x000fe20000004800 */
[----:B------:R-:W-:Y:S01]  /*80f0*/  FMUL.FTZ R189, R217, R53 ;  /* 0x00000035d9bd7220 */ /* 0x000fe20000410000 */
[----:B------:R-:W-:Y:S01]  /*8100*/  IADD3 R217, R106, 0x3a0, RZ ;  /* 0x000003a06ad97810 */ /* 0x000fe20007ffe0ff */
[----:B------:R-:W-:Y:S02]  /*8110*/  FFMA.FTZ R85, R85, R107, -R196 ;  /* 0x0000006b55557223 */ /* 0x000fe400000108c4 */
[----:B------:R-:W-:Y:S02]  /*8120*/  FFMA.FTZ R20, R95, R51, R20 ;  /* 0x000000335f147223 */ /* 0x000fe40000010014 */
[----:B------:R-:W-:Y:S02]  /*8130*/  FMUL.FTZ R113, R113, -R223 ;  /* 0x800000df71717220 */ /* 0x000fe40000410000 */
[----:B------:R-:W-:Y:S01]  /*8140*/  FFMA.FTZ R194, R194, R95, R193 ;  /* 0x0000005fc2c27223 */ /* 0x000fe200000100c1 */
[----:B------:R-:W-:Y:S01]  /*8150*/  IADD3 R193, R106, 0x300, RZ ;  /* 0x000003006ac17810 */ /* 0x000fe20007ffe0ff */
[----:B------:R-:W-:-:S02]  /*8160*/  FMUL.FTZ R95, R175, R88 ;  /* 0x00000058af5f7220 */ /* 0x000fc40000410000 */
[----:B------:R-:W-:Y:S02]  /*8170*/  FMUL.FTZ R107, R223, UR40 ;  /* 0x00000028df6b7c20 */ /* 0x000fe40008410000 */
[----:B------:R-:W-:Y:S02]  /*8180*/  FFMA.FTZ R22, R79, R53, R22 ;  /* 0x000000354f167223 */ /* 0x000fe40000010016 */
[----:B------:R-:W-:Y:S02]  /*8190*/  FFMA.FTZ R196, R176, R79, R110 ;  /* 0x0000004fb0c47223 */ /* 0x000fe4000001006e */
[----:B------:R-:W-:Y:S02]  /*81a0*/  FFMA.FTZ R79, R114, R223, -R78 ;  /* 0x000000df724f7223 */ /* 0x000fe4000001084e */
[----:B------:R-:W-:Y:S02]  /*81b0*/  FMUL.FTZ R112, R176, R189 ;  /* 0x000000bdb0707220 */ /* 0x000fe40000410000 */
[----:B------:R-:W-:-:S02]  /*81c0*/  FFMA.FTZ R114, R114, R224, R113 ;  /* 0x000000e072727223 */ /* 0x000fc40000010071 */
[C---:B------:R-:W-:Y:S01]  /*81d0*/  FMUL.FTZ R78, R177.reuse, R224 ;  /* 0x000000e0b14e7220 */ /* 0x040fe20000410000 */
[----:B------:R1:W-:Y:S01]  /*81e0*/  STS [R73.X4+0x10d4], R112 ;  /* 0x0010d47049007388 */ /* 0x0003e20000004800 */
[----:B------:R-:W-:Y:S02]  /*81f0*/  FFMA.FTZ R177, R177, -R95, R188 ;  /* 0x8000005fb1b17223 */ /* 0x000fe400000100bc */
[C---:B------:R-:W-:Y:S02]  /*8200*/  FMUL.FTZ R110, R224.reuse, UR40 ;  /* 0x00000028e06e7c20 */ /* 0x040fe40008410000 */
[----:B------:R-:W-:Y:S02]  /*8210*/  FFMA.FTZ R176, R224, UR39, -R107 ;  /* 0x00000027e0b07c23 */ /* 0x000fe4000801086b */
[C---:B------:R-:W-:Y:S02]  /*8220*/  FMUL.FTZ R86, R182.reuse, R189 ;  /* 0x000000bdb6567220 */ /* 0x040fe40000410000 */
[----:B------:R-:W-:-:S02]  /*8230*/  FMUL.FTZ R182, R182, R87 ;  /* 0x00000057b6b67220 */ /* 0x000fc40000410000 */
[----:B------:R-:W-:Y:S02]  /*8240*/  FADD.FTZ R218, -R77, R114 ;  /* 0x000000724dda7221 */ /* 0x000fe40000010100 */
[----:B------:R-:W-:Y:S02]  /*8250*/  FFMA.FTZ R95, R169, -R95, R186 ;  /* 0x8000005fa95f7223 */ /* 0x000fe400000100ba */
[----:B------:R-:W-:Y:S02]  /*8260*/  FFMA.FTZ R174, R223, UR39, R110 ;  /* 0x00000027dfae7c23 */ /* 0x000fe4000801006e */
[----:B------:R-:W-:Y:S02]  /*8270*/  FMUL.FTZ R176, R177, R176 ;  /* 0x000000b0b1b07220 */ /* 0x000fe40000410000 */
[----:B------:R-:W-:Y:S02]  /*8280*/  FMUL.FTZ R77, R201, R144 ;  /* 0x00000090c94d7220 */ /* 0x000fe40000410000 */
[----:B------:R-:W-:-:S02]  /*8290*/  FFMA.FTZ R86, R109, R87, R86 ;  /* 0x000000576d567223 */ /* 0x000fc40000010056 */
[----:B-1----:R-:W-:Y:S02]  /*82a0*/  FFMA.FTZ R112, R169, R223, R78 ;  /* 0x000000dfa9707223 */ /* 0x002fe4000001004e */
[----:B------:R-:W-:Y:S01]  /*82b0*/  FFMA.FTZ R87, R109, R189, -R182 ;  /* 0x000000bd6d577223 */ /* 0x000fe200000108b6 */
[----:B------:R-:W-:Y:S01]  /*82c0*/  IADD3 R189, R106, 0x2c0, RZ ;  /* 0x000002c06abd7810 */ /* 0x000fe20007ffe0ff */
[----:B------:R-:W-:Y:S02]  /*82d0*/  FADD.FTZ R78, R76, R79 ;  /* 0x0000004f4c4e7221 */ /* 0x000fe40000010000 */
[----:B------:R-:W-:Y:S02]  /*82e0*/  FMUL.FTZ R212, R201, R212 ;  /* 0x000000d4c9d47220 */ /* 0x000fe40000410000 */
[-C--:B------:R-:W-:Y:S02]  /*82f0*/  FMUL.FTZ R182, R224, R88.reuse ;  /* 0x00000058e0b67220 */ /* 0x080fe40000410000 */
[----:B------:R-:W-:-:S02]  /*8300*/  FMUL.FTZ R76, R223, R88 ;  /* 0x00000058df4c7220 */ /* 0x000fc40000410000 */
[----:B------:R-:W-:Y:S02]  /*8310*/  FMUL.FTZ R201, R201, R198 ;  /* 0x000000c6c9c97220 */ /* 0x000fe40000410000 */
[----:B------:R-:W-:Y:S02]  /*8320*/  FFMA.FTZ R174, R95, R174, R176 ;  /* 0x000000ae5fae7223 */ /* 0x000fe400000100b0 */
[----:B------:R-:W-:Y:S02]  /*8330*/  FFMA.FTZ R198, R135, R198, R77 ;  /* 0x000000c687c67223 */ /* 0x000fe4000001004d */
[C---:B------:R-:W-:Y:S02]  /*8340*/  FMUL.FTZ R77, R115.reuse, -R218 ;  /* 0x800000da734d7220 */ /* 0x040fe40000410000 */
[----:B------:R-:W-:Y:S02]  /*8350*/  FMUL.FTZ R115, R115, -R78 ;  /* 0x8000004e73737220 */ /* 0x000fe40000410000 */
[----:B------:R-:W-:-:S02]  /*8360*/  FMUL.FTZ R114, R175, R76 ;  /* 0x0000004caf727220 */ /* 0x000fc40000410000 */
[C---:B------:R-:W-:Y:S02]  /*8370*/  FMUL.FTZ R184, R175.reuse, R182 ;  /* 0x000000b6afb87220 */ /* 0x040fe40000410000 */
[----:B------:R-:W-:Y:S01]  /*8380*/  FFMA.FTZ R23, R112, R88, R23 ;  /* 0x0000005870177223 */ /* 0x000fe20000010017 */
[----:B------:R-:W-:Y:S01]  /*8390*/  STS [R73.X4+0x10c8], R114 ;  /* 0x0010c87249007388 */ /* 0x000fe20000004800 */
[----:B------:R-:W-:Y:S02]  /*83a0*/  FFMA.FTZ R175, R175, R112, R174 ;  /* 0x00000070afaf7223 */ /* 0x000fe400000100ae */
[C---:B------:R-:W-:Y:S01]  /*83b0*/  FFMA.FTZ R112, R116.reuse, R78, -R77 ;  /* 0x0000004e74707223 */ /* 0x040fe2000001084d */
[----:B------:R-:W-:Y:S01]  /*83c0*/  STS [R73.X4+0x10cc], R184 ;  /* 0x0010ccb849007388 */ /* 0x000fe20000004800 */
[----:B------:R-:W-:Y:S02]  /*83d0*/  FMUL.FTZ R110, R177, R182 ;  /* 0x000000b6b16e7220 */ /* 0x000fe40000410000 */
[----:B------:R-:W-:-:S02]  /*83e0*/  FFMA.FTZ R116, R116, R218, R115 ;  /* 0x000000da74747223 */ /* 0x000fc40000010073 */
[----:B------:R-:W-:Y:S02]  /*83f0*/  FMUL.FTZ R177, R177, R76 ;  /* 0x0000004cb1b17220 */ /* 0x000fe40000410000 */
[----:B------:R-:W-:Y:S02]  /*8400*/  FMUL.FTZ R79, R170, R55 ;  /* 0x00000037aa4f7220 */ /* 0x000fe40000410000 */
[----:B------:R-:W-:Y:S02]  /*8410*/  FMUL.FTZ R77, R172, R218 ;  /* 0x000000daac4d7220 */ /* 0x000fe40000410000 */
[----:B------:R-:W-:Y:S02]  /*8420*/  FFMA.FTZ R110, R95, R76, R110 ;  /* 0x0000004c5f6e7223 */ /* 0x000fe4000001006e */
[----:B------:R-:W-:Y:S02]  /*8430*/  FADD.FTZ R71, -R71, R116 ;  /* 0x0000007447477221 */ /* 0x000fe40000010100 */
[----:B------:R-:W-:Y:S01]  /*8440*/  FFMA.FTZ R76, R95, R182, -R177 ;  /* 0x000000b65f4c7223 */ /* 0x000fe200000108b1 */
[----:B------:R-:W-:Y:S01]  /*8450*/  IADD3 R177, R106, 0x20, RZ ;  /* 0x000000206ab17810 */ /* 0x000fe20007ffe0ff */
[----:B------:R-:W-:-:S02]  /*8460*/  FADD.FTZ R225, R225, R112 ;  /* 0x00000070e1e17221 */ /* 0x000fc40000010000 */
[-C--:B------:R-:W-:Y:S01]  /*8470*/  FFMA.FTZ R172, R172, -R79.reuse, R183 ;  /* 0x8000004facac7223 */ /* 0x080fe200000100b7 */
[----:B------:R-:W-:Y:S01]  /*8480*/  LEA.HI.SX32 R177, R177, R106, 0x1b ;  /* 0x0000006ab1b17211 */ /* 0x000fe200078fdaff */
[C---:B------:R-:W-:Y:S02]  /*8490*/  FFMA.FTZ R95, R164.reuse, -R79, R181 ;  /* 0x8000004fa45f7223 */ /* 0x040fe400000100b5 */
[----:B------:R-:W-:Y:S02]  /*84a0*/  FFMA.FTZ R79, R164, R78, R77 ;  /* 0x0000004ea44f7223 */ /* 0x000fe4000001004d */
[C---:B------:R-:W-:Y:S02]  /*84b0*/  FMUL.FTZ R77, R117.reuse, -R71 ;  /* 0x80000047754d7220 */ /* 0x040fe40000410000 */
[----:B------:R-:W-:Y:S02]  /*84c0*/  FMUL.FTZ R117, R117, -R225 ;  /* 0x800000e175757220 */ /* 0x000fe40000410000 */
[----:B------:R-:W-:-:S02]  /*84d0*/  FMUL.FTZ R107, R218, UR40 ;  /* 0x00000028da6b7c20 */ /* 0x000fc40008410000 */
[C---:B------:R-:W-:Y:S02]  /*84e0*/  FFMA.FTZ R117, R118.reuse, R71, R117 ;  /* 0x0000004776757223 */ /* 0x040fe40000010075 */
[----:B------:R-:W-:Y:S02]  /*84f0*/  FFMA.FTZ R77, R118, R225, -R77 ;  /* 0x000000e1764d7223 */ /* 0x000fe4000001084d */
[----:B------:R-:W-:Y:S02]  /*8500*/  FMUL.FTZ R113, R218, R55 ;  /* 0x00000037da717220 */ /* 0x000fe40000410000 */
[----:B------:R-:W-:Y:S02]  /*8510*/  FADD.FTZ R70, -R70, R117 ;  /* 0x0000007546467221 */ /* 0x000fe40000010100 */
[----:B------:R-:W-:Y:S02]  /*8520*/  FFMA.FTZ R112, R78, UR39, R107 ;  /* 0x000000274e707c23 */ /* 0x000fe4000801006b */
[----:B------:R-:W-:-:S02]  /*8530*/  FADD.FTZ R226, R226, R77 ;  /* 0x0000004de2e27221 */ /* 0x000fc40000010000 */
[C---:B------:R-:W-:Y:S02]  /*8540*/  FMUL.FTZ R109, R78.reuse, UR40 ;  /* 0x000000284e6d7c20 */ /* 0x040fe40008410000 */
[----:B------:R-:W-:Y:S02]  /*8550*/  FMUL.FTZ R107, R78, R55 ;  /* 0x000000374e6b7220 */ /* 0x000fe40000410000 */
[----:B------:R-:W-:Y:S02]  /*8560*/  FMUL.FTZ R78, R172, R113 ;  /* 0x00000071ac4e7220 */ /* 0x000fe40000410000 */
[C---:B------:R-:W-:Y:S02]  /*8570*/  FMUL.FTZ R77, R119.reuse, -R70 ;  /* 0x80000046774d7220 */ /* 0x040fe40000410000 */
[----:B------:R-:W-:Y:S02]  /*8580*/  FMUL.FTZ R119, R119, -R226 ;  /* 0x800000e277777220 */ /* 0x000fe40000410000 */
[----:B------:R-:W-:-:S02]  /*8590*/  FFMA.FTZ R137, R95, R107, R78 ;  /* 0x0000006b5f897223 */ /* 0x000fc4000001004e */
        /* <DEDUP_REMOVED lines=8> */
[----:B------:R-:W-:Y:S02]  /*8620*/  FMUL.FTZ R119, R206, R131 ;  /* 0x00000083ce777220 */ /* 0x000fe40000410000 */
[----:B------:R-:W-:Y:S02]  /*8630*/  FADD.FTZ R228, -R228, R77 ;  /* 0x0000004de4e47221 */ /* 0x000fe40000010100 */
[----:B------:R-:W-:Y:S02]  /*8640*/  FADD.FTZ R68, R68, R121 ;  /* 0x0000007944447221 */ /* 0x000fe40000010000 */
[----:B------:R-:W-:-:S02]  /*8650*/  FMUL.FTZ R143, R206, R143 ;  /* 0x0000008fce8f7220 */ /* 0x000fc40000410000 */
[-C--:B------:R-:W-:Y:S02]  /*8660*/  FMUL.FTZ R78, R206, R75.reuse ;  /* 0x0000004bce4e7220 */ /* 0x080fe40000410000 */
[C---:B------:R-:W-:Y:S02]  /*8670*/  FFMA.FTZ R119, R56.reuse, R75, -R119 ;  /* 0x0000004b38777223 */ /* 0x040fe40000010877 */
[C---:B------:R-:W-:Y:S02]  /*8680*/  FMUL.FTZ R75, R123.reuse, -R228 ;  /* 0x800000e47b4b7220 */ /* 0x040fe40000410000 */
[-C--:B------:R-:W-:Y:S02]  /*8690*/  FMUL.FTZ R123, R123, -R68.reuse ;  /* 0x800000447b7b7220 */ /* 0x080fe40000410000 */
[----:B------:R-:W-:Y:S01]  /*86a0*/  FFMA.FTZ R143, R56, R203, R143 ;  /* 0x000000cb388f7223 */ /* 0x000fe2000001008f */
[----:B------:R-:W-:Y:S01]  /*86b0*/  IADD3 R203, R106, 0x360, RZ ;  /* 0x000003606acb7810 */ /* 0x000fe20007ffe0ff */
[----:B------:R-:W-:-:S02]  /*86c0*/  FFMA.FTZ R75, R124, R68, -R75 ;  /* 0x000000447c4b7223 */ /* 0x000fc4000001084b */
[----:B------:R-:W-:Y:S02]  /*86d0*/  FFMA.FTZ R124, R124, R228, R123 ;  /* 0x000000e47c7c7223 */ /* 0x000fe4000001007b */
[----:B------:R-:W-:Y:S02]  /*86e0*/  FFMA.FTZ R18, R57, R45, R18 ;  /* 0x0000002d39127223 */ /* 0x000fe40000010012 */
[----:B------:R-:W-:Y:S02]  /*86f0*/  FFMA.FTZ R200, R200, R57, R143 ;  /* 0x00000039c8c87223 */ /* 0x000fe4000001008f */
[----:B------:R-:W-:Y:S02]  /*8700*/  FMUL.FTZ R57, R165, R90 ;  /* 0x0000005aa5397220 */ /* 0x000fe40000410000 */
[----:B------:R-:W-:Y:S02]  /*8710*/  FADD.FTZ R229, -R229, R124 ;  /* 0x0000007ce5e57221 */ /* 0x000fe40000010100 */
[----:B------:R-:W-:-:S02]  /*8720*/  FFMA.FTZ R131, R56, R131, R78 ;  /* 0x0000008338837223 */ /* 0x000fc4000001004e */
[----:B------:R-:W-:Y:S02]  /*8730*/  FADD.FTZ R230, R230, R75 ;  /* 0x0000004be6e67221 */ /* 0x000fe40000010000 */
[C---:B------:R-:W-:Y:S02]  /*8740*/  FMUL.FTZ R56, R167.reuse, R71 ;  /* 0x00000047a7387220 */ /* 0x040fe40000410000 */
[-C--:B------:R-:W-:Y:S02]  /*8750*/  FFMA.FTZ R167, R167, -R57.reuse, R192 ;  /* 0x80000039a7a77223 */ /* 0x080fe400000100c0 */
[----:B------:R-:W-:Y:S02]  /*8760*/  FFMA.FTZ R75, R159, -R57, R190 ;  /* 0x800000399f4b7223 */ /* 0x000fe400000100be */
[C---:B------:R-:W-:Y:S02]  /*8770*/  FMUL.FTZ R57, R125.reuse, -R229 ;  /* 0x800000e57d397220 */ /* 0x040fe40000410000 */
[----:B------:R-:W-:-:S02]  /*8780*/  FMUL.FTZ R125, R125, -R230 ;  /* 0x800000e67d7d7220 */ /* 0x000fc40000410000 */
[----:B------:R-:W-:Y:S02]  /*8790*/  FFMA.FTZ R109, R218, UR39, -R109 ;  /* 0x00000027da6d7c23 */ /* 0x000fe4000801086d */
[C---:B------:R-:W-:Y:S02]  /*87a0*/  FFMA.FTZ R57, R126.reuse, R230, -R57 ;  /* 0x000000e67e397223 */ /* 0x040fe40000010839 */
[----:B------:R-:W-:Y:S02]  /*87b0*/  FFMA.FTZ R126, R126, R229, R125 ;  /* 0x000000e57e7e7223 */ /* 0x000fe4000001007d */
[----:B------:R-:W-:Y:S02]  /*87c0*/  FMUL.FTZ R109, R172, R109 ;  /* 0x0000006dac6d7220 */ /* 0x000fe40000410000 */
[----:B------:R-:W-:Y:S02]  /*87d0*/  FADD.FTZ R232, R232, R57 ;  /* 0x00000039e8e87221 */ /* 0x000fe40000010000 */
[----:B------:R-:W-:-:S02]  /*87e0*/  FMUL.FTZ R116, R170, R113 ;  /* 0x00000071aa747220 */ /* 0x000fc40000410000 */
[----:B------:R-:W-:Y:S02]  /*87f0*/  FADD.FTZ R231, -R231, R126 ;  /* 0x0000007ee7e77221 */ /* 0x000fe40000010100 */
[----:B------:R-:W-:Y:S01]  /*8800*/  FFMA.FTZ R109, R95, R112, R109 ;  /* 0x000000705f6d7223 */ /* 0x000fe2000001006d */
[----:B------:R1:W-:Y:S01]  /*8810*/  STS [R73.X4+0x10c4], R116 ;  /* 0x0010c47449007388 */ /* 0x0003e20000004800 */
[----:B------:R-:W-:Y:S02]  /*8820*/  FMUL.FTZ R112, R225, UR40 ;  /* 0x00000028e1707c20 */ /* 0x000fe40008410000 */
[C---:B------:R-:W-:Y:S02]  /*8830*/  FMUL.FTZ R57, R127.reuse, -R232 ;  /* 0x800000e87f397220 */ /* 0x040fe40000410000 */
[----:B------:R-:W-:Y:S02]  /*8840*/  FMUL.FTZ R127, R127, -R231 ;  /* 0x800000e77f7f7220 */ /* 0x000fe40000410000 */
[----:B------:R-:W-:-:S02]  /*8850*/  FMUL.FTZ R78, R71, UR40 ;  /* 0x00000028474e7c20 */ /* 0x000fc40008410000 */
[C---:B------:R-:W-:Y:S02]  /*8860*/  FFMA.FTZ R112, R71.reuse, UR39, -R112 ;  /* 0x0000002747707c23 */ /* 0x040fe40008010870 */
[----:B-1----:R-:W-:Y:S02]  /*8870*/  FMUL.FTZ R116, R71, R90 ;  /* 0x0000005a47747220 */ /* 0x002fe40000410000 */
[C---:B------:R-:W-:Y:S02]  /*8880*/  FFMA.FTZ R71, R128.reuse, R231, R57 ;  /* 0x000000e780477223 */ /* 0x040fe40000010039 */
[----:B------:R-:W-:Y:S02]  /*8890*/  FFMA.FTZ R128, R128, R232, -R127 ;  /* 0x000000e880807223 */ /* 0x000fe4000001087f */
[----:B------:R-:W-:Y:S02]  /*88a0*/  FMUL.FTZ R114, R170, R107 ;  /* 0x0000006baa727220 */ /* 0x000fe40000410000 */
[----:B------:R-:W-:-:S02]  /*88b0*/  FADD.FTZ R234, -R234, R71 ;  /* 0x00000047eaea7221 */ /* 0x000fc40000010100 */
[----:B------:R-:W-:Y:S01]  /*88c0*/  FADD.FTZ R233, R233, R128 ;  /* 0x00000080e9e97221 */ /* 0x000fe20000010000 */
[----:B------:R1:W-:Y:S01]  /*88d0*/  STS [R73.X4+0x10c0], R114 ;  /* 0x0010c07249007388 */ /* 0x0003e20000004800 */
[C---:B------:R-:W-:Y:S02]  /*88e0*/  FMUL.FTZ R71, R129.reuse, -R234 ;  /* 0x800000ea81477220 */ /* 0x040fe40000410000 */
[----:B------:R-:W-:Y:S02]  /*88f0*/  FMUL.FTZ R129, R129, -R233 ;  /* 0x800000e981817220 */ /* 0x000fe40000410000 */
[----:B------:R-:W-:Y:S02]  /*8900*/  FFMA.FTZ R78, R225, UR39, R78 ;  /* 0x00000027e14e7c23 */ /* 0x000fe4000801004e */
[----:B------:R-:W-:Y:S02]  /*8910*/  FMUL.FTZ R112, R167, R112 ;  /* 0x00000070a7707220 */ /* 0x000fe40000410000 */
[----:B------:R-:W-:-:S02]  /*8920*/  FFMA.FTZ R129, R132, R234, R129 ;  /* 0x000000ea84817223 */ /* 0x000fc40000010081 */
[----:B-1----:R-:W-:Y:S02]  /*8930*/  FMUL.FTZ R114, R225, R90 ;  /* 0x0000005ae1727220 */ /* 0x002fe40000410000 */
[----:B------:R-:W-:Y:S02]  /*8940*/  FMUL.FTZ R58, R209, R58 ;  /* 0x0000003ad13a7220 */ /* 0x000fe40000410000 */
[----:B------:R-:W-:Y:S02]  /*8950*/  FMUL.FTZ R121, R167, R114 ;  /* 0x00000072a7797220 */ /* 0x000fe40000410000 */
[----:B------:R-:W-:Y:S02]  /*8960*/  FFMA.FTZ R57, R75, R78, R112 ;  /* 0x0000004e4b397223 */ /* 0x000fe40000010070 */
[----:B------:R-:W-:Y:S02]  /*8970*/  FMUL.FTZ R117, R94, R99 ;  /* 0x000000635e757220 */ /* 0x000fe40000410000 */
[----:B------:R-:W-:-:S02]  /*8980*/  FMUL.FTZ R120, R167, R116 ;  /* 0x00000074a7787220 */ /* 0x000fc40000410000 */
[-C--:B------:R-:W-:Y:S02]  /*8990*/  FFMA.FTZ R121, R75, R116.reuse, -R121 ;  /* 0x000000744b797223 */ /* 0x080fe40000010879 */
[----:B------:R-:W-:Y:S02]  /*89a0*/  FFMA.FTZ R78, R132, R233, -R71 ;  /* 0x000000e9844e7223 */ /* 0x000fe40000010847 */
[----:B------:R-:W-:Y:S02]  /*89b0*/  FADD.FTZ R236, -R236, R129 ;  /* 0x00000081ecec7221 */ /* 0x000fe40000010100 */
[----:B------:R-:W-:Y:S02]  /*89c0*/  FMUL.FTZ R116, R165, R116 ;  /* 0x00000074a5747220 */ /* 0x000fe40000410000 */
[----:B------:R-:W-:Y:S02]  /*89d0*/  FFMA.FTZ R58, R74, R59, R58 ;  /* 0x0000003b4a3a7223 */ /* 0x000fe4000001003a */
[C---:B------:R-:W-:Y:S01]  /*89e0*/  FMUL.FTZ R59, R209.reuse, R130 ;  /* 0x00000082d13b7220 */ /* 0x040fe20000410000 */
[----:B------:R1:W-:Y:S01]  /*89f0*/  STS [R73.X4+0x10bc], R116 ;  /* 0x0010bc7449007388 */ /* 0x0003e20000004800 */
[----:B------:R-:W-:-:S02]  /*8a00*/  FMUL.FTZ R209, R209, R138 ;  /* 0x0000008ad1d17220 */ /* 0x000fc40000410000 */
[----:B------:R-:W-:Y:S02]  /*8a10*/  FMUL.FTZ R115, R93, R100 ;  /* 0x000000645d737220 */ /* 0x000fe40000410000 */
[-C--:B------:R-:W-:Y:S02]  /*8a20*/  FFMA.FTZ R118, R92, -R117.reuse, R151 ;  /* 0x800000755c767223 */ /* 0x080fe40000010097 */
[----:B------:R-:W-:Y:S02]  /*8a30*/  FADD.FTZ R235, R235, R78 ;  /* 0x0000004eebeb7221 */ /* 0x000fe40000010000 */
[----:B------:R-:W-:Y:S02]  /*8a40*/  FFMA.FTZ R117, R134, -R117, R157 ;  /* 0x8000007586757223 */ /* 0x000fe4000001009d */
[----:B------:R-:W-:Y:S02]  /*8a50*/  FMUL.FTZ R123, R236, R99 ;  /* 0x00000063ec7b7220 */ /* 0x000fe40000410000 */
[----:B------:R-:W-:-:S02]  /*8a60*/  FFMA.FTZ R120, R75, R114, R120 ;  /* 0x000000724b787223 */ /* 0x000fc40000010078 */
[C---:B------:R-:W-:Y:S02]  /*8a70*/  FFMA.FTZ R59, R74.reuse, R138, R59 ;  /* 0x0000008a4a3b7223 */ /* 0x040fe4000001003b */
[----:B------:R-:W-:Y:S01]  /*8a80*/  FFMA.FTZ R71, R74, R130, -R209 ;  /* 0x000000824a477223 */ /* 0x000fe200000108d1 */
[----:B------:R-:W-:Y:S01]  /*8a90*/  IADD3 R209, R106, 0x380, RZ ;  /* 0x000003806ad17810 */ /* 0x000fe20007ffe0ff */
[----:B-1----:R-:W-:Y:S02]  /*8aa0*/  FFMA.FTZ R116, R133, -R115, R158 ;  /* 0x8000007385747223 */ /* 0x002fe4000001009e */
[----:B------:R-:W-:Y:S02]  /*8ab0*/  FMUL.FTZ R172, R172, R107 ;  /* 0x0000006bacac7220 */ /* 0x000fe40000410000 */
[----:B------:R-:W-:Y:S02]  /*8ac0*/  FFMA.FTZ R115, R139, -R115, R160 ;  /* 0x800000738b737223 */ /* 0x000fe400000100a0 */
[----:B------:R-:W-:-:S02]  /*8ad0*/  FMUL.FTZ R125, R235, R99 ;  /* 0x00000063eb7d7220 */ /* 0x000fc40000410000 */
[----:B------:R-:W-:Y:S02]  /*8ae0*/  FMUL.FTZ R74, R234, R100 ;  /* 0x00000064ea4a7220 */ /* 0x000fe40000410000 */
[----:B------:R-:W-:Y:S02]  /*8af0*/  FMUL.FTZ R75, R117, R123 ;  /* 0x0000007b754b7220 */ /* 0x000fe40000410000 */
[----:B------:R-:W-:Y:S02]  /*8b00*/  FFMA.FTZ R24, R79, R55, R24 ;  /* 0x000000374f187223 */ /* 0x000fe40000010018 */
[----:B------:R-:W-:Y:S02]  /*8b10*/  FFMA.FTZ R170, R170, R79, R109 ;  /* 0x0000004faaaa7223 */ /* 0x000fe4000001006d */
[----:B------:R-:W-:Y:S02]  /*8b20*/  FMUL.FTZ R114, R165, R114 ;  /* 0x00000072a5727220 */ /* 0x000fe40000410000 */
[----:B------:R-:W-:-:S02]  /*8b30*/  FFMA.FTZ R111, R95, R113, -R172 ;  /* 0x000000715f6f7223 */ /* 0x000fc400000108ac */
[----:B------:R-:W-:Y:S01]  /*8b40*/  FMUL.FTZ R122, R233, R100 ;  /* 0x00000064e97a7220 */ /* 0x000fe20000410000 */
[----:B------:R1:W-:Y:S01]  /*8b50*/  STS [R73.X4+0x10b8], R114 ;  /* 0x0010b87249007388 */ /* 0x0003e20000004800 */
[----:B------:R-:W-:Y:S02]  /*8b60*/  FMUL.FTZ R79, R115, R74 ;  /* 0x0000004a734f7220 */ /* 0x000fe40000410000 */
[-C--:B------:R-:W-:Y:S02]  /*8b70*/  FFMA.FTZ R75, R118, R125.reuse, R75 ;  /* 0x0000007d764b7223 */ /* 0x080fe4000001004b */
[----:B------:R-:W-:Y:S02]  /*8b80*/  FMUL.FTZ R77, R117, R125 ;  /* 0x0000007d754d7220 */ /* 0x000fe40000410000 */
[----:B------:R-:W-:Y:S02]  /*8b90*/  FMUL.FTZ R113, R156, R89 ;  /* 0x000000599c717220 */ /* 0x000fe40000410000 */
[----:B------:R-:W-:-:S02]  /*8ba0*/  FFMA.FTZ R78, R116, R122, R79 ;  /* 0x0000007a744e7223 */ /* 0x000fc4000001004f */
[----:B------:R-:W-:Y:S02]  /*8bb0*/  FADD.FTZ R75, RZ, R75 ;  /* 0x0000004bff4b7221 */ /* 0x000fe40000010000 */
[----:B------:R-:W-:Y:S02]  /*8bc0*/  FMUL.FTZ R95, R115, R122 ;  /* 0x0000007a735f7220 */ /* 0x000fe40000410000 */
[----:B------:R-:W-:Y:S02]  /*8bd0*/  FFMA.FTZ R77, R118, R123, -R77 ;  /* 0x0000007b764d7223 */ /* 0x000fe4000001084d */
[----:B-1----:R-:W-:Y:S02]  /*8be0*/  FFMA.FTZ R114, R162, -R113, R187 ;  /* 0x80000071a2727223 */ /* 0x002fe400000100bb */
[----:B------:R-:W-:Y:S02]  /*8bf0*/  FMUL.FTZ R79, R70, R89 ;  /* 0x00000059464f7220 */ /* 0x000fe40000410000 */
[----:B------:R-:W-:-:S02]  /*8c00*/  FADD.FTZ R75, R75, R78 ;  /* 0x0000004e4b4b7221 */ /* 0x000fc40000010000 */
[----:B------:R-:W-:Y:S02]  /*8c10*/  FMUL.FTZ R127, R226, R89 ;  /* 0x00000059e27f7220 */ /* 0x000fe40000410000 */
[----:B------:R-:W-:Y:S02]  /*8c20*/  FFMA.FTZ R112, R116, R74, -R95 ;  /* 0x0000004a74707223 */ /* 0x000fe4000001085f */
[----:B------:R-:W-:Y:S02]  /*8c30*/  FADD.FTZ R77, RZ, R77 ;  /* 0x0000004dff4d7221 */ /* 0x000fe40000010000 */
[----:B------:R-:W-:Y:S02]  /*8c40*/  FFMA.FTZ R113, R154, -R113, R185 ;  /* 0x800000719a717223 */ /* 0x000fe400000100b9 */
[----:B------:R-:W-:Y:S02]  /*8c50*/  FMUL.FTZ R78, R114, R79 ;  /* 0x0000004f724e7220 */ /* 0x000fe40000410000 */
[----:B------:R-:W-:-:S02]  /*8c60*/  FMUL.FTZ R109, R142, R97 ;  /* 0x000000618e6d7220 */ /* 0x000fc40000410000 */
[----:B------:R-:W-:Y:S02]  /*8c70*/  FADD.FTZ R77, R77, R112 ;  /* 0x000000704d4d7221 */ /* 0x000fe40000010000 */
[-C--:B------:R-:W-:Y:S02]  /*8c80*/  FFMA.FTZ R164, R113, R127.reuse, R78 ;  /* 0x0000007f71a47223 */ /* 0x080fe4000001004e */
[----:B------:R-:W-:Y:S02]  /*8c90*/  FMUL.FTZ R124, R156, R127 ;  /* 0x0000007f9c7c7220 */ /* 0x000fe40000410000 */
[----:B------:R-:W-:Y:S02]  /*8ca0*/  FFMA.FTZ R112, R136, -R109, R163 ;  /* 0x8000006d88707223 */ /* 0x000fe400000100a3 */
[----:B------:R-:W-:Y:S01]  /*8cb0*/  FMUL.FTZ R78, R114, R127 ;  /* 0x0000007f724e7220 */ /* 0x000fe20000410000 */
[----:B------:R1:W-:Y:S01]  /*8cc0*/  STS [R73.X4+0x10b0], R124 ;  /* 0x0010b07c49007388 */ /* 0x0003e20000004800 */
[----:B------:R-:W-:-:S02]  /*8cd0*/  FMUL.FTZ R95, R145, R98 ;  /* 0x00000062915f7220 */ /* 0x000fc40000410000 */
[----:B------:R-:W-:Y:S02]  /*8ce0*/  FFMA.FTZ R109, R146, -R109, R161 ;  /* 0x8000006d926d7223 */ /* 0x000fe400000100a1 */
[-C--:B------:R-:W-:Y:S02]  /*8cf0*/  FMUL.FTZ R129, R231, R97.reuse ;  /* 0x00000061e7817220 */ /* 0x080fe40000410000 */
[----:B------:R-:W-:Y:S02]  /*8d00*/  FMUL.FTZ R127, R232, R97 ;  /* 0x00000061e87f7220 */ /* 0x000fe40000410000 */
[----:B------:R-:W-:Y:S02]  /*8d10*/  FADD.FTZ R44, R175, R44 ;  /* 0x0000002caf2c7221 */ /* 0x000fe40000010000 */
[-C--:B------:R-:W-:Y:S02]  /*8d20*/  FFMA.FTZ R175, R113, R79.reuse, -R78 ;  /* 0x0000004f71af7223 */ /* 0x080fe4000001084e */
[----:B------:R-:W-:-:S02]  /*8d30*/  FMUL.FTZ R138, R156, R79 ;  /* 0x0000004f9c8a7220 */ /* 0x000fc40000410000 */
[----:B------:R-:W-:Y:S02]  /*8d40*/  FFMA.FTZ R107, R141, -R95, R166 ;  /* 0x8000005f8d6b7223 */ /* 0x000fe400000100a6 */
[C---:B------:R-:W-:Y:S01]  /*8d50*/  FMUL.FTZ R78, R109.reuse, R129 ;  /* 0x000000816d4e7220 */ /* 0x040fe20000410000 */
[----:B------:R4:W-:Y:S01]  /*8d60*/  STS [R73.X4+0x10b4], R138 ;  /* 0x0010b48a49007388 */ /* 0x0009e20000004800 */
[----:B------:R-:W-:Y:S02]  /*8d70*/  FMUL.FTZ R79, R109, R127 ;  /* 0x0000007f6d4f7220 */ /* 0x000fe40000410000 */
[----:B------:R-:W-:Y:S02]  /*8d80*/  FFMA.FTZ R95, R147, -R95, R168 ;  /* 0x8000005f935f7223 */ /* 0x000fe400000100a8 */
[----:B------:R-:W-:Y:S02]  /*8d90*/  FMUL.FTZ R128, R229, R98 ;  /* 0x00000062e5807220 */ /* 0x000fe40000410000 */
[----:B------:R-:W-:-:S02]  /*8da0*/  FFMA.FTZ R78, R112, R127, R78 ;  /* 0x0000007f704e7223 */ /* 0x000fc4000001004e */
[----:B-1----:R-:W-:Y:S02]  /*8db0*/  FFMA.FTZ R124, R112, R129, -R79 ;  /* 0x00000081707c7223 */ /* 0x002fe4000001084f */
[----:B------:R-:W-:Y:S02]  /*8dc0*/  FMUL.FTZ R126, R230, R98 ;  /* 0x00000062e67e7220 */ /* 0x000fe40000410000 */
[----:B------:R-:W-:Y:S02]  /*8dd0*/  FMUL.FTZ R79, R95, R128 ;  /* 0x000000805f4f7220 */ /* 0x000fe40000410000 */
[----:B------:R-:W-:Y:S02]  /*8de0*/  FADD.FTZ R75, R75, R78 ;  /* 0x0000004e4b4b7221 */ /* 0x000fe40000010000 */
[-C--:B------:R-:W-:Y:S02]  /*8df0*/  FMUL.FTZ R130, R95, R126.reuse ;  /* 0x0000007e5f827220 */ /* 0x080fe40000410000 */
[----:B------:R-:W-:-:S02]  /*8e00*/  FFMA.FTZ R78, R107, R126, R79 ;  /* 0x0000007e6b4e7223 */ /* 0x000fc4000001004f */
[----:B------:R-:W-:Y:S02]  /*8e10*/  FMUL.FTZ R132, R150, R91 ;  /* 0x0000005b96847220 */ /* 0x000fe40000410000 */
[----:B------:R-:W-:Y:S02]  /*8e20*/  FADD.FTZ R77, R77, R124 ;  /* 0x0000007c4d4d7221 */ /* 0x000fe40000010000 */
[----:B------:R-:W-:Y:S02]  /*8e30*/  FFMA.FTZ R56, R159, R225, R56 ;  /* 0x000000e19f387223 */ /* 0x000fe40000010038 */
[----:B------:R-:W-:Y:S02]  /*8e40*/  FFMA.FTZ R130, R107, R128, -R130 ;  /* 0x000000806b827223 */ /* 0x000fe40000010882 */
[----:B------:R-:W-:Y:S02]  /*8e50*/  FADD.FTZ R124, R75, R78 ;  /* 0x0000004e4b7c7221 */ /* 0x000fe40000010000 */
[----:B------:R-:W-:-:S02]  /*8e60*/  FMUL.FTZ R75, R153, R96 ;  /* 0x00000060994b7220 */ /* 0x000fc40000410000 */
[----:B------:R-:W-:Y:S02]  /*8e70*/  FFMA.FTZ R78, R152, -R132, R173 ;  /* 0x80000084984e7223 */ /* 0x000fe400000100ad */
[-C--:B------:R-:W-:Y:S02]  /*8e80*/  FMUL.FTZ R159, R228, R91.reuse ;  /* 0x0000005be49f7220 */ /* 0x080fe40000410000 */
[----:B------:R-:W-:Y:S02]  /*8e90*/  FFMA.FTZ R212, R135, R216, R212 ;  /* 0x000000d887d47223 */ /* 0x000fe400000100d4 */
[----:B------:R-:W-:Y:S02]  /*8ea0*/  FADD.FTZ R130, R77, R130 ;  /* 0x000000824d827221 */ /* 0x000fe40000010000 */
[----:B------:R-:W-:Y:S02]  /*8eb0*/  FFMA.FTZ R79, R148, -R132, R171 ;  /* 0x80000084944f7223 */ /* 0x000fe400000100ab */
[----:B------:R-:W-:Y:S01]  /*8ec0*/  FFMA.FTZ R135, R135, R144, -R201 ;  /* 0x0000009087877223 */ /* 0x000fe200000108c9 */
[----:B------:R-:W-:Y:S01]  /*8ed0*/  IADD3 R201, R106, 0x340, RZ ;  /* 0x000003406ac97810 */ /* 0x000fe20007ffe0ff */
[----:B------:R-:W-:-:S02]  /*8ee0*/  FMUL.FTZ R143, R68, R91 ;  /* 0x0000005b448f7220 */ /* 0x000fc40000410000 */
[----:B------:R-:W-:Y:S02]  /*8ef0*/  FFMA.FTZ R77, R149, -R75, R178 ;  /* 0x8000004b954d7223 */ /* 0x000fe400000100b2 */
[----:B------:R-:W-:Y:S02]  /*8f00*/  FMUL.FTZ R132, R78, R159 ;  /* 0x0000009f4e847220 */ /* 0x000fe40000410000 */
[----:B------:R-:W-:Y:S02]  /*8f10*/  FFMA.FTZ R75, R155, -R75, R180 ;  /* 0x8000004b9b4b7223 */ /* 0x000fe400000100b4 */
[----:B------:R-:W-:Y:S02]  /*8f20*/  FMUL.FTZ R144, R69, R96 ;  /* 0x0000006045907220 */ /* 0x000fe40000410000 */
[----:B------:R-:W-:Y:S02]  /*8f30*/  FFMA.FTZ R19, R140, R52, R19 ;  /* 0x000000348c137223 */ /* 0x000fe40000010013 */
[----:B------:R-:W-:-:S02]  /*8f40*/  FFMA.FTZ R199, R199, R140, R212 ;  /* 0x0000008cc7c77223 */ /* 0x000fc400000100d4 */
[-C--:B------:R-:W-:Y:S02]  /*8f50*/  FFMA.FTZ R167, R79, R143.reuse, R132 ;  /* 0x0000008f4fa77223 */ /* 0x080fe40000010084 */
[----:B------:R-:W-:Y:S02]  /*8f60*/  FMUL.FTZ R140, R227, R96 ;  /* 0x00000060e38c7220 */ /* 0x000fe40000410000 */
[----:B------:R-:W-:Y:S02]  /*8f70*/  FMUL.FTZ R132, R75, R144 ;  /* 0x000000904b847220 */ /* 0x000fe40000410000 */
[----:B------:R-:W-:Y:S02]  /*8f80*/  FADD.FTZ R124, R124, R167 ;  /* 0x000000a77c7c7221 */ /* 0x000fe40000010000 */
[----:B------:R-:W-:Y:S02]  /*8f90*/  FFMA.FTZ R167, R77, R140, R132 ;  /* 0x0000008c4da77223 */ /* 0x000fe40000010084 */
[----:B----4-:R-:W-:-:S02]  /*8fa0*/  FMUL.FTZ R138, R78, R143 ;  /* 0x0000008f4e8a7220 */ /* 0x010fc40000410000 */
[----:B------:R-:W-:Y:S02]  /*8fb0*/  FADD.FTZ R167, R124, R167 ;  /* 0x000000a77ca77221 */ /* 0x000fe40000010000 */
[----:B------:R-:W-:Y:S02]  /*8fc0*/  FFMA.FTZ R169, R79, R159, -R138 ;  /* 0x0000009f4fa97223 */ /* 0x000fe4000001088a */
[----:B------:R-:W-:Y:S02]  /*8fd0*/  FMUL.FTZ R138, R75, R140 ;  /* 0x0000008c4b8a7220 */ /* 0x000fe40000410000 */
[----:B------:R-:W-:Y:S02]  /*8fe0*/  FADD.FTZ R167, R167, R164 ;  /* 0x000000a4a7a77221 */ /* 0x000fe40000010000 */
[----:B------:R-:W-:Y:S02]  /*8ff0*/  FADD.FTZ R130, R130, R169 ;  /* 0x000000a982827221 */ /* 0x000fe40000010000 */
[----:B------:R-:W-:-:S02]  /*9000*/  FFMA.FTZ R169, R77, R144, -R138 ;  /* 0x000000904da97223 */ /* 0x000fc4000001088a */
[----:B------:R-:W-:Y:S01]  /*9010*/  FADD.FTZ R120, R167, R120 ;  /* 0x00000078a7787221 */ /* 0x000fe20000010000 */
[----:B------:R-:W-:Y:S01]  /*9020*/  IADD3 R167, R106, 0x100, RZ ;  /* 0x000001006aa77810 */ /* 0x000fe20007ffe0ff */
[----:B------:R-:W-:Y:S01]  /*9030*/  FADD.FTZ R130, R130, R169 ;  /* 0x000000a982827221 */ /* 0x000fe20000010000 */
[----:B------:R-:W-:Y:S01]  /*9040*/  IADD3 R169, R106, 0xe0, RZ ;  /* 0x000000e06aa97810 */ /* 0x000fe20007ffe0ff */
        /* <DEDUP_REMOVED lines=10> */
[----:B------:R-:W-:-:S02]  /*90f0*/  FADD.FTZ R111, R132, R111 ;  /* 0x0000006f846f7221 */ /* 0x000fc40000010000 */
[----:B------:R-:W-:Y:S02]  /*9100*/  FADD.FTZ R137, R137, R80 ;  /* 0x0000005089897221 */ /* 0x000fe40000010000 */
[----:B------:R-:W-:Y:S01]  /*9110*/  FADD.FTZ R120, R111, R76 ;  /* 0x0000004c6f787221 */ /* 0x000fe20000010000 */
[----:B------:R-:W-:Y:S01]  /*9120*/  IADD3 R111, R106, 0xc0, RZ ;  /* 0x000000c06a6f7810 */ /* 0x000fe20007ffe0ff */
[----:B------:R-:W-:Y:S02]  /*9130*/  FADD.FTZ R137, R137, R84 ;  /* 0x0000005489897221 */ /* 0x000fe40000010000 */
[C---:B------:R-:W-:Y:S02]  /*9140*/  FMUL.FTZ R140, R153.reuse, R140 ;  /* 0x0000008c998c7220 */ /* 0x040fe40000410000 */
[----:B------:R-:W-:Y:S02]  /*9150*/  FMUL.FTZ R144, R153, R144 ;  /* 0x0000009099907220 */ /* 0x000fe40000410000 */
        /* <DEDUP_REMOVED lines=30> */
[----:B------:R-:W-:Y:S01]  /*9340*/  IADD3 R85, R106, 0x80, RZ ;  /* 0x000000806a557810 */ /* 0x000fe20007ffe0ff */
[----:B------:R-:W-:Y:S01]  /*9350*/  FADD.FTZ R41, R170, R41 ;  /* 0x00000029aa297221 */ /* 0x000fe20000010000 */
[----:B------:R-:W-:Y:S01]  /*9360*/  IADD3 R87, R106, 0xa0, RZ ;  /* 0x000000a06a577810 */ /* 0x000fe20007ffe0ff */
[----:B------:R-:W-:Y:S01]  /*9370*/  STS [R73.X4+0x1088], R122 ;  /* 0x0010887a49007388 */ /* 0x000fe20000004800 */
[----:B------:R-:W-:Y:S01]  /*9380*/  FADD.FTZ R74, R120, R135 ;  /* 0x00000087784a7221 */ /* 0x000fe20000010000 */
        /* <DEDUP_REMOVED lines=21> */
[-C--:B------:R-:W-:Y:S01]  /*94e0*/  LEA.HI.SX32 R138, R125, R106.reuse, 0x1b ;  /* 0x0000006a7d8a7211 */ /* 0x080fe200078fdaff */
[C---:B------:R-:W-:Y:S01]  /*94f0*/  FFMA.FTZ R86, -R14.reuse, R161, -RZ ;  /* 0x000000a10e567223 */ /* 0x040fe200000109ff */
        /* <DEDUP_REMOVED lines=51> */
[----:B------:R-:W-:Y:S02]  /*9830*/  FMUL.FTZ R171, R226, UR40 ;  /* 0x00000028e2ab7c20 */ /* 0x000fe40008410000 */
[----:B------:R-:W-:Y:S01]  /*9840*/  FMUL.FTZ R163, R162, R70 ;  /* 0x00000046a2a37220 */ /* 0x000fe20000410000 */
        /* <DEDUP_REMOVED lines=32> */
[----:B------:R-:W-:Y:S02]  /*9a50*/  FMUL.FTZ R173, R231, UR40 ;  /* 0x00000028e7ad7c20 */ /* 0x000fe40008410000 */
[----:B-----5:R-:W-:Y:S01]  /*9a60*/  FFMA.FTZ R86, -R8, R183, -RZ ;  /* 0x000000b708567223 */ /* 0x020fe200000109ff */
[----:B------:R5:W-:Y:S01]  /*9a70*/  STS [R73.X4+0x2124], R84 ;  /* 0x0021245449007388 */ /* 0x000be20000004800 */
[----:B------:R-:W-:Y:S02]  /*9a80*/  FFMA.FTZ R173, R232, UR39, R173 ;  /* 0x00000027e8ad7c23 */ /* 0x000fe400080100ad */
[----:B-1----:R-:W-:Y:S01]  /*9a90*/  FMUL.FTZ R158, R4, R205 ;  /* 0x000000cd049e7220 */ /* 0x002fe20000410000 */
[----:B------:R1:W-:Y:S01]  /*9aa0*/  STS [R73.X4+0x210c], R160 ;  /* 0x00210ca049007388 */ /* 0x0003e20000004800 */
[----:B--2---:R-:W-:-:S03]  /*9ab0*/  FMUL.FTZ R110, R6, R195 ;  /* 0x000000c3066e7220 */ /* 0x004fc60000410000 */
[----:B------:R2:W-:Y:S01]  /*9ac0*/  STS [R73.X4+0x2160], R158 ;  /* 0x0021609e49007388 */ /* 0x0005e20000004800 */
[----:B-----5:R-:W-:-:S03]  /*9ad0*/  FFMA.FTZ R84, -R6, R197, -RZ ;  /* 0x000000c506547223 */ /* 0x020fc600000109ff */
[----:B------:R5:W-:Y:S01]  /*9ae0*/  STS [R73.X4+0x2144], R86 ;  /* 0x0021445649007388 */ /* 0x000be20000004800 */
[----:B-1----:R-:W-:-:S03]  /*9af0*/  FMUL.FTZ R160, R8, R181 ;  /* 0x000000b508a07220 */ /* 0x002fc60000410000 */
[----:B------:R1:W-:Y:S01]  /*9b00*/  STS [R73.X4+0x2150], R110 ;  /* 0x0021506e49007388 */ /* 0x0003e20000004800 */
[----:B------:R-:W-:Y:S01]  /*9b10*/  FMUL.FTZ R181, R68, UR40 ;  /* 0x0000002844b57c20 */ /* 0x000fe20008410000 */
[----:B--2---:R-:W-:Y:S01]  /*9b20*/  LEA R158, R81, -R106, 0x1 ;  /* 0x8000006a519e7211 */ /* 0x004fe200078e08ff */
[----:B------:R-:W-:Y:S01]  /*9b30*/  FMUL.FTZ R81, R70, UR40 ;  /* 0x0000002846517c20 */ /* 0x000fe20008410000 */
[----:B------:R2:W-:Y:S01]  /*9b40*/  STS [R73.X4+0x2154], R84 ;  /* 0x0021545449007388 */ /* 0x0005e20000004800 */
[----:B------:R-:W-:Y:S01]  /*9b50*/  FMUL.FTZ R70, R234, UR40 ;  /* 0x00000028ea467c20 */ /* 0x000fe20008410000 */
[----:B------:R-:W-:Y:S01]  /*9b60*/  ISETP.GE.AND P0, PT, R158, 0x1, PT ;  /* 0x000000019e00780c */ /* 0x000fe20003f06270 */
[----:B-----5:R-:W-:Y:S01]  /*9b70*/  FFMA.FTZ R86, -R4, R207, -RZ ;  /* 0x000000cf04567223 */ /* 0x020fe200000109ff */
[----:B------:R-:W-:Y:S01]  /*9b80*/  STS [R73.X4+0x2110], R220 ;  /* 0x002110dc49007388 */ /* 0x000fe20000004800 */
[----:B------:R-:W-:Y:S02]  /*9b90*/  FFMA.FTZ R161, R233, UR39, R70 ;  /* 0x00000027e9a17c23 */ /* 0x000fe40008010046 */
[----:B-1----:R-:W-:Y:S01]  /*9ba0*/  FMUL.FTZ R110, R2, R211 ;  /* 0x000000d3026e7220 */ /* 0x002fe20000410000 */
[----:B------:R1:W-:Y:S01]  /*9bb0*/  STS [R73.X4+0x2118], R166 ;  /* 0x002118a649007388 */ /* 0x0003e20000004800 */
[----:B------:R-:W-:-:S02]  /*9bc0*/  FFMA.FTZ R181, R228, UR39, -R181 ;  /* 0x00000027e4b57c23 */ /* 0x000fc400080108b5 */
[----:B--2---:R-:W-:Y:S01]  /*9bd0*/  FFMA.FTZ R84, -R2, R213, -RZ ;  /* 0x000000d502547223 */ /* 0x004fe200000109ff */
[----:B------:R-:W-:Y:S04]  /*9be0*/  STS [R73.X4+0x211c], R168 ;  /* 0x00211ca849007388 */ /* 0x000fe80000004800 */
[----:B------:R-:W-:Y:S01]  /*9bf0*/  STS [R73.X4+0x2120], R222 ;  /* 0x002120de49007388 */ /* 0x000fe20000004800 */
[----:B-1----:R-:W-:-:S03]  /*9c00*/  FMUL.FTZ R166, R230, UR40 ;  /* 0x00000028e6a67c20 */ /* 0x002fc60008410000 */
[----:B------:R1:W-:Y:S01]  /*9c10*/  STS [R73.X4+0x2128], R178 ;  /* 0x002128b249007388 */ /* 0x0003e20000004800 */
[----:B------:R-:W-:-:S03]  /*9c20*/  FFMA.FTZ R166, R229, UR39, -R166 ;  /* 0x00000027e5a67c23 */ /* 0x000fc600080108a6 */
[----:B------:R2:W-:Y:S04]  /*9c30*/  STS [R73.X4+0x212c], R180 ;  /* 0x00212cb449007388 */ /* 0x0005e80000004800 */
[----:B------:R-:W-:Y:S01]  /*9c40*/  STS [R73.X4+0x2138], R190 ;  /* 0x002138be49007388 */ /* 0x000fe20000004800 */
[----:B-1----:R-:W-:-:S03]  /*9c50*/  FFMA.FTZ R178, R226, UR39, R81 ;  /* 0x00000027e2b27c23 */ /* 0x002fc60008010051 */
[----:B------:R-:W-:Y:S01]  /*9c60*/  STS [R73.X4+0x213c], R192 ;  /* 0x00213cc049007388 */ /* 0x000fe20000004800 */
[----:B------:R-:W-:Y:S02]  /*9c70*/  FMUL.FTZ R81, R228, UR40 ;  /* 0x00000028e4517c20 */ /* 0x000fe40008410000 */
[----:B--2---:R-:W-:Y:S01]  /*9c80*/  FMUL.FTZ R180, R227, UR40 ;  /* 0x00000028e3b47c20 */ /* 0x004fe20008410000 */
[----:B------:R1:W-:Y:S01]  /*9c90*/  STS [R73.X4+0x2140], R160 ;  /* 0x002140a049007388 */ /* 0x0003e20000004800 */
[----:B------:R-:W-:Y:S02]  /*9ca0*/  FFMA.FTZ R168, R68, UR39, R81 ;  /* 0x0000002744a87c23 */ /* 0x000fe40008010051 */
[----:B------:R-:W-:Y:S01]  /*9cb0*/  FMUL.FTZ R81, R233, UR40 ;  /* 0x00000028e9517c20 */ /* 0x000fe20008410000 */
[----:B------:R2:W-:Y:S01]  /*9cc0*/  STS [R73.X4+0x2148], R186 ;  /* 0x002148ba49007388 */ /* 0x0005e20000004800 */
[----:B------:R-:W-:-:S03]  /*9cd0*/  FFMA.FTZ R180, R69, UR39, -R180 ;  /* 0x0000002745b47c23 */ /* 0x000fc600080108b4 */
[----:B------:R-:W-:Y:S01]  /*9ce0*/  STS [R73.X4+0x214c], R188 ;  /* 0x00214cbc49007388 */ /* 0x000fe20000004800 */
[----:B-1----:R-:W-:-:S03]  /*9cf0*/  FMUL.FTZ R160, R232, UR40 ;  /* 0x00000028e8a07c20 */ /* 0x002fc60008410000 */
[----:B------:R-:W-:Y:S01]  /*9d00*/  STS [R73.X4+0x2158], R202 ;  /* 0x002158ca49007388 */ /* 0x000fe20000004800 */
[----:B--2---:R-:W-:-:S03]  /*9d10*/  FMUL.FTZ R186, R69, UR40 ;  /* 0x0000002845ba7c20 */ /* 0x004fc60008410000 */
[----:B------:R-:W-:Y:S01]  /*9d20*/  STS [R73.X4+0x215c], R204 ;  /* 0x00215ccc49007388 */ /* 0x000fe20000004800 */
[----:B------:R-:W-:Y:S02]  /*9d30*/  FFMA.FTZ R160, R231, UR39, -R160 ;  /* 0x00000027e7a07c23 */ /* 0x000fe400080108a0 */
[----:B------:R-:W-:Y:S01]  /*9d40*/  FFMA.FTZ R186, R227, UR39, R186 ;  /* 0x00000027e3ba7c23 */ /* 0x000fe200080100ba */
[----:B------:R-:W-:Y:S04]  /*9d50*/  STS [R73.X4+0x2164], R86 ;  /* 0x0021645649007388 */ /* 0x000fe80000004800 */
[----:B------:R-:W-:Y:S04]  /*9d60*/  STS [R73.X4+0x2168], R208 ;  /* 0x002168d049007388 */ /* 0x000fe80000004800 */
[----:B------:R-:W-:Y:S04]  /*9d70*/  STS [R73.X4+0x216c], R210 ;  /* 0x00216cd249007388 */ /* 0x000fe80000004800 */
[----:B------:R-:W-:Y:S04]  /*9d80*/  STS [R73.X4+0x2170], R110 ;  /* 0x0021706e49007388 */ /* 0x000fe80000004800 */
[----:B------:R1:W-:Y:S04]  /*9d90*/  STS [R73.X4+0x2174], R84 ;  /* 0x0021745449007388 */ /* 0x0003e80000004800 */
[----:B------:R-:W-:Y:S04]  /*9da0*/  STS [R73.X4+0x2178], R214 ;  /* 0x002178d649007388 */ /* 0x000fe80000004800 */
[----:B------:R2:W-:Y:S01]  /*9db0*/  STS [R73.X4+0x217c], R82 ;  /* 0x00217c5249007388 */ /* 0x0005e20000004800 */
[----:B-1----:R-:W-:-:S02]  /*9dc0*/  FMUL.FTZ R84, R236, UR40 ;  /* 0x00000028ec547c20 */ /* 0x002fc40008410000 */
[----:B--2---:R-:W-:Y:S02]  /*9dd0*/  FMUL.FTZ R73, R229, UR40 ;  /* 0x00000028e5497c20 */ /* 0x004fe40008410000 */
[----:B------:R-:W-:Y:S02]  /*9de0*/  FFMA.FTZ R82, R234, UR39, -R81 ;  /* 0x00000027ea527c23 */ /* 0x000fe40008010851 */
[----:B------:R-:W-:Y:S02]  /*9df0*/  FFMA.FTZ R162, R230, UR39, R73 ;  /* 0x00000027e6a27c23 */ /* 0x000fe40008010049 */
[----:B------:R-:W-:-:S04]  /*9e00*/  FMUL.FTZ R73, R235, UR40 ;  /* 0x00000028eb497c20 */ /* 0x000fc80008410000 */
[----:B------:R-:W-:Y:S02]  /*9e10*/  FFMA.FTZ R70, R236, UR39, -R73 ;  /* 0x00000027ec467c23 */ /* 0x000fe40008010849 */
[----:B------:R-:W-:Y:S01]  /*9e20*/  FFMA.FTZ R73, R235, UR39, R84 ;  /* 0x00000027eb497c23 */ /* 0x000fe20008010054 */
        /* <DEDUP_REMOVED lines=55> */
.L_x_10873:
[----:B0--34-:R-:W-:Y:S05]  /*a1a0*/  BSYNC B0 ;  /* 0x0000000000007941 */ /* 0x019fea0003800000 */
.L_x_10872:
        /* <DEDUP_REMOVED lines=65> */
.L_x_10875:
[----:B0-----:R-:W-:Y:S05]  /*a5c0*/  BSYNC B0 ;  /* 0x0000000000007941 */ /* 0x001fea0003800000 */
.L_x_10874:
[----:B------:R0:W1:Y:S01]  /*a5d0*/  LDS R87, [R176.X4+0x2200] ;  /* 0x00220000b0577984 */ /* 0x0000620000004800 */
[----:B------:R-:W-:Y:S01]  /*a5e0*/  BSSY B0, `(.L_x_10876) ;  /* 0x0000004000007945 */ /* 0x000fe20003800000 */
[----:B------:R-:W-:Y:S05]  /*a5f0*/  @!P1 BRA `(.L_x_10877) ;  /* 0x0000002000009947 */ /* 0x000fea0003800000 */
[----:B------:R2:W-:Y:S04]  /*a600*/  RED.E.ADD.F32.FTZ.RN.STRONG.GPU [R84.64+-0xf00], R157 ;  /* 0xfff1009d5400798e */ /* 0x0005e8000c10e798 */
[----:B-1----:R2:W-:Y:S02]  /*a610*/  RED.E.ADD.F32.FTZ.RN.STRONG.GPU [R80.64+-0xf00], R87 ;  /* 0xfff100575000798e */ /* 0x0025e4000c10e798 */
.L_x_10877:
[----:B------:R-:W-:Y:S05]  /*a620*/  BSYNC B0 ;  /* 0x0000000000007941 */ /* 0x000fea0003800000 */
.L_x_10876:
[----:B------:R-:W3:Y:S01]  /*a630*/  LDS R175, [R175.X4+0x2280] ;  /* 0x00228000afaf7984 */ /* 0x000ee20000004800 */
[----:B------:R-:W-:Y:S01]  /*a640*/  BSSY B0, `(.L_x_10878) ;  /* 0x0000004000007945 */ /* 0x000fe20003800000 */
[----:B------:R-:W-:Y:S05]  /*a650*/  @!P2 BRA `(.L_x_10879) ;  /* 0x000000200000a947 */ /* 0x000fea0003800000 */
[----:B------:R4:W-:Y:S04]  /*a660*/  RED.E.ADD.F32.FTZ.RN.STRONG.GPU [R84.64+-0xe80], R179 ;  /* 0xfff180b35400798e */ /* 0x0009e8000c10e798 */
[----:B---3--:R4:W-:Y:S02]  /*a670*/  RED.E.ADD.F32.FTZ.RN.STRONG.GPU [R80.64+-0xe80], R175 ;  /* 0xfff180af5000798e */ /* 0x0089e4000c10e798 */
.L_x_10879:
[----:B------:R-:W-:Y:S05]  /*a680*/  BSYNC B0 ;  /* 0x0000000000007941 */ /* 0x000fea0003800000 */
.L_x_10878:
        /* <DEDUP_REMOVED lines=12> */
.L_x_10881:
[----:B-1----:R-:W-:Y:S05]  /*a750*/  BSYNC B0 ;  /* 0x0000000000007941 */ /* 0x002fea0003800000 */
.L_x_10880:
[----:B--2---:R1:W2:Y:S01]  /*a760*/  LDS R87, [R172.X4+0x2380] ;  /* 0x00238000ac577984 */ /* 0x0042a20000004800 */
[----:B------:R-:W-:Y:S01]  /*a770*/  BSSY B0, `(.L_x_10882) ;  /* 0x0000004000007945 */ /* 0x000fe20003800000 */
[----:B------:R-:W-:Y:S05]  /*a780*/  @!P0 BRA `(.L_x_10883) ;  /* 0x0000002000008947 */ /* 0x000fea0003800000 */
[----:B------:R0:W-:Y:S04]  /*a790*/  RED.E.ADD.F32.FTZ.RN.STRONG.GPU [R84.64+-0xd80], R191 ;  /* 0xfff280bf5400798e */ /* 0x0001e8000c10e798 */
[----:B--2---:R0:W-:Y:S02]  /*a7a0*/  RED.E.ADD.F32.FTZ.RN.STRONG.GPU [R80.64+-0xd80], R87 ;  /* 0xfff280575000798e */ /* 0x0041e4000c10e798 */
.L_x_10883:
[----:B------:R-:W-:Y:S05]  /*a7b0*/  BSYNC B0 ;  /* 0x0000000000007941 */ /* 0x000fea0003800000 */
.L_x_10882:
[----:B0-2---:R0:W2:Y:S01]  /*a7c0*/  LDS R87, [R170.X4+0x2400] ;  /* 0x00240000aa577984 */ /* 0x0050a20000004800 */
[----:B------:R-:W-:Y:S01]  /*a7d0*/  BSSY B0, `(.L_x_10884) ;  /* 0x0000004000007945 */ /* 0x000fe20003800000 */
[----:B------:R-:W-:Y:S05]  /*a7e0*/  @!P1 BRA `(.L_x_10885) ;  /* 0x0000002000009947 */ /* 0x000fea0003800000 */
[----:B------:R0:W-:Y:S04]  /*a7f0*/  RED.E.ADD.F32.FTZ.RN.STRONG.GPU [R84.64+-0xd00], R193 ;  /* 0xfff300c15400798e */ /* 0x0001e8000c10e798 */
[----:B--2---:R0:W-:Y:S02]  /*a800*/  RED.E.ADD.F32.FTZ.RN.STRONG.GPU [R80.64+-0xd00], R87 ;  /* 0xfff300575000798e */ /* 0x0041e4000c10e798 */
.L_x_10885:
[----:B------:R-:W-:Y:S05]  /*a810*/  BSYNC B0 ;  /* 0x0000000000007941 */ /* 0x000fea0003800000 */
.L_x_10884:
[----:B------:R-:W0:Y:S01]  /*a820*/  LDS R169, [R169.X4+0x2480] ;  /* 0x00248000a9a97984 */ /* 0x000e220000004800 */
[----:B------:R-:W-:Y:S01]  /*a830*/  BSSY B0, `(.L_x_10886) ;  /* 0x0000004000007945 */ /* 0x000fe20003800000 */
[----:B------:R-:W-:Y:S05]  /*a840*/  @!P2 BRA `(.L_x_10887) ;  /* 0x000000200000a947 */ /* 0x000fea0003800000 */
[----:B------:R1:W-:Y:S04]  /*a850*/  RED.E.ADD.F32.FTZ.RN.STRONG.GPU [R84.64+-0xc80], R199 ;  /* 0xfff380c75400798e */ /* 0x0003e8000c10e798 */
[----:B0-----:R1:W-:Y:S02]  /*a860*/  RED.E.ADD.F32.FTZ.RN.STRONG.GPU [R80.64+-0xc80], R169 ;  /* 0xfff380a95000798e */ /* 0x0013e4000c10e798 */
.L_x_10887:
[----:B------:R-:W-:Y:S05]  /*a870*/  BSYNC B0 ;  /* 0x0000000000007941 */ /* 0x000fea0003800000 */
.L_x_10886:
[----:B------:R-:W1:Y:S01]  /*a880*/  LDS R167, [R167.X4+0x2500] ;  /* 0x00250000a7a77984 */ /* 0x000e620000004800 */
[----:B------:R-:W-:Y:S01]  /*a890*/  BSSY B0, `(.L_x_10888) ;  /* 0x0000004000007945 */ /* 0x000fe20003800000 */
[----:B------:R-:W-:Y:S05]  /*a8a0*/  @!P3 BRA `(.L_x_10889) ;  /* 0x000000200000b947 */ /* 0x000fea0003800000 */
[----:B------:R4:W-:Y:S04]  /*a8b0*/  RED.E.ADD.F32.FTZ.RN.STRONG.GPU [R84.64+-0xc00], R201 ;  /* 0xfff400c95400798e */ /* 0x0009e8000c10e798 */
[----:B-1----:R4:W-:Y:S02]  /*a8c0*/  RED.E.ADD.F32.FTZ.RN.STRONG.GPU [R80.64+-0xc00], R167 ;  /* 0xfff400a75000798e */ /* 0x0029e4000c10e798 */
.L_x_10889:
[----:B------:R-:W-:Y:S05]  /*a8d0*/  BSYNC B0 ;  /* 0x0000000000007941 */ /* 0x000fea0003800000 */
.L_x_10888:
[----:B0-2---:R0:W2:Y:S01]  /*a8e0*/  LDS R87, [R164.X4+0x2580] ;  /* 0x00258000a4577984 */ /* 0x0050a20000004800 */
[----:B------:R-:W-:Y:S01]  /*a8f0*/  BSSY B0, `(.L_x_10890) ;  /* 0x0000004000007945 */ /* 0x000fe20003800000 */
[----:B------:R-:W-:Y:S05]  /*a900*/  @!P4 BRA `(.L_x_10891) ;  /* 0x000000200000c947 */ /* 0x000fea0003800000 */
[----:B------:R0:W-:Y:S04]  /*a910*/  RED.E.ADD.F32.FTZ.RN.STRONG.GPU [R84.64+-0xb80], R203 ;  /* 0xfff480cb5400798e */ /* 0x0001e8000c10e798 */
[----:B--2---:R0:W-:Y:S02]  /*a920*/  RED.E.ADD.F32.FTZ.RN.STRONG.GPU [R80.64+-0xb80], R87 ;  /* 0xfff480575000798e */ /* 0x0041e4000c10e798 */
.L_x_10891:
[----:B------:R-:W-:Y:S05]  /*a930*/  BSYNC B0 ;  /* 0x0000000000007941 */ /* 0x000fea0003800000 */
.L_x_10890:
[----:B------:R-:W0:Y:S01]  /*a940*/  LDS R159, [R159.X4+0x2600] ;  /* 0x002600009f9f7984 */ /* 0x000e220000004800 */
[----:B------:R-:W-:Y:S01]  /*a950*/  BSSY B0, `(.L_x_10892) ;  /* 0x0000004000007945 */ /* 0x000fe20003800000 */
[----:B------:R-:W-:Y:S05]  /*a960*/  @!P5 BRA `(.L_x_10893) ;  /* 0x000000200000d947 */ /* 0x000fea0003800000 */
[----:B------:R4:W-:Y:S04]  /*a970*/  RED.E.ADD.F32.FTZ.RN.STRONG.GPU [R84.64+-0xb00], R209 ;  /* 0xfff500d15400798e */ /* 0x0009e8000c10e798 */
[----:B0-----:R4:W-:Y:S02]  /*a980*/  RED.E.ADD.F32.FTZ.RN.STRONG.GPU [R80.64+-0xb00], R159 ;  /* 0xfff5009f5000798e */ /* 0x0019e4000c10e798 */
.L_x_10893:
[----:B------:R-:W-:Y:S05]  /*a990*/  BSYNC B0 ;  /* 0x0000000000007941 */ /* 0x000fea0003800000 */
.L_x_10892:
        /* <DEDUP_REMOVED lines=12> */
.L_x_10895:
[----:B0-----:R-:W-:Y:S05]  /*aa60*/  BSYNC B0 ;  /* 0x0000000000007941 */ /* 0x001fea0003800000 */
.L_x_10894:
[----:B------:R-:W0:Y:S01]  /*aa70*/  LDS R143, [R143.X4+0x2700] ;  /* 0x002700008f8f7984 */ /* 0x000e220000004800 */
[----:B------:R-:W-:Y:S01]  /*aa80*/  BSSY B0, `(.L_x_10896) ;  /* 0x0000004000007945 */ /* 0x000fe20003800000 */
[----:B------:R-:W-:Y:S05]  /*aa90*/  @!P0 BRA `(.L_x_10897) ;  /* 0x0000002000008947 */ /* 0x000fea0003800000 */
[----:B------:R4:W-:Y:S04]  /*aaa0*/  RED.E.ADD.F32.FTZ.RN.STRONG.GPU [R84.64+-0xa00], R219 ;  /* 0xfff600db5400798e */ /* 0x0009e8000c10e798 */
[----:B0-----:R4:W-:Y:S02]  /*aab0*/  RED.E.ADD.F32.FTZ.RN.STRONG.GPU [R80.64+-0xa00], R143 ;  /* 0xfff6008f5000798e */ /* 0x0019e4000c10e798 */
.L_x_10897:
[----:B------:R-:W-:Y:S05]  /*aac0*/  BSYNC B0 ;  /* 0x0000000000007941 */ /* 0x000fea0003800000 */
.L_x_10896:
[----:B--2---:R2:W4:Y:S01]  /*aad0*/  LDS R87, [R140.X4+0x2780] ;  /* 0x002780008c577984 */ /* 0x0045220000004800 */
[----:B------:R-:W-:Y:S01]  /*aae0*/  BSSY B0, `(.L_x_10898) ;  /* 0x0000004000007945 */ /* 0x000fe20003800000 */
[----:B------:R-:W-:Y:S05]  /*aaf0*/  @!P1 BRA `(.L_x_10899) ;  /* 0x0000002000009947 */ /* 0x000fea0003800000 */
[----:B------:R2:W-:Y:S04]  /*ab00*/  RED.E.ADD.F32.FTZ.RN.STRONG.GPU [R84.64+-0x980], R221 ;  /* 0xfff680dd5400798e */ /* 0x0005e8000c10e798 */
[----:B----4-:R2:W-:Y:S02]  /*ab10*/  RED.E.ADD.F32.FTZ.RN.STRONG.GPU [R80.64+-0x980], R87 ;  /* 0xfff680575000798e */ /* 0x0105e4000c10e798 */
.L_x_10899:
[----:B------:R-:W-:Y:S05]  /*ab20*/  BSYNC B0 ;  /* 0x0000000000007941 */ /* 0x000fea0003800000 */
.L_x_10898:
[----:B--2-4-:R2:W4:Y:S01]  /*ab30*/  LDS R87, [R138.X4+0x2800] ;  /* 0x002800008a577984 */ /* 0x0145220000004800 */
[----:B------:R-:W-:Y:S01]  /*ab40*/  BSSY B0, `(.L_x_10900) ;  /* 0x0000004000007945 */ /* 0x000fe20003800000 */
[----:B------:R-:W-:Y:S05]  /*ab50*/  @!P2 BRA `(.L_x_10901) ;  /* 0x000000200000a947 */ /* 0x000fea0003800000 */
[----:B------:R2:W-:Y:S04]  /*ab60*/  RED.E.ADD.F32.FTZ.RN.STRONG.GPU [R84.64+-0x900], R223 ;  /* 0xfff700df5400798e */ /* 0x0005e8000c10e798 */
[----:B----4-:R2:W-:Y:S02]  /*ab70*/  RED.E.ADD.F32.FTZ.RN.STRONG.GPU [R80.64+-0x900], R87 ;  /* 0xfff700575000798e */ /* 0x0105e4000c10e798 */
.L_x_10901:
[----:B------:R-:W-:Y:S05]  /*ab80*/  BSYNC B0 ;  /* 0x0000000000007941 */ /* 0x000fea0003800000 */
.L_x_10900:
[----:B------:R-:W2:Y:S01]  /*ab90*/  LDS R137, [R137.X4+0x2880] ;  /* 0x0028800089897984 */ /* 0x000ea20000004800 */
[----:B------:R-:W-:Y:S01]  /*aba0*/  BSSY B0, `(.L_x_10902) ;  /* 0x0000004000007945 */ /* 0x000fe20003800000 */
[----:B------:R-:W-:Y:S05]  /*abb0*/  @!P3 BRA `(.L_x_10903) ;  /* 0x000000200000b947 */ /* 0x000fea0003800000 */
[----:B------:R4:W-:Y:S04]  /*abc0*/  RED.E.ADD.F32.FTZ.RN.STRONG.GPU [R84.64+-0x880], R225 ;  /* 0xfff780e15400798e */ /* 0x0009e8000c10e798 */
[----:B--2---:R4:W-:Y:S02]  /*abd0*/  RED.E.ADD.F32.FTZ.RN.STRONG.GPU [R80.64+-0x880], R137 ;  /* 0xfff780895000798e */ /* 0x0049e4000c10e798 */
.L_x_10903:
[----:B------:R-:W-:Y:S05]  /*abe0*/  BSYNC B0 ;  /* 0x0000000000007941 */ /* 0x000fea0003800000 */
.L_x_10902:
[----:B------:R-:W4:Y:S01]  /*abf0*/  LDS R215, [R215.X4+0x2900] ;  /* 0x00290000d7d77984 */ /* 0x000f220000004800 */
[----:B------:R-:W-:Y:S01]  /*ac00*/  BSSY B0, `(.L_x_10904) ;  /* 0x0000004000007945 */ /* 0x000fe20003800000 */
[----:B------:R-:W-:Y:S05]  /*ac10*/  @!P4 BRA `(.L_x_10905) ;  /* 0x000000200000c947 */ /* 0x000fea0003800000 */
[----:B------:R4:W-:Y:S04]  /*ac20*/  RED.E.ADD.F32.FTZ.RN.STRONG.GPU [R84.64+-0x800], R237 ;  /* 0xfff800ed5400798e */ /* 0x0009e8000c10e798 */
[----:B----4-:R4:W-:Y:S02]  /*ac30*/  RED.E.ADD.F32.FTZ.RN.STRONG.GPU [R80.64+-0x800], R215 ;  /* 0xfff800d75000798e */ /* 0x0109e4000c10e798 */
.L_x_10905:
[----:B------:R-:W-:Y:S05]  /*ac40*/  BSYNC B0 ;  /* 0x0000000000007941 */ /* 0x000fea0003800000 */
.L_x_10904:
[----:B------:R-:W4:Y:S01]  /*ac50*/  LDS R135, [R135.X4+0x2980] ;  /* 0x0029800087877984 */ /* 0x000f220000004800 */
[----:B------:R-:W-:Y:S01]  /*ac60*/  BSSY B0, `(.L_x_10906) ;  /* 0x0000004000007945 */ /* 0x000fe20003800000 */
[----:B------:R-:W-:Y:S05]  /*ac70*/  @!P5 BRA `(.L_x_10907) ;  /* 0x000000200000d947 */ /* 0x000fea0003800000 */
[----:B------:R4:W-:Y:S04]  /*ac80*/  RED.E.ADD.F32.FTZ.RN.STRONG.GPU [R84.64+-0x780], R239 ;  /* 0xfff880ef5400798e */ /* 0x0009e8000c10e798 */
[----:B----4-:R4:W-:Y:S02]  /*ac90*/  RED.E.ADD.F32.FTZ.RN.STRONG.GPU [R80.64+-0x780], R135 ;  /* 0xfff880875000798e */ /* 0x0109e4000c10e798 */
.L_x_10907:
[----:B------:R-:W-:Y:S05]  /*aca0*/  BSYNC B0 ;  /* 0x0000000000007941 */ /* 0x000fea0003800000 */
.L_x_10906:
        /* <DEDUP_REMOVED lines=12> */
.L_x_10909:
[----:B--2---:R-:W-:Y:S05]  /*ad70*/  BSYNC B0 ;  /* 0x0000000000007941 */ /* 0x004fea0003800000 */
.L_x_10908:
[----:B------:R-:W2:Y:S01]  /*ad80*/  LDS R131, [R131.X4+0x2a80] ;  /* 0x002a800083837984 */ /* 0x000ea20000004800 */
[----:B------:R-:W-:Y:S01]  /*ad90*/  BSSY B0, `(.L_x_10910) ;  /* 0x0000004000007945 */ /* 0x000fe20003800000 */
[----:B------:R-:W-:Y:S05]  /*ada0*/  @!P0 BRA `(.L_x_10911) ;  /* 0x0000002000008947 */ /* 0x000fea0003800000 */
[----:B------:R4:W-:Y:S04]  /*adb0*/  RED.E.ADD.F32.FTZ.RN.STRONG.GPU [R84.64+-0x680], R243 ;  /* 0xfff980f35400798e */ /* 0x0009e8000c10e798 */
[----:B--2---:R4:W-:Y:S02]  /*adc0*/  RED.E.ADD.F32.FTZ.RN.STRONG.GPU [R80.64+-0x680], R131 ;  /* 0xfff980835000798e */ /* 0x0049e4000c10e798 */
.L_x_10911:
[----:B------:R-:W-:Y:S05]  /*add0*/  BSYNC B0 ;  /* 0x0000000000007941 */ /* 0x000fea0003800000 */
.L_x_10910:
[----:B----4-:R4:W3:Y:S01]  /*ade0*/  LDS R87, [R130.X4+0x2b00] ;  /* 0x002b000082577984 */ /* 0x0108e20000004800 */
[----:B------:R-:W-:Y:S01]  /*adf0*/  BSSY B0, `(.L_x_10912) ;  /* 0x0000004000007945 */ /* 0x000fe20003800000 */
[----:B------:R-:W-:Y:S05]  /*ae00*/  @!P1 BRA `(.L_x_10913) ;  /* 0x0000002000009947 */ /* 0x000fea0003800000 */
[----:B------:R4:W-:Y:S04]  /*ae10*/  RED.E.ADD.F32.FTZ.RN.STRONG.GPU [R84.64+-0x600], R245 ;  /* 0xfffa00f55400798e */ /* 0x0009e8000c10e798 */
[----:B---3--:R4:W-:Y:S02]  /*ae20*/  RED.E.ADD.F32.FTZ.RN.STRONG.GPU [R80.64+-0x600], R87 ;  /* 0xfffa00575000798e */ /* 0x0089e4000c10e798 */
.L_x_10913:
[----:B------:R-:W-:Y:S05]  /*ae30*/  BSYNC B0 ;  /* 0x0000000000007941 */ /* 0x000fea0003800000 */
.L_x_10912:
[----:B------:R-:W4:Y:S01]  /*ae40*/  LDS R129, [R129.X4+0x2b80] ;  /* 0x002b800081817984 */ /* 0x000f220000004800 */
[----:B------:R-:W-:Y:S01]  /*ae50*/  BSSY B0, `(.L_x_10914) ;  /* 0x0000004000007945 */ /* 0x000fe20003800000 */
[----:B------:R-:W-:Y:S05]  /*ae60*/  @!P2 BRA `(.L_x_10915) ;  /* 0x000000200000a947 */ /* 0x000fea0003800000 */
[----:B------:R4:W-:Y:S04]  /*ae70*/  RED.E.ADD.F32.FTZ.RN.STRONG.GPU [R84.64+-0x580], R247 ;  /* 0xfffa80f75400798e */ /* 0x0009e8000c10e798 */
[----:B----4-:R4:W-:Y:S02]  /*ae80*/  RED.E.ADD.F32.FTZ.RN.STRONG.GPU [R80.64+-0x580], R129 ;  /* 0xfffa80815000798e */ /* 0x0109e4000c10e798 */
.L_x_10915:
[----:B------:R-:W-:Y:S05]  /*ae90*/  BSYNC B0 ;  /* 0x0000000000007941 */ /* 0x000fea0003800000 */
.L_x_10914:
[----:B---34-:R3:W4:Y:S01]  /*aea0*/  LDS R87, [R128.X4+0x2c00] ;  /* 0x002c000080577984 */ /* 0x0187220000004800 */
[----:B------:R-:W-:Y:S01]  /*aeb0*/  BSSY B0, `(.L_x_10916) ;  /* 0x0000004000007945 */ /* 0x000fe20003800000 */
[----:B------:R-:W-:Y:S05]  /*aec0*/  @!P3 BRA `(.L_x_10917) ;  /* 0x000000200000b947 */ /* 0x000fea0003800000 */
[----:B------:R3:W-:Y:S04]  /*aed0*/  RED.E.ADD.F32.FTZ.RN.STRONG.GPU [R84.64+-0x500], R249 ;  /* 0xfffb00f95400798e */ /* 0x0007e8000c10e798 */
[----:B----4-:R3:W-:Y:S02]  /*aee0*/  RED.E.ADD.F32.FTZ.RN.STRONG.GPU [R80.64+-0x500], R87 ;  /* 0xfffb00575000798e */ /* 0x0107e4000c10e798 */
.L_x_10917:
[----:B------:R-:W-:Y:S05]  /*aef0*/  BSYNC B0 ;  /* 0x0000000000007941 */ /* 0x000fea0003800000 */
.L_x_10916:
[----:B------:R-:W3:Y:S01]  /*af00*/  LDS R127, [R127.X4+0x2c80] ;  /* 0x002c80007f7f7984 */ /* 0x000ee20000004800 */
[----:B------:R-:W-:Y:S01]  /*af10*/  BSSY B0, `(.L_x_10918) ;  /* 0x0000004000007945 */ /* 0x000fe20003800000 */
[----:B------:R-:W-:Y:S05]  /*af20*/  @!P4 BRA `(.L_x_10919) ;  /* 0x000000200000c947 */ /* 0x000fea0003800000 */
[----:B------:R4:W-:Y:S04]  /*af30*/  RED.E.ADD.F32.FTZ.RN.STRONG.GPU [R84.64+-0x480], R251 ;  /* 0xfffb80fb5400798e */ /* 0x0009e8000c10e798 */
[----:B---3--:R4:W-:Y:S02]  /*af40*/  RED.E.ADD.F32.FTZ.RN.STRONG.GPU [R80.64+-0x480], R127 ;  /* 0xfffb807f5000798e */ /* 0x0089e4000c10e798 */
.L_x_10919:
[----:B------:R-:W-:Y:S05]  /*af50*/  BSYNC B0 ;  /* 0x0000000000007941 */ /* 0x000fea0003800000 */
.L_x_10918:
[----:B---34-:R3:W4:Y:S01]  /*af60*/  LDS R87, [R126.X4+0x2d00] ;  /* 0x002d00007e577984 */ /* 0x0187220000004800 */
[----:B------:R-:W-:Y:S01]  /*af70*/  BSSY B0, `(.L_x_10920) ;  /* 0x0000004000007945 */ /* 0x000fe20003800000 */
[----:B------:R-:W-:Y:S05]  /*af80*/  @!P5 BRA `(.L_x_10921) ;  /* 0x000000200000d947 */ /* 0x000fea0003800000 */
[----:B------:R3:W-:Y:S04]  /*af90*/  RED.E.ADD.F32.FTZ.RN.STRONG.GPU [R84.64+-0x400], R182 ;  /* 0xfffc00b65400798e */ /* 0x0007e8000c10e798 */
[----:B----4-:R3:W-:Y:S02]  /*afa0*/  RED.E.ADD.F32.FTZ.RN.STRONG.GPU [R80.64+-0x400], R87 ;  /* 0xfffc00575000798e */ /* 0x0107e4000c10e798 */
.L_x_10921:
[----:B------:R-:W-:Y:S05]  /*afb0*/  BSYNC B0 ;  /* 0x0000000000007941 */ /* 0x000fea0003800000 */
.L_x_10920:
        /* <DEDUP_REMOVED lines=12> */
.L_x_10923:
[----:B------:R-:W-:Y:S05]  /*b080*/  BSYNC B0 ;  /* 0x0000000000007941 */ /* 0x000fea0003800000 */
.L_x_10922:
[----:B---34-:R3:W4:Y:S01]  /*b090*/  LDS R87, [R124.X4+0x2e00] ;  /* 0x002e00007c577984 */ /* 0x0187220000004800 */
[----:B------:R-:W-:Y:S01]  /*b0a0*/  BSSY B0, `(.L_x_10924) ;  /* 0x0000004000007945 */ /* 0x000fe20003800000 */
[----:B------:R-:W-:Y:S05]  /*b0b0*/  @!P0 BRA `(.L_x_10925) ;  /* 0x0000002000008947 */ /* 0x000fea0003800000 */
[----:B------:R3:W-:Y:S04]  /*b0c0*/  RED.E.ADD.F32.FTZ.RN.STRONG.GPU [R84.64+-0x300], R194 ;  /* 0xfffd00c25400798e */ /* 0x0007e8000c10e798 */
[----:B----4-:R3:W-:Y:S02]  /*b0d0*/  RED.E.ADD.F32.FTZ.RN.STRONG.GPU [R80.64+-0x300], R87 ;  /* 0xfffd00575000798e */ /* 0x0107e4000c10e798 */
.L_x_10925:
[----:B------:R-:W-:Y:S05]  /*b0e0*/  BSYNC B0 ;  /* 0x0000000000007941 */ /* 0x000fea0003800000 */
.L_x_10924:
[----:B------:R-:W3:Y:S01]  /*b0f0*/  LDS R123, [R123.X4+0x2e80] ;  /* 0x002e80007b7b7984 */ /* 0x000ee20000004800 */
[----:B------:R-:W-:Y:S01]  /*b100*/  BSSY B0, `(.L_x_10926) ;  /* 0x0000004000007945 */ /* 0x000fe20003800000 */
[----:B------:R-:W-:Y:S05]  /*b110*/  @!P1 BRA `(.L_x_10927) ;  /* 0x0000002000009947 */ /* 0x000fea0003800000 */
[----:B------:R4:W-:Y:S04]  /*b120*/  RED.E.ADD.F32.FTZ.RN.STRONG.GPU [R84.64+-0x280], R196 ;  /* 0xfffd80c45400798e */ /* 0x0009e8000c10e798 */
[----:B---3--:R4:W-:Y:S02]  /*b130*/  RED.E.ADD.F32.FTZ.RN.STRONG.GPU [R80.64+-0x280], R123 ;  /* 0xfffd807b5000798e */ /* 0x0089e4000c10e798 */
.L_x_10927:
[----:B------:R-:W-:Y:S05]  /*b140*/  BSYNC B0 ;  /* 0x0000000000007941 */ /* 0x000fea0003800000 */
.L_x_10926:
[----:B---34-:R3:W4:Y:S01]  /*b150*/  LDS R87, [R122.X4+0x2f00] ;  /* 0x002f00007a577984 */ /* 0x0187220000004800 */
[----:B------:R-:W-:Y:S01]  /*b160*/  BSSY B0, `(.L_x_10928) ;  /* 0x0000004000007945 */ /* 0x000fe20003800000 */
[----:B------:R-:W-:Y:S05]  /*b170*/  @!P2 BRA `(.L_x_10929) ;  /* 0x000000200000a947 */ /* 0x000fea0003800000 */
[----:B------:R3:W-:Y:S04]  /*b180*/  RED.E.ADD.F32.FTZ.RN.STRONG.GPU [R84.64+-0x200], R198 ;  /* 0xfffe00c65400798e */ /* 0x0007e8000c10e798 */
[----:B----4-:R3:W-:Y:S02]  /*b190*/  RED.E.ADD.F32.FTZ.RN.STRONG.GPU [R80.64+-0x200], R87 ;  /* 0xfffe00575000798e */ /* 0x0107e4000c10e798 */
.L_x_10929:
[----:B------:R-:W-:Y:S05]  /*b1a0*/  BSYNC B0 ;  /* 0x0000000000007941 */ /* 0x000fea0003800000 */
.L_x_10928:
[----:B------:R-:W3:Y:S01]  /*b1b0*/  LDS R121, [R121.X4+0x2f80] ;  /* 0x002f800079797984 */ /* 0x000ee20000004800 */
[----:B------:R-:W-:Y:S01]  /*b1c0*/  BSSY B0, `(.L_x_10930) ;  /* 0x0000004000007945 */ /* 0x000fe20003800000 */
[----:B------:R-:W-:Y:S05]  /*b1d0*/  @!P3 BRA `(.L_x_10931) ;  /* 0x000000200000b947 */ /* 0x000fea0003800000 */
[----:B------:R4:W-:Y:S04]  /*b1e0*/  RED.E.ADD.F32.FTZ.RN.STRONG.GPU [R84.64+-0x180], R206 ;  /* 0xfffe80ce5400798e */ /* 0x0009e8000c10e798 */
[----:B---3--:R4:W-:Y:S02]  /*b1f0*/  RED.E.ADD.F32.FTZ.RN.STRONG.GPU [R80.64+-0x180], R121 ;  /* 0xfffe80795000798e */ /* 0x0089e4000c10e798 */
.L_x_10931:
[----:B------:R-:W-:Y:S05]  /*b200*/  BSYNC B0 ;  /* 0x0000000000007941 */ /* 0x000fea0003800000 */
.L_x_10930:
[----:B---34-:R3:W4:Y:S01]  /*b210*/  LDS R87, [R120.X4+0x3000] ;  /* 0x0030000078577984 */ /* 0x0187220000004800 */
[----:B------:R-:W-:Y:S01]  /*b220*/  BSSY B0, `(.L_x_10932) ;  /* 0x0000004000007945 */ /* 0x000fe20003800000 */
[----:B------:R-:W-:Y:S05]  /*b230*/  @!P4 BRA `(.L_x_10933) ;  /* 0x000000200000c947 */ /* 0x000fea0003800000 */
[----:B------:R3:W-:Y:S04]  /*b240*/  RED.E.ADD.F32.FTZ.RN.STRONG.GPU [R84.64+-0x100], R212 ;  /* 0xffff00d45400798e */ /* 0x0007e8000c10e798 */
[----:B----4-:R3:W-:Y:S02]  /*b250*/  RED.E.ADD.F32.FTZ.RN.STRONG.GPU [R80.64+-0x100], R87 ;  /* 0xffff00575000798e */ /* 0x0107e4000c10e798 */
.L_x_10933:
[----:B------:R-:W-:Y:S05]  /*b260*/  BSYNC B0 ;  /* 0x0000000000007941 */ /* 0x000fea0003800000 */
.L_x_10932:
[----:B------:R-:W3:Y:S01]  /*b270*/  LDS R119, [R119.X4+0x3080] ;  /* 0x0030800077777984 */ /* 0x000ee20000004800 */
[----:B------:R-:W-:Y:S01]  /*b280*/  BSSY B0, `(.L_x_10934) ;  /* 0x0000004000007945 */ /* 0x000fe20003800000 */
[----:B------:R-:W-:Y:S05]  /*b290*/  @!P5 BRA `(.L_x_10935) ;  /* 0x000000200000d947 */ /* 0x000fea0003800000 */
[----:B------:R4:W-:Y:S04]  /*b2a0*/  RED.E.ADD.F32.FTZ.RN.STRONG.GPU [R84.64+-0x80], R216 ;  /* 0xffff80d85400798e */ /* 0x0009e8000c10e798 */
[----:B---3--:R4:W-:Y:S02]  /*b2b0*/  RED.E.ADD.F32.FTZ.RN.STRONG.GPU [R80.64+-0x80], R119 ;  /* 0xffff80775000798e */ /* 0x0089e4000c10e798 */
.L_x_10935:
[----:B------:R-:W-:Y:S05]  /*b2c0*/  BSYNC B0 ;  /* 0x0000000000007941 */ /* 0x000fea0003800000 */
.L_x_10934:
[----:B------:R-:W5:Y:S01]  /*b2d0*/  SHFL.DOWN PT, R74, R59, 0x1, 0x1f ;  /* 0x08201f003b4a7f89 */ /* 0x000f6200000e0000 */
[----:B------:R-:W-:Y:S01]  /*b2e0*/  ISETP.GT.AND P0, PT, R104, 0x1e, PT ;  /* 0x0000001e6800780c */ /* 0x000fe20003f04270 */
[----:B------:R-:W-:Y:S01]  /*b2f0*/  FFMA.FTZ R17, R72, R40, R17 ;  /* 0x0000002848117223 */ /* 0x000fe20000010011 */
[----:B------:R-:W-:Y:S01]  /*b300*/  ISETP.NE.AND P1, PT, R104, RZ, PT ;  /* 0x000000ff6800720c */ /* 0x000fe20003f25270 */
[----:B------:R-:W4:Y:S01]  /*b310*/  SHFL.DOWN PT, R76, R71, 0x1, 0x1f ;  /* 0x08201f00474c7f89 */ /* 0x000f2200000e0000 */
[----:B------:R-:W-:Y:S01]  /*b320*/  FFMA.FTZ R83, R83, R72, R58 ;  /* 0x0000004853537223 */ /* 0x000fe2000001003a */
[----:B------:R-:W-:Y:S01]  /*b330*/  ISETP.NE.AND P2, PT, R106, RZ, PT ;  /* 0x000000ff6a00720c */ /* 0x000fe20003f45270 */
[----:B------:R-:W-:Y:S01]  /*b340*/  FFMA.FTZ R57, R165, R56, R57 ;  /* 0x00000038a5397223 */ /* 0x000fe20000010039 */
[----:B------:R-:W-:Y:S01]  /*b350*/  BSSY B0, `(.L_x_10936) ;  /* 0x0000058000007945 */ /* 0x000fe20003800000 */
[----:B------:R-:W-:-:S02]  /*b360*/  FFMA.FTZ R25, R56, R90, R25 ;  /* 0x0000005a38197223 */ /* 0x000fc40000010019 */
[----:B------:R-:W-:Y:S02]  /*b370*/  FADD.FTZ R42, R57, R42 ;  /* 0x0000002a392a7221 */ /* 0x000fe40000010000 */
[----:B------:R-:W-:Y:S02]  /*b380*/  FMUL.FTZ R56, R155, R69 ;  /* 0x000000459b387220 */ /* 0x000fe40000410000 */
[----:B------:R-:W-:Y:S02]  /*b390*/  FMUL.FTZ R180, R75, R180 ;  /* 0x000000b44bb47220 */ /* 0x000fe40000410000 */
[----:B------:R-:W-:Y:S02]  /*b3a0*/  FMUL.FTZ R57, R152, R228 ;  /* 0x000000e498397220 */ /* 0x000fe40000410000 */
[----:B------:R-:W-:Y:S02]  /*b3b0*/  FMUL.FTZ R181, R78, R181 ;  /* 0x000000b54eb57220 */ /* 0x000fe40000410000 */
[----:B------:R-:W-:-:S02]  /*b3c0*/  FFMA.FTZ R56, R149, R227, R56 ;  /* 0x000000e395387223 */ /* 0x000fc40000010038 */
[----:B------:R-:W-:Y:S02]  /*b3d0*/  FFMA.FTZ R180, R77, R186, R180 ;  /* 0x000000ba4db47223 */ /* 0x000fe400000100b4 */
[----:B-----5:R-:W-:Y:S02]  /*b3e0*/  @!P0 FADD.FTZ R59, R59, R74 ;  /* 0x0000004a3b3b8221 */ /* 0x020fe40000010000 */
[----:B------:R-:W-:Y:S02]  /*b3f0*/  FFMA.FTZ R57, R148, R68, R57 ;  /* 0x0000004494397223 */ /* 0x000fe40000010039 */
[----:B----4-:R-:W-:Y:S01]  /*b400*/  @!P0 FADD.FTZ R71, R71, R76 ;  /* 0x0000004c47478221 */ /* 0x010fe20000010000 */
[----:B------:R-:W4:Y:S01]  /*b410*/  SHFL.DOWN PT, R74, R59, 0x2, 0x1f ;  /* 0x08401f003b4a7f89 */ /* 0x000f2200000e0000 */
[----:B------:R-:W-:Y:S01]  /*b420*/  ISETP.GT.AND P0, PT, R104, 0x1d, PT ;  /* 0x0000001d6800780c */ /* 0x000fe20003f04270 */
[----:B------:R-:W-:Y:S02]  /*b430*/  FFMA.FTZ R168, R79, R168, R181 ;  /* 0x000000a84fa87223 */ /* 0x000fe400000100b5 */
[----:B------:R-:W5:Y:S01]  /*b440*/  SHFL.DOWN PT, R76, R71, 0x2, 0x1f ;  /* 0x08401f00474c7f89 */ /* 0x000f6200000e0000 */
        /* <DEDUP_REMOVED lines=9> */
[----:B------:R-:W-:Y:S02]  /*b4e0*/  FFMA.FTZ R27, R56, R96, R27 ;  /* 0x00000060381b7223 */ /* 0x000fe4000001001b */
[----:B----4-:R-:W-:Y:S02]  /*b4f0*/  @!P0 FADD.FTZ R59, R59, R74 ;  /* 0x0000004a3b3b8221 */ /* 0x010fe40000010000 */
        /* <DEDUP_REMOVED lines=16> */
[----:B----4-:R-:W-:Y:S02]  /*b600*/  @!P0 FADD.FTZ R59, R59, R74 ;  /* 0x0000004a3b3b8221 */ /* 0x010fe40000010000 */
        /* <DEDUP_REMOVED lines=10> */
[----:B------:R-:W-:Y:S02]  /*b6b0*/  FADD.FTZ R49, R200, R49 ;  /* 0x00000031c8317221 */ /* 0x000fe40000010000 */
[----:B------:R-:W-:Y:S02]  /*b6c0*/  FFMA.FTZ R26, R163, R89, R26 ;  /* 0x00000059a31a7223 */ /* 0x000fe4000001001a */
[----:B------:R-:W-:Y:S02]  /*b6d0*/  FADD.FTZ R50, R83, R50 ;  /* 0x0000003253327221 */ /* 0x000fe40000010000 */
[----:B------:R-:W-:Y:S02]  /*b6e0*/  FADD.FTZ R39, R156, R39 ;  /* 0x000000279c277221 */ /* 0x000fe40000010000 */
[----:B------:R-:W-:-:S02]  /*b6f0*/  FADD.FTZ R38, R153, R38 ;  /* 0x0000002699267221 */ /* 0x000fc40000010000 */
[----:B------:R-:W-:Y:S02]  /*b700*/  FFMA.FTZ R29, R230, R98, R29 ;  /* 0x00000062e61d7223 */ /* 0x000fe4000001001d */
[----:B----4-:R-:W-:Y:S02]  /*b710*/  @!P0 FADD.FTZ R59, R59, R74 ;  /* 0x0000004a3b3b8221 */ /* 0x010fe40000010000 */
[----:B------:R-:W-:Y:S02]  /*b720*/  FADD.FTZ R37, R168, R37 ;  /* 0x00000025a8257221 */ /* 0x000fe40000010000 */
[----:B-----5:R-:W-:Y:S01]  /*b730*/  @!P0 FADD.FTZ R71, R71, R76 ;  /* 0x0000004c47478221 */ /* 0x020fe20000010000 */
[----:B------:R-:W4:Y:S01]  /*b740*/  SHFL.DOWN PT, R58, R59, 0x10, 0x1f ;  /* 0x0a001f003b3a7f89 */ /* 0x000f2200000e0000 */
[----:B------:R-:W-:Y:S01]  /*b750*/  ISETP.GT.AND P0, PT, R104, 0xf, PT ;  /* 0x0000000f6800780c */ /* 0x000fe20003f04270 */
[----:B------:R-:W-:Y:S02]  /*b760*/  FADD.FTZ R36, R145, R36 ;  /* 0x0000002491247221 */ /* 0x000fe40000010000 */
[----:B------:R-:W5:Y:S01]  /*b770*/  SHFL.DOWN PT, R72, R71, 0x10, 0x1f ;  /* 0x0a001f0047487f89 */ /* 0x000f6200000e0000 */
[----:B------:R-:W-:-:S02]  /*b780*/  FFMA.FTZ R30, R231, R97, R30 ;  /* 0x00000061e71e7223 */ /* 0x000fc4000001001e */
[----:B------:R-:W-:Y:S02]  /*b790*/  FFMA.FTZ R31, R234, R100, R31 ;  /* 0x00000064ea1f7223 */ /* 0x000fe4000001001f */
[----:B------:R-:W-:Y:S02]  /*b7a0*/  FADD.FTZ R35, R160, R35 ;  /* 0x00000023a0237221 */ /* 0x000fe40000010000 */
[----:B------:R-:W-:Y:S02]  /*b7b0*/  FFMA.FTZ R32, R235, R99, R32 ;  /* 0x00000063eb207223 */ /* 0x000fe40000010020 */
[----:B------:R-:W-:Y:S02]  /*b7c0*/  FADD.FTZ R34, R93, R34 ;  /* 0x000000225d227221 */ /* 0x000fe40000010000 */
[----:B------:R-:W-:Y:S02]  /*b7d0*/  FADD.FTZ R33, R70, R33 ;  /* 0x0000002146217221 */ /* 0x000fe40000010000 */
[----:B----4-:R-:W-:-:S02]  /*b7e0*/  @!P0 FADD.FTZ R59, R59, R58 ;  /* 0x0000003a3b3b8221 */ /* 0x010fc40000010000 */
[----:B-----5:R-:W-:-:S03]  /*b7f0*/  @!P0 FADD.FTZ R71, R71, R72 ;  /* 0x0000004847478221 */ /* 0x020fc60000010000 */
[----:B------:R-:W-:Y:S02]  /*b800*/  MOV R56, R59 ;  /* 0x0000003b00387202 */ /* 0x000fe40000000f00 */
[----:B------:R-:W-:-:S05]  /*b810*/  MOV R57, R71 ;  /* 0x0000004700397202 */ /* 0x000fca0000000f00 */
[----:B------:R4:W-:Y:S04]  /*b820*/  @!P1 STS.64 [0x3188], R56 ;  /* 0x00318838ff009388 */ /* 0x0009e80000000a00 */
[----:B------:R-:W-:Y:S06]  /*b830*/  BAR.SYNC.DEFER_BLOCKING 0x0 ;  /* 0x0000000000007b1d */ /* 0x000fec0000010000 */
[----:B------:R-:W-:Y:S05]  /*b840*/  @P2 BRA `(.L_x_10937) ;  /* 0x0000008000002947 */ /* 0x000fea0003800000 */
[----:B----4-:R-:W-:Y:S02]  /*b850*/  ULDC UR34, c[0x0][0x174] ;  /* 0x00005d0000227ab9 */ /* 0x010fe40000000800 */
[----:B------:R-:W-:-:S02]  /*b860*/  UISETP.NE.AND UP0, UPT, UR16, UR34, UPT ;  /* 0x000000221000728c */ /* 0x000fc4000bf05270 */
[----:B------:R-:W-:-:S04]  /*b870*/  USHF.L.U32 UR34, UR7, 0x3, URZ ;  /* 0x0000000307227899 */ /* 0x000fc8000800063f */
[----:B------:R-:W-:-:S13]  /*b880*/  PLOP3.LUT P0, PT, PT, PT, UP0, 0x80, 0x0 ;  /* 0x000000000000781c */ /* 0x000fda0003f0f008 */
[----:B------:R-:W4:Y:S02]  /*b890*/  @P0 LDS.64 R58, [UR34+0x56d0] ;  /* 0x0056d022ff3a0984 */ /* 0x000f240008000a00 */
[----:B----4-:R-:W-:Y:S02]  /*b8a0*/  @P0 FADD.FTZ R57, R57, R59 ;  /* 0x0000003b39390221 */ /* 0x010fe40000010000 */
[----:B------:R-:W-:-:S05]  /*b8b0*/  @P0 FADD.FTZ R56, R56, R58 ;  /* 0x0000003a38380221 */ /* 0x000fca0000010000 */
[----:B------:R4:W-:Y:S02]  /*b8c0*/  STS.64 [UR34+0x56d0], R56 ;  /* 0x0056d038ff007988 */ /* 0x0009e40008000a22 */
.L_x_10937:
[----:B----4-:R-:W-:Y:S05]  /*b8d0*/  BSYNC B0 ;  /* 0x0000000000007941 */ /* 0x010fea0003800000 */
.L_x_10936:
        /* <DEDUP_REMOVED lines=8> */
.L_x_10859:
[----:B------:R-:W-:Y:S01]  /*b960*/  BAR.SYNC.DEFER_BLOCKING 0x0 ;  /* 0x0000000000007b1d */ /* 0x000fe20000010000 */
[----:B------:R-:W-:-:S05]  /*b970*/  MOV R3, 0x10 ;  /* 0x0000001000037802 */ /* 0x000fca0000000f00 */
[----:B------:R-:W-:Y:S01]  /*b980*/  IMAD.WIDE R2, R102, R3, UR32 ;  /* 0x0000002066027e25 */ /* 0x000fe2000f8e0203 */
[----:B------:R-:W-:Y:S02]  /*b990*/  UIADD3 UR7, UR16, -0x1, URZ ;  /* 0xffffffff10077890 */ /* 0x000fe4000fffe03f */
[----:B------:R-:W-:Y:S02]  /*b9a0*/  ULDC.64 UR36, c[0x0][0x2d8] ;  /* 0x0000b60000247ab9 */ /* 0x000fe40000000a00 */
[----:B------:R-:W4:Y:S04]  /*b9b0*/  LDG.E.128 R4, [R2.64] ;  /* 0x0000001802047981 */ /* 0x000f28000c1e1d00 */
[----:B------:R-:W5:Y:S01]  /*b9c0*/  LDG.E.128 R12, [R2.64+0x200] ;  /* 0x00020018020c7981 */ /* 0x000f62000c1e1d00 */
[----:B------:R-:W-:Y:S01]  /*b9d0*/  F2FP.BF16.PACK_AB R24, R23, R24 ;  /* 0x000000181718723e */ /* 0x000fe200000010ff */
[----:B------:R-:W-:-:S02]  /*b9e0*/  USHF.L.U32 UR8, UR7, 0x9, URZ ;  /* 0x0000000907087899 */ /* 0x000fc4000800063f */
[----:B------:R-:W-:Y:S02]  /*b9f0*/  UIMAD UR34, UR13, UR36, URZ ;  /* 0x000000240d2272a4 */ /* 0x000fe4000f8e023f */
[----:B------:R-:W-:Y:S02]  /*ba00*/  USHF.R.S32.HI UR9, URZ, 0x1f, UR8 ;  /* 0x0000001f3f097899 */ /* 0x000fe40008011408 */
[----:B------:R-:W-:Y:S02]  /*ba10*/  UIMAD UR38, UR12, UR37, UR34 ;  /* 0x000000250c2672a4 */ /* 0x000fe4000f8e0222 */
[----:B------:R-:W-:Y:S02]  /*ba20*/  UIMAD.WIDE.U32 UR36, UR12, UR36, UR8 ;  /* 0x000000240c2472a5 */ /* 0x000fe4000f8e0008 */
[----:B------:R-:W-:Y:S02]  /*ba30*/  ULDC.64 UR34, c[0x0][0x2e0] ;  /* 0x0000b80000227ab9 */ /* 0x000fe40000000a00 */
[----:B------:R-:W-:-:S02]  /*ba40*/  UIADD3 UR37, UR37, UR38, URZ ;  /* 0x0000002625257290 */ /* 0x000fc4000fffe03f */
[----:B------:R-:W-:Y:S02]  /*ba50*/  UIMAD UR38, UR11, UR34, URZ ;  /* 0x000000220b2672a4 */ /* 0x000fe4000f8e023f */
[----:B------:R-:W-:Y:S02]  /*ba60*/  UIADD3 UR32, UP1, UR32, -0x400, URZ ;  /* 0xfffffc0020207890 */ /* 0x000fe4000ff3e03f */
[----:B------:R-:W-:Y:S02]  /*ba70*/  UIMAD UR38, UR10, UR35, UR38 ;  /* 0x000000230a2672a4 */ /* 0x000fe4000f8e0226 */
[----:B------:R-:W-:Y:S02]  /*ba80*/  UIMAD.WIDE.U32 UR34, UR10, UR34, UR36 ;  /* 0x000000220a2272a5 */ /* 0x000fe4000f8e0024 */
[----:B------:R-:W-:Y:S02]  /*ba90*/  UIADD3 UR21, UP2, UR21, -0x800, URZ ;  /* 0xfffff80015157890 */ /* 0x000fe4000ff5e03f */
[----:B------:R-:W-:-:S02]  /*baa0*/  ULDC.64 UR36, c[0x0][0x330] ;  /* 0x0000cc0000247ab9 */ /* 0x000fc40000000a00 */
[----:B------:R-:W-:Y:S02]  /*bab0*/  UIADD3 UR35, UR35, UR38, URZ ;  /* 0x0000002623237290 */ /* 0x000fe4000fffe03f */
[----:B------:R-:W-:Y:S02]  /*bac0*/  ULEA UR36, UP0, UR34, UR36, 0x1 ;  /* 0x0000002422247291 */ /* 0x000fe4000f80083f */
[----:B------:R-:W-:Y:S02]  /*bad0*/  ULDC.64 UR38, c[0x0][0x2f8] ;  /* 0x0000be0000267ab9 */ /* 0x000fe40000000a00 */
[----:B------:R-:W-:Y:S02]  /*bae0*/  ULEA.HI.X UR37, UR34, UR37, UR35, 0x1, UP0 ;  /* 0x0000002522257291 */ /* 0x000fe400080f0c23 */
[----:B------:R-:W-:Y:S02]  /*baf0*/  UIMAD UR34, UR13, UR38, URZ ;  /* 0x000000260d2272a4 */ /* 0x000fe4000f8e023f */
[----:B------:R-:W-:-:S02]  /*bb00*/  UIADD3 UR23, UP3, UR23, -0x800, URZ ;  /* 0xfffff80017177890 */ /* 0x000fc4000ff7e03f */
[----:B------:R-:W-:Y:S02]  /*bb10*/  UIADD3 UR17, UP4, UR17, -0x400, URZ ;  /* 0xfffffc0011117890 */ /* 0x000fe4000ff9e03f */
[----:B------:R-:W-:Y:S02]  /*bb20*/  UIADD3 UR19, UP5, UR19, -0x400, URZ ;  /* 0xfffffc0013137890 */ /* 0x000fe4000ffbe03f */
[----:B------:R-:W-:Y:S02]  /*bb30*/  UIADD3 UR6, UR6, 0x1, URZ ;  /* 0x0000000106067890 */ /* 0x000fe4000fffe03f */
[----:B------:R-:W-:Y:S02]  /*bb40*/  UIADD3.X UR33, UR33, -0x1, URZ, UP1, !UPT ;  /* 0xffffffff21217890 */ /* 0x000fe40008ffe43f */
[----:B------:R-:W-:Y:S02]  /*bb50*/  UIADD3.X UR22, UR22, -0x1, URZ, UP2, !UPT ;  /* 0xffffffff16167890 */ /* 0x000fe400097fe43f */
[----:B------:R-:W-:-:S02]  /*bb60*/  UIADD3.X UR42, UR42, -0x1, URZ, UP3, !UPT ;  /* 0xffffffff2a2a7890 */ /* 0x000fc40009ffe43f */
[----:B------:R-:W-:Y:S02]  /*bb70*/  UIADD3.X UR18, UR18, -0x1, URZ, UP4, !UPT ;  /* 0xffffffff12127890 */ /* 0x000fe4000a7fe43f */
[----:B------:R-:W-:Y:S01]  /*bb80*/  UIADD3.X UR20, UR20, -0x1, URZ, UP5, !UPT ;  /* 0xffffffff14147890 */ /* 0x000fe2000affe43f */
[----:B----4-:R-:W-:Y:S04]  /*bb90*/  STS.128 [R104.X16], R4 ;  /* 0x0000000468007388 */ /* 0x010fe8000000cc00 */
[----:B-----5:R4:W-:Y:S01]  /*bba0*/  STS.128 [R104.X16+0x200], R12 ;  /* 0x0002000c68007388 */ /* 0x0209e2000000cc00 */
[----:B------:R-:W-:-:S06]  /*bbb0*/  NOP ;  /* 0x0000000000007918 */ /* 0x000fcc0000000000 */
[----:B------:R-:W5:Y:S04]  /*bbc0*/  LDS.128 R8, [R101] ;  /* 0x0000000065087984 */ /* 0x000f680000000c00 */
[----:B------:R-:W3:Y:S01]  /*bbd0*/  LDS.128 R4, [R101+0x10] ;  /* 0x0000100065047984 */ /* 0x000ee20000000c00 */
[----:B----4-:R-:W-:Y:S02]  /*bbe0*/  F2FP.BF16.PACK_AB R15, R25, R26 ;  /* 0x0000001a190f723e */ /* 0x010fe400000010ff */
[----:B------:R-:W-:Y:S02]  /*bbf0*/  F2FP.BF16.PACK_AB R26, R19, R20 ;  /* 0x00000014131a723e */ /* 0x000fe400000010ff */
[----:B------:R-:W-:Y:S02]  /*bc00*/  F2FP.BF16.PACK_AB R25, R21, R22 ;  /* 0x000000161519723e */ /* 0x000fe400000010ff */
[----:B-----5:R-:W-:-:S02]  /*bc10*/  PRMT R0, RZ, 0x5410, R8 ;  /* 0x00005410ff007816 */ /* 0x020fc40000000008 */
        /* <DEDUP_REMOVED lines=14> */
[----:B------:R-:W4:Y:S01]  /*bd00*/  @!P1 MUFU.EX2 R0, R0 ;  /* 0x0000000000009308 */ /* 0x000f220000000800 */
[----:B------:R-:W-:Y:S02]  /*bd10*/  @!P0 FMUL.FTZ R8, R2, -1.4426950216293334961 ;  /* 0xbfb8aa3b02088820 */ /* 0x000fe40000410000 */
[----:B------:R-:W-:-:S05]  /*bd20*/  @!P2 FMUL.FTZ R9, R9, -1.4426950216293334961 ;  /* 0xbfb8aa3b0909a820 */ /* 0x000fca0000410000 */
[----:B------:R-:W5:Y:S01]  /*bd30*/  @!P3 MUFU.EX2 R3, R3 ;  /* 0x000000030003b308 */ /* 0x000f620000000800 */
[----:B----4-:R-:W-:Y:S01]  /*bd40*/  @!P1 FADD.FTZ R2, R0, 1 ;  /* 0x3f80000000029421 */ /* 0x010fe20000010000 */
[----:B------:R-:W-:-:S06]  /*bd50*/  PRMT R0, RZ, 0x5410, R10 ;  /* 0x00005410ff007816 */ /* 0x000fcc000000000a */
[----:B------:R-:W4:Y:S01]  /*bd60*/  @!P0 MUFU.EX2 R8, R8 ;  /* 0x0000000800088308 */ /* 0x000f220000000800 */
[----:B------:R-:W-:Y:S01]  /*bd70*/  PRMT R10, RZ, 0x7610, R10 ;  /* 0x00007610ff0a7816 */ /* 0x000fe2000000000a */
[----:B------:R-:W-:Y:S02]  /*bd80*/  FADD.FTZ R13, R0, UR5 ;  /* 0x00000005000d7e21 */ /* 0x000fe40008010000 */
[----:B-----5:R-:W-:Y:S02]  /*bd90*/  @!P3 FADD.FTZ R0, R3, 1 ;  /* 0x3f8000000300b421 */ /* 0x020fe40000010000 */
[----:B------:R-:W-:Y:S02]  /*bda0*/  FADD.FTZ R10, R10, UR5 ;  /* 0x000000050a0a7e21 */ /* 0x000fe40008010000 */
[----:B------:R5:W2:Y:S01]  /*bdb0*/  @!P1 MUFU.RCP R12, R2 ;  /* 0x00000002000c9308 */ /* 0x000aa20000001000 */
[----:B------:R-:W-:Y:S02]  /*bdc0*/  FSETP.GTU.FTZ.AND P6, PT, R13, 20, PT ;  /* 0x41a000000d00780b */ /* 0x000fe40003fdc000 */
[----:B------:R-:W-:Y:S01]  /*bdd0*/  FSETP.GTU.FTZ.AND P5, PT, R10, 20, PT ;  /* 0x41a000000a00780b */ /* 0x000fe20003fbc000 */
[----:B----4-:R-:W-:-:S04]  /*bde0*/  @!P0 FADD.FTZ R8, R8, 1 ;  /* 0x3f80000008088421 */ /* 0x010fc80000010000 */
[----:B------:R4:W1:Y:S06]  /*bdf0*/  @!P3 MUFU.RCP R3, R0 ;  /* 0x000000000003b308 */ /* 0x00086c0000001000 */
[----:B-----5:R-:W-:Y:S02]  /*be00*/  @!P6 FMUL.FTZ R2, R13, -1.4426950216293334961 ;  /* 0xbfb8aa3b0d02e820 */ /* 0x020fe40000410000 */
[----:B------:R-:W5:Y:S01]  /*be10*/  @!P0 MUFU.RCP R8, R8 ;  /* 0x0000000800088308 */ /* 0x000f620000001000 */
[--C-:B----4-:R-:W-:Y:S01]  /*be20*/  PRMT R0, RZ, 0x5410, R11.reuse ;  /* 0x00005410ff007816 */ /* 0x110fe2000000000b */
[----:B--2---:R-:W-:Y:S01]  /*be30*/  @!P1 FMUL.FTZ R33, R33, R12 ;  /* 0x0000000c21219220 */ /* 0x004fe20000410000 */
[----:B------:R-:W-:-:S03]  /*be40*/  PRMT R11, RZ, 0x7610, R11 ;  /* 0x00007610ff0b7816 */ /* 0x000fc6000000000b */
[----:B------:R-:W-:Y:S02]  /*be50*/  FADD.FTZ R14, R0, UR5 ;  /* 0x00000005000e7e21 */ /* 0x000fe40008010000 */
[----:B-1----:R-:W-:Y:S01]  /*be60*/  @!P3 FMUL.FTZ R34, R34, R3 ;  /* 0x000000032222b220 */ /* 0x002fe20000410000 */
[--C-:B---3--:R-:W-:Y:S01]  /*be70*/  PRMT R3, RZ, 0x5410, R4.reuse ;  /* 0x00005410ff037816 */ /* 0x108fe20000000004 */
[----:B------:R-:W-:Y:S01]  /*be80*/  @!P5 FMUL.FTZ R0, R10, -1.4426950216293334961 ;  /* 0xbfb8aa3b0a00d820 */ /* 0x000fe20000410000 */
[----:B------:R-:W-:Y:S01]  /*be90*/  FSETP.GTU.FTZ.AND P4, PT, R14, 20, PT ;  /* 0x41a000000e00780b */ /* 0x000fe20003f9c000 */
[----:B------:R-:W1:Y:S01]  /*bea0*/  @!P6 MUFU.EX2 R2, R2 ;  /* 0x000000020002e308 */ /* 0x000e620000000800 */
[----:B------:R-:W-:Y:S01]  /*beb0*/  PRMT R4, RZ, 0x7610, R4 ;  /* 0x00007610ff047816 */ /* 0x000fe20000000004 */
[----:B------:R-:W-:Y:S02]  /*bec0*/  FADD.FTZ R10, R3, UR5 ;  /* 0x00000005030a7e21 */ /* 0x000fe40008010000 */
[----:B------:R-:W-:-:S02]  /*bed0*/  FADD.FTZ R11, R11, UR5 ;  /* 0x000000050b0b7e21 */ /* 0x000fc40008010000 */
[----:B-----5:R-:W-:Y:S01]  /*bee0*/  @!P0 FMUL.FTZ R35, R35, R8 ;  /* 0x0000000823238220 */ /* 0x020fe20000410000 */
        /* <DEDUP_REMOVED lines=18> */
[----:B------:R2:W3:Y:S08]  /*c010*/  @!P5 MUFU.RCP R11, R0 ;  /* 0x00000000000bd308 */ /* 0x0004f00000001000 */
[----:B------:R4:W5:Y:S01]  /*c020*/  @!P4 MUFU.RCP R12, R3 ;  /* 0x00000003000cc308 */ /* 0x0009620000001000 */
[--C-:B--2---:R-:W-:Y:S01]  /*c030*/  PRMT R0, RZ, 0x5410, R5.reuse ;  /* 0x00005410ff007816 */ /* 0x104fe20000000005 */
[----:B-1----:R-:W-:Y:S01]  /*c040*/  @!P6 FMUL.FTZ R37, R37, R2 ;  /* 0x000000022525e220 */ /* 0x002fe20000410000 */
[----:B------:R-:W-:-:S03]  /*c050*/  PRMT R5, RZ, 0x7610, R5 ;  /* 0x00007610ff057816 */ /* 0x000fc60000000005 */
[----:B------:R-:W-:Y:S01]  /*c060*/  FADD.FTZ R13, R0, UR5 ;  /* 0x00000005000d7e21 */ /* 0x000fe20008010000 */
[--C-:B------:R-:W-:Y:S01]  /*c070*/  PRMT R0, RZ, 0x5410, R6.reuse ;  /* 0x00005410ff007816 */ /* 0x100fe20000000006 */
[----:B------:R-:W1:Y:S01]  /*c080*/  @!P2 MUFU.RCP R9, R9 ;  /* 0x000000090009a308 */ /* 0x000e620000001000 */
[----:B------:R-:W-:Y:S01]  /*c090*/  FADD.FTZ R5, R5, UR5 ;  /* 0x0000000505057e21 */ /* 0x000fe20008010000 */
[----:B------:R-:W-:Y:S01]  /*c0a0*/  PRMT R6, RZ, 0x7610, R6 ;  /* 0x00007610ff067816 */ /* 0x000fe20000000006 */
[----:B---3--:R-:W-:Y:S01]  /*c0b0*/  @!P5 FMUL.FTZ R38, R38, R11 ;  /* 0x0000000b2626d220 */ /* 0x008fe20000410000 */
[--C-:B----4-:R-:W-:Y:S01]  /*c0c0*/  PRMT R3, RZ, 0x5410, R7.reuse ;  /* 0x00005410ff037816 */ /* 0x110fe20000000007 */
[----:B------:R-:W-:Y:S01]  /*c0d0*/  FADD.FTZ R14, R0, UR5 ;  /* 0x00000005000e7e21 */ /* 0x000fe20008010000 */
[----:B------:R-:W-:Y:S01]  /*c0e0*/  PRMT R7, RZ, 0x7610, R7 ;  /* 0x00007610ff077816 */ /* 0x000fe20000000007 */
[----:B------:R-:W-:Y:S01]  /*c0f0*/  FADD.FTZ R6, R6, UR5 ;  /* 0x0000000506067e21 */ /* 0x000fe20008010000 */
[----:B------:R-:W2:Y:S01]  /*c100*/  @!P3 MUFU.EX2 R4, R4 ;  /* 0x000000040004b308 */ /* 0x000ea20000000800 */
[----:B------:R-:W-:Y:S01]  /*c110*/  FSETP.GTU.FTZ.AND P6, PT, R5, 20, PT ;  /* 0x41a000000500780b */ /* 0x000fe20003fdc000 */
[----:B-----5:R-:W-:Y:S01]  /*c120*/  @!P4 FMUL.FTZ R39, R39, R12 ;  /* 0x0000000c2727c220 */ /* 0x020fe20000410000 */
[----:B------:R-:W-:Y:S01]  /*c130*/  FSETP.GTU.FTZ.AND P4, PT, R14, 20, PT ;  /* 0x41a000000e00780b */ /* 0x000fe20003f9c000 */
[----:B------:R-:W-:Y:S01]  /*c140*/  FADD.FTZ R7, R7, UR5 ;  /* 0x0000000507077e21 */ /* 0x000fe20008010000 */
[----:B------:R-:W-:-:S02]  /*c150*/  FSETP.GTU.FTZ.AND P5, PT, R6, 20, PT ;  /* 0x41a000000600780b */ /* 0x000fc40003fbc000 */
[----:B------:R-:W-:Y:S01]  /*c160*/  F2FP.BF16.PACK_AB R12, R31, R32 ;  /* 0x000000201f0c723e */ /* 0x000fe200000010ff */
[----:B------:R-:W3:Y:S01]  /*c170*/  @!P1 MUFU.RCP R8, R8 ;  /* 0x0000000800089308 */ /* 0x000ee20000001000 */
[----:B-1----:R-:W-:Y:S01]  /*c180*/  @!P2 FMUL.FTZ R36, R36, R9 ;  /* 0x000000092424a220 */ /* 0x002fe20000410000 */
[----:B------:R-:W-:-:S04]  /*c190*/  FSETP.GTU.FTZ.AND P2, PT, R13, 20, PT ;  /* 0x41a000000d00780b */ /* 0x000fc80003f5c000 */
[----:B------:R-:W-:Y:S02]  /*c1a0*/  @!P6 FMUL.FTZ R2, R5, -1.4426950216293334961 ;  /* 0xbfb8aa3b0502e820 */ /* 0x000fe40000410000 */
[----:B------:R-:W1:Y:S01]  /*c1b0*/  @!P0 MUFU.EX2 R10, R10 ;  /* 0x0000000a000a8308 */ /* 0x000e620000000800 */
[----:B--2---:R-:W-:Y:S02]  /*c1c0*/  @!P3 FADD.FTZ R4, R4, 1 ;  /* 0x3f8000000404b421 */ /* 0x004fe40000010000 */
[----:B------:R-:W-:Y:S02]  /*c1d0*/  FADD.FTZ R5, R3, UR5 ;  /* 0x0000000503057e21 */ /* 0x000fe40008010000 */
[----:B------:R-:W-:Y:S01]  /*c1e0*/  @!P4 FMUL.FTZ R3, R14, -1.4426950216293334961 ;  /* 0xbfb8aa3b0e03c820 */ /* 0x000fe20000410000 */
[----:B------:R-:W-:Y:S01]  /*c1f0*/  F2FP.BF16.PACK_AB R14, R27, R28 ;  /* 0x0000001c1b0e723e */ /* 0x000fe200000010ff */
[----:B------:R-:W-:Y:S01]  /*c200*/  @!P2 FMUL.FTZ R0, R13, -1.4426950216293334961 ;  /* 0xbfb8aa3b0d00a820 */ /* 0x000fe20000410000 */
[----:B------:R2:W4:Y:S01]  /*c210*/  @!P3 MUFU.RCP R9, R4 ;  /* 0x000000040009b308 */ /* 0x0005220000001000 */
[----:B---3--:R-:W-:Y:S01]  /*c220*/  @!P1 FMUL.FTZ R41, R41, R8 ;  /* 0x0000000829299220 */ /* 0x008fe20000410000 */
[----:B------:R-:W-:-:S02]  /*c230*/  FSETP.GTU.FTZ.AND P1, PT, R7, 20, PT ;  /* 0x41a000000700780b */ /* 0x000fc40003f3c000 */
[----:B------:R-:W-:Y:S02]  /*c240*/  F2FP.BF16.PACK_AB R13, R29, R30 ;  /* 0x0000001e1d0d723e */ /* 0x000fe400000010ff */
[----:B------:R-:W-:Y:S01]  /*c250*/  F2FP.BF16.PACK_AB R27, R17, R18 ;  /* 0x00000012111b723e */ /* 0x000fe200000010ff */
[----:B-1----:R-:W-:Y:S02]  /*c260*/  @!P0 FADD.FTZ R10, R10, 1 ;  /* 0x3f8000000a0a8421 */ /* 0x002fe40000010000 */
[----:B------:R-:W-:Y:S01]  /*c270*/  STS.128 [R101], R12 ;  /* 0x0000000c65007388 */ /* 0x000fe20000000c00 */
[----:B--2---:R-:W-:Y:S01]  /*c280*/  @!P5 FMUL.FTZ R4, R6, -1.4426950216293334961 ;  /* 0xbfb8aa3b0604d820 */ /* 0x004fe20000410000 */
[----:B------:R-:W1:Y:S02]  /*c290*/  @!P6 MUFU.EX2 R2, R2 ;  /* 0x000000020002e308 */ /* 0x000e640000000800 */
[----:B------:R-:W-:Y:S01]  /*c2a0*/  STS.128 [R101+0x10], R24 ;  /* 0x0000101865007388 */ /* 0x000fe20000000c00 */
        /* <DEDUP_REMOVED lines=23> */
[----:B----4-:R-:W-:Y:S01]  /*c420*/  @!P1 FADD.FTZ R6, R6, 1 ;  /* 0x3f80000006069421 */ /* 0x010fe20000010000 */
[----:B------:R-:W-:Y:S02]  /*c430*/  UIMAD UR36, UR12, UR39, UR34 ;  /* 0x000000270c2472a4 */ /* 0x000fe4000f8e0222 */
[----:B------:R-:W-:-:S03]  /*c440*/  UIMAD.WIDE.U32 UR34, UR12, UR38, UR8 ;  /* 0x000000260c2272a5 */ /* 0x000fc6000f8e0008 */
[----:B------:R-:W3:Y:S01]  /*c450*/  @!P2 MUFU.RCP R0, R0 ;  /* 0x000000000000a308 */ /* 0x000ee20000001000 */
[----:B-1----:R-:W-:Y:S01]  /*c460*/  MOV R3, UR37 ;  /* 0x0000002500037c02 */ /* 0x002fe20008000f00 */
[----:B-----5:R-:W-:Y:S01]  /*c470*/  @!P6 FMUL.FTZ R46, R46, R17 ;  /* 0x000000112e2ee220 */ /* 0x020fe20000410000 */
[----:B------:R-:W-:Y:S01]  /*c480*/  F2FP.BF16.PACK_AB R17, R36, R35 ;  /* 0x000000232411723e */ /* 0x000fe200000010ff */
[----:B------:R-:W-:Y:S02]  /*c490*/  ULDC.64 UR8, c[0x0][0x300] ;  /* 0x0000c00000087ab9 */ /* 0x000fe40000000a00 */
[----:B------:R-:W-:Y:S01]  /*c4a0*/  IMAD.WIDE R2, R102, 0x10, R2 ;  /* 0x0000001066027825 */ /* 0x000fe200078e0202 */
[----:B------:R-:W-:Y:S01]  /*c4b0*/  UIADD3 UR35, UR35, UR36, URZ ;  /* 0x0000002423237290 */ /* 0x000fe2000fffe03f */
[----:B------:R-:W1:Y:S01]  /*c4c0*/  @!P5 MUFU.RCP R19, R4 ;  /* 0x000000040013d308 */ /* 0x000e620000001000 */
[----:B------:R-:W-:Y:S01]  /*c4d0*/  UIMAD UR36, UR11, UR8, URZ ;  /* 0x000000080b2472a4 */ /* 0x000fe2000f8e023f */
[----:B0-----:R-:W-:Y:S01]  /*c4e0*/  @!P4 FMUL.FTZ R47, R47, R16 ;  /* 0x000000102f2fc220 */ /* 0x001fe20000410000 */
[----:B--2---:R-:W-:Y:S01]  /*c4f0*/  STG.E.128 [R2.64], R8 ;  /* 0x0000000802007986 */ /* 0x004fe2000c101d18 */
[----:B------:R-:W-:Y:S01]  /*c500*/  F2FP.BF16.PACK_AB R16, R34, R33 ;  /* 0x000000212210723e */ /* 0x000fe200000010ff */
[----:B------:R-:W-:-:S02]  /*c510*/  UIMAD UR36, UR10, UR9, UR36 ;  /* 0x000000090a2472a4 */ /* 0x000fc4000f8e0224 */
[----:B------:R0:W-:Y:S01]  /*c520*/  STG.E.128 [R2.64+0x200], R12 ;  /* 0x0002000c02007986 */ /* 0x0001e2000c101d18 */
[----:B------:R2:W4:Y:S01]  /*c530*/  @!P3 MUFU.RCP R18, R5 ;  /* 0x000000050012b308 */ /* 0x0005220000001000 */
[----:B---3--:R-:W-:Y:S01]  /*c540*/  @!P2 FMUL.FTZ R43, R43, R0 ;  /* 0x000000002b2ba220 */ /* 0x008fe20000410000 */
[----:B------:R-:W-:Y:S02]  /*c550*/  UIMAD.WIDE.U32 UR8, UR10, UR8, UR34 ;  /* 0x000000080a0872a5 */ /* 0x000fe4000f8e0022 */
[----:B------:R-:W-:Y:S02]  /*c560*/  ULDC.64 UR38, c[0x0][0x340] ;  /* 0x0000d00000267ab9 */ /* 0x000fe40000000a00 */
[----:B------:R-:W-:Y:S02]  /*c570*/  UIADD3 UR34, UR9, UR36, URZ ;  /* 0x0000002409227290 */ /* 0x000fe4000fffe03f */
[----:B------:R-:W3:Y:S01]  /*c580*/  @!P1 MUFU.RCP R21, R6 ;  /* 0x0000000600159308 */ /* 0x000ee20000001000 */
[----:B-1----:R-:W-:Y:S01]  /*c590*/  @!P5 FMUL.FTZ R48, R48, R19 ;  /* 0x000000133030d220 */ /* 0x002fe20000410000 */
[----:B------:R-:W-:Y:S01]  /*c5a0*/  F2FP.BF16.PACK_AB R19, R42, R39 ;  /* 0x000000272a13723e */ /* 0x000fe200000010ff */
[----:B--2---:R-:W-:Y:S01]  /*c5b0*/  FADD.FTZ R5, R33, R108 ;  /* 0x0000006c21057221 */ /* 0x004fe20000010000 */
[----:B------:R-:W-:-:S02]  /*c5c0*/  ULEA UR9, UP0, UR8, UR38, 0x1 ;  /* 0x0000002608097291 */ /* 0x000fc4000f80083f */
[----:B------:R-:W-:Y:S01]  /*c5d0*/  F2FP.BF16.PACK_AB R22, R48, R47 ;  /* 0x0000002f3016723e */ /* 0x000fe200000010ff */
[----:B------:R-:W-:Y:S01]  /*c5e0*/  FADD.FTZ R0, R5, R34 ;  /* 0x0000002205007221 */ /* 0x000fe20000010000 */
[----:B------:R-:W-:Y:S01]  /*c5f0*/  ULEA.HI.X UR8, UR8, UR39, UR34, 0x1, UP0 ;  /* 0x0000002708087291 */ /* 0x000fe200080f0c22 */
[----:B----4-:R-:W-:Y:S01]  /*c600*/  @!P3 FMUL.FTZ R49, R49, R18 ;  /* 0x000000123131b220 */ /* 0x010fe20000410000 */
[----:B------:R-:W-:Y:S01]  /*c610*/  F2FP.BF16.PACK_AB R18, R38, R37 ;  /* 0x000000252612723e */ /* 0x000fe200000010ff */
[----:B------:R-:W-:Y:S01]  /*c620*/  BAR.SYNC.DEFER_BLOCKING 0x0 ;  /* 0x0000000000007b1d */ /* 0x000fe20000010000 */
[----:B------:R-:W-:Y:S01]  /*c630*/  FADD.FTZ R5, R0, R35 ;  /* 0x0000002300057221 */ /* 0x000fe20000010000 */
[----:B0-----:R-:W-:Y:S01]  /*c640*/  MOV R2, UR9 ;  /* 0x0000000900027c02 */ /* 0x001fe20008000f00 */
[----:B------:R-:W-:Y:S01]  /*c650*/  UISETP.GT.AND UP0, UPT, UR16, 0x1, UPT ;  /* 0x000000011000788c */ /* 0x000fe2000bf04270 */
[----:B------:R-:W-:Y:S01]  /*c660*/  MOV R3, UR8 ;  /* 0x0000000800037c02 */ /* 0x000fe20008000f00 */
[----:B---3--:R-:W-:Y:S01]  /*c670*/  @!P1 FMUL.FTZ R50, R50, R21 ;  /* 0x0000001532329220 */ /* 0x008fe20000410000 */
[----:B------:R-:W-:Y:S01]  /*c680*/  F2FP.BF16.PACK_AB R21, R46, R43 ;  /* 0x0000002b2e15723e */ /* 0x000fe200000010ff */
[----:B------:R-:W-:Y:S01]  /*c690*/  FADD.FTZ R36, R5, R36 ;  /* 0x0000002405247221 */ /* 0x000fe20000010000 */
[----:B------:R-:W-:Y:S01]  /*c6a0*/  UMOV UR16, UR7 ;  /* 0x0000000700107c82 */ /* 0x000fe20008000000 */
[----:B------:R-:W-:Y:S01]  /*c6b0*/  IMAD.WIDE R2, R102, 0x10, R2 ;  /* 0x0000001066027825 */ /* 0x000fe200078e0202 */
[----:B------:R-:W-:-:S02]  /*c6c0*/  F2FP.BF16.PACK_AB R23, R50, R49 ;  /* 0x000000313217723e */ /* 0x000fc400000010ff */
[----:B------:R-:W-:Y:S01]  /*c6d0*/  PLOP3.LUT P0, PT, PT, PT, UP0, 0x80, 0x0 ;  /* 0x000000000000781c */ /* 0x000fe20003f0f008 */
[----:B------:R-:W-:-:S04]  /*c6e0*/  FADD.FTZ R37, R36, R37 ;  /* 0x0000002524257221 */ /* 0x000fc80000010000 */
        /* <DEDUP_REMOVED lines=20> */
.L_x_10826:
        /* <DEDUP_REMOVED lines=26> */
.L_x_10941:
[----:B0-----:R-:W-:Y:S05]  /*c9d0*/  BSYNC B0 ;  /* 0x0000000000007941 */ /* 0x001fea0003800000 */
.L_x_10940:
        /* <DEDUP_REMOVED lines=25> */
.L_x_10943:
[----:B0-----:R-:W0:Y:S02]  /*cb70*/  S2R R9, SR_TID.X ;  /* 0x0000000000097919 */ /* 0x001e240000002100 */
.L_x_10944:
[----:B0-----:R-:W-:Y:S05]  /*cb80*/  BSYNC B0 ;  /* 0x0000000000007941 */ /* 0x001fea0003800000 */
.L_x_10942:
[----:B------:R-:W-:-:S13]  /*cb90*/  ISETP.GE.AND P0, PT, R9, c[0x0][0x16c], PT ;  /* 0x00005b0009007a0c */ /* 0x000fda0003f06270 */
[----:B------:R-:W-:Y:S05]  /*cba0*/  @P0 EXIT ;  /* 0x000000000000094d */ /* 0x000fea0003800000 */
[----:B------:R-:W-:Y:S02]  /*cbb0*/  ULDC.64 UR6, c[0x0][0x288] ;  /* 0x0000a20000067ab9 */ /* 0x000fe40000000a00 */
[----:B------:R-:W-:Y:S02]  /*cbc0*/  UIMAD UR11, UR11, UR6, URZ ;  /* 0x000000060b0b72a4 */ /* 0x000fe4000f8e023f */
[----:B-12---:R-:W-:Y:S02]  /*cbd0*/  UIMAD.WIDE.U32 UR4, UR10, UR6, URZ ;  /* 0x000000060a0472a5 */ /* 0x006fe4000f8e003f */
[----:B------:R-:W-:-:S04]  /*cbe0*/  UIMAD UR6, UR10, UR7, UR11 ;  /* 0x000000070a0672a4 */ /* 0x000fc8000f8e020b */
[----:B------:R-:W-:Y:S02]  /*cbf0*/  UIADD3 UR6, UR5, UR6, URZ ;  /* 0x0000000605067290 */ /* 0x000fe4000fffe03f */
.L_x_10945:
        /* <DEDUP_REMOVED lines=19> */
.L_x_10946:
        /* <DEDUP_REMOVED lines=13> */
.L_x_14718:


//--------------------- .text._Z25selective_scan_bwd_kernelI32Selective_Scan_bwd_kernel_traitsILi32ELi16ELb1ELb1ELb1ELb1ELb1EN3c108BFloat16ENS1_7complexIfEEEEv12SSMParamsBwd --------------------------
	.section	.text._Z25selective_scan_bwd_kernelI32Selective_Scan_bwd_kernel_traitsILi32ELi16ELb1ELb1ELb1ELb1ELb1EN3c108BFloat16ENS1_7complexIfEEEEv12SSMParamsBwd,"ax",@progbits
	.sectioninfo	@"SHI_REGISTERS=254"
	.align	128
        .global         _Z25selective_scan_bwd_kernelI32Selective_Scan_bwd_kernel_traitsILi32ELi16ELb1ELb1ELb1ELb1ELb1EN3c108BFloat16ENS1_7complexIfEEEEv12SSMParamsBwd
        .type           _Z25selective_scan_bwd_kernelI32Selective_Scan_bwd_kernel_traitsILi32ELi16ELb1ELb1ELb1ELb1ELb1EN3c108BFloat16ENS1_7complexIfEEEEv12SSMParamsBwd,@function
        .size           _Z25selective_scan_bwd_kernelI32Selective_Scan_bwd_kernel_traitsILi32ELi16ELb1ELb1ELb1ELb1ELb1EN3c108BFloat16ENS1_7complexIfEEEEv12SSMParamsBwd,(.L_x_14719 - _Z25selective_scan_bwd_kernelI32Selective_Scan_bwd_kernel_traitsILi32ELi16ELb1ELb1ELb1ELb1ELb1EN3c108BFloat16ENS1_7complexIfEEEEv12SSMParamsBwd)
        .other          _Z25selective_scan_bwd_kernelI32Selective_Scan_bwd_kernel_traitsILi32ELi16ELb1ELb1ELb1ELb1ELb1EN3c108BFloat16ENS1_7complexIfEEEEv12SSMParamsBwd,@"STO_CUDA_ENTRY STV_DEFAULT"
_Z25selective_scan_bwd_kernelI32Selective_Scan_bwd_kernel_traitsILi32ELi16ELb1ELb1ELb1ELb1ELb1EN3c108BFloat16ENS1_7complexIfEEEEv12SSMParamsBwd:
.text._Z25selective_scan_bwd_kernelI32Selective_Scan_bwd_kernel_traitsILi32ELi16ELb1ELb1ELb1ELb1ELb1EN3c108BFloat16ENS1_7complexIfEEEEv12SSMParamsBwd:
        /* <DEDUP_REMOVED lines=182> */
.L_x_11061:
        /* <DEDUP_REMOVED lines=90> */
.L_x_10949:
[----:B----4-:R-:W-:Y:S05]  /*1100*/  BSYNC B0 ;  /* 0x0000000000007941 */ /* 0x010fea0003800000 */
.L_x_10948:
        /* <DEDUP_REMOVED lines=36> */
.L_x_10951:
[----:B------:R-:W-:Y:S05]  /*1350*/  BSYNC B0 ;  /* 0x0000000000007941 */ /* 0x000fea0003800000 */
.L_x_10950:
        /* <DEDUP_REMOVED lines=36> */
.L_x_10953:
[----:B------:R-:W-:Y:S05]  /*15a0*/  BSYNC B0 ;  /* 0x0000000000007941 */ /* 0x000fea0003800000 */
.L_x_10952:
        /* <DEDUP_REMOVED lines=36> */
.L_x_10955:
[----:B------:R-:W-:Y:S05]  /*17f0*/  BSYNC B0 ;  /* 0x0000000000007941 */ /* 0x000fea0003800000 */
.L_x_10954:
        /* <DEDUP_REMOVED lines=36> */
.L_x_10957:
[----:B------:R-:W-:Y:S05]  /*1a40*/  BSYNC B0 ;  /* 0x0000000000007941 */ /* 0x000fea0003800000 */
.L_x_10956:
        /* <DEDUP_REMOVED lines=36> */
.L_x_10959:
[----:B------:R-:W-:Y:S05]  /*1c90*/  BSYNC B0 ;  /* 0x0000000000007941 */ /* 0x000fea0003800000 */
.L_x_10958:
        /* <DEDUP_REMOVED lines=36> */
.L_x_10961:
[----:B------:R-:W-:Y:S05]  /*1ee0*/  BSYNC B0 ;  /* 0x0000000000007941 */ /* 0x000fea0003800000 */
.L_x_10960:
        /* <DEDUP_REMOVED lines=36> */
.L_x_10963:
[----:B------:R-:W-:Y:S05]  /*2130*/  BSYNC B0 ;  /* 0x0000000000007941 */ /* 0x000fea0003800000 */
.L_x_10962:
        /* <DEDUP_REMOVED lines=36> */
.L_x_10965:
[----:B------:R-:W-:Y:S05]  /*2380*/  BSYNC B0 ;  /* 0x0000000000007941 */ /* 0x000fea0003800000 */
.L_x_10964:
        /* <DEDUP_REMOVED lines=34> */
.L_x_10967:
[----:B------:R-:W-:Y:S05]  /*25b0*/  BSYNC B0 ;  /* 0x0000000000007941 */ /* 0x000fea0003800000 */
.L_x_10966:
        /* <DEDUP_REMOVED lines=33> */
.L_x_10969:
[----:B------:R-:W-:Y:S05]  /*27d0*/  BSYNC B0 ;  /* 0x0000000000007941 */ /* 0x000fea0003800000 */
.L_x_10968:
        /* <DEDUP_REMOVED lines=33> */
.L_x_10971:
[----:B------:R-:W-:Y:S05]  /*29f0*/  BSYNC B0 ;  /* 0x0000000000007941 */ /* 0x000fea0003800000 */
.L_x_10970:
        /* <DEDUP_REMOVED lines=33> */
.L_x_10973:
[----:B------:R-:W-:Y:S05]  /*2c10*/  BSYNC B0 ;  /* 0x0000000000007941 */ /* 0x000fea0003800000 */
.L_x_10972:
        /* <DEDUP_REMOVED lines=33> */
.L_x_10975:
[----:B------:R-:W-:Y:S05]  /*2e30*/  BSYNC B0 ;  /* 0x0000000000007941 */ /* 0x000fea0003800000 */
.L_x_10974:
        /* <DEDUP_REMOVED lines=33> */
.L_x_10977:
[----:B------:R-:W-:Y:S05]  /*3050*/  BSYNC B0 ;  /* 0x0000000000007941 */ /* 0x000fea0003800000 */
.L_x_10976:
        /* <DEDUP_REMOVED lines=33> */
.L_x_10979:
[----:B------:R-:W-:Y:S05]  /*3270*/  BSYNC B0 ;  /* 0x0000000000007941 */ /* 0x000fea0003800000 */
.L_x_10978:
[----:B------:R-:W-:Y:S01]  /*3280*/  ULEA UR34, UR24, 0xfffffe00, 0x9 ;  /* 0xfffffe0018227891 */ /* 0x000fe2000f8e483f */
[----:B------:R-:W0:Y:S01]  /*3290*/  LDS.128 R20, [R101] ;  /* 0x0000000065147984 */ /* 0x000e220000000c00 */
[----:B------:R-:W-:Y:S02]  /*32a0*/  ULDC.64 UR36, c[0x0][0x1f0] ;  /* 0x00007c0000247ab9 */ /* 0x000fe40000000a00 */
[----:B------:R-:W-:Y:S01]  /*32b0*/  UIMAD UR7, UR13, UR36, URZ ;  /* 0x000000240d0772a4 */ /* 0x000fe2000f8e023f */
[----:B---3--:R-:W2:Y:S01]  /*32c0*/  LDS.128 R8, [R101+0x10] ;  /* 0x0000100065087984 */ /* 0x008ea20000000c00 */
        /* <DEDUP_REMOVED lines=38> */
[----:B------:R-:W3:Y:S01]  /*3530*/  LDS.128 R32, [R101] ;  /* 0x0000000065207984 */ /* 0x000ee20000000c00 */
[--C-:B0-----:R-:W-:Y:S02]  /*3540*/  PRMT R38, RZ, 0x5410, R20.reuse ;  /* 0x00005410ff267816 */ /* 0x101fe40000000014 */
[--C-:B------:R-:W-:Y:S01]  /*3550*/  PRMT R37, RZ, 0x5410, R21.reuse ;  /* 0x00005410ff257816 */ /* 0x100fe20000000015 */
[----:B------:R-:W0:Y:S01]  /*3560*/  LDS.128 R4, [R101+0x10] ;  /* 0x0000100065047984 */ /* 0x000e220000000c00 */
[----:B------:R-:W-:Y:S02]  /*3570*/  PRMT R42, RZ, 0x7610, R21 ;  /* 0x00007610ff2a7816 */ /* 0x000fe40000000015 */
[----:B------:R-:W-:Y:S01]  /*3580*/  PRMT R40, RZ, 0x7610, R20 ;  /* 0x00007610ff287816 */ /* 0x000fe20000000014 */
[----:B------:R-:W-:Y:S01]  /*3590*/  BAR.SYNC.DEFER_BLOCKING 0x0 ;  /* 0x0000000000007b1d */ /* 0x000fe20000010000 */
[--C-:B------:R-:W-:Y:S02]  /*35a0*/  PRMT R41, RZ, 0x5410, R23.reuse ;  /* 0x00005410ff297816 */ /* 0x100fe40000000017 */
[----:B------:R-:W-:-:S02]  /*35b0*/  PRMT R46, RZ, 0x7610, R23 ;  /* 0x00007610ff2e7816 */ /* 0x000fc40000000017 */
[----:B--2---:R-:W-:Y:S02]  /*35c0*/  PRMT R43, RZ, 0x5410, R8 ;  /* 0x00005410ff2b7816 */ /* 0x004fe40000000008 */
[--C-:B------:R-:W-:Y:S02]  /*35d0*/  PRMT R39, RZ, 0x5410, R22.reuse ;  /* 0x00005410ff277816 */ /* 0x100fe40000000016 */
[----:B------:R-:W-:Y:S01]  /*35e0*/  PRMT R44, RZ, 0x7610, R22 ;  /* 0x00007610ff2c7816 */ /* 0x000fe20000000016 */
        /* <DEDUP_REMOVED lines=17> */
[----:B------:R-:W-:Y:S01]  /*3700*/  FMUL.FTZ R26, R30, -1.4426950216293334961 ;  /* 0xbfb8aa3b1e1a7820 */ /* 0x000fe20000410000 */
[----:B------:R-:W-:Y:S01]  /*3710*/  PRMT R34, RZ, 0x7610, R34 ;  /* 0x00007610ff227816 */ /* 0x000fe20000000022 */
[----:B------:R-:W3:Y:S01]  /*3720*/  MUFU.EX2 R36, R36 ;  /* 0x0000002400247308 */ /* 0x000ee20000000800 */
[----:B--2---:R-:W-:Y:S01]  /*3730*/  FMUL.FTZ R2, R33, -1.4426950216293334961 ;  /* 0xbfb8aa3b21027820 */ /* 0x004fe20000410000 */
[--C-:B0-----:R-:W-:Y:S01]  /*3740*/  PRMT R92, RZ, 0x5410, R5.reuse ;  /* 0x00005410ff5c7816 */ /* 0x101fe20000000005 */
[----:B------:R-:W-:Y:S01]  /*3750*/  FMUL.FTZ R3, R32, -1.4426950216293334961 ;  /* 0xbfb8aa3b20037820 */ /* 0x000fe20000410000 */
[--C-:B------:R-:W-:Y:S01]  /*3760*/  PRMT R87, RZ, 0x7610, R4.reuse ;  /* 0x00007610ff577816 */ /* 0x100fe20000000004 */
[----:B------:R-:W-:Y:S01]  /*3770*/  UIMAD UR25, UR10, UR9, UR25 ;  /* 0x000000090a1972a4 */ /* 0x000fe2000f8e0219 */
[----:B------:R-:W-:Y:S01]  /*3780*/  PRMT R70, RZ, 0x5410, R4 ;  /* 0x00005410ff467816 */ /* 0x000fe20000000004 */
[----:B------:R-:W-:Y:S01]  /*3790*/  UIMAD.WIDE.U32 UR8, UR10, UR8, UR36 ;  /* 0x000000080a0872a5 */ /* 0x000fe2000f8e0024 */
[----:B------:R0:W2:Y:S01]  /*37a0*/  MUFU.EX2 R25, R24 ;  /* 0x0000001800197308 */ /* 0x0000a20000000800 */
[----:B------:R-:W-:Y:S01]  /*37b0*/  FMUL.FTZ R4, R87, -1.4426950216293334961 ;  /* 0xbfb8aa3b57047820 */ /* 0x000fe20000410000 */
[----:B------:R-:W-:Y:S01]  /*37c0*/  PRMT R94, RZ, 0x7610, R5 ;  /* 0x00007610ff5e7816 */ /* 0x000fe20000000005 */
[----:B------:R-:W-:Y:S01]  /*37d0*/  ULDC.64 UR36, c[0x0][0x338] ;  /* 0x0000ce0000247ab9 */ /* 0x000fe20000000a00 */
[--C-:B------:R-:W-:Y:S01]  /*37e0*/  PRMT R59, RZ, 0x5410, R35.reuse ;  /* 0x00005410ff3b7816 */ /* 0x100fe20000000023 */
[----:B------:R-:W-:Y:S01]  /*37f0*/  UIADD3 UR9, UR9, UR25, URZ ;  /* 0x0000001909097290 */ /* 0x000fe2000fffe03f */
[----:B------:R-:W-:Y:S01]  /*3800*/  PRMT R35, RZ, 0x7610, R35 ;  /* 0x00007610ff237816 */ /* 0x000fe20000000023 */
[----:B------:R-:W-:Y:S01]  /*3810*/  FMUL.FTZ R5, R94, -1.4426950216293334961 ;  /* 0xbfb8aa3b5e057820 */ /* 0x000fe20000410000 */
[----:B------:R-:W-:Y:S01]  /*3820*/  MUFU.EX2 R26, R26 ;  /* 0x0000001a001a7308 */ /* 0x000fe20000000800 */
[----:B0-----:R-:W-:Y:S01]  /*3830*/  FMUL.FTZ R24, R34, -1.4426950216293334961 ;  /* 0xbfb8aa3b22187820 */ /* 0x001fe20000410000 */
[----:B------:R-:W-:Y:S01]  /*3840*/  PRMT R109, RZ, 0x5410, R7 ;  /* 0x00005410ff6d7816 */ /* 0x000fe20000000007 */
[----:B---3--:R-:W-:Y:S01]  /*3850*/  FADD.FTZ R36, R36, 1 ;  /* 0x3f80000024247421 */ /* 0x008fe20000010000 */
[----:B------:R-:W-:Y:S01]  /*3860*/  PRMT R22, RZ, 0x7610, R11 ;  /* 0x00007610ff167816 */ /* 0x000fe2000000000b */
[----:B------:R-:W-:Y:S01]  /*3870*/  FMUL.FTZ R27, R59, -1.4426950216293334961 ;  /* 0xbfb8aa3b3b1b7820 */ /* 0x000fe20000410000 */
[----:B------:R-:W-:Y:S01]  /*3880*/  PRMT R111, RZ, 0x7610, R7 ;  /* 0x00007610ff6f7816 */ /* 0x000fe20000000007 */
[----:B------:R-:W-:Y:S01]  /*3890*/  FMUL.FTZ R28, R35, -1.4426950216293334961 ;  /* 0xbfb8aa3b231c7820 */ /* 0x000fe20000410000 */
[----:B------:R-:W-:Y:S01]  /*38a0*/  MUFU.EX2 R2, R2 ;  /* 0x0000000200027308 */ /* 0x000fe20000000800 */
[----:B--2---:R-:W-:Y:S01]  /*38b0*/  FADD.FTZ R25, R25, 1 ;  /* 0x3f80000019197421 */ /* 0x004fe20000010000 */
[----:B------:R-:W-:Y:S01]  /*38c0*/  ULEA UR7, UP0, UR8, UR36, 0x1 ;  /* 0x0000002408077291 */ /* 0x000fe2000f80083f */
[----:B------:R-:W-:-:S03]  /*38d0*/  ISETP.NE.U32.AND P0, PT, RZ, c[0x0][0x270], PT ;  /* 0x00009c00ff007a0c */ /* 0x000fc60003f05070 */
[----:B------:R-:W-:Y:S01]  /*38e0*/  ULEA.HI.X UR8, UR8, UR37, UR9, 0x1, UP0 ;  /* 0x0000002508087291 */ /* 0x000fe200080f0c09 */
[----:B------:R-:W-:Y:S01]  /*38f0*/  ISETP.NE.AND.EX P0, PT, RZ, c[0x0][0x274], PT, P0 ;  /* 0x00009d00ff007a0c */ /* 0x000fe20003f05300 */
[----:B------:R0:W2:Y:S08]  /*3900*/  MUFU.EX2 R47, R24 ;  /* 0x00000018002f7308 */ /* 0x0000b00000000800 */
[----:B------:R-:W3:Y:S01]  /*3910*/  MUFU.RCP R45, R36 ;  /* 0x00000024002d7308 */ /* 0x000ee20000001000 */
[----:B0-----:R-:W-:-:S07]  /*3920*/  FMUL.FTZ R24, R92, -1.4426950216293334961 ;  /* 0xbfb8aa3b5c187820 */ /* 0x001fce0000410000 */
[----:B------:R0:W-:Y:S01]  /*3930*/  MUFU.RCP R48, R25 ;  /* 0x0000001900307308 */ /* 0x0001e20000001000 */
[----:B--2---:R-:W-:-:S07]  /*3940*/  FADD.FTZ R47, R47, 1 ;  /* 0x3f8000002f2f7421 */ /* 0x004fce0000010000 */
[----:B------:R2:W1:Y:S01]  /*3950*/  MUFU.EX2 R31, R3 ;  /* 0x00000003001f7308 */ /* 0x0004620000000800 */
[----:B---3--:R-:W-:Y:S01]  /*3960*/  FMUL.FTZ R21, R0, R45 ;  /* 0x0000002d00157220 */ /* 0x008fe20000410000 */
[----:B0-----:R-:W-:-:S06]  /*3970*/  PRMT R25, RZ, 0x5410, R10 ;  /* 0x00005410ff197816 */ /* 0x001fcc000000000a */
[----:B------:R0:W3:Y:S01]  /*3980*/  MUFU.EX2 R93, R24 ;  /* 0x00000018005d7308 */ /* 0x0000e20000000800 */
[----:B--2---:R-:W-:-:S07]  /*3990*/  FMUL.FTZ R3, R70, -1.4426950216293334961 ;  /* 0xbfb8aa3b46037820 */ /* 0x004fce0000410000 */
[----:B------:R2:W3:Y:S01]  /*39a0*/  MUFU.EX2 R74, R4 ;  /* 0x00000004004a7308 */ /* 0x0004e20000000800 */
[----:B0-----:R-:W-:Y:S01]  /*39b0*/  PRMT R24, RZ, 0x5410, R6 ;  /* 0x00005410ff187816 */ /* 0x001fe20000000006 */
[----:B-1----:R-:W-:-:S06]  /*39c0*/  FADD.FTZ R31, R31, 1 ;  /* 0x3f8000001f1f7421 */ /* 0x002fcc0000010000 */
[----:B------:R0:W-:Y:S01]  /*39d0*/  MUFU.EX2 R58, R3 ;  /* 0x00000003003a7308 */ /* 0x0001e20000000800 */
[----:B--2---:R-:W-:Y:S01]  /*39e0*/  FADD.FTZ R4, R26, 1 ;  /* 0x3f8000001a047421 */ /* 0x004fe20000010000 */
[----:B------:R-:W-:Y:S01]  /*39f0*/  PRMT R26, RZ, 0x5410, R9 ;  /* 0x00005410ff1a7816 */ /* 0x000fe20000000009 */
[----:B---3--:R-:W-:-:S05]  /*3a00*/  FADD.FTZ R93, R93, 1 ;  /* 0x3f8000005d5d7421 */ /* 0x008fca0000010000 */
[----:B------:R1:W2:Y:S01]  /*3a10*/  MUFU.RCP R73, R4 ;  /* 0x0000000400497308 */ /* 0x0002a20000001000 */
[----:B0-----:R-:W-:Y:S02]  /*3a20*/  FMUL.FTZ R3, R24, -1.4426950216293334961 ;  /* 0xbfb8aa3b18037820 */ /* 0x001fe40000410000 */
[----:B------:R-:W-:-:S05]  /*3a30*/  FADD.FTZ R74, R74, 1 ;  /* 0x3f8000004a4a7421 */ /* 0x000fca0000010000 */
[----:B------:R0:W-:Y:S01]  /*3a40*/  MUFU.EX2 R95, R5 ;  /* 0x00000005005f7308 */ /* 0x0001e20000000800 */
[----:B-1----:R-:W-:-:S07]  /*3a50*/  PRMT R4, RZ, 0x7610, R60 ;  /* 0x00007610ff047816 */ /* 0x002fce000000003c */
[----:B------:R1:W-:Y:S01]  /*3a60*/  MUFU.EX2 R108, R3 ;  /* 0x00000003006c7308 */ /* 0x0003e20000000800 */
[----:B0-----:R-:W-:Y:S02]  /*3a70*/  FADD.FTZ R5, R2, 1 ;  /* 0x3f80000002057421 */ /* 0x001fe40000010000 */
[----:B------:R-:W-:-:S04]  /*3a80*/  FADD.FTZ R2, -R48, 1 ;  /* 0x3f80000030027421 */ /* 0x000fc80000010100 */
[----:B------:R-:W-:Y:S01]  /*3a90*/  FFMA.FTZ R72, R29, R2, 1 ;  /* 0x3f8000001d487423 */ /* 0x000fe20000010002 */
[----:B------:R0:W3:Y:S01]  /*3aa0*/  MUFU.RCP R76, R5 ;  /* 0x00000005004c7308 */ /* 0x0000e20000001000 */
[----:B-1----:R-:W-:Y:S02]  /*3ab0*/  FADD.FTZ R3, -R45, 1 ;  /* 0x3f8000002d037421 */ /* 0x002fe40000010100 */
[----:B------:R-:W-:Y:S02]  /*3ac0*/  FMUL.FTZ R29, R29, R48 ;  /* 0x000000301d1d7220 */ /* 0x000fe40000410000 */
[----:B------:R-:W-:Y:S01]  /*3ad0*/  FFMA.FTZ R71, R0, R3, 1 ;  /* 0x3f80000000477423 */ /* 0x000fe20000010003 */
[----:B------:R-:W-:Y:S01]  /*3ae0*/  PRMT R3, RZ, 0x5410, R60 ;  /* 0x00005410ff037816 */ /* 0x000fe2000000003c */
[----:B------:R-:W-:Y:S01]  /*3af0*/  FMUL.FTZ R0, R38, R21 ;  /* 0x0000001526007220 */ /* 0x000fe20000410000 */
[----:B------:R1:W3:Y:S01]  /*3b00*/  MUFU.EX2 R56, R27 ;  /* 0x0000001b00387308 */ /* 0x0002e20000000800 */
[----:B------:R-:W-:Y:S01]  /*3b10*/  FMUL.FTZ R2, R40, R29 ;  /* 0x0000001d28027220 */ /* 0x000fe20000410000 */
[----:B0-----:R-:W-:Y:S01]  /*3b20*/  PRMT R5, RZ, 0x5410, R61 ;  /* 0x00005410ff057816 */ /* 0x001fe2000000003d */
[----:B------:R-:W-:-:S02]  /*3b30*/  FFMA.FTZ R107, R0, R3, R107 ;  /* 0x00000003006b7223 */ /* 0x000fc4000001006b */
[----:B--2---:R-:W-:Y:S02]  /*3b40*/  FADD.FTZ R3, -R73, 1 ;  /* 0x3f80000049037421 */ /* 0x004fe40000010100 */
[----:B------:R-:W-:Y:S01]  /*3b50*/  FFMA.FTZ R10, R2, R4, R107 ;  /* 0x00000004020a7223 */ /* 0x000fe2000001006b */
[----:B------:R0:W2:Y:S01]  /*3b60*/  MUFU.EX2 R57, R28 ;  /* 0x0000001c00397308 */ /* 0x0000a20000000800 */
[C---:B------:R-:W-:Y:S01]  /*3b70*/  FFMA.FTZ R75, R30.reuse, R3, 1 ;  /* 0x3f8000001e4b7423 */ /* 0x040fe20000010003 */
[----:B------:R-:W-:Y:S01]  /*3b80*/  PRMT R107, RZ, 0x7610, R6 ;  /* 0x00007610ff6b7816 */ /* 0x000fe20000000006 */
[----:B------:R-:W-:Y:S01]  /*3b90*/  FMUL.FTZ R30, R30, R73 ;  /* 0x000000491e1e7220 */ /* 0x000fe20000410000 */
[----:B-1----:R-:W-:Y:S01]  /*3ba0*/  MOV R27, c[0x0][0x16c] ;  /* 0x00005b00001b7a02 */ /* 0x002fe20000000f00 */
[----:B---3--:R-:W-:Y:S02]  /*3bb0*/  FADD.FTZ R4, -R76, 1 ;  /* 0x3f8000004c047421 */ /* 0x008fe40000010100 */
[----:B------:R-:W-:Y:S01]  /*3bc0*/  FMUL.FTZ R3, R37, R30 ;  /* 0x0000001e25037220 */ /* 0x000fe20000410000 */
[----:B------:R1:W3:Y:S01]  /*3bd0*/  MUFU.RCP R79, R31 ;  /* 0x0000001f004f7308 */ /* 0x0002e20000001000 */
[----:B0-----:R-:W-:Y:S01]  /*3be0*/  PRMT R28, RZ, 0x7610, R8 ;  /* 0x00007610ff1c7816 */ /* 0x001fe20000000008 */
[----:B------:R-:W-:Y:S01]  /*3bf0*/  FFMA.FTZ R78, R33, R4, 1 ;  /* 0x3f800000214e7423 */ /* 0x000fe20000010004 */
[----:B------:R-:W-:Y:S01]  /*3c00*/  PRMT R4, RZ, 0x7610, R61 ;  /* 0x00007610ff047816 */ /* 0x000fe2000000003d */
[----:B------:R-:W-:Y:S01]  /*3c10*/  FADD.FTZ R8, R56, 1 ;  /* 0x3f80000038087421 */ /* 0x000fe20000010000 */
[----:B------:R-:W-:Y:S01]  /*3c20*/  ISETP.GE.AND P1, PT, R27, 0x1, PT ;  /* 0x000000011b00780c */ /* 0x000fe20003f26270 */
[----:B------:R-:W-:Y:S01]  /*3c30*/  FFMA.FTZ R5, R3, R5, R10 ;  /* 0x0000000503057223 */ /* 0x000fe2000001000a */
[----:B------:R-:W-:Y:S01]  /*3c40*/  PRMT R27, RZ, 0x7610, R9 ;  /* 0x00007610ff1b7816 */ /* 0x000fe20000000009 */
[----:B------:R-:W0:Y:S01]  /*3c50*/  MUFU.RCP R83, R47 ;  /* 0x0000002f00537308 */ /* 0x000e220000001000 */
[----:B-1----:R-:W-:-:S02]  /*3c60*/  FMUL.FTZ R31, R33, R76 ;  /* 0x0000004c211f7220 */ /* 0x002fc40000410000 */
[----:B------:R-:W-:Y:S02]  /*3c70*/  FMUL.FTZ R6, R109, -1.4426950216293334961 ;  /* 0xbfb8aa3b6d067820 */ /* 0x000fe40000410000 */
[----:B------:R-:W-:Y:S02]  /*3c80*/  FMUL.FTZ R56, R42, R31 ;  /* 0x0000001f2a387220 */ /* 0x000fe40000410000 */
[----:B------:R-:W-:Y:S01]  /*3c90*/  FADD.FTZ R95, R95, 1 ;  /* 0x3f8000005f5f7421 */ /* 0x000fe20000010000 */
[----:B------:R-:W1:Y:S01]  /*3ca0*/  MUFU.RCP R84, R8 ;  /* 0x0000000800547308 */ /* 0x000e620000001000 */
[----:B------:R-:W-:Y:S02]  /*3cb0*/  FFMA.FTZ R36, R56, R4, R5 ;  /* 0x0000000438247223 */ /* 0x000fe40000010005 */
[----:B--2---:R-:W-:Y:S02]  /*3cc0*/  FADD.FTZ R4, R57, 1 ;  /* 0x3f80000039047421 */ /* 0x004fe40000010000 */
[----:B---3--:R-:W-:-:S02]  /*3cd0*/  FADD.FTZ R5, -R79, 1 ;  /* 0x3f8000004f057421 */ /* 0x008fc40000010100 */
[----:B------:R-:W-:Y:S01]  /*3ce0*/  FADD.FTZ R108, R108, 1 ;  /* 0x3f8000006c6c7421 */ /* 0x000fe20000010000 */
[----:B------:R1:W-:Y:S01]  /*3cf0*/  MUFU.RCP R86, R4 ;  /* 0x0000000400567308 */ /* 0x0003e20000001000 */
[C---:B------:R-:W-:Y:S02]  /*3d00*/  FFMA.FTZ R81, R32.reuse, R5, 1 ;  /* 0x3f80000020517423 */ /* 0x040fe40000010005 */
[----:B------:R-:W-:Y:S02]  /*3d10*/  FMUL.FTZ R32, R32, R79 ;  /* 0x0000004f20207220 */ /* 0x000fe40000410000 */
[----:B0-----:R-:W-:Y:S02]  /*3d20*/  FADD.FTZ R5, -R83, 1 ;  /* 0x3f80000053057421 */ /* 0x001fe40000010100 */
[----:B------:R-:W-:Y:S01]  /*3d30*/  FMUL.FTZ R57, R39, R32 ;  /* 0x0000002027397220 */ /* 0x000fe20000410000 */
[----:B------:R-:W0:Y:S01]  /*3d40*/  MUFU.EX2 R110, R6 ;  /* 0x00000006006e7308 */ /* 0x000e220000000800 */
[----:B-1----:R-:W-:-:S02]  /*3d50*/  FADD.FTZ R4, -R84, 1 ;  /* 0x3f80000054047421 */ /* 0x002fc40000010100 */
[----:B------:R-:W-:-:S05]  /*3d60*/  FMUL.FTZ R33, R34, R83 ;  /* 0x0000005322217220 */ /* 0x000fca0000410000 */
[----:B------:R-:W-:Y:S08]  /*3d70*/  MUFU.RCP R95, R95 ;  /* 0x0000005f005f7308 */ /* 0x000ff00000001000 */
[----:B------:R-:W-:Y:S01]  /*3d80*/  MUFU.RCP R93, R93 ;  /* 0x0000005d005d7308 */ /* 0x000fe20000001000 */
[----:B0-----:R-:W-:-:S07]  /*3d90*/  FADD.FTZ R110, R110, 1 ;  /* 0x3f8000006e6e7421 */ /* 0x001fce0000010000 */
[----:B------:R-:W-:Y:S01]  /*3da0*/  MUFU.RCP R110, R110 ;  /* 0x0000006e006e7308 */ /* 0x000fe20000001000 */
[----:B----4-:R0:W-:Y:S04]  /*3db0*/  STS.128 [R104.X16], R12 ;  /* 0x0000000c68007388 */ /* 0x0101e8000000cc00 */
[----:B-----5:R1:W-:Y:S01]  /*3dc0*/  STS.128 [R104.X16+0x200], R16 ;  /* 0x0002001068007388 */ /* 0x0203e2000000cc00 */
[----:B------:R-:W-:-:S06]  /*3dd0*/  NOP ;  /* 0x0000000000007918 */ /* 0x000fcc0000000000 */
[----:B------:R-:W2:Y:S01]  /*3de0*/  LDS.128 R8, [R101] ;  /* 0x0000000065087984 */ /* 0x000ea20000000c00 */
[----:B0-----:R-:W-:Y:S01]  /*3df0*/  FADD.FTZ R14, R58, 1 ;  /* 0x3f8000003a0e7421 */ /* 0x001fe20000010000 */
[--C-:B------:R-:W-:Y:S01]  /*3e00*/  PRMT R12, RZ, 0x5410, R62.reuse ;  /* 0x00005410ff0c7816 */ /* 0x100fe2000000003e */
[----:B------:R-:W-:Y:S02]  /*3e10*/  FFMA.FTZ R13, R34, R5, 1 ;  /* 0x3f800000220d7423 */ /* 0x000fe40000010005 */
[----:B-1----:R0:W1:Y:S01]  /*3e20*/  MUFU.RCP R17, R14 ;  /* 0x0000000e00117308 */ /* 0x0020620000001000 */
[----:B------:R-:W-:Y:S01]  /*3e30*/  FMUL.FTZ R5, R107, -1.4426950216293334961 ;  /* 0xbfb8aa3b6b057820 */ /* 0x000fe20000410000 */
[----:B------:R-:W-:Y:S01]  /*3e40*/  PRMT R16, RZ, 0x7610, R62 ;  /* 0x00007610ff107816 */ /* 0x000fe2000000003e */
[----:B------:R-:W-:Y:S02]  /*3e50*/  FFMA.FTZ R15, R57, R12, R36 ;  /* 0x0000000c390f7223 */ /* 0x000fe40000010024 */
[----:B------:R-:W-:-:S02]  /*3e60*/  FFMA.FTZ R12, R59, R4, 1 ;  /* 0x3f8000003b0c7423 */ /* 0x000fc40000010004 */
[----:B------:R-:W-:Y:S01]  /*3e70*/  FADD.FTZ R4, -R86, 1 ;  /* 0x3f80000056047421 */ /* 0x000fe20000010100 */
[----:B------:R3:W4:Y:S01]  /*3e80*/  MUFU.EX2 R18, R5 ;  /* 0x0000000500127308 */ /* 0x0007220000000800 */
[----:B------:R-:W-:Y:S02]  /*3e90*/  FMUL.FTZ R58, R44, R33 ;  /* 0x000000212c3a7220 */ /* 0x000fe40000410000 */
[----:B------:R-:W-:Y:S02]  /*3ea0*/  FMUL.FTZ R34, R59, R84 ;  /* 0x000000543b227220 */ /* 0x000fe40000410000 */
[----:B0-----:R-:W-:Y:S01]  /*3eb0*/  FFMA.FTZ R14, R35, R4, 1 ;  /* 0x3f800000230e7423 */ /* 0x001fe20000010004 */
[----:B------:R-:W-:Y:S01]  /*3ec0*/  PRMT R4, RZ, 0x7610, R63 ;  /* 0x00007610ff047816 */ /* 0x000fe2000000003f */
[----:B------:R-:W-:Y:S01]  /*3ed0*/  FFMA.FTZ R16, R58, R16, R15 ;  /* 0x000000103a107223 */ /* 0x000fe2000001000f */
[----:B---3--:R-:W-:Y:S01]  /*3ee0*/  PRMT R5, RZ, 0x5410, R63 ;  /* 0x00005410ff057816 */ /* 0x008fe2000000003f */
[----:B------:R-:W-:-:S02]  /*3ef0*/  FMUL.FTZ R59, R41, R34 ;  /* 0x00000022293b7220 */ /* 0x000fc40000410000 */
[----:B------:R-:W-:Y:S02]  /*3f00*/  FMUL.FTZ R35, R35, R86 ;  /* 0x0000005623237220 */ /* 0x000fe40000410000 */
[----:B------:R-:W-:Y:S02]  /*3f10*/  FFMA.FTZ R16, R59, R5, R16 ;  /* 0x000000053b107223 */ /* 0x000fe40000010010 */
[----:B------:R-:W-:Y:S02]  /*3f20*/  FMUL.FTZ R69, R46, R35 ;  /* 0x000000232e457220 */ /* 0x000fe40000410000 */
[C---:B-1----:R-:W-:Y:S02]  /*3f30*/  FMUL.FTZ R36, R70.reuse, R17 ;  /* 0x0000001146247220 */ /* 0x042fe40000410000 */
[----:B------:R-:W-:Y:S01]  /*3f40*/  FFMA.FTZ R7, R69, R4, R16 ;  /* 0x0000000445077223 */ /* 0x000fe20000010010 */
[----:B------:R-:W-:Y:S01]  /*3f50*/  PRMT R4, RZ, 0x5410, R64 ;  /* 0x00005410ff047816 */ /* 0x000fe20000000040 */
[----:B------:R-:W-:Y:S01]  /*3f60*/  FADD.FTZ R5, -R17, 1 ;  /* 0x3f80000011057421 */ /* 0x000fe20000010100 */
[----:B------:R0:W-:Y:S01]  /*3f70*/  MUFU.RCP R16, R74 ;  /* 0x0000004a00107308 */ /* 0x0001e20000001000 */
[----:B------:R-:W-:Y:S01]  /*3f80*/  FMUL.FTZ R68, R43, R36 ;  /* 0x000000242b447220 */ /* 0x000fe20000410000 */
[----:B--2---:R-:W-:Y:S01]  /*3f90*/  PRMT R82, RZ, 0x7610, R10 ;  /* 0x00007610ff527816 */ /* 0x004fe2000000000a */
[----:B------:R-:W-:Y:S01]  /*3fa0*/  FFMA.FTZ R19, R70, R5, 1 ;  /* 0x3f80000046137423 */ /* 0x000fe20000010005 */
[--C-:B------:R-:W-:Y:S01]  /*3fb0*/  PRMT R70, RZ, 0x7610, R8.reuse ;  /* 0x00007610ff467816 */ /* 0x100fe20000000008 */
[----:B------:R-:W-:Y:S01]  /*3fc0*/  FFMA.FTZ R114, R68, R4, R7 ;  /* 0x0000000444727223 */ /* 0x000fe20000010007 */
[----:B------:R-:W-:Y:S01]  /*3fd0*/  PRMT R47, RZ, 0x5410, R8 ;  /* 0x00005410ff2f7816 */ /* 0x000fe20000000008 */
[----:B------:R-:W1:Y:S01]  /*3fe0*/  LDS.128 R4, [R101+0x10] ;  /* 0x0000100065047984 */ /* 0x000e620000000c00 */
[----:B------:R-:W-:Y:S01]  /*3ff0*/  FMUL.FTZ R15, R111, -1.4426950216293334961 ;  /* 0xbfb8aa3b6f0f7820 */ /* 0x000fe20000410000 */
[--C-:B0-----:R-:W-:Y:S01]  /*4000*/  PRMT R74, RZ, 0x5410, R9.reuse ;  /* 0x00005410ff4a7816 */ /* 0x101fe20000000009 */
[----:B------:R-:W-:Y:S01]  /*4010*/  FMUL.FTZ R44, R44, R82 ;  /* 0x000000522c2c7220 */ /* 0x000fe20000410000 */
[----:B------:R-:W-:Y:S01]  /*4020*/  PRMT R77, RZ, 0x7610, R9 ;  /* 0x00007610ff4d7816 */ /* 0x000fe20000000009 */
[----:B------:R-:W0:Y:S01]  /*4030*/  MUFU.EX2 R112, R15 ;  /* 0x0000000f00707308 */ /* 0x000e220000000800 */
[----:B------:R-:W-:Y:S01]  /*4040*/  PRMT R80, RZ, 0x5410, R10 ;  /* 0x00005410ff507816 */ /* 0x000fe2000000000a */
[----:B------:R-:W-:Y:S01]  /*4050*/  FMUL.FTZ R8, R37, R74 ;  /* 0x0000004a25087220 */ /* 0x000fe20000410000 */
[--C-:B------:R-:W-:Y:S01]  /*4060*/  PRMT R85, RZ, 0x7610, R11.reuse ;  /* 0x00007610ff557816 */ /* 0x100fe2000000000b */
[----:B------:R-:W-:Y:S01]  /*4070*/  FMUL.FTZ R9, R40, R70 ;  /* 0x0000004628097220 */ /* 0x000fe20000410000 */
[----:B------:R-:W-:Y:S01]  /*4080*/  PRMT R40, RZ, 0x5410, R11 ;  /* 0x00005410ff287816 */ /* 0x000fe2000000000b */
[----:B----4-:R-:W-:-:S02]  /*4090*/  FADD.FTZ R18, R18, 1 ;  /* 0x3f80000012127421 */ /* 0x010fc40000010000 */
[----:B------:R-:W-:Y:S02]  /*40a0*/  FMUL.FTZ R8, R73, R8 ;  /* 0x0000000849087220 */ /* 0x000fe40000410000 */
[----:B------:R-:W-:Y:S02]  /*40b0*/  FMUL.FTZ R9, R48, R9 ;  /* 0x0000000930097220 */ /* 0x000fe40000410000 */
[----:B------:R-:W-:Y:S01]  /*40c0*/  FMUL.FTZ R10, R39, R80 ;  /* 0x00000050270a7220 */ /* 0x000fe20000410000 */
[----:B------:R2:W3:Y:S01]  /*40d0*/  MUFU.RCP R48, R18 ;  /* 0x0000001200307308 */ /* 0x0004e20000001000 */
[----:B------:R-:W-:Y:S02]  /*40e0*/  FMUL.FTZ R44, R83, R44 ;  /* 0x0000002c532c7220 */ /* 0x000fe40000410000 */
[----:B------:R-:W-:Y:S02]  /*40f0*/  FMUL.FTZ R38, R38, R47 ;  /* 0x0000002f26267220 */ /* 0x000fe40000410000 */
[----:B0-----:R-:W-:-:S02]  /*4100*/  FADD.FTZ R112, R112, 1 ;  /* 0x3f80000070707421 */ /* 0x001fc40000010000 */
[----:B------:R-:W-:Y:S02]  /*4110*/  FMUL.FTZ R11, R42, R77 ;  /* 0x0000004d2a0b7220 */ /* 0x000fe40000410000 */
[----:B------:R-:W-:Y:S02]  /*4120*/  FMUL.FTZ R15, R46, R85 ;  /* 0x000000552e0f7220 */ /* 0x000fe40000410000 */
[----:B------:R-:W-:Y:S01]  /*4130*/  FMUL.FTZ R8, R8, R75 ;  /* 0x0000004b08087220 */ /* 0x000fe20000410000 */
[----:B------:R-:W-:Y:S01]  /*4140*/  MUFU.RCP R112, R112 ;  /* 0x0000007000707308 */ /* 0x000fe20000001000 */
[----:B------:R-:W-:Y:S02]  /*4150*/  FMUL.FTZ R13, R44, R13 ;  /* 0x0000000d2c0d7220 */ /* 0x000fe40000410000 */
[----:B------:R-:W-:Y:S02]  /*4160*/  FMUL.FTZ R38, R45, R38 ;  /* 0x000000262d267220 */ /* 0x000fe40000410000 */
[----:B------:R-:W-:-:S02]  /*4170*/  FMUL.FTZ R11, R76, R11 ;  /* 0x0000000b4c0b7220 */ /* 0x000fc40000410000 */
[----:B------:R-:W-:Y:S01]  /*4180*/  FMUL.FTZ R10, R79, R10 ;  /* 0x0000000a4f0a7220 */ /* 0x000fe20000410000 */
[----:B------:R-:W0:Y:S01]  /*4190*/  MUFU.RCP R45, R108 ;  /* 0x0000006c002d7308 */ /* 0x000e220000001000 */
[----:B------:R-:W-:Y:S01]  /*41a0*/  FMUL.FTZ R15, R86, R15 ;  /* 0x0000000f560f7220 */ /* 0x000fe20000410000 */
        /* <DEDUP_REMOVED lines=13> */
[----:B------:R-:W-:Y:S01]  /*4280*/  FFMA.FTZ R6, R87, R6, 1 ;  /* 0x3f80000057067423 */ /* 0x000fe20000010006 */
[----:B------:R-:W-:Y:S01]  /*4290*/  PRMT R81, RZ, 0x7610, R7 ;  /* 0x00007610ff517816 */ /* 0x000fe20000000007 */
[----:B------:R-:W-:-:S02]  /*42a0*/  FADD.FTZ R17, -R95, 1 ;  /* 0x3f8000005f117421 */ /* 0x000fc40000010100 */
[----:B------:R-:W-:Y:S02]  /*42b0*/  FMUL.FTZ R87, R87, R16 ;  /* 0x0000001057577220 */ /* 0x000fe40000410000 */
[----:B------:R-:W-:Y:S02]  /*42c0*/  FMUL.FTZ R5, R16, R5 ;  /* 0x0000000510057220 */ /* 0x000fe40000410000 */
[----:B------:R-:W-:Y:S02]  /*42d0*/  FMUL.FTZ R16, R27, R44 ;  /* 0x0000002c1b107220 */ /* 0x000fe40000410000 */
[----:B------:R-:W-:Y:S02]  /*42e0*/  FMUL.FTZ R15, R15, R14 ;  /* 0x0000000e0f0f7220 */ /* 0x000fe40000410000 */
[----:B------:R-:W-:Y:S02]  /*42f0*/  FADD.FTZ R7, -R93, 1 ;  /* 0x3f8000005d077421 */ /* 0x000fe40000010100 */
[----:B------:R-:W-:-:S02]  /*4300*/  FMUL.FTZ R14, R26, R42 ;  /* 0x0000002a1a0e7220 */ /* 0x000fc40000410000 */
[C---:B--2---:R-:W-:Y:S02]  /*4310*/  FFMA.FTZ R18, R94.reuse, R17, 1 ;  /* 0x3f8000005e127423 */ /* 0x044fe40000010011 */
[----:B------:R-:W-:Y:S02]  /*4320*/  FMUL.FTZ R94, R94, R95 ;  /* 0x0000005f5e5e7220 */ /* 0x000fe40000410000 */
[----:B------:R-:W-:Y:S02]  /*4330*/  FMUL.FTZ R95, R95, R16 ;  /* 0x000000105f5f7220 */ /* 0x000fe40000410000 */
[----:B------:R-:W-:Y:S02]  /*4340*/  FMUL.FTZ R16, R4, R19 ;  /* 0x0000001304107220 */ /* 0x000fe40000410000 */
[----:B------:R-:W-:Y:S02]  /*4350*/  FFMA.FTZ R7, R92, R7, 1 ;  /* 0x3f8000005c077423 */ /* 0x000fe40000010007 */
[----:B------:R-:W-:-:S02]  /*4360*/  FMUL.FTZ R14, R93, R14 ;  /* 0x0000000e5d0e7220 */ /* 0x000fc40000410000 */
[----:B---3--:R-:W-:Y:S02]  /*4370*/  FADD.FTZ R4, -R48, 1 ;  /* 0x3f80000030047421 */ /* 0x008fe40000010100 */
[----:B------:R-:W-:Y:S02]  /*4380*/  FMUL.FTZ R17, R5, R6 ;  /* 0x0000000605117220 */ /* 0x000fe40000410000 */
[----:B------:R-:W-:Y:S02]  /*4390*/  FMUL.FTZ R14, R14, R7 ;  /* 0x000000070e0e7220 */ /* 0x000fe40000410000 */
[----:B------:R-:W-:Y:S01]  /*43a0*/  FFMA.FTZ R6, R107, R4, 1 ;  /* 0x3f8000006b067423 */ /* 0x000fe20000010004 */
[----:B------:R-:W-:Y:S01]  /*43b0*/  F2FP.BF16.PACK_AB R16, R17, R16 ;  /* 0x000000101110723e */ /* 0x000fe200000010ff */
[----:B------:R-:W-:Y:S02]  /*43c0*/  FMUL.FTZ R38, R38, R71 ;  /* 0x0000004726267220 */ /* 0x000fe40000410000 */
[----:B------:R-:W-:-:S02]  /*43d0*/  FMUL.FTZ R95, R95, R18 ;  /* 0x000000125f5f7220 */ /* 0x000fc40000410000 */
[----:B0-----:R-:W-:Y:S02]  /*43e0*/  FADD.FTZ R5, -R45, 1 ;  /* 0x3f8000002d057421 */ /* 0x001fe40000010100 */
[----:B------:R-:W-:Y:S01]  /*43f0*/  FMUL.FTZ R4, R25, R46 ;  /* 0x0000002e19047220 */ /* 0x000fe20000410000 */
[----:B------:R-:W-:Y:S01]  /*4400*/  F2FP.BF16.PACK_AB R17, R95, R14 ;  /* 0x0000000e5f11723e */ /* 0x000fe200000010ff */
[----:B------:R-:W-:Y:S02]  /*4410*/  FMUL.FTZ R7, R23, R75 ;  /* 0x0000004b17077220 */ /* 0x000fe40000410000 */
[----:B------:R-:W-:Y:S02]  /*4420*/  FMUL.FTZ R41, R41, R40 ;  /* 0x0000002829297220 */ /* 0x000fe40000410000 */
[----:B------:R-:W-:Y:S02]  /*4430*/  FADD.FTZ R18, -R110, 1 ;  /* 0x3f8000006e127421 */ /* 0x000fe40000010100 */
[----:B------:R-:W-:-:S02]  /*4440*/  FADD.FTZ R76, -R112, 1 ;  /* 0x3f800000704c7421 */ /* 0x000fc40000010100 */
[----:B------:R-:W-:Y:S02]  /*4450*/  FMUL.FTZ R19, R20, R78 ;  /* 0x0000004e14137220 */ /* 0x000fe40000410000 */
[----:B------:R-:W-:Y:S02]  /*4460*/  FMUL.FTZ R71, R22, R81 ;  /* 0x0000005116477220 */ /* 0x000fe40000410000 */
[----:B------:R-:W-:Y:S02]  /*4470*/  FMUL.FTZ R9, R9, R72 ;  /* 0x0000004809097220 */ /* 0x000fe40000410000 */
[----:B------:R-:W-:Y:S02]  /*4480*/  FFMA.FTZ R5, R24, R5, 1 ;  /* 0x3f80000018057423 */ /* 0x000fe40000010005 */
[----:B------:R-:W-:Y:S02]  /*4490*/  FMUL.FTZ R4, R45, R4 ;  /* 0x000000042d047220 */ /* 0x000fe40000410000 */
[----:B------:R-:W-:-:S02]  /*44a0*/  FMUL.FTZ R7, R48, R7 ;  /* 0x0000000730077220 */ /* 0x000fc40000410000 */
[----:B------:R-:W-:Y:S02]  /*44b0*/  FMUL.FTZ R41, R84, R41 ;  /* 0x0000002954297220 */ /* 0x000fe40000410000 */
[----:B------:R-:W-:Y:S02]  /*44c0*/  FFMA.FTZ R72, R109, R18, 1 ;  /* 0x3f8000006d487423 */ /* 0x000fe40000010012 */
[----:B------:R-:W-:Y:S02]  /*44d0*/  FFMA.FTZ R76, R111, R76, 1 ;  /* 0x3f8000006f4c7423 */ /* 0x000fe4000001004c */
        /* <DEDUP_REMOVED lines=26> */
[----:B------:R1:W-:Y:S01]  /*4680*/  STS.128 [R101+0x10], R16 ;  /* 0x0000101065007388 */ /* 0x0003e20000000c00 */
        /* <DEDUP_REMOVED lines=59> */
[----:B0-----:R-:W0:Y:S01]  /*4a40*/  LDS.128 R8, [R104.X16] ;  /* 0x0000000068087984 */ /* 0x001e22000000cc00 */
        /* <DEDUP_REMOVED lines=10> */
.L_x_10980:
        /* <DEDUP_REMOVED lines=32> */
[----:B0-----:R-:W-:Y:S01]  /*4cf0*/  FADD.FTZ R15, R2, R2 ;  /* 0x00000002020f7221 */ /* 0x001fe20000010000 */
        /* <DEDUP_REMOVED lines=20> */
.L_x_11060:
        /* <DEDUP_REMOVED lines=73> */
[C---:B------:R-:W-:Y:S02]  /*52d0*/  FMUL.FTZ R72, R140.reuse, R100 ;  /* 0x000000648c487220 */ /* 0x040fe40000410000 */
[C---:B------:R-:W-:Y:S01]  /*52e0*/  FMUL.FTZ R110, R140.reuse, R89 ;  /* 0x000000598c6e7220 */ /* 0x040fe20000410000 */
[----:B0-----:R3:W5:Y:S01]  /*52f0*/  LDG.E.128 R68, [R108.64+0x600] ;  /* 0x0006001a6c447981 */ /* 0x001762000c1e1d00 */
[----:B------:R-:W-:Y:S01]  /*5300*/  FMUL.FTZ R112, R140, R90 ;  /* 0x0000005a8c707220 */ /* 0x000fe20000410000 */
        /* <DEDUP_REMOVED lines=36> */
[----:B------:R0:W-:Y:S01]  /*5550*/  MUFU.EX2 R126, R72 ;  /* 0x00000048007e7308 */ /* 0x0001e20000000800 */
[----:B-1----:R-:W-:-:S07]  /*5560*/  FMUL.FTZ R74, R140, R98 ;  /* 0x000000628c4a7220 */ /* 0x002fce0000410000 */
[----:B------:R-:W-:Y:S01]  /*5570*/  MUFU.SIN R111, R79 ;  /* 0x0000004f006f7308 */ /* 0x000fe20000000400 */
[----:B0-----:R-:W-:-:S07]  /*5580*/  FMUL.FTZ R72, R140, R91 ;  /* 0x0000005b8c487220 */ /* 0x001fce0000410000 */
[----:B------:R-:W-:Y:S08]  /*5590*/  MUFU.COS R127, R79 ;  /* 0x0000004f007f7308 */ /* 0x000ff00000000000 */
[----:B------:R-:W-:Y:S08]  /*55a0*/  MUFU.SIN R149, R75 ;  /* 0x0000004b00957308 */ /* 0x000ff00000000400 */
[----:B------:R-:W-:Y:S08]  /*55b0*/  MUFU.COS R151, R75 ;  /* 0x0000004b00977308 */ /* 0x000ff00000000000 */
[----:B------:R-:W-:Y:S08]  /*55c0*/  MUFU.SIN R146, R78 ;  /* 0x0000004e00927308 */ /* 0x000ff00000000400 */
[----:B------:R-:W-:Y:S08]  /*55d0*/  MUFU.COS R148, R78 ;  /* 0x0000004e00947308 */ /* 0x000ff00000000000 */
[----:B------:R-:W-:Y:S08]  /*55e0*/  MUFU.EX2 R124, R73 ;  /* 0x00000049007c7308 */ /* 0x000ff00000000800 */
[----:B------:R-:W0:Y:S08]  /*55f0*/  MUFU.EX2 R122, R74 ;  /* 0x0000004a007a7308 */ /* 0x000e300000000800 */
[----:B------:R1:W0:Y:S08]  /*5600*/  MUFU.EX2 R120, R72 ;  /* 0x0000004800787308 */ /* 0x0002300000000800 */
[----:B------:R0:W-:Y:S01]  /*5610*/  MUFU.EX2 R118, R76 ;  /* 0x0000004c00767308 */ /* 0x0001e20000000800 */
[----:B-1----:R3:W4:Y:S01]  /*5620*/  LDG.E.128 R72, [R108.64] ;  /* 0x0000001a6c487981 */ /* 0x002722000c1e1d00 */
[----:B------:R-:W-:-:S02]  /*5630*/  FMUL.FTZ R56, R140, R55 ;  /* 0x000000378c387220 */ /* 0x000fc40000410000 */
[----:B------:R-:W-:-:S04]  /*5640*/  FMUL.FTZ R57, R140, R88 ;  /* 0x000000588c397220 */ /* 0x000fc80000410000 */
[----:B------:R-:W1:Y:S01]  /*5650*/  MUFU.EX2 R110, R110 ;  /* 0x0000006e006e7308 */ /* 0x000e620000000800 */
[----:B0-----:R3:W4:Y:S07]  /*5660*/  LDG.E.128 R76, [R108.64+0x400] ;  /* 0x0004001a6c4c7981 */ /* 0x00172e000c1e1d00 */
[----:B------:R-:W0:Y:S01]  /*5670*/  MUFU.EX2 R112, R112 ;  /* 0x0000007000707308 */ /* 0x000e220000000800 */
[----:B------:R-:W-:-:S07]  /*5680*/  FMUL.FTZ R58, R140, R53 ;  /* 0x000000358c3a7220 */ /* 0x000fce0000410000 */
[----:B------:R-:W0:Y:S08]  /*5690*/  MUFU.EX2 R56, R56 ;  /* 0x0000003800387308 */ /* 0x000e300000000800 */
[----:B------:R-:W0:Y:S01]  /*56a0*/  MUFU.EX2 R57, R57 ;  /* 0x0000003900397308 */ /* 0x000e220000000800 */
[----:B--2---:R-:W-:Y:S02]  /*56b0*/  FMUL.FTZ R92, R50, UR45 ;  /* 0x0000002d325c7c20 */ /* 0x004fe40008410000 */
[----:B------:R-:W-:-:S02]  /*56c0*/  FMUL.FTZ R123, R122, R123 ;  /* 0x0000007b7a7b7220 */ /* 0x000fc40000410000 */
[----:B------:R-:W-:Y:S02]  /*56d0*/  FMUL.FTZ R121, R120, R121 ;  /* 0x0000007978797220 */ /* 0x000fe40000410000 */
[----:B------:R-:W-:Y:S01]  /*56e0*/  FMUL.FTZ R125, R124, R125 ;  /* 0x0000007d7c7d7220 */ /* 0x000fe20000410000 */
[----:B------:R-:W3:Y:S01]  /*56f0*/  MUFU.EX2 R58, R58 ;  /* 0x0000003a003a7308 */ /* 0x000ee20000000800 */
[----:B------:R-:W-:Y:S02]  /*5700*/  FMUL.FTZ R122, R122, R115 ;  /* 0x000000737a7a7220 */ /* 0x000fe40000410000 */
[----:B------:R-:W-:Y:S02]  /*5710*/  FMUL.FTZ R120, R120, R117 ;  /* 0x0000007578787220 */ /* 0x000fe40000410000 */
[----:B------:R-:W-:Y:S02]  /*5720*/  FMUL.FTZ R124, R124, R113 ;  /* 0x000000717c7c7220 */ /* 0x000fe40000410000 */
[C---:B-1----:R-:W-:Y:S01]  /*5730*/  FMUL.FTZ R117, R110.reuse, R135 ;  /* 0x000000876e757220 */ /* 0x042fe20000410000 */
[----:B------:R-:W-:Y:S01]  /*5740*/  PRMT R94, RZ, 0x5410, R60 ;  /* 0x00005410ff5e7816 */ /* 0x000fe2000000003c */
[----:B------:R-:W-:Y:S01]  /*5750*/  FMUL.FTZ R116, R110, R133 ;  /* 0x000000856e747220 */ /* 0x000fe20000410000 */
[----:B------:R-:W-:Y:S01]  /*5760*/  MUFU.SIN R144, R142 ;  /* 0x0000008e00907308 */ /* 0x000fe20000000400 */
[----:B0-----:R-:W-:-:S02]  /*5770*/  FMUL.FTZ R115, R112, R139 ;  /* 0x0000008b70737220 */ /* 0x001fc40000410000 */
[----:B------:R-:W-:Y:S02]  /*5780*/  FMUL.FTZ R114, R112, R137 ;  /* 0x0000008970727220 */ /* 0x000fe40000410000 */
[----:B------:R-:W-:Y:S02]  /*5790*/  FMUL.FTZ R59, R140, R54 ;  /* 0x000000368c3b7220 */ /* 0x000fe40000410000 */
[----:B------:R-:W-:Y:S01]  /*57a0*/  FMUL.RZ R139, R92, 0.15915493667125701904 ;  /* 0x3e22f9835c8b7820 */ /* 0x000fe2000040c000 */
[--C-:B------:R-:W-:Y:S01]  /*57b0*/  PRMT R92, RZ, 0x5410, R84.reuse ;  /* 0x00005410ff5c7816 */ /* 0x100fe20000000054 */
[C---:B------:R-:W-:Y:S02]  /*57c0*/  FMUL.FTZ R113, R56.reuse, R143 ;  /* 0x0000008f38717220 */ /* 0x040fe40000410000 */
[----:B------:R-:W-:Y:S02]  /*57d0*/  FMUL.FTZ R112, R56, R141 ;  /* 0x0000008d38707220 */ /* 0x000fe40000410000 */
[----:B------:R-:W-:Y:S01]  /*57e0*/  FMUL.FTZ R110, R57, R128 ;  /* 0x00000080396e7220 */ /* 0x000fe20000410000 */
[----:B------:R-:W-:Y:S01]  /*57f0*/  PRMT R128, RZ, 0x7610, R84 ;  /* 0x00007610ff807816 */ /* 0x000fe20000000054 */
[----:B------:R-:W-:-:S02]  /*5800*/  FMUL.FTZ R56, R140, R51 ;  /* 0x000000338c387220 */ /* 0x000fc40000410000 */
[C---:B------:R-:W-:Y:S02]  /*5810*/  FMUL.FTZ R127, R126.reuse, R127 ;  /* 0x0000007f7e7f7220 */ /* 0x040fe40000410000 */
[----:B------:R-:W-:Y:S01]  /*5820*/  FMUL.FTZ R126, R126, R111 ;  /* 0x0000006f7e7e7220 */ /* 0x000fe20000410000 */
[----:B------:R-:W0:Y:S01]  /*5830*/  MUFU.EX2 R59, R59 ;  /* 0x0000003b003b7308 */ /* 0x000e220000000800 */
[----:B------:R-:W-:Y:S02]  /*5840*/  FMUL.FTZ R111, R57, R132 ;  /* 0x00000084396f7220 */ /* 0x000fe40000410000 */
[-C--:B------:R-:W-:Y:S02]  /*5850*/  FMUL.FTZ R153, R92, R99.reuse ;  /* 0x000000635c997220 */ /* 0x080fe40000410000 */
[----:B------:R-:W-:-:S03]  /*5860*/  FMUL.FTZ R57, R128, R99 ;  /* 0x0000006380397220 */ /* 0x000fc60000410000 */
[----:B------:R-:W1:Y:S01]  /*5870*/  MUFU.EX2 R56, R56 ;  /* 0x0000003800387308 */ /* 0x000e620000000800 */
[C---:B------:R-:W-:Y:S02]  /*5880*/  FMUL.FTZ R153, R94.reuse, R153 ;  /* 0x000000995e997220 */ /* 0x040fe40000410000 */
[----:B------:R-:W-:Y:S02]  /*5890*/  FMUL.FTZ R152, R94, R57 ;  /* 0x000000395e987220 */ /* 0x000fe40000410000 */
[C---:B------:R-:W-:Y:S01]  /*58a0*/  FMUL.FTZ R119, R118.reuse, R119 ;  /* 0x0000007776777220 */ /* 0x040fe20000410000 */
[--C-:B------:R-:W-:Y:S01]  /*58b0*/  PRMT R137, RZ, 0x7610, R85.reuse ;  /* 0x00007610ff897816 */ /* 0x100fe20000000055 */
[----:B------:R-:W-:Y:S01]  /*58c0*/  FMUL.FTZ R118, R118, R129 ;  /* 0x0000008176767220 */ /* 0x000fe20000410000 */
[----:B------:R-:W-:Y:S01]  /*58d0*/  PRMT R129, RZ, 0x5410, R85 ;  /* 0x00005410ff817816 */ /* 0x000fe20000000055 */
[C---:B---3--:R-:W-:Y:S02]  /*58e0*/  FMUL.FTZ R109, R58.reuse, R147 ;  /* 0x000000933a6d7220 */ /* 0x048fe40000410000 */
[----:B------:R-:W-:-:S02]  /*58f0*/  FMUL.FTZ R108, R58, R145 ;  /* 0x000000913a6c7220 */ /* 0x000fc40000410000 */
[CC--:B------:R-:W-:Y:S02]  /*5900*/  FMUL.FTZ R57, R126.reuse, R153.reuse ;  /* 0x000000997e397220 */ /* 0x0c0fe40000410000 */
[-C--:B------:R-:W-:Y:S01]  /*5910*/  FMUL.FTZ R58, R126, R152.reuse ;  /* 0x000000987e3a7220 */ /* 0x080fe20000410000 */
[----:B------:R-:W-:Y:S01]  /*5920*/  PRMT R133, RZ, 0x7610, R60 ;  /* 0x00007610ff857816 */ /* 0x000fe2000000003c */
[C---:B------:R-:W-:Y:S02]  /*5930*/  FFMA.FTZ R57, R127.reuse, R152, R57 ;  /* 0x000000987f397223 */ /* 0x040fe40000010039 */
[----:B------:R-:W-:Y:S02]  /*5940*/  FFMA.FTZ R58, R127, R153, -R58 ;  /* 0x000000997f3a7223 */ /* 0x000fe4000001083a */
[-C--:B------:R-:W-:Y:S02]  /*5950*/  FMUL.FTZ R160, R129, R100.reuse ;  /* 0x0000006481a07220 */ /* 0x080fe40000410000 */
[----:B------:R-:W-:-:S02]  /*5960*/  FMUL.FTZ R158, R137, R100 ;  /* 0x00000064899e7220 */ /* 0x000fc40000410000 */
[C---:B0-----:R-:W-:Y:S02]  /*5970*/  FMUL.FTZ R93, R59.reuse, R134 ;  /* 0x000000863b5d7220 */ /* 0x041fe40000410000 */
[----:B------:R-:W-:Y:S02]  /*5980*/  FMUL.FTZ R95, R59, R136 ;  /* 0x000000883b5f7220 */ /* 0x000fe40000410000 */
[C---:B-1----:R-:W-:Y:S02]  /*5990*/  FMUL.FTZ R135, R56.reuse, R151 ;  /* 0x0000009738877220 */ /* 0x042fe40000410000 */
[C---:B------:R-:W-:Y:S02]  /*59a0*/  FFMA.FTZ R138, R133.reuse, R158, R57 ;  /* 0x0000009e858a7223 */ /* 0x040fe40000010039 */
[----:B------:R-:W-:Y:S02]  /*59b0*/  FFMA.FTZ R132, R133, R160, R58 ;  /* 0x000000a085847223 */ /* 0x000fe4000001003a */
[----:B------:R-:W-:-:S02]  /*59c0*/  FMUL.FTZ R134, R56, R149 ;  /* 0x0000009538867220 */ /* 0x000fc40000410000 */
[----:B------:R-:W0:Y:S01]  /*59d0*/  LDS.128 R56, [R216+0x10] ;  /* 0x00001000d8387984 */ /* 0x000e220000000c00 */
[----:B------:R-:W-:Y:S01]  /*59e0*/  FMUL.FTZ R141, R124, R132 ;  /* 0x000000847c8d7220 */ /* 0x000fe20000410000 */
[----:B------:R-:W-:Y:S01]  /*59f0*/  MUFU.SIN R155, R139 ;  /* 0x0000008b009b7308 */ /* 0x000fe20000000400 */
[----:B------:R-:W-:Y:S02]  /*5a00*/  FMUL.FTZ R136, R140, R49 ;  /* 0x000000318c887220 */ /* 0x000fe40000410000 */
[----:B------:R-:W-:-:S05]  /*5a10*/  FFMA.FTZ R145, R125, R138, R141 ;  /* 0x0000008a7d917223 */ /* 0x000fca000001008d */
[----:B------:R1:W-:Y:S01]  /*5a20*/  MUFU.COS R143, R139 ;  /* 0x0000008b008f7308 */ /* 0x0003e20000000000 */
[----:B------:R-:W-:Y:S02]  /*5a30*/  FMUL.FTZ R84, R140, R52 ;  /* 0x000000348c547220 */ /* 0x000fe40000410000 */
[----:B-1----:R-:W-:Y:S01]  /*5a40*/  FMUL.FTZ R139, R124, R138 ;  /* 0x0000008a7c8b7220 */ /* 0x002fe20000410000 */
[----:B------:R-:W-:-:S04]  /*5a50*/  PRMT R138, RZ, 0x7610, R86 ;  /* 0x00007610ff8a7816 */ /* 0x000fc80000000056 */
[----:B------:R1:W-:Y:S01]  /*5a60*/  MUFU.EX2 R141, R136 ;  /* 0x00000088008d7308 */ /* 0x0003e20000000800 */
[----:B------:R-:W-:Y:S01]  /*5a70*/  FFMA.FTZ R139, R125, R132, -R139 ;  /* 0x000000847d8b7223 */ /* 0x000fe2000001088b */
[----:B------:R-:W-:Y:S01]  /*5a80*/  PRMT R132, RZ, 0x5410, R86 ;  /* 0x00005410ff847816 */ /* 0x000fe20000000056 */
[----:B------:R-:W-:Y:S01]  /*5a90*/  FMUL.FTZ R163, R138, R97 ;  /* 0x000000618aa37220 */ /* 0x000fe20000410000 */
[----:B-1----:R-:W-:-:S04]  /*5aa0*/  PRMT R136, RZ, 0x5410, R61 ;  /* 0x00005410ff887816 */ /* 0x002fc8000000003d */
[----:B------:R1:W2:Y:S01]  /*5ab0*/  MUFU.EX2 R85, R84 ;  /* 0x0000005400557308 */ /* 0x0002a20000000800 */
[----:B------:R-:W-:Y:S02]  /*5ac0*/  FMUL.FTZ R161, R132, R97 ;  /* 0x0000006184a17220 */ /* 0x000fe40000410000 */
[C---:B------:R-:W-:Y:S02]  /*5ad0*/  FFMA.FTZ R145, R136.reuse, R163, R145 ;  /* 0x000000a388917223 */ /* 0x040fe40000010091 */
[----:B------:R-:W-:Y:S02]  /*5ae0*/  FFMA.FTZ R86, R136, R161, R139 ;  /* 0x000000a188567223 */ /* 0x000fe4000001008b */
[C---:B-1----:R-:W-:Y:S02]  /*5af0*/  FMUL.FTZ R84, R140.reuse, R50 ;  /* 0x000000328c547220 */ /* 0x042fe40000410000 */
[----:B------:R-:W-:Y:S01]  /*5b00*/  FMUL.FTZ R140, R140, R99 ;  /* 0x000000638c8c7220 */ /* 0x000fe20000410000 */
[----:B------:R-:W-:Y:S01]  /*5b10*/  PRMT R139, RZ, 0x5410, R87 ;  /* 0x00005410ff8b7816 */ /* 0x000fe20000000057 */
[----:B------:R-:W-:-:S02]  /*5b20*/  FMUL.FTZ R147, R122, R145 ;  /* 0x000000917a937220 */ /* 0x000fc40000410000 */
[-C--:B------:R-:W-:Y:S02]  /*5b30*/  FMUL.FTZ R150, R122, R86.reuse ;  /* 0x000000567a967220 */ /* 0x080fe40000410000 */
[----:B------:R-:W1:Y:S01]  /*5b40*/  MUFU.EX2 R140, R140 ;  /* 0x0000008c008c7308 */ /* 0x000e620000000800 */
[----:B------:R-:W-:Y:S01]  /*5b50*/  FFMA.FTZ R86, R123, R86, -R147 ;  /* 0x000000567b567223 */ /* 0x000fe20000010893 */
[----:B------:R-:W-:Y:S01]  /*5b60*/  PRMT R149, RZ, 0x7610, R87 ;  /* 0x00007610ff957816 */ /* 0x000fe20000000057 */
[----:B------:R-:W-:Y:S01]  /*5b70*/  FMUL.FTZ R168, R139, R98 ;  /* 0x000000628ba87220 */ /* 0x000fe20000410000 */
[----:B------:R-:W-:-:S04]  /*5b80*/  PRMT R147, RZ, 0x7610, R61 ;  /* 0x00007610ff937816 */ /* 0x000fc8000000003d */
[----:B------:R-:W3:Y:S01]  /*5b90*/  MUFU.COS R142, R142 ;  /* 0x0000008e008e7308 */ /* 0x000ee20000000000 */
[----:B------:R-:W-:Y:S02]  /*5ba0*/  FFMA.FTZ R150, R123, R145, R150 ;  /* 0x000000917b967223 */ /* 0x000fe40000010096 */
[----:B------:R-:W-:Y:S02]  /*5bb0*/  FMUL.FTZ R166, R149, R98 ;  /* 0x0000006295a67220 */ /* 0x000fe40000410000 */
[C---:B------:R-:W-:Y:S02]  /*5bc0*/  FFMA.FTZ R86, R147.reuse, R168, R86 ;  /* 0x000000a893567223 */ /* 0x040fe40000010056 */
[----:B------:R-:W-:Y:S01]  /*5bd0*/  FFMA.FTZ R150, R147, R166, R150 ;  /* 0x000000a693967223 */ /* 0x000fe20000010096 */
[----:B------:R-:W5:Y:S01]  /*5be0*/  MUFU.EX2 R84, R84 ;  /* 0x0000005400547308 */ /* 0x000f620000000800 */
[----:B------:R-:W-:Y:S02]  /*5bf0*/  FMUL.FTZ R87, R120, R86 ;  /* 0x0000005678577220 */ /* 0x000fe40000410000 */
[----:B--2---:R-:W-:-:S02]  /*5c00*/  FMUL.FTZ R148, R85, R148 ;  /* 0x0000009455947220 */ /* 0x004fc40000410000 */
[----:B------:R-:W-:Y:S02]  /*5c10*/  FMUL.FTZ R146, R85, R146 ;  /* 0x0000009255927220 */ /* 0x000fe40000410000 */
[-C--:B------:R-:W-:Y:S02]  /*5c20*/  FMUL.FTZ R85, R120, R150.reuse ;  /* 0x0000009678557220 */ /* 0x080fe40000410000 */
[----:B------:R-:W-:Y:S01]  /*5c30*/  FFMA.FTZ R87, R121, R150, R87 ;  /* 0x0000009679577223 */ /* 0x000fe20000010057 */
[--C-:B0-----:R-:W-:Y:S01]  /*5c40*/  PRMT R150, RZ, 0x7610, R56.reuse ;  /* 0x00007610ff967816 */ /* 0x101fe20000000038 */
[C---:B-1----:R-:W-:Y:S02]  /*5c50*/  FMUL.FTZ R130, R140.reuse, R130 ;  /* 0x000000828c827220 */ /* 0x042fe40000410000 */
[----:B------:R-:W-:Y:S01]  /*5c60*/  FMUL.FTZ R131, R140, R131 ;  /* 0x000000838c837220 */ /* 0x000fe20000410000 */
[----:B------:R-:W-:Y:S01]  /*5c70*/  PRMT R140, RZ, 0x5410, R56 ;  /* 0x00005410ff8c7816 */ /* 0x000fe20000000038 */
[----:B---3--:R-:W-:Y:S01]  /*5c80*/  FMUL.FTZ R145, R141, R142 ;  /* 0x0000008e8d917220 */ /* 0x008fe20000410000 */
[----:B------:R-:W-:Y:S01]  /*5c90*/  PRMT R142, RZ, 0x5410, R62 ;  /* 0x00005410ff8e7816 */ /* 0x000fe2000000003e */
[----:B------:R-:W-:-:S02]  /*5ca0*/  FMUL.FTZ R173, R150, R91 ;  /* 0x0000005b96ad7220 */ /* 0x000fc40000410000 */
[----:B------:R-:W-:Y:S02]  /*5cb0*/  FFMA.FTZ R85, R121, R86, -R85 ;  /* 0x0000005679557223 */ /* 0x000fe40000010855 */
[----:B------:R-:W-:Y:S02]  /*5cc0*/  FMUL.FTZ R171, R140, R91 ;  /* 0x0000005b8cab7220 */ /* 0x000fe40000410000 */
[C---:B------:R-:W-:Y:S02]  /*5cd0*/  FFMA.FTZ R151, R142.reuse, R173, R87 ;  /* 0x000000ad8e977223 */ /* 0x040fe40000010057 */
[----:B------:R-:W-:Y:S02]  /*5ce0*/  FFMA.FTZ R87, R142, R171, R85 ;  /* 0x000000ab8e577223 */ /* 0x000fe40000010055 */
[----:B------:R-:W-:Y:S02]  /*5cf0*/  FMUL.FTZ R144, R141, R144 ;  /* 0x000000908d907220 */ /* 0x000fe40000410000 */
[----:B-----5:R-:W-:-:S02]  /*5d00*/  FMUL.FTZ R143, R84, R143 ;  /* 0x0000008f548f7220 */ /* 0x020fc40000410000 */
[----:B------:R-:W-:Y:S02]  /*5d10*/  FMUL.FTZ R141, R84, R155 ;  /* 0x0000009b548d7220 */ /* 0x000fe40000410000 */
[-C--:B------:R-:W-:Y:S02]  /*5d20*/  FMUL.FTZ R84, R130, R126.reuse ;  /* 0x0000007e82547220 */ /* 0x080fe40000410000 */
[C---:B------:R-:W-:Y:S02]  /*5d30*/  FMUL.FTZ R56, R131.reuse, R126 ;  /* 0x0000007e83387220 */ /* 0x040fe40000410000 */
[----:B------:R-:W-:Y:S02]  /*5d40*/  FMUL.FTZ R162, R118, R87 ;  /* 0x0000005776a27220 */ /* 0x000fe40000410000 */
[-C--:B------:R-:W-:Y:S02]  /*5d50*/  FFMA.FTZ R84, R131, R127.reuse, R84 ;  /* 0x0000007f83547223 */ /* 0x080fe40000010054 */
[----:B------:R-:W-:-:S02]  /*5d60*/  FFMA.FTZ R56, R130, R127, -R56 ;  /* 0x0000007f82387223 */ /* 0x000fc40000010838 */
        /* <DEDUP_REMOVED lines=9> */
[C---:B------:R-:W-:Y:S02]  /*5e00*/  FFMA.FTZ R154, R125.reuse, R84, R86 ;  /* 0x000000547d9a7223 */ /* 0x040fe40000010056 */
[----:B------:R-:W-:Y:S02]  /*5e10*/  FFMA.FTZ R56, R125, R56, -R85 ;  /* 0x000000387d387223 */ /* 0x000fe40000010855 */
[----:B------:R-:W0:Y:S01]  /*5e20*/  LDS.128 R84, [R216+0x20] ;  /* 0x00002000d8547984 */ /* 0x000e220000000c00 */
[----:B------:R-:W-:Y:S02]  /*5e30*/  FMUL.FTZ R180, R157, R96 ;  /* 0x000000609db47220 */ /* 0x000fe40000410000 */
[----:B------:R-:W-:Y:S02]  /*5e40*/  FFMA.FTZ R159, R155, R178, R156 ;  /* 0x000000b29b9f7223 */ /* 0x000fe4000001009c */
[C---:B------:R-:W-:Y:S02]  /*5e50*/  FMUL.FTZ R57, R122.reuse, R154 ;  /* 0x0000009a7a397220 */ /* 0x040fe40000410000 */
[----:B------:R-:W-:-:S02]  /*5e60*/  FMUL.FTZ R156, R122, R56 ;  /* 0x000000387a9c7220 */ /* 0x000fc40000410000 */
[----:B------:R-:W-:Y:S02]  /*5e70*/  FFMA.FTZ R162, R155, R180, R162 ;  /* 0x000000b49ba27223 */ /* 0x000fe400000100a2 */
[CC--:B------:R-:W-:Y:S02]  /*5e80*/  FMUL.FTZ R165, R116.reuse, R159.reuse ;  /* 0x0000009f74a57220 */ /* 0x0c0fe40000410000 */
[C---:B------:R-:W-:Y:S02]  /*5e90*/  FFMA.FTZ R57, R123.reuse, R56, -R57 ;  /* 0x000000387b397223 */ /* 0x040fe40000010839 */
[----:B------:R-:W-:Y:S01]  /*5ea0*/  FFMA.FTZ R56, R123, R154, R156 ;  /* 0x0000009a7b387223 */ /* 0x000fe2000001009c */
[--C-:B------:R-:W-:Y:S01]  /*5eb0*/  PRMT R154, RZ, 0x5410, R58.reuse ;  /* 0x00005410ff9a7816 */ /* 0x100fe2000000003a */
[-C--:B------:R-:W-:Y:S02]  /*5ec0*/  FMUL.FTZ R164, R116, R162.reuse ;  /* 0x000000a274a47220 */ /* 0x080fe40000410000 */
[C---:B------:R-:W-:Y:S01]  /*5ed0*/  FFMA.FTZ R165, R117.reuse, R162, R165 ;  /* 0x000000a275a57223 */ /* 0x040fe200000100a5 */
[----:B------:R-:W-:Y:S01]  /*5ee0*/  PRMT R162, RZ, 0x7610, R58 ;  /* 0x00007610ffa27816 */ /* 0x000fe2000000003a */
[----:B------:R-:W-:Y:S01]  /*5ef0*/  FFMA.FTZ R164, R117, R159, -R164 ;  /* 0x0000009f75a47223 */ /* 0x000fe200000108a4 */
[----:B------:R-:W-:Y:S01]  /*5f00*/  PRMT R156, RZ, 0x5410, R63 ;  /* 0x00005410ff9c7816 */ /* 0x000fe2000000003f */
[----:B------:R-:W-:-:S02]  /*5f10*/  FMUL.FTZ R185, R154, R89 ;  /* 0x000000599ab97220 */ /* 0x000fc40000410000 */
[----:B------:R-:W-:Y:S02]  /*5f20*/  FMUL.FTZ R187, R162, R89 ;  /* 0x00000059a2bb7220 */ /* 0x000fe40000410000 */
[----:B------:R-:W-:Y:S02]  /*5f30*/  FMUL.FTZ R159, R120, R57 ;  /* 0x00000039789f7220 */ /* 0x000fe40000410000 */
[----:B------:R-:W-:Y:S02]  /*5f40*/  FFMA.FTZ R164, R156, R185, R164 ;  /* 0x000000b99ca47223 */ /* 0x000fe400000100a4 */
[-C--:B------:R-:W-:Y:S02]  /*5f50*/  FMUL.FTZ R58, R120, R56.reuse ;  /* 0x00000038783a7220 */ /* 0x080fe40000410000 */
[----:B------:R-:W-:Y:S02]  /*5f60*/  FFMA.FTZ R165, R156, R187, R165 ;  /* 0x000000bb9ca57223 */ /* 0x000fe400000100a5 */
[----:B------:R-:W-:Y:S01]  /*5f70*/  FFMA.FTZ R56, R121, R56, R159 ;  /* 0x0000003879387223 */ /* 0x000fe2000001009f */
[----:B------:R-:W-:Y:S01]  /*5f80*/  PRMT R159, RZ, 0x5410, R59 ;  /* 0x00005410ff9f7816 */ /* 0x000fe2000000003b */
[----:B------:R-:W-:-:S02]  /*5f90*/  FMUL.FTZ R170, R114, R164 ;  /* 0x000000a472aa7220 */ /* 0x000fc40000410000 */
[----:B------:R-:W-:Y:S02]  /*5fa0*/  FFMA.FTZ R58, R121, R57, -R58 ;  /* 0x00000039793a7223 */ /* 0x000fe4000001083a */
[-C--:B------:R-:W-:Y:S01]  /*5fb0*/  FMUL.FTZ R57, R114, R165.reuse ;  /* 0x000000a572397220 */ /* 0x080fe20000410000 */
[----:B------:R-:W-:Y:S01]  /*5fc0*/  PRMT R167, RZ, 0x7610, R59 ;  /* 0x00007610ffa77816 */ /* 0x000fe2000000003b */
[C---:B------:R-:W-:Y:S01]  /*5fd0*/  FFMA.FTZ R170, R115.reuse, R165, R170 ;  /* 0x000000a573aa7223 */ /* 0x040fe200000100aa */
[----:B------:R-:W-:Y:S01]  /*5fe0*/  PRMT R165, RZ, 0x7610, R63 ;  /* 0x00007610ffa57816 */ /* 0x000fe2000000003f */
[----:B------:R-:W-:Y:S02]  /*5ff0*/  FFMA.FTZ R57, R115, R164, -R57 ;  /* 0x000000a473397223 */ /* 0x000fe40000010839 */
[-C--:B------:R-:W-:Y:S02]  /*6000*/  FMUL.FTZ R190, R159, R90.reuse ;  /* 0x0000005a9fbe7220 */ /* 0x080fe40000410000 */
[----:B------:R-:W-:-:S02]  /*6010*/  FMUL.FTZ R192, R167, R90 ;  /* 0x0000005aa7c07220 */ /* 0x000fc40000410000 */
[C---:B------:R-:W-:Y:S02]  /*6020*/  FFMA.FTZ R164, R165.reuse, R190, R57 ;  /* 0x000000bea5a47223 */ /* 0x040fe40000010039 */
[----:B------:R-:W-:Y:S02]  /*6030*/  FFMA.FTZ R170, R165, R192, R170 ;  /* 0x000000c0a5aa7223 */ /* 0x000fe400000100aa */
[C---:B------:R-:W-:Y:S02]  /*6040*/  FMUL.FTZ R172, R112.reuse, R164 ;  /* 0x000000a470ac7220 */ /* 0x040fe40000410000 */
[-C--:B------:R-:W-:Y:S02]  /*6050*/  FMUL.FTZ R169, R112, R170.reuse ;  /* 0x000000aa70a97220 */ /* 0x080fe40000410000 */
[C---:B------:R-:W-:Y:S01]  /*6060*/  FFMA.FTZ R174, R113.reuse, R170, R172 ;  /* 0x000000aa71ae7223 */ /* 0x040fe200000100ac */
[--C-:B0-----:R-:W-:Y:S01]  /*6070*/  PRMT R172, RZ, 0x7610, R84.reuse ;  /* 0x00007610ffac7816 */ /* 0x101fe20000000054 */
[----:B------:R-:W-:Y:S01]  /*6080*/  FFMA.FTZ R169, R113, R164, -R169 ;  /* 0x000000a471a97223 */ /* 0x000fe200000108a9 */
[----:B------:R-:W-:Y:S01]  /*6090*/  PRMT R164, RZ, 0x5410, R84 ;  /* 0x00005410ffa47816 */ /* 0x000fe20000000054 */
[C---:B------:R-:W-:Y:S01]  /*60a0*/  FMUL.FTZ R59, R118.reuse, R58 ;  /* 0x0000003a763b7220 */ /* 0x040fe20000410000 */
[----:B------:R-:W-:Y:S01]  /*60b0*/  PRMT R170, RZ, 0x5410, R64 ;  /* 0x00005410ffaa7816 */ /* 0x000fe20000000040 */
[----:B------:R-:W-:-:S02]  /*60c0*/  FMUL.FTZ R57, R118, R56 ;  /* 0x0000003876397220 */ /* 0x000fc40000410000 */
[-C--:B------:R-:W-:Y:S02]  /*60d0*/  FMUL.FTZ R183, R172, R55.reuse ;  /* 0x00000037acb77220 */ /* 0x080fe40000410000 */
[C---:B------:R-:W-:Y:S02]  /*60e0*/  FFMA.FTZ R59, R119.reuse, R56, R59 ;  /* 0x00000038773b7223 */ /* 0x040fe4000001003b */
[----:B------:R-:W-:Y:S02]  /*60f0*/  FFMA.FTZ R57, R119, R58, -R57 ;  /* 0x0000003a77397223 */ /* 0x000fe40000010839 */
[----:B------:R-:W-:Y:S02]  /*6100*/  FMUL.FTZ R181, R164, R55 ;  /* 0x00000037a4b57220 */ /* 0x000fe40000410000 */
[----:B------:R-:W-:Y:S02]  /*6110*/  FFMA.FTZ R175, R170, R183, R174 ;  /* 0x000000b7aaaf7223 */ /* 0x000fe400000100ae */
[----:B------:R-:W-:-:S02]  /*6120*/  FMUL.FTZ R56, R116, R59 ;  /* 0x0000003b74387220 */ /* 0x000fc40000410000 */
[----:B------:R-:W-:Y:S02]  /*6130*/  FMUL.FTZ R58, R116, R57 ;  /* 0x00000039743a7220 */ /* 0x000fe40000410000 */
[----:B------:R-:W-:Y:S02]  /*6140*/  FFMA.FTZ R169, R170, R181, R169 ;  /* 0x000000b5aaa97223 */ /* 0x000fe400000100a9 */
[C---:B------:R-:W-:Y:S01]  /*6150*/  FMUL.FTZ R176, R110.reuse, R175 ;  /* 0x000000af6eb07220 */ /* 0x040fe20000410000 */
[----:B------:R-:W-:Y:S01]  /*6160*/  PRMT R177, RZ, 0x7610, R85 ;  /* 0x00007610ffb17816 */ /* 0x000fe20000000055 */
[C---:B------:R-:W-:Y:S02]  /*6170*/  FFMA.FTZ R56, R117.reuse, R57, -R56 ;  /* 0x0000003975387223 */ /* 0x040fe40000010838 */
[----:B------:R-:W-:Y:S02]  /*6180*/  FFMA.FTZ R58, R117, R59, R58 ;  /* 0x0000003b753a7223 */ /* 0x000fe4000001003a */
[----:B------:R-:W-:-:S02]  /*6190*/  FMUL.FTZ R182, R110, R169 ;  /* 0x000000a96eb67220 */ /* 0x000fc40000410000 */
[C---:B------:R-:W-:Y:S01]  /*61a0*/  FFMA.FTZ R176, R111.reuse, R169, -R176 ;  /* 0x000000a96fb07223 */ /* 0x040fe200000108b0 */
[----:B------:R-:W-:Y:S01]  /*61b0*/  PRMT R169, RZ, 0x5410, R85 ;  /* 0x00005410ffa97816 */ /* 0x000fe20000000055 */
[C---:B------:R-:W-:Y:S02]  /*61c0*/  FMUL.FTZ R57, R114.reuse, R58 ;  /* 0x0000003a72397220 */ /* 0x040fe40000410000 */
[----:B------:R-:W-:Y:S02]  /*61d0*/  FMUL.FTZ R59, R114, R56 ;  /* 0x00000038723b7220 */ /* 0x000fe40000410000 */
[----:B------:R-:W-:Y:S01]  /*61e0*/  FFMA.FTZ R182, R111, R175, R182 ;  /* 0x000000af6fb67223 */ /* 0x000fe200000100b6 */
[----:B------:R-:W-:Y:S01]  /*61f0*/  PRMT R175, RZ, 0x7610, R64 ;  /* 0x00007610ffaf7816 */ /* 0x000fe20000000040 */
[-C--:B------:R-:W-:Y:S02]  /*6200*/  FMUL.FTZ R188, R177, R88.reuse ;  /* 0x00000058b1bc7220 */ /* 0x080fe40000410000 */
[----:B------:R-:W-:-:S02]  /*6210*/  FMUL.FTZ R186, R169, R88 ;  /* 0x00000058a9ba7220 */ /* 0x000fc40000410000 */
[C---:B------:R-:W-:Y:S02]  /*6220*/  FFMA.FTZ R84, R115.reuse, R56, -R57 ;  /* 0x0000003873547223 */ /* 0x040fe40000010839 */
[----:B------:R-:W-:Y:S02]  /*6230*/  FFMA.FTZ R174, R115, R58, R59 ;  /* 0x0000003a73ae7223 */ /* 0x000fe4000001003b */
[----:B------:R-:W0:Y:S01]  /*6240*/  LDS.128 R56, [R216+0x30] ;  /* 0x00003000d8387984 */ /* 0x000e220000000c00 */
[C---:B------:R-:W-:Y:S02]  /*6250*/  FFMA.FTZ R184, R175.reuse, R188, R182 ;  /* 0x000000bcafb87223 */ /* 0x040fe400000100b6 */
[----:B------:R-:W-:Y:S02]  /*6260*/  FFMA.FTZ R182, R175, R186, R176 ;  /* 0x000000baafb67223 */ /* 0x000fe400000100b0 */
[C---:B------:R-:W-:Y:S02]  /*6270*/  FMUL.FTZ R176, R112.reuse, R84 ;  /* 0x0000005470b07220 */ /* 0x040fe40000410000 */
[----:B------:R-:W-:-:S02]  /*6280*/  FMUL.FTZ R85, R112, R174 ;  /* 0x000000ae70557220 */ /* 0x000fc40000410000 */
[C---:B------:R-:W-:Y:S02]  /*6290*/  FMUL.FTZ R189, R108.reuse, R184 ;  /* 0x000000b86cbd7220 */ /* 0x040fe40000410000 */
[C---:B------:R-:W-:Y:S01]  /*62a0*/  FFMA.FTZ R179, R113.reuse, R174, R176 ;  /* 0x000000ae71b37223 */ /* 0x040fe200000100b0 */
[--C-:B------:R-:W-:Y:S01]  /*62b0*/  PRMT R174, RZ, 0x7610, R86.reuse ;  /* 0x00007610ffae7816 */ /* 0x100fe20000000056 */
[----:B------:R-:W-:Y:S02]  /*62c0*/  FMUL.FTZ R191, R108, R182 ;  /* 0x000000b66cbf7220 */ /* 0x000fe40000410000 */
[----:B------:R-:W-:Y:S02]  /*62d0*/  FFMA.FTZ R85, R113, R84, -R85 ;  /* 0x0000005471557223 */ /* 0x000fe40000010855 */
[C---:B------:R-:W-:Y:S01]  /*62e0*/  FFMA.FTZ R189, R109.reuse, R182, -R189 ;  /* 0x000000b66dbd7223 */ /* 0x040fe200000108bd */
[----:B------:R-:W-:Y:S01]  /*62f0*/  PRMT R182, RZ, 0x5410, R86 ;  /* 0x00005410ffb67816 */ /* 0x000fe20000000056 */
[----:B------:R-:W-:Y:S01]  /*6300*/  FFMA.FTZ R191, R109, R184, R191 ;  /* 0x000000b86dbf7223 */ /* 0x000fe200000100bf */
[----:B------:R-:W-:Y:S01]  /*6310*/  PRMT R176, RZ, 0x5410, R65 ;  /* 0x00005410ffb07816 */ /* 0x000fe20000000041 */
[----:B------:R-:W-:-:S02]  /*6320*/  FMUL.FTZ R193, R174, R53 ;  /* 0x00000035aec17220 */ /* 0x000fc40000410000 */
[----:B------:R-:W-:Y:S02]  /*6330*/  FMUL.FTZ R184, R110, R85 ;  /* 0x000000556eb87220 */ /* 0x000fe40000410000 */
[----:B------:R-:W-:Y:S02]  /*6340*/  FMUL.FTZ R197, R182, R53 ;  /* 0x00000035b6c57220 */ /* 0x000fe40000410000 */
[----:B------:R-:W-:Y:S02]  /*6350*/  FMUL.FTZ R84, R110, R179 ;  /* 0x000000b36e547220 */ /* 0x000fe40000410000 */
[C---:B------:R-:W-:Y:S02]  /*6360*/  FFMA.FTZ R194, R176.reuse, R193, R191 ;  /* 0x000000c1b0c27223 */ /* 0x040fe400000100bf */
[----:B------:R-:W-:Y:S02]  /*6370*/  FFMA.FTZ R184, R111, R179, R184 ;  /* 0x000000b36fb87223 */ /* 0x000fe400000100b8 */
[----:B------:R-:W-:-:S02]  /*6380*/  FFMA.FTZ R86, R176, R197, R189 ;  /* 0x000000c5b0567223 */ /* 0x000fc400000100bd */
[----:B------:R-:W-:Y:S02]  /*6390*/  FFMA.FTZ R84, R111, R85, -R84 ;  /* 0x000000556f547223 */ /* 0x000fe40000010854 */
[C---:B------:R-:W-:Y:S01]  /*63a0*/  FMUL.FTZ R189, R93.reuse, R194 ;  /* 0x000000c25dbd7220 */ /* 0x040fe20000410000 */
[--C-:B------:R-:W-:Y:S01]  /*63b0*/  PRMT R179, RZ, 0x5410, R87.reuse ;  /* 0x00005410ffb37816 */ /* 0x100fe20000000057 */
[----:B------:R-:W-:Y:S01]  /*63c0*/  FMUL.FTZ R85, R108, R184 ;  /* 0x000000b86c557220 */ /* 0x000fe20000410000 */
[----:B------:R-:W-:Y:S01]  /*63d0*/  PRMT R191, RZ, 0x7610, R87 ;  /* 0x00007610ffbf7816 */ /* 0x000fe20000000057 */
[-C--:B------:R-:W-:Y:S02]  /*63e0*/  FMUL.FTZ R195, R93, R86.reuse ;  /* 0x000000565dc37220 */ /* 0x080fe40000410000 */
[----:B------:R-:W-:Y:S01]  /*63f0*/  FFMA.FTZ R87, R95, R86, -R189 ;  /* 0x000000565f577223 */ /* 0x000fe200000108bd */
[----:B------:R-:W-:Y:S01]  /*6400*/  PRMT R189, RZ, 0x7610, R65 ;  /* 0x00007610ffbd7816 */ /* 0x000fe20000000041 */
[----:B------:R-:W-:-:S02]  /*6410*/  FFMA.FTZ R86, R109, R84, -R85 ;  /* 0x000000546d567223 */ /* 0x000fc40000010855 */
[----:B------:R-:W-:Y:S02]  /*6420*/  FMUL.FTZ R84, R108, R84 ;  /* 0x000000546c547220 */ /* 0x000fe40000410000 */
[----:B------:R-:W-:Y:S02]  /*6430*/  FMUL.FTZ R202, R179, R54 ;  /* 0x00000036b3ca7220 */ /* 0x000fe40000410000 */
[----:B------:R-:W-:Y:S02]  /*6440*/  FFMA.FTZ R195, R95, R194, R195 ;  /* 0x000000c25fc37223 */ /* 0x000fe400000100c3 */
[----:B------:R-:W-:Y:S02]  /*6450*/  FMUL.FTZ R204, R191, R54 ;  /* 0x00000036bfcc7220 */ /* 0x000fe40000410000 */
[----:B------:R-:W-:Y:S02]  /*6460*/  FFMA.FTZ R84, R109, R184, R84 ;  /* 0x000000b86d547223 */ /* 0x000fe40000010054 */
[----:B------:R-:W-:-:S02]  /*6470*/  FFMA.FTZ R184, R189, R202, R87 ;  /* 0x000000cabdb87223 */ /* 0x000fc40000010057 */
[----:B------:R-:W-:Y:S02]  /*6480*/  FFMA.FTZ R195, R189, R204, R195 ;  /* 0x000000ccbdc37223 */ /* 0x000fe400000100c3 */
[C---:B------:R-:W-:Y:S02]  /*6490*/  FMUL.FTZ R196, R134.reuse, R184 ;  /* 0x000000b886c47220 */ /* 0x040fe40000410000 */
[----:B------:R-:W-:Y:S02]  /*64a0*/  FMUL.FTZ R85, R93, R84 ;  /* 0x000000545d557220 */ /* 0x000fe40000410000 */
[-C--:B------:R-:W-:Y:S02]  /*64b0*/  FMUL.FTZ R194, R134, R195.reuse ;  /* 0x000000c386c27220 */ /* 0x080fe40000410000 */
[----:B------:R-:W-:Y:S01]  /*64c0*/  FFMA.FTZ R195, R135, R195, R196 ;  /* 0x000000c387c37223 */ /* 0x000fe200000100c4 */
[----:B0-----:R-:W-:Y:S01]  /*64d0*/  PRMT R196, RZ, 0x7610, R56 ;  /* 0x00007610ffc47816 */ /* 0x001fe20000000038 */
[----:B------:R-:W-:-:S02]  /*64e0*/  FMUL.FTZ R87, R93, R86 ;  /* 0x000000565d577220 */ /* 0x000fc40000410000 */
[----:B------:R-:W-:Y:S02]  /*64f0*/  FFMA.FTZ R85, R95, R86, -R85 ;  /* 0x000000565f557223 */ /* 0x000fe40000010855 */
[----:B------:R-:W-:Y:S01]  /*6500*/  FFMA.FTZ R86, R135, R184, -R194 ;  /* 0x000000b887567223 */ /* 0x000fe200000108c2 */
[----:B------:R-:W-:Y:S01]  /*6510*/  PRMT R184, RZ, 0x5410, R56 ;  /* 0x00005410ffb87816 */ /* 0x000fe20000000038 */
[----:B------:R-:W-:Y:S01]  /*6520*/  FMUL.FTZ R207, R196, R51 ;  /* 0x00000033c4cf7220 */ /* 0x000fe20000410000 */
[----:B------:R-:W-:Y:S01]  /*6530*/  PRMT R194, RZ, 0x5410, R66 ;  /* 0x00005410ffc27816 */ /* 0x000fe20000000042 */
[----:B------:R-:W-:Y:S02]  /*6540*/  FFMA.FTZ R87, R95, R84, R87 ;  /* 0x000000545f577223 */ /* 0x000fe40000010057 */
[----:B------:R-:W-:Y:S02]  /*6550*/  FMUL.FTZ R84, R134, R85 ;  /* 0x0000005586547220 */ /* 0x000fe40000410000 */
[----:B------:R-:W-:-:S02]  /*6560*/  FMUL.FTZ R205, R184, R51 ;  /* 0x00000033b8cd7220 */ /* 0x000fc40000410000 */
[----:B------:R-:W-:Y:S02]  /*6570*/  FFMA.FTZ R199, R194, R207, R195 ;  /* 0x000000cfc2c77223 */ /* 0x000fe400000100c3 */
[-C--:B------:R-:W-:Y:S02]  /*6580*/  FMUL.FTZ R56, R134, R87.reuse ;  /* 0x0000005786387220 */ /* 0x080fe40000410000 */
[----:B------:R-:W-:Y:S02]  /*6590*/  FFMA.FTZ R87, R135, R87, R84 ;  /* 0x0000005787577223 */ /* 0x000fe40000010054 */
[----:B------:R-:W-:Y:S02]  /*65a0*/  FFMA.FTZ R195, R194, R205, R86 ;  /* 0x000000cdc2c37223 */ /* 0x000fe40000010056 */
[C---:B------:R-:W-:Y:S02]  /*65b0*/  FMUL.FTZ R84, R146.reuse, R199 ;  /* 0x000000c792547220 */ /* 0x040fe40000410000 */
[----:B------:R-:W-:-:S02]  /*65c0*/  FMUL.FTZ R86, R146, R195 ;  /* 0x000000c392567220 */ /* 0x000fc40000410000 */
[C---:B------:R-:W-:Y:S01]  /*65d0*/  FFMA.FTZ R84, R148.reuse, R195, -R84 ;  /* 0x000000c394547223 */ /* 0x040fe20000010854 */
[--C-:B------:R-:W-:Y:S01]  /*65e0*/  PRMT R195, RZ, 0x5410, R57.reuse ;  /* 0x00005410ffc37816 */ /* 0x100fe20000000039 */
[----:B------:R-:W-:Y:S01]  /*65f0*/  FFMA.FTZ R85, R135, R85, -R56 ;  /* 0x0000005587557223 */ /* 0x000fe20000010838 */
[----:B------:R-:W-:Y:S01]  /*6600*/  PRMT R201, RZ, 0x7610, R57 ;  /* 0x00007610ffc97816 */ /* 0x000fe20000000039 */
[----:B------:R-:W-:Y:S01]  /*6610*/  FFMA.FTZ R86, R148, R199, R86 ;  /* 0x000000c794567223 */ /* 0x000fe20000010056 */
[----:B------:R-:W-:Y:S01]  /*6620*/  PRMT R199, RZ, 0x7610, R66 ;  /* 0x00007610ffc77816 */ /* 0x000fe20000000042 */
[----:B------:R-:W-:Y:S02]  /*6630*/  FMUL.FTZ R56, R146, R87 ;  /* 0x0000005792387220 */ /* 0x000fe40000410000 */
[----:B------:R-:W-:Y:S02]  /*6640*/  FMUL.FTZ R208, R195, R52 ;  /* 0x00000034c3d07220 */ /* 0x000fe40000410000 */
[----:B------:R-:W-:-:S02]  /*6650*/  FFMA.FTZ R56, R148, R85, -R56 ;  /* 0x0000005594387223 */ /* 0x000fc40000010838 */
[----:B------:R-:W-:Y:S02]  /*6660*/  FMUL.FTZ R210, R201, R52 ;  /* 0x00000034c9d27220 */ /* 0x000fe40000410000 */
[----:B------:R-:W-:Y:S02]  /*6670*/  FMUL.FTZ R85, R146, R85 ;  /* 0x0000005592557220 */ /* 0x000fe40000410000 */
[C---:B------:R-:W-:Y:S02]  /*6680*/  FFMA.FTZ R84, R199.reuse, R208, R84 ;  /* 0x000000d0c7547223 */ /* 0x040fe40000010054 */
[----:B------:R-:W-:Y:S01]  /*6690*/  FFMA.FTZ R86, R199, R210, R86 ;  /* 0x000000d2c7567223 */ /* 0x000fe20000010056 */
[----:B------:R-:W-:Y:S01]  /*66a0*/  PRMT R206, RZ, 0x7610, R58 ;  /* 0x00007610ffce7816 */ /* 0x000fe2000000003a */
[----:B------:R-:W-:Y:S02]  /*66b0*/  FFMA.FTZ R85, R148, R87, R85 ;  /* 0x0000005794557223 */ /* 0x000fe40000010055 */
[----:B------:R-:W-:-:S02]  /*66c0*/  FMUL.FTZ R198, R144, R56 ;  /* 0x0000003890c67220 */ /* 0x000fc40000410000 */
[C---:B------:R-:W-:Y:S02]  /*66d0*/  FMUL.FTZ R200, R144.reuse, R84 ;  /* 0x0000005490c87220 */ /* 0x040fe40000410000 */
[CC--:B------:R-:W-:Y:S02]  /*66e0*/  FMUL.FTZ R87, R144.reuse, R86.reuse ;  /* 0x0000005690577220 */ /* 0x0c0fe40000410000 */
[CC--:B------:R-:W-:Y:S01]  /*66f0*/  FFMA.FTZ R214, R145.reuse, R85.reuse, R198 ;  /* 0x0000005591d67223 */ /* 0x0c0fe200000100c6 */
[----:B------:R-:W-:Y:S01]  /*6700*/  PRMT R198, RZ, 0x5410, R58 ;  /* 0x00005410ffc67816 */ /* 0x000fe2000000003a */
[----:B------:R-:W-:Y:S01]  /*6710*/  FFMA.FTZ R86, R145, R86, R200 ;  /* 0x0000005691567223 */ /* 0x000fe200000100c8 */
[----:B------:R-:W-:Y:S01]  /*6720*/  PRMT R200, RZ, 0x5410, R67 ;  /* 0x00005410ffc87816 */ /* 0x000fe20000000043 */
[----:B------:R-:W-:Y:S02]  /*6730*/  FMUL.FTZ R57, R144, R85 ;  /* 0x0000005590397220 */ /* 0x000fe40000410000 */
[----:B------:R-:W-:-:S02]  /*6740*/  FMUL.FTZ R213, R206, R49 ;  /* 0x00000031ced57220 */ /* 0x000fc40000410000 */
[----:B------:R-:W-:Y:S02]  /*6750*/  FFMA.FTZ R56, R145, R56, -R57 ;  /* 0x0000003891387223 */ /* 0x000fe40000010839 */
[----:B------:R-:W-:Y:S02]  /*6760*/  FMUL.FTZ R212, R141, R214 ;  /* 0x000000d68dd47220 */ /* 0x000fe40000410000 */
[----:B------:R-:W-:Y:S02]  /*6770*/  FFMA.FTZ R87, R145, R84, -R87 ;  /* 0x0000005491577223 */ /* 0x000fe40000010857 */
[----:B------:R-:W-:Y:S02]  /*6780*/  FMUL.FTZ R211, R198, R49 ;  /* 0x00000031c6d37220 */ /* 0x000fe40000410000 */
[----:B------:R-:W-:Y:S01]  /*6790*/  FFMA.FTZ R86, R200, R213, R86 ;  /* 0x000000d5c8567223 */ /* 0x000fe20000010056 */
[----:B------:R-:W-:Y:S01]  /*67a0*/  ULEA UR36, UR25, UR7, 0x8 ;  /* 0x0000000719247291 */ /* 0x000fe2000f8e403f */
[----:B------:R-:W-:-:S02]  /*67b0*/  FMUL.FTZ R219, R141, R56 ;  /* 0x000000388ddb7220 */ /* 0x000fc40000410000 */
[----:B------:R-:W-:Y:S02]  /*67c0*/  FFMA.FTZ R212, R143, R56, -R212 ;  /* 0x000000388fd47223 */ /* 0x000fe400000108d4 */
[----:B------:R-:W-:Y:S02]  /*67d0*/  FFMA.FTZ R56, R200, R211, R87 ;  /* 0x000000d3c8387223 */ /* 0x000fe40000010057 */
[C---:B------:R-:W-:Y:S01]  /*67e0*/  FMUL.FTZ R57, R141.reuse, R86 ;  /* 0x000000568d397220 */ /* 0x040fe20000410000 */
[C---:B------:R-:W-:Y:S01]  /*67f0*/  ISETP.NE.AND P1, PT, R106.reuse, RZ, PT ;  /* 0x000000ff6a00720c */ /* 0x040fe20003f25270 */
[-C--:B------:R-:W-:Y:S01]  /*6800*/  FMUL.FTZ R58, R141, R56.reuse ;  /* 0x000000388d3a7220 */ /* 0x080fe20000410000 */
[----:B------:R-:W-:Y:S01]  /*6810*/  IADD3 R215, R106, 0x200, RZ ;  /* 0x000002006ad77810 */ /* 0x000fe20007ffe0ff */
[C---:B------:R-:W-:Y:S01]  /*6820*/  FFMA.FTZ R222, R143.reuse, R56, -R57 ;  /* 0x000000388fde7223 */ /* 0x040fe20000010839 */
[----:B------:R-:W-:Y:S01]  /*6830*/  MOV R56, UR36 ;  /* 0x0000002400387c02 */ /* 0x000fe20008000f00 */
[----:B----4-:R-:W-:Y:S03]  /*6840*/  STS.128 [R104.X16+0x840], R72 ;  /* 0x0008404868007388 */ /* 0x010fe6000000cc00 */
[----:B------:R-:W-:Y:S01]  /*6850*/  SEL R217, R56, R215, !P1 ;  /* 0x000000d738d97207 */ /* 0x000fe20004800000 */
[----:B------:R-:W-:Y:S01]  /*6860*/  STS.128 [R104.X16+0xa40], R80 ;  /* 0x000a405068007388 */ /* 0x000fe2000000cc00 */
        /* <DEDUP_REMOVED lines=14> */
[----:B------:R-:W-:Y:S01]  /*6950*/  FFMA.FTZ R219, R143, R214, R219 ;  /* 0x000000d68fdb7223 */ /* 0x000fe200000100db */
        /* <DEDUP_REMOVED lines=19> */
.L_x_10983:
[----:B--234-:R-:W-:Y:S05]  /*6a90*/  BSYNC B0 ;  /* 0x0000000000007941 */ /* 0x01cfea0003800000 */
.L_x_10982:
[----:B01----:R-:W0:Y:S01]  /*6aa0*/  SHFL.UP PT, R70, R212, 0x1, RZ ;  /* 0x04200000d4467989 */ /* 0x003e2200000e00ff */
[----:B------:R-:W-:Y:S02]  /*6ab0*/  LOP3.LUT R217, R106, 0x1f, RZ, 0xc0, !PT ;  /* 0x0000001f6ad97812 */ /* 0x000fe400078ec0ff */
[----:B------:R-:W-:Y:S01]  /*6ac0*/  MOV R216, UR24 ;  /* 0x0000001800d87c02 */ /* 0x000fe20008000f00 */
[----:B------:R-:W1:Y:S01]  /*6ad0*/  SHFL.UP PT, R76, R222, 0x1, RZ ;  /* 0x04200000de4c7989 */ /* 0x000e6200000e00ff */
[----:B------:R-:W-:Y:S02]  /*6ae0*/  ISETP.NE.AND P0, PT, R217, RZ, PT ;  /* 0x000000ffd900720c */ /* 0x000fe40003f05270 */
[----:B------:R-:W-:Y:S01]  /*6af0*/  ISETP.GE.AND P4, PT, R104, 0x1, PT ;  /* 0x000000016800780c */ /* 0x000fe20003f86270 */
[----:B------:R-:W2:Y:S01]  /*6b00*/  SHFL.UP PT, R77, R221, 0x1, RZ ;  /* 0x04200000dd4d7989 */ /* 0x000ea200000e00ff */
[----:B------:R-:W-:Y:S02]  /*6b10*/  ISETP.LT.OR P3, PT, R216, 0x2, P0 ;  /* 0x00000002d800780c */ /* 0x000fe40000761670 */
[----:B------:R-:W-:Y:S01]  /*6b20*/  MOV R227, c[0x0][0x16c] ;  /* 0x00005b0000e37a02 */ /* 0x000fe20000000f00 */
[----:B------:R-:W3:Y:S01]  /*6b30*/  SHFL.UP PT, R71, R219, 0x1, RZ ;  /* 0x04200000db477989 */ /* 0x000ee200000e00ff */
[----:B0-----:R-:W-:-:S02]  /*6b40*/  FMUL.FTZ R216, R219, R70 ;  /* 0x00000046dbd87220 */ /* 0x001fc40000410000 */
[CC--:B-1----:R-:W-:Y:S02]  /*6b50*/  FMUL.FTZ R218, R219.reuse, R76.reuse ;  /* 0x0000004cdbda7220 */ /* 0x0c2fe40000410000 */
[CC--:B--2---:R-:W-:Y:S02]  /*6b60*/  FMUL.FTZ R223, R219.reuse, R77.reuse ;  /* 0x0000004ddbdf7220 */ /* 0x0c4fe40000410000 */
[C---:B------:R-:W-:Y:S02]  /*6b70*/  FFMA.FTZ R218, R212.reuse, R77, R218 ;  /* 0x0000004dd4da7223 */ /* 0x040fe400000100da */
[CC--:B---3--:R-:W-:Y:S02]  /*6b80*/  FFMA.FTZ R224, R212.reuse, R71.reuse, R216 ;  /* 0x00000047d4e07223 */ /* 0x0c8fe400000100d8 */
[----:B------:R-:W-:Y:S02]  /*6b90*/  FMUL.FTZ R71, R219, R71 ;  /* 0x00000047db477220 */ /* 0x000fe40000410000 */
[C---:B------:R-:W-:Y:S01]  /*6ba0*/  FFMA.FTZ R223, R212.reuse, R76, -R223 ;  /* 0x0000004cd4df7223 */ /* 0x040fe200000108df */
[----:B------:R-:W-:Y:S01]  /*6bb0*/  MOV R76, UR24 ;  /* 0x00000018004c7c02 */ /* 0x000fe20008000f00 */
[----:B------:R-:W-:Y:S01]  /*6bc0*/  @P4 FFMA.FTZ R212, R212, R70, -R71 ;  /* 0x00000046d4d44223 */ /* 0x000fe20000010847 */
[--C-:B------:R-:W-:Y:S01]  /*6bd0*/  PRMT R71, RZ, 0x7610, R87.reuse ;  /* 0x00007610ff477816 */ /* 0x100fe20000000057 */
[----:B------:R-:W-:Y:S01]  /*6be0*/  @P4 FADD.FTZ R221, R221, R218 ;  /* 0x000000dadddd4221 */ /* 0x000fe20000010000 */
[----:B------:R-:W-:Y:S01]  /*6bf0*/  PRMT R87, RZ, 0x5410, R87 ;  /* 0x00005410ff577816 */ /* 0x000fe20000000057 */
[----:B------:R-:W-:Y:S01]  /*6c00*/  @P4 FADD.FTZ R222, R222, R223 ;  /* 0x000000dfdede4221 */ /* 0x000fe20000010000 */
[----:B------:R-:W-:Y:S01]  /*6c10*/  @!P3 IADD3 R70, R76, -0x2, RZ ;  /* 0xfffffffe4c46b810 */ /* 0x000fe20007ffe0ff */
[C---:B------:R-:W-:Y:S01]  /*6c20*/  FMUL.FTZ R218, R0.reuse, R71 ;  /* 0x0000004700da7220 */ /* 0x040fe20000410000 */
[--C-:B------:R-:W-:Y:S01]  /*6c30*/  PRMT R71, RZ, 0x5410, R86.reuse ;  /* 0x00005410ff477816 */ /* 0x100fe20000000056 */
[----:B------:R-:W-:Y:S01]  /*6c40*/  FMUL.FTZ R220, R0, R87 ;  /* 0x0000005700dc7220 */ /* 0x000fe20000410000 */
[----:B------:R-:W-:Y:S01]  /*6c50*/  PRMT R87, RZ, 0x7610, R86 ;  /* 0x00007610ff577816 */ /* 0x000fe20000000056 */
[----:B------:R-:W-:Y:S01]  /*6c60*/  FMUL.FTZ R76, R141, R218 ;  /* 0x000000da8d4c7220 */ /* 0x000fe20000410000 */
[----:B------:R-:W0:Y:S01]  /*6c70*/  SHFL.UP PT, R77, R222, 0x2, RZ ;  /* 0x04400000de4d7989 */ /* 0x000e2200000e00ff */
[----:B------:R-:W-:Y:S01]  /*6c80*/  FMUL.FTZ R216, R2, R71 ;  /* 0x0000004702d87220 */ /* 0x000fe20000410000 */
[----:B------:R-:W-:Y:S01]  /*6c90*/  FSEL R219, R219, R224, !P4 ;  /* 0x000000e0dbdb7208 */ /* 0x000fe20006000000 */
[C---:B------:R-:W-:Y:S01]  /*6ca0*/  FMUL.FTZ R86, R143.reuse, R218 ;  /* 0x000000da8f567220 */ /* 0x040fe20000410000 */
[----:B------:R-:W1:Y:S01]  /*6cb0*/  SHFL.UP PT, R226, R221, 0x2, RZ ;  /* 0x04400000dde27989 */ /* 0x000e6200000e00ff */
[-C--:B------:R-:W-:Y:S01]  /*6cc0*/  FFMA.FTZ R71, R143, R220.reuse, -R76 ;  /* 0x000000dc8f477223 */ /* 0x080fe2000001084c */
[----:B------:R-:W-:Y:S01]  /*6cd0*/  ISETP.GE.AND P4, PT, R104, 0x2, PT ;  /* 0x000000026800780c */ /* 0x000fe20003f86270 */
[----:B------:R-:W-:Y:S01]  /*6ce0*/  FMUL.FTZ R87, R2, R87 ;  /* 0x0000005702577220 */ /* 0x000fe20000410000 */
[----:B------:R-:W2:Y:S01]  /*6cf0*/  SHFL.UP PT, R223, R212, 0x2, RZ ;  /* 0x04400000d4df7989 */ /* 0x000ea200000e00ff */
[----:B------:R-:W-:-:S02]  /*6d00*/  FFMA.FTZ R86, -R141, R220, -R86 ;  /* 0x000000dc8d567223 */ /* 0x000fc40000010956 */
[----:B------:R-:W-:Y:S02]  /*6d10*/  FADD.FTZ R225, R216, R71 ;  /* 0x00000047d8e17221 */ /* 0x000fe40000010000 */
[----:B------:R-:W-:Y:S01]  /*6d20*/  FADD.FTZ R86, -R87, R86 ;  /* 0x0000005657567221 */ /* 0x000fe20000010100 */
[----:B------:R-:W3:Y:S01]  /*6d30*/  SHFL.UP PT, R71, R219, 0x2, RZ ;  /* 0x04400000db477989 */ /* 0x000ee200000e00ff */
[----:B------:R-:W-:Y:S02]  /*6d40*/  FMUL.FTZ R224, R144, -R225 ;  /* 0x800000e190e07220 */ /* 0x000fe40000410000 */
[----:B------:R-:W-:Y:S02]  /*6d50*/  @!P3 IMAD R76, R70, R227, UR7 ;  /* 0x00000007464cbe24 */ /* 0x000fe4000f8e02e3 */
[-C--:B------:R-:W-:Y:S02]  /*6d60*/  FMUL.FTZ R70, R144, -R86.reuse ;  /* 0x8000005690467220 */ /* 0x080fe40000410000 */
[C---:B------:R-:W-:Y:S01]  /*6d70*/  FFMA.FTZ R227, R145.reuse, R86, R224 ;  /* 0x0000005691e37223 */ /* 0x040fe200000100e0 */
[--C-:B------:R-:W-:Y:S01]  /*6d80*/  PRMT R86, RZ, 0x7610, R85.reuse ;  /* 0x00007610ff567816 */ /* 0x100fe20000000055 */
[----:B------:R-:W-:Y:S01]  /*6d90*/  FFMA.FTZ R224, R145, R225, -R70 ;  /* 0x000000e191e07223 */ /* 0x000fe20000010846 */
[----:B------:R-:W-:Y:S01]  /*6da0*/  PRMT R70, RZ, 0x5410, R85 ;  /* 0x00005410ff467816 */ /* 0x000fe20000000055 */
[----:B0-----:R-:W-:Y:S01]  /*6db0*/  FMUL.FTZ R229, R219, R77 ;  /* 0x0000004ddbe57220 */ /* 0x001fe20000410000 */
[----:B------:R-:W-:Y:S01]  /*6dc0*/  PRMT R225, RZ, 0x5410, R84 ;  /* 0x00005410ffe17816 */ /* 0x000fe20000000054 */
[----:B------:R-:W-:-:S02]  /*6dd0*/  FMUL.FTZ R86, R3, R86 ;  /* 0x0000005603567220 */ /* 0x000fc40000410000 */
[----:B------:R-:W-:Y:S02]  /*6de0*/  FMUL.FTZ R85, R3, R70 ;  /* 0x0000004603557220 */ /* 0x000fe40000410000 */
[----:B------:R-:W-:Y:S01]  /*6df0*/  FADD.FTZ R233, -R86, R227 ;  /* 0x000000e356e97221 */ /* 0x000fe20000010100 */
[----:B------:R-:W-:Y:S01]  /*6e00*/  PRMT R227, RZ, 0x7610, R84 ;  /* 0x00007610ffe37816 */ /* 0x000fe20000000054 */
[-C--:B-1----:R-:W-:Y:S02]  /*6e10*/  FMUL.FTZ R84, R219, R226.reuse ;  /* 0x000000e2db547220 */ /* 0x082fe40000410000 */
[----:B------:R-:W-:Y:S02]  /*6e20*/  FADD.FTZ R231, R85, R224 ;  /* 0x000000e055e77221 */ /* 0x000fe40000010000 */
[----:B------:R-:W-:Y:S02]  /*6e30*/  FFMA.FTZ R226, R212, R226, R229 ;  /* 0x000000e2d4e27223 */ /* 0x000fe400000100e5 */
[----:B------:R-:W-:-:S02]  /*6e40*/  FMUL.FTZ R70, R146, -R233 ;  /* 0x800000e992467220 */ /* 0x000fc40000410000 */
[----:B------:R-:W-:Y:S01]  /*6e50*/  FFMA.FTZ R229, R212, R77, -R84 ;  /* 0x0000004dd4e57223 */ /* 0x000fe20000010854 */
[----:B------:R-:W-:Y:S01]  /*6e60*/  HFMA2.MMA R77, -RZ, RZ, 0, 9.5367431640625e-07 ;  /* 0x00000010ff4d7435 */ /* 0x000fe200000001ff */
[-C--:B------:R-:W-:Y:S02]  /*6e70*/  FMUL.FTZ R224, R146, -R231.reuse ;  /* 0x800000e792e07220 */ /* 0x080fe40000410000 */
[C---:B------:R-:W-:Y:S02]  /*6e80*/  FFMA.FTZ R231, R148.reuse, R231, -R70 ;  /* 0x000000e794e77223 */ /* 0x040fe40000010846 */
[----:B--2---:R-:W-:Y:S02]  /*6e90*/  FMUL.FTZ R70, R219, R223 ;  /* 0x000000dfdb467220 */ /* 0x004fe40000410000 */
[----:B------:R-:W-:Y:S02]  /*6ea0*/  FFMA.FTZ R230, R148, R233, R224 ;  /* 0x000000e994e67223 */ /* 0x000fe400000100e0 */
[----:B---3--:R-:W-:-:S02]  /*6eb0*/  FFMA.FTZ R224, R212, R71, R70 ;  /* 0x00000047d4e07223 */ /* 0x008fc40000010046 */
[----:B------:R-:W-:Y:S02]  /*6ec0*/  FMUL.FTZ R84, R219, R71 ;  /* 0x00000047db547220 */ /* 0x000fe40000410000 */
[----:B------:R-:W-:Y:S01]  /*6ed0*/  CS2R R70, SRZ ;  /* 0x0000000000467805 */ /* 0x000fe2000001ff00 */
[----:B------:R-:W-:Y:S02]  /*6ee0*/  @P4 FADD.FTZ R221, R221, R226 ;  /* 0x000000e2dddd4221 */ /* 0x000fe40000010000 */
[----:B------:R-:W-:-:S03]  /*6ef0*/  @!P3 IMAD.WIDE R76, R76, R77, UR42 ;  /* 0x0000002a4c4cbe25 */ /* 0x000fc6000f8e024d */
[----:B------:R-:W0:Y:S01]  /*6f00*/  SHFL.UP PT, R228, R221, 0x4, RZ ;  /* 0x04800000dde47989 */ /* 0x000e2200000e00ff */
[----:B------:R-:W-:Y:S02]  /*6f10*/  @P4 FADD.FTZ R222, R222, R229 ;  /* 0x000000e5dede4221 */ /* 0x000fe40000010000 */
[----:B------:R-:W-:Y:S01]  /*6f20*/  @P4 FFMA.FTZ R212, R212, R223, -R84 ;  /* 0x000000dfd4d44223 */ /* 0x000fe20000010854 */
[----:B------:R1:W2:Y:S01]  /*6f30*/  @!P3 LDG.E.64 R70, [R76.64+0x8] ;  /* 0x0000081a4c46b981 */ /* 0x0002a2000c1e1b00 */
[----:B------:R-:W-:Y:S01]  /*6f40*/  FSEL R223, R219, R224, !P4 ;  /* 0x000000e0dbdf7208 */ /* 0x000fe20006000000 */
[C---:B------:R-:W-:Y:S02]  /*6f50*/  FMUL.FTZ R219, R4.reuse, R227 ;  /* 0x000000e304db7220 */ /* 0x040fe40000410000 */
[----:B------:R-:W3:Y:S01]  /*6f60*/  SHFL.UP PT, R227, R222, 0x4, RZ ;  /* 0x04800000dee37989 */ /* 0x000ee200000e00ff */
[----:B------:R-:W-:-:S03]  /*6f70*/  FMUL.FTZ R84, R4, R225 ;  /* 0x000000e104547220 */ /* 0x000fc60000410000 */
[----:B------:R-:W4:Y:S01]  /*6f80*/  SHFL.UP PT, R225, R212, 0x4, RZ ;  /* 0x04800000d4e17989 */ /* 0x000f2200000e00ff */
[----:B------:R-:W-:-:S03]  /*6f90*/  FADD.FTZ R230, -R219, R230 ;  /* 0x000000e6dbe67221 */ /* 0x000fc60000010100 */
[----:B------:R-:W5:Y:S01]  /*6fa0*/  SHFL.UP PT, R226, R223, 0x4, RZ ;  /* 0x04800000dfe27989 */ /* 0x000f6200000e00ff */
[----:B------:R-:W-:Y:S01]  /*6fb0*/  FADD.FTZ R231, R84, R231 ;  /* 0x000000e754e77221 */ /* 0x000fe20000010000 */
[--C-:B-1----:R-:W-:Y:S01]  /*6fc0*/  PRMT R76, RZ, 0x7610, R83.reuse ;  /* 0x00007610ff4c7816 */ /* 0x102fe20000000053 */
[CC--:B------:R-:W-:Y:S02]  /*6fd0*/  FMUL.FTZ R224, R134.reuse, -R230.reuse ;  /* 0x800000e686e07220 */ /* 0x0c0fe40000410000 */
[-C--:B------:R-:W-:Y:S02]  /*6fe0*/  FMUL.FTZ R229, R134, -R231.reuse ;  /* 0x800000e786e57220 */ /* 0x080fe40000410000 */
[C---:B------:R-:W-:Y:S01]  /*6ff0*/  FFMA.FTZ R232, R135.reuse, R231, -R224 ;  /* 0x000000e787e87223 */ /* 0x040fe200000108e0 */
[----:B------:R-:W-:Y:S01]  /*7000*/  PRMT R224, RZ, 0x5410, R83 ;  /* 0x00005410ffe07816 */ /* 0x000fe20000000053 */
[----:B------:R-:W-:Y:S01]  /*7010*/  FFMA.FTZ R229, R135, R230, R229 ;  /* 0x000000e687e57223 */ /* 0x000fe200000100e5 */
[----:B------:R-:W-:Y:S01]  /*7020*/  ISETP.GE.AND P3, PT, R104, 0x4, PT ;  /* 0x000000046800780c */ /* 0x000fe20003f66270 */
[----:B------:R-:W-:-:S02]  /*7030*/  FMUL.FTZ R76, R5, R76 ;  /* 0x0000004c054c7220 */ /* 0x000fc40000410000 */
[----:B0-----:R-:W-:Y:S02]  /*7040*/  FMUL.FTZ R77, R223, R228 ;  /* 0x000000e4df4d7220 */ /* 0x001fe40000410000 */
[----:B------:R-:W-:Y:S02]  /*7050*/  FADD.FTZ R230, -R76, R229 ;  /* 0x000000e54ce67221 */ /* 0x000fe40000010100 */
[----:B------:R-:W-:Y:S02]  /*7060*/  FMUL.FTZ R83, R5, R224 ;  /* 0x000000e005537220 */ /* 0x000fe40000410000 */
[-C--:B---3--:R-:W-:Y:S02]  /*7070*/  FFMA.FTZ R229, R212, R227.reuse, -R77 ;  /* 0x000000e3d4e57223 */ /* 0x088fe4000001084d */
[----:B------:R-:W-:Y:S02]  /*7080*/  FMUL.FTZ R227, R223, R227 ;  /* 0x000000e3dfe37220 */ /* 0x000fe40000410000 */
[----:B------:R-:W-:-:S02]  /*7090*/  FADD.FTZ R232, R83, R232 ;  /* 0x000000e853e87221 */ /* 0x000fc40000010000 */
[----:B------:R-:W-:Y:S02]  /*70a0*/  FMUL.FTZ R224, R93, -R230 ;  /* 0x800000e65de07220 */ /* 0x000fe40000410000 */
[----:B----4-:R-:W-:Y:S02]  /*70b0*/  FMUL.FTZ R77, R223, R225 ;  /* 0x000000e1df4d7220 */ /* 0x010fe40000410000 */
[C---:B------:R-:W-:Y:S02]  /*70c0*/  FFMA.FTZ R228, R212.reuse, R228, R227 ;  /* 0x000000e4d4e47223 */ /* 0x040fe400000100e3 */
[----:B------:R-:W-:Y:S02]  /*70d0*/  FFMA.FTZ R231, R95, R232, -R224 ;  /* 0x000000e85fe77223 */ /* 0x000fe400000108e0 */
[----:B-----5:R-:W-:Y:S02]  /*70e0*/  FFMA.FTZ R224, R212, R226, R77 ;  /* 0x000000e2d4e07223 */ /* 0x020fe4000001004d */
[----:B------:R-:W-:-:S02]  /*70f0*/  @P3 FADD.FTZ R221, R221, R228 ;  /* 0x000000e4dddd3221 */ /* 0x000fc40000010000 */
[----:B------:R-:W-:Y:S02]  /*7100*/  FMUL.FTZ R226, R223, R226 ;  /* 0x000000e2dfe27220 */ /* 0x000fe40000410000 */
[----:B------:R-:W-:Y:S01]  /*7110*/  @P3 FADD.FTZ R222, R222, R229 ;  /* 0x000000e5dede3221 */ /* 0x000fe20000010000 */
[----:B------:R-:W-:Y:S01]  /*7120*/  PRMT R77, RZ, 0x7610, R82 ;  /* 0x00007610ff4d7816 */ /* 0x000fe20000000052 */
[----:B------:R-:W-:Y:S01]  /*7130*/  @P3 FFMA.FTZ R212, R212, R225, -R226 ;  /* 0x000000e1d4d43223 */ /* 0x000fe200000108e2 */
[----:B------:R-:W0:Y:S01]  /*7140*/  SHFL.UP PT, R229, R221, 0x8, RZ ;  /* 0x05000000dde57989 */ /* 0x000e2200000e00ff */
[----:B------:R-:W-:-:S03]  /*7150*/  FMUL.FTZ R232, R93, -R232 ;  /* 0x800000e85de87220 */ /* 0x000fc60000410000 */
[----:B------:R-:W1:Y:S01]  /*7160*/  SHFL.UP PT, R228, R222, 0x8, RZ ;  /* 0x05000000dee47989 */ /* 0x000e6200000e00ff */
[----:B------:R-:W-:Y:S01]  /*7170*/  FSEL R223, R223, R224, !P3 ;  /* 0x000000e0dfdf7208 */ /* 0x000fe20005800000 */
[----:B------:R-:W-:Y:S01]  /*7180*/  FFMA.FTZ R232, R95, R230, R232 ;  /* 0x000000e65fe87223 */ /* 0x000fe200000100e8 */
[----:B------:R-:W-:Y:S01]  /*7190*/  PRMT R225, RZ, 0x5410, R82 ;  /* 0x00005410ffe17816 */ /* 0x000fe20000000052 */
[----:B------:R-:W3:Y:S01]  /*71a0*/  SHFL.UP PT, R224, R212, 0x8, RZ ;  /* 0x05000000d4e07989 */ /* 0x000ee200000e00ff */
[----:B------:R-:W-:-:S03]  /*71b0*/  FMUL.FTZ R77, R6, R77 ;  /* 0x0000004d064d7220 */ /* 0x000fc60000410000 */
        /* <DEDUP_REMOVED lines=18> */
[----:B-1----:R-:W-:Y:S02]  /*72e0*/  FMUL.FTZ R230, R223, R228 ;  /* 0x000000e4dfe67220 */ /* 0x002fe40000410000 */
[----:B------:R-:W-:-:S02]  /*72f0*/  FMUL.FTZ R232, R146, -R235 ;  /* 0x800000eb92e87220 */ /* 0x000fc40000410000 */
[C---:B------:R-:W-:Y:S02]  /*7300*/  FFMA.FTZ R231, R212.reuse, R228, -R231 ;  /* 0x000000e4d4e77223 */ /* 0x040fe400000108e7 */
[----:B------:R-:W-:Y:S02]  /*7310*/  FFMA.FTZ R230, R212, R229, R230 ;  /* 0x000000e5d4e67223 */ /* 0x000fe400000100e6 */
[----:B---3--:R-:W-:Y:S02]  /*7320*/  FMUL.FTZ R228, R223, R224 ;  /* 0x000000e0dfe47220 */ /* 0x008fe40000410000 */
[-C--:B------:R-:W-:Y:S02]  /*7330*/  FFMA.FTZ R232, R148, R233.reuse, -R232 ;  /* 0x000000e994e87223 */ /* 0x080fe400000108e8 */
[----:B------:R-:W-:Y:S02]  /*7340*/  @P3 FADD.FTZ R222, R222, R231 ;  /* 0x000000e7dede3221 */ /* 0x000fe40000010000 */
[----:B------:R-:W-:-:S02]  /*7350*/  FMUL.FTZ R233, R146, -R233 ;  /* 0x800000e992e97220 */ /* 0x000fc40000410000 */
[-C--:B----4-:R-:W-:Y:S02]  /*7360*/  FMUL.FTZ R229, R223, R227.reuse ;  /* 0x000000e3dfe57220 */ /* 0x090fe40000410000 */
[----:B------:R-:W-:Y:S02]  /*7370*/  FFMA.FTZ R228, R212, R227, R228 ;  /* 0x000000e3d4e47223 */ /* 0x000fe400000100e4 */
[----:B------:R-:W-:Y:S01]  /*7380*/  @P3 FADD.FTZ R221, R221, R230 ;  /* 0x000000e6dddd3221 */ /* 0x000fe20000010000 */
[----:B------:R-:W0:Y:S01]  /*7390*/  SHFL.UP PT, R239, R222, 0x10, RZ ;  /* 0x06000000deef7989 */ /* 0x000e2200000e00ff */
[----:B------:R-:W-:Y:S01]  /*73a0*/  FFMA.FTZ R233, R148, R235, R233 ;  /* 0x000000eb94e97223 */ /* 0x000fe200000100e9 */
[----:B------:R-:W-:Y:S01]  /*73b0*/  FSEL R235, R223, R228, !P3 ;  /* 0x000000e4dfeb7208 */ /* 0x000fe20005800000 */
[----:B------:R-:W-:Y:S01]  /*73c0*/  @P3 FFMA.FTZ R212, R212, R224, -R229 ;  /* 0x000000e0d4d43223 */ /* 0x000fe200000108e5 */
[----:B------:R-:W1:Y:S01]  /*73d0*/  SHFL.UP PT, R240, R221, 0x10, RZ ;  /* 0x06000000ddf07989 */ /* 0x000e6200000e00ff */
[----:B------:R-:W-:-:S02]  /*73e0*/  PRMT R224, RZ, 0x7610, R81 ;  /* 0x00007610ffe07816 */ /* 0x000fc40000000051 */
[----:B------:R-:W-:Y:S01]  /*73f0*/  PRMT R228, RZ, 0x5410, R81 ;  /* 0x00005410ffe47816 */ /* 0x000fe20000000051 */
[----:B------:R-:W-:Y:S02]  /*7400*/  SHFL.UP PT, R236, R235, 0x10, RZ ;  /* 0x06000000ebec7989 */ /* 0x000fe400000e00ff */
[C---:B------:R-:W-:Y:S02]  /*7410*/  FMUL.FTZ R224, R7.reuse, R224 ;  /* 0x000000e007e07220 */ /* 0x040fe40000410000 */
[----:B------:R-:W3:Y:S01]  /*7420*/  SHFL.UP PT, R81, R212, 0x10, RZ ;  /* 0x06000000d4517989 */ /* 0x000ee200000e00ff */
        /* <DEDUP_REMOVED lines=9> */
[----:B------:R-:W-:Y:S02]  /*74c0*/  FFMA.FTZ R225, R111, R226, -R225 ;  /* 0x000000e26fe17223 */ /* 0x000fe400000108e1 */
[C---:B------:R-:W-:Y:S01]  /*74d0*/  FMUL.FTZ R227, R93.reuse, -R232 ;  /* 0x800000e85de37220 */ /* 0x040fe20000410000 */
[----:B------:R-:W-:Y:S01]  /*74e0*/  ISETP.GE.AND P3, PT, R104, 0x10, PT ;  /* 0x000000106800780c */ /* 0x000fe20003f66270 */
[-C--:B------:R-:W-:Y:S02]  /*74f0*/  FMUL.FTZ R226, R93, -R228.reuse ;  /* 0x800000e45de27220 */ /* 0x080fe40000410000 */
[C---:B------:R-:W-:Y:S02]  /*7500*/  FFMA.FTZ R228, R95.reuse, R228, R227 ;  /* 0x000000e45fe47223 */ /* 0x040fe400000100e3 */
[----:B------:R-:W-:Y:S02]  /*7510*/  FFMA.FTZ R232, R95, R232, -R226 ;  /* 0x000000e85fe87223 */ /* 0x000fe400000108e2 */
[----:B0-----:R-:W-:-:S02]  /*7520*/  FMUL.FTZ R227, R235, R239 ;  /* 0x000000efebe37220 */ /* 0x001fc40000410000 */
[CC--:B-1----:R-:W-:Y:S02]  /*7530*/  FMUL.FTZ R226, R235.reuse, R240.reuse ;  /* 0x000000f0ebe27220 */ /* 0x0c2fe40000410000 */
[C---:B------:R-:W-:Y:S02]  /*7540*/  FFMA.FTZ R240, R212.reuse, R240, R227 ;  /* 0x000000f0d4f07223 */ /* 0x040fe400000100e3 */
[C---:B------:R-:W-:Y:S02]  /*7550*/  FFMA.FTZ R239, R212.reuse, R239, -R226 ;  /* 0x000000efd4ef7223 */ /* 0x040fe400000108e2 */
[C---:B---3--:R-:W-:Y:S02]  /*7560*/  FMUL.FTZ R227, R235.reuse, R81 ;  /* 0x00000051ebe37220 */ /* 0x048fe40000410000 */
[-C--:B------:R-:W-:Y:S02]  /*7570*/  FMUL.FTZ R226, R235, R236.reuse ;  /* 0x000000ecebe27220 */ /* 0x080fe40000410000 */
[----:B------:R-:W-:-:S02]  /*7580*/  FFMA.FTZ R236, R212, R236, R227 ;  /* 0x000000ecd4ec7223 */ /* 0x000fc400000100e3 */
[----:B------:R-:W-:Y:S01]  /*7590*/  @P3 FFMA.FTZ R212, R212, R81, -R226 ;  /* 0x00000051d4d43223 */ /* 0x000fe200000108e2 */
[----:B------:R-:W-:Y:S01]  /*75a0*/  PRMT R81, RZ, 0x7610, R80 ;  /* 0x00007610ff517816 */ /* 0x000fe20000000050 */
[----:B------:R-:W-:Y:S01]  /*75b0*/  FFMA.FTZ R230, R111, R229, R230 ;  /* 0x000000e56fe67223 */ /* 0x000fe200000100e6 */
[----:B------:R-:W-:Y:S01]  /*75c0*/  PRMT R227, RZ, 0x5410, R80 ;  /* 0x00005410ffe37816 */ /* 0x000fe20000000050 */
[----:B------:R-:W-:Y:S02]  /*75d0*/  FMUL.FTZ R226, R108, -R228 ;  /* 0x800000e46ce27220 */ /* 0x000fe40000410000 */
[C---:B------:R-:W-:Y:S02]  /*75e0*/  FMUL.FTZ R81, R8.reuse, R81 ;  /* 0x0000005108517220 */ /* 0x040fe40000410000 */
[----:B------:R-:W-:Y:S02]  /*75f0*/  FMUL.FTZ R80, R8, R227 ;  /* 0x000000e308507220 */ /* 0x000fe40000410000 */
[----:B------:R-:W-:-:S02]  /*7600*/  FADD.FTZ R230, -R81, R230 ;  /* 0x000000e651e67221 */ /* 0x000fc40000010100 */
[CC--:B------:R-:W-:Y:S02]  /*7610*/  FFMA.FTZ R226, R109.reuse, R232.reuse, -R226 ;  /* 0x000000e86de27223 */ /* 0x0c0fe400000108e2 */
[----:B------:R-:W-:Y:S02]  /*7620*/  FMUL.FTZ R232, R108, -R232 ;  /* 0x800000e86ce87220 */ /* 0x000fe40000410000 */
[----:B------:R-:W-:Y:S02]  /*7630*/  FADD.FTZ R225, R80, R225 ;  /* 0x000000e150e17221 */ /* 0x000fe40000010000 */
[----:B------:R-:W-:Y:S02]  /*7640*/  FMUL.FTZ R234, R112, -R230 ;  /* 0x800000e670ea7220 */ /* 0x000fe40000410000 */
[----:B------:R-:W-:Y:S02]  /*7650*/  FFMA.FTZ R232, R109, R228, R232 ;  /* 0x000000e46de87223 */ /* 0x000fe400000100e8 */
[----:B------:R-:W-:-:S02]  /*7660*/  FFMA.FTZ R234, R113, R225, -R234 ;  /* 0x000000e171ea7223 */ /* 0x000fc400000108ea */
[----:B------:R-:W-:Y:S02]  /*7670*/  FMUL.FTZ R227, R110, -R226 ;  /* 0x800000e26ee37220 */ /* 0x000fe40000410000 */
[----:B------:R-:W-:Y:S02]  /*7680*/  FMUL.FTZ R228, R112, -R225 ;  /* 0x800000e170e47220 */ /* 0x000fe40000410000 */
[-C--:B------:R-:W-:Y:S02]  /*7690*/  FMUL.FTZ R225, R110, -R232.reuse ;  /* 0x800000e86ee17220 */ /* 0x080fe40000410000 */
[C---:B------:R-:W-:Y:S02]  /*76a0*/  FFMA.FTZ R232, R111.reuse, R232, R227 ;  /* 0x000000e86fe87223 */ /* 0x040fe400000100e3 */
[----:B------:R-:W-:Y:S01]  /*76b0*/  FFMA.FTZ R227, R111, R226, -R225 ;  /* 0x000000e26fe37223 */ /* 0x000fe200000108e1 */
[--C-:B------:R-:W-:Y:S01]  /*76c0*/  PRMT R226, RZ, 0x5410, R75.reuse ;  /* 0x00005410ffe27816 */ /* 0x100fe2000000004b */
[----:B------:R-:W-:Y:S01]  /*76d0*/  FFMA.FTZ R238, R113, R230, R228 ;  /* 0x000000e671ee7223 */ /* 0x000fe200000100e4 */
[----:B------:R-:W-:-:S03]  /*76e0*/  PRMT R228, RZ, 0x7610, R75 ;  /* 0x00007610ffe47816 */ /* 0x000fc6000000004b */
[C---:B------:R-:W-:Y:S02]  /*76f0*/  FMUL.FTZ R225, R9.reuse, R226 ;  /* 0x000000e209e17220 */ /* 0x040fe40000410000 */
[----:B------:R-:W-:Y:S02]  /*7700*/  FMUL.FTZ R230, R112, -R232 ;  /* 0x800000e870e67220 */ /* 0x000fe40000410000 */
[----:B------:R-:W-:Y:S02]  /*7710*/  FMUL.FTZ R75, R9, R228 ;  /* 0x000000e4094b7220 */ /* 0x000fe40000410000 */
[----:B------:R-:W-:Y:S02]  /*7720*/  FADD.FTZ R234, R225, R234 ;  /* 0x000000eae1ea7221 */ /* 0x000fe40000010000 */
[----:B------:R-:W-:Y:S02]  /*7730*/  FFMA.FTZ R230, R113, R227, -R230 ;  /* 0x000000e371e67223 */ /* 0x000fe400000108e6 */
[----:B------:R-:W-:-:S02]  /*7740*/  FADD.FTZ R238, -R75, R238 ;  /* 0x000000ee4bee7221 */ /* 0x000fc40000010100 */
[----:B------:R-:W-:Y:S02]  /*7750*/  FMUL.FTZ R228, R114, -R234 ;  /* 0x800000ea72e47220 */ /* 0x000fe40000410000 */
[----:B------:R-:W-:Y:S02]  /*7760*/  FMUL.FTZ R227, R112, -R227 ;  /* 0x800000e370e37220 */ /* 0x000fe40000410000 */
[CC--:B------:R-:W-:Y:S02]  /*7770*/  FMUL.FTZ R226, R114.reuse, -R238.reuse ;  /* 0x800000ee72e27220 */ /* 0x0c0fe40000410000 */
[----:B------:R-:W-:Y:S01]  /*7780*/  FFMA.FTZ R233, R115, R238, R228 ;  /* 0x000000ee73e97223 */ /* 0x000fe200000100e4 */
[----:B------:R-:W-:Y:S01]  /*7790*/  PRMT R229, RZ, 0x7610, R74 ;  /* 0x00007610ffe57816 */ /* 0x000fe2000000004a */
[----:B------:R-:W-:Y:S02]  /*77a0*/  FFMA.FTZ R227, R113, R232, R227 ;  /* 0x000000e871e37223 */ /* 0x000fe400000100e3 */
[----:B------:R-:W-:-:S02]  /*77b0*/  FMUL.FTZ R228, R114, -R230 ;  /* 0x800000e672e47220 */ /* 0x000fc40000410000 */
[C---:B------:R-:W-:Y:S02]  /*77c0*/  FFMA.FTZ R231, R115.reuse, R234, -R226 ;  /* 0x000000ea73e77223 */ /* 0x040fe400000108e2 */
[-C--:B------:R-:W-:Y:S02]  /*77d0*/  FMUL.FTZ R226, R114, -R227.reuse ;  /* 0x800000e372e27220 */ /* 0x080fe40000410000 */
[C---:B------:R-:W-:Y:S01]  /*77e0*/  FFMA.FTZ R228, R115.reuse, R227, R228 ;  /* 0x000000e373e47223 */ /* 0x040fe200000100e4 */
[----:B------:R-:W-:Y:S01]  /*77f0*/  PRMT R227, RZ, 0x5410, R74 ;  /* 0x00005410ffe37816 */ /* 0x000fe2000000004a */
[C---:B------:R-:W-:Y:S02]  /*7800*/  FMUL.FTZ R74, R10.reuse, R229 ;  /* 0x000000e50a4a7220 */ /* 0x040fe40000410000 */
[----:B------:R-:W-:Y:S02]  /*7810*/  FFMA.FTZ R230, R115, R230, -R226 ;  /* 0x000000e673e67223 */ /* 0x000fe400000108e2 */
[----:B------:R-:W-:-:S02]  /*7820*/  FMUL.FTZ R226, R10, R227 ;  /* 0x000000e30ae27220 */ /* 0x000fc40000410000 */
[----:B------:R-:W-:Y:S02]  /*7830*/  FADD.FTZ R233, -R74, R233 ;  /* 0x000000e94ae97221 */ /* 0x000fe40000010100 */
[----:B------:R-:W-:Y:S02]  /*7840*/  FADD.FTZ R231, R226, R231 ;  /* 0x000000e7e2e77221 */ /* 0x000fe40000010000 */
[C---:B------:R-:W-:Y:S02]  /*7850*/  FMUL.FTZ R232, R116.reuse, -R233 ;  /* 0x800000e974e87220 */ /* 0x040fe40000410000 */
[C---:B------:R-:W-:Y:S02]  /*7860*/  FMUL.FTZ R227, R116.reuse, -R228 ;  /* 0x800000e474e37220 */ /* 0x040fe40000410000 */
[-C--:B------:R-:W-:Y:S02]  /*7870*/  FMUL.FTZ R234, R116, -R231.reuse ;  /* 0x800000e774ea7220 */ /* 0x080fe40000410000 */
[----:B------:R-:W-:-:S02]  /*7880*/  FFMA.FTZ R232, R117, R231, -R232 ;  /* 0x000000e775e87223 */ /* 0x000fc400000108e8 */
[-C--:B------:R-:W-:Y:S02]  /*7890*/  FMUL.FTZ R231, R116, -R230.reuse ;  /* 0x800000e674e77220 */ /* 0x080fe40000410000 */
[C---:B------:R-:W-:Y:S01]  /*78a0*/  FFMA.FTZ R229, R117.reuse, R230, -R227 ;  /* 0x000000e675e57223 */ /* 0x040fe200000108e3 */
[----:B------:R-:W-:Y:S01]  /*78b0*/  PRMT R230, RZ, 0x7610, R73 ;  /* 0x00007610ffe67816 */ /* 0x000fe20000000049 */
[C---:B------:R-:W-:Y:S01]  /*78c0*/  FFMA.FTZ R231, R117.reuse, R228, R231 ;  /* 0x000000e475e77223 */ /* 0x040fe200000100e7 */
[----:B------:R-:W-:Y:S01]  /*78d0*/  PRMT R228, RZ, 0x5410, R73 ;  /* 0x00005410ffe47816 */ /* 0x000fe20000000049 */
[----:B------:R-:W-:Y:S02]  /*78e0*/  FFMA.FTZ R234, R117, R233, R234 ;  /* 0x000000e975ea7223 */ /* 0x000fe400000100ea */
[C---:B------:R-:W-:Y:S02]  /*78f0*/  FMUL.FTZ R73, R11.reuse, R230 ;  /* 0x000000e60b497220 */ /* 0x040fe40000410000 */
[----:B------:R-:W-:-:S02]  /*7900*/  FMUL.FTZ R227, R11, R228 ;  /* 0x000000e40be37220 */ /* 0x000fc40000410000 */
[----:B------:R-:W-:Y:S02]  /*7910*/  FADD.FTZ R234, -R73, R234 ;  /* 0x000000ea49ea7221 */ /* 0x000fe40000010100 */
[----:B------:R-:W-:Y:S02]  /*7920*/  FADD.FTZ R232, R227, R232 ;  /* 0x000000e8e3e87221 */ /* 0x000fe40000010000 */
[C---:B------:R-:W-:Y:S02]  /*7930*/  FMUL.FTZ R228, R118.reuse, -R234 ;  /* 0x800000ea76e47220 */ /* 0x040fe40000410000 */
[CC--:B------:R-:W-:Y:S02]  /*7940*/  FMUL.FTZ R230, R118.reuse, -R232.reuse ;  /* 0x800000e876e67220 */ /* 0x0c0fe40000410000 */
[----:B------:R-:W-:Y:S02]  /*7950*/  FFMA.FTZ R233, R119, R232, -R228 ;  /* 0x000000e877e97223 */ /* 0x000fe400000108e4 */
[----:B------:R-:W-:-:S02]  /*7960*/  FMUL.FTZ R232, R118, -R229 ;  /* 0x800000e576e87220 */ /* 0x000fc40000410000 */
        /* <DEDUP_REMOVED lines=14> */
[-C--:B------:R-:W-:Y:S02]  /*7a50*/  FMUL.FTZ R229, R120, -R232.reuse ;  /* 0x800000e878e57220 */ /* 0x080fe40000410000 */
[C---:B------:R-:W-:Y:S01]  /*7a60*/  FFMA.FTZ R233, R121.reuse, R232, R233 ;  /* 0x000000e879e97223 */ /* 0x040fe200000100e9 */
[----:B------:R-:W-:Y:S01]  /*7a70*/  PRMT R232, RZ, 0x7610, R59 ;  /* 0x00007610ffe87816 */ /* 0x000fe2000000003b */
        /* <DEDUP_REMOVED lines=13> */
[----:B------:R-:W-:Y:S01]  /*7b50*/  FFMA.FTZ R234, R123, R231, -R232 ;  /* 0x000000e77bea7223 */ /* 0x000fe200000108e8 */
[--C-:B------:R-:W-:Y:S02]  /*7b60*/  PRMT R231, RZ, 0x7610, R58.reuse ;  /* 0x00007610ffe77816 */ /* 0x100fe4000000003a */
[----:B------:R-:W-:-:S03]  /*7b70*/  PRMT R59, RZ, 0x5410, R58 ;  /* 0x00005410ff3b7816 */ /* 0x000fc6000000003a */
[C---:B------:R-:W-:Y:S02]  /*7b80*/  FMUL.FTZ R231, R14.reuse, R231 ;  /* 0x000000e70ee77220 */ /* 0x040fe40000410000 */
[----:B------:R-:W-:Y:S02]  /*7b90*/  FMUL.FTZ R232, R14, R59 ;  /* 0x0000003b0ee87220 */ /* 0x000fe40000410000 */
[----:B------:R-:W-:Y:S02]  /*7ba0*/  FADD.FTZ R242, -R231, R242 ;  /* 0x000000f2e7f27221 */ /* 0x000fe40000010100 */
[----:B------:R-:W-:Y:S02]  /*7bb0*/  FADD.FTZ R241, R232, R241 ;  /* 0x000000f1e8f17221 */ /* 0x000fe40000010000 */
[----:B------:R-:W-:Y:S02]  /*7bc0*/  FMUL.FTZ R58, R124, -R242 ;  /* 0x800000f27c3a7220 */ /* 0x000fe40000410000 */
[----:B------:R-:W-:-:S02]  /*7bd0*/  FFMA.FTZ R238, R123, R233, R238 ;  /* 0x000000e97bee7223 */ /* 0x000fc400000100ee */
[CC--:B------:R-:W-:Y:S02]  /*7be0*/  FFMA.FTZ R244, R125.reuse, R241.reuse, -R58 ;  /* 0x000000f17df47223 */ /* 0x0c0fe4000001083a */
[C---:B------:R-:W-:Y:S02]  /*7bf0*/  FMUL.FTZ R59, R124.reuse, -R241 ;  /* 0x800000f17c3b7220 */ /* 0x040fe40000410000 */
[C---:B------:R-:W-:Y:S02]  /*7c00*/  FMUL.FTZ R58, R124.reuse, -R238 ;  /* 0x800000ee7c3a7220 */ /* 0x040fe40000410000 */
[C---:B------:R-:W-:Y:S02]  /*7c10*/  FFMA.FTZ R241, R125.reuse, R242, R59 ;  /* 0x000000f27df17223 */ /* 0x040fe4000001003b */
[-C--:B------:R-:W-:Y:S01]  /*7c20*/  FFMA.FTZ R237, R125, R234.reuse, -R58 ;  /* 0x000000ea7ded7223 */ /* 0x080fe2000001083a */
[--C-:B------:R-:W-:Y:S01]  /*7c30*/  PRMT R58, RZ, 0x5410, R57.reuse ;  /* 0x00005410ff3a7816 */ /* 0x100fe20000000039 */
[----:B------:R-:W-:Y:S01]  /*7c40*/  FMUL.FTZ R59, R124, -R234 ;  /* 0x800000ea7c3b7220 */ /* 0x000fe20000410000 */
[----:B------:R-:W-:-:S03]  /*7c50*/  PRMT R234, RZ, 0x7610, R57 ;  /* 0x00007610ffea7816 */ /* 0x000fc60000000039 */
[C---:B------:R-:W-:Y:S02]  /*7c60*/  FMUL.FTZ R233, R15.reuse, R58 ;  /* 0x0000003a0fe97220 */ /* 0x040fe40000410000 */
[----:B------:R-:W-:Y:S02]  /*7c70*/  FMUL.FTZ R234, R15, R234 ;  /* 0x000000ea0fea7220 */ /* 0x000fe40000410000 */
[----:B------:R-:W-:Y:S02]  /*7c80*/  FADD.FTZ R244, R233, R244 ;  /* 0x000000f4e9f47221 */ /* 0x000fe40000010000 */
[----:B------:R-:W-:Y:S02]  /*7c90*/  FADD.FTZ R241, -R234, R241 ;  /* 0x000000f1eaf17221 */ /* 0x000fe40000010100 */
[C---:B------:R-:W-:Y:S02]  /*7ca0*/  FMUL.FTZ R58, R126.reuse, -R244 ;  /* 0x800000f47e3a7220 */ /* 0x040fe40000410000 */
[----:B------:R-:W-:-:S02]  /*7cb0*/  FMUL.FTZ R57, R126, -R241 ;  /* 0x800000f17e397220 */ /* 0x000fc40000410000 */
[----:B------:R-:W-:Y:S01]  /*7cc0*/  FFMA.FTZ R243, R127, R241, R58 ;  /* 0x000000f17ff37223 */ /* 0x000fe2000001003a */
[----:B------:R-:W-:Y:S01]  /*7cd0*/  FSEL R241, R235, R236, !P3 ;  /* 0x000000ecebf17208 */ /* 0x000fe20005800000 */
[----:B------:R-:W-:Y:S01]  /*7ce0*/  FFMA.FTZ R244, R127, R244, -R57 ;  /* 0x000000f47ff47223 */ /* 0x000fe20000010839 */
[--C-:B------:R-:W-:Y:S01]  /*7cf0*/  PRMT R235, RZ, 0x5410, R56.reuse ;  /* 0x00005410ffeb7816 */ /* 0x100fe20000000038 */
[----:B------:R-:W-:Y:S01]  /*7d00*/  FFMA.FTZ R59, R125, R238, R59 ;  /* 0x000000ee7d3b7223 */ /* 0x000fe2000001003b */
[----:B------:R-:W-:Y:S01]  /*7d10*/  PRMT R57, RZ, 0x7610, R56 ;  /* 0x00007610ff397816 */ /* 0x000fe20000000038 */
[----:B------:R-:W-:Y:S02]  /*7d20*/  @P3 FADD.FTZ R221, R221, R240 ;  /* 0x000000f0dddd3221 */ /* 0x000fe40000010000 */
[----:B------:R-:W-:Y:S01]  /*7d30*/  @P3 FADD.FTZ R222, R222, R239 ;  /* 0x000000efdede3221 */ /* 0x000fe20000010000 */
[----:B------:R-:W-:Y:S01]  /*7d40*/  ISETP.NE.AND P3, PT, R217, 0x1f, PT ;  /* 0x0000001fd900780c */ /* 0x000fe20003f65270 */
[----:B------:R-:W-:-:S02]  /*7d50*/  FMUL.FTZ R58, R126, -R59 ;  /* 0x8000003b7e3a7220 */ /* 0x000fc40000410000 */
[----:B------:R-:W-:Y:S02]  /*7d60*/  FMUL.FTZ R238, R126, -R237 ;  /* 0x800000ed7eee7220 */ /* 0x000fe40000410000 */
[C---:B------:R-:W-:Y:S02]  /*7d70*/  FMUL.FTZ R235, R16.reuse, R235 ;  /* 0x000000eb10eb7220 */ /* 0x040fe40000410000 */
[----:B------:R-:W-:Y:S02]  /*7d80*/  FMUL.FTZ R236, R16, R57 ;  /* 0x0000003910ec7220 */ /* 0x000fe40000410000 */
[C---:B------:R-:W-:Y:S02]  /*7d90*/  FFMA.FTZ R237, R127.reuse, R237, -R58 ;  /* 0x000000ed7fed7223 */ /* 0x040fe4000001083a */
[----:B------:R-:W-:Y:S02]  /*7da0*/  FFMA.FTZ R238, R127, R59, R238 ;  /* 0x0000003b7fee7223 */ /* 0x000fe400000100ee */
[----:B------:R-:W-:-:S02]  /*7db0*/  FADD.FTZ R239, R235, R244 ;  /* 0x000000f4ebef7221 */ /* 0x000fc40000010000 */
        /* <DEDUP_REMOVED lines=24> */
.L_x_10985:
[----:B-123--:R-:W-:Y:S05]  /*7f40*/  BSYNC B0 ;  /* 0x0000000000007941 */ /* 0x00efea0003800000 */
.L_x_10984:
        /* <DEDUP_REMOVED lines=25> */
.L_x_10987:
[----:B------:R-:W-:Y:S05]  /*80e0*/  BSYNC B0 ;  /* 0x0000000000007941 */ /* 0x000fea0003800000 */
.L_x_10986:
        /* <DEDUP_REMOVED lines=18> */
.L_x_10989:
[----:B------:R-:W-:Y:S05]  /*8210*/  BSYNC B0 ;  /* 0x0000000000007941 */ /* 0x000fea0003800000 */
.L_x_10988:
        /* <DEDUP_REMOVED lines=18> */
.L_x_10991:
[----:B------:R-:W-:Y:S05]  /*8340*/  BSYNC B0 ;  /* 0x0000000000007941 */ /* 0x000fea0003800000 */
.L_x_10990:
[----:B------:R-:W-:Y:S01]  /*8350*/  ISETP.GT.U32.AND P0, PT, R217, 0xf, PT ;  /* 0x0000000fd900780c */ /* 0x000fe20003f04070 */
[----:B---3--:R3:W4:Y:S01]  /*8360*/  SHFL.DOWN PT, R243, R237, 0x10, 0x1f ;  /* 0x0a001f00edf37f89 */ /* 0x00872200000e0000 */
[----:B------:R-:W-:Y:S03]  /*8370*/  BSSY B0, `(.L_x_10992) ;  /* 0x0000010000007945 */ /* 0x000fe60003800000 */
[----:B-1----:R3:W1:Y:S04]  /*8380*/  SHFL.DOWN PT, R245, R238, 0x10, 0x1f ;  /* 0x0a001f00eef57f89 */ /* 0x00266800000e0000 */
[----:B------:R3:W2:Y:S04]  /*8390*/  SHFL.DOWN PT, R217, R239, 0x10, 0x1f ;  /* 0x0a001f00efd97f89 */ /* 0x0006a800000e0000 */
[----:B--2---:R3:W2:Y:S01]  /*83a0*/  SHFL.DOWN PT, R247, R240, 0x10, 0x1f ;  /* 0x0a001f00f0f77f89 */ /* 0x0046a200000e0000 */
[----:B------:R-:W-:Y:S05]  /*83b0*/  @P0 BRA `(.L_x_10993) ;  /* 0x000000b000000947 */ /* 0x000fea0003800000 */
[C---:B--2---:R-:W-:Y:S02]  /*83c0*/  FMUL.FTZ R242, R238.reuse, R247 ;  /* 0x000000f7eef27220 */ /* 0x044fe40000410000 */
[----:B------:R-:W-:-:S02]  /*83d0*/  FMUL.FTZ R246, R238, R217 ;  /* 0x000000d9eef67220 */ /* 0x000fc40000410000 */
[C---:B------:R-:W-:Y:S02]  /*83e0*/  FFMA.FTZ R244, R237.reuse, R217, -R242 ;  /* 0x000000d9edf47223 */ /* 0x040fe400000108f2 */
[C---:B-1----:R-:W-:Y:S02]  /*83f0*/  FMUL.FTZ R242, R238.reuse, R245 ;  /* 0x000000f5eef27220 */ /* 0x042fe40000410000 */
[-C--:B---34-:R-:W-:Y:S02]  /*8400*/  FMUL.FTZ R238, R238, R243.reuse ;  /* 0x000000f3eeee7220 */ /* 0x098fe40000410000 */
[C---:B------:R-:W-:Y:S02]  /*8410*/  FFMA.FTZ R242, R237.reuse, R243, -R242 ;  /* 0x000000f3edf27223 */ /* 0x040fe400000108f2 */
[C---:B------:R-:W-:Y:S02]  /*8420*/  FFMA.FTZ R217, R237.reuse, R247, R246 ;  /* 0x000000f7edd97223 */ /* 0x040fe400000100f6 */
[----:B------:R-:W-:Y:S01]  /*8430*/  FFMA.FTZ R238, R237, R245, R238 ;  /* 0x000000f5edee7223 */ /* 0x000fe200000100ee */
[----:B------:R-:W-:Y:S01]  /*8440*/  MOV R237, R242 ;  /* 0x000000f200ed7202 */ /* 0x000fe20000000f00 */
[----:B------:R-:W-:-:S02]  /*8450*/  FADD.FTZ R239, R239, R244 ;  /* 0x000000f4efef7221 */ /* 0x000fc40000010000 */
[----:B------:R-:W-:Y:S02]  /*8460*/  FADD.FTZ R240, R240, R217 ;  /* 0x000000d9f0f07221 */ /* 0x000fe40000010000 */
.L_x_10993:
[----:B------:R-:W-:Y:S05]  /*8470*/  BSYNC B0 ;  /* 0x0000000000007941 */ /* 0x000fea0003800000 */
.L_x_10992:
        /* <DEDUP_REMOVED lines=8> */
[----:B------:R-:W-:Y:S02]  /*8500*/  @P1 FADD.FTZ R71, R221, R242 ;  /* 0x000000f2dd471221 */ /* 0x000fe40000010000 */
[----:B------:R-:W-:Y:S01]  /*8510*/  @P1 FADD.FTZ R70, R222, R241 ;  /* 0x000000f1de461221 */ /* 0x000fe20000010000 */
[----:B------:R-:W-:Y:S01]  /*8520*/  SHFL.DOWN PT, R242, R239, 0x1, 0x1f ;  /* 0x08201f00eff27f89 */ /* 0x000fe200000e0000 */
[----:B------:R-:W-:-:S02]  /*8530*/  FMUL.FTZ R217, R131, R71 ;  /* 0x0000004783d97220 */ /* 0x000fc40000410000 */
[-C--:B------:R-:W-:Y:S01]  /*8540*/  FMUL.FTZ R131, R131, R70.reuse ;  /* 0x0000004683837220 */ /* 0x080fe20000410000 */
[----:B------:R-:W-:Y:S01]  /*8550*/  SHFL.DOWN PT, R222, R238, 0x1, 0x1f ;  /* 0x08201f00eede7f89 */ /* 0x000fe200000e0000 */
[C---:B------:R-:W-:Y:S02]  /*8560*/  FFMA.FTZ R70, R130.reuse, R70, -R217 ;  /* 0x0000004682467223 */ /* 0x040fe400000108d9 */
[----:B------:R-:W-:Y:S01]  /*8570*/  FFMA.FTZ R71, R130, R71, R131 ;  /* 0x0000004782477223 */ /* 0x000fe20000010083 */
[----:B------:R-:W-:Y:S01]  /*8580*/  SHFL.DOWN PT, R217, R240, 0x1, 0x1f ;  /* 0x08201f00f0d97f89 */ /* 0x000fe200000e0000 */
[----:B------:R-:W-:Y:S02]  /*8590*/  FADD.FTZ R153, R153, R70 ;  /* 0x0000004699997221 */ /* 0x000fe40000010000 */
[----:B------:R-:W-:Y:S01]  /*85a0*/  FADD.FTZ R71, R152, R71 ;  /* 0x0000004798477221 */ /* 0x000fe20000010000 */
[----:B------:R-:W-:Y:S01]  /*85b0*/  SHFL.IDX PT, R131, R237, RZ, 0x1f ;  /* 0x00001fffed837589 */ /* 0x000fe200000e0000 */
[----:B------:R-:W-:-:S03]  /*85c0*/  FMUL.FTZ R70, R126, R153 ;  /* 0x000000997e467220 */ /* 0x000fc60000410000 */
[----:B---34-:R-:W-:Y:S01]  /*85d0*/  SHFL.DOWN PT, R237, R237, 0x1, 0x1f ;  /* 0x08201f00eded7f89 */ /* 0x018fe200000e0000 */
[-C--:B------:R-:W-:Y:S02]  /*85e0*/  FFMA.FTZ R130, R127, R71.reuse, R70 ;  /* 0x000000477f827223 */ /* 0x080fe40000010046 */
[----:B------:R-:W-:Y:S01]  /*85f0*/  FMUL.FTZ R70, R126, R71 ;  /* 0x000000477e467220 */ /* 0x000fe20000410000 */
[----:B------:R-:W-:Y:S01]  /*8600*/  SHFL.IDX PT, R239, R239, RZ, 0x1f ;  /* 0x00001fffefef7589 */ /* 0x000fe200000e0000 */
[----:B------:R-:W-:Y:S02]  /*8610*/  FFMA.FTZ R158, R133, R158, R130 ;  /* 0x0000009e859e7223 */ /* 0x000fe40000010082 */
[----:B------:R-:W-:-:S04]  /*8620*/  FFMA.FTZ R70, R127, R153, -R70 ;  /* 0x000000997f467223 */ /* 0x000fc80000010846 */
[----:B------:R-:W-:Y:S02]  /*8630*/  FFMA.FTZ R160, R133, R160, R70 ;  /* 0x000000a085a07223 */ /* 0x000fe40000010046 */
[C---:B------:R-:W-:Y:S02]  /*8640*/  FMUL.FTZ R70, R124.reuse, R158 ;  /* 0x0000009e7c467220 */ /* 0x040fe40000410000 */
[-C--:B------:R-:W-:Y:S02]  /*8650*/  FMUL.FTZ R130, R124, R160.reuse ;  /* 0x000000a07c827220 */ /* 0x080fe40000410000 */
[C---:B------:R-:W-:Y:S02]  /*8660*/  FFMA.FTZ R70, R125.reuse, R160, -R70 ;  /* 0x000000a07d467223 */ /* 0x040fe40000010846 */
[----:B------:R-:W-:Y:S02]  /*8670*/  FFMA.FTZ R130, R125, R158, R130 ;  /* 0x0000009e7d827223 */ /* 0x000fe40000010082 */
[----:B------:R-:W-:-:S02]  /*8680*/  FFMA.FTZ R161, R136, R161, R70 ;  /* 0x000000a188a17223 */ /* 0x000fc40000010046 */
[----:B------:R-:W-:Y:S02]  /*8690*/  FFMA.FTZ R163, R136, R163, R130 ;  /* 0x000000a388a37223 */ /* 0x000fe40000010082 */
[----:B------:R-:W-:-:S04]  /*86a0*/  FMUL.FTZ R70, R122, R161 ;  /* 0x000000a17a467220 */ /* 0x000fc80000410000 */
[-C--:B------:R-:W-:Y:S02]  /*86b0*/  FFMA.FTZ R130, R123, R163.reuse, R70 ;  /* 0x000000a37b827223 */ /* 0x080fe40000010046 */
[----:B------:R-:W-:Y:S02]  /*86c0*/  FMUL.FTZ R70, R122, R163 ;  /* 0x000000a37a467220 */ /* 0x000fe40000410000 */
        /* <DEDUP_REMOVED lines=21> */
[----:B------:R-:W3:Y:S01]  /*8820*/  SHFL.IDX PT, R130, R238, RZ, 0x1f ;  /* 0x00001fffee827589 */ /* 0x000ee200000e0000 */
[----:B------:R-:W-:-:S04]  /*8830*/  FMUL.FTZ R70, R114, R185 ;  /* 0x000000b972467220 */ /* 0x000fc80000410000 */
[----:B------:R-:W-:-:S04]  /*8840*/  FFMA.FTZ R70, R115, R187, R70 ;  /* 0x000000bb73467223 */ /* 0x000fc80000010046 */
[----:B------:R-:W-:Y:S02]  /*8850*/  FFMA.FTZ R192, R165, R192, R70 ;  /* 0x000000c0a5c07223 */ /* 0x000fe40000010046 */
[----:B------:R-:W-:-:S04]  /*8860*/  FMUL.FTZ R70, R114, R187 ;  /* 0x000000bb72467220 */ /* 0x000fc80000410000 */
[----:B------:R-:W-:-:S04]  /*8870*/  FFMA.FTZ R70, R115, R185, -R70 ;  /* 0x000000b973467223 */ /* 0x000fc80000010846 */
[----:B------:R-:W-:Y:S02]  /*8880*/  FFMA.FTZ R190, R165, R190, R70 ;  /* 0x000000bea5be7223 */ /* 0x000fe40000010046 */
[----:B------:R-:W-:Y:S02]  /*8890*/  FMUL.FTZ R70, R112, R192 ;  /* 0x000000c070467220 */ /* 0x000fe40000410000 */
[C---:B---3--:R-:W-:Y:S02]  /*88a0*/  FMUL.FTZ R152, R130.reuse, R57 ;  /* 0x0000003982987220 */ /* 0x048fe40000410000 */
[----:B------:R-:W-:Y:S02]  /*88b0*/  FFMA.FTZ R70, R113, R190, -R70 ;  /* 0x000000be71467223 */ /* 0x000fe40000010846 */
[----:B------:R-:W-:Y:S02]  /*88c0*/  FMUL.FTZ R212, R130, R56 ;  /* 0x0000003882d47220 */ /* 0x000fe40000410000 */
[----:B------:R-:W-:-:S02]  /*88d0*/  FFMA.FTZ R181, R170, R181, R70 ;  /* 0x000000b5aab57223 */ /* 0x000fc40000010046 */
[C---:B------:R-:W-:Y:S02]  /*88e0*/  FFMA.FTZ R56, R131.reuse, R56, -R152 ;  /* 0x0000003883387223 */ /* 0x040fe40000010898 */
[CC--:B------:R-:W-:Y:S02]  /*88f0*/  FMUL.FTZ R70, R130.reuse, R59.reuse ;  /* 0x0000003b82467220 */ /* 0x0c0fe40000410000 */
[-C--:B------:R-:W-:Y:S02]  /*8900*/  FMUL.FTZ R152, R130, R58.reuse ;  /* 0x0000003a82987220 */ /* 0x080fe40000410000 */
[C---:B------:R-:W-:Y:S02]  /*8910*/  FFMA.FTZ R130, R131.reuse, R58, -R70 ;  /* 0x0000003a83827223 */ /* 0x040fe40000010846 */
[C---:B------:R-:W-:Y:S01]  /*8920*/  FFMA.FTZ R70, R131.reuse, R59, R152 ;  /* 0x0000003b83467223 */ /* 0x040fe20000010098 */
[----:B------:R-:W-:Y:S01]  /*8930*/  SHFL.IDX PT, R58, R58, RZ, 0x1f ;  /* 0x00001fff3a3a7589 */ /* 0x000fe200000e0000 */
[----:B------:R-:W-:-:S02]  /*8940*/  FFMA.FTZ R57, R131, R57, R212 ;  /* 0x0000003983397223 */ /* 0x000fc400000100d4 */
[----:B------:R-:W-:Y:S01]  /*8950*/  FMUL.FTZ R131, R112, R190 ;  /* 0x000000be70837220 */ /* 0x000fe20000410000 */
[----:B------:R-:W3:Y:S01]  /*8960*/  SHFL.IDX PT, R59, R59, RZ, 0x1f ;  /* 0x00001fff3b3b7589 */ /* 0x000ee200000e0000 */
[----:B------:R-:W-:Y:S02]  /*8970*/  FMUL.FTZ R212, R110, R181 ;  /* 0x000000b56ed47220 */ /* 0x000fe40000410000 */
[----:B------:R-:W-:-:S04]  /*8980*/  FFMA.FTZ R131, R113, R192, R131 ;  /* 0x000000c071837223 */ /* 0x000fc80000010083 */
[----:B------:R-:W-:-:S04]  /*8990*/  FFMA.FTZ R183, R170, R183, R131 ;  /* 0x000000b7aab77223 */ /* 0x000fc80000010083 */
[-C--:B------:R-:W-:Y:S02]  /*89a0*/  FMUL.FTZ R152, R110, R183.reuse ;  /* 0x000000b76e987220 */ /* 0x080fe40000410000 */
[C---:B------:R-:W-:Y:S02]  /*89b0*/  FFMA.FTZ R212, R111.reuse, R183, R212 ;  /* 0x000000b76fd47223 */ /* 0x040fe400000100d4 */
[----:B------:R-:W-:Y:S02]  /*89c0*/  FFMA.FTZ R152, R111, R181, -R152 ;  /* 0x000000b56f987223 */ /* 0x000fe40000010898 */
[C---:B------:R-:W-:Y:S02]  /*89d0*/  FFMA.FTZ R188, R175.reuse, R188, R212 ;  /* 0x000000bcafbc7223 */ /* 0x040fe400000100d4 */
[----:B------:R-:W-:-:S04]  /*89e0*/  FFMA.FTZ R186, R175, R186, R152 ;  /* 0x000000baafba7223 */ /* 0x000fc80000010098 */
[----:B------:R-:W-:Y:S02]  /*89f0*/  FMUL.FTZ R152, R108, R186 ;  /* 0x000000ba6c987220 */ /* 0x000fe40000410000 */
[C---:B---3--:R-:W-:Y:S02]  /*8a00*/  @P2 FMUL.FTZ R131, R222.reuse, R59 ;  /* 0x0000003bde832220 */ /* 0x048fe40000410000 */
[-C--:B------:R-:W-:Y:S02]  /*8a10*/  @P2 FMUL.FTZ R222, R222, R58.reuse ;  /* 0x0000003adede2220 */ /* 0x080fe40000410000 */
[----:B------:R-:W-:Y:S02]  /*8a20*/  @P2 FFMA.FTZ R131, R237, R58, -R131 ;  /* 0x0000003aed832223 */ /* 0x000fe40000010883 */
[----:B------:R-:W-:Y:S02]  /*8a30*/  FFMA.FTZ R152, R109, R188, R152 ;  /* 0x000000bc6d987223 */ /* 0x000fe40000010098 */
[----:B------:R-:W-:-:S02]  /*8a40*/  @P2 FADD.FTZ R58, R242, R131 ;  /* 0x00000083f23a2221 */ /* 0x000fc40000010000 */
[----:B------:R-:W-:Y:S02]  /*8a50*/  FMUL.FTZ R131, R108, R188 ;  /* 0x000000bc6c837220 */ /* 0x000fe40000410000 */
[C---:B------:R-:W-:Y:S02]  /*8a60*/  FFMA.FTZ R193, R176.reuse, R193, R152 ;  /* 0x000000c1b0c17223 */ /* 0x040fe40000010098 */
[----:B------:R-:W-:Y:S02]  /*8a70*/  FFMA.FTZ R131, R109, R186, -R131 ;  /* 0x000000ba6d837223 */ /* 0x000fe40000010883 */
[----:B------:R-:W-:Y:S02]  /*8a80*/  FMUL.FTZ R152, R93, R193 ;  /* 0x000000c15d987220 */ /* 0x000fe40000410000 */
[----:B------:R-:W-:Y:S02]  /*8a90*/  FFMA.FTZ R197, R176, R197, R131 ;  /* 0x000000c5b0c57223 */ /* 0x000fe40000010083 */
[----:B------:R-:W-:-:S02]  /*8aa0*/  @P2 FFMA.FTZ R222, R237, R59, R222 ;  /* 0x0000003bedde2223 */ /* 0x000fc400000100de */
[-C--:B------:R-:W-:Y:S02]  /*8ab0*/  FMUL.FTZ R212, R93, R197.reuse ;  /* 0x000000c55dd47220 */ /* 0x080fe40000410000 */
[C---:B------:R-:W-:Y:S02]  /*8ac0*/  FFMA.FTZ R152, R95.reuse, R197, -R152 ;  /* 0x000000c55f987223 */ /* 0x040fe40000010898 */
[----:B------:R-:W-:Y:S02]  /*8ad0*/  FFMA.FTZ R212, R95, R193, R212 ;  /* 0x000000c15fd47223 */ /* 0x000fe400000100d4 */
[C---:B------:R-:W-:Y:S02]  /*8ae0*/  FFMA.FTZ R202, R189.reuse, R202, R152 ;  /* 0x000000cabdca7223 */ /* 0x040fe40000010098 */
[----:B------:R-:W-:Y:S02]  /*8af0*/  FFMA.FTZ R204, R189, R204, R212 ;  /* 0x000000ccbdcc7223 */ /* 0x000fe400000100d4 */
[----:B------:R-:W-:-:S02]  /*8b00*/  FMUL.FTZ R152, R134, R202 ;  /* 0x000000ca86987220 */ /* 0x000fc40000410000 */
        /* <DEDUP_REMOVED lines=9> */
[----:B------:R-:W-:Y:S02]  /*8ba0*/  @P2 FADD.FTZ R59, R217, R222 ;  /* 0x000000ded93b2221 */ /* 0x000fe40000010000 */
[C---:B------:R-:W-:Y:S01]  /*8bb0*/  FFMA.FTZ R210, R199.reuse, R210, R152 ;  /* 0x000000d2c7d27223 */ /* 0x040fe20000010098 */
[----:B------:R-:W3:Y:S01]  /*8bc0*/  SHFL.IDX PT, R217, R240, RZ, 0x1f ;  /* 0x00001ffff0d97589 */ /* 0x000ee200000e0000 */
[----:B------:R-:W-:-:S02]  /*8bd0*/  FFMA.FTZ R208, R199, R208, R131 ;  /* 0x000000d0c7d07223 */ /* 0x000fc40000010083 */
[C---:B------:R-:W-:Y:S02]  /*8be0*/  FMUL.FTZ R131, R144.reuse, R210 ;  /* 0x000000d290837220 */ /* 0x040fe40000410000 */
[-C--:B------:R-:W-:Y:S02]  /*8bf0*/  FMUL.FTZ R152, R144, R208.reuse ;  /* 0x000000d090987220 */ /* 0x080fe40000410000 */
[C---:B------:R-:W-:Y:S02]  /*8c00*/  FFMA.FTZ R131, R145.reuse, R208, -R131 ;  /* 0x000000d091837223 */ /* 0x040fe40000010883 */
[----:B------:R-:W-:Y:S02]  /*8c10*/  FFMA.FTZ R152, R145, R210, R152 ;  /* 0x000000d291987223 */ /* 0x000fe40000010098 */
[----:B------:R-:W-:Y:S02]  /*8c20*/  FFMA.FTZ R211, R200, R211, R131 ;  /* 0x000000d3c8d37223 */ /* 0x000fe40000010083 */
[----:B------:R-:W-:-:S02]  /*8c30*/  FMUL.FTZ R131, R59, -R69 ;  /* 0x800000453b837220 */ /* 0x000fc40000410000 */
[----:B------:R-:W-:Y:S02]  /*8c40*/  FFMA.FTZ R213, R200, R213, R152 ;  /* 0x000000d5c8d57223 */ /* 0x000fe40000010098 */
[C---:B------:R-:W-:Y:S02]  /*8c50*/  FMUL.FTZ R69, R58.reuse, -R69 ;  /* 0x800000453a457220 */ /* 0x040fe40000410000 */
[-C--:B------:R-:W-:Y:S02]  /*8c60*/  FFMA.FTZ R131, R58, R68.reuse, -R131 ;  /* 0x000000443a837223 */ /* 0x080fe40000010883 */
[----:B------:R-:W-:Y:S02]  /*8c70*/  FMUL.FTZ R58, R141, R213 ;  /* 0x000000d58d3a7220 */ /* 0x000fe40000410000 */
[----:B------:R-:W-:Y:S01]  /*8c80*/  FFMA.FTZ R69, R59, R68, R69 ;  /* 0x000000443b457223 */ /* 0x000fe20000010045 */
[----:B------:R-:W-:Y:S01]  /*8c90*/  P2R R59, PR, RZ, 0x1 ;  /* 0x00000001ff3b7803 */ /* 0x000fe20000000000 */
[----:B------:R-:W-:-:S02]  /*8ca0*/  FFMA.FTZ R68, R143, R211, -R58 ;  /* 0x000000d38f447223 */ /* 0x000fc4000001083a */
[----:B------:R-:W-:Y:S01]  /*8cb0*/  FADD.FTZ R218, -R218, R69 ;  /* 0x00000045dada7221 */ /* 0x000fe20000010100 */
[----:B------:R-:W-:Y:S01]  /*8cc0*/  SHF.L.U32 R69, R106, 0x5, RZ ;  /* 0x000000056a457819 */ /* 0x000fe200000006ff */
[----:B------:R-:W-:Y:S02]  /*8cd0*/  FADD.FTZ R220, R220, R131 ;  /* 0x00000083dcdc7221 */ /* 0x000fe40000010000 */
[----:B------:R-:W-:Y:S01]  /*8ce0*/  FFMA.FTZ R214, R79, R214, R68 ;  /* 0x000000d64fd67223 */ /* 0x000fe20000010044 */
[----:B------:R-:W-:Y:S01]  /*8cf0*/  LEA.HI.SX32 R69, R69, R69, 0x1b ;  /* 0x0000004545457211 */ /* 0x000fe200078fdaff */
[----:B---3--:R-:W-:Y:S02]  /*8d00*/  FADD.FTZ R59, R217, R70 ;  /* 0x00000046d93b7221 */ /* 0x008fe40000010000 */
[C---:B------:R-:W-:Y:S02]  /*8d10*/  FMUL.FTZ R68, R141.reuse, -R218 ;  /* 0x800000da8d447220 */ /* 0x040fe40000410000 */
[----:B------:R-:W-:-:S02]  /*8d20*/  FMUL.FTZ R70, R141, -R220 ;  /* 0x800000dc8d467220 */ /* 0x000fc40000410000 */
[C---:B------:R-:W-:Y:S02]  /*8d30*/  FFMA.FTZ R131, R143.reuse, R220, -R68 ;  /* 0x000000dc8f837223 */ /* 0x040fe40000010844 */
[----:B------:R-:W-:Y:S02]  /*8d40*/  FFMA.FTZ R212, R143, R218, R70 ;  /* 0x000000da8fd47223 */ /* 0x000fe40000010046 */
[----:B------:R-:W-:Y:S02]  /*8d50*/  FMUL.FTZ R152, R141, R211 ;  /* 0x000000d38d987220 */ /* 0x000fe40000410000 */
[----:B------:R-:W-:Y:S02]  /*8d60*/  FADD.FTZ R58, R239, R130 ;  /* 0x00000082ef3a7221 */ /* 0x000fe40000010000 */
[----:B------:R-:W-:Y:S02]  /*8d70*/  FADD.FTZ R222, R216, R131 ;  /* 0x00000083d8de7221 */ /* 0x000fe40000010000 */
[----:B------:R-:W-:Y:S01]  /*8d80*/  FADD.FTZ R131, -R87, R212 ;  /* 0x000000d457837221 */ /* 0x000fe20000010100 */
[----:B------:R3:W-:Y:S01]  /*8d90*/  @!P0 STS.128 [UR36+0x46d0], R56 ;  /* 0x0046d038ff008988 */ /* 0x0007e20008000c24 */
[----:B------:R-:W-:Y:S01]  /*8da0*/  FFMA.FTZ R152, R143, R213, R152 ;  /* 0x000000d58f987223 */ /* 0x000fe20000010098 */
[----:B------:R-:W-:Y:S01]  /*8db0*/  ULDC UR36, c[0x0][0x174] ;  /* 0x00005d0000247ab9 */ /* 0x000fe20000000800 */
[----:B------:R-:W-:Y:S01]  /*8dc0*/  FMUL.FTZ R212, R144, -R222 ;  /* 0x800000de90d47220 */ /* 0x000fe20000410000 */
[----:B------:R-:W-:Y:S01]  /*8dd0*/  UIADD3 UR36, -UR6, UR36, URZ ;  /* 0x0000002406247290 */ /* 0x000fe2000fffe13f */
[----:B------:R-:W-:-:S02]  /*8de0*/  FFMA.FTZ R78, R79, R78, R152 ;  /* 0x0000004e4f4e7223 */ /* 0x000fc40000010098 */
[----:B------:R-:W-:Y:S01]  /*8df0*/  FMUL.FTZ R130, R79, R50 ;  /* 0x000000324f827220 */ /* 0x000fe20000410000 */
[----:B------:R-:W-:Y:S01]  /*8e00*/  ULEA UR36, UR36, 0xfffffe00, 0x9 ;  /* 0xfffffe0024247891 */ /* 0x000fe2000f8e483f */
[----:B------:R-:W-:Y:S02]  /*8e10*/  FMUL.FTZ R87, R200, R49 ;  /* 0x00000031c8577220 */ /* 0x000fe40000410000 */
[C---:B------:R-:W-:Y:S01]  /*8e20*/  FMUL.FTZ R68, R209.reuse, R218 ;  /* 0x000000dad1447220 */ /* 0x040fe20000410000 */
[----:B------:R-:W-:Y:S01]  /*8e30*/  UIADD3 UR36, -UR36, UR37, URZ ;  /* 0x0000002524247290 */ /* 0x000fe2000fffe13f */
[----:B------:R-:W-:Y:S02]  /*8e40*/  FFMA.FTZ R209, R209, -R130, R78 ;  /* 0x80000082d1d17223 */ /* 0x000fe4000001004e */
[-C--:B---3--:R-:W-:Y:S02]  /*8e50*/  FMUL.FTZ R56, R144, -R131.reuse ;  /* 0x8000008390387220 */ /* 0x088fe40000410000 */
[----:B------:R-:W-:-:S02]  /*8e60*/  FMUL.FTZ R57, R206, R131 ;  /* 0x00000083ce397220 */ /* 0x000fc40000410000 */
[C---:B------:R-:W-:Y:S02]  /*8e70*/  FFMA.FTZ R144, R145.reuse, R222, -R56 ;  /* 0x000000de91907223 */ /* 0x040fe40000010838 */
[----:B------:R-:W-:Y:S02]  /*8e80*/  FFMA.FTZ R145, R145, R131, R212 ;  /* 0x0000008391917223 */ /* 0x000fe400000100d4 */
[-C--:B------:R-:W-:Y:S02]  /*8e90*/  FFMA.FTZ R206, R206, -R87.reuse, R213 ;  /* 0x80000057cece7223 */ /* 0x080fe400000100d5 */
[----:B------:R-:W-:Y:S02]  /*8ea0*/  FFMA.FTZ R56, R198, -R87, R211 ;  /* 0x80000057c6387223 */ /* 0x000fe400000100d3 */
[C---:B------:R-:W-:Y:S02]  /*8eb0*/  FFMA.FTZ R130, R203.reuse, -R130, R214 ;  /* 0x80000082cb827223 */ /* 0x040fe400000100d6 */
[----:B------:R-:W-:-:S02]  /*8ec0*/  FFMA.FTZ R68, R203, R220, R68 ;  /* 0x000000dccb447223 */ /* 0x000fc40000010044 */
[----:B------:R-:W-:Y:S02]  /*8ed0*/  FMUL.FTZ R87, R131, UR45 ;  /* 0x0000002d83577c20 */ /* 0x000fe40008410000 */
[----:B------:R-:W-:Y:S02]  /*8ee0*/  FADD.FTZ R203, R85, R144 ;  /* 0x0000009055cb7221 */ /* 0x000fe40000010000 */
[----:B------:R-:W-:Y:S02]  /*8ef0*/  FADD.FTZ R217, -R86, R145 ;  /* 0x0000009156d97221 */ /* 0x000fe40000010100 */
[----:B------:R-:W-:Y:S02]  /*8f00*/  FFMA.FTZ R145, R222, UR44, R87 ;  /* 0x0000002cde917c23 */ /* 0x000fe40008010057 */
[C---:B------:R-:W-:Y:S02]  /*8f10*/  FMUL.FTZ R87, R146.reuse, -R203 ;  /* 0x800000cb92577220 */ /* 0x040fe40000410000 */
[----:B------:R-:W-:-:S02]  /*8f20*/  FMUL.FTZ R85, R146, -R217 ;  /* 0x800000d992557220 */ /* 0x000fc40000410000 */
[----:B------:R-:W-:Y:S02]  /*8f30*/  FMUL.FTZ R59, R218, UR45 ;  /* 0x0000002dda3b7c20 */ /* 0x000fe40008410000 */
[----:B------:R-:W-:Y:S02]  /*8f40*/  FMUL.FTZ R141, R220, UR45 ;  /* 0x0000002ddc8d7c20 */ /* 0x000fe40008410000 */
[----:B------:R-:W-:Y:S02]  /*8f50*/  FFMA.FTZ R86, R148, R217, R87 ;  /* 0x000000d994567223 */ /* 0x000fe40000010057 */
[----:B------:R-:W-:Y:S02]  /*8f60*/  FMUL.FTZ R70, R220, R50 ;  /* 0x00000032dc467220 */ /* 0x000fe40000410000 */
[----:B------:R-:W-:Y:S02]  /*8f70*/  FFMA.FTZ R85, R148, R203, -R85 ;  /* 0x000000cb94557223 */ /* 0x000fe40000010855 */
[----:B------:R-:W-:-:S02]  /*8f80*/  FFMA.FTZ R59, R220, UR44, R59 ;  /* 0x0000002cdc3b7c23 */ /* 0x000fc4000801003b */
[C---:B------:R-:W-:Y:S02]  /*8f90*/  FFMA.FTZ R58, R218.reuse, UR44, -R141 ;  /* 0x0000002cda3a7c23 */ /* 0x040fe4000801088d */
[----:B------:R-:W-:Y:S02]  /*8fa0*/  FMUL.FTZ R152, R218, R50 ;  /* 0x00000032da987220 */ /* 0x000fe40000410000 */
[----:B------:R-:W-:Y:S02]  /*8fb0*/  FADD.FTZ R220, -R219, R86 ;  /* 0x00000056dbdc7221 */ /* 0x000fe40000010100 */
[----:B------:R-:W-:Y:S02]  /*8fc0*/  FMUL.FTZ R218, R79, R70 ;  /* 0x000000464fda7220 */ /* 0x000fe40000410000 */
[----:B------:R-:W-:Y:S02]  /*8fd0*/  FADD.FTZ R221, R84, R85 ;  /* 0x0000005554dd7221 */ /* 0x000fe40000010000 */
[----:B------:R-:W-:Y:S01]  /*8fe0*/  FMUL.FTZ R148, R217, R52 ;  /* 0x00000034d9947220 */ /* 0x000fe20000410000 */
[----:B------:R3:W-:Y:S01]  /*8ff0*/  STS [R69.X4+0x10f8], R218 ;  /* 0x0010f8da45007388 */ /* 0x0007e20000004800 */
[----:B------:R-:W-:-:S02]  /*9000*/  FMUL.FTZ R84, R134, -R220 ;  /* 0x800000dc86547220 */ /* 0x000fc40000410000 */
[----:B------:R-:W-:Y:S02]  /*9010*/  FMUL.FTZ R134, R134, -R221 ;  /* 0x800000dd86867220 */ /* 0x000fe40000410000 */
[C---:B------:R-:W-:Y:S02]  /*9020*/  FMUL.FTZ R141, R222.reuse, R49 ;  /* 0x00000031de8d7220 */ /* 0x040fe40000410000 */
[----:B------:R-:W-:Y:S02]  /*9030*/  FMUL.FTZ R146, R199, R52 ;  /* 0x00000034c7927220 */ /* 0x000fe40000410000 */
[----:B------:R-:W-:Y:S02]  /*9040*/  FMUL.FTZ R144, R201, R217 ;  /* 0x000000d9c9907220 */ /* 0x000fe40000410000 */
[----:B---3--:R-:W-:Y:S02]  /*9050*/  FMUL.FTZ R218, R199, R148 ;  /* 0x00000094c7da7220 */ /* 0x008fe40000410000 */
[----:B------:R-:W-:-:S02]  /*9060*/  FMUL.FTZ R143, R222, UR45 ;  /* 0x0000002dde8f7c20 */ /* 0x000fc40008410000 */
[----:B------:R-:W-:Y:S01]  /*9070*/  FFMA.FTZ R57, R198, R222, R57 ;  /* 0x000000dec6397223 */ /* 0x000fe20000010039 */
[----:B------:R3:W-:Y:S01]  /*9080*/  STS [R69.X4+0x10ec], R218 ;  /* 0x0010ecda45007388 */ /* 0x0007e20000004800 */
[----:B------:R-:W-:Y:S02]  /*9090*/  FFMA.FTZ R87, R135, R220, R134 ;  /* 0x000000dc87577223 */ /* 0x000fe40000010086 */
[----:B------:R-:W-:Y:S02]  /*90a0*/  FMUL.FTZ R198, R200, R141 ;  /* 0x0000008dc8c67220 */ /* 0x000fe40000410000 */
[----:B------:R-:W-:Y:S02]  /*90b0*/  FFMA.FTZ R201, R201, -R146, R210 ;  /* 0x80000092c9c97223 */ /* 0x000fe400000100d2 */
[----:B------:R-:W-:Y:S01]  /*90c0*/  FMUL.FTZ R216, R79, R152 ;  /* 0x000000984fd87220 */ /* 0x000fe20000410000 */
[----:B------:R4:W-:Y:S01]  /*90d0*/  STS [R69.X4+0x10f0], R198 ;  /* 0x0010f0c645007388 */ /* 0x0009e20000004800 */
[----:B------:R-:W-:-:S02]  /*90e0*/  FMUL.FTZ R212, R203, UR45 ;  /* 0x0000002dcbd47c20 */ /* 0x000fc40008410000 */
[C---:B------:R-:W-:Y:S01]  /*90f0*/  FFMA.FTZ R146, R195.reuse, -R146, R208 ;  /* 0x80000092c3927223 */ /* 0x040fe200000100d0 */
[----:B------:R5:W-:Y:S01]  /*9100*/  STS [R69.X4+0x10fc], R216 ;  /* 0x0010fcd845007388 */ /* 0x000be20000004800 */
[----:B------:R-:W-:Y:S02]  /*9110*/  FFMA.FTZ R144, R195, R203, R144 ;  /* 0x000000cbc3907223 */ /* 0x000fe40000010090 */
[----:B------:R-:W-:Y:S02]  /*9120*/  FFMA.FTZ R143, R131, UR44, -R143 ;  /* 0x0000002c838f7c23 */ /* 0x000fe4000801088f */
[----:B------:R-:W-:Y:S02]  /*9130*/  FMUL.FTZ R195, R217, UR45 ;  /* 0x0000002dd9c37c20 */ /* 0x000fe40008410000 */
[----:B------:R-:W-:Y:S02]  /*9140*/  FMUL.FTZ R131, R131, R49 ;  /* 0x0000003183837220 */ /* 0x000fe40000410000 */
[----:B------:R-:W-:-:S02]  /*9150*/  FFMA.FTZ R84, R135, R221, -R84 ;  /* 0x000000dd87547223 */ /* 0x000fc40000010854 */
[----:B---3--:R-:W-:Y:S02]  /*9160*/  FADD.FTZ R218, -R76, R87 ;  /* 0x000000574cda7221 */ /* 0x008fe40000010100 */
[----:B------:R-:W-:Y:S02]  /*9170*/  FFMA.FTZ R212, R217, UR44, -R212 ;  /* 0x0000002cd9d47c23 */ /* 0x000fe400080108d4 */
[----:B------:R-:W-:Y:S02]  /*9180*/  FMUL.FTZ R85, R194, R51 ;  /* 0x00000033c2557220 */ /* 0x000fe40000410000 */
[C---:B----4-:R-:W-:Y:S02]  /*9190*/  FMUL.FTZ R198, R203.reuse, R52 ;  /* 0x00000034cbc67220 */ /* 0x050fe40000410000 */
[----:B------:R-:W-:Y:S02]  /*91a0*/  FFMA.FTZ R195, R203, UR44, R195 ;  /* 0x0000002ccbc37c23 */ /* 0x000fe400080100c3 */
[----:B------:R-:W-:-:S02]  /*91b0*/  FMUL.FTZ R135, R196, R220 ;  /* 0x000000dcc4877220 */ /* 0x000fc40000410000 */
[----:B------:R-:W-:Y:S02]  /*91c0*/  FMUL.FTZ R217, R221, R51 ;  /* 0x00000033ddd97220 */ /* 0x000fe40000410000 */
[----:B-----5:R-:W-:Y:S02]  /*91d0*/  FMUL.FTZ R216, R200, R131 ;  /* 0x00000083c8d87220 */ /* 0x020fe40000410000 */
[C---:B------:R-:W-:Y:S02]  /*91e0*/  FMUL.FTZ R86, R220.reuse, UR45 ;  /* 0x0000002ddc567c20 */ /* 0x040fe40008410000 */
[----:B------:R-:W-:Y:S01]  /*91f0*/  FMUL.FTZ R203, R220, R51 ;  /* 0x00000033dccb7220 */ /* 0x000fe20000410000 */
[----:B------:R3:W-:Y:S01]  /*9200*/  STS [R69.X4+0x10f4], R216 ;  /* 0x0010f4d845007388 */ /* 0x0007e20000004800 */
[----:B------:R-:W-:Y:S02]  /*9210*/  FADD.FTZ R237, R83, R84 ;  /* 0x0000005453ed7221 */ /* 0x000fe40000010000 */
[----:B------:R-:W-:-:S02]  /*9220*/  FMUL.FTZ R76, R93, -R218 ;  /* 0x800000da5d4c7220 */ /* 0x000fc40000410000 */
[-C--:B------:R-:W-:Y:S02]  /*9230*/  FFMA.FTZ R196, R196, -R85.reuse, R207 ;  /* 0x80000055c4c47223 */ /* 0x080fe400000100cf */
[C---:B------:R-:W-:Y:S02]  /*9240*/  FFMA.FTZ R85, R184.reuse, -R85, R205 ;  /* 0x80000055b8557223 */ /* 0x040fe400000100cd */
[----:B------:R-:W-:Y:S02]  /*9250*/  FFMA.FTZ R135, R184, R221, R135 ;  /* 0x000000ddb8877223 */ /* 0x000fe40000010087 */
[C---:B------:R-:W-:Y:S02]  /*9260*/  FMUL.FTZ R134, R194.reuse, R217 ;  /* 0x000000d9c2867220 */ /* 0x040fe40000410000 */
[----:B------:R-:W-:Y:S02]  /*9270*/  FMUL.FTZ R184, R194, R203 ;  /* 0x000000cbc2b87220 */ /* 0x000fe40000410000 */
[----:B------:R-:W-:Y:S01]  /*9280*/  FFMA.FTZ R84, R221, UR44, R86 ;  /* 0x0000002cdd547c23 */ /* 0x000fe20008010056 */
[----:B------:R4:W-:Y:S01]  /*9290*/  STS [R69.X4+0x10e0], R134 ;  /* 0x0010e08645007388 */ /* 0x0009e20000004800 */
[----:B------:R-:W-:-:S02]  /*92a0*/  FFMA.FTZ R83, R95, R237, -R76 ;  /* 0x000000ed5f537223 */ /* 0x000fc4000001084c */
[-C--:B------:R-:W-:Y:S01]  /*92b0*/  FMUL.FTZ R86, R93, -R237.reuse ;  /* 0x800000ed5d567220 */ /* 0x080fe20000410000 */
[----:B------:R5:W-:Y:S01]  /*92c0*/  STS [R69.X4+0x10e4], R184 ;  /* 0x0010e4b845007388 */ /* 0x000be20000004800 */
[----:B------:R-:W-:Y:S02]  /*92d0*/  FMUL.FTZ R76, R191, R218 ;  /* 0x000000dabf4c7220 */ /* 0x000fe40000410000 */
[----:B---3--:R-:W-:Y:S02]  /*92e0*/  FMUL.FTZ R216, R199, R198 ;  /* 0x000000c6c7d87220 */ /* 0x008fe40000410000 */
[----:B------:R-:W-:Y:S02]  /*92f0*/  FMUL.FTZ R87, R189, R54 ;  /* 0x00000036bd577220 */ /* 0x000fe40000410000 */
[----:B------:R-:W-:Y:S01]  /*9300*/  FMUL.FTZ R93, R237, UR45 ;  /* 0x0000002ded5d7c20 */ /* 0x000fe20008410000 */
[----:B------:R3:W-:Y:S01]  /*9310*/  STS [R69.X4+0x10e8], R216 ;  /* 0x0010e8d845007388 */ /* 0x0007e20000004800 */
[----:B----4-:R-:W-:-:S02]  /*9320*/  FFMA.FTZ R134, R179, R237, R76 ;  /* 0x000000edb3867223 */ /* 0x010fc4000001004c */
[----:B------:R-:W-:Y:S02]  /*9330*/  FFMA.FTZ R86, R95, R218, R86 ;  /* 0x000000da5f567223 */ /* 0x000fe40000010056 */
[----:B------:R-:W-:Y:S02]  /*9340*/  FFMA.FTZ R191, R191, -R87, R204 ;  /* 0x80000057bfbf7223 */ /* 0x000fe400000100cc */
[C---:B------:R-:W-:Y:S02]  /*9350*/  FMUL.FTZ R76, R218.reuse, UR45 ;  /* 0x0000002dda4c7c20 */ /* 0x040fe40008410000 */
[C---:B-----5:R-:W-:Y:S02]  /*9360*/  FFMA.FTZ R184, R218.reuse, UR44, -R93 ;  /* 0x0000002cdab87c23 */ /* 0x060fe4000801085d */
[-C--:B------:R-:W-:Y:S02]  /*9370*/  FMUL.FTZ R218, R218, R54.reuse ;  /* 0x00000036dada7220 */ /* 0x080fe40000410000 */
[----:B---3--:R-:W-:-:S02]  /*9380*/  FMUL.FTZ R216, R237, R54 ;  /* 0x00000036edd87220 */ /* 0x008fc40000410000 */
[----:B------:R-:W-:Y:S02]  /*9390*/  FFMA.FTZ R87, R179, -R87, R202 ;  /* 0x80000057b3577223 */ /* 0x000fe400000100ca */
[----:B------:R-:W-:Y:S02]  /*93a0*/  FFMA.FTZ R76, R237, UR44, R76 ;  /* 0x0000002ced4c7c23 */ /* 0x000fe4000801004c */
[----:B------:R-:W-:Y:S02]  /*93b0*/  FADD.FTZ R179, -R77, R86 ;  /* 0x000000564db37221 */ /* 0x000fe40000010100 */
[C---:B------:R-:W-:Y:S02]  /*93c0*/  FMUL.FTZ R184, R191.reuse, R184 ;  /* 0x000000b8bfb87220 */ /* 0x040fe40000410000 */
[C---:B------:R-:W-:Y:S02]  /*93d0*/  FMUL.FTZ R77, R191.reuse, R218 ;  /* 0x000000dabf4d7220 */ /* 0x040fe40000410000 */
[----:B------:R-:W-:-:S02]  /*93e0*/  FMUL.FTZ R191, R191, R216 ;  /* 0x000000d8bfbf7220 */ /* 0x000fc40000410000 */
[----:B------:R-:W-:Y:S02]  /*93f0*/  FADD.FTZ R82, R82, R83 ;  /* 0x0000005352527221 */ /* 0x000fe40000010000 */
[C---:B------:R-:W-:Y:S02]  /*9400*/  FFMA.FTZ R184, R87.reuse, R76, R184 ;  /* 0x0000004c57b87223 */ /* 0x040fe400000100b8 */
[C---:B------:R-:W-:Y:S02]  /*9410*/  FFMA.FTZ R76, R87.reuse, R216, R77 ;  /* 0x000000d8574c7223 */ /* 0x040fe4000001004d */
[----:B------:R-:W-:Y:S02]  /*9420*/  FMUL.FTZ R83, R108, -R179 ;  /* 0x800000b36c537220 */ /* 0x000fe40000410000 */
[----:B------:R-:W-:Y:S01]  /*9430*/  FFMA.FTZ R77, R87, R218, -R191 ;  /* 0x000000da574d7223 */ /* 0x000fe200000108bf */
[----:B------:R-:W-:Y:S01]  /*9440*/  IADD3 R191, R106, 0x2c0, RZ ;  /* 0x000002c06abf7810 */ /* 0x000fe20007ffe0ff */
[----:B------:R-:W-:-:S02]  /*9450*/  FMUL.FTZ R87, R176, R53 ;  /* 0x00000035b0577220 */ /* 0x000fc40000410000 */
[-C--:B------:R-:W-:Y:S02]  /*9460*/  FFMA.FTZ R86, R109, R82.reuse, -R83 ;  /* 0x000000526d567223 */ /* 0x080fe40000010853 */
[----:B------:R-:W-:Y:S02]  /*9470*/  FMUL.FTZ R83, R174, R179 ;  /* 0x000000b3ae537220 */ /* 0x000fe40000410000 */
[----:B------:R-:W-:Y:S02]  /*9480*/  FMUL.FTZ R108, R108, -R82 ;  /* 0x800000526c6c7220 */ /* 0x000fe40000410000 */
[-C--:B------:R-:W-:Y:S02]  /*9490*/  FFMA.FTZ R174, R174, -R87.reuse, R193 ;  /* 0x80000057aeae7223 */ /* 0x080fe400000100c1 */
[----:B------:R-:W-:Y:S02]  /*94a0*/  FFMA.FTZ R93, R182, -R87, R197 ;  /* 0x80000057b65d7223 */ /* 0x000fe400000100c5 */
[----:B------:R-:W-:-:S02]  /*94b0*/  FMUL.FTZ R87, R179, UR45 ;  /* 0x0000002db3577c20 */ /* 0x000fc40008410000 */
[C---:B------:R-:W-:Y:S02]  /*94c0*/  FMUL.FTZ R95, R82.reuse, UR45 ;  /* 0x0000002d525f7c20 */ /* 0x040fe40008410000 */
[----:B------:R-:W-:Y:S02]  /*94d0*/  FFMA.FTZ R109, R109, R179, R108 ;  /* 0x000000b36d6d7223 */ /* 0x000fe4000001006c */
[C---:B------:R-:W-:Y:S02]  /*94e0*/  FFMA.FTZ R108, R82.reuse, UR44, R87 ;  /* 0x0000002c526c7c23 */ /* 0x040fe40008010057 */
[----:B------:R-:W-:Y:S02]  /*94f0*/  FMUL.FTZ R87, R82, R53 ;  /* 0x0000003552577220 */ /* 0x000fe40000410000 */
[----:B------:R-:W-:Y:S02]  /*9500*/  FFMA.FTZ R95, R179, UR44, -R95 ;  /* 0x0000002cb35f7c23 */ /* 0x000fe4000801085f */
[----:B------:R-:W-:Y:S01]  /*9510*/  FMUL.FTZ R219, R221, UR45 ;  /* 0x0000002ddddb7c20 */ /* 0x000fe20008410000 */
[----:B------:R-:W-:Y:S01]  /*9520*/  IADD3 R221, R106, 0x3c0, RZ ;  /* 0x000003c06add7810 */ /* 0x000fe20007ffe0ff */
[----:B------:R-:W-:-:S02]  /*9530*/  FFMA.FTZ R83, R182, R82, R83 ;  /* 0x00000052b6537223 */ /* 0x000fc40000010053 */
[----:B------:R-:W-:Y:S02]  /*9540*/  FMUL.FTZ R179, R179, R53 ;  /* 0x00000035b3b37220 */ /* 0x000fe40000410000 */
[----:B------:R-:W-:Y:S02]  /*9550*/  FMUL.FTZ R82, R176, R87 ;  /* 0x00000057b0527220 */ /* 0x000fe40000410000 */
[----:B------:R-:W-:Y:S02]  /*9560*/  FMUL.FTZ R95, R174, R95 ;  /* 0x0000005fae5f7220 */ /* 0x000fe40000410000 */
[----:B------:R-:W-:Y:S01]  /*9570*/  FFMA.FTZ R219, R220, UR44, -R219 ;  /* 0x0000002cdcdb7c23 */ /* 0x000fe200080108db */
[----:B------:R3:W-:Y:S01]  /*9580*/  STS [R69.X4+0x10d0], R82 ;  /* 0x0010d05245007388 */ /* 0x0007e20000004800 */
[----:B------:R-:W-:Y:S02]  /*9590*/  FADD.FTZ R223, R223, R86 ;  /* 0x00000056dfdf7221 */ /* 0x000fe40000010000 */
[----:B------:R-:W-:-:S02]  /*95a0*/  FADD.FTZ R109, -R224, R109 ;  /* 0x0000006de06d7221 */ /* 0x000fc40000010100 */
[C---:B------:R-:W-:Y:S02]  /*95b0*/  FMUL.FTZ R86, R174.reuse, R179 ;  /* 0x000000b3ae567220 */ /* 0x040fe40000410000 */
[----:B------:R-:W-:Y:S02]  /*95c0*/  FMUL.FTZ R174, R174, R87 ;  /* 0x00000057aeae7220 */ /* 0x000fe40000410000 */
[----:B------:R-:W-:Y:S02]  /*95d0*/  FFMA.FTZ R95, R93, R108, R95 ;  /* 0x0000006c5d5f7223 */ /* 0x000fe4000001005f */
[----:B------:R-:W-:Y:S02]  /*95e0*/  FMUL.FTZ R219, R196, R219 ;  /* 0x000000dbc4db7220 */ /* 0x000fe40000410000 */
[----:B---3--:R-:W-:Y:S02]  /*95f0*/  FMUL.FTZ R82, R110, -R109 ;  /* 0x8000006d6e527220 */ /* 0x008fe40000410000 */
[----:B------:R-:W-:-:S02]  /*9600*/  FFMA.FTZ R21, R134, R54, R21 ;  /* 0x0000003686157223 */ /* 0x000fc40000010015 */
[----:B------:R-:W-:Y:S02]  /*9610*/  FFMA.FTZ R184, R189, R134, R184 ;  /* 0x00000086bdb87223 */ /* 0x000fe400000100b8 */
[C---:B------:R-:W-:Y:S02]  /*9620*/  FFMA.FTZ R86, R93.reuse, R87, R86 ;  /* 0x000000575d567223 */ /* 0x040fe40000010056 */
[----:B------:R-:W-:Y:S02]  /*9630*/  FMUL.FTZ R110, R110, -R223 ;  /* 0x800000df6e6e7220 */ /* 0x000fe40000410000 */
[-C--:B------:R-:W-:Y:S02]  /*9640*/  FMUL.FTZ R134, R176, R179.reuse ;  /* 0x000000b3b0867220 */ /* 0x080fe40000410000 */
[----:B------:R-:W-:Y:S02]  /*9650*/  FFMA.FTZ R87, R93, R179, -R174 ;  /* 0x000000b35d577223 */ /* 0x000fe400000108ae */
[----:B------:R-:W-:Y:S01]  /*9660*/  FMUL.FTZ R174, R196, R203 ;  /* 0x000000cbc4ae7220 */ /* 0x000fe20000410000 */
[----:B------:R3:W-:Y:S01]  /*9670*/  STS [R69.X4+0x10d4], R134 ;  /* 0x0010d48645007388 */ /* 0x0007e20000004800 */
[----:B------:R-:W-:-:S02]  /*9680*/  FFMA.FTZ R179, R176, R83, R95 ;  /* 0x00000053b0b37223 */ /* 0x000fc4000001005f */
[----:B------:R-:W-:Y:S02]  /*9690*/  FFMA.FTZ R219, R85, R84, R219 ;  /* 0x0000005455db7223 */ /* 0x000fe400000100db */
[----:B------:R-:W-:Y:S02]  /*96a0*/  FMUL.FTZ R93, R175, R88 ;  /* 0x00000058af5d7220 */ /* 0x000fe40000410000 */
[----:B------:R-:W-:Y:S02]  /*96b0*/  FMUL.FTZ R95, R223, UR45 ;  /* 0x0000002ddf5f7c20 */ /* 0x000fe40008410000 */
[----:B------:R-:W-:Y:S02]  /*96c0*/  FFMA.FTZ R22, R83, R53, R22 ;  /* 0x0000003553167223 */ /* 0x000fe40000010016 */
[C---:B------:R-:W-:Y:S02]  /*96d0*/  FFMA.FTZ R110, R111.reuse, R109, R110 ;  /* 0x0000006d6f6e7223 */ /* 0x040fe4000001006e */
[----:B------:R-:W-:-:S02]  /*96e0*/  FFMA.FTZ R83, R111, R223, -R82 ;  /* 0x000000df6f537223 */ /* 0x000fc40000010852 */
[----:B------:R-:W-:Y:S02]  /*96f0*/  FFMA.FTZ R84, R85, R217, R174 ;  /* 0x000000d955547223 */ /* 0x000fe400000100ae */
[----:B------:R-:W-:Y:S02]  /*9700*/  FMUL.FTZ R82, R177, R109 ;  /* 0x0000006db1527220 */ /* 0x000fe40000410000 */
[----:B------:R-:W-:Y:S02]  /*9710*/  FFMA.FTZ R20, R135, R51, R20 ;  /* 0x0000003387147223 */ /* 0x000fe40000010014 */
[----:B------:R-:W-:Y:S02]  /*9720*/  FFMA.FTZ R219, R194, R135, R219 ;  /* 0x00000087c2db7223 */ /* 0x000fe400000100db */
[----:B------:R-:W-:Y:S02]  /*9730*/  FFMA.FTZ R177, R177, -R93, R188 ;  /* 0x8000005db1b17223 */ /* 0x000fe400000100bc */
[----:B------:R-:W-:-:S02]  /*9740*/  FMUL.FTZ R108, R109, UR45 ;  /* 0x0000002d6d6c7c20 */ /* 0x000fc40008410000 */
[----:B------:R-:W-:Y:S02]  /*9750*/  FFMA.FTZ R174, R109, UR44, -R95 ;  /* 0x0000002c6dae7c23 */ /* 0x000fe4000801085f */
[----:B------:R-:W-:Y:S02]  /*9760*/  FADD.FTZ R135, -R81, R110 ;  /* 0x0000006e51877221 */ /* 0x000fe40000010100 */
[----:B------:R-:W-:Y:S02]  /*9770*/  FMUL.FTZ R81, R201, R148 ;  /* 0x00000094c9517220 */ /* 0x000fe40000410000 */
[----:B------:R-:W-:Y:S02]  /*9780*/  FFMA.FTZ R93, R169, -R93, R186 ;  /* 0x8000005da95d7223 */ /* 0x000fe400000100ba */
[----:B------:R-:W-:Y:S02]  /*9790*/  FADD.FTZ R80, R80, R83 ;  /* 0x0000005350507221 */ /* 0x000fe40000010000 */
[----:B---3--:R-:W-:-:S02]  /*97a0*/  FFMA.FTZ R134, R223, UR44, R108 ;  /* 0x0000002cdf867c23 */ /* 0x008fc4000801006c */
[----:B------:R-:W-:Y:S02]  /*97b0*/  FMUL.FTZ R174, R177, R174 ;  /* 0x000000aeb1ae7220 */ /* 0x000fe40000410000 */
[C---:B------:R-:W-:Y:S02]  /*97c0*/  FMUL.FTZ R212, R201.reuse, R212 ;  /* 0x000000d4c9d47220 */ /* 0x040fe40000410000 */
[-C--:B------:R-:W-:Y:S02]  /*97d0*/  FMUL.FTZ R201, R201, R198.reuse ;  /* 0x000000c6c9c97220 */ /* 0x080fe40000410000 */
[----:B------:R-:W-:Y:S02]  /*97e0*/  FFMA.FTZ R198, R146, R198, R81 ;  /* 0x000000c692c67223 */ /* 0x000fe40000010051 */
[----:B------:R-:W-:Y:S02]  /*97f0*/  FMUL.FTZ R81, R112, -R135 ;  /* 0x8000008770517220 */ /* 0x000fe40000410000 */
[----:B------:R-:W-:-:S02]  /*9800*/  FFMA.FTZ R82, R169, R223, R82 ;  /* 0x000000dfa9527223 */ /* 0x000fc40000010052 */
[----:B------:R-:W-:Y:S02]  /*9810*/  FFMA.FTZ R134, R93, R134, R174 ;  /* 0x000000865d867223 */ /* 0x000fe400000100ae */
[----:B------:R-:W-:Y:S02]  /*9820*/  FMUL.FTZ R112, R112, -R80 ;  /* 0x8000005070707220 */ /* 0x000fe40000410000 */
[-C--:B------:R-:W-:Y:S02]  /*9830*/  FMUL.FTZ R176, R109, R88.reuse ;  /* 0x000000586db07220 */ /* 0x080fe40000410000 */
[----:B------:R-:W-:Y:S02]  /*9840*/  FFMA.FTZ R23, R82, R88, R23 ;  /* 0x0000005852177223 */ /* 0x000fe40000010017 */
[----:B------:R-:W-:Y:S02]  /*9850*/  FFMA.FTZ R134, R175, R82, R134 ;  /* 0x00000052af867223 */ /* 0x000fe40000010086 */
[----:B------:R-:W-:-:S02]  /*9860*/  FFMA.FTZ R112, R113, R135, R112 ;  /* 0x0000008771707223 */ /* 0x000fc40000010070 */
[----:B------:R-:W-:Y:S01]  /*9870*/  FMUL.FTZ R108, R223, R88 ;  /* 0x00000058df6c7220 */ /* 0x000fe20000410000 */
[----:B------:R-:W-:Y:S01]  /*9880*/  IADD3 R223, R106, 0x3e0, RZ ;  /* 0x000003e06adf7810 */ /* 0x000fe20007ffe0ff */
[----:B------:R-:W-:Y:S02]  /*9890*/  FFMA.FTZ R82, R113, R80, -R81 ;  /* 0x0000005071527223 */ /* 0x000fe40000010851 */
[----:B------:R-:W-:Y:S02]  /*98a0*/  FMUL.FTZ R109, R177, R176 ;  /* 0x000000b0b16d7220 */ /* 0x000fe40000410000 */
[----:B------:R-:W-:Y:S02]  /*98b0*/  FADD.FTZ R75, -R75, R112 ;  /* 0x000000704b4b7221 */ /* 0x000fe40000010100 */
[-C--:B------:R-:W-:Y:S02]  /*98c0*/  FMUL.FTZ R177, R177, R108.reuse ;  /* 0x0000006cb1b17220 */ /* 0x080fe40000410000 */
[----:B------:R-:W-:-:S02]  /*98d0*/  FMUL.FTZ R110, R175, R108 ;  /* 0x0000006caf6e7220 */ /* 0x000fc40000410000 */
[----:B------:R-:W-:Y:S02]  /*98e0*/  FADD.FTZ R225, R225, R82 ;  /* 0x00000052e1e17221 */ /* 0x000fe40000010000 */
[----:B------:R-:W-:Y:S01]  /*98f0*/  FMUL.FTZ R83, R170, R55 ;  /* 0x00000037aa537220 */ /* 0x000fe20000410000 */
[----:B------:R3:W-:Y:S01]  /*9900*/  STS [R69.X4+0x10c8], R110 ;  /* 0x0010c86e45007388 */ /* 0x0007e20000004800 */
[----:B------:R-:W-:Y:S02]  /*9910*/  FMUL.FTZ R81, R172, R135 ;  /* 0x00000087ac517220 */ /* 0x000fe40000410000 */
[C---:B------:R-:W-:Y:S02]  /*9920*/  FFMA.FTZ R109, R93.reuse, R108, R109 ;  /* 0x0000006c5d6d7223 */ /* 0x040fe4000001006d */
[----:B------:R-:W-:Y:S02]  /*9930*/  FMUL.FTZ R82, R114, -R75 ;  /* 0x8000004b72527220 */ /* 0x000fe40000410000 */
[----:B------:R-:W-:Y:S01]  /*9940*/  FFMA.FTZ R108, R93, R176, -R177 ;  /* 0x000000b05d6c7223 */ /* 0x000fe200000108b1 */
[----:B------:R-:W-:Y:S01]  /*9950*/  IADD3 R177, R106, 0x40, RZ ;  /* 0x000000406ab17810 */ /* 0x000fe20007ffe0ff */
[----:B------:R-:W-:-:S02]  /*9960*/  FMUL.FTZ R114, R114, -R225 ;  /* 0x800000e172727220 */ /* 0x000fc40000410000 */
[-C--:B------:R-:W-:Y:S01]  /*9970*/  FFMA.FTZ R172, R172, -R83.reuse, R183 ;  /* 0x80000053acac7223 */ /* 0x080fe200000100b7 */
[----:B------:R-:W-:Y:S01]  /*9980*/  LEA.HI.SX32 R177, R177, R106, 0x1b ;  /* 0x0000006ab1b17211 */ /* 0x000fe200078fdaff */
[C---:B------:R-:W-:Y:S02]  /*9990*/  FFMA.FTZ R93, R164.reuse, -R83, R181 ;  /* 0x80000053a45d7223 */ /* 0x040fe400000100b5 */
[----:B------:R-:W-:Y:S02]  /*99a0*/  FMUL.FTZ R95, R135, UR45 ;  /* 0x0000002d875f7c20 */ /* 0x000fe40008410000 */
[----:B------:R-:W-:Y:S02]  /*99b0*/  FFMA.FTZ R83, R164, R80, R81 ;  /* 0x00000050a4537223 */ /* 0x000fe40000010051 */
[----:B---3--:R-:W-:Y:S02]  /*99c0*/  FMUL.FTZ R110, R80, UR45 ;  /* 0x0000002d506e7c20 */ /* 0x008fe40008410000 */
[----:B------:R-:W-:-:S02]  /*99d0*/  FFMA.FTZ R81, R115, R225, -R82 ;  /* 0x000000e173517223 */ /* 0x000fc40000010852 */
[----:B------:R-:W-:Y:S02]  /*99e0*/  FMUL.FTZ R113, R135, R55 ;  /* 0x0000003787717220 */ /* 0x000fe40000410000 */
[----:B------:R-:W-:Y:S02]  /*99f0*/  FFMA.FTZ R115, R115, R75, R114 ;  /* 0x0000004b73737223 */ /* 0x000fe40000010072 */
[C---:B------:R-:W-:Y:S02]  /*9a00*/  FFMA.FTZ R82, R80.reuse, UR44, R95 ;  /* 0x0000002c50527c23 */ /* 0x040fe4000801005f */
[----:B------:R-:W-:Y:S02]  /*9a10*/  FFMA.FTZ R111, R135, UR44, -R110 ;  /* 0x0000002c876f7c23 */ /* 0x000fe4000801086e */
[----:B------:R-:W-:Y:S02]  /*9a20*/  FMUL.FTZ R95, R80, R55 ;  /* 0x00000037505f7220 */ /* 0x000fe40000410000 */
[----:B------:R-:W-:-:S02]  /*9a30*/  FMUL.FTZ R80, R172, R113 ;  /* 0x00000071ac507220 */ /* 0x000fc40000410000 */
[----:B------:R-:W-:Y:S02]  /*9a40*/  FADD.FTZ R74, -R74, R115 ;  /* 0x000000734a4a7221 */ /* 0x000fe40000010100 */
[----:B------:R-:W-:Y:S02]  /*9a50*/  FADD.FTZ R226, R226, R81 ;  /* 0x00000051e2e27221 */ /* 0x000fe40000010000 */
[----:B------:R-:W-:Y:S02]  /*9a60*/  FMUL.FTZ R81, R172, R111 ;  /* 0x0000006fac517220 */ /* 0x000fe40000410000 */
[----:B------:R-:W-:Y:S02]  /*9a70*/  FFMA.FTZ R111, R93, R95, R80 ;  /* 0x0000005f5d6f7223 */ /* 0x000fe40000010050 */
[C---:B------:R-:W-:Y:S02]  /*9a80*/  FMUL.FTZ R80, R116.reuse, -R74 ;  /* 0x8000004a74507220 */ /* 0x040fe40000410000 */
[----:B------:R-:W-:-:S02]  /*9a90*/  FMUL.FTZ R116, R116, -R226 ;  /* 0x800000e274747220 */ /* 0x000fc40000410000 */
[C---:B------:R-:W-:Y:S02]  /*9aa0*/  FFMA.FTZ R80, R117.reuse, R226, -R80 ;  /* 0x000000e275507223 */ /* 0x040fe40000010850 */
[----:B------:R-:W-:Y:S02]  /*9ab0*/  FFMA.FTZ R116, R117, R74, R116 ;  /* 0x0000004a75747223 */ /* 0x000fe40000010074 */
[----:B------:R-:W-:Y:S02]  /*9ac0*/  FADD.FTZ R227, R227, R80 ;  /* 0x00000050e3e37221 */ /* 0x000fe40000010000 */
[----:B------:R-:W-:Y:S02]  /*9ad0*/  FADD.FTZ R73, -R73, R116 ;  /* 0x0000007449497221 */ /* 0x000fe40000010100 */
[----:B------:R-:W-:Y:S02]  /*9ae0*/  FMUL.FTZ R80, R118, -R227 ;  /* 0x800000e376507220 */ /* 0x000fe40000410000 */
[----:B------:R-:W-:-:S02]  /*9af0*/  FMUL.FTZ R110, R172, R95 ;  /* 0x0000005fac6e7220 */ /* 0x000fc40000410000 */
[-C--:B------:R-:W-:Y:S02]  /*9b00*/  FMUL.FTZ R118, R118, -R73.reuse ;  /* 0x8000004976767220 */ /* 0x080fe40000410000 */
[----:B------:R-:W-:Y:S02]  /*9b10*/  FFMA.FTZ R82, R93, R82, R81 ;  /* 0x000000525d527223 */ /* 0x000fe40000010051 */
[----:B------:R-:W-:Y:S02]  /*9b20*/  FFMA.FTZ R81, R119, R73, R80 ;  /* 0x0000004977517223 */ /* 0x000fe40000010050 */
[----:B------:R-:W-:Y:S02]  /*9b30*/  FFMA.FTZ R110, R93, R113, -R110 ;  /* 0x000000715d6e7223 */ /* 0x000fe4000001086e */
[----:B------:R-:W-:Y:S02]  /*9b40*/  FFMA.FTZ R119, R119, R227, -R118 ;  /* 0x000000e377777223 */ /* 0x000fe40000010876 */
[----:B------:R-:W-:-:S02]  /*9b50*/  FMUL.FTZ R143, R206, R143 ;  /* 0x0000008fce8f7220 */ /* 0x000fc40000410000 */
[C---:B------:R-:W-:Y:S02]  /*9b60*/  FMUL.FTZ R93, R206.reuse, R131 ;  /* 0x00000083ce5d7220 */ /* 0x040fe40000410000 */
[----:B------:R-:W-:Y:S02]  /*9b70*/  FMUL.FTZ R206, R206, R141 ;  /* 0x0000008dcece7220 */ /* 0x000fe40000410000 */
[----:B------:R-:W-:Y:S02]  /*9b80*/  FADD.FTZ R228, -R228, R81 ;  /* 0x00000051e4e47221 */ /* 0x000fe40000010100 */
[----:B------:R-:W-:Y:S02]  /*9b90*/  FADD.FTZ R72, R72, R119 ;  /* 0x0000007748487221 */ /* 0x000fe40000010000 */
[C---:B------:R-:W-:Y:S02]  /*9ba0*/  FFMA.FTZ R143, R56.reuse, R145, R143 ;  /* 0x00000091388f7223 */ /* 0x040fe4000001008f */
[----:B------:R-:W-:-:S02]  /*9bb0*/  FFMA.FTZ R141, R56, R141, R93 ;  /* 0x0000008d388d7223 */ /* 0x000fc4000001005d */
[----:B------:R-:W-:Y:S02]  /*9bc0*/  FFMA.FTZ R131, R56, R131, -R206 ;  /* 0x0000008338837223 */ /* 0x000fe400000108ce */
[C---:B------:R-:W-:Y:S02]  /*9bd0*/  FMUL.FTZ R56, R120.reuse, -R228 ;  /* 0x800000e478387220 */ /* 0x040fe40000410000 */
[-C--:B------:R-:W-:Y:S02]  /*9be0*/  FMUL.FTZ R120, R120, -R72.reuse ;  /* 0x8000004878787220 */ /* 0x080fe40000410000 */
[C---:B------:R-:W-:Y:S02]  /*9bf0*/  FFMA.FTZ R81, R121.reuse, R72, -R56 ;  /* 0x0000004879517223 */ /* 0x040fe40000010838 */
[----:B------:R-:W-:Y:S02]  /*9c00*/  FFMA.FTZ R120, R121, R228, R120 ;  /* 0x000000e479787223 */ /* 0x000fe40000010078 */
[----:B------:R-:W-:-:S02]  /*9c10*/  FMUL.FTZ R80, R165, R90 ;  /* 0x0000005aa5507220 */ /* 0x000fc40000410000 */
[----:B------:R-:W-:Y:S02]  /*9c20*/  FMUL.FTZ R114, R170, R113 ;  /* 0x00000071aa727220 */ /* 0x000fe40000410000 */
[----:B------:R-:W-:Y:S02]  /*9c30*/  FADD.FTZ R229, -R229, R120 ;  /* 0x00000078e5e57221 */ /* 0x000fe40000010100 */
[----:B------:R-:W-:Y:S01]  /*9c40*/  FADD.FTZ R230, R230, R81 ;  /* 0x00000051e6e67221 */ /* 0x000fe20000010000 */
[----:B------:R3:W-:Y:S01]  /*9c50*/  STS [R69.X4+0x10c4], R114 ;  /* 0x0010c47245007388 */ /* 0x0007e20000004800 */
[----:B------:R-:W-:Y:S02]  /*9c60*/  FFMA.FTZ R93, R170, R83, R82 ;  /* 0x00000053aa5d7223 */ /* 0x000fe40000010052 */
[C---:B------:R-:W-:Y:S02]  /*9c70*/  FMUL.FTZ R56, R167.reuse, R75 ;  /* 0x0000004ba7387220 */ /* 0x040fe40000410000 */
[----:B------:R-:W-:-:S02]  /*9c80*/  FFMA.FTZ R167, R167, -R80, R192 ;  /* 0x80000050a7a77223 */ /* 0x000fc400000100c0 */
[----:B------:R-:W-:Y:S02]  /*9c90*/  FFMA.FTZ R82, R159, -R80, R190 ;  /* 0x800000509f527223 */ /* 0x000fe400000100be */
[----:B------:R-:W-:Y:S02]  /*9ca0*/  FMUL.FTZ R112, R170, R95 ;  /* 0x0000005faa707220 */ /* 0x000fe40000410000 */
[C---:B------:R-:W-:Y:S02]  /*9cb0*/  FMUL.FTZ R80, R122.reuse, -R229 ;  /* 0x800000e57a507220 */ /* 0x040fe40000410000 */
[----:B------:R-:W-:Y:S01]  /*9cc0*/  FMUL.FTZ R122, R122, -R230 ;  /* 0x800000e67a7a7220 */ /* 0x000fe20000410000 */
[----:B------:R4:W-:Y:S01]  /*9cd0*/  STS [R69.X4+0x10c0], R112 ;  /* 0x0010c07045007388 */ /* 0x0009e20000004800 */
[----:B---3--:R-:W-:Y:S02]  /*9ce0*/  FMUL.FTZ R114, R225, UR45 ;  /* 0x0000002de1727c20 */ /* 0x008fe40008410000 */
[----:B------:R-:W-:-:S02]  /*9cf0*/  FMUL.FTZ R116, R75, R90 ;  /* 0x0000005a4b747220 */ /* 0x000fc40000410000 */
[C---:B------:R-:W-:Y:S02]  /*9d00*/  FFMA.FTZ R81, R123.reuse, R230, -R80 ;  /* 0x000000e67b517223 */ /* 0x040fe40000010850 */
[----:B------:R-:W-:Y:S02]  /*9d10*/  FFMA.FTZ R122, R123, R229, R122 ;  /* 0x000000e57b7a7223 */ /* 0x000fe4000001007a */
[C---:B------:R-:W-:Y:S02]  /*9d20*/  FFMA.FTZ R114, R75.reuse, UR44, -R114 ;  /* 0x0000002c4b727c23 */ /* 0x040fe40008010872 */
[----:B----4-:R-:W-:Y:S02]  /*9d30*/  FMUL.FTZ R112, R75, UR45 ;  /* 0x0000002d4b707c20 */ /* 0x010fe40008410000 */
[----:B------:R-:W-:Y:S02]  /*9d40*/  FMUL.FTZ R80, R225, R90 ;  /* 0x0000005ae1507220 */ /* 0x000fe40000410000 */
[----:B------:R-:W-:-:S02]  /*9d50*/  FMUL.FTZ R75, R167, R116 ;  /* 0x00000074a74b7220 */ /* 0x000fc40000410000 */
[----:B------:R-:W-:Y:S02]  /*9d60*/  FADD.FTZ R232, R232, R81 ;  /* 0x00000051e8e87221 */ /* 0x000fe40000010000 */
[----:B------:R-:W-:Y:S02]  /*9d70*/  FFMA.FTZ R24, R83, R55, R24 ;  /* 0x0000003753187223 */ /* 0x000fe40000010018 */
[----:B------:R-:W-:Y:S02]  /*9d80*/  FADD.FTZ R231, -R231, R122 ;  /* 0x0000007ae7e77221 */ /* 0x000fe40000010100 */
[----:B------:R-:W-:Y:S02]  /*9d90*/  FFMA.FTZ R83, R225, UR44, R112 ;  /* 0x0000002ce1537c23 */ /* 0x000fe40008010070 */
        /* <DEDUP_REMOVED lines=11> */
[----:B------:R-:W-:Y:S02]  /*9e50*/  FFMA.FTZ R59, R130, R59, R80 ;  /* 0x0000003b823b7223 */ /* 0x000fe40000010050 */
[C---:B------:R-:W-:Y:S02]  /*9e60*/  FMUL.FTZ R80, R126.reuse, -R234 ;  /* 0x800000ea7e507220 */ /* 0x040fe40000410000 */
[-C--:B------:R-:W-:Y:S02]  /*9e70*/  FMUL.FTZ R126, R126, -R233.reuse ;  /* 0x800000e97e7e7220 */ /* 0x080fe40000410000 */
[----:B------:R-:W-:-:S02]  /*9e80*/  FFMA.FTZ R80, R127, R233, -R80 ;  /* 0x000000e97f507223 */ /* 0x000fc40000010850 */
[----:B------:R-:W-:Y:S02]  /*9e90*/  FFMA.FTZ R121, R82, R116, -R121 ;  /* 0x0000007452797223 */ /* 0x000fe40000010879 */
[----:B------:R-:W-:Y:S02]  /*9ea0*/  FFMA.FTZ R127, R127, R234, R126 ;  /* 0x000000ea7f7f7223 */ /* 0x000fe4000001007e */
[----:B------:R-:W-:Y:S02]  /*9eb0*/  FMUL.FTZ R116, R165, R116 ;  /* 0x00000074a5747220 */ /* 0x000fe40000410000 */
[----:B------:R-:W-:Y:S02]  /*9ec0*/  FMUL.FTZ R118, R94, R99 ;  /* 0x000000635e767220 */ /* 0x000fe40000410000 */
[----:B------:R-:W-:Y:S01]  /*9ed0*/  FADD.FTZ R236, -R236, R127 ;  /* 0x0000007fecec7221 */ /* 0x000fe20000010100 */
[----:B------:R3:W-:Y:S01]  /*9ee0*/  STS [R69.X4+0x10bc], R116 ;  /* 0x0010bc7445007388 */ /* 0x0007e20000004800 */
[----:B------:R-:W-:-:S02]  /*9ef0*/  FFMA.FTZ R119, R92, -R118, R153 ;  /* 0x800000765c777223 */ /* 0x000fc40000010099 */
[----:B------:R-:W-:Y:S02]  /*9f00*/  FADD.FTZ R235, R235, R80 ;  /* 0x00000050ebeb7221 */ /* 0x000fe40000010000 */
[----:B------:R-:W-:Y:S02]  /*9f10*/  FFMA.FTZ R118, R128, -R118, R71 ;  /* 0x8000007680767223 */ /* 0x000fe40000010047 */
[-C--:B------:R-:W-:Y:S02]  /*9f20*/  FMUL.FTZ R123, R236, R99.reuse ;  /* 0x00000063ec7b7220 */ /* 0x080fe40000410000 */
[----:B------:R-:W-:Y:S02]  /*9f30*/  FMUL.FTZ R114, R167, R114 ;  /* 0x00000072a7727220 */ /* 0x000fe40000410000 */
[----:B---3--:R-:W-:Y:S02]  /*9f40*/  FMUL.FTZ R116, R133, R100 ;  /* 0x0000006485747220 */ /* 0x008fe40000410000 */
[----:B------:R-:W-:-:S02]  /*9f50*/  FMUL.FTZ R125, R235, R99 ;  /* 0x00000063eb7d7220 */ /* 0x000fc40000410000 */
[-C--:B------:R-:W-:Y:S02]  /*9f60*/  FFMA.FTZ R117, R129, -R116.reuse, R160 ;  /* 0x8000007481757223 */ /* 0x080fe400000100a0 */
[----:B------:R-:W-:Y:S02]  /*9f70*/  FFMA.FTZ R116, R137, -R116, R158 ;  /* 0x8000007489747223 */ /* 0x000fe4000001009e */
[-C--:B------:R-:W-:Y:S02]  /*9f80*/  FMUL.FTZ R122, R234, R100.reuse ;  /* 0x00000064ea7a7220 */ /* 0x080fe40000410000 */
[----:B------:R-:W-:Y:S02]  /*9f90*/  FMUL.FTZ R80, R118, R123 ;  /* 0x0000007b76507220 */ /* 0x000fe40000410000 */
[----:B------:R-:W-:Y:S02]  /*9fa0*/  FFMA.FTZ R58, R82, R83, R114 ;  /* 0x00000053523a7223 */ /* 0x000fe40000010072 */
[----:B------:R-:W-:-:S02]  /*9fb0*/  FMUL.FTZ R124, R233, R100 ;  /* 0x00000064e97c7220 */ /* 0x000fc40000410000 */
[-C--:B------:R-:W-:Y:S02]  /*9fc0*/  FMUL.FTZ R82, R118, R125.reuse ;  /* 0x0000007d76527220 */ /* 0x080fe40000410000 */
[C---:B------:R-:W-:Y:S02]  /*9fd0*/  FMUL.FTZ R81, R116.reuse, R122 ;  /* 0x0000007a74517220 */ /* 0x040fe40000410000 */
[C---:B------:R-:W-:Y:S02]  /*9fe0*/  FFMA.FTZ R80, R119.reuse, R125, R80 ;  /* 0x0000007d77507223 */ /* 0x040fe40000010050 */
[-C--:B------:R-:W-:Y:S02]  /*9ff0*/  FMUL.FTZ R83, R116, R124.reuse ;  /* 0x0000007c74537220 */ /* 0x080fe40000410000 */
[----:B------:R-:W-:Y:S02]  /*a000*/  FFMA.FTZ R82, R119, R123, -R82 ;  /* 0x0000007b77527223 */ /* 0x000fe40000010852 */
[----:B------:R-:W-:-:S02]  /*a010*/  FFMA.FTZ R81, R117, R124, R81 ;  /* 0x0000007c75517223 */ /* 0x000fc40000010051 */
[----:B------:R-:W-:Y:S02]  /*a020*/  FADD.FTZ R80, RZ, R80 ;  /* 0x00000050ff507221 */ /* 0x000fe40000010000 */
[----:B------:R-:W-:Y:S02]  /*a030*/  FMUL.FTZ R114, R156, R89 ;  /* 0x000000599c727220 */ /* 0x000fe40000410000 */
[----:B------:R-:W-:Y:S02]  /*a040*/  FFMA.FTZ R83, R117, R122, -R83 ;  /* 0x0000007a75537223 */ /* 0x000fe40000010853 */
[----:B------:R-:W-:Y:S02]  /*a050*/  FADD.FTZ R82, RZ, R82 ;  /* 0x00000052ff527221 */ /* 0x000fe40000010000 */
[----:B------:R-:W-:Y:S02]  /*a060*/  FADD.FTZ R80, R80, R81 ;  /* 0x0000005150507221 */ /* 0x000fe40000010000 */
[----:B------:R-:W-:-:S02]  /*a070*/  FFMA.FTZ R115, R162, -R114, R187 ;  /* 0x80000072a2737223 */ /* 0x000fc400000100bb */
[-C--:B------:R-:W-:Y:S02]  /*a080*/  FMUL.FTZ R81, R74, R89.reuse ;  /* 0x000000594a517220 */ /* 0x080fe40000410000 */
[----:B------:R-:W-:Y:S02]  /*a090*/  FADD.FTZ R82, R82, R83 ;  /* 0x0000005352527221 */ /* 0x000fe40000010000 */
[----:B------:R-:W-:Y:S02]  /*a0a0*/  FMUL.FTZ R127, R226, R89 ;  /* 0x00000059e27f7220 */ /* 0x000fe40000410000 */
[----:B------:R-:W-:Y:S02]  /*a0b0*/  FFMA.FTZ R114, R154, -R114, R185 ;  /* 0x800000729a727223 */ /* 0x000fe400000100b9 */
[----:B------:R-:W-:Y:S02]  /*a0c0*/  FMUL.FTZ R83, R115, R81 ;  /* 0x0000005173537220 */ /* 0x000fe40000410000 */
[----:B------:R-:W-:-:S02]  /*a0d0*/  FMUL.FTZ R112, R136, R97 ;  /* 0x0000006188707220 */ /* 0x000fc40000410000 */
[----:B------:R-:W-:Y:S02]  /*a0e0*/  FFMA.FTZ R195, R146, R195, R212 ;  /* 0x000000c392c37223 */ /* 0x000fe400000100d4 */
[----:B------:R-:W-:Y:S02]  /*a0f0*/  FMUL.FTZ R75, R209, R152 ;  /* 0x00000098d14b7220 */ /* 0x000fe40000410000 */
[-C--:B------:R-:W-:Y:S02]  /*a100*/  FMUL.FTZ R126, R156, R127.reuse ;  /* 0x0000007f9c7e7220 */ /* 0x080fe40000410000 */
[----:B------:R-:W-:Y:S02]  /*a110*/  FFMA.FTZ R172, R114, R127, R83 ;  /* 0x0000007f72ac7223 */ /* 0x000fe40000010053 */
[----:B------:R-:W-:Y:S01]  /*a120*/  FFMA.FTZ R19, R144, R52, R19 ;  /* 0x0000003490137223 */ /* 0x000fe20000010013 */
[----:B------:R3:W-:Y:S01]  /*a130*/  STS [R69.X4+0x10b0], R126 ;  /* 0x0010b07e45007388 */ /* 0x0007e20000004800 */
[----:B------:R-:W-:-:S02]  /*a140*/  FADD.FTZ R40, R93, R40 ;  /* 0x000000285d287221 */ /* 0x000fc40000010000 */
[----:B------:R-:W-:Y:S02]  /*a150*/  FMUL.FTZ R209, R209, R70 ;  /* 0x00000046d1d17220 */ /* 0x000fe40000410000 */
[----:B------:R-:W-:Y:S02]  /*a160*/  FFMA.FTZ R113, R132, -R112, R161 ;  /* 0x8000007084717223 */ /* 0x000fe400000100a1 */
[----:B------:R-:W-:Y:S02]  /*a170*/  FMUL.FTZ R83, R115, R127 ;  /* 0x0000007f73537220 */ /* 0x000fe40000410000 */
[----:B------:R-:W-:Y:S01]  /*a180*/  FFMA.FTZ R144, R199, R144, R195 ;  /* 0x00000090c7907223 */ /* 0x000fe200000100c3 */
[C---:B------:R-:W-:Y:S01]  /*a190*/  IADD3 R195, R106.reuse, 0x2e0, RZ ;  /* 0x000002e06ac37810 */ /* 0x040fe20007ffe0ff */
[----:B------:R-:W-:Y:S01]  /*a1a0*/  FMUL.FTZ R93, R147, R98 ;  /* 0x00000062935d7220 */ /* 0x000fe20000410000 */
[----:B------:R-:W-:Y:S01]  /*a1b0*/  IADD3 R199, R106, 0x300, RZ ;  /* 0x000003006ac77810 */ /* 0x000fe20007ffe0ff */
[----:B------:R-:W-:-:S02]  /*a1c0*/  FFMA.FTZ R112, R138, -R112, R163 ;  /* 0x800000708a707223 */ /* 0x000fc400000100a3 */
[-C--:B------:R-:W-:Y:S02]  /*a1d0*/  FMUL.FTZ R135, R231, R97.reuse ;  /* 0x00000061e7877220 */ /* 0x080fe40000410000 */
[----:B------:R-:W-:Y:S02]  /*a1e0*/  FMUL.FTZ R127, R232, R97 ;  /* 0x00000061e87f7220 */ /* 0x000fe40000410000 */
[C---:B------:R-:W-:Y:S02]  /*a1f0*/  FFMA.FTZ R70, R130.reuse, R70, R75 ;  /* 0x0000004682467223 */ /* 0x040fe4000001004b */
[----:B------:R-:W-:Y:S01]  /*a200*/  FFMA.FTZ R75, R130, R152, -R209 ;  /* 0x00000098824b7223 */ /* 0x000fe200000108d1 */
[----:B------:R-:W-:Y:S01]  /*a210*/  IADD3 R209, R106, 0x360, RZ ;  /* 0x000003606ad17810 */ /* 0x000fe20007ffe0ff */
[----:B------:R-:W-:Y:S02]  /*a220*/  FADD.FTZ R39, R134, R39 ;  /* 0x0000002786277221 */ /* 0x000fe40000010000 */
[----:B------:R-:W-:-:S02]  /*a230*/  FADD.FTZ R35, R144, R35 ;  /* 0x0000002390237221 */ /* 0x000fc40000010000 */
[----:B------:R-:W-:Y:S02]  /*a240*/  FFMA.FTZ R95, R139, -R93, R168 ;  /* 0x8000005d8b5f7223 */ /* 0x000fe400000100a8 */
[C---:B---3--:R-:W-:Y:S02]  /*a250*/  FMUL.FTZ R126, R112.reuse, R135 ;  /* 0x00000087707e7220 */ /* 0x048fe40000410000 */
[----:B------:R-:W-:Y:S02]  /*a260*/  FMUL.FTZ R130, R112, R127 ;  /* 0x0000007f70827220 */ /* 0x000fe40000410000 */
[----:B------:R-:W-:Y:S02]  /*a270*/  FFMA.FTZ R93, R149, -R93, R166 ;  /* 0x8000005d955d7223 */ /* 0x000fe400000100a6 */
[-C--:B------:R-:W-:Y:S02]  /*a280*/  FMUL.FTZ R144, R229, R98.reuse ;  /* 0x00000062e5907220 */ /* 0x080fe40000410000 */
[----:B------:R-:W-:-:S02]  /*a290*/  FMUL.FTZ R134, R230, R98 ;  /* 0x00000062e6867220 */ /* 0x000fc40000410000 */
[----:B------:R-:W-:Y:S01]  /*a2a0*/  FFMA.FTZ R146, R146, R148, -R201 ;  /* 0x0000009492927223 */ /* 0x000fe200000108c9 */
[----:B------:R-:W-:Y:S01]  /*a2b0*/  IADD3 R201, R106, 0x320, RZ ;  /* 0x000003206ac97810 */ /* 0x000fe20007ffe0ff */
[-C--:B------:R-:W-:Y:S02]  /*a2c0*/  FFMA.FTZ R169, R114, R81.reuse, -R83 ;  /* 0x0000005172a97223 */ /* 0x080fe40000010853 */
[----:B------:R-:W-:Y:S02]  /*a2d0*/  FMUL.FTZ R148, R156, R81 ;  /* 0x000000519c947220 */ /* 0x000fe40000410000 */
[C---:B------:R-:W-:Y:S02]  /*a2e0*/  FFMA.FTZ R81, R113.reuse, R127, R126 ;  /* 0x0000007f71517223 */ /* 0x040fe4000001007e */
[----:B------:R-:W-:Y:S01]  /*a2f0*/  FFMA.FTZ R83, R113, R135, -R130 ;  /* 0x0000008771537223 */ /* 0x000fe20000010882 */
[----:B------:R3:W-:Y:S01]  /*a300*/  STS [R69.X4+0x10b4], R148 ;  /* 0x0010b49445007388 */ /* 0x0007e20000004800 */
[----:B------:R-:W-:-:S02]  /*a310*/  FMUL.FTZ R126, R93, R144 ;  /* 0x000000905d7e7220 */ /* 0x000fc40000410000 */
[-C--:B------:R-:W-:Y:S02]  /*a320*/  FMUL.FTZ R130, R93, R134.reuse ;  /* 0x000000865d827220 */ /* 0x080fe40000410000 */
[----:B------:R-:W-:Y:S02]  /*a330*/  FFMA.FTZ R18, R57, R49, R18 ;  /* 0x0000003139127223 */ /* 0x000fe40000010012 */
[----:B------:R-:W-:Y:S02]  /*a340*/  FADD.FTZ R80, R80, R81 ;  /* 0x0000005150507221 */ /* 0x000fe40000010000 */
[----:B------:R-:W-:Y:S02]  /*a350*/  FADD.FTZ R82, R82, R83 ;  /* 0x0000005352527221 */ /* 0x000fe40000010000 */
[----:B------:R-:W-:Y:S02]  /*a360*/  FFMA.FTZ R57, R200, R57, R143 ;  /* 0x00000039c8397223 */ /* 0x000fe4000001008f */
[----:B------:R-:W-:-:S02]  /*a370*/  FFMA.FTZ R81, R95, R134, R126 ;  /* 0x000000865f517223 */ /* 0x000fc4000001007e */
[----:B------:R-:W-:Y:S02]  /*a380*/  FFMA.FTZ R83, R95, R144, -R130 ;  /* 0x000000905f537223 */ /* 0x000fe40000010882 */
[----:B------:R-:W-:Y:S02]  /*a390*/  FMUL.FTZ R143, R142, R91 ;  /* 0x0000005b8e8f7220 */ /* 0x000fe40000410000 */
[----:B------:R-:W-:Y:S02]  /*a3a0*/  FADD.FTZ R126, R80, R81 ;  /* 0x00000051507e7221 */ /* 0x000fe40000010000 */
[----:B------:R-:W-:Y:S02]  /*a3b0*/  FADD.FTZ R130, R82, R83 ;  /* 0x0000005352827221 */ /* 0x000fe40000010000 */
[----:B------:R-:W-:Y:S02]  /*a3c0*/  FMUL.FTZ R80, R155, R96 ;  /* 0x000000609b507220 */ /* 0x000fe40000410000 */
[----:B------:R-:W-:-:S02]  /*a3d0*/  FFMA.FTZ R82, R150, -R143, R173 ;  /* 0x8000008f96527223 */ /* 0x000fc400000100ad */
[----:B------:R-:W-:Y:S02]  /*a3e0*/  FMUL.FTZ R145, R228, R91 ;  /* 0x0000005be4917220 */ /* 0x000fe40000410000 */
[----:B------:R-:W-:Y:S02]  /*a3f0*/  FFMA.FTZ R83, R140, -R143, R171 ;  /* 0x8000008f8c537223 */ /* 0x000fe400000100ab */
[----:B------:R-:W-:Y:S02]  /*a400*/  FMUL.FTZ R143, R72, R91 ;  /* 0x0000005b488f7220 */ /* 0x000fe40000410000 */
[-C--:B------:R-:W-:Y:S02]  /*a410*/  FFMA.FTZ R81, R151, -R80.reuse, R178 ;  /* 0x8000005097517223 */ /* 0x080fe400000100b2 */
[----:B---3--:R-:W-:Y:S02]  /*a420*/  FMUL.FTZ R148, R82, R145 ;  /* 0x0000009152947220 */ /* 0x008fe40000410000 */
[----:B------:R-:W-:-:S02]  /*a430*/  FFMA.FTZ R80, R157, -R80, R180 ;  /* 0x800000509d507223 */ /* 0x000fc400000100b4 */
[-C--:B------:R-:W-:Y:S02]  /*a440*/  FMUL.FTZ R170, R73, R96.reuse ;  /* 0x0000006049aa7220 */ /* 0x080fe40000410000 */
[----:B------:R-:W-:Y:S02]  /*a450*/  FFMA.FTZ R56, R159, R225, R56 ;  /* 0x000000e19f387223 */ /* 0x000fe40000010038 */
[----:B------:R-:W-:Y:S02]  /*a460*/  FFMA.FTZ R159, R83, R143, R148 ;  /* 0x0000008f539f7223 */ /* 0x000fe40000010094 */
[----:B------:R-:W-:Y:S02]  /*a470*/  FMUL.FTZ R164, R227, R96 ;  /* 0x00000060e3a47220 */ /* 0x000fe40000410000 */
[----:B------:R-:W-:Y:S02]  /*a480*/  FMUL.FTZ R148, R80, R170 ;  /* 0x000000aa50947220 */ /* 0x000fe40000410000 */
[----:B------:R-:W-:-:S02]  /*a490*/  FADD.FTZ R126, R126, R159 ;  /* 0x0000009f7e7e7221 */ /* 0x000fc40000010000 */
[-C--:B------:R-:W-:Y:S02]  /*a4a0*/  FFMA.FTZ R159, R81, R164.reuse, R148 ;  /* 0x000000a4519f7223 */ /* 0x080fe40000010094 */
[----:B------:R-:W-:Y:S02]  /*a4b0*/  FMUL.FTZ R152, R82, R143 ;  /* 0x0000008f52987220 */ /* 0x000fe40000410000 */
[----:B------:R-:W-:Y:S02]  /*a4c0*/  FADD.FTZ R159, R126, R159 ;  /* 0x0000009f7e9f7221 */ /* 0x000fe40000010000 */
[----:B------:R-:W-:Y:S02]  /*a4d0*/  FFMA.FTZ R167, R83, R145, -R152 ;  /* 0x0000009153a77223 */ /* 0x000fe40000010898 */
[----:B------:R-:W-:Y:S02]  /*a4e0*/  FMUL.FTZ R152, R80, R164 ;  /* 0x000000a450987220 */ /* 0x000fe40000410000 */
[----:B------:R-:W-:-:S02]  /*a4f0*/  FADD.FTZ R159, R159, R172 ;  /* 0x000000ac9f9f7221 */ /* 0x000fc40000010000 */
[----:B------:R-:W-:Y:S02]  /*a500*/  FADD.FTZ R130, R130, R167 ;  /* 0x000000a782827221 */ /* 0x000fe40000010000 */
[----:B------:R-:W-:Y:S02]  /*a510*/  FFMA.FTZ R167, R81, R170, -R152 ;  /* 0x000000aa51a77223 */ /* 0x000fe40000010898 */
[----:B------:R-:W-:Y:S01]  /*a520*/  FADD.FTZ R120, R159, R120 ;  /* 0x000000789f787221 */ /* 0x000fe20000010000 */
[----:B------:R-:W-:Y:S01]  /*a530*/  IADD3 R159, R106, 0x160, RZ ;  /* 0x000001606a9f7810 */ /* 0x000fe20007ffe0ff */
[----:B------:R-:W-:Y:S01]  /*a540*/  FADD.FTZ R130, R130, R167 ;  /* 0x000000a782827221 */ /* 0x000fe20000010000 */
[----:B------:R-:W-:Y:S01]  /*a550*/  IADD3 R167, R106, 0x120, RZ ;  /* 0x000001206aa77810 */ /* 0x000fe20007ffe0ff */
[----:B------:R-:W-:Y:S01]  /*a560*/  FADD.FTZ R120, R120, R111 ;  /* 0x0000006f78787221 */ /* 0x000fe20000010000 */
[----:B------:R-:W-:Y:S01]  /*a570*/  IADD3 R111, R106, 0xe0, RZ ;  /* 0x000000e06a6f7810 */ /* 0x000fe20007ffe0ff */
[----:B------:R-:W-:Y:S01]  /*a580*/  FADD.FTZ R148, R130, R169 ;  /* 0x000000a982947221 */ /* 0x000fe20000010000 */
[----:B------:R-:W-:Y:S01]  /*a590*/  IADD3 R169, R106, 0x100, RZ ;  /* 0x000001006aa97810 */ /* 0x000fe20007ffe0ff */
[----:B------:R-:W-:Y:S01]  /*a5a0*/  FADD.FTZ R109, R120, R109 ;  /* 0x0000006d786d7221 */ /* 0x000fe20000010000 */
[-C--:B------:R-:W-:Y:S01]  /*a5b0*/  LEA.HI.SX32 R167, R167, R106.reuse, 0x1b ;  /* 0x0000006aa7a77211 */ /* 0x080fe200078fdaff */
[----:B------:R-:W-:Y:S01]  /*a5c0*/  FADD.FTZ R121, R148, R121 ;  /* 0x0000007994797221 */ /* 0x000fe20000010000 */
[-C--:B------:R-:W-:Y:S01]  /*a5d0*/  LEA.HI.SX32 R169, R169, R106.reuse, 0x1b ;  /* 0x0000006aa9a97211 */ /* 0x080fe200078fdaff */
[----:B------:R-:W-:Y:S01]  /*a5e0*/  FADD.FTZ R109, R109, R86 ;  /* 0x000000566d6d7221 */ /* 0x000fe20000010000 */
[----:B------:R-:W-:Y:S01]  /*a5f0*/  LEA.HI.SX32 R159, R159, R106, 0x1b ;  /* 0x0000006a9f9f7211 */ /* 0x000fe200078fdaff */
[----:B------:R-:W-:-:S02]  /*a600*/  FADD.FTZ R121, R121, R110 ;  /* 0x0000006e79797221 */ /* 0x000fc40000010000 */
[----:B------:R-:W-:Y:S02]  /*a610*/  FADD.FTZ R109, R109, R76 ;  /* 0x0000004c6d6d7221 */ /* 0x000fe40000010000 */
[----:B------:R-:W-:Y:S01]  /*a620*/  FADD.FTZ R120, R121, R108 ;  /* 0x0000006c79787221 */ /* 0x000fe20000010000 */
[C---:B------:R-:W-:Y:S01]  /*a630*/  IADD3 R121, R106.reuse, 0x140, RZ ;  /* 0x000001406a797810 */ /* 0x040fe20007ffe0ff */
[----:B------:R-:W-:Y:S02]  /*a640*/  FADD.FTZ R109, R109, R84 ;  /* 0x000000546d6d7221 */ /* 0x000fe40000010000 */
[C---:B------:R-:W-:Y:S02]  /*a650*/  FMUL.FTZ R220, R189.reuse, R216 ;  /* 0x000000d8bddc7220 */ /* 0x040fe40000410000 */
[----:B------:R-:W-:Y:S01]  /*a660*/  FMUL.FTZ R222, R189, R218 ;  /* 0x000000dabdde7220 */ /* 0x000fe20000410000 */
        /* <DEDUP_REMOVED lines=29> */
[----:B------:R-:W-:Y:S01]  /*a840*/  FADD.FTZ R120, R120, R87 ;  /* 0x0000005778787221 */ /* 0x000fe20000010000 */
[----:B------:R-:W-:Y:S01]  /*a850*/  STS [R69.X4+0x1098], R134 ;  /* 0x0010988645007388 */ /* 0x000fe20000004800 */
[----:B------:R-:W-:Y:S01]  /*a860*/  FFMA.FTZ R85, R85, R203, -R196 ;  /* 0x000000cb55557223 */ /* 0x000fe200000108c4 */
        /* <DEDUP_REMOVED lines=17> */
[----:B---3--:R-:W-:Y:S01]  /*a980*/  FFMA.FTZ R108, -R14, R163, -RZ ;  /* 0x000000a30e6c7223 */ /* 0x008fe200000109ff */
[----:B------:R-:W-:Y:S01]  /*a990*/  STS [R69.X4+0x108c], R122 ;  /* 0x00108c7a45007388 */ /* 0x000fe20000004800 */
[----:B------:R-:W-:Y:S01]  /*a9a0*/  IADD3 R141, R106, 0x260, RZ ;  /* 0x000002606a8d7810 */ /* 0x000fe20007ffe0ff */
[----:B----4-:R-:W-:Y:S01]  /*a9b0*/  FMUL.FTZ R110, R16, R153 ;  /* 0x00000099106e7220 */ /* 0x010fe20000410000 */
[C---:B------:R-:W-:Y:S01]  /*a9c0*/  IADD3 R203, R106.reuse, 0x340, RZ ;  /* 0x000003406acb7810 */ /* 0x040fe20007ffe0ff */
[----:B------:R-:W-:Y:S01]  /*a9d0*/  STS [R69.X4+0x1080], R84 ;  /* 0x0010805445007388 */ /* 0x000fe20000004800 */
[C---:B------:R-:W-:Y:S01]  /*a9e0*/  IADD3 R217, R106.reuse, 0x380, RZ ;  /* 0x000003806ad97810 */ /* 0x040fe20007ffe0ff */
[----:B------:R-:W-:Y:S01]  /*a9f0*/  FFMA.FTZ R158, -R15, R158, -RZ ;  /* 0x0000009e0f9e7223 */ /* 0x000fe200000109ff */
[----:B------:R-:W-:Y:S01]  /*aa00*/  IADD3 R219, R106, 0x3a0, RZ ;  /* 0x000003a06adb7810 */ /* 0x000fe20007ffe0ff */
[----:B------:R3:W-:Y:S01]  /*aa10*/  STS [R69.X4+0x1084], R86 ;  /* 0x0010845645007388 */ /* 0x0007e20000004800 */
[-C--:B------:R-:W-:Y:S01]  /*aa20*/  LEA.HI.SX32 R164, R121, R106.reuse, 0x1b ;  /* 0x0000006a79a47211 */ /* 0x080fe200078fdaff */
[----:B------:R-:W-:Y:S01]  /*aa30*/  FADD.FTZ R37, R184, R37 ;  /* 0x00000025b8257221 */ /* 0x000fe20000010000 */
[-C--:B------:R-:W-:Y:S01]  /*aa40*/  LEA.HI.SX32 R152, R123, R106.reuse, 0x1b ;  /* 0x0000006a7b987211 */ /* 0x080fe200078fdaff */
[----:B------:R-:W-:Y:S01]  /*aa50*/  BAR.SYNC.DEFER_BLOCKING 0x0 ;  /* 0x0000000000007b1d */ /* 0x000fe20000010000 */
[----:B------:R-:W-:Y:S01]  /*aa60*/  LEA.HI.SX32 R148, R125, R106, 0x1b ;  /* 0x0000006a7d947211 */ /* 0x000fe200078fdaff */
[----:B------:R-:W-:Y:S01]  /*aa70*/  FMUL.FTZ R218, R15, R160 ;  /* 0x000000a00fda7220 */ /* 0x000fe20000410000 */
[----:B------:R-:W-:Y:S01]  /*aa80*/  LEA.HI.SX32 R146, R127, R106, 0x1b ;  /* 0x0000006a7f927211 */ /* 0x000fe200078fdaff */
[----:B------:R-:W-:Y:S01]  /*aa90*/  FFMA.FTZ R166, -R13, R166, -RZ ;  /* 0x000000a60da67223 */ /* 0x000fe200000109ff */
[-C--:B------:R-:W-:Y:S01]  /*aaa0*/  LEA.HI.SX32 R144, R131, R106.reuse, 0x1b ;  /* 0x0000006a83907211 */ /* 0x080fe200078fdaff */
[----:B---3--:R-:W-:Y:S01]  /*aab0*/  FFMA.FTZ R86, -R16, R71, -RZ ;  /* 0x0000004710567223 */ /* 0x008fe200000109ff */
[-C--:B------:R-:W-:Y:S01]  /*aac0*/  LEA.HI.SX32 R84, R106, R106.reuse, 0x1b ;  /* 0x0000006a6a547211 */ /* 0x080fe200078fdaff */
        /* <DEDUP_REMOVED lines=9> */
[----:B------:R-:W-:Y:S01]  /*ab60*/  LEA.HI.SX32 R172, R109, R106, 0x1b ;  /* 0x0000006a6dac7211 */ /* 0x000fe200078fdaff */
[----:B------:R-:W-:Y:S01]  /*ab70*/  FMUL.FTZ R190, R9, R190 ;  /* 0x000000be09be7220 */ /* 0x000fe20000410000 */
[----:B------:R-:W-:Y:S01]  /*ab80*/  LEA.HI.SX32 R170, R111, R106, 0x1b ;  /* 0x0000006a6faa7211 */ /* 0x000fe200078fdaff */
[----:B------:R-:W-:Y:S01]  /*ab90*/  FFMA.FTZ R192, -R9, R192, -RZ ;  /* 0x000000c009c07223 */ /* 0x000fe200000109ff */
[----:B------:R-:W-:Y:S01]  /*aba0*/  LEA.HI.SX32 R145, R145, R106, 0x1b ;  /* 0x0000006a91917211 */ /* 0x000fe200078fdaff */
[----:B------:R-:W-:Y:S01]  /*abb0*/  FMUL.FTZ R186, R7, R186 ;  /* 0x000000ba07ba7220 */ /* 0x000fe20000410000 */
[-C--:B------:R-:W-:Y:S01]  /*abc0*/  LEA.HI.SX32 R143, R143, R106.reuse, 0x1b ;  /* 0x0000006a8f8f7211 */ /* 0x080fe200078fdaff */
[----:B------:R-:W3:Y:S01]  /*abd0*/  LDS R216, [R84.X4+0x1080] ;  /* 0x0010800054d87984 */ /* 0x000ee20000004800 */
[----:B------:R-:W-:Y:S01]  /*abe0*/  LEA.HI.SX32 R141, R141, R106, 0x1b ;  /* 0x0000006a8d8d7211 */ /* 0x000fe200078fdaff */
[----:B------:R-:W-:Y:S01]  /*abf0*/  FFMA.FTZ R188, -R7, R188, -RZ ;  /* 0x000000bc07bc7223 */ /* 0x000fe200000109ff */
[-C--:B------:R-:W-:Y:S01]  /*ac00*/  LEA.HI.SX32 R135, R135, R106.reuse, 0x1b ;  /* 0x0000006a87877211 */ /* 0x080fe200078fdaff */
[----:B------:R-:W4:Y:S01]  /*ac10*/  LDS R71, [R179.X4+0x1100] ;  /* 0x00110000b3477984 */ /* 0x000f220000004800 */
[----:B------:R-:W-:Y:S01]  /*ac20*/  LEA.HI.SX32 R134, R189, R106, 0x1b ;  /* 0x0000006abd867211 */ /* 0x000fe200078fdaff */
[----:B------:R-:W-:Y:S01]  /*ac30*/  FMUL.FTZ R202, R5, R202 ;  /* 0x000000ca05ca7220 */ /* 0x000fe20000410000 */
[-C--:B------:R-:W-:Y:S01]  /*ac40*/  LEA.HI.SX32 R131, R191, R106.reuse, 0x1b ;  /* 0x0000006abf837211 */ /* 0x080fe200078fdaff */
[----:B------:R-:W2:Y:S01]  /*ac50*/  LDS R153, [R177.X4+0x1180] ;  /* 0x00118000b1997984 */ /* 0x000ea20000004800 */
[----:B------:R-:W-:Y:S01]  /*ac60*/  LEA.HI.SX32 R130, R195, R106, 0x1b ;  /* 0x0000006ac3827211 */ /* 0x000fe200078fdaff */
[----:B------:R-:W-:Y:S01]  /*ac70*/  FFMA.FTZ R204, -R5, R204, -RZ ;  /* 0x000000cc05cc7223 */ /* 0x000fe200000109ff */
[-C--:B------:R-:W-:Y:S01]  /*ac80*/  LEA.HI.SX32 R127, R199, R106.reuse, 0x1b ;  /* 0x0000006ac77f7211 */ /* 0x080fe200078fdaff */
[----:B------:R-:W1:Y:S01]  /*ac90*/  LDS R189, [R176.X4+0x1200] ;  /* 0x00120000b0bd7984 */ /* 0x000e620000004800 */
        /* <DEDUP_REMOVED lines=9> */
[C---:B------:R-:W-:Y:S01]  /*ad30*/  FMUL.FTZ R214, R0.reuse, R214 ;  /* 0x000000d600d67220 */ /* 0x040fe20000410000 */
[-C--:B------:R-:W-:Y:S01]  /*ad40*/  LEA.HI.SX32 R121, R221, R106.reuse, 0x1b ;  /* 0x0000006add797211 */ /* 0x080fe200078fdaff */
[----:B------:R-:W0:Y:S01]  /*ad50*/  LDS R199, [R172.X4+0x1380] ;  /* 0x00138000acc77984 */ /* 0x000e220000004800 */
[----:B------:R-:W-:Y:S01]  /*ad60*/  LEA.HI.SX32 R120, R223, R106, 0x1b ;  /* 0x0000006adf787211 */ /* 0x000fe200078fdaff */
[----:B------:R-:W-:Y:S01]  /*ad70*/  FFMA.FTZ R78, -R0, R78, -RZ ;  /* 0x0000004e004e7223 */ /* 0x000fe200000109ff */
        /* <DEDUP_REMOVED lines=15> */
[----:B-1----:R-:W1:Y:S04]  /*ae70*/  LDS R245, [R141.X4+0x1a00] ;  /* 0x001a00008df57984 */ /* 0x002e680000004800 */
        /* <DEDUP_REMOVED lines=26> */
[----:B------:R1:W-:Y:S01]  /*b020*/  STS [R69.X4+0x2134], R108 ;  /* 0x0021346c45007388 */ /* 0x0003e20000004800 */
[----:B--2---:R-:W-:-:S03]  /*b030*/  FMUL.FTZ R110, R8, R181 ;  /* 0x000000b5086e7220 */ /* 0x004fc60000410000 */
[----:B------:R2:W-:Y:S01]  /*b040*/  STS [R69.X4+0x2130], R158 ;  /* 0x0021309e45007388 */ /* 0x0005e20000004800 */
[----:B-----5:R-:W-:-:S03]  /*b050*/  FFMA.FTZ R86, -R8, R183, -RZ ;  /* 0x000000b708567223 */ /* 0x020fc600000109ff */
[----:B------:R5:W-:Y:S01]  /*b060*/  STS [R69.X4+0x2140], R110 ;  /* 0x0021406e45007388 */ /* 0x000be20000004800 */
[----:B------:R-:W-:Y:S02]  /*b070*/  FMUL.FTZ R183, R72, UR45 ;  /* 0x0000002d48b77c20 */ /* 0x000fe40008410000 */
[----:B-1----:R-:W-:Y:S01]  /*b080*/  FFMA.FTZ R108, -R6, R193, -RZ ;  /* 0x000000c1066c7223 */ /* 0x002fe200000109ff */
[----:B------:R1:W-:Y:S01]  /*b090*/  STS [R69.X4+0x2144], R86 ;  /* 0x0021445645007388 */ /* 0x0003e20000004800 */
[----:B------:R-:W-:Y:S01]  /*b0a0*/  FFMA.FTZ R183, R228, UR44, -R183 ;  /* 0x0000002ce4b77c23 */ /* 0x000fe200080108b7 */
[----:B--2---:R-:W-:Y:S01]  /*b0b0*/  LEA R158, R85, -R106, 0x1 ;  /* 0x8000006a559e7211 */ /* 0x004fe200078e08ff */
[----:B------:R-:W-:Y:S01]  /*b0c0*/  FMUL.FTZ R85, R226, UR45 ;  /* 0x0000002de2557c20 */ /* 0x000fe20008410000 */
[----:B------:R2:W-:Y:S01]  /*b0d0*/  STS [R69.X4+0x2150], R166 ;  /* 0x002150a645007388 */ /* 0x0005e20000004800 */
[----:B-----5:R-:W-:Y:S01]  /*b0e0*/  FMUL.FTZ R110, R4, R205 ;  /* 0x000000cd046e7220 */ /* 0x020fe20000410000 */
[----:B------:R-:W-:-:S02]  /*b0f0*/  ISETP.GE.AND P0, PT, R158, 0x1, PT ;  /* 0x000000019e00780c */ /* 0x000fc40003f06270 */
[----:B------:R5:W-:Y:S01]  /*b100*/  STS [R69.X4+0x2154], R108 ;  /* 0x0021546c45007388 */ /* 0x000be20000004800 */
[----:B------:R-:W-:Y:S02]  /*b110*/  FFMA.FTZ R162, R74, UR44, -R85 ;  /* 0x0000002c4aa27c23 */ /* 0x000fe40008010855 */
[----:B-1----:R-:W-:Y:S01]  /*b120*/  FFMA.FTZ R86, -R4, R207, -RZ ;  /* 0x000000cf04567223 */ /* 0x002fe200000109ff */
[----:B------:R-:W-:Y:S01]  /*b130*/  STS [R69.X4+0x2108], R218 ;  /* 0x002108da45007388 */ /* 0x000fe20000004800 */
[----:B------:R-:W-:Y:S02]  /*b140*/  FMUL.FTZ R74, R227, UR45 ;  /* 0x0000002de34a7c20 */ /* 0x000fe40008410000 */
[C---:B--2---:R-:W-:Y:S01]  /*b150*/  FMUL.FTZ R166, R2.reuse, R211 ;  /* 0x000000d302a67220 */ /* 0x044fe20000410000 */
[----:B------:R-:W-:Y:S01]  /*b160*/  STS [R69.X4+0x2110], R220 ;  /* 0x002110dc45007388 */ /* 0x000fe20000004800 */
[----:B------:R-:W-:Y:S02]  /*b170*/  FFMA.FTZ R181, R73, UR44, -R74 ;  /* 0x0000002c49b57c23 */ /* 0x000fe4000801084a */
[----:B-----5:R-:W-:Y:S01]  /*b180*/  FFMA.FTZ R108, -R2, R213, -RZ ;  /* 0x000000d5026c7223 */ /* 0x020fe200000109ff */
[----:B------:R-:W-:Y:S01]  /*b190*/  STS [R69.X4+0x2118], R168 ;  /* 0x002118a845007388 */ /* 0x000fe20000004800 */
[----:B------:R-:W-:-:S02]  /*b1a0*/  FMUL.FTZ R85, R228, UR45 ;  /* 0x0000002de4557c20 */ /* 0x000fc40008410000 */
[----:B------:R-:W-:Y:S01]  /*b1b0*/  FMUL.FTZ R74, R232, UR45 ;  /* 0x0000002de84a7c20 */ /* 0x000fe20008410000 */
[----:B------:R1:W-:Y:S03]  /*b1c0*/  STS [R69.X4+0x2128], R178 ;  /* 0x002128b245007388 */ /* 0x0003e60000004800 */
[----:B------:R-:W-:Y:S01]  /*b1d0*/  FFMA.FTZ R171, R231, UR44, -R74 ;  /* 0x0000002ce7ab7c23 */ /* 0x000fe2000801084a */
[----:B------:R2:W-:Y:S01]  /*b1e0*/  STS [R69.X4+0x212c], R180 ;  /* 0x00212cb445007388 */ /* 0x0005e20000004800 */
[----:B------:R-:W-:-:S03]  /*b1f0*/  FMUL.FTZ R74, R236, UR45 ;  /* 0x0000002dec4a7c20 */ /* 0x000fc60008410000 */
[----:B------:R-:W-:Y:S01]  /*b200*/  STS [R69.X4+0x2138], R190 ;  /* 0x002138be45007388 */ /* 0x000fe20000004800 */
[----:B------:R-:W-:Y:S02]  /*b210*/  FFMA.FTZ R74, R235, UR44, R74 ;  /* 0x0000002ceb4a7c23 */ /* 0x000fe4000801004a */
[----:B-1----:R-:W-:Y:S01]  /*b220*/  FMUL.FTZ R178, R230, UR45 ;  /* 0x0000002de6b27c20 */ /* 0x002fe20008410000 */
[----:B------:R-:W-:Y:S01]  /*b230*/  STS [R69.X4+0x213c], R192 ;  /* 0x00213cc045007388 */ /* 0x000fe20000004800 */
[----:B--2---:R-:W-:-:S03]  /*b240*/  FFMA.FTZ R180, R72, UR44, R85 ;  /* 0x0000002c48b47c23 */ /* 0x004fc60008010055 */
[----:B------:R1:W-:Y:S01]  /*b250*/  STS [R69.X4+0x2148], R186 ;  /* 0x002148ba45007388 */ /* 0x0003e20000004800 */
[C---:B------:R-:W-:Y:S02]  /*b260*/  FMUL.FTZ R85, R229.reuse, UR45 ;  /* 0x0000002de5557c20 */ /* 0x040fe40008410000 */
[----:B------:R-:W-:Y:S01]  /*b270*/  FFMA.FTZ R178, R229, UR44, -R178 ;  /* 0x0000002ce5b27c23 */ /* 0x000fe200080108b2 */
[----:B------:R-:W-:Y:S01]  /*b280*/  STS [R69.X4+0x214c], R188 ;  /* 0x00214cbc45007388 */ /* 0x000fe20000004800 */
[----:B------:R-:W-:-:S03]  /*b290*/  FFMA.FTZ R168, R230, UR44, R85 ;  /* 0x0000002ce6a87c23 */ /* 0x000fc60008010055 */
        /* <DEDUP_REMOVED lines=14> */
[----:B------:R-:W-:Y:S02]  /*b380*/  FFMA.FTZ R166, R232, UR44, R69 ;  /* 0x0000002ce8a67c23 */ /* 0x000fe40008010045 */
[----:B------:R-:W-:Y:S02]  /*b390*/  FMUL.FTZ R69, R235, UR45 ;  /* 0x0000002deb457c20 */ /* 0x000fe40008410000 */
[----:B------:R-:W-:Y:S02]  /*b3a0*/  FFMA.FTZ R78, R233, UR44, R78 ;  /* 0x0000002ce94e7c23 */ /* 0x000fe4000801004e */
        /* <DEDUP_REMOVED lines=56> */
.L_x_10995:
[----:B0--34-:R-:W-:Y:S05]  /*b730*/  BSYNC B0 ;  /* 0x0000000000007941 */ /* 0x019fea0003800000 */
.L_x_10994:
        /* <DEDUP_REMOVED lines=14> */
[----:B------:R-:W-:-:S02]  /*b820*/  UIMAD UR49, UR46, UR12, URZ ;  /* 0x0000000c2e3172a4 */ /* 0x000fc4000f8e023f */
[----:B------:R-:W-:Y:S02]  /*b830*/  USHF.R.U64 UR48, UR36, 0x1, UR37 ;  /* 0x0000000124307899 */ /* 0x000fe40008001225 */
[----:B------:R-:W-:Y:S02]  /*b840*/  UIMAD.WIDE.U32 UR40, UR44, UR12, URZ ;  /* 0x0000000c2c2872a5 */ /* 0x000fe4000f8e003f */
[----:B------:R-:W-:Y:S02]  /*b850*/  UIMAD UR46, UR13, UR44, UR45 ;  /* 0x0000002c0d2e72a4 */ /* 0x000fe4000f8e022d */
[----:B------:R-:W-:Y:S02]  /*b860*/  ULDC.64 UR36, c[0x0][0x2a0] ;  /* 0x0000a80000247ab9 */ /* 0x000fe40000000a00 */
[----:B------:R-:W-:Y:S02]  /*b870*/  UIMAD UR47, UR15, UR36, URZ ;  /* 0x000000240f2f72a4 */ /* 0x000fe4000f8e023f */
[----:B------:R-:W-:-:S02]  /*b880*/  UIMAD.WIDE.U32 UR44, UR48, UR12, URZ ;  /* 0x0000000c302c72a5 */ /* 0x000fc4000f8e003f */
[----:B------:R-:W-:Y:S02]  /*b890*/  UIMAD UR49, UR13, UR48, UR49 ;  /* 0x000000300d3172a4 */ /* 0x000fe4000f8e0231 */
[----:B------:R-:W-:Y:S02]  /*b8a0*/  UIADD3 UR41, UR46, UR41, URZ ;  /* 0x000000292e297290 */ /* 0x000fe4000fffe03f */
[----:B------:R-:W-:Y:S02]  /*b8b0*/  UIMAD UR48, UR15, UR38, URZ ;  /* 0x000000260f3072a4 */ /* 0x000fe4000f8e023f */
[----:B------:R-:W-:Y:S02]  /*b8c0*/  UIADD3 UR45, UR49, UR45, URZ ;  /* 0x0000002d312d7290 */ /* 0x000fe4000fffe03f */
[----:B------:R-:W-:Y:S02]  /*b8d0*/  UIMAD UR46, UR14, UR37, UR47 ;  /* 0x000000250e2e72a4 */ /* 0x000fe4000f8e022f */
[----:B------:R-:W-:-:S02]  /*b8e0*/  UIMAD.WIDE.U32 UR40, UR14, UR36, UR40 ;  /* 0x000000240e2872a5 */ /* 0x000fc4000f8e0028 */
[----:B------:R-:W-:Y:S02]  /*b8f0*/  UIMAD UR48, UR14, UR39, UR48 ;  /* 0x000000270e3072a4 */ /* 0x000fe4000f8e0230 */
[----:B------:R-:W-:Y:S02]  /*b900*/  ULDC.64 UR36, c[0x0][0x318] ;  /* 0x0000c60000247ab9 */ /* 0x000fe40000000a00 */
[----:B------:R-:W-:Y:S02]  /*b910*/  UIMAD.WIDE.U32 UR44, UR14, UR38, UR44 ;  /* 0x000000260e2c72a5 */ /* 0x000fe4000f8e002c */
[----:B------:R-:W-:Y:S02]  /*b920*/  UIADD3 UR46, UR46, UR41, URZ ;  /* 0x000000292e2e7290 */ /* 0x000fe4000fffe03f */
[----:B------:R-:W-:Y:S02]  /*b930*/  ULEA UR41, UP0, UR40, UR36, 0x3 ;  /* 0x0000002428297291 */ /* 0x000fe4000f80183f */
[----:B------:R-:W-:-:S02]  /*b940*/  UIADD3 UR36, UR48, UR45, URZ ;  /* 0x0000002d30247290 */ /* 0x000fc4000fffe03f */
        /* <DEDUP_REMOVED lines=27> */
[----:B------:R-:W-:-:S04]  /*bb00*/  IADD3 R87, R87, UR36, RZ ;  /* 0x0000002457577c10 */ /* 0x000fc8000fffe0ff */
[----:B------:R-:W-:Y:S01]  /*bb10*/  IADD3 R85, R85, UR38, RZ ;  /* 0x0000002655557c10 */ /* 0x000fe2000fffe0ff */
[----:B------:R-:W-:Y:S05]  /*bb20*/  @!P0 BRA `(.L_x_10997) ;  /* 0x0000002000008947 */ /* 0x000fea0003800000 */
[----:B0-----:R0:W-:Y:S04]  /*bb30*/  RED.E.ADD.F32.FTZ.RN.STRONG.GPU [R86.64+-0xf80], R71 ;  /* 0xfff080475600798e */ /* 0x0011e8000c10e79a */
[----:B------:R0:W-:Y:S02]  /*bb40*/  RED.E.ADD.F32.FTZ.RN.STRONG.GPU [R84.64+-0xf80], R179 ;  /* 0xfff080b35400798e */ /* 0x0001e4000c10e79a */
.L_x_10997:
[----:B0-----:R-:W-:Y:S05]  /*bb50*/  BSYNC B0 ;  /* 0x0000000000007941 */ /* 0x001fea0003800000 */
.L_x_10996:
[----:B------:R-:W0:Y:S01]  /*bb60*/  LDS R177, [R177.X4+0x2200] ;  /* 0x00220000b1b17984 */ /* 0x000e220000004800 */
[----:B------:R-:W-:Y:S01]  /*bb70*/  BSSY B0, `(.L_x_10998) ;  /* 0x0000004000007945 */ /* 0x000fe20003800000 */
[----:B------:R-:W-:Y:S05]  /*bb80*/  @!P1 BRA `(.L_x_10999) ;  /* 0x0000002000009947 */ /* 0x000fea0003800000 */
[----:B------:R1:W-:Y:S04]  /*bb90*/  RED.E.ADD.F32.FTZ.RN.STRONG.GPU [R86.64+-0xf00], R153 ;  /* 0xfff100995600798e */ /* 0x0003e8000c10e79a */
[----:B0-----:R1:W-:Y:S02]  /*bba0*/  RED.E.ADD.F32.FTZ.RN.STRONG.GPU [R84.64+-0xf00], R177 ;  /* 0xfff100b15400798e */ /* 0x0013e4000c10e79a */
.L_x_10999:
[----:B------:R-:W-:Y:S05]  /*bbb0*/  BSYNC B0 ;  /* 0x0000000000007941 */ /* 0x000fea0003800000 */
.L_x_10998:
[----:B------:R2:W3:Y:S01]  /*bbc0*/  LDS R71, [R176.X4+0x2280] ;  /* 0x00228000b0477984 */ /* 0x0004e20000004800 */
[----:B------:R-:W-:Y:S01]  /*bbd0*/  BSSY B0, `(.L_x_11000) ;  /* 0x0000004000007945 */ /* 0x000fe20003800000 */
[----:B------:R-:W-:Y:S05]  /*bbe0*/  @!P2 BRA `(.L_x_11001) ;  /* 0x000000200000a947 */ /* 0x000fea0003800000 */
[----:B------:R4:W-:Y:S04]  /*bbf0*/  RED.E.ADD.F32.FTZ.RN.STRONG.GPU [R86.64+-0xe80], R189 ;  /* 0xfff180bd5600798e */ /* 0x0009e8000c10e79a */
[----:B---3--:R4:W-:Y:S02]  /*bc00*/  RED.E.ADD.F32.FTZ.RN.STRONG.GPU [R84.64+-0xe80], R71 ;  /* 0xfff180475400798e */ /* 0x0089e4000c10e79a */
.L_x_11001:
[----:B------:R-:W-:Y:S05]  /*bc10*/  BSYNC B0 ;  /* 0x0000000000007941 */ /* 0x000fea0003800000 */
.L_x_11000:
        /* <DEDUP_REMOVED lines=12> */
.L_x_11003:
[----:B------:R-:W-:Y:S05]  /*bce0*/  BSYNC B0 ;  /* 0x0000000000007941 */ /* 0x000fea0003800000 */
.L_x_11002:
[----:B---34-:R3:W4:Y:S01]  /*bcf0*/  LDS R71, [R174.X4+0x2380] ;  /* 0x00238000ae477984 */ /* 0x0187220000004800 */
[----:B------:R-:W-:Y:S01]  /*bd00*/  BSSY B0, `(.L_x_11004) ;  /* 0x0000004000007945 */ /* 0x000fe20003800000 */
[----:B------:R-:W-:Y:S05]  /*bd10*/  @!P0 BRA `(.L_x_11005) ;  /* 0x0000002000008947 */ /* 0x000fea0003800000 */
[----:B------:R2:W-:Y:S04]  /*bd20*/  RED.E.ADD.F32.FTZ.RN.STRONG.GPU [R86.64+-0xd80], R195 ;  /* 0xfff280c35600798e */ /* 0x0005e8000c10e79a */
[----:B----4-:R2:W-:Y:S02]  /*bd30*/  RED.E.ADD.F32.FTZ.RN.STRONG.GPU [R84.64+-0xd80], R71 ;  /* 0xfff280475400798e */ /* 0x0105e4000c10e79a */
.L_x_11005:
[----:B------:R-:W-:Y:S05]  /*bd40*/  BSYNC B0 ;  /* 0x0000000000007941 */ /* 0x000fea0003800000 */
.L_x_11004:
[----:B--2-4-:R2:W4:Y:S01]  /*bd50*/  LDS R71, [R172.X4+0x2400] ;  /* 0x00240000ac477984 */ /* 0x0145220000004800 */
[----:B------:R-:W-:Y:S01]  /*bd60*/  BSSY B0, `(.L_x_11006) ;  /* 0x0000004000007945 */ /* 0x000fe20003800000 */
[----:B------:R-:W-:Y:S05]  /*bd70*/  @!P1 BRA `(.L_x_11007) ;  /* 0x0000002000009947 */ /* 0x000fea0003800000 */
[----:B------:R2:W-:Y:S04]  /*bd80*/  RED.E.ADD.F32.FTZ.RN.STRONG.GPU [R86.64+-0xd00], R199 ;  /* 0xfff300c75600798e */ /* 0x0005e8000c10e79a */
[----:B----4-:R2:W-:Y:S02]  /*bd90*/  RED.E.ADD.F32.FTZ.RN.STRONG.GPU [R84.64+-0xd00], R71 ;  /* 0xfff300475400798e */ /* 0x0105e4000c10e79a */
.L_x_11007:
[----:B------:R-:W-:Y:S05]  /*bda0*/  BSYNC B0 ;  /* 0x0000000000007941 */ /* 0x000fea0003800000 */
.L_x_11006:
[----:B--2-4-:R2:W4:Y:S01]  /*bdb0*/  LDS R71, [R170.X4+0x2480] ;  /* 0x00248000aa477984 */ /* 0x0145220000004800 */
[----:B------:R-:W-:Y:S01]  /*bdc0*/  BSSY B0, `(.L_x_11008) ;  /* 0x0000004000007945 */ /* 0x000fe20003800000 */
[----:B------:R-:W-:Y:S05]  /*bdd0*/  @!P2 BRA `(.L_x_11009) ;  /* 0x000000200000a947 */ /* 0x000fea0003800000 */
[----:B------:R2:W-:Y:S04]  /*bde0*/  RED.E.ADD.F32.FTZ.RN.STRONG.GPU [R86.64+-0xc80], R201 ;  /* 0xfff380c95600798e */ /* 0x0005e8000c10e79a */
[----:B----4-:R2:W-:Y:S02]  /*bdf0*/  RED.E.ADD.F32.FTZ.RN.STRONG.GPU [R84.64+-0xc80], R71 ;  /* 0xfff380475400798e */ /* 0x0105e4000c10e79a */
.L_x_11009:
[----:B------:R-:W-:Y:S05]  /*be00*/  BSYNC B0 ;  /* 0x0000000000007941 */ /* 0x000fea0003800000 */
.L_x_11008:
[----:B------:R-:W2:Y:S01]  /*be10*/  LDS R169, [R169.X4+0x2500] ;  /* 0x00250000a9a97984 */ /* 0x000ea20000004800 */
[----:B------:R-:W-:Y:S01]  /*be20*/  BSSY B0, `(.L_x_11010) ;  /* 0x0000004000007945 */ /* 0x000fe20003800000 */
[----:B------:R-:W-:Y:S05]  /*be30*/  @!P3 BRA `(.L_x_11011) ;  /* 0x000000200000b947 */ /* 0x000fea0003800000 */
[----:B------:R3:W-:Y:S04]  /*be40*/  RED.E.ADD.F32.FTZ.RN.STRONG.GPU [R86.64+-0xc00], R203 ;  /* 0xfff400cb5600798e */ /* 0x0007e8000c10e79a */
[----:B--2---:R3:W-:Y:S02]  /*be50*/  RED.E.ADD.F32.FTZ.RN.STRONG.GPU [R84.64+-0xc00], R169 ;  /* 0xfff400a95400798e */ /* 0x0047e4000c10e79a */
.L_x_11011:
[----:B------:R-:W-:Y:S05]  /*be60*/  BSYNC B0 ;  /* 0x0000000000007941 */ /* 0x000fea0003800000 */
.L_x_11010:
[----:B------:R-:W3:Y:S01]  /*be70*/  LDS R167, [R167.X4+0x2580] ;  /* 0x00258000a7a77984 */ /* 0x000ee20000004800 */
[----:B------:R-:W-:Y:S01]  /*be80*/  BSSY B0, `(.L_x_11012) ;  /* 0x0000004000007945 */ /* 0x000fe20003800000 */
[----:B------:R-:W-:Y:S05]  /*be90*/  @!P4 BRA `(.L_x_11013) ;  /* 0x000000200000c947 */ /* 0x000fea0003800000 */
[----:B------:R4:W-:Y:S04]  /*bea0*/  RED.E.ADD.F32.FTZ.RN.STRONG.GPU [R86.64+-0xb80], R209 ;  /* 0xfff480d15600798e */ /* 0x0009e8000c10e79a */
[----:B---3--:R4:W-:Y:S02]  /*beb0*/  RED.E.ADD.F32.FTZ.RN.STRONG.GPU [R84.64+-0xb80], R167 ;  /* 0xfff480a75400798e */ /* 0x0089e4000c10e79a */
.L_x_11013:
[----:B------:R-:W-:Y:S05]  /*bec0*/  BSYNC B0 ;  /* 0x0000000000007941 */ /* 0x000fea0003800000 */
.L_x_11012:
[----:B--2-4-:R2:W4:Y:S01]  /*bed0*/  LDS R71, [R164.X4+0x2600] ;  /* 0x00260000a4477984 */ /* 0x0145220000004800 */
[----:B------:R-:W-:Y:S01]  /*bee0*/  BSSY B0, `(.L_x_11014) ;  /* 0x0000004000007945 */ /* 0x000fe20003800000 */
[----:B------:R-:W-:Y:S05]  /*bef0*/  @!P5 BRA `(.L_x_11015) ;  /* 0x000000200000d947 */ /* 0x000fea0003800000 */
[----:B------:R2:W-:Y:S04]  /*bf00*/  RED.E.ADD.F32.FTZ.RN.STRONG.GPU [R86.64+-0xb00], R217 ;  /* 0xfff500d95600798e */ /* 0x0005e8000c10e79a */
[----:B----4-:R2:W-:Y:S02]  /*bf10*/  RED.E.ADD.F32.FTZ.RN.STRONG.GPU [R84.64+-0xb00], R71 ;  /* 0xfff500475400798e */ /* 0x0105e4000c10e79a */
.L_x_11015:
[----:B------:R-:W-:Y:S05]  /*bf20*/  BSYNC B0 ;  /* 0x0000000000007941 */ /* 0x000fea0003800000 */
.L_x_11014:
        /* <DEDUP_REMOVED lines=12> */
.L_x_11017:
[----:B------:R-:W-:Y:S05]  /*bff0*/  BSYNC B0 ;  /* 0x0000000000007941 */ /* 0x000fea0003800000 */
.L_x_11016:
[----:B--2-4-:R2:W4:Y:S01]  /*c000*/  LDS R71, [R152.X4+0x2700] ;  /* 0x0027000098477984 */ /* 0x0145220000004800 */
[----:B------:R-:W-:Y:S01]  /*c010*/  BSSY B0, `(.L_x_11018) ;  /* 0x0000004000007945 */ /* 0x000fe20003800000 */
[----:B------:R-:W-:Y:S05]  /*c020*/  @!P0 BRA `(.L_x_11019) ;  /* 0x0000002000008947 */ /* 0x000fea0003800000 */
[----:B------:R2:W-:Y:S04]  /*c030*/  RED.E.ADD.F32.FTZ.RN.STRONG.GPU [R86.64+-0xa00], R221 ;  /* 0xfff600dd5600798e */ /* 0x0005e8000c10e79a */
[----:B----4-:R2:W-:Y:S02]  /*c040*/  RED.E.ADD.F32.FTZ.RN.STRONG.GPU [R84.64+-0xa00], R71 ;  /* 0xfff600475400798e */ /* 0x0105e4000c10e79a */
.L_x_11019:
[----:B------:R-:W-:Y:S05]  /*c050*/  BSYNC B0 ;  /* 0x0000000000007941 */ /* 0x000fea0003800000 */
.L_x_11018:
[----:B--2-4-:R2:W4:Y:S01]  /*c060*/  LDS R71, [R148.X4+0x2780] ;  /* 0x0027800094477984 */ /* 0x0145220000004800 */
[----:B------:R-:W-:Y:S01]  /*c070*/  BSSY B0, `(.L_x_11020) ;  /* 0x0000004000007945 */ /* 0x000fe20003800000 */
[----:B------:R-:W-:Y:S05]  /*c080*/  @!P1 BRA `(.L_x_11021) ;  /* 0x0000002000009947 */ /* 0x000fea0003800000 */
[----:B------:R2:W-:Y:S04]  /*c090*/  RED.E.ADD.F32.FTZ.RN.STRONG.GPU [R86.64+-0x980], R223 ;  /* 0xfff680df5600798e */ /* 0x0005e8000c10e79a */
[----:B----4-:R2:W-:Y:S02]  /*c0a0*/  RED.E.ADD.F32.FTZ.RN.STRONG.GPU [R84.64+-0x980], R71 ;  /* 0xfff680475400798e */ /* 0x0105e4000c10e79a */
.L_x_11021:
[----:B------:R-:W-:Y:S05]  /*c0b0*/  BSYNC B0 ;  /* 0x0000000000007941 */ /* 0x000fea0003800000 */
.L_x_11020:
[----:B--2-4-:R2:W4:Y:S01]  /*c0c0*/  LDS R71, [R146.X4+0x2800] ;  /* 0x0028000092477984 */ /* 0x0145220000004800 */
[----:B------:R-:W-:Y:S01]  /*c0d0*/  BSSY B0, `(.L_x_11022) ;  /* 0x0000004000007945 */ /* 0x000fe20003800000 */
[----:B------:R-:W-:Y:S05]  /*c0e0*/  @!P2 BRA `(.L_x_11023) ;  /* 0x000000200000a947 */ /* 0x000fea0003800000 */
[----:B------:R2:W-:Y:S04]  /*c0f0*/  RED.E.ADD.F32.FTZ.RN.STRONG.GPU [R86.64+-0x900], R225 ;  /* 0xfff700e15600798e */ /* 0x0005e8000c10e79a */
[----:B----4-:R2:W-:Y:S02]  /*c100*/  RED.E.ADD.F32.FTZ.RN.STRONG.GPU [R84.64+-0x900], R71 ;  /* 0xfff700475400798e */ /* 0x0105e4000c10e79a */
.L_x_11023:
[----:B------:R-:W-:Y:S05]  /*c110*/  BSYNC B0 ;  /* 0x0000000000007941 */ /* 0x000fea0003800000 */
.L_x_11022:
[----:B------:R-:W2:Y:S01]  /*c120*/  LDS R145, [R145.X4+0x2880] ;  /* 0x0028800091917984 */ /* 0x000ea20000004800 */
[----:B------:R-:W-:Y:S01]  /*c130*/  BSSY B0, `(.L_x_11024) ;  /* 0x0000004000007945 */ /* 0x000fe20003800000 */
[----:B------:R-:W-:Y:S05]  /*c140*/  @!P3 BRA `(.L_x_11025) ;  /* 0x000000200000b947 */ /* 0x000fea0003800000 */
[----:B------:R4:W-:Y:S04]  /*c150*/  RED.E.ADD.F32.FTZ.RN.STRONG.GPU [R86.64+-0x880], R237 ;  /* 0xfff780ed5600798e */ /* 0x0009e8000c10e79a */
[----:B--2---:R4:W-:Y:S02]  /*c160*/  RED.E.ADD.F32.FTZ.RN.STRONG.GPU [R84.64+-0x880], R145 ;  /* 0xfff780915400798e */ /* 0x0049e4000c10e79a */
.L_x_11025:
[----:B------:R-:W-:Y:S05]  /*c170*/  BSYNC B0 ;  /* 0x0000000000007941 */ /* 0x000fea0003800000 */
.L_x_11024:
[----:B------:R-:W4:Y:S01]  /*c180*/  LDS R215, [R215.X4+0x2900] ;  /* 0x00290000d7d77984 */ /* 0x000f220000004800 */
[----:B------:R-:W-:Y:S01]  /*c190*/  BSSY B0, `(.L_x_11026) ;  /* 0x0000004000007945 */ /* 0x000fe20003800000 */
[----:B------:R-:W-:Y:S05]  /*c1a0*/  @!P4 BRA `(.L_x_11027) ;  /* 0x000000200000c947 */ /* 0x000fea0003800000 */
[----:B------:R4:W-:Y:S04]  /*c1b0*/  RED.E.ADD.F32.FTZ.RN.STRONG.GPU [R86.64+-0x800], R239 ;  /* 0xfff800ef5600798e */ /* 0x0009e8000c10e79a */
[----:B----4-:R4:W-:Y:S02]  /*c1c0*/  RED.E.ADD.F32.FTZ.RN.STRONG.GPU [R84.64+-0x800], R215 ;  /* 0xfff800d75400798e */ /* 0x0109e4000c10e79a */
.L_x_11027:
[----:B------:R-:W-:Y:S05]  /*c1d0*/  BSYNC B0 ;  /* 0x0000000000007941 */ /* 0x000fea0003800000 */
.L_x_11026:
[----:B--2-4-:R2:W4:Y:S01]  /*c1e0*/  LDS R71, [R144.X4+0x2980] ;  /* 0x0029800090477984 */ /* 0x0145220000004800 */
[----:B------:R-:W-:Y:S01]  /*c1f0*/  BSSY B0, `(.L_x_11028) ;  /* 0x0000004000007945 */ /* 0x000fe20003800000 */
[----:B------:R-:W-:Y:S05]  /*c200*/  @!P5 BRA `(.L_x_11029) ;  /* 0x000000200000d947 */ /* 0x000fea0003800000 */
[----:B------:R2:W-:Y:S04]  /*c210*/  RED.E.ADD.F32.FTZ.RN.STRONG.GPU [R86.64+-0x780], R241 ;  /* 0xfff880f15600798e */ /* 0x0005e8000c10e79a */
[----:B----4-:R2:W-:Y:S02]  /*c220*/  RED.E.ADD.F32.FTZ.RN.STRONG.GPU [R84.64+-0x780], R71 ;  /* 0xfff880475400798e */ /* 0x0105e4000c10e79a */
.L_x_11029:
[----:B------:R-:W-:Y:S05]  /*c230*/  BSYNC B0 ;  /* 0x0000000000007941 */ /* 0x000fea0003800000 */
.L_x_11028:
        /* <DEDUP_REMOVED lines=12> */
.L_x_11031:
[----:B------:R-:W-:Y:S05]  /*c300*/  BSYNC B0 ;  /* 0x0000000000007941 */ /* 0x000fea0003800000 */
.L_x_11030:
[----:B------:R-:W4:Y:S01]  /*c310*/  LDS R141, [R141.X4+0x2a80] ;  /* 0x002a80008d8d7984 */ /* 0x000f220000004800 */
[----:B------:R-:W-:Y:S01]  /*c320*/  BSSY B0, `(.L_x_11032) ;  /* 0x0000004000007945 */ /* 0x000fe20003800000 */
[----:B------:R-:W-:Y:S05]  /*c330*/  @!P0 BRA `(.L_x_11033) ;  /* 0x0000002000008947 */ /* 0x000fea0003800000 */
[----:B------:R4:W-:Y:S04]  /*c340*/  RED.E.ADD.F32.FTZ.RN.STRONG.GPU [R86.64+-0x680], R245 ;  /* 0xfff980f55600798e */ /* 0x0009e8000c10e79a */
[----:B----4-:R4:W-:Y:S02]  /*c350*/  RED.E.ADD.F32.FTZ.RN.STRONG.GPU [R84.64+-0x680], R141 ;  /* 0xfff9808d5400798e */ /* 0x0109e4000c10e79a */
.L_x_11033:
[----:B------:R-:W-:Y:S05]  /*c360*/  BSYNC B0 ;  /* 0x0000000000007941 */ /* 0x000fea0003800000 */
.L_x_11032:
[----:B------:R-:W4:Y:S01]  /*c370*/  LDS R135, [R135.X4+0x2b00] ;  /* 0x002b000087877984 */ /* 0x000f220000004800 */
[----:B------:R-:W-:Y:S01]  /*c380*/  BSSY B0, `(.L_x_11034) ;  /* 0x0000004000007945 */ /* 0x000fe20003800000 */
[----:B------:R-:W-:Y:S05]  /*c390*/  @!P1 BRA `(.L_x_11035) ;  /* 0x0000002000009947 */ /* 0x000fea0003800000 */
[----:B------:R4:W-:Y:S04]  /*c3a0*/  RED.E.ADD.F32.FTZ.RN.STRONG.GPU [R86.64+-0x600], R247 ;  /* 0xfffa00f75600798e */ /* 0x0009e8000c10e79a */
[----:B----4-:R4:W-:Y:S02]  /*c3b0*/  RED.E.ADD.F32.FTZ.RN.STRONG.GPU [R84.64+-0x600], R135 ;  /* 0xfffa00875400798e */ /* 0x0109e4000c10e79a */
.L_x_11035:
[----:B------:R-:W-:Y:S05]  /*c3c0*/  BSYNC B0 ;  /* 0x0000000000007941 */ /* 0x000fea0003800000 */
.L_x_11034:
[----:B--2-4-:R2:W4:Y:S01]  /*c3d0*/  LDS R71, [R134.X4+0x2b80] ;  /* 0x002b800086477984 */ /* 0x0145220000004800 */
[----:B------:R-:W-:Y:S01]  /*c3e0*/  BSSY B0, `(.L_x_11036) ;  /* 0x0000004000007945 */ /* 0x000fe20003800000 */
[----:B------:R-:W-:Y:S05]  /*c3f0*/  @!P2 BRA `(.L_x_11037) ;  /* 0x000000200000a947 */ /* 0x000fea0003800000 */
[----:B------:R2:W-:Y:S04]  /*c400*/  RED.E.ADD.F32.FTZ.RN.STRONG.GPU [R86.64+-0x580], R249 ;  /* 0xfffa80f95600798e */ /* 0x0005e8000c10e79a */
[----:B----4-:R2:W-:Y:S02]  /*c410*/  RED.E.ADD.F32.FTZ.RN.STRONG.GPU [R84.64+-0x580], R71 ;  /* 0xfffa80475400798e */ /* 0x0105e4000c10e79a */
.L_x_11037:
[----:B------:R-:W-:Y:S05]  /*c420*/  BSYNC B0 ;  /* 0x0000000000007941 */ /* 0x000fea0003800000 */
.L_x_11036:
[----:B------:R-:W2:Y:S01]  /*c430*/  LDS R131, [R131.X4+0x2c00] ;  /* 0x002c000083837984 */ /* 0x000ea20000004800 */
[----:B------:R-:W-:Y:S01]  /*c440*/  BSSY B0, `(.L_x_11038) ;  /* 0x0000004000007945 */ /* 0x000fe20003800000 */
[----:B------:R-:W-:Y:S05]  /*c450*/  @!P3 BRA `(.L_x_11039) ;  /* 0x000000200000b947 */ /* 0x000fea0003800000 */
[----:B------:R4:W-:Y:S04]  /*c460*/  RED.E.ADD.F32.FTZ.RN.STRONG.GPU [R86.64+-0x500], R251 ;  /* 0xfffb00fb5600798e */ /* 0x0009e8000c10e79a */
[----:B--2---:R4:W-:Y:S02]  /*c470*/  RED.E.ADD.F32.FTZ.RN.STRONG.GPU [R84.64+-0x500], R131 ;  /* 0xfffb00835400798e */ /* 0x0049e4000c10e79a */
.L_x_11039:
[----:B------:R-:W-:Y:S05]  /*c480*/  BSYNC B0 ;  /* 0x0000000000007941 */ /* 0x000fea0003800000 */
.L_x_11038:
[----:B--2-4-:R2:W4:Y:S01]  /*c490*/  LDS R71, [R130.X4+0x2c80] ;  /* 0x002c800082477984 */ /* 0x0145220000004800 */
[----:B------:R-:W-:Y:S01]  /*c4a0*/  BSSY B0, `(.L_x_11040) ;  /* 0x0000004000007945 */ /* 0x000fe20003800000 */
[----:B------:R-:W-:Y:S05]  /*c4b0*/  @!P4 BRA `(.L_x_11041) ;  /* 0x000000200000c947 */ /* 0x000fea0003800000 */
[----:B------:R2:W-:Y:S04]  /*c4c0*/  RED.E.ADD.F32.FTZ.RN.STRONG.GPU [R86.64+-0x480], R160 ;  /* 0xfffb80a05600798e */ /* 0x0005e8000c10e79a */
[----:B----4-:R2:W-:Y:S02]  /*c4d0*/  RED.E.ADD.F32.FTZ.RN.STRONG.GPU [R84.64+-0x480], R71 ;  /* 0xfffb80475400798e */ /* 0x0105e4000c10e79a */
.L_x_11041:
[----:B------:R-:W-:Y:S05]  /*c4e0*/  BSYNC B0 ;  /* 0x0000000000007941 */ /* 0x000fea0003800000 */
.L_x_11040:
[----:B------:R-:W2:Y:S01]  /*c4f0*/  LDS R127, [R127.X4+0x2d00] ;  /* 0x002d00007f7f7984 */ /* 0x000ea20000004800 */
[----:B------:R-:W-:Y:S01]  /*c500*/  BSSY B0, `(.L_x_11042) ;  /* 0x0000004000007945 */ /* 0x000fe20003800000 */
[----:B------:R-:W-:Y:S05]  /*c510*/  @!P5 BRA `(.L_x_11043) ;  /* 0x000000200000d947 */ /* 0x000fea0003800000 */
[----:B------:R4:W-:Y:S04]  /*c520*/  RED.E.ADD.F32.FTZ.RN.STRONG.GPU [R86.64+-0x400], R182 ;  /* 0xfffc00b65600798e */ /* 0x0009e8000c10e79a */
[----:B--2---:R4:W-:Y:S02]  /*c530*/  RED.E.ADD.F32.FTZ.RN.STRONG.GPU [R84.64+-0x400], R127 ;  /* 0xfffc007f5400798e */ /* 0x0049e4000c10e79a */
.L_x_11043:
[----:B------:R-:W-:Y:S05]  /*c540*/  BSYNC B0 ;  /* 0x0000000000007941 */ /* 0x000fea0003800000 */
.L_x_11042:
        /* <DEDUP_REMOVED lines=12> */
.L_x_11045:
[----:B--2---:R-:W-:Y:S05]  /*c610*/  BSYNC B0 ;  /* 0x0000000000007941 */ /* 0x004fea0003800000 */
.L_x_11044:
[----:B------:R-:W2:Y:S01]  /*c620*/  LDS R125, [R125.X4+0x2e00] ;  /* 0x002e00007d7d7984 */ /* 0x000ea20000004800 */
[----:B------:R-:W-:Y:S01]  /*c630*/  BSSY B0, `(.L_x_11046) ;  /* 0x0000004000007945 */ /* 0x000fe20003800000 */
[----:B------:R-:W-:Y:S05]  /*c640*/  @!P0 BRA `(.L_x_11047) ;  /* 0x0000002000008947 */ /* 0x000fea0003800000 */
[----:B------:R4:W-:Y:S04]  /*c650*/  RED.E.ADD.F32.FTZ.RN.STRONG.GPU [R86.64+-0x300], R194 ;  /* 0xfffd00c25600798e */ /* 0x0009e8000c10e79a */
[----:B--2---:R4:W-:Y:S02]  /*c660*/  RED.E.ADD.F32.FTZ.RN.STRONG.GPU [R84.64+-0x300], R125 ;  /* 0xfffd007d5400798e */ /* 0x0049e4000c10e79a */
.L_x_11047:
[----:B------:R-:W-:Y:S05]  /*c670*/  BSYNC B0 ;  /* 0x0000000000007941 */ /* 0x000fea0003800000 */
.L_x_11046:
[----:B----4-:R4:W3:Y:S01]  /*c680*/  LDS R71, [R124.X4+0x2e80] ;  /* 0x002e80007c477984 */ /* 0x0108e20000004800 */
[----:B------:R-:W-:Y:S01]  /*c690*/  BSSY B0, `(.L_x_11048) ;  /* 0x0000004000007945 */ /* 0x000fe20003800000 */
[----:B------:R-:W-:Y:S05]  /*c6a0*/  @!P1 BRA `(.L_x_11049) ;  /* 0x0000002000009947 */ /* 0x000fea0003800000 */
[----:B------:R4:W-:Y:S04]  /*c6b0*/  RED.E.ADD.F32.FTZ.RN.STRONG.GPU [R86.64+-0x280], R196 ;  /* 0xfffd80c45600798e */ /* 0x0009e8000c10e79a */
[----:B---3--:R4:W-:Y:S02]  /*c6c0*/  RED.E.ADD.F32.FTZ.RN.STRONG.GPU [R84.64+-0x280], R71 ;  /* 0xfffd80475400798e */ /* 0x0089e4000c10e79a */
.L_x_11049:
[----:B------:R-:W-:Y:S05]  /*c6d0*/  BSYNC B0 ;  /* 0x0000000000007941 */ /* 0x000fea0003800000 */
.L_x_11048:
[----:B------:R-:W4:Y:S01]  /*c6e0*/  LDS R123, [R123.X4+0x2f00] ;  /* 0x002f00007b7b7984 */ /* 0x000f220000004800 */
[----:B------:R-:W-:Y:S01]  /*c6f0*/  BSSY B0, `(.L_x_11050) ;  /* 0x0000004000007945 */ /* 0x000fe20003800000 */
[----:B------:R-:W-:Y:S05]  /*c700*/  @!P2 BRA `(.L_x_11051) ;  /* 0x000000200000a947 */ /* 0x000fea0003800000 */
[----:B------:R4:W-:Y:S04]  /*c710*/  RED.E.ADD.F32.FTZ.RN.STRONG.GPU [R86.64+-0x200], R198 ;  /* 0xfffe00c65600798e */ /* 0x0009e8000c10e79a */
[----:B----4-:R4:W-:Y:S02]  /*c720*/  RED.E.ADD.F32.FTZ.RN.STRONG.GPU [R84.64+-0x200], R123 ;  /* 0xfffe007b5400798e */ /* 0x0109e4000c10e79a */
.L_x_11051:
[----:B------:R-:W-:Y:S05]  /*c730*/  BSYNC B0 ;  /* 0x0000000000007941 */ /* 0x000fea0003800000 */
.L_x_11050:
[----:B---34-:R3:W4:Y:S01]  /*c740*/  LDS R71, [R122.X4+0x2f80] ;  /* 0x002f80007a477984 */ /* 0x0187220000004800 */
[----:B------:R-:W-:Y:S01]  /*c750*/  BSSY B0, `(.L_x_11052) ;  /* 0x0000004000007945 */ /* 0x000fe20003800000 */
[----:B------:R-:W-:Y:S05]  /*c760*/  @!P3 BRA `(.L_x_11053) ;  /* 0x000000200000b947 */ /* 0x000fea0003800000 */
[----:B------:R3:W-:Y:S04]  /*c770*/  RED.E.ADD.F32.FTZ.RN.STRONG.GPU [R86.64+-0x180], R200 ;  /* 0xfffe80c85600798e */ /* 0x0007e8000c10e79a */
[----:B----4-:R3:W-:Y:S02]  /*c780*/  RED.E.ADD.F32.FTZ.RN.STRONG.GPU [R84.64+-0x180], R71 ;  /* 0xfffe80475400798e */ /* 0x0107e4000c10e79a */
.L_x_11053:
[----:B------:R-:W-:Y:S05]  /*c790*/  BSYNC B0 ;  /* 0x0000000000007941 */ /* 0x000fea0003800000 */
.L_x_11052:
[----:B------:R-:W3:Y:S01]  /*c7a0*/  LDS R121, [R121.X4+0x3000] ;  /* 0x0030000079797984 */ /* 0x000ee20000004800 */
[----:B------:R-:W-:Y:S01]  /*c7b0*/  BSSY B0, `(.L_x_11054) ;  /* 0x0000004000007945 */ /* 0x000fe20003800000 */
[----:B------:R-:W-:Y:S05]  /*c7c0*/  @!P4 BRA `(.L_x_11055) ;  /* 0x000000200000c947 */ /* 0x000fea0003800000 */
[----:B------:R4:W-:Y:S04]  /*c7d0*/  RED.E.ADD.F32.FTZ.RN.STRONG.GPU [R86.64+-0x100], R206 ;  /* 0xffff00ce5600798e */ /* 0x0009e8000c10e79a */
[----:B---3--:R4:W-:Y:S02]  /*c7e0*/  RED.E.ADD.F32.FTZ.RN.STRONG.GPU [R84.64+-0x100], R121 ;  /* 0xffff00795400798e */ /* 0x0089e4000c10e79a */
.L_x_11055:
[----:B------:R-:W-:Y:S05]  /*c7f0*/  BSYNC B0 ;  /* 0x0000000000007941 */ /* 0x000fea0003800000 */
.L_x_11054:
[----:B---34-:R3:W4:Y:S01]  /*c800*/  LDS R71, [R120.X4+0x3080] ;  /* 0x0030800078477984 */ /* 0x0187220000004800 */
[----:B------:R-:W-:Y:S01]  /*c810*/  BSSY B0, `(.L_x_11056) ;  /* 0x0000004000007945 */ /* 0x000fe20003800000 */
[----:B------:R-:W-:Y:S05]  /*c820*/  @!P5 BRA `(.L_x_11057) ;  /* 0x000000200000d947 */ /* 0x000fea0003800000 */
[----:B------:R3:W-:Y:S04]  /*c830*/  RED.E.ADD.F32.FTZ.RN.STRONG.GPU [R86.64+-0x80], R212 ;  /* 0xffff80d45600798e */ /* 0x0007e8000c10e79a */
[----:B----4-:R3:W-:Y:S02]  /*c840*/  RED.E.ADD.F32.FTZ.RN.STRONG.GPU [R84.64+-0x80], R71 ;  /* 0xffff80475400798e */ /* 0x0107e4000c10e79a */
.L_x_11057:
[----:B------:R-:W-:Y:S05]  /*c850*/  BSYNC B0 ;  /* 0x0000000000007941 */ /* 0x000fea0003800000 */
.L_x_11056:
[----:B------:R-:W5:Y:S01]  /*c860*/  SHFL.DOWN PT, R76, R75, 0x1, 0x1f ;  /* 0x08201f004b4c7f89 */ /* 0x000f6200000e0000 */
[C---:B------:R-:W-:Y:S01]  /*c870*/  ISETP.GT.AND P0, PT, R104.reuse, 0x1e, PT ;  /* 0x0000001e6800780c */ /* 0x040fe20003f04270 */
[----:B------:R-:W-:Y:S01]  /*c880*/  FFMA.FTZ R58, R165, R56, R58 ;  /* 0x00000038a53a7223 */ /* 0x000fe2000001003a */
[----:B------:R-:W-:Y:S01]  /*c890*/  ISETP.NE.AND P1, PT, R104, RZ, PT ;  /* 0x000000ff6800720c */ /* 0x000fe20003f25270 */
[----:B---34-:R-:W3:Y:S01]  /*c8a0*/  SHFL.DOWN PT, R71, R70, 0x1, 0x1f ;  /* 0x08201f0046477f89 */ /* 0x018ee200000e0000 */
[----:B------:R-:W-:Y:S01]  /*c8b0*/  FFMA.FTZ R17, R68, R50, R17 ;  /* 0x0000003244117223 */ /* 0x000fe20000010011 */
[----:B------:R-:W-:Y:S01]  /*c8c0*/  ISETP.NE.AND P2, PT, R106, RZ, PT ;  /* 0x000000ff6a00720c */ /* 0x000fe20003f45270 */
[----:B------:R-:W-:Y:S01]  /*c8d0*/  FADD.FTZ R41, R58, R41 ;  /* 0x000000293a297221 */ /* 0x000fe20000010000 */
[----:B------:R-:W-:Y:S01]  /*c8e0*/  BSSY B0, `(.L_x_11058) ;  /* 0x0000057000007945 */ /* 0x000fe20003800000 */
[----:B------:R-:W-:-:S02]  /*c8f0*/  FFMA.FTZ R68, R79, R68, R59 ;  /* 0x000000444f447223 */ /* 0x000fc4000001003b */
[----:B------:R-:W-:Y:S02]  /*c900*/  FADD.FTZ R34, R57, R34 ;  /* 0x0000002239227221 */ /* 0x000fe40000010000 */
[----:B------:R-:W-:Y:S02]  /*c910*/  FFMA.FTZ R25, R56, R90, R25 ;  /* 0x0000005a38197223 */ /* 0x000fe40000010019 */
        /* <DEDUP_REMOVED lines=56> */
[----:B---3--:R-:W-:Y:S02]  /*cca0*/  @!P0 FADD.FTZ R75, R75, R76 ;  /* 0x0000004c4b4b8221 */ /* 0x008fe40000010000 */
[----:B------:R-:W-:Y:S02]  /*ccb0*/  FFMA.FTZ R29, R230, R98, R29 ;  /* 0x00000062e61d7223 */ /* 0x000fe4000001001d */
[----:B----4-:R-:W-:Y:S01]  /*ccc0*/  @!P0 FADD.FTZ R70, R70, R71 ;  /* 0x0000004746468221 */ /* 0x010fe20000010000 */
[----:B------:R-:W3:Y:S01]  /*ccd0*/  SHFL.DOWN PT, R58, R75, 0x10, 0x1f ;  /* 0x0a001f004b3a7f89 */ /* 0x000ee200000e0000 */
[----:B------:R-:W-:Y:S01]  /*cce0*/  ISETP.GT.AND P0, PT, R104, 0xf, PT ;  /* 0x0000000f6800780c */ /* 0x000fe20003f04270 */
[----:B------:R-:W-:Y:S02]  /*ccf0*/  FADD.FTZ R44, R57, R44 ;  /* 0x0000002c392c7221 */ /* 0x000fe40000010000 */
        /* <DEDUP_REMOVED lines=21> */
.L_x_11059:
[----:B---3--:R-:W-:Y:S05]  /*ce50*/  BSYNC B0 ;  /* 0x0000000000007941 */ /* 0x008fea0003800000 */
.L_x_11058:
        /* <DEDUP_REMOVED lines=8> */
.L_x_10981:
[----:B------:R-:W-:Y:S01]  /*cee0*/  BAR.SYNC.DEFER_BLOCKING 0x0 ;  /* 0x0000000000007b1d */ /* 0x000fe20000010000 */
[----:B------:R-:W-:-:S05]  /*cef0*/  MOV R3, 0x10 ;  /* 0x0000001000037802 */ /* 0x000fca0000000f00 */
[----:B------:R-:W-:Y:S01]  /*cf00*/  IMAD.WIDE R2, R102, R3, UR32 ;  /* 0x0000002066027e25 */ /* 0x000fe2000f8e0203 */
[----:B------:R-:W-:-:S04]  /*cf10*/  ULDC.64 UR8, c[0x0][0x2d8] ;  /* 0x0000b60000087ab9 */ /* 0x000fc80000000a00 */
[----:B0-----:R-:W3:Y:S04]  /*cf20*/  LDG.E.128 R4, [R2.64] ;  /* 0x0000001a02047981 */ /* 0x001ee8000c1e1d00 */
[----:B------:R-:W4:Y:S01]  /*cf30*/  LDG.E.128 R12, [R2.64+0x200] ;  /* 0x0002001a020c7981 */ /* 0x000f22000c1e1d00 */
        /* <DEDUP_REMOVED lines=25> */
[----:B---3--:R-:W-:Y:S04]  /*d0d0*/  STS.128 [R104.X16], R4 ;  /* 0x0000000468007388 */ /* 0x008fe8000000cc00 */
[----:B----4-:R-:W-:Y:S01]  /*d0e0*/  STS.128 [R104.X16+0x200], R12 ;  /* 0x0002000c68007388 */ /* 0x010fe2000000cc00 */
[----:B------:R-:W-:-:S06]  /*d0f0*/  NOP ;  /* 0x0000000000007918 */ /* 0x000fcc0000000000 */
[----:B------:R-:W0:Y:S04]  /*d100*/  LDS.128 R8, [R101] ;  /* 0x0000000065087984 */ /* 0x000e280000000c00 */
[----:B------:R-:W3:Y:S01]  /*d110*/  LDS.128 R4, [R101+0x10] ;  /* 0x0000100065047984 */ /* 0x000ee20000000c00 */
        /* <DEDUP_REMOVED lines=24> */
[----:B----4-:R-:W-:Y:S01]  /*d2a0*/  @!P3 FADD.FTZ R0, R3, 1 ;  /* 0x3f8000000300b421 */ /* 0x010fe20000010000 */
[--C-:B---3--:R-:W-:Y:S01]  /*d2b0*/  PRMT R3, RZ, 0x5410, R4.reuse ;  /* 0x00005410ff037816 */ /* 0x108fe20000000004 */
[----:B------:R-:W-:Y:S02]  /*d2c0*/  FADD.FTZ R10, R10, UR5 ;  /* 0x000000050a0a7e21 */ /* 0x000fe40008010000 */
[----:B------:R3:W4:Y:S01]  /*d2d0*/  @!P1 MUFU.RCP R13, R2 ;  /* 0x00000002000d9308 */ /* 0x0007220000001000 */
[----:B------:R-:W-:Y:S02]  /*d2e0*/  FSETP.GTU.FTZ.AND P6, PT, R14, 20, PT ;  /* 0x41a000000e00780b */ /* 0x000fe40003fdc000 */
[----:B------:R-:W-:-:S02]  /*d2f0*/  PRMT R4, RZ, 0x7610, R4 ;  /* 0x00007610ff047816 */ /* 0x000fc40000000004 */
[----:B------:R-:W-:Y:S01]  /*d300*/  FSETP.GTU.FTZ.AND P5, PT, R10, 20, PT ;  /* 0x41a000000a00780b */ /* 0x000fe20003fbc000 */
[----:B0-----:R-:W-:Y:S02]  /*d310*/  @!P0 FADD.FTZ R8, R8, 1 ;  /* 0x3f80000008088421 */ /* 0x001fe40000010000 */
[----:B------:R0:W5:Y:S06]  /*d320*/  @!P3 MUFU.RCP R12, R0 ;  /* 0x00000000000cb308 */ /* 0x00016c0000001000 */
[----:B---3--:R-:W-:Y:S02]  /*d330*/  @!P6 FMUL.FTZ R2, R14, -1.4426950216293334961 ;  /* 0xbfb8aa3b0e02e820 */ /* 0x008fe40000410000 */
[----:B------:R3:W2:Y:S01]  /*d340*/  @!P0 MUFU.RCP R15, R8 ;  /* 0x00000008000f8308 */ /* 0x0006a20000001000 */
[--C-:B0-----:R-:W-:Y:S01]  /*d350*/  PRMT R0, RZ, 0x5410, R11.reuse ;  /* 0x00005410ff007816 */ /* 0x101fe2000000000b */
[----:B----4-:R-:W-:Y:S01]  /*d360*/  @!P1 FMUL.FTZ R48, R48, R13 ;  /* 0x0000000d30309220 */ /* 0x010fe20000410000 */
[----:B------:R-:W-:-:S03]  /*d370*/  PRMT R11, RZ, 0x7610, R11 ;  /* 0x00007610ff0b7816 */ /* 0x000fc6000000000b */
[----:B------:R-:W-:Y:S02]  /*d380*/  FADD.FTZ R16, R0, UR5 ;  /* 0x0000000500107e21 */ /* 0x000fe40008010000 */
[----:B------:R-:W-:Y:S01]  /*d390*/  FADD.FTZ R11, R11, UR5 ;  /* 0x000000050b0b7e21 */ /* 0x000fe20008010000 */
[----:B------:R-:W0:Y:S01]  /*d3a0*/  @!P2 MUFU.EX2 R9, R9 ;  /* 0x000000090009a308 */ /* 0x000e220000000800 */
[----:B-----5:R-:W-:Y:S01]  /*d3b0*/  @!P3 FMUL.FTZ R47, R47, R12 ;  /* 0x0000000c2f2fb220 */ /* 0x020fe20000410000 */
[----:B------:R-:W-:Y:S01]  /*d3c0*/  FSETP.GTU.FTZ.AND P4, PT, R16, 20, PT ;  /* 0x41a000001000780b */ /* 0x000fe20003f9c000 */
[----:B---3--:R-:W-:Y:S01]  /*d3d0*/  FADD.FTZ R8, R3, UR5 ;  /* 0x0000000503087e21 */ /* 0x008fe20008010000 */
[----:B------:R-:W-:Y:S01]  /*d3e0*/  FSETP.GTU.FTZ.AND P3, PT, R11, 20, PT ;  /* 0x41a000000b00780b */ /* 0x000fe20003f7c000 */
[----:B------:R-:W-:Y:S02]  /*d3f0*/  @!P5 FMUL.FTZ R0, R10, -1.4426950216293334961 ;  /* 0xbfb8aa3b0a00d820 */ /* 0x000fe40000410000 */
[----:B------:R-:W-:Y:S01]  /*d400*/  FADD.FTZ R10, R4, UR5 ;  /* 0x00000005040a7e21 */ /* 0x000fe20008010000 */
[----:B------:R-:W-:Y:S01]  /*d410*/  FSETP.GTU.FTZ.AND P1, PT, R8, 20, PT ;  /* 0x41a000000800780b */ /* 0x000fe20003f3c000 */
[----:B------:R-:W3:Y:S01]  /*d420*/  @!P6 MUFU.EX2 R2, R2 ;  /* 0x000000020002e308 */ /* 0x000ee20000000800 */
[----:B--2---:R-:W-:Y:S01]  /*d430*/  @!P0 FMUL.FTZ R46, R46, R15 ;  /* 0x0000000f2e2e8220 */ /* 0x004fe20000410000 */
        /* <DEDUP_REMOVED lines=9> */
[----:B---3--:R-:W-:-:S03]  /*d4d0*/  @!P6 FADD.FTZ R2, R2, 1 ;  /* 0x3f8000000202e421 */ /* 0x008fc60000010000 */
[----:B------:R-:W0:Y:S01]  /*d4e0*/  @!P4 MUFU.EX2 R3, R3 ;  /* 0x000000030003c308 */ /* 0x000e220000000800 */
[----:B------:R-:W-:-:S07]  /*d4f0*/  @!P0 FMUL.FTZ R10, R10, -1.4426950216293334961 ;  /* 0xbfb8aa3b0a0a8820 */ /* 0x000fce0000410000 */
[----:B------:R-:W3:Y:S01]  /*d500*/  @!P3 MUFU.EX2 R4, R4 ;  /* 0x000000040004b308 */ /* 0x000ee20000000800 */
[----:B--2---:R-:W-:Y:S02]  /*d510*/  @!P5 FADD.FTZ R0, R0, 1 ;  /* 0x3f8000000000d421 */ /* 0x004fe40000010000 */
[----:B0-----:R-:W-:-:S05]  /*d520*/  @!P4 FADD.FTZ R3, R3, 1 ;  /* 0x3f8000000303c421 */ /* 0x001fca0000010000 */
[----:B------:R-:W0:Y:S01]  /*d530*/  @!P1 MUFU.EX2 R8, R8 ;  /* 0x0000000800089308 */ /* 0x000e220000000800 */
[----:B---3--:R-:W-:-:S07]  /*d540*/  @!P3 FADD.FTZ R4, R4, 1 ;  /* 0x3f8000000404b421 */ /* 0x008fce0000010000 */
[----:B------:R-:W2:Y:S08]  /*d550*/  @!P4 MUFU.RCP R3, R3 ;  /* 0x000000030003c308 */ /* 0x000eb00000001000 */
[----:B------:R-:W3:Y:S01]  /*d560*/  @!P2 MUFU.RCP R12, R9 ;  /* 0x00000009000ca308 */ /* 0x000ee20000001000 */
[----:B0-----:R-:W-:-:S07]  /*d570*/  @!P1 FADD.FTZ R8, R8, 1 ;  /* 0x3f80000008089421 */ /* 0x001fce0000010000 */
[----:B------:R0:W4:Y:S01]  /*d580*/  @!P5 MUFU.RCP R14, R0 ;  /* 0x00000000000ed308 */ /* 0x0001220000001000 */
[----:B--2---:R-:W-:Y:S01]  /*d590*/  @!P4 FMUL.FTZ R42, R42, R3 ;  /* 0x000000032a2ac220 */ /* 0x004fe20000410000 */
[--C-:B------:R-:W-:Y:S02]  /*d5a0*/  PRMT R3, RZ, 0x5410, R7.reuse ;  /* 0x00005410ff037816 */ /* 0x100fe40000000007 */
[----:B------:R-:W-:-:S04]  /*d5b0*/  PRMT R7, RZ, 0x7610, R7 ;  /* 0x00007610ff077816 */ /* 0x000fc80000000007 */
[----:B------:R-:W2:Y:S01]  /*d5c0*/  @!P3 MUFU.RCP R4, R4 ;  /* 0x000000040004b308 */ /* 0x000ea20000001000 */
[--C-:B0-----:R-:W-:Y:S01]  /*d5d0*/  PRMT R0, RZ, 0x5410, R5.reuse ;  /* 0x00005410ff007816 */ /* 0x101fe20000000005 */
[----:B---3--:R-:W-:Y:S01]  /*d5e0*/  @!P2 FMUL.FTZ R45, R45, R12 ;  /* 0x0000000c2d2da220 */ /* 0x008fe20000410000 */
[----:B------:R-:W-:Y:S01]  /*d5f0*/  PRMT R5, RZ, 0x7610, R5 ;  /* 0x00007610ff057816 */ /* 0x000fe20000000005 */
[----:B------:R-:W-:Y:S01]  /*d600*/  FADD.FTZ R7, R7, UR5 ;  /* 0x0000000507077e21 */ /* 0x000fe20008010000 */
[----:B------:R-:W-:Y:S01]  /*d610*/  F2FP.BF16.PACK_AB R12, R31, R32 ;  /* 0x000000201f0c723e */ /* 0x000fe200000010ff */
[----:B------:R-:W-:Y:S01]  /*d620*/  FADD.FTZ R13, R0, UR5 ;  /* 0x00000005000d7e21 */ /* 0x000fe20008010000 */
[--C-:B------:R-:W-:Y:S01]  /*d630*/  PRMT R0, RZ, 0x5410, R6.reuse ;  /* 0x00005410ff007816 */ /* 0x100fe20000000006 */
[----:B------:R0:W3:Y:S01]  /*d640*/  @!P6 MUFU.RCP R11, R2 ;  /* 0x00000002000be308 */ /* 0x0000e20000001000 */
[----:B------:R-:W-:Y:S01]  /*d650*/  PRMT R6, RZ, 0x7610, R6 ;  /* 0x00007610ff067816 */ /* 0x000fe20000000006 */
[----:B----4-:R-:W-:Y:S01]  /*d660*/  @!P5 FMUL.FTZ R43, R43, R14 ;  /* 0x0000000e2b2bd220 */ /* 0x010fe20000410000 */
[----:B------:R-:W-:Y:S01]  /*d670*/  FSETP.GTU.FTZ.AND P2, PT, R13, 20, PT ;  /* 0x41a000000d00780b */ /* 0x000fe20003f5c000 */
[----:B------:R-:W-:Y:S01]  /*d680*/  FADD.FTZ R9, R0, UR5 ;  /* 0x0000000500097e21 */ /* 0x000fe20008010000 */
[----:B------:R-:W-:Y:S01]  /*d690*/  F2FP.BF16.PACK_AB R14, R27, R28 ;  /* 0x0000001c1b0e723e */ /* 0x000fe200000010ff */
[----:B------:R-:W-:Y:S01]  /*d6a0*/  FADD.FTZ R6, R6, UR5 ;  /* 0x0000000506067e21 */ /* 0x000fe20008010000 */
[----:B------:R-:W-:Y:S01]  /*d6b0*/  F2FP.BF16.PACK_AB R27, R17, R18 ;  /* 0x00000012111b723e */ /* 0x000fe200000010ff */
[----:B------:R-:W4:Y:S01]  /*d6c0*/  @!P0 MUFU.EX2 R10, R10 ;  /* 0x0000000a000a8308 */ /* 0x000f220000000800 */
[----:B0-----:R-:W-:Y:S01]  /*d6d0*/  FADD.FTZ R2, R5, UR5 ;  /* 0x0000000505027e21 */ /* 0x001fe20008010000 */
[----:B------:R-:W-:Y:S01]  /*d6e0*/  FSETP.GTU.FTZ.AND P4, PT, R9, 20, PT ;  /* 0x41a000000900780b */ /* 0x000fe20003f9c000 */
[----:B--2---:R-:W-:Y:S01]  /*d6f0*/  @!P3 FMUL.FTZ R41, R41, R4 ;  /* 0x000000042929b220 */ /* 0x004fe20000410000 */
[----:B------:R-:W-:Y:S01]  /*d700*/  FSETP.GTU.FTZ.AND P5, PT, R6, 20, PT ;  /* 0x41a000000600780b */ /* 0x000fe20003fbc000 */
[----:B------:R-:W-:Y:S01]  /*d710*/  STS.128 [R101+0x10], R24 ;  /* 0x0000101865007388 */ /* 0x000fe20000000c00 */
[----:B------:R-:W-:-:S02]  /*d720*/  F2FP.BF16.PACK_AB R49, R45, R46 ;  /* 0x0000002e2d31723e */ /* 0x000fc400000010ff */
[----:B------:R0:W2:Y:S01]  /*d730*/  @!P1 MUFU.RCP R5, R8 ;  /* 0x0000000800059308 */ /* 0x0000a20000001000 */
[----:B---3--:R-:W-:Y:S01]  /*d740*/  @!P6 FMUL.FTZ R44, R44, R11 ;  /* 0x0000000b2c2ce220 */ /* 0x008fe20000410000 */
[----:B------:R-:W-:Y:S01]  /*d750*/  FSETP.GTU.FTZ.AND P6, PT, R2, 20, PT ;  /* 0x41a000000200780b */ /* 0x000fe20003fdc000 */
[----:B------:R-:W-:Y:S01]  /*d760*/  @!P2 FMUL.FTZ R0, R13, -1.4426950216293334961 ;  /* 0xbfb8aa3b0d00a820 */ /* 0x000fe20000410000 */
[----:B------:R-:W-:Y:S02]  /*d770*/  F2FP.BF16.PACK_AB R13, R29, R30 ;  /* 0x0000001e1d0d723e */ /* 0x000fe400000010ff */
[----:B------:R-:W-:Y:S01]  /*d780*/  F2FP.BF16.PACK_AB R51, R41, R42 ;  /* 0x0000002a2933723e */ /* 0x000fe200000010ff */
[----:B----4-:R-:W-:Y:S02]  /*d790*/  @!P0 FADD.FTZ R10, R10, 1 ;  /* 0x3f8000000a0a8421 */ /* 0x010fe40000010000 */
[----:B------:R-:W-:Y:S01]  /*d7a0*/  STS.128 [R101], R12 ;  /* 0x0000000c65007388 */ /* 0x000fe20000000c00 */
[----:B0-----:R-:W-:Y:S01]  /*d7b0*/  FADD.FTZ R8, R3, UR5 ;  /* 0x0000000503087e21 */ /* 0x001fe20008010000 */
[----:B------:R-:W-:-:S06]  /*d7c0*/  NOP ;  /* 0x0000000000007918 */ /* 0x000fcc0000000000 */
[----:B------:R-:W-:Y:S01]  /*d7d0*/  FSETP.GTU.FTZ.AND P3, PT, R8, 20, PT ;  /* 0x41a000000800780b */ /* 0x000fe20003f7c000 */
[----:B--2---:R-:W-:Y:S01]  /*d7e0*/  @!P1 FMUL.FTZ R40, R40, R5 ;  /* 0x0000000528289220 */ /* 0x004fe20000410000 */
[----:B------:R-:W-:Y:S01]  /*d7f0*/  FSETP.GTU.FTZ.AND P1, PT, R7, 20, PT ;  /* 0x41a000000700780b */ /* 0x000fe20003f3c000 */
[----:B------:R-:W-:Y:S01]  /*d800*/  @!P4 FMUL.FTZ R3, R9, -1.4426950216293334961 ;  /* 0xbfb8aa3b0903c820 */ /* 0x000fe20000410000 */
[----:B------:R0:W2:Y:S01]  /*d810*/  @!P0 MUFU.RCP R20, R10 ;  /* 0x0000000a00148308 */ /* 0x0000a20000001000 */
[----:B------:R-:W-:Y:S01]  /*d820*/  LDS.128 R16, [R104.X16+0x200] ;  /* 0x0002000068107984 */ /* 0x000fe2000000cc00 */
[----:B------:R-:W-:Y:S01]  /*d830*/  @!P6 FMUL.FTZ R2, R2, -1.4426950216293334961 ;  /* 0xbfb8aa3b0202e820 */ /* 0x000fe20000410000 */
[----:B------:R-:W-:Y:S01]  /*d840*/  F2FP.BF16.PACK_AB R50, R43, R44 ;  /* 0x0000002c2b32723e */ /* 0x000fe200000010ff */
[----:B------:R-:W-:-:S04]  /*d850*/  @!P5 FMUL.FTZ R4, R6, -1.4426950216293334961 ;  /* 0xbfb8aa3b0604d820 */ /* 0x000fc80000410000 */
[----:B------:R-:W3:Y:S01]  /*d860*/  @!P6 MUFU.EX2 R2, R2 ;  /* 0x000000020002e308 */ /* 0x000ee20000000800 */
[----:B------:R-:W-:Y:S02]  /*d870*/  @!P3 FMUL.FTZ R5, R8, -1.4426950216293334961 ;  /* 0xbfb8aa3b0805b820 */ /* 0x000fe40000410000 */
[----:B0-----:R-:W0:Y:S01]  /*d880*/  LDS.128 R8, [R104.X16] ;  /* 0x0000000068087984 */ /* 0x001e22000000cc00 */
[----:B------:R-:W-:-:S04]  /*d890*/  @!P1 FMUL.FTZ R6, R7, -1.4426950216293334961 ;  /* 0xbfb8aa3b07069820 */ /* 0x000fc80000410000 */
[----:B------:R-:W4:Y:S01]  /*d8a0*/  @!P4 MUFU.EX2 R3, R3 ;  /* 0x000000030003c308 */ /* 0x000f220000000800 */
[----:B--2---:R-:W-:-:S07]  /*d8b0*/  @!P0 FMUL.FTZ R39, R39, R20 ;  /* 0x0000001427278220 */ /* 0x004fce0000410000 */
[----:B------:R-:W2:Y:S01]  /*d8c0*/  @!P3 MUFU.EX2 R5, R5 ;  /* 0x000000050005b308 */ /* 0x000ea20000000800 */
[----:B---3--:R-:W-:-:S07]  /*d8d0*/  @!P6 FADD.FTZ R2, R2, 1 ;  /* 0x3f8000000202e421 */ /* 0x008fce0000010000 */
[----:B------:R-:W3:Y:S01]  /*d8e0*/  @!P5 MUFU.EX2 R4, R4 ;  /* 0x000000040004d308 */ /* 0x000ee20000000800 */
[----:B----4-:R-:W-:-:S07]  /*d8f0*/  @!P4 FADD.FTZ R3, R3, 1 ;  /* 0x3f8000000303c421 */ /* 0x010fce0000010000 */
[----:B------:R-:W4:Y:S01]  /*d900*/  @!P1 MUFU.EX2 R6, R6 ;  /* 0x0000000600069308 */ /* 0x000f220000000800 */
[----:B--2---:R-:W-:-:S07]  /*d910*/  @!P3 FADD.FTZ R5, R5, 1 ;  /* 0x3f8000000505b421 */ /* 0x004fce0000010000 */
[----:B------:R-:W2:Y:S01]  /*d920*/  @!P2 MUFU.EX2 R0, R0 ;  /* 0x000000000000a308 */ /* 0x000ea20000000800 */
[----:B---3--:R-:W-:-:S07]  /*d930*/  @!P5 FADD.FTZ R4, R4, 1 ;  /* 0x3f8000000404d421 */ /* 0x008fce0000010000 */
[----:B------:R3:W5:Y:S01]  /*d940*/  @!P6 MUFU.RCP R22, R2 ;  /* 0x000000020016e308 */ /* 0x0007620000001000 */
[----:B----4-:R-:W-:-:S07]  /*d950*/  @!P1 FADD.FTZ R6, R6, 1 ;  /* 0x3f80000006069421 */ /* 0x010fce0000010000 */
[----:B------:R4:W1:Y:S01]  /*d960*/  @!P4 MUFU.RCP R21, R3 ;  /* 0x000000030015c308 */ /* 0x0008620000001000 */
[----:B---3--:R-:W-:Y:S01]  /*d970*/  MOV R2, UR7 ;  /* 0x0000000700027c02 */ /* 0x008fe20008000f00 */
[----:B--2---:R-:W-:-:S06]  /*d980*/  @!P2 FADD.FTZ R0, R0, 1 ;  /* 0x3f8000000000a421 */ /* 0x004fcc0000010000 */
[----:B------:R-:W2:Y:S01]  /*d990*/  @!P3 MUFU.RCP R5, R5 ;  /* 0x000000050005b308 */ /* 0x000ea20000001000 */
[----:B----4-:R-:W-:Y:S01]  /*d9a0*/  MOV R3, UR8 ;  /* 0x0000000800037c02 */ /* 0x010fe20008000f00 */
[----:B-----5:R-:W-:Y:S01]  /*d9b0*/  @!P6 FMUL.FTZ R37, R37, R22 ;  /* 0x000000162525e220 */ /* 0x020fe20000410000 */
[----:B------:R-:W-:Y:S02]  /*d9c0*/  ULDC.64 UR8, c[0x0][0x2f8] ;  /* 0x0000be0000087ab9 */ /* 0x000fe40000000a00 */
[----:B------:R-:W-:Y:S01]  /*d9d0*/  UIMAD UR7, UR13, UR8, URZ ;  /* 0x000000080d0772a4 */ /* 0x000fe2000f8e023f */
[----:B------:R-:W-:Y:S01]  /*d9e0*/  IMAD.WIDE R2, R102, 0x10, R2 ;  /* 0x0000001066027825 */ /* 0x000fe200078e0202 */
[----:B------:R-:W-:Y:S01]  /*d9f0*/  UIMAD.WIDE.U32 UR34, UR12, UR8, UR34 ;  /* 0x000000080c2272a5 */ /* 0x000fe2000f8e0022 */
[----:B------:R3:W4:Y:S01]  /*da00*/  @!P2 MUFU.RCP R7, R0 ;  /* 0x000000000007a308 */ /* 0x0007220000001000 */
[----:B------:R-:W-:Y:S01]  /*da10*/  UIMAD UR7, UR12, UR9, UR7 ;  /* 0x000000090c0772a4 */ /* 0x000fe2000f8e0207 */
[----:B-1----:R-:W-:Y:S01]  /*da20*/  @!P4 FMUL.FTZ R36, R36, R21 ;  /* 0x000000152424c220 */ /* 0x002fe20000410000 */
[----:B0-----:R-:W-:Y:S02]  /*da30*/  STG.E.128 [R2.64], R8 ;  /* 0x0000000802007986 */ /* 0x001fe4000c101d1a */
[----:B------:R-:W-:-:S02]  /*da40*/  UIADD3 UR9, UR35, UR7, URZ ;  /* 0x0000000723097290 */ /* 0x000fc4000fffe03f */
[----:B------:R0:W-:Y:S01]  /*da50*/  STG.E.128 [R2.64+0x200], R16 ;  /* 0x0002001002007986 */ /* 0x0001e2000c101d1a */
[----:B------:R-:W1:Y:S01]  /*da60*/  @!P5 MUFU.RCP R4, R4 ;  /* 0x000000040004d308 */ /* 0x000e620000001000 */
[----:B---3--:R-:W-:Y:S01]  /*da70*/  FADD.FTZ R0, R48, R105 ;  /* 0x0000006930007221 */ /* 0x008fe20000010000 */
[----:B------:R-:W-:Y:S01]  /*da80*/  F2FP.BF16.PACK_AB R48, R47, R48 ;  /* 0x000000302f30723e */ /* 0x000fe200000010ff */
[----:B------:R-:W-:Y:S01]  /*da90*/  BAR.SYNC.DEFER_BLOCKING 0x0 ;  /* 0x0000000000007b1d */ /* 0x000fe20000010000 */
[----:B--2---:R-:W-:Y:S01]  /*daa0*/  @!P3 FMUL.FTZ R34, R34, R5 ;  /* 0x000000052222b220 */ /* 0x004fe20000410000 */
[----:B------:R-:W-:Y:S01]  /*dab0*/  UIMAD UR7, UR11, UR36, URZ ;  /* 0x000000240b0772a4 */ /* 0x000fe2000f8e023f */
[----:B------:R-:W-:Y:S02]  /*dac0*/  FADD.FTZ R5, R0, R47 ;  /* 0x0000002f00057221 */ /* 0x000fe40000010000 */
[----:B----4-:R-:W-:Y:S01]  /*dad0*/  @!P2 FMUL.FTZ R38, R38, R7 ;  /* 0x000000072626a220 */ /* 0x010fe20000410000 */
[----:B------:R-:W2:Y:S01]  /*dae0*/  @!P1 MUFU.RCP R6, R6 ;  /* 0x0000000600069308 */ /* 0x000ea20000001000 */
[----:B------:R-:W-:Y:S01]  /*daf0*/  FADD.FTZ R0, R5, R46 ;  /* 0x0000002e05007221 */ /* 0x000fe20000010000 */
[----:B------:R-:W-:-:S02]  /*db00*/  UMOV UR8, UR34 ;  /* 0x0000002200087c82 */ /* 0x000fc40008000000 */
[----:B------:R-:W-:Y:S01]  /*db10*/  F2FP.BF16.PACK_AB R5, R37, R38 ;  /* 0x000000262505723e */ /* 0x000fe200000010ff */
[----:B------:R-:W-:Y:S01]  /*db20*/  FADD.FTZ R45, R0, R45 ;  /* 0x0000002d002d7221 */ /* 0x000fe20000010000 */
[----:B------:R-:W-:Y:S01]  /*db30*/  UIMAD UR7, UR10, UR37, UR7 ;  /* 0x000000250a0772a4 */ /* 0x000fe2000f8e0207 */
[----:B-1----:R-:W-:Y:S01]  /*db40*/  @!P5 FMUL.FTZ R35, R35, R4 ;  /* 0x000000042323d220 */ /* 0x002fe20000410000 */
[----:B------:R-:W-:Y:S01]  /*db50*/  F2FP.BF16.PACK_AB R4, R39, R40 ;  /* 0x000000282704723e */ /* 0x000fe200000010ff */
[----:B------:R-:W-:Y:S01]  /*db60*/  UIMAD.WIDE.U32 UR8, UR10, UR36, UR8 ;  /* 0x000000240a0872a5 */ /* 0x000fe2000f8e0008 */
[----:B------:R-:W-:Y:S01]  /*db70*/  FADD.FTZ R44, R45, R44 ;  /* 0x0000002c2d2c7221 */ /* 0x000fe20000010000 */
[----:B------:R-:W-:Y:S02]  /*db80*/  ULDC.64 UR34, c[0x0][0x340] ;  /* 0x0000d00000227ab9 */ /* 0x000fe40000000a00 */
[----:B------:R-:W-:Y:S01]  /*db90*/  UIADD3 UR9, UR9, UR7, URZ ;  /* 0x0000000709097290 */ /* 0x000fe2000fffe03f */
[----:B------:R-:W-:Y:S01]  /*dba0*/  FADD.FTZ R43, R44, R43 ;  /* 0x0000002b2c2b7221 */ /* 0x000fe20000010000 */
[----:B------:R-:W-:Y:S01]  /*dbb0*/  ULEA UR7, UP0, UR8, UR34, 0x1 ;  /* 0x0000002208077291 */ /* 0x000fe2000f80083f */
[----:B--2---:R-:W-:Y:S01]  /*dbc0*/  @!P1 FMUL.FTZ R33, R33, R6 ;  /* 0x0000000621219220 */ /* 0x004fe20000410000 */
[----:B------:R-:W-:Y:S01]  /*dbd0*/  F2FP.BF16.PACK_AB R6, R35, R36 ;  /* 0x000000242306723e */ /* 0x000fe200000010ff */
[----:B------:R-:W-:Y:S01]  /*dbe0*/  STS.128 [R101], R48 ;  /* 0x0000003065007388 */ /* 0x000fe20000000c00 */
[----:B------:R-:W-:Y:S01]  /*dbf0*/  FADD.FTZ R42, R43, R42 ;  /* 0x0000002a2b2a7221 */ /* 0x000fe20000010000 */
[----:B------:R-:W-:Y:S01]  /*dc00*/  ULEA.HI.X UR8, UR8, UR35, UR9, 0x1, UP0 ;  /* 0x0000002308087291 */ /* 0x000fe200080f0c09 */
[----:B------:R-:W-:Y:S01]  /*dc10*/  F2FP.BF16.PACK_AB R7, R33, R34 ;  /* 0x000000222107723e */ /* 0x000fe200000010ff */
[----:B------:R-:W-:Y:S01]  /*dc20*/  UISETP.GT.AND UP0, UPT, UR24, 0x1, UPT ;  /* 0x000000011800788c */ /* 0x000fe2000bf04270 */
[----:B------:R-:W-:Y:S01]  /*dc30*/  FADD.FTZ R41, R42, R41 ;  /* 0x000000292a297221 */ /* 0x000fe20000010000 */
[----:B0-----:R-:W-:-:S02]  /*dc40*/  MOV R2, UR7 ;  /* 0x0000000700027c02 */ /* 0x001fc40008000f00 */
[----:B------:R-:W-:Y:S01]  /*dc50*/  STS.128 [R101+0x10], R4 ;  /* 0x0000100465007388 */ /* 0x000fe20000000c00 */
[----:B------:R-:W-:-:S06]  /*dc60*/  NOP ;  /* 0x0000000000007918 */ /* 0x000fcc0000000000 */
[----:B------:R-:W0:Y:S01]  /*dc70*/  LDS.128 R8, [R104.X16] ;  /* 0x0000000068087984 */ /* 0x000e22000000cc00 */
[----:B------:R-:W-:Y:S01]  /*dc80*/  MOV R3, UR8 ;  /* 0x0000000800037c02 */ /* 0x000fe20008000f00 */
[----:B------:R-:W-:Y:S01]  /*dc90*/  FADD.FTZ R40, R41, R40 ;  /* 0x0000002829287221 */ /* 0x000fe20000010000 */
[----:B------:R-:W-:Y:S01]  /*dca0*/  PLOP3.LUT P0, PT, PT, PT, UP0, 0x80, 0x0 ;  /* 0x000000000000781c */ /* 0x000fe20003f0f008 */
[----:B------:R-:W1:Y:S02]  /*dcb0*/  LDS.128 R12, [R104.X16+0x200] ;  /* 0x00020000680c7984 */ /* 0x000e64000000cc00 */
        /* <DEDUP_REMOVED lines=12> */
.L_x_10947:
        /* <DEDUP_REMOVED lines=26> */
.L_x_11063:
[----:B0-----:R-:W-:Y:S05]  /*df20*/  BSYNC B0 ;  /* 0x0000000000007941 */ /* 0x001fea0003800000 */
.L_x_11062:
        /* <DEDUP_REMOVED lines=25> */
.L_x_11065:
[----:B------:R-:W3:Y:S02]  /*e0c0*/  S2R R7, SR_TID.X ;  /* 0x0000000000077919 */ /* 0x000ee40000002100 */
.L_x_11066:
[----:B0-----:R-:W-:Y:S05]  /*e0d0*/  BSYNC B0 ;  /* 0x0000000000007941 */ /* 0x001fea0003800000 */
.L_x_11064:
[----:B---3--:R-:W-:-:S13]  /*e0e0*/  ISETP.GE.AND P0, PT, R7, c[0x0][0x16c], PT ;  /* 0x00005b0007007a0c */ /* 0x008fda0003f06270 */
[----:B------:R-:W-:Y:S05]  /*e0f0*/  @P0 EXIT ;  /* 0x000000000000094d */ /* 0x000fea0003800000 */
[----:B------:R-:W-:Y:S02]  /*e100*/  ULDC.64 UR6, c[0x0][0x288] ;  /* 0x0000a20000067ab9 */ /* 0x000fe40000000a00 */
[----:B------:R-:W-:Y:S02]  /*e110*/  UIMAD UR11, UR11, UR6, URZ ;  /* 0x000000060b0b72a4 */ /* 0x000fe4000f8e023f */
[----:B-12---:R-:W-:Y:S02]  /*e120*/  UIMAD.WIDE.U32 UR4, UR10, UR6, URZ ;  /* 0x000000060a0472a5 */ /* 0x006fe4000f8e003f */
[----:B------:R-:W-:-:S04]  /*e130*/  UIMAD UR6, UR10, UR7, UR11 ;  /* 0x000000070a0672a4 */ /* 0x000fc8000f8e020b */
[----:B------:R-:W-:Y:S02]  /*e140*/  UIADD3 UR6, UR5, UR6, URZ ;  /* 0x0000000605067290 */ /* 0x000fe4000fffe03f */
.L_x_11067:
        /* <DEDUP_REMOVED lines=19> */
.L_x_11068:
        /* <DEDUP_REMOVED lines=16> */
.L_x_14719:


//--------------------- .text._Z25selective_scan_bwd_kernelI32Selective_Scan_bwd_kernel_traitsILi32ELi8ELb0ELb0ELb0ELb0ELb0EN3c108BFloat16ENS1_7complexIfEEEEv12SSMParamsBwd --------------------------
	.section	.text._Z25selective_scan_bwd_kernelI32Selective_Scan_bwd_kernel_traitsILi32ELi8ELb0ELb0ELb0ELb0ELb0EN3c108BFloat16ENS1_7complexIfEEEEv12SSMParamsBwd,"ax",@progbits
	.sectioninfo	@"SHI_REGISTERS=168"
	.align	128
        .global         _Z25selective_scan_bwd_kernelI32Selective_Scan_bwd_kernel_traitsILi32ELi8ELb0ELb0ELb0ELb0ELb0EN3c108BFloat16ENS1_7complexIfEEEEv12SSMParamsBwd
        .type           _Z25selective_scan_bwd_kernelI32Selective_Scan_bwd_kernel_traitsILi32ELi8ELb0ELb0ELb0ELb0ELb0EN3c108BFloat16ENS1_7complexIfEEEEv12SSMParamsBwd,@function
        .size           _Z25selective_scan_bwd_kernelI32Selective_Scan_bwd_kernel_traitsILi32ELi8ELb0ELb0ELb0ELb0ELb0EN3c108BFloat16ENS1_7complexIfEEEEv12SSMParamsBwd,(.L_x_14720 - _Z25selective_scan_bwd_kernelI32Selective_Scan_bwd_kernel_traitsILi32ELi8ELb0ELb0ELb0ELb0ELb0EN3c108BFloat16ENS1_7complexIfEEEEv12SSMParamsBwd)
        .other          _Z25selective_scan_bwd_kernelI32Selective_Scan_bwd_kernel_traitsILi32ELi8ELb0ELb0ELb0ELb0ELb0EN3c108BFloat16ENS1_7complexIfEEEEv12SSMParamsBwd,@"STO_CUDA_ENTRY STV_DEFAULT"
_Z25selective_scan_bwd_kernelI32Selective_Scan_bwd_kernel_traitsILi32ELi8ELb0ELb0ELb0ELb0ELb0EN3c108BFloat16ENS1_7complexIfEEEEv12SSMParamsBwd:
.text._Z25selective_scan_bwd_kernelI32Selective_Scan_bwd_kernel_traitsILi32ELi8ELb0ELb0ELb0ELb0ELb0EN3c108BFloat16ENS1_7complexIfEEEEv12SSMParamsBwd:
[----:B------:R-:W-:Y:S02]  /*0000*/  MOV R1, c[0x0][0x28] ;  /* 0x00000a0000017a02 */ /* 0x000fe40000000f00 */
[----:B------:R-:W0:Y:S01]  /*0010*/  S2R R6, SR_CTAID.Y ;  /* 0x0000000000067919 */ /* 0x000e220000002600 */
[----:B------:R-:W-:Y:S01]  /*0020*/  ISETP.NE.U32.AND P0, PT, RZ, c[0x0][0x238], PT ;  /* 0x00008e00ff007a0c */ /* 0x000fe20003f05070 */
[----:B------:R-:W-:Y:S01]  /*0030*/  CS2R R8, SRZ ;  /* 0x0000000000087805 */ /* 0x000fe2000001ff00 */
[----:B------:R-:W-:Y:S01]  /*0040*/  ISETP.NE.U32.AND P1, PT, RZ, c[0x0][0x250], PT ;  /* 0x00009400ff007a0c */ /* 0x000fe20003f25070 */
[----:B------:R-:W1:Y:S01]  /*0050*/  S2R R11, SR_CTAID.X ;  /* 0x00000000000b7919 */ /* 0x000e620000002500 */
[----:B------:R-:W-:Y:S01]  /*0060*/  ISETP.NE.AND.EX P0, PT, RZ, c[0x0][0x23c], PT, P0 ;  /* 0x00008f00ff007a0c */ /* 0x000fe20003f05300 */
[----:B------:R-:W-:Y:S01]  /*0070*/  ULDC.64 UR6, c[0x0][0x118] ;  /* 0x0000460000067ab9 */ /* 0x000fe20000000a00 */
[----:B------:R-:W-:Y:S02]  /*0080*/  ISETP.NE.AND.EX P1, PT, RZ, c[0x0][0x254], PT, P1 ;  /* 0x00009500ff007a0c */ /* 0x000fe40003f25310 */
[----:B0-----:R-:W-:-:S09]  /*0090*/  SHF.R.S32.HI R7, RZ, 0x1f, R6 ;  /* 0x0000001fff077819 */ /* 0x001fd20000011406 */
[C---:B------:R-:W-:Y:S02]  /*00a0*/  @P0 LEA R14, P2, R6.reuse, c[0x0][0x238], 0x2 ;  /* 0x00008e00060e0a11 */ /* 0x040fe400078410ff */
[----:B-1----:R-:W-:Y:S02]  /*00b0*/  SHF.R.S32.HI R10, RZ, 0x1f, R11 ;  /* 0x0000001fff0a7819 */ /* 0x002fe4000001140b */
[C---:B------:R-:W-:Y:S02]  /*00c0*/  @P1 LEA R16, P3, R6.reuse, c[0x0][0x250], 0x2 ;  /* 0x0000940006101a11 */ /* 0x040fe400078610ff */
[--C-:B------:R-:W-:Y:S01]  /*00d0*/  @P0 LEA.HI.X R15, R6, c[0x0][0x23c], R7.reuse, 0x2, P2 ;  /* 0x00008f00060f0a11 */ /* 0x100fe200010f1407 */
[----:B------:R-:W-:Y:S01]  /*00e0*/  IMAD R0, R10, c[0x0][0x1d0], RZ ;  /* 0x000074000a007a24 */ /* 0x000fe200078e02ff */
[----:B------:R-:W-:Y:S01]  /*00f0*/  @P1 LEA.HI.X R17, R6, c[0x0][0x254], R7, 0x2, P3 ;  /* 0x0000950006111a11 */ /* 0x000fe200018f1407 */
[C---:B------:R-:W-:Y:S02]  /*0100*/  IMAD R18, R10.reuse, c[0x0][0x1e0], RZ ;  /* 0x000078000a127a24 */ /* 0x040fe400078e02ff */
[----:B------:R-:W-:Y:S01]  /*0110*/  IMAD R20, R10, c[0x0][0x278], RZ ;  /* 0x00009e000a147a24 */ /* 0x000fe200078e02ff */
[----:B------:R0:W5:Y:S01]  /*0120*/  @P0 LDG.E R8, [R14.64] ;  /* 0x000000060e080981 */ /* 0x000162000c1e1900 */
[----:B------:R-:W-:-:S03]  /*0130*/  IMAD.WIDE.U32 R2, R11, c[0x0][0x1d0], RZ ;  /* 0x000074000b027a25 */ /* 0x000fc600078e00ff */
[----:B------:R1:W5:Y:S01]  /*0140*/  @P1 LDG.E R9, [R16.64] ;  /* 0x0000000610091981 */ /* 0x000362000c1e1900 */
[C---:B------:R-:W-:Y:S01]  /*0150*/  IMAD R19, R11.reuse, c[0x0][0x1d4], R0 ;  /* 0x000075000b137a24 */ /* 0x040fe200078e0200 */
[----:B------:R-:W-:Y:S01]  /*0160*/  ISETP.NE.U32.AND P0, PT, RZ, c[0x0][0x260], PT ;  /* 0x00009800ff007a0c */ /* 0x000fe20003f05070 */
[----:B------:R-:W-:Y:S01]  /*0170*/  IMAD.WIDE.U32 R4, R11, c[0x0][0x1e0], RZ ;  /* 0x000078000b047a25 */ /* 0x000fe200078e00ff */
[----:B------:R-:W-:Y:S01]  /*0180*/  CS2R R84, SRZ ;  /* 0x0000000000547805 */ /* 0x000fe2000001ff00 */
[----:B------:R-:W-:Y:S01]  /*0190*/  CS2R R82, SRZ ;  /* 0x0000000000527805 */ /* 0x000fe2000001ff00 */
[----:B------:R-:W-:Y:S01]  /*01a0*/  IADD3 R3, R3, R19, RZ ;  /* 0x0000001303037210 */ /* 0x000fe20007ffe0ff */
[C---:B0-----:R-:W-:Y:S01]  /*01b0*/  IMAD R15, R11.reuse, c[0x0][0x1e4], R18 ;  /* 0x000079000b0f7a24 */ /* 0x041fe200078e0212 */
[----:B------:R-:W-:Y:S01]  /*01c0*/  ISETP.NE.AND.EX P0, PT, RZ, c[0x0][0x264], PT, P0 ;  /* 0x00009900ff007a0c */ /* 0x000fe20003f05300 */
[----:B------:R-:W-:-:S03]  /*01d0*/  IMAD.WIDE.U32 R12, R11, c[0x0][0x278], RZ ;  /* 0x00009e000b0c7a25 */ /* 0x000fc600078e00ff */
[----:B------:R-:W-:Y:S01]  /*01e0*/  IADD3 R5, R5, R15, RZ ;  /* 0x0000000f05057210 */ /* 0x000fe20007ffe0ff */
[----:B-1----:R-:W-:Y:S01]  /*01f0*/  IMAD R17, R11, c[0x0][0x27c], R20 ;  /* 0x00009f000b117a24 */ /* 0x002fe200078e0214 */
[----:B------:R-:W-:Y:S01]  /*0200*/  MOV R20, c[0x0][0x174] ;  /* 0x00005d0000147a02 */ /* 0x000fe20000000f00 */
[C---:B------:R-:W-:Y:S01]  /*0210*/  IMAD R19, R7.reuse, c[0x0][0x1e8], RZ ;  /* 0x00007a0007137a24 */ /* 0x040fe200078e02ff */
[----:B------:R-:W-:Y:S01]  /*0220*/  MOV R14, R12 ;  /* 0x0000000c000e7202 */ /* 0x000fe20000000f00 */
[----:B------:R-:W-:Y:S01]  /*0230*/  IMAD R21, R7, c[0x0][0x280], RZ ;  /* 0x0000a00007157a24 */ /* 0x000fe200078e02ff */
[----:B------:R-:W-:Y:S01]  /*0240*/  SHF.L.U32 R12, R20, 0x8, RZ ;  /* 0x00000008140c7819 */ /* 0x000fe200000006ff */
[----:B------:R-:W-:Y:S01]  /*0250*/  IMAD.WIDE.U32 R2, R6, c[0x0][0x1d8], R2 ;  /* 0x0000760006027a25 */ /* 0x000fe200078e0002 */
[----:B------:R-:W-:Y:S02]  /*0260*/  IADD3 R15, R13, R17, RZ ;  /* 0x000000110d0f7210 */ /* 0x000fe40007ffe0ff */
[----:B------:R-:W-:Y:S01]  /*0270*/  IADD3 R13, R12, -0x100, RZ ;  /* 0xffffff000c0d7810 */ /* 0x000fe20007ffe0ff */
[----:B------:R-:W-:Y:S01]  /*0280*/  IMAD R17, R7, c[0x0][0x1d8], RZ ;  /* 0x0000760007117a24 */ /* 0x000fe200078e02ff */
[----:B------:R-:W-:Y:S01]  /*0290*/  ISETP.GE.AND P3, PT, R20, 0x1, PT ;  /* 0x000000011400780c */ /* 0x000fe20003f66270 */
[----:B------:R-:W-:Y:S01]  /*02a0*/  IMAD.WIDE.U32 R4, R6, c[0x0][0x1e8], R4 ;  /* 0x00007a0006047a25 */ /* 0x000fe200078e0004 */
[----:B------:R-:W-:-:S03]  /*02b0*/  @P0 MOV R87, 0x10 ;  /* 0x0000001000570802 */ /* 0x000fc60000000f00 */
[C---:B------:R-:W-:Y:S01]  /*02c0*/  IMAD R0, R6.reuse, c[0x0][0x1dc], R17 ;  /* 0x0000770006007a24 */ /* 0x040fe200078e0211 */
[----:B------:R-:W-:Y:S01]  /*02d0*/  SHF.R.S32.HI R17, RZ, 0x1f, R13 ;  /* 0x0000001fff117819 */ /* 0x000fe2000001140d */
[C---:B------:R-:W-:Y:S01]  /*02e0*/  IMAD R16, R6.reuse, c[0x0][0x1ec], R19 ;  /* 0x00007b0006107a24 */ /* 0x040fe200078e0213 */
[C---:B------:R-:W-:Y:S01]  /*02f0*/  IADD3 R19, P1, R13.reuse, R2, RZ ;  /* 0x000000020d137210 */ /* 0x040fe20007f3e0ff */
[C---:B------:R-:W-:Y:S01]  /*0300*/  IMAD R18, R6.reuse, c[0x0][0x284], R21 ;  /* 0x0000a10006127a24 */ /* 0x040fe200078e0215 */
[----:B------:R-:W-:Y:S01]  /*0310*/  IADD3 R21, P2, R13, R4, RZ ;  /* 0x000000040d157210 */ /* 0x000fe20007f5e0ff */
[----:B------:R-:W-:Y:S01]  /*0320*/  IMAD.WIDE.U32 R14, R6, c[0x0][0x280], R14 ;  /* 0x0000a000060e7a25 */ /* 0x000fe200078e000e */
[C---:B------:R-:W-:Y:S02]  /*0330*/  IADD3.X R2, R17.reuse, R3, R0, P1, !PT ;  /* 0x0000000311027210 */ /* 0x040fe40000ffe400 */
[----:B------:R-:W-:Y:S01]  /*0340*/  IADD3.X R4, R17, R5, R16, P2, !PT ;  /* 0x0000000511047210 */ /* 0x000fe200017fe410 */
[----:B------:R-:W-:Y:S01]  /*0350*/  @P0 IMAD R0, R11, c[0x0][0x164], R6 ;  /* 0x000059000b000a24 */ /* 0x000fe200078e0206 */
[----:B------:R-:W-:-:S02]  /*0360*/  ISETP.NE.U32.AND P1, PT, RZ, c[0x0][0x328], PT ;  /* 0x0000ca00ff007a0c */ /* 0x000fc40003f25070 */
[----:B------:R-:W-:Y:S01]  /*0370*/  ISETP.NE.U32.AND P2, PT, RZ, c[0x0][0x348], PT ;  /* 0x0000d200ff007a0c */ /* 0x000fe20003f45070 */
[----:B------:R-:W-:Y:S01]  /*0380*/  @P0 IMAD R0, R0, c[0x0][0x174], RZ ;  /* 0x00005d0000000a24 */ /* 0x000fe200078e02ff */
[----:B------:R-:W-:Y:S02]  /*0390*/  ISETP.NE.AND.EX P1, PT, RZ, c[0x0][0x32c], PT, P1 ;  /* 0x0000cb00ff007a0c */ /* 0x000fe40003f25310 */
[----:B------:R-:W-:Y:S01]  /*03a0*/  ISETP.NE.AND.EX P2, PT, RZ, c[0x0][0x34c], PT, P2 ;  /* 0x0000d300ff007a0c */ /* 0x000fe20003f45320 */
[----:B------:R-:W-:Y:S01]  /*03b0*/  @P0 IMAD R0, R0, c[0x0][0x16c], RZ ;  /* 0x00005b0000000a24 */ /* 0x000fe200078e02ff */
[----:B------:R-:W-:Y:S02]  /*03c0*/  IADD3 R13, P4, R13, R14, RZ ;  /* 0x0000000e0d0d7210 */ /* 0x000fe40007f9e0ff */
[----:B------:R-:W-:Y:S01]  /*03d0*/  LEA R20, P5, R21, c[0x0][0x248], 0x1 ;  /* 0x0000920015147a11 */ /* 0x000fe200078a08ff */
[----:B------:R-:W-:Y:S01]  /*03e0*/  @P0 IMAD.WIDE R86, R0, R87, c[0x0][0x260] ;  /* 0x0000980000560625 */ /* 0x000fe200078e0257 */
[----:B------:R-:W-:Y:S01]  /*03f0*/  IADD3.X R14, R17, R15, R18, P4, !PT ;  /* 0x0000000f110e7210 */ /* 0x000fe200027fe412 */
[----:B------:R-:W-:Y:S01]  /*0400*/  @!P0 CS2R R86, SRZ ;  /* 0x0000000000568805 */ /* 0x000fe2000001ff00 */
[----:B------:R-:W-:-:S02]  /*0410*/  LEA R18, P4, R19, c[0x0][0x240], 0x1 ;  /* 0x0000900013127a11 */ /* 0x000fc400078808ff */
[----:B------:R-:W-:Y:S02]  /*0420*/  LEA R22, P6, R13, c[0x0][0x308], 0x1 ;  /* 0x0000c2000d167a11 */ /* 0x000fe400078c08ff */
[----:B------:R-:W-:Y:S02]  /*0430*/  LEA.HI.X R19, R19, c[0x0][0x244], R2, 0x1, P4 ;  /* 0x0000910013137a11 */ /* 0x000fe400020f0c02 */
[----:B------:R-:W-:Y:S02]  /*0440*/  LEA.HI.X R21, R21, c[0x0][0x24c], R4, 0x1, P5 ;  /* 0x0000930015157a11 */ /* 0x000fe400028f0c04 */
[C---:B------:R-:W-:Y:S02]  /*0450*/  @P1 LEA R84, P4, R6.reuse, c[0x0][0x328], 0x2 ;  /* 0x0000ca0006541a11 */ /* 0x040fe400078810ff */
[C---:B------:R-:W-:Y:S02]  /*0460*/  @P2 LEA R82, P5, R6.reuse, c[0x0][0x348], 0x2 ;  /* 0x0000d20006522a11 */ /* 0x040fe400078a10ff */
[----:B------:R-:W-:Y:S01]  /*0470*/  LEA.HI.X R23, R13, c[0x0][0x30c], R14, 0x1, P6 ;  /* 0x0000c3000d177a11 */ /* 0x000fe200030f0c0e */
[----:B------:R-:W-:Y:S01]  /*0480*/  HFMA2.MMA R13, -RZ, RZ, 0, 0 ;  /* 0x00000000ff0d7435 */ /* 0x000fe200000001ff */
[----:B------:R-:W-:-:S02]  /*0490*/  @P1 LEA.HI.X R85, R6, c[0x0][0x32c], R7, 0x2, P4 ;  /* 0x0000cb0006551a11 */ /* 0x000fc400020f1407 */
[----:B------:R-:W-:Y:S02]  /*04a0*/  @P2 LEA.HI.X R83, R6, c[0x0][0x34c], R7, 0x2, P5 ;  /* 0x0000d30006532a11 */ /* 0x000fe400028f1407 */
[----:B------:R-:W-:Y:S01]  /*04b0*/  MOV R14, RZ ;  /* 0x000000ff000e7202 */ /* 0x000fe20000000f00 */
[----:B------:R-:W-:Y:S05]  /*04c0*/  @!P3 BRA `(.L_x_11069) ;  /* 0x00004eb00000b947 */ /* 0x000fea0003800000 */
[----:B------:R-:W0:Y:S01]  /*04d0*/  S2R R15, SR_TID.X ;  /* 0x00000000000f7919 */ /* 0x000e220000002100 */
[----:B------:R-:W-:Y:S02]  /*04e0*/  MOV R14, RZ ;  /* 0x000000ff000e7202 */ /* 0x000fe40000000f00 */
[----:B------:R-:W-:Y:S01]  /*04f0*/  MOV R17, RZ ;  /* 0x000000ff00117202 */ /* 0x000fe20000000f00 */
[----:B------:R-:W1:Y:S01]  /*0500*/  S2R R16, SR_LANEID ;  /* 0x0000000000107919 */ /* 0x000e620000000000 */
[----:B------:R-:W-:Y:S02]  /*0510*/  MOV R13, RZ ;  /* 0x000000ff000d7202 */ /* 0x000fe40000000f00 */
[----:B0-----:R-:W-:-:S04]  /*0520*/  SHF.L.U32 R24, R15, 0x3, RZ ;  /* 0x000000030f187819 */ /* 0x001fc800000006ff */
[----:B-1----:R-:W-:Y:S02]  /*0530*/  LOP3.LUT R24, R24, 0xffffff00, RZ, 0xc0, !PT ;  /* 0xffffff0018187812 */ /* 0x002fe400078ec0ff */
.L_x_11090:
[----:B------:R-:W-:Y:S01]  /*0540*/  IADD3 R25, -R17, c[0x0][0x174], RZ ;  /* 0x00005d0011197a10 */ /* 0x000fe20007ffe1ff */
[----:B------:R-:W-:Y:S01]  /*0550*/  BAR.SYNC.DEFER_BLOCKING 0x0 ;  /* 0x0000000000007b1d */ /* 0x000fe20000010000 */
[----:B------:R-:W-:Y:S02]  /*0560*/  LOP3.LUT R27, R24, 0x1f, R15, 0xf8, !PT ;  /* 0x0000001f181b7812 */ /* 0x000fe400078ef80f */
[----:B------:R-:W-:Y:S02]  /*0570*/  LEA R26, R25, 0xffffff00, 0x8 ;  /* 0xffffff00191a7811 */ /* 0x000fe400078e40ff */
[C---:B------:R-:W-:Y:S01]  /*0580*/  LOP3.LUT R28, R27.reuse, 0x20, RZ, 0xfc, !PT ;  /* 0x000000201b1c7812 */ /* 0x040fe200078efcff */
[C---:B0-----:R-:W-:Y:S01]  /*0590*/  IMAD.WIDE R2, R27.reuse, 0x2, R18 ;  /* 0x000000021b027825 */ /* 0x041fe200078e0212 */
[----:B------:R-:W-:Y:S02]  /*05a0*/  IADD3 R62, -R26, c[0x0][0x168], RZ ;  /* 0x00005a001a3e7a10 */ /* 0x000fe40007ffe1ff */
[----:B------:R-:W-:-:S02]  /*05b0*/  LOP3.LUT R29, R27, 0x40, RZ, 0xfc, !PT ;  /* 0x000000401b1d7812 */ /* 0x000fc400078efcff */
[-C--:B------:R-:W-:Y:S02]  /*05c0*/  ISETP.GE.AND P0, PT, R27, R62.reuse, PT ;  /* 0x0000003e1b00720c */ /* 0x080fe40003f06270 */
[-C--:B------:R-:W-:Y:S02]  /*05d0*/  ISETP.GE.AND P1, PT, R28, R62.reuse, PT ;  /* 0x0000003e1c00720c */ /* 0x080fe40003f26270 */
[----:B------:R-:W-:Y:S02]  /*05e0*/  ISETP.GE.AND P2, PT, R29, R62, PT ;  /* 0x0000003e1d00720c */ /* 0x000fe40003f46270 */
[----:B------:R-:W-:Y:S02]  /*05f0*/  PRMT R0, RZ, 0x7610, R0 ;  /* 0x00007610ff007816 */ /* 0x000fe40000000000 */
[----:B------:R-:W-:Y:S02]  /*0600*/  PRMT R5, RZ, 0x7610, R5 ;  /* 0x00007610ff057816 */ /* 0x000fe40000000005 */
[----:B------:R-:W-:-:S02]  /*0610*/  PRMT R4, RZ, 0x7610, R4 ;  /* 0x00007610ff047816 */ /* 0x000fc40000000004 */
[C---:B------:R-:W-:Y:S01]  /*0620*/  LOP3.LUT R30, R27.reuse, 0x60, RZ, 0xfc, !PT ;  /* 0x000000601b1e7812 */ /* 0x040fe200078efcff */
[----:B------:R0:W2:Y:S01]  /*0630*/  @!P0 LDG.E.U16 R0, [R2.64] ;  /* 0x0000000602008981 */ /* 0x0000a2000c1e1500 */
[C---:B------:R-:W-:Y:S02]  /*0640*/  LOP3.LUT R31, R27.reuse, 0x80, RZ, 0xfc, !PT ;  /* 0x000000801b1f7812 */ /* 0x040fe400078efcff */
[C---:B------:R-:W-:Y:S01]  /*0650*/  LOP3.LUT R32, R27.reuse, 0xa0, RZ, 0xfc, !PT ;  /* 0x000000a01b207812 */ /* 0x040fe200078efcff */
[----:B------:R0:W3:Y:S01]  /*0660*/  @!P1 LDG.E.U16 R5, [R2.64+0x40] ;  /* 0x0000400602059981 */ /* 0x0000e2000c1e1500 */
[C---:B------:R-:W-:Y:S02]  /*0670*/  LOP3.LUT R33, R27.reuse, 0xc0, RZ, 0xfc, !PT ;  /* 0x000000c01b217812 */ /* 0x040fe400078efcff */
[----:B------:R-:W-:Y:S01]  /*0680*/  ISETP.GE.AND P0, PT, R30, R62, PT ;  /* 0x0000003e1e00720c */ /* 0x000fe20003f06270 */
[----:B------:R0:W4:Y:S01]  /*0690*/  @!P2 LDG.E.U16 R4, [R2.64+0x80] ;  /* 0x000080060204a981 */ /* 0x000122000c1e1500 */
[----:B------:R-:W-:-:S02]  /*06a0*/  LOP3.LUT R34, R27, 0xe0, RZ, 0xfc, !PT ;  /* 0x000000e01b227812 */ /* 0x000fc400078efcff */
        /* <DEDUP_REMOVED lines=14> */
[----:B------:R-:W-:-:S02]  /*0790*/  IADD3 R37, R16, 0x20, RZ ;  /* 0x0000002010257810 */ /* 0x000fc40007ffe0ff */
[C---:B------:R-:W-:Y:S02]  /*07a0*/  IADD3 R39, R16.reuse, 0x40, RZ ;  /* 0x0000004010277810 */ /* 0x040fe40007ffe0ff */
[CC--:B------:R-:W-:Y:S02]  /*07b0*/  LEA.HI.SX32 R35, R16.reuse, R16.reuse, 0x1b ;  /* 0x0000001010237211 */ /* 0x0c0fe400078fdaff */
[-C--:B------:R-:W-:Y:S02]  /*07c0*/  LEA.HI.SX32 R36, R37, R16.reuse, 0x1b ;  /* 0x0000001025247211 */ /* 0x080fe400078fdaff */
[----:B------:R-:W-:Y:S02]  /*07d0*/  LEA.HI.SX32 R37, R39, R16, 0x1b ;  /* 0x0000001027257211 */ /* 0x000fe400078fdaff */
[----:B------:R-:W-:Y:S02]  /*07e0*/  SHF.L.U32 R35, R35, 0x1, RZ ;  /* 0x0000000123237819 */ /* 0x000fe400000006ff */
[----:B0-----:R-:W-:-:S02]  /*07f0*/  IADD3 R3, R16, 0x60, RZ ;  /* 0x0000006010037810 */ /* 0x001fc40007ffe0ff */
[C---:B------:R-:W-:Y:S02]  /*0800*/  IADD3 R39, R16.reuse, 0x80, RZ ;  /* 0x0000008010277810 */ /* 0x040fe40007ffe0ff */
[C---:B------:R-:W-:Y:S02]  /*0810*/  IADD3 R47, R16.reuse, 0xa0, RZ ;  /* 0x000000a0102f7810 */ /* 0x040fe40007ffe0ff */
[C---:B------:R-:W-:Y:S02]  /*0820*/  IADD3 R49, R16.reuse, 0xc0, RZ ;  /* 0x000000c010317810 */ /* 0x040fe40007ffe0ff */
[----:B------:R-:W-:Y:S02]  /*0830*/  IADD3 R51, R16, 0xe0, RZ ;  /* 0x000000e010337810 */ /* 0x000fe40007ffe0ff */
[-C--:B------:R-:W-:Y:S02]  /*0840*/  LEA.HI.SX32 R3, R3, R16.reuse, 0x1b ;  /* 0x0000001003037211 */ /* 0x080fe400078fdaff */
        /* <DEDUP_REMOVED lines=11> */
[C---:B------:R-:W-:Y:S01]  /*0900*/  ISETP.GE.AND P6, PT, R27.reuse, R62, PT ;  /* 0x0000003e1b00720c */ /* 0x040fe20003fc6270 */
[----:B------:R-:W-:Y:S01]  /*0910*/  IMAD.WIDE R2, R27, 0x2, R20 ;  /* 0x000000021b027825 */ /* 0x000fe200078e0214 */
[----:B------:R-:W-:-:S02]  /*0920*/  PRMT R44, RZ, 0x7610, R44 ;  /* 0x00007610ff2c7816 */ /* 0x000fc4000000002c */
[-C--:B------:R-:W-:Y:S02]  /*0930*/  ISETP.GE.AND P5, PT, R28, R62.reuse, PT ;  /* 0x0000003e1c00720c */ /* 0x080fe40003fa6270 */
[-C--:B------:R-:W-:Y:S02]  /*0940*/  ISETP.GE.AND P4, PT, R29, R62.reuse, PT ;  /* 0x0000003e1d00720c */ /* 0x080fe40003f86270 */
[-C--:B------:R-:W-:Y:S02]  /*0950*/  ISETP.GE.AND P3, PT, R30, R62.reuse, PT ;  /* 0x0000003e1e00720c */ /* 0x080fe40003f66270 */
[-C--:B------:R-:W-:Y:S02]  /*0960*/  ISETP.GE.AND P2, PT, R31, R62.reuse, PT ;  /* 0x0000003e1f00720c */ /* 0x080fe40003f46270 */
[-C--:B------:R-:W-:Y:S02]  /*0970*/  ISETP.GE.AND P1, PT, R32, R62.reuse, PT ;  /* 0x0000003e2000720c */ /* 0x080fe40003f26270 */
[----:B------:R-:W-:-:S02]  /*0980*/  ISETP.GE.AND P0, PT, R33, R62, PT ;  /* 0x0000003e2100720c */ /* 0x000fc40003f06270 */
[----:B------:R-:W-:Y:S02]  /*0990*/  PRMT R47, RZ, 0x7610, R47 ;  /* 0x00007610ff2f7816 */ /* 0x000fe4000000002f */
[----:B------:R-:W-:Y:S02]  /*09a0*/  PRMT R46, RZ, 0x7610, R46 ;  /* 0x00007610ff2e7816 */ /* 0x000fe4000000002e */
[----:B------:R-:W-:Y:S01]  /*09b0*/  PRMT R61, RZ, 0x7610, R61 ;  /* 0x00007610ff3d7816 */ /* 0x000fe2000000003d */
[----:B--2---:R0:W-:Y:S04]  /*09c0*/  STS.U16 [R35], R0 ;  /* 0x0000000023007388 */ /* 0x0041e80000000400 */
[----:B---3--:R-:W-:Y:S01]  /*09d0*/  STS.U16 [R36+0x40], R5 ;  /* 0x0000400524007388 */ /* 0x008fe20000000400 */
[----:B0-----:R-:W-:-:S03]  /*09e0*/  SHF.L.U32 R0, R16, 0x3, RZ ;  /* 0x0000000310007819 */ /* 0x001fc600000006ff */
[----:B----4-:R-:W-:Y:S01]  /*09f0*/  STS.U16 [R37+0x80], R4 ;  /* 0x0000800425007388 */ /* 0x010fe20000000400 */
[----:B------:R-:W-:-:S04]  /*0a00*/  LEA.HI.SX32 R51, R0, R0, 0x1b ;  /* 0x0000000000337211 */ /* 0x000fc800078fdaff */
[----:B------:R-:W-:Y:S01]  /*0a10*/  SHF.L.U32 R51, R51, 0x1, RZ ;  /* 0x0000000133337819 */ /* 0x000fe200000006ff */
        /* <DEDUP_REMOVED lines=16> */
[----:B0-----:R-:W-:Y:S02]  /*0b20*/  PRMT R41, RZ, 0x7610, R41 ;  /* 0x00007610ff297816 */ /* 0x001fe40000000029 */
[----:B-1----:R-:W-:Y:S02]  /*0b30*/  PRMT R40, RZ, 0x7610, R40 ;  /* 0x00007610ff287816 */ /* 0x002fe40000000028 */
[----:B--2---:R-:W-:Y:S01]  /*0b40*/  PRMT R43, RZ, 0x7610, R43 ;  /* 0x00007610ff2b7816 */ /* 0x004fe2000000002b */
[----:B------:R0:W2:Y:S01]  /*0b50*/  @!P6 LDG.E.U16 R44, [R2.64] ;  /* 0x00000006022ce981 */ /* 0x0000a2000c1e1500 */
[----:B------:R-:W-:-:S03]  /*0b60*/  ISETP.GE.AND P6, PT, R34, R62, PT ;  /* 0x0000003e2200720c */ /* 0x000fc60003fc6270 */
[----:B------:R0:W3:Y:S04]  /*0b70*/  @!P5 LDG.E.U16 R47, [R2.64+0x40] ;  /* 0x00004006022fd981 */ /* 0x0000e8000c1e1500 */
[----:B------:R0:W4:Y:S04]  /*0b80*/  @!P4 LDG.E.U16 R46, [R2.64+0x80] ;  /* 0x00008006022ec981 */ /* 0x000128000c1e1500 */
[----:B------:R0:W4:Y:S04]  /*0b90*/  @!P3 LDG.E.U16 R61, [R2.64+0xc0] ;  /* 0x0000c006023db981 */ /* 0x000128000c1e1500 */
[----:B------:R0:W4:Y:S04]  /*0ba0*/  @!P2 LDG.E.U16 R0, [R2.64+0x100] ;  /* 0x000100060200a981 */ /* 0x000128000c1e1500 */
[----:B------:R0:W4:Y:S04]  /*0bb0*/  @!P1 LDG.E.U16 R41, [R2.64+0x140] ;  /* 0x0001400602299981 */ /* 0x000128000c1e1500 */
[----:B------:R0:W4:Y:S04]  /*0bc0*/  @!P0 LDG.E.U16 R40, [R2.64+0x180] ;  /* 0x0001800602288981 */ /* 0x000128000c1e1500 */
[----:B------:R0:W4:Y:S01]  /*0bd0*/  @!P6 LDG.E.U16 R43, [R2.64+0x1c0] ;  /* 0x0001c006022be981 */ /* 0x000122000c1e1500 */
        /* <DEDUP_REMOVED lines=9> */
[----:B0-----:R-:W-:Y:S02]  /*0c70*/  PRMT R3, RZ, 0x7610, R3 ;  /* 0x00007610ff037816 */ /* 0x001fe40000000003 */
[----:B------:R-:W-:Y:S02]  /*0c80*/  PRMT R64, RZ, 0x7610, R64 ;  /* 0x00007610ff407816 */ /* 0x000fe40000000040 */
[----:B------:R-:W-:Y:S01]  /*0c90*/  PRMT R63, RZ, 0x7610, R63 ;  /* 0x00007610ff3f7816 */ /* 0x000fe2000000003f */
[----:B--2---:R-:W-:Y:S04]  /*0ca0*/  STS.U16 [R35], R44 ;  /* 0x0000002c23007388 */ /* 0x004fe80000000400 */
[----:B---3--:R-:W-:Y:S04]  /*0cb0*/  STS.U16 [R36+0x40], R47 ;  /* 0x0000402f24007388 */ /* 0x008fe80000000400 */
[----:B----4-:R-:W-:Y:S04]  /*0cc0*/  STS.U16 [R37+0x80], R46 ;  /* 0x0000802e25007388 */ /* 0x010fe80000000400 */
[----:B------:R-:W-:Y:S04]  /*0cd0*/  STS.U16 [R38+0xc0], R61 ;  /* 0x0000c03d26007388 */ /* 0x000fe80000000400 */
[----:B------:R0:W-:Y:S04]  /*0ce0*/  STS.U16 [R39+0x100], R0 ;  /* 0x0001000027007388 */ /* 0x0001e80000000400 */
[----:B------:R-:W-:Y:S04]  /*0cf0*/  STS.U16 [R48+0x140], R41 ;  /* 0x0001402930007388 */ /* 0x000fe80000000400 */
[----:B------:R-:W-:Y:S04]  /*0d00*/  STS.U16 [R49+0x180], R40 ;  /* 0x0001802831007388 */ /* 0x000fe80000000400 */
[----:B------:R-:W-:Y:S01]  /*0d10*/  STS.U16 [R50+0x1c0], R43 ;  /* 0x0001c02b32007388 */ /* 0x000fe20000000400 */
[----:B------:R-:W-:-:S06]  /*0d20*/  NOP ;  /* 0x0000000000007918 */ /* 0x000fcc0000000000 */
[----:B------:R-:W1:Y:S04]  /*0d30*/  LDS.U16 R2, [R51] ;  /* 0x0000000033027984 */ /* 0x000e680000000400 */
[----:B------:R-:W2:Y:S04]  /*0d40*/  LDS.U16 R40, [R51+0x2] ;  /* 0x0000020033287984 */ /* 0x000ea80000000400 */
[----:B------:R-:W3:Y:S04]  /*0d50*/  LDS.U16 R41, [R51+0x4] ;  /* 0x0000040033297984 */ /* 0x000ee80000000400 */
[----:B------:R-:W2:Y:S04]  /*0d60*/  LDS.U16 R42, [R51+0x6] ;  /* 0x00000600332a7984 */ /* 0x000ea80000000400 */
[----:B------:R-:W1:Y:S04]  /*0d70*/  LDS.U16 R43, [R51+0x8] ;  /* 0x00000800332b7984 */ /* 0x000e680000000400 */
[----:B------:R-:W1:Y:S04]  /*0d80*/  LDS.U16 R44, [R51+0xa] ;  /* 0x00000a00332c7984 */ /* 0x000e680000000400 */
[----:B------:R-:W1:Y:S04]  /*0d90*/  LDS.U16 R45, [R51+0xc] ;  /* 0x00000c00332d7984 */ /* 0x000e680000000400 */
[----:B------:R-:W1:Y:S04]  /*0da0*/  LDS.U16 R46, [R51+0xe] ;  /* 0x00000e00332e7984 */ /* 0x000e680000000400 */
[----:B------:R-:W-:Y:S01]  /*0db0*/  BAR.SYNC.DEFER_BLOCKING 0x0 ;  /* 0x0000000000007b1d */ /* 0x000fe20000010000 */
[----:B0-----:R-:W-:-:S02]  /*0dc0*/  PRMT R0, RZ, 0x7610, R0 ;  /* 0x00007610ff007816 */ /* 0x001fc40000000000 */
[----:B------:R-:W-:Y:S02]  /*0dd0*/  PRMT R47, RZ, 0x7610, R47 ;  /* 0x00007610ff2f7816 */ /* 0x000fe4000000002f */
[----:B------:R-:W-:Y:S01]  /*0de0*/  PRMT R61, RZ, 0x7610, R61 ;  /* 0x00007610ff3d7816 */ /* 0x000fe2000000003d */
[----:B------:R-:W4:Y:S01]  /*0df0*/  @!P6 LDG.E.U16 R60, [R4.64] ;  /* 0x00000006043ce981 */ /* 0x000f22000c1e1500 */
[----:B------:R-:W-:Y:S02]  /*0e00*/  ISETP.GE.AND P6, PT, R34, R62, PT ;  /* 0x0000003e2200720c */ /* 0x000fe40003fc6270 */
[----:B------:R-:W-:Y:S01]  /*0e10*/  PRMT R62, RZ, 0x7610, R62 ;  /* 0x00007610ff3e7816 */ /* 0x000fe2000000003e */
[----:B------:R-:W4:Y:S04]  /*0e20*/  @!P5 LDG.E.U16 R3, [R4.64+0x40] ;  /* 0x000040060403d981 */ /* 0x000f28000c1e1500 */
[----:B------:R-:W4:Y:S04]  /*0e30*/  @!P4 LDG.E.U16 R0, [R4.64+0x80] ;  /* 0x000080060400c981 */ /* 0x000f28000c1e1500 */
[----:B------:R-:W4:Y:S04]  /*0e40*/  @!P3 LDG.E.U16 R47, [R4.64+0xc0] ;  /* 0x0000c006042fb981 */ /* 0x000f28000c1e1500 */
[----:B------:R-:W4:Y:S04]  /*0e50*/  @!P2 LDG.E.U16 R62, [R4.64+0x100] ;  /* 0x00010006043ea981 */ /* 0x000f28000c1e1500 */
[----:B------:R-:W4:Y:S04]  /*0e60*/  @!P1 LDG.E.U16 R61, [R4.64+0x140] ;  /* 0x00014006043d9981 */ /* 0x000f28000c1e1500 */
[----:B------:R-:W4:Y:S04]  /*0e70*/  @!P0 LDG.E.U16 R64, [R4.64+0x180] ;  /* 0x0001800604408981 */ /* 0x000f28000c1e1500 */
[----:B------:R-:W4:Y:S01]  /*0e80*/  @!P6 LDG.E.U16 R63, [R4.64+0x1c0] ;  /* 0x0001c006043fe981 */ /* 0x000f22000c1e1500 */
[----:B------:R-:W-:Y:S01]  /*0e90*/  HFMA2.MMA R66, -RZ, RZ, 0, 0 ;  /* 0x00000000ff427435 */ /* 0x000fe200000001ff */
[----:B-1----:R-:W-:Y:S01]  /*0ea0*/  PRMT R76, RZ, 0x5410, R2 ;  /* 0x00005410ff4c7816 */ /* 0x002fe20000000002 */
[----:B------:R-:W-:Y:S01]  /*0eb0*/  HFMA2.MMA R105, -RZ, RZ, 0, 0 ;  /* 0x00000000ff697435 */ /* 0x000fe200000001ff */
[----:B------:R-:W-:-:S02]  /*0ec0*/  MOV R106, RZ ;  /* 0x000000ff006a7202 */ /* 0x000fc40000000f00 */
[----:B--2---:R-:W-:Y:S02]  /*0ed0*/  PRMT R78, RZ, 0x5410, R40 ;  /* 0x00005410ff4e7816 */ /* 0x004fe40000000028 */
[----:B---3--:R-:W-:Y:S02]  /*0ee0*/  PRMT R80, RZ, 0x5410, R41 ;  /* 0x00005410ff507816 */ /* 0x008fe40000000029 */
[----:B------:R-:W-:Y:S02]  /*0ef0*/  PRMT R88, RZ, 0x5410, R42 ;  /* 0x00005410ff587816 */ /* 0x000fe4000000002a */
[----:B------:R-:W-:Y:S02]  /*0f00*/  PRMT R90, RZ, 0x5410, R43 ;  /* 0x00005410ff5a7816 */ /* 0x000fe4000000002b */
[----:B------:R-:W-:Y:S02]  /*0f10*/  PRMT R92, RZ, 0x5410, R44 ;  /* 0x00005410ff5c7816 */ /* 0x000fe4000000002c */
[----:B------:R-:W-:-:S02]  /*0f20*/  PRMT R94, RZ, 0x5410, R45 ;  /* 0x00005410ff5e7816 */ /* 0x000fc4000000002d */
[----:B------:R-:W-:Y:S01]  /*0f30*/  PRMT R46, RZ, 0x5410, R46 ;  /* 0x00005410ff2e7816 */ /* 0x000fe2000000002e */
[----:B----4-:R-:W-:Y:S04]  /*0f40*/  STS.U16 [R35], R60 ;  /* 0x0000003c23007388 */ /* 0x010fe80000000400 */
[----:B------:R-:W-:Y:S04]  /*0f50*/  STS.U16 [R36+0x40], R3 ;  /* 0x0000400324007388 */ /* 0x000fe80000000400 */
[----:B------:R-:W-:Y:S04]  /*0f60*/  STS.U16 [R37+0x80], R0 ;  /* 0x0000800025007388 */ /* 0x000fe80000000400 */
        /* <DEDUP_REMOVED lines=10> */
[----:B------:R-:W4:Y:S04]  /*1010*/  LDS.U16 R0, [R51+0x8] ;  /* 0x0000080033007984 */ /* 0x000f280000000400 */
[----:B------:R-:W4:Y:S04]  /*1020*/  LDS.U16 R47, [R51+0xa] ;  /* 0x00000a00332f7984 */ /* 0x000f280000000400 */
[----:B------:R-:W4:Y:S01]  /*1030*/  LDS.U16 R60, [R51+0xc] ;  /* 0x00000c00333c7984 */ /* 0x000f220000000400 */
[----:B0-----:R-:W-:-:S03]  /*1040*/  PRMT R62, RZ, 0x5410, R52 ;  /* 0x00005410ff3e7816 */ /* 0x001fc60000000034 */
[----:B------:R-:W0:Y:S01]  /*1050*/  LDS.U16 R61, [R51+0xe] ;  /* 0x00000e00333d7984 */ /* 0x000e220000000400 */
[----:B-1----:R-:W-:Y:S02]  /*1060*/  PRMT R81, RZ, 0x5410, R65 ;  /* 0x00005410ff517816 */ /* 0x002fe40000000041 */
[----:B--2---:R-:W-:-:S03]  /*1070*/  PRMT R91, RZ, 0x5410, R4 ;  /* 0x00005410ff5b7816 */ /* 0x004fc60000000004 */
[----:B------:R-:W-:Y:S01]  /*1080*/  FFMA.FTZ R62, R81, R62, R13 ;  /* 0x0000003e513e7223 */ /* 0x000fe2000001000d */
[----:B------:R-:W-:Y:S02]  /*1090*/  PRMT R13, RZ, 0x5410, R53 ;  /* 0x00005410ff0d7816 */ /* 0x000fe40000000035 */
[----:B------:R-:W-:Y:S02]  /*10a0*/  PRMT R4, RZ, 0x5410, R54 ;  /* 0x00005410ff047816 */ /* 0x000fe40000000036 */
[----:B---3--:R-:W-:Y:S01]  /*10b0*/  PRMT R89, RZ, 0x5410, R5 ;  /* 0x00005410ff597816 */ /* 0x008fe20000000005 */
[----:B------:R-:W-:Y:S01]  /*10c0*/  FFMA.FTZ R62, R91, R13, R62 ;  /* 0x0000000d5b3e7223 */ /* 0x000fe2000001003e */
[----:B------:R-:W-:Y:S02]  /*10d0*/  PRMT R5, RZ, 0x5410, R55 ;  /* 0x00005410ff057816 */ /* 0x000fe40000000037 */
[----:B----4-:R-:W-:Y:S01]  /*10e0*/  PRMT R95, RZ, 0x5410, R3 ;  /* 0x00005410ff5f7816 */ /* 0x010fe20000000003 */
[----:B------:R-:W-:Y:S01]  /*10f0*/  FFMA.FTZ R4, R89, R4, R62 ;  /* 0x0000000459047223 */ /* 0x000fe2000001003e */
[----:B------:R-:W-:-:S02]  /*1100*/  PRMT R3, RZ, 0x5410, R56 ;  /* 0x00005410ff037816 */ /* 0x000fc40000000038 */
[----:B------:R-:W-:Y:S01]  /*1110*/  PRMT R93, RZ, 0x5410, R0 ;  /* 0x00005410ff5d7816 */ /* 0x000fe20000000000 */
[----:B------:R-:W-:-:S04]  /*1120*/  FFMA.FTZ R4, R95, R5, R4 ;  /* 0x000000055f047223 */ /* 0x000fc80000010004 */
[----:B------:R-:W-:Y:S01]  /*1130*/  FFMA.FTZ R4, R93, R3, R4 ;  /* 0x000000035d047223 */ /* 0x000fe20000010004 */
[----:B------:R-:W-:Y:S02]  /*1140*/  MOV R3, c[0x0][0x16c] ;  /* 0x00005b0000037a02 */ /* 0x000fe40000000f00 */
[----:B------:R-:W-:Y:S02]  /*1150*/  PRMT R0, RZ, 0x5410, R57 ;  /* 0x00005410ff007816 */ /* 0x000fe40000000039 */
[----:B------:R-:W-:Y:S02]  /*1160*/  ISETP.GE.AND P0, PT, R3, 0x1, PT ;  /* 0x000000010300780c */ /* 0x000fe40003f06270 */
[----:B------:R-:W-:Y:S02]  /*1170*/  PRMT R47, RZ, 0x5410, R47 ;  /* 0x00005410ff2f7816 */ /* 0x000fe4000000002f */
[----:B------:R-:W-:Y:S02]  /*1180*/  PRMT R3, RZ, 0x5410, R58 ;  /* 0x00005410ff037816 */ /* 0x000fe4000000003a */
[----:B------:R-:W-:Y:S01]  /*1190*/  PRMT R99, RZ, 0x5410, R60 ;  /* 0x00005410ff637816 */ /* 0x000fe2000000003c */
[----:B------:R-:W-:Y:S01]  /*11a0*/  FFMA.FTZ R0, R47, R0, R4 ;  /* 0x000000002f007223 */ /* 0x000fe20000010004 */
[----:B------:R-:W-:-:S02]  /*11b0*/  PRMT R13, RZ, 0x5410, R59 ;  /* 0x00005410ff0d7816 */ /* 0x000fc4000000003b */
[----:B0-----:R-:W-:Y:S01]  /*11c0*/  PRMT R101, RZ, 0x5410, R61 ;  /* 0x00005410ff657816 */ /* 0x001fe2000000003d */
[----:B------:R-:W-:Y:S01]  /*11d0*/  FFMA.FTZ R0, R99, R3, R0 ;  /* 0x0000000363007223 */ /* 0x000fe20000010000 */
[----:B------:R-:W-:Y:S01]  /*11e0*/  HFMA2.MMA R3, -RZ, RZ, 0, 0 ;  /* 0x00000000ff037435 */ /* 0x000fe200000001ff */
[----:B------:R-:W-:Y:S01]  /*11f0*/  CS2R R62, SRZ ;  /* 0x00000000003e7805 */ /* 0x000fe2000001ff00 */
[----:B------:R-:W-:Y:S01]  /*1200*/  MOV R61, RZ ;  /* 0x000000ff003d7202 */ /* 0x000fe20000000f00 */
[----:B------:R-:W-:Y:S01]  /*1210*/  FFMA.FTZ R13, R101, R13, R0 ;  /* 0x0000000d650d7223 */ /* 0x000fe20000010000 */
[----:B------:R-:W-:Y:S01]  /*1220*/  MOV R0, RZ ;  /* 0x000000ff00007202 */ /* 0x000fe20000000f00 */
[-C--:B-----5:R-:W-:Y:S02]  /*1230*/  FMUL.FTZ R60, R81, R8.reuse ;  /* 0x00000008513c7220 */ /* 0x0a0fe40000410000 */
[-C--:B------:R-:W-:Y:S02]  /*1240*/  FMUL.FTZ R107, R91, R8.reuse ;  /* 0x000000085b6b7220 */ /* 0x080fe40000410000 */
[----:B------:R-:W-:-:S02]  /*1250*/  FMUL.FTZ R109, R89, R8 ;  /* 0x00000008596d7220 */ /* 0x000fc40000410000 */
[-C--:B------:R-:W-:Y:S02]  /*1260*/  FMUL.FTZ R64, R95, R8.reuse ;  /* 0x000000085f407220 */ /* 0x080fe40000410000 */
[-C--:B------:R-:W-:Y:S02]  /*1270*/  FMUL.FTZ R111, R93, R8.reuse ;  /* 0x000000085d6f7220 */ /* 0x080fe40000410000 */
[-C--:B------:R-:W-:Y:S02]  /*1280*/  FMUL.FTZ R2, R47, R8.reuse ;  /* 0x000000082f027220 */ /* 0x080fe40000410000 */
[-C--:B------:R-:W-:Y:S02]  /*1290*/  FMUL.FTZ R4, R99, R8.reuse ;  /* 0x0000000863047220 */ /* 0x080fe40000410000 */
[----:B------:R-:W-:Y:S01]  /*12a0*/  FMUL.FTZ R5, R101, R8 ;  /* 0x0000000865057220 */ /* 0x000fe20000410000 */
[----:B------:R-:W-:Y:S06]  /*12b0*/  BAR.SYNC.DEFER_BLOCKING 0x0 ;  /* 0x0000000000007b1d */ /* 0x000fec0000010000 */
[----:B------:R-:W-:Y:S05]  /*12c0*/  @!P0 BRA `(.L_x_11070) ;  /* 0x0000361000008947 */ /* 0x000fea0003800000 */
[----:B------:R-:W-:Y:S01]  /*12d0*/  IADD3 R65, R25, -0x2, RZ ;  /* 0xfffffffe19417810 */ /* 0x000fe20007ffe0ff */
[----:B------:R-:W-:Y:S01]  /*12e0*/  IMAD R73, R7, c[0x0][0x1b8], RZ ;  /* 0x00006e0007497a24 */ /* 0x000fe200078e02ff */
[----:B------:R-:W-:Y:S01]  /*12f0*/  IADD3 R3, R25, -0x1, RZ ;  /* 0xffffffff19037810 */ /* 0x000fe20007ffe0ff */
[C---:B------:R-:W-:Y:S01]  /*1300*/  IMAD.WIDE.U32 R40, R6.reuse, c[0x0][0x1b8], RZ ;  /* 0x00006e0006287a25 */ /* 0x040fe200078e00ff */
[----:B------:R-:W-:Y:S01]  /*1310*/  LOP3.LUT R100, R15, 0x1f, RZ, 0xc0, !PT ;  /* 0x0000001f0f647812 */ /* 0x000fe200078ec0ff */
[----:B------:R-:W-:Y:S01]  /*1320*/  UMOV UR4, URZ ;  /* 0x0000003f00047c82 */ /* 0x000fe20008000000 */
[----:B------:R-:W-:Y:S01]  /*1330*/  MOV R102, RZ ;  /* 0x000000ff00667202 */ /* 0x000fe20000000f00 */
[----:B------:R-:W-:Y:S01]  /*1340*/  IMAD R75, R65, c[0x0][0x16c], RZ ;  /* 0x00005b00414b7a24 */ /* 0x000fe200078e02ff */
[----:B------:R-:W-:Y:S01]  /*1350*/  LEA.HI R65, R3, R3, RZ, 0x1 ;  /* 0x0000000303417211 */ /* 0x000fe200078f08ff */
[----:B------:R-:W-:Y:S01]  /*1360*/  IMAD R73, R6, c[0x0][0x1bc], R73 ;  /* 0x00006f0006497a24 */ /* 0x000fe200078e0249 */
[----:B------:R-:W-:Y:S01]  /*1370*/  LEA R72, P2, R40, c[0x0][0x230], 0x3 ;  /* 0x00008c0028487a11 */ /* 0x000fe200078418ff */
[----:B------:R-:W-:Y:S01]  /*1380*/  IMAD R67, R7, c[0x0][0x180], RZ ;  /* 0x0000600007437a24 */ /* 0x000fe200078e02ff */
[----:B------:R-:W-:Y:S01]  /*1390*/  LOP3.LUT R96, R65, 0xfffffe, RZ, 0xc0, !PT ;  /* 0x00fffffe41607812 */ /* 0x000fe200078ec0ff */
[----:B------:R-:W-:Y:S01]  /*13a0*/  IMAD R69, R7, c[0x0][0x198], RZ ;  /* 0x0000660007457a24 */ /* 0x000fe200078e02ff */
[----:B------:R-:W-:Y:S01]  /*13b0*/  IADD3 R73, R41, R73, RZ ;  /* 0x0000004929497210 */ /* 0x000fe20007ffe0ff */
[----:B------:R-:W-:Y:S01]  /*13c0*/  IMAD.WIDE.U32 R44, R6, c[0x0][0x180], RZ ;  /* 0x00006000062c7a25 */ /* 0x000fe200078e00ff */
[----:B------:R-:W-:-:S02]  /*13d0*/  IADD3 R104, R3, -R96, RZ ;  /* 0x8000006003687210 */ /* 0x000fc40007ffe0ff */
[----:B------:R-:W-:Y:S01]  /*13e0*/  LEA.HI R3, R25, R25, RZ, 0x1 ;  /* 0x0000001919037211 */ /* 0x000fe200078f08ff */
[----:B------:R-:W-:Y:S01]  /*13f0*/  IMAD.WIDE.U32 R42, R6, c[0x0][0x198], RZ ;  /* 0x00006600062a7a25 */ /* 0x000fe200078e00ff */
[----:B------:R-:W-:Y:S02]  /*1400*/  LEA.HI.X R73, R40, c[0x0][0x234], R73, 0x3, P2 ;  /* 0x00008d0028497a11 */ /* 0x000fe400010f1c49 */
[----:B------:R-:W-:Y:S01]  /*1410*/  LEA R68, P0, R44, c[0x0][0x220], 0x3 ;  /* 0x000088002c447a11 */ /* 0x000fe200078018ff */
[----:B------:R-:W-:Y:S01]  /*1420*/  IMAD R67, R6, c[0x0][0x184], R67 ;  /* 0x0000610006437a24 */ /* 0x000fe200078e0243 */
[----:B------:R-:W-:Y:S01]  /*1430*/  LEA R70, P1, R42, c[0x0][0x228], 0x3 ;  /* 0x00008a002a467a11 */ /* 0x000fe200078218ff */
[----:B------:R-:W-:Y:S01]  /*1440*/  IMAD R71, R6, c[0x0][0x19c], R69 ;  /* 0x0000670006477a24 */ /* 0x000fe200078e0245 */
[----:B------:R-:W-:Y:S01]  /*1450*/  LOP3.LUT R40, R3, 0x1ffffe, RZ, 0xc0, !PT ;  /* 0x001ffffe03287812 */ /* 0x000fe200078ec0ff */
[--C-:B------:R-:W-:Y:S01]  /*1460*/  FADD.FTZ R65, R76, R9.reuse ;  /* 0x000000094c417221 */ /* 0x100fe20000010000 */
[----:B------:R-:W-:Y:S01]  /*1470*/  IADD3 R69, R45, R67, RZ ;  /* 0x000000432d457210 */ /* 0x000fe20007ffe0ff */
[--C-:B------:R-:W-:Y:S01]  /*1480*/  FADD.FTZ R67, R78, R9.reuse ;  /* 0x000000094e437221 */ /* 0x100fe20000010000 */
[----:B------:R-:W-:Y:S01]  /*1490*/  IADD3 R71, R43, R71, RZ ;  /* 0x000000472b477210 */ /* 0x000fe20007ffe0ff */
[----:B------:R-:W-:Y:S01]  /*14a0*/  FADD.FTZ R76, R80, R9 ;  /* 0x00000009504c7221 */ /* 0x000fe20000010000 */
[----:B------:R-:W-:Y:S01]  /*14b0*/  LEA.HI.X R69, R44, c[0x0][0x224], R69, 0x3, P0 ;  /* 0x000089002c457a11 */ /* 0x000fe200000f1c45 */
[----:B------:R-:W-:Y:S01]  /*14c0*/  FADD.FTZ R98, R99, R99 ;  /* 0x0000006363627221 */ /* 0x000fe20000010000 */
[----:B------:R-:W-:Y:S01]  /*14d0*/  LEA.HI.X R71, R42, c[0x0][0x22c], R71, 0x3, P1 ;  /* 0x00008b002a477a11 */ /* 0x000fe200008f1c47 */
[--C-:B------:R-:W-:Y:S01]  /*14e0*/  FADD.FTZ R78, R90, R9.reuse ;  /* 0x000000095a4e7221 */ /* 0x100fe20000010000 */
[----:B------:R-:W-:Y:S01]  /*14f0*/  MOV R3, RZ ;  /* 0x000000ff00037202 */ /* 0x000fe20000000f00 */
[----:B------:R-:W-:Y:S01]  /*1500*/  FADD.FTZ R80, R94, R9 ;  /* 0x000000095e507221 */ /* 0x000fe20000010000 */
[----:B------:R-:W-:Y:S01]  /*1510*/  IADD3 R103, R25, -R40, RZ ;  /* 0x8000002819677210 */ /* 0x000fe20007ffe0ff */
[----:B------:R-:W-:Y:S01]  /*1520*/  FADD.FTZ R99, R101, R101 ;  /* 0x0000006565637221 */ /* 0x000fe20000010000 */
[----:B------:R-:W-:Y:S01]  /*1530*/  MOV R101, RZ ;  /* 0x000000ff00657202 */ /* 0x000fe20000000f00 */
[----:B------:R-:W-:Y:S01]  /*1540*/  IMAD.WIDE R74, R75, 0x10, R86 ;  /* 0x000000104b4a7825 */ /* 0x000fe200078e0256 */
[----:B------:R-:W-:-:S03]  /*1550*/  SHF.L.U32 R104, R104, 0x8, RZ ;  /* 0x0000000868687819 */ /* 0x000fc600000006ff */
[--C-:B------:R-:W-:Y:S02]  /*1560*/  FADD.FTZ R77, R88, R9.reuse ;  /* 0x00000009584d7221 */ /* 0x100fe40000010000 */
[--C-:B------:R-:W-:Y:S02]  /*1570*/  FADD.FTZ R79, R92, R9.reuse ;  /* 0x000000095c4f7221 */ /* 0x100fe40000010000 */
[----:B------:R-:W-:Y:S02]  /*1580*/  FADD.FTZ R90, R46, R9 ;  /* 0x000000092e5a7221 */ /* 0x000fe40000010000 */
[----:B------:R-:W-:Y:S02]  /*1590*/  FADD.FTZ R81, R81, R81 ;  /* 0x0000005151517221 */ /* 0x000fe40000010000 */
[----:B------:R-:W-:Y:S02]  /*15a0*/  FADD.FTZ R91, R91, R91 ;  /* 0x0000005b5b5b7221 */ /* 0x000fe40000010000 */
[----:B------:R-:W-:-:S02]  /*15b0*/  FADD.FTZ R94, R89, R89 ;  /* 0x00000059595e7221 */ /* 0x000fc40000010000 */
[----:B------:R-:W-:Y:S02]  /*15c0*/  FADD.FTZ R95, R95, R95 ;  /* 0x0000005f5f5f7221 */ /* 0x000fe40000010000 */
[----:B------:R-:W-:Y:S02]  /*15d0*/  FADD.FTZ R96, R93, R93 ;  /* 0x0000005d5d607221 */ /* 0x000fe40000010000 */
[----:B------:R-:W-:Y:S02]  /*15e0*/  FADD.FTZ R97, R47, R47 ;  /* 0x0000002f2f617221 */ /* 0x000fe40000010000 */
.L_x_11085:
[----:B------:R-:W2:Y:S01]  /*15f0*/  LDG.E.64 R88, [R68.64] ;  /* 0x0000000644587981 */ /* 0x000ea2000c1e1b00 */
[C---:B------:R-:W-:Y:S02]  /*1600*/  ISETP.NE.AND P1, PT, R15.reuse, RZ, PT ;  /* 0x000000ff0f00720c */ /* 0x040fe40003f25270 */
[----:B------:R-:W-:Y:S01]  /*1610*/  IADD3 R45, R15, 0x200, RZ ;  /* 0x000002000f2d7810 */ /* 0x000fe20007ffe0ff */
[----:B------:R0:W5:Y:S01]  /*1620*/  LDG.E.64 R46, [R72.64] ;  /* 0x00000006482e7981 */ /* 0x000162000c1e1b00 */
[----:B------:R-:W-:Y:S02]  /*1630*/  ISETP.NE.AND P0, PT, R100, RZ, PT ;  /* 0x000000ff6400720c */ /* 0x000fe40003f05270 */
[----:B------:R-:W-:-:S02]  /*1640*/  SEL R93, R104, R45, !P1 ;  /* 0x0000002d685d7207 */ /* 0x000fc40004800000 */
[----:B------:R-:W-:Y:S01]  /*1650*/  ISETP.LT.OR P2, PT, R25, 0x2, P0 ;  /* 0x000000021900780c */ /* 0x000fe20000741670 */
[----:B------:R-:W-:Y:S01]  /*1660*/  BSSY B0, `(.L_x_11071) ;  /* 0x000009e000007945 */ /* 0x000fe20003800000 */
[----:B--2---:R-:W-:Y:S02]  /*1670*/  FMUL.FTZ R92, R88, 1.4426950216293334961 ;  /* 0x3fb8aa3b585c7820 */ /* 0x004fe40000410000 */
[C---:B------:R-:W-:Y:S02]  /*1680*/  FMUL.FTZ R41, R65.reuse, R89 ;  /* 0x0000005941297220 */ /* 0x040fe40000410000 */
[----:B------:R-:W-:Y:S02]  /*1690*/  FMUL.FTZ R40, R65, R92 ;  /* 0x0000005c41287220 */ /* 0x000fe40000410000 */
[----:B------:R-:W-:-:S04]  /*16a0*/  FMUL.RZ R44, R41, 0.15915493667125701904 ;  /* 0x3e22f983292c7820 */ /* 0x000fc8000040c000 */
[----:B------:R-:W-:Y:S08]  /*16b0*/  MUFU.EX2 R40, R40 ;  /* 0x0000002800287308 */ /* 0x000ff00000000800 */
[----:B------:R-:W1:Y:S08]  /*16c0*/  MUFU.COS R41, R44 ;  /* 0x0000002c00297308 */ /* 0x000e700000000000 */
[----:B------:R2:W3:Y:S01]  /*16d0*/  MUFU.SIN R43, R44 ;  /* 0x0000002c002b7308 */ /* 0x0004e20000000400 */
[----:B------:R-:W-:-:S02]  /*16e0*/  FMUL.FTZ R108, R67, R89 ;  /* 0x00000059436c7220 */ /* 0x000fc40000410000 */
[C---:B-1----:R-:W-:Y:S01]  /*16f0*/  FMUL.FTZ R42, R40.reuse, R41 ;  /* 0x00000029282a7220 */ /* 0x042fe20000410000 */
[----:B--2---:R0:W5:Y:S01]  /*1700*/  LDG.E.64 R44, [R70.64] ;  /* 0x00000006462c7981 */ /* 0x004162000c1e1b00 */
[----:B---3--:R-:W-:Y:S02]  /*1710*/  FMUL.FTZ R43, R40, R43 ;  /* 0x0000002b282b7220 */ /* 0x008fe40000410000 */
[----:B------:R-:W-:Y:S01]  /*1720*/  FMUL.RZ R116, R108, 0.15915493667125701904 ;  /* 0x3e22f9836c747820 */ /* 0x000fe2000040c000 */
[----:B------:R-:W-:Y:S02]  /*1730*/  CS2R R40, SRZ ;  /* 0x0000000000287805 */ /* 0x000fe4000001ff00 */
[----:B------:R1:W-:Y:S01]  /*1740*/  STS.64 [R93.X8+0x670], R42 ;  /* 0x0006702a5d007388 */ /* 0x0003e20000008a00 */
[-C--:B------:R-:W-:Y:S01]  /*1750*/  FMUL.FTZ R114, R77, R89.reuse ;  /* 0x000000594d727220 */ /* 0x080fe20000410000 */
[----:B------:R-:W-:Y:S01]  /*1760*/  MUFU.SIN R108, R116 ;  /* 0x00000074006c7308 */ /* 0x000fe20000000400 */
[----:B------:R-:W-:Y:S01]  /*1770*/  FMUL.FTZ R112, R76, R89 ;  /* 0x000000594c707220 */ /* 0x000fe20000410000 */
[----:B------:R-:W-:Y:S01]  /*1780*/  BAR.SYNC.DEFER_BLOCKING 0x0 ;  /* 0x0000000000007b1d */ /* 0x000fe20000010000 */
[----:B-1----:R-:W-:-:S02]  /*1790*/  FMUL.FTZ R93, R67, R92 ;  /* 0x0000005c435d7220 */ /* 0x002fc40000410000 */
[----:B------:R-:W-:-:S04]  /*17a0*/  FMUL.RZ R120, R114, 0.15915493667125701904 ;  /* 0x3e22f98372787820 */ /* 0x000fc8000040c000 */
[----:B------:R-:W1:Y:S01]  /*17b0*/  MUFU.EX2 R93, R93 ;  /* 0x0000005d005d7308 */ /* 0x000e620000000800 */
[----:B------:R-:W-:Y:S02]  /*17c0*/  FMUL.RZ R118, R112, 0.15915493667125701904 ;  /* 0x3e22f98370767820 */ /* 0x000fe4000040c000 */
[-C--:B------:R-:W-:Y:S02]  /*17d0*/  FMUL.FTZ R114, R77, R92.reuse ;  /* 0x0000005c4d727220 */ /* 0x080fe40000410000 */
[----:B------:R-:W-:-:S03]  /*17e0*/  FMUL.FTZ R112, R76, R92 ;  /* 0x0000005c4c707220 */ /* 0x000fc60000410000 */
[----:B------:R2:W3:Y:S01]  /*17f0*/  MUFU.COS R110, R116 ;  /* 0x00000074006e7308 */ /* 0x0004e20000000000 */
[----:B------:R-:W-:Y:S01]  /*1800*/  FMUL.FTZ R147, R90, R92 ;  /* 0x0000005c5a937220 */ /* 0x000fe20000410000 */
[----:B------:R0:W5:Y:S01]  /*1810*/  @!P2 LDG.E.64 R40, [R74.64+0x8] ;  /* 0x000008064a28a981 */ /* 0x000162000c1e1b00 */
[----:B--2---:R-:W-:-:S05]  /*1820*/  FMUL.FTZ R116, R78, R89 ;  /* 0x000000594e747220 */ /* 0x004fca0000410000 */
[----:B------:R-:W-:Y:S01]  /*1830*/  MUFU.COS R119, R120 ;  /* 0x0000007800777308 */ /* 0x000fe20000000000 */
[----:B------:R-:W-:Y:S02]  /*1840*/  FMUL.RZ R122, R116, 0.15915493667125701904 ;  /* 0x3e22f983747a7820 */ /* 0x000fe4000040c000 */
[----:B------:R-:W-:-:S05]  /*1850*/  FMUL.FTZ R116, R78, R92 ;  /* 0x0000005c4e747220 */ /* 0x000fca0000410000 */
[----:B------:R-:W2:Y:S01]  /*1860*/  MUFU.EX2 R114, R114 ;  /* 0x0000007200727308 */ /* 0x000ea20000000800 */
[----:B-1----:R-:W-:Y:S01]  /*1870*/  FMUL.FTZ R129, R93, R108 ;  /* 0x0000006c5d817220 */ /* 0x002fe20000410000 */
[----:B------:R-:W-:-:S06]  /*1880*/  PRMT R108, RZ, 0x5410, R52 ;  /* 0x00005410ff6c7816 */ /* 0x000fcc0000000034 */
[----:B------:R-:W-:Y:S08]  /*1890*/  MUFU.SIN R113, R118 ;  /* 0x0000007600717308 */ /* 0x000ff00000000400 */
[----:B------:R1:W-:Y:S08]  /*18a0*/  MUFU.COS R115, R118 ;  /* 0x0000007600737308 */ /* 0x0003f00000000000 */
[----:B------:R-:W4:Y:S01]  /*18b0*/  MUFU.EX2 R112, R112 ;  /* 0x0000007000707308 */ /* 0x000f220000000800 */
[----:B-1----:R-:W-:-:S04]  /*18c0*/  FMUL.FTZ R118, R79, R89 ;  /* 0x000000594f767220 */ /* 0x002fc80000410000 */
[----:B------:R-:W-:Y:S02]  /*18d0*/  FMUL.RZ R124, R118, 0.15915493667125701904 ;  /* 0x3e22f983767c7820 */ /* 0x000fe4000040c000 */
[----:B------:R-:W-:Y:S01]  /*18e0*/  FMUL.FTZ R118, R79, R92 ;  /* 0x0000005c4f767220 */ /* 0x000fe20000410000 */
[----:B------:R1:W-:Y:S01]  /*18f0*/  MUFU.SIN R117, R120 ;  /* 0x0000007800757308 */ /* 0x0003e20000000400 */
[----:B---3--:R-:W-:Y:S02]  /*1900*/  FMUL.FTZ R131, R93, R110 ;  /* 0x0000006e5d837220 */ /* 0x008fe40000410000 */
[----:B------:R-:W-:-:S05]  /*1910*/  FMUL.FTZ R130, R65, R108 ;  /* 0x0000006c41827220 */ /* 0x000fca0000410000 */
[----:B------:R-:W-:Y:S01]  /*1920*/  MUFU.SIN R121, R122 ;  /* 0x0000007a00797308 */ /* 0x000fe20000000400 */
[C---:B-1----:R-:W-:Y:S02]  /*1930*/  FMUL.FTZ R120, R80.reuse, R92 ;  /* 0x0000005c50787220 */ /* 0x042fe40000410000 */
[----:B------:R-:W-:-:S05]  /*1940*/  FMUL.FTZ R92, R80, R89 ;  /* 0x00000059505c7220 */ /* 0x000fca0000410000 */
[----:B------:R1:W-:Y:S01]  /*1950*/  MUFU.COS R123, R122 ;  /* 0x0000007a007b7308 */ /* 0x0003e20000000000 */
[----:B------:R-:W-:-:S07]  /*1960*/  FMUL.FTZ R93, R90, R89 ;  /* 0x000000595a5d7220 */ /* 0x000fce0000410000 */
[----:B------:R-:W3:Y:S01]  /*1970*/  MUFU.EX2 R116, R116 ;  /* 0x0000007400747308 */ /* 0x000ee20000000800 */
[----:B-1----:R-:W-:Y:S02]  /*1980*/  FMUL.RZ R122, R92, 0.15915493667125701904 ;  /* 0x3e22f9835c7a7820 */ /* 0x002fe4000040c000 */
[----:B--2---:R-:W-:Y:S02]  /*1990*/  FMUL.FTZ R132, R114, R119 ;  /* 0x0000007772847220 */ /* 0x004fe40000410000 */
[----:B------:R-:W-:Y:S02]  /*19a0*/  FMUL.FTZ R110, R129, R130 ;  /* 0x00000082816e7220 */ /* 0x000fe40000410000 */
[C---:B----4-:R-:W-:Y:S01]  /*19b0*/  FMUL.FTZ R136, R112.reuse, R115 ;  /* 0x0000007370887220 */ /* 0x050fe20000410000 */
[----:B------:R-:W-:Y:S01]  /*19c0*/  MUFU.EX2 R151, R120 ;  /* 0x0000007800977308 */ /* 0x000fe20000000800 */
[----:B------:R-:W-:Y:S02]  /*19d0*/  FMUL.FTZ R134, R112, R113 ;  /* 0x0000007170867220 */ /* 0x000fe40000410000 */
[----:B------:R-:W-:-:S02]  /*19e0*/  FMUL.RZ R119, R93, 0.15915493667125701904 ;  /* 0x3e22f9835d777820 */ /* 0x000fc4000040c000 */
[----:B------:R-:W-:-:S03]  /*19f0*/  FMUL.FTZ R93, RZ, R129 ;  /* 0x00000081ff5d7220 */ /* 0x000fc60000410000 */
[----:B------:R-:W1:Y:S01]  /*1a00*/  MUFU.COS R112, R122 ;  /* 0x0000007a00707308 */ /* 0x000e620000000000 */
[----:B------:R-:W-:Y:S01]  /*1a10*/  FFMA.FTZ R113, RZ, R131, R110 ;  /* 0x00000083ff717223 */ /* 0x000fe2000001006e */
[----:B------:R-:W-:Y:S01]  /*1a20*/  PRMT R110, RZ, 0x5410, R53 ;  /* 0x00005410ff6e7816 */ /* 0x000fe20000000035 */
[----:B------:R-:W-:-:S05]  /*1a30*/  FFMA.FTZ R93, R131, R130, -R93 ;  /* 0x00000082835d7223 */ /* 0x000fca000001085d */
[----:B------:R-:W2:Y:S01]  /*1a40*/  MUFU.SIN R92, R122 ;  /* 0x0000007a005c7308 */ /* 0x000ea20000000400 */
[----:B---3--:R-:W-:Y:S02]  /*1a50*/  FMUL.FTZ R128, R116, R123 ;  /* 0x0000007b74807220 */ /* 0x008fe40000410000 */
[----:B------:R-:W-:Y:S02]  /*1a60*/  FADD.FTZ R113, RZ, R113 ;  /* 0x00000071ff717221 */ /* 0x000fe40000010000 */
[----:B------:R-:W-:-:S03]  /*1a70*/  FFMA.FTZ R93, R67, R110, R93 ;  /* 0x0000006e435d7223 */ /* 0x000fc6000001005d */
[----:B------:R-:W-:Y:S01]  /*1a80*/  MUFU.SIN R125, R124 ;  /* 0x0000007c007d7308 */ /* 0x000fe20000000400 */
[----:B------:R-:W-:Y:S02]  /*1a90*/  FMUL.FTZ R126, R114, R117 ;  /* 0x00000075727e7220 */ /* 0x000fe40000410000 */
[----:B------:R-:W-:-:S05]  /*1aa0*/  FMUL.FTZ R115, R134, R113 ;  /* 0x0000007186737220 */ /* 0x000fca0000410000 */
[----:B------:R3:W-:Y:S01]  /*1ab0*/  MUFU.COS R127, R124 ;  /* 0x0000007c007f7308 */ /* 0x0007e20000000000 */
[----:B------:R-:W-:-:S07]  /*1ac0*/  FMUL.FTZ R117, R134, R93 ;  /* 0x0000005d86757220 */ /* 0x000fce0000410000 */
[----:B------:R-:W4:Y:S01]  /*1ad0*/  MUFU.EX2 R118, R118 ;  /* 0x0000007600767308 */ /* 0x000f220000000800 */
[----:B---3--:R-:W-:-:S07]  /*1ae0*/  FMUL.FTZ R124, R116, R121 ;  /* 0x00000079747c7220 */ /* 0x008fce0000410000 */
[----:B------:R-:W-:Y:S01]  /*1af0*/  MUFU.EX2 R147, R147 ;  /* 0x0000009300937308 */ /* 0x000fe20000000800 */
[----:B------:R-:W-:-:S07]  /*1b00*/  FFMA.FTZ R93, R136, R93, -R115 ;  /* 0x0000005d885d7223 */ /* 0x000fce0000010873 */
[----:B------:R-:W3:Y:S01]  /*1b10*/  MUFU.COS R116, R119 ;  /* 0x0000007700747308 */ /* 0x000ee20000000000 */
[----:B-1----:R-:W-:Y:S01]  /*1b20*/  FMUL.FTZ R145, R151, R112 ;  /* 0x0000007097917220 */ /* 0x002fe20000410000 */
[----:B------:R-:W-:Y:S01]  /*1b30*/  PRMT R115, RZ, 0x5410, R54 ;  /* 0x00005410ff737816 */ /* 0x000fe20000000036 */
[----:B------:R-:W-:-:S05]  /*1b40*/  FFMA.FTZ R117, R136, R113, R117 ;  /* 0x0000007188757223 */ /* 0x000fca0000010075 */
[----:B------:R1:W0:Y:S01]  /*1b50*/  MUFU.SIN R114, R119 ;  /* 0x0000007700727308 */ /* 0x0002220000000400 */
[----:B--2---:R-:W-:Y:S02]  /*1b60*/  FMUL.FTZ R151, R151, R92 ;  /* 0x0000005c97977220 */ /* 0x004fe40000410000 */
[-C--:B------:R-:W-:Y:S02]  /*1b70*/  FMUL.FTZ R92, R43, R129.reuse ;  /* 0x000000812b5c7220 */ /* 0x080fe40000410000 */
[----:B------:R-:W-:Y:S02]  /*1b80*/  FMUL.FTZ R112, R42, R129 ;  /* 0x000000812a707220 */ /* 0x000fe40000410000 */
[----:B-1----:R-:W-:Y:S02]  /*1b90*/  FADD.FTZ R119, RZ, R117 ;  /* 0x00000075ff777221 */ /* 0x002fe40000010000 */
[----:B------:R-:W-:Y:S02]  /*1ba0*/  FFMA.FTZ R117, R76, R115, R93 ;  /* 0x000000734c757223 */ /* 0x000fe4000001005d */
[----:B------:R-:W-:-:S02]  /*1bb0*/  FFMA.FTZ R93, R42, R131, -R92 ;  /* 0x000000832a5d7223 */ /* 0x000fc4000001085c */
[----:B----4-:R-:W-:Y:S02]  /*1bc0*/  FMUL.FTZ R122, R118, R125 ;  /* 0x0000007d767a7220 */ /* 0x010fe40000410000 */
[----:B------:R-:W-:Y:S02]  /*1bd0*/  FFMA.FTZ R113, R43, R131, R112 ;  /* 0x000000832b717223 */ /* 0x000fe40000010070 */
[----:B---3--:R-:W-:Y:S02]  /*1be0*/  FMUL.FTZ R125, R147, R116 ;  /* 0x00000074937d7220 */ /* 0x008fe40000410000 */
[C---:B------:R-:W-:Y:S02]  /*1bf0*/  FMUL.FTZ R112, R126.reuse, R119 ;  /* 0x000000777e707220 */ /* 0x040fe40000410000 */
[----:B------:R-:W-:Y:S02]  /*1c00*/  FMUL.FTZ R116, R126, R117 ;  /* 0x000000757e747220 */ /* 0x000fe40000410000 */
[----:B------:R-:W-:-:S02]  /*1c10*/  FMUL.FTZ R92, R134, R93 ;  /* 0x0000005d865c7220 */ /* 0x000fc40000410000 */
[----:B0-----:R-:W-:Y:S02]  /*1c20*/  FMUL.FTZ R147, R147, R114 ;  /* 0x0000007293937220 */ /* 0x001fe40000410000 */
[C---:B------:R-:W-:Y:S01]  /*1c30*/  FFMA.FTZ R114, R132.reuse, R117, -R112 ;  /* 0x0000007584727223 */ /* 0x040fe20000010870 */
[----:B------:R-:W-:Y:S01]  /*1c40*/  PRMT R112, RZ, 0x5410, R55 ;  /* 0x00005410ff707816 */ /* 0x000fe20000000037 */
[----:B------:R-:W-:Y:S02]  /*1c50*/  FFMA.FTZ R116, R132, R119, R116 ;  /* 0x0000007784747223 */ /* 0x000fe40000010074 */
[-C--:B------:R-:W-:Y:S02]  /*1c60*/  FFMA.FTZ R117, R136, R113.reuse, R92 ;  /* 0x0000007188757223 */ /* 0x080fe4000001005c */
[----:B------:R-:W-:Y:S02]  /*1c70*/  FMUL.FTZ R113, R134, R113 ;  /* 0x0000007186717220 */ /* 0x000fe40000410000 */
[----:B------:R-:W-:-:S02]  /*1c80*/  FADD.FTZ R121, RZ, R116 ;  /* 0x00000074ff797221 */ /* 0x000fc40000010000 */
[----:B------:R-:W-:Y:S02]  /*1c90*/  FFMA.FTZ R119, R77, R112, R114 ;  /* 0x000000704d777223 */ /* 0x000fe40000010072 */
[----:B------:R-:W-:Y:S02]  /*1ca0*/  FFMA.FTZ R113, R136, R93, -R113 ;  /* 0x0000005d88717223 */ /* 0x000fe40000010871 */
[----:B------:R-:W-:Y:S02]  /*1cb0*/  FMUL.FTZ R92, R126, R117 ;  /* 0x000000757e5c7220 */ /* 0x000fe40000410000 */
[----:B------:R-:W-:Y:S02]  /*1cc0*/  FMUL.FTZ R120, R118, R127 ;  /* 0x0000007f76787220 */ /* 0x000fe40000410000 */
[C---:B------:R-:W-:Y:S02]  /*1cd0*/  FMUL.FTZ R116, R124.reuse, R121 ;  /* 0x000000797c747220 */ /* 0x040fe40000410000 */
[----:B------:R-:W-:-:S02]  /*1ce0*/  FMUL.FTZ R118, R124, R119 ;  /* 0x000000777c767220 */ /* 0x000fc40000410000 */
[-C--:B------:R-:W-:Y:S02]  /*1cf0*/  FMUL.FTZ R114, R126, R113.reuse ;  /* 0x000000717e727220 */ /* 0x080fe40000410000 */
[----:B------:R-:W-:Y:S01]  /*1d00*/  FFMA.FTZ R93, R132, R113, -R92 ;  /* 0x00000071845d7223 */ /* 0x000fe2000001085c */
[----:B------:R-:W-:Y:S01]  /*1d10*/  PRMT R113, RZ, 0x5410, R56 ;  /* 0x00005410ff717816 */ /* 0x000fe20000000038 */
[C---:B------:R-:W-:Y:S02]  /*1d20*/  FFMA.FTZ R116, R128.reuse, R119, -R116 ;  /* 0x0000007780747223 */ /* 0x040fe40000010874 */
[----:B------:R-:W-:Y:S02]  /*1d30*/  FFMA.FTZ R118, R128, R121, R118 ;  /* 0x0000007980767223 */ /* 0x000fe40000010076 */
[----:B------:R-:W-:Y:S02]  /*1d40*/  FFMA.FTZ R119, R78, R113, R116 ;  /* 0x000000714e777223 */ /* 0x000fe40000010074 */
[----:B------:R-:W-:-:S02]  /*1d50*/  FFMA.FTZ R117, R132, R117, R114 ;  /* 0x0000007584757223 */ /* 0x000fc40000010072 */
[----:B------:R-:W-:Y:S02]  /*1d60*/  FADD.FTZ R121, RZ, R118 ;  /* 0x00000076ff797221 */ /* 0x000fe40000010000 */
[----:B------:R-:W-:Y:S02]  /*1d70*/  FMUL.FTZ R114, R124, R93 ;  /* 0x0000005d7c727220 */ /* 0x000fe40000410000 */
[----:B------:R-:W-:Y:S02]  /*1d80*/  FMUL.FTZ R118, R122, R119 ;  /* 0x000000777a767220 */ /* 0x000fe40000410000 */
[----:B------:R-:W-:Y:S02]  /*1d90*/  FMUL.FTZ R92, R124, R117 ;  /* 0x000000757c5c7220 */ /* 0x000fe40000410000 */
[----:B------:R-:W-:Y:S02]  /*1da0*/  FMUL.FTZ R116, R122, R121 ;  /* 0x000000797a747220 */ /* 0x000fe40000410000 */
[----:B------:R-:W-:Y:S01]  /*1db0*/  FFMA.FTZ R117, R128, R117, R114 ;  /* 0x0000007580757223 */ /* 0x000fe20000010072 */
[----:B------:R-:W-:Y:S01]  /*1dc0*/  PRMT R114, RZ, 0x5410, R57 ;  /* 0x00005410ff727816 */ /* 0x000fe20000000039 */
[----:B------:R-:W-:-:S02]  /*1dd0*/  FFMA.FTZ R118, R120, R121, R118 ;  /* 0x0000007978767223 */ /* 0x000fc40000010076 */
[----:B------:R-:W-:Y:S02]  /*1de0*/  FFMA.FTZ R93, R128, R93, -R92 ;  /* 0x0000005d805d7223 */ /* 0x000fe4000001085c */
[----:B------:R-:W-:Y:S02]  /*1df0*/  FFMA.FTZ R116, R120, R119, -R116 ;  /* 0x0000007778747223 */ /* 0x000fe40000010874 */
[C---:B------:R-:W-:Y:S02]  /*1e00*/  FMUL.FTZ R92, R122.reuse, R117 ;  /* 0x000000757a5c7220 */ /* 0x040fe40000410000 */
[----:B------:R-:W-:Y:S02]  /*1e10*/  FADD.FTZ R138, RZ, R118 ;  /* 0x00000076ff8a7221 */ /* 0x000fe40000010000 */
[----:B------:R-:W-:Y:S02]  /*1e20*/  FFMA.FTZ R118, R79, R114, R116 ;  /* 0x000000724f767223 */ /* 0x000fe40000010074 */
[----:B------:R-:W-:-:S02]  /*1e30*/  FMUL.FTZ R116, R122, R93 ;  /* 0x0000005d7a747220 */ /* 0x000fc40000410000 */
[C---:B------:R-:W-:Y:S02]  /*1e40*/  FFMA.FTZ R92, R120.reuse, R93, -R92 ;  /* 0x0000005d785c7223 */ /* 0x040fe4000001085c */
[C---:B------:R-:W-:Y:S02]  /*1e50*/  FMUL.FTZ R119, R151.reuse, R138 ;  /* 0x0000008a97777220 */ /* 0x040fe40000410000 */
[C---:B------:R-:W-:Y:S02]  /*1e60*/  FMUL.FTZ R121, R151.reuse, R118 ;  /* 0x0000007697797220 */ /* 0x040fe40000410000 */
[----:B------:R-:W-:Y:S01]  /*1e70*/  FFMA.FTZ R116, R120, R117, R116 ;  /* 0x0000007578747223 */ /* 0x000fe20000010074 */
[----:B------:R-:W-:Y:S01]  /*1e80*/  PRMT R117, RZ, 0x5410, R58 ;  /* 0x00005410ff757816 */ /* 0x000fe2000000003a */
[----:B------:R-:W-:Y:S02]  /*1e90*/  FMUL.FTZ R93, R151, R92 ;  /* 0x0000005c975d7220 */ /* 0x000fe40000410000 */
[----:B------:R-:W-:-:S02]  /*1ea0*/  FFMA.FTZ R119, R145, R118, -R119 ;  /* 0x0000007691777223 */ /* 0x000fc40000010877 */
[C---:B------:R-:W-:Y:S02]  /*1eb0*/  FFMA.FTZ R121, R145.reuse, R138, R121 ;  /* 0x0000008a91797223 */ /* 0x040fe40000010079 */
[-C--:B------:R-:W-:Y:S02]  /*1ec0*/  FFMA.FTZ R118, R145, R116.reuse, R93 ;  /* 0x0000007491767223 */ /* 0x080fe4000001005d */
[----:B------:R-:W-:Y:S02]  /*1ed0*/  FMUL.FTZ R116, R151, R116 ;  /* 0x0000007497747220 */ /* 0x000fe40000410000 */
[----:B------:R-:W-:Y:S01]  /*1ee0*/  FFMA.FTZ R138, R80, R117, R119 ;  /* 0x00000075508a7223 */ /* 0x000fe20000010077 */
[----:B------:R-:W-:Y:S01]  /*1ef0*/  ISETP.NE.AND P2, PT, R15, 0x1f, PT ;  /* 0x0000001f0f00780c */ /* 0x000fe20003f45270 */
[----:B------:R-:W-:Y:S02]  /*1f00*/  FADD.FTZ R140, RZ, R121 ;  /* 0x00000079ff8c7221 */ /* 0x000fe40000010000 */
[----:B------:R-:W-:-:S02]  /*1f10*/  FFMA.FTZ R116, R145, R92, -R116 ;  /* 0x0000005c91747223 */ /* 0x000fc40000010874 */
[C---:B------:R-:W-:Y:S02]  /*1f20*/  FMUL.FTZ R121, R147.reuse, R118 ;  /* 0x0000007693797220 */ /* 0x040fe40000410000 */
[C---:B------:R-:W-:Y:S02]  /*1f30*/  FMUL.FTZ R119, R147.reuse, R138 ;  /* 0x0000008a93777220 */ /* 0x040fe40000410000 */
[C---:B------:R-:W-:Y:S02]  /*1f40*/  FMUL.FTZ R93, R147.reuse, R140 ;  /* 0x0000008c935d7220 */ /* 0x040fe40000410000 */
[-C--:B------:R-:W-:Y:S02]  /*1f50*/  FMUL.FTZ R92, R147, R116.reuse ;  /* 0x00000074935c7220 */ /* 0x080fe40000410000 */
[C---:B------:R-:W-:Y:S02]  /*1f60*/  FFMA.FTZ R121, R125.reuse, R116, -R121 ;  /* 0x000000747d797223 */ /* 0x040fe40000010879 */
[C---:B------:R-:W-:Y:S01]  /*1f70*/  FFMA.FTZ R116, R125.reuse, R140, R119 ;  /* 0x0000008c7d747223 */ /* 0x040fe20000010077 */
[----:B------:R-:W-:Y:S01]  /*1f80*/  PRMT R119, RZ, 0x5410, R59 ;  /* 0x00005410ff777816 */ /* 0x000fe2000000003b */
[----:B------:R-:W-:-:S02]  /*1f90*/  FFMA.FTZ R93, R125, R138, -R93 ;  /* 0x0000008a7d5d7223 */ /* 0x000fc4000001085d */
[----:B------:R-:W-:Y:S02]  /*1fa0*/  FFMA.FTZ R127, R125, R118, R92 ;  /* 0x000000767d7f7223 */ /* 0x000fe4000001005c */
[----:B------:R-:W-:Y:S02]  /*1fb0*/  FFMA.FTZ R118, R90, R119, R93 ;  /* 0x000000775a767223 */ /* 0x000fe4000001005d */
[----:B------:R0:W1:Y:S01]  /*1fc0*/  @P2 LDS.64 R92, [R15.X8+0x1678] ;  /* 0x001678000f5c2984 */ /* 0x0000620000008a00 */
[----:B------:R-:W-:Y:S01]  /*1fd0*/  FADD.FTZ R116, RZ, R116 ;  /* 0x00000074ff747221 */ /* 0x000fe20000010000 */
[----:B------:R-:W-:Y:S05]  /*1fe0*/  @P2 BRA `(.L_x_11072) ;  /* 0x0000005000002947 */ /* 0x000fea0003800000 */
[----:B------:R-:W-:Y:S01]  /*1ff0*/  ISETP.NE.AND P3, PT, R25, c[0x0][0x174], PT ;  /* 0x00005d0019007a0c */ /* 0x000fe20003f65270 */
[----:B-1----:R-:W-:Y:S01]  /*2000*/  HFMA2.MMA R93, -RZ, RZ, 0, 0 ;  /* 0x00000000ff5d7435 */ /* 0x002fe200000001ff */
[----:B------:R-:W-:-:S11]  /*2010*/  MOV R92, 0x3f800000 ;  /* 0x3f800000005c7802 */ /* 0x000fd60000000f00 */
[----:B------:R-:W-:-:S05]  /*2020*/  @P3 LEA R123, R103, R102, 0xb ;  /* 0x00000066677b3211 */ /* 0x000fca00078e58ff */
[----:B------:R1:W2:Y:S02]  /*2030*/  @P3 LDS.64 R92, [R123+0x670] ;  /* 0x000670007b5c3984 */ /* 0x0002a40000000a00 */
.L_x_11072:
[----:B------:R-:W-:Y:S05]  /*2040*/  BSYNC B0 ;  /* 0x0000000000007941 */ /* 0x000fea0003800000 */
.L_x_11071:
[----:B------:R-:W3:Y:S01]  /*2050*/  SHFL.UP PT, R144, R118, 0x1, RZ ;  /* 0x0420000076907989 */ /* 0x000ee200000e00ff */
[----:B------:R-:W-:Y:S01]  /*2060*/  ISETP.GE.AND P3, PT, R16, 0x1, PT ;  /* 0x000000011000780c */ /* 0x000fe20003f66270 */
[-C--:B-1---5:R-:W-:Y:S01]  /*2070*/  FMUL.FTZ R123, R45, R47.reuse ;  /* 0x0000002f2d7b7220 */ /* 0x0a2fe20000410000 */
[----:B------:R-:W-:Y:S01]  /*2080*/  ISETP.GE.OR P0, PT, R25, c[0x0][0x174], P0 ;  /* 0x00005d0019007a0c */ /* 0x000fe20000706670 */
[----:B------:R-:W1:Y:S01]  /*2090*/  SHFL.UP PT, R138, R121, 0x1, RZ ;  /* 0x04200000798a7989 */ /* 0x000e6200000e00ff */
[-C--:B------:R-:W-:Y:S01]  /*20a0*/  FMUL.FTZ R156, R45, R46.reuse ;  /* 0x0000002e2d9c7220 */ /* 0x080fe20000410000 */
[----:B------:R-:W-:Y:S01]  /*20b0*/  BSSY B0, `(.L_x_11073) ;  /* 0x00000c5000007945 */ /* 0x000fe20003800000 */
[C---:B------:R-:W-:Y:S01]  /*20c0*/  FFMA.FTZ R142, R44.reuse, R46, -R123 ;  /* 0x0000002e2c8e7223 */ /* 0x040fe2000001087b */
[----:B------:R-:W4:Y:S01]  /*20d0*/  SHFL.UP PT, R146, R116, 0x1, RZ ;  /* 0x0420000074927989 */ /* 0x000f2200000e00ff */
[----:B------:R-:W-:Y:S01]  /*20e0*/  FFMA.FTZ R156, R44, R47, R156 ;  /* 0x0000002f2c9c7223 */ /* 0x000fe2000001009c */
[C---:B------:R-:W-:Y:S01]  /*20f0*/  ISETP.GT.U32.AND P4, PT, R100.reuse, 0x1b, PT ;  /* 0x0000001b6400780c */ /* 0x040fe20003f84070 */
[C---:B------:R-:W-:Y:S01]  /*2100*/  FMUL.FTZ R150, R99.reuse, R142 ;  /* 0x0000008e63967220 */ /* 0x040fe20000410000 */
[----:B------:R-:W0:Y:S01]  /*2110*/  SHFL.UP PT, R140, R127, 0x1, RZ ;  /* 0x042000007f8c7989 */ /* 0x000e2200000e00ff */
[-C--:B------:R-:W-:Y:S01]  /*2120*/  FMUL.FTZ R152, R99, R156.reuse ;  /* 0x0000009c63987220 */ /* 0x080fe20000410000 */
[----:B------:R-:W-:Y:S01]  /*2130*/  ISETP.GT.U32.AND P5, PT, R100, 0x17, PT ;  /* 0x000000176400780c */ /* 0x000fe20003fa4070 */
[C---:B------:R-:W-:Y:S01]  /*2140*/  FMUL.FTZ R148, R98.reuse, R156 ;  /* 0x0000009c62947220 */ /* 0x040fe20000410000 */
[----:B------:R-:W-:Y:S01]  /*2150*/  SHFL.IDX PT, R40, R40, RZ, 0x1f ;  /* 0x00001fff28287589 */ /* 0x000fe200000e0000 */
[----:B------:R-:W-:Y:S01]  /*2160*/  FMUL.FTZ R149, R98, R142 ;  /* 0x0000008e62957220 */ /* 0x000fe20000410000 */
[----:B------:R-:W-:Y:S01]  /*2170*/  ISETP.GT.U32.AND P6, PT, R100, 0xf, PT ;  /* 0x0000000f6400780c */ /* 0x000fe20003fc4070 */
[----:B------:R-:W-:Y:S01]  /*2180*/  FMUL.FTZ R139, R97, R156 ;  /* 0x0000009c618b7220 */ /* 0x000fe20000410000 */
[----:B------:R-:W-:Y:S01]  /*2190*/  SHFL.IDX PT, R41, R41, RZ, 0x1f ;  /* 0x00001fff29297589 */ /* 0x000fe200000e0000 */
[----:B---3--:R-:W-:-:S02]  /*21a0*/  FMUL.FTZ R135, R127, R144 ;  /* 0x000000907f877220 */ /* 0x008fc40000410000 */
[C---:B-1----:R-:W-:Y:S02]  /*21b0*/  FMUL.FTZ R45, R127.reuse, R138 ;  /* 0x0000008a7f2d7220 */ /* 0x042fe40000410000 */
[-C--:B----4-:R-:W-:Y:S02]  /*21c0*/  FMUL.FTZ R133, R127, R146.reuse ;  /* 0x000000927f857220 */ /* 0x090fe40000410000 */
[C---:B------:R-:W-:Y:S02]  /*21d0*/  FFMA.FTZ R135, R121.reuse, R146, R135 ;  /* 0x0000009279877223 */ /* 0x040fe40000010087 */
[C---:B0-----:R-:W-:Y:S02]  /*21e0*/  FFMA.FTZ R46, R121.reuse, R140, R45 ;  /* 0x0000008c792e7223 */ /* 0x041fe4000001002d */
[----:B------:R-:W-:Y:S02]  /*21f0*/  FFMA.FTZ R133, R121, R144, -R133 ;  /* 0x0000009079857223 */ /* 0x000fe40000010885 */
[C---:B------:R-:W-:Y:S01]  /*2200*/  FMUL.FTZ R140, R127.reuse, R140 ;  /* 0x0000008c7f8c7220 */ /* 0x040fe20000410000 */
[----:B------:R-:W-:Y:S01]  /*2210*/  FSEL R46, R127, R46, !P3 ;  /* 0x0000002e7f2e7208 */ /* 0x000fe20005800000 */
[----:B------:R-:W-:-:S02]  /*2220*/  @P3 FADD.FTZ R116, R116, R135 ;  /* 0x0000008774743221 */ /* 0x000fc40000010000 */
[----:B------:R-:W-:Y:S02]  /*2230*/  @P3 FADD.FTZ R118, R118, R133 ;  /* 0x0000008576763221 */ /* 0x000fe40000010000 */
[----:B------:R-:W-:Y:S01]  /*2240*/  @P3 FFMA.FTZ R121, R121, R138, -R140 ;  /* 0x0000008a79793223 */ /* 0x000fe2000001088c */
[----:B------:R-:W0:Y:S01]  /*2250*/  SHFL.UP PT, R123, R116, 0x2, RZ ;  /* 0x04400000747b7989 */ /* 0x000e2200000e00ff */
[-C--:B------:R-:W-:Y:S01]  /*2260*/  FMUL.FTZ R133, R125, R152.reuse ;  /* 0x000000987d857220 */ /* 0x080fe20000410000 */
[----:B------:R-:W-:Y:S01]  /*2270*/  ISETP.GE.AND P3, PT, R16, 0x2, PT ;  /* 0x000000021000780c */ /* 0x000fe20003f66270 */
[C---:B------:R-:W-:Y:S01]  /*2280*/  FMUL.FTZ R127, R147.reuse, R152 ;  /* 0x00000098937f7220 */ /* 0x040fe20000410000 */
[----:B------:R-:W1:Y:S01]  /*2290*/  SHFL.UP PT, R47, R118, 0x2, RZ ;  /* 0x04400000762f7989 */ /* 0x000e6200000e00ff */
[-C--:B------:R-:W-:Y:S02]  /*22a0*/  FFMA.FTZ R133, -R147, R150.reuse, -R133 ;  /* 0x0000009693857223 */ /* 0x080fe40000010985 */
[----:B------:R-:W-:Y:S01]  /*22b0*/  FFMA.FTZ R138, R125, R150, -R127 ;  /* 0x000000967d8a7223 */ /* 0x000fe2000001087f */
[----:B------:R-:W3:Y:S01]  /*22c0*/  SHFL.UP PT, R44, R121, 0x2, RZ ;  /* 0x04400000792c7989 */ /* 0x000ee200000e00ff */
[----:B------:R-:W-:-:S02]  /*22d0*/  FADD.FTZ R146, -R148, R133 ;  /* 0x0000008594927221 */ /* 0x000fc40000010100 */
[----:B------:R-:W-:Y:S01]  /*22e0*/  FADD.FTZ R138, R149, R138 ;  /* 0x0000008a958a7221 */ /* 0x000fe20000010000 */
[----:B------:R-:W4:Y:S01]  /*22f0*/  SHFL.UP PT, R45, R46, 0x2, RZ ;  /* 0x044000002e2d7989 */ /* 0x000f2200000e00ff */
[C---:B------:R-:W-:Y:S02]  /*2300*/  FMUL.FTZ R127, R151.reuse, -R146 ;  /* 0x80000092977f7220 */ /* 0x040fe40000410000 */
[-C--:B------:R-:W-:Y:S02]  /*2310*/  FMUL.FTZ R135, R151, -R138.reuse ;  /* 0x8000008a97877220 */ /* 0x080fe40000410000 */
[C---:B------:R-:W-:Y:S02]  /*2320*/  FFMA.FTZ R133, R145.reuse, R138, -R127 ;  /* 0x0000008a91857223 */ /* 0x040fe4000001087f */
[----:B------:R-:W-:Y:S02]  /*2330*/  FFMA.FTZ R146, R145, R146, R135 ;  /* 0x0000009291927223 */ /* 0x000fe40000010087 */
[----:B0-----:R-:W-:-:S02]  /*2340*/  FMUL.FTZ R140, R46, R123 ;  /* 0x0000007b2e8c7220 */ /* 0x001fc40000410000 */
[CC--:B-1----:R-:W-:Y:S02]  /*2350*/  FMUL.FTZ R144, R46.reuse, R47.reuse ;  /* 0x0000002f2e907220 */ /* 0x0c2fe40000410000 */
[C---:B------:R-:W-:Y:S02]  /*2360*/  FFMA.FTZ R127, R121.reuse, R47, -R140 ;  /* 0x0000002f797f7223 */ /* 0x040fe4000001088c */
[C---:B---3--:R-:W-:Y:S02]  /*2370*/  FMUL.FTZ R138, R46.reuse, R44 ;  /* 0x0000002c2e8a7220 */ /* 0x048fe40000410000 */
[C---:B------:R-:W-:Y:S02]  /*2380*/  FFMA.FTZ R123, R121.reuse, R123, R144 ;  /* 0x0000007b797b7223 */ /* 0x040fe40000010090 */
[-C--:B----4-:R-:W-:Y:S02]  /*2390*/  FMUL.FTZ R47, R46, R45.reuse ;  /* 0x0000002d2e2f7220 */ /* 0x090fe40000410000 */
[----:B------:R-:W-:-:S02]  /*23a0*/  FFMA.FTZ R45, R121, R45, R138 ;  /* 0x0000002d792d7223 */ /* 0x000fc4000001008a */
[----:B------:R-:W-:Y:S02]  /*23b0*/  @P3 FFMA.FTZ R121, R121, R44, -R47 ;  /* 0x0000002c79793223 */ /* 0x000fe4000001082f */
[----:B------:R-:W-:Y:S01]  /*23c0*/  @P3 FADD.FTZ R116, R116, R123 ;  /* 0x0000007b74743221 */ /* 0x000fe20000010000 */
[----:B------:R-:W-:Y:S01]  /*23d0*/  FSEL R44, R46, R45, !P3 ;  /* 0x0000002d2e2c7208 */ /* 0x000fe20005800000 */
[----:B------:R-:W-:Y:S01]  /*23e0*/  @P3 FADD.FTZ R118, R118, R127 ;  /* 0x0000007f76763221 */ /* 0x000fe20000010000 */
[----:B------:R-:W-:Y:S01]  /*23f0*/  SHFL.UP PT, R46, R121, 0x4, RZ ;  /* 0x04800000792e7989 */ /* 0x000fe200000e00ff */
[----:B------:R-:W-:Y:S01]  /*2400*/  FMUL.FTZ R138, R97, R142 ;  /* 0x0000008e618a7220 */ /* 0x000fe20000410000 */
[----:B------:R-:W-:Y:S01]  /*2410*/  ISETP.GE.AND P3, PT, R16, 0x4, PT ;  /* 0x000000041000780c */ /* 0x000fe20003f66270 */
[----:B------:R-:W-:Y:S01]  /*2420*/  FADD.FTZ R123, -R139, R146 ;  /* 0x000000928b7b7221 */ /* 0x000fe20000010100 */
[----:B------:R-:W0:Y:S01]  /*2430*/  SHFL.UP PT, R127, R116, 0x4, RZ ;  /* 0x04800000747f7989 */ /* 0x000e2200000e00ff */
[----:B------:R-:W-:-:S02]  /*2440*/  FADD.FTZ R47, R138, R133 ;  /* 0x000000858a2f7221 */ /* 0x000fc40000010000 */
[C---:B------:R-:W-:Y:S01]  /*2450*/  FMUL.FTZ R45, R122.reuse, -R123 ;  /* 0x8000007b7a2d7220 */ /* 0x040fe20000410000 */
[----:B------:R-:W1:Y:S01]  /*2460*/  SHFL.UP PT, R135, R118, 0x4, RZ ;  /* 0x0480000076877989 */ /* 0x000e6200000e00ff */
[-C--:B------:R-:W-:Y:S02]  /*2470*/  FMUL.FTZ R137, R122, -R47.reuse ;  /* 0x8000002f7a897220 */ /* 0x080fe40000410000 */
[C---:B------:R-:W-:Y:S01]  /*2480*/  FFMA.FTZ R144, R120.reuse, R47, -R45 ;  /* 0x0000002f78907223 */ /* 0x040fe2000001082d */
[----:B------:R-:W3:Y:S01]  /*2490*/  SHFL.UP PT, R133, R44, 0x4, RZ ;  /* 0x048000002c857989 */ /* 0x000ee200000e00ff */
[----:B------:R-:W-:Y:S02]  /*24a0*/  FFMA.FTZ R146, R120, R123, R137 ;  /* 0x0000007b78927223 */ /* 0x000fe40000010089 */
[C---:B------:R-:W-:Y:S02]  /*24b0*/  FMUL.FTZ R123, R96.reuse, R156 ;  /* 0x0000009c607b7220 */ /* 0x040fe40000410000 */
[----:B------:R-:W-:-:S02]  /*24c0*/  FMUL.FTZ R137, R96, R142 ;  /* 0x0000008e60897220 */ /* 0x000fc40000410000 */
[CC--:B--2---:R-:W-:Y:S02]  /*24d0*/  FMUL.FTZ R140, R147.reuse, -R92.reuse ;  /* 0x8000005c938c7220 */ /* 0x0c4fe40000410000 */
[-C--:B------:R-:W-:Y:S02]  /*24e0*/  FMUL.FTZ R45, R147, R93.reuse ;  /* 0x0000005d932d7220 */ /* 0x080fe40000410000 */
[----:B------:R-:W-:Y:S02]  /*24f0*/  FADD.FTZ R143, -R123, R146 ;  /* 0x000000927b8f7221 */ /* 0x000fe40000010100 */
[----:B------:R-:W-:Y:S02]  /*2500*/  FADD.FTZ R141, R137, R144 ;  /* 0x00000090898d7221 */ /* 0x000fe40000010000 */
[C---:B------:R-:W-:Y:S02]  /*2510*/  FFMA.FTZ R146, R125.reuse, -R93, R140 ;  /* 0x8000005d7d927223 */ /* 0x040fe4000001008c */
[----:B------:R-:W-:-:S02]  /*2520*/  FFMA.FTZ R144, R125, R92, -R45 ;  /* 0x0000005c7d907223 */ /* 0x000fc4000001082d */
[C---:B------:R-:W-:Y:S02]  /*2530*/  FMUL.FTZ R45, R151.reuse, -R146 ;  /* 0x80000092972d7220 */ /* 0x040fe40000410000 */
[-C--:B------:R-:W-:Y:S02]  /*2540*/  FMUL.FTZ R47, R151, -R144.reuse ;  /* 0x80000090972f7220 */ /* 0x080fe40000410000 */
[C---:B------:R-:W-:Y:S02]  /*2550*/  FMUL.FTZ R140, R124.reuse, -R143 ;  /* 0x8000008f7c8c7220 */ /* 0x040fe40000410000 */
[C---:B------:R-:W-:Y:S02]  /*2560*/  FFMA.FTZ R45, R145.reuse, R144, -R45 ;  /* 0x00000090912d7223 */ /* 0x040fe4000001082d */
[----:B------:R-:W-:Y:S02]  /*2570*/  FFMA.FTZ R47, R145, R146, R47 ;  /* 0x00000092912f7223 */ /* 0x000fe4000001002f */
[----:B------:R-:W-:-:S02]  /*2580*/  FMUL.FTZ R153, R124, -R141 ;  /* 0x8000008d7c997220 */ /* 0x000fc40000410000 */
[----:B------:R-:W-:Y:S02]  /*2590*/  FFMA.FTZ R140, R128, R141, -R140 ;  /* 0x0000008d808c7223 */ /* 0x000fe4000001088c */
[C---:B0-----:R-:W-:Y:S02]  /*25a0*/  FMUL.FTZ R146, R44.reuse, R127 ;  /* 0x0000007f2c927220 */ /* 0x041fe40000410000 */
[C---:B------:R-:W-:Y:S02]  /*25b0*/  FMUL.FTZ R144, R44.reuse, R46 ;  /* 0x0000002e2c907220 */ /* 0x040fe40000410000 */
[C---:B-1----:R-:W-:Y:S02]  /*25c0*/  FMUL.FTZ R154, R44.reuse, R135 ;  /* 0x000000872c9a7220 */ /* 0x042fe40000410000 */
[----:B---3--:R-:W-:Y:S02]  /*25d0*/  FMUL.FTZ R141, R44, R133 ;  /* 0x000000852c8d7220 */ /* 0x008fe40000410000 */
[----:B------:R-:W-:-:S02]  /*25e0*/  FFMA.FTZ R135, R121, R135, -R146 ;  /* 0x0000008779877223 */ /* 0x000fc40000010892 */
[C---:B------:R-:W-:Y:S02]  /*25f0*/  FFMA.FTZ R133, R121.reuse, R133, R144 ;  /* 0x0000008579857223 */ /* 0x040fe40000010090 */
[C---:B------:R-:W-:Y:S02]  /*2600*/  FFMA.FTZ R127, R121.reuse, R127, R154 ;  /* 0x0000007f797f7223 */ /* 0x040fe4000001009a */
[----:B------:R-:W-:Y:S01]  /*2610*/  @P3 FFMA.FTZ R121, R121, R46, -R141 ;  /* 0x0000002e79793223 */ /* 0x000fe2000001088d */
[----:B------:R-:W-:Y:S01]  /*2620*/  FSEL R44, R44, R133, !P3 ;  /* 0x000000852c2c7208 */ /* 0x000fe20005800000 */
[----:B------:R-:W-:Y:S02]  /*2630*/  FFMA.FTZ R153, R128, R143, R153 ;  /* 0x0000008f80997223 */ /* 0x000fe40000010099 */
[----:B------:R-:W-:Y:S01]  /*2640*/  @P3 FADD.FTZ R118, R118, R135 ;  /* 0x0000008776763221 */ /* 0x000fe20000010000 */
[----:B------:R-:W0:Y:S01]  /*2650*/  SHFL.UP PT, R46, R121, 0x8, RZ ;  /* 0x05000000792e7989 */ /* 0x000e2200000e00ff */
[----:B------:R-:W-:Y:S01]  /*2660*/  @P3 FADD.FTZ R116, R116, R127 ;  /* 0x0000007f74743221 */ /* 0x000fe20000010000 */
[----:B------:R-:W-:Y:S01]  /*2670*/  ISETP.GE.AND P3, PT, R16, 0x8, PT ;  /* 0x000000081000780c */ /* 0x000fe20003f66270 */
[C---:B------:R-:W-:Y:S01]  /*2680*/  FMUL.FTZ R143, R95.reuse, R142 ;  /* 0x0000008e5f8f7220 */ /* 0x040fe20000410000 */
[----:B------:R-:W1:Y:S01]  /*2690*/  SHFL.UP PT, R133, R118, 0x8, RZ ;  /* 0x0500000076857989 */ /* 0x000e6200000e00ff */
[----:B------:R-:W-:-:S02]  /*26a0*/  FMUL.FTZ R144, R95, R156 ;  /* 0x0000009c5f907220 */ /* 0x000fc40000410000 */
[----:B------:R-:W-:Y:S01]  /*26b0*/  FADD.FTZ R141, R143, R140 ;  /* 0x0000008c8f8d7221 */ /* 0x000fe20000010000 */
[----:B------:R-:W-:Y:S01]  /*26c0*/  SHFL.UP PT, R146, R44, 0x8, RZ ;  /* 0x050000002c927989 */ /* 0x000fe200000e00ff */
[----:B------:R-:W-:Y:S02]  /*26d0*/  FADD.FTZ R153, -R144, R153 ;  /* 0x0000009990997221 */ /* 0x000fe40000010100 */
[C---:B------:R-:W-:Y:S01]  /*26e0*/  FMUL.FTZ R127, R122.reuse, -R47 ;  /* 0x8000002f7a7f7220 */ /* 0x040fe20000410000 */
[----:B------:R-:W2:Y:S01]  /*26f0*/  SHFL.UP PT, R140, R116, 0x8, RZ ;  /* 0x05000000748c7989 */ /* 0x000ea200000e00ff */
[----:B------:R-:W-:Y:S02]  /*2700*/  FMUL.FTZ R135, R122, -R45 ;  /* 0x8000002d7a877220 */ /* 0x000fe40000410000 */
[C---:B------:R-:W-:Y:S02]  /*2710*/  FMUL.FTZ R154, R126.reuse, -R153 ;  /* 0x800000997e9a7220 */ /* 0x040fe40000410000 */
[----:B------:R-:W-:-:S02]  /*2720*/  FMUL.FTZ R155, R126, -R141 ;  /* 0x8000008d7e9b7220 */ /* 0x000fc40000410000 */
[----:B------:R-:W-:Y:S02]  /*2730*/  FFMA.FTZ R127, R120, R45, -R127 ;  /* 0x0000002d787f7223 */ /* 0x000fe4000001087f */
[----:B------:R-:W-:Y:S02]  /*2740*/  FFMA.FTZ R154, R132, R141, -R154 ;  /* 0x0000008d849a7223 */ /* 0x000fe4000001089a */
[----:B------:R-:W-:Y:S02]  /*2750*/  FFMA.FTZ R47, R120, R47, R135 ;  /* 0x0000002f782f7223 */ /* 0x000fe40000010087 */
[----:B------:R-:W-:Y:S02]  /*2760*/  FFMA.FTZ R158, R132, R153, R155 ;  /* 0x00000099849e7223 */ /* 0x000fe4000001009b */
[C---:B------:R-:W-:Y:S02]  /*2770*/  FMUL.FTZ R141, R94.reuse, R142 ;  /* 0x0000008e5e8d7220 */ /* 0x040fe40000410000 */
[----:B------:R-:W-:-:S02]  /*2780*/  FMUL.FTZ R135, R94, R156 ;  /* 0x0000009c5e877220 */ /* 0x000fc40000410000 */
[C---:B------:R-:W-:Y:S02]  /*2790*/  FMUL.FTZ R153, R124.reuse, -R127 ;  /* 0x8000007f7c997220 */ /* 0x040fe40000410000 */
[-C--:B------:R-:W-:Y:S02]  /*27a0*/  FMUL.FTZ R45, R124, -R47.reuse ;  /* 0x8000002f7c2d7220 */ /* 0x080fe40000410000 */
[----:B------:R-:W-:Y:S02]  /*27b0*/  FADD.FTZ R157, R141, R154 ;  /* 0x0000009a8d9d7221 */ /* 0x000fe40000010000 */
[----:B------:R-:W-:Y:S02]  /*27c0*/  FADD.FTZ R159, -R135, R158 ;  /* 0x0000009e879f7221 */ /* 0x000fe40000010100 */
[C---:B------:R-:W-:Y:S02]  /*27d0*/  FFMA.FTZ R153, R128.reuse, R47, R153 ;  /* 0x0000002f80997223 */ /* 0x040fe40000010099 */
[----:B------:R-:W-:-:S02]  /*27e0*/  FFMA.FTZ R155, R128, R127, -R45 ;  /* 0x0000007f809b7223 */ /* 0x000fc4000001082d */
[C---:B------:R-:W-:Y:S02]  /*27f0*/  FMUL.FTZ R45, R134.reuse, -R157 ;  /* 0x8000009d862d7220 */ /* 0x040fe40000410000 */
[----:B------:R-:W-:Y:S02]  /*2800*/  FMUL.FTZ R47, R134, -R159 ;  /* 0x8000009f862f7220 */ /* 0x000fe40000410000 */
[----:B------:R-:W-:Y:S02]  /*2810*/  FMUL.FTZ R127, R126, -R153 ;  /* 0x800000997e7f7220 */ /* 0x000fe40000410000 */
[----:B0-----:R-:W-:Y:S02]  /*2820*/  FMUL.FTZ R154, R44, R46 ;  /* 0x0000002e2c9a7220 */ /* 0x001fe40000410000 */
[C---:B------:R-:W-:Y:S02]  /*2830*/  FFMA.FTZ R45, R136.reuse, R159, R45 ;  /* 0x0000009f882d7223 */ /* 0x040fe4000001002d */
[----:B------:R-:W-:-:S02]  /*2840*/  FFMA.FTZ R47, R136, R157, -R47 ;  /* 0x0000009d882f7223 */ /* 0x000fc4000001082f */
[-C--:B------:R-:W-:Y:S02]  /*2850*/  FFMA.FTZ R127, R132, R155.reuse, -R127 ;  /* 0x0000009b847f7223 */ /* 0x080fe4000001087f */
[----:B------:R-:W-:Y:S02]  /*2860*/  FMUL.FTZ R159, R126, -R155 ;  /* 0x8000009b7e9f7220 */ /* 0x000fe40000410000 */
[C---:B-1----:R-:W-:Y:S02]  /*2870*/  FMUL.FTZ R155, R44.reuse, R133 ;  /* 0x000000852c9b7220 */ /* 0x042fe40000410000 */
[C---:B--2---:R-:W-:Y:S02]  /*2880*/  FMUL.FTZ R158, R44.reuse, R140 ;  /* 0x0000008c2c9e7220 */ /* 0x044fe40000410000 */
[-C--:B------:R-:W-:Y:S02]  /*2890*/  FFMA.FTZ R157, R121, R146.reuse, R154 ;  /* 0x00000092799d7223 */ /* 0x080fe4000001009a */
[----:B------:R-:W-:-:S02]  /*28a0*/  FMUL.FTZ R146, R44, R146 ;  /* 0x000000922c927220 */ /* 0x000fc40000410000 */
[C---:B------:R-:W-:Y:S02]  /*28b0*/  FFMA.FTZ R155, R121.reuse, R140, R155 ;  /* 0x0000008c799b7223 */ /* 0x040fe4000001009b */
[C---:B------:R-:W-:Y:S02]  /*28c0*/  FFMA.FTZ R133, R121.reuse, R133, -R158 ;  /* 0x0000008579857223 */ /* 0x040fe4000001089e */
[----:B------:R-:W-:Y:S02]  /*28d0*/  @P3 FFMA.FTZ R121, R121, R46, -R146 ;  /* 0x0000002e79793223 */ /* 0x000fe40000010892 */
[----:B------:R-:W-:Y:S01]  /*28e0*/  @P3 FADD.FTZ R118, R118, R133 ;  /* 0x0000008576763221 */ /* 0x000fe20000010000 */
[----:B------:R-:W-:Y:S01]  /*28f0*/  FSEL R133, R44, R157, !P3 ;  /* 0x0000009d2c857208 */ /* 0x000fe20005800000 */
[----:B------:R-:W-:Y:S01]  /*2900*/  @P3 FADD.FTZ R116, R116, R155 ;  /* 0x0000009b74743221 */ /* 0x000fe20000010000 */
[----:B------:R-:W0:Y:S01]  /*2910*/  SHFL.UP PT, R160, R121, 0x10, RZ ;  /* 0x0600000079a07989 */ /* 0x000e2200000e00ff */
[----:B------:R-:W-:Y:S01]  /*2920*/  FFMA.FTZ R159, R132, R153, R159 ;  /* 0x00000099849f7223 */ /* 0x000fe2000001009f */
[----:B------:R-:W-:Y:S01]  /*2930*/  MOV R44, 0x3f800000 ;  /* 0x3f800000002c7802 */ /* 0x000fe20000000f00 */
[C---:B------:R-:W-:Y:S01]  /*2940*/  FMUL.FTZ R146, R91.reuse, R156 ;  /* 0x0000009c5b927220 */ /* 0x040fe20000410000 */
[----:B------:R-:W1:Y:S01]  /*2950*/  SHFL.UP PT, R164, R133, 0x10, RZ ;  /* 0x0600000085a47989 */ /* 0x000e6200000e00ff */
[----:B------:R-:W-:Y:S01]  /*2960*/  FMUL.FTZ R155, R134, -R159 ;  /* 0x8000009f869b7220 */ /* 0x000fe20000410000 */
[----:B------:R-:W-:Y:S01]  /*2970*/  ISETP.GE.AND P3, PT, R16, 0x10, PT ;  /* 0x000000101000780c */ /* 0x000fe20003f66270 */
[----:B------:R-:W-:Y:S01]  /*2980*/  FMUL.FTZ R140, R91, R142 ;  /* 0x0000008e5b8c7220 */ /* 0x000fe20000410000 */
[----:B------:R-:W2:Y:S01]  /*2990*/  SHFL.UP PT, R153, R116, 0x10, RZ ;  /* 0x0600000074997989 */ /* 0x000ea200000e00ff */
[----:B------:R-:W-:-:S02]  /*29a0*/  FFMA.FTZ R155, R136, R127, -R155 ;  /* 0x0000007f889b7223 */ /* 0x000fc4000001089b */
[----:B------:R-:W-:Y:S01]  /*29b0*/  FMUL.FTZ R127, R134, -R127 ;  /* 0x8000007f867f7220 */ /* 0x000fe20000410000 */
[----:B------:R-:W3:Y:S01]  /*29c0*/  SHFL.UP PT, R162, R118, 0x10, RZ ;  /* 0x0600000076a27989 */ /* 0x000ee200000e00ff */
[----:B------:R-:W-:Y:S01]  /*29d0*/  FADD.FTZ R154, -R146, R45 ;  /* 0x0000002d929a7221 */ /* 0x000fe20000010100 */
[----:B------:R-:W-:Y:S01]  /*29e0*/  HFMA2.MMA R45, -RZ, RZ, 0, 0 ;  /* 0x00000000ff2d7435 */ /* 0x000fe200000001ff */
[----:B------:R-:W-:Y:S02]  /*29f0*/  FFMA.FTZ R159, R136, R159, R127 ;  /* 0x0000009f889f7223 */ /* 0x000fe4000001007f */
[----:B------:R-:W-:Y:S02]  /*2a00*/  FADD.FTZ R158, R140, R47 ;  /* 0x0000002f8c9e7221 */ /* 0x000fe40000010000 */
[C---:B------:R-:W-:Y:S01]  /*2a10*/  FMUL.FTZ R127, R129.reuse, -R154 ;  /* 0x8000009a817f7220 */ /* 0x040fe20000410000 */
[----:B------:R-:W-:Y:S01]  /*2a20*/  CS2R R46, SRZ ;  /* 0x00000000002e7805 */ /* 0x000fe2000001ff00 */
[----:B------:R-:W-:-:S02]  /*2a30*/  FMUL.FTZ R157, R129, -R158 ;  /* 0x8000009e819d7220 */ /* 0x000fc40000410000 */
[----:B------:R-:W-:Y:S02]  /*2a40*/  FFMA.FTZ R127, R131, R158, -R127 ;  /* 0x0000009e837f7223 */ /* 0x000fe4000001087f */
[----:B------:R-:W-:Y:S01]  /*2a50*/  FMUL.FTZ R158, R129, -R159 ;  /* 0x8000009f819e7220 */ /* 0x000fe20000410000 */
[----:B------:R-:W4:Y:S01]  /*2a60*/  @!P0 LDS.128 R44, [UR4+0x1770] ;  /* 0x00177004ff2c8984 */ /* 0x000f220008000c00 */
[----:B0-----:R-:W-:Y:S01]  /*2a70*/  FMUL.FTZ R165, R133, R160 ;  /* 0x000000a085a57220 */ /* 0x001fe20000410000 */
[----:B------:R-:W-:Y:S01]  /*2a80*/  ISETP.NE.AND P0, PT, R100, 0x1f, PT ;  /* 0x0000001f6400780c */ /* 0x000fe20003f05270 */
[C---:B------:R-:W-:Y:S02]  /*2a90*/  FFMA.FTZ R154, R131.reuse, R154, R157 ;  /* 0x0000009a839a7223 */ /* 0x040fe4000001009d */
[-C--:B------:R-:W-:Y:S02]  /*2aa0*/  FFMA.FTZ R158, R131, R155.reuse, -R158 ;  /* 0x0000009b839e7223 */ /* 0x080fe4000001089e */
[----:B------:R-:W-:-:S02]  /*2ab0*/  FMUL.FTZ R157, R129, -R155 ;  /* 0x8000009b819d7220 */ /* 0x000fc40000410000 */
[----:B-1----:R-:W-:Y:S02]  /*2ac0*/  FFMA.FTZ R155, R121, R164, R165 ;  /* 0x000000a4799b7223 */ /* 0x002fe400000100a5 */
[C---:B--2---:R-:W-:Y:S02]  /*2ad0*/  FMUL.FTZ R161, R133.reuse, R153 ;  /* 0x0000009985a17220 */ /* 0x044fe40000410000 */
[----:B---3--:R-:W-:Y:S02]  /*2ae0*/  FMUL.FTZ R163, R133, R162 ;  /* 0x000000a285a37220 */ /* 0x008fe40000410000 */
[----:B------:R-:W-:Y:S01]  /*2af0*/  FFMA.FTZ R159, R131, R159, R157 ;  /* 0x0000009f839f7223 */ /* 0x000fe2000001009d */
[C---:B------:R-:W-:Y:S01]  /*2b00*/  FSEL R157, R133.reuse, R155, !P3 ;  /* 0x0000009b859d7208 */ /* 0x040fe20005800000 */
[----:B------:R-:W-:Y:S02]  /*2b10*/  FMUL.FTZ R164, R133, R164 ;  /* 0x000000a485a47220 */ /* 0x000fe40000410000 */
[----:B------:R-:W-:-:S02]  /*2b20*/  FFMA.FTZ R161, R121, R162, -R161 ;  /* 0x000000a279a17223 */ /* 0x000fc400000108a1 */
[----:B------:R-:W-:Y:S01]  /*2b30*/  FFMA.FTZ R163, R121, R153, R163 ;  /* 0x0000009979a37223 */ /* 0x000fe200000100a3 */
[----:B------:R-:W0:Y:S01]  /*2b40*/  SHFL.UP PT, R157, R157, 0x1, RZ ;  /* 0x042000009d9d7989 */ /* 0x000e2200000e00ff */
[C---:B------:R-:W-:Y:S02]  /*2b50*/  FMUL.FTZ R142, R81.reuse, R142 ;  /* 0x0000008e518e7220 */ /* 0x040fe40000410000 */
[----:B------:R-:W-:Y:S02]  /*2b60*/  FMUL.FTZ R133, R81, R156 ;  /* 0x0000009c51857220 */ /* 0x000fe40000410000 */
[----:B------:R-:W-:Y:S02]  /*2b70*/  @P3 FFMA.FTZ R121, R121, R160, -R164 ;  /* 0x000000a079793223 */ /* 0x000fe400000108a4 */
[----:B------:R-:W-:Y:S02]  /*2b80*/  @P3 FADD.FTZ R118, R118, R161 ;  /* 0x000000a176763221 */ /* 0x000fe40000010000 */
[----:B------:R-:W-:Y:S01]  /*2b90*/  @P3 FADD.FTZ R116, R116, R163 ;  /* 0x000000a374743221 */ /* 0x000fe20000010000 */
[----:B------:R1:W2:Y:S01]  /*2ba0*/  SHFL.DOWN PT, R161, R158, 0x1, 0x1f ;  /* 0x08201f009ea17f89 */ /* 0x0002a200000e0000 */
[----:B------:R-:W-:Y:S01]  /*2bb0*/  FADD.FTZ R156, R142, R127 ;  /* 0x0000007f8e9c7221 */ /* 0x000fe20000010000 */
[----:B------:R-:W-:Y:S01]  /*2bc0*/  ISETP.GT.U32.AND P3, PT, R100, 0x1d, PT ;  /* 0x0000001d6400780c */ /* 0x000fe20003f64070 */
[----:B------:R-:W-:Y:S01]  /*2bd0*/  FADD.FTZ R155, -R133, R154 ;  /* 0x0000009a859b7221 */ /* 0x000fe20000010100 */
[----:B------:R1:W3:Y:S04]  /*2be0*/  SHFL.DOWN PT, R127, R159, 0x1, 0x1f ;  /* 0x08201f009f7f7f89 */ /* 0x0002e800000e0000 */
[----:B------:R1:W0:Y:S04]  /*2bf0*/  SHFL.DOWN PT, R163, R156, 0x1, 0x1f ;  /* 0x08201f009ca37f89 */ /* 0x00022800000e0000 */
[----:B------:R1:W0:Y:S04]  /*2c00*/  SHFL.DOWN PT, R162, R155, 0x1, 0x1f ;  /* 0x08201f009ba27f89 */ /* 0x00022800000e0000 */
[----:B------:R1:W0:Y:S04]  /*2c10*/  SHFL.UP PT, R153, R121, 0x1, RZ ;  /* 0x0420000079997989 */ /* 0x00022800000e00ff */
[----:B------:R1:W0:Y:S04]  /*2c20*/  SHFL.UP PT, R154, R118, 0x1, RZ ;  /* 0x04200000769a7989 */ /* 0x00022800000e00ff */
[----:B------:R1:W0:Y:S01]  /*2c30*/  SHFL.UP PT, R160, R116, 0x1, RZ ;  /* 0x0420000074a07989 */ /* 0x00022200000e00ff */
[----:B------:R-:W-:Y:S05]  /*2c40*/  @!P0 BRA `(.L_x_11074) ;  /* 0x000000b000008947 */ /* 0x000fea0003800000 */
[C---:B-1234-:R-:W-:Y:S02]  /*2c50*/  FMUL.FTZ R116, R159.reuse, R127 ;  /* 0x0000007f9f747220 */ /* 0x05efe40000410000 */
[----:B0-----:R-:W-:-:S02]  /*2c60*/  FMUL.FTZ R118, R159, R162 ;  /* 0x000000a29f767220 */ /* 0x001fc40000410000 */
[C---:B------:R-:W-:Y:S02]  /*2c70*/  FMUL.FTZ R121, R159.reuse, R163 ;  /* 0x000000a39f797220 */ /* 0x040fe40000410000 */
[-C--:B------:R-:W-:Y:S02]  /*2c80*/  FMUL.FTZ R159, R159, R161.reuse ;  /* 0x000000a19f9f7220 */ /* 0x080fe40000410000 */
[C---:B------:R-:W-:Y:S02]  /*2c90*/  FFMA.FTZ R116, R158.reuse, R161, -R116 ;  /* 0x000000a19e747223 */ /* 0x040fe40000010874 */
[C---:B------:R-:W-:Y:S02]  /*2ca0*/  FFMA.FTZ R163, R158.reuse, R163, -R118 ;  /* 0x000000a39ea37223 */ /* 0x040fe40000010876 */
[C---:B------:R-:W-:Y:S02]  /*2cb0*/  FFMA.FTZ R162, R158.reuse, R162, R121 ;  /* 0x000000a29ea27223 */ /* 0x040fe40000010079 */
[----:B------:R-:W-:Y:S01]  /*2cc0*/  FFMA.FTZ R159, R158, R127, R159 ;  /* 0x0000007f9e9f7223 */ /* 0x000fe2000001009f */
[----:B------:R-:W-:Y:S01]  /*2cd0*/  MOV R158, R116 ;  /* 0x00000074009e7202 */ /* 0x000fe20000000f00 */
[----:B------:R-:W-:-:S02]  /*2ce0*/  FADD.FTZ R156, R156, R163 ;  /* 0x000000a39c9c7221 */ /* 0x000fc40000010000 */
[----:B------:R-:W-:Y:S02]  /*2cf0*/  FADD.FTZ R155, R155, R162 ;  /* 0x000000a29b9b7221 */ /* 0x000fe40000010000 */
.L_x_11074:
[----:B--2-4-:R-:W-:Y:S05]  /*2d00*/  BSYNC B0 ;  /* 0x0000000000007941 */ /* 0x014fea0003800000 */
.L_x_11073:
[----:B-1----:R1:W2:Y:S01]  /*2d10*/  SHFL.DOWN PT, R118, R158, 0x2, 0x1f ;  /* 0x08401f009e767f89 */ /* 0x0022a200000e0000 */
[----:B------:R-:W-:Y:S03]  /*2d20*/  BSSY B0, `(.L_x_11075) ;  /* 0x0000010000007945 */ /* 0x000fe60003800000 */
[----:B------:R1:W4:Y:S04]  /*2d30*/  SHFL.DOWN PT, R116, R159, 0x2, 0x1f ;  /* 0x08401f009f747f89 */ /* 0x00032800000e0000 */
[----:B0-----:R1:W0:Y:S04]  /*2d40*/  SHFL.DOWN PT, R162, R156, 0x2, 0x1f ;  /* 0x08401f009ca27f89 */ /* 0x00122800000e0000 */
[----:B------:R1:W3:Y:S01]  /*2d50*/  SHFL.DOWN PT, R164, R155, 0x2, 0x1f ;  /* 0x08401f009ba47f89 */ /* 0x0002e200000e0000 */
[----:B------:R-:W-:Y:S05]  /*2d60*/  @P3 BRA `(.L_x_11076) ;  /* 0x000000b000003947 */ /* 0x000fea0003800000 */
[C---:B---3--:R-:W-:Y:S02]  /*2d70*/  FMUL.FTZ R127, R159.reuse, R164 ;  /* 0x000000a49f7f7220 */ /* 0x048fe40000410000 */
[----:B----4-:R-:W-:-:S02]  /*2d80*/  FMUL.FTZ R121, R159, R116 ;  /* 0x000000749f797220 */ /* 0x010fc40000410000 */
[CC--:B0-----:R-:W-:Y:S02]  /*2d90*/  FMUL.FTZ R161, R159.reuse, R162.reuse ;  /* 0x000000a29fa17220 */ /* 0x0c1fe40000410000 */
        /* <DEDUP_REMOVED lines=8> */
.L_x_11076:
[----:B------:R-:W-:Y:S05]  /*2e20*/  BSYNC B0 ;  /* 0x0000000000007941 */ /* 0x000fea0003800000 */
.L_x_11075:
[----:B--2---:R2:W1:Y:S01]  /*2e30*/  SHFL.DOWN PT, R118, R158, 0x4, 0x1f ;  /* 0x08801f009e767f89 */ /* 0x00446200000e0000 */
[----:B------:R-:W-:Y:S03]  /*2e40*/  BSSY B0, `(.L_x_11077) ;  /* 0x0000010000007945 */ /* 0x000fe60003800000 */
[----:B----4-:R2:W4:Y:S04]  /*2e50*/  SHFL.DOWN PT, R116, R159, 0x4, 0x1f ;  /* 0x08801f009f747f89 */ /* 0x01052800000e0000 */
[----:B0-----:R2:W0:Y:S04]  /*2e60*/  SHFL.DOWN PT, R162, R156, 0x4, 0x1f ;  /* 0x08801f009ca27f89 */ /* 0x00142800000e0000 */
[----:B---3--:R2:W3:Y:S01]  /*2e70*/  SHFL.DOWN PT, R164, R155, 0x4, 0x1f ;  /* 0x08801f009ba47f89 */ /* 0x0084e200000e0000 */
        /* <DEDUP_REMOVED lines=12> */
.L_x_11078:
[----:B------:R-:W-:Y:S05]  /*2f40*/  BSYNC B0 ;  /* 0x0000000000007941 */ /* 0x000fea0003800000 */
.L_x_11077:
[----:B-1----:R1:W2:Y:S01]  /*2f50*/  SHFL.DOWN PT, R118, R158, 0x8, 0x1f ;  /* 0x09001f009e767f89 */ /* 0x0022a200000e0000 */
        /* <DEDUP_REMOVED lines=16> */
.L_x_11080:
[----:B------:R-:W-:Y:S05]  /*3060*/  BSYNC B0 ;  /* 0x0000000000007941 */ /* 0x000fea0003800000 */
.L_x_11079:
        /* <DEDUP_REMOVED lines=17> */
.L_x_11082:
[----:B------:R-:W-:Y:S05]  /*3180*/  BSYNC B0 ;  /* 0x0000000000007941 */ /* 0x000fea0003800000 */
.L_x_11081:
[----:B------:R-:W-:Y:S01]  /*3190*/  SHFL.DOWN PT, R163, R159, 0x1, 0x1f ;  /* 0x08201f009fa37f89 */ /* 0x000fe200000e0000 */
[----:B------:R-:W-:Y:S01]  /*31a0*/  ISETP.GT.AND P0, PT, R16, 0x1e, PT ;  /* 0x0000001e1000780c */ /* 0x000fe20003f04270 */
[----:B------:R-:W-:Y:S02]  /*31b0*/  BSSY B0, `(.L_x_11083) ;  /* 0x000015d000007945 */ /* 0x000fe40003800000 */
[----:B-1----:R-:W1:Y:S04]  /*31c0*/  SHFL.IDX PT, R118, R47, RZ, 0x1f ;  /* 0x00001fff2f767589 */ /* 0x002e6800000e0000 */
[----:B----4-:R-:W4:Y:S04]  /*31d0*/  SHFL.IDX PT, R116, R46, RZ, 0x1f ;  /* 0x00001fff2e747589 */ /* 0x010f2800000e0000 */
[----:B---3--:R-:W3:Y:S04]  /*31e0*/  SHFL.DOWN PT, R164, R158, 0x1, 0x1f ;  /* 0x08201f009ea47f89 */ /* 0x008ee800000e0000 */
[----:B------:R-:W5:Y:S04]  /*31f0*/  SHFL.DOWN PT, R121, R156, 0x1, 0x1f ;  /* 0x08201f009c797f89 */ /* 0x000f6800000e0000 */
[----:B------:R-:W2:Y:S04]  /*3200*/  SHFL.DOWN PT, R127, R155, 0x1, 0x1f ;  /* 0x08201f009b7f7f89 */ /* 0x000ea800000e0000 */
[----:B--2---:R-:W-:Y:S01]  /*3210*/  SHFL.IDX PT, R159, R159, RZ, 0x1f ;  /* 0x00001fff9f9f7589 */ /* 0x004fe200000e0000 */
[----:B-1----:R-:W-:-:S03]  /*3220*/  @P2 FMUL.FTZ R161, R163, R118 ;  /* 0x00000076a3a12220 */ /* 0x002fc60000410000 */
[----:B------:R-:W-:Y:S01]  /*3230*/  SHFL.IDX PT, R158, R158, RZ, 0x1f ;  /* 0x00001fff9e9e7589 */ /* 0x000fe200000e0000 */
[----:B----4-:R-:W-:-:S03]  /*3240*/  @P2 FMUL.FTZ R163, R163, R116 ;  /* 0x00000074a3a32220 */ /* 0x010fc60000410000 */
[----:B------:R-:W-:Y:S01]  /*3250*/  SHFL.IDX PT, R155, R155, RZ, 0x1f ;  /* 0x00001fff9b9b7589 */ /* 0x000fe200000e0000 */
[----:B0--3--:R-:W-:-:S03]  /*3260*/  @P2 FFMA.FTZ R162, R164, R116, -R161 ;  /* 0x00000074a4a22223 */ /* 0x009fc600000108a1 */
[----:B------:R-:W-:Y:S01]  /*3270*/  SHFL.IDX PT, R156, R156, RZ, 0x1f ;  /* 0x00001fff9c9c7589 */ /* 0x000fe200000e0000 */
[----:B------:R-:W-:Y:S02]  /*3280*/  @P2 FFMA.FTZ R164, R164, R118, R163 ;  /* 0x00000076a4a42223 */ /* 0x000fe400000100a3 */
[----:B-----5:R-:W-:Y:S02]  /*3290*/  @P2 FADD.FTZ R116, R121, R162 ;  /* 0x000000a279742221 */ /* 0x020fe40000010000 */
[----:B------:R-:W-:Y:S01]  /*32a0*/  @P2 FADD.FTZ R118, R127, R164 ;  /* 0x000000a47f762221 */ /* 0x000fe20000010000 */
[----:B------:R-:W-:Y:S01]  /*32b0*/  ISETP.NE.AND P2, PT, R15, RZ, PT ;  /* 0x000000ff0f00720c */ /* 0x000fe20003f45270 */
[-C--:B------:R-:W-:Y:S02]  /*32c0*/  FMUL.FTZ R121, R116, -R93.reuse ;  /* 0x8000005d74797220 */ /* 0x080fe40000410000 */
[C---:B------:R-:W-:Y:S02]  /*32d0*/  FMUL.FTZ R93, R118.reuse, -R93 ;  /* 0x8000005d765d7220 */ /* 0x040fe40000410000 */
        /* <DEDUP_REMOVED lines=20> */
[----:B------:R-:W-:Y:S02]  /*3420*/  @P1 FADD.FTZ R41, R160, R149 ;  /* 0x00000095a0291221 */ /* 0x000fe40000010000 */
[----:B------:R-:W-:Y:S01]  /*3430*/  @P1 FADD.FTZ R40, R154, R157 ;  /* 0x0000009d9a281221 */ /* 0x000fe20000010000 */
[----:B------:R-:W-:Y:S01]  /*3440*/  ISETP.NE.AND P1, PT, R16, RZ, PT ;  /* 0x000000ff1000720c */ /* 0x000fe20003f25270 */
        /* <DEDUP_REMOVED lines=10> */
[----:B------:R-:W-:Y:S02]  /*34f0*/  FADD.FTZ R40, R130, R139 ;  /* 0x0000008b82287221 */ /* 0x000fe40000010000 */
[----:B------:R-:W-:Y:S02]  /*3500*/  FADD.FTZ R138, RZ, R43 ;  /* 0x0000002bff8a7221 */ /* 0x000fe40000010000 */
[C---:B------:R-:W-:Y:S02]  /*3510*/  FMUL.FTZ R130, R124.reuse, -R137 ;  /* 0x800000897c827220 */ /* 0x040fe40000410000 */
[----:B------:R-:W-:Y:S02]  /*3520*/  FMUL.FTZ R43, R124, -R123 ;  /* 0x8000007b7c2b7220 */ /* 0x000fe40000410000 */
[----:B------:R-:W-:-:S02]  /*3530*/  FMUL.FTZ R42, R129, R40 ;  /* 0x00000028812a7220 */ /* 0x000fc40000410000 */
[-C--:B------:R-:W-:Y:S02]  /*3540*/  FMUL.FTZ R41, R129, R138.reuse ;  /* 0x0000008a81297220 */ /* 0x080fe40000410000 */
[C---:B------:R-:W-:Y:S02]  /*3550*/  FFMA.FTZ R139, R128.reuse, R123, R130 ;  /* 0x0000007b808b7223 */ /* 0x040fe40000010082 */
[----:B------:R-:W-:Y:S02]  /*3560*/  FFMA.FTZ R130, R128, R137, -R43 ;  /* 0x0000008980827223 */ /* 0x000fe4000001082b */
[C---:B------:R-:W-:Y:S02]  /*3570*/  FFMA.FTZ R42, R131.reuse, R138, R42 ;  /* 0x0000008a832a7223 */ /* 0x040fe4000001002a */
[----:B------:R-:W-:Y:S02]  /*3580*/  FFMA.FTZ R41, R131, R40, -R41 ;  /* 0x0000002883297223 */ /* 0x000fe40000010829 */
[----:B------:R-:W-:-:S02]  /*3590*/  FADD.FTZ R143, R143, R130 ;  /* 0x000000828f8f7221 */ /* 0x000fc40000010000 */
[----:B------:R-:W-:Y:S02]  /*35a0*/  FADD.FTZ R144, -R144, R139 ;  /* 0x0000008b90907221 */ /* 0x000fe40000010100 */
[----:B------:R-:W-:Y:S02]  /*35b0*/  FADD.FTZ R139, RZ, R42 ;  /* 0x0000002aff8b7221 */ /* 0x000fe40000010000 */
[----:B------:R-:W-:Y:S02]  /*35c0*/  FFMA.FTZ R157, R67, R110, R41 ;  /* 0x0000006e439d7223 */ /* 0x000fe40000010029 */
[C---:B------:R-:W-:Y:S02]  /*35d0*/  FMUL.FTZ R149, R126.reuse, -R143 ;  /* 0x8000008f7e957220 */ /* 0x040fe40000410000 */
[----:B------:R-:W-:Y:S02]  /*35e0*/  FMUL.FTZ R43, R126, -R144 ;  /* 0x800000907e2b7220 */ /* 0x000fe40000410000 */
[----:B------:R-:W-:-:S02]  /*35f0*/  FMUL.FTZ R41, R134, R139 ;  /* 0x0000008b86297220 */ /* 0x000fc40000410000 */
[----:B------:R-:W-:Y:S02]  /*3600*/  FMUL.FTZ R42, R134, R157 ;  /* 0x0000009d862a7220 */ /* 0x000fe40000410000 */
[C---:B------:R-:W-:Y:S02]  /*3610*/  FFMA.FTZ R148, R132.reuse, R144, R149 ;  /* 0x0000009084947223 */ /* 0x040fe40000010095 */
[----:B------:R-:W-:Y:S02]  /*3620*/  FFMA.FTZ R130, R132, R143, -R43 ;  /* 0x0000008f84827223 */ /* 0x000fe4000001082b */
[C---:B------:R-:W-:Y:S02]  /*3630*/  FFMA.FTZ R41, R136.reuse, R157, -R41 ;  /* 0x0000009d88297223 */ /* 0x040fe40000010829 */
[----:B------:R-:W-:Y:S02]  /*3640*/  FFMA.FTZ R42, R136, R139, R42 ;  /* 0x0000008b882a7223 */ /* 0x000fe4000001002a */
[----:B------:R-:W-:-:S02]  /*3650*/  FADD.FTZ R135, -R135, R148 ;  /* 0x0000009487877221 */ /* 0x000fc40000010100 */
[----:B------:R-:W-:Y:S02]  /*3660*/  FADD.FTZ R130, R141, R130 ;  /* 0x000000828d827221 */ /* 0x000fe40000010000 */
[----:B------:R-:W-:Y:S02]  /*3670*/  FFMA.FTZ R41, R76, R115, R41 ;  /* 0x000000734c297223 */ /* 0x000fe40000010029 */
[----:B------:R-:W-:Y:S02]  /*3680*/  FADD.FTZ R141, RZ, R42 ;  /* 0x0000002aff8d7221 */ /* 0x000fe40000010000 */
[----:B------:R-:W-:Y:S02]  /*3690*/  FMUL.FTZ R43, R134, -R135 ;  /* 0x80000087862b7220 */ /* 0x000fe40000410000 */
[C---:B------:R-:W-:Y:S02]  /*36a0*/  FMUL.FTZ R42, R126.reuse, R41 ;  /* 0x000000297e2a7220 */ /* 0x040fe40000410000 */
[----:B------:R-:W-:-:S02]  /*36b0*/  FMUL.FTZ R126, R126, R141 ;  /* 0x0000008d7e7e7220 */ /* 0x000fc40000410000 */
[-C--:B------:R-:W-:Y:S02]  /*36c0*/  FMUL.FTZ R148, R134, -R130.reuse ;  /* 0x8000008286947220 */ /* 0x080fe40000410000 */
[----:B------:R-:W-:Y:S02]  /*36d0*/  FFMA.FTZ R149, R136, R130, -R43 ;  /* 0x0000008288957223 */ /* 0x000fe4000001082b */
[----:B------:R-:W-:Y:S02]  /*36e0*/  FFMA.FTZ R43, R132, R41, -R126 ;  /* 0x00000029842b7223 */ /* 0x000fe4000001087e */
[----:B------:R-:W-:Y:S02]  /*36f0*/  FFMA.FTZ R153, R136, R135, R148 ;  /* 0x0000008788997223 */ /* 0x000fe40000010094 */
[----:B------:R-:W-:Y:S02]  /*3700*/  FADD.FTZ R126, R140, R149 ;  /* 0x000000958c7e7221 */ /* 0x000fe40000010000 */
[----:B------:R-:W-:-:S02]  /*3710*/  FFMA.FTZ R42, R132, R141, R42 ;  /* 0x0000008d842a7223 */ /* 0x000fc4000001002a */
[----:B------:R-:W-:Y:S02]  /*3720*/  FADD.FTZ R134, -R146, R153 ;  /* 0x0000009992867221 */ /* 0x000fe40000010100 */
[----:B------:R-:W-:Y:S02]  /*3730*/  FMUL.FTZ R136, R129, -R126 ;  /* 0x8000007e81887220 */ /* 0x000fe40000410000 */
[----:B------:R-:W-:Y:S02]  /*3740*/  FFMA.FTZ R43, R77, R112, R43 ;  /* 0x000000704d2b7223 */ /* 0x000fe4000001002b */
[----:B------:R-:W-:Y:S02]  /*3750*/  FADD.FTZ R146, RZ, R42 ;  /* 0x0000002aff927221 */ /* 0x000fe40000010000 */
[-C--:B------:R-:W-:Y:S02]  /*3760*/  FMUL.FTZ R132, R129, -R134.reuse ;  /* 0x8000008681847220 */ /* 0x080fe40000410000 */
[----:B------:R-:W-:-:S02]  /*3770*/  FFMA.FTZ R136, R131, R134, R136 ;  /* 0x0000008683887223 */ /* 0x000fc40000010088 */
[CC--:B------:R-:W-:Y:S02]  /*3780*/  FMUL.FTZ R129, R124.reuse, R43.reuse ;  /* 0x0000002b7c817220 */ /* 0x0c0fe40000410000 */
[----:B------:R-:W-:Y:S02]  /*3790*/  FMUL.FTZ R42, R124, R146 ;  /* 0x000000927c2a7220 */ /* 0x000fe40000410000 */
[----:B------:R-:W-:Y:S02]  /*37a0*/  FFMA.FTZ R149, R131, R126, -R132 ;  /* 0x0000007e83957223 */ /* 0x000fe40000010884 */
[----:B------:R-:W-:Y:S02]  /*37b0*/  FADD.FTZ R136, -R133, R136 ;  /* 0x0000008885887221 */ /* 0x000fe40000010100 */
[C---:B------:R-:W-:Y:S02]  /*37c0*/  FFMA.FTZ R129, R128.reuse, R146, R129 ;  /* 0x0000009280817223 */ /* 0x040fe40000010081 */
[----:B------:R-:W-:-:S02]  /*37d0*/  FFMA.FTZ R153, R128, R43, -R42 ;  /* 0x0000002b80997223 */ /* 0x000fc4000001082a */
[----:B------:R-:W-:Y:S02]  /*37e0*/  FADD.FTZ R124, R142, R149 ;  /* 0x000000958e7c7221 */ /* 0x000fe40000010000 */
[----:B------:R-:W-:Y:S02]  /*37f0*/  FMUL.FTZ R133, R65, R136 ;  /* 0x0000008841857220 */ /* 0x000fe40000410000 */
[----:B------:R-:W-:Y:S02]  /*3800*/  FADD.FTZ R149, RZ, R129 ;  /* 0x00000081ff957221 */ /* 0x000fe40000010000 */
[----:B------:R-:W-:Y:S02]  /*3810*/  FFMA.FTZ R42, R81, R40, RZ ;  /* 0x00000028512a7223 */ /* 0x000fe400000100ff */
[----:B------:R-:W-:Y:S02]  /*3820*/  FFMA.FTZ R132, -R65, R108, R40 ;  /* 0x0000006c41847223 */ /* 0x000fe40000010128 */
[----:B------:R-:W-:-:S02]  /*3830*/  FFMA.FTZ R153, R78, R113, R153 ;  /* 0x000000714e997223 */ /* 0x000fc40000010099 */
[----:B------:R-:W-:Y:S02]  /*3840*/  FMUL.FTZ R152, R67, R134 ;  /* 0x0000008643987220 */ /* 0x000fe40000410000 */
[----:B------:R-:W-:Y:S02]  /*3850*/  FMUL.FTZ R129, R65, R124 ;  /* 0x0000007c41817220 */ /* 0x000fe40000410000 */
[----:B------:R-:W-:Y:S02]  /*3860*/  FMUL.FTZ R40, R138, R133 ;  /* 0x000000858a287220 */ /* 0x000fe40000410000 */
[C---:B------:R-:W-:Y:S02]  /*3870*/  FMUL.FTZ R128, R67.reuse, R126 ;  /* 0x0000007e43807220 */ /* 0x040fe40000410000 */
[----:B------:R-:W-:Y:S02]  /*3880*/  FMUL.FTZ R150, R122, R149 ;  /* 0x000000957a967220 */ /* 0x000fe40000410000 */
[----:B------:R-:W-:-:S02]  /*3890*/  FFMA.FTZ R131, -R67, R110, R157 ;  /* 0x0000006e43837223 */ /* 0x000fc4000001019d */
[----:B------:R-:W-:Y:S02]  /*38a0*/  FMUL.FTZ R122, R122, R153 ;  /* 0x000000997a7a7220 */ /* 0x000fe40000410000 */
[C---:B------:R-:W-:Y:S02]  /*38b0*/  FMUL.FTZ R140, R139.reuse, R152 ;  /* 0x000000988b8c7220 */ /* 0x040fe40000410000 */
[----:B------:R-:W-:Y:S02]  /*38c0*/  FFMA.FTZ R40, R132, R129, R40 ;  /* 0x0000008184287223 */ /* 0x000fe40000010028 */
[-C--:B------:R-:W-:Y:S02]  /*38d0*/  FMUL.FTZ R154, R139, R128.reuse ;  /* 0x000000808b9a7220 */ /* 0x080fe40000410000 */
[----:B------:R-:W-:Y:S02]  /*38e0*/  FFMA.FTZ R42, R91, R157, R42 ;  /* 0x0000009d5b2a7223 */ /* 0x000fe4000001002a */
[----:B------:R-:W-:-:S02]  /*38f0*/  FFMA.FTZ R157, R131, R128, R140 ;  /* 0x00000080839d7223 */ /* 0x000fc4000001008c */
[----:B------:R-:W-:Y:S02]  /*3900*/  FFMA.FTZ R148, R120, R149, R122 ;  /* 0x0000009578947223 */ /* 0x000fe4000001007a */
[----:B------:R-:W-:Y:S02]  /*3910*/  FMUL.FTZ R140, R138, R129 ;  /* 0x000000818a8c7220 */ /* 0x000fe40000410000 */
[----:B------:R-:W-:Y:S02]  /*3920*/  FADD.FTZ R142, RZ, R40 ;  /* 0x00000028ff8e7221 */ /* 0x000fe40000010000 */
[----:B------:R-:W-:Y:S02]  /*3930*/  FFMA.FTZ R150, R120, R153, -R150 ;  /* 0x0000009978967223 */ /* 0x000fe40000010896 */
[----:B------:R-:W-:Y:S02]  /*3940*/  FFMA.FTZ R40, R131, R152, -R154 ;  /* 0x0000009883287223 */ /* 0x000fe4000001089a */
[----:B------:R-:W-:-:S02]  /*3950*/  FMUL.FTZ R154, R76, R135 ;  /* 0x000000874c9a7220 */ /* 0x000fc40000410000 */
[----:B------:R-:W-:Y:S02]  /*3960*/  FADD.FTZ R148, RZ, R148 ;  /* 0x00000094ff947221 */ /* 0x000fe40000010000 */
[----:B------:R-:W-:Y:S02]  /*3970*/  FFMA.FTZ R122, R132, R133, -R140 ;  /* 0x00000085847a7223 */ /* 0x000fe4000001088c */
[----:B------:R-:W-:Y:S02]  /*3980*/  FADD.FTZ R120, R142, R157 ;  /* 0x0000009d8e787221 */ /* 0x000fe40000010000 */
[----:B------:R-:W-:Y:S02]  /*3990*/  FFMA.FTZ R42, R94, R41, R42 ;  /* 0x000000295e2a7223 */ /* 0x000fe4000001002a */
[----:B------:R-:W-:Y:S02]  /*39a0*/  FFMA.FTZ R133, -R76, R115, R41 ;  /* 0x000000734c857223 */ /* 0x000fe40000010129 */
[----:B------:R-:W-:-:S02]  /*39b0*/  FFMA.FTZ R150, R79, R114, R150 ;  /* 0x000000724f967223 */ /* 0x000fc40000010096 */
[----:B------:R-:W-:Y:S02]  /*39c0*/  FMUL.FTZ R142, R76, R130 ;  /* 0x000000824c8e7220 */ /* 0x000fe40000410000 */
[----:B------:R-:W-:Y:S02]  /*39d0*/  FMUL.FTZ R41, R141, R154 ;  /* 0x0000009a8d297220 */ /* 0x000fe40000410000 */
[C---:B------:R-:W-:Y:S02]  /*39e0*/  FMUL.FTZ R140, R151.reuse, R148 ;  /* 0x00000094978c7220 */ /* 0x040fe40000410000 */
[----:B------:R-:W-:Y:S02]  /*39f0*/  FMUL.FTZ R151, R151, R150 ;  /* 0x0000009697977220 */ /* 0x000fe40000410000 */
[----:B------:R-:W-:Y:S02]  /*3a00*/  FADD.FTZ R157, RZ, R122 ;  /* 0x0000007aff9d7221 */ /* 0x000fe40000010000 */
[----:B------:R-:W-:-:S02]  /*3a10*/  FFMA.FTZ R161, R133, R142, R41 ;  /* 0x0000008e85a17223 */ /* 0x000fc40000010029 */
[----:B------:R-:W-:Y:S02]  /*3a20*/  FFMA.FTZ R140, R145, R150, -R140 ;  /* 0x00000096918c7223 */ /* 0x000fe4000001088c */
[----:B------:R-:W-:Y:S02]  /*3a30*/  FFMA.FTZ R42, R95, R43, R42 ;  /* 0x0000002b5f2a7223 */ /* 0x000fe4000001002a */
[C---:B------:R-:W-:Y:S02]  /*3a40*/  FFMA.FTZ R122, -R77.reuse, R112, R43 ;  /* 0x000000704d7a7223 */ /* 0x040fe4000001012b */
[----:B------:R-:W-:Y:S02]  /*3a50*/  FMUL.FTZ R43, R77, R144 ;  /* 0x000000904d2b7220 */ /* 0x000fe40000410000 */
[----:B------:R-:W-:Y:S02]  /*3a60*/  FFMA.FTZ R152, R145, R148, R151 ;  /* 0x0000009491987223 */ /* 0x000fe40000010097 */
[----:B------:R-:W-:-:S02]  /*3a70*/  FADD.FTZ R151, R120, R161 ;  /* 0x000000a178977221 */ /* 0x000fc40000010000 */
[----:B------:R-:W-:Y:S02]  /*3a80*/  FMUL.FTZ R160, R141, R142 ;  /* 0x0000008e8da07220 */ /* 0x000fe40000410000 */
[----:B------:R-:W-:Y:S02]  /*3a90*/  FFMA.FTZ R120, R80, R117, R140 ;  /* 0x0000007550787223 */ /* 0x000fe4000001008c */
[----:B------:R-:W-:Y:S02]  /*3aa0*/  FMUL.FTZ R145, R77, R143 ;  /* 0x0000008f4d917220 */ /* 0x000fe40000410000 */
[----:B------:R-:W-:Y:S02]  /*3ab0*/  FMUL.FTZ R140, R146, R43 ;  /* 0x0000002b928c7220 */ /* 0x000fe40000410000 */
[----:B------:R-:W-:Y:S02]  /*3ac0*/  FFMA.FTZ R41, R133, R154, -R160 ;  /* 0x0000009a85297223 */ /* 0x000fe400000108a0 */
[----:B------:R-:W-:-:S02]  /*3ad0*/  FADD.FTZ R40, R157, R40 ;  /* 0x000000289d287221 */ /* 0x000fc40000010000 */
[----:B------:R-:W-:Y:S02]  /*3ae0*/  FADD.FTZ R152, RZ, R152 ;  /* 0x00000098ff987221 */ /* 0x000fe40000010000 */
[-C--:B------:R-:W-:Y:S02]  /*3af0*/  FFMA.FTZ R140, R122, R145.reuse, R140 ;  /* 0x000000917a8c7223 */ /* 0x080fe4000001008c */
[C---:B------:R-:W-:Y:S02]  /*3b00*/  FMUL.FTZ R154, R147.reuse, R152 ;  /* 0x00000098939a7220 */ /* 0x040fe40000410000 */
[----:B------:R-:W-:Y:S02]  /*3b10*/  FMUL.FTZ R157, R147, R120 ;  /* 0x00000078939d7220 */ /* 0x000fe40000410000 */
[----:B------:R-:W-:Y:S02]  /*3b20*/  FADD.FTZ R41, R40, R41 ;  /* 0x0000002928297221 */ /* 0x000fe40000010000 */
[----:B------:R-:W-:-:S02]  /*3b30*/  FMUL.FTZ R147, R146, R145 ;  /* 0x0000009192937220 */ /* 0x000fc40000410000 */
[----:B------:R-:W-:Y:S02]  /*3b40*/  FADD.FTZ R40, R151, R140 ;  /* 0x0000008c97287221 */ /* 0x000fe40000010000 */
[----:B------:R-:W-:Y:S02]  /*3b50*/  FMUL.FTZ R140, R78, R137 ;  /* 0x000000894e8c7220 */ /* 0x000fe40000410000 */
[----:B------:R-:W-:Y:S02]  /*3b60*/  FFMA.FTZ R162, R122, R43, -R147 ;  /* 0x0000002b7aa27223 */ /* 0x000fe40000010893 */
[----:B------:R-:W-:Y:S02]  /*3b70*/  FFMA.FTZ R160, R81, -R138, RZ ;  /* 0x8000008a51a07223 */ /* 0x000fe400000100ff */
[C---:B------:R-:W-:Y:S02]  /*3b80*/  FFMA.FTZ R147, -R78.reuse, R113, R153 ;  /* 0x000000714e937223 */ /* 0x040fe40000010199 */
[----:B------:R-:W-:-:S02]  /*3b90*/  FMUL.FTZ R164, R78, R123 ;  /* 0x0000007b4ea47220 */ /* 0x000fc40000410000 */
[----:B------:R-:W-:Y:S02]  /*3ba0*/  FMUL.FTZ R151, R149, R140 ;  /* 0x0000008c95977220 */ /* 0x000fe40000410000 */
[C---:B------:R-:W-:Y:S02]  /*3bb0*/  FFMA.FTZ R154, R125.reuse, R120, -R154 ;  /* 0x000000787d9a7223 */ /* 0x040fe4000001089a */
[----:B------:R-:W-:Y:S02]  /*3bc0*/  FFMA.FTZ R157, R125, R152, R157 ;  /* 0x000000987d9d7223 */ /* 0x000fe4000001009d */
[----:B------:R-:W-:Y:S02]  /*3bd0*/  FFMA.FTZ R125, R96, R153, R42 ;  /* 0x00000099607d7223 */ /* 0x000fe4000001002a */
[----:B------:R-:W-:Y:S02]  /*3be0*/  FFMA.FTZ R42, R91, -R139, R160 ;  /* 0x8000008b5b2a7223 */ /* 0x000fe400000100a0 */
[----:B------:R-:W-:-:S02]  /*3bf0*/  FFMA.FTZ R160, R147, R164, -R151 ;  /* 0x000000a493a07223 */ /* 0x000fc40000010897 */
[----:B------:R-:W-:Y:S02]  /*3c00*/  FMUL.FTZ R164, R149, R164 ;  /* 0x000000a495a47220 */ /* 0x000fe40000410000 */
[----:B------:R-:W-:Y:S02]  /*3c10*/  FADD.FTZ R43, R41, R162 ;  /* 0x000000a2292b7221 */ /* 0x000fe40000010000 */
[C---:B------:R-:W-:Y:S02]  /*3c20*/  FMUL.FTZ R41, R79.reuse, R92 ;  /* 0x0000005c4f297220 */ /* 0x040fe40000410000 */
[----:B------:R-:W-:Y:S02]  /*3c30*/  FMUL.FTZ R151, R79, R93 ;  /* 0x0000005d4f977220 */ /* 0x000fe40000410000 */
[----:B------:R-:W-:Y:S02]  /*3c40*/  FFMA.FTZ R153, R147, R140, R164 ;  /* 0x0000008c93997223 */ /* 0x000fe400000100a4 */
[----:B------:R-:W-:-:S02]  /*3c50*/  FFMA.FTZ R125, R97, R150, R125 ;  /* 0x00000096617d7223 */ /* 0x000fc4000001007d */
[----:B------:R-:W-:Y:S02]  /*3c60*/  FFMA.FTZ R42, R94, -R141, R42 ;  /* 0x8000008d5e2a7223 */ /* 0x000fe4000001002a */
[----:B------:R-:W-:Y:S02]  /*3c70*/  FFMA.FTZ R150, -R79, R114, R150 ;  /* 0x000000724f967223 */ /* 0x000fe40000010196 */
[C---:B------:R-:W-:Y:S02]  /*3c80*/  FMUL.FTZ R161, R148.reuse, R41 ;  /* 0x0000002994a17220 */ /* 0x040fe40000410000 */
[----:B------:R-:W-:Y:S02]  /*3c90*/  FMUL.FTZ R162, R148, R151 ;  /* 0x0000009794a27220 */ /* 0x000fe40000410000 */
[----:B------:R-:W-:Y:S02]  /*3ca0*/  FADD.FTZ R40, R40, R153 ;  /* 0x0000009928287221 */ /* 0x000fe40000010000 */
[----:B------:R-:W-:-:S02]  /*3cb0*/  FFMA.FTZ R153, R95, -R146, R42 ;  /* 0x800000925f997223 */ /* 0x000fc4000001002a */
[----:B------:R-:W-:Y:S02]  /*3cc0*/  FADD.FTZ R43, R43, R160 ;  /* 0x000000a02b2b7221 */ /* 0x000fe40000010000 */
[----:B------:R-:W-:Y:S02]  /*3cd0*/  FFMA.FTZ R161, R150, R151, R161 ;  /* 0x0000009796a17223 */ /* 0x000fe400000100a1 */
[----:B------:R-:W-:Y:S02]  /*3ce0*/  FFMA.FTZ R160, R98, R120, R125 ;  /* 0x0000007862a07223 */ /* 0x000fe4000001007d */
[----:B------:R-:W-:Y:S02]  /*3cf0*/  FMUL.FTZ R125, R80, R116 ;  /* 0x00000074507d7220 */ /* 0x000fe40000410000 */
[----:B------:R-:W-:Y:S02]  /*3d00*/  FFMA.FTZ R42, R150, R41, -R162 ;  /* 0x00000029962a7223 */ /* 0x000fe400000108a2 */
[----:B------:R-:W-:-:S02]  /*3d10*/  FFMA.FTZ R41, R96, -R149, R153 ;  /* 0x8000009560297223 */ /* 0x000fc40000010099 */
[----:B------:R-:W-:Y:S02]  /*3d20*/  FADD.FTZ R40, R40, R161 ;  /* 0x000000a128287221 */ /* 0x000fe40000010000 */
[----:B------:R-:W-:Y:S02]  /*3d30*/  FFMA.FTZ R153, R90, R119, R154 ;  /* 0x000000775a997223 */ /* 0x000fe4000001009a */
[C---:B------:R-:W-:Y:S02]  /*3d40*/  FFMA.FTZ R120, -R80.reuse, R117, R120 ;  /* 0x0000007550787223 */ /* 0x040fe40000010178 */
[----:B------:R-:W-:Y:S02]  /*3d50*/  FMUL.FTZ R161, R80, R121 ;  /* 0x0000007950a17220 */ /* 0x000fe40000410000 */
[----:B------:R-:W-:Y:S02]  /*3d60*/  FMUL.FTZ R164, R152, R125 ;  /* 0x0000007d98a47220 */ /* 0x000fe40000410000 */
[----:B------:R-:W-:-:S02]  /*3d70*/  FADD.FTZ R157, RZ, R157 ;  /* 0x0000009dff9d7221 */ /* 0x000fc40000010000 */
[----:B------:R-:W-:Y:S02]  /*3d80*/  FMUL.FTZ R154, R90, R118 ;  /* 0x000000765a9a7220 */ /* 0x000fe40000410000 */
[----:B------:R-:W-:Y:S02]  /*3d90*/  FFMA.FTZ R163, R99, R153, R160 ;  /* 0x0000009963a37223 */ /* 0x000fe400000100a0 */
[-C--:B------:R-:W-:Y:S02]  /*3da0*/  FFMA.FTZ R160, R120, R161.reuse, -R164 ;  /* 0x000000a178a07223 */ /* 0x080fe400000108a4 */
[----:B------:R-:W-:Y:S02]  /*3db0*/  FMUL.FTZ R164, R152, R161 ;  /* 0x000000a198a47220 */ /* 0x000fe40000410000 */
[C---:B------:R-:W-:Y:S02]  /*3dc0*/  FMUL.FTZ R162, R90.reuse, R127 ;  /* 0x0000007f5aa27220 */ /* 0x040fe40000410000 */
[----:B------:R-:W-:-:S02]  /*3dd0*/  FFMA.FTZ R153, -R90, R119, R153 ;  /* 0x000000775a997223 */ /* 0x000fc40000010199 */
[----:B------:R-:W-:Y:S02]  /*3de0*/  FMUL.FTZ R161, R157, R154 ;  /* 0x0000009a9da17220 */ /* 0x000fe40000410000 */
[----:B------:R-:W-:Y:S02]  /*3df0*/  FFMA.FTZ R165, R97, -R148, R41 ;  /* 0x8000009461a57223 */ /* 0x000fe40000010029 */
[----:B------:R-:W-:Y:S02]  /*3e00*/  FFMA.FTZ R164, R120, R125, R164 ;  /* 0x0000007d78a47223 */ /* 0x000fe400000100a4 */
[-C--:B------:R-:W-:Y:S02]  /*3e10*/  FFMA.FTZ R41, R153, R162.reuse, -R161 ;  /* 0x000000a299297223 */ /* 0x080fe400000108a1 */
[----:B------:R-:W-:Y:S01]  /*3e20*/  FADD.FTZ R43, R43, R42 ;  /* 0x0000002a2b2b7221 */ /* 0x000fe20000010000 */
[----:B------:R-:W-:Y:S01]  /*3e30*/  MOV R42, R163 ;  /* 0x000000a3002a7202 */ /* 0x000fe20000000f00 */
[----:B------:R-:W-:-:S02]  /*3e40*/  FMUL.FTZ R162, R157, R162 ;  /* 0x000000a29da27220 */ /* 0x000fc40000410000 */
[----:B------:R-:W-:Y:S02]  /*3e50*/  FADD.FTZ R164, R40, R164 ;  /* 0x000000a428a47221 */ /* 0x000fe40000010000 */
[----:B------:R-:W-:Y:S02]  /*3e60*/  FFMA.FTZ R40, R98, -R152, R165 ;  /* 0x8000009862287223 */ /* 0x000fe400000100a5 */
[----:B------:R-:W-:Y:S01]  /*3e70*/  FADD.FTZ R160, R43, R160 ;  /* 0x000000a02ba07221 */ /* 0x000fe20000010000 */
[----:B------:R-:W0:Y:S01]  /*3e80*/  SHFL.DOWN PT, R165, R163, 0x1, 0x1f ;  /* 0x08201f00a3a57f89 */ /* 0x000e2200000e0000 */
[----:B------:R-:W-:Y:S02]  /*3e90*/  FFMA.FTZ R161, R153, R154, R162 ;  /* 0x0000009a99a17223 */ /* 0x000fe400000100a2 */
[----:B------:R-:W-:Y:S02]  /*3ea0*/  FFMA.FTZ R43, R99, -R157, R40 ;  /* 0x8000009d632b7223 */ /* 0x000fe40000010028 */
[----:B------:R-:W-:-:S02]  /*3eb0*/  FADD.FTZ R41, R160, R41 ;  /* 0x00000029a0297221 */ /* 0x000fc40000010000 */
[----:B------:R-:W-:Y:S01]  /*3ec0*/  FADD.FTZ R164, R164, R161 ;  /* 0x000000a1a4a47221 */ /* 0x000fe20000010000 */
[----:B------:R-:W1:Y:S01]  /*3ed0*/  SHFL.DOWN PT, R160, R43, 0x1, 0x1f ;  /* 0x08201f002ba07f89 */ /* 0x000e6200000e0000 */
[----:B------:R-:W-:Y:S02]  /*3ee0*/  FADD.FTZ R5, R154, R5 ;  /* 0x000000059a057221 */ /* 0x000fe40000010000 */
[----:B------:R-:W-:Y:S01]  /*3ef0*/  FADD.FTZ R4, R125, R4 ;  /* 0x000000047d047221 */ /* 0x000fe20000010000 */
[----:B------:R-:W2:Y:S01]  /*3f00*/  SHFL.DOWN PT, R162, R41, 0x1, 0x1f ;  /* 0x08201f0029a27f89 */ /* 0x000ea200000e0000 */
[----:B------:R-:W-:Y:S01]  /*3f10*/  MOV R40, R164 ;  /* 0x000000a400287202 */ /* 0x000fe20000000f00 */
[----:B------:R-:W-:Y:S02]  /*3f20*/  FADD.FTZ R2, R151, R2 ;  /* 0x0000000297027221 */ /* 0x000fe40000010000 */
[----:B------:R3:W4:Y:S01]  /*3f30*/  SHFL.DOWN PT, R161, R164, 0x1, 0x1f ;  /* 0x08201f00a4a17f89 */ /* 0x00072200000e0000 */
[----:B------:R-:W-:-:S02]  /*3f40*/  FADD.FTZ R111, R140, R111 ;  /* 0x0000006f8c6f7221 */ /* 0x000fc40000010000 */
[----:B------:R-:W-:Y:S02]  /*3f50*/  FADD.FTZ R64, R145, R64 ;  /* 0x0000004091407221 */ /* 0x000fe40000010000 */
[----:B------:R-:W-:Y:S02]  /*3f60*/  FADD.FTZ R109, R142, R109 ;  /* 0x0000006d8e6d7221 */ /* 0x000fe40000010000 */
[----:B------:R-:W-:Y:S02]  /*3f70*/  FADD.FTZ R107, R128, R107 ;  /* 0x0000006b806b7221 */ /* 0x000fe40000010000 */
[----:B0-----:R-:W-:Y:S02]  /*3f80*/  @!P0 FADD.FTZ R42, R42, R165 ;  /* 0x000000a52a2a8221 */ /* 0x001fe40000010000 */
[C---:B---3--:R-:W-:Y:S02]  /*3f90*/  FMUL.FTZ R164, R159.reuse, R46 ;  /* 0x0000002e9fa47220 */ /* 0x048fe40000410000 */
[-C--:B------:R-:W-:Y:S01]  /*3fa0*/  FMUL.FTZ R165, R159, R47.reuse ;  /* 0x0000002f9fa57220 */ /* 0x080fe20000410000 */
[----:B------:R-:W0:Y:S01]  /*3fb0*/  SHFL.DOWN PT, R163, R42, 0x2, 0x1f ;  /* 0x08401f002aa37f89 */ /* 0x000e2200000e0000 */
[----:B------:R-:W-:-:S02]  /*3fc0*/  FFMA.FTZ R164, R158, R47, R164 ;  /* 0x0000002f9ea47223 */ /* 0x000fc400000100a4 */
[----:B-1----:R-:W-:Y:S02]  /*3fd0*/  @!P0 FADD.FTZ R43, R43, R160 ;  /* 0x000000a02b2b8221 */ /* 0x002fe40000010000 */
[----:B------:R-:W-:Y:S02]  /*3fe0*/  FMUL.FTZ R47, R159, R44 ;  /* 0x0000002c9f2f7220 */ /* 0x000fe40000410000 */
[----:B--2---:R-:W-:Y:S02]  /*3ff0*/  @!P0 FADD.FTZ R41, R41, R162 ;  /* 0x000000a229298221 */ /* 0x004fe40000010000 */
[----:B------:R-:W1:Y:S01]  /*4000*/  SHFL.DOWN PT, R162, R43, 0x2, 0x1f ;  /* 0x08401f002ba27f89 */ /* 0x000e6200000e0000 */
[----:B----4-:R-:W-:Y:S01]  /*4010*/  @!P0 FADD.FTZ R40, R40, R161 ;  /* 0x000000a128288221 */ /* 0x010fe20000010000 */
[----:B------:R-:W-:Y:S01]  /*4020*/  ISETP.GT.AND P0, PT, R16, 0x1d, PT ;  /* 0x0000001d1000780c */ /* 0x000fe20003f04270 */
[----:B------:R-:W-:Y:S01]  /*4030*/  FFMA.FTZ R165, R158, R46, -R165 ;  /* 0x0000002e9ea57223 */ /* 0x000fe200000108a5 */
[----:B------:R-:W2:Y:S01]  /*4040*/  SHFL.DOWN PT, R160, R41, 0x2, 0x1f ;  /* 0x08401f0029a07f89 */ /* 0x000ea200000e0000 */
[----:B------:R-:W-:-:S02]  /*4050*/  FMUL.FTZ R46, R89, R118 ;  /* 0x00000076592e7220 */ /* 0x000fc40000410000 */
[----:B------:R-:W-:Y:S01]  /*4060*/  FADD.FTZ R60, R129, R60 ;  /* 0x0000003c813c7221 */ /* 0x000fe20000010000 */
[----:B------:R-:W3:Y:S01]  /*4070*/  SHFL.DOWN PT, R161, R40, 0x2, 0x1f ;  /* 0x08401f0028a17f89 */ /* 0x000ee200000e0000 */
[-C--:B------:R-:W-:Y:S02]  /*4080*/  FFMA.FTZ R46, R88, R127.reuse, -R46 ;  /* 0x0000007f582e7223 */ /* 0x080fe4000001082e */
[----:B------:R-:W-:-:S04]  /*4090*/  FMUL.FTZ R127, R89, R127 ;  /* 0x0000007f597f7220 */ /* 0x000fc80000410000 */
[----:B0-----:R-:W-:Y:S02]  /*40a0*/  @!P0 FADD.FTZ R42, R42, R163 ;  /* 0x000000a32a2a8221 */ /* 0x001fe40000010000 */
[-C--:B------:R-:W-:Y:S02]  /*40b0*/  FMUL.FTZ R163, R159, R45.reuse ;  /* 0x0000002d9fa37220 */ /* 0x080fe40000410000 */
[C---:B------:R-:W-:Y:S02]  /*40c0*/  FFMA.FTZ R45, R158.reuse, R45, R47 ;  /* 0x0000002d9e2d7223 */ /* 0x040fe4000001002f */
[----:B------:R-:W-:Y:S02]  /*40d0*/  FADD.FTZ R47, R155, R164 ;  /* 0x000000a49b2f7221 */ /* 0x000fe40000010000 */
[----:B------:R-:W-:Y:S02]  /*40e0*/  FFMA.FTZ R44, R158, R44, -R163 ;  /* 0x0000002c9e2c7223 */ /* 0x000fe400000108a3 */
[----:B-1----:R-:W-:-:S02]  /*40f0*/  @!P0 FADD.FTZ R43, R43, R162 ;  /* 0x000000a22b2b8221 */ /* 0x002fc40000010000 */
[----:B------:R-:W-:Y:S02]  /*4100*/  FFMA.FTZ R155, R88, R118, R127 ;  /* 0x00000076589b7223 */ /* 0x000fe4000001007f */
[----:B--2---:R-:W-:Y:S02]  /*4110*/  @!P0 FADD.FTZ R41, R41, R160 ;  /* 0x000000a029298221 */ /* 0x004fe40000010000 */
[----:B------:R-:W0:Y:S01]  /*4120*/  SHFL.DOWN PT, R160, R43, 0x4, 0x1f ;  /* 0x08801f002ba07f89 */ /* 0x000e2200000e0000 */
[----:B---3--:R-:W-:Y:S01]  /*4130*/  @!P0 FADD.FTZ R40, R40, R161 ;  /* 0x000000a128288221 */ /* 0x008fe20000010000 */
[----:B------:R-:W-:Y:S01]  /*4140*/  ISETP.GT.AND P0, PT, R16, 0x1b, PT ;  /* 0x0000001b1000780c */ /* 0x000fe20003f04270 */
[----:B------:R-:W-:Y:S01]  /*4150*/  FMUL.FTZ R158, R157, R46 ;  /* 0x0000002e9d9e7220 */ /* 0x000fe20000410000 */
[----:B------:R-:W1:Y:S01]  /*4160*/  SHFL.DOWN PT, R161, R42, 0x4, 0x1f ;  /* 0x08801f002aa17f89 */ /* 0x000e6200000e0000 */
[----:B------:R-:W-:Y:S02]  /*4170*/  FMUL.FTZ R127, R89, R116 ;  /* 0x00000074597f7220 */ /* 0x000fe40000410000 */
[----:B------:R-:W-:Y:S01]  /*4180*/  FADD.FTZ R46, R156, R165 ;  /* 0x000000a59c2e7221 */ /* 0x000fe20000010000 */
[----:B------:R-:W2:Y:S01]  /*4190*/  SHFL.DOWN PT, R162, R41, 0x4, 0x1f ;  /* 0x08801f0029a27f89 */ /* 0x000ea200000e0000 */
[----:B------:R-:W-:-:S02]  /*41a0*/  FFMA.FTZ R155, R153, R155, R158 ;  /* 0x0000009b999b7223 */ /* 0x000fc4000001009e */
[----:B------:R-:W-:Y:S01]  /*41b0*/  FFMA.FTZ R127, R88, R121, -R127 ;  /* 0x00000079587f7223 */ /* 0x000fe2000001087f */
[----:B------:R-:W3:Y:S01]  /*41c0*/  SHFL.DOWN PT, R159, R40, 0x4, 0x1f ;  /* 0x08801f00289f7f89 */ /* 0x000ee200000e0000 */
[----:B------:R-:W-:Y:S02]  /*41d0*/  FFMA.FTZ R118, R119, R118, R155 ;  /* 0x0000007677767223 */ /* 0x000fe4000001009b */
[----:B------:R-:W-:Y:S01]  /*41e0*/  FMUL.FTZ R127, R152, R127 ;  /* 0x0000007f987f7220 */ /* 0x000fe20000410000 */
[----:B------:R4:W-:Y:S01]  /*41f0*/  @!P2 STS.128 [UR4+0x1770], R44 ;  /* 0x0017702cff00a988 */ /* 0x0009e20008000c04 */
[----:B------:R-:W-:Y:S02]  /*4200*/  FMUL.FTZ R121, R89, R121 ;  /* 0x0000007959797220 */ /* 0x000fe40000410000 */
[----:B------:R-:W-:Y:S02]  /*4210*/  FADD.FTZ R3, R118, R3 ;  /* 0x0000000376037221 */ /* 0x000fe40000010000 */
[----:B------:R-:W-:-:S02]  /*4220*/  FFMA.FTZ R121, R88, R116, R121 ;  /* 0x0000007458797223 */ /* 0x000fc40000010079 */
[----:B0-----:R-:W-:Y:S02]  /*4230*/  @!P0 FADD.FTZ R43, R43, R160 ;  /* 0x000000a02b2b8221 */ /* 0x001fe40000010000 */
[----:B------:R-:W-:Y:S02]  /*4240*/  FFMA.FTZ R121, R120, R121, R127 ;  /* 0x0000007978797223 */ /* 0x000fe4000001007f */
[----:B-1----:R-:W-:Y:S01]  /*4250*/  @!P0 FADD.FTZ R42, R42, R161 ;  /* 0x000000a12a2a8221 */ /* 0x002fe20000010000 */
[----:B------:R-:W-:Y:S01]  /*4260*/  SHFL.DOWN PT, R152, R43, 0x8, 0x1f ;  /* 0x09001f002b987f89 */ /* 0x000fe200000e0000 */
[----:B----4-:R-:W-:Y:S02]  /*4270*/  FMUL.FTZ R45, R89, R93 ;  /* 0x0000005d592d7220 */ /* 0x010fe40000410000 */
[----:B--2---:R-:W-:Y:S01]  /*4280*/  @!P0 FADD.FTZ R41, R41, R162 ;  /* 0x000000a229298221 */ /* 0x004fe20000010000 */
[----:B------:R-:W0:Y:S01]  /*4290*/  SHFL.DOWN PT, R119, R42, 0x8, 0x1f ;  /* 0x09001f002a777f89 */ /* 0x000e2200000e0000 */
[----:B------:R-:W-:-:S02]  /*42a0*/  FFMA.FTZ R45, R88, R92, -R45 ;  /* 0x0000005c582d7223 */ /* 0x000fc4000001082d */
[----:B---3--:R-:W-:Y:S01]  /*42b0*/  @!P0 FADD.FTZ R40, R40, R159 ;  /* 0x0000009f28288221 */ /* 0x008fe20000010000 */
[----:B------:R-:W1:Y:S01]  /*42c0*/  SHFL.DOWN PT, R46, R41, 0x8, 0x1f ;  /* 0x09001f00292e7f89 */ /* 0x000e6200000e0000 */
[----:B------:R-:W-:Y:S01]  /*42d0*/  ISETP.GT.AND P0, PT, R16, 0x17, PT ;  /* 0x000000171000780c */ /* 0x000fe20003f04270 */
[C---:B------:R-:W-:Y:S02]  /*42e0*/  FMUL.FTZ R92, R89.reuse, R92 ;  /* 0x0000005c595c7220 */ /* 0x040fe40000410000 */
[----:B------:R-:W2:Y:S01]  /*42f0*/  SHFL.DOWN PT, R47, R40, 0x8, 0x1f ;  /* 0x09001f00282f7f89 */ /* 0x000ea200000e0000 */
[----:B------:R-:W-:Y:S02]  /*4300*/  FMUL.FTZ R44, R89, R137 ;  /* 0x00000089592c7220 */ /* 0x000fe40000410000 */
[----:B------:R-:W-:Y:S02]  /*4310*/  FMUL.FTZ R148, R148, R45 ;  /* 0x0000002d94947220 */ /* 0x000fe40000410000 */
[----:B------:R-:W-:-:S02]  /*4320*/  FFMA.FTZ R45, R88, R93, R92 ;  /* 0x0000005d582d7223 */ /* 0x000fc4000001005c */
[-C--:B------:R-:W-:Y:S02]  /*4330*/  FFMA.FTZ R44, R88, R123.reuse, -R44 ;  /* 0x0000007b582c7223 */ /* 0x080fe4000001082c */
[----:B------:R-:W-:Y:S02]  /*4340*/  FMUL.FTZ R123, R89, R123 ;  /* 0x0000007b597b7220 */ /* 0x000fe40000410000 */
[----:B------:R-:W-:Y:S02]  /*4350*/  FFMA.FTZ R45, R150, R45, R148 ;  /* 0x0000002d962d7223 */ /* 0x000fe40000010094 */
[----:B------:R-:W-:Y:S02]  /*4360*/  FMUL.FTZ R149, R149, R44 ;  /* 0x0000002c95957220 */ /* 0x000fe40000410000 */
[----:B------:R-:W-:Y:S02]  /*4370*/  FFMA.FTZ R44, R88, R137, R123 ;  /* 0x00000089582c7223 */ /* 0x000fe4000001007b */
[----:B0-----:R-:W-:-:S02]  /*4380*/  @!P0 FADD.FTZ R42, R42, R119 ;  /* 0x000000772a2a8221 */ /* 0x001fc40000010000 */
[----:B------:R-:W-:Y:S02]  /*4390*/  @!P0 FADD.FTZ R43, R43, R152 ;  /* 0x000000982b2b8221 */ /* 0x000fe40000010000 */
[----:B-1----:R-:W-:Y:S01]  /*43a0*/  @!P0 FADD.FTZ R41, R41, R46 ;  /* 0x0000002e29298221 */ /* 0x002fe20000010000 */
[----:B------:R-:W0:Y:S01]  /*43b0*/  SHFL.DOWN PT, R119, R42, 0x10, 0x1f ;  /* 0x0a001f002a777f89 */ /* 0x000e2200000e0000 */
[----:B------:R-:W-:Y:S02]  /*43c0*/  FFMA.FTZ R93, R114, R93, R45 ;  /* 0x0000005d725d7223 */ /* 0x000fe4000001002d */
[----:B--2---:R-:W-:Y:S01]  /*43d0*/  @!P0 FADD.FTZ R40, R40, R47 ;  /* 0x0000002f28288221 */ /* 0x004fe20000010000 */
[----:B------:R-:W1:Y:S01]  /*43e0*/  SHFL.DOWN PT, R114, R43, 0x10, 0x1f ;  /* 0x0a001f002b727f89 */ /* 0x000e6200000e0000 */
[----:B------:R-:W-:Y:S01]  /*43f0*/  FFMA.FTZ R44, R147, R44, R149 ;  /* 0x0000002c932c7223 */ /* 0x000fe20000010095 */
[----:B------:R-:W-:Y:S01]  /*4400*/  ISETP.GT.AND P0, PT, R16, 0xf, PT ;  /* 0x0000000f1000780c */ /* 0x000fe20003f04270 */
[----:B------:R-:W-:Y:S01]  /*4410*/  FMUL.FTZ R45, R89, R143 ;  /* 0x0000008f592d7220 */ /* 0x000fe20000410000 */
[----:B------:R-:W2:Y:S01]  /*4420*/  SHFL.DOWN PT, R92, R41, 0x10, 0x1f ;  /* 0x0a001f00295c7f89 */ /* 0x000ea200000e0000 */
[----:B------:R-:W-:-:S02]  /*4430*/  FFMA.FTZ R121, R117, R116, R121 ;  /* 0x0000007475797223 */ /* 0x000fc40000010079 */
[-C--:B------:R-:W-:Y:S01]  /*4440*/  FFMA.FTZ R45, R88, R144.reuse, -R45 ;  /* 0x00000090582d7223 */ /* 0x080fe2000001082d */
[----:B------:R-:W3:Y:S01]  /*4450*/  SHFL.DOWN PT, R117, R40, 0x10, 0x1f ;  /* 0x0a001f0028757f89 */ /* 0x000ee200000e0000 */
[----:B------:R-:W-:Y:S02]  /*4460*/  FFMA.FTZ R44, R113, R137, R44 ;  /* 0x00000089712c7223 */ /* 0x000fe4000001002c */
[----:B------:R-:W-:Y:S02]  /*4470*/  FMUL.FTZ R144, R89, R144 ;  /* 0x0000009059907220 */ /* 0x000fe40000410000 */
[----:B------:R-:W-:Y:S02]  /*4480*/  FADD.FTZ R63, R44, R63 ;  /* 0x0000003f2c3f7221 */ /* 0x000fe40000010000 */
[----:B------:R-:W-:Y:S02]  /*4490*/  FMUL.FTZ R146, R146, R45 ;  /* 0x0000002d92927220 */ /* 0x000fe40000410000 */
[----:B------:R-:W-:-:S02]  /*44a0*/  FFMA.FTZ R47, R88, R143, R144 ;  /* 0x0000008f582f7223 */ /* 0x000fc40000010090 */
[C---:B------:R-:W-:Y:S02]  /*44b0*/  FMUL.FTZ R44, R89.reuse, R130 ;  /* 0x00000082592c7220 */ /* 0x040fe40000410000 */
[C---:B------:R-:W-:Y:S02]  /*44c0*/  FMUL.FTZ R45, R89.reuse, R126 ;  /* 0x0000007e592d7220 */ /* 0x040fe40000410000 */
[----:B------:R-:W-:Y:S02]  /*44d0*/  FFMA.FTZ R47, R122, R47, R146 ;  /* 0x0000002f7a2f7223 */ /* 0x000fe40000010092 */
[C---:B------:R-:W-:Y:S02]  /*44e0*/  FFMA.FTZ R46, R88.reuse, R135, -R44 ;  /* 0x00000087582e7223 */ /* 0x040fe4000001082c */
[----:B------:R-:W-:Y:S02]  /*44f0*/  FFMA.FTZ R44, R88, R134, -R45 ;  /* 0x00000086582c7223 */ /* 0x000fe4000001082d */
[----:B------:R-:W-:-:S02]  /*4500*/  FMUL.FTZ R45, R89, R124 ;  /* 0x0000007c592d7220 */ /* 0x000fc40000410000 */
[----:B------:R-:W-:Y:S02]  /*4510*/  FFMA.FTZ R143, R112, R143, R47 ;  /* 0x0000008f708f7223 */ /* 0x000fe4000001002f */
[C---:B------:R-:W-:Y:S02]  /*4520*/  FMUL.FTZ R135, R89.reuse, R135 ;  /* 0x0000008759877220 */ /* 0x040fe40000410000 */
[C---:B------:R-:W-:Y:S02]  /*4530*/  FMUL.FTZ R47, R89.reuse, R134 ;  /* 0x00000086592f7220 */ /* 0x040fe40000410000 */
[-C--:B------:R-:W-:Y:S02]  /*4540*/  FMUL.FTZ R89, R89, R136.reuse ;  /* 0x0000008859597220 */ /* 0x080fe40000410000 */
[----:B------:R-:W-:Y:S02]  /*4550*/  FFMA.FTZ R45, R88, R136, -R45 ;  /* 0x00000088582d7223 */ /* 0x000fe4000001082d */
[----:B------:R-:W-:-:S02]  /*4560*/  FMUL.FTZ R141, R141, R46 ;  /* 0x0000002e8d8d7220 */ /* 0x000fc40000410000 */
        /* <DEDUP_REMOVED lines=33> */
.L_x_11084:
[----:B0-----:R-:W-:Y:S05]  /*4780*/  BSYNC B0 ;  /* 0x0000000000007941 */ /* 0x001fea0003800000 */
.L_x_11083:
[----:B------:R-:W-:Y:S01]  /*4790*/  MOV R40, c[0x0][0x1c0] ;  /* 0x0000700000287a02 */ /* 0x000fe20000000f00 */
[----:B------:R-:W-:Y:S01]  /*47a0*/  UIADD3 UR4, UR4, 0x10, URZ ;  /* 0x0000001004047890 */ /* 0x000fe2000fffe03f */
[----:B------:R-:W-:-:S02]  /*47b0*/  MOV R41, c[0x0][0x1c4] ;  /* 0x0000710000297a02 */ /* 0x000fc40000000f00 */
[C---:B------:R-:W-:Y:S02]  /*47c0*/  LEA R72, P0, R40.reuse, R72, 0x3 ;  /* 0x0000004828487211 */ /* 0x040fe400078018ff */
[----:B------:R-:W-:Y:S02]  /*47d0*/  IADD3 R101, R101, 0x1, RZ ;  /* 0x0000000165657810 */ /* 0x000fe40007ffe0ff */
[----:B------:R-:W-:Y:S02]  /*47e0*/  LEA.HI.X R73, R40, R73, R41, 0x3, P0 ;  /* 0x0000004928497211 */ /* 0x000fe400000f1c29 */
[----:B------:R-:W-:Y:S02]  /*47f0*/  ISETP.GE.AND P0, PT, R101, c[0x0][0x16c], PT ;  /* 0x00005b0065007a0c */ /* 0x000fe40003f06270 */
[----:B------:R-:W-:Y:S02]  /*4800*/  MOV R40, c[0x0][0x1a0] ;  /* 0x0000680000287a02 */ /* 0x000fe40000000f00 */
[----:B------:R-:W-:-:S02]  /*4810*/  MOV R42, c[0x0][0x188] ;  /* 0x00006200002a7a02 */ /* 0x000fc40000000f00 */
[----:B------:R-:W-:Y:S02]  /*4820*/  IADD3 R74, P3, R74, 0x10, RZ ;  /* 0x000000104a4a7810 */ /* 0x000fe40007f7e0ff */
[----:B------:R-:W-:Y:S02]  /*4830*/  MOV R41, c[0x0][0x1a4] ;  /* 0x0000690000297a02 */ /* 0x000fe40000000f00 */
[----:B------:R-:W-:Y:S02]  /*4840*/  MOV R43, c[0x0][0x18c] ;  /* 0x00006300002b7a02 */ /* 0x000fe40000000f00 */
[----:B------:R-:W-:Y:S02]  /*4850*/  LEA R70, P1, R40, R70, 0x3 ;  /* 0x0000004628467211 */ /* 0x000fe400078218ff */
[----:B------:R-:W-:Y:S02]  /*4860*/  LEA R68, P2, R42, R68, 0x3 ;  /* 0x000000442a447211 */ /* 0x000fe400078418ff */
[----:B------:R-:W-:-:S02]  /*4870*/  LEA.HI.X R71, R40, R71, R41, 0x3, P1 ;  /* 0x0000004728477211 */ /* 0x000fc400008f1c29 */
[----:B------:R-:W-:Y:S02]  /*4880*/  LEA.HI.X R69, R42, R69, R43, 0x3, P2 ;  /* 0x000000452a457211 */ /* 0x000fe400010f1c2b */
[----:B------:R-:W-:Y:S02]  /*4890*/  IADD3 R102, R102, 0x8, RZ ;  /* 0x0000000866667810 */ /* 0x000fe40007ffe0ff */
[----:B------:R-:W-:Y:S02]  /*48a0*/  IADD3 R104, R104, 0x1, RZ ;  /* 0x0000000168687810 */ /* 0x000fe40007ffe0ff */
[----:B------:R-:W-:Y:S01]  /*48b0*/  IADD3.X R75, RZ, R75, RZ, P3, !PT ;  /* 0x0000004bff4b7210 */ /* 0x000fe20001ffe4ff */
[----:B------:R-:W-:Y:S01]  /*48c0*/  @P0 CALL.REL.NOINC `(.L_x_11070) ;  /* 0x0000001000000944 */ /* 0x000fe20003c00000 */
[----:B------:R-:W-:Y:S05]  /*48d0*/  BRA `(.L_x_11085) ;  /* 0xffffcd1000007947 */ /* 0x000fea000383ffff */
.L_x_11070:
[----:B------:R-:W-:Y:S01]  /*48e0*/  BAR.SYNC.DEFER_BLOCKING 0x0 ;  /* 0x0000000000007b1d */ /* 0x000fe20000010000 */
[----:B------:R-:W-:Y:S01]  /*48f0*/  ISETP.NE.AND P4, PT, R15, RZ, PT ;  /* 0x000000ff0f00720c */ /* 0x000fe20003f85270 */
[----:B------:R-:W-:Y:S01]  /*4900*/  IMAD R73, R17, -0x100, R12 ;  /* 0xffffff0011497824 */ /* 0x000fe200078e020c */
[----:B------:R-:W-:-:S02]  /*4910*/  F2FP.BF16.PACK_AB R60, R107, R60 ;  /* 0x0000003c6b3c723e */ /* 0x000fc400000010ff */
[----:B------:R-:W-:Y:S01]  /*4920*/  F2FP.BF16.PACK_AB R64, R64, R109 ;  /* 0x0000006d4040723e */ /* 0x000fe200000010ff */
[----:B------:R-:W-:Y:S01]  /*4930*/  BSSY B0, `(.L_x_11086) ;  /* 0x000003c000007945 */ /* 0x000fe20003800000 */
[----:B------:R-:W-:Y:S02]  /*4940*/  F2FP.BF16.PACK_AB R2, R2, R111 ;  /* 0x0000006f0202723e */ /* 0x000fe400000010ff */
[----:B------:R-:W-:Y:S02]  /*4950*/  F2FP.BF16.PACK_AB R4, R5, R4 ;  /* 0x000000040504723e */ /* 0x000fe400000010ff */
[----:B------:R-:W-:Y:S02]  /*4960*/  PRMT R40, R60, 0x7632, R40 ;  /* 0x000076323c287816 */ /* 0x000fe40000000028 */
[----:B------:R-:W-:Y:S02]  /*4970*/  PRMT R5, R64, 0x7632, R5 ;  /* 0x0000763240057816 */ /* 0x000fe40000000005 */
[----:B------:R-:W-:-:S02]  /*4980*/  PRMT R41, R2, 0x7632, R41 ;  /* 0x0000763202297816 */ /* 0x000fc40000000029 */
[----:B------:R-:W-:Y:S02]  /*4990*/  PRMT R42, R4, 0x7632, R42 ;  /* 0x00007632042a7816 */ /* 0x000fe4000000002a */
[----:B------:R-:W-:Y:S02]  /*49a0*/  IADD3 R52, -R26, c[0x0][0x168], RZ ;  /* 0x00005a001a347a10 */ /* 0x000fe40007ffe1ff */
[----:B------:R-:W-:Y:S02]  /*49b0*/  SHF.R.S32.HI R75, RZ, 0x1f, R73 ;  /* 0x0000001fff4b7819 */ /* 0x000fe40000011449 */
[----:B------:R-:W-:Y:S01]  /*49c0*/  SHF.R.S32.HI R46, RZ, 0x1f, R27 ;  /* 0x0000001fff2e7819 */ /* 0x000fe2000001141b */
[----:B------:R-:W-:Y:S01]  /*49d0*/  STS.U16 [R51], R60 ;  /* 0x0000003c33007388 */ /* 0x000fe20000000400 */
[----:B------:R-:W-:-:S03]  /*49e0*/  LEA R45, P5, R27, c[0x0][0x330], 0x1 ;  /* 0x0000cc001b2d7a11 */ /* 0x000fc600078a08ff */
[----:B------:R0:W-:Y:S04]  /*49f0*/  STS.U16 [R51+0x2], R40 ;  /* 0x0000022833007388 */ /* 0x0001e80000000400 */
[----:B------:R-:W-:Y:S04]  /*4a00*/  STS.U16 [R51+0x4], R64 ;  /* 0x0000044033007388 */ /* 0x000fe80000000400 */
[----:B------:R-:W-:Y:S01]  /*4a10*/  STS.U16 [R51+0x6], R5 ;  /* 0x0000060533007388 */ /* 0x000fe20000000400 */
[----:B0-----:R-:W-:-:S03]  /*4a20*/  IMAD R40, R10, c[0x0][0x2d8], RZ ;  /* 0x0000b6000a287a24 */ /* 0x001fc600078e02ff */
[----:B------:R-:W-:Y:S01]  /*4a30*/  STS.U16 [R51+0x8], R2 ;  /* 0x0000080233007388 */ /* 0x000fe20000000400 */
[----:B------:R-:W-:-:S03]  /*4a40*/  IMAD R43, R11, c[0x0][0x2dc], R40 ;  /* 0x0000b7000b2b7a24 */ /* 0x000fc600078e0228 */
[----:B------:R-:W-:Y:S04]  /*4a50*/  STS.U16 [R51+0xa], R41 ;  /* 0x00000a2933007388 */ /* 0x000fe80000000400 */
[----:B------:R0:W-:Y:S04]  /*4a60*/  STS.U16 [R51+0xc], R4 ;  /* 0x00000c0433007388 */ /* 0x0001e80000000400 */
[----:B------:R-:W-:Y:S01]  /*4a70*/  STS.U16 [R51+0xe], R42 ;  /* 0x00000e2a33007388 */ /* 0x000fe20000000400 */
[----:B------:R-:W-:-:S06]  /*4a80*/  NOP ;  /* 0x0000000000007918 */ /* 0x000fcc0000000000 */
[----:B------:R-:W-:Y:S01]  /*4a90*/  LDS.U16 R47, [R35] ;  /* 0x00000000232f7984 */ /* 0x000fe20000000400 */
[----:B0-----:R-:W-:-:S03]  /*4aa0*/  IMAD.WIDE.U32 R4, R11, c[0x0][0x2d8], RZ ;  /* 0x0000b6000b047a25 */ /* 0x001fc600078e00ff */
[----:B------:R-:W-:Y:S01]  /*4ab0*/  LDS.U16 R53, [R36+0x40] ;  /* 0x0000400024357984 */ /* 0x000fe20000000400 */
[----:B------:R-:W-:Y:S01]  /*4ac0*/  IMAD R41, R7, c[0x0][0x2e0], RZ ;  /* 0x0000b80007297a24 */ /* 0x000fe200078e02ff */
[----:B------:R-:W-:Y:S02]  /*4ad0*/  IADD3 R5, R5, R43, RZ ;  /* 0x0000002b05057210 */ /* 0x000fe40007ffe0ff */
[----:B------:R-:W-:Y:S01]  /*4ae0*/  LDS.U16 R55, [R37+0x80] ;  /* 0x0000800025377984 */ /* 0x000fe20000000400 */
[C---:B------:R-:W-:Y:S02]  /*4af0*/  IMAD R41, R6.reuse, c[0x0][0x2e4], R41 ;  /* 0x0000b90006297a24 */ /* 0x040fe400078e0229 */
[----:B------:R-:W-:Y:S01]  /*4b00*/  IMAD.WIDE.U32 R4, R6, c[0x0][0x2e0], R4 ;  /* 0x0000b80006047a25 */ /* 0x000fe200078e0004 */
[----:B------:R-:W-:Y:S04]  /*4b10*/  LDS.U16 R57, [R38+0xc0] ;  /* 0x0000c00026397984 */ /* 0x000fe80000000400 */
[----:B------:R-:W-:Y:S01]  /*4b20*/  LDS.U16 R59, [R39+0x100] ;  /* 0x00010000273b7984 */ /* 0x000fe20000000400 */
[----:B------:R-:W-:-:S02]  /*4b30*/  IADD3 R40, P1, R73, R4, RZ ;  /* 0x0000000449287210 */ /* 0x000fc40007f3e0ff */
[----:B------:R-:W-:Y:S01]  /*4b40*/  IADD3 R4, P0, R27, R26, RZ ;  /* 0x0000001a1b047210 */ /* 0x000fe20007f1e0ff */
[----:B------:R-:W-:Y:S01]  /*4b50*/  LDS.U16 R65, [R48+0x140] ;  /* 0x0001400030417984 */ /* 0x000fe20000000400 */
[----:B------:R-:W-:Y:S02]  /*4b60*/  IADD3.X R41, R75, R41, R5, P1, !PT ;  /* 0x000000294b297210 */ /* 0x000fe40000ffe405 */
[----:B------:R-:W-:Y:S01]  /*4b70*/  LEA.HI.X.SX32 R5, R26, R46, 0x1, P0 ;  /* 0x0000002e1a057211 */ /* 0x000fe200000f0eff */
[----:B------:R-:W-:Y:S01]  /*4b80*/  LDS.U16 R67, [R49+0x180] ;  /* 0x0001800031437984 */ /* 0x000fe20000000400 */
[C---:B------:R-:W-:Y:S02]  /*4b90*/  LEA.HI.X R26, R27.reuse, c[0x0][0x334], R46, 0x1, P5 ;  /* 0x0000cd001b1a7a11 */ /* 0x040fe400028f0c2e */
[C---:B------:R-:W-:Y:S01]  /*4ba0*/  LEA R44, P5, R40.reuse, R45, 0x1 ;  /* 0x0000002d282c7211 */ /* 0x040fe200078a08ff */
[----:B------:R-:W-:Y:S03]  /*4bb0*/  LDS.U16 R69, [R50+0x1c0] ;  /* 0x0001c00032457984 */ /* 0x000fe60000000400 */
[----:B------:R-:W-:Y:S01]  /*4bc0*/  LEA.HI.X R45, R40, R26, R41, 0x1, P5 ;  /* 0x0000001a282d7211 */ /* 0x000fe200028f0c29 */
[----:B------:R-:W-:Y:S04]  /*4bd0*/  @!P4 STS [0x210], R52 ;  /* 0x00021034ff00c388 */ /* 0x000fe80000000800 */
[----:B------:R-:W-:Y:S06]  /*4be0*/  BAR.SYNC.DEFER_BLOCKING 0x0 ;  /* 0x0000000000007b1d */ /* 0x000fec0000010000 */
[----:B------:R-:W0:Y:S02]  /*4bf0*/  LDS R2, [0x210] ;  /* 0x00021000ff027984 */ /* 0x000e240000000800 */
[----:B0-----:R-:W-:-:S02]  /*4c00*/  ISETP.GE.AND P6, PT, R27, R2, PT ;  /* 0x000000021b00720c */ /* 0x001fc40003fc6270 */
[-C--:B------:R-:W-:Y:S02]  /*4c10*/  ISETP.GE.AND P3, PT, R29, R2.reuse, PT ;  /* 0x000000021d00720c */ /* 0x080fe40003f66270 */
[-C--:B------:R-:W-:Y:S02]  /*4c20*/  ISETP.GE.AND P2, PT, R30, R2.reuse, PT ;  /* 0x000000021e00720c */ /* 0x080fe40003f46270 */
[-C--:B------:R-:W-:Y:S02]  /*4c30*/  ISETP.GE.AND P1, PT, R31, R2.reuse, PT ;  /* 0x000000021f00720c */ /* 0x080fe40003f26270 */
[----:B------:R-:W-:-:S05]  /*4c40*/  ISETP.GE.AND P0, PT, R32, R2, PT ;  /* 0x000000022000720c */ /* 0x000fca0003f06270 */
        /* <DEDUP_REMOVED lines=10> */
.L_x_11087:
[----:B------:R-:W-:Y:S05]  /*4cf0*/  BSYNC B0 ;  /* 0x0000000000007941 */ /* 0x000fea0003800000 */
.L_x_11086:
[----:B------:R-:W-:Y:S01]  /*4d00*/  @!P3 STG.E.U16 [R44.64+-0x180], R55 ;  /* 0xfffe80372c00b986 */ /* 0x000fe2000c101506 */
[-C--:B------:R-:W-:Y:S01]  /*4d10*/  ISETP.GE.AND P6, PT, R33, R2.reuse, PT ;  /* 0x000000022100720c */ /* 0x080fe20003fc6270 */
[----:B------:R-:W-:Y:S01]  /*4d20*/  BSSY B0, `(.L_x_11088) ;  /* 0x0000042000007945 */ /* 0x000fe20003800000 */
[-C--:B------:R-:W-:Y:S01]  /*4d30*/  ISETP.GE.AND P5, PT, R28, R2.reuse, PT ;  /* 0x000000021c00720c */ /* 0x080fe20003fa6270 */
[----:B------:R-:W-:Y:S01]  /*4d40*/  @!P2 STG.E.U16 [R44.64+-0x140], R57 ;  /* 0xfffec0392c00a986 */ /* 0x000fe2000c101506 */
[----:B------:R-:W-:Y:S02]  /*4d50*/  ISETP.GE.AND P3, PT, R34, R2, PT ;  /* 0x000000022200720c */ /* 0x000fe40003f66270 */
[----:B------:R-:W-:Y:S01]  /*4d60*/  F2FP.BF16.PACK_AB R2, R62, R61 ;  /* 0x0000003d3e02723e */ /* 0x000fe200000010ff */
[----:B------:R-:W-:Y:S01]  /*4d70*/  @!P1 STG.E.U16 [R44.64+-0x100], R59 ;  /* 0xffff003b2c009986 */ /* 0x000fe2000c101506 */
[----:B------:R-:W-:Y:S01]  /*4d80*/  F2FP.BF16.PACK_AB R26, R106, R105 ;  /* 0x000000696a1a723e */ /* 0x000fe200000010ff */
[----:B------:R-:W-:Y:S01]  /*4d90*/  FADD.FTZ R61, R61, R14 ;  /* 0x0000000e3d3d7221 */ /* 0x000fe20000010000 */
[C---:B------:R-:W-:Y:S01]  /*4da0*/  PRMT R41, R2.reuse, 0x7610, R41 ;  /* 0x0000761002297816 */ /* 0x040fe20000000029 */
[----:B------:R-:W-:Y:S01]  /*4db0*/  @!P0 STG.E.U16 [R44.64+-0xc0], R65 ;  /* 0xffff40412c008986 */ /* 0x000fe2000c101506 */
[----:B0-----:R-:W-:Y:S01]  /*4dc0*/  PRMT R42, R2, 0x7632, R42 ;  /* 0x00007632022a7816 */ /* 0x001fe2000000002a */
[----:B------:R-:W-:Y:S01]  /*4dd0*/  FADD.FTZ R62, R61, R62 ;  /* 0x0000003e3d3e7221 */ /* 0x000fe20000010000 */
[----:B------:R-:W-:Y:S01]  /*4de0*/  F2FP.BF16.PACK_AB R2, R66, R63 ;  /* 0x0000003f4202723e */ /* 0x000fe200000010ff */
[----:B------:R-:W-:Y:S01]  /*4df0*/  @!P6 STG.E.U16 [R44.64+-0x80], R67 ;  /* 0xffff80432c00e986 */ /* 0x000fe2000c101506 */
[----:B------:R-:W-:Y:S01]  /*4e00*/  F2FP.BF16.PACK_AB R40, R3, R0 ;  /* 0x000000000328723e */ /* 0x000fe200000010ff */
[----:B------:R-:W-:Y:S01]  /*4e10*/  FADD.FTZ R105, R62, R105 ;  /* 0x000000693e697221 */ /* 0x000fe20000010000 */
[----:B------:R-:W-:Y:S01]  /*4e20*/  PRMT R47, R2, 0x7632, R47 ;  /* 0x00007632022f7816 */ /* 0x000fe2000000002f */
[----:B------:R-:W-:Y:S02]  /*4e30*/  @!P5 STG.E.U16 [R44.64+-0x1c0], R53 ;  /* 0xfffe40352c00d986 */ /* 0x000fe4000c101506 */
[----:B------:R-:W-:-:S02]  /*4e40*/  FADD.FTZ R106, R105, R106 ;  /* 0x0000006a696a7221 */ /* 0x000fc40000010000 */
[----:B------:R0:W-:Y:S02]  /*4e50*/  @!P3 STG.E.U16 [R44.64+-0x40], R69 ;  /* 0xffffc0452c00b986 */ /* 0x0001e4000c101506 */
[----:B------:R-:W-:Y:S02]  /*4e60*/  FADD.FTZ R63, R106, R63 ;  /* 0x0000003f6a3f7221 */ /* 0x000fe40000010000 */
[----:B------:R-:W-:Y:S02]  /*4e70*/  BAR.SYNC.DEFER_BLOCKING 0x0 ;  /* 0x0000000000007b1d */ /* 0x000fe40000010000 */
[----:B------:R-:W-:-:S04]  /*4e80*/  FADD.FTZ R63, R63, R66 ;  /* 0x000000423f3f7221 */ /* 0x000fc80000010000 */
[----:B------:R-:W-:Y:S01]  /*4e90*/  FADD.FTZ R0, R63, R0 ;  /* 0x000000003f007221 */ /* 0x000fe20000010000 */
[----:B0-----:R-:W-:Y:S02]  /*4ea0*/  PRMT R45, R26, 0x7632, R45 ;  /* 0x000076321a2d7816 */ /* 0x001fe4000000002d */
[----:B------:R-:W-:Y:S01]  /*4eb0*/  PRMT R44, R40, 0x7632, R44 ;  /* 0x00007632282c7816 */ /* 0x000fe2000000002c */
[----:B------:R-:W-:Y:S01]  /*4ec0*/  FADD.FTZ R14, R0, R3 ;  /* 0x00000003000e7221 */ /* 0x000fe20000010000 */
[----:B------:R-:W-:Y:S04]  /*4ed0*/  STS.U16 [R51], R41 ;  /* 0x0000002933007388 */ /* 0x000fe80000000400 */
        /* <DEDUP_REMOVED lines=8> */
[----:B------:R-:W-:-:S06]  /*4f60*/  NOP ;  /* 0x0000000000007918 */ /* 0x000fcc0000000000 */
[----:B------:R-:W-:Y:S01]  /*4f70*/  LDS.U16 R35, [R35] ;  /* 0x0000000023237984 */ /* 0x000fe20000000400 */
[----:B------:R-:W-:-:S03]  /*4f80*/  IMAD R55, R11, c[0x0][0x2fc], R2 ;  /* 0x0000bf000b377a24 */ /* 0x000fc600078e0202 */
        /* <DEDUP_REMOVED lines=27> */
.L_x_11089:
[----:B------:R-:W-:Y:S05]  /*5140*/  BSYNC B0 ;  /* 0x0000000000007941 */ /* 0x000fea0003800000 */
.L_x_11088:
[----:B------:R-:W-:Y:S01]  /*5150*/  MOV R2, R26 ;  /* 0x0000001a00027202 */ /* 0x000fe20000000f00 */
[----:B0-----:R-:W-:Y:S01]  /*5160*/  IMAD R5, R7, c[0x0][0x300], RZ ;  /* 0x0000c00007057a24 */ /* 0x001fe200078e02ff */
[----:B------:R-:W-:Y:S02]  /*5170*/  MOV R3, R53 ;  /* 0x0000003500037202 */ /* 0x000fe40000000f00 */
[----:B------:R-:W-:Y:S01]  /*5180*/  LEA R0, P4, R36, c[0x0][0x340], 0x1 ;  /* 0x0000d00024007a11 */ /* 0x000fe200078808ff */
[C---:B------:R-:W-:Y:S01]  /*5190*/  IMAD R26, R6.reuse, c[0x0][0x304], R5 ;  /* 0x0000c100061a7a24 */ /* 0x040fe200078e0205 */
[-C--:B------:R-:W-:Y:S01]  /*51a0*/  ISETP.GE.AND P5, PT, R33, R40.reuse, PT ;  /* 0x000000282100720c */ /* 0x080fe20003fa6270 */
[----:B------:R-:W-:Y:S01]  /*51b0*/  IMAD.WIDE.U32 R2, R6, c[0x0][0x300], R2 ;  /* 0x0000c00006027a25 */ /* 0x000fe200078e0002 */
[----:B------:R-:W-:Y:S02]  /*51c0*/  LEA.HI.X R4, R36, c[0x0][0x344], R51, 0x1, P4 ;  /* 0x0000d10024047a11 */ /* 0x000fe400020f0c33 */
[----:B------:R-:W-:-:S02]  /*51d0*/  ISETP.GE.AND P4, PT, R32, R40, PT ;  /* 0x000000282000720c */ /* 0x000fc40003f86270 */
[----:B------:R-:W-:Y:S02]  /*51e0*/  IADD3 R5, P3, R73, R2, RZ ;  /* 0x0000000249057210 */ /* 0x000fe40007f7e0ff */
[----:B------:R-:W-:Y:S02]  /*51f0*/  ISETP.GE.AND P0, PT, R28, R40, PT ;  /* 0x000000281c00720c */ /* 0x000fe40003f06270 */
[----:B------:R-:W-:Y:S02]  /*5200*/  IADD3.X R3, R75, R26, R3, P3, !PT ;  /* 0x0000001a4b037210 */ /* 0x000fe40001ffe403 */
[----:B------:R-:W-:Y:S02]  /*5210*/  LEA R2, P6, R5, R0, 0x1 ;  /* 0x0000000005027211 */ /* 0x000fe400078c08ff */
[----:B------:R-:W-:Y:S02]  /*5220*/  ISETP.GE.AND P1, PT, R29, R40, PT ;  /* 0x000000281d00720c */ /* 0x000fe40003f26270 */
[----:B------:R-:W-:-:S02]  /*5230*/  LEA.HI.X R3, R5, R4, R3, 0x1, P6 ;  /* 0x0000000405037211 */ /* 0x000fc400030f0c03 */
[-C--:B------:R-:W-:Y:S02]  /*5240*/  ISETP.GE.AND P6, PT, R34, R40.reuse, PT ;  /* 0x000000282200720c */ /* 0x080fe40003fc6270 */
[-C--:B------:R-:W-:Y:S01]  /*5250*/  ISETP.GE.AND P2, PT, R30, R40.reuse, PT ;  /* 0x000000281e00720c */ /* 0x080fe20003f46270 */
[----:B------:R0:W-:Y:S01]  /*5260*/  @!P4 STG.E.U16 [R2.64+0x100], R45 ;  /* 0x0001002d0200c986 */ /* 0x0001e2000c101506 */
[----:B------:R-:W-:Y:S02]  /*5270*/  ISETP.GE.AND P3, PT, R31, R40, PT ;  /* 0x000000281f00720c */ /* 0x000fe40003f66270 */
[----:B------:R-:W-:Y:S01]  /*5280*/  IADD3 R17, R17, 0x1, RZ ;  /* 0x0000000111117810 */ /* 0x000fe20007ffe0ff */
[----:B------:R0:W-:Y:S04]  /*5290*/  @!P5 STG.E.U16 [R2.64+0x140], R49 ;  /* 0x000140310200d986 */ /* 0x0001e8000c101506 */
[----:B------:R0:W-:Y:S01]  /*52a0*/  @!P0 STG.E.U16 [R2.64], R41 ;  /* 0x0000002902008986 */ /* 0x0001e2000c101506 */
[----:B------:R-:W-:-:S03]  /*52b0*/  ISETP.GT.AND P0, PT, R25, 0x1, PT ;  /* 0x000000011900780c */ /* 0x000fc60003f04270 */
[----:B------:R0:W-:Y:S04]  /*52c0*/  @!P6 STG.E.U16 [R2.64+0x180], R47 ;  /* 0x0001802f0200e986 */ /* 0x0001e8000c101506 */
[----:B------:R0:W-:Y:S01]  /*52d0*/  @!P1 STG.E.U16 [R2.64+0x40], R37 ;  /* 0x0000402502009986 */ /* 0x0001e2000c101506 */
[----:B------:R-:W-:-:S03]  /*52e0*/  IADD3 R18, P1, R18, -0x200, RZ ;  /* 0xfffffe0012127810 */ /* 0x000fc60007f3e0ff */
[----:B------:R0:W-:Y:S01]  /*52f0*/  @!P2 STG.E.U16 [R2.64+0x80], R43 ;  /* 0x0000802b0200a986 */ /* 0x0001e2000c101506 */
[----:B------:R-:W-:Y:S02]  /*5300*/  IADD3 R22, P2, R22, -0x200, RZ ;  /* 0xfffffe0016167810 */ /* 0x000fe40007f5e0ff */
[----:B------:R-:W-:Y:S01]  /*5310*/  IADD3.X R19, R19, -0x1, RZ, P1, !PT ;  /* 0xffffffff13137810 */ /* 0x000fe20000ffe4ff */
[----:B------:R0:W-:Y:S01]  /*5320*/  @!P3 STG.E.U16 [R2.64+0xc0], R39 ;  /* 0x0000c0270200b986 */ /* 0x0001e2000c101506 */
[----:B------:R-:W-:Y:S02]  /*5330*/  IADD3 R20, P3, R20, -0x200, RZ ;  /* 0xfffffe0014147810 */ /* 0x000fe40007f7e0ff */
[----:B------:R-:W-:Y:S02]  /*5340*/  IADD3.X R23, R23, -0x1, RZ, P2, !PT ;  /* 0xffffffff17177810 */ /* 0x000fe400017fe4ff */
[----:B------:R-:W-:Y:S01]  /*5350*/  IADD3.X R21, R21, -0x1, RZ, P3, !PT ;  /* 0xffffffff15157810 */ /* 0x000fe20001ffe4ff */
[----:B------:R-:W-:Y:S01]  /*5360*/  @!P0 CALL.REL.NOINC `(.L_x_11069) ;  /* 0x0000001000008944 */ /* 0x000fe20003c00000 */
[----:B------:R-:W-:Y:S05]  /*5370*/  BRA `(.L_x_11090) ;  /* 0xffffb1c000007947 */ /* 0x000fea000383ffff */
.L_x_11069:
[----:B------:R-:W-:Y:S02]  /*5380*/  ISETP.NE.U32.AND P0, PT, RZ, c[0x0][0x328], PT ;  /* 0x0000ca00ff007a0c */ /* 0x000fe40003f05070 */
[----:B------:R-:W-:-:S02]  /*5390*/  ISETP.NE.U32.AND P2, PT, RZ, c[0x0][0x348], PT ;  /* 0x0000d200ff007a0c */ /* 0x000fc40003f45070 */
[----:B------:R-:W-:Y:S02]  /*53a0*/  ISETP.NE.AND.EX P1, PT, RZ, c[0x0][0x32c], PT, P0 ;  /* 0x0000cb00ff007a0c */ /* 0x000fe40003f25300 */
[----:B------:R-:W-:-:S11]  /*53b0*/  ISETP.NE.AND.EX P0, PT, RZ, c[0x0][0x34c], PT, P2 ;  /* 0x0000d300ff007a0c */ /* 0x000fd60003f05320 */
[----:B------:R-:W-:Y:S05]  /*53c0*/  @!P1 BRA `(.L_x_11091) ;  /* 0x0000014000009947 */ /* 0x000fea0003800000 */
[----:B------:R-:W1:Y:S01]  /*53d0*/  SHFL.DOWN P1, R0, R13, 0x1, 0x1f ;  /* 0x08201f000d007f89 */ /* 0x000e620000020000 */
[----:B------:R-:W-:Y:S03]  /*53e0*/  BSSY B0, `(.L_x_11091) ;  /* 0x0000012000007945 */ /* 0x000fe60003800000 */
[----:B-----5:R-:W2:Y:S01]  /*53f0*/  S2R R8, SR_LANEID ;  /* 0x0000000000087919 */ /* 0x020ea20000000000 */
[----:B-1----:R-:W-:Y:S01]  /*5400*/  @P1 FADD R0, R0, R13 ;  /* 0x0000000d00001221 */ /* 0x002fe20000000000 */
[----:B--2---:R-:W-:-:S04]  /*5410*/  ISETP.NE.AND P2, PT, R8, RZ, PT ;  /* 0x000000ff0800720c */ /* 0x004fc80003f45270 */
[----:B0-----:R-:W0:Y:S04]  /*5420*/  SHFL.DOWN P1, R3, R0, 0x2, 0x1f ;  /* 0x08401f0000037f89 */ /* 0x001e280000020000 */
        /* <DEDUP_REMOVED lines=13> */
.L_x_11092:
[----:B0-----:R-:W-:Y:S05]  /*5500*/  BSYNC B0 ;  /* 0x0000000000007941 */ /* 0x001fea0003800000 */
.L_x_11091:
[----:B------:R-:W-:Y:S01]  /*5510*/  BSSY B0, `(.L_x_11093) ;  /* 0x0000018000007945 */ /* 0x000fe20003800000 */
[----:B------:R-:W-:Y:S05]  /*5520*/  @!P0 BRA `(.L_x_11094) ;  /* 0x0000015000008947 */ /* 0x000fea0003800000 */
[----:B------:R-:W-:Y:S06]  /*5530*/  BAR.SYNC.DEFER_BLOCKING 0x0 ;  /* 0x0000000000007b1d */ /* 0x000fec0000010000 */
[----:B0-----:R-:W0:Y:S04]  /*5540*/  SHFL.DOWN P0, R3, R14, 0x1, 0x1f ;  /* 0x08201f000e037f89 */ /* 0x001e280000000000 */
[----:B------:R-:W1:Y:S04]  /*5550*/  S2R R4, SR_LANEID ;  /* 0x0000000000047919 */ /* 0x000e680000000000 */
[----:B------:R-:W2:Y:S01]  /*5560*/  S2R R21, SR_TID.X ;  /* 0x0000000000157919 */ /* 0x000ea20000002100 */
        /* <DEDUP_REMOVED lines=8> */
[----:B-----5:R-:W0:Y:S02]  /*55f0*/  SHFL.DOWN P0, R9, R2, 0x10, 0x1f ;  /* 0x0a001f0002097f89 */ /* 0x020e240000000000 */
[----:B0-----:R-:W-:Y:S01]  /*5600*/  @P0 FADD R9, R2, R9 ;  /* 0x0000000902090221 */ /* 0x001fe20000000000 */
[----:B--2---:R-:W-:-:S04]  /*5610*/  ISETP.NE.AND P0, PT, R21, RZ, PT ;  /* 0x000000ff1500720c */ /* 0x004fc80003f05270 */
[----:B------:R0:W-:Y:S04]  /*5620*/  @!P1 STS [0x224], R9 ;  /* 0x00022409ff009388 */ /* 0x0001e80000000800 */
[----:B------:R-:W-:Y:S06]  /*5630*/  BAR.SYNC.DEFER_BLOCKING 0x0 ;  /* 0x0000000000007b1d */ /* 0x000fec0000010000 */
[----:B------:R-:W-:Y:S05]  /*5640*/  @P0 BRA `(.L_x_11095) ;  /* 0x0000004000000947 */ /* 0x000fea0003800000 */
[----:B0-----:R0:W-:Y:S01]  /*5650*/  RED.E.ADD.F32.FTZ.RN.STRONG.GPU [R82.64], R9 ;  /* 0x000000095200798e */ /* 0x0011e2000c10e786 */
[----:B------:R-:W-:Y:S01]  /*5660*/  HFMA2.MMA R21, -RZ, RZ, 0, 0 ;  /* 0x00000000ff157435 */ /* 0x000fe200000001ff */
[----:B------:R-:W-:Y:S05]  /*5670*/  BRA `(.L_x_11095) ;  /* 0x0000001000007947 */ /* 0x000fea0003800000 */
.L_x_11094:
[----:B------:R-:W1:Y:S02]  /*5680*/  S2R R21, SR_TID.X ;  /* 0x0000000000157919 */ /* 0x000e640000002100 */
.L_x_11095:
[----:B0-----:R-:W-:Y:S05]  /*5690*/  BSYNC B0 ;  /* 0x0000000000007941 */ /* 0x001fea0003800000 */
.L_x_11093:
        /* <DEDUP_REMOVED lines=8> */
[----:B-----5:R-:W-:-:S04]  /*5720*/  IMAD.WIDE.U32 R8, R6, c[0x0][0x2a8], RZ ;  /* 0x0000aa0006087a25 */ /* 0x020fc800078e00ff */
        /* <DEDUP_REMOVED lines=13> */
.L_x_11096:
        /* <DEDUP_REMOVED lines=64> */
.L_x_11097:
        /* <DEDUP_REMOVED lines=16> */
.L_x_14720:


//--------------------- .text._Z25selective_scan_bwd_kernelI32Selective_Scan_bwd_kernel_traitsILi32ELi8ELb0ELb0ELb0ELb0ELb1EN3c108BFloat16ENS1_7complexIfEEEEv12SSMParamsBwd --------------------------
	.section	.text._Z25selective_scan_bwd_kernelI32Selective_Scan_bwd_kernel_traitsILi32ELi8ELb0ELb0ELb0ELb0ELb1EN3c108BFloat16ENS1_7complexIfEEEEv12SSMParamsBwd,"ax",@progbits
	.sectioninfo	@"SHI_REGISTERS=168"
	.align	128
        .global         _Z25selective_scan_bwd_kernelI32Selective_Scan_bwd_kernel_traitsILi32ELi8ELb0ELb0ELb0ELb0ELb1EN3c108BFloat16ENS1_7complexIfEEEEv12SSMParamsBwd
        .type           _Z25selective_scan_bwd_kernelI32Selective_Scan_bwd_kernel_traitsILi32ELi8ELb0ELb0ELb0ELb0ELb1EN3c108BFloat16ENS1_7complexIfEEEEv12SSMParamsBwd,@function
        .size           _Z25selective_scan_bwd_kernelI32Selective_Scan_bwd_kernel_traitsILi32ELi8ELb0ELb0ELb0ELb0ELb1EN3c108BFloat16ENS1_7complexIfEEEEv12SSMParamsBwd,(.L_x_14721 - _Z25selective_scan_bwd_kernelI32Selective_Scan_bwd_kernel_traitsILi32ELi8ELb0ELb0ELb0ELb0ELb1EN3c108BFloat16ENS1_7complexIfEEEEv12SSMParamsBwd)
        .other          _Z25selective_scan_bwd_kernelI32Selective_Scan_bwd_kernel_traitsILi32ELi8ELb0ELb0ELb0ELb0ELb1EN3c108BFloat16ENS1_7complexIfEEEEv12SSMParamsBwd,@"STO_CUDA_ENTRY STV_DEFAULT"
_Z25selective_scan_bwd_kernelI32Selective_Scan_bwd_kernel_traitsILi32ELi8ELb0ELb0ELb0ELb0ELb1EN3c108BFloat16ENS1_7complexIfEEEEv12SSMParamsBwd:
.text._Z25selective_scan_bwd_kernelI32Selective_Scan_bwd_kernel_traitsILi32ELi8ELb0ELb0ELb0ELb0ELb1EN3c108BFloat16ENS1_7complexIfEEEEv12SSMParamsBwd:
        /* <DEDUP_REMOVED lines=12> */
[----:B------:R-:W-:Y:S02]  /*00c0*/  IMAD R0, R38, c[0x0][0x1d0], RZ ;  /* 0x0000740026007a24 */ /* 0x000fe400078e02ff */
[----:B------:R-:W-:Y:S01]  /*00d0*/  @P0 LEA R6, P2, R32, c[0x0][0x238], 0x2 ;  /* 0x00008e0020060a11 */ /* 0x000fe200078410ff */
        /* <DEDUP_REMOVED lines=18> */
[----:B------:R-:W-:Y:S01]  /*0200*/  HFMA2.MMA R39, -RZ, RZ, 0, 0 ;  /* 0x00000000ff277435 */ /* 0x000fe200000001ff */
[----:B------:R-:W-:Y:S01]  /*0210*/  ISETP.GE.AND P3, PT, R0, 0x1, PT ;  /* 0x000000010000780c */ /* 0x000fe20003f66270 */
[----:B-1----:R-:W-:Y:S01]  /*0220*/  IMAD R9, R37, c[0x0][0x27c], R12 ;  /* 0x00009f0025097a24 */ /* 0x002fe200078e020c */
[----:B------:R-:W-:Y:S01]  /*0230*/  ISETP.NE.AND.EX P0, PT, RZ, c[0x0][0x264], PT, P0 ;  /* 0x00009900ff007a0c */ /* 0x000fe20003f05300 */
[----:B------:R-:W-:Y:S01]  /*0240*/  IMAD.WIDE.U32 R2, R32, c[0x0][0x1d8], R2 ;  /* 0x0000760020027a25 */ /* 0x000fe200078e0002 */
        /* <DEDUP_REMOVED lines=16> */
[----:B------:R-:W-:Y:S01]  /*0350*/  ISETP.NE.U32.AND P2, PT, RZ, c[0x0][0x348], PT ;  /* 0x0000d200ff007a0c */ /* 0x000fe20003f45070 */
[----:B------:R-:W-:Y:S01]  /*0360*/  CS2R R14, SRZ ;  /* 0x00000000000e7805 */ /* 0x000fe2000001ff00 */
[----:B------:R-:W-:Y:S01]  /*0370*/  ISETP.NE.AND.EX P1, PT, RZ, c[0x0][0x32c], PT, P1 ;  /* 0x0000cb00ff007a0c */ /* 0x000fe20003f25310 */
[----:B------:R-:W-:Y:S01]  /*0380*/  @P0 IMAD R0, R0, c[0x0][0x174], RZ ;  /* 0x00005d0000000a24 */ /* 0x000fe200078e02ff */
[----:B------:R-:W-:-:S02]  /*0390*/  ISETP.NE.AND.EX P2, PT, RZ, c[0x0][0x34c], PT, P2 ;  /* 0x0000d300ff007a0c */ /* 0x000fc40003f45320 */
[----:B------:R-:W-:Y:S01]  /*03a0*/  IADD3 R9, P4, R9, R6, RZ ;  /* 0x0000000609097210 */ /* 0x000fe20007f9e0ff */
[----:B------:R-:W-:Y:S01]  /*03b0*/  @P0 IMAD R0, R0, c[0x0][0x16c], RZ ;  /* 0x00005b0000000a24 */ /* 0x000fe200078e02ff */
[----:B------:R-:W-:Y:S02]  /*03c0*/  LEA R45, P5, R46, c[0x0][0x248], 0x1 ;  /* 0x000092002e2d7a11 */ /* 0x000fe400078a08ff */
[----:B------:R-:W-:Y:S02]  /*03d0*/  IADD3.X R48, R11, R7, R17, P4, !PT ;  /* 0x000000070b307210 */ /* 0x000fe400027fe411 */
[C---:B------:R-:W-:Y:S01]  /*03e0*/  LEA R43, P4, R44.reuse, c[0x0][0x240], 0x1 ;  /* 0x000090002c2b7a11 */ /* 0x040fe200078808ff */
[----:B------:R-:W-:Y:S01]  /*03f0*/  CS2R R16, SRZ ;  /* 0x0000000000107805 */ /* 0x000fe2000001ff00 */
[----:B------:R-:W-:Y:S02]  /*0400*/  @P0 MOV R19, 0x10 ;  /* 0x0000001000130802 */ /* 0x000fe40000000f00 */
[----:B------:R-:W-:-:S02]  /*0410*/  LEA.HI.X R44, R44, c[0x0][0x244], R3, 0x1, P4 ;  /* 0x000091002c2c7a11 */ /* 0x000fc400020f0c03 */
[----:B------:R-:W-:Y:S01]  /*0420*/  LEA.HI.X R46, R46, c[0x0][0x24c], R5, 0x1, P5 ;  /* 0x000093002e2e7a11 */ /* 0x000fe200028f0c05 */
[----:B------:R-:W-:Y:S01]  /*0430*/  @P0 IMAD.WIDE R18, R0, R19, c[0x0][0x260] ;  /* 0x0000980000120625 */ /* 0x000fe200078e0213 */
[C---:B------:R-:W-:Y:S01]  /*0440*/  LEA R47, P6, R9.reuse, c[0x0][0x308], 0x1 ;  /* 0x0000c200092f7a11 */ /* 0x040fe200078c08ff */
[----:B------:R-:W-:Y:S01]  /*0450*/  @!P0 CS2R R18, SRZ ;  /* 0x0000000000128805 */ /* 0x000fe2000001ff00 */
[C---:B------:R-:W-:Y:S02]  /*0460*/  @P1 LEA R16, P4, R32.reuse, c[0x0][0x328], 0x2 ;  /* 0x0000ca0020101a11 */ /* 0x040fe400078810ff */
[C---:B------:R-:W-:Y:S02]  /*0470*/  @P2 LEA R14, P5, R32.reuse, c[0x0][0x348], 0x2 ;  /* 0x0000d200200e2a11 */ /* 0x040fe400078a10ff */
[----:B------:R-:W-:Y:S02]  /*0480*/  LEA.HI.X R48, R9, c[0x0][0x30c], R48, 0x1, P6 ;  /* 0x0000c30009307a11 */ /* 0x000fe400030f0c30 */
[----:B------:R-:W-:-:S02]  /*0490*/  @P1 LEA.HI.X R17, R32, c[0x0][0x32c], R35, 0x2, P4 ;  /* 0x0000cb0020111a11 */ /* 0x000fc400020f1423 */
[----:B------:R-:W-:Y:S01]  /*04a0*/  @P2 LEA.HI.X R15, R32, c[0x0][0x34c], R35, 0x2, P5 ;  /* 0x0000d300200f2a11 */ /* 0x000fe200028f1423 */
[----:B------:R-:W-:Y:S05]  /*04b0*/  @!P3 BRA `(.L_x_11098) ;  /* 0x000067e00000b947 */ /* 0x000fea0003800000 */
[----:B------:R-:W0:Y:S01]  /*04c0*/  S2R R41, SR_TID.X ;  /* 0x0000000000297919 */ /* 0x000e220000002100 */
[----:B------:R-:W-:Y:S02]  /*04d0*/  MOV R40, RZ ;  /* 0x000000ff00287202 */ /* 0x000fe40000000f00 */
[----:B------:R-:W-:Y:S01]  /*04e0*/  MOV R50, RZ ;  /* 0x000000ff00327202 */ /* 0x000fe20000000f00 */
[----:B------:R-:W1:Y:S01]  /*04f0*/  S2R R42, SR_LANEID ;  /* 0x00000000002a7919 */ /* 0x000e620000000000 */
[----:B------:R-:W-:Y:S02]  /*0500*/  MOV R39, RZ ;  /* 0x000000ff00277202 */ /* 0x000fe40000000f00 */
[C---:B0-----:R-:W-:Y:S02]  /*0510*/  SHF.L.U32 R0, R41.reuse, 0x3, RZ ;  /* 0x0000000329007819 */ /* 0x041fe400000006ff */
[----:B------:R-:W-:-:S02]  /*0520*/  LOP3.LUT R134, R41, 0x1f, RZ, 0xc0, !PT ;  /* 0x0000001f29867812 */ /* 0x000fc400078ec0ff */
[----:B------:R-:W-:-:S04]  /*0530*/  LOP3.LUT R0, R0, 0xffffff00, RZ, 0xc0, !PT ;  /* 0xffffff0000007812 */ /* 0x000fc800078ec0ff */
[----:B------:R-:W-:-:S04]  /*0540*/  LOP3.LUT R49, R0, 0x1f, R41, 0xf8, !PT ;  /* 0x0000001f00317812 */ /* 0x000fc800078ef829 */
[----:B-1----:R-:W-:Y:S02]  /*0550*/  SHF.R.S32.HI R52, RZ, 0x1f, R49 ;  /* 0x0000001fff347819 */ /* 0x002fe40000011431 */
.L_x_11124:
[----:B------:R-:W-:Y:S01]  /*0560*/  IADD3 R51, -R50, c[0x0][0x174], RZ ;  /* 0x00005d0032337a10 */ /* 0x000fe20007ffe1ff */
[----:B------:R-:W-:Y:S01]  /*0570*/  BAR.SYNC.DEFER_BLOCKING 0x0 ;  /* 0x0000000000007b1d */ /* 0x000fe20000010000 */
[----:B------:R-:W-:Y:S02]  /*0580*/  LOP3.LUT R0, R49, 0x20, RZ, 0xfc, !PT ;  /* 0x0000002031007812 */ /* 0x000fe400078efcff */
[----:B------:R-:W-:Y:S02]  /*0590*/  LEA R12, R51, 0xffffff00, 0x8 ;  /* 0xffffff00330c7811 */ /* 0x000fe400078e40ff */
[C---:B------:R-:W-:Y:S02]  /*05a0*/  LOP3.LUT R10, R49.reuse, 0x40, RZ, 0xfc, !PT ;  /* 0x00000040310a7812 */ /* 0x040fe400078efcff */
[----:B------:R-:W-:Y:S02]  /*05b0*/  IADD3 R24, -R12, c[0x0][0x168], RZ ;  /* 0x00005a000c187a10 */ /* 0x000fe40007ffe1ff */
[----:B-1----:R-:W-:-:S02]  /*05c0*/  LEA R2, P3, R49, R43, 0x1 ;  /* 0x0000002b31027211 */ /* 0x002fc400078608ff */
[CC--:B------:R-:W-:Y:S02]  /*05d0*/  ISETP.GE.AND P0, PT, R49.reuse, R24.reuse, PT ;  /* 0x000000183100720c */ /* 0x0c0fe40003f06270 */
[-C--:B------:R-:W-:Y:S02]  /*05e0*/  ISETP.GE.AND P1, PT, R0, R24.reuse, PT ;  /* 0x000000180000720c */ /* 0x080fe40003f26270 */
[----:B------:R-:W-:Y:S02]  /*05f0*/  ISETP.GE.AND P2, PT, R10, R24, PT ;  /* 0x000000180a00720c */ /* 0x000fe40003f46270 */
[----:B------:R-:W-:Y:S02]  /*0600*/  PRMT R4, RZ, 0x7610, R4 ;  /* 0x00007610ff047816 */ /* 0x000fe40000000004 */
[----:B------:R-:W-:Y:S02]  /*0610*/  PRMT R5, RZ, 0x7610, R5 ;  /* 0x00007610ff057816 */ /* 0x000fe40000000005 */
[----:B------:R-:W-:-:S02]  /*0620*/  LEA.HI.X R3, R49, R44, R52, 0x1, P3 ;  /* 0x0000002c31037211 */ /* 0x000fc400018f0c34 */
[----:B0-----:R-:W-:Y:S02]  /*0630*/  PRMT R6, RZ, 0x7610, R6 ;  /* 0x00007610ff067816 */ /* 0x001fe40000000006 */
[C---:B------:R-:W-:Y:S01]  /*0640*/  LOP3.LUT R11, R49.reuse, 0x60, RZ, 0xfc, !PT ;  /* 0x00000060310b7812 */ /* 0x040fe200078efcff */
[----:B------:R0:W2:Y:S01]  /*0650*/  @!P0 LDG.E.U16 R4, [R2.64] ;  /* 0x0000000602048981 */ /* 0x0000a2000c1e1500 */
[C---:B------:R-:W-:Y:S02]  /*0660*/  LOP3.LUT R20, R49.reuse, 0x80, RZ, 0xfc, !PT ;  /* 0x0000008031147812 */ /* 0x040fe400078efcff */
[C---:B------:R-:W-:Y:S01]  /*0670*/  LOP3.LUT R21, R49.reuse, 0xa0, RZ, 0xfc, !PT ;  /* 0x000000a031157812 */ /* 0x040fe200078efcff */
[----:B------:R0:W3:Y:S01]  /*0680*/  @!P1 LDG.E.U16 R5, [R2.64+0x40] ;  /* 0x0000400602059981 */ /* 0x0000e2000c1e1500 */
[----:B------:R-:W-:Y:S02]  /*0690*/  LOP3.LUT R22, R49, 0xc0, RZ, 0xfc, !PT ;  /* 0x000000c031167812 */ /* 0x000fe400078efcff */
        /* <DEDUP_REMOVED lines=19> */
[----:B0-----:R-:W-:-:S04]  /*07d0*/  IADD3 R3, R42, 0x60, RZ ;  /* 0x000000602a037810 */ /* 0x001fc80007ffe0ff */
[-C--:B------:R-:W-:Y:S02]  /*07e0*/  LEA.HI.SX32 R3, R3, R42.reuse, 0x1b ;  /* 0x0000002a03037211 */ /* 0x080fe400078fdaff */
[-C--:B------:R-:W-:Y:S02]  /*07f0*/  LEA.HI.SX32 R13, R13, R42.reuse, 0x1b ;  /* 0x0000002a0d0d7211 */ /* 0x080fe400078fdaff */
[----:B------:R-:W-:Y:S02]  /*0800*/  SHF.L.U32 R56, R3, 0x1, RZ ;  /* 0x0000000103387819 */ /* 0x000fe400000006ff */
[----:B------:R-:W-:Y:S02]  /*0810*/  LEA.HI.SX32 R25, R25, R42, 0x1b ;  /* 0x0000002a19197211 */ /* 0x000fe400078fdaff */
[----:B------:R-:W-:Y:S02]  /*0820*/  IADD3 R3, R42, 0xe0, RZ ;  /* 0x000000e02a037810 */ /* 0x000fe40007ffe0ff */
[----:B------:R-:W-:-:S02]  /*0830*/  SHF.L.U32 R54, R13, 0x1, RZ ;  /* 0x000000010d367819 */ /* 0x000fc400000006ff */
[CC--:B------:R-:W-:Y:S02]  /*0840*/  LEA.HI.SX32 R53, R42.reuse, R42.reuse, 0x1b ;  /* 0x0000002a2a357211 */ /* 0x0c0fe400078fdaff */
[----:B------:R-:W-:Y:S02]  /*0850*/  SHF.L.U32 R55, R25, 0x1, RZ ;  /* 0x0000000119377819 */ /* 0x000fe400000006ff */
[C---:B------:R-:W-:Y:S02]  /*0860*/  IADD3 R13, R42.reuse, 0x80, RZ ;  /* 0x000000802a0d7810 */ /* 0x040fe40007ffe0ff */
[----:B------:R-:W-:Y:S02]  /*0870*/  LEA.HI.SX32 R3, R3, R42, 0x1b ;  /* 0x0000002a03037211 */ /* 0x000fe400078fdaff */
[C---:B------:R-:W-:Y:S02]  /*0880*/  IADD3 R25, R42.reuse, 0xa0, RZ ;  /* 0x000000a02a197810 */ /* 0x040fe40007ffe0ff */
[----:B------:R-:W-:-:S02]  /*0890*/  IADD3 R27, R42, 0xc0, RZ ;  /* 0x000000c02a1b7810 */ /* 0x000fc40007ffe0ff */
        /* <DEDUP_REMOVED lines=8> */
[----:B------:R-:W-:Y:S02]  /*0920*/  LEA.HI.SX32 R62, R3, R3, 0x1b ;  /* 0x00000003033e7211 */ /* 0x000fe400078fdaff */
[----:B------:R-:W-:Y:S02]  /*0930*/  SHF.L.U32 R59, R27, 0x1, RZ ;  /* 0x000000011b3b7819 */ /* 0x000fe400000006ff */
[----:B------:R-:W-:Y:S02]  /*0940*/  SHF.L.U32 R62, R62, 0x1, RZ ;  /* 0x000000013e3e7819 */ /* 0x000fe400000006ff */
[----:B------:R-:W-:-:S02]  /*0950*/  SHF.L.U32 R60, R49, 0x1, RZ ;  /* 0x00000001313c7819 */ /* 0x000fc400000006ff */
[C---:B------:R-:W-:Y:S02]  /*0960*/  ISETP.GE.AND P6, PT, R49.reuse, R24, PT ;  /* 0x000000183100720c */ /* 0x040fe40003fc6270 */
[----:B------:R-:W-:Y:S02]  /*0970*/  SHF.L.U64.HI R63, R49, 0x1, R52 ;  /* 0x00000001313f7819 */ /* 0x000fe40000010234 */
[----:B------:R-:W-:Y:S02]  /*0980*/  IADD3 R2, P0, R45, R60, RZ ;  /* 0x0000003c2d027210 */ /* 0x000fe40007f1e0ff */
[-C--:B------:R-:W-:Y:S02]  /*0990*/  ISETP.GE.AND P5, PT, R0, R24.reuse, PT ;  /* 0x000000180000720c */ /* 0x080fe40003fa6270 */
[----:B------:R-:W-:Y:S02]  /*09a0*/  IADD3.X R3, R46, R63, RZ, P0, !PT ;  /* 0x0000003f2e037210 */ /* 0x000fe400007fe4ff */
[----:B------:R-:W-:-:S02]  /*09b0*/  ISETP.GE.AND P4, PT, R10, R24, PT ;  /* 0x000000180a00720c */ /* 0x000fc40003f86270 */
[-C--:B------:R-:W-:Y:S02]  /*09c0*/  ISETP.GE.AND P3, PT, R11, R24.reuse, PT ;  /* 0x000000180b00720c */ /* 0x080fe40003f66270 */
[-C--:B------:R-:W-:Y:S02]  /*09d0*/  ISETP.GE.AND P2, PT, R20, R24.reuse, PT ;  /* 0x000000181400720c */ /* 0x080fe40003f46270 */
[-C--:B------:R-:W-:Y:S02]  /*09e0*/  ISETP.GE.AND P1, PT, R21, R24.reuse, PT ;  /* 0x000000181500720c */ /* 0x080fe40003f26270 */
[----:B------:R-:W-:Y:S02]  /*09f0*/  ISETP.GE.AND P0, PT, R22, R24, PT ;  /* 0x000000181600720c */ /* 0x000fe40003f06270 */
[----:B------:R-:W-:Y:S02]  /*0a00*/  PRMT R13, RZ, 0x7610, R13 ;  /* 0x00007610ff0d7816 */ /* 0x000fe4000000000d */
[----:B------:R-:W-:Y:S01]  /*0a10*/  PRMT R30, RZ, 0x7610, R30 ;  /* 0x00007610ff1e7816 */ /* 0x000fe2000000001e */
[----:B--2---:R0:W-:Y:S04]  /*0a20*/  STS.U16 [R53], R4 ;  /* 0x0000000435007388 */ /* 0x0041e80000000400 */
[----:B---3--:R1:W-:Y:S04]  /*0a30*/  STS.U16 [R54+0x40], R5 ;  /* 0x0000400536007388 */ /* 0x0083e80000000400 */
[----:B----4-:R2:W-:Y:S04]  /*0a40*/  STS.U16 [R55+0x80], R6 ;  /* 0x0000800637007388 */ /* 0x0105e80000000400 */
        /* <DEDUP_REMOVED lines=18> */
[----:B---3--:R-:W-:Y:S02]  /*0b70*/  PRMT R7, RZ, 0x7610, R7 ;  /* 0x00007610ff077816 */ /* 0x008fe40000000007 */
[----:B----4-:R-:W-:Y:S02]  /*0b80*/  PRMT R26, RZ, 0x7610, R26 ;  /* 0x00007610ff1a7816 */ /* 0x010fe4000000001a */
[----:B------:R-:W-:Y:S01]  /*0b90*/  PRMT R28, RZ, 0x7610, R28 ;  /* 0x00007610ff1c7816 */ /* 0x000fe2000000001c */
[----:B------:R-:W2:Y:S01]  /*0ba0*/  @!P6 LDG.E.U16 R4, [R2.64] ;  /* 0x000000060204e981 */ /* 0x000ea2000c1e1500 */
[----:B------:R-:W-:-:S03]  /*0bb0*/  ISETP.GE.AND P6, PT, R23, R24, PT ;  /* 0x000000181700720c */ /* 0x000fc60003fc6270 */
[----:B------:R-:W3:Y:S04]  /*0bc0*/  @!P5 LDG.E.U16 R5, [R2.64+0x40] ;  /* 0x000040060205d981 */ /* 0x000ee8000c1e1500 */
[----:B------:R-:W4:Y:S04]  /*0bd0*/  @!P4 LDG.E.U16 R6, [R2.64+0x80] ;  /* 0x000080060206c981 */ /* 0x000f28000c1e1500 */
[----:B------:R-:W4:Y:S04]  /*0be0*/  @!P3 LDG.E.U16 R7, [R2.64+0xc0] ;  /* 0x0000c0060207b981 */ /* 0x000f28000c1e1500 */
[----:B------:R-:W4:Y:S04]  /*0bf0*/  @!P2 LDG.E.U16 R26, [R2.64+0x100] ;  /* 0x00010006021aa981 */ /* 0x000f28000c1e1500 */
[----:B------:R-:W4:Y:S04]  /*0c00*/  @!P1 LDG.E.U16 R13, [R2.64+0x140] ;  /* 0x00014006020d9981 */ /* 0x000f28000c1e1500 */
[----:B------:R-:W4:Y:S04]  /*0c10*/  @!P0 LDG.E.U16 R28, [R2.64+0x180] ;  /* 0x00018006021c8981 */ /* 0x000f28000c1e1500 */
[----:B------:R-:W4:Y:S01]  /*0c20*/  @!P6 LDG.E.U16 R30, [R2.64+0x1c0] ;  /* 0x0001c006021ee981 */ /* 0x000f22000c1e1500 */
[----:B------:R-:W-:-:S02]  /*0c30*/  ISETP.GE.AND P6, PT, R49, R24, PT ;  /* 0x000000183100720c */ /* 0x000fc40003fc6270 */
[C---:B------:R-:W-:Y:S02]  /*0c40*/  LEA R8, P0, R49.reuse, R47, 0x1 ;  /* 0x0000002f31087211 */ /* 0x040fe400078008ff */
[----:B------:R-:W-:Y:S02]  /*0c50*/  PRMT R74, RZ, 0x7610, R74 ;  /* 0x00007610ff4a7816 */ /* 0x000fe4000000004a */
[----:B------:R-:W-:Y:S02]  /*0c60*/  LEA.HI.X R9, R49, R48, R52, 0x1, P0 ;  /* 0x0000003031097211 */ /* 0x000fe400000f0c34 */
[-C--:B------:R-:W-:Y:S02]  /*0c70*/  ISETP.GE.AND P5, PT, R0, R24.reuse, PT ;  /* 0x000000180000720c */ /* 0x080fe40003fa6270 */
        /* <DEDUP_REMOVED lines=12> */
[----:B--2---:R0:W-:Y:S04]  /*0d40*/  STS.U16 [R53], R4 ;  /* 0x0000000435007388 */ /* 0x0041e80000000400 */
[----:B---3--:R-:W-:Y:S04]  /*0d50*/  STS.U16 [R54+0x40], R5 ;  /* 0x0000400536007388 */ /* 0x008fe80000000400 */
[----:B----4-:R-:W-:Y:S04]  /*0d60*/  STS.U16 [R55+0x80], R6 ;  /* 0x0000800637007388 */ /* 0x010fe80000000400 */
        /* <DEDUP_REMOVED lines=16> */
[----:B------:R-:W-:-:S03]  /*0e70*/  ISETP.GE.AND P6, PT, R23, R24, PT ;  /* 0x000000181700720c */ /* 0x000fc60003fc6270 */
        /* <DEDUP_REMOVED lines=8> */
[C---:B0-----:R-:W-:Y:S01]  /*0f00*/  IMAD R4, R38.reuse, c[0x0][0x1f0], RZ ;  /* 0x00007c0026047a24 */ /* 0x041fe200078e02ff */
[----:B-1----:R-:W-:Y:S01]  /*0f10*/  SHF.R.S32.HI R13, RZ, 0x1f, R12 ;  /* 0x0000001fff0d7819 */ /* 0x002fe2000001140c */
[----:B------:R-:W-:-:S02]  /*0f20*/  IMAD R72, R38, c[0x0][0x200], RZ ;  /* 0x0000800026487a24 */ /* 0x000fc400078e02ff */
[----:B------:R-:W-:-:S04]  /*0f30*/  IMAD.WIDE.U32 R2, R37, c[0x0][0x1f0], RZ ;  /* 0x00007c0025027a25 */ /* 0x000fc800078e00ff */
[C---:B------:R-:W-:Y:S02]  /*0f40*/  IMAD R71, R37.reuse, c[0x0][0x1f4], R4 ;  /* 0x00007d0025477a24 */ /* 0x040fe400078e0204 */
[C---:B------:R-:W-:Y:S02]  /*0f50*/  IMAD R81, R37.reuse, c[0x0][0x204], R72 ;  /* 0x0000810025517a24 */ /* 0x040fe400078e0248 */
[----:B------:R-:W-:Y:S01]  /*0f60*/  @!P0 MOV R72, R12 ;  /* 0x0000000c00488202 */ /* 0x000fe20000000f00 */
[----:B------:R-:W-:Y:S01]  /*0f70*/  @!P0 IMAD.WIDE.U32 R4, R37, c[0x0][0x1f0], R12 ;  /* 0x00007c0025048a25 */ /* 0x000fe200078e000c */
[----:B------:R-:W-:Y:S02]  /*0f80*/  @!P0 MOV R73, R13 ;  /* 0x0000000d00498202 */ /* 0x000fe40000000f00 */
[----:B--2---:R-:W-:Y:S02]  /*0f90*/  IADD3 R9, R3, R71, RZ ;  /* 0x0000004703097210 */ /* 0x004fe40007ffe0ff */
[----:B------:R-:W-:Y:S01]  /*0fa0*/  @!P0 IADD3 R3, R71, R5, RZ ;  /* 0x0000000547038210 */ /* 0x000fe20007ffe0ff */
[----:B------:R-:W-:Y:S01]  /*0fb0*/  @!P0 IMAD.WIDE.U32 R72, R37, c[0x0][0x200], R72 ;  /* 0x0000800025488a25 */ /* 0x000fe200078e0048 */
[----:B------:R-:W-:-:S02]  /*0fc0*/  MOV R8, R2 ;  /* 0x0000000200087202 */ /* 0x000fc40000000f00 */
[----:B------:R-:W-:Y:S01]  /*0fd0*/  IADD3 R71, R50, -c[0x0][0x174], RZ ;  /* 0x80005d0032477a10 */ /* 0x000fe20007ffe0ff */
[----:B------:R-:W-:Y:S01]  /*0fe0*/  IMAD.WIDE.U32 R6, R37, c[0x0][0x200], RZ ;  /* 0x0000800025067a25 */ /* 0x000fe200078e00ff */
[----:B------:R-:W-:Y:S02]  /*0ff0*/  @!P0 IADD3 R5, R81, R73, RZ ;  /* 0x0000004951058210 */ /* 0x000fe40007ffe0ff */
[----:B------:R-:W-:Y:S01]  /*1000*/  @!P0 MOV R2, R4 ;  /* 0x0000000400028202 */ /* 0x000fe20000000f00 */
[----:B------:R-:W-:Y:S01]  /*1010*/  IMAD R73, R35, c[0x0][0x1f8], RZ ;  /* 0x00007e0023497a24 */ /* 0x000fe200078e02ff */
[----:B------:R-:W-:Y:S01]  /*1020*/  IADD3 R7, R7, R81, RZ ;  /* 0x0000005107077210 */ /* 0x000fe20007ffe0ff */
[----:B------:R-:W-:Y:S02]  /*1030*/  IMAD R71, R71, -0x100, RZ ;  /* 0xffffff0047477824 */ /* 0x000fe400078e02ff */
[----:B------:R-:W-:Y:S01]  /*1040*/  IMAD.WIDE.U32 R8, R32, c[0x0][0x1f8], R8 ;  /* 0x00007e0020087a25 */ /* 0x000fe200078e0008 */
[----:B------:R-:W-:-:S02]  /*1050*/  @!P0 MOV R4, R72 ;  /* 0x0000004800048202 */ /* 0x000fc40000000f00 */
[----:B------:R-:W-:Y:S01]  /*1060*/  SHF.R.S32.HI R72, RZ, 0x1f, R71 ;  /* 0x0000001fff487819 */ /* 0x000fe20000011447 */
[C---:B------:R-:W-:Y:S01]  /*1070*/  IMAD R85, R32.reuse, c[0x0][0x1fc], R73 ;  /* 0x00007f0020557a24 */ /* 0x040fe200078e0249 */
[----:B------:R-:W-:Y:S01]  /*1080*/  IADD3 R83, P1, R71, R8, RZ ;  /* 0x0000000847537210 */ /* 0x000fe20007f3e0ff */
[----:B------:R-:W-:-:S04]  /*1090*/  @!P0 IMAD.WIDE.U32 R2, R32, c[0x0][0x1f8], R2 ;  /* 0x00007e0020028a25 */ /* 0x000fc800078e0002 */
[----:B------:R-:W-:Y:S02]  /*10a0*/  IMAD R81, R35, c[0x0][0x208], RZ ;  /* 0x0000820023517a24 */ /* 0x000fe400078e02ff */
[----:B------:R-:W-:Y:S01]  /*10b0*/  IMAD.WIDE.U32 R6, R32, c[0x0][0x208], R6 ;  /* 0x0000820020067a25 */ /* 0x000fe200078e0006 */
[----:B------:R-:W-:Y:S02]  /*10c0*/  IADD3.X R88, R72, R85, R9, P1, !PT ;  /* 0x0000005548587210 */ /* 0x000fe40000ffe409 */
[----:B------:R-:W-:Y:S01]  /*10d0*/  @!P0 IADD3 R9, P1, R49, R2, RZ ;  /* 0x0000000231098210 */ /* 0x000fe20007f3e0ff */
[----:B------:R-:W-:Y:S01]  /*10e0*/  IMAD R87, R32, c[0x0][0x20c], R81 ;  /* 0x0000830020577a24 */ /* 0x000fe200078e0251 */
[----:B------:R-:W-:Y:S02]  /*10f0*/  IADD3 R73, P2, R71, R6, RZ ;  /* 0x0000000647497210 */ /* 0x000fe40007f5e0ff */
[----:B------:R-:W-:Y:S02]  /*1100*/  LEA R2, P4, R49, c[0x0][0x258], 0x1 ;  /* 0x0000960031027a11 */ /* 0x000fe400078808ff */
[----:B------:R-:W-:-:S02]  /*1110*/  @!P0 IADD3.X R90, R52, R3, R85, P1, !PT ;  /* 0x00000003345a8210 */ /* 0x000fc40000ffe455 */
[----:B------:R-:W-:Y:S02]  /*1120*/  IADD3.X R80, R72, R87, R7, P2, !PT ;  /* 0x0000005748507210 */ /* 0x000fe400017fe407 */
[----:B------:R-:W-:Y:S02]  /*1130*/  LEA.HI.X R3, R49, c[0x0][0x25c], R52, 0x1, P4 ;  /* 0x0000970031037a11 */ /* 0x000fe400020f0c34 */
[----:B------:R-:W-:Y:S02]  /*1140*/  LEA R2, P4, R73, R2, 0x1 ;  /* 0x0000000249027211 */ /* 0x000fe400078808ff */
[----:B------:R-:W-:Y:S02]  /*1150*/  @!P0 LEA R8, P1, R9, c[0x0][0x268], 0x1 ;  /* 0x00009a0009088a11 */ /* 0x000fe400078208ff */
[----:B------:R-:W-:Y:S02]  /*1160*/  LEA.HI.X R3, R73, R3, R80, 0x1, P4 ;  /* 0x0000000349037211 */ /* 0x000fe400020f0c50 */
[----:B------:R-:W-:Y:S01]  /*1170*/  @!P0 LEA.HI.X R9, R9, c[0x0][0x26c], R90, 0x1, P1 ;  /* 0x00009b0009098a11 */ /* 0x000fe200008f0c5a */
[----:B------:R-:W-:Y:S01]  /*1180*/  @!P0 IMAD.WIDE.U32 R4, R32, c[0x0][0x208], R4 ;  /* 0x0000820020048a25 */ /* 0x000fe200078e0004 */
[----:B------:R-:W-:-:S02]  /*1190*/  LEA R6, P2, R49, c[0x0][0x268], 0x1 ;  /* 0x00009a0031067a11 */ /* 0x000fc400078408ff */
[----:B------:R-:W-:Y:S02]  /*11a0*/  ISETP.GE.AND P6, PT, R0, R24, PT ;  /* 0x000000180000720c */ /* 0x000fe40003fc6270 */
[----:B------:R-:W-:-:S04]  /*11b0*/  @!P0 IADD3 R81, P3, R49, R4, RZ ;  /* 0x0000000431518210 */ /* 0x000fc80007f7e0ff */
[----:B------:R-:W-:Y:S02]  /*11c0*/  @!P0 IADD3.X R86, R52, R5, R87, P3, !PT ;  /* 0x0000000534568210 */ /* 0x000fe40001ffe457 */
[----:B------:R-:W-:Y:S02]  /*11d0*/  LEA.HI.X R5, R49, c[0x0][0x26c], R52, 0x1, P2 ;  /* 0x00009b0031057a11 */ /* 0x000fe400010f0c34 */
[----:B------:R-:W-:Y:S02]  /*11e0*/  LEA R6, P2, R83, R6, 0x1 ;  /* 0x0000000653067211 */ /* 0x000fe400078408ff */
[----:B------:R-:W-:Y:S02]  /*11f0*/  @!P0 LEA R4, P3, R81, c[0x0][0x258], 0x1 ;  /* 0x0000960051048a11 */ /* 0x000fe400078608ff */
[----:B------:R-:W-:Y:S02]  /*1200*/  PRMT R73, RZ, 0x7610, R73 ;  /* 0x00007610ff497816 */ /* 0x000fe40000000049 */
[----:B------:R-:W-:-:S02]  /*1210*/  LEA.HI.X R7, R83, R5, R88, 0x1, P2 ;  /* 0x0000000553077211 */ /* 0x000fc400010f0c58 */
[-C--:B------:R-:W-:Y:S02]  /*1220*/  ISETP.GE.AND P1, PT, R10, R24.reuse, PT ;  /* 0x000000180a00720c */ /* 0x080fe40003f26270 */
[--C-:B------:R-:W-:Y:S02]  /*1230*/  @!P0 LEA.HI.X R5, R81, c[0x0][0x25c], R86.reuse, 0x1, P3 ;  /* 0x0000970051058a11 */ /* 0x100fe400018f0c56 */
[-C--:B------:R-:W-:Y:S02]  /*1240*/  ISETP.GE.AND P2, PT, R11, R24.reuse, PT ;  /* 0x000000180b00720c */ /* 0x080fe40003f46270 */
[-C--:B------:R-:W-:Y:S02]  /*1250*/  ISETP.GE.AND P3, PT, R20, R24.reuse, PT ;  /* 0x000000181400720c */ /* 0x080fe40003f66270 */
[----:B------:R-:W-:Y:S02]  /*1260*/  PRMT R86, RZ, 0x7610, R86 ;  /* 0x00007610ff567816 */ /* 0x000fe40000000056 */
[----:B------:R-:W-:-:S02]  /*1270*/  ISETP.GE.AND P4, PT, R21, R24, PT ;  /* 0x000000181500720c */ /* 0x000fc40003f86270 */
[----:B------:R-:W-:Y:S01]  /*1280*/  ISETP.GE.AND P5, PT, R22, R24, PT ;  /* 0x000000181600720c */ /* 0x000fe20003fa6270 */
[----:B---3--:R0:W-:Y:S04]  /*1290*/  STS.U16 [R53], R74 ;  /* 0x0000004a35007388 */ /* 0x0081e80000000400 */
[----:B----4-:R-:W-:Y:S04]  /*12a0*/  STS.U16 [R54+0x40], R75 ;  /* 0x0000404b36007388 */ /* 0x010fe80000000400 */
[----:B------:R-:W-:Y:S04]  /*12b0*/  STS.U16 [R55+0x80], R76 ;  /* 0x0000804c37007388 */ /* 0x000fe80000000400 */
[----:B------:R-:W-:Y:S04]  /*12c0*/  STS.U16 [R56+0xc0], R77 ;  /* 0x0000c04d38007388 */ /* 0x000fe80000000400 */
[----:B------:R-:W-:Y:S04]  /*12d0*/  STS.U16 [R57+0x100], R78 ;  /* 0x0001004e39007388 */ /* 0x000fe80000000400 */
        /* <DEDUP_REMOVED lines=15> */
[----:B------:R-:W-:Y:S02]  /*13d0*/  PRMT R76, RZ, 0x7610, R76 ;  /* 0x00007610ff4c7816 */ /* 0x000fe4000000004c */
[----:B--2---:R-:W-:Y:S01]  /*13e0*/  PRMT R82, RZ, 0x7610, R82 ;  /* 0x00007610ff527816 */ /* 0x004fe20000000052 */
[----:B------:R-:W2:Y:S01]  /*13f0*/  @!P6 LDG.E.U16 R73, [R6.64+-0x1c0] ;  /* 0xfffe40060649e981 */ /* 0x000ea2000c1e1500 */
[----:B------:R-:W-:-:S03]  /*1400*/  ISETP.GE.AND P6, PT, R23, R24, PT ;  /* 0x000000181700720c */ /* 0x000fc60003fc6270 */
[----:B------:R0:W3:Y:S04]  /*1410*/  @!P0 LDG.E.U16 R86, [R8.64] ;  /* 0x0000000608568981 */ /* 0x0000e8000c1e1500 */
[----:B------:R-:W4:Y:S04]  /*1420*/  @!P1 LDG.E.U16 R74, [R6.64+-0x180] ;  /* 0xfffe8006064a9981 */ /* 0x000f28000c1e1500 */
[----:B------:R-:W4:Y:S01]  /*1430*/  @!P2 LDG.E.U16 R79, [R6.64+-0x140] ;  /* 0xfffec006064fa981 */ /* 0x000f22000c1e1500 */
[----:B0-----:R-:W-:Y:S02]  /*1440*/  PRMT R9, RZ, 0x7610, R9 ;  /* 0x00007610ff097816 */ /* 0x001fe40000000009 */
[----:B------:R-:W-:Y:S01]  /*1450*/  PRMT R8, RZ, 0x7610, R8 ;  /* 0x00007610ff087816 */ /* 0x000fe20000000008 */
[----:B------:R-:W4:Y:S04]  /*1460*/  @!P3 LDG.E.U16 R76, [R6.64+-0x100] ;  /* 0xffff0006064cb981 */ /* 0x000f28000c1e1500 */
[----:B------:R-:W4:Y:S04]  /*1470*/  @!P4 LDG.E.U16 R9, [R6.64+-0xc0] ;  /* 0xffff40060609c981 */ /* 0x000f28000c1e1500 */
[----:B------:R-:W4:Y:S04]  /*1480*/  @!P5 LDG.E.U16 R8, [R6.64+-0x80] ;  /* 0xffff80060608d981 */ /* 0x000f28000c1e1500 */
[----:B------:R-:W4:Y:S01]  /*1490*/  @!P6 LDG.E.U16 R82, [R6.64+-0x40] ;  /* 0xffffc0060652e981 */ /* 0x000f22000c1e1500 */
[----:B------:R-:W-:-:S02]  /*14a0*/  PRMT R88, RZ, 0x7610, R88 ;  /* 0x00007610ff587816 */ /* 0x000fc40000000058 */
[----:B------:R-:W-:Y:S02]  /*14b0*/  PRMT R87, RZ, 0x7610, R87 ;  /* 0x00007610ff577816 */ /* 0x000fe40000000057 */
[----:B------:R-:W-:Y:S02]  /*14c0*/  PRMT R89, RZ, 0x7610, R89 ;  /* 0x00007610ff597816 */ /* 0x000fe40000000059 */
[----:B------:R-:W-:Y:S02]  /*14d0*/  PRMT R96, RZ, 0x7610, R96 ;  /* 0x00007610ff607816 */ /* 0x000fe40000000060 */
[----:B------:R-:W-:Y:S01]  /*14e0*/  PRMT R98, RZ, 0x7610, R98 ;  /* 0x00007610ff627816 */ /* 0x000fe20000000062 */
[----:B---3--:R-:W-:Y:S04]  /*14f0*/  STS.U16 [R53], R86 ;  /* 0x0000005635007388 */ /* 0x008fe80000000400 */
[----:B--2---:R-:W-:Y:S04]  /*1500*/  STS.U16 [R54+0x40], R73 ;  /* 0x0000404936007388 */ /* 0x004fe80000000400 */
[----:B----4-:R-:W-:Y:S04]  /*1510*/  STS.U16 [R55+0x80], R74 ;  /* 0x0000804a37007388 */ /* 0x010fe80000000400 */
        /* <DEDUP_REMOVED lines=8> */
[----:B------:R-:W3:Y:S04]  /*15a0*/  LDS.U16 R73, [R62+0x4] ;  /* 0x000004003e497984 */ /* 0x000ee80000000400 */
[----:B------:R-:W4:Y:S04]  /*15b0*/  LDS.U16 R81, [R62+0x6] ;  /* 0x000006003e517984 */ /* 0x000f280000000400 */
[----:B------:R-:W-:Y:S04]  /*15c0*/  LDS.U16 R79, [R62+0x8] ;  /* 0x000008003e4f7984 */ /* 0x000fe80000000400 */
[----:B------:R-:W-:Y:S04]  /*15d0*/  LDS.U16 R83, [R62+0xa] ;  /* 0x00000a003e537984 */ /* 0x000fe80000000400 */
[----:B------:R-:W3:Y:S04]  /*15e0*/  LDS.U16 R84, [R62+0xc] ;  /* 0x00000c003e547984 */ /* 0x000ee80000000400 */
[----:B------:R-:W3:Y:S04]  /*15f0*/  LDS.U16 R86, [R62+0xe] ;  /* 0x00000e003e567984 */ /* 0x000ee80000000400 */
[----:B------:R-:W-:Y:S01]  /*1600*/  BAR.SYNC.DEFER_BLOCKING 0x0 ;  /* 0x0000000000007b1d */ /* 0x000fe20000010000 */
[----:B0-----:R-:W-:-:S02]  /*1610*/  PRMT R9, RZ, 0x7610, R9 ;  /* 0x00007610ff097816 */ /* 0x001fc40000000009 */
[----:B-1----:R-:W-:Y:S02]  /*1620*/  PRMT R8, RZ, 0x7610, R8 ;  /* 0x00007610ff087816 */ /* 0x002fe40000000008 */
[----:B--2---:R-:W-:Y:S01]  /*1630*/  PRMT R82, RZ, 0x7610, R82 ;  /* 0x00007610ff527816 */ /* 0x004fe20000000052 */
[----:B------:R0:W2:Y:S01]  /*1640*/  @!P0 LDG.E.U16 R88, [R4.64] ;  /* 0x0000000604588981 */ /* 0x0000a2000c1e1500 */
[----:B------:R-:W-:-:S03]  /*1650*/  ISETP.GE.AND P0, PT, R0, R24, PT ;  /* 0x000000180000720c */ /* 0x000fc60003f06270 */
[----:B------:R1:W2:Y:S04]  /*1660*/  @!P1 LDG.E.U16 R8, [R2.64+-0x180] ;  /* 0xfffe800602089981 */ /* 0x0002a8000c1e1500 */
[----:B------:R1:W2:Y:S04]  /*1670*/  @!P2 LDG.E.U16 R87, [R2.64+-0x140] ;  /* 0xfffec0060257a981 */ /* 0x0002a8000c1e1500 */
[----:B------:R1:W2:Y:S04]  /*1680*/  @!P3 LDG.E.U16 R82, [R2.64+-0x100] ;  /* 0xffff00060252b981 */ /* 0x0002a8000c1e1500 */
[----:B------:R1:W2:Y:S04]  /*1690*/  @!P0 LDG.E.U16 R9, [R2.64+-0x1c0] ;  /* 0xfffe400602098981 */ /* 0x0002a8000c1e1500 */
[----:B------:R1:W2:Y:S04]  /*16a0*/  @!P4 LDG.E.U16 R89, [R2.64+-0xc0] ;  /* 0xffff40060259c981 */ /* 0x0002a8000c1e1500 */
[----:B------:R1:W2:Y:S04]  /*16b0*/  @!P5 LDG.E.U16 R96, [R2.64+-0x80] ;  /* 0xffff80060260d981 */ /* 0x0002a8000c1e1500 */
[----:B------:R1:W2:Y:S01]  /*16c0*/  @!P6 LDG.E.U16 R98, [R2.64+-0x40] ;  /* 0xffffc0060262e981 */ /* 0x0002a2000c1e1500 */
[----:B---3--:R-:W-:-:S05]  /*16d0*/  PRMT R74, RZ, 0x5410, R73 ;  /* 0x00005410ff4a7816 */ /* 0x008fca0000000049 */
[----:B------:R-:W-:Y:S01]  /*16e0*/  FMUL.FTZ R73, R74, -1.4426950216293334961 ;  /* 0xbfb8aa3b4a497820 */ /* 0x000fe20000410000 */
[----:B------:R-:W-:-:S03]  /*16f0*/  PRMT R6, RZ, 0x5410, R6 ;  /* 0x00005410ff067816 */ /* 0x000fc60000000006 */
[----:B------:R-:W-:Y:S02]  /*1700*/  MUFU.EX2 R91, R73 ;  /* 0x00000049005b7308 */ /* 0x000fe40000000800 */
[----:B0-----:R-:W-:Y:S01]  /*1710*/  FMUL.FTZ R4, R6, -1.4426950216293334961 ;  /* 0xbfb8aa3b06047820 */ /* 0x001fe20000410000 */
[----:B----4-:R-:W-:Y:S02]  /*1720*/  PRMT R76, RZ, 0x5410, R81 ;  /* 0x00005410ff4c7816 */ /* 0x010fe40000000051 */
[----:B------:R-:W-:-:S03]  /*1730*/  PRMT R7, RZ, 0x5410, R7 ;  /* 0x00005410ff077816 */ /* 0x000fc60000000007 */
[----:B------:R-:W0:Y:S01]  /*1740*/  MUFU.EX2 R4, R4 ;  /* 0x0000000400047308 */ /* 0x000e220000000800 */
[----:B-1----:R-:W-:Y:S01]  /*1750*/  FMUL.FTZ R2, R76, -1.4426950216293334961 ;  /* 0xbfb8aa3b4c027820 */ /* 0x002fe20000410000 */
[----:B------:R-:W-:Y:S01]  /*1760*/  PRMT R84, RZ, 0x5410, R84 ;  /* 0x00005410ff547816 */ /* 0x000fe20000000054 */
[----:B------:R-:W-:-:S05]  /*1770*/  FMUL.FTZ R5, R7, -1.4426950216293334961 ;  /* 0xbfb8aa3b07057820 */ /* 0x000fca0000410000 */
[----:B------:R-:W-:Y:S01]  /*1780*/  MUFU.EX2 R2, R2 ;  /* 0x0000000200027308 */ /* 0x000fe20000000800 */
[----:B------:R-:W-:Y:S02]  /*1790*/  PRMT R79, RZ, 0x5410, R79 ;  /* 0x00005410ff4f7816 */ /* 0x000fe4000000004f */
[----:B------:R-:W-:-:S05]  /*17a0*/  PRMT R86, RZ, 0x5410, R86 ;  /* 0x00005410ff567816 */ /* 0x000fca0000000056 */
[----:B------:R-:W1:Y:S01]  /*17b0*/  MUFU.EX2 R5, R5 ;  /* 0x0000000500057308 */ /* 0x000e620000000800 */
[----:B0-----:R-:W-:Y:S02]  /*17c0*/  FADD.FTZ R4, R4, 1 ;  /* 0x3f80000004047421 */ /* 0x001fe40000010000 */
[----:B------:R-:W-:Y:S01]  /*17d0*/  FMUL.FTZ R3, R79, -1.4426950216293334961 ;  /* 0xbfb8aa3b4f037820 */ /* 0x000fe20000410000 */
[----:B------:R-:W-:Y:S02]  /*17e0*/  PRMT R90, RZ, 0x5410, R90 ;  /* 0x00005410ff5a7816 */ /* 0x000fe4000000005a */
[----:B------:R-:W-:Y:S01]  /*17f0*/  PRMT R94, RZ, 0x5410, R94 ;  /* 0x00005410ff5e7816 */ /* 0x000fe2000000005e */
[----:B-1----:R-:W-:Y:S01]  /*1800*/  FADD.FTZ R5, R5, 1 ;  /* 0x3f80000005057421 */ /* 0x002fe20000010000 */
[----:B------:R-:W-:Y:S02]  /*1810*/  PRMT R85, RZ, 0x5410, R85 ;  /* 0x00005410ff557816 */ /* 0x000fe40000000055 */
[----:B------:R-:W-:-:S02]  /*1820*/  PRMT R92, RZ, 0x5410, R92 ;  /* 0x00005410ff5c7816 */ /* 0x000fc4000000005c */
[----:B------:R-:W-:Y:S02]  /*1830*/  PRMT R77, RZ, 0x5410, R77 ;  /* 0x00005410ff4d7816 */ /* 0x000fe4000000004d */
[----:B------:R-:W-:Y:S02]  /*1840*/  PRMT R75, RZ, 0x5410, R75 ;  /* 0x00005410ff4b7816 */ /* 0x000fe4000000004b */
[----:B------:R-:W-:Y:S01]  /*1850*/  ISETP.NE.AND P6, PT, R41, RZ, PT ;  /* 0x000000ff2900720c */ /* 0x000fe20003fc5270 */
[----:B------:R-:W-:Y:S01]  /*1860*/  BSSY B0, `(.L_x_11099) ;  /* 0x0000095000007945 */ /* 0x000fe20003800000 */
[----:B--2---:R-:W-:Y:S04]  /*1870*/  STS.U16 [R53], R88 ;  /* 0x0000005835007388 */ /* 0x004fe80000000400 */
[----:B------:R-:W-:Y:S04]  /*1880*/  STS.U16 [R54+0x40], R9 ;  /* 0x0000400936007388 */ /* 0x000fe80000000400 */
[----:B------:R-:W-:Y:S04]  /*1890*/  STS.U16 [R55+0x80], R8 ;  /* 0x0000800837007388 */ /* 0x000fe80000000400 */
[----:B------:R-:W-:Y:S04]  /*18a0*/  STS.U16 [R56+0xc0], R87 ;  /* 0x0000c05738007388 */ /* 0x000fe80000000400 */
[----:B------:R0:W-:Y:S04]  /*18b0*/  STS.U16 [R57+0x100], R82 ;  /* 0x0001005239007388 */ /* 0x0001e80000000400 */
[----:B------:R1:W-:Y:S04]  /*18c0*/  STS.U16 [R58+0x140], R89 ;  /* 0x000140593a007388 */ /* 0x0003e80000000400 */
[----:B------:R-:W-:Y:S04]  /*18d0*/  STS.U16 [R59+0x180], R96 ;  /* 0x000180603b007388 */ /* 0x000fe80000000400 */
[----:B------:R-:W-:Y:S01]  /*18e0*/  STS.U16 [R61+0x1c0], R98 ;  /* 0x0001c0623d007388 */ /* 0x000fe20000000400 */
[----:B------:R-:W-:-:S06]  /*18f0*/  NOP ;  /* 0x0000000000007918 */ /* 0x000fcc0000000000 */
[----:B------:R-:W2:Y:S01]  /*1900*/  LDS.U16 R73, [R62] ;  /* 0x000000003e497984 */ /* 0x000ea20000000400 */
[----:B0-----:R-:W-:-:S03]  /*1910*/  PRMT R82, RZ, 0x5410, R83 ;  /* 0x00005410ff527816 */ /* 0x001fc60000000053 */
[----:B------:R-:W0:Y:S04]  /*1920*/  LDS.U16 R83, [R62+0x4] ;  /* 0x000004003e537984 */ /* 0x000e280000000400 */
[----:B------:R-:W3:Y:S01]  /*1930*/  LDS.U16 R96, [R62+0x6] ;  /* 0x000006003e607984 */ /* 0x000ee20000000400 */
[----:B------:R-:W-:-:S03]  /*1940*/  FMUL.FTZ R87, R84, -1.4426950216293334961 ;  /* 0xbfb8aa3b54577820 */ /* 0x000fc60000410000 */
[----:B------:R-:W4:Y:S01]  /*1950*/  LDS.U16 R81, [R62+0x2] ;  /* 0x000002003e517984 */ /* 0x000f220000000400 */
[----:B------:R1:W-:Y:S03]  /*1960*/  MUFU.EX2 R97, R87 ;  /* 0x0000005700617308 */ /* 0x0003e60000000800 */
[----:B------:R-:W-:Y:S01]  /*1970*/  LDS.U16 R100, [R62+0xa] ;  /* 0x00000a003e647984 */ /* 0x000fe20000000400 */
[----:B------:R-:W-:Y:S02]  /*1980*/  FMUL.FTZ R8, R82, -1.4426950216293334961 ;  /* 0xbfb8aa3b52087820 */ /* 0x000fe40000410000 */
[----:B-1----:R-:W-:Y:S01]  /*1990*/  FMUL.FTZ R89, R86, -1.4426950216293334961 ;  /* 0xbfb8aa3b56597820 */ /* 0x002fe20000410000 */
[----:B------:R-:W-:Y:S01]  /*19a0*/  LDS.U16 R102, [R62+0xc] ;  /* 0x00000c003e667984 */ /* 0x000fe20000000400 */
[----:B------:R-:W-:-:S03]  /*19b0*/  FADD.FTZ R87, R91, 1 ;  /* 0x3f8000005b577421 */ /* 0x000fc60000010000 */
[----:B------:R-:W1:Y:S01]  /*19c0*/  LDS.U16 R91, [R62+0x8] ;  /* 0x000008003e5b7984 */ /* 0x000e620000000400 */
[----:B------:R-:W0:Y:S03]  /*19d0*/  MUFU.RCP R9, R4 ;  /* 0x0000000400097308 */ /* 0x000e260000001000 */
[----:B------:R-:W1:Y:S05]  /*19e0*/  LDS.U16 R104, [R62+0xe] ;  /* 0x00000e003e687984 */ /* 0x000e6a0000000400 */
[----:B------:R-:W0:Y:S08]  /*19f0*/  MUFU.EX2 R88, R3 ;  /* 0x0000000300587308 */ /* 0x000e300000000800 */
[----:B------:R-:W0:Y:S08]  /*1a00*/  MUFU.EX2 R93, R8 ;  /* 0x00000008005d7308 */ /* 0x000e300000000800 */
[----:B------:R0:W-:Y:S01]  /*1a10*/  MUFU.EX2 R99, R89 ;  /* 0x0000005900637308 */ /* 0x0001e20000000800 */
[----:B--2---:R-:W-:Y:S01]  /*1a20*/  PRMT R73, RZ, 0x5410, R73 ;  /* 0x00005410ff497816 */ /* 0x004fe20000000049 */
[----:B0-----:R-:W-:-:S06]  /*1a30*/  FADD.FTZ R89, R2, 1 ;  /* 0x3f80000002597421 */ /* 0x001fcc0000010000 */
[----:B------:R-:W0:Y:S01]  /*1a40*/  MUFU.RCP R87, R87 ;  /* 0x0000005700577308 */ /* 0x000e220000001000 */
[----:B------:R-:W-:-:S07]  /*1a50*/  FADD.FTZ R3, -R9, 1 ;  /* 0x3f80000009037421 */ /* 0x000fce0000010100 */
[----:B------:R-:W2:Y:S01]  /*1a60*/  MUFU.RCP R89, R89 ;  /* 0x0000005900597308 */ /* 0x000ea20000001000 */
[----:B------:R-:W-:Y:S02]  /*1a70*/  FMUL.FTZ R2, R90, R73 ;  /* 0x000000495a027220 */ /* 0x000fe40000410000 */
[----:B------:R-:W-:Y:S02]  /*1a80*/  FADD.FTZ R88, R88, 1 ;  /* 0x3f80000058587421 */ /* 0x000fe40000010000 */
[----:B------:R-:W-:-:S03]  /*1a90*/  FADD.FTZ R95, R93, 1 ;  /* 0x3f8000005d5f7421 */ /* 0x000fc60000010000 */
[----:B------:R0:W1:Y:S01]  /*1aa0*/  MUFU.RCP R8, R5 ;  /* 0x0000000500087308 */ /* 0x0000620000001000 */
[----:B------:R-:W-:Y:S01]  /*1ab0*/  FFMA.FTZ R3, R6, R3, 1 ;  /* 0x3f80000006037423 */ /* 0x000fe20000010003 */
[----:B------:R-:W-:Y:S01]  /*1ac0*/  PRMT R83, RZ, 0x5410, R83 ;  /* 0x00005410ff537816 */ /* 0x000fe20000000053 */
[----:B------:R-:W-:Y:S01]  /*1ad0*/  FMUL.FTZ R2, R9, R2 ;  /* 0x0000000209027220 */ /* 0x000fe20000410000 */
[----:B---3--:R-:W-:Y:S01]  /*1ae0*/  PRMT R96, RZ, 0x5410, R96 ;  /* 0x00005410ff607816 */ /* 0x008fe20000000060 */
[----:B------:R-:W-:Y:S01]  /*1af0*/  FADD.FTZ R97, R97, 1 ;  /* 0x3f80000061617421 */ /* 0x000fe20000010000 */
[----:B----4-:R-:W-:Y:S01]  /*1b00*/  PRMT R81, RZ, 0x5410, R81 ;  /* 0x00005410ff517816 */ /* 0x010fe20000000051 */
[----:B------:R-:W-:Y:S01]  /*1b10*/  FMUL.FTZ R2, R2, R3 ;  /* 0x0000000302027220 */ /* 0x000fe20000410000 */
[----:B------:R-:W3:Y:S01]  /*1b20*/  MUFU.RCP R88, R88 ;  /* 0x0000005800587308 */ /* 0x000ee20000001000 */
[----:B0-----:R-:W-:Y:S02]  /*1b30*/  FADD.FTZ R3, -R87, 1 ;  /* 0x3f80000057037421 */ /* 0x001fe40000010100 */
[----:B--2---:R-:W-:-:S02]  /*1b40*/  FADD.FTZ R93, -R89, 1 ;  /* 0x3f800000595d7421 */ /* 0x004fc40000010100 */
[----:B------:R-:W-:-:S03]  /*1b50*/  FMUL.FTZ R98, R94, R83 ;  /* 0x000000535e627220 */ /* 0x000fc60000410000 */
[----:B------:R-:W0:Y:S01]  /*1b60*/  MUFU.RCP R95, R95 ;  /* 0x0000005f005f7308 */ /* 0x000e220000001000 */
[----:B------:R-:W-:Y:S02]  /*1b70*/  FMUL.FTZ R106, R85, R96 ;  /* 0x00000060556a7220 */ /* 0x000fe40000410000 */
[----:B------:R-:W-:Y:S02]  /*1b80*/  FADD.FTZ R99, R99, 1 ;  /* 0x3f80000063637421 */ /* 0x000fe40000010000 */
[----:B------:R-:W-:Y:S02]  /*1b90*/  FFMA.FTZ R5, R74, R3, 1 ;  /* 0x3f8000004a057423 */ /* 0x000fe40000010003 */
[----:B------:R-:W-:Y:S02]  /*1ba0*/  FMUL.FTZ R98, R87, R98 ;  /* 0x0000006257627220 */ /* 0x000fe40000410000 */
[----:B------:R-:W-:Y:S02]  /*1bb0*/  FFMA.FTZ R93, R76, R93, 1 ;  /* 0x3f8000004c5d7423 */ /* 0x000fe4000001005d */
[----:B------:R-:W-:-:S02]  /*1bc0*/  FMUL.FTZ R106, R89, R106 ;  /* 0x0000006a596a7220 */ /* 0x000fc40000410000 */
[----:B-1----:R-:W-:Y:S02]  /*1bd0*/  FADD.FTZ R4, -R8, 1 ;  /* 0x3f80000008047421 */ /* 0x002fe40000010100 */
[----:B------:R-:W-:Y:S01]  /*1be0*/  FMUL.FTZ R3, R92, R81 ;  /* 0x000000515c037220 */ /* 0x000fe20000410000 */
[----:B------:R-:W1:Y:S01]  /*1bf0*/  MUFU.RCP R97, R97 ;  /* 0x0000006100617308 */ /* 0x000e620000001000 */
[----:B------:R-:W-:Y:S01]  /*1c00*/  FMUL.FTZ R5, R98, R5 ;  /* 0x0000000562057220 */ /* 0x000fe20000410000 */
[----:B------:R-:W-:Y:S01]  /*1c10*/  PRMT R98, RZ, 0x5410, R80 ;  /* 0x00005410ff627816 */ /* 0x000fe20000000050 */
[----:B------:R-:W-:Y:S01]  /*1c20*/  FMUL.FTZ R106, R106, R93 ;  /* 0x0000005d6a6a7220 */ /* 0x000fe20000410000 */
[----:B------:R-:W-:Y:S01]  /*1c30*/  PRMT R91, RZ, 0x5410, R91 ;  /* 0x00005410ff5b7816 */ /* 0x000fe2000000005b */
[----:B------:R-:W-:Y:S01]  /*1c40*/  FFMA.FTZ R4, R7, R4, 1 ;  /* 0x3f80000007047423 */ /* 0x000fe20000010004 */
[----:B------:R-:W-:Y:S02]  /*1c50*/  PRMT R93, RZ, 0x5410, R78 ;  /* 0x00005410ff5d7816 */ /* 0x000fe4000000004e */
[----:B------:R-:W2:Y:S01]  /*1c60*/  MUFU.RCP R99, R99 ;  /* 0x0000006300637308 */ /* 0x000ea20000001000 */
[----:B------:R-:W-:Y:S01]  /*1c70*/  FMUL.FTZ R3, R8, R3 ;  /* 0x0000000308037220 */ /* 0x000fe20000410000 */
[----:B------:R-:W-:Y:S01]  /*1c80*/  PRMT R100, RZ, 0x5410, R100 ;  /* 0x00005410ff647816 */ /* 0x000fe20000000064 */
[----:B------:R-:W-:-:S02]  /*1c90*/  FMUL.FTZ R101, R98, R91 ;  /* 0x0000005b62657220 */ /* 0x000fc40000410000 */
[----:B------:R-:W-:Y:S02]  /*1ca0*/  FMUL.FTZ R3, R3, R4 ;  /* 0x0000000403037220 */ /* 0x000fe40000410000 */
[C---:B---3--:R-:W-:Y:S02]  /*1cb0*/  FADD.FTZ R4, -R88.reuse, 1 ;  /* 0x3f80000058047421 */ /* 0x048fe40000010100 */
[----:B0-----:R-:W-:Y:S02]  /*1cc0*/  FADD.FTZ R103, -R95, 1 ;  /* 0x3f8000005f677421 */ /* 0x001fe40000010100 */
[----:B------:R-:W-:Y:S01]  /*1cd0*/  FMUL.FTZ R78, R93, R100 ;  /* 0x000000645d4e7220 */ /* 0x000fe20000410000 */
[----:B------:R-:W-:Y:S01]  /*1ce0*/  PRMT R102, RZ, 0x5410, R102 ;  /* 0x00005410ff667816 */ /* 0x000fe20000000066 */
[----:B------:R-:W-:Y:S01]  /*1cf0*/  FFMA.FTZ R4, R79, R4, 1 ;  /* 0x3f8000004f047423 */ /* 0x000fe20000010004 */
        /* <DEDUP_REMOVED lines=8> */
[----:B--2---:R-:W-:Y:S02]  /*1d80*/  FADD.FTZ R105, -R99, 1 ;  /* 0x3f80000063697421 */ /* 0x004fe40000010100 */
[----:B------:R-:W-:Y:S02]  /*1d90*/  FMUL.FTZ R78, R75, R104 ;  /* 0x000000684b4e7220 */ /* 0x000fe40000410000 */
[----:B------:R-:W-:Y:S02]  /*1da0*/  FFMA.FTZ R101, R84, R101, 1 ;  /* 0x3f80000054657423 */ /* 0x000fe40000010065 */
[----:B------:R-:W-:Y:S02]  /*1db0*/  FMUL.FTZ R80, R97, R80 ;  /* 0x0000005061507220 */ /* 0x000fe40000410000 */
[----:B------:R-:W-:Y:S02]  /*1dc0*/  FFMA.FTZ R105, R86, R105, 1 ;  /* 0x3f80000056697423 */ /* 0x000fe40000010069 */
[----:B------:R-:W-:-:S02]  /*1dd0*/  FMUL.FTZ R78, R99, R78 ;  /* 0x0000004e634e7220 */ /* 0x000fc40000410000 */
[----:B------:R-:W-:Y:S01]  /*1de0*/  FMUL.FTZ R80, R80, R101 ;  /* 0x0000006550507220 */ /* 0x000fe20000410000 */
[----:B------:R-:W-:Y:S01]  /*1df0*/  BAR.SYNC.DEFER_BLOCKING 0x0 ;  /* 0x0000000000007b1d */ /* 0x000fe20000010000 */
[----:B------:R-:W-:Y:S01]  /*1e00*/  FMUL.FTZ R105, R78, R105 ;  /* 0x000000694e697220 */ /* 0x000fe20000410000 */
[----:B------:R-:W-:Y:S02]  /*1e10*/  F2FP.BF16.PACK_AB R2, R3, R2 ;  /* 0x000000020302723e */ /* 0x000fe400000010ff */
[----:B------:R-:W-:Y:S02]  /*1e20*/  F2FP.BF16.PACK_AB R5, R106, R5 ;  /* 0x000000056a05723e */ /* 0x000fe400000010ff */
[----:B------:R-:W-:Y:S02]  /*1e30*/  F2FP.BF16.PACK_AB R4, R103, R4 ;  /* 0x000000046704723e */ /* 0x000fe400000010ff */
[----:B------:R-:W-:Y:S02]  /*1e40*/  F2FP.BF16.PACK_AB R80, R105, R80 ;  /* 0x000000506950723e */ /* 0x000fe400000010ff */
[----:B------:R-:W-:-:S02]  /*1e50*/  PRMT R3, R2, 0x7632, R3 ;  /* 0x0000763202037816 */ /* 0x000fc40000000003 */
[----:B------:R-:W-:Y:S02]  /*1e60*/  PRMT R78, R5, 0x7632, R78 ;  /* 0x00007632054e7816 */ /* 0x000fe4000000004e */
[----:B------:R-:W-:Y:S02]  /*1e70*/  PRMT R103, R4, 0x7632, R103 ;  /* 0x0000763204677816 */ /* 0x000fe40000000067 */
[----:B------:R-:W-:Y:S01]  /*1e80*/  PRMT R105, R80, 0x7632, R105 ;  /* 0x0000763250697816 */ /* 0x000fe20000000069 */
[----:B------:R-:W-:Y:S04]  /*1e90*/  STS.U16 [R62], R2 ;  /* 0x000000023e007388 */ /* 0x000fe80000000400 */
[----:B------:R-:W-:Y:S04]  /*1ea0*/  STS.U16 [R62+0x2], R3 ;  /* 0x000002033e007388 */ /* 0x000fe80000000400 */
        /* <DEDUP_REMOVED lines=17> */
[----:B------:R-:W3:Y:S01]  /*1fc0*/  LDS R78, [0x210] ;  /* 0x00021000ff4e7984 */ /* 0x000ee20000000800 */
[----:B0-----:R-:W-:Y:S01]  /*1fd0*/  IMAD R4, R38, c[0x0][0x2e8], RZ ;  /* 0x0000ba0026047a24 */ /* 0x001fe200078e02ff */
[----:B------:R-:W-:-:S03]  /*1fe0*/  P2R R2, PR, RZ, 0x40 ;  /* 0x00000040ff027803 */ /* 0x000fc60000000000 */
[----:B------:R-:W-:-:S04]  /*1ff0*/  IMAD.WIDE.U32 R2, R37, c[0x0][0x2e8], RZ ;  /* 0x0000ba0025027a25 */ /* 0x000fc800078e00ff */
[----:B------:R-:W-:Y:S01]  /*2000*/  IMAD R121, R37, c[0x0][0x2ec], R4 ;  /* 0x0000bb0025797a24 */ /* 0x000fe200078e0204 */
[----:B------:R-:W-:-:S04]  /*2010*/  LEA R4, P0, R49, c[0x0][0x338], 0x1 ;  /* 0x0000ce0031047a11 */ /* 0x000fc800078008ff */
[----:B------:R-:W-:Y:S02]  /*2020*/  IADD3 R3, R3, R121, RZ ;  /* 0x0000007903037210 */ /* 0x000fe40007ffe0ff */
[----:B-1----:R-:W-:Y:S01]  /*2030*/  LEA.HI.X R103, R49, c[0x0][0x33c], R52, 0x1, P0 ;  /* 0x0000cf0031677a11 */ /* 0x002fe200000f0c34 */
[----:B------:R-:W-:Y:S02]  /*2040*/  IMAD R5, R35, c[0x0][0x2f0], RZ ;  /* 0x0000bc0023057a24 */ /* 0x000fe400078e02ff */
[----:B------:R-:W-:-:S04]  /*2050*/  IMAD.WIDE.U32 R2, R32, c[0x0][0x2f0], R2 ;  /* 0x0000bc0020027a25 */ /* 0x000fc800078e0002 */
[----:B--2---:R-:W-:Y:S01]  /*2060*/  IMAD R105, R32, c[0x0][0x2f4], R5 ;  /* 0x0000bd0020697a24 */ /* 0x004fe200078e0205 */
[----:B------:R-:W-:Y:S02]  /*2070*/  IADD3 R5, P1, R71, R2, RZ ;  /* 0x0000000247057210 */ /* 0x000fe40007f3e0ff */
[----:B------:R-:W-:Y:S02]  /*2080*/  IADD3 R2, P2, R49, R12, RZ ;  /* 0x0000000c31027210 */ /* 0x000fe40007f5e0ff */
[----:B------:R-:W-:Y:S02]  /*2090*/  IADD3.X R80, R72, R105, R3, P1, !PT ;  /* 0x0000006948507210 */ /* 0x000fe40000ffe403 */
[----:B------:R-:W-:Y:S02]  /*20a0*/  LEA R4, P3, R5, R4, 0x1 ;  /* 0x0000000405047211 */ /* 0x000fe400078608ff */
[----:B---3--:R-:W-:Y:S01]  /*20b0*/  ISETP.GE.AND P0, PT, R49, R78, PT ;  /* 0x0000004e3100720c */ /* 0x008fe20003f06270 */
[----:B------:R-:W-:Y:S01]  /*20c0*/  FMUL.FTZ R105, R7, R8 ;  /* 0x0000000807697220 */ /* 0x000fe20000410000 */
[----:B------:R-:W-:Y:S01]  /*20d0*/  LEA.HI.X R5, R5, R103, R80, 0x1, P3 ;  /* 0x0000006705057211 */ /* 0x000fe200018f0c50 */
[----:B------:R-:W-:Y:S01]  /*20e0*/  FMUL.FTZ R103, R6, R9 ;  /* 0x0000000906677220 */ /* 0x000fe20000410000 */
[----:B------:R-:W-:-:S02]  /*20f0*/  ISETP.GE.AND P1, PT, R10, R78, PT ;  /* 0x0000004e0a00720c */ /* 0x000fc40003f26270 */
[----:B------:R-:W-:-:S07]  /*2100*/  IADD3.X R3, R52, R13, RZ, P2, !PT ;  /* 0x0000000d34037210 */ /* 0x000fce00017fe4ff */
        /* <DEDUP_REMOVED lines=10> */
.L_x_11100:
[----:B------:R-:W-:Y:S05]  /*21b0*/  BSYNC B0 ;  /* 0x0000000000007941 */ /* 0x000fea0003800000 */
.L_x_11099:
[-C--:B------:R-:W-:Y:S01]  /*21c0*/  ISETP.GE.AND P0, PT, R11, R78.reuse, PT ;  /* 0x0000004e0b00720c */ /* 0x080fe20003f06270 */
[----:B------:R-:W-:Y:S01]  /*21d0*/  @!P1 STG.E.U16 [R4.64+-0x180], R109 ;  /* 0xfffe806d04009986 */ /* 0x000fe2000c101506 */
[-C--:B------:R-:W-:Y:S01]  /*21e0*/  ISETP.GE.AND P4, PT, R20, R78.reuse, PT ;  /* 0x0000004e1400720c */ /* 0x080fe20003f86270 */
[----:B------:R-:W-:Y:S01]  /*21f0*/  FMUL.FTZ R6, R74, R87 ;  /* 0x000000574a067220 */ /* 0x000fe20000410000 */
[-C--:B------:R-:W-:Y:S01]  /*2200*/  ISETP.GE.AND P5, PT, R21, R78.reuse, PT ;  /* 0x0000004e1500720c */ /* 0x080fe20003fa6270 */
[----:B0-----:R-:W-:Y:S01]  /*2210*/  FMUL.FTZ R8, R76, R89 ;  /* 0x000000594c087220 */ /* 0x001fe20000410000 */
[----:B------:R-:W-:Y:S01]  /*2220*/  ISETP.GE.AND P1, PT, R22, R78, PT ;  /* 0x0000004e1600720c */ /* 0x000fe20003f26270 */
[----:B------:R-:W-:Y:S01]  /*2230*/  FMUL.FTZ R79, R79, R88 ;  /* 0x000000584f4f7220 */ /* 0x000fe20000410000 */
[-C--:B------:R-:W-:Y:S01]  /*2240*/  ISETP.GE.AND P2, PT, R0, R78.reuse, PT ;  /* 0x0000004e0000720c */ /* 0x080fe20003f46270 */
[----:B------:R-:W-:Y:S01]  /*2250*/  FMUL.FTZ R95, R82, R95 ;  /* 0x0000005f525f7220 */ /* 0x000fe20000410000 */
        /* <DEDUP_REMOVED lines=9> */
[--C-:B-----5:R-:W-:Y:S01]  /*22f0*/  FADD.FTZ R80, R7, R36.reuse ;  /* 0x0000002407507221 */ /* 0x120fe20000010000 */
[----:B------:R-:W-:Y:S01]  /*2300*/  PRMT R25, RZ, 0x5410, R25 ;  /* 0x00005410ff197816 */ /* 0x000fe20000000019 */
[----:B------:R-:W-:Y:S01]  /*2310*/  @!P5 STG.E.U16 [R4.64+-0xc0], R115 ;  /* 0xffff40730400d986 */ /* 0x000fe2000c101506 */
[----:B------:R-:W-:Y:S01]  /*2320*/  PRMT R27, RZ, 0x5410, R27 ;  /* 0x00005410ff1b7816 */ /* 0x000fe2000000001b */
[--C-:B------:R-:W-:Y:S01]  /*2330*/  FADD.FTZ R84, R9, R36.reuse ;  /* 0x0000002409547221 */ /* 0x100fe20000010000 */
[----:B------:R-:W-:Y:S01]  /*2340*/  PRMT R29, RZ, 0x5410, R29 ;  /* 0x00005410ff1d7816 */ /* 0x000fe2000000001d */
[----:B------:R-:W-:Y:S01]  /*2350*/  @!P1 STG.E.U16 [R4.64+-0x80], R117 ;  /* 0xffff807504009986 */ /* 0x000fe2000c101506 */
[----:B------:R-:W-:Y:S01]  /*2360*/  PRMT R31, RZ, 0x5410, R31 ;  /* 0x00005410ff1f7816 */ /* 0x000fe2000000001f */
[--C-:B------:R-:W-:Y:S01]  /*2370*/  FADD.FTZ R74, R25, R36.reuse ;  /* 0x00000024194a7221 */ /* 0x100fe20000010000 */
[----:B------:R-:W-:Y:S01]  /*2380*/  PRMT R33, RZ, 0x5410, R33 ;  /* 0x00005410ff217816 */ /* 0x000fe20000000021 */
[----:B------:R-:W-:Y:S01]  /*2390*/  @!P2 STG.E.U16 [R4.64+-0x1c0], R107 ;  /* 0xfffe406b0400a986 */ /* 0x000fe2000c101506 */
[----:B------:R-:W-:-:S02]  /*23a0*/  FADD.FTZ R78, R27, R36 ;  /* 0x000000241b4e7221 */ /* 0x000fc40000010000 */
[--C-:B------:R-:W-:Y:S01]  /*23b0*/  FADD.FTZ R82, R29, R36.reuse ;  /* 0x000000241d527221 */ /* 0x100fe20000010000 */
[----:B------:R0:W-:Y:S01]  /*23c0*/  @!P3 STG.E.U16 [R4.64+-0x40], R119 ;  /* 0xffffc0770400b986 */ /* 0x0001e2000c101506 */
[--C-:B------:R-:W-:Y:S02]  /*23d0*/  FADD.FTZ R86, R31, R36.reuse ;  /* 0x000000241f567221 */ /* 0x100fe40000010000 */
[----:B------:R-:W-:Y:S02]  /*23e0*/  FADD.FTZ R88, R33, R36 ;  /* 0x0000002421587221 */ /* 0x000fe40000010000 */
[----:B------:R-:W-:Y:S02]  /*23f0*/  FMUL.FTZ R87, R92, R105 ;  /* 0x000000695c577220 */ /* 0x000fe40000410000 */
[----:B------:R-:W-:Y:S02]  /*2400*/  FMUL.FTZ R89, R94, R6 ;  /* 0x000000065e597220 */ /* 0x000fe40000410000 */
[----:B------:R-:W-:-:S02]  /*2410*/  FMUL.FTZ R101, R85, R8 ;  /* 0x0000000855657220 */ /* 0x000fc40000410000 */
[----:B------:R-:W-:Y:S01]  /*2420*/  FMUL.FTZ R9, R98, R79 ;  /* 0x0000004f62097220 */ /* 0x000fe20000410000 */
[----:B0-----:R-:W-:Y:S01]  /*2430*/  PRMT R5, RZ, 0x5410, R26 ;  /* 0x00005410ff057816 */ /* 0x001fe2000000001a */
[----:B------:R-:W-:Y:S02]  /*2440*/  FMUL.FTZ R4, R90, R103 ;  /* 0x000000675a047220 */ /* 0x000fe40000410000 */
[----:B------:R-:W-:Y:S02]  /*2450*/  FMUL.FTZ R7, R93, R95 ;  /* 0x0000005f5d077220 */ /* 0x000fe40000410000 */
[----:B------:R-:W-:Y:S02]  /*2460*/  FADD.FTZ R76, R5, R36 ;  /* 0x00000024054c7221 */ /* 0x000fe40000010000 */
[----:B------:R-:W-:Y:S02]  /*2470*/  FMUL.FTZ R5, R77, R97 ;  /* 0x000000614d057220 */ /* 0x000fe40000410000 */
[----:B------:R-:W-:Y:S01]  /*2480*/  FMUL.FTZ R99, R75, R106 ;  /* 0x0000006a4b637220 */ /* 0x000fe20000410000 */
[----:B------:R-:W-:Y:S05]  /*2490*/  @!P0 BRA `(.L_x_11101) ;  /* 0x000004f000008947 */ /* 0x000fea0003800000 */
[----:B------:R-:W-:Y:S01]  /*24a0*/  BAR.SYNC.DEFER_BLOCKING 0x0 ;  /* 0x0000000000007b1d */ /* 0x000fe20000010000 */
[----:B------:R-:W-:-:S02]  /*24b0*/  FMUL.FTZ R73, R103, R73 ;  /* 0x0000004967497220 */ /* 0x000fc40000410000 */
[----:B------:R-:W-:Y:S02]  /*24c0*/  FMUL.FTZ R26, R105, R81 ;  /* 0x00000051691a7220 */ /* 0x000fe40000410000 */
[----:B------:R-:W-:Y:S01]  /*24d0*/  FMUL.FTZ R6, R6, R83 ;  /* 0x0000005306067220 */ /* 0x000fe20000410000 */
[----:B------:R-:W-:Y:S01]  /*24e0*/  BSSY B0, `(.L_x_11102) ;  /* 0x0000041000007945 */ /* 0x000fe20003800000 */
[----:B------:R-:W-:Y:S01]  /*24f0*/  FMUL.FTZ R25, R8, R96 ;  /* 0x0000006008197220 */ /* 0x000fe20000410000 */
[----:B------:R-:W-:Y:S01]  /*2500*/  F2FP.BF16.PACK_AB R26, R26, R73 ;  /* 0x000000491a1a723e */ /* 0x000fe200000010ff */
[----:B------:R-:W-:Y:S02]  /*2510*/  FMUL.FTZ R79, R79, R91 ;  /* 0x0000005b4f4f7220 */ /* 0x000fe40000410000 */
[----:B------:R-:W-:Y:S01]  /*2520*/  FMUL.FTZ R100, R95, R100 ;  /* 0x000000645f647220 */ /* 0x000fe20000410000 */
[----:B------:R-:W-:Y:S01]  /*2530*/  F2FP.BF16.PACK_AB R6, R25, R6 ;  /* 0x000000061906723e */ /* 0x000fe200000010ff */
[----:B------:R-:W-:Y:S01]  /*2540*/  FMUL.FTZ R97, R97, R102 ;  /* 0x0000006661617220 */ /* 0x000fe20000410000 */
[----:B------:R-:W-:Y:S01]  /*2550*/  PRMT R31, R26, 0x7632, R31 ;  /* 0x000076321a1f7816 */ /* 0x000fe2000000001f */
[----:B------:R-:W-:Y:S01]  /*2560*/  FMUL.FTZ R104, R106, R104 ;  /* 0x000000686a687220 */ /* 0x000fe20000410000 */
[----:B------:R-:W-:Y:S01]  /*2570*/  F2FP.BF16.PACK_AB R79, R100, R79 ;  /* 0x0000004f644f723e */ /* 0x000fe200000010ff */
[----:B------:R-:W-:Y:S01]  /*2580*/  IMAD R85, R35, c[0x0][0x218], RZ ;  /* 0x0000860023557a24 */ /* 0x000fe200078e02ff */
[----:B------:R-:W-:-:S02]  /*2590*/  PRMT R8, R6, 0x7632, R8 ;  /* 0x0000763206087816 */ /* 0x000fc40000000008 */
[----:B------:R-:W-:Y:S01]  /*25a0*/  F2FP.BF16.PACK_AB R97, R104, R97 ;  /* 0x000000616861723e */ /* 0x000fe200000010ff */
[----:B------:R-:W-:Y:S01]  /*25b0*/  IMAD R85, R32, c[0x0][0x21c], R85 ;  /* 0x0000870020557a24 */ /* 0x000fe200078e0255 */
[----:B------:R-:W-:Y:S02]  /*25c0*/  PRMT R25, R79, 0x7632, R25 ;  /* 0x000076324f197816 */ /* 0x000fe40000000019 */
[----:B------:R-:W-:Y:S01]  /*25d0*/  PRMT R27, R97, 0x7632, R27 ;  /* 0x00007632611b7816 */ /* 0x000fe2000000001b */
[----:B------:R-:W-:Y:S04]  /*25e0*/  STS.U16 [R62], R26 ;  /* 0x0000001a3e007388 */ /* 0x000fe80000000400 */
        /* <DEDUP_REMOVED lines=8> */
[----:B------:R0:W-:Y:S01]  /*2670*/  STS.U16 [R62+0xe], R27 ;  /* 0x00000e1b3e007388 */ /* 0x0001e20000000400 */
[----:B------:R-:W-:-:S06]  /*2680*/  NOP ;  /* 0x0000000000007918 */ /* 0x000fcc0000000000 */
[----:B------:R-:W-:Y:S01]  /*2690*/  LDS.U16 R29, [R53] ;  /* 0x00000000351d7984 */ /* 0x000fe20000000400 */
[----:B-1----:R-:W-:Y:S01]  /*26a0*/  LEA R25, P0, R49, c[0x0][0x270], 0x1 ;  /* 0x00009c0031197a11 */ /* 0x002fe200078008ff */
[----:B0-----:R-:W-:Y:S02]  /*26b0*/  IMAD.WIDE.U32 R26, R37, c[0x0][0x210], RZ ;  /* 0x00008400251a7a25 */ /* 0x001fe400078e00ff */
[----:B------:R-:W-:Y:S04]  /*26c0*/  LDS.U16 R31, [R54+0x40] ;  /* 0x00004000361f7984 */ /* 0x000fe80000000400 */
[----:B------:R-:W-:Y:S01]  /*26d0*/  LDS.U16 R33, [R55+0x80] ;  /* 0x0000800037217984 */ /* 0x000fe20000000400 */
[----:B------:R-:W-:-:S03]  /*26e0*/  IADD3 R27, R27, R83, RZ ;  /* 0x000000531b1b7210 */ /* 0x000fc60007ffe0ff */
[----:B------:R-:W-:Y:S02]  /*26f0*/  LDS.U16 R73, [R56+0xc0] ;  /* 0x0000c00038497984 */ /* 0x000fe40000000400 */
[----:B------:R-:W-:Y:S02]  /*2700*/  IMAD.WIDE.U32 R26, R32, c[0x0][0x218], R26 ;  /* 0x00008600201a7a25 */ /* 0x000fe400078e001a */
[----:B------:R-:W-:Y:S03]  /*2710*/  LDS.U16 R75, [R57+0x100] ;  /* 0x00010000394b7984 */ /* 0x000fe60000000400 */
[----:B------:R-:W-:Y:S01]  /*2720*/  IADD3 R8, P1, R71, R26, RZ ;  /* 0x0000001a47087210 */ /* 0x000fe20007f3e0ff */
[----:B------:R-:W-:Y:S01]  /*2730*/  LDS.U16 R77, [R58+0x140] ;  /* 0x000140003a4d7984 */ /* 0x000fe20000000400 */
[----:B------:R-:W-:Y:S02]  /*2740*/  LEA.HI.X R26, R49, c[0x0][0x274], R52, 0x1, P0 ;  /* 0x00009d00311a7a11 */ /* 0x000fe400000f0c34 */
[----:B------:R-:W-:Y:S01]  /*2750*/  IADD3.X R27, R72, R85, R27, P1, !PT ;  /* 0x00000055481b7210 */ /* 0x000fe20000ffe41b */
[----:B------:R-:W-:Y:S04]  /*2760*/  LDS.U16 R79, [R59+0x180] ;  /* 0x000180003b4f7984 */ /* 0x000fe80000000400 */
[----:B------:R-:W-:Y:S04]  /*2770*/  LDS.U16 R81, [R61+0x1c0] ;  /* 0x0001c0003d517984 */ /* 0x000fe80000000400 */
[----:B------:R0:W-:Y:S04]  /*2780*/  @!P6 STS [0x210], R24 ;  /* 0x00021018ff00e388 */ /* 0x0001e80000000800 */
[----:B------:R-:W-:Y:S01]  /*2790*/  BAR.SYNC.DEFER_BLOCKING 0x0 ;  /* 0x0000000000007b1d */ /* 0x000fe20000010000 */
[----:B0-----:R-:W-:-:S04]  /*27a0*/  LEA R24, P0, R8, R25, 0x1 ;  /* 0x0000001908187211 */ /* 0x001fc800078008ff */
        /* <DEDUP_REMOVED lines=20> */
.L_x_11103:
[----:B------:R-:W-:Y:S05]  /*28f0*/  BSYNC B0 ;  /* 0x0000000000007941 */ /* 0x000fea0003800000 */
.L_x_11102:
[----:B------:R1:W-:Y:S01]  /*2900*/  @!P1 STG.E.U16 [R24.64+-0x1c0], R31 ;  /* 0xfffe401f18009986 */ /* 0x0003e2000c101506 */
[-C--:B------:R-:W-:Y:S02]  /*2910*/  ISETP.GE.AND P5, PT, R22, R6.reuse, PT ;  /* 0x000000061600720c */ /* 0x080fe40003fa6270 */
[----:B------:R-:W-:Y:S01]  /*2920*/  ISETP.GE.AND P1, PT, R23, R6, PT ;  /* 0x000000061700720c */ /* 0x000fe20003f26270 */
[----:B------:R1:W-:Y:S04]  /*2930*/  @!P2 STG.E.U16 [R24.64+-0x180], R33 ;  /* 0xfffe80211800a986 */ /* 0x0003e8000c101506 */
[----:B------:R1:W-:Y:S04]  /*2940*/  @!P3 STG.E.U16 [R24.64+-0x140], R73 ;  /* 0xfffec0491800b986 */ /* 0x0003e8000c101506 */
[----:B------:R1:W-:Y:S04]  /*2950*/  @!P4 STG.E.U16 [R24.64+-0x100], R75 ;  /* 0xffff004b1800c986 */ /* 0x0003e8000c101506 */
[----:B------:R1:W-:Y:S04]  /*2960*/  @!P0 STG.E.U16 [R24.64+-0xc0], R77 ;  /* 0xffff404d18008986 */ /* 0x0003e8000c101506 */
[----:B------:R1:W-:Y:S04]  /*2970*/  @!P5 STG.E.U16 [R24.64+-0x80], R79 ;  /* 0xffff804f1800d986 */ /* 0x0003e8000c101506 */
[----:B------:R1:W-:Y:S02]  /*2980*/  @!P1 STG.E.U16 [R24.64+-0x40], R81 ;  /* 0xffffc05118009986 */ /* 0x0003e4000c101506 */
.L_x_11101:
[----:B------:R-:W-:Y:S01]  /*2990*/  PRMT R0, RZ, 0x5410, R136 ;  /* 0x00005410ff007816 */ /* 0x000fe20000000088 */
[----:B------:R-:W-:Y:S01]  /*29a0*/  BAR.SYNC.DEFER_BLOCKING 0x0 ;  /* 0x0000000000007b1d */ /* 0x000fe20000010000 */
[----:B------:R-:W-:Y:S01]  /*29b0*/  PRMT R6, RZ, 0x5410, R64 ;  /* 0x00005410ff067816 */ /* 0x000fe20000000040 */
[----:B-1----:R-:W-:Y:S01]  /*29c0*/  HFMA2.MMA R31, -RZ, RZ, 0, 0 ;  /* 0x00000000ff1f7435 */ /* 0x002fe200000001ff */
[----:B------:R-:W-:Y:S01]  /*29d0*/  MOV R8, c[0x0][0x16c] ;  /* 0x00005b0000087a02 */ /* 0x000fe20000000f00 */
[----:B------:R-:W-:Y:S01]  /*29e0*/  FFMA.FTZ R0, R4, R0, R39 ;  /* 0x0000000004007223 */ /* 0x000fe20000010027 */
[----:B------:R-:W-:Y:S01]  /*29f0*/  PRMT R39, RZ, 0x5410, R70 ;  /* 0x00005410ff277816 */ /* 0x000fe20000000046 */
[----:B------:R-:W-:Y:S01]  /*2a00*/  HFMA2.MMA R27, -RZ, RZ, 0, 0 ;  /* 0x00000000ff1b7435 */ /* 0x000fe200000001ff */
[----:B------:R-:W-:Y:S01]  /*2a10*/  ISETP.GE.AND P0, PT, R8, 0x1, PT ;  /* 0x000000010800780c */ /* 0x000fe20003f06270 */
[C---:B------:R-:W-:Y:S01]  /*2a20*/  FFMA.FTZ R0, R87.reuse, R6, R0 ;  /* 0x0000000657007223 */ /* 0x040fe20000010000 */
[----:B------:R-:W-:Y:S01]  /*2a30*/  PRMT R6, RZ, 0x5410, R65 ;  /* 0x00005410ff067816 */ /* 0x000fe20000000041 */
[----:B------:R-:W-:Y:S01]  /*2a40*/  HFMA2.MMA R104, -RZ, RZ, 0, 0 ;  /* 0x00000000ff687435 */ /* 0x000fe200000001ff */
[-C--:B------:R-:W-:Y:S01]  /*2a50*/  FMUL.FTZ R75, R4, R34.reuse ;  /* 0x00000022044b7220 */ /* 0x080fe20000410000 */
[----:B------:R-:W-:Y:S01]  /*2a60*/  HFMA2.MMA R73, -RZ, RZ, 0, 0 ;  /* 0x00000000ff497435 */ /* 0x000fe200000001ff */
[----:B------:R-:W-:Y:S01]  /*2a70*/  FMUL.FTZ R106, R87, R34 ;  /* 0x00000022576a7220 */ /* 0x000fe20000410000 */
[----:B------:R-:W-:Y:S01]  /*2a80*/  MOV R28, RZ ;  /* 0x000000ff001c7202 */ /* 0x000fe20000000f00 */
[----:B------:R-:W-:Y:S01]  /*2a90*/  FFMA.FTZ R0, R89, R6, R0 ;  /* 0x0000000659007223 */ /* 0x000fe20000010000 */
[----:B------:R-:W-:Y:S01]  /*2aa0*/  PRMT R6, RZ, 0x5410, R66 ;  /* 0x00005410ff067816 */ /* 0x000fe20000000042 */
[-C--:B------:R-:W-:Y:S01]  /*2ab0*/  FMUL.FTZ R25, R101, R34.reuse ;  /* 0x0000002265197220 */ /* 0x080fe20000410000 */
[----:B------:R-:W-:Y:S01]  /*2ac0*/  MOV R24, RZ ;  /* 0x000000ff00187202 */ /* 0x000fe20000000f00 */
[----:B------:R-:W-:Y:S01]  /*2ad0*/  FMUL.FTZ R26, R9, R34 ;  /* 0x00000022091a7220 */ /* 0x000fe20000410000 */
[----:B------:R-:W-:Y:S01]  /*2ae0*/  MOV R103, RZ ;  /* 0x000000ff00677202 */ /* 0x000fe20000000f00 */
[----:B------:R-:W-:Y:S01]  /*2af0*/  FFMA.FTZ R0, R101, R6, R0 ;  /* 0x0000000665007223 */ /* 0x000fe20000010000 */
[----:B------:R-:W-:Y:S01]  /*2b00*/  PRMT R6, RZ, 0x5410, R67 ;  /* 0x00005410ff067816 */ /* 0x000fe20000000043 */
[-C--:B0-----:R-:W-:Y:S01]  /*2b10*/  FMUL.FTZ R29, R7, R34.reuse ;  /* 0x00000022071d7220 */ /* 0x081fe20000410000 */
[----:B------:R-:W-:Y:S01]  /*2b20*/  MOV R77, RZ ;  /* 0x000000ff004d7202 */ /* 0x000fe20000000f00 */
[----:B------:R-:W-:-:S02]  /*2b30*/  FMUL.FTZ R30, R5, R34 ;  /* 0x00000022051e7220 */ /* 0x000fc40000410000 */
[----:B------:R-:W-:Y:S01]  /*2b40*/  FFMA.FTZ R0, R9, R6, R0 ;  /* 0x0000000609007223 */ /* 0x000fe20000010000 */
[----:B------:R-:W-:Y:S01]  /*2b50*/  PRMT R6, RZ, 0x5410, R68 ;  /* 0x00005410ff067816 */ /* 0x000fe20000000044 */
[----:B------:R-:W-:-:S04]  /*2b60*/  FMUL.FTZ R33, R99, R34 ;  /* 0x0000002263217220 */ /* 0x000fc80000410000 */
[----:B------:R-:W-:Y:S01]  /*2b70*/  FFMA.FTZ R0, R7, R6, R0 ;  /* 0x0000000607007223 */ /* 0x000fe20000010000 */
[----:B------:R-:W-:-:S05]  /*2b80*/  PRMT R6, RZ, 0x5410, R69 ;  /* 0x00005410ff067816 */ /* 0x000fca0000000045 */
[----:B------:R-:W-:-:S04]  /*2b90*/  FFMA.FTZ R0, R5, R6, R0 ;  /* 0x0000000605007223 */ /* 0x000fc80000010000 */
[----:B------:R-:W-:Y:S02]  /*2ba0*/  FFMA.FTZ R39, R99, R39, R0 ;  /* 0x0000002763277223 */ /* 0x000fe40000010000 */
[----:B------:R-:W-:Y:S01]  /*2bb0*/  FMUL.FTZ R0, R89, R34 ;  /* 0x0000002259007220 */ /* 0x000fe20000410000 */
[----:B------:R-:W-:Y:S05]  /*2bc0*/  @!P0 BRA `(.L_x_11104) ;  /* 0x0000361000008947 */ /* 0x000fea0003800000 */
[----:B------:R-:W-:Y:S01]  /*2bd0*/  IMAD R21, R35, c[0x0][0x198], RZ ;  /* 0x0000660023157a24 */ /* 0x000fe200078e02ff */
[----:B------:R-:W-:Y:S01]  /*2be0*/  IADD3 R8, R51, -0x2, RZ ;  /* 0xfffffffe33087810 */ /* 0x000fe20007ffe0ff */
[----:B------:R-:W-:Y:S01]  /*2bf0*/  IMAD R23, R35, c[0x0][0x1b8], RZ ;  /* 0x00006e0023177a24 */ /* 0x000fe200078e02ff */
[----:B------:R-:W-:Y:S01]  /*2c00*/  IADD3 R6, R51, -0x1, RZ ;  /* 0xffffffff33067810 */ /* 0x000fe20007ffe0ff */
[----:B------:R-:W-:Y:S01]  /*2c10*/  IMAD R11, R35, c[0x0][0x180], RZ ;  /* 0x00006000230b7a24 */ /* 0x000fe200078e02ff */
[----:B------:R-:W-:Y:S01]  /*2c20*/  MOV R138, RZ ;  /* 0x000000ff008a7202 */ /* 0x000fe20000000f00 */
[----:B------:R-:W-:Y:S01]  /*2c30*/  IMAD.WIDE.U32 R92, R32, c[0x0][0x198], RZ ;  /* 0x00006600205c7a25 */ /* 0x000fe200078e00ff */
[----:B------:R-:W-:Y:S01]  /*2c40*/  MOV R100, RZ ;  /* 0x000000ff00647202 */ /* 0x000fe20000000f00 */
[----:B------:R-:W-:-:S02]  /*2c50*/  UMOV UR4, URZ ;  /* 0x0000003f00047c82 */ /* 0x000fc40008000000 */
[----:B------:R-:W-:Y:S01]  /*2c60*/  IMAD R21, R32, c[0x0][0x19c], R21 ;  /* 0x0000670020157a24 */ /* 0x000fe200078e0215 */
[----:B------:R-:W-:Y:S01]  /*2c70*/  LEA R81, P1, R92, c[0x0][0x228], 0x3 ;  /* 0x00008a005c517a11 */ /* 0x000fe200078218ff */
[----:B------:R-:W-:-:S04]  /*2c80*/  IMAD.WIDE.U32 R94, R32, c[0x0][0x1b8], RZ ;  /* 0x00006e00205e7a25 */ /* 0x000fc800078e00ff */
[C---:B------:R-:W-:Y:S01]  /*2c90*/  IMAD R85, R32.reuse, c[0x0][0x1bc], R23 ;  /* 0x00006f0020557a24 */ /* 0x040fe200078e0217 */
[----:B------:R-:W-:Y:S01]  /*2ca0*/  IADD3 R23, R93, R21, RZ ;  /* 0x000000155d177210 */ /* 0x000fe20007ffe0ff */
[----:B------:R-:W-:Y:S01]  /*2cb0*/  IMAD.WIDE.U32 R90, R32, c[0x0][0x180], RZ ;  /* 0x00006000205a7a25 */ /* 0x000fe200078e00ff */
[----:B------:R-:W-:Y:S02]  /*2cc0*/  LEA R83, P2, R94, c[0x0][0x230], 0x3 ;  /* 0x00008c005e537a11 */ /* 0x000fe400078418ff */
[----:B------:R-:W-:Y:S01]  /*2cd0*/  IADD3 R21, R95, R85, RZ ;  /* 0x000000555f157210 */ /* 0x000fe20007ffe0ff */
[----:B------:R-:W-:Y:S01]  /*2ce0*/  IMAD R11, R32, c[0x0][0x184], R11 ;  /* 0x00006100200b7a24 */ /* 0x000fe200078e020b */
[----:B------:R-:W-:Y:S01]  /*2cf0*/  LEA R79, P0, R90, c[0x0][0x220], 0x3 ;  /* 0x000088005a4f7a11 */ /* 0x000fe200078018ff */
[----:B------:R-:W-:Y:S01]  /*2d00*/  IMAD R97, R8, c[0x0][0x16c], RZ ;  /* 0x00005b0008617a24 */ /* 0x000fe200078e02ff */
[----:B------:R-:W-:Y:S01]  /*2d10*/  LEA.HI R8, R6, R6, RZ, 0x1 ;  /* 0x0000000606087211 */ /* 0x000fe200078f08ff */
[----:B------:R-:W-:Y:S01]  /*2d20*/  FADD.FTZ R85, R4, R4 ;  /* 0x0000000404557221 */ /* 0x000fe20000010000 */
[----:B------:R-:W-:Y:S01]  /*2d30*/  IADD3 R31, R91, R11, RZ ;  /* 0x0000000b5b1f7210 */ /* 0x000fe20007ffe0ff */
[----:B------:R-:W-:Y:S01]  /*2d40*/  FADD.FTZ R91, R101, R101 ;  /* 0x00000065655b7221 */ /* 0x000fe20000010000 */
[----:B------:R-:W-:Y:S01]  /*2d50*/  LOP3.LUT R11, R8, 0xfffffe, RZ, 0xc0, !PT ;  /* 0x00fffffe080b7812 */ /* 0x000fe200078ec0ff */
[----:B------:R-:W-:Y:S01]  /*2d60*/  IMAD.WIDE R96, R97, 0x10, R18 ;  /* 0x0000001061607825 */ /* 0x000fe200078e0212 */
[----:B------:R-:W-:-:S02]  /*2d70*/  LEA.HI R4, R51, R51, RZ, 0x1 ;  /* 0x0000003333047211 */ /* 0x000fc400078f08ff */
[----:B------:R-:W-:Y:S01]  /*2d80*/  IADD3 R11, R6, -R11, RZ ;  /* 0x8000000b060b7210 */ /* 0x000fe20007ffe0ff */
[----:B------:R-:W-:Y:S01]  /*2d90*/  FADD.FTZ R87, R87, R87 ;  /* 0x0000005757577221 */ /* 0x000fe20000010000 */
[----:B------:R-:W-:Y:S01]  /*2da0*/  LOP3.LUT R4, R4, 0x1ffffe, RZ, 0xc0, !PT ;  /* 0x001ffffe04047812 */ /* 0x000fe200078ec0ff */
[----:B------:R-:W-:Y:S01]  /*2db0*/  FADD.FTZ R89, R89, R89 ;  /* 0x0000005959597221 */ /* 0x000fe20000010000 */
[----:B------:R-:W-:Y:S01]  /*2dc0*/  LEA.HI.X R90, R90, c[0x0][0x224], R31, 0x3, P0 ;  /* 0x000089005a5a7a11 */ /* 0x000fe200000f1c1f */
[----:B------:R-:W-:Y:S01]  /*2dd0*/  FADD.FTZ R93, R9, R9 ;  /* 0x00000009095d7221 */ /* 0x000fe20000010000 */
[----:B------:R-:W-:Y:S01]  /*2de0*/  LEA.HI.X R92, R92, c[0x0][0x22c], R23, 0x3, P1 ;  /* 0x00008b005c5c7a11 */ /* 0x000fe200008f1c17 */
[----:B------:R-:W-:Y:S01]  /*2df0*/  FADD.FTZ R95, R7, R7 ;  /* 0x00000007075f7221 */ /* 0x000fe20000010000 */
[----:B------:R-:W-:Y:S01]  /*2e00*/  LEA.HI.X R94, R94, c[0x0][0x234], R21, 0x3, P2 ;  /* 0x00008d005e5e7a11 */ /* 0x000fe200010f1c15 */
[----:B------:R-:W-:Y:S01]  /*2e10*/  FADD.FTZ R98, R5, R5 ;  /* 0x0000000505627221 */ /* 0x000fe20000010000 */
[----:B------:R-:W-:Y:S01]  /*2e20*/  MOV R31, RZ ;  /* 0x000000ff001f7202 */ /* 0x000fe20000000f00 */
[----:B------:R-:W-:Y:S01]  /*2e30*/  FADD.FTZ R99, R99, R99 ;  /* 0x0000006363637221 */ /* 0x000fe20000010000 */
[----:B------:R-:W-:-:S02]  /*2e40*/  IADD3 R101, R51, -R4, RZ ;  /* 0x8000000433657210 */ /* 0x000fc40007ffe0ff */
[----:B------:R-:W-:Y:S02]  /*2e50*/  SHF.L.U32 R102, R11, 0x8, RZ ;  /* 0x000000080b667819 */ /* 0x000fe400000006ff */
.L_x_11119:
[----:B------:R-:W-:Y:S02]  /*2e60*/  MOV R4, R79 ;  /* 0x0000004f00047202 */ /* 0x000fe40000000f00 */
[----:B------:R-:W-:-:S05]  /*2e70*/  MOV R5, R90 ;  /* 0x0000005a00057202 */ /* 0x000fca0000000f00 */
[----:B------:R0:W2:Y:S01]  /*2e80*/  LDG.E.64 R20, [R4.64] ;  /* 0x0000000604147981 */ /* 0x0000a2000c1e1b00 */
[C---:B------:R-:W-:Y:S02]  /*2e90*/  ISETP.NE.AND P0, PT, R41.reuse, RZ, PT ;  /* 0x000000ff2900720c */ /* 0x040fe40003f05270 */
[----:B------:R-:W-:Y:S02]  /*2ea0*/  IADD3 R11, R41, 0x200, RZ ;  /* 0x00000200290b7810 */ /* 0x000fe40007ffe0ff */
[----:B------:R-:W-:Y:S02]  /*2eb0*/  ISETP.NE.AND P2, PT, R134, RZ, PT ;  /* 0x000000ff8600720c */ /* 0x000fe40003f45270 */
[----:B------:R-:W-:Y:S02]  /*2ec0*/  SEL R22, R102, R11, !P0 ;  /* 0x0000000b66167207 */ /* 0x000fe40004000000 */
[----:B------:R-:W-:Y:S02]  /*2ed0*/  ISETP.LT.OR P1, PT, R51, 0x2, P2 ;  /* 0x000000023300780c */ /* 0x000fe40001721670 */
[----:B0-----:R-:W-:-:S02]  /*2ee0*/  MOV R4, R81 ;  /* 0x0000005100047202 */ /* 0x001fc40000000f00 */
[----:B------:R-:W-:-:S06]  /*2ef0*/  MOV R5, R92 ;  /* 0x0000005c00057202 */ /* 0x000fcc0000000f00 */
[----:B------:R-:W5:Y:S03]  /*2f00*/  LDG.E.64 R4, [R4.64] ;  /* 0x0000000604047981 */ /* 0x000f66000c1e1b00 */
[----:B------:R-:W-:Y:S01]  /*2f10*/  @!P1 MOV R23, R97 ;  /* 0x0000006100179202 */ /* 0x000fe20000000f00 */
[----:B------:R-:W-:Y:S01]  /*2f20*/  BSSY B0, `(.L_x_11105) ;  /* 0x00000a1000007945 */ /* 0x000fe20003800000 */
[----:B--2---:R-:W-:Y:S02]  /*2f30*/  FMUL.FTZ R105, R20, 1.4426950216293334961 ;  /* 0x3fb8aa3b14697820 */ /* 0x004fe40000410000 */
[C---:B------:R-:W-:Y:S02]  /*2f40*/  FMUL.FTZ R7, R74.reuse, R21 ;  /* 0x000000154a077220 */ /* 0x040fe40000410000 */
[----:B------:R-:W-:Y:S02]  /*2f50*/  FMUL.FTZ R6, R74, R105 ;  /* 0x000000694a067220 */ /* 0x000fe40000410000 */
[----:B------:R-:W-:-:S04]  /*2f60*/  FMUL.RZ R10, R7, 0.15915493667125701904 ;  /* 0x3e22f983070a7820 */ /* 0x000fc8000040c000 */
[----:B------:R-:W-:Y:S08]  /*2f70*/  MUFU.EX2 R6, R6 ;  /* 0x0000000600067308 */ /* 0x000ff00000000800 */
[----:B------:R-:W0:Y:S08]  /*2f80*/  MUFU.COS R7, R10 ;  /* 0x0000000a00077308 */ /* 0x000e300000000000 */
[----:B------:R1:W2:Y:S01]  /*2f90*/  MUFU.SIN R9, R10 ;  /* 0x0000000a00097308 */ /* 0x0002a20000000400 */
[----:B0-----:R-:W-:Y:S01]  /*2fa0*/  FMUL.FTZ R8, R6, R7 ;  /* 0x0000000706087220 */ /* 0x001fe20000410000 */
[----:B------:R-:W-:Y:S01]  /*2fb0*/  MOV R7, R94 ;  /* 0x0000005e00077202 */ /* 0x000fe20000000f00 */
[----:B------:R-:W-:Y:S01]  /*2fc0*/  FMUL.FTZ R107, R76, R21 ;  /* 0x000000154c6b7220 */ /* 0x000fe20000410000 */
[----:B-1----:R-:W-:Y:S01]  /*2fd0*/  CS2R R10, SRZ ;  /* 0x00000000000a7805 */ /* 0x002fe2000001ff00 */
[----:B--2---:R-:W-:Y:S01]  /*2fe0*/  FMUL.FTZ R9, R6, R9 ;  /* 0x0000000906097220 */ /* 0x004fe20000410000 */
[----:B------:R-:W-:-:S04]  /*2ff0*/  MOV R6, R83 ;  /* 0x0000005300067202 */ /* 0x000fc80000000f00 */
[----:B------:R0:W-:Y:S04]  /*3000*/  STS.64 [R22.X8+0x670], R8 ;  /* 0x0006700816007388 */ /* 0x0001e80000008a00 */
[----:B------:R-:W5:Y:S01]  /*3010*/  LDG.E.64 R6, [R6.64] ;  /* 0x0000000606067981 */ /* 0x000f62000c1e1b00 */
[----:B------:R-:W-:Y:S02]  /*3020*/  FMUL.RZ R111, R107, 0.15915493667125701904 ;  /* 0x3e22f9836b6f7820 */ /* 0x000fe4000040c000 */
[----:B------:R-:W-:Y:S01]  /*3030*/  FMUL.FTZ R107, R76, R105 ;  /* 0x000000694c6b7220 */ /* 0x000fe20000410000 */
[----:B0-----:R-:W-:Y:S01]  /*3040*/  @!P1 MOV R22, R96 ;  /* 0x0000006000169202 */ /* 0x001fe20000000f00 */
[----:B------:R-:W-:Y:S01]  /*3050*/  BAR.SYNC.DEFER_BLOCKING 0x0 ;  /* 0x0000000000007b1d */ /* 0x000fe20000010000 */
[----:B------:R-:W-:-:S04]  /*3060*/  FMUL.FTZ R109, R78, R21 ;  /* 0x000000154e6d7220 */ /* 0x000fc80000410000 */
[----:B------:R-:W-:Y:S01]  /*3070*/  FMUL.RZ R113, R109, 0.15915493667125701904 ;  /* 0x3e22f9836d717820 */ /* 0x000fe2000040c000 */
[----:B------:R-:W-:Y:S01]  /*3080*/  MUFU.SIN R108, R111 ;  /* 0x0000006f006c7308 */ /* 0x000fe20000000400 */
[----:B------:R-:W-:-:S07]  /*3090*/  FMUL.FTZ R109, R82, R21 ;  /* 0x00000015526d7220 */ /* 0x000fce0000410000 */
[----:B------:R0:W-:Y:S01]  /*30a0*/  MUFU.COS R110, R111 ;  /* 0x0000006f006e7308 */ /* 0x0001e20000000000 */
[----:B------:R-:W-:-:S07]  /*30b0*/  FMUL.RZ R117, R109, 0.15915493667125701904 ;  /* 0x3e22f9836d757820 */ /* 0x000fce000040c000 */
[----:B------:R-:W1:Y:S01]  /*30c0*/  MUFU.EX2 R107, R107 ;  /* 0x0000006b006b7308 */ /* 0x000e620000000800 */
[----:B------:R2:W5:Y:S01]  /*30d0*/  @!P1 LDG.E.64 R10, [R22.64+0x8] ;  /* 0x00000806160a9981 */ /* 0x000562000c1e1b00 */
[----:B------:R-:W-:Y:S02]  /*30e0*/  FMUL.FTZ R109, R82, R105 ;  /* 0x00000069526d7220 */ /* 0x000fe40000410000 */
[----:B--2---:R-:W-:Y:S02]  /*30f0*/  FMUL.FTZ R23, R80, R21 ;  /* 0x0000001550177220 */ /* 0x004fe40000410000 */
[-C--:B------:R-:W-:Y:S02]  /*3100*/  FMUL.FTZ R22, R78, R105.reuse ;  /* 0x000000694e167220 */ /* 0x080fe40000410000 */
[----:B------:R-:W-:Y:S02]  /*3110*/  FMUL.RZ R115, R23, 0.15915493667125701904 ;  /* 0x3e22f98317737820 */ /* 0x000fe4000040c000 */
[----:B------:R-:W-:Y:S01]  /*3120*/  FMUL.FTZ R23, R80, R105 ;  /* 0x0000006950177220 */ /* 0x000fe20000410000 */
[----:B------:R-:W-:Y:S01]  /*3130*/  MUFU.SIN R151, R113 ;  /* 0x0000007100977308 */ /* 0x000fe20000000400 */
[----:B0-----:R-:W-:-:S07]  /*3140*/  FMUL.FTZ R111, R84, R21 ;  /* 0x00000015546f7220 */ /* 0x001fce0000410000 */
[----:B------:R0:W-:Y:S01]  /*3150*/  MUFU.COS R153, R113 ;  /* 0x0000007100997308 */ /* 0x0001e20000000000 */
[----:B------:R-:W-:-:S07]  /*3160*/  FMUL.RZ R119, R111, 0.15915493667125701904 ;  /* 0x3e22f9836f777820 */ /* 0x000fce000040c000 */
[----:B------:R-:W2:Y:S01]  /*3170*/  MUFU.EX2 R22, R22 ;  /* 0x0000001600167308 */ /* 0x000ea20000000800 */
[----:B-1----:R-:W-:-:S07]  /*3180*/  FMUL.FTZ R147, R107, R110 ;  /* 0x0000006e6b937220 */ /* 0x002fce0000410000 */
[----:B------:R-:W-:Y:S01]  /*3190*/  MUFU.SIN R112, R115 ;  /* 0x0000007300707308 */ /* 0x000fe20000000400 */
[----:B------:R-:W-:-:S07]  /*31a0*/  FMUL.FTZ R145, R107, R108 ;  /* 0x0000006c6b917220 */ /* 0x000fce0000410000 */
[----:B------:R1:W-:Y:S01]  /*31b0*/  MUFU.COS R114, R115 ;  /* 0x0000007300727308 */ /* 0x0003e20000000000 */
[----:B------:R-:W-:-:S07]  /*31c0*/  FMUL.FTZ R111, R84, R105 ;  /* 0x00000069546f7220 */ /* 0x000fce0000410000 */
[----:B------:R-:W3:Y:S01]  /*31d0*/  MUFU.EX2 R23, R23 ;  /* 0x0000001700177308 */ /* 0x000ee20000000800 */
[----:B------:R-:W-:Y:S01]  /*31e0*/  PRMT R107, RZ, 0x5410, R136 ;  /* 0x00005410ff6b7816 */ /* 0x000fe20000000088 */
[----:B0-----:R-:W-:-:S06]  /*31f0*/  FMUL.FTZ R113, R86, R105 ;  /* 0x0000006956717220 */ /* 0x001fcc0000410000 */
[----:B------:R-:W-:Y:S01]  /*3200*/  MUFU.SIN R116, R117 ;  /* 0x0000007500747308 */ /* 0x000fe20000000400 */
[----:B------:R-:W-:-:S07]  /*3210*/  FMUL.FTZ R146, R88, R105 ;  /* 0x0000006958927220 */ /* 0x000fce0000410000 */
[----:B------:R-:W-:Y:S01]  /*3220*/  MUFU.COS R118, R117 ;  /* 0x0000007500767308 */ /* 0x000fe20000000000 */
[----:B------:R-:W-:-:S07]  /*3230*/  FMUL.FTZ R105, R86, R21 ;  /* 0x0000001556697220 */ /* 0x000fce0000410000 */
[----:B------:R-:W0:Y:S01]  /*3240*/  MUFU.EX2 R109, R109 ;  /* 0x0000006d006d7308 */ /* 0x000e220000000800 */
[----:B------:R-:W-:Y:S02]  /*3250*/  FMUL.FTZ R122, R74, R107 ;  /* 0x0000006b4a7a7220 */ /* 0x000fe40000410000 */
[----:B-1----:R-:W-:Y:S02]  /*3260*/  FMUL.RZ R115, R105, 0.15915493667125701904 ;  /* 0x3e22f98369737820 */ /* 0x002fe4000040c000 */
[----:B--2---:R-:W-:-:S03]  /*3270*/  FMUL.FTZ R153, R22, R153 ;  /* 0x0000009916997220 */ /* 0x004fc60000410000 */
[----:B------:R-:W-:Y:S01]  /*3280*/  MUFU.SIN R120, R119 ;  /* 0x0000007700787308 */ /* 0x000fe20000000400 */
[----:B------:R-:W-:Y:S02]  /*3290*/  FMUL.FTZ R151, R22, R151 ;  /* 0x0000009716977220 */ /* 0x000fe40000410000 */
[C---:B---3--:R-:W-:Y:S02]  /*32a0*/  FMUL.FTZ R149, R23.reuse, R114 ;  /* 0x0000007217957220 */ /* 0x048fe40000410000 */
[----:B------:R-:W-:-:S03]  /*32b0*/  FMUL.FTZ R133, R23, R112 ;  /* 0x0000007017857220 */ /* 0x000fc60000410000 */
[----:B------:R-:W-:Y:S01]  /*32c0*/  MUFU.COS R124, R119 ;  /* 0x00000077007c7308 */ /* 0x000fe20000000000 */
[----:B------:R-:W-:Y:S02]  /*32d0*/  FMUL.FTZ R108, R145, R122 ;  /* 0x0000007a916c7220 */ /* 0x000fe40000410000 */
[----:B------:R-:W-:-:S05]  /*32e0*/  FMUL.FTZ R23, RZ, R145 ;  /* 0x00000091ff177220 */ /* 0x000fca0000410000 */
[----:B------:R-:W1:Y:S01]  /*32f0*/  MUFU.EX2 R111, R111 ;  /* 0x0000006f006f7308 */ /* 0x000e620000000800 */
[----:B------:R-:W-:Y:S02]  /*3300*/  FMUL.FTZ R105, R88, R21 ;  /* 0x0000001558697220 */ /* 0x000fe40000410000 */
[C---:B0-----:R-:W-:Y:S02]  /*3310*/  FMUL.FTZ R135, R109.reuse, R118 ;  /* 0x000000766d877220 */ /* 0x041fe40000410000 */
[----:B------:R-:W-:-:S03]  /*3320*/  FMUL.FTZ R131, R109, R116 ;  /* 0x000000746d837220 */ /* 0x000fc60000410000 */
[----:B------:R-:W-:Y:S01]  /*3330*/  MUFU.EX2 R113, R113 ;  /* 0x0000007100717308 */ /* 0x000fe20000000800 */
[----:B------:R-:W-:Y:S01]  /*3340*/  FFMA.FTZ R108, RZ, R147, R108 ;  /* 0x00000093ff6c7223 */ /* 0x000fe2000001006c */
[----:B------:R-:W-:Y:S01]  /*3350*/  PRMT R109, RZ, 0x5410, R64 ;  /* 0x00005410ff6d7816 */ /* 0x000fe20000000040 */
[----:B------:R-:W-:-:S05]  /*3360*/  FFMA.FTZ R23, R147, R122, -R23 ;  /* 0x0000007a93177223 */ /* 0x000fca0000010817 */
[----:B------:R-:W-:Y:S01]  /*3370*/  MUFU.SIN R126, R115 ;  /* 0x00000073007e7308 */ /* 0x000fe20000000400 */
[----:B------:R-:W-:-:S07]  /*3380*/  FMUL.RZ R114, R105, 0.15915493667125701904 ;  /* 0x3e22f98369727820 */ /* 0x000fce000040c000 */
[----:B------:R-:W0:Y:S01]  /*3390*/  MUFU.COS R22, R115 ;  /* 0x0000007300167308 */ /* 0x000e220000000000 */
[----:B------:R-:W-:Y:S02]  /*33a0*/  FADD.FTZ R110, RZ, R108 ;  /* 0x0000006cff6e7221 */ /* 0x000fe40000010000 */
[----:B------:R-:W-:Y:S02]  /*33b0*/  FFMA.FTZ R108, R76, R109, R23 ;  /* 0x0000006d4c6c7223 */ /* 0x000fe40000010017 */
[----:B-1----:R-:W-:-:S03]  /*33c0*/  FMUL.FTZ R141, R111, R124 ;  /* 0x0000007c6f8d7220 */ /* 0x002fc60000410000 */
[----:B------:R-:W-:Y:S01]  /*33d0*/  MUFU.EX2 R146, R146 ;  /* 0x0000009200927308 */ /* 0x000fe20000000800 */
[----:B------:R-:W-:Y:S02]  /*33e0*/  FMUL.FTZ R129, R111, R120 ;  /* 0x000000786f817220 */ /* 0x000fe40000410000 */
[C---:B------:R-:W-:Y:S02]  /*33f0*/  FMUL.FTZ R112, R151.reuse, R108 ;  /* 0x0000006c97707220 */ /* 0x040fe40000410000 */
[----:B------:R-:W-:-:S03]  /*3400*/  FMUL.FTZ R111, R151, R110 ;  /* 0x0000006e976f7220 */ /* 0x000fc60000410000 */
[----:B------:R-:W1:Y:S01]  /*3410*/  MUFU.COS R105, R114 ;  /* 0x0000007200697308 */ /* 0x000e620000000000 */
[C---:B0-----:R-:W-:Y:S02]  /*3420*/  FMUL.FTZ R123, R113.reuse, R22 ;  /* 0x00000016717b7220 */ /* 0x041fe40000410000 */
[----:B------:R-:W-:-:S05]  /*3430*/  FMUL.FTZ R139, R113, R126 ;  /* 0x0000007e718b7220 */ /* 0x000fca0000410000 */
[----:B------:R0:W2:Y:S01]  /*3440*/  MUFU.SIN R23, R114 ;  /* 0x0000007200177308 */ /* 0x0000a20000000400 */
[C---:B------:R-:W-:Y:S02]  /*3450*/  FFMA.FTZ R110, R153.reuse, R110, R112 ;  /* 0x0000006e996e7223 */ /* 0x040fe40000010070 */
[----:B------:R-:W-:Y:S01]  /*3460*/  FFMA.FTZ R113, R153, R108, -R111 ;  /* 0x0000006c99717223 */ /* 0x000fe2000001086f */
[----:B------:R-:W-:Y:S01]  /*3470*/  PRMT R111, RZ, 0x5410, R65 ;  /* 0x00005410ff6f7816 */ /* 0x000fe20000000041 */
[----:B------:R-:W-:Y:S02]  /*3480*/  FMUL.FTZ R22, R9, R145 ;  /* 0x0000009109167220 */ /* 0x000fe40000410000 */
[----:B0-----:R-:W-:Y:S02]  /*3490*/  FADD.FTZ R114, RZ, R110 ;  /* 0x0000006eff727221 */ /* 0x001fe40000010000 */
[----:B------:R-:W-:Y:S02]  /*34a0*/  FFMA.FTZ R110, R78, R111, R113 ;  /* 0x0000006f4e6e7223 */ /* 0x000fe40000010071 */
[----:B------:R-:W-:-:S02]  /*34b0*/  FMUL.FTZ R113, R133, R114 ;  /* 0x0000007285717220 */ /* 0x000fc40000410000 */
[----:B-1----:R-:W-:Y:S02]  /*34c0*/  FMUL.FTZ R112, R146, R105 ;  /* 0x0000006992707220 */ /* 0x002fe40000410000 */
[C---:B------:R-:W-:Y:S02]  /*34d0*/  FMUL.FTZ R108, R8.reuse, R145 ;  /* 0x00000091086c7220 */ /* 0x040fe40000410000 */
[----:B------:R-:W-:Y:S02]  /*34e0*/  FFMA.FTZ R22, R8, R147, -R22 ;  /* 0x0000009308167223 */ /* 0x000fe40000010816 */
[-C--:B------:R-:W-:Y:S02]  /*34f0*/  FMUL.FTZ R115, R133, R110.reuse ;  /* 0x0000006e85737220 */ /* 0x080fe40000410000 */
[----:B--2---:R-:W-:Y:S02]  /*3500*/  FMUL.FTZ R146, R146, R23 ;  /* 0x0000001792927220 */ /* 0x004fe40000410000 */
[----:B------:R-:W-:Y:S01]  /*3510*/  FFMA.FTZ R23, R149, R110, -R113 ;  /* 0x0000006e95177223 */ /* 0x000fe20000010871 */
[----:B------:R-:W-:Y:S01]  /*3520*/  PRMT R113, RZ, 0x5410, R66 ;  /* 0x00005410ff717816 */ /* 0x000fe20000000042 */
[----:B------:R-:W-:-:S02]  /*3530*/  FFMA.FTZ R108, R9, R147, R108 ;  /* 0x00000093096c7223 */ /* 0x000fc4000001006c */
[----:B------:R-:W-:Y:S02]  /*3540*/  FMUL.FTZ R105, R151, R22 ;  /* 0x0000001697697220 */ /* 0x000fe40000410000 */
[----:B------:R-:W-:Y:S02]  /*3550*/  FFMA.FTZ R115, R149, R114, R115 ;  /* 0x0000007295737223 */ /* 0x000fe40000010073 */
[----:B------:R-:W-:Y:S02]  /*3560*/  FFMA.FTZ R114, R80, R113, R23 ;  /* 0x0000007150727223 */ /* 0x000fe40000010017 */
[-C--:B------:R-:W-:Y:S02]  /*3570*/  FFMA.FTZ R110, R153, R108.reuse, R105 ;  /* 0x0000006c996e7223 */ /* 0x080fe40000010069 */
[----:B------:R-:W-:Y:S02]  /*3580*/  FADD.FTZ R116, RZ, R115 ;  /* 0x00000073ff747221 */ /* 0x000fe40000010000 */
[----:B------:R-:W-:-:S02]  /*3590*/  FMUL.FTZ R108, R151, R108 ;  /* 0x0000006c976c7220 */ /* 0x000fc40000410000 */
[C---:B------:R-:W-:Y:S02]  /*35a0*/  FMUL.FTZ R115, R131.reuse, R114 ;  /* 0x0000007283737220 */ /* 0x040fe40000410000 */
[----:B------:R-:W-:Y:S02]  /*35b0*/  FMUL.FTZ R105, R131, R116 ;  /* 0x0000007483697220 */ /* 0x000fe40000410000 */
[----:B------:R-:W-:Y:S02]  /*35c0*/  FFMA.FTZ R108, R153, R22, -R108 ;  /* 0x00000016996c7223 */ /* 0x000fe4000001086c */
[----:B------:R-:W-:Y:S02]  /*35d0*/  FMUL.FTZ R22, R133, R110 ;  /* 0x0000006e85167220 */ /* 0x000fe40000410000 */
[C---:B------:R-:W-:Y:S02]  /*35e0*/  FFMA.FTZ R115, R135.reuse, R116, R115 ;  /* 0x0000007487737223 */ /* 0x040fe40000010073 */
[----:B------:R-:W-:Y:S01]  /*35f0*/  FFMA.FTZ R114, R135, R114, -R105 ;  /* 0x0000007287727223 */ /* 0x000fe20000010869 */
[----:B------:R-:W-:Y:S01]  /*3600*/  PRMT R105, RZ, 0x5410, R67 ;  /* 0x00005410ff697816 */ /* 0x000fe20000000043 */
[----:B------:R-:W-:-:S02]  /*3610*/  FMUL.FTZ R23, R133, R108 ;  /* 0x0000006c85177220 */ /* 0x000fc40000410000 */
[C---:B------:R-:W-:Y:S02]  /*3620*/  FFMA.FTZ R22, R149.reuse, R108, -R22 ;  /* 0x0000006c95167223 */ /* 0x040fe40000010816 */
[----:B------:R-:W-:Y:S02]  /*3630*/  FADD.FTZ R116, RZ, R115 ;  /* 0x00000073ff747221 */ /* 0x000fe40000010000 */
[----:B------:R-:W-:Y:S02]  /*3640*/  FFMA.FTZ R110, R149, R110, R23 ;  /* 0x0000006e956e7223 */ /* 0x000fe40000010017 */
[----:B------:R-:W-:Y:S02]  /*3650*/  FFMA.FTZ R114, R82, R105, R114 ;  /* 0x0000006952727223 */ /* 0x000fe40000010072 */
[----:B------:R-:W-:Y:S02]  /*3660*/  FMUL.FTZ R108, R131, R22 ;  /* 0x00000016836c7220 */ /* 0x000fe40000410000 */
[----:B------:R-:W-:-:S02]  /*3670*/  FMUL.FTZ R115, R129, R116 ;  /* 0x0000007481737220 */ /* 0x000fc40000410000 */
[----:B------:R-:W-:Y:S02]  /*3680*/  FMUL.FTZ R23, R131, R110 ;  /* 0x0000006e83177220 */ /* 0x000fe40000410000 */
[----:B------:R-:W-:Y:S02]  /*3690*/  FMUL.FTZ R117, R129, R114 ;  /* 0x0000007281757220 */ /* 0x000fe40000410000 */
[----:B------:R-:W-:Y:S02]  /*36a0*/  FFMA.FTZ R108, R135, R110, R108 ;  /* 0x0000006e876c7223 */ /* 0x000fe4000001006c */
[----:B------:R-:W-:Y:S01]  /*36b0*/  FFMA.FTZ R114, R141, R114, -R115 ;  /* 0x000000728d727223 */ /* 0x000fe20000010873 */
[----:B------:R-:W-:Y:S01]  /*36c0*/  PRMT R115, RZ, 0x5410, R68 ;  /* 0x00005410ff737816 */ /* 0x000fe20000000044 */
[----:B------:R-:W-:Y:S02]  /*36d0*/  FFMA.FTZ R22, R135, R22, -R23 ;  /* 0x0000001687167223 */ /* 0x000fe40000010817 */
[----:B------:R-:W-:-:S02]  /*36e0*/  FMUL.FTZ R23, R129, R108 ;  /* 0x0000006c81177220 */ /* 0x000fc40000410000 */
[----:B------:R-:W-:Y:S02]  /*36f0*/  FFMA.FTZ R117, R141, R116, R117 ;  /* 0x000000748d757223 */ /* 0x000fe40000010075 */
[----:B------:R-:W-:Y:S02]  /*3700*/  FFMA.FTZ R114, R84, R115, R114 ;  /* 0x0000007354727223 */ /* 0x000fe40000010072 */
[-C--:B------:R-:W-:Y:S02]  /*3710*/  FMUL.FTZ R110, R129, R22.reuse ;  /* 0x00000016816e7220 */ /* 0x080fe40000410000 */
[----:B------:R-:W-:Y:S02]  /*3720*/  FFMA.FTZ R22, R141, R22, -R23 ;  /* 0x000000168d167223 */ /* 0x000fe40000010817 */
[----:B------:R-:W-:Y:S02]  /*3730*/  FADD.FTZ R116, RZ, R117 ;  /* 0x00000075ff747221 */ /* 0x000fe40000010000 */
[----:B------:R-:W-:-:S02]  /*3740*/  FMUL.FTZ R118, R139, R114 ;  /* 0x000000728b767220 */ /* 0x000fc40000410000 */
[----:B------:R-:W-:Y:S02]  /*3750*/  FFMA.FTZ R110, R141, R108, R110 ;  /* 0x0000006c8d6e7223 */ /* 0x000fe4000001006e */
[C---:B------:R-:W-:Y:S02]  /*3760*/  FMUL.FTZ R23, R139.reuse, R22 ;  /* 0x000000168b177220 */ /* 0x040fe40000410000 */
[-C--:B------:R-:W-:Y:S02]  /*3770*/  FMUL.FTZ R117, R139, R116.reuse ;  /* 0x000000748b757220 */ /* 0x080fe40000410000 */
[C---:B------:R-:W-:Y:S02]  /*3780*/  FFMA.FTZ R118, R123.reuse, R116, R118 ;  /* 0x000000747b767223 */ /* 0x040fe40000010076 */
[C---:B------:R-:W-:Y:S02]  /*3790*/  FFMA.FTZ R23, R123.reuse, R110, R23 ;  /* 0x0000006e7b177223 */ /* 0x040fe40000010017 */
[----:B------:R-:W-:Y:S01]  /*37a0*/  FFMA.FTZ R114, R123, R114, -R117 ;  /* 0x000000727b727223 */ /* 0x000fe20000010875 */
[----:B------:R-:W-:Y:S01]  /*37b0*/  PRMT R117, RZ, 0x5410, R69 ;  /* 0x00005410ff757816 */ /* 0x000fe20000000045 */
[----:B------:R-:W-:-:S02]  /*37c0*/  FMUL.FTZ R110, R139, R110 ;  /* 0x0000006e8b6e7220 */ /* 0x000fc40000410000 */
[----:B------:R-:W-:Y:S01]  /*37d0*/  FADD.FTZ R125, RZ, R118 ;  /* 0x00000076ff7d7221 */ /* 0x000fe20000010000 */
[----:B------:R-:W-:Y:S01]  /*37e0*/  ISETP.NE.AND P1, PT, R41, 0x1f, PT ;  /* 0x0000001f2900780c */ /* 0x000fe20003f25270 */
[----:B------:R-:W-:Y:S02]  /*37f0*/  FFMA.FTZ R121, R123, R22, -R110 ;  /* 0x000000167b797223 */ /* 0x000fe4000001086e */
[----:B------:R-:W-:Y:S02]  /*3800*/  FMUL.FTZ R22, R146, R23 ;  /* 0x0000001792167220 */ /* 0x000fe40000410000 */
[----:B------:R-:W-:Y:S02]  /*3810*/  FFMA.FTZ R119, R86, R117, R114 ;  /* 0x0000007556777223 */ /* 0x000fe40000010072 */
[C---:B------:R-:W-:Y:S02]  /*3820*/  FMUL.FTZ R110, R146.reuse, R125 ;  /* 0x0000007d926e7220 */ /* 0x040fe40000410000 */
[----:B------:R-:W-:-:S02]  /*3830*/  FMUL.FTZ R108, R146, R121 ;  /* 0x00000079926c7220 */ /* 0x000fc40000410000 */
[----:B------:R-:W-:Y:S02]  /*3840*/  FFMA.FTZ R121, R112, R121, -R22 ;  /* 0x0000007970797223 */ /* 0x000fe40000010816 */
[-C--:B------:R-:W-:Y:S02]  /*3850*/  FMUL.FTZ R114, R146, R119.reuse ;  /* 0x0000007792727220 */ /* 0x080fe40000410000 */
[C---:B------:R-:W-:Y:S01]  /*3860*/  FFMA.FTZ R22, R112.reuse, R119, -R110 ;  /* 0x0000007770167223 */ /* 0x040fe2000001086e */
[----:B------:R-:W-:Y:S01]  /*3870*/  PRMT R119, RZ, 0x5410, R70 ;  /* 0x00005410ff777816 */ /* 0x000fe20000000046 */
[----:B------:R-:W-:-:S04]  /*3880*/  FFMA.FTZ R116, R112, R23, R108 ;  /* 0x0000001770747223 */ /* 0x000fc8000001006c */
[----:B------:R-:W-:Y:S02]  /*3890*/  FFMA.FTZ R108, R88, R119, R22 ;  /* 0x00000077586c7223 */ /* 0x000fe40000010016 */
[----:B------:R0:W1:Y:S01]  /*38a0*/  @P1 LDS.64 R22, [R41.X8+0x1678] ;  /* 0x0016780029161984 */ /* 0x0000620000008a00 */
[----:B------:R-:W-:-:S04]  /*38b0*/  FFMA.FTZ R114, R112, R125, R114 ;  /* 0x0000007d70727223 */ /* 0x000fc80000010072 */
[----:B------:R-:W-:Y:S01]  /*38c0*/  FADD.FTZ R110, RZ, R114 ;  /* 0x00000072ff6e7221 */ /* 0x000fe20000010000 */
[----:B------:R-:W-:Y:S05]  /*38d0*/  @P1 BRA `(.L_x_11106) ;  /* 0x0000005000001947 */ /* 0x000fea0003800000 */
[----:B------:R-:W-:Y:S01]  /*38e0*/  ISETP.NE.AND P3, PT, R51, c[0x0][0x174], PT ;  /* 0x00005d0033007a0c */ /* 0x000fe20003f65270 */
[----:B-1----:R-:W-:Y:S01]  /*38f0*/  HFMA2.MMA R23, -RZ, RZ, 0, 0 ;  /* 0x00000000ff177435 */ /* 0x002fe200000001ff */
[----:B------:R-:W-:-:S11]  /*3900*/  MOV R22, 0x3f800000 ;  /* 0x3f80000000167802 */ /* 0x000fd60000000f00 */
[----:B------:R-:W-:-:S05]  /*3910*/  @P3 LEA R114, R101, R100, 0xb ;  /* 0x0000006465723211 */ /* 0x000fca00078e58ff */
[----:B------:R1:W2:Y:S02]  /*3920*/  @P3 LDS.64 R22, [R114+0x670] ;  /* 0x0006700072163984 */ /* 0x0002a40000000a00 */
.L_x_11106:
[----:B------:R-:W-:Y:S05]  /*3930*/  BSYNC B0 ;  /* 0x0000000000007941 */ /* 0x000fea0003800000 */
.L_x_11105:
[----:B------:R-:W3:Y:S01]  /*3940*/  SHFL.UP PT, R126, R108, 0x1, RZ ;  /* 0x042000006c7e7989 */ /* 0x000ee200000e00ff */
[----:B------:R-:W-:Y:S01]  /*3950*/  ISETP.GE.AND P3, PT, R42, 0x1, PT ;  /* 0x000000012a00780c */ /* 0x000fe20003f66270 */
[CC--:B-----5:R-:W-:Y:S01]  /*3960*/  FMUL.FTZ R125, R5.reuse, R7.reuse ;  /* 0x00000007057d7220 */ /* 0x0e0fe20000410000 */
[----:B------:R-:W-:Y:S01]  /*3970*/  ISETP.NE.AND P6, PT, R134, 0x1f, PT ;  /* 0x0000001f8600780c */ /* 0x000fe20003fc5270 */
[----:B------:R-:W4:Y:S01]  /*3980*/  SHFL.UP PT, R120, R121, 0x1, RZ ;  /* 0x0420000079787989 */ /* 0x000f2200000e00ff */
[-C--:B-1----:R-:W-:Y:S01]  /*3990*/  FMUL.FTZ R114, R5, R6.reuse ;  /* 0x0000000605727220 */ /* 0x082fe20000410000 */
[----:B------:R-:W-:Y:S01]  /*39a0*/  ISETP.GE.OR P2, PT, R51, c[0x0][0x174], P2 ;  /* 0x00005d0033007a0c */ /* 0x000fe20001746670 */
[C---:B------:R-:W-:Y:S01]  /*39b0*/  FFMA.FTZ R118, R4.reuse, R6, -R125 ;  /* 0x0000000604767223 */ /* 0x040fe2000001087d */
[----:B------:R-:W1:Y:S01]  /*39c0*/  SHFL.UP PT, R127, R110, 0x1, RZ ;  /* 0x042000006e7f7989 */ /* 0x000e6200000e00ff */
[----:B------:R-:W-:Y:S01]  /*39d0*/  FFMA.FTZ R114, R4, R7, R114 ;  /* 0x0000000704727223 */ /* 0x000fe20000010072 */
[----:B------:R-:W-:Y:S01]  /*39e0*/  BSSY B0, `(.L_x_11107) ;  /* 0x00000c1000007945 */ /* 0x000fe20003800000 */
[----:B------:R-:W-:Y:S01]  /*39f0*/  FMUL.FTZ R155, R99, R118 ;  /* 0x00000076639b7220 */ /* 0x000fe20000410000 */
[----:B------:R-:W0:Y:S01]  /*3a00*/  SHFL.UP PT, R124, R116, 0x1, RZ ;  /* 0x04200000747c7989 */ /* 0x000e2200000e00ff */
[----:B------:R-:W-:Y:S01]  /*3a10*/  FMUL.FTZ R132, R98, R114 ;  /* 0x0000007262847220 */ /* 0x000fe20000410000 */
[----:B------:R-:W-:Y:S01]  /*3a20*/  ISETP.GT.U32.AND P4, PT, R134, 0x17, PT ;  /* 0x000000178600780c */ /* 0x000fe20003f84070 */
[----:B------:R-:W-:Y:S01]  /*3a30*/  FMUL.FTZ R140, R98, R118 ;  /* 0x00000076628c7220 */ /* 0x000fe20000410000 */
[----:B------:R-:W-:Y:S01]  /*3a40*/  SHFL.IDX PT, R10, R10, RZ, 0x1f ;  /* 0x00001fff0a0a7589 */ /* 0x000fe200000e0000 */
[----:B------:R-:W-:-:S03]  /*3a50*/  ISETP.GT.U32.AND P5, PT, R134, 0xf, PT ;  /* 0x0000000f8600780c */ /* 0x000fc60003fa4070 */
[----:B------:R-:W-:Y:S01]  /*3a60*/  SHFL.IDX PT, R11, R11, RZ, 0x1f ;  /* 0x00001fff0b0b7589 */ /* 0x000fe200000e0000 */
[C---:B---3--:R-:W-:Y:S02]  /*3a70*/  FMUL.FTZ R130, R116.reuse, R126 ;  /* 0x0000007e74827220 */ /* 0x048fe40000410000 */
[C---:B----4-:R-:W-:Y:S02]  /*3a80*/  FMUL.FTZ R5, R116.reuse, R120 ;  /* 0x0000007874057220 */ /* 0x050fe40000410000 */
[-C--:B-1----:R-:W-:Y:S02]  /*3a90*/  FMUL.FTZ R128, R116, R127.reuse ;  /* 0x0000007f74807220 */ /* 0x082fe40000410000 */
[C---:B------:R-:W-:Y:S02]  /*3aa0*/  FFMA.FTZ R127, R121.reuse, R127, R130 ;  /* 0x0000007f797f7223 */ /* 0x040fe40000010082 */
[C---:B0-----:R-:W-:Y:S02]  /*3ab0*/  FFMA.FTZ R5, R121.reuse, R124, R5 ;  /* 0x0000007c79057223 */ /* 0x041fe40000010005 */
[----:B------:R-:W-:-:S02]  /*3ac0*/  FFMA.FTZ R125, R121, R126, -R128 ;  /* 0x0000007e797d7223 */ /* 0x000fc40000010880 */
[C---:B------:R-:W-:Y:S01]  /*3ad0*/  FMUL.FTZ R124, R116.reuse, R124 ;  /* 0x0000007c747c7220 */ /* 0x040fe20000410000 */
[----:B------:R-:W-:Y:S01]  /*3ae0*/  FSEL R5, R116, R5, !P3 ;  /* 0x0000000574057208 */ /* 0x000fe20005800000 */
[----:B------:R-:W-:Y:S02]  /*3af0*/  @P3 FADD.FTZ R110, R110, R127 ;  /* 0x0000007f6e6e3221 */ /* 0x000fe40000010000 */
[----:B------:R-:W-:Y:S02]  /*3b00*/  @P3 FADD.FTZ R108, R108, R125 ;  /* 0x0000007d6c6c3221 */ /* 0x000fe40000010000 */
[----:B------:R-:W-:Y:S01]  /*3b10*/  @P3 FFMA.FTZ R121, R121, R120, -R124 ;  /* 0x0000007879793223 */ /* 0x000fe2000001087c */
[----:B------:R-:W-:Y:S01]  /*3b20*/  SHFL.UP PT, R6, R5, 0x2, RZ ;  /* 0x0440000005067989 */ /* 0x000fe200000e00ff */
[----:B------:R-:W-:Y:S01]  /*3b30*/  FMUL.FTZ R125, R99, R114 ;  /* 0x00000072637d7220 */ /* 0x000fe20000410000 */
[----:B------:R-:W-:Y:S01]  /*3b40*/  ISETP.GE.AND P3, PT, R42, 0x2, PT ;  /* 0x000000022a00780c */ /* 0x000fe20003f66270 */
[----:B------:R-:W-:Y:S01]  /*3b50*/  FMUL.FTZ R130, R93, R118 ;  /* 0x000000765d827220 */ /* 0x000fe20000410000 */
[----:B------:R-:W0:Y:S01]  /*3b60*/  SHFL.UP PT, R120, R110, 0x2, RZ ;  /* 0x044000006e787989 */ /* 0x000e2200000e00ff */
[----:B------:R-:W-:-:S02]  /*3b70*/  FMUL.FTZ R124, R112, R125 ;  /* 0x0000007d707c7220 */ /* 0x000fc40000410000 */
[C---:B------:R-:W-:Y:S01]  /*3b80*/  FMUL.FTZ R7, R146.reuse, R125 ;  /* 0x0000007d92077220 */ /* 0x040fe20000410000 */
[----:B------:R-:W1:Y:S01]  /*3b90*/  SHFL.UP PT, R116, R108, 0x2, RZ ;  /* 0x044000006c747989 */ /* 0x000e6200000e00ff */
[-C--:B------:R-:W-:Y:S02]  /*3ba0*/  FFMA.FTZ R127, -R146, R155.reuse, -R124 ;  /* 0x0000009b927f7223 */ /* 0x080fe4000001097c */
[----:B------:R-:W-:Y:S01]  /*3bb0*/  FFMA.FTZ R7, R112, R155, -R7 ;  /* 0x0000009b70077223 */ /* 0x000fe20000010807 */
[----:B------:R-:W3:Y:S01]  /*3bc0*/  SHFL.UP PT, R4, R121, 0x2, RZ ;  /* 0x0440000079047989 */ /* 0x000ee200000e00ff */
[----:B------:R-:W-:Y:S02]  /*3bd0*/  FADD.FTZ R128, -R132, R127 ;  /* 0x0000007f84807221 */ /* 0x000fe40000010100 */
[----:B------:R-:W-:Y:S02]  /*3be0*/  FADD.FTZ R124, R140, R7 ;  /* 0x000000078c7c7221 */ /* 0x000fe40000010000 */
[----:B------:R-:W-:-:S02]  /*3bf0*/  FMUL.FTZ R7, R139, -R128 ;  /* 0x800000808b077220 */ /* 0x000fc40000410000 */
[-C--:B------:R-:W-:Y:S02]  /*3c00*/  FMUL.FTZ R127, R139, -R124.reuse ;  /* 0x8000007c8b7f7220 */ /* 0x080fe40000410000 */
[C---:B------:R-:W-:Y:S02]  /*3c10*/  FFMA.FTZ R143, R123.reuse, R124, -R7 ;  /* 0x0000007c7b8f7223 */ /* 0x040fe40000010807 */
[----:B------:R-:W-:Y:S02]  /*3c20*/  FFMA.FTZ R157, R123, R128, R127 ;  /* 0x000000807b9d7223 */ /* 0x000fe4000001007f */
[----:B------:R-:W-:Y:S02]  /*3c30*/  FMUL.FTZ R128, R95, R114 ;  /* 0x000000725f807220 */ /* 0x000fe40000410000 */
[C---:B0-----:R-:W-:Y:S02]  /*3c40*/  FMUL.FTZ R7, R5.reuse, R120 ;  /* 0x0000007805077220 */ /* 0x041fe40000410000 */
[----:B-1----:R-:W-:-:S02]  /*3c50*/  FMUL.FTZ R126, R5, R116 ;  /* 0x00000074057e7220 */ /* 0x002fc40000410000 */
[----:B------:R-:W-:Y:S02]  /*3c60*/  FFMA.FTZ R127, R121, R116, -R7 ;  /* 0x00000074797f7223 */ /* 0x000fe40000010807 */
[C---:B---3--:R-:W-:Y:S02]  /*3c70*/  FMUL.FTZ R124, R5.reuse, R4 ;  /* 0x00000004057c7220 */ /* 0x048fe40000410000 */
[----:B------:R-:W-:Y:S02]  /*3c80*/  FMUL.FTZ R7, R5, R6 ;  /* 0x0000000605077220 */ /* 0x000fe40000410000 */
[C---:B------:R-:W-:Y:S02]  /*3c90*/  FFMA.FTZ R137, R121.reuse, R120, R126 ;  /* 0x0000007879897223 */ /* 0x040fe4000001007e */
[C---:B------:R-:W-:Y:S02]  /*3ca0*/  FFMA.FTZ R124, R121.reuse, R6, R124 ;  /* 0x00000006797c7223 */ /* 0x040fe4000001007c */
[----:B------:R-:W-:-:S02]  /*3cb0*/  @P3 FFMA.FTZ R121, R121, R4, -R7 ;  /* 0x0000000479793223 */ /* 0x000fc40000010807 */
[----:B------:R-:W-:Y:S01]  /*3cc0*/  @P3 FADD.FTZ R110, R110, R137 ;  /* 0x000000896e6e3221 */ /* 0x000fe20000010000 */
[----:B------:R-:W-:Y:S01]  /*3cd0*/  FSEL R144, R5, R124, !P3 ;  /* 0x0000007c05907208 */ /* 0x000fe20005800000 */
[----:B------:R-:W-:Y:S01]  /*3ce0*/  @P3 FADD.FTZ R108, R108, R127 ;  /* 0x0000007f6c6c3221 */ /* 0x000fe20000010000 */
[----:B------:R-:W0:Y:S01]  /*3cf0*/  SHFL.UP PT, R5, R121, 0x4, RZ ;  /* 0x0480000079057989 */ /* 0x000e2200000e00ff */
[----:B------:R-:W-:Y:S01]  /*3d00*/  FMUL.FTZ R126, R95, R118 ;  /* 0x000000765f7e7220 */ /* 0x000fe20000410000 */
[----:B------:R-:W-:Y:S01]  /*3d10*/  ISETP.GE.AND P3, PT, R42, 0x4, PT ;  /* 0x000000042a00780c */ /* 0x000fe20003f66270 */
[----:B------:R-:W-:Y:S01]  /*3d20*/  FADD.FTZ R120, -R128, R157 ;  /* 0x0000009d80787221 */ /* 0x000fe20000010100 */
[----:B------:R-:W1:Y:S01]  /*3d30*/  SHFL.UP PT, R6, R110, 0x4, RZ ;  /* 0x048000006e067989 */ /* 0x000e6200000e00ff */
[----:B------:R-:W-:Y:S02]  /*3d40*/  FADD.FTZ R4, R126, R143 ;  /* 0x0000008f7e047221 */ /* 0x000fe40000010000 */
[C---:B------:R-:W-:Y:S01]  /*3d50*/  FMUL.FTZ R124, R129.reuse, -R120 ;  /* 0x80000078817c7220 */ /* 0x040fe20000410000 */
[----:B------:R-:W3:Y:S01]  /*3d60*/  SHFL.UP PT, R116, R108, 0x4, RZ ;  /* 0x048000006c747989 */ /* 0x000ee200000e00ff */
[----:B------:R-:W-:-:S02]  /*3d70*/  FMUL.FTZ R127, R129, -R4 ;  /* 0x80000004817f7220 */ /* 0x000fc40000410000 */
[C---:B------:R-:W-:Y:S01]  /*3d80*/  FFMA.FTZ R143, R141.reuse, R4, -R124 ;  /* 0x000000048d8f7223 */ /* 0x040fe2000001087c */
[----:B------:R-:W4:Y:S01]  /*3d90*/  SHFL.UP PT, R7, R144, 0x4, RZ ;  /* 0x0480000090077989 */ /* 0x000f2200000e00ff */
[C---:B--2---:R-:W-:Y:S02]  /*3da0*/  FMUL.FTZ R4, R146.reuse, -R22 ;  /* 0x8000001692047220 */ /* 0x044fe40000410000 */
[----:B------:R-:W-:Y:S02]  /*3db0*/  FFMA.FTZ R120, R141, R120, R127 ;  /* 0x000000788d787223 */ /* 0x000fe4000001007f */
[-C--:B------:R-:W-:Y:S02]  /*3dc0*/  FMUL.FTZ R137, R146, R23.reuse ;  /* 0x0000001792897220 */ /* 0x080fe40000410000 */
[----:B------:R-:W-:Y:S02]  /*3dd0*/  FMUL.FTZ R127, R93, R114 ;  /* 0x000000725d7f7220 */ /* 0x000fe40000410000 */
[----:B------:R-:W-:-:S02]  /*3de0*/  FFMA.FTZ R124, R112, -R23, R4 ;  /* 0x80000017707c7223 */ /* 0x000fc40000010004 */
[----:B------:R-:W-:Y:S02]  /*3df0*/  FFMA.FTZ R4, R112, R22, -R137 ;  /* 0x0000001670047223 */ /* 0x000fe40000010889 */
[----:B------:R-:W-:Y:S02]  /*3e00*/  FADD.FTZ R150, -R127, R120 ;  /* 0x000000787f967221 */ /* 0x000fe40000010100 */
[----:B------:R-:W-:Y:S02]  /*3e10*/  FADD.FTZ R148, R130, R143 ;  /* 0x0000008f82947221 */ /* 0x000fe40000010000 */
[----:B------:R-:W-:Y:S02]  /*3e20*/  FMUL.FTZ R142, R139, -R4 ;  /* 0x800000048b8e7220 */ /* 0x000fe40000410000 */
[C---:B------:R-:W-:Y:S02]  /*3e30*/  FMUL.FTZ R137, R131.reuse, -R150 ;  /* 0x8000009683897220 */ /* 0x040fe40000410000 */
[----:B------:R-:W-:-:S02]  /*3e40*/  FMUL.FTZ R143, R131, -R148 ;  /* 0x80000094838f7220 */ /* 0x000fc40000410000 */
[-C--:B------:R-:W-:Y:S02]  /*3e50*/  FMUL.FTZ R120, R139, -R124.reuse ;  /* 0x8000007c8b787220 */ /* 0x080fe40000410000 */
[----:B------:R-:W-:Y:S02]  /*3e60*/  FFMA.FTZ R124, R123, R124, R142 ;  /* 0x0000007c7b7c7223 */ /* 0x000fe4000001008e */
[C---:B------:R-:W-:Y:S02]  /*3e70*/  FFMA.FTZ R137, R135.reuse, R148, -R137 ;  /* 0x0000009487897223 */ /* 0x040fe40000010889 */
[----:B------:R-:W-:Y:S02]  /*3e80*/  FFMA.FTZ R150, R135, R150, R143 ;  /* 0x0000009687967223 */ /* 0x000fe4000001008f */
[----:B0-----:R-:W-:Y:S02]  /*3e90*/  FMUL.FTZ R142, R144, R5 ;  /* 0x00000005908e7220 */ /* 0x001fe40000410000 */
[----:B------:R-:W-:-:S02]  /*3ea0*/  FFMA.FTZ R4, R123, R4, -R120 ;  /* 0x000000047b047223 */ /* 0x000fc40000010878 */
[C---:B-1----:R-:W-:Y:S02]  /*3eb0*/  FMUL.FTZ R143, R144.reuse, R6 ;  /* 0x00000006908f7220 */ /* 0x042fe40000410000 */
[CC--:B---3--:R-:W-:Y:S02]  /*3ec0*/  FMUL.FTZ R148, R144.reuse, R116.reuse ;  /* 0x0000007490947220 */ /* 0x0c8fe40000410000 */
[CC--:B----4-:R-:W-:Y:S02]  /*3ed0*/  FMUL.FTZ R120, R144.reuse, R7.reuse ;  /* 0x0000000790787220 */ /* 0x0d0fe40000410000 */
[C---:B------:R-:W-:Y:S02]  /*3ee0*/  FFMA.FTZ R157, R121.reuse, R7, R142 ;  /* 0x00000007799d7223 */ /* 0x040fe4000001008e */
[C---:B------:R-:W-:Y:S02]  /*3ef0*/  FFMA.FTZ R143, R121.reuse, R116, -R143 ;  /* 0x00000074798f7223 */ /* 0x040fe4000001088f */
[C---:B------:R-:W-:Y:S01]  /*3f00*/  FFMA.FTZ R7, R121.reuse, R6, R148 ;  /* 0x0000000679077223 */ /* 0x040fe20000010094 */
[----:B------:R-:W-:Y:S01]  /*3f10*/  FSEL R144, R144, R157, !P3 ;  /* 0x0000009d90907208 */ /* 0x000fe20005800000 */
[----:B------:R-:W-:-:S02]  /*3f20*/  @P3 FFMA.FTZ R121, R121, R5, -R120 ;  /* 0x0000000579793223 */ /* 0x000fc40000010878 */
[----:B------:R-:W-:Y:S02]  /*3f30*/  @P3 FADD.FTZ R108, R108, R143 ;  /* 0x0000008f6c6c3221 */ /* 0x000fe40000010000 */
[----:B------:R-:W-:Y:S01]  /*3f40*/  @P3 FADD.FTZ R110, R110, R7 ;  /* 0x000000076e6e3221 */ /* 0x000fe20000010000 */
[----:B------:R-:W0:Y:S01]  /*3f50*/  SHFL.UP PT, R5, R121, 0x8, RZ ;  /* 0x0500000079057989 */ /* 0x000e2200000e00ff */
[C---:B------:R-:W-:Y:S01]  /*3f60*/  FMUL.FTZ R143, R91.reuse, R114 ;  /* 0x000000725b8f7220 */ /* 0x040fe20000410000 */
[----:B------:R-:W-:Y:S01]  /*3f70*/  ISETP.GE.AND P3, PT, R42, 0x8, PT ;  /* 0x000000082a00780c */ /* 0x000fe20003f66270 */
[----:B------:R-:W-:Y:S01]  /*3f80*/  FMUL.FTZ R142, R91, R118 ;  /* 0x000000765b8e7220 */ /* 0x000fe20000410000 */
[----:B------:R-:W1:Y:S01]  /*3f90*/  SHFL.UP PT, R6, R108, 0x8, RZ ;  /* 0x050000006c067989 */ /* 0x000e6200000e00ff */
[----:B------:R-:W-:Y:S02]  /*3fa0*/  FADD.FTZ R150, -R143, R150 ;  /* 0x000000968f967221 */ /* 0x000fe40000010100 */
[----:B------:R-:W-:Y:S01]  /*3fb0*/  FMUL.FTZ R7, R129, -R124 ;  /* 0x8000007c81077220 */ /* 0x000fe20000410000 */
[----:B------:R-:W2:Y:S01]  /*3fc0*/  SHFL.UP PT, R116, R110, 0x8, RZ ;  /* 0x050000006e747989 */ /* 0x000ea200000e00ff */
[----:B------:R-:W-:-:S02]  /*3fd0*/  FADD.FTZ R148, R142, R137 ;  /* 0x000000898e947221 */ /* 0x000fc40000010000 */
[----:B------:R-:W-:Y:S01]  /*3fe0*/  FMUL.FTZ R137, R129, -R4 ;  /* 0x8000000481897220 */ /* 0x000fe20000410000 */
[----:B------:R-:W3:Y:S01]  /*3ff0*/  SHFL.UP PT, R120, R144, 0x8, RZ ;  /* 0x0500000090787989 */ /* 0x000ee200000e00ff */
[C---:B------:R-:W-:Y:S02]  /*4000*/  FMUL.FTZ R152, R133.reuse, -R150 ;  /* 0x8000009685987220 */ /* 0x040fe40000410000 */
[----:B------:R-:W-:Y:S02]  /*4010*/  FMUL.FTZ R154, R133, -R148 ;  /* 0x80000094859a7220 */ /* 0x000fe40000410000 */
[----:B------:R-:W-:Y:S02]  /*4020*/  FFMA.FTZ R4, R141, R4, -R7 ;  /* 0x000000048d047223 */ /* 0x000fe40000010807 */
[----:B------:R-:W-:Y:S02]  /*4030*/  FFMA.FTZ R157, R149, R148, -R152 ;  /* 0x00000094959d7223 */ /* 0x000fe40000010898 */
[----:B------:R-:W-:-:S02]  /*4040*/  FFMA.FTZ R160, R141, R124, R137 ;  /* 0x0000007c8da07223 */ /* 0x000fc40000010089 */
[----:B------:R-:W-:Y:S02]  /*4050*/  FFMA.FTZ R154, R149, R150, R154 ;  /* 0x00000096959a7223 */ /* 0x000fe4000001009a */
[----:B------:R-:W-:Y:S02]  /*4060*/  FMUL.FTZ R137, R89, R114 ;  /* 0x0000007259897220 */ /* 0x000fe40000410000 */
[C---:B------:R-:W-:Y:S02]  /*4070*/  FMUL.FTZ R148, R131.reuse, -R4 ;  /* 0x8000000483947220 */ /* 0x040fe40000410000 */
[----:B------:R-:W-:Y:S02]  /*4080*/  FMUL.FTZ R7, R131, -R160 ;  /* 0x800000a083077220 */ /* 0x000fe40000410000 */
[----:B------:R-:W-:Y:S02]  /*4090*/  FMUL.FTZ R124, R89, R118 ;  /* 0x00000076597c7220 */ /* 0x000fe40000410000 */
[----:B------:R-:W-:-:S02]  /*40a0*/  FADD.FTZ R154, -R137, R154 ;  /* 0x0000009a899a7221 */ /* 0x000fc40000010100 */
[C---:B------:R-:W-:Y:S02]  /*40b0*/  FFMA.FTZ R160, R135.reuse, R160, R148 ;  /* 0x000000a087a07223 */ /* 0x040fe40000010094 */
[----:B------:R-:W-:Y:S02]  /*40c0*/  FFMA.FTZ R148, R135, R4, -R7 ;  /* 0x0000000487947223 */ /* 0x000fe40000010807 */
[----:B------:R-:W-:Y:S02]  /*40d0*/  FADD.FTZ R150, R124, R157 ;  /* 0x0000009d7c967221 */ /* 0x000fe40000010000 */
[----:B------:R-:W-:Y:S02]  /*40e0*/  FMUL.FTZ R7, R151, -R154 ;  /* 0x8000009a97077220 */ /* 0x000fe40000410000 */
[----:B------:R-:W-:Y:S02]  /*40f0*/  FMUL.FTZ R156, R133, -R160 ;  /* 0x800000a0859c7220 */ /* 0x000fe40000410000 */
[----:B0-----:R-:W-:-:S02]  /*4100*/  FMUL.FTZ R4, R144, R5 ;  /* 0x0000000590047220 */ /* 0x001fc40000410000 */
[-C--:B------:R-:W-:Y:S02]  /*4110*/  FMUL.FTZ R157, R151, -R150.reuse ;  /* 0x80000096979d7220 */ /* 0x080fe40000410000 */
[----:B------:R-:W-:Y:S02]  /*4120*/  FFMA.FTZ R7, R153, R150, -R7 ;  /* 0x0000009699077223 */ /* 0x000fe40000010807 */
[-C--:B------:R-:W-:Y:S02]  /*4130*/  FFMA.FTZ R156, R149, R148.reuse, -R156 ;  /* 0x00000094959c7223 */ /* 0x080fe4000001089c */
[----:B------:R-:W-:Y:S02]  /*4140*/  FMUL.FTZ R152, R133, -R148 ;  /* 0x8000009485987220 */ /* 0x000fe40000410000 */
[C---:B-1----:R-:W-:Y:S02]  /*4150*/  FMUL.FTZ R150, R144.reuse, R6 ;  /* 0x0000000690967220 */ /* 0x042fe40000410000 */
[----:B--2---:R-:W-:-:S02]  /*4160*/  FMUL.FTZ R148, R144, R116 ;  /* 0x0000007490947220 */ /* 0x004fc40000410000 */
[CC--:B---3--:R-:W-:Y:S01]  /*4170*/  FFMA.FTZ R163, R121.reuse, R120.reuse, R4 ;  /* 0x0000007879a37223 */ /* 0x0c8fe20000010004 */
[----:B------:R-:W-:Y:S01]  /*4180*/  MOV R4, 0x3f800000 ;  /* 0x3f80000000047802 */ /* 0x000fe20000000f00 */
[C---:B------:R-:W-:Y:S02]  /*4190*/  FMUL.FTZ R120, R144.reuse, R120 ;  /* 0x0000007890787220 */ /* 0x040fe40000410000 */
[C---:B------:R-:W-:Y:S01]  /*41a0*/  FFMA.FTZ R161, R121.reuse, R116, R150 ;  /* 0x0000007479a17223 */ /* 0x040fe20000010096 */
[----:B------:R-:W-:Y:S01]  /*41b0*/  FSEL R144, R144, R163, !P3 ;  /* 0x000000a390907208 */ /* 0x000fe20005800000 */
[C---:B------:R-:W-:Y:S02]  /*41c0*/  FFMA.FTZ R159, R121.reuse, R6, -R148 ;  /* 0x00000006799f7223 */ /* 0x040fe40000010894 */
[----:B------:R-:W-:Y:S01]  /*41d0*/  @P3 FFMA.FTZ R121, R121, R5, -R120 ;  /* 0x0000000579793223 */ /* 0x000fe20000010878 */
[----:B------:R-:W-:Y:S01]  /*41e0*/  HFMA2.MMA R5, -RZ, RZ, 0, 0 ;  /* 0x00000000ff057435 */ /* 0x000fe200000001ff */
[----:B------:R-:W-:Y:S01]  /*41f0*/  @P3 FADD.FTZ R110, R110, R161 ;  /* 0x000000a16e6e3221 */ /* 0x000fe20000010000 */
[----:B------:R-:W-:Y:S01]  /*4200*/  SHFL.UP PT, R150, R144, 0x10, RZ ;  /* 0x0600000090967989 */ /* 0x000fe200000e00ff */
[----:B------:R-:W-:Y:S01]  /*4210*/  @P3 FADD.FTZ R108, R108, R159 ;  /* 0x0000009f6c6c3221 */ /* 0x000fe20000010000 */
[----:B------:R-:W-:Y:S01]  /*4220*/  ISETP.GE.AND P3, PT, R42, 0x10, PT ;  /* 0x000000102a00780c */ /* 0x000fe20003f66270 */
[----:B------:R-:W-:Y:S01]  /*4230*/  FFMA.FTZ R157, R153, R154, R157 ;  /* 0x0000009a999d7223 */ /* 0x000fe2000001009d */
[----:B------:R-:W0:Y:S01]  /*4240*/  SHFL.UP PT, R148, R121, 0x10, RZ ;  /* 0x0600000079947989 */ /* 0x000e2200000e00ff */
[----:B------:R-:W-:-:S02]  /*4250*/  FFMA.FTZ R160, R149, R160, R152 ;  /* 0x000000a095a07223 */ /* 0x000fc40000010098 */
[----:B------:R-:W-:Y:S01]  /*4260*/  FMUL.FTZ R158, R151, -R156 ;  /* 0x8000009c979e7220 */ /* 0x000fe20000410000 */
[----:B------:R-:W1:Y:S01]  /*4270*/  SHFL.UP PT, R152, R110, 0x10, RZ ;  /* 0x060000006e987989 */ /* 0x000e6200000e00ff */
[----:B------:R-:W-:Y:S02]  /*4280*/  FMUL.FTZ R120, R87, R118 ;  /* 0x0000007657787220 */ /* 0x000fe40000410000 */
[----:B------:R-:W-:Y:S01]  /*4290*/  FFMA.FTZ R158, R153, R160, R158 ;  /* 0x000000a0999e7223 */ /* 0x000fe2000001009e */
[----:B------:R-:W2:Y:S01]  /*42a0*/  SHFL.UP PT, R154, R108, 0x10, RZ ;  /* 0x060000006c9a7989 */ /* 0x000ea200000e00ff */
[----:B------:R-:W-:Y:S02]  /*42b0*/  FMUL.FTZ R116, R87, R114 ;  /* 0x0000007257747220 */ /* 0x000fe40000410000 */
[----:B------:R-:W-:Y:S02]  /*42c0*/  FADD.FTZ R164, R120, R7 ;  /* 0x0000000778a47221 */ /* 0x000fe40000010000 */
[----:B------:R-:W-:Y:S01]  /*42d0*/  FMUL.FTZ R160, R151, -R160 ;  /* 0x800000a097a07220 */ /* 0x000fe20000410000 */
[----:B------:R-:W-:Y:S01]  /*42e0*/  CS2R R6, SRZ ;  /* 0x0000000000067805 */ /* 0x000fe2000001ff00 */
[----:B------:R-:W-:-:S02]  /*42f0*/  FADD.FTZ R162, -R116, R157 ;  /* 0x0000009d74a27221 */ /* 0x000fc40000010100 */
[----:B------:R-:W-:Y:S02]  /*4300*/  FMUL.FTZ R159, R145, -R164 ;  /* 0x800000a4919f7220 */ /* 0x000fe40000410000 */
[----:B------:R-:W-:Y:S01]  /*4310*/  FFMA.FTZ R160, R153, R156, -R160 ;  /* 0x0000009c99a07223 */ /* 0x000fe200000108a0 */
[----:B------:R-:W3:Y:S01]  /*4320*/  @!P2 LDS.128 R4, [UR4+0x1770] ;  /* 0x00177004ff04a984 */ /* 0x000ee20008000c00 */
[C---:B------:R-:W-:Y:S01]  /*4330*/  FMUL.FTZ R156, R145.reuse, -R158 ;  /* 0x8000009e919c7220 */ /* 0x040fe20000410000 */
[----:B------:R-:W-:Y:S01]  /*4340*/  ISETP.GT.U32.AND P2, PT, R134, 0x1d, PT ;  /* 0x0000001d8600780c */ /* 0x000fe20003f44070 */
[----:B------:R-:W-:Y:S02]  /*4350*/  FMUL.FTZ R157, R145, -R162 ;  /* 0x800000a2919d7220 */ /* 0x000fe40000410000 */
[----:B0-----:R-:W-:Y:S02]  /*4360*/  FMUL.FTZ R161, R144, R148 ;  /* 0x0000009490a17220 */ /* 0x001fe40000410000 */
[----:B------:R-:W-:-:S02]  /*4370*/  FFMA.FTZ R159, R147, R162, R159 ;  /* 0x000000a2939f7223 */ /* 0x000fc4000001009f */
[-C--:B------:R-:W-:Y:S02]  /*4380*/  FFMA.FTZ R162, R147, R160.reuse, -R156 ;  /* 0x000000a093a27223 */ /* 0x080fe4000001089c */
[----:B------:R-:W-:Y:S02]  /*4390*/  FMUL.FTZ R163, R145, -R160 ;  /* 0x800000a091a37220 */ /* 0x000fe40000410000 */
[C---:B-1----:R-:W-:Y:S02]  /*43a0*/  FMUL.FTZ R160, R144.reuse, R152 ;  /* 0x0000009890a07220 */ /* 0x042fe40000410000 */
[C---:B--2---:R-:W-:Y:S02]  /*43b0*/  FMUL.FTZ R156, R144.reuse, R154 ;  /* 0x0000009a909c7220 */ /* 0x044fe40000410000 */
[-C--:B------:R-:W-:Y:S02]  /*43c0*/  FFMA.FTZ R161, R121, R150.reuse, R161 ;  /* 0x0000009679a17223 */ /* 0x080fe400000100a1 */
[----:B------:R-:W-:-:S02]  /*43d0*/  FMUL.FTZ R150, R144, R150 ;  /* 0x0000009690967220 */ /* 0x000fc40000410000 */
[----:B------:R-:W-:Y:S02]  /*43e0*/  FFMA.FTZ R157, R147, R164, -R157 ;  /* 0x000000a4939d7223 */ /* 0x000fe4000001089d */
[----:B------:R-:W-:Y:S02]  /*43f0*/  FMUL.FTZ R118, R85, R118 ;  /* 0x0000007655767220 */ /* 0x000fe40000410000 */
[C---:B------:R-:W-:Y:S02]  /*4400*/  FFMA.FTZ R165, R121.reuse, R154, -R160 ;  /* 0x0000009a79a57223 */ /* 0x040fe400000108a0 */
[----:B------:R-:W-:Y:S02]  /*4410*/  FFMA.FTZ R156, R121, R152, R156 ;  /* 0x00000098799c7223 */ /* 0x000fe4000001009c */
[----:B------:R-:W-:Y:S02]  /*4420*/  FMUL.FTZ R114, R85, R114 ;  /* 0x0000007255727220 */ /* 0x000fe40000410000 */
[----:B------:R-:W-:Y:S01]  /*4430*/  @P3 FFMA.FTZ R121, R121, R148, -R150 ;  /* 0x0000009479793223 */ /* 0x000fe20000010896 */
[----:B------:R-:W-:Y:S01]  /*4440*/  FSEL R150, R144, R161, !P3 ;  /* 0x000000a190967208 */ /* 0x000fe20005800000 */
[----:B------:R-:W-:-:S02]  /*4450*/  FADD.FTZ R160, R118, R157 ;  /* 0x0000009d76a07221 */ /* 0x000fc40000010000 */
[----:B------:R-:W-:Y:S01]  /*4460*/  FFMA.FTZ R163, R147, R158, R163 ;  /* 0x0000009e93a37223 */ /* 0x000fe200000100a3 */
[----:B------:R0:W1:Y:S01]  /*4470*/  SHFL.UP PT, R144, R121, 0x1, RZ ;  /* 0x0420000079907989 */ /* 0x00006200000e00ff */
[----:B------:R-:W-:Y:S02]  /*4480*/  @P3 FADD.FTZ R108, R108, R165 ;  /* 0x000000a56c6c3221 */ /* 0x000fe40000010000 */
[----:B------:R-:W-:Y:S01]  /*4490*/  @P3 FADD.FTZ R110, R110, R156 ;  /* 0x0000009c6e6e3221 */ /* 0x000fe20000010000 */
[----:B------:R0:W2:Y:S01]  /*44a0*/  SHFL.DOWN PT, R154, R163, 0x1, 0x1f ;  /* 0x08201f00a39a7f89 */ /* 0x0000a200000e0000 */
[----:B------:R-:W-:Y:S01]  /*44b0*/  FADD.FTZ R157, -R114, R159 ;  /* 0x0000009f729d7221 */ /* 0x000fe20000010100 */
[----:B------:R-:W-:Y:S02]  /*44c0*/  ISETP.GT.U32.AND P3, PT, R134, 0x1b, PT ;  /* 0x0000001b8600780c */ /* 0x000fe40003f64070 */
[----:B------:R0:W4:Y:S04]  /*44d0*/  SHFL.DOWN PT, R156, R162, 0x1, 0x1f ;  /* 0x08201f00a29c7f89 */ /* 0x00012800000e0000 */
[----:B------:R0:W0:Y:S04]  /*44e0*/  SHFL.DOWN PT, R159, R160, 0x1, 0x1f ;  /* 0x08201f00a09f7f89 */ /* 0x00002800000e0000 */
[----:B------:R0:W0:Y:S04]  /*44f0*/  SHFL.DOWN PT, R158, R157, 0x1, 0x1f ;  /* 0x08201f009d9e7f89 */ /* 0x00002800000e0000 */
[----:B------:R-:W0:Y:S04]  /*4500*/  SHFL.UP PT, R150, R150, 0x1, RZ ;  /* 0x0420000096967989 */ /* 0x000e2800000e00ff */
[----:B------:R0:W0:Y:S04]  /*4510*/  SHFL.UP PT, R148, R108, 0x1, RZ ;  /* 0x042000006c947989 */ /* 0x00002800000e00ff */
[----:B------:R0:W0:Y:S01]  /*4520*/  SHFL.UP PT, R152, R110, 0x1, RZ ;  /* 0x042000006e987989 */ /* 0x00002200000e00ff */
[----:B------:R-:W-:Y:S05]  /*4530*/  @!P6 BRA `(.L_x_11108) ;  /* 0x000000b00000e947 */ /* 0x000fea0003800000 */
[C---:B0123--:R-:W-:Y:S02]  /*4540*/  FMUL.FTZ R121, R163.reuse, R154 ;  /* 0x0000009aa3797220 */ /* 0x04ffe40000410000 */
[----:B------:R-:W-:-:S02]  /*4550*/  FMUL.FTZ R108, R163, R158 ;  /* 0x0000009ea36c7220 */ /* 0x000fc40000410000 */
[CC--:B------:R-:W-:Y:S02]  /*4560*/  FMUL.FTZ R161, R163.reuse, R159.reuse ;  /* 0x0000009fa3a17220 */ /* 0x0c0fe40000410000 */
[-C--:B----4-:R-:W-:Y:S02]  /*4570*/  FMUL.FTZ R163, R163, R156.reuse ;  /* 0x0000009ca3a37220 */ /* 0x090fe40000410000 */
[C---:B------:R-:W-:Y:S02]  /*4580*/  FFMA.FTZ R121, R162.reuse, R156, -R121 ;  /* 0x0000009ca2797223 */ /* 0x040fe40000010879 */
[C---:B------:R-:W-:Y:S02]  /*4590*/  FFMA.FTZ R159, R162.reuse, R159, -R108 ;  /* 0x0000009fa29f7223 */ /* 0x040fe4000001086c */
[C---:B------:R-:W-:Y:S02]  /*45a0*/  FFMA.FTZ R158, R162.reuse, R158, R161 ;  /* 0x0000009ea29e7223 */ /* 0x040fe400000100a1 */
[----:B------:R-:W-:Y:S01]  /*45b0*/  FFMA.FTZ R163, R162, R154, R163 ;  /* 0x0000009aa2a37223 */ /* 0x000fe200000100a3 */
[----:B------:R-:W-:Y:S01]  /*45c0*/  MOV R162, R121 ;  /* 0x0000007900a27202 */ /* 0x000fe20000000f00 */
[----:B------:R-:W-:-:S02]  /*45d0*/  FADD.FTZ R160, R160, R159 ;  /* 0x0000009fa0a07221 */ /* 0x000fc40000010000 */
[----:B------:R-:W-:Y:S02]  /*45e0*/  FADD.FTZ R157, R157, R158 ;  /* 0x0000009e9d9d7221 */ /* 0x000fe40000010000 */
.L_x_11108:
[----:B-123--:R-:W-:Y:S05]  /*45f0*/  BSYNC B0 ;  /* 0x0000000000007941 */ /* 0x00efea0003800000 */
.L_x_11107:
[----:B------:R1:W2:Y:S01]  /*4600*/  SHFL.DOWN PT, R154, R162, 0x2, 0x1f ;  /* 0x08401f00a29a7f89 */ /* 0x0002a200000e0000 */
[----:B------:R-:W-:Y:S03]  /*4610*/  BSSY B0, `(.L_x_11109) ;  /* 0x0000010000007945 */ /* 0x000fe60003800000 */
[----:B0-----:R1:W0:Y:S04]  /*4620*/  SHFL.DOWN PT, R108, R163, 0x2, 0x1f ;  /* 0x08401f00a36c7f89 */ /* 0x00122800000e0000 */
[----:B------:R1:W3:Y:S04]  /*4630*/  SHFL.DOWN PT, R110, R160, 0x2, 0x1f ;  /* 0x08401f00a06e7f89 */ /* 0x0002e800000e0000 */
[----:B----4-:R1:W4:Y:S01]  /*4640*/  SHFL.DOWN PT, R156, R157, 0x2, 0x1f ;  /* 0x08401f009d9c7f89 */ /* 0x01032200000e0000 */
[----:B------:R-:W-:Y:S05]  /*4650*/  @P2 BRA `(.L_x_11110) ;  /* 0x000000b000002947 */ /* 0x000fea0003800000 */
[C---:B----4-:R-:W-:Y:S02]  /*4660*/  FMUL.FTZ R159, R163.reuse, R156 ;  /* 0x0000009ca39f7220 */ /* 0x050fe40000410000 */
[----:B0-----:R-:W-:-:S02]  /*4670*/  FMUL.FTZ R121, R163, R108 ;  /* 0x0000006ca3797220 */ /* 0x001fc40000410000 */
[CC--:B---3--:R-:W-:Y:S02]  /*4680*/  FMUL.FTZ R161, R163.reuse, R110.reuse ;  /* 0x0000006ea3a17220 */ /* 0x0c8fe40000410000 */
        /* <DEDUP_REMOVED lines=8> */
.L_x_11110:
[----:B------:R-:W-:Y:S05]  /*4710*/  BSYNC B0 ;  /* 0x0000000000007941 */ /* 0x000fea0003800000 */
.L_x_11109:
[----:B--2---:R2:W1:Y:S01]  /*4720*/  SHFL.DOWN PT, R154, R162, 0x4, 0x1f ;  /* 0x08801f00a29a7f89 */ /* 0x00446200000e0000 */
[----:B------:R-:W-:Y:S03]  /*4730*/  BSSY B0, `(.L_x_11111) ;  /* 0x0000010000007945 */ /* 0x000fe60003800000 */
[----:B0-----:R2:W0:Y:S04]  /*4740*/  SHFL.DOWN PT, R108, R163, 0x4, 0x1f ;  /* 0x08801f00a36c7f89 */ /* 0x00142800000e0000 */
[----:B---3--:R2:W3:Y:S04]  /*4750*/  SHFL.DOWN PT, R110, R160, 0x4, 0x1f ;  /* 0x08801f00a06e7f89 */ /* 0x0084e800000e0000 */
        /* <DEDUP_REMOVED lines=13> */
.L_x_11112:
[----:B------:R-:W-:Y:S05]  /*4830*/  BSYNC B0 ;  /* 0x0000000000007941 */ /* 0x000fea0003800000 */
.L_x_11111:
[----:B-1----:R1:W2:Y:S01]  /*4840*/  SHFL.DOWN PT, R154, R162, 0x8, 0x1f ;  /* 0x09001f00a29a7f89 */ /* 0x0022a200000e0000 */
        /* <DEDUP_REMOVED lines=16> */
.L_x_11114:
[----:B------:R-:W-:Y:S05]  /*4950*/  BSYNC B0 ;  /* 0x0000000000007941 */ /* 0x000fea0003800000 */
.L_x_11113:
        /* <DEDUP_REMOVED lines=17> */
.L_x_11116:
[----:B------:R-:W-:Y:S05]  /*4a70*/  BSYNC B0 ;  /* 0x0000000000007941 */ /* 0x000fea0003800000 */
.L_x_11115:
[----:B------:R-:W-:Y:S01]  /*4a80*/  SHFL.DOWN PT, R159, R163, 0x1, 0x1f ;  /* 0x08201f00a39f7f89 */ /* 0x000fe200000e0000 */
[----:B------:R-:W-:Y:S01]  /*4a90*/  ISETP.NE.AND P2, PT, R41, RZ, PT ;  /* 0x000000ff2900720c */ /* 0x000fe20003f45270 */
[----:B------:R-:W-:Y:S02]  /*4aa0*/  BSSY B0, `(.L_x_11117) ;  /* 0x000015e000007945 */ /* 0x000fe40003800000 */
[----:B---3--:R-:W3:Y:S04]  /*4ab0*/  SHFL.IDX PT, R110, R7, RZ, 0x1f ;  /* 0x00001fff076e7589 */ /* 0x008ee800000e0000 */
[----:B0-----:R-:W0:Y:S04]  /*4ac0*/  SHFL.IDX PT, R108, R6, RZ, 0x1f ;  /* 0x00001fff066c7589 */ /* 0x001e2800000e0000 */
[----:B-1----:R-:W1:Y:S04]  /*4ad0*/  SHFL.DOWN PT, R154, R162, 0x1, 0x1f ;  /* 0x08201f00a29a7f89 */ /* 0x002e6800000e0000 */
[----:B----4-:R-:W4:Y:S04]  /*4ae0*/  SHFL.DOWN PT, R156, R160, 0x1, 0x1f ;  /* 0x08201f00a09c7f89 */ /* 0x010f2800000e0000 */
[----:B------:R-:W5:Y:S04]  /*4af0*/  SHFL.DOWN PT, R158, R157, 0x1, 0x1f ;  /* 0x08201f009d9e7f89 */ /* 0x000f6800000e0000 */
[----:B--2---:R-:W-:Y:S01]  /*4b00*/  SHFL.IDX PT, R163, R163, RZ, 0x1f ;  /* 0x00001fffa3a37589 */ /* 0x004fe200000e0000 */
[----:B---3--:R-:W-:-:S03]  /*4b10*/  @P1 FMUL.FTZ R121, R159, R110 ;  /* 0x0000006e9f791220 */ /* 0x008fc60000410000 */
[----:B------:R-:W-:Y:S01]  /*4b20*/  SHFL.IDX PT, R162, R162, RZ, 0x1f ;  /* 0x00001fffa2a27589 */ /* 0x000fe200000e0000 */
[----:B0-----:R-:W-:-:S03]  /*4b30*/  @P1 FMUL.FTZ R159, R159, R108 ;  /* 0x0000006c9f9f1220 */ /* 0x001fc60000410000 */
[----:B------:R-:W-:Y:S01]  /*4b40*/  SHFL.IDX PT, R160, R160, RZ, 0x1f ;  /* 0x00001fffa0a07589 */ /* 0x000fe200000e0000 */
[----:B-1----:R-:W-:-:S03]  /*4b50*/  @P1 FFMA.FTZ R121, R154, R108, -R121 ;  /* 0x0000006c9a791223 */ /* 0x002fc60000010879 */
[----:B------:R-:W-:Y:S01]  /*4b60*/  SHFL.IDX PT, R157, R157, RZ, 0x1f ;  /* 0x00001fff9d9d7589 */ /* 0x000fe200000e0000 */
[----:B------:R-:W-:Y:S02]  /*4b70*/  @P1 FFMA.FTZ R159, R154, R110, R159 ;  /* 0x0000006e9a9f1223 */ /* 0x000fe4000001009f */
[----:B----4-:R-:W-:Y:S02]  /*4b80*/  @P1 FADD.FTZ R108, R156, R121 ;  /* 0x000000799c6c1221 */ /* 0x010fe40000010000 */
[----:B-----5:R-:W-:Y:S01]  /*4b90*/  @P1 FADD.FTZ R110, R158, R159 ;  /* 0x0000009f9e6e1221 */ /* 0x020fe20000010000 */
        /* <DEDUP_REMOVED lines=25> */
[----:B------:R-:W-:Y:S01]  /*4d30*/  ISETP.GT.AND P0, PT, R42, 0x1e, PT ;  /* 0x0000001e2a00780c */ /* 0x000fe20003f04270 */
        /* <DEDUP_REMOVED lines=56> */
[----:B------:R-:W-:-:S02]  /*50c0*/  FADD.FTZ R135, -R114, R147 ;  /* 0x0000009372877221 */ /* 0x000fc40000010100 */
[----:B------:R-:W-:Y:S02]  /*50d0*/  FADD.FTZ R118, R118, R11 ;  /* 0x0000000b76767221 */ /* 0x000fe40000010000 */
[----:B------:R-:W-:Y:S02]  /*50e0*/  FFMA.FTZ R11, R85, R10, RZ ;  /* 0x0000000a550b7223 */ /* 0x000fe400000100ff */
[C---:B------:R-:W-:Y:S02]  /*50f0*/  FFMA.FTZ R131, -R74.reuse, R107, R10 ;  /* 0x0000006b4a837223 */ /* 0x040fe4000001010a */
[----:B------:R-:W-:Y:S02]  /*5100*/  FMUL.FTZ R114, R74, R135 ;  /* 0x000000874a727220 */ /* 0x000fe40000410000 */
[----:B------:R-:W-:Y:S02]  /*5110*/  FADD.FTZ R148, RZ, R148 ;  /* 0x00000094ff947221 */ /* 0x000fe40000010000 */
        /* <DEDUP_REMOVED lines=10> */
[----:B------:R-:W-:Y:S02]  /*51c0*/  FFMA.FTZ R145, R131, R116, R145 ;  /* 0x0000007483917223 */ /* 0x000fe40000010091 */
[----:B------:R-:W-:Y:S02]  /*51d0*/  FFMA.FTZ R150, R141, R148, R9 ;  /* 0x000000948d967223 */ /* 0x000fe40000010009 */
[----:B------:R-:W-:-:S02]  /*51e0*/  FMUL.FTZ R151, R132, R129 ;  /* 0x0000008184977220 */ /* 0x000fc40000410000 */
[----:B------:R-:W-:Y:S02]  /*51f0*/  FFMA.FTZ R154, R124, R129, R147 ;  /* 0x000000817c9a7223 */ /* 0x000fe40000010093 */
[----:B------:R-:W-:Y:S02]  /*5200*/  FMUL.FTZ R147, R128, R116 ;  /* 0x0000007480937220 */ /* 0x000fe40000410000 */
[----:B------:R-:W-:Y:S02]  /*5210*/  FFMA.FTZ R152, R141, R10, -R152 ;  /* 0x0000000a8d987223 */ /* 0x000fe40000010898 */
[----:B------:R-:W-:Y:S02]  /*5220*/  FADD.FTZ R145, RZ, R145 ;  /* 0x00000091ff917221 */ /* 0x000fe40000010000 */
[----:B------:R-:W-:Y:S02]  /*5230*/  FADD.FTZ R150, RZ, R150 ;  /* 0x00000096ff967221 */ /* 0x000fe40000010000 */
[----:B------:R-:W-:-:S02]  /*5240*/  FFMA.FTZ R9, R124, R149, -R151 ;  /* 0x000000957c097223 */ /* 0x000fc40000010897 */
[----:B------:R-:W-:Y:S02]  /*5250*/  FFMA.FTZ R149, R131, R114, -R147 ;  /* 0x0000007283957223 */ /* 0x000fe40000010893 */
[----:B------:R-:W-:Y:S02]  /*5260*/  FADD.FTZ R114, R145, R154 ;  /* 0x0000009a91727221 */ /* 0x000fe40000010000 */
[----:B------:R-:W-:Y:S02]  /*5270*/  FFMA.FTZ R152, R84, R115, R152 ;  /* 0x0000007354987223 */ /* 0x000fe40000010098 */
[----:B------:R-:W-:Y:S02]  /*5280*/  FMUL.FTZ R145, R139, R150 ;  /* 0x000000968b917220 */ /* 0x000fe40000410000 */
[C---:B------:R-:W-:Y:S02]  /*5290*/  FMUL.FTZ R151, R78.reuse, R137 ;  /* 0x000000894e977220 */ /* 0x040fe40000410000 */
[----:B------:R-:W-:-:S02]  /*52a0*/  FMUL.FTZ R141, R78, R122 ;  /* 0x0000007a4e8d7220 */ /* 0x000fc40000410000 */
[----:B------:R-:W-:Y:S02]  /*52b0*/  FMUL.FTZ R147, R139, R152 ;  /* 0x000000988b937220 */ /* 0x000fe40000410000 */
[----:B------:R-:W-:Y:S02]  /*52c0*/  FFMA.FTZ R11, R89, R126, R11 ;  /* 0x0000007e590b7223 */ /* 0x000fe4000001000b */
[----:B------:R-:W-:Y:S02]  /*52d0*/  FFMA.FTZ R139, R123, R152, -R145 ;  /* 0x000000987b8b7223 */ /* 0x000fe40000010891 */
[----:B------:R-:W-:Y:S02]  /*52e0*/  FFMA.FTZ R126, -R78, R111, R126 ;  /* 0x0000006f4e7e7223 */ /* 0x000fe4000001017e */
[C---:B------:R-:W-:Y:S02]  /*52f0*/  FMUL.FTZ R153, R140.reuse, R151 ;  /* 0x000000978c997220 */ /* 0x040fe40000410000 */
[----:B------:R-:W-:-:S02]  /*5300*/  FMUL.FTZ R145, R140, R141 ;  /* 0x0000008d8c917220 */ /* 0x000fc40000410000 */
[----:B------:R-:W-:Y:S02]  /*5310*/  FADD.FTZ R154, RZ, R149 ;  /* 0x00000095ff9a7221 */ /* 0x000fe40000010000 */
[----:B------:R-:W-:Y:S02]  /*5320*/  FFMA.FTZ R149, R123, R150, R147 ;  /* 0x000000967b957223 */ /* 0x000fe40000010093 */
[C---:B------:R-:W-:Y:S02]  /*5330*/  FFMA.FTZ R153, R126.reuse, R141, R153 ;  /* 0x0000008d7e997223 */ /* 0x040fe40000010099 */
[----:B------:R-:W-:Y:S02]  /*5340*/  FFMA.FTZ R123, R126, R151, -R145 ;  /* 0x000000977e7b7223 */ /* 0x000fe40000010891 */
[----:B------:R-:W-:Y:S02]  /*5350*/  FMUL.FTZ R151, R80, R143 ;  /* 0x0000008f50977220 */ /* 0x000fe40000410000 */
[----:B------:R-:W-:-:S02]  /*5360*/  FADD.FTZ R154, R154, R9 ;  /* 0x000000099a9a7221 */ /* 0x000fc40000010000 */
[----:B------:R-:W-:Y:S02]  /*5370*/  FADD.FTZ R147, R114, R153 ;  /* 0x0000009972937221 */ /* 0x000fe40000010000 */
[----:B------:R-:W-:Y:S02]  /*5380*/  FADD.FTZ R149, RZ, R149 ;  /* 0x00000095ff957221 */ /* 0x000fe40000010000 */
[----:B------:R-:W-:Y:S02]  /*5390*/  FFMA.FTZ R9, R86, R117, R139 ;  /* 0x0000007556097223 */ /* 0x000fe4000001008b */
[C---:B------:R-:W-:Y:S02]  /*53a0*/  FFMA.FTZ R114, -R80.reuse, R113, R8 ;  /* 0x0000007150727223 */ /* 0x040fe40000010108 */
[----:B------:R-:W-:Y:S02]  /*53b0*/  FMUL.FTZ R145, R80, R142 ;  /* 0x0000008e50917220 */ /* 0x000fe40000410000 */
[----:B------:R-:W-:-:S02]  /*53c0*/  FMUL.FTZ R139, R144, R151 ;  /* 0x00000097908b7220 */ /* 0x000fc40000410000 */
[----:B------:R-:W-:Y:S02]  /*53d0*/  FFMA.FTZ R11, R91, R8, R11 ;  /* 0x000000085b0b7223 */ /* 0x000fe4000001000b */
[C---:B------:R-:W-:Y:S02]  /*53e0*/  FMUL.FTZ R8, R146.reuse, R149 ;  /* 0x0000009592087220 */ /* 0x040fe40000410000 */
[----:B------:R-:W-:Y:S02]  /*53f0*/  FMUL.FTZ R161, R146, R9 ;  /* 0x0000000992a17220 */ /* 0x000fe40000410000 */
[-C--:B------:R-:W-:Y:S02]  /*5400*/  FFMA.FTZ R146, R114, R145.reuse, R139 ;  /* 0x0000009172927223 */ /* 0x080fe4000001008b */
[----:B------:R-:W-:Y:S02]  /*5410*/  FMUL.FTZ R153, R144, R145 ;  /* 0x0000009190997220 */ /* 0x000fe40000410000 */
[----:B------:R-:W-:-:S02]  /*5420*/  FMUL.FTZ R139, R82, R130 ;  /* 0x00000082528b7220 */ /* 0x000fc40000410000 */
[C---:B------:R-:W-:Y:S02]  /*5430*/  FFMA.FTZ R8, R112.reuse, R9, -R8 ;  /* 0x0000000970087223 */ /* 0x040fe40000010808 */
[----:B------:R-:W-:Y:S02]  /*5440*/  FFMA.FTZ R161, R112, R149, R161 ;  /* 0x0000009570a17223 */ /* 0x000fe400000100a1 */
[----:B------:R-:W-:Y:S02]  /*5450*/  FADD.FTZ R154, R154, R123 ;  /* 0x0000007b9a9a7221 */ /* 0x000fe40000010000 */
[----:B------:R-:W-:Y:S02]  /*5460*/  FADD.FTZ R112, R147, R146 ;  /* 0x0000009293707221 */ /* 0x000fe40000010000 */
[----:B------:R-:W-:Y:S02]  /*5470*/  FFMA.FTZ R123, R85, -R128, RZ ;  /* 0x80000080557b7223 */ /* 0x000fe400000100ff */
[----:B------:R-:W-:-:S02]  /*5480*/  FFMA.FTZ R153, R114, R151, -R153 ;  /* 0x0000009772997223 */ /* 0x000fc40000010899 */
[----:B------:R-:W-:Y:S02]  /*5490*/  FFMA.FTZ R147, R93, R10, R11 ;  /* 0x0000000a5d937223 */ /* 0x000fe4000001000b */
[C---:B------:R-:W-:Y:S02]  /*54a0*/  FFMA.FTZ R146, -R82.reuse, R105, R10 ;  /* 0x0000006952927223 */ /* 0x040fe4000001010a */
[----:B------:R-:W-:Y:S02]  /*54b0*/  FMUL.FTZ R151, R82, R127 ;  /* 0x0000007f52977220 */ /* 0x000fe40000410000 */
[----:B------:R-:W-:Y:S02]  /*54c0*/  FMUL.FTZ R10, R148, R139 ;  /* 0x0000008b940a7220 */ /* 0x000fe40000410000 */
[----:B------:R-:W-:Y:S02]  /*54d0*/  FFMA.FTZ R11, R87, -R132, R123 ;  /* 0x80000084570b7223 */ /* 0x000fe4000001007b */
[----:B------:R-:W-:-:S02]  /*54e0*/  FADD.FTZ R155, R154, R153 ;  /* 0x000000999a9b7221 */ /* 0x000fc40000010000 */
[----:B------:R-:W-:Y:S02]  /*54f0*/  FFMA.FTZ R123, R95, R152, R147 ;  /* 0x000000985f7b7223 */ /* 0x000fe40000010093 */
[----:B------:R-:W-:Y:S02]  /*5500*/  FFMA.FTZ R154, R146, R151, -R10 ;  /* 0x00000097929a7223 */ /* 0x000fe4000001080a */
[----:B------:R-:W-:Y:S02]  /*5510*/  FFMA.FTZ R147, -R84, R115, R152 ;  /* 0x0000007354937223 */ /* 0x000fe40000010198 */
[----:B------:R-:W-:Y:S02]  /*5520*/  FMUL.FTZ R151, R148, R151 ;  /* 0x0000009794977220 */ /* 0x000fe40000410000 */
[C---:B------:R-:W-:Y:S02]  /*5530*/  FMUL.FTZ R10, R84.reuse, R23 ;  /* 0x00000017540a7220 */ /* 0x040fe40000410000 */
[----:B------:R-:W-:-:S02]  /*5540*/  FMUL.FTZ R152, R84, R22 ;  /* 0x0000001654987220 */ /* 0x000fc40000410000 */
[----:B------:R-:W-:Y:S02]  /*5550*/  FFMA.FTZ R151, R146, R139, R151 ;  /* 0x0000008b92977223 */ /* 0x000fe40000010097 */
[C---:B------:R-:W-:Y:S02]  /*5560*/  FMUL.FTZ R153, R150.reuse, R10 ;  /* 0x0000000a96997220 */ /* 0x040fe40000410000 */
[-C--:B------:R-:W-:Y:S02]  /*5570*/  FMUL.FTZ R156, R150, R152.reuse ;  /* 0x00000098969c7220 */ /* 0x080fe40000410000 */
[----:B------:R-:W-:Y:S02]  /*5580*/  FADD.FTZ R112, R112, R151 ;  /* 0x0000009770707221 */ /* 0x000fe40000010000 */
[C---:B------:R-:W-:Y:S02]  /*5590*/  FFMA.FTZ R153, R147.reuse, R152, R153 ;  /* 0x0000009893997223 */ /* 0x040fe40000010099 */
[----:B------:R-:W-:-:S02]  /*55a0*/  FFMA.FTZ R10, R147, R10, -R156 ;  /* 0x0000000a930a7223 */ /* 0x000fc4000001089c */
[----:B------:R-:W-:Y:S02]  /*55b0*/  FFMA.FTZ R156, R98, R9, R123 ;  /* 0x00000009629c7223 */ /* 0x000fe4000001007b */
[----:B------:R-:W-:Y:S02]  /*55c0*/  FMUL.FTZ R123, R86, R108 ;  /* 0x0000006c567b7220 */ /* 0x000fe40000410000 */
[----:B------:R-:W-:Y:S02]  /*55d0*/  FFMA.FTZ R11, R89, -R140, R11 ;  /* 0x8000008c590b7223 */ /* 0x000fe4000001000b */
[----:B------:R-:W-:Y:S02]  /*55e0*/  FADD.FTZ R153, R112, R153 ;  /* 0x0000009970997221 */ /* 0x000fe40000010000 */
[----:B------:R-:W-:Y:S02]  /*55f0*/  FFMA.FTZ R112, -R86, R117, R9 ;  /* 0x0000007556707223 */ /* 0x000fe40000010109 */
[----:B------:R-:W-:-:S02]  /*5600*/  FFMA.FTZ R164, R88, R119, R8 ;  /* 0x0000007758a47223 */ /* 0x000fc40000010008 */
[----:B------:R-:W-:Y:S02]  /*5610*/  FADD.FTZ R155, R155, R154 ;  /* 0x0000009a9b9b7221 */ /* 0x000fe40000010000 */
[----:B------:R-:W-:Y:S02]  /*5620*/  FMUL.FTZ R9, R86, R121 ;  /* 0x0000007956097220 */ /* 0x000fe40000410000 */
[----:B------:R-:W-:Y:S02]  /*5630*/  FMUL.FTZ R8, R149, R123 ;  /* 0x0000007b95087220 */ /* 0x000fe40000410000 */
[----:B------:R-:W-:Y:S02]  /*5640*/  FADD.FTZ R161, RZ, R161 ;  /* 0x000000a1ffa17221 */ /* 0x000fe40000010000 */
[----:B------:R-:W-:Y:S02]  /*5650*/  FMUL.FTZ R154, R88, R110 ;  /* 0x0000006e589a7220 */ /* 0x000fe40000410000 */
[----:B------:R-:W-:-:S02]  /*5660*/  FFMA.FTZ R11, R91, -R144, R11 ;  /* 0x800000905b0b7223 */ /* 0x000fc4000001000b */
[-C--:B------:R-:W-:Y:S02]  /*5670*/  FFMA.FTZ R8, R112, R9.reuse, -R8 ;  /* 0x0000000970087223 */ /* 0x080fe40000010808 */
[----:B------:R-:W-:Y:S02]  /*5680*/  FMUL.FTZ R159, R149, R9 ;  /* 0x00000009959f7220 */ /* 0x000fe40000410000 */
[C---:B------:R-:W-:Y:S02]  /*5690*/  FMUL.FTZ R158, R88.reuse, R125 ;  /* 0x0000007d589e7220 */ /* 0x040fe40000410000 */
[----:B------:R-:W-:Y:S02]  /*56a0*/  FFMA.FTZ R151, -R88, R119, R164 ;  /* 0x0000007758977223 */ /* 0x000fe400000101a4 */
[----:B------:R-:W-:Y:S02]  /*56b0*/  FMUL.FTZ R9, R161, R154 ;  /* 0x0000009aa1097220 */ /* 0x000fe40000410000 */
[----:B------:R-:W-:-:S02]  /*56c0*/  FFMA.FTZ R11, R93, -R148, R11 ;  /* 0x800000945d0b7223 */ /* 0x000fc4000001000b */
[----:B------:R-:W-:Y:S02]  /*56d0*/  FADD.FTZ R155, R155, R10 ;  /* 0x0000000a9b9b7221 */ /* 0x000fe40000010000 */
[----:B------:R-:W-:Y:S02]  /*56e0*/  FFMA.FTZ R10, R112, R123, R159 ;  /* 0x0000007b700a7223 */ /* 0x000fe4000001009f */
[----:B------:R-:W-:Y:S02]  /*56f0*/  FFMA.FTZ R9, R151, R158, -R9 ;  /* 0x0000009e97097223 */ /* 0x000fe40000010809 */
[----:B------:R-:W-:Y:S02]  /*5700*/  FFMA.FTZ R11, R95, -R150, R11 ;  /* 0x800000965f0b7223 */ /* 0x000fe4000001000b */
[----:B------:R-:W-:Y:S02]  /*5710*/  FMUL.FTZ R158, R161, R158 ;  /* 0x0000009ea19e7220 */ /* 0x000fe40000410000 */
[----:B------:R-:W-:-:S02]  /*5720*/  FFMA.FTZ R156, R99, R164, R156 ;  /* 0x000000a4639c7223 */ /* 0x000fc4000001009c */
[----:B------:R-:W-:Y:S02]  /*5730*/  FADD.FTZ R153, R153, R10 ;  /* 0x0000000a99997221 */ /* 0x000fe40000010000 */
[----:B------:R-:W-:Y:S02]  /*5740*/  FADD.FTZ R8, R155, R8 ;  /* 0x000000089b087221 */ /* 0x000fe40000010000 */
[----:B------:R-:W-:Y:S02]  /*5750*/  FFMA.FTZ R10, R98, -R149, R11 ;  /* 0x80000095620a7223 */ /* 0x000fe4000001000b */
[----:B------:R-:W-:Y:S02]  /*5760*/  FFMA.FTZ R164, R151, R154, R158 ;  /* 0x0000009a97a47223 */ /* 0x000fe4000001009e */
[----:B------:R-:W-:Y:S02]  /*5770*/  FADD.FTZ R158, R8, R9 ;  /* 0x00000009089e7221 */ /* 0x000fe40000010000 */
[----:B------:R-:W-:Y:S01]  /*5780*/  FFMA.FTZ R155, R99, -R161, R10 ;  /* 0x800000a1639b7223 */ /* 0x000fe2000001000a */
[----:B------:R-:W-:Y:S01]  /*5790*/  MOV R10, R156 ;  /* 0x0000009c000a7202 */ /* 0x000fe20000000f00 */
[----:B------:R-:W-:Y:S01]  /*57a0*/  FADD.FTZ R8, R153, R164 ;  /* 0x000000a499087221 */ /* 0x000fe20000010000 */
[----:B------:R-:W0:Y:S01]  /*57b0*/  SHFL.DOWN PT, R159, R158, 0x1, 0x1f ;  /* 0x08201f009e9f7f89 */ /* 0x000e2200000e0000 */
[----:B------:R-:W-:Y:S01]  /*57c0*/  MOV R9, R158 ;  /* 0x0000009e00097202 */ /* 0x000fe20000000f00 */
[----:B------:R-:W-:Y:S01]  /*57d0*/  FADD.FTZ R33, R154, R33 ;  /* 0x000000219a217221 */ /* 0x000fe20000010000 */
[----:B------:R-:W-:Y:S01]  /*57e0*/  MOV R11, R155 ;  /* 0x0000009b000b7202 */ /* 0x000fe20000000f00 */
[----:B------:R-:W1:Y:S01]  /*57f0*/  SHFL.DOWN PT, R153, R156, 0x1, 0x1f ;  /* 0x08201f009c997f89 */ /* 0x000e6200000e0000 */
[----:B------:R-:W-:-:S02]  /*5800*/  FADD.FTZ R30, R123, R30 ;  /* 0x0000001e7b1e7221 */ /* 0x000fc40000010000 */
[----:B------:R-:W-:Y:S01]  /*5810*/  FADD.FTZ R29, R152, R29 ;  /* 0x0000001d981d7221 */ /* 0x000fe20000010000 */
[----:B------:R-:W2:Y:S01]  /*5820*/  SHFL.DOWN PT, R164, R155, 0x1, 0x1f ;  /* 0x08201f009ba47f89 */ /* 0x000ea200000e0000 */
[----:B------:R-:W-:Y:S02]  /*5830*/  FADD.FTZ R26, R139, R26 ;  /* 0x0000001a8b1a7221 */ /* 0x000fe40000010000 */
[----:B------:R-:W-:Y:S01]  /*5840*/  FADD.FTZ R25, R145, R25 ;  /* 0x0000001991197221 */ /* 0x000fe20000010000 */
[----:B------:R-:W3:Y:S01]  /*5850*/  SHFL.DOWN PT, R165, R8, 0x1, 0x1f ;  /* 0x08201f0008a57f89 */ /* 0x000ee200000e0000 */
[----:B------:R-:W-:Y:S02]  /*5860*/  FADD.FTZ R0, R141, R0 ;  /* 0x000000008d007221 */ /* 0x000fe40000010000 */
[----:B------:R-:W-:Y:S02]  /*5870*/  FADD.FTZ R106, R129, R106 ;  /* 0x0000006a816a7221 */ /* 0x000fe40000010000 */
[----:B------:R-:W-:-:S02]  /*5880*/  FADD.FTZ R75, R116, R75 ;  /* 0x0000004b744b7221 */ /* 0x000fc40000010000 */
[----:B0-----:R-:W-:Y:S02]  /*5890*/  @!P0 FADD.FTZ R9, R9, R159 ;  /* 0x0000009f09098221 */ /* 0x001fe40000010000 */
[----:B------:R-:W-:Y:S02]  /*58a0*/  FMUL.FTZ R159, R163, R7 ;  /* 0x00000007a39f7220 */ /* 0x000fe40000410000 */
[----:B-1----:R-:W-:Y:S01]  /*58b0*/  @!P0 FADD.FTZ R10, R10, R153 ;  /* 0x000000990a0a8221 */ /* 0x002fe20000010000 */
[----:B------:R-:W0:Y:S01]  /*58c0*/  SHFL.DOWN PT, R156, R9, 0x2, 0x1f ;  /* 0x08401f00099c7f89 */ /* 0x000e2200000e0000 */
[-C--:B------:R-:W-:Y:S02]  /*58d0*/  FFMA.FTZ R159, R162, R6.reuse, -R159 ;  /* 0x00000006a29f7223 */ /* 0x080fe4000001089f */
        /* <DEDUP_REMOVED lines=9> */
[-C--:B------:R-:W-:Y:S02]  /*5970*/  FFMA.FTZ R6, R20, R125.reuse, -R6 ;  /* 0x0000007d14067223 */ /* 0x080fe40000010806 */
[----:B------:R-:W-:-:S02]  /*5980*/  FMUL.FTZ R125, R21, R125 ;  /* 0x0000007d157d7220 */ /* 0x000fc40000410000 */
[----:B------:R-:W-:Y:S02]  /*5990*/  FMUL.FTZ R161, R161, R6 ;  /* 0x00000006a1a17220 */ /* 0x000fe40000410000 */
[----:B------:R-:W-:Y:S02]  /*59a0*/  FMUL.FTZ R163, R163, R4 ;  /* 0x00000004a3a37220 */ /* 0x000fe40000410000 */
[----:B------:R-:W-:Y:S02]  /*59b0*/  FFMA.FTZ R164, R162, R7, R164 ;  /* 0x00000007a2a47223 */ /* 0x000fe400000100a4 */
[----:B0-----:R-:W-:Y:S02]  /*59c0*/  @!P0 FADD.FTZ R9, R9, R156 ;  /* 0x0000009c09098221 */ /* 0x001fe40000010000 */
[----:B------:R-:W-:Y:S02]  /*59d0*/  FADD.FTZ R6, R160, R159 ;  /* 0x0000009fa0067221 */ /* 0x000fe40000010000 */
[----:B-1----:R-:W-:Y:S01]  /*59e0*/  @!P0 FADD.FTZ R10, R10, R153 ;  /* 0x000000990a0a8221 */ /* 0x002fe20000010000 */
[----:B------:R-:W0:Y:S01]  /*59f0*/  SHFL.DOWN PT, R156, R9, 0x4, 0x1f ;  /* 0x08801f00099c7f89 */ /* 0x000e2200000e0000 */
[----:B------:R-:W-:-:S02]  /*5a00*/  FFMA.FTZ R160, R20, R110, R125 ;  /* 0x0000006e14a07223 */ /* 0x000fc4000001007d */
[----:B--2---:R-:W-:Y:S01]  /*5a10*/  @!P0 FADD.FTZ R11, R11, R158 ;  /* 0x0000009e0b0b8221 */ /* 0x004fe20000010000 */
[----:B------:R-:W1:Y:S01]  /*5a20*/  SHFL.DOWN PT, R153, R10, 0x4, 0x1f ;  /* 0x08801f000a997f89 */ /* 0x000e6200000e0000 */
[----:B------:R-:W-:Y:S02]  /*5a30*/  FFMA.FTZ R4, R162, R4, -R165 ;  /* 0x00000004a2047223 */ /* 0x000fe400000108a5 */
[----:B---3--:R-:W-:Y:S01]  /*5a40*/  @!P0 FADD.FTZ R8, R8, R155 ;  /* 0x0000009b08088221 */ /* 0x008fe20000010000 */
[----:B------:R-:W2:Y:S01]  /*5a50*/  SHFL.DOWN PT, R158, R11, 0x4, 0x1f ;  /* 0x08801f000b9e7f89 */ /* 0x000ea200000e0000 */
[----:B------:R-:W-:Y:S01]  /*5a60*/  ISETP.GT.AND P0, PT, R42, 0x1b, PT ;  /* 0x0000001b2a00780c */ /* 0x000fe20003f04270 */
[----:B------:R-:W-:Y:S02]  /*5a70*/  FFMA.FTZ R5, R162, R5, R163 ;  /* 0x00000005a2057223 */ /* 0x000fe400000100a3 */
[----:B------:R-:W3:Y:S01]  /*5a80*/  SHFL.DOWN PT, R155, R8, 0x4, 0x1f ;  /* 0x08801f00089b7f89 */ /* 0x000ee200000e0000 */
[----:B------:R-:W-:-:S02]  /*5a90*/  FADD.FTZ R7, R157, R164 ;  /* 0x000000a49d077221 */ /* 0x000fc40000010000 */
[----:B------:R-:W-:Y:S02]  /*5aa0*/  FFMA.FTZ R161, R151, R160, R161 ;  /* 0x000000a097a17223 */ /* 0x000fe400000100a1 */
[----:B------:R-:W-:Y:S01]  /*5ab0*/  FMUL.FTZ R125, R21, R108 ;  /* 0x0000006c157d7220 */ /* 0x000fe20000410000 */
[----:B------:R4:W-:Y:S01]  /*5ac0*/  @!P2 STS.128 [UR4+0x1770], R4 ;  /* 0x00177004ff00a988 */ /* 0x0009e20008000c04 */
[----:B------:R-:W-:Y:S02]  /*5ad0*/  FFMA.FTZ R110, R119, R110, R161 ;  /* 0x0000006e776e7223 */ /* 0x000fe400000100a1 */
[-C--:B------:R-:W-:Y:S02]  /*5ae0*/  FFMA.FTZ R160, R20, R121.reuse, -R125 ;  /* 0x0000007914a07223 */ /* 0x080fe4000001087d */
[----:B------:R-:W-:Y:S02]  /*5af0*/  FMUL.FTZ R121, R21, R121 ;  /* 0x0000007915797220 */ /* 0x000fe40000410000 */
[----:B0-----:R-:W-:-:S02]  /*5b00*/  @!P0 FADD.FTZ R9, R9, R156 ;  /* 0x0000009c09098221 */ /* 0x001fc40000010000 */
[----:B------:R-:W-:Y:S02]  /*5b10*/  FMUL.FTZ R160, R149, R160 ;  /* 0x000000a095a07220 */ /* 0x000fe40000410000 */
[----:B-1----:R-:W-:Y:S01]  /*5b20*/  @!P0 FADD.FTZ R10, R10, R153 ;  /* 0x000000990a0a8221 */ /* 0x002fe20000010000 */
[----:B------:R-:W-:Y:S01]  /*5b30*/  SHFL.DOWN PT, R154, R9, 0x8, 0x1f ;  /* 0x09001f00099a7f89 */ /* 0x000fe200000e0000 */
[----:B------:R-:W-:Y:S02]  /*5b40*/  FFMA.FTZ R121, R20, R108, R121 ;  /* 0x0000006c14797223 */ /* 0x000fe40000010079 */
[----:B--2---:R-:W-:Y:S01]  /*5b50*/  @!P0 FADD.FTZ R11, R11, R158 ;  /* 0x0000009e0b0b8221 */ /* 0x004fe20000010000 */
[----:B------:R-:W0:Y:S01]  /*5b60*/  SHFL.DOWN PT, R119, R10, 0x8, 0x1f ;  /* 0x09001f000a777f89 */ /* 0x000e2200000e0000 */
[----:B----4-:R-:W-:Y:S02]  /*5b70*/  FMUL.FTZ R4, R21, R22 ;  /* 0x0000001615047220 */ /* 0x010fe40000410000 */
[----:B---3--:R-:W-:Y:S01]  /*5b80*/  @!P0 FADD.FTZ R8, R8, R155 ;  /* 0x0000009b08088221 */ /* 0x008fe20000010000 */
[----:B------:R-:W1:Y:S01]  /*5b90*/  SHFL.DOWN PT, R156, R11, 0x8, 0x1f ;  /* 0x09001f000b9c7f89 */ /* 0x000e6200000e0000 */
[----:B------:R-:W-:Y:S01]  /*5ba0*/  ISETP.GT.AND P0, PT, R42, 0x17, PT ;  /* 0x000000172a00780c */ /* 0x000fe20003f04270 */
[----:B------:R-:W-:-:S02]  /*5bb0*/  FFMA.FTZ R5, R20, R23, -R4 ;  /* 0x0000001714057223 */ /* 0x000fc40000010804 */
[----:B------:R-:W2:Y:S01]  /*5bc0*/  SHFL.DOWN PT, R7, R8, 0x8, 0x1f ;  /* 0x09001f0008077f89 */ /* 0x000ea200000e0000 */
[C---:B------:R-:W-:Y:S02]  /*5bd0*/  FMUL.FTZ R23, R21.reuse, R23 ;  /* 0x0000001715177220 */ /* 0x040fe40000410000 */
[C---:B------:R-:W-:Y:S02]  /*5be0*/  FMUL.FTZ R4, R21.reuse, R130 ;  /* 0x0000008215047220 */ /* 0x040fe40000410000 */
[----:B------:R-:W-:Y:S02]  /*5bf0*/  FMUL.FTZ R150, R150, R5 ;  /* 0x0000000596967220 */ /* 0x000fe40000410000 */
[C---:B------:R-:W-:Y:S02]  /*5c00*/  FFMA.FTZ R6, R20.reuse, R22, R23 ;  /* 0x0000001614067223 */ /* 0x040fe40000010017 */
[-C--:B------:R-:W-:Y:S02]  /*5c10*/  FFMA.FTZ R5, R20, R127.reuse, -R4 ;  /* 0x0000007f14057223 */ /* 0x080fe40000010804 */
[----:B------:R-:W-:-:S02]  /*5c20*/  FMUL.FTZ R127, R21, R127 ;  /* 0x0000007f157f7220 */ /* 0x000fc40000410000 */
[----:B------:R-:W-:Y:S02]  /*5c30*/  FFMA.FTZ R121, R112, R121, R160 ;  /* 0x0000007970797223 */ /* 0x000fe400000100a0 */
[----:B------:R-:W-:Y:S02]  /*5c40*/  FFMA.FTZ R6, R147, R6, R150 ;  /* 0x0000000693067223 */ /* 0x000fe40000010096 */
[----:B0-----:R-:W-:Y:S02]  /*5c50*/  @!P0 FADD.FTZ R10, R10, R119 ;  /* 0x000000770a0a8221 */ /* 0x001fe40000010000 */
[----:B------:R-:W-:Y:S02]  /*5c60*/  @!P0 FADD.FTZ R9, R9, R154 ;  /* 0x0000009a09098221 */ /* 0x000fe40000010000 */
[----:B-1----:R-:W-:Y:S02]  /*5c70*/  @!P0 FADD.FTZ R11, R11, R156 ;  /* 0x0000009c0b0b8221 */ /* 0x002fe40000010000 */
[----:B------:R-:W-:-:S02]  /*5c80*/  FMUL.FTZ R5, R148, R5 ;  /* 0x0000000594057220 */ /* 0x000fc40000410000 */
[----:B--2---:R-:W-:Y:S01]  /*5c90*/  @!P0 FADD.FTZ R8, R8, R7 ;  /* 0x0000000708088221 */ /* 0x004fe20000010000 */
[----:B------:R-:W-:Y:S01]  /*5ca0*/  ISETP.GT.AND P0, PT, R42, 0xf, PT ;  /* 0x0000000f2a00780c */ /* 0x000fe20003f04270 */
[----:B------:R-:W-:Y:S02]  /*5cb0*/  FFMA.FTZ R127, R20, R130, R127 ;  /* 0x00000082147f7223 */ /* 0x000fe4000001007f */
[----:B------:R-:W-:Y:S01]  /*5cc0*/  FMUL.FTZ R4, R21, R142 ;  /* 0x0000008e15047220 */ /* 0x000fe20000410000 */
[----:B------:R-:W-:Y:S01]  /*5cd0*/  SHFL.DOWN PT, R23, R8, 0x10, 0x1f ;  /* 0x0a001f0008177f89 */ /* 0x000fe200000e0000 */
[----:B------:R-:W-:Y:S02]  /*5ce0*/  FFMA.FTZ R121, R117, R108, R121 ;  /* 0x0000006c75797223 */ /* 0x000fe40000010079 */
[----:B------:R-:W-:Y:S01]  /*5cf0*/  FFMA.FTZ R6, R115, R22, R6 ;  /* 0x0000001673067223 */ /* 0x000fe20000010006 */
[----:B------:R-:W-:Y:S01]  /*5d00*/  SHFL.DOWN PT, R108, R11, 0x10, 0x1f ;  /* 0x0a001f000b6c7f89 */ /* 0x000fe200000e0000 */
[----:B------:R-:W-:-:S02]  /*5d10*/  FFMA.FTZ R127, R146, R127, R5 ;  /* 0x0000007f927f7223 */ /* 0x000fc40000010005 */
[----:B------:R-:W-:Y:S01]  /*5d20*/  FFMA.FTZ R5, R20, R143, -R4 ;  /* 0x0000008f14057223 */ /* 0x000fe20000010804 */
[----:B------:R-:W0:Y:S01]  /*5d30*/  SHFL.DOWN PT, R115, R10, 0x10, 0x1f ;  /* 0x0a001f000a737f89 */ /* 0x000e2200000e0000 */
[C---:B------:R-:W-:Y:S02]  /*5d40*/  FMUL.FTZ R4, R21.reuse, R120 ;  /* 0x0000007815047220 */ /* 0x040fe40000410000 */
[----:B------:R-:W-:Y:S01]  /*5d50*/  FMUL.FTZ R144, R144, R5 ;  /* 0x0000000590907220 */ /* 0x000fe20000410000 */
[----:B------:R-:W1:Y:S01]  /*5d60*/  SHFL.DOWN PT, R22, R9, 0x10, 0x1f ;  /* 0x0a001f0009167f89 */ /* 0x000e6200000e0000 */
[C---:B------:R-:W-:Y:S02]  /*5d70*/  FMUL.FTZ R5, R21.reuse, R122 ;  /* 0x0000007a15057220 */ /* 0x040fe40000410000 */
[----:B------:R-:W-:Y:S02]  /*5d80*/  FMUL.FTZ R143, R21, R143 ;  /* 0x0000008f158f7220 */ /* 0x000fe40000410000 */
[----:B------:R-:W-:-:S02]  /*5d90*/  FFMA.FTZ R7, R20, R137, -R5 ;  /* 0x0000008914077223 */ /* 0x000fc40000010805 */
[C---:B------:R-:W-:Y:S02]  /*5da0*/  FFMA.FTZ R5, R20.reuse, R133, -R4 ;  /* 0x0000008514057223 */ /* 0x040fe40000010804 */
[C---:B------:R-:W-:Y:S02]  /*5db0*/  FMUL.FTZ R4, R21.reuse, R118 ;  /* 0x0000007615047220 */ /* 0x040fe40000410000 */
[C---:B------:R-:W-:Y:S02]  /*5dc0*/  FMUL.FTZ R137, R21.reuse, R137 ;  /* 0x0000008915897220 */ /* 0x040fe40000410000 */
[C---:B------:R-:W-:Y:S02]  /*5dd0*/  FMUL.FTZ R133, R21.reuse, R133 ;  /* 0x0000008515857220 */ /* 0x040fe40000410000 */
[-C--:B------:R-:W-:Y:S02]  /*5de0*/  FMUL.FTZ R21, R21, R135.reuse ;  /* 0x0000008715157220 */ /* 0x080fe40000410000 */
[----:B------:R-:W-:-:S02]  /*5df0*/  FFMA.FTZ R135, R20, R135, -R4 ;  /* 0x0000008714877223 */ /* 0x000fc40000010804 */
[C---:B------:R-:W-:Y:S02]  /*5e00*/  FFMA.FTZ R143, R20.reuse, R142, R143 ;  /* 0x0000008e148f7223 */ /* 0x040fe4000001008f */
[C---:B------:R-:W-:Y:S02]  /*5e10*/  FFMA.FTZ R137, R20.reuse, R122, R137 ;  /* 0x0000007a14897223 */ /* 0x040fe40000010089 */
[----:B------:R-:W-:Y:S02]  /*5e20*/  FFMA.FTZ R133, R20, R120, R133 ;  /* 0x0000007814857223 */ /* 0x000fe40000010085 */
[----:B------:R-:W-:Y:S02]  /*5e30*/  FMUL.FTZ R7, R140, R7 ;  /* 0x000000078c077220 */ /* 0x000fe40000410000 */
[----:B------:R-:W-:Y:S02]  /*5e40*/  FMUL.FTZ R5, R132, R5 ;  /* 0x0000000584057220 */ /* 0x000fe40000410000 */
[----:B------:R-:W-:-:S02]  /*5e50*/  FFMA.FTZ R20, R20, R118, R21 ;  /* 0x0000007614147223 */ /* 0x000fc40000010015 */
[----:B------:R-:W-:Y:S02]  /*5e60*/  FMUL.FTZ R135, R128, R135 ;  /* 0x0000008780877220 */ /* 0x000fe40000410000 */
[----:B0-----:R-:W-:Y:S02]  /*5e70*/  @!P0 FADD.FTZ R10, R10, R115 ;  /* 0x000000730a0a8221 */ /* 0x001fe40000010000 */
[----:B------:R-:W-:Y:S02]  /*5e80*/  @!P0 FADD.FTZ R11, R11, R108 ;  /* 0x0000006c0b0b8221 */ /* 0x000fe40000010000 */
[----:B-1----:R-:W-:Y:S02]  /*5e90*/  @!P0 FADD.FTZ R9, R9, R22 ;  /* 0x0000001609098221 */ /* 0x002fe40000010000 */
[----:B------:R-:W-:Y:S02]  /*5ea0*/  @!P0 FADD.FTZ R8, R8, R23 ;  /* 0x0000001708088221 */ /* 0x000fe40000010000 */
[----:B------:R-:W-:-:S02]  /*5eb0*/  FFMA.FTZ R143, R114, R143, R144 ;  /* 0x0000008f728f7223 */ /* 0x000fc40000010090 */
[----:B------:R-:W-:Y:S01]  /*5ec0*/  FFMA.FTZ R7, R126, R137, R7 ;  /* 0x000000897e077223 */ /* 0x000fe20000010007 */
[----:B------:R0:W-:Y:S01]  /*5ed0*/  @!P1 STS.128 [0x230], R8 ;  /* 0x00023008ff009388 */ /* 0x0001e20000000c00 */
        /* <DEDUP_REMOVED lines=26> */
.L_x_11118:
[----:B0-----:R-:W-:Y:S05]  /*6080*/  BSYNC B0 ;  /* 0x0000000000007941 */ /* 0x001fea0003800000 */
.L_x_11117:
[----:B------:R-:W-:Y:S01]  /*6090*/  MOV R4, c[0x0][0x1c0] ;  /* 0x0000700000047a02 */ /* 0x000fe20000000f00 */
[----:B------:R-:W-:Y:S01]  /*60a0*/  UIADD3 UR4, UR4, 0x10, URZ ;  /* 0x0000001004047890 */ /* 0x000fe2000fffe03f */
[----:B------:R-:W-:-:S02]  /*60b0*/  MOV R5, c[0x0][0x1c4] ;  /* 0x0000710000057a02 */ /* 0x000fc40000000f00 */
[----:B------:R-:W-:Y:S02]  /*60c0*/  LEA R83, P0, R4, R83, 0x3 ;  /* 0x0000005304537211 */ /* 0x000fe400078018ff */
        /* <DEDUP_REMOVED lines=17> */
.L_x_11104:
[----:B------:R-:W-:Y:S01]  /*61e0*/  BAR.SYNC.DEFER_BLOCKING 0x0 ;  /* 0x0000000000007b1d */ /* 0x000fe20000010000 */
[----:B------:R-:W-:Y:S01]  /*61f0*/  ISETP.NE.AND P6, PT, R41, RZ, PT ;  /* 0x000000ff2900720c */ /* 0x000fe20003fc5270 */
[----:B------:R-:W-:Y:S01]  /*6200*/  IMAD R67, R35, c[0x0][0x2e0], RZ ;  /* 0x0000b80023437a24 */ /* 0x000fe200078e02ff */
[----:B------:R-:W-:-:S02]  /*6210*/  F2FP.BF16.PACK_AB R75, R106, R75 ;  /* 0x0000004b6a4b723e */ /* 0x000fc400000010ff */
[----:B------:R-:W-:Y:S01]  /*6220*/  F2FP.BF16.PACK_AB R0, R25, R0 ;  /* 0x000000001900723e */ /* 0x000fe200000010ff */
[----:B------:R-:W-:Y:S01]  /*6230*/  IMAD R67, R32, c[0x0][0x2e4], R67 ;  /* 0x0000b90020437a24 */ /* 0x000fe200078e0243 */
[----:B------:R-:W-:Y:S01]  /*6240*/  F2FP.BF16.PACK_AB R26, R29, R26 ;  /* 0x0000001a1d1a723e */ /* 0x000fe200000010ff */
[----:B------:R-:W-:Y:S01]  /*6250*/  BSSY B0, `(.L_x_11120) ;  /* 0x0000034000007945 */ /* 0x000fe20003800000 */
[----:B------:R-:W-:Y:S02]  /*6260*/  F2FP.BF16.PACK_AB R30, R33, R30 ;  /* 0x0000001e211e723e */ /* 0x000fe400000010ff */
[----:B------:R-:W-:Y:S02]  /*6270*/  PRMT R4, R75, 0x7632, R4 ;  /* 0x000076324b047816 */ /* 0x000fe40000000004 */
[----:B------:R-:W-:Y:S02]  /*6280*/  PRMT R5, R0, 0x7632, R5 ;  /* 0x0000763200057816 */ /* 0x000fe40000000005 */
[----:B------:R-:W-:-:S02]  /*6290*/  PRMT R6, R26, 0x7632, R6 ;  /* 0x000076321a067816 */ /* 0x000fc40000000006 */
[----:B------:R-:W-:Y:S02]  /*62a0*/  PRMT R7, R30, 0x7632, R7 ;  /* 0x000076321e077816 */ /* 0x000fe40000000007 */
[----:B------:R-:W-:Y:S02]  /*62b0*/  IADD3 R12, -R12, c[0x0][0x168], RZ ;  /* 0x00005a000c0c7a10 */ /* 0x000fe40007ffe1ff */
[C---:B------:R-:W-:Y:S02]  /*62c0*/  LEA R9, P1, R49.reuse, c[0x0][0x330], 0x1 ;  /* 0x0000cc0031097a11 */ /* 0x040fe400078208ff */
[----:B------:R-:W-:Y:S01]  /*62d0*/  LOP3.LUT R69, R49, 0x20, RZ, 0xfc, !PT ;  /* 0x0000002031457812 */ /* 0x000fe200078efcff */
[----:B------:R-:W-:Y:S04]  /*62e0*/  STS.U16 [R62], R75 ;  /* 0x0000004b3e007388 */ /* 0x000fe80000000400 */
[----:B------:R-:W-:Y:S04]  /*62f0*/  STS.U16 [R62+0x2], R4 ;  /* 0x000002043e007388 */ /* 0x000fe80000000400 */
[----:B------:R-:W-:Y:S04]  /*6300*/  STS.U16 [R62+0x4], R0 ;  /* 0x000004003e007388 */ /* 0x000fe80000000400 */
[----:B------:R0:W-:Y:S04]  /*6310*/  STS.U16 [R62+0x6], R5 ;  /* 0x000006053e007388 */ /* 0x0001e80000000400 */
[----:B------:R-:W-:Y:S04]  /*6320*/  STS.U16 [R62+0x8], R26 ;  /* 0x0000081a3e007388 */ /* 0x000fe80000000400 */
[----:B------:R1:W-:Y:S01]  /*6330*/  STS.U16 [R62+0xa], R6 ;  /* 0x00000a063e007388 */ /* 0x0003e20000000400 */
[----:B0-----:R-:W-:-:S03]  /*6340*/  IMAD.WIDE.U32 R4, R37, c[0x0][0x2d8], RZ ;  /* 0x0000b60025047a25 */ /* 0x001fc600078e00ff */
[----:B------:R-:W-:Y:S04]  /*6350*/  STS.U16 [R62+0xc], R30 ;  /* 0x00000c1e3e007388 */ /* 0x000fe80000000400 */
[----:B------:R0:W-:Y:S01]  /*6360*/  STS.U16 [R62+0xe], R7 ;  /* 0x00000e073e007388 */ /* 0x0001e20000000400 */
[----:B------:R-:W-:-:S06]  /*6370*/  NOP ;  /* 0x0000000000007918 */ /* 0x000fcc0000000000 */
[----:B------:R-:W-:Y:S01]  /*6380*/  LDS.U16 R11, [R53] ;  /* 0x00000000350b7984 */ /* 0x000fe20000000400 */
[----:B-1----:R-:W-:-:S03]  /*6390*/  IMAD R6, R38, c[0x0][0x2d8], RZ ;  /* 0x0000b60026067a24 */ /* 0x002fc600078e02ff */
[----:B------:R-:W-:Y:S01]  /*63a0*/  LDS.U16 R13, [R54+0x40] ;  /* 0x00004000360d7984 */ /* 0x000fe20000000400 */
[----:B0-----:R-:W-:Y:S01]  /*63b0*/  IMAD R7, R37, c[0x0][0x2dc], R6 ;  /* 0x0000b70025077a24 */ /* 0x001fe200078e0206 */
[----:B------:R-:W-:Y:S02]  /*63c0*/  LEA.HI.X R6, R49, c[0x0][0x334], R52, 0x1, P1 ;  /* 0x0000cd0031067a11 */ /* 0x000fe400008f0c34 */
        /* <DEDUP_REMOVED lines=9> */
[C---:B------:R-:W-:Y:S01]  /*6460*/  LEA R8, P1, R4.reuse, R9, 0x1 ;  /* 0x0000000904087211 */ /* 0x040fe200078208ff */
[----:B------:R-:W-:Y:S03]  /*6470*/  LDS.U16 R65, [R61+0x1c0] ;  /* 0x0001c0003d417984 */ /* 0x000fe60000000400 */
[----:B------:R-:W-:Y:S01]  /*6480*/  LEA.HI.X R9, R4, R6, R5, 0x1, P1 ;  /* 0x0000000604097211 */ /* 0x000fe200008f0c05 */
[----:B------:R-:W-:Y:S04]  /*6490*/  @!P6 STS [0x210], R12 ;  /* 0x0002100cff00e388 */ /* 0x000fe80000000800 */
[----:B------:R-:W-:Y:S06]  /*64a0*/  BAR.SYNC.DEFER_BLOCKING 0x0 ;  /* 0x0000000000007b1d */ /* 0x000fec0000010000 */
[----:B------:R-:W0:Y:S02]  /*64b0*/  LDS R0, [0x210] ;  /* 0x00021000ff007984 */ /* 0x000e240000000800 */
[----:B0-----:R-:W-:-:S13]  /*64c0*/  ISETP.GE.AND P0, PT, R49, R0, PT ;  /* 0x000000003100720c */ /* 0x001fda0003f06270 */
        /* <DEDUP_REMOVED lines=12> */
.L_x_11121:
[----:B------:R-:W-:Y:S05]  /*6590*/  BSYNC B0 ;  /* 0x0000000000007941 */ /* 0x000fea0003800000 */
.L_x_11120:
[----:B------:R-:W-:Y:S01]  /*65a0*/  ISETP.GE.AND P5, PT, R69, R0, PT ;  /* 0x000000004500720c */ /* 0x000fe20003fa6270 */
[----:B------:R-:W-:Y:S01]  /*65b0*/  FADD.FTZ R40, R77, R40 ;  /* 0x000000284d287221 */ /* 0x000fe20000010000 */
[C---:B------:R-:W-:Y:S01]  /*65c0*/  LOP3.LUT R67, R49.reuse, 0x40, RZ, 0xfc, !PT ;  /* 0x0000004031437812 */ /* 0x040fe200078efcff */
[----:B------:R-:W-:Y:S01]  /*65d0*/  BSSY B0, `(.L_x_11122) ;  /* 0x0000047000007945 */ /* 0x000fe20003800000 */
[C---:B------:R-:W-:Y:S01]  /*65e0*/  LOP3.LUT R75, R49.reuse, 0x60, RZ, 0xfc, !PT ;  /* 0x00000060314b7812 */ /* 0x040fe200078efcff */
[----:B------:R-:W-:Y:S01]  /*65f0*/  FADD.FTZ R40, R40, R73 ;  /* 0x0000004928287221 */ /* 0x000fe20000010000 */
[C---:B------:R-:W-:Y:S02]  /*6600*/  LOP3.LUT R79, R49.reuse, 0x80, RZ, 0xfc, !PT ;  /* 0x00000080314f7812 */ /* 0x040fe400078efcff */
[C---:B------:R-:W-:Y:S02]  /*6610*/  LOP3.LUT R81, R49.reuse, 0xa0, RZ, 0xfc, !PT ;  /* 0x000000a031517812 */ /* 0x040fe400078efcff */
[----:B------:R-:W-:-:S02]  /*6620*/  LOP3.LUT R83, R49, 0xc0, RZ, 0xfc, !PT ;  /* 0x000000c031537812 */ /* 0x000fc400078efcff */
[----:B------:R-:W-:Y:S01]  /*6630*/  LOP3.LUT R85, R49, 0xe0, RZ, 0xfc, !PT ;  /* 0x000000e031557812 */ /* 0x000fe200078efcff */
[----:B------:R-:W-:Y:S01]  /*6640*/  @!P5 STG.E.U16 [R8.64+-0x1c0], R13 ;  /* 0xfffe400d0800d986 */ /* 0x000fe2000c101506 */
[-C--:B------:R-:W-:Y:S02]  /*6650*/  ISETP.GE.AND P4, PT, R67, R0.reuse, PT ;  /* 0x000000004300720c */ /* 0x080fe40003f86270 */
[-C--:B------:R-:W-:Y:S02]  /*6660*/  ISETP.GE.AND P3, PT, R75, R0.reuse, PT ;  /* 0x000000004b00720c */ /* 0x080fe40003f66270 */
[-C--:B------:R-:W-:Y:S02]  /*6670*/  ISETP.GE.AND P2, PT, R79, R0.reuse, PT ;  /* 0x000000004f00720c */ /* 0x080fe40003f46270 */
[-C--:B------:R-:W-:Y:S02]  /*6680*/  ISETP.GE.AND P1, PT, R81, R0.reuse, PT ;  /* 0x000000005100720c */ /* 0x080fe40003f26270 */
[----:B------:R-:W-:-:S02]  /*6690*/  ISETP.GE.AND P0, PT, R83, R0, PT ;  /* 0x000000005300720c */ /* 0x000fc40003f06270 */
[----:B------:R-:W-:Y:S02]  /*66a0*/  ISETP.GE.AND P5, PT, R85, R0, PT ;  /* 0x000000005500720c */ /* 0x000fe40003fa6270 */
[----:B------:R-:W-:Y:S01]  /*66b0*/  F2FP.BF16.PACK_AB R0, R73, R77 ;  /* 0x0000004d4900723e */ /* 0x000fe200000010ff */
[----:B------:R-:W-:Y:S01]  /*66c0*/  @!P4 STG.E.U16 [R8.64+-0x180], R21 ;  /* 0xfffe80150800c986 */ /* 0x000fe2000c101506 */
[----:B------:R-:W-:Y:S01]  /*66d0*/  F2FP.BF16.PACK_AB R4, R104, R103 ;  /* 0x000000676804723e */ /* 0x000fe200000010ff */
[----:B------:R-:W-:Y:S01]  /*66e0*/  FADD.FTZ R103, R40, R103 ;  /* 0x0000006728677221 */ /* 0x000fe20000010000 */
[C---:B0-----:R-:W-:Y:S01]  /*66f0*/  PRMT R6, R0.reuse, 0x7610, R6 ;  /* 0x0000761000067816 */ /* 0x041fe20000000006 */
        /* <DEDUP_REMOVED lines=9> */
[----:B------:R-:W-:Y:S01]  /*6790*/  PRMT R20, R0, 0x7632, R20 ;  /* 0x0000763200147816 */ /* 0x000fe20000000014 */
[----:B------:R-:W-:-:S02]  /*67a0*/  FADD.FTZ R27, R24, R27 ;  /* 0x0000001b181b7221 */ /* 0x000fc40000010000 */
[----:B------:R-:W-:Y:S02]  /*67b0*/  @!P0 STG.E.U16 [R8.64+-0x80], R33 ;  /* 0xffff802108008986 */ /* 0x000fe4000c101506 */
[----:B------:R-:W-:Y:S02]  /*67c0*/  FADD.FTZ R28, R27, R28 ;  /* 0x0000001c1b1c7221 */ /* 0x000fe40000010000 */
[----:B------:R0:W-:Y:S02]  /*67d0*/  @!P5 STG.E.U16 [R8.64+-0x40], R65 ;  /* 0xffffc0410800d986 */ /* 0x0001e4000c101506 */
[----:B------:R-:W-:Y:S02]  /*67e0*/  FADD.FTZ R40, R28, R31 ;  /* 0x0000001f1c287221 */ /* 0x000fe40000010000 */
[----:B------:R-:W-:Y:S01]  /*67f0*/  BAR.SYNC.DEFER_BLOCKING 0x0 ;  /* 0x0000000000007b1d */ /* 0x000fe20000010000 */
[----:B0-----:R-:W-:-:S05]  /*6800*/  PRMT R8, R5, 0x7632, R8 ;  /* 0x0000763205087816 */ /* 0x001fca0000000008 */
[----:B------:R0:W-:Y:S04]  /*6810*/  STS.U16 [R62], R6 ;  /* 0x000000063e007388 */ /* 0x0001e80000000400 */
[----:B------:R1:W-:Y:S04]  /*6820*/  STS.U16 [R62+0x2], R7 ;  /* 0x000002073e007388 */ /* 0x0003e80000000400 */
[----:B------:R-:W-:Y:S01]  /*6830*/  STS.U16 [R62+0x4], R4 ;  /* 0x000004043e007388 */ /* 0x000fe20000000400 */
[----:B0-----:R-:W-:-:S03]  /*6840*/  IMAD R6, R38, c[0x0][0x2f8], RZ ;  /* 0x0000be0026067a24 */ /* 0x001fc600078e02ff */
[----:B------:R-:W-:Y:S01]  /*6850*/  STS.U16 [R62+0x6], R10 ;  /* 0x0000060a3e007388 */ /* 0x000fe20000000400 */
[----:B-1----:R-:W-:-:S03]  /*6860*/  IMAD R7, R37, c[0x0][0x2fc], R6 ;  /* 0x0000bf0025077a24 */ /* 0x002fc600078e0206 */
[----:B------:R-:W-:Y:S04]  /*6870*/  STS.U16 [R62+0x8], R0 ;  /* 0x000008003e007388 */ /* 0x000fe80000000400 */
[----:B------:R-:W-:Y:S04]  /*6880*/  STS.U16 [R62+0xa], R20 ;  /* 0x00000a143e007388 */ /* 0x000fe80000000400 */
        /* <DEDUP_REMOVED lines=27> */
.L_x_11123:
[----:B------:R-:W-:Y:S05]  /*6a40*/  BSYNC B0 ;  /* 0x0000000000007941 */ /* 0x000fea0003800000 */
.L_x_11122:
[----:B------:R-:W-:Y:S01]  /*6a50*/  MOV R2, R4 ;  /* 0x0000000400027202 */ /* 0x000fe20000000f00 */
[----:B------:R-:W-:Y:S01]  /*6a60*/  IMAD R5, R35, c[0x0][0x300], RZ ;  /* 0x0000c00023057a24 */ /* 0x000fe200078e02ff */
[----:B------:R-:W-:Y:S02]  /*6a70*/  MOV R3, R21 ;  /* 0x0000001500037202 */ /* 0x000fe40000000f00 */
[----:B------:R-:W-:Y:S01]  /*6a80*/  IADD3 R60, P1, R60, -0x1c0, RZ ;  /* 0xfffffe403c3c7810 */ /* 0x000fe20007f3e0ff */
[C---:B------:R-:W-:Y:S01]  /*6a90*/  IMAD R5, R32.reuse, c[0x0][0x304], R5 ;  /* 0x0000c10020057a24 */ /* 0x040fe200078e0205 */
[-C--:B------:R-:W-:Y:S01]  /*6aa0*/  ISETP.GE.AND P5, PT, R83, R0.reuse, PT ;  /* 0x000000005300720c */ /* 0x080fe20003fa6270 */
[----:B------:R-:W-:Y:S01]  /*6ab0*/  IMAD.WIDE.U32 R2, R32, c[0x0][0x300], R2 ;  /* 0x0000c00020027a25 */ /* 0x000fe200078e0002 */
[----:B------:R-:W-:Y:S02]  /*6ac0*/  IADD3.X R63, R63, -0x1, RZ, P1, !PT ;  /* 0xffffffff3f3f7810 */ /* 0x000fe40000ffe4ff */
[----:B------:R-:W-:-:S02]  /*6ad0*/  ISETP.GE.AND P0, PT, R69, R0, PT ;  /* 0x000000004500720c */ /* 0x000fc40003f06270 */
[----:B------:R-:W-:Y:S02]  /*6ae0*/  IADD3 R71, P3, R71, R2, RZ ;  /* 0x0000000247477210 */ /* 0x000fe40007f7e0ff */
[----:B------:R-:W-:Y:S02]  /*6af0*/  IADD3 R2, P4, R60, c[0x0][0x340], RZ ;  /* 0x0000d0003c027a10 */ /* 0x000fe40007f9e0ff */
[----:B------:R-:W-:Y:S02]  /*6b00*/  IADD3.X R72, R72, R5, R3, P3, !PT ;  /* 0x0000000548487210 */ /* 0x000fe40001ffe403 */
[----:B------:R-:W-:Y:S02]  /*6b10*/  IADD3.X R3, R63, c[0x0][0x344], RZ, P4, !PT ;  /* 0x0000d1003f037a10 */ /* 0x000fe400027fe4ff */
[----:B------:R-:W-:Y:S02]  /*6b20*/  LEA R2, P6, R71, R2, 0x1 ;  /* 0x0000000247027211 */ /* 0x000fe400078c08ff */
[----:B------:R-:W-:-:S02]  /*6b30*/  ISETP.GE.AND P4, PT, R81, R0, PT ;  /* 0x000000005100720c */ /* 0x000fc40003f86270 */
[----:B------:R-:W-:Y:S02]  /*6b40*/  LEA.HI.X R3, R71, R3, R72, 0x1, P6 ;  /* 0x0000000347037211 */ /* 0x000fe400030f0c48 */
[-C--:B------:R-:W-:Y:S02]  /*6b50*/  ISETP.GE.AND P6, PT, R85, R0.reuse, PT ;  /* 0x000000005500720c */ /* 0x080fe40003fc6270 */
[-C--:B------:R-:W-:Y:S01]  /*6b60*/  ISETP.GE.AND P1, PT, R67, R0.reuse, PT ;  /* 0x000000004300720c */ /* 0x080fe20003f26270 */
[----:B------:R1:W-:Y:S01]  /*6b70*/  @!P5 STG.E.U16 [R2.64+0x140], R59 ;  /* 0x0001403b0200d986 */ /* 0x0003e2000c101506 */
[-C--:B------:R-:W-:Y:S02]  /*6b80*/  ISETP.GE.AND P2, PT, R75, R0.reuse, PT ;  /* 0x000000004b00720c */ /* 0x080fe40003f46270 */
[----:B------:R-:W-:Y:S01]  /*6b90*/  ISETP.GE.AND P3, PT, R79, R0, PT ;  /* 0x000000004f00720c */ /* 0x000fe20003f66270 */
[----:B------:R1:W-:Y:S01]  /*6ba0*/  @!P0 STG.E.U16 [R2.64], R9 ;  /* 0x0000000902008986 */ /* 0x0003e2000c101506 */
[----:B------:R-:W-:-:S02]  /*6bb0*/  ISETP.GT.AND P0, PT, R51, 0x1, PT ;  /* 0x000000013300780c */ /* 0x000fc40003f04270 */
[----:B------:R-:W-:Y:S01]  /*6bc0*/  IADD3 R50, R50, 0x1, RZ ;  /* 0x0000000132327810 */ /* 0x000fe20007ffe0ff */
[----:B------:R1:W-:Y:S04]  /*6bd0*/  @!P4 STG.E.U16 [R2.64+0x100], R13 ;  /* 0x0001000d0200c986 */ /* 0x0003e8000c101506 */
        /* <DEDUP_REMOVED lines=12> */
.L_x_11098:
[----:B------:R-:W-:Y:S02]  /*6ca0*/  ISETP.NE.U32.AND P0, PT, RZ, c[0x0][0x328], PT ;  /* 0x0000ca00ff007a0c */ /* 0x000fe40003f05070 */
[----:B------:R-:W-:-:S02]  /*6cb0*/  ISETP.NE.U32.AND P2, PT, RZ, c[0x0][0x348], PT ;  /* 0x0000d200ff007a0c */ /* 0x000fc40003f45070 */
[----:B------:R-:W-:Y:S02]  /*6cc0*/  ISETP.NE.AND.EX P1, PT, RZ, c[0x0][0x32c], PT, P0 ;  /* 0x0000cb00ff007a0c */ /* 0x000fe40003f25300 */
[----:B------:R-:W-:-:S11]  /*6cd0*/  ISETP.NE.AND.EX P0, PT, RZ, c[0x0][0x34c], PT, P2 ;  /* 0x0000d300ff007a0c */ /* 0x000fd60003f05320 */
[----:B------:R-:W-:Y:S05]  /*6ce0*/  @!P1 BRA `(.L_x_11125) ;  /* 0x0000014000009947 */ /* 0x000fea0003800000 */
[----:B------:R-:W2:Y:S01]  /*6cf0*/  SHFL.DOWN P1, R0, R39, 0x1, 0x1f ;  /* 0x08201f0027007f89 */ /* 0x000ea20000020000 */
[----:B------:R-:W-:Y:S03]  /*6d00*/  BSSY B0, `(.L_x_11125) ;  /* 0x0000012000007945 */ /* 0x000fe60003800000 */
[----:B0-----:R-:W0:Y:S01]  /*6d10*/  S2R R6, SR_LANEID ;  /* 0x0000000000067919 */ /* 0x001e220000000000 */
[----:B--2---:R-:W-:Y:S01]  /*6d20*/  @P1 FADD R0, R0, R39 ;  /* 0x0000002700001221 */ /* 0x004fe20000000000 */
[----:B0-----:R-:W-:-:S04]  /*6d30*/  ISETP.NE.AND P2, PT, R6, RZ, PT ;  /* 0x000000ff0600720c */ /* 0x001fc80003f45270 */
[----:B-1----:R-:W0:Y:S04]  /*6d40*/  SHFL.DOWN P1, R3, R0, 0x2, 0x1f ;  /* 0x08401f0000037f89 */ /* 0x002e280000020000 */
        /* <DEDUP_REMOVED lines=13> */
.L_x_11126:
[----:B0-----:R-:W-:Y:S05]  /*6e20*/  BSYNC B0 ;  /* 0x0000000000007941 */ /* 0x001fea0003800000 */
.L_x_11125:
[----:B------:R-:W-:Y:S01]  /*6e30*/  BSSY B0, `(.L_x_11127) ;  /* 0x0000018000007945 */ /* 0x000fe20003800000 */
[----:B------:R-:W-:Y:S05]  /*6e40*/  @!P0 BRA `(.L_x_11128) ;  /* 0x0000015000008947 */ /* 0x000fea0003800000 */
[----:B------:R-:W-:Y:S06]  /*6e50*/  BAR.SYNC.DEFER_BLOCKING 0x0 ;  /* 0x0000000000007b1d */ /* 0x000fec0000010000 */
[----:B-1----:R-:W1:Y:S04]  /*6e60*/  SHFL.DOWN P0, R3, R40, 0x1, 0x1f ;  /* 0x08201f0028037f89 */ /* 0x002e680000000000 */
[----:B------:R-:W2:Y:S04]  /*6e70*/  S2R R4, SR_LANEID ;  /* 0x0000000000047919 */ /* 0x000ea80000000000 */
[----:B------:R-:W3:Y:S01]  /*6e80*/  S2R R19, SR_TID.X ;  /* 0x0000000000137919 */ /* 0x000ee20000002100 */
[----:B-1----:R-:W-:Y:S01]  /*6e90*/  @P0 FADD R3, R3, R40 ;  /* 0x0000002803030221 */ /* 0x002fe20000000000 */
[----:B--2---:R-:W-:-:S04]  /*6ea0*/  ISETP.NE.AND P1, PT, R4, RZ, PT ;  /* 0x000000ff0400720c */ /* 0x004fc80003f25270 */
[----:B------:R-:W1:Y:S02]  /*6eb0*/  SHFL.DOWN P0, R0, R3, 0x2, 0x1f ;  /* 0x08401f0003007f89 */ /* 0x000e640000000000 */
[----:B-1----:R-:W-:-:S05]  /*6ec0*/  @P0 FADD R0, R3, R0 ;  /* 0x0000000003000221 */ /* 0x002fca0000000000 */
[----:B------:R-:W1:Y:S02]  /*6ed0*/  SHFL.DOWN P0, R5, R0, 0x4, 0x1f ;  /* 0x08801f0000057f89 */ /* 0x000e640000000000 */
[----:B-1----:R-:W-:-:S05]  /*6ee0*/  @P0 FADD R5, R0, R5 ;  /* 0x0000000500050221 */ /* 0x002fca0000000000 */
[----:B------:R-:W1:Y:S02]  /*6ef0*/  SHFL.DOWN P0, R2, R5, 0x8, 0x1f ;  /* 0x09001f0005027f89 */ /* 0x000e640000000000 */
[----:B-1----:R-:W-:-:S05]  /*6f00*/  @P0 FADD R2, R5, R2 ;  /* 0x0000000205020221 */ /* 0x002fca0000000000 */
[----:B0-----:R-:W0:Y:S02]  /*6f10*/  SHFL.DOWN P0, R7, R2, 0x10, 0x1f ;  /* 0x0a001f0002077f89 */ /* 0x001e240000000000 */
        /* <DEDUP_REMOVED lines=8> */
.L_x_11128:
[----:B------:R-:W2:Y:S02]  /*6fa0*/  S2R R19, SR_TID.X ;  /* 0x0000000000137919 */ /* 0x000ea40000002100 */
.L_x_11129:
[----:B0-----:R-:W-:Y:S05]  /*6fb0*/  BSYNC B0 ;  /* 0x0000000000007941 */ /* 0x001fea0003800000 */
.L_x_11127:
[----:B--2---:R-:W-:-:S13]  /*6fc0*/  ISETP.GE.AND P0, PT, R19, c[0x0][0x16c], PT ;  /* 0x00005b0013007a0c */ /* 0x004fda0003f06270 */
[----:B------:R-:W-:Y:S05]  /*6fd0*/  @P0 EXIT ;  /* 0x000000000000094d */ /* 0x000fea0003800000 */
[C---:B-1----:R-:W-:Y:S02]  /*6fe0*/  IMAD R11, R35.reuse, c[0x0][0x198], RZ ;  /* 0x00006600230b7a24 */ /* 0x042fe400078e02ff */
        /* <DEDUP_REMOVED lines=19> */
.L_x_11130:
        /* <DEDUP_REMOVED lines=64> */
.L_x_11131:
        /* <DEDUP_REMOVED lines=14> */
.L_x_14721:


//--------------------- .text._Z25selective_scan_bwd_kernelI32Selective_Scan_bwd_kernel_traitsILi32ELi8ELb0ELb0ELb0ELb1ELb0EN3c108BFloat16ENS1_7complexIfEEEEv12SSMParamsBwd --------------------------
	.section	.text._Z25selective_scan_bwd_kernelI32Selective_Scan_bwd_kernel_traitsILi32ELi8ELb0ELb0ELb0ELb1ELb0EN3c108BFloat16ENS1_7complexIfEEEEv12SSMParamsBwd,"ax",@progbits
	.sectioninfo	@"SHI_REGISTERS=180"
	.align	128
        .global         _Z25selective_scan_bwd_kernelI32Selective_Scan_bwd_kernel_traitsILi32ELi8ELb0ELb0ELb0ELb1ELb0EN3c108BFloat16ENS1_7complexIfEEEEv12SSMParamsBwd
        .type           _Z25selective_scan_bwd_kernelI32Selective_Scan_bwd_kernel_traitsILi32ELi8ELb0ELb0ELb0ELb1ELb0EN3c108BFloat16ENS1_7complexIfEEEEv12SSMParamsBwd,@function
        .size           _Z25selective_scan_bwd_kernelI32Selective_Scan_bwd_kernel_traitsILi32ELi8ELb0ELb0ELb0ELb1ELb0EN3c108BFloat16ENS1_7complexIfEEEEv12SSMParamsBwd,(.L_x_14722 - _Z25selective_scan_bwd_kernelI32Selective_Scan_bwd_kernel_traitsILi32ELi8ELb0ELb0ELb0ELb1ELb0EN3c108BFloat16ENS1_7complexIfEEEEv12SSMParamsBwd)
        .other          _Z25selective_scan_bwd_kernelI32Selective_Scan_bwd_kernel_traitsILi32ELi8ELb0ELb0ELb0ELb1ELb0EN3c108BFloat16ENS1_7complexIfEEEEv12SSMParamsBwd,@"STO_CUDA_ENTRY STV_DEFAULT"
_Z25selective_scan_bwd_kernelI32Selective_Scan_bwd_kernel_traitsILi32ELi8ELb0ELb0ELb0ELb1ELb0EN3c108BFloat16ENS1_7complexIfEEEEv12SSMParamsBwd:
.text._Z25selective_scan_bwd_kernelI32Selective_Scan_bwd_kernel_traitsILi32ELi8ELb0ELb0ELb0ELb1ELb0EN3c108BFloat16ENS1_7complexIfEEEEv12SSMParamsBwd:
[----:B------:R-:W-:Y:S02]  /*0000*/  MOV R1, c[0x0][0x28] ;  /* 0x00000a0000017a02 */ /* 0x000fe40000000f00 */
[----:B------:R-:W0:Y:S01]  /*0010*/  S2R R0, SR_CTAID.Y ;  /* 0x0000000000007919 */ /* 0x000e220000002600 */
[----:B------:R-:W-:Y:S01]  /*0020*/  ISETP.NE.U32.AND P0, PT, RZ, c[0x0][0x238], PT ;  /* 0x00008e00ff007a0c */ /* 0x000fe20003f05070 */
[----:B------:R-:W-:Y:S01]  /*0030*/  HFMA2.MMA R22, -RZ, RZ, 0, 0 ;  /* 0x00000000ff167435 */ /* 0x000fe200000001ff */
[----:B------:R-:W-:Y:S01]  /*0040*/  ISETP.NE.U32.AND P1, PT, RZ, c[0x0][0x250], PT ;  /* 0x00009400ff007a0c */ /* 0x000fe20003f25070 */
[----:B------:R-:W1:Y:S01]  /*0050*/  S2R R25, SR_CTAID.X ;  /* 0x0000000000197919 */ /* 0x000e620000002500 */
[----:B------:R-:W-:Y:S01]  /*0060*/  ISETP.NE.AND.EX P0, PT, RZ, c[0x0][0x23c], PT, P0 ;  /* 0x00008f00ff007a0c */ /* 0x000fe20003f05300 */
[----:B------:R-:W-:Y:S01]  /*0070*/  ULDC.64 UR6, c[0x0][0x118] ;  /* 0x0000460000067ab9 */ /* 0x000fe20000000a00 */
[----:B------:R-:W-:Y:S02]  /*0080*/  ISETP.NE.AND.EX P1, PT, RZ, c[0x0][0x254], PT, P1 ;  /* 0x00009500ff007a0c */ /* 0x000fe40003f25310 */
[----:B------:R-:W-:Y:S02]  /*0090*/  MOV R24, RZ ;  /* 0x000000ff00187202 */ /* 0x000fe40000000f00 */
[----:B0-----:R-:W-:-:S07]  /*00a0*/  SHF.R.S32.HI R23, RZ, 0x1f, R0 ;  /* 0x0000001fff177819 */ /* 0x001fce0000011400 */
[C---:B------:R-:W-:Y:S02]  /*00b0*/  @P0 LEA R8, P2, R0.reuse, c[0x0][0x238], 0x2 ;  /* 0x00008e0000080a11 */ /* 0x040fe400078410ff */
[----:B-1----:R-:W-:Y:S02]  /*00c0*/  SHF.R.S32.HI R26, RZ, 0x1f, R25 ;  /* 0x0000001fff1a7819 */ /* 0x002fe40000011419 */
[C---:B------:R-:W-:Y:S02]  /*00d0*/  @P1 LEA R10, P3, R0.reuse, c[0x0][0x250], 0x2 ;  /* 0x00009400000a1a11 */ /* 0x040fe400078610ff */
[--C-:B------:R-:W-:Y:S01]  /*00e0*/  @P0 LEA.HI.X R9, R0, c[0x0][0x23c], R23.reuse, 0x2, P2 ;  /* 0x00008f0000090a11 */ /* 0x100fe200010f1417 */
[----:B------:R-:W-:Y:S01]  /*00f0*/  IMAD R4, R26, c[0x0][0x1d0], RZ ;  /* 0x000074001a047a24 */ /* 0x000fe200078e02ff */
[----:B------:R-:W-:Y:S01]  /*0100*/  @P1 LEA.HI.X R11, R0, c[0x0][0x254], R23, 0x2, P3 ;  /* 0x00009500000b1a11 */ /* 0x000fe200018f1417 */
[C---:B------:R-:W-:Y:S02]  /*0110*/  IMAD R12, R26.reuse, c[0x0][0x1e0], RZ ;  /* 0x000078001a0c7a24 */ /* 0x040fe400078e02ff */
[----:B------:R0:W5:Y:S01]  /*0120*/  @P0 LDG.E R22, [R8.64] ;  /* 0x0000000608160981 */ /* 0x000162000c1e1900 */
[----:B------:R-:W-:-:S02]  /*0130*/  IMAD R14, R26, c[0x0][0x278], RZ ;  /* 0x00009e001a0e7a24 */ /* 0x000fc400078e02ff */
[C---:B------:R-:W-:Y:S01]  /*0140*/  IMAD R13, R25.reuse, c[0x0][0x1d4], R4 ;  /* 0x00007500190d7a24 */ /* 0x040fe200078e0204 */
[----:B------:R1:W5:Y:S01]  /*0150*/  @P1 LDG.E R24, [R10.64] ;  /* 0x000000060a181981 */ /* 0x000362000c1e1900 */
[C---:B------:R-:W-:Y:S01]  /*0160*/  IMAD.WIDE.U32 R2, R25.reuse, c[0x0][0x1d0], RZ ;  /* 0x0000740019027a25 */ /* 0x040fe200078e00ff */
[----:B------:R-:W-:Y:S01]  /*0170*/  ISETP.NE.U32.AND P0, PT, RZ, c[0x0][0x260], PT ;  /* 0x00009800ff007a0c */ /* 0x000fe20003f05070 */
[----:B------:R-:W-:Y:S02]  /*0180*/  CS2R R28, SRZ ;  /* 0x00000000001c7805 */ /* 0x000fe4000001ff00 */
[----:B------:R-:W-:Y:S01]  /*0190*/  IMAD.WIDE.U32 R4, R25, c[0x0][0x1e0], RZ ;  /* 0x0000780019047a25 */ /* 0x000fe200078e00ff */
[----:B------:R-:W-:Y:S02]  /*01a0*/  IADD3 R3, R3, R13, RZ ;  /* 0x0000000d03037210 */ /* 0x000fe40007ffe0ff */
[----:B------:R-:W-:Y:S01]  /*01b0*/  ISETP.NE.AND.EX P0, PT, RZ, c[0x0][0x264], PT, P0 ;  /* 0x00009900ff007a0c */ /* 0x000fe20003f05300 */
[C---:B0-----:R-:W-:Y:S01]  /*01c0*/  IMAD R9, R25.reuse, c[0x0][0x1e4], R12 ;  /* 0x0000790019097a24 */ /* 0x041fe200078e020c */
[----:B-1----:R-:W-:Y:S01]  /*01d0*/  MOV R10, c[0x0][0x174] ;  /* 0x00005d00000a7a02 */ /* 0x002fe20000000f00 */
[----:B------:R-:W-:-:S03]  /*01e0*/  IMAD.WIDE.U32 R6, R25, c[0x0][0x278], RZ ;  /* 0x00009e0019067a25 */ /* 0x000fc600078e00ff */
[----:B------:R-:W-:Y:S01]  /*01f0*/  IADD3 R5, R5, R9, RZ ;  /* 0x0000000905057210 */ /* 0x000fe20007ffe0ff */
[----:B------:R-:W-:Y:S01]  /*0200*/  IMAD R11, R25, c[0x0][0x27c], R14 ;  /* 0x00009f00190b7a24 */ /* 0x000fe200078e020e */
[C---:B------:R-:W-:Y:S01]  /*0210*/  SHF.L.U32 R27, R10.reuse, 0x8, RZ ;  /* 0x000000080a1b7819 */ /* 0x040fe200000006ff */
[----:B------:R-:W-:Y:S01]  /*0220*/  IMAD R13, R23, c[0x0][0x1e8], RZ ;  /* 0x00007a00170d7a24 */ /* 0x000fe200078e02ff */
[----:B------:R-:W-:Y:S01]  /*0230*/  ISETP.GE.AND P3, PT, R10, 0x1, PT ;  /* 0x000000010a00780c */ /* 0x000fe20003f66270 */
[C---:B------:R-:W-:Y:S01]  /*0240*/  IMAD.WIDE.U32 R2, R0.reuse, c[0x0][0x1d8], R2 ;  /* 0x0000760000027a25 */ /* 0x040fe200078e0002 */
[----:B------:R-:W-:Y:S02]  /*0250*/  IADD3 R7, R7, R11, RZ ;  /* 0x0000000b07077210 */ /* 0x000fe40007ffe0ff */
[----:B------:R-:W-:Y:S01]  /*0260*/  IADD3 R9, R27, -0x100, RZ ;  /* 0xffffff001b097810 */ /* 0x000fe20007ffe0ff */
[----:B------:R-:W-:Y:S01]  /*0270*/  IMAD R11, R23, c[0x0][0x1d8], RZ ;  /* 0x00007600170b7a24 */ /* 0x000fe200078e02ff */
[----:B------:R-:W-:Y:S01]  /*0280*/  @P0 MOV R17, 0x10 ;  /* 0x0000001000110802 */ /* 0x000fe20000000f00 */
[----:B------:R-:W-:Y:S01]  /*0290*/  IMAD.WIDE.U32 R4, R0, c[0x0][0x1e8], R4 ;  /* 0x00007a0000047a25 */ /* 0x000fe200078e0004 */
[----:B------:R-:W-:-:S03]  /*02a0*/  IADD3 R33, P1, R9, R2, RZ ;  /* 0x0000000209217210 */ /* 0x000fc60007f3e0ff */
[----:B------:R-:W-:Y:S01]  /*02b0*/  IMAD R15, R23, c[0x0][0x280], RZ ;  /* 0x0000a000170f7a24 */ /* 0x000fe200078e02ff */
[----:B------:R-:W-:Y:S01]  /*02c0*/  IADD3 R35, P2, R9, R4, RZ ;  /* 0x0000000409237210 */ /* 0x000fe20007f5e0ff */
[----:B------:R-:W-:-:S03]  /*02d0*/  IMAD.WIDE.U32 R6, R0, c[0x0][0x280], R6 ;  /* 0x0000a00000067a25 */ /* 0x000fc600078e0006 */
[----:B------:R-:W-:Y:S01]  /*02e0*/  LEA R34, P5, R35, c[0x0][0x248], 0x1 ;  /* 0x0000920023227a11 */ /* 0x000fe200078a08ff */
[C---:B------:R-:W-:Y:S01]  /*02f0*/  IMAD R8, R0.reuse, c[0x0][0x1dc], R11 ;  /* 0x0000770000087a24 */ /* 0x040fe200078e020b */
[----:B------:R-:W-:Y:S01]  /*0300*/  SHF.R.S32.HI R11, RZ, 0x1f, R9 ;  /* 0x0000001fff0b7819 */ /* 0x000fe20000011409 */
[C---:B------:R-:W-:Y:S01]  /*0310*/  IMAD R13, R0.reuse, c[0x0][0x1ec], R13 ;  /* 0x00007b00000d7a24 */ /* 0x040fe200078e020d */
[----:B------:R-:W-:Y:S01]  /*0320*/  IADD3 R9, P4, R9, R6, RZ ;  /* 0x0000000609097210 */ /* 0x000fe20007f9e0ff */
[----:B------:R-:W-:Y:S01]  /*0330*/  IMAD R15, R0, c[0x0][0x284], R15 ;  /* 0x0000a100000f7a24 */ /* 0x000fe200078e020f */
[C---:B------:R-:W-:Y:S02]  /*0340*/  IADD3.X R2, R11.reuse, R3, R8, P1, !PT ;  /* 0x000000030b027210 */ /* 0x040fe40000ffe408 */
[----:B------:R-:W-:Y:S02]  /*0350*/  IADD3.X R4, R11, R5, R13, P2, !PT ;  /* 0x000000050b047210 */ /* 0x000fe400017fe40d */
[----:B------:R-:W-:Y:S01]  /*0360*/  ISETP.NE.U32.AND P1, PT, RZ, c[0x0][0x328], PT ;  /* 0x0000ca00ff007a0c */ /* 0x000fe20003f25070 */
[----:B------:R-:W-:Y:S01]  /*0370*/  CS2R R12, SRZ ;  /* 0x00000000000c7805 */ /* 0x000fe2000001ff00 */
[----:B------:R-:W-:-:S02]  /*0380*/  ISETP.NE.U32.AND P2, PT, RZ, c[0x0][0x348], PT ;  /* 0x0000d200ff007a0c */ /* 0x000fc40003f45070 */
[----:B------:R-:W-:Y:S02]  /*0390*/  IADD3.X R6, R11, R7, R15, P4, !PT ;  /* 0x000000070b067210 */ /* 0x000fe400027fe40f */
[C---:B------:R-:W-:Y:S01]  /*03a0*/  LEA R32, P4, R33.reuse, c[0x0][0x240], 0x1 ;  /* 0x0000900021207a11 */ /* 0x040fe200078808ff */
[----:B------:R-:W-:Y:S01]  /*03b0*/  CS2R R14, SRZ ;  /* 0x00000000000e7805 */ /* 0x000fe2000001ff00 */
[----:B------:R-:W-:Y:S02]  /*03c0*/  ISETP.NE.AND.EX P1, PT, RZ, c[0x0][0x32c], PT, P1 ;  /* 0x0000cb00ff007a0c */ /* 0x000fe40003f25310 */
[----:B------:R-:W-:Y:S02]  /*03d0*/  ISETP.NE.AND.EX P2, PT, RZ, c[0x0][0x34c], PT, P2 ;  /* 0x0000d300ff007a0c */ /* 0x000fe40003f45320 */
[----:B------:R-:W-:Y:S01]  /*03e0*/  LEA.HI.X R33, R33, c[0x0][0x244], R2, 0x1, P4 ;  /* 0x0000910021217a11 */ /* 0x000fe200020f0c02 */
[----:B------:R-:W-:Y:S01]  /*03f0*/  @P0 IMAD R2, R25, c[0x0][0x164], R0 ;  /* 0x0000590019020a24 */ /* 0x000fe200078e0200 */
[----:B------:R-:W-:-:S02]  /*0400*/  LEA.HI.X R35, R35, c[0x0][0x24c], R4, 0x1, P5 ;  /* 0x0000930023237a11 */ /* 0x000fc400028f0c04 */
[----:B------:R-:W-:Y:S01]  /*0410*/  LEA R36, P6, R9, c[0x0][0x308], 0x1 ;  /* 0x0000c20009247a11 */ /* 0x000fe200078c08ff */
[----:B------:R-:W-:-:S03]  /*0420*/  @P0 IMAD R2, R2, c[0x0][0x174], RZ ;  /* 0x00005d0002020a24 */ /* 0x000fc600078e02ff */
[----:B------:R-:W-:Y:S01]  /*0430*/  LEA.HI.X R37, R9, c[0x0][0x30c], R6, 0x1, P6 ;  /* 0x0000c30009257a11 */ /* 0x000fe200030f0c06 */
[----:B------:R-:W-:Y:S01]  /*0440*/  @P0 IMAD R2, R2, c[0x0][0x16c], RZ ;  /* 0x00005b0002020a24 */ /* 0x000fe200078e02ff */
[C---:B------:R-:W-:Y:S02]  /*0450*/  @P1 LEA R14, P4, R0.reuse, c[0x0][0x328], 0x2 ;  /* 0x0000ca00000e1a11 */ /* 0x040fe400078810ff */
[----:B------:R-:W-:Y:S01]  /*0460*/  @P2 LEA R12, P5, R0, c[0x0][0x348], 0x2 ;  /* 0x0000d200000c2a11 */ /* 0x000fe200078a10ff */
[----:B------:R-:W-:Y:S01]  /*0470*/  @P0 IMAD.WIDE R16, R2, R17, c[0x0][0x260] ;  /* 0x0000980002100625 */ /* 0x000fe200078e0211 */
[C-C-:B------:R-:W-:Y:S01]  /*0480*/  @P1 LEA.HI.X R15, R0.reuse, c[0x0][0x32c], R23.reuse, 0x2, P4 ;  /* 0x0000cb00000f1a11 */ /* 0x140fe200020f1417 */
[----:B------:R-:W-:Y:S01]  /*0490*/  @!P0 CS2R R16, SRZ ;  /* 0x0000000000108805 */ /* 0x000fe2000001ff00 */
[----:B------:R-:W-:Y:S01]  /*04a0*/  @P2 LEA.HI.X R13, R0, c[0x0][0x34c], R23, 0x2, P5 ;  /* 0x0000d300000d2a11 */ /* 0x000fe200028f1417 */
[----:B------:R-:W-:Y:S05]  /*04b0*/  @!P3 BRA `(.L_x_11132) ;  /* 0x000066e00000b947 */ /* 0x000fea0003800000 */
[----:B------:R-:W0:Y:S01]  /*04c0*/  S2R R30, SR_TID.X ;  /* 0x00000000001e7919 */ /* 0x000e220000002100 */
[----:B------:R-:W-:Y:S01]  /*04d0*/  CS2R R28, SRZ ;  /* 0x00000000001c7805 */ /* 0x000fe2000001ff00 */
[----:B------:R-:W-:-:S02]  /*04e0*/  MOV R38, RZ ;  /* 0x000000ff00267202 */ /* 0x000fc40000000f00 */
[----:B------:R-:W1:Y:S01]  /*04f0*/  S2R R31, SR_LANEID ;  /* 0x00000000001f7919 */ /* 0x000e620000000000 */
[----:B0-----:R-:W-:-:S04]  /*0500*/  SHF.L.U32 R39, R30, 0x3, RZ ;  /* 0x000000031e277819 */ /* 0x001fc800000006ff */
[----:B-1----:R-:W-:Y:S02]  /*0510*/  LOP3.LUT R39, R39, 0xffffff00, RZ, 0xc0, !PT ;  /* 0xffffff0027277812 */ /* 0x002fe400078ec0ff */
.L_x_11169:
        /* <DEDUP_REMOVED lines=39> */
[-C--:B------:R-:W-:Y:S02]  /*0790*/  LEA.HI.SX32 R18, R18, R31.reuse, 0x1b ;  /* 0x0000001f12127211 */ /* 0x080fe400078fdaff */
[-C--:B------:R-:W-:Y:S02]  /*07a0*/  LEA.HI.SX32 R20, R20, R31.reuse, 0x1b ;  /* 0x0000001f14147211 */ /* 0x080fe400078fdaff */
[C---:B0-----:R-:W-:Y:S02]  /*07b0*/  IADD3 R2, R31.reuse, 0x60, RZ ;  /* 0x000000601f027810 */ /* 0x041fe40007ffe0ff */
[----:B------:R-:W-:Y:S02]  /*07c0*/  SHF.L.U32 R55, R18, 0x1, RZ ;  /* 0x0000000112377819 */ /* 0x000fe400000006ff */
[----:B------:R-:W-:-:S02]  /*07d0*/  LEA.HI.SX32 R56, R31, R31, 0x1b ;  /* 0x0000001f1f387211 */ /* 0x000fc400078fdaff */
[----:B------:R-:W-:Y:S02]  /*07e0*/  SHF.L.U32 R54, R20, 0x1, RZ ;  /* 0x0000000114367819 */ /* 0x000fe400000006ff */
[C---:B------:R-:W-:Y:S02]  /*07f0*/  IADD3 R18, R31.reuse, 0x80, RZ ;  /* 0x000000801f127810 */ /* 0x040fe40007ffe0ff */
[----:B------:R-:W-:Y:S02]  /*0800*/  LEA.HI.SX32 R2, R2, R31, 0x1b ;  /* 0x0000001f02027211 */ /* 0x000fe400078fdaff */
[C---:B------:R-:W-:Y:S02]  /*0810*/  IADD3 R20, R31.reuse, 0xa0, RZ ;  /* 0x000000a01f147810 */ /* 0x040fe40007ffe0ff */
        /* <DEDUP_REMOVED lines=8> */
[----:B------:R-:W-:Y:S02]  /*08a0*/  LEA.HI.SX32 R49, R58, R31, 0x1b ;  /* 0x0000001f3a317211 */ /* 0x000fe400078fdaff */
[----:B------:R-:W-:Y:S02]  /*08b0*/  SHF.L.U32 R52, R18, 0x1, RZ ;  /* 0x0000000112347819 */ /* 0x000fe400000006ff */
[----:B------:R-:W-:Y:S02]  /*08c0*/  SHF.L.U32 R51, R20, 0x1, RZ ;  /* 0x0000000114337819 */ /* 0x000fe400000006ff */
[----:B------:R-:W-:Y:S02]  /*08d0*/  LEA.HI.SX32 R58, R2, R2, 0x1b ;  /* 0x00000002023a7211 */ /* 0x000fe400078fdaff */
[----:B------:R-:W-:Y:S02]  /*08e0*/  SHF.L.U32 R50, R50, 0x1, RZ ;  /* 0x0000000132327819 */ /* 0x000fe400000006ff */
[----:B------:R-:W-:-:S02]  /*08f0*/  SHF.L.U32 R49, R49, 0x1, RZ ;  /* 0x0000000131317819 */ /* 0x000fc400000006ff */
[----:B------:R-:W-:Y:S02]  /*0900*/  SHF.L.U32 R58, R58, 0x1, RZ ;  /* 0x000000013a3a7819 */ /* 0x000fe400000006ff */
[CC--:B------:R-:W-:Y:S01]  /*0910*/  ISETP.GE.AND P6, PT, R48.reuse, R66.reuse, PT ;  /* 0x000000423000720c */ /* 0x0c0fe20003fc6270 */
[----:B------:R-:W-:Y:S01]  /*0920*/  IMAD.WIDE R2, R48, 0x2, R34 ;  /* 0x0000000230027825 */ /* 0x000fe200078e0222 */
[-C--:B------:R-:W-:Y:S02]  /*0930*/  ISETP.GE.AND P0, PT, R41, R66.reuse, PT ;  /* 0x000000422900720c */ /* 0x080fe40003f06270 */
        /* <DEDUP_REMOVED lines=9> */
[----:B--2---:R-:W-:Y:S04]  /*09d0*/  STS.U16 [R56], R5 ;  /* 0x0000000538007388 */ /* 0x004fe80000000400 */
[----:B---3--:R-:W-:Y:S04]  /*09e0*/  STS.U16 [R55+0x40], R4 ;  /* 0x0000400437007388 */ /* 0x008fe80000000400 */
[----:B----4-:R0:W-:Y:S04]  /*09f0*/  STS.U16 [R54+0x80], R7 ;  /* 0x0000800736007388 */ /* 0x0101e80000000400 */
[----:B------:R1:W-:Y:S04]  /*0a00*/  STS.U16 [R53+0xc0], R6 ;  /* 0x0000c00635007388 */ /* 0x0003e80000000400 */
        /* <DEDUP_REMOVED lines=18> */
[----:B------:R-:W2:Y:S01]  /*0b30*/  @!P6 LDG.E.U16 R7, [R2.64] ;  /* 0x000000060207e981 */ /* 0x000ea2000c1e1500 */
[----:B------:R-:W-:-:S03]  /*0b40*/  ISETP.GE.AND P6, PT, R47, R66, PT ;  /* 0x000000422f00720c */ /* 0x000fc60003fc6270 */
[----:B------:R-:W3:Y:S04]  /*0b50*/  @!P0 LDG.E.U16 R18, [R2.64+0x40] ;  /* 0x0000400602128981 */ /* 0x000ee8000c1e1500 */
[----:B------:R-:W3:Y:S04]  /*0b60*/  @!P1 LDG.E.U16 R19, [R2.64+0x80] ;  /* 0x0000800602139981 */ /* 0x000ee8000c1e1500 */
[----:B------:R-:W3:Y:S04]  /*0b70*/  @!P2 LDG.E.U16 R20, [R2.64+0xc0] ;  /* 0x0000c0060214a981 */ /* 0x000ee8000c1e1500 */
[----:B------:R-:W3:Y:S04]  /*0b80*/  @!P3 LDG.E.U16 R21, [R2.64+0x100] ;  /* 0x000100060215b981 */ /* 0x000ee8000c1e1500 */
[----:B------:R-:W3:Y:S04]  /*0b90*/  @!P4 LDG.E.U16 R6, [R2.64+0x140] ;  /* 0x000140060206c981 */ /* 0x000ee8000c1e1500 */
[----:B------:R-:W3:Y:S04]  /*0ba0*/  @!P5 LDG.E.U16 R9, [R2.64+0x180] ;  /* 0x000180060209d981 */ /* 0x000ee8000c1e1500 */
[----:B------:R-:W3:Y:S01]  /*0bb0*/  @!P6 LDG.E.U16 R8, [R2.64+0x1c0] ;  /* 0x0001c0060208e981 */ /* 0x000ee2000c1e1500 */
[----:B------:R-:W-:-:S02]  /*0bc0*/  P2R R68, PR, RZ, 0x1 ;  /* 0x00000001ff447803 */ /* 0x000fc40000000000 */
[C---:B------:R-:W-:Y:S01]  /*0bd0*/  ISETP.GE.AND P0, PT, R48.reuse, R66, PT ;  /* 0x000000423000720c */ /* 0x040fe20003f06270 */
[----:B------:R-:W-:Y:S01]  /*0be0*/  IMAD.WIDE R4, R48, 0x2, R36 ;  /* 0x0000000230047825 */ /* 0x000fe200078e0224 */
[----:B----4-:R-:W-:Y:S02]  /*0bf0*/  PRMT R11, RZ, 0x7610, R11 ;  /* 0x00007610ff0b7816 */ /* 0x010fe4000000000b */
[----:B------:R-:W-:Y:S02]  /*0c00*/  PRMT R66, RZ, 0x7610, R66 ;  /* 0x00007610ff427816 */ /* 0x000fe40000000042 */
[----:B------:R-:W-:Y:S02]  /*0c10*/  PRMT R71, RZ, 0x7610, R71 ;  /* 0x00007610ff477816 */ /* 0x000fe40000000047 */
[----:B------:R-:W-:Y:S01]  /*0c20*/  PRMT R70, RZ, 0x7610, R70 ;  /* 0x00007610ff467816 */ /* 0x000fe20000000046 */
[----:B--2---:R-:W-:Y:S04]  /*0c30*/  STS.U16 [R56], R7 ;  /* 0x0000000738007388 */ /* 0x004fe80000000400 */
[----:B---3--:R-:W-:Y:S04]  /*0c40*/  STS.U16 [R55+0x40], R18 ;  /* 0x0000401237007388 */ /* 0x008fe80000000400 */
        /* <DEDUP_REMOVED lines=10> */
[----:B------:R-:W2:Y:S04]  /*0cf0*/  LDS.U16 R20, [R58+0x6] ;  /* 0x000006003a147984 */ /* 0x000ea80000000400 */
[----:B------:R-:W3:Y:S04]  /*0d00*/  LDS.U16 R6, [R58+0x8] ;  /* 0x000008003a067984 */ /* 0x000ee80000000400 */
[----:B------:R-:W2:Y:S04]  /*0d10*/  LDS.U16 R21, [R58+0xa] ;  /* 0x00000a003a157984 */ /* 0x000ea80000000400 */
[----:B------:R-:W1:Y:S04]  /*0d20*/  LDS.U16 R67, [R58+0xc] ;  /* 0x00000c003a437984 */ /* 0x000e680000000400 */
[----:B------:R-:W-:Y:S04]  /*0d30*/  LDS.U16 R69, [R58+0xe] ;  /* 0x00000e003a457984 */ /* 0x000fe80000000400 */
[----:B------:R-:W-:Y:S01]  /*0d40*/  BAR.SYNC.DEFER_BLOCKING 0x0 ;  /* 0x0000000000007b1d */ /* 0x000fe20000010000 */
[----:B0-----:R-:W-:-:S02]  /*0d50*/  PRMT R8, RZ, 0x7610, R8 ;  /* 0x00007610ff087816 */ /* 0x001fc40000000008 */
[----:B------:R-:W-:Y:S02]  /*0d60*/  PRMT R7, RZ, 0x7610, R7 ;  /* 0x00007610ff077816 */ /* 0x000fe40000000007 */
[----:B------:R-:W-:Y:S01]  /*0d70*/  PRMT R9, RZ, 0x7610, R9 ;  /* 0x00007610ff097816 */ /* 0x000fe20000000009 */
[----:B------:R-:W4:Y:S01]  /*0d80*/  @!P0 LDG.E.U16 R11, [R4.64] ;  /* 0x00000006040b8981 */ /* 0x000f22000c1e1500 */
[----:B------:R-:W-:Y:S02]  /*0d90*/  ISETP.NE.AND P0, PT, R68, RZ, PT ;  /* 0x000000ff4400720c */ /* 0x000fe40003f05270 */
        /* <DEDUP_REMOVED lines=8> */
[----:B-1----:R-:W-:-:S02]  /*0e20*/  PRMT R19, RZ, 0x5410, R19 ;  /* 0x00005410ff137816 */ /* 0x002fc40000000013 */
[----:B------:R-:W-:Y:S02]  /*0e30*/  PRMT R75, RZ, 0x5410, R18 ;  /* 0x00005410ff4b7816 */ /* 0x000fe40000000012 */
[----:B--2---:R-:W-:Y:S02]  /*0e40*/  PRMT R77, RZ, 0x5410, R20 ;  /* 0x00005410ff4d7816 */ /* 0x004fe40000000014 */
[----:B---3--:R-:W-:Y:S02]  /*0e50*/  PRMT R79, RZ, 0x5410, R6 ;  /* 0x00005410ff4f7816 */ /* 0x008fe40000000006 */
[----:B------:R-:W-:Y:S02]  /*0e60*/  PRMT R21, RZ, 0x5410, R21 ;  /* 0x00005410ff157816 */ /* 0x000fe40000000015 */
[----:B------:R-:W-:Y:S02]  /*0e70*/  PRMT R6, RZ, 0x5410, R62 ;  /* 0x00005410ff067816 */ /* 0x000fe4000000003e */
[----:B------:R-:W-:Y:S01]  /*0e80*/  PRMT R67, RZ, 0x5410, R67 ;  /* 0x00005410ff437816 */ /* 0x000fe20000000043 */
[--C-:B-----5:R-:W-:Y:S01]  /*0e90*/  FADD.FTZ R74, R21, R24.reuse ;  /* 0x00000018154a7221 */ /* 0x120fe20000010000 */
[----:B------:R-:W-:Y:S03]  /*0ea0*/  BSSY B0, `(.L_x_11133) ;  /* 0x000004f000007945 */ /* 0x000fe60003800000 */
[----:B------:R-:W-:Y:S01]  /*0eb0*/  FADD.FTZ R76, R67, R24 ;  /* 0x00000018434c7221 */ /* 0x000fe20000010000 */
[----:B------:R-:W-:Y:S01]  /*0ec0*/  FSETP.GTU.FTZ.AND P1, PT, R74, 20, PT ;  /* 0x41a000004a00780b */ /* 0x000fe20003f3c000 */
[----:B----4-:R-:W-:Y:S04]  /*0ed0*/  STS.U16 [R56], R11 ;  /* 0x0000000b38007388 */ /* 0x010fe80000000400 */
        /* <DEDUP_REMOVED lines=12> */
[----:B0-----:R-:W-:-:S03]  /*0fa0*/  PRMT R7, RZ, 0x5410, R156 ;  /* 0x00005410ff077816 */ /* 0x001fc6000000009c */
[----:B------:R-:W0:Y:S04]  /*0fb0*/  LDS.U16 R73, [R58+0x8] ;  /* 0x000008003a497984 */ /* 0x000e280000000400 */
[----:B------:R0:W0:Y:S04]  /*0fc0*/  LDS.U16 R95, [R58+0xc] ;  /* 0x00000c003a5f7984 */ /* 0x0000280000000400 */
[----:B------:R0:W0:Y:S01]  /*0fd0*/  LDS.U16 R97, [R58+0xe] ;  /* 0x00000e003a617984 */ /* 0x0000220000000400 */
[----:B-1----:R-:W-:-:S05]  /*0fe0*/  PRMT R5, RZ, 0x5410, R72 ;  /* 0x00005410ff057816 */ /* 0x002fca0000000048 */
[----:B------:R-:W-:Y:S02]  /*0ff0*/  FFMA.FTZ R66, R5, R7, R28 ;  /* 0x0000000705427223 */ /* 0x000fe4000001001c */
[----:B------:R1:W1:Y:S01]  /*1000*/  LDS.U16 R28, [R58+0xa] ;  /* 0x00000a003a1c7984 */ /* 0x0002620000000400 */
[----:B------:R-:W-:Y:S02]  /*1010*/  PRMT R71, RZ, 0x5410, R10 ;  /* 0x00005410ff477816 */ /* 0x000fe4000000000a */
[----:B------:R-:W-:Y:S02]  /*1020*/  PRMT R9, RZ, 0x5410, R59 ;  /* 0x00005410ff097816 */ /* 0x000fe4000000003b */
[----:B--2---:R-:W-:Y:S01]  /*1030*/  PRMT R7, RZ, 0x5410, R4 ;  /* 0x00005410ff077816 */ /* 0x004fe20000000004 */
[----:B------:R-:W-:Y:S01]  /*1040*/  FADD.FTZ R78, R71, R24 ;  /* 0x00000018474e7221 */ /* 0x000fe20000010000 */
[----:B------:R-:W-:-:S03]  /*1050*/  PRMT R4, RZ, 0x5410, R60 ;  /* 0x00005410ff047816 */ /* 0x000fc6000000003c */
[----:B------:R-:W-:Y:S01]  /*1060*/  FFMA.FTZ R66, R7, R9, R66 ;  /* 0x0000000907427223 */ /* 0x000fe20000010042 */
[----:B---3--:R-:W-:Y:S02]  /*1070*/  PRMT R9, RZ, 0x5410, R11 ;  /* 0x00005410ff097816 */ /* 0x008fe4000000000b */
[----:B------:R-:W-:Y:S02]  /*1080*/  FSETP.GTU.FTZ.AND P0, PT, R78, 20, PT ;  /* 0x41a000004e00780b */ /* 0x000fe40003f1c000 */
[----:B------:R-:W-:Y:S01]  /*1090*/  MOV R68, c[0x0][0x16c] ;  /* 0x00005b0000447a02 */ /* 0x000fe20000000f00 */
[----:B------:R-:W-:Y:S01]  /*10a0*/  FFMA.FTZ R4, R9, R4, R66 ;  /* 0x0000000409047223 */ /* 0x000fe20000010042 */
[----:B------:R-:W-:Y:S02]  /*10b0*/  PRMT R66, RZ, 0x5410, R61 ;  /* 0x00005410ff427816 */ /* 0x000fe4000000003d */
[----:B----4-:R-:W-:Y:S02]  /*10c0*/  PRMT R11, RZ, 0x5410, R8 ;  /* 0x00005410ff0b7816 */ /* 0x010fe40000000008 */
[----:B------:R-:W-:Y:S01]  /*10d0*/  ISETP.GE.AND P5, PT, R68, 0x1, PT ;  /* 0x000000014400780c */ /* 0x000fe20003fa6270 */
[----:B------:R-:W-:Y:S01]  /*10e0*/  FADD.FTZ R68, R19, R24 ;  /* 0x0000001813447221 */ /* 0x000fe20000010000 */
[----:B0-----:R-:W-:Y:S01]  /*10f0*/  PRMT R19, RZ, 0x5410, R73 ;  /* 0x00005410ff137816 */ /* 0x001fe20000000049 */
[----:B------:R-:W-:-:S02]  /*1100*/  FFMA.FTZ R4, R11, R66, R4 ;  /* 0x000000420b047223 */ /* 0x000fc40000010004 */
[--C-:B------:R-:W-:Y:S02]  /*1110*/  FADD.FTZ R66, R75, R24.reuse ;  /* 0x000000184b427221 */ /* 0x100fe40000010000 */
[--C-:B------:R-:W-:Y:S02]  /*1120*/  FADD.FTZ R70, R77, R24.reuse ;  /* 0x000000184d467221 */ /* 0x100fe40000010000 */
[----:B------:R-:W-:Y:S01]  /*1130*/  FADD.FTZ R72, R79, R24 ;  /* 0x000000184f487221 */ /* 0x000fe20000010000 */
[----:B------:R-:W-:Y:S01]  /*1140*/  FSETP.GTU.FTZ.AND P6, PT, R66, 20, PT ;  /* 0x41a000004200780b */ /* 0x000fe20003fdc000 */
[----:B------:R-:W-:Y:S01]  /*1150*/  FFMA.FTZ R10, R19, R6, R4 ;  /* 0x00000006130a7223 */ /* 0x000fe20000010004 */
[----:B------:R-:W-:Y:S02]  /*1160*/  FSETP.GTU.FTZ.AND P4, PT, R68, 20, PT ;  /* 0x41a000004400780b */ /* 0x000fe40003f9c000 */
[----:B------:R-:W-:Y:S02]  /*1170*/  FSETP.GTU.FTZ.AND P3, PT, R70, 20, PT ;  /* 0x41a000004600780b */ /* 0x000fe40003f7c000 */
[----:B------:R-:W-:Y:S01]  /*1180*/  FSETP.GTU.FTZ.AND P2, PT, R72, 20, PT ;  /* 0x41a000004800780b */ /* 0x000fe20003f5c000 */
[----:B------:R-:W-:Y:S07]  /*1190*/  @P0 BRA `(.L_x_11134) ;  /* 0x000001f000000947 */ /* 0x000fee0003800000 */
        /* <DEDUP_REMOVED lines=31> */
.L_x_11134:
[----:B------:R-:W-:Y:S05]  /*1390*/  BSYNC B0 ;  /* 0x0000000000007941 */ /* 0x000fea0003800000 */
.L_x_11133:
[----:B------:R-:W-:Y:S01]  /*13a0*/  PRMT R4, RZ, 0x5410, R63 ;  /* 0x00005410ff047816 */ /* 0x000fe2000000003f */
[----:B------:R-:W-:Y:S01]  /*13b0*/  BSSY B0, `(.L_x_11135) ;  /* 0x0000027000007945 */ /* 0x000fe20003800000 */
[----:B-1----:R-:W-:Y:S02]  /*13c0*/  PRMT R21, RZ, 0x5410, R28 ;  /* 0x00005410ff157816 */ /* 0x002fe4000000001c */
[----:B------:R-:W-:Y:S02]  /*13d0*/  PRMT R69, RZ, 0x5410, R69 ;  /* 0x00005410ff457816 */ /* 0x000fe40000000045 */
[----:B------:R-:W-:Y:S01]  /*13e0*/  FSETP.GTU.FTZ.AND P0, PT, R76, 20, PT ;  /* 0x41a000004c00780b */ /* 0x000fe20003f1c000 */
[----:B------:R-:W-:Y:S01]  /*13f0*/  FFMA.FTZ R10, R21, R4, R10 ;  /* 0x00000004150a7223 */ /* 0x000fe2000001000a */
[----:B------:R-:W-:Y:S01]  /*1400*/  PRMT R18, RZ, 0x5410, R64 ;  /* 0x00005410ff127816 */ /* 0x000fe20000000040 */
        /* <DEDUP_REMOVED lines=33> */
.L_x_11136:
[----:B------:R-:W-:Y:S05]  /*1620*/  BSYNC B0 ;  /* 0x0000000000007941 */ /* 0x000fea0003800000 */
.L_x_11135:
[----:B------:R-:W-:Y:S01]  /*1630*/  PRMT R95, RZ, 0x5410, R95 ;  /* 0x00005410ff5f7816 */ /* 0x000fe2000000005f */
[----:B------:R-:W-:Y:S01]  /*1640*/  BSSY B0, `(.L_x_11137) ;  /* 0x0000026000007945 */ /* 0x000fe20003800000 */
[----:B------:R-:W-:Y:S02]  /*1650*/  PRMT R28, RZ, 0x5410, R65 ;  /* 0x00005410ff1c7816 */ /* 0x000fe40000000041 */
[----:B------:R-:W-:Y:S01]  /*1660*/  PRMT R97, RZ, 0x5410, R97 ;  /* 0x00005410ff617816 */ /* 0x000fe20000000061 */
[----:B------:R-:W-:Y:S01]  /*1670*/  FFMA.FTZ R10, R95, R18, R10 ;  /* 0x000000125f0a7223 */ /* 0x000fe2000001000a */
        /* <DEDUP_REMOVED lines=34> */
.L_x_11138:
[----:B------:R-:W-:Y:S05]  /*18a0*/  BSYNC B0 ;  /* 0x0000000000007941 */ /* 0x000fea0003800000 */
.L_x_11137:
        /* <DEDUP_REMOVED lines=33> */
.L_x_11140:
[----:B------:R-:W-:Y:S05]  /*1ac0*/  BSYNC B0 ;  /* 0x0000000000007941 */ /* 0x000fea0003800000 */
.L_x_11139:
        /* <DEDUP_REMOVED lines=33> */
.L_x_11142:
[----:B------:R-:W-:Y:S05]  /*1ce0*/  BSYNC B0 ;  /* 0x0000000000007941 */ /* 0x000fea0003800000 */
.L_x_11141:
        /* <DEDUP_REMOVED lines=33> */
.L_x_11144:
[----:B------:R-:W-:Y:S05]  /*1f00*/  BSYNC B0 ;  /* 0x0000000000007941 */ /* 0x000fea0003800000 */
.L_x_11143:
        /* <DEDUP_REMOVED lines=33> */
.L_x_11146:
[----:B------:R-:W-:Y:S05]  /*2120*/  BSYNC B0 ;  /* 0x0000000000007941 */ /* 0x000fea0003800000 */
.L_x_11145:
        /* <DEDUP_REMOVED lines=33> */
.L_x_11148:
[----:B------:R-:W-:Y:S05]  /*2340*/  BSYNC B0 ;  /* 0x0000000000007941 */ /* 0x000fea0003800000 */
.L_x_11147:
[----:B------:R-:W-:Y:S01]  /*2350*/  BAR.SYNC.DEFER_BLOCKING 0x0 ;  /* 0x0000000000007b1d */ /* 0x000fe20000010000 */
[----:B------:R-:W-:Y:S01]  /*2360*/  HFMA2.MMA R67, -RZ, RZ, 0, 0 ;  /* 0x00000000ff437435 */ /* 0x000fe200000001ff */
[----:B------:R-:W-:Y:S01]  /*2370*/  LOP3.LUT R158, R30, 0x1f, RZ, 0xc0, !PT ;  /* 0x0000001f1e9e7812 */ /* 0x000fe200078ec0ff */
[----:B------:R-:W-:Y:S01]  /*2380*/  HFMA2.MMA R69, -RZ, RZ, 0, 0 ;  /* 0x00000000ff457435 */ /* 0x000fe200000001ff */
[----:B------:R-:W-:Y:S01]  /*2390*/  MOV R82, RZ ;  /* 0x000000ff00527202 */ /* 0x000fe20000000f00 */
[----:B------:R-:W-:Y:S01]  /*23a0*/  HFMA2.MMA R71, -RZ, RZ, 0, 0 ;  /* 0x00000000ff477435 */ /* 0x000fe200000001ff */
[----:B------:R-:W-:Y:S01]  /*23b0*/  MOV R84, RZ ;  /* 0x000000ff00547202 */ /* 0x000fe20000000f00 */
[----:B------:R-:W-:Y:S01]  /*23c0*/  HFMA2.MMA R73, -RZ, RZ, 0, 0 ;  /* 0x00000000ff497435 */ /* 0x000fe200000001ff */
        /* <DEDUP_REMOVED lines=11> */
[C---:B------:R-:W-:Y:S01]  /*2480*/  IMAD R67, R23.reuse, c[0x0][0x180], RZ ;  /* 0x0000600017437a24 */ /* 0x040fe200078e02ff */
[----:B------:R-:W-:Y:S01]  /*2490*/  IADD3 R6, R40, -0x2, RZ ;  /* 0xfffffffe28067810 */ /* 0x000fe20007ffe0ff */
[----:B------:R-:W-:Y:S01]  /*24a0*/  IMAD.WIDE.U32 R82, R0, c[0x0][0x180], RZ ;  /* 0x0000600000527a25 */ /* 0x000fe200078e00ff */
[----:B------:R-:W-:Y:S01]  /*24b0*/  IADD3 R4, R40, -0x1, RZ ;  /* 0xffffffff28047810 */ /* 0x000fe20007ffe0ff */
[----:B------:R-:W-:Y:S01]  /*24c0*/  UMOV UR4, URZ ;  /* 0x0000003f00047c82 */ /* 0x000fe20008000000 */
[----:B------:R-:W-:Y:S01]  /*24d0*/  MOV R160, RZ ;  /* 0x000000ff00a07202 */ /* 0x000fe20000000f00 */
[----:B------:R-:W-:Y:S01]  /*24e0*/  IMAD R67, R0, c[0x0][0x184], R67 ;  /* 0x0000610000437a24 */ /* 0x000fe200078e0243 */
[----:B------:R-:W-:Y:S01]  /*24f0*/  LEA R98, P0, R82, c[0x0][0x220], 0x3 ;  /* 0x0000880052627a11 */ /* 0x000fe200078018ff */
[C---:B------:R-:W-:Y:S01]  /*2500*/  IMAD R69, R23.reuse, c[0x0][0x198], RZ ;  /* 0x0000660017457a24 */ /* 0x040fe200078e02ff */
[----:B------:R-:W-:Y:S01]  /*2510*/  MOV R106, RZ ;  /* 0x000000ff006a7202 */ /* 0x000fe20000000f00 */
[----:B------:R-:W-:Y:S01]  /*2520*/  IMAD R71, R23, c[0x0][0x1b8], RZ ;  /* 0x00006e0017477a24 */ /* 0x000fe200078e02ff */
[----:B------:R-:W-:Y:S01]  /*2530*/  IADD3 R99, R83, R67, RZ ;  /* 0x0000004353637210 */ /* 0x000fe20007ffe0ff */
[----:B------:R-:W-:Y:S01]  /*2540*/  IMAD R105, R6, c[0x0][0x16c], RZ ;  /* 0x00005b0006697a24 */ /* 0x000fe200078e02ff */
[----:B------:R-:W-:Y:S01]  /*2550*/  LEA.HI R6, R4, R4, RZ, 0x1 ;  /* 0x0000000404067211 */ /* 0x000fe200078f08ff */
[----:B------:R-:W-:Y:S01]  /*2560*/  IMAD.WIDE.U32 R84, R0, c[0x0][0x198], RZ ;  /* 0x0000660000547a25 */ /* 0x000fe200078e00ff */
[----:B------:R-:W-:-:S02]  /*2570*/  LEA.HI.X R99, R82, c[0x0][0x224], R99, 0x3, P0 ;  /* 0x0000890052637a11 */ /* 0x000fc400000f1c63 */
[----:B------:R-:W-:Y:S01]  /*2580*/  LOP3.LUT R67, R6, 0xfffffe, RZ, 0xc0, !PT ;  /* 0x00fffffe06437812 */ /* 0x000fe200078ec0ff */
[----:B------:R-:W-:Y:S01]  /*2590*/  IMAD.WIDE.U32 R86, R0, c[0x0][0x1b8], RZ ;  /* 0x00006e0000567a25 */ /* 0x000fe200078e00ff */
[----:B------:R-:W-:Y:S02]  /*25a0*/  LEA R100, P1, R84, c[0x0][0x228], 0x3 ;  /* 0x00008a0054647a11 */ /* 0x000fe400078218ff */
[----:B------:R-:W-:Y:S01]  /*25b0*/  IADD3 R4, R4, -R67, RZ ;  /* 0x8000004304047210 */ /* 0x000fe20007ffe0ff */
[----:B------:R-:W-:Y:S01]  /*25c0*/  IMAD R69, R0, c[0x0][0x19c], R69 ;  /* 0x0000670000457a24 */ /* 0x000fe200078e0245 */
[----:B------:R-:W-:Y:S01]  /*25d0*/  LEA R102, P2, R86, c[0x0][0x230], 0x3 ;  /* 0x00008c0056667a11 */ /* 0x000fe200078418ff */
[----:B------:R-:W-:Y:S01]  /*25e0*/  IMAD R71, R0, c[0x0][0x1bc], R71 ;  /* 0x00006f0000477a24 */ /* 0x000fe200078e0247 */
[----:B------:R-:W-:Y:S01]  /*25f0*/  MOV R67, RZ ;  /* 0x000000ff00437202 */ /* 0x000fe20000000f00 */
[----:B------:R-:W-:Y:S01]  /*2600*/  FADD.FTZ R83, R5, R5 ;  /* 0x0000000505537221 */ /* 0x000fe20000010000 */
[----:B------:R-:W-:Y:S01]  /*2610*/  LEA.HI R5, R40, R40, RZ, 0x1 ;  /* 0x0000002828057211 */ /* 0x000fe200078f08ff */
[----:B------:R-:W-:Y:S01]  /*2620*/  IMAD.WIDE R104, R105, 0x10, R16 ;  /* 0x0000001069687825 */ /* 0x000fe200078e0210 */
[----:B------:R-:W-:-:S02]  /*2630*/  IADD3 R101, R85, R69, RZ ;  /* 0x0000004555657210 */ /* 0x000fc40007ffe0ff */
[----:B------:R-:W-:Y:S01]  /*2640*/  IADD3 R103, R87, R71, RZ ;  /* 0x0000004757677210 */ /* 0x000fe20007ffe0ff */
[----:B------:R-:W-:Y:S01]  /*2650*/  FADD.FTZ R85, R7, R7 ;  /* 0x0000000707557221 */ /* 0x000fe20000010000 */
[----:B------:R-:W-:Y:S01]  /*2660*/  LOP3.LUT R5, R5, 0x1ffffe, RZ, 0xc0, !PT ;  /* 0x001ffffe05057812 */ /* 0x000fe200078ec0ff */
[----:B------:R-:W-:Y:S01]  /*2670*/  FADD.FTZ R87, R9, R9 ;  /* 0x0000000909577221 */ /* 0x000fe20000010000 */
[----:B------:R-:W-:Y:S01]  /*2680*/  LEA.HI.X R101, R84, c[0x0][0x22c], R101, 0x3, P1 ;  /* 0x00008b0054657a11 */ /* 0x000fe200008f1c65 */
[----:B------:R-:W-:Y:S01]  /*2690*/  FADD.FTZ R89, R11, R11 ;  /* 0x0000000b0b597221 */ /* 0x000fe20000010000 */
[----:B------:R-:W-:Y:S01]  /*26a0*/  LEA.HI.X R103, R86, c[0x0][0x234], R103, 0x3, P2 ;  /* 0x00008d0056677a11 */ /* 0x000fe200010f1c67 */
[----:B------:R-:W-:Y:S01]  /*26b0*/  FADD.FTZ R91, R19, R19 ;  /* 0x00000013135b7221 */ /* 0x000fe20000010000 */
[----:B------:R-:W-:Y:S01]  /*26c0*/  MOV R82, RZ ;  /* 0x000000ff00527202 */ /* 0x000fe20000000f00 */
[----:B------:R-:W-:Y:S01]  /*26d0*/  FADD.FTZ R93, R21, R21 ;  /* 0x00000015155d7221 */ /* 0x000fe20000010000 */
[----:B------:R-:W-:Y:S01]  /*26e0*/  MOV R69, RZ ;  /* 0x000000ff00457202 */ /* 0x000fe20000000f00 */
[----:B------:R-:W-:Y:S01]  /*26f0*/  FADD.FTZ R95, R95, R95 ;  /* 0x0000005f5f5f7221 */ /* 0x000fe20000010000 */
[----:B------:R-:W-:Y:S01]  /*2700*/  MOV R84, RZ ;  /* 0x000000ff00547202 */ /* 0x000fe20000000f00 */
[----:B------:R-:W-:Y:S01]  /*2710*/  FADD.FTZ R97, R97, R97 ;  /* 0x0000006161617221 */ /* 0x000fe20000010000 */
[----:B------:R-:W-:-:S02]  /*2720*/  MOV R71, RZ ;  /* 0x000000ff00477202 */ /* 0x000fc40000000f00 */
[----:B------:R-:W-:Y:S02]  /*2730*/  MOV R86, RZ ;  /* 0x000000ff00567202 */ /* 0x000fe40000000f00 */
[----:B------:R-:W-:Y:S02]  /*2740*/  MOV R73, RZ ;  /* 0x000000ff00497202 */ /* 0x000fe40000000f00 */
[----:B------:R-:W-:Y:S02]  /*2750*/  MOV R88, RZ ;  /* 0x000000ff00587202 */ /* 0x000fe40000000f00 */
[----:B------:R-:W-:Y:S02]  /*2760*/  IADD3 R107, R40, -R5, RZ ;  /* 0x80000005286b7210 */ /* 0x000fe40007ffe0ff */
[----:B------:R-:W-:Y:S02]  /*2770*/  SHF.L.U32 R108, R4, 0x8, RZ ;  /* 0x00000008046c7819 */ /* 0x000fe400000006ff */
.L_x_11164:
[----:B------:R-:W2:Y:S01]  /*2780*/  LDG.E.64 R18, [R98.64] ;  /* 0x0000000662127981 */ /* 0x000ea2000c1e1b00 */
[C---:B------:R-:W-:Y:S01]  /*2790*/  ISETP.NE.AND P1, PT, R30.reuse, RZ, PT ;  /* 0x000000ff1e00720c */ /* 0x040fe20003f25270 */
[----:B------:R-:W-:Y:S01]  /*27a0*/  CS2R R8, SRZ ;  /* 0x0000000000087805 */ /* 0x000fe2000001ff00 */
[----:B------:R-:W-:-:S02]  /*27b0*/  IADD3 R7, R30, 0x200, RZ ;  /* 0x000002001e077810 */ /* 0x000fc40007ffe0ff */
[----:B------:R-:W-:Y:S02]  /*27c0*/  ISETP.NE.AND P0, PT, R158, RZ, PT ;  /* 0x000000ff9e00720c */ /* 0x000fe40003f05270 */
[----:B------:R-:W-:Y:S02]  /*27d0*/  SEL R20, R108, R7, !P1 ;  /* 0x000000076c147207 */ /* 0x000fe40004800000 */
[----:B------:R-:W-:Y:S01]  /*27e0*/  ISETP.LT.OR P2, PT, R40, 0x2, P0 ;  /* 0x000000022800780c */ /* 0x000fe20000741670 */
[----:B------:R-:W-:Y:S01]  /*27f0*/  BSSY B0, `(.L_x_11150) ;  /* 0x000009e000007945 */ /* 0x000fe20003800000 */
[----:B--2---:R-:W-:Y:S02]  /*2800*/  FMUL.FTZ R21, R18, 1.4426950216293334961 ;  /* 0x3fb8aa3b12157820 */ /* 0x004fe40000410000 */
[-C--:B------:R-:W-:Y:S02]  /*2810*/  FMUL.FTZ R5, R19, R78.reuse ;  /* 0x0000004e13057220 */ /* 0x080fe40000410000 */
[----:B------:R-:W-:-:S02]  /*2820*/  FMUL.FTZ R4, R21, R78 ;  /* 0x0000004e15047220 */ /* 0x000fc40000410000 */
[----:B------:R-:W-:-:S04]  /*2830*/  FMUL.RZ R6, R5, 0.15915493667125701904 ;  /* 0x3e22f98305067820 */ /* 0x000fc8000040c000 */
[----:B------:R-:W-:Y:S08]  /*2840*/  MUFU.EX2 R4, R4 ;  /* 0x0000000400047308 */ /* 0x000ff00000000800 */
[----:B------:R-:W0:Y:S08]  /*2850*/  MUFU.COS R5, R6 ;  /* 0x0000000600057308 */ /* 0x000e300000000000 */
[----:B------:R1:W2:Y:S01]  /*2860*/  MUFU.SIN R11, R6 ;  /* 0x00000006000b7308 */ /* 0x0002a20000000400 */
[----:B------:R-:W-:-:S02]  /*2870*/  FMUL.FTZ R109, R19, R66 ;  /* 0x00000042136d7220 */ /* 0x000fc40000410000 */
[C---:B0-----:R-:W-:Y:S01]  /*2880*/  FMUL.FTZ R10, R4.reuse, R5 ;  /* 0x00000005040a7220 */ /* 0x041fe20000410000 */
[----:B-1----:R0:W5:Y:S01]  /*2890*/  LDG.E.64 R6, [R102.64] ;  /* 0x0000000666067981 */ /* 0x002162000c1e1b00 */
[----:B--2---:R-:W-:Y:S02]  /*28a0*/  FMUL.FTZ R11, R4, R11 ;  /* 0x0000000b040b7220 */ /* 0x004fe40000410000 */
[----:B------:R-:W-:Y:S01]  /*28b0*/  FMUL.RZ R113, R109, 0.15915493667125701904 ;  /* 0x3e22f9836d717820 */ /* 0x000fe2000040c000 */
[----:B------:R0:W5:Y:S04]  /*28c0*/  LDG.E.64 R4, [R100.64] ;  /* 0x0000000664047981 */ /* 0x000168000c1e1b00 */
[----:B------:R1:W-:Y:S01]  /*28d0*/  STS.64 [R20.X8+0x670], R10 ;  /* 0x0006700a14007388 */ /* 0x0003e20000008a00 */
[----:B------:R-:W-:Y:S01]  /*28e0*/  MUFU.SIN R109, R113 ;  /* 0x00000071006d7308 */ /* 0x000fe20000000400 */
[----:B------:R-:W-:-:S02]  /*28f0*/  FMUL.FTZ R112, R19, R70 ;  /* 0x0000004613707220 */ /* 0x000fc40000410000 */
[----:B------:R-:W-:Y:S01]  /*2900*/  FMUL.FTZ R110, R19, R68 ;  /* 0x00000044136e7220 */ /* 0x000fe20000410000 */
[----:B------:R-:W-:Y:S01]  /*2910*/  BAR.SYNC.DEFER_BLOCKING 0x0 ;  /* 0x0000000000007b1d */ /* 0x000fe20000010000 */
[----:B-1----:R-:W-:-:S06]  /*2920*/  FMUL.FTZ R20, R21, R66 ;  /* 0x0000004215147220 */ /* 0x002fcc0000410000 */
[----:B------:R-:W1:Y:S01]  /*2930*/  MUFU.EX2 R20, R20 ;  /* 0x0000001400147308 */ /* 0x000e620000000800 */
[----:B------:R-:W-:Y:S02]  /*2940*/  FMUL.RZ R123, R112, 0.15915493667125701904 ;  /* 0x3e22f983707b7820 */ /* 0x000fe4000040c000 */
[C---:B------:R-:W-:Y:S02]  /*2950*/  FMUL.FTZ R112, R21.reuse, R70 ;  /* 0x0000004615707220 */ /* 0x040fe40000410000 */
[----:B------:R-:W-:Y:S02]  /*2960*/  FMUL.RZ R119, R110, 0.15915493667125701904 ;  /* 0x3e22f9836e777820 */ /* 0x000fe4000040c000 */
[----:B------:R-:W-:Y:S01]  /*2970*/  FMUL.FTZ R110, R21, R68 ;  /* 0x00000044156e7220 */ /* 0x000fe20000410000 */
[----:B------:R-:W2:Y:S01]  /*2980*/  MUFU.COS R111, R113 ;  /* 0x00000071006f7308 */ /* 0x000ea20000000000 */
[----:B------:R-:W-:Y:S02]  /*2990*/  FMUL.FTZ R118, R19, R72 ;  /* 0x0000004813767220 */ /* 0x000fe40000410000 */
[----:B------:R-:W-:Y:S01]  /*29a0*/  FMUL.FTZ R129, R21, R80 ;  /* 0x0000005015817220 */ /* 0x000fe20000410000 */
[----:B------:R0:W5:Y:S04]  /*29b0*/  @!P2 LDG.E.64 R8, [R104.64+0x8] ;  /* 0x000008066808a981 */ /* 0x000168000c1e1b00 */
[----:B------:R-:W-:Y:S01]  /*29c0*/  MUFU.COS R117, R123 ;  /* 0x0000007b00757308 */ /* 0x000fe20000000000 */
[----:B------:R-:W-:-:S02]  /*29d0*/  FMUL.RZ R127, R118, 0.15915493667125701904 ;  /* 0x3e22f983767f7820 */ /* 0x000fc4000040c000 */
[----:B------:R-:W-:-:S05]  /*29e0*/  FMUL.FTZ R118, R21, R72 ;  /* 0x0000004815767220 */ /* 0x000fca0000410000 */
[----:B------:R1:W3:Y:S08]  /*29f0*/  MUFU.EX2 R120, R112 ;  /* 0x0000007000787308 */ /* 0x0002f00000000800 */
[----:B------:R4:W0:Y:S01]  /*2a00*/  MUFU.SIN R113, R123 ;  /* 0x0000007b00717308 */ /* 0x0008220000000400 */
[----:B-1----:R-:W-:Y:S01]  /*2a10*/  FMUL.FTZ R112, R20, R109 ;  /* 0x0000006d14707220 */ /* 0x002fe20000410000 */
[----:B------:R-:W-:-:S06]  /*2a20*/  PRMT R109, RZ, 0x5410, R156 ;  /* 0x00005410ff6d7816 */ /* 0x000fcc000000009c */
[----:B------:R1:W-:Y:S01]  /*2a30*/  MUFU.EX2 R115, R110 ;  /* 0x0000006e00737308 */ /* 0x0003e20000000800 */
[----:B----4-:R-:W-:-:S07]  /*2a40*/  FMUL.FTZ R123, R21, R76 ;  /* 0x0000004c157b7220 */ /* 0x010fce0000410000 */
[----:B------:R-:W-:Y:S01]  /*2a50*/  MUFU.SIN R116, R119 ;  /* 0x0000007700747308 */ /* 0x000fe20000000400 */
[----:B-1----:R-:W-:-:S04]  /*2a60*/  FMUL.FTZ R110, R19, R74 ;  /* 0x0000004a136e7220 */ /* 0x002fc80000410000 */
[----:B------:R-:W-:-:S03]  /*2a70*/  FMUL.RZ R131, R110, 0.15915493667125701904 ;  /* 0x3e22f9836e837820 */ /* 0x000fc6000040c000 */
[----:B------:R1:W4:Y:S01]  /*2a80*/  MUFU.COS R114, R119 ;  /* 0x0000007700727308 */ /* 0x0003220000000000 */
[----:B--2---:R-:W-:Y:S02]  /*2a90*/  FMUL.FTZ R110, R20, R111 ;  /* 0x0000006f146e7220 */ /* 0x004fe40000410000 */
[----:B-1----:R-:W-:Y:S02]  /*2aa0*/  FMUL.FTZ R119, R21, R74 ;  /* 0x0000004a15777220 */ /* 0x002fe40000410000 */
[----:B------:R-:W-:-:S03]  /*2ab0*/  FMUL.FTZ R21, R19, R76 ;  /* 0x0000004c13157220 */ /* 0x000fc60000410000 */
[----:B------:R-:W-:Y:S01]  /*2ac0*/  MUFU.SIN R122, R127 ;  /* 0x0000007f007a7308 */ /* 0x000fe20000000400 */
[----:B------:R-:W-:Y:S02]  /*2ad0*/  FMUL.RZ R132, R21, 0.15915493667125701904 ;  /* 0x3e22f98315847820 */ /* 0x000fe4000040c000 */
[----:B------:R-:W-:-:S05]  /*2ae0*/  FMUL.FTZ R21, R19, R80 ;  /* 0x0000005013157220 */ /* 0x000fca0000410000 */
[----:B------:R1:W-:Y:S01]  /*2af0*/  MUFU.COS R124, R127 ;  /* 0x0000007f007c7308 */ /* 0x0003e20000000000 */
[----:B------:R-:W-:Y:S02]  /*2b00*/  FMUL.RZ R133, R21, 0.15915493667125701904 ;  /* 0x3e22f98315857820 */ /* 0x000fe4000040c000 */
[----:B---3--:R-:W-:-:S05]  /*2b10*/  FMUL.FTZ R117, R120, R117 ;  /* 0x0000007578757220 */ /* 0x008fca0000410000 */
[----:B------:R-:W-:Y:S01]  /*2b20*/  MUFU.COS R128, R131 ;  /* 0x0000008300807308 */ /* 0x000fe20000000000 */
[----:B-1----:R-:W-:Y:S02]  /*2b30*/  FMUL.FTZ R127, R109, R78 ;  /* 0x0000004e6d7f7220 */ /* 0x002fe40000410000 */
[----:B------:R-:W-:Y:S02]  /*2b40*/  FMUL.FTZ R21, RZ, R112 ;  /* 0x00000070ff157220 */ /* 0x000fe40000410000 */
[----:B------:R-:W-:-:S03]  /*2b50*/  FMUL.FTZ R111, R112, R127 ;  /* 0x0000007f706f7220 */ /* 0x000fc60000410000 */
[----:B------:R-:W1:Y:S01]  /*2b60*/  MUFU.EX2 R119, R119 ;  /* 0x0000007700777308 */ /* 0x000e620000000800 */
[----:B0-----:R-:W-:Y:S02]  /*2b70*/  FMUL.FTZ R120, R120, R113 ;  /* 0x0000007178787220 */ /* 0x001fe40000410000 */
[----:B------:R-:W-:Y:S01]  /*2b80*/  FFMA.FTZ R113, RZ, R110, R111 ;  /* 0x0000006eff717223 */ /* 0x000fe2000001006f */
[----:B------:R-:W-:Y:S01]  /*2b90*/  PRMT R111, RZ, 0x5410, R59 ;  /* 0x00005410ff6f7816 */ /* 0x000fe2000000003b */
[----:B------:R-:W-:-:S03]  /*2ba0*/  FFMA.FTZ R21, R110, R127, -R21 ;  /* 0x0000007f6e157223 */ /* 0x000fc60000010815 */
[----:B------:R0:W2:Y:S01]  /*2bb0*/  MUFU.SIN R126, R131 ;  /* 0x00000083007e7308 */ /* 0x0000a20000000400 */
[C---:B----4-:R-:W-:Y:S02]  /*2bc0*/  FMUL.FTZ R114, R115.reuse, R114 ;  /* 0x0000007273727220 */ /* 0x050fe40000410000 */
[----:B------:R-:W-:-:S05]  /*2bd0*/  FMUL.FTZ R115, R115, R116 ;  /* 0x0000007473737220 */ /* 0x000fca0000410000 */
[----:B------:R-:W3:Y:S01]  /*2be0*/  MUFU.EX2 R121, R118 ;  /* 0x0000007600797308 */ /* 0x000ee20000000800 */
[----:B------:R-:W-:Y:S02]  /*2bf0*/  FADD.FTZ R113, RZ, R113 ;  /* 0x00000071ff717221 */ /* 0x000fe40000010000 */
[----:B------:R-:W-:-:S05]  /*2c00*/  FFMA.FTZ R21, R111, R66, R21 ;  /* 0x000000426f157223 */ /* 0x000fca0000010015 */
[----:B------:R2:W-:Y:S01]  /*2c10*/  MUFU.EX2 R125, R123 ;  /* 0x0000007b007d7308 */ /* 0x0005e20000000800 */
[----:B-1----:R-:W-:-:S07]  /*2c20*/  FMUL.FTZ R116, R119, R128 ;  /* 0x0000008077747220 */ /* 0x002fce0000410000 */
[----:B------:R-:W1:Y:S01]  /*2c30*/  MUFU.COS R20, R132 ;  /* 0x0000008400147308 */ /* 0x000e620000000000 */
[C---:B------:R-:W-:Y:S02]  /*2c40*/  FMUL.FTZ R128, R115.reuse, R113 ;  /* 0x0000007173807220 */ /* 0x040fe40000410000 */
[----:B0-----:R-:W-:-:S05]  /*2c50*/  FMUL.FTZ R131, R115, R21 ;  /* 0x0000001573837220 */ /* 0x001fca0000410000 */
[----:B------:R-:W0:Y:S01]  /*2c60*/  MUFU.SIN R130, R132 ;  /* 0x0000008400827308 */ /* 0x000e220000000400 */
[C---:B------:R-:W-:Y:S02]  /*2c70*/  FFMA.FTZ R128, R114.reuse, R21, -R128 ;  /* 0x0000001572807223 */ /* 0x040fe40000010880 */
[----:B------:R-:W-:Y:S02]  /*2c80*/  FFMA.FTZ R131, R114, R113, R131 ;  /* 0x0000007172837223 */ /* 0x000fe40000010083 */
[----:B------:R-:W-:Y:S01]  /*2c90*/  FMUL.FTZ R21, R11, R112 ;  /* 0x000000700b157220 */ /* 0x000fe20000410000 */
[----:B------:R-:W-:Y:S01]  /*2ca0*/  PRMT R113, RZ, 0x5410, R60 ;  /* 0x00005410ff717816 */ /* 0x000fe2000000003c */
[----:B--2---:R-:W-:Y:S01]  /*2cb0*/  FMUL.FTZ R123, R119, R126 ;  /* 0x0000007e777b7220 */ /* 0x004fe20000410000 */
[----:B------:R-:W-:Y:S01]  /*2cc0*/  MUFU.EX2 R129, R129 ;  /* 0x0000008100817308 */ /* 0x000fe20000000800 */
[----:B---3--:R-:W-:Y:S02]  /*2cd0*/  FMUL.FTZ R118, R121, R124 ;  /* 0x0000007c79767220 */ /* 0x008fe40000410000 */
[----:B-1----:R-:W-:-:S02]  /*2ce0*/  FMUL.FTZ R119, R125, R20 ;  /* 0x000000147d777220 */ /* 0x002fc40000410000 */
[----:B------:R-:W-:Y:S02]  /*2cf0*/  FADD.FTZ R131, RZ, R131 ;  /* 0x00000083ff837221 */ /* 0x000fe40000010000 */
[C---:B------:R-:W-:Y:S01]  /*2d00*/  FMUL.FTZ R20, R10.reuse, R112 ;  /* 0x000000700a147220 */ /* 0x040fe20000410000 */
[----:B------:R-:W1:Y:S01]  /*2d10*/  MUFU.COS R124, R133 ;  /* 0x00000085007c7308 */ /* 0x000e620000000000 */
[----:B------:R-:W-:Y:S02]  /*2d20*/  FFMA.FTZ R21, R10, R110, -R21 ;  /* 0x0000006e0a157223 */ /* 0x000fe40000010815 */
[----:B------:R-:W-:Y:S02]  /*2d30*/  FMUL.FTZ R121, R121, R122 ;  /* 0x0000007a79797220 */ /* 0x000fe40000410000 */
[----:B0-----:R-:W-:-:S03]  /*2d40*/  FMUL.FTZ R122, R125, R130 ;  /* 0x000000827d7a7220 */ /* 0x001fc60000410000 */
[----:B------:R-:W0:Y:S01]  /*2d50*/  MUFU.SIN R126, R133 ;  /* 0x00000085007e7308 */ /* 0x000e220000000400 */
[----:B------:R-:W-:Y:S02]  /*2d60*/  FFMA.FTZ R128, R113, R68, R128 ;  /* 0x0000004471807223 */ /* 0x000fe40000010080 */
[C---:B------:R-:W-:Y:S02]  /*2d70*/  FMUL.FTZ R130, R120.reuse, R131 ;  /* 0x0000008378827220 */ /* 0x040fe40000410000 */
[----:B------:R-:W-:Y:S02]  /*2d80*/  FFMA.FTZ R20, R11, R110, R20 ;  /* 0x0000006e0b147223 */ /* 0x000fe40000010014 */
[----:B------:R-:W-:Y:S02]  /*2d90*/  FMUL.FTZ R125, R115, R21 ;  /* 0x00000015737d7220 */ /* 0x000fe40000410000 */
[-C--:B------:R-:W-:Y:S02]  /*2da0*/  FMUL.FTZ R132, R120, R128.reuse ;  /* 0x0000008078847220 */ /* 0x080fe40000410000 */
[----:B------:R-:W-:-:S02]  /*2db0*/  FFMA.FTZ R130, R117, R128, -R130 ;  /* 0x0000008075827223 */ /* 0x000fc40000010882 */
[CC--:B------:R-:W-:Y:S02]  /*2dc0*/  FFMA.FTZ R128, R114.reuse, R20.reuse, R125 ;  /* 0x0000001472807223 */ /* 0x0c0fe4000001007d */
[----:B------:R-:W-:Y:S02]  /*2dd0*/  FMUL.FTZ R20, R115, R20 ;  /* 0x0000001473147220 */ /* 0x000fe40000410000 */
[----:B------:R-:W-:Y:S01]  /*2de0*/  FFMA.FTZ R132, R117, R131, R132 ;  /* 0x0000008375847223 */ /* 0x000fe20000010084 */
[----:B------:R-:W-:Y:S01]  /*2df0*/  PRMT R125, RZ, 0x5410, R61 ;  /* 0x00005410ff7d7816 */ /* 0x000fe2000000003d */
[----:B------:R-:W-:Y:S02]  /*2e00*/  FFMA.FTZ R20, R114, R21, -R20 ;  /* 0x0000001572147223 */ /* 0x000fe40000010814 */
[----:B------:R-:W-:Y:S02]  /*2e10*/  FADD.FTZ R132, RZ, R132 ;  /* 0x00000084ff847221 */ /* 0x000fe40000010000 */
[----:B-1----:R-:W-:-:S02]  /*2e20*/  FMUL.FTZ R124, R129, R124 ;  /* 0x0000007c817c7220 */ /* 0x002fc40000410000 */
[----:B0-----:R-:W-:Y:S02]  /*2e30*/  FMUL.FTZ R126, R129, R126 ;  /* 0x0000007e817e7220 */ /* 0x001fe40000410000 */
[C---:B------:R-:W-:Y:S02]  /*2e40*/  FMUL.FTZ R129, R120.reuse, R20 ;  /* 0x0000001478817220 */ /* 0x040fe40000410000 */
[----:B------:R-:W-:Y:S02]  /*2e50*/  FFMA.FTZ R130, R125, R70, R130 ;  /* 0x000000467d827223 */ /* 0x000fe40000010082 */
[----:B------:R-:W-:Y:S02]  /*2e60*/  FMUL.FTZ R131, R121, R132 ;  /* 0x0000008479837220 */ /* 0x000fe40000410000 */
[-C--:B------:R-:W-:Y:S02]  /*2e70*/  FMUL.FTZ R21, R120, R128.reuse ;  /* 0x0000008078157220 */ /* 0x080fe40000410000 */
[----:B------:R-:W-:Y:S01]  /*2e80*/  FFMA.FTZ R128, R117, R128, R129 ;  /* 0x0000008075807223 */ /* 0x000fe20000010081 */
[----:B------:R-:W-:Y:S01]  /*2e90*/  PRMT R129, RZ, 0x5410, R62 ;  /* 0x00005410ff817816 */ /* 0x000fe2000000003e */
[----:B------:R-:W-:-:S02]  /*2ea0*/  FMUL.FTZ R133, R121, R130 ;  /* 0x0000008279857220 */ /* 0x000fc40000410000 */
[C---:B------:R-:W-:Y:S02]  /*2eb0*/  FFMA.FTZ R131, R118.reuse, R130, -R131 ;  /* 0x0000008276837223 */ /* 0x040fe40000010883 */
[----:B------:R-:W-:Y:S02]  /*2ec0*/  FFMA.FTZ R21, R117, R20, -R21 ;  /* 0x0000001475157223 */ /* 0x000fe40000010815 */
[----:B------:R-:W-:Y:S02]  /*2ed0*/  FFMA.FTZ R133, R118, R132, R133 ;  /* 0x0000008476857223 */ /* 0x000fe40000010085 */
[----:B------:R-:W-:Y:S02]  /*2ee0*/  FFMA.FTZ R130, R129, R72, R131 ;  /* 0x0000004881827223 */ /* 0x000fe40000010083 */
[----:B------:R-:W-:Y:S02]  /*2ef0*/  FMUL.FTZ R131, R121, R21 ;  /* 0x0000001579837220 */ /* 0x000fe40000410000 */
[----:B------:R-:W-:-:S02]  /*2f00*/  FADD.FTZ R133, RZ, R133 ;  /* 0x00000085ff857221 */ /* 0x000fc40000010000 */
[----:B------:R-:W-:Y:S02]  /*2f10*/  FMUL.FTZ R20, R121, R128 ;  /* 0x0000008079147220 */ /* 0x000fe40000410000 */
[C---:B------:R-:W-:Y:S02]  /*2f20*/  FMUL.FTZ R132, R123.reuse, R130 ;  /* 0x000000827b847220 */ /* 0x040fe40000410000 */
[C---:B------:R-:W-:Y:S02]  /*2f30*/  FFMA.FTZ R128, R118.reuse, R128, R131 ;  /* 0x0000008076807223 */ /* 0x040fe40000010083 */
[----:B------:R-:W-:Y:S02]  /*2f40*/  FMUL.FTZ R135, R123, R133 ;  /* 0x000000857b877220 */ /* 0x000fe40000410000 */
[----:B------:R-:W-:Y:S02]  /*2f50*/  FFMA.FTZ R20, R118, R21, -R20 ;  /* 0x0000001576147223 */ /* 0x000fe40000010814 */
[----:B------:R-:W-:-:S02]  /*2f60*/  FFMA.FTZ R132, R116, R133, R132 ;  /* 0x0000008574847223 */ /* 0x000fc40000010084 */
[C---:B------:R-:W-:Y:S01]  /*2f70*/  FMUL.FTZ R21, R123.reuse, R128 ;  /* 0x000000807b157220 */ /* 0x040fe20000410000 */
[----:B------:R-:W-:Y:S01]  /*2f80*/  PRMT R131, RZ, 0x5410, R63 ;  /* 0x00005410ff837816 */ /* 0x000fe2000000003f */
[C---:B------:R-:W-:Y:S02]  /*2f90*/  FFMA.FTZ R135, R116.reuse, R130, -R135 ;  /* 0x0000008274877223 */ /* 0x040fe40000010887 */
[----:B------:R-:W-:Y:S02]  /*2fa0*/  FADD.FTZ R132, RZ, R132 ;  /* 0x00000084ff847221 */ /* 0x000fe40000010000 */
[-C--:B------:R-:W-:Y:S02]  /*2fb0*/  FMUL.FTZ R133, R123, R20.reuse ;  /* 0x000000147b857220 */ /* 0x080fe40000410000 */
[----:B------:R-:W-:Y:S02]  /*2fc0*/  FFMA.FTZ R21, R116, R20, -R21 ;  /* 0x0000001474157223 */ /* 0x000fe40000010815 */
[----:B------:R-:W-:-:S02]  /*2fd0*/  FFMA.FTZ R135, R131, R74, R135 ;  /* 0x0000004a83877223 */ /* 0x000fc40000010087 */
[----:B------:R-:W-:Y:S02]  /*2fe0*/  FMUL.FTZ R130, R122, R132 ;  /* 0x000000847a827220 */ /* 0x000fe40000410000 */
[----:B------:R-:W-:Y:S02]  /*2ff0*/  FFMA.FTZ R133, R116, R128, R133 ;  /* 0x0000008074857223 */ /* 0x000fe40000010085 */
[C---:B------:R-:W-:Y:S02]  /*3000*/  FMUL.FTZ R20, R122.reuse, R21 ;  /* 0x000000157a147220 */ /* 0x040fe40000410000 */
[-C--:B------:R-:W-:Y:S02]  /*3010*/  FMUL.FTZ R134, R122, R135.reuse ;  /* 0x000000877a867220 */ /* 0x080fe40000410000 */
[C---:B------:R-:W-:Y:S02]  /*3020*/  FFMA.FTZ R130, R119.reuse, R135, -R130 ;  /* 0x0000008777827223 */ /* 0x040fe40000010882 */
[-C--:B------:R-:W-:Y:S01]  /*3030*/  FFMA.FTZ R135, R119, R133.reuse, R20 ;  /* 0x0000008577877223 */ /* 0x080fe20000010014 */
[----:B------:R-:W-:Y:S01]  /*3040*/  ISETP.NE.AND P2, PT, R30, 0x1f, PT ;  /* 0x0000001f1e00780c */ /* 0x000fe20003f45270 */
[----:B------:R-:W-:-:S04]  /*3050*/  FMUL.FTZ R20, R122, R133 ;  /* 0x000000857a147220 */ /* 0x000fc80000410000 */
[C---:B------:R-:W-:Y:S02]  /*3060*/  FFMA.FTZ R21, R119.reuse, R21, -R20 ;  /* 0x0000001577157223 */ /* 0x040fe40000010814 */
[C---:B------:R-:W-:Y:S02]  /*3070*/  FMUL.FTZ R128, R126.reuse, R135 ;  /* 0x000000877e807220 */ /* 0x040fe40000410000 */
[-C--:B------:R-:W-:Y:S02]  /*3080*/  FMUL.FTZ R20, R126, R21.reuse ;  /* 0x000000157e147220 */ /* 0x080fe40000410000 */
[C---:B------:R-:W-:Y:S02]  /*3090*/  FFMA.FTZ R128, R124.reuse, R21, -R128 ;  /* 0x000000157c807223 */ /* 0x040fe40000010880 */
[----:B------:R-:W-:Y:S02]  /*30a0*/  FFMA.FTZ R136, R124, R135, R20 ;  /* 0x000000877c887223 */ /* 0x000fe40000010014 */
[----:B------:R0:W1:Y:S01]  /*30b0*/  @P2 LDS.64 R20, [R30.X8+0x1678] ;  /* 0x001678001e142984 */ /* 0x0000620000008a00 */
[----:B------:R-:W-:Y:S01]  /*30c0*/  PRMT R133, RZ, 0x5410, R64 ;  /* 0x00005410ff857816 */ /* 0x000fe20000000040 */
[----:B------:R-:W-:-:S04]  /*30d0*/  FFMA.FTZ R134, R119, R132, R134 ;  /* 0x0000008477867223 */ /* 0x000fc80000010086 */
[----:B------:R-:W-:Y:S02]  /*30e0*/  FFMA.FTZ R137, R133, R76, R130 ;  /* 0x0000004c85897223 */ /* 0x000fe40000010082 */
[----:B------:R-:W-:Y:S02]  /*30f0*/  FADD.FTZ R139, RZ, R134 ;  /* 0x00000086ff8b7221 */ /* 0x000fe40000010000 */
[C---:B------:R-:W-:Y:S02]  /*3100*/  FMUL.FTZ R132, R126.reuse, R137 ;  /* 0x000000897e847220 */ /* 0x040fe40000410000 */
[-C--:B------:R-:W-:Y:S01]  /*3110*/  FMUL.FTZ R130, R126, R139.reuse ;  /* 0x0000008b7e827220 */ /* 0x080fe20000410000 */
[----:B------:R-:W-:Y:S01]  /*3120*/  PRMT R135, RZ, 0x5410, R65 ;  /* 0x00005410ff877816 */ /* 0x000fe20000000041 */
[C---:B------:R-:W-:Y:S02]  /*3130*/  FFMA.FTZ R139, R124.reuse, R139, R132 ;  /* 0x0000008b7c8b7223 */ /* 0x040fe40000010084 */
[----:B------:R-:W-:-:S02]  /*3140*/  FFMA.FTZ R132, R124, R137, -R130 ;  /* 0x000000897c847223 */ /* 0x000fc40000010882 */
[----:B------:R-:W-:Y:S02]  /*3150*/  FADD.FTZ R130, RZ, R139 ;  /* 0x0000008bff827221 */ /* 0x000fe40000010000 */
[----:B------:R-:W-:Y:S01]  /*3160*/  FFMA.FTZ R132, R135, R80, R132 ;  /* 0x0000005087847223 */ /* 0x000fe20000010084 */
[----:B------:R-:W-:Y:S05]  /*3170*/  @P2 BRA `(.L_x_11151) ;  /* 0x0000005000002947 */ /* 0x000fea0003800000 */
[----:B0-----:R-:W-:Y:S01]  /*3180*/  ISETP.NE.AND P3, PT, R40, c[0x0][0x174], PT ;  /* 0x00005d0028007a0c */ /* 0x001fe20003f65270 */
[----:B-1----:R-:W-:Y:S01]  /*3190*/  HFMA2.MMA R21, -RZ, RZ, 0, 0 ;  /* 0x00000000ff157435 */ /* 0x002fe200000001ff */
[----:B------:R-:W-:-:S11]  /*31a0*/  MOV R20, 0x3f800000 ;  /* 0x3f80000000147802 */ /* 0x000fd60000000f00 */
[----:B------:R-:W-:-:S05]  /*31b0*/  @P3 LEA R134, R107, R106, 0xb ;  /* 0x0000006a6b863211 */ /* 0x000fca00078e58ff */
[----:B------:R0:W1:Y:S02]  /*31c0*/  @P3 LDS.64 R20, [R134+0x670] ;  /* 0x0006700086143984 */ /* 0x0000640000000a00 */
.L_x_11151:
[----:B0-----:R-:W-:Y:S05]  /*31d0*/  BSYNC B0 ;  /* 0x0000000000007941 */ /* 0x001fea0003800000 */
.L_x_11150:
[----:B------:R-:W0:Y:S01]  /*31e0*/  SHFL.UP PT, R143, R132, 0x1, RZ ;  /* 0x04200000848f7989 */ /* 0x000e2200000e00ff */
[----:B------:R-:W-:Y:S01]  /*31f0*/  ISETP.GE.AND P3, PT, R31, 0x1, PT ;  /* 0x000000011f00780c */ /* 0x000fe20003f66270 */
[CC--:B-----5:R-:W-:Y:S01]  /*3200*/  FMUL.FTZ R137, R5.reuse, R7.reuse ;  /* 0x0000000705897220 */ /* 0x0e0fe20000410000 */
[----:B------:R-:W-:Y:S01]  /*3210*/  ISETP.GE.OR P0, PT, R40, c[0x0][0x174], P0 ;  /* 0x00005d0028007a0c */ /* 0x000fe20000706670 */
[----:B------:R-:W2:Y:S01]  /*3220*/  SHFL.UP PT, R139, R128, 0x1, RZ ;  /* 0x04200000808b7989 */ /* 0x000ea200000e00ff */
[-C--:B------:R-:W-:Y:S01]  /*3230*/  FMUL.FTZ R140, R5, R6.reuse ;  /* 0x00000006058c7220 */ /* 0x080fe20000410000 */
[----:B------:R-:W-:Y:S01]  /*3240*/  BSSY B0, `(.L_x_11152) ;  /* 0x00000c5000007945 */ /* 0x000fe20003800000 */
[C---:B------:R-:W-:Y:S01]  /*3250*/  FFMA.FTZ R134, R4.reuse, R6, -R137 ;  /* 0x0000000604867223 */ /* 0x040fe20000010889 */
[----:B------:R-:W3:Y:S01]  /*3260*/  SHFL.UP PT, R145, R130, 0x1, RZ ;  /* 0x0420000082917989 */ /* 0x000ee200000e00ff */
[----:B------:R-:W-:Y:S01]  /*3270*/  FFMA.FTZ R140, R4, R7, R140 ;  /* 0x00000007048c7223 */ /* 0x000fe2000001008c */
[C---:B------:R-:W-:Y:S01]  /*3280*/  ISETP.GT.U32.AND P4, PT, R158.reuse, 0x1b, PT ;  /* 0x0000001b9e00780c */ /* 0x040fe20003f84070 */
[----:B------:R-:W-:Y:S01]  /*3290*/  FMUL.FTZ R137, R97, R134 ;  /* 0x0000008661897220 */ /* 0x000fe20000410000 */
[----:B------:R-:W4:Y:S01]  /*32a0*/  SHFL.UP PT, R141, R136, 0x1, RZ ;  /* 0x04200000888d7989 */ /* 0x000f2200000e00ff */
[----:B------:R-:W-:-:S02]  /*32b0*/  ISETP.GT.U32.AND P5, PT, R158, 0x17, PT ;  /* 0x000000179e00780c */ /* 0x000fc40003fa4070 */
[----:B------:R-:W-:Y:S01]  /*32c0*/  ISETP.GT.U32.AND P6, PT, R158, 0xf, PT ;  /* 0x0000000f9e00780c */ /* 0x000fe20003fc4070 */
[----:B------:R-:W-:Y:S04]  /*32d0*/  SHFL.IDX PT, R8, R8, RZ, 0x1f ;  /* 0x00001fff08087589 */ /* 0x000fe800000e0000 */
[----:B------:R-:W-:Y:S01]  /*32e0*/  SHFL.IDX PT, R9, R9, RZ, 0x1f ;  /* 0x00001fff09097589 */ /* 0x000fe200000e0000 */
[C---:B0-----:R-:W-:Y:S02]  /*32f0*/  FMUL.FTZ R142, R136.reuse, R143 ;  /* 0x0000008f888e7220 */ /* 0x041fe40000410000 */
[C---:B--2---:R-:W-:Y:S02]  /*3300*/  FMUL.FTZ R5, R136.reuse, R139 ;  /* 0x0000008b88057220 */ /* 0x044fe40000410000 */
[----:B---3--:R-:W-:-:S02]  /*3310*/  FMUL.FTZ R138, R136, R145 ;  /* 0x00000091888a7220 */ /* 0x008fc40000410000 */
[C---:B------:R-:W-:Y:S02]  /*3320*/  FFMA.FTZ R145, R128.reuse, R145, R142 ;  /* 0x0000009180917223 */ /* 0x040fe4000001008e */
[C---:B----4-:R-:W-:Y:S02]  /*3330*/  FFMA.FTZ R5, R128.reuse, R141, R5 ;  /* 0x0000008d80057223 */ /* 0x050fe40000010005 */
[----:B------:R-:W-:Y:S02]  /*3340*/  FFMA.FTZ R143, R128, R143, -R138 ;  /* 0x0000008f808f7223 */ /* 0x000fe4000001088a */
[C---:B------:R-:W-:Y:S01]  /*3350*/  FMUL.FTZ R141, R136.reuse, R141 ;  /* 0x0000008d888d7220 */ /* 0x040fe20000410000 */
[----:B------:R-:W-:Y:S01]  /*3360*/  FSEL R5, R136, R5, !P3 ;  /* 0x0000000588057208 */ /* 0x000fe20005800000 */
[----:B------:R-:W-:Y:S02]  /*3370*/  @P3 FADD.FTZ R130, R130, R145 ;  /* 0x0000009182823221 */ /* 0x000fe40000010000 */
[----:B------:R-:W-:-:S02]  /*3380*/  @P3 FADD.FTZ R132, R132, R143 ;  /* 0x0000008f84843221 */ /* 0x000fc40000010000 */
[----:B------:R-:W-:Y:S01]  /*3390*/  @P3 FFMA.FTZ R128, R128, R139, -R141 ;  /* 0x0000008b80803223 */ /* 0x000fe2000001088d */
[----:B------:R-:W-:Y:S01]  /*33a0*/  SHFL.UP PT, R6, R5, 0x2, RZ ;  /* 0x0440000005067989 */ /* 0x000fe200000e00ff */
[-C--:B------:R-:W-:Y:S01]  /*33b0*/  FMUL.FTZ R139, R97, R140.reuse ;  /* 0x0000008c618b7220 */ /* 0x080fe20000410000 */
[----:B------:R-:W-:Y:S01]  /*33c0*/  ISETP.GE.AND P3, PT, R31, 0x2, PT ;  /* 0x000000021f00780c */ /* 0x000fe20003f66270 */
[----:B------:R-:W-:Y:S01]  /*33d0*/  FMUL.FTZ R136, R95, R140 ;  /* 0x0000008c5f887220 */ /* 0x000fe20000410000 */
[----:B------:R-:W0:Y:S01]  /*33e0*/  SHFL.UP PT, R141, R130, 0x2, RZ ;  /* 0x04400000828d7989 */ /* 0x000e2200000e00ff */
[-C--:B------:R-:W-:Y:S02]  /*33f0*/  FMUL.FTZ R138, R124, R139.reuse ;  /* 0x0000008b7c8a7220 */ /* 0x080fe40000410000 */
[C---:B------:R-:W-:Y:S01]  /*3400*/  FMUL.FTZ R142, R126.reuse, R139 ;  /* 0x0000008b7e8e7220 */ /* 0x040fe20000410000 */
[----:B------:R-:W2:Y:S01]  /*3410*/  SHFL.UP PT, R7, R132, 0x2, RZ ;  /* 0x0440000084077989 */ /* 0x000ea200000e00ff */
[----:B------:R-:W-:-:S02]  /*3420*/  FFMA.FTZ R145, -R126, R137, -R138 ;  /* 0x000000897e917223 */ /* 0x000fc4000001098a */
[----:B------:R-:W-:Y:S01]  /*3430*/  FMUL.FTZ R138, R95, R134 ;  /* 0x000000865f8a7220 */ /* 0x000fe20000410000 */
[----:B------:R-:W3:Y:S01]  /*3440*/  SHFL.UP PT, R4, R128, 0x2, RZ ;  /* 0x0440000080047989 */ /* 0x000ee200000e00ff */
[----:B------:R-:W-:Y:S02]  /*3450*/  FFMA.FTZ R143, R124, R137, -R142 ;  /* 0x000000897c8f7223 */ /* 0x000fe4000001088e */
[----:B------:R-:W-:Y:S02]  /*3460*/  FADD.FTZ R145, -R136, R145 ;  /* 0x0000009188917221 */ /* 0x000fe40000010100 */
[----:B------:R-:W-:Y:S02]  /*3470*/  FADD.FTZ R143, R138, R143 ;  /* 0x0000008f8a8f7221 */ /* 0x000fe40000010000 */
[C---:B------:R-:W-:Y:S02]  /*3480*/  FMUL.FTZ R142, R122.reuse, -R145 ;  /* 0x800000917a8e7220 */ /* 0x040fe40000410000 */
[----:B------:R-:W-:-:S02]  /*3490*/  FMUL.FTZ R148, R122, -R143 ;  /* 0x8000008f7a947220 */ /* 0x000fc40000410000 */
[C---:B------:R-:W-:Y:S02]  /*34a0*/  FFMA.FTZ R146, R119.reuse, R143, -R142 ;  /* 0x0000008f77927223 */ /* 0x040fe4000001088e */
[----:B------:R-:W-:Y:S02]  /*34b0*/  FFMA.FTZ R149, R119, R145, R148 ;  /* 0x0000009177957223 */ /* 0x000fe40000010094 */
[C---:B0-----:R-:W-:Y:S02]  /*34c0*/  FMUL.FTZ R142, R5.reuse, R141 ;  /* 0x0000008d058e7220 */ /* 0x041fe40000410000 */
[CC--:B--2---:R-:W-:Y:S02]  /*34d0*/  FMUL.FTZ R144, R5.reuse, R7.reuse ;  /* 0x0000000705907220 */ /* 0x0c4fe40000410000 */
[----:B------:R-:W-:Y:S02]  /*34e0*/  FFMA.FTZ R145, R128, R7, -R142 ;  /* 0x0000000780917223 */ /* 0x000fe4000001088e */
[----:B---3--:R-:W-:-:S02]  /*34f0*/  FMUL.FTZ R143, R5, R4 ;  /* 0x00000004058f7220 */ /* 0x008fc40000410000 */
[CC--:B------:R-:W-:Y:S02]  /*3500*/  FMUL.FTZ R7, R5.reuse, R6.reuse ;  /* 0x0000000605077220 */ /* 0x0c0fe40000410000 */
[C---:B------:R-:W-:Y:S02]  /*3510*/  FFMA.FTZ R147, R128.reuse, R141, R144 ;  /* 0x0000008d80937223 */ /* 0x040fe40000010090 */
[C---:B------:R-:W-:Y:S02]  /*3520*/  FFMA.FTZ R6, R128.reuse, R6, R143 ;  /* 0x0000000680067223 */ /* 0x040fe4000001008f */
[----:B------:R-:W-:Y:S02]  /*3530*/  @P3 FFMA.FTZ R128, R128, R4, -R7 ;  /* 0x0000000480803223 */ /* 0x000fe40000010807 */
[----:B------:R-:W-:Y:S01]  /*3540*/  @P3 FADD.FTZ R130, R130, R147 ;  /* 0x0000009382823221 */ /* 0x000fe20000010000 */
[----:B------:R-:W-:Y:S01]  /*3550*/  FSEL R6, R5, R6, !P3 ;  /* 0x0000000605067208 */ /* 0x000fe20005800000 */
[----:B------:R-:W-:Y:S01]  /*3560*/  @P3 FADD.FTZ R132, R132, R145 ;  /* 0x0000009184843221 */ /* 0x000fe20000010000 */
[----:B------:R-:W-:Y:S01]  /*3570*/  SHFL.UP PT, R5, R128, 0x4, RZ ;  /* 0x0480000080057989 */ /* 0x000fe200000e00ff */
[----:B------:R-:W-:Y:S01]  /*3580*/  FMUL.FTZ R142, R93, R140 ;  /* 0x0000008c5d8e7220 */ /* 0x000fe20000410000 */
[----:B------:R-:W-:Y:S01]  /*3590*/  ISETP.GE.AND P3, PT, R31, 0x4, PT ;  /* 0x000000041f00780c */ /* 0x000fe20003f66270 */
[----:B------:R-:W-:Y:S01]  /*35a0*/  FMUL.FTZ R141, R93, R134 ;  /* 0x000000865d8d7220 */ /* 0x000fe20000410000 */
[----:B------:R-:W0:Y:S01]  /*35b0*/  SHFL.UP PT, R147, R130, 0x4, RZ ;  /* 0x0480000082937989 */ /* 0x000e2200000e00ff */
[----:B------:R-:W-:-:S02]  /*35c0*/  FADD.FTZ R149, -R142, R149 ;  /* 0x000000958e957221 */ /* 0x000fc40000010100 */
[----:B------:R-:W-:Y:S01]  /*35d0*/  FADD.FTZ R146, R141, R146 ;  /* 0x000000928d927221 */ /* 0x000fe20000010000 */
[----:B------:R-:W2:Y:S01]  /*35e0*/  SHFL.UP PT, R145, R132, 0x4, RZ ;  /* 0x0480000084917989 */ /* 0x000ea200000e00ff */
[CC--:B------:R-:W-:Y:S02]  /*35f0*/  FMUL.FTZ R143, R123.reuse, -R149.reuse ;  /* 0x800000957b8f7220 */ /* 0x0c0fe40000410000 */
[-C--:B------:R-:W-:Y:S01]  /*3600*/  FMUL.FTZ R4, R123, -R146.reuse ;  /* 0x800000927b047220 */ /* 0x080fe20000410000 */
[----:B------:R-:W3:Y:S01]  /*3610*/  SHFL.UP PT, R7, R6, 0x4, RZ ;  /* 0x0480000006077989 */ /* 0x000ee200000e00ff */
[C---:B------:R-:W-:Y:S02]  /*3620*/  FFMA.FTZ R151, R116.reuse, R146, -R143 ;  /* 0x0000009274977223 */ /* 0x040fe4000001088f */
[----:B------:R-:W-:Y:S02]  /*3630*/  FFMA.FTZ R146, R116, R149, R4 ;  /* 0x0000009574927223 */ /* 0x000fe40000010004 */
[----:B------:R-:W-:-:S02]  /*3640*/  FMUL.FTZ R143, R91, R140 ;  /* 0x0000008c5b8f7220 */ /* 0x000fc40000410000 */
[----:B------:R-:W-:Y:S02]  /*3650*/  FMUL.FTZ R144, R91, R134 ;  /* 0x000000865b907220 */ /* 0x000fe40000410000 */
[C---:B-1----:R-:W-:Y:S02]  /*3660*/  FMUL.FTZ R4, R126.reuse, -R20 ;  /* 0x800000147e047220 */ /* 0x042fe40000410000 */
[-C--:B------:R-:W-:Y:S02]  /*3670*/  FMUL.FTZ R149, R126, R21.reuse ;  /* 0x000000157e957220 */ /* 0x080fe40000410000 */
[----:B------:R-:W-:Y:S02]  /*3680*/  FADD.FTZ R150, -R143, R146 ;  /* 0x000000928f967221 */ /* 0x000fe40000010100 */
[----:B------:R-:W-:Y:S02]  /*3690*/  FADD.FTZ R151, R144, R151 ;  /* 0x0000009790977221 */ /* 0x000fe40000010000 */
[----:B------:R-:W-:-:S02]  /*36a0*/  FFMA.FTZ R4, R124, -R21, R4 ;  /* 0x800000157c047223 */ /* 0x000fc40000010004 */
[----:B------:R-:W-:Y:S02]  /*36b0*/  FFMA.FTZ R149, R124, R20, -R149 ;  /* 0x000000147c957223 */ /* 0x000fe40000010895 */
        /* <DEDUP_REMOVED lines=9> */
[C---:B------:R-:W-:Y:S02]  /*3750*/  FMUL.FTZ R146, R6.reuse, R5 ;  /* 0x0000000506927220 */ /* 0x040fe40000410000 */
[----:B--2---:R-:W-:-:S02]  /*3760*/  FMUL.FTZ R149, R6, R145 ;  /* 0x0000009106957220 */ /* 0x004fc40000410000 */
[----:B---3--:R-:W-:Y:S02]  /*3770*/  FMUL.FTZ R4, R6, R7 ;  /* 0x0000000706047220 */ /* 0x008fe40000410000 */
[C---:B------:R-:W-:Y:S02]  /*3780*/  FFMA.FTZ R145, R128.reuse, R145, -R148 ;  /* 0x0000009180917223 */ /* 0x040fe40000010894 */
[C---:B------:R-:W-:Y:S02]  /*3790*/  FFMA.FTZ R7, R128.reuse, R7, R146 ;  /* 0x0000000780077223 */ /* 0x040fe40000010092 */
[C---:B------:R-:W-:Y:S02]  /*37a0*/  FFMA.FTZ R149, R128.reuse, R147, R149 ;  /* 0x0000009380957223 */ /* 0x040fe40000010095 */
[----:B------:R-:W-:Y:S01]  /*37b0*/  @P3 FFMA.FTZ R128, R128, R5, -R4 ;  /* 0x0000000580803223 */ /* 0x000fe20000010804 */
[----:B------:R-:W-:Y:S01]  /*37c0*/  FSEL R7, R6, R7, !P3 ;  /* 0x0000000706077208 */ /* 0x000fe20005800000 */
[----:B------:R-:W-:-:S02]  /*37d0*/  FMUL.FTZ R147, R89, R134 ;  /* 0x0000008659937220 */ /* 0x000fc40000410000 */
[----:B------:R-:W-:Y:S01]  /*37e0*/  FMUL.FTZ R146, R89, R140 ;  /* 0x0000008c59927220 */ /* 0x000fe20000410000 */
[----:B------:R-:W0:Y:S01]  /*37f0*/  SHFL.UP PT, R4, R128, 0x8, RZ ;  /* 0x0500000080047989 */ /* 0x000e2200000e00ff */
[----:B------:R-:W-:Y:S02]  /*3800*/  @P3 FADD.FTZ R132, R132, R145 ;  /* 0x0000009184843221 */ /* 0x000fe40000010000 */
[----:B------:R-:W-:Y:S01]  /*3810*/  @P3 FADD.FTZ R130, R130, R149 ;  /* 0x0000009582823221 */ /* 0x000fe20000010000 */
[----:B------:R-:W-:Y:S01]  /*3820*/  SHFL.UP PT, R5, R7, 0x8, RZ ;  /* 0x0500000007057989 */ /* 0x000fe200000e00ff */
[----:B------:R-:W-:Y:S01]  /*3830*/  FADD.FTZ R152, R147, R152 ;  /* 0x0000009893987221 */ /* 0x000fe20000010000 */
[----:B------:R-:W-:Y:S01]  /*3840*/  ISETP.GE.AND P3, PT, R31, 0x8, PT ;  /* 0x000000081f00780c */ /* 0x000fe20003f66270 */
[----:B------:R-:W-:Y:S01]  /*3850*/  FADD.FTZ R153, -R146, R153 ;  /* 0x0000009992997221 */ /* 0x000fe20000010100 */
[----:B------:R-:W1:Y:S01]  /*3860*/  SHFL.UP PT, R6, R132, 0x8, RZ ;  /* 0x0500000084067989 */ /* 0x000e6200000e00ff */
[----:B------:R-:W-:-:S02]  /*3870*/  FMUL.FTZ R149, R123, -R151 ;  /* 0x800000977b957220 */ /* 0x000fc40000410000 */
[----:B------:R-:W-:Y:S01]  /*3880*/  FMUL.FTZ R148, R123, -R150 ;  /* 0x800000967b947220 */ /* 0x000fe20000410000 */
[----:B------:R-:W2:Y:S01]  /*3890*/  SHFL.UP PT, R145, R130, 0x8, RZ ;  /* 0x0500000082917989 */ /* 0x000ea200000e00ff */
[C---:B------:R-:W-:Y:S02]  /*38a0*/  FMUL.FTZ R162, R120.reuse, -R152 ;  /* 0x8000009878a27220 */ /* 0x040fe40000410000 */
[----:B------:R-:W-:Y:S02]  /*38b0*/  FMUL.FTZ R154, R120, -R153 ;  /* 0x80000099789a7220 */ /* 0x000fe40000410000 */
[C---:B------:R-:W-:Y:S02]  /*38c0*/  FFMA.FTZ R150, R116.reuse, R150, -R149 ;  /* 0x0000009674967223 */ /* 0x040fe40000010895 */
[----:B------:R-:W-:Y:S02]  /*38d0*/  FFMA.FTZ R151, R116, R151, R148 ;  /* 0x0000009774977223 */ /* 0x000fe40000010094 */
[----:B------:R-:W-:-:S02]  /*38e0*/  FFMA.FTZ R155, R117, R153, R162 ;  /* 0x00000099759b7223 */ /* 0x000fc400000100a2 */
[----:B------:R-:W-:Y:S02]  /*38f0*/  FMUL.FTZ R148, R87, R140 ;  /* 0x0000008c57947220 */ /* 0x000fe40000410000 */
[----:B------:R-:W-:Y:S02]  /*3900*/  FFMA.FTZ R154, R117, R152, -R154 ;  /* 0x00000098759a7223 */ /* 0x000fe4000001089a */
[----:B------:R-:W-:Y:S02]  /*3910*/  FMUL.FTZ R149, R87, R134 ;  /* 0x0000008657957220 */ /* 0x000fe40000410000 */
[C---:B------:R-:W-:Y:S02]  /*3920*/  FMUL.FTZ R152, R121.reuse, -R150 ;  /* 0x8000009679987220 */ /* 0x040fe40000410000 */
[----:B------:R-:W-:Y:S02]  /*3930*/  FADD.FTZ R157, -R148, R155 ;  /* 0x0000009b949d7221 */ /* 0x000fe40000010100 */
[----:B------:R-:W-:-:S02]  /*3940*/  FMUL.FTZ R153, R121, -R151 ;  /* 0x8000009779997220 */ /* 0x000fc40000410000 */
[----:B------:R-:W-:Y:S02]  /*3950*/  FADD.FTZ R155, R149, R154 ;  /* 0x0000009a959b7221 */ /* 0x000fe40000010000 */
[C---:B------:R-:W-:Y:S02]  /*3960*/  FFMA.FTZ R154, R118.reuse, R151, R152 ;  /* 0x00000097769a7223 */ /* 0x040fe40000010098 */
[----:B------:R-:W-:Y:S02]  /*3970*/  FFMA.FTZ R153, R118, R150, -R153 ;  /* 0x0000009676997223 */ /* 0x000fe40000010899 */
[----:B------:R-:W-:Y:S02]  /*3980*/  FMUL.FTZ R150, R120, -R154 ;  /* 0x8000009a78967220 */ /* 0x000fe40000410000 */
[C---:B------:R-:W-:Y:S02]  /*3990*/  FMUL.FTZ R151, R115.reuse, -R157 ;  /* 0x8000009d73977220 */ /* 0x040fe40000410000 */
[----:B------:R-:W-:-:S02]  /*39a0*/  FMUL.FTZ R152, R115, -R155 ;  /* 0x8000009b73987220 */ /* 0x000fc40000410000 */
[----:B------:R-:W-:Y:S02]  /*39b0*/  FFMA.FTZ R159, R117, R153, -R150 ;  /* 0x00000099759f7223 */ /* 0x000fe40000010896 */
[C---:B0-----:R-:W-:Y:S02]  /*39c0*/  FMUL.FTZ R150, R7.reuse, R4 ;  /* 0x0000000407967220 */ /* 0x041fe40000410000 */
[C---:B------:R-:W-:Y:S02]  /*39d0*/  FFMA.FTZ R165, R114.reuse, R155, -R151 ;  /* 0x0000009b72a57223 */ /* 0x040fe40000010897 */
[----:B------:R-:W-:Y:S02]  /*39e0*/  FFMA.FTZ R162, R114, R157, R152 ;  /* 0x0000009d72a27223 */ /* 0x000fe40000010098 */
[C---:B-1----:R-:W-:Y:S02]  /*39f0*/  FMUL.FTZ R152, R7.reuse, R6 ;  /* 0x0000000607987220 */ /* 0x042fe40000410000 */
[----:B--2---:R-:W-:-:S02]  /*3a00*/  FMUL.FTZ R151, R7, R145 ;  /* 0x0000009107977220 */ /* 0x004fc40000410000 */
[-C--:B------:R-:W-:Y:S02]  /*3a10*/  FFMA.FTZ R150, R128, R5.reuse, R150 ;  /* 0x0000000580967223 */ /* 0x080fe40000010096 */
[----:B------:R-:W-:Y:S02]  /*3a20*/  FMUL.FTZ R5, R7, R5 ;  /* 0x0000000507057220 */ /* 0x000fe40000410000 */
[----:B------:R-:W-:Y:S02]  /*3a30*/  FMUL.FTZ R153, R120, -R153 ;  /* 0x8000009978997220 */ /* 0x000fe40000410000 */
[C---:B------:R-:W-:Y:S02]  /*3a40*/  FFMA.FTZ R145, R128.reuse, R145, R152 ;  /* 0x0000009180917223 */ /* 0x040fe40000010098 */
[C---:B------:R-:W-:Y:S02]  /*3a50*/  FFMA.FTZ R151, R128.reuse, R6, -R151 ;  /* 0x0000000680977223 */ /* 0x040fe40000010897 */
[----:B------:R-:W-:Y:S01]  /*3a60*/  @P3 FFMA.FTZ R128, R128, R4, -R5 ;  /* 0x0000000480803223 */ /* 0x000fe20000010805 */
[----:B------:R-:W-:Y:S01]  /*3a70*/  HFMA2.MMA R5, -RZ, RZ, 0, 0 ;  /* 0x00000000ff057435 */ /* 0x000fe200000001ff */
[----:B------:R-:W-:Y:S01]  /*3a80*/  FFMA.FTZ R6, R117, R154, R153 ;  /* 0x0000009a75067223 */ /* 0x000fe20000010099 */
[----:B------:R-:W-:Y:S01]  /*3a90*/  FSEL R153, R7, R150, !P3 ;  /* 0x0000009607997208 */ /* 0x000fe20005800000 */
[----:B------:R-:W-:Y:S01]  /*3aa0*/  @P3 FADD.FTZ R130, R130, R145 ;  /* 0x0000009182823221 */ /* 0x000fe20000010000 */
[----:B------:R-:W0:Y:S01]  /*3ab0*/  SHFL.UP PT, R154, R128, 0x10, RZ ;  /* 0x06000000809a7989 */ /* 0x000e2200000e00ff */
[----:B------:R-:W-:Y:S01]  /*3ac0*/  @P3 FADD.FTZ R132, R132, R151 ;  /* 0x0000009784843221 */ /* 0x000fe20000010000 */
[----:B------:R-:W-:Y:S01]  /*3ad0*/  ISETP.GE.AND P3, PT, R31, 0x10, PT ;  /* 0x000000101f00780c */ /* 0x000fe20003f66270 */
[----:B------:R-:W-:Y:S01]  /*3ae0*/  FMUL.FTZ R4, R115, -R6 ;  /* 0x8000000673047220 */ /* 0x000fe20000410000 */
[----:B------:R-:W1:Y:S01]  /*3af0*/  SHFL.UP PT, R157, R130, 0x10, RZ ;  /* 0x06000000829d7989 */ /* 0x000e6200000e00ff */
[----:B------:R-:W-:-:S02]  /*3b00*/  FMUL.FTZ R151, R85, R140 ;  /* 0x0000008c55977220 */ /* 0x000fc40000410000 */
[CC--:B------:R-:W-:Y:S01]  /*3b10*/  FFMA.FTZ R161, R114.reuse, R159.reuse, -R4 ;  /* 0x0000009f72a17223 */ /* 0x0c0fe20000010804 */
[----:B------:R-:W2:Y:S01]  /*3b20*/  SHFL.UP PT, R155, R132, 0x10, RZ ;  /* 0x06000000849b7989 */ /* 0x000ea200000e00ff */
[----:B------:R-:W-:Y:S01]  /*3b30*/  FMUL.FTZ R159, R115, -R159 ;  /* 0x8000009f739f7220 */ /* 0x000fe20000410000 */
[----:B------:R-:W-:Y:S01]  /*3b40*/  MOV R4, 0x3f800000 ;  /* 0x3f80000000047802 */ /* 0x000fe20000000f00 */
[----:B------:R-:W-:Y:S01]  /*3b50*/  FMUL.FTZ R152, R85, R134 ;  /* 0x0000008655987220 */ /* 0x000fe20000410000 */
[----:B------:R-:W3:Y:S01]  /*3b60*/  SHFL.UP PT, R150, R153, 0x10, RZ ;  /* 0x0600000099967989 */ /* 0x000ee200000e00ff */
[----:B------:R-:W-:Y:S02]  /*3b70*/  FADD.FTZ R145, -R151, R162 ;  /* 0x000000a297917221 */ /* 0x000fe40000010100 */
[----:B------:R-:W-:Y:S02]  /*3b80*/  FFMA.FTZ R163, R114, R6, R159 ;  /* 0x0000000672a37223 */ /* 0x000fe4000001009f */
[----:B------:R-:W-:Y:S01]  /*3b90*/  FADD.FTZ R165, R152, R165 ;  /* 0x000000a598a57221 */ /* 0x000fe20000010000 */
[----:B------:R-:W-:Y:S01]  /*3ba0*/  CS2R R6, SRZ ;  /* 0x0000000000067805 */ /* 0x000fe2000001ff00 */
[----:B------:R-:W-:-:S04]  /*3bb0*/  FMUL.FTZ R159, R112, -R145 ;  /* 0x80000091709f7220 */ /* 0x000fc80000410000 */
[-C--:B------:R-:W-:Y:S01]  /*3bc0*/  FFMA.FTZ R167, R110, R165.reuse, -R159 ;  /* 0x000000a56ea77223 */ /* 0x080fe2000001089f */
[----:B------:R-:W4:Y:S01]  /*3bd0*/  @!P0 LDS.128 R4, [UR4+0x1770] ;  /* 0x00177004ff048984 */ /* 0x000f220008000c00 */
[----:B------:R-:W-:Y:S01]  /*3be0*/  FMUL.FTZ R165, R112, -R165 ;  /* 0x800000a570a57220 */ /* 0x000fe20000410000 */
[----:B------:R-:W-:Y:S01]  /*3bf0*/  ISETP.NE.AND P0, PT, R158, 0x1f, PT ;  /* 0x0000001f9e00780c */ /* 0x000fe20003f05270 */
[----:B------:R-:W-:Y:S02]  /*3c00*/  FMUL.FTZ R159, R112, -R163 ;  /* 0x800000a3709f7220 */ /* 0x000fe40000410000 */
[C---:B------:R-:W-:Y:S02]  /*3c10*/  FFMA.FTZ R166, R110.reuse, R145, R165 ;  /* 0x000000916ea67223 */ /* 0x040fe400000100a5 */
[----:B------:R-:W-:Y:S02]  /*3c20*/  FFMA.FTZ R145, R110, R161, -R159 ;  /* 0x000000a16e917223 */ /* 0x000fe4000001089f */
[----:B0-----:R-:W-:-:S02]  /*3c30*/  FMUL.FTZ R159, R153, R154 ;  /* 0x0000009a999f7220 */ /* 0x001fc40000410000 */
[----:B------:R-:W-:Y:S02]  /*3c40*/  FMUL.FTZ R165, R112, -R161 ;  /* 0x800000a170a57220 */ /* 0x000fe40000410000 */
[C---:B-1----:R-:W-:Y:S02]  /*3c50*/  FMUL.FTZ R161, R153.reuse, R157 ;  /* 0x0000009d99a17220 */ /* 0x042fe40000410000 */
[CC--:B--2---:R-:W-:Y:S02]  /*3c60*/  FMUL.FTZ R162, R153.reuse, R155.reuse ;  /* 0x0000009b99a27220 */ /* 0x0c4fe40000410000 */
[CC--:B---3--:R-:W-:Y:S02]  /*3c70*/  FFMA.FTZ R164, R128.reuse, R150.reuse, R159 ;  /* 0x0000009680a47223 */ /* 0x0c8fe4000001009f */
[C---:B------:R-:W-:Y:S02]  /*3c80*/  FMUL.FTZ R159, R153.reuse, R150 ;  /* 0x00000096999f7220 */ /* 0x040fe40000410000 */
[C---:B------:R-:W-:Y:S01]  /*3c90*/  FFMA.FTZ R161, R128.reuse, R155, -R161 ;  /* 0x0000009b80a17223 */ /* 0x040fe200000108a1 */
[----:B------:R-:W-:Y:S01]  /*3ca0*/  FSEL R164, R153, R164, !P3 ;  /* 0x000000a499a47208 */ /* 0x000fe20005800000 */
[----:B------:R-:W-:-:S02]  /*3cb0*/  FFMA.FTZ R157, R128, R157, R162 ;  /* 0x0000009d809d7223 */ /* 0x000fc400000100a2 */
[----:B------:R-:W-:Y:S02]  /*3cc0*/  @P3 FFMA.FTZ R128, R128, R154, -R159 ;  /* 0x0000009a80803223 */ /* 0x000fe4000001089f */
[C---:B------:R-:W-:Y:S01]  /*3cd0*/  FMUL.FTZ R154, R83.reuse, R134 ;  /* 0x00000086539a7220 */ /* 0x040fe20000410000 */
[----:B------:R0:W1:Y:S01]  /*3ce0*/  SHFL.DOWN PT, R159, R145, 0x1, 0x1f ;  /* 0x08201f00919f7f89 */ /* 0x00006200000e0000 */
[----:B------:R-:W-:Y:S02]  /*3cf0*/  FMUL.FTZ R153, R83, R140 ;  /* 0x0000008c53997220 */ /* 0x000fe40000410000 */
[----:B------:R-:W-:Y:S01]  /*3d00*/  @P3 FADD.FTZ R132, R132, R161 ;  /* 0x000000a184843221 */ /* 0x000fe20000010000 */
[----:B------:R-:W2:Y:S01]  /*3d10*/  SHFL.UP PT, R128, R128, 0x1, RZ ;  /* 0x0420000080807989 */ /* 0x000ea200000e00ff */
[----:B------:R-:W-:Y:S01]  /*3d20*/  @P3 FADD.FTZ R130, R130, R157 ;  /* 0x0000009d82823221 */ /* 0x000fe20000010000 */
[----:B------:R-:W-:Y:S01]  /*3d30*/  ISETP.GT.U32.AND P3, PT, R158, 0x1d, PT ;  /* 0x0000001d9e00780c */ /* 0x000fe20003f64070 */
[----:B------:R-:W-:Y:S01]  /*3d40*/  FFMA.FTZ R150, R110, R163, R165 ;  /* 0x000000a36e967223 */ /* 0x000fe200000100a5 */
[----:B------:R-:W3:Y:S01]  /*3d50*/  SHFL.UP PT, R164, R164, 0x1, RZ ;  /* 0x04200000a4a47989 */ /* 0x000ee200000e00ff */
[----:B------:R-:W-:-:S02]  /*3d60*/  FADD.FTZ R134, R154, R167 ;  /* 0x000000a79a867221 */ /* 0x000fc40000010000 */
[----:B------:R-:W-:Y:S01]  /*3d70*/  FADD.FTZ R140, -R153, R166 ;  /* 0x000000a6998c7221 */ /* 0x000fe20000010100 */
[----:B------:R0:W0:Y:S04]  /*3d80*/  SHFL.DOWN PT, R161, R150, 0x1, 0x1f ;  /* 0x08201f0096a17f89 */ /* 0x00002800000e0000 */
[----:B------:R0:W0:Y:S04]  /*3d90*/  SHFL.DOWN PT, R155, R134, 0x1, 0x1f ;  /* 0x08201f00869b7f89 */ /* 0x00002800000e0000 */
[----:B------:R0:W0:Y:S04]  /*3da0*/  SHFL.DOWN PT, R157, R140, 0x1, 0x1f ;  /* 0x08201f008c9d7f89 */ /* 0x00002800000e0000 */
[----:B------:R-:W0:Y:S04]  /*3db0*/  SHFL.UP PT, R132, R132, 0x1, RZ ;  /* 0x0420000084847989 */ /* 0x000e2800000e00ff */
[----:B------:R-:W0:Y:S01]  /*3dc0*/  SHFL.UP PT, R130, R130, 0x1, RZ ;  /* 0x0420000082827989 */ /* 0x000e2200000e00ff */
[----:B------:R-:W-:Y:S05]  /*3dd0*/  @!P0 BRA `(.L_x_11153) ;  /* 0x000000b000008947 */ /* 0x000fea0003800000 */
[C---:B012-4-:R-:W-:Y:S02]  /*3de0*/  FMUL.FTZ R162, R150.reuse, R161 ;  /* 0x000000a196a27220 */ /* 0x057fe40000410000 */
[----:B------:R-:W-:-:S02]  /*3df0*/  FMUL.FTZ R166, R150, R157 ;  /* 0x0000009d96a67220 */ /* 0x000fc40000410000 */
        /* <DEDUP_REMOVED lines=9> */
.L_x_11153:
[----:B-12-4-:R-:W-:Y:S05]  /*3e90*/  BSYNC B0 ;  /* 0x0000000000007941 */ /* 0x016fea0003800000 */
.L_x_11152:
[----:B------:R1:W2:Y:S01]  /*3ea0*/  SHFL.DOWN PT, R159, R145, 0x2, 0x1f ;  /* 0x08401f00919f7f89 */ /* 0x0002a200000e0000 */
[----:B------:R-:W-:Y:S03]  /*3eb0*/  BSSY B0, `(.L_x_11154) ;  /* 0x0000010000007945 */ /* 0x000fe60003800000 */
[----:B0-----:R1:W0:Y:S04]  /*3ec0*/  SHFL.DOWN PT, R161, R150, 0x2, 0x1f ;  /* 0x08401f0096a17f89 */ /* 0x00122800000e0000 */
[----:B------:R1:W4:Y:S04]  /*3ed0*/  SHFL.DOWN PT, R155, R134, 0x2, 0x1f ;  /* 0x08401f00869b7f89 */ /* 0x00032800000e0000 */
[----:B------:R1:W3:Y:S01]  /*3ee0*/  SHFL.DOWN PT, R157, R140, 0x2, 0x1f ;  /* 0x08401f008c9d7f89 */ /* 0x0002e200000e0000 */
[----:B------:R-:W-:Y:S05]  /*3ef0*/  @P3 BRA `(.L_x_11155) ;  /* 0x000000b000003947 */ /* 0x000fea0003800000 */
[C---:B0-----:R-:W-:Y:S02]  /*3f00*/  FMUL.FTZ R162, R150.reuse, R161 ;  /* 0x000000a196a27220 */ /* 0x041fe40000410000 */
[----:B---3--:R-:W-:-:S02]  /*3f10*/  FMUL.FTZ R166, R150, R157 ;  /* 0x0000009d96a67220 */ /* 0x008fc40000410000 */
        /* <DEDUP_REMOVED lines=9> */
.L_x_11155:
[----:B------:R-:W-:Y:S05]  /*3fb0*/  BSYNC B0 ;  /* 0x0000000000007941 */ /* 0x000fea0003800000 */
.L_x_11154:
[----:B--2---:R2:W1:Y:S01]  /*3fc0*/  SHFL.DOWN PT, R159, R145, 0x4, 0x1f ;  /* 0x08801f00919f7f89 */ /* 0x00446200000e0000 */
[----:B------:R-:W-:Y:S03]  /*3fd0*/  BSSY B0, `(.L_x_11156) ;  /* 0x0000010000007945 */ /* 0x000fe60003800000 */
[----:B0-----:R2:W0:Y:S04]  /*3fe0*/  SHFL.DOWN PT, R161, R150, 0x4, 0x1f ;  /* 0x08801f0096a17f89 */ /* 0x00142800000e0000 */
[----:B----4-:R2:W4:Y:S04]  /*3ff0*/  SHFL.DOWN PT, R155, R134, 0x4, 0x1f ;  /* 0x08801f00869b7f89 */ /* 0x01052800000e0000 */
[----:B---3--:R2:W3:Y:S01]  /*4000*/  SHFL.DOWN PT, R157, R140, 0x4, 0x1f ;  /* 0x08801f008c9d7f89 */ /* 0x0084e200000e0000 */
        /* <DEDUP_REMOVED lines=12> */
.L_x_11157:
[----:B------:R-:W-:Y:S05]  /*40d0*/  BSYNC B0 ;  /* 0x0000000000007941 */ /* 0x000fea0003800000 */
.L_x_11156:
[----:B-1----:R1:W2:Y:S01]  /*40e0*/  SHFL.DOWN PT, R159, R145, 0x8, 0x1f ;  /* 0x09001f00919f7f89 */ /* 0x0022a200000e0000 */
        /* <DEDUP_REMOVED lines=16> */
.L_x_11159:
[----:B------:R-:W-:Y:S05]  /*41f0*/  BSYNC B0 ;  /* 0x0000000000007941 */ /* 0x000fea0003800000 */
.L_x_11158:
        /* <DEDUP_REMOVED lines=17> */
.L_x_11161:
[----:B------:R-:W-:Y:S05]  /*4310*/  BSYNC B0 ;  /* 0x0000000000007941 */ /* 0x000fea0003800000 */
.L_x_11160:
[----:B------:R-:W-:Y:S01]  /*4320*/  SHFL.DOWN PT, R166, R150, 0x1, 0x1f ;  /* 0x08201f0096a67f89 */ /* 0x000fe200000e0000 */
[----:B------:R-:W-:Y:S01]  /*4330*/  ISETP.GT.AND P0, PT, R31, 0x1e, PT ;  /* 0x0000001e1f00780c */ /* 0x000fe20003f04270 */
[----:B------:R-:W-:Y:S02]  /*4340*/  BSSY B0, `(.L_x_11162) ;  /* 0x000015f000007945 */ /* 0x000fe40003800000 */
[----:B---3--:R-:W3:Y:S04]  /*4350*/  SHFL.IDX PT, R157, R7, RZ, 0x1f ;  /* 0x00001fff079d7589 */ /* 0x008ee800000e0000 */
[----:B----4-:R-:W4:Y:S04]  /*4360*/  SHFL.IDX PT, R155, R6, RZ, 0x1f ;  /* 0x00001fff069b7589 */ /* 0x010f2800000e0000 */
[----:B-1----:R-:W1:Y:S04]  /*4370*/  SHFL.DOWN PT, R159, R145, 0x1, 0x1f ;  /* 0x08201f00919f7f89 */ /* 0x002e6800000e0000 */
[----:B0-----:R-:W0:Y:S04]  /*4380*/  SHFL.DOWN PT, R161, R134, 0x1, 0x1f ;  /* 0x08201f0086a17f89 */ /* 0x001e2800000e0000 */
[----:B------:R-:W5:Y:S04]  /*4390*/  SHFL.DOWN PT, R163, R140, 0x1, 0x1f ;  /* 0x08201f008ca37f89 */ /* 0x000f6800000e0000 */
[----:B--2---:R-:W2:Y:S01]  /*43a0*/  SHFL.IDX PT, R150, R150, RZ, 0x1f ;  /* 0x00001fff96967589 */ /* 0x004ea200000e0000 */
[----:B---3--:R-:W-:-:S03]  /*43b0*/  @P2 FMUL.FTZ R162, R166, R157 ;  /* 0x0000009da6a22220 */ /* 0x008fc60000410000 */
[----:B------:R-:W-:Y:S01]  /*43c0*/  SHFL.IDX PT, R145, R145, RZ, 0x1f ;  /* 0x00001fff91917589 */ /* 0x000fe200000e0000 */
[----:B----4-:R-:W-:-:S03]  /*43d0*/  @P2 FMUL.FTZ R166, R166, R155 ;  /* 0x0000009ba6a62220 */ /* 0x010fc60000410000 */
[----:B------:R-:W-:Y:S01]  /*43e0*/  SHFL.IDX PT, R134, R134, RZ, 0x1f ;  /* 0x00001fff86867589 */ /* 0x000fe200000e0000 */
[----:B-1----:R-:W-:-:S03]  /*43f0*/  @P2 FFMA.FTZ R162, R159, R155, -R162 ;  /* 0x0000009b9fa22223 */ /* 0x002fc600000108a2 */
[----:B------:R-:W-:Y:S01]  /*4400*/  SHFL.IDX PT, R140, R140, RZ, 0x1f ;  /* 0x00001fff8c8c7589 */ /* 0x000fe200000e0000 */
[----:B------:R-:W-:Y:S02]  /*4410*/  @P2 FFMA.FTZ R166, R159, R157, R166 ;  /* 0x0000009d9fa62223 */ /* 0x000fe400000100a6 */
[----:B0-----:R-:W-:Y:S02]  /*4420*/  @P2 FADD.FTZ R155, R161, R162 ;  /* 0x000000a2a19b2221 */ /* 0x001fe40000010000 */
        /* <DEDUP_REMOVED lines=14> */
[C---:B------:R-:W-:Y:S02]  /*4510*/  FMUL.FTZ R20, R164.reuse, R8 ;  /* 0x00000008a4147220 */ /* 0x040fe40000410000 */
[----:B------:R-:W-:Y:S02]  /*4520*/  FMUL.FTZ R155, R164, R9 ;  /* 0x00000009a49b7220 */ /* 0x000fe40000410000 */
[----:B------:R-:W-:-:S02]  /*4530*/  FMUL.FTZ R162, R122, -R138 ;  /* 0x8000008a7aa27220 */ /* 0x000fc40000410000 */
[----:B------:R-:W-:Y:S02]  /*4540*/  FMUL.FTZ R136, R122, -R21 ;  /* 0x800000157a887220 */ /* 0x000fe40000410000 */
[C---:B------:R-:W-:Y:S02]  /*4550*/  FFMA.FTZ R159, R128.reuse, R9, R20 ;  /* 0x00000009809f7223 */ /* 0x040fe40000010014 */
[----:B------:R-:W-:Y:S02]  /*4560*/  FFMA.FTZ R157, R128, R8, -R155 ;  /* 0x00000008809d7223 */ /* 0x000fe4000001089b */
[C---:B------:R-:W-:Y:S02]  /*4570*/  FFMA.FTZ R161, R119.reuse, R21, R162 ;  /* 0x0000001577a17223 */ /* 0x040fe400000100a2 */
[----:B------:R-:W-:Y:S02]  /*4580*/  FFMA.FTZ R136, R119, R138, -R136 ;  /* 0x0000008a77887223 */ /* 0x000fe40000010888 */
[----:B------:R-:W-:-:S02]  /*4590*/  @P1 FADD.FTZ R9, R130, R159 ;  /* 0x0000009f82091221 */ /* 0x000fc40000010000 */
[----:B------:R-:W-:Y:S01]  /*45a0*/  @P1 FADD.FTZ R8, R132, R157 ;  /* 0x0000009d84081221 */ /* 0x000fe20000010000 */
[----:B------:R-:W-:Y:S01]  /*45b0*/  ISETP.NE.AND P1, PT, R31, RZ, PT ;  /* 0x000000ff1f00720c */ /* 0x000fe20003f25270 */
[----:B------:R-:W-:Y:S02]  /*45c0*/  FADD.FTZ R155, -R142, R161 ;  /* 0x000000a18e9b7221 */ /* 0x000fe40000010100 */
[----:B------:R-:W-:Y:S02]  /*45d0*/  FADD.FTZ R141, R141, R136 ;  /* 0x000000888d8d7221 */ /* 0x000fe40000010000 */
[C---:B------:R-:W-:Y:S02]  /*45e0*/  FMUL.FTZ R157, R11.reuse, R9 ;  /* 0x000000090b9d7220 */ /* 0x040fe40000410000 */
[----:B------:R-:W-:Y:S02]  /*45f0*/  FMUL.FTZ R11, R11, R8 ;  /* 0x000000080b0b7220 */ /* 0x000fe40000410000 */
[----:B------:R-:W-:-:S02]  /*4600*/  FMUL.FTZ R20, R123, -R155 ;  /* 0x8000009b7b147220 */ /* 0x000fc40000410000 */
[----:B------:R-:W-:Y:S02]  /*4610*/  FMUL.FTZ R128, R123, -R141 ;  /* 0x8000008d7b807220 */ /* 0x000fe40000410000 */
[C---:B------:R-:W-:Y:S02]  /*4620*/  FFMA.FTZ R8, R10.reuse, R8, -R157 ;  /* 0x000000080a087223 */ /* 0x040fe4000001089d */
[----:B------:R-:W-:Y:S02]  /*4630*/  FFMA.FTZ R11, R10, R9, R11 ;  /* 0x000000090a0b7223 */ /* 0x000fe4000001000b */
[C---:B------:R-:W-:Y:S02]  /*4640*/  FFMA.FTZ R159, R116.reuse, R141, -R20 ;  /* 0x0000008d749f7223 */ /* 0x040fe40000010814 */
[----:B------:R-:W-:Y:S02]  /*4650*/  FFMA.FTZ R128, R116, R155, R128 ;  /* 0x0000009b74807223 */ /* 0x000fe40000010080 */
[----:B------:R-:W-:-:S02]  /*4660*/  FADD.FTZ R130, R127, R8 ;  /* 0x000000087f827221 */ /* 0x000fc40000010000 */
[----:B------:R-:W-:Y:S02]  /*4670*/  FADD.FTZ R127, RZ, R11 ;  /* 0x0000000bff7f7221 */ /* 0x000fe40000010000 */
        /* <DEDUP_REMOVED lines=10> */
[----:B------:R-:W-:-:S02]  /*4720*/  FADD.FTZ R20, RZ, R8 ;  /* 0x00000008ff147221 */ /* 0x000fc40000010000 */
[----:B------:R-:W-:Y:S02]  /*4730*/  FFMA.FTZ R132, R111, R66, R9 ;  /* 0x000000426f847223 */ /* 0x000fe40000010009 */
[----:B------:R-:W-:Y:S02]  /*4740*/  FADD.FTZ R157, -R146, R157 ;  /* 0x0000009d929d7221 */ /* 0x000fe40000010100 */
[----:B------:R-:W-:Y:S02]  /*4750*/  FADD.FTZ R147, R147, R10 ;  /* 0x0000000a93937221 */ /* 0x000fe40000010000 */
[C---:B------:R-:W-:Y:S02]  /*4760*/  FMUL.FTZ R9, R115.reuse, R20 ;  /* 0x0000001473097220 */ /* 0x040fe40000410000 */
[----:B------:R-:W-:Y:S02]  /*4770*/  FMUL.FTZ R11, R115, R132 ;  /* 0x00000084730b7220 */ /* 0x000fe40000410000 */
[----:B------:R-:W-:-:S02]  /*4780*/  FMUL.FTZ R8, R120, -R157 ;  /* 0x8000009d78087220 */ /* 0x000fc40000410000 */
[-C--:B------:R-:W-:Y:S02]  /*4790*/  FMUL.FTZ R10, R120, -R147.reuse ;  /* 0x80000093780a7220 */ /* 0x080fe40000410000 */
[C---:B------:R-:W-:Y:S02]  /*47a0*/  FFMA.FTZ R9, R114.reuse, R132, -R9 ;  /* 0x0000008472097223 */ /* 0x040fe40000010809 */
[----:B------:R-:W-:Y:S02]  /*47b0*/  FFMA.FTZ R11, R114, R20, R11 ;  /* 0x00000014720b7223 */ /* 0x000fe4000001000b */
[C---:B------:R-:W-:Y:S02]  /*47c0*/  FFMA.FTZ R8, R117.reuse, R147, -R8 ;  /* 0x0000009375087223 */ /* 0x040fe40000010808 */
[----:B------:R-:W-:Y:S02]  /*47d0*/  FFMA.FTZ R159, R117, R157, R10 ;  /* 0x0000009d759f7223 */ /* 0x000fe4000001000a */
[----:B------:R-:W-:-:S02]  /*47e0*/  FFMA.FTZ R165, R113, R68, R9 ;  /* 0x0000004471a57223 */ /* 0x000fc40000010009 */
        /* <DEDUP_REMOVED lines=21> */
[C---:B------:R-:W-:Y:S02]  /*4940*/  FFMA.FTZ R112, R110.reuse, R151, R112 ;  /* 0x000000976e707223 */ /* 0x040fe40000010070 */
[----:B------:R-:W-:Y:S02]  /*4950*/  FFMA.FTZ R11, R110, R115, -R8 ;  /* 0x000000736e0b7223 */ /* 0x000fe40000010808 */
[----:B------:R-:W-:-:S02]  /*4960*/  FADD.FTZ R118, RZ, R118 ;  /* 0x00000076ff767221 */ /* 0x000fc40000010000 */
[----:B------:R-:W-:Y:S02]  /*4970*/  FFMA.FTZ R8, R83, R130, RZ ;  /* 0x0000008253087223 */ /* 0x000fe400000100ff */
[----:B------:R-:W-:Y:S02]  /*4980*/  FFMA.FTZ R148, R129, R72, R9 ;  /* 0x0000004881947223 */ /* 0x000fe40000010009 */
[----:B------:R-:W-:Y:S02]  /*4990*/  FADD.FTZ R153, -R153, R112 ;  /* 0x0000007099997221 */ /* 0x000fe40000010100 */
[----:B------:R-:W-:Y:S02]  /*49a0*/  FMUL.FTZ R161, R151, R66 ;  /* 0x0000004297a17220 */ /* 0x000fe40000410000 */
[----:B------:R-:W-:Y:S02]  /*49b0*/  FADD.FTZ R154, R154, R11 ;  /* 0x0000000b9a9a7221 */ /* 0x000fe40000010000 */
[----:B------:R-:W-:-:S02]  /*49c0*/  FFMA.FTZ R117, R109, -R78, R130 ;  /* 0x8000004e6d757223 */ /* 0x000fc40000010082 */
[----:B------:R-:W-:Y:S02]  /*49d0*/  FMUL.FTZ R9, R123, R118 ;  /* 0x000000767b097220 */ /* 0x000fe40000410000 */
[----:B------:R-:W-:Y:S02]  /*49e0*/  FFMA.FTZ R130, R85, R132, R8 ;  /* 0x0000008455827223 */ /* 0x000fe40000010008 */
[----:B------:R-:W-:Y:S02]  /*49f0*/  FMUL.FTZ R123, R123, R148 ;  /* 0x000000947b7b7220 */ /* 0x000fe40000410000 */
[----:B------:R-:W-:Y:S02]  /*4a00*/  FMUL.FTZ R8, R153, R78 ;  /* 0x0000004e99087220 */ /* 0x000fe40000410000 */
[-C--:B------:R-:W-:Y:S02]  /*4a10*/  FFMA.FTZ R112, R111, -R66.reuse, R132 ;  /* 0x800000426f707223 */ /* 0x080fe40000010084 */
[----:B------:R-:W-:-:S02]  /*4a20*/  FMUL.FTZ R121, R115, R66 ;  /* 0x0000004273797220 */ /* 0x000fc40000410000 */
[----:B------:R-:W-:Y:S02]  /*4a30*/  FMUL.FTZ R11, R20, R161 ;  /* 0x000000a1140b7220 */ /* 0x000fe40000410000 */
[----:B------:R-:W-:Y:S02]  /*4a40*/  FMUL.FTZ R110, R154, R78 ;  /* 0x0000004e9a6e7220 */ /* 0x000fe40000410000 */
[C---:B------:R-:W-:Y:S02]  /*4a50*/  FFMA.FTZ R9, R116.reuse, R148, -R9 ;  /* 0x0000009474097223 */ /* 0x040fe40000010809 */
[----:B------:R-:W-:Y:S02]  /*4a60*/  FFMA.FTZ R120, R116, R118, R123 ;  /* 0x0000007674787223 */ /* 0x000fe4000001007b */
[----:B------:R-:W-:Y:S02]  /*4a70*/  FMUL.FTZ R10, R127, R8 ;  /* 0x000000087f0a7220 */ /* 0x000fe40000410000 */
[----:B------:R-:W-:-:S02]  /*4a80*/  FFMA.FTZ R163, R112, R121, R11 ;  /* 0x0000007970a37223 */ /* 0x000fc4000001000b */
[----:B------:R-:W-:Y:S02]  /*4a90*/  FMUL.FTZ R11, R127, R110 ;  /* 0x0000006e7f0b7220 */ /* 0x000fe40000410000 */
[----:B------:R-:W-:Y:S02]  /*4aa0*/  FADD.FTZ R120, RZ, R120 ;  /* 0x00000078ff787221 */ /* 0x000fe40000010000 */
[----:B------:R-:W-:Y:S02]  /*4ab0*/  FFMA.FTZ R167, R131, R74, R9 ;  /* 0x0000004a83a77223 */ /* 0x000fe40000010009 */
[----:B------:R-:W-:Y:S02]  /*4ac0*/  FFMA.FTZ R10, R117, R110, R10 ;  /* 0x0000006e750a7223 */ /* 0x000fe4000001000a */
[----:B------:R-:W-:Y:S02]  /*4ad0*/  FMUL.FTZ R9, R159, R68 ;  /* 0x000000449f097220 */ /* 0x000fe40000410000 */
[----:B------:R-:W-:-:S02]  /*4ae0*/  FFMA.FTZ R11, R117, R8, -R11 ;  /* 0x00000008750b7223 */ /* 0x000fc4000001080b */
[----:B------:R-:W-:Y:S02]  /*4af0*/  FMUL.FTZ R132, R20, R121 ;  /* 0x0000007914847220 */ /* 0x000fe40000410000 */
[C---:B------:R-:W-:Y:S02]  /*4b00*/  FMUL.FTZ R8, R122.reuse, R120 ;  /* 0x000000787a087220 */ /* 0x040fe40000410000 */
[----:B------:R-:W-:Y:S02]  /*4b10*/  FADD.FTZ R10, RZ, R10 ;  /* 0x0000000aff0a7221 */ /* 0x000fe40000010000 */
[-C--:B------:R-:W-:Y:S02]  /*4b20*/  FFMA.FTZ R116, R113, -R68.reuse, R165 ;  /* 0x8000004471747223 */ /* 0x080fe400000100a5 */
[----:B------:R-:W-:Y:S02]  /*4b30*/  FMUL.FTZ R123, R149, R68 ;  /* 0x00000044957b7220 */ /* 0x000fe40000410000 */
[----:B------:R-:W-:-:S02]  /*4b40*/  FMUL.FTZ R122, R122, R167 ;  /* 0x000000a77a7a7220 */ /* 0x000fc40000410000 */
[----:B------:R-:W-:Y:S02]  /*4b50*/  FMUL.FTZ R136, R128, R9 ;  /* 0x0000000980887220 */ /* 0x000fe40000410000 */
[----:B------:R-:W-:Y:S02]  /*4b60*/  FFMA.FTZ R132, R112, R161, -R132 ;  /* 0x000000a170847223 */ /* 0x000fe40000010884 */
[----:B------:R-:W-:Y:S02]  /*4b70*/  FADD.FTZ R10, R10, R163 ;  /* 0x000000a30a0a7221 */ /* 0x000fe40000010000 */
[----:B------:R-:W-:Y:S02]  /*4b80*/  FFMA.FTZ R161, R116, R123, R136 ;  /* 0x0000007b74a17223 */ /* 0x000fe40000010088 */
[----:B------:R-:W-:Y:S02]  /*4b90*/  FFMA.FTZ R122, R119, R120, R122 ;  /* 0x00000078777a7223 */ /* 0x000fe4000001007a */
[----:B------:R-:W-:-:S02]  /*4ba0*/  FFMA.FTZ R130, R87, R165, R130 ;  /* 0x000000a557827223 */ /* 0x000fc40000010082 */
[----:B------:R-:W-:Y:S02]  /*4bb0*/  FFMA.FTZ R8, R119, R167, -R8 ;  /* 0x000000a777087223 */ /* 0x000fe40000010808 */
[----:B------:R-:W-:Y:S02]  /*4bc0*/  FADD.FTZ R11, RZ, R11 ;  /* 0x0000000bff0b7221 */ /* 0x000fe40000010000 */
[----:B------:R-:W-:Y:S02]  /*4bd0*/  FADD.FTZ R10, R10, R161 ;  /* 0x000000a10a0a7221 */ /* 0x000fe40000010000 */
[----:B------:R-:W-:Y:S02]  /*4be0*/  FADD.FTZ R165, RZ, R122 ;  /* 0x0000007affa57221 */ /* 0x000fe40000010000 */
[----:B------:R-:W-:Y:S02]  /*4bf0*/  FMUL.FTZ R142, R128, R123 ;  /* 0x0000007b808e7220 */ /* 0x000fe40000410000 */
[----:B------:R-:W-:-:S02]  /*4c00*/  FMUL.FTZ R122, R157, R70 ;  /* 0x000000469d7a7220 */ /* 0x000fc40000410000 */
[----:B------:R-:W-:Y:S02]  /*4c10*/  FMUL.FTZ R161, R147, R70 ;  /* 0x0000004693a17220 */ /* 0x000fe40000410000 */
[----:B------:R-:W-:Y:S02]  /*4c20*/  FFMA.FTZ R173, R133, R76, R8 ;  /* 0x0000004c85ad7223 */ /* 0x000fe40000010008 */
[----:B------:R-:W-:Y:S02]  /*4c30*/  FADD.FTZ R11, R11, R132 ;  /* 0x000000840b0b7221 */ /* 0x000fe40000010000 */
[----:B------:R-:W-:Y:S02]  /*4c40*/  FFMA.FTZ R142, R116, R9, -R142 ;  /* 0x00000009748e7223 */ /* 0x000fe4000001088e */
[----:B------:R-:W-:Y:S02]  /*4c50*/  FFMA.FTZ R119, R125, -R70, R146 ;  /* 0x800000467d777223 */ /* 0x000fe40000010092 */
[----:B------:R-:W-:-:S02]  /*4c60*/  FMUL.FTZ R8, R114, R122 ;  /* 0x0000007a72087220 */ /* 0x000fc40000410000 */
[----:B------:R-:W-:Y:S02]  /*4c70*/  FMUL.FTZ R132, R114, R161 ;  /* 0x000000a172847220 */ /* 0x000fe40000410000 */
[C---:B------:R-:W-:Y:S02]  /*4c80*/  FMUL.FTZ R9, R126.reuse, R165 ;  /* 0x000000a57e097220 */ /* 0x040fe40000410000 */
[----:B------:R-:W-:Y:S02]  /*4c90*/  FFMA.FTZ R130, R89, R146, R130 ;  /* 0x0000009259827223 */ /* 0x000fe40000010082 */
[----:B------:R-:W-:Y:S02]  /*4ca0*/  FMUL.FTZ R126, R126, R173 ;  /* 0x000000ad7e7e7220 */ /* 0x000fe40000410000 */
[C---:B------:R-:W-:Y:S02]  /*4cb0*/  FFMA.FTZ R163, R119.reuse, R161, R8 ;  /* 0x000000a177a37223 */ /* 0x040fe40000010008 */
[----:B------:R-:W-:-:S02]  /*4cc0*/  FFMA.FTZ R132, R119, R122, -R132 ;  /* 0x0000007a77847223 */ /* 0x000fc40000010884 */
[----:B------:R-:W-:Y:S02]  /*4cd0*/  FADD.FTZ R11, R11, R142 ;  /* 0x0000008e0b0b7221 */ /* 0x000fe40000010000 */
[----:B------:R-:W-:Y:S02]  /*4ce0*/  FMUL.FTZ R122, R144, R72 ;  /* 0x00000048907a7220 */ /* 0x000fe40000410000 */
[C---:B------:R-:W-:Y:S02]  /*4cf0*/  FFMA.FTZ R9, R124.reuse, R173, -R9 ;  /* 0x000000ad7c097223 */ /* 0x040fe40000010809 */
[----:B------:R-:W-:Y:S02]  /*4d00*/  FFMA.FTZ R126, R124, R165, R126 ;  /* 0x000000a57c7e7223 */ /* 0x000fe4000001007e */
[----:B------:R-:W-:Y:S02]  /*4d10*/  FFMA.FTZ R130, R91, R148, R130 ;  /* 0x000000945b827223 */ /* 0x000fe40000010082 */
[----:B------:R-:W-:-:S02]  /*4d20*/  FMUL.FTZ R124, R143, R72 ;  /* 0x000000488f7c7220 */ /* 0x000fc40000410000 */
[----:B------:R-:W-:Y:S02]  /*4d30*/  FADD.FTZ R10, R10, R163 ;  /* 0x000000a30a0a7221 */ /* 0x000fe40000010000 */
[----:B------:R-:W-:Y:S02]  /*4d40*/  FFMA.FTZ R163, R129, -R72, R148 ;  /* 0x8000004881a37223 */ /* 0x000fe40000010094 */
[C---:B------:R-:W-:Y:S02]  /*4d50*/  FMUL.FTZ R136, R118.reuse, R122 ;  /* 0x0000007a76887220 */ /* 0x040fe40000410000 */
[----:B------:R-:W-:Y:S02]  /*4d60*/  FADD.FTZ R11, R11, R132 ;  /* 0x000000840b0b7221 */ /* 0x000fe40000010000 */
[----:B------:R-:W-:Y:S02]  /*4d70*/  FFMA.FTZ R132, R93, R167, R130 ;  /* 0x000000a75d847223 */ /* 0x000fe40000010082 */
[----:B------:R-:W-:-:S02]  /*4d80*/  FMUL.FTZ R130, R118, R124 ;  /* 0x0000007c76827220 */ /* 0x000fc40000410000 */
[----:B------:R-:W-:Y:S02]  /*4d90*/  FMUL.FTZ R171, R155, R74 ;  /* 0x0000004a9bab7220 */ /* 0x000fe40000410000 */
[----:B------:R-:W-:Y:S02]  /*4da0*/  FFMA.FTZ R8, R83, -R127, RZ ;  /* 0x8000007f53087223 */ /* 0x000fe400000100ff */
[----:B------:R-:W-:Y:S02]  /*4db0*/  FFMA.FTZ R136, R163, R124, -R136 ;  /* 0x0000007ca3887223 */ /* 0x000fe40000010888 */
[-C--:B------:R-:W-:Y:S02]  /*4dc0*/  FFMA.FTZ R124, R131, -R74.reuse, R167 ;  /* 0x8000004a837c7223 */ /* 0x080fe400000100a7 */
[----:B------:R-:W-:Y:S02]  /*4dd0*/  FMUL.FTZ R167, R141, R74 ;  /* 0x0000004a8da77220 */ /* 0x000fe40000410000 */
[----:B------:R-:W-:-:S02]  /*4de0*/  FFMA.FTZ R169, R163, R122, R130 ;  /* 0x0000007aa3a97223 */ /* 0x000fc40000010082 */
[C---:B------:R-:W-:Y:S02]  /*4df0*/  FMUL.FTZ R130, R120.reuse, R171 ;  /* 0x000000ab78827220 */ /* 0x040fe40000410000 */
[----:B------:R-:W-:Y:S02]  /*4e00*/  FFMA.FTZ R8, R85, -R20, R8 ;  /* 0x8000001455087223 */ /* 0x000fe40000010008 */
[-C--:B------:R-:W-:Y:S02]  /*4e10*/  FMUL.FTZ R142, R120, R167.reuse ;  /* 0x000000a7788e7220 */ /* 0x080fe40000410000 */
[----:B------:R-:W-:Y:S02]  /*4e20*/  FADD.FTZ R10, R10, R169 ;  /* 0x000000a90a0a7221 */ /* 0x000fe40000010000 */
[----:B------:R-:W-:Y:S02]  /*4e30*/  FMUL.FTZ R146, R138, R76 ;  /* 0x0000004c8a927220 */ /* 0x000fe40000410000 */
[----:B------:R-:W-:-:S02]  /*4e40*/  FFMA.FTZ R169, R124, R167, R130 ;  /* 0x000000a77ca97223 */ /* 0x000fc40000010082 */
[----:B------:R-:W-:Y:S02]  /*4e50*/  FFMA.FTZ R8, R87, -R128, R8 ;  /* 0x8000008057087223 */ /* 0x000fe40000010008 */
[----:B------:R-:W-:Y:S02]  /*4e60*/  FFMA.FTZ R130, R95, R173, R132 ;  /* 0x000000ad5f827223 */ /* 0x000fe40000010084 */
[----:B------:R-:W-:Y:S02]  /*4e70*/  FADD.FTZ R11, R11, R136 ;  /* 0x000000880b0b7221 */ /* 0x000fe40000010000 */
[----:B------:R-:W-:Y:S02]  /*4e80*/  FFMA.FTZ R148, R135, R80, R9 ;  /* 0x0000005087947223 */ /* 0x000fe40000010009 */
[----:B------:R-:W-:Y:S02]  /*4e90*/  FADD.FTZ R132, RZ, R126 ;  /* 0x0000007eff847221 */ /* 0x000fe40000010000 */
[----:B------:R-:W-:-:S02]  /*4ea0*/  FFMA.FTZ R142, R124, R171, -R142 ;  /* 0x000000ab7c8e7223 */ /* 0x000fc4000001088e */
[-C--:B------:R-:W-:Y:S02]  /*4eb0*/  FFMA.FTZ R136, R133, -R76.reuse, R173 ;  /* 0x8000004c85887223 */ /* 0x080fe400000100ad */
[----:B------:R-:W-:Y:S02]  /*4ec0*/  FMUL.FTZ R9, R21, R76 ;  /* 0x0000004c15097220 */ /* 0x000fe40000410000 */
[----:B------:R-:W-:Y:S02]  /*4ed0*/  FMUL.FTZ R126, R165, R146 ;  /* 0x00000092a57e7220 */ /* 0x000fe40000410000 */
[----:B------:R-:W-:Y:S02]  /*4ee0*/  FMUL.FTZ R171, R137, R80 ;  /* 0x0000005089ab7220 */ /* 0x000fe40000410000 */
[----:B------:R-:W-:Y:S02]  /*4ef0*/  FFMA.FTZ R8, R89, -R114, R8 ;  /* 0x8000007259087223 */ /* 0x000fe40000010008 */
[----:B------:R-:W-:-:S02]  /*4f00*/  FADD.FTZ R10, R10, R169 ;  /* 0x000000a90a0a7221 */ /* 0x000fc40000010000 */
[----:B------:R-:W-:Y:S02]  /*4f10*/  FFMA.FTZ R130, R97, R148, R130 ;  /* 0x0000009461827223 */ /* 0x000fe40000010082 */
[-C--:B------:R-:W-:Y:S02]  /*4f20*/  FFMA.FTZ R126, R136, R9.reuse, -R126 ;  /* 0x00000009887e7223 */ /* 0x080fe4000001087e */
[-C--:B------:R-:W-:Y:S01]  /*4f30*/  FMUL.FTZ R169, R139, R80.reuse ;  /* 0x000000508ba97220 */ /* 0x080fe20000410000 */
[----:B------:R2:W0:Y:S01]  /*4f40*/  SHFL.DOWN PT, R173, R130, 0x1, 0x1f ;  /* 0x08201f0082ad7f89 */ /* 0x00042200000e0000 */
[----:B------:R-:W-:Y:S02]  /*4f50*/  FMUL.FTZ R9, R165, R9 ;  /* 0x00000009a5097220 */ /* 0x000fe40000410000 */
[----:B------:R-:W-:Y:S02]  /*4f60*/  FFMA.FTZ R148, R135, -R80, R148 ;  /* 0x8000005087947223 */ /* 0x000fe40000010094 */
[----:B------:R-:W-:-:S02]  /*4f70*/  FMUL.FTZ R152, R132, R171 ;  /* 0x000000ab84987220 */ /* 0x000fc40000410000 */
[----:B------:R-:W-:Y:S02]  /*4f80*/  FFMA.FTZ R8, R91, -R118, R8 ;  /* 0x800000765b087223 */ /* 0x000fe40000010008 */
[----:B------:R-:W-:Y:S02]  /*4f90*/  FFMA.FTZ R9, R136, R146, R9 ;  /* 0x0000009288097223 */ /* 0x000fe40000010009 */
[-C--:B------:R-:W-:Y:S02]  /*4fa0*/  FFMA.FTZ R152, R148, R169.reuse, -R152 ;  /* 0x000000a994987223 */ /* 0x080fe40000010898 */
[----:B------:R-:W-:Y:S02]  /*4fb0*/  FADD.FTZ R11, R11, R142 ;  /* 0x0000008e0b0b7221 */ /* 0x000fe40000010000 */
[----:B------:R-:W-:Y:S02]  /*4fc0*/  FFMA.FTZ R8, R93, -R120, R8 ;  /* 0x800000785d087223 */ /* 0x000fe40000010008 */
[----:B------:R-:W-:-:S02]  /*4fd0*/  FMUL.FTZ R169, R132, R169 ;  /* 0x000000a984a97220 */ /* 0x000fc40000410000 */
[----:B------:R-:W-:Y:S02]  /*4fe0*/  FADD.FTZ R9, R10, R9 ;  /* 0x000000090a097221 */ /* 0x000fe40000010000 */
[----:B------:R-:W-:Y:S02]  /*4ff0*/  FFMA.FTZ R8, R95, -R165, R8 ;  /* 0x800000a55f087223 */ /* 0x000fe40000010008 */
[----:B------:R-:W-:Y:S02]  /*5000*/  FADD.FTZ R11, R11, R126 ;  /* 0x0000007e0b0b7221 */ /* 0x000fe40000010000 */
[----:B------:R-:W-:Y:S02]  /*5010*/  FFMA.FTZ R10, R148, R171, R169 ;  /* 0x000000ab940a7223 */ /* 0x000fe400000100a9 */
[----:B------:R-:W-:Y:S02]  /*5020*/  FFMA.FTZ R126, R97, -R132, R8 ;  /* 0x80000084617e7223 */ /* 0x000fe40000010008 */
[----:B------:R-:W-:-:S02]  /*5030*/  FADD.FTZ R152, R11, R152 ;  /* 0x000000980b987221 */ /* 0x000fc40000010000 */
[----:B------:R-:W-:Y:S01]  /*5040*/  FADD.FTZ R142, R9, R10 ;  /* 0x0000000a098e7221 */ /* 0x000fe20000010000 */
[----:B------:R1:W3:Y:S01]  /*5050*/  SHFL.DOWN PT, R164, R126, 0x1, 0x1f ;  /* 0x08201f007ea47f89 */ /* 0x0002e200000e0000 */
[----:B------:R-:W-:Y:S01]  /*5060*/  MOV R10, R130 ;  /* 0x00000082000a7202 */ /* 0x000fe20000000f00 */
[----:B--2---:R-:W-:Y:S01]  /*5070*/  FMUL.FTZ R130, R150, R6 ;  /* 0x0000000696827220 */ /* 0x004fe20000410000 */
[----:B------:R-:W-:Y:S01]  /*5080*/  MOV R11, R126 ;  /* 0x0000007e000b7202 */ /* 0x000fe20000000f00 */
[----:B------:R-:W2:Y:S01]  /*5090*/  SHFL.DOWN PT, R162, R152, 0x1, 0x1f ;  /* 0x08201f0098a27f89 */ /* 0x000ea200000e0000 */
[----:B------:R-:W-:Y:S01]  /*50a0*/  MOV R9, R152 ;  /* 0x0000009800097202 */ /* 0x000fe20000000f00 */
[----:B0-----:R-:W-:Y:S01]  /*50b0*/  @!P0 FADD.FTZ R10, R10, R173 ;  /* 0x000000ad0a0a8221 */ /* 0x001fe20000010000 */
[----:B------:R-:W-:Y:S01]  /*50c0*/  MOV R8, R142 ;  /* 0x0000008e00087202 */ /* 0x000fe20000000f00 */
[----:B------:R-:W0:Y:S01]  /*50d0*/  SHFL.DOWN PT, R169, R142, 0x1, 0x1f ;  /* 0x08201f008ea97f89 */ /* 0x000e2200000e0000 */
[----:B-1----:R-:W-:-:S02]  /*50e0*/  FMUL.FTZ R126, R150, R7 ;  /* 0x00000007967e7220 */ /* 0x002fc40000410000 */
[----:B------:R-:W-:Y:S01]  /*50f0*/  FFMA.FTZ R7, R145, R7, R130 ;  /* 0x0000000791077223 */ /* 0x000fe20000010082 */
[----:B------:R-:W1:Y:S01]  /*5100*/  SHFL.DOWN PT, R175, R10, 0x2, 0x1f ;  /* 0x08401f000aaf7f89 */ /* 0x000e6200000e0000 */
[----:B------:R-:W-:Y:S02]  /*5110*/  FADD.FTZ R96, R171, R96 ;  /* 0x00000060ab607221 */ /* 0x000fe40000010000 */
[----:B------:R-:W-:Y:S02]  /*5120*/  FADD.FTZ R7, R140, R7 ;  /* 0x000000078c077221 */ /* 0x000fe40000010000 */
[----:B------:R-:W-:Y:S02]  /*5130*/  FADD.FTZ R81, R146, R81 ;  /* 0x0000005192517221 */ /* 0x000fe40000010000 */
[----:B------:R-:W-:Y:S02]  /*5140*/  FADD.FTZ R94, R167, R94 ;  /* 0x0000005ea75e7221 */ /* 0x000fe40000010000 */
[----:B------:R-:W-:-:S02]  /*5150*/  FADD.FTZ R79, R122, R79 ;  /* 0x0000004f7a4f7221 */ /* 0x000fc40000010000 */
[----:B------:R-:W-:Y:S02]  /*5160*/  FADD.FTZ R92, R161, R92 ;  /* 0x0000005ca15c7221 */ /* 0x000fe40000010000 */
[----:B---3--:R-:W-:Y:S02]  /*5170*/  @!P0 FADD.FTZ R11, R11, R164 ;  /* 0x000000a40b0b8221 */ /* 0x008fe40000010000 */
[----:B------:R-:W-:Y:S02]  /*5180*/  FADD.FTZ R77, R123, R77 ;  /* 0x0000004d7b4d7221 */ /* 0x000fe40000010000 */
[----:B--2---:R-:W-:Y:S01]  /*5190*/  @!P0 FADD.FTZ R9, R9, R162 ;  /* 0x000000a209098221 */ /* 0x004fe20000010000 */
[----:B------:R-:W2:Y:S01]  /*51a0*/  SHFL.DOWN PT, R152, R11, 0x2, 0x1f ;  /* 0x08401f000b987f89 */ /* 0x000ea200000e0000 */
[----:B------:R-:W-:Y:S02]  /*51b0*/  FADD.FTZ R90, R121, R90 ;  /* 0x0000005a795a7221 */ /* 0x000fe40000010000 */
[----:B0-----:R-:W-:Y:S01]  /*51c0*/  @!P0 FADD.FTZ R8, R8, R169 ;  /* 0x000000a908088221 */ /* 0x001fe20000010000 */
[----:B------:R-:W0:Y:S01]  /*51d0*/  SHFL.DOWN PT, R142, R9, 0x2, 0x1f ;  /* 0x08401f00098e7f89 */ /* 0x000e2200000e0000 */
[----:B------:R-:W-:Y:S01]  /*51e0*/  ISETP.GT.AND P0, PT, R31, 0x1d, PT ;  /* 0x0000001d1f00780c */ /* 0x000fe20003f04270 */
[----:B------:R-:W-:-:S02]  /*51f0*/  FFMA.FTZ R169, R145, R6, -R126 ;  /* 0x0000000691a97223 */ /* 0x000fc4000001087e */
[----:B------:R-:W3:Y:S01]  /*5200*/  SHFL.DOWN PT, R173, R8, 0x2, 0x1f ;  /* 0x08401f0008ad7f89 */ /* 0x000ee200000e0000 */
[----:B------:R-:W-:Y:S02]  /*5210*/  FMUL.FTZ R126, R19, R137 ;  /* 0x00000089137e7220 */ /* 0x000fe40000410000 */
[CC--:B------:R-:W-:Y:S02]  /*5220*/  FMUL.FTZ R6, R150.reuse, R5.reuse ;  /* 0x0000000596067220 */ /* 0x0c0fe40000410000 */
[-C--:B------:R-:W-:Y:S02]  /*5230*/  FMUL.FTZ R150, R150, R4.reuse ;  /* 0x0000000496967220 */ /* 0x080fe40000410000 */
[C---:B------:R-:W-:Y:S02]  /*5240*/  FFMA.FTZ R4, R145.reuse, R4, -R6 ;  /* 0x0000000491047223 */ /* 0x040fe40000010806 */
[----:B------:R-:W-:Y:S02]  /*5250*/  FFMA.FTZ R5, R145, R5, R150 ;  /* 0x0000000591057223 */ /* 0x000fe40000010096 */
[----:B-1----:R-:W-:-:S02]  /*5260*/  @!P0 FADD.FTZ R10, R10, R175 ;  /* 0x000000af0a0a8221 */ /* 0x002fc40000010000 */
[----:B------:R-:W-:Y:S02]  /*5270*/  FADD.FTZ R6, R134, R169 ;  /* 0x000000a986067221 */ /* 0x000fe40000010000 */
[----:B------:R-:W-:Y:S01]  /*5280*/  FADD.FTZ R75, R110, R75 ;  /* 0x0000004b6e4b7221 */ /* 0x000fe20000010000 */
[----:B------:R-:W1:Y:S01]  /*5290*/  SHFL.DOWN PT, R177, R10, 0x4, 0x1f ;  /* 0x08801f000ab17f89 */ /* 0x000e6200000e0000 */
[----:B--2---:R-:W-:Y:S02]  /*52a0*/  @!P0 FADD.FTZ R11, R11, R152 ;  /* 0x000000980b0b8221 */ /* 0x004fe40000010000 */
[----:B0-----:R-:W-:Y:S01]  /*52b0*/  @!P0 FADD.FTZ R9, R9, R142 ;  /* 0x0000008e09098221 */ /* 0x001fe20000010000 */
[----:B------:R0:W-:Y:S01]  /*52c0*/  @!P2 STS.128 [UR4+0x1770], R4 ;  /* 0x00177004ff00a988 */ /* 0x0001e20008000c04 */
[----:B---3--:R-:W-:-:S03]  /*52d0*/  @!P0 FADD.FTZ R8, R8, R173 ;  /* 0x000000ad08088221 */ /* 0x008fc60000010000 */
[----:B------:R-:W2:Y:S01]  /*52e0*/  SHFL.DOWN PT, R142, R11, 0x4, 0x1f ;  /* 0x08801f000b8e7f89 */ /* 0x000ea200000e0000 */
[----:B------:R-:W-:Y:S01]  /*52f0*/  ISETP.GT.AND P0, PT, R31, 0x1b, PT ;  /* 0x0000001b1f00780c */ /* 0x000fe20003f04270 */
[-C--:B------:R-:W-:Y:S02]  /*5300*/  FFMA.FTZ R173, R18, R139.reuse, -R126 ;  /* 0x0000008b12ad7223 */ /* 0x080fe4000001087e */
[----:B------:R-:W3:Y:S01]  /*5310*/  SHFL.DOWN PT, R130, R9, 0x4, 0x1f ;  /* 0x08801f0009827f89 */ /* 0x000ee200000e0000 */
[C---:B------:R-:W-:Y:S02]  /*5320*/  FMUL.FTZ R139, R19.reuse, R139 ;  /* 0x0000008b138b7220 */ /* 0x040fe40000410000 */
[----:B------:R-:W-:Y:S01]  /*5330*/  FMUL.FTZ R173, R132, R173 ;  /* 0x000000ad84ad7220 */ /* 0x000fe20000410000 */
[----:B------:R-:W4:Y:S01]  /*5340*/  SHFL.DOWN PT, R175, R8, 0x4, 0x1f ;  /* 0x08801f0008af7f89 */ /* 0x000f2200000e0000 */
[----:B------:R-:W-:Y:S02]  /*5350*/  FFMA.FTZ R139, R18, R137, R139 ;  /* 0x00000089128b7223 */ /* 0x000fe4000001008b */
[----:B------:R-:W-:-:S02]  /*5360*/  FMUL.FTZ R126, R19, R138 ;  /* 0x0000008a137e7220 */ /* 0x000fc40000410000 */
[----:B------:R-:W-:Y:S02]  /*5370*/  FFMA.FTZ R148, R148, R139, R173 ;  /* 0x0000008b94947223 */ /* 0x000fe400000100ad */
[----:B-1----:R-:W-:Y:S02]  /*5380*/  @!P0 FADD.FTZ R10, R10, R177 ;  /* 0x000000b10a0a8221 */ /* 0x002fe40000010000 */
[----:B------:R-:W-:Y:S02]  /*5390*/  FFMA.FTZ R148, R135, R137, R148 ;  /* 0x0000008987947223 */ /* 0x000fe40000010094 */
[C---:B0-----:R-:W-:Y:S01]  /*53a0*/  FMUL.FTZ R4, R19.reuse, R141 ;  /* 0x0000008d13047220 */ /* 0x041fe20000410000 */
[----:B------:R-:W0:Y:S01]  /*53b0*/  SHFL.DOWN PT, R135, R10, 0x8, 0x1f ;  /* 0x09001f000a877f89 */ /* 0x000e2200000e0000 */
[-C--:B------:R-:W-:Y:S02]  /*53c0*/  FFMA.FTZ R126, R18, R21.reuse, -R126 ;  /* 0x00000015127e7223 */ /* 0x080fe4000001087e */
[----:B------:R-:W-:-:S02]  /*53d0*/  FMUL.FTZ R21, R19, R21 ;  /* 0x0000001513157220 */ /* 0x000fc40000410000 */
[----:B--2---:R-:W-:Y:S02]  /*53e0*/  @!P0 FADD.FTZ R11, R11, R142 ;  /* 0x0000008e0b0b8221 */ /* 0x004fe40000010000 */
[----:B------:R-:W-:Y:S02]  /*53f0*/  FFMA.FTZ R5, R18, R155, -R4 ;  /* 0x0000009b12057223 */ /* 0x000fe40000010804 */
[----:B---3--:R-:W-:Y:S02]  /*5400*/  @!P0 FADD.FTZ R9, R9, R130 ;  /* 0x0000008209098221 */ /* 0x008fe40000010000 */
[----:B------:R-:W1:Y:S01]  /*5410*/  SHFL.DOWN PT, R130, R11, 0x8, 0x1f ;  /* 0x09001f000b827f89 */ /* 0x000e6200000e0000 */
[----:B----4-:R-:W-:Y:S01]  /*5420*/  @!P0 FADD.FTZ R8, R8, R175 ;  /* 0x000000af08088221 */ /* 0x010fe20000010000 */
[----:B------:R-:W-:Y:S01]  /*5430*/  ISETP.GT.AND P0, PT, R31, 0x17, PT ;  /* 0x000000171f00780c */ /* 0x000fe20003f04270 */
[----:B------:R-:W-:Y:S01]  /*5440*/  FMUL.FTZ R4, R19, R144 ;  /* 0x0000009013047220 */ /* 0x000fe20000410000 */
[----:B------:R-:W2:Y:S01]  /*5450*/  SHFL.DOWN PT, R6, R9, 0x8, 0x1f ;  /* 0x09001f0009067f89 */ /* 0x000ea200000e0000 */
[----:B------:R-:W-:-:S02]  /*5460*/  FMUL.FTZ R126, R165, R126 ;  /* 0x0000007ea57e7220 */ /* 0x000fc40000410000 */
[----:B------:R-:W-:Y:S01]  /*5470*/  FFMA.FTZ R21, R18, R138, R21 ;  /* 0x0000008a12157223 */ /* 0x000fe20000010015 */
[----:B------:R-:W3:Y:S01]  /*5480*/  SHFL.DOWN PT, R7, R8, 0x8, 0x1f ;  /* 0x09001f0008077f89 */ /* 0x000ee200000e0000 */
[C---:B------:R-:W-:Y:S02]  /*5490*/  FMUL.FTZ R155, R19.reuse, R155 ;  /* 0x0000009b139b7220 */ /* 0x040fe40000410000 */
[----:B------:R-:W-:Y:S02]  /*54a0*/  FMUL.FTZ R120, R120, R5 ;  /* 0x0000000578787220 */ /* 0x000fe40000410000 */
[-C--:B------:R-:W-:Y:S02]  /*54b0*/  FFMA.FTZ R5, R18, R143.reuse, -R4 ;  /* 0x0000008f12057223 */ /* 0x080fe40000010804 */
[----:B------:R-:W-:Y:S02]  /*54c0*/  FMUL.FTZ R143, R19, R143 ;  /* 0x0000008f138f7220 */ /* 0x000fe40000410000 */
[----:B------:R-:W-:-:S02]  /*54d0*/  FFMA.FTZ R21, R136, R21, R126 ;  /* 0x0000001588157223 */ /* 0x000fc4000001007e */
[----:B------:R-:W-:Y:S02]  /*54e0*/  FFMA.FTZ R155, R18, R141, R155 ;  /* 0x0000008d129b7223 */ /* 0x000fe4000001009b */
[----:B------:R-:W-:Y:S02]  /*54f0*/  FMUL.FTZ R5, R118, R5 ;  /* 0x0000000576057220 */ /* 0x000fe40000410000 */
[----:B------:R-:W-:Y:S02]  /*5500*/  FFMA.FTZ R4, R18, R144, R143 ;  /* 0x0000009012047223 */ /* 0x000fe4000001008f */
[----:B------:R-:W-:Y:S02]  /*5510*/  FFMA.FTZ R21, R133, R138, R21 ;  /* 0x0000008a85157223 */ /* 0x000fe40000010015 */
[----:B------:R-:W-:Y:S02]  /*5520*/  FFMA.FTZ R120, R124, R155, R120 ;  /* 0x0000009b7c787223 */ /* 0x000fe40000010078 */
[----:B0-----:R-:W-:-:S02]  /*5530*/  @!P0 FADD.FTZ R10, R10, R135 ;  /* 0x000000870a0a8221 */ /* 0x001fc40000010000 */
[----:B-1----:R-:W-:Y:S02]  /*5540*/  @!P0 FADD.FTZ R11, R11, R130 ;  /* 0x000000820b0b8221 */ /* 0x002fe40000010000 */
[----:B--2---:R-:W-:Y:S02]  /*5550*/  @!P0 FADD.FTZ R9, R9, R6 ;  /* 0x0000000609098221 */ /* 0x004fe40000010000 */
[----:B---3--:R-:W-:Y:S01]  /*5560*/  @!P0 FADD.FTZ R8, R8, R7 ;  /* 0x0000000708088221 */ /* 0x008fe20000010000 */
[----:B------:R-:W-:Y:S01]  /*5570*/  SHFL.DOWN PT, R124, R11, 0x10, 0x1f ;  /* 0x0a001f000b7c7f89 */ /* 0x000fe200000e0000 */
[----:B------:R-:W-:Y:S01]  /*5580*/  FFMA.FTZ R163, R163, R4, R5 ;  /* 0x00000004a3a37223 */ /* 0x000fe20000010005 */
[----:B------:R-:W-:Y:S01]  /*5590*/  ISETP.GT.AND P0, PT, R31, 0xf, PT ;  /* 0x0000000f1f00780c */ /* 0x000fe20003f04270 */
[----:B------:R-:W-:Y:S01]  /*55a0*/  FMUL.FTZ R4, R19, R147 ;  /* 0x0000009313047220 */ /* 0x000fe20000410000 */
[----:B------:R-:W-:Y:S01]  /*55b0*/  SHFL.DOWN PT, R118, R9, 0x10, 0x1f ;  /* 0x0a001f0009767f89 */ /* 0x000fe200000e0000 */
[----:B------:R-:W-:-:S02]  /*55c0*/  FADD.FTZ R82, R21, R82 ;  /* 0x0000005215527221 */ /* 0x000fc40000010000 */
[----:B------:R-:W-:Y:S01]  /*55d0*/  FFMA.FTZ R120, R131, R141, R120 ;  /* 0x0000008d83787223 */ /* 0x000fe20000010078 */
[----:B------:R-:W-:Y:S01]  /*55e0*/  SHFL.DOWN PT, R21, R8, 0x10, 0x1f ;  /* 0x0a001f0008157f89 */ /* 0x000fe200000e0000 */
[----:B------:R-:W-:Y:S02]  /*55f0*/  FFMA.FTZ R5, R18, R157, -R4 ;  /* 0x0000009d12057223 */ /* 0x000fe40000010804 */
[C---:B------:R-:W-:Y:S01]  /*5600*/  FMUL.FTZ R4, R19.reuse, R115 ;  /* 0x0000007313047220 */ /* 0x040fe20000410000 */
[----:B------:R-:W0:Y:S01]  /*5610*/  SHFL.DOWN PT, R131, R10, 0x10, 0x1f ;  /* 0x0a001f000a837f89 */ /* 0x000e2200000e0000 */
[----:B------:R-:W-:Y:S02]  /*5620*/  FMUL.FTZ R114, R114, R5 ;  /* 0x0000000572727220 */ /* 0x000fe40000410000 */
[C---:B------:R-:W-:Y:S02]  /*5630*/  FMUL.FTZ R5, R19.reuse, R149 ;  /* 0x0000009513057220 */ /* 0x040fe40000410000 */
[----:B------:R-:W-:-:S02]  /*5640*/  FMUL.FTZ R157, R19, R157 ;  /* 0x0000009d139d7220 */ /* 0x000fc40000410000 */
[C---:B------:R-:W-:Y:S02]  /*5650*/  FFMA.FTZ R7, R18.reuse, R159, -R5 ;  /* 0x0000009f12077223 */ /* 0x040fe40000010805 */
[----:B------:R-:W-:Y:S02]  /*5660*/  FFMA.FTZ R5, R18, R151, -R4 ;  /* 0x0000009712057223 */ /* 0x000fe40000010804 */
[C---:B------:R-:W-:Y:S02]  /*5670*/  FMUL.FTZ R4, R19.reuse, R154 ;  /* 0x0000009a13047220 */ /* 0x040fe40000410000 */
[C---:B------:R-:W-:Y:S02]  /*5680*/  FMUL.FTZ R159, R19.reuse, R159 ;  /* 0x0000009f139f7220 */ /* 0x040fe40000410000 */
[C---:B------:R-:W-:Y:S02]  /*5690*/  FMUL.FTZ R151, R19.reuse, R151 ;  /* 0x0000009713977220 */ /* 0x040fe40000410000 */
[----:B------:R-:W-:-:S02]  /*56a0*/  FMUL.FTZ R19, R19, R153 ;  /* 0x0000009913137220 */ /* 0x000fc40000410000 */
[C---:B------:R-:W-:Y:S02]  /*56b0*/  FFMA.FTZ R4, R18.reuse, R153, -R4 ;  /* 0x0000009912047223 */ /* 0x040fe40000010804 */
[C---:B------:R-:W-:Y:S02]  /*56c0*/  FFMA.FTZ R6, R18.reuse, R147, R157 ;  /* 0x0000009312067223 */ /* 0x040fe4000001009d */
[C---:B------:R-:W-:Y:S02]  /*56d0*/  FFMA.FTZ R159, R18.reuse, R149, R159 ;  /* 0x00000095129f7223 */ /* 0x040fe4000001009f */
[----:B------:R-:W-:Y:S02]  /*56e0*/  FFMA.FTZ R151, R18, R115, R151 ;  /* 0x0000007312977223 */ /* 0x000fe40000010097 */
[----:B------:R-:W-:Y:S02]  /*56f0*/  FMUL.FTZ R7, R128, R7 ;  /* 0x0000000780077220 */ /* 0x000fe40000410000 */
[----:B------:R-:W-:-:S02]  /*5700*/  FMUL.FTZ R5, R20, R5 ;  /* 0x0000000514057220 */ /* 0x000fc40000410000 */
[----:B------:R-:W-:Y:S02]  /*5710*/  FFMA.FTZ R18, R18, R154, R19 ;  /* 0x0000009a12127223 */ /* 0x000fe40000010013 */
[----:B------:R-:W-:Y:S02]  /*5720*/  FMUL.FTZ R4, R127, R4 ;  /* 0x000000047f047220 */ /* 0x000fe40000410000 */
[----:B0-----:R-:W-:Y:S02]  /*5730*/  @!P0 FADD.FTZ R10, R10, R131 ;  /* 0x000000830a0a8221 */ /* 0x001fe40000010000 */
[----:B------:R-:W-:Y:S02]  /*5740*/  @!P0 FADD.FTZ R11, R11, R124 ;  /* 0x0000007c0b0b8221 */ /* 0x000fe40000010000 */
[----:B------:R-:W-:Y:S02]  /*5750*/  @!P0 FADD.FTZ R9, R9, R118 ;  /* 0x0000007609098221 */ /* 0x000fe40000010000 */
[----:B------:R-:W-:-:S02]  /*5760*/  @!P0 FADD.FTZ R8, R8, R21 ;  /* 0x0000001508088221 */ /* 0x000fc40000010000 */
        /* <DEDUP_REMOVED lines=28> */
.L_x_11163:
[----:B0-----:R-:W-:Y:S05]  /*5930*/  BSYNC B0 ;  /* 0x0000000000007941 */ /* 0x001fea0003800000 */
.L_x_11162:
        /* <DEDUP_REMOVED lines=21> */
.L_x_11149:
[----:B------:R-:W-:Y:S01]  /*5a90*/  BAR.SYNC.DEFER_BLOCKING 0x0 ;  /* 0x0000000000007b1d */ /* 0x000fe20000010000 */
[----:B------:R-:W-:Y:S02]  /*5aa0*/  IADD3 R20, -R57, c[0x0][0x168], RZ ;  /* 0x00005a0039147a10 */ /* 0x000fe40007ffe1ff */
[----:B------:R-:W-:-:S02]  /*5ab0*/  PRMT R5, RZ, 0x7610, R5 ;  /* 0x00007610ff057816 */ /* 0x000fc40000000005 */
[-C--:B------:R-:W-:Y:S02]  /*5ac0*/  ISETP.GE.AND P6, PT, R48, R20.reuse, PT ;  /* 0x000000143000720c */ /* 0x080fe40003fc6270 */
[-C--:B------:R-:W-:Y:S02]  /*5ad0*/  ISETP.GE.AND P5, PT, R41, R20.reuse, PT ;  /* 0x000000142900720c */ /* 0x080fe40003fa6270 */
[-C--:B------:R-:W-:Y:S02]  /*5ae0*/  ISETP.GE.AND P4, PT, R42, R20.reuse, PT ;  /* 0x000000142a00720c */ /* 0x080fe40003f86270 */
[-C--:B------:R-:W-:Y:S02]  /*5af0*/  ISETP.GE.AND P3, PT, R43, R20.reuse, PT ;  /* 0x000000142b00720c */ /* 0x080fe40003f66270 */
[-C--:B------:R-:W-:Y:S02]  /*5b00*/  ISETP.GE.AND P2, PT, R44, R20.reuse, PT ;  /* 0x000000142c00720c */ /* 0x080fe40003f46270 */
[----:B------:R-:W-:-:S02]  /*5b10*/  ISETP.GE.AND P1, PT, R45, R20, PT ;  /* 0x000000142d00720c */ /* 0x000fc40003f26270 */
[-C--:B------:R-:W-:Y:S02]  /*5b20*/  ISETP.GE.AND P0, PT, R46, R20.reuse, PT ;  /* 0x000000142e00720c */ /* 0x080fe40003f06270 */
[----:B------:R-:W-:Y:S02]  /*5b30*/  PRMT R4, RZ, 0x7610, R4 ;  /* 0x00007610ff047816 */ /* 0x000fe40000000004 */
[----:B------:R-:W-:Y:S01]  /*5b40*/  PRMT R7, RZ, 0x7610, R7 ;  /* 0x00007610ff077816 */ /* 0x000fe20000000007 */
[----:B------:R-:W2:Y:S01]  /*5b50*/  @!P6 LDG.E.U16 R5, [R2.64] ;  /* 0x000000060205e981 */ /* 0x000ea2000c1e1500 */
[----:B------:R-:W-:Y:S02]  /*5b60*/  ISETP.GE.AND P6, PT, R47, R20, PT ;  /* 0x000000142f00720c */ /* 0x000fe40003fc6270 */
[----:B------:R-:W-:Y:S01]  /*5b70*/  PRMT R6, RZ, 0x7610, R6 ;  /* 0x00007610ff067816 */ /* 0x000fe20000000006 */
[----:B------:R-:W3:Y:S01]  /*5b80*/  @!P5 LDG.E.U16 R4, [R2.64+0x40] ;  /* 0x000040060204d981 */ /* 0x000ee2000c1e1500 */
[----:B------:R-:W-:-:S02]  /*5b90*/  PRMT R9, RZ, 0x7610, R9 ;  /* 0x00007610ff097816 */ /* 0x000fc40000000009 */
[----:B------:R-:W-:Y:S01]  /*5ba0*/  PRMT R8, RZ, 0x7610, R8 ;  /* 0x00007610ff087816 */ /* 0x000fe20000000008 */
[----:B------:R-:W4:Y:S01]  /*5bb0*/  @!P4 LDG.E.U16 R7, [R2.64+0x80] ;  /* 0x000080060207c981 */ /* 0x000f22000c1e1500 */
        /* <DEDUP_REMOVED lines=10> */
[----:B------:R-:W-:Y:S02]  /*5c60*/  F2FP.BF16.PACK_AB R81, R96, R81 ;  /* 0x000000516051723e */ /* 0x000fe400000010ff */
[----:B------:R-:W-:Y:S02]  /*5c70*/  PRMT R19, R79, 0x7632, R19 ;  /* 0x000076324f137816 */ /* 0x000fe40000000013 */
[----:B------:R-:W-:Y:S01]  /*5c80*/  PRMT R59, R81, 0x7632, R59 ;  /* 0x00007632513b7816 */ /* 0x000fe2000000003b */
[----:B------:R-:W-:Y:S01]  /*5c90*/  BSSY B0, `(.L_x_11165) ;  /* 0x000008b000007945 */ /* 0x000fe20003800000 */
[----:B--2---:R-:W-:Y:S04]  /*5ca0*/  STS.U16 [R56], R5 ;  /* 0x0000000538007388 */ /* 0x004fe80000000400 */
        /* <DEDUP_REMOVED lines=8> */
[----:B------:R-:W0:Y:S04]  /*5d30*/  LDS.U16 R18, [R58] ;  /* 0x000000003a127984 */ /* 0x000e280000000400 */
[----:B------:R-:W1:Y:S04]  /*5d40*/  LDS.U16 R2, [R58+0x2] ;  /* 0x000002003a027984 */ /* 0x000e680000000400 */
[----:B------:R-:W-:Y:S04]  /*5d50*/  LDS.U16 R7, [R58+0xe] ;  /* 0x00000e003a077984 */ /* 0x000fe80000000400 */
[----:B------:R-:W-:Y:S01]  /*5d60*/  LDS.U16 R6, [R58+0xc] ;  /* 0x00000c003a067984 */ /* 0x000fe20000000400 */
[----:B0-----:R-:W-:-:S05]  /*5d70*/  PRMT R3, RZ, 0x5410, R18 ;  /* 0x00005410ff037816 */ /* 0x001fca0000000012 */
[----:B------:R-:W-:Y:S02]  /*5d80*/  FADD.FTZ R4, R3, R24 ;  /* 0x0000001803047221 */ /* 0x000fe40000010000 */
[----:B------:R-:W0:Y:S03]  /*5d90*/  LDS.U16 R3, [R58+0x4] ;  /* 0x000004003a037984 */ /* 0x000e260000000400 */
[----:B------:R-:W-:Y:S02]  /*5da0*/  FSETP.GTU.FTZ.AND P0, PT, R4, 20, PT ;  /* 0x41a000000400780b */ /* 0x000fe40003f1c000 */
[----:B-1----:R-:W-:Y:S02]  /*5db0*/  PRMT R5, RZ, 0x5410, R2 ;  /* 0x00005410ff057816 */ /* 0x002fe40000000002 */
[----:B------:R-:W1:Y:S03]  /*5dc0*/  LDS.U16 R2, [R58+0x6] ;  /* 0x000006003a027984 */ /* 0x000e660000000400 */
[----:B------:R-:W-:-:S06]  /*5dd0*/  FADD.FTZ R5, R5, R24 ;  /* 0x0000001805057221 */ /* 0x000fcc0000010000 */
[----:B------:R-:W-:Y:S01]  /*5de0*/  @!P0 FMUL.FTZ R8, R4, -1.4426950216293334961 ;  /* 0xbfb8aa3b04088820 */ /* 0x000fe20000410000 */
[C---:B------:R-:W-:Y:S01]  /*5df0*/  FSETP.GTU.FTZ.AND P3, PT, R5.reuse, 20, PT ;  /* 0x41a000000500780b */ /* 0x040fe20003f7c000 */
[----:B------:R-:W2:Y:S04]  /*5e00*/  LDS.U16 R4, [R58+0x8] ;  /* 0x000008003a047984 */ /* 0x000ea80000000400 */
[----:B------:R-:W3:Y:S08]  /*5e10*/  @!P0 MUFU.EX2 R8, R8 ;  /* 0x0000000800088308 */ /* 0x000ef00000000800 */
[----:B------:R-:W-:-:S02]  /*5e20*/  @!P3 FMUL.FTZ R10, R5, -1.4426950216293334961 ;  /* 0xbfb8aa3b050ab820 */ /* 0x000fc40000410000 */
[----:B------:R-:W4:Y:S01]  /*5e30*/  LDS.U16 R5, [R58+0xa] ;  /* 0x00000a003a057984 */ /* 0x000f220000000400 */
[----:B---3--:R-:W-:-:S03]  /*5e40*/  @!P0 FADD.FTZ R9, R8, 1 ;  /* 0x3f80000008098421 */ /* 0x008fc60000010000 */
[----:B------:R-:W3:Y:S01]  /*5e50*/  @!P3 MUFU.EX2 R10, R10 ;  /* 0x0000000a000ab308 */ /* 0x000ee20000000800 */
[----:B0-----:R-:W-:Y:S01]  /*5e60*/  PRMT R3, RZ, 0x5410, R3 ;  /* 0x00005410ff037816 */ /* 0x001fe20000000003 */
[----:B------:R-:W-:Y:S06]  /*5e70*/  BAR.SYNC.DEFER_BLOCKING 0x0 ;  /* 0x0000000000007b1d */ /* 0x000fec0000010000 */
[----:B------:R-:W0:Y:S01]  /*5e80*/  @!P0 MUFU.RCP R9, R9 ;  /* 0x0000000900098308 */ /* 0x000e220000001000 */
[----:B------:R-:W-:Y:S01]  /*5e90*/  FADD.FTZ R18, R3, R24 ;  /* 0x0000001803127221 */ /* 0x000fe20000010000 */
[----:B-1----:R-:W-:-:S04]  /*5ea0*/  PRMT R3, RZ, 0x5410, R2 ;  /* 0x00005410ff037816 */ /* 0x002fc80000000002 */
[----:B------:R-:W-:Y:S01]  /*5eb0*/  FSETP.GTU.FTZ.AND P1, PT, R18, 20, PT ;  /* 0x41a000001200780b */ /* 0x000fe20003f3c000 */
[----:B---3--:R-:W-:Y:S02]  /*5ec0*/  @!P3 FADD.FTZ R11, R10, 1 ;  /* 0x3f8000000a0bb421 */ /* 0x008fe40000010000 */
[----:B------:R-:W-:Y:S02]  /*5ed0*/  FADD.FTZ R10, R3, R24 ;  /* 0x00000018030a7221 */ /* 0x000fe40000010000 */
[----:B------:R1:W3:Y:S01]  /*5ee0*/  @!P3 MUFU.RCP R8, R11 ;  /* 0x0000000b0008b308 */ /* 0x0002e20000001000 */
[----:B0-----:R-:W-:Y:S01]  /*5ef0*/  @!P0 FMUL.FTZ R88, R88, R9 ;  /* 0x0000000958588220 */ /* 0x001fe20000410000 */
[----:B------:R-:W-:-:S06]  /*5f00*/  ISETP.NE.AND P0, PT, R30, RZ, PT ;  /* 0x000000ff1e00720c */ /* 0x000fcc0003f05270 */
[----:B------:R-:W-:Y:S01]  /*5f10*/  @!P1 FMUL.FTZ R2, R18, -1.4426950216293334961 ;  /* 0xbfb8aa3b12029820 */ /* 0x000fe20000410000 */
[----:B------:R-:W-:Y:S02]  /*5f20*/  FSETP.GTU.FTZ.AND P2, PT, R10, 20, PT ;  /* 0x41a000000a00780b */ /* 0x000fe40003f5c000 */
[----:B-1----:R-:W-:Y:S02]  /*5f30*/  PRMT R11, R75, 0x7632, R11 ;  /* 0x000076324b0b7816 */ /* 0x002fe4000000000b */
[----:B------:R-:W-:Y:S01]  /*5f40*/  PRMT R18, R77, 0x7632, R18 ;  /* 0x000076324d127816 */ /* 0x000fe20000000012 */
[----:B------:R-:W-:Y:S01]  /*5f50*/  STS.U16 [R58], R75 ;  /* 0x0000004b3a007388 */ /* 0x000fe20000000400 */
[----:B--2---:R-:W-:-:S03]  /*5f60*/  PRMT R3, RZ, 0x5410, R4 ;  /* 0x00005410ff037816 */ /* 0x004fc60000000004 */
[----:B------:R-:W-:Y:S01]  /*5f70*/  STS.U16 [R58+0x2], R11 ;  /* 0x0000020b3a007388 */ /* 0x000fe20000000400 */
[----:B----4-:R-:W-:-:S03]  /*5f80*/  PRMT R5, RZ, 0x5410, R5 ;  /* 0x00005410ff057816 */ /* 0x010fc60000000005 */
[----:B------:R-:W-:Y:S04]  /*5f90*/  STS.U16 [R58+0x4], R77 ;  /* 0x0000044d3a007388 */ /* 0x000fe80000000400 */
[----:B------:R0:W-:Y:S04]  /*5fa0*/  STS.U16 [R58+0x6], R18 ;  /* 0x000006123a007388 */ /* 0x0001e80000000400 */
[----:B------:R-:W-:Y:S04]  /*5fb0*/  STS.U16 [R58+0x8], R79 ;  /* 0x0000084f3a007388 */ /* 0x000fe80000000400 */
[----:B------:R-:W-:Y:S04]  /*5fc0*/  STS.U16 [R58+0xa], R19 ;  /* 0x00000a133a007388 */ /* 0x000fe80000000400 */
[----:B------:R1:W-:Y:S04]  /*5fd0*/  STS.U16 [R58+0xc], R81 ;  /* 0x00000c513a007388 */ /* 0x0003e80000000400 */
        /* <DEDUP_REMOVED lines=12> */
[----:B------:R-:W-:-:S02]  /*60a0*/  FADD.FTZ R4, R3, R24 ;  /* 0x0000001803047221 */ /* 0x000fc40000010000 */
[----:B---3--:R-:W-:Y:S02]  /*60b0*/  @!P3 FMUL.FTZ R73, R73, R8 ;  /* 0x000000084949b220 */ /* 0x008fe40000410000 */
[--C-:B------:R-:W-:Y:S02]  /*60c0*/  FADD.FTZ R8, R5, R24.reuse ;  /* 0x0000001805087221 */ /* 0x100fe40000010000 */
[----:B------:R-:W-:Y:S02]  /*60d0*/  @!P2 FMUL.FTZ R3, R10, -1.4426950216293334961 ;  /* 0xbfb8aa3b0a03a820 */ /* 0x000fe40000410000 */
[----:B------:R-:W-:Y:S01]  /*60e0*/  FADD.FTZ R10, R7, R24 ;  /* 0x00000018070a7221 */ /* 0x000fe20000010000 */
[----:B------:R-:W-:Y:S02]  /*60f0*/  FSETP.GTU.FTZ.AND P6, PT, R4, 20, PT ;  /* 0x41a000000400780b */ /* 0x000fe40003fdc000 */
[----:B------:R-:W-:Y:S02]  /*6100*/  FSETP.GTU.FTZ.AND P5, PT, R8, 20, PT ;  /* 0x41a000000800780b */ /* 0x000fe40003fbc000 */
[----:B------:R-:W-:-:S02]  /*6110*/  FSETP.GTU.FTZ.AND P3, PT, R10, 20, PT ;  /* 0x41a000000a00780b */ /* 0x000fc40003f7c000 */
[----:B------:R-:W-:-:S05]  /*6120*/  PRMT R5, RZ, 0x5410, R6 ;  /* 0x00005410ff057816 */ /* 0x000fca0000000006 */
[----:B------:R-:W-:Y:S02]  /*6130*/  FADD.FTZ R9, R5, R24 ;  /* 0x0000001805097221 */ /* 0x000fe40000010000 */
[----:B------:R-:W-:Y:S02]  /*6140*/  @!P6 FMUL.FTZ R4, R4, -1.4426950216293334961 ;  /* 0xbfb8aa3b0404e820 */ /* 0x000fe40000410000 */
[----:B------:R-:W-:Y:S01]  /*6150*/  @!P5 FMUL.FTZ R6, R8, -1.4426950216293334961 ;  /* 0xbfb8aa3b0806d820 */ /* 0x000fe20000410000 */
[C---:B------:R-:W-:Y:S01]  /*6160*/  FSETP.GTU.FTZ.AND P4, PT, R9.reuse, 20, PT ;  /* 0x41a000000900780b */ /* 0x040fe20003f9c000 */
[----:B------:R-:W-:Y:S01]  /*6170*/  @!P3 FMUL.FTZ R8, R10, -1.4426950216293334961 ;  /* 0xbfb8aa3b0a08b820 */ /* 0x000fe20000410000 */
[----:B------:R-:W-:Y:S06]  /*6180*/  BAR.SYNC.DEFER_BLOCKING 0x0 ;  /* 0x0000000000007b1d */ /* 0x000fec0000010000 */
[----:B------:R2:W3:Y:S08]  /*6190*/  @!P6 MUFU.EX2 R5, R4 ;  /* 0x000000040005e308 */ /* 0x0004f00000000800 */
[----:B------:R-:W4:Y:S01]  /*61a0*/  @!P1 MUFU.EX2 R2, R2 ;  /* 0x0000000200029308 */ /* 0x000f220000000800 */
[----:B------:R-:W5:Y:S07]  /*61b0*/  LDS R10, [0x210] ;  /* 0x00021000ff0a7984 */ /* 0x000f6e0000000800 */
[----:B------:R-:W0:Y:S01]  /*61c0*/  @!P5 MUFU.EX2 R6, R6 ;  /* 0x000000060006d308 */ /* 0x000e220000000800 */
[----:B--2---:R-:W-:-:S07]  /*61d0*/  @!P4 FMUL.FTZ R4, R9, -1.4426950216293334961 ;  /* 0xbfb8aa3b0904c820 */ /* 0x004fce0000410000 */
[----:B------:R-:W2:Y:S01]  /*61e0*/  @!P2 MUFU.EX2 R3, R3 ;  /* 0x000000030003a308 */ /* 0x000ea20000000800 */
[----:B---3--:R-:W-:-:S07]  /*61f0*/  @!P6 FADD.FTZ R5, R5, 1 ;  /* 0x3f8000000505e421 */ /* 0x008fce0000010000 */
[----:B------:R-:W3:Y:S01]  /*6200*/  @!P3 MUFU.EX2 R8, R8 ;  /* 0x000000080008b308 */ /* 0x000ee20000000800 */
[----:B----4-:R-:W-:-:S07]  /*6210*/  @!P1 FADD.FTZ R2, R2, 1 ;  /* 0x3f80000002029421 */ /* 0x010fce0000010000 */
[----:B------:R2:W4:Y:S01]  /*6220*/  @!P4 MUFU.EX2 R7, R4 ;  /* 0x000000040007c308 */ /* 0x0005220000000800 */
[----:B0-----:R-:W-:Y:S02]  /*6230*/  IMAD R18, R26, c[0x0][0x2d8], RZ ;  /* 0x0000b6001a127a24 */ /* 0x001fe400078e02ff */
[----:B------:R-:W-:Y:S02]  /*6240*/  @!P5 FADD.FTZ R6, R6, 1 ;  /* 0x3f8000000606d421 */ /* 0x000fe40000010000 */
[----:B------:R-:W-:-:S03]  /*6250*/  IMAD R77, R25, c[0x0][0x2dc], R18 ;  /* 0x0000b700194d7a24 */ /* 0x000fc600078e0212 */
[----:B------:R0:W1:Y:S01]  /*6260*/  @!P1 MUFU.RCP R9, R2 ;  /* 0x0000000200099308 */ /* 0x0000620000001000 */
[----:B--2---:R-:W-:Y:S02]  /*6270*/  @!P2 FADD.FTZ R4, R3, 1 ;  /* 0x3f8000000304a421 */ /* 0x004fe40000010000 */
[----:B---3--:R-:W-:-:S05]  /*6280*/  @!P3 FADD.FTZ R8, R8, 1 ;  /* 0x3f8000000808b421 */ /* 0x008fca0000010000 */
[----:B------:R-:W2:Y:S01]  /*6290*/  @!P6 MUFU.RCP R5, R5 ;  /* 0x000000050005e308 */ /* 0x000ea20000001000 */
[----:B0-----:R-:W-:-:S04]  /*62a0*/  IMAD.WIDE.U32 R2, R25, c[0x0][0x2d8], RZ ;  /* 0x0000b60019027a25 */ /* 0x001fc800078e00ff */
[----:B----4-:R-:W-:Y:S01]  /*62b0*/  @!P4 FADD.FTZ R7, R7, 1 ;  /* 0x3f8000000707c421 */ /* 0x010fe20000010000 */
[----:B------:R-:W-:Y:S02]  /*62c0*/  IADD3 R3, R3, R77, RZ ;  /* 0x0000004d03037210 */ /* 0x000fe40007ffe0ff */
[----:B------:R-:W0:Y:S01]  /*62d0*/  @!P5 MUFU.RCP R6, R6 ;  /* 0x000000060006d308 */ /* 0x000e220000001000 */
[----:B-1----:R-:W-:Y:S02]  /*62e0*/  IMAD R81, R23, c[0x0][0x2e0], RZ ;  /* 0x0000b80017517a24 */ /* 0x002fe400078e02ff */
[----:B------:R-:W-:Y:S02]  /*62f0*/  IMAD R79, R38, -0x100, R27 ;  /* 0xffffff00264f7824 */ /* 0x000fe400078e021b */
[----:B------:R-:W-:-:S03]  /*6300*/  IMAD.WIDE.U32 R2, R0, c[0x0][0x2e0], R2 ;  /* 0x0000b80000027a25 */ /* 0x000fc600078e0002 */
[----:B------:R-:W1:Y:S01]  /*6310*/  @!P2 MUFU.RCP R4, R4 ;  /* 0x000000040004a308 */ /* 0x000e620000001000 */
[----:B------:R-:W-:Y:S02]  /*6320*/  @!P1 FMUL.FTZ R86, R86, R9 ;  /* 0x0000000956569220 */ /* 0x000fe40000410000 */
[----:B--2---:R-:W-:-:S05]  /*6330*/  @!P6 FMUL.FTZ R84, R84, R5 ;  /* 0x000000055454e220 */ /* 0x004fca0000410000 */
[----:B------:R-:W2:Y:S01]  /*6340*/  @!P3 MUFU.RCP R8, R8 ;  /* 0x000000080008b308 */ /* 0x000ea20000001000 */
[----:B------:R-:W-:Y:S01]  /*6350*/  IMAD R9, R0, c[0x0][0x2e4], R81 ;  /* 0x0000b90000097a24 */ /* 0x000fe200078e0251 */
[----:B-----5:R-:W-:Y:S02]  /*6360*/  ISETP.GE.AND P6, PT, R48, R10, PT ;  /* 0x0000000a3000720c */ /* 0x020fe40003fc6270 */
[----:B------:R-:W-:-:S04]  /*6370*/  SHF.R.S32.HI R81, RZ, 0x1f, R79 ;  /* 0x0000001fff517819 */ /* 0x000fc8000001144f */
[----:B------:R-:W3:Y:S01]  /*6380*/  @!P4 MUFU.RCP R7, R7 ;  /* 0x000000070007c308 */ /* 0x000ee20000001000 */
[----:B------:R-:W-:Y:S01]  /*6390*/  IADD3 R2, P1, R79, R2, RZ ;  /* 0x000000024f027210 */ /* 0x000fe20007f3e0ff */
[----:B0-----:R-:W-:Y:S01]  /*63a0*/  @!P5 FMUL.FTZ R69, R69, R6 ;  /* 0x000000064545d220 */ /* 0x001fe20000410000 */
[----:B------:R-:W-:Y:S02]  /*63b0*/  SHF.R.S32.HI R18, RZ, 0x1f, R48 ;  /* 0x0000001fff127819 */ /* 0x000fe40000011430 */
[----:B------:R-:W-:Y:S02]  /*63c0*/  IADD3.X R3, R81, R9, R3, P1, !PT ;  /* 0x0000000951037210 */ /* 0x000fe40000ffe403 */
[C---:B------:R-:W-:Y:S01]  /*63d0*/  LEA R9, P5, R48.reuse, c[0x0][0x330], 0x1 ;  /* 0x0000cc0030097a11 */ /* 0x040fe200078a08ff */
[----:B-1----:R-:W-:Y:S01]  /*63e0*/  @!P2 FMUL.FTZ R71, R71, R4 ;  /* 0x000000044747a220 */ /* 0x002fe20000410000 */
[C---:B------:R-:W-:Y:S01]  /*63f0*/  IADD3 R4, P1, R48.reuse, R57, RZ ;  /* 0x0000003930047210 */ /* 0x040fe20007f3e0ff */
[----:B--2---:R-:W-:Y:S01]  /*6400*/  @!P3 FMUL.FTZ R67, R67, R8 ;  /* 0x000000084343b220 */ /* 0x004fe20000410000 */
[----:B------:R-:W-:-:S02]  /*6410*/  LEA.HI.X R6, R48, c[0x0][0x334], R18, 0x1, P5 ;  /* 0x0000cd0030067a11 */ /* 0x000fc400028f0c12 */
[----:B------:R-:W-:Y:S02]  /*6420*/  LEA R8, P5, R2, R9, 0x1 ;  /* 0x0000000902087211 */ /* 0x000fe400078a08ff */
[----:B------:R-:W-:Y:S01]  /*6430*/  LEA.HI.X.SX32 R5, R57, R18, 0x1, P1 ;  /* 0x0000001239057211 */ /* 0x000fe200008f0eff */
[----:B---3--:R-:W-:Y:S01]  /*6440*/  @!P4 FMUL.FTZ R82, R82, R7 ;  /* 0x000000075252c220 */ /* 0x008fe20000410000 */
[-C--:B------:R-:W-:Y:S02]  /*6450*/  ISETP.GE.AND P4, PT, R42, R10.reuse, PT ;  /* 0x0000000a2a00720c */ /* 0x080fe40003f86270 */
[-C--:B------:R-:W-:Y:S02]  /*6460*/  ISETP.GE.AND P3, PT, R43, R10.reuse, PT ;  /* 0x0000000a2b00720c */ /* 0x080fe40003f66270 */
[-C--:B------:R-:W-:Y:S02]  /*6470*/  ISETP.GE.AND P2, PT, R44, R10.reuse, PT ;  /* 0x0000000a2c00720c */ /* 0x080fe40003f46270 */
[----:B------:R-:W-:-:S02]  /*6480*/  ISETP.GE.AND P1, PT, R45, R10, PT ;  /* 0x0000000a2d00720c */ /* 0x000fc40003f26270 */
[----:B------:R-:W-:Y:S01]  /*6490*/  LEA.HI.X R9, R2, R6, R3, 0x1, P5 ;  /* 0x0000000602097211 */ /* 0x000fe200028f0c03 */
        /* <DEDUP_REMOVED lines=10> */
.L_x_11166:
[----:B------:R-:W-:Y:S05]  /*6540*/  BSYNC B0 ;  /* 0x0000000000007941 */ /* 0x000fea0003800000 */
.L_x_11165:
[----:B------:R1:W-:Y:S01]  /*6550*/  @!P4 STG.E.U16 [R8.64+-0x180], R21 ;  /* 0xfffe80150800c986 */ /* 0x0003e2000c101506 */
        /* <DEDUP_REMOVED lines=17> */
[----:B-1----:R-:W-:Y:S01]  /*6670*/  PRMT R21, R3, 0x7632, R21 ;  /* 0x0000763203157816 */ /* 0x002fe20000000015 */
[----:B------:R-:W-:Y:S01]  /*6680*/  @!P5 STG.E.U16 [R8.64+-0x1c0], R19 ;  /* 0xfffe40130800d986 */ /* 0x000fe2000c101506 */
[----:B------:R-:W-:Y:S01]  /*6690*/  PRMT R57, R2, 0x7632, R57 ;  /* 0x0000763202397816 */ /* 0x000fe20000000039 */
[----:B------:R-:W-:-:S02]  /*66a0*/  FADD.FTZ R71, R86, R71 ;  /* 0x0000004756477221 */ /* 0x000fc40000010000 */
[----:B------:R0:W-:Y:S02]  /*66b0*/  @!P4 STG.E.U16 [R8.64+-0x40], R75 ;  /* 0xffffc04b0800c986 */ /* 0x0001e4000c101506 */
[----:B------:R-:W-:Y:S02]  /*66c0*/  FADD.FTZ R84, R71, R84 ;  /* 0x0000005447547221 */ /* 0x000fe40000010000 */
[----:B------:R-:W-:Y:S02]  /*66d0*/  BAR.SYNC.DEFER_BLOCKING 0x0 ;  /* 0x0000000000007b1d */ /* 0x000fe40000010000 */
[----:B------:R-:W-:-:S04]  /*66e0*/  FADD.FTZ R69, R84, R69 ;  /* 0x0000004554457221 */ /* 0x000fc80000010000 */
[----:B------:R-:W-:Y:S01]  /*66f0*/  FADD.FTZ R82, R69, R82 ;  /* 0x0000005245527221 */ /* 0x000fe20000010000 */
[----:B0-----:R-:W-:-:S03]  /*6700*/  PRMT R8, R6, 0x7632, R8 ;  /* 0x0000763206087816 */ /* 0x001fc60000000008 */
[----:B------:R-:W-:Y:S01]  /*6710*/  FADD.FTZ R29, R82, R67 ;  /* 0x00000043521d7221 */ /* 0x000fe20000010000 */
[----:B------:R-:W-:Y:S04]  /*6720*/  STS.U16 [R58], R7 ;  /* 0x000000073a007388 */ /* 0x000fe80000000400 */
        /* <DEDUP_REMOVED lines=36> */
.L_x_11168:
[----:B------:R-:W-:Y:S05]  /*6970*/  BSYNC B0 ;  /* 0x0000000000007941 */ /* 0x000fea0003800000 */
.L_x_11167:
[----:B------:R-:W-:Y:S01]  /*6980*/  MOV R3, R59 ;  /* 0x0000003b00037202 */ /* 0x000fe20000000f00 */
[----:B------:R-:W-:Y:S01]  /*6990*/  IMAD R5, R23, c[0x0][0x300], RZ ;  /* 0x0000c00017057a24 */ /* 0x000fe200078e02ff */
[----:B------:R-:W-:Y:S02]  /*69a0*/  LEA R4, P4, R48, c[0x0][0x340], 0x1 ;  /* 0x0000d00030047a11 */ /* 0x000fe400078808ff */
[-C--:B------:R-:W-:Y:S01]  /*69b0*/  ISETP.GE.AND P5, PT, R46, R8.reuse, PT ;  /* 0x000000082e00720c */ /* 0x080fe20003fa6270 */
[----:B------:R-:W-:Y:S01]  /*69c0*/  IMAD.WIDE.U32 R2, R0, c[0x0][0x300], R2 ;  /* 0x0000c00000027a25 */ /* 0x000fe200078e0002 */
[-C--:B------:R-:W-:Y:S02]  /*69d0*/  ISETP.GE.AND P0, PT, R41, R8.reuse, PT ;  /* 0x000000082900720c */ /* 0x080fe40003f06270 */
[----:B------:R-:W-:Y:S01]  /*69e0*/  ISETP.GE.AND P1, PT, R42, R8, PT ;  /* 0x000000082a00720c */ /* 0x000fe20003f26270 */
[----:B0-----:R-:W-:Y:S01]  /*69f0*/  IMAD R7, R0, c[0x0][0x304], R5 ;  /* 0x0000c10000077a24 */ /* 0x001fe200078e0205 */
[----:B------:R-:W-:-:S02]  /*6a00*/  IADD3 R6, P3, R79, R2, RZ ;  /* 0x000000024f067210 */ /* 0x000fc40007f7e0ff */
[----:B------:R-:W-:Y:S02]  /*6a10*/  LEA.HI.X R5, R48, c[0x0][0x344], R57, 0x1, P4 ;  /* 0x0000d10030057a11 */ /* 0x000fe400020f0c39 */
[----:B------:R-:W-:Y:S02]  /*6a20*/  IADD3.X R3, R81, R7, R3, P3, !PT ;  /* 0x0000000751037210 */ /* 0x000fe40001ffe403 */
[C---:B------:R-:W-:Y:S02]  /*6a30*/  LEA R2, P6, R6.reuse, R4, 0x1 ;  /* 0x0000000406027211 */ /* 0x040fe400078c08ff */
[-C--:B------:R-:W-:Y:S02]  /*6a40*/  ISETP.GE.AND P4, PT, R45, R8.reuse, PT ;  /* 0x000000082d00720c */ /* 0x080fe40003f86270 */
[----:B------:R-:W-:Y:S02]  /*6a50*/  LEA.HI.X R3, R6, R5, R3, 0x1, P6 ;  /* 0x0000000506037211 */ /* 0x000fe400030f0c03 */
[----:B------:R-:W-:-:S02]  /*6a60*/  ISETP.GE.AND P6, PT, R47, R8, PT ;  /* 0x000000082f00720c */ /* 0x000fc40003fc6270 */
[-C--:B------:R-:W-:Y:S01]  /*6a70*/  ISETP.GE.AND P2, PT, R43, R8.reuse, PT ;  /* 0x000000082b00720c */ /* 0x080fe20003f46270 */
[----:B------:R0:W-:Y:S01]  /*6a80*/  @!P5 STG.E.U16 [R2.64+0x140], R21 ;  /* 0x000140150200d986 */ /* 0x0001e2000c101506 */
[----:B------:R-:W-:Y:S02]  /*6a90*/  ISETP.GE.AND P3, PT, R44, R8, PT ;  /* 0x000000082c00720c */ /* 0x000fe40003f66270 */
[----:B------:R-:W-:Y:S01]  /*6aa0*/  IADD3 R38, R38, 0x1, RZ ;  /* 0x0000000126267810 */ /* 0x000fe20007ffe0ff */
[----:B------:R0:W-:Y:S01]  /*6ab0*/  @!P0 STG.E.U16 [R2.64], R55 ;  /* 0x0000003702008986 */ /* 0x0001e2000c101506 */
[----:B------:R-:W-:-:S03]  /*6ac0*/  ISETP.GT.AND P0, PT, R40, 0x1, PT ;  /* 0x000000012800780c */ /* 0x000fc60003f04270 */
        /* <DEDUP_REMOVED lines=13> */
.L_x_11132:
[----:B------:R-:W-:Y:S02]  /*6ba0*/  ISETP.NE.U32.AND P0, PT, RZ, c[0x0][0x328], PT ;  /* 0x0000ca00ff007a0c */ /* 0x000fe40003f05070 */
[----:B------:R-:W-:-:S02]  /*6bb0*/  ISETP.NE.U32.AND P2, PT, RZ, c[0x0][0x348], PT ;  /* 0x0000d200ff007a0c */ /* 0x000fc40003f45070 */
        /* <DEDUP_REMOVED lines=22> */
.L_x_11171:
[----:B0-----:R-:W-:Y:S05]  /*6d20*/  BSYNC B0 ;  /* 0x0000000000007941 */ /* 0x001fea0003800000 */
.L_x_11170:
        /* <DEDUP_REMOVED lines=23> */
.L_x_11173:
[----:B0-----:R-:W0:Y:S02]  /*6ea0*/  S2R R21, SR_TID.X ;  /* 0x0000000000157919 */ /* 0x001e240000002100 */
.L_x_11174:
[----:B0-----:R-:W-:Y:S05]  /*6eb0*/  BSYNC B0 ;  /* 0x0000000000007941 */ /* 0x001fea0003800000 */
.L_x_11172:
        /* <DEDUP_REMOVED lines=9> */
[----:B------:R-:W-:Y:S01]  /*6f50*/  IMAD.WIDE.U32 R6, R0, c[0x0][0x2a8], RZ ;  /* 0x0000aa0000067a25 */ /* 0x000fe200078e00ff */
[----:B------:R-:W-:-:S03]  /*6f60*/  IADD3 R39, R17, R13, RZ ;  /* 0x0000000d11277210 */ /* 0x000fc60007ffe0ff */
        /* <DEDUP_REMOVED lines=11> */
.L_x_11175:
[----:B0----5:R-:W0:Y:S01]  /*7020*/  LDS.64 R22, [R21.X8+0x2770] ;  /* 0x0027700015167984 */ /* 0x021e220000008a00 */
        /* <DEDUP_REMOVED lines=63> */
.L_x_11176:
        /* <DEDUP_REMOVED lines=14> */
.L_x_14722:


//--------------------- .text._Z25selective_scan_bwd_kernelI32Selective_Scan_bwd_kernel_traitsILi32ELi8ELb0ELb0ELb0ELb1ELb1EN3c108BFloat16ENS1_7complexIfEEEEv12SSMParamsBwd --------------------------
	.section	.text._Z25selective_scan_bwd_kernelI32Selective_Scan_bwd_kernel_traitsILi32ELi8ELb0ELb0ELb0ELb1ELb1EN3c108BFloat16ENS1_7complexIfEEEEv12SSMParamsBwd,"ax",@progbits
	.sectioninfo	@"SHI_REGISTERS=184"
	.align	128
        .global         _Z25selective_scan_bwd_kernelI32Selective_Scan_bwd_kernel_traitsILi32ELi8ELb0ELb0ELb0ELb1ELb1EN3c108BFloat16ENS1_7complexIfEEEEv12SSMParamsBwd
        .type           _Z25selective_scan_bwd_kernelI32Selective_Scan_bwd_kernel_traitsILi32ELi8ELb0ELb0ELb0ELb1ELb1EN3c108BFloat16ENS1_7complexIfEEEEv12SSMParamsBwd,@function
        .size           _Z25selective_scan_bwd_kernelI32Selective_Scan_bwd_kernel_traitsILi32ELi8ELb0ELb0ELb0ELb1ELb1EN3c108BFloat16ENS1_7complexIfEEEEv12SSMParamsBwd,(.L_x_14723 - _Z25selective_scan_bwd_kernelI32Selective_Scan_bwd_kernel_traitsILi32ELi8ELb0ELb0ELb0ELb1ELb1EN3c108BFloat16ENS1_7complexIfEEEEv12SSMParamsBwd)
        .other          _Z25selective_scan_bwd_kernelI32Selective_Scan_bwd_kernel_traitsILi32ELi8ELb0ELb0ELb0ELb1ELb1EN3c108BFloat16ENS1_7complexIfEEEEv12SSMParamsBwd,@"STO_CUDA_ENTRY STV_DEFAULT"
_Z25selective_scan_bwd_kernelI32Selective_Scan_bwd_kernel_traitsILi32ELi8ELb0ELb0ELb0ELb1ELb1EN3c108BFloat16ENS1_7complexIfEEEEv12SSMParamsBwd:
.text._Z25selective_scan_bwd_kernelI32Selective_Scan_bwd_kernel_traitsILi32ELi8ELb0ELb0ELb0ELb1ELb1EN3c108BFloat16ENS1_7complexIfEEEEv12SSMParamsBwd:
        /* <DEDUP_REMOVED lines=29> */
[----:B------:R-:W-:Y:S01]  /*01d0*/  ISETP.NE.U32.AND P0, PT, RZ, c[0x0][0x260], PT ;  /* 0x00009800ff007a0c */ /* 0x000fe20003f05070 */
[----:B0-----:R-:W-:Y:S01]  /*01e0*/  IMAD.WIDE.U32 R6, R29, c[0x0][0x278], RZ ;  /* 0x00009e001d067a25 */ /* 0x001fe200078e00ff */
[----:B------:R-:W-:Y:S01]  /*01f0*/  HFMA2.MMA R31, -RZ, RZ, 0, 0 ;  /* 0x00000000ff1f7435 */ /* 0x000fe200000001ff */
[----:B------:R-:W-:-:S02]  /*0200*/  MOV R32, RZ ;  /* 0x000000ff00207202 */ /* 0x000fc40000000f00 */
[----:B-1----:R-:W-:Y:S01]  /*0210*/  IMAD R9, R29, c[0x0][0x27c], R12 ;  /* 0x00009f001d097a24 */ /* 0x002fe200078e020c */
[----:B------:R-:W-:Y:S01]  /*0220*/  MOV R8, c[0x0][0x174] ;  /* 0x00005d0000087a02 */ /* 0x000fe20000000f00 */
[C---:B------:R-:W-:Y:S01]  /*0230*/  IMAD.WIDE.U32 R2, R0.reuse, c[0x0][0x1d8], R2 ;  /* 0x0000760000027a25 */ /* 0x040fe200078e0002 */
[----:B------:R-:W-:Y:S02]  /*0240*/  ISETP.NE.AND.EX P0, PT, RZ, c[0x0][0x264], PT, P0 ;  /* 0x00009900ff007a0c */ /* 0x000fe40003f05300 */
[----:B------:R-:W-:Y:S01]  /*0250*/  IADD3 R7, R7, R9, RZ ;  /* 0x0000000907077210 */ /* 0x000fe20007ffe0ff */
[----:B------:R-:W-:Y:S01]  /*0260*/  IMAD.WIDE.U32 R4, R0, c[0x0][0x1e8], R4 ;  /* 0x00007a0000047a25 */ /* 0x000fe200078e0004 */
[C---:B------:R-:W-:Y:S02]  /*0270*/  LEA R9, R8.reuse, 0xffffff00, 0x8 ;  /* 0xffffff0008097811 */ /* 0x040fe400078e40ff */
[----:B------:R-:W-:Y:S01]  /*0280*/  ISETP.GE.AND P3, PT, R8, 0x1, PT ;  /* 0x000000010800780c */ /* 0x000fe20003f66270 */
[C---:B------:R-:W-:Y:S01]  /*0290*/  IMAD R13, R0.reuse, c[0x0][0x1dc], R13 ;  /* 0x00007700000d7a24 */ /* 0x040fe200078e020d */
[----:B------:R-:W-:Y:S01]  /*02a0*/  SHF.R.S32.HI R11, RZ, 0x1f, R9 ;  /* 0x0000001fff0b7819 */ /* 0x000fe20000011409 */
[C---:B------:R-:W-:Y:S01]  /*02b0*/  IMAD R15, R0.reuse, c[0x0][0x1ec], R15 ;  /* 0x00007b00000f7a24 */ /* 0x040fe200078e020f */
[----:B------:R-:W-:Y:S01]  /*02c0*/  IADD3 R36, P1, R9, R2, RZ ;  /* 0x0000000209247210 */ /* 0x000fe20007f3e0ff */
[----:B------:R-:W-:Y:S01]  /*02d0*/  IMAD R17, R27, c[0x0][0x280], RZ ;  /* 0x0000a0001b117a24 */ /* 0x000fe200078e02ff */
[----:B------:R-:W-:Y:S01]  /*02e0*/  IADD3 R38, P2, R9, R4, RZ ;  /* 0x0000000409267210 */ /* 0x000fe20007f5e0ff */
[----:B------:R-:W-:Y:S01]  /*02f0*/  IMAD.WIDE.U32 R6, R0, c[0x0][0x280], R6 ;  /* 0x0000a00000067a25 */ /* 0x000fe200078e0006 */
[----:B------:R-:W-:-:S02]  /*0300*/  IADD3.X R3, R11, R3, R13, P1, !PT ;  /* 0x000000030b037210 */ /* 0x000fc40000ffe40d */
        /* <DEDUP_REMOVED lines=8> */
[----:B------:R-:W-:Y:S02]  /*0390*/  ISETP.NE.AND.EX P2, PT, RZ, c[0x0][0x34c], PT, P2 ;  /* 0x0000d300ff007a0c */ /* 0x000fe40003f45320 */
[----:B------:R-:W-:Y:S01]  /*03a0*/  IADD3 R9, P4, R9, R6, RZ ;  /* 0x0000000609097210 */ /* 0x000fe20007f9e0ff */
[----:B------:R-:W-:Y:S01]  /*03b0*/  @P0 IMAD R2, R2, c[0x0][0x16c], RZ ;  /* 0x00005b0002020a24 */ /* 0x000fe200078e02ff */
[----:B------:R-:W-:-:S02]  /*03c0*/  LEA R37, P5, R38, c[0x0][0x248], 0x1 ;  /* 0x0000920026257a11 */ /* 0x000fc400078a08ff */
[----:B------:R-:W-:Y:S02]  /*03d0*/  IADD3.X R40, R11, R7, R17, P4, !PT ;  /* 0x000000070b287210 */ /* 0x000fe400027fe411 */
[C---:B------:R-:W-:Y:S01]  /*03e0*/  LEA R35, P4, R36.reuse, c[0x0][0x240], 0x1 ;  /* 0x0000900024237a11 */ /* 0x040fe200078808ff */
[----:B------:R-:W-:Y:S01]  /*03f0*/  CS2R R16, SRZ ;  /* 0x0000000000107805 */ /* 0x000fe2000001ff00 */
[----:B------:R-:W-:Y:S02]  /*0400*/  @P0 MOV R19, 0x10 ;  /* 0x0000001000130802 */ /* 0x000fe40000000f00 */
[----:B------:R-:W-:Y:S02]  /*0410*/  LEA.HI.X R36, R36, c[0x0][0x244], R3, 0x1, P4 ;  /* 0x0000910024247a11 */ /* 0x000fe400020f0c03 */
[----:B------:R-:W-:Y:S01]  /*0420*/  LEA.HI.X R38, R38, c[0x0][0x24c], R5, 0x1, P5 ;  /* 0x0000930026267a11 */ /* 0x000fe200028f0c05 */
[----:B------:R-:W-:Y:S01]  /*0430*/  @P0 IMAD.WIDE R18, R2, R19, c[0x0][0x260] ;  /* 0x0000980002120625 */ /* 0x000fe200078e0213 */
[----:B------:R-:W-:Y:S01]  /*0440*/  LEA R39, P6, R9, c[0x0][0x308], 0x1 ;  /* 0x0000c20009277a11 */ /* 0x000fe200078c08ff */
[----:B------:R-:W-:Y:S01]  /*0450*/  @!P0 CS2R R18, SRZ ;  /* 0x0000000000128805 */ /* 0x000fe2000001ff00 */
[----:B------:R-:W-:-:S02]  /*0460*/  @P1 LEA R16, P4, R0, c[0x0][0x328], 0x2 ;  /* 0x0000ca0000101a11 */ /* 0x000fc400078810ff */
[C---:B------:R-:W-:Y:S02]  /*0470*/  @P2 LEA R14, P5, R0.reuse, c[0x0][0x348], 0x2 ;  /* 0x0000d200000e2a11 */ /* 0x040fe400078a10ff */
[----:B------:R-:W-:Y:S02]  /*0480*/  LEA.HI.X R40, R9, c[0x0][0x30c], R40, 0x1, P6 ;  /* 0x0000c30009287a11 */ /* 0x000fe400030f0c28 */
[C-C-:B------:R-:W-:Y:S02]  /*0490*/  @P1 LEA.HI.X R17, R0.reuse, c[0x0][0x32c], R27.reuse, 0x2, P4 ;  /* 0x0000cb0000111a11 */ /* 0x140fe400020f141b */
[----:B------:R-:W-:Y:S01]  /*04a0*/  @P2 LEA.HI.X R15, R0, c[0x0][0x34c], R27, 0x2, P5 ;  /* 0x0000d300000f2a11 */ /* 0x000fe200028f141b */
[----:B------:R-:W-:Y:S05]  /*04b0*/  @!P3 BRA `(.L_x_11177) ;  /* 0x00007fa00000b947 */ /* 0x000fea0003800000 */
[----:B------:R-:W0:Y:S01]  /*04c0*/  S2R R33, SR_TID.X ;  /* 0x0000000000217919 */ /* 0x000e220000002100 */
[----:B------:R-:W-:Y:S02]  /*04d0*/  MOV R32, RZ ;  /* 0x000000ff00207202 */ /* 0x000fe40000000f00 */
[----:B------:R-:W-:Y:S01]  /*04e0*/  MOV R42, RZ ;  /* 0x000000ff002a7202 */ /* 0x000fe20000000f00 */
[----:B------:R-:W1:Y:S01]  /*04f0*/  S2R R34, SR_LANEID ;  /* 0x0000000000227919 */ /* 0x000e620000000000 */
[----:B------:R-:W-:-:S02]  /*0500*/  MOV R31, RZ ;  /* 0x000000ff001f7202 */ /* 0x000fc40000000f00 */
[C---:B0-----:R-:W-:Y:S02]  /*0510*/  SHF.L.U32 R2, R33.reuse, 0x3, RZ ;  /* 0x0000000321027819 */ /* 0x041fe400000006ff */
[----:B------:R-:W-:Y:S02]  /*0520*/  LOP3.LUT R154, R33, 0x1f, RZ, 0xc0, !PT ;  /* 0x0000001f219a7812 */ /* 0x000fe400078ec0ff */
[----:B------:R-:W-:-:S04]  /*0530*/  LOP3.LUT R2, R2, 0xffffff00, RZ, 0xc0, !PT ;  /* 0xffffff0002027812 */ /* 0x000fc800078ec0ff */
[----:B------:R-:W-:-:S04]  /*0540*/  LOP3.LUT R41, R2, 0x1f, R33, 0xf8, !PT ;  /* 0x0000001f02297812 */ /* 0x000fc800078ef821 */
[----:B-1----:R-:W-:Y:S02]  /*0550*/  SHF.R.S32.HI R44, RZ, 0x1f, R41 ;  /* 0x0000001fff2c7819 */ /* 0x002fe40000011429 */
.L_x_11219:
[----:B------:R-:W-:Y:S01]  /*0560*/  IADD3 R43, -R42, c[0x0][0x174], RZ ;  /* 0x00005d002a2b7a10 */ /* 0x000fe20007ffe1ff */
[----:B------:R-:W-:Y:S01]  /*0570*/  BAR.SYNC.DEFER_BLOCKING 0x0 ;  /* 0x0000000000007b1d */ /* 0x000fe20000010000 */
[----:B------:R-:W-:Y:S02]  /*0580*/  LOP3.LUT R24, R41, 0x20, RZ, 0xfc, !PT ;  /* 0x0000002029187812 */ /* 0x000fe400078efcff */
[----:B------:R-:W-:Y:S02]  /*0590*/  LEA R12, R43, 0xffffff00, 0x8 ;  /* 0xffffff002b0c7811 */ /* 0x000fe400078e40ff */
[C---:B------:R-:W-:Y:S02]  /*05a0*/  LOP3.LUT R25, R41.reuse, 0x40, RZ, 0xfc, !PT ;  /* 0x0000004029197812 */ /* 0x040fe400078efcff */
[----:B------:R-:W-:Y:S02]  /*05b0*/  IADD3 R82, -R12, c[0x0][0x168], RZ ;  /* 0x00005a000c527a10 */ /* 0x000fe40007ffe1ff */
[----:B-1----:R-:W-:-:S02]  /*05c0*/  LEA R2, P3, R41, R35, 0x1 ;  /* 0x0000002329027211 */ /* 0x002fc400078608ff */
[-C--:B------:R-:W-:Y:S02]  /*05d0*/  ISETP.GE.AND P0, PT, R41, R82.reuse, PT ;  /* 0x000000522900720c */ /* 0x080fe40003f06270 */
        /* <DEDUP_REMOVED lines=55> */
[C---:B------:R-:W-:Y:S02]  /*0950*/  SHF.L.U32 R54, R41.reuse, 0x1, RZ ;  /* 0x0000000129367819 */ /* 0x040fe400000006ff */
[C---:B------:R-:W-:Y:S02]  /*0960*/  ISETP.GE.AND P6, PT, R41.reuse, R82, PT ;  /* 0x000000522900720c */ /* 0x040fe40003fc6270 */
[----:B------:R-:W-:Y:S02]  /*0970*/  SHF.L.U64.HI R53, R41, 0x1, R44 ;  /* 0x0000000129357819 */ /* 0x000fe4000001022c */
[----:B------:R-:W-:-:S04]  /*0980*/  IADD3 R2, P0, R37, R54, RZ ;  /* 0x0000003625027210 */ /* 0x000fc80007f1e0ff */
[----:B------:R-:W-:Y:S02]  /*0990*/  IADD3.X R3, R38, R53, RZ, P0, !PT ;  /* 0x0000003526037210 */ /* 0x000fe400007fe4ff */
[-C--:B------:R-:W-:Y:S02]  /*09a0*/  ISETP.GE.AND P0, PT, R24, R82.reuse, PT ;  /* 0x000000521800720c */ /* 0x080fe40003f06270 */
[-C--:B------:R-:W-:Y:S02]  /*09b0*/  ISETP.GE.AND P2, PT, R65, R82.reuse, PT ;  /* 0x000000524100720c */ /* 0x080fe40003f46270 */
[-C--:B------:R-:W-:Y:S02]  /*09c0*/  ISETP.GE.AND P3, PT, R67, R82.reuse, PT ;  /* 0x000000524300720c */ /* 0x080fe40003f66270 */
[-C--:B------:R-:W-:Y:S02]  /*09d0*/  ISETP.GE.AND P4, PT, R69, R82.reuse, PT ;  /* 0x000000524500720c */ /* 0x080fe40003f86270 */
[----:B------:R-:W-:-:S02]  /*09e0*/  ISETP.GE.AND P5, PT, R22, R82, PT ;  /* 0x000000521600720c */ /* 0x000fc40003fa6270 */
        /* <DEDUP_REMOVED lines=20> */
[----:B0-----:R-:W-:-:S02]  /*0b30*/  LEA R6, P1, R41, R39, 0x1 ;  /* 0x0000002729067211 */ /* 0x001fc400078208ff */
[----:B------:R-:W-:Y:S02]  /*0b40*/  PRMT R4, RZ, 0x7610, R4 ;  /* 0x00007610ff047816 */ /* 0x000fe40000000004 */
[----:B-1----:R-:W-:Y:S02]  /*0b50*/  LEA.HI.X R7, R41, R40, R44, 0x1, P1 ;  /* 0x0000002829077211 */ /* 0x002fe400008f0c2c */
[----:B------:R-:W-:Y:S02]  /*0b60*/  ISETP.GE.AND P1, PT, R25, R82, PT ;  /* 0x000000521900720c */ /* 0x000fe40003f26270 */
[----:B------:R-:W-:Y:S02]  /*0b70*/  PRMT R5, RZ, 0x7610, R5 ;  /* 0x00007610ff057816 */ /* 0x000fe40000000005 */
[----:B--2---:R-:W-:Y:S02]  /*0b80*/  PRMT R8, RZ, 0x7610, R8 ;  /* 0x00007610ff087816 */ /* 0x004fe40000000008 */
[----:B---3--:R-:W-:-:S02]  /*0b90*/  PRMT R9, RZ, 0x7610, R9 ;  /* 0x00007610ff097816 */ /* 0x008fc40000000009 */
[----:B----4-:R-:W-:Y:S01]  /*0ba0*/  PRMT R10, RZ, 0x7610, R10 ;  /* 0x00007610ff0a7816 */ /* 0x010fe2000000000a */
[----:B------:R-:W2:Y:S01]  /*0bb0*/  @!P6 LDG.E.U16 R4, [R2.64] ;  /* 0x000000060204e981 */ /* 0x000ea2000c1e1500 */
[----:B------:R-:W-:Y:S02]  /*0bc0*/  ISETP.GE.AND P6, PT, R23, R82, PT ;  /* 0x000000521700720c */ /* 0x000fe40003fc6270 */
[----:B------:R-:W-:Y:S01]  /*0bd0*/  PRMT R11, RZ, 0x7610, R11 ;  /* 0x00007610ff0b7816 */ /* 0x000fe2000000000b */
[----:B------:R-:W3:Y:S04]  /*0be0*/  @!P0 LDG.E.U16 R5, [R2.64+0x40] ;  /* 0x0000400602058981 */ /* 0x000ee8000c1e1500 */
[----:B------:R-:W4:Y:S04]  /*0bf0*/  @!P1 LDG.E.U16 R20, [R2.64+0x80] ;  /* 0x0000800602149981 */ /* 0x000f28000c1e1500 */
[----:B------:R-:W4:Y:S04]  /*0c00*/  @!P2 LDG.E.U16 R13, [R2.64+0xc0] ;  /* 0x0000c006020da981 */ /* 0x000f28000c1e1500 */
[----:B------:R-:W4:Y:S04]  /*0c10*/  @!P3 LDG.E.U16 R8, [R2.64+0x100] ;  /* 0x000100060208b981 */ /* 0x000f28000c1e1500 */
[----:B------:R-:W4:Y:S04]  /*0c20*/  @!P4 LDG.E.U16 R9, [R2.64+0x140] ;  /* 0x000140060209c981 */ /* 0x000f28000c1e1500 */
[----:B------:R-:W4:Y:S04]  /*0c30*/  @!P5 LDG.E.U16 R10, [R2.64+0x180] ;  /* 0x00018006020ad981 */ /* 0x000f28000c1e1500 */
[----:B------:R-:W4:Y:S01]  /*0c40*/  @!P6 LDG.E.U16 R11, [R2.64+0x1c0] ;  /* 0x0001c006020be981 */ /* 0x000f22000c1e1500 */
        /* <DEDUP_REMOVED lines=16> */
[----:B------:R0:W-:Y:S04]  /*0d50*/  STS.U16 [R51+0x180], R10 ;  /* 0x0001800a33007388 */ /* 0x0001e80000000400 */
[----:B------:R1:W-:Y:S01]  /*0d60*/  STS.U16 [R52+0x1c0], R11 ;  /* 0x0001c00b34007388 */ /* 0x0003e20000000400 */
[----:B------:R-:W-:-:S06]  /*0d70*/  NOP ;  /* 0x0000000000007918 */ /* 0x000fcc0000000000 */
[----:B------:R-:W-:Y:S04]  /*0d80*/  LDS.U16 R66, [R55] ;  /* 0x0000000037427984 */ /* 0x000fe80000000400 */
[----:B------:R-:W-:Y:S04]  /*0d90*/  LDS.U16 R68, [R55+0x2] ;  /* 0x0000020037447984 */ /* 0x000fe80000000400 */
[----:B------:R-:W2:Y:S04]  /*0da0*/  LDS.U16 R70, [R55+0x4] ;  /* 0x0000040037467984 */ /* 0x000ea80000000400 */
[----:B------:R-:W3:Y:S04]  /*0db0*/  LDS.U16 R72, [R55+0x6] ;  /* 0x0000060037487984 */ /* 0x000ee80000000400 */
[----:B------:R-:W2:Y:S04]  /*0dc0*/  LDS.U16 R74, [R55+0x8] ;  /* 0x00000800374a7984 */ /* 0x000ea80000000400 */
[----:B------:R-:W0:Y:S04]  /*0dd0*/  LDS.U16 R76, [R55+0xa] ;  /* 0x00000a00374c7984 */ /* 0x000e280000000400 */
[----:B------:R-:W0:Y:S04]  /*0de0*/  LDS.U16 R78, [R55+0xc] ;  /* 0x00000c00374e7984 */ /* 0x000e280000000400 */
[----:B------:R-:W0:Y:S04]  /*0df0*/  LDS.U16 R80, [R55+0xe] ;  /* 0x00000e0037507984 */ /* 0x000e280000000400 */
[----:B------:R-:W-:Y:S06]  /*0e00*/  BAR.SYNC.DEFER_BLOCKING 0x0 ;  /* 0x0000000000007b1d */ /* 0x000fec0000010000 */
[----:B------:R0:W4:Y:S01]  /*0e10*/  @!P0 LDG.E.U16 R84, [R6.64] ;  /* 0x0000000606548981 */ /* 0x000122000c1e1500 */
[----:B------:R-:W-:-:S03]  /*0e20*/  ISETP.NE.AND P0, PT, R21, RZ, PT ;  /* 0x000000ff1500720c */ /* 0x000fc60003f05270 */
        /* <DEDUP_REMOVED lines=9> */
[----:B------:R-:W-:Y:S01]  /*0ec0*/  SHF.R.S32.HI R13, RZ, 0x1f, R12 ;  /* 0x0000001fff0d7819 */ /* 0x000fe2000001140c */
[----:B------:R-:W-:-:S02]  /*0ed0*/  IMAD R20, R30, c[0x0][0x200], RZ ;  /* 0x000080001e147a24 */ /* 0x000fc400078e02ff */
[C---:B------:R-:W-:Y:S02]  /*0ee0*/  IMAD R63, R29.reuse, c[0x0][0x1f4], R10 ;  /* 0x00007d001d3f7a24 */ /* 0x040fe400078e020a */
[----:B------:R-:W-:-:S04]  /*0ef0*/  IMAD.WIDE.U32 R8, R29, c[0x0][0x200], RZ ;  /* 0x000080001d087a25 */ /* 0x000fc800078e00ff */
[C---:B------:R-:W-:Y:S02]  /*0f00*/  IMAD R75, R29.reuse, c[0x0][0x204], R20 ;  /* 0x000081001d4b7a24 */ /* 0x040fe400078e0214 */
[----:B------:R-:W-:Y:S02]  /*0f10*/  @!P0 MOV R10, R12 ;  /* 0x0000000c000a8202 */ /* 0x000fe40000000f00 */
[----:B-1----:R-:W-:Y:S01]  /*0f20*/  @!P0 MOV R11, R13 ;  /* 0x0000000d000b8202 */ /* 0x002fe20000000f00 */
[----:B------:R-:W-:Y:S01]  /*0f30*/  IMAD.WIDE.U32 R4, R29, c[0x0][0x1f0], RZ ;  /* 0x00007c001d047a25 */ /* 0x000fe200078e00ff */
[----:B------:R-:W-:-:S03]  /*0f40*/  IADD3 R21, R9, R75, RZ ;  /* 0x0000004b09157210 */ /* 0x000fc60007ffe0ff */
[----:B------:R-:W-:Y:S01]  /*0f50*/  @!P0 IMAD.WIDE.U32 R6, R29, c[0x0][0x1f0], R12 ;  /* 0x00007c001d068a25 */ /* 0x000fe200078e000c */
[----:B------:R-:W-:-:S03]  /*0f60*/  IADD3 R5, R5, R63, RZ ;  /* 0x0000003f05057210 */ /* 0x000fc60007ffe0ff */
[----:B------:R-:W-:Y:S01]  /*0f70*/  @!P0 IMAD.WIDE.U32 R10, R29, c[0x0][0x200], R10 ;  /* 0x000080001d0a8a25 */ /* 0x000fe200078e000a */
[----:B------:R-:W-:-:S03]  /*0f80*/  @!P0 IADD3 R7, R63, R7, RZ ;  /* 0x000000073f078210 */ /* 0x000fc60007ffe0ff */
[----:B------:R-:W-:Y:S01]  /*0f90*/  IMAD R9, R27, c[0x0][0x1f8], RZ ;  /* 0x00007e001b097a24 */ /* 0x000fe200078e02ff */
[----:B------:R-:W-:Y:S02]  /*0fa0*/  MOV R20, R8 ;  /* 0x0000000800147202 */ /* 0x000fe40000000f00 */
[----:B------:R-:W-:Y:S02]  /*0fb0*/  @!P0 IADD3 R11, R75, R11, RZ ;  /* 0x0000000b4b0b8210 */ /* 0x000fe40007ffe0ff */
[----:B------:R-:W-:Y:S01]  /*0fc0*/  IADD3 R63, R42, -c[0x0][0x174], RZ ;  /* 0x80005d002a3f7a10 */ /* 0x000fe20007ffe0ff */
[C---:B------:R-:W-:Y:S02]  /*0fd0*/  IMAD R75, R0.reuse, c[0x0][0x1fc], R9 ;  /* 0x00007f00004b7a24 */ /* 0x040fe400078e0209 */
[----:B------:R-:W-:-:S04]  /*0fe0*/  IMAD.WIDE.U32 R8, R0, c[0x0][0x1f8], R4 ;  /* 0x00007e0000087a25 */ /* 0x000fc800078e0004 */
[----:B------:R-:W-:-:S04]  /*0ff0*/  @!P0 IMAD.WIDE.U32 R4, R0, c[0x0][0x1f8], R6 ;  /* 0x00007e0000048a25 */ /* 0x000fc800078e0006 */
[----:B------:R-:W-:Y:S02]  /*1000*/  IMAD R77, R27, c[0x0][0x208], RZ ;  /* 0x000082001b4d7a24 */ /* 0x000fe400078e02ff */
[----:B------:R-:W-:Y:S02]  /*1010*/  IMAD R63, R63, -0x100, RZ ;  /* 0xffffff003f3f7824 */ /* 0x000fe400078e02ff */
        /* <DEDUP_REMOVED lines=12> */
[C---:B------:R-:W-:Y:S02]  /*10e0*/  LEA R4, P1, R41.reuse, c[0x0][0x268], 0x1 ;  /* 0x00009a0029047a11 */ /* 0x040fe400078208ff */
[C---:B------:R-:W-:Y:S02]  /*10f0*/  LEA R6, P2, R41.reuse, c[0x0][0x258], 0x1 ;  /* 0x0000960029067a11 */ /* 0x040fe400078408ff */
[----:B------:R-:W-:-:S02]  /*1100*/  LEA.HI.X R5, R41, c[0x0][0x26c], R44, 0x1, P1 ;  /* 0x00009b0029057a11 */ /* 0x000fc400008f0c2c */
[----:B------:R-:W-:Y:S02]  /*1110*/  @!P0 LEA R8, P1, R91, c[0x0][0x268], 0x1 ;  /* 0x00009a005b088a11 */ /* 0x000fe400078208ff */
[----:B------:R-:W-:Y:S02]  /*1120*/  LEA.HI.X R7, R41, c[0x0][0x25c], R44, 0x1, P2 ;  /* 0x0000970029077a11 */ /* 0x000fe400010f0c2c */
[----:B------:R-:W-:Y:S02]  /*1130*/  LEA R6, P4, R11, R6, 0x1 ;  /* 0x000000060b067211 */ /* 0x000fe400078808ff */
[----:B------:R-:W-:Y:S02]  /*1140*/  @!P0 LEA.HI.X R9, R91, c[0x0][0x26c], R98, 0x1, P1 ;  /* 0x00009b005b098a11 */ /* 0x000fe400008f0c62 */
[----:B------:R-:W-:Y:S02]  /*1150*/  LEA R4, P2, R89, R4, 0x1 ;  /* 0x0000000459047211 */ /* 0x000fe400078408ff */
[----:B------:R-:W-:-:S02]  /*1160*/  @!P0 LEA R10, P3, R87, c[0x0][0x258], 0x1 ;  /* 0x00009600570a8a11 */ /* 0x000fc400078608ff */
[----:B------:R-:W-:Y:S02]  /*1170*/  LEA.HI.X R7, R11, R7, R92, 0x1, P4 ;  /* 0x000000070b077211 */ /* 0x000fe400020f0c5c */
[----:B------:R-:W-:Y:S02]  /*1180*/  LEA.HI.X R5, R89, R5, R96, 0x1, P2 ;  /* 0x0000000559057211 */ /* 0x000fe400010f0c60 */
[----:B------:R-:W-:Y:S02]  /*1190*/  @!P0 LEA.HI.X R11, R87, c[0x0][0x25c], R94, 0x1, P3 ;  /* 0x00009700570b8a11 */ /* 0x000fe400018f0c5e */
[----:B--2---:R-:W-:Y:S02]  /*11a0*/  PRMT R87, RZ, 0x5410, R70 ;  /* 0x00005410ff577816 */ /* 0x004fe40000000046 */
[----:B---3--:R-:W-:Y:S02]  /*11b0*/  PRMT R89, RZ, 0x5410, R72 ;  /* 0x00005410ff597816 */ /* 0x008fe40000000048 */
[----:B------:R-:W-:-:S02]  /*11c0*/  PRMT R91, RZ, 0x5410, R74 ;  /* 0x00005410ff5b7816 */ /* 0x000fc4000000004a */
[----:B------:R-:W-:Y:S01]  /*11d0*/  PRMT R93, RZ, 0x5410, R76 ;  /* 0x00005410ff5d7816 */ /* 0x000fe2000000004c */
[--C-:B-----5:R-:W-:Y:S02]  /*11e0*/  FADD.FTZ R70, R87, R28.reuse ;  /* 0x0000001c57467221 */ /* 0x120fe40000010000 */
[--C-:B------:R-:W-:Y:S02]  /*11f0*/  FADD.FTZ R72, R89, R28.reuse ;  /* 0x0000001c59487221 */ /* 0x100fe40000010000 */
[--C-:B------:R-:W-:Y:S02]  /*1200*/  FADD.FTZ R74, R91, R28.reuse ;  /* 0x0000001c5b4a7221 */ /* 0x100fe40000010000 */
[----:B------:R-:W-:Y:S01]  /*1210*/  FADD.FTZ R76, R93, R28 ;  /* 0x0000001c5d4c7221 */ /* 0x000fe20000010000 */
[----:B------:R-:W-:Y:S01]  /*1220*/  BSSY B0, `(.L_x_11178) ;  /* 0x000003e000007945 */ /* 0x000fe20003800000 */
[----:B------:R-:W-:Y:S02]  /*1230*/  FSETP.GTU.FTZ.AND P5, PT, R70, 20, PT ;  /* 0x41a000004600780b */ /* 0x000fe40003fbc000 */
[----:B------:R-:W-:-:S02]  /*1240*/  FSETP.GTU.FTZ.AND P4, PT, R72, 20, PT ;  /* 0x41a000004800780b */ /* 0x000fc40003f9c000 */
[----:B------:R-:W-:Y:S02]  /*1250*/  FSETP.GTU.FTZ.AND P3, PT, R74, 20, PT ;  /* 0x41a000004a00780b */ /* 0x000fe40003f7c000 */
[----:B------:R-:W-:Y:S01]  /*1260*/  FSETP.GTU.FTZ.AND P2, PT, R76, 20, PT ;  /* 0x41a000004c00780b */ /* 0x000fe20003f5c000 */
[----:B----4-:R-:W-:Y:S04]  /*1270*/  STS.U16 [R45], R84 ;  /* 0x000000542d007388 */ /* 0x010fe80000000400 */
        /* <DEDUP_REMOVED lines=8> */
[----:B------:R2:W3:Y:S04]  /*1300*/  LDS.U16 R81, [R55] ;  /* 0x0000000037517984 */ /* 0x0004e80000000400 */
[----:B------:R2:W4:Y:S04]  /*1310*/  LDS.U16 R79, [R55+0x2] ;  /* 0x00000200374f7984 */ /* 0x0005280000000400 */
[----:B------:R2:W2:Y:S04]  /*1320*/  LDS.U16 R77, [R55+0x4] ;  /* 0x00000400374d7984 */ /* 0x0004a80000000400 */
[----:B------:R0:W2:Y:S04]  /*1330*/  LDS.U16 R75, [R55+0x6] ;  /* 0x00000600374b7984 */ /* 0x0000a80000000400 */
[----:B------:R0:W2:Y:S04]  /*1340*/  LDS.U16 R73, [R55+0x8] ;  /* 0x0000080037497984 */ /* 0x0000a80000000400 */
[----:B------:R0:W2:Y:S04]  /*1350*/  LDS.U16 R71, [R55+0xa] ;  /* 0x00000a0037477984 */ /* 0x0000a80000000400 */
[----:B------:R1:W2:Y:S04]  /*1360*/  LDS.U16 R21, [R55+0xc] ;  /* 0x00000c0037157984 */ /* 0x0002a80000000400 */
[----:B------:R1:W2:Y:S01]  /*1370*/  LDS.U16 R20, [R55+0xe] ;  /* 0x00000e0037147984 */ /* 0x0002a20000000400 */
[----:B0-----:R-:W-:-:S05]  /*1380*/  PRMT R83, RZ, 0x5410, R66 ;  /* 0x00005410ff537816 */ /* 0x001fca0000000042 */
[----:B------:R-:W-:-:S05]  /*1390*/  FADD.FTZ R66, R83, R28 ;  /* 0x0000001c53427221 */ /* 0x000fca0000010000 */
[----:B------:R-:W-:Y:S02]  /*13a0*/  FSETP.GTU.FTZ.AND P1, PT, R66, 20, PT ;  /* 0x41a000004200780b */ /* 0x000fe40003f3c000 */
[----:B-1----:R-:W-:Y:S02]  /*13b0*/  PRMT R85, RZ, 0x5410, R68 ;  /* 0x00005410ff557816 */ /* 0x002fe40000000044 */
[----:B------:R-:W-:-:S03]  /*13c0*/  PRMT R83, RZ, 0x5410, R78 ;  /* 0x00005410ff537816 */ /* 0x000fc6000000004e */
[--C-:B------:R-:W-:Y:S02]  /*13d0*/  FADD.FTZ R68, R85, R28.reuse ;  /* 0x0000001c55447221 */ /* 0x100fe40000010000 */
[----:B------:R-:W-:-:S03]  /*13e0*/  FADD.FTZ R78, R83, R28 ;  /* 0x0000001c534e7221 */ /* 0x000fc60000010000 */
[----:B------:R-:W-:Y:S01]  /*13f0*/  FSETP.GTU.FTZ.AND P6, PT, R68, 20, PT ;  /* 0x41a000004400780b */ /* 0x000fe20003fdc000 */
[----:B------:R-:W-:Y:S07]  /*1400*/  @P1 BRA `(.L_x_11179) ;  /* 0x000001f000001947 */ /* 0x000fee0003800000 */
[----:B---34-:R-:W-:Y:S01]  /*1410*/  FMUL.FTZ R66, R66, 1.4426950216293334961 ;  /* 0x3fb8aa3b42427820 */ /* 0x018fe20000410000 */
        /* <DEDUP_REMOVED lines=30> */
.L_x_11179:
[----:B---34-:R-:W-:Y:S05]  /*1600*/  BSYNC B0 ;  /* 0x0000000000007941 */ /* 0x018fea0003800000 */
.L_x_11178:
        /* <DEDUP_REMOVED lines=36> */
.L_x_11181:
[----:B------:R-:W-:Y:S05]  /*1850*/  BSYNC B0 ;  /* 0x0000000000007941 */ /* 0x000fea0003800000 */
.L_x_11180:
        /* <DEDUP_REMOVED lines=35> */
.L_x_11183:
[----:B------:R-:W-:Y:S05]  /*1a90*/  BSYNC B0 ;  /* 0x0000000000007941 */ /* 0x000fea0003800000 */
.L_x_11182:
        /* <DEDUP_REMOVED lines=33> */
.L_x_11185:
[----:B------:R-:W-:Y:S05]  /*1cb0*/  BSYNC B0 ;  /* 0x0000000000007941 */ /* 0x000fea0003800000 */
.L_x_11184:
        /* <DEDUP_REMOVED lines=33> */
.L_x_11187:
[----:B------:R-:W-:Y:S05]  /*1ed0*/  BSYNC B0 ;  /* 0x0000000000007941 */ /* 0x000fea0003800000 */
.L_x_11186:
        /* <DEDUP_REMOVED lines=33> */
.L_x_11189:
[----:B------:R-:W-:Y:S05]  /*20f0*/  BSYNC B0 ;  /* 0x0000000000007941 */ /* 0x000fea0003800000 */
.L_x_11188:
        /* <DEDUP_REMOVED lines=33> */
.L_x_11191:
[----:B------:R-:W-:Y:S05]  /*2310*/  BSYNC B0 ;  /* 0x0000000000007941 */ /* 0x000fea0003800000 */
.L_x_11190:
        /* <DEDUP_REMOVED lines=33> */
.L_x_11193:
[----:B------:R-:W-:Y:S05]  /*2530*/  BSYNC B0 ;  /* 0x0000000000007941 */ /* 0x000fea0003800000 */
.L_x_11192:
[----:B------:R-:W-:Y:S01]  /*2540*/  BAR.SYNC.DEFER_BLOCKING 0x0 ;  /* 0x0000000000007b1d */ /* 0x000fe20000010000 */
[-C--:B------:R-:W-:Y:S02]  /*2550*/  ISETP.GE.AND P6, PT, R24, R82.reuse, PT ;  /* 0x000000521800720c */ /* 0x080fe40003fc6270 */
[----:B------:R-:W-:Y:S02]  /*2560*/  PRMT R83, RZ, 0x7610, R83 ;  /* 0x00007610ff537816 */ /* 0x000fe40000000053 */
[-C--:B------:R-:W-:Y:S02]  /*2570*/  ISETP.GE.AND P1, PT, R25, R82.reuse, PT ;  /* 0x000000521900720c */ /* 0x080fe40003f26270 */
[-C--:B------:R-:W-:Y:S02]  /*2580*/  ISETP.GE.AND P2, PT, R65, R82.reuse, PT ;  /* 0x000000524100720c */ /* 0x080fe40003f46270 */
[-C--:B------:R-:W-:Y:S02]  /*2590*/  ISETP.GE.AND P3, PT, R67, R82.reuse, PT ;  /* 0x000000524300720c */ /* 0x080fe40003f66270 */
[----:B------:R-:W-:-:S02]  /*25a0*/  ISETP.GE.AND P4, PT, R69, R82, PT ;  /* 0x000000524500720c */ /* 0x000fc40003f86270 */
[-C--:B------:R-:W-:Y:S02]  /*25b0*/  ISETP.GE.AND P5, PT, R22, R82.reuse, PT ;  /* 0x000000521600720c */ /* 0x080fe40003fa6270 */
[----:B------:R-:W-:Y:S02]  /*25c0*/  PRMT R84, RZ, 0x7610, R84 ;  /* 0x00007610ff547816 */ /* 0x000fe40000000054 */
[----:B------:R-:W-:Y:S02]  /*25d0*/  PRMT R85, RZ, 0x7610, R85 ;  /* 0x00007610ff557816 */ /* 0x000fe40000000055 */
[----:B------:R-:W-:Y:S01]  /*25e0*/  PRMT R88, RZ, 0x7610, R88 ;  /* 0x00007610ff587816 */ /* 0x000fe20000000058 */
[----:B------:R-:W3:Y:S01]  /*25f0*/  @!P6 LDG.E.U16 R83, [R4.64+-0x1c0] ;  /* 0xfffe40060453e981 */ /* 0x000ee2000c1e1500 */
[----:B------:R-:W-:-:S03]  /*2600*/  ISETP.GE.AND P6, PT, R23, R82, PT ;  /* 0x000000521700720c */ /* 0x000fc60003fc6270 */
[----:B------:R0:W4:Y:S01]  /*2610*/  @!P0 LDG.E.U16 R86, [R8.64] ;  /* 0x0000000608568981 */ /* 0x000122000c1e1500 */
[----:B------:R-:W-:-:S03]  /*2620*/  PRMT R87, RZ, 0x7610, R87 ;  /* 0x00007610ff577816 */ /* 0x000fc60000000057 */
[----:B------:R-:W5:Y:S04]  /*2630*/  @!P1 LDG.E.U16 R84, [R4.64+-0x180] ;  /* 0xfffe800604549981 */ /* 0x000f68000c1e1500 */
[----:B--2---:R-:W2:Y:S01]  /*2640*/  @!P2 LDG.E.U16 R85, [R4.64+-0x140] ;  /* 0xfffec0060455a981 */ /* 0x004ea2000c1e1500 */
[----:B0-----:R-:W-:Y:S02]  /*2650*/  PRMT R9, RZ, 0x7610, R9 ;  /* 0x00007610ff097816 */ /* 0x001fe40000000009 */
[----:B------:R-:W-:Y:S01]  /*2660*/  PRMT R8, RZ, 0x7610, R8 ;  /* 0x00007610ff087816 */ /* 0x000fe20000000008 */
[----:B------:R-:W2:Y:S04]  /*2670*/  @!P3 LDG.E.U16 R88, [R4.64+-0x100] ;  /* 0xffff00060458b981 */ /* 0x000ea8000c1e1500 */
[----:B------:R-:W2:Y:S04]  /*2680*/  @!P4 LDG.E.U16 R9, [R4.64+-0xc0] ;  /* 0xffff40060409c981 */ /* 0x000ea8000c1e1500 */
[----:B------:R-:W2:Y:S04]  /*2690*/  @!P5 LDG.E.U16 R8, [R4.64+-0x80] ;  /* 0xffff80060408d981 */ /* 0x000ea8000c1e1500 */
[----:B------:R-:W2:Y:S01]  /*26a0*/  @!P6 LDG.E.U16 R87, [R4.64+-0x40] ;  /* 0xffffc0060457e981 */ /* 0x000ea2000c1e1500 */
[----:B------:R-:W-:-:S02]  /*26b0*/  PRMT R90, RZ, 0x7610, R90 ;  /* 0x00007610ff5a7816 */ /* 0x000fc4000000005a */
[----:B------:R-:W-:Y:S02]  /*26c0*/  PRMT R89, RZ, 0x7610, R89 ;  /* 0x00007610ff597816 */ /* 0x000fe40000000059 */
[----:B------:R-:W-:Y:S02]  /*26d0*/  PRMT R92, RZ, 0x7610, R92 ;  /* 0x00007610ff5c7816 */ /* 0x000fe4000000005c */
[----:B------:R-:W-:Y:S02]  /*26e0*/  PRMT R91, RZ, 0x7610, R91 ;  /* 0x00007610ff5b7816 */ /* 0x000fe4000000005b */
[----:B------:R-:W-:Y:S02]  /*26f0*/  PRMT R94, RZ, 0x7610, R94 ;  /* 0x00007610ff5e7816 */ /* 0x000fe4000000005e */
[----:B------:R-:W-:Y:S01]  /*2700*/  PRMT R93, RZ, 0x7610, R93 ;  /* 0x00007610ff5d7816 */ /* 0x000fe2000000005d */
[----:B----4-:R-:W-:Y:S04]  /*2710*/  STS.U16 [R45], R86 ;  /* 0x000000562d007388 */ /* 0x010fe80000000400 */
[----:B---3--:R-:W-:Y:S04]  /*2720*/  STS.U16 [R46+0x40], R83 ;  /* 0x000040532e007388 */ /* 0x008fe80000000400 */
[----:B-----5:R-:W-:Y:S04]  /*2730*/  STS.U16 [R47+0x80], R84 ;  /* 0x000080542f007388 */ /* 0x020fe80000000400 */
[----:B--2---:R-:W-:Y:S04]  /*2740*/  STS.U16 [R48+0xc0], R85 ;  /* 0x0000c05530007388 */ /* 0x004fe80000000400 */
[----:B------:R-:W-:Y:S04]  /*2750*/  STS.U16 [R49+0x100], R88 ;  /* 0x0001005831007388 */ /* 0x000fe80000000400 */
[----:B------:R-:W-:Y:S04]  /*2760*/  STS.U16 [R50+0x140], R9 ;  /* 0x0001400932007388 */ /* 0x000fe80000000400 */
[----:B------:R-:W-:Y:S04]  /*2770*/  STS.U16 [R51+0x180], R8 ;  /* 0x0001800833007388 */ /* 0x000fe80000000400 */
[----:B------:R0:W-:Y:S01]  /*2780*/  STS.U16 [R52+0x1c0], R87 ;  /* 0x0001c05734007388 */ /* 0x0001e20000000400 */
[----:B------:R-:W-:-:S06]  /*2790*/  NOP ;  /* 0x0000000000007918 */ /* 0x000fcc0000000000 */
[----:B------:R-:W1:Y:S04]  /*27a0*/  LDS.U16 R4, [R55] ;  /* 0x0000000037047984 */ /* 0x000e680000000400 */
[----:B------:R-:W2:Y:S04]  /*27b0*/  LDS.U16 R5, [R55+0x2] ;  /* 0x0000020037057984 */ /* 0x000ea80000000400 */
[----:B------:R-:W-:Y:S04]  /*27c0*/  LDS.U16 R83, [R55+0x4] ;  /* 0x0000040037537984 */ /* 0x000fe80000000400 */
[----:B------:R-:W3:Y:S04]  /*27d0*/  LDS.U16 R84, [R55+0x6] ;  /* 0x0000060037547984 */ /* 0x000ee80000000400 */
[----:B------:R-:W4:Y:S04]  /*27e0*/  LDS.U16 R85, [R55+0x8] ;  /* 0x0000080037557984 */ /* 0x000f280000000400 */
        /* <DEDUP_REMOVED lines=8> */
[----:B------:R0:W5:Y:S04]  /*2870*/  @!P1 LDG.E.U16 R88, [R6.64+-0x180] ;  /* 0xfffe800606589981 */ /* 0x000168000c1e1500 */
[----:B------:R0:W5:Y:S04]  /*2880*/  @!P2 LDG.E.U16 R89, [R6.64+-0x140] ;  /* 0xfffec0060659a981 */ /* 0x000168000c1e1500 */
[----:B------:R0:W5:Y:S04]  /*2890*/  @!P3 LDG.E.U16 R92, [R6.64+-0x100] ;  /* 0xffff0006065cb981 */ /* 0x000168000c1e1500 */
[----:B------:R0:W5:Y:S04]  /*28a0*/  @!P0 LDG.E.U16 R87, [R6.64+-0x1c0] ;  /* 0xfffe400606578981 */ /* 0x000168000c1e1500 */
[----:B------:R0:W5:Y:S04]  /*28b0*/  @!P4 LDG.E.U16 R91, [R6.64+-0xc0] ;  /* 0xffff4006065bc981 */ /* 0x000168000c1e1500 */
[----:B------:R0:W5:Y:S04]  /*28c0*/  @!P5 LDG.E.U16 R94, [R6.64+-0x80] ;  /* 0xffff8006065ed981 */ /* 0x000168000c1e1500 */
[----:B------:R0:W5:Y:S01]  /*28d0*/  @!P6 LDG.E.U16 R93, [R6.64+-0x40] ;  /* 0xffffc006065de981 */ /* 0x000162000c1e1500 */
[----:B-1----:R-:W-:-:S05]  /*28e0*/  PRMT R95, RZ, 0x5410, R4 ;  /* 0x00005410ff5f7816 */ /* 0x002fca0000000004 */
[----:B------:R-:W-:-:S04]  /*28f0*/  FMUL.FTZ R4, R95, -1.4426950216293334961 ;  /* 0xbfb8aa3b5f047820 */ /* 0x000fc80000410000 */
[----:B0-----:R-:W0:Y:S01]  /*2900*/  MUFU.EX2 R10, R4 ;  /* 0x00000004000a7308 */ /* 0x001e220000000800 */
[----:B--2---:R-:W-:-:S05]  /*2910*/  PRMT R96, RZ, 0x5410, R5 ;  /* 0x00005410ff607816 */ /* 0x004fca0000000005 */
[----:B------:R-:W-:Y:S01]  /*2920*/  FMUL.FTZ R5, R96, -1.4426950216293334961 ;  /* 0xbfb8aa3b60057820 */ /* 0x000fe20000410000 */
[----:B---3--:R-:W-:-:S05]  /*2930*/  PRMT R98, RZ, 0x5410, R84 ;  /* 0x00005410ff627816 */ /* 0x008fca0000000054 */
[----:B------:R-:W1:Y:S01]  /*2940*/  MUFU.EX2 R5, R5 ;  /* 0x0000000500057308 */ /* 0x000e620000000800 */
[----:B------:R-:W-:Y:S01]  /*2950*/  PRMT R97, RZ, 0x5410, R83 ;  /* 0x00005410ff617816 */ /* 0x000fe20000000053 */
[----:B------:R-:W-:Y:S01]  /*2960*/  FMUL.FTZ R6, R98, -1.4426950216293334961 ;  /* 0xbfb8aa3b62067820 */ /* 0x000fe20000410000 */
[----:B----4-:R-:W-:Y:S01]  /*2970*/  PRMT R100, RZ, 0x5410, R85 ;  /* 0x00005410ff647816 */ /* 0x010fe20000000055 */
[----:B0-----:R-:W-:Y:S02]  /*2980*/  FADD.FTZ R10, R10, 1 ;  /* 0x3f8000000a0a7421 */ /* 0x001fe40000010000 */
[----:B------:R-:W-:Y:S02]  /*2990*/  FMUL.FTZ R11, R97, -1.4426950216293334961 ;  /* 0xbfb8aa3b610b7820 */ /* 0x000fe40000410000 */
[----:B------:R-:W-:Y:S01]  /*29a0*/  MUFU.EX2 R99, R6 ;  /* 0x0000000600637308 */ /* 0x000fe20000000800 */
[----:B------:R-:W-:Y:S01]  /*29b0*/  PRMT R108, RZ, 0x5410, R8 ;  /* 0x00005410ff6c7816 */ /* 0x000fe20000000008 */
[----:B------:R-:W-:Y:S01]  /*29c0*/  FMUL.FTZ R7, R100, -1.4426950216293334961 ;  /* 0xbfb8aa3b64077820 */ /* 0x000fe20000410000 */
[----:B------:R-:W-:-:S05]  /*29d0*/  PRMT R105, RZ, 0x5410, R9 ;  /* 0x00005410ff697816 */ /* 0x000fca0000000009 */
[----:B------:R1:W0:Y:S01]  /*29e0*/  MUFU.EX2 R83, R11 ;  /* 0x0000000b00537308 */ /* 0x0002220000000800 */
[----:B------:R-:W-:-:S07]  /*29f0*/  FMUL.FTZ R8, R108, -1.4426950216293334961 ;  /* 0xbfb8aa3b6c087820 */ /* 0x000fce0000410000 */
[----:B------:R-:W-:Y:S01]  /*2a00*/  MUFU.RCP R84, R10 ;  /* 0x0000000a00547308 */ /* 0x000fe20000001000 */
[----:B-1----:R-:W-:Y:S01]  /*2a10*/  FADD.FTZ R11, R5, 1 ;  /* 0x3f800000050b7421 */ /* 0x002fe20000010000 */
[----:B------:R-:W-:Y:S01]  /*2a20*/  PRMT R81, RZ, 0x5410, R81 ;  /* 0x00005410ff517816 */ /* 0x000fe20000000051 */
[----:B------:R-:W-:-:S05]  /*2a30*/  FMUL.FTZ R9, R105, -1.4426950216293334961 ;  /* 0xbfb8aa3b69097820 */ /* 0x000fca0000410000 */
[----:B------:R-:W1:Y:S08]  /*2a40*/  MUFU.EX2 R101, R7 ;  /* 0x0000000700657308 */ /* 0x000e700000000800 */
[----:B------:R-:W2:Y:S01]  /*2a50*/  MUFU.EX2 R103, R8 ;  /* 0x0000000800677308 */ /* 0x000ea20000000800 */
[----:B0-----:R-:W-:Y:S02]  /*2a60*/  FADD.FTZ R83, R83, 1 ;  /* 0x3f80000053537421 */ /* 0x001fe40000010000 */
[----:B------:R-:W-:-:S02]  /*2a70*/  FADD.FTZ R99, R99, 1 ;  /* 0x3f80000063637421 */ /* 0x000fc40000010000 */
[----:B-1----:R-:W-:-:S04]  /*2a80*/  FADD.FTZ R101, R101, 1 ;  /* 0x3f80000065657421 */ /* 0x002fc80000010000 */
[----:B------:R-:W-:Y:S01]  /*2a90*/  MUFU.RCP R99, R99 ;  /* 0x0000006300637308 */ /* 0x000fe20000001000 */
[----:B------:R-:W-:Y:S02]  /*2aa0*/  PRMT R79, RZ, 0x5410, R79 ;  /* 0x00005410ff4f7816 */ /* 0x000fe4000000004f */
[----:B------:R-:W-:-:S05]  /*2ab0*/  PRMT R77, RZ, 0x5410, R77 ;  /* 0x00005410ff4d7816 */ /* 0x000fca000000004d */
[----:B------:R-:W-:Y:S01]  /*2ac0*/  MUFU.RCP R101, R101 ;  /* 0x0000006500657308 */ /* 0x000fe20000001000 */
[----:B------:R-:W-:Y:S01]  /*2ad0*/  PRMT R75, RZ, 0x5410, R75 ;  /* 0x00005410ff4b7816 */ /* 0x000fe2000000004b */
[----:B--2---:R-:W-:Y:S01]  /*2ae0*/  FADD.FTZ R103, R103, 1 ;  /* 0x3f80000067677421 */ /* 0x004fe20000010000 */
[----:B------:R-:W-:Y:S02]  /*2af0*/  PRMT R73, RZ, 0x5410, R73 ;  /* 0x00005410ff497816 */ /* 0x000fe40000000049 */
[----:B------:R-:W-:-:S03]  /*2b00*/  PRMT R71, RZ, 0x5410, R71 ;  /* 0x00005410ff477816 */ /* 0x000fc60000000047 */
[----:B------:R-:W-:Y:S01]  /*2b10*/  MUFU.RCP R109, R103 ;  /* 0x00000067006d7308 */ /* 0x000fe20000001000 */
[----:B------:R-:W-:Y:S01]  /*2b20*/  ISETP.NE.AND P6, PT, R33, RZ, PT ;  /* 0x000000ff2100720c */ /* 0x000fe20003fc5270 */
[----:B-----5:R-:W-:Y:S04]  /*2b30*/  STS.U16 [R45], R90 ;  /* 0x0000005a2d007388 */ /* 0x020fe80000000400 */
        /* <DEDUP_REMOVED lines=8> */
[----:B------:R-:W1:Y:S01]  /*2bc0*/  LDS.U16 R4, [R55] ;  /* 0x0000000037047984 */ /* 0x000e620000000400 */
[----:B0-----:R-:W-:-:S03]  /*2bd0*/  PRMT R93, RZ, 0x5410, R86 ;  /* 0x00005410ff5d7816 */ /* 0x001fc60000000056 */
[----:B------:R-:W-:Y:S02]  /*2be0*/  LDS.U16 R5, [R55+0x2] ;  /* 0x0000020037057984 */ /* 0x000fe40000000400 */
[----:B------:R-:W-:Y:S02]  /*2bf0*/  FMUL.FTZ R6, R93, -1.4426950216293334961 ;  /* 0xbfb8aa3b5d067820 */ /* 0x000fe40000410000 */
[----:B------:R-:W-:Y:S02]  /*2c00*/  LDS.U16 R7, [R55+0x6] ;  /* 0x0000060037077984 */ /* 0x000fe40000000400 */
[----:B------:R0:W2:Y:S02]  /*2c10*/  MUFU.EX2 R88, R6 ;  /* 0x0000000600587308 */ /* 0x0000a40000000800 */
[----:B------:R-:W-:Y:S04]  /*2c20*/  LDS.U16 R8, [R55+0x8] ;  /* 0x0000080037087984 */ /* 0x000fe80000000400 */
[----:B0-----:R-:W0:Y:S02]  /*2c30*/  LDS.U16 R6, [R55+0x4] ;  /* 0x0000040037067984 */ /* 0x001e240000000400 */
[----:B------:R3:W4:Y:S01]  /*2c40*/  MUFU.EX2 R89, R9 ;  /* 0x0000000900597308 */ /* 0x0007220000000800 */
[----:B------:R-:W-:-:S04]  /*2c50*/  FADD.FTZ R86, -R84, 1 ;  /* 0x3f80000054567421 */ /* 0x000fc80000010100 */
[----:B------:R-:W-:Y:S01]  /*2c60*/  FFMA.FTZ R86, R95, R86, 1 ;  /* 0x3f8000005f567423 */ /* 0x000fe20000010056 */
[----:B-1----:R-:W-:Y:S02]  /*2c70*/  PRMT R85, RZ, 0x5410, R4 ;  /* 0x00005410ff557816 */ /* 0x002fe40000000004 */
[----:B------:R-:W1:Y:S03]  /*2c80*/  LDS.U16 R4, [R55+0xa] ;  /* 0x00000a0037047984 */ /* 0x000e660000000400 */
[----:B---3--:R-:W-:-:S04]  /*2c90*/  FMUL.FTZ R9, R81, R85 ;  /* 0x0000005551097220 */ /* 0x008fc80000410000 */
[----:B------:R-:W-:Y:S01]  /*2ca0*/  FMUL.FTZ R9, R84, R9 ;  /* 0x0000000954097220 */ /* 0x000fe20000410000 */
[----:B------:R3:W-:Y:S03]  /*2cb0*/  MUFU.RCP R90, R83 ;  /* 0x00000053005a7308 */ /* 0x0007e60000001000 */
[----:B------:R-:W-:Y:S02]  /*2cc0*/  FMUL.FTZ R86, R9, R86 ;  /* 0x0000005609567220 */ /* 0x000fe40000410000 */
[----:B------:R-:W5:Y:S04]  /*2cd0*/  LDS.U16 R9, [R55+0xc] ;  /* 0x00000c0037097984 */ /* 0x000f680000000400 */
[----:B---3--:R-:W3:Y:S01]  /*2ce0*/  LDS.U16 R83, [R55+0xe] ;  /* 0x00000e0037537984 */ /* 0x008ee20000000400 */
[----:B------:R-:W1:Y:S01]  /*2cf0*/  MUFU.RCP R87, R11 ;  /* 0x0000000b00577308 */ /* 0x000e620000001000 */
[----:B--2---:R-:W-:-:S02]  /*2d00*/  FADD.FTZ R88, R88, 1 ;  /* 0x3f80000058587421 */ /* 0x004fc40000010000 */
[----:B----4-:R-:W-:Y:S01]  /*2d10*/  FADD.FTZ R102, R89, 1 ;  /* 0x3f80000059667421 */ /* 0x010fe20000010000 */
[----:B0-----:R-:W-:-:S04]  /*2d20*/  PRMT R89, RZ, 0x5410, R6 ;  /* 0x00005410ff597816 */ /* 0x001fc80000000006 */
[----:B------:R0:W2:Y:S01]  /*2d30*/  MUFU.RCP R104, R88 ;  /* 0x0000005800687308 */ /* 0x0000a20000001000 */
[----:B------:R-:W-:Y:S02]  /*2d40*/  PRMT R92, RZ, 0x5410, R7 ;  /* 0x00005410ff5c7816 */ /* 0x000fe40000000007 */
[----:B0-----:R-:W-:Y:S01]  /*2d50*/  PRMT R88, RZ, 0x5410, R5 ;  /* 0x00005410ff587816 */ /* 0x001fe20000000005 */
[----:B-1----:R-:W-:-:S04]  /*2d60*/  FADD.FTZ R11, -R87, 1 ;  /* 0x3f800000570b7421 */ /* 0x002fc80000010100 */
[----:B------:R0:W1:Y:S01]  /*2d70*/  MUFU.RCP R106, R102 ;  /* 0x00000066006a7308 */ /* 0x0000620000001000 */
[----:B------:R-:W-:Y:S02]  /*2d80*/  FMUL.FTZ R6, R79, R88 ;  /* 0x000000584f067220 */ /* 0x000fe40000410000 */
[----:B------:R-:W-:Y:S02]  /*2d90*/  FMUL.FTZ R5, R77, R89 ;  /* 0x000000594d057220 */ /* 0x000fe40000410000 */
[----:B------:R-:W-:Y:S02]  /*2da0*/  FFMA.FTZ R11, R96, R11, 1 ;  /* 0x3f800000600b7423 */ /* 0x000fe4000001000b */
[----:B------:R-:W-:Y:S01]  /*2db0*/  FMUL.FTZ R6, R87, R6 ;  /* 0x0000000657067220 */ /* 0x000fe20000410000 */
[----:B0-----:R-:W-:Y:S01]  /*2dc0*/  PRMT R102, RZ, 0x5410, R8 ;  /* 0x00005410ff667816 */ /* 0x001fe20000000008 */
[----:B------:R-:W-:Y:S02]  /*2dd0*/  FADD.FTZ R91, -R99, 1 ;  /* 0x3f800000635b7421 */ /* 0x000fe40000010100 */
[----:B------:R-:W-:-:S02]  /*2de0*/  FMUL.FTZ R94, R75, R92 ;  /* 0x0000005c4b5e7220 */ /* 0x000fc40000410000 */
[----:B------:R-:W-:Y:S01]  /*2df0*/  FMUL.FTZ R7, R90, R5 ;  /* 0x000000055a077220 */ /* 0x000fe20000410000 */
[----:B------:R-:W-:Y:S01]  /*2e00*/  PRMT R103, RZ, 0x5410, R4 ;  /* 0x00005410ff677816 */ /* 0x000fe20000000004 */
[----:B------:R-:W-:Y:S02]  /*2e10*/  FMUL.FTZ R5, R6, R11 ;  /* 0x0000000b06057220 */ /* 0x000fe40000410000 */
[----:B------:R-:W-:Y:S02]  /*2e20*/  FADD.FTZ R10, -R90, 1 ;  /* 0x3f8000005a0a7421 */ /* 0x000fe40000010100 */
[----:B------:R-:W-:Y:S02]  /*2e30*/  FFMA.FTZ R91, R98, R91, 1 ;  /* 0x3f800000625b7423 */ /* 0x000fe4000001005b */
[----:B------:R-:W-:Y:S02]  /*2e40*/  FMUL.FTZ R94, R99, R94 ;  /* 0x0000005e635e7220 */ /* 0x000fe40000410000 */
[----:B------:R-:W-:-:S02]  /*2e50*/  FADD.FTZ R11, -R101, 1 ;  /* 0x3f800000650b7421 */ /* 0x000fc40000010100 */
[----:B------:R-:W-:Y:S02]  /*2e60*/  FMUL.FTZ R6, R73, R102 ;  /* 0x0000006649067220 */ /* 0x000fe40000410000 */
[----:B------:R-:W-:Y:S02]  /*2e70*/  FFMA.FTZ R10, R97, R10, 1 ;  /* 0x3f800000610a7423 */ /* 0x000fe4000001000a */
[----:B------:R-:W-:Y:S02]  /*2e80*/  FMUL.FTZ R94, R94, R91 ;  /* 0x0000005b5e5e7220 */ /* 0x000fe40000410000 */
[----:B------:R-:W-:Y:S02]  /*2e90*/  FFMA.FTZ R11, R100, R11, 1 ;  /* 0x3f800000640b7423 */ /* 0x000fe4000001000b */
[----:B------:R-:W-:Y:S02]  /*2ea0*/  FMUL.FTZ R6, R101, R6 ;  /* 0x0000000665067220 */ /* 0x000fe40000410000 */
[----:B--2---:R-:W-:-:S02]  /*2eb0*/  FADD.FTZ R8, -R104, 1 ;  /* 0x3f80000068087421 */ /* 0x004fc40000010100 */
[----:B------:R-:W-:Y:S01]  /*2ec0*/  FMUL.FTZ R91, R71, R103 ;  /* 0x00000067475b7220 */ /* 0x000fe20000410000 */
[----:B-----5:R-:W-:Y:S01]  /*2ed0*/  PRMT R107, RZ, 0x5410, R9 ;  /* 0x00005410ff6b7816 */ /* 0x020fe20000000009 */
[----:B------:R-:W-:Y:S01]  /*2ee0*/  FMUL.FTZ R7, R7, R10 ;  /* 0x0000000a07077220 */ /* 0x000fe20000410000 */
[----:B------:R-:W-:Y:S01]  /*2ef0*/  PRMT R10, RZ, 0x5410, R21 ;  /* 0x00005410ff0a7816 */ /* 0x000fe20000000015 */
[----:B------:R-:W-:Y:S01]  /*2f00*/  FMUL.FTZ R6, R6, R11 ;  /* 0x0000000b06067220 */ /* 0x000fe20000410000 */
[----:B------:R-:W-:Y:S01]  /*2f10*/  PRMT R11, RZ, 0x5410, R20 ;  /* 0x00005410ff0b7816 */ /* 0x000fe20000000014 */
[----:B------:R-:W-:Y:S01]  /*2f20*/  FFMA.FTZ R8, R93, R8, 1 ;  /* 0x3f8000005d087423 */ /* 0x000fe20000010008 */
[----:B---3--:R-:W-:Y:S01]  /*2f30*/  PRMT R110, RZ, 0x5410, R83 ;  /* 0x00005410ff6e7816 */ /* 0x008fe20000000053 */
[----:B------:R-:W-:Y:S01]  /*2f40*/  FMUL.FTZ R91, R104, R91 ;  /* 0x0000005b685b7220 */ /* 0x000fe20000410000 */
[----:B------:R-:W-:Y:S01]  /*2f50*/  BAR.SYNC.DEFER_BLOCKING 0x0 ;  /* 0x0000000000007b1d */ /* 0x000fe20000010000 */
[----:B-1----:R-:W-:-:S02]  /*2f60*/  FADD.FTZ R4, -R106, 1 ;  /* 0x3f8000006a047421 */ /* 0x002fc40000010100 */
[----:B------:R-:W-:Y:S02]  /*2f70*/  FMUL.FTZ R91, R91, R8 ;  /* 0x000000085b5b7220 */ /* 0x000fe40000410000 */
[----:B------:R-:W-:Y:S02]  /*2f80*/  FMUL.FTZ R9, R10, R107 ;  /* 0x0000006b0a097220 */ /* 0x000fe40000410000 */
[----:B------:R-:W-:Y:S02]  /*2f90*/  FADD.FTZ R21, -R109, 1 ;  /* 0x3f8000006d157421 */ /* 0x000fe40000010100 */
[----:B------:R-:W-:Y:S02]  /*2fa0*/  FMUL.FTZ R8, R11, R110 ;  /* 0x0000006e0b087220 */ /* 0x000fe40000410000 */
[----:B------:R-:W-:Y:S02]  /*2fb0*/  FFMA.FTZ R4, R105, R4, 1 ;  /* 0x3f80000069047423 */ /* 0x000fe40000010004 */
[----:B------:R-:W-:-:S02]  /*2fc0*/  FMUL.FTZ R9, R106, R9 ;  /* 0x000000096a097220 */ /* 0x000fc40000410000 */
[----:B------:R-:W-:Y:S02]  /*2fd0*/  FFMA.FTZ R21, R108, R21, 1 ;  /* 0x3f8000006c157423 */ /* 0x000fe40000010015 */
[----:B------:R-:W-:Y:S02]  /*2fe0*/  FMUL.FTZ R8, R109, R8 ;  /* 0x000000086d087220 */ /* 0x000fe40000410000 */
[----:B------:R-:W-:Y:S02]  /*2ff0*/  FMUL.FTZ R4, R9, R4 ;  /* 0x0000000409047220 */ /* 0x000fe40000410000 */
[----:B------:R-:W-:Y:S01]  /*3000*/  FMUL.FTZ R21, R8, R21 ;  /* 0x0000001508157220 */ /* 0x000fe20000410000 */
[----:B------:R-:W-:Y:S02]  /*3010*/  F2FP.BF16.PACK_AB R5, R5, R86 ;  /* 0x000000560505723e */ /* 0x000fe400000010ff */
[----:B------:R-:W-:Y:S02]  /*3020*/  F2FP.BF16.PACK_AB R7, R94, R7 ;  /* 0x000000075e07723e */ /* 0x000fe400000010ff */
[----:B------:R-:W-:-:S02]  /*3030*/  F2FP.BF16.PACK_AB R6, R91, R6 ;  /* 0x000000065b06723e */ /* 0x000fc400000010ff */
[----:B------:R-:W-:Y:S02]  /*3040*/  F2FP.BF16.PACK_AB R4, R21, R4 ;  /* 0x000000041504723e */ /* 0x000fe400000010ff */
[----:B------:R-:W-:Y:S02]  /*3050*/  PRMT R9, R5, 0x7632, R9 ;  /* 0x0000763205097816 */ /* 0x000fe40000000009 */
        /* <DEDUP_REMOVED lines=24> */
[----:B-1----:R-:W-:Y:S01]  /*31e0*/  P2R R4, PR, RZ, 0x40 ;  /* 0x00000040ff047803 */ /* 0x002fe20000000000 */
[C---:B------:R-:W-:Y:S02]  /*31f0*/  IMAD R7, R29.reuse, c[0x0][0x2ec], R6 ;  /* 0x0000bb001d077a24 */ /* 0x040fe400078e0206 */
[----:B------:R-:W-:Y:S01]  /*3200*/  IMAD.WIDE.U32 R4, R29, c[0x0][0x2e8], RZ ;  /* 0x0000ba001d047a25 */ /* 0x000fe200078e00ff */
[----:B------:R-:W-:-:S04]  /*3210*/  LEA R9, P0, R41, c[0x0][0x338], 0x1 ;  /* 0x0000ce0029097a11 */ /* 0x000fc800078008ff */
[----:B------:R-:W-:Y:S01]  /*3220*/  IADD3 R5, R5, R7, RZ ;  /* 0x0000000705057210 */ /* 0x000fe20007ffe0ff */
[----:B--2---:R-:W-:Y:S01]  /*3230*/  IMAD R21, R27, c[0x0][0x2f0], RZ ;  /* 0x0000bc001b157a24 */ /* 0x004fe200078e02ff */
[----:B------:R-:W-:-:S03]  /*3240*/  LEA.HI.X R6, R41, c[0x0][0x33c], R44, 0x1, P0 ;  /* 0x0000cf0029067a11 */ /* 0x000fc600000f0c2c */
[----:B------:R-:W-:-:S04]  /*3250*/  IMAD.WIDE.U32 R4, R0, c[0x0][0x2f0], R4 ;  /* 0x0000bc0000047a25 */ /* 0x000fc800078e0004 */
[----:B------:R-:W-:Y:S01]  /*3260*/  IMAD R21, R0, c[0x0][0x2f4], R21 ;  /* 0x0000bd0000157a24 */ /* 0x000fe200078e0215 */
[----:B------:R-:W-:-:S04]  /*3270*/  IADD3 R4, P1, R63, R4, RZ ;  /* 0x000000043f047210 */ /* 0x000fc80007f3e0ff */
[----:B------:R-:W-:Y:S02]  /*3280*/  IADD3.X R5, R64, R21, R5, P1, !PT ;  /* 0x0000001540057210 */ /* 0x000fe40000ffe405 */
[C---:B------:R-:W-:Y:S01]  /*3290*/  LEA R8, P1, R4.reuse, R9, 0x1 ;  /* 0x0000000904087211 */ /* 0x040fe200078208ff */
[----:B------:R-:W-:Y:S03]  /*32a0*/  BSSY B0, `(.L_x_11194) ;  /* 0x0000010000007945 */ /* 0x000fe60003800000 */
[----:B------:R-:W-:Y:S02]  /*32b0*/  LEA.HI.X R9, R4, R6, R5, 0x1, P1 ;  /* 0x0000000604097211 */ /* 0x000fe400008f0c05 */
[C---:B0-----:R-:W-:Y:S02]  /*32c0*/  ISETP.GE.AND P0, PT, R41.reuse, R86, PT ;  /* 0x000000562900720c */ /* 0x041fe40003f06270 */
[----:B------:R-:W-:-:S02]  /*32d0*/  IADD3 R20, P1, R41, R12, RZ ;  /* 0x0000000c29147210 */ /* 0x000fc40007f3e0ff */
[----:B------:R-:W-:Y:S02]  /*32e0*/  ISETP.GE.AND P2, PT, R25, R86, PT ;  /* 0x000000561900720c */ /* 0x000fe40003f46270 */
        /* <DEDUP_REMOVED lines=11> */
.L_x_11195:
[----:B------:R-:W-:Y:S05]  /*33a0*/  BSYNC B0 ;  /* 0x0000000000007941 */ /* 0x000fea0003800000 */
.L_x_11194:
[-C--:B------:R-:W-:Y:S01]  /*33b0*/  ISETP.GE.AND P1, PT, R65, R86.reuse, PT ;  /* 0x000000564100720c */ /* 0x080fe20003f26270 */
[----:B------:R-:W-:Y:S01]  /*33c0*/  @!P2 STG.E.U16 [R8.64+-0x180], R111 ;  /* 0xfffe806f0800a986 */ /* 0x000fe2000c101506 */
[----:B------:R-:W-:Y:S01]  /*33d0*/  ISETP.GE.AND P0, PT, R67, R86, PT ;  /* 0x000000564300720c */ /* 0x000fe20003f06270 */
[----:B------:R-:W-:Y:S01]  /*33e0*/  FMUL.FTZ R84, R95, R84 ;  /* 0x000000545f547220 */ /* 0x000fe20000410000 */
[-C--:B------:R-:W-:Y:S01]  /*33f0*/  ISETP.GE.AND P3, PT, R69, R86.reuse, PT ;  /* 0x000000564500720c */ /* 0x080fe20003f66270 */
[----:B------:R-:W-:Y:S01]  /*3400*/  FMUL.FTZ R96, R96, R87 ;  /* 0x0000005760607220 */ /* 0x000fe20000410000 */
[----:B------:R-:W-:Y:S01]  /*3410*/  ISETP.GE.AND P4, PT, R22, R86, PT ;  /* 0x000000561600720c */ /* 0x000fe20003f86270 */
[----:B------:R-:W-:Y:S01]  /*3420*/  FMUL.FTZ R90, R97, R90 ;  /* 0x0000005a615a7220 */ /* 0x000fe20000410000 */
[-C--:B------:R-:W-:Y:S01]  /*3430*/  ISETP.GE.AND P5, PT, R23, R86.reuse, PT ;  /* 0x000000561700720c */ /* 0x080fe20003fa6270 */
[----:B------:R-:W-:Y:S01]  /*3440*/  FMUL.FTZ R98, R98, R99 ;  /* 0x0000006362627220 */ /* 0x000fe20000410000 */
[----:B------:R-:W-:Y:S01]  /*3450*/  ISETP.GE.AND P2, PT, R24, R86, PT ;  /* 0x000000561800720c */ /* 0x000fe20003f46270 */
[----:B------:R-:W-:-:S02]  /*3460*/  FMUL.FTZ R100, R100, R101 ;  /* 0x0000006564647220 */ /* 0x000fc40000410000 */
[----:B------:R-:W-:Y:S01]  /*3470*/  @!P1 STG.E.U16 [R8.64+-0x140], R113 ;  /* 0xfffec07108009986 */ /* 0x000fe2000c101506 */
[----:B------:R-:W-:Y:S02]  /*3480*/  FMUL.FTZ R104, R93, R104 ;  /* 0x000000685d687220 */ /* 0x000fe40000410000 */
[----:B------:R-:W-:Y:S01]  /*3490*/  FMUL.FTZ R5, R105, R106 ;  /* 0x0000006a69057220 */ /* 0x000fe20000410000 */
[----:B------:R-:W-:Y:S01]  /*34a0*/  @!P0 STG.E.U16 [R8.64+-0x100], R115 ;  /* 0xffff007308008986 */ /* 0x000fe2000c101506 */
[----:B------:R-:W-:Y:S01]  /*34b0*/  ISETP.NE.U32.AND P0, PT, RZ, c[0x0][0x270], PT ;  /* 0x00009c00ff007a0c */ /* 0x000fe20003f05070 */
[----:B------:R-:W-:Y:S02]  /*34c0*/  FMUL.FTZ R108, R108, R109 ;  /* 0x0000006d6c6c7220 */ /* 0x000fe40000410000 */
[----:B------:R-:W-:Y:S01]  /*34d0*/  @!P3 STG.E.U16 [R8.64+-0xc0], R117 ;  /* 0xffff40750800b986 */ /* 0x000fe2000c101506 */
[----:B------:R-:W-:Y:S01]  /*34e0*/  ISETP.NE.AND.EX P0, PT, RZ, c[0x0][0x274], PT, P0 ;  /* 0x00009d00ff007a0c */ /* 0x000fe20003f05300 */
[----:B0-----:R-:W-:-:S02]  /*34f0*/  FMUL.FTZ R83, R81, R84 ;  /* 0x0000005451537220 */ /* 0x001fc40000410000 */
[----:B------:R-:W-:Y:S01]  /*3500*/  @!P4 STG.E.U16 [R8.64+-0x80], R119 ;  /* 0xffff80770800c986 */ /* 0x000fe2000c101506 */
[----:B------:R-:W-:Y:S02]  /*3510*/  FMUL.FTZ R87, R79, R96 ;  /* 0x000000604f577220 */ /* 0x000fe40000410000 */
[----:B------:R-:W-:Y:S01]  /*3520*/  FMUL.FTZ R93, R75, R98 ;  /* 0x000000624b5d7220 */ /* 0x000fe20000410000 */
[----:B------:R-:W-:Y:S01]  /*3530*/  @!P5 STG.E.U16 [R8.64+-0x40], R121 ;  /* 0xffffc0790800d986 */ /* 0x000fe2000c101506 */
[----:B------:R-:W-:Y:S02]  /*3540*/  FMUL.FTZ R95, R73, R100 ;  /* 0x00000064495f7220 */ /* 0x000fe40000410000 */
[----:B------:R-:W-:Y:S01]  /*3550*/  FMUL.FTZ R105, R71, R104 ;  /* 0x0000006847697220 */ /* 0x000fe20000410000 */
[----:B------:R0:W-:Y:S01]  /*3560*/  @!P2 STG.E.U16 [R8.64+-0x1c0], R91 ;  /* 0xfffe405b0800a986 */ /* 0x0001e2000c101506 */
[----:B------:R-:W-:Y:S02]  /*3570*/  FMUL.FTZ R109, R10, R5 ;  /* 0x000000050a6d7220 */ /* 0x000fe40000410000 */
[----:B------:R-:W-:-:S02]  /*3580*/  FMUL.FTZ R11, R11, R108 ;  /* 0x0000006c0b0b7220 */ /* 0x000fc40000410000 */
[----:B0-----:R-:W-:Y:S01]  /*3590*/  FMUL.FTZ R91, R77, R90 ;  /* 0x0000005a4d5b7220 */ /* 0x001fe20000410000 */
[----:B------:R-:W-:Y:S05]  /*35a0*/  @!P0 BRA `(.L_x_11196) ;  /* 0x000004f000008947 */ /* 0x000fea0003800000 */
[----:B------:R-:W-:Y:S01]  /*35b0*/  BAR.SYNC.DEFER_BLOCKING 0x0 ;  /* 0x0000000000007b1d */ /* 0x000fe20000010000 */
        /* <DEDUP_REMOVED lines=13> */
[----:B------:R-:W-:Y:S01]  /*3690*/  IMAD R97, R27, c[0x0][0x218], RZ ;  /* 0x000086001b617a24 */ /* 0x000fe200078e02ff */
[----:B------:R-:W-:Y:S02]  /*36a0*/  PRMT R6, R89, 0x7632, R6 ;  /* 0x0000763259067816 */ /* 0x000fe40000000006 */
[----:B------:R-:W-:Y:S01]  /*36b0*/  F2FP.BF16.PACK_AB R5, R108, R5 ;  /* 0x000000056c05723e */ /* 0x000fe200000010ff */
[----:B------:R-:W-:Y:S01]  /*36c0*/  IMAD R97, R0, c[0x0][0x21c], R97 ;  /* 0x0000870000617a24 */ /* 0x000fe200078e0261 */
[----:B------:R-:W-:-:S02]  /*36d0*/  PRMT R8, R100, 0x7632, R8 ;  /* 0x0000763264087816 */ /* 0x000fc40000000008 */
[----:B------:R-:W-:Y:S01]  /*36e0*/  PRMT R9, R5, 0x7632, R9 ;  /* 0x0000763205097816 */ /* 0x000fe20000000009 */
[----:B------:R-:W-:Y:S04]  /*36f0*/  STS.U16 [R55], R7 ;  /* 0x0000000737007388 */ /* 0x000fe80000000400 */
[----:B------:R-:W-:Y:S04]  /*3700*/  STS.U16 [R55+0x2], R4 ;  /* 0x0000020437007388 */ /* 0x000fe80000000400 */
[----:B------:R-:W-:Y:S04]  /*3710*/  STS.U16 [R55+0x4], R89 ;  /* 0x0000045937007388 */ /* 0x000fe80000000400 */
[----:B------:R0:W-:Y:S04]  /*3720*/  STS.U16 [R55+0x6], R6 ;  /* 0x0000060637007388 */ /* 0x0001e80000000400 */
[----:B------:R-:W-:Y:S04]  /*3730*/  STS.U16 [R55+0x8], R100 ;  /* 0x0000086437007388 */ /* 0x000fe80000000400 */
[----:B------:R-:W-:Y:S01]  /*3740*/  STS.U16 [R55+0xa], R8 ;  /* 0x00000a0837007388 */ /* 0x000fe20000000400 */
[----:B0-----:R-:W-:-:S03]  /*3750*/  IMAD R6, R30, c[0x0][0x210], RZ ;  /* 0x000084001e067a24 */ /* 0x001fc600078e02ff */
[----:B------:R0:W-:Y:S01]  /*3760*/  STS.U16 [R55+0xc], R5 ;  /* 0x00000c0537007388 */ /* 0x0001e20000000400 */
[----:B------:R-:W-:-:S03]  /*3770*/  IMAD R7, R29, c[0x0][0x214], R6 ;  /* 0x000085001d077a24 */ /* 0x000fc600078e0206 */
[----:B------:R1:W-:Y:S01]  /*3780*/  STS.U16 [R55+0xe], R9 ;  /* 0x00000e0937007388 */ /* 0x0003e20000000400 */
[----:B------:R-:W-:-:S06]  /*3790*/  NOP ;  /* 0x0000000000007918 */ /* 0x000fcc0000000000 */
[----:B------:R-:W-:Y:S01]  /*37a0*/  LDS.U16 R71, [R45] ;  /* 0x000000002d477984 */ /* 0x000fe20000000400 */
[----:B0-----:R-:W-:Y:S01]  /*37b0*/  IMAD.WIDE.U32 R4, R29, c[0x0][0x210], RZ ;  /* 0x000084001d047a25 */ /* 0x001fe200078e00ff */
[----:B-1----:R-:W-:Y:S02]  /*37c0*/  LEA R9, P0, R41, c[0x0][0x270], 0x1 ;  /* 0x00009c0029097a11 */ /* 0x002fe400078008ff */
[----:B------:R-:W-:Y:S02]  /*37d0*/  LDS.U16 R73, [R46+0x40] ;  /* 0x000040002e497984 */ /* 0x000fe40000000400 */
[----:B------:R-:W-:Y:S02]  /*37e0*/  IADD3 R5, R5, R7, RZ ;  /* 0x0000000705057210 */ /* 0x000fe40007ffe0ff */
[----:B------:R-:W-:Y:S01]  /*37f0*/  LDS.U16 R75, [R47+0x80] ;  /* 0x000080002f4b7984 */ /* 0x000fe20000000400 */
[----:B------:R-:W-:Y:S02]  /*3800*/  LEA.HI.X R6, R41, c[0x0][0x274], R44, 0x1, P0 ;  /* 0x00009d0029067a11 */ /* 0x000fe400000f0c2c */
        /* <DEDUP_REMOVED lines=31> */
.L_x_11198:
[----:B------:R-:W-:Y:S05]  /*3a00*/  BSYNC B0 ;  /* 0x0000000000007941 */ /* 0x000fea0003800000 */
.L_x_11197:
        /* <DEDUP_REMOVED lines=9> */
.L_x_11196:
[----:B------:R-:W-:Y:S01]  /*3aa0*/  PRMT R4, RZ, 0x5410, R156 ;  /* 0x00005410ff047816 */ /* 0x000fe2000000009c */
[----:B------:R-:W-:Y:S01]  /*3ab0*/  BAR.SYNC.DEFER_BLOCKING 0x0 ;  /* 0x0000000000007b1d */ /* 0x000fe20000010000 */
[----:B------:R-:W-:Y:S01]  /*3ac0*/  PRMT R5, RZ, 0x5410, R56 ;  /* 0x00005410ff057816 */ /* 0x000fe20000000038 */
[----:B------:R-:W-:Y:S01]  /*3ad0*/  HFMA2.MMA R65, -RZ, RZ, 0, 0 ;  /* 0x00000000ff417435 */ /* 0x000fe200000001ff */
[----:B0-----:R-:W-:Y:S01]  /*3ae0*/  MOV R6, c[0x0][0x16c] ;  /* 0x00005b0000067a02 */ /* 0x001fe20000000f00 */
[----:B------:R-:W-:Y:S01]  /*3af0*/  FFMA.FTZ R4, R83, R4, R31 ;  /* 0x0000000453047223 */ /* 0x000fe2000001001f */
[----:B------:R-:W-:Y:S01]  /*3b00*/  PRMT R31, RZ, 0x5410, R62 ;  /* 0x00005410ff1f7816 */ /* 0x000fe2000000003e */
[----:B------:R-:W-:Y:S01]  /*3b10*/  HFMA2.MMA R67, -RZ, RZ, 0, 0 ;  /* 0x00000000ff437435 */ /* 0x000fe200000001ff */
[----:B------:R-:W-:Y:S01]  /*3b20*/  ISETP.GE.AND P0, PT, R6, 0x1, PT ;  /* 0x000000010600780c */ /* 0x000fe20003f06270 */
[----:B------:R-:W-:Y:S01]  /*3b30*/  FFMA.FTZ R4, R87, R5, R4 ;  /* 0x0000000557047223 */ /* 0x000fe20000010004 */
[----:B------:R-:W-:Y:S01]  /*3b40*/  PRMT R5, RZ, 0x5410, R57 ;  /* 0x00005410ff057816 */ /* 0x000fe20000000039 */
[----:B------:R-:W-:Y:S01]  /*3b50*/  HFMA2.MMA R69, -RZ, RZ, 0, 0 ;  /* 0x00000000ff457435 */ /* 0x000fe200000001ff */
[-C--:B-1----:R-:W-:Y:S01]  /*3b60*/  FMUL.FTZ R75, R83, R26.reuse ;  /* 0x0000001a534b7220 */ /* 0x082fe20000410000 */
[----:B------:R-:W-:Y:S01]  /*3b70*/  HFMA2.MMA R71, -RZ, RZ, 0, 0 ;  /* 0x00000000ff477435 */ /* 0x000fe200000001ff */
[-C--:B------:R-:W-:Y:S01]  /*3b80*/  FMUL.FTZ R88, R87, R26.reuse ;  /* 0x0000001a57587220 */ /* 0x080fe20000410000 */
[----:B------:R-:W-:Y:S01]  /*3b90*/  MOV R82, RZ ;  /* 0x000000ff00527202 */ /* 0x000fe20000000f00 */
[C---:B------:R-:W-:Y:S01]  /*3ba0*/  FFMA.FTZ R4, R91.reuse, R5, R4 ;  /* 0x000000055b047223 */ /* 0x040fe20000010004 */
[----:B------:R-:W-:Y:S01]  /*3bb0*/  PRMT R5, RZ, 0x5410, R58 ;  /* 0x00005410ff057816 */ /* 0x000fe2000000003a */
[-C--:B------:R-:W-:Y:S01]  /*3bc0*/  FMUL.FTZ R77, R91, R26.reuse ;  /* 0x0000001a5b4d7220 */ /* 0x080fe20000410000 */
[----:B------:R-:W-:Y:S01]  /*3bd0*/  MOV R84, RZ ;  /* 0x000000ff00547202 */ /* 0x000fe20000000f00 */
[CC--:B------:R-:W-:Y:S01]  /*3be0*/  FMUL.FTZ R90, R93.reuse, R26.reuse ;  /* 0x0000001a5d5a7220 */ /* 0x0c0fe20000410000 */
[----:B------:R-:W-:Y:S01]  /*3bf0*/  MOV R86, RZ ;  /* 0x000000ff00567202 */ /* 0x000fe20000000f00 */
[----:B------:R-:W-:Y:S01]  /*3c00*/  FFMA.FTZ R4, R93, R5, R4 ;  /* 0x000000055d047223 */ /* 0x000fe20000010004 */
[----:B------:R-:W-:Y:S01]  /*3c10*/  PRMT R5, RZ, 0x5410, R59 ;  /* 0x00005410ff057816 */ /* 0x000fe2000000003b */
[-C--:B------:R-:W-:Y:S01]  /*3c20*/  FMUL.FTZ R79, R95, R26.reuse ;  /* 0x0000001a5f4f7220 */ /* 0x080fe20000410000 */
[----:B------:R-:W-:Y:S01]  /*3c30*/  MOV R73, RZ ;  /* 0x000000ff00497202 */ /* 0x000fe20000000f00 */
[----:B------:R-:W-:-:S02]  /*3c40*/  FMUL.FTZ R92, R105, R26 ;  /* 0x0000001a695c7220 */ /* 0x000fc40000410000 */
[----:B------:R-:W-:Y:S01]  /*3c50*/  FFMA.FTZ R4, R95, R5, R4 ;  /* 0x000000055f047223 */ /* 0x000fe20000010004 */
[----:B------:R-:W-:Y:S01]  /*3c60*/  PRMT R5, RZ, 0x5410, R60 ;  /* 0x00005410ff057816 */ /* 0x000fe2000000003c */
[-C--:B------:R-:W-:Y:S02]  /*3c70*/  FMUL.FTZ R81, R109, R26.reuse ;  /* 0x0000001a6d517220 */ /* 0x080fe40000410000 */
[----:B------:R-:W-:Y:S02]  /*3c80*/  FMUL.FTZ R94, R11, R26 ;  /* 0x0000001a0b5e7220 */ /* 0x000fe40000410000 */
[----:B------:R-:W-:Y:S01]  /*3c90*/  FFMA.FTZ R4, R105, R5, R4 ;  /* 0x0000000569047223 */ /* 0x000fe20000010004 */
[----:B------:R-:W-:-:S05]  /*3ca0*/  PRMT R5, RZ, 0x5410, R61 ;  /* 0x00005410ff057816 */ /* 0x000fca000000003d */
[----:B------:R-:W-:-:S04]  /*3cb0*/  FFMA.FTZ R4, R109, R5, R4 ;  /* 0x000000056d047223 */ /* 0x000fc80000010004 */
[----:B------:R-:W-:Y:S01]  /*3cc0*/  FFMA.FTZ R31, R11, R31, R4 ;  /* 0x0000001f0b1f7223 */ /* 0x000fe20000010004 */
[----:B------:R-:W-:Y:S05]  /*3cd0*/  @!P0 BRA `(.L_x_11199) ;  /* 0x0000361000008947 */ /* 0x000fea0003800000 */
[----:B------:R-:W-:Y:S01]  /*3ce0*/  IMAD R23, R27, c[0x0][0x180], RZ ;  /* 0x000060001b177a24 */ /* 0x000fe200078e02ff */
[C---:B------:R-:W-:Y:S01]  /*3cf0*/  IADD3 R22, R43.reuse, -0x2, RZ ;  /* 0xfffffffe2b167810 */ /* 0x040fe20007ffe0ff */
[C---:B------:R-:W-:Y:S01]  /*3d00*/  IMAD.WIDE.U32 R4, R0.reuse, c[0x0][0x180], RZ ;  /* 0x0000600000047a25 */ /* 0x040fe200078e00ff */
        /* <DEDUP_REMOVED lines=15> */
[----:B------:R-:W-:Y:S02]  /*3e00*/  LEA.HI R4, R43, R43, RZ, 0x1 ;  /* 0x0000002b2b047211 */ /* 0x000fe400078f08ff */
[----:B------:R-:W-:Y:S01]  /*3e10*/  LEA R98, P1, R6, c[0x0][0x228], 0x3 ;  /* 0x00008a0006627a11 */ /* 0x000fe200078218ff */
[----:B------:R-:W-:Y:S01]  /*3e20*/  IMAD R25, R0, c[0x0][0x19c], R25 ;  /* 0x0000670000197a24 */ /* 0x000fe200078e0219 */
[----:B------:R-:W-:Y:S01]  /*3e30*/  LEA R100, P2, R8, c[0x0][0x230], 0x3 ;  /* 0x00008c0008647a11 */ /* 0x000fe200078418ff */
[----:B------:R-:W-:Y:S01]  /*3e40*/  IMAD R65, R0, c[0x0][0x1bc], R65 ;  /* 0x00006f0000417a24 */ /* 0x000fe200078e0241 */
[----:B------:R-:W-:Y:S01]  /*3e50*/  IADD3 R5, R10, -R5, RZ ;  /* 0x800000050a057210 */ /* 0x000fe20007ffe0ff */
[----:B------:R-:W-:Y:S01]  /*3e60*/  FADD.FTZ R85, R87, R87 ;  /* 0x0000005757557221 */ /* 0x000fe20000010000 */
[----:B------:R-:W-:Y:S01]  /*3e70*/  IADD3 R99, R7, R25, RZ ;  /* 0x0000001907637210 */ /* 0x000fe20007ffe0ff */
[----:B------:R-:W-:Y:S01]  /*3e80*/  FADD.FTZ R87, R91, R91 ;  /* 0x0000005b5b577221 */ /* 0x000fe20000010000 */
[----:B------:R-:W-:Y:S01]  /*3e90*/  IADD3 R101, R9, R65, RZ ;  /* 0x0000004109657210 */ /* 0x000fe20007ffe0ff */
[----:B------:R-:W-:Y:S01]  /*3ea0*/  FADD.FTZ R89, R93, R93 ;  /* 0x0000005d5d597221 */ /* 0x000fe20000010000 */
[----:B------:R-:W-:Y:S01]  /*3eb0*/  LOP3.LUT R4, R4, 0x1ffffe, RZ, 0xc0, !PT ;  /* 0x001ffffe04047812 */ /* 0x000fe200078ec0ff */
[----:B------:R-:W-:Y:S01]  /*3ec0*/  FADD.FTZ R91, R95, R95 ;  /* 0x0000005f5f5b7221 */ /* 0x000fe20000010000 */
[----:B------:R-:W-:Y:S01]  /*3ed0*/  LEA.HI.X R99, R6, c[0x0][0x22c], R99, 0x3, P1 ;  /* 0x00008b0006637a11 */ /* 0x000fe200008f1c63 */
[----:B------:R-:W-:Y:S01]  /*3ee0*/  FADD.FTZ R93, R105, R105 ;  /* 0x00000069695d7221 */ /* 0x000fe20000010000 */
[----:B------:R-:W-:Y:S01]  /*3ef0*/  LEA.HI.X R101, R8, c[0x0][0x234], R101, 0x3, P2 ;  /* 0x00008d0008657a11 */ /* 0x000fe200010f1c65 */
[----:B------:R-:W-:Y:S01]  /*3f00*/  IMAD.WIDE R102, R103, 0x10, R18 ;  /* 0x0000001067667825 */ /* 0x000fe200078e0212 */
[----:B------:R-:W-:-:S02]  /*3f10*/  MOV R65, RZ ;  /* 0x000000ff00417202 */ /* 0x000fc40000000f00 */
[----:B------:R-:W-:Y:S01]  /*3f20*/  MOV R105, RZ ;  /* 0x000000ff00697202 */ /* 0x000fe20000000f00 */
[----:B------:R-:W-:Y:S01]  /*3f30*/  FADD.FTZ R83, R83, R83 ;  /* 0x0000005353537221 */ /* 0x000fe20000010000 */
[----:B------:R-:W-:Y:S01]  /*3f40*/  MOV R67, RZ ;  /* 0x000000ff00437202 */ /* 0x000fe20000000f00 */
[----:B------:R-:W-:Y:S01]  /*3f50*/  FADD.FTZ R95, R109, R109 ;  /* 0x0000006d6d5f7221 */ /* 0x000fe20000010000 */
[----:B------:R-:W-:Y:S01]  /*3f60*/  MOV R84, RZ ;  /* 0x000000ff00547202 */ /* 0x000fe20000000f00 */
[----:B------:R-:W-:Y:S01]  /*3f70*/  FADD.FTZ R104, R11, R11 ;  /* 0x0000000b0b687221 */ /* 0x000fe20000010000 */
[----:B------:R-:W-:Y:S02]  /*3f80*/  MOV R69, RZ ;  /* 0x000000ff00457202 */ /* 0x000fe40000000f00 */
[----:B------:R-:W-:Y:S02]  /*3f90*/  MOV R86, RZ ;  /* 0x000000ff00567202 */ /* 0x000fe40000000f00 */
[----:B------:R-:W-:-:S02]  /*3fa0*/  MOV R71, RZ ;  /* 0x000000ff00477202 */ /* 0x000fc40000000f00 */
[----:B------:R-:W-:Y:S02]  /*3fb0*/  MOV R73, RZ ;  /* 0x000000ff00497202 */ /* 0x000fe40000000f00 */
[----:B------:R-:W-:Y:S02]  /*3fc0*/  IADD3 R106, R43, -R4, RZ ;  /* 0x800000042b6a7210 */ /* 0x000fe40007ffe0ff */
[----:B------:R-:W-:Y:S02]  /*3fd0*/  SHF.L.U32 R107, R5, 0x8, RZ ;  /* 0x00000008056b7819 */ /* 0x000fe400000006ff */
.L_x_11214:
[----:B------:R-:W2:Y:S01]  /*3fe0*/  LDG.E.64 R22, [R96.64] ;  /* 0x0000000660167981 */ /* 0x000ea2000c1e1b00 */
[C---:B------:R-:W-:Y:S01]  /*3ff0*/  ISETP.NE.AND P0, PT, R33.reuse, RZ, PT ;  /* 0x000000ff2100720c */ /* 0x040fe20003f05270 */
[----:B------:R-:W-:Y:S01]  /*4000*/  CS2R R10, SRZ ;  /* 0x00000000000a7805 */ /* 0x000fe2000001ff00 */
[----:B------:R-:W-:Y:S02]  /*4010*/  IADD3 R6, R33, 0x200, RZ ;  /* 0x0000020021067810 */ /* 0x000fe40007ffe0ff */
[----:B------:R-:W-:Y:S02]  /*4020*/  ISETP.NE.AND P2, PT, R154, RZ, PT ;  /* 0x000000ff9a00720c */ /* 0x000fe40003f45270 */
[----:B------:R-:W-:-:S02]  /*4030*/  SEL R8, R107, R6, !P0 ;  /* 0x000000066b087207 */ /* 0x000fc40004000000 */
[----:B------:R-:W-:Y:S01]  /*4040*/  ISETP.LT.OR P1, PT, R43, 0x2, P2 ;  /* 0x000000022b00780c */ /* 0x000fe20001721670 */
[----:B------:R-:W-:Y:S01]  /*4050*/  BSSY B0, `(.L_x_11200) ;  /* 0x000009e000007945 */ /* 0x000fe20003800000 */
[----:B--2---:R-:W-:Y:S02]  /*4060*/  FMUL.FTZ R9, R22, 1.4426950216293334961 ;  /* 0x3fb8aa3b16097820 */ /* 0x004fe40000410000 */
[-C--:B------:R-:W-:Y:S02]  /*4070*/  FMUL.FTZ R5, R23, R66.reuse ;  /* 0x0000004217057220 */ /* 0x080fe40000410000 */
[----:B------:R-:W-:Y:S02]  /*4080*/  FMUL.FTZ R4, R9, R66 ;  /* 0x0000004209047220 */ /* 0x000fe40000410000 */
        /* <DEDUP_REMOVED lines=15> */
[----:B-1----:R-:W-:Y:S02]  /*4180*/  FMUL.FTZ R8, R9, R68 ;  /* 0x0000004409087220 */ /* 0x002fe40000410000 */
[----:B------:R-:W-:-:S04]  /*4190*/  FMUL.RZ R117, R108, 0.15915493667125701904 ;  /* 0x3e22f9836c757820 */ /* 0x000fc8000040c000 */
[----:B------:R-:W1:Y:S01]  /*41a0*/  MUFU.EX2 R8, R8 ;  /* 0x0000000800087308 */ /* 0x000e620000000800 */
[C---:B------:R-:W-:Y:S02]  /*41b0*/  FMUL.FTZ R108, R9.reuse, R70 ;  /* 0x00000046096c7220 */ /* 0x040fe40000410000 */
[----:B------:R-:W-:Y:S02]  /*41c0*/  FMUL.RZ R122, R110, 0.15915493667125701904 ;  /* 0x3e22f9836e7a7820 */ /* 0x000fe4000040c000 */
[----:B------:R-:W-:-:S03]  /*41d0*/  FMUL.FTZ R110, R9, R72 ;  /* 0x00000048096e7220 */ /* 0x000fc60000410000 */
[----:B------:R2:W3:Y:S01]  /*41e0*/  MUFU.COS R111, R112 ;  /* 0x00000070006f7308 */ /* 0x0004e20000000000 */
[C---:B------:R-:W-:Y:S02]  /*41f0*/  FMUL.FTZ R124, R9.reuse, R78 ;  /* 0x0000004e097c7220 */ /* 0x040fe40000410000 */
[----:B------:R-:W-:Y:S01]  /*4200*/  FMUL.FTZ R126, R9, R80 ;  /* 0x00000050097e7220 */ /* 0x000fe20000410000 */
[----:B------:R0:W5:Y:S04]  /*4210*/  @!P1 LDG.E.64 R10, [R102.64+0x8] ;  /* 0x00000806660a9981 */ /* 0x000168000c1e1b00 */
[----:B------:R-:W-:Y:S01]  /*4220*/  MUFU.COS R115, R117 ;  /* 0x0000007500737308 */ /* 0x000fe20000000000 */
[----:B--2---:R-:W-:-:S07]  /*4230*/  FMUL.FTZ R112, R23, R74 ;  /* 0x0000004a17707220 */ /* 0x004fce0000410000 */
[----:B------:R2:W-:Y:S01]  /*4240*/  MUFU.EX2 R114, R108 ;  /* 0x0000006c00727308 */ /* 0x0005e20000000800 */
[----:B------:R-:W-:-:S07]  /*4250*/  FMUL.RZ R125, R112, 0.15915493667125701904 ;  /* 0x3e22f983707d7820 */ /* 0x000fce000040c000 */
[----:B------:R-:W-:Y:S01]  /*4260*/  MUFU.SIN R113, R117 ;  /* 0x0000007500717308 */ /* 0x000fe20000000400 */
[----:B--2---:R-:W-:-:S07]  /*4270*/  FMUL.FTZ R108, R23, R76 ;  /* 0x0000004c176c7220 */ /* 0x004fce0000410000 */
[----:B------:R-:W-:Y:S01]  /*4280*/  MUFU.COS R116, R122 ;  /* 0x0000007a00747308 */ /* 0x000fe20000000000 */
[----:B------:R-:W-:-:S07]  /*4290*/  FMUL.RZ R128, R108, 0.15915493667125701904 ;  /* 0x3e22f9836c807820 */ /* 0x000fce000040c000 */
[----:B------:R1:W2:Y:S01]  /*42a0*/  MUFU.EX2 R119, R110 ;  /* 0x0000006e00777308 */ /* 0x0002a20000000800 */
[----:B------:R-:W-:-:S07]  /*42b0*/  FMUL.FTZ R112, R9, R74 ;  /* 0x0000004a09707220 */ /* 0x000fce0000410000 */
[----:B------:R4:W0:Y:S01]  /*42c0*/  MUFU.SIN R118, R122 ;  /* 0x0000007a00767308 */ /* 0x0008220000000400 */
[----:B-1----:R-:W-:Y:S01]  /*42d0*/  FMUL.FTZ R110, R8, R109 ;  /* 0x0000006d086e7220 */ /* 0x002fe20000410000 */
[----:B------:R-:W-:Y:S01]  /*42e0*/  PRMT R109, RZ, 0x5410, R156 ;  /* 0x00005410ff6d7816 */ /* 0x000fe2000000009c */
[----:B----4-:R-:W-:Y:S02]  /*42f0*/  FMUL.FTZ R122, R9, R76 ;  /* 0x0000004c097a7220 */ /* 0x010fe40000410000 */
[----:B------:R-:W-:-:S03]  /*4300*/  FMUL.FTZ R9, R23, R78 ;  /* 0x0000004e17097220 */ /* 0x000fc60000410000 */
[----:B------:R-:W-:Y:S01]  /*4310*/  MUFU.SIN R121, R125 ;  /* 0x0000007d00797308 */ /* 0x000fe20000000400 */
[----:B---3--:R-:W-:Y:S02]  /*4320*/  FMUL.FTZ R108, R8, R111 ;  /* 0x0000006f086c7220 */ /* 0x008fe40000410000 */
[----:B------:R-:W-:Y:S02]  /*4330*/  FMUL.RZ R130, R9, 0.15915493667125701904 ;  /* 0x3e22f98309827820 */ /* 0x000fe4000040c000 */
[----:B------:R-:W-:-:S03]  /*4340*/  FMUL.FTZ R8, R23, R80 ;  /* 0x0000005017087220 */ /* 0x000fc60000410000 */
[----:B------:R1:W-:Y:S01]  /*4350*/  MUFU.COS R117, R125 ;  /* 0x0000007d00757308 */ /* 0x0003e20000000000 */
[----:B--2---:R-:W-:-:S07]  /*4360*/  FMUL.FTZ R116, R119, R116 ;  /* 0x0000007477747220 */ /* 0x004fce0000410000 */
[----:B------:R-:W-:Y:S01]  /*4370*/  MUFU.COS R127, R128 ;  /* 0x00000080007f7308 */ /* 0x000fe20000000000 */
[----:B-1----:R-:W-:-:S07]  /*4380*/  FMUL.FTZ R125, R109, R66 ;  /* 0x000000426d7d7220 */ /* 0x002fce0000410000 */
[----:B------:R-:W1:Y:S01]  /*4390*/  MUFU.EX2 R122, R122 ;  /* 0x0000007a007a7308 */ /* 0x000e620000000800 */
[----:B------:R-:W-:-:S07]  /*43a0*/  FMUL.FTZ R111, R110, R125 ;  /* 0x0000007d6e6f7220 */ /* 0x000fce0000410000 */
[----:B------:R2:W3:Y:S01]  /*43b0*/  MUFU.SIN R123, R128 ;  /* 0x00000080007b7308 */ /* 0x0004e20000000400 */
[----:B0-----:R-:W-:-:S07]  /*43c0*/  FMUL.FTZ R119, R119, R118 ;  /* 0x0000007677777220 */ /* 0x001fce0000410000 */
[----:B------:R0:W4:Y:S01]  /*43d0*/  MUFU.EX2 R120, R112 ;  /* 0x0000007000787308 */ /* 0x0001220000000800 */
[----:B--2---:R-:W-:Y:S02]  /*43e0*/  FMUL.RZ R128, R8, 0.15915493667125701904 ;  /* 0x3e22f98308807820 */ /* 0x004fe4000040c000 */
[----:B------:R-:W-:Y:S02]  /*43f0*/  FMUL.FTZ R8, RZ, R110 ;  /* 0x0000006eff087220 */ /* 0x000fe40000410000 */
[----:B0-----:R-:W-:-:S03]  /*4400*/  FMUL.FTZ R112, R114, R115 ;  /* 0x0000007372707220 */ /* 0x001fc60000410000 */
[----:B------:R-:W-:Y:S01]  /*4410*/  MUFU.EX2 R124, R124 ;  /* 0x0000007c007c7308 */ /* 0x000fe20000000800 */
[----:B------:R-:W-:Y:S02]  /*4420*/  FMUL.FTZ R114, R114, R113 ;  /* 0x0000007172727220 */ /* 0x000fe40000410000 */
[----:B------:R-:W-:Y:S01]  /*4430*/  FFMA.FTZ R118, RZ, R108, R111 ;  /* 0x0000006cff767223 */ /* 0x000fe2000001006f */
[----:B------:R-:W-:-:S04]  /*4440*/  PRMT R111, RZ, 0x5410, R56 ;  /* 0x00005410ff6f7816 */ /* 0x000fc80000000038 */
[----:B------:R-:W0:Y:S01]  /*4450*/  MUFU.COS R113, R130 ;  /* 0x0000008200717308 */ /* 0x000e220000000000 */
[----:B------:R-:W-:-:S07]  /*4460*/  FFMA.FTZ R8, R108, R125, -R8 ;  /* 0x0000007d6c087223 */ /* 0x000fce0000010808 */
[----:B------:R-:W2:Y:S01]  /*4470*/  MUFU.SIN R9, R130 ;  /* 0x0000008200097308 */ /* 0x000ea20000000400 */
[----:B------:R-:W-:Y:S02]  /*4480*/  FFMA.FTZ R131, R111, R68, R8 ;  /* 0x000000446f837223 */ /* 0x000fe40000010008 */
[----:B-1----:R-:W-:Y:S02]  /*4490*/  FMUL.FTZ R115, R122, R127 ;  /* 0x0000007f7a737220 */ /* 0x002fe40000410000 */
[----:B------:R-:W-:-:S03]  /*44a0*/  FADD.FTZ R133, RZ, R118 ;  /* 0x00000076ff857221 */ /* 0x000fc60000010000 */
[----:B------:R-:W-:Y:S01]  /*44b0*/  MUFU.EX2 R126, R126 ;  /* 0x0000007e007e7308 */ /* 0x000fe20000000800 */
[----:B---3--:R-:W-:Y:S02]  /*44c0*/  FMUL.FTZ R122, R122, R123 ;  /* 0x0000007b7a7a7220 */ /* 0x008fe40000410000 */
[----:B------:R-:W-:-:S05]  /*44d0*/  FMUL.FTZ R123, R114, R131 ;  /* 0x00000083727b7220 */ /* 0x000fca0000410000 */
[----:B------:R-:W1:Y:S01]  /*44e0*/  MUFU.COS R129, R128 ;  /* 0x0000008000817308 */ /* 0x000e620000000000 */
[----:B------:R-:W-:Y:S02]  /*44f0*/  FMUL.FTZ R8, R114, R133 ;  /* 0x0000008572087220 */ /* 0x000fe40000410000 */
[----:B----4-:R-:W-:-:S05]  /*4500*/  FMUL.FTZ R117, R120, R117 ;  /* 0x0000007578757220 */ /* 0x010fca0000410000 */
[----:B------:R3:W4:Y:S01]  /*4510*/  MUFU.SIN R127, R128 ;  /* 0x00000080007f7308 */ /* 0x0007220000000400 */
[----:B------:R-:W-:Y:S02]  /*4520*/  FMUL.FTZ R120, R120, R121 ;  /* 0x0000007978787220 */ /* 0x000fe40000410000 */
[C---:B0-----:R-:W-:Y:S01]  /*4530*/  FMUL.FTZ R118, R124.reuse, R113 ;  /* 0x000000717c767220 */ /* 0x041fe20000410000 */
[----:B------:R-:W-:Y:S01]  /*4540*/  PRMT R113, RZ, 0x5410, R57 ;  /* 0x00005410ff717816 */ /* 0x000fe20000000039 */
[----:B--2---:R-:W-:Y:S02]  /*4550*/  FMUL.FTZ R121, R124, R9 ;  /* 0x000000097c797220 */ /* 0x004fe40000410000 */
[C---:B------:R-:W-:Y:S02]  /*4560*/  FFMA.FTZ R133, R112.reuse, R133, R123 ;  /* 0x0000008570857223 */ /* 0x040fe4000001007b */
[----:B------:R-:W-:Y:S02]  /*4570*/  FFMA.FTZ R131, R112, R131, -R8 ;  /* 0x0000008370837223 */ /* 0x000fe40000010808 */
[----:B------:R-:W-:-:S02]  /*4580*/  FMUL.FTZ R9, R25, R110 ;  /* 0x0000006e19097220 */ /* 0x000fc40000410000 */
[C---:B------:R-:W-:Y:S02]  /*4590*/  FMUL.FTZ R8, R24.reuse, R110 ;  /* 0x0000006e18087220 */ /* 0x040fe40000410000 */
[----:B------:R-:W-:Y:S02]  /*45a0*/  FADD.FTZ R133, RZ, R133 ;  /* 0x00000085ff857221 */ /* 0x000fe40000010000 */
[----:B------:R-:W-:Y:S02]  /*45b0*/  FFMA.FTZ R131, R113, R70, R131 ;  /* 0x0000004671837223 */ /* 0x000fe40000010083 */
[-C--:B------:R-:W-:Y:S02]  /*45c0*/  FFMA.FTZ R9, R24, R108.reuse, -R9 ;  /* 0x0000006c18097223 */ /* 0x080fe40000010809 */
[----:B-1----:R-:W-:Y:S02]  /*45d0*/  FMUL.FTZ R123, R126, R129 ;  /* 0x000000817e7b7220 */ /* 0x002fe40000410000 */
[----:B------:R-:W-:-:S02]  /*45e0*/  FFMA.FTZ R129, R25, R108, R8 ;  /* 0x0000006c19817223 */ /* 0x000fc40000010008 */
[C---:B---3--:R-:W-:Y:S02]  /*45f0*/  FMUL.FTZ R128, R119.reuse, R133 ;  /* 0x0000008577807220 */ /* 0x048fe40000410000 */
[----:B------:R-:W-:Y:S02]  /*4600*/  FMUL.FTZ R130, R119, R131 ;  /* 0x0000008377827220 */ /* 0x000fe40000410000 */
[----:B------:R-:W-:Y:S02]  /*4610*/  FMUL.FTZ R8, R114, R9 ;  /* 0x0000000972087220 */ /* 0x000fe40000410000 */
[----:B----4-:R-:W-:Y:S01]  /*4620*/  FMUL.FTZ R124, R126, R127 ;  /* 0x0000007f7e7c7220 */ /* 0x010fe20000410000 */
[----:B------:R-:W-:Y:S01]  /*4630*/  PRMT R127, RZ, 0x5410, R58 ;  /* 0x00005410ff7f7816 */ /* 0x000fe2000000003a */
[C---:B------:R-:W-:Y:S02]  /*4640*/  FFMA.FTZ R128, R116.reuse, R131, -R128 ;  /* 0x0000008374807223 */ /* 0x040fe40000010880 */
[----:B------:R-:W-:-:S02]  /*4650*/  FFMA.FTZ R130, R116, R133, R130 ;  /* 0x0000008574827223 */ /* 0x000fc40000010082 */
[-C--:B------:R-:W-:Y:S02]  /*4660*/  FFMA.FTZ R8, R112, R129.reuse, R8 ;  /* 0x0000008170087223 */ /* 0x080fe40000010008 */
[----:B------:R-:W-:Y:S02]  /*4670*/  FMUL.FTZ R129, R114, R129 ;  /* 0x0000008172817220 */ /* 0x000fe40000410000 */
[----:B------:R-:W-:Y:S02]  /*4680*/  FFMA.FTZ R128, R127, R72, R128 ;  /* 0x000000487f807223 */ /* 0x000fe40000010080 */
[----:B------:R-:W-:Y:S02]  /*4690*/  FADD.FTZ R130, RZ, R130 ;  /* 0x00000082ff827221 */ /* 0x000fe40000010000 */
[----:B------:R-:W-:Y:S02]  /*46a0*/  FFMA.FTZ R129, R112, R9, -R129 ;  /* 0x0000000970817223 */ /* 0x000fe40000010881 */
[----:B------:R-:W-:-:S02]  /*46b0*/  FMUL.FTZ R9, R119, R8 ;  /* 0x0000000877097220 */ /* 0x000fc40000410000 */
[C---:B------:R-:W-:Y:S02]  /*46c0*/  FMUL.FTZ R132, R120.reuse, R128 ;  /* 0x0000008078847220 */ /* 0x040fe40000410000 */
[-C--:B------:R-:W-:Y:S02]  /*46d0*/  FMUL.FTZ R126, R120, R130.reuse ;  /* 0x00000082787e7220 */ /* 0x080fe40000410000 */
[-C--:B------:R-:W-:Y:S02]  /*46e0*/  FMUL.FTZ R131, R119, R129.reuse ;  /* 0x0000008177837220 */ /* 0x080fe40000410000 */
[----:B------:R-:W-:Y:S01]  /*46f0*/  FFMA.FTZ R9, R116, R129, -R9 ;  /* 0x0000008174097223 */ /* 0x000fe20000010809 */
[----:B------:R-:W-:Y:S01]  /*4700*/  PRMT R129, RZ, 0x5410, R59 ;  /* 0x00005410ff817816 */ /* 0x000fe2000000003b */
[C---:B------:R-:W-:Y:S02]  /*4710*/  FFMA.FTZ R132, R117.reuse, R130, R132 ;  /* 0x0000008275847223 */ /* 0x040fe40000010084 */
[----:B------:R-:W-:-:S02]  /*4720*/  FFMA.FTZ R126, R117, R128, -R126 ;  /* 0x00000080757e7223 */ /* 0x000fc4000001087e */
[----:B------:R-:W-:Y:S02]  /*4730*/  FADD.FTZ R132, RZ, R132 ;  /* 0x00000084ff847221 */ /* 0x000fe40000010000 */
[----:B------:R-:W-:Y:S02]  /*4740*/  FFMA.FTZ R128, R129, R74, R126 ;  /* 0x0000004a81807223 */ /* 0x000fe4000001007e */
[----:B------:R-:W-:Y:S02]  /*4750*/  FFMA.FTZ R131, R116, R8, R131 ;  /* 0x0000000874837223 */ /* 0x000fe40000010083 */
[----:B------:R-:W-:Y:S02]  /*4760*/  FMUL.FTZ R126, R120, R9 ;  /* 0x00000009787e7220 */ /* 0x000fe40000410000 */
[----:B------:R-:W-:Y:S02]  /*4770*/  FMUL.FTZ R130, R122, R132 ;  /* 0x000000847a827220 */ /* 0x000fe40000410000 */
[----:B------:R-:W-:-:S02]  /*4780*/  FMUL.FTZ R8, R120, R131 ;  /* 0x0000008378087220 */ /* 0x000fc40000410000 */
[CC--:B------:R-:W-:Y:S02]  /*4790*/  FMUL.FTZ R133, R122.reuse, R128.reuse ;  /* 0x000000807a857220 */ /* 0x0c0fe40000410000 */
[----:B------:R-:W-:Y:S01]  /*47a0*/  FFMA.FTZ R126, R117, R131, R126 ;  /* 0x00000083757e7223 */ /* 0x000fe2000001007e */
[----:B------:R-:W-:Y:S01]  /*47b0*/  PRMT R131, RZ, 0x5410, R60 ;  /* 0x00005410ff837816 */ /* 0x000fe2000000003c */
[----:B------:R-:W-:Y:S02]  /*47c0*/  FFMA.FTZ R130, R115, R128, -R130 ;  /* 0x0000008073827223 */ /* 0x000fe40000010882 */
[----:B------:R-:W-:Y:S02]  /*47d0*/  FFMA.FTZ R8, R117, R9, -R8 ;  /* 0x0000000975087223 */ /* 0x000fe40000010808 */
[----:B------:R-:W-:Y:S02]  /*47e0*/  FFMA.FTZ R133, R115, R132, R133 ;  /* 0x0000008473857223 */ /* 0x000fe40000010085 */
[----:B------:R-:W-:-:S02]  /*47f0*/  FMUL.FTZ R9, R122, R126 ;  /* 0x0000007e7a097220 */ /* 0x000fc40000410000 */
[----:B------:R-:W-:Y:S02]  /*4800*/  FFMA.FTZ R130, R131, R76, R130 ;  /* 0x0000004c83827223 */ /* 0x000fe40000010082 */
[----:B------:R-:W-:Y:S02]  /*4810*/  FADD.FTZ R133, RZ, R133 ;  /* 0x00000085ff857221 */ /* 0x000fe40000010000 */
[-C--:B------:R-:W-:Y:S02]  /*4820*/  FMUL.FTZ R128, R122, R8.reuse ;  /* 0x000000087a807220 */ /* 0x080fe40000410000 */
[----:B------:R-:W-:Y:S02]  /*4830*/  FFMA.FTZ R9, R115, R8, -R9 ;  /* 0x0000000873097223 */ /* 0x000fe40000010809 */
[C---:B------:R-:W-:Y:S02]  /*4840*/  FMUL.FTZ R8, R121.reuse, R130 ;  /* 0x0000008279087220 */ /* 0x040fe40000410000 */
[----:B------:R-:W-:-:S02]  /*4850*/  FMUL.FTZ R137, R121, R133 ;  /* 0x0000008579897220 */ /* 0x000fc40000410000 */
[----:B------:R-:W-:Y:S02]  /*4860*/  FFMA.FTZ R128, R115, R126, R128 ;  /* 0x0000007e73807223 */ /* 0x000fe40000010080 */
[C---:B------:R-:W-:Y:S02]  /*4870*/  FMUL.FTZ R135, R121.reuse, R9 ;  /* 0x0000000979877220 */ /* 0x040fe40000410000 */
[C---:B------:R-:W-:Y:S01]  /*4880*/  FFMA.FTZ R8, R118.reuse, R133, R8 ;  /* 0x0000008576087223 */ /* 0x040fe20000010008 */
[----:B------:R-:W-:Y:S01]  /*4890*/  PRMT R133, RZ, 0x5410, R61 ;  /* 0x00005410ff857816 */ /* 0x000fe2000000003d */
[C---:B------:R-:W-:Y:S02]  /*48a0*/  FFMA.FTZ R137, R118.reuse, R130, -R137 ;  /* 0x0000008276897223 */ /* 0x040fe40000010889 */
[-C--:B------:R-:W-:Y:S02]  /*48b0*/  FFMA.FTZ R135, R118, R128.reuse, R135 ;  /* 0x0000008076877223 */ /* 0x080fe40000010087 */
[----:B------:R-:W-:Y:S01]  /*48c0*/  FMUL.FTZ R128, R121, R128 ;  /* 0x0000008079807220 */ /* 0x000fe20000410000 */
[----:B------:R-:W-:Y:S01]  /*48d0*/  ISETP.NE.AND P1, PT, R33, 0x1f, PT ;  /* 0x0000001f2100780c */ /* 0x000fe20003f25270 */
[----:B------:R-:W-:-:S02]  /*48e0*/  FFMA.FTZ R137, R133, R78, R137 ;  /* 0x0000004e85897223 */ /* 0x000fc40000010089 */
[----:B------:R-:W-:Y:S02]  /*48f0*/  FFMA.FTZ R128, R118, R9, -R128 ;  /* 0x0000000976807223 */ /* 0x000fe40000010880 */
[----:B------:R-:W-:Y:S02]  /*4900*/  FADD.FTZ R8, RZ, R8 ;  /* 0x00000008ff087221 */ /* 0x000fe40000010000 */
[C---:B------:R-:W-:Y:S02]  /*4910*/  FMUL.FTZ R9, R124.reuse, R137 ;  /* 0x000000897c097220 */ /* 0x040fe40000410000 */
[C---:B------:R-:W-:Y:S02]  /*4920*/  FMUL.FTZ R126, R124.reuse, R135 ;  /* 0x000000877c7e7220 */ /* 0x040fe40000410000 */
[----:B------:R-:W-:Y:S02]  /*4930*/  FFMA.FTZ R9, R123, R8, R9 ;  /* 0x000000087b097223 */ /* 0x000fe40000010009 */
[----:B------:R-:W-:-:S02]  /*4940*/  FMUL.FTZ R130, R124, R128 ;  /* 0x000000807c827220 */ /* 0x000fc40000410000 */
[C---:B------:R-:W-:Y:S02]  /*4950*/  FFMA.FTZ R126, R123.reuse, R128, -R126 ;  /* 0x000000807b7e7223 */ /* 0x040fe4000001087e */
[----:B------:R-:W-:Y:S02]  /*4960*/  FMUL.FTZ R132, R124, R8 ;  /* 0x000000087c847220 */ /* 0x000fe40000410000 */
[----:B------:R-:W-:Y:S02]  /*4970*/  FADD.FTZ R128, RZ, R9 ;  /* 0x00000009ff807221 */ /* 0x000fe40000010000 */
[----:B------:R0:W1:Y:S01]  /*4980*/  @P1 LDS.64 R8, [R33.X8+0x1678] ;  /* 0x0016780021081984 */ /* 0x0000620000008a00 */
[C---:B------:R-:W-:Y:S01]  /*4990*/  FFMA.FTZ R134, R123.reuse, R135, R130 ;  /* 0x000000877b867223 */ /* 0x040fe20000010082 */
[----:B------:R-:W-:Y:S01]  /*49a0*/  PRMT R135, RZ, 0x5410, R62 ;  /* 0x00005410ff877816 */ /* 0x000fe2000000003e */
[----:B------:R-:W-:-:S04]  /*49b0*/  FFMA.FTZ R132, R123, R137, -R132 ;  /* 0x000000897b847223 */ /* 0x000fc80000010884 */
[----:B------:R-:W-:Y:S01]  /*49c0*/  FFMA.FTZ R130, R135, R80, R132 ;  /* 0x0000005087827223 */ /* 0x000fe20000010084 */
[----:B------:R-:W-:Y:S05]  /*49d0*/  @P1 BRA `(.L_x_11201) ;  /* 0x0000005000001947 */ /* 0x000fea0003800000 */
[----:B0-----:R-:W-:Y:S01]  /*49e0*/  ISETP.NE.AND P3, PT, R43, c[0x0][0x174], PT ;  /* 0x00005d002b007a0c */ /* 0x001fe20003f65270 */
[----:B-1----:R-:W-:Y:S01]  /*49f0*/  HFMA2.MMA R9, -RZ, RZ, 0, 0 ;  /* 0x00000000ff097435 */ /* 0x002fe200000001ff */
[----:B------:R-:W-:-:S11]  /*4a00*/  MOV R8, 0x3f800000 ;  /* 0x3f80000000087802 */ /* 0x000fd60000000f00 */
[----:B------:R-:W-:-:S05]  /*4a10*/  @P3 LEA R132, R106, R105, 0xb ;  /* 0x000000696a843211 */ /* 0x000fca00078e58ff */
[----:B------:R0:W1:Y:S02]  /*4a20*/  @P3 LDS.64 R8, [R132+0x670] ;  /* 0x0006700084083984 */ /* 0x0000640000000a00 */
.L_x_11201:
[----:B0-----:R-:W-:Y:S05]  /*4a30*/  BSYNC B0 ;  /* 0x0000000000007941 */ /* 0x001fea0003800000 */
.L_x_11200:
[----:B------:R-:W0:Y:S01]  /*4a40*/  SHFL.UP PT, R143, R130, 0x1, RZ ;  /* 0x04200000828f7989 */ /* 0x000e2200000e00ff */
[----:B------:R-:W-:Y:S01]  /*4a50*/  ISETP.GE.AND P3, PT, R34, 0x1, PT ;  /* 0x000000012200780c */ /* 0x000fe20003f66270 */
[CC--:B-----5:R-:W-:Y:S01]  /*4a60*/  FMUL.FTZ R137, R5.reuse, R7.reuse ;  /* 0x0000000705897220 */ /* 0x0e0fe20000410000 */
[----:B------:R-:W-:Y:S01]  /*4a70*/  ISETP.NE.AND P6, PT, R154, 0x1f, PT ;  /* 0x0000001f9a00780c */ /* 0x000fe20003fc5270 */
[----:B------:R-:W2:Y:S01]  /*4a80*/  SHFL.UP PT, R139, R126, 0x1, RZ ;  /* 0x042000007e8b7989 */ /* 0x000ea200000e00ff */
[-C--:B------:R-:W-:Y:S01]  /*4a90*/  FMUL.FTZ R140, R5, R6.reuse ;  /* 0x00000006058c7220 */ /* 0x080fe20000410000 */
[----:B------:R-:W-:Y:S01]  /*4aa0*/  ISETP.GE.OR P2, PT, R43, c[0x0][0x174], P2 ;  /* 0x00005d002b007a0c */ /* 0x000fe20001746670 */
[C---:B------:R-:W-:Y:S01]  /*4ab0*/  FFMA.FTZ R132, R4.reuse, R6, -R137 ;  /* 0x0000000604847223 */ /* 0x040fe20000010889 */
[----:B------:R-:W3:Y:S01]  /*4ac0*/  SHFL.UP PT, R145, R128, 0x1, RZ ;  /* 0x0420000080917989 */ /* 0x000ee200000e00ff */
[----:B------:R-:W-:Y:S01]  /*4ad0*/  FFMA.FTZ R140, R4, R7, R140 ;  /* 0x00000007048c7223 */ /* 0x000fe2000001008c */
[----:B------:R-:W-:Y:S01]  /*4ae0*/  BSSY B0, `(.L_x_11202) ;  /* 0x00000c1000007945 */ /* 0x000fe20003800000 */
[C---:B------:R-:W-:Y:S01]  /*4af0*/  ISETP.GT.U32.AND P4, PT, R154.reuse, 0x17, PT ;  /* 0x000000179a00780c */ /* 0x040fe20003f84070 */
[----:B------:R-:W4:Y:S01]  /*4b00*/  SHFL.UP PT, R141, R134, 0x1, RZ ;  /* 0x04200000868d7989 */ /* 0x000f2200000e00ff */
[----:B------:R-:W-:-:S03]  /*4b10*/  ISETP.GT.U32.AND P5, PT, R154, 0xf, PT ;  /* 0x0000000f9a00780c */ /* 0x000fc60003fa4070 */
[----:B------:R-:W-:Y:S04]  /*4b20*/  SHFL.IDX PT, R10, R10, RZ, 0x1f ;  /* 0x00001fff0a0a7589 */ /* 0x000fe800000e0000 */
[----:B------:R-:W-:Y:S01]  /*4b30*/  SHFL.IDX PT, R11, R11, RZ, 0x1f ;  /* 0x00001fff0b0b7589 */ /* 0x000fe200000e0000 */
[C---:B0-----:R-:W-:Y:S02]  /*4b40*/  FMUL.FTZ R138, R134.reuse, R143 ;  /* 0x0000008f868a7220 */ /* 0x041fe40000410000 */
[C---:B--2---:R-:W-:Y:S02]  /*4b50*/  FMUL.FTZ R5, R134.reuse, R139 ;  /* 0x0000008b86057220 */ /* 0x044fe40000410000 */
[-C--:B---3--:R-:W-:Y:S02]  /*4b60*/  FMUL.FTZ R136, R134, R145.reuse ;  /* 0x0000009186887220 */ /* 0x088fe40000410000 */
[----:B------:R-:W-:-:S02]  /*4b70*/  FFMA.FTZ R145, R126, R145, R138 ;  /* 0x000000917e917223 */ /* 0x000fc4000001008a */
[C---:B----4-:R-:W-:Y:S02]  /*4b80*/  FFMA.FTZ R5, R126.reuse, R141, R5 ;  /* 0x0000008d7e057223 */ /* 0x050fe40000010005 */
[----:B------:R-:W-:Y:S02]  /*4b90*/  FFMA.FTZ R143, R126, R143, -R136 ;  /* 0x0000008f7e8f7223 */ /* 0x000fe40000010888 */
        /* <DEDUP_REMOVED lines=12> */
[----:B------:R-:W2:Y:S01]  /*4c60*/  SHFL.UP PT, R7, R130, 0x2, RZ ;  /* 0x0440000082077989 */ /* 0x000ea200000e00ff */
[C---:B------:R-:W-:Y:S02]  /*4c70*/  FMUL.FTZ R141, R124.reuse, R138 ;  /* 0x0000008a7c8d7220 */ /* 0x040fe40000410000 */
[----:B------:R-:W-:Y:S01]  /*4c80*/  FFMA.FTZ R143, -R124, R136, -R137 ;  /* 0x000000887c8f7223 */ /* 0x000fe20000010989 */
[----:B------:R-:W3:Y:S01]  /*4c90*/  SHFL.UP PT, R4, R126, 0x2, RZ ;  /* 0x044000007e047989 */ /* 0x000ee200000e00ff */
[----:B------:R-:W-:Y:S02]  /*4ca0*/  FMUL.FTZ R137, R95, R132 ;  /* 0x000000845f897220 */ /* 0x000fe40000410000 */
[----:B------:R-:W-:Y:S02]  /*4cb0*/  FFMA.FTZ R142, R123, R136, -R141 ;  /* 0x000000887b8e7223 */ /* 0x000fe4000001088d */
[----:B------:R-:W-:-:S02]  /*4cc0*/  FADD.FTZ R143, -R134, R143 ;  /* 0x0000008f868f7221 */ /* 0x000fc40000010100 */
[----:B------:R-:W-:Y:S02]  /*4cd0*/  FADD.FTZ R142, R137, R142 ;  /* 0x0000008e898e7221 */ /* 0x000fe40000010000 */
[CC--:B------:R-:W-:Y:S02]  /*4ce0*/  FMUL.FTZ R141, R121.reuse, -R143.reuse ;  /* 0x8000008f798d7220 */ /* 0x0c0fe40000410000 */
[-C--:B------:R-:W-:Y:S02]  /*4cf0*/  FMUL.FTZ R145, R121, -R142.reuse ;  /* 0x8000008e79917220 */ /* 0x080fe40000410000 */
[C---:B------:R-:W-:Y:S02]  /*4d00*/  FFMA.FTZ R146, R118.reuse, R142, -R141 ;  /* 0x0000008e76927223 */ /* 0x040fe4000001088d */
[----:B------:R-:W-:Y:S02]  /*4d10*/  FFMA.FTZ R148, R118, R143, R145 ;  /* 0x0000008f76947223 */ /* 0x000fe40000010091 */
[----:B0-----:R-:W-:-:S02]  /*4d20*/  FMUL.FTZ R142, R5, R139 ;  /* 0x0000008b058e7220 */ /* 0x001fc40000410000 */
[CC--:B--2---:R-:W-:Y:S02]  /*4d30*/  FMUL.FTZ R144, R5.reuse, R7.reuse ;  /* 0x0000000705907220 */ /* 0x0c4fe40000410000 */
[C---:B------:R-:W-:Y:S02]  /*4d40*/  FFMA.FTZ R143, R126.reuse, R7, -R142 ;  /* 0x000000077e8f7223 */ /* 0x040fe4000001088e */
[C---:B---3--:R-:W-:Y:S02]  /*4d50*/  FMUL.FTZ R141, R5.reuse, R4 ;  /* 0x00000004058d7220 */ /* 0x048fe40000410000 */
[-C--:B------:R-:W-:Y:S02]  /*4d60*/  FMUL.FTZ R7, R5, R6.reuse ;  /* 0x0000000605077220 */ /* 0x080fe40000410000 */
[C---:B------:R-:W-:Y:S02]  /*4d70*/  FFMA.FTZ R145, R126.reuse, R139, R144 ;  /* 0x0000008b7e917223 */ /* 0x040fe40000010090 */
[----:B------:R-:W-:-:S02]  /*4d80*/  FFMA.FTZ R6, R126, R6, R141 ;  /* 0x000000067e067223 */ /* 0x000fc4000001008d */
[----:B------:R-:W-:Y:S02]  /*4d90*/  @P3 FFMA.FTZ R126, R126, R4, -R7 ;  /* 0x000000047e7e3223 */ /* 0x000fe40000010807 */
[----:B------:R-:W-:Y:S01]  /*4da0*/  @P3 FADD.FTZ R128, R128, R145 ;  /* 0x0000009180803221 */ /* 0x000fe20000010000 */
[----:B------:R-:W-:Y:S01]  /*4db0*/  FSEL R6, R5, R6, !P3 ;  /* 0x0000000605067208 */ /* 0x000fe20005800000 */
[----:B------:R-:W-:Y:S01]  /*4dc0*/  @P3 FADD.FTZ R130, R130, R143 ;  /* 0x0000008f82823221 */ /* 0x000fe20000010000 */
[----:B------:R-:W-:Y:S01]  /*4dd0*/  SHFL.UP PT, R5, R126, 0x4, RZ ;  /* 0x048000007e057989 */ /* 0x000fe200000e00ff */
[C---:B------:R-:W-:Y:S01]  /*4de0*/  FMUL.FTZ R141, R93.reuse, R140 ;  /* 0x0000008c5d8d7220 */ /* 0x040fe20000410000 */
[----:B------:R-:W-:Y:S01]  /*4df0*/  ISETP.GE.AND P3, PT, R34, 0x4, PT ;  /* 0x000000042200780c */ /* 0x000fe20003f66270 */
[----:B------:R-:W-:Y:S01]  /*4e00*/  FMUL.FTZ R139, R93, R132 ;  /* 0x000000845d8b7220 */ /* 0x000fe20000410000 */
[----:B------:R-:W0:Y:S01]  /*4e10*/  SHFL.UP PT, R147, R128, 0x4, RZ ;  /* 0x0480000080937989 */ /* 0x000e2200000e00ff */
[----:B------:R-:W-:-:S02]  /*4e20*/  FADD.FTZ R148, -R141, R148 ;  /* 0x000000948d947221 */ /* 0x000fc40000010100 */
[----:B------:R-:W-:Y:S01]  /*4e30*/  FADD.FTZ R146, R139, R146 ;  /* 0x000000928b927221 */ /* 0x000fe20000010000 */
[----:B------:R-:W2:Y:S01]  /*4e40*/  SHFL.UP PT, R145, R130, 0x4, RZ ;  /* 0x0480000082917989 */ /* 0x000ea200000e00ff */
[C---:B------:R-:W-:Y:S02]  /*4e50*/  FMUL.FTZ R4, R122.reuse, -R148 ;  /* 0x800000947a047220 */ /* 0x040fe40000410000 */
[-C--:B------:R-:W-:Y:S01]  /*4e60*/  FMUL.FTZ R142, R122, -R146.reuse ;  /* 0x800000927a8e7220 */ /* 0x080fe20000410000 */
[----:B------:R-:W3:Y:S01]  /*4e70*/  SHFL.UP PT, R7, R6, 0x4, RZ ;  /* 0x0480000006077989 */ /* 0x000ee200000e00ff */
[C---:B------:R-:W-:Y:S02]  /*4e80*/  FFMA.FTZ R146, R115.reuse, R146, -R4 ;  /* 0x0000009273927223 */ /* 0x040fe40000010804 */
[----:B------:R-:W-:Y:S02]  /*4e90*/  FFMA.FTZ R149, R115, R148, R142 ;  /* 0x0000009473957223 */ /* 0x000fe4000001008e */
[----:B------:R-:W-:-:S02]  /*4ea0*/  FMUL.FTZ R142, R91, R140 ;  /* 0x0000008c5b8e7220 */ /* 0x000fc40000410000 */
[----:B------:R-:W-:Y:S02]  /*4eb0*/  FMUL.FTZ R143, R91, R132 ;  /* 0x000000845b8f7220 */ /* 0x000fe40000410000 */
[C---:B-1----:R-:W-:Y:S02]  /*4ec0*/  FMUL.FTZ R4, R124.reuse, R9 ;  /* 0x000000097c047220 */ /* 0x042fe40000410000 */
[-C--:B------:R-:W-:Y:S02]  /*4ed0*/  FMUL.FTZ R144, R124, -R8.reuse ;  /* 0x800000087c907220 */ /* 0x080fe40000410000 */
[----:B------:R-:W-:Y:S02]  /*4ee0*/  FADD.FTZ R148, -R142, R149 ;  /* 0x000000958e947221 */ /* 0x000fe40000010100 */
[----:B------:R-:W-:Y:S02]  /*4ef0*/  FADD.FTZ R146, R143, R146 ;  /* 0x000000928f927221 */ /* 0x000fe40000010000 */
[----:B------:R-:W-:-:S02]  /*4f00*/  FFMA.FTZ R4, R123, R8, -R4 ;  /* 0x000000087b047223 */ /* 0x000fc40000010804 */
[----:B------:R-:W-:Y:S02]  /*4f10*/  FFMA.FTZ R144, R123, -R9, R144 ;  /* 0x800000097b907223 */ /* 0x000fe40000010090 */
[C---:B------:R-:W-:Y:S02]  /*4f20*/  FMUL.FTZ R150, R120.reuse, -R148 ;  /* 0x8000009478967220 */ /* 0x040fe40000410000 */
[----:B------:R-:W-:Y:S02]  /*4f30*/  FMUL.FTZ R152, R120, -R146 ;  /* 0x8000009278987220 */ /* 0x000fe40000410000 */
[C---:B------:R-:W-:Y:S02]  /*4f40*/  FMUL.FTZ R151, R121.reuse, -R4 ;  /* 0x8000000479977220 */ /* 0x040fe40000410000 */
[----:B------:R-:W-:Y:S02]  /*4f50*/  FMUL.FTZ R149, R121, -R144 ;  /* 0x8000009079957220 */ /* 0x000fe40000410000 */
[----:B------:R-:W-:-:S02]  /*4f60*/  FFMA.FTZ R153, R117, R146, -R150 ;  /* 0x0000009275997223 */ /* 0x000fc40000010896 */
[----:B------:R-:W-:Y:S02]  /*4f70*/  FFMA.FTZ R152, R117, R148, R152 ;  /* 0x0000009475987223 */ /* 0x000fe40000010098 */
[C---:B------:R-:W-:Y:S02]  /*4f80*/  FFMA.FTZ R151, R118.reuse, R144, R151 ;  /* 0x0000009076977223 */ /* 0x040fe40000010097 */
[----:B------:R-:W-:Y:S02]  /*4f90*/  FFMA.FTZ R149, R118, R4, -R149 ;  /* 0x0000000476957223 */ /* 0x000fe40000010895 */
        /* <DEDUP_REMOVED lines=9> */
[----:B------:R-:W-:-:S02]  /*5030*/  @P3 FADD.FTZ R130, R130, R145 ;  /* 0x0000009182823221 */ /* 0x000fc40000010000 */
[----:B------:R-:W-:Y:S01]  /*5040*/  @P3 FADD.FTZ R128, R128, R147 ;  /* 0x0000009380803221 */ /* 0x000fe20000010000 */
[----:B------:R-:W0:Y:S01]  /*5050*/  SHFL.UP PT, R4, R126, 0x8, RZ ;  /* 0x050000007e047989 */ /* 0x000e2200000e00ff */
[C---:B------:R-:W-:Y:S01]  /*5060*/  FMUL.FTZ R146, R89.reuse, R132 ;  /* 0x0000008459927220 */ /* 0x040fe20000410000 */
[----:B------:R-:W-:Y:S01]  /*5070*/  ISETP.GE.AND P3, PT, R34, 0x8, PT ;  /* 0x000000082200780c */ /* 0x000fe20003f66270 */
[----:B------:R-:W-:Y:S01]  /*5080*/  FMUL.FTZ R145, R89, R140 ;  /* 0x0000008c59917220 */ /* 0x000fe20000410000 */
[----:B------:R-:W1:Y:S01]  /*5090*/  SHFL.UP PT, R6, R130, 0x8, RZ ;  /* 0x0500000082067989 */ /* 0x000e6200000e00ff */
[----:B------:R-:W-:Y:S02]  /*50a0*/  FMUL.FTZ R148, R122, -R151 ;  /* 0x800000977a947220 */ /* 0x000fe40000410000 */
[----:B------:R-:W-:Y:S01]  /*50b0*/  FADD.FTZ R153, R146, R153 ;  /* 0x0000009992997221 */ /* 0x000fe20000010000 */
[----:B------:R-:W2:Y:S01]  /*50c0*/  SHFL.UP PT, R144, R128, 0x8, RZ ;  /* 0x0500000080907989 */ /* 0x000ea200000e00ff */
[----:B------:R-:W-:-:S02]  /*50d0*/  FADD.FTZ R152, -R145, R152 ;  /* 0x0000009891987221 */ /* 0x000fc40000010100 */
[-C--:B------:R-:W-:Y:S01]  /*50e0*/  FMUL.FTZ R150, R122, -R149.reuse ;  /* 0x800000957a967220 */ /* 0x080fe20000410000 */
[----:B------:R-:W3:Y:S01]  /*50f0*/  SHFL.UP PT, R5, R7, 0x8, RZ ;  /* 0x0500000007057989 */ /* 0x000ee200000e00ff */
[----:B------:R-:W-:Y:S02]  /*5100*/  FFMA.FTZ R149, R115, R149, -R148 ;  /* 0x0000009573957223 */ /* 0x000fe40000010894 */
[C---:B------:R-:W-:Y:S02]  /*5110*/  FMUL.FTZ R155, R119.reuse, -R153 ;  /* 0x80000099779b7220 */ /* 0x040fe40000410000 */
[----:B------:R-:W-:Y:S02]  /*5120*/  FMUL.FTZ R147, R119, -R152 ;  /* 0x8000009877937220 */ /* 0x000fe40000410000 */
[----:B------:R-:W-:Y:S02]  /*5130*/  FFMA.FTZ R150, R115, R151, R150 ;  /* 0x0000009773967223 */ /* 0x000fe40000010096 */
[----:B------:R-:W-:-:S02]  /*5140*/  FMUL.FTZ R151, R120, -R149 ;  /* 0x8000009578977220 */ /* 0x000fc40000410000 */
[C---:B------:R-:W-:Y:S02]  /*5150*/  FFMA.FTZ R160, R116.reuse, R152, R155 ;  /* 0x0000009874a07223 */ /* 0x040fe4000001009b */
[----:B------:R-:W-:Y:S02]  /*5160*/  FFMA.FTZ R153, R116, R153, -R147 ;  /* 0x0000009974997223 */ /* 0x000fe40000010893 */
[----:B------:R-:W-:Y:S02]  /*5170*/  FMUL.FTZ R152, R120, -R150 ;  /* 0x8000009678987220 */ /* 0x000fe40000410000 */
[C---:B------:R-:W-:Y:S02]  /*5180*/  FMUL.FTZ R147, R87.reuse, R140 ;  /* 0x0000008c57937220 */ /* 0x040fe40000410000 */
[----:B------:R-:W-:Y:S02]  /*5190*/  FMUL.FTZ R148, R87, R132 ;  /* 0x0000008457947220 */ /* 0x000fe40000410000 */
[----:B------:R-:W-:-:S02]  /*51a0*/  FFMA.FTZ R155, R117, R150, R151 ;  /* 0x00000096759b7223 */ /* 0x000fc40000010097 */
[----:B------:R-:W-:Y:S02]  /*51b0*/  FFMA.FTZ R152, R117, R149, -R152 ;  /* 0x0000009575987223 */ /* 0x000fe40000010898 */
[----:B------:R-:W-:Y:S02]  /*51c0*/  FADD.FTZ R157, -R147, R160 ;  /* 0x000000a0939d7221 */ /* 0x000fe40000010100 */
[----:B------:R-:W-:Y:S02]  /*51d0*/  FADD.FTZ R153, R148, R153 ;  /* 0x0000009994997221 */ /* 0x000fe40000010000 */
        /* <DEDUP_REMOVED lines=9> */
[CC--:B---3--:R-:W-:Y:S02]  /*5270*/  FFMA.FTZ R150, R126.reuse, R5.reuse, R149 ;  /* 0x000000057e967223 */ /* 0x0c8fe40000010095 */
        /* <DEDUP_REMOVED lines=9> */
[----:B------:R-:W-:Y:S01]  /*5310*/  MOV R4, 0x3f800000 ;  /* 0x3f80000000047802 */ /* 0x000fe20000000f00 */
[----:B------:R-:W-:Y:S01]  /*5320*/  @P3 FADD.FTZ R130, R130, R151 ;  /* 0x0000009782823221 */ /* 0x000fe20000010000 */
[----:B------:R-:W0:Y:S01]  /*5330*/  SHFL.UP PT, R153, R126, 0x10, RZ ;  /* 0x060000007e997989 */ /* 0x000e2200000e00ff */
[C---:B------:R-:W-:Y:S01]  /*5340*/  FMUL.FTZ R151, R85.reuse, R140 ;  /* 0x0000008c55977220 */ /* 0x040fe20000410000 */
[----:B------:R-:W-:Y:S01]  /*5350*/  ISETP.GE.AND P3, PT, R34, 0x10, PT ;  /* 0x000000102200780c */ /* 0x000fe20003f66270 */
[----:B------:R-:W-:Y:S01]  /*5360*/  FMUL.FTZ R150, R85, R132 ;  /* 0x0000008455967220 */ /* 0x000fe20000410000 */
[----:B------:R-:W1:Y:S01]  /*5370*/  SHFL.UP PT, R157, R128, 0x10, RZ ;  /* 0x06000000809d7989 */ /* 0x000e6200000e00ff */
[----:B------:R-:W-:-:S02]  /*5380*/  FADD.FTZ R167, -R151, R160 ;  /* 0x000000a097a77221 */ /* 0x000fc40000010100 */
[----:B------:R-:W-:Y:S01]  /*5390*/  FMUL.FTZ R7, R114, -R159 ;  /* 0x8000009f72077220 */ /* 0x000fe20000410000 */
[----:B------:R-:W2:Y:S01]  /*53a0*/  SHFL.UP PT, R155, R130, 0x10, RZ ;  /* 0x06000000829b7989 */ /* 0x000ea200000e00ff */
[----:B------:R-:W-:Y:S02]  /*53b0*/  FADD.FTZ R163, R150, R163 ;  /* 0x000000a396a37221 */ /* 0x000fe40000010000 */
[----:B------:R-:W-:Y:S01]  /*53c0*/  FMUL.FTZ R144, R110, -R167 ;  /* 0x800000a76e907220 */ /* 0x000fe20000410000 */
[----:B------:R-:W3:Y:S01]  /*53d0*/  SHFL.UP PT, R149, R152, 0x10, RZ ;  /* 0x0600000098957989 */ /* 0x000ee200000e00ff */
[-C--:B------:R-:W-:Y:S02]  /*53e0*/  FFMA.FTZ R165, R112, R161.reuse, R7 ;  /* 0x000000a170a57223 */ /* 0x080fe40000010007 */
[----:B------:R-:W-:Y:S01]  /*53f0*/  FMUL.FTZ R161, R114, -R161 ;  /* 0x800000a172a17220 */ /* 0x000fe20000410000 */
[----:B------:R-:W-:Y:S01]  /*5400*/  CS2R R6, SRZ ;  /* 0x0000000000067805 */ /* 0x000fe2000001ff00 */
[----:B------:R-:W-:-:S02]  /*5410*/  FFMA.FTZ R164, R108, R163, -R144 ;  /* 0x000000a36ca47223 */ /* 0x000fc40000010890 */
[----:B------:R-:W-:Y:S02]  /*5420*/  FMUL.FTZ R163, R110, -R163 ;  /* 0x800000a36ea37220 */ /* 0x000fe40000410000 */
[----:B------:R-:W-:Y:S01]  /*5430*/  FFMA.FTZ R161, R112, R159, -R161 ;  /* 0x0000009f70a17223 */ /* 0x000fe200000108a1 */
[----:B------:R-:W4:Y:S01]  /*5440*/  @!P2 LDS.128 R4, [UR4+0x1770] ;  /* 0x00177004ff04a984 */ /* 0x000f220008000c00 */
[----:B------:R-:W-:Y:S01]  /*5450*/  FMUL.FTZ R144, R110, -R165 ;  /* 0x800000a56e907220 */ /* 0x000fe20000410000 */
[----:B------:R-:W-:Y:S01]  /*5460*/  ISETP.GT.U32.AND P2, PT, R154, 0x1d, PT ;  /* 0x0000001d9a00780c */ /* 0x000fe20003f44070 */
[----:B0-----:R-:W-:Y:S02]  /*5470*/  FMUL.FTZ R159, R152, R153 ;  /* 0x00000099989f7220 */ /* 0x001fe40000410000 */
[C---:B------:R-:W-:Y:S02]  /*5480*/  FFMA.FTZ R167, R108.reuse, R167, R163 ;  /* 0x000000a76ca77223 */ /* 0x040fe400000100a3 */
[----:B------:R-:W-:-:S02]  /*5490*/  FFMA.FTZ R144, R108, R161, -R144 ;  /* 0x000000a16c907223 */ /* 0x000fc40000010890 */
[----:B------:R-:W-:Y:S02]  /*54a0*/  FMUL.FTZ R162, R110, -R161 ;  /* 0x800000a16ea27220 */ /* 0x000fe40000410000 */
[C---:B-1----:R-:W-:Y:S02]  /*54b0*/  FMUL.FTZ R160, R152.reuse, R157 ;  /* 0x0000009d98a07220 */ /* 0x042fe40000410000 */
[----:B--2---:R-:W-:Y:S02]  /*54c0*/  FMUL.FTZ R161, R152, R155 ;  /* 0x0000009b98a17220 */ /* 0x004fe40000410000 */
[-C--:B---3--:R-:W-:Y:S02]  /*54d0*/  FFMA.FTZ R163, R126, R149.reuse, R159 ;  /* 0x000000957ea37223 */ /* 0x088fe4000001009f */
[----:B------:R-:W-:Y:S02]  /*54e0*/  FMUL.FTZ R159, R152, R149 ;  /* 0x00000095989f7220 */ /* 0x000fe40000410000 */
[----:B------:R-:W-:Y:S01]  /*54f0*/  FFMA.FTZ R155, R126, R155, -R160 ;  /* 0x0000009b7e9b7223 */ /* 0x000fe200000108a0 */
[----:B------:R-:W-:Y:S01]  /*5500*/  FSEL R163, R152, R163, !P3 ;  /* 0x000000a398a37208 */ /* 0x000fe20005800000 */
[C---:B------:R-:W-:Y:S01]  /*5510*/  FFMA.FTZ R161, R126.reuse, R157, R161 ;  /* 0x0000009d7ea17223 */ /* 0x040fe200000100a1 */
[----:B------:R0:W1:Y:S01]  /*5520*/  SHFL.DOWN PT, R160, R144, 0x1, 0x1f ;  /* 0x08201f0090a07f89 */ /* 0x00006200000e0000 */
[----:B------:R-:W-:-:S02]  /*5530*/  @P3 FFMA.FTZ R126, R126, R153, -R159 ;  /* 0x000000997e7e3223 */ /* 0x000fc4000001089f */
[C---:B------:R-:W-:Y:S01]  /*5540*/  FMUL.FTZ R153, R83.reuse, R132 ;  /* 0x0000008453997220 */ /* 0x040fe20000410000 */
[----:B------:R-:W2:Y:S01]  /*5550*/  SHFL.UP PT, R163, R163, 0x1, RZ ;  /* 0x04200000a3a37989 */ /* 0x000ea200000e00ff */
[----:B------:R-:W-:Y:S02]  /*5560*/  FMUL.FTZ R152, R83, R140 ;  /* 0x0000008c53987220 */ /* 0x000fe40000410000 */
[----:B------:R-:W-:Y:S01]  /*5570*/  @P3 FADD.FTZ R130, R130, R155 ;  /* 0x0000009b82823221 */ /* 0x000fe20000010000 */
[----:B------:R-:W3:Y:S01]  /*5580*/  SHFL.UP PT, R126, R126, 0x1, RZ ;  /* 0x042000007e7e7989 */ /* 0x000ee200000e00ff */
[----:B------:R-:W-:Y:S01]  /*5590*/  @P3 FADD.FTZ R128, R128, R161 ;  /* 0x000000a180803221 */ /* 0x000fe20000010000 */
[----:B------:R-:W-:Y:S01]  /*55a0*/  ISETP.GT.U32.AND P3, PT, R154, 0x1b, PT ;  /* 0x0000001b9a00780c */ /* 0x000fe20003f64070 */
[----:B------:R-:W-:Y:S02]  /*55b0*/  FFMA.FTZ R149, R108, R165, R162 ;  /* 0x000000a56c957223 */ /* 0x000fe400000100a2 */
[----:B------:R-:W-:Y:S01]  /*55c0*/  FADD.FTZ R132, R153, R164 ;  /* 0x000000a499847221 */ /* 0x000fe20000010000 */
[----:B------:R-:W0:Y:S01]  /*55d0*/  SHFL.UP PT, R130, R130, 0x1, RZ ;  /* 0x0420000082827989 */ /* 0x000e2200000e00ff */
[----:B------:R-:W-:-:S03]  /*55e0*/  FADD.FTZ R140, -R152, R167 ;  /* 0x000000a7988c7221 */ /* 0x000fc60000010100 */
[----:B------:R0:W0:Y:S04]  /*55f0*/  SHFL.DOWN PT, R162, R149, 0x1, 0x1f ;  /* 0x08201f0095a27f89 */ /* 0x00002800000e0000 */
[----:B------:R0:W0:Y:S04]  /*5600*/  SHFL.DOWN PT, R164, R132, 0x1, 0x1f ;  /* 0x08201f0084a47f89 */ /* 0x00002800000e0000 */
[----:B------:R0:W0:Y:S04]  /*5610*/  SHFL.DOWN PT, R166, R140, 0x1, 0x1f ;  /* 0x08201f008ca67f89 */ /* 0x00002800000e0000 */
        /* <DEDUP_REMOVED lines=13> */
.L_x_11203:
[----:B-12-4-:R-:W-:Y:S05]  /*56f0*/  BSYNC B0 ;  /* 0x0000000000007941 */ /* 0x016fea0003800000 */
.L_x_11202:
        /* <DEDUP_REMOVED lines=17> */
.L_x_11205:
[----:B------:R-:W-:Y:S05]  /*5810*/  BSYNC B0 ;  /* 0x0000000000007941 */ /* 0x000fea0003800000 */
.L_x_11204:
        /* <DEDUP_REMOVED lines=17> */
.L_x_11207:
[----:B------:R-:W-:Y:S05]  /*5930*/  BSYNC B0 ;  /* 0x0000000000007941 */ /* 0x000fea0003800000 */
.L_x_11206:
        /* <DEDUP_REMOVED lines=17> */
.L_x_11209:
[----:B------:R-:W-:Y:S05]  /*5a50*/  BSYNC B0 ;  /* 0x0000000000007941 */ /* 0x000fea0003800000 */
.L_x_11208:
        /* <DEDUP_REMOVED lines=17> */
.L_x_11211:
[----:B------:R-:W-:Y:S05]  /*5b70*/  BSYNC B0 ;  /* 0x0000000000007941 */ /* 0x000fea0003800000 */
.L_x_11210:
[----:B0-----:R-:W-:Y:S01]  /*5b80*/  SHFL.DOWN PT, R162, R149, 0x1, 0x1f ;  /* 0x08201f0095a27f89 */ /* 0x001fe200000e0000 */
[----:B------:R-:W-:Y:S01]  /*5b90*/  ISETP.NE.AND P2, PT, R33, RZ, PT ;  /* 0x000000ff2100720c */ /* 0x000fe20003f45270 */
[----:B------:R-:W-:Y:S02]  /*5ba0*/  BSSY B0, `(.L_x_11212) ;  /* 0x000015f000007945 */ /* 0x000fe40003800000 */
[----:B------:R-:W0:Y:S04]  /*5bb0*/  SHFL.IDX PT, R157, R7, RZ, 0x1f ;  /* 0x00001fff079d7589 */ /* 0x000e2800000e0000 */
[----:B------:R-:W5:Y:S04]  /*5bc0*/  SHFL.IDX PT, R155, R6, RZ, 0x1f ;  /* 0x00001fff069b7589 */ /* 0x000f6800000e0000 */
[----:B------:R-:W2:Y:S04]  /*5bd0*/  SHFL.DOWN PT, R159, R144, 0x1, 0x1f ;  /* 0x08201f00909f7f89 */ /* 0x000ea800000e0000 */
[----:B------:R-:W4:Y:S04]  /*5be0*/  SHFL.DOWN PT, R161, R132, 0x1, 0x1f ;  /* 0x08201f0084a17f89 */ /* 0x000f2800000e0000 */
[----:B------:R-:W3:Y:S04]  /*5bf0*/  SHFL.DOWN PT, R165, R140, 0x1, 0x1f ;  /* 0x08201f008ca57f89 */ /* 0x000ee800000e0000 */
[----:B-12---:R-:W-:Y:S01]  /*5c00*/  SHFL.IDX PT, R149, R149, RZ, 0x1f ;  /* 0x00001fff95957589 */ /* 0x006fe200000e0000 */
[----:B0-----:R-:W-:-:S03]  /*5c10*/  @P1 FMUL.FTZ R160, R162, R157 ;  /* 0x0000009da2a01220 */ /* 0x001fc60000410000 */
[----:B------:R-:W-:Y:S01]  /*5c20*/  SHFL.IDX PT, R144, R144, RZ, 0x1f ;  /* 0x00001fff90907589 */ /* 0x000fe200000e0000 */
[----:B-----5:R-:W-:-:S03]  /*5c30*/  @P1 FMUL.FTZ R162, R162, R155 ;  /* 0x0000009ba2a21220 */ /* 0x020fc60000410000 */
[----:B------:R-:W-:Y:S01]  /*5c40*/  SHFL.IDX PT, R132, R132, RZ, 0x1f ;  /* 0x00001fff84847589 */ /* 0x000fe200000e0000 */
[----:B------:R-:W-:-:S03]  /*5c50*/  @P1 FFMA.FTZ R160, R159, R155, -R160 ;  /* 0x0000009b9fa01223 */ /* 0x000fc600000108a0 */
[----:B------:R-:W-:Y:S01]  /*5c60*/  SHFL.IDX PT, R140, R140, RZ, 0x1f ;  /* 0x00001fff8c8c7589 */ /* 0x000fe200000e0000 */
[----:B------:R-:W-:Y:S02]  /*5c70*/  @P1 FFMA.FTZ R162, R159, R157, R162 ;  /* 0x0000009d9fa21223 */ /* 0x000fe400000100a2 */
[----:B----4-:R-:W-:Y:S02]  /*5c80*/  @P1 FADD.FTZ R155, R161, R160 ;  /* 0x000000a0a19b1221 */ /* 0x010fe40000010000 */
[----:B---3--:R-:W-:Y:S01]  /*5c90*/  @P1 FADD.FTZ R157, R165, R162 ;  /* 0x000000a2a59d1221 */ /* 0x008fe20000010000 */
        /* <DEDUP_REMOVED lines=65> */
[C---:B------:R-:W-:Y:S02]  /*60b0*/  FFMA.FTZ R8, R112.reuse, R147, R8 ;  /* 0x0000009370087223 */ /* 0x040fe40000010008 */
[-C--:B------:R-:W-:Y:S02]  /*60c0*/  FMUL.FTZ R119, R119, R24.reuse ;  /* 0x0000001877777220 */ /* 0x080fe40000410000 */
[----:B------:R-:W-:Y:S02]  /*60d0*/  FFMA.FTZ R11, R112, R125, -R114 ;  /* 0x0000007d700b7223 */ /* 0x000fe40000010872 */
[C---:B------:R-:W-:Y:S02]  /*60e0*/  FFMA.FTZ R9, R116.reuse, R24, R9 ;  /* 0x0000001874097223 */ /* 0x040fe40000010009 */
[----:B------:R-:W-:Y:S02]  /*60f0*/  FADD.FTZ R151, -R151, R8 ;  /* 0x0000000897977221 */ /* 0x000fe40000010100 */
[----:B------:R-:W-:-:S02]  /*6100*/  FFMA.FTZ R116, R116, R134, -R119 ;  /* 0x0000008674747223 */ /* 0x000fc40000010877 */
[----:B------:R-:W-:Y:S02]  /*6110*/  FADD.FTZ R119, R150, R11 ;  /* 0x0000000b96777221 */ /* 0x000fe40000010000 */
[----:B------:R-:W-:Y:S02]  /*6120*/  FADD.FTZ R112, RZ, R9 ;  /* 0x00000009ff707221 */ /* 0x000fe40000010000 */
[C---:B------:R-:W-:Y:S02]  /*6130*/  FMUL.FTZ R9, R110.reuse, -R151 ;  /* 0x800000976e097220 */ /* 0x040fe40000410000 */
[----:B------:R-:W-:Y:S02]  /*6140*/  FFMA.FTZ R171, R127, R72, R116 ;  /* 0x000000487fab7223 */ /* 0x000fe40000010074 */
[-C--:B------:R-:W-:Y:S02]  /*6150*/  FMUL.FTZ R110, R110, -R119.reuse ;  /* 0x800000776e6e7220 */ /* 0x080fe40000410000 */
[----:B------:R-:W-:-:S02]  /*6160*/  FFMA.FTZ R10, R108, R119, -R9 ;  /* 0x000000776c0a7223 */ /* 0x000fc40000010809 */
[C---:B------:R-:W-:Y:S02]  /*6170*/  FMUL.FTZ R8, R120.reuse, R112 ;  /* 0x0000007078087220 */ /* 0x040fe40000410000 */
[----:B------:R-:W-:Y:S02]  /*6180*/  FMUL.FTZ R120, R120, R171 ;  /* 0x000000ab78787220 */ /* 0x000fe40000410000 */
[----:B------:R-:W-:Y:S02]  /*6190*/  FFMA.FTZ R165, R108, R151, R110 ;  /* 0x000000976ca57223 */ /* 0x000fe4000001006e */
[----:B------:R-:W-:Y:S02]  /*61a0*/  FADD.FTZ R153, R153, R10 ;  /* 0x0000000a99997221 */ /* 0x000fe40000010000 */
[----:B------:R-:W-:Y:S02]  /*61b0*/  FFMA.FTZ R10, R83, R126, RZ ;  /* 0x0000007e530a7223 */ /* 0x000fe400000100ff */
[----:B------:R-:W-:-:S02]  /*61c0*/  FFMA.FTZ R116, R117, R112, R120 ;  /* 0x0000007075747223 */ /* 0x000fc40000010078 */
[----:B------:R-:W-:Y:S02]  /*61d0*/  FADD.FTZ R165, -R152, R165 ;  /* 0x000000a598a57221 */ /* 0x000fe40000010100 */
[----:B------:R-:W-:Y:S02]  /*61e0*/  FFMA.FTZ R8, R117, R171, -R8 ;  /* 0x000000ab75087223 */ /* 0x000fe40000010808 */
[----:B------:R-:W-:Y:S02]  /*61f0*/  FFMA.FTZ R114, R85, R163, R10 ;  /* 0x000000a355727223 */ /* 0x000fe4000001000a */
[----:B------:R-:W-:Y:S02]  /*6200*/  FADD.FTZ R116, RZ, R116 ;  /* 0x00000074ff747221 */ /* 0x000fe40000010000 */
[----:B------:R-:W-:Y:S02]  /*6210*/  FMUL.FTZ R10, R165, R66 ;  /* 0x00000042a50a7220 */ /* 0x000fe40000410000 */
[----:B------:R-:W-:-:S02]  /*6220*/  FFMA.FTZ R173, R129, R74, R8 ;  /* 0x0000004a81ad7223 */ /* 0x000fc40000010008 */
[----:B------:R-:W-:Y:S02]  /*6230*/  FFMA.FTZ R117, R109, -R66, R126 ;  /* 0x800000426d757223 */ /* 0x000fe4000001007e */
[C---:B------:R-:W-:Y:S02]  /*6240*/  FMUL.FTZ R8, R122.reuse, R116 ;  /* 0x000000747a087220 */ /* 0x040fe40000410000 */
[----:B------:R-:W-:Y:S02]  /*6250*/  FMUL.FTZ R126, R151, R68 ;  /* 0x00000044977e7220 */ /* 0x000fe40000410000 */
[----:B------:R-:W-:Y:S02]  /*6260*/  FMUL.FTZ R108, R153, R66 ;  /* 0x00000042996c7220 */ /* 0x000fe40000410000 */
[----:B------:R-:W-:Y:S02]  /*6270*/  FMUL.FTZ R9, R25, R10 ;  /* 0x0000000a19097220 */ /* 0x000fe40000410000 */
[----:B------:R-:W-:-:S02]  /*6280*/  FMUL.FTZ R122, R122, R173 ;  /* 0x000000ad7a7a7220 */ /* 0x000fc40000410000 */
[-C--:B------:R-:W-:Y:S02]  /*6290*/  FFMA.FTZ R163, R111, -R68.reuse, R163 ;  /* 0x800000446fa37223 */ /* 0x080fe400000100a3 */
[----:B------:R-:W-:Y:S02]  /*62a0*/  FMUL.FTZ R110, R119, R68 ;  /* 0x00000044776e7220 */ /* 0x000fe40000410000 */
[----:B------:R-:W-:Y:S02]  /*62b0*/  FMUL.FTZ R11, R145, R126 ;  /* 0x0000007e910b7220 */ /* 0x000fe40000410000 */
[----:B------:R-:W-:Y:S02]  /*62c0*/  FFMA.FTZ R9, R117, R108, R9 ;  /* 0x0000006c75097223 */ /* 0x000fe40000010009 */
[C---:B------:R-:W-:Y:S02]  /*62d0*/  FFMA.FTZ R120, R115.reuse, R116, R122 ;  /* 0x0000007473787223 */ /* 0x040fe4000001007a */
[----:B------:R-:W-:-:S02]  /*62e0*/  FFMA.FTZ R8, R115, R173, -R8 ;  /* 0x000000ad73087223 */ /* 0x000fc40000010808 */
[----:B------:R-:W-:Y:S02]  /*62f0*/  FFMA.FTZ R128, R163, R110, R11 ;  /* 0x0000006ea3807223 */ /* 0x000fe4000001000b */
[----:B------:R-:W-:Y:S02]  /*6300*/  FADD.FTZ R9, RZ, R9 ;  /* 0x00000009ff097221 */ /* 0x000fe40000010000 */
[----:B------:R-:W-:Y:S02]  /*6310*/  FMUL.FTZ R11, R25, R108 ;  /* 0x0000006c190b7220 */ /* 0x000fe40000410000 */
[----:B------:R-:W-:Y:S02]  /*6320*/  FADD.FTZ R120, RZ, R120 ;  /* 0x00000078ff787221 */ /* 0x000fe40000010000 */
[----:B------:R-:W-:Y:S02]  /*6330*/  FFMA.FTZ R142, R131, R76, R8 ;  /* 0x0000004c838e7223 */ /* 0x000fe40000010008 */
[----:B------:R-:W-:-:S02]  /*6340*/  FADD.FTZ R128, R9, R128 ;  /* 0x0000008009807221 */ /* 0x000fc40000010000 */
[----:B------:R-:W-:Y:S02]  /*6350*/  FMUL.FTZ R130, R145, R110 ;  /* 0x0000006e91827220 */ /* 0x000fe40000410000 */
[----:B------:R-:W-:Y:S02]  /*6360*/  FFMA.FTZ R11, R117, R10, -R11 ;  /* 0x0000000a750b7223 */ /* 0x000fe4000001080b */
[----:B------:R-:W-:Y:S02]  /*6370*/  FMUL.FTZ R9, R121, R120 ;  /* 0x0000007879097220 */ /* 0x000fe40000410000 */
[----:B------:R-:W-:Y:S02]  /*6380*/  FMUL.FTZ R115, R125, R70 ;  /* 0x000000467d737220 */ /* 0x000fe40000410000 */
[----:B------:R-:W-:Y:S02]  /*6390*/  FMUL.FTZ R121, R121, R142 ;  /* 0x0000008e79797220 */ /* 0x000fe40000410000 */
[----:B------:R-:W-:-:S02]  /*63a0*/  FFMA.FTZ R10, R87, R134, R114 ;  /* 0x00000086570a7223 */ /* 0x000fc40000010072 */
[----:B------:R-:W-:Y:S02]  /*63b0*/  FFMA.FTZ R130, R163, R126, -R130 ;  /* 0x0000007ea3827223 */ /* 0x000fe40000010882 */
[-C--:B------:R-:W-:Y:S02]  /*63c0*/  FFMA.FTZ R114, R113, -R70.reuse, R134 ;  /* 0x8000004671727223 */ /* 0x080fe40000010086 */
[----:B------:R-:W-:Y:S02]  /*63d0*/  FMUL.FTZ R167, R147, R70 ;  /* 0x0000004693a77220 */ /* 0x000fe40000410000 */
[----:B------:R-:W-:Y:S02]  /*63e0*/  FMUL.FTZ R122, R24, R115 ;  /* 0x00000073187a7220 */ /* 0x000fe40000410000 */
[----:B------:R-:W-:Y:S02]  /*63f0*/  FADD.FTZ R11, RZ, R11 ;  /* 0x0000000bff0b7221 */ /* 0x000fe40000010000 */
[----:B------:R-:W-:-:S02]  /*6400*/  FFMA.FTZ R121, R118, R120, R121 ;  /* 0x0000007876797223 */ /* 0x000fc40000010079 */
[----:B------:R-:W-:Y:S02]  /*6410*/  FFMA.FTZ R9, R118, R142, -R9 ;  /* 0x0000008e76097223 */ /* 0x000fe40000010809 */
[-C--:B------:R-:W-:Y:S02]  /*6420*/  FMUL.FTZ R8, R24, R167.reuse ;  /* 0x000000a718087220 */ /* 0x080fe40000410000 */
[----:B------:R-:W-:Y:S02]  /*6430*/  FFMA.FTZ R122, R114, R167, -R122 ;  /* 0x000000a7727a7223 */ /* 0x000fe4000001087a */
[----:B------:R-:W-:Y:S02]  /*6440*/  FADD.FTZ R11, R11, R130 ;  /* 0x000000820b0b7221 */ /* 0x000fe40000010000 */
[----:B------:R-:W-:Y:S02]  /*6450*/  FFMA.FTZ R130, R89, R171, R10 ;  /* 0x000000ab59827223 */ /* 0x000fe4000001000a */
[----:B------:R-:W-:-:S02]  /*6460*/  FFMA.FTZ R118, R127, -R72, R171 ;  /* 0x800000487f767223 */ /* 0x000fc400000100ab */
[----:B------:R-:W-:Y:S02]  /*6470*/  FADD.FTZ R126, RZ, R121 ;  /* 0x00000079ff7e7221 */ /* 0x000fe40000010000 */
[----:B------:R-:W-:Y:S02]  /*6480*/  FMUL.FTZ R167, R161, R72 ;  /* 0x00000048a1a77220 */ /* 0x000fe40000410000 */
[----:B------:R-:W-:Y:S02]  /*6490*/  FFMA.FTZ R171, R133, R78, R9 ;  /* 0x0000004e85ab7223 */ /* 0x000fe40000010009 */
[----:B------:R-:W-:Y:S02]  /*64a0*/  FFMA.FTZ R169, R114, R115, R8 ;  /* 0x0000007372a97223 */ /* 0x000fe40000010008 */
[----:B------:R-:W-:Y:S02]  /*64b0*/  FMUL.FTZ R121, R146, R72 ;  /* 0x0000004892797220 */ /* 0x000fe40000410000 */
[----:B------:R-:W-:-:S02]  /*64c0*/  FMUL.FTZ R8, R124, R126 ;  /* 0x0000007e7c087220 */ /* 0x000fc40000410000 */
[----:B------:R-:W-:Y:S02]  /*64d0*/  FMUL.FTZ R9, R112, R167 ;  /* 0x000000a770097220 */ /* 0x000fe40000410000 */
[----:B------:R-:W-:Y:S02]  /*64e0*/  FMUL.FTZ R124, R124, R171 ;  /* 0x000000ab7c7c7220 */ /* 0x000fe40000410000 */
[----:B------:R-:W-:Y:S02]  /*64f0*/  FADD.FTZ R11, R11, R122 ;  /* 0x0000007a0b0b7221 */ /* 0x000fe40000010000 */
[----:B------:R-:W-:Y:S02]  /*6500*/  FMUL.FTZ R122, R143, R74 ;  /* 0x0000004a8f7a7220 */ /* 0x000fe40000410000 */
[----:B------:R-:W-:Y:S02]  /*6510*/  FADD.FTZ R128, R128, R169 ;  /* 0x000000a980807221 */ /* 0x000fe40000010000 */
[----:B------:R-:W-:-:S02]  /*6520*/  FFMA.FTZ R169, R118, R121, R9 ;  /* 0x0000007976a97223 */ /* 0x000fc40000010009 */
[C---:B------:R-:W-:Y:S02]  /*6530*/  FFMA.FTZ R8, R123.reuse, R171, -R8 ;  /* 0x000000ab7b087223 */ /* 0x040fe40000010808 */
[----:B------:R-:W-:Y:S02]  /*6540*/  FFMA.FTZ R9, R123, R126, R124 ;  /* 0x0000007e7b097223 */ /* 0x000fe4000001007c */
[-C--:B------:R-:W-:Y:S02]  /*6550*/  FFMA.FTZ R123, R129, -R74.reuse, R173 ;  /* 0x8000004a817b7223 */ /* 0x080fe400000100ad */
[----:B------:R-:W-:Y:S02]  /*6560*/  FMUL.FTZ R134, R159, R74 ;  /* 0x0000004a9f867220 */ /* 0x000fe40000410000 */
[----:B------:R-:W-:Y:S02]  /*6570*/  FMUL.FTZ R138, R116, R122 ;  /* 0x0000007a748a7220 */ /* 0x000fe40000410000 */
[----:B------:R-:W-:-:S02]  /*6580*/  FMUL.FTZ R10, R112, R121 ;  /* 0x00000079700a7220 */ /* 0x000fc40000410000 */
[-C--:B------:R-:W-:Y:S02]  /*6590*/  FFMA.FTZ R138, R123, R134.reuse, -R138 ;  /* 0x000000867b8a7223 */ /* 0x080fe4000001088a */
[----:B------:R-:W-:Y:S02]  /*65a0*/  FFMA.FTZ R124, R118, R167, -R10 ;  /* 0x000000a7767c7223 */ /* 0x000fe4000001080a */
[----:B------:R-:W-:Y:S02]  /*65b0*/  FADD.FTZ R128, R128, R169 ;  /* 0x000000a980807221 */ /* 0x000fe40000010000 */
[----:B------:R-:W-:Y:S02]  /*65c0*/  FMUL.FTZ R134, R116, R134 ;  /* 0x0000008674867220 */ /* 0x000fe40000410000 */
[----:B------:R-:W-:Y:S02]  /*65d0*/  FMUL.FTZ R169, R141, R76 ;  /* 0x0000004c8da97220 */ /* 0x000fe40000410000 */
[----:B------:R-:W-:-:S02]  /*65e0*/  FFMA.FTZ R130, R91, R173, R130 ;  /* 0x000000ad5b827223 */ /* 0x000fc40000010082 */
[----:B------:R-:W-:Y:S02]  /*65f0*/  FADD.FTZ R11, R11, R124 ;  /* 0x0000007c0b0b7221 */ /* 0x000fe40000010000 */
[----:B------:R-:W-:Y:S02]  /*6600*/  FFMA.FTZ R167, R123, R122, R134 ;  /* 0x0000007a7ba77223 */ /* 0x000fe40000010086 */
[-C--:B------:R-:W-:Y:S02]  /*6610*/  FFMA.FTZ R124, R131, -R76.reuse, R142 ;  /* 0x8000004c837c7223 */ /* 0x080fe4000001008e */
[----:B------:R-:W-:Y:S02]  /*6620*/  FMUL.FTZ R173, R139, R76 ;  /* 0x0000004c8bad7220 */ /* 0x000fe40000410000 */
[----:B------:R-:W-:Y:S02]  /*6630*/  FMUL.FTZ R134, R120, R169 ;  /* 0x000000a978867220 */ /* 0x000fe40000410000 */
[----:B------:R-:W-:-:S02]  /*6640*/  FFMA.FTZ R10, R83, -R25, RZ ;  /* 0x80000019530a7223 */ /* 0x000fc400000100ff */
[----:B------:R-:W-:Y:S02]  /*6650*/  FADD.FTZ R128, R128, R167 ;  /* 0x000000a780807221 */ /* 0x000fe40000010000 */
[----:B------:R-:W-:Y:S02]  /*6660*/  FFMA.FTZ R167, R124, R173, R134 ;  /* 0x000000ad7ca77223 */ /* 0x000fe40000010086 */
[----:B------:R-:W-:Y:S02]  /*6670*/  FFMA.FTZ R10, R85, -R145, R10 ;  /* 0x80000091550a7223 */ /* 0x000fe4000001000a */
[----:B------:R-:W-:Y:S02]  /*6680*/  FFMA.FTZ R130, R93, R142, R130 ;  /* 0x0000008e5d827223 */ /* 0x000fe40000010082 */
[----:B------:R-:W-:Y:S02]  /*6690*/  FADD.FTZ R128, R128, R167 ;  /* 0x000000a780807221 */ /* 0x000fe40000010000 */
[----:B------:R-:W-:-:S02]  /*66a0*/  FMUL.FTZ R175, R137, R78 ;  /* 0x0000004e89af7220 */ /* 0x000fc40000410000 */
[----:B------:R-:W-:Y:S02]  /*66b0*/  FFMA.FTZ R10, R87, -R24, R10 ;  /* 0x80000018570a7223 */ /* 0x000fe4000001000a */
[----:B------:R-:W-:Y:S02]  /*66c0*/  FFMA.FTZ R167, R95, R171, R130 ;  /* 0x000000ab5fa77223 */ /* 0x000fe40000010082 */
[----:B------:R-:W-:Y:S02]  /*66d0*/  FFMA.FTZ R130, R133, -R78, R171 ;  /* 0x8000004e85827223 */ /* 0x000fe400000100ab */
[----:B------:R-:W-:Y:S02]  /*66e0*/  FMUL.FTZ R142, R120, R173 ;  /* 0x000000ad788e7220 */ /* 0x000fe40000410000 */
[----:B------:R-:W-:Y:S02]  /*66f0*/  FFMA.FTZ R134, R135, R80, R8 ;  /* 0x0000005087867223 */ /* 0x000fe40000010008 */
[----:B------:R-:W-:-:S02]  /*6700*/  FADD.FTZ R171, RZ, R9 ;  /* 0x00000009ffab7221 */ /* 0x000fc40000010000 */
[----:B------:R-:W-:Y:S02]  /*6710*/  FMUL.FTZ R9, R157, R78 ;  /* 0x0000004e9d097220 */ /* 0x000fe40000410000 */
[----:B------:R-:W-:Y:S02]  /*6720*/  FMUL.FTZ R8, R126, R175 ;  /* 0x000000af7e087220 */ /* 0x000fe40000410000 */
[----:B------:R-:W-:Y:S02]  /*6730*/  FMUL.FTZ R177, R136, R80 ;  /* 0x0000005088b17220 */ /* 0x000fe40000410000 */
[----:B------:R-:W-:Y:S02]  /*6740*/  FFMA.FTZ R10, R89, -R112, R10 ;  /* 0x80000070590a7223 */ /* 0x000fe4000001000a */
[----:B------:R-:W-:Y:S02]  /*6750*/  FFMA.FTZ R142, R124, R169, -R142 ;  /* 0x000000a97c8e7223 */ /* 0x000fe4000001088e */
[----:B------:R-:W-:-:S02]  /*6760*/  FADD.FTZ R11, R11, R138 ;  /* 0x0000008a0b0b7221 */ /* 0x000fc40000010000 */
[----:B------:R-:W-:Y:S02]  /*6770*/  FFMA.FTZ R167, R104, R134, R167 ;  /* 0x0000008668a77223 */ /* 0x000fe400000100a7 */
[-C--:B------:R-:W-:Y:S02]  /*6780*/  FMUL.FTZ R138, R155, R80.reuse ;  /* 0x000000509b8a7220 */ /* 0x080fe40000410000 */
[----:B------:R-:W-:Y:S01]  /*6790*/  FFMA.FTZ R8, R130, R9, -R8 ;  /* 0x0000000982087223 */ /* 0x000fe20000010808 */
[----:B------:R-:W0:Y:S01]  /*67a0*/  SHFL.DOWN PT, R181, R167, 0x1, 0x1f ;  /* 0x08201f00a7b57f89 */ /* 0x000e2200000e0000 */
[----:B------:R-:W-:Y:S02]  /*67b0*/  FFMA.FTZ R134, R135, -R80, R134 ;  /* 0x8000005087867223 */ /* 0x000fe40000010086 */
[----:B------:R-:W-:Y:S02]  /*67c0*/  FMUL.FTZ R169, R171, R177 ;  /* 0x000000b1aba97220 */ /* 0x000fe40000410000 */
[----:B------:R-:W-:-:S02]  /*67d0*/  FFMA.FTZ R10, R91, -R116, R10 ;  /* 0x800000745b0a7223 */ /* 0x000fc4000001000a */
[----:B------:R-:W-:Y:S02]  /*67e0*/  FMUL.FTZ R9, R126, R9 ;  /* 0x000000097e097220 */ /* 0x000fe40000410000 */
[----:B------:R-:W-:Y:S02]  /*67f0*/  FFMA.FTZ R169, R134, R138, -R169 ;  /* 0x0000008a86a97223 */ /* 0x000fe400000108a9 */
[----:B------:R-:W-:Y:S02]  /*6800*/  FADD.FTZ R11, R11, R142 ;  /* 0x0000008e0b0b7221 */ /* 0x000fe40000010000 */
[----:B------:R-:W-:Y:S02]  /*6810*/  FFMA.FTZ R9, R130, R175, R9 ;  /* 0x000000af82097223 */ /* 0x000fe40000010009 */
[----:B------:R-:W-:Y:S02]  /*6820*/  FFMA.FTZ R10, R93, -R120, R10 ;  /* 0x800000785d0a7223 */ /* 0x000fe4000001000a */
[----:B------:R-:W-:-:S02]  /*6830*/  FMUL.FTZ R138, R171, R138 ;  /* 0x0000008aab8a7220 */ /* 0x000fc40000410000 */
[----:B------:R-:W-:Y:S02]  /*6840*/  FADD.FTZ R9, R128, R9 ;  /* 0x0000000980097221 */ /* 0x000fe40000010000 */
[----:B------:R-:W-:Y:S02]  /*6850*/  FFMA.FTZ R10, R95, -R126, R10 ;  /* 0x8000007e5f0a7223 */ /* 0x000fe4000001000a */
[----:B------:R-:W-:Y:S02]  /*6860*/  FADD.FTZ R8, R11, R8 ;  /* 0x000000080b087221 */ /* 0x000fe40000010000 */
[----:B------:R-:W-:Y:S02]  /*6870*/  FFMA.FTZ R138, R134, R177, R138 ;  /* 0x000000b1868a7223 */ /* 0x000fe4000001008a */
[----:B------:R-:W-:Y:S01]  /*6880*/  FFMA.FTZ R128, R104, -R171, R10 ;  /* 0x800000ab68807223 */ /* 0x000fe2000001000a */
[----:B------:R-:W-:Y:S01]  /*6890*/  MOV R10, R167 ;  /* 0x000000a7000a7202 */ /* 0x000fe20000000f00 */
[----:B------:R-:W-:-:S02]  /*68a0*/  FADD.FTZ R169, R8, R169 ;  /* 0x000000a908a97221 */ /* 0x000fc40000010000 */
[----:B------:R-:W-:Y:S01]  /*68b0*/  FADD.FTZ R138, R9, R138 ;  /* 0x0000008a098a7221 */ /* 0x000fe20000010000 */
[----:B------:R-:W1:Y:S01]  /*68c0*/  SHFL.DOWN PT, R148, R128, 0x1, 0x1f ;  /* 0x08201f0080947f89 */ /* 0x000e6200000e0000 */
[----:B------:R-:W-:Y:S01]  /*68d0*/  MOV R11, R128 ;  /* 0x00000080000b7202 */ /* 0x000fe20000000f00 */
[----:B0-----:R-:W-:Y:S01]  /*68e0*/  @!P0 FADD.FTZ R10, R10, R181 ;  /* 0x000000b50a0a8221 */ /* 0x001fe20000010000 */
[----:B------:R-:W-:Y:S01]  /*68f0*/  MOV R9, R169 ;  /* 0x000000a900097202 */ /* 0x000fe20000000f00 */
[----:B------:R-:W0:Y:S01]  /*6900*/  SHFL.DOWN PT, R142, R169, 0x1, 0x1f ;  /* 0x08201f00a98e7f89 */ /* 0x000e2200000e0000 */
[----:B------:R-:W-:Y:S01]  /*6910*/  MOV R8, R138 ;  /* 0x0000008a00087202 */ /* 0x000fe20000000f00 */
[----:B------:R-:W-:Y:S02]  /*6920*/  FADD.FTZ R94, R177, R94 ;  /* 0x0000005eb15e7221 */ /* 0x000fe40000010000 */
[----:B------:R-:W2:Y:S01]  /*6930*/  SHFL.DOWN PT, R179, R138, 0x1, 0x1f ;  /* 0x08201f008ab37f89 */ /* 0x000ea200000e0000 */
[----:B------:R-:W-:-:S02]  /*6940*/  FADD.FTZ R81, R175, R81 ;  /* 0x00000051af517221 */ /* 0x000fc40000010000 */
[----:B------:R-:W-:Y:S01]  /*6950*/  FADD.FTZ R92, R173, R92 ;  /* 0x0000005cad5c7221 */ /* 0x000fe20000010000 */
[----:B------:R-:W3:Y:S01]  /*6960*/  SHFL.DOWN PT, R167, R10, 0x2, 0x1f ;  /* 0x08401f000aa77f89 */ /* 0x000ee200000e0000 */
[----:B------:R-:W-:Y:S02]  /*6970*/  FADD.FTZ R79, R122, R79 ;  /* 0x0000004f7a4f7221 */ /* 0x000fe40000010000 */
[----:B------:R-:W-:Y:S02]  /*6980*/  FADD.FTZ R90, R121, R90 ;  /* 0x0000005a795a7221 */ /* 0x000fe40000010000 */
[----:B------:R-:W-:Y:S02]  /*6990*/  FADD.FTZ R77, R115, R77 ;  /* 0x0000004d734d7221 */ /* 0x000fe40000010000 */
[----:B------:R-:W-:Y:S02]  /*69a0*/  FADD.FTZ R88, R110, R88 ;  /* 0x000000586e587221 */ /* 0x000fe40000010000 */
[----:B------:R-:W-:-:S02]  /*69b0*/  FADD.FTZ R75, R108, R75 ;  /* 0x0000004b6c4b7221 */ /* 0x000fc40000010000 */
[----:B-1----:R-:W-:Y:S02]  /*69c0*/  @!P0 FADD.FTZ R11, R11, R148 ;  /* 0x000000940b0b8221 */ /* 0x002fe40000010000 */
[----:B0-----:R-:W-:-:S03]  /*69d0*/  @!P0 FADD.FTZ R9, R9, R142 ;  /* 0x0000008e09098221 */ /* 0x001fc60000010000 */
[----:B------:R-:W0:Y:S01]  /*69e0*/  SHFL.DOWN PT, R138, R11, 0x2, 0x1f ;  /* 0x08401f000b8a7f89 */ /* 0x000e2200000e0000 */
[----:B--2---:R-:W-:-:S03]  /*69f0*/  @!P0 FADD.FTZ R8, R8, R179 ;  /* 0x000000b308088221 */ /* 0x004fc60000010000 */
[----:B------:R-:W1:Y:S01]  /*6a00*/  SHFL.DOWN PT, R128, R9, 0x2, 0x1f ;  /* 0x08401f0009807f89 */ /* 0x000e6200000e0000 */
[----:B------:R-:W-:-:S03]  /*6a10*/  ISETP.GT.AND P0, PT, R34, 0x1d, PT ;  /* 0x0000001d2200780c */ /* 0x000fc60003f04270 */
[----:B------:R-:W2:Y:S10]  /*6a20*/  SHFL.DOWN PT, R169, R8, 0x2, 0x1f ;  /* 0x08401f0008a97f89 */ /* 0x000eb400000e0000 */
[----:B---3--:R-:W-:-:S02]  /*6a30*/  @!P0 FADD.FTZ R10, R10, R167 ;  /* 0x000000a70a0a8221 */ /* 0x008fc40000010000 */
[----:B------:R-:W-:-:S03]  /*6a40*/  FMUL.FTZ R167, R149, R7 ;  /* 0x0000000795a77220 */ /* 0x000fc60000410000 */
[----:B------:R-:W3:Y:S01]  /*6a50*/  SHFL.DOWN PT, R181, R10, 0x4, 0x1f ;  /* 0x08801f000ab57f89 */ /* 0x000ee200000e0000 */
[----:B0-----:R-:W-:Y:S02]  /*6a60*/  @!P0 FADD.FTZ R11, R11, R138 ;  /* 0x0000008a0b0b8221 */ /* 0x001fe40000010000 */
[----:B-1----:R-:W-:-:S03]  /*6a70*/  @!P0 FADD.FTZ R9, R9, R128 ;  /* 0x0000008009098221 */ /* 0x002fc60000010000 */
[----:B------:R-:W0:Y:S01]  /*6a80*/  SHFL.DOWN PT, R142, R11, 0x4, 0x1f ;  /* 0x08801f000b8e7f89 */ /* 0x000e2200000e0000 */
[----:B------:R-:W-:Y:S02]  /*6a90*/  FMUL.FTZ R128, R23, R136 ;  /* 0x0000008817807220 */ /* 0x000fe40000410000 */
[----:B--2---:R-:W-:Y:S01]  /*6aa0*/  @!P0 FADD.FTZ R8, R8, R169 ;  /* 0x000000a908088221 */ /* 0x004fe20000010000 */
[----:B------:R-:W1:Y:S01]  /*6ab0*/  SHFL.DOWN PT, R138, R9, 0x4, 0x1f ;  /* 0x08801f00098a7f89 */ /* 0x000e6200000e0000 */
[----:B------:R-:W-:Y:S01]  /*6ac0*/  ISETP.GT.AND P0, PT, R34, 0x1b, PT ;  /* 0x0000001b2200780c */ /* 0x000fe20003f04270 */
[-C--:B------:R-:W-:Y:S02]  /*6ad0*/  FFMA.FTZ R169, R144, R6.reuse, -R167 ;  /* 0x0000000690a97223 */ /* 0x080fe400000108a7 */
[----:B------:R-:W2:Y:S01]  /*6ae0*/  SHFL.DOWN PT, R179, R8, 0x4, 0x1f ;  /* 0x08801f0008b37f89 */ /* 0x000ea200000e0000 */
[----:B------:R-:W-:Y:S02]  /*6af0*/  FMUL.FTZ R6, R149, R6 ;  /* 0x0000000695067220 */ /* 0x000fe40000410000 */
[----:B------:R-:W-:-:S02]  /*6b00*/  FFMA.FTZ R128, R22, R155, -R128 ;  /* 0x0000009b16807223 */ /* 0x000fc40000010880 */
[----:B------:R-:W-:Y:S02]  /*6b10*/  FMUL.FTZ R155, R23, R155 ;  /* 0x0000009b179b7220 */ /* 0x000fe40000410000 */
[C---:B------:R-:W-:Y:S02]  /*6b20*/  FMUL.FTZ R167, R149.reuse, R5 ;  /* 0x0000000595a77220 */ /* 0x040fe40000410000 */
[----:B------:R-:W-:Y:S02]  /*6b30*/  FMUL.FTZ R149, R149, R4 ;  /* 0x0000000495957220 */ /* 0x000fe40000410000 */
[----:B------:R-:W-:Y:S02]  /*6b40*/  FFMA.FTZ R7, R144, R7, R6 ;  /* 0x0000000790077223 */ /* 0x000fe40000010006 */
[----:B------:R-:W-:Y:S02]  /*6b50*/  FMUL.FTZ R171, R171, R128 ;  /* 0x00000080abab7220 */ /* 0x000fe40000410000 */
[----:B------:R-:W-:-:S02]  /*6b60*/  FFMA.FTZ R155, R22, R136, R155 ;  /* 0x00000088169b7223 */ /* 0x000fc4000001009b */
[----:B------:R-:W-:Y:S02]  /*6b70*/  FMUL.FTZ R128, R23, R137 ;  /* 0x0000008917807220 */ /* 0x000fe40000410000 */
[C---:B------:R-:W-:Y:S02]  /*6b80*/  FFMA.FTZ R4, R144.reuse, R4, -R167 ;  /* 0x0000000490047223 */ /* 0x040fe400000108a7 */
[----:B------:R-:W-:Y:S02]  /*6b90*/  FFMA.FTZ R5, R144, R5, R149 ;  /* 0x0000000590057223 */ /* 0x000fe40000010095 */
[----:B------:R-:W-:Y:S02]  /*6ba0*/  FADD.FTZ R6, R132, R169 ;  /* 0x000000a984067221 */ /* 0x000fe40000010000 */
[----:B------:R-:W-:Y:S02]  /*6bb0*/  FADD.FTZ R7, R140, R7 ;  /* 0x000000078c077221 */ /* 0x000fe40000010000 */
[----:B------:R-:W-:-:S02]  /*6bc0*/  FFMA.FTZ R155, R134, R155, R171 ;  /* 0x0000009b869b7223 */ /* 0x000fc400000100ab */
[----:B------:R-:W-:Y:S01]  /*6bd0*/  FFMA.FTZ R149, R22, R157, -R128 ;  /* 0x0000009d16957223 */ /* 0x000fe20000010880 */
[----:B------:R4:W-:Y:S01]  /*6be0*/  @!P2 STS.128 [UR4+0x1770], R4 ;  /* 0x00177004ff00a988 */ /* 0x0009e20008000c04 */
[----:B---3--:R-:W-:Y:S02]  /*6bf0*/  @!P0 FADD.FTZ R10, R10, R181 ;  /* 0x000000b50a0a8221 */ /* 0x008fe40000010000 */
[----:B0-----:R-:W-:Y:S02]  /*6c00*/  @!P0 FADD.FTZ R11, R11, R142 ;  /* 0x0000008e0b0b8221 */ /* 0x001fe40000010000 */
[----:B-1----:R-:W-:Y:S02]  /*6c10*/  @!P0 FADD.FTZ R9, R9, R138 ;  /* 0x0000008a09098221 */ /* 0x002fe40000010000 */
[----:B--2---:R-:W-:Y:S01]  /*6c20*/  @!P0 FADD.FTZ R8, R8, R179 ;  /* 0x000000b308088221 */ /* 0x004fe20000010000 */
[----:B------:R-:W-:Y:S01]  /*6c30*/  SHFL.DOWN PT, R128, R11, 0x8, 0x1f ;  /* 0x09001f000b807f89 */ /* 0x000fe200000e0000 */
[----:B------:R-:W-:Y:S01]  /*6c40*/  FFMA.FTZ R136, R135, R136, R155 ;  /* 0x0000008887887223 */ /* 0x000fe2000001009b */
[----:B------:R-:W-:Y:S01]  /*6c50*/  ISETP.GT.AND P0, PT, R34, 0x17, PT ;  /* 0x000000172200780c */ /* 0x000fe20003f04270 */
[----:B------:R-:W-:Y:S01]  /*6c60*/  FMUL.FTZ R149, R126, R149 ;  /* 0x000000957e957220 */ /* 0x000fe20000410000 */
[----:B------:R-:W0:Y:S01]  /*6c70*/  SHFL.DOWN PT, R135, R10, 0x8, 0x1f ;  /* 0x09001f000a877f89 */ /* 0x000e2200000e0000 */
[----:B------:R-:W-:-:S02]  /*6c80*/  FMUL.FTZ R157, R23, R157 ;  /* 0x0000009d179d7220 */ /* 0x000fc40000410000 */
[C---:B----4-:R-:W-:Y:S01]  /*6c90*/  FMUL.FTZ R4, R23.reuse, R139 ;  /* 0x0000008b17047220 */ /* 0x050fe20000410000 */
[----:B------:R-:W1:Y:S01]  /*6ca0*/  SHFL.DOWN PT, R126, R9, 0x8, 0x1f ;  /* 0x09001f00097e7f89 */ /* 0x000e6200000e0000 */
[C---:B------:R-:W-:Y:S02]  /*6cb0*/  FFMA.FTZ R157, R22.reuse, R137, R157 ;  /* 0x00000089169d7223 */ /* 0x040fe4000001009d */
[----:B------:R-:W-:Y:S01]  /*6cc0*/  FFMA.FTZ R5, R22, R141, -R4 ;  /* 0x0000008d16057223 */ /* 0x000fe20000010804 */
[----:B------:R-:W2:Y:S01]  /*6cd0*/  SHFL.DOWN PT, R7, R8, 0x8, 0x1f ;  /* 0x09001f0008077f89 */ /* 0x000ea200000e0000 */
[----:B------:R-:W-:Y:S02]  /*6ce0*/  FMUL.FTZ R4, R23, R143 ;  /* 0x0000008f17047220 */ /* 0x000fe40000410000 */
[----:B------:R-:W-:Y:S02]  /*6cf0*/  FMUL.FTZ R120, R120, R5 ;  /* 0x0000000578787220 */ /* 0x000fe40000410000 */
[----:B------:R-:W-:-:S02]  /*6d00*/  FFMA.FTZ R5, R22, R159, -R4 ;  /* 0x0000009f16057223 */ /* 0x000fc40000010804 */
[C---:B------:R-:W-:Y:S02]  /*6d10*/  FMUL.FTZ R159, R23.reuse, R159 ;  /* 0x0000009f179f7220 */ /* 0x040fe40000410000 */
[----:B------:R-:W-:Y:S02]  /*6d20*/  FMUL.FTZ R141, R23, R141 ;  /* 0x0000008d178d7220 */ /* 0x000fe40000410000 */
[----:B------:R-:W-:Y:S02]  /*6d30*/  FMUL.FTZ R5, R116, R5 ;  /* 0x0000000574057220 */ /* 0x000fe40000410000 */
[C---:B------:R-:W-:Y:S02]  /*6d40*/  FFMA.FTZ R4, R22.reuse, R143, R159 ;  /* 0x0000008f16047223 */ /* 0x040fe4000001009f */
[----:B------:R-:W-:Y:S02]  /*6d50*/  FFMA.FTZ R141, R22, R139, R141 ;  /* 0x0000008b168d7223 */ /* 0x000fe4000001008d */
[----:B0-----:R-:W-:-:S02]  /*6d60*/  @!P0 FADD.FTZ R10, R10, R135 ;  /* 0x000000870a0a8221 */ /* 0x001fc40000010000 */
[----:B------:R-:W-:Y:S02]  /*6d70*/  @!P0 FADD.FTZ R11, R11, R128 ;  /* 0x000000800b0b8221 */ /* 0x000fe40000010000 */
[----:B-1----:R-:W-:Y:S02]  /*6d80*/  @!P0 FADD.FTZ R9, R9, R126 ;  /* 0x0000007e09098221 */ /* 0x002fe40000010000 */
[----:B------:R-:W-:Y:S02]  /*6d90*/  FFMA.FTZ R6, R123, R4, R5 ;  /* 0x000000047b067223 */ /* 0x000fe40000010005 */
[----:B--2---:R-:W-:Y:S01]  /*6da0*/  @!P0 FADD.FTZ R8, R8, R7 ;  /* 0x0000000708088221 */ /* 0x004fe20000010000 */
[----:B------:R-:W0:Y:S01]  /*6db0*/  SHFL.DOWN PT, R123, R10, 0x10, 0x1f ;  /* 0x0a001f000a7b7f89 */ /* 0x000e2200000e0000 */
[----:B------:R-:W-:Y:S01]  /*6dc0*/  FFMA.FTZ R120, R124, R141, R120 ;  /* 0x0000008d7c787223 */ /* 0x000fe20000010078 */
[----:B------:R-:W-:Y:S01]  /*6dd0*/  ISETP.GT.AND P0, PT, R34, 0xf, PT ;  /* 0x0000000f2200780c */ /* 0x000fe20003f04270 */
[----:B------:R-:W-:Y:S01]  /*6de0*/  FMUL.FTZ R4, R23, R146 ;  /* 0x0000009217047220 */ /* 0x000fe20000410000 */
[----:B------:R-:W1:Y:S01]  /*6df0*/  SHFL.DOWN PT, R124, R11, 0x10, 0x1f ;  /* 0x0a001f000b7c7f89 */ /* 0x000e6200000e0000 */
[----:B------:R-:W-:-:S02]  /*6e00*/  FFMA.FTZ R129, R129, R143, R6 ;  /* 0x0000008f81817223 */ /* 0x000fc40000010006 */
[----:B------:R-:W-:Y:S01]  /*6e10*/  FFMA.FTZ R5, R22, R161, -R4 ;  /* 0x000000a116057223 */ /* 0x000fe20000010804 */
[----:B------:R-:W2:Y:S01]  /*6e20*/  SHFL.DOWN PT, R116, R9, 0x10, 0x1f ;  /* 0x0a001f0009747f89 */ /* 0x000ea200000e0000 */
[C---:B------:R-:W-:Y:S02]  /*6e30*/  FMUL.FTZ R4, R23.reuse, R119 ;  /* 0x0000007717047220 */ /* 0x040fe40000410000 */
[----:B------:R-:W-:Y:S01]  /*6e40*/  FMUL.FTZ R112, R112, R5 ;  /* 0x0000000570707220 */ /* 0x000fe20000410000 */
[----:B------:R-:W3:Y:S01]  /*6e50*/  SHFL.DOWN PT, R7, R8, 0x10, 0x1f ;  /* 0x0a001f0008077f89 */ /* 0x000ee200000e0000 */
        /* <DEDUP_REMOVED lines=14> */
[----:B------:R-:W-:-:S02]  /*6f40*/  FFMA.FTZ R22, R22, R153, R23 ;  /* 0x0000009916167223 */ /* 0x000fc40000010017 */
[----:B------:R-:W-:Y:S02]  /*6f50*/  FMUL.FTZ R4, R25, R4 ;  /* 0x0000000419047220 */ /* 0x000fe40000410000 */
[----:B0-----:R-:W-:Y:S02]  /*6f60*/  @!P0 FADD.FTZ R10, R10, R123 ;  /* 0x0000007b0a0a8221 */ /* 0x001fe40000010000 */
[----:B-1----:R-:W-:Y:S02]  /*6f70*/  @!P0 FADD.FTZ R11, R11, R124 ;  /* 0x0000007c0b0b8221 */ /* 0x002fe40000010000 */
[----:B--2---:R-:W-:Y:S02]  /*6f80*/  @!P0 FADD.FTZ R9, R9, R116 ;  /* 0x0000007409098221 */ /* 0x004fe40000010000 */
[----:B---3--:R-:W-:Y:S02]  /*6f90*/  @!P0 FADD.FTZ R8, R8, R7 ;  /* 0x0000000708088221 */ /* 0x008fe40000010000 */
        /* <DEDUP_REMOVED lines=31> */
.L_x_11213:
[----:B0-----:R-:W-:Y:S05]  /*7190*/  BSYNC B0 ;  /* 0x0000000000007941 */ /* 0x001fea0003800000 */
.L_x_11212:
        /* <DEDUP_REMOVED lines=21> */
.L_x_11199:
[----:B------:R-:W-:Y:S01]  /*72f0*/  BAR.SYNC.DEFER_BLOCKING 0x0 ;  /* 0x0000000000007b1d */ /* 0x000fe20000010000 */
        /* <DEDUP_REMOVED lines=9> */
[C---:B------:R-:W-:Y:S02]  /*7390*/  LOP3.LUT R91, R41.reuse, 0xa0, RZ, 0xfc, !PT ;  /* 0x000000a0295b7812 */ /* 0x040fe400078efcff */
[----:B------:R-:W-:Y:S02]  /*73a0*/  LOP3.LUT R93, R41, 0xc0, RZ, 0xfc, !PT ;  /* 0x000000c0295d7812 */ /* 0x000fe400078efcff */
[-C--:B------:R-:W-:Y:S01]  /*73b0*/  ISETP.GE.AND P1, PT, R85, R24.reuse, PT ;  /* 0x000000185500720c */ /* 0x080fe20003f26270 */
[----:B------:R-:W2:Y:S01]  /*73c0*/  @!P5 LDG.E.U16 R4, [R2.64] ;  /* 0x000000060204d981 */ /* 0x000ea2000c1e1500 */
[----:B------:R-:W-:Y:S02]  /*73d0*/  LOP3.LUT R95, R41, 0xe0, RZ, 0xfc, !PT ;  /* 0x000000e0295f7812 */ /* 0x000fe400078efcff */
[-C--:B------:R-:W-:Y:S01]  /*73e0*/  ISETP.GE.AND P2, PT, R87, R24.reuse, PT ;  /* 0x000000185700720c */ /* 0x080fe20003f46270 */
[----:B------:R-:W3:Y:S01]  /*73f0*/  @!P0 LDG.E.U16 R5, [R2.64+0x40] ;  /* 0x0000400602058981 */ /* 0x000ee2000c1e1500 */
        /* <DEDUP_REMOVED lines=17> */
[----:B------:R-:W-:Y:S02]  /*7510*/  ISETP.NE.AND P6, PT, R33, RZ, PT ;  /* 0x000000ff2100720c */ /* 0x000fe40003fc5270 */
[----:B------:R-:W-:Y:S02]  /*7520*/  F2FP.BF16.PACK_AB R77, R90, R77 ;  /* 0x0000004d5a4d723e */ /* 0x000fe400000010ff */
[----:B------:R-:W-:Y:S02]  /*7530*/  F2FP.BF16.PACK_AB R79, R92, R79 ;  /* 0x0000004f5c4f723e */ /* 0x000fe400000010ff */
[----:B------:R-:W-:Y:S01]  /*7540*/  F2FP.BF16.PACK_AB R81, R94, R81 ;  /* 0x000000515e51723e */ /* 0x000fe200000010ff */
[----:B------:R-:W-:Y:S02]  /*7550*/  IMAD R22, R30, c[0x0][0x2d8], RZ ;  /* 0x0000b6001e167a24 */ /* 0x000fe400078e02ff */
[----:B------:R-:W-:-:S04]  /*7560*/  IMAD R97, R27, c[0x0][0x2e0], RZ ;  /* 0x0000b8001b617a24 */ /* 0x000fc800078e02ff */
[----:B------:R-:W-:Y:S01]  /*7570*/  IMAD R97, R0, c[0x0][0x2e4], R97 ;  /* 0x0000b90000617a24 */ /* 0x000fe200078e0261 */
        /* <DEDUP_REMOVED lines=14> */
[----:B0-----:R-:W-:-:S02]  /*7660*/  PRMT R5, RZ, 0x5410, R12 ;  /* 0x00005410ff057816 */ /* 0x001fc4000000000c */
[----:B-1----:R-:W-:-:S03]  /*7670*/  PRMT R7, RZ, 0x5410, R2 ;  /* 0x00005410ff077816 */ /* 0x002fc60000000002 */
[--C-:B------:R-:W-:Y:S01]  /*7680*/  FADD.FTZ R6, R5, R28.reuse ;  /* 0x0000001c05067221 */ /* 0x100fe20000010000 */
[----:B------:R-:W-:Y:S01]  /*7690*/  LDS.U16 R2, [R55+0xa] ;  /* 0x00000a0037027984 */ /* 0x000fe20000000400 */
[----:B------:R-:W-:-:S03]  /*76a0*/  FADD.FTZ R8, R7, R28 ;  /* 0x0000001c07087221 */ /* 0x000fc60000010000 */
[----:B------:R-:W0:Y:S01]  /*76b0*/  LDS.U16 R5, [R55+0x8] ;  /* 0x0000080037057984 */ /* 0x000e220000000400 */
[----:B------:R-:W-:Y:S02]  /*76c0*/  FSETP.GTU.FTZ.AND P0, PT, R6, 20, PT ;  /* 0x41a000000600780b */ /* 0x000fe40003f1c000 */
[----:B--2---:R-:W-:Y:S02]  /*76d0*/  PRMT R3, RZ, 0x5410, R3 ;  /* 0x00005410ff037816 */ /* 0x004fe40000000003 */
[----:B------:R-:W-:-:S03]  /*76e0*/  FSETP.GTU.FTZ.AND P5, PT, R8, 20, PT ;  /* 0x41a000000800780b */ /* 0x000fc60003fbc000 */
[----:B------:R-:W-:Y:S02]  /*76f0*/  FADD.FTZ R9, R3, R28 ;  /* 0x0000001c03097221 */ /* 0x000fe40000010000 */
[----:B------:R-:W1:Y:S04]  /*7700*/  LDS.U16 R3, [R55+0xc] ;  /* 0x00000c0037037984 */ /* 0x000e680000000400 */
[----:B------:R-:W-:-:S04]  /*7710*/  @!P0 FMUL.FTZ R7, R6, -1.4426950216293334961 ;  /* 0xbfb8aa3b06078820 */ /* 0x000fc80000410000 */
[----:B------:R-:W-:Y:S01]  /*7720*/  @!P5 FMUL.FTZ R8, R8, -1.4426950216293334961 ;  /* 0xbfb8aa3b0808d820 */ /* 0x000fe20000410000 */
[----:B---3--:R-:W-:Y:S01]  /*7730*/  PRMT R11, RZ, 0x5410, R4 ;  /* 0x00005410ff0b7816 */ /* 0x008fe20000000004 */
[----:B------:R-:W2:Y:S01]  /*7740*/  @!P0 MUFU.EX2 R7, R7 ;  /* 0x0000000700078308 */ /* 0x000ea20000000800 */
[----:B------:R-:W3:Y:S07]  /*7750*/  LDS.U16 R6, [R55+0xe] ;  /* 0x00000e0037067984 */ /* 0x000eee0000000400 */
[----:B------:R-:W4:Y:S01]  /*7760*/  @!P5 MUFU.EX2 R8, R8 ;  /* 0x000000080008d308 */ /* 0x000f220000000800 */
[----:B------:R-:W-:Y:S01]  /*7770*/  BAR.SYNC.DEFER_BLOCKING 0x0 ;  /* 0x0000000000007b1d */ /* 0x000fe20000010000 */
[----:B------:R-:W-:Y:S01]  /*7780*/  FSETP.GTU.FTZ.AND P4, PT, R9, 20, PT ;  /* 0x41a000000900780b */ /* 0x000fe20003f9c000 */
[----:B------:R-:W-:-:S02]  /*7790*/  FADD.FTZ R11, R11, R28 ;  /* 0x0000001c0b0b7221 */ /* 0x000fc40000010000 */
[----:B--2---:R-:W-:Y:S01]  /*77a0*/  @!P0 FADD.FTZ R4, R7, 1 ;  /* 0x3f80000007048421 */ /* 0x004fe20000010000 */
[----:B0-----:R-:W-:Y:S01]  /*77b0*/  PRMT R5, RZ, 0x5410, R5 ;  /* 0x00005410ff057816 */ /* 0x001fe20000000005 */
[----:B----4-:R-:W-:Y:S01]  /*77c0*/  @!P5 FADD.FTZ R8, R8, 1 ;  /* 0x3f8000000808d421 */ /* 0x010fe20000010000 */
[----:B------:R-:W-:-:S03]  /*77d0*/  FSETP.GTU.FTZ.AND P3, PT, R11, 20, PT ;  /* 0x41a000000b00780b */ /* 0x000fc60003f7c000 */
[----:B------:R-:W-:Y:S01]  /*77e0*/  FADD.FTZ R7, R5, R28 ;  /* 0x0000001c05077221 */ /* 0x000fe20000010000 */
[----:B------:R-:W0:Y:S01]  /*77f0*/  @!P0 MUFU.RCP R4, R4 ;  /* 0x0000000400048308 */ /* 0x000e220000001000 */
[----:B------:R-:W-:Y:S02]  /*7800*/  PRMT R5, RZ, 0x5410, R2 ;  /* 0x00005410ff057816 */ /* 0x000fe40000000002 */
[----:B------:R-:W-:-:S05]  /*7810*/  @!P4 FMUL.FTZ R9, R9, -1.4426950216293334961 ;  /* 0xbfb8aa3b0909c820 */ /* 0x000fca0000410000 */
[----:B------:R-:W2:Y:S01]  /*7820*/  @!P5 MUFU.RCP R8, R8 ;  /* 0x000000080008d308 */ /* 0x000ea20000001000 */
[----:B------:R-:W-:Y:S01]  /*7830*/  FADD.FTZ R10, R5, R28 ;  /* 0x0000001c050a7221 */ /* 0x000fe20000010000 */
[----:B-1----:R-:W-:Y:S01]  /*7840*/  PRMT R3, RZ, 0x5410, R3 ;  /* 0x00005410ff037816 */ /* 0x002fe20000000003 */
[----:B------:R-:W-:-:S03]  /*7850*/  @!P3 FMUL.FTZ R2, R11, -1.4426950216293334961 ;  /* 0xbfb8aa3b0b02b820 */ /* 0x000fc60000410000 */
[----:B------:R-:W-:Y:S02]  /*7860*/  FSETP.GTU.FTZ.AND P1, PT, R10, 20, PT ;  /* 0x41a000000a00780b */ /* 0x000fe40003f3c000 */
[----:B------:R-:W1:Y:S01]  /*7870*/  @!P4 MUFU.EX2 R9, R9 ;  /* 0x000000090009c308 */ /* 0x000e620000000800 */
[----:B------:R-:W-:Y:S02]  /*7880*/  FADD.FTZ R11, R3, R28 ;  /* 0x0000001c030b7221 */ /* 0x000fe40000010000 */
[----:B0-----:R-:W-:-:S03]  /*7890*/  @!P0 FMUL.FTZ R73, R73, R4 ;  /* 0x0000000449498220 */ /* 0x001fc60000410000 */
[----:B------:R-:W-:Y:S01]  /*78a0*/  FSETP.GTU.FTZ.AND P0, PT, R11, 20, PT ;  /* 0x41a000000b00780b */ /* 0x000fe20003f1c000 */
[----:B--2---:R-:W-:Y:S01]  /*78b0*/  @!P5 FMUL.FTZ R71, R71, R8 ;  /* 0x000000084747d220 */ /* 0x004fe20000410000 */
[----:B------:R-:W-:-:S03]  /*78c0*/  PRMT R8, R75, 0x7632, R8 ;  /* 0x000076324b087816 */ /* 0x000fc60000000008 */
[----:B------:R-:W-:Y:S01]  /*78d0*/  @!P1 FMUL.FTZ R4, R10, -1.4426950216293334961 ;  /* 0xbfb8aa3b0a049820 */ /* 0x000fe20000410000 */
[----:B------:R-:W-:Y:S01]  /*78e0*/  PRMT R10, R77, 0x7632, R10 ;  /* 0x000076324d0a7816 */ /* 0x000fe2000000000a */
[----:B------:R0:W-:Y:S01]  /*78f0*/  STS.U16 [R55+0x2], R8 ;  /* 0x0000020837007388 */ /* 0x0001e20000000400 */
[----:B------:R-:W-:Y:S01]  /*7900*/  PRMT R12, R79, 0x7632, R12 ;  /* 0x000076324f0c7816 */ /* 0x000fe2000000000c */
[----:B-1----:R-:W-:Y:S01]  /*7910*/  @!P4 FADD.FTZ R9, R9, 1 ;  /* 0x3f8000000909c421 */ /* 0x002fe20000010000 */
[----:B---3--:R-:W-:Y:S01]  /*7920*/  PRMT R5, RZ, 0x5410, R6 ;  /* 0x00005410ff057816 */ /* 0x008fe20000000006 */
[----:B------:R1:W-:Y:S01]  /*7930*/  STS.U16 [R55], R75 ;  /* 0x0000004b37007388 */ /* 0x0003e20000000400 */
[----:B0-----:R-:W-:-:S03]  /*7940*/  PRMT R8, R81, 0x7632, R8 ;  /* 0x0000763251087816 */ /* 0x001fc60000000008 */
[----:B------:R-:W-:Y:S01]  /*7950*/  STS.U16 [R55+0x4], R77 ;  /* 0x0000044d37007388 */ /* 0x000fe20000000400 */
[----:B------:R-:W-:Y:S01]  /*7960*/  FSETP.GTU.FTZ.AND P2, PT, R7, 20, PT ;  /* 0x41a000000700780b */ /* 0x000fe20003f5c000 */
[----:B------:R-:W-:Y:S01]  /*7970*/  @!P0 FMUL.FTZ R6, R11, -1.4426950216293334961 ;  /* 0xbfb8aa3b0b068820 */ /* 0x000fe20000410000 */
[----:B-1----:R0:W-:Y:S01]  /*7980*/  @!P4 MUFU.RCP R75, R9 ;  /* 0x00000009004bc308 */ /* 0x0021e20000001000 */
        /* <DEDUP_REMOVED lines=13> */
[----:B0-----:R-:W-:Y:S04]  /*7a60*/  LDS.U16 R9, [R52+0x1c0] ;  /* 0x0001c00034097984 */ /* 0x001fe80000000400 */
[----:B------:R-:W-:Y:S04]  /*7a70*/  @!P6 STS [0x210], R24 ;  /* 0x00021018ff00e388 */ /* 0x000fe80000000800 */
[----:B------:R-:W-:Y:S01]  /*7a80*/  BAR.SYNC.DEFER_BLOCKING 0x0 ;  /* 0x0000000000007b1d */ /* 0x000fe20000010000 */
[----:B------:R-:W-:-:S02]  /*7a90*/  @!P2 FMUL.FTZ R3, R7, -1.4426950216293334961 ;  /* 0xbfb8aa3b0703a820 */ /* 0x000fc40000410000 */
[----:B------:R-:W-:-:S05]  /*7aa0*/  FADD.FTZ R7, R5, R28 ;  /* 0x0000001c05077221 */ /* 0x000fca0000010000 */
[C---:B------:R-:W-:Y:S01]  /*7ab0*/  FSETP.GTU.FTZ.AND P5, PT, R7.reuse, 20, PT ;  /* 0x41a000000700780b */ /* 0x040fe20003fbc000 */
[----:B------:R-:W0:Y:S08]  /*7ac0*/  @!P3 MUFU.EX2 R2, R2 ;  /* 0x000000020002b308 */ /* 0x000e300000000800 */
[----:B------:R-:W2:Y:S01]  /*7ad0*/  @!P2 MUFU.EX2 R3, R3 ;  /* 0x000000030003a308 */ /* 0x000ea20000000800 */
[----:B------:R-:W3:Y:S07]  /*7ae0*/  LDS R8, [0x210] ;  /* 0x00021000ff087984 */ /* 0x000eee0000000800 */
[----:B------:R4:W-:Y:S02]  /*7af0*/  @!P1 MUFU.EX2 R5, R4 ;  /* 0x0000000400059308 */ /* 0x0009e40000000800 */
[----:B----4-:R-:W-:-:S06]  /*7b00*/  @!P5 FMUL.FTZ R4, R7, -1.4426950216293334961 ;  /* 0xbfb8aa3b0704d820 */ /* 0x010fcc0000410000 */
[----:B------:R2:W4:Y:S01]  /*7b10*/  @!P5 MUFU.EX2 R7, R4 ;  /* 0x000000040007d308 */ /* 0x0005220000000800 */
[----:B0-----:R-:W-:Y:S02]  /*7b20*/  @!P3 FADD.FTZ R2, R2, 1 ;  /* 0x3f8000000202b421 */ /* 0x001fe40000010000 */
[----:B-1----:R-:W-:-:S05]  /*7b30*/  IMAD R81, R29, c[0x0][0x2dc], R22 ;  /* 0x0000b7001d517a24 */ /* 0x002fca00078e0216 */
[----:B------:R-:W0:Y:S01]  /*7b40*/  @!P0 MUFU.EX2 R6, R6 ;  /* 0x0000000600068308 */ /* 0x000e220000000800 */
[----:B--2---:R-:W-:-:S07]  /*7b50*/  @!P2 FADD.FTZ R4, R3, 1 ;  /* 0x3f8000000304a421 */ /* 0x004fce0000010000 */
[----:B------:R1:W-:Y:S01]  /*7b60*/  @!P3 MUFU.RCP R10, R2 ;  /* 0x00000002000ab308 */ /* 0x0003e20000001000 */
[----:B----4-:R-:W-:Y:S02]  /*7b70*/  @!P5 FADD.FTZ R7, R7, 1 ;  /* 0x3f8000000707d421 */ /* 0x010fe40000010000 */
[----:B-1----:R-:W-:-:S05]  /*7b80*/  IMAD.WIDE.U32 R2, R29, c[0x0][0x2d8], RZ ;  /* 0x0000b6001d027a25 */ /* 0x002fca00078e00ff */
[----:B------:R-:W-:Y:S01]  /*7b90*/  @!P2 MUFU.RCP R77, R4 ;  /* 0x00000004004da308 */ /* 0x000fe20000001000 */
[----:B------:R-:W-:-:S07]  /*7ba0*/  IADD3 R3, R3, R81, RZ ;  /* 0x0000005103037210 */ /* 0x000fce0007ffe0ff */
[----:B------:R-:W1:Y:S01]  /*7bb0*/  @!P5 MUFU.RCP R4, R7 ;  /* 0x000000070004d308 */ /* 0x000e620000001000 */
[----:B------:R-:W-:-:S04]  /*7bc0*/  IMAD.WIDE.U32 R2, R0, c[0x0][0x2e0], R2 ;  /* 0x0000b80000027a25 */ /* 0x000fc800078e0002 */
[----:B------:R-:W-:Y:S02]  /*7bd0*/  @!P1 FADD.FTZ R5, R5, 1 ;  /* 0x3f80000005059421 */ /* 0x000fe40000010000 */
[----:B0-----:R-:W-:Y:S02]  /*7be0*/  @!P0 FADD.FTZ R6, R6, 1 ;  /* 0x3f80000006068421 */ /* 0x001fe40000010000 */
[----:B------:R-:W-:Y:S01]  /*7bf0*/  @!P4 FMUL.FTZ R86, R86, R75 ;  /* 0x0000004b5656c220 */ /* 0x000fe20000410000 */
[----:B------:R-:W-:Y:S01]  /*7c00*/  IADD3 R2, P4, R63, R2, RZ ;  /* 0x000000023f027210 */ /* 0x000fe20007f9e0ff */
[----:B------:R-:W0:Y:S03]  /*7c10*/  @!P1 MUFU.RCP R12, R5 ;  /* 0x00000005000c9308 */ /* 0x000e260000001000 */
[----:B------:R-:W-:Y:S02]  /*7c20*/  IADD3.X R3, R64, R97, R3, P4, !PT ;  /* 0x0000006140037210 */ /* 0x000fe400027fe403 */
[----:B---3--:R-:W-:-:S03]  /*7c30*/  ISETP.GE.AND P4, PT, R41, R8, PT ;  /* 0x000000082900720c */ /* 0x008fc60003f86270 */
[----:B------:R2:W3:Y:S01]  /*7c40*/  @!P0 MUFU.RCP R79, R6 ;  /* 0x00000006004f8308 */ /* 0x0004e20000001000 */
[----:B-1----:R-:W-:Y:S01]  /*7c50*/  @!P5 FMUL.FTZ R65, R65, R4 ;  /* 0x000000044141d220 */ /* 0x002fe20000410000 */
[----:B------:R-:W-:-:S04]  /*7c60*/  LEA R7, P5, R41, c[0x0][0x330], 0x1 ;  /* 0x0000cc0029077a11 */ /* 0x000fc800078a08ff */
[----:B------:R-:W-:Y:S02]  /*7c70*/  LEA.HI.X R4, R41, c[0x0][0x334], R44, 0x1, P5 ;  /* 0x0000cd0029047a11 */ /* 0x000fe400028f0c2c */
[----:B--2---:R-:W-:Y:S01]  /*7c80*/  LEA R6, P5, R2, R7, 0x1 ;  /* 0x0000000702067211 */ /* 0x004fe200078a08ff */
[----:B------:R-:W-:Y:S01]  /*7c90*/  @!P3 FMUL.FTZ R69, R69, R10 ;  /* 0x0000000a4545b220 */ /* 0x000fe20000410000 */
[-C--:B------:R-:W-:Y:S01]  /*7ca0*/  ISETP.GE.AND P3, PT, R85, R8.reuse, PT ;  /* 0x000000085500720c */ /* 0x080fe20003f66270 */
[----:B------:R-:W-:Y:S01]  /*7cb0*/  @!P2 FMUL.FTZ R84, R84, R77 ;  /* 0x0000004d5454a220 */ /* 0x000fe20000410000 */
[----:B------:R-:W-:Y:S01]  /*7cc0*/  ISETP.GE.AND P2, PT, R87, R8, PT ;  /* 0x000000085700720c */ /* 0x000fe20003f46270 */
[----:B0-----:R-:W-:Y:S01]  /*7cd0*/  @!P1 FMUL.FTZ R67, R67, R12 ;  /* 0x0000000c43439220 */ /* 0x001fe20000410000 */
[-C--:B------:R-:W-:Y:S01]  /*7ce0*/  ISETP.GE.AND P1, PT, R89, R8.reuse, PT ;  /* 0x000000085900720c */ /* 0x080fe20003f26270 */
[----:B---3--:R-:W-:Y:S01]  /*7cf0*/  @!P0 FMUL.FTZ R82, R82, R79 ;  /* 0x0000004f52528220 */ /* 0x008fe20000410000 */
[----:B------:R-:W-:-:S02]  /*7d00*/  ISETP.GE.AND P0, PT, R91, R8, PT ;  /* 0x000000085b00720c */ /* 0x000fc40003f06270 */
        /* <DEDUP_REMOVED lines=13> */
.L_x_11216:
[----:B------:R-:W-:Y:S05]  /*7de0*/  BSYNC B0 ;  /* 0x0000000000007941 */ /* 0x000fea0003800000 */
.L_x_11215:
[----:B------:R-:W-:Y:S01]  /*7df0*/  @!P3 STG.E.U16 [R6.64+-0x180], R23 ;  /* 0xfffe80170600b986 */ /* 0x000fe2000c101506 */
[-C--:B------:R-:W-:Y:S01]  /*7e00*/  ISETP.GE.AND P5, PT, R93, R8.reuse, PT ;  /* 0x000000085d00720c */ /* 0x080fe20003fa6270 */
[----:B------:R-:W-:Y:S01]  /*7e10*/  FADD.FTZ R32, R73, R32 ;  /* 0x0000002049207221 */ /* 0x000fe20000010000 */
[-C--:B------:R-:W-:Y:S01]  /*7e20*/  ISETP.GE.AND P4, PT, R83, R8.reuse, PT ;  /* 0x000000085300720c */ /* 0x080fe20003f86270 */
[----:B------:R-:W-:Y:S01]  /*7e30*/  @!P2 STG.E.U16 [R6.64+-0x140], R25 ;  /* 0xfffec0190600a986 */ /* 0x000fe2000c101506 */
[----:B------:R-:W-:Y:S01]  /*7e40*/  ISETP.GE.AND P3, PT, R95, R8, PT ;  /* 0x000000085f00720c */ /* 0x000fe20003f66270 */
[----:B------:R-:W-:Y:S01]  /*7e50*/  BSSY B0, `(.L_x_11217) ;  /* 0x000003c000007945 */ /* 0x000fe20003800000 */
        /* <DEDUP_REMOVED lines=59> */
.L_x_11218:
[----:B------:R-:W-:Y:S05]  /*8210*/  BSYNC B0 ;  /* 0x0000000000007941 */ /* 0x000fea0003800000 */
.L_x_11217:
[----:B------:R-:W-:Y:S01]  /*8220*/  MOV R3, R25 ;  /* 0x0000001900037202 */ /* 0x000fe20000000f00 */
[----:B------:R-:W-:Y:S01]  /*8230*/  IMAD R5, R27, c[0x0][0x300], RZ ;  /* 0x0000c0001b057a24 */ /* 0x000fe200078e02ff */
[----:B------:R-:W-:Y:S02]  /*8240*/  IADD3 R54, P1, R54, -0x1c0, RZ ;  /* 0xfffffe4036367810 */ /* 0x000fe40007f3e0ff */
[-C--:B------:R-:W-:Y:S01]  /*8250*/  ISETP.GE.AND P5, PT, R93, R8.reuse, PT ;  /* 0x000000085d00720c */ /* 0x080fe20003fa6270 */
[C---:B------:R-:W-:Y:S01]  /*8260*/  IMAD.WIDE.U32 R2, R0.reuse, c[0x0][0x300], R2 ;  /* 0x0000c00000027a25 */ /* 0x040fe200078e0002 */
[----:B------:R-:W-:Y:S02]  /*8270*/  IADD3.X R53, R53, -0x1, RZ, P1, !PT ;  /* 0xffffffff35357810 */ /* 0x000fe40000ffe4ff */
[----:B------:R-:W-:Y:S01]  /*8280*/  ISETP.GE.AND P0, PT, R83, R8, PT ;  /* 0x000000085300720c */ /* 0x000fe20003f06270 */
[----:B------:R-:W-:Y:S01]  /*8290*/  IMAD R5, R0, c[0x0][0x304], R5 ;  /* 0x0000c10000057a24 */ /* 0x000fe200078e0205 */
[----:B------:R-:W-:-:S02]  /*82a0*/  IADD3 R63, P3, R63, R2, RZ ;  /* 0x000000023f3f7210 */ /* 0x000fc40007f7e0ff */
[----:B------:R-:W-:Y:S02]  /*82b0*/  IADD3 R2, P4, R54, c[0x0][0x340], RZ ;  /* 0x0000d00036027a10 */ /* 0x000fe40007f9e0ff */
[----:B------:R-:W-:Y:S02]  /*82c0*/  IADD3.X R64, R64, R5, R3, P3, !PT ;  /* 0x0000000540407210 */ /* 0x000fe40001ffe403 */
[----:B------:R-:W-:Y:S02]  /*82d0*/  IADD3.X R3, R53, c[0x0][0x344], RZ, P4, !PT ;  /* 0x0000d10035037a10 */ /* 0x000fe400027fe4ff */
[----:B------:R-:W-:Y:S02]  /*82e0*/  LEA R2, P6, R63, R2, 0x1 ;  /* 0x000000023f027211 */ /* 0x000fe400078c08ff */
[----:B------:R-:W-:Y:S02]  /*82f0*/  ISETP.GE.AND P4, PT, R91, R8, PT ;  /* 0x000000085b00720c */ /* 0x000fe40003f86270 */
[----:B------:R-:W-:-:S02]  /*8300*/  LEA.HI.X R3, R63, R3, R64, 0x1, P6 ;  /* 0x000000033f037211 */ /* 0x000fc400030f0c40 */
[-C--:B------:R-:W-:Y:S02]  /*8310*/  ISETP.GE.AND P6, PT, R95, R8.reuse, PT ;  /* 0x000000085f00720c */ /* 0x080fe40003fc6270 */
[-C--:B------:R-:W-:Y:S01]  /*8320*/  ISETP.GE.AND P1, PT, R85, R8.reuse, PT ;  /* 0x000000085500720c */ /* 0x080fe20003f26270 */
[----:B------:R1:W-:Y:S01]  /*8330*/  @!P5 STG.E.U16 [R2.64+0x140], R51 ;  /* 0x000140330200d986 */ /* 0x0003e2000c101506 */
[-C--:B------:R-:W-:Y:S02]  /*8340*/  ISETP.GE.AND P2, PT, R87, R8.reuse, PT ;  /* 0x000000085700720c */ /* 0x080fe40003f46270 */
[----:B------:R-:W-:Y:S01]  /*8350*/  ISETP.GE.AND P3, PT, R89, R8, PT ;  /* 0x000000085900720c */ /* 0x000fe20003f66270 */
[----:B------:R1:W-:Y:S01]  /*8360*/  @!P0 STG.E.U16 [R2.64], R9 ;  /* 0x0000000902008986 */ /* 0x0003e2000c101506 */
[----:B------:R-:W-:Y:S02]  /*8370*/  ISETP.GT.AND P0, PT, R43, 0x1, PT ;  /* 0x000000012b00780c */ /* 0x000fe40003f04270 */
        /* <DEDUP_REMOVED lines=14> */
.L_x_11177:
[----:B------:R-:W-:Y:S02]  /*8460*/  ISETP.NE.U32.AND P0, PT, RZ, c[0x0][0x328], PT ;  /* 0x0000ca00ff007a0c */ /* 0x000fe40003f05070 */
[----:B------:R-:W-:-:S02]  /*8470*/  ISETP.NE.U32.AND P2, PT, RZ, c[0x0][0x348], PT ;  /* 0x0000d200ff007a0c */ /* 0x000fc40003f45070 */
[----:B------:R-:W-:Y:S02]  /*8480*/  ISETP.NE.AND.EX P1, PT, RZ, c[0x0][0x32c], PT, P0 ;  /* 0x0000cb00ff007a0c */ /* 0x000fe40003f25300 */
[----:B------:R-:W-:-:S11]  /*8490*/  ISETP.NE.AND.EX P0, PT, RZ, c[0x0][0x34c], PT, P2 ;  /* 0x0000d300ff007a0c */ /* 0x000fd60003f05320 */
[----:B------:R-:W-:Y:S05]  /*84a0*/  @!P1 BRA `(.L_x_11220) ;  /* 0x0000014000009947 */ /* 0x000fea0003800000 */
[----:B-1----:R-:W1:Y:S01]  /*84b0*/  SHFL.DOWN P1, R2, R31, 0x1, 0x1f ;  /* 0x08201f001f027f89 */ /* 0x002e620000020000 */
[----:B------:R-:W-:Y:S03]  /*84c0*/  BSSY B0, `(.L_x_11220) ;  /* 0x0000012000007945 */ /* 0x000fe60003800000 */
[----:B0-----:R-:W0:Y:S01]  /*84d0*/  S2R R7, SR_LANEID ;  /* 0x0000000000077919 */ /* 0x001e220000000000 */
[----:B-1----:R-:W-:Y:S01]  /*84e0*/  @P1 FADD R2, R2, R31 ;  /* 0x0000001f02021221 */ /* 0x002fe20000000000 */
[----:B0-----:R-:W-:-:S04]  /*84f0*/  ISETP.NE.AND P2, PT, R7, RZ, PT ;  /* 0x000000ff0700720c */ /* 0x001fc80003f45270 */
        /* <DEDUP_REMOVED lines=14> */
.L_x_11221:
[----:B0-----:R-:W-:Y:S05]  /*85e0*/  BSYNC B0 ;  /* 0x0000000000007941 */ /* 0x001fea0003800000 */
.L_x_11220:
[----:B------:R-:W-:Y:S01]  /*85f0*/  BSSY B0, `(.L_x_11222) ;  /* 0x0000018000007945 */ /* 0x000fe20003800000 */
[----:B------:R-:W-:Y:S05]  /*8600*/  @!P0 BRA `(.L_x_11223) ;  /* 0x0000015000008947 */ /* 0x000fea0003800000 */
[----:B------:R-:W-:Y:S06]  /*8610*/  BAR.SYNC.DEFER_BLOCKING 0x0 ;  /* 0x0000000000007b1d */ /* 0x000fec0000010000 */
[----:B-1----:R-:W1:Y:S04]  /*8620*/  SHFL.DOWN P0, R3, R32, 0x1, 0x1f ;  /* 0x08201f0020037f89 */ /* 0x002e680000000000 */
[----:B0-----:R-:W0:Y:S04]  /*8630*/  S2R R6, SR_LANEID ;  /* 0x0000000000067919 */ /* 0x001e280000000000 */
[----:B------:R-:W2:Y:S01]  /*8640*/  S2R R21, SR_TID.X ;  /* 0x0000000000157919 */ /* 0x000ea20000002100 */
[----:B-1----:R-:W-:Y:S01]  /*8650*/  @P0 FADD R3, R3, R32 ;  /* 0x0000002003030221 */ /* 0x002fe20000000000 */
        /* <DEDUP_REMOVED lines=16> */
.L_x_11223:
[----:B------:R-:W2:Y:S02]  /*8760*/  S2R R21, SR_TID.X ;  /* 0x0000000000157919 */ /* 0x000ea40000002100 */
.L_x_11224:
[----:B0-----:R-:W-:Y:S05]  /*8770*/  BSYNC B0 ;  /* 0x0000000000007941 */ /* 0x001fea0003800000 */
.L_x_11222:
[----:B--2---:R-:W-:-:S13]  /*8780*/  ISETP.GE.AND P0, PT, R21, c[0x0][0x16c], PT ;  /* 0x00005b0015007a0c */ /* 0x004fda0003f06270 */
[----:B------:R-:W-:Y:S05]  /*8790*/  @P0 EXIT ;  /* 0x000000000000094d */ /* 0x000fea0003800000 */
[C---:B-1----:R-:W-:Y:S02]  /*87a0*/  IMAD R11, R27.reuse, c[0x0][0x198], RZ ;  /* 0x000066001b0b7a24 */ /* 0x042fe400078e02ff */
        /* <DEDUP_REMOVED lines=19> */
.L_x_11225:
        /* <DEDUP_REMOVED lines=22> */
[----:B-----5:R2:W1:Y:S01]  /*8a40*/  LDG.E.64 R26, [R14.64] ;  /* 0x000000060e1a7981 */ /* 0x020462000c1e1b00 */
        /* <DEDUP_REMOVED lines=41> */
.L_x_11226:
        /* <DEDUP_REMOVED lines=10> */
.L_x_14723:


//--------------------- .text._Z25selective_scan_bwd_kernelI32Selective_Scan_bwd_kernel_traitsILi32ELi8ELb0ELb0ELb1ELb0ELb0EN3c108BFloat16ENS1_7complexIfEEEEv12SSMParamsBwd --------------------------
	.section	.text._Z25selective_scan_bwd_kernelI32Selective_Scan_bwd_kernel_traitsILi32ELi8ELb0ELb0ELb1ELb0ELb0EN3c108BFloat16ENS1_7complexIfEEEEv12SSMParamsBwd,"ax",@progbits
	.sectioninfo	@"SHI_REGISTERS=191"
	.align	128
        .global         _Z25selective_scan_bwd_kernelI32Selective_Scan_bwd_kernel_traitsILi32ELi8ELb0ELb0ELb1ELb0ELb0EN3c108BFloat16ENS1_7complexIfEEEEv12SSMParamsBwd
        .type           _Z25selective_scan_bwd_kernelI32Selective_Scan_bwd_kernel_traitsILi32ELi8ELb0ELb0ELb1ELb0ELb0EN3c108BFloat16ENS1_7complexIfEEEEv12SSMParamsBwd,@function
        .size           _Z25selective_scan_bwd_kernelI32Selective_Scan_bwd_kernel_traitsILi32ELi8ELb0ELb0ELb1ELb0ELb0EN3c108BFloat16ENS1_7complexIfEEEEv12SSMParamsBwd,(.L_x_14724 - _Z25selective_scan_bwd_kernelI32Selective_Scan_bwd_kernel_traitsILi32ELi8ELb0ELb0ELb1ELb0ELb0EN3c108BFloat16ENS1_7complexIfEEEEv12SSMParamsBwd)
        .other          _Z25selective_scan_bwd_kernelI32Selective_Scan_bwd_kernel_traitsILi32ELi8ELb0ELb0ELb1ELb0ELb0EN3c108BFloat16ENS1_7complexIfEEEEv12SSMParamsBwd,@"STO_CUDA_ENTRY STV_DEFAULT"
_Z25selective_scan_bwd_kernelI32Selective_Scan_bwd_kernel_traitsILi32ELi8ELb0ELb0ELb1ELb0ELb0EN3c108BFloat16ENS1_7complexIfEEEEv12SSMParamsBwd:
.text._Z25selective_scan_bwd_kernelI32Selective_Scan_bwd_kernel_traitsILi32ELi8ELb0ELb0ELb1ELb0ELb0EN3c108BFloat16ENS1_7complexIfEEEEv12SSMParamsBwd:
[----:B------:R-:W-:Y:S02]  /*0000*/  MOV R1, c[0x0][0x28] ;  /* 0x00000a0000017a02 */ /* 0x000fe40000000f00 */
[----:B------:R-:W-:Y:S01]  /*0010*/  IABS R11, c[0x0][0x178] ;  /* 0x00005e00000b7a13 */ /* 0x000fe20000000000 */
[----:B------:R-:W0:Y:S01]  /*0020*/  S2R R94, SR_CTAID.Y ;  /* 0x00000000005e7919 */ /* 0x000e220000002600 */
[----:B------:R-:W-:Y:S01]  /*0030*/  ISETP.NE.U32.AND P0, PT, RZ, c[0x0][0x238], PT ;  /* 0x00008e00ff007a0c */ /* 0x000fe20003f05070 */
[----:B------:R-:W-:Y:S01]  /*0040*/  HFMA2.MMA R92, -RZ, RZ, 0, 0 ;  /* 0x00000000ff5c7435 */ /* 0x000fe200000001ff */
[----:B------:R-:W1:Y:S01]  /*0050*/  I2F.RP R0, R11 ;  /* 0x0000000b00007306 */ /* 0x000e620000209400 */
[----:B------:R-:W-:Y:S01]  /*0060*/  ULDC.64 UR6, c[0x0][0x118] ;  /* 0x0000460000067ab9 */ /* 0x000fe20000000a00 */
[----:B------:R-:W-:Y:S02]  /*0070*/  ISETP.NE.AND.EX P0, PT, RZ, c[0x0][0x23c], PT, P0 ;  /* 0x00008f00ff007a0c */ /* 0x000fe40003f05300 */
[----:B------:R-:W-:Y:S01]  /*0080*/  ISETP.NE.U32.AND P1, PT, RZ, c[0x0][0x250], PT ;  /* 0x00009400ff007a0c */ /* 0x000fe20003f25070 */
[----:B------:R-:W2:Y:S01]  /*0090*/  S2R R90, SR_CTAID.X ;  /* 0x00000000005a7919 */ /* 0x000ea20000002500 */
[----:B------:R-:W-:-:S02]  /*00a0*/  MOV R91, RZ ;  /* 0x000000ff005b7202 */ /* 0x000fc40000000f00 */
[----:B------:R-:W-:Y:S01]  /*00b0*/  ISETP.NE.AND.EX P1, PT, RZ, c[0x0][0x254], PT, P1 ;  /* 0x00009500ff007a0c */ /* 0x000fe20003f25310 */
[----:B-1----:R-:W1:Y:S01]  /*00c0*/  MUFU.RCP R0, R0 ;  /* 0x0000000000007308 */ /* 0x002e620000001000 */
[----:B0-----:R-:W-:-:S05]  /*00d0*/  SHF.R.S32.HI R93, RZ, 0x1f, R94 ;  /* 0x0000001fff5d7819 */ /* 0x001fca000001145e */
[----:B------:R-:W-:-:S06]  /*00e0*/  @P0 LEA R2, P2, R94, c[0x0][0x238], 0x2 ;  /* 0x00008e005e020a11 */ /* 0x000fcc00078410ff */
[C---:B------:R-:W-:Y:S02]  /*00f0*/  @P1 LEA R4, P3, R94.reuse, c[0x0][0x250], 0x2 ;  /* 0x000094005e041a11 */ /* 0x040fe400078610ff */
[C-C-:B------:R-:W-:Y:S02]  /*0100*/  @P0 LEA.HI.X R3, R94.reuse, c[0x0][0x23c], R93.reuse, 0x2, P2 ;  /* 0x00008f005e030a11 */ /* 0x140fe400010f145d */
[----:B------:R-:W-:Y:S02]  /*0110*/  @P1 LEA.HI.X R5, R94, c[0x0][0x254], R93, 0x2, P3 ;  /* 0x000095005e051a11 */ /* 0x000fe400018f145d */
[----:B-1----:R-:W-:Y:S01]  /*0120*/  IADD3 R6, R0, 0xffffffe, RZ ;  /* 0x0ffffffe00067810 */ /* 0x002fe20007ffe0ff */
[----:B------:R0:W5:Y:S03]  /*0130*/  @P0 LDG.E R92, [R2.64] ;  /* 0x00000006025c0981 */ /* 0x000166000c1e1900 */
[----:B------:R1:W3:Y:S01]  /*0140*/  F2I.FTZ.U32.TRUNC.NTZ R7, R6 ;  /* 0x0000000600077305 */ /* 0x0002e2000021f000 */
[----:B--2---:R-:W-:Y:S01]  /*0150*/  SHF.R.S32.HI R89, RZ, 0x1f, R90 ;  /* 0x0000001fff597819 */ /* 0x004fe2000001145a */
[----:B------:R2:W5:Y:S01]  /*0160*/  @P1 LDG.E R91, [R4.64] ;  /* 0x00000006045b1981 */ /* 0x000562000c1e1900 */
[----:B------:R-:W-:Y:S01]  /*0170*/  MOV R10, c[0x0][0x174] ;  /* 0x00005d00000a7a02 */ /* 0x000fe20000000f00 */
[----:B------:R-:W-:Y:S01]  /*0180*/  HFMA2.MMA R85, -RZ, RZ, 0, 0 ;  /* 0x00000000ff557435 */ /* 0x000fe200000001ff */
[----:B------:R-:W-:Y:S01]  /*0190*/  MOV R88, RZ ;  /* 0x000000ff00587202 */ /* 0x000fe20000000f00 */
[C---:B------:R-:W-:Y:S01]  /*01a0*/  IMAD R9, R89.reuse, c[0x0][0x1e0], RZ ;  /* 0x0000780059097a24 */ /* 0x040fe200078e02ff */
[----:B0-----:R-:W-:Y:S01]  /*01b0*/  IABS R2, R94 ;  /* 0x0000005e00027213 */ /* 0x001fe20000000000 */
[----:B------:R-:W-:Y:S01]  /*01c0*/  IMAD R15, R89, c[0x0][0x1b0], RZ ;  /* 0x00006c00590f7a24 */ /* 0x000fe200078e02ff */
[----:B-1----:R-:W-:Y:S01]  /*01d0*/  HFMA2.MMA R6, -RZ, RZ, 0, 0 ;  /* 0x00000000ff067435 */ /* 0x002fe200000001ff */
[----:B------:R-:W-:-:S02]  /*01e0*/  IMAD R9, R90, c[0x0][0x1e4], R9 ;  /* 0x000079005a097a24 */ /* 0x000fc400078e0209 */
[----:B--2---:R-:W-:Y:S02]  /*01f0*/  IMAD R5, R89, c[0x0][0x1d0], RZ ;  /* 0x0000740059057a24 */ /* 0x004fe400078e02ff */
[----:B------:R-:W-:Y:S01]  /*0200*/  IMAD R17, R90, c[0x0][0x1b4], R15 ;  /* 0x00006d005a117a24 */ /* 0x000fe200078e020f */
[----:B---3--:R-:W-:Y:S01]  /*0210*/  IADD3 R8, RZ, -R7, RZ ;  /* 0x80000007ff087210 */ /* 0x008fe20007ffe0ff */
[----:B------:R-:W-:-:S04]  /*0220*/  IMAD R15, R93, c[0x0][0x1d8], RZ ;  /* 0x000076005d0f7a24 */ /* 0x000fc800078e02ff */
[----:B------:R-:W-:-:S04]  /*0230*/  IMAD R3, R8, R11, RZ ;  /* 0x0000000b08037224 */ /* 0x000fc800078e02ff */
[----:B------:R-:W-:Y:S01]  /*0240*/  IMAD.HI.U32 R7, R7, R3, R6 ;  /* 0x0000000307077227 */ /* 0x000fe200078e0006 */
[----:B------:R-:W-:-:S04]  /*0250*/  LOP3.LUT R6, R94, c[0x0][0x178], RZ, 0x3c, !PT ;  /* 0x00005e005e067a12 */ /* 0x000fc800078e3cff */
[----:B------:R-:W-:Y:S01]  /*0260*/  ISETP.GE.AND P2, PT, R6, RZ, PT ;  /* 0x000000ff0600720c */ /* 0x000fe20003f46270 */
[----:B------:R-:W-:-:S04]  /*0270*/  IMAD.HI.U32 R87, R7, R2, RZ ;  /* 0x0000000207577227 */ /* 0x000fc800078e00ff */
[C---:B------:R-:W-:Y:S01]  /*0280*/  IMAD R7, R90.reuse, c[0x0][0x1d4], R5 ;  /* 0x000075005a077a24 */ /* 0x040fe200078e0205 */
[----:B------:R-:W-:Y:S01]  /*0290*/  IADD3 R0, -R87, RZ, RZ ;  /* 0x000000ff57007210 */ /* 0x000fe20007ffe1ff */
[----:B------:R-:W-:-:S04]  /*02a0*/  IMAD.WIDE.U32 R4, R90, c[0x0][0x1e0], RZ ;  /* 0x000078005a047a25 */ /* 0x000fc800078e00ff */
[----:B------:R-:W-:Y:S01]  /*02b0*/  IMAD R0, R11, R0, R2 ;  /* 0x000000000b007224 */ /* 0x000fe200078e0202 */
[----:B------:R-:W-:Y:S01]  /*02c0*/  IADD3 R5, R5, R9, RZ ;  /* 0x0000000905057210 */ /* 0x000fe20007ffe0ff */
[----:B------:R-:W-:-:S03]  /*02d0*/  IMAD.WIDE.U32 R2, R90, c[0x0][0x1d0], RZ ;  /* 0x000074005a027a25 */ /* 0x000fc600078e00ff */
[----:B------:R-:W-:Y:S01]  /*02e0*/  ISETP.GT.U32.AND P1, PT, R11, R0, PT ;  /* 0x000000000b00720c */ /* 0x000fe20003f24070 */
[----:B------:R-:W-:Y:S01]  /*02f0*/  IMAD R9, R89, c[0x0][0x278], RZ ;  /* 0x00009e0059097a24 */ /* 0x000fe200078e02ff */
[----:B------:R-:W-:Y:S01]  /*0300*/  IADD3 R3, R3, R7, RZ ;  /* 0x0000000703037210 */ /* 0x000fe20007ffe0ff */
[----:B------:R-:W-:-:S04]  /*0310*/  IMAD.WIDE.U32 R6, R90, c[0x0][0x278], RZ ;  /* 0x00009e005a067a25 */ /* 0x000fc800078e00ff */
[----:B------:R-:W-:Y:S02]  /*0320*/  IMAD R13, R90, c[0x0][0x27c], R9 ;  /* 0x00009f005a0d7a24 */ /* 0x000fe400078e0209 */
[----:B------:R-:W-:-:S03]  /*0330*/  IMAD.WIDE.U32 R2, R94, c[0x0][0x1d8], R2 ;  /* 0x000076005e027a25 */ /* 0x000fc600078e0002 */
[----:B------:R-:W-:Y:S01]  /*0340*/  IADD3 R7, R7, R13, RZ ;  /* 0x0000000d07077210 */ /* 0x000fe20007ffe0ff */
[----:B------:R-:W-:Y:S01]  /*0350*/  IMAD.WIDE.U32 R8, R90, c[0x0][0x1b0], RZ ;  /* 0x00006c005a087a25 */ /* 0x000fe200078e00ff */
[-C--:B------:R-:W-:Y:S02]  /*0360*/  @!P1 IADD3 R0, R0, -R11.reuse, RZ ;  /* 0x8000000b00009210 */ /* 0x080fe40007ffe0ff */
[----:B------:R-:W-:Y:S02]  /*0370*/  @!P1 IADD3 R87, R87, 0x1, RZ ;  /* 0x0000000157579810 */ /* 0x000fe40007ffe0ff */
[----:B------:R-:W-:Y:S01]  /*0380*/  ISETP.GE.U32.AND P0, PT, R0, R11, PT ;  /* 0x0000000b0000720c */ /* 0x000fe20003f06070 */
[----:B------:R-:W-:Y:S01]  /*0390*/  IMAD R0, R94, c[0x0][0x1dc], R15 ;  /* 0x000077005e007a24 */ /* 0x000fe200078e020f */
[----:B------:R-:W-:Y:S01]  /*03a0*/  LEA R11, R10, 0xffffff00, 0x8 ;  /* 0xffffff000a0b7811 */ /* 0x000fe200078e40ff */
[----:B------:R-:W-:Y:S01]  /*03b0*/  IMAD R15, R93, c[0x0][0x1e8], RZ ;  /* 0x00007a005d0f7a24 */ /* 0x000fe200078e02ff */
[----:B------:R-:W-:-:S02]  /*03c0*/  ISETP.NE.AND P1, PT, RZ, c[0x0][0x178], PT ;  /* 0x00005e00ff007a0c */ /* 0x000fc40003f25270 */
[----:B------:R-:W-:Y:S01]  /*03d0*/  SHF.R.S32.HI R13, RZ, 0x1f, R11 ;  /* 0x0000001fff0d7819 */ /* 0x000fe2000001140b */
[C---:B------:R-:W-:Y:S01]  /*03e0*/  IMAD R15, R94.reuse, c[0x0][0x1ec], R15 ;  /* 0x00007b005e0f7a24 */ /* 0x040fe200078e020f */
[----:B------:R-:W-:Y:S02]  /*03f0*/  IADD3 R83, P3, R11, R2, RZ ;  /* 0x000000020b537210 */ /* 0x000fe40007f7e0ff */
[----:B------:R-:W-:Y:S01]  /*0400*/  IADD3 R9, R9, R17, RZ ;  /* 0x0000001109097210 */ /* 0x000fe20007ffe0ff */
[----:B------:R-:W-:Y:S01]  /*0410*/  IMAD R17, R93, c[0x0][0x280], RZ ;  /* 0x0000a0005d117a24 */ /* 0x000fe200078e02ff */
[----:B------:R-:W-:Y:S01]  /*0420*/  IADD3.X R0, R13, R3, R0, P3, !PT ;  /* 0x000000030d007210 */ /* 0x000fe20001ffe400 */
[----:B------:R-:W-:Y:S01]  /*0430*/  IMAD.WIDE.U32 R2, R94, c[0x0][0x1e8], R4 ;  /* 0x00007a005e027a25 */ /* 0x000fe200078e0004 */
[----:B------:R-:W-:Y:S02]  /*0440*/  @P0 IADD3 R87, R87, 0x1, RZ ;  /* 0x0000000157570810 */ /* 0x000fe40007ffe0ff */
[----:B------:R-:W-:Y:S01]  /*0450*/  ISETP.GE.AND P3, PT, R10, 0x1, PT ;  /* 0x000000010a00780c */ /* 0x000fe20003f66270 */
[----:B------:R-:W-:Y:S01]  /*0460*/  IMAD.WIDE.U32 R4, R94, c[0x0][0x280], R6 ;  /* 0x0000a0005e047a25 */ /* 0x000fe200078e0006 */
[----:B------:R-:W-:-:S02]  /*0470*/  IADD3 R81, P0, R11, R2, RZ ;  /* 0x000000020b517210 */ /* 0x000fc40007f1e0ff */
[----:B------:R-:W-:Y:S01]  /*0480*/  @!P2 IADD3 R87, -R87, RZ, RZ ;  /* 0x000000ff5757a210 */ /* 0x000fe20007ffe1ff */
[----:B------:R-:W-:Y:S01]  /*0490*/  IMAD R17, R94, c[0x0][0x284], R17 ;  /* 0x0000a1005e117a24 */ /* 0x000fe200078e0211 */
[----:B------:R-:W-:Y:S02]  /*04a0*/  IADD3.X R2, R13, R3, R15, P0, !PT ;  /* 0x000000030d027210 */ /* 0x000fe400007fe40f */
[C---:B------:R-:W-:Y:S02]  /*04b0*/  LEA R82, P0, R83.reuse, c[0x0][0x240], 0x1 ;  /* 0x0000900053527a11 */ /* 0x040fe400078008ff */
[----:B------:R-:W-:Y:S02]  /*04c0*/  @!P1 LOP3.LUT R87, RZ, c[0x0][0x178], RZ, 0x33, !PT ;  /* 0x00005e00ff579a12 */ /* 0x000fe400078e33ff */
[----:B------:R-:W-:Y:S02]  /*04d0*/  LEA.HI.X R83, R83, c[0x0][0x244], R0, 0x1, P0 ;  /* 0x0000910053537a11 */ /* 0x000fe400000f0c00 */
[----:B------:R-:W-:Y:S01]  /*04e0*/  ISETP.NE.U32.AND P0, PT, RZ, c[0x0][0x260], PT ;  /* 0x00009800ff007a0c */ /* 0x000fe20003f05070 */
[----:B------:R-:W-:Y:S01]  /*04f0*/  IMAD.WIDE.U32 R8, R87, c[0x0][0x1c8], R8 ;  /* 0x0000720057087a25 */ /* 0x000fe200078e0008 */
[----:B------:R-:W-:-:S02]  /*0500*/  IADD3 R11, P2, R11, R4, RZ ;  /* 0x000000040b0b7210 */ /* 0x000fc40007f5e0ff */
[----:B------:R-:W-:Y:S02]  /*0510*/  LEA R80, P1, R81, c[0x0][0x248], 0x1 ;  /* 0x0000920051507a11 */ /* 0x000fe400078208ff */
[----:B------:R-:W-:Y:S02]  /*0520*/  ISETP.NE.AND.EX P0, PT, RZ, c[0x0][0x264], PT, P0 ;  /* 0x00009900ff007a0c */ /* 0x000fe40003f05300 */
[----:B------:R-:W-:Y:S02]  /*0530*/  SHF.R.S32.HI R171, RZ, 0x1f, R87 ;  /* 0x0000001fffab7819 */ /* 0x000fe40000011457 */
[----:B------:R-:W-:Y:S02]  /*0540*/  IADD3.X R4, R13, R5, R17, P2, !PT ;  /* 0x000000050d047210 */ /* 0x000fe400017fe411 */
[----:B------:R-:W-:Y:S01]  /*0550*/  LEA.HI.X R81, R81, c[0x0][0x24c], R2, 0x1, P1 ;  /* 0x0000930051517a11 */ /* 0x000fe200008f0c02 */
[----:B------:R-:W-:Y:S01]  /*0560*/  IMAD R0, R171, c[0x0][0x1c8], RZ ;  /* 0x00007200ab007a24 */ /* 0x000fe200078e02ff */
[----:B------:R-:W-:-:S02]  /*0570*/  ISETP.NE.U32.AND P1, PT, RZ, c[0x0][0x328], PT ;  /* 0x0000ca00ff007a0c */ /* 0x000fc40003f25070 */
[----:B------:R-:W-:Y:S01]  /*0580*/  ISETP.NE.U32.AND P2, PT, RZ, c[0x0][0x348], PT ;  /* 0x0000d200ff007a0c */ /* 0x000fe20003f45070 */
[----:B------:R-:W-:Y:S01]  /*0590*/  IMAD R5, R87, c[0x0][0x1cc], R0 ;  /* 0x0000730057057a24 */ /* 0x000fe200078e0200 */
[----:B------:R-:W-:Y:S01]  /*05a0*/  ISETP.NE.AND.EX P1, PT, RZ, c[0x0][0x32c], PT, P1 ;  /* 0x0000cb00ff007a0c */ /* 0x000fe20003f25310 */
[----:B------:R-:W-:Y:S01]  /*05b0*/  @P0 IMAD R0, R90, c[0x0][0x164], R94 ;  /* 0x000059005a000a24 */ /* 0x000fe200078e025e */
[----:B------:R-:W-:Y:S02]  /*05c0*/  ISETP.NE.AND.EX P2, PT, RZ, c[0x0][0x34c], PT, P2 ;  /* 0x0000d300ff007a0c */ /* 0x000fe40003f45320 */
[----:B------:R-:W-:Y:S01]  /*05d0*/  LEA R3, R10, 0xfffffe00, 0x9 ;  /* 0xfffffe000a037811 */ /* 0x000fe200078e48ff */
[----:B------:R-:W-:Y:S01]  /*05e0*/  @P0 IMAD R0, R0, c[0x0][0x174], RZ ;  /* 0x00005d0000000a24 */ /* 0x000fe200078e02ff */
[----:B------:R-:W-:Y:S02]  /*05f0*/  LEA R78, P4, R11, c[0x0][0x308], 0x1 ;  /* 0x0000c2000b4e7a11 */ /* 0x000fe400078808ff */
[----:B------:R-:W-:Y:S01]  /*0600*/  IADD3 R76, P5, R3, R8, RZ ;  /* 0x00000008034c7210 */ /* 0x000fe20007fbe0ff */
[----:B------:R-:W-:Y:S01]  /*0610*/  @P0 IMAD R0, R0, c[0x0][0x16c], RZ ;  /* 0x00005b0000000a24 */ /* 0x000fe200078e02ff */
[----:B------:R-:W-:-:S02]  /*0620*/  IADD3 R8, R9, R5, RZ ;  /* 0x0000000509087210 */ /* 0x000fc40007ffe0ff */
[----:B------:R-:W-:Y:S02]  /*0630*/  LEA.HI.X R79, R11, c[0x0][0x30c], R4, 0x1, P4 ;  /* 0x0000c3000b4f7a11 */ /* 0x000fe400020f0c04 */
[----:B------:R-:W-:Y:S01]  /*0640*/  LEA.HI.X.SX32 R3, R3, R8, 0x1, P5 ;  /* 0x0000000803037211 */ /* 0x000fe200028f0eff */
[----:B------:R-:W-:Y:S01]  /*0650*/  CS2R R10, SRZ ;  /* 0x00000000000a7805 */ /* 0x000fe2000001ff00 */
[----:B------:R-:W-:Y:S01]  /*0660*/  CS2R R8, SRZ ;  /* 0x0000000000087805 */ /* 0x000fe2000001ff00 */
[----:B------:R-:W-:Y:S02]  /*0670*/  @P0 MOV R13, 0x10 ;  /* 0x00000010000d0802 */ /* 0x000fe40000000f00 */
[----:B------:R-:W-:Y:S02]  /*0680*/  LEA R77, P6, R76, c[0x0][0x230], 0x1 ;  /* 0x00008c004c4d7a11 */ /* 0x000fe400078c08ff */
[----:B------:R-:W-:Y:S01]  /*0690*/  @P1 LEA R10, P4, R94, c[0x0][0x328], 0x2 ;  /* 0x0000ca005e0a1a11 */ /* 0x000fe200078810ff */
[----:B------:R-:W-:Y:S01]  /*06a0*/  @P0 IMAD.WIDE R12, R0, R13, c[0x0][0x260] ;  /* 0x00009800000c0625 */ /* 0x000fe200078e020d */
[----:B------:R-:W-:Y:S01]  /*06b0*/  @P2 LEA R8, P5, R94, c[0x0][0x348], 0x2 ;  /* 0x0000d2005e082a11 */ /* 0x000fe200078a10ff */
[----:B------:R-:W-:Y:S01]  /*06c0*/  @!P0 CS2R R12, SRZ ;  /* 0x00000000000c8805 */ /* 0x000fe2000001ff00 */
[----:B------:R-:W-:-:S02]  /*06d0*/  LEA.HI.X R76, R76, c[0x0][0x234], R3, 0x1, P6 ;  /* 0x00008d004c4c7a11 */ /* 0x000fc400030f0c03 */
[C-C-:B------:R-:W-:Y:S02]  /*06e0*/  @P1 LEA.HI.X R11, R94.reuse, c[0x0][0x32c], R93.reuse, 0x2, P4 ;  /* 0x0000cb005e0b1a11 */ /* 0x140fe400020f145d */
[----:B------:R-:W-:Y:S01]  /*06f0*/  @P2 LEA.HI.X R9, R94, c[0x0][0x34c], R93, 0x2, P5 ;  /* 0x0000d3005e092a11 */ /* 0x000fe200028f145d */
        /* <DEDUP_REMOVED lines=8> */
.L_x_11280:
        /* <DEDUP_REMOVED lines=37> */
[----:B------:R-:W-:-:S04]  /*09d0*/  IADD3 R19, R84, 0x20, RZ ;  /* 0x0000002054137810 */ /* 0x000fc80007ffe0ff */
[-C--:B------:R-:W-:Y:S02]  /*09e0*/  LEA.HI.SX32 R19, R19, R84.reuse, 0x1b ;  /* 0x0000005413137211 */ /* 0x080fe400078fdaff */
[C---:B------:R-:W-:Y:S02]  /*09f0*/  IADD3 R21, R84.reuse, 0x40, RZ ;  /* 0x0000004054157810 */ /* 0x040fe40007ffe0ff */
[----:B------:R-:W-:Y:S02]  /*0a00*/  SHF.L.U32 R69, R19, 0x1, RZ ;  /* 0x0000000113457819 */ /* 0x000fe400000006ff */
[CC--:B------:R-:W-:Y:S02]  /*0a10*/  LEA.HI.SX32 R70, R84.reuse, R84.reuse, 0x1b ;  /* 0x0000005454467211 */ /* 0x0c0fe400078fdaff */
[----:B------:R-:W-:Y:S02]  /*0a20*/  IADD3 R19, R84, 0x60, RZ ;  /* 0x0000006054137810 */ /* 0x000fe40007ffe0ff */
[----:B------:R-:W-:-:S02]  /*0a30*/  LEA.HI.SX32 R21, R21, R84, 0x1b ;  /* 0x0000005415157211 */ /* 0x000fc400078fdaff */
[----:B------:R-:W-:Y:S02]  /*0a40*/  SHF.L.U32 R70, R70, 0x1, RZ ;  /* 0x0000000146467819 */ /* 0x000fe400000006ff */
[----:B------:R-:W-:Y:S02]  /*0a50*/  LEA.HI.SX32 R19, R19, R84, 0x1b ;  /* 0x0000005413137211 */ /* 0x000fe400078fdaff */
[----:B------:R-:W-:Y:S02]  /*0a60*/  SHF.L.U32 R68, R21, 0x1, RZ ;  /* 0x0000000115447819 */ /* 0x000fe400000006ff */
[C---:B0-----:R-:W-:Y:S02]  /*0a70*/  IADD3 R3, R84.reuse, 0x80, RZ ;  /* 0x0000008054037810 */ /* 0x041fe40007ffe0ff */
[C---:B------:R-:W-:Y:S02]  /*0a80*/  IADD3 R21, R84.reuse, 0xa0, RZ ;  /* 0x000000a054157810 */ /* 0x040fe40007ffe0ff */
[----:B------:R-:W-:-:S02]  /*0a90*/  IADD3 R23, R84, 0xc0, RZ ;  /* 0x000000c054177810 */ /* 0x000fc40007ffe0ff */
[----:B------:R-:W-:Y:S02]  /*0aa0*/  SHF.L.U32 R67, R19, 0x1, RZ ;  /* 0x0000000113437819 */ /* 0x000fe400000006ff */
[----:B------:R-:W-:Y:S02]  /*0ab0*/  IADD3 R19, R84, 0xe0, RZ ;  /* 0x000000e054137810 */ /* 0x000fe40007ffe0ff */
[-C--:B------:R-:W-:Y:S02]  /*0ac0*/  LEA.HI.SX32 R3, R3, R84.reuse, 0x1b ;  /* 0x0000005403037211 */ /* 0x080fe400078fdaff */
[-C--:B------:R-:W-:Y:S02]  /*0ad0*/  LEA.HI.SX32 R21, R21, R84.reuse, 0x1b ;  /* 0x0000005415157211 */ /* 0x080fe400078fdaff */
[-C--:B------:R-:W-:Y:S02]  /*0ae0*/  LEA.HI.SX32 R23, R23, R84.reuse, 0x1b ;  /* 0x0000005417177211 */ /* 0x080fe400078fdaff */
[----:B------:R-:W-:-:S02]  /*0af0*/  LEA.HI.SX32 R19, R19, R84, 0x1b ;  /* 0x0000005413137211 */ /* 0x000fc400078fdaff */
[----:B------:R-:W-:Y:S02]  /*0b00*/  SHF.L.U32 R66, R3, 0x1, RZ ;  /* 0x0000000103427819 */ /* 0x000fe400000006ff */
[----:B------:R-:W-:Y:S02]  /*0b10*/  SHF.L.U32 R65, R21, 0x1, RZ ;  /* 0x0000000115417819 */ /* 0x000fe400000006ff */
[----:B------:R-:W-:Y:S02]  /*0b20*/  SHF.L.U32 R64, R23, 0x1, RZ ;  /* 0x0000000117407819 */ /* 0x000fe400000006ff */
[----:B------:R-:W-:Y:S02]  /*0b30*/  SHF.L.U32 R63, R19, 0x1, RZ ;  /* 0x00000001133f7819 */ /* 0x000fe400000006ff */
[CC--:B------:R-:W-:Y:S01]  /*0b40*/  ISETP.GE.AND P6, PT, R72.reuse, R71.reuse, PT ;  /* 0x000000474800720c */ /* 0x0c0fe20003fc6270 */
[----:B------:R-:W-:Y:S01]  /*0b50*/  IMAD.WIDE R2, R72, 0x2, R80 ;  /* 0x0000000248027825 */ /* 0x000fe200078e0250 */
[----:B------:R-:W-:-:S02]  /*0b60*/  ISETP.GE.AND P5, PT, R16, R71, PT ;  /* 0x000000471000720c */ /* 0x000fc40003fa6270 */
[-C--:B------:R-:W-:Y:S02]  /*0b70*/  ISETP.GE.AND P4, PT, R18, R71.reuse, PT ;  /* 0x000000471200720c */ /* 0x080fe40003f86270 */
[-C--:B------:R-:W-:Y:S02]  /*0b80*/  ISETP.GE.AND P3, PT, R20, R71.reuse, PT ;  /* 0x000000471400720c */ /* 0x080fe40003f66270 */
[-C--:B------:R-:W-:Y:S02]  /*0b90*/  ISETP.GE.AND P2, PT, R22, R71.reuse, PT ;  /* 0x000000471600720c */ /* 0x080fe40003f46270 */
[-C--:B------:R-:W-:Y:S02]  /*0ba0*/  ISETP.GE.AND P1, PT, R24, R71.reuse, PT ;  /* 0x000000471800720c */ /* 0x080fe40003f26270 */
[----:B------:R-:W-:Y:S01]  /*0bb0*/  ISETP.GE.AND P0, PT, R26, R71, PT ;  /* 0x000000471a00720c */ /* 0x000fe20003f06270 */
[----:B--2---:R-:W-:Y:S04]  /*0bc0*/  STS.U16 [R70], R5 ;  /* 0x0000000546007388 */ /* 0x004fe80000000400 */
[----:B---3--:R0:W-:Y:S04]  /*0bd0*/  STS.U16 [R69+0x40], R0 ;  /* 0x0000400045007388 */ /* 0x0081e80000000400 */
[----:B----4-:R1:W-:Y:S01]  /*0be0*/  STS.U16 [R68+0x80], R7 ;  /* 0x0000800744007388 */ /* 0x0103e20000000400 */
[----:B0-----:R-:W-:-:S04]  /*0bf0*/  SHF.L.U32 R0, R84, 0x3, RZ ;  /* 0x0000000354007819 */ /* 0x001fc800000006ff */
[----:B------:R-:W-:-:S04]  /*0c00*/  LEA.HI.SX32 R62, R0, R0, 0x1b ;  /* 0x00000000003e7211 */ /* 0x000fc800078fdaff */
[----:B------:R-:W-:Y:S01]  /*0c10*/  SHF.L.U32 R62, R62, 0x1, RZ ;  /* 0x000000013e3e7819 */ /* 0x000fe200000006ff */
[----:B------:R0:W-:Y:S04]  /*0c20*/  STS.U16 [R67+0xc0], R4 ;  /* 0x0000c00443007388 */ /* 0x0001e80000000400 */
[----:B------:R2:W-:Y:S04]  /*0c30*/  STS.U16 [R66+0x100], R15 ;  /* 0x0001000f42007388 */ /* 0x0005e80000000400 */
[----:B------:R3:W-:Y:S04]  /*0c40*/  STS.U16 [R65+0x140], R6 ;  /* 0x0001400641007388 */ /* 0x0007e80000000400 */
[----:B------:R4:W-:Y:S04]  /*0c50*/  STS.U16 [R64+0x180], R17 ;  /* 0x0001801140007388 */ /* 0x0009e80000000400 */
[----:B------:R0:W-:Y:S01]  /*0c60*/  STS.U16 [R63+0x1c0], R14 ;  /* 0x0001c00e3f007388 */ /* 0x0001e20000000400 */
[----:B------:R-:W-:-:S06]  /*0c70*/  NOP ;  /* 0x0000000000007918 */ /* 0x000fcc0000000000 */
[----:B------:R-:W3:Y:S04]  /*0c80*/  LDS.U16 R169, [R62] ;  /* 0x000000003ea97984 */ /* 0x000ee80000000400 */
[----:B------:R-:W4:Y:S04]  /*0c90*/  LDS.U16 R61, [R62+0x2] ;  /* 0x000002003e3d7984 */ /* 0x000f280000000400 */
        /* <DEDUP_REMOVED lines=9> */
[----:B-1----:R-:W-:Y:S02]  /*0d30*/  PRMT R7, RZ, 0x7610, R7 ;  /* 0x00007610ff077816 */ /* 0x002fe40000000007 */
[----:B0-----:R-:W-:Y:S02]  /*0d40*/  PRMT R4, RZ, 0x7610, R4 ;  /* 0x00007610ff047816 */ /* 0x001fe40000000004 */
[----:B--2---:R-:W-:Y:S02]  /*0d50*/  PRMT R15, RZ, 0x7610, R15 ;  /* 0x00007610ff0f7816 */ /* 0x004fe4000000000f */
[----:B---3--:R-:W-:Y:S02]  /*0d60*/  PRMT R6, RZ, 0x7610, R6 ;  /* 0x00007610ff067816 */ /* 0x008fe40000000006 */
[----:B----4-:R-:W-:-:S02]  /*0d70*/  PRMT R17, RZ, 0x7610, R17 ;  /* 0x00007610ff117816 */ /* 0x010fc40000000011 */
[----:B------:R-:W-:Y:S01]  /*0d80*/  PRMT R14, RZ, 0x7610, R14 ;  /* 0x00007610ff0e7816 */ /* 0x000fe2000000000e */
        /* <DEDUP_REMOVED lines=9> */
[----:B------:R-:W-:-:S02]  /*0e20*/  ISETP.GE.AND P6, PT, R16, R71, PT ;  /* 0x000000471000720c */ /* 0x000fc40003fc6270 */
[-C--:B------:R-:W-:Y:S02]  /*0e30*/  ISETP.GE.AND P4, PT, R18, R71.reuse, PT ;  /* 0x000000471200720c */ /* 0x080fe40003f86270 */
[----:B------:R-:W-:Y:S02]  /*0e40*/  PRMT R18, RZ, 0x7610, R18 ;  /* 0x00007610ff127816 */ /* 0x000fe40000000012 */
[CC--:B------:R-:W-:Y:S01]  /*0e50*/  ISETP.GE.AND P5, PT, R72.reuse, R71.reuse, PT ;  /* 0x000000474800720c */ /* 0x0c0fe20003fa6270 */
[----:B0-----:R-:W-:Y:S01]  /*0e60*/  IMAD.WIDE R2, R72, 0x2, R78 ;  /* 0x0000000248027825 */ /* 0x001fe200078e024e */
        /* <DEDUP_REMOVED lines=25> */
[----:B------:R-:W-:Y:S04]  /*1000*/  LDS.U16 R15, [R62+0xc] ;  /* 0x00000c003e0f7984 */ /* 0x000fe80000000400 */
[----:B------:R-:W1:Y:S04]  /*1010*/  LDS.U16 R16, [R62+0xe] ;  /* 0x00000e003e107984 */ /* 0x000e680000000400 */
[----:B------:R-:W-:Y:S01]  /*1020*/  BAR.SYNC.DEFER_BLOCKING 0x0 ;  /* 0x0000000000007b1d */ /* 0x000fe20000010000 */
[----:B0-----:R-:W-:-:S05]  /*1030*/  PRMT R17, RZ, 0x7610, R17 ;  /* 0x00007610ff117816 */ /* 0x001fca0000000011 */
[----:B------:R0:W4:Y:S01]  /*1040*/  @!P6 LDG.E.U16 R18, [R2.64+0x40] ;  /* 0x000040060212e981 */ /* 0x000122000c1e1500 */
[----:B------:R-:W-:-:S03]  /*1050*/  ISETP.GE.AND P6, PT, R28, R71, PT ;  /* 0x000000471c00720c */ /* 0x000fc60003fc6270 */
[----:B------:R0:W4:Y:S04]  /*1060*/  @!P5 LDG.E.U16 R17, [R2.64] ;  /* 0x000000060211d981 */ /* 0x000128000c1e1500 */
[----:B------:R0:W4:Y:S04]  /*1070*/  @!P4 LDG.E.U16 R19, [R2.64+0x80] ;  /* 0x000080060213c981 */ /* 0x000128000c1e1500 */
[----:B------:R0:W4:Y:S04]  /*1080*/  @!P3 LDG.E.U16 R20, [R2.64+0xc0] ;  /* 0x0000c0060214b981 */ /* 0x000128000c1e1500 */
[----:B------:R0:W4:Y:S04]  /*1090*/  @!P2 LDG.E.U16 R21, [R2.64+0x100] ;  /* 0x000100060215a981 */ /* 0x000128000c1e1500 */
[----:B------:R0:W4:Y:S04]  /*10a0*/  @!P1 LDG.E.U16 R22, [R2.64+0x140] ;  /* 0x0001400602169981 */ /* 0x000128000c1e1500 */
[----:B------:R0:W4:Y:S04]  /*10b0*/  @!P0 LDG.E.U16 R23, [R2.64+0x180] ;  /* 0x0001800602178981 */ /* 0x000128000c1e1500 */
[----:B------:R0:W4:Y:S02]  /*10c0*/  @!P6 LDG.E.U16 R24, [R2.64+0x1c0] ;  /* 0x0001c0060218e981 */ /* 0x000124000c1e1500 */
[----:B0-----:R-:W-:-:S02]  /*10d0*/  PRMT R2, RZ, 0x5410, R169 ;  /* 0x00005410ff027816 */ /* 0x001fc400000000a9 */
[----:B------:R-:W-:Y:S01]  /*10e0*/  PRMT R3, RZ, 0x5410, R61 ;  /* 0x00005410ff037816 */ /* 0x000fe2000000003d */
[----:B------:R-:W-:Y:S02]  /*10f0*/  HFMA2.MMA R52, -RZ, RZ, 0, 0 ;  /* 0x00000000ff347435 */ /* 0x000fe400000001ff */
[----:B------:R-:W-:Y:S02]  /*1100*/  HFMA2.MMA R50, -RZ, RZ, 0, 0 ;  /* 0x00000000ff327435 */ /* 0x000fe400000001ff */
[----:B------:R-:W-:Y:S02]  /*1110*/  HFMA2.MMA R48, -RZ, RZ, 0, 0 ;  /* 0x00000000ff307435 */ /* 0x000fe400000001ff */
[----:B------:R-:W-:Y:S01]  /*1120*/  HFMA2.MMA R46, -RZ, RZ, 0, 0 ;  /* 0x00000000ff2e7435 */ /* 0x000fe200000001ff */
[----:B------:R-:W-:Y:S02]  /*1130*/  MOV R39, RZ ;  /* 0x000000ff00277202 */ /* 0x000fe40000000f00 */
[----:B------:R-:W-:-:S02]  /*1140*/  MOV R37, RZ ;  /* 0x000000ff00257202 */ /* 0x000fc40000000f00 */
[----:B------:R-:W-:Y:S02]  /*1150*/  MOV R35, RZ ;  /* 0x000000ff00237202 */ /* 0x000fe40000000f00 */
[----:B------:R-:W-:Y:S02]  /*1160*/  MOV R33, RZ ;  /* 0x000000ff00217202 */ /* 0x000fe40000000f00 */
[----:B-1----:R-:W-:Y:S02]  /*1170*/  PRMT R0, RZ, 0x5410, R0 ;  /* 0x00005410ff007816 */ /* 0x002fe40000000000 */
[----:B--2---:R-:W-:Y:S02]  /*1180*/  PRMT R4, RZ, 0x5410, R4 ;  /* 0x00005410ff047816 */ /* 0x004fe40000000004 */
[----:B---3--:R-:W-:Y:S02]  /*1190*/  PRMT R32, RZ, 0x5410, R5 ;  /* 0x00005410ff207816 */ /* 0x008fe40000000005 */
[----:B------:R-:W-:-:S02]  /*11a0*/  PRMT R6, RZ, 0x5410, R6 ;  /* 0x00005410ff067816 */ /* 0x000fc40000000006 */
[----:B------:R-:W-:Y:S02]  /*11b0*/  PRMT R28, RZ, 0x5410, R7 ;  /* 0x00005410ff1c7816 */ /* 0x000fe40000000007 */
[----:B------:R-:W-:Y:S02]  /*11c0*/  PRMT R14, RZ, 0x5410, R14 ;  /* 0x00005410ff0e7816 */ /* 0x000fe4000000000e */
[----:B------:R-:W-:Y:S01]  /*11d0*/  PRMT R16, RZ, 0x5410, R16 ;  /* 0x00005410ff107816 */ /* 0x000fe20000000010 */
[----:B----4-:R-:W-:Y:S04]  /*11e0*/  STS.U16 [R70], R17 ;  /* 0x0000001146007388 */ /* 0x010fe80000000400 */
        /* <DEDUP_REMOVED lines=13> */
[----:B------:R-:W4:Y:S04]  /*12c0*/  LDS.U16 R45, [R62+0xa] ;  /* 0x00000a003e2d7984 */ /* 0x000f280000000400 */
[----:B------:R-:W4:Y:S04]  /*12d0*/  LDS.U16 R43, [R62+0xc] ;  /* 0x00000c003e2b7984 */ /* 0x000f280000000400 */
[----:B------:R-:W4:Y:S01]  /*12e0*/  LDS.U16 R41, [R62+0xe] ;  /* 0x00000e003e297984 */ /* 0x000f220000000400 */
[----:B0-----:R-:W-:-:S02]  /*12f0*/  PRMT R54, RZ, 0x5410, R54 ;  /* 0x00005410ff367816 */ /* 0x001fc40000000036 */
[----:B-1----:R-:W-:-:S03]  /*1300*/  PRMT R53, RZ, 0x5410, R53 ;  /* 0x00005410ff357816 */ /* 0x002fc60000000035 */
        /* <DEDUP_REMOVED lines=10> */
[----:B------:R-:W-:Y:S02]  /*13b0*/  MOV R17, c[0x0][0x16c] ;  /* 0x00005b0000117a02 */ /* 0x000fe40000000f00 */
[----:B------:R-:W-:Y:S01]  /*13c0*/  PRMT R45, RZ, 0x5410, R45 ;  /* 0x00005410ff2d7816 */ /* 0x000fe2000000002d */
[----:B------:R-:W-:Y:S01]  /*13d0*/  FFMA.FTZ R2, R47, R3, R2 ;  /* 0x000000032f027223 */ /* 0x000fe20000010002 */
[----:B------:R-:W-:Y:S02]  /*13e0*/  PRMT R3, RZ, 0x5410, R57 ;  /* 0x00005410ff037816 */ /* 0x000fe40000000039 */
[----:B------:R-:W-:Y:S02]  /*13f0*/  ISETP.GE.AND P0, PT, R17, 0x1, PT ;  /* 0x000000011100780c */ /* 0x000fe40003f06270 */
[----:B------:R-:W-:Y:S01]  /*1400*/  PRMT R43, RZ, 0x5410, R43 ;  /* 0x00005410ff2b7816 */ /* 0x000fe2000000002b */
[----:B------:R-:W-:Y:S01]  /*1410*/  FFMA.FTZ R2, R45, R3, R2 ;  /* 0x000000032d027223 */ /* 0x000fe20000010002 */
[----:B------:R-:W-:-:S02]  /*1420*/  PRMT R3, RZ, 0x5410, R56 ;  /* 0x00005410ff037816 */ /* 0x000fc40000000038 */
[----:B------:R-:W-:Y:S02]  /*1430*/  PRMT R85, RZ, 0x5410, R55 ;  /* 0x00005410ff557816 */ /* 0x000fe40000000037 */
[----:B------:R-:W-:Y:S01]  /*1440*/  PRMT R41, RZ, 0x5410, R41 ;  /* 0x00005410ff297816 */ /* 0x000fe20000000029 */
[----:B------:R-:W-:Y:S01]  /*1450*/  FFMA.FTZ R2, R43, R3, R2 ;  /* 0x000000032b027223 */ /* 0x000fe20000010002 */
[----:B------:R-:W-:Y:S01]  /*1460*/  PRMT R24, RZ, 0x5410, R15 ;  /* 0x00005410ff187816 */ /* 0x000fe2000000000f */
[-C--:B-----5:R-:W-:Y:S02]  /*1470*/  FMUL.FTZ R44, R54, R92.reuse ;  /* 0x0000005c362c7220 */ /* 0x0a0fe40000410000 */
[----:B------:R-:W-:Y:S02]  /*1480*/  FFMA.FTZ R85, R41, R85, R2 ;  /* 0x0000005529557223 */ /* 0x000fe40000010002 */
        /* <DEDUP_REMOVED lines=10> */
[--C-:B------:R-:W-:Y:S01]  /*1530*/  FADD.FTZ R36, R0, R91.reuse ;  /* 0x0000005b00247221 */ /* 0x100fe20000010000 */
[----:B------:R-:W-:Y:S01]  /*1540*/  LOP3.LUT R168, R86, 0x1f, RZ, 0xc0, !PT ;  /* 0x0000001f56a87812 */ /* 0x000fe200078ec0ff */
[--C-:B------:R-:W-:Y:S01]  /*1550*/  FADD.FTZ R34, R4, R91.reuse ;  /* 0x0000005b04227221 */ /* 0x100fe20000010000 */
[C---:B------:R-:W-:Y:S01]  /*1560*/  LEA.HI R2, R23.reuse, R23, RZ, 0x1 ;  /* 0x0000001717027211 */ /* 0x040fe200078f08ff */
[--C-:B------:R-:W-:Y:S01]  /*1570*/  FADD.FTZ R32, R32, R91.reuse ;  /* 0x0000005b20207221 */ /* 0x100fe20000010000 */
[----:B------:R-:W-:Y:S01]  /*1580*/  CS2R R20, SRZ ;  /* 0x0000000000147805 */ /* 0x000fe2000001ff00 */
[--C-:B------:R-:W-:Y:S01]  /*1590*/  FADD.FTZ R30, R6, R91.reuse ;  /* 0x0000005b061e7221 */ /* 0x100fe20000010000 */
[----:B------:R-:W-:Y:S01]  /*15a0*/  LOP3.LUT R2, R2, 0xfffffe, RZ, 0xc0, !PT ;  /* 0x00fffffe02027812 */ /* 0x000fe200078ec0ff */
[--C-:B------:R-:W-:Y:S01]  /*15b0*/  FADD.FTZ R28, R28, R91.reuse ;  /* 0x0000005b1c1c7221 */ /* 0x100fe20000010000 */
[----:B------:R-:W-:Y:S01]  /*15c0*/  MOV R52, RZ ;  /* 0x000000ff00347202 */ /* 0x000fe20000000f00 */
[--C-:B------:R-:W-:Y:S01]  /*15d0*/  FADD.FTZ R26, R14, R91.reuse ;  /* 0x0000005b0e1a7221 */ /* 0x100fe20000010000 */
[----:B------:R-:W-:Y:S01]  /*15e0*/  IADD3 R23, R23, -R2, RZ ;  /* 0x8000000217177210 */ /* 0x000fe20007ffe0ff */
[--C-:B------:R-:W-:Y:S01]  /*15f0*/  FADD.FTZ R24, R24, R91.reuse ;  /* 0x0000005b18187221 */ /* 0x100fe20000010000 */
[----:B------:R-:W-:Y:S01]  /*1600*/  MOV R0, RZ ;  /* 0x000000ff00007202 */ /* 0x000fe20000000f00 */
[----:B------:R-:W-:-:S02]  /*1610*/  FADD.FTZ R22, R16, R91 ;  /* 0x0000005b10167221 */ /* 0x000fc40000010000 */
.L_x_11275:
[----:B------:R-:W-:Y:S02]  /*1620*/  IADD3 R71, -R73, c[0x0][0x168], RZ ;  /* 0x00005a0049477a10 */ /* 0x000fe40007ffe1ff */
[----:B------:R-:W-:-:S02]  /*1630*/  IADD3 R4, R75, R72, RZ ;  /* 0x000000484b047210 */ /* 0x000fc40007ffe0ff */
[----:B------:R-:W-:Y:S02]  /*1640*/  SHF.R.S32.HI R96, RZ, 0x1f, R20 ;  /* 0x0000001fff607819 */ /* 0x000fe40000011414 */
[----:B------:R-:W-:Y:S02]  /*1650*/  SHF.L.U32 R17, R71, 0x1, RZ ;  /* 0x0000000147117819 */ /* 0x000fe400000006ff */
[----:B------:R-:W-:Y:S01]  /*1660*/  IADD3 R2, R4, 0x20, RZ ;  /* 0x0000002004027810 */ /* 0x000fe20007ffe0ff */
[----:B------:R-:W-:Y:S01]  /*1670*/  IMAD R15, R96, c[0x0][0x1c0], RZ ;  /* 0x00007000600f7a24 */ /* 0x000fe200078e02ff */
[----:B------:R-:W-:Y:S02]  /*1680*/  IADD3 R3, R4, 0x40, RZ ;  /* 0x0000004004037810 */ /* 0x000fe40007ffe0ff */
[----:B------:R-:W-:Y:S01]  /*1690*/  SHF.R.S32.HI R5, RZ, 0x1f, R4 ;  /* 0x0000001fff057819 */ /* 0x000fe20000011404 */
[----:B------:R-:W-:Y:S01]  /*16a0*/  IMAD R15, R20, c[0x0][0x1c4], R15 ;  /* 0x00007100140f7a24 */ /* 0x000fe200078e020f */
[----:B------:R-:W-:-:S02]  /*16b0*/  ISETP.GE.AND P6, PT, R2, R17, PT ;  /* 0x000000110200720c */ /* 0x000fc40003fc6270 */
[-C--:B------:R-:W-:Y:S01]  /*16c0*/  ISETP.GE.AND P0, PT, R3, R17.reuse, PT ;  /* 0x000000110300720c */ /* 0x080fe20003f06270 */
[----:B------:R-:W-:Y:S01]  /*16d0*/  IMAD.WIDE.U32 R2, R20, c[0x0][0x1c0], R4 ;  /* 0x0000700014027a25 */ /* 0x000fe200078e0004 */
[C---:B------:R-:W-:Y:S02]  /*16e0*/  IADD3 R6, R4.reuse, 0x60, RZ ;  /* 0x0000006004067810 */ /* 0x040fe40007ffe0ff */
[C---:B------:R-:W-:Y:S02]  /*16f0*/  IADD3 R5, R4.reuse, 0xa0, RZ ;  /* 0x000000a004057810 */ /* 0x040fe40007ffe0ff */
[CC--:B------:R-:W-:Y:S02]  /*1700*/  ISETP.GE.AND P5, PT, R4.reuse, R17.reuse, PT ;  /* 0x000000110400720c */ /* 0x0c0fe40003fa6270 */
[----:B------:R-:W-:Y:S02]  /*1710*/  IADD3 R7, R4, 0x80, RZ ;  /* 0x0000008004077810 */ /* 0x000fe40007ffe0ff */
[----:B------:R-:W-:-:S02]  /*1720*/  ISETP.GE.AND P1, PT, R6, R17, PT ;  /* 0x000000110600720c */ /* 0x000fc40003f26270 */
[----:B------:R-:W-:Y:S02]  /*1730*/  IADD3 R3, R3, R15, RZ ;  /* 0x0000000f03037210 */ /* 0x000fe40007ffe0ff */
[----:B------:R-:W-:Y:S02]  /*1740*/  LEA R6, P4, R2, R77, 0x1 ;  /* 0x0000004d02067211 */ /* 0x000fe400078808ff */
[-C--:B------:R-:W-:Y:S01]  /*1750*/  ISETP.GE.AND P3, PT, R5, R17.reuse, PT ;  /* 0x000000110500720c */ /* 0x080fe20003f66270 */
[----:B------:R-:W-:Y:S01]  /*1760*/  IMAD R5, R93, c[0x0][0x180], RZ ;  /* 0x000060005d057a24 */ /* 0x000fe200078e02ff */
[----:B------:R-:W-:Y:S02]  /*1770*/  ISETP.GE.AND P2, PT, R7, R17, PT ;  /* 0x000000110700720c */ /* 0x000fe40003f46270 */
[----:B------:R-:W-:Y:S01]  /*1780*/  PRMT R19, RZ, 0x7610, R19 ;  /* 0x00007610ff137816 */ /* 0x000fe20000000013 */
[----:B------:R-:W-:Y:S01]  /*1790*/  IMAD R15, R94, c[0x0][0x184], R5 ;  /* 0x000061005e0f7a24 */ /* 0x000fe200078e0205 */
[----:B------:R-:W-:Y:S01]  /*17a0*/  LEA.HI.X R7, R2, R76, R3, 0x1, P4 ;  /* 0x0000004c02077211 */ /* 0x000fe200020f0c03 */
[----:B------:R-:W-:Y:S01]  /*17b0*/  IMAD.WIDE.U32 R2, R94, c[0x0][0x180], RZ ;  /* 0x000060005e027a25 */ /* 0x000fe200078e00ff */
[----:B------:R-:W-:-:S02]  /*17c0*/  IADD3 R5, R4, 0xe0, RZ ;  /* 0x000000e004057810 */ /* 0x000fc40007ffe0ff */
[----:B------:R-:W-:Y:S01]  /*17d0*/  IADD3 R14, R4, 0xc0, RZ ;  /* 0x000000c0040e7810 */ /* 0x000fe20007ffe0ff */
[----:B------:R0:W2:Y:S01]  /*17e0*/  @!P5 LDG.E.U16 R19, [R6.64] ;  /* 0x000000060613d981 */ /* 0x0000a2000c1e1500 */
[----:B------:R-:W-:Y:S02]  /*17f0*/  IADD3 R3, R3, R15, RZ ;  /* 0x0000000f03037210 */ /* 0x000fe40007ffe0ff */
[-C--:B------:R-:W-:Y:S01]  /*1800*/  ISETP.GE.AND P5, PT, R5, R17.reuse, PT ;  /* 0x000000110500720c */ /* 0x080fe20003fa6270 */
[----:B------:R-:W-:Y:S01]  /*1810*/  IMAD R5, R96, c[0x0][0x188], RZ ;  /* 0x0000620060057a24 */ /* 0x000fe200078e02ff */
[----:B------:R-:W-:Y:S02]  /*1820*/  PRMT R18, RZ, 0x7610, R18 ;  /* 0x00007610ff127816 */ /* 0x000fe40000000012 */
[----:B------:R-:W-:Y:S01]  /*1830*/  PRMT R95, RZ, 0x7610, R95 ;  /* 0x00007610ff5f7816 */ /* 0x000fe2000000005f */
[----:B------:R-:W-:Y:S01]  /*1840*/  IMAD R15, R20, c[0x0][0x18c], R5 ;  /* 0x00006300140f7a24 */ /* 0x000fe200078e0205 */
[-C--:B------:R-:W-:Y:S01]  /*1850*/  ISETP.GE.AND P4, PT, R14, R17.reuse, PT ;  /* 0x000000110e00720c */ /* 0x080fe20003f86270 */
[----:B------:R-:W-:Y:S01]  /*1860*/  IMAD.WIDE.U32 R2, R20, c[0x0][0x188], R2 ;  /* 0x0000620014027a25 */ /* 0x000fe200078e0002 */
[----:B------:R-:W-:Y:S01]  /*1870*/  IADD3 R14, R4, 0x100, RZ ;  /* 0x00000100040e7810 */ /* 0x000fe20007ffe0ff */
[----:B------:R0:W3:Y:S03]  /*1880*/  @!P6 LDG.E.U16 R18, [R6.64+0x40] ;  /* 0x000040060612e981 */ /* 0x0000e6000c1e1500 */
[----:B------:R-:W-:Y:S01]  /*1890*/  ISETP.GE.AND P6, PT, R14, R17, PT ;  /* 0x000000110e00720c */ /* 0x000fe20003fc6270 */
[----:B------:R0:W4:Y:S01]  /*18a0*/  @!P0 LDG.E.U16 R95, [R6.64+0x80] ;  /* 0x00008006065f8981 */ /* 0x000122000c1e1500 */
[----:B------:R-:W-:-:S02]  /*18b0*/  IADD3 R15, R3, R15, RZ ;  /* 0x0000000f030f7210 */ /* 0x000fc40007ffe0ff */
[----:B------:R-:W-:Y:S02]  /*18c0*/  LEA R14, P0, R2, c[0x0][0x220], 0x3 ;  /* 0x00008800020e7a11 */ /* 0x000fe400078018ff */
[----:B------:R-:W-:Y:S02]  /*18d0*/  IADD3 R3, R4, 0x140, RZ ;  /* 0x0000014004037810 */ /* 0x000fe40007ffe0ff */
[----:B------:R-:W-:Y:S02]  /*18e0*/  PRMT R98, RZ, 0x7610, R98 ;  /* 0x00007610ff627816 */ /* 0x000fe40000000062 */
[----:B------:R-:W-:Y:S02]  /*18f0*/  LEA.HI.X R15, R2, c[0x0][0x224], R15, 0x3, P0 ;  /* 0x00008900020f7a11 */ /* 0x000fe400000f1c0f */
[----:B------:R-:W-:Y:S02]  /*1900*/  ISETP.GE.AND P0, PT, R3, R17, PT ;  /* 0x000000110300720c */ /* 0x000fe40003f06270 */
[----:B------:R-:W-:Y:S01]  /*1910*/  IADD3 R5, R4, 0x120, RZ ;  /* 0x0000012004057810 */ /* 0x000fe20007ffe0ff */
[----:B------:R0:W4:Y:S01]  /*1920*/  @!P1 LDG.E.U16 R98, [R6.64+0xc0] ;  /* 0x0000c00606629981 */ /* 0x000122000c1e1500 */
[----:B------:R-:W-:-:S02]  /*1930*/  PRMT R97, RZ, 0x7610, R97 ;  /* 0x00007610ff617816 */ /* 0x000fc40000000061 */
[----:B------:R-:W-:Y:S01]  /*1940*/  PRMT R100, RZ, 0x7610, R100 ;  /* 0x00007610ff647816 */ /* 0x000fe20000000064 */
[----:B------:R1:W4:Y:S01]  /*1950*/  LDG.E.64 R2, [R14.64] ;  /* 0x000000060e027981 */ /* 0x000322000c1e1b00 */
[----:B------:R-:W-:Y:S02]  /*1960*/  ISETP.GE.AND P1, PT, R5, R17, PT ;  /* 0x000000110500720c */ /* 0x000fe40003f26270 */
[----:B------:R-:W-:Y:S01]  /*1970*/  PRMT R99, RZ, 0x7610, R99 ;  /* 0x00007610ff637816 */ /* 0x000fe20000000063 */
[----:B------:R0:W4:Y:S01]  /*1980*/  @!P2 LDG.E.U16 R97, [R6.64+0x100] ;  /* 0x000100060661a981 */ /* 0x000122000c1e1500 */
[----:B------:R-:W-:Y:S02]  /*1990*/  PRMT R102, RZ, 0x7610, R102 ;  /* 0x00007610ff667816 */ /* 0x000fe40000000066 */
[----:B------:R-:W-:Y:S01]  /*19a0*/  PRMT R104, RZ, 0x7610, R104 ;  /* 0x00007610ff687816 */ /* 0x000fe20000000068 */
[----:B------:R0:W4:Y:S01]  /*19b0*/  @!P3 LDG.E.U16 R100, [R6.64+0x140] ;  /* 0x000140060664b981 */ /* 0x000122000c1e1500 */
[----:B------:R-:W-:-:S02]  /*19c0*/  PRMT R101, RZ, 0x7610, R101 ;  /* 0x00007610ff657816 */ /* 0x000fc40000000065 */
[----:B------:R-:W-:Y:S01]  /*19d0*/  IADD3 R5, R4, 0x160, RZ ;  /* 0x0000016004057810 */ /* 0x000fe20007ffe0ff */
[----:B------:R0:W4:Y:S01]  /*19e0*/  @!P4 LDG.E.U16 R99, [R6.64+0x180] ;  /* 0x000180060663c981 */ /* 0x000122000c1e1500 */
[----:B------:R-:W-:-:S03]  /*19f0*/  PRMT R103, RZ, 0x7610, R103 ;  /* 0x00007610ff677816 */ /* 0x000fc60000000067 */
[----:B------:R0:W4:Y:S01]  /*1a00*/  @!P5 LDG.E.U16 R102, [R6.64+0x1c0] ;  /* 0x0001c0060666d981 */ /* 0x000122000c1e1500 */
[----:B------:R-:W-:-:S03]  /*1a10*/  IADD3 R16, R4, 0x1a0, RZ ;  /* 0x000001a004107810 */ /* 0x000fc60007ffe0ff */
[----:B------:R0:W4:Y:S01]  /*1a20*/  @!P0 LDG.E.U16 R104, [R6.64+0x280] ;  /* 0x0002800606688981 */ /* 0x000122000c1e1500 */
[-C--:B------:R-:W-:Y:S02]  /*1a30*/  ISETP.GE.AND P0, PT, R5, R17.reuse, PT ;  /* 0x000000110500720c */ /* 0x080fe40003f06270 */
[C---:B------:R-:W-:Y:S01]  /*1a40*/  IADD3 R5, R4.reuse, 0x180, RZ ;  /* 0x0000018004057810 */ /* 0x040fe20007ffe0ff */
[----:B------:R0:W4:Y:S01]  /*1a50*/  @!P6 LDG.E.U16 R101, [R6.64+0x200] ;  /* 0x000200060665e981 */ /* 0x000122000c1e1500 */
[C---:B-1----:R-:W-:Y:S02]  /*1a60*/  IADD3 R14, R4.reuse, 0x1c0, RZ ;  /* 0x000001c0040e7810 */ /* 0x042fe40007ffe0ff */
[----:B------:R-:W-:Y:S01]  /*1a70*/  IADD3 R4, R4, 0x1e0, RZ ;  /* 0x000001e004047810 */ /* 0x000fe20007ffe0ff */
[----:B------:R0:W4:Y:S01]  /*1a80*/  @!P1 LDG.E.U16 R103, [R6.64+0x240] ;  /* 0x0002400606679981 */ /* 0x000122000c1e1500 */
[-C--:B------:R-:W-:Y:S02]  /*1a90*/  ISETP.GE.AND P1, PT, R5, R17.reuse, PT ;  /* 0x000000110500720c */ /* 0x080fe40003f26270 */
[----:B------:R-:W-:-:S02]  /*1aa0*/  ISETP.GE.AND P2, PT, R16, R17, PT ;  /* 0x000000111000720c */ /* 0x000fc40003f46270 */
[-C--:B------:R-:W-:Y:S02]  /*1ab0*/  ISETP.GE.AND P3, PT, R14, R17.reuse, PT ;  /* 0x000000110e00720c */ /* 0x080fe40003f66270 */
[----:B------:R-:W-:Y:S02]  /*1ac0*/  PRMT R14, RZ, 0x7610, R14 ;  /* 0x00007610ff0e7816 */ /* 0x000fe4000000000e */
[----:B------:R-:W-:Y:S02]  /*1ad0*/  ISETP.GE.AND P4, PT, R4, R17, PT ;  /* 0x000000110400720c */ /* 0x000fe40003f86270 */
[----:B------:R-:W-:Y:S02]  /*1ae0*/  PRMT R15, RZ, 0x7610, R15 ;  /* 0x00007610ff0f7816 */ /* 0x000fe4000000000f */
[----:B------:R-:W-:Y:S01]  /*1af0*/  PRMT R105, RZ, 0x7610, R105 ;  /* 0x00007610ff697816 */ /* 0x000fe20000000069 */
[----:B------:R0:W4:Y:S01]  /*1b00*/  @!P0 LDG.E.U16 R14, [R6.64+0x2c0] ;  /* 0x0002c006060e8981 */ /* 0x000122000c1e1500 */
[----:B------:R-:W-:-:S02]  /*1b10*/  PRMT R106, RZ, 0x7610, R106 ;  /* 0x00007610ff6a7816 */ /* 0x000fc4000000006a */
[----:B------:R-:W-:Y:S01]  /*1b20*/  PRMT R107, RZ, 0x7610, R107 ;  /* 0x00007610ff6b7816 */ /* 0x000fe2000000006b */
[----:B------:R0:W4:Y:S04]  /*1b30*/  @!P1 LDG.E.U16 R15, [R6.64+0x300] ;  /* 0x00030006060f9981 */ /* 0x000128000c1e1500 */
[----:B------:R0:W4:Y:S04]  /*1b40*/  @!P2 LDG.E.U16 R105, [R6.64+0x340] ;  /* 0x000340060669a981 */ /* 0x000128000c1e1500 */
[----:B------:R0:W4:Y:S04]  /*1b50*/  @!P3 LDG.E.U16 R106, [R6.64+0x380] ;  /* 0x00038006066ab981 */ /* 0x000128000c1e1500 */
[----:B------:R0:W4:Y:S01]  /*1b60*/  @!P4 LDG.E.U16 R107, [R6.64+0x3c0] ;  /* 0x0003c006066bc981 */ /* 0x000122000c1e1500 */
[----:B------:R-:W-:-:S02]  /*1b70*/  IMAD R17, R93, c[0x0][0x198], RZ ;  /* 0x000066005d117a24 */ /* 0x000fc400078e02ff */
[----:B------:R-:W-:-:S04]  /*1b80*/  IMAD.WIDE.U32 R4, R94, c[0x0][0x198], RZ ;  /* 0x000066005e047a25 */ /* 0x000fc800078e00ff */
[----:B------:R-:W-:-:S05]  /*1b90*/  IMAD R17, R94, c[0x0][0x19c], R17 ;  /* 0x000067005e117a24 */ /* 0x000fca00078e0211 */
[----:B------:R-:W-:Y:S01]  /*1ba0*/  IADD3 R5, R5, R17, RZ ;  /* 0x0000001105057210 */ /* 0x000fe20007ffe0ff */
[----:B------:R-:W-:-:S04]  /*1bb0*/  IMAD R17, R96, c[0x0][0x1a0], RZ ;  /* 0x0000680060117a24 */ /* 0x000fc800078e02ff */
[C---:B------:R-:W-:Y:S02]  /*1bc0*/  IMAD R17, R20.reuse, c[0x0][0x1a4], R17 ;  /* 0x0000690014117a24 */ /* 0x040fe400078e0211 */
[----:B------:R-:W-:-:S05]  /*1bd0*/  IMAD.WIDE.U32 R4, R20, c[0x0][0x1a0], R4 ;  /* 0x0000680014047a25 */ /* 0x000fca00078e0004 */
[----:B------:R-:W-:Y:S02]  /*1be0*/  IADD3 R5, R5, R17, RZ ;  /* 0x0000001105057210 */ /* 0x000fe40007ffe0ff */
[----:B------:R-:W-:-:S04]  /*1bf0*/  LEA R16, P0, R4, c[0x0][0x228], 0x3 ;  /* 0x00008a0004107a11 */ /* 0x000fc800078018ff */
[----:B------:R-:W-:Y:S02]  /*1c00*/  LEA.HI.X R17, R4, c[0x0][0x22c], R5, 0x3, P0 ;  /* 0x00008b0004117a11 */ /* 0x000fe400000f1c05 */
[C---:B------:R-:W-:Y:S02]  /*1c10*/  IADD3 R5, R84.reuse, 0x100, RZ ;  /* 0x0000010054057810 */ /* 0x040fe40007ffe0ff */
[C---:B------:R-:W-:Y:S02]  /*1c20*/  IADD3 R109, R84.reuse, 0x140, RZ ;  /* 0x00000140546d7810 */ /* 0x040fe40007ffe0ff */
[-C--:B------:R-:W-:Y:S01]  /*1c30*/  LEA.HI.SX32 R5, R5, R84.reuse, 0x1b ;  /* 0x0000005405057211 */ /* 0x080fe200078fdaff */
[----:B------:R-:W5:Y:S01]  /*1c40*/  LDG.E.64 R16, [R16.64] ;  /* 0x0000000610107981 */ /* 0x000f62000c1e1b00 */
[----:B0-----:R-:W-:Y:S02]  /*1c50*/  IADD3 R7, R84, 0x120, RZ ;  /* 0x0000012054077810 */ /* 0x001fe40007ffe0ff */
[----:B------:R-:W-:-:S02]  /*1c60*/  LEA.HI.SX32 R109, R109, R84, 0x1b ;  /* 0x000000546d6d7211 */ /* 0x000fc400078fdaff */
[----:B------:R-:W-:Y:S02]  /*1c70*/  SHF.L.U32 R108, R5, 0x1, RZ ;  /* 0x00000001056c7819 */ /* 0x000fe400000006ff */
[-C--:B------:R-:W-:Y:S02]  /*1c80*/  LEA.HI.SX32 R7, R7, R84.reuse, 0x1b ;  /* 0x0000005407077211 */ /* 0x080fe400078fdaff */
[----:B------:R-:W-:Y:S02]  /*1c90*/  SHF.L.U32 R111, R109, 0x1, RZ ;  /* 0x000000016d6f7819 */ /* 0x000fe400000006ff */
[----:B------:R-:W-:Y:S02]  /*1ca0*/  IADD3 R5, R84, 0x160, RZ ;  /* 0x0000016054057810 */ /* 0x000fe40007ffe0ff */
[----:B------:R-:W-:Y:S02]  /*1cb0*/  ISETP.NE.AND P2, PT, R86, RZ, PT ;  /* 0x000000ff5600720c */ /* 0x000fe40003f45270 */
[----:B------:R-:W-:-:S02]  /*1cc0*/  LEA.HI.SX32 R5, R5, R84, 0x1b ;  /* 0x0000005405057211 */ /* 0x000fc400078fdaff */
[----:B------:R-:W-:-:S04]  /*1cd0*/  ISETP.NE.AND P0, PT, R168, RZ, PT ;  /* 0x000000ffa800720c */ /* 0x000fc80003f05270 */
[----:B------:R-:W-:Y:S01]  /*1ce0*/  ISETP.LT.OR P1, PT, R170, 0x2, P0 ;  /* 0x00000002aa00780c */ /* 0x000fe20000721670 */
[----:B--2---:R0:W-:Y:S04]  /*1cf0*/  STS.U16 [R70], R19 ;  /* 0x0000001346007388 */ /* 0x0041e80000000400 */
[----:B---3--:R1:W-:Y:S04]  /*1d00*/  STS.U16 [R69+0x40], R18 ;  /* 0x0000401245007388 */ /* 0x0083e80000000400 */
[----:B----4-:R-:W-:Y:S04]  /*1d10*/  STS.U16 [R68+0x80], R95 ;  /* 0x0000805f44007388 */ /* 0x010fe80000000400 */
[----:B------:R2:W-:Y:S01]  /*1d20*/  STS.U16 [R67+0xc0], R98 ;  /* 0x0000c06243007388 */ /* 0x0005e20000000400 */
[----:B0-----:R-:W-:-:S02]  /*1d30*/  FMUL.FTZ R19, R2, 1.4426950216293334961 ;  /* 0x3fb8aa3b02137820 */ /* 0x001fc40000410000 */
[C---:B------:R-:W-:Y:S01]  /*1d40*/  FMUL.FTZ R4, R36.reuse, R3 ;  /* 0x0000000324047220 */ /* 0x040fe20000410000 */
[----:B------:R0:W-:Y:S01]  /*1d50*/  STS.U16 [R66+0x100], R97 ;  /* 0x0001006142007388 */ /* 0x0001e20000000400 */
[----:B------:R-:W-:Y:S02]  /*1d60*/  FMUL.FTZ R6, R36, R19 ;  /* 0x0000001324067220 */ /* 0x000fe40000410000 */
[----:B------:R-:W-:Y:S01]  /*1d70*/  FMUL.RZ R4, R4, 0.15915493667125701904 ;  /* 0x3e22f98304047820 */ /* 0x000fe2000040c000 */
[----:B------:R-:W-:Y:S01]  /*1d80*/  STS.U16 [R65+0x140], R100 ;  /* 0x0001406441007388 */ /* 0x000fe20000000400 */
[----:B-1----:R-:W-:Y:S03]  /*1d90*/  MUFU.EX2 R18, R6 ;  /* 0x0000000600127308 */ /* 0x002fe60000000800 */
[----:B------:R-:W-:Y:S01]  /*1da0*/  STS.U16 [R64+0x180], R99 ;  /* 0x0001806340007388 */ /* 0x000fe20000000400 */
[----:B--2---:R-:W-:-:S03]  /*1db0*/  SHF.L.U32 R98, R7, 0x1, RZ ;  /* 0x0000000107627819 */ /* 0x004fc600000006ff */
[----:B------:R-:W-:Y:S01]  /*1dc0*/  STS.U16 [R63+0x1c0], R102 ;  /* 0x0001c0663f007388 */ /* 0x000fe20000000400 */
[----:B------:R-:W1:Y:S01]  /*1dd0*/  MUFU.COS R109, R4 ;  /* 0x00000004006d7308 */ /* 0x000e620000000000 */
[C---:B------:R-:W-:Y:S02]  /*1de0*/  IADD3 R7, R84.reuse, 0x180, RZ ;  /* 0x0000018054077810 */ /* 0x040fe40007ffe0ff */
[----:B------:R2:W-:Y:S01]  /*1df0*/  STS.U16 [R108+0x200], R101 ;  /* 0x000200656c007388 */ /* 0x0005e20000000400 */
[C---:B------:R-:W-:Y:S02]  /*1e00*/  IADD3 R95, R84.reuse, 0x1a0, RZ ;  /* 0x000001a0545f7810 */ /* 0x040fe40007ffe0ff */
[C---:B0-----:R-:W-:Y:S01]  /*1e10*/  IADD3 R97, R84.reuse, 0x1c0, RZ ;  /* 0x000001c054617810 */ /* 0x041fe20007ffe0ff */
[----:B------:R0:W-:Y:S01]  /*1e20*/  STS.U16 [R98+0x240], R103 ;  /* 0x0002406762007388 */ /* 0x0001e20000000400 */
[----:B--2---:R-:W2:Y:S01]  /*1e30*/  MUFU.SIN R101, R4 ;  /* 0x0000000400657308 */ /* 0x004ea20000000400 */
[----:B------:R-:W-:-:S02]  /*1e40*/  IADD3 R99, R84, 0x1e0, RZ ;  /* 0x000001e054637810 */ /* 0x000fc40007ffe0ff */
[-C--:B------:R-:W-:Y:S02]  /*1e50*/  LEA.HI.SX32 R7, R7, R84.reuse, 0x1b ;  /* 0x0000005407077211 */ /* 0x080fe400078fdaff */
[----:B0-----:R-:W-:Y:S02]  /*1e60*/  SHF.L.U32 R103, R5, 0x1, RZ ;  /* 0x0000000105677819 */ /* 0x001fe400000006ff */
[-C--:B------:R-:W-:Y:S02]  /*1e70*/  LEA.HI.SX32 R95, R95, R84.reuse, 0x1b ;  /* 0x000000545f5f7211 */ /* 0x080fe400078fdaff */
[----:B------:R-:W-:Y:S01]  /*1e80*/  SHF.L.U32 R5, R84, 0x4, RZ ;  /* 0x0000000454057819 */ /* 0x000fe200000006ff */
[----:B------:R0:W-:Y:S01]  /*1e90*/  STS.U16 [R111+0x280], R104 ;  /* 0x000280686f007388 */ /* 0x0001e20000000400 */
[-C--:B------:R-:W-:Y:S02]  /*1ea0*/  LEA.HI.SX32 R97, R97, R84.reuse, 0x1b ;  /* 0x0000005461617211 */ /* 0x080fe400078fdaff */
[----:B------:R-:W-:Y:S01]  /*1eb0*/  LEA.HI.SX32 R99, R99, R84, 0x1b ;  /* 0x0000005463637211 */ /* 0x000fe200078fdaff */
[----:B------:R3:W-:Y:S01]  /*1ec0*/  STS.U16 [R103+0x2c0], R14 ;  /* 0x0002c00e67007388 */ /* 0x0007e20000000400 */
[----:B------:R-:W-:-:S02]  /*1ed0*/  SHF.L.U32 R98, R7, 0x1, RZ ;  /* 0x0000000107627819 */ /* 0x000fc400000006ff */
[----:B------:R-:W-:Y:S02]  /*1ee0*/  SHF.L.U32 R100, R95, 0x1, RZ ;  /* 0x000000015f647819 */ /* 0x000fe400000006ff */
[----:B------:R-:W-:Y:S02]  /*1ef0*/  LEA R95, R23, R20, 0x8 ;  /* 0x00000014175f7211 */ /* 0x000fe400078e40ff */
[----:B0-----:R-:W-:Y:S02]  /*1f00*/  SHF.L.U32 R111, R97, 0x1, RZ ;  /* 0x00000001616f7819 */ /* 0x001fe400000006ff */
[----:B------:R-:W-:Y:S02]  /*1f10*/  @P2 IADD3 R95, R86, 0x200, RZ ;  /* 0x00000200565f2810 */ /* 0x000fe40007ffe0ff */
[----:B---3--:R-:W-:Y:S01]  /*1f20*/  LEA.HI.SX32 R14, R5, R5, 0x1b ;  /* 0x00000005050e7211 */ /* 0x008fe200078fdaff */
[C---:B-1----:R-:W-:Y:S01]  /*1f30*/  FMUL.FTZ R6, R18.reuse, R109 ;  /* 0x0000006d12067220 */ /* 0x042fe20000410000 */
[----:B------:R-:W-:Y:S01]  /*1f40*/  SHF.L.U32 R102, R99, 0x1, RZ ;  /* 0x0000000163667819 */ /* 0x000fe200000006ff */
[----:B--2---:R-:W-:Y:S01]  /*1f50*/  FMUL.FTZ R7, R18, R101 ;  /* 0x0000006512077220 */ /* 0x004fe20000410000 */
[----:B------:R0:W-:Y:S01]  /*1f60*/  STS.U16 [R98+0x300], R15 ;  /* 0x0003000f62007388 */ /* 0x0001e20000000400 */
[----:B------:R-:W-:-:S02]  /*1f70*/  SHF.L.U32 R18, R14, 0x1, RZ ;  /* 0x000000010e127819 */ /* 0x000fc400000006ff */
[----:B------:R-:W-:Y:S01]  /*1f80*/  SHF.L.U32 R99, R95, 0x3, RZ ;  /* 0x000000035f637819 */ /* 0x000fe200000006ff */
[----:B------:R-:W-:Y:S04]  /*1f90*/  STS.U16 [R100+0x340], R105 ;  /* 0x0003406964007388 */ /* 0x000fe80000000400 */
[----:B------:R-:W-:Y:S04]  /*1fa0*/  STS.U16 [R111+0x380], R106 ;  /* 0x0003806a6f007388 */ /* 0x000fe80000000400 */
[----:B------:R1:W-:Y:S01]  /*1fb0*/  STS.U16 [R102+0x3c0], R107 ;  /* 0x0003c06b66007388 */ /* 0x0003e20000000400 */
[----:B------:R-:W-:-:S06]  /*1fc0*/  NOP ;  /* 0x0000000000007918 */ /* 0x000fcc0000000000 */
[----:B------:R-:W2:Y:S04]  /*1fd0*/  LDS.U16 R121, [R18] ;  /* 0x0000000012797984 */ /* 0x000ea80000000400 */
[----:B------:R-:W3:Y:S04]  /*1fe0*/  LDS.U16 R122, [R18+0x2] ;  /* 0x00000200127a7984 */ /* 0x000ee80000000400 */
[----:B------:R-:W4:Y:S04]  /*1ff0*/  LDS.U16 R125, [R18+0x4] ;  /* 0x00000400127d7984 */ /* 0x000f280000000400 */
        /* <DEDUP_REMOVED lines=9> */
[----:B------:R-:W2:Y:S04]  /*2090*/  LDS.U16 R136, [R18+0x18] ;  /* 0x0000180012887984 */ /* 0x000ea80000000400 */
[----:B------:R-:W2:Y:S04]  /*20a0*/  LDS.U16 R135, [R18+0x1a] ;  /* 0x00001a0012877984 */ /* 0x000ea80000000400 */
[----:B------:R-:W2:Y:S04]  /*20b0*/  LDS.U16 R120, [R18+0x1c] ;  /* 0x00001c0012787984 */ /* 0x000ea80000000400 */
[----:B------:R-:W2:Y:S04]  /*20c0*/  LDS.U16 R119, [R18+0x1e] ;  /* 0x00001e0012777984 */ /* 0x000ea80000000400 */
[----:B------:R1:W-:Y:S01]  /*20d0*/  STS.64 [R99+0x10b0], R6 ;  /* 0x0010b00663007388 */ /* 0x0003e20000000a00 */
[----:B------:R-:W-:Y:S01]  /*20e0*/  @!P1 IADD3 R97, R170, -0x2, RZ ;  /* 0xfffffffeaa619810 */ /* 0x000fe20007ffe0ff */
[----:B------:R-:W-:Y:S01]  /*20f0*/  FMUL.FTZ R95, R34, R3 ;  /* 0x00000003225f7220 */ /* 0x000fe20000410000 */
[----:B------:R-:W-:-:S03]  /*2100*/  CS2R R4, SRZ ;  /* 0x0000000000047805 */ /* 0x000fc6000001ff00 */
[----:B0-----:R-:W-:Y:S02]  /*2110*/  @!P1 IMAD R15, R97, c[0x0][0x16c], R20 ;  /* 0x00005b00610f9a24 */ /* 0x001fe400078e0214 */
[----:B------:R-:W-:Y:S02]  /*2120*/  FMUL.RZ R101, R95, 0.15915493667125701904 ;  /* 0x3e22f9835f657820 */ /* 0x000fe4000040c000 */
[----:B------:R-:W-:Y:S02]  /*2130*/  FMUL.FTZ R95, R34, R19 ;  /* 0x00000013225f7220 */ /* 0x000fe40000410000 */
[----:B------:R-:W-:Y:S01]  /*2140*/  @!P1 IMAD.WIDE R14, R15, 0x10, R12 ;  /* 0x000000100f0e9825 */ /* 0x000fe200078e020c */
[----:B------:R-:W-:Y:S03]  /*2150*/  BAR.SYNC.DEFER_BLOCKING 0x0 ;  /* 0x0000000000007b1d */ /* 0x000fe60000010000 */
[----:B------:R-:W-:-:S03]  /*2160*/  FMUL.FTZ R97, R32, R3 ;  /* 0x0000000320617220 */ /* 0x000fc60000410000 */
[----:B------:R-:W-:Y:S01]  /*2170*/  MUFU.SIN R98, R101 ;  /* 0x0000006500627308 */ /* 0x000fe20000000400 */
[----:B-1----:R-:W-:-:S07]  /*2180*/  FMUL.RZ R102, R97, 0.15915493667125701904 ;  /* 0x3e22f98361667820 */ /* 0x002fce000040c000 */
[----:B------:R-:W-:Y:S08]  /*2190*/  MUFU.COS R100, R101 ;  /* 0x0000006500647308 */ /* 0x000ff00000000000 */
[----:B------:R-:W0:Y:S01]  /*21a0*/  MUFU.EX2 R95, R95 ;  /* 0x0000005f005f7308 */ /* 0x000e220000000800 */
[----:B------:R1:W5:Y:S02]  /*21b0*/  @!P1 LDG.E.64 R4, [R14.64+0x8] ;  /* 0x000008060e049981 */ /* 0x000364000c1e1b00 */
[----:B-1----:R-:W-:-:S02]  /*21c0*/  FMUL.FTZ R14, R32, R19 ;  /* 0x00000013200e7220 */ /* 0x002fc40000410000 */
[----:B------:R-:W-:-:S03]  /*21d0*/  FMUL.FTZ R15, R30, R3 ;  /* 0x000000031e0f7220 */ /* 0x000fc60000410000 */
[----:B------:R-:W-:Y:S01]  /*21e0*/  MUFU.COS R99, R102 ;  /* 0x0000006600637308 */ /* 0x000fe20000000000 */
[----:B------:R-:W-:Y:S02]  /*21f0*/  FMUL.RZ R103, R15, 0.15915493667125701904 ;  /* 0x3e22f9830f677820 */ /* 0x000fe4000040c000 */
[----:B------:R-:W-:-:S05]  /*2200*/  FMUL.FTZ R15, R30, R19 ;  /* 0x000000131e0f7220 */ /* 0x000fca0000410000 */
[----:B------:R-:W1:Y:S01]  /*2210*/  MUFU.EX2 R14, R14 ;  /* 0x0000000e000e7308 */ /* 0x000e620000000800 */
[----:B------:R-:W-:-:S07]  /*2220*/  FMUL.FTZ R18, R28, R3 ;  /* 0x000000031c127220 */ /* 0x000fce0000410000 */
[----:B------:R1:W2:Y:S01]  /*2230*/  MUFU.SIN R97, R102 ;  /* 0x0000006600617308 */ /* 0x0002a20000000400 */
[C---:B0-----:R-:W-:Y:S02]  /*2240*/  FMUL.FTZ R100, R95.reuse, R100 ;  /* 0x000000645f647220 */ /* 0x041fe40000410000 */
[----:B------:R-:W-:Y:S01]  /*2250*/  FMUL.FTZ R98, R95, R98 ;  /* 0x000000625f627220 */ /* 0x000fe20000410000 */
[----:B------:R-:W-:Y:S01]  /*2260*/  PRMT R95, RZ, 0x5410, R169 ;  /* 0x00005410ff5f7816 */ /* 0x000fe200000000a9 */
[----:B------:R-:W-:-:S03]  /*2270*/  FMUL.RZ R104, R18, 0.15915493667125701904 ;  /* 0x3e22f98312687820 */ /* 0x000fc6000040c000 */
[----:B------:R-:W-:Y:S01]  /*2280*/  MUFU.SIN R108, R103 ;  /* 0x00000067006c7308 */ /* 0x000fe20000000400 */
[----:B-1----:R-:W-:Y:S02]  /*2290*/  FMUL.FTZ R102, R26, R3 ;  /* 0x000000031a667220 */ /* 0x002fe40000410000 */
[-C--:B------:R-:W-:Y:S02]  /*22a0*/  FMUL.FTZ R18, R28, R19.reuse ;  /* 0x000000131c127220 */ /* 0x080fe40000410000 */
[----:B------:R-:W-:-:S03]  /*22b0*/  FMUL.FTZ R105, R24, R19 ;  /* 0x0000001318697220 */ /* 0x000fc60000410000 */
[----:B------:R0:W-:Y:S01]  /*22c0*/  MUFU.COS R106, R103 ;  /* 0x00000067006a7308 */ /* 0x0001e20000000000 */
[----:B------:R-:W-:Y:S02]  /*22d0*/  FMUL.FTZ R107, R22, R19 ;  /* 0x00000013166b7220 */ /* 0x000fe40000410000 */
[----:B------:R-:W-:-:S05]  /*22e0*/  FMUL.RZ R102, R102, 0.15915493667125701904 ;  /* 0x3e22f98366667820 */ /* 0x000fca000040c000 */
[----:B------:R-:W1:Y:S01]  /*22f0*/  MUFU.EX2 R15, R15 ;  /* 0x0000000f000f7308 */ /* 0x000e620000000800 */
[----:B0-----:R-:W-:Y:S02]  /*2300*/  FMUL.FTZ R103, R26, R19 ;  /* 0x000000131a677220 */ /* 0x001fe40000410000 */
[----:B------:R-:W-:Y:S02]  /*2310*/  FMUL.FTZ R19, R24, R3 ;  /* 0x0000000318137220 */ /* 0x000fe40000410000 */
[----:B------:R-:W-:Y:S02]  /*2320*/  FMUL.FTZ R127, R36, R95 ;  /* 0x0000005f247f7220 */ /* 0x000fe40000410000 */
[----:B------:R-:W-:Y:S01]  /*2330*/  FMUL.RZ R113, R19, 0.15915493667125701904 ;  /* 0x3e22f98313717820 */ /* 0x000fe2000040c000 */
[----:B------:R-:W-:Y:S01]  /*2340*/  MUFU.SIN R114, R102 ;  /* 0x0000006600727308 */ /* 0x000fe20000000400 */
[----:B------:R-:W-:-:S07]  /*2350*/  FMUL.FTZ R19, RZ, R98 ;  /* 0x00000062ff137220 */ /* 0x000fce0000410000 */
[----:B------:R0:W-:Y:S01]  /*2360*/  MUFU.COS R112, R102 ;  /* 0x0000006600707308 */ /* 0x0001e20000000000 */
[----:B------:R-:W-:-:S07]  /*2370*/  FFMA.FTZ R19, R100, R127, -R19 ;  /* 0x0000007f64137223 */ /* 0x000fce0000010813 */
[----:B------:R-:W-:Y:S01]  /*2380*/  MUFU.SIN R111, R104 ;  /* 0x00000068006f7308 */ /* 0x000fe20000000400 */
[----:B0-----:R-:W-:Y:S02]  /*2390*/  FMUL.FTZ R102, R14, R99 ;  /* 0x000000630e667220 */ /* 0x001fe40000410000 */
[----:B------:R-:W-:-:S05]  /*23a0*/  FMUL.FTZ R99, R98, R127 ;  /* 0x0000007f62637220 */ /* 0x000fca0000410000 */
[----:B------:R2:W-:Y:S01]  /*23b0*/  MUFU.COS R101, R104 ;  /* 0x0000006800657308 */ /* 0x0005e20000000000 */
[----:B------:R-:W-:-:S07]  /*23c0*/  FFMA.FTZ R99, RZ, R100, R99 ;  /* 0x00000064ff637223 */ /* 0x000fce0000010063 */
[----:B------:R-:W0:Y:S01]  /*23d0*/  MUFU.EX2 R18, R18 ;  /* 0x0000001200127308 */ /* 0x000e220000000800 */
[----:B--2---:R-:W-:Y:S01]  /*23e0*/  FMUL.FTZ R104, R14, R97 ;  /* 0x000000610e687220 */ /* 0x004fe20000410000 */
[----:B------:R-:W-:Y:S01]  /*23f0*/  PRMT R97, RZ, 0x5410, R61 ;  /* 0x00005410ff617816 */ /* 0x000fe2000000003d */
[C---:B-1----:R-:W-:Y:S02]  /*2400*/  FMUL.FTZ R106, R15.reuse, R106 ;  /* 0x0000006a0f6a7220 */ /* 0x042fe40000410000 */
[----:B------:R-:W-:-:S03]  /*2410*/  FMUL.FTZ R108, R15, R108 ;  /* 0x0000006c0f6c7220 */ /* 0x000fc60000410000 */
[----:B------:R-:W1:Y:S01]  /*2420*/  MUFU.EX2 R103, R103 ;  /* 0x0000006700677308 */ /* 0x000e620000000800 */
[----:B------:R-:W-:Y:S02]  /*2430*/  FFMA.FTZ R19, R34, R97, R19 ;  /* 0x0000006122137223 */ /* 0x000fe40000010013 */
[----:B------:R-:W-:Y:S02]  /*2440*/  FMUL.FTZ R15, R22, R3 ;  /* 0x00000003160f7220 */ /* 0x000fe40000410000 */
[----:B------:R-:W-:Y:S02]  /*2450*/  FADD.FTZ R99, RZ, R99 ;  /* 0x00000063ff637221 */ /* 0x000fe40000010000 */
[C---:B------:R-:W-:Y:S01]  /*2460*/  FMUL.FTZ R109, R104.reuse, R19 ;  /* 0x00000013686d7220 */ /* 0x040fe20000410000 */
[----:B------:R-:W-:Y:S01]  /*2470*/  MUFU.EX2 R105, R105 ;  /* 0x0000006900697308 */ /* 0x000fe20000000800 */
[----:B------:R-:W-:Y:S02]  /*2480*/  FMUL.RZ R115, R15, 0.15915493667125701904 ;  /* 0x3e22f9830f737820 */ /* 0x000fe4000040c000 */
[----:B------:R-:W-:-:S02]  /*2490*/  FMUL.FTZ R15, R104, R99 ;  /* 0x00000063680f7220 */ /* 0x000fc40000410000 */
[----:B------:R-:W-:-:S03]  /*24a0*/  FFMA.FTZ R109, R102, R99, R109 ;  /* 0x00000063666d7223 */ /* 0x000fc6000001006d */
[----:B------:R-:W2:Y:S01]  /*24b0*/  MUFU.COS R116, R113 ;  /* 0x0000007100747308 */ /* 0x000ea20000000000 */
[----:B0-----:R-:W-:Y:S01]  /*24c0*/  FMUL.FTZ R110, R18, R101 ;  /* 0x00000065126e7220 */ /* 0x001fe20000410000 */
[----:B------:R-:W-:Y:S01]  /*24d0*/  PRMT R99, RZ, 0x5410, R60 ;  /* 0x00005410ff637816 */ /* 0x000fe2000000003c */
[----:B------:R-:W-:-:S05]  /*24e0*/  FFMA.FTZ R101, R102, R19, -R15 ;  /* 0x0000001366657223 */ /* 0x000fca000001080f */
[----:B------:R0:W2:Y:S01]  /*24f0*/  MUFU.SIN R14, R113 ;  /* 0x00000071000e7308 */ /* 0x0000a20000000400 */
[----:B------:R-:W-:Y:S02]  /*2500*/  FMUL.FTZ R19, R6, R98 ;  /* 0x0000006206137220 */ /* 0x000fe40000410000 */
[----:B-1----:R-:W-:Y:S02]  /*2510*/  FMUL.FTZ R112, R103, R112 ;  /* 0x0000007067707220 */ /* 0x002fe40000410000 */
[----:B------:R-:W-:Y:S02]  /*2520*/  FMUL.FTZ R15, R7, R98 ;  /* 0x00000062070f7220 */ /* 0x000fe40000410000 */
[----:B0-----:R-:W-:Y:S02]  /*2530*/  FMUL.FTZ R113, R103, R114 ;  /* 0x0000007267717220 */ /* 0x001fe40000410000 */
[----:B------:R-:W-:Y:S01]  /*2540*/  FFMA.FTZ R103, R32, R99, R101 ;  /* 0x0000006320677223 */ /* 0x000fe20000010065 */
[----:B------:R-:W-:Y:S01]  /*2550*/  MUFU.EX2 R107, R107 ;  /* 0x0000006b006b7308 */ /* 0x000fe20000000800 */
[----:B------:R-:W-:-:S02]  /*2560*/  FFMA.FTZ R19, R7, R100, R19 ;  /* 0x0000006407137223 */ /* 0x000fc40000010013 */
[----:B------:R-:W-:Y:S02]  /*2570*/  FADD.FTZ R109, RZ, R109 ;  /* 0x0000006dff6d7221 */ /* 0x000fe40000010000 */
[----:B------:R-:W-:-:S03]  /*2580*/  FMUL.FTZ R117, R108, R103 ;  /* 0x000000676c757220 */ /* 0x000fc60000410000 */
[----:B------:R-:W0:Y:S01]  /*2590*/  MUFU.COS R118, R115 ;  /* 0x0000007300767308 */ /* 0x000e220000000000 */
[----:B------:R-:W-:Y:S02]  /*25a0*/  FFMA.FTZ R15, R6, R100, -R15 ;  /* 0x00000064060f7223 */ /* 0x000fe4000001080f */
[----:B------:R-:W-:Y:S02]  /*25b0*/  FMUL.FTZ R101, R104, R19 ;  /* 0x0000001368657220 */ /* 0x000fe40000410000 */
[----:B------:R-:W-:Y:S02]  /*25c0*/  FMUL.FTZ R111, R18, R111 ;  /* 0x0000006f126f7220 */ /* 0x000fe40000410000 */
[----:B--2---:R-:W-:Y:S01]  /*25d0*/  FMUL.FTZ R114, R105, R116 ;  /* 0x0000007469727220 */ /* 0x004fe20000410000 */
[----:B------:R1:W2:Y:S01]  /*25e0*/  MUFU.SIN R18, R115 ;  /* 0x0000007300127308 */ /* 0x0002a20000000400 */
[-C--:B------:R-:W-:Y:S02]  /*25f0*/  FMUL.FTZ R116, R108, R109.reuse ;  /* 0x0000006d6c747220 */ /* 0x080fe40000410000 */
[----:B------:R-:W-:-:S02]  /*2600*/  FFMA.FTZ R117, R106, R109, R117 ;  /* 0x0000006d6a757223 */ /* 0x000fc40000010075 */
[----:B------:R-:W-:Y:S02]  /*2610*/  FFMA.FTZ R116, R106, R103, -R116 ;  /* 0x000000676a747223 */ /* 0x000fe40000010874 */
[----:B-1----:R-:W-:Y:S02]  /*2620*/  FMUL.FTZ R115, R105, R14 ;  /* 0x0000000e69737220 */ /* 0x002fe40000410000 */
[-C--:B------:R-:W-:Y:S01]  /*2630*/  FFMA.FTZ R105, R102, R15.reuse, -R101 ;  /* 0x0000000f66697223 */ /* 0x080fe20000010865 */
[----:B------:R-:W-:Y:S01]  /*2640*/  PRMT R101, RZ, 0x5410, R59 ;  /* 0x00005410ff657816 */ /* 0x000fe2000000003b */
[----:B------:R-:W-:Y:S02]  /*2650*/  FMUL.FTZ R15, R104, R15 ;  /* 0x0000000f680f7220 */ /* 0x000fe40000410000 */
[----:B------:R-:W-:Y:S02]  /*2660*/  FADD.FTZ R109, RZ, R117 ;  /* 0x00000075ff6d7221 */ /* 0x000fe40000010000 */
[----:B------:R-:W-:-:S02]  /*2670*/  FFMA.FTZ R15, R102, R19, R15 ;  /* 0x00000013660f7223 */ /* 0x000fc4000001000f */
[----:B------:R-:W-:Y:S02]  /*2680*/  FFMA.FTZ R103, R30, R101, R116 ;  /* 0x000000651e677223 */ /* 0x000fe40000010074 */
[----:B------:R-:W-:Y:S02]  /*2690*/  FMUL.FTZ R19, R111, R109 ;  /* 0x0000006d6f137220 */ /* 0x000fe40000410000 */
[----:B0-----:R-:W-:Y:S02]  /*26a0*/  FMUL.FTZ R116, R107, R118 ;  /* 0x000000766b747220 */ /* 0x001fe40000410000 */
[-C--:B------:R-:W-:Y:S02]  /*26b0*/  FMUL.FTZ R118, R111, R103.reuse ;  /* 0x000000676f767220 */ /* 0x080fe40000410000 */
[----:B------:R-:W-:Y:S01]  /*26c0*/  FFMA.FTZ R19, R110, R103, -R19 ;  /* 0x000000676e137223 */ /* 0x000fe20000010813 */
[----:B------:R-:W-:Y:S01]  /*26d0*/  PRMT R103, RZ, 0x5410, R58 ;  /* 0x00005410ff677816 */ /* 0x000fe2000000003a */
[----:B------:R-:W-:-:S02]  /*26e0*/  FMUL.FTZ R14, R108, R105 ;  /* 0x000000696c0e7220 */ /* 0x000fc40000410000 */
[----:B------:R-:W-:Y:S02]  /*26f0*/  FFMA.FTZ R118, R110, R109, R118 ;  /* 0x0000006d6e767223 */ /* 0x000fe40000010076 */
[----:B--2---:R-:W-:Y:S02]  /*2700*/  FMUL.FTZ R117, R107, R18 ;  /* 0x000000126b757220 */ /* 0x004fe40000410000 */
[----:B------:R-:W-:Y:S02]  /*2710*/  FFMA.FTZ R14, R106, R15, R14 ;  /* 0x0000000f6a0e7223 */ /* 0x000fe4000001000e */
[----:B------:R-:W-:Y:S02]  /*2720*/  FFMA.FTZ R107, R28, R103, R19 ;  /* 0x000000671c6b7223 */ /* 0x000fe40000010013 */
[----:B------:R-:W-:Y:S02]  /*2730*/  FMUL.FTZ R15, R108, R15 ;  /* 0x0000000f6c0f7220 */ /* 0x000fe40000410000 */
[----:B------:R-:W-:-:S02]  /*2740*/  FADD.FTZ R118, RZ, R118 ;  /* 0x00000076ff767221 */ /* 0x000fc40000010000 */
[C---:B------:R-:W-:Y:S02]  /*2750*/  FMUL.FTZ R109, R113.reuse, R107 ;  /* 0x0000006b716d7220 */ /* 0x040fe40000410000 */
[----:B------:R-:W-:Y:S02]  /*2760*/  FFMA.FTZ R15, R106, R105, -R15 ;  /* 0x000000696a0f7223 */ /* 0x000fe4000001080f */
[-C--:B------:R-:W-:Y:S02]  /*2770*/  FMUL.FTZ R105, R113, R118.reuse ;  /* 0x0000007671697220 */ /* 0x080fe40000410000 */
[C---:B------:R-:W-:Y:S02]  /*2780*/  FFMA.FTZ R109, R112.reuse, R118, R109 ;  /* 0x00000076706d7223 */ /* 0x040fe4000001006d */
[C---:B------:R-:W-:Y:S02]  /*2790*/  FMUL.FTZ R19, R111.reuse, R15 ;  /* 0x0000000f6f137220 */ /* 0x040fe40000410000 */
[----:B------:R-:W-:Y:S01]  /*27a0*/  FFMA.FTZ R107, R112, R107, -R105 ;  /* 0x0000006b706b7223 */ /* 0x000fe20000010869 */
[----:B------:R-:W-:Y:S01]  /*27b0*/  PRMT R105, RZ, 0x5410, R57 ;  /* 0x00005410ff697816 */ /* 0x000fe20000000039 */
[----:B------:R-:W-:-:S02]  /*27c0*/  FMUL.FTZ R18, R111, R14 ;  /* 0x0000000e6f127220 */ /* 0x000fc40000410000 */
[----:B------:R-:W-:Y:S02]  /*27d0*/  FADD.FTZ R109, RZ, R109 ;  /* 0x0000006dff6d7221 */ /* 0x000fe40000010000 */
[C---:B------:R-:W-:Y:S02]  /*27e0*/  FFMA.FTZ R19, R110.reuse, R14, R19 ;  /* 0x0000000e6e137223 */ /* 0x040fe40000010013 */
[----:B------:R-:W-:Y:S02]  /*27f0*/  FFMA.FTZ R18, R110, R15, -R18 ;  /* 0x0000000f6e127223 */ /* 0x000fe40000010812 */
[----:B------:R-:W-:Y:S02]  /*2800*/  FFMA.FTZ R107, R26, R105, R107 ;  /* 0x000000691a6b7223 */ /* 0x000fe4000001006b */
[----:B------:R-:W-:Y:S02]  /*2810*/  FMUL.FTZ R118, R115, R109 ;  /* 0x0000006d73767220 */ /* 0x000fe40000410000 */
[----:B------:R-:W-:-:S02]  /*2820*/  FMUL.FTZ R15, R113, R19 ;  /* 0x00000013710f7220 */ /* 0x000fc40000410000 */
[-C--:B------:R-:W-:Y:S02]  /*2830*/  FMUL.FTZ R14, R113, R18.reuse ;  /* 0x00000012710e7220 */ /* 0x080fe40000410000 */
[-C--:B------:R-:W-:Y:S02]  /*2840*/  FMUL.FTZ R123, R115, R107.reuse ;  /* 0x0000006b737b7220 */ /* 0x080fe40000410000 */
[----:B------:R-:W-:Y:S01]  /*2850*/  FFMA.FTZ R118, R114, R107, -R118 ;  /* 0x0000006b72767223 */ /* 0x000fe20000010876 */
[----:B------:R-:W-:Y:S01]  /*2860*/  PRMT R107, RZ, 0x5410, R56 ;  /* 0x00005410ff6b7816 */ /* 0x000fe20000000038 */
[C---:B------:R-:W-:Y:S02]  /*2870*/  FFMA.FTZ R15, R112.reuse, R18, -R15 ;  /* 0x00000012700f7223 */ /* 0x040fe4000001080f */
[----:B------:R-:W-:Y:S02]  /*2880*/  FFMA.FTZ R14, R112, R19, R14 ;  /* 0x00000013700e7223 */ /* 0x000fe4000001000e */
[----:B------:R-:W-:-:S02]  /*2890*/  FFMA.FTZ R123, R114, R109, R123 ;  /* 0x0000006d727b7223 */ /* 0x000fc4000001007b */
[----:B------:R-:W-:Y:S01]  /*28a0*/  FMUL.FTZ R19, R115, R15 ;  /* 0x0000000f73137220 */ /* 0x000fe20000410000 */
[----:B------:R-:W-:Y:S01]  /*28b0*/  ISETP.NE.AND P1, PT, R86, 0x1f, PT ;  /* 0x0000001f5600780c */ /* 0x000fe20003f25270 */
[----:B------:R-:W-:Y:S02]  /*28c0*/  FFMA.FTZ R109, R24, R107, R118 ;  /* 0x0000006b186d7223 */ /* 0x000fe40000010076 */
[----:B------:R-:W-:Y:S02]  /*28d0*/  FADD.FTZ R137, RZ, R123 ;  /* 0x0000007bff897221 */ /* 0x000fe40000010000 */
[-C--:B------:R-:W-:Y:S02]  /*28e0*/  FFMA.FTZ R123, R114, R14.reuse, R19 ;  /* 0x0000000e727b7223 */ /* 0x080fe40000010013 */
[----:B------:R-:W-:Y:S02]  /*28f0*/  FMUL.FTZ R19, R117, R109 ;  /* 0x0000006d75137220 */ /* 0x000fe40000410000 */
[----:B------:R-:W-:-:S02]  /*2900*/  FMUL.FTZ R18, R115, R14 ;  /* 0x0000000e73127220 */ /* 0x000fc40000410000 */
[----:B------:R-:W-:Y:S02]  /*2910*/  FFMA.FTZ R19, R116, R137, R19 ;  /* 0x0000008974137223 */ /* 0x000fe40000010013 */
[----:B------:R-:W-:Y:S02]  /*2920*/  FFMA.FTZ R118, R114, R15, -R18 ;  /* 0x0000000f72767223 */ /* 0x000fe40000010812 */
[----:B------:R-:W-:Y:S02]  /*2930*/  FADD.FTZ R141, RZ, R19 ;  /* 0x00000013ff8d7221 */ /* 0x000fe40000010000 */
[----:B------:R0:W1:Y:S01]  /*2940*/  @P1 LDS.64 R18, [R86.X8+0x20b8] ;  /* 0x0020b80056121984 */ /* 0x0000620000008a00 */
[C---:B------:R-:W-:Y:S01]  /*2950*/  FMUL.FTZ R14, R117.reuse, R137 ;  /* 0x00000089750e7220 */ /* 0x040fe20000410000 */
[----:B------:R-:W-:Y:S01]  /*2960*/  BSSY B0, `(.L_x_11229) ;  /* 0x0000010000007945 */ /* 0x000fe20003800000 */
[----:B------:R-:W-:Y:S02]  /*2970*/  FMUL.FTZ R143, R117, R123 ;  /* 0x0000007b758f7220 */ /* 0x000fe40000410000 */
[C---:B------:R-:W-:Y:S01]  /*2980*/  FFMA.FTZ R14, R116.reuse, R109, -R14 ;  /* 0x0000006d740e7223 */ /* 0x040fe2000001080e */
[----:B------:R-:W-:Y:S01]  /*2990*/  PRMT R109, RZ, 0x5410, R55 ;  /* 0x00005410ff6d7816 */ /* 0x000fe20000000037 */
[----:B------:R-:W-:-:S04]  /*29a0*/  FFMA.FTZ R143, R116, R118, -R143 ;  /* 0x00000076748f7223 */ /* 0x000fc8000001088f */
[----:B------:R-:W-:Y:S01]  /*29b0*/  FFMA.FTZ R142, R22, R109, R14 ;  /* 0x0000006d168e7223 */ /* 0x000fe2000001000e */
[----:B------:R-:W-:Y:S05]  /*29c0*/  @P1 BRA `(.L_x_11230) ;  /* 0x0000009000001947 */ /* 0x000fea0003800000 */
[----:B0--34-:R-:W-:Y:S01]  /*29d0*/  ISETP.NE.AND P3, PT, R170, c[0x0][0x174], PT ;  /* 0x00005d00aa007a0c */ /* 0x019fe20003f65270 */
[----:B-1----:R-:W-:Y:S01]  /*29e0*/  HFMA2.MMA R19, -RZ, RZ, 0, 0 ;  /* 0x00000000ff137435 */ /* 0x002fe200000001ff */
[----:B------:R-:W-:-:S11]  /*29f0*/  MOV R18, 0x3f800000 ;  /* 0x3f80000000127802 */ /* 0x000fd60000000f00 */
[----:B------:R-:W-:-:S04]  /*2a00*/  @P3 IADD3 R15, -R74, c[0x0][0x174], RZ ;  /* 0x00005d004a0f3a10 */ /* 0x000fc80007ffe1ff */
[----:B------:R-:W-:-:S04]  /*2a10*/  @P3 LEA.HI R14, R15, R15, RZ, 0x1 ;  /* 0x0000000f0f0e3211 */ /* 0x000fc800078f08ff */
[----:B------:R-:W-:-:S04]  /*2a20*/  @P3 LOP3.LUT R14, R14, 0xfffffe, RZ, 0xc0, !PT ;  /* 0x00fffffe0e0e3812 */ /* 0x000fc800078ec0ff */
[----:B------:R-:W-:-:S04]  /*2a30*/  @P3 IADD3 R15, -R14, R15, RZ ;  /* 0x0000000f0e0f3210 */ /* 0x000fc80007ffe1ff */
[----:B------:R-:W-:-:S05]  /*2a40*/  @P3 LEA R15, R15, R20, 0x8 ;  /* 0x000000140f0f3211 */ /* 0x000fca00078e40ff */
[----:B------:R0:W1:Y:S02]  /*2a50*/  @P3 LDS.64 R18, [R15.X8+0x10b0] ;  /* 0x0010b0000f123984 */ /* 0x0000640000008a00 */
.L_x_11230:
[----:B0--34-:R-:W-:Y:S05]  /*2a60*/  BSYNC B0 ;  /* 0x0000000000007941 */ /* 0x019fea0003800000 */
.L_x_11229:
[----:B------:R-:W0:Y:S01]  /*2a70*/  SHFL.UP PT, R138, R141, 0x1, RZ ;  /* 0x042000008d8a7989 */ /* 0x000e2200000e00ff */
[----:B------:R-:W-:Y:S01]  /*2a80*/  FMUL.FTZ R118, R117, R118 ;  /* 0x0000007675767220 */ /* 0x000fe20000410000 */
[----:B------:R-:W-:Y:S01]  /*2a90*/  ISETP.GE.AND P3, PT, R84, 0x1, PT ;  /* 0x000000015400780c */ /* 0x000fe20003f66270 */
[----:B------:R-:W-:Y:S01]  /*2aa0*/  IMAD R146, R171, c[0x0][0x2c0], RZ ;  /* 0x0000b000ab927a24 */ /* 0x000fe200078e02ff */
[----:B------:R-:W2:Y:S01]  /*2ab0*/  SHFL.UP PT, R137, R142, 0x1, RZ ;  /* 0x042000008e897989 */ /* 0x000ea200000e00ff */
[----:B------:R-:W-:Y:S01]  /*2ac0*/  FFMA.FTZ R118, R116, R123, R118 ;  /* 0x0000007b74767223 */ /* 0x000fe20000010076 */
[----:B------:R-:W-:Y:S01]  /*2ad0*/  PRMT R119, RZ, 0x5410, R119 ;  /* 0x00005410ff777816 */ /* 0x000fe20000000077 */
[----:B------:R-:W-:Y:S01]  /*2ae0*/  IMAD R157, R87, c[0x0][0x2c4], R146 ;  /* 0x0000b100579d7a24 */ /* 0x000fe200078e0292 */
[----:B------:R-:W3:Y:S01]  /*2af0*/  SHFL.UP PT, R14, R143, 0x1, RZ ;  /* 0x042000008f0e7989 */ /* 0x000ee200000e00ff */
[----:B------:R-:W-:Y:S01]  /*2b00*/  PRMT R120, RZ, 0x5410, R120 ;  /* 0x00005410ff787816 */ /* 0x000fe20000000078 */
[----:B------:R-:W-:Y:S01]  /*2b10*/  BSSY B0, `(.L_x_11231) ;  /* 0x0000111000007945 */ /* 0x000fe20003800000 */
[----:B------:R-:W-:Y:S01]  /*2b20*/  PRMT R136, RZ, 0x5410, R136 ;  /* 0x00005410ff887816 */ /* 0x000fe20000000088 */
[----:B------:R-:W4:Y:S01]  /*2b30*/  SHFL.UP PT, R15, R118, 0x1, RZ ;  /* 0x04200000760f7989 */ /* 0x000f2200000e00ff */
[----:B------:R-:W-:-:S02]  /*2b40*/  PRMT R146, RZ, 0x5410, R134 ;  /* 0x00005410ff927816 */ /* 0x000fc40000000086 */
[----:B------:R-:W-:Y:S02]  /*2b50*/  IADD3 R153, R74, -c[0x0][0x174], RZ ;  /* 0x80005d004a997a10 */ /* 0x000fe40007ffe0ff */
[----:B------:R-:W-:Y:S01]  /*2b60*/  SHF.L.U32 R163, R21, 0x2, RZ ;  /* 0x0000000215a37819 */ /* 0x000fe200000006ff */
[----:B-----5:R-:W-:Y:S02]  /*2b70*/  FMUL.FTZ R134, R16, R146 ;  /* 0x0000009210867220 */ /* 0x020fe40000410000 */
[CC--:B0-----:R-:W-:Y:S02]  /*2b80*/  FMUL.FTZ R140, R118.reuse, R138.reuse ;  /* 0x0000008a768c7220 */ /* 0x0c1fe40000410000 */
[-C--:B--2---:R-:W-:Y:S02]  /*2b90*/  FMUL.FTZ R123, R118, R137.reuse ;  /* 0x00000089767b7220 */ /* 0x084fe40000410000 */
[C---:B------:R-:W-:Y:S02]  /*2ba0*/  FFMA.FTZ R137, R143.reuse, R137, -R140 ;  /* 0x000000898f897223 */ /* 0x040fe4000001088c */
[----:B------:R-:W-:-:S02]  /*2bb0*/  FFMA.FTZ R140, R143, R138, R123 ;  /* 0x0000008a8f8c7223 */ /* 0x000fc4000001007b */
[CC--:B---3--:R-:W-:Y:S02]  /*2bc0*/  FMUL.FTZ R138, R118.reuse, R14.reuse ;  /* 0x0000000e768a7220 */ /* 0x0c8fe40000410000 */
[----:B------:R-:W-:Y:S01]  /*2bd0*/  @P3 FADD.FTZ R141, R141, R140 ;  /* 0x0000008c8d8d3221 */ /* 0x000fe20000010000 */
[----:B------:R-:W-:Y:S01]  /*2be0*/  MOV R140, c[0x0][0x2bc] ;  /* 0x0000af00008c7a02 */ /* 0x000fe20000000f00 */
[CC--:B----4-:R-:W-:Y:S02]  /*2bf0*/  FFMA.FTZ R123, R143.reuse, R15.reuse, R138 ;  /* 0x0000000f8f7b7223 */ /* 0x0d0fe4000001008a */
[----:B------:R-:W-:Y:S01]  /*2c00*/  FMUL.FTZ R15, R118, R15 ;  /* 0x0000000f760f7220 */ /* 0x000fe20000410000 */
[----:B------:R-:W0:Y:S01]  /*2c10*/  SHFL.UP PT, R144, R141, 0x2, RZ ;  /* 0x044000008d907989 */ /* 0x000e2200000e00ff */
[----:B------:R-:W-:Y:S01]  /*2c20*/  @P3 FADD.FTZ R142, R142, R137 ;  /* 0x000000898e8e3221 */ /* 0x000fe20000010000 */
[----:B------:R-:W-:Y:S01]  /*2c30*/  MOV R137, c[0x0][0x2b8] ;  /* 0x0000ae0000897a02 */ /* 0x000fe20000000f00 */
[----:B------:R-:W-:Y:S01]  /*2c40*/  @P3 FFMA.FTZ R143, R143, R14, -R15 ;  /* 0x0000000e8f8f3223 */ /* 0x000fe2000001080f */
[----:B------:R-:W-:-:S02]  /*2c50*/  SHF.R.U32.HI R139, RZ, 0x1, R140 ;  /* 0x00000001ff8b7819 */ /* 0x000fc4000001168c */
[----:B------:R-:W-:Y:S02]  /*2c60*/  FSEL R123, R118, R123, !P3 ;  /* 0x0000007b767b7208 */ /* 0x000fe40005800000 */
[----:B------:R-:W-:Y:S01]  /*2c70*/  SHF.R.U64 R137, R137, 0x1, R140 ;  /* 0x0000000189897819 */ /* 0x000fe2000000128c */
[----:B------:R-:W-:Y:S01]  /*2c80*/  SHFL.UP PT, R118, R143, 0x2, RZ ;  /* 0x044000008f767989 */ /* 0x000fe200000e00ff */
[-C--:B------:R-:W-:Y:S01]  /*2c90*/  IMAD R14, R139, R90.reuse, RZ ;  /* 0x0000005a8b0e7224 */ /* 0x080fe200078e02ff */
[----:B------:R-:W-:Y:S02]  /*2ca0*/  ISETP.GE.AND P3, PT, R84, 0x2, PT ;  /* 0x000000025400780c */ /* 0x000fe40003f66270 */
[----:B------:R-:W2:Y:S01]  /*2cb0*/  SHFL.UP PT, R140, R142, 0x2, RZ ;  /* 0x044000008e8c7989 */ /* 0x000ea200000e00ff */
[----:B------:R-:W-:Y:S02]  /*2cc0*/  IMAD R139, R89, R137, R14 ;  /* 0x00000089598b7224 */ /* 0x000fe400078e020e */
[----:B------:R-:W-:Y:S01]  /*2cd0*/  IMAD.WIDE.U32 R14, R137, R90, RZ ;  /* 0x0000005a890e7225 */ /* 0x000fe200078e00ff */
[----:B------:R-:W3:Y:S04]  /*2ce0*/  SHFL.UP PT, R138, R123, 0x2, RZ ;  /* 0x044000007b8a7989 */ /* 0x000ee800000e00ff */
[----:B------:R-:W-:Y:S01]  /*2cf0*/  IADD3 R15, R139, R15, RZ ;  /* 0x0000000f8b0f7210 */ /* 0x000fe20007ffe0ff */
[----:B0-----:R-:W-:-:S04]  /*2d00*/  FMUL.FTZ R137, R123, R144 ;  /* 0x000000907b897220 */ /* 0x001fc80000410000 */
[----:B------:R-:W-:-:S05]  /*2d10*/  IMAD.WIDE.U32 R14, R87, c[0x0][0x2c0], R14 ;  /* 0x0000b000570e7a25 */ /* 0x000fca00078e000e */
[----:B------:R-:W-:Y:S02]  /*2d20*/  IADD3 R157, R157, R15, RZ ;  /* 0x0000000f9d9d7210 */ /* 0x000fe40007ffe0ff */
[----:B------:R-:W-:Y:S01]  /*2d30*/  LEA R155, P4, R14, c[0x0][0x320], 0x3 ;  /* 0x0000c8000e9b7a11 */ /* 0x000fe200078818ff */
[----:B--2---:R-:W-:-:S03]  /*2d40*/  FFMA.FTZ R139, R143, R140, -R137 ;  /* 0x0000008c8f8b7223 */ /* 0x004fc60000010889 */
[----:B------:R-:W-:Y:S01]  /*2d50*/  LEA.HI.X R157, R14, c[0x0][0x324], R157, 0x3, P4 ;  /* 0x0000c9000e9d7a11 */ /* 0x000fe200020f1c9d */
[C---:B------:R-:W-:Y:S02]  /*2d60*/  FMUL.FTZ R140, R123.reuse, R140 ;  /* 0x0000008c7b8c7220 */ /* 0x040fe40000410000 */
[C---:B------:R-:W-:Y:S02]  /*2d70*/  FMUL.FTZ R137, R123.reuse, R118 ;  /* 0x000000767b897220 */ /* 0x040fe40000410000 */
[----:B---3--:R-:W-:Y:S02]  /*2d80*/  FMUL.FTZ R15, R123, R138 ;  /* 0x0000008a7b0f7220 */ /* 0x008fe40000410000 */
[----:B------:R-:W-:Y:S02]  /*2d90*/  FMUL.FTZ R14, R16, R119 ;  /* 0x00000077100e7220 */ /* 0x000fe40000410000 */
[C---:B------:R-:W-:Y:S01]  /*2da0*/  FFMA.FTZ R140, R143.reuse, R144, R140 ;  /* 0x000000908f8c7223 */ /* 0x040fe2000001008c */
[----:B------:R-:W-:Y:S01]  /*2db0*/  PRMT R144, RZ, 0x5410, R135 ;  /* 0x00005410ff907816 */ /* 0x000fe20000000087 */
[----:B------:R-:W-:-:S02]  /*2dc0*/  FFMA.FTZ R138, R143, R138, R137 ;  /* 0x0000008a8f8a7223 */ /* 0x000fc40000010089 */
[----:B------:R-:W-:Y:S02]  /*2dd0*/  @P3 FFMA.FTZ R143, R143, R118, -R15 ;  /* 0x000000768f8f3223 */ /* 0x000fe4000001080f */
[----:B------:R-:W-:Y:S01]  /*2de0*/  @P3 FADD.FTZ R142, R142, R139 ;  /* 0x0000008b8e8e3221 */ /* 0x000fe20000010000 */
[----:B------:R-:W-:Y:S01]  /*2df0*/  FSEL R147, R123, R138, !P3 ;  /* 0x0000008a7b937208 */ /* 0x000fe20005800000 */
[----:B------:R-:W-:Y:S01]  /*2e00*/  FADD.FTZ R118, R41, R41 ;  /* 0x0000002929767221 */ /* 0x000fe20000010000 */
[----:B------:R-:W0:Y:S01]  /*2e10*/  SHFL.UP PT, R150, R143, 0x4, RZ ;  /* 0x048000008f967989 */ /* 0x000e2200000e00ff */
[C---:B------:R-:W-:Y:S02]  /*2e20*/  FMUL.FTZ R139, R17.reuse, R119 ;  /* 0x00000077118b7220 */ /* 0x040fe40000410000 */
[C---:B------:R-:W-:Y:S01]  /*2e30*/  FFMA.FTZ R145, R17.reuse, R120, R14 ;  /* 0x0000007811917223 */ /* 0x040fe2000001000e */
[----:B------:R-:W-:Y:S01]  /*2e40*/  SHFL.UP PT, R152, R147, 0x4, RZ ;  /* 0x0480000093987989 */ /* 0x000fe200000e00ff */
[----:B------:R-:W-:-:S02]  /*2e50*/  FMUL.FTZ R15, R17, R144 ;  /* 0x00000090110f7220 */ /* 0x000fc40000410000 */
[----:B------:R-:W-:Y:S01]  /*2e60*/  FFMA.FTZ R139, R16, R120, -R139 ;  /* 0x00000078108b7223 */ /* 0x000fe2000001088b */
[----:B------:R-:W-:Y:S01]  /*2e70*/  SHFL.UP PT, R154, R142, 0x4, RZ ;  /* 0x048000008e9a7989 */ /* 0x000fe200000e00ff */
[----:B------:R-:W-:Y:S02]  /*2e80*/  FMUL.FTZ R135, R118, R145 ;  /* 0x0000009176877220 */ /* 0x000fe40000410000 */
[C---:B------:R-:W-:Y:S02]  /*2e90*/  FMUL.FTZ R14, R16.reuse, R144 ;  /* 0x00000090100e7220 */ /* 0x040fe40000410000 */
[----:B------:R-:W-:Y:S02]  /*2ea0*/  @P3 FADD.FTZ R141, R141, R140 ;  /* 0x0000008c8d8d3221 */ /* 0x000fe40000010000 */
[----:B------:R-:W-:Y:S02]  /*2eb0*/  FFMA.FTZ R138, R16, R136, -R15 ;  /* 0x00000088108a7223 */ /* 0x000fe4000001080f */
[----:B------:R-:W-:Y:S01]  /*2ec0*/  FADD.FTZ R123, R43, R43 ;  /* 0x0000002b2b7b7221 */ /* 0x000fe20000010000 */
[----:B------:R-:W2:Y:S01]  /*2ed0*/  SHFL.UP PT, R156, R141, 0x4, RZ ;  /* 0x048000008d9c7989 */ /* 0x000ea200000e00ff */
[----:B------:R-:W-:-:S02]  /*2ee0*/  FMUL.FTZ R140, R118, R139 ;  /* 0x0000008b768c7220 */ /* 0x000fc40000410000 */
[-C--:B------:R-:W-:Y:S02]  /*2ef0*/  FMUL.FTZ R15, R117, R135.reuse ;  /* 0x00000087750f7220 */ /* 0x080fe40000410000 */
[----:B------:R-:W-:Y:S02]  /*2f00*/  FFMA.FTZ R14, R17, R136, R14 ;  /* 0x00000088110e7223 */ /* 0x000fe4000001000e */
[C---:B------:R-:W-:Y:S02]  /*2f10*/  FMUL.FTZ R145, R116.reuse, R135 ;  /* 0x0000008774917220 */ /* 0x040fe40000410000 */
[C---:B------:R-:W-:Y:S02]  /*2f20*/  FMUL.FTZ R138, R123.reuse, R138 ;  /* 0x0000008a7b8a7220 */ /* 0x040fe40000410000 */
[----:B------:R-:W-:Y:S02]  /*2f30*/  FFMA.FTZ R15, R116, R140, -R15 ;  /* 0x0000008c740f7223 */ /* 0x000fe4000001080f */
[----:B------:R-:W-:-:S02]  /*2f40*/  FMUL.FTZ R139, R123, R14 ;  /* 0x0000000e7b8b7220 */ /* 0x000fc40000410000 */
[----:B------:R-:W-:Y:S01]  /*2f50*/  FFMA.FTZ R14, -R117, R140, -R145 ;  /* 0x0000008c750e7223 */ /* 0x000fe20000010991 */
[----:B------:R-:W-:Y:S01]  /*2f60*/  PRMT R145, RZ, 0x5410, R133 ;  /* 0x00005410ff917816 */ /* 0x000fe20000000085 */
[----:B------:R-:W-:Y:S02]  /*2f70*/  FADD.FTZ R15, R138, R15 ;  /* 0x0000000f8a0f7221 */ /* 0x000fe40000010000 */
[----:B------:R-:W-:Y:S02]  /*2f80*/  FADD.FTZ R149, -R139, R14 ;  /* 0x0000000e8b957221 */ /* 0x000fe40000010100 */
[----:B------:R-:W-:Y:S02]  /*2f90*/  FMUL.FTZ R151, R115, -R15 ;  /* 0x8000000f73977220 */ /* 0x000fe40000410000 */
[----:B------:R-:W-:Y:S02]  /*2fa0*/  FADD.FTZ R137, R45, R45 ;  /* 0x0000002d2d897221 */ /* 0x000fe40000010000 */
[----:B------:R-:W-:-:S02]  /*2fb0*/  FMUL.FTZ R14, R17, R146 ;  /* 0x00000092110e7220 */ /* 0x000fc40000410000 */
[----:B------:R-:W-:Y:S02]  /*2fc0*/  FFMA.FTZ R148, R17, R145, R134 ;  /* 0x0000009111947223 */ /* 0x000fe40000010086 */
[-C--:B------:R-:W-:Y:S02]  /*2fd0*/  FFMA.FTZ R158, R114, R149.reuse, R151 ;  /* 0x00000095729e7223 */ /* 0x080fe40000010097 */
[----:B------:R-:W-:Y:S02]  /*2fe0*/  FMUL.FTZ R149, R115, -R149 ;  /* 0x8000009573957220 */ /* 0x000fe40000410000 */
[----:B------:R-:W-:Y:S01]  /*2ff0*/  FFMA.FTZ R134, R16, R145, -R14 ;  /* 0x0000009110867223 */ /* 0x000fe2000001080e */
[----:B------:R-:W-:Y:S01]  /*3000*/  LEA R14, P3, R86, R155, 0x2 ;  /* 0x0000009b560e7211 */ /* 0x000fe200078610ff */
[C---:B------:R-:W-:Y:S02]  /*3010*/  FMUL.FTZ R133, R137.reuse, R148 ;  /* 0x0000009489857220 */ /* 0x040fe40000410000 */
[----:B------:R-:W-:Y:S01]  /*3020*/  FFMA.FTZ R149, R114, R15, -R149 ;  /* 0x0000000f72957223 */ /* 0x000fe20000010895 */
[----:B------:R-:W-:Y:S01]  /*3030*/  LEA.HI.X R15, R86, R157, RZ, 0x2, P3 ;  /* 0x0000009d560f7211 */ /* 0x000fe200018f14ff */
[----:B------:R-:W-:Y:S01]  /*3040*/  FMUL.FTZ R134, R137, R134 ;  /* 0x0000008689867220 */ /* 0x000fe20000410000 */
[----:B------:R-:W-:Y:S01]  /*3050*/  ISETP.GE.AND P3, PT, R84, 0x4, PT ;  /* 0x000000045400780c */ /* 0x000fe20003f66270 */
[----:B------:R-:W-:-:S02]  /*3060*/  FADD.FTZ R158, -R133, R158 ;  /* 0x0000009e859e7221 */ /* 0x000fc40000010100 */
[----:B------:R-:W-:Y:S02]  /*3070*/  FADD.FTZ R149, R134, R149 ;  /* 0x0000009586957221 */ /* 0x000fe40000010000 */
[----:B------:R-:W-:Y:S02]  /*3080*/  FMUL.FTZ R148, R113, -R158 ;  /* 0x8000009e71947220 */ /* 0x000fe40000410000 */
[----:B------:R-:W-:Y:S02]  /*3090*/  IMAD R151, R153, -0x200, RZ ;  /* 0xfffffe0099977824 */ /* 0x000fe400078e02ff */
[-C--:B------:R-:W-:Y:S02]  /*30a0*/  FFMA.FTZ R160, R112, R149.reuse, -R148 ;  /* 0x0000009570a07223 */ /* 0x080fe40000010894 */
[----:B0-----:R-:W-:Y:S02]  /*30b0*/  FMUL.FTZ R148, R147, R150 ;  /* 0x0000009693947220 */ /* 0x001fe40000410000 */
[----:B------:R-:W-:-:S02]  /*30c0*/  FMUL.FTZ R153, R113, -R149 ;  /* 0x8000009571997220 */ /* 0x000fc40000410000 */
[----:B--2---:R-:W-:Y:S02]  /*30d0*/  FMUL.FTZ R149, R147, R156 ;  /* 0x0000009c93957220 */ /* 0x004fe40000410000 */
[----:B------:R-:W-:Y:S02]  /*30e0*/  FFMA.FTZ R148, R143, R152, R148 ;  /* 0x000000988f947223 */ /* 0x000fe40000010094 */
[----:B------:R-:W-:-:S04]  /*30f0*/  IMAD.WIDE R14, R151, 0x4, R14 ;  /* 0x00000004970e7825 */ /* 0x000fc800078e020e */
[-C--:B------:R-:W-:Y:S02]  /*3100*/  FMUL.FTZ R151, R147, R154.reuse ;  /* 0x0000009a93977220 */ /* 0x080fe40000410000 */
[----:B------:R-:W-:Y:S01]  /*3110*/  FFMA.FTZ R149, R143, R154, -R149 ;  /* 0x0000009a8f957223 */ /* 0x000fe20000010895 */
[C---:B------:R-:W-:Y:S01]  /*3120*/  FSEL R154, R147.reuse, R148, !P3 ;  /* 0x00000094939a7208 */ /* 0x040fe20005800000 */
[----:B------:R-:W-:Y:S01]  /*3130*/  FMUL.FTZ R152, R147, R152 ;  /* 0x0000009893987220 */ /* 0x000fe20000410000 */
[----:B------:R-:W-:Y:S01]  /*3140*/  PRMT R148, RZ, 0x5410, R132 ;  /* 0x00005410ff947816 */ /* 0x000fe20000000084 */
[----:B------:R-:W-:Y:S01]  /*3150*/  FFMA.FTZ R156, R143, R156, R151 ;  /* 0x0000009c8f9c7223 */ /* 0x000fe20000010097 */
[----:B------:R-:W-:Y:S01]  /*3160*/  SHF.L.U64.HI R151, R21, 0x2, R0 ;  /* 0x0000000215977819 */ /* 0x000fe20000010200 */
[----:B------:R-:W-:Y:S01]  /*3170*/  @P3 FADD.FTZ R142, R142, R149 ;  /* 0x000000958e8e3221 */ /* 0x000fe20000010000 */
[----:B------:R-:W-:Y:S01]  /*3180*/  PRMT R149, RZ, 0x5410, R131 ;  /* 0x00005410ff957816 */ /* 0x000fe20000000083 */
[----:B------:R-:W-:Y:S01]  /*3190*/  @P3 FFMA.FTZ R143, R143, R150, -R152 ;  /* 0x000000968f8f3223 */ /* 0x000fe20000010898 */
[----:B------:R-:W-:Y:S01]  /*31a0*/  SHFL.UP PT, R157, R154, 0x8, RZ ;  /* 0x050000009a9d7989 */ /* 0x000fe200000e00ff */
[----:B------:R-:W-:-:S02]  /*31b0*/  FMUL.FTZ R132, R17, R148 ;  /* 0x0000009411847220 */ /* 0x000fc40000410000 */
[----:B------:R-:W-:Y:S01]  /*31c0*/  @P3 FADD.FTZ R141, R141, R156 ;  /* 0x0000009c8d8d3221 */ /* 0x000fe20000010000 */
[----:B------:R-:W-:Y:S01]  /*31d0*/  ISETP.GE.AND P3, PT, R84, 0x8, PT ;  /* 0x000000085400780c */ /* 0x000fe20003f66270 */
[C---:B------:R-:W-:Y:S02]  /*31e0*/  FMUL.FTZ R150, R16.reuse, R148 ;  /* 0x0000009410967220 */ /* 0x040fe40000410000 */
[----:B------:R-:W-:Y:S01]  /*31f0*/  IMAD R156, R151, c[0x0][0x2d0], RZ ;  /* 0x0000b400979c7a24 */ /* 0x000fe200078e02ff */
[----:B------:R-:W-:Y:S01]  /*3200*/  SHFL.UP PT, R159, R141, 0x8, RZ ;  /* 0x050000008d9f7989 */ /* 0x000fe200000e00ff */
[----:B------:R-:W-:Y:S01]  /*3210*/  FADD.FTZ R147, R47, R47 ;  /* 0x0000002f2f937221 */ /* 0x000fe20000010000 */
[----:B------:R-:W-:Y:S01]  /*3220*/  PRMT R151, RZ, 0x5410, R129 ;  /* 0x00005410ff977816 */ /* 0x000fe20000000081 */
[-C--:B------:R-:W-:Y:S02]  /*3230*/  FFMA.FTZ R132, R16, R149.reuse, -R132 ;  /* 0x0000009510847223 */ /* 0x080fe40000010884 */
[----:B------:R-:W-:-:S02]  /*3240*/  FFMA.FTZ R152, R17, R149, R150 ;  /* 0x0000009511987223 */ /* 0x000fc40000010096 */
[----:B------:R-:W-:Y:S02]  /*3250*/  IMAD R165, R163, c[0x0][0x2d4], R156 ;  /* 0x0000b500a3a57a24 */ /* 0x000fe400078e029c */
[C---:B------:R-:W-:Y:S01]  /*3260*/  FMUL.FTZ R131, R147.reuse, R132 ;  /* 0x0000008493837220 */ /* 0x040fe20000410000 */
[----:B------:R-:W0:Y:S01]  /*3270*/  SHFL.UP PT, R156, R143, 0x8, RZ ;  /* 0x050000008f9c7989 */ /* 0x000e2200000e00ff */
[----:B------:R-:W-:Y:S01]  /*3280*/  FMUL.FTZ R132, R147, R152 ;  /* 0x0000009893847220 */ /* 0x000fe20000410000 */
[----:B------:R-:W-:Y:S01]  /*3290*/  PRMT R152, RZ, 0x5410, R130 ;  /* 0x00005410ff987816 */ /* 0x000fe20000000082 */
[----:B------:R-:W-:Y:S02]  /*32a0*/  FFMA.FTZ R153, R112, R158, R153 ;  /* 0x0000009e70997223 */ /* 0x000fe40000010099 */
[----:B------:R-:W-:Y:S01]  /*32b0*/  FADD.FTZ R160, R131, R160 ;  /* 0x000000a083a07221 */ /* 0x000fe20000010000 */
[----:B------:R-:W2:Y:S01]  /*32c0*/  SHFL.UP PT, R158, R142, 0x8, RZ ;  /* 0x050000008e9e7989 */ /* 0x000ea200000e00ff */
[----:B------:R-:W-:-:S02]  /*32d0*/  FMUL.FTZ R130, R16, R152 ;  /* 0x0000009810827220 */ /* 0x000fc40000410000 */
[----:B------:R-:W-:Y:S02]  /*32e0*/  FADD.FTZ R153, -R132, R153 ;  /* 0x0000009984997221 */ /* 0x000fe40000010100 */
[----:B------:R-:W-:Y:S02]  /*32f0*/  FMUL.FTZ R161, R111, -R160 ;  /* 0x800000a06fa17220 */ /* 0x000fe40000410000 */
[----:B------:R-:W-:Y:S02]  /*3300*/  FMUL.FTZ R129, R17, R152 ;  /* 0x0000009811817220 */ /* 0x000fe40000410000 */
[----:B------:R-:W-:Y:S02]  /*3310*/  FADD.FTZ R150, R49, R49 ;  /* 0x0000003131967221 */ /* 0x000fe40000010000 */
[----:B------:R-:W-:Y:S02]  /*3320*/  FFMA.FTZ R155, R17, R151, R130 ;  /* 0x00000097119b7223 */ /* 0x000fe40000010082 */
[----:B------:R-:W-:-:S02]  /*3330*/  FFMA.FTZ R162, R110, R153, R161 ;  /* 0x000000996ea27223 */ /* 0x000fc400000100a1 */
[----:B------:R-:W-:Y:S02]  /*3340*/  FMUL.FTZ R161, R111, -R153 ;  /* 0x800000996fa17220 */ /* 0x000fe40000410000 */
[----:B------:R-:W-:Y:S02]  /*3350*/  FFMA.FTZ R153, R16, R151, -R129 ;  /* 0x0000009710997223 */ /* 0x000fe40000010881 */
[----:B------:R-:W-:Y:S02]  /*3360*/  FMUL.FTZ R129, R150, R155 ;  /* 0x0000009b96817220 */ /* 0x000fe40000410000 */
[----:B------:R-:W-:-:S04]  /*3370*/  IMAD.WIDE.U32 R14, R163, c[0x0][0x2d0], R14 ;  /* 0x0000b400a30e7a25 */ /* 0x000fc800078e000e */
[----:B------:R-:W-:Y:S01]  /*3380*/  FFMA.FTZ R161, R110, R160, -R161 ;  /* 0x000000a06ea17223 */ /* 0x000fe200000108a1 */
[----:B------:R-:W-:Y:S01]  /*3390*/  IADD3 R15, R15, R165, RZ ;  /* 0x000000a50f0f7210 */ /* 0x000fe20007ffe0ff */
[----:B------:R-:W-:Y:S02]  /*33a0*/  FMUL.FTZ R130, R150, R153 ;  /* 0x0000009996827220 */ /* 0x000fe40000410000 */
[----:B------:R-:W-:Y:S02]  /*33b0*/  FADD.FTZ R163, -R129, R162 ;  /* 0x000000a281a37221 */ /* 0x000fe40000010100 */
[----:B------:R-:W-:Y:S02]  /*33c0*/  FADD.FTZ R161, R130, R161 ;  /* 0x000000a182a17221 */ /* 0x000fe40000010000 */
[----:B------:R-:W-:Y:S02]  /*33d0*/  FMUL.FTZ R153, R108, -R163 ;  /* 0x800000a36c997220 */ /* 0x000fe40000410000 */
[----:B0-----:R-:W-:-:S02]  /*33e0*/  FMUL.FTZ R160, R154, R156 ;  /* 0x0000009c9aa07220 */ /* 0x001fc40000410000 */
[----:B------:R-:W-:Y:S02]  /*33f0*/  FFMA.FTZ R165, R106, R161, -R153 ;  /* 0x000000a16aa57223 */ /* 0x000fe40000010899 */
[C---:B--2---:R-:W-:Y:S02]  /*3400*/  FMUL.FTZ R162, R154.reuse, R158 ;  /* 0x0000009e9aa27220 */ /* 0x044fe40000410000 */
[C---:B------:R-:W-:Y:S02]  /*3410*/  FMUL.FTZ R153, R154.reuse, R159 ;  /* 0x0000009f9a997220 */ /* 0x040fe40000410000 */
[CC--:B------:R-:W-:Y:S02]  /*3420*/  FFMA.FTZ R155, R143.reuse, R157.reuse, R160 ;  /* 0x0000009d8f9b7223 */ /* 0x0c0fe400000100a0 */
[----:B------:R-:W-:Y:S02]  /*3430*/  FMUL.FTZ R157, R154, R157 ;  /* 0x0000009d9a9d7220 */ /* 0x000fe40000410000 */
[----:B------:R-:W-:-:S02]  /*3440*/  FFMA.FTZ R162, R143, R159, R162 ;  /* 0x0000009f8fa27223 */ /* 0x000fc400000100a2 */
[C---:B------:R-:W-:Y:S01]  /*3450*/  FFMA.FTZ R153, R143.reuse, R158, -R153 ;  /* 0x0000009e8f997223 */ /* 0x040fe20000010899 */
[----:B------:R-:W-:Y:S01]  /*3460*/  PRMT R158, RZ, 0x5410, R126 ;  /* 0x00005410ff9e7816 */ /* 0x000fe2000000007e */
[----:B------:R-:W-:Y:S01]  /*3470*/  @P3 FFMA.FTZ R143, R143, R156, -R157 ;  /* 0x0000009c8f8f3223 */ /* 0x000fe2000001089d */
[----:B------:R-:W-:Y:S01]  /*3480*/  FSEL R157, R154, R155, !P3 ;  /* 0x0000009b9a9d7208 */ /* 0x000fe20005800000 */
[----:B------:R-:W-:Y:S01]  /*3490*/  @P3 FADD.FTZ R141, R141, R162 ;  /* 0x000000a28d8d3221 */ /* 0x000fe20000010000 */
[----:B------:R-:W-:Y:S01]  /*34a0*/  PRMT R156, RZ, 0x5410, R128 ;  /* 0x00005410ff9c7816 */ /* 0x000fe20000000080 */
[----:B------:R-:W-:Y:S01]  /*34b0*/  @P3 FADD.FTZ R142, R142, R153 ;  /* 0x000000998e8e3221 */ /* 0x000fe20000010000 */
[----:B------:R-:W0:Y:S01]  /*34c0*/  SHFL.UP PT, R160, R143, 0x10, RZ ;  /* 0x060000008fa07989 */ /* 0x000e2200000e00ff */
[----:B------:R-:W-:Y:S01]  /*34d0*/  FMUL.FTZ R126, R16, R158 ;  /* 0x0000009e107e7220 */ /* 0x000fe20000410000 */
[----:B------:R-:W-:Y:S01]  /*34e0*/  ISETP.GE.AND P3, PT, R84, 0x10, PT ;  /* 0x000000105400780c */ /* 0x000fe20003f66270 */
[----:B-1----:R-:W-:Y:S01]  /*34f0*/  FMUL.FTZ R159, R117, R19 ;  /* 0x00000013759f7220 */ /* 0x002fe20000410000 */
[----:B------:R-:W1:Y:S01]  /*3500*/  SHFL.UP PT, R162, R157, 0x10, RZ ;  /* 0x060000009da27989 */ /* 0x000e6200000e00ff */
[----:B------:R-:W-:-:S02]  /*3510*/  FMUL.FTZ R161, R108, -R161 ;  /* 0x800000a16ca17220 */ /* 0x000fc40000410000 */
[----:B------:R-:W-:Y:S01]  /*3520*/  FMUL.FTZ R153, R17, R158 ;  /* 0x0000009e11997220 */ /* 0x000fe20000410000 */
[----:B------:R-:W2:Y:S01]  /*3530*/  SHFL.UP PT, R166, R141, 0x10, RZ ;  /* 0x060000008da67989 */ /* 0x000ea200000e00ff */
[----:B------:R-:W-:Y:S02]  /*3540*/  FADD.FTZ R154, R51, R51 ;  /* 0x00000033339a7221 */ /* 0x000fe40000010000 */
[----:B------:R-:W-:Y:S01]  /*3550*/  FMUL.FTZ R128, R117, -R18 ;  /* 0x8000001275807220 */ /* 0x000fe20000410000 */
[----:B------:R-:W3:Y:S01]  /*3560*/  SHFL.UP PT, R164, R142, 0x10, RZ ;  /* 0x060000008ea47989 */ /* 0x000ee200000e00ff */
[----:B------:R-:W-:Y:S02]  /*3570*/  FFMA.FTZ R155, R17, R156, R126 ;  /* 0x0000009c119b7223 */ /* 0x000fe4000001007e */
[----:B------:R-:W-:Y:S02]  /*3580*/  FFMA.FTZ R159, R116, R18, -R159 ;  /* 0x00000012749f7223 */ /* 0x000fe4000001089f */
[----:B------:R-:W-:-:S02]  /*3590*/  FFMA.FTZ R163, R106, R163, R161 ;  /* 0x000000a36aa37223 */ /* 0x000fc400000100a1 */
[----:B------:R-:W-:Y:S02]  /*35a0*/  FFMA.FTZ R153, R16, R156, -R153 ;  /* 0x0000009c10997223 */ /* 0x000fe40000010899 */
[----:B------:R-:W-:Y:S02]  /*35b0*/  FFMA.FTZ R161, R116, -R19, R128 ;  /* 0x8000001374a17223 */ /* 0x000fe40000010080 */
[C---:B------:R-:W-:Y:S02]  /*35c0*/  FMUL.FTZ R126, R154.reuse, R155 ;  /* 0x0000009b9a7e7220 */ /* 0x040fe40000410000 */
[C---:B------:R-:W-:Y:S02]  /*35d0*/  FMUL.FTZ R155, R115.reuse, -R159 ;  /* 0x8000009f739b7220 */ /* 0x040fe40000410000 */
[----:B------:R-:W-:Y:S02]  /*35e0*/  FMUL.FTZ R128, R154, R153 ;  /* 0x000000999a807220 */ /* 0x000fe40000410000 */
[----:B------:R-:W-:-:S02]  /*35f0*/  FMUL.FTZ R153, R115, -R161 ;  /* 0x800000a173997220 */ /* 0x000fc40000410000 */
[----:B------:R-:W-:Y:S02]  /*3600*/  FADD.FTZ R163, -R126, R163 ;  /* 0x000000a37ea37221 */ /* 0x000fe40000010100 */
[----:B------:R-:W-:Y:S02]  /*3610*/  FFMA.FTZ R161, R114, R161, R155 ;  /* 0x000000a172a17223 */ /* 0x000fe4000001009b */
[----:B------:R-:W-:Y:S02]  /*3620*/  FADD.FTZ R165, R128, R165 ;  /* 0x000000a580a57221 */ /* 0x000fe40000010000 */
[----:B------:R-:W-:Y:S02]  /*3630*/  FFMA.FTZ R159, R114, R159, -R153 ;  /* 0x0000009f729f7223 */ /* 0x000fe40000010899 */
[----:B------:R-:W-:Y:S02]  /*3640*/  FMUL.FTZ R155, R104, -R163 ;  /* 0x800000a3689b7220 */ /* 0x000fe40000410000 */
[----:B------:R-:W-:-:S02]  /*3650*/  FMUL.FTZ R153, R113, -R161 ;  /* 0x800000a171997220 */ /* 0x000fc40000410000 */
[-C--:B------:R-:W-:Y:S02]  /*3660*/  FMUL.FTZ R172, R104, -R165.reuse ;  /* 0x800000a568ac7220 */ /* 0x080fe40000410000 */
[----:B------:R-:W-:Y:S02]  /*3670*/  FFMA.FTZ R167, R102, R165, -R155 ;  /* 0x000000a566a77223 */ /* 0x000fe4000001089b */
[----:B------:R-:W-:Y:S02]  /*3680*/  FFMA.FTZ R165, R112, R159, -R153 ;  /* 0x0000009f70a57223 */ /* 0x000fe40000010899 */
[----:B0-----:R-:W-:Y:S02]  /*3690*/  FMUL.FTZ R153, R157, R160 ;  /* 0x000000a09d997220 */ /* 0x001fe40000410000 */
[----:B------:R-:W-:Y:S02]  /*36a0*/  FFMA.FTZ R174, R102, R163, R172 ;  /* 0x000000a366ae7223 */ /* 0x000fe400000100ac */
[----:B------:R-:W-:-:S02]  /*36b0*/  FMUL.FTZ R163, R113, -R159 ;  /* 0x8000009f71a37220 */ /* 0x000fc40000410000 */
[----:B-1----:R-:W-:Y:S02]  /*36c0*/  FFMA.FTZ R172, R143, R162, R153 ;  /* 0x000000a28fac7223 */ /* 0x002fe40000010099 */
[C---:B--2---:R-:W-:Y:S02]  /*36d0*/  FMUL.FTZ R155, R157.reuse, R166 ;  /* 0x000000a69d9b7220 */ /* 0x044fe40000410000 */
[C---:B---3--:R-:W-:Y:S01]  /*36e0*/  FMUL.FTZ R159, R157.reuse, R164 ;  /* 0x000000a49d9f7220 */ /* 0x048fe20000410000 */
[C---:B------:R-:W-:Y:S01]  /*36f0*/  FSEL R172, R157.reuse, R172, !P3 ;  /* 0x000000ac9dac7208 */ /* 0x040fe20005800000 */
[----:B------:R-:W-:Y:S02]  /*3700*/  FMUL.FTZ R162, R157, R162 ;  /* 0x000000a29da27220 */ /* 0x000fe40000410000 */
[C---:B------:R-:W-:Y:S01]  /*3710*/  FFMA.FTZ R155, R143.reuse, R164, -R155 ;  /* 0x000000a48f9b7223 */ /* 0x040fe2000001089b */
[----:B------:R0:W-:Y:S01]  /*3720*/  SHFL.IDX PT, R157, R4, RZ, 0x1f ;  /* 0x00001fff049d7589 */ /* 0x0001e200000e0000 */
[----:B------:R-:W-:-:S02]  /*3730*/  FFMA.FTZ R166, R143, R166, R159 ;  /* 0x000000a68fa67223 */ /* 0x000fc4000001009f */
[----:B------:R-:W-:Y:S01]  /*3740*/  FFMA.FTZ R159, R112, R161, R163 ;  /* 0x000000a1709f7223 */ /* 0x000fe200000100a3 */
[----:B------:R-:W-:Y:S01]  /*3750*/  SHFL.UP PT, R172, R172, 0x1, RZ ;  /* 0x04200000acac7989 */ /* 0x000fe200000e00ff */
[----:B------:R-:W-:Y:S01]  /*3760*/  @P3 FFMA.FTZ R143, R143, R160, -R162 ;  /* 0x000000a08f8f3223 */ /* 0x000fe200000108a2 */
[----:B------:R-:W-:Y:S01]  /*3770*/  PRMT R162, RZ, 0x5410, R124 ;  /* 0x00005410ffa27816 */ /* 0x000fe2000000007c */
[----:B------:R-:W-:Y:S01]  /*3780*/  @P3 FADD.FTZ R142, R142, R155 ;  /* 0x0000009b8e8e3221 */ /* 0x000fe20000010000 */
[----:B------:R1:W2:Y:S01]  /*3790*/  SHFL.IDX PT, R163, R5, RZ, 0x1f ;  /* 0x00001fff05a37589 */ /* 0x0002a200000e0000 */
[----:B------:R-:W-:Y:S01]  /*37a0*/  FMUL.FTZ R155, R111, -R159 ;  /* 0x8000009f6f9b7220 */ /* 0x000fe20000410000 */
[----:B0-----:R-:W-:Y:S01]  /*37b0*/  PRMT R4, RZ, 0x5410, R125 ;  /* 0x00005410ff047816 */ /* 0x001fe2000000007d */
[----:B------:R-:W-:Y:S01]  /*37c0*/  FMUL.FTZ R153, R16, R162 ;  /* 0x000000a210997220 */ /* 0x000fe20000410000 */
[----:B------:R-:W0:Y:S01]  /*37d0*/  SHFL.UP PT, R143, R143, 0x1, RZ ;  /* 0x042000008f8f7989 */ /* 0x000e2200000e00ff */
[----:B------:R-:W-:-:S02]  /*37e0*/  FFMA.FTZ R155, R110, R165, -R155 ;  /* 0x000000a56e9b7223 */ /* 0x000fc4000001089b */
[----:B------:R-:W-:Y:S01]  /*37f0*/  FMUL.FTZ R165, R111, -R165 ;  /* 0x800000a56fa57220 */ /* 0x000fe20000410000 */
[----:B------:R-:W3:Y:S01]  /*3800*/  SHFL.UP PT, R142, R142, 0x1, RZ ;  /* 0x042000008e8e7989 */ /* 0x000ee200000e00ff */
[----:B------:R-:W-:Y:S02]  /*3810*/  FMUL.FTZ R125, R17, R162 ;  /* 0x000000a2117d7220 */ /* 0x000fe40000410000 */
[----:B------:R-:W-:Y:S01]  /*3820*/  @P3 FADD.FTZ R141, R141, R166 ;  /* 0x000000a68d8d3221 */ /* 0x000fe20000010000 */
[----:B------:R-:W-:Y:S01]  /*3830*/  PRMT R166, RZ, 0x5410, R122 ;  /* 0x00005410ffa67816 */ /* 0x000fe2000000007a */
[----:B------:R-:W-:Y:S01]  /*3840*/  FADD.FTZ R161, R53, R53 ;  /* 0x0000003535a17221 */ /* 0x000fe20000010000 */
[----:B------:R-:W-:Y:S01]  /*3850*/  PRMT R122, RZ, 0x5410, R121 ;  /* 0x00005410ff7a7816 */ /* 0x000fe20000000079 */
[-C--:B------:R-:W-:Y:S02]  /*3860*/  FFMA.FTZ R160, R17, R4.reuse, R153 ;  /* 0x0000000411a07223 */ /* 0x080fe40000010099 */
[----:B------:R-:W-:Y:S01]  /*3870*/  FFMA.FTZ R165, R110, R159, R165 ;  /* 0x0000009f6ea57223 */ /* 0x000fe200000100a5 */
[----:B------:R-:W4:Y:S01]  /*3880*/  SHFL.UP PT, R141, R141, 0x1, RZ ;  /* 0x042000008d8d7989 */ /* 0x000f2200000e00ff */
[----:B------:R-:W-:-:S02]  /*3890*/  FFMA.FTZ R124, R16, R4, -R125 ;  /* 0x00000004107c7223 */ /* 0x000fc4000001087d */
[C---:B------:R-:W-:Y:S02]  /*38a0*/  FMUL.FTZ R153, R161.reuse, R160 ;  /* 0x000000a0a1997220 */ /* 0x040fe40000410000 */
[C---:B-1----:R-:W-:Y:S02]  /*38b0*/  FMUL.FTZ R5, R108.reuse, -R165 ;  /* 0x800000a56c057220 */ /* 0x042fe40000410000 */
[----:B------:R-:W-:Y:S02]  /*38c0*/  FMUL.FTZ R124, R161, R124 ;  /* 0x0000007ca17c7220 */ /* 0x000fe40000410000 */
[-C--:B------:R-:W-:Y:S02]  /*38d0*/  FMUL.FTZ R125, R108, -R155.reuse ;  /* 0x8000009b6c7d7220 */ /* 0x080fe40000410000 */
[----:B------:R-:W-:Y:S02]  /*38e0*/  FADD.FTZ R173, -R153, R174 ;  /* 0x000000ae99ad7221 */ /* 0x000fe40000010100 */
[----:B------:R-:W-:-:S02]  /*38f0*/  FFMA.FTZ R5, R106, R155, -R5 ;  /* 0x0000009b6a057223 */ /* 0x000fc40000010805 */
[----:B------:R-:W-:Y:S02]  /*3900*/  FADD.FTZ R167, R124, R167 ;  /* 0x000000a77ca77221 */ /* 0x000fe40000010000 */
[----:B------:R-:W-:Y:S02]  /*3910*/  FFMA.FTZ R125, R106, R165, R125 ;  /* 0x000000a56a7d7223 */ /* 0x000fe4000001007d */
[----:B------:R-:W-:Y:S02]  /*3920*/  FMUL.FTZ R160, R98, -R173 ;  /* 0x800000ad62a07220 */ /* 0x000fe40000410000 */
[----:B------:R-:W-:Y:S02]  /*3930*/  FMUL.FTZ R159, R104, -R5 ;  /* 0x80000005689f7220 */ /* 0x000fe40000410000 */
[----:B------:R-:W-:Y:S02]  /*3940*/  FMUL.FTZ R164, R98, -R167 ;  /* 0x800000a762a47220 */ /* 0x000fe40000410000 */
[----:B------:R-:W-:-:S02]  /*3950*/  FMUL.FTZ R155, R104, -R125 ;  /* 0x8000007d689b7220 */ /* 0x000fc40000410000 */
[----:B------:R-:W-:Y:S02]  /*3960*/  FFMA.FTZ R167, R100, R167, -R160 ;  /* 0x000000a764a77223 */ /* 0x000fe400000108a0 */
[----:B------:R-:W-:Y:S02]  /*3970*/  FFMA.FTZ R159, R102, R125, R159 ;  /* 0x0000007d669f7223 */ /* 0x000fe4000001009f */
[----:B--2---:R-:W-:Y:S02]  /*3980*/  FMUL.FTZ R160, R172, R163 ;  /* 0x000000a3aca07220 */ /* 0x004fe40000410000 */
[----:B------:R-:W-:Y:S02]  /*3990*/  FFMA.FTZ R155, R102, R5, -R155 ;  /* 0x00000005669b7223 */ /* 0x000fe4000001089b */
[----:B------:R-:W-:Y:S02]  /*39a0*/  FMUL.FTZ R172, R172, R157 ;  /* 0x0000009dacac7220 */ /* 0x000fe40000410000 */
[----:B------:R-:W-:-:S02]  /*39b0*/  FMUL.FTZ R125, R98, -R159 ;  /* 0x8000009f627d7220 */ /* 0x000fc40000410000 */
[C---:B0-----:R-:W-:Y:S02]  /*39c0*/  FFMA.FTZ R5, R143.reuse, R157, -R160 ;  /* 0x0000009d8f057223 */ /* 0x041fe400000108a0 */
[----:B------:R-:W-:Y:S02]  /*39d0*/  FFMA.FTZ R174, R100, R173, R164 ;  /* 0x000000ad64ae7223 */ /* 0x000fe400000100a4 */
[----:B------:R-:W-:Y:S02]  /*39e0*/  FFMA.FTZ R172, R143, R163, R172 ;  /* 0x000000a38fac7223 */ /* 0x000fe400000100ac */
[-C--:B------:R-:W-:Y:S02]  /*39f0*/  FMUL.FTZ R164, R98, -R155.reuse ;  /* 0x8000009b62a47220 */ /* 0x080fe40000410000 */
[----:B------:R-:W-:Y:S02]  /*3a00*/  FFMA.FTZ R143, R100, R155, -R125 ;  /* 0x0000009b648f7223 */ /* 0x000fe4000001087d */
[----:B---3--:R-:W-:-:S02]  /*3a10*/  @P2 FADD.FTZ R157, R142, R5 ;  /* 0x000000058e9d2221 */ /* 0x008fc40000010000 */
[-C--:B------:R-:W-:Y:S01]  /*3a20*/  FMUL.FTZ R5, R17, R166.reuse ;  /* 0x000000a611057220 */ /* 0x080fe20000410000 */
[----:B------:R0:W1:Y:S01]  /*3a30*/  SHFL.DOWN PT, R180, R143, 0x1, 0x1f ;  /* 0x08201f008fb47f89 */ /* 0x00006200000e0000 */
[----:B------:R-:W-:Y:S02]  /*3a40*/  FMUL.FTZ R125, R16, R166 ;  /* 0x000000a6107d7220 */ /* 0x000fe40000410000 */
[----:B------:R-:W-:Y:S02]  /*3a50*/  FFMA.FTZ R155, R100, R159, R164 ;  /* 0x0000009f649b7223 */ /* 0x000fe400000100a4 */
[----:B----4-:R-:W-:Y:S01]  /*3a60*/  @P2 FADD.FTZ R163, R141, R172 ;  /* 0x000000ac8da32221 */ /* 0x010fe20000010000 */
[----:B------:R-:W-:Y:S01]  /*3a70*/  ISETP.NE.AND P2, PT, R168, 0x1f, PT ;  /* 0x0000001fa800780c */ /* 0x000fe20003f45270 */
[----:B------:R-:W-:Y:S01]  /*3a80*/  FADD.FTZ R164, R54, R54 ;  /* 0x0000003636a47221 */ /* 0x000fe20000010000 */
[----:B------:R0:W2:Y:S01]  /*3a90*/  SHFL.DOWN PT, R182, R155, 0x1, 0x1f ;  /* 0x08201f009bb67f89 */ /* 0x0000a200000e0000 */
[----:B------:R-:W-:-:S02]  /*3aa0*/  FFMA.FTZ R5, R16, R122, -R5 ;  /* 0x0000007a10057223 */ /* 0x000fc40000010805 */
[----:B------:R-:W-:Y:S02]  /*3ab0*/  FFMA.FTZ R125, R17, R122, R125 ;  /* 0x0000007a117d7223 */ /* 0x000fe4000001007d */
[C---:B------:R-:W-:Y:S02]  /*3ac0*/  FMUL.FTZ R142, R164.reuse, R5 ;  /* 0x00000005a48e7220 */ /* 0x040fe40000410000 */
[----:B------:R-:W-:Y:S02]  /*3ad0*/  FMUL.FTZ R141, R164, R125 ;  /* 0x0000007da48d7220 */ /* 0x000fe40000410000 */
[----:B------:R-:W-:Y:S02]  /*3ae0*/  FADD.FTZ R159, R142, R167 ;  /* 0x000000a78e9f7221 */ /* 0x000fe40000010000 */
[----:B------:R-:W-:Y:S02]  /*3af0*/  FADD.FTZ R160, -R141, R174 ;  /* 0x000000ae8da07221 */ /* 0x000fe40000010100 */
[C---:B------:R-:W-:Y:S01]  /*3b00*/  FMUL.FTZ R121, R7.reuse, R163 ;  /* 0x000000a307797220 */ /* 0x040fe20000410000 */
[----:B------:R0:W3:Y:S01]  /*3b10*/  SHFL.DOWN PT, R176, R159, 0x1, 0x1f ;  /* 0x08201f009fb07f89 */ /* 0x0000e200000e0000 */
[----:B------:R-:W-:-:S02]  /*3b20*/  FMUL.FTZ R7, R7, R157 ;  /* 0x0000009d07077220 */ /* 0x000fc40000410000 */
[C---:B------:R-:W-:Y:S01]  /*3b30*/  FFMA.FTZ R172, R6.reuse, R157, -R121 ;  /* 0x0000009d06ac7223 */ /* 0x040fe20000010879 */
[----:B------:R0:W4:Y:S01]  /*3b40*/  SHFL.DOWN PT, R184, R160, 0x1, 0x1f ;  /* 0x08201f00a0b87f89 */ /* 0x00012200000e0000 */
[----:B------:R-:W-:Y:S01]  /*3b50*/  FFMA.FTZ R7, R6, R163, R7 ;  /* 0x000000a306077223 */ /* 0x000fe20000010007 */
[----:B------:R-:W-:Y:S05]  /*3b60*/  @!P2 BRA `(.L_x_11232) ;  /* 0x000000b00000a947 */ /* 0x000fea0003800000 */
[C---:B-1--4-:R-:W-:Y:S02]  /*3b70*/  FMUL.FTZ R174, R155.reuse, R184 ;  /* 0x000000b89bae7220 */ /* 0x052fe40000410000 */
[C---:B--2---:R-:W-:Y:S02]  /*3b80*/  FMUL.FTZ R6, R155.reuse, R182 ;  /* 0x000000b69b067220 */ /* 0x044fe40000410000 */
[-C--:B---3--:R-:W-:Y:S02]  /*3b90*/  FMUL.FTZ R178, R155, R176.reuse ;  /* 0x000000b09bb27220 */ /* 0x088fe40000410000 */
[----:B------:R-:W-:Y:S02]  /*3ba0*/  FFMA.FTZ R176, R143, R176, -R174 ;  /* 0x000000b08fb07223 */ /* 0x000fe400000108ae */
[----:B------:R-:W-:-:S02]  /*3bb0*/  FMUL.FTZ R174, R155, R180 ;  /* 0x000000b49bae7220 */ /* 0x000fc40000410000 */
[C---:B------:R-:W-:Y:S02]  /*3bc0*/  FFMA.FTZ R6, R143.reuse, R180, -R6 ;  /* 0x000000b48f067223 */ /* 0x040fe40000010806 */
[C---:B------:R-:W-:Y:S02]  /*3bd0*/  FFMA.FTZ R5, R143.reuse, R184, R178 ;  /* 0x000000b88f057223 */ /* 0x040fe400000100b2 */
[----:B0-----:R-:W-:Y:S01]  /*3be0*/  FFMA.FTZ R155, R143, R182, R174 ;  /* 0x000000b68f9b7223 */ /* 0x001fe200000100ae */
[----:B------:R-:W-:Y:S01]  /*3bf0*/  MOV R143, R6 ;  /* 0x00000006008f7202 */ /* 0x000fe20000000f00 */
[----:B------:R-:W-:Y:S02]  /*3c00*/  FADD.FTZ R159, R159, R176 ;  /* 0x000000b09f9f7221 */ /* 0x000fe40000010000 */
[----:B------:R-:W-:Y:S02]  /*3c10*/  FADD.FTZ R160, R160, R5 ;  /* 0x00000005a0a07221 */ /* 0x000fe40000010000 */
.L_x_11232:
[----:B-1----:R-:W-:Y:S05]  /*3c20*/  BSYNC B0 ;  /* 0x0000000000007941 */ /* 0x002fea0003800000 */
.L_x_11231:
[----:B------:R-:W-:Y:S01]  /*3c30*/  ISETP.GT.U32.AND P2, PT, R168, 0x1d, PT ;  /* 0x0000001da800780c */ /* 0x000fe20003f44070 */
[----:B------:R-:W-:Y:S01]  /*3c40*/  FADD.FTZ R157, R127, R172 ;  /* 0x000000ac7f9d7221 */ /* 0x000fe20000010000 */
[----:B---3--:R1:W3:Y:S01]  /*3c50*/  SHFL.DOWN PT, R176, R143, 0x2, 0x1f ;  /* 0x08401f008fb07f89 */ /* 0x0082e200000e0000 */
[----:B------:R-:W-:Y:S01]  /*3c60*/  FADD.FTZ R121, RZ, R7 ;  /* 0x00000007ff797221 */ /* 0x000fe20000010000 */
[----:B------:R-:W-:Y:S01]  /*3c70*/  BSSY B0, `(.L_x_11233) ;  /* 0x0000012000007945 */ /* 0x000fe20003800000 */
[C---:B------:R-:W-:Y:S01]  /*3c80*/  FMUL.FTZ R125, R166.reuse, R157 ;  /* 0x0000009da67d7220 */ /* 0x040fe20000410000 */
[----:B------:R1:W0:Y:S01]  /*3c90*/  SHFL.DOWN PT, R178, R155, 0x2, 0x1f ;  /* 0x08401f009bb27f89 */ /* 0x00022200000e0000 */
[----:B------:R-:W-:-:S03]  /*3ca0*/  FMUL.FTZ R7, R166, R121 ;  /* 0x00000079a6077220 */ /* 0x000fc60000410000 */
[----:B------:R1:W4:Y:S04]  /*3cb0*/  SHFL.DOWN PT, R172, R159, 0x2, 0x1f ;  /* 0x08401f009fac7f89 */ /* 0x00032800000e0000 */
[----:B------:R1:W2:Y:S01]  /*3cc0*/  SHFL.DOWN PT, R180, R160, 0x2, 0x1f ;  /* 0x08401f00a0b47f89 */ /* 0x0002a200000e0000 */
[----:B------:R-:W-:Y:S05]  /*3cd0*/  @P2 BRA `(.L_x_11234) ;  /* 0x000000b000002947 */ /* 0x000fea0003800000 */
[C---:B--2---:R-:W-:Y:S02]  /*3ce0*/  FMUL.FTZ R166, R155.reuse, R180 ;  /* 0x000000b49ba67220 */ /* 0x044fe40000410000 */
[C---:B0-----:R-:W-:Y:S02]  /*3cf0*/  FMUL.FTZ R6, R155.reuse, R178 ;  /* 0x000000b29b067220 */ /* 0x041fe40000410000 */
[-C--:B----4-:R-:W-:Y:S02]  /*3d00*/  FMUL.FTZ R174, R155, R172.reuse ;  /* 0x000000ac9bae7220 */ /* 0x090fe40000410000 */
[----:B------:R-:W-:-:S02]  /*3d10*/  FFMA.FTZ R172, R143, R172, -R166 ;  /* 0x000000ac8fac7223 */ /* 0x000fc400000108a6 */
[-C--:B---3--:R-:W-:Y:S02]  /*3d20*/  FMUL.FTZ R166, R155, R176.reuse ;  /* 0x000000b09ba67220 */ /* 0x088fe40000410000 */
[C---:B------:R-:W-:Y:S02]  /*3d30*/  FFMA.FTZ R6, R143.reuse, R176, -R6 ;  /* 0x000000b08f067223 */ /* 0x040fe40000010806 */
[C---:B------:R-:W-:Y:S02]  /*3d40*/  FFMA.FTZ R5, R143.reuse, R180, R174 ;  /* 0x000000b48f057223 */ /* 0x040fe400000100ae */
[----:B-1----:R-:W-:Y:S01]  /*3d50*/  FFMA.FTZ R155, R143, R178, R166 ;  /* 0x000000b28f9b7223 */ /* 0x002fe200000100a6 */
[----:B------:R-:W-:Y:S01]  /*3d60*/  MOV R143, R6 ;  /* 0x00000006008f7202 */ /* 0x000fe20000000f00 */
[----:B------:R-:W-:Y:S02]  /*3d70*/  FADD.FTZ R159, R159, R172 ;  /* 0x000000ac9f9f7221 */ /* 0x000fe40000010000 */
[----:B------:R-:W-:-:S02]  /*3d80*/  FADD.FTZ R160, R160, R5 ;  /* 0x00000005a0a07221 */ /* 0x000fc40000010000 */
.L_x_11234:
[----:B------:R-:W-:Y:S05]  /*3d90*/  BSYNC B0 ;  /* 0x0000000000007941 */ /* 0x000fea0003800000 */
.L_x_11233:
[----:B------:R-:W-:Y:S01]  /*3da0*/  FMUL.FTZ R6, R98, R157 ;  /* 0x0000009d62067220 */ /* 0x000fe20000410000 */
[----:B------:R-:W-:Y:S01]  /*3db0*/  ISETP.GT.U32.AND P2, PT, R168, 0x1b, PT ;  /* 0x0000001ba800780c */ /* 0x000fe20003f44070 */
[-C--:B------:R-:W-:Y:S01]  /*3dc0*/  FMUL.FTZ R5, R98, R121.reuse ;  /* 0x0000007962057220 */ /* 0x080fe20000410000 */
[----:B---3--:R3:W1:Y:S01]  /*3dd0*/  SHFL.DOWN PT, R176, R143, 0x4, 0x1f ;  /* 0x08801f008fb07f89 */ /* 0x00866200000e0000 */
[C---:B------:R-:W-:Y:S01]  /*3de0*/  FFMA.FTZ R6, R100.reuse, R121, R6 ;  /* 0x0000007964067223 */ /* 0x040fe20000010006 */
[----:B------:R-:W-:Y:S01]  /*3df0*/  BSSY B0, `(.L_x_11235) ;  /* 0x0000021000007945 */ /* 0x000fe20003800000 */
[-C--:B------:R-:W-:Y:S01]  /*3e00*/  FFMA.FTZ R5, R100, R157.reuse, -R5 ;  /* 0x0000009d64057223 */ /* 0x080fe20000010805 */
[----:B0-----:R3:W0:Y:S01]  /*3e10*/  SHFL.DOWN PT, R178, R155, 0x4, 0x1f ;  /* 0x08801f009bb27f89 */ /* 0x00162200000e0000 */
[----:B------:R-:W-:-:S02]  /*3e20*/  FFMA.FTZ R7, R122, R157, -R7 ;  /* 0x0000009d7a077223 */ /* 0x000fc40000010807 */
[-C--:B------:R-:W-:Y:S01]  /*3e30*/  FFMA.FTZ R127, R122, R121.reuse, R125 ;  /* 0x000000797a7f7223 */ /* 0x080fe2000001007d */
[----:B--2---:R3:W2:Y:S01]  /*3e40*/  SHFL.DOWN PT, R180, R160, 0x4, 0x1f ;  /* 0x08801f00a0b47f89 */ /* 0x0046a200000e0000 */
[-C--:B------:R-:W-:Y:S02]  /*3e50*/  FMUL.FTZ R122, R17, R121.reuse ;  /* 0x00000079117a7220 */ /* 0x080fe40000410000 */
[----:B------:R-:W-:Y:S02]  /*3e60*/  FMUL.FTZ R166, R16, R121 ;  /* 0x0000007910a67220 */ /* 0x000fe40000410000 */
[----:B------:R-:W-:Y:S02]  /*3e70*/  FADD.FTZ R125, RZ, R6 ;  /* 0x00000006ff7d7221 */ /* 0x000fe40000010000 */
[----:B------:R-:W-:Y:S02]  /*3e80*/  FFMA.FTZ R163, R34, R97, R5 ;  /* 0x0000006122a37223 */ /* 0x000fe40000010005 */
[----:B------:R-:W-:-:S02]  /*3e90*/  FFMA.FTZ R165, R16, R157, -R122 ;  /* 0x0000009d10a57223 */ /* 0x000fc4000001087a */
[----:B------:R-:W-:Y:S01]  /*3ea0*/  FFMA.FTZ R167, R17, R157, R166 ;  /* 0x0000009d11a77223 */ /* 0x000fe200000100a6 */
[----:B------:R3:W4:Y:S01]  /*3eb0*/  SHFL.DOWN PT, R122, R159, 0x4, 0x1f ;  /* 0x08801f009f7a7f89 */ /* 0x00072200000e0000 */
[C---:B------:R-:W-:Y:S02]  /*3ec0*/  FMUL.FTZ R5, R162.reuse, R125 ;  /* 0x0000007da2057220 */ /* 0x040fe40000410000 */
[----:B------:R-:W-:Y:S02]  /*3ed0*/  FMUL.FTZ R6, R162, R163 ;  /* 0x000000a3a2067220 */ /* 0x000fe40000410000 */
[C---:B----4-:R-:W-:Y:S02]  /*3ee0*/  FFMA.FTZ R172, R164.reuse, R7, RZ ;  /* 0x00000007a4ac7223 */ /* 0x050fe400000100ff */
[C---:B------:R-:W-:Y:S02]  /*3ef0*/  FFMA.FTZ R174, -R164.reuse, R127, RZ ;  /* 0x0000007fa4ae7223 */ /* 0x040fe400000101ff */
[----:B------:R-:W-:-:S02]  /*3f00*/  FMUL.FTZ R162, R164, R165 ;  /* 0x000000a5a4a27220 */ /* 0x000fc40000410000 */
[----:B------:R-:W-:Y:S02]  /*3f10*/  FFMA.FTZ R164, -R164, R167, -RZ ;  /* 0x000000a7a4a47223 */ /* 0x000fe400000109ff */
[C---:B------:R-:W-:Y:S02]  /*3f20*/  FFMA.FTZ R7, R4.reuse, R163, -R5 ;  /* 0x000000a304077223 */ /* 0x040fe40000010805 */
[----:B------:R-:W-:Y:S01]  /*3f30*/  FFMA.FTZ R127, R4, R125, R6 ;  /* 0x0000007d047f7223 */ /* 0x000fe20000010006 */
[----:B------:R-:W-:Y:S05]  /*3f40*/  @P2 BRA `(.L_x_11236) ;  /* 0x000000b000002947 */ /* 0x000fea0003800000 */
[C---:B0123--:R-:W-:Y:S02]  /*3f50*/  FMUL.FTZ R6, R155.reuse, R180 ;  /* 0x000000b49b067220 */ /* 0x04ffe40000410000 */
[C---:B------:R-:W-:Y:S02]  /*3f60*/  FMUL.FTZ R4, R155.reuse, R178 ;  /* 0x000000b29b047220 */ /* 0x040fe40000410000 */
[-C--:B------:R-:W-:Y:S02]  /*3f70*/  FMUL.FTZ R166, R155, R122.reuse ;  /* 0x0000007a9ba67220 */ /* 0x080fe40000410000 */
[----:B------:R-:W-:-:S02]  /*3f80*/  FFMA.FTZ R122, R143, R122, -R6 ;  /* 0x0000007a8f7a7223 */ /* 0x000fc40000010806 */
[-C--:B------:R-:W-:Y:S02]  /*3f90*/  FMUL.FTZ R6, R155, R176.reuse ;  /* 0x000000b09b067220 */ /* 0x080fe40000410000 */
[C---:B------:R-:W-:Y:S02]  /*3fa0*/  FFMA.FTZ R4, R143.reuse, R176, -R4 ;  /* 0x000000b08f047223 */ /* 0x040fe40000010804 */
[C---:B------:R-:W-:Y:S02]  /*3fb0*/  FFMA.FTZ R5, R143.reuse, R180, R166 ;  /* 0x000000b48f057223 */ /* 0x040fe400000100a6 */
[----:B------:R-:W-:Y:S01]  /*3fc0*/  FFMA.FTZ R155, R143, R178, R6 ;  /* 0x000000b28f9b7223 */ /* 0x000fe20000010006 */
[----:B------:R-:W-:Y:S01]  /*3fd0*/  MOV R143, R4 ;  /* 0x00000004008f7202 */ /* 0x000fe20000000f00 */
[----:B------:R-:W-:Y:S02]  /*3fe0*/  FADD.FTZ R159, R159, R122 ;  /* 0x0000007a9f9f7221 */ /* 0x000fe40000010000 */
[----:B------:R-:W-:-:S02]  /*3ff0*/  FADD.FTZ R160, R160, R5 ;  /* 0x00000005a0a07221 */ /* 0x000fc40000010000 */
.L_x_11236:
[----:B0123--:R-:W-:Y:S05]  /*4000*/  BSYNC B0 ;  /* 0x0000000000007941 */ /* 0x00ffea0003800000 */
.L_x_11235:
[----:B------:R-:W-:Y:S01]  /*4010*/  FMUL.FTZ R5, R104, R163 ;  /* 0x000000a368057220 */ /* 0x000fe20000410000 */
[----:B------:R-:W-:Y:S01]  /*4020*/  ISETP.GT.U32.AND P2, PT, R168, 0x17, PT ;  /* 0x00000017a800780c */ /* 0x000fe20003f44070 */
[-C--:B------:R-:W-:Y:S01]  /*4030*/  FMUL.FTZ R4, R104, R125.reuse ;  /* 0x0000007d68047220 */ /* 0x080fe20000410000 */
[----:B------:R0:W1:Y:S01]  /*4040*/  SHFL.DOWN PT, R176, R155, 0x8, 0x1f ;  /* 0x09001f009bb07f89 */ /* 0x00006200000e0000 */
[C---:B------:R-:W-:Y:S01]  /*4050*/  FFMA.FTZ R5, R102.reuse, R125, R5 ;  /* 0x0000007d66057223 */ /* 0x040fe20000010005 */
[----:B------:R-:W-:Y:S01]  /*4060*/  BSSY B0, `(.L_x_11237) ;  /* 0x0000020000007945 */ /* 0x000fe20003800000 */
[----:B------:R-:W-:Y:S01]  /*4070*/  FFMA.FTZ R4, R102, R163, -R4 ;  /* 0x000000a366047223 */ /* 0x000fe20000010804 */
[----:B------:R0:W2:Y:S01]  /*4080*/  SHFL.DOWN PT, R178, R160, 0x8, 0x1f ;  /* 0x09001f00a0b27f89 */ /* 0x0000a200000e0000 */
[-C--:B------:R-:W-:Y:S01]  /*4090*/  FMUL.FTZ R6, R17, R125.reuse ;  /* 0x0000007d11067220 */ /* 0x080fe20000410000 */
[----:B------:R-:W-:Y:S01]  /*40a0*/  ISETP.GE.OR P0, PT, R170, c[0x0][0x174], P0 ;  /* 0x00005d00aa007a0c */ /* 0x000fe20000706670 */
[----:B------:R-:W-:-:S02]  /*40b0*/  FMUL.FTZ R122, R16, R125 ;  /* 0x0000007d107a7220 */ /* 0x000fc40000410000 */
[----:B------:R-:W-:Y:S02]  /*40c0*/  FFMA.FTZ R173, -R161, R127, R174 ;  /* 0x0000007fa1ad7223 */ /* 0x000fe400000101ae */
[----:B------:R-:W-:Y:S01]  /*40d0*/  FADD.FTZ R127, RZ, R5 ;  /* 0x00000005ff7f7221 */ /* 0x000fe20000010000 */
[----:B------:R0:W3:Y:S01]  /*40e0*/  SHFL.DOWN PT, R174, R143, 0x8, 0x1f ;  /* 0x09001f008fae7f89 */ /* 0x0000e200000e0000 */
[----:B------:R-:W-:Y:S02]  /*40f0*/  FFMA.FTZ R165, R32, R99, R4 ;  /* 0x0000006320a57223 */ /* 0x000fe40000010004 */
[-C--:B------:R-:W-:Y:S02]  /*4100*/  FFMA.FTZ R6, R16, R163.reuse, -R6 ;  /* 0x000000a310067223 */ /* 0x080fe40000010806 */
[----:B------:R-:W-:Y:S02]  /*4110*/  FFMA.FTZ R122, R17, R163, R122 ;  /* 0x000000a3117a7223 */ /* 0x000fe4000001007a */
[----:B------:R-:W-:-:S02]  /*4120*/  FMUL.FTZ R4, R158, R127 ;  /* 0x0000007f9e047220 */ /* 0x000fc40000410000 */
[----:B------:R-:W-:Y:S02]  /*4130*/  FMUL.FTZ R5, R158, R165 ;  /* 0x000000a59e057220 */ /* 0x000fe40000410000 */
[C---:B------:R-:W-:Y:S02]  /*4140*/  FFMA.FTZ R167, R161.reuse, R7, R172 ;  /* 0x00000007a1a77223 */ /* 0x040fe400000100ac */
[C---:B------:R-:W-:Y:S02]  /*4150*/  FMUL.FTZ R158, R161.reuse, R6 ;  /* 0x00000006a19e7220 */ /* 0x040fe40000410000 */
[----:B------:R-:W-:Y:S02]  /*4160*/  FFMA.FTZ R161, -R161, R122, -RZ ;  /* 0x0000007aa1a17223 */ /* 0x000fe400000109ff */
[----:B------:R0:W4:Y:S01]  /*4170*/  SHFL.DOWN PT, R122, R159, 0x8, 0x1f ;  /* 0x09001f009f7a7f89 */ /* 0x00012200000e0000 */
[C---:B------:R-:W-:Y:S02]  /*4180*/  FFMA.FTZ R166, R156.reuse, R165, -R4 ;  /* 0x000000a59ca67223 */ /* 0x040fe40000010804 */
[----:B------:R-:W-:Y:S01]  /*4190*/  FFMA.FTZ R172, R156, R127, R5 ;  /* 0x0000007f9cac7223 */ /* 0x000fe20000010005 */
[----:B------:R-:W-:Y:S05]  /*41a0*/  @P2 BRA `(.L_x_11238) ;  /* 0x000000b000002947 */ /* 0x000fea0003800000 */
[C---:B-12---:R-:W-:Y:S02]  /*41b0*/  FMUL.FTZ R6, R155.reuse, R178 ;  /* 0x000000b29b067220 */ /* 0x046fe40000410000 */
[----:B------:R-:W-:-:S02]  /*41c0*/  FMUL.FTZ R4, R155, R176 ;  /* 0x000000b09b047220 */ /* 0x000fc40000410000 */
[-C--:B----4-:R-:W-:Y:S02]  /*41d0*/  FMUL.FTZ R156, R155, R122.reuse ;  /* 0x0000007a9b9c7220 */ /* 0x090fe40000410000 */
[----:B------:R-:W-:Y:S02]  /*41e0*/  FFMA.FTZ R122, R143, R122, -R6 ;  /* 0x0000007a8f7a7223 */ /* 0x000fe40000010806 */
[-C--:B---3--:R-:W-:Y:S02]  /*41f0*/  FMUL.FTZ R6, R155, R174.reuse ;  /* 0x000000ae9b067220 */ /* 0x088fe40000410000 */
[C---:B------:R-:W-:Y:S02]  /*4200*/  FFMA.FTZ R4, R143.reuse, R174, -R4 ;  /* 0x000000ae8f047223 */ /* 0x040fe40000010804 */
[C---:B------:R-:W-:Y:S02]  /*4210*/  FFMA.FTZ R5, R143.reuse, R178, R156 ;  /* 0x000000b28f057223 */ /* 0x040fe4000001009c */
[----:B0-----:R-:W-:Y:S01]  /*4220*/  FFMA.FTZ R155, R143, R176, R6 ;  /* 0x000000b08f9b7223 */ /* 0x001fe20000010006 */
[----:B------:R-:W-:Y:S01]  /*4230*/  MOV R143, R4 ;  /* 0x00000004008f7202 */ /* 0x000fe20000000f00 */
[----:B------:R-:W-:-:S02]  /*4240*/  FADD.FTZ R159, R159, R122 ;  /* 0x0000007a9f9f7221 */ /* 0x000fc40000010000 */
[----:B------:R-:W-:Y:S02]  /*4250*/  FADD.FTZ R160, R160, R5 ;  /* 0x00000005a0a07221 */ /* 0x000fe40000010000 */
.L_x_11238:
[----:B-12---:R-:W-:Y:S05]  /*4260*/  BSYNC B0 ;  /* 0x0000000000007941 */ /* 0x006fea0003800000 */
.L_x_11237:
[C---:B------:R-:W-:Y:S01]  /*4270*/  FMUL.FTZ R156, R108.reuse, R165 ;  /* 0x000000a56c9c7220 */ /* 0x040fe20000410000 */
[----:B------:R-:W-:Y:S01]  /*4280*/  HFMA2.MMA R5, -RZ, RZ, 0, 0 ;  /* 0x00000000ff057435 */ /* 0x000fe200000001ff */
[-C--:B----4-:R-:W-:Y:S01]  /*4290*/  FMUL.FTZ R122, R108, R127.reuse ;  /* 0x0000007f6c7a7220 */ /* 0x090fe20000410000 */
[----:B------:R-:W-:Y:S01]  /*42a0*/  MOV R4, 0x3f800000 ;  /* 0x3f80000000047802 */ /* 0x000fe20000000f00 */
[----:B------:R-:W-:Y:S01]  /*42b0*/  FFMA.FTZ R167, R154, R166, R167 ;  /* 0x000000a69aa77223 */ /* 0x000fe200000100a7 */
[----:B------:R-:W-:Y:S01]  /*42c0*/  CS2R R6, SRZ ;  /* 0x0000000000067805 */ /* 0x000fe2000001ff00 */
[C---:B------:R-:W-:Y:S01]  /*42d0*/  FFMA.FTZ R166, R106.reuse, R127, R156 ;  /* 0x0000007f6aa67223 */ /* 0x040fe2000001009c */
[----:B------:R1:W2:Y:S01]  /*42e0*/  SHFL.DOWN PT, R184, R143, 0x10, 0x1f ;  /* 0x0a001f008fb87f89 */ /* 0x0002a200000e0000 */
[----:B------:R-:W-:Y:S01]  /*42f0*/  FFMA.FTZ R156, R106, R165, -R122 ;  /* 0x000000a56a9c7223 */ /* 0x000fe2000001087a */
[----:B------:R-:W-:Y:S01]  /*4300*/  BSSY B0, `(.L_x_11239) ;  /* 0x000002f000007945 */ /* 0x000fe20003800000 */
[----:B------:R-:W-:Y:S01]  /*4310*/  FFMA.FTZ R173, -R154, R172, R173 ;  /* 0x000000ac9aad7223 */ /* 0x000fe200000101ad */
[----:B------:R1:W4:Y:S01]  /*4320*/  @!P0 LDS.128 R4, [R20.X16+0x21b0] ;  /* 0x0021b00014048984 */ /* 0x000322000000cc00 */
[----:B------:R-:W-:Y:S01]  /*4330*/  FMUL.FTZ R172, R17, R127 ;  /* 0x0000007f11ac7220 */ /* 0x000fe20000410000 */
[----:B------:R-:W-:Y:S01]  /*4340*/  ISETP.GT.U32.AND P0, PT, R168, 0xf, PT ;  /* 0x0000000fa800780c */ /* 0x000fe20003f04070 */
[----:B------:R-:W-:Y:S01]  /*4350*/  FADD.FTZ R122, RZ, R166 ;  /* 0x000000a6ff7a7221 */ /* 0x000fe20000010000 */
[----:B------:R1:W0:Y:S01]  /*4360*/  SHFL.DOWN PT, R186, R155, 0x10, 0x1f ;  /* 0x0a001f009bba7f89 */ /* 0x00022200000e0000 */
[----:B------:R-:W-:-:S02]  /*4370*/  FFMA.FTZ R156, R30, R101, R156 ;  /* 0x000000651e9c7223 */ /* 0x000fc4000001009c */
[----:B------:R-:W-:Y:S01]  /*4380*/  FFMA.FTZ R175, R16, R165, -R172 ;  /* 0x000000a510af7223 */ /* 0x000fe200000108ac */
[----:B------:R1:W3:Y:S01]  /*4390*/  SHFL.DOWN PT, R188, R160, 0x10, 0x1f ;  /* 0x0a001f00a0bc7f89 */ /* 0x0002e200000e0000 */
[C---:B------:R-:W-:Y:S02]  /*43a0*/  FMUL.FTZ R166, R152.reuse, R122 ;  /* 0x0000007a98a67220 */ /* 0x040fe40000410000 */
[-C--:B------:R-:W-:Y:S02]  /*43b0*/  FMUL.FTZ R172, R152, R156.reuse ;  /* 0x0000009c98ac7220 */ /* 0x080fe40000410000 */
[----:B---3--:R-:W-:Y:S02]  /*43c0*/  FMUL.FTZ R174, R16, R127 ;  /* 0x0000007f10ae7220 */ /* 0x008fe40000410000 */
[C---:B------:R-:W-:Y:S02]  /*43d0*/  FFMA.FTZ R166, R151.reuse, R156, -R166 ;  /* 0x0000009c97a67223 */ /* 0x040fe400000108a6 */
[----:B------:R-:W-:-:S02]  /*43e0*/  FFMA.FTZ R172, R151, R122, R172 ;  /* 0x0000007a97ac7223 */ /* 0x000fc400000100ac */
[C---:B------:R-:W-:Y:S02]  /*43f0*/  FFMA.FTZ R177, R17.reuse, R165, R174 ;  /* 0x000000a511b17223 */ /* 0x040fe400000100ae */
[-C--:B------:R-:W-:Y:S02]  /*4400*/  FMUL.FTZ R151, R17, R122.reuse ;  /* 0x0000007a11977220 */ /* 0x080fe40000410000 */
[----:B------:R-:W-:Y:S02]  /*4410*/  FMUL.FTZ R174, R16, R122 ;  /* 0x0000007a10ae7220 */ /* 0x000fe40000410000 */
[----:B------:R-:W-:Y:S02]  /*4420*/  FFMA.FTZ R178, R150, R166, R167 ;  /* 0x000000a696b27223 */ /* 0x000fe400000100a7 */
[----:B------:R-:W-:Y:S02]  /*4430*/  FMUL.FTZ R152, R154, R175 ;  /* 0x000000af9a987220 */ /* 0x000fe40000410000 */
[----:B------:R-:W-:-:S02]  /*4440*/  FFMA.FTZ R167, R16, R156, -R151 ;  /* 0x0000009c10a77223 */ /* 0x000fc40000010897 */
[C---:B------:R-:W-:Y:S02]  /*4450*/  FFMA.FTZ R180, -R150.reuse, R172, R173 ;  /* 0x000000ac96b47223 */ /* 0x040fe400000101ad */
[-C--:B------:R-:W-:Y:S02]  /*4460*/  FFMA.FTZ R175, R17, R156.reuse, R174 ;  /* 0x0000009c11af7223 */ /* 0x080fe400000100ae */
[C---:B------:R-:W-:Y:S01]  /*4470*/  FMUL.FTZ R173, R111.reuse, R156 ;  /* 0x0000009c6fad7220 */ /* 0x040fe20000410000 */
[----:B------:R1:W3:Y:S01]  /*4480*/  SHFL.DOWN PT, R174, R159, 0x10, 0x1f ;  /* 0x0a001f009fae7f89 */ /* 0x0002e200000e0000 */
[----:B------:R-:W-:Y:S02]  /*4490*/  FMUL.FTZ R151, R111, R122 ;  /* 0x0000007a6f977220 */ /* 0x000fe40000410000 */
[C---:B------:R-:W-:Y:S02]  /*44a0*/  FMUL.FTZ R166, R150.reuse, R167 ;  /* 0x000000a796a67220 */ /* 0x040fe40000410000 */
[----:B------:R-:W-:-:S02]  /*44b0*/  FFMA.FTZ R167, -R150, R175, -RZ ;  /* 0x000000af96a77223 */ /* 0x000fc400000109ff */
[C---:B------:R-:W-:Y:S02]  /*44c0*/  FFMA.FTZ R150, R110.reuse, R122, R173 ;  /* 0x0000007a6e967223 */ /* 0x040fe400000100ad */
[----:B------:R-:W-:Y:S02]  /*44d0*/  FFMA.FTZ R151, R110, R156, -R151 ;  /* 0x0000009c6e977223 */ /* 0x000fe40000010897 */
[----:B------:R-:W-:Y:S02]  /*44e0*/  FADD.FTZ R150, RZ, R150 ;  /* 0x00000096ff967221 */ /* 0x000fe40000010000 */
[----:B------:R-:W-:Y:S02]  /*44f0*/  FFMA.FTZ R151, R28, R103, R151 ;  /* 0x000000671c977223 */ /* 0x000fe40000010097 */
[----:B------:R-:W-:Y:S02]  /*4500*/  FFMA.FTZ R154, -R154, R177, -RZ ;  /* 0x000000b19a9a7223 */ /* 0x000fe400000109ff */
[----:B------:R-:W-:-:S02]  /*4510*/  FMUL.FTZ R182, R148, R150 ;  /* 0x0000009694b67220 */ /* 0x000fc40000410000 */
[----:B------:R-:W-:Y:S01]  /*4520*/  FMUL.FTZ R175, R148, R151 ;  /* 0x0000009794af7220 */ /* 0x000fe20000410000 */
[----:B------:R-:W-:Y:S05]  /*4530*/  @P0 BRA `(.L_x_11240) ;  /* 0x000000b000000947 */ /* 0x000fea0003800000 */
[C---:B012-4-:R-:W-:Y:S02]  /*4540*/  FMUL.FTZ R172, R155.reuse, R188 ;  /* 0x000000bc9bac7220 */ /* 0x057fe40000410000 */
[C---:B------:R-:W-:Y:S02]  /*4550*/  FMUL.FTZ R148, R155.reuse, R186 ;  /* 0x000000ba9b947220 */ /* 0x040fe40000410000 */
[-C--:B---3--:R-:W-:Y:S02]  /*4560*/  FMUL.FTZ R176, R155, R174.reuse ;  /* 0x000000ae9bb07220 */ /* 0x088fe40000410000 */
[----:B------:R-:W-:Y:S02]  /*4570*/  FFMA.FTZ R174, R143, R174, -R172 ;  /* 0x000000ae8fae7223 */ /* 0x000fe400000108ac */
[-C--:B------:R-:W-:Y:S02]  /*4580*/  FMUL.FTZ R172, R155, R184.reuse ;  /* 0x000000b89bac7220 */ /* 0x080fe40000410000 */
[----:B------:R-:W-:-:S02]  /*4590*/  FFMA.FTZ R148, R143, R184, -R148 ;  /* 0x000000b88f947223 */ /* 0x000fc40000010894 */
[C---:B------:R-:W-:Y:S02]  /*45a0*/  FFMA.FTZ R173, R143.reuse, R188, R176 ;  /* 0x000000bc8fad7223 */ /* 0x040fe400000100b0 */
[----:B------:R-:W-:Y:S01]  /*45b0*/  FFMA.FTZ R155, R143, R186, R172 ;  /* 0x000000ba8f9b7223 */ /* 0x000fe200000100ac */
[----:B------:R-:W-:Y:S01]  /*45c0*/  MOV R143, R148 ;  /* 0x00000094008f7202 */ /* 0x000fe20000000f00 */
[----:B------:R-:W-:Y:S02]  /*45d0*/  FADD.FTZ R159, R159, R174 ;  /* 0x000000ae9f9f7221 */ /* 0x000fe40000010000 */
[----:B------:R-:W-:Y:S02]  /*45e0*/  FADD.FTZ R160, R160, R173 ;  /* 0x000000ada0a07221 */ /* 0x000fe40000010000 */
.L_x_11240:
[----:B012-4-:R-:W-:Y:S05]  /*45f0*/  BSYNC B0 ;  /* 0x0000000000007941 */ /* 0x017fea0003800000 */
.L_x_11239:
[CC--:B------:R-:W-:Y:S01]  /*4600*/  FMUL.FTZ R173, R113.reuse, R151.reuse ;  /* 0x0000009771ad7220 */ /* 0x0c0fe20000410000 */
[----:B------:R-:W-:Y:S01]  /*4610*/  SHFL.DOWN PT, R181, R143, 0x1, 0x1f ;  /* 0x08201f008fb57f89 */ /* 0x000fe200000e0000 */
[-C--:B------:R-:W-:Y:S01]  /*4620*/  FMUL.FTZ R148, R113, R150.reuse ;  /* 0x0000009671947220 */ /* 0x080fe20000410000 */
[----:B------:R-:W-:Y:S01]  /*4630*/  ISETP.NE.AND P0, PT, R86, RZ, PT ;  /* 0x000000ff5600720c */ /* 0x000fe20003f05270 */
[CC--:B------:R-:W-:Y:S01]  /*4640*/  FFMA.FTZ R173, R112.reuse, R150.reuse, R173 ;  /* 0x0000009670ad7223 */ /* 0x0c0fe200000100ad */
[----:B------:R-:W-:Y:S01]  /*4650*/  SHFL.DOWN PT, R183, R159, 0x1, 0x1f ;  /* 0x08201f009fb77f89 */ /* 0x000fe200000e0000 */
[CC--:B------:R-:W-:Y:S01]  /*4660*/  FFMA.FTZ R182, R149.reuse, R151.reuse, -R182 ;  /* 0x0000009795b67223 */ /* 0x0c0fe200000108b6 */
[----:B------:R-:W-:Y:S01]  /*4670*/  BSSY B0, `(.L_x_11241) ;  /* 0x0000100000007945 */ /* 0x000fe20003800000 */
[----:B------:R-:W-:Y:S01]  /*4680*/  FFMA.FTZ R175, R149, R150, R175 ;  /* 0x0000009695af7223 */ /* 0x000fe200000100af */
[----:B------:R-:W-:Y:S01]  /*4690*/  SHFL.DOWN PT, R184, R160, 0x1, 0x1f ;  /* 0x08201f00a0b87f89 */ /* 0x000fe200000e0000 */
[----:B------:R-:W-:-:S02]  /*46a0*/  FFMA.FTZ R149, R112, R151, -R148 ;  /* 0x0000009770957223 */ /* 0x000fc40000010894 */
[----:B------:R-:W-:Y:S01]  /*46b0*/  FADD.FTZ R148, RZ, R173 ;  /* 0x000000adff947221 */ /* 0x000fe20000010000 */
[----:B------:R-:W-:Y:S01]  /*46c0*/  SHFL.IDX PT, R143, R143, RZ, 0x1f ;  /* 0x00001fff8f8f7589 */ /* 0x000fe200000e0000 */
[----:B------:R-:W-:Y:S02]  /*46d0*/  FFMA.FTZ R149, R26, R105, R149 ;  /* 0x000000691a957223 */ /* 0x000fe40000010095 */
[----:B------:R-:W-:Y:S01]  /*46e0*/  FMUL.FTZ R176, R146, R148 ;  /* 0x0000009492b07220 */ /* 0x000fe20000410000 */
[----:B------:R-:W-:Y:S01]  /*46f0*/  SHFL.IDX PT, R159, R159, RZ, 0x1f ;  /* 0x00001fff9f9f7589 */ /* 0x000fe200000e0000 */
[----:B------:R-:W-:Y:S02]  /*4700*/  FMUL.FTZ R172, R17, R150 ;  /* 0x0000009611ac7220 */ /* 0x000fe40000410000 */
[----:B------:R-:W-:Y:S01]  /*4710*/  FFMA.FTZ R176, R145, R149, -R176 ;  /* 0x0000009591b07223 */ /* 0x000fe200000108b0 */
[----:B------:R-:W-:Y:S01]  /*4720*/  SHFL.IDX PT, R160, R160, RZ, 0x1f ;  /* 0x00001fffa0a07589 */ /* 0x000fe200000e0000 */
[----:B------:R-:W-:-:S02]  /*4730*/  FFMA.FTZ R178, R147, R182, R178 ;  /* 0x000000b693b27223 */ /* 0x000fc400000100b2 */
[C---:B---3--:R-:W-:Y:S01]  /*4740*/  FMUL.FTZ R174, R16.reuse, R150 ;  /* 0x0000009610ae7220 */ /* 0x048fe20000410000 */
[----:B------:R-:W-:Y:S01]  /*4750*/  SHFL.DOWN PT, R182, R155, 0x1, 0x1f ;  /* 0x08201f009bb67f89 */ /* 0x000fe200000e0000 */
[-C--:B------:R-:W-:Y:S02]  /*4760*/  FFMA.FTZ R172, R16, R151.reuse, -R172 ;  /* 0x0000009710ac7223 */ /* 0x080fe400000108ac */
[----:B------:R-:W-:Y:S01]  /*4770*/  FFMA.FTZ R174, R17, R151, R174 ;  /* 0x0000009711ae7223 */ /* 0x000fe200000100ae */
[----:B------:R-:W-:Y:S01]  /*4780*/  SHFL.IDX PT, R155, R155, RZ, 0x1f ;  /* 0x00001fff9b9b7589 */ /* 0x000fe200000e0000 */
[----:B------:R-:W-:Y:S02]  /*4790*/  FMUL.FTZ R173, R146, R149 ;  /* 0x0000009592ad7220 */ /* 0x000fe40000410000 */
[----:B------:R-:W-:Y:S02]  /*47a0*/  FFMA.FTZ R178, R137, R176, R178 ;  /* 0x000000b089b27223 */ /* 0x000fe400000100b2 */
[C---:B------:R-:W-:Y:S01]  /*47b0*/  FFMA.FTZ R180, -R147.reuse, R175, R180 ;  /* 0x000000af93b47223 */ /* 0x040fe200000101b4 */
[----:B------:R-:W0:Y:S01]  /*47c0*/  SHFL.IDX PT, R176, R7, RZ, 0x1f ;  /* 0x00001fff07b07589 */ /* 0x000e2200000e0000 */
[----:B------:R-:W-:-:S02]  /*47d0*/  FMUL.FTZ R146, R147, R172 ;  /* 0x000000ac93927220 */ /* 0x000fc40000410000 */
[----:B------:R-:W-:Y:S01]  /*47e0*/  FFMA.FTZ R172, -R147, R174, -RZ ;  /* 0x000000ae93ac7223 */ /* 0x000fe200000109ff */
[----:B------:R-:W1:Y:S01]  /*47f0*/  SHFL.IDX PT, R175, R6, RZ, 0x1f ;  /* 0x00001fff06af7589 */ /* 0x000e6200000e0000 */
[-C--:B------:R-:W-:Y:S02]  /*4800*/  FFMA.FTZ R173, R145, R148.reuse, R173 ;  /* 0x0000009491ad7223 */ /* 0x080fe400000100ad */
[C---:B------:R-:W-:Y:S02]  /*4810*/  FMUL.FTZ R147, R115.reuse, R149 ;  /* 0x0000009573937220 */ /* 0x040fe40000410000 */
[-C--:B------:R-:W-:Y:S02]  /*4820*/  FMUL.FTZ R145, R115, R148.reuse ;  /* 0x0000009473917220 */ /* 0x080fe40000410000 */
[----:B------:R-:W-:Y:S02]  /*4830*/  FFMA.FTZ R180, -R137, R173, R180 ;  /* 0x000000ad89b47223 */ /* 0x000fe400000101b4 */
[----:B------:R-:W-:-:S02]  /*4840*/  FFMA.FTZ R173, R114, R148, R147 ;  /* 0x0000009472ad7223 */ /* 0x000fc40000010093 */
[----:B------:R-:W-:Y:S02]  /*4850*/  FFMA.FTZ R147, R114, R149, -R145 ;  /* 0x0000009572937223 */ /* 0x000fe40000010891 */
[----:B------:R-:W-:Y:S02]  /*4860*/  FADD.FTZ R145, RZ, R173 ;  /* 0x000000adff917221 */ /* 0x000fe40000010000 */
[----:B------:R-:W-:Y:S02]  /*4870*/  FFMA.FTZ R147, R24, R107, R147 ;  /* 0x0000006b18937223 */ /* 0x000fe40000010093 */
[----:B------:R-:W-:Y:S02]  /*4880*/  FMUL.FTZ R173, R17, R148 ;  /* 0x0000009411ad7220 */ /* 0x000fe40000410000 */
[C---:B------:R-:W-:Y:S02]  /*4890*/  FMUL.FTZ R177, R144.reuse, R145 ;  /* 0x0000009190b17220 */ /* 0x040fe40000410000 */
[----:B------:R-:W-:-:S02]  /*48a0*/  FMUL.FTZ R179, R144, R147 ;  /* 0x0000009390b37220 */ /* 0x000fc40000410000 */
[----:B------:R-:W-:Y:S02]  /*48b0*/  FFMA.FTZ R144, R16, R149, -R173 ;  /* 0x0000009510907223 */ /* 0x000fe400000108ad */
[C---:B------:R-:W-:Y:S02]  /*48c0*/  FFMA.FTZ R177, R136.reuse, R147, -R177 ;  /* 0x0000009388b17223 */ /* 0x040fe400000108b1 */
[----:B------:R-:W-:Y:S02]  /*48d0*/  FFMA.FTZ R173, R136, R145, R179 ;  /* 0x0000009188ad7223 */ /* 0x000fe400000100b3 */
[----:B------:R-:W-:Y:S02]  /*48e0*/  FMUL.FTZ R136, R137, R144 ;  /* 0x0000009089887220 */ /* 0x000fe40000410000 */
[----:B------:R-:W-:Y:S02]  /*48f0*/  FFMA.FTZ R185, R123, R177, R178 ;  /* 0x000000b17bb97223 */ /* 0x000fe400000100b2 */
[----:B0-----:R-:W-:-:S02]  /*4900*/  @P1 FMUL.FTZ R144, R182, R176 ;  /* 0x000000b0b6901220 */ /* 0x001fc40000410000 */
[-C--:B-1----:R-:W-:Y:S02]  /*4910*/  @P1 FMUL.FTZ R177, R182, R175.reuse ;  /* 0x000000afb6b11220 */ /* 0x082fe40000410000 */
[C---:B------:R-:W-:Y:S02]  /*4920*/  @P1 FFMA.FTZ R144, R181.reuse, R175, -R144 ;  /* 0x000000afb5901223 */ /* 0x040fe40000010890 */
[----:B------:R-:W-:Y:S02]  /*4930*/  @P1 FFMA.FTZ R177, R181, R176, R177 ;  /* 0x000000b0b5b11223 */ /* 0x000fe400000100b1 */
[----:B------:R-:W-:Y:S02]  /*4940*/  FMUL.FTZ R174, R16, R148 ;  /* 0x0000009410ae7220 */ /* 0x000fe40000410000 */
[----:B------:R-:W-:Y:S02]  /*4950*/  @P1 FADD.FTZ R175, R183, R144 ;  /* 0x00000090b7af1221 */ /* 0x000fe40000010000 */
[----:B------:R-:W-:-:S02]  /*4960*/  @P1 FADD.FTZ R176, R184, R177 ;  /* 0x000000b1b8b01221 */ /* 0x000fc40000010000 */
[----:B------:R-:W-:Y:S02]  /*4970*/  FFMA.FTZ R174, R17, R149, R174 ;  /* 0x0000009511ae7223 */ /* 0x000fe400000100ae */
[-C--:B------:R-:W-:Y:S02]  /*4980*/  FMUL.FTZ R179, R175, -R19.reuse ;  /* 0x80000013afb37220 */ /* 0x080fe40000410000 */
[C---:B------:R-:W-:Y:S02]  /*4990*/  FMUL.FTZ R177, R176.reuse, -R19 ;  /* 0x80000013b0b17220 */ /* 0x040fe40000410000 */
[----:B------:R-:W-:Y:S02]  /*49a0*/  FFMA.FTZ R137, -R137, R174, -RZ ;  /* 0x000000ae89897223 */ /* 0x000fe400000109ff */
[----:B------:R-:W-:Y:S02]  /*49b0*/  FMUL.FTZ R174, R17, R145 ;  /* 0x0000009111ae7220 */ /* 0x000fe40000410000 */
[----:B------:R-:W-:-:S02]  /*49c0*/  FFMA.FTZ R176, R176, R18, R179 ;  /* 0x00000012b0b07223 */ /* 0x000fc400000100b3 */
[----:B------:R-:W-:Y:S02]  /*49d0*/  FFMA.FTZ R177, R175, R18, -R177 ;  /* 0x00000012afb17223 */ /* 0x000fe400000108b1 */
[-C--:B------:R-:W-:Y:S02]  /*49e0*/  FFMA.FTZ R174, R16, R147.reuse, -R174 ;  /* 0x0000009310ae7223 */ /* 0x080fe400000108ae */
[----:B------:R-:W-:Y:S02]  /*49f0*/  FADD.FTZ R135, -R135, R176 ;  /* 0x000000b087877221 */ /* 0x000fe40000010100 */
[----:B------:R-:W-:Y:S02]  /*4a00*/  FADD.FTZ R140, R140, R177 ;  /* 0x000000b18c8c7221 */ /* 0x000fe40000010000 */
[----:B------:R-:W-:Y:S02]  /*4a10*/  FMUL.FTZ R144, R123, R174 ;  /* 0x000000ae7b907220 */ /* 0x000fe40000410000 */
[----:B------:R-:W-:-:S02]  /*4a20*/  FMUL.FTZ R174, R117, R147 ;  /* 0x0000009375ae7220 */ /* 0x000fc40000410000 */
[C---:B------:R-:W-:Y:S02]  /*4a30*/  FMUL.FTZ R19, R117.reuse, R145 ;  /* 0x0000009175137220 */ /* 0x040fe40000410000 */
[C---:B------:R-:W-:Y:S02]  /*4a40*/  FMUL.FTZ R175, R117.reuse, -R135 ;  /* 0x8000008775af7220 */ /* 0x040fe40000410000 */
[-C--:B------:R-:W-:Y:S02]  /*4a50*/  FMUL.FTZ R117, R117, -R140.reuse ;  /* 0x8000008c75757220 */ /* 0x080fe40000410000 */
[C---:B------:R-:W-:Y:S02]  /*4a60*/  FFMA.FTZ R18, R116.reuse, R145, R174 ;  /* 0x0000009174127223 */ /* 0x040fe400000100ae */
[C---:B------:R-:W-:Y:S02]  /*4a70*/  FFMA.FTZ R19, R116.reuse, R147, -R19 ;  /* 0x0000009374137223 */ /* 0x040fe40000010813 */
[----:B------:R-:W-:-:S02]  /*4a80*/  FFMA.FTZ R175, R116, R140, -R175 ;  /* 0x0000008c74af7223 */ /* 0x000fc400000108af */
[----:B------:R-:W-:Y:S02]  /*4a90*/  FFMA.FTZ R116, R116, R135, R117 ;  /* 0x0000008774747223 */ /* 0x000fe40000010075 */
[----:B------:R-:W-:Y:S02]  /*4aa0*/  FADD.FTZ R18, RZ, R18 ;  /* 0x00000012ff127221 */ /* 0x000fe40000010000 */
[----:B------:R-:W-:Y:S02]  /*4ab0*/  FADD.FTZ R139, -R139, R116 ;  /* 0x000000748b8b7221 */ /* 0x000fe40000010100 */
[----:B------:R-:W-:Y:S02]  /*4ac0*/  FFMA.FTZ R19, R22, R109, R19 ;  /* 0x0000006d16137223 */ /* 0x000fe40000010013 */
[----:B------:R-:W-:Y:S02]  /*4ad0*/  FADD.FTZ R138, R138, R175 ;  /* 0x000000af8a8a7221 */ /* 0x000fe40000010000 */
[----:B------:R-:W-:-:S02]  /*4ae0*/  FMUL.FTZ R117, R115, -R139 ;  /* 0x8000008b73757220 */ /* 0x000fc40000410000 */
[C---:B------:R-:W-:Y:S02]  /*4af0*/  FMUL.FTZ R174, R119.reuse, R18 ;  /* 0x0000001277ae7220 */ /* 0x040fe40000410000 */
[----:B------:R-:W-:Y:S02]  /*4b00*/  FMUL.FTZ R177, R119, R19 ;  /* 0x0000001377b17220 */ /* 0x000fe40000410000 */
[-C--:B------:R-:W-:Y:S02]  /*4b10*/  FMUL.FTZ R115, R115, -R138.reuse ;  /* 0x8000008a73737220 */ /* 0x080fe40000410000 */
[----:B------:R-:W-:Y:S02]  /*4b20*/  FFMA.FTZ R117, R114, R138, -R117 ;  /* 0x0000008a72757223 */ /* 0x000fe40000010875 */
[----:B------:R-:W-:Y:S02]  /*4b30*/  FMUL.FTZ R178, R16, R145 ;  /* 0x0000009110b27220 */ /* 0x000fe40000410000 */
[----:B------:R-:W-:-:S02]  /*4b40*/  FFMA.FTZ R119, R120, R19, -R174 ;  /* 0x0000001378777223 */ /* 0x000fc400000108ae */
[-C--:B------:R-:W-:Y:S02]  /*4b50*/  FFMA.FTZ R177, R120, R18.reuse, R177 ;  /* 0x0000001278b17223 */ /* 0x080fe400000100b1 */
[CC--:B------:R-:W-:Y:S02]  /*4b60*/  FMUL.FTZ R116, R17.reuse, R18.reuse ;  /* 0x0000001211747220 */ /* 0x0c0fe40000410000 */
[----:B------:R-:W-:Y:S02]  /*4b70*/  FFMA.FTZ R114, R114, R139, R115 ;  /* 0x0000008b72727223 */ /* 0x000fe40000010073 */
[----:B------:R-:W-:Y:S02]  /*4b80*/  FMUL.FTZ R120, R16, R18 ;  /* 0x0000001210787220 */ /* 0x000fe40000410000 */
[----:B------:R-:W-:Y:S02]  /*4b90*/  FADD.FTZ R134, R134, R117 ;  /* 0x0000007586867221 */ /* 0x000fe40000010000 */
[----:B------:R-:W-:-:S02]  /*4ba0*/  FFMA.FTZ R178, R17, R147, R178 ;  /* 0x0000009311b27223 */ /* 0x000fc400000100b2 */
[-C--:B------:R-:W-:Y:S02]  /*4bb0*/  FFMA.FTZ R175, R16, R19.reuse, -R116 ;  /* 0x0000001310af7223 */ /* 0x080fe40000010874 */
[----:B------:R-:W-:Y:S02]  /*4bc0*/  FADD.FTZ R133, -R133, R114 ;  /* 0x0000007285857221 */ /* 0x000fe40000010100 */
[----:B------:R-:W-:Y:S02]  /*4bd0*/  FFMA.FTZ R17, R17, R19, R120 ;  /* 0x0000001311117223 */ /* 0x000fe40000010078 */
[----:B------:R-:W-:Y:S02]  /*4be0*/  FMUL.FTZ R114, R113, -R134 ;  /* 0x8000008671727220 */ /* 0x000fe40000410000 */
[C---:B------:R-:W-:Y:S02]  /*4bf0*/  FMUL.FTZ R16, R118.reuse, R119 ;  /* 0x0000007776107220 */ /* 0x040fe40000410000 */
[----:B------:R-:W-:-:S02]  /*4c00*/  FMUL.FTZ R120, R118, R177 ;  /* 0x000000b176787220 */ /* 0x000fc40000410000 */
[C---:B------:R-:W-:Y:S02]  /*4c10*/  FMUL.FTZ R175, R118.reuse, R175 ;  /* 0x000000af76af7220 */ /* 0x040fe40000410000 */
[----:B------:R-:W-:Y:S02]  /*4c20*/  FMUL.FTZ R113, R113, -R133 ;  /* 0x8000008571717220 */ /* 0x000fe40000410000 */
[----:B------:R-:W-:Y:S02]  /*4c30*/  FFMA.FTZ R118, -R118, R17, -RZ ;  /* 0x0000001176767223 */ /* 0x000fe400000109ff */
[----:B------:R-:W-:Y:S02]  /*4c40*/  FMUL.FTZ R17, R155, R7 ;  /* 0x000000079b117220 */ /* 0x000fe40000410000 */
[C---:B------:R-:W-:Y:S02]  /*4c50*/  FFMA.FTZ R115, R112.reuse, R133, R114 ;  /* 0x0000008570737223 */ /* 0x040fe40000010072 */
[----:B------:R-:W-:-:S02]  /*4c60*/  FFMA.FTZ R116, R112, R134, -R113 ;  /* 0x0000008670747223 */ /* 0x000fc40000010871 */
[-C--:B------:R-:W-:Y:S02]  /*4c70*/  FFMA.FTZ R114, R143, R6.reuse, -R17 ;  /* 0x000000068f727223 */ /* 0x080fe40000010811 */
[----:B------:R-:W-:Y:S02]  /*4c80*/  FADD.FTZ R17, -R132, R115 ;  /* 0x0000007384117221 */ /* 0x000fe40000010100 */
[----:B------:R-:W-:Y:S02]  /*4c90*/  FADD.FTZ R131, R131, R116 ;  /* 0x0000007483837221 */ /* 0x000fe40000010000 */
[----:B------:R-:W-:Y:S02]  /*4ca0*/  FMUL.FTZ R112, R155, R6 ;  /* 0x000000069b707220 */ /* 0x000fe40000410000 */
[C---:B------:R-:W-:Y:S02]  /*4cb0*/  FMUL.FTZ R113, R111.reuse, -R17 ;  /* 0x800000116f717220 */ /* 0x040fe40000410000 */
[----:B------:R-:W-:Y:S01]  /*4cc0*/  FMUL.FTZ R115, R111, -R131 ;  /* 0x800000836f737220 */ /* 0x000fe20000410000 */
[----:B------:R-:W-:Y:S01]  /*4cd0*/  P2R R111, PR, RZ, 0x1 ;  /* 0x00000001ff6f7803 */ /* 0x000fe20000000000 */
[----:B------:R-:W-:-:S02]  /*4ce0*/  FFMA.FTZ R7, R143, R7, R112 ;  /* 0x000000078f077223 */ /* 0x000fc40000010070 */
[C---:B------:R-:W-:Y:S02]  /*4cf0*/  FMUL.FTZ R112, R155.reuse, R4 ;  /* 0x000000049b707220 */ /* 0x040fe40000410000 */
[C---:B------:R-:W-:Y:S02]  /*4d00*/  FFMA.FTZ R111, R110.reuse, R131, -R113 ;  /* 0x000000836e6f7223 */ /* 0x040fe40000010871 */
[----:B------:R-:W-:Y:S02]  /*4d10*/  FFMA.FTZ R110, R110, R17, R115 ;  /* 0x000000116e6e7223 */ /* 0x000fe40000010073 */
[-C--:B------:R-:W-:Y:S02]  /*4d20*/  FMUL.FTZ R6, R155, R5.reuse ;  /* 0x000000059b067220 */ /* 0x080fe40000410000 */
[----:B------:R-:W-:Y:S01]  /*4d30*/  FFMA.FTZ R5, R143, R5, R112 ;  /* 0x000000058f057223 */ /* 0x000fe20000010070 */
[----:B------:R-:W-:Y:S01]  /*4d40*/  SHF.L.U32 R112, R86, 0x4, RZ ;  /* 0x0000000456707819 */ /* 0x000fe200000006ff */
[----:B------:R-:W-:-:S02]  /*4d50*/  FADD.FTZ R129, -R129, R110 ;  /* 0x0000006e81817221 */ /* 0x000fc40000010100 */
[----:B------:R-:W-:Y:S01]  /*4d60*/  FADD.FTZ R111, R130, R111 ;  /* 0x0000006f826f7221 */ /* 0x000fe20000010000 */
[----:B------:R-:W-:Y:S01]  /*4d70*/  LEA.HI.SX32 R155, R112, R112, 0x1b ;  /* 0x00000070709b7211 */ /* 0x000fe200078fdaff */
        /* <DEDUP_REMOVED lines=10> */
[----:B------:R-:W-:-:S02]  /*4e20*/  FFMA.FTZ R117, R102, R113, -R104 ;  /* 0x0000007166757223 */ /* 0x000fc40000010868 */
[----:B------:R-:W-:Y:S02]  /*4e30*/  FADD.FTZ R6, R159, R114 ;  /* 0x000000729f067221 */ /* 0x000fe40000010000 */
[----:B------:R-:W-:Y:S02]  /*4e40*/  FADD.FTZ R7, R160, R7 ;  /* 0x00000007a0077221 */ /* 0x000fe40000010000 */
[----:B------:R-:W-:Y:S02]  /*4e50*/  FADD.FTZ R153, -R153, R106 ;  /* 0x0000006a99997221 */ /* 0x000fe40000010100 */
[----:B------:R-:W-:Y:S01]  /*4e60*/  FADD.FTZ R117, R124, R117 ;  /* 0x000000757c757221 */ /* 0x000fe20000010000 */
[----:B------:R0:W-:Y:S01]  /*4e70*/  @!P0 STS.128 [R20.X16+0x21b0], R4 ;  /* 0x0021b00414008388 */ /* 0x0001e2000000cc00 */
[C---:B------:R-:W-:Y:S01]  /*4e80*/  FFMA.FTZ R163, -R34.reuse, R97, R163 ;  /* 0x0000006122a37223 */ /* 0x040fe200000101a3 */
[----:B------:R-:W-:Y:S01]  /*4e90*/  LEA R124, R71, -R86, 0x1 ;  /* 0x80000056477c7211 */ /* 0x000fe200078e08ff */
[----:B------:R-:W-:Y:S01]  /*4ea0*/  FMUL.FTZ R102, R34, R153 ;  /* 0x0000009922667220 */ /* 0x000fe20000410000 */
[----:B------:R1:W-:Y:S01]  /*4eb0*/  STS [R155.X4+0x44c], R137 ;  /* 0x00044c899b007388 */ /* 0x0003e20000004800 */
[----:B------:R-:W-:Y:S01]  /*4ec0*/  FFMA.FTZ R157, -R36, R95, R157 ;  /* 0x0000005f249d7223 */ /* 0x000fe2000001019d */
[----:B------:R-:W-:Y:S01]  /*4ed0*/  ISETP.GE.AND P0, PT, R124, 0x1, PT ;  /* 0x000000017c00780c */ /* 0x000fe20003f06270 */
[C---:B------:R-:W-:Y:S01]  /*4ee0*/  FMUL.FTZ R104, R32.reuse, R115 ;  /* 0x0000007320687220 */ /* 0x040fe20000410000 */
[----:B------:R-:W-:Y:S01]  /*4ef0*/  STS [R155.X4+0x45c], R118 ;  /* 0x00045c769b007388 */ /* 0x000fe20000004800 */
[----:B------:R-:W-:Y:S01]  /*4f00*/  FFMA.FTZ R165, -R32, R99, R165 ;  /* 0x0000006320a57223 */ /* 0x000fe200000101a5 */
[----:B------:R-:W-:Y:S01]  /*4f10*/  ISETP.GE.AND P1, PT, R124, 0x21, PT ;  /* 0x000000217c00780c */ /* 0x000fe20003f26270 */
[----:B------:R-:W-:Y:S01]  /*4f20*/  FMUL.FTZ R106, R127, R104 ;  /* 0x000000687f6a7220 */ /* 0x000fe20000410000 */
[----:B------:R-:W-:Y:S01]  /*4f30*/  STS [R155.X4+0x42c], R161 ;  /* 0x00042ca19b007388 */ /* 0x000fe20000004800 */
[----:B------:R-:W-:-:S02]  /*4f40*/  FFMA.FTZ R173, -R123, R173, R180 ;  /* 0x000000ad7bad7223 */ /* 0x000fc400000101b4 */
[----:B------:R-:W-:Y:S01]  /*4f50*/  FFMA.FTZ R123, -R123, R178, -RZ ;  /* 0x000000b27b7b7223 */ /* 0x000fe200000109ff */
[----:B------:R-:W-:Y:S01]  /*4f60*/  STS [R155.X4+0x420], R162 ;  /* 0x000420a29b007388 */ /* 0x000fe20000004800 */
[C---:B0-----:R-:W-:Y:S02]  /*4f70*/  FMUL.FTZ R4, R98.reuse, -R153 ;  /* 0x8000009962047220 */ /* 0x041fe40000410000 */
        /* <DEDUP_REMOVED lines=8> */
[----:B------:R-:W-:Y:S02]  /*5000*/  FMUL.FTZ R100, R34, R117 ;  /* 0x0000007522647220 */ /* 0x000fe40000410000 */
[C---:B------:R-:W-:Y:S01]  /*5010*/  FMUL.FTZ R4, R36.reuse, R141 ;  /* 0x0000008d24047220 */ /* 0x040fe20000410000 */
[----:B------:R2:W-:Y:S01]  /*5020*/  STS [R155.X4+0x430], R152 ;  /* 0x000430989b007388 */ /* 0x0005e20000004800 */
[----:B------:R-:W-:Y:S02]  /*5030*/  FMUL.FTZ R98, R36, R142 ;  /* 0x0000008e24627220 */ /* 0x000fe40000410000 */
[----:B------:R-:W-:Y:S01]  /*5040*/  FMUL.FTZ R7, R125, R100 ;  /* 0x000000647d077220 */ /* 0x000fe20000410000 */
[----:B------:R2:W-:Y:S01]  /*5050*/  STS [R155.X4+0x434], R154 ;  /* 0x0004349a9b007388 */ /* 0x0005e20000004800 */
[----:B------:R-:W-:-:S02]  /*5060*/  FMUL.FTZ R5, R121, R4 ;  /* 0x0000000479057220 */ /* 0x000fc40000410000 */
[----:B------:R-:W-:Y:S01]  /*5070*/  FMUL.FTZ R6, R121, R98 ;  /* 0x0000006279067220 */ /* 0x000fe20000410000 */
[----:B------:R2:W-:Y:S01]  /*5080*/  STS [R155.X4+0x438], R166 ;  /* 0x000438a69b007388 */ /* 0x0005e20000004800 */
[-C--:B------:R-:W-:Y:S02]  /*5090*/  FFMA.FTZ R7, R163, R102.reuse, -R7 ;  /* 0x00000066a3077223 */ /* 0x080fe40000010807 */
[----:B------:R-:W-:Y:S01]  /*50a0*/  FMUL.FTZ R102, R125, R102 ;  /* 0x000000667d667220 */ /* 0x000fe20000410000 */
[----:B------:R2:W-:Y:S01]  /*50b0*/  STS [R155.X4+0x43c], R167 ;  /* 0x00043ca79b007388 */ /* 0x0005e20000004800 */
[C---:B------:R-:W-:Y:S02]  /*50c0*/  FFMA.FTZ R5, R157.reuse, R98, R5 ;  /* 0x000000629d057223 */ /* 0x040fe40000010005 */
[----:B------:R-:W-:Y:S01]  /*50d0*/  FFMA.FTZ R6, R157, R4, -R6 ;  /* 0x000000049d067223 */ /* 0x000fe20000010806 */
[----:B------:R2:W-:Y:S01]  /*50e0*/  STS [R155.X4+0x440], R146 ;  /* 0x000440929b007388 */ /* 0x0005e20000004800 */
[----:B------:R-:W-:-:S02]  /*50f0*/  FFMA.FTZ R4, R163, R100, R102 ;  /* 0x00000064a3047223 */ /* 0x000fc40000010066 */
[----:B------:R-:W-:Y:S01]  /*5100*/  FADD.FTZ R5, RZ, R5 ;  /* 0x00000005ff057221 */ /* 0x000fe20000010000 */
[----:B------:R2:W-:Y:S01]  /*5110*/  STS [R155.X4+0x444], R172 ;  /* 0x000444ac9b007388 */ /* 0x0005e20000004800 */
[----:B------:R-:W-:Y:S02]  /*5120*/  FMUL.FTZ R102, R32, R113 ;  /* 0x0000007120667220 */ /* 0x000fe40000410000 */
[----:B------:R-:W-:Y:S01]  /*5130*/  FADD.FTZ R4, R5, R4 ;  /* 0x0000000405047221 */ /* 0x000fe20000010000 */
[----:B------:R2:W-:Y:S01]  /*5140*/  STS [R155.X4+0x448], R136 ;  /* 0x000448889b007388 */ /* 0x0005e20000004800 */
[----:B------:R-:W-:Y:S02]  /*5150*/  FFMA.FTZ R5, R165, R102, R106 ;  /* 0x00000066a5057223 */ /* 0x000fe4000001006a */
[----:B------:R-:W-:Y:S01]  /*5160*/  FADD.FTZ R6, RZ, R6 ;  /* 0x00000006ff067221 */ /* 0x000fe20000010000 */
[----:B------:R2:W-:Y:S01]  /*5170*/  STS [R155.X4+0x450], R144 ;  /* 0x000450909b007388 */ /* 0x0005e20000004800 */
[----:B------:R-:W-:-:S02]  /*5180*/  FADD.FTZ R4, R4, R5 ;  /* 0x0000000504047221 */ /* 0x000fc40000010000 */
[C---:B------:R-:W-:Y:S01]  /*5190*/  FMUL.FTZ R5, R30.reuse, R129 ;  /* 0x000000811e057220 */ /* 0x040fe20000410000 */
[----:B------:R2:W-:Y:S01]  /*51a0*/  STS [R155.X4+0x458], R175 ;  /* 0x000458af9b007388 */ /* 0x0005e20000004800 */
[----:B------:R-:W-:Y:S02]  /*51b0*/  FMUL.FTZ R110, R127, R102 ;  /* 0x000000667f6e7220 */ /* 0x000fe40000410000 */
[----:B------:R-:W-:Y:S02]  /*51c0*/  FMUL.FTZ R119, R30, R111 ;  /* 0x0000006f1e777220 */ /* 0x000fe40000410000 */
[----:B------:R-:W-:Y:S02]  /*51d0*/  FADD.FTZ R6, R6, R7 ;  /* 0x0000000706067221 */ /* 0x000fe40000010000 */
[----:B------:R-:W-:Y:S02]  /*51e0*/  FFMA.FTZ R156, -R30, R101, R156 ;  /* 0x000000651e9c7223 */ /* 0x000fe4000001019c */
[----:B------:R-:W-:-:S02]  /*51f0*/  FMUL.FTZ R7, R122, R5 ;  /* 0x000000057a077220 */ /* 0x000fc40000410000 */
[----:B-1----:R-:W-:Y:S02]  /*5200*/  FFMA.FTZ R137, R165, R104, -R110 ;  /* 0x00000068a5897223 */ /* 0x002fe4000001086e */
[----:B0-----:R-:W-:Y:S02]  /*5210*/  FMUL.FTZ R123, R28, R131 ;  /* 0x000000831c7b7220 */ /* 0x001fe40000410000 */
[-C--:B------:R-:W-:Y:S02]  /*5220*/  FMUL.FTZ R106, R122, R119.reuse ;  /* 0x000000777a6a7220 */ /* 0x080fe40000410000 */
[----:B------:R-:W-:Y:S02]  /*5230*/  FFMA.FTZ R7, R156, R119, R7 ;  /* 0x000000779c077223 */ /* 0x000fe40000010007 */
[C---:B------:R-:W-:Y:S02]  /*5240*/  FFMA.FTZ R104, -R28.reuse, R103, R151 ;  /* 0x000000671c687223 */ /* 0x040fe40000010197 */
[----:B------:R-:W-:-:S02]  /*5250*/  FMUL.FTZ R143, R28, R17 ;  /* 0x000000111c8f7220 */ /* 0x000fc40000410000 */
[----:B------:R-:W-:Y:S02]  /*5260*/  FMUL.FTZ R110, R150, R123 ;  /* 0x0000007b966e7220 */ /* 0x000fe40000410000 */
[----:B------:R-:W-:Y:S02]  /*5270*/  FFMA.FTZ R5, R156, R5, -R106 ;  /* 0x000000059c057223 */ /* 0x000fe4000001086a */
[----:B------:R-:W-:Y:S02]  /*5280*/  FADD.FTZ R6, R6, R137 ;  /* 0x0000008906067221 */ /* 0x000fe40000010000 */
[----:B------:R-:W-:Y:S02]  /*5290*/  FADD.FTZ R4, R4, R7 ;  /* 0x0000000704047221 */ /* 0x000fe40000010000 */
[----:B------:R-:W-:Y:S02]  /*52a0*/  FFMA.FTZ R110, R104, R143, -R110 ;  /* 0x0000008f686e7223 */ /* 0x000fe4000001086e */
[----:B------:R-:W-:-:S02]  /*52b0*/  FMUL.FTZ R7, R26, R133 ;  /* 0x000000851a077220 */ /* 0x000fc40000410000 */
[----:B------:R-:W-:Y:S02]  /*52c0*/  FMUL.FTZ R106, R26, R134 ;  /* 0x000000861a6a7220 */ /* 0x000fe40000410000 */
[----:B------:R-:W-:Y:S02]  /*52d0*/  FADD.FTZ R5, R6, R5 ;  /* 0x0000000506057221 */ /* 0x000fe40000010000 */
[----:B------:R-:W-:Y:S02]  /*52e0*/  FFMA.FTZ R149, -R26, R105, R149 ;  /* 0x000000691a957223 */ /* 0x000fe40000010195 */
[C---:B------:R-:W-:Y:S02]  /*52f0*/  FMUL.FTZ R112, R148.reuse, R7 ;  /* 0x0000000794707220 */ /* 0x040fe40000410000 */
[----:B------:R-:W-:Y:S02]  /*5300*/  FMUL.FTZ R114, R148, R106 ;  /* 0x0000006a94727220 */ /* 0x000fe40000410000 */
[----:B------:R-:W-:-:S02]  /*5310*/  FADD.FTZ R5, R5, R110 ;  /* 0x0000006e05057221 */ /* 0x000fc40000010000 */
[----:B------:R-:W-:Y:S02]  /*5320*/  FMUL.FTZ R110, R24, R138 ;  /* 0x0000008a186e7220 */ /* 0x000fe40000410000 */
[----:B------:R-:W-:Y:S02]  /*5330*/  FMUL.FTZ R143, R150, R143 ;  /* 0x0000008f968f7220 */ /* 0x000fe40000410000 */
[C---:B------:R-:W-:Y:S02]  /*5340*/  FFMA.FTZ R137, R149.reuse, R106, R112 ;  /* 0x0000006a95897223 */ /* 0x040fe40000010070 */
[----:B------:R-:W-:Y:S02]  /*5350*/  FFMA.FTZ R114, R149, R7, -R114 ;  /* 0x0000000795727223 */ /* 0x000fe40000010872 */
[C---:B------:R-:W-:Y:S02]  /*5360*/  FFMA.FTZ R147, -R24.reuse, R107, R147 ;  /* 0x0000006b18937223 */ /* 0x040fe40000010193 */
[----:B------:R-:W-:-:S02]  /*5370*/  FMUL.FTZ R6, R24, R139 ;  /* 0x0000008b18067220 */ /* 0x000fc40000410000 */
[----:B------:R-:W-:Y:S02]  /*5380*/  FMUL.FTZ R7, R145, R110 ;  /* 0x0000006e91077220 */ /* 0x000fe40000410000 */
[----:B------:R-:W-:Y:S02]  /*5390*/  FMUL.FTZ R112, R22, R140 ;  /* 0x0000008c16707220 */ /* 0x000fe40000410000 */
[----:B------:R-:W-:Y:S02]  /*53a0*/  FFMA.FTZ R143, R104, R123, R143 ;  /* 0x0000007b688f7223 */ /* 0x000fe4000001008f */
[----:B------:R-:W-:Y:S02]  /*53b0*/  FADD.FTZ R5, R5, R114 ;  /* 0x0000007205057221 */ /* 0x000fe40000010000 */
[----:B------:R-:W-:Y:S02]  /*53c0*/  FMUL.FTZ R116, R22, R135 ;  /* 0x0000008716747220 */ /* 0x000fe40000410000 */
[----:B------:R-:W-:-:S02]  /*53d0*/  FFMA.FTZ R114, R147, R6, -R7 ;  /* 0x0000000693727223 */ /* 0x000fc40000010807 */
[----:B------:R-:W-:Y:S02]  /*53e0*/  FFMA.FTZ R19, -R22, R109, R19 ;  /* 0x0000006d16137223 */ /* 0x000fe40000010113 */
[----:B------:R-:W-:Y:S02]  /*53f0*/  FMUL.FTZ R118, R18, R112 ;  /* 0x0000007012767220 */ /* 0x000fe40000410000 */
[----:B------:R-:W-:Y:S02]  /*5400*/  FADD.FTZ R4, R4, R143 ;  /* 0x0000008f04047221 */ /* 0x000fe40000010000 */
[----:B------:R-:W-:Y:S02]  /*5410*/  FMUL.FTZ R6, R145, R6 ;  /* 0x0000000691067220 */ /* 0x000fe40000410000 */
[----:B------:R-:W-:Y:S02]  /*5420*/  FFMA.FTZ R161, R19, R116, -R118 ;  /* 0x0000007413a17223 */ /* 0x000fe40000010876 */
[----:B------:R-:W-:Y:S01]  /*5430*/  FADD.FTZ R4, R4, R137 ;  /* 0x0000008904047221 */ /* 0x000fe20000010000 */
[----:B------:R-:W-:Y:S01]  /*5440*/  IADD3 R137, R86, 0x20, RZ ;  /* 0x0000002056897810 */ /* 0x000fe20007ffe0ff */
[----:B------:R-:W-:-:S02]  /*5450*/  FFMA.FTZ R7, R147, R110, R6 ;  /* 0x0000006e93077223 */ /* 0x000fc40000010006 */
[----:B------:R-:W-:Y:S02]  /*5460*/  FMUL.FTZ R116, R18, R116 ;  /* 0x0000007412747220 */ /* 0x000fe40000410000 */
[----:B------:R-:W-:Y:S02]  /*5470*/  FADD.FTZ R108, R173, -R120 ;  /* 0x80000078ad6c7221 */ /* 0x000fe40000010000 */
[----:B------:R-:W-:Y:S02]  /*5480*/  FADD.FTZ R16, R185, R16 ;  /* 0x00000010b9107221 */ /* 0x000fe40000010000 */
[----:B------:R-:W-:Y:S02]  /*5490*/  FADD.FTZ R118, R4, R7 ;  /* 0x0000000704767221 */ /* 0x000fe40000010000 */
[----:B------:R-:W-:Y:S02]  /*54a0*/  FADD.FTZ R120, R5, R114 ;  /* 0x0000007205787221 */ /* 0x000fe40000010000 */
[----:B------:R-:W-:Y:S01]  /*54b0*/  FFMA.FTZ R159, R19, R112, R116 ;  /* 0x00000070139f7223 */ /* 0x000fe20000010074 */
[----:B------:R-:W-:Y:S06]  /*54c0*/  BAR.SYNC.DEFER_BLOCKING 0x0 ;  /* 0x0000000000007b1d */ /* 0x000fec0000010000 */
[----:B------:R-:W-:Y:S05]  /*54d0*/  @!P0 BRA `(.L_x_11242) ;  /* 0x0000019000008947 */ /* 0x000fea0003800000 */
[-C--:B--2---:R-:W-:Y:S01]  /*54e0*/  LEA.HI.SX32 R114, R86, R86.reuse, 0x1b ;  /* 0x0000005656727211 */ /* 0x084fe200078fdaff */
[----:B------:R-:W-:Y:S01]  /*54f0*/  IMAD R4, R171, c[0x0][0x2c0], RZ ;  /* 0x0000b000ab047a24 */ /* 0x000fe200078e02ff */
[----:B------:R-:W-:Y:S01]  /*5500*/  ULDC.64 UR4, c[0x0][0x2b8] ;  /* 0x0000ae0000047ab9 */ /* 0x000fe20000000a00 */
[C---:B------:R-:W-:Y:S01]  /*5510*/  IMAD.WIDE.U32 R6, R87.reuse, c[0x0][0x2c0], RZ ;  /* 0x0000b00057067a25 */ /* 0x040fe200078e00ff */
[----:B------:R-:W-:Y:S01]  /*5520*/  USHF.R.U32.HI UR8, URZ, 0x1, UR5 ;  /* 0x000000013f087899 */ /* 0x000fe20008011605 */
[----:B------:R-:W0:Y:S01]  /*5530*/  LDS R143, [R114.X4+0x420] ;  /* 0x00042000728f7984 */ /* 0x000e220000004800 */
[----:B------:R-:W-:Y:S01]  /*5540*/  LEA R5, R170, 0xfffffe00, 0x9 ;  /* 0xfffffe00aa057811 */ /* 0x000fe200078e48ff */
[----:B------:R-:W-:Y:S01]  /*5550*/  IMAD R151, R87, c[0x0][0x2c4], R4 ;  /* 0x0000b10057977a24 */ /* 0x000fe200078e0204 */
[----:B------:R-:W-:Y:S01]  /*5560*/  USHF.R.U64 UR4, UR4, 0x1, UR5 ;  /* 0x0000000104047899 */ /* 0x000fe20008001205 */
[----:B------:R-:W-:Y:S01]  /*5570*/  IMAD R155, R96, c[0x0][0x2d0], RZ ;  /* 0x0000b400609b7a24 */ /* 0x000fe200078e02ff */
[----:B------:R-:W-:Y:S01]  /*5580*/  IADD3 R4, P0, R5, R86, RZ ;  /* 0x0000005605047210 */ /* 0x000fe20007f1e0ff */
[----:B------:R-:W-:Y:S01]  /*5590*/  IMAD R116, R90, UR8, RZ ;  /* 0x000000085a747c24 */ /* 0x000fe2000f8e02ff */
[----:B------:R-:W-:Y:S01]  /*55a0*/  IADD3 R7, R7, R151, RZ ;  /* 0x0000009707077210 */ /* 0x000fe20007ffe0ff */
[----:B------:R-:W-:Y:S01]  /*55b0*/  IMAD R155, R20, c[0x0][0x2d4], R155 ;  /* 0x0000b500149b7a24 */ /* 0x000fe200078e029b */
[----:B------:R-:W-:Y:S01]  /*55c0*/  LEA.HI.X.SX32 R5, R5, RZ, 0x1, P0 ;  /* 0x000000ff05057211 */ /* 0x000fe200000f0eff */
[----:B------:R-:W-:-:S02]  /*55d0*/  IMAD R151, R89, UR4, R116 ;  /* 0x0000000459977c24 */ /* 0x000fc4000f8e0274 */
        /* <DEDUP_REMOVED lines=8> */
[----:B0-----:R0:W-:Y:S04]  /*5660*/  RED.E.ADD.F32.FTZ.RN.STRONG.GPU [R6.64], R143 ;  /* 0x0000008f0600798e */ /* 0x0011e8000c10e786 */
.L_x_11242:
[----:B--2---:R-:W-:Y:S05]  /*5670*/  BSYNC B0 ;  /* 0x0000000000007941 */ /* 0x004fea0003800000 */
.L_x_11241:
[----:B------:R-:W-:Y:S01]  /*5680*/  LEA.HI.SX32 R137, R137, R86, 0x1b ;  /* 0x0000005689897211 */ /* 0x000fe200078fdaff */
[----:B------:R-:W-:Y:S01]  /*5690*/  BSSY B0, `(.L_x_11243) ;  /* 0x0000008000007945 */ /* 0x000fe20003800000 */
[----:B------:R-:W-:Y:S01]  /*56a0*/  FADD.FTZ R96, R118, R159 ;  /* 0x0000009f76607221 */ /* 0x000fe20000010000 */
[----:B------:R-:W-:Y:S01]  /*56b0*/  IADD3 R5, R86, 0x40, RZ ;  /* 0x0000004056057810 */ /* 0x000fe20007ffe0ff */
[----:B------:R-:W-:Y:S01]  /*56c0*/  FADD.FTZ R114, R120, R161 ;  /* 0x000000a178727221 */ /* 0x000fe20000010000 */
[----:B0-----:R-:W-:Y:S01]  /*56d0*/  IADD3 R7, R86, 0x60, RZ ;  /* 0x0000006056077810 */ /* 0x001fe20007ffe0ff */
[----:B------:R-:W0:Y:S01]  /*56e0*/  LDS R137, [R137.X4+0x4a0] ;  /* 0x0004a00089897984 */ /* 0x000e220000004800 */
[----:B------:R-:W-:Y:S05]  /*56f0*/  @!P1 BRA `(.L_x_11244) ;  /* 0x0000001000009947 */ /* 0x000fea0003800000 */
[----:B0-----:R0:W-:Y:S02]  /*5700*/  RED.E.ADD.F32.FTZ.RN.STRONG.GPU [R14.64+-0x780], R137 ;  /* 0xfff880890e00798e */ /* 0x0011e4000c10e786 */
.L_x_11244:
[----:B------:R-:W-:Y:S05]  /*5710*/  BSYNC B0 ;  /* 0x0000000000007941 */ /* 0x000fea0003800000 */
.L_x_11243:
[----:B------:R-:W-:Y:S01]  /*5720*/  LEA.HI.SX32 R5, R5, R86, 0x1b ;  /* 0x0000005605057211 */ /* 0x000fe200078fdaff */
[----:B------:R-:W-:Y:S01]  /*5730*/  BSSY B0, `(.L_x_11245) ;  /* 0x000000d000007945 */ /* 0x000fe20003800000 */
[----:B------:R-:W-:Y:S02]  /*5740*/  ISETP.GE.AND P6, PT, R124, 0x41, PT ;  /* 0x000000417c00780c */ /* 0x000fe40003fc6270 */
[----:B0-----:R-:W-:-:S02]  /*5750*/  IADD3 R137, R86, 0x80, RZ ;  /* 0x0000008056897810 */ /* 0x001fc40007ffe0ff */
[----:B------:R-:W0:Y:S01]  /*5760*/  LDS R5, [R5.X4+0x520] ;  /* 0x0005200005057984 */ /* 0x000e220000004800 */
        /* <DEDUP_REMOVED lines=8> */
[----:B0-----:R0:W-:Y:S02]  /*57f0*/  RED.E.ADD.F32.FTZ.RN.STRONG.GPU [R14.64+-0x700], R5 ;  /* 0xfff900050e00798e */ /* 0x0011e4000c10e786 */
.L_x_11246:
[----:B------:R-:W-:Y:S05]  /*5800*/  BSYNC B0 ;  /* 0x0000000000007941 */ /* 0x000fea0003800000 */
.L_x_11245:
[----:B------:R-:W1:Y:S01]  /*5810*/  LDS R7, [R7.X4+0x5a0] ;  /* 0x0005a00007077984 */ /* 0x000e620000004800 */
[----:B------:R-:W-:Y:S01]  /*5820*/  BSSY B0, `(.L_x_11247) ;  /* 0x0000005000007945 */ /* 0x000fe20003800000 */
[----:B0-----:R-:W-:Y:S02]  /*5830*/  IADD3 R5, R86, 0xa0, RZ ;  /* 0x000000a056057810 */ /* 0x001fe40007ffe0ff */
[----:B------:R-:W-:Y:S01]  /*5840*/  LEA.HI.SX32 R137, R137, R86, 0x1b ;  /* 0x0000005689897211 */ /* 0x000fe200078fdaff */
[----:B------:R-:W-:Y:S05]  /*5850*/  @!P0 BRA `(.L_x_11248) ;  /* 0x0000001000008947 */ /* 0x000fea0003800000 */
[----:B-1----:R0:W-:Y:S02]  /*5860*/  RED.E.ADD.F32.FTZ.RN.STRONG.GPU [R14.64+-0x680], R7 ;  /* 0xfff980070e00798e */ /* 0x0021e4000c10e786 */
.L_x_11248:
[----:B------:R-:W-:Y:S05]  /*5870*/  BSYNC B0 ;  /* 0x0000000000007941 */ /* 0x000fea0003800000 */
.L_x_11247:
[----:B------:R-:W2:Y:S01]  /*5880*/  LDS R137, [R137.X4+0x620] ;  /* 0x0006200089897984 */ /* 0x000ea20000004800 */
[----:B------:R-:W-:Y:S01]  /*5890*/  BSSY B0, `(.L_x_11249) ;  /* 0x0000005000007945 */ /* 0x000fe20003800000 */
[----:B01----:R-:W-:Y:S02]  /*58a0*/  IADD3 R7, R86, 0xc0, RZ ;  /* 0x000000c056077810 */ /* 0x003fe40007ffe0ff */
[----:B------:R-:W-:Y:S01]  /*58b0*/  LEA.HI.SX32 R5, R5, R86, 0x1b ;  /* 0x0000005605057211 */ /* 0x000fe200078fdaff */
[----:B------:R-:W-:Y:S05]  /*58c0*/  @!P1 BRA `(.L_x_11250) ;  /* 0x0000001000009947 */ /* 0x000fea0003800000 */
[----:B--2---:R0:W-:Y:S02]  /*58d0*/  RED.E.ADD.F32.FTZ.RN.STRONG.GPU [R14.64+-0x600], R137 ;  /* 0xfffa00890e00798e */ /* 0x0041e4000c10e786 */
.L_x_11250:
[----:B------:R-:W-:Y:S05]  /*58e0*/  BSYNC B0 ;  /* 0x0000000000007941 */ /* 0x000fea0003800000 */
.L_x_11249:
[----:B------:R-:W1:Y:S01]  /*58f0*/  LDS R5, [R5.X4+0x6a0] ;  /* 0x0006a00005057984 */ /* 0x000e620000004800 */
[----:B------:R-:W-:Y:S01]  /*5900*/  BSSY B0, `(.L_x_11251) ;  /* 0x0000005000007945 */ /* 0x000fe20003800000 */
[----:B0-2---:R-:W-:-:S02]  /*5910*/  IADD3 R137, R86, 0xe0, RZ ;  /* 0x000000e056897810 */ /* 0x005fc40007ffe0ff */
[----:B------:R-:W-:Y:S01]  /*5920*/  LEA.HI.SX32 R7, R7, R86, 0x1b ;  /* 0x0000005607077211 */ /* 0x000fe200078fdaff */
[----:B------:R-:W-:Y:S05]  /*5930*/  @!P2 BRA `(.L_x_11252) ;  /* 0x000000100000a947 */ /* 0x000fea0003800000 */
[----:B-1----:R0:W-:Y:S02]  /*5940*/  RED.E.ADD.F32.FTZ.RN.STRONG.GPU [R14.64+-0x580], R5 ;  /* 0xfffa80050e00798e */ /* 0x0021e4000c10e786 */
.L_x_11252:
[----:B------:R-:W-:Y:S05]  /*5950*/  BSYNC B0 ;  /* 0x0000000000007941 */ /* 0x000fea0003800000 */
.L_x_11251:
[----:B------:R-:W2:Y:S01]  /*5960*/  LDS R7, [R7.X4+0x720] ;  /* 0x0007200007077984 */ /* 0x000ea20000004800 */
[----:B------:R-:W-:Y:S01]  /*5970*/  BSSY B0, `(.L_x_11253) ;  /* 0x0000005000007945 */ /* 0x000fe20003800000 */
[----:B01----:R-:W-:Y:S02]  /*5980*/  IADD3 R5, R86, 0x100, RZ ;  /* 0x0000010056057810 */ /* 0x003fe40007ffe0ff */
[----:B------:R-:W-:Y:S01]  /*5990*/  LEA.HI.SX32 R137, R137, R86, 0x1b ;  /* 0x0000005689897211 */ /* 0x000fe200078fdaff */
[----:B------:R-:W-:Y:S05]  /*59a0*/  @!P3 BRA `(.L_x_11254) ;  /* 0x000000100000b947 */ /* 0x000fea0003800000 */
[----:B--2---:R0:W-:Y:S02]  /*59b0*/  RED.E.ADD.F32.FTZ.RN.STRONG.GPU [R14.64+-0x500], R7 ;  /* 0xfffb00070e00798e */ /* 0x0041e4000c10e786 */
.L_x_11254:
[----:B------:R-:W-:Y:S05]  /*59c0*/  BSYNC B0 ;  /* 0x0000000000007941 */ /* 0x000fea0003800000 */
.L_x_11253:
[----:B------:R-:W1:Y:S01]  /*59d0*/  LDS R137, [R137.X4+0x7a0] ;  /* 0x0007a00089897984 */ /* 0x000e620000004800 */
[----:B------:R-:W-:Y:S01]  /*59e0*/  BSSY B0, `(.L_x_11255) ;  /* 0x0000004000007945 */ /* 0x000fe20003800000 */
[----:B------:R-:W-:Y:S01]  /*59f0*/  LEA.HI.SX32 R5, R5, R86, 0x1b ;  /* 0x0000005605057211 */ /* 0x000fe200078fdaff */
[----:B------:R-:W-:Y:S05]  /*5a00*/  @!P4 BRA `(.L_x_11256) ;  /* 0x000000100000c947 */ /* 0x000fea0003800000 */
[----:B-1----:R1:W-:Y:S02]  /*5a10*/  RED.E.ADD.F32.FTZ.RN.STRONG.GPU [R14.64+-0x480], R137 ;  /* 0xfffb80890e00798e */ /* 0x0023e4000c10e786 */
.L_x_11256:
[----:B------:R-:W-:Y:S05]  /*5a20*/  BSYNC B0 ;  /* 0x0000000000007941 */ /* 0x000fea0003800000 */
.L_x_11255:
[----:B------:R-:W3:Y:S01]  /*5a30*/  LDS R5, [R5.X4+0x820] ;  /* 0x0008200005057984 */ /* 0x000ee20000004800 */
[----:B------:R-:W-:Y:S01]  /*5a40*/  BSSY B0, `(.L_x_11257) ;  /* 0x0000005000007945 */ /* 0x000fe20003800000 */
[----:B0-2---:R-:W-:-:S02]  /*5a50*/  IADD3 R7, R86, 0x120, RZ ;  /* 0x0000012056077810 */ /* 0x005fc40007ffe0ff */
[----:B-1----:R-:W-:Y:S01]  /*5a60*/  IADD3 R137, R86, 0x140, RZ ;  /* 0x0000014056897810 */ /* 0x002fe20007ffe0ff */
[----:B------:R-:W-:Y:S05]  /*5a70*/  @!P5 BRA `(.L_x_11258) ;  /* 0x000000100000d947 */ /* 0x000fea0003800000 */
[----:B---3--:R0:W-:Y:S02]  /*5a80*/  RED.E.ADD.F32.FTZ.RN.STRONG.GPU [R14.64+-0x400], R5 ;  /* 0xfffc00050e00798e */ /* 0x0081e4000c10e786 */
.L_x_11258:
[----:B------:R-:W-:Y:S05]  /*5a90*/  BSYNC B0 ;  /* 0x0000000000007941 */ /* 0x000fea0003800000 */
.L_x_11257:
        /* <DEDUP_REMOVED lines=14> */
.L_x_11260:
[----:B------:R-:W-:Y:S05]  /*5b80*/  BSYNC B0 ;  /* 0x0000000000007941 */ /* 0x000fea0003800000 */
.L_x_11259:
[----:B------:R-:W1:Y:S01]  /*5b90*/  LDS R137, [R137.X4+0x920] ;  /* 0x0009200089897984 */ /* 0x000e620000004800 */
[----:B------:R-:W-:Y:S01]  /*5ba0*/  BSSY B0, `(.L_x_11261) ;  /* 0x0000005000007945 */ /* 0x000fe20003800000 */
[----:B0-----:R-:W-:-:S02]  /*5bb0*/  IADD3 R7, R86, 0x180, RZ ;  /* 0x0000018056077810 */ /* 0x001fc40007ffe0ff */
[----:B------:R-:W-:Y:S01]  /*5bc0*/  LEA.HI.SX32 R5, R5, R86, 0x1b ;  /* 0x0000005605057211 */ /* 0x000fe200078fdaff */
[----:B------:R-:W-:Y:S05]  /*5bd0*/  @!P0 BRA `(.L_x_11262) ;  /* 0x0000001000008947 */ /* 0x000fea0003800000 */
[----:B-1----:R0:W-:Y:S02]  /*5be0*/  RED.E.ADD.F32.FTZ.RN.STRONG.GPU [R14.64+-0x300], R137 ;  /* 0xfffd00890e00798e */ /* 0x0021e4000c10e786 */
.L_x_11262:
[----:B------:R-:W-:Y:S05]  /*5bf0*/  BSYNC B0 ;  /* 0x0000000000007941 */ /* 0x000fea0003800000 */
.L_x_11261:
[----:B------:R-:W2:Y:S01]  /*5c00*/  LDS R5, [R5.X4+0x9a0] ;  /* 0x0009a00005057984 */ /* 0x000ea20000004800 */
[----:B------:R-:W-:Y:S01]  /*5c10*/  BSSY B0, `(.L_x_11263) ;  /* 0x0000005000007945 */ /* 0x000fe20003800000 */
[----:B01----:R-:W-:Y:S02]  /*5c20*/  IADD3 R137, R86, 0x1a0, RZ ;  /* 0x000001a056897810 */ /* 0x003fe40007ffe0ff */
[----:B------:R-:W-:Y:S01]  /*5c30*/  LEA.HI.SX32 R7, R7, R86, 0x1b ;  /* 0x0000005607077211 */ /* 0x000fe200078fdaff */
[----:B------:R-:W-:Y:S05]  /*5c40*/  @!P1 BRA `(.L_x_11264) ;  /* 0x0000001000009947 */ /* 0x000fea0003800000 */
[----:B--2---:R0:W-:Y:S02]  /*5c50*/  RED.E.ADD.F32.FTZ.RN.STRONG.GPU [R14.64+-0x280], R5 ;  /* 0xfffd80050e00798e */ /* 0x0041e4000c10e786 */
.L_x_11264:
[----:B------:R-:W-:Y:S05]  /*5c60*/  BSYNC B0 ;  /* 0x0000000000007941 */ /* 0x000fea0003800000 */
.L_x_11263:
[----:B------:R-:W1:Y:S01]  /*5c70*/  LDS R7, [R7.X4+0xa20] ;  /* 0x000a200007077984 */ /* 0x000e620000004800 */
[----:B------:R-:W-:Y:S01]  /*5c80*/  BSSY B0, `(.L_x_11265) ;  /* 0x0000005000007945 */ /* 0x000fe20003800000 */
[----:B0-2---:R-:W-:Y:S02]  /*5c90*/  IADD3 R5, R86, 0x1c0, RZ ;  /* 0x000001c056057810 */ /* 0x005fe40007ffe0ff */
[----:B------:R-:W-:Y:S01]  /*5ca0*/  LEA.HI.SX32 R137, R137, R86, 0x1b ;  /* 0x0000005689897211 */ /* 0x000fe200078fdaff */
[----:B------:R-:W-:Y:S05]  /*5cb0*/  @!P2 BRA `(.L_x_11266) ;  /* 0x000000100000a947 */ /* 0x000fea0003800000 */
[----:B-1----:R0:W-:Y:S02]  /*5cc0*/  RED.E.ADD.F32.FTZ.RN.STRONG.GPU [R14.64+-0x200], R7 ;  /* 0xfffe00070e00798e */ /* 0x0021e4000c10e786 */
.L_x_11266:
[----:B------:R-:W-:Y:S05]  /*5cd0*/  BSYNC B0 ;  /* 0x0000000000007941 */ /* 0x000fea0003800000 */
.L_x_11265:
[----:B------:R-:W2:Y:S01]  /*5ce0*/  LDS R137, [R137.X4+0xaa0] ;  /* 0x000aa00089897984 */ /* 0x000ea20000004800 */
[----:B------:R-:W-:Y:S01]  /*5cf0*/  BSSY B0, `(.L_x_11267) ;  /* 0x0000005000007945 */ /* 0x000fe20003800000 */
[----:B01----:R-:W-:-:S02]  /*5d00*/  IADD3 R7, R86, 0x1e0, RZ ;  /* 0x000001e056077810 */ /* 0x003fc40007ffe0ff */
[----:B------:R-:W-:Y:S01]  /*5d10*/  LEA.HI.SX32 R5, R5, R86, 0x1b ;  /* 0x0000005605057211 */ /* 0x000fe200078fdaff */
[----:B------:R-:W-:Y:S05]  /*5d20*/  @!P3 BRA `(.L_x_11268) ;  /* 0x000000100000b947 */ /* 0x000fea0003800000 */
[----:B--2---:R0:W-:Y:S02]  /*5d30*/  RED.E.ADD.F32.FTZ.RN.STRONG.GPU [R14.64+-0x180], R137 ;  /* 0xfffe80890e00798e */ /* 0x0041e4000c10e786 */
.L_x_11268:
[----:B------:R-:W-:Y:S05]  /*5d40*/  BSYNC B0 ;  /* 0x0000000000007941 */ /* 0x000fea0003800000 */
.L_x_11267:
[----:B------:R-:W1:Y:S01]  /*5d50*/  LDS R5, [R5.X4+0xb20] ;  /* 0x000b200005057984 */ /* 0x000e620000004800 */
[----:B------:R-:W-:Y:S01]  /*5d60*/  BSSY B0, `(.L_x_11269) ;  /* 0x0000004000007945 */ /* 0x000fe20003800000 */
[----:B------:R-:W-:Y:S01]  /*5d70*/  LEA.HI.SX32 R7, R7, R86, 0x1b ;  /* 0x0000005607077211 */ /* 0x000fe200078fdaff */
[----:B------:R-:W-:Y:S05]  /*5d80*/  @!P4 BRA `(.L_x_11270) ;  /* 0x000000100000c947 */ /* 0x000fea0003800000 */
[----:B-1----:R1:W-:Y:S02]  /*5d90*/  RED.E.ADD.F32.FTZ.RN.STRONG.GPU [R14.64+-0x100], R5 ;  /* 0xffff00050e00798e */ /* 0x0023e4000c10e786 */
.L_x_11270:
[----:B------:R-:W-:Y:S05]  /*5da0*/  BSYNC B0 ;  /* 0x0000000000007941 */ /* 0x000fea0003800000 */
.L_x_11269:
[----:B------:R-:W3:Y:S01]  /*5db0*/  LDS R7, [R7.X4+0xba0] ;  /* 0x000ba00007077984 */ /* 0x000ee20000004800 */
[----:B------:R-:W-:Y:S01]  /*5dc0*/  BSSY B0, `(.L_x_11271) ;  /* 0x0000003000007945 */ /* 0x000fe20003800000 */
[----:B------:R-:W-:Y:S05]  /*5dd0*/  @!P5 BRA `(.L_x_11272) ;  /* 0x000000100000d947 */ /* 0x000fea0003800000 */
[----:B---3--:R3:W-:Y:S02]  /*5de0*/  RED.E.ADD.F32.FTZ.RN.STRONG.GPU [R14.64+-0x80], R7 ;  /* 0xffff80070e00798e */ /* 0x0087e4000c10e786 */
.L_x_11272:
[----:B------:R-:W-:Y:S05]  /*5df0*/  BSYNC B0 ;  /* 0x0000000000007941 */ /* 0x000fea0003800000 */
.L_x_11271:
[----:B01-3--:R-:W0:Y:S01]  /*5e00*/  SHFL.DOWN PT, R14, R114, 0x1, 0x1f ;  /* 0x08201f00720e7f89 */ /* 0x00be2200000e0000 */
[----:B------:R-:W-:Y:S01]  /*5e10*/  ISETP.GT.AND P0, PT, R84, 0x1e, PT ;  /* 0x0000001e5400780c */ /* 0x000fe20003f04270 */
[----:B------:R-:W-:Y:S01]  /*5e20*/  BSSY B0, `(.L_x_11273) ;  /* 0x0000087000007945 */ /* 0x000fe20003800000 */
[----:B------:R-:W-:Y:S01]  /*5e30*/  MOV R5, R114 ;  /* 0x0000007200057202 */ /* 0x000fe20000000f00 */
[----:B--2---:R-:W1:Y:S01]  /*5e40*/  SHFL.DOWN PT, R137, R16, 0x1, 0x1f ;  /* 0x08201f0010897f89 */ /* 0x004e6200000e0000 */
[----:B------:R-:W-:Y:S01]  /*5e50*/  MOV R6, R16 ;  /* 0x0000001000067202 */ /* 0x000fe20000000f00 */
[----:B------:R-:W-:Y:S01]  /*5e60*/  FADD.FTZ R25, R112, R25 ;  /* 0x0000001970197221 */ /* 0x000fe20000010000 */
[----:B------:R-:W-:Y:S01]  /*5e70*/  MOV R7, R108 ;  /* 0x0000006c00077202 */ /* 0x000fe20000000f00 */
[----:B------:R-:W2:Y:S01]  /*5e80*/  SHFL.DOWN PT, R116, R108, 0x1, 0x1f ;  /* 0x08201f006c747f89 */ /* 0x000ea200000e0000 */
[----:B------:R-:W-:Y:S01]  /*5e90*/  MOV R4, R96 ;  /* 0x0000006000047202 */ /* 0x000fe20000000f00 */
[----:B------:R-:W-:Y:S01]  /*5ea0*/  FADD.FTZ R38, R110, R38 ;  /* 0x000000266e267221 */ /* 0x000fe20000010000 */
[----:B------:R-:W-:Y:S01]  /*5eb0*/  ISETP.NE.AND P1, PT, R84, RZ, PT ;  /* 0x000000ff5400720c */ /* 0x000fe20003f25270 */
[----:B------:R-:W3:Y:S01]  /*5ec0*/  SHFL.DOWN PT, R15, R96, 0x1, 0x1f ;  /* 0x08201f00600f7f89 */ /* 0x000ee200000e0000 */
[----:B------:R-:W-:Y:S01]  /*5ed0*/  ISETP.NE.AND P2, PT, R86, RZ, PT ;  /* 0x000000ff5600720c */ /* 0x000fe20003f45270 */
[----:B------:R-:W-:-:S02]  /*5ee0*/  FADD.FTZ R27, R106, R27 ;  /* 0x0000001b6a1b7221 */ /* 0x000fc40000010000 */
[----:B------:R-:W-:Y:S02]  /*5ef0*/  FADD.FTZ R40, R123, R40 ;  /* 0x000000287b287221 */ /* 0x000fe40000010000 */
[----:B------:R-:W-:Y:S02]  /*5f00*/  FADD.FTZ R29, R119, R29 ;  /* 0x0000001d771d7221 */ /* 0x000fe40000010000 */
[----:B------:R-:W-:Y:S02]  /*5f10*/  FADD.FTZ R42, R102, R42 ;  /* 0x0000002a662a7221 */ /* 0x000fe40000010000 */
[----:B------:R-:W-:Y:S02]  /*5f20*/  FADD.FTZ R31, R100, R31 ;  /* 0x0000001f641f7221 */ /* 0x000fe40000010000 */
[----:B0-----:R-:W-:Y:S02]  /*5f30*/  @!P0 FADD.FTZ R5, R5, R14 ;  /* 0x0000000e05058221 */ /* 0x001fe40000010000 */
[----:B------:R-:W-:-:S02]  /*5f40*/  FADD.FTZ R44, R98, R44 ;  /* 0x0000002c622c7221 */ /* 0x000fc40000010000 */
[----:B-1----:R-:W-:Y:S01]  /*5f50*/  @!P0 FADD.FTZ R6, R6, R137 ;  /* 0x0000008906068221 */ /* 0x002fe20000010000 */
[----:B------:R-:W0:Y:S01]  /*5f60*/  SHFL.DOWN PT, R14, R5, 0x2, 0x1f ;  /* 0x08401f00050e7f89 */ /* 0x000e2200000e0000 */
[----:B--2---:R-:W-:-:S03]  /*5f70*/  @!P0 FADD.FTZ R7, R7, R116 ;  /* 0x0000007407078221 */ /* 0x004fc60000010000 */
[----:B------:R-:W1:Y:S01]  /*5f80*/  SHFL.DOWN PT, R137, R6, 0x2, 0x1f ;  /* 0x08401f0006897f89 */ /* 0x000e6200000e0000 */
[----:B---3--:R-:W-:-:S03]  /*5f90*/  @!P0 FADD.FTZ R4, R4, R15 ;  /* 0x0000000f04048221 */ /* 0x008fc60000010000 */
[----:B------:R-:W2:Y:S01]  /*5fa0*/  SHFL.DOWN PT, R16, R7, 0x2, 0x1f ;  /* 0x08401f0007107f89 */ /* 0x000ea200000e0000 */
[----:B------:R-:W-:-:S03]  /*5fb0*/  ISETP.GT.AND P0, PT, R84, 0x1d, PT ;  /* 0x0000001d5400780c */ /* 0x000fc60003f04270 */
[----:B------:R-:W3:Y:S10]  /*5fc0*/  SHFL.DOWN PT, R15, R4, 0x2, 0x1f ;  /* 0x08401f00040f7f89 */ /* 0x000ef400000e0000 */
[----:B0-----:R-:W-:-:S02]  /*5fd0*/  @!P0 FADD.FTZ R5, R5, R14 ;  /* 0x0000000e05058221 */ /* 0x001fc40000010000 */
[----:B------:R-:W-:Y:S02]  /*5fe0*/  FMUL.FTZ R14, R3, R140 ;  /* 0x0000008c030e7220 */ /* 0x000fe40000410000 */
[----:B-1----:R-:W-:Y:S01]  /*5ff0*/  @!P0 FADD.FTZ R6, R6, R137 ;  /* 0x0000008906068221 */ /* 0x002fe20000010000 */
[----:B------:R-:W0:Y:S01]  /*6000*/  SHFL.DOWN PT, R96, R5, 0x4, 0x1f ;  /* 0x08801f0005607f89 */ /* 0x000e2200000e0000 */
[----:B--2---:R-:W-:-:S03]  /*6010*/  @!P0 FADD.FTZ R7, R7, R16 ;  /* 0x0000001007078221 */ /* 0x004fc60000010000 */
[----:B------:R-:W1:Y:S01]  /*6020*/  SHFL.DOWN PT, R143, R6, 0x4, 0x1f ;  /* 0x08801f00068f7f89 */ /* 0x000e6200000e0000 */
[----:B---3--:R-:W-:-:S03]  /*6030*/  @!P0 FADD.FTZ R4, R4, R15 ;  /* 0x0000000f04048221 */ /* 0x008fc60000010000 */
[----:B------:R-:W2:Y:S01]  /*6040*/  SHFL.DOWN PT, R108, R7, 0x4, 0x1f ;  /* 0x08801f00076c7f89 */ /* 0x000ea200000e0000 */
[----:B------:R-:W-:Y:S01]  /*6050*/  ISETP.GT.AND P0, PT, R84, 0x1b, PT ;  /* 0x0000001b5400780c */ /* 0x000fe20003f04270 */
[-C--:B------:R-:W-:Y:S02]  /*6060*/  FFMA.FTZ R15, R2, R135.reuse, -R14 ;  /* 0x00000087020f7223 */ /* 0x080fe4000001080e */
[----:B------:R-:W3:Y:S01]  /*6070*/  SHFL.DOWN PT, R137, R4, 0x4, 0x1f ;  /* 0x08801f0004897f89 */ /* 0x000ee200000e0000 */
[C---:B------:R-:W-:Y:S02]  /*6080*/  FMUL.FTZ R135, R3.reuse, R135 ;  /* 0x0000008703877220 */ /* 0x040fe40000410000 */
[----:B------:R-:W-:Y:S02]  /*6090*/  FMUL.FTZ R15, R18, R15 ;  /* 0x0000000f120f7220 */ /* 0x000fe40000410000 */
[----:B------:R-:W-:Y:S02]  /*60a0*/  FFMA.FTZ R16, R2, R140, R135 ;  /* 0x0000008c02107223 */ /* 0x000fe40000010087 */
[----:B------:R-:W-:-:S02]  /*60b0*/  FMUL.FTZ R14, R3, R138 ;  /* 0x0000008a030e7220 */ /* 0x000fc40000410000 */
[----:B------:R-:W-:Y:S02]  /*60c0*/  FFMA.FTZ R15, R19, R16, R15 ;  /* 0x00000010130f7223 */ /* 0x000fe4000001000f */
[----:B------:R-:W-:Y:S02]  /*60d0*/  FFMA.FTZ R14, R2, R139, -R14 ;  /* 0x0000008b020e7223 */ /* 0x000fe4000001080e */
[----:B0-----:R-:W-:Y:S02]  /*60e0*/  @!P0 FADD.FTZ R5, R5, R96 ;  /* 0x0000006005058221 */ /* 0x001fe40000010000 */
        /* <DEDUP_REMOVED lines=10> */
[----:B------:R-:W-:Y:S02]  /*6190*/  FADD.FTZ R52, R15, R52 ;  /* 0x000000340f347221 */ /* 0x000fe40000010000 */
[----:B------:R-:W3:Y:S01]  /*61a0*/  SHFL.DOWN PT, R19, R4, 0x8, 0x1f ;  /* 0x09001f0004137f89 */ /* 0x000ee200000e0000 */
[----:B------:R-:W-:-:S02]  /*61b0*/  FFMA.FTZ R15, R2, R133, -R14 ;  /* 0x00000085020f7223 */ /* 0x000fc4000001080e */
[C---:B------:R-:W-:Y:S02]  /*61c0*/  FMUL.FTZ R14, R3.reuse, R131 ;  /* 0x00000083030e7220 */ /* 0x040fe40000410000 */
[----:B------:R-:W-:Y:S02]  /*61d0*/  FMUL.FTZ R148, R148, R15 ;  /* 0x0000000f94947220 */ /* 0x000fe40000410000 */
[-C--:B------:R-:W-:Y:S02]  /*61e0*/  FFMA.FTZ R15, R2, R17.reuse, -R14 ;  /* 0x00000011020f7223 */ /* 0x080fe4000001080e */
[----:B------:R-:W-:Y:S02]  /*61f0*/  FMUL.FTZ R17, R3, R17 ;  /* 0x0000001103117220 */ /* 0x000fe40000410000 */
[----:B------:R-:W-:Y:S02]  /*6200*/  FMUL.FTZ R15, R150, R15 ;  /* 0x0000000f960f7220 */ /* 0x000fe40000410000 */
[----:B0-----:R-:W-:-:S02]  /*6210*/  @!P0 FADD.FTZ R5, R5, R18 ;  /* 0x0000001205058221 */ /* 0x001fc40000010000 */
[----:B------:R-:W-:Y:S02]  /*6220*/  FFMA.FTZ R17, R2, R131, R17 ;  /* 0x0000008302117223 */ /* 0x000fe40000010011 */
[----:B-1----:R-:W-:Y:S01]  /*6230*/  @!P0 FADD.FTZ R6, R6, R109 ;  /* 0x0000006d06068221 */ /* 0x002fe20000010000 */
[----:B------:R-:W0:Y:S01]  /*6240*/  SHFL.DOWN PT, R18, R5, 0x10, 0x1f ;  /* 0x0a001f0005127f89 */ /* 0x000e2200000e0000 */
[----:B------:R-:W-:Y:S02]  /*6250*/  FMUL.FTZ R139, R3, R139 ;  /* 0x0000008b038b7220 */ /* 0x000fe40000410000 */
[----:B--2---:R-:W-:Y:S02]  /*6260*/  @!P0 FADD.FTZ R7, R7, R96 ;  /* 0x0000006007078221 */ /* 0x004fe40000010000 */
[----:B------:R-:W-:Y:S02]  /*6270*/  FFMA.FTZ R104, R104, R17, R15 ;  /* 0x0000001168687223 */ /* 0x000fe4000001000f */
[----:B---3--:R-:W-:Y:S01]  /*6280*/  @!P0 FADD.FTZ R4, R4, R19 ;  /* 0x0000001304048221 */ /* 0x008fe20000010000 */
[----:B------:R-:W-:Y:S01]  /*6290*/  SHFL.DOWN PT, R96, R7, 0x10, 0x1f ;  /* 0x0a001f0007607f89 */ /* 0x000fe200000e0000 */
[C---:B------:R-:W-:Y:S01]  /*62a0*/  FMUL.FTZ R14, R3.reuse, R111 ;  /* 0x0000006f030e7220 */ /* 0x040fe20000410000 */
[----:B------:R-:W-:Y:S01]  /*62b0*/  ISETP.GT.AND P0, PT, R84, 0xf, PT ;  /* 0x0000000f5400780c */ /* 0x000fe20003f04270 */
[----:B------:R-:W-:Y:S01]  /*62c0*/  FFMA.FTZ R16, R2, R138, R139 ;  /* 0x0000008a02107223 */ /* 0x000fe2000001008b */
[----:B------:R-:W1:Y:S01]  /*62d0*/  SHFL.DOWN PT, R19, R6, 0x10, 0x1f ;  /* 0x0a001f0006137f89 */ /* 0x000e6200000e0000 */
[----:B------:R-:W-:-:S02]  /*62e0*/  FMUL.FTZ R133, R3, R133 ;  /* 0x0000008503857220 */ /* 0x000fc40000410000 */
[C---:B------:R-:W-:Y:S01]  /*62f0*/  FFMA.FTZ R15, R2.reuse, R129, -R14 ;  /* 0x00000081020f7223 */ /* 0x040fe2000001080e */
[----:B------:R-:W2:Y:S01]  /*6300*/  SHFL.DOWN PT, R17, R4, 0x10, 0x1f ;  /* 0x0a001f0004117f89 */ /* 0x000ea200000e0000 */
[----:B------:R-:W-:Y:S02]  /*6310*/  FMUL.FTZ R14, R3, R117 ;  /* 0x00000075030e7220 */ /* 0x000fe40000410000 */
[----:B------:R-:W-:Y:S02]  /*6320*/  FFMA.FTZ R145, R147, R16, R145 ;  /* 0x0000001093917223 */ /* 0x000fe40000010091 */
[C---:B------:R-:W-:Y:S02]  /*6330*/  FFMA.FTZ R16, R2.reuse, R134, R133 ;  /* 0x0000008602107223 */ /* 0x040fe40000010085 */
[----:B------:R-:W-:Y:S02]  /*6340*/  FFMA.FTZ R14, R2, R153, -R14 ;  /* 0x00000099020e7223 */ /* 0x000fe4000001080e */
[----:B------:R-:W-:-:S02]  /*6350*/  FFMA.FTZ R16, R149, R16, R148 ;  /* 0x0000001095107223 */ /* 0x000fc40000010094 */
[----:B------:R-:W-:Y:S02]  /*6360*/  FMUL.FTZ R122, R122, R15 ;  /* 0x0000000f7a7a7220 */ /* 0x000fe40000410000 */
[----:B------:R-:W-:Y:S02]  /*6370*/  FMUL.FTZ R15, R3, R113 ;  /* 0x00000071030f7220 */ /* 0x000fe40000410000 */
[----:B------:R-:W-:Y:S02]  /*6380*/  FMUL.FTZ R125, R125, R14 ;  /* 0x0000000e7d7d7220 */ /* 0x000fe40000410000 */
[----:B------:R-:W-:Y:S02]  /*6390*/  FMUL.FTZ R14, R3, R142 ;  /* 0x0000008e030e7220 */ /* 0x000fe40000410000 */
[----:B------:R-:W-:Y:S02]  /*63a0*/  FFMA.FTZ R105, R105, R134, R16 ;  /* 0x0000008669697223 */ /* 0x000fe40000010010 */
[----:B------:R-:W-:-:S02]  /*63b0*/  FFMA.FTZ R16, R2, R115, -R15 ;  /* 0x0000007302107223 */ /* 0x000fc4000001080f */
[C---:B------:R-:W-:Y:S02]  /*63c0*/  FMUL.FTZ R129, R3.reuse, R129 ;  /* 0x0000008103817220 */ /* 0x040fe40000410000 */
[C---:B------:R-:W-:Y:S02]  /*63d0*/  FMUL.FTZ R115, R3.reuse, R115 ;  /* 0x0000007303737220 */ /* 0x040fe40000410000 */
[C---:B------:R-:W-:Y:S02]  /*63e0*/  FMUL.FTZ R153, R3.reuse, R153 ;  /* 0x0000009903997220 */ /* 0x040fe40000410000 */
[-C--:B------:R-:W-:Y:S02]  /*63f0*/  FMUL.FTZ R3, R3, R141.reuse ;  /* 0x0000008d03037220 */ /* 0x080fe40000410000 */
[----:B------:R-:W-:Y:S02]  /*6400*/  FFMA.FTZ R14, R2, R141, -R14 ;  /* 0x0000008d020e7223 */ /* 0x000fe4000001080e */
[----:B------:R-:W-:-:S02]  /*6410*/  FMUL.FTZ R127, R127, R16 ;  /* 0x000000107f7f7220 */ /* 0x000fc40000410000 */
[----:B0-----:R-:W-:Y:S02]  /*6420*/  @!P0 FADD.FTZ R5, R5, R18 ;  /* 0x0000001205058221 */ /* 0x001fe40000010000 */
[C---:B------:R-:W-:Y:S02]  /*6430*/  FFMA.FTZ R129, R2.reuse, R111, R129 ;  /* 0x0000006f02817223 */ /* 0x040fe40000010081 */
[C---:B------:R-:W-:Y:S02]  /*6440*/  FFMA.FTZ R18, R2.reuse, R113, R115 ;  /* 0x0000007102127223 */ /* 0x040fe40000010073 */
[C---:B------:R-:W-:Y:S02]  /*6450*/  FFMA.FTZ R16, R2.reuse, R117, R153 ;  /* 0x0000007502107223 */ /* 0x040fe40000010099 */
[----:B------:R-:W-:Y:S02]  /*6460*/  FFMA.FTZ R2, R2, R142, R3 ;  /* 0x0000008e02027223 */ /* 0x000fe40000010003 */
[----:B------:R-:W-:-:S02]  /*6470*/  FMUL.FTZ R14, R121, R14 ;  /* 0x0000000e790e7220 */ /* 0x000fc40000410000 */
[----:B-1----:R-:W-:Y:S02]  /*6480*/  @!P0 FADD.FTZ R6, R6, R19 ;  /* 0x0000001306068221 */ /* 0x002fe40000010000 */
[----:B------:R-:W-:Y:S02]  /*6490*/  @!P0 FADD.FTZ R7, R7, R96 ;  /* 0x0000006007078221 */ /* 0x000fe40000010000 */
        /* <DEDUP_REMOVED lines=21> */
[----:B0-----:R-:W-:Y:S02]  /*65f0*/  ISETP.NE.AND P0, PT, R170, c[0x0][0x174], PT ;  /* 0x00005d00aa007a0c */ /* 0x001fe40003f05270 */
[----:B------:R-:W-:-:S11]  /*6600*/  SHF.L.U32 R16, R20, 0x3, RZ ;  /* 0x0000000314107819 */ /* 0x000fd600000006ff */
        /* <DEDUP_REMOVED lines=8> */
.L_x_11274:
[----:B0-----:R-:W-:Y:S05]  /*6690*/  BSYNC B0 ;  /* 0x0000000000007941 */ /* 0x001fea0003800000 */
.L_x_11273:
[----:B------:R-:W-:Y:S02]  /*66a0*/  IADD3 R20, R20, 0x1, RZ ;  /* 0x0000000114147810 */ /* 0x000fe40007ffe0ff */
[----:B------:R-:W-:-:S02]  /*66b0*/  IADD3 R21, P1, R21, 0x1, RZ ;  /* 0x0000000115157810 */ /* 0x000fc40007f3e0ff */
[----:B------:R-:W-:Y:S02]  /*66c0*/  ISETP.GE.AND P0, PT, R20, c[0x0][0x16c], PT ;  /* 0x00005b0014007a0c */ /* 0x000fe40003f06270 */
[----:B------:R-:W-:-:S11]  /*66d0*/  IADD3.X R0, RZ, R0, RZ, P1, !PT ;  /* 0x00000000ff007210 */ /* 0x000fd60000ffe4ff */
[----:B------:R-:W-:Y:S01]  /*66e0*/  @P0 CALL.REL.NOINC `(.L_x_11228) ;  /* 0x0000001000000944 */ /* 0x000fe20003c00000 */
[----:B------:R-:W-:Y:S05]  /*66f0*/  BRA `(.L_x_11275) ;  /* 0xffffaf2000007947 */ /* 0x000fea000383ffff */
.L_x_11228:
[----:B------:R-:W-:Y:S01]  /*6700*/  BAR.SYNC.DEFER_BLOCKING 0x0 ;  /* 0x0000000000007b1d */ /* 0x000fe20000010000 */
[----:B------:R-:W-:Y:S02]  /*6710*/  ISETP.NE.AND P0, PT, R86, RZ, PT ;  /* 0x000000ff5600720c */ /* 0x000fe40003f05270 */
[----:B------:R-:W-:Y:S02]  /*6720*/  F2FP.BF16.PACK_AB R31, R31, R44 ;  /* 0x0000002c1f1f723e */ /* 0x000fe400000010ff */
[----:B------:R-:W-:Y:S01]  /*6730*/  F2FP.BF16.PACK_AB R29, R29, R42 ;  /* 0x0000002a1d1d723e */ /* 0x000fe200000010ff */
[----:B------:R-:W-:Y:S01]  /*6740*/  BSSY B0, `(.L_x_11276) ;  /* 0x000003b000007945 */ /* 0x000fe20003800000 */
[----:B------:R-:W-:Y:S02]  /*6750*/  F2FP.BF16.PACK_AB R27, R27, R40 ;  /* 0x000000281b1b723e */ /* 0x000fe400000010ff */
[----:B------:R-:W-:Y:S02]  /*6760*/  F2FP.BF16.PACK_AB R25, R25, R38 ;  /* 0x000000261919723e */ /* 0x000fe400000010ff */
[----:B------:R-:W-:-:S02]  /*6770*/  PRMT R0, R31, 0x7632, R0 ;  /* 0x000076321f007816 */ /* 0x000fc40000000000 */
[----:B------:R-:W-:Y:S02]  /*6780*/  PRMT R2, R29, 0x7632, R2 ;  /* 0x000076321d027816 */ /* 0x000fe40000000002 */
[----:B------:R-:W-:Y:S02]  /*6790*/  PRMT R3, R27, 0x7632, R3 ;  /* 0x000076321b037816 */ /* 0x000fe40000000003 */
[C---:B------:R-:W-:Y:S02]  /*67a0*/  PRMT R4, R25.reuse, 0x7610, R4 ;  /* 0x0000761019047816 */ /* 0x040fe40000000004 */
[----:B------:R-:W-:Y:S02]  /*67b0*/  PRMT R5, R25, 0x7632, R5 ;  /* 0x0000763219057816 */ /* 0x000fe40000000005 */
[----:B------:R-:W-:Y:S02]  /*67c0*/  IADD3 R45, R74, -c[0x0][0x174], RZ ;  /* 0x80005d004a2d7a10 */ /* 0x000fe40007ffe0ff */
[----:B------:R-:W-:Y:S01]  /*67d0*/  SHF.R.S32.HI R16, RZ, 0x1f, R72 ;  /* 0x0000001fff107819 */ /* 0x000fe20000011448 */
[----:B------:R-:W-:Y:S01]  /*67e0*/  STS.U16 [R62], R31 ;  /* 0x0000001f3e007388 */ /* 0x000fe20000000400 */
[C---:B------:R-:W-:Y:S01]  /*67f0*/  LEA R15, P1, R72.reuse, c[0x0][0x330], 0x1 ;  /* 0x0000cc00480f7a11 */ /* 0x040fe200078208ff */
[----:B------:R-:W-:Y:S01]  /*6800*/  IMAD R45, R45, -0x100, RZ ;  /* 0xffffff002d2d7824 */ /* 0x000fe200078e02ff */
[----:B------:R-:W-:Y:S01]  /*6810*/  LOP3.LUT R18, R72, 0x20, RZ, 0xfc, !PT ;  /* 0x0000002048127812 */ /* 0x000fe200078efcff */
[----:B------:R-:W-:Y:S03]  /*6820*/  STS.U16 [R62+0x2], R0 ;  /* 0x000002003e007388 */ /* 0x000fe60000000400 */
[----:B------:R-:W-:Y:S01]  /*6830*/  SHF.R.S32.HI R47, RZ, 0x1f, R45 ;  /* 0x0000001fff2f7819 */ /* 0x000fe2000001142d */
[----:B------:R-:W-:Y:S04]  /*6840*/  STS.U16 [R62+0x4], R29 ;  /* 0x0000041d3e007388 */ /* 0x000fe80000000400 */
[----:B------:R-:W-:Y:S04]  /*6850*/  STS.U16 [R62+0x6], R2 ;  /* 0x000006023e007388 */ /* 0x000fe80000000400 */
[----:B------:R-:W-:Y:S04]  /*6860*/  STS.U16 [R62+0x8], R27 ;  /* 0x0000081b3e007388 */ /* 0x000fe80000000400 */
[----:B------:R0:W-:Y:S04]  /*6870*/  STS.U16 [R62+0xa], R3 ;  /* 0x00000a033e007388 */ /* 0x0001e80000000400 */
[----:B------:R-:W-:Y:S04]  /*6880*/  STS.U16 [R62+0xc], R4 ;  /* 0x00000c043e007388 */ /* 0x000fe80000000400 */
[----:B------:R1:W-:Y:S01]  /*6890*/  STS.U16 [R62+0xe], R5 ;  /* 0x00000e053e007388 */ /* 0x0003e20000000400 */
[----:B------:R-:W-:-:S06]  /*68a0*/  NOP ;  /* 0x0000000000007918 */ /* 0x000fcc0000000000 */
[----:B------:R-:W-:Y:S01]  /*68b0*/  LDS.U16 R17, [R70] ;  /* 0x0000000046117984 */ /* 0x000fe20000000400 */
[----:B0-----:R-:W-:-:S03]  /*68c0*/  IMAD.WIDE.U32 R2, R90, c[0x0][0x2d8], RZ ;  /* 0x0000b6005a027a25 */ /* 0x001fc600078e00ff */
[----:B------:R-:W-:Y:S01]  /*68d0*/  LDS.U16 R19, [R69+0x40] ;  /* 0x0000400045137984 */ /* 0x000fe20000000400 */
[----:B-1----:R-:W-:-:S03]  /*68e0*/  IMAD R5, R89, c[0x0][0x2d8], RZ ;  /* 0x0000b60059057a24 */ /* 0x002fc600078e02ff */
[----:B------:R-:W-:Y:S01]  /*68f0*/  LDS.U16 R21, [R68+0x80] ;  /* 0x0000800044157984 */ /* 0x000fe20000000400 */
[----:B------:R-:W-:Y:S02]  /*6900*/  IMAD R7, R90, c[0x0][0x2dc], R5 ;  /* 0x0000b7005a077a24 */ /* 0x000fe400078e0205 */
[----:B------:R-:W-:Y:S01]  /*6910*/  IMAD R5, R93, c[0x0][0x2e0], RZ ;  /* 0x0000b8005d057a24 */ /* 0x000fe200078e02ff */
[----:B------:R-:W-:Y:S02]  /*6920*/  LDS.U16 R23, [R67+0xc0] ;  /* 0x0000c00043177984 */ /* 0x000fe40000000400 */
[----:B------:R-:W-:Y:S01]  /*6930*/  IADD3 R3, R3, R7, RZ ;  /* 0x0000000703037210 */ /* 0x000fe20007ffe0ff */
[C---:B------:R-:W-:Y:S01]  /*6940*/  IMAD R5, R94.reuse, c[0x0][0x2e4], R5 ;  /* 0x0000b9005e057a24 */ /* 0x040fe200078e0205 */
[----:B------:R-:W-:Y:S03]  /*6950*/  LDS.U16 R25, [R66+0x100] ;  /* 0x0001000042197984 */ /* 0x000fe60000000400 */
[----:B------:R-:W-:Y:S01]  /*6960*/  IMAD.WIDE.U32 R2, R94, c[0x0][0x2e0], R2 ;  /* 0x0000b8005e027a25 */ /* 0x000fe200078e0002 */
[----:B------:R-:W-:Y:S04]  /*6970*/  LDS.U16 R27, [R65+0x140] ;  /* 0x00014000411b7984 */ /* 0x000fe80000000400 */
[----:B------:R-:W-:Y:S01]  /*6980*/  LDS.U16 R29, [R64+0x180] ;  /* 0x00018000401d7984 */ /* 0x000fe20000000400 */
[----:B------:R-:W-:-:S02]  /*6990*/  IADD3 R0, P2, R45, R2, RZ ;  /* 0x000000022d007210 */ /* 0x000fc40007f5e0ff */
[----:B------:R-:W-:Y:S01]  /*69a0*/  LEA.HI.X R2, R72, c[0x0][0x334], R16, 0x1, P1 ;  /* 0x0000cd0048027a11 */ /* 0x000fe200008f0c10 */
[----:B------:R-:W-:Y:S01]  /*69b0*/  LDS.U16 R31, [R63+0x1c0] ;  /* 0x0001c0003f1f7984 */ /* 0x000fe20000000400 */
[----:B------:R-:W-:Y:S02]  /*69c0*/  IADD3.X R3, R47, R5, R3, P2, !PT ;  /* 0x000000052f037210 */ /* 0x000fe400017fe403 */
[----:B------:R-:W-:Y:S01]  /*69d0*/  LEA R14, P3, R0, R15, 0x1 ;  /* 0x0000000f000e7211 */ /* 0x000fe200078608ff */
[----:B------:R-:W-:Y:S04]  /*69e0*/  @!P0 STS [0x210], R71 ;  /* 0x00021047ff008388 */ /* 0x000fe80000000800 */
[----:B------:R-:W-:Y:S01]  /*69f0*/  BAR.SYNC.DEFER_BLOCKING 0x0 ;  /* 0x0000000000007b1d */ /* 0x000fe20000010000 */
[----:B------:R-:W-:-:S02]  /*6a00*/  IADD3 R4, P2, R72, R73, RZ ;  /* 0x0000004948047210 */ /* 0x000fc40007f5e0ff */
[----:B------:R-:W-:Y:S02]  /*6a10*/  LEA.HI.X R15, R0, R2, R3, 0x1, P3 ;  /* 0x00000002000f7211 */ /* 0x000fe400018f0c03 */
[----:B------:R-:W-:Y:S01]  /*6a20*/  LEA.HI.X.SX32 R5, R73, R16, 0x1, P2 ;  /* 0x0000001049057211 */ /* 0x000fe200010f0eff */
        /* <DEDUP_REMOVED lines=12> */
.L_x_11277:
[----:B------:R-:W-:Y:S05]  /*6af0*/  BSYNC B0 ;  /* 0x0000000000007941 */ /* 0x000fea0003800000 */
.L_x_11276:
[----:B------:R-:W-:Y:S01]  /*6b00*/  ISETP.GE.AND P6, PT, R18, R41, PT ;  /* 0x000000291200720c */ /* 0x000fe20003fc6270 */
[----:B------:R-:W-:Y:S01]  /*6b10*/  BSSY B0, `(.L_x_11278) ;  /* 0x000004b000007945 */ /* 0x000fe20003800000 */
[C---:B------:R-:W-:Y:S02]  /*6b20*/  LOP3.LUT R20, R72.reuse, 0x40, RZ, 0xfc, !PT ;  /* 0x0000004048147812 */ /* 0x040fe400078efcff */
[C---:B------:R-:W-:Y:S02]  /*6b30*/  LOP3.LUT R22, R72.reuse, 0x60, RZ, 0xfc, !PT ;  /* 0x0000006048167812 */ /* 0x040fe400078efcff */
        /* <DEDUP_REMOVED lines=12> */
[----:B------:R1:W-:Y:S01]  /*6c00*/  @!P5 STG.E.U16 [R14.64+-0x180], R21 ;  /* 0xfffe80150e00d986 */ /* 0x0003e2000c101506 */
[----:B------:R-:W-:Y:S01]  /*6c10*/  F2FP.BF16.PACK_AB R2, R48, R35 ;  /* 0x000000233002723e */ /* 0x000fe200000010ff */
[----:B------:R-:W-:Y:S01]  /*6c20*/  FADD.FTZ R33, R33, R88 ;  /* 0x0000005821217221 */ /* 0x000fe20000010000 */
[C---:B0-----:R-:W-:Y:S01]  /*6c30*/  PRMT R6, R0.reuse, 0x7610, R6 ;  /* 0x0000761000067816 */ /* 0x041fe20000000006 */
[----:B------:R0:W-:Y:S01]  /*6c40*/  @!P4 STG.E.U16 [R14.64+-0x140], R23 ;  /* 0xfffec0170e00c986 */ /* 0x0001e2000c101506 */
[----:B------:R-:W-:Y:S01]  /*6c50*/  PRMT R7, R0, 0x7632, R7 ;  /* 0x0000763200077816 */ /* 0x000fe20000000007 */
[----:B------:R-:W-:Y:S01]  /*6c60*/  FADD.FTZ R46, R33, R46 ;  /* 0x0000002e212e7221 */ /* 0x000fe20000010000 */
[----:B------:R-:W-:Y:S01]  /*6c70*/  F2FP.BF16.PACK_AB R0, R50, R37 ;  /* 0x000000253200723e */ /* 0x000fe200000010ff */
[----:B------:R-:W-:Y:S01]  /*6c80*/  @!P3 STG.E.U16 [R14.64+-0x100], R25 ;  /* 0xffff00190e00b986 */ /* 0x000fe2000c101506 */
[----:B------:R-:W-:Y:S01]  /*6c90*/  F2FP.BF16.PACK_AB R3, R52, R39 ;  /* 0x000000273403723e */ /* 0x000fe200000010ff */
[----:B------:R-:W-:-:S02]  /*6ca0*/  FADD.FTZ R35, R46, R35 ;  /* 0x000000232e237221 */ /* 0x000fc40000010000 */
[----:B------:R-:W-:Y:S01]  /*6cb0*/  @!P2 STG.E.U16 [R14.64+-0xc0], R27 ;  /* 0xffff401b0e00a986 */ /* 0x000fe2000c101506 */
[----:B-1----:R-:W-:Y:S01]  /*6cc0*/  PRMT R21, R2, 0x7632, R21 ;  /* 0x0000763202157816 */ /* 0x002fe20000000015 */
[----:B------:R-:W-:Y:S02]  /*6cd0*/  FADD.FTZ R48, R35, R48 ;  /* 0x0000003023307221 */ /* 0x000fe40000010000 */
[----:B------:R-:W-:Y:S01]  /*6ce0*/  @!P1 STG.E.U16 [R14.64+-0x80], R29 ;  /* 0xffff801d0e009986 */ /* 0x000fe2000c101506 */
[----:B0-----:R-:W-:Y:S01]  /*6cf0*/  PRMT R23, R0, 0x7632, R23 ;  /* 0x0000763200177816 */ /* 0x001fe20000000017 */
[----:B------:R-:W-:Y:S02]  /*6d00*/  FADD.FTZ R37, R48, R37 ;  /* 0x0000002530257221 */ /* 0x000fe40000010000 */
[----:B------:R0:W-:Y:S02]  /*6d10*/  @!P6 STG.E.U16 [R14.64+-0x40], R31 ;  /* 0xffffc01f0e00e986 */ /* 0x0001e4000c101506 */
[----:B------:R-:W-:-:S02]  /*6d20*/  FADD.FTZ R50, R37, R50 ;  /* 0x0000003225327221 */ /* 0x000fc40000010000 */
[----:B------:R-:W-:Y:S02]  /*6d30*/  BAR.SYNC.DEFER_BLOCKING 0x0 ;  /* 0x0000000000007b1d */ /* 0x000fe40000010000 */
[----:B------:R-:W-:-:S04]  /*6d40*/  FADD.FTZ R39, R50, R39 ;  /* 0x0000002732277221 */ /* 0x000fc80000010000 */
[----:B------:R-:W-:Y:S01]  /*6d50*/  FADD.FTZ R88, R39, R52 ;  /* 0x0000003427587221 */ /* 0x000fe20000010000 */
[----:B0-----:R-:W-:Y:S01]  /*6d60*/  PRMT R31, R3, 0x7632, R31 ;  /* 0x00007632031f7816 */ /* 0x001fe2000000001f */
[----:B------:R-:W-:Y:S04]  /*6d70*/  STS.U16 [R62], R6 ;  /* 0x000000063e007388 */ /* 0x000fe80000000400 */
        /* <DEDUP_REMOVED lines=36> */
.L_x_11279:
[----:B------:R-:W-:Y:S05]  /*6fc0*/  BSYNC B0 ;  /* 0x0000000000007941 */ /* 0x000fea0003800000 */
.L_x_11278:
[----:B------:R-:W-:Y:S01]  /*6fd0*/  MOV R3, R27 ;  /* 0x0000001b00037202 */ /* 0x000fe20000000f00 */
[----:B------:R-:W-:Y:S01]  /*6fe0*/  IMAD R5, R93, c[0x0][0x300], RZ ;  /* 0x0000c0005d057a24 */ /* 0x000fe200078e02ff */
[----:B------:R-:W-:Y:S02]  /*6ff0*/  LEA R0, P4, R72, c[0x0][0x340], 0x1 ;  /* 0x0000d00048007a11 */ /* 0x000fe400078808ff */
[-C--:B------:R-:W-:Y:S01]  /*7000*/  ISETP.GE.AND P5, PT, R28, R23.reuse, PT ;  /* 0x000000171c00720c */ /* 0x080fe20003fa6270 */
[----:B------:R-:W-:Y:S01]  /*7010*/  IMAD.WIDE.U32 R2, R94, c[0x0][0x300], R2 ;  /* 0x0000c0005e027a25 */ /* 0x000fe200078e0002 */
[----:B------:R-:W-:Y:S02]  /*7020*/  LEA.HI.X R4, R72, c[0x0][0x344], R25, 0x1, P4 ;  /* 0x0000d10048047a11 */ /* 0x000fe400020f0c19 */
[----:B------:R-:W-:Y:S01]  /*7030*/  ISETP.GE.AND P0, PT, R18, R23, PT ;  /* 0x000000171200720c */ /* 0x000fe20003f06270 */
[----:B0-----:R-:W-:Y:S01]  /*7040*/  IMAD R6, R94, c[0x0][0x304], R5 ;  /* 0x0000c1005e067a24 */ /* 0x001fe200078e0205 */
[----:B------:R-:W-:-:S02]  /*7050*/  IADD3 R5, P3, R45, R2, RZ ;  /* 0x000000022d057210 */ /* 0x000fc40007f7e0ff */
[-C--:B------:R-:W-:Y:S02]  /*7060*/  ISETP.GE.AND P1, PT, R20, R23.reuse, PT ;  /* 0x000000171400720c */ /* 0x080fe40003f26270 */
        /* <DEDUP_REMOVED lines=11> */
[----:B------:R0:W-:Y:S01]  /*7120*/  @!P1 STG.E.U16 [R2.64+0x40], R17 ;  /* 0x0000401102009986 */ /* 0x0001e2000c101506 */
[----:B------:R-:W-:-:S03]  /*7130*/  IADD3 R77, P1, R77, -0x400, RZ ;  /* 0xfffffc004d4d7810 */ /* 0x000fc60007f3e0ff */
[----:B------:R0:W-:Y:S01]  /*7140*/  @!P6 STG.E.U16 [R2.64+0x180], R63 ;  /* 0x0001803f0200e986 */ /* 0x0001e2000c101506 */
[----:B------:R-:W-:-:S03]  /*7150*/  IADD3.X R76, R76, -0x1, RZ, P1, !PT ;  /* 0xffffffff4c4c7810 */ /* 0x000fc60000ffe4ff */
        /* <DEDUP_REMOVED lines=11> */
.L_x_11227:
[----:B------:R-:W-:Y:S02]  /*7210*/  ISETP.NE.U32.AND P0, PT, RZ, c[0x0][0x328], PT ;  /* 0x0000ca00ff007a0c */ /* 0x000fe40003f05070 */
[----:B------:R-:W-:-:S02]  /*7220*/  ISETP.NE.U32.AND P2, PT, RZ, c[0x0][0x348], PT ;  /* 0x0000d200ff007a0c */ /* 0x000fc40003f45070 */
[----:B------:R-:W-:Y:S02]  /*7230*/  ISETP.NE.AND.EX P1, PT, RZ, c[0x0][0x32c], PT, P0 ;  /* 0x0000cb00ff007a0c */ /* 0x000fe40003f25300 */
[----:B------:R-:W-:-:S11]  /*7240*/  ISETP.NE.AND.EX P0, PT, RZ, c[0x0][0x34c], PT, P2 ;  /* 0x0000d300ff007a0c */ /* 0x000fd60003f05320 */
[----:B------:R-:W-:Y:S05]  /*7250*/  @!P1 BRA `(.L_x_11281) ;  /* 0x0000014000009947 */ /* 0x000fea0003800000 */
[----:B------:R-:W1:Y:S01]  /*7260*/  SHFL.DOWN P1, R0, R85, 0x1, 0x1f ;  /* 0x08201f0055007f89 */ /* 0x000e620000020000 */
[----:B------:R-:W-:Y:S03]  /*7270*/  BSSY B0, `(.L_x_11281) ;  /* 0x0000012000007945 */ /* 0x000fe60003800000 */
[----:B------:R-:W2:Y:S01]  /*7280*/  S2R R6, SR_LANEID ;  /* 0x0000000000067919 */ /* 0x000ea20000000000 */
        /* <DEDUP_REMOVED lines=16> */
.L_x_11282:
[----:B0-----:R-:W-:Y:S05]  /*7390*/  BSYNC B0 ;  /* 0x0000000000007941 */ /* 0x001fea0003800000 */
.L_x_11281:
        /* <DEDUP_REMOVED lines=23> */
.L_x_11284:
[----:B------:R-:W1:Y:S02]  /*7510*/  S2R R13, SR_TID.X ;  /* 0x00000000000d7919 */ /* 0x000e640000002100 */
.L_x_11285:
[----:B0-----:R-:W-:Y:S05]  /*7520*/  BSYNC B0 ;  /* 0x0000000000007941 */ /* 0x001fea0003800000 */
.L_x_11283:
[----:B-1----:R-:W-:-:S13]  /*7530*/  ISETP.GE.AND P0, PT, R13, c[0x0][0x16c], PT ;  /* 0x00005b000d007a0c */ /* 0x002fda0003f06270 */
[----:B------:R-:W-:Y:S05]  /*7540*/  @P0 EXIT ;  /* 0x000000000000094d */ /* 0x000fea0003800000 */
[C---:B------:R-:W-:Y:S02]  /*7550*/  IMAD R3, R93.reuse, c[0x0][0x2a8], RZ ;  /* 0x0000aa005d037a24 */ /* 0x040fe400078e02ff */
[----:B------:R-:W-:Y:S02]  /*7560*/  IMAD R93, R93, c[0x0][0x288], RZ ;  /* 0x0000a2005d5d7a24 */ /* 0x000fe400078e02ff */
[----:B------:R-:W-:-:S04]  /*7570*/  IMAD.WIDE.U32 R6, R94, c[0x0][0x2a8], RZ ;  /* 0x0000aa005e067a25 */ /* 0x000fc800078e00ff */
[C---:B------:R-:W-:Y:S02]  /*7580*/  IMAD R3, R94.reuse, c[0x0][0x2ac], R3 ;  /* 0x0000ab005e037a24 */ /* 0x040fe400078e0203 */
[C---:B------:R-:W-:Y:S02]  /*7590*/  IMAD R19, R94.reuse, c[0x0][0x28c], R93 ;  /* 0x0000a3005e137a24 */ /* 0x040fe400078e025d */
[----:B------:R-:W-:Y:S01]  /*75a0*/  IMAD.WIDE.U32 R94, R94, c[0x0][0x288], RZ ;  /* 0x0000a2005e5e7a25 */ /* 0x000fe200078e00ff */
[----:B------:R-:W-:-:S04]  /*75b0*/  IADD3 R21, R7, R3, RZ ;  /* 0x0000000307157210 */ /* 0x000fc80007ffe0ff */
[----:B------:R-:W-:Y:S02]  /*75c0*/  IADD3 R19, R95, R19, RZ ;  /* 0x000000135f137210 */ /* 0x000fe40007ffe0ff */
.L_x_11286:
[----:B0-----:R-:W0:Y:S01]  /*75d0*/  LDS.64 R14, [R13.X8+0x31b0] ;  /* 0x0031b0000d0e7984 */ /* 0x001e220000008a00 */
[----:B------:R-:W-:Y:S01]  /*75e0*/  SHF.R.S32.HI R0, RZ, 0x1f, R13 ;  /* 0x0000001fff007819 */ /* 0x000fe2000001140d */
[----:B------:R-:W-:Y:S01]  /*75f0*/  YIELD ;  /* 0x0000000000007946 */ /* 0x000fe20003800000 */
[----:B------:R-:W-:Y:S01]  /*7600*/  MOV R2, R94 ;  /* 0x0000005e00027202 */ /* 0x000fe20000000f00 */
[----:B------:R1:W2:Y:S01]  /*7610*/  LDS.64 R16, [R13.X8+0x39b0] ;  /* 0x0039b0000d107984 */ /* 0x0002a20000008a00 */
        /* <DEDUP_REMOVED lines=11> */
[----:B-1----:R-:W-:Y:S02]  /*76d0*/  IADD3 R13, R13, c[0x0][0x0], RZ ;  /* 0x000000000d0d7a10 */ /* 0x002fe40007ffe0ff */
[----:B------:R-:W-:Y:S02]  /*76e0*/  LEA.HI.X R3, R8, c[0x0][0x314], R3, 0x3, P0 ;  /* 0x0000c50008037a11 */ /* 0x000fe400000f1c03 */
[----:B------:R-:W-:Y:S02]  /*76f0*/  ISETP.GE.AND P0, PT, R13, c[0x0][0x16c], PT ;  /* 0x00005b000d007a0c */ /* 0x000fe40003f06270 */
[----:B------:R-:W-:Y:S02]  /*7700*/  LEA R4, P1, R10, c[0x0][0x318], 0x3 ;  /* 0x0000c6000a047a11 */ /* 0x000fe400078218ff */
[----:B------:R-:W-:-:S04]  /*7710*/  IADD3 R5, R11, R5, RZ ;  /* 0x000000050b057210 */ /* 0x000fc80007ffe0ff */
[----:B------:R-:W-:Y:S01]  /*7720*/  LEA.HI.X R5, R10, c[0x0][0x31c], R5, 0x3, P1 ;  /* 0x0000c7000a057a11 */ /* 0x000fe200008f1c05 */
[----:B0-----:R0:W-:Y:S04]  /*7730*/  RED.E.ADD.F32.FTZ.RN.STRONG.GPU [R2.64], R14 ;  /* 0x0000000e0200798e */ /* 0x0011e8000c10e786 */
[----:B------:R0:W-:Y:S04]  /*7740*/  RED.E.ADD.F32.FTZ.RN.STRONG.GPU [R2.64+0x4], R15 ;  /* 0x0000040f0200798e */ /* 0x0001e8000c10e786 */
[----:B--2---:R0:W-:Y:S04]  /*7750*/  RED.E.ADD.F32.FTZ.RN.STRONG.GPU [R4.64], R16 ;  /* 0x000000100400798e */ /* 0x0041e8000c10e786 */
[----:B------:R0:W-:Y:S01]  /*7760*/  RED.E.ADD.F32.FTZ.RN.STRONG.GPU [R4.64+0x4], R17 ;  /* 0x000004110400798e */ /* 0x0001e2000c10e786 */
[----:B------:R-:W-:Y:S05]  /*7770*/  @!P0 BRA `(.L_x_11286) ;  /* 0xfffffe5000008947 */ /* 0x000fea000383ffff */
[----:B------:R-:W-:Y:S05]  /*7780*/  EXIT ;  /* 0x000000000000794d */ /* 0x000fea0003800000 */
.L_x_11287:
        /* <DEDUP_REMOVED lines=15> */
.L_x_14724:


//--------------------- .text._Z25selective_scan_bwd_kernelI32Selective_Scan_bwd_kernel_traitsILi32ELi8ELb0ELb0ELb1ELb0ELb1EN3c108BFloat16ENS1_7complexIfEEEEv12SSMParamsBwd --------------------------
	.section	.text._Z25selective_scan_bwd_kernelI32Selective_Scan_bwd_kernel_traitsILi32ELi8ELb0ELb0ELb1ELb0ELb1EN3c108BFloat16ENS1_7complexIfEEEEv12SSMParamsBwd,"ax",@progbits
	.sectioninfo	@"SHI_REGISTERS=198"
	.align	128
        .global         _Z25selective_scan_bwd_kernelI32Selective_Scan_bwd_kernel_traitsILi32ELi8ELb0ELb0ELb1ELb0ELb1EN3c108BFloat16ENS1_7complexIfEEEEv12SSMParamsBwd
        .type           _Z25selective_scan_bwd_kernelI32Selective_Scan_bwd_kernel_traitsILi32ELi8ELb0ELb0ELb1ELb0ELb1EN3c108BFloat16ENS1_7complexIfEEEEv12SSMParamsBwd,@function
        .size           _Z25selective_scan_bwd_kernelI32Selective_Scan_bwd_kernel_traitsILi32ELi8ELb0ELb0ELb1ELb0ELb1EN3c108BFloat16ENS1_7complexIfEEEEv12SSMParamsBwd,(.L_x_14725 - _Z25selective_scan_bwd_kernelI32Selective_Scan_bwd_kernel_traitsILi32ELi8ELb0ELb0ELb1ELb0ELb1EN3c108BFloat16ENS1_7complexIfEEEEv12SSMParamsBwd)
        .other          _Z25selective_scan_bwd_kernelI32Selective_Scan_bwd_kernel_traitsILi32ELi8ELb0ELb0ELb1ELb0ELb1EN3c108BFloat16ENS1_7complexIfEEEEv12SSMParamsBwd,@"STO_CUDA_ENTRY STV_DEFAULT"
_Z25selective_scan_bwd_kernelI32Selective_Scan_bwd_kernel_traitsILi32ELi8ELb0ELb0ELb1ELb0ELb1EN3c108BFloat16ENS1_7complexIfEEEEv12SSMParamsBwd:
.text._Z25selective_scan_bwd_kernelI32Selective_Scan_bwd_kernel_traitsILi32ELi8ELb0ELb0ELb1ELb0ELb1EN3c108BFloat16ENS1_7complexIfEEEEv12SSMParamsBwd:
        /* <DEDUP_REMOVED lines=21> */
[----:B------:R4:W5:Y:S01]  /*0150*/  @P1 LDG.E R62, [R4.64] ;  /* 0x00000006043e1981 */ /* 0x000962000c1e1900 */
[----:B--2---:R-:W-:Y:S01]  /*0160*/  SHF.R.S32.HI R60, RZ, 0x1f, R63 ;  /* 0x0000001fff3c7819 */ /* 0x004fe2000001143f */
[----:B------:R-:W-:Y:S01]  /*0170*/  IMAD R15, R65, c[0x0][0x1d8], RZ ;  /* 0x00007600410f7a24 */ /* 0x000fe200078e02ff */
[----:B------:R-:W-:Y:S01]  /*0180*/  MOV R12, c[0x0][0x174] ;  /* 0x00005d00000c7a02 */ /* 0x000fe20000000f00 */
[----:B------:R-:W-:Y:S01]  /*0190*/  HFMA2.MMA R59, -RZ, RZ, 0, 0 ;  /* 0x00000000ff3b7435 */ /* 0x000fe200000001ff */
[----:B------:R-:W-:Y:S01]  /*01a0*/  MOV R57, RZ ;  /* 0x000000ff00397202 */ /* 0x000fe20000000f00 */
[C---:B------:R-:W-:Y:S01]  /*01b0*/  IMAD R10, R60.reuse, c[0x0][0x1b0], RZ ;  /* 0x00006c003c0a7a24 */ /* 0x040fe200078e02ff */
[----:B0-----:R-:W-:Y:S01]  /*01c0*/  IABS R2, R66 ;  /* 0x0000004200027213 */ /* 0x001fe20000000000 */
[----:B-1----:R-:W-:Y:S01]  /*01d0*/  HFMA2.MMA R6, -RZ, RZ, 0, 0 ;  /* 0x00000000ff067435 */ /* 0x002fe200000001ff */
[----:B----4-:R-:W-:-:S02]  /*01e0*/  IMAD R4, R60, c[0x0][0x1d0], RZ ;  /* 0x000074003c047a24 */ /* 0x010fc400078e02ff */
[----:B------:R-:W-:Y:S01]  /*01f0*/  IMAD R17, R63, c[0x0][0x1b4], R10 ;  /* 0x00006d003f117a24 */ /* 0x000fe200078e020a */
[----:B---3--:R-:W-:-:S05]  /*0200*/  IADD3 R8, RZ, -R7, RZ ;  /* 0x80000007ff087210 */ /* 0x008fca0007ffe0ff */
[----:B------:R-:W-:-:S04]  /*0210*/  IMAD R3, R8, R11, RZ ;  /* 0x0000000b08037224 */ /* 0x000fc800078e02ff */
[----:B------:R-:W-:-:S04]  /*0220*/  IMAD.HI.U32 R7, R7, R3, R6 ;  /* 0x0000000307077227 */ /* 0x000fc800078e0006 */
[----:B------:R-:W-:Y:S02]  /*0230*/  IMAD R6, R60, c[0x0][0x1e0], RZ ;  /* 0x000078003c067a24 */ /* 0x000fe400078e02ff */
[----:B------:R-:W-:-:S04]  /*0240*/  IMAD.HI.U32 R61, R7, R2, RZ ;  /* 0x00000002073d7227 */ /* 0x000fc800078e00ff */
[----:B------:R-:W-:Y:S01]  /*0250*/  IMAD R7, R63, c[0x0][0x1d4], R4 ;  /* 0x000075003f077a24 */ /* 0x000fe200078e0204 */
[----:B------:R-:W-:Y:S01]  /*0260*/  IADD3 R0, -R61, RZ, RZ ;  /* 0x000000ff3d007210 */ /* 0x000fe20007ffe1ff */
[C---:B------:R-:W-:Y:S01]  /*0270*/  IMAD R9, R63.reuse, c[0x0][0x1e4], R6 ;  /* 0x000079003f097a24 */ /* 0x040fe200078e0206 */
[----:B------:R-:W-:Y:S01]  /*0280*/  LOP3.LUT R6, R66, c[0x0][0x178], RZ, 0x3c, !PT ;  /* 0x00005e0042067a12 */ /* 0x000fe200078e3cff */
[----:B------:R-:W-:-:S03]  /*0290*/  IMAD.WIDE.U32 R4, R63, c[0x0][0x1e0], RZ ;  /* 0x000078003f047a25 */ /* 0x000fc600078e00ff */
[----:B------:R-:W-:Y:S01]  /*02a0*/  ISETP.GE.AND P2, PT, R6, RZ, PT ;  /* 0x000000ff0600720c */ /* 0x000fe20003f46270 */
[----:B------:R-:W-:Y:S01]  /*02b0*/  IMAD R0, R11, R0, R2 ;  /* 0x000000000b007224 */ /* 0x000fe200078e0202 */
[----:B------:R-:W-:Y:S01]  /*02c0*/  IADD3 R5, R5, R9, RZ ;  /* 0x0000000905057210 */ /* 0x000fe20007ffe0ff */
[----:B------:R-:W-:-:S03]  /*02d0*/  IMAD.WIDE.U32 R2, R63, c[0x0][0x1d0], RZ ;  /* 0x000074003f027a25 */ /* 0x000fc600078e00ff */
[----:B------:R-:W-:Y:S01]  /*02e0*/  ISETP.GT.U32.AND P1, PT, R11, R0, PT ;  /* 0x000000000b00720c */ /* 0x000fe20003f24070 */
[----:B------:R-:W-:Y:S01]  /*02f0*/  IMAD.WIDE.U32 R8, R63, c[0x0][0x1b0], RZ ;  /* 0x00006c003f087a25 */ /* 0x000fe200078e00ff */
[----:B------:R-:W-:-:S03]  /*0300*/  IADD3 R3, R3, R7, RZ ;  /* 0x0000000703037210 */ /* 0x000fc60007ffe0ff */
[----:B------:R-:W-:Y:S01]  /*0310*/  IMAD.WIDE.U32 R6, R63, c[0x0][0x278], RZ ;  /* 0x00009e003f067a25 */ /* 0x000fe200078e00ff */
[----:B------:R-:W-:-:S03]  /*0320*/  IADD3 R9, R9, R17, RZ ;  /* 0x0000001109097210 */ /* 0x000fc60007ffe0ff */
[----:B------:R-:W-:-:S04]  /*0330*/  IMAD.WIDE.U32 R2, R66, c[0x0][0x1d8], R2 ;  /* 0x0000760042027a25 */ /* 0x000fc800078e0002 */
[-C--:B------:R-:W-:Y:S01]  /*0340*/  @!P1 IADD3 R0, R0, -R11.reuse, RZ ;  /* 0x8000000b00009210 */ /* 0x080fe20007ffe0ff */
[----:B------:R-:W-:Y:S01]  /*0350*/  IMAD R17, R65, c[0x0][0x280], RZ ;  /* 0x0000a00041117a24 */ /* 0x000fe200078e02ff */
[----:B------:R-:W-:Y:S02]  /*0360*/  @!P1 IADD3 R61, R61, 0x1, RZ ;  /* 0x000000013d3d9810 */ /* 0x000fe40007ffe0ff */
[----:B------:R-:W-:Y:S01]  /*0370*/  ISETP.GE.U32.AND P0, PT, R0, R11, PT ;  /* 0x0000000b0000720c */ /* 0x000fe20003f06070 */
[----:B------:R-:W-:Y:S01]  /*0380*/  IMAD R0, R60, c[0x0][0x278], RZ ;  /* 0x00009e003c007a24 */ /* 0x000fe200078e02ff */
[----:B------:R-:W-:Y:S01]  /*0390*/  LEA R11, R12, 0xffffff00, 0x8 ;  /* 0xffffff000c0b7811 */ /* 0x000fe200078e40ff */
[C---:B------:R-:W-:Y:S01]  /*03a0*/  IMAD R17, R66.reuse, c[0x0][0x284], R17 ;  /* 0x0000a10042117a24 */ /* 0x040fe200078e0211 */
[----:B------:R-:W-:Y:S01]  /*03b0*/  ISETP.NE.AND P1, PT, RZ, c[0x0][0x178], PT ;  /* 0x00005e00ff007a0c */ /* 0x000fe20003f25270 */
[----:B------:R-:W-:Y:S01]  /*03c0*/  IMAD R13, R63, c[0x0][0x27c], R0 ;  /* 0x00009f003f0d7a24 */ /* 0x000fe200078e0200 */
[----:B------:R-:W-:Y:S01]  /*03d0*/  IADD3 R53, P3, R11, R2, RZ ;  /* 0x000000020b357210 */ /* 0x000fe20007f7e0ff */
[----:B------:R-:W-:-:S02]  /*03e0*/  IMAD R0, R66, c[0x0][0x1dc], R15 ;  /* 0x0000770042007a24 */ /* 0x000fc400078e020f */
[----:B------:R-:W-:Y:S01]  /*03f0*/  IMAD R15, R65, c[0x0][0x1e8], RZ ;  /* 0x00007a00410f7a24 */ /* 0x000fe200078e02ff */
[----:B------:R-:W-:Y:S02]  /*0400*/  IADD3 R7, R7, R13, RZ ;  /* 0x0000000d07077210 */ /* 0x000fe40007ffe0ff */
[----:B------:R-:W-:Y:S01]  /*0410*/  SHF.R.S32.HI R13, RZ, 0x1f, R11 ;  /* 0x0000001fff0d7819 */ /* 0x000fe2000001140b */
[C---:B------:R-:W-:Y:S01]  /*0420*/  IMAD R15, R66.reuse, c[0x0][0x1ec], R15 ;  /* 0x00007b00420f7a24 */ /* 0x040fe200078e020f */
[----:B------:R-:W-:Y:S02]  /*0430*/  @P0 IADD3 R61, R61, 0x1, RZ ;  /* 0x000000013d3d0810 */ /* 0x000fe40007ffe0ff */
[----:B------:R-:W-:Y:S01]  /*0440*/  IADD3.X R0, R13, R3, R0, P3, !PT ;  /* 0x000000030d007210 */ /* 0x000fe20001ffe400 */
[C---:B------:R-:W-:Y:S01]  /*0450*/  IMAD.WIDE.U32 R2, R66.reuse, c[0x0][0x1e8], R4 ;  /* 0x00007a0042027a25 */ /* 0x040fe200078e0004 */
[----:B------:R-:W-:Y:S02]  /*0460*/  @!P2 IADD3 R61, -R61, RZ, RZ ;  /* 0x000000ff3d3da210 */ /* 0x000fe40007ffe1ff */
[----:B------:R-:W-:Y:S01]  /*0470*/  @!P1 LOP3.LUT R61, RZ, c[0x0][0x178], RZ, 0x33, !PT ;  /* 0x00005e00ff3d9a12 */ /* 0x000fe200078e33ff */
[----:B------:R-:W-:Y:S01]  /*0480*/  IMAD.WIDE.U32 R4, R66, c[0x0][0x280], R6 ;  /* 0x0000a00042047a25 */ /* 0x000fe200078e0006 */
[----:B------:R-:W-:-:S02]  /*0490*/  IADD3 R52, P0, R11, R2, RZ ;  /* 0x000000020b347210 */ /* 0x000fc40007f1e0ff */
[----:B------:R-:W-:Y:S01]  /*04a0*/  SHF.R.S32.HI R176, RZ, 0x1f, R61 ;  /* 0x0000001fffb07819 */ /* 0x000fe2000001143d */
[----:B------:R-:W-:Y:S01]  /*04b0*/  IMAD.WIDE.U32 R8, R61, c[0x0][0x1c8], R8 ;  /* 0x000072003d087a25 */ /* 0x000fe200078e0008 */
[----:B------:R-:W-:Y:S02]  /*04c0*/  IADD3.X R3, R13, R3, R15, P0, !PT ;  /* 0x000000030d037210 */ /* 0x000fe400007fe40f */
[----:B------:R-:W-:Y:S01]  /*04d0*/  LEA R55, P0, R53, c[0x0][0x240], 0x1 ;  /* 0x0000900035377a11 */ /* 0x000fe200078008ff */
[----:B------:R-:W-:Y:S01]  /*04e0*/  CS2R R14, SRZ ;  /* 0x00000000000e7805 */ /* 0x000fe2000001ff00 */
[----:B------:R-:W-:Y:S02]  /*04f0*/  IADD3 R11, P2, R11, R4, RZ ;  /* 0x000000040b0b7210 */ /* 0x000fe40007f5e0ff */
[----:B------:R-:W-:Y:S01]  /*0500*/  LEA.HI.X R53, R53, c[0x0][0x244], R0, 0x1, P0 ;  /* 0x0000910035357a11 */ /* 0x000fe200000f0c00 */
[----:B------:R-:W-:Y:S01]  /*0510*/  IMAD R0, R176, c[0x0][0x1c8], RZ ;  /* 0x00007200b0007a24 */ /* 0x000fe200078e02ff */
[----:B------:R-:W-:-:S02]  /*0520*/  ISETP.NE.U32.AND P0, PT, RZ, c[0x0][0x260], PT ;  /* 0x00009800ff007a0c */ /* 0x000fc40003f05070 */
[C---:B------:R-:W-:Y:S02]  /*0530*/  LEA R54, P1, R52.reuse, c[0x0][0x248], 0x1 ;  /* 0x0000920034367a11 */ /* 0x040fe400078208ff */
[----:B------:R-:W-:Y:S02]  /*0540*/  ISETP.NE.AND.EX P0, PT, RZ, c[0x0][0x264], PT, P0 ;  /* 0x00009900ff007a0c */ /* 0x000fe40003f05300 */
[----:B------:R-:W-:Y:S01]  /*0550*/  IADD3.X R50, R13, R5, R17, P2, !PT ;  /* 0x000000050d327210 */ /* 0x000fe200017fe411 */
[----:B------:R-:W-:Y:S01]  /*0560*/  IMAD R5, R61, c[0x0][0x1cc], R0 ;  /* 0x000073003d057a24 */ /* 0x000fe200078e0200 */
[----:B------:R-:W-:Y:S02]  /*0570*/  LEA.HI.X R52, R52, c[0x0][0x24c], R3, 0x1, P1 ;  /* 0x0000930034347a11 */ /* 0x000fe400008f0c03 */
[----:B------:R-:W-:Y:S02]  /*0580*/  ISETP.NE.U32.AND P1, PT, RZ, c[0x0][0x328], PT ;  /* 0x0000ca00ff007a0c */ /* 0x000fe40003f25070 */
[----:B------:R-:W-:-:S02]  /*0590*/  ISETP.NE.U32.AND P2, PT, RZ, c[0x0][0x348], PT ;  /* 0x0000d200ff007a0c */ /* 0x000fc40003f45070 */
[----:B------:R-:W-:Y:S02]  /*05a0*/  ISETP.NE.AND.EX P1, PT, RZ, c[0x0][0x32c], PT, P1 ;  /* 0x0000cb00ff007a0c */ /* 0x000fe40003f25310 */
[----:B------:R-:W-:Y:S01]  /*05b0*/  ISETP.NE.AND.EX P2, PT, RZ, c[0x0][0x34c], PT, P2 ;  /* 0x0000d300ff007a0c */ /* 0x000fe20003f45320 */
[----:B------:R-:W-:Y:S01]  /*05c0*/  @P0 IMAD R0, R63, c[0x0][0x164], R66 ;  /* 0x000059003f000a24 */ /* 0x000fe200078e0242 */
[C---:B------:R-:W-:Y:S02]  /*05d0*/  ISETP.GE.AND P3, PT, R12.reuse, 0x1, PT ;  /* 0x000000010c00780c */ /* 0x040fe40003f66270 */
[----:B------:R-:W-:Y:S01]  /*05e0*/  LEA R3, R12, 0xfffffe00, 0x9 ;  /* 0xfffffe000c037811 */ /* 0x000fe200078e48ff */
[----:B------:R-:W-:Y:S01]  /*05f0*/  @P0 IMAD R0, R0, c[0x0][0x174], RZ ;  /* 0x00005d0000000a24 */ /* 0x000fe200078e02ff */
[----:B------:R-:W-:Y:S01]  /*0600*/  LEA R51, P4, R11, c[0x0][0x308], 0x1 ;  /* 0x0000c2000b337a11 */ /* 0x000fe200078808ff */
[----:B------:R-:W-:Y:S01]  /*0610*/  CS2R R12, SRZ ;  /* 0x00000000000c7805 */ /* 0x000fe2000001ff00 */
[----:B------:R-:W-:Y:S01]  /*0620*/  IADD3 R47, P5, R3, R8, RZ ;  /* 0x00000008032f7210 */ /* 0x000fe20007fbe0ff */
[----:B------:R-:W-:Y:S01]  /*0630*/  @P0 IMAD R0, R0, c[0x0][0x16c], RZ ;  /* 0x00005b0000000a24 */ /* 0x000fe200078e02ff */
[----:B------:R-:W-:-:S02]  /*0640*/  IADD3 R2, R9, R5, RZ ;  /* 0x0000000509027210 */ /* 0x000fc40007ffe0ff */
[----:B------:R-:W-:Y:S02]  /*0650*/  @P0 MOV R17, 0x10 ;  /* 0x0000001000110802 */ /* 0x000fe40000000f00 */
[----:B------:R-:W-:Y:S02]  /*0660*/  LEA.HI.X R50, R11, c[0x0][0x30c], R50, 0x1, P4 ;  /* 0x0000c3000b327a11 */ /* 0x000fe400020f0c32 */
[----:B------:R-:W-:Y:S01]  /*0670*/  LEA.HI.X.SX32 R2, R3, R2, 0x1, P5 ;  /* 0x0000000203027211 */ /* 0x000fe200028f0eff */
        /* <DEDUP_REMOVED lines=19> */
.L_x_11346:
[----:B------:R-:W-:Y:S01]  /*07b0*/  IADD3 R174, -R44, c[0x0][0x174], RZ ;  /* 0x00005d002cae7a10 */ /* 0x000fe20007ffe1ff */
[----:B------:R-:W-:Y:S01]  /*07c0*/  BAR.SYNC.DEFER_BLOCKING 0x0 ;  /* 0x0000000000007b1d */ /* 0x000fe20000010000 */
[----:B------:R-:W-:Y:S02]  /*07d0*/  LOP3.LUT R6, R46, 0x20, RZ, 0xfc, !PT ;  /* 0x000000202e067812 */ /* 0x000fe400078efcff */
[----:B------:R-:W-:Y:S02]  /*07e0*/  LEA R10, R174, 0xffffff00, 0x8 ;  /* 0xffffff00ae0a7811 */ /* 0x000fe400078e40ff */
[----:B------:R-:W-:Y:S02]  /*07f0*/  LOP3.LUT R18, R46, 0x40, RZ, 0xfc, !PT ;  /* 0x000000402e127812 */ /* 0x000fe400078efcff */
[----:B------:R-:W-:Y:S02]  /*0800*/  IADD3 R43, -R10, c[0x0][0x168], RZ ;  /* 0x00005a000a2b7a10 */ /* 0x000fe40007ffe1ff */
[----:B------:R-:W-:-:S02]  /*0810*/  LEA R8, P3, R46, R55, 0x1 ;  /* 0x000000372e087211 */ /* 0x000fc400078608ff */
[-C--:B------:R-:W-:Y:S02]  /*0820*/  ISETP.GE.AND P0, PT, R46, R43.reuse, PT ;  /* 0x0000002b2e00720c */ /* 0x080fe40003f06270 */
[-C--:B------:R-:W-:Y:S02]  /*0830*/  ISETP.GE.AND P1, PT, R6, R43.reuse, PT ;  /* 0x0000002b0600720c */ /* 0x080fe40003f26270 */
[----:B------:R-:W-:Y:S02]  /*0840*/  ISETP.GE.AND P2, PT, R18, R43, PT ;  /* 0x0000002b1200720c */ /* 0x000fe40003f46270 */
[----:B0-----:R-:W-:Y:S02]  /*0850*/  PRMT R3, RZ, 0x7610, R3 ;  /* 0x00007610ff037816 */ /* 0x001fe40000000003 */
[----:B------:R-:W-:Y:S02]  /*0860*/  PRMT R0, RZ, 0x7610, R0 ;  /* 0x00007610ff007816 */ /* 0x000fe40000000000 */
[----:B------:R-:W-:-:S02]  /*0870*/  LEA.HI.X R9, R46, R53, R45, 0x1, P3 ;  /* 0x000000352e097211 */ /* 0x000fc400018f0c2d */
[----:B------:R-:W-:Y:S02]  /*0880*/  PRMT R5, RZ, 0x7610, R5 ;  /* 0x00007610ff057816 */ /* 0x000fe40000000005 */
        /* <DEDUP_REMOVED lines=27> */
[----:B------:R-:W-:Y:S02]  /*0a40*/  LEA.HI.SX32 R23, R23, R56, 0x1b ;  /* 0x0000003817177211 */ /* 0x000fe400078fdaff */
[----:B------:R-:W-:Y:S02]  /*0a50*/  SHF.L.U32 R42, R42, 0x1, RZ ;  /* 0x000000012a2a7819 */ /* 0x000fe400000006ff */
[----:B------:R-:W-:-:S02]  /*0a60*/  SHF.L.U32 R41, R21, 0x1, RZ ;  /* 0x0000000115297819 */ /* 0x000fc400000006ff */
[C---:B0-----:R-:W-:Y:S02]  /*0a70*/  IADD3 R9, R56.reuse, 0x60, RZ ;  /* 0x0000006038097810 */ /* 0x041fe40007ffe0ff */
[----:B------:R-:W-:Y:S02]  /*0a80*/  SHF.L.U32 R40, R23, 0x1, RZ ;  /* 0x0000000117287819 */ /* 0x000fe400000006ff */
[C---:B------:R-:W-:Y:S02]  /*0a90*/  IADD3 R21, R56.reuse, 0x80, RZ ;  /* 0x0000008038157810 */ /* 0x040fe40007ffe0ff */
[C---:B------:R-:W-:Y:S02]  /*0aa0*/  IADD3 R23, R56.reuse, 0xa0, RZ ;  /* 0x000000a038177810 */ /* 0x040fe40007ffe0ff */
[----:B------:R-:W-:Y:S02]  /*0ab0*/  IADD3 R25, R56, 0xc0, RZ ;  /* 0x000000c038197810 */ /* 0x000fe40007ffe0ff */
        /* <DEDUP_REMOVED lines=8> */
[C---:B------:R-:W-:Y:S02]  /*0b40*/  SHF.L.U32 R35, R46.reuse, 0x1, RZ ;  /* 0x000000012e237819 */ /* 0x040fe400000006ff */
[C---:B------:R-:W-:Y:S02]  /*0b50*/  ISETP.GE.AND P6, PT, R46.reuse, R43, PT ;  /* 0x0000002b2e00720c */ /* 0x040fe40003fc6270 */
[----:B------:R-:W-:Y:S02]  /*0b60*/  SHF.L.U64.HI R33, R46, 0x1, R45 ;  /* 0x000000012e217819 */ /* 0x000fe4000001022d */
[----:B------:R-:W-:Y:S02]  /*0b70*/  IADD3 R8, P0, R54, R35, RZ ;  /* 0x0000002336087210 */ /* 0x000fe40007f1e0ff */
[----:B------:R-:W-:-:S02]  /*0b80*/  ISETP.GE.AND P5, PT, R6, R43, PT ;  /* 0x0000002b0600720c */ /* 0x000fc40003fa6270 */
[----:B------:R-:W-:Y:S02]  /*0b90*/  IADD3.X R9, R52, R33, RZ, P0, !PT ;  /* 0x0000002134097210 */ /* 0x000fe400007fe4ff */
[-C--:B------:R-:W-:Y:S02]  /*0ba0*/  ISETP.GE.AND P4, PT, R18, R43.reuse, PT ;  /* 0x0000002b1200720c */ /* 0x080fe40003f86270 */
[-C--:B------:R-:W-:Y:S02]  /*0bb0*/  ISETP.GE.AND P3, PT, R20, R43.reuse, PT ;  /* 0x0000002b1400720c */ /* 0x080fe40003f66270 */
[-C--:B------:R-:W-:Y:S02]  /*0bc0*/  ISETP.GE.AND P2, PT, R22, R43.reuse, PT ;  /* 0x0000002b1600720c */ /* 0x080fe40003f46270 */
[-C--:B------:R-:W-:Y:S02]  /*0bd0*/  ISETP.GE.AND P1, PT, R86, R43.reuse, PT ;  /* 0x0000002b5600720c */ /* 0x080fe40003f26270 */
[----:B------:R-:W-:-:S02]  /*0be0*/  ISETP.GE.AND P0, PT, R2, R43, PT ;  /* 0x0000002b0200720c */ /* 0x000fc40003f06270 */
[----:B------:R-:W-:Y:S01]  /*0bf0*/  PRMT R68, RZ, 0x7610, R68 ;  /* 0x00007610ff447816 */ /* 0x000fe20000000044 */
[----:B--2---:R0:W-:Y:S04]  /*0c00*/  STS.U16 [R42], R3 ;  /* 0x000000032a007388 */ /* 0x0041e80000000400 */
[----:B---3--:R1:W-:Y:S01]  /*0c10*/  STS.U16 [R41+0x40], R0 ;  /* 0x0000400029007388 */ /* 0x0083e20000000400 */
[C---:B0-----:R-:W-:Y:S02]  /*0c20*/  IADD3 R3, R56.reuse, 0xe0, RZ ;  /* 0x000000e038037810 */ /* 0x041fe40007ffe0ff */
[----:B-1----:R-:W-:Y:S02]  /*0c30*/  SHF.L.U32 R0, R56, 0x3, RZ ;  /* 0x0000000338007819 */ /* 0x002fe400000006ff */
[----:B------:R-:W-:-:S02]  /*0c40*/  LEA.HI.SX32 R3, R3, R56, 0x1b ;  /* 0x0000003803037211 */ /* 0x000fc400078fdaff */
[----:B------:R-:W-:Y:S01]  /*0c50*/  LEA.HI.SX32 R32, R0, R0, 0x1b ;  /* 0x0000000000207211 */ /* 0x000fe200078fdaff */
[----:B----4-:R0:W-:Y:S01]  /*0c60*/  STS.U16 [R40+0x80], R5 ;  /* 0x0000800528007388 */ /* 0x0101e20000000400 */
[----:B------:R-:W-:Y:S02]  /*0c70*/  SHF.L.U32 R34, R3, 0x1, RZ ;  /* 0x0000000103227819 */ /* 0x000fe400000006ff */
[----:B------:R-:W-:Y:S01]  /*0c80*/  SHF.L.U32 R32, R32, 0x1, RZ ;  /* 0x0000000120207819 */ /* 0x000fe200000006ff */
[----:B------:R1:W-:Y:S04]  /*0c90*/  STS.U16 [R39+0xc0], R24 ;  /* 0x0000c01827007388 */ /* 0x0003e80000000400 */
        /* <DEDUP_REMOVED lines=16> */
[----:B0-----:R-:W-:Y:S02]  /*0da0*/  PRMT R5, RZ, 0x7610, R5 ;  /* 0x00007610ff057816 */ /* 0x001fe40000000005 */
[----:B-1----:R-:W-:Y:S02]  /*0db0*/  PRMT R24, RZ, 0x7610, R24 ;  /* 0x00007610ff187816 */ /* 0x002fe40000000018 */
[----:B--2---:R-:W-:Y:S02]  /*0dc0*/  PRMT R7, RZ, 0x7610, R7 ;  /* 0x00007610ff077816 */ /* 0x004fe40000000007 */
[----:B---3--:R-:W-:Y:S02]  /*0dd0*/  PRMT R11, RZ, 0x7610, R11 ;  /* 0x00007610ff0b7816 */ /* 0x008fe4000000000b */
[----:B----4-:R-:W-:Y:S01]  /*0de0*/  PRMT R19, RZ, 0x7610, R19 ;  /* 0x00007610ff137816 */ /* 0x010fe20000000013 */
        /* <DEDUP_REMOVED lines=59> */
[C---:B------:R-:W-:Y:S02]  /*11a0*/  IMAD.WIDE.U32 R72, R63.reuse, c[0x0][0x200], RZ ;  /* 0x000080003f487a25 */ /* 0x040fe400078e00ff */
[----:B--2---:R-:W-:Y:S02]  /*11b0*/  @!P0 MOV R74, R10 ;  /* 0x0000000a004a8202 */ /* 0x004fe40000000f00 */
[C---:B------:R-:W-:Y:S01]  /*11c0*/  IMAD R89, R63.reuse, c[0x0][0x204], R24 ;  /* 0x000081003f597a24 */ /* 0x040fe200078e0218 */
[----:B------:R-:W-:Y:S01]  /*11d0*/  @!P0 MOV R75, R11 ;  /* 0x0000000b004b8202 */ /* 0x000fe20000000f00 */
[----:B------:R-:W-:Y:S01]  /*11e0*/  @!P0 IMAD.WIDE.U32 R70, R63, c[0x0][0x1f0], R10 ;  /* 0x00007c003f468a25 */ /* 0x000fe200078e000a */
[----:B------:R-:W-:Y:S02]  /*11f0*/  IADD3 R9, R9, R87, RZ ;  /* 0x0000005709097210 */ /* 0x000fe40007ffe0ff */
[----:B------:R-:W-:Y:S01]  /*1200*/  IADD3 R24, R44, -c[0x0][0x174], RZ ;  /* 0x80005d002c187a10 */ /* 0x000fe20007ffe0ff */
[----:B------:R-:W-:Y:S01]  /*1210*/  @!P0 IMAD.WIDE.U32 R74, R63, c[0x0][0x200], R74 ;  /* 0x000080003f4a8a25 */ /* 0x000fe200078e004a */
[----:B------:R-:W-:-:S02]  /*1220*/  IADD3 R77, R73, R89, RZ ;  /* 0x00000059494d7210 */ /* 0x000fc40007ffe0ff */
[----:B------:R-:W-:Y:S01]  /*1230*/  @!P0 IADD3 R71, R87, R71, RZ ;  /* 0x0000004757478210 */ /* 0x000fe20007ffe0ff */
[----:B------:R-:W-:Y:S01]  /*1240*/  IMAD R87, R65, c[0x0][0x1f8], RZ ;  /* 0x00007e0041577a24 */ /* 0x000fe200078e02ff */
[----:B------:R-:W-:Y:S01]  /*1250*/  MOV R76, R72 ;  /* 0x00000048004c7202 */ /* 0x000fe20000000f00 */
[----:B------:R-:W-:Y:S02]  /*1260*/  IMAD R24, R24, -0x100, RZ ;  /* 0xffffff0018187824 */ /* 0x000fe400078e02ff */
[C---:B------:R-:W-:Y:S01]  /*1270*/  IMAD.WIDE.U32 R72, R66.reuse, c[0x0][0x1f8], R8 ;  /* 0x00007e0042487a25 */ /* 0x040fe200078e0008 */
[----:B------:R-:W-:Y:S02]  /*1280*/  @!P0 IADD3 R75, R89, R75, RZ ;  /* 0x0000004b594b8210 */ /* 0x000fe40007ffe0ff */
[----:B------:R-:W-:Y:S01]  /*1290*/  SHF.R.S32.HI R0, RZ, 0x1f, R24 ;  /* 0x0000001fff007819 */ /* 0x000fe20000011418 */
[----:B------:R-:W-:Y:S01]  /*12a0*/  IMAD R91, R66, c[0x0][0x1fc], R87 ;  /* 0x00007f00425b7a24 */ /* 0x000fe200078e0257 */
[----:B------:R-:W-:Y:S01]  /*12b0*/  IADD3 R87, P1, R24, R72, RZ ;  /* 0x0000004818577210 */ /* 0x000fe20007f3e0ff */
[----:B------:R-:W-:-:S02]  /*12c0*/  IMAD R89, R65, c[0x0][0x208], RZ ;  /* 0x0000820041597a24 */ /* 0x000fc400078e02ff */
[----:B------:R-:W-:Y:S01]  /*12d0*/  @!P0 IMAD.WIDE.U32 R8, R66, c[0x0][0x1f8], R70 ;  /* 0x00007e0042088a25 */ /* 0x000fe200078e0046 */
[----:B------:R-:W-:-:S03]  /*12e0*/  IADD3.X R88, R0, R91, R73, P1, !PT ;  /* 0x0000005b00587210 */ /* 0x000fc60000ffe449 */
[----:B------:R-:W-:-:S04]  /*12f0*/  IMAD.WIDE.U32 R76, R66, c[0x0][0x208], R76 ;  /* 0x00008200424c7a25 */ /* 0x000fc800078e004c */
[----:B------:R-:W-:Y:S01]  /*1300*/  IMAD R93, R66, c[0x0][0x20c], R89 ;  /* 0x00008300425d7a24 */ /* 0x000fe200078e0259 */
[----:B------:R-:W-:Y:S01]  /*1310*/  @!P0 IADD3 R89, P1, R46, R8, RZ ;  /* 0x000000082e598210 */ /* 0x000fe20007f3e0ff */
[----:B------:R-:W-:Y:S01]  /*1320*/  @!P0 IMAD.WIDE.U32 R70, R66, c[0x0][0x208], R74 ;  /* 0x0000820042468a25 */ /* 0x000fe200078e004a */
[----:B------:R-:W-:Y:S02]  /*1330*/  IADD3 R76, P2, R24, R76, RZ ;  /* 0x0000004c184c7210 */ /* 0x000fe40007f5e0ff */
[----:B------:R-:W-:Y:S02]  /*1340*/  LEA R75, P4, R46, c[0x0][0x258], 0x1 ;  /* 0x000096002e4b7a11 */ /* 0x000fe400078808ff */
[----:B------:R-:W-:Y:S02]  /*1350*/  @!P0 IADD3.X R90, R45, R9, R91, P1, !PT ;  /* 0x000000092d5a8210 */ /* 0x000fe40000ffe45b */
[----:B------:R-:W-:Y:S02]  /*1360*/  IADD3.X R77, R0, R93, R77, P2, !PT ;  /* 0x0000005d004d7210 */ /* 0x000fe400017fe44d */
[----:B------:R-:W-:-:S02]  /*1370*/  LEA.HI.X R9, R46, c[0x0][0x25c], R45, 0x1, P4 ;  /* 0x000097002e097a11 */ /* 0x000fc400020f0c2d */
[----:B------:R-:W-:-:S04]  /*1380*/  LEA R74, P4, R76, R75, 0x1 ;  /* 0x0000004b4c4a7211 */ /* 0x000fc800078808ff */
[----:B------:R-:W-:Y:S02]  /*1390*/  LEA.HI.X R75, R76, R9, R77, 0x1, P4 ;  /* 0x000000094c4b7211 */ /* 0x000fe400020f0c4d */
[C---:B------:R-:W-:Y:S02]  /*13a0*/  @!P0 IADD3 R84, P3, R46.reuse, R70, RZ ;  /* 0x000000462e548210 */ /* 0x040fe40007f7e0ff */
[----:B------:R-:W-:Y:S02]  /*13b0*/  LEA R72, P2, R46, c[0x0][0x268], 0x1 ;  /* 0x00009a002e487a11 */ /* 0x000fe400078408ff */
[----:B------:R-:W-:Y:S02]  /*13c0*/  ISETP.GE.AND P6, PT, R6, R43, PT ;  /* 0x0000002b0600720c */ /* 0x000fe40003fc6270 */
[----:B------:R-:W-:Y:S02]  /*13d0*/  @!P0 IADD3.X R71, R45, R71, R93, P3, !PT ;  /* 0x000000472d478210 */ /* 0x000fe40001ffe45d */
[----:B------:R-:W-:-:S02]  /*13e0*/  @!P0 LEA R70, P3, R84, c[0x0][0x258], 0x1 ;  /* 0x0000960054468a11 */ /* 0x000fc400078608ff */
[----:B------:R-:W-:Y:S02]  /*13f0*/  LEA.HI.X R73, R46, c[0x0][0x26c], R45, 0x1, P2 ;  /* 0x00009b002e497a11 */ /* 0x000fe400010f0c2d */
[----:B------:R-:W-:Y:S02]  /*1400*/  LEA R72, P2, R87, R72, 0x1 ;  /* 0x0000004857487211 */ /* 0x000fe400078408ff */
[----:B------:R-:W-:Y:S02]  /*1410*/  @!P0 LEA R8, P1, R89, c[0x0][0x268], 0x1 ;  /* 0x00009a0059088a11 */ /* 0x000fe400078208ff */
[----:B------:R-:W-:Y:S02]  /*1420*/  @!P0 LEA.HI.X R71, R84, c[0x0][0x25c], R71, 0x1, P3 ;  /* 0x0000970054478a11 */ /* 0x000fe400018f0c47 */
[----:B------:R-:W-:Y:S02]  /*1430*/  PRMT R84, RZ, 0x7610, R84 ;  /* 0x00007610ff547816 */ /* 0x000fe40000000054 */
[----:B------:R-:W-:-:S02]  /*1440*/  LEA.HI.X R73, R87, R73, R88, 0x1, P2 ;  /* 0x0000004957497211 */ /* 0x000fc400010f0c58 */
[----:B------:R-:W-:Y:S02]  /*1450*/  @!P0 LEA.HI.X R9, R89, c[0x0][0x26c], R90, 0x1, P1 ;  /* 0x00009b0059098a11 */ /* 0x000fe400008f0c5a */
[-C--:B------:R-:W-:Y:S02]  /*1460*/  ISETP.GE.AND P1, PT, R18, R43.reuse, PT ;  /* 0x0000002b1200720c */ /* 0x080fe40003f26270 */
[-C--:B------:R-:W-:Y:S02]  /*1470*/  ISETP.GE.AND P2, PT, R20, R43.reuse, PT ;  /* 0x0000002b1400720c */ /* 0x080fe40003f46270 */
[-C--:B------:R-:W-:Y:S02]  /*1480*/  ISETP.GE.AND P3, PT, R22, R43.reuse, PT ;  /* 0x0000002b1600720c */ /* 0x080fe40003f66270 */
[----:B------:R-:W-:Y:S02]  /*1490*/  PRMT R87, RZ, 0x7610, R87 ;  /* 0x00007610ff577816 */ /* 0x000fe40000000057 */
[----:B------:R-:W-:-:S02]  /*14a0*/  ISETP.GE.AND P4, PT, R86, R43, PT ;  /* 0x0000002b5600720c */ /* 0x000fc40003f86270 */
[----:B------:R-:W-:Y:S02]  /*14b0*/  ISETP.GE.AND P5, PT, R2, R43, PT ;  /* 0x0000002b0200720c */ /* 0x000fe40003fa6270 */
[----:B------:R-:W-:Y:S02]  /*14c0*/  PRMT R88, RZ, 0x7610, R88 ;  /* 0x00007610ff587816 */ /* 0x000fe40000000058 */
[----:B------:R-:W-:Y:S01]  /*14d0*/  PRMT R89, RZ, 0x7610, R89 ;  /* 0x00007610ff597816 */ /* 0x000fe20000000059 */
[----:B---3--:R-:W-:Y:S04]  /*14e0*/  STS.U16 [R42], R69 ;  /* 0x000000452a007388 */ /* 0x008fe80000000400 */
[----:B----4-:R-:W-:Y:S04]  /*14f0*/  STS.U16 [R41+0x40], R78 ;  /* 0x0000404e29007388 */ /* 0x010fe80000000400 */
[----:B------:R-:W-:Y:S04]  /*1500*/  STS.U16 [R40+0x80], R79 ;  /* 0x0000804f28007388 */ /* 0x000fe80000000400 */
        /* <DEDUP_REMOVED lines=37> */
[----:B------:R0:W-:Y:S04]  /*1760*/  STS.U16 [R39+0xc0], R88 ;  /* 0x0000c05827007388 */ /* 0x0001e80000000400 */
[----:B------:R-:W-:Y:S04]  /*1770*/  STS.U16 [R38+0x100], R85 ;  /* 0x0001005526007388 */ /* 0x000fe80000000400 */
[----:B------:R-:W-:Y:S04]  /*1780*/  STS.U16 [R37+0x140], R8 ;  /* 0x0001400825007388 */ /* 0x000fe80000000400 */
[----:B------:R-:W-:Y:S04]  /*1790*/  STS.U16 [R36+0x180], R9 ;  /* 0x0001800924007388 */ /* 0x000fe80000000400 */
[----:B------:R1:W-:Y:S01]  /*17a0*/  STS.U16 [R34+0x1c0], R89 ;  /* 0x0001c05922007388 */ /* 0x0003e20000000400 */
[----:B------:R-:W-:-:S06]  /*17b0*/  NOP ;  /* 0x0000000000007918 */ /* 0x000fcc0000000000 */
[----:B------:R-:W2:Y:S04]  /*17c0*/  LDS.U16 R72, [R32] ;  /* 0x0000000020487984 */ /* 0x000ea80000000400 */
[----:B------:R-:W3:Y:S04]  /*17d0*/  LDS.U16 R73, [R32+0x2] ;  /* 0x0000020020497984 */ /* 0x000ee80000000400 */
[----:B------:R-:W-:Y:S04]  /*17e0*/  LDS.U16 R84, [R32+0x4] ;  /* 0x0000040020547984 */ /* 0x000fe80000000400 */
[----:B------:R-:W-:Y:S04]  /*17f0*/  LDS.U16 R83, [R32+0x6] ;  /* 0x0000060020537984 */ /* 0x000fe80000000400 */
[----:B------:R-:W2:Y:S04]  /*1800*/  LDS.U16 R87, [R32+0x8] ;  /* 0x0000080020577984 */ /* 0x000ea80000000400 */
[----:B------:R-:W2:Y:S04]  /*1810*/  LDS.U16 R85, [R32+0xa] ;  /* 0x00000a0020557984 */ /* 0x000ea80000000400 */
[----:B------:R-:W2:Y:S04]  /*1820*/  LDS.U16 R8, [R32+0xc] ;  /* 0x00000c0020087984 */ /* 0x000ea80000000400 */
[----:B------:R-:W2:Y:S04]  /*1830*/  LDS.U16 R9, [R32+0xe] ;  /* 0x00000e0020097984 */ /* 0x000ea80000000400 */
[----:B------:R-:W-:Y:S01]  /*1840*/  BAR.SYNC.DEFER_BLOCKING 0x0 ;  /* 0x0000000000007b1d */ /* 0x000fe20000010000 */
[----:B0-----:R-:W-:-:S02]  /*1850*/  PRMT R88, RZ, 0x7610, R88 ;  /* 0x00007610ff587816 */ /* 0x001fc40000000058 */
[----:B-1----:R-:W-:-:S03]  /*1860*/  PRMT R89, RZ, 0x7610, R89 ;  /* 0x00007610ff597816 */ /* 0x002fc60000000059 */
[----:B------:R0:W4:Y:S01]  /*1870*/  @!P0 LDG.E.U16 R91, [R70.64] ;  /* 0x00000006465b8981 */ /* 0x000122000c1e1500 */
[----:B------:R-:W-:-:S03]  /*1880*/  ISETP.GE.AND P0, PT, R6, R43, PT ;  /* 0x0000002b0600720c */ /* 0x000fc60003f06270 */
[----:B------:R2:W4:Y:S04]  /*1890*/  @!P1 LDG.E.U16 R89, [R74.64+-0x180] ;  /* 0xfffe80064a599981 */ /* 0x000528000c1e1500 */
[----:B------:R2:W4:Y:S04]  /*18a0*/  @!P2 LDG.E.U16 R90, [R74.64+-0x140] ;  /* 0xfffec0064a5aa981 */ /* 0x000528000c1e1500 */
[----:B------:R2:W4:Y:S04]  /*18b0*/  @!P3 LDG.E.U16 R93, [R74.64+-0x100] ;  /* 0xffff00064a5db981 */ /* 0x000528000c1e1500 */
[----:B------:R2:W4:Y:S04]  /*18c0*/  @!P0 LDG.E.U16 R88, [R74.64+-0x1c0] ;  /* 0xfffe40064a588981 */ /* 0x000528000c1e1500 */
[----:B------:R2:W4:Y:S04]  /*18d0*/  @!P4 LDG.E.U16 R92, [R74.64+-0xc0] ;  /* 0xffff40064a5cc981 */ /* 0x000528000c1e1500 */
[----:B------:R2:W4:Y:S04]  /*18e0*/  @!P5 LDG.E.U16 R95, [R74.64+-0x80] ;  /* 0xffff80064a5fd981 */ /* 0x000528000c1e1500 */
[----:B------:R2:W4:Y:S02]  /*18f0*/  @!P6 LDG.E.U16 R97, [R74.64+-0x40] ;  /* 0xffffc0064a61e981 */ /* 0x000524000c1e1500 */
[----:B--2---:R-:W-:-:S05]  /*1900*/  PRMT R74, RZ, 0x5410, R72 ;  /* 0x00005410ff4a7816 */ /* 0x004fca0000000048 */
[----:B0-----:R-:W-:-:S04]  /*1910*/  FMUL.FTZ R70, R74, -1.4426950216293334961 ;  /* 0xbfb8aa3b4a467820 */ /* 0x001fc80000410000 */
[----:B------:R-:W0:Y:S01]  /*1920*/  MUFU.EX2 R71, R70 ;  /* 0x0000004600477308 */ /* 0x000e220000000800 */
[----:B---3--:R-:W-:Y:S02]  /*1930*/  PRMT R94, RZ, 0x5410, R73 ;  /* 0x00005410ff5e7816 */ /* 0x008fe40000000049 */
[----:B------:R-:W-:-:S03]  /*1940*/  PRMT R104, RZ, 0x5410, R87 ;  /* 0x00005410ff687816 */ /* 0x000fc60000000057 */
[----:B------:R-:W-:Y:S01]  /*1950*/  FMUL.FTZ R72, R94, -1.4426950216293334961 ;  /* 0xbfb8aa3b5e487820 */ /* 0x000fe20000410000 */
[----:B------:R-:W-:-:S03]  /*1960*/  PRMT R100, RZ, 0x5410, R83 ;  /* 0x00005410ff647816 */ /* 0x000fc60000000053 */
[----:B------:R1:W2:Y:S01]  /*1970*/  MUFU.EX2 R73, R72 ;  /* 0x0000004800497308 */ /* 0x0002a20000000800 */
[----:B------:R-:W-:Y:S01]  /*1980*/  PRMT R106, RZ, 0x5410, R85 ;  /* 0x00005410ff6a7816 */ /* 0x000fe20000000055 */
[----:B------:R-:W-:Y:S01]  /*1990*/  FMUL.FTZ R75, R100, -1.4426950216293334961 ;  /* 0xbfb8aa3b644b7820 */ /* 0x000fe20000410000 */
[----:B------:R-:W-:Y:S01]  /*19a0*/  PRMT R84, RZ, 0x5410, R84 ;  /* 0x00005410ff547816 */ /* 0x000fe20000000054 */
[----:B-1----:R-:W-:-:S04]  /*19b0*/  FMUL.FTZ R72, R104, -1.4426950216293334961 ;  /* 0xbfb8aa3b68487820 */ /* 0x002fc80000410000 */
[----:B------:R0:W-:Y:S01]  /*19c0*/  MUFU.EX2 R85, R72 ;  /* 0x0000004800557308 */ /* 0x0001e20000000800 */
[----:B------:R-:W-:Y:S01]  /*19d0*/  FMUL.FTZ R96, R84, -1.4426950216293334961 ;  /* 0xbfb8aa3b54607820 */ /* 0x000fe20000410000 */
[----:B------:R-:W-:Y:S01]  /*19e0*/  PRMT R109, RZ, 0x5410, R8 ;  /* 0x00005410ff6d7816 */ /* 0x000fe20000000008 */
[----:B0-----:R-:W-:-:S05]  /*19f0*/  FADD.FTZ R72, R71, 1 ;  /* 0x3f80000047487421 */ /* 0x001fca0000010000 */
[----:B------:R-:W-:Y:S01]  /*1a00*/  MUFU.EX2 R98, R75 ;  /* 0x0000004b00627308 */ /* 0x000fe20000000800 */
[----:B--2---:R-:W-:-:S07]  /*1a10*/  FADD.FTZ R83, R73, 1 ;  /* 0x3f80000049537421 */ /* 0x004fce0000010000 */
[----:B------:R-:W0:Y:S01]  /*1a20*/  MUFU.RCP R75, R72 ;  /* 0x00000048004b7308 */ /* 0x000e220000001000 */
[----:B------:R-:W-:-:S07]  /*1a30*/  PRMT R112, RZ, 0x5410, R9 ;  /* 0x00005410ff707816 */ /* 0x000fce0000000009 */
[----:B------:R-:W1:Y:S01]  /*1a40*/  MUFU.EX2 R96, R96 ;  /* 0x0000006000607308 */ /* 0x000e620000000800 */
[----:B0-----:R-:W-:Y:S02]  /*1a50*/  FADD.FTZ R73, -R75, 1 ;  /* 0x3f8000004b497421 */ /* 0x001fe40000010100 */
[----:B------:R-:W-:Y:S02]  /*1a60*/  FADD.FTZ R85, R85, 1 ;  /* 0x3f80000055557421 */ /* 0x000fe40000010000 */
[----:B------:R-:W-:Y:S02]  /*1a70*/  FMUL.FTZ R87, R106, -1.4426950216293334961 ;  /* 0xbfb8aa3b6a577820 */ /* 0x000fe40000410000 */
[----:B-1----:R-:W-:Y:S01]  /*1a80*/  FADD.FTZ R96, R96, 1 ;  /* 0x3f80000060607421 */ /* 0x002fe20000010000 */
[----:B------:R0:W-:Y:S01]  /*1a90*/  MUFU.RCP R105, R85 ;  /* 0x0000005500697308 */ /* 0x0001e20000001000 */
[----:B------:R-:W-:Y:S01]  /*1aa0*/  FADD.FTZ R98, R98, 1 ;  /* 0x3f80000062627421 */ /* 0x000fe20000010000 */
[----:B0-----:R-:W-:-:S06]  /*1ab0*/  PRMT R85, RZ, 0x5410, R69 ;  /* 0x00005410ff557816 */ /* 0x001fcc0000000045 */
[----:B------:R-:W0:Y:S01]  /*1ac0*/  MUFU.RCP R101, R98 ;  /* 0x0000006200657308 */ /* 0x000e220000001000 */
[----:B------:R-:W-:Y:S01]  /*1ad0*/  PRMT R77, RZ, 0x5410, R77 ;  /* 0x00005410ff4d7816 */ /* 0x000fe2000000004d */
[----:B0-----:R-:W-:-:S04]  /*1ae0*/  FADD.FTZ R103, -R101, 1 ;  /* 0x3f80000065677421 */ /* 0x001fc80000010100 */
[----:B------:R-:W-:Y:S01]  /*1af0*/  FFMA.FTZ R103, R100, R103, 1 ;  /* 0x3f80000064677423 */ /* 0x000fe20000010067 */
[----:B------:R-:W-:Y:S02]  /*1b00*/  PRMT R81, RZ, 0x5410, R81 ;  /* 0x00005410ff517816 */ /* 0x000fe40000000051 */
[----:B------:R-:W-:Y:S01]  /*1b10*/  ISETP.NE.AND P6, PT, R58, RZ, PT ;  /* 0x000000ff3a00720c */ /* 0x000fe20003fc5270 */
[----:B----4-:R-:W-:Y:S04]  /*1b20*/  STS.U16 [R42], R91 ;  /* 0x0000005b2a007388 */ /* 0x010fe80000000400 */
[----:B------:R-:W-:Y:S04]  /*1b30*/  STS.U16 [R41+0x40], R88 ;  /* 0x0000405829007388 */ /* 0x000fe80000000400 */
[----:B------:R0:W-:Y:S04]  /*1b40*/  STS.U16 [R40+0x80], R89 ;  /* 0x0000805928007388 */ /* 0x0001e80000000400 */
[----:B------:R-:W-:Y:S04]  /*1b50*/  STS.U16 [R39+0xc0], R90 ;  /* 0x0000c05a27007388 */ /* 0x000fe80000000400 */
[----:B------:R1:W-:Y:S04]  /*1b60*/  STS.U16 [R38+0x100], R93 ;  /* 0x0001005d26007388 */ /* 0x0003e80000000400 */
[----:B------:R-:W-:Y:S04]  /*1b70*/  STS.U16 [R37+0x140], R92 ;  /* 0x0001405c25007388 */ /* 0x000fe80000000400 */
[----:B------:R-:W-:Y:S04]  /*1b80*/  STS.U16 [R36+0x180], R95 ;  /* 0x0001805f24007388 */ /* 0x000fe80000000400 */
[----:B------:R2:W-:Y:S01]  /*1b90*/  STS.U16 [R34+0x1c0], R97 ;  /* 0x0001c06122007388 */ /* 0x0005e20000000400 */
[----:B------:R-:W-:-:S06]  /*1ba0*/  NOP ;  /* 0x0000000000007918 */ /* 0x000fcc0000000000 */
[----:B------:R-:W3:Y:S01]  /*1bb0*/  LDS.U16 R70, [R32] ;  /* 0x0000000020467984 */ /* 0x000ee20000000400 */
[----:B0-----:R-:W-:Y:S01]  /*1bc0*/  FMUL.FTZ R89, R109, -1.4426950216293334961 ;  /* 0xbfb8aa3b6d597820 */ /* 0x001fe20000410000 */
[----:B-1----:R0:W1:Y:S02]  /*1bd0*/  MUFU.RCP R93, R83 ;  /* 0x00000053005d7308 */ /* 0x0020640000001000 */
[----:B------:R-:W-:Y:S04]  /*1be0*/  LDS.U16 R8, [R32+0x2] ;  /* 0x0000020020087984 */ /* 0x000fe80000000400 */
[----:B------:R-:W4:Y:S04]  /*1bf0*/  LDS.U16 R9, [R32+0x4] ;  /* 0x0000040020097984 */ /* 0x000f280000000400 */
[----:B------:R-:W1:Y:S01]  /*1c00*/  LDS.U16 R71, [R32+0x6] ;  /* 0x0000060020477984 */ /* 0x000e620000000400 */
[----:B0-----:R-:W-:Y:S01]  /*1c10*/  PRMT R83, RZ, 0x5410, R76 ;  /* 0x00005410ff537816 */ /* 0x001fe2000000004c */
[----:B------:R-:W0:Y:S01]  /*1c20*/  MUFU.EX2 R89, R89 ;  /* 0x0000005900597308 */ /* 0x000e220000000800 */
[----:B------:R-:W-:Y:S01]  /*1c30*/  FFMA.FTZ R76, R74, R73, 1 ;  /* 0x3f8000004a4c7423 */ /* 0x000fe20000010049 */
[----:B------:R-:W0:Y:S01]  /*1c40*/  LDS.U16 R72, [R32+0x8] ;  /* 0x0000080020487984 */ /* 0x000e220000000400 */
[----:B------:R-:W-:-:S03]  /*1c50*/  FMUL.FTZ R90, R112, -1.4426950216293334961 ;  /* 0xbfb8aa3b705a7820 */ /* 0x000fc60000410000 */
[----:B------:R-:W-:Y:S02]  /*1c60*/  LDS.U16 R69, [R32+0xc] ;  /* 0x00000c0020457984 */ /* 0x000fe40000000400 */
[----:B--2---:R-:W2:Y:S01]  /*1c70*/  MUFU.RCP R97, R96 ;  /* 0x0000006000617308 */ /* 0x004ea20000001000 */
[----:B---3--:R-:W-:-:S05]  /*1c80*/  PRMT R91, RZ, 0x5410, R70 ;  /* 0x00005410ff5b7816 */ /* 0x008fca0000000046 */
[----:B------:R-:W-:-:S04]  /*1c90*/  FMUL.FTZ R70, R83, R91 ;  /* 0x0000005b53467220 */ /* 0x000fc80000410000 */
[----:B------:R-:W-:Y:S02]  /*1ca0*/  FMUL.FTZ R73, R75, R70 ;  /* 0x000000464b497220 */ /* 0x000fe40000410000 */
[----:B------:R-:W3:Y:S02]  /*1cb0*/  LDS.U16 R70, [R32+0xa] ;  /* 0x00000a0020467984 */ /* 0x000ee40000000400 */
[----:B------:R-:W-:Y:S02]  /*1cc0*/  FMUL.FTZ R76, R73, R76 ;  /* 0x0000004c494c7220 */ /* 0x000fe40000410000 */
[----:B-1----:R-:W-:Y:S01]  /*1cd0*/  FADD.FTZ R73, -R93, 1 ;  /* 0x3f8000005d497421 */ /* 0x002fe20000010100 */
[----:B------:R0:W-:Y:S02]  /*1ce0*/  MUFU.EX2 R92, R90 ;  /* 0x0000005a005c7308 */ /* 0x0001e40000000800 */
[----:B0-----:R-:W-:-:S06]  /*1cf0*/  FADD.FTZ R90, R89, 1 ;  /* 0x3f800000595a7421 */ /* 0x001fcc0000010000 */
[----:B------:R0:W1:Y:S01]  /*1d00*/  MUFU.EX2 R88, R87 ;  /* 0x0000005700587308 */ /* 0x0000620000000800 */
[----:B------:R-:W-:Y:S02]  /*1d10*/  FFMA.FTZ R89, R94, R73, 1 ;  /* 0x3f8000005e597423 */ /* 0x000fe40000010049 */
[----:B------:R-:W3:Y:S01]  /*1d20*/  LDS.U16 R73, [R32+0xe] ;  /* 0x00000e0020497984 */ /* 0x000ee20000000400 */
[----:B--2---:R-:W-:Y:S01]  /*1d30*/  FADD.FTZ R95, -R97, 1 ;  /* 0x3f800000615f7421 */ /* 0x004fe20000010100 */
[----:B----4-:R-:W-:Y:S02]  /*1d40*/  PRMT R98, RZ, 0x5410, R9 ;  /* 0x00005410ff627816 */ /* 0x010fe40000000009 */
[----:B------:R-:W-:Y:S01]  /*1d50*/  PRMT R102, RZ, 0x5410, R71 ;  /* 0x00005410ff667816 */ /* 0x000fe20000000047 */
[----:B------:R-:W-:Y:S01]  /*1d60*/  FFMA.FTZ R99, R84, R95, 1 ;  /* 0x3f80000054637423 */ /* 0x000fe2000001005f */
[----:B0-----:R-:W-:Y:S02]  /*1d70*/  PRMT R87, RZ, 0x5410, R78 ;  /* 0x00005410ff577816 */ /* 0x001fe4000000004e */
[----:B------:R-:W-:Y:S01]  /*1d80*/  PRMT R95, RZ, 0x5410, R8 ;  /* 0x00005410ff5f7816 */ /* 0x000fe20000000008 */
[----:B-1----:R-:W-:-:S04]  /*1d90*/  FADD.FTZ R88, R88, 1 ;  /* 0x3f80000058587421 */ /* 0x002fc80000010000 */
[----:B------:R-:W-:Y:S01]  /*1da0*/  FMUL.FTZ R8, R85, R95 ;  /* 0x0000005f55087220 */ /* 0x000fe20000410000 */
[----:B------:R0:W1:Y:S01]  /*1db0*/  MUFU.RCP R107, R88 ;  /* 0x00000058006b7308 */ /* 0x0000620000001000 */
[----:B------:R-:W-:Y:S02]  /*1dc0*/  FMUL.FTZ R78, R77, R98 ;  /* 0x000000624d4e7220 */ /* 0x000fe40000410000 */
[----:B------:R-:W-:Y:S02]  /*1dd0*/  FADD.FTZ R92, R92, 1 ;  /* 0x3f8000005c5c7421 */ /* 0x000fe40000010000 */
[----:B------:R-:W-:Y:S02]  /*1de0*/  FMUL.FTZ R8, R93, R8 ;  /* 0x000000085d087220 */ /* 0x000fe40000410000 */
[----:B0-----:R-:W-:Y:S02]  /*1df0*/  FMUL.FTZ R88, R87, R102 ;  /* 0x0000006657587220 */ /* 0x001fe40000410000 */
[----:B------:R-:W-:-:S02]  /*1e00*/  FMUL.FTZ R78, R97, R78 ;  /* 0x0000004e614e7220 */ /* 0x000fc40000410000 */
[----:B------:R-:W-:Y:S01]  /*1e10*/  FMUL.FTZ R88, R101, R88 ;  /* 0x0000005865587220 */ /* 0x000fe20000410000 */
[----:B------:R0:W2:Y:S01]  /*1e20*/  MUFU.RCP R110, R90 ;  /* 0x0000005a006e7308 */ /* 0x0000a20000001000 */
[----:B------:R-:W-:Y:S01]  /*1e30*/  FMUL.FTZ R9, R8, R89 ;  /* 0x0000005908097220 */ /* 0x000fe20000410000 */
[----:B------:R-:W-:Y:S01]  /*1e40*/  PRMT R89, RZ, 0x5410, R80 ;  /* 0x00005410ff597816 */ /* 0x000fe20000000050 */
[----:B------:R-:W-:Y:S01]  /*1e50*/  FMUL.FTZ R78, R78, R99 ;  /* 0x000000634e4e7220 */ /* 0x000fe20000410000 */
[----:B------:R-:W-:Y:S01]  /*1e60*/  PRMT R99, RZ, 0x5410, R72 ;  /* 0x00005410ff637816 */ /* 0x000fe20000000048 */
[----:B------:R-:W-:Y:S01]  /*1e70*/  FMUL.FTZ R103, R88, R103 ;  /* 0x0000006758677220 */ /* 0x000fe20000410000 */
[----:B------:R-:W-:Y:S02]  /*1e80*/  PRMT R88, RZ, 0x5410, R79 ;  /* 0x00005410ff587816 */ /* 0x000fe4000000004f */
[----:B------:R-:W4:Y:S01]  /*1e90*/  MUFU.RCP R113, R92 ;  /* 0x0000005c00717308 */ /* 0x000f220000001000 */
[----:B---3--:R-:W-:Y:S01]  /*1ea0*/  PRMT R108, RZ, 0x5410, R70 ;  /* 0x00005410ff6c7816 */ /* 0x008fe20000000046 */
[----:B------:R-:W-:-:S02]  /*1eb0*/  FADD.FTZ R71, -R105, 1 ;  /* 0x3f80000069477421 */ /* 0x000fc40000010100 */
[----:B------:R-:W-:Y:S02]  /*1ec0*/  FMUL.FTZ R8, R88, R99 ;  /* 0x0000006358087220 */ /* 0x000fe40000410000 */
[----:B-1----:R-:W-:Y:S02]  /*1ed0*/  FADD.FTZ R79, -R107, 1 ;  /* 0x3f8000006b4f7421 */ /* 0x002fe40000010100 */
[----:B------:R-:W-:Y:S01]  /*1ee0*/  FMUL.FTZ R70, R89, R108 ;  /* 0x0000006c59467220 */ /* 0x000fe20000410000 */
[----:B------:R-:W-:Y:S01]  /*1ef0*/  PRMT R111, RZ, 0x5410, R69 ;  /* 0x00005410ff6f7816 */ /* 0x000fe20000000045 */
[----:B------:R-:W-:Y:S01]  /*1f00*/  FFMA.FTZ R71, R104, R71, 1 ;  /* 0x3f80000068477423 */ /* 0x000fe20000010047 */
[----:B0-----:R-:W-:Y:S01]  /*1f10*/  PRMT R90, RZ, 0x5410, R82 ;  /* 0x00005410ff5a7816 */ /* 0x001fe20000000052 */
[----:B------:R-:W-:Y:S01]  /*1f20*/  FMUL.FTZ R8, R105, R8 ;  /* 0x0000000869087220 */ /* 0x000fe20000410000 */
[----:B------:R-:W-:Y:S01]  /*1f30*/  PRMT R114, RZ, 0x5410, R73 ;  /* 0x00005410ff727816 */ /* 0x000fe20000000049 */
[----:B------:R-:W-:-:S02]  /*1f40*/  FFMA.FTZ R79, R106, R79, 1 ;  /* 0x3f8000006a4f7423 */ /* 0x000fc4000001004f */
[----:B------:R-:W-:Y:S02]  /*1f50*/  FMUL.FTZ R70, R107, R70 ;  /* 0x000000466b467220 */ /* 0x000fe40000410000 */
[----:B------:R-:W-:Y:S02]  /*1f60*/  FMUL.FTZ R8, R8, R71 ;  /* 0x0000004708087220 */ /* 0x000fe40000410000 */
[----:B------:R-:W-:Y:S02]  /*1f70*/  FMUL.FTZ R79, R70, R79 ;  /* 0x0000004f464f7220 */ /* 0x000fe40000410000 */
[----:B--2---:R-:W-:Y:S02]  /*1f80*/  FADD.FTZ R72, -R110, 1 ;  /* 0x3f8000006e487421 */ /* 0x004fe40000010100 */
[----:B------:R-:W-:Y:S02]  /*1f90*/  FMUL.FTZ R69, R81, R111 ;  /* 0x0000006f51457220 */ /* 0x000fe40000410000 */
[----:B----4-:R-:W-:-:S02]  /*1fa0*/  FADD.FTZ R71, -R113, 1 ;  /* 0x3f80000071477421 */ /* 0x010fc40000010100 */
[----:B------:R-:W-:Y:S02]  /*1fb0*/  FMUL.FTZ R70, R90, R114 ;  /* 0x000000725a467220 */ /* 0x000fe40000410000 */
[----:B------:R-:W-:Y:S02]  /*1fc0*/  FFMA.FTZ R72, R109, R72, 1 ;  /* 0x3f8000006d487423 */ /* 0x000fe40000010048 */
[----:B------:R-:W-:Y:S02]  /*1fd0*/  FMUL.FTZ R69, R110, R69 ;  /* 0x000000456e457220 */ /* 0x000fe40000410000 */
[----:B------:R-:W-:Y:S02]  /*1fe0*/  FFMA.FTZ R71, R112, R71, 1 ;  /* 0x3f80000070477423 */ /* 0x000fe40000010047 */
[----:B------:R-:W-:Y:S02]  /*1ff0*/  FMUL.FTZ R70, R113, R70 ;  /* 0x0000004671467220 */ /* 0x000fe40000410000 */
[----:B------:R-:W-:-:S02]  /*2000*/  FMUL.FTZ R69, R69, R72 ;  /* 0x0000004845457220 */ /* 0x000fc40000410000 */
[----:B------:R-:W-:Y:S01]  /*2010*/  FMUL.FTZ R70, R70, R71 ;  /* 0x0000004746467220 */ /* 0x000fe20000410000 */
[----:B------:R-:W-:Y:S01]  /*2020*/  F2FP.BF16.PACK_AB R9, R9, R76 ;  /* 0x0000004c0909723e */ /* 0x000fe200000010ff */
[----:B------:R-:W-:Y:S01]  /*2030*/  BAR.SYNC.DEFER_BLOCKING 0x0 ;  /* 0x0000000000007b1d */ /* 0x000fe20000010000 */
[----:B------:R-:W-:Y:S02]  /*2040*/  F2FP.BF16.PACK_AB R78, R103, R78 ;  /* 0x0000004e674e723e */ /* 0x000fe400000010ff */
[----:B------:R-:W-:Y:S02]  /*2050*/  F2FP.BF16.PACK_AB R8, R79, R8 ;  /* 0x000000084f08723e */ /* 0x000fe400000010ff */
[----:B------:R-:W-:Y:S02]  /*2060*/  F2FP.BF16.PACK_AB R69, R70, R69 ;  /* 0x000000454645723e */ /* 0x000fe400000010ff */
[----:B------:R-:W-:Y:S02]  /*2070*/  PRMT R72, R9, 0x7632, R72 ;  /* 0x0000763209487816 */ /* 0x000fe40000000048 */
[----:B------:R-:W-:-:S02]  /*2080*/  PRMT R70, R78, 0x7632, R70 ;  /* 0x000076324e467816 */ /* 0x000fc40000000046 */
[----:B------:R-:W-:Y:S02]  /*2090*/  PRMT R71, R8, 0x7632, R71 ;  /* 0x0000763208477816 */ /* 0x000fe40000000047 */
[C---:B------:R-:W-:Y:S02]  /*20a0*/  PRMT R73, R69.reuse, 0x7610, R73 ;  /* 0x0000761045497816 */ /* 0x040fe40000000049 */
[----:B------:R-:W-:Y:S01]  /*20b0*/  PRMT R76, R69, 0x7632, R76 ;  /* 0x00007632454c7816 */ /* 0x000fe2000000004c */
[----:B------:R-:W-:Y:S04]  /*20c0*/  STS.U16 [R32], R9 ;  /* 0x0000000920007388 */ /* 0x000fe80000000400 */
[----:B------:R-:W-:Y:S04]  /*20d0*/  STS.U16 [R32+0x2], R72 ;  /* 0x0000024820007388 */ /* 0x000fe80000000400 */
[----:B------:R-:W-:Y:S04]  /*20e0*/  STS.U16 [R32+0x4], R78 ;  /* 0x0000044e20007388 */ /* 0x000fe80000000400 */
[----:B------:R0:W-:Y:S04]  /*20f0*/  STS.U16 [R32+0x6], R70 ;  /* 0x0000064620007388 */ /* 0x0001e80000000400 */
        /* <DEDUP_REMOVED lines=17> */
[----:B-1----:R-:W-:-:S03]  /*2210*/  P2R R8, PR, RZ, 0x40 ;  /* 0x00000040ff087803 */ /* 0x002fc60000000000 */
[----:B------:R-:W-:-:S04]  /*2220*/  IMAD.WIDE.U32 R8, R63, c[0x0][0x2e8], RZ ;  /* 0x0000ba003f087a25 */ /* 0x000fc800078e00ff */
[----:B------:R-:W-:Y:S01]  /*2230*/  IMAD R127, R63, c[0x0][0x2ec], R70 ;  /* 0x0000bb003f7f7a24 */ /* 0x000fe200078e0246 */
[----:B------:R-:W-:-:S04]  /*2240*/  LEA R70, P0, R46, c[0x0][0x338], 0x1 ;  /* 0x0000ce002e467a11 */ /* 0x000fc800078008ff */
[----:B------:R-:W-:Y:S02]  /*2250*/  IADD3 R9, R9, R127, RZ ;  /* 0x0000007f09097210 */ /* 0x000fe40007ffe0ff */
[----:B--2---:R-:W-:Y:S01]  /*2260*/  LEA.HI.X R73, R46, c[0x0][0x33c], R45, 0x1, P0 ;  /* 0x0000cf002e497a11 */ /* 0x004fe200000f0c2d */
[----:B------:R-:W-:Y:S02]  /*2270*/  IMAD R71, R65, c[0x0][0x2f0], RZ ;  /* 0x0000bc0041477a24 */ /* 0x000fe400078e02ff */
[----:B------:R-:W-:-:S04]  /*2280*/  IMAD.WIDE.U32 R8, R66, c[0x0][0x2f0], R8 ;  /* 0x0000bc0042087a25 */ /* 0x000fc800078e0008 */
[----:B------:R-:W-:Y:S01]  /*2290*/  IMAD R129, R66, c[0x0][0x2f4], R71 ;  /* 0x0000bd0042817a24 */ /* 0x000fe200078e0247 */
[----:B------:R-:W-:Y:S01]  /*22a0*/  IADD3 R71, P1, R24, R8, RZ ;  /* 0x0000000818477210 */ /* 0x000fe20007f3e0ff */
[----:B------:R-:W-:Y:S01]  /*22b0*/  BSSY B0, `(.L_x_11289) ;  /* 0x0000014000007945 */ /* 0x000fe20003800000 */
[----:B------:R-:W-:Y:S02]  /*22c0*/  IADD3 R8, P2, R46, R10, RZ ;  /* 0x0000000a2e087210 */ /* 0x000fe40007f5e0ff */
[----:B------:R-:W-:Y:S02]  /*22d0*/  IADD3.X R72, R0, R129, R9, P1, !PT ;  /* 0x0000008100487210 */ /* 0x000fe40000ffe409 */
[----:B---3--:R-:W-:Y:S02]  /*22e0*/  ISETP.GE.AND P0, PT, R46, R125, PT ;  /* 0x0000007d2e00720c */ /* 0x008fe40003f06270 */
[C---:B------:R-:W-:Y:S01]  /*22f0*/  LEA R70, P3, R71.reuse, R70, 0x1 ;  /* 0x0000004647467211 */ /* 0x040fe200078608ff */
[----:B------:R-:W-:Y:S01]  /*2300*/  FMUL.FTZ R92, R74, R75 ;  /* 0x0000004b4a5c7220 */ /* 0x000fe20000410000 */
[----:B------:R-:W-:Y:S01]  /*2310*/  ISETP.GE.AND P1, PT, R18, R125, PT ;  /* 0x0000007d1200720c */ /* 0x000fe20003f26270 */
[----:B------:R-:W-:Y:S01]  /*2320*/  FMUL.FTZ R94, R94, R93 ;  /* 0x0000005d5e5e7220 */ /* 0x000fe20000410000 */
[----:B------:R-:W-:-:S02]  /*2330*/  LEA.HI.X R71, R71, R73, R72, 0x1, P3 ;  /* 0x0000004947477211 */ /* 0x000fc400018f0c48 */
[----:B------:R-:W-:-:S05]  /*2340*/  IADD3.X R9, R45, R11, RZ, P2, !PT ;  /* 0x0000000b2d097210 */ /* 0x000fca00017fe4ff */
        /* <DEDUP_REMOVED lines=10> */
.L_x_11290:
[----:B------:R-:W-:Y:S05]  /*23f0*/  BSYNC B0 ;  /* 0x0000000000007941 */ /* 0x000fea0003800000 */
.L_x_11289:
[-C--:B------:R-:W-:Y:S01]  /*2400*/  ISETP.GE.AND P0, PT, R20, R125.reuse, PT ;  /* 0x0000007d1400720c */ /* 0x080fe20003f06270 */
[----:B------:R-:W-:Y:S01]  /*2410*/  @!P1 STG.E.U16 [R70.64+-0x180], R103 ;  /* 0xfffe806746009986 */ /* 0x000fe2000c101506 */
[----:B------:R-:W-:Y:S01]  /*2420*/  ISETP.GE.AND P4, PT, R22, R125, PT ;  /* 0x0000007d1600720c */ /* 0x000fe20003f86270 */
[----:B------:R-:W-:Y:S01]  /*2430*/  FMUL.FTZ R96, R84, R97 ;  /* 0x0000006154607220 */ /* 0x000fe20000410000 */
        /* <DEDUP_REMOVED lines=8> */
[----:B0-----:R-:W-:Y:S01]  /*24c0*/  PRMT R69, RZ, 0x5410, R68 ;  /* 0x00005410ff457816 */ /* 0x001fe20000000044 */
        /* <DEDUP_REMOVED lines=16> */
[----:B------:R0:W-:Y:S01]  /*25d0*/  @!P2 STG.E.U16 [R70.64+-0x1c0], R79 ;  /* 0xfffe404f4600a986 */ /* 0x0001e2000c101506 */
[----:B------:R-:W-:Y:S01]  /*25e0*/  PRMT R3, RZ, 0x5410, R3 ;  /* 0x00005410ff037816 */ /* 0x000fe20000000003 */
[----:B------:R-:W-:-:S02]  /*25f0*/  FADD.FTZ R78, R21, R62 ;  /* 0x0000003e154e7221 */ /* 0x000fc40000010000 */
[----:B------:R1:W-:Y:S01]  /*2600*/  @!P3 STG.E.U16 [R70.64+-0x40], R123 ;  /* 0xffffc07b4600b986 */ /* 0x0003e2000c101506 */
[--C-:B------:R-:W-:Y:S02]  /*2610*/  FADD.FTZ R76, R19, R62.reuse ;  /* 0x0000003e134c7221 */ /* 0x100fe40000010000 */
[--C-:B------:R-:W-:Y:S02]  /*2620*/  FADD.FTZ R74, R7, R62.reuse ;  /* 0x0000003e074a7221 */ /* 0x100fe40000010000 */
[----:B------:R-:W-:Y:S02]  /*2630*/  FADD.FTZ R72, R5, R62 ;  /* 0x0000003e05487221 */ /* 0x000fe40000010000 */
[----:B------:R-:W-:Y:S02]  /*2640*/  FMUL.FTZ R68, R83, R92 ;  /* 0x0000005c53447220 */ /* 0x000fe40000410000 */
[----:B0-----:R-:W-:Y:S02]  /*2650*/  FMUL.FTZ R79, R85, R94 ;  /* 0x0000005e554f7220 */ /* 0x001fe40000410000 */
[----:B------:R-:W-:-:S02]  /*2660*/  FMUL.FTZ R77, R77, R96 ;  /* 0x000000604d4d7220 */ /* 0x000fc40000410000 */
[----:B-1----:R-:W-:Y:S02]  /*2670*/  FADD.FTZ R70, R3, R62 ;  /* 0x0000003e03467221 */ /* 0x002fe40000010000 */
[----:B------:R-:W-:Y:S02]  /*2680*/  FMUL.FTZ R75, R87, R100 ;  /* 0x00000064574b7220 */ /* 0x000fe40000410000 */
[----:B------:R-:W-:Y:S02]  /*2690*/  FMUL.FTZ R73, R88, R105 ;  /* 0x0000006958497220 */ /* 0x000fe40000410000 */
[----:B------:R-:W-:Y:S02]  /*26a0*/  FMUL.FTZ R71, R89, R106 ;  /* 0x0000006a59477220 */ /* 0x000fe40000410000 */
[----:B------:R-:W-:Y:S02]  /*26b0*/  FMUL.FTZ R69, R81, R110 ;  /* 0x0000006e51457220 */ /* 0x000fe40000410000 */
[----:B------:R-:W-:Y:S01]  /*26c0*/  FMUL.FTZ R67, R90, R113 ;  /* 0x000000715a437220 */ /* 0x000fe20000410000 */
[----:B------:R-:W-:Y:S05]  /*26d0*/  @!P0 BRA `(.L_x_11291) ;  /* 0x000004f000008947 */ /* 0x000fea0003800000 */
[----:B------:R-:W-:Y:S01]  /*26e0*/  BAR.SYNC.DEFER_BLOCKING 0x0 ;  /* 0x0000000000007b1d */ /* 0x000fe20000010000 */
[----:B------:R-:W-:Y:S01]  /*26f0*/  FMUL.FTZ R91, R92, R91 ;  /* 0x0000005b5c5b7220 */ /* 0x000fe20000410000 */
[----:B------:R-:W-:Y:S01]  /*2700*/  LEA R92, P0, R46, c[0x0][0x270], 0x1 ;  /* 0x00009c002e5c7a11 */ /* 0x000fe200078008ff */
[----:B------:R-:W-:-:S02]  /*2710*/  FMUL.FTZ R94, R94, R95 ;  /* 0x0000005f5e5e7220 */ /* 0x000fc40000410000 */
        /* <DEDUP_REMOVED lines=29> */
[----:B-1----:R-:W-:Y:S01]  /*28f0*/  LEA.HI.X R19, R46, c[0x0][0x274], R45, 0x1, P0 ;  /* 0x00009d002e137a11 */ /* 0x002fe200000f0c2d */
        /* <DEDUP_REMOVED lines=10> */
[----:B------:R-:W-:Y:S01]  /*29a0*/  LDS.U16 R85, [R36+0x180] ;  /* 0x0001800024557984 */ /* 0x000fe20000000400 */
[----:B------:R-:W-:-:S03]  /*29b0*/  LEA R88, P0, R7, R92, 0x1 ;  /* 0x0000005c07587211 */ /* 0x000fc600078008ff */
[----:B------:R-:W-:Y:S01]  /*29c0*/  LDS.U16 R87, [R34+0x1c0] ;  /* 0x0001c00022577984 */ /* 0x000fe20000000400 */
[----:B------:R-:W-:-:S03]  /*29d0*/  LEA.HI.X R89, R7, R19, R90, 0x1, P0 ;  /* 0x0000001307597211 */ /* 0x000fc600000f0c5a */
        /* <DEDUP_REMOVED lines=21> */
.L_x_11293:
[----:B------:R-:W-:Y:S05]  /*2b30*/  BSYNC B0 ;  /* 0x0000000000007941 */ /* 0x000fea0003800000 */
.L_x_11292:
        /* <DEDUP_REMOVED lines=9> */
.L_x_11291:
[----:B------:R-:W-:Y:S01]  /*2bd0*/  PRMT R2, RZ, 0x5410, R173 ;  /* 0x00005410ff027816 */ /* 0x000fe200000000ad */
[----:B------:R-:W-:Y:S01]  /*2be0*/  BAR.SYNC.DEFER_BLOCKING 0x0 ;  /* 0x0000000000007b1d */ /* 0x000fe20000010000 */
[----:B0-----:R-:W-:Y:S01]  /*2bf0*/  PRMT R3, RZ, 0x5410, R31 ;  /* 0x00005410ff037816 */ /* 0x001fe2000000001f */
[----:B------:R-:W-:Y:S01]  /*2c00*/  HFMA2.MMA R96, -RZ, RZ, 0, 0 ;  /* 0x00000000ff607435 */ /* 0x000fe200000001ff */
[----:B------:R-:W-:Y:S01]  /*2c10*/  MOV R4, c[0x0][0x16c] ;  /* 0x00005b0000047a02 */ /* 0x000fe20000000f00 */
[----:B------:R-:W-:Y:S01]  /*2c20*/  FFMA.FTZ R2, R68, R2, R59 ;  /* 0x0000000244027223 */ /* 0x000fe2000001003b */
[----:B------:R-:W-:Y:S01]  /*2c30*/  PRMT R59, RZ, 0x5410, R25 ;  /* 0x00005410ff3b7816 */ /* 0x000fe20000000019 */
[----:B-1----:R-:W-:Y:S01]  /*2c40*/  HFMA2.MMA R89, -RZ, RZ, 0, 0 ;  /* 0x00000000ff597435 */ /* 0x002fe200000001ff */
[----:B------:R-:W-:Y:S01]  /*2c50*/  ISETP.GE.AND P0, PT, R4, 0x1, PT ;  /* 0x000000010400780c */ /* 0x000fe20003f06270 */
[C---:B------:R-:W-:Y:S01]  /*2c60*/  FFMA.FTZ R2, R79.reuse, R3, R2 ;  /* 0x000000034f027223 */ /* 0x040fe20000010002 */
[----:B------:R-:W-:Y:S01]  /*2c70*/  PRMT R3, RZ, 0x5410, R30 ;  /* 0x00005410ff037816 */ /* 0x000fe2000000001e */
[----:B------:R-:W-:Y:S01]  /*2c80*/  HFMA2.MMA R87, -RZ, RZ, 0, 0 ;  /* 0x00000000ff577435 */ /* 0x000fe200000001ff */
[-C--:B------:R-:W-:Y:S01]  /*2c90*/  FMUL.FTZ R104, R68, R64.reuse ;  /* 0x0000004044687220 */ /* 0x080fe20000410000 */
[----:B------:R-:W-:Y:S01]  /*2ca0*/  CS2R R90, SRZ ;  /* 0x00000000005a7805 */ /* 0x000fe2000001ff00 */
        /* <DEDUP_REMOVED lines=21> */
[----:B------:R-:W-:Y:S02]  /*2e00*/  IADD3 R83, R174, -0x1, RZ ;  /* 0xffffffffae537810 */ /* 0x000fe40007ffe0ff */
[----:B------:R-:W-:Y:S02]  /*2e10*/  MOV R88, RZ ;  /* 0x000000ff00587202 */ /* 0x000fe40000000f00 */
[----:B------:R-:W-:Y:S02]  /*2e20*/  LEA.HI R2, R83, R83, RZ, 0x1 ;  /* 0x0000005353027211 */ /* 0x000fe400078f08ff */
[----:B------:R-:W-:Y:S02]  /*2e30*/  MOV R96, RZ ;  /* 0x000000ff00607202 */ /* 0x000fe40000000f00 */
[----:B------:R-:W-:Y:S02]  /*2e40*/  LOP3.LUT R2, R2, 0xfffffe, RZ, 0xc0, !PT ;  /* 0x00fffffe02027812 */ /* 0x000fe400078ec0ff */
[----:B------:R-:W-:-:S02]  /*2e50*/  MOV R86, RZ ;  /* 0x000000ff00567202 */ /* 0x000fc40000000f00 */
[----:B------:R-:W-:Y:S02]  /*2e60*/  IADD3 R83, R83, -R2, RZ ;  /* 0x8000000253537210 */ /* 0x000fe40007ffe0ff */
[----:B------:R-:W-:Y:S02]  /*2e70*/  MOV R81, RZ ;  /* 0x000000ff00517202 */ /* 0x000fe40000000f00 */
.L_x_11341:
[----:B------:R-:W-:Y:S02]  /*2e80*/  SHF.R.S32.HI R106, RZ, 0x1f, R88 ;  /* 0x0000001fff6a7819 */ /* 0x000fe40000011458 */
[----:B------:R-:W-:Y:S02]  /*2e90*/  IADD3 R43, -R10, c[0x0][0x168], RZ ;  /* 0x00005a000a2b7a10 */ /* 0x000fe40007ffe1ff */
[----:B------:R-:W-:Y:S01]  /*2ea0*/  IADD3 R6, R49, R46, RZ ;  /* 0x0000002e31067210 */ /* 0x000fe20007ffe0ff */
[----:B------:R-:W-:Y:S01]  /*2eb0*/  IMAD R3, R106, c[0x0][0x1c0], RZ ;  /* 0x000070006a037a24 */ /* 0x000fe200078e02ff */
[----:B------:R-:W-:Y:S02]  /*2ec0*/  SHF.L.U32 R23, R43, 0x1, RZ ;  /* 0x000000012b177819 */ /* 0x000fe400000006ff */
[----:B------:R-:W-:Y:S01]  /*2ed0*/  IADD3 R2, R6, 0x20, RZ ;  /* 0x0000002006027810 */ /* 0x000fe20007ffe0ff */
[----:B------:R-:W-:Y:S01]  /*2ee0*/  IMAD R19, R88, c[0x0][0x1c4], R3 ;  /* 0x0000710058137a24 */ /* 0x000fe200078e0203 */
[----:B------:R-:W-:-:S02]  /*2ef0*/  SHF.R.S32.HI R7, RZ, 0x1f, R6 ;  /* 0x0000001fff077819 */ /* 0x000fc40000011406 */
[-C--:B------:R-:W-:Y:S02]  /*2f00*/  ISETP.GE.AND P2, PT, R2, R23.reuse, PT ;  /* 0x000000170200720c */ /* 0x080fe40003f46270 */
[----:B------:R-:W-:Y:S01]  /*2f10*/  IADD3 R4, R6, 0x40, RZ ;  /* 0x0000004006047810 */ /* 0x000fe20007ffe0ff */
[----:B------:R-:W-:Y:S01]  /*2f20*/  IMAD.WIDE.U32 R2, R88, c[0x0][0x1c0], R6 ;  /* 0x0000700058027a25 */ /* 0x000fe200078e0006 */
[-C--:B------:R-:W-:Y:S02]  /*2f30*/  ISETP.GE.AND P0, PT, R6, R23.reuse, PT ;  /* 0x000000170600720c */ /* 0x080fe40003f06270 */
[----:B------:R-:W-:Y:S02]  /*2f40*/  ISETP.GE.AND P5, PT, R4, R23, PT ;  /* 0x000000170400720c */ /* 0x000fe40003fa6270 */
[----:B------:R-:W-:Y:S02]  /*2f50*/  IADD3 R5, R6, 0x60, RZ ;  /* 0x0000006006057810 */ /* 0x000fe40007ffe0ff */
[----:B------:R-:W-:-:S02]  /*2f60*/  IADD3 R18, R3, R19, RZ ;  /* 0x0000001303127210 */ /* 0x000fc40007ffe0ff */
[----:B------:R-:W-:Y:S02]  /*2f70*/  LEA R4, P3, R2, R48, 0x1 ;  /* 0x0000003002047211 */ /* 0x000fe400078608ff */
[----:B------:R-:W-:Y:S02]  /*2f80*/  IADD3 R7, R6, 0x80, RZ ;  /* 0x0000008006077810 */ /* 0x000fe40007ffe0ff */
[----:B------:R-:W-:Y:S02]  /*2f90*/  ISETP.GE.AND P4, PT, R5, R23, PT ;  /* 0x000000170500720c */ /* 0x000fe40003f86270 */
[----:B------:R-:W-:Y:S02]  /*2fa0*/  PRMT R21, RZ, 0x7610, R21 ;  /* 0x00007610ff157816 */ /* 0x000fe40000000015 */
[----:B------:R-:W-:Y:S02]  /*2fb0*/  LEA.HI.X R5, R2, R47, R18, 0x1, P3 ;  /* 0x0000002f02057211 */ /* 0x000fe400018f0c12 */
[----:B------:R-:W-:-:S02]  /*2fc0*/  IADD3 R3, R6, 0xa0, RZ ;  /* 0x000000a006037810 */ /* 0x000fc40007ffe0ff */
[-C--:B------:R-:W-:Y:S01]  /*2fd0*/  ISETP.GE.AND P1, PT, R7, R23.reuse, PT ;  /* 0x000000170700720c */ /* 0x080fe20003f26270 */
[----:B------:R-:W-:Y:S01]  /*2fe0*/  IMAD R7, R65, c[0x0][0x180], RZ ;  /* 0x0000600041077a24 */ /* 0x000fe200078e02ff */
[----:B------:R-:W-:Y:S01]  /*2ff0*/  IADD3 R2, R6, 0xc0, RZ ;  /* 0x000000c006027810 */ /* 0x000fe20007ffe0ff */
[----:B------:R0:W2:Y:S01]  /*3000*/  @!P0 LDG.E.U16 R21, [R4.64] ;  /* 0x0000000604158981 */ /* 0x0000a2000c1e1500 */
[----:B------:R-:W-:Y:S01]  /*3010*/  PRMT R20, RZ, 0x7610, R20 ;  /* 0x00007610ff147816 */ /* 0x000fe20000000014 */
[----:B------:R-:W-:Y:S01]  /*3020*/  IMAD R19, R66, c[0x0][0x184], R7 ;  /* 0x0000610042137a24 */ /* 0x000fe200078e0207 */
[-C--:B------:R-:W-:Y:S02]  /*3030*/  ISETP.GE.AND P3, PT, R3, R23.reuse, PT ;  /* 0x000000170300720c */ /* 0x080fe40003f66270 */
[----:B------:R-:W-:Y:S01]  /*3040*/  ISETP.GE.AND P0, PT, R2, R23, PT ;  /* 0x000000170200720c */ /* 0x000fe20003f06270 */
[----:B------:R-:W-:Y:S01]  /*3050*/  IMAD.WIDE.U32 R2, R66, c[0x0][0x180], RZ ;  /* 0x0000600042027a25 */ /* 0x000fe200078e00ff */
[----:B------:R-:W-:Y:S01]  /*3060*/  IADD3 R7, R6, 0xe0, RZ ;  /* 0x000000e006077810 */ /* 0x000fe20007ffe0ff */
[----:B------:R0:W3:Y:S01]  /*3070*/  @!P2 LDG.E.U16 R20, [R4.64+0x40] ;  /* 0x000040060414a981 */ /* 0x0000e2000c1e1500 */
[----:B------:R-:W-:-:S02]  /*3080*/  PRMT R101, RZ, 0x7610, R101 ;  /* 0x00007610ff657816 */ /* 0x000fc40000000065 */
[----:B------:R-:W-:Y:S02]  /*3090*/  IADD3 R3, R3, R19, RZ ;  /* 0x0000001303037210 */ /* 0x000fe40007ffe0ff */
[-C--:B------:R-:W-:Y:S01]  /*30a0*/  ISETP.GE.AND P2, PT, R7, R23.reuse, PT ;  /* 0x000000170700720c */ /* 0x080fe20003f46270 */
[----:B------:R-:W-:Y:S01]  /*30b0*/  IMAD R7, R106, c[0x0][0x188], RZ ;  /* 0x000062006a077a24 */ /* 0x000fe200078e02ff */
[----:B------:R-:W-:Y:S01]  /*30c0*/  PRMT R108, RZ, 0x7610, R108 ;  /* 0x00007610ff6c7816 */ /* 0x000fe2000000006c */
[----:B------:R-:W-:Y:S01]  /*30d0*/  IMAD.WIDE.U32 R2, R88, c[0x0][0x188], R2 ;  /* 0x0000620058027a25 */ /* 0x000fe200078e0002 */
[----:B------:R-:W-:Y:S01]  /*30e0*/  IADD3 R18, R6, 0x100, RZ ;  /* 0x0000010006127810 */ /* 0x000fe20007ffe0ff */
[----:B------:R0:W4:Y:S02]  /*30f0*/  @!P5 LDG.E.U16 R101, [R4.64+0x80] ;  /* 0x000080060465d981 */ /* 0x000124000c1e1500 */
[----:B------:R-:W-:Y:S01]  /*3100*/  IMAD R19, R88, c[0x0][0x18c], R7 ;  /* 0x0000630058137a24 */ /* 0x000fe200078e0207 */
[----:B------:R-:W-:Y:S01]  /*3110*/  ISETP.GE.AND P5, PT, R18, R23, PT ;  /* 0x000000171200720c */ /* 0x000fe20003fa6270 */
[----:B------:R0:W4:Y:S01]  /*3120*/  @!P4 LDG.E.U16 R108, [R4.64+0xc0] ;  /* 0x0000c006046cc981 */ /* 0x000122000c1e1500 */
[----:B------:R-:W-:-:S02]  /*3130*/  PRMT R103, RZ, 0x7610, R103 ;  /* 0x00007610ff677816 */ /* 0x000fc40000000067 */
[----:B------:R-:W-:Y:S02]  /*3140*/  IADD3 R19, R3, R19, RZ ;  /* 0x0000001303137210 */ /* 0x000fe40007ffe0ff */
[----:B------:R-:W-:Y:S02]  /*3150*/  LEA R18, P4, R2, c[0x0][0x220], 0x3 ;  /* 0x0000880002127a11 */ /* 0x000fe400078818ff */
[----:B------:R-:W-:Y:S01]  /*3160*/  PRMT R110, RZ, 0x7610, R110 ;  /* 0x00007610ff6e7816 */ /* 0x000fe2000000006e */
[----:B------:R0:W4:Y:S01]  /*3170*/  @!P1 LDG.E.U16 R103, [R4.64+0x100] ;  /* 0x0001000604679981 */ /* 0x000122000c1e1500 */
[C---:B------:R-:W-:Y:S02]  /*3180*/  IADD3 R7, R6.reuse, 0x120, RZ ;  /* 0x0000012006077810 */ /* 0x040fe40007ffe0ff */
[----:B------:R-:W-:Y:S02]  /*3190*/  IADD3 R3, R6, 0x140, RZ ;  /* 0x0000014006037810 */ /* 0x000fe40007ffe0ff */
[----:B------:R-:W-:Y:S01]  /*31a0*/  LEA.HI.X R19, R2, c[0x0][0x224], R19, 0x3, P4 ;  /* 0x0000890002137a11 */ /* 0x000fe200020f1c13 */
[----:B------:R0:W4:Y:S01]  /*31b0*/  @!P3 LDG.E.U16 R110, [R4.64+0x140] ;  /* 0x00014006046eb981 */ /* 0x000122000c1e1500 */
[----:B------:R-:W-:-:S02]  /*31c0*/  ISETP.GE.AND P1, PT, R7, R23, PT ;  /* 0x000000170700720c */ /* 0x000fc40003f26270 */
[----:B------:R-:W-:Y:S02]  /*31d0*/  PRMT R105, RZ, 0x7610, R105 ;  /* 0x00007610ff697816 */ /* 0x000fe40000000069 */
[----:B------:R-:W-:Y:S02]  /*31e0*/  ISETP.GE.AND P3, PT, R3, R23, PT ;  /* 0x000000170300720c */ /* 0x000fe40003f66270 */
[----:B------:R-:W-:Y:S01]  /*31f0*/  PRMT R107, RZ, 0x7610, R107 ;  /* 0x00007610ff6b7816 */ /* 0x000fe2000000006b */
[----:B------:R1:W4:Y:S01]  /*3200*/  LDG.E.64 R2, [R18.64] ;  /* 0x0000000612027981 */ /* 0x000322000c1e1b00 */
[----:B------:R-:W-:Y:S02]  /*3210*/  PRMT R109, RZ, 0x7610, R109 ;  /* 0x00007610ff6d7816 */ /* 0x000fe4000000006d */
[----:B------:R-:W-:Y:S01]  /*3220*/  IADD3 R7, R6, 0x160, RZ ;  /* 0x0000016006077810 */ /* 0x000fe20007ffe0ff */
[----:B------:R0:W4:Y:S01]  /*3230*/  @!P0 LDG.E.U16 R105, [R4.64+0x180] ;  /* 0x0001800604698981 */ /* 0x000122000c1e1500 */
[----:B------:R-:W-:-:S02]  /*3240*/  PRMT R111, RZ, 0x7610, R111 ;  /* 0x00007610ff6f7816 */ /* 0x000fc4000000006f */
[----:B------:R-:W-:Y:S01]  /*3250*/  PRMT R112, RZ, 0x7610, R112 ;  /* 0x00007610ff707816 */ /* 0x000fe20000000070 */
[----:B------:R0:W4:Y:S01]  /*3260*/  @!P2 LDG.E.U16 R107, [R4.64+0x1c0] ;  /* 0x0001c006046ba981 */ /* 0x000122000c1e1500 */
[----:B------:R-:W-:Y:S02]  /*3270*/  ISETP.GE.AND P0, PT, R7, R23, PT ;  /* 0x000000170700720c */ /* 0x000fe40003f06270 */
[C---:B------:R-:W-:Y:S01]  /*3280*/  IADD3 R7, R6.reuse, 0x180, RZ ;  /* 0x0000018006077810 */ /* 0x040fe20007ffe0ff */
[----:B------:R0:W4:Y:S01]  /*3290*/  @!P5 LDG.E.U16 R109, [R4.64+0x200] ;  /* 0x00020006046dd981 */ /* 0x000122000c1e1500 */
[C---:B------:R-:W-:Y:S02]  /*32a0*/  IADD3 R22, R6.reuse, 0x1a0, RZ ;  /* 0x000001a006167810 */ /* 0x040fe40007ffe0ff */
[C---:B-1----:R-:W-:Y:S01]  /*32b0*/  IADD3 R18, R6.reuse, 0x1c0, RZ ;  /* 0x000001c006127810 */ /* 0x042fe20007ffe0ff */
[----:B------:R0:W4:Y:S01]  /*32c0*/  @!P1 LDG.E.U16 R111, [R4.64+0x240] ;  /* 0x00024006046f9981 */ /* 0x000122000c1e1500 */
[----:B------:R-:W-:-:S02]  /*32d0*/  IADD3 R6, R6, 0x1e0, RZ ;  /* 0x000001e006067810 */ /* 0x000fc40007ffe0ff */
[-C--:B------:R-:W-:Y:S01]  /*32e0*/  ISETP.GE.AND P1, PT, R7, R23.reuse, PT ;  /* 0x000000170700720c */ /* 0x080fe20003f26270 */
[----:B------:R0:W4:Y:S01]  /*32f0*/  @!P3 LDG.E.U16 R112, [R4.64+0x280] ;  /* 0x000280060470b981 */ /* 0x000122000c1e1500 */
[-C--:B------:R-:W-:Y:S02]  /*3300*/  ISETP.GE.AND P2, PT, R22, R23.reuse, PT ;  /* 0x000000171600720c */ /* 0x080fe40003f46270 */
[-C--:B------:R-:W-:Y:S02]  /*3310*/  ISETP.GE.AND P3, PT, R18, R23.reuse, PT ;  /* 0x000000171200720c */ /* 0x080fe40003f66270 */
[----:B------:R-:W-:Y:S02]  /*3320*/  PRMT R18, RZ, 0x7610, R18 ;  /* 0x00007610ff127816 */ /* 0x000fe40000000012 */
[----:B------:R-:W-:Y:S02]  /*3330*/  ISETP.GE.AND P4, PT, R6, R23, PT ;  /* 0x000000170600720c */ /* 0x000fe40003f86270 */
        /* <DEDUP_REMOVED lines=13> */
[----:B------:R-:W-:Y:S01]  /*3410*/  IMAD R23, R106, c[0x0][0x1a0], RZ ;  /* 0x000068006a177a24 */ /* 0x000fe200078e02ff */
[----:B0-----:R-:W-:-:S03]  /*3420*/  IADD3 R5, R56, 0x100, RZ ;  /* 0x0000010038057810 */ /* 0x001fc60007ffe0ff */
[C---:B------:R-:W-:Y:S02]  /*3430*/  IMAD R23, R88.reuse, c[0x0][0x1a4], R23 ;  /* 0x0000690058177a24 */ /* 0x040fe400078e0217 */
[----:B------:R-:W-:Y:S01]  /*3440*/  IMAD.WIDE.U32 R6, R88, c[0x0][0x1a0], R6 ;  /* 0x0000680058067a25 */ /* 0x000fe200078e0006 */
[----:B------:R-:W-:-:S04]  /*3450*/  LEA.HI.SX32 R5, R5, R56, 0x1b ;  /* 0x0000003805057211 */ /* 0x000fc800078fdaff */
[----:B------:R-:W-:Y:S02]  /*3460*/  IADD3 R7, R7, R23, RZ ;  /* 0x0000001707077210 */ /* 0x000fe40007ffe0ff */
[C---:B------:R-:W-:Y:S02]  /*3470*/  LEA R22, P0, R6.reuse, c[0x0][0x228], 0x3 ;  /* 0x00008a0006167a11 */ /* 0x040fe400078018ff */
[----:B------:R-:W-:Y:S02]  /*3480*/  SHF.L.U32 R116, R5, 0x1, RZ ;  /* 0x0000000105747819 */ /* 0x000fe400000006ff */
[----:B------:R-:W-:Y:S02]  /*3490*/  LEA.HI.X R23, R6, c[0x0][0x22c], R7, 0x3, P0 ;  /* 0x00008b0006177a11 */ /* 0x000fe400000f1c07 */
[C---:B------:R-:W-:Y:S02]  /*34a0*/  IADD3 R7, R56.reuse, 0x120, RZ ;  /* 0x0000012038077810 */ /* 0x040fe40007ffe0ff */
[----:B------:R-:W-:-:S02]  /*34b0*/  IADD3 R117, R56, 0x140, RZ ;  /* 0x0000014038757810 */ /* 0x000fc40007ffe0ff */
[-C--:B------:R-:W-:Y:S01]  /*34c0*/  LEA.HI.SX32 R7, R7, R56.reuse, 0x1b ;  /* 0x0000003807077211 */ /* 0x080fe200078fdaff */
[----:B------:R-:W5:Y:S01]  /*34d0*/  LDG.E.64 R22, [R22.64] ;  /* 0x0000000616167981 */ /* 0x000f62000c1e1b00 */
[----:B------:R-:W-:Y:S02]  /*34e0*/  IADD3 R5, R56, 0x160, RZ ;  /* 0x0000016038057810 */ /* 0x000fe40007ffe0ff */
[----:B------:R-:W-:Y:S02]  /*34f0*/  ISETP.NE.AND P2, PT, R58, RZ, PT ;  /* 0x000000ff3a00720c */ /* 0x000fe40003f45270 */
[-C--:B------:R-:W-:Y:S02]  /*3500*/  LEA.HI.SX32 R117, R117, R56.reuse, 0x1b ;  /* 0x0000003875757211 */ /* 0x080fe400078fdaff */
[----:B------:R-:W-:Y:S02]  /*3510*/  LEA.HI.SX32 R5, R5, R56, 0x1b ;  /* 0x0000003805057211 */ /* 0x000fe400078fdaff */
[----:B------:R-:W-:-:S02]  /*3520*/  SHF.L.U32 R117, R117, 0x1, RZ ;  /* 0x0000000175757819 */ /* 0x000fc400000006ff */
[----:B------:R-:W-:-:S04]  /*3530*/  ISETP.NE.AND P0, PT, R175, RZ, PT ;  /* 0x000000ffaf00720c */ /* 0x000fc80003f05270 */
[----:B------:R-:W-:Y:S01]  /*3540*/  ISETP.LT.OR P1, PT, R174, 0x2, P0 ;  /* 0x00000002ae00780c */ /* 0x000fe20000721670 */
[----:B--2---:R0:W-:Y:S04]  /*3550*/  STS.U16 [R42], R21 ;  /* 0x000000152a007388 */ /* 0x0041e80000000400 */
[----:B---3--:R1:W-:Y:S04]  /*3560*/  STS.U16 [R41+0x40], R20 ;  /* 0x0000401429007388 */ /* 0x0083e80000000400 */
[----:B----4-:R-:W-:Y:S04]  /*3570*/  STS.U16 [R40+0x80], R101 ;  /* 0x0000806528007388 */ /* 0x010fe80000000400 */
[----:B------:R2:W-:Y:S04]  /*3580*/  STS.U16 [R39+0xc0], R108 ;  /* 0x0000c06c27007388 */ /* 0x0005e80000000400 */
[----:B------:R-:W-:Y:S04]  /*3590*/  STS.U16 [R38+0x100], R103 ;  /* 0x0001006726007388 */ /* 0x000fe80000000400 */
[----:B------:R-:W-:Y:S01]  /*35a0*/  STS.U16 [R37+0x140], R110 ;  /* 0x0001406e25007388 */ /* 0x000fe20000000400 */
[----:B0-----:R-:W-:-:S02]  /*35b0*/  FMUL.FTZ R21, R2, 1.4426950216293334961 ;  /* 0x3fb8aa3b02157820 */ /* 0x001fc40000410000 */
[C---:B------:R-:W-:Y:S02]  /*35c0*/  FMUL.FTZ R4, R84.reuse, R3 ;  /* 0x0000000354047220 */ /* 0x040fe40000410000 */
[----:B------:R-:W-:Y:S01]  /*35d0*/  FMUL.FTZ R6, R84, R21 ;  /* 0x0000001554067220 */ /* 0x000fe20000410000 */
[----:B------:R-:W-:Y:S01]  /*35e0*/  STS.U16 [R36+0x180], R105 ;  /* 0x0001806924007388 */ /* 0x000fe20000000400 */
[----:B------:R-:W-:-:S03]  /*35f0*/  FMUL.RZ R4, R4, 0.15915493667125701904 ;  /* 0x3e22f98304047820 */ /* 0x000fc6000040c000 */
[----:B------:R0:W-:Y:S01]  /*3600*/  STS.U16 [R34+0x1c0], R107 ;  /* 0x0001c06b22007388 */ /* 0x0001e20000000400 */
[----:B-1----:R-:W-:Y:S01]  /*3610*/  MUFU.EX2 R20, R6 ;  /* 0x0000000600147308 */ /* 0x002fe20000000800 */
[----:B--2---:R-:W-:Y:S02]  /*3620*/  SHF.L.U32 R108, R7, 0x1, RZ ;  /* 0x00000001076c7819 */ /* 0x004fe400000006ff */
[----:B------:R1:W-:Y:S01]  /*3630*/  STS.U16 [R116+0x200], R109 ;  /* 0x0002006d74007388 */ /* 0x0003e20000000400 */
[----:B------:R-:W-:-:S04]  /*3640*/  IADD3 R7, R56, 0x180, RZ ;  /* 0x0000018038077810 */ /* 0x000fc80007ffe0ff */
[----:B0-----:R-:W-:Y:S01]  /*3650*/  MUFU.SIN R107, R4 ;  /* 0x00000004006b7308 */ /* 0x001fe20000000400 */
[C---:B------:R-:W-:Y:S01]  /*3660*/  IADD3 R101, R56.reuse, 0x1a0, RZ ;  /* 0x000001a038657810 */ /* 0x040fe20007ffe0ff */
[----:B------:R0:W-:Y:S06]  /*3670*/  STS.U16 [R108+0x240], R111 ;  /* 0x0002406f6c007388 */ /* 0x0001ec0000000400 */
[----:B-1----:R-:W1:Y:S01]  /*3680*/  MUFU.COS R109, R4 ;  /* 0x00000004006d7308 */ /* 0x002e620000000000 */
[C---:B------:R-:W-:Y:S02]  /*3690*/  IADD3 R103, R56.reuse, 0x1c0, RZ ;  /* 0x000001c038677810 */ /* 0x040fe40007ffe0ff */
[----:B------:R-:W-:-:S02]  /*36a0*/  IADD3 R105, R56, 0x1e0, RZ ;  /* 0x000001e038697810 */ /* 0x000fc40007ffe0ff */
[----:B0-----:R-:W-:Y:S02]  /*36b0*/  SHF.L.U32 R111, R5, 0x1, RZ ;  /* 0x00000001056f7819 */ /* 0x001fe400000006ff */
[-C--:B------:R-:W-:Y:S02]  /*36c0*/  LEA.HI.SX32 R7, R7, R56.reuse, 0x1b ;  /* 0x0000003807077211 */ /* 0x080fe400078fdaff */
        /* <DEDUP_REMOVED lines=11> */
[----:B--2---:R-:W-:Y:S01]  /*3780*/  LEA.HI.SX32 R18, R5, R5, 0x1b ;  /* 0x0000000505127211 */ /* 0x004fe200078fdaff */
[C---:B-1----:R-:W-:Y:S01]  /*3790*/  FMUL.FTZ R6, R20.reuse, R109 ;  /* 0x0000006d14067220 */ /* 0x042fe20000410000 */
[----:B------:R-:W-:Y:S01]  /*37a0*/  SHF.L.U32 R112, R105, 0x1, RZ ;  /* 0x0000000169707819 */ /* 0x000fe200000006ff */
[----:B------:R-:W-:Y:S01]  /*37b0*/  FMUL.FTZ R7, R20, R107 ;  /* 0x0000006b14077220 */ /* 0x000fe20000410000 */
[----:B------:R0:W-:Y:S01]  /*37c0*/  STS.U16 [R108+0x300], R19 ;  /* 0x000300136c007388 */ /* 0x0001e20000000400 */
[----:B------:R-:W-:-:S02]  /*37d0*/  SHF.L.U32 R20, R18, 0x1, RZ ;  /* 0x0000000112147819 */ /* 0x000fc400000006ff */
[----:B------:R-:W-:Y:S01]  /*37e0*/  SHF.L.U32 R105, R101, 0x3, RZ ;  /* 0x0000000365697819 */ /* 0x000fe200000006ff */
[----:B------:R1:W-:Y:S04]  /*37f0*/  STS.U16 [R110+0x340], R113 ;  /* 0x000340716e007388 */ /* 0x0003e80000000400 */
[----:B------:R-:W-:Y:S04]  /*3800*/  STS.U16 [R117+0x380], R114 ;  /* 0x0003807275007388 */ /* 0x000fe80000000400 */
[----:B------:R2:W-:Y:S01]  /*3810*/  STS.U16 [R112+0x3c0], R115 ;  /* 0x0003c07370007388 */ /* 0x0005e20000000400 */
[----:B------:R-:W-:-:S06]  /*3820*/  NOP ;  /* 0x0000000000007918 */ /* 0x000fcc0000000000 */
[----:B------:R-:W3:Y:S04]  /*3830*/  LDS.U16 R118, [R20] ;  /* 0x0000000014767984 */ /* 0x000ee80000000400 */
[----:B------:R-:W4:Y:S04]  /*3840*/  LDS.U16 R119, [R20+0x2] ;  /* 0x0000020014777984 */ /* 0x000f280000000400 */
        /* <DEDUP_REMOVED lines=20> */
[----:B------:R-:W-:Y:S01]  /*3990*/  @!P1 IMAD.WIDE R18, R19, 0x10, R16 ;  /* 0x0000001013129825 */ /* 0x000fe200078e0210 */
[----:B------:R-:W-:Y:S03]  /*39a0*/  BAR.SYNC.DEFER_BLOCKING 0x0 ;  /* 0x0000000000007b1d */ /* 0x000fe60000010000 */
[----:B------:R-:W-:Y:S02]  /*39b0*/  FMUL.FTZ R101, R82, R21 ;  /* 0x0000001552657220 */ /* 0x000fe40000410000 */
[----:B------:R-:W-:Y:S01]  /*39c0*/  FMUL.FTZ R103, R80, R3 ;  /* 0x0000000350677220 */ /* 0x000fe20000410000 */
[----:B------:R-:W-:Y:S03]  /*39d0*/  MUFU.SIN R108, R107 ;  /* 0x0000006b006c7308 */ /* 0x000fe60000000400 */
[----:B------:R-:W-:-:S05]  /*39e0*/  FMUL.RZ R109, R103, 0.15915493667125701904 ;  /* 0x3e22f983676d7820 */ /* 0x000fca000040c000 */
[----:B-1----:R0:W-:Y:S08]  /*39f0*/  MUFU.COS R110, R107 ;  /* 0x0000006b006e7308 */ /* 0x0021f00000000000 */
[----:B------:R-:W1:Y:S01]  /*3a00*/  MUFU.EX2 R101, R101 ;  /* 0x0000006500657308 */ /* 0x000e620000000800 */
[----:B------:R2:W5:Y:S01]  /*3a10*/  @!P1 LDG.E.64 R4, [R18.64+0x8] ;  /* 0x0000080612049981 */ /* 0x000562000c1e1b00 */
[----:B0-----:R-:W-:-:S02]  /*3a20*/  FMUL.FTZ R107, R76, R3 ;  /* 0x000000034c6b7220 */ /* 0x001fc40000410000 */
[----:B--2---:R-:W-:Y:S02]  /*3a30*/  FMUL.FTZ R19, R78, R3 ;  /* 0x000000034e137220 */ /* 0x004fe40000410000 */
[-C--:B------:R-:W-:Y:S02]  /*3a40*/  FMUL.FTZ R18, R80, R21.reuse ;  /* 0x0000001550127220 */ /* 0x080fe40000410000 */
[----:B------:R-:W-:Y:S02]  /*3a50*/  FMUL.RZ R111, R19, 0.15915493667125701904 ;  /* 0x3e22f983136f7820 */ /* 0x000fe4000040c000 */
[-C--:B------:R-:W-:Y:S01]  /*3a60*/  FMUL.FTZ R19, R78, R21.reuse ;  /* 0x000000154e137220 */ /* 0x080fe20000410000 */
[----:B------:R-:W-:Y:S01]  /*3a70*/  MUFU.SIN R103, R109 ;  /* 0x0000006d00677308 */ /* 0x000fe20000000400 */
[----:B------:R-:W-:Y:S02]  /*3a80*/  FMUL.RZ R112, R107, 0.15915493667125701904 ;  /* 0x3e22f9836b707820 */ /* 0x000fe4000040c000 */
[----:B------:R-:W-:-:S05]  /*3a90*/  FMUL.FTZ R107, R76, R21 ;  /* 0x000000154c6b7220 */ /* 0x000fca0000410000 */
[----:B------:R-:W0:Y:S01]  /*3aa0*/  MUFU.EX2 R18, R18 ;  /* 0x0000001200127308 */ /* 0x000e220000000800 */
[----:B------:R-:W-:-:S07]  /*3ab0*/  FMUL.FTZ R113, R70, R21 ;  /* 0x0000001546717220 */ /* 0x000fce0000410000 */
[----:B------:R2:W-:Y:S01]  /*3ac0*/  MUFU.COS R105, R109 ;  /* 0x0000006d00697308 */ /* 0x0005e20000000000 */
[----:B-1----:R-:W-:-:S07]  /*3ad0*/  FMUL.FTZ R110, R101, R110 ;  /* 0x0000006e656e7220 */ /* 0x002fce0000410000 */
[----:B------:R-:W-:Y:S01]  /*3ae0*/  MUFU.SIN R20, R111 ;  /* 0x0000006f00147308 */ /* 0x000fe20000000400 */
[----:B--2---:R-:W-:-:S07]  /*3af0*/  FMUL.FTZ R109, R74, R3 ;  /* 0x000000034a6d7220 */ /* 0x004fce0000410000 */
[----:B------:R-:W1:Y:S01]  /*3b00*/  MUFU.EX2 R19, R19 ;  /* 0x0000001300137308 */ /* 0x000e620000000800 */
[----:B------:R-:W-:Y:S02]  /*3b10*/  FMUL.RZ R114, R109, 0.15915493667125701904 ;  /* 0x3e22f9836d727820 */ /* 0x000fe4000040c000 */
[----:B------:R-:W-:Y:S02]  /*3b20*/  FMUL.FTZ R109, R74, R21 ;  /* 0x000000154a6d7220 */ /* 0x000fe40000410000 */
[----:B------:R-:W-:Y:S01]  /*3b30*/  FMUL.FTZ R108, R101, R108 ;  /* 0x0000006c656c7220 */ /* 0x000fe20000410000 */
[----:B------:R-:W-:Y:S02]  /*3b40*/  PRMT R101, RZ, 0x5410, R173 ;  /* 0x00005410ff657816 */ /* 0x000fe400000000ad */
[----:B------:R2:W0:Y:S03]  /*3b50*/  MUFU.COS R116, R111 ;  /* 0x0000006f00747308 */ /* 0x0004260000000000 */
[----:B------:R-:W-:-:S05]  /*3b60*/  FMUL.FTZ R143, R84, R101 ;  /* 0x00000065548f7220 */ /* 0x000fca0000410000 */
[----:B------:R-:W-:Y:S01]  /*3b70*/  MUFU.SIN R122, R112 ;  /* 0x00000070007a7308 */ /* 0x000fe20000000400 */
[C---:B--2---:R-:W-:Y:S02]  /*3b80*/  FMUL.FTZ R111, R72.reuse, R21 ;  /* 0x00000015486f7220 */ /* 0x044fe40000410000 */
[----:B------:R-:W-:-:S05]  /*3b90*/  FMUL.FTZ R21, R72, R3 ;  /* 0x0000000348157220 */ /* 0x000fca0000410000 */
[----:B------:R0:W-:Y:S01]  /*3ba0*/  MUFU.COS R120, R112 ;  /* 0x0000007000787308 */ /* 0x0001e20000000000 */
[----:B------:R-:W-:Y:S02]  /*3bb0*/  FMUL.RZ R115, R21, 0.15915493667125701904 ;  /* 0x3e22f98315737820 */ /* 0x000fe4000040c000 */
[----:B------:R-:W-:-:S05]  /*3bc0*/  FMUL.FTZ R21, RZ, R108 ;  /* 0x0000006cff157220 */ /* 0x000fca0000410000 */
[----:B------:R-:W2:Y:S01]  /*3bd0*/  MUFU.EX2 R107, R107 ;  /* 0x0000006b006b7308 */ /* 0x000ea20000000800 */
[----:B0-----:R-:W-:Y:S01]  /*3be0*/  FMUL.FTZ R112, R18, R103 ;  /* 0x0000006712707220 */ /* 0x001fe20000410000 */
[----:B------:R-:W-:Y:S01]  /*3bf0*/  PRMT R103, RZ, 0x5410, R31 ;  /* 0x00005410ff677816 */ /* 0x000fe2000000001f */
[----:B-1----:R-:W-:Y:S02]  /*3c00*/  FMUL.FTZ R117, R19, R20 ;  /* 0x0000001413757220 */ /* 0x002fe40000410000 */
[----:B------:R-:W-:-:S03]  /*3c10*/  FFMA.FTZ R21, R110, R143, -R21 ;  /* 0x0000008f6e157223 */ /* 0x000fc60000010815 */
[----:B------:R-:W-:Y:S01]  /*3c20*/  MUFU.SIN R124, R114 ;  /* 0x00000072007c7308 */ /* 0x000fe20000000400 */
[----:B------:R-:W-:-:S07]  /*3c30*/  FFMA.FTZ R21, R82, R103, R21 ;  /* 0x0000006752157223 */ /* 0x000fce0000010015 */
[----:B------:R0:W-:Y:S01]  /*3c40*/  MUFU.COS R126, R114 ;  /* 0x00000072007e7308 */ /* 0x0001e20000000000 */
[----:B------:R-:W-:-:S07]  /*3c50*/  FMUL.FTZ R116, R19, R116 ;  /* 0x0000007413747220 */ /* 0x000fce0000410000 */
[----:B------:R-:W1:Y:S01]  /*3c60*/  MUFU.EX2 R109, R109 ;  /* 0x0000006d006d7308 */ /* 0x000e620000000800 */
[----:B0-----:R-:W-:Y:S02]  /*3c70*/  FMUL.FTZ R114, R18, R105 ;  /* 0x0000006912727220 */ /* 0x001fe40000410000 */
[----:B------:R-:W-:-:S05]  /*3c80*/  FMUL.FTZ R105, R108, R143 ;  /* 0x0000008f6c697220 */ /* 0x000fca0000410000 */
[----:B------:R-:W-:Y:S01]  /*3c90*/  MUFU.EX2 R111, R111 ;  /* 0x0000006f006f7308 */ /* 0x000fe20000000800 */
[----:B------:R-:W-:-:S07]  /*3ca0*/  FFMA.FTZ R105, RZ, R110, R105 ;  /* 0x0000006eff697223 */ /* 0x000fce0000010069 */
[----:B------:R-:W0:Y:S01]  /*3cb0*/  MUFU.COS R20, R115 ;  /* 0x0000007300147308 */ /* 0x000e220000000000 */
[----:B------:R-:W-:Y:S02]  /*3cc0*/  FMUL.FTZ R19, R70, R3 ;  /* 0x0000000346137220 */ /* 0x000fe40000410000 */
[C---:B--2---:R-:W-:Y:S02]  /*3cd0*/  FMUL.FTZ R120, R107.reuse, R120 ;  /* 0x000000786b787220 */ /* 0x044fe40000410000 */
[----:B------:R-:W-:Y:S02]  /*3ce0*/  FMUL.FTZ R122, R107, R122 ;  /* 0x0000007a6b7a7220 */ /* 0x000fe40000410000 */
[----:B------:R-:W-:Y:S02]  /*3cf0*/  FADD.FTZ R105, RZ, R105 ;  /* 0x00000069ff697221 */ /* 0x000fe40000010000 */
[----:B------:R-:W-:Y:S02]  /*3d00*/  FMUL.FTZ R107, R112, R21 ;  /* 0x00000015706b7220 */ /* 0x000fe40000410000 */
[----:B------:R-:W-:-:S02]  /*3d10*/  FMUL.RZ R129, R19, 0.15915493667125701904 ;  /* 0x3e22f98313817820 */ /* 0x000fc4000040c000 */
[-C--:B------:R-:W-:Y:S02]  /*3d20*/  FMUL.FTZ R19, R112, R105.reuse ;  /* 0x0000006970137220 */ /* 0x080fe40000410000 */
[C---:B------:R-:W-:Y:S01]  /*3d30*/  FFMA.FTZ R107, R114.reuse, R105, R107 ;  /* 0x00000069726b7223 */ /* 0x040fe2000001006b */
[----:B------:R-:W-:Y:S01]  /*3d40*/  PRMT R105, RZ, 0x5410, R30 ;  /* 0x00005410ff697816 */ /* 0x000fe2000000001e */
[C---:B-1----:R-:W-:Y:S02]  /*3d50*/  FMUL.FTZ R123, R109.reuse, R126 ;  /* 0x0000007e6d7b7220 */ /* 0x042fe40000410000 */
[----:B------:R-:W-:Y:S01]  /*3d60*/  FMUL.FTZ R124, R109, R124 ;  /* 0x0000007c6d7c7220 */ /* 0x000fe20000410000 */
[----:B------:R1:W2:Y:S01]  /*3d70*/  MUFU.SIN R18, R115 ;  /* 0x0000007300127308 */ /* 0x0002a20000000400 */
[----:B------:R-:W-:Y:S02]  /*3d80*/  FFMA.FTZ R21, R114, R21, -R19 ;  /* 0x0000001572157223 */ /* 0x000fe40000010813 */
[----:B------:R-:W-:-:S02]  /*3d90*/  FADD.FTZ R109, RZ, R107 ;  /* 0x0000006bff6d7221 */ /* 0x000fc40000010000 */
[----:B0-----:R-:W-:Y:S02]  /*3da0*/  FMUL.FTZ R125, R111, R20 ;  /* 0x000000146f7d7220 */ /* 0x001fe40000410000 */
[-C--:B------:R-:W-:Y:S02]  /*3db0*/  FMUL.FTZ R20, R6, R108.reuse ;  /* 0x0000006c06147220 */ /* 0x080fe40000410000 */
[----:B------:R-:W-:Y:S02]  /*3dc0*/  FFMA.FTZ R107, R80, R105, R21 ;  /* 0x00000069506b7223 */ /* 0x000fe40000010015 */
[----:B-1----:R-:W-:Y:S02]  /*3dd0*/  FMUL.FTZ R115, R117, R109 ;  /* 0x0000006d75737220 */ /* 0x002fe40000410000 */
[C---:B------:R-:W-:Y:S02]  /*3de0*/  FMUL.FTZ R19, R7.reuse, R108 ;  /* 0x0000006c07137220 */ /* 0x040fe40000410000 */
[----:B------:R-:W-:-:S02]  /*3df0*/  FFMA.FTZ R21, R7, R110, R20 ;  /* 0x0000006e07157223 */ /* 0x000fc40000010014 */
[-C--:B------:R-:W-:Y:S02]  /*3e00*/  FMUL.FTZ R127, R117, R107.reuse ;  /* 0x0000006b757f7220 */ /* 0x080fe40000410000 */
[----:B------:R-:W-:Y:S01]  /*3e10*/  FFMA.FTZ R115, R116, R107, -R115 ;  /* 0x0000006b74737223 */ /* 0x000fe20000010873 */
[----:B------:R-:W-:Y:S01]  /*3e20*/  PRMT R107, RZ, 0x5410, R29 ;  /* 0x00005410ff6b7816 */ /* 0x000fe2000000001d */
[----:B------:R-:W-:Y:S02]  /*3e30*/  FFMA.FTZ R19, R6, R110, -R19 ;  /* 0x0000006e06137223 */ /* 0x000fe40000010813 */
[----:B------:R-:W-:Y:S02]  /*3e40*/  FMUL.FTZ R20, R112, R21 ;  /* 0x0000001570147220 */ /* 0x000fe40000410000 */
[----:B------:R-:W-:Y:S02]  /*3e50*/  FFMA.FTZ R127, R116, R109, R127 ;  /* 0x0000006d747f7223 */ /* 0x000fe4000001007f */
[----:B------:R-:W-:-:S02]  /*3e60*/  FFMA.FTZ R20, R114, R19, -R20 ;  /* 0x0000001372147223 */ /* 0x000fc40000010814 */
[----:B------:R-:W-:Y:S02]  /*3e70*/  FFMA.FTZ R115, R78, R107, R115 ;  /* 0x0000006b4e737223 */ /* 0x000fe40000010073 */
[----:B------:R-:W-:Y:S02]  /*3e80*/  FMUL.FTZ R19, R112, R19 ;  /* 0x0000001370137220 */ /* 0x000fe40000410000 */
[----:B------:R-:W-:Y:S01]  /*3e90*/  FADD.FTZ R109, RZ, R127 ;  /* 0x0000007fff6d7221 */ /* 0x000fe20000010000 */
[----:B------:R-:W-:Y:S01]  /*3ea0*/  MUFU.EX2 R113, R113 ;  /* 0x0000007100717308 */ /* 0x000fe20000000800 */
[----:B--2---:R-:W-:Y:S02]  /*3eb0*/  FMUL.FTZ R126, R111, R18 ;  /* 0x000000126f7e7220 */ /* 0x004fe40000410000 */
[----:B------:R-:W-:Y:S02]  /*3ec0*/  FMUL.FTZ R111, R122, R115 ;  /* 0x000000737a6f7220 */ /* 0x000fe40000410000 */
[----:B------:R-:W-:-:S03]  /*3ed0*/  FFMA.FTZ R19, R114, R21, R19 ;  /* 0x0000001572137223 */ /* 0x000fc60000010013 */
[----:B------:R-:W0:Y:S01]  /*3ee0*/  MUFU.COS R132, R129 ;  /* 0x0000008100847308 */ /* 0x000e220000000000 */
[-C--:B------:R-:W-:Y:S02]  /*3ef0*/  FMUL.FTZ R21, R122, R109.reuse ;  /* 0x0000006d7a157220 */ /* 0x080fe40000410000 */
[C---:B------:R-:W-:Y:S01]  /*3f00*/  FFMA.FTZ R111, R120.reuse, R109, R111 ;  /* 0x0000006d786f7223 */ /* 0x040fe2000001006f */
[----:B------:R-:W-:Y:S01]  /*3f10*/  PRMT R109, RZ, 0x5410, R28 ;  /* 0x00005410ff6d7816 */ /* 0x000fe2000000001c */
[----:B------:R-:W-:Y:S02]  /*3f20*/  FFMA.FTZ R115, R120, R115, -R21 ;  /* 0x0000007378737223 */ /* 0x000fe40000010815 */
[----:B------:R-:W-:Y:S01]  /*3f30*/  FMUL.FTZ R18, R117, R20 ;  /* 0x0000001475127220 */ /* 0x000fe20000410000 */
[----:B------:R-:W1:Y:S01]  /*3f40*/  MUFU.SIN R128, R129 ;  /* 0x0000008100807308 */ /* 0x000e620000000400 */
[----:B------:R-:W-:Y:S02]  /*3f50*/  FFMA.FTZ R115, R76, R109, R115 ;  /* 0x0000006d4c737223 */ /* 0x000fe40000010073 */
[----:B------:R-:W-:-:S02]  /*3f60*/  FFMA.FTZ R21, R116, R19, R18 ;  /* 0x0000001374157223 */ /* 0x000fc40000010012 */
[----:B------:R-:W-:Y:S02]  /*3f70*/  FMUL.FTZ R19, R117, R19 ;  /* 0x0000001375137220 */ /* 0x000fe40000410000 */
[----:B------:R-:W-:Y:S02]  /*3f80*/  FADD.FTZ R111, RZ, R111 ;  /* 0x0000006fff6f7221 */ /* 0x000fe40000010000 */
[----:B------:R-:W-:Y:S02]  /*3f90*/  FMUL.FTZ R134, R124, R115 ;  /* 0x000000737c867220 */ /* 0x000fe40000410000 */
[----:B0-----:R-:W-:Y:S02]  /*3fa0*/  FMUL.FTZ R127, R113, R132 ;  /* 0x00000084717f7220 */ /* 0x001fe40000410000 */
[----:B------:R-:W-:Y:S02]  /*3fb0*/  FFMA.FTZ R19, R116, R20, -R19 ;  /* 0x0000001474137223 */ /* 0x000fe40000010813 */
[----:B------:R-:W-:-:S02]  /*3fc0*/  FMUL.FTZ R132, R124, R111 ;  /* 0x0000006f7c847220 */ /* 0x000fc40000410000 */
[C---:B------:R-:W-:Y:S01]  /*3fd0*/  FFMA.FTZ R134, R123.reuse, R111, R134 ;  /* 0x0000006f7b867223 */ /* 0x040fe20000010086 */
[----:B------:R-:W-:Y:S01]  /*3fe0*/  PRMT R111, RZ, 0x5410, R27 ;  /* 0x00005410ff6f7816 */ /* 0x000fe2000000001b */
[C---:B------:R-:W-:Y:S02]  /*3ff0*/  FMUL.FTZ R20, R122.reuse, R19 ;  /* 0x000000137a147220 */ /* 0x040fe40000410000 */
[----:B------:R-:W-:Y:S02]  /*4000*/  FFMA.FTZ R132, R123, R115, -R132 ;  /* 0x000000737b847223 */ /* 0x000fe40000010884 */
[----:B------:R-:W-:Y:S02]  /*4010*/  FADD.FTZ R134, RZ, R134 ;  /* 0x00000086ff867221 */ /* 0x000fe40000010000 */
[-C--:B------:R-:W-:Y:S02]  /*4020*/  FMUL.FTZ R18, R122, R21.reuse ;  /* 0x000000157a127220 */ /* 0x080fe40000410000 */
[----:B------:R-:W-:-:S02]  /*4030*/  FFMA.FTZ R20, R120, R21, R20 ;  /* 0x0000001578147223 */ /* 0x000fc40000010014 */
[----:B-1----:R-:W-:Y:S02]  /*4040*/  FMUL.FTZ R128, R113, R128 ;  /* 0x0000008071807220 */ /* 0x002fe40000410000 */
[----:B------:R-:W-:Y:S02]  /*4050*/  FFMA.FTZ R132, R74, R111, R132 ;  /* 0x0000006f4a847223 */ /* 0x000fe40000010084 */
[----:B------:R-:W-:Y:S02]  /*4060*/  FMUL.FTZ R113, R126, R134 ;  /* 0x000000867e717220 */ /* 0x000fe40000410000 */
[----:B------:R-:W-:Y:S02]  /*4070*/  FFMA.FTZ R18, R120, R19, -R18 ;  /* 0x0000001378127223 */ /* 0x000fe40000010812 */
[----:B------:R-:W-:Y:S02]  /*4080*/  FMUL.FTZ R19, R124, R20 ;  /* 0x000000147c137220 */ /* 0x000fe40000410000 */
[----:B------:R-:W-:-:S02]  /*4090*/  FMUL.FTZ R115, R126, R132 ;  /* 0x000000847e737220 */ /* 0x000fc40000410000 */
[----:B------:R-:W-:Y:S01]  /*40a0*/  FFMA.FTZ R132, R125, R132, -R113 ;  /* 0x000000847d847223 */ /* 0x000fe20000010871 */
[----:B------:R-:W-:Y:S01]  /*40b0*/  PRMT R113, RZ, 0x5410, R26 ;  /* 0x00005410ff717816 */ /* 0x000fe2000000001a */
[-C--:B------:R-:W-:Y:S02]  /*40c0*/  FMUL.FTZ R21, R124, R18.reuse ;  /* 0x000000127c157220 */ /* 0x080fe40000410000 */
[----:B------:R-:W-:Y:S02]  /*40d0*/  FFMA.FTZ R19, R123, R18, -R19 ;  /* 0x000000127b137223 */ /* 0x000fe40000010813 */
[----:B------:R-:W-:Y:S02]  /*40e0*/  FFMA.FTZ R115, R125, R134, R115 ;  /* 0x000000867d737223 */ /* 0x000fe40000010073 */
[----:B------:R-:W-:Y:S02]  /*40f0*/  FFMA.FTZ R21, R123, R20, R21 ;  /* 0x000000147b157223 */ /* 0x000fe40000010015 */
[----:B------:R-:W-:-:S02]  /*4100*/  FMUL.FTZ R20, R126, R19 ;  /* 0x000000137e147220 */ /* 0x000fc40000410000 */
[----:B------:R-:W-:Y:S01]  /*4110*/  FFMA.FTZ R134, R72, R113, R132 ;  /* 0x0000007148867223 */ /* 0x000fe20000010084 */
[----:B------:R-:W-:Y:S01]  /*4120*/  ISETP.NE.AND P1, PT, R58, 0x1f, PT ;  /* 0x0000001f3a00780c */ /* 0x000fe20003f25270 */
[----:B------:R-:W-:Y:S02]  /*4130*/  FADD.FTZ R115, RZ, R115 ;  /* 0x00000073ff737221 */ /* 0x000fe40000010000 */
[----:B------:R-:W-:Y:S02]  /*4140*/  FFMA.FTZ R132, R125, R21, R20 ;  /* 0x000000157d847223 */ /* 0x000fe40000010014 */
[CC--:B------:R-:W-:Y:S02]  /*4150*/  FMUL.FTZ R136, R128.reuse, R134.reuse ;  /* 0x0000008680887220 */ /* 0x0c0fe40000410000 */
[-C--:B------:R-:W-:Y:S02]  /*4160*/  FMUL.FTZ R20, R128, R115.reuse ;  /* 0x0000007380147220 */ /* 0x080fe40000410000 */
[C---:B------:R-:W-:Y:S01]  /*4170*/  FFMA.FTZ R136, R127.reuse, R115, R136 ;  /* 0x000000737f887223 */ /* 0x040fe20000010088 */
[----:B------:R-:W-:Y:S01]  /*4180*/  PRMT R115, RZ, 0x5410, R25 ;  /* 0x00005410ff737816 */ /* 0x000fe20000000019 */
[----:B------:R-:W-:-:S02]  /*4190*/  FFMA.FTZ R20, R127, R134, -R20 ;  /* 0x000000867f147223 */ /* 0x000fc40000010814 */
[----:B------:R-:W-:Y:S02]  /*41a0*/  FMUL.FTZ R18, R126, R21 ;  /* 0x000000157e127220 */ /* 0x000fe40000410000 */
[----:B------:R-:W-:Y:S02]  /*41b0*/  FFMA.FTZ R152, R70, R115, R20 ;  /* 0x0000007346987223 */ /* 0x000fe40000010014 */
[----:B------:R0:W1:Y:S01]  /*41c0*/  @P1 LDS.64 R20, [R58.X8+0x20b8] ;  /* 0x0020b8003a141984 */ /* 0x0000620000008a00 */
[----:B------:R-:W-:Y:S01]  /*41d0*/  FFMA.FTZ R129, R125, R19, -R18 ;  /* 0x000000137d817223 */ /* 0x000fe20000010812 */
[----:B------:R-:W-:Y:S01]  /*41e0*/  BSSY B0, `(.L_x_11295) ;  /* 0x000000e000007945 */ /* 0x000fe20003800000 */
[----:B------:R-:W-:Y:S02]  /*41f0*/  FMUL.FTZ R18, R128, R132 ;  /* 0x0000008480127220 */ /* 0x000fe40000410000 */
[----:B------:R-:W-:Y:S02]  /*4200*/  FADD.FTZ R150, RZ, R136 ;  /* 0x00000088ff967221 */ /* 0x000fe40000010000 */
[----:B------:R-:W-:Y:S01]  /*4210*/  FFMA.FTZ R151, R127, R129, -R18 ;  /* 0x000000817f977223 */ /* 0x000fe20000010812 */
        /* <DEDUP_REMOVED lines=10> */
.L_x_11296:
[----:B0--34-:R-:W-:Y:S05]  /*42c0*/  BSYNC B0 ;  /* 0x0000000000007941 */ /* 0x019fea0003800000 */
.L_x_11295:
[----:B------:R-:W0:Y:S01]  /*42d0*/  SHFL.UP PT, R136, R150, 0x1, RZ ;  /* 0x0420000096887989 */ /* 0x000e2200000e00ff */
[----:B------:R-:W-:Y:S01]  /*42e0*/  FMUL.FTZ R129, R128, R129 ;  /* 0x0000008180817220 */ /* 0x000fe20000410000 */
[----:B------:R-:W-:Y:S01]  /*42f0*/  ISETP.GE.AND P3, PT, R56, 0x1, PT ;  /* 0x000000013800780c */ /* 0x000fe20003f66270 */
[----:B-1----:R-:W-:Y:S01]  /*4300*/  FMUL.FTZ R172, R128, -R20 ;  /* 0x8000001480ac7220 */ /* 0x002fe20000410000 */
[----:B------:R-:W1:Y:S01]  /*4310*/  SHFL.UP PT, R134, R152, 0x1, RZ ;  /* 0x0420000098867989 */ /* 0x000e6200000e00ff */
[C---:B------:R-:W-:Y:S01]  /*4320*/  FFMA.FTZ R129, R127.reuse, R132, R129 ;  /* 0x000000847f817223 */ /* 0x040fe20000010081 */
[----:B------:R-:W-:Y:S01]  /*4330*/  MOV R138, c[0x0][0x2bc] ;  /* 0x0000af00008a7a02 */ /* 0x000fe20000000f00 */
[----:B------:R-:W-:Y:S01]  /*4340*/  FFMA.FTZ R172, R127, -R21, R172 ;  /* 0x800000157fac7223 */ /* 0x000fe200000100ac */
[----:B------:R-:W2:Y:S01]  /*4350*/  SHFL.UP PT, R18, R151, 0x1, RZ ;  /* 0x0420000097127989 */ /* 0x000ea200000e00ff */
[----:B------:R-:W-:Y:S01]  /*4360*/  PRMT R130, RZ, 0x5410, R130 ;  /* 0x00005410ff827816 */ /* 0x000fe20000000082 */
[----:B------:R-:W-:Y:S01]  /*4370*/  BSSY B0, `(.L_x_11297) ;  /* 0x0000111000007945 */ /* 0x000fe20003800000 */
[----:B------:R-:W-:Y:S01]  /*4380*/  SHF.R.U32.HI R154, RZ, 0x1, R138 ;  /* 0x00000001ff9a7819 */ /* 0x000fe2000001168a */
[----:B------:R-:W3:Y:S01]  /*4390*/  SHFL.UP PT, R132, R129, 0x1, RZ ;  /* 0x0420000081847989 */ /* 0x000ee200000e00ff */
[----:B------:R-:W-:-:S02]  /*43a0*/  PRMT R131, RZ, 0x5410, R131 ;  /* 0x00005410ff837816 */ /* 0x000fc40000000083 */
[----:B------:R-:W-:Y:S01]  /*43b0*/  PRMT R140, RZ, 0x5410, R140 ;  /* 0x00005410ff8c7816 */ /* 0x000fe2000000008c */
[----:B------:R-:W-:Y:S01]  /*43c0*/  IMAD R154, R154, R63, RZ ;  /* 0x0000003f9a9a7224 */ /* 0x000fe200078e02ff */
[----:B------:R-:W-:Y:S02]  /*43d0*/  PRMT R139, RZ, 0x5410, R139 ;  /* 0x00005410ff8b7816 */ /* 0x000fe4000000008b */
[----:B------:R-:W-:Y:S02]  /*43e0*/  IADD3 R163, R44, -c[0x0][0x174], RZ ;  /* 0x80005d002ca37a10 */ /* 0x000fe40007ffe0ff */
[----:B------:R-:W-:Y:S02]  /*43f0*/  SHF.L.U32 R171, R86, 0x2, RZ ;  /* 0x0000000256ab7819 */ /* 0x000fe400000006ff */
[----:B------:R-:W-:Y:S01]  /*4400*/  PRMT R118, RZ, 0x5410, R118 ;  /* 0x00005410ff767816 */ /* 0x000fe20000000076 */
[----:B0-----:R-:W-:-:S04]  /*4410*/  FMUL.FTZ R19, R129, R136 ;  /* 0x0000008881137220 */ /* 0x001fc80000410000 */
[-C--:B-1----:R-:W-:Y:S02]  /*4420*/  FFMA.FTZ R135, R151, R134.reuse, -R19 ;  /* 0x0000008697877223 */ /* 0x082fe40000010813 */
[C---:B------:R-:W-:Y:S02]  /*4430*/  FMUL.FTZ R137, R129.reuse, R134 ;  /* 0x0000008681897220 */ /* 0x040fe40000410000 */
[----:B--2---:R-:W-:Y:S02]  /*4440*/  FMUL.FTZ R19, R129, R18 ;  /* 0x0000001281137220 */ /* 0x004fe40000410000 */
[C---:B------:R-:W-:Y:S02]  /*4450*/  FFMA.FTZ R137, R151.reuse, R136, R137 ;  /* 0x0000008897897223 */ /* 0x040fe40000010089 */
[-C--:B---3--:R-:W-:Y:S01]  /*4460*/  FFMA.FTZ R134, R151, R132.reuse, R19 ;  /* 0x0000008497867223 */ /* 0x088fe20000010013 */
[----:B------:R-:W-:Y:S01]  /*4470*/  MOV R19, c[0x0][0x2b8] ;  /* 0x0000ae0000137a02 */ /* 0x000fe20000000f00 */
[----:B------:R-:W-:-:S02]  /*4480*/  FMUL.FTZ R132, R129, R132 ;  /* 0x0000008481847220 */ /* 0x000fc40000410000 */
[----:B------:R-:W-:Y:S01]  /*4490*/  @P3 FADD.FTZ R150, R150, R137 ;  /* 0x0000008996963221 */ /* 0x000fe20000010000 */
[----:B------:R-:W-:Y:S01]  /*44a0*/  FSEL R134, R129, R134, !P3 ;  /* 0x0000008681867208 */ /* 0x000fe20005800000 */
[----:B------:R-:W-:Y:S01]  /*44b0*/  @P3 FFMA.FTZ R151, R151, R18, -R132 ;  /* 0x0000001297973223 */ /* 0x000fe20000010884 */
[----:B------:R-:W-:Y:S01]  /*44c0*/  SHF.R.U64 R19, R19, 0x1, R138 ;  /* 0x0000000113137819 */ /* 0x000fe2000000128a */
[----:B------:R-:W-:Y:S01]  /*44d0*/  @P3 FADD.FTZ R152, R152, R135 ;  /* 0x0000008798983221 */ /* 0x000fe20000010000 */
[----:B------:R-:W0:Y:S01]  /*44e0*/  SHFL.UP PT, R136, R150, 0x2, RZ ;  /* 0x0440000096887989 */ /* 0x000e2200000e00ff */
[----:B------:R-:W-:Y:S01]  /*44f0*/  IMAD R138, R176, c[0x0][0x2c0], RZ ;  /* 0x0000b000b08a7a24 */ /* 0x000fe200078e02ff */
[----:B------:R-:W-:Y:S01]  /*4500*/  ISETP.GE.AND P3, PT, R56, 0x2, PT ;  /* 0x000000023800780c */ /* 0x000fe20003f66270 */
[----:B------:R-:W-:Y:S01]  /*4510*/  IMAD R137, R60, R19, R154 ;  /* 0x000000133c897224 */ /* 0x000fe200078e029a */
[----:B------:R-:W1:Y:S01]  /*4520*/  SHFL.UP PT, R129, R151, 0x2, RZ ;  /* 0x0440000097817989 */ /* 0x000e6200000e00ff */
[----:B------:R-:W-:Y:S01]  /*4530*/  IMAD.WIDE.U32 R18, R19, R63, RZ ;  /* 0x0000003f13127225 */ /* 0x000fe200078e00ff */
[----:B------:R-:W-:-:S02]  /*4540*/  PRMT R154, RZ, 0x5410, R133 ;  /* 0x00005410ff9a7816 */ /* 0x000fc40000000085 */
[----:B------:R-:W2:Y:S01]  /*4550*/  SHFL.UP PT, R135, R152, 0x2, RZ ;  /* 0x0440000098877989 */ /* 0x000ea200000e00ff */
[----:B------:R-:W-:Y:S01]  /*4560*/  IMAD R161, R61, c[0x0][0x2c4], R138 ;  /* 0x0000b1003da17a24 */ /* 0x000fe200078e028a */
[----:B------:R-:W-:Y:S02]  /*4570*/  IADD3 R19, R137, R19, RZ ;  /* 0x0000001389137210 */ /* 0x000fe40007ffe0ff */
[----:B------:R-:W3:Y:S03]  /*4580*/  SHFL.UP PT, R132, R134, 0x2, RZ ;  /* 0x0440000086847989 */ /* 0x000ee600000e00ff */
[----:B------:R-:W-:-:S05]  /*4590*/  IMAD.WIDE.U32 R18, R61, c[0x0][0x2c0], R18 ;  /* 0x0000b0003d127a25 */ /* 0x000fca00078e0012 */
[----:B------:R-:W-:Y:S02]  /*45a0*/  IADD3 R161, R161, R19, RZ ;  /* 0x00000013a1a17210 */ /* 0x000fe40007ffe0ff */
[----:B------:R-:W-:Y:S01]  /*45b0*/  LEA R159, P4, R18, c[0x0][0x320], 0x3 ;  /* 0x0000c800129f7a11 */ /* 0x000fe200078818ff */
[----:B0-----:R-:W-:-:S03]  /*45c0*/  FMUL.FTZ R138, R134, R136 ;  /* 0x00000088868a7220 */ /* 0x001fc60000410000 */
[----:B------:R-:W-:Y:S01]  /*45d0*/  LEA.HI.X R161, R18, c[0x0][0x324], R161, 0x3, P4 ;  /* 0x0000c90012a17a11 */ /* 0x000fe200020f1ca1 */
[----:B-----5:R-:W-:Y:S02]  /*45e0*/  FMUL.FTZ R18, R22, R130 ;  /* 0x0000008216127220 */ /* 0x020fe40000410000 */
[C---:B-1----:R-:W-:Y:S02]  /*45f0*/  FMUL.FTZ R19, R134.reuse, R129 ;  /* 0x0000008186137220 */ /* 0x042fe40000410000 */
[CC--:B--2---:R-:W-:Y:S02]  /*4600*/  FFMA.FTZ R137, R151.reuse, R135.reuse, -R138 ;  /* 0x0000008797897223 */ /* 0x0c4fe4000001088a */
[C---:B------:R-:W-:Y:S02]  /*4610*/  FMUL.FTZ R135, R134.reuse, R135 ;  /* 0x0000008786877220 */ /* 0x040fe40000410000 */
[-C--:B---3--:R-:W-:Y:S02]  /*4620*/  FFMA.FTZ R19, R151, R132.reuse, R19 ;  /* 0x0000008497137223 */ /* 0x088fe40000010013 */
[----:B------:R-:W-:-:S02]  /*4630*/  FMUL.FTZ R138, R134, R132 ;  /* 0x00000084868a7220 */ /* 0x000fc40000410000 */
[C---:B------:R-:W-:Y:S01]  /*4640*/  FFMA.FTZ R135, R151.reuse, R136, R135 ;  /* 0x0000008897877223 */ /* 0x040fe20000010087 */
[----:B------:R-:W-:Y:S01]  /*4650*/  FSEL R155, R134, R19, !P3 ;  /* 0x00000013869b7208 */ /* 0x000fe20005800000 */
[----:B------:R-:W-:Y:S02]  /*4660*/  @P3 FFMA.FTZ R151, R151, R129, -R138 ;  /* 0x0000008197973223 */ /* 0x000fe4000001088a */
[----:B------:R-:W-:Y:S02]  /*4670*/  FADD.FTZ R129, R67, R67 ;  /* 0x0000004343817221 */ /* 0x000fe40000010000 */
[C---:B------:R-:W-:Y:S01]  /*4680*/  FMUL.FTZ R19, R23.reuse, R130 ;  /* 0x0000008217137220 */ /* 0x040fe20000410000 */
[----:B------:R-:W0:Y:S01]  /*4690*/  SHFL.UP PT, R156, R151, 0x4, RZ ;  /* 0x04800000979c7989 */ /* 0x000e2200000e00ff */
[C---:B------:R-:W-:Y:S02]  /*46a0*/  FFMA.FTZ R132, R23.reuse, R131, R18 ;  /* 0x0000008317847223 */ /* 0x040fe40000010012 */
[----:B------:R-:W-:Y:S01]  /*46b0*/  @P3 FADD.FTZ R152, R152, R137 ;  /* 0x0000008998983221 */ /* 0x000fe20000010000 */
[----:B------:R-:W-:Y:S01]  /*46c0*/  SHFL.UP PT, R158, R155, 0x4, RZ ;  /* 0x048000009b9e7989 */ /* 0x000fe200000e00ff */
[----:B------:R-:W-:-:S02]  /*46d0*/  FMUL.FTZ R18, R23, R140 ;  /* 0x0000008c17127220 */ /* 0x000fc40000410000 */
[----:B------:R-:W-:Y:S01]  /*46e0*/  FFMA.FTZ R136, R22, R131, -R19 ;  /* 0x0000008316887223 */ /* 0x000fe20000010813 */
[----:B------:R-:W-:Y:S01]  /*46f0*/  SHFL.UP PT, R160, R152, 0x4, RZ ;  /* 0x0480000098a07989 */ /* 0x000fe200000e00ff */
[----:B------:R-:W-:Y:S02]  /*4700*/  FMUL.FTZ R137, R129, R132 ;  /* 0x0000008481897220 */ /* 0x000fe40000410000 */
[----:B------:R-:W-:Y:S02]  /*4710*/  @P3 FADD.FTZ R150, R150, R135 ;  /* 0x0000008796963221 */ /* 0x000fe40000010000 */
[----:B------:R-:W-:Y:S02]  /*4720*/  FADD.FTZ R135, R69, R69 ;  /* 0x0000004545877221 */ /* 0x000fe40000010000 */
[C---:B------:R-:W-:Y:S01]  /*4730*/  FMUL.FTZ R132, R22.reuse, R140 ;  /* 0x0000008c16847220 */ /* 0x040fe20000410000 */
[----:B------:R-:W1:Y:S01]  /*4740*/  SHFL.UP PT, R162, R150, 0x4, RZ ;  /* 0x0480000096a27989 */ /* 0x000e6200000e00ff */
[----:B------:R-:W-:-:S02]  /*4750*/  FFMA.FTZ R18, R22, R139, -R18 ;  /* 0x0000008b16127223 */ /* 0x000fc40000010812 */
[----:B------:R-:W-:Y:S02]  /*4760*/  FMUL.FTZ R136, R129, R136 ;  /* 0x0000008881887220 */ /* 0x000fe40000410000 */
[-C--:B------:R-:W-:Y:S02]  /*4770*/  FMUL.FTZ R19, R128, R137.reuse ;  /* 0x0000008980137220 */ /* 0x080fe40000410000 */
[----:B------:R-:W-:Y:S02]  /*4780*/  FMUL.FTZ R153, R127, R137 ;  /* 0x000000897f997220 */ /* 0x000fe40000410000 */
[----:B------:R-:W-:Y:S02]  /*4790*/  FFMA.FTZ R132, R23, R139, R132 ;  /* 0x0000008b17847223 */ /* 0x000fe40000010084 */
[----:B------:R-:W-:Y:S02]  /*47a0*/  FMUL.FTZ R134, R135, R18 ;  /* 0x0000001287867220 */ /* 0x000fe40000410000 */
[----:B------:R-:W-:-:S02]  /*47b0*/  FFMA.FTZ R19, R127, R136, -R19 ;  /* 0x000000887f137223 */ /* 0x000fc40000010813 */
[----:B------:R-:W-:Y:S01]  /*47c0*/  FFMA.FTZ R157, -R128, R136, -R153 ;  /* 0x00000088809d7223 */ /* 0x000fe20000010999 */
[----:B------:R-:W-:Y:S01]  /*47d0*/  PRMT R153, RZ, 0x5410, R149 ;  /* 0x00005410ff997816 */ /* 0x000fe20000000095 */
[----:B------:R-:W-:Y:S02]  /*47e0*/  FMUL.FTZ R132, R135, R132 ;  /* 0x0000008487847220 */ /* 0x000fe40000410000 */
[----:B------:R-:W-:Y:S02]  /*47f0*/  FADD.FTZ R149, R134, R19 ;  /* 0x0000001386957221 */ /* 0x000fe40000010000 */
[----:B------:R-:W-:Y:S02]  /*4800*/  FMUL.FTZ R18, R22, R153 ;  /* 0x0000009916127220 */ /* 0x000fe40000410000 */
[----:B------:R-:W-:Y:S02]  /*4810*/  FADD.FTZ R157, -R132, R157 ;  /* 0x0000009d849d7221 */ /* 0x000fe40000010100 */
[----:B------:R-:W-:-:S02]  /*4820*/  FMUL.FTZ R164, R126, -R149 ;  /* 0x800000957ea47220 */ /* 0x000fc40000410000 */
[----:B------:R-:W-:Y:S02]  /*4830*/  FADD.FTZ R138, R71, R71 ;  /* 0x00000047478a7221 */ /* 0x000fe40000010000 */
[C---:B------:R-:W-:Y:S02]  /*4840*/  FMUL.FTZ R19, R23.reuse, R153 ;  /* 0x0000009917137220 */ /* 0x040fe40000410000 */
[-C--:B------:R-:W-:Y:S01]  /*4850*/  FFMA.FTZ R133, R23, R154.reuse, R18 ;  /* 0x0000009a17857223 */ /* 0x080fe20000010012 */
[----:B------:R-:W-:Y:S01]  /*4860*/  LEA R18, P3, R58, R159, 0x2 ;  /* 0x0000009f3a127211 */ /* 0x000fe200078610ff */
[-C--:B------:R-:W-:Y:S02]  /*4870*/  FFMA.FTZ R166, R125, R157.reuse, R164 ;  /* 0x0000009d7da67223 */ /* 0x080fe400000100a4 */
[----:B------:R-:W-:Y:S02]  /*4880*/  FMUL.FTZ R164, R126, -R157 ;  /* 0x8000009d7ea47220 */ /* 0x000fe40000410000 */
[----:B------:R-:W-:-:S02]  /*4890*/  FFMA.FTZ R19, R22, R154, -R19 ;  /* 0x0000009a16137223 */ /* 0x000fc40000010813 */
[C---:B------:R-:W-:Y:S02]  /*48a0*/  FMUL.FTZ R133, R138.reuse, R133 ;  /* 0x000000858a857220 */ /* 0x040fe40000410000 */
[----:B------:R-:W-:Y:S02]  /*48b0*/  FFMA.FTZ R164, R125, R149, -R164 ;  /* 0x000000957da47223 */ /* 0x000fe400000108a4 */
[----:B------:R-:W-:Y:S01]  /*48c0*/  FMUL.FTZ R149, R138, R19 ;  /* 0x000000138a957220 */ /* 0x000fe20000410000 */
[----:B------:R-:W-:Y:S01]  /*48d0*/  LEA.HI.X R19, R58, R161, RZ, 0x2, P3 ;  /* 0x000000a13a137211 */ /* 0x000fe200018f14ff */
[----:B------:R-:W-:Y:S01]  /*48e0*/  FADD.FTZ R166, -R133, R166 ;  /* 0x000000a685a67221 */ /* 0x000fe20000010100 */
[----:B------:R-:W-:Y:S01]  /*48f0*/  ISETP.GE.AND P3, PT, R56, 0x4, PT ;  /* 0x000000043800780c */ /* 0x000fe20003f66270 */
[----:B------:R-:W-:Y:S02]  /*4900*/  FADD.FTZ R164, R149, R164 ;  /* 0x000000a495a47221 */ /* 0x000fe40000010000 */
[----:B------:R-:W-:-:S02]  /*4910*/  FMUL.FTZ R157, R124, -R166 ;  /* 0x800000a67c9d7220 */ /* 0x000fc40000410000 */
[----:B------:R-:W-:Y:S02]  /*4920*/  IMAD R159, R163, -0x200, RZ ;  /* 0xfffffe00a39f7824 */ /* 0x000fe400078e02ff */
[----:B------:R-:W-:Y:S02]  /*4930*/  FFMA.FTZ R168, R123, R164, -R157 ;  /* 0x000000a47ba87223 */ /* 0x000fe4000001089d */
[----:B0-----:R-:W-:Y:S02]  /*4940*/  FMUL.FTZ R157, R155, R156 ;  /* 0x0000009c9b9d7220 */ /* 0x001fe40000410000 */
[----:B------:R-:W-:-:S04]  /*4950*/  IMAD.WIDE R18, R159, 0x4, R18 ;  /* 0x000000049f127825 */ /* 0x000fc800078e0212 */
[C---:B-1----:R-:W-:Y:S02]  /*4960*/  FMUL.FTZ R159, R155.reuse, R162 ;  /* 0x000000a29b9f7220 */ /* 0x042fe40000410000 */
[----:B------:R-:W-:Y:S02]  /*4970*/  FMUL.FTZ R163, R124, -R164 ;  /* 0x800000a47ca37220 */ /* 0x000fe40000410000 */
[----:B------:R-:W-:Y:S02]  /*4980*/  FMUL.FTZ R161, R155, R160 ;  /* 0x000000a09ba17220 */ /* 0x000fe40000410000 */
[-C--:B------:R-:W-:Y:S01]  /*4990*/  FFMA.FTZ R164, R151, R158.reuse, R157 ;  /* 0x0000009e97a47223 */ /* 0x080fe2000001009d */
[----:B------:R-:W-:Y:S01]  /*49a0*/  PRMT R157, RZ, 0x5410, R148 ;  /* 0x00005410ff9d7816 */ /* 0x000fe20000000094 */
[----:B------:R-:W-:Y:S02]  /*49b0*/  FMUL.FTZ R158, R155, R158 ;  /* 0x0000009e9b9e7220 */ /* 0x000fe40000410000 */
[C---:B------:R-:W-:Y:S01]  /*49c0*/  FFMA.FTZ R159, R151.reuse, R160, -R159 ;  /* 0x000000a0979f7223 */ /* 0x040fe2000001089f */
[----:B------:R-:W-:Y:S01]  /*49d0*/  SHF.L.U64.HI R160, R86, 0x2, R81 ;  /* 0x0000000256a07819 */ /* 0x000fe20000010251 */
[----:B------:R-:W-:Y:S01]  /*49e0*/  FFMA.FTZ R161, R151, R162, R161 ;  /* 0x000000a297a17223 */ /* 0x000fe200000100a1 */
[----:B------:R-:W-:Y:S01]  /*49f0*/  FSEL R164, R155, R164, !P3 ;  /* 0x000000a49ba47208 */ /* 0x000fe20005800000 */
[----:B------:R-:W-:Y:S01]  /*4a00*/  @P3 FFMA.FTZ R151, R151, R156, -R158 ;  /* 0x0000009c97973223 */ /* 0x000fe2000001089e */
[----:B------:R-:W-:Y:S01]  /*4a10*/  PRMT R156, RZ, 0x5410, R147 ;  /* 0x00005410ff9c7816 */ /* 0x000fe20000000093 */
[----:B------:R-:W-:-:S02]  /*4a20*/  @P3 FADD.FTZ R152, R152, R159 ;  /* 0x0000009f98983221 */ /* 0x000fc40000010000 */
[-C--:B------:R-:W-:Y:S01]  /*4a30*/  FMUL.FTZ R159, R23, R157.reuse ;  /* 0x0000009d179f7220 */ /* 0x080fe20000410000 */
[----:B------:R-:W-:Y:S01]  /*4a40*/  SHFL.UP PT, R165, R164, 0x8, RZ ;  /* 0x05000000a4a57989 */ /* 0x000fe200000e00ff */
[----:B------:R-:W-:Y:S02]  /*4a50*/  FMUL.FTZ R158, R22, R157 ;  /* 0x0000009d169e7220 */ /* 0x000fe40000410000 */
[----:B------:R-:W-:Y:S02]  /*4a60*/  IMAD R162, R160, c[0x0][0x2d0], RZ ;  /* 0x0000b400a0a27a24 */ /* 0x000fe400078e02ff */
[----:B------:R-:W-:Y:S02]  /*4a70*/  FADD.FTZ R155, R73, R73 ;  /* 0x00000049499b7221 */ /* 0x000fe40000010000 */
[-C--:B------:R-:W-:Y:S01]  /*4a80*/  FFMA.FTZ R148, R22, R156.reuse, -R159 ;  /* 0x0000009c16947223 */ /* 0x080fe2000001089f */
[----:B------:R-:W-:Y:S01]  /*4a90*/  PRMT R159, RZ, 0x5410, R145 ;  /* 0x00005410ff9f7816 */ /* 0x000fe20000000091 */
[----:B------:R-:W-:-:S02]  /*4aa0*/  FFMA.FTZ R160, R23, R156, R158 ;  /* 0x0000009c17a07223 */ /* 0x000fc4000001009e */
[----:B------:R-:W-:Y:S01]  /*4ab0*/  @P3 FADD.FTZ R150, R150, R161 ;  /* 0x000000a196963221 */ /* 0x000fe20000010000 */
[----:B------:R-:W-:Y:S01]  /*4ac0*/  ISETP.GE.AND P3, PT, R56, 0x8, PT ;  /* 0x000000083800780c */ /* 0x000fe20003f66270 */
[----:B------:R-:W-:Y:S02]  /*4ad0*/  IMAD R177, R171, c[0x0][0x2d4], R162 ;  /* 0x0000b500abb17a24 */ /* 0x000fe400078e02a2 */
[C---:B------:R-:W-:Y:S01]  /*4ae0*/  FMUL.FTZ R147, R155.reuse, R148 ;  /* 0x000000949b937220 */ /* 0x040fe20000410000 */
[----:B------:R-:W0:Y:S01]  /*4af0*/  SHFL.UP PT, R162, R151, 0x8, RZ ;  /* 0x0500000097a27989 */ /* 0x000e2200000e00ff */
[----:B------:R-:W-:Y:S01]  /*4b00*/  FMUL.FTZ R148, R155, R160 ;  /* 0x000000a09b947220 */ /* 0x000fe20000410000 */
[----:B------:R-:W-:Y:S01]  /*4b10*/  PRMT R160, RZ, 0x5410, R146 ;  /* 0x00005410ffa07816 */ /* 0x000fe20000000092 */
[----:B------:R-:W-:Y:S01]  /*4b20*/  FFMA.FTZ R163, R123, R166, R163 ;  /* 0x000000a67ba37223 */ /* 0x000fe200000100a3 */
[----:B------:R-:W-:Y:S01]  /*4b30*/  SHFL.UP PT, R167, R150, 0x8, RZ ;  /* 0x0500000096a77989 */ /* 0x000fe200000e00ff */
[----:B------:R-:W-:-:S02]  /*4b40*/  FADD.FTZ R169, R147, R168 ;  /* 0x000000a893a97221 */ /* 0x000fc40000010000 */
[-C--:B------:R-:W-:Y:S01]  /*4b50*/  FMUL.FTZ R146, R22, R160.reuse ;  /* 0x000000a016927220 */ /* 0x080fe20000410000 */
[----:B------:R-:W1:Y:S01]  /*4b60*/  SHFL.UP PT, R166, R152, 0x8, RZ ;  /* 0x0500000098a67989 */ /* 0x000e6200000e00ff */
[----:B------:R-:W-:Y:S02]  /*4b70*/  FADD.FTZ R161, -R148, R163 ;  /* 0x000000a394a17221 */ /* 0x000fe40000010100 */
[----:B------:R-:W-:Y:S02]  /*4b80*/  FMUL.FTZ R168, R122, -R169 ;  /* 0x800000a97aa87220 */ /* 0x000fe40000410000 */
[----:B------:R-:W-:Y:S02]  /*4b90*/  FMUL.FTZ R145, R23, R160 ;  /* 0x000000a017917220 */ /* 0x000fe40000410000 */
[----:B------:R-:W-:Y:S02]  /*4ba0*/  FADD.FTZ R158, R75, R75 ;  /* 0x0000004b4b9e7221 */ /* 0x000fe40000010000 */
[----:B------:R-:W-:-:S02]  /*4bb0*/  FFMA.FTZ R163, R23, R159, R146 ;  /* 0x0000009f17a37223 */ /* 0x000fc40000010092 */
[-C--:B------:R-:W-:Y:S02]  /*4bc0*/  FFMA.FTZ R168, R120, R161.reuse, R168 ;  /* 0x000000a178a87223 */ /* 0x080fe400000100a8 */
        /* <DEDUP_REMOVED lines=12> */
[C---:B-1----:R-:W-:Y:S02]  /*4c90*/  FMUL.FTZ R170, R164.reuse, R166 ;  /* 0x000000a6a4aa7220 */ /* 0x042fe40000410000 */
[C---:B------:R-:W-:Y:S02]  /*4ca0*/  FMUL.FTZ R161, R164.reuse, R167 ;  /* 0x000000a7a4a17220 */ /* 0x040fe40000410000 */
[----:B------:R-:W-:Y:S02]  /*4cb0*/  FFMA.FTZ R163, R151, R165, R168 ;  /* 0x000000a597a37223 */ /* 0x000fe400000100a8 */
[----:B------:R-:W-:Y:S02]  /*4cc0*/  FMUL.FTZ R169, R117, -R169 ;  /* 0x800000a975a97220 */ /* 0x000fe40000410000 */
[C---:B------:R-:W-:Y:S01]  /*4cd0*/  FMUL.FTZ R165, R164.reuse, R165 ;  /* 0x000000a5a4a57220 */ /* 0x040fe20000410000 */
[----:B------:R-:W-:Y:S01]  /*4ce0*/  FSEL R163, R164, R163, !P3 ;  /* 0x000000a3a4a37208 */ /* 0x000fe20005800000 */
[----:B------:R-:W-:-:S02]  /*4cf0*/  FFMA.FTZ R167, R151, R167, R170 ;  /* 0x000000a797a77223 */ /* 0x000fc400000100aa */
[C---:B------:R-:W-:Y:S02]  /*4d00*/  FFMA.FTZ R161, R151.reuse, R166, -R161 ;  /* 0x000000a697a17223 */ /* 0x040fe400000108a1 */
[----:B------:R-:W-:Y:S01]  /*4d10*/  FFMA.FTZ R179, R116, R171, R169 ;  /* 0x000000ab74b37223 */ /* 0x000fe200000100a9 */
[----:B------:R-:W-:Y:S01]  /*4d20*/  PRMT R169, RZ, 0x5410, R142 ;  /* 0x00005410ffa97816 */ /* 0x000fe2000000008e */
[----:B------:R-:W-:Y:S01]  /*4d30*/  @P3 FFMA.FTZ R151, R151, R162, -R165 ;  /* 0x000000a297973223 */ /* 0x000fe200000108a5 */
[----:B------:R-:W-:Y:S01]  /*4d40*/  SHFL.UP PT, R166, R163, 0x10, RZ ;  /* 0x06000000a3a67989 */ /* 0x000fe200000e00ff */
[----:B------:R-:W-:Y:S01]  /*4d50*/  @P3 FADD.FTZ R150, R150, R167 ;  /* 0x000000a796963221 */ /* 0x000fe20000010000 */
[----:B------:R-:W-:Y:S01]  /*4d60*/  PRMT R167, RZ, 0x5410, R144 ;  /* 0x00005410ffa77816 */ /* 0x000fe20000000090 */
[-C--:B------:R-:W-:Y:S01]  /*4d70*/  FMUL.FTZ R144, R22, R169.reuse ;  /* 0x000000a916907220 */ /* 0x080fe20000410000 */
[----:B------:R-:W0:Y:S01]  /*4d80*/  SHFL.UP PT, R164, R151, 0x10, RZ ;  /* 0x0600000097a47989 */ /* 0x000e2200000e00ff */
[----:B------:R-:W-:Y:S01]  /*4d90*/  @P3 FADD.FTZ R152, R152, R161 ;  /* 0x000000a198983221 */ /* 0x000fe20000010000 */
[----:B------:R-:W-:Y:S01]  /*4da0*/  ISETP.GE.AND P3, PT, R56, 0x10, PT ;  /* 0x000000103800780c */ /* 0x000fe20003f66270 */
[----:B------:R-:W-:Y:S01]  /*4db0*/  FMUL.FTZ R142, R23, R169 ;  /* 0x000000a9178e7220 */ /* 0x000fe20000410000 */
[----:B------:R-:W1:Y:S01]  /*4dc0*/  SHFL.UP PT, R170, R150, 0x10, RZ ;  /* 0x0600000096aa7989 */ /* 0x000e6200000e00ff */
[----:B------:R-:W-:-:S02]  /*4dd0*/  FMUL.FTZ R161, R128, R21 ;  /* 0x0000001580a17220 */ /* 0x000fc40000410000 */
[----:B------:R-:W-:Y:S01]  /*4de0*/  FADD.FTZ R165, R77, R77 ;  /* 0x0000004d4da57221 */ /* 0x000fe20000010000 */
[----:B------:R-:W2:Y:S01]  /*4df0*/  SHFL.UP PT, R168, R152, 0x10, RZ ;  /* 0x0600000098a87989 */ /* 0x000ea200000e00ff */
[-C--:B------:R-:W-:Y:S02]  /*4e00*/  FFMA.FTZ R162, R23, R167.reuse, R144 ;  /* 0x000000a717a27223 */ /* 0x080fe40000010090 */
[----:B------:R-:W-:Y:S02]  /*4e10*/  FFMA.FTZ R144, R22, R167, -R142 ;  /* 0x000000a716907223 */ /* 0x000fe4000001088e */
[----:B------:R-:W-:Y:S02]  /*4e20*/  FFMA.FTZ R161, R127, R20, -R161 ;  /* 0x000000147fa17223 */ /* 0x000fe400000108a1 */
[C---:B------:R-:W-:Y:S02]  /*4e30*/  FMUL.FTZ R142, R165.reuse, R162 ;  /* 0x000000a2a58e7220 */ /* 0x040fe40000410000 */
[----:B------:R-:W-:-:S02]  /*4e40*/  FMUL.FTZ R144, R165, R144 ;  /* 0x00000090a5907220 */ /* 0x000fc40000410000 */
[-C--:B------:R-:W-:Y:S02]  /*4e50*/  FMUL.FTZ R171, R126, -R161.reuse ;  /* 0x800000a17eab7220 */ /* 0x080fe40000410000 */
[----:B------:R-:W-:Y:S02]  /*4e60*/  FADD.FTZ R181, -R142, R179 ;  /* 0x000000b38eb57221 */ /* 0x000fe40000010100 */
[-C--:B------:R-:W-:Y:S02]  /*4e70*/  FMUL.FTZ R162, R126, -R172.reuse ;  /* 0x800000ac7ea27220 */ /* 0x080fe40000410000 */
[----:B------:R-:W-:Y:S02]  /*4e80*/  FADD.FTZ R179, R144, R177 ;  /* 0x000000b190b37221 */ /* 0x000fe40000010000 */
[C---:B------:R-:W-:Y:S02]  /*4e90*/  FFMA.FTZ R177, R125.reuse, R172, R171 ;  /* 0x000000ac7db17223 */ /* 0x040fe400000100ab */
[----:B------:R-:W-:-:S02]  /*4ea0*/  FFMA.FTZ R162, R125, R161, -R162 ;  /* 0x000000a17da27223 */ /* 0x000fc400000108a2 */
[----:B------:R-:W-:Y:S02]  /*4eb0*/  FMUL.FTZ R171, R112, -R181 ;  /* 0x800000b570ab7220 */ /* 0x000fe40000410000 */
[----:B------:R-:W-:Y:S02]  /*4ec0*/  FMUL.FTZ R161, R124, -R177 ;  /* 0x800000b17ca17220 */ /* 0x000fe40000410000 */
[-C--:B------:R-:W-:Y:S02]  /*4ed0*/  FMUL.FTZ R172, R112, -R179.reuse ;  /* 0x800000b370ac7220 */ /* 0x080fe40000410000 */
[----:B------:R-:W-:Y:S02]  /*4ee0*/  FFMA.FTZ R180, R114, R179, -R171 ;  /* 0x000000b372b47223 */ /* 0x000fe400000108ab */
[----:B------:R-:W-:Y:S02]  /*4ef0*/  FFMA.FTZ R179, R123, R162, -R161 ;  /* 0x000000a27bb37223 */ /* 0x000fe400000108a1 */
[----:B0-----:R-:W-:-:S02]  /*4f00*/  FMUL.FTZ R161, R163, R164 ;  /* 0x000000a4a3a17220 */ /* 0x001fc40000410000 */
[----:B------:R-:W-:Y:S02]  /*4f10*/  FMUL.FTZ R178, R124, -R162 ;  /* 0x800000a27cb27220 */ /* 0x000fe40000410000 */
[----:B------:R-:W-:Y:S02]  /*4f20*/  FFMA.FTZ R182, R114, R181, R172 ;  /* 0x000000b572b67223 */ /* 0x000fe400000100ac */
[----:B-1----:R-:W-:Y:S02]  /*4f30*/  FMUL.FTZ R162, R163, R170 ;  /* 0x000000aaa3a27220 */ /* 0x002fe40000410000 */
[C---:B------:R-:W-:Y:S02]  /*4f40*/  FFMA.FTZ R172, R151.reuse, R166, R161 ;  /* 0x000000a697ac7223 */ /* 0x040fe400000100a1 */
[-C--:B--2---:R-:W-:Y:S02]  /*4f50*/  FFMA.FTZ R161, R151, R168.reuse, -R162 ;  /* 0x000000a897a17223 */ /* 0x084fe400000108a2 */
[----:B------:R-:W-:-:S02]  /*4f60*/  FMUL.FTZ R171, R163, R168 ;  /* 0x000000a8a3ab7220 */ /* 0x000fc40000410000 */
[C---:B------:R-:W-:Y:S01]  /*4f70*/  FMUL.FTZ R166, R163.reuse, R166 ;  /* 0x000000a6a3a67220 */ /* 0x040fe20000410000 */
[----:B------:R-:W-:Y:S01]  /*4f80*/  FSEL R163, R163, R172, !P3 ;  /* 0x000000aca3a37208 */ /* 0x000fe20005800000 */
[----:B------:R-:W-:Y:S01]  /*4f90*/  FFMA.FTZ R177, R123, R177, R178 ;  /* 0x000000b17bb17223 */ /* 0x000fe200000100b2 */
[----:B------:R-:W-:Y:S01]  /*4fa0*/  PRMT R172, RZ, 0x5410, R121 ;  /* 0x00005410ffac7816 */ /* 0x000fe20000000079 */
[----:B------:R-:W-:Y:S01]  /*4fb0*/  @P3 FADD.FTZ R152, R152, R161 ;  /* 0x000000a198983221 */ /* 0x000fe20000010000 */
[----:B------:R-:W-:Y:S01]  /*4fc0*/  SHFL.IDX PT, R178, R5, RZ, 0x1f ;  /* 0x00001fff05b27589 */ /* 0x000fe200000e0000 */
[C---:B------:R-:W-:Y:S02]  /*4fd0*/  FFMA.FTZ R171, R151.reuse, R170, R171 ;  /* 0x000000aa97ab7223 */ /* 0x040fe400000100ab */
[----:B------:R-:W-:Y:S01]  /*4fe0*/  FMUL.FTZ R161, R122, -R177 ;  /* 0x800000b17aa17220 */ /* 0x000fe20000410000 */
[----:B------:R0:W-:Y:S01]  /*4ff0*/  SHFL.IDX PT, R170, R4, RZ, 0x1f ;  /* 0x00001fff04aa7589 */ /* 0x0001e200000e0000 */
[----:B------:R-:W-:-:S02]  /*5000*/  @P3 FFMA.FTZ R151, R151, R164, -R166 ;  /* 0x000000a497973223 */ /* 0x000fc400000108a6 */
[-C--:B------:R-:W-:Y:S01]  /*5010*/  FFMA.FTZ R162, R120, R179.reuse, -R161 ;  /* 0x000000b378a27223 */ /* 0x080fe200000108a1 */
[----:B------:R-:W1:Y:S01]  /*5020*/  SHFL.UP PT, R163, R163, 0x1, RZ ;  /* 0x04200000a3a37989 */ /* 0x000e6200000e00ff */
[-C--:B------:R-:W-:Y:S02]  /*5030*/  FMUL.FTZ R121, R23, R172.reuse ;  /* 0x000000ac17797220 */ /* 0x080fe40000410000 */
[----:B------:R-:W-:Y:S01]  /*5040*/  FMUL.FTZ R179, R122, -R179 ;  /* 0x800000b37ab37220 */ /* 0x000fe20000410000 */
[----:B0-----:R-:W-:Y:S01]  /*5050*/  PRMT R4, RZ, 0x5410, R141 ;  /* 0x00005410ff047816 */ /* 0x001fe2000000008d */
[C---:B------:R-:W-:Y:S01]  /*5060*/  FMUL.FTZ R141, R22.reuse, R172 ;  /* 0x000000ac168d7220 */ /* 0x040fe20000410000 */
[----:B------:R-:W0:Y:S01]  /*5070*/  SHFL.UP PT, R151, R151, 0x1, RZ ;  /* 0x0420000097977989 */ /* 0x000e2200000e00ff */
[----:B------:R-:W-:Y:S02]  /*5080*/  FADD.FTZ R168, R79, R79 ;  /* 0x0000004f4fa87221 */ /* 0x000fe40000010000 */
[-C--:B------:R-:W-:Y:S01]  /*5090*/  FFMA.FTZ R161, R23, R4.reuse, R141 ;  /* 0x0000000417a17223 */ /* 0x080fe2000001008d */
[----:B------:R-:W2:Y:S01]  /*50a0*/  SHFL.UP PT, R152, R152, 0x1, RZ ;  /* 0x0420000098987989 */ /* 0x000ea200000e00ff */
[----:B------:R-:W-:-:S02]  /*50b0*/  FFMA.FTZ R121, R22, R4, -R121 ;  /* 0x0000000416797223 */ /* 0x000fc40000010879 */
[----:B------:R-:W-:Y:S02]  /*50c0*/  FFMA.FTZ R179, R120, R177, R179 ;  /* 0x000000b178b37223 */ /* 0x000fe400000100b3 */
[C---:B------:R-:W-:Y:S02]  /*50d0*/  FMUL.FTZ R161, R168.reuse, R161 ;  /* 0x000000a1a8a17220 */ /* 0x040fe40000410000 */
[----:B------:R-:W-:Y:S02]  /*50e0*/  FMUL.FTZ R141, R168, R121 ;  /* 0x00000079a88d7220 */ /* 0x000fe40000410000 */
[C---:B------:R-:W-:Y:S02]  /*50f0*/  FMUL.FTZ R5, R117.reuse, -R179 ;  /* 0x800000b375057220 */ /* 0x040fe40000410000 */
[----:B------:R-:W-:Y:S02]  /*5100*/  @P3 FADD.FTZ R150, R150, R171 ;  /* 0x000000ab96963221 */ /* 0x000fe40000010000 */
[----:B------:R-:W-:-:S02]  /*5110*/  FMUL.FTZ R121, R117, -R162 ;  /* 0x800000a275797220 */ /* 0x000fc40000410000 */
[----:B------:R-:W-:Y:S02]  /*5120*/  FADD.FTZ R177, -R161, R182 ;  /* 0x000000b6a1b17221 */ /* 0x000fe40000010100 */
[C---:B------:R-:W-:Y:S01]  /*5130*/  FFMA.FTZ R5, R116.reuse, R162, -R5 ;  /* 0x000000a274057223 */ /* 0x040fe20000010805 */
[----:B------:R-:W3:Y:S01]  /*5140*/  SHFL.UP PT, R150, R150, 0x1, RZ ;  /* 0x0420000096967989 */ /* 0x000ee200000e00ff */
[----:B------:R-:W-:Y:S02]  /*5150*/  FFMA.FTZ R121, R116, R179, R121 ;  /* 0x000000b374797223 */ /* 0x000fe40000010079 */
[----:B------:R-:W-:Y:S02]  /*5160*/  FADD.FTZ R171, R141, R180 ;  /* 0x000000b48dab7221 */ /* 0x000fe40000010000 */
[----:B------:R-:W-:Y:S02]  /*5170*/  FMUL.FTZ R166, R108, -R177 ;  /* 0x800000b16ca67220 */ /* 0x000fe40000410000 */
[----:B------:R-:W-:-:S02]  /*5180*/  FMUL.FTZ R164, R112, -R5 ;  /* 0x8000000570a47220 */ /* 0x000fc40000410000 */
[----:B------:R-:W-:Y:S02]  /*5190*/  FMUL.FTZ R162, R112, -R121 ;  /* 0x8000007970a27220 */ /* 0x000fe40000410000 */
[-C--:B------:R-:W-:Y:S02]  /*51a0*/  FMUL.FTZ R179, R108, -R171.reuse ;  /* 0x800000ab6cb37220 */ /* 0x080fe40000410000 */
[----:B------:R-:W-:Y:S02]  /*51b0*/  FFMA.FTZ R182, R110, R171, -R166 ;  /* 0x000000ab6eb67223 */ /* 0x000fe400000108a6 */
[C---:B------:R-:W-:Y:S02]  /*51c0*/  FFMA.FTZ R171, R114.reuse, R121, R164 ;  /* 0x0000007972ab7223 */ /* 0x040fe400000100a4 */
[----:B------:R-:W-:Y:S02]  /*51d0*/  FFMA.FTZ R121, R114, R5, -R162 ;  /* 0x0000000572797223 */ /* 0x000fe400000108a2 */
[----:B-1----:R-:W-:-:S02]  /*51e0*/  FMUL.FTZ R5, R163, R178 ;  /* 0x000000b2a3057220 */ /* 0x002fc40000410000 */
[-C--:B------:R-:W-:Y:S02]  /*51f0*/  FMUL.FTZ R163, R163, R170.reuse ;  /* 0x000000aaa3a37220 */ /* 0x080fe40000410000 */
[C---:B0-----:R-:W-:Y:S02]  /*5200*/  FFMA.FTZ R5, R151.reuse, R170, -R5 ;  /* 0x000000aa97057223 */ /* 0x041fe40000010805 */
[----:B------:R-:W-:Y:S02]  /*5210*/  FFMA.FTZ R163, R151, R178, R163 ;  /* 0x000000b297a37223 */ /* 0x000fe400000100a3 */
[----:B--2---:R-:W-:Y:S01]  /*5220*/  @P2 FADD.FTZ R170, R152, R5 ;  /* 0x0000000598aa2221 */ /* 0x004fe20000010000 */
[----:B------:R-:W-:Y:S01]  /*5230*/  PRMT R152, RZ, 0x5410, R119 ;  /* 0x00005410ff987816 */ /* 0x000fe20000000077 */
[----:B------:R-:W-:Y:S02]  /*5240*/  FFMA.FTZ R179, R110, R177, R179 ;  /* 0x000000b16eb37223 */ /* 0x000fe400000100b3 */
[----:B---3--:R-:W-:Y:S01]  /*5250*/  @P2 FADD.FTZ R178, R150, R163 ;  /* 0x000000a396b22221 */ /* 0x008fe20000010000 */
[----:B------:R-:W-:Y:S01]  /*5260*/  ISETP.NE.AND P2, PT, R175, 0x1f, PT ;  /* 0x0000001faf00780c */ /* 0x000fe20003f45270 */
[----:B------:R-:W-:-:S02]  /*5270*/  FMUL.FTZ R5, R23, R152 ;  /* 0x0000009817057220 */ /* 0x000fc40000410000 */
[----:B------:R-:W-:Y:S02]  /*5280*/  FMUL.FTZ R119, R22, R152 ;  /* 0x0000009816777220 */ /* 0x000fe40000410000 */
[----:B------:R-:W-:Y:S02]  /*5290*/  FADD.FTZ R177, R68, R68 ;  /* 0x0000004444b17221 */ /* 0x000fe40000010000 */
[-C--:B------:R-:W-:Y:S02]  /*52a0*/  FFMA.FTZ R150, R22, R118.reuse, -R5 ;  /* 0x0000007616967223 */ /* 0x080fe40000010805 */
[----:B------:R-:W-:Y:S02]  /*52b0*/  FFMA.FTZ R166, R23, R118, R119 ;  /* 0x0000007617a67223 */ /* 0x000fe40000010077 */
[----:B------:R-:W-:Y:S02]  /*52c0*/  FMUL.FTZ R5, R7, R178 ;  /* 0x000000b207057220 */ /* 0x000fe40000410000 */
[----:B------:R-:W-:-:S02]  /*52d0*/  FMUL.FTZ R151, R177, R150 ;  /* 0x00000096b1977220 */ /* 0x000fc40000410000 */
[C---:B------:R-:W-:Y:S02]  /*52e0*/  FMUL.FTZ R164, R108.reuse, -R171 ;  /* 0x800000ab6ca47220 */ /* 0x040fe40000410000 */
[-C--:B------:R-:W-:Y:S02]  /*52f0*/  FMUL.FTZ R162, R108, -R121.reuse ;  /* 0x800000796ca27220 */ /* 0x080fe40000410000 */
[----:B------:R-:W-:Y:S02]  /*5300*/  FMUL.FTZ R150, R177, R166 ;  /* 0x000000a6b1967220 */ /* 0x000fe40000410000 */
[-C--:B------:R-:W-:Y:S02]  /*5310*/  FMUL.FTZ R7, R7, R170.reuse ;  /* 0x000000aa07077220 */ /* 0x080fe40000410000 */
[----:B------:R-:W-:Y:S02]  /*5320*/  FFMA.FTZ R180, R6, R170, -R5 ;  /* 0x000000aa06b47223 */ /* 0x000fe40000010805 */
[----:B------:R-:W-:-:S02]  /*5330*/  FFMA.FTZ R164, R110, R121, -R164 ;  /* 0x000000796ea47223 */ /* 0x000fc400000108a4 */
[----:B------:R-:W-:Y:S02]  /*5340*/  FFMA.FTZ R162, R110, R171, R162 ;  /* 0x000000ab6ea27223 */ /* 0x000fe400000100a2 */
[----:B------:R-:W-:Y:S01]  /*5350*/  FADD.FTZ R166, R151, R182 ;  /* 0x000000b697a67221 */ /* 0x000fe20000010000 */
[----:B------:R0:W1:Y:S01]  /*5360*/  SHFL.DOWN PT, R171, R164, 0x1, 0x1f ;  /* 0x08201f00a4ab7f89 */ /* 0x00006200000e0000 */
[----:B------:R-:W-:Y:S02]  /*5370*/  FADD.FTZ R170, -R150, R179 ;  /* 0x000000b396aa7221 */ /* 0x000fe40000010100 */
[----:B------:R-:W-:Y:S01]  /*5380*/  FFMA.FTZ R7, R6, R178, R7 ;  /* 0x000000b206077223 */ /* 0x000fe20000010007 */
[----:B------:R0:W2:Y:S04]  /*5390*/  SHFL.DOWN PT, R179, R162, 0x1, 0x1f ;  /* 0x08201f00a2b37f89 */ /* 0x0000a800000e0000 */
[----:B------:R0:W3:Y:S04]  /*53a0*/  SHFL.DOWN PT, R121, R166, 0x1, 0x1f ;  /* 0x08201f00a6797f89 */ /* 0x0000e800000e0000 */
[----:B------:R0:W4:Y:S01]  /*53b0*/  SHFL.DOWN PT, R181, R170, 0x1, 0x1f ;  /* 0x08201f00aab57f89 */ /* 0x00012200000e0000 */
[----:B------:R-:W-:Y:S05]  /*53c0*/  @!P2 BRA `(.L_x_11298) ;  /* 0x000000b00000a947 */ /* 0x000fea0003800000 */
[C---:B----4-:R-:W-:Y:S02]  /*53d0*/  FMUL.FTZ R119, R162.reuse, R181 ;  /* 0x000000b5a2777220 */ /* 0x050fe40000410000 */
[----:B--2---:R-:W-:-:S02]  /*53e0*/  FMUL.FTZ R5, R162, R179 ;  /* 0x000000b3a2057220 */ /* 0x004fc40000410000 */
[-C--:B---3--:R-:W-:Y:S02]  /*53f0*/  FMUL.FTZ R163, R162, R121.reuse ;  /* 0x00000079a2a37220 */ /* 0x088fe40000410000 */
[----:B------:R-:W-:Y:S02]  /*5400*/  FFMA.FTZ R121, R164, R121, -R119 ;  /* 0x00000079a4797223 */ /* 0x000fe40000010877 */
[-C--:B-1----:R-:W-:Y:S02]  /*5410*/  FMUL.FTZ R119, R162, R171.reuse ;  /* 0x000000aba2777220 */ /* 0x082fe40000410000 */
[C---:B------:R-:W-:Y:S02]  /*5420*/  FFMA.FTZ R5, R164.reuse, R171, -R5 ;  /* 0x000000aba4057223 */ /* 0x040fe40000010805 */
[C---:B------:R-:W-:Y:S02]  /*5430*/  FFMA.FTZ R163, R164.reuse, R181, R163 ;  /* 0x000000b5a4a37223 */ /* 0x040fe400000100a3 */
[----:B0-----:R-:W-:Y:S01]  /*5440*/  FFMA.FTZ R162, R164, R179, R119 ;  /* 0x000000b3a4a27223 */ /* 0x001fe20000010077 */
[----:B------:R-:W-:Y:S01]  /*5450*/  MOV R164, R5 ;  /* 0x0000000500a47202 */ /* 0x000fe20000000f00 */
[----:B------:R-:W-:-:S02]  /*5460*/  FADD.FTZ R166, R166, R121 ;  /* 0x00000079a6a67221 */ /* 0x000fc40000010000 */
[----:B------:R-:W-:Y:S02]  /*5470*/  FADD.FTZ R170, R170, R163 ;  /* 0x000000a3aaaa7221 */ /* 0x000fe40000010000 */
.L_x_11298:
[----:B------:R-:W-:Y:S05]  /*5480*/  BSYNC B0 ;  /* 0x0000000000007941 */ /* 0x000fea0003800000 */
.L_x_11297:
[----:B------:R-:W-:Y:S01]  /*5490*/  ISETP.GT.U32.AND P2, PT, R175, 0x1d, PT ;  /* 0x0000001daf00780c */ /* 0x000fe20003f44070 */
[----:B------:R-:W-:Y:S01]  /*54a0*/  FADD.FTZ R163, R143, R180 ;  /* 0x000000b48fa37221 */ /* 0x000fe20000010000 */
[----:B--2---:R2:W0:Y:S01]  /*54b0*/  SHFL.DOWN PT, R179, R164, 0x2, 0x1f ;  /* 0x08401f00a4b37f89 */ /* 0x00442200000e0000 */
[----:B---3--:R-:W-:Y:S01]  /*54c0*/  FADD.FTZ R121, RZ, R7 ;  /* 0x00000007ff797221 */ /* 0x008fe20000010000 */
[----:B------:R-:W-:Y:S01]  /*54d0*/  BSSY B0, `(.L_x_11299) ;  /* 0x0000012000007945 */ /* 0x000fe20003800000 */
[C---:B-1----:R-:W-:Y:S01]  /*54e0*/  FMUL.FTZ R171, R152.reuse, R163 ;  /* 0x000000a398ab7220 */ /* 0x042fe20000410000 */
[----:B----4-:R2:W1:Y:S01]  /*54f0*/  SHFL.DOWN PT, R181, R162, 0x2, 0x1f ;  /* 0x08401f00a2b57f89 */ /* 0x01046200000e0000 */
[----:B------:R-:W-:-:S03]  /*5500*/  FMUL.FTZ R6, R152, R121 ;  /* 0x0000007998067220 */ /* 0x000fc60000410000 */
[----:B------:R2:W3:Y:S04]  /*5510*/  SHFL.DOWN PT, R119, R166, 0x2, 0x1f ;  /* 0x08401f00a6777f89 */ /* 0x0004e800000e0000 */
[----:B------:R2:W4:Y:S01]  /*5520*/  SHFL.DOWN PT, R183, R170, 0x2, 0x1f ;  /* 0x08401f00aab77f89 */ /* 0x00052200000e0000 */
[----:B------:R-:W-:Y:S05]  /*5530*/  @P2 BRA `(.L_x_11300) ;  /* 0x000000b000002947 */ /* 0x000fea0003800000 */
[C---:B----4-:R-:W-:Y:S02]  /*5540*/  FMUL.FTZ R7, R162.reuse, R183 ;  /* 0x000000b7a2077220 */ /* 0x050fe40000410000 */
[C---:B-1----:R-:W-:Y:S02]  /*5550*/  FMUL.FTZ R5, R162.reuse, R181 ;  /* 0x000000b5a2057220 */ /* 0x042fe40000410000 */
[-C--:B---3--:R-:W-:Y:S02]  /*5560*/  FMUL.FTZ R143, R162, R119.reuse ;  /* 0x00000077a28f7220 */ /* 0x088fe40000410000 */
[----:B------:R-:W-:-:S02]  /*5570*/  FFMA.FTZ R119, R164, R119, -R7 ;  /* 0x00000077a4777223 */ /* 0x000fc40000010807 */
[-C--:B0-----:R-:W-:Y:S02]  /*5580*/  FMUL.FTZ R7, R162, R179.reuse ;  /* 0x000000b3a2077220 */ /* 0x081fe40000410000 */
[C---:B------:R-:W-:Y:S02]  /*5590*/  FFMA.FTZ R5, R164.reuse, R179, -R5 ;  /* 0x000000b3a4057223 */ /* 0x040fe40000010805 */
[C---:B------:R-:W-:Y:S02]  /*55a0*/  FFMA.FTZ R143, R164.reuse, R183, R143 ;  /* 0x000000b7a48f7223 */ /* 0x040fe4000001008f */
[----:B--2---:R-:W-:Y:S01]  /*55b0*/  FFMA.FTZ R162, R164, R181, R7 ;  /* 0x000000b5a4a27223 */ /* 0x004fe20000010007 */
[----:B------:R-:W-:Y:S01]  /*55c0*/  MOV R164, R5 ;  /* 0x0000000500a47202 */ /* 0x000fe20000000f00 */
[----:B------:R-:W-:Y:S02]  /*55d0*/  FADD.FTZ R166, R166, R119 ;  /* 0x00000077a6a67221 */ /* 0x000fe40000010000 */
[----:B------:R-:W-:-:S02]  /*55e0*/  FADD.FTZ R170, R170, R143 ;  /* 0x0000008faaaa7221 */ /* 0x000fc40000010000 */
.L_x_11300:
[----:B------:R-:W-:Y:S05]  /*55f0*/  BSYNC B0 ;  /* 0x0000000000007941 */ /* 0x000fea0003800000 */
.L_x_11299:
[-C--:B------:R-:W-:Y:S01]  /*5600*/  FFMA.FTZ R152, R118, R163.reuse, -R6 ;  /* 0x000000a376987223 */ /* 0x080fe20000010806 */
[----:B------:R-:W-:Y:S01]  /*5610*/  ISETP.GT.U32.AND P2, PT, R175, 0x1b, PT ;  /* 0x0000001baf00780c */ /* 0x000fe20003f44070 */
[C---:B------:R-:W-:Y:S01]  /*5620*/  FMUL.FTZ R6, R108.reuse, R163 ;  /* 0x000000a36c067220 */ /* 0x040fe20000410000 */
[----:B------:R2:W4:Y:S01]  /*5630*/  SHFL.DOWN PT, R185, R164, 0x4, 0x1f ;  /* 0x08801f00a4b97f89 */ /* 0x00052200000e0000 */
[-C--:B------:R-:W-:Y:S01]  /*5640*/  FMUL.FTZ R5, R108, R121.reuse ;  /* 0x000000796c057220 */ /* 0x080fe20000410000 */
[----:B------:R-:W-:Y:S01]  /*5650*/  BSSY B0, `(.L_x_11301) ;  /* 0x0000021000007945 */ /* 0x000fe20003800000 */
[C---:B------:R-:W-:Y:S01]  /*5660*/  FFMA.FTZ R6, R110.reuse, R121, R6 ;  /* 0x000000796e067223 */ /* 0x040fe20000010006 */
[----:B------:R2:W3:Y:S01]  /*5670*/  SHFL.DOWN PT, R187, R162, 0x4, 0x1f ;  /* 0x08801f00a2bb7f89 */ /* 0x0004e200000e0000 */
[----:B------:R-:W-:-:S02]  /*5680*/  FFMA.FTZ R5, R110, R163, -R5 ;  /* 0x000000a36e057223 */ /* 0x000fc40000010805 */
[-C--:B------:R-:W-:Y:S01]  /*5690*/  FFMA.FTZ R118, R118, R121.reuse, R171 ;  /* 0x0000007976767223 */ /* 0x080fe200000100ab */
[----:B------:R2:W1:Y:S01]  /*56a0*/  SHFL.DOWN PT, R143, R166, 0x4, 0x1f ;  /* 0x08801f00a68f7f89 */ /* 0x00046200000e0000 */
[-C--:B------:R-:W-:Y:S02]  /*56b0*/  FMUL.FTZ R7, R23, R121.reuse ;  /* 0x0000007917077220 */ /* 0x080fe40000410000 */
[----:B---3--:R-:W-:Y:S01]  /*56c0*/  FADD.FTZ R119, RZ, R6 ;  /* 0x00000006ff777221 */ /* 0x008fe20000010000 */
[----:B------:R2:W3:Y:S01]  /*56d0*/  SHFL.DOWN PT, R189, R170, 0x4, 0x1f ;  /* 0x08801f00aabd7f89 */ /* 0x0004e200000e0000 */
[----:B------:R-:W-:Y:S02]  /*56e0*/  FMUL.FTZ R180, R22, R121 ;  /* 0x0000007916b47220 */ /* 0x000fe40000410000 */
[----:B------:R-:W-:Y:S02]  /*56f0*/  FFMA.FTZ R171, R82, R103, R5 ;  /* 0x0000006752ab7223 */ /* 0x000fe40000010005 */
[----:B------:R-:W-:-:S02]  /*5700*/  FFMA.FTZ R178, R22, R163, -R7 ;  /* 0x000000a316b27223 */ /* 0x000fc40000010807 */
[C---:B------:R-:W-:Y:S02]  /*5710*/  FMUL.FTZ R5, R172.reuse, R119 ;  /* 0x00000077ac057220 */ /* 0x040fe40000410000 */
[----:B------:R-:W-:Y:S02]  /*5720*/  FFMA.FTZ R180, R23, R163, R180 ;  /* 0x000000a317b47223 */ /* 0x000fe400000100b4 */
[----:B------:R-:W-:Y:S02]  /*5730*/  FMUL.FTZ R7, R172, R171 ;  /* 0x000000abac077220 */ /* 0x000fe40000410000 */
[C---:B-1----:R-:W-:Y:S02]  /*5740*/  FFMA.FTZ R181, R177.reuse, R152, RZ ;  /* 0x00000098b1b57223 */ /* 0x042fe400000100ff */
[C---:B----4-:R-:W-:Y:S02]  /*5750*/  FFMA.FTZ R183, -R177.reuse, R118, RZ ;  /* 0x00000076b1b77223 */ /* 0x050fe400000101ff */
[----:B------:R-:W-:-:S02]  /*5760*/  FMUL.FTZ R172, R177, R178 ;  /* 0x000000b2b1ac7220 */ /* 0x000fc40000410000 */
[C---:B------:R-:W-:Y:S02]  /*5770*/  FFMA.FTZ R6, R4.reuse, R171, -R5 ;  /* 0x000000ab04067223 */ /* 0x040fe40000010805 */
[----:B------:R-:W-:Y:S02]  /*5780*/  FFMA.FTZ R177, -R177, R180, -RZ ;  /* 0x000000b4b1b17223 */ /* 0x000fe400000109ff */
[----:B------:R-:W-:Y:S01]  /*5790*/  FFMA.FTZ R4, R4, R119, R7 ;  /* 0x0000007704047223 */ /* 0x000fe20000010007 */
[----:B------:R-:W-:Y:S05]  /*57a0*/  @P2 BRA `(.L_x_11302) ;  /* 0x000000b000002947 */ /* 0x000fea0003800000 */
[C---:B--23--:R-:W-:Y:S02]  /*57b0*/  FMUL.FTZ R7, R162.reuse, R189 ;  /* 0x000000bda2077220 */ /* 0x04cfe40000410000 */
[C---:B------:R-:W-:Y:S02]  /*57c0*/  FMUL.FTZ R5, R162.reuse, R187 ;  /* 0x000000bba2057220 */ /* 0x040fe40000410000 */
[-C--:B0-----:R-:W-:Y:S02]  /*57d0*/  FMUL.FTZ R179, R162, R143.reuse ;  /* 0x0000008fa2b37220 */ /* 0x081fe40000410000 */
        /* <DEDUP_REMOVED lines=8> */
.L_x_11302:
[----:B--23--:R-:W-:Y:S05]  /*5860*/  BSYNC B0 ;  /* 0x0000000000007941 */ /* 0x00cfea0003800000 */
.L_x_11301:
[----:B------:R-:W-:Y:S01]  /*5870*/  FFMA.FTZ R180, -R168, R4, R183 ;  /* 0x00000004a8b47223 */ /* 0x000fe200000101b7 */
[----:B------:R-:W-:Y:S01]  /*5880*/  ISETP.GT.U32.AND P2, PT, R175, 0x17, PT ;  /* 0x00000017af00780c */ /* 0x000fe20003f44070 */
[C---:B------:R-:W-:Y:S01]  /*5890*/  FMUL.FTZ R5, R112.reuse, R171 ;  /* 0x000000ab70057220 */ /* 0x040fe20000410000 */
[----:B------:R1:W2:Y:S01]  /*58a0*/  SHFL.DOWN PT, R183, R164, 0x8, 0x1f ;  /* 0x09001f00a4b77f89 */ /* 0x0002a200000e0000 */
[-C--:B------:R-:W-:Y:S01]  /*58b0*/  FMUL.FTZ R4, R112, R119.reuse ;  /* 0x0000007770047220 */ /* 0x080fe20000410000 */
[----:B------:R-:W-:Y:S01]  /*58c0*/  BSSY B0, `(.L_x_11303) ;  /* 0x0000020000007945 */ /* 0x000fe20003800000 */
[C---:B------:R-:W-:Y:S01]  /*58d0*/  FFMA.FTZ R5, R114.reuse, R119, R5 ;  /* 0x0000007772057223 */ /* 0x040fe20000010005 */
[----:B------:R1:W3:Y:S01]  /*58e0*/  SHFL.DOWN PT, R185, R162, 0x8, 0x1f ;  /* 0x09001f00a2b97f89 */ /* 0x0002e200000e0000 */
[----:B------:R-:W-:Y:S01]  /*58f0*/  FFMA.FTZ R4, R114, R171, -R4 ;  /* 0x000000ab72047223 */ /* 0x000fe20000010804 */
[----:B------:R-:W-:Y:S01]  /*5900*/  ISETP.GE.OR P0, PT, R174, c[0x0][0x174], P0 ;  /* 0x00005d00ae007a0c */ /* 0x000fe20000706670 */
[----:B------:R-:W-:Y:S01]  /*5910*/  FFMA.FTZ R152, R168, R6, R181 ;  /* 0x00000006a8987223 */ /* 0x000fe200000100b5 */
[----:B------:R1:W4:Y:S01]  /*5920*/  SHFL.DOWN PT, R143, R166, 0x8, 0x1f ;  /* 0x09001f00a68f7f89 */ /* 0x00032200000e0000 */
[----:B------:R-:W-:-:S02]  /*5930*/  FMUL.FTZ R6, R23, R119 ;  /* 0x0000007717067220 */ /* 0x000fc40000410000 */
[----:B------:R-:W-:Y:S01]  /*5940*/  FMUL.FTZ R182, R22, R119 ;  /* 0x0000007716b67220 */ /* 0x000fe20000410000 */
[----:B------:R1:W0:Y:S01]  /*5950*/  SHFL.DOWN PT, R187, R170, 0x8, 0x1f ;  /* 0x09001f00aabb7f89 */ /* 0x00022200000e0000 */
[----:B------:R-:W-:Y:S02]  /*5960*/  FADD.FTZ R118, RZ, R5 ;  /* 0x00000005ff767221 */ /* 0x000fe40000010000 */
[----:B------:R-:W-:Y:S02]  /*5970*/  FFMA.FTZ R178, R80, R105, R4 ;  /* 0x0000006950b27223 */ /* 0x000fe40000010004 */
[-C--:B------:R-:W-:Y:S02]  /*5980*/  FFMA.FTZ R5, R22, R171.reuse, -R6 ;  /* 0x000000ab16057223 */ /* 0x080fe40000010806 */
[----:B------:R-:W-:Y:S02]  /*5990*/  FFMA.FTZ R7, R23, R171, R182 ;  /* 0x000000ab17077223 */ /* 0x000fe400000100b6 */
[----:B------:R-:W-:-:S02]  /*59a0*/  FMUL.FTZ R4, R169, R118 ;  /* 0x00000076a9047220 */ /* 0x000fc40000410000 */
[-C--:B------:R-:W-:Y:S02]  /*59b0*/  FMUL.FTZ R6, R169, R178.reuse ;  /* 0x000000b2a9067220 */ /* 0x080fe40000410000 */
[C---:B------:R-:W-:Y:S02]  /*59c0*/  FMUL.FTZ R169, R168.reuse, R5 ;  /* 0x00000005a8a97220 */ /* 0x040fe40000410000 */
[----:B------:R-:W-:Y:S02]  /*59d0*/  FFMA.FTZ R168, -R168, R7, -RZ ;  /* 0x00000007a8a87223 */ /* 0x000fe400000109ff */
[C---:B0-----:R-:W-:Y:S02]  /*59e0*/  FFMA.FTZ R179, R167.reuse, R178, -R4 ;  /* 0x000000b2a7b37223 */ /* 0x041fe40000010804 */
[----:B------:R-:W-:Y:S01]  /*59f0*/  FFMA.FTZ R181, R167, R118, R6 ;  /* 0x00000076a7b57223 */ /* 0x000fe20000010006 */
[----:B------:R-:W-:Y:S05]  /*5a00*/  @P2 BRA `(.L_x_11304) ;  /* 0x000000b000002947 */ /* 0x000fea0003800000 */
[C---:B-1234-:R-:W-:Y:S02]  /*5a10*/  FMUL.FTZ R7, R162.reuse, R187 ;  /* 0x000000bba2077220 */ /* 0x05efe40000410000 */
[----:B------:R-:W-:-:S02]  /*5a20*/  FMUL.FTZ R5, R162, R185 ;  /* 0x000000b9a2057220 */ /* 0x000fc40000410000 */
[-C--:B------:R-:W-:Y:S02]  /*5a30*/  FMUL.FTZ R167, R162, R143.reuse ;  /* 0x0000008fa2a77220 */ /* 0x080fe40000410000 */
        /* <DEDUP_REMOVED lines=8> */
.L_x_11304:
[----:B-1234-:R-:W-:Y:S05]  /*5ac0*/  BSYNC B0 ;  /* 0x0000000000007941 */ /* 0x01efea0003800000 */
.L_x_11303:
[C---:B------:R-:W-:Y:S01]  /*5ad0*/  FMUL.FTZ R167, R117.reuse, R178 ;  /* 0x000000b275a77220 */ /* 0x040fe20000410000 */
[----:B------:R-:W-:Y:S01]  /*5ae0*/  HFMA2.MMA R5, -RZ, RZ, 0, 0 ;  /* 0x00000000ff057435 */ /* 0x000fe200000001ff */
[-C--:B------:R-:W-:Y:S01]  /*5af0*/  FMUL.FTZ R143, R117, R118.reuse ;  /* 0x00000076758f7220 */ /* 0x080fe20000410000 */
[----:B------:R-:W-:Y:S01]  /*5b00*/  MOV R4, 0x3f800000 ;  /* 0x3f80000000047802 */ /* 0x000fe20000000f00 */
[C---:B------:R-:W-:Y:S01]  /*5b10*/  FFMA.FTZ R179, R165.reuse, R179, R152 ;  /* 0x000000b3a5b37223 */ /* 0x040fe20000010098 */
[----:B------:R-:W-:Y:S01]  /*5b20*/  CS2R R6, SRZ ;  /* 0x0000000000067805 */ /* 0x000fe2000001ff00 */
[C---:B------:R-:W-:Y:S01]  /*5b30*/  FFMA.FTZ R152, R116.reuse, R118, R167 ;  /* 0x0000007674987223 */ /* 0x040fe200000100a7 */
[----:B------:R0:W1:Y:S01]  /*5b40*/  SHFL.DOWN PT, R191, R164, 0x10, 0x1f ;  /* 0x0a001f00a4bf7f89 */ /* 0x00006200000e0000 */
[----:B------:R-:W-:Y:S01]  /*5b50*/  FFMA.FTZ R167, R116, R178, -R143 ;  /* 0x000000b274a77223 */ /* 0x000fe2000001088f */
[----:B------:R-:W-:Y:S01]  /*5b60*/  BSSY B0, `(.L_x_11305) ;  /* 0x000002f000007945 */ /* 0x000fe20003800000 */
[----:B------:R-:W-:Y:S01]  /*5b70*/  FFMA.FTZ R181, -R165, R181, R180 ;  /* 0x000000b5a5b57223 */ /* 0x000fe200000101b4 */
[----:B------:R0:W2:Y:S01]  /*5b80*/  @!P0 LDS.128 R4, [R88.X16+0x21b0] ;  /* 0x0021b00058048984 */ /* 0x0000a2000000cc00 */
[-C--:B------:R-:W-:Y:S01]  /*5b90*/  FMUL.FTZ R183, R23, R118.reuse ;  /* 0x0000007617b77220 */ /* 0x080fe20000410000 */
[----:B------:R-:W-:Y:S01]  /*5ba0*/  ISETP.GT.U32.AND P0, PT, R175, 0xf, PT ;  /* 0x0000000faf00780c */ /* 0x000fe20003f04070 */
[----:B------:R-:W-:Y:S01]  /*5bb0*/  FMUL.FTZ R180, R22, R118 ;  /* 0x0000007616b47220 */ /* 0x000fe20000410000 */
[----:B------:R0:W3:Y:S01]  /*5bc0*/  SHFL.DOWN PT, R193, R162, 0x10, 0x1f ;  /* 0x0a001f00a2c17f89 */ /* 0x0000e200000e0000 */
[----:B------:R-:W-:-:S02]  /*5bd0*/  FADD.FTZ R143, RZ, R152 ;  /* 0x00000098ff8f7221 */ /* 0x000fc40000010000 */
[----:B------:R-:W-:Y:S01]  /*5be0*/  FFMA.FTZ R167, R78, R107, R167 ;  /* 0x0000006b4ea77223 */ /* 0x000fe200000100a7 */
[----:B------:R0:W4:Y:S01]  /*5bf0*/  SHFL.DOWN PT, R187, R166, 0x10, 0x1f ;  /* 0x0a001f00a6bb7f89 */ /* 0x00012200000e0000 */
[-C--:B------:R-:W-:Y:S02]  /*5c00*/  FFMA.FTZ R152, R22, R178.reuse, -R183 ;  /* 0x000000b216987223 */ /* 0x080fe400000108b7 */
[----:B------:R-:W-:Y:S01]  /*5c10*/  FFMA.FTZ R180, R23, R178, R180 ;  /* 0x000000b217b47223 */ /* 0x000fe200000100b4 */
[----:B------:R0:W0:Y:S01]  /*5c20*/  SHFL.DOWN PT, R195, R170, 0x10, 0x1f ;  /* 0x0a001f00aac37f89 */ /* 0x00002200000e0000 */
[C---:B------:R-:W-:Y:S02]  /*5c30*/  FMUL.FTZ R182, R160.reuse, R143 ;  /* 0x0000008fa0b67220 */ /* 0x040fe40000410000 */
[----:B------:R-:W-:Y:S02]  /*5c40*/  FMUL.FTZ R184, R160, R167 ;  /* 0x000000a7a0b87220 */ /* 0x000fe40000410000 */
[----:B------:R-:W-:-:S02]  /*5c50*/  FMUL.FTZ R160, R165, R152 ;  /* 0x00000098a5a07220 */ /* 0x000fc40000410000 */
[----:B------:R-:W-:Y:S02]  /*5c60*/  FFMA.FTZ R165, -R165, R180, -RZ ;  /* 0x000000b4a5a57223 */ /* 0x000fe400000109ff */
[----:B------:R-:W-:Y:S02]  /*5c70*/  FFMA.FTZ R182, R159, R167, -R182 ;  /* 0x000000a79fb67223 */ /* 0x000fe400000108b6 */
[-C--:B------:R-:W-:Y:S02]  /*5c80*/  FMUL.FTZ R152, R23, R143.reuse ;  /* 0x0000008f17987220 */ /* 0x080fe40000410000 */
[-C--:B------:R-:W-:Y:S02]  /*5c90*/  FMUL.FTZ R180, R22, R143.reuse ;  /* 0x0000008f16b47220 */ /* 0x080fe40000410000 */
[----:B------:R-:W-:Y:S02]  /*5ca0*/  FFMA.FTZ R184, R159, R143, R184 ;  /* 0x0000008f9fb87223 */ /* 0x000fe400000100b8 */
[----:B------:R-:W-:-:S02]  /*5cb0*/  FFMA.FTZ R182, R158, R182, R179 ;  /* 0x000000b69eb67223 */ /* 0x000fc400000100b3 */
[-C--:B------:R-:W-:Y:S02]  /*5cc0*/  FFMA.FTZ R159, R22, R167.reuse, -R152 ;  /* 0x000000a7169f7223 */ /* 0x080fe40000010898 */
[-C--:B------:R-:W-:Y:S02]  /*5cd0*/  FFMA.FTZ R179, R23, R167.reuse, R180 ;  /* 0x000000a717b37223 */ /* 0x080fe400000100b4 */
[C---:B------:R-:W-:Y:S02]  /*5ce0*/  FMUL.FTZ R180, R122.reuse, R167 ;  /* 0x000000a77ab47220 */ /* 0x040fe40000410000 */
[----:B------:R-:W-:Y:S02]  /*5cf0*/  FMUL.FTZ R152, R122, R143 ;  /* 0x0000008f7a987220 */ /* 0x000fe40000410000 */
[C---:B------:R-:W-:Y:S02]  /*5d00*/  FFMA.FTZ R184, -R158.reuse, R184, R181 ;  /* 0x000000b89eb87223 */ /* 0x040fe400000101b5 */
[----:B------:R-:W-:-:S02]  /*5d10*/  FMUL.FTZ R159, R158, R159 ;  /* 0x0000009f9e9f7220 */ /* 0x000fc40000410000 */
[----:B------:R-:W-:Y:S02]  /*5d20*/  FFMA.FTZ R179, -R158, R179, -RZ ;  /* 0x000000b39eb37223 */ /* 0x000fe400000109ff */
[C---:B------:R-:W-:Y:S02]  /*5d30*/  FFMA.FTZ R180, R120.reuse, R143, R180 ;  /* 0x0000008f78b47223 */ /* 0x040fe400000100b4 */
[----:B------:R-:W-:Y:S02]  /*5d40*/  FFMA.FTZ R158, R120, R167, -R152 ;  /* 0x000000a7789e7223 */ /* 0x000fe40000010898 */
[----:B------:R-:W-:Y:S02]  /*5d50*/  FADD.FTZ R152, RZ, R180 ;  /* 0x000000b4ff987221 */ /* 0x000fe40000010000 */
[----:B------:R-:W-:Y:S02]  /*5d60*/  FFMA.FTZ R158, R76, R109, R158 ;  /* 0x0000006d4c9e7223 */ /* 0x000fe4000001009e */
[----:B------:R-:W-:-:S02]  /*5d70*/  FMUL.FTZ R180, R124, R152 ;  /* 0x000000987cb47220 */ /* 0x000fc40000410000 */
[----:B------:R-:W-:Y:S01]  /*5d80*/  FMUL.FTZ R181, R124, R158 ;  /* 0x0000009e7cb57220 */ /* 0x000fe20000410000 */
[----:B------:R-:W-:Y:S05]  /*5d90*/  @P0 BRA `(.L_x_11306) ;  /* 0x000000b000000947 */ /* 0x000fea0003800000 */
[C---:B01234-:R-:W-:Y:S02]  /*5da0*/  FMUL.FTZ R185, R162.reuse, R195 ;  /* 0x000000c3a2b97220 */ /* 0x05ffe40000410000 */
[C---:B------:R-:W-:Y:S02]  /*5db0*/  FMUL.FTZ R183, R162.reuse, R193 ;  /* 0x000000c1a2b77220 */ /* 0x040fe40000410000 */
[-C--:B------:R-:W-:Y:S02]  /*5dc0*/  FMUL.FTZ R189, R162, R187.reuse ;  /* 0x000000bba2bd7220 */ /* 0x080fe40000410000 */
        /* <DEDUP_REMOVED lines=8> */
.L_x_11306:
[----:B01234-:R-:W-:Y:S05]  /*5e50*/  BSYNC B0 ;  /* 0x0000000000007941 */ /* 0x01ffea0003800000 */
.L_x_11305:
[-C--:B------:R-:W-:Y:S01]  /*5e60*/  FMUL.FTZ R183, R157, R152.reuse ;  /* 0x000000989db77220 */ /* 0x080fe20000410000 */
[----:B------:R-:W-:Y:S01]  /*5e70*/  SHFL.DOWN PT, R191, R162, 0x1, 0x1f ;  /* 0x08201f00a2bf7f89 */ /* 0x000fe200000e0000 */
[C---:B------:R-:W-:Y:S01]  /*5e80*/  FFMA.FTZ R181, R123.reuse, R152, R181 ;  /* 0x000000987bb57223 */ /* 0x040fe200000100b5 */
[----:B------:R-:W-:Y:S01]  /*5e90*/  ISETP.NE.AND P0, PT, R58, RZ, PT ;  /* 0x000000ff3a00720c */ /* 0x000fe20003f05270 */
[-C--:B------:R-:W-:Y:S01]  /*5ea0*/  FFMA.FTZ R180, R123, R158.reuse, -R180 ;  /* 0x0000009e7bb47223 */ /* 0x080fe200000108b4 */
[----:B------:R-:W-:Y:S01]  /*5eb0*/  SHFL.DOWN PT, R189, R164, 0x1, 0x1f ;  /* 0x08201f00a4bd7f89 */ /* 0x000fe200000e0000 */
[-C--:B------:R-:W-:Y:S01]  /*5ec0*/  FMUL.FTZ R185, R157, R158.reuse ;  /* 0x0000009e9db97220 */ /* 0x080fe20000410000 */
[----:B------:R-:W-:Y:S01]  /*5ed0*/  BSSY B0, `(.L_x_11307) ;  /* 0x00000ff000007945 */ /* 0x000fe20003800000 */
[----:B------:R-:W-:Y:S01]  /*5ee0*/  FFMA.FTZ R183, R156, R158, -R183 ;  /* 0x0000009e9cb77223 */ /* 0x000fe200000108b7 */
[----:B------:R-:W-:Y:S01]  /*5ef0*/  SHFL.DOWN PT, R192, R166, 0x1, 0x1f ;  /* 0x08201f00a6c07f89 */ /* 0x000fe200000e0000 */
[----:B------:R-:W-:-:S02]  /*5f00*/  FADD.FTZ R157, RZ, R181 ;  /* 0x000000b5ff9d7221 */ /* 0x000fc40000010000 */
[----:B------:R-:W-:Y:S01]  /*5f10*/  FFMA.FTZ R180, R74, R111, R180 ;  /* 0x0000006f4ab47223 */ /* 0x000fe200000100b4 */
[----:B------:R-:W-:Y:S01]  /*5f20*/  SHFL.DOWN PT, R193, R170, 0x1, 0x1f ;  /* 0x08201f00aac17f89 */ /* 0x000fe200000e0000 */
[----:B------:R-:W-:Y:S02]  /*5f30*/  FFMA.FTZ R185, R156, R152, R185 ;  /* 0x000000989cb97223 */ /* 0x000fe400000100b9 */
[----:B------:R-:W-:Y:S01]  /*5f40*/  FFMA.FTZ R181, R155, R183, R182 ;  /* 0x000000b79bb57223 */ /* 0x000fe200000100b6 */
[----:B------:R-:W-:Y:S01]  /*5f50*/  SHFL.IDX PT, R162, R162, RZ, 0x1f ;  /* 0x00001fffa2a27589 */ /* 0x000fe200000e0000 */
[C---:B------:R-:W-:Y:S02]  /*5f60*/  FMUL.FTZ R183, R153.reuse, R157 ;  /* 0x0000009d99b77220 */ /* 0x040fe40000410000 */
[----:B------:R-:W-:Y:S01]  /*5f70*/  FMUL.FTZ R156, R153, R180 ;  /* 0x000000b4999c7220 */ /* 0x000fe20000410000 */
[----:B------:R-:W-:Y:S01]  /*5f80*/  SHFL.IDX PT, R182, R6, RZ, 0x1f ;  /* 0x00001fff06b67589 */ /* 0x000fe200000e0000 */
[----:B------:R-:W-:-:S02]  /*5f90*/  FFMA.FTZ R185, -R155, R185, R184 ;  /* 0x000000b99bb97223 */ /* 0x000fc400000101b8 */
[C---:B------:R-:W-:Y:S01]  /*5fa0*/  FMUL.FTZ R153, R23.reuse, R152 ;  /* 0x0000009817997220 */ /* 0x040fe20000410000 */
[----:B------:R-:W-:Y:S01]  /*5fb0*/  SHFL.IDX PT, R164, R164, RZ, 0x1f ;  /* 0x00001fffa4a47589 */ /* 0x000fe200000e0000 */
[C---:B------:R-:W-:Y:S02]  /*5fc0*/  FFMA.FTZ R184, R154.reuse, R180, -R183 ;  /* 0x000000b49ab87223 */ /* 0x040fe400000108b7 */
[----:B------:R-:W-:Y:S01]  /*5fd0*/  FFMA.FTZ R186, R154, R157, R156 ;  /* 0x0000009d9aba7223 */ /* 0x000fe2000001009c */
[----:B------:R-:W0:Y:S01]  /*5fe0*/  SHFL.IDX PT, R183, R7, RZ, 0x1f ;  /* 0x00001fff07b77589 */ /* 0x000e2200000e0000 */
[C---:B------:R-:W-:Y:S02]  /*5ff0*/  FMUL.FTZ R154, R22.reuse, R152 ;  /* 0x00000098169a7220 */ /* 0x040fe40000410000 */
[-C--:B------:R-:W-:Y:S01]  /*6000*/  FFMA.FTZ R156, R22, R158.reuse, -R153 ;  /* 0x0000009e169c7223 */ /* 0x080fe20000010899 */
[----:B------:R-:W1:Y:S01]  /*6010*/  SHFL.IDX PT, R166, R166, RZ, 0x1f ;  /* 0x00001fffa6a67589 */ /* 0x000e6200000e0000 */
[----:B------:R-:W-:-:S02]  /*6020*/  FFMA.FTZ R154, R23, R158, R154 ;  /* 0x0000009e179a7223 */ /* 0x000fc4000001009a */
[C---:B------:R-:W-:Y:S01]  /*6030*/  FMUL.FTZ R156, R155.reuse, R156 ;  /* 0x0000009c9b9c7220 */ /* 0x040fe20000410000 */
[----:B------:R-:W2:Y:S01]  /*6040*/  SHFL.IDX PT, R170, R170, RZ, 0x1f ;  /* 0x00001fffaaaa7589 */ /* 0x000ea200000e0000 */
[----:B------:R-:W-:Y:S02]  /*6050*/  FFMA.FTZ R155, -R155, R154, -RZ ;  /* 0x0000009a9b9b7223 */ /* 0x000fe400000109ff */
[----:B------:R-:W-:Y:S02]  /*6060*/  FMUL.FTZ R154, R126, R180 ;  /* 0x000000b47e9a7220 */ /* 0x000fe40000410000 */
[----:B------:R-:W-:Y:S02]  /*6070*/  FFMA.FTZ R188, R138, R184, R181 ;  /* 0x000000b88abc7223 */ /* 0x000fe400000100b5 */
[-C--:B------:R-:W-:Y:S02]  /*6080*/  FMUL.FTZ R153, R126, R157.reuse ;  /* 0x0000009d7e997220 */ /* 0x080fe40000410000 */
[----:B------:R-:W-:-:S02]  /*6090*/  FFMA.FTZ R181, R125, R157, R154 ;  /* 0x0000009d7db57223 */ /* 0x000fc4000001009a */
[----:B------:R-:W-:Y:S02]  /*60a0*/  FFMA.FTZ R186, -R138, R186, R185 ;  /* 0x000000ba8aba7223 */ /* 0x000fe400000101b9 */
[-C--:B------:R-:W-:Y:S02]  /*60b0*/  FMUL.FTZ R185, R23, R157.reuse ;  /* 0x0000009d17b97220 */ /* 0x080fe40000410000 */
[-C--:B------:R-:W-:Y:S02]  /*60c0*/  FFMA.FTZ R154, R125, R180.reuse, -R153 ;  /* 0x000000b47d9a7223 */ /* 0x080fe40000010899 */
[C---:B------:R-:W-:Y:S02]  /*60d0*/  FMUL.FTZ R184, R22.reuse, R157 ;  /* 0x0000009d16b87220 */ /* 0x040fe40000410000 */
[----:B------:R-:W-:Y:S02]  /*60e0*/  FADD.FTZ R153, RZ, R181 ;  /* 0x000000b5ff997221 */ /* 0x000fe40000010000 */
[----:B------:R-:W-:-:S02]  /*60f0*/  FFMA.FTZ R185, R22, R180, -R185 ;  /* 0x000000b416b97223 */ /* 0x000fc400000108b9 */
[----:B------:R-:W-:Y:S02]  /*6100*/  FFMA.FTZ R154, R72, R113, R154 ;  /* 0x00000071489a7223 */ /* 0x000fe4000001009a */
[----:B------:R-:W-:Y:S02]  /*6110*/  FFMA.FTZ R187, R23, R180, R184 ;  /* 0x000000b417bb7223 */ /* 0x000fe400000100b8 */
[----:B------:R-:W-:Y:S02]  /*6120*/  FMUL.FTZ R184, R140, R153 ;  /* 0x000000998cb87220 */ /* 0x000fe40000410000 */
[----:B------:R-:W-:Y:S02]  /*6130*/  FMUL.FTZ R181, R138, R185 ;  /* 0x000000b98ab57220 */ /* 0x000fe40000410000 */
[----:B------:R-:W-:Y:S02]  /*6140*/  FMUL.FTZ R190, R140, R154 ;  /* 0x0000009a8cbe7220 */ /* 0x000fe40000410000 */
[----:B0-----:R-:W-:-:S02]  /*6150*/  @P1 FMUL.FTZ R185, R191, R183 ;  /* 0x000000b7bfb91220 */ /* 0x001fc40000410000 */
[----:B------:R-:W-:Y:S02]  /*6160*/  FFMA.FTZ R140, R139, R154, -R184 ;  /* 0x0000009a8b8c7223 */ /* 0x000fe400000108b8 */
[-C--:B------:R-:W-:Y:S02]  /*6170*/  @P1 FMUL.FTZ R184, R191, R182.reuse ;  /* 0x000000b6bfb81220 */ /* 0x080fe40000410000 */
[C---:B------:R-:W-:Y:S02]  /*6180*/  @P1 FFMA.FTZ R185, R189.reuse, R182, -R185 ;  /* 0x000000b6bdb91223 */ /* 0x040fe400000108b9 */
[----:B------:R-:W-:Y:S02]  /*6190*/  @P1 FFMA.FTZ R184, R189, R183, R184 ;  /* 0x000000b7bdb81223 */ /* 0x000fe400000100b8 */
[----:B------:R-:W-:Y:S02]  /*61a0*/  @P1 FADD.FTZ R182, R192, R185 ;  /* 0x000000b9c0b61221 */ /* 0x000fe40000010000 */
[----:B------:R-:W-:-:S02]  /*61b0*/  @P1 FADD.FTZ R183, R193, R184 ;  /* 0x000000b8c1b71221 */ /* 0x000fc40000010000 */
[----:B------:R-:W-:Y:S02]  /*61c0*/  FFMA.FTZ R190, R139, R153, R190 ;  /* 0x000000998bbe7223 */ /* 0x000fe400000100be */
[CC--:B------:R-:W-:Y:S02]  /*61d0*/  FMUL.FTZ R139, R182.reuse, -R21.reuse ;  /* 0x80000015b68b7220 */ /* 0x0c0fe40000410000 */
[C---:B------:R-:W-:Y:S02]  /*61e0*/  FMUL.FTZ R21, R183.reuse, -R21 ;  /* 0x80000015b7157220 */ /* 0x040fe40000410000 */
[-C--:B------:R-:W-:Y:S02]  /*61f0*/  FFMA.FTZ R184, R183, R20.reuse, R139 ;  /* 0x00000014b7b87223 */ /* 0x080fe4000001008b */
[----:B------:R-:W-:Y:S02]  /*6200*/  FFMA.FTZ R21, R182, R20, -R21 ;  /* 0x00000014b6157223 */ /* 0x000fe40000010815 */
[----:B------:R-:W-:-:S02]  /*6210*/  FMUL.FTZ R182, R128, R154 ;  /* 0x0000009a80b67220 */ /* 0x000fc40000410000 */
[-C--:B------:R-:W-:Y:S02]  /*6220*/  FMUL.FTZ R20, R128, R153.reuse ;  /* 0x0000009980147220 */ /* 0x080fe40000410000 */
[----:B------:R-:W-:Y:S02]  /*6230*/  FADD.FTZ R136, R136, R21 ;  /* 0x0000001588887221 */ /* 0x000fe40000010000 */
[----:B------:R-:W-:Y:S02]  /*6240*/  FADD.FTZ R137, -R137, R184 ;  /* 0x000000b889897221 */ /* 0x000fe40000010100 */
[C---:B------:R-:W-:Y:S02]  /*6250*/  FFMA.FTZ R184, R127.reuse, R153, R182 ;  /* 0x000000997fb87223 */ /* 0x040fe400000100b6 */
[----:B------:R-:W-:Y:S02]  /*6260*/  FFMA.FTZ R21, R127, R154, -R20 ;  /* 0x0000009a7f157223 */ /* 0x000fe40000010814 */
[----:B------:R-:W-:-:S02]  /*6270*/  FMUL.FTZ R182, R128, -R136 ;  /* 0x8000008880b67220 */ /* 0x000fc40000410000 */
[----:B------:R-:W-:Y:S02]  /*6280*/  FMUL.FTZ R183, R128, -R137 ;  /* 0x8000008980b77220 */ /* 0x000fe40000410000 */
[----:B------:R-:W-:Y:S02]  /*6290*/  FADD.FTZ R20, RZ, R184 ;  /* 0x000000b8ff147221 */ /* 0x000fe40000010000 */
[----:B------:R-:W-:Y:S02]  /*62a0*/  FFMA.FTZ R128, R70, R115, R21 ;  /* 0x0000007346807223 */ /* 0x000fe40000010015 */
[C---:B------:R-:W-:Y:S02]  /*62b0*/  FFMA.FTZ R21, R127.reuse, R137, R182 ;  /* 0x000000897f157223 */ /* 0x040fe400000100b6 */
[----:B------:R-:W-:Y:S02]  /*62c0*/  FFMA.FTZ R183, R127, R136, -R183 ;  /* 0x000000887fb77223 */ /* 0x000fe400000108b7 */
[----:B------:R-:W-:-:S02]  /*62d0*/  FMUL.FTZ R127, R130, R20 ;  /* 0x00000014827f7220 */ /* 0x000fc40000410000 */
[-C--:B------:R-:W-:Y:S02]  /*62e0*/  FMUL.FTZ R130, R130, R128.reuse ;  /* 0x0000008082827220 */ /* 0x080fe40000410000 */
[----:B------:R-:W-:Y:S02]  /*62f0*/  FADD.FTZ R21, -R132, R21 ;  /* 0x0000001584157221 */ /* 0x000fe40000010100 */
[----:B------:R-:W-:Y:S02]  /*6300*/  FADD.FTZ R134, R134, R183 ;  /* 0x000000b786867221 */ /* 0x000fe40000010000 */
[C---:B------:R-:W-:Y:S02]  /*6310*/  FFMA.FTZ R132, R131.reuse, R128, -R127 ;  /* 0x0000008083847223 */ /* 0x040fe4000001087f */
[----:B------:R-:W-:Y:S02]  /*6320*/  FFMA.FTZ R182, R131, R20, R130 ;  /* 0x0000001483b67223 */ /* 0x000fe40000010082 */
[----:B------:R-:W-:-:S02]  /*6330*/  FMUL.FTZ R127, R126, -R21 ;  /* 0x800000157e7f7220 */ /* 0x000fc40000410000 */
[-C--:B------:R-:W-:Y:S02]  /*6340*/  FMUL.FTZ R130, R126, -R134.reuse ;  /* 0x800000867e827220 */ /* 0x080fe40000410000 */
[C---:B------:R-:W-:Y:S02]  /*6350*/  FFMA.FTZ R126, R125.reuse, R134, -R127 ;  /* 0x000000867d7e7223 */ /* 0x040fe4000001087f */
[----:B------:R-:W-:Y:S02]  /*6360*/  FFMA.FTZ R130, R125, R21, R130 ;  /* 0x000000157d827223 */ /* 0x000fe40000010082 */
[----:B------:R-:W-:Y:S02]  /*6370*/  FADD.FTZ R149, R149, R126 ;  /* 0x0000007e95957221 */ /* 0x000fe40000010000 */
[----:B------:R-:W-:Y:S02]  /*6380*/  FADD.FTZ R133, -R133, R130 ;  /* 0x0000008285857221 */ /* 0x000fe40000010100 */
[----:B------:R-:W-:-:S02]  /*6390*/  FFMA.FTZ R138, -R138, R187, -RZ ;  /* 0x000000bb8a8a7223 */ /* 0x000fc400000109ff */
[C---:B------:R-:W-:Y:S02]  /*63a0*/  FMUL.FTZ R187, R22.reuse, R153 ;  /* 0x0000009916bb7220 */ /* 0x040fe40000410000 */
[----:B------:R-:W-:Y:S02]  /*63b0*/  FMUL.FTZ R183, R22, R20 ;  /* 0x0000001416b77220 */ /* 0x000fe40000410000 */
[C---:B------:R-:W-:Y:S02]  /*63c0*/  FMUL.FTZ R126, R124.reuse, -R149 ;  /* 0x800000957c7e7220 */ /* 0x040fe40000410000 */
[----:B------:R-:W-:Y:S02]  /*63d0*/  FMUL.FTZ R124, R124, -R133 ;  /* 0x800000857c7c7220 */ /* 0x000fe40000410000 */
[----:B------:R-:W-:Y:S02]  /*63e0*/  FFMA.FTZ R191, R135, R140, R188 ;  /* 0x0000008c87bf7223 */ /* 0x000fe400000100bc */
[----:B------:R-:W-:-:S02]  /*63f0*/  FMUL.FTZ R185, R23, R153 ;  /* 0x0000009917b97220 */ /* 0x000fc40000410000 */
[C---:B------:R-:W-:Y:S02]  /*6400*/  FFMA.FTZ R188, R23.reuse, R154, R187 ;  /* 0x0000009a17bc7223 */ /* 0x040fe400000100bb */
[C---:B------:R-:W-:Y:S02]  /*6410*/  FMUL.FTZ R131, R23.reuse, R20 ;  /* 0x0000001417837220 */ /* 0x040fe40000410000 */
[----:B------:R-:W-:Y:S02]  /*6420*/  FFMA.FTZ R184, R23, R128, R183 ;  /* 0x0000008017b87223 */ /* 0x000fe400000100b7 */
[C---:B------:R-:W-:Y:S02]  /*6430*/  FFMA.FTZ R23, R123.reuse, R133, R126 ;  /* 0x000000857b177223 */ /* 0x040fe4000001007e */
[----:B------:R-:W-:Y:S02]  /*6440*/  FFMA.FTZ R126, R123, R149, -R124 ;  /* 0x000000957b7e7223 */ /* 0x000fe4000001087c */
[----:B------:R-:W-:-:S02]  /*6450*/  FMUL.FTZ R123, R162, R7 ;  /* 0x00000007a27b7220 */ /* 0x000fc40000410000 */
[----:B------:R-:W-:Y:S02]  /*6460*/  FADD.FTZ R23, -R148, R23 ;  /* 0x0000001794177221 */ /* 0x000fe40000010100 */
[----:B------:R-:W-:Y:S02]  /*6470*/  FADD.FTZ R147, R147, R126 ;  /* 0x0000007e93937221 */ /* 0x000fe40000010000 */
[-C--:B------:R-:W-:Y:S02]  /*6480*/  FMUL.FTZ R124, R162, R6.reuse ;  /* 0x00000006a27c7220 */ /* 0x080fe40000410000 */
[----:B------:R-:W-:Y:S02]  /*6490*/  FFMA.FTZ R123, R164, R6, -R123 ;  /* 0x00000006a47b7223 */ /* 0x000fe4000001087b */
[C---:B------:R-:W-:Y:S02]  /*64a0*/  FMUL.FTZ R6, R122.reuse, -R23 ;  /* 0x800000177a067220 */ /* 0x040fe40000410000 */
[----:B------:R-:W-:-:S02]  /*64b0*/  FMUL.FTZ R122, R122, -R147 ;  /* 0x800000937a7a7220 */ /* 0x000fc40000410000 */
[C---:B------:R-:W-:Y:S02]  /*64c0*/  FFMA.FTZ R127, R120.reuse, R147, -R6 ;  /* 0x00000093787f7223 */ /* 0x040fe40000010806 */
[----:B------:R-:W-:Y:S01]  /*64d0*/  FFMA.FTZ R122, R120, R23, R122 ;  /* 0x00000017787a7223 */ /* 0x000fe2000001007a */
[----:B------:R-:W-:Y:S01]  /*64e0*/  SHF.L.U32 R120, R58, 0x4, RZ ;  /* 0x000000043a787819 */ /* 0x000fe200000006ff */
[----:B------:R-:W-:Y:S02]  /*64f0*/  FADD.FTZ R146, R146, R127 ;  /* 0x0000007f92927221 */ /* 0x000fe40000010000 */
[----:B------:R-:W-:Y:S02]  /*6500*/  FADD.FTZ R145, -R145, R122 ;  /* 0x0000007a91917221 */ /* 0x000fe40000010100 */
[----:B-1----:R-:W-:Y:S02]  /*6510*/  FADD.FTZ R6, R166, R123 ;  /* 0x0000007ba6067221 */ /* 0x002fe40000010000 */
[----:B------:R-:W-:-:S02]  /*6520*/  FMUL.FTZ R123, R117, -R145 ;  /* 0x80000091757b7220 */ /* 0x000fc40000410000 */
[-C--:B------:R-:W-:Y:S02]  /*6530*/  FMUL.FTZ R122, R117, -R146.reuse ;  /* 0x80000092757a7220 */ /* 0x080fe40000410000 */
[C---:B------:R-:W-:Y:S02]  /*6540*/  FFMA.FTZ R117, R116.reuse, R146, -R123 ;  /* 0x0000009274757223 */ /* 0x040fe4000001087b */
[----:B------:R-:W-:Y:S02]  /*6550*/  FFMA.FTZ R123, R116, R145, R122 ;  /* 0x00000091747b7223 */ /* 0x000fe4000001007a */
[----:B------:R-:W-:Y:S02]  /*6560*/  FADD.FTZ R117, R144, R117 ;  /* 0x0000007590757221 */ /* 0x000fe40000010000 */
[----:B------:R-:W-:Y:S02]  /*6570*/  FADD.FTZ R123, -R142, R123 ;  /* 0x0000007b8e7b7221 */ /* 0x000fe40000010100 */
[----:B------:R-:W-:-:S02]  /*6580*/  FFMA.FTZ R125, R164, R7, R124 ;  /* 0x00000007a47d7223 */ /* 0x000fc4000001007c */
[----:B------:R-:W-:Y:S02]  /*6590*/  FMUL.FTZ R116, R112, -R117 ;  /* 0x8000007570747220 */ /* 0x000fe40000410000 */
[----:B------:R-:W-:Y:S02]  /*65a0*/  FMUL.FTZ R7, R162, R5 ;  /* 0x00000005a2077220 */ /* 0x000fe40000410000 */
[-C--:B------:R-:W-:Y:S02]  /*65b0*/  FMUL.FTZ R112, R112, -R123.reuse ;  /* 0x8000007b70707220 */ /* 0x080fe40000410000 */
[-C--:B------:R-:W-:Y:S02]  /*65c0*/  FMUL.FTZ R162, R162, R4.reuse ;  /* 0x00000004a2a27220 */ /* 0x080fe40000410000 */
[----:B------:R-:W-:Y:S02]  /*65d0*/  FFMA.FTZ R116, R114, R123, R116 ;  /* 0x0000007b72747223 */ /* 0x000fe40000010074 */
[----:B------:R-:W-:-:S02]  /*65e0*/  FFMA.FTZ R4, R164, R4, -R7 ;  /* 0x00000004a4047223 */ /* 0x000fc40000010807 */
[----:B------:R-:W-:Y:S02]  /*65f0*/  FFMA.FTZ R112, R114, R117, -R112 ;  /* 0x0000007572707223 */ /* 0x000fe40000010870 */
[----:B------:R-:W-:Y:S02]  /*6600*/  FFMA.FTZ R5, R164, R5, R162 ;  /* 0x00000005a4057223 */ /* 0x000fe400000100a2 */
[----:B--2---:R-:W-:Y:S02]  /*6610*/  FADD.FTZ R7, R170, R125 ;  /* 0x0000007daa077221 */ /* 0x004fe40000010000 */
[----:B------:R-:W-:Y:S02]  /*6620*/  FADD.FTZ R161, -R161, R116 ;  /* 0x00000074a1a17221 */ /* 0x000fe40000010100 */
[----:B------:R-:W-:Y:S01]  /*6630*/  FADD.FTZ R141, R141, R112 ;  /* 0x000000708d8d7221 */ /* 0x000fe20000010000 */
[----:B------:R0:W-:Y:S01]  /*6640*/  @!P0 STS.128 [R88.X16+0x21b0], R4 ;  /* 0x0021b00458008388 */ /* 0x0001e2000000cc00 */
[----:B------:R-:W-:-:S02]  /*6650*/  FFMA.FTZ R140, -R135, R190, R186 ;  /* 0x000000be878c7223 */ /* 0x000fc400000101ba */
[C---:B------:R-:W-:Y:S02]  /*6660*/  FFMA.FTZ R186, R22.reuse, R154, -R185 ;  /* 0x0000009a16ba7223 */ /* 0x040fe400000108b9 */
[----:B------:R-:W-:Y:S02]  /*6670*/  FFMA.FTZ R22, R22, R128, -R131 ;  /* 0x0000008016167223 */ /* 0x000fe40000010883 */
[C---:B------:R-:W-:Y:S02]  /*6680*/  FMUL.FTZ R132, R129.reuse, R132 ;  /* 0x0000008481847220 */ /* 0x040fe40000410000 */
[C---:B------:R-:W-:Y:S02]  /*6690*/  FFMA.FTZ R171, -R82.reuse, R103, R171 ;  /* 0x0000006752ab7223 */ /* 0x040fe400000101ab */
[----:B------:R-:W-:Y:S02]  /*66a0*/  FMUL.FTZ R112, R82, R161 ;  /* 0x000000a152707220 */ /* 0x000fe40000410000 */
[----:B------:R-:W-:-:S02]  /*66b0*/  FMUL.FTZ R131, R129, R182 ;  /* 0x000000b681837220 */ /* 0x000fc40000410000 */
[----:B------:R-:W-:Y:S02]  /*66c0*/  FFMA.FTZ R163, -R84, R101, R163 ;  /* 0x0000006554a37223 */ /* 0x000fe400000101a3 */
[C---:B0-----:R-:W-:Y:S02]  /*66d0*/  FMUL.FTZ R4, R108.reuse, -R161 ;  /* 0x800000a16c047220 */ /* 0x041fe40000410000 */
[-C--:B------:R-:W-:Y:S02]  /*66e0*/  FMUL.FTZ R108, R108, -R141.reuse ;  /* 0x8000008d6c6c7220 */ /* 0x080fe40000410000 */
[C---:B------:R-:W-:Y:S02]  /*66f0*/  FFMA.FTZ R4, R110.reuse, R141, -R4 ;  /* 0x0000008d6e047223 */ /* 0x040fe40000010804 */
[----:B------:R-:W-:Y:S02]  /*6700*/  FFMA.FTZ R125, R110, R161, R108 ;  /* 0x000000a16e7d7223 */ /* 0x000fe4000001006c */
[----:B------:R-:W-:-:S02]  /*6710*/  FADD.FTZ R151, R151, R4 ;  /* 0x0000000497977221 */ /* 0x000fc40000010000 */
[----:B------:R-:W-:Y:S02]  /*6720*/  FADD.FTZ R125, -R150, R125 ;  /* 0x0000007d967d7221 */ /* 0x000fe40000010100 */
[----:B------:R-:W-:Y:S02]  /*6730*/  FMUL.FTZ R110, R82, R141 ;  /* 0x0000008d526e7220 */ /* 0x000fe40000410000 */
[C---:B------:R-:W-:Y:S02]  /*6740*/  FMUL.FTZ R4, R84.reuse, R125 ;  /* 0x0000007d54047220 */ /* 0x040fe40000410000 */
[----:B------:R-:W-:Y:S02]  /*6750*/  FMUL.FTZ R7, R119, R110 ;  /* 0x0000006e77077220 */ /* 0x000fe40000410000 */
[----:B------:R-:W-:Y:S02]  /*6760*/  FMUL.FTZ R108, R84, R151 ;  /* 0x00000097546c7220 */ /* 0x000fe40000410000 */
[----:B------:R-:W-:-:S02]  /*6770*/  FMUL.FTZ R5, R121, R4 ;  /* 0x0000000479057220 */ /* 0x000fc40000410000 */
[----:B------:R-:W-:Y:S02]  /*6780*/  FMUL.FTZ R130, R129, R22 ;  /* 0x0000001681827220 */ /* 0x000fe40000410000 */
[----:B------:R-:W-:Y:S01]  /*6790*/  FADD.FTZ R22, R191, R132 ;  /* 0x00000084bf167221 */ /* 0x000fe20000010000 */
[----:B------:R-:W-:Y:S01]  /*67a0*/  LEA.HI.SX32 R132, R120, R120, 0x1b ;  /* 0x0000007878847211 */ /* 0x000fe200078fdaff */
[----:B------:R-:W-:Y:S02]  /*67b0*/  FFMA.FTZ R7, R171, R112, -R7 ;  /* 0x00000070ab077223 */ /* 0x000fe40000010807 */
[----:B------:R-:W-:Y:S02]  /*67c0*/  FADD.FTZ R120, R140, -R131 ;  /* 0x800000838c787221 */ /* 0x000fe40000010000 */
[----:B------:R-:W-:Y:S01]  /*67d0*/  FMUL.FTZ R6, R121, R108 ;  /* 0x0000006c79067220 */ /* 0x000fe20000410000 */
[----:B------:R0:W-:Y:S01]  /*67e0*/  STS [R132.X4+0x44c], R138 ;  /* 0x00044c8a84007388 */ /* 0x0001e20000004800 */
[----:B------:R-:W-:-:S02]  /*67f0*/  FMUL.FTZ R112, R119, R112 ;  /* 0x0000007077707220 */ /* 0x000fc40000410000 */
[C---:B------:R-:W-:Y:S01]  /*6800*/  FFMA.FTZ R5, R163.reuse, R108, R5 ;  /* 0x0000006ca3057223 */ /* 0x040fe20000010005 */
[----:B------:R-:W-:Y:S01]  /*6810*/  STS [R132.X4+0x43c], R179 ;  /* 0x00043cb384007388 */ /* 0x000fe20000004800 */
[C---:B------:R-:W-:Y:S02]  /*6820*/  FMUL.FTZ R131, R80.reuse, R123 ;  /* 0x0000007b50837220 */ /* 0x040fe40000410000 */
[----:B------:R-:W-:Y:S01]  /*6830*/  FFMA.FTZ R6, R163, R4, -R6 ;  /* 0x00000004a3067223 */ /* 0x000fe20000010806 */
[----:B------:R-:W-:Y:S01]  /*6840*/  STS [R132.X4+0x420], R172 ;  /* 0x000420ac84007388 */ /* 0x000fe20000004800 */
[----:B------:R-:W-:Y:S01]  /*6850*/  FFMA.FTZ R112, R171, R110, R112 ;  /* 0x0000006eab707223 */ /* 0x000fe20000010070 */
[----:B0-----:R-:W-:Y:S01]  /*6860*/  LEA R138, R43, -R58, 0x1 ;  /* 0x8000003a2b8a7211 */ /* 0x001fe200078e08ff */
[----:B------:R-:W-:Y:S01]  /*6870*/  FADD.FTZ R5, RZ, R5 ;  /* 0x00000005ff057221 */ /* 0x000fe20000010000 */
[----:B------:R-:W-:Y:S01]  /*6880*/  STS [R132.X4+0x424], R177 ;  /* 0x000424b184007388 */ /* 0x000fe20000004800 */
[----:B------:R-:W-:Y:S01]  /*6890*/  FMUL.FTZ R127, R80, R117 ;  /* 0x00000075507f7220 */ /* 0x000fe20000410000 */
[----:B------:R-:W-:Y:S01]  /*68a0*/  ISETP.GE.AND P0, PT, R138, 0x1, PT ;  /* 0x000000018a00780c */ /* 0x000fe20003f06270 */
[----:B------:R-:W-:Y:S01]  /*68b0*/  FFMA.FTZ R178, -R80, R105, R178 ;  /* 0x0000006950b27223 */ /* 0x000fe200000101b2 */
[----:B------:R-:W-:Y:S01]  /*68c0*/  STS [R132.X4+0x428], R169 ;  /* 0x000428a984007388 */ /* 0x000fe20000004800 */
[----:B------:R-:W-:Y:S01]  /*68d0*/  FMUL.FTZ R4, R118, R131 ;  /* 0x0000008376047220 */ /* 0x000fe20000410000 */
[----:B------:R-:W-:Y:S01]  /*68e0*/  ISETP.GE.AND P1, PT, R138, 0x21, PT ;  /* 0x000000218a00780c */ /* 0x000fe20003f26270 */
[C---:B------:R-:W-:Y:S01]  /*68f0*/  FMUL.FTZ R139, R135.reuse, R186 ;  /* 0x000000ba878b7220 */ /* 0x040fe20000410000 */
[----:B------:R-:W-:Y:S01]  /*6900*/  STS [R132.X4+0x42c], R168 ;  /* 0x00042ca884007388 */ /* 0x000fe20000004800 */
[----:B------:R-:W-:-:S02]  /*6910*/  FFMA.FTZ R135, -R135, R188, -RZ ;  /* 0x000000bc87877223 */ /* 0x000fc400000109ff */
[----:B------:R-:W-:Y:S01]  /*6920*/  FADD.FTZ R5, R5, R112 ;  /* 0x0000007005057221 */ /* 0x000fe20000010000 */
[----:B------:R-:W-:Y:S01]  /*6930*/  STS [R132.X4+0x450], R139 ;  /* 0x0004508b84007388 */ /* 0x000fe20000004800 */
[-C--:B------:R-:W-:Y:S02]  /*6940*/  FMUL.FTZ R112, R118, R127.reuse ;  /* 0x0000007f76707220 */ /* 0x080fe40000410000 */
[----:B------:R-:W-:Y:S01]  /*6950*/  FFMA.FTZ R4, R178, R127, R4 ;  /* 0x0000007fb2047223 */ /* 0x000fe20000010004 */
[----:B------:R0:W-:Y:S01]  /*6960*/  STS [R132.X4+0x454], R135 ;  /* 0x0004548784007388 */ /* 0x0001e20000004800 */
[----:B------:R-:W-:Y:S02]  /*6970*/  FMUL.FTZ R114, R78, R145 ;  /* 0x000000914e727220 */ /* 0x000fe40000410000 */
[----:B------:R-:W-:Y:S01]  /*6980*/  FADD.FTZ R4, R5, R4 ;  /* 0x0000000405047221 */ /* 0x000fe20000010000 */
[----:B------:R-:W-:Y:S01]  /*6990*/  STS [R132.X4+0x430], R160 ;  /* 0x000430a084007388 */ /* 0x000fe20000004800 */
[----:B------:R-:W-:-:S02]  /*69a0*/  FADD.FTZ R6, RZ, R6 ;  /* 0x00000006ff067221 */ /* 0x000fc40000010000 */
[----:B------:R-:W-:Y:S01]  /*69b0*/  FFMA.FTZ R167, -R78, R107, R167 ;  /* 0x0000006b4ea77223 */ /* 0x000fe200000101a7 */
[----:B------:R-:W-:Y:S01]  /*69c0*/  STS [R132.X4+0x434], R165 ;  /* 0x000434a584007388 */ /* 0x000fe20000004800 */
[----:B------:R-:W-:Y:S02]  /*69d0*/  FMUL.FTZ R5, R143, R114 ;  /* 0x000000728f057220 */ /* 0x000fe40000410000 */
[----:B0-----:R-:W-:Y:S01]  /*69e0*/  FFMA.FTZ R135, R178, R131, -R112 ;  /* 0x00000083b2877223 */ /* 0x001fe20000010870 */
[----:B------:R-:W-:Y:S01]  /*69f0*/  STS [R132.X4+0x438], R159 ;  /* 0x0004389f84007388 */ /* 0x000fe20000004800 */
[----:B------:R-:W-:Y:S02]  /*6a00*/  FMUL.FTZ R112, R78, R146 ;  /* 0x000000924e707220 */ /* 0x000fe40000410000 */
[----:B------:R-:W-:Y:S01]  /*6a10*/  FMUL.FTZ R131, R76, R147 ;  /* 0x000000934c837220 */ /* 0x000fe20000410000 */
[----:B------:R-:W-:Y:S01]  /*6a20*/  STS [R132.X4+0x440], R156 ;  /* 0x0004409c84007388 */ /* 0x000fe20000004800 */
[----:B------:R-:W-:-:S02]  /*6a30*/  FADD.FTZ R6, R6, R7 ;  /* 0x0000000706067221 */ /* 0x000fc40000010000 */
[-C--:B------:R-:W-:Y:S01]  /*6a40*/  FFMA.FTZ R5, R167, R112.reuse, R5 ;  /* 0x00000070a7057223 */ /* 0x080fe20000010005 */
[----:B------:R0:W-:Y:S01]  /*6a50*/  STS [R132.X4+0x444], R155 ;  /* 0x0004449b84007388 */ /* 0x0001e20000004800 */
[C---:B------:R-:W-:Y:S02]  /*6a60*/  FFMA.FTZ R158, -R76.reuse, R109, R158 ;  /* 0x0000006d4c9e7223 */ /* 0x040fe4000001019e */
[----:B------:R-:W-:Y:S01]  /*6a70*/  FMUL.FTZ R7, R143, R112 ;  /* 0x000000708f077220 */ /* 0x000fe20000410000 */
[----:B------:R-:W-:Y:S01]  /*6a80*/  STS [R132.X4+0x448], R181 ;  /* 0x000448b584007388 */ /* 0x000fe20000004800 */
[----:B------:R-:W-:Y:S02]  /*6a90*/  FMUL.FTZ R139, R76, R23 ;  /* 0x000000174c8b7220 */ /* 0x000fe40000410000 */
[----:B------:R-:W-:Y:S01]  /*6aa0*/  FMUL.FTZ R116, R152, R131 ;  /* 0x0000008398747220 */ /* 0x000fe20000410000 */
[----:B------:R-:W-:Y:S01]  /*6ab0*/  STS [R132.X4+0x458], R130 ;  /* 0x0004588284007388 */ /* 0x000fe20000004800 */
[----:B------:R-:W-:Y:S01]  /*6ac0*/  FADD.FTZ R4, R4, R5 ;  /* 0x0000000504047221 */ /* 0x000fe20000010000 */
[----:B0-----:R-:W-:Y:S01]  /*6ad0*/  IADD3 R155, R58, 0x20, RZ ;  /* 0x000000203a9b7810 */ /* 0x001fe20007ffe0ff */
[----:B------:R-:W-:-:S02]  /*6ae0*/  FFMA.FTZ R7, R167, R114, -R7 ;  /* 0x00000072a7077223 */ /* 0x000fc40000010807 */
[-C--:B------:R-:W-:Y:S02]  /*6af0*/  FFMA.FTZ R5, R158, R139.reuse, -R116 ;  /* 0x0000008b9e057223 */ /* 0x080fe40000010874 */
[----:B------:R-:W-:Y:S02]  /*6b00*/  FMUL.FTZ R139, R152, R139 ;  /* 0x0000008b988b7220 */ /* 0x000fe40000410000 */
[C---:B------:R-:W-:Y:S02]  /*6b10*/  FMUL.FTZ R116, R74.reuse, R133 ;  /* 0x000000854a747220 */ /* 0x040fe40000410000 */
[----:B------:R-:W-:Y:S02]  /*6b20*/  FMUL.FTZ R114, R74, R149 ;  /* 0x000000954a727220 */ /* 0x000fe40000410000 */
[----:B------:R-:W-:Y:S02]  /*6b30*/  FADD.FTZ R6, R6, R135 ;  /* 0x0000008706067221 */ /* 0x000fe40000010000 */
[----:B------:R-:W-:-:S02]  /*6b40*/  FFMA.FTZ R135, -R74, R111, R180 ;  /* 0x0000006f4a877223 */ /* 0x000fc400000101b4 */
[----:B------:R-:W-:Y:S02]  /*6b50*/  FFMA.FTZ R139, R158, R131, R139 ;  /* 0x000000839e8b7223 */ /* 0x000fe4000001008b */
[C---:B------:R-:W-:Y:S02]  /*6b60*/  FMUL.FTZ R122, R157.reuse, R116 ;  /* 0x000000749d7a7220 */ /* 0x040fe40000410000 */
[-C--:B------:R-:W-:Y:S02]  /*6b70*/  FMUL.FTZ R124, R157, R114.reuse ;  /* 0x000000729d7c7220 */ /* 0x080fe40000410000 */
[----:B------:R-:W-:Y:S02]  /*6b80*/  FADD.FTZ R6, R6, R7 ;  /* 0x0000000706067221 */ /* 0x000fe40000010000 */
[----:B------:R-:W-:Y:S02]  /*6b90*/  FADD.FTZ R4, R4, R139 ;  /* 0x0000008b04047221 */ /* 0x000fe40000010000 */
[----:B------:R-:W-:-:S02]  /*6ba0*/  FFMA.FTZ R7, R135, R114, R122 ;  /* 0x0000007287077223 */ /* 0x000fc4000001007a */
[----:B------:R-:W-:Y:S02]  /*6bb0*/  FFMA.FTZ R124, R135, R116, -R124 ;  /* 0x00000074877c7223 */ /* 0x000fe4000001087c */
[----:B------:R-:W-:Y:S02]  /*6bc0*/  FMUL.FTZ R116, R72, R134 ;  /* 0x0000008648747220 */ /* 0x000fe40000410000 */
[----:B------:R-:W-:Y:S02]  /*6bd0*/  FFMA.FTZ R129, -R129, R184, -RZ ;  /* 0x000000b881817223 */ /* 0x000fe400000109ff */
[----:B------:R-:W-:Y:S02]  /*6be0*/  FADD.FTZ R5, R6, R5 ;  /* 0x0000000506057221 */ /* 0x000fe40000010000 */
[----:B------:R-:W-:Y:S01]  /*6bf0*/  FADD.FTZ R4, R4, R7 ;  /* 0x0000000704047221 */ /* 0x000fe20000010000 */
[----:B------:R0:W-:Y:S01]  /*6c00*/  STS [R132.X4+0x45c], R129 ;  /* 0x00045c8184007388 */ /* 0x0001e20000004800 */
[----:B------:R-:W-:-:S02]  /*6c10*/  FFMA.FTZ R139, -R72, R113, R154 ;  /* 0x00000071488b7223 */ /* 0x000fc4000001019a */
[----:B------:R-:W-:Y:S02]  /*6c20*/  FMUL.FTZ R6, R72, R21 ;  /* 0x0000001548067220 */ /* 0x000fe40000410000 */
[----:B------:R-:W-:Y:S02]  /*6c30*/  FMUL.FTZ R7, R153, R116 ;  /* 0x0000007499077220 */ /* 0x000fe40000410000 */
[C---:B------:R-:W-:Y:S02]  /*6c40*/  FMUL.FTZ R122, R70.reuse, R136 ;  /* 0x00000088467a7220 */ /* 0x040fe40000410000 */
[----:B------:R-:W-:Y:S02]  /*6c50*/  FADD.FTZ R5, R5, R124 ;  /* 0x0000007c05057221 */ /* 0x000fe40000010000 */
[C---:B0-----:R-:W-:Y:S02]  /*6c60*/  FFMA.FTZ R129, -R70.reuse, R115, R128 ;  /* 0x0000007346817223 */ /* 0x041fe40000010180 */
[----:B------:R-:W-:-:S02]  /*6c70*/  FMUL.FTZ R126, R70, R137 ;  /* 0x00000089467e7220 */ /* 0x000fc40000410000 */
[----:B------:R-:W-:Y:S02]  /*6c80*/  FFMA.FTZ R124, R139, R6, -R7 ;  /* 0x000000068b7c7223 */ /* 0x000fe40000010807 */
[C---:B------:R-:W-:Y:S02]  /*6c90*/  FMUL.FTZ R128, R20.reuse, R122 ;  /* 0x0000007a14807220 */ /* 0x040fe40000410000 */
[----:B------:R-:W-:Y:S02]  /*6ca0*/  FMUL.FTZ R6, R153, R6 ;  /* 0x0000000699067220 */ /* 0x000fe40000410000 */
[----:B------:R-:W-:Y:S02]  /*6cb0*/  FFMA.FTZ R179, R129, R126, -R128 ;  /* 0x0000007e81b37223 */ /* 0x000fe40000010880 */
[----:B------:R-:W-:Y:S02]  /*6cc0*/  FFMA.FTZ R7, R139, R116, R6 ;  /* 0x000000748b077223 */ /* 0x000fe40000010006 */
[----:B------:R-:W-:-:S02]  /*6cd0*/  FMUL.FTZ R126, R20, R126 ;  /* 0x0000007e147e7220 */ /* 0x000fc40000410000 */
[----:B------:R-:W-:Y:S02]  /*6ce0*/  FADD.FTZ R128, R4, R7 ;  /* 0x0000000704807221 */ /* 0x000fe40000010000 */
[----:B------:R-:W-:Y:S02]  /*6cf0*/  FADD.FTZ R130, R5, R124 ;  /* 0x0000007c05827221 */ /* 0x000fe40000010000 */
[----:B------:R-:W-:Y:S01]  /*6d00*/  FFMA.FTZ R177, R129, R122, R126 ;  /* 0x0000007a81b17223 */ /* 0x000fe2000001007e */
[----:B------:R-:W-:Y:S06]  /*6d10*/  BAR.SYNC.DEFER_BLOCKING 0x0 ;  /* 0x0000000000007b1d */ /* 0x000fec0000010000 */
[----:B------:R-:W-:Y:S05]  /*6d20*/  @!P0 BRA `(.L_x_11308) ;  /* 0x0000019000008947 */ /* 0x000fea0003800000 */
[-C--:B------:R-:W-:Y:S01]  /*6d30*/  LEA.HI.SX32 R124, R58, R58.reuse, 0x1b ;  /* 0x0000003a3a7c7211 */ /* 0x080fe200078fdaff */
        /* <DEDUP_REMOVED lines=9> */
[----:B------:R-:W-:-:S02]  /*6dd0*/  IADD3 R4, P0, R5, R58, RZ ;  /* 0x0000003a05047210 */ /* 0x000fc40007f1e0ff */
[----:B------:R-:W-:Y:S01]  /*6de0*/  IADD3 R7, R7, R165, RZ ;  /* 0x000000a507077210 */ /* 0x000fe20007ffe0ff */
[----:B------:R-:W-:Y:S01]  /*6df0*/  IMAD R165, R63, UR8, RZ ;  /* 0x000000083fa57c24 */ /* 0x000fe2000f8e02ff */
[----:B------:R-:W-:Y:S01]  /*6e00*/  LEA.HI.X.SX32 R5, R5, RZ, 0x1, P0 ;  /* 0x000000ff05057211 */ /* 0x000fe200000f0eff */
[----:B------:R-:W-:Y:S02]  /*6e10*/  IMAD R169, R88, c[0x0][0x2d4], R169 ;  /* 0x0000b50058a97a24 */ /* 0x000fe400078e02a9 */
[----:B------:R-:W-:Y:S02]  /*6e20*/  IMAD R165, R60, UR4, R165 ;  /* 0x000000043ca57c24 */ /* 0x000fe4000f8e02a5 */
        /* <DEDUP_REMOVED lines=9> */
.L_x_11308:
[----:B------:R-:W-:Y:S05]  /*6ec0*/  BSYNC B0 ;  /* 0x0000000000007941 */ /* 0x000fea0003800000 */
.L_x_11307:
        /* <DEDUP_REMOVED lines=9> */
.L_x_11310:
[----:B------:R-:W-:Y:S05]  /*6f60*/  BSYNC B0 ;  /* 0x0000000000007941 */ /* 0x000fea0003800000 */
.L_x_11309:
        /* <DEDUP_REMOVED lines=14> */
.L_x_11312:
[----:B------:R-:W-:Y:S05]  /*7050*/  BSYNC B0 ;  /* 0x0000000000007941 */ /* 0x000fea0003800000 */
.L_x_11311:
[----:B------:R-:W1:Y:S01]  /*7060*/  LDS R7, [R7.X4+0x5a0] ;  /* 0x0005a00007077984 */ /* 0x000e620000004800 */
[----:B------:R-:W-:Y:S01]  /*7070*/  BSSY B0, `(.L_x_11313) ;  /* 0x0000005000007945 */ /* 0x000fe20003800000 */
[----:B0-----:R-:W-:Y:S02]  /*7080*/  IADD3 R5, R58, 0xa0, RZ ;  /* 0x000000a03a057810 */ /* 0x001fe40007ffe0ff */
[----:B------:R-:W-:Y:S01]  /*7090*/  LEA.HI.SX32 R155, R155, R58, 0x1b ;  /* 0x0000003a9b9b7211 */ /* 0x000fe200078fdaff */
[----:B------:R-:W-:Y:S05]  /*70a0*/  @!P0 BRA `(.L_x_11314) ;  /* 0x0000001000008947 */ /* 0x000fea0003800000 */
[----:B-1----:R0:W-:Y:S02]  /*70b0*/  RED.E.ADD.F32.FTZ.RN.STRONG.GPU [R18.64+-0x680], R7 ;  /* 0xfff980071200798e */ /* 0x0021e4000c10e786 */
.L_x_11314:
[----:B------:R-:W-:Y:S05]  /*70c0*/  BSYNC B0 ;  /* 0x0000000000007941 */ /* 0x000fea0003800000 */
.L_x_11313:
[----:B------:R-:W2:Y:S01]  /*70d0*/  LDS R155, [R155.X4+0x620] ;  /* 0x000620009b9b7984 */ /* 0x000ea20000004800 */
[----:B------:R-:W-:Y:S01]  /*70e0*/  BSSY B0, `(.L_x_11315) ;  /* 0x0000005000007945 */ /* 0x000fe20003800000 */
[----:B01----:R-:W-:Y:S02]  /*70f0*/  IADD3 R7, R58, 0xc0, RZ ;  /* 0x000000c03a077810 */ /* 0x003fe40007ffe0ff */
[----:B------:R-:W-:Y:S01]  /*7100*/  LEA.HI.SX32 R5, R5, R58, 0x1b ;  /* 0x0000003a05057211 */ /* 0x000fe200078fdaff */
[----:B------:R-:W-:Y:S05]  /*7110*/  @!P1 BRA `(.L_x_11316) ;  /* 0x0000001000009947 */ /* 0x000fea0003800000 */
[----:B--2---:R0:W-:Y:S02]  /*7120*/  RED.E.ADD.F32.FTZ.RN.STRONG.GPU [R18.64+-0x600], R155 ;  /* 0xfffa009b1200798e */ /* 0x0041e4000c10e786 */
.L_x_11316:
[----:B------:R-:W-:Y:S05]  /*7130*/  BSYNC B0 ;  /* 0x0000000000007941 */ /* 0x000fea0003800000 */
.L_x_11315:
[----:B------:R-:W1:Y:S01]  /*7140*/  LDS R5, [R5.X4+0x6a0] ;  /* 0x0006a00005057984 */ /* 0x000e620000004800 */
[----:B------:R-:W-:Y:S01]  /*7150*/  BSSY B0, `(.L_x_11317) ;  /* 0x0000005000007945 */ /* 0x000fe20003800000 */
[----:B0-2---:R-:W-:-:S02]  /*7160*/  IADD3 R155, R58, 0xe0, RZ ;  /* 0x000000e03a9b7810 */ /* 0x005fc40007ffe0ff */
[----:B------:R-:W-:Y:S01]  /*7170*/  LEA.HI.SX32 R7, R7, R58, 0x1b ;  /* 0x0000003a07077211 */ /* 0x000fe200078fdaff */
[----:B------:R-:W-:Y:S05]  /*7180*/  @!P2 BRA `(.L_x_11318) ;  /* 0x000000100000a947 */ /* 0x000fea0003800000 */
[----:B-1----:R0:W-:Y:S02]  /*7190*/  RED.E.ADD.F32.FTZ.RN.STRONG.GPU [R18.64+-0x580], R5 ;  /* 0xfffa80051200798e */ /* 0x0021e4000c10e786 */
.L_x_11318:
[----:B------:R-:W-:Y:S05]  /*71a0*/  BSYNC B0 ;  /* 0x0000000000007941 */ /* 0x000fea0003800000 */
.L_x_11317:
[----:B------:R-:W2:Y:S01]  /*71b0*/  LDS R7, [R7.X4+0x720] ;  /* 0x0007200007077984 */ /* 0x000ea20000004800 */
[----:B------:R-:W-:Y:S01]  /*71c0*/  BSSY B0, `(.L_x_11319) ;  /* 0x0000005000007945 */ /* 0x000fe20003800000 */
[----:B01----:R-:W-:Y:S02]  /*71d0*/  IADD3 R5, R58, 0x100, RZ ;  /* 0x000001003a057810 */ /* 0x003fe40007ffe0ff */
[----:B------:R-:W-:Y:S01]  /*71e0*/  LEA.HI.SX32 R155, R155, R58, 0x1b ;  /* 0x0000003a9b9b7211 */ /* 0x000fe200078fdaff */
[----:B------:R-:W-:Y:S05]  /*71f0*/  @!P3 BRA `(.L_x_11320) ;  /* 0x000000100000b947 */ /* 0x000fea0003800000 */
[----:B--2---:R0:W-:Y:S02]  /*7200*/  RED.E.ADD.F32.FTZ.RN.STRONG.GPU [R18.64+-0x500], R7 ;  /* 0xfffb00071200798e */ /* 0x0041e4000c10e786 */
.L_x_11320:
[----:B------:R-:W-:Y:S05]  /*7210*/  BSYNC B0 ;  /* 0x0000000000007941 */ /* 0x000fea0003800000 */
.L_x_11319:
[----:B------:R-:W1:Y:S01]  /*7220*/  LDS R155, [R155.X4+0x7a0] ;  /* 0x0007a0009b9b7984 */ /* 0x000e620000004800 */
[----:B------:R-:W-:Y:S01]  /*7230*/  BSSY B0, `(.L_x_11321) ;  /* 0x0000004000007945 */ /* 0x000fe20003800000 */
[----:B------:R-:W-:Y:S01]  /*7240*/  LEA.HI.SX32 R5, R5, R58, 0x1b ;  /* 0x0000003a05057211 */ /* 0x000fe200078fdaff */
[----:B------:R-:W-:Y:S05]  /*7250*/  @!P4 BRA `(.L_x_11322) ;  /* 0x000000100000c947 */ /* 0x000fea0003800000 */
[----:B-1----:R1:W-:Y:S02]  /*7260*/  RED.E.ADD.F32.FTZ.RN.STRONG.GPU [R18.64+-0x480], R155 ;  /* 0xfffb809b1200798e */ /* 0x0023e4000c10e786 */
.L_x_11322:
[----:B------:R-:W-:Y:S05]  /*7270*/  BSYNC B0 ;  /* 0x0000000000007941 */ /* 0x000fea0003800000 */
.L_x_11321:
[----:B------:R-:W3:Y:S01]  /*7280*/  LDS R5, [R5.X4+0x820] ;  /* 0x0008200005057984 */ /* 0x000ee20000004800 */
[----:B------:R-:W-:Y:S01]  /*7290*/  BSSY B0, `(.L_x_11323) ;  /* 0x0000005000007945 */ /* 0x000fe20003800000 */
[----:B0-2---:R-:W-:-:S02]  /*72a0*/  IADD3 R7, R58, 0x120, RZ ;  /* 0x000001203a077810 */ /* 0x005fc40007ffe0ff */
[----:B-1----:R-:W-:Y:S01]  /*72b0*/  IADD3 R155, R58, 0x140, RZ ;  /* 0x000001403a9b7810 */ /* 0x002fe20007ffe0ff */
[----:B------:R-:W-:Y:S05]  /*72c0*/  @!P5 BRA `(.L_x_11324) ;  /* 0x000000100000d947 */ /* 0x000fea0003800000 */
[----:B---3--:R0:W-:Y:S02]  /*72d0*/  RED.E.ADD.F32.FTZ.RN.STRONG.GPU [R18.64+-0x400], R5 ;  /* 0xfffc00051200798e */ /* 0x0081e4000c10e786 */
.L_x_11324:
[----:B------:R-:W-:Y:S05]  /*72e0*/  BSYNC B0 ;  /* 0x0000000000007941 */ /* 0x000fea0003800000 */
.L_x_11323:
        /* <DEDUP_REMOVED lines=14> */
.L_x_11326:
[----:B------:R-:W-:Y:S05]  /*73d0*/  BSYNC B0 ;  /* 0x0000000000007941 */ /* 0x000fea0003800000 */
.L_x_11325:
[----:B------:R-:W1:Y:S01]  /*73e0*/  LDS R155, [R155.X4+0x920] ;  /* 0x000920009b9b7984 */ /* 0x000e620000004800 */
[----:B------:R-:W-:Y:S01]  /*73f0*/  BSSY B0, `(.L_x_11327) ;  /* 0x0000005000007945 */ /* 0x000fe20003800000 */
[----:B0-----:R-:W-:-:S02]  /*7400*/  IADD3 R7, R58, 0x180, RZ ;  /* 0x000001803a077810 */ /* 0x001fc40007ffe0ff */
[----:B------:R-:W-:Y:S01]  /*7410*/  LEA.HI.SX32 R5, R5, R58, 0x1b ;  /* 0x0000003a05057211 */ /* 0x000fe200078fdaff */
[----:B------:R-:W-:Y:S05]  /*7420*/  @!P0 BRA `(.L_x_11328) ;  /* 0x0000001000008947 */ /* 0x000fea0003800000 */
[----:B-1----:R0:W-:Y:S02]  /*7430*/  RED.E.ADD.F32.FTZ.RN.STRONG.GPU [R18.64+-0x300], R155 ;  /* 0xfffd009b1200798e */ /* 0x0021e4000c10e786 */
.L_x_11328:
[----:B------:R-:W-:Y:S05]  /*7440*/  BSYNC B0 ;  /* 0x0000000000007941 */ /* 0x000fea0003800000 */
.L_x_11327:
[----:B------:R-:W2:Y:S01]  /*7450*/  LDS R5, [R5.X4+0x9a0] ;  /* 0x0009a00005057984 */ /* 0x000ea20000004800 */
[----:B------:R-:W-:Y:S01]  /*7460*/  BSSY B0, `(.L_x_11329) ;  /* 0x0000005000007945 */ /* 0x000fe20003800000 */
[----:B01----:R-:W-:Y:S02]  /*7470*/  IADD3 R155, R58, 0x1a0, RZ ;  /* 0x000001a03a9b7810 */ /* 0x003fe40007ffe0ff */
[----:B------:R-:W-:Y:S01]  /*7480*/  LEA.HI.SX32 R7, R7, R58, 0x1b ;  /* 0x0000003a07077211 */ /* 0x000fe200078fdaff */
[----:B------:R-:W-:Y:S05]  /*7490*/  @!P1 BRA `(.L_x_11330) ;  /* 0x0000001000009947 */ /* 0x000fea0003800000 */
[----:B--2---:R0:W-:Y:S02]  /*74a0*/  RED.E.ADD.F32.FTZ.RN.STRONG.GPU [R18.64+-0x280], R5 ;  /* 0xfffd80051200798e */ /* 0x0041e4000c10e786 */
.L_x_11330:
[----:B------:R-:W-:Y:S05]  /*74b0*/  BSYNC B0 ;  /* 0x0000000000007941 */ /* 0x000fea0003800000 */
.L_x_11329:
[----:B------:R-:W1:Y:S01]  /*74c0*/  LDS R7, [R7.X4+0xa20] ;  /* 0x000a200007077984 */ /* 0x000e620000004800 */
[----:B------:R-:W-:Y:S01]  /*74d0*/  BSSY B0, `(.L_x_11331) ;  /* 0x0000005000007945 */ /* 0x000fe20003800000 */
[----:B0-2---:R-:W-:Y:S02]  /*74e0*/  IADD3 R5, R58, 0x1c0, RZ ;  /* 0x000001c03a057810 */ /* 0x005fe40007ffe0ff */
[----:B------:R-:W-:Y:S01]  /*74f0*/  LEA.HI.SX32 R155, R155, R58, 0x1b ;  /* 0x0000003a9b9b7211 */ /* 0x000fe200078fdaff */
[----:B------:R-:W-:Y:S05]  /*7500*/  @!P2 BRA `(.L_x_11332) ;  /* 0x000000100000a947 */ /* 0x000fea0003800000 */
[----:B-1----:R0:W-:Y:S02]  /*7510*/  RED.E.ADD.F32.FTZ.RN.STRONG.GPU [R18.64+-0x200], R7 ;  /* 0xfffe00071200798e */ /* 0x0021e4000c10e786 */
.L_x_11332:
[----:B------:R-:W-:Y:S05]  /*7520*/  BSYNC B0 ;  /* 0x0000000000007941 */ /* 0x000fea0003800000 */
.L_x_11331:
[----:B------:R-:W2:Y:S01]  /*7530*/  LDS R155, [R155.X4+0xaa0] ;  /* 0x000aa0009b9b7984 */ /* 0x000ea20000004800 */
[----:B------:R-:W-:Y:S01]  /*7540*/  BSSY B0, `(.L_x_11333) ;  /* 0x0000005000007945 */ /* 0x000fe20003800000 */
[----:B01----:R-:W-:-:S02]  /*7550*/  IADD3 R7, R58, 0x1e0, RZ ;  /* 0x000001e03a077810 */ /* 0x003fc40007ffe0ff */
[----:B------:R-:W-:Y:S01]  /*7560*/  LEA.HI.SX32 R5, R5, R58, 0x1b ;  /* 0x0000003a05057211 */ /* 0x000fe200078fdaff */
[----:B------:R-:W-:Y:S05]  /*7570*/  @!P3 BRA `(.L_x_11334) ;  /* 0x000000100000b947 */ /* 0x000fea0003800000 */
[----:B--2---:R0:W-:Y:S02]  /*7580*/  RED.E.ADD.F32.FTZ.RN.STRONG.GPU [R18.64+-0x180], R155 ;  /* 0xfffe809b1200798e */ /* 0x0041e4000c10e786 */
.L_x_11334:
[----:B------:R-:W-:Y:S05]  /*7590*/  BSYNC B0 ;  /* 0x0000000000007941 */ /* 0x000fea0003800000 */
.L_x_11333:
[----:B------:R-:W1:Y:S01]  /*75a0*/  LDS R5, [R5.X4+0xb20] ;  /* 0x000b200005057984 */ /* 0x000e620000004800 */
[----:B------:R-:W-:Y:S01]  /*75b0*/  BSSY B0, `(.L_x_11335) ;  /* 0x0000004000007945 */ /* 0x000fe20003800000 */
[----:B------:R-:W-:Y:S01]  /*75c0*/  LEA.HI.SX32 R7, R7, R58, 0x1b ;  /* 0x0000003a07077211 */ /* 0x000fe200078fdaff */
[----:B------:R-:W-:Y:S05]  /*75d0*/  @!P4 BRA `(.L_x_11336) ;  /* 0x000000100000c947 */ /* 0x000fea0003800000 */
[----:B-1----:R1:W-:Y:S02]  /*75e0*/  RED.E.ADD.F32.FTZ.RN.STRONG.GPU [R18.64+-0x100], R5 ;  /* 0xffff00051200798e */ /* 0x0023e4000c10e786 */
.L_x_11336:
[----:B------:R-:W-:Y:S05]  /*75f0*/  BSYNC B0 ;  /* 0x0000000000007941 */ /* 0x000fea0003800000 */
.L_x_11335:
[----:B------:R-:W3:Y:S01]  /*7600*/  LDS R7, [R7.X4+0xba0] ;  /* 0x000ba00007077984 */ /* 0x000ee20000004800 */
[----:B------:R-:W-:Y:S01]  /*7610*/  BSSY B0, `(.L_x_11337) ;  /* 0x0000003000007945 */ /* 0x000fe20003800000 */
[----:B------:R-:W-:Y:S05]  /*7620*/  @!P5 BRA `(.L_x_11338) ;  /* 0x000000100000d947 */ /* 0x000fea0003800000 */
[----:B---3--:R3:W-:Y:S02]  /*7630*/  RED.E.ADD.F32.FTZ.RN.STRONG.GPU [R18.64+-0x80], R7 ;  /* 0xffff80071200798e */ /* 0x0087e4000c10e786 */
.L_x_11338:
[----:B------:R-:W-:Y:S05]  /*7640*/  BSYNC B0 ;  /* 0x0000000000007941 */ /* 0x000fea0003800000 */
.L_x_11337:
        /* <DEDUP_REMOVED lines=31> */
[----:B-1----:R-:W-:Y:S02]  /*7840*/  @!P0 FADD.FTZ R6, R6, R155 ;  /* 0x0000009b06068221 */ /* 0x002fe40000010000 */
[----:B--2---:R-:W-:-:S03]  /*7850*/  @!P0 FADD.FTZ R7, R7, R22 ;  /* 0x0000001607078221 */ /* 0x004fc60000010000 */
[----:B------:R-:W0:Y:S01]  /*7860*/  SHFL.DOWN PT, R159, R6, 0x4, 0x1f ;  /* 0x08801f00069f7f89 */ /* 0x000e2200000e0000 */
[----:B---3--:R-:W-:-:S03]  /*7870*/  @!P0 FADD.FTZ R4, R4, R19 ;  /* 0x0000001304048221 */ /* 0x008fc60000010000 */
[----:B------:R-:W1:Y:S01]  /*7880*/  SHFL.DOWN PT, R22, R5, 0x4, 0x1f ;  /* 0x08801f0005167f89 */ /* 0x000e6200000e0000 */
[----:B------:R-:W-:Y:S01]  /*7890*/  ISETP.GT.AND P0, PT, R56, 0x1b, PT ;  /* 0x0000001b3800780c */ /* 0x000fe20003f04270 */
[-C--:B------:R-:W-:Y:S02]  /*78a0*/  FFMA.FTZ R19, R2, R137.reuse, -R18 ;  /* 0x0000008902137223 */ /* 0x080fe40000010812 */
[----:B------:R-:W2:Y:S01]  /*78b0*/  SHFL.DOWN PT, R106, R7, 0x4, 0x1f ;  /* 0x08801f00076a7f89 */ /* 0x000ea200000e0000 */
[C---:B------:R-:W-:Y:S02]  /*78c0*/  FMUL.FTZ R137, R3.reuse, R137 ;  /* 0x0000008903897220 */ /* 0x040fe40000410000 */
[----:B------:R-:W-:Y:S01]  /*78d0*/  FMUL.FTZ R18, R3, R134 ;  /* 0x0000008603127220 */ /* 0x000fe20000410000 */
[----:B------:R-:W3:Y:S01]  /*78e0*/  SHFL.DOWN PT, R155, R4, 0x4, 0x1f ;  /* 0x08801f00049b7f89 */ /* 0x000ee200000e0000 */
[----:B------:R-:W-:Y:S02]  /*78f0*/  FMUL.FTZ R19, R20, R19 ;  /* 0x0000001314137220 */ /* 0x000fe40000410000 */
[----:B------:R-:W-:-:S02]  /*7900*/  FFMA.FTZ R20, R2, R136, R137 ;  /* 0x0000008802147223 */ /* 0x000fc40000010089 */
[CC--:B------:R-:W-:Y:S02]  /*7910*/  FFMA.FTZ R18, R2.reuse, R21.reuse, -R18 ;  /* 0x0000001502127223 */ /* 0x0c0fe40000010812 */
[----:B------:R-:W-:Y:S02]  /*7920*/  FMUL.FTZ R21, R3, R21 ;  /* 0x0000001503157220 */ /* 0x000fe40000410000 */
[----:B------:R-:W-:Y:S02]  /*7930*/  FFMA.FTZ R19, R129, R20, R19 ;  /* 0x0000001481137223 */ /* 0x000fe40000010013 */
[----:B------:R-:W-:Y:S02]  /*7940*/  FFMA.FTZ R20, R2, R134, R21 ;  /* 0x0000008602147223 */ /* 0x000fe40000010015 */
[----:B0-----:R-:W-:Y:S02]  /*7950*/  @!P0 FADD.FTZ R6, R6, R159 ;  /* 0x0000009f06068221 */ /* 0x001fe40000010000 */
[----:B------:R-:W-:-:S02]  /*7960*/  FFMA.FTZ R19, R115, R136, R19 ;  /* 0x0000008873137223 */ /* 0x000fc40000010013 */
        /* <DEDUP_REMOVED lines=11> */
[C---:B------:R-:W-:Y:S02]  /*7a20*/  FFMA.FTZ R20, R2.reuse, R133, -R18 ;  /* 0x0000008502147223 */ /* 0x040fe40000010812 */
[----:B------:R-:W-:Y:S02]  /*7a30*/  FMUL.FTZ R18, R3, R147 ;  /* 0x0000009303127220 */ /* 0x000fe40000410000 */
[----:B------:R-:W-:Y:S02]  /*7a40*/  FADD.FTZ R96, R19, R96 ;  /* 0x0000006013607221 */ /* 0x000fe40000010000 */
[-C--:B------:R-:W-:Y:S02]  /*7a50*/  FFMA.FTZ R19, R2, R23.reuse, -R18 ;  /* 0x0000001702137223 */ /* 0x080fe40000010812 */
[----:B------:R-:W-:Y:S02]  /*7a60*/  FMUL.FTZ R23, R3, R23 ;  /* 0x0000001703177220 */ /* 0x000fe40000410000 */
[----:B------:R-:W-:-:S02]  /*7a70*/  FMUL.FTZ R19, R152, R19 ;  /* 0x0000001398137220 */ /* 0x000fc40000410000 */
[----:B------:R-:W-:Y:S02]  /*7a80*/  FFMA.FTZ R23, R2, R147, R23 ;  /* 0x0000009302177223 */ /* 0x000fe40000010017 */
[----:B0-----:R-:W-:Y:S02]  /*7a90*/  @!P0 FADD.FTZ R6, R6, R115 ;  /* 0x0000007306068221 */ /* 0x001fe40000010000 */
[----:B-1----:R-:W-:Y:S02]  /*7aa0*/  @!P0 FADD.FTZ R5, R5, R22 ;  /* 0x0000001605058221 */ /* 0x002fe40000010000 */
[----:B------:R-:W-:Y:S02]  /*7ab0*/  FMUL.FTZ R18, R3, R146 ;  /* 0x0000009203127220 */ /* 0x000fe40000410000 */
[----:B--2---:R-:W-:Y:S01]  /*7ac0*/  @!P0 FADD.FTZ R7, R7, R106 ;  /* 0x0000006a07078221 */ /* 0x004fe20000010000 */
[----:B------:R-:W0:Y:S01]  /*7ad0*/  SHFL.DOWN PT, R22, R5, 0x10, 0x1f ;  /* 0x0a001f0005167f89 */ /* 0x000e2200000e0000 */
[----:B------:R-:W-:-:S02]  /*7ae0*/  FMUL.FTZ R133, R3, R133 ;  /* 0x0000008503857220 */ /* 0x000fc40000410000 */
[----:B---3--:R-:W-:Y:S01]  /*7af0*/  @!P0 FADD.FTZ R4, R4, R21 ;  /* 0x0000001504048221 */ /* 0x008fe20000010000 */
[----:B------:R-:W-:Y:S01]  /*7b00*/  SHFL.DOWN PT, R106, R7, 0x10, 0x1f ;  /* 0x0a001f00076a7f89 */ /* 0x000fe200000e0000 */
[----:B------:R-:W-:Y:S01]  /*7b10*/  FFMA.FTZ R158, R158, R23, R19 ;  /* 0x000000179e9e7223 */ /* 0x000fe20000010013 */
[----:B------:R-:W-:Y:S01]  /*7b20*/  ISETP.GT.AND P0, PT, R56, 0xf, PT ;  /* 0x0000000f3800780c */ /* 0x000fe20003f04270 */
[C---:B------:R-:W-:Y:S01]  /*7b30*/  FFMA.FTZ R18, R2.reuse, R145, -R18 ;  /* 0x0000009102127223 */ /* 0x040fe20000010812 */
[----:B------:R-:W1:Y:S01]  /*7b40*/  SHFL.DOWN PT, R23, R6, 0x10, 0x1f ;  /* 0x0a001f0006177f89 */ /* 0x000e6200000e0000 */
[----:B------:R-:W-:Y:S02]  /*7b50*/  FMUL.FTZ R157, R157, R20 ;  /* 0x000000149d9d7220 */ /* 0x000fe40000410000 */
[----:B------:R-:W-:Y:S01]  /*7b60*/  FFMA.FTZ R20, R2, R149, R133 ;  /* 0x0000009502147223 */ /* 0x000fe20000010085 */
[----:B------:R-:W2:Y:S01]  /*7b70*/  SHFL.DOWN PT, R21, R4, 0x10, 0x1f ;  /* 0x0a001f0004157f89 */ /* 0x000ea200000e0000 */
[----:B------:R-:W-:-:S02]  /*7b80*/  FMUL.FTZ R143, R143, R18 ;  /* 0x000000128f8f7220 */ /* 0x000fc40000410000 */
[----:B------:R-:W-:Y:S02]  /*7b90*/  FMUL.FTZ R18, R3, R141 ;  /* 0x0000008d03127220 */ /* 0x000fe40000410000 */
[----:B------:R-:W-:Y:S02]  /*7ba0*/  FFMA.FTZ R20, R135, R20, R157 ;  /* 0x0000001487147223 */ /* 0x000fe4000001009d */
[----:B------:R-:W-:Y:S02]  /*7bb0*/  FMUL.FTZ R145, R3, R145 ;  /* 0x0000009103917220 */ /* 0x000fe40000410000 */
[C---:B------:R-:W-:Y:S02]  /*7bc0*/  FFMA.FTZ R18, R2.reuse, R161, -R18 ;  /* 0x000000a102127223 */ /* 0x040fe40000010812 */
[----:B------:R-:W-:Y:S02]  /*7bd0*/  FFMA.FTZ R111, R111, R149, R20 ;  /* 0x000000956f6f7223 */ /* 0x000fe40000010014 */
[----:B------:R-:W-:-:S02]  /*7be0*/  FFMA.FTZ R20, R2, R146, R145 ;  /* 0x0000009202147223 */ /* 0x000fc40000010091 */
[----:B------:R-:W-:Y:S02]  /*7bf0*/  FMUL.FTZ R19, R3, R117 ;  /* 0x0000007503137220 */ /* 0x000fe40000410000 */
[----:B------:R-:W-:Y:S02]  /*7c00*/  FMUL.FTZ R119, R119, R18 ;  /* 0x0000001277777220 */ /* 0x000fe40000410000 */
[----:B------:R-:W-:Y:S02]  /*7c10*/  FMUL.FTZ R18, R3, R151 ;  /* 0x0000009703127220 */ /* 0x000fe40000410000 */
[----:B------:R-:W-:Y:S02]  /*7c20*/  FFMA.FTZ R20, R167, R20, R143 ;  /* 0x00000014a7147223 */ /* 0x000fe4000001008f */
[-C--:B------:R-:W-:Y:S02]  /*7c30*/  FFMA.FTZ R19, R2, R123.reuse, -R19 ;  /* 0x0000007b02137223 */ /* 0x080fe40000010813 */
[----:B------:R-:W-:-:S02]  /*7c40*/  FMUL.FTZ R123, R3, R123 ;  /* 0x0000007b037b7220 */ /* 0x000fc40000410000 */
[C---:B------:R-:W-:Y:S02]  /*7c50*/  FMUL.FTZ R161, R3.reuse, R161 ;  /* 0x000000a103a17220 */ /* 0x040fe40000410000 */
[-C--:B------:R-:W-:Y:S02]  /*7c60*/  FMUL.FTZ R3, R3, R125.reuse ;  /* 0x0000007d03037220 */ /* 0x080fe40000410000 */
[C---:B------:R-:W-:Y:S02]  /*7c70*/  FFMA.FTZ R18, R2.reuse, R125, -R18 ;  /* 0x0000007d02127223 */ /* 0x040fe40000010812 */
        /* <DEDUP_REMOVED lines=38> */
.L_x_11340:
[----:B0-----:R-:W-:Y:S05]  /*7ee0*/  BSYNC B0 ;  /* 0x0000000000007941 */ /* 0x001fea0003800000 */
.L_x_11339:
[----:B------:R-:W-:Y:S02]  /*7ef0*/  IADD3 R88, R88, 0x1, RZ ;  /* 0x0000000158587810 */ /* 0x000fe40007ffe0ff */
[----:B------:R-:W-:-:S02]  /*7f00*/  IADD3 R86, P1, R86, 0x1, RZ ;  /* 0x0000000156567810 */ /* 0x000fc40007f3e0ff */
[----:B------:R-:W-:Y:S02]  /*7f10*/  ISETP.GE.AND P0, PT, R88, c[0x0][0x16c], PT ;  /* 0x00005b0058007a0c */ /* 0x000fe40003f06270 */
[----:B------:R-:W-:-:S11]  /*7f20*/  IADD3.X R81, RZ, R81, RZ, P1, !PT ;  /* 0x00000051ff517210 */ /* 0x000fd60000ffe4ff */
[----:B------:R-:W-:Y:S01]  /*7f30*/  @P0 CALL.REL.NOINC `(.L_x_11294) ;  /* 0x0000001000000944 */ /* 0x000fe20003c00000 */
[----:B------:R-:W-:Y:S05]  /*7f40*/  BRA `(.L_x_11341) ;  /* 0xffffaf3000007947 */ /* 0x000fea000383ffff */
.L_x_11294:
[----:B------:R-:W-:Y:S01]  /*7f50*/  BAR.SYNC.DEFER_BLOCKING 0x0 ;  /* 0x0000000000007b1d */ /* 0x000fe20000010000 */
[----:B------:R-:W-:Y:S01]  /*7f60*/  ISETP.NE.AND P6, PT, R58, RZ, PT ;  /* 0x000000ff3a00720c */ /* 0x000fe20003fc5270 */
[----:B------:R-:W-:Y:S01]  /*7f70*/  IMAD R69, R65, c[0x0][0x2e0], RZ ;  /* 0x0000b80041457a24 */ /* 0x000fe200078e02ff */
[----:B------:R-:W-:Y:S02]  /*7f80*/  F2FP.BF16.PACK_AB R99, R99, R104 ;  /* 0x000000686363723e */ /* 0x000fe400000010ff */
[----:B------:R-:W-:Y:S01]  /*7f90*/  F2FP.BF16.PACK_AB R97, R97, R102 ;  /* 0x000000666161723e */ /* 0x000fe200000010ff */
[----:B------:R-:W-:Y:S01]  /*7fa0*/  IMAD R69, R66, c[0x0][0x2e4], R69 ;  /* 0x0000b90042457a24 */ /* 0x000fe200078e0245 */
[----:B------:R-:W-:Y:S01]  /*7fb0*/  F2FP.BF16.PACK_AB R95, R95, R100 ;  /* 0x000000645f5f723e */ /* 0x000fe200000010ff */
[----:B------:R-:W-:Y:S01]  /*7fc0*/  BSSY B0, `(.L_x_11342) ;  /* 0x0000033000007945 */ /* 0x000fe20003800000 */
[----:B------:R-:W-:Y:S02]  /*7fd0*/  F2FP.BF16.PACK_AB R93, R93, R98 ;  /* 0x000000625d5d723e */ /* 0x000fe400000010ff */
[----:B------:R-:W-:-:S02]  /*7fe0*/  PRMT R2, R99, 0x7632, R2 ;  /* 0x0000763263027816 */ /* 0x000fc40000000002 */
[----:B------:R-:W-:Y:S02]  /*7ff0*/  PRMT R3, R97, 0x7632, R3 ;  /* 0x0000763261037816 */ /* 0x000fe40000000003 */
[----:B------:R-:W-:Y:S02]  /*8000*/  PRMT R4, R95, 0x7632, R4 ;  /* 0x000076325f047816 */ /* 0x000fe40000000004 */
[----:B------:R-:W-:Y:S02]  /*8010*/  PRMT R5, R93, 0x7632, R5 ;  /* 0x000076325d057816 */ /* 0x000fe40000000005 */
        /* <DEDUP_REMOVED lines=45> */
.L_x_11343:
[----:B------:R-:W-:Y:S05]  /*82f0*/  BSYNC B0 ;  /* 0x0000000000007941 */ /* 0x000fea0003800000 */
.L_x_11342:
        /* <DEDUP_REMOVED lines=24> */
[----:B------:R0:W-:Y:S01]  /*8480*/  @!P2 STG.E.U16 [R6.64+-0x100], R25 ;  /* 0xffff00190600a986 */ /* 0x0001e2000c101506 */
[----:B------:R-:W-:Y:S01]  /*8490*/  F2FP.BF16.PACK_AB R4, R96, R91 ;  /* 0x0000005b6004723e */ /* 0x000fe200000010ff */
[----:B------:R-:W-:-:S02]  /*84a0*/  FADD.FTZ R87, R90, R87 ;  /* 0x000000575a577221 */ /* 0x000fc40000010000 */
[----:B------:R-:W-:Y:S02]  /*84b0*/  @!P1 STG.E.U16 [R6.64+-0xc0], R27 ;  /* 0xffff401b06009986 */ /* 0x000fe4000c101506 */
[----:B------:R-:W-:Y:S02]  /*84c0*/  FADD.FTZ R92, R87, R92 ;  /* 0x0000005c575c7221 */ /* 0x000fe40000010000 */
[----:B------:R-:W-:Y:S02]  /*84d0*/  @!P0 STG.E.U16 [R6.64+-0x80], R29 ;  /* 0xffff801d06008986 */ /* 0x000fe4000c101506 */
[----:B------:R-:W-:Y:S02]  /*84e0*/  FADD.FTZ R89, R92, R89 ;  /* 0x000000595c597221 */ /* 0x000fe40000010000 */
[----:B------:R1:W-:Y:S01]  /*84f0*/  @!P5 STG.E.U16 [R6.64+-0x40], R31 ;  /* 0xffffc01f0600d986 */ /* 0x0003e2000c101506 */
[----:B0-----:R-:W-:Y:S01]  /*8500*/  PRMT R25, R2, 0x7632, R25 ;  /* 0x0000763202197816 */ /* 0x001fe20000000019 */
[----:B------:R-:W-:-:S02]  /*8510*/  FADD.FTZ R94, R89, R94 ;  /* 0x0000005e595e7221 */ /* 0x000fc40000010000 */
[----:B------:R-:W-:Y:S02]  /*8520*/  BAR.SYNC.DEFER_BLOCKING 0x0 ;  /* 0x0000000000007b1d */ /* 0x000fe40000010000 */
[----:B------:R-:W-:-:S04]  /*8530*/  FADD.FTZ R57, R94, R91 ;  /* 0x0000005b5e397221 */ /* 0x000fc80000010000 */
[----:B------:R-:W-:Y:S01]  /*8540*/  FADD.FTZ R57, R57, R96 ;  /* 0x0000006039397221 */ /* 0x000fe20000010000 */
[----:B-1----:R-:W-:Y:S02]  /*8550*/  PRMT R7, R3, 0x7632, R7 ;  /* 0x0000763203077816 */ /* 0x002fe40000000007 */
        /* <DEDUP_REMOVED lines=38> */
.L_x_11345:
[----:B------:R-:W-:Y:S05]  /*87c0*/  BSYNC B0 ;  /* 0x0000000000007941 */ /* 0x000fea0003800000 */
.L_x_11344:
[----:B------:R-:W-:Y:S01]  /*87d0*/  MOV R3, R29 ;  /* 0x0000001d00037202 */ /* 0x000fe20000000f00 */
[----:B------:R-:W-:Y:S01]  /*87e0*/  IMAD R5, R65, c[0x0][0x300], RZ ;  /* 0x0000c00041057a24 */ /* 0x000fe200078e02ff */
[----:B------:R-:W-:Y:S02]  /*87f0*/  IADD3 R35, P1, R35, -0x1c0, RZ ;  /* 0xfffffe4023237810 */ /* 0x000fe40007f3e0ff */
[-C--:B------:R-:W-:Y:S01]  /*8800*/  ISETP.GE.AND P5, PT, R28, R27.reuse, PT ;  /* 0x0000001b1c00720c */ /* 0x080fe20003fa6270 */
[----:B------:R-:W-:Y:S01]  /*8810*/  IMAD.WIDE.U32 R2, R66, c[0x0][0x300], R2 ;  /* 0x0000c00042027a25 */ /* 0x000fe200078e0002 */
[----:B------:R-:W-:Y:S02]  /*8820*/  IADD3.X R33, R33, -0x1, RZ, P1, !PT ;  /* 0xffffffff21217810 */ /* 0x000fe40000ffe4ff */
[----:B------:R-:W-:Y:S01]  /*8830*/  ISETP.GE.AND P0, PT, R10, R27, PT ;  /* 0x0000001b0a00720c */ /* 0x000fe20003f06270 */
[----:B0-----:R-:W-:Y:S01]  /*8840*/  IMAD R7, R66, c[0x0][0x304], R5 ;  /* 0x0000c10042077a24 */ /* 0x001fe200078e0205 */
[----:B------:R-:W-:-:S02]  /*8850*/  IADD3 R5, P3, R24, R2, RZ ;  /* 0x0000000218057210 */ /* 0x000fc40007f7e0ff */
[----:B------:R-:W-:Y:S02]  /*8860*/  IADD3 R2, P4, R35, c[0x0][0x340], RZ ;  /* 0x0000d00023027a10 */ /* 0x000fe40007f9e0ff */
[----:B------:R-:W-:Y:S02]  /*8870*/  IADD3.X R3, R0, R7, R3, P3, !PT ;  /* 0x0000000700037210 */ /* 0x000fe40001ffe403 */
[----:B------:R-:W-:Y:S02]  /*8880*/  IADD3.X R0, R33, c[0x0][0x344], RZ, P4, !PT ;  /* 0x0000d10021007a10 */ /* 0x000fe400027fe4ff */
[C---:B------:R-:W-:Y:S02]  /*8890*/  LEA R2, P6, R5.reuse, R2, 0x1 ;  /* 0x0000000205027211 */ /* 0x040fe400078c08ff */
        /* <DEDUP_REMOVED lines=25> */
.L_x_11288:
        /* <DEDUP_REMOVED lines=24> */
.L_x_11348:
[----:B0-----:R-:W-:Y:S05]  /*8bb0*/  BSYNC B0 ;  /* 0x0000000000007941 */ /* 0x001fea0003800000 */
.L_x_11347:
        /* <DEDUP_REMOVED lines=23> */
.L_x_11350:
[----:B------:R-:W1:Y:S02]  /*8d30*/  S2R R15, SR_TID.X ;  /* 0x00000000000f7919 */ /* 0x000e640000002100 */
.L_x_11351:
[----:B0-----:R-:W-:Y:S05]  /*8d40*/  BSYNC B0 ;  /* 0x0000000000007941 */ /* 0x001fea0003800000 */
.L_x_11349:
        /* <DEDUP_REMOVED lines=10> */
.L_x_11352:
        /* <DEDUP_REMOVED lines=28> */
.L_x_11353:
        /* <DEDUP_REMOVED lines=13> */
.L_x_14725:


//--------------------- .text._Z25selective_scan_bwd_kernelI32Selective_Scan_bwd_kernel_traitsILi32ELi8ELb0ELb0ELb1ELb1ELb0EN3c108BFloat16ENS1_7complexIfEEEEv12SSMParamsBwd --------------------------
	.section	.text._Z25selective_scan_bwd_kernelI32Selective_Scan_bwd_kernel_traitsILi32ELi8ELb0ELb0ELb1ELb1ELb0EN3c108BFloat16ENS1_7complexIfEEEEv12SSMParamsBwd,"ax",@progbits
	.sectioninfo	@"SHI_REGISTERS=192"
	.align	128
        .global         _Z25selective_scan_bwd_kernelI32Selective_Scan_bwd_kernel_traitsILi32ELi8ELb0ELb0ELb1ELb1ELb0EN3c108BFloat16ENS1_7complexIfEEEEv12SSMParamsBwd
        .type           _Z25selective_scan_bwd_kernelI32Selective_Scan_bwd_kernel_traitsILi32ELi8ELb0ELb0ELb1ELb1ELb0EN3c108BFloat16ENS1_7complexIfEEEEv12SSMParamsBwd,@function
        .size           _Z25selective_scan_bwd_kernelI32Selective_Scan_bwd_kernel_traitsILi32ELi8ELb0ELb0ELb1ELb1ELb0EN3c108BFloat16ENS1_7complexIfEEEEv12SSMParamsBwd,(.L_x_14726 - _Z25selective_scan_bwd_kernelI32Selective_Scan_bwd_kernel_traitsILi32ELi8ELb0ELb0ELb1ELb1ELb0EN3c108BFloat16ENS1_7complexIfEEEEv12SSMParamsBwd)
        .other          _Z25selective_scan_bwd_kernelI32Selective_Scan_bwd_kernel_traitsILi32ELi8ELb0ELb0ELb1ELb1ELb0EN3c108BFloat16ENS1_7complexIfEEEEv12SSMParamsBwd,@"STO_CUDA_ENTRY STV_DEFAULT"
_Z25selective_scan_bwd_kernelI32Selective_Scan_bwd_kernel_traitsILi32ELi8ELb0ELb0ELb1ELb1ELb0EN3c108BFloat16ENS1_7complexIfEEEEv12SSMParamsBwd:
.text._Z25selective_scan_bwd_kernelI32Selective_Scan_bwd_kernel_traitsILi32ELi8ELb0ELb0ELb1ELb1ELb0EN3c108BFloat16ENS1_7complexIfEEEEv12SSMParamsBwd:
        /* <DEDUP_REMOVED lines=87> */
[----:B------:R-:W-:Y:S01]  /*0570*/  ISETP.NE.U32.AND P1, PT, RZ, c[0x0][0x328], PT ;  /* 0x0000ca00ff007a0c */ /* 0x000fe20003f25070 */
[----:B------:R-:W-:Y:S01]  /*0580*/  CS2R R12, SRZ ;  /* 0x00000000000c7805 */ /* 0x000fe2000001ff00 */
[----:B------:R-:W-:Y:S01]  /*0590*/  ISETP.NE.U32.AND P2, PT, RZ, c[0x0][0x348], PT ;  /* 0x0000d200ff007a0c */ /* 0x000fe20003f45070 */
[----:B------:R-:W-:Y:S01]  /*05a0*/  IMAD R5, R89, c[0x0][0x1cc], R0 ;  /* 0x0000730059057a24 */ /* 0x000fe200078e0200 */
[----:B------:R-:W-:Y:S01]  /*05b0*/  ISETP.NE.AND.EX P1, PT, RZ, c[0x0][0x32c], PT, P1 ;  /* 0x0000cb00ff007a0c */ /* 0x000fe20003f25310 */
[----:B------:R-:W-:Y:S01]  /*05c0*/  @P0 IMAD R0, R92, c[0x0][0x164], R96 ;  /* 0x000059005c000a24 */ /* 0x000fe200078e0260 */
[----:B------:R-:W-:-:S02]  /*05d0*/  ISETP.NE.AND.EX P2, PT, RZ, c[0x0][0x34c], PT, P2 ;  /* 0x0000d300ff007a0c */ /* 0x000fc40003f45320 */
[----:B------:R-:W-:Y:S01]  /*05e0*/  LEA R3, R10, 0xfffffe00, 0x9 ;  /* 0xfffffe000a037811 */ /* 0x000fe200078e48ff */
[----:B------:R-:W-:Y:S01]  /*05f0*/  @P0 IMAD R0, R0, c[0x0][0x174], RZ ;  /* 0x00005d0000000a24 */ /* 0x000fe200078e02ff */
[----:B------:R-:W-:Y:S02]  /*0600*/  LEA R80, P4, R11, c[0x0][0x308], 0x1 ;  /* 0x0000c2000b507a11 */ /* 0x000fe400078808ff */
[----:B------:R-:W-:Y:S01]  /*0610*/  IADD3 R78, P5, R3, R8, RZ ;  /* 0x00000008034e7210 */ /* 0x000fe20007fbe0ff */
[----:B------:R-:W-:Y:S01]  /*0620*/  @P0 IMAD R0, R0, c[0x0][0x16c], RZ ;  /* 0x00005b0000000a24 */ /* 0x000fe200078e02ff */
[----:B------:R-:W-:Y:S02]  /*0630*/  IADD3 R8, R9, R5, RZ ;  /* 0x0000000509087210 */ /* 0x000fe40007ffe0ff */
[----:B------:R-:W-:Y:S02]  /*0640*/  LEA.HI.X R81, R11, c[0x0][0x30c], R4, 0x1, P4 ;  /* 0x0000c3000b517a11 */ /* 0x000fe400020f0c04 */
[----:B------:R-:W-:Y:S01]  /*0650*/  CS2R R10, SRZ ;  /* 0x00000000000a7805 */ /* 0x000fe2000001ff00 */
[----:B------:R-:W-:-:S02]  /*0660*/  @P0 MOV R15, 0x10 ;  /* 0x00000010000f0802 */ /* 0x000fc40000000f00 */
[----:B------:R-:W-:Y:S02]  /*0670*/  LEA.HI.X.SX32 R3, R3, R8, 0x1, P5 ;  /* 0x0000000803037211 */ /* 0x000fe400028f0eff */
[----:B------:R-:W-:Y:S01]  /*0680*/  LEA R79, P6, R78, c[0x0][0x230], 0x1 ;  /* 0x00008c004e4f7a11 */ /* 0x000fe200078c08ff */
[----:B------:R-:W-:Y:S01]  /*0690*/  @P0 IMAD.WIDE R14, R0, R15, c[0x0][0x260] ;  /* 0x00009800000e0625 */ /* 0x000fe200078e020f */
[C---:B------:R-:W-:Y:S01]  /*06a0*/  @P1 LEA R12, P4, R96.reuse, c[0x0][0x328], 0x2 ;  /* 0x0000ca00600c1a11 */ /* 0x040fe200078810ff */
[----:B------:R-:W-:Y:S01]  /*06b0*/  @!P0 CS2R R14, SRZ ;  /* 0x00000000000e8805 */ /* 0x000fe2000001ff00 */
[----:B------:R-:W-:Y:S02]  /*06c0*/  @P2 LEA R10, P5, R96, c[0x0][0x348], 0x2 ;  /* 0x0000d200600a2a11 */ /* 0x000fe400078a10ff */
        /* <DEDUP_REMOVED lines=11> */
.L_x_11423:
        /* <DEDUP_REMOVED lines=20> */
[----:B------:R-:W-:Y:S01]  /*08c0*/  LOP3.LUT R28, R74, 0xe0, RZ, 0xfc, !PT ;  /* 0x000000e04a1c7812 */ /* 0x000fe200078efcff */
[----:B------:R0:W4:Y:S01]  /*08d0*/  @!P2 LDG.E.U16 R7, [R2.64+0x80] ;  /* 0x000080060207a981 */ /* 0x000122000c1e1500 */
        /* <DEDUP_REMOVED lines=26> */
[C---:B------:R-:W-:Y:S02]  /*0a80*/  IADD3 R23, R86.reuse, 0xc0, RZ ;  /* 0x000000c056177810 */ /* 0x040fe40007ffe0ff */
[----:B------:R-:W-:-:S02]  /*0a90*/  IADD3 R25, R86, 0xe0, RZ ;  /* 0x000000e056197810 */ /* 0x000fc40007ffe0ff */
[-C--:B------:R-:W-:Y:S02]  /*0aa0*/  LEA.HI.SX32 R3, R3, R86.reuse, 0x1b ;  /* 0x0000005603037211 */ /* 0x080fe400078fdaff */
[-C--:B------:R-:W-:Y:S02]  /*0ab0*/  LEA.HI.SX32 R19, R19, R86.reuse, 0x1b ;  /* 0x0000005613137211 */ /* 0x080fe400078fdaff */
[-C--:B------:R-:W-:Y:S02]  /*0ac0*/  LEA.HI.SX32 R21, R21, R86.reuse, 0x1b ;  /* 0x0000005615157211 */ /* 0x080fe400078fdaff */
[-C--:B------:R-:W-:Y:S02]  /*0ad0*/  LEA.HI.SX32 R23, R23, R86.reuse, 0x1b ;  /* 0x0000005617177211 */ /* 0x080fe400078fdaff */
[----:B------:R-:W-:Y:S02]  /*0ae0*/  LEA.HI.SX32 R25, R25, R86, 0x1b ;  /* 0x0000005619197211 */ /* 0x000fe400078fdaff */
[----:B------:R-:W-:-:S02]  /*0af0*/  SHF.L.U32 R69, R3, 0x1, RZ ;  /* 0x0000000103457819 */ /* 0x000fc400000006ff */
[----:B------:R-:W-:Y:S02]  /*0b00*/  SHF.L.U32 R68, R19, 0x1, RZ ;  /* 0x0000000113447819 */ /* 0x000fe400000006ff */
[----:B------:R-:W-:Y:S02]  /*0b10*/  SHF.L.U32 R67, R21, 0x1, RZ ;  /* 0x0000000115437819 */ /* 0x000fe400000006ff */
[----:B------:R-:W-:Y:S02]  /*0b20*/  SHF.L.U32 R66, R23, 0x1, RZ ;  /* 0x0000000117427819 */ /* 0x000fe400000006ff */
[----:B------:R-:W-:Y:S02]  /*0b30*/  SHF.L.U32 R65, R25, 0x1, RZ ;  /* 0x0000000119417819 */ /* 0x000fe400000006ff */
[-C--:B------:R-:W-:Y:S02]  /*0b40*/  ISETP.GE.AND P6, PT, R74, R73.reuse, PT ;  /* 0x000000494a00720c */ /* 0x080fe40003fc6270 */
[----:B------:R-:W-:-:S02]  /*0b50*/  ISETP.GE.AND P5, PT, R16, R73, PT ;  /* 0x000000491000720c */ /* 0x000fc40003fa6270 */
        /* <DEDUP_REMOVED lines=9> */
[----:B--2---:R-:W-:Y:S04]  /*0bf0*/  STS.U16 [R72], R5 ;  /* 0x0000000548007388 */ /* 0x004fe80000000400 */
[----:B---3--:R0:W-:Y:S04]  /*0c00*/  STS.U16 [R71+0x40], R0 ;  /* 0x0000400047007388 */ /* 0x0081e80000000400 */
[----:B----4-:R-:W-:Y:S01]  /*0c10*/  STS.U16 [R70+0x80], R7 ;  /* 0x0000800746007388 */ /* 0x010fe20000000400 */
[----:B0-----:R-:W-:-:S04]  /*0c20*/  SHF.L.U32 R0, R86, 0x3, RZ ;  /* 0x0000000356007819 */ /* 0x001fc800000006ff */
[----:B------:R-:W-:-:S04]  /*0c30*/  LEA.HI.SX32 R64, R0, R0, 0x1b ;  /* 0x0000000000407211 */ /* 0x000fc800078fdaff */
[----:B------:R-:W-:Y:S01]  /*0c40*/  SHF.L.U32 R64, R64, 0x1, RZ ;  /* 0x0000000140407819 */ /* 0x000fe200000006ff */
        /* <DEDUP_REMOVED lines=13> */
[----:B------:R-:W-:Y:S01]  /*0d20*/  LDS.U16 R55, [R64+0xe] ;  /* 0x00000e0040377984 */ /* 0x000fe20000000400 */
[----:B------:R-:W-:Y:S01]  /*0d30*/  PRMT R5, RZ, 0x7610, R5 ;  /* 0x00007610ff057816 */ /* 0x000fe20000000005 */
[----:B0-----:R-:W-:-:S02]  /*0d40*/  IMAD.WIDE R8, R74, 0x2, R82 ;  /* 0x000000024a087825 */ /* 0x001fc400078e0252 */
[----:B------:R-:W-:Y:S01]  /*0d50*/  BAR.SYNC.DEFER_BLOCKING 0x0 ;  /* 0x0000000000007b1d */ /* 0x000fe20000010000 */
[----:B------:R-:W-:Y:S02]  /*0d60*/  PRMT R7, RZ, 0x7610, R7 ;  /* 0x00007610ff077816 */ /* 0x000fe40000000007 */
[----:B------:R-:W-:Y:S02]  /*0d70*/  PRMT R4, RZ, 0x7610, R4 ;  /* 0x00007610ff047816 */ /* 0x000fe40000000004 */
        /* <DEDUP_REMOVED lines=11> */
[C---:B------:R-:W-:Y:S01]  /*0e30*/  ISETP.GE.AND P5, PT, R74.reuse, R73, PT ;  /* 0x000000494a00720c */ /* 0x040fe20003fa6270 */
[----:B------:R-:W-:Y:S01]  /*0e40*/  IMAD.WIDE R2, R74, 0x2, R80 ;  /* 0x000000024a027825 */ /* 0x000fe200078e0250 */
        /* <DEDUP_REMOVED lines=21> */
[----:B------:R-:W-:Y:S04]  /*0fa0*/  LDS.U16 R19, [R64+0xe] ;  /* 0x00000e0040137984 */ /* 0x000fe80000000400 */
[----:B------:R-:W-:Y:S01]  /*0fb0*/  BAR.SYNC.DEFER_BLOCKING 0x0 ;  /* 0x0000000000007b1d */ /* 0x000fe20000010000 */
[----:B0-----:R-:W-:-:S02]  /*0fc0*/  PRMT R0, RZ, 0x7610, R0 ;  /* 0x00007610ff007816 */ /* 0x001fc40000000000 */
[----:B------:R-:W-:-:S03]  /*0fd0*/  PRMT R21, RZ, 0x7610, R21 ;  /* 0x00007610ff157816 */ /* 0x000fc60000000015 */
[----:B------:R0:W4:Y:S01]  /*0fe0*/  @!P5 LDG.E.U16 R23, [R2.64] ;  /* 0x000000060217d981 */ /* 0x000122000c1e1500 */
[----:B------:R-:W-:Y:S02]  /*0ff0*/  ISETP.NE.AND P5, PT, R20, RZ, PT ;  /* 0x000000ff1400720c */ /* 0x000fe40003fa5270 */
[----:B------:R-:W-:Y:S01]  /*1000*/  PRMT R20, RZ, 0x7610, R20 ;  /* 0x00007610ff147816 */ /* 0x000fe20000000014 */
[----:B------:R0:W4:Y:S04]  /*1010*/  @!P4 LDG.E.U16 R21, [R2.64+0x80] ;  /* 0x000080060215c981 */ /* 0x000128000c1e1500 */
[----:B------:R0:W4:Y:S04]  /*1020*/  @!P2 LDG.E.U16 R25, [R2.64+0x100] ;  /* 0x000100060219a981 */ /* 0x000128000c1e1500 */
[----:B------:R0:W4:Y:S04]  /*1030*/  @!P3 LDG.E.U16 R20, [R2.64+0xc0] ;  /* 0x0000c0060214b981 */ /* 0x000128000c1e1500 */
[----:B------:R0:W4:Y:S04]  /*1040*/  @!P5 LDG.E.U16 R0, [R2.64+0x40] ;  /* 0x000040060200d981 */ /* 0x000128000c1e1500 */
[----:B------:R0:W4:Y:S04]  /*1050*/  @!P1 LDG.E.U16 R22, [R2.64+0x140] ;  /* 0x0001400602169981 */ /* 0x000128000c1e1500 */
[----:B------:R0:W4:Y:S04]  /*1060*/  @!P0 LDG.E.U16 R27, [R2.64+0x180] ;  /* 0x00018006021b8981 */ /* 0x000128000c1e1500 */
[----:B------:R0:W4:Y:S01]  /*1070*/  @!P6 LDG.E.U16 R24, [R2.64+0x1c0] ;  /* 0x0001c0060218e981 */ /* 0x000122000c1e1500 */
[----:B-1----:R-:W-:-:S05]  /*1080*/  PRMT R58, RZ, 0x5410, R5 ;  /* 0x00005410ff3a7816 */ /* 0x002fca0000000005 */
[----:B-----5:R-:W-:Y:S01]  /*1090*/  FADD.FTZ R58, R58, R93 ;  /* 0x0000005d3a3a7221 */ /* 0x020fe20000010000 */
[----:B0-----:R-:W-:-:S04]  /*10a0*/  PRMT R2, RZ, 0x5410, R63 ;  /* 0x00005410ff027816 */ /* 0x001fc8000000003f */
[----:B------:R-:W-:Y:S02]  /*10b0*/  FSETP.GTU.FTZ.AND P0, PT, R58, 20, PT ;  /* 0x41a000003a00780b */ /* 0x000fe40003f1c000 */
[----:B--2---:R-:W-:Y:S02]  /*10c0*/  PRMT R6, RZ, 0x5410, R6 ;  /* 0x00005410ff067816 */ /* 0x004fe40000000006 */
[----:B---3--:R-:W-:Y:S02]  /*10d0*/  PRMT R54, RZ, 0x5410, R7 ;  /* 0x00005410ff367816 */ /* 0x008fe40000000007 */
[----:B------:R-:W-:Y:S02]  /*10e0*/  PRMT R16, RZ, 0x5410, R16 ;  /* 0x00005410ff107816 */ /* 0x000fe40000000010 */
[----:B------:R-:W-:Y:S02]  /*10f0*/  PRMT R4, RZ, 0x5410, R4 ;  /* 0x00005410ff047816 */ /* 0x000fe40000000004 */
[----:B------:R-:W-:Y:S01]  /*1100*/  PRMT R48, RZ, 0x5410, R17 ;  /* 0x00005410ff307816 */ /* 0x000fe20000000011 */
[--C-:B------:R-:W-:Y:S01]  /*1110*/  FADD.FTZ R56, R6, R93.reuse ;  /* 0x0000005d06387221 */ /* 0x100fe20000010000 */
[----:B------:R-:W-:Y:S01]  /*1120*/  PRMT R18, RZ, 0x5410, R18 ;  /* 0x00005410ff127816 */ /* 0x000fe20000000012 */
[--C-:B------:R-:W-:Y:S01]  /*1130*/  FADD.FTZ R54, R54, R93.reuse ;  /* 0x0000005d36367221 */ /* 0x100fe20000010000 */
[----:B------:R-:W-:Y:S01]  /*1140*/  MOV R3, c[0x0][0x16c] ;  /* 0x00005b0000037a02 */ /* 0x000fe20000000f00 */
[----:B------:R-:W-:-:S02]  /*1150*/  FADD.FTZ R52, R16, R93 ;  /* 0x0000005d10347221 */ /* 0x000fc40000010000 */
[--C-:B------:R-:W-:Y:S02]  /*1160*/  FADD.FTZ R50, R4, R93.reuse ;  /* 0x0000005d04327221 */ /* 0x100fe40000010000 */
[--C-:B------:R-:W-:Y:S01]  /*1170*/  FADD.FTZ R48, R48, R93.reuse ;  /* 0x0000005d30307221 */ /* 0x100fe20000010000 */
[----:B------:R-:W-:Y:S01]  /*1180*/  BSSY B0, `(.L_x_11355) ;  /* 0x0000044000007945 */ /* 0x000fe20003800000 */
[----:B------:R-:W-:Y:S01]  /*1190*/  ISETP.GE.AND P5, PT, R3, 0x1, PT ;  /* 0x000000010300780c */ /* 0x000fe20003fa6270 */
[----:B------:R-:W-:Y:S01]  /*11a0*/  FADD.FTZ R46, R18, R93 ;  /* 0x0000005d122e7221 */ /* 0x000fe20000010000 */
[----:B------:R-:W-:Y:S02]  /*11b0*/  FSETP.GTU.FTZ.AND P6, PT, R56, 20, PT ;  /* 0x41a000003800780b */ /* 0x000fe40003fdc000 */
[----:B------:R-:W-:Y:S02]  /*11c0*/  FSETP.GTU.FTZ.AND P4, PT, R54, 20, PT ;  /* 0x41a000003600780b */ /* 0x000fe40003f9c000 */
[----:B------:R-:W-:-:S02]  /*11d0*/  FSETP.GTU.FTZ.AND P3, PT, R52, 20, PT ;  /* 0x41a000003400780b */ /* 0x000fc40003f7c000 */
[----:B------:R-:W-:Y:S02]  /*11e0*/  FSETP.GTU.FTZ.AND P2, PT, R50, 20, PT ;  /* 0x41a000003200780b */ /* 0x000fe40003f5c000 */
[----:B------:R-:W-:Y:S01]  /*11f0*/  FSETP.GTU.FTZ.AND P1, PT, R48, 20, PT ;  /* 0x41a000003000780b */ /* 0x000fe20003f3c000 */
[----:B----4-:R-:W-:Y:S04]  /*1200*/  STS.U16 [R72], R23 ;  /* 0x0000001748007388 */ /* 0x010fe80000000400 */
        /* <DEDUP_REMOVED lines=12> */
[----:B------:R0:W4:Y:S04]  /*12d0*/  LDS.U16 R45, [R64+0x8] ;  /* 0x00000800402d7984 */ /* 0x0001280000000400 */
[----:B------:R0:W4:Y:S04]  /*12e0*/  LDS.U16 R43, [R64+0xa] ;  /* 0x00000a00402b7984 */ /* 0x0001280000000400 */
[----:B------:R1:W4:Y:S04]  /*12f0*/  LDS.U16 R42, [R64+0xc] ;  /* 0x00000c00402a7984 */ /* 0x0003280000000400 */
[----:B------:R1:W4:Y:S01]  /*1300*/  LDS.U16 R40, [R64+0xe] ;  /* 0x00000e0040287984 */ /* 0x0003220000000400 */
[----:B0-----:R-:W-:-:S02]  /*1310*/  PRMT R0, RZ, 0x5410, R171 ;  /* 0x00005410ff007816 */ /* 0x001fc400000000ab */
[----:B-1----:R-:W-:Y:S02]  /*1320*/  PRMT R53, RZ, 0x5410, R53 ;  /* 0x00005410ff357816 */ /* 0x002fe40000000035 */
[----:B--2---:R-:W-:-:S03]  /*1330*/  PRMT R51, RZ, 0x5410, R51 ;  /* 0x00005410ff337816 */ /* 0x004fc60000000033 */
[----:B------:R-:W-:Y:S01]  /*1340*/  FFMA.FTZ R0, R53, R0, R90 ;  /* 0x0000000035007223 */ /* 0x000fe2000001005a */
[----:B---3--:R-:W-:-:S03]  /*1350*/  PRMT R49, RZ, 0x5410, R49 ;  /* 0x00005410ff317816 */ /* 0x008fc60000000031 */
[----:B------:R-:W-:Y:S01]  /*1360*/  FFMA.FTZ R0, R51, R2, R0 ;  /* 0x0000000233007223 */ /* 0x000fe20000010000 */
[----:B------:R-:W-:Y:S02]  /*1370*/  PRMT R2, RZ, 0x5410, R62 ;  /* 0x00005410ff027816 */ /* 0x000fe4000000003e */
[----:B----4-:R-:W-:-:S03]  /*1380*/  PRMT R47, RZ, 0x5410, R47 ;  /* 0x00005410ff2f7816 */ /* 0x010fc6000000002f */
[----:B------:R-:W-:Y:S01]  /*1390*/  FFMA.FTZ R0, R49, R2, R0 ;  /* 0x0000000231007223 */ /* 0x000fe20000010000 */
[----:B------:R-:W-:-:S05]  /*13a0*/  PRMT R2, RZ, 0x5410, R61 ;  /* 0x00005410ff027816 */ /* 0x000fca000000003d */
        /* <DEDUP_REMOVED lines=33> */
.L_x_11356:
[----:B------:R-:W-:Y:S05]  /*15c0*/  BSYNC B0 ;  /* 0x0000000000007941 */ /* 0x000fea0003800000 */
.L_x_11355:
[----:B------:R-:W-:Y:S01]  /*15d0*/  PRMT R0, RZ, 0x5410, R60 ;  /* 0x00005410ff007816 */ /* 0x000fe2000000003c */
[----:B------:R-:W-:Y:S01]  /*15e0*/  BSSY B0, `(.L_x_11357) ;  /* 0x0000027000007945 */ /* 0x000fe20003800000 */
[----:B------:R-:W-:Y:S02]  /*15f0*/  PRMT R45, RZ, 0x5410, R45 ;  /* 0x00005410ff2d7816 */ /* 0x000fe4000000002d */
        /* <DEDUP_REMOVED lines=37> */
.L_x_11358:
[----:B------:R-:W-:Y:S05]  /*1850*/  BSYNC B0 ;  /* 0x0000000000007941 */ /* 0x000fea0003800000 */
.L_x_11357:
[----:B------:R-:W-:Y:S01]  /*1860*/  PRMT R43, RZ, 0x5410, R43 ;  /* 0x00005410ff2b7816 */ /* 0x000fe2000000002b */
[----:B------:R-:W-:Y:S01]  /*1870*/  BSSY B0, `(.L_x_11359) ;  /* 0x0000028000007945 */ /* 0x000fe20003800000 */
[----:B------:R-:W-:Y:S02]  /*1880*/  PRMT R0, RZ, 0x5410, R57 ;  /* 0x00005410ff007816 */ /* 0x000fe40000000039 */
[----:B------:R-:W-:Y:S01]  /*1890*/  PRMT R42, RZ, 0x5410, R42 ;  /* 0x00005410ff2a7816 */ /* 0x000fe2000000002a */
[----:B------:R-:W-:Y:S01]  /*18a0*/  FFMA.FTZ R5, R43, R5, R4 ;  /* 0x000000052b057223 */ /* 0x000fe20000010004 */
[----:B------:R-:W-:Y:S02]  /*18b0*/  FSETP.GTU.FTZ.AND P6, PT, R44, 20, PT ;  /* 0x41a000002c00780b */ /* 0x000fe40003fdc000 */
[----:B------:R-:W-:Y:S01]  /*18c0*/  PRMT R90, RZ, 0x5410, R55 ;  /* 0x00005410ff5a7816 */ /* 0x000fe20000000037 */
[----:B------:R-:W-:Y:S01]  /*18d0*/  FFMA.FTZ R5, R42, R0, R5 ;  /* 0x000000002a057223 */ /* 0x000fe20000010005 */
[----:B------:R-:W-:Y:S01]  /*18e0*/  PRMT R40, RZ, 0x5410, R40 ;  /* 0x00005410ff287816 */ /* 0x000fe20000000028 */
        /* <DEDUP_REMOVED lines=32> */
.L_x_11360:
[----:B------:R-:W-:Y:S05]  /*1af0*/  BSYNC B0 ;  /* 0x0000000000007941 */ /* 0x000fea0003800000 */
.L_x_11359:
        /* <DEDUP_REMOVED lines=33> */
.L_x_11362:
[----:B------:R-:W-:Y:S05]  /*1d10*/  BSYNC B0 ;  /* 0x0000000000007941 */ /* 0x000fea0003800000 */
.L_x_11361:
        /* <DEDUP_REMOVED lines=33> */
.L_x_11364:
[----:B------:R-:W-:Y:S05]  /*1f30*/  BSYNC B0 ;  /* 0x0000000000007941 */ /* 0x000fea0003800000 */
.L_x_11363:
        /* <DEDUP_REMOVED lines=33> */
.L_x_11366:
[----:B------:R-:W-:Y:S05]  /*2150*/  BSYNC B0 ;  /* 0x0000000000007941 */ /* 0x000fea0003800000 */
.L_x_11365:
        /* <DEDUP_REMOVED lines=33> */
.L_x_11368:
[----:B------:R-:W-:Y:S05]  /*2370*/  BSYNC B0 ;  /* 0x0000000000007941 */ /* 0x000fea0003800000 */
.L_x_11367:
        /* <DEDUP_REMOVED lines=33> */
.L_x_11370:
[----:B------:R-:W-:Y:S05]  /*2590*/  BSYNC B0 ;  /* 0x0000000000007941 */ /* 0x000fea0003800000 */
.L_x_11369:
[----:B------:R-:W-:Y:S01]  /*25a0*/  BAR.SYNC.DEFER_BLOCKING 0x0 ;  /* 0x0000000000007b1d */ /* 0x000fe20000010000 */
[----:B------:R-:W-:Y:S01]  /*25b0*/  HFMA2.MMA R41, -RZ, RZ, 0, 0 ;  /* 0x00000000ff297435 */ /* 0x000fe200000001ff */
[----:B------:R-:W-:Y:S01]  /*25c0*/  FFMA.FTZ R90, R40, R90, R5 ;  /* 0x0000005a285a7223 */ /* 0x000fe20000010005 */
[----:B------:R-:W-:Y:S01]  /*25d0*/  CS2R R38, SRZ ;  /* 0x0000000000267805 */ /* 0x000fe2000001ff00 */
[----:B------:R-:W-:Y:S01]  /*25e0*/  CS2R R36, SRZ ;  /* 0x0000000000247805 */ /* 0x000fe2000001ff00 */
[----:B------:R-:W-:Y:S01]  /*25f0*/  CS2R R34, SRZ ;  /* 0x0000000000227805 */ /* 0x000fe2000001ff00 */
[----:B------:R-:W-:Y:S01]  /*2600*/  MOV R32, RZ ;  /* 0x000000ff00207202 */ /* 0x000fe20000000f00 */
        /* <DEDUP_REMOVED lines=10> */
[----:B------:R-:W-:Y:S01]  /*26b0*/  CS2R R38, SRZ ;  /* 0x0000000000267805 */ /* 0x000fe2000001ff00 */
[----:B------:R-:W-:Y:S01]  /*26c0*/  MOV R25, RZ ;  /* 0x000000ff00197202 */ /* 0x000fe20000000f00 */
[----:B------:R-:W-:Y:S01]  /*26d0*/  CS2R R36, SRZ ;  /* 0x0000000000247805 */ /* 0x000fe2000001ff00 */
[----:B------:R-:W-:Y:S01]  /*26e0*/  LEA.HI R0, R22, R22, RZ, 0x1 ;  /* 0x0000001616007211 */ /* 0x000fe200078f08ff */
[----:B------:R-:W-:Y:S01]  /*26f0*/  CS2R R34, SRZ ;  /* 0x0000000000227805 */ /* 0x000fe2000001ff00 */
[----:B------:R-:W-:-:S02]  /*2700*/  MOV R41, RZ ;  /* 0x000000ff00297202 */ /* 0x000fc40000000f00 */
[----:B------:R-:W-:Y:S02]  /*2710*/  LOP3.LUT R3, R0, 0xfffffe, RZ, 0xc0, !PT ;  /* 0x00fffffe00037812 */ /* 0x000fe400078ec0ff */
[----:B------:R-:W-:Y:S02]  /*2720*/  MOV R23, RZ ;  /* 0x000000ff00177202 */ /* 0x000fe40000000f00 */
[----:B------:R-:W-:Y:S02]  /*2730*/  IADD3 R22, R22, -R3, RZ ;  /* 0x8000000316167210 */ /* 0x000fe40007ffe0ff */
[----:B------:R-:W-:Y:S02]  /*2740*/  MOV R0, RZ ;  /* 0x000000ff00007202 */ /* 0x000fe40000000f00 */
[----:B------:R-:W-:Y:S02]  /*2750*/  MOV R32, RZ ;  /* 0x000000ff00207202 */ /* 0x000fe40000000f00 */
.L_x_11418:
[----:B------:R-:W-:Y:S02]  /*2760*/  LOP3.LUT R74, R77, 0x1f, R88, 0xf8, !PT ;  /* 0x0000001f4d4a7812 */ /* 0x000fe400078ef858 */
[----:B------:R-:W-:-:S02]  /*2770*/  IADD3 R73, -R75, c[0x0][0x168], RZ ;  /* 0x00005a004b497a10 */ /* 0x000fc40007ffe1ff */
[----:B------:R-:W-:Y:S02]  /*2780*/  IADD3 R6, R77, R74, RZ ;  /* 0x0000004a4d067210 */ /* 0x000fe40007ffe0ff */
        /* <DEDUP_REMOVED lines=11> */
[----:B------:R-:W-:Y:S02]  /*2840*/  IADD3 R5, R6, 0x80, RZ ;  /* 0x0000008006057810 */ /* 0x000fe40007ffe0ff */
[----:B------:R-:W-:Y:S02]  /*2850*/  ISETP.GE.AND P1, PT, R4, R108, PT ;  /* 0x0000006c0400720c */ /* 0x000fe40003f26270 */
[----:B------:R-:W-:Y:S02]  /*2860*/  IADD3 R17, R3, R17, RZ ;  /* 0x0000001103117210 */ /* 0x000fe40007ffe0ff */
[----:B------:R-:W-:-:S02]  /*2870*/  LEA R4, P4, R2, R79, 0x1 ;  /* 0x0000004f02047211 */ /* 0x000fc400078808ff */
[----:B------:R-:W-:Y:S02]  /*2880*/  ISETP.GE.AND P2, PT, R5, R108, PT ;  /* 0x0000006c0500720c */ /* 0x000fe40003f46270 */
[----:B------:R-:W-:Y:S02]  /*2890*/  IADD3 R3, R6, 0xc0, RZ ;  /* 0x000000c006037810 */ /* 0x000fe40007ffe0ff */
[----:B------:R-:W-:Y:S01]  /*28a0*/  LEA.HI.X R5, R2, R78, R17, 0x1, P4 ;  /* 0x0000004e02057211 */ /* 0x000fe200020f0c11 */
[----:B------:R-:W-:Y:S01]  /*28b0*/  IMAD R17, R95, c[0x0][0x180], RZ ;  /* 0x000060005f117a24 */ /* 0x000fe200078e02ff */
[-C--:B------:R-:W-:Y:S02]  /*28c0*/  ISETP.GE.AND P5, PT, R6, R108.reuse, PT ;  /* 0x0000006c0600720c */ /* 0x080fe40003fa6270 */
[----:B------:R-:W-:Y:S01]  /*28d0*/  ISETP.GE.AND P4, PT, R3, R108, PT ;  /* 0x0000006c0300720c */ /* 0x000fe20003f86270 */
[----:B------:R-:W-:Y:S01]  /*28e0*/  IMAD.WIDE.U32 R2, R96, c[0x0][0x180], RZ ;  /* 0x0000600060027a25 */ /* 0x000fe200078e00ff */
[----:B------:R-:W-:-:S02]  /*28f0*/  IADD3 R7, R6, 0xa0, RZ ;  /* 0x000000a006077810 */ /* 0x000fc40007ffe0ff */
[----:B------:R-:W-:Y:S01]  /*2900*/  PRMT R19, RZ, 0x7610, R19 ;  /* 0x00007610ff137816 */ /* 0x000fe20000000013 */
[----:B------:R-:W-:Y:S01]  /*2910*/  IMAD R17, R96, c[0x0][0x184], R17 ;  /* 0x0000610060117a24 */ /* 0x000fe200078e0211 */
[----:B------:R-:W-:Y:S01]  /*2920*/  ISETP.GE.AND P3, PT, R7, R108, PT ;  /* 0x0000006c0700720c */ /* 0x000fe20003f66270 */
[----:B------:R-:W-:Y:S01]  /*2930*/  IMAD R20, R98, c[0x0][0x188], RZ ;  /* 0x0000620062147a24 */ /* 0x000fe200078e02ff */
[----:B------:R-:W-:Y:S02]  /*2940*/  IADD3 R7, R6, 0xe0, RZ ;  /* 0x000000e006077810 */ /* 0x000fe40007ffe0ff */
[----:B------:R-:W-:Y:S01]  /*2950*/  IADD3 R3, R3, R17, RZ ;  /* 0x0000001103037210 */ /* 0x000fe20007ffe0ff */
[----:B------:R0:W2:Y:S01]  /*2960*/  @!P5 LDG.E.U16 R19, [R4.64] ;  /* 0x000000060413d981 */ /* 0x0000a2000c1e1500 */
[----:B------:R-:W-:Y:S02]  /*2970*/  PRMT R97, RZ, 0x7610, R97 ;  /* 0x00007610ff617816 */ /* 0x000fe40000000061 */
[----:B------:R-:W-:-:S02]  /*2980*/  PRMT R18, RZ, 0x7610, R18 ;  /* 0x00007610ff127816 */ /* 0x000fc40000000012 */
[----:B------:R-:W-:Y:S01]  /*2990*/  PRMT R99, RZ, 0x7610, R99 ;  /* 0x00007610ff637816 */ /* 0x000fe20000000063 */
[----:B------:R-:W-:Y:S01]  /*29a0*/  IMAD R17, R25, c[0x0][0x18c], R20 ;  /* 0x0000630019117a24 */ /* 0x000fe200078e0214 */
[-C--:B------:R-:W-:Y:S01]  /*29b0*/  ISETP.GE.AND P5, PT, R7, R108.reuse, PT ;  /* 0x0000006c0700720c */ /* 0x080fe20003fa6270 */
[----:B------:R-:W-:Y:S01]  /*29c0*/  IMAD.WIDE.U32 R2, R25, c[0x0][0x188], R2 ;  /* 0x0000620019027a25 */ /* 0x000fe200078e0002 */
[C---:B------:R-:W-:Y:S01]  /*29d0*/  IADD3 R16, R6.reuse, 0x120, RZ ;  /* 0x0000012006107810 */ /* 0x040fe20007ffe0ff */
[----:B------:R0:W3:Y:S01]  /*29e0*/  @!P0 LDG.E.U16 R97, [R4.64+0x80] ;  /* 0x0000800604618981 */ /* 0x0000e2000c1e1500 */
[----:B------:R-:W-:Y:S02]  /*29f0*/  IADD3 R7, R6, 0x100, RZ ;  /* 0x0000010006077810 */ /* 0x000fe40007ffe0ff */
[----:B------:R-:W-:Y:S01]  /*2a00*/  PRMT R100, RZ, 0x7610, R100 ;  /* 0x00007610ff647816 */ /* 0x000fe20000000064 */
[----:B------:R0:W4:Y:S01]  /*2a10*/  @!P6 LDG.E.U16 R18, [R4.64+0x40] ;  /* 0x000040060412e981 */ /* 0x000122000c1e1500 */
[----:B------:R-:W-:-:S02]  /*2a20*/  ISETP.GE.AND P0, PT, R16, R108, PT ;  /* 0x0000006c1000720c */ /* 0x000fc40003f06270 */
[-C--:B------:R-:W-:Y:S01]  /*2a30*/  ISETP.GE.AND P6, PT, R7, R108.reuse, PT ;  /* 0x0000006c0700720c */ /* 0x080fe20003fc6270 */
[----:B------:R0:W3:Y:S01]  /*2a40*/  @!P2 LDG.E.U16 R99, [R4.64+0x100] ;  /* 0x000100060463a981 */ /* 0x0000e2000c1e1500 */
[----:B------:R-:W-:Y:S02]  /*2a50*/  IADD3 R3, R3, R17, RZ ;  /* 0x0000001103037210 */ /* 0x000fe40007ffe0ff */
[----:B------:R-:W-:Y:S01]  /*2a60*/  LEA R16, P2, R2, c[0x0][0x220], 0x3 ;  /* 0x0000880002107a11 */ /* 0x000fe200078418ff */
[----:B------:R0:W3:Y:S01]  /*2a70*/  @!P1 LDG.E.U16 R100, [R4.64+0xc0] ;  /* 0x0000c00604649981 */ /* 0x0000e2000c1e1500 */
[----:B------:R-:W-:Y:S02]  /*2a80*/  IADD3 R7, R6, 0x140, RZ ;  /* 0x0000014006077810 */ /* 0x000fe40007ffe0ff */
[----:B------:R-:W-:Y:S02]  /*2a90*/  LEA.HI.X R17, R2, c[0x0][0x224], R3, 0x3, P2 ;  /* 0x0000890002117a11 */ /* 0x000fe400010f1c03 */
[----:B------:R-:W-:-:S02]  /*2aa0*/  ISETP.GE.AND P1, PT, R7, R108, PT ;  /* 0x0000006c0700720c */ /* 0x000fc40003f26270 */
[----:B------:R-:W-:Y:S01]  /*2ab0*/  PRMT R105, RZ, 0x7610, R105 ;  /* 0x00007610ff697816 */ /* 0x000fe20000000069 */
[----:B------:R1:W3:Y:S01]  /*2ac0*/  LDG.E.64 R2, [R16.64] ;  /* 0x0000000610027981 */ /* 0x0002e2000c1e1b00 */
[----:B------:R-:W-:Y:S02]  /*2ad0*/  PRMT R102, RZ, 0x7610, R102 ;  /* 0x00007610ff667816 */ /* 0x000fe40000000066 */
[----:B------:R-:W-:Y:S02]  /*2ae0*/  PRMT R101, RZ, 0x7610, R101 ;  /* 0x00007610ff657816 */ /* 0x000fe40000000065 */
[----:B------:R-:W-:Y:S01]  /*2af0*/  PRMT R104, RZ, 0x7610, R104 ;  /* 0x00007610ff687816 */ /* 0x000fe20000000068 */
[----:B------:R0:W3:Y:S01]  /*2b00*/  @!P0 LDG.E.U16 R105, [R4.64+0x240] ;  /* 0x0002400604698981 */ /* 0x0000e2000c1e1500 */
[----:B------:R-:W-:Y:S02]  /*2b10*/  IADD3 R7, R6, 0x160, RZ ;  /* 0x0000016006077810 */ /* 0x000fe40007ffe0ff */
[----:B------:R-:W-:Y:S01]  /*2b20*/  PRMT R103, RZ, 0x7610, R103 ;  /* 0x00007610ff677816 */ /* 0x000fe20000000067 */
[----:B------:R0:W3:Y:S01]  /*2b30*/  @!P3 LDG.E.U16 R102, [R4.64+0x140] ;  /* 0x000140060466b981 */ /* 0x0000e2000c1e1500 */
[----:B------:R-:W-:-:S02]  /*2b40*/  PRMT R106, RZ, 0x7610, R106 ;  /* 0x00007610ff6a7816 */ /* 0x000fc4000000006a */
[----:B------:R-:W-:Y:S01]  /*2b50*/  ISETP.GE.AND P0, PT, R7, R108, PT ;  /* 0x0000006c0700720c */ /* 0x000fe20003f06270 */
[----:B------:R0:W3:Y:S01]  /*2b60*/  @!P4 LDG.E.U16 R101, [R4.64+0x180] ;  /* 0x000180060465c981 */ /* 0x0000e2000c1e1500 */
[----:B------:R-:W-:-:S03]  /*2b70*/  IADD3 R7, R6, 0x180, RZ ;  /* 0x0000018006077810 */ /* 0x000fc60007ffe0ff */
[----:B------:R0:W3:Y:S01]  /*2b80*/  @!P5 LDG.E.U16 R104, [R4.64+0x1c0] ;  /* 0x0001c0060468d981 */ /* 0x0000e2000c1e1500 */
[----:B------:R-:W-:-:S03]  /*2b90*/  IADD3 R20, R6, 0x1a0, RZ ;  /* 0x000001a006147810 */ /* 0x000fc60007ffe0ff */
[----:B------:R0:W3:Y:S01]  /*2ba0*/  @!P6 LDG.E.U16 R103, [R4.64+0x200] ;  /* 0x000200060467e981 */ /* 0x0000e2000c1e1500 */
[----:B------:R-:W-:-:S03]  /*2bb0*/  IADD3 R21, R6, 0x1c0, RZ ;  /* 0x000001c006157810 */ /* 0x000fc60007ffe0ff */
[----:B------:R0:W3:Y:S01]  /*2bc0*/  @!P1 LDG.E.U16 R106, [R4.64+0x280] ;  /* 0x00028006046a9981 */ /* 0x0000e2000c1e1500 */
[-C--:B------:R-:W-:Y:S02]  /*2bd0*/  ISETP.GE.AND P1, PT, R7, R108.reuse, PT ;  /* 0x0000006c0700720c */ /* 0x080fe40003f26270 */
[----:B------:R-:W-:Y:S02]  /*2be0*/  IADD3 R6, R6, 0x1e0, RZ ;  /* 0x000001e006067810 */ /* 0x000fe40007ffe0ff */
[-C--:B------:R-:W-:Y:S02]  /*2bf0*/  ISETP.GE.AND P2, PT, R20, R108.reuse, PT ;  /* 0x0000006c1400720c */ /* 0x080fe40003f46270 */
[-C--:B------:R-:W-:Y:S02]  /*2c00*/  ISETP.GE.AND P3, PT, R21, R108.reuse, PT ;  /* 0x0000006c1500720c */ /* 0x080fe40003f66270 */
[----:B-1----:R-:W-:Y:S02]  /*2c10*/  PRMT R16, RZ, 0x7610, R16 ;  /* 0x00007610ff107816 */ /* 0x002fe40000000010 */
[----:B------:R-:W-:-:S02]  /*2c20*/  ISETP.GE.AND P4, PT, R6, R108, PT ;  /* 0x0000006c0600720c */ /* 0x000fc40003f86270 */
        /* <DEDUP_REMOVED lines=8> */
[----:B------:R0:W3:Y:S01]  /*2cb0*/  @!P4 LDG.E.U16 R109, [R4.64+0x3c0] ;  /* 0x0003c006046dc981 */ /* 0x0000e2000c1e1500 */
[----:B------:R-:W-:-:S02]  /*2cc0*/  IMAD R21, R95, c[0x0][0x198], RZ ;  /* 0x000066005f157a24 */ /* 0x000fc400078e02ff */
[----:B------:R-:W-:-:S04]  /*2cd0*/  IMAD.WIDE.U32 R6, R96, c[0x0][0x198], RZ ;  /* 0x0000660060067a25 */ /* 0x000fc800078e00ff */
[----:B------:R-:W-:Y:S02]  /*2ce0*/  IMAD R21, R96, c[0x0][0x19c], R21 ;  /* 0x0000670060157a24 */ /* 0x000fe400078e0215 */
[----:B------:R-:W-:-:S03]  /*2cf0*/  IMAD R20, R98, c[0x0][0x1a0], RZ ;  /* 0x0000680062147a24 */ /* 0x000fc600078e02ff */
[----:B------:R-:W-:Y:S01]  /*2d00*/  IADD3 R7, R7, R21, RZ ;  /* 0x0000001507077210 */ /* 0x000fe20007ffe0ff */
[----:B------:R-:W-:-:S04]  /*2d10*/  IMAD R21, R25, c[0x0][0x1a4], R20 ;  /* 0x0000690019157a24 */ /* 0x000fc800078e0214 */
[----:B------:R-:W-:Y:S01]  /*2d20*/  IMAD.WIDE.U32 R6, R25, c[0x0][0x1a0], R6 ;  /* 0x0000680019067a25 */ /* 0x000fe200078e0006 */
[----:B0-----:R-:W-:-:S04]  /*2d30*/  IADD3 R5, R86, 0x100, RZ ;  /* 0x0000010056057810 */ /* 0x001fc80007ffe0ff */
[----:B------:R-:W-:Y:S02]  /*2d40*/  IADD3 R7, R7, R21, RZ ;  /* 0x0000001507077210 */ /* 0x000fe40007ffe0ff */
[----:B------:R-:W-:-:S04]  /*2d50*/  LEA R20, P0, R6, c[0x0][0x228], 0x3 ;  /* 0x00008a0006147a11 */ /* 0x000fc800078018ff */
[----:B------:R-:W-:Y:S02]  /*2d60*/  LEA.HI.X R21, R6, c[0x0][0x22c], R7, 0x3, P0 ;  /* 0x00008b0006157a11 */ /* 0x000fe400000f1c07 */
[----:B------:R-:W-:Y:S02]  /*2d70*/  IADD3 R7, R86, 0x120, RZ ;  /* 0x0000012056077810 */ /* 0x000fe40007ffe0ff */
[----:B------:R-:W-:Y:S02]  /*2d80*/  LOP3.LUT R127, R88, 0x1f, RZ, 0xc0, !PT ;  /* 0x0000001f587f7812 */ /* 0x000fe400078ec0ff */
[-C--:B------:R-:W-:Y:S01]  /*2d90*/  LEA.HI.SX32 R5, R5, R86.reuse, 0x1b ;  /* 0x0000005605057211 */ /* 0x080fe200078fdaff */
[----:B------:R-:W5:Y:S01]  /*2da0*/  LDG.E.64 R20, [R20.64] ;  /* 0x0000000614147981 */ /* 0x000f62000c1e1b00 */
[----:B------:R-:W-:Y:S02]  /*2db0*/  LEA.HI.SX32 R7, R7, R86, 0x1b ;  /* 0x0000005607077211 */ /* 0x000fe400078fdaff */
[----:B------:R-:W-:-:S02]  /*2dc0*/  IADD3 R111, R86, 0x140, RZ ;  /* 0x00000140566f7810 */ /* 0x000fc40007ffe0ff */
[----:B------:R-:W-:Y:S02]  /*2dd0*/  ISETP.NE.AND P0, PT, R127, RZ, PT ;  /* 0x000000ff7f00720c */ /* 0x000fe40003f05270 */
[----:B------:R-:W-:Y:S02]  /*2de0*/  LEA.HI.SX32 R111, R111, R86, 0x1b ;  /* 0x000000566f6f7211 */ /* 0x000fe400078fdaff */
[----:B------:R-:W-:Y:S02]  /*2df0*/  ISETP.LT.OR P1, PT, R172, 0x2, P0 ;  /* 0x00000002ac00780c */ /* 0x000fe40000721670 */
[----:B------:R-:W-:Y:S02]  /*2e00*/  SHF.L.U32 R111, R111, 0x1, RZ ;  /* 0x000000016f6f7819 */ /* 0x000fe400000006ff */
[----:B------:R-:W-:Y:S01]  /*2e10*/  ISETP.NE.AND P2, PT, R88, RZ, PT ;  /* 0x000000ff5800720c */ /* 0x000fe20003f45270 */
[----:B--2---:R-:W-:Y:S04]  /*2e20*/  STS.U16 [R72], R19 ;  /* 0x0000001348007388 */ /* 0x004fe80000000400 */
[----:B----4-:R0:W-:Y:S04]  /*2e30*/  STS.U16 [R71+0x40], R18 ;  /* 0x0000401247007388 */ /* 0x0101e80000000400 */
[----:B---3--:R-:W-:Y:S04]  /*2e40*/  STS.U16 [R70+0x80], R97 ;  /* 0x0000806146007388 */ /* 0x008fe80000000400 */
[----:B------:R1:W-:Y:S01]  /*2e50*/  STS.U16 [R69+0xc0], R100 ;  /* 0x0000c06445007388 */ /* 0x0003e20000000400 */
[----:B0-----:R-:W-:-:S03]  /*2e60*/  SHF.L.U32 R18, R5, 0x1, RZ ;  /* 0x0000000105127819 */ /* 0x001fc600000006ff */
[----:B------:R-:W-:Y:S01]  /*2e70*/  STS.U16 [R68+0x100], R99 ;  /* 0x0001006344007388 */ /* 0x000fe20000000400 */
[----:B------:R-:W-:Y:S02]  /*2e80*/  FMUL.FTZ R19, R2, 1.4426950216293334961 ;  /* 0x3fb8aa3b02137820 */ /* 0x000fe40000410000 */
[-C--:B------:R-:W-:Y:S01]  /*2e90*/  FMUL.FTZ R4, R3, R58.reuse ;  /* 0x0000003a03047220 */ /* 0x080fe20000410000 */
[----:B-1----:R-:W-:Y:S01]  /*2ea0*/  SHF.L.U32 R100, R7, 0x1, RZ ;  /* 0x0000000107647819 */ /* 0x002fe200000006ff */
[----:B------:R-:W-:Y:S01]  /*2eb0*/  FMUL.FTZ R6, R19, R58 ;  /* 0x0000003a13067220 */ /* 0x000fe20000410000 */
[----:B------:R-:W-:Y:S01]  /*2ec0*/  IADD3 R5, R86, 0x160, RZ ;  /* 0x0000016056057810 */ /* 0x000fe20007ffe0ff */
[----:B------:R-:W-:Y:S01]  /*2ed0*/  FMUL.RZ R4, R4, 0.15915493667125701904 ;  /* 0x3e22f98304047820 */ /* 0x000fe2000040c000 */
[----:B------:R-:W-:Y:S01]  /*2ee0*/  IADD3 R7, R86, 0x180, RZ ;  /* 0x0000018056077810 */ /* 0x000fe20007ffe0ff */
[----:B------:R-:W-:Y:S04]  /*2ef0*/  STS.U16 [R67+0x140], R102 ;  /* 0x0001406643007388 */ /* 0x000fe80000000400 */
[----:B------:R-:W-:Y:S01]  /*2f00*/  STS.U16 [R66+0x180], R101 ;  /* 0x0001806542007388 */ /* 0x000fe20000000400 */
[----:B------:R-:W-:Y:S03]  /*2f10*/  MUFU.EX2 R6, R6 ;  /* 0x0000000600067308 */ /* 0x000fe60000000800 */
[----:B------:R-:W-:Y:S01]  /*2f20*/  STS.U16 [R65+0x1c0], R104 ;  /* 0x0001c06841007388 */ /* 0x000fe20000000400 */
[----:B------:R-:W-:-:S03]  /*2f30*/  LEA.HI.SX32 R5, R5, R86, 0x1b ;  /* 0x0000005605057211 */ /* 0x000fc600078fdaff */
[----:B------:R0:W-:Y:S01]  /*2f40*/  STS.U16 [R18+0x200], R103 ;  /* 0x0002006712007388 */ /* 0x0001e20000000400 */
[----:B------:R-:W-:-:S03]  /*2f50*/  IADD3 R97, R86, 0x1a0, RZ ;  /* 0x000001a056617810 */ /* 0x000fc60007ffe0ff */
[----:B------:R1:W-:Y:S01]  /*2f60*/  STS.U16 [R100+0x240], R105 ;  /* 0x0002406964007388 */ /* 0x0003e20000000400 */
[----:B------:R-:W-:Y:S01]  /*2f70*/  LEA.HI.SX32 R7, R7, R86, 0x1b ;  /* 0x0000005607077211 */ /* 0x000fe200078fdaff */
[----:B0-----:R-:W-:Y:S02]  /*2f80*/  MUFU.SIN R103, R4 ;  /* 0x0000000400677308 */ /* 0x001fe40000000400 */
[----:B------:R0:W-:Y:S01]  /*2f90*/  STS.U16 [R111+0x280], R106 ;  /* 0x0002806a6f007388 */ /* 0x0001e20000000400 */
[----:B------:R-:W-:-:S05]  /*2fa0*/  IADD3 R99, R86, 0x1c0, RZ ;  /* 0x000001c056637810 */ /* 0x000fca0007ffe0ff */
[----:B-1----:R-:W1:Y:S01]  /*2fb0*/  MUFU.COS R105, R4 ;  /* 0x0000000400697308 */ /* 0x002e620000000000 */
[C---:B------:R-:W-:Y:S02]  /*2fc0*/  IADD3 R101, R86.reuse, 0x1e0, RZ ;  /* 0x000001e056657810 */ /* 0x040fe40007ffe0ff */
[----:B0-----:R-:W-:Y:S02]  /*2fd0*/  SHF.L.U32 R111, R5, 0x1, RZ ;  /* 0x00000001056f7819 */ /* 0x001fe400000006ff */
[-C--:B------:R-:W-:Y:S02]  /*2fe0*/  LEA.HI.SX32 R97, R97, R86.reuse, 0x1b ;  /* 0x0000005661617211 */ /* 0x080fe400078fdaff */
[----:B------:R-:W-:Y:S02]  /*2ff0*/  SHF.L.U32 R100, R7, 0x1, RZ ;  /* 0x0000000107647819 */ /* 0x000fe400000006ff */
[----:B------:R-:W-:Y:S02]  /*3000*/  SHF.L.U32 R7, R86, 0x4, RZ ;  /* 0x0000000456077819 */ /* 0x000fe400000006ff */
[-C--:B------:R-:W-:Y:S01]  /*3010*/  LEA.HI.SX32 R99, R99, R86.reuse, 0x1b ;  /* 0x0000005663637211 */ /* 0x080fe200078fdaff */
[----:B------:R0:W-:Y:S01]  /*3020*/  STS.U16 [R111+0x2c0], R16 ;  /* 0x0002c0106f007388 */ /* 0x0001e20000000400 */
[----:B------:R-:W-:-:S02]  /*3030*/  LEA.HI.SX32 R101, R101, R86, 0x1b ;  /* 0x0000005665657211 */ /* 0x000fc400078fdaff */
[----:B------:R-:W-:Y:S02]  /*3040*/  @!P1 IADD3 R18, R172, -0x2, RZ ;  /* 0xfffffffeac129810 */ /* 0x000fe40007ffe0ff */
[----:B------:R-:W-:Y:S02]  /*3050*/  SHF.L.U32 R102, R97, 0x1, RZ ;  /* 0x0000000161667819 */ /* 0x000fe400000006ff */
[----:B------:R-:W-:Y:S01]  /*3060*/  LEA R97, R22, R25, 0x8 ;  /* 0x0000001916617211 */ /* 0x000fe200078e40ff */
[----:B------:R2:W-:Y:S01]  /*3070*/  STS.U16 [R100+0x300], R17 ;  /* 0x0003001164007388 */ /* 0x0005e20000000400 */
[----:B------:R-:W-:Y:S02]  /*3080*/  SHF.L.U32 R99, R99, 0x1, RZ ;  /* 0x0000000163637819 */ /* 0x000fe400000006ff */
[----:B0-----:R-:W-:Y:S02]  /*3090*/  LEA.HI.SX32 R16, R7, R7, 0x1b ;  /* 0x0000000707107211 */ /* 0x001fe400078fdaff */
[----:B------:R-:W-:-:S02]  /*30a0*/  @P2 IADD3 R97, R88, 0x200, RZ ;  /* 0x0000020058612810 */ /* 0x000fc40007ffe0ff */
[----:B------:R-:W-:Y:S01]  /*30b0*/  SHF.L.U32 R104, R101, 0x1, RZ ;  /* 0x0000000165687819 */ /* 0x000fe200000006ff */
[----:B------:R0:W-:Y:S01]  /*30c0*/  STS.U16 [R102+0x340], R107 ;  /* 0x0003406b66007388 */ /* 0x0001e20000000400 */
[----:B--2---:R-:W-:Y:S01]  /*30d0*/  @!P1 IMAD R17, R18, c[0x0][0x16c], R25 ;  /* 0x00005b0012119a24 */ /* 0x004fe200078e0219 */
[----:B------:R-:W-:Y:S01]  /*30e0*/  SHF.L.U32 R18, R16, 0x1, RZ ;  /* 0x0000000110127819 */ /* 0x000fe200000006ff */
[C---:B-1----:R-:W-:Y:S01]  /*30f0*/  FMUL.FTZ R4, R6.reuse, R105 ;  /* 0x0000006906047220 */ /* 0x042fe20000410000 */
[----:B------:R-:W-:Y:S01]  /*3100*/  SHF.L.U32 R101, R97, 0x3, RZ ;  /* 0x0000000361657819 */ /* 0x000fe200000006ff */
[----:B------:R-:W-:Y:S01]  /*3110*/  FMUL.FTZ R5, R6, R103 ;  /* 0x0000006706057220 */ /* 0x000fe20000410000 */
[----:B------:R1:W-:Y:S04]  /*3120*/  STS.U16 [R99+0x380], R108 ;  /* 0x0003806c63007388 */ /* 0x0003e80000000400 */
        /* <DEDUP_REMOVED lines=13> */
[----:B------:R-:W2:Y:S04]  /*3200*/  LDS.U16 R143, [R18+0x16] ;  /* 0x00001600128f7984 */ /* 0x000ea80000000400 */
[----:B------:R-:W2:Y:S04]  /*3210*/  LDS.U16 R131, [R18+0x18] ;  /* 0x0000180012837984 */ /* 0x000ea80000000400 */
[----:B------:R-:W3:Y:S04]  /*3220*/  LDS.U16 R132, [R18+0x1a] ;  /* 0x00001a0012847984 */ /* 0x000ee80000000400 */
[----:B------:R-:W3:Y:S04]  /*3230*/  LDS.U16 R124, [R18+0x1c] ;  /* 0x00001c00127c7984 */ /* 0x000ee80000000400 */
[----:B------:R0:W3:Y:S04]  /*3240*/  LDS.U16 R121, [R18+0x1e] ;  /* 0x00001e0012797984 */ /* 0x0000e80000000400 */
[----:B------:R0:W-:Y:S01]  /*3250*/  STS.64 [R101+0x10b0], R4 ;  /* 0x0010b00465007388 */ /* 0x0001e20000000a00 */
[----:B------:R-:W-:-:S04]  /*3260*/  FMUL.FTZ R97, R3, R56 ;  /* 0x0000003803617220 */ /* 0x000fc80000410000 */
[----:B------:R-:W-:Y:S02]  /*3270*/  FMUL.RZ R103, R97, 0.15915493667125701904 ;  /* 0x3e22f98361677820 */ /* 0x000fe4000040c000 */
[----:B------:R-:W-:Y:S01]  /*3280*/  FMUL.FTZ R97, R19, R56 ;  /* 0x0000003813617220 */ /* 0x000fe20000410000 */
[----:B------:R-:W-:Y:S01]  /*3290*/  CS2R R6, SRZ ;  /* 0x0000000000067805 */ /* 0x000fe2000001ff00 */
[----:B------:R-:W-:Y:S01]  /*32a0*/  @!P1 IMAD.WIDE R16, R17, 0x10, R14 ;  /* 0x0000001011109825 */ /* 0x000fe200078e020e */
[----:B------:R-:W-:Y:S06]  /*32b0*/  BAR.SYNC.DEFER_BLOCKING 0x0 ;  /* 0x0000000000007b1d */ /* 0x000fec0000010000 */
[----:B0-----:R-:W-:Y:S01]  /*32c0*/  MUFU.SIN R102, R103 ;  /* 0x0000006700667308 */ /* 0x001fe20000000400 */
[----:B-1----:R-:W-:-:S07]  /*32d0*/  FMUL.FTZ R99, R3, R54 ;  /* 0x0000003603637220 */ /* 0x002fce0000410000 */
[----:B------:R-:W0:Y:S01]  /*32e0*/  MUFU.EX2 R97, R97 ;  /* 0x0000006100617308 */ /* 0x000e220000000800 */
[----:B--2---:R-:W-:-:S07]  /*32f0*/  FMUL.RZ R104, R99, 0.15915493667125701904 ;  /* 0x3e22f98363687820 */ /* 0x004fce000040c000 */
[----:B------:R-:W1:Y:S01]  /*3300*/  MUFU.COS R100, R103 ;  /* 0x0000006700647308 */ /* 0x000e620000000000 */
[----:B------:R2:W5:Y:S01]  /*3310*/  @!P1 LDG.E.64 R6, [R16.64+0x8] ;  /* 0x0000080610069981 */ /* 0x000562000c1e1b00 */
[----:B------:R-:W-:Y:S01]  /*3320*/  PRMT R111, RZ, 0x5410, R171 ;  /* 0x00005410ff6f7816 */ /* 0x000fe200000000ab */
[----:B------:R-:W-:Y:S02]  /*3330*/  FMUL.FTZ R18, R3, R50 ;  /* 0x0000003203127220 */ /* 0x000fe40000410000 */
[----:B--2---:R-:W-:-:S03]  /*3340*/  FMUL.FTZ R16, R19, R54 ;  /* 0x0000003613107220 */ /* 0x004fc60000410000 */
[----:B------:R-:W-:Y:S01]  /*3350*/  MUFU.SIN R99, R104 ;  /* 0x0000006800637308 */ /* 0x000fe20000000400 */
[----:B------:R-:W-:Y:S02]  /*3360*/  FMUL.FTZ R17, R3, R52 ;  /* 0x0000003403117220 */ /* 0x000fe40000410000 */
[----:B0-----:R-:W-:-:S05]  /*3370*/  FMUL.FTZ R102, R97, R102 ;  /* 0x0000006661667220 */ /* 0x001fca0000410000 */
[----:B------:R0:W-:Y:S01]  /*3380*/  MUFU.COS R101, R104 ;  /* 0x0000006800657308 */ /* 0x0001e20000000000 */
[----:B------:R-:W-:-:S07]  /*3390*/  FMUL.RZ R105, R17, 0.15915493667125701904 ;  /* 0x3e22f98311697820 */ /* 0x000fce000040c000 */
[----:B------:R-:W2:Y:S01]  /*33a0*/  MUFU.EX2 R16, R16 ;  /* 0x0000001000107308 */ /* 0x000ea20000000800 */
[----:B0-----:R-:W-:Y:S02]  /*33b0*/  FMUL.FTZ R104, R3, R48 ;  /* 0x0000003003687220 */ /* 0x001fe40000410000 */
[----:B------:R-:W-:Y:S02]  /*33c0*/  FMUL.RZ R106, R18, 0.15915493667125701904 ;  /* 0x3e22f983126a7820 */ /* 0x000fe4000040c000 */
[----:B------:R-:W-:Y:S02]  /*33d0*/  FMUL.RZ R107, R104, 0.15915493667125701904 ;  /* 0x3e22f983686b7820 */ /* 0x000fe4000040c000 */
[----:B------:R-:W-:Y:S02]  /*33e0*/  FMUL.FTZ R133, R111, R58 ;  /* 0x0000003a6f857220 */ /* 0x000fe40000410000 */
[----:B------:R-:W-:Y:S02]  /*33f0*/  FMUL.FTZ R17, R19, R52 ;  /* 0x0000003413117220 */ /* 0x000fe40000410000 */
[----:B-1----:R-:W-:Y:S01]  /*3400*/  FMUL.FTZ R100, R97, R100 ;  /* 0x0000006461647220 */ /* 0x002fe20000410000 */
[----:B------:R-:W-:Y:S01]  /*3410*/  MUFU.SIN R116, R107 ;  /* 0x0000006b00747308 */ /* 0x000fe20000000400 */
[----:B------:R-:W-:Y:S01]  /*3420*/  FMUL.FTZ R97, RZ, R102 ;  /* 0x00000066ff617220 */ /* 0x000fe20000410000 */
[----:B------:R-:W-:Y:S01]  /*3430*/  PRMT R109, RZ, 0x5410, R63 ;  /* 0x00005410ff6d7816 */ /* 0x000fe2000000003f */
[----:B------:R-:W-:-:S02]  /*3440*/  FMUL.FTZ R18, R19, R50 ;  /* 0x0000003213127220 */ /* 0x000fc40000410000 */
[----:B------:R-:W-:-:S03]  /*3450*/  FMUL.FTZ R104, R19, R48 ;  /* 0x0000003013687220 */ /* 0x000fc60000410000 */
[----:B------:R0:W-:Y:S01]  /*3460*/  MUFU.COS R114, R107 ;  /* 0x0000006b00727308 */ /* 0x0001e20000000000 */
[----:B------:R-:W-:-:S07]  /*3470*/  FFMA.FTZ R97, R100, R133, -R97 ;  /* 0x0000008564617223 */ /* 0x000fce0000010861 */
[----:B------:R-:W-:Y:S01]  /*3480*/  MUFU.SIN R110, R105 ;  /* 0x00000069006e7308 */ /* 0x000fe20000000400 */
[----:B0-----:R-:W-:-:S07]  /*3490*/  FMUL.FTZ R107, R102, R133 ;  /* 0x00000085666b7220 */ /* 0x001fce0000410000 */
[----:B------:R0:W-:Y:S01]  /*34a0*/  MUFU.COS R108, R105 ;  /* 0x00000069006c7308 */ /* 0x0001e20000000000 */
[----:B------:R-:W-:-:S07]  /*34b0*/  FFMA.FTZ R107, RZ, R100, R107 ;  /* 0x00000064ff6b7223 */ /* 0x000fce000001006b */
[----:B------:R-:W-:Y:S01]  /*34c0*/  MUFU.SIN R113, R106 ;  /* 0x0000006a00717308 */ /* 0x000fe20000000400 */
[----:B0-----:R-:W-:-:S07]  /*34d0*/  FMUL.FTZ R105, R19, R46 ;  /* 0x0000002e13697220 */ /* 0x001fce0000410000 */
[----:B------:R0:W-:Y:S01]  /*34e0*/  MUFU.COS R103, R106 ;  /* 0x0000006a00677308 */ /* 0x0001e20000000000 */
[----:B------:R-:W-:Y:S02]  /*34f0*/  FFMA.FTZ R97, R109, R56, R97 ;  /* 0x000000386d617223 */ /* 0x000fe40000010061 */
[----:B0-----:R-:W-:-:S05]  /*3500*/  FMUL.FTZ R106, R19, R44 ;  /* 0x0000002c136a7220 */ /* 0x001fca0000410000 */
[----:B------:R-:W0:Y:S01]  /*3510*/  MUFU.EX2 R17, R17 ;  /* 0x0000001100117308 */ /* 0x000e220000000800 */
[----:B------:R-:W-:Y:S02]  /*3520*/  FMUL.FTZ R19, R3, R46 ;  /* 0x0000002e03137220 */ /* 0x000fe40000410000 */
[----:B------:R-:W-:Y:S02]  /*3530*/  FADD.FTZ R107, RZ, R107 ;  /* 0x0000006bff6b7221 */ /* 0x000fe40000010000 */
[----:B------:R-:W-:-:S03]  /*3540*/  FMUL.RZ R112, R19, 0.15915493667125701904 ;  /* 0x3e22f98313707820 */ /* 0x000fc6000040c000 */
[----:B------:R2:W-:Y:S01]  /*3550*/  MUFU.EX2 R119, R106 ;  /* 0x0000006a00777308 */ /* 0x0005e20000000800 */
[----:B------:R-:W-:Y:S02]  /*3560*/  FMUL.FTZ R19, R3, R44 ;  /* 0x0000002c03137220 */ /* 0x000fe40000410000 */
[----:B--2---:R-:W-:-:S05]  /*3570*/  FMUL.FTZ R106, R16, R99 ;  /* 0x00000063106a7220 */ /* 0x004fca0000410000 */
[----:B------:R1:W-:Y:S01]  /*3580*/  MUFU.EX2 R115, R104 ;  /* 0x0000006800737308 */ /* 0x0003e20000000800 */
[----:B------:R-:W-:Y:S02]  /*3590*/  FMUL.FTZ R99, R106, R97 ;  /* 0x000000616a637220 */ /* 0x000fe40000410000 */
[----:B-1----:R-:W-:Y:S02]  /*35a0*/  FMUL.FTZ R104, R16, R101 ;  /* 0x0000006510687220 */ /* 0x002fe40000410000 */
[----:B------:R-:W-:Y:S02]  /*35b0*/  FMUL.RZ R101, R19, 0.15915493667125701904 ;  /* 0x3e22f98313657820 */ /* 0x000fe4000040c000 */
[-C--:B------:R-:W-:Y:S01]  /*35c0*/  FMUL.FTZ R19, R106, R107.reuse ;  /* 0x0000006b6a137220 */ /* 0x080fe20000410000 */
[----:B------:R-:W1:Y:S01]  /*35d0*/  MUFU.EX2 R18, R18 ;  /* 0x0000001200127308 */ /* 0x000e620000000800 */
[C---:B------:R-:W-:Y:S01]  /*35e0*/  FFMA.FTZ R99, R104.reuse, R107, R99 ;  /* 0x0000006b68637223 */ /* 0x040fe20000010063 */
[----:B------:R-:W-:Y:S01]  /*35f0*/  PRMT R107, RZ, 0x5410, R62 ;  /* 0x00005410ff6b7816 */ /* 0x000fe2000000003e */
[----:B------:R-:W-:-:S02]  /*3600*/  FFMA.FTZ R19, R104, R97, -R19 ;  /* 0x0000006168137223 */ /* 0x000fc40000010813 */
[----:B0-----:R-:W-:Y:S02]  /*3610*/  FMUL.FTZ R110, R17, R110 ;  /* 0x0000006e116e7220 */ /* 0x001fe40000410000 */
[----:B------:R-:W-:Y:S02]  /*3620*/  FADD.FTZ R99, RZ, R99 ;  /* 0x00000063ff637221 */ /* 0x000fe40000010000 */
[----:B------:R-:W-:Y:S02]  /*3630*/  FFMA.FTZ R19, R107, R54, R19 ;  /* 0x000000366b137223 */ /* 0x000fe40000010013 */
[----:B------:R-:W-:Y:S02]  /*3640*/  FMUL.FTZ R108, R17, R108 ;  /* 0x0000006c116c7220 */ /* 0x000fe40000410000 */
[C---:B------:R-:W-:Y:S01]  /*3650*/  FMUL.FTZ R17, R110.reuse, R99 ;  /* 0x000000636e117220 */ /* 0x040fe20000410000 */
[----:B------:R0:W-:Y:S01]  /*3660*/  MUFU.EX2 R117, R105 ;  /* 0x0000006900757308 */ /* 0x0001e20000000800 */
[----:B------:R-:W-:-:S02]  /*3670*/  FMUL.FTZ R97, R110, R19 ;  /* 0x000000136e617220 */ /* 0x000fc40000410000 */
[C---:B------:R-:W-:Y:S02]  /*3680*/  FFMA.FTZ R17, R108.reuse, R19, -R17 ;  /* 0x000000136c117223 */ /* 0x040fe40000010811 */
[----:B------:R-:W-:-:S03]  /*3690*/  FFMA.FTZ R97, R108, R99, R97 ;  /* 0x000000636c617223 */ /* 0x000fc60000010061 */
[----:B------:R-:W2:Y:S01]  /*36a0*/  MUFU.COS R120, R112 ;  /* 0x0000007000787308 */ /* 0x000ea20000000000 */
[----:B0-----:R-:W-:Y:S01]  /*36b0*/  PRMT R105, RZ, 0x5410, R61 ;  /* 0x00005410ff697816 */ /* 0x001fe2000000003d */
[----:B-1----:R-:W-:Y:S02]  /*36c0*/  FMUL.FTZ R113, R18, R113 ;  /* 0x0000007112717220 */ /* 0x002fe40000410000 */
[----:B------:R-:W-:-:S04]  /*36d0*/  FADD.FTZ R97, RZ, R97 ;  /* 0x00000061ff617221 */ /* 0x000fc80000010000 */
[----:B------:R0:W1:Y:S01]  /*36e0*/  MUFU.SIN R118, R112 ;  /* 0x0000007000767308 */ /* 0x0000620000000400 */
[----:B------:R-:W-:-:S07]  /*36f0*/  FFMA.FTZ R17, R105, R52, R17 ;  /* 0x0000003469117223 */ /* 0x000fce0000010011 */
[----:B------:R-:W1:Y:S01]  /*3700*/  MUFU.COS R122, R101 ;  /* 0x00000065007a7308 */ /* 0x000e620000000000 */
[----:B0-----:R-:W-:Y:S02]  /*3710*/  FMUL.FTZ R112, R18, R103 ;  /* 0x0000006712707220 */ /* 0x001fe40000410000 */
[----:B------:R-:W-:-:S05]  /*3720*/  FMUL.FTZ R19, R113, R17 ;  /* 0x0000001171137220 */ /* 0x000fca0000410000 */
[----:B------:R-:W0:Y:S01]  /*3730*/  MUFU.SIN R16, R101 ;  /* 0x0000006500107308 */ /* 0x000e220000000400 */
[-C--:B------:R-:W-:Y:S01]  /*3740*/  FMUL.FTZ R18, R113, R97.reuse ;  /* 0x0000006171127220 */ /* 0x080fe20000410000 */
[----:B------:R-:W-:Y:S01]  /*3750*/  PRMT R103, RZ, 0x5410, R60 ;  /* 0x00005410ff677816 */ /* 0x000fe2000000003c */
[C---:B------:R-:W-:Y:S02]  /*3760*/  FFMA.FTZ R97, R112.reuse, R97, R19 ;  /* 0x0000006170617223 */ /* 0x040fe40000010013 */
[----:B------:R-:W-:Y:S02]  /*3770*/  FFMA.FTZ R18, R112, R17, -R18 ;  /* 0x0000001170127223 */ /* 0x000fe40000010812 */
[C---:B------:R-:W-:Y:S02]  /*3780*/  FMUL.FTZ R114, R115.reuse, R114 ;  /* 0x0000007273727220 */ /* 0x040fe40000410000 */
[----:B------:R-:W-:Y:S02]  /*3790*/  FMUL.FTZ R115, R115, R116 ;  /* 0x0000007473737220 */ /* 0x000fe40000410000 */
[----:B--2---:R-:W-:-:S02]  /*37a0*/  FMUL.FTZ R116, R117, R120 ;  /* 0x0000007875747220 */ /* 0x004fc40000410000 */
[----:B------:R-:W-:Y:S02]  /*37b0*/  FADD.FTZ R97, RZ, R97 ;  /* 0x00000061ff617221 */ /* 0x000fe40000010000 */
[----:B-1----:R-:W-:Y:S02]  /*37c0*/  FMUL.FTZ R117, R117, R118 ;  /* 0x0000007675757220 */ /* 0x002fe40000410000 */
[----:B------:R-:W-:Y:S02]  /*37d0*/  FMUL.FTZ R17, R5, R102 ;  /* 0x0000006605117220 */ /* 0x000fe40000410000 */
[----:B------:R-:W-:Y:S02]  /*37e0*/  FFMA.FTZ R99, R103, R50, R18 ;  /* 0x0000003267637223 */ /* 0x000fe40000010012 */
[C---:B------:R-:W-:Y:S02]  /*37f0*/  FMUL.FTZ R118, R119.reuse, R122 ;  /* 0x0000007a77767220 */ /* 0x040fe40000410000 */
[----:B0-----:R-:W-:-:S02]  /*3800*/  FMUL.FTZ R119, R119, R16 ;  /* 0x0000001077777220 */ /* 0x001fc40000410000 */
[C---:B------:R-:W-:Y:S02]  /*3810*/  FMUL.FTZ R16, R4.reuse, R102 ;  /* 0x0000006604107220 */ /* 0x040fe40000410000 */
[C---:B------:R-:W-:Y:S02]  /*3820*/  FMUL.FTZ R101, R115.reuse, R97 ;  /* 0x0000006173657220 */ /* 0x040fe40000410000 */
[-C--:B------:R-:W-:Y:S02]  /*3830*/  FFMA.FTZ R17, R4, R100.reuse, -R17 ;  /* 0x0000006404117223 */ /* 0x080fe40000010811 */
[-C--:B------:R-:W-:Y:S02]  /*3840*/  FMUL.FTZ R120, R115, R99.reuse ;  /* 0x0000006373787220 */ /* 0x080fe40000410000 */
[----:B------:R-:W-:Y:S02]  /*3850*/  FFMA.FTZ R19, R5, R100, R16 ;  /* 0x0000006405137223 */ /* 0x000fe40000010010 */
[----:B------:R-:W-:Y:S01]  /*3860*/  FFMA.FTZ R99, R114, R99, -R101 ;  /* 0x0000006372637223 */ /* 0x000fe20000010865 */
[----:B------:R-:W-:Y:S01]  /*3870*/  PRMT R101, RZ, 0x5410, R59 ;  /* 0x00005410ff657816 */ /* 0x000fe2000000003b */
[----:B------:R-:W-:-:S02]  /*3880*/  FMUL.FTZ R18, R106, R17 ;  /* 0x000000116a127220 */ /* 0x000fc40000410000 */
[----:B------:R-:W-:Y:S02]  /*3890*/  FFMA.FTZ R120, R114, R97, R120 ;  /* 0x0000006172787223 */ /* 0x000fe40000010078 */
[-C--:B------:R-:W-:Y:S02]  /*38a0*/  FMUL.FTZ R16, R106, R19.reuse ;  /* 0x000000136a107220 */ /* 0x080fe40000410000 */
[C---:B------:R-:W-:Y:S02]  /*38b0*/  FFMA.FTZ R19, R104.reuse, R19, R18 ;  /* 0x0000001368137223 */ /* 0x040fe40000010012 */
[----:B------:R-:W-:Y:S02]  /*38c0*/  FADD.FTZ R120, RZ, R120 ;  /* 0x00000078ff787221 */ /* 0x000fe40000010000 */
[----:B------:R-:W-:Y:S02]  /*38d0*/  FFMA.FTZ R99, R101, R48, R99 ;  /* 0x0000003065637223 */ /* 0x000fe40000010063 */
[----:B------:R-:W-:-:S02]  /*38e0*/  FFMA.FTZ R17, R104, R17, -R16 ;  /* 0x0000001168117223 */ /* 0x000fc40000010810 */
[C---:B------:R-:W-:Y:S02]  /*38f0*/  FMUL.FTZ R16, R110.reuse, R19 ;  /* 0x000000136e107220 */ /* 0x040fe40000410000 */
[CC--:B------:R-:W-:Y:S02]  /*3900*/  FMUL.FTZ R97, R117.reuse, R120.reuse ;  /* 0x0000007875617220 */ /* 0x0c0fe40000410000 */
[----:B------:R-:W-:Y:S02]  /*3910*/  FMUL.FTZ R123, R117, R99 ;  /* 0x00000063757b7220 */ /* 0x000fe40000410000 */
[-C--:B------:R-:W-:Y:S02]  /*3920*/  FMUL.FTZ R18, R110, R17.reuse ;  /* 0x000000116e127220 */ /* 0x080fe40000410000 */
[----:B------:R-:W-:Y:S02]  /*3930*/  FFMA.FTZ R16, R108, R17, -R16 ;  /* 0x000000116c107223 */ /* 0x000fe40000010810 */
[C---:B------:R-:W-:Y:S01]  /*3940*/  FFMA.FTZ R97, R116.reuse, R99, -R97 ;  /* 0x0000006374617223 */ /* 0x040fe20000010861 */
[----:B------:R-:W-:Y:S01]  /*3950*/  PRMT R99, RZ, 0x5410, R57 ;  /* 0x00005410ff637816 */ /* 0x000fe20000000039 */
[----:B------:R-:W-:-:S02]  /*3960*/  FFMA.FTZ R123, R116, R120, R123 ;  /* 0x00000078747b7223 */ /* 0x000fc4000001007b */
[----:B------:R-:W-:Y:S02]  /*3970*/  FFMA.FTZ R18, R108, R19, R18 ;  /* 0x000000136c127223 */ /* 0x000fe40000010012 */
[----:B------:R-:W-:Y:S02]  /*3980*/  FMUL.FTZ R19, R113, R16 ;  /* 0x0000001071137220 */ /* 0x000fe40000410000 */
[----:B------:R-:W-:Y:S01]  /*3990*/  FADD.FTZ R123, RZ, R123 ;  /* 0x0000007bff7b7221 */ /* 0x000fe20000010000 */
[----:B------:R-:W-:Y:S01]  /*39a0*/  ISETP.NE.AND P1, PT, R88, 0x1f, PT ;  /* 0x0000001f5800780c */ /* 0x000fe20003f25270 */
[----:B------:R-:W-:Y:S02]  /*39b0*/  FFMA.FTZ R97, R99, R46, R97 ;  /* 0x0000002e63617223 */ /* 0x000fe40000010061 */
[-C--:B------:R-:W-:Y:S02]  /*39c0*/  FMUL.FTZ R17, R113, R18.reuse ;  /* 0x0000001271117220 */ /* 0x080fe40000410000 */
[----:B------:R-:W-:-:S02]  /*39d0*/  FFMA.FTZ R120, R112, R18, R19 ;  /* 0x0000001270787223 */ /* 0x000fc40000010013 */
[C---:B------:R-:W-:Y:S02]  /*39e0*/  FMUL.FTZ R18, R119.reuse, R123 ;  /* 0x0000007b77127220 */ /* 0x040fe40000410000 */
[-C--:B------:R-:W-:Y:S02]  /*39f0*/  FMUL.FTZ R19, R119, R97.reuse ;  /* 0x0000006177137220 */ /* 0x080fe40000410000 */
[C---:B------:R-:W-:Y:S01]  /*3a00*/  FFMA.FTZ R18, R118.reuse, R97, -R18 ;  /* 0x0000006176127223 */ /* 0x040fe20000010812 */
[----:B------:R-:W-:Y:S01]  /*3a10*/  PRMT R97, RZ, 0x5410, R55 ;  /* 0x00005410ff617816 */ /* 0x000fe20000000037 */
[----:B------:R-:W-:-:S04]  /*3a20*/  FFMA.FTZ R19, R118, R123, R19 ;  /* 0x0000007b76137223 */ /* 0x000fc80000010013 */
[----:B------:R-:W-:Y:S02]  /*3a30*/  FADD.FTZ R144, RZ, R19 ;  /* 0x00000013ff907221 */ /* 0x000fe40000010000 */
[----:B------:R-:W-:Y:S02]  /*3a40*/  FFMA.FTZ R145, R97, R44, R18 ;  /* 0x0000002c61917223 */ /* 0x000fe40000010012 */
[----:B------:R0:W1:Y:S01]  /*3a50*/  @P1 LDS.64 R18, [R88.X8+0x20b8] ;  /* 0x0020b80058121984 */ /* 0x0000620000008a00 */
[----:B------:R-:W-:Y:S02]  /*3a60*/  FFMA.FTZ R17, R112, R16, -R17 ;  /* 0x0000001070117223 */ /* 0x000fe40000010811 */
[----:B------:R-:W-:Y:S01]  /*3a70*/  FMUL.FTZ R16, R115, R120 ;  /* 0x0000007873107220 */ /* 0x000fe20000410000 */
[----:B------:R-:W-:Y:S03]  /*3a80*/  BSSY B0, `(.L_x_11372) ;  /* 0x000000d000007945 */ /* 0x000fe60003800000 */
[----:B------:R-:W-:-:S02]  /*3a90*/  FFMA.FTZ R122, R114, R17, -R16 ;  /* 0x00000011727a7223 */ /* 0x000fc40000010810 */
[----:B------:R-:W-:Y:S01]  /*3aa0*/  FMUL.FTZ R17, R115, R17 ;  /* 0x0000001173117220 */ /* 0x000fe20000410000 */
[----:B------:R-:W-:Y:S05]  /*3ab0*/  @P1 BRA `(.L_x_11373) ;  /* 0x0000009000001947 */ /* 0x000fea0003800000 */
[----:B0--34-:R-:W-:Y:S02]  /*3ac0*/  ISETP.NE.AND P3, PT, R172, c[0x0][0x174], PT ;  /* 0x00005d00ac007a0c */ /* 0x019fe40003f65270 */
[----:B-1----:R-:W-:-:S11]  /*3ad0*/  MOV R18, 0x3f800000 ;  /* 0x3f80000000127802 */ /* 0x002fd60000000f00 */
[----:B------:R-:W-:-:S04]  /*3ae0*/  @P3 IADD3 R19, -R76, c[0x0][0x174], RZ ;  /* 0x00005d004c133a10 */ /* 0x000fc80007ffe1ff */
[----:B------:R-:W-:-:S04]  /*3af0*/  @P3 LEA.HI R16, R19, R19, RZ, 0x1 ;  /* 0x0000001313103211 */ /* 0x000fc800078f08ff */
[----:B------:R-:W-:-:S04]  /*3b00*/  @P3 LOP3.LUT R16, R16, 0xfffffe, RZ, 0xc0, !PT ;  /* 0x00fffffe10103812 */ /* 0x000fc800078ec0ff */
[----:B------:R-:W-:Y:S01]  /*3b10*/  @P3 IADD3 R16, -R16, R19, RZ ;  /* 0x0000001310103210 */ /* 0x000fe20007ffe1ff */
[----:B------:R-:W-:-:S03]  /*3b20*/  HFMA2.MMA R19, -RZ, RZ, 0, 0 ;  /* 0x00000000ff137435 */ /* 0x000fc600000001ff */
[----:B------:R-:W-:-:S07]  /*3b30*/  @P3 LEA R16, R16, R25, 0x8 ;  /* 0x0000001910103211 */ /* 0x000fce00078e40ff */
[----:B------:R0:W1:Y:S02]  /*3b40*/  @P3 LDS.64 R18, [R16.X8+0x10b0] ;  /* 0x0010b00010123984 */ /* 0x0000640000008a00 */
.L_x_11373:
[----:B0--34-:R-:W-:Y:S05]  /*3b50*/  BSYNC B0 ;  /* 0x0000000000007941 */ /* 0x019fea0003800000 */
.L_x_11372:
[----:B------:R-:W0:Y:S01]  /*3b60*/  SHFL.UP PT, R125, R145, 0x1, RZ ;  /* 0x04200000917d7989 */ /* 0x000e2200000e00ff */
[----:B------:R-:W-:Y:S01]  /*3b70*/  FFMA.FTZ R17, R114, R120, R17 ;  /* 0x0000007872117223 */ /* 0x000fe20000010011 */
[----:B------:R-:W-:Y:S01]  /*3b80*/  ISETP.GE.AND P3, PT, R86, 0x1, PT ;  /* 0x000000015600780c */ /* 0x000fe20003f66270 */
[CC--:B------:R-:W-:Y:S01]  /*3b90*/  FMUL.FTZ R16, R117.reuse, R122.reuse ;  /* 0x0000007a75107220 */ /* 0x0c0fe20000410000 */
[----:B------:R-:W2:Y:S01]  /*3ba0*/  SHFL.UP PT, R128, R144, 0x1, RZ ;  /* 0x0420000090807989 */ /* 0x000ea200000e00ff */
[-C--:B------:R-:W-:Y:S01]  /*3bb0*/  FMUL.FTZ R123, R117, R17.reuse ;  /* 0x00000011757b7220 */ /* 0x080fe20000410000 */
[----:B------:R-:W-:Y:S01]  /*3bc0*/  PRMT R121, RZ, 0x5410, R121 ;  /* 0x00005410ff797816 */ /* 0x000fe20000000079 */
[C---:B------:R-:W-:Y:S01]  /*3bd0*/  FFMA.FTZ R16, R116.reuse, R17, R16 ;  /* 0x0000001174107223 */ /* 0x040fe20000010010 */
[----:B------:R-:W-:Y:S01]  /*3be0*/  PRMT R124, RZ, 0x5410, R124 ;  /* 0x00005410ff7c7816 */ /* 0x000fe2000000007c */
[----:B------:R-:W-:Y:S01]  /*3bf0*/  FFMA.FTZ R123, R116, R122, -R123 ;  /* 0x0000007a747b7223 */ /* 0x000fe2000001087b */
[----:B------:R-:W-:Y:S01]  /*3c00*/  PRMT R132, RZ, 0x5410, R132 ;  /* 0x00005410ff847816 */ /* 0x000fe20000000084 */
[CC--:B------:R-:W-:Y:S01]  /*3c10*/  FMUL.FTZ R150, R119.reuse, R16.reuse ;  /* 0x0000001077967220 */ /* 0x0c0fe20000410000 */
[----:B------:R-:W-:Y:S01]  /*3c20*/  PRMT R131, RZ, 0x5410, R131 ;  /* 0x00005410ff837816 */ /* 0x000fe20000000083 */
[-C--:B------:R-:W-:Y:S01]  /*3c30*/  FMUL.FTZ R17, R119, R123.reuse ;  /* 0x0000007b77117220 */ /* 0x080fe20000410000 */
[----:B-----5:R-:W-:Y:S01]  /*3c40*/  SHFL.IDX PT, R7, R7, RZ, 0x1f ;  /* 0x00001fff07077589 */ /* 0x020fe200000e0000 */
[----:B------:R-:W-:Y:S01]  /*3c50*/  FFMA.FTZ R150, R118, R123, -R150 ;  /* 0x0000007b76967223 */ /* 0x000fe20000010896 */
[----:B------:R-:W-:Y:S01]  /*3c60*/  IADD3 R161, R76, -c[0x0][0x174], RZ ;  /* 0x80005d004ca17a10 */ /* 0x000fe20007ffe0ff */
[----:B------:R-:W-:Y:S01]  /*3c70*/  FFMA.FTZ R17, R118, R16, R17 ;  /* 0x0000001076117223 */ /* 0x000fe20000010011 */
[----:B------:R-:W-:Y:S01]  /*3c80*/  SHFL.IDX PT, R6, R6, RZ, 0x1f ;  /* 0x00001fff06067589 */ /* 0x000fe200000e0000 */
[----:B------:R-:W-:Y:S01]  /*3c90*/  FMUL.FTZ R146, R20, R132 ;  /* 0x0000008414927220 */ /* 0x000fe20000410000 */
[----:B------:R-:W-:Y:S01]  /*3ca0*/  ISETP.GT.U32.AND P5, PT, R127, 0x1d, PT ;  /* 0x0000001d7f00780c */ /* 0x000fe20003fa4070 */
[----:B------:R-:W-:Y:S01]  /*3cb0*/  IMAD R161, R161, -0x200, RZ ;  /* 0xfffffe00a1a17824 */ /* 0x000fe200078e02ff */
[----:B------:R-:W3:Y:S01]  /*3cc0*/  SHFL.UP PT, R16, R150, 0x1, RZ ;  /* 0x0420000096107989 */ /* 0x000ee200000e00ff */
[----:B------:R-:W-:Y:S01]  /*3cd0*/  ISETP.GT.U32.AND P6, PT, R127, 0x1b, PT ;  /* 0x0000001b7f00780c */ /* 0x000fe20003fc4070 */
[CC--:B0-----:R-:W-:Y:S01]  /*3ce0*/  FMUL.FTZ R123, R17.reuse, R125.reuse ;  /* 0x0000007d117b7220 */ /* 0x0c1fe20000410000 */
[----:B------:R-:W-:Y:S01]  /*3cf0*/  PRMT R170, RZ, 0x5410, R134 ;  /* 0x00005410ffaa7816 */ /* 0x000fe20000000086 */
[----:B------:R-:W0:Y:S01]  /*3d00*/  SHFL.UP PT, R120, R17, 0x1, RZ ;  /* 0x0420000011787989 */ /* 0x000e2200000e00ff */
[----:B------:R-:W-:Y:S01]  /*3d10*/  PRMT R168, RZ, 0x5410, R135 ;  /* 0x00005410ffa87816 */ /* 0x000fe20000000087 */
[-C--:B--2---:R-:W-:Y:S01]  /*3d20*/  FMUL.FTZ R122, R17, R128.reuse ;  /* 0x00000080117a7220 */ /* 0x084fe20000410000 */
[----:B------:R-:W-:Y:S01]  /*3d30*/  PRMT R164, RZ, 0x5410, R130 ;  /* 0x00005410ffa47816 */ /* 0x000fe20000000082 */
[C---:B------:R-:W-:Y:S01]  /*3d40*/  FFMA.FTZ R123, R150.reuse, R128, R123 ;  /* 0x00000080967b7223 */ /* 0x040fe2000001007b */
[----:B------:R-:W-:Y:S01]  /*3d50*/  PRMT R126, RZ, 0x5410, R126 ;  /* 0x00005410ff7e7816 */ /* 0x000fe2000000007e */
[----:B------:R-:W-:Y:S01]  /*3d60*/  FFMA.FTZ R122, R150, R125, -R122 ;  /* 0x0000007d967a7223 */ /* 0x000fe2000001087a */
[----:B------:R-:W-:Y:S01]  /*3d70*/  BSSY B0, `(.L_x_11374) ;  /* 0x0000105000007945 */ /* 0x000fe20003800000 */
[----:B------:R-:W-:-:S02]  /*3d80*/  @P3 FADD.FTZ R144, R144, R123 ;  /* 0x0000007b90903221 */ /* 0x000fc40000010000 */
[----:B------:R-:W-:Y:S02]  /*3d90*/  @P3 FADD.FTZ R145, R145, R122 ;  /* 0x0000007a91913221 */ /* 0x000fe40000010000 */
[----:B------:R-:W-:Y:S01]  /*3da0*/  FMUL.FTZ R134, R20, R170 ;  /* 0x000000aa14867220 */ /* 0x000fe20000410000 */
[----:B------:R-:W2:Y:S01]  /*3db0*/  SHFL.UP PT, R147, R144, 0x2, RZ ;  /* 0x0440000090937989 */ /* 0x000ea200000e00ff */
[----:B------:R-:W-:Y:S02]  /*3dc0*/  FADD.FTZ R166, R51, R51 ;  /* 0x0000003333a67221 */ /* 0x000fe40000010000 */
[----:B------:R-:W-:Y:S01]  /*3dd0*/  FFMA.FTZ R135, R21, R168, R134 ;  /* 0x000000a815877223 */ /* 0x000fe20000010086 */
[----:B------:R-:W4:Y:S01]  /*3de0*/  SHFL.UP PT, R129, R145, 0x2, RZ ;  /* 0x0440000091817989 */ /* 0x000f2200000e00ff */
[----:B------:R-:W-:Y:S02]  /*3df0*/  FADD.FTZ R165, R53, R53 ;  /* 0x0000003535a57221 */ /* 0x000fe40000010000 */
[----:B---3--:R-:W-:-:S02]  /*3e00*/  FMUL.FTZ R125, R17, R16 ;  /* 0x00000010117d7220 */ /* 0x008fc40000410000 */
[-C--:B0-----:R-:W-:Y:S02]  /*3e10*/  FMUL.FTZ R123, R17, R120.reuse ;  /* 0x00000078117b7220 */ /* 0x081fe40000410000 */
[C---:B------:R-:W-:Y:S02]  /*3e20*/  FFMA.FTZ R120, R150.reuse, R120, R125 ;  /* 0x0000007896787223 */ /* 0x040fe4000001007d */
[----:B------:R-:W-:-:S03]  /*3e30*/  @P3 FFMA.FTZ R150, R150, R16, -R123 ;  /* 0x0000001096963223 */ /* 0x000fc6000001087b */
[----:B------:R-:W-:Y:S02]  /*3e40*/  FSEL R120, R17, R120, !P3 ;  /* 0x0000007811787208 */ /* 0x000fe40005800000 */
[----:B------:R-:W-:Y:S01]  /*3e50*/  ISETP.GE.AND P3, PT, R86, 0x2, PT ;  /* 0x000000025600780c */ /* 0x000fe20003f66270 */
[----:B------:R-:W0:Y:S02]  /*3e60*/  SHFL.UP PT, R17, R150, 0x2, RZ ;  /* 0x0440000096117989 */ /* 0x000e2400000e00ff */
[C---:B--2---:R-:W-:Y:S02]  /*3e70*/  FMUL.FTZ R16, R120.reuse, R147 ;  /* 0x0000009378107220 */ /* 0x044fe40000410000 */
[----:B------:R-:W2:Y:S01]  /*3e80*/  SHFL.UP PT, R123, R120, 0x2, RZ ;  /* 0x04400000787b7989 */ /* 0x000ea200000e00ff */
[-C--:B----4-:R-:W-:Y:S02]  /*3e90*/  FMUL.FTZ R122, R120, R129.reuse ;  /* 0x00000081787a7220 */ /* 0x090fe40000410000 */
[----:B------:R-:W-:-:S02]  /*3ea0*/  FFMA.FTZ R16, R150, R129, -R16 ;  /* 0x0000008196107223 */ /* 0x000fc40000010810 */
[----:B------:R-:W-:-:S03]  /*3eb0*/  FFMA.FTZ R147, R150, R147, R122 ;  /* 0x0000009396937223 */ /* 0x000fc6000001007a */
[----:B------:R-:W-:Y:S02]  /*3ec0*/  @P3 FADD.FTZ R145, R145, R16 ;  /* 0x0000001091913221 */ /* 0x000fe40000010000 */
[----:B------:R-:W-:-:S03]  /*3ed0*/  @P3 FADD.FTZ R144, R144, R147 ;  /* 0x0000009390903221 */ /* 0x000fc60000010000 */
[----:B------:R-:W3:Y:S04]  /*3ee0*/  SHFL.UP PT, R128, R145, 0x4, RZ ;  /* 0x0480000091807989 */ /* 0x000ee800000e00ff */
[----:B------:R-:W4:Y:S01]  /*3ef0*/  SHFL.UP PT, R129, R144, 0x4, RZ ;  /* 0x0480000090817989 */ /* 0x000f2200000e00ff */
[----:B0-----:R-:W-:-:S04]  /*3f00*/  FMUL.FTZ R16, R120, R17 ;  /* 0x0000001178107220 */ /* 0x001fc80000410000 */
[-C--:B--2---:R-:W-:Y:S02]  /*3f10*/  FFMA.FTZ R125, R150, R123.reuse, R16 ;  /* 0x0000007b967d7223 */ /* 0x084fe40000010010 */
[----:B------:R-:W-:-:S03]  /*3f20*/  FMUL.FTZ R123, R120, R123 ;  /* 0x0000007b787b7220 */ /* 0x000fc60000410000 */
[----:B------:R-:W-:Y:S01]  /*3f30*/  FSEL R125, R120, R125, !P3 ;  /* 0x0000007d787d7208 */ /* 0x000fe20005800000 */
[----:B------:R-:W-:Y:S01]  /*3f40*/  @P3 FFMA.FTZ R150, R150, R17, -R123 ;  /* 0x0000001196963223 */ /* 0x000fe2000001087b */
[----:B------:R-:W-:Y:S02]  /*3f50*/  ISETP.GE.AND P3, PT, R86, 0x4, PT ;  /* 0x000000045600780c */ /* 0x000fe40003f66270 */
[----:B------:R-:W-:Y:S01]  /*3f60*/  MOV R123, c[0x0][0x2bc] ;  /* 0x0000af00007b7a02 */ /* 0x000fe20000000f00 */
[----:B------:R-:W0:Y:S03]  /*3f70*/  SHFL.UP PT, R122, R125, 0x4, RZ ;  /* 0x048000007d7a7989 */ /* 0x000e2600000e00ff */
[----:B------:R-:W-:Y:S01]  /*3f80*/  SHF.R.U32.HI R149, RZ, 0x1, R123 ;  /* 0x00000001ff957819 */ /* 0x000fe2000001167b */
[----:B------:R-:W2:Y:S01]  /*3f90*/  SHFL.UP PT, R120, R150, 0x4, RZ ;  /* 0x0480000096787989 */ /* 0x000ea200000e00ff */
[----:B---3--:R-:W-:-:S02]  /*3fa0*/  FMUL.FTZ R16, R125, R128 ;  /* 0x000000807d107220 */ /* 0x008fc40000410000 */
[-C--:B----4-:R-:W-:Y:S02]  /*3fb0*/  FMUL.FTZ R17, R125, R129.reuse ;  /* 0x000000817d117220 */ /* 0x090fe40000410000 */
[C---:B------:R-:W-:Y:S01]  /*3fc0*/  FFMA.FTZ R129, R150.reuse, R129, R16 ;  /* 0x0000008196817223 */ /* 0x040fe20000010010 */
[----:B------:R-:W-:Y:S01]  /*3fd0*/  MOV R16, c[0x0][0x2b8] ;  /* 0x0000ae0000107a02 */ /* 0x000fe20000000f00 */
[----:B------:R-:W-:Y:S02]  /*3fe0*/  FFMA.FTZ R128, R150, R128, -R17 ;  /* 0x0000008096807223 */ /* 0x000fe40000010811 */
[----:B------:R-:W-:Y:S01]  /*3ff0*/  @P3 FADD.FTZ R144, R144, R129 ;  /* 0x0000008190903221 */ /* 0x000fe20000010000 */
[----:B------:R-:W-:Y:S01]  /*4000*/  SHF.R.U64 R16, R16, 0x1, R123 ;  /* 0x0000000110107819 */ /* 0x000fe2000000127b */
[----:B------:R-:W-:Y:S02]  /*4010*/  @P3 FADD.FTZ R145, R145, R128 ;  /* 0x0000008091913221 */ /* 0x000fe40000010000 */
[----:B------:R-:W-:Y:S01]  /*4020*/  IMAD R149, R149, R92, RZ ;  /* 0x0000005c95957224 */ /* 0x000fe200078e02ff */
[----:B------:R-:W3:Y:S03]  /*4030*/  SHFL.UP PT, R147, R144, 0x8, RZ ;  /* 0x0500000090937989 */ /* 0x000ee600000e00ff */
[----:B------:R-:W-:Y:S01]  /*4040*/  IMAD R149, R91, R16, R149 ;  /* 0x000000105b957224 */ /* 0x000fe200078e0295 */
[----:B------:R-:W4:Y:S01]  /*4050*/  SHFL.UP PT, R129, R145, 0x8, RZ ;  /* 0x0500000091817989 */ /* 0x000f2200000e00ff */
[----:B0-----:R-:W-:-:S02]  /*4060*/  FMUL.FTZ R123, R125, R122 ;  /* 0x0000007a7d7b7220 */ /* 0x001fc40000410000 */
[----:B--2---:R-:W-:-:S04]  /*4070*/  FMUL.FTZ R17, R125, R120 ;  /* 0x000000787d117220 */ /* 0x004fc80000410000 */
[----:B------:R-:W-:Y:S02]  /*4080*/  FFMA.FTZ R128, R150, R122, R17 ;  /* 0x0000007a96807223 */ /* 0x000fe40000010011 */
[----:B------:R-:W-:-:S03]  /*4090*/  IMAD.WIDE.U32 R16, R16, R92, RZ ;  /* 0x0000005c10107225 */ /* 0x000fc600078e00ff */
[----:B------:R-:W-:Y:S01]  /*40a0*/  FSEL R148, R125, R128, !P3 ;  /* 0x000000807d947208 */ /* 0x000fe20005800000 */
[----:B------:R-:W-:Y:S01]  /*40b0*/  @P3 FFMA.FTZ R150, R150, R120, -R123 ;  /* 0x0000007896963223 */ /* 0x000fe2000001087b */
[----:B------:R-:W-:Y:S01]  /*40c0*/  IADD3 R17, R149, R17, RZ ;  /* 0x0000001195117210 */ /* 0x000fe20007ffe0ff */
[----:B------:R-:W-:Y:S01]  /*40d0*/  FMUL.FTZ R123, R20, R121 ;  /* 0x00000079147b7220 */ /* 0x000fe20000410000 */
[----:B------:R-:W-:Y:S01]  /*40e0*/  ISETP.GE.AND P3, PT, R86, 0x8, PT ;  /* 0x000000085600780c */ /* 0x000fe20003f66270 */
[----:B------:R-:W-:Y:S01]  /*40f0*/  SHFL.UP PT, R151, R148, 0x8, RZ ;  /* 0x0500000094977989 */ /* 0x000fe200000e00ff */
[C---:B---3--:R-:W-:Y:S02]  /*4100*/  FMUL.FTZ R120, R148.reuse, R147 ;  /* 0x0000009394787220 */ /* 0x048fe40000410000 */
[----:B------:R-:W-:Y:S01]  /*4110*/  IMAD R128, R173, c[0x0][0x2c0], RZ ;  /* 0x0000b000ad807a24 */ /* 0x000fe200078e02ff */
[----:B------:R-:W0:Y:S01]  /*4120*/  SHFL.UP PT, R149, R150, 0x8, RZ ;  /* 0x0500000096957989 */ /* 0x000e2200000e00ff */
[----:B----4-:R-:W-:-:S02]  /*4130*/  FMUL.FTZ R122, R148, R129 ;  /* 0x00000081947a7220 */ /* 0x010fc40000410000 */
[----:B------:R-:W-:Y:S02]  /*4140*/  FFMA.FTZ R152, R150, R129, -R120 ;  /* 0x0000008196987223 */ /* 0x000fe40000010878 */
[----:B------:R-:W-:Y:S02]  /*4150*/  FADD.FTZ R120, R40, R40 ;  /* 0x0000002828787221 */ /* 0x000fe40000010000 */
[C---:B------:R-:W-:Y:S02]  /*4160*/  FMUL.FTZ R125, R21.reuse, R121 ;  /* 0x00000079157d7220 */ /* 0x040fe40000410000 */
[-C--:B------:R-:W-:Y:S02]  /*4170*/  FFMA.FTZ R129, R21, R124.reuse, R123 ;  /* 0x0000007c15817223 */ /* 0x080fe4000001007b */
[----:B------:R-:W-:Y:S02]  /*4180*/  IMAD R163, R89, c[0x0][0x2c4], R128 ;  /* 0x0000b10059a37a24 */ /* 0x000fe400078e0280 */
[----:B------:R-:W-:-:S02]  /*4190*/  FFMA.FTZ R125, R20, R124, -R125 ;  /* 0x0000007c147d7223 */ /* 0x000fc4000001087d */
[----:B------:R-:W-:Y:S02]  /*41a0*/  FMUL.FTZ R128, R120, R129 ;  /* 0x0000008178807220 */ /* 0x000fe40000410000 */
[C---:B------:R-:W-:Y:S02]  /*41b0*/  FMUL.FTZ R123, R21.reuse, R132 ;  /* 0x00000084157b7220 */ /* 0x040fe40000410000 */
[----:B------:R-:W-:Y:S02]  /*41c0*/  FFMA.FTZ R153, R150, R147, R122 ;  /* 0x0000009396997223 */ /* 0x000fe4000001007a */
[----:B------:R-:W-:Y:S02]  /*41d0*/  FFMA.FTZ R147, R21, R131, R146 ;  /* 0x0000008315937223 */ /* 0x000fe40000010092 */
[----:B------:R-:W-:Y:S02]  /*41e0*/  FMUL.FTZ R129, R120, R125 ;  /* 0x0000007d78817220 */ /* 0x000fe40000410000 */
[----:B------:R-:W-:-:S02]  /*41f0*/  FMUL.FTZ R146, R119, R128 ;  /* 0x0000008077927220 */ /* 0x000fc40000410000 */
[----:B------:R-:W-:Y:S02]  /*4200*/  FADD.FTZ R122, R42, R42 ;  /* 0x0000002a2a7a7221 */ /* 0x000fe40000010000 */
[----:B------:R-:W-:Y:S02]  /*4210*/  FFMA.FTZ R123, R20, R131, -R123 ;  /* 0x00000083147b7223 */ /* 0x000fe4000001087b */
[----:B------:R-:W-:Y:S02]  /*4220*/  FMUL.FTZ R156, R118, R128 ;  /* 0x00000080769c7220 */ /* 0x000fe40000410000 */
[----:B------:R-:W-:-:S04]  /*4230*/  IMAD.WIDE.U32 R16, R89, c[0x0][0x2c0], R16 ;  /* 0x0000b00059107a25 */ /* 0x000fc800078e0010 */
[----:B------:R-:W-:Y:S01]  /*4240*/  FFMA.FTZ R154, R118, R129, -R146 ;  /* 0x00000081769a7223 */ /* 0x000fe20000010892 */
[----:B------:R-:W-:Y:S01]  /*4250*/  IADD3 R163, R163, R17, RZ ;  /* 0x00000011a3a37210 */ /* 0x000fe20007ffe0ff */
[----:B------:R-:W-:Y:S01]  /*4260*/  FMUL.FTZ R125, R122, R123 ;  /* 0x0000007b7a7d7220 */ /* 0x000fe20000410000 */
[----:B------:R-:W-:Y:S01]  /*4270*/  LEA R159, P4, R16, c[0x0][0x320], 0x3 ;  /* 0x0000c800109f7a11 */ /* 0x000fe200078818ff */
[----:B0-----:R-:W-:Y:S02]  /*4280*/  FMUL.FTZ R146, R148, R149 ;  /* 0x0000009594927220 */ /* 0x001fe40000410000 */
[----:B------:R-:W-:Y:S01]  /*4290*/  FMUL.FTZ R123, R122, R147 ;  /* 0x000000937a7b7220 */ /* 0x000fe20000410000 */
[----:B------:R-:W-:Y:S01]  /*42a0*/  LEA.HI.X R163, R16, c[0x0][0x324], R163, 0x3, P4 ;  /* 0x0000c90010a37a11 */ /* 0x000fe200020f1ca3 */
[----:B------:R-:W-:Y:S01]  /*42b0*/  FFMA.FTZ R156, -R119, R129, -R156 ;  /* 0x00000081779c7223 */ /* 0x000fe2000001099c */
[----:B------:R-:W-:Y:S01]  /*42c0*/  ISETP.NE.AND P4, PT, R127, 0x1f, PT ;  /* 0x0000001f7f00780c */ /* 0x000fe20003f85270 */
[----:B------:R-:W-:-:S02]  /*42d0*/  FFMA.FTZ R17, R150, R151, R146 ;  /* 0x0000009796117223 */ /* 0x000fc40000010092 */
[----:B------:R-:W-:Y:S02]  /*42e0*/  FADD.FTZ R156, -R123, R156 ;  /* 0x0000009c7b9c7221 */ /* 0x000fe40000010100 */
[----:B------:R-:W-:Y:S02]  /*42f0*/  FMUL.FTZ R151, R148, R151 ;  /* 0x0000009794977220 */ /* 0x000fe40000410000 */
[----:B------:R-:W-:Y:S02]  /*4300*/  FADD.FTZ R154, R125, R154 ;  /* 0x0000009a7d9a7221 */ /* 0x000fe40000010000 */
[C---:B------:R-:W-:Y:S02]  /*4310*/  FMUL.FTZ R147, R117.reuse, -R156 ;  /* 0x8000009c75937220 */ /* 0x040fe40000410000 */
[----:B------:R-:W-:Y:S01]  /*4320*/  @P3 FFMA.FTZ R150, R150, R149, -R151 ;  /* 0x0000009596963223 */ /* 0x000fe20000010897 */
[----:B------:R-:W-:Y:S01]  /*4330*/  FSEL R151, R148, R17, !P3 ;  /* 0x0000001194977208 */ /* 0x000fe20005800000 */
[-C--:B------:R-:W-:Y:S01]  /*4340*/  FMUL.FTZ R155, R117, -R154.reuse ;  /* 0x8000009a759b7220 */ /* 0x080fe20000410000 */
[----:B------:R-:W-:Y:S01]  /*4350*/  PRMT R148, RZ, 0x5410, R143 ;  /* 0x00005410ff947816 */ /* 0x000fe2000000008f */
[----:B------:R-:W-:Y:S01]  /*4360*/  FFMA.FTZ R158, R116, R154, -R147 ;  /* 0x0000009a749e7223 */ /* 0x000fe20000010893 */
[----:B------:R-:W-:Y:S01]  /*4370*/  PRMT R147, RZ, 0x5410, R142 ;  /* 0x00005410ff937816 */ /* 0x000fe2000000008e */
[----:B------:R-:W0:Y:S01]  /*4380*/  SHFL.UP PT, R154, R150, 0x10, RZ ;  /* 0x06000000969a7989 */ /* 0x000e2200000e00ff */
[----:B------:R-:W-:-:S02]  /*4390*/  @P3 FADD.FTZ R145, R145, R152 ;  /* 0x0000009891913221 */ /* 0x000fc40000010000 */
[----:B------:R-:W-:Y:S01]  /*43a0*/  @P3 FADD.FTZ R144, R144, R153 ;  /* 0x0000009990903221 */ /* 0x000fe20000010000 */
[----:B------:R-:W2:Y:S01]  /*43b0*/  SHFL.UP PT, R152, R151, 0x10, RZ ;  /* 0x0600000097987989 */ /* 0x000ea200000e00ff */
[----:B------:R-:W-:Y:S02]  /*43c0*/  FMUL.FTZ R16, R20, R148 ;  /* 0x0000009414107220 */ /* 0x000fe40000410000 */
[----:B------:R-:W-:Y:S01]  /*43d0*/  FFMA.FTZ R157, R116, R156, R155 ;  /* 0x0000009c749d7223 */ /* 0x000fe2000001009b */
[----:B------:R-:W-:Y:S01]  /*43e0*/  SHFL.UP PT, R153, R145, 0x10, RZ ;  /* 0x0600000091997989 */ /* 0x000fe200000e00ff */
[----:B------:R-:W-:Y:S02]  /*43f0*/  FADD.FTZ R146, R43, R43 ;  /* 0x0000002b2b927221 */ /* 0x000fe40000010000 */
[C---:B------:R-:W-:Y:S01]  /*4400*/  FMUL.FTZ R17, R21.reuse, R148 ;  /* 0x0000009415117220 */ /* 0x040fe20000410000 */
[----:B------:R-:W3:Y:S01]  /*4410*/  SHFL.UP PT, R155, R144, 0x10, RZ ;  /* 0x06000000909b7989 */ /* 0x000ee200000e00ff */
[----:B------:R-:W-:Y:S01]  /*4420*/  FFMA.FTZ R149, R21, R147, R16 ;  /* 0x0000009315957223 */ /* 0x000fe20000010010 */
[----:B------:R-:W-:Y:S01]  /*4430*/  LEA R16, P3, R88, R159, 0x2 ;  /* 0x0000009f58107211 */ /* 0x000fe200078610ff */
[----:B------:R-:W-:-:S02]  /*4440*/  FFMA.FTZ R143, R20, R147, -R17 ;  /* 0x00000093148f7223 */ /* 0x000fc40000010811 */
[----:B------:R-:W-:Y:S01]  /*4450*/  FMUL.FTZ R142, R146, R149 ;  /* 0x00000095928e7220 */ /* 0x000fe20000410000 */
[----:B------:R-:W-:Y:S01]  /*4460*/  LEA.HI.X R17, R88, R163, RZ, 0x2, P3 ;  /* 0x000000a358117211 */ /* 0x000fe200018f14ff */
[----:B------:R-:W-:Y:S01]  /*4470*/  FMUL.FTZ R143, R146, R143 ;  /* 0x0000008f928f7220 */ /* 0x000fe20000410000 */
[----:B------:R-:W-:Y:S01]  /*4480*/  ISETP.GE.AND P3, PT, R86, 0x10, PT ;  /* 0x000000105600780c */ /* 0x000fe20003f66270 */
[----:B------:R-:W-:Y:S02]  /*4490*/  FADD.FTZ R157, -R142, R157 ;  /* 0x0000009d8e9d7221 */ /* 0x000fe40000010100 */
[----:B------:R-:W-:Y:S02]  /*44a0*/  FADD.FTZ R158, R143, R158 ;  /* 0x0000009e8f9e7221 */ /* 0x000fe40000010000 */
[----:B------:R-:W-:Y:S02]  /*44b0*/  FMUL.FTZ R159, R115, -R157 ;  /* 0x8000009d739f7220 */ /* 0x000fe40000410000 */
[----:B0-----:R-:W-:-:S02]  /*44c0*/  FMUL.FTZ R149, R151, R154 ;  /* 0x0000009a97957220 */ /* 0x001fc40000410000 */
[-C--:B------:R-:W-:Y:S02]  /*44d0*/  FMUL.FTZ R156, R115, -R158.reuse ;  /* 0x8000009e739c7220 */ /* 0x080fe40000410000 */
[----:B------:R-:W-:Y:S02]  /*44e0*/  FFMA.FTZ R160, R114, R158, -R159 ;  /* 0x0000009e72a07223 */ /* 0x000fe4000001089f */
[----:B--2---:R-:W-:Y:S02]  /*44f0*/  FFMA.FTZ R158, R150, R152, R149 ;  /* 0x00000098969e7223 */ /* 0x004fe40000010095 */
[----:B------:R-:W-:Y:S02]  /*4500*/  FFMA.FTZ R159, R114, R157, R156 ;  /* 0x0000009d729f7223 */ /* 0x000fe4000001009c */
[C---:B---3--:R-:W-:Y:S01]  /*4510*/  FMUL.FTZ R156, R151.reuse, R155 ;  /* 0x0000009b979c7220 */ /* 0x048fe20000410000 */
[C---:B------:R-:W-:Y:S01]  /*4520*/  FSEL R158, R151.reuse, R158, !P3 ;  /* 0x0000009e979e7208 */ /* 0x040fe20005800000 */
[----:B------:R-:W-:-:S02]  /*4530*/  FMUL.FTZ R157, R151, R153 ;  /* 0x00000099979d7220 */ /* 0x000fc40000410000 */
[----:B------:R-:W-:Y:S01]  /*4540*/  FMUL.FTZ R149, R151, R152 ;  /* 0x0000009897957220 */ /* 0x000fe20000410000 */
[----:B------:R-:W-:Y:S01]  /*4550*/  PRMT R151, RZ, 0x5410, R140 ;  /* 0x00005410ff977816 */ /* 0x000fe2000000008c */
[C---:B------:R-:W-:Y:S01]  /*4560*/  FFMA.FTZ R156, R150.reuse, R153, -R156 ;  /* 0x00000099969c7223 */ /* 0x040fe2000001089c */
[----:B------:R-:W0:Y:S01]  /*4570*/  SHFL.UP PT, R158, R158, 0x1, RZ ;  /* 0x042000009e9e7989 */ /* 0x000e2200000e00ff */
[C---:B------:R-:W-:Y:S01]  /*4580*/  FFMA.FTZ R157, R150.reuse, R155, R157 ;  /* 0x0000009b969d7223 */ /* 0x040fe2000001009d */
[C---:B------:R-:W-:Y:S01]  /*4590*/  SHF.L.U32 R155, R23.reuse, 0x2, RZ ;  /* 0x00000002179b7819 */ /* 0x040fe200000006ff */
[----:B------:R-:W-:Y:S01]  /*45a0*/  @P3 FFMA.FTZ R150, R150, R154, -R149 ;  /* 0x0000009a96963223 */ /* 0x000fe20000010895 */
[----:B------:R-:W-:Y:S01]  /*45b0*/  SHF.L.U64.HI R154, R23, 0x2, R0 ;  /* 0x00000002179a7819 */ /* 0x000fe20000010200 */
[----:B------:R-:W-:Y:S02]  /*45c0*/  @P3 FADD.FTZ R145, R145, R156 ;  /* 0x0000009c91913221 */ /* 0x000fe40000010000 */
[----:B------:R-:W-:Y:S01]  /*45d0*/  FADD.FTZ R149, R45, R45 ;  /* 0x0000002d2d957221 */ /* 0x000fe20000010000 */
[----:B------:R2:W3:Y:S01]  /*45e0*/  SHFL.UP PT, R153, R150, 0x1, RZ ;  /* 0x0420000096997989 */ /* 0x0004e200000e00ff */
[----:B------:R-:W-:-:S03]  /*45f0*/  IMAD.WIDE R16, R161, 0x4, R16 ;  /* 0x00000004a1107825 */ /* 0x000fc600078e0210 */
[----:B------:R-:W4:Y:S01]  /*4600*/  SHFL.UP PT, R145, R145, 0x1, RZ ;  /* 0x0420000091917989 */ /* 0x000f2200000e00ff */
[----:B------:R-:W-:Y:S02]  /*4610*/  IMAD R156, R154, c[0x0][0x2d0], RZ ;  /* 0x0000b4009a9c7a24 */ /* 0x000fe400078e02ff */
[----:B------:R-:W-:Y:S01]  /*4620*/  @P3 FADD.FTZ R144, R144, R157 ;  /* 0x0000009d90903221 */ /* 0x000fe20000010000 */
[----:B--2---:R-:W-:Y:S01]  /*4630*/  PRMT R150, RZ, 0x5410, R141 ;  /* 0x00005410ff967816 */ /* 0x004fe2000000008d */
[----:B------:R-:W-:Y:S01]  /*4640*/  IMAD R161, R155, c[0x0][0x2d4], R156 ;  /* 0x0000b5009ba17a24 */ /* 0x000fe200078e029c */
[----:B------:R-:W-:Y:S01]  /*4650*/  ISETP.GT.U32.AND P3, PT, R127, 0xf, PT ;  /* 0x0000000f7f00780c */ /* 0x000fe20003f64070 */
[----:B------:R-:W-:Y:S01]  /*4660*/  IMAD.WIDE.U32 R16, R155, c[0x0][0x2d0], R16 ;  /* 0x0000b4009b107a25 */ /* 0x000fe200078e0010 */
[----:B------:R2:W1:Y:S03]  /*4670*/  SHFL.UP PT, R154, R144, 0x1, RZ ;  /* 0x04200000909a7989 */ /* 0x00046600000e00ff */
[-C--:B------:R-:W-:Y:S01]  /*4680*/  FMUL.FTZ R152, R20, R150.reuse ;  /* 0x0000009614987220 */ /* 0x080fe20000410000 */
[----:B------:R-:W-:Y:S01]  /*4690*/  IADD3 R17, R17, R161, RZ ;  /* 0x000000a111117210 */ /* 0x000fe20007ffe0ff */
[----:B------:R-:W-:-:S02]  /*46a0*/  FMUL.FTZ R141, R21, R150 ;  /* 0x00000096158d7220 */ /* 0x000fc40000410000 */
[-C--:B------:R-:W-:Y:S02]  /*46b0*/  FFMA.FTZ R140, R21, R151.reuse, R152 ;  /* 0x00000097158c7223 */ /* 0x080fe40000010098 */
[----:B------:R-:W-:Y:S02]  /*46c0*/  FFMA.FTZ R152, R20, R151, -R141 ;  /* 0x0000009714987223 */ /* 0x000fe4000001088d */
[C---:B------:R-:W-:Y:S02]  /*46d0*/  FMUL.FTZ R140, R149.reuse, R140 ;  /* 0x0000008c958c7220 */ /* 0x040fe40000410000 */
[----:B------:R-:W-:Y:S02]  /*46e0*/  FMUL.FTZ R141, R149, R152 ;  /* 0x00000098958d7220 */ /* 0x000fe40000410000 */
[----:B0-----:R-:W-:Y:S02]  /*46f0*/  FMUL.FTZ R152, R158, R7 ;  /* 0x000000079e987220 */ /* 0x001fe40000410000 */
[----:B------:R-:W-:-:S02]  /*4700*/  FADD.FTZ R159, -R140, R159 ;  /* 0x0000009f8c9f7221 */ /* 0x000fc40000010100 */
[-C--:B------:R-:W-:Y:S02]  /*4710*/  FMUL.FTZ R158, R158, R6.reuse ;  /* 0x000000069e9e7220 */ /* 0x080fe40000410000 */
[----:B------:R-:W-:Y:S02]  /*4720*/  FADD.FTZ R160, R141, R160 ;  /* 0x000000a08da07221 */ /* 0x000fe40000010000 */
[----:B------:R-:W-:Y:S02]  /*4730*/  FMUL.FTZ R155, R113, -R159 ;  /* 0x8000009f719b7220 */ /* 0x000fe40000410000 */
[C---:B---3--:R-:W-:Y:S02]  /*4740*/  FFMA.FTZ R152, R153.reuse, R6, -R152 ;  /* 0x0000000699987223 */ /* 0x048fe40000010898 */
[----:B------:R-:W-:Y:S01]  /*4750*/  FFMA.FTZ R157, R153, R7, R158 ;  /* 0x00000007999d7223 */ /* 0x000fe2000001009e */
[----:B------:R-:W-:Y:S01]  /*4760*/  PRMT R153, RZ, 0x5410, R139 ;  /* 0x00005410ff997816 */ /* 0x000fe2000000008b */
[-C--:B------:R-:W-:Y:S01]  /*4770*/  FMUL.FTZ R156, R113, -R160.reuse ;  /* 0x800000a0719c7220 */ /* 0x080fe20000410000 */
[----:B------:R-:W-:Y:S01]  /*4780*/  PRMT R158, RZ, 0x5410, R137 ;  /* 0x00005410ff9e7816 */ /* 0x000fe20000000089 */
[----:B------:R-:W-:Y:S01]  /*4790*/  FFMA.FTZ R160, R112, R160, -R155 ;  /* 0x000000a070a07223 */ /* 0x000fe2000001089b */
[----:B------:R-:W-:Y:S01]  /*47a0*/  PRMT R155, RZ, 0x5410, R138 ;  /* 0x00005410ff9b7816 */ /* 0x000fe2000000008a */
[----:B--2---:R-:W-:-:S02]  /*47b0*/  FMUL.FTZ R144, R20, R153 ;  /* 0x0000009914907220 */ /* 0x004fc40000410000 */
[----:B----4-:R-:W-:Y:S02]  /*47c0*/  @P2 FADD.FTZ R6, R145, R152 ;  /* 0x0000009891062221 */ /* 0x010fe40000010000 */
[----:B------:R-:W-:Y:S02]  /*47d0*/  FMUL.FTZ R139, R21, R153 ;  /* 0x00000099158b7220 */ /* 0x000fe40000410000 */
[----:B------:R-:W-:Y:S02]  /*47e0*/  FADD.FTZ R152, R47, R47 ;  /* 0x0000002f2f987221 */ /* 0x000fe40000010000 */
[-C--:B------:R-:W-:Y:S02]  /*47f0*/  FFMA.FTZ R145, R21, R155.reuse, R144 ;  /* 0x0000009b15917223 */ /* 0x080fe40000010090 */
[----:B------:R-:W-:Y:S02]  /*4800*/  FFMA.FTZ R139, R20, R155, -R139 ;  /* 0x0000009b148b7223 */ /* 0x000fe4000001088b */
[----:B------:R-:W-:-:S02]  /*4810*/  FFMA.FTZ R159, R112, R159, R156 ;  /* 0x0000009f709f7223 */ /* 0x000fc4000001009c */
[C---:B------:R-:W-:Y:S02]  /*4820*/  FMUL.FTZ R138, R152.reuse, R145 ;  /* 0x00000091988a7220 */ /* 0x040fe40000410000 */
[----:B------:R-:W-:Y:S02]  /*4830*/  FMUL.FTZ R139, R152, R139 ;  /* 0x0000008b988b7220 */ /* 0x000fe40000410000 */
[----:B------:R-:W-:Y:S02]  /*4840*/  FADD.FTZ R159, -R138, R159 ;  /* 0x0000009f8a9f7221 */ /* 0x000fe40000010100 */
[----:B------:R-:W-:Y:S01]  /*4850*/  FADD.FTZ R145, R139, R160 ;  /* 0x000000a08b917221 */ /* 0x000fe20000010000 */
[----:B------:R-:W-:Y:S01]  /*4860*/  PRMT R160, RZ, 0x5410, R136 ;  /* 0x00005410ffa07816 */ /* 0x000fe20000000088 */
[----:B------:R-:W-:Y:S02]  /*4870*/  FMUL.FTZ R144, R110, -R159 ;  /* 0x8000009f6e907220 */ /* 0x000fe40000410000 */
[----:B-1----:R-:W-:Y:S01]  /*4880*/  @P2 FADD.FTZ R7, R154, R157 ;  /* 0x0000009d9a072221 */ /* 0x002fe20000010000 */
[----:B------:R-:W-:Y:S01]  /*4890*/  ISETP.GT.U32.AND P2, PT, R127, 0x17, PT ;  /* 0x000000177f00780c */ /* 0x000fe20003f44070 */
[----:B------:R-:W-:-:S02]  /*48a0*/  FMUL.FTZ R154, R110, -R145 ;  /* 0x800000916e9a7220 */ /* 0x000fc40000410000 */
[----:B------:R-:W-:Y:S02]  /*48b0*/  FFMA.FTZ R156, R108, R145, -R144 ;  /* 0x000000916c9c7223 */ /* 0x000fe40000010890 */
[-C--:B------:R-:W-:Y:S02]  /*48c0*/  FMUL.FTZ R136, R20, R160.reuse ;  /* 0x000000a014887220 */ /* 0x080fe40000410000 */
[----:B------:R-:W-:Y:S02]  /*48d0*/  FMUL.FTZ R145, R119, R19 ;  /* 0x0000001377917220 */ /* 0x000fe40000410000 */
[----:B------:R-:W-:Y:S02]  /*48e0*/  FMUL.FTZ R127, R21, R160 ;  /* 0x000000a0157f7220 */ /* 0x000fe40000410000 */
[----:B------:R-:W-:Y:S02]  /*48f0*/  FMUL.FTZ R144, R119, -R18 ;  /* 0x8000001277907220 */ /* 0x000fe40000410000 */
[----:B------:R-:W-:-:S02]  /*4900*/  FFMA.FTZ R159, R108, R159, R154 ;  /* 0x0000009f6c9f7223 */ /* 0x000fc4000001009a */
[----:B------:R-:W-:Y:S02]  /*4910*/  FADD.FTZ R154, R49, R49 ;  /* 0x00000031319a7221 */ /* 0x000fe40000010000 */
[----:B------:R-:W-:Y:S02]  /*4920*/  FFMA.FTZ R137, R21, R158, R136 ;  /* 0x0000009e15897223 */ /* 0x000fe40000010088 */
[----:B------:R-:W-:Y:S02]  /*4930*/  FFMA.FTZ R145, R118, R18, -R145 ;  /* 0x0000001276917223 */ /* 0x000fe40000010891 */
[----:B------:R-:W-:Y:S02]  /*4940*/  FFMA.FTZ R127, R20, R158, -R127 ;  /* 0x0000009e147f7223 */ /* 0x000fe4000001087f */
[----:B------:R-:W-:Y:S02]  /*4950*/  FFMA.FTZ R144, R118, -R19, R144 ;  /* 0x8000001376907223 */ /* 0x000fe40000010090 */
[----:B------:R-:W-:-:S02]  /*4960*/  FMUL.FTZ R136, R154, R137 ;  /* 0x000000899a887220 */ /* 0x000fc40000410000 */
[C---:B------:R-:W-:Y:S02]  /*4970*/  FMUL.FTZ R157, R117.reuse, -R145 ;  /* 0x80000091759d7220 */ /* 0x040fe40000410000 */
[----:B------:R-:W-:Y:S02]  /*4980*/  FMUL.FTZ R137, R154, R127 ;  /* 0x0000007f9a897220 */ /* 0x000fe40000410000 */
[-C--:B------:R-:W-:Y:S02]  /*4990*/  FMUL.FTZ R127, R117, -R144.reuse ;  /* 0x80000090757f7220 */ /* 0x080fe40000410000 */
[C---:B------:R-:W-:Y:S02]  /*49a0*/  FFMA.FTZ R157, R116.reuse, R144, R157 ;  /* 0x00000090749d7223 */ /* 0x040fe4000001009d */
[----:B------:R-:W-:Y:S02]  /*49b0*/  FFMA.FTZ R127, R116, R145, -R127 ;  /* 0x00000091747f7223 */ /* 0x000fe4000001087f */
[----:B------:R-:W-:-:S02]  /*49c0*/  FADD.FTZ R161, -R136, R159 ;  /* 0x0000009f88a17221 */ /* 0x000fc40000010100 */
[----:B------:R-:W-:Y:S02]  /*49d0*/  FMUL.FTZ R144, R115, -R157 ;  /* 0x8000009d73907220 */ /* 0x000fe40000410000 */
[----:B------:R-:W-:Y:S02]  /*49e0*/  FADD.FTZ R159, R137, R156 ;  /* 0x0000009c899f7221 */ /* 0x000fe40000010000 */
[----:B------:R-:W-:Y:S02]  /*49f0*/  FMUL.FTZ R145, R115, -R127 ;  /* 0x8000007f73917220 */ /* 0x000fe40000410000 */
[----:B------:R-:W-:Y:S02]  /*4a00*/  FMUL.FTZ R156, R106, -R161 ;  /* 0x800000a16a9c7220 */ /* 0x000fe40000410000 */
[----:B------:R-:W-:Y:S02]  /*4a10*/  FFMA.FTZ R144, R114, R127, -R144 ;  /* 0x0000007f72907223 */ /* 0x000fe40000010890 */
[----:B------:R-:W-:-:S02]  /*4a20*/  FMUL.FTZ R162, R106, -R159 ;  /* 0x8000009f6aa27220 */ /* 0x000fc40000410000 */
[----:B------:R-:W-:Y:S02]  /*4a30*/  FFMA.FTZ R145, R114, R157, R145 ;  /* 0x0000009d72917223 */ /* 0x000fe40000010091 */
[----:B------:R-:W-:Y:S02]  /*4a40*/  FFMA.FTZ R159, R104, R159, -R156 ;  /* 0x0000009f689f7223 */ /* 0x000fe4000001089c */
[C---:B------:R-:W-:Y:S02]  /*4a50*/  FMUL.FTZ R156, R113.reuse, -R144 ;  /* 0x80000090719c7220 */ /* 0x040fe40000410000 */
[-C--:B------:R-:W-:Y:S02]  /*4a60*/  FMUL.FTZ R157, R113, -R145.reuse ;  /* 0x80000091719d7220 */ /* 0x080fe40000410000 */
[----:B------:R-:W-:Y:S02]  /*4a70*/  FMUL.FTZ R127, R21, R170 ;  /* 0x000000aa157f7220 */ /* 0x000fe40000410000 */
[----:B------:R-:W-:-:S02]  /*4a80*/  FFMA.FTZ R145, R112, R145, R156 ;  /* 0x0000009170917223 */ /* 0x000fc4000001009c */
[----:B------:R-:W-:Y:S02]  /*4a90*/  FFMA.FTZ R157, R112, R144, -R157 ;  /* 0x00000090709d7223 */ /* 0x000fe4000001089d */
[----:B------:R-:W-:Y:S02]  /*4aa0*/  FFMA.FTZ R161, R104, R161, R162 ;  /* 0x000000a168a17223 */ /* 0x000fe400000100a2 */
[----:B------:R-:W-:Y:S02]  /*4ab0*/  FFMA.FTZ R127, R20, R168, -R127 ;  /* 0x000000a8147f7223 */ /* 0x000fe4000001087f */
[----:B------:R-:W-:Y:S02]  /*4ac0*/  FMUL.FTZ R144, R166, R135 ;  /* 0x00000087a6907220 */ /* 0x000fe40000410000 */
[----:B------:R-:W-:Y:S02]  /*4ad0*/  FMUL.FTZ R135, R110, -R145 ;  /* 0x800000916e877220 */ /* 0x000fe40000410000 */
[----:B------:R-:W-:-:S02]  /*4ae0*/  FMUL.FTZ R134, R166, R127 ;  /* 0x0000007fa6867220 */ /* 0x000fc40000410000 */
[----:B------:R-:W-:Y:S02]  /*4af0*/  FADD.FTZ R161, -R144, R161 ;  /* 0x000000a190a17221 */ /* 0x000fe40000010100 */
[-C--:B------:R-:W-:Y:S02]  /*4b00*/  FMUL.FTZ R127, R110, -R157.reuse ;  /* 0x8000009d6e7f7220 */ /* 0x080fe40000410000 */
[----:B------:R-:W-:Y:S02]  /*4b10*/  FFMA.FTZ R135, R108, R157, -R135 ;  /* 0x0000009d6c877223 */ /* 0x000fe40000010887 */
[----:B------:R-:W-:Y:S02]  /*4b20*/  FADD.FTZ R159, R134, R159 ;  /* 0x0000009f869f7221 */ /* 0x000fe40000010000 */
[----:B------:R-:W-:Y:S02]  /*4b30*/  FMUL.FTZ R157, R102, -R161 ;  /* 0x800000a1669d7220 */ /* 0x000fe40000410000 */
[----:B------:R-:W-:-:S02]  /*4b40*/  FFMA.FTZ R127, R108, R145, R127 ;  /* 0x000000916c7f7223 */ /* 0x000fc4000001007f */
[----:B------:R-:W-:Y:S02]  /*4b50*/  FMUL.FTZ R156, R106, -R135 ;  /* 0x800000876a9c7220 */ /* 0x000fe40000410000 */
[----:B------:R-:W-:Y:S02]  /*4b60*/  FFMA.FTZ R176, R100, R159, -R157 ;  /* 0x0000009f64b07223 */ /* 0x000fe4000001089d */
[-C--:B------:R-:W-:Y:S02]  /*4b70*/  FMUL.FTZ R145, R106, -R127.reuse ;  /* 0x8000007f6a917220 */ /* 0x080fe40000410000 */
[C---:B------:R-:W-:Y:S02]  /*4b80*/  FFMA.FTZ R157, R104.reuse, R127, R156 ;  /* 0x0000007f689d7223 */ /* 0x040fe4000001009c */
[----:B------:R-:W-:Y:S02]  /*4b90*/  FFMA.FTZ R145, R104, R135, -R145 ;  /* 0x0000008768917223 */ /* 0x000fe40000010891 */
[----:B------:R-:W-:-:S02]  /*4ba0*/  FMUL.FTZ R156, R102, -R157 ;  /* 0x8000009d669c7220 */ /* 0x000fc40000410000 */
[-C--:B------:R-:W-:Y:S02]  /*4bb0*/  FMUL.FTZ R127, R21, R164.reuse ;  /* 0x000000a4157f7220 */ /* 0x080fe40000410000 */
[----:B------:R-:W-:Y:S02]  /*4bc0*/  FMUL.FTZ R135, R20, R164 ;  /* 0x000000a414877220 */ /* 0x000fe40000410000 */
[----:B------:R-:W-:Y:S02]  /*4bd0*/  FMUL.FTZ R162, R102, -R159 ;  /* 0x8000009f66a27220 */ /* 0x000fe40000410000 */
[-C--:B------:R-:W-:Y:S02]  /*4be0*/  FFMA.FTZ R156, R100, R145.reuse, -R156 ;  /* 0x00000091649c7223 */ /* 0x080fe4000001089c */
[----:B------:R-:W-:Y:S02]  /*4bf0*/  FMUL.FTZ R145, R102, -R145 ;  /* 0x8000009166917220 */ /* 0x000fe40000410000 */
[----:B------:R-:W-:-:S02]  /*4c00*/  FFMA.FTZ R130, R20, R126, -R127 ;  /* 0x0000007e14827223 */ /* 0x000fc4000001087f */
[----:B------:R-:W-:Y:S02]  /*4c10*/  FFMA.FTZ R174, R21, R126, R135 ;  /* 0x0000007e15ae7223 */ /* 0x000fe40000010087 */
[C---:B------:R-:W-:Y:S02]  /*4c20*/  FFMA.FTZ R161, R100.reuse, R161, R162 ;  /* 0x000000a164a17223 */ /* 0x040fe400000100a2 */
[----:B------:R-:W-:Y:S02]  /*4c30*/  FFMA.FTZ R162, R100, R157, R145 ;  /* 0x0000009d64a27223 */ /* 0x000fe40000010091 */
[C---:B------:R-:W-:Y:S01]  /*4c40*/  FMUL.FTZ R145, R165.reuse, R130 ;  /* 0x00000082a5917220 */ /* 0x040fe20000410000 */
[----:B------:R0:W1:Y:S01]  /*4c50*/  SHFL.DOWN PT, R157, R156, 0x1, 0x1f ;  /* 0x08201f009c9d7f89 */ /* 0x00006200000e0000 */
[----:B------:R-:W-:Y:S02]  /*4c60*/  FMUL.FTZ R130, R165, R174 ;  /* 0x000000aea5827220 */ /* 0x000fe40000410000 */
[----:B------:R-:W-:Y:S01]  /*4c70*/  FADD.FTZ R159, R145, R176 ;  /* 0x000000b0919f7221 */ /* 0x000fe20000010000 */
[----:B------:R0:W2:Y:S01]  /*4c80*/  SHFL.DOWN PT, R163, R162, 0x1, 0x1f ;  /* 0x08201f00a2a37f89 */ /* 0x0000a200000e0000 */
[----:B------:R-:W-:-:S02]  /*4c90*/  FADD.FTZ R161, -R130, R161 ;  /* 0x000000a182a17221 */ /* 0x000fc40000010100 */
[CC--:B------:R-:W-:Y:S01]  /*4ca0*/  FMUL.FTZ R127, R5.reuse, R7.reuse ;  /* 0x00000007057f7220 */ /* 0x0c0fe20000410000 */
[----:B------:R0:W3:Y:S01]  /*4cb0*/  SHFL.DOWN PT, R167, R159, 0x1, 0x1f ;  /* 0x08201f009fa77f89 */ /* 0x0000e200000e0000 */
[-C--:B------:R-:W-:Y:S02]  /*4cc0*/  FMUL.FTZ R5, R5, R6.reuse ;  /* 0x0000000605057220 */ /* 0x080fe40000410000 */
[C---:B------:R-:W-:Y:S01]  /*4cd0*/  FFMA.FTZ R6, R4.reuse, R6, -R127 ;  /* 0x0000000604067223 */ /* 0x040fe2000001087f */
[----:B------:R0:W4:Y:S01]  /*4ce0*/  SHFL.DOWN PT, R169, R161, 0x1, 0x1f ;  /* 0x08201f00a1a97f89 */ /* 0x00012200000e0000 */
[----:B------:R-:W-:Y:S01]  /*4cf0*/  FFMA.FTZ R5, R4, R7, R5 ;  /* 0x0000000704057223 */ /* 0x000fe20000010005 */
[----:B------:R-:W-:Y:S05]  /*4d00*/  @!P4 BRA `(.L_x_11375) ;  /* 0x000000b00000c947 */ /* 0x000fea0003800000 */
[C---:B----4-:R-:W-:Y:S02]  /*4d10*/  FMUL.FTZ R127, R162.reuse, R169 ;  /* 0x000000a9a27f7220 */ /* 0x050fe40000410000 */
[C---:B--2---:R-:W-:Y:S02]  /*4d20*/  FMUL.FTZ R7, R162.reuse, R163 ;  /* 0x000000a3a2077220 */ /* 0x044fe40000410000 */
[----:B---3--:R-:W-:-:S02]  /*4d30*/  FMUL.FTZ R135, R162, R167 ;  /* 0x000000a7a2877220 */ /* 0x008fc40000410000 */
        /* <DEDUP_REMOVED lines=8> */
.L_x_11375:
[----:B------:R-:W-:Y:S05]  /*4dc0*/  BSYNC B0 ;  /* 0x0000000000007941 */ /* 0x000fea0003800000 */
.L_x_11374:
[----:B------:R-:W-:Y:S01]  /*4dd0*/  FADD.FTZ R127, RZ, R5 ;  /* 0x00000005ff7f7221 */ /* 0x000fe20000010000 */
[----:B--2---:R2:W0:Y:S01]  /*4de0*/  SHFL.DOWN PT, R163, R156, 0x2, 0x1f ;  /* 0x08401f009ca37f89 */ /* 0x00442200000e0000 */
[----:B-1----:R-:W-:Y:S01]  /*4df0*/  FADD.FTZ R157, R133, R6 ;  /* 0x00000006859d7221 */ /* 0x002fe20000010000 */
[----:B------:R-:W-:Y:S01]  /*4e00*/  BSSY B0, `(.L_x_11376) ;  /* 0x0000012000007945 */ /* 0x000fe20003800000 */
[C---:B------:R-:W-:Y:S01]  /*4e10*/  FMUL.FTZ R135, R164.reuse, R127 ;  /* 0x0000007fa4877220 */ /* 0x040fe20000410000 */
[----:B---3--:R2:W1:Y:S01]  /*4e20*/  SHFL.DOWN PT, R167, R162, 0x2, 0x1f ;  /* 0x08401f00a2a77f89 */ /* 0x00846200000e0000 */
[----:B------:R-:W-:-:S03]  /*4e30*/  FMUL.FTZ R164, R164, R157 ;  /* 0x0000009da4a47220 */ /* 0x000fc60000410000 */
[----:B----4-:R2:W3:Y:S04]  /*4e40*/  SHFL.DOWN PT, R169, R159, 0x2, 0x1f ;  /* 0x08401f009fa97f89 */ /* 0x0104e800000e0000 */
        /* <DEDUP_REMOVED lines=13> */
.L_x_11377:
[----:B------:R-:W-:Y:S05]  /*4f20*/  BSYNC B0 ;  /* 0x0000000000007941 */ /* 0x000fea0003800000 */
.L_x_11376:
[C---:B------:R-:W-:Y:S01]  /*4f30*/  FMUL.FTZ R5, R102.reuse, R157 ;  /* 0x0000009d66057220 */ /* 0x040fe20000410000 */
[----:B----4-:R4:W2:Y:S01]  /*4f40*/  SHFL.DOWN PT, R175, R156, 0x4, 0x1f ;  /* 0x08801f009caf7f89 */ /* 0x0108a200000e0000 */
[-C--:B------:R-:W-:Y:S01]  /*4f50*/  FMUL.FTZ R4, R102, R127.reuse ;  /* 0x0000007f66047220 */ /* 0x080fe20000410000 */
[----:B------:R-:W-:Y:S01]  /*4f60*/  BSSY B0, `(.L_x_11378) ;  /* 0x0000020000007945 */ /* 0x000fe20003800000 */
[-C--:B------:R-:W-:Y:S01]  /*4f70*/  FMUL.FTZ R7, R21, R127.reuse ;  /* 0x0000007f15077220 */ /* 0x080fe20000410000 */
[----:B------:R4:W3:Y:S01]  /*4f80*/  SHFL.DOWN PT, R177, R162, 0x4, 0x1f ;  /* 0x08801f00a2b17f89 */ /* 0x0008e200000e0000 */
[----:B------:R-:W-:-:S02]  /*4f90*/  FFMA.FTZ R5, R100, R127, R5 ;  /* 0x0000007f64057223 */ /* 0x000fc40000010005 */
[----:B------:R-:W-:Y:S01]  /*4fa0*/  FMUL.FTZ R174, R20, R127 ;  /* 0x0000007f14ae7220 */ /* 0x000fe20000410000 */
[----:B------:R4:W1:Y:S01]  /*4fb0*/  SHFL.DOWN PT, R179, R159, 0x4, 0x1f ;  /* 0x08801f009fb37f89 */ /* 0x00086200000e0000 */
[-C--:B------:R-:W-:Y:S02]  /*4fc0*/  FFMA.FTZ R4, R100, R157.reuse, -R4 ;  /* 0x0000009d64047223 */ /* 0x080fe40000010804 */
[C---:B------:R-:W-:Y:S01]  /*4fd0*/  FFMA.FTZ R6, R126.reuse, R157, -R135 ;  /* 0x0000009d7e067223 */ /* 0x040fe20000010887 */
[----:B------:R4:W0:Y:S01]  /*4fe0*/  SHFL.DOWN PT, R181, R161, 0x4, 0x1f ;  /* 0x08801f00a1b57f89 */ /* 0x00082200000e0000 */
[----:B------:R-:W-:Y:S02]  /*4ff0*/  FFMA.FTZ R164, R126, R127, R164 ;  /* 0x0000007f7ea47223 */ /* 0x000fe400000100a4 */
[----:B------:R-:W-:Y:S02]  /*5000*/  FFMA.FTZ R126, R20, R157, -R7 ;  /* 0x0000009d147e7223 */ /* 0x000fe40000010807 */
[----:B------:R-:W-:-:S02]  /*5010*/  FADD.FTZ R133, RZ, R5 ;  /* 0x00000005ff857221 */ /* 0x000fc40000010000 */
[----:B------:R-:W-:Y:S02]  /*5020*/  FFMA.FTZ R174, R21, R157, R174 ;  /* 0x0000009d15ae7223 */ /* 0x000fe400000100ae */
[----:B0-----:R-:W-:Y:S02]  /*5030*/  FFMA.FTZ R163, R109, R56, R4 ;  /* 0x000000386da37223 */ /* 0x001fe40000010004 */
[C---:B---3--:R-:W-:Y:S02]  /*5040*/  FFMA.FTZ R169, -R165.reuse, R164, RZ ;  /* 0x000000a4a5a97223 */ /* 0x048fe400000101ff */
[C---:B------:R-:W-:Y:S02]  /*5050*/  FMUL.FTZ R164, R165.reuse, R126 ;  /* 0x0000007ea5a47220 */ /* 0x040fe40000410000 */
[----:B-1----:R-:W-:Y:S02]  /*5060*/  FFMA.FTZ R167, R165, R6, RZ ;  /* 0x00000006a5a77223 */ /* 0x002fe400000100ff */
[----:B------:R-:W-:-:S02]  /*5070*/  FMUL.FTZ R126, R170, R133 ;  /* 0x00000085aa7e7220 */ /* 0x000fc40000410000 */
[----:B------:R-:W-:Y:S02]  /*5080*/  FFMA.FTZ R165, -R165, R174, -RZ ;  /* 0x000000aea5a57223 */ /* 0x000fe400000109ff */
[----:B------:R-:W-:Y:S01]  /*5090*/  FMUL.FTZ R170, R170, R163 ;  /* 0x000000a3aaaa7220 */ /* 0x000fe20000410000 */
[----:B------:R-:W-:Y:S05]  /*50a0*/  @P6 BRA `(.L_x_11379) ;  /* 0x000000b000006947 */ /* 0x000fea0003800000 */
[C---:B--2-4-:R-:W-:Y:S02]  /*50b0*/  FMUL.FTZ R7, R162.reuse, R181 ;  /* 0x000000b5a2077220 */ /* 0x054fe40000410000 */
        /* <DEDUP_REMOVED lines=10> */
.L_x_11379:
[----:B--2-4-:R-:W-:Y:S05]  /*5160*/  BSYNC B0 ;  /* 0x0000000000007941 */ /* 0x014fea0003800000 */
.L_x_11378:
[C---:B------:R-:W-:Y:S01]  /*5170*/  FMUL.FTZ R5, R106.reuse, R163 ;  /* 0x000000a36a057220 */ /* 0x040fe20000410000 */
[----:B------:R0:W1:Y:S01]  /*5180*/  SHFL.DOWN PT, R183, R156, 0x8, 0x1f ;  /* 0x09001f009cb77f89 */ /* 0x00006200000e0000 */
[----:B------:R-:W-:Y:S01]  /*5190*/  FMUL.FTZ R4, R106, R133 ;  /* 0x000000856a047220 */ /* 0x000fe20000410000 */
[----:B------:R-:W-:Y:S01]  /*51a0*/  BSSY B0, `(.L_x_11380) ;  /* 0x0000028000007945 */ /* 0x000fe20003800000 */
[----:B------:R-:W-:Y:S01]  /*51b0*/  FFMA.FTZ R126, R168, R163, -R126 ;  /* 0x000000a3a87e7223 */ /* 0x000fe2000001087e */
[----:B------:R0:W2:Y:S01]  /*51c0*/  SHFL.DOWN PT, R185, R162, 0x8, 0x1f ;  /* 0x09001f00a2b97f89 */ /* 0x0000a200000e0000 */
[----:B------:R-:W-:Y:S01]  /*51d0*/  FFMA.FTZ R5, R104, R133, R5 ;  /* 0x0000008568057223 */ /* 0x000fe20000010005 */
[----:B------:R-:W-:Y:S01]  /*51e0*/  ISETP.GE.OR P0, PT, R172, c[0x0][0x174], P0 ;  /* 0x00005d00ac007a0c */ /* 0x000fe20000706670 */
[----:B------:R-:W-:Y:S01]  /*51f0*/  FFMA.FTZ R4, R104, R163, -R4 ;  /* 0x000000a368047223 */ /* 0x000fe20000010804 */
[----:B------:R0:W3:Y:S01]  /*5200*/  SHFL.DOWN PT, R187, R159, 0x8, 0x1f ;  /* 0x09001f009fbb7f89 */ /* 0x0000e200000e0000 */
[----:B------:R-:W-:-:S02]  /*5210*/  FMUL.FTZ R6, R21, R133 ;  /* 0x0000008515067220 */ /* 0x000fc40000410000 */
[----:B------:R-:W-:Y:S01]  /*5220*/  FFMA.FTZ R179, R166, R126, R167 ;  /* 0x0000007ea6b37223 */ /* 0x000fe200000100a7 */
[----:B------:R0:W4:Y:S01]  /*5230*/  SHFL.DOWN PT, R189, R161, 0x8, 0x1f ;  /* 0x09001f00a1bd7f89 */ /* 0x00012200000e0000 */
[C---:B------:R-:W-:Y:S02]  /*5240*/  FMUL.FTZ R126, R20.reuse, R133 ;  /* 0x00000085147e7220 */ /* 0x040fe40000410000 */
[----:B------:R-:W-:Y:S02]  /*5250*/  FADD.FTZ R135, RZ, R5 ;  /* 0x00000005ff877221 */ /* 0x000fe40000010000 */
[----:B------:R-:W-:Y:S02]  /*5260*/  FFMA.FTZ R167, R107, R54, R4 ;  /* 0x000000366ba77223 */ /* 0x000fe40000010004 */
[----:B------:R-:W-:Y:S02]  /*5270*/  FFMA.FTZ R5, R20, R163, -R6 ;  /* 0x000000a314057223 */ /* 0x000fe40000010806 */
[----:B------:R-:W-:-:S02]  /*5280*/  FFMA.FTZ R170, R168, R133, R170 ;  /* 0x00000085a8aa7223 */ /* 0x000fc400000100aa */
[----:B------:R-:W-:Y:S02]  /*5290*/  FFMA.FTZ R7, R21, R163, R126 ;  /* 0x000000a315077223 */ /* 0x000fe4000001007e */
[C---:B------:R-:W-:Y:S02]  /*52a0*/  FMUL.FTZ R4, R160.reuse, R135 ;  /* 0x00000087a0047220 */ /* 0x040fe40000410000 */
[----:B------:R-:W-:Y:S02]  /*52b0*/  FMUL.FTZ R6, R160, R167 ;  /* 0x000000a7a0067220 */ /* 0x000fe40000410000 */
[C---:B------:R-:W-:Y:S01]  /*52c0*/  FMUL.FTZ R160, R166.reuse, R5 ;  /* 0x00000005a6a07220 */ /* 0x040fe20000410000 */
[----:B------:R-:W-:Y:S01]  /*52d0*/  HFMA2.MMA R5, -RZ, RZ, 0, 0 ;  /* 0x00000000ff057435 */ /* 0x000fe200000001ff */
[C---:B------:R-:W-:Y:S02]  /*52e0*/  FFMA.FTZ R181, -R166.reuse, R170, R169 ;  /* 0x000000aaa6b57223 */ /* 0x040fe400000101a9 */
[----:B------:R-:W-:-:S02]  /*52f0*/  FFMA.FTZ R166, -R166, R7, -RZ ;  /* 0x00000007a6a67223 */ /* 0x000fc400000109ff */
[C---:B------:R-:W-:Y:S01]  /*5300*/  FFMA.FTZ R174, R158.reuse, R167, -R4 ;  /* 0x000000a79eae7223 */ /* 0x040fe20000010804 */
[----:B------:R-:W-:Y:S01]  /*5310*/  MOV R4, 0x3f800000 ;  /* 0x3f80000000047802 */ /* 0x000fe20000000f00 */
[-C--:B------:R-:W-:Y:S02]  /*5320*/  FFMA.FTZ R176, R158, R135.reuse, R6 ;  /* 0x000000879eb07223 */ /* 0x080fe40000010006 */
[----:B------:R-:W-:Y:S01]  /*5330*/  CS2R R6, SRZ ;  /* 0x0000000000067805 */ /* 0x000fe2000001ff00 */
[C---:B------:R-:W-:Y:S02]  /*5340*/  FMUL.FTZ R126, R110.reuse, R135 ;  /* 0x000000876e7e7220 */ /* 0x040fe40000410000 */
[----:B------:R-:W-:Y:S01]  /*5350*/  FMUL.FTZ R158, R110, R167 ;  /* 0x000000a76e9e7220 */ /* 0x000fe20000410000 */
[----:B------:R-:W-:Y:S05]  /*5360*/  @P2 BRA `(.L_x_11381) ;  /* 0x000000b000002947 */ /* 0x000fea0003800000 */
[C---:B01234-:R-:W-:Y:S02]  /*5370*/  FMUL.FTZ R175, R162.reuse, R189 ;  /* 0x000000bda2af7220 */ /* 0x05ffe40000410000 */
        /* <DEDUP_REMOVED lines=10> */
.L_x_11381:
[----:B01234-:R-:W-:Y:S05]  /*5420*/  BSYNC B0 ;  /* 0x0000000000007941 */ /* 0x01ffea0003800000 */
.L_x_11380:
[----:B------:R0:W1:Y:S01]  /*5430*/  @!P0 LDS.128 R4, [R25.X16+0x21b0] ;  /* 0x0021b00019048984 */ /* 0x000062000000cc00 */
[C---:B------:R-:W-:Y:S01]  /*5440*/  FFMA.FTZ R168, R108.reuse, R135, R158 ;  /* 0x000000876ca87223 */ /* 0x040fe2000001009e */
[----:B------:R-:W-:Y:S01]  /*5450*/  BSSY B0, `(.L_x_11382) ;  /* 0x0000030000007945 */ /* 0x000fe20003800000 */
[----:B------:R-:W-:Y:S01]  /*5460*/  FFMA.FTZ R158, R108, R167, -R126 ;  /* 0x000000a76c9e7223 */ /* 0x000fe2000001087e */
[----:B------:R0:W2:Y:S01]  /*5470*/  SHFL.DOWN PT, R183, R162, 0x10, 0x1f ;  /* 0x0a001f00a2b77f89 */ /* 0x0000a200000e0000 */
[----:B------:R-:W-:Y:S02]  /*5480*/  FADD.FTZ R126, RZ, R168 ;  /* 0x000000a8ff7e7221 */ /* 0x000fe40000010000 */
[----:B------:R-:W-:Y:S01]  /*5490*/  FFMA.FTZ R158, R105, R52, R158 ;  /* 0x00000034699e7223 */ /* 0x000fe2000001009e */
[----:B------:R0:W3:Y:S01]  /*54a0*/  SHFL.DOWN PT, R185, R159, 0x10, 0x1f ;  /* 0x0a001f009fb97f89 */ /* 0x0000e200000e0000 */
[-C--:B------:R-:W-:Y:S02]  /*54b0*/  FMUL.FTZ R168, R21, R135.reuse ;  /* 0x0000008715a87220 */ /* 0x080fe40000410000 */
[----:B------:R-:W-:Y:S01]  /*54c0*/  FMUL.FTZ R175, R153, R158 ;  /* 0x0000009e99af7220 */ /* 0x000fe20000410000 */
[----:B------:R0:W4:Y:S01]  /*54d0*/  SHFL.DOWN PT, R187, R161, 0x10, 0x1f ;  /* 0x0a001f00a1bb7f89 */ /* 0x00012200000e0000 */
[----:B------:R-:W-:-:S02]  /*54e0*/  FMUL.FTZ R170, R20, R135 ;  /* 0x0000008714aa7220 */ /* 0x000fc40000410000 */
[C---:B------:R-:W-:Y:S02]  /*54f0*/  FFMA.FTZ R179, R154.reuse, R174, R179 ;  /* 0x000000ae9ab37223 */ /* 0x040fe400000100b3 */
[----:B------:R-:W-:Y:S02]  /*5500*/  FMUL.FTZ R174, R153, R126 ;  /* 0x0000007e99ae7220 */ /* 0x000fe40000410000 */
[----:B------:R-:W-:Y:S02]  /*5510*/  FFMA.FTZ R181, -R154, R176, R181 ;  /* 0x000000b09ab57223 */ /* 0x000fe400000101b5 */
[-C--:B------:R-:W-:Y:S02]  /*5520*/  FFMA.FTZ R153, R20, R167.reuse, -R168 ;  /* 0x000000a714997223 */ /* 0x080fe400000108a8 */
[----:B------:R-:W-:Y:S02]  /*5530*/  FFMA.FTZ R175, R155, R126, R175 ;  /* 0x0000007e9baf7223 */ /* 0x000fe400000100af */
[----:B------:R-:W-:-:S02]  /*5540*/  FFMA.FTZ R169, R21, R167, R170 ;  /* 0x000000a715a97223 */ /* 0x000fc400000100aa */
[----:B------:R-:W-:Y:S02]  /*5550*/  FFMA.FTZ R174, R155, R158, -R174 ;  /* 0x0000009e9bae7223 */ /* 0x000fe400000108ae */
[----:B------:R-:W-:Y:S02]  /*5560*/  FMUL.FTZ R155, R154, R153 ;  /* 0x000000999a9b7220 */ /* 0x000fe40000410000 */
[----:B------:R-:W-:Y:S02]  /*5570*/  FFMA.FTZ R176, -R152, R175, R181 ;  /* 0x000000af98b07223 */ /* 0x000fe400000101b5 */
[----:B------:R-:W-:Y:S01]  /*5580*/  FFMA.FTZ R154, -R154, R169, -RZ ;  /* 0x000000a99a9a7223 */ /* 0x000fe200000109ff */
[----:B------:R0:W0:Y:S01]  /*5590*/  SHFL.DOWN PT, R181, R156, 0x10, 0x1f ;  /* 0x0a001f009cb57f89 */ /* 0x00002200000e0000 */
[-C--:B------:R-:W-:Y:S02]  /*55a0*/  FMUL.FTZ R175, R21, R126.reuse ;  /* 0x0000007e15af7220 */ /* 0x080fe40000410000 */
[----:B------:R-:W-:-:S02]  /*55b0*/  FMUL.FTZ R168, R20, R126 ;  /* 0x0000007e14a87220 */ /* 0x000fc40000410000 */
[C---:B------:R-:W-:Y:S02]  /*55c0*/  FMUL.FTZ R153, R113.reuse, R126 ;  /* 0x0000007e71997220 */ /* 0x040fe40000410000 */
[-C--:B------:R-:W-:Y:S02]  /*55d0*/  FMUL.FTZ R169, R113, R158.reuse ;  /* 0x0000009e71a97220 */ /* 0x080fe40000410000 */
[-C--:B------:R-:W-:Y:S02]  /*55e0*/  FFMA.FTZ R175, R20, R158.reuse, -R175 ;  /* 0x0000009e14af7223 */ /* 0x080fe400000108af */
[-C--:B------:R-:W-:Y:S02]  /*55f0*/  FFMA.FTZ R177, R21, R158.reuse, R168 ;  /* 0x0000009e15b17223 */ /* 0x080fe400000100a8 */
[C---:B------:R-:W-:Y:S02]  /*5600*/  FFMA.FTZ R153, R112.reuse, R158, -R153 ;  /* 0x0000009e70997223 */ /* 0x040fe40000010899 */
[----:B------:R-:W-:-:S02]  /*5610*/  FFMA.FTZ R170, R112, R126, R169 ;  /* 0x0000007e70aa7223 */ /* 0x000fc400000100a9 */
[C---:B------:R-:W-:Y:S02]  /*5620*/  FFMA.FTZ R174, R152.reuse, R174, R179 ;  /* 0x000000ae98ae7223 */ /* 0x040fe400000100b3 */
[C---:B------:R-:W-:Y:S02]  /*5630*/  FMUL.FTZ R168, R152.reuse, R175 ;  /* 0x000000af98a87220 */ /* 0x040fe40000410000 */
[----:B------:R-:W-:Y:S02]  /*5640*/  FFMA.FTZ R169, -R152, R177, -RZ ;  /* 0x000000b198a97223 */ /* 0x000fe400000109ff */
        /* <DEDUP_REMOVED lines=16> */
.L_x_11383:
[----:B01234-:R-:W-:Y:S05]  /*5750*/  BSYNC B0 ;  /* 0x0000000000007941 */ /* 0x01ffea0003800000 */
.L_x_11382:
        /* <DEDUP_REMOVED lines=12> */
[----:B------:R-:W-:Y:S01]  /*5820*/  SHFL.DOWN PT, R185, R161, 0x1, 0x1f ;  /* 0x08201f00a1b97f89 */ /* 0x000fe200000e0000 */
[----:B------:R-:W-:Y:S02]  /*5830*/  FFMA.FTZ R179, -R149, R180, R176 ;  /* 0x000000b495b37223 */ /* 0x000fe400000101b0 */
[----:B------:R-:W-:Y:S01]  /*5840*/  FFMA.FTZ R151, R101, R48, R151 ;  /* 0x0000003065977223 */ /* 0x000fe20000010097 */
[----:B------:R-:W-:Y:S01]  /*5850*/  SHFL.IDX PT, R162, R162, RZ, 0x1f ;  /* 0x00001fffa2a27589 */ /* 0x000fe200000e0000 */
[----:B------:R-:W-:Y:S02]  /*5860*/  FMUL.FTZ R176, R148, R150 ;  /* 0x0000009694b07220 */ /* 0x000fe40000410000 */
[----:B------:R-:W-:Y:S01]  /*5870*/  FFMA.FTZ R177, R149, R178, R174 ;  /* 0x000000b295b17223 */ /* 0x000fe200000100ae */
[----:B------:R-:W-:Y:S01]  /*5880*/  SHFL.IDX PT, R156, R156, RZ, 0x1f ;  /* 0x00001fff9c9c7589 */ /* 0x000fe200000e0000 */
[----:B------:R-:W-:-:S02]  /*5890*/  FFMA.FTZ R176, R147, R151, -R176 ;  /* 0x0000009793b07223 */ /* 0x000fc400000108b0 */
[-C--:B------:R-:W-:Y:S01]  /*58a0*/  FMUL.FTZ R148, R148, R151.reuse ;  /* 0x0000009794947220 */ /* 0x080fe20000410000 */
[----:B------:R-:W-:Y:S01]  /*58b0*/  SHFL.IDX PT, R161, R161, RZ, 0x1f ;  /* 0x00001fffa1a17589 */ /* 0x000fe200000e0000 */
[----:B------:R-:W-:Y:S02]  /*58c0*/  FFMA.FTZ R181, R146, R176, R177 ;  /* 0x000000b092b57223 */ /* 0x000fe400000100b1 */
[-C--:B------:R-:W-:Y:S01]  /*58d0*/  FFMA.FTZ R148, R147, R150.reuse, R148 ;  /* 0x0000009693947223 */ /* 0x080fe20000010094 */
[----:B------:R-:W0:Y:S01]  /*58e0*/  SHFL.IDX PT, R177, R7, RZ, 0x1f ;  /* 0x00001fff07b17589 */ /* 0x000e2200000e0000 */
[C---:B------:R-:W-:Y:S02]  /*58f0*/  FMUL.FTZ R175, R117.reuse, R151 ;  /* 0x0000009775af7220 */ /* 0x040fe40000410000 */
[----:B------:R-:W-:Y:S01]  /*5900*/  FMUL.FTZ R147, R117, R150 ;  /* 0x0000009675937220 */ /* 0x000fe20000410000 */
[----:B------:R-:W1:Y:S01]  /*5910*/  SHFL.IDX PT, R176, R6, RZ, 0x1f ;  /* 0x00001fff06b07589 */ /* 0x000e6200000e0000 */
[----:B------:R-:W-:-:S02]  /*5920*/  FMUL.FTZ R170, R21, R152 ;  /* 0x0000009815aa7220 */ /* 0x000fc40000410000 */
[----:B------:R-:W-:Y:S01]  /*5930*/  FMUL.FTZ R174, R20, R152 ;  /* 0x0000009814ae7220 */ /* 0x000fe20000410000 */
[----:B------:R-:W2:Y:S01]  /*5940*/  SHFL.IDX PT, R159, R159, RZ, 0x1f ;  /* 0x00001fff9f9f7589 */ /* 0x000ea200000e0000 */
[----:B------:R-:W-:Y:S02]  /*5950*/  FFMA.FTZ R179, -R146, R148, R179 ;  /* 0x0000009492b37223 */ /* 0x000fe400000101b3 */
[C---:B------:R-:W-:Y:S02]  /*5960*/  FFMA.FTZ R175, R116.reuse, R150, R175 ;  /* 0x0000009674af7223 */ /* 0x040fe400000100af */
[----:B------:R-:W-:Y:S02]  /*5970*/  FFMA.FTZ R148, R116, R151, -R147 ;  /* 0x0000009774947223 */ /* 0x000fe40000010893 */
[-C--:B------:R-:W-:Y:S02]  /*5980*/  FFMA.FTZ R170, R20, R153.reuse, -R170 ;  /* 0x0000009914aa7223 */ /* 0x080fe400000108aa */
[----:B------:R-:W-:-:S02]  /*5990*/  FFMA.FTZ R174, R21, R153, R174 ;  /* 0x0000009915ae7223 */ /* 0x000fc400000100ae */
[----:B------:R-:W-:Y:S02]  /*59a0*/  FADD.FTZ R147, RZ, R175 ;  /* 0x000000afff937221 */ /* 0x000fe40000010000 */
[----:B------:R-:W-:Y:S02]  /*59b0*/  FFMA.FTZ R148, R99, R46, R148 ;  /* 0x0000002e63947223 */ /* 0x000fe40000010094 */
[C---:B------:R-:W-:Y:S02]  /*59c0*/  FMUL.FTZ R170, R149.reuse, R170 ;  /* 0x000000aa95aa7220 */ /* 0x040fe40000410000 */
[----:B------:R-:W-:Y:S02]  /*59d0*/  FFMA.FTZ R149, -R149, R174, -RZ ;  /* 0x000000ae95957223 */ /* 0x000fe400000109ff */
[----:B------:R-:W-:Y:S02]  /*59e0*/  FMUL.FTZ R174, R21, R150 ;  /* 0x0000009615ae7220 */ /* 0x000fe40000410000 */
[----:B------:R-:W-:-:S02]  /*59f0*/  FMUL.FTZ R180, R132, R147 ;  /* 0x0000009384b47220 */ /* 0x000fc40000410000 */
[-C--:B------:R-:W-:Y:S02]  /*5a00*/  FMUL.FTZ R132, R132, R148.reuse ;  /* 0x0000009484847220 */ /* 0x080fe40000410000 */
[----:B------:R-:W-:Y:S02]  /*5a10*/  FFMA.FTZ R175, R20, R151, -R174 ;  /* 0x0000009714af7223 */ /* 0x000fe400000108ae */
[C---:B------:R-:W-:Y:S02]  /*5a20*/  FFMA.FTZ R132, R131.reuse, R147, R132 ;  /* 0x0000009383847223 */ /* 0x040fe40000010084 */
[----:B------:R-:W-:Y:S02]  /*5a30*/  FFMA.FTZ R180, R131, R148, -R180 ;  /* 0x0000009483b47223 */ /* 0x000fe400000108b4 */
[----:B------:R-:W-:Y:S02]  /*5a40*/  FMUL.FTZ R131, R146, R175 ;  /* 0x000000af92837220 */ /* 0x000fe40000410000 */
[----:B------:R-:W-:-:S02]  /*5a50*/  FFMA.FTZ R175, -R122, R132, R179 ;  /* 0x000000847aaf7223 */ /* 0x000fc400000101b3 */
[----:B------:R-:W-:Y:S02]  /*5a60*/  FMUL.FTZ R178, R20, R150 ;  /* 0x0000009614b27220 */ /* 0x000fe40000410000 */
[C---:B0-----:R-:W-:Y:S02]  /*5a70*/  @P1 FMUL.FTZ R179, R184.reuse, R177 ;  /* 0x000000b1b8b31220 */ /* 0x041fe40000410000 */
[----:B-1----:R-:W-:Y:S02]  /*5a80*/  @P1 FMUL.FTZ R132, R184, R176 ;  /* 0x000000b0b8841220 */ /* 0x002fe40000410000 */
[----:B------:R-:W-:Y:S02]  /*5a90*/  FFMA.FTZ R183, R21, R151, R178 ;  /* 0x0000009715b77223 */ /* 0x000fe400000100b2 */
[----:B------:R-:W-:Y:S02]  /*5aa0*/  FFMA.FTZ R180, R122, R180, R181 ;  /* 0x000000b47ab47223 */ /* 0x000fe400000100b5 */
[----:B------:R-:W-:-:S02]  /*5ab0*/  @P1 FFMA.FTZ R179, R182, R176, -R179 ;  /* 0x000000b0b6b31223 */ /* 0x000fc400000108b3 */
[-C--:B------:R-:W-:Y:S02]  /*5ac0*/  FMUL.FTZ R181, R21, R147.reuse ;  /* 0x0000009315b57220 */ /* 0x080fe40000410000 */
[----:B------:R-:W-:Y:S02]  /*5ad0*/  FMUL.FTZ R174, R20, R147 ;  /* 0x0000009314ae7220 */ /* 0x000fe40000410000 */
[----:B------:R-:W-:Y:S02]  /*5ae0*/  @P1 FFMA.FTZ R132, R182, R177, R132 ;  /* 0x000000b1b6841223 */ /* 0x000fe40000010084 */
[----:B------:R-:W-:Y:S02]  /*5af0*/  FFMA.FTZ R146, -R146, R183, -RZ ;  /* 0x000000b792927223 */ /* 0x000fe400000109ff */
[----:B------:R-:W-:Y:S02]  /*5b00*/  @P1 FADD.FTZ R176, R186, R179 ;  /* 0x000000b3bab01221 */ /* 0x000fe40000010000 */
[----:B------:R-:W-:-:S02]  /*5b10*/  FFMA.FTZ R181, R20, R148, -R181 ;  /* 0x0000009414b57223 */ /* 0x000fc400000108b5 */
[----:B------:R-:W-:Y:S02]  /*5b20*/  FFMA.FTZ R183, R21, R148, R174 ;  /* 0x0000009415b77223 */ /* 0x000fe400000100ae */
[----:B------:R-:W-:Y:S02]  /*5b30*/  @P1 FADD.FTZ R177, R185, R132 ;  /* 0x00000084b9b11221 */ /* 0x000fe40000010000 */
[----:B------:R-:W-:Y:S02]  /*5b40*/  FMUL.FTZ R178, R176, -R19 ;  /* 0x80000013b0b27220 */ /* 0x000fe40000410000 */
[C---:B------:R-:W-:Y:S02]  /*5b50*/  FMUL.FTZ R132, R122.reuse, R181 ;  /* 0x000000b57a847220 */ /* 0x040fe40000410000 */
[----:B------:R-:W-:Y:S02]  /*5b60*/  FFMA.FTZ R174, -R122, R183, -RZ ;  /* 0x000000b77aae7223 */ /* 0x000fe400000109ff */
[----:B------:R-:W-:-:S02]  /*5b70*/  FMUL.FTZ R179, R177, -R19 ;  /* 0x80000013b1b37220 */ /* 0x000fc40000410000 */
[C---:B------:R-:W-:Y:S02]  /*5b80*/  FMUL.FTZ R122, R119.reuse, R148 ;  /* 0x00000094777a7220 */ /* 0x040fe40000410000 */
[-C--:B------:R-:W-:Y:S02]  /*5b90*/  FMUL.FTZ R19, R119, R147.reuse ;  /* 0x0000009377137220 */ /* 0x080fe40000410000 */
[-C--:B------:R-:W-:Y:S02]  /*5ba0*/  FFMA.FTZ R177, R177, R18.reuse, R178 ;  /* 0x00000012b1b17223 */ /* 0x080fe400000100b2 */
[----:B------:R-:W-:Y:S02]  /*5bb0*/  FFMA.FTZ R18, R176, R18, -R179 ;  /* 0x00000012b0127223 */ /* 0x000fe400000108b3 */
[C---:B------:R-:W-:Y:S02]  /*5bc0*/  FFMA.FTZ R176, R118.reuse, R147, R122 ;  /* 0x0000009376b07223 */ /* 0x040fe4000001007a */
[----:B------:R-:W-:-:S02]  /*5bd0*/  FFMA.FTZ R122, R118, R148, -R19 ;  /* 0x00000094767a7223 */ /* 0x000fc40000010813 */
[----:B------:R-:W-:Y:S02]  /*5be0*/  FADD.FTZ R19, -R128, R177 ;  /* 0x000000b180137221 */ /* 0x000fe40000010100 */
[----:B------:R-:W-:Y:S02]  /*5bf0*/  FADD.FTZ R129, R129, R18 ;  /* 0x0000001281817221 */ /* 0x000fe40000010000 */
[C---:B------:R-:W-:Y:S02]  /*5c00*/  FMUL.FTZ R128, R119.reuse, -R19 ;  /* 0x8000001377807220 */ /* 0x040fe40000410000 */
[----:B------:R-:W-:Y:S02]  /*5c10*/  FMUL.FTZ R119, R119, -R129 ;  /* 0x8000008177777220 */ /* 0x000fe40000410000 */
[----:B------:R-:W-:Y:S02]  /*5c20*/  FADD.FTZ R18, RZ, R176 ;  /* 0x000000b0ff127221 */ /* 0x000fe40000010000 */
[----:B------:R-:W-:-:S02]  /*5c30*/  FFMA.FTZ R122, R97, R44, R122 ;  /* 0x0000002c617a7223 */ /* 0x000fc4000001007a */
[C---:B------:R-:W-:Y:S02]  /*5c40*/  FFMA.FTZ R128, R118.reuse, R129, -R128 ;  /* 0x0000008176807223 */ /* 0x040fe40000010880 */
[----:B------:R-:W-:Y:S02]  /*5c50*/  FFMA.FTZ R118, R118, R19, R119 ;  /* 0x0000001376767223 */ /* 0x000fe40000010077 */
[C---:B------:R-:W-:Y:S02]  /*5c60*/  FMUL.FTZ R177, R121.reuse, R18 ;  /* 0x0000001279b17220 */ /* 0x040fe40000410000 */
[----:B------:R-:W-:Y:S02]  /*5c70*/  FMUL.FTZ R121, R121, R122 ;  /* 0x0000007a79797220 */ /* 0x000fe40000410000 */
[----:B------:R-:W-:Y:S02]  /*5c80*/  FADD.FTZ R123, -R123, R118 ;  /* 0x000000767b7b7221 */ /* 0x000fe40000010100 */
[----:B------:R-:W-:-:S02]  /*5c90*/  FADD.FTZ R125, R125, R128 ;  /* 0x000000807d7d7221 */ /* 0x000fc40000010000 */
[C---:B------:R-:W-:Y:S02]  /*5ca0*/  FFMA.FTZ R177, R124.reuse, R122, -R177 ;  /* 0x0000007a7cb17223 */ /* 0x040fe400000108b1 */
[-C--:B------:R-:W-:Y:S02]  /*5cb0*/  FFMA.FTZ R121, R124, R18.reuse, R121 ;  /* 0x000000127c797223 */ /* 0x080fe40000010079 */
[-C--:B------:R-:W-:Y:S02]  /*5cc0*/  FMUL.FTZ R124, R20, R18.reuse ;  /* 0x00000012147c7220 */ /* 0x080fe40000410000 */
[C---:B------:R-:W-:Y:S02]  /*5cd0*/  FMUL.FTZ R118, R117.reuse, -R123 ;  /* 0x8000007b75767220 */ /* 0x040fe40000410000 */
[----:B------:R-:W-:Y:S02]  /*5ce0*/  FMUL.FTZ R117, R117, -R125 ;  /* 0x8000007d75757220 */ /* 0x000fe40000410000 */
[----:B------:R-:W-:-:S02]  /*5cf0*/  FMUL.FTZ R119, R21, R18 ;  /* 0x0000001215777220 */ /* 0x000fc40000410000 */
[----:B------:R-:W-:Y:S02]  /*5d00*/  FFMA.FTZ R179, R21, R122, R124 ;  /* 0x0000007a15b37223 */ /* 0x000fe4000001007c */
[C---:B------:R-:W-:Y:S02]  /*5d10*/  FFMA.FTZ R118, R116.reuse, R125, -R118 ;  /* 0x0000007d74767223 */ /* 0x040fe40000010876 */
[----:B------:R-:W-:Y:S02]  /*5d20*/  FFMA.FTZ R21, R116, R123, R117 ;  /* 0x0000007b74157223 */ /* 0x000fe40000010075 */
[----:B------:R-:W-:Y:S02]  /*5d30*/  FADD.FTZ R143, R143, R118 ;  /* 0x000000768f8f7221 */ /* 0x000fe40000010000 */
[----:B------:R-:W-:Y:S02]  /*5d40*/  FADD.FTZ R21, -R142, R21 ;  /* 0x000000158e157221 */ /* 0x000fe40000010100 */
[----:B------:R-:W-:-:S02]  /*5d50*/  FMUL.FTZ R117, R115, -R143 ;  /* 0x8000008f73757220 */ /* 0x000fc40000410000 */
[----:B------:R-:W-:Y:S02]  /*5d60*/  FMUL.FTZ R116, R115, -R21 ;  /* 0x8000001573747220 */ /* 0x000fe40000410000 */
[----:B------:R-:W-:Y:S02]  /*5d70*/  FMUL.FTZ R115, R162, R7 ;  /* 0x00000007a2737220 */ /* 0x000fe40000410000 */
[C---:B------:R-:W-:Y:S02]  /*5d80*/  FFMA.FTZ R117, R114.reuse, R21, R117 ;  /* 0x0000001572757223 */ /* 0x040fe40000010075 */
[----:B------:R-:W-:Y:S02]  /*5d90*/  FFMA.FTZ R116, R114, R143, -R116 ;  /* 0x0000008f72747223 */ /* 0x000fe40000010874 */
[-C--:B------:R-:W-:Y:S02]  /*5da0*/  FMUL.FTZ R114, R162, R6.reuse ;  /* 0x00000006a2727220 */ /* 0x080fe40000410000 */
[----:B------:R-:W-:-:S02]  /*5db0*/  FFMA.FTZ R6, R156, R6, -R115 ;  /* 0x000000069c067223 */ /* 0x000fc40000010873 */
[----:B------:R-:W-:Y:S01]  /*5dc0*/  FADD.FTZ R115, -R140, R117 ;  /* 0x000000758c737221 */ /* 0x000fe20000010100 */
[----:B------:R-:W-:Y:S01]  /*5dd0*/  P2R R117, PR, RZ, 0x1 ;  /* 0x00000001ff757803 */ /* 0x000fe20000000000 */
[----:B------:R-:W-:Y:S02]  /*5de0*/  FADD.FTZ R141, R141, R116 ;  /* 0x000000748d8d7221 */ /* 0x000fe40000010000 */
[C---:B------:R-:W-:Y:S02]  /*5df0*/  FMUL.FTZ R116, R113.reuse, -R115 ;  /* 0x8000007371747220 */ /* 0x040fe40000410000 */
[-C--:B------:R-:W-:Y:S02]  /*5e00*/  FMUL.FTZ R113, R113, -R141.reuse ;  /* 0x8000008d71717220 */ /* 0x080fe40000410000 */
[C---:B------:R-:W-:Y:S02]  /*5e10*/  FFMA.FTZ R116, R112.reuse, R141, -R116 ;  /* 0x0000008d70747223 */ /* 0x040fe40000010874 */
[----:B------:R-:W-:Y:S01]  /*5e20*/  FFMA.FTZ R113, R112, R115, R113 ;  /* 0x0000007370717223 */ /* 0x000fe20000010071 */
[----:B------:R-:W-:Y:S01]  /*5e30*/  SHF.L.U32 R112, R88, 0x4, RZ ;  /* 0x0000000458707819 */ /* 0x000fe200000006ff */
[----:B------:R-:W-:-:S02]  /*5e40*/  FMUL.FTZ R177, R120, R177 ;  /* 0x000000b178b17220 */ /* 0x000fc40000410000 */
[----:B------:R-:W-:Y:S02]  /*5e50*/  FFMA.FTZ R114, R156, R7, R114 ;  /* 0x000000079c727223 */ /* 0x000fe40000010072 */
[----:B------:R-:W-:Y:S02]  /*5e60*/  FMUL.FTZ R7, R162, R5 ;  /* 0x00000005a2077220 */ /* 0x000fe40000410000 */
[----:B------:R-:W-:Y:S02]  /*5e70*/  FADD.FTZ R113, -R138, R113 ;  /* 0x000000718a717221 */ /* 0x000fe40000010100 */
[----:B------:R-:W-:Y:S02]  /*5e80*/  FFMA.FTZ R119, R20, R122, -R119 ;  /* 0x0000007a14777223 */ /* 0x000fe40000010877 */
[----:B------:R-:W-:Y:S02]  /*5e90*/  FADD.FTZ R139, R139, R116 ;  /* 0x000000748b8b7221 */ /* 0x000fe40000010000 */
[----:B------:R-:W-:Y:S01]  /*5ea0*/  FADD.FTZ R20, R180, R177 ;  /* 0x000000b1b4147221 */ /* 0x000fe20000010000 */
[----:B------:R-:W-:Y:S01]  /*5eb0*/  LEA.HI.SX32 R177, R112, R112, 0x1b ;  /* 0x0000007070b17211 */ /* 0x000fe200078fdaff */
[----:B------:R-:W-:-:S02]  /*5ec0*/  FMUL.FTZ R162, R162, R4 ;  /* 0x00000004a2a27220 */ /* 0x000fc40000410000 */
[----:B------:R-:W-:Y:S02]  /*5ed0*/  FFMA.FTZ R4, R156, R4, -R7 ;  /* 0x000000049c047223 */ /* 0x000fe40000010807 */
        /* <DEDUP_REMOVED lines=9> */
[C---:B------:R-:W-:Y:S02]  /*5f70*/  FMUL.FTZ R128, R120.reuse, R121 ;  /* 0x0000007978807220 */ /* 0x040fe40000410000 */
[----:B------:R-:W-:-:S02]  /*5f80*/  FMUL.FTZ R124, R120, R119 ;  /* 0x00000077787c7220 */ /* 0x000fc40000410000 */
[C---:B------:R-:W-:Y:S02]  /*5f90*/  FFMA.FTZ R121, R104.reuse, R117, R108 ;  /* 0x0000007568797223 */ /* 0x040fe4000001006c */
[----:B------:R-:W-:Y:S02]  /*5fa0*/  FFMA.FTZ R119, R104, R137, -R106 ;  /* 0x0000008968777223 */ /* 0x000fe4000001086a */
[----:B------:R-:W-:Y:S02]  /*5fb0*/  FFMA.FTZ R5, R156, R5, R162 ;  /* 0x000000059c057223 */ /* 0x000fe400000100a2 */
[----:B--2---:R-:W-:Y:S02]  /*5fc0*/  FADD.FTZ R6, R159, R6 ;  /* 0x000000069f067221 */ /* 0x004fe40000010000 */
[----:B------:R-:W-:Y:S02]  /*5fd0*/  FADD.FTZ R121, -R144, R121 ;  /* 0x0000007990797221 */ /* 0x000fe40000010100 */
[----:B------:R-:W-:Y:S01]  /*5fe0*/  FADD.FTZ R119, R134, R119 ;  /* 0x0000007786777221 */ /* 0x000fe20000010000 */
[----:B------:R0:W-:Y:S01]  /*5ff0*/  @!P0 STS.128 [R25.X16+0x21b0], R4 ;  /* 0x0021b00419008388 */ /* 0x0001e2000000cc00 */
[----:B------:R-:W-:-:S02]  /*6000*/  FFMA.FTZ R163, R109, -R56, R163 ;  /* 0x800000386da37223 */ /* 0x000fc400000100a3 */
[----:B------:R-:W-:Y:S01]  /*6010*/  FMUL.FTZ R104, R121, R56 ;  /* 0x0000003879687220 */ /* 0x000fe20000410000 */
[----:B------:R1:W-:Y:S01]  /*6020*/  STS [R177.X4+0x430], R155 ;  /* 0x0004309bb1007388 */ /* 0x0003e20000004800 */
[----:B------:R-:W-:Y:S02]  /*6030*/  FFMA.FTZ R157, R111, -R58, R157 ;  /* 0x8000003a6f9d7223 */ /* 0x000fe4000001009d */
[-C--:B------:R-:W-:Y:S01]  /*6040*/  FMUL.FTZ R106, R117, R54.reuse ;  /* 0x00000036756a7220 */ /* 0x080fe20000410000 */
[----:B------:R-:W-:Y:S01]  /*6050*/  STS [R177.X4+0x444], R149 ;  /* 0x00044495b1007388 */ /* 0x000fe20000004800 */
[----:B------:R-:W-:Y:S02]  /*6060*/  FFMA.FTZ R167, R107, -R54, R167 ;  /* 0x800000366ba77223 */ /* 0x000fe400000100a7 */
[----:B------:R-:W-:Y:S01]  /*6070*/  FMUL.FTZ R108, R135, R106 ;  /* 0x0000006a876c7220 */ /* 0x000fe20000410000 */
[----:B------:R-:W-:Y:S01]  /*6080*/  STS [R177.X4+0x448], R131 ;  /* 0x00044883b1007388 */ /* 0x000fe20000004800 */
[----:B------:R-:W-:-:S02]  /*6090*/  FFMA.FTZ R158, R105, -R52, R158 ;  /* 0x80000034699e7223 */ /* 0x000fc4000001009e */
[----:B------:R-:W-:Y:S01]  /*60a0*/  FFMA.FTZ R153, R103, -R50, R153 ;  /* 0x8000003267997223 */ /* 0x000fe20000010099 */
[----:B------:R2:W-:Y:S01]  /*60b0*/  STS [R177.X4+0x458], R124 ;  /* 0x0004587cb1007388 */ /* 0x0005e20000004800 */
[C---:B0-----:R-:W-:Y:S02]  /*60c0*/  FMUL.FTZ R4, R102.reuse, -R121 ;  /* 0x8000007966047220 */ /* 0x041fe40000410000 */
[-C--:B------:R-:W-:Y:S01]  /*60d0*/  FMUL.FTZ R102, R102, -R119.reuse ;  /* 0x8000007766667220 */ /* 0x080fe20000410000 */
[----:B------:R-:W-:Y:S01]  /*60e0*/  STS [R177.X4+0x420], R164 ;  /* 0x000420a4b1007388 */ /* 0x000fe20000004800 */
[C---:B------:R-:W-:Y:S02]  /*60f0*/  FFMA.FTZ R4, R100.reuse, R119, -R4 ;  /* 0x0000007764047223 */ /* 0x040fe40000010804 */
[----:B-1----:R-:W-:Y:S01]  /*6100*/  FFMA.FTZ R155, R100, R121, R102 ;  /* 0x00000079649b7223 */ /* 0x002fe20000010066 */
[----:B------:R0:W-:Y:S01]  /*6110*/  STS [R177.X4+0x424], R165 ;  /* 0x000424a5b1007388 */ /* 0x0001e20000004800 */
[----:B------:R-:W-:Y:S01]  /*6120*/  FADD.FTZ R145, R145, R4 ;  /* 0x0000000491917221 */ /* 0x000fe20000010000 */
[----:B--2---:R-:W-:Y:S01]  /*6130*/  LEA R124, R73, -R88, 0x1 ;  /* 0x80000058497c7211 */ /* 0x004fe200078e08ff */
[----:B------:R-:W-:Y:S01]  /*6140*/  FADD.FTZ R155, -R130, R155 ;  /* 0x0000009b829b7221 */ /* 0x000fe20000010100 */
[----:B------:R-:W-:Y:S01]  /*6150*/  STS [R177.X4+0x428], R160 ;  /* 0x000428a0b1007388 */ /* 0x000fe20000004800 */
[----:B------:R-:W-:Y:S01]  /*6160*/  FMUL.FTZ R102, R119, R56 ;  /* 0x0000003877667220 */ /* 0x000fe20000410000 */
[C---:B------:R-:W-:Y:S01]  /*6170*/  ISETP.GE.AND P0, PT, R124.reuse, 0x1, PT ;  /* 0x000000017c00780c */ /* 0x040fe20003f06270 */
[-C--:B------:R-:W-:Y:S01]  /*6180*/  FMUL.FTZ R4, R155, R58.reuse ;  /* 0x0000003a9b047220 */ /* 0x080fe20000410000 */
[----:B------:R-:W-:Y:S01]  /*6190*/  STS [R177.X4+0x42c], R166 ;  /* 0x00042ca6b1007388 */ /* 0x000fe20000004800 */
[----:B------:R-:W-:Y:S01]  /*61a0*/  FMUL.FTZ R100, R145, R58 ;  /* 0x0000003a91647220 */ /* 0x000fe20000410000 */
[----:B------:R-:W-:Y:S01]  /*61b0*/  ISETP.GE.AND P1, PT, R124, 0x21, PT ;  /* 0x000000217c00780c */ /* 0x000fe20003f26270 */
[----:B------:R-:W-:Y:S01]  /*61c0*/  FMUL.FTZ R7, R133, R102 ;  /* 0x0000006685077220 */ /* 0x000fe20000410000 */
[----:B------:R-:W-:Y:S01]  /*61d0*/  STS [R177.X4+0x434], R154 ;  /* 0x0004349ab1007388 */ /* 0x000fe20000004800 */
[C---:B------:R-:W-:Y:S01]  /*61e0*/  FMUL.FTZ R5, R127.reuse, R4 ;  /* 0x000000047f057220 */ /* 0x040fe20000410000 */
[----:B0-----:R-:W-:Y:S01]  /*61f0*/  IADD3 R165, R88, 0x20, RZ ;  /* 0x0000002058a57810 */ /* 0x001fe20007ffe0ff */
[----:B------:R-:W-:Y:S01]  /*6200*/  FMUL.FTZ R6, R127, R100 ;  /* 0x000000647f067220 */ /* 0x000fe20000410000 */
[----:B------:R-:W-:Y:S01]  /*6210*/  STS [R177.X4+0x438], R168 ;  /* 0x000438a8b1007388 */ /* 0x000fe20000004800 */
[----:B------:R-:W-:-:S02]  /*6220*/  FFMA.FTZ R7, R163, R104, -R7 ;  /* 0x00000068a3077223 */ /* 0x000fc40000010807 */
[----:B------:R-:W-:Y:S01]  /*6230*/  FMUL.FTZ R104, R133, R104 ;  /* 0x0000006885687220 */ /* 0x000fe20000410000 */
[----:B------:R-:W-:Y:S01]  /*6240*/  STS [R177.X4+0x43c], R169 ;  /* 0x00043ca9b1007388 */ /* 0x000fe20000004800 */
[C---:B------:R-:W-:Y:S02]  /*6250*/  FFMA.FTZ R5, R157.reuse, R100, R5 ;  /* 0x000000649d057223 */ /* 0x040fe40000010005 */
[----:B------:R-:W-:Y:S01]  /*6260*/  FFMA.FTZ R6, R157, R4, -R6 ;  /* 0x000000049d067223 */ /* 0x000fe20000010806 */
[----:B------:R-:W-:Y:S01]  /*6270*/  STS [R177.X4+0x440], R170 ;  /* 0x000440aab1007388 */ /* 0x000fe20000004800 */
[----:B------:R-:W-:Y:S02]  /*6280*/  FFMA.FTZ R4, R163, R102, R104 ;  /* 0x00000066a3047223 */ /* 0x000fe40000010068 */
[----:B------:R-:W-:Y:S01]  /*6290*/  FADD.FTZ R5, RZ, R5 ;  /* 0x00000005ff057221 */ /* 0x000fe20000010000 */
[----:B------:R-:W-:Y:S01]  /*62a0*/  STS [R177.X4+0x44c], R146 ;  /* 0x00044c92b1007388 */ /* 0x000fe20000004800 */
[----:B------:R-:W-:-:S02]  /*62b0*/  FMUL.FTZ R104, R137, R54 ;  /* 0x0000003689687220 */ /* 0x000fc40000410000 */
[----:B------:R-:W-:Y:S01]  /*62c0*/  FADD.FTZ R4, R5, R4 ;  /* 0x0000000405047221 */ /* 0x000fe20000010000 */
[----:B------:R-:W-:Y:S01]  /*62d0*/  STS [R177.X4+0x450], R132 ;  /* 0x00045084b1007388 */ /* 0x000fe20000004800 */
[-C--:B------:R-:W-:Y:S02]  /*62e0*/  FMUL.FTZ R112, R135, R104.reuse ;  /* 0x0000006887707220 */ /* 0x080fe40000410000 */
[C---:B------:R-:W-:Y:S01]  /*62f0*/  FFMA.FTZ R5, R167.reuse, R104, R108 ;  /* 0x00000068a7057223 */ /* 0x040fe2000001006c */
[----:B------:R-:W-:Y:S01]  /*6300*/  STS [R177.X4+0x454], R174 ;  /* 0x000454aeb1007388 */ /* 0x000fe20000004800 */
[----:B------:R-:W-:Y:S02]  /*6310*/  FADD.FTZ R6, RZ, R6 ;  /* 0x00000006ff067221 */ /* 0x000fe40000010000 */
[----:B------:R-:W-:Y:S02]  /*6320*/  FFMA.FTZ R149, R167, R106, -R112 ;  /* 0x0000006aa7957223 */ /* 0x000fe40000010870 */
[----:B------:R-:W-:-:S02]  /*6330*/  FADD.FTZ R4, R4, R5 ;  /* 0x0000000504047221 */ /* 0x000fc40000010000 */
[----:B------:R-:W-:Y:S02]  /*6340*/  FMUL.FTZ R5, R113, R52 ;  /* 0x0000003471057220 */ /* 0x000fe40000410000 */
[----:B------:R-:W-:Y:S02]  /*6350*/  FMUL.FTZ R106, R141, R50 ;  /* 0x000000328d6a7220 */ /* 0x000fe40000410000 */
[----:B------:R-:W-:Y:S02]  /*6360*/  FADD.FTZ R6, R6, R7 ;  /* 0x0000000706067221 */ /* 0x000fe40000010000 */
[----:B------:R-:W-:Y:S02]  /*6370*/  FMUL.FTZ R131, R139, R52 ;  /* 0x000000348b837220 */ /* 0x000fe40000410000 */
[----:B------:R-:W-:Y:S02]  /*6380*/  FMUL.FTZ R7, R126, R5 ;  /* 0x000000057e077220 */ /* 0x000fe40000410000 */
[----:B------:R-:W-:-:S02]  /*6390*/  FMUL.FTZ R112, R115, R50 ;  /* 0x0000003273707220 */ /* 0x000fc40000410000 */
[----:B------:R-:W-:Y:S02]  /*63a0*/  FMUL.FTZ R114, R152, R106 ;  /* 0x0000006a98727220 */ /* 0x000fe40000410000 */
[-C--:B------:R-:W-:Y:S02]  /*63b0*/  FFMA.FTZ R7, R158, R131.reuse, R7 ;  /* 0x000000839e077223 */ /* 0x080fe40000010007 */
[-C--:B------:R-:W-:Y:S02]  /*63c0*/  FFMA.FTZ R114, R153, R112.reuse, -R114 ;  /* 0x0000007099727223 */ /* 0x080fe40000010872 */
[----:B------:R-:W-:Y:S02]  /*63d0*/  FMUL.FTZ R108, R126, R131 ;  /* 0x000000837e6c7220 */ /* 0x000fe40000410000 */
[----:B------:R-:W-:Y:S02]  /*63e0*/  FMUL.FTZ R112, R152, R112 ;  /* 0x0000007098707220 */ /* 0x000fe40000410000 */
[----:B------:R-:W-:-:S02]  /*63f0*/  FMUL.FTZ R159, R21, R48 ;  /* 0x00000030159f7220 */ /* 0x000fc40000410000 */
[----:B------:R-:W-:Y:S02]  /*6400*/  FADD.FTZ R4, R4, R7 ;  /* 0x0000000704047221 */ /* 0x000fe40000010000 */
[----:B------:R-:W-:Y:S02]  /*6410*/  FFMA.FTZ R5, R158, R5, -R108 ;  /* 0x000000059e057223 */ /* 0x000fe4000001086c */
        /* <DEDUP_REMOVED lines=9> */
[----:B------:R-:W-:-:S02]  /*64b0*/  FMUL.FTZ R112, R125, R46 ;  /* 0x0000002e7d707220 */ /* 0x000fc40000410000 */
[----:B------:R-:W-:Y:S02]  /*64c0*/  FFMA.FTZ R116, R108, R159, -R116 ;  /* 0x0000009f6c747223 */ /* 0x000fe40000010874 */
[----:B------:R-:W-:Y:S02]  /*64d0*/  FADD.FTZ R5, R5, R114 ;  /* 0x0000007205057221 */ /* 0x000fe40000010000 */
[----:B------:R-:W-:Y:S02]  /*64e0*/  FADD.FTZ R4, R4, R7 ;  /* 0x0000000704047221 */ /* 0x000fe40000010000 */
[-C--:B------:R-:W-:Y:S02]  /*64f0*/  FFMA.FTZ R151, R99, -R46.reuse, R148 ;  /* 0x8000002e63977223 */ /* 0x080fe40000010094 */
[----:B------:R-:W-:Y:S02]  /*6500*/  FMUL.FTZ R6, R123, R46 ;  /* 0x0000002e7b067220 */ /* 0x000fe40000410000 */
[----:B------:R-:W-:-:S02]  /*6510*/  FMUL.FTZ R7, R147, R112 ;  /* 0x0000007093077220 */ /* 0x000fc40000410000 */
[-C--:B------:R-:W-:Y:S02]  /*6520*/  FMUL.FTZ R159, R129, R44.reuse ;  /* 0x0000002c819f7220 */ /* 0x080fe40000410000 */
[----:B------:R-:W-:Y:S02]  /*6530*/  FADD.FTZ R5, R5, R116 ;  /* 0x0000007405057221 */ /* 0x000fe40000010000 */
[----:B------:R-:W-:Y:S02]  /*6540*/  FFMA.FTZ R120, -R120, R179, -RZ ;  /* 0x000000b378787223 */ /* 0x000fe400000109ff */
[----:B------:R-:W-:Y:S02]  /*6550*/  FMUL.FTZ R161, R19, R44 ;  /* 0x0000002c13a17220 */ /* 0x000fe40000410000 */
[----:B------:R-:W-:Y:S01]  /*6560*/  FFMA.FTZ R114, R151, R6, -R7 ;  /* 0x0000000697727223 */ /* 0x000fe20000010807 */
[----:B------:R0:W-:Y:S01]  /*6570*/  STS [R177.X4+0x45c], R120 ;  /* 0x00045c78b1007388 */ /* 0x0001e20000004800 */
[----:B------:R-:W-:-:S02]  /*6580*/  FFMA.FTZ R122, R97, -R44, R122 ;  /* 0x8000002c617a7223 */ /* 0x000fc4000001007a */
[----:B------:R-:W-:Y:S02]  /*6590*/  FMUL.FTZ R116, R18, R159 ;  /* 0x0000009f12747220 */ /* 0x000fe40000410000 */
[----:B------:R-:W-:Y:S02]  /*65a0*/  FMUL.FTZ R6, R147, R6 ;  /* 0x0000000693067220 */ /* 0x000fe40000410000 */
[-C--:B------:R-:W-:Y:S02]  /*65b0*/  FFMA.FTZ R179, R122, R161.reuse, -R116 ;  /* 0x000000a17ab37223 */ /* 0x080fe40000010874 */
[----:B------:R-:W-:Y:S02]  /*65c0*/  FFMA.FTZ R7, R151, R112, R6 ;  /* 0x0000007097077223 */ /* 0x000fe40000010006 */
[----:B------:R-:W-:Y:S02]  /*65d0*/  FMUL.FTZ R161, R18, R161 ;  /* 0x000000a112a17220 */ /* 0x000fe40000410000 */
[----:B------:R-:W-:-:S02]  /*65e0*/  FADD.FTZ R110, R175, -R128 ;  /* 0x80000080af6e7221 */ /* 0x000fc40000010000 */
[----:B------:R-:W-:Y:S02]  /*65f0*/  FADD.FTZ R118, R4, R7 ;  /* 0x0000000704767221 */ /* 0x000fe40000010000 */
[----:B0-----:R-:W-:Y:S02]  /*6600*/  FADD.FTZ R120, R5, R114 ;  /* 0x0000007205787221 */ /* 0x001fe40000010000 */
        /* <DEDUP_REMOVED lines=28> */
.L_x_11385:
[----:B------:R-:W-:Y:S05]  /*67d0*/  BSYNC B0 ;  /* 0x0000000000007941 */ /* 0x000fea0003800000 */
.L_x_11384:
        /* <DEDUP_REMOVED lines=9> */
.L_x_11387:
[----:B------:R-:W-:Y:S05]  /*6870*/  BSYNC B0 ;  /* 0x0000000000007941 */ /* 0x000fea0003800000 */
.L_x_11386:
[----:B------:R-:W-:Y:S01]  /*6880*/  LEA.HI.SX32 R5, R5, R88, 0x1b ;  /* 0x0000005805057211 */ /* 0x000fe200078fdaff */
[----:B------:R-:W-:Y:S01]  /*6890*/  BSSY B0, `(.L_x_11388) ;  /* 0x000000d000007945 */ /* 0x000fe20003800000 */
[----:B------:R-:W-:Y:S02]  /*68a0*/  ISETP.GE.AND P6, PT, R124, 0x41, PT ;  /* 0x000000417c00780c */ /* 0x000fe40003fc6270 */
[----:B------:R-:W-:-:S02]  /*68b0*/  IADD3 R161, R88, 0x80, RZ ;  /* 0x0000008058a17810 */ /* 0x000fc40007ffe0ff */
[----:B------:R-:W1:Y:S01]  /*68c0*/  LDS R5, [R5.X4+0x520] ;  /* 0x0005200005057984 */ /* 0x000e620000004800 */
        /* <DEDUP_REMOVED lines=8> */
[----:B-1----:R1:W-:Y:S02]  /*6950*/  RED.E.ADD.F32.FTZ.RN.STRONG.GPU [R16.64+-0x700], R5 ;  /* 0xfff900051000798e */ /* 0x0023e4000c10e786 */
.L_x_11389:
[----:B------:R-:W-:Y:S05]  /*6960*/  BSYNC B0 ;  /* 0x0000000000007941 */ /* 0x000fea0003800000 */
.L_x_11388:
[----:B------:R-:W2:Y:S01]  /*6970*/  LDS R7, [R7.X4+0x5a0] ;  /* 0x0005a00007077984 */ /* 0x000ea20000004800 */
[----:B------:R-:W-:Y:S01]  /*6980*/  BSSY B0, `(.L_x_11390) ;  /* 0x0000005000007945 */ /* 0x000fe20003800000 */
[----:B-1----:R-:W-:Y:S02]  /*6990*/  IADD3 R5, R88, 0xa0, RZ ;  /* 0x000000a058057810 */ /* 0x002fe40007ffe0ff */
[----:B------:R-:W-:Y:S01]  /*69a0*/  LEA.HI.SX32 R161, R161, R88, 0x1b ;  /* 0x00000058a1a17211 */ /* 0x000fe200078fdaff */
[----:B------:R-:W-:Y:S05]  /*69b0*/  @!P0 BRA `(.L_x_11391) ;  /* 0x0000001000008947 */ /* 0x000fea0003800000 */
[----:B--2---:R1:W-:Y:S02]  /*69c0*/  RED.E.ADD.F32.FTZ.RN.STRONG.GPU [R16.64+-0x680], R7 ;  /* 0xfff980071000798e */ /* 0x0043e4000c10e786 */
.L_x_11391:
[----:B------:R-:W-:Y:S05]  /*69d0*/  BSYNC B0 ;  /* 0x0000000000007941 */ /* 0x000fea0003800000 */
.L_x_11390:
[----:B------:R-:W3:Y:S01]  /*69e0*/  LDS R161, [R161.X4+0x620] ;  /* 0x00062000a1a17984 */ /* 0x000ee20000004800 */
[----:B------:R-:W-:Y:S01]  /*69f0*/  BSSY B0, `(.L_x_11392) ;  /* 0x0000005000007945 */ /* 0x000fe20003800000 */
[----:B-12---:R-:W-:Y:S02]  /*6a00*/  IADD3 R7, R88, 0xc0, RZ ;  /* 0x000000c058077810 */ /* 0x006fe40007ffe0ff */
[----:B------:R-:W-:Y:S01]  /*6a10*/  LEA.HI.SX32 R5, R5, R88, 0x1b ;  /* 0x0000005805057211 */ /* 0x000fe200078fdaff */
[----:B------:R-:W-:Y:S05]  /*6a20*/  @!P1 BRA `(.L_x_11393) ;  /* 0x0000001000009947 */ /* 0x000fea0003800000 */
[----:B---3--:R1:W-:Y:S02]  /*6a30*/  RED.E.ADD.F32.FTZ.RN.STRONG.GPU [R16.64+-0x600], R161 ;  /* 0xfffa00a11000798e */ /* 0x0083e4000c10e786 */
.L_x_11393:
[----:B------:R-:W-:Y:S05]  /*6a40*/  BSYNC B0 ;  /* 0x0000000000007941 */ /* 0x000fea0003800000 */
.L_x_11392:
[----:B------:R-:W2:Y:S01]  /*6a50*/  LDS R5, [R5.X4+0x6a0] ;  /* 0x0006a00005057984 */ /* 0x000ea20000004800 */
[----:B------:R-:W-:Y:S01]  /*6a60*/  BSSY B0, `(.L_x_11394) ;  /* 0x0000005000007945 */ /* 0x000fe20003800000 */
[----:B-1-3--:R-:W-:-:S02]  /*6a70*/  IADD3 R161, R88, 0xe0, RZ ;  /* 0x000000e058a17810 */ /* 0x00afc40007ffe0ff */
[----:B------:R-:W-:Y:S01]  /*6a80*/  LEA.HI.SX32 R7, R7, R88, 0x1b ;  /* 0x0000005807077211 */ /* 0x000fe200078fdaff */
[----:B------:R-:W-:Y:S05]  /*6a90*/  @!P2 BRA `(.L_x_11395) ;  /* 0x000000100000a947 */ /* 0x000fea0003800000 */
[----:B--2---:R1:W-:Y:S02]  /*6aa0*/  RED.E.ADD.F32.FTZ.RN.STRONG.GPU [R16.64+-0x580], R5 ;  /* 0xfffa80051000798e */ /* 0x0043e4000c10e786 */
.L_x_11395:
[----:B------:R-:W-:Y:S05]  /*6ab0*/  BSYNC B0 ;  /* 0x0000000000007941 */ /* 0x000fea0003800000 */
.L_x_11394:
[----:B------:R-:W3:Y:S01]  /*6ac0*/  LDS R7, [R7.X4+0x720] ;  /* 0x0007200007077984 */ /* 0x000ee20000004800 */
[----:B------:R-:W-:Y:S01]  /*6ad0*/  BSSY B0, `(.L_x_11396) ;  /* 0x0000005000007945 */ /* 0x000fe20003800000 */
[----:B-12---:R-:W-:Y:S02]  /*6ae0*/  IADD3 R5, R88, 0x100, RZ ;  /* 0x0000010058057810 */ /* 0x006fe40007ffe0ff */
[----:B------:R-:W-:Y:S01]  /*6af0*/  LEA.HI.SX32 R161, R161, R88, 0x1b ;  /* 0x00000058a1a17211 */ /* 0x000fe200078fdaff */
[----:B------:R-:W-:Y:S05]  /*6b00*/  @!P3 BRA `(.L_x_11397) ;  /* 0x000000100000b947 */ /* 0x000fea0003800000 */
[----:B---3--:R1:W-:Y:S02]  /*6b10*/  RED.E.ADD.F32.FTZ.RN.STRONG.GPU [R16.64+-0x500], R7 ;  /* 0xfffb00071000798e */ /* 0x0083e4000c10e786 */
.L_x_11397:
[----:B------:R-:W-:Y:S05]  /*6b20*/  BSYNC B0 ;  /* 0x0000000000007941 */ /* 0x000fea0003800000 */
.L_x_11396:
[----:B------:R-:W2:Y:S01]  /*6b30*/  LDS R161, [R161.X4+0x7a0] ;  /* 0x0007a000a1a17984 */ /* 0x000ea20000004800 */
[----:B------:R-:W-:Y:S01]  /*6b40*/  BSSY B0, `(.L_x_11398) ;  /* 0x0000004000007945 */ /* 0x000fe20003800000 */
[----:B------:R-:W-:Y:S01]  /*6b50*/  LEA.HI.SX32 R5, R5, R88, 0x1b ;  /* 0x0000005805057211 */ /* 0x000fe200078fdaff */
[----:B------:R-:W-:Y:S05]  /*6b60*/  @!P4 BRA `(.L_x_11399) ;  /* 0x000000100000c947 */ /* 0x000fea0003800000 */
[----:B--2---:R2:W-:Y:S02]  /*6b70*/  RED.E.ADD.F32.FTZ.RN.STRONG.GPU [R16.64+-0x480], R161 ;  /* 0xfffb80a11000798e */ /* 0x0045e4000c10e786 */
.L_x_11399:
[----:B------:R-:W-:Y:S05]  /*6b80*/  BSYNC B0 ;  /* 0x0000000000007941 */ /* 0x000fea0003800000 */
.L_x_11398:
[----:B------:R-:W4:Y:S01]  /*6b90*/  LDS R5, [R5.X4+0x820] ;  /* 0x0008200005057984 */ /* 0x000f220000004800 */
[----:B------:R-:W-:Y:S01]  /*6ba0*/  BSSY B0, `(.L_x_11400) ;  /* 0x0000005000007945 */ /* 0x000fe20003800000 */
[----:B-1-3--:R-:W-:-:S02]  /*6bb0*/  IADD3 R7, R88, 0x120, RZ ;  /* 0x0000012058077810 */ /* 0x00afc40007ffe0ff */
[----:B--2---:R-:W-:Y:S01]  /*6bc0*/  IADD3 R161, R88, 0x140, RZ ;  /* 0x0000014058a17810 */ /* 0x004fe20007ffe0ff */
[----:B------:R-:W-:Y:S05]  /*6bd0*/  @!P5 BRA `(.L_x_11401) ;  /* 0x000000100000d947 */ /* 0x000fea0003800000 */
[----:B----4-:R1:W-:Y:S02]  /*6be0*/  RED.E.ADD.F32.FTZ.RN.STRONG.GPU [R16.64+-0x400], R5 ;  /* 0xfffc00051000798e */ /* 0x0103e4000c10e786 */
.L_x_11401:
[----:B------:R-:W-:Y:S05]  /*6bf0*/  BSYNC B0 ;  /* 0x0000000000007941 */ /* 0x000fea0003800000 */
.L_x_11400:
        /* <DEDUP_REMOVED lines=14> */
.L_x_11403:
[----:B------:R-:W-:Y:S05]  /*6ce0*/  BSYNC B0 ;  /* 0x0000000000007941 */ /* 0x000fea0003800000 */
.L_x_11402:
[----:B------:R-:W2:Y:S01]  /*6cf0*/  LDS R161, [R161.X4+0x920] ;  /* 0x00092000a1a17984 */ /* 0x000ea20000004800 */
[----:B------:R-:W-:Y:S01]  /*6d00*/  BSSY B0, `(.L_x_11404) ;  /* 0x0000005000007945 */ /* 0x000fe20003800000 */
[----:B-1----:R-:W-:-:S02]  /*6d10*/  IADD3 R7, R88, 0x180, RZ ;  /* 0x0000018058077810 */ /* 0x002fc40007ffe0ff */
[----:B------:R-:W-:Y:S01]  /*6d20*/  LEA.HI.SX32 R5, R5, R88, 0x1b ;  /* 0x0000005805057211 */ /* 0x000fe200078fdaff */
[----:B------:R-:W-:Y:S05]  /*6d30*/  @!P0 BRA `(.L_x_11405) ;  /* 0x0000001000008947 */ /* 0x000fea0003800000 */
[----:B--2---:R1:W-:Y:S02]  /*6d40*/  RED.E.ADD.F32.FTZ.RN.STRONG.GPU [R16.64+-0x300], R161 ;  /* 0xfffd00a11000798e */ /* 0x0043e4000c10e786 */
.L_x_11405:
[----:B------:R-:W-:Y:S05]  /*6d50*/  BSYNC B0 ;  /* 0x0000000000007941 */ /* 0x000fea0003800000 */
.L_x_11404:
[----:B------:R-:W3:Y:S01]  /*6d60*/  LDS R5, [R5.X4+0x9a0] ;  /* 0x0009a00005057984 */ /* 0x000ee20000004800 */
[----:B------:R-:W-:Y:S01]  /*6d70*/  BSSY B0, `(.L_x_11406) ;  /* 0x0000005000007945 */ /* 0x000fe20003800000 */
[----:B-12---:R-:W-:Y:S02]  /*6d80*/  IADD3 R161, R88, 0x1a0, RZ ;  /* 0x000001a058a17810 */ /* 0x006fe40007ffe0ff */
[----:B------:R-:W-:Y:S01]  /*6d90*/  LEA.HI.SX32 R7, R7, R88, 0x1b ;  /* 0x0000005807077211 */ /* 0x000fe200078fdaff */
[----:B------:R-:W-:Y:S05]  /*6da0*/  @!P1 BRA `(.L_x_11407) ;  /* 0x0000001000009947 */ /* 0x000fea0003800000 */
[----:B---3--:R1:W-:Y:S02]  /*6db0*/  RED.E.ADD.F32.FTZ.RN.STRONG.GPU [R16.64+-0x280], R5 ;  /* 0xfffd80051000798e */ /* 0x0083e4000c10e786 */
.L_x_11407:
[----:B------:R-:W-:Y:S05]  /*6dc0*/  BSYNC B0 ;  /* 0x0000000000007941 */ /* 0x000fea0003800000 */
.L_x_11406:
[----:B------:R-:W2:Y:S01]  /*6dd0*/  LDS R7, [R7.X4+0xa20] ;  /* 0x000a200007077984 */ /* 0x000ea20000004800 */
[----:B------:R-:W-:Y:S01]  /*6de0*/  BSSY B0, `(.L_x_11408) ;  /* 0x0000005000007945 */ /* 0x000fe20003800000 */
[----:B-1-3--:R-:W-:Y:S02]  /*6df0*/  IADD3 R5, R88, 0x1c0, RZ ;  /* 0x000001c058057810 */ /* 0x00afe40007ffe0ff */
[----:B------:R-:W-:Y:S01]  /*6e00*/  LEA.HI.SX32 R161, R161, R88, 0x1b ;  /* 0x00000058a1a17211 */ /* 0x000fe200078fdaff */
[----:B------:R-:W-:Y:S05]  /*6e10*/  @!P2 BRA `(.L_x_11409) ;  /* 0x000000100000a947 */ /* 0x000fea0003800000 */
[----:B--2---:R1:W-:Y:S02]  /*6e20*/  RED.E.ADD.F32.FTZ.RN.STRONG.GPU [R16.64+-0x200], R7 ;  /* 0xfffe00071000798e */ /* 0x0043e4000c10e786 */
.L_x_11409:
[----:B------:R-:W-:Y:S05]  /*6e30*/  BSYNC B0 ;  /* 0x0000000000007941 */ /* 0x000fea0003800000 */
.L_x_11408:
[----:B------:R-:W3:Y:S01]  /*6e40*/  LDS R161, [R161.X4+0xaa0] ;  /* 0x000aa000a1a17984 */ /* 0x000ee20000004800 */
[----:B------:R-:W-:Y:S01]  /*6e50*/  BSSY B0, `(.L_x_11410) ;  /* 0x0000005000007945 */ /* 0x000fe20003800000 */
[----:B-12---:R-:W-:-:S02]  /*6e60*/  IADD3 R7, R88, 0x1e0, RZ ;  /* 0x000001e058077810 */ /* 0x006fc40007ffe0ff */
[----:B------:R-:W-:Y:S01]  /*6e70*/  LEA.HI.SX32 R5, R5, R88, 0x1b ;  /* 0x0000005805057211 */ /* 0x000fe200078fdaff */
[----:B------:R-:W-:Y:S05]  /*6e80*/  @!P3 BRA `(.L_x_11411) ;  /* 0x000000100000b947 */ /* 0x000fea0003800000 */
[----:B---3--:R1:W-:Y:S02]  /*6e90*/  RED.E.ADD.F32.FTZ.RN.STRONG.GPU [R16.64+-0x180], R161 ;  /* 0xfffe80a11000798e */ /* 0x0083e4000c10e786 */
.L_x_11411:
[----:B------:R-:W-:Y:S05]  /*6ea0*/  BSYNC B0 ;  /* 0x0000000000007941 */ /* 0x000fea0003800000 */
.L_x_11410:
[----:B------:R-:W2:Y:S01]  /*6eb0*/  LDS R5, [R5.X4+0xb20] ;  /* 0x000b200005057984 */ /* 0x000ea20000004800 */
[----:B------:R-:W-:Y:S01]  /*6ec0*/  BSSY B0, `(.L_x_11412) ;  /* 0x0000004000007945 */ /* 0x000fe20003800000 */
[----:B------:R-:W-:Y:S01]  /*6ed0*/  LEA.HI.SX32 R7, R7, R88, 0x1b ;  /* 0x0000005807077211 */ /* 0x000fe200078fdaff */
[----:B------:R-:W-:Y:S05]  /*6ee0*/  @!P4 BRA `(.L_x_11413) ;  /* 0x000000100000c947 */ /* 0x000fea0003800000 */
[----:B--2---:R2:W-:Y:S02]  /*6ef0*/  RED.E.ADD.F32.FTZ.RN.STRONG.GPU [R16.64+-0x100], R5 ;  /* 0xffff00051000798e */ /* 0x0045e4000c10e786 */
.L_x_11413:
[----:B------:R-:W-:Y:S05]  /*6f00*/  BSYNC B0 ;  /* 0x0000000000007941 */ /* 0x000fea0003800000 */
.L_x_11412:
[----:B------:R-:W4:Y:S01]  /*6f10*/  LDS R7, [R7.X4+0xba0] ;  /* 0x000ba00007077984 */ /* 0x000f220000004800 */
[----:B------:R-:W-:Y:S01]  /*6f20*/  BSSY B0, `(.L_x_11414) ;  /* 0x0000003000007945 */ /* 0x000fe20003800000 */
[----:B------:R-:W-:Y:S05]  /*6f30*/  @!P5 BRA `(.L_x_11415) ;  /* 0x000000100000d947 */ /* 0x000fea0003800000 */
[----:B----4-:R4:W-:Y:S02]  /*6f40*/  RED.E.ADD.F32.FTZ.RN.STRONG.GPU [R16.64+-0x80], R7 ;  /* 0xffff80071000798e */ /* 0x0109e4000c10e786 */
.L_x_11415:
[----:B------:R-:W-:Y:S05]  /*6f50*/  BSYNC B0 ;  /* 0x0000000000007941 */ /* 0x000fea0003800000 */
.L_x_11414:
[----:B012-4-:R-:W0:Y:S01]  /*6f60*/  SHFL.DOWN PT, R16, R114, 0x1, 0x1f ;  /* 0x08201f0072107f89 */ /* 0x017e2200000e0000 */
[----:B------:R-:W-:Y:S01]  /*6f70*/  ISETP.GT.AND P0, PT, R86, 0x1e, PT ;  /* 0x0000001e5600780c */ /* 0x000fe20003f04270 */
[----:B------:R-:W-:Y:S01]  /*6f80*/  BSSY B0, `(.L_x_11416) ;  /* 0x0000087000007945 */ /* 0x000fe20003800000 */
[----:B------:R-:W-:Y:S01]  /*6f90*/  MOV R5, R114 ;  /* 0x0000007200057202 */ /* 0x000fe20000000f00 */
[----:B------:R-:W1:Y:S01]  /*6fa0*/  SHFL.DOWN PT, R116, R110, 0x1, 0x1f ;  /* 0x08201f006e747f89 */ /* 0x000e6200000e0000 */
[----:B------:R-:W-:Y:S01]  /*6fb0*/  MOV R7, R110 ;  /* 0x0000006e00077202 */ /* 0x000fe20000000f00 */
[----:B------:R-:W-:Y:S01]  /*6fc0*/  FADD.FTZ R24, R159, R24 ;  /* 0x000000189f187221 */ /* 0x000fe20000010000 */
[----:B------:R-:W-:Y:S01]  /*6fd0*/  MOV R6, R20 ;  /* 0x0000001400067202 */ /* 0x000fe20000000f00 */
[----:B---3--:R-:W2:Y:S01]  /*6fe0*/  SHFL.DOWN PT, R161, R20, 0x1, 0x1f ;  /* 0x08201f0014a17f89 */ /* 0x008ea200000e0000 */
        /* <DEDUP_REMOVED lines=23> */
[----:B------:R-:W0:Y:S01]  /*7160*/  SHFL.DOWN PT, R20, R5, 0x4, 0x1f ;  /* 0x08801f0005147f89 */ /* 0x000e2200000e0000 */
[----:B--2---:R-:W-:-:S03]  /*7170*/  @!P0 FADD.FTZ R6, R6, R161 ;  /* 0x000000a106068221 */ /* 0x004fc60000010000 */
[----:B------:R-:W1:Y:S01]  /*7180*/  SHFL.DOWN PT, R98, R7, 0x4, 0x1f ;  /* 0x08801f0007627f89 */ /* 0x000e6200000e0000 */
[----:B---3--:R-:W-:Y:S01]  /*7190*/  @!P0 FADD.FTZ R4, R4, R17 ;  /* 0x0000001104048221 */ /* 0x008fe20000010000 */
[----:B------:R-:W-:Y:S02]  /*71a0*/  ISETP.GT.AND P0, PT, R86, 0x1b, PT ;  /* 0x0000001b5600780c */ /* 0x000fe40003f04270 */
[----:B------:R-:W2:Y:S01]  /*71b0*/  SHFL.DOWN PT, R165, R6, 0x4, 0x1f ;  /* 0x08801f0006a57f89 */ /* 0x000ea200000e0000 */
[-C--:B------:R-:W-:Y:S02]  /*71c0*/  FFMA.FTZ R17, R2, R19.reuse, -R16 ;  /* 0x0000001302117223 */ /* 0x080fe40000010810 */
[----:B------:R-:W-:Y:S01]  /*71d0*/  FMUL.FTZ R19, R3, R19 ;  /* 0x0000001303137220 */ /* 0x000fe20000410000 */
[----:B------:R-:W3:Y:S01]  /*71e0*/  SHFL.DOWN PT, R161, R4, 0x4, 0x1f ;  /* 0x08801f0004a17f89 */ /* 0x000ee200000e0000 */
[----:B------:R-:W-:Y:S02]  /*71f0*/  FMUL.FTZ R17, R18, R17 ;  /* 0x0000001112117220 */ /* 0x000fe40000410000 */
[----:B------:R-:W-:-:S02]  /*7200*/  FFMA.FTZ R19, R2, R129, R19 ;  /* 0x0000008102137223 */ /* 0x000fc40000010013 */
[----:B------:R-:W-:Y:S02]  /*7210*/  FMUL.FTZ R16, R3, R125 ;  /* 0x0000007d03107220 */ /* 0x000fe40000410000 */
[----:B------:R-:W-:Y:S02]  /*7220*/  FFMA.FTZ R122, R122, R19, R17 ;  /* 0x000000137a7a7223 */ /* 0x000fe40000010011 */
[----:B------:R-:W-:Y:S02]  /*7230*/  FFMA.FTZ R16, R2, R123, -R16 ;  /* 0x0000007b02107223 */ /* 0x000fe40000010810 */
[----:B------:R-:W-:Y:S02]  /*7240*/  FFMA.FTZ R122, R97, R129, R122 ;  /* 0x00000081617a7223 */ /* 0x000fe4000001007a */
[----:B0-----:R-:W-:Y:S02]  /*7250*/  @!P0 FADD.FTZ R5, R5, R20 ;  /* 0x0000001405058221 */ /* 0x001fe40000010000 */
[----:B------:R-:W-:-:S02]  /*7260*/  FMUL.FTZ R147, R147, R16 ;  /* 0x0000001093937220 */ /* 0x000fc40000410000 */
[----:B-1----:R-:W-:Y:S01]  /*7270*/  @!P0 FADD.FTZ R7, R7, R98 ;  /* 0x0000006207078221 */ /* 0x002fe20000010000 */
[----:B------:R-:W0:Y:S01]  /*7280*/  SHFL.DOWN PT, R20, R5, 0x8, 0x1f ;  /* 0x09001f0005147f89 */ /* 0x000e2200000e0000 */
[C---:B------:R-:W-:Y:S02]  /*7290*/  FMUL.FTZ R16, R3.reuse, R143 ;  /* 0x0000008f03107220 */ /* 0x040fe40000410000 */
[----:B--2---:R-:W-:Y:S01]  /*72a0*/  @!P0 FADD.FTZ R6, R6, R165 ;  /* 0x000000a506068221 */ /* 0x004fe20000010000 */
[----:B------:R-:W-:Y:S01]  /*72b0*/  SHFL.DOWN PT, R98, R7, 0x8, 0x1f ;  /* 0x09001f0007627f89 */ /* 0x000fe200000e0000 */
[----:B------:R-:W-:Y:S02]  /*72c0*/  FFMA.FTZ R17, R2, R21, -R16 ;  /* 0x0000001502117223 */ /* 0x000fe40000010810 */
[----:B---3--:R-:W-:Y:S01]  /*72d0*/  @!P0 FADD.FTZ R4, R4, R161 ;  /* 0x000000a104048221 */ /* 0x008fe20000010000 */
[----:B------:R-:W1:Y:S01]  /*72e0*/  SHFL.DOWN PT, R97, R6, 0x8, 0x1f ;  /* 0x09001f0006617f89 */ /* 0x000e6200000e0000 */
[----:B------:R-:W-:Y:S01]  /*72f0*/  ISETP.GT.AND P0, PT, R86, 0x17, PT ;  /* 0x000000175600780c */ /* 0x000fe20003f04270 */
[----:B------:R-:W-:-:S02]  /*7300*/  FMUL.FTZ R123, R3, R123 ;  /* 0x0000007b037b7220 */ /* 0x000fc40000410000 */
[----:B------:R-:W2:Y:S01]  /*7310*/  SHFL.DOWN PT, R19, R4, 0x8, 0x1f ;  /* 0x09001f0004137f89 */ /* 0x000ea200000e0000 */
[C---:B------:R-:W-:Y:S02]  /*7320*/  FMUL.FTZ R16, R3.reuse, R141 ;  /* 0x0000008d03107220 */ /* 0x040fe40000410000 */
[----:B------:R-:W-:Y:S02]  /*7330*/  FMUL.FTZ R150, R150, R17 ;  /* 0x0000001196967220 */ /* 0x000fe40000410000 */
[C---:B------:R-:W-:Y:S02]  /*7340*/  FFMA.FTZ R18, R2.reuse, R125, R123 ;  /* 0x0000007d02127223 */ /* 0x040fe4000001007b */
[----:B------:R-:W-:Y:S02]  /*7350*/  FFMA.FTZ R17, R2, R115, -R16 ;  /* 0x0000007302117223 */ /* 0x000fe40000010810 */
[C---:B------:R-:W-:Y:S02]  /*7360*/  FMUL.FTZ R21, R3.reuse, R21 ;  /* 0x0000001503157220 */ /* 0x040fe40000410000 */
[----:B------:R-:W-:-:S02]  /*7370*/  FMUL.FTZ R115, R3, R115 ;  /* 0x0000007303737220 */ /* 0x000fc40000410000 */
[----:B0-----:R-:W-:Y:S02]  /*7380*/  @!P0 FADD.FTZ R5, R5, R20 ;  /* 0x0000001405058221 */ /* 0x001fe40000010000 */
[----:B------:R-:W-:Y:S02]  /*7390*/  FFMA.FTZ R18, R151, R18, R147 ;  /* 0x0000001297127223 */ /* 0x000fe40000010093 */
[----:B------:R-:W-:Y:S01]  /*73a0*/  FFMA.FTZ R21, R2, R143, R21 ;  /* 0x0000008f02157223 */ /* 0x000fe20000010015 */
[----:B------:R-:W0:Y:S01]  /*73b0*/  SHFL.DOWN PT, R20, R5, 0x10, 0x1f ;  /* 0x0a001f0005147f89 */ /* 0x000e2200000e0000 */
[----:B------:R-:W-:Y:S02]  /*73c0*/  FMUL.FTZ R17, R152, R17 ;  /* 0x0000001198117220 */ /* 0x000fe40000410000 */
[----:B------:R-:W-:Y:S02]  /*73d0*/  FFMA.FTZ R16, R2, R141, R115 ;  /* 0x0000008d02107223 */ /* 0x000fe40000010073 */
[----:B-1----:R-:W-:-:S02]  /*73e0*/  @!P0 FADD.FTZ R6, R6, R97 ;  /* 0x0000006106068221 */ /* 0x002fc40000010000 */
[----:B------:R-:W-:Y:S02]  /*73f0*/  @!P0 FADD.FTZ R7, R7, R98 ;  /* 0x0000006207078221 */ /* 0x000fe40000010000 */
[----:B--2---:R-:W-:Y:S01]  /*7400*/  @!P0 FADD.FTZ R4, R4, R19 ;  /* 0x0000001304048221 */ /* 0x004fe20000010000 */
[----:B------:R-:W-:Y:S01]  /*7410*/  ISETP.GT.AND P0, PT, R86, 0xf, PT ;  /* 0x0000000f5600780c */ /* 0x000fe20003f04270 */
[----:B------:R-:W-:Y:S01]  /*7420*/  FFMA.FTZ R99, R99, R125, R18 ;  /* 0x0000007d63637223 */ /* 0x000fe20000010012 */
[----:B------:R-:W-:Y:S01]  /*7430*/  SHFL.DOWN PT, R98, R7, 0x10, 0x1f ;  /* 0x0a001f0007627f89 */ /* 0x000fe200000e0000 */
[----:B------:R-:W-:Y:S02]  /*7440*/  FFMA.FTZ R18, R153, R16, R17 ;  /* 0x0000001099127223 */ /* 0x000fe40000010011 */
[----:B------:R-:W-:Y:S01]  /*7450*/  FFMA.FTZ R150, R108, R21, R150 ;  /* 0x000000156c967223 */ /* 0x000fe20000010096 */
[----:B------:R-:W-:Y:S01]  /*7460*/  SHFL.DOWN PT, R19, R4, 0x10, 0x1f ;  /* 0x0a001f0004137f89 */ /* 0x000fe200000e0000 */
[----:B------:R-:W-:-:S02]  /*7470*/  FMUL.FTZ R16, R3, R139 ;  /* 0x0000008b03107220 */ /* 0x000fc40000410000 */
[----:B------:R-:W-:Y:S01]  /*7480*/  FFMA.FTZ R103, R103, R141, R18 ;  /* 0x0000008d67677223 */ /* 0x000fe20000010012 */
[----:B------:R-:W1:Y:S01]  /*7490*/  SHFL.DOWN PT, R21, R6, 0x10, 0x1f ;  /* 0x0a001f0006157f89 */ /* 0x000e6200000e0000 */
[----:B------:R-:W-:Y:S02]  /*74a0*/  FFMA.FTZ R17, R2, R113, -R16 ;  /* 0x0000007102117223 */ /* 0x000fe40000010810 */
[C---:B------:R-:W-:Y:S02]  /*74b0*/  FMUL.FTZ R16, R3.reuse, R119 ;  /* 0x0000007703107220 */ /* 0x040fe40000410000 */
[----:B------:R-:W-:Y:S02]  /*74c0*/  FMUL.FTZ R126, R126, R17 ;  /* 0x000000117e7e7220 */ /* 0x000fe40000410000 */
[----:B------:R-:W-:Y:S02]  /*74d0*/  FFMA.FTZ R16, R2, R121, -R16 ;  /* 0x0000007902107223 */ /* 0x000fe40000010810 */
[----:B------:R-:W-:-:S02]  /*74e0*/  FMUL.FTZ R17, R3, R137 ;  /* 0x0000008903117220 */ /* 0x000fc40000410000 */
[----:B------:R-:W-:Y:S02]  /*74f0*/  FMUL.FTZ R133, R133, R16 ;  /* 0x0000001085857220 */ /* 0x000fe40000410000 */
[C---:B------:R-:W-:Y:S02]  /*7500*/  FMUL.FTZ R16, R3.reuse, R145 ;  /* 0x0000009103107220 */ /* 0x040fe40000410000 */
[----:B------:R-:W-:Y:S02]  /*7510*/  FFMA.FTZ R18, R2, R117, -R17 ;  /* 0x0000007502127223 */ /* 0x000fe40000010811 */
[C---:B------:R-:W-:Y:S02]  /*7520*/  FMUL.FTZ R113, R3.reuse, R113 ;  /* 0x0000007103717220 */ /* 0x040fe40000410000 */
[C---:B------:R-:W-:Y:S02]  /*7530*/  FMUL.FTZ R117, R3.reuse, R117 ;  /* 0x0000007503757220 */ /* 0x040fe40000410000 */
[----:B------:R-:W-:-:S02]  /*7540*/  FMUL.FTZ R121, R3, R121 ;  /* 0x0000007903797220 */ /* 0x000fc40000410000 */
[-C--:B------:R-:W-:Y:S02]  /*7550*/  FMUL.FTZ R3, R3, R155.reuse ;  /* 0x0000009b03037220 */ /* 0x080fe40000410000 */
[C---:B------:R-:W-:Y:S02]  /*7560*/  FFMA.FTZ R16, R2.reuse, R155, -R16 ;  /* 0x0000009b02107223 */ /* 0x040fe40000010810 */
[----:B------:R-:W-:Y:S02]  /*7570*/  FMUL.FTZ R135, R135, R18 ;  /* 0x0000001287877220 */ /* 0x000fe40000410000 */
[----:B0-----:R-:W-:Y:S02]  /*7580*/  @!P0 FADD.FTZ R5, R5, R20 ;  /* 0x0000001405058221 */ /* 0x001fe40000010000 */
[C---:B------:R-:W-:Y:S02]  /*7590*/  FFMA.FTZ R113, R2.reuse, R139, R113 ;  /* 0x0000008b02717223 */ /* 0x040fe40000010071 */
[----:B------:R-:W-:-:S02]  /*75a0*/  FFMA.FTZ R20, R2, R137, R117 ;  /* 0x0000008902147223 */ /* 0x000fc40000010075 */
[C---:B------:R-:W-:Y:S02]  /*75b0*/  FFMA.FTZ R18, R2.reuse, R119, R121 ;  /* 0x0000007702127223 */ /* 0x040fe40000010079 */
[----:B------:R-:W-:Y:S02]  /*75c0*/  FFMA.FTZ R2, R2, R145, R3 ;  /* 0x0000009102027223 */ /* 0x000fe40000010003 */
[----:B------:R-:W-:Y:S02]  /*75d0*/  FMUL.FTZ R16, R127, R16 ;  /* 0x000000107f107220 */ /* 0x000fe40000410000 */
[----:B-1----:R-:W-:Y:S02]  /*75e0*/  @!P0 FADD.FTZ R6, R6, R21 ;  /* 0x0000001506068221 */ /* 0x002fe40000010000 */
        /* <DEDUP_REMOVED lines=32> */
.L_x_11417:
[----:B0-----:R-:W-:Y:S05]  /*77f0*/  BSYNC B0 ;  /* 0x0000000000007941 */ /* 0x001fea0003800000 */
.L_x_11416:
[----:B------:R-:W-:Y:S02]  /*7800*/  IADD3 R25, R25, 0x1, RZ ;  /* 0x0000000119197810 */ /* 0x000fe40007ffe0ff */
[----:B------:R-:W-:-:S02]  /*7810*/  IADD3 R23, P1, R23, 0x1, RZ ;  /* 0x0000000117177810 */ /* 0x000fc40007f3e0ff */
[----:B------:R-:W-:Y:S02]  /*7820*/  ISETP.GE.AND P0, PT, R25, c[0x0][0x16c], PT ;  /* 0x00005b0019007a0c */ /* 0x000fe40003f06270 */
[----:B------:R-:W-:-:S11]  /*7830*/  IADD3.X R0, RZ, R0, RZ, P1, !PT ;  /* 0x00000000ff007210 */ /* 0x000fd60000ffe4ff */
[----:B------:R-:W-:Y:S01]  /*7840*/  @P0 CALL.REL.NOINC `(.L_x_11371) ;  /* 0x0000001000000944 */ /* 0x000fe20003c00000 */
[----:B------:R-:W-:Y:S05]  /*7850*/  BRA `(.L_x_11418) ;  /* 0xffffaf0000007947 */ /* 0x000fea000383ffff */
.L_x_11371:
[----:B------:R-:W-:Y:S01]  /*7860*/  BAR.SYNC.DEFER_BLOCKING 0x0 ;  /* 0x0000000000007b1d */ /* 0x000fe20000010000 */
[C---:B------:R-:W-:Y:S02]  /*7870*/  ISETP.GE.AND P0, PT, R74.reuse, R73, PT ;  /* 0x000000494a00720c */ /* 0x040fe40003f06270 */
[----:B------:R-:W-:Y:S02]  /*7880*/  PRMT R3, RZ, 0x7610, R3 ;  /* 0x00007610ff037816 */ /* 0x000fe40000000003 */
[C---:B------:R-:W-:Y:S02]  /*7890*/  LOP3.LUT R18, R74.reuse, 0x20, RZ, 0xfc, !PT ;  /* 0x000000204a127812 */ /* 0x040fe400078efcff */
[C---:B------:R-:W-:Y:S02]  /*78a0*/  LOP3.LUT R20, R74.reuse, 0x40, RZ, 0xfc, !PT ;  /* 0x000000404a147812 */ /* 0x040fe400078efcff */
[C---:B------:R-:W-:Y:S02]  /*78b0*/  LOP3.LUT R22, R74.reuse, 0x60, RZ, 0xfc, !PT ;  /* 0x000000604a167812 */ /* 0x040fe400078efcff */
[----:B------:R-:W-:-:S02]  /*78c0*/  LOP3.LUT R40, R74, 0x80, RZ, 0xfc, !PT ;  /* 0x000000804a287812 */ /* 0x000fc400078efcff */
[C---:B------:R-:W-:Y:S02]  /*78d0*/  LOP3.LUT R42, R74.reuse, 0xa0, RZ, 0xfc, !PT ;  /* 0x000000a04a2a7812 */ /* 0x040fe400078efcff */
[----:B------:R-:W-:Y:S02]  /*78e0*/  LOP3.LUT R44, R74, 0xc0, RZ, 0xfc, !PT ;  /* 0x000000c04a2c7812 */ /* 0x000fe400078efcff */
[-C--:B------:R-:W-:Y:S02]  /*78f0*/  ISETP.GE.AND P1, PT, R20, R73.reuse, PT ;  /* 0x000000491400720c */ /* 0x080fe40003f26270 */
[----:B------:R-:W-:Y:S02]  /*7900*/  LOP3.LUT R46, R74, 0xe0, RZ, 0xfc, !PT ;  /* 0x000000e04a2e7812 */ /* 0x000fe400078efcff */
[-C--:B------:R-:W-:Y:S02]  /*7910*/  ISETP.GE.AND P2, PT, R22, R73.reuse, PT ;  /* 0x000000491600720c */ /* 0x080fe40003f46270 */
[----:B------:R-:W-:Y:S01]  /*7920*/  PRMT R0, RZ, 0x7610, R0 ;  /* 0x00007610ff007816 */ /* 0x000fe20000000000 */
[----:B------:R-:W2:Y:S01]  /*7930*/  @!P0 LDG.E.U16 R3, [R8.64] ;  /* 0x0000000608038981 */ /* 0x000ea2000c1e1500 */
[----:B------:R-:W-:-:S02]  /*7940*/  ISETP.GE.AND P0, PT, R18, R73, PT ;  /* 0x000000491200720c */ /* 0x000fc40003f06270 */
[-C--:B------:R-:W-:Y:S02]  /*7950*/  ISETP.GE.AND P3, PT, R40, R73.reuse, PT ;  /* 0x000000492800720c */ /* 0x080fe40003f66270 */
[-C--:B------:R-:W-:Y:S02]  /*7960*/  ISETP.GE.AND P4, PT, R42, R73.reuse, PT ;  /* 0x000000492a00720c */ /* 0x080fe40003f86270 */
[-C--:B------:R-:W-:Y:S02]  /*7970*/  ISETP.GE.AND P5, PT, R44, R73.reuse, PT ;  /* 0x000000492c00720c */ /* 0x080fe40003fa6270 */
[----:B------:R-:W-:Y:S02]  /*7980*/  ISETP.GE.AND P6, PT, R46, R73, PT ;  /* 0x000000492e00720c */ /* 0x000fe40003fc6270 */
[----:B------:R-:W-:Y:S02]  /*7990*/  PRMT R5, RZ, 0x7610, R5 ;  /* 0x00007610ff057816 */ /* 0x000fe40000000005 */
        /* <DEDUP_REMOVED lines=16> */
[----:B------:R-:W-:-:S04]  /*7aa0*/  IMAD R43, R91, c[0x0][0x2d8], RZ ;  /* 0x0000b6005b2b7a24 */ /* 0x000fc800078e02ff */
[----:B------:R-:W-:Y:S01]  /*7ab0*/  IMAD R43, R92, c[0x0][0x2dc], R43 ;  /* 0x0000b7005c2b7a24 */ /* 0x000fe200078e022b */
[----:B------:R-:W-:Y:S01]  /*7ac0*/  IADD3 R45, R76, -c[0x0][0x174], RZ ;  /* 0x80005d004c2d7a10 */ /* 0x000fe20007ffe0ff */
[----:B------:R-:W-:-:S04]  /*7ad0*/  IMAD R47, R95, c[0x0][0x2e0], RZ ;  /* 0x0000b8005f2f7a24 */ /* 0x000fc800078e02ff */
[----:B------:R-:W-:Y:S01]  /*7ae0*/  IMAD R45, R45, -0x100, RZ ;  /* 0xffffff002d2d7824 */ /* 0x000fe200078e02ff */
        /* <DEDUP_REMOVED lines=16> */
[----:B------:R-:W2:Y:S04]  /*7bf0*/  LDS.U16 R6, [R64+0xe] ;  /* 0x00000e0040067984 */ /* 0x000ea80000000400 */
[----:B------:R-:W2:Y:S04]  /*7c00*/  LDS.U16 R4, [R64+0xa] ;  /* 0x00000a0040047984 */ /* 0x000ea80000000400 */
[----:B------:R-:W-:Y:S01]  /*7c10*/  BAR.SYNC.DEFER_BLOCKING 0x0 ;  /* 0x0000000000007b1d */ /* 0x000fe20000010000 */
[----:B0-----:R-:W-:-:S02]  /*7c20*/  PRMT R16, RZ, 0x5410, R16 ;  /* 0x00005410ff107816 */ /* 0x001fc40000000010 */
[----:B-1----:R-:W-:-:S03]  /*7c30*/  PRMT R8, RZ, 0x5410, R8 ;  /* 0x00005410ff087816 */ /* 0x002fc60000000008 */
[--C-:B------:R-:W-:Y:S02]  /*7c40*/  FADD.FTZ R16, R16, R93.reuse ;  /* 0x0000005d10107221 */ /* 0x100fe40000010000 */
[----:B------:R-:W-:-:S03]  /*7c50*/  FADD.FTZ R8, R8, R93 ;  /* 0x0000005d08087221 */ /* 0x000fc60000010000 */
[----:B------:R-:W-:Y:S02]  /*7c60*/  FSETP.GTU.FTZ.AND P0, PT, R16, 20, PT ;  /* 0x41a000001000780b */ /* 0x000fe40003f1c000 */
[----:B------:R-:W-:-:S11]  /*7c70*/  FSETP.GTU.FTZ.AND P5, PT, R8, 20, PT ;  /* 0x41a000000800780b */ /* 0x000fd60003fbc000 */
[----:B------:R-:W-:Y:S02]  /*7c80*/  @!P0 FMUL.FTZ R7, R16, -1.4426950216293334961 ;  /* 0xbfb8aa3b10078820 */ /* 0x000fe40000410000 */
[----:B------:R-:W-:-:S04]  /*7c90*/  @!P5 FMUL.FTZ R8, R8, -1.4426950216293334961 ;  /* 0xbfb8aa3b0808d820 */ /* 0x000fc80000410000 */
[----:B------:R-:W0:Y:S08]  /*7ca0*/  @!P0 MUFU.EX2 R7, R7 ;  /* 0x0000000700078308 */ /* 0x000e300000000800 */
[----:B------:R-:W1:Y:S01]  /*7cb0*/  @!P5 MUFU.EX2 R8, R8 ;  /* 0x000000080008d308 */ /* 0x000e620000000800 */
[----:B--2---:R-:W-:Y:S02]  /*7cc0*/  PRMT R16, RZ, 0x5410, R3 ;  /* 0x00005410ff107816 */ /* 0x004fe40000000003 */
[----:B---3--:R-:W-:Y:S01]  /*7cd0*/  PRMT R0, RZ, 0x5410, R0 ;  /* 0x00005410ff007816 */ /* 0x008fe20000000000 */
[----:B0-----:R-:W-:-:S04]  /*7ce0*/  @!P0 FADD.FTZ R3, R7, 1 ;  /* 0x3f80000007038421 */ /* 0x001fc80000010000 */
[--C-:B------:R-:W-:Y:S01]  /*7cf0*/  FADD.FTZ R7, R0, R93.reuse ;  /* 0x0000005d00077221 */ /* 0x100fe20000010000 */
[----:B------:R-:W0:Y:S01]  /*7d00*/  @!P0 MUFU.RCP R9, R3 ;  /* 0x0000000300098308 */ /* 0x000e220000001000 */
[----:B------:R-:W-:Y:S02]  /*7d10*/  FADD.FTZ R16, R16, R93 ;  /* 0x0000005d10107221 */ /* 0x000fe40000010000 */
[----:B-1----:R-:W-:Y:S01]  /*7d20*/  @!P5 FADD.FTZ R0, R8, 1 ;  /* 0x3f8000000800d421 */ /* 0x002fe20000010000 */
[----:B----4-:R-:W-:-:S04]  /*7d30*/  PRMT R2, RZ, 0x5410, R2 ;  /* 0x00005410ff027816 */ /* 0x010fc80000000002 */
[----:B------:R5:W1:Y:S01]  /*7d40*/  @!P5 MUFU.RCP R8, R0 ;  /* 0x000000000008d308 */ /* 0x000a620000001000 */
[----:B------:R-:W-:Y:S02]  /*7d50*/  FSETP.GTU.FTZ.AND P1, PT, R16, 20, PT ;  /* 0x41a000001000780b */ /* 0x000fe40003f3c000 */
[----:B------:R-:W-:Y:S01]  /*7d60*/  FSETP.GTU.FTZ.AND P2, PT, R7, 20, PT ;  /* 0x41a000000700780b */ /* 0x000fe20003f5c000 */
[----:B------:R-:W-:Y:S02]  /*7d70*/  FADD.FTZ R17, R2, R93 ;  /* 0x0000005d02117221 */ /* 0x000fe40000010000 */
[----:B0-----:R-:W-:-:S03]  /*7d80*/  @!P0 FMUL.FTZ R32, R32, R9 ;  /* 0x0000000920208220 */ /* 0x001fc60000410000 */
[----:B------:R-:W-:Y:S02]  /*7d90*/  FSETP.GTU.FTZ.AND P3, PT, R17, 20, PT ;  /* 0x41a000001100780b */ /* 0x000fe40003f7c000 */
[----:B------:R-:W-:Y:S02]  /*7da0*/  ISETP.NE.AND P0, PT, R88, RZ, PT ;  /* 0x000000ff5800720c */ /* 0x000fe40003f05270 */
[----:B-----5:R-:W-:Y:S01]  /*7db0*/  PRMT R0, RZ, 0x5410, R5 ;  /* 0x00005410ff007816 */ /* 0x020fe20000000005 */
[----:B------:R-:W-:Y:S01]  /*7dc0*/  @!P1 FMUL.FTZ R2, R16, -1.4426950216293334961 ;  /* 0xbfb8aa3b10029820 */ /* 0x000fe20000410000 */
[----:B------:R-:W-:Y:S01]  /*7dd0*/  PRMT R9, R26, 0x7632, R9 ;  /* 0x000076321a097816 */ /* 0x000fe20000000009 */
[----:B------:R-:W-:Y:S01]  /*7de0*/  @!P2 FMUL.FTZ R3, R7, -1.4426950216293334961 ;  /* 0xbfb8aa3b0703a820 */ /* 0x000fe20000410000 */
[----:B------:R-:W-:Y:S01]  /*7df0*/  PRMT R7, R30, 0x7632, R7 ;  /* 0x000076321e077816 */ /* 0x000fe20000000007 */
[----:B-1----:R-:W-:Y:S01]  /*7e00*/  @!P5 FMUL.FTZ R35, R35, R8 ;  /* 0x000000082323d220 */ /* 0x002fe20000410000 */
[----:B------:R-:W-:-:S02]  /*7e10*/  PRMT R8, R28, 0x7632, R8 ;  /* 0x000076321c087816 */ /* 0x000fc40000000008 */
[----:B------:R-:W-:Y:S01]  /*7e20*/  PRMT R16, R24, 0x7632, R16 ;  /* 0x0000763218107816 */ /* 0x000fe20000000010 */
[----:B------:R-:W-:Y:S01]  /*7e30*/  FADD.FTZ R5, R0, R93 ;  /* 0x0000005d00057221 */ /* 0x000fe20000010000 */
[----:B------:R-:W-:Y:S01]  /*7e40*/  STS.U16 [R64], R30 ;  /* 0x0000001e40007388 */ /* 0x000fe20000000400 */
[----:B------:R-:W-:-:S03]  /*7e50*/  @!P3 FMUL.FTZ R0, R17, -1.4426950216293334961 ;  /* 0xbfb8aa3b1100b820 */ /* 0x000fc60000410000 */
        /* <DEDUP_REMOVED lines=20> */
[----:B------:R-:W-:Y:S01]  /*7fa0*/  FADD.FTZ R6, R6, R93 ;  /* 0x0000005d06067221 */ /* 0x000fe20000010000 */
[----:B------:R-:W-:-:S03]  /*7fb0*/  FSETP.GTU.FTZ.AND P6, PT, R5, 20, PT ;  /* 0x41a000000500780b */ /* 0x000fc60003fdc000 */
[----:B------:R-:W-:Y:S01]  /*7fc0*/  FADD.FTZ R4, R4, R93 ;  /* 0x0000005d04047221 */ /* 0x000fe20000010000 */
[----:B------:R-:W-:-:S04]  /*7fd0*/  FSETP.GTU.FTZ.AND P5, PT, R6, 20, PT ;  /* 0x41a000000600780b */ /* 0x000fc80003fbc000 */
[----:B------:R-:W-:-:S05]  /*7fe0*/  FSETP.GTU.FTZ.AND P4, PT, R4, 20, PT ;  /* 0x41a000000400780b */ /* 0x000fca0003f9c000 */
[----:B------:R-:W-:-:S04]  /*7ff0*/  @!P6 FMUL.FTZ R5, R5, -1.4426950216293334961 ;  /* 0xbfb8aa3b0505e820 */ /* 0x000fc80000410000 */
[----:B------:R-:W-:Y:S02]  /*8000*/  @!P5 FMUL.FTZ R6, R6, -1.4426950216293334961 ;  /* 0xbfb8aa3b0606d820 */ /* 0x000fe40000410000 */
[----:B------:R-:W3:Y:S01]  /*8010*/  @!P6 MUFU.EX2 R5, R5 ;  /* 0x000000050005e308 */ /* 0x000ee20000000800 */
[----:B------:R-:W4:Y:S01]  /*8020*/  LDS R33, [0x210] ;  /* 0x00021000ff217984 */ /* 0x000f220000000800 */
[----:B------:R-:W-:-:S06]  /*8030*/  @!P4 FMUL.FTZ R4, R4, -1.4426950216293334961 ;  /* 0xbfb8aa3b0404c820 */ /* 0x000fcc0000410000 */
[----:B------:R-:W5:Y:S08]  /*8040*/  @!P1 MUFU.EX2 R2, R2 ;  /* 0x0000000200029308 */ /* 0x000f700000000800 */
[----:B------:R-:W0:Y:S08]  /*8050*/  @!P5 MUFU.EX2 R6, R6 ;  /* 0x000000060006d308 */ /* 0x000e300000000800 */
[----:B------:R-:W0:Y:S08]  /*8060*/  @!P2 MUFU.EX2 R3, R3 ;  /* 0x000000030003a308 */ /* 0x000e300000000800 */
[----:B------:R-:W1:Y:S01]  /*8070*/  @!P3 MUFU.EX2 R0, R0 ;  /* 0x000000000000b308 */ /* 0x000e620000000800 */
[----:B---3--:R-:W-:-:S07]  /*8080*/  @!P6 FADD.FTZ R5, R5, 1 ;  /* 0x3f8000000505e421 */ /* 0x008fce0000010000 */
[----:B------:R-:W3:Y:S01]  /*8090*/  @!P4 MUFU.EX2 R4, R4 ;  /* 0x000000040004c308 */ /* 0x000ee20000000800 */
[----:B-----5:R-:W-:Y:S02]  /*80a0*/  @!P1 FADD.FTZ R2, R2, 1 ;  /* 0x3f80000002029421 */ /* 0x020fe40000010000 */
[----:B0-----:R-:W-:Y:S02]  /*80b0*/  @!P5 FADD.FTZ R6, R6, 1 ;  /* 0x3f8000000606d421 */ /* 0x001fe40000010000 */
[----:B------:R-:W-:-:S03]  /*80c0*/  @!P2 FADD.FTZ R3, R3, 1 ;  /* 0x3f8000000303a421 */ /* 0x000fc60000010000 */
[----:B------:R-:W0:Y:S01]  /*80d0*/  @!P6 MUFU.RCP R5, R5 ;  /* 0x000000050005e308 */ /* 0x000e220000001000 */
[----:B-1----:R-:W-:-:S07]  /*80e0*/  @!P3 FADD.FTZ R0, R0, 1 ;  /* 0x3f8000000000b421 */ /* 0x002fce0000010000 */
[----:B------:R-:W1:Y:S01]  /*80f0*/  @!P1 MUFU.RCP R7, R2 ;  /* 0x0000000200079308 */ /* 0x000e620000001000 */
[----:B---3--:R-:W-:-:S07]  /*8100*/  @!P4 FADD.FTZ R4, R4, 1 ;  /* 0x3f8000000404c421 */ /* 0x008fce0000010000 */
[----:B------:R3:W-:Y:S08]  /*8110*/  @!P2 MUFU.RCP R8, R3 ;  /* 0x000000030008a308 */ /* 0x0007f00000001000 */
[----:B--2---:R2:W5:Y:S01]  /*8120*/  @!P3 MUFU.RCP R9, R0 ;  /* 0x000000000009b308 */ /* 0x0045620000001000 */
[----:B---3--:R-:W-:-:S07]  /*8130*/  IMAD.WIDE.U32 R2, R92, c[0x0][0x2d8], RZ ;  /* 0x0000b6005c027a25 */ /* 0x008fce00078e00ff */
[----:B------:R-:W3:Y:S01]  /*8140*/  @!P5 MUFU.RCP R6, R6 ;  /* 0x000000060006d308 */ /* 0x000ee20000001000 */
[----:B------:R-:W-:Y:S01]  /*8150*/  IADD3 R3, R3, R43, RZ ;  /* 0x0000002b03037210 */ /* 0x000fe20007ffe0ff */
[----:B0-----:R-:W-:-:S06]  /*8160*/  @!P6 FMUL.FTZ R38, R38, R5 ;  /* 0x000000052626e220 */ /* 0x001fcc0000410000 */
[----:B------:R-:W0:Y:S01]  /*8170*/  @!P4 MUFU.RCP R4, R4 ;  /* 0x000000040004c308 */ /* 0x000e220000001000 */
[----:B------:R-:W-:Y:S01]  /*8180*/  IMAD.WIDE.U32 R2, R96, c[0x0][0x2e0], R2 ;  /* 0x0000b80060027a25 */ /* 0x000fe200078e0002 */
[----:B----4-:R-:W-:-:S03]  /*8190*/  ISETP.GE.AND P6, PT, R74, R33, PT ;  /* 0x000000214a00720c */ /* 0x010fc60003fc6270 */
[----:B-1----:R-:W-:Y:S01]  /*81a0*/  @!P1 FMUL.FTZ R34, R34, R7 ;  /* 0x0000000722229220 */ /* 0x002fe20000410000 */
[----:B--2---:R-:W-:Y:S01]  /*81b0*/  IADD3 R0, P1, R45, R2, RZ ;  /* 0x000000022d007210 */ /* 0x004fe20007f3e0ff */
[----:B------:R-:W-:Y:S01]  /*81c0*/  IMAD R7, R96, c[0x0][0x2e4], R47 ;  /* 0x0000b90060077a24 */ /* 0x000fe200078e022f */
[----:B------:R-:W-:Y:S01]  /*81d0*/  SHF.R.S32.HI R47, RZ, 0x1f, R45 ;  /* 0x0000001fff2f7819 */ /* 0x000fe2000001142d */
[----:B-----5:R-:W-:Y:S01]  /*81e0*/  @!P3 FMUL.FTZ R36, R36, R9 ;  /* 0x000000092424b220 */ /* 0x020fe20000410000 */
[----:B------:R-:W-:Y:S01]  /*81f0*/  SHF.R.S32.HI R16, RZ, 0x1f, R74 ;  /* 0x0000001fff107819 */ /* 0x000fe2000001144a */
[----:B---3--:R-:W-:Y:S01]  /*8200*/  @!P5 FMUL.FTZ R41, R41, R6 ;  /* 0x000000062929d220 */ /* 0x008fe20000410000 */
[C---:B------:R-:W-:Y:S01]  /*8210*/  LEA R9, P5, R74.reuse, c[0x0][0x330], 0x1 ;  /* 0x0000cc004a097a11 */ /* 0x040fe200078a08ff */
[----:B------:R-:W-:Y:S01]  /*8220*/  @!P2 FMUL.FTZ R37, R37, R8 ;  /* 0x000000082525a220 */ /* 0x000fe20000410000 */
[----:B------:R-:W-:Y:S01]  /*8230*/  IADD3.X R3, R47, R7, R3, P1, !PT ;  /* 0x000000072f037210 */ /* 0x000fe20000ffe403 */
[----:B0-----:R-:W-:Y:S01]  /*8240*/  @!P4 FMUL.FTZ R39, R39, R4 ;  /* 0x000000042727c220 */ /* 0x001fe20000410000 */
[----:B------:R-:W-:-:S02]  /*8250*/  IADD3 R4, P1, R74, R75, RZ ;  /* 0x0000004b4a047210 */ /* 0x000fc40007f3e0ff */
[----:B------:R-:W-:Y:S02]  /*8260*/  LEA.HI.X R2, R74, c[0x0][0x334], R16, 0x1, P5 ;  /* 0x0000cd004a027a11 */ /* 0x000fe400028f0c10 */
[----:B------:R-:W-:Y:S02]  /*8270*/  LEA R8, P5, R0, R9, 0x1 ;  /* 0x0000000900087211 */ /* 0x000fe400078a08ff */
[----:B------:R-:W-:Y:S02]  /*8280*/  LEA.HI.X.SX32 R5, R75, R16, 0x1, P1 ;  /* 0x000000104b057211 */ /* 0x000fe400008f0eff */
[-C--:B------:R-:W-:Y:S02]  /*8290*/  ISETP.GE.AND P4, PT, R20, R33.reuse, PT ;  /* 0x000000211400720c */ /* 0x080fe40003f86270 */
[-C--:B------:R-:W-:Y:S02]  /*82a0*/  ISETP.GE.AND P3, PT, R22, R33.reuse, PT ;  /* 0x000000211600720c */ /* 0x080fe40003f66270 */
[----:B------:R-:W-:-:S02]  /*82b0*/  ISETP.GE.AND P2, PT, R40, R33, PT ;  /* 0x000000212800720c */ /* 0x000fc40003f46270 */
[----:B------:R-:W-:Y:S02]  /*82c0*/  ISETP.GE.AND P1, PT, R42, R33, PT ;  /* 0x000000212a00720c */ /* 0x000fe40003f26270 */
        /* <DEDUP_REMOVED lines=11> */
.L_x_11420:
[----:B------:R-:W-:Y:S05]  /*8380*/  BSYNC B0 ;  /* 0x0000000000007941 */ /* 0x000fea0003800000 */
.L_x_11419:
[----:B------:R1:W-:Y:S01]  /*8390*/  @!P4 STG.E.U16 [R8.64+-0x180], R21 ;  /* 0xfffe80150800c986 */ /* 0x0003e2000c101506 */
[-C--:B------:R-:W-:Y:S01]  /*83a0*/  ISETP.GE.AND P6, PT, R44, R33.reuse, PT ;  /* 0x000000212c00720c */ /* 0x080fe20003fc6270 */
[----:B------:R-:W-:Y:S01]  /*83b0*/  BSSY B0, `(.L_x_11421) ;  /* 0x0000040000007945 */ /* 0x000fe20003800000 */
[-C--:B------:R-:W-:Y:S01]  /*83c0*/  ISETP.GE.AND P5, PT, R18, R33.reuse, PT ;  /* 0x000000211200720c */ /* 0x080fe20003fa6270 */
[----:B------:R2:W-:Y:S01]  /*83d0*/  @!P3 STG.E.U16 [R8.64+-0x140], R23 ;  /* 0xfffec0170800b986 */ /* 0x0005e2000c101506 */
        /* <DEDUP_REMOVED lines=15> */
[----:B--2---:R-:W-:Y:S01]  /*84d0*/  PRMT R23, R0, 0x7632, R23 ;  /* 0x0000763200177816 */ /* 0x004fe20000000017 */
        /* <DEDUP_REMOVED lines=45> */
.L_x_11422:
[----:B------:R-:W-:Y:S05]  /*87b0*/  BSYNC B0 ;  /* 0x0000000000007941 */ /* 0x000fea0003800000 */
.L_x_11421:
        /* <DEDUP_REMOVED lines=36> */
.L_x_11354:
        /* <DEDUP_REMOVED lines=24> */
.L_x_11425:
[----:B0-----:R-:W-:Y:S05]  /*8b80*/  BSYNC B0 ;  /* 0x0000000000007941 */ /* 0x001fea0003800000 */
.L_x_11424:
        /* <DEDUP_REMOVED lines=23> */
.L_x_11427:
[----:B------:R-:W1:Y:S02]  /*8d00*/  S2R R13, SR_TID.X ;  /* 0x00000000000d7919 */ /* 0x000e640000002100 */
.L_x_11428:
[----:B0-----:R-:W-:Y:S05]  /*8d10*/  BSYNC B0 ;  /* 0x0000000000007941 */ /* 0x001fea0003800000 */
.L_x_11426:
        /* <DEDUP_REMOVED lines=10> */
.L_x_11429:
        /* <DEDUP_REMOVED lines=28> */
.L_x_11430:
        /* <DEDUP_REMOVED lines=16> */
.L_x_14726:


//--------------------- .text._Z25selective_scan_bwd_kernelI32Selective_Scan_bwd_kernel_traitsILi32ELi8ELb0ELb0ELb1ELb1ELb1EN3c108BFloat16ENS1_7complexIfEEEEv12SSMParamsBwd --------------------------
	.section	.text._Z25selective_scan_bwd_kernelI32Selective_Scan_bwd_kernel_traitsILi32ELi8ELb0ELb0ELb1ELb1ELb1EN3c108BFloat16ENS1_7complexIfEEEEv12SSMParamsBwd,"ax",@progbits
	.sectioninfo	@"SHI_REGISTERS=200"
	.align	128
        .global         _Z25selective_scan_bwd_kernelI32Selective_Scan_bwd_kernel_traitsILi32ELi8ELb0ELb0ELb1ELb1ELb1EN3c108BFloat16ENS1_7complexIfEEEEv12SSMParamsBwd
        .type           _Z25selective_scan_bwd_kernelI32Selective_Scan_bwd_kernel_traitsILi32ELi8ELb0ELb0ELb1ELb1ELb1EN3c108BFloat16ENS1_7complexIfEEEEv12SSMParamsBwd,@function
        .size           _Z25selective_scan_bwd_kernelI32Selective_Scan_bwd_kernel_traitsILi32ELi8ELb0ELb0ELb1ELb1ELb1EN3c108BFloat16ENS1_7complexIfEEEEv12SSMParamsBwd,(.L_x_14727 - _Z25selective_scan_bwd_kernelI32Selective_Scan_bwd_kernel_traitsILi32ELi8ELb0ELb0ELb1ELb1ELb1EN3c108BFloat16ENS1_7complexIfEEEEv12SSMParamsBwd)
        .other          _Z25selective_scan_bwd_kernelI32Selective_Scan_bwd_kernel_traitsILi32ELi8ELb0ELb0ELb1ELb1ELb1EN3c108BFloat16ENS1_7complexIfEEEEv12SSMParamsBwd,@"STO_CUDA_ENTRY STV_DEFAULT"
_Z25selective_scan_bwd_kernelI32Selective_Scan_bwd_kernel_traitsILi32ELi8ELb0ELb0ELb1ELb1ELb1EN3c108BFloat16ENS1_7complexIfEEEEv12SSMParamsBwd:
.text._Z25selective_scan_bwd_kernelI32Selective_Scan_bwd_kernel_traitsILi32ELi8ELb0ELb0ELb1ELb1ELb1EN3c108BFloat16ENS1_7complexIfEEEEv12SSMParamsBwd:
        /* <DEDUP_REMOVED lines=23> */
[C---:B------:R-:W-:Y:S01]  /*0170*/  IMAD R15, R75.reuse, c[0x0][0x1d8], RZ ;  /* 0x000076004b0f7a24 */ /* 0x040fe200078e02ff */
[----:B------:R-:W-:Y:S01]  /*0180*/  MOV R12, c[0x0][0x174] ;  /* 0x00005d00000c7a02 */ /* 0x000fe20000000f00 */
[----:B------:R-:W-:Y:S01]  /*0190*/  IMAD R19, R75, c[0x0][0x280], RZ ;  /* 0x0000a0004b137a24 */ /* 0x000fe200078e02ff */
[----:B------:R-:W-:Y:S01]  /*01a0*/  HFMA2.MMA R69, -RZ, RZ, 0, 0 ;  /* 0x00000000ff457435 */ /* 0x000fe200000001ff */
[----:B0-----:R-:W-:Y:S01]  /*01b0*/  IABS R2, R76 ;  /* 0x0000004c00027213 */ /* 0x001fe20000000000 */
[----:B------:R-:W-:Y:S01]  /*01c0*/  IMAD R10, R70, c[0x0][0x1b0], RZ ;  /* 0x00006c00460a7a24 */ /* 0x000fe200078e02ff */
[----:B-1----:R-:W-:Y:S01]  /*01d0*/  HFMA2.MMA R6, -RZ, RZ, 0, 0 ;  /* 0x00000000ff067435 */ /* 0x002fe200000001ff */
[----:B------:R-:W-:Y:S01]  /*01e0*/  IMAD R15, R76, c[0x0][0x1dc], R15 ;  /* 0x000077004c0f7a24 */ /* 0x000fe200078e020f */
[----:B------:R-:W-:Y:S01]  /*01f0*/  MOV R67, RZ ;  /* 0x000000ff00437202 */ /* 0x000fe20000000f00 */
[----:B----4-:R-:W-:-:S02]  /*0200*/  IMAD R4, R70, c[0x0][0x1d0], RZ ;  /* 0x0000740046047a24 */ /* 0x010fc400078e02ff */
[----:B------:R-:W-:Y:S01]  /*0210*/  IMAD R17, R73, c[0x0][0x1b4], R10 ;  /* 0x00006d0049117a24 */ /* 0x000fe200078e020a */
[----:B---3--:R-:W-:Y:S01]  /*0220*/  IADD3 R8, RZ, -R7, RZ ;  /* 0x80000007ff087210 */ /* 0x008fe20007ffe0ff */
[----:B------:R-:W-:-:S04]  /*0230*/  IMAD R19, R76, c[0x0][0x284], R19 ;  /* 0x0000a1004c137a24 */ /* 0x000fc800078e0213 */
        /* <DEDUP_REMOVED lines=25> */
[----:B------:R-:W-:Y:S01]  /*03d0*/  IMAD R17, R76, c[0x0][0x1ec], R17 ;  /* 0x00007b004c117a24 */ /* 0x000fe200078e0211 */
[----:B------:R-:W-:Y:S01]  /*03e0*/  ISETP.NE.AND P1, PT, RZ, c[0x0][0x178], PT ;  /* 0x00005e00ff007a0c */ /* 0x000fe20003f25270 */
[----:B------:R-:W-:Y:S01]  /*03f0*/  IMAD R13, R73, c[0x0][0x27c], R0 ;  /* 0x00009f00490d7a24 */ /* 0x000fe200078e0200 */
[----:B------:R-:W-:-:S04]  /*0400*/  IADD3 R64, P3, R11, R2, RZ ;  /* 0x000000020b407210 */ /* 0x000fc80007f7e0ff */
[----:B------:R-:W-:Y:S02]  /*0410*/  IADD3 R7, R7, R13, RZ ;  /* 0x0000000d07077210 */ /* 0x000fe40007ffe0ff */
[----:B------:R-:W-:Y:S02]  /*0420*/  SHF.R.S32.HI R13, RZ, 0x1f, R11 ;  /* 0x0000001fff0d7819 */ /* 0x000fe4000001140b */
        /* <DEDUP_REMOVED lines=11> */
[----:B------:R-:W-:Y:S01]  /*04e0*/  IMAD R0, R170, c[0x0][0x1c8], RZ ;  /* 0x00007200aa007a24 */ /* 0x000fe200078e02ff */
[----:B------:R-:W-:Y:S01]  /*04f0*/  IADD3 R11, P2, R11, R4, RZ ;  /* 0x000000040b0b7210 */ /* 0x000fe20007f5e0ff */
[----:B------:R-:W-:Y:S01]  /*0500*/  CS2R R16, SRZ ;  /* 0x0000000000107805 */ /* 0x000fe2000001ff00 */
[----:B------:R-:W-:Y:S02]  /*0510*/  LEA.HI.X R64, R64, c[0x0][0x244], R15, 0x1, P0 ;  /* 0x0000910040407a11 */ /* 0x000fe400000f0c0f */
[----:B------:R-:W-:Y:S01]  /*0520*/  ISETP.NE.U32.AND P0, PT, RZ, c[0x0][0x260], PT ;  /* 0x00009800ff007a0c */ /* 0x000fe20003f05070 */
[----:B------:R-:W-:Y:S01]  /*0530*/  CS2R R14, SRZ ;  /* 0x00000000000e7805 */ /* 0x000fe2000001ff00 */
[----:B------:R-:W-:-:S02]  /*0540*/  LEA R62, P1, R63, c[0x0][0x248], 0x1 ;  /* 0x000092003f3e7a11 */ /* 0x000fc400078208ff */
[----:B------:R-:W-:Y:S02]  /*0550*/  ISETP.NE.AND.EX P0, PT, RZ, c[0x0][0x264], PT, P0 ;  /* 0x00009900ff007a0c */ /* 0x000fe40003f05300 */
[----:B------:R-:W-:Y:S01]  /*0560*/  IADD3.X R60, R13, R5, R19, P2, !PT ;  /* 0x000000050d3c7210 */ /* 0x000fe200017fe413 */
[----:B------:R-:W-:Y:S01]  /*0570*/  IMAD R5, R71, c[0x0][0x1cc], R0 ;  /* 0x0000730047057a24 */ /* 0x000fe200078e0200 */
[----:B------:R-:W-:Y:S02]  /*0580*/  LEA.HI.X R63, R63, c[0x0][0x24c], R2, 0x1, P1 ;  /* 0x000093003f3f7a11 */ /* 0x000fe400008f0c02 */
[----:B------:R-:W-:Y:S02]  /*0590*/  ISETP.NE.U32.AND P1, PT, RZ, c[0x0][0x328], PT ;  /* 0x0000ca00ff007a0c */ /* 0x000fe40003f25070 */
[----:B------:R-:W-:Y:S02]  /*05a0*/  ISETP.NE.U32.AND P2, PT, RZ, c[0x0][0x348], PT ;  /* 0x0000d200ff007a0c */ /* 0x000fe40003f45070 */
[----:B------:R-:W-:-:S02]  /*05b0*/  ISETP.NE.AND.EX P1, PT, RZ, c[0x0][0x32c], PT, P1 ;  /* 0x0000cb00ff007a0c */ /* 0x000fc40003f25310 */
[----:B------:R-:W-:Y:S01]  /*05c0*/  ISETP.NE.AND.EX P2, PT, RZ, c[0x0][0x34c], PT, P2 ;  /* 0x0000d300ff007a0c */ /* 0x000fe20003f45320 */
[----:B------:R-:W-:Y:S01]  /*05d0*/  @P0 IMAD R0, R73, c[0x0][0x164], R76 ;  /* 0x0000590049000a24 */ /* 0x000fe200078e024c */
[C---:B------:R-:W-:Y:S02]  /*05e0*/  ISETP.GE.AND P3, PT, R12.reuse, 0x1, PT ;  /* 0x000000010c00780c */ /* 0x040fe40003f66270 */
[----:B------:R-:W-:Y:S01]  /*05f0*/  LEA R3, R12, 0xfffffe00, 0x9 ;  /* 0xfffffe000c037811 */ /* 0x000fe200078e48ff */
[----:B------:R-:W-:Y:S01]  /*0600*/  @P0 IMAD R0, R0, c[0x0][0x174], RZ ;  /* 0x00005d0000000a24 */ /* 0x000fe200078e02ff */
[----:B------:R-:W-:Y:S02]  /*0610*/  LEA R61, P4, R11, c[0x0][0x308], 0x1 ;  /* 0x0000c2000b3d7a11 */ /* 0x000fe400078808ff */
        /* <DEDUP_REMOVED lines=25> */
.L_x_11505:
[----:B------:R-:W-:Y:S01]  /*07b0*/  IADD3 R168, -R54, c[0x0][0x174], RZ ;  /* 0x00005d0036a87a10 */ /* 0x000fe20007ffe1ff */
[----:B------:R-:W-:Y:S01]  /*07c0*/  BAR.SYNC.DEFER_BLOCKING 0x0 ;  /* 0x0000000000007b1d */ /* 0x000fe20000010000 */
[----:B------:R-:W-:Y:S02]  /*07d0*/  LOP3.LUT R24, R56, 0x20, RZ, 0xfc, !PT ;  /* 0x0000002038187812 */ /* 0x000fe400078efcff */
[----:B------:R-:W-:Y:S02]  /*07e0*/  LEA R12, R168, 0xffffff00, 0x8 ;  /* 0xffffff00a80c7811 */ /* 0x000fe400078e40ff */
[----:B------:R-:W-:Y:S02]  /*07f0*/  LOP3.LUT R80, R56, 0x40, RZ, 0xfc, !PT ;  /* 0x0000004038507812 */ /* 0x000fe400078efcff */
        /* <DEDUP_REMOVED lines=49> */
[----:B------:R-:W-:Y:S02]  /*0b10*/  SHF.L.U32 R49, R3, 0x1, RZ ;  /* 0x0000000103317819 */ /* 0x000fe400000006ff */
[----:B------:R-:W-:-:S02]  /*0b20*/  LEA.HI.SX32 R25, R25, R66, 0x1b ;  /* 0x0000004219197211 */ /* 0x000fc400078fdaff */
[----:B------:R-:W-:Y:S02]  /*0b30*/  SHF.L.U32 R48, R11, 0x1, RZ ;  /* 0x000000010b307819 */ /* 0x000fe400000006ff */
[----:B------:R-:W-:Y:S02]  /*0b40*/  SHF.L.U32 R47, R21, 0x1, RZ ;  /* 0x00000001152f7819 */ /* 0x000fe400000006ff */
[----:B------:R-:W-:Y:S02]  /*0b50*/  SHF.L.U32 R46, R23, 0x1, RZ ;  /* 0x00000001172e7819 */ /* 0x000fe400000006ff */
[----:B------:R-:W-:Y:S02]  /*0b60*/  SHF.L.U32 R45, R25, 0x1, RZ ;  /* 0x00000001192d7819 */ /* 0x000fe400000006ff */
[C---:B------:R-:W-:Y:S02]  /*0b70*/  SHF.L.U32 R43, R56.reuse, 0x1, RZ ;  /* 0x00000001382b7819 */ /* 0x040fe400000006ff */
[----:B------:R-:W-:-:S02]  /*0b80*/  ISETP.GE.AND P6, PT, R56, R53, PT ;  /* 0x000000353800720c */ /* 0x000fc40003fc6270 */
[----:B------:R-:W-:Y:S02]  /*0b90*/  SHF.L.U64.HI R44, R56, 0x1, R55 ;  /* 0x00000001382c7819 */ /* 0x000fe40000010237 */
[----:B------:R-:W-:Y:S02]  /*0ba0*/  IADD3 R10, P0, R62, R43, RZ ;  /* 0x0000002b3e0a7210 */ /* 0x000fe40007f1e0ff */
[----:B------:R-:W-:Y:S02]  /*0bb0*/  PRMT R3, RZ, 0x7610, R3 ;  /* 0x00007610ff037816 */ /* 0x000fe40000000003 */
[----:B------:R-:W-:Y:S02]  /*0bc0*/  IADD3.X R11, R63, R44, RZ, P0, !PT ;  /* 0x0000002c3f0b7210 */ /* 0x000fe400007fe4ff */
[-C--:B------:R-:W-:Y:S02]  /*0bd0*/  ISETP.GE.AND P0, PT, R24, R53.reuse, PT ;  /* 0x000000351800720c */ /* 0x080fe40003f06270 */
[----:B------:R-:W-:-:S02]  /*0be0*/  ISETP.GE.AND P2, PT, R82, R53, PT ;  /* 0x000000355200720c */ /* 0x000fc40003f46270 */
[-C--:B------:R-:W-:Y:S02]  /*0bf0*/  ISETP.GE.AND P3, PT, R84, R53.reuse, PT ;  /* 0x000000355400720c */ /* 0x080fe40003f66270 */
[-C--:B------:R-:W-:Y:S02]  /*0c00*/  ISETP.GE.AND P4, PT, R86, R53.reuse, PT ;  /* 0x000000355600720c */ /* 0x080fe40003f86270 */
[----:B------:R-:W-:Y:S02]  /*0c10*/  ISETP.GE.AND P5, PT, R20, R53, PT ;  /* 0x000000351400720c */ /* 0x000fe40003fa6270 */
        /* <DEDUP_REMOVED lines=23> */
[----:B0-----:R-:W-:-:S04]  /*0d90*/  LEA R4, P1, R56, R61, 0x1 ;  /* 0x0000003d38047211 */ /* 0x001fc800078208ff */
[----:B------:R-:W-:Y:S02]  /*0da0*/  LEA.HI.X R5, R56, R60, R55, 0x1, P1 ;  /* 0x0000003c38057211 */ /* 0x000fe400008f0c37 */
[-C--:B------:R-:W-:Y:S02]  /*0db0*/  ISETP.GE.AND P1, PT, R80, R53.reuse, PT ;  /* 0x000000355000720c */ /* 0x080fe40003f26270 */
[----:B------:R-:W-:Y:S02]  /*0dc0*/  PRMT R7, RZ, 0x7610, R7 ;  /* 0x00007610ff077816 */ /* 0x000fe40000000007 */
[----:B-1----:R-:W-:Y:S02]  /*0dd0*/  PRMT R9, RZ, 0x7610, R9 ;  /* 0x00007610ff097816 */ /* 0x002fe40000000009 */
[----:B--2---:R-:W-:Y:S02]  /*0de0*/  PRMT R6, RZ, 0x7610, R6 ;  /* 0x00007610ff067816 */ /* 0x004fe40000000006 */
[----:B---3--:R-:W-:Y:S01]  /*0df0*/  PRMT R13, RZ, 0x7610, R13 ;  /* 0x00007610ff0d7816 */ /* 0x008fe2000000000d */
[----:B------:R-:W2:Y:S01]  /*0e00*/  @!P6 LDG.E.U16 R3, [R10.64] ;  /* 0x000000060a03e981 */ /* 0x000ea2000c1e1500 */
[----:B------:R-:W-:-:S02]  /*0e10*/  ISETP.GE.AND P6, PT, R22, R53, PT ;  /* 0x000000351600720c */ /* 0x000fc40003fc6270 */
[----:B------:R-:W-:Y:S01]  /*0e20*/  PRMT R0, RZ, 0x7610, R0 ;  /* 0x00007610ff007816 */ /* 0x000fe20000000000 */
[----:B------:R-:W3:Y:S04]  /*0e30*/  @!P0 LDG.E.U16 R2, [R10.64+0x40] ;  /* 0x000040060a028981 */ /* 0x000ee8000c1e1500 */
[----:B------:R-:W3:Y:S04]  /*0e40*/  @!P1 LDG.E.U16 R7, [R10.64+0x80] ;  /* 0x000080060a079981 */ /* 0x000ee8000c1e1500 */
[----:B------:R-:W3:Y:S04]  /*0e50*/  @!P2 LDG.E.U16 R26, [R10.64+0xc0] ;  /* 0x0000c0060a1aa981 */ /* 0x000ee8000c1e1500 */
[----:B------:R-:W3:Y:S04]  /*0e60*/  @!P3 LDG.E.U16 R9, [R10.64+0x100] ;  /* 0x000100060a09b981 */ /* 0x000ee8000c1e1500 */
[----:B------:R-:W3:Y:S04]  /*0e70*/  @!P4 LDG.E.U16 R6, [R10.64+0x140] ;  /* 0x000140060a06c981 */ /* 0x000ee8000c1e1500 */
[----:B------:R-:W3:Y:S04]  /*0e80*/  @!P5 LDG.E.U16 R13, [R10.64+0x180] ;  /* 0x000180060a0dd981 */ /* 0x000ee8000c1e1500 */
[----:B------:R-:W3:Y:S01]  /*0e90*/  @!P6 LDG.E.U16 R0, [R10.64+0x1c0] ;  /* 0x0001c0060a00e981 */ /* 0x000ee2000c1e1500 */
[----:B----4-:R-:W-:-:S02]  /*0ea0*/  P2R R8, PR, RZ, 0x1 ;  /* 0x00000001ff087803 */ /* 0x010fc40000000000 */
[----:B------:R-:W-:Y:S02]  /*0eb0*/  ISETP.GE.AND P0, PT, R56, R53, PT ;  /* 0x000000353800720c */ /* 0x000fe40003f06270 */
        /* <DEDUP_REMOVED lines=19> */
[----:B------:R-:W1:Y:S04]  /*0ff0*/  LDS.U16 R34, [R42+0x6] ;  /* 0x000006002a227984 */ /* 0x000e680000000400 */
[----:B------:R-:W2:Y:S04]  /*1000*/  LDS.U16 R26, [R42+0x8] ;  /* 0x000008002a1a7984 */ /* 0x000ea80000000400 */
[----:B------:R-:W3:Y:S04]  /*1010*/  LDS.U16 R36, [R42+0xa] ;  /* 0x00000a002a247984 */ /* 0x000ee80000000400 */
[----:B------:R-:W2:Y:S04]  /*1020*/  LDS.U16 R85, [R42+0xc] ;  /* 0x00000c002a557984 */ /* 0x000ea80000000400 */
[----:B------:R-:W1:Y:S04]  /*1030*/  LDS.U16 R87, [R42+0xe] ;  /* 0x00000e002a577984 */ /* 0x000e680000000400 */
[----:B------:R-:W-:Y:S01]  /*1040*/  BAR.SYNC.DEFER_BLOCKING 0x0 ;  /* 0x0000000000007b1d */ /* 0x000fe20000010000 */
[----:B0-----:R-:W-:-:S05]  /*1050*/  PRMT R0, RZ, 0x7610, R0 ;  /* 0x00007610ff007816 */ /* 0x001fca0000000000 */
        /* <DEDUP_REMOVED lines=10> */
[C---:B------:R-:W-:Y:S01]  /*1100*/  IMAD R8, R70.reuse, c[0x0][0x1f0], RZ ;  /* 0x00007c0046087a24 */ /* 0x040fe200078e02ff */
[----:B------:R-:W-:Y:S01]  /*1110*/  SHF.R.S32.HI R13, RZ, 0x1f, R12 ;  /* 0x0000001fff0d7819 */ /* 0x000fe2000001140c */
[----:B------:R-:W-:-:S02]  /*1120*/  IMAD R78, R70, c[0x0][0x200], RZ ;  /* 0x00008000464e7a24 */ /* 0x000fc400078e02ff */
[C---:B------:R-:W-:Y:S02]  /*1130*/  IMAD R27, R73.reuse, c[0x0][0x1f4], R8 ;  /* 0x00007d00491b7a24 */ /* 0x040fe400078e0208 */
[----:B------:R-:W-:-:S06]  /*1140*/  IMAD.WIDE.U32 R6, R73, c[0x0][0x200], RZ ;  /* 0x0000800049067a25 */ /* 0x000fcc00078e00ff */
[----:B------:R-:W-:Y:S02]  /*1150*/  @!P0 MOV R8, R12 ;  /* 0x0000000c00088202 */ /* 0x000fe40000000f00 */
[----:B------:R-:W-:Y:S01]  /*1160*/  @!P0 MOV R9, R13 ;  /* 0x0000000d00098202 */ /* 0x000fe20000000f00 */
[----:B------:R-:W-:-:S04]  /*1170*/  IMAD R29, R73, c[0x0][0x204], R78 ;  /* 0x00008100491d7a24 */ /* 0x000fc800078e024e */
[----:B------:R-:W-:Y:S01]  /*1180*/  @!P0 IMAD.WIDE.U32 R8, R73, c[0x0][0x200], R8 ;  /* 0x0000800049088a25 */ /* 0x000fe200078e0008 */
[----:B------:R-:W-:-:S03]  /*1190*/  IADD3 R79, R7, R29, RZ ;  /* 0x0000001d074f7210 */ /* 0x000fc60007ffe0ff */
[----:B------:R-:W-:Y:S01]  /*11a0*/  IMAD.WIDE.U32 R2, R73, c[0x0][0x1f0], RZ ;  /* 0x00007c0049027a25 */ /* 0x000fe200078e00ff */
[----:B------:R-:W-:-:S03]  /*11b0*/  @!P0 IADD3 R9, R29, R9, RZ ;  /* 0x000000091d098210 */ /* 0x000fc60007ffe0ff */
[----:B0-----:R-:W-:Y:S01]  /*11c0*/  @!P0 IMAD.WIDE.U32 R4, R73, c[0x0][0x1f0], R12 ;  /* 0x00007c0049048a25 */ /* 0x001fe200078e000c */
[----:B------:R-:W-:Y:S02]  /*11d0*/  MOV R78, R6 ;  /* 0x00000006004e7202 */ /* 0x000fe40000000f00 */
[----:B------:R-:W-:Y:S01]  /*11e0*/  IADD3 R29, R54, -c[0x0][0x174], RZ ;  /* 0x80005d00361d7a10 */ /* 0x000fe20007ffe0ff */
[----:B------:R-:W-:Y:S01]  /*11f0*/  IMAD R7, R75, c[0x0][0x1f8], RZ ;  /* 0x00007e004b077a24 */ /* 0x000fe200078e02ff */
[----:B------:R-:W-:Y:S02]  /*1200*/  IADD3 R3, R3, R27, RZ ;  /* 0x0000001b03037210 */ /* 0x000fe40007ffe0ff */
[----:B------:R-:W-:Y:S01]  /*1210*/  @!P0 IADD3 R5, R27, R5, RZ ;  /* 0x000000051b058210 */ /* 0x000fe20007ffe0ff */
[----:B------:R-:W-:Y:S02]  /*1220*/  IMAD R27, R75, c[0x0][0x208], RZ ;  /* 0x000082004b1b7a24 */ /* 0x000fe400078e02ff */
[----:B------:R-:W-:-:S02]  /*1230*/  IMAD R29, R29, -0x100, RZ ;  /* 0xffffff001d1d7824 */ /* 0x000fc400078e02ff */
[----:B------:R-:W-:-:S04]  /*1240*/  IMAD.WIDE.U32 R78, R76, c[0x0][0x208], R78 ;  /* 0x000082004c4e7a25 */ /* 0x000fc800078e004e */
[C---:B------:R-:W-:Y:S02]  /*1250*/  IMAD R98, R76.reuse, c[0x0][0x1fc], R7 ;  /* 0x00007f004c627a24 */ /* 0x040fe400078e0207 */
[----:B------:R-:W-:-:S04]  /*1260*/  IMAD.WIDE.U32 R6, R76, c[0x0][0x1f8], R2 ;  /* 0x00007e004c067a25 */ /* 0x000fc800078e0002 */
[----:B------:R-:W-:-:S04]  /*1270*/  @!P0 IMAD.WIDE.U32 R2, R76, c[0x0][0x1f8], R4 ;  /* 0x00007e004c028a25 */ /* 0x000fc800078e0004 */
[C---:B------:R-:W-:Y:S01]  /*1280*/  IMAD R94, R76.reuse, c[0x0][0x20c], R27 ;  /* 0x000083004c5e7a24 */ /* 0x040fe200078e021b */
[----:B------:R-:W-:Y:S01]  /*1290*/  SHF.R.S32.HI R27, RZ, 0x1f, R29 ;  /* 0x0000001fff1b7819 */ /* 0x000fe2000001141d */
[----:B------:R-:W-:Y:S01]  /*12a0*/  @!P0 IMAD.WIDE.U32 R4, R76, c[0x0][0x208], R8 ;  /* 0x000082004c048a25 */ /* 0x000fe200078e0008 */
[----:B------:R-:W-:-:S04]  /*12b0*/  IADD3 R9, P4, R29, R78, RZ ;  /* 0x0000004e1d097210 */ /* 0x000fc80007f9e0ff */
[----:B------:R-:W-:Y:S02]  /*12c0*/  IADD3.X R92, R27, R94, R79, P4, !PT ;  /* 0x0000005e1b5c7210 */ /* 0x000fe400027fe44f */
[----:B------:R-:W-:Y:S02]  /*12d0*/  IADD3 R93, P2, R29, R6, RZ ;  /* 0x000000061d5d7210 */ /* 0x000fe40007f5e0ff */
[C---:B------:R-:W-:Y:S02]  /*12e0*/  @!P0 IADD3 R95, P1, R56.reuse, R2, RZ ;  /* 0x00000002385f8210 */ /* 0x040fe40007f3e0ff */
[----:B------:R-:W-:Y:S02]  /*12f0*/  IADD3.X R96, R27, R98, R7, P2, !PT ;  /* 0x000000621b607210 */ /* 0x000fe400017fe407 */
[----:B------:R-:W-:Y:S02]  /*1300*/  @!P0 IADD3.X R98, R55, R3, R98, P1, !PT ;  /* 0x0000000337628210 */ /* 0x000fe40000ffe462 */
[----:B------:R-:W-:-:S02]  /*1310*/  LEA R2, P1, R56, c[0x0][0x268], 0x1 ;  /* 0x00009a0038027a11 */ /* 0x000fc400078208ff */
[C---:B------:R-:W-:Y:S02]  /*1320*/  @!P0 IADD3 R91, P3, R56.reuse, R4, RZ ;  /* 0x00000004385b8210 */ /* 0x040fe40007f7e0ff */
[C---:B------:R-:W-:Y:S02]  /*1330*/  LEA.HI.X R3, R56.reuse, c[0x0][0x26c], R55, 0x1, P1 ;  /* 0x00009b0038037a11 */ /* 0x040fe400008f0c37 */
[----:B------:R-:W-:Y:S02]  /*1340*/  LEA R4, P2, R56, c[0x0][0x258], 0x1 ;  /* 0x0000960038047a11 */ /* 0x000fe400078408ff */
[----:B------:R-:W-:Y:S02]  /*1350*/  @!P0 LEA R6, P1, R95, c[0x0][0x268], 0x1 ;  /* 0x00009a005f068a11 */ /* 0x000fe400078208ff */
[----:B------:R-:W-:Y:S02]  /*1360*/  @!P0 IADD3.X R94, R55, R5, R94, P3, !PT ;  /* 0x00000005375e8210 */ /* 0x000fe40001ffe45e */
[----:B------:R-:W-:-:S02]  /*1370*/  LEA R4, P4, R9, R4, 0x1 ;  /* 0x0000000409047211 */ /* 0x000fc400078808ff */
[----:B------:R-:W-:Y:S02]  /*1380*/  @!P0 LEA.HI.X R7, R95, c[0x0][0x26c], R98, 0x1, P1 ;  /* 0x00009b005f078a11 */ /* 0x000fe400008f0c62 */
[----:B------:R-:W-:Y:S02]  /*1390*/  @!P0 LEA R8, P3, R91, c[0x0][0x258], 0x1 ;  /* 0x000096005b088a11 */ /* 0x000fe400078608ff */
[----:B-1----:R-:W-:Y:S02]  /*13a0*/  PRMT R95, RZ, 0x5410, R34 ;  /* 0x00005410ff5f7816 */ /* 0x002fe40000000022 */
[----:B--2---:R-:W-:Y:S02]  /*13b0*/  PRMT R97, RZ, 0x5410, R26 ;  /* 0x00005410ff617816 */ /* 0x004fe4000000001a */
[----:B---3--:R-:W-:Y:S02]  /*13c0*/  PRMT R99, RZ, 0x5410, R36 ;  /* 0x00005410ff637816 */ /* 0x008fe40000000024 */
[----:B------:R-:W-:Y:S01]  /*13d0*/  PRMT R85, RZ, 0x5410, R85 ;  /* 0x00005410ff557816 */ /* 0x000fe20000000055 */
[----:B------:R-:W-:Y:S04]  /*13e0*/  BSSY B0, `(.L_x_11432) ;  /* 0x0000047000007945 */ /* 0x000fe80003800000 */
[----:B-----5:R-:W-:Y:S01]  /*13f0*/  FADD.FTZ R26, R85, R72 ;  /* 0x00000048551a7221 */ /* 0x020fe20000010000 */
[----:B----4-:R-:W-:Y:S04]  /*1400*/  STS.U16 [R52], R21 ;  /* 0x0000001534007388 */ /* 0x010fe80000000400 */
        /* <DEDUP_REMOVED lines=8> */
[----:B------:R1:W2:Y:S04]  /*1490*/  LDS.U16 R83, [R42] ;  /* 0x000000002a537984 */ /* 0x0002a80000000400 */
[----:B------:R1:W3:Y:S04]  /*14a0*/  LDS.U16 R81, [R42+0x2] ;  /* 0x000002002a517984 */ /* 0x0002e80000000400 */
[----:B------:R1:W4:Y:S04]  /*14b0*/  LDS.U16 R79, [R42+0x4] ;  /* 0x000004002a4f7984 */ /* 0x0003280000000400 */
[----:B------:R1:W1:Y:S04]  /*14c0*/  LDS.U16 R78, [R42+0x6] ;  /* 0x000006002a4e7984 */ /* 0x0002680000000400 */
[----:B------:R0:W1:Y:S04]  /*14d0*/  LDS.U16 R77, [R42+0x8] ;  /* 0x000008002a4d7984 */ /* 0x0000680000000400 */
[----:B------:R0:W1:Y:S04]  /*14e0*/  LDS.U16 R25, [R42+0xa] ;  /* 0x00000a002a197984 */ /* 0x0000680000000400 */
[----:B------:R1:W1:Y:S04]  /*14f0*/  LDS.U16 R23, [R42+0xc] ;  /* 0x00000c002a177984 */ /* 0x0002680000000400 */
[----:B------:R1:W1:Y:S01]  /*1500*/  LDS.U16 R21, [R42+0xe] ;  /* 0x00000e002a157984 */ /* 0x0002620000000400 */
[----:B0-----:R-:W-:-:S05]  /*1510*/  PRMT R89, RZ, 0x5410, R28 ;  /* 0x00005410ff597816 */ /* 0x001fca000000001c */
[----:B------:R-:W-:Y:S01]  /*1520*/  FADD.FTZ R38, R89, R72 ;  /* 0x0000004859267221 */ /* 0x000fe20000010000 */
[----:B------:R-:W-:Y:S02]  /*1530*/  LEA.HI.X R0, R56, c[0x0][0x25c], R55, 0x1, P2 ;  /* 0x0000970038007a11 */ /* 0x000fe400010f0c37 */
[----:B------:R-:W-:Y:S02]  /*1540*/  LEA R2, P2, R93, R2, 0x1 ;  /* 0x000000025d027211 */ /* 0x000fe400078408ff */
[----:B------:R-:W-:Y:S02]  /*1550*/  FSETP.GTU.FTZ.AND P1, PT, R38, 20, PT ;  /* 0x41a000002600780b */ /* 0x000fe40003f3c000 */
[----:B------:R-:W-:Y:S02]  /*1560*/  LEA.HI.X R5, R9, R0, R92, 0x1, P4 ;  /* 0x0000000009057211 */ /* 0x000fe400020f0c5c */
[----:B------:R-:W-:Y:S02]  /*1570*/  LEA.HI.X R3, R93, R3, R96, 0x1, P2 ;  /* 0x000000035d037211 */ /* 0x000fe400010f0c60 */
[----:B------:R-:W-:-:S02]  /*1580*/  @!P0 LEA.HI.X R9, R91, c[0x0][0x25c], R94, 0x1, P3 ;  /* 0x000097005b098a11 */ /* 0x000fc400018f0c5e */
[----:B------:R-:W-:Y:S02]  /*1590*/  PRMT R91, RZ, 0x5410, R30 ;  /* 0x00005410ff5b7816 */ /* 0x000fe4000000001e */
[----:B------:R-:W-:Y:S01]  /*15a0*/  PRMT R93, RZ, 0x5410, R32 ;  /* 0x00005410ff5d7816 */ /* 0x000fe20000000020 */
[--C-:B------:R-:W-:Y:S02]  /*15b0*/  FADD.FTZ R32, R95, R72.reuse ;  /* 0x000000485f207221 */ /* 0x100fe40000010000 */
[--C-:B------:R-:W-:Y:S02]  /*15c0*/  FADD.FTZ R36, R91, R72.reuse ;  /* 0x000000485b247221 */ /* 0x100fe40000010000 */
[--C-:B------:R-:W-:Y:S02]  /*15d0*/  FADD.FTZ R34, R93, R72.reuse ;  /* 0x000000485d227221 */ /* 0x100fe40000010000 */
[--C-:B------:R-:W-:Y:S02]  /*15e0*/  FADD.FTZ R30, R97, R72.reuse ;  /* 0x00000048611e7221 */ /* 0x100fe40000010000 */
[----:B------:R-:W-:Y:S01]  /*15f0*/  FADD.FTZ R28, R99, R72 ;  /* 0x00000048631c7221 */ /* 0x000fe20000010000 */
[----:B------:R-:W-:-:S02]  /*1600*/  FSETP.GTU.FTZ.AND P6, PT, R36, 20, PT ;  /* 0x41a000002400780b */ /* 0x000fc40003fdc000 */
[----:B------:R-:W-:Y:S02]  /*1610*/  FSETP.GTU.FTZ.AND P5, PT, R34, 20, PT ;  /* 0x41a000002200780b */ /* 0x000fe40003fbc000 */
[----:B------:R-:W-:Y:S02]  /*1620*/  FSETP.GTU.FTZ.AND P4, PT, R32, 20, PT ;  /* 0x41a000002000780b */ /* 0x000fe40003f9c000 */
[----:B------:R-:W-:Y:S02]  /*1630*/  FSETP.GTU.FTZ.AND P3, PT, R30, 20, PT ;  /* 0x41a000001e00780b */ /* 0x000fe40003f7c000 */
[----:B------:R-:W-:Y:S01]  /*1640*/  FSETP.GTU.FTZ.AND P2, PT, R28, 20, PT ;  /* 0x41a000001c00780b */ /* 0x000fe20003f5c000 */
[----:B------:R-:W-:Y:S07]  /*1650*/  @P1 BRA `(.L_x_11433) ;  /* 0x000001f000001947 */ /* 0x000fee0003800000 */
[----:B-1234-:R-:W-:Y:S01]  /*1660*/  FMUL.FTZ R38, R38, 1.4426950216293334961 ;  /* 0x3fb8aa3b26267820 */ /* 0x01efe20000410000 */
        /* <DEDUP_REMOVED lines=30> */
.L_x_11433:
[----:B-1234-:R-:W-:Y:S05]  /*1850*/  BSYNC B0 ;  /* 0x0000000000007941 */ /* 0x01efea0003800000 */
.L_x_11432:
        /* <DEDUP_REMOVED lines=36> */
.L_x_11435:
[----:B------:R-:W-:Y:S05]  /*1aa0*/  BSYNC B0 ;  /* 0x0000000000007941 */ /* 0x000fea0003800000 */
.L_x_11434:
        /* <DEDUP_REMOVED lines=35> */
.L_x_11437:
[----:B------:R-:W-:Y:S05]  /*1ce0*/  BSYNC B0 ;  /* 0x0000000000007941 */ /* 0x000fea0003800000 */
.L_x_11436:
        /* <DEDUP_REMOVED lines=33> */
.L_x_11439:
[----:B------:R-:W-:Y:S05]  /*1f00*/  BSYNC B0 ;  /* 0x0000000000007941 */ /* 0x000fea0003800000 */
.L_x_11438:
        /* <DEDUP_REMOVED lines=33> */
.L_x_11441:
[----:B------:R-:W-:Y:S05]  /*2120*/  BSYNC B0 ;  /* 0x0000000000007941 */ /* 0x000fea0003800000 */
.L_x_11440:
        /* <DEDUP_REMOVED lines=33> */
.L_x_11443:
[----:B------:R-:W-:Y:S05]  /*2340*/  BSYNC B0 ;  /* 0x0000000000007941 */ /* 0x000fea0003800000 */
.L_x_11442:
        /* <DEDUP_REMOVED lines=33> */
.L_x_11445:
[----:B------:R-:W-:Y:S05]  /*2560*/  BSYNC B0 ;  /* 0x0000000000007941 */ /* 0x000fea0003800000 */
.L_x_11444:
        /* <DEDUP_REMOVED lines=33> */
.L_x_11447:
[----:B------:R-:W-:Y:S05]  /*2780*/  BSYNC B0 ;  /* 0x0000000000007941 */ /* 0x000fea0003800000 */
.L_x_11446:
        /* <DEDUP_REMOVED lines=11> */
[----:B------:R-:W2:Y:S01]  /*2840*/  @!P6 LDG.E.U16 R88, [R2.64+-0x1c0] ;  /* 0xfffe40060258e981 */ /* 0x000ea2000c1e1500 */
[----:B------:R-:W-:-:S03]  /*2850*/  ISETP.GE.AND P6, PT, R22, R53, PT ;  /* 0x000000351600720c */ /* 0x000fc60003fc6270 */
[----:B------:R0:W3:Y:S01]  /*2860*/  @!P0 LDG.E.U16 R89, [R6.64] ;  /* 0x0000000606598981 */ /* 0x0000e2000c1e1500 */
[----:B------:R-:W-:-:S03]  /*2870*/  PRMT R92, RZ, 0x7610, R92 ;  /* 0x00007610ff5c7816 */ /* 0x000fc6000000005c */
[----:B------:R-:W4:Y:S04]  /*2880*/  @!P1 LDG.E.U16 R85, [R2.64+-0x180] ;  /* 0xfffe800602559981 */ /* 0x000f28000c1e1500 */
[----:B------:R-:W5:Y:S01]  /*2890*/  @!P2 LDG.E.U16 R90, [R2.64+-0x140] ;  /* 0xfffec006025aa981 */ /* 0x000f62000c1e1500 */
[----:B0-----:R-:W-:Y:S02]  /*28a0*/  PRMT R6, RZ, 0x7610, R6 ;  /* 0x00007610ff067816 */ /* 0x001fe40000000006 */
[----:B------:R-:W-:Y:S01]  /*28b0*/  PRMT R7, RZ, 0x7610, R7 ;  /* 0x00007610ff077816 */ /* 0x000fe20000000007 */
[----:B------:R-:W5:Y:S04]  /*28c0*/  @!P3 LDG.E.U16 R87, [R2.64+-0x100] ;  /* 0xffff00060257b981 */ /* 0x000f68000c1e1500 */
[----:B------:R-:W5:Y:S04]  /*28d0*/  @!P4 LDG.E.U16 R6, [R2.64+-0xc0] ;  /* 0xffff40060206c981 */ /* 0x000f68000c1e1500 */
[----:B------:R-:W5:Y:S04]  /*28e0*/  @!P5 LDG.E.U16 R7, [R2.64+-0x80] ;  /* 0xffff80060207d981 */ /* 0x000f68000c1e1500 */
[----:B------:R-:W5:Y:S01]  /*28f0*/  @!P6 LDG.E.U16 R92, [R2.64+-0x40] ;  /* 0xffffc006025ce981 */ /* 0x000f62000c1e1500 */
        /* <DEDUP_REMOVED lines=9> */
[----:B-----5:R0:W-:Y:S04]  /*2990*/  STS.U16 [R49+0xc0], R90 ;  /* 0x0000c05a31007388 */ /* 0x0201e80000000400 */
[----:B------:R-:W-:Y:S04]  /*29a0*/  STS.U16 [R48+0x100], R87 ;  /* 0x0001005730007388 */ /* 0x000fe80000000400 */
[----:B------:R-:W-:Y:S04]  /*29b0*/  STS.U16 [R47+0x140], R6 ;  /* 0x000140062f007388 */ /* 0x000fe80000000400 */
[----:B------:R-:W-:Y:S04]  /*29c0*/  STS.U16 [R46+0x180], R7 ;  /* 0x000180072e007388 */ /* 0x000fe80000000400 */
[----:B------:R1:W-:Y:S01]  /*29d0*/  STS.U16 [R45+0x1c0], R92 ;  /* 0x0001c05c2d007388 */ /* 0x0003e20000000400 */
[----:B------:R-:W-:-:S06]  /*29e0*/  NOP ;  /* 0x0000000000007918 */ /* 0x000fcc0000000000 */
[----:B------:R-:W2:Y:S04]  /*29f0*/  LDS.U16 R2, [R42] ;  /* 0x000000002a027984 */ /* 0x000ea80000000400 */
[----:B------:R-:W-:Y:S04]  /*2a00*/  LDS.U16 R3, [R42+0x2] ;  /* 0x000002002a037984 */ /* 0x000fe80000000400 */
[----:B------:R-:W3:Y:S04]  /*2a10*/  LDS.U16 R88, [R42+0x4] ;  /* 0x000004002a587984 */ /* 0x000ee80000000400 */
[----:B------:R-:W-:Y:S04]  /*2a20*/  LDS.U16 R85, [R42+0x6] ;  /* 0x000006002a557984 */ /* 0x000fe80000000400 */
[----:B------:R-:W4:Y:S04]  /*2a30*/  LDS.U16 R89, [R42+0x8] ;  /* 0x000008002a597984 */ /* 0x000f280000000400 */
[----:B------:R-:W2:Y:S04]  /*2a40*/  LDS.U16 R87, [R42+0xa] ;  /* 0x00000a002a577984 */ /* 0x000ea80000000400 */
[----:B------:R-:W-:Y:S04]  /*2a50*/  LDS.U16 R6, [R42+0xc] ;  /* 0x00000c002a067984 */ /* 0x000fe80000000400 */
[----:B------:R-:W2:Y:S04]  /*2a60*/  LDS.U16 R7, [R42+0xe] ;  /* 0x00000e002a077984 */ /* 0x000ea80000000400 */
[----:B------:R-:W-:Y:S01]  /*2a70*/  BAR.SYNC.DEFER_BLOCKING 0x0 ;  /* 0x0000000000007b1d */ /* 0x000fe20000010000 */
[----:B0-----:R-:W-:-:S02]  /*2a80*/  PRMT R90, RZ, 0x7610, R90 ;  /* 0x00007610ff5a7816 */ /* 0x001fc4000000005a */
[----:B-1----:R-:W-:-:S03]  /*2a90*/  PRMT R92, RZ, 0x7610, R92 ;  /* 0x00007610ff5c7816 */ /* 0x002fc6000000005c */
        /* <DEDUP_REMOVED lines=9> */
[----:B--2---:R-:W-:-:S05]  /*2b30*/  PRMT R98, RZ, 0x5410, R2 ;  /* 0x00005410ff627816 */ /* 0x004fca0000000002 */
[----:B------:R-:W-:-:S04]  /*2b40*/  FMUL.FTZ R2, R98, -1.4426950216293334961 ;  /* 0xbfb8aa3b62027820 */ /* 0x000fc80000410000 */
[----:B0-----:R-:W0:Y:S01]  /*2b50*/  MUFU.EX2 R8, R2 ;  /* 0x0000000200087308 */ /* 0x001e220000000800 */
[----:B---3--:R-:W-:Y:S02]  /*2b60*/  PRMT R100, RZ, 0x5410, R88 ;  /* 0x00005410ff647816 */ /* 0x008fe40000000058 */
[----:B------:R-:W-:-:S03]  /*2b70*/  PRMT R99, RZ, 0x5410, R3 ;  /* 0x00005410ff637816 */ /* 0x000fc60000000003 */
[----:B------:R-:W-:Y:S02]  /*2b80*/  FMUL.FTZ R9, R100, -1.4426950216293334961 ;  /* 0xbfb8aa3b64097820 */ /* 0x000fe40000410000 */
[----:B------:R-:W-:Y:S02]  /*2b90*/  FMUL.FTZ R3, R99, -1.4426950216293334961 ;  /* 0xbfb8aa3b63037820 */ /* 0x000fe40000410000 */
[----:B------:R-:W2:Y:S01]  /*2ba0*/  MUFU.EX2 R88, R9 ;  /* 0x0000000900587308 */ /* 0x000ea20000000800 */
[----:B----4-:R-:W-:Y:S02]  /*2bb0*/  PRMT R102, RZ, 0x5410, R89 ;  /* 0x00005410ff667816 */ /* 0x010fe40000000059 */
[----:B------:R-:W-:Y:S01]  /*2bc0*/  PRMT R101, RZ, 0x5410, R85 ;  /* 0x00005410ff657816 */ /* 0x000fe20000000055 */
[----:B0-----:R-:W-:-:S04]  /*2bd0*/  FADD.FTZ R8, R8, 1 ;  /* 0x3f80000008087421 */ /* 0x001fc80000010000 */
[----:B------:R-:W0:Y:S01]  /*2be0*/  MUFU.EX2 R3, R3 ;  /* 0x0000000300037308 */ /* 0x000e220000000800 */
[----:B-1----:R-:W-:Y:S01]  /*2bf0*/  FMUL.FTZ R5, R102, -1.4426950216293334961 ;  /* 0xbfb8aa3b66057820 */ /* 0x002fe20000410000 */
[----:B------:R-:W-:Y:S01]  /*2c00*/  PRMT R103, RZ, 0x5410, R87 ;  /* 0x00005410ff677816 */ /* 0x000fe20000000057 */
[----:B------:R-:W-:-:S05]  /*2c10*/  FMUL.FTZ R4, R101, -1.4426950216293334961 ;  /* 0xbfb8aa3b65047820 */ /* 0x000fca0000410000 */
[----:B------:R-:W1:Y:S01]  /*2c20*/  MUFU.RCP R87, R8 ;  /* 0x0000000800577308 */ /* 0x000e620000001000 */
[----:B------:R-:W-:Y:S01]  /*2c30*/  PRMT R110, RZ, 0x5410, R7 ;  /* 0x00005410ff6e7816 */ /* 0x000fe20000000007 */
[----:B--2---:R-:W-:Y:S01]  /*2c40*/  FADD.FTZ R88, R88, 1 ;  /* 0x3f80000058587421 */ /* 0x004fe20000010000 */
[----:B------:R-:W-:-:S05]  /*2c50*/  PRMT R83, RZ, 0x5410, R83 ;  /* 0x00005410ff537816 */ /* 0x000fca0000000053 */
[----:B------:R2:W3:Y:S01]  /*2c60*/  MUFU.EX2 R85, R4 ;  /* 0x0000000400557308 */ /* 0x0004e20000000800 */
[----:B0-----:R-:W-:Y:S02]  /*2c70*/  FADD.FTZ R9, R3, 1 ;  /* 0x3f80000003097421 */ /* 0x001fe40000010000 */
[----:B------:R-:W-:Y:S02]  /*2c80*/  FMUL.FTZ R7, R110, -1.4426950216293334961 ;  /* 0xbfb8aa3b6e077820 */ /* 0x000fe40000410000 */
[----:B--2---:R-:W-:-:S03]  /*2c90*/  FMUL.FTZ R4, R103, -1.4426950216293334961 ;  /* 0xbfb8aa3b67047820 */ /* 0x004fc60000410000 */
[----:B------:R-:W-:Y:S01]  /*2ca0*/  MUFU.RCP R89, R88 ;  /* 0x0000005800597308 */ /* 0x000fe20000001000 */
[----:B------:R-:W-:-:S07]  /*2cb0*/  PRMT R107, RZ, 0x5410, R6 ;  /* 0x00005410ff6b7816 */ /* 0x000fce0000000006 */
[----:B------:R1:W-:Y:S01]  /*2cc0*/  MUFU.EX2 R106, R7 ;  /* 0x00000007006a7308 */ /* 0x0003e20000000800 */
[----:B------:R-:W-:Y:S02]  /*2cd0*/  FMUL.FTZ R6, R107, -1.4426950216293334961 ;  /* 0xbfb8aa3b6b067820 */ /* 0x000fe40000410000 */
[----:B-1----:R-:W-:-:S04]  /*2ce0*/  FADD.FTZ R7, -R87, 1 ;  /* 0x3f80000057077421 */ /* 0x002fc80000010100 */
[----:B------:R-:W-:Y:S01]  /*2cf0*/  FFMA.FTZ R8, R98, R7, 1 ;  /* 0x3f80000062087423 */ /* 0x000fe20000010007 */
[----:B------:R-:W0:Y:S01]  /*2d00*/  MUFU.EX2 R104, R6 ;  /* 0x0000000600687308 */ /* 0x000e220000000800 */
[----:B---3--:R-:W-:Y:S01]  /*2d10*/  FADD.FTZ R85, R85, 1 ;  /* 0x3f80000055557421 */ /* 0x008fe20000010000 */
[----:B------:R-:W-:Y:S01]  /*2d20*/  PRMT R79, RZ, 0x5410, R79 ;  /* 0x00005410ff4f7816 */ /* 0x000fe2000000004f */
[----:B0-----:R-:W-:Y:S01]  /*2d30*/  FADD.FTZ R105, R104, 1 ;  /* 0x3f80000068697421 */ /* 0x001fe20000010000 */
[----:B------:R-:W-:Y:S02]  /*2d40*/  PRMT R81, RZ, 0x5410, R81 ;  /* 0x00005410ff517816 */ /* 0x000fe40000000051 */
[----:B------:R-:W-:Y:S02]  /*2d50*/  PRMT R25, RZ, 0x5410, R25 ;  /* 0x00005410ff197816 */ /* 0x000fe40000000019 */
[----:B------:R-:W-:Y:S01]  /*2d60*/  MUFU.RCP R108, R105 ;  /* 0x00000069006c7308 */ /* 0x000fe20000001000 */
[----:B------:R-:W-:-:S02]  /*2d70*/  PRMT R77, RZ, 0x5410, R77 ;  /* 0x00005410ff4d7816 */ /* 0x000fc4000000004d */
[----:B------:R-:W-:Y:S02]  /*2d80*/  PRMT R23, RZ, 0x5410, R23 ;  /* 0x00005410ff177816 */ /* 0x000fe40000000017 */
[----:B------:R-:W-:Y:S02]  /*2d90*/  PRMT R21, RZ, 0x5410, R21 ;  /* 0x00005410ff157816 */ /* 0x000fe40000000015 */
[----:B------:R-:W-:Y:S01]  /*2da0*/  ISETP.NE.AND P6, PT, R68, RZ, PT ;  /* 0x000000ff4400720c */ /* 0x000fe20003fc5270 */
[----:B-----5:R0:W-:Y:S04]  /*2db0*/  STS.U16 [R52], R91 ;  /* 0x0000005b34007388 */ /* 0x0201e80000000400 */
        /* <DEDUP_REMOVED lines=8> */
[----:B------:R-:W2:Y:S01]  /*2e40*/  LDS.U16 R2, [R42] ;  /* 0x000000002a027984 */ /* 0x000ea20000000400 */
[----:B0-----:R0:W-:Y:S03]  /*2e50*/  MUFU.EX2 R91, R5 ;  /* 0x00000005005b7308 */ /* 0x0011e60000000800 */
[----:B------:R-:W-:Y:S04]  /*2e60*/  LDS.U16 R3, [R42+0x2] ;  /* 0x000002002a037984 */ /* 0x000fe80000000400 */
[----:B------:R-:W-:Y:S04]  /*2e70*/  LDS.U16 R6, [R42+0x8] ;  /* 0x000008002a067984 */ /* 0x000fe80000000400 */
[----:B0-----:R-:W0:Y:S01]  /*2e80*/  LDS.U16 R5, [R42+0x6] ;  /* 0x000006002a057984 */ /* 0x001e220000000400 */
[----:B-1----:R1:W-:Y:S08]  /*2e90*/  MUFU.EX2 R93, R4 ;  /* 0x00000004005d7308 */ /* 0x0023f00000000800 */
[----:B------:R3:W4:Y:S01]  /*2ea0*/  MUFU.RCP R90, R9 ;  /* 0x00000009005a7308 */ /* 0x0007220000001000 */
[----:B-1----:R-:W1:Y:S01]  /*2eb0*/  LDS.U16 R4, [R42+0x4] ;  /* 0x000004002a047984 */ /* 0x002e620000000400 */
[----:B--2---:R-:W-:-:S05]  /*2ec0*/  PRMT R88, RZ, 0x5410, R2 ;  /* 0x00005410ff587816 */ /* 0x004fca0000000002 */
[----:B------:R-:W-:-:S04]  /*2ed0*/  FMUL.FTZ R2, R83, R88 ;  /* 0x0000005853027220 */ /* 0x000fc80000410000 */
[----:B------:R-:W-:Y:S02]  /*2ee0*/  FMUL.FTZ R7, R87, R2 ;  /* 0x0000000257077220 */ /* 0x000fe40000410000 */
[----:B------:R-:W2:Y:S02]  /*2ef0*/  LDS.U16 R2, [R42+0xa] ;  /* 0x00000a002a027984 */ /* 0x000ea40000000400 */
[----:B---3--:R-:W-:Y:S02]  /*2f00*/  FMUL.FTZ R9, R7, R8 ;  /* 0x0000000807097220 */ /* 0x008fe40000410000 */
[----:B----4-:R-:W-:Y:S01]  /*2f10*/  FADD.FTZ R8, -R90, 1 ;  /* 0x3f8000005a087421 */ /* 0x010fe20000010100 */
[----:B------:R3:W4:Y:S01]  /*2f20*/  MUFU.RCP R94, R85 ;  /* 0x00000055005e7308 */ /* 0x0007220000001000 */
[----:B------:R-:W5:Y:S01]  /*2f30*/  LDS.U16 R7, [R42+0xc] ;  /* 0x00000c002a077984 */ /* 0x000f620000000400 */
[----:B------:R-:W-:Y:S01]  /*2f40*/  FADD.FTZ R95, R93, 1 ;  /* 0x3f8000005d5f7421 */ /* 0x000fe20000010000 */
[----:B---3--:R-:W-:Y:S01]  /*2f50*/  PRMT R85, RZ, 0x5410, R78 ;  /* 0x00005410ff557816 */ /* 0x008fe2000000004e */
[----:B------:R-:W-:-:S02]  /*2f60*/  FFMA.FTZ R78, R99, R8, 1 ;  /* 0x3f800000634e7423 */ /* 0x000fc40000010008 */
[----:B------:R-:W3:Y:S02]  /*2f70*/  LDS.U16 R8, [R42+0xe] ;  /* 0x00000e002a087984 */ /* 0x000ee40000000400 */
[----:B------:R0:W1:Y:S01]  /*2f80*/  MUFU.RCP R104, R95 ;  /* 0x0000005f00687308 */ /* 0x0000620000001000 */
[----:B------:R-:W-:Y:S02]  /*2f90*/  FADD.FTZ R92, R91, 1 ;  /* 0x3f8000005b5c7421 */ /* 0x000fe40000010000 */
[----:B----4-:R-:W-:Y:S01]  /*2fa0*/  FADD.FTZ R96, -R94, 1 ;  /* 0x3f8000005e607421 */ /* 0x010fe20000010100 */
[----:B0-----:R-:W-:-:S04]  /*2fb0*/  PRMT R95, RZ, 0x5410, R5 ;  /* 0x00005410ff5f7816 */ /* 0x001fc80000000005 */
[----:B------:R1:W0:Y:S01]  /*2fc0*/  MUFU.RCP R97, R92 ;  /* 0x0000005c00617308 */ /* 0x0002220000001000 */
[----:B------:R-:W-:Y:S02]  /*2fd0*/  FMUL.FTZ R5, R85, R95 ;  /* 0x0000005f55057220 */ /* 0x000fe40000410000 */
[----:B------:R-:W-:Y:S02]  /*2fe0*/  FFMA.FTZ R96, R101, R96, 1 ;  /* 0x3f80000065607423 */ /* 0x000fe40000010060 */
[----:B------:R-:W-:Y:S01]  /*2ff0*/  FMUL.FTZ R5, R94, R5 ;  /* 0x000000055e057220 */ /* 0x000fe20000410000 */
[----:B-1----:R-:W-:Y:S01]  /*3000*/  PRMT R92, RZ, 0x5410, R4 ;  /* 0x00005410ff5c7816 */ /* 0x002fe20000000004 */
[----:B------:R-:W-:Y:S02]  /*3010*/  FADD.FTZ R91, -R89, 1 ;  /* 0x3f800000595b7421 */ /* 0x000fe40000010100 */
[----:B------:R-:W-:Y:S02]  /*3020*/  FMUL.FTZ R5, R5, R96 ;  /* 0x0000006005057220 */ /* 0x000fe40000410000 */
[----:B------:R-:W-:Y:S01]  /*3030*/  FFMA.FTZ R93, R100, R91, 1 ;  /* 0x3f800000645d7423 */ /* 0x000fe2000001005b */
[----:B------:R-:W-:Y:S01]  /*3040*/  PRMT R91, RZ, 0x5410, R3 ;  /* 0x00005410ff5b7816 */ /* 0x000fe20000000003 */
[----:B------:R-:W-:-:S02]  /*3050*/  FADD.FTZ R96, R106, 1 ;  /* 0x3f8000006a607421 */ /* 0x000fc40000010000 */
[----:B------:R-:W-:Y:S02]  /*3060*/  FMUL.FTZ R4, R79, R92 ;  /* 0x0000005c4f047220 */ /* 0x000fe40000410000 */
[----:B------:R2:W1:Y:S01]  /*3070*/  MUFU.RCP R111, R96 ;  /* 0x00000060006f7308 */ /* 0x0004620000001000 */
[----:B------:R-:W-:Y:S02]  /*3080*/  FMUL.FTZ R3, R81, R91 ;  /* 0x0000005b51037220 */ /* 0x000fe40000410000 */
[----:B------:R-:W-:Y:S01]  /*3090*/  FMUL.FTZ R4, R89, R4 ;  /* 0x0000000459047220 */ /* 0x000fe20000410000 */
[----:B--2---:R-:W-:-:S03]  /*30a0*/  PRMT R96, RZ, 0x5410, R2 ;  /* 0x00005410ff607816 */ /* 0x004fc60000000002 */
[----:B------:R-:W-:Y:S01]  /*30b0*/  FMUL.FTZ R4, R4, R93 ;  /* 0x0000005d04047220 */ /* 0x000fe20000410000 */
[----:B------:R-:W-:Y:S01]  /*30c0*/  PRMT R93, RZ, 0x5410, R6 ;  /* 0x00005410ff5d7816 */ /* 0x000fe20000000006 */
[----:B------:R-:W-:Y:S02]  /*30d0*/  FMUL.FTZ R3, R90, R3 ;  /* 0x000000035a037220 */ /* 0x000fe40000410000 */
[----:B------:R-:W-:Y:S02]  /*30e0*/  FADD.FTZ R106, -R104, 1 ;  /* 0x3f800000686a7421 */ /* 0x000fe40000010100 */
[----:B------:R-:W-:Y:S02]  /*30f0*/  FMUL.FTZ R105, R25, R96 ;  /* 0x0000006019697220 */ /* 0x000fe40000410000 */
[----:B------:R-:W-:Y:S02]  /*3100*/  FMUL.FTZ R78, R3, R78 ;  /* 0x0000004e034e7220 */ /* 0x000fe40000410000 */
[----:B------:R-:W-:-:S02]  /*3110*/  FFMA.FTZ R106, R103, R106, 1 ;  /* 0x3f800000676a7423 */ /* 0x000fc4000001006a */
[----:B------:R-:W-:Y:S02]  /*3120*/  FMUL.FTZ R105, R104, R105 ;  /* 0x0000006968697220 */ /* 0x000fe40000410000 */
[----:B0-----:R-:W-:Y:S02]  /*3130*/  FADD.FTZ R3, -R97, 1 ;  /* 0x3f80000061037421 */ /* 0x001fe40000010100 */
[----:B------:R-:W-:Y:S01]  /*3140*/  FMUL.FTZ R6, R77, R93 ;  /* 0x0000005d4d067220 */ /* 0x000fe20000410000 */
[----:B-----5:R-:W-:Y:S01]  /*3150*/  PRMT R109, RZ, 0x5410, R7 ;  /* 0x00005410ff6d7816 */ /* 0x020fe20000000007 */
[----:B------:R-:W-:Y:S01]  /*3160*/  FMUL.FTZ R106, R105, R106 ;  /* 0x0000006a696a7220 */ /* 0x000fe20000410000 */
[----:B---3--:R-:W-:Y:S01]  /*3170*/  PRMT R105, RZ, 0x5410, R8 ;  /* 0x00005410ff697816 */ /* 0x008fe20000000008 */
[----:B------:R-:W-:Y:S02]  /*3180*/  FFMA.FTZ R3, R102, R3, 1 ;  /* 0x3f80000066037423 */ /* 0x000fe40000010003 */
[----:B------:R-:W-:-:S02]  /*3190*/  FMUL.FTZ R6, R97, R6 ;  /* 0x0000000661067220 */ /* 0x000fc40000410000 */
[----:B------:R-:W-:Y:S02]  /*31a0*/  FADD.FTZ R2, -R108, 1 ;  /* 0x3f8000006c027421 */ /* 0x000fe40000010100 */
[----:B------:R-:W-:Y:S02]  /*31b0*/  FMUL.FTZ R3, R6, R3 ;  /* 0x0000000306037220 */ /* 0x000fe40000410000 */
[----:B------:R-:W-:Y:S02]  /*31c0*/  FMUL.FTZ R7, R23, R109 ;  /* 0x0000006d17077220 */ /* 0x000fe40000410000 */
[----:B-1----:R-:W-:Y:S02]  /*31d0*/  FADD.FTZ R113, -R111, 1 ;  /* 0x3f8000006f717421 */ /* 0x002fe40000010100 */
[----:B------:R-:W-:Y:S02]  /*31e0*/  FMUL.FTZ R6, R21, R105 ;  /* 0x0000006915067220 */ /* 0x000fe40000410000 */
[----:B------:R-:W-:-:S02]  /*31f0*/  FFMA.FTZ R2, R107, R2, 1 ;  /* 0x3f8000006b027423 */ /* 0x000fc40000010002 */
[----:B------:R-:W-:Y:S02]  /*3200*/  FMUL.FTZ R7, R108, R7 ;  /* 0x000000076c077220 */ /* 0x000fe40000410000 */
[----:B------:R-:W-:Y:S02]  /*3210*/  FFMA.FTZ R113, R110, R113, 1 ;  /* 0x3f8000006e717423 */ /* 0x000fe40000010071 */
[----:B------:R-:W-:Y:S02]  /*3220*/  FMUL.FTZ R6, R111, R6 ;  /* 0x000000066f067220 */ /* 0x000fe40000410000 */
[----:B------:R-:W-:Y:S02]  /*3230*/  FMUL.FTZ R2, R7, R2 ;  /* 0x0000000207027220 */ /* 0x000fe40000410000 */
[----:B------:R-:W-:Y:S01]  /*3240*/  FMUL.FTZ R113, R6, R113 ;  /* 0x0000007106717220 */ /* 0x000fe20000410000 */
[----:B------:R-:W-:Y:S01]  /*3250*/  F2FP.BF16.PACK_AB R9, R78, R9 ;  /* 0x000000094e09723e */ /* 0x000fe200000010ff */
[----:B------:R-:W-:Y:S01]  /*3260*/  BAR.SYNC.DEFER_BLOCKING 0x0 ;  /* 0x0000000000007b1d */ /* 0x000fe20000010000 */
[----:B------:R-:W-:-:S02]  /*3270*/  F2FP.BF16.PACK_AB R4, R5, R4 ;  /* 0x000000040504723e */ /* 0x000fc400000010ff */
[----:B------:R-:W-:Y:S02]  /*3280*/  F2FP.BF16.PACK_AB R3, R106, R3 ;  /* 0x000000036a03723e */ /* 0x000fe400000010ff */
[----:B------:R-:W-:Y:S02]  /*3290*/  F2FP.BF16.PACK_AB R2, R113, R2 ;  /* 0x000000027102723e */ /* 0x000fe400000010ff */
[----:B------:R-:W-:Y:S02]  /*32a0*/  PRMT R5, R9, 0x7632, R5 ;  /* 0x0000763209057816 */ /* 0x000fe40000000005 */
[----:B------:R-:W-:Y:S02]  /*32b0*/  PRMT R6, R4, 0x7632, R6 ;  /* 0x0000763204067816 */ /* 0x000fe40000000006 */
[----:B------:R-:W-:Y:S02]  /*32c0*/  PRMT R7, R3, 0x7632, R7 ;  /* 0x0000763203077816 */ /* 0x000fe40000000007 */
[----:B------:R-:W-:Y:S01]  /*32d0*/  PRMT R8, R2, 0x7632, R8 ;  /* 0x0000763202087816 */ /* 0x000fe20000000008 */
[----:B------:R-:W-:Y:S04]  /*32e0*/  STS.U16 [R42], R9 ;  /* 0x000000092a007388 */ /* 0x000fe80000000400 */
        /* <DEDUP_REMOVED lines=25> */
[----:B------:R-:W-:Y:S01]  /*3480*/  IMAD R9, R75, c[0x0][0x2f0], RZ ;  /* 0x0000bc004b097a24 */ /* 0x000fe200078e02ff */
        /* <DEDUP_REMOVED lines=22> */
.L_x_11449:
[----:B------:R-:W-:Y:S05]  /*35f0*/  BSYNC B0 ;  /* 0x0000000000007941 */ /* 0x000fea0003800000 */
.L_x_11448:
[----:B------:R1:W-:Y:S01]  /*3600*/  @!P2 STG.E.U16 [R6.64+-0x180], R117 ;  /* 0xfffe80750600a986 */ /* 0x0003e2000c101506 */
[----:B------:R-:W-:Y:S01]  /*3610*/  ISETP.GE.AND P1, PT, R82, R129, PT ;  /* 0x000000815200720c */ /* 0x000fe20003f26270 */
[----:B------:R-:W-:Y:S01]  /*3620*/  FMUL.FTZ R98, R98, R87 ;  /* 0x0000005762627220 */ /* 0x000fe20000410000 */
[-C--:B------:R-:W-:Y:S01]  /*3630*/  ISETP.GE.AND P0, PT, R84, R129.reuse, PT ;  /* 0x000000815400720c */ /* 0x080fe20003f06270 */
[----:B------:R-:W-:Y:S01]  /*3640*/  FMUL.FTZ R90, R99, R90 ;  /* 0x0000005a635a7220 */ /* 0x000fe20000410000 */
[----:B------:R-:W-:Y:S01]  /*3650*/  ISETP.GE.AND P3, PT, R86, R129, PT ;  /* 0x000000815600720c */ /* 0x000fe20003f66270 */
[----:B------:R-:W-:Y:S01]  /*3660*/  FMUL.FTZ R100, R100, R89 ;  /* 0x0000005964647220 */ /* 0x000fe20000410000 */
[----:B------:R-:W-:Y:S01]  /*3670*/  ISETP.GE.AND P4, PT, R20, R129, PT ;  /* 0x000000811400720c */ /* 0x000fe20003f86270 */
[----:B------:R-:W-:Y:S01]  /*3680*/  FMUL.FTZ R102, R102, R97 ;  /* 0x0000006166667220 */ /* 0x000fe20000410000 */
[-C--:B------:R-:W-:Y:S01]  /*3690*/  ISETP.GE.AND P2, PT, R24, R129.reuse, PT ;  /* 0x000000811800720c */ /* 0x080fe20003f46270 */
[----:B------:R-:W-:Y:S01]  /*36a0*/  FMUL.FTZ R94, R101, R94 ;  /* 0x0000005e655e7220 */ /* 0x000fe20000410000 */
[----:B------:R-:W-:Y:S01]  /*36b0*/  ISETP.GE.AND P5, PT, R22, R129, PT ;  /* 0x000000811600720c */ /* 0x000fe20003fa6270 */
[----:B------:R-:W-:-:S02]  /*36c0*/  FMUL.FTZ R104, R103, R104 ;  /* 0x0000006867687220 */ /* 0x000fc40000410000 */
[----:B------:R1:W-:Y:S01]  /*36d0*/  @!P1 STG.E.U16 [R6.64+-0x140], R119 ;  /* 0xfffec07706009986 */ /* 0x0003e2000c101506 */
[----:B------:R-:W-:Y:S02]  /*36e0*/  FMUL.FTZ R108, R107, R108 ;  /* 0x0000006c6b6c7220 */ /* 0x000fe40000410000 */
[----:B------:R-:W-:Y:S01]  /*36f0*/  FMUL.FTZ R110, R110, R111 ;  /* 0x0000006f6e6e7220 */ /* 0x000fe20000410000 */
[----:B------:R1:W-:Y:S01]  /*3700*/  @!P0 STG.E.U16 [R6.64+-0x100], R121 ;  /* 0xffff007906008986 */ /* 0x0003e2000c101506 */
[----:B------:R-:W-:Y:S01]  /*3710*/  ISETP.NE.U32.AND P0, PT, RZ, c[0x0][0x270], PT ;  /* 0x00009c00ff007a0c */ /* 0x000fe20003f05070 */
[----:B------:R-:W-:Y:S02]  /*3720*/  FMUL.FTZ R78, R83, R98 ;  /* 0x00000062534e7220 */ /* 0x000fe40000410000 */
[----:B------:R1:W-:Y:S01]  /*3730*/  @!P3 STG.E.U16 [R6.64+-0xc0], R123 ;  /* 0xffff407b0600b986 */ /* 0x0003e2000c101506 */
[----:B------:R-:W-:Y:S01]  /*3740*/  ISETP.NE.AND.EX P0, PT, RZ, c[0x0][0x274], PT, P0 ;  /* 0x00009d00ff007a0c */ /* 0x000fe20003f05300 */
[----:B------:R-:W-:-:S02]  /*3750*/  FMUL.FTZ R89, R81, R90 ;  /* 0x0000005a51597220 */ /* 0x000fc40000410000 */
[----:B------:R1:W-:Y:S01]  /*3760*/  @!P4 STG.E.U16 [R6.64+-0x80], R125 ;  /* 0xffff807d0600c986 */ /* 0x0003e2000c101506 */
[----:B------:R-:W-:Y:S02]  /*3770*/  FMUL.FTZ R87, R79, R100 ;  /* 0x000000644f577220 */ /* 0x000fe40000410000 */
[----:B------:R-:W-:Y:S01]  /*3780*/  FMUL.FTZ R83, R77, R102 ;  /* 0x000000664d537220 */ /* 0x000fe20000410000 */
[----:B------:R1:W-:Y:S01]  /*3790*/  @!P2 STG.E.U16 [R6.64+-0x1c0], R115 ;  /* 0xfffe40730600a986 */ /* 0x0003e2000c101506 */
[----:B------:R-:W-:Y:S02]  /*37a0*/  FMUL.FTZ R85, R85, R94 ;  /* 0x0000005e55557220 */ /* 0x000fe40000410000 */
[----:B------:R-:W-:Y:S01]  /*37b0*/  FMUL.FTZ R81, R25, R104 ;  /* 0x0000006819517220 */ /* 0x000fe20000410000 */
[----:B------:R1:W-:Y:S01]  /*37c0*/  @!P5 STG.E.U16 [R6.64+-0x40], R127 ;  /* 0xffffc07f0600d986 */ /* 0x0003e2000c101506 */
[----:B------:R-:W-:Y:S02]  /*37d0*/  FMUL.FTZ R79, R23, R108 ;  /* 0x0000006c174f7220 */ /* 0x000fe40000410000 */
[----:B------:R-:W-:Y:S01]  /*37e0*/  FMUL.FTZ R77, R21, R110 ;  /* 0x0000006e154d7220 */ /* 0x000fe20000410000 */
[----:B------:R-:W-:Y:S05]  /*37f0*/  @!P0 BRA `(.L_x_11450) ;  /* 0x0000050000008947 */ /* 0x000fea0003800000 */
[----:B------:R-:W-:Y:S01]  /*3800*/  BAR.SYNC.DEFER_BLOCKING 0x0 ;  /* 0x0000000000007b1d */ /* 0x000fe20000010000 */
[----:B------:R-:W-:Y:S01]  /*3810*/  FMUL.FTZ R88, R98, R88 ;  /* 0x0000005862587220 */ /* 0x000fe20000410000 */
[----:B-1----:R-:W-:Y:S01]  /*3820*/  LEA R7, P0, R56, c[0x0][0x270], 0x1 ;  /* 0x00009c0038077a11 */ /* 0x002fe200078008ff */
        /* <DEDUP_REMOVED lines=16> */
[C---:B------:R-:W-:Y:S02]  /*3930*/  PRMT R3, R93.reuse, 0x7610, R3 ;  /* 0x000076105d037816 */ /* 0x040fe40000000003 */
[----:B0-----:R-:W-:Y:S01]  /*3940*/  PRMT R4, R93, 0x7632, R4 ;  /* 0x000076325d047816 */ /* 0x001fe20000000004 */
[----:B------:R-:W-:Y:S01]  /*3950*/  STS.U16 [R42], R88 ;  /* 0x000000582a007388 */ /* 0x000fe20000000400 */
[----:B------:R-:W-:-:S03]  /*3960*/  PRMT R5, R105, 0x7632, R5 ;  /* 0x0000763269057816 */ /* 0x000fc60000000005 */
[----:B------:R-:W-:Y:S04]  /*3970*/  STS.U16 [R42+0x2], R21 ;  /* 0x000002152a007388 */ /* 0x000fe80000000400 */
[----:B------:R-:W-:Y:S04]  /*3980*/  STS.U16 [R42+0x4], R92 ;  /* 0x0000045c2a007388 */ /* 0x000fe80000000400 */
[----:B------:R-:W-:Y:S04]  /*3990*/  STS.U16 [R42+0x6], R2 ;  /* 0x000006022a007388 */ /* 0x000fe80000000400 */
[----:B------:R0:W-:Y:S04]  /*39a0*/  STS.U16 [R42+0x8], R3 ;  /* 0x000008032a007388 */ /* 0x0001e80000000400 */
[----:B------:R1:W-:Y:S04]  /*39b0*/  STS.U16 [R42+0xa], R4 ;  /* 0x00000a042a007388 */ /* 0x0003e80000000400 */
[----:B------:R-:W-:Y:S01]  /*39c0*/  STS.U16 [R42+0xc], R105 ;  /* 0x00000c692a007388 */ /* 0x000fe20000000400 */
[----:B0-----:R-:W-:-:S03]  /*39d0*/  IMAD.WIDE.U32 R2, R73, c[0x0][0x210], RZ ;  /* 0x0000840049027a25 */ /* 0x001fc600078e00ff */
        /* <DEDUP_REMOVED lines=40> */
.L_x_11452:
[----:B------:R-:W-:Y:S05]  /*3c60*/  BSYNC B0 ;  /* 0x0000000000007941 */ /* 0x000fea0003800000 */
.L_x_11451:
        /* <DEDUP_REMOVED lines=9> */
.L_x_11450:
[----:B------:R-:W-:Y:S01]  /*3d00*/  PRMT R2, RZ, 0x5410, R166 ;  /* 0x00005410ff027816 */ /* 0x000fe200000000a6 */
[----:B------:R-:W-:Y:S01]  /*3d10*/  BAR.SYNC.DEFER_BLOCKING 0x0 ;  /* 0x0000000000007b1d */ /* 0x000fe20000010000 */
[----:B------:R-:W-:Y:S01]  /*3d20*/  PRMT R3, RZ, 0x5410, R41 ;  /* 0x00005410ff037816 */ /* 0x000fe20000000029 */
[----:B------:R-:W-:Y:S01]  /*3d30*/  HFMA2.MMA R101, -RZ, RZ, 0, 0 ;  /* 0x00000000ff657435 */ /* 0x000fe200000001ff */
[----:B0-----:R-:W-:Y:S01]  /*3d40*/  MOV R4, c[0x0][0x16c] ;  /* 0x00005b0000047a02 */ /* 0x001fe20000000f00 */
        /* <DEDUP_REMOVED lines=31> */
[----:B------:R-:W-:Y:S01]  /*3f40*/  IADD3 R82, R168, -0x1, RZ ;  /* 0xffffffffa8527810 */ /* 0x000fe20007ffe0ff */
[----:B------:R-:W-:Y:S01]  /*3f50*/  CS2R R90, SRZ ;  /* 0x00000000005a7805 */ /* 0x000fe2000001ff00 */
[----:B------:R-:W-:Y:S02]  /*3f60*/  MOV R93, RZ ;  /* 0x000000ff005d7202 */ /* 0x000fe40000000f00 */
[----:B------:R-:W-:Y:S02]  /*3f70*/  LEA.HI R2, R82, R82, RZ, 0x1 ;  /* 0x0000005252027211 */ /* 0x000fe400078f08ff */
[----:B------:R-:W-:Y:S02]  /*3f80*/  MOV R101, RZ ;  /* 0x000000ff00657202 */ /* 0x000fe40000000f00 */
[----:B------:R-:W-:Y:S02]  /*3f90*/  LOP3.LUT R3, R2, 0xfffffe, RZ, 0xc0, !PT ;  /* 0x00fffffe02037812 */ /* 0x000fe400078ec0ff */
[----:B------:R-:W-:-:S02]  /*3fa0*/  MOV R80, RZ ;  /* 0x000000ff00507202 */ /* 0x000fc40000000f00 */
[----:B------:R-:W-:Y:S02]  /*3fb0*/  IADD3 R82, R82, -R3, RZ ;  /* 0x8000000352527210 */ /* 0x000fe40007ffe0ff */
[----:B------:R-:W-:Y:S02]  /*3fc0*/  MOV R99, RZ ;  /* 0x000000ff00637202 */ /* 0x000fe40000000f00 */
[----:B------:R-:W-:Y:S02]  /*3fd0*/  MOV R88, RZ ;  /* 0x000000ff00587202 */ /* 0x000fe40000000f00 */
[----:B------:R-:W-:Y:S02]  /*3fe0*/  MOV R97, RZ ;  /* 0x000000ff00617202 */ /* 0x000fe40000000f00 */
[----:B------:R-:W-:Y:S02]  /*3ff0*/  MOV R86, RZ ;  /* 0x000000ff00567202 */ /* 0x000fe40000000f00 */
[----:B------:R-:W-:-:S02]  /*4000*/  MOV R95, RZ ;  /* 0x000000ff005f7202 */ /* 0x000fc40000000f00 */
[----:B------:R-:W-:Y:S02]  /*4010*/  MOV R84, RZ ;  /* 0x000000ff00547202 */ /* 0x000fe40000000f00 */
.L_x_11500:
[----:B------:R-:W-:Y:S02]  /*4020*/  IADD3 R53, -R12, c[0x0][0x168], RZ ;  /* 0x00005a000c357a10 */ /* 0x000fe40007ffe1ff */
[----:B------:R-:W-:Y:S02]  /*4030*/  IADD3 R6, R59, R56, RZ ;  /* 0x000000383b067210 */ /* 0x000fe40007ffe0ff */
[----:B------:R-:W-:Y:S02]  /*4040*/  SHF.R.S32.HI R100, RZ, 0x1f, R93 ;  /* 0x0000001fff647819 */ /* 0x000fe4000001145d */
[----:B------:R-:W-:Y:S02]  /*4050*/  SHF.L.U32 R23, R53, 0x1, RZ ;  /* 0x0000000135177819 */ /* 0x000fe400000006ff */
[----:B------:R-:W-:Y:S01]  /*4060*/  IADD3 R2, R6, 0x20, RZ ;  /* 0x0000002006027810 */ /* 0x000fe20007ffe0ff */
[----:B------:R-:W-:Y:S01]  /*4070*/  IMAD R20, R100, c[0x0][0x1c0], RZ ;  /* 0x0000700064147a24 */ /* 0x000fe200078e02ff */
[----:B------:R-:W-:-:S02]  /*4080*/  SHF.R.S32.HI R7, RZ, 0x1f, R6 ;  /* 0x0000001fff077819 */ /* 0x000fc40000011406 */
[-C--:B------:R-:W-:Y:S01]  /*4090*/  ISETP.GE.AND P2, PT, R2, R23.reuse, PT ;  /* 0x000000170200720c */ /* 0x080fe20003f46270 */
[C---:B------:R-:W-:Y:S01]  /*40a0*/  IMAD R21, R93.reuse, c[0x0][0x1c4], R20 ;  /* 0x000071005d157a24 */ /* 0x040fe200078e0214 */
[C---:B------:R-:W-:Y:S01]  /*40b0*/  IADD3 R4, R6.reuse, 0x40, RZ ;  /* 0x0000004006047810 */ /* 0x040fe20007ffe0ff */
        /* <DEDUP_REMOVED lines=15> */
[-C--:B------:R-:W-:Y:S01]  /*41b0*/  ISETP.GE.AND P3, PT, R3, R23.reuse, PT ;  /* 0x000000170300720c */ /* 0x080fe20003f66270 */
[----:B------:R-:W-:Y:S01]  /*41c0*/  IMAD R21, R76, c[0x0][0x184], R7 ;  /* 0x000061004c157a24 */ /* 0x000fe200078e0207 */
[----:B------:R-:W-:Y:S01]  /*41d0*/  ISETP.GE.AND P0, PT, R2, R23, PT ;  /* 0x000000170200720c */ /* 0x000fe20003f06270 */
[----:B------:R-:W-:Y:S01]  /*41e0*/  IMAD.WIDE.U32 R2, R76, c[0x0][0x180], RZ ;  /* 0x000060004c027a25 */ /* 0x000fe200078e00ff */
[----:B------:R-:W-:-:S03]  /*41f0*/  PRMT R24, RZ, 0x7610, R24 ;  /* 0x00007610ff187816 */ /* 0x000fc60000000018 */
[----:B------:R-:W-:Y:S01]  /*4200*/  IMAD R22, R100, c[0x0][0x188], RZ ;  /* 0x0000620064167a24 */ /* 0x000fe200078e02ff */
[----:B------:R-:W-:Y:S02]  /*4210*/  IADD3 R3, R3, R21, RZ ;  /* 0x0000001503037210 */ /* 0x000fe40007ffe0ff */
[----:B------:R-:W-:Y:S01]  /*4220*/  PRMT R111, RZ, 0x7610, R111 ;  /* 0x00007610ff6f7816 */ /* 0x000fe2000000006f */
[C---:B------:R-:W-:Y:S01]  /*4230*/  IMAD R21, R93.reuse, c[0x0][0x18c], R22 ;  /* 0x000063005d157a24 */ /* 0x040fe200078e0216 */
[C---:B------:R-:W-:Y:S01]  /*4240*/  IADD3 R7, R6.reuse, 0xe0, RZ ;  /* 0x000000e006077810 */ /* 0x040fe20007ffe0ff */
[----:B------:R-:W-:Y:S01]  /*4250*/  IMAD.WIDE.U32 R2, R93, c[0x0][0x188], R2 ;  /* 0x000062005d027a25 */ /* 0x000fe200078e0002 */
[----:B------:R-:W-:Y:S01]  /*4260*/  PRMT R102, RZ, 0x7610, R102 ;  /* 0x00007610ff667816 */ /* 0x000fe20000000066 */
[----:B------:R0:W3:Y:S01]  /*4270*/  @!P2 LDG.E.U16 R24, [R4.64+0x40] ;  /* 0x000040060418a981 */ /* 0x0000e2000c1e1500 */
[----:B------:R-:W-:Y:S02]  /*4280*/  IADD3 R20, R6, 0x100, RZ ;  /* 0x0000010006147810 */ /* 0x000fe40007ffe0ff */
[----:B------:R-:W-:Y:S01]  /*4290*/  PRMT R113, RZ, 0x7610, R113 ;  /* 0x00007610ff717816 */ /* 0x000fe20000000071 */
[----:B------:R0:W4:Y:S01]  /*42a0*/  @!P5 LDG.E.U16 R111, [R4.64+0x80] ;  /* 0x00008006046fd981 */ /* 0x000122000c1e1500 */
[----:B------:R-:W-:-:S02]  /*42b0*/  PRMT R104, RZ, 0x7610, R104 ;  /* 0x00007610ff687816 */ /* 0x000fc40000000068 */
[----:B------:R-:W-:Y:S01]  /*42c0*/  ISETP.GE.AND P2, PT, R7, R23, PT ;  /* 0x000000170700720c */ /* 0x000fe20003f46270 */
[----:B------:R0:W4:Y:S01]  /*42d0*/  @!P4 LDG.E.U16 R102, [R4.64+0xc0] ;  /* 0x0000c0060466c981 */ /* 0x000122000c1e1500 */
[----:B------:R-:W-:Y:S02]  /*42e0*/  IADD3 R7, R6, 0x120, RZ ;  /* 0x0000012006077810 */ /* 0x000fe40007ffe0ff */
[----:B------:R-:W-:Y:S01]  /*42f0*/  IADD3 R21, R3, R21, RZ ;  /* 0x0000001503157210 */ /* 0x000fe20007ffe0ff */
[----:B------:R0:W4:Y:S01]  /*4300*/  @!P1 LDG.E.U16 R113, [R4.64+0x100] ;  /* 0x0001000604719981 */ /* 0x000122000c1e1500 */
[----:B------:R-:W-:Y:S02]  /*4310*/  ISETP.GE.AND P5, PT, R20, R23, PT ;  /* 0x000000171400720c */ /* 0x000fe40003fa6270 */
[----:B------:R-:W-:Y:S01]  /*4320*/  IADD3 R3, R6, 0x140, RZ ;  /* 0x0000014006037810 */ /* 0x000fe20007ffe0ff */
[----:B------:R0:W4:Y:S01]  /*4330*/  @!P3 LDG.E.U16 R104, [R4.64+0x140] ;  /* 0x000140060468b981 */ /* 0x000122000c1e1500 */
[----:B------:R-:W-:-:S02]  /*4340*/  LEA R20, P4, R2, c[0x0][0x220], 0x3 ;  /* 0x0000880002147a11 */ /* 0x000fc400078818ff */
[-C--:B------:R-:W-:Y:S02]  /*4350*/  ISETP.GE.AND P1, PT, R7, R23.reuse, PT ;  /* 0x000000170700720c */ /* 0x080fe40003f26270 */
[----:B------:R-:W-:Y:S02]  /*4360*/  ISETP.GE.AND P3, PT, R3, R23, PT ;  /* 0x000000170300720c */ /* 0x000fe40003f66270 */
[----:B------:R-:W-:Y:S02]  /*4370*/  LEA.HI.X R21, R2, c[0x0][0x224], R21, 0x3, P4 ;  /* 0x0000890002157a11 */ /* 0x000fe400020f1c15 */
[----:B------:R-:W-:Y:S02]  /*4380*/  PRMT R115, RZ, 0x7610, R115 ;  /* 0x00007610ff737816 */ /* 0x000fe40000000073 */
[----:B------:R-:W-:Y:S01]  /*4390*/  PRMT R106, RZ, 0x7610, R106 ;  /* 0x00007610ff6a7816 */ /* 0x000fe2000000006a */
[----:B------:R1:W4:Y:S01]  /*43a0*/  LDG.E.64 R2, [R20.64] ;  /* 0x0000000614027981 */ /* 0x000322000c1e1b00 */
[----:B------:R-:W-:-:S02]  /*43b0*/  PRMT R108, RZ, 0x7610, R108 ;  /* 0x00007610ff6c7816 */ /* 0x000fc4000000006c */
[----:B------:R-:W-:Y:S01]  /*43c0*/  PRMT R110, RZ, 0x7610, R110 ;  /* 0x00007610ff6e7816 */ /* 0x000fe2000000006e */
[----:B------:R0:W4:Y:S01]  /*43d0*/  @!P0 LDG.E.U16 R115, [R4.64+0x180] ;  /* 0x0001800604738981 */ /* 0x000122000c1e1500 */
[----:B------:R-:W-:Y:S02]  /*43e0*/  PRMT R112, RZ, 0x7610, R112 ;  /* 0x00007610ff707816 */ /* 0x000fe40000000070 */
[----:B------:R-:W-:Y:S01]  /*43f0*/  IADD3 R7, R6, 0x160, RZ ;  /* 0x0000016006077810 */ /* 0x000fe20007ffe0ff */
[----:B------:R0:W4:Y:S04]  /*4400*/  @!P2 LDG.E.U16 R106, [R4.64+0x1c0] ;  /* 0x0001c006046aa981 */ /* 0x000128000c1e1500 */
[----:B------:R0:W4:Y:S01]  /*4410*/  @!P5 LDG.E.U16 R108, [R4.64+0x200] ;  /* 0x00020006046cd981 */ /* 0x000122000c1e1500 */
[----:B------:R-:W-:-:S03]  /*4420*/  ISETP.GE.AND P0, PT, R7, R23, PT ;  /* 0x000000170700720c */ /* 0x000fc60003f06270 */
[----:B------:R0:W4:Y:S01]  /*4430*/  @!P1 LDG.E.U16 R110, [R4.64+0x240] ;  /* 0x00024006046e9981 */ /* 0x000122000c1e1500 */
[----:B------:R-:W-:-:S03]  /*4440*/  IADD3 R7, R6, 0x180, RZ ;  /* 0x0000018006077810 */ /* 0x000fc60007ffe0ff */
[----:B------:R0:W4:Y:S01]  /*4450*/  @!P3 LDG.E.U16 R112, [R4.64+0x280] ;  /* 0x000280060470b981 */ /* 0x000122000c1e1500 */
[C---:B------:R-:W-:Y:S02]  /*4460*/  IADD3 R22, R6.reuse, 0x1a0, RZ ;  /* 0x000001a006167810 */ /* 0x040fe40007ffe0ff */
[C---:B-1----:R-:W-:Y:S02]  /*4470*/  IADD3 R20, R6.reuse, 0x1c0, RZ ;  /* 0x000001c006147810 */ /* 0x042fe40007ffe0ff */
[----:B------:R-:W-:Y:S02]  /*4480*/  IADD3 R6, R6, 0x1e0, RZ ;  /* 0x000001e006067810 */ /* 0x000fe40007ffe0ff */
[-C--:B------:R-:W-:Y:S02]  /*4490*/  ISETP.GE.AND P1, PT, R7, R23.reuse, PT ;  /* 0x000000170700720c */ /* 0x080fe40003f26270 */
[-C--:B------:R-:W-:Y:S02]  /*44a0*/  ISETP.GE.AND P2, PT, R22, R23.reuse, PT ;  /* 0x000000171600720c */ /* 0x080fe40003f46270 */
[----:B------:R-:W-:-:S02]  /*44b0*/  ISETP.GE.AND P3, PT, R20, R23, PT ;  /* 0x000000171400720c */ /* 0x000fc40003f66270 */
[----:B------:R-:W-:Y:S02]  /*44c0*/  PRMT R20, RZ, 0x7610, R20 ;  /* 0x00007610ff147816 */ /* 0x000fe40000000014 */
[----:B------:R-:W-:Y:S02]  /*44d0*/  ISETP.GE.AND P4, PT, R6, R23, PT ;  /* 0x000000170600720c */ /* 0x000fe40003f86270 */
        /* <DEDUP_REMOVED lines=18> */
[----:B------:R-:W-:Y:S02]  /*4600*/  LEA R22, P0, R6, c[0x0][0x228], 0x3 ;  /* 0x00008a0006167a11 */ /* 0x000fe400078018ff */
[----:B------:R-:W-:Y:S02]  /*4610*/  IADD3 R119, R66, 0x140, RZ ;  /* 0x0000014042777810 */ /* 0x000fe40007ffe0ff */
[----:B------:R-:W-:Y:S02]  /*4620*/  LEA.HI.X R23, R6, c[0x0][0x22c], R7, 0x3, P0 ;  /* 0x00008b0006177a11 */ /* 0x000fe400000f1c07 */
[----:B------:R-:W-:Y:S02]  /*4630*/  IADD3 R7, R66, 0x120, RZ ;  /* 0x0000012042077810 */ /* 0x000fe40007ffe0ff */
[----:B------:R-:W-:-:S02]  /*4640*/  LEA.HI.SX32 R5, R5, R66, 0x1b ;  /* 0x0000004205057211 */ /* 0x000fc400078fdaff */
[-C--:B------:R-:W-:Y:S01]  /*4650*/  LEA.HI.SX32 R7, R7, R66.reuse, 0x1b ;  /* 0x0000004207077211 */ /* 0x080fe200078fdaff */
[----:B------:R-:W5:Y:S01]  /*4660*/  LDG.E.64 R22, [R22.64] ;  /* 0x0000000616167981 */ /* 0x000f62000c1e1b00 */
[----:B------:R-:W-:Y:S02]  /*4670*/  LEA.HI.SX32 R119, R119, R66, 0x1b ;  /* 0x0000004277777211 */ /* 0x000fe400078fdaff */
[----:B------:R-:W-:Y:S02]  /*4680*/  SHF.L.U32 R121, R5, 0x1, RZ ;  /* 0x0000000105797819 */ /* 0x000fe400000006ff */
[----:B------:R-:W-:Y:S02]  /*4690*/  SHF.L.U32 R119, R119, 0x1, RZ ;  /* 0x0000000177777819 */ /* 0x000fe400000006ff */
[----:B------:R-:W-:Y:S02]  /*46a0*/  IADD3 R5, R66, 0x160, RZ ;  /* 0x0000016042057810 */ /* 0x000fe40007ffe0ff */
[----:B------:R-:W-:-:S02]  /*46b0*/  ISETP.NE.AND P2, PT, R68, RZ, PT ;  /* 0x000000ff4400720c */ /* 0x000fc40003f45270 */
[----:B------:R-:W-:-:S04]  /*46c0*/  LEA.HI.SX32 R5, R5, R66, 0x1b ;  /* 0x0000004205057211 */ /* 0x000fc800078fdaff */
[----:B------:R-:W-:Y:S02]  /*46d0*/  SHF.L.U32 R123, R5, 0x1, RZ ;  /* 0x00000001057b7819 */ /* 0x000fe400000006ff */
[----:B------:R-:W-:Y:S02]  /*46e0*/  SHF.L.U32 R5, R66, 0x4, RZ ;  /* 0x0000000442057819 */ /* 0x000fe400000006ff */
[----:B------:R-:W-:-:S04]  /*46f0*/  ISETP.NE.AND P0, PT, R169, RZ, PT ;  /* 0x000000ffa900720c */ /* 0x000fc80003f05270 */
[----:B------:R-:W-:Y:S01]  /*4700*/  ISETP.LT.OR P1, PT, R168, 0x2, P0 ;  /* 0x00000002a800780c */ /* 0x000fe20000721670 */
[----:B--2---:R-:W-:Y:S04]  /*4710*/  STS.U16 [R52], R25 ;  /* 0x0000001934007388 */ /* 0x004fe80000000400 */
[----:B---3--:R-:W-:Y:S04]  /*4720*/  STS.U16 [R51+0x40], R24 ;  /* 0x0000401833007388 */ /* 0x008fe80000000400 */
[----:B----4-:R-:W-:Y:S04]  /*4730*/  STS.U16 [R50+0x80], R111 ;  /* 0x0000806f32007388 */ /* 0x010fe80000000400 */
[----:B------:R-:W-:Y:S04]  /*4740*/  STS.U16 [R49+0xc0], R102 ;  /* 0x0000c06631007388 */ /* 0x000fe80000000400 */
[----:B------:R0:W-:Y:S04]  /*4750*/  STS.U16 [R48+0x100], R113 ;  /* 0x0001007130007388 */ /* 0x0001e80000000400 */
[----:B------:R-:W-:Y:S01]  /*4760*/  STS.U16 [R47+0x140], R104 ;  /* 0x000140682f007388 */ /* 0x000fe20000000400 */
[----:B0-----:R-:W-:Y:S01]  /*4770*/  SHF.L.U32 R113, R7, 0x1, RZ ;  /* 0x0000000107717819 */ /* 0x001fe200000006ff */
[----:B------:R-:W-:-:S02]  /*4780*/  FMUL.FTZ R25, R2, 1.4426950216293334961 ;  /* 0x3fb8aa3b02197820 */ /* 0x000fc40000410000 */
[-C--:B------:R-:W-:Y:S01]  /*4790*/  FMUL.FTZ R4, R3, R38.reuse ;  /* 0x0000002603047220 */ /* 0x080fe20000410000 */
[----:B------:R-:W-:Y:S01]  /*47a0*/  STS.U16 [R46+0x180], R115 ;  /* 0x000180732e007388 */ /* 0x000fe20000000400 */
[----:B------:R-:W-:Y:S02]  /*47b0*/  FMUL.FTZ R6, R25, R38 ;  /* 0x0000002619067220 */ /* 0x000fe40000410000 */
[----:B------:R-:W-:Y:S01]  /*47c0*/  FMUL.RZ R4, R4, 0.15915493667125701904 ;  /* 0x3e22f98304047820 */ /* 0x000fe2000040c000 */
[----:B------:R-:W-:Y:S01]  /*47d0*/  STS.U16 [R45+0x1c0], R106 ;  /* 0x0001c06a2d007388 */ /* 0x000fe20000000400 */
[----:B------:R-:W-:Y:S03]  /*47e0*/  MUFU.EX2 R24, R6 ;  /* 0x0000000600187308 */ /* 0x000fe60000000800 */
[----:B------:R0:W-:Y:S04]  /*47f0*/  STS.U16 [R121+0x200], R108 ;  /* 0x0002006c79007388 */ /* 0x0001e80000000400 */
[----:B------:R-:W-:Y:S04]  /*4800*/  STS.U16 [R113+0x240], R110 ;  /* 0x0002406e71007388 */ /* 0x000fe80000000400 */
[----:B------:R1:W-:Y:S01]  /*4810*/  STS.U16 [R119+0x280], R112 ;  /* 0x0002807077007388 */ /* 0x0003e20000000400 */
[----:B0-----:R-:W0:Y:S01]  /*4820*/  MUFU.COS R121, R4 ;  /* 0x0000000400797308 */ /* 0x001e220000000000 */
[----:B------:R-:W-:-:S02]  /*4830*/  IADD3 R7, R66, 0x180, RZ ;  /* 0x0000018042077810 */ /* 0x000fc40007ffe0ff */
[----:B------:R-:W-:-:S05]  /*4840*/  IADD3 R111, R66, 0x1a0, RZ ;  /* 0x000001a0426f7810 */ /* 0x000fca0007ffe0ff */
[----:B-1----:R-:W1:Y:S01]  /*4850*/  MUFU.SIN R119, R4 ;  /* 0x0000000400777308 */ /* 0x002e620000000400 */
[C---:B------:R-:W-:Y:S02]  /*4860*/  IADD3 R113, R66.reuse, 0x1c0, RZ ;  /* 0x000001c042717810 */ /* 0x040fe40007ffe0ff */
[----:B------:R-:W-:Y:S02]  /*4870*/  IADD3 R115, R66, 0x1e0, RZ ;  /* 0x000001e042737810 */ /* 0x000fe40007ffe0ff */
[-C--:B------:R-:W-:Y:S02]  /*4880*/  LEA.HI.SX32 R7, R7, R66.reuse, 0x1b ;  /* 0x0000004207077211 */ /* 0x080fe400078fdaff */
[-C--:B------:R-:W-:Y:S02]  /*4890*/  LEA.HI.SX32 R111, R111, R66.reuse, 0x1b ;  /* 0x000000426f6f7211 */ /* 0x080fe400078fdaff */
[-C--:B------:R-:W-:Y:S01]  /*48a0*/  LEA.HI.SX32 R113, R113, R66.reuse, 0x1b ;  /* 0x0000004271717211 */ /* 0x080fe200078fdaff */
[----:B------:R2:W-:Y:S01]  /*48b0*/  STS.U16 [R123+0x2c0], R20 ;  /* 0x0002c0147b007388 */ /* 0x0005e20000000400 */
[----:B------:R-:W-:-:S02]  /*48c0*/  LEA.HI.SX32 R115, R115, R66, 0x1b ;  /* 0x0000004273737211 */ /* 0x000fc400078fdaff */
[----:B------:R-:W-:Y:S02]  /*48d0*/  SHF.L.U32 R106, R7, 0x1, RZ ;  /* 0x00000001076a7819 */ /* 0x000fe400000006ff */
[----:B------:R-:W-:Y:S02]  /*48e0*/  SHF.L.U32 R111, R111, 0x1, RZ ;  /* 0x000000016f6f7819 */ /* 0x000fe400000006ff */
[----:B------:R-:W-:Y:S02]  /*48f0*/  LEA R102, R82, R93, 0x8 ;  /* 0x0000005d52667211 */ /* 0x000fe400078e40ff */
[----:B------:R-:W-:Y:S02]  /*4900*/  SHF.L.U32 R113, R113, 0x1, RZ ;  /* 0x0000000171717819 */ /* 0x000fe400000006ff */
[----:B--2---:R-:W-:Y:S02]  /*4910*/  LEA.HI.SX32 R20, R5, R5, 0x1b ;  /* 0x0000000505147211 */ /* 0x004fe400078fdaff */
[----:B------:R-:W-:Y:S01]  /*4920*/  @P2 IADD3 R102, R68, 0x200, RZ ;  /* 0x0000020044662810 */ /* 0x000fe20007ffe0ff */
[C---:B0-----:R-:W-:Y:S01]  /*4930*/  FMUL.FTZ R6, R24.reuse, R121 ;  /* 0x0000007918067220 */ /* 0x041fe20000410000 */
[----:B------:R-:W-:Y:S01]  /*4940*/  SHF.L.U32 R108, R115, 0x1, RZ ;  /* 0x00000001736c7819 */ /* 0x000fe200000006ff */
[----:B-1----:R-:W-:Y:S01]  /*4950*/  FMUL.FTZ R7, R24, R119 ;  /* 0x0000007718077220 */ /* 0x002fe20000410000 */
[----:B------:R0:W-:Y:S01]  /*4960*/  STS.U16 [R106+0x300], R21 ;  /* 0x000300156a007388 */ /* 0x0001e20000000400 */
[----:B------:R-:W-:-:S03]  /*4970*/  SHF.L.U32 R24, R20, 0x1, RZ ;  /* 0x0000000114187819 */ /* 0x000fc600000006ff */
[----:B------:R-:W-:Y:S04]  /*4980*/  STS.U16 [R111+0x340], R114 ;  /* 0x000340726f007388 */ /* 0x000fe80000000400 */
[----:B------:R-:W-:Y:S01]  /*4990*/  STS.U16 [R113+0x380], R116 ;  /* 0x0003807471007388 */ /* 0x000fe20000000400 */
[----:B0-----:R-:W-:-:S03]  /*49a0*/  SHF.L.U32 R106, R102, 0x3, RZ ;  /* 0x00000003666a7819 */ /* 0x001fc600000006ff */
[----:B------:R0:W-:Y:S01]  /*49b0*/  STS.U16 [R108+0x3c0], R117 ;  /* 0x0003c0756c007388 */ /* 0x0001e20000000400 */
[----:B------:R-:W-:-:S06]  /*49c0*/  NOP ;  /* 0x0000000000007918 */ /* 0x000fcc0000000000 */
[----:B------:R-:W1:Y:S04]  /*49d0*/  LDS.U16 R114, [R24] ;  /* 0x0000000018727984 */ /* 0x000e680000000400 */
        /* <DEDUP_REMOVED lines=16> */
[----:B------:R-:W-:Y:S01]  /*4ae0*/  @!P1 IADD3 R104, R168, -0x2, RZ ;  /* 0xfffffffea8689810 */ /* 0x000fe20007ffe0ff */
[----:B------:R-:W-:Y:S01]  /*4af0*/  FMUL.FTZ R102, R3, R36 ;  /* 0x0000002403667220 */ /* 0x000fe20000410000 */
[----:B------:R-:W-:-:S03]  /*4b00*/  CS2R R4, SRZ ;  /* 0x0000000000047805 */ /* 0x000fc6000001ff00 */
[----:B------:R-:W-:Y:S02]  /*4b10*/  @!P1 IMAD R21, R104, c[0x0][0x16c], R93 ;  /* 0x00005b0068159a24 */ /* 0x000fe400078e025d */
[----:B0-----:R-:W-:Y:S02]  /*4b20*/  FMUL.RZ R108, R102, 0.15915493667125701904 ;  /* 0x3e22f983666c7820 */ /* 0x001fe4000040c000 */
[----:B------:R-:W-:Y:S02]  /*4b30*/  FMUL.FTZ R102, R25, R36 ;  /* 0x0000002419667220 */ /* 0x000fe40000410000 */
[----:B------:R-:W-:Y:S01]  /*4b40*/  @!P1 IMAD.WIDE R20, R21, 0x10, R18 ;  /* 0x0000001015149825 */ /* 0x000fe200078e0212 */
[----:B------:R-:W-:Y:S03]  /*4b50*/  BAR.SYNC.DEFER_BLOCKING 0x0 ;  /* 0x0000000000007b1d */ /* 0x000fe60000010000 */
[----:B------:R-:W-:-:S03]  /*4b60*/  FMUL.FTZ R104, R3, R34 ;  /* 0x0000002203687220 */ /* 0x000fc60000410000 */
[----:B------:R-:W-:Y:S01]  /*4b70*/  MUFU.SIN R111, R108 ;  /* 0x0000006c006f7308 */ /* 0x000fe20000000400 */
[----:B------:R-:W-:-:S07]  /*4b80*/  FMUL.RZ R104, R104, 0.15915493667125701904 ;  /* 0x3e22f98368687820 */ /* 0x000fce000040c000 */
[----:B------:R-:W0:Y:S01]  /*4b90*/  MUFU.EX2 R102, R102 ;  /* 0x0000006600667308 */ /* 0x000e220000000800 */
[----:B------:R0:W5:Y:S07]  /*4ba0*/  @!P1 LDG.E.64 R4, [R20.64+0x8] ;  /* 0x0000080614049981 */ /* 0x00016e000c1e1b00 */
[----:B------:R0:W2:Y:S02]  /*4bb0*/  MUFU.COS R113, R108 ;  /* 0x0000006c00717308 */ /* 0x0000a40000000000 */
[----:B0-----:R-:W-:-:S02]  /*4bc0*/  FMUL.FTZ R20, R25, R34 ;  /* 0x0000002219147220 */ /* 0x001fc40000410000 */
[----:B------:R-:W-:-:S04]  /*4bd0*/  FMUL.FTZ R21, R3, R32 ;  /* 0x0000002003157220 */ /* 0x000fc80000410000 */
[----:B------:R-:W-:Y:S01]  /*4be0*/  MUFU.COS R117, R104 ;  /* 0x0000006800757308 */ /* 0x000fe20000000000 */
[----:B-1----:R-:W-:Y:S02]  /*4bf0*/  FMUL.RZ R106, R21, 0.15915493667125701904 ;  /* 0x3e22f983156a7820 */ /* 0x002fe4000040c000 */
[----:B------:R-:W-:-:S05]  /*4c00*/  FMUL.FTZ R21, R25, R32 ;  /* 0x0000002019157220 */ /* 0x000fca0000410000 */
[----:B------:R-:W-:Y:S01]  /*4c10*/  MUFU.EX2 R20, R20 ;  /* 0x0000001400147308 */ /* 0x000fe20000000800 */
[----:B------:R-:W-:-:S07]  /*4c20*/  FMUL.FTZ R24, R3, R30 ;  /* 0x0000001e03187220 */ /* 0x000fce0000410000 */
[----:B------:R0:W1:Y:S01]  /*4c30*/  MUFU.SIN R115, R104 ;  /* 0x0000006800737308 */ /* 0x0000620000000400 */
[----:B------:R-:W-:Y:S02]  /*4c40*/  FMUL.RZ R108, R24, 0.15915493667125701904 ;  /* 0x3e22f983186c7820 */ /* 0x000fe4000040c000 */
[----:B------:R-:W-:-:S05]  /*4c50*/  FMUL.FTZ R24, R25, R30 ;  /* 0x0000001e19187220 */ /* 0x000fca0000410000 */
[----:B------:R-:W-:Y:S01]  /*4c60*/  MUFU.SIN R112, R106 ;  /* 0x0000006a00707308 */ /* 0x000fe20000000400 */
[----:B0-----:R-:W-:-:S07]  /*4c70*/  FMUL.FTZ R104, R3, R28 ;  /* 0x0000001c03687220 */ /* 0x001fce0000410000 */
[----:B------:R0:W-:Y:S01]  /*4c80*/  MUFU.COS R110, R106 ;  /* 0x0000006a006e7308 */ /* 0x0001e20000000000 */
[----:B------:R-:W-:-:S07]  /*4c90*/  FMUL.RZ R104, R104, 0.15915493667125701904 ;  /* 0x3e22f98368687820 */ /* 0x000fce000040c000 */
[----:B------:R-:W1:Y:S01]  /*4ca0*/  MUFU.EX2 R21, R21 ;  /* 0x0000001500157308 */ /* 0x000e620000000800 */
[----:B0-----:R-:W-:Y:S01]  /*4cb0*/  FMUL.FTZ R106, R102, R111 ;  /* 0x0000006f666a7220 */ /* 0x001fe20000410000 */
[----:B------:R-:W-:Y:S01]  /*4cc0*/  PRMT R111, RZ, 0x5410, R166 ;  /* 0x00005410ff6f7816 */ /* 0x000fe200000000a6 */
[C---:B------:R-:W-:Y:S02]  /*4cd0*/  FMUL.FTZ R116, R25.reuse, R28 ;  /* 0x0000001c19747220 */ /* 0x040fe40000410000 */
[----:B------:R-:W-:Y:S02]  /*4ce0*/  FMUL.FTZ R120, R25, R26 ;  /* 0x0000001a19787220 */ /* 0x000fe40000410000 */
[----:B------:R-:W-:Y:S01]  /*4cf0*/  FMUL.FTZ R145, R111, R38 ;  /* 0x000000266f917220 */ /* 0x000fe20000410000 */
[----:B------:R-:W-:Y:S01]  /*4d00*/  MUFU.SIN R135, R108 ;  /* 0x0000006c00877308 */ /* 0x000fe20000000400 */
[----:B------:R-:W-:Y:S02]  /*4d10*/  FMUL.FTZ R123, R25, R0 ;  /* 0x00000000197b7220 */ /* 0x000fe40000410000 */
[----:B------:R-:W-:-:S05]  /*4d20*/  FMUL.FTZ R25, R3, R26 ;  /* 0x0000001a03197220 */ /* 0x000fca0000410000 */
[----:B------:R2:W-:Y:S01]  /*4d30*/  MUFU.COS R133, R108 ;  /* 0x0000006c00857308 */ /* 0x0005e20000000000 */
[----:B------:R-:W-:-:S07]  /*4d40*/  FMUL.RZ R124, R25, 0.15915493667125701904 ;  /* 0x3e22f983197c7820 */ /* 0x000fce000040c000 */
[----:B------:R-:W-:Y:S01]  /*4d50*/  MUFU.SIN R119, R104 ;  /* 0x0000006800777308 */ /* 0x000fe20000000400 */
[----:B--2---:R-:W-:Y:S02]  /*4d60*/  FMUL.FTZ R108, R102, R113 ;  /* 0x00000071666c7220 */ /* 0x004fe40000410000 */
[----:B-1----:R-:W-:Y:S02]  /*4d70*/  FMUL.FTZ R102, R20, R115 ;  /* 0x0000007314667220 */ /* 0x002fe40000410000 */
[----:B------:R-:W-:-:S03]  /*4d80*/  FMUL.FTZ R115, RZ, R106 ;  /* 0x0000006aff737220 */ /* 0x000fc60000410000 */
[----:B------:R0:W-:Y:S01]  /*4d90*/  MUFU.COS R121, R104 ;  /* 0x0000006800797308 */ /* 0x0001e20000000000 */
[----:B------:R-:W-:Y:S01]  /*4da0*/  PRMT R113, RZ, 0x5410, R41 ;  /* 0x00005410ff717816 */ /* 0x000fe20000000029 */
[----:B------:R-:W-:-:S06]  /*4db0*/  FFMA.FTZ R115, R108, R145, -R115 ;  /* 0x000000916c737223 */ /* 0x000fcc0000010873 */
[----:B------:R-:W1:Y:S01]  /*4dc0*/  MUFU.EX2 R24, R24 ;  /* 0x0000001800187308 */ /* 0x000e620000000800 */
[----:B0-----:R-:W-:Y:S02]  /*4dd0*/  FMUL.FTZ R104, R20, R117 ;  /* 0x0000007514687220 */ /* 0x001fe40000410000 */
[----:B------:R-:W-:Y:S02]  /*4de0*/  FMUL.FTZ R117, R106, R145 ;  /* 0x000000916a757220 */ /* 0x000fe40000410000 */
[C---:B------:R-:W-:Y:S02]  /*4df0*/  FMUL.FTZ R110, R21.reuse, R110 ;  /* 0x0000006e156e7220 */ /* 0x040fe40000410000 */
[----:B------:R-:W-:Y:S01]  /*4e00*/  FFMA.FTZ R117, RZ, R108, R117 ;  /* 0x0000006cff757223 */ /* 0x000fe20000010075 */
[----:B------:R-:W0:Y:S01]  /*4e10*/  MUFU.EX2 R118, R116 ;  /* 0x0000007400767308 */ /* 0x000e220000000800 */
[----:B------:R-:W-:Y:S02]  /*4e20*/  FMUL.FTZ R112, R21, R112 ;  /* 0x0000007015707220 */ /* 0x000fe40000410000 */
[----:B------:R-:W-:-:S02]  /*4e30*/  FMUL.FTZ R20, R3, R0 ;  /* 0x0000000003147220 */ /* 0x000fc40000410000 */
[----:B------:R-:W-:-:S03]  /*4e40*/  FADD.FTZ R117, RZ, R117 ;  /* 0x00000075ff757221 */ /* 0x000fc60000010000 */
[----:B------:R2:W-:Y:S01]  /*4e50*/  MUFU.EX2 R122, R120 ;  /* 0x00000078007a7308 */ /* 0x0005e20000000800 */
[----:B------:R-:W-:Y:S02]  /*4e60*/  FFMA.FTZ R115, R113, R36, R115 ;  /* 0x0000002471737223 */ /* 0x000fe40000010073 */
[----:B------:R-:W-:-:S05]  /*4e70*/  FMUL.RZ R128, R20, 0.15915493667125701904 ;  /* 0x3e22f98314807820 */ /* 0x000fca000040c000 */
[----:B------:R-:W3:Y:S01]  /*4e80*/  MUFU.COS R21, R124 ;  /* 0x0000007c00157308 */ /* 0x000ee20000000000 */
[C---:B------:R-:W-:Y:S02]  /*4e90*/  FMUL.FTZ R20, R102.reuse, R117 ;  /* 0x0000007566147220 */ /* 0x040fe40000410000 */
[----:B--2---:R-:W-:Y:S02]  /*4ea0*/  FMUL.FTZ R120, R102, R115 ;  /* 0x0000007366787220 */ /* 0x004fe40000410000 */
[C---:B-1----:R-:W-:Y:S02]  /*4eb0*/  FMUL.FTZ R133, R24.reuse, R133 ;  /* 0x0000008518857220 */ /* 0x042fe40000410000 */
[----:B------:R-:W-:Y:S01]  /*4ec0*/  FMUL.FTZ R135, R24, R135 ;  /* 0x0000008718877220 */ /* 0x000fe20000410000 */
[----:B------:R-:W1:Y:S01]  /*4ed0*/  MUFU.SIN R25, R124 ;  /* 0x0000007c00197308 */ /* 0x000e620000000400 */
[C---:B------:R-:W-:Y:S01]  /*4ee0*/  FFMA.FTZ R24, R104.reuse, R115, -R20 ;  /* 0x0000007368187223 */ /* 0x040fe20000010814 */
[----:B------:R-:W-:Y:S01]  /*4ef0*/  PRMT R115, RZ, 0x5410, R40 ;  /* 0x00005410ff737816 */ /* 0x000fe20000000028 */
[----:B------:R-:W-:-:S02]  /*4f00*/  FFMA.FTZ R117, R104, R117, R120 ;  /* 0x0000007568757223 */ /* 0x000fc40000010078 */
[----:B0-----:R-:W-:Y:S02]  /*4f10*/  FMUL.FTZ R116, R118, R121 ;  /* 0x0000007976747220 */ /* 0x001fe40000410000 */
[----:B------:R-:W-:Y:S02]  /*4f20*/  FMUL.FTZ R20, R6, R106 ;  /* 0x0000006a06147220 */ /* 0x000fe40000410000 */
[----:B------:R-:W-:Y:S02]  /*4f30*/  FADD.FTZ R121, RZ, R117 ;  /* 0x00000075ff797221 */ /* 0x000fe40000010000 */
[----:B------:R-:W-:Y:S02]  /*4f40*/  FFMA.FTZ R117, R115, R34, R24 ;  /* 0x0000002273757223 */ /* 0x000fe40000010018 */
[----:B------:R-:W-:Y:S02]  /*4f50*/  FMUL.FTZ R118, R118, R119 ;  /* 0x0000007776767220 */ /* 0x000fe40000410000 */
[----:B---3--:R-:W-:-:S02]  /*4f60*/  FMUL.FTZ R120, R122, R21 ;  /* 0x000000157a787220 */ /* 0x008fc40000410000 */
[C---:B------:R-:W-:Y:S02]  /*4f70*/  FMUL.FTZ R21, R7.reuse, R106 ;  /* 0x0000006a07157220 */ /* 0x040fe40000410000 */
[-C--:B------:R-:W-:Y:S02]  /*4f80*/  FFMA.FTZ R119, R7, R108.reuse, R20 ;  /* 0x0000006c07777223 */ /* 0x080fe40000010014 */
[C---:B------:R-:W-:Y:S02]  /*4f90*/  FMUL.FTZ R24, R112.reuse, R121 ;  /* 0x0000007970187220 */ /* 0x040fe40000410000 */
[----:B------:R-:W-:Y:S02]  /*4fa0*/  FMUL.FTZ R125, R112, R117 ;  /* 0x00000075707d7220 */ /* 0x000fe40000410000 */
[----:B------:R-:W-:Y:S02]  /*4fb0*/  FFMA.FTZ R21, R6, R108, -R21 ;  /* 0x0000006c06157223 */ /* 0x000fe40000010815 */
[----:B------:R-:W-:-:S02]  /*4fc0*/  FMUL.FTZ R20, R102, R119 ;  /* 0x0000007766147220 */ /* 0x000fc40000410000 */
[C---:B------:R-:W-:Y:S01]  /*4fd0*/  FFMA.FTZ R24, R110.reuse, R117, -R24 ;  /* 0x000000756e187223 */ /* 0x040fe20000010818 */
[----:B------:R-:W-:Y:S01]  /*4fe0*/  PRMT R117, RZ, 0x5410, R39 ;  /* 0x00005410ff757816 */ /* 0x000fe20000000027 */
[----:B------:R-:W-:Y:S02]  /*4ff0*/  FFMA.FTZ R125, R110, R121, R125 ;  /* 0x000000796e7d7223 */ /* 0x000fe4000001007d */
[----:B-1----:R-:W-:Y:S01]  /*5000*/  FMUL.FTZ R122, R122, R25 ;  /* 0x000000197a7a7220 */ /* 0x002fe20000410000 */
[----:B------:R-:W-:Y:S01]  /*5010*/  MUFU.SIN R126, R128 ;  /* 0x00000080007e7308 */ /* 0x000fe20000000400 */
[-C--:B------:R-:W-:Y:S02]  /*5020*/  FFMA.FTZ R25, R104, R21.reuse, -R20 ;  /* 0x0000001568197223 */ /* 0x080fe40000010814 */
[----:B------:R-:W-:Y:S02]  /*5030*/  FMUL.FTZ R21, R102, R21 ;  /* 0x0000001566157220 */ /* 0x000fe40000410000 */
[----:B------:R-:W-:-:S03]  /*5040*/  FFMA.FTZ R24, R117, R32, R24 ;  /* 0x0000002075187223 */ /* 0x000fc60000010018 */
[----:B------:R0:W-:Y:S01]  /*5050*/  MUFU.COS R124, R128 ;  /* 0x00000080007c7308 */ /* 0x0001e20000000000 */
[----:B------:R-:W-:-:S07]  /*5060*/  FFMA.FTZ R21, R104, R119, R21 ;  /* 0x0000007768157223 */ /* 0x000fce0000010015 */
[----:B------:R-:W1:Y:S01]  /*5070*/  MUFU.EX2 R123, R123 ;  /* 0x0000007b007b7308 */ /* 0x000e620000000800 */
[----:B0-----:R-:W-:Y:S02]  /*5080*/  FADD.FTZ R128, RZ, R125 ;  /* 0x0000007dff807221 */ /* 0x001fe40000010000 */
[C---:B------:R-:W-:Y:S02]  /*5090*/  FMUL.FTZ R125, R135.reuse, R24 ;  /* 0x00000018877d7220 */ /* 0x040fe40000410000 */
[----:B------:R-:W-:Y:S02]  /*50a0*/  FMUL.FTZ R119, R135, R128 ;  /* 0x0000008087777220 */ /* 0x000fe40000410000 */
[----:B------:R-:W-:Y:S02]  /*50b0*/  FMUL.FTZ R20, R112, R25 ;  /* 0x0000001970147220 */ /* 0x000fe40000410000 */
[C---:B------:R-:W-:Y:S01]  /*50c0*/  FFMA.FTZ R121, R133.reuse, R24, -R119 ;  /* 0x0000001885797223 */ /* 0x040fe20000010877 */
[----:B------:R-:W-:Y:S01]  /*50d0*/  PRMT R119, RZ, 0x5410, R37 ;  /* 0x00005410ff777816 */ /* 0x000fe20000000025 */
[----:B------:R-:W-:-:S02]  /*50e0*/  FFMA.FTZ R125, R133, R128, R125 ;  /* 0x00000080857d7223 */ /* 0x000fc4000001007d */
[-C--:B------:R-:W-:Y:S02]  /*50f0*/  FFMA.FTZ R24, R110, R21.reuse, R20 ;  /* 0x000000156e187223 */ /* 0x080fe40000010014 */
[----:B------:R-:W-:Y:S02]  /*5100*/  FADD.FTZ R125, RZ, R125 ;  /* 0x0000007dff7d7221 */ /* 0x000fe40000010000 */
[----:B------:R-:W-:Y:S02]  /*5110*/  FMUL.FTZ R21, R112, R21 ;  /* 0x0000001570157220 */ /* 0x000fe40000410000 */
[----:B------:R-:W-:Y:S02]  /*5120*/  FFMA.FTZ R121, R119, R30, R121 ;  /* 0x0000001e77797223 */ /* 0x000fe40000010079 */
[C---:B-1----:R-:W-:Y:S02]  /*5130*/  FMUL.FTZ R124, R123.reuse, R124 ;  /* 0x0000007c7b7c7220 */ /* 0x042fe40000410000 */
[----:B------:R-:W-:-:S02]  /*5140*/  FMUL.FTZ R126, R123, R126 ;  /* 0x0000007e7b7e7220 */ /* 0x000fc40000410000 */
[----:B------:R-:W-:Y:S02]  /*5150*/  FMUL.FTZ R123, R118, R125 ;  /* 0x0000007d767b7220 */ /* 0x000fe40000410000 */
[----:B------:R-:W-:Y:S02]  /*5160*/  FFMA.FTZ R20, R110, R25, -R21 ;  /* 0x000000196e147223 */ /* 0x000fe40000010815 */
[-C--:B------:R-:W-:Y:S02]  /*5170*/  FMUL.FTZ R128, R118, R121.reuse ;  /* 0x0000007976807220 */ /* 0x080fe40000410000 */
[C---:B------:R-:W-:Y:S01]  /*5180*/  FFMA.FTZ R123, R116.reuse, R121, -R123 ;  /* 0x00000079747b7223 */ /* 0x040fe2000001087b */
[----:B------:R-:W-:Y:S01]  /*5190*/  PRMT R121, RZ, 0x5410, R35 ;  /* 0x00005410ff797816 */ /* 0x000fe20000000023 */
[----:B------:R-:W-:Y:S02]  /*51a0*/  FMUL.FTZ R25, R135, R20 ;  /* 0x0000001487197220 */ /* 0x000fe40000410000 */
[----:B------:R-:W-:-:S02]  /*51b0*/  FFMA.FTZ R128, R116, R125, R128 ;  /* 0x0000007d74807223 */ /* 0x000fc40000010080 */
[-C--:B------:R-:W-:Y:S02]  /*51c0*/  FMUL.FTZ R21, R135, R24.reuse ;  /* 0x0000001887157220 */ /* 0x080fe40000410000 */
[----:B------:R-:W-:Y:S02]  /*51d0*/  FFMA.FTZ R25, R133, R24, R25 ;  /* 0x0000001885197223 */ /* 0x000fe40000010019 */
[----:B------:R-:W-:Y:S02]  /*51e0*/  FADD.FTZ R125, RZ, R128 ;  /* 0x00000080ff7d7221 */ /* 0x000fe40000010000 */
[----:B------:R-:W-:Y:S02]  /*51f0*/  FFMA.FTZ R123, R121, R28, R123 ;  /* 0x0000001c797b7223 */ /* 0x000fe4000001007b */
[----:B------:R-:W-:Y:S02]  /*5200*/  FFMA.FTZ R21, R133, R20, -R21 ;  /* 0x0000001485157223 */ /* 0x000fe40000010815 */
[----:B------:R-:W-:-:S02]  /*5210*/  FMUL.FTZ R20, R118, R25 ;  /* 0x0000001976147220 */ /* 0x000fc40000410000 */
[C---:B------:R-:W-:Y:S02]  /*5220*/  FMUL.FTZ R128, R122.reuse, R125 ;  /* 0x0000007d7a807220 */ /* 0x040fe40000410000 */
        /* <DEDUP_REMOVED lines=11> */
[-C--:B------:R-:W-:Y:S02]  /*52e0*/  FFMA.FTZ R137, R120, R25.reuse, R24 ;  /* 0x0000001978897223 */ /* 0x080fe40000010018 */
[----:B------:R-:W-:-:S02]  /*52f0*/  FMUL.FTZ R20, R122, R25 ;  /* 0x000000197a147220 */ /* 0x000fc40000410000 */
        /* <DEDUP_REMOVED lines=8> */
[----:B------:R-:W-:Y:S01]  /*5380*/  FFMA.FTZ R21, R120, R21, -R20 ;  /* 0x0000001578157223 */ /* 0x000fe20000010814 */
[----:B------:R-:W-:Y:S01]  /*5390*/  BSSY B0, `(.L_x_11454) ;  /* 0x000000d000007945 */ /* 0x000fe20003800000 */
[----:B------:R-:W-:-:S04]  /*53a0*/  FMUL.FTZ R153, R126, R137 ;  /* 0x000000897e997220 */ /* 0x000fc80000410000 */
[----:B------:R-:W-:Y:S01]  /*53b0*/  FFMA.FTZ R153, R124, R21, -R153 ;  /* 0x000000157c997223 */ /* 0x000fe20000010899 */
[----:B------:R-:W-:Y:S05]  /*53c0*/  @P1 BRA `(.L_x_11455) ;  /* 0x0000009000001947 */ /* 0x000fea0003800000 */
[----:B0---4-:R-:W-:Y:S02]  /*53d0*/  ISETP.NE.AND P3, PT, R168, c[0x0][0x174], PT ;  /* 0x00005d00a8007a0c */ /* 0x011fe40003f65270 */
        /* <DEDUP_REMOVED lines=8> */
.L_x_11455:
[----:B0---4-:R-:W-:Y:S05]  /*5460*/  BSYNC B0 ;  /* 0x0000000000007941 */ /* 0x011fea0003800000 */
.L_x_11454:
[----:B------:R-:W0:Y:S01]  /*5470*/  SHFL.UP PT, R140, R152, 0x1, RZ ;  /* 0x04200000988c7989 */ /* 0x000e2200000e00ff */
[----:B------:R-:W-:Y:S01]  /*5480*/  FMUL.FTZ R21, R126, R21 ;  /* 0x000000157e157220 */ /* 0x000fe20000410000 */
[----:B------:R-:W-:Y:S01]  /*5490*/  ISETP.GE.AND P3, PT, R66, 0x1, PT ;  /* 0x000000014200780c */ /* 0x000fe20003f66270 */
[----:B------:R-:W-:Y:S01]  /*54a0*/  BSSY B0, `(.L_x_11456) ;  /* 0x0000118000007945 */ /* 0x000fe20003800000 */
[----:B------:R-:W2:Y:S01]  /*54b0*/  SHFL.UP PT, R134, R154, 0x1, RZ ;  /* 0x042000009a867989 */ /* 0x000ea200000e00ff */
[----:B------:R-:W-:Y:S01]  /*54c0*/  FFMA.FTZ R21, R124, R137, R21 ;  /* 0x000000897c157223 */ /* 0x000fe20000010015 */
[----:B------:R-:W-:Y:S02]  /*54d0*/  MOV R156, c[0x0][0x2bc] ;  /* 0x0000af00009c7a02 */ /* 0x000fe40000000f00 */
[----:B------:R-:W3:Y:S01]  /*54e0*/  SHFL.UP PT, R20, R153, 0x1, RZ ;  /* 0x0420000099147989 */ /* 0x000ee200000e00ff */
[----:B------:R-:W-:Y:S02]  /*54f0*/  PRMT R130, RZ, 0x5410, R130 ;  /* 0x00005410ff827816 */ /* 0x000fe40000000082 */
[----:B------:R-:W-:Y:S01]  /*5500*/  SHF.R.U32.HI R158, RZ, 0x1, R156 ;  /* 0x00000001ff9e7819 */ /* 0x000fe2000001169c */
[----:B------:R-:W4:Y:S01]  /*5510*/  SHFL.UP PT, R128, R21, 0x1, RZ ;  /* 0x0420000015807989 */ /* 0x000f2200000e00ff */
[----:B------:R-:W-:-:S02]  /*5520*/  PRMT R132, RZ, 0x5410, R132 ;  /* 0x00005410ff847816 */ /* 0x000fc40000000084 */
[----:B------:R-:W-:Y:S01]  /*5530*/  PRMT R144, RZ, 0x5410, R144 ;  /* 0x00005410ff907816 */ /* 0x000fe20000000090 */
[----:B-----5:R-:W-:Y:S01]  /*5540*/  SHFL.IDX PT, R184, R5, RZ, 0x1f ;  /* 0x00001fff05b87589 */ /* 0x020fe200000e0000 */
[----:B------:R-:W-:Y:S02]  /*5550*/  PRMT R142, RZ, 0x5410, R142 ;  /* 0x00005410ff8e7816 */ /* 0x000fe4000000008e */
[----:B------:R-:W-:Y:S02]  /*5560*/  IADD3 R164, R54, -c[0x0][0x174], RZ ;  /* 0x80005d0036a47a10 */ /* 0x000fe40007ffe0ff */
[----:B------:R-:W-:Y:S02]  /*5570*/  SHF.L.U32 R177, R91, 0x2, RZ ;  /* 0x000000025bb17819 */ /* 0x000fe400000006ff */
[----:B------:R-:W-:Y:S01]  /*5580*/  PRMT R114, RZ, 0x5410, R114 ;  /* 0x00005410ff727816 */ /* 0x000fe20000000072 */
[C---:B0-----:R-:W-:Y:S02]  /*5590*/  FMUL.FTZ R137, R21.reuse, R140 ;  /* 0x0000008c15897220 */ /* 0x041fe40000410000 */
[----:B--2---:R-:W-:-:S02]  /*55a0*/  FMUL.FTZ R139, R21, R134 ;  /* 0x00000086158b7220 */ /* 0x004fc40000410000 */
[C---:B------:R-:W-:Y:S02]  /*55b0*/  FFMA.FTZ R137, R153.reuse, R134, -R137 ;  /* 0x0000008699897223 */ /* 0x040fe40000010889 */
[----:B------:R-:W-:Y:S02]  /*55c0*/  FFMA.FTZ R139, R153, R140, R139 ;  /* 0x0000008c998b7223 */ /* 0x000fe4000001008b */
[----:B---3--:R-:W-:Y:S02]  /*55d0*/  FMUL.FTZ R134, R21, R20 ;  /* 0x0000001415867220 */ /* 0x008fe40000410000 */
[----:B------:R-:W-:Y:S02]  /*55e0*/  @P3 FADD.FTZ R152, R152, R139 ;  /* 0x0000008b98983221 */ /* 0x000fe40000010000 */
[-C--:B----4-:R-:W-:Y:S02]  /*55f0*/  FFMA.FTZ R134, R153, R128.reuse, R134 ;  /* 0x0000008099867223 */ /* 0x090fe40000010086 */
[----:B------:R-:W-:Y:S01]  /*5600*/  FMUL.FTZ R128, R21, R128 ;  /* 0x0000008015807220 */ /* 0x000fe20000410000 */
[----:B------:R-:W0:Y:S01]  /*5610*/  SHFL.UP PT, R140, R152, 0x2, RZ ;  /* 0x04400000988c7989 */ /* 0x000e2200000e00ff */
[----:B------:R-:W-:Y:S01]  /*5620*/  @P3 FADD.FTZ R154, R154, R137 ;  /* 0x000000899a9a3221 */ /* 0x000fe20000010000 */
[----:B------:R-:W-:Y:S01]  /*5630*/  MOV R137, c[0x0][0x2b8] ;  /* 0x0000ae0000897a02 */ /* 0x000fe20000000f00 */
[----:B------:R-:W-:Y:S01]  /*5640*/  @P3 FFMA.FTZ R153, R153, R20, -R128 ;  /* 0x0000001499993223 */ /* 0x000fe20000010880 */
[----:B------:R-:W-:Y:S01]  /*5650*/  FSEL R134, R21, R134, !P3 ;  /* 0x0000008615867208 */ /* 0x000fe20005800000 */
[----:B------:R-:W-:Y:S01]  /*5660*/  IMAD R21, R158, R73, RZ ;  /* 0x000000499e157224 */ /* 0x000fe200078e02ff */
[----:B------:R-:W2:Y:S01]  /*5670*/  SHFL.UP PT, R139, R154, 0x2, RZ ;  /* 0x044000009a8b7989 */ /* 0x000ea200000e00ff */
[----:B------:R-:W-:Y:S01]  /*5680*/  SHF.R.U64 R20, R137, 0x1, R156 ;  /* 0x0000000189147819 */ /* 0x000fe2000000129c */
[----:B------:R-:W-:Y:S01]  /*5690*/  IMAD R156, R170, c[0x0][0x2c0], RZ ;  /* 0x0000b000aa9c7a24 */ /* 0x000fe200078e02ff */
[----:B------:R-:W-:Y:S01]  /*56a0*/  ISETP.GE.AND P3, PT, R66, 0x2, PT ;  /* 0x000000024200780c */ /* 0x000fe20003f66270 */
[----:B------:R-:W3:Y:S02]  /*56b0*/  SHFL.UP PT, R128, R153, 0x2, RZ ;  /* 0x0440000099807989 */ /* 0x000ee400000e00ff */
[----:B------:R-:W-:-:S02]  /*56c0*/  IMAD R141, R70, R20, R21 ;  /* 0x00000014468d7224 */ /* 0x000fc400078e0215 */
[----:B------:R-:W4:Y:S01]  /*56d0*/  SHFL.UP PT, R137, R134, 0x2, RZ ;  /* 0x0440000086897989 */ /* 0x000f2200000e00ff */
[----:B------:R-:W-:-:S04]  /*56e0*/  IMAD.WIDE.U32 R20, R20, R73, RZ ;  /* 0x0000004914147225 */ /* 0x000fc800078e00ff */
[----:B------:R-:W-:Y:S01]  /*56f0*/  IMAD R173, R71, c[0x0][0x2c4], R156 ;  /* 0x0000b10047ad7a24 */ /* 0x000fe200078e029c */
[----:B------:R-:W-:Y:S01]  /*5700*/  IADD3 R21, R141, R21, RZ ;  /* 0x000000158d157210 */ /* 0x000fe20007ffe0ff */
[----:B0-----:R-:W-:-:S04]  /*5710*/  FMUL.FTZ R156, R134, R140 ;  /* 0x0000008c869c7220 */ /* 0x001fc80000410000 */
[----:B------:R-:W-:-:S04]  /*5720*/  IMAD.WIDE.U32 R20, R71, c[0x0][0x2c0], R20 ;  /* 0x0000b00047147a25 */ /* 0x000fc800078e0014 */
[----:B--2---:R-:W-:Y:S01]  /*5730*/  FFMA.FTZ R141, R153, R139, -R156 ;  /* 0x0000008b998d7223 */ /* 0x004fe2000001089c */
[----:B------:R-:W-:Y:S01]  /*5740*/  IADD3 R173, R173, R21, RZ ;  /* 0x00000015adad7210 */ /* 0x000fe20007ffe0ff */
[----:B------:R-:W-:Y:S01]  /*5750*/  FMUL.FTZ R139, R134, R139 ;  /* 0x0000008b868b7220 */ /* 0x000fe20000410000 */
[----:B------:R-:W-:Y:S01]  /*5760*/  LEA R171, P4, R20, c[0x0][0x320], 0x3 ;  /* 0x0000c80014ab7a11 */ /* 0x000fe200078818ff */
[----:B---3--:R-:W-:Y:S02]  /*5770*/  FMUL.FTZ R156, R134, R128 ;  /* 0x00000080869c7220 */ /* 0x008fe40000410000 */
[C---:B------:R-:W-:Y:S01]  /*5780*/  FFMA.FTZ R139, R153.reuse, R140, R139 ;  /* 0x0000008c998b7223 */ /* 0x040fe2000001008b */
[----:B------:R-:W-:Y:S01]  /*5790*/  LEA.HI.X R173, R20, c[0x0][0x324], R173, 0x3, P4 ;  /* 0x0000c90014ad7a11 */ /* 0x000fe200020f1cad */
[-C--:B----4-:R-:W-:Y:S02]  /*57a0*/  FMUL.FTZ R21, R134, R137.reuse ;  /* 0x0000008986157220 */ /* 0x090fe40000410000 */
[----:B------:R-:W-:Y:S01]  /*57b0*/  FFMA.FTZ R137, R153, R137, R156 ;  /* 0x0000008999897223 */ /* 0x000fe2000001009c */
[----:B------:R-:W-:Y:S01]  /*57c0*/  PRMT R156, RZ, 0x5410, R136 ;  /* 0x00005410ff9c7816 */ /* 0x000fe20000000088 */
[----:B------:R-:W-:-:S02]  /*57d0*/  FMUL.FTZ R20, R22, R130 ;  /* 0x0000008216147220 */ /* 0x000fc40000410000 */
[----:B------:R-:W-:Y:S01]  /*57e0*/  @P3 FFMA.FTZ R153, R153, R128, -R21 ;  /* 0x0000008099993223 */ /* 0x000fe20000010815 */
[----:B------:R-:W-:Y:S01]  /*57f0*/  FSEL R158, R134, R137, !P3 ;  /* 0x00000089869e7208 */ /* 0x000fe20005800000 */
[----:B------:R-:W-:Y:S02]  /*5800*/  FADD.FTZ R128, R77, R77 ;  /* 0x0000004d4d807221 */ /* 0x000fe40000010000 */
[C---:B------:R-:W-:Y:S01]  /*5810*/  FMUL.FTZ R137, R23.reuse, R130 ;  /* 0x0000008217897220 */ /* 0x040fe20000410000 */
[----:B------:R-:W0:Y:S01]  /*5820*/  SHFL.UP PT, R159, R153, 0x4, RZ ;  /* 0x04800000999f7989 */ /* 0x000e2200000e00ff */
[C---:B------:R-:W-:Y:S02]  /*5830*/  FFMA.FTZ R143, R23.reuse, R132, R20 ;  /* 0x00000084178f7223 */ /* 0x040fe40000010014 */
[----:B------:R-:W-:Y:S01]  /*5840*/  FMUL.FTZ R21, R23, R144 ;  /* 0x0000009017157220 */ /* 0x000fe20000410000 */
[----:B------:R-:W-:Y:S01]  /*5850*/  SHFL.UP PT, R160, R158, 0x4, RZ ;  /* 0x048000009ea07989 */ /* 0x000fe200000e00ff */
[----:B------:R-:W-:-:S02]  /*5860*/  FFMA.FTZ R137, R22, R132, -R137 ;  /* 0x0000008416897223 */ /* 0x000fc40000010889 */
[----:B------:R-:W-:Y:S02]  /*5870*/  FMUL.FTZ R143, R128, R143 ;  /* 0x0000008f808f7220 */ /* 0x000fe40000410000 */
[----:B------:R-:W-:Y:S02]  /*5880*/  @P3 FADD.FTZ R152, R152, R139 ;  /* 0x0000008b98983221 */ /* 0x000fe40000010000 */
[----:B------:R-:W-:Y:S02]  /*5890*/  @P3 FADD.FTZ R154, R154, R141 ;  /* 0x0000008d9a9a3221 */ /* 0x000fe40000010000 */
[----:B------:R-:W-:Y:S01]  /*58a0*/  FADD.FTZ R139, R79, R79 ;  /* 0x0000004f4f8b7221 */ /* 0x000fe20000010000 */
[----:B------:R-:W2:Y:S01]  /*58b0*/  SHFL.UP PT, R162, R152, 0x4, RZ ;  /* 0x0480000098a27989 */ /* 0x000ea200000e00ff */
[----:B------:R-:W-:Y:S02]  /*58c0*/  FFMA.FTZ R20, R22, R142, -R21 ;  /* 0x0000008e16147223 */ /* 0x000fe40000010815 */
[----:B------:R-:W-:Y:S01]  /*58d0*/  FMUL.FTZ R141, R128, R137 ;  /* 0x00000089808d7220 */ /* 0x000fe20000410000 */
[----:B------:R-:W3:Y:S01]  /*58e0*/  SHFL.UP PT, R161, R154, 0x4, RZ ;  /* 0x048000009aa17989 */ /* 0x000ee200000e00ff */
[----:B------:R-:W-:-:S02]  /*58f0*/  FMUL.FTZ R21, R126, R143 ;  /* 0x0000008f7e157220 */ /* 0x000fc40000410000 */
[----:B------:R-:W-:Y:S02]  /*5900*/  FMUL.FTZ R155, R124, R143 ;  /* 0x0000008f7c9b7220 */ /* 0x000fe40000410000 */
[----:B------:R-:W-:Y:S02]  /*5910*/  FMUL.FTZ R134, R22, R144 ;  /* 0x0000009016867220 */ /* 0x000fe40000410000 */
[----:B------:R-:W-:Y:S02]  /*5920*/  FMUL.FTZ R137, R139, R20 ;  /* 0x000000148b897220 */ /* 0x000fe40000410000 */
[-C--:B------:R-:W-:Y:S02]  /*5930*/  FFMA.FTZ R20, R124, R141.reuse, -R21 ;  /* 0x0000008d7c147223 */ /* 0x080fe40000010815 */
[----:B------:R-:W-:Y:S01]  /*5940*/  FFMA.FTZ R21, -R126, R141, -R155 ;  /* 0x0000008d7e157223 */ /* 0x000fe2000001099b */
[----:B------:R-:W-:Y:S01]  /*5950*/  PRMT R155, RZ, 0x5410, R138 ;  /* 0x00005410ff9b7816 */ /* 0x000fe2000000008a */
[----:B------:R-:W-:-:S02]  /*5960*/  FFMA.FTZ R134, R23, R142, R134 ;  /* 0x0000008e17867223 */ /* 0x000fc40000010086 */
[----:B------:R-:W-:Y:S02]  /*5970*/  FADD.FTZ R163, R137, R20 ;  /* 0x0000001489a37221 */ /* 0x000fe40000010000 */
[----:B------:R-:W-:Y:S02]  /*5980*/  FMUL.FTZ R134, R139, R134 ;  /* 0x000000868b867220 */ /* 0x000fe40000410000 */
[----:B------:R-:W-:Y:S02]  /*5990*/  FMUL.FTZ R20, R22, R155 ;  /* 0x0000009b16147220 */ /* 0x000fe40000410000 */
[----:B------:R-:W-:Y:S02]  /*59a0*/  FADD.FTZ R165, -R134, R21 ;  /* 0x0000001586a57221 */ /* 0x000fe40000010100 */
[----:B------:R-:W-:Y:S02]  /*59b0*/  FMUL.FTZ R138, R122, -R163 ;  /* 0x800000a37a8a7220 */ /* 0x000fe40000410000 */
[----:B------:R-:W-:-:S02]  /*59c0*/  FADD.FTZ R140, R81, R81 ;  /* 0x00000051518c7221 */ /* 0x000fc40000010000 */
[C---:B------:R-:W-:Y:S02]  /*59d0*/  FMUL.FTZ R21, R23.reuse, R155 ;  /* 0x0000009b17157220 */ /* 0x040fe40000410000 */
[-C--:B------:R-:W-:Y:S01]  /*59e0*/  FFMA.FTZ R157, R23, R156.reuse, R20 ;  /* 0x0000009c179d7223 */ /* 0x080fe20000010014 */
[----:B------:R-:W-:Y:S01]  /*59f0*/  LEA R20, P3, R68, R171, 0x2 ;  /* 0x000000ab44147211 */ /* 0x000fe200078610ff */
[-C--:B------:R-:W-:Y:S02]  /*5a00*/  FFMA.FTZ R167, R120, R165.reuse, R138 ;  /* 0x000000a578a77223 */ /* 0x080fe4000001008a */
[----:B------:R-:W-:Y:S02]  /*5a10*/  FMUL.FTZ R165, R122, -R165 ;  /* 0x800000a57aa57220 */ /* 0x000fe40000410000 */
[----:B------:R-:W-:Y:S02]  /*5a20*/  FFMA.FTZ R21, R22, R156, -R21 ;  /* 0x0000009c16157223 */ /* 0x000fe40000010815 */
[----:B------:R-:W-:-:S02]  /*5a30*/  FMUL.FTZ R136, R140, R157 ;  /* 0x0000009d8c887220 */ /* 0x000fc40000410000 */
[----:B------:R-:W-:Y:S02]  /*5a40*/  FFMA.FTZ R165, R120, R163, -R165 ;  /* 0x000000a378a57223 */ /* 0x000fe400000108a5 */
[----:B------:R-:W-:Y:S01]  /*5a50*/  FMUL.FTZ R138, R140, R21 ;  /* 0x000000158c8a7220 */ /* 0x000fe20000410000 */
[----:B------:R-:W-:Y:S01]  /*5a60*/  LEA.HI.X R21, R68, R173, RZ, 0x2, P3 ;  /* 0x000000ad44157211 */ /* 0x000fe200018f14ff */
[----:B------:R-:W-:Y:S01]  /*5a70*/  FADD.FTZ R167, -R136, R167 ;  /* 0x000000a788a77221 */ /* 0x000fe20000010100 */
[----:B------:R-:W-:Y:S01]  /*5a80*/  ISETP.GE.AND P3, PT, R66, 0x4, PT ;  /* 0x000000044200780c */ /* 0x000fe20003f66270 */
[----:B------:R-:W-:Y:S02]  /*5a90*/  FADD.FTZ R165, R138, R165 ;  /* 0x000000a58aa57221 */ /* 0x000fe40000010000 */
[----:B------:R-:W-:Y:S02]  /*5aa0*/  FMUL.FTZ R157, R118, -R167 ;  /* 0x800000a7769d7220 */ /* 0x000fe40000410000 */
[----:B------:R-:W-:-:S02]  /*5ab0*/  IMAD R163, R164, -0x200, RZ ;  /* 0xfffffe00a4a37824 */ /* 0x000fc400078e02ff */
[----:B------:R-:W-:Y:S02]  /*5ac0*/  FFMA.FTZ R171, R116, R165, -R157 ;  /* 0x000000a574ab7223 */ /* 0x000fe4000001089d */
[----:B0-----:R-:W-:Y:S02]  /*5ad0*/  FMUL.FTZ R157, R158, R159 ;  /* 0x0000009f9e9d7220 */ /* 0x001fe40000410000 */
[----:B------:R-:W-:-:S04]  /*5ae0*/  IMAD.WIDE R20, R163, 0x4, R20 ;  /* 0x00000004a3147825 */ /* 0x000fc800078e0214 */
[C---:B--2---:R-:W-:Y:S02]  /*5af0*/  FMUL.FTZ R164, R158.reuse, R162 ;  /* 0x000000a29ea47220 */ /* 0x044fe40000410000 */
[CC--:B---3--:R-:W-:Y:S02]  /*5b00*/  FMUL.FTZ R163, R158.reuse, R161.reuse ;  /* 0x000000a19ea37220 */ /* 0x0c8fe40000410000 */
[CC--:B------:R-:W-:Y:S02]  /*5b10*/  FFMA.FTZ R157, R153.reuse, R160.reuse, R157 ;  /* 0x000000a0999d7223 */ /* 0x0c0fe4000001009d */
[C---:B------:R-:W-:Y:S02]  /*5b20*/  FMUL.FTZ R160, R158.reuse, R160 ;  /* 0x000000a09ea07220 */ /* 0x040fe40000410000 */
[C---:B------:R-:W-:Y:S01]  /*5b30*/  FFMA.FTZ R161, R153.reuse, R161, -R164 ;  /* 0x000000a199a17223 */ /* 0x040fe200000108a4 */
[----:B------:R-:W-:Y:S01]  /*5b40*/  FSEL R164, R158, R157, !P3 ;  /* 0x0000009d9ea47208 */ /* 0x000fe20005800000 */
[C---:B------:R-:W-:Y:S01]  /*5b50*/  FFMA.FTZ R163, R153.reuse, R162, R163 ;  /* 0x000000a299a37223 */ /* 0x040fe200000100a3 */
[----:B------:R-:W-:Y:S01]  /*5b60*/  PRMT R158, RZ, 0x5410, R150 ;  /* 0x00005410ff9e7816 */ /* 0x000fe20000000096 */
[----:B------:R-:W-:Y:S01]  /*5b70*/  @P3 FFMA.FTZ R153, R153, R159, -R160 ;  /* 0x0000009f99993223 */ /* 0x000fe200000108a0 */
[----:B------:R-:W-:Y:S01]  /*5b80*/  PRMT R159, RZ, 0x5410, R151 ;  /* 0x00005410ff9f7816 */ /* 0x000fe20000000097 */
[----:B------:R-:W-:Y:S01]  /*5b90*/  @P3 FADD.FTZ R154, R154, R161 ;  /* 0x000000a19a9a3221 */ /* 0x000fe20000010000 */
[----:B------:R-:W-:Y:S01]  /*5ba0*/  SHF.L.U64.HI R161, R91, 0x2, R80 ;  /* 0x000000025ba17819 */ /* 0x000fe20000010250 */
[----:B------:R-:W-:-:S02]  /*5bb0*/  FMUL.FTZ R165, R118, -R165 ;  /* 0x800000a576a57220 */ /* 0x000fc40000410000 */
[CC--:B------:R-:W-:Y:S02]  /*5bc0*/  FMUL.FTZ R160, R22.reuse, R159.reuse ;  /* 0x0000009f16a07220 */ /* 0x0c0fe40000410000 */
[----:B------:R-:W-:Y:S02]  /*5bd0*/  FMUL.FTZ R151, R23, R159 ;  /* 0x0000009f17977220 */ /* 0x000fe40000410000 */
[----:B------:R-:W-:Y:S02]  /*5be0*/  FADD.FTZ R157, R83, R83 ;  /* 0x00000053539d7221 */ /* 0x000fe40000010000 */
[-C--:B------:R-:W-:Y:S02]  /*5bf0*/  FFMA.FTZ R162, R23, R158.reuse, R160 ;  /* 0x0000009e17a27223 */ /* 0x080fe400000100a0 */
[----:B------:R-:W-:Y:S02]  /*5c00*/  FFMA.FTZ R150, R22, R158, -R151 ;  /* 0x0000009e16967223 */ /* 0x000fe40000010897 */
[----:B------:R-:W-:-:S02]  /*5c10*/  FFMA.FTZ R172, R116, R167, R165 ;  /* 0x000000a774ac7223 */ /* 0x000fc400000100a5 */
[----:B------:R-:W-:Y:S01]  /*5c20*/  IMAD R174, R161, c[0x0][0x2d0], RZ ;  /* 0x0000b400a1ae7a24 */ /* 0x000fe200078e02ff */
[----:B------:R-:W-:Y:S01]  /*5c30*/  SHFL.UP PT, R167, R153, 0x8, RZ ;  /* 0x0500000099a77989 */ /* 0x000fe200000e00ff */
[C---:B------:R-:W-:Y:S01]  /*5c40*/  FMUL.FTZ R151, R157.reuse, R162 ;  /* 0x000000a29d977220 */ /* 0x040fe20000410000 */
[----:B------:R-:W-:Y:S01]  /*5c50*/  PRMT R161, RZ, 0x5410, R148 ;  /* 0x00005410ffa17816 */ /* 0x000fe20000000094 */
[----:B------:R-:W-:Y:S01]  /*5c60*/  @P3 FADD.FTZ R152, R152, R163 ;  /* 0x000000a398983221 */ /* 0x000fe20000010000 */
[----:B------:R-:W-:Y:S01]  /*5c70*/  PRMT R163, RZ, 0x5410, R149 ;  /* 0x00005410ffa37816 */ /* 0x000fe20000000095 */
[----:B------:R-:W-:Y:S01]  /*5c80*/  FMUL.FTZ R150, R157, R150 ;  /* 0x000000969d967220 */ /* 0x000fe20000410000 */
[----:B------:R-:W-:Y:S01]  /*5c90*/  ISETP.GE.AND P3, PT, R66, 0x8, PT ;  /* 0x000000084200780c */ /* 0x000fe20003f66270 */
[----:B------:R-:W-:Y:S01]  /*5ca0*/  IMAD R179, R177, c[0x0][0x2d4], R174 ;  /* 0x0000b500b1b37a24 */ /* 0x000fe200078e02ae */
[----:B------:R-:W-:Y:S01]  /*5cb0*/  SHFL.UP PT, R173, R152, 0x8, RZ ;  /* 0x0500000098ad7989 */ /* 0x000fe200000e00ff */
[----:B------:R-:W-:-:S02]  /*5cc0*/  FADD.FTZ R176, -R151, R172 ;  /* 0x000000ac97b07221 */ /* 0x000fc40000010100 */
[----:B------:R-:W-:Y:S01]  /*5cd0*/  FADD.FTZ R174, R150, R171 ;  /* 0x000000ab96ae7221 */ /* 0x000fe20000010000 */
[----:B------:R-:W0:Y:S01]  /*5ce0*/  SHFL.UP PT, R172, R154, 0x8, RZ ;  /* 0x050000009aac7989 */ /* 0x000e2200000e00ff */
[-C--:B------:R-:W-:Y:S02]  /*5cf0*/  FMUL.FTZ R162, R22, R163.reuse ;  /* 0x000000a316a27220 */ /* 0x080fe40000410000 */
[----:B------:R-:W-:Y:S01]  /*5d00*/  FMUL.FTZ R149, R135, -R174 ;  /* 0x800000ae87957220 */ /* 0x000fe20000410000 */
[----:B------:R-:W2:Y:S01]  /*5d10*/  SHFL.UP PT, R171, R164, 0x8, RZ ;  /* 0x05000000a4ab7989 */ /* 0x000ea200000e00ff */
[----:B------:R-:W-:Y:S02]  /*5d20*/  FMUL.FTZ R148, R23, R163 ;  /* 0x000000a317947220 */ /* 0x000fe40000410000 */
[----:B------:R-:W-:Y:S02]  /*5d30*/  FADD.FTZ R160, R85, R85 ;  /* 0x0000005555a07221 */ /* 0x000fe40000010000 */
[----:B------:R-:W-:-:S02]  /*5d40*/  FFMA.FTZ R165, R23, R161, R162 ;  /* 0x000000a117a57223 */ /* 0x000fc400000100a2 */
[-C--:B------:R-:W-:Y:S02]  /*5d50*/  FFMA.FTZ R175, R133, R176.reuse, R149 ;  /* 0x000000b085af7223 */ /* 0x080fe40000010095 */
[----:B------:R-:W-:Y:S02]  /*5d60*/  FFMA.FTZ R149, R22, R161, -R148 ;  /* 0x000000a116957223 */ /* 0x000fe40000010894 */
[----:B------:R-:W-:Y:S02]  /*5d70*/  FMUL.FTZ R176, R135, -R176 ;  /* 0x800000b087b07220 */ /* 0x000fe40000410000 */
        /* <DEDUP_REMOVED lines=10> */
[----:B------:R-:W-:Y:S02]  /*5e20*/  FMUL.FTZ R162, R164, R167 ;  /* 0x000000a7a4a27220 */ /* 0x000fe40000410000 */
[----:B------:R-:W-:Y:S02]  /*5e30*/  FMUL.FTZ R176, R112, -R165 ;  /* 0x800000a570b07220 */ /* 0x000fe40000410000 */
[C---:B------:R-:W-:Y:S02]  /*5e40*/  FMUL.FTZ R165, R164.reuse, R173 ;  /* 0x000000ada4a57220 */ /* 0x040fe40000410000 */
[-C--:B--2---:R-:W-:Y:S02]  /*5e50*/  FFMA.FTZ R175, R153, R171.reuse, R162 ;  /* 0x000000ab99af7223 */ /* 0x084fe400000100a2 */
[----:B------:R-:W-:-:S02]  /*5e60*/  FMUL.FTZ R162, R164, R171 ;  /* 0x000000aba4a27220 */ /* 0x000fc40000410000 */
[C---:B------:R-:W-:Y:S01]  /*5e70*/  FFMA.FTZ R173, R153.reuse, R173, R174 ;  /* 0x000000ad99ad7223 */ /* 0x040fe200000100ae */
[----:B------:R-:W-:Y:S01]  /*5e80*/  PRMT R174, RZ, 0x5410, R146 ;  /* 0x00005410ffae7816 */ /* 0x000fe20000000092 */
[C---:B------:R-:W-:Y:S01]  /*5e90*/  FFMA.FTZ R165, R153.reuse, R172, -R165 ;  /* 0x000000ac99a57223 */ /* 0x040fe200000108a5 */
[----:B------:R-:W-:Y:S01]  /*5ea0*/  FSEL R175, R164, R175, !P3 ;  /* 0x000000afa4af7208 */ /* 0x000fe20005800000 */
[----:B------:R-:W-:Y:S01]  /*5eb0*/  @P3 FFMA.FTZ R153, R153, R167, -R162 ;  /* 0x000000a799993223 */ /* 0x000fe200000108a2 */
[----:B------:R-:W-:Y:S01]  /*5ec0*/  PRMT R172, RZ, 0x5410, R147 ;  /* 0x00005410ffac7816 */ /* 0x000fe20000000093 */
[----:B------:R-:W-:Y:S02]  /*5ed0*/  @P3 FADD.FTZ R152, R152, R173 ;  /* 0x000000ad98983221 */ /* 0x000fe40000010000 */
[----:B------:R-:W-:Y:S01]  /*5ee0*/  @P3 FADD.FTZ R154, R154, R165 ;  /* 0x000000a59a9a3221 */ /* 0x000fe20000010000 */
[----:B------:R-:W0:Y:S01]  /*5ef0*/  SHFL.UP PT, R164, R153, 0x10, RZ ;  /* 0x0600000099a47989 */ /* 0x000e2200000e00ff */
[----:B------:R-:W-:Y:S01]  /*5f00*/  FMUL.FTZ R146, R22, R174 ;  /* 0x000000ae16927220 */ /* 0x000fe20000410000 */
[----:B------:R-:W-:Y:S01]  /*5f10*/  ISETP.GE.AND P3, PT, R66, 0x10, PT ;  /* 0x000000104200780c */ /* 0x000fe20003f66270 */
[----:B------:R-:W-:Y:S01]  /*5f20*/  FFMA.FTZ R177, R110, R177, R176 ;  /* 0x000000b16eb17223 */ /* 0x000fe200000100b0 */
[----:B------:R-:W2:Y:S01]  /*5f30*/  SHFL.UP PT, R180, R152, 0x10, RZ ;  /* 0x0600000098b47989 */ /* 0x000ea200000e00ff */
[----:B-1----:R-:W-:-:S02]  /*5f40*/  FMUL.FTZ R167, R126, R25 ;  /* 0x000000197ea77220 */ /* 0x002fc40000410000 */
[----:B------:R-:W-:Y:S01]  /*5f50*/  FMUL.FTZ R147, R23, R174 ;  /* 0x000000ae17937220 */ /* 0x000fe20000410000 */
[----:B------:R-:W-:Y:S01]  /*5f60*/  SHFL.UP PT, R178, R154, 0x10, RZ ;  /* 0x060000009ab27989 */ /* 0x000fe200000e00ff */
[----:B------:R-:W-:Y:S02]  /*5f70*/  FADD.FTZ R165, R87, R87 ;  /* 0x0000005757a57221 */ /* 0x000fe40000010000 */
[----:B------:R-:W-:Y:S01]  /*5f80*/  FMUL.FTZ R171, R126, -R24 ;  /* 0x800000187eab7220 */ /* 0x000fe20000410000 */
[----:B------:R-:W1:Y:S01]  /*5f90*/  SHFL.UP PT, R176, R175, 0x10, RZ ;  /* 0x06000000afb07989 */ /* 0x000e6200000e00ff */
[----:B------:R-:W-:Y:S02]  /*5fa0*/  FFMA.FTZ R146, R23, R172, R146 ;  /* 0x000000ac17927223 */ /* 0x000fe40000010092 */
[----:B------:R-:W-:Y:S02]  /*5fb0*/  FFMA.FTZ R167, R124, R24, -R167 ;  /* 0x000000187ca77223 */ /* 0x000fe400000108a7 */
[----:B------:R-:W-:-:S02]  /*5fc0*/  FFMA.FTZ R162, R22, R172, -R147 ;  /* 0x000000ac16a27223 */ /* 0x000fc40000010893 */
[----:B------:R-:W-:Y:S02]  /*5fd0*/  FFMA.FTZ R171, R124, -R25, R171 ;  /* 0x800000197cab7223 */ /* 0x000fe400000100ab */
[C---:B------:R-:W-:Y:S02]  /*5fe0*/  FMUL.FTZ R146, R165.reuse, R146 ;  /* 0x00000092a5927220 */ /* 0x040fe40000410000 */
[C---:B------:R-:W-:Y:S02]  /*5ff0*/  FMUL.FTZ R173, R122.reuse, -R167 ;  /* 0x800000a77aad7220 */ /* 0x040fe40000410000 */
[----:B------:R-:W-:Y:S02]  /*6000*/  FMUL.FTZ R147, R165, R162 ;  /* 0x000000a2a5937220 */ /* 0x000fe40000410000 */
[----:B------:R-:W-:Y:S02]  /*6010*/  FMUL.FTZ R162, R122, -R171 ;  /* 0x800000ab7aa27220 */ /* 0x000fe40000410000 */
[----:B------:R-:W-:-:S02]  /*6020*/  FADD.FTZ R179, -R146, R177 ;  /* 0x000000b192b37221 */ /* 0x000fc40000010100 */
[C---:B------:R-:W-:Y:S02]  /*6030*/  FFMA.FTZ R173, R120.reuse, R171, R173 ;  /* 0x000000ab78ad7223 */ /* 0x040fe400000100ad */
[----:B------:R-:W-:Y:S02]  /*6040*/  FADD.FTZ R177, R147, R182 ;  /* 0x000000b693b17221 */ /* 0x000fe40000010000 */
[----:B------:R-:W-:Y:S02]  /*6050*/  FFMA.FTZ R167, R120, R167, -R162 ;  /* 0x000000a778a77223 */ /* 0x000fe400000108a2 */
[----:B------:R-:W-:Y:S02]  /*6060*/  FMUL.FTZ R171, R102, -R179 ;  /* 0x800000b366ab7220 */ /* 0x000fe40000410000 */
[----:B------:R-:W-:Y:S02]  /*6070*/  FMUL.FTZ R162, R118, -R173 ;  /* 0x800000ad76a27220 */ /* 0x000fe40000410000 */
[----:B------:R-:W-:-:S02]  /*6080*/  FMUL.FTZ R182, R102, -R177 ;  /* 0x800000b166b67220 */ /* 0x000fc40000410000 */
[----:B------:R-:W-:Y:S02]  /*6090*/  FFMA.FTZ R181, R104, R177, -R171 ;  /* 0x000000b168b57223 */ /* 0x000fe400000108ab */
[-C--:B------:R-:W-:Y:S02]  /*60a0*/  FFMA.FTZ R186, R116, R167.reuse, -R162 ;  /* 0x000000a774ba7223 */ /* 0x080fe400000108a2 */
[----:B------:R-:W-:Y:S02]  /*60b0*/  FMUL.FTZ R177, R118, -R167 ;  /* 0x800000a776b17220 */ /* 0x000fe40000410000 */
[C---:B0-----:R-:W-:Y:S02]  /*60c0*/  FMUL.FTZ R162, R175.reuse, R164 ;  /* 0x000000a4afa27220 */ /* 0x041fe40000410000 */
[----:B--2---:R-:W-:Y:S02]  /*60d0*/  FMUL.FTZ R167, R175, R180 ;  /* 0x000000b4afa77220 */ /* 0x004fe40000410000 */
[----:B-1----:R-:W-:-:S02]  /*60e0*/  FFMA.FTZ R162, R153, R176, R162 ;  /* 0x000000b099a27223 */ /* 0x002fc400000100a2 */
[-C--:B------:R-:W-:Y:S02]  /*60f0*/  FFMA.FTZ R167, R153, R178.reuse, -R167 ;  /* 0x000000b299a77223 */ /* 0x080fe400000108a7 */
[C---:B------:R-:W-:Y:S01]  /*6100*/  FMUL.FTZ R171, R175.reuse, R178 ;  /* 0x000000b2afab7220 */ /* 0x040fe20000410000 */
[----:B------:R-:W-:Y:S01]  /*6110*/  PRMT R178, RZ, 0x5410, R129 ;  /* 0x00005410ffb27816 */ /* 0x000fe20000000081 */
[----:B------:R-:W-:Y:S01]  /*6120*/  @P3 FADD.FTZ R154, R154, R167 ;  /* 0x000000a79a9a3221 */ /* 0x000fe20000010000 */
[C---:B------:R-:W-:Y:S01]  /*6130*/  FSEL R167, R175.reuse, R162, !P3 ;  /* 0x000000a2afa77208 */ /* 0x040fe20005800000 */
[----:B------:R-:W-:Y:S02]  /*6140*/  FMUL.FTZ R176, R175, R176 ;  /* 0x000000b0afb07220 */ /* 0x000fe40000410000 */
[----:B------:R-:W-:Y:S01]  /*6150*/  FFMA.FTZ R171, R153, R180, R171 ;  /* 0x000000b499ab7223 */ /* 0x000fe200000100ab */
[----:B------:R-:W-:Y:S01]  /*6160*/  SHFL.UP PT, R5, R154, 0x1, RZ ;  /* 0x042000009a057989 */ /* 0x000fe200000e00ff */
[----:B------:R-:W-:-:S02]  /*6170*/  FFMA.FTZ R180, R116, R173, R177 ;  /* 0x000000ad74b47223 */ /* 0x000fc400000100b1 */
[----:B------:R-:W-:Y:S01]  /*6180*/  @P3 FFMA.FTZ R153, R153, R164, -R176 ;  /* 0x000000a499993223 */ /* 0x000fe200000108b0 */
[----:B------:R-:W0:Y:S01]  /*6190*/  SHFL.UP PT, R167, R167, 0x1, RZ ;  /* 0x04200000a7a77989 */ /* 0x000e2200000e00ff */
[----:B------:R-:W-:Y:S02]  /*61a0*/  FMUL.FTZ R162, R135, -R180 ;  /* 0x800000b487a27220 */ /* 0x000fe40000410000 */
[----:B------:R-:W-:Y:S02]  /*61b0*/  FFMA.FTZ R179, R104, R179, R182 ;  /* 0x000000b368b37223 */ /* 0x000fe400000100b6 */
[----:B------:R1:W2:Y:S01]  /*61c0*/  SHFL.IDX PT, R182, R4, RZ, 0x1f ;  /* 0x00001fff04b67589 */ /* 0x0002a200000e0000 */
[----:B------:R-:W-:Y:S02]  /*61d0*/  @P3 FADD.FTZ R152, R152, R171 ;  /* 0x000000ab98983221 */ /* 0x000fe40000010000 */
[----:B------:R-:W-:Y:S01]  /*61e0*/  FMUL.FTZ R129, R23, R178 ;  /* 0x000000b217817220 */ /* 0x000fe20000410000 */
[----:B------:R-:W3:Y:S01]  /*61f0*/  SHFL.UP PT, R153, R153, 0x1, RZ ;  /* 0x0420000099997989 */ /* 0x000ee200000e00ff */
[----:B------:R-:W-:-:S02]  /*6200*/  FFMA.FTZ R171, R133, R186, -R162 ;  /* 0x000000ba85ab7223 */ /* 0x000fc400000108a2 */
[----:B------:R-:W-:Y:S01]  /*6210*/  FMUL.FTZ R186, R135, -R186 ;  /* 0x800000ba87ba7220 */ /* 0x000fe20000410000 */
[----:B-1----:R-:W-:Y:S01]  /*6220*/  PRMT R4, RZ, 0x5410, R131 ;  /* 0x00005410ff047816 */ /* 0x002fe20000000083 */
[C---:B------:R-:W-:Y:S01]  /*6230*/  FMUL.FTZ R131, R22.reuse, R178 ;  /* 0x000000b216837220 */ /* 0x040fe20000410000 */
[----:B------:R-:W1:Y:S01]  /*6240*/  SHFL.UP PT, R152, R152, 0x1, RZ ;  /* 0x0420000098987989 */ /* 0x000e6200000e00ff */
[----:B------:R-:W-:Y:S02]  /*6250*/  FADD.FTZ R175, R89, R89 ;  /* 0x0000005959af7221 */ /* 0x000fe40000010000 */
[----:B------:R-:W-:Y:S02]  /*6260*/  FFMA.FTZ R162, R22, R4, -R129 ;  /* 0x0000000416a27223 */ /* 0x000fe40000010881 */
[----:B------:R-:W-:Y:S01]  /*6270*/  FFMA.FTZ R129, R133, R180, R186 ;  /* 0x000000b485817223 */ /* 0x000fe200000100ba */
[----:B------:R-:W-:Y:S01]  /*6280*/  PRMT R180, RZ, 0x5410, R127 ;  /* 0x00005410ffb47816 */ /* 0x000fe2000000007f */
[----:B------:R-:W-:-:S02]  /*6290*/  FFMA.FTZ R164, R23, R4, R131 ;  /* 0x0000000417a47223 */ /* 0x000fc40000010083 */
[C---:B------:R-:W-:Y:S02]  /*62a0*/  FMUL.FTZ R173, R112.reuse, -R171 ;  /* 0x800000ab70ad7220 */ /* 0x040fe40000410000 */
[-C--:B------:R-:W-:Y:S02]  /*62b0*/  FMUL.FTZ R131, R112, -R129.reuse ;  /* 0x8000008170837220 */ /* 0x080fe40000410000 */
[C---:B------:R-:W-:Y:S02]  /*62c0*/  FMUL.FTZ R164, R175.reuse, R164 ;  /* 0x000000a4afa47220 */ /* 0x040fe40000410000 */
[C---:B------:R-:W-:Y:S02]  /*62d0*/  FFMA.FTZ R173, R110.reuse, R129, R173 ;  /* 0x000000816ead7223 */ /* 0x040fe400000100ad */
[----:B------:R-:W-:Y:S02]  /*62e0*/  FMUL.FTZ R162, R175, R162 ;  /* 0x000000a2afa27220 */ /* 0x000fe40000410000 */
[----:B------:R-:W-:-:S02]  /*62f0*/  FFMA.FTZ R131, R110, R171, -R131 ;  /* 0x000000ab6e837223 */ /* 0x000fc40000010883 */
[----:B------:R-:W-:Y:S02]  /*6300*/  FADD.FTZ R179, -R164, R179 ;  /* 0x000000b3a4b37221 */ /* 0x000fe40000010100 */
[----:B------:R-:W-:Y:S02]  /*6310*/  FMUL.FTZ R129, R102, -R173 ;  /* 0x800000ad66817220 */ /* 0x000fe40000410000 */
[----:B------:R-:W-:Y:S02]  /*6320*/  FADD.FTZ R181, R162, R181 ;  /* 0x000000b5a2b57221 */ /* 0x000fe40000010000 */
[----:B------:R-:W-:Y:S02]  /*6330*/  FMUL.FTZ R171, R102, -R131 ;  /* 0x8000008366ab7220 */ /* 0x000fe40000410000 */
[----:B------:R-:W-:Y:S02]  /*6340*/  FMUL.FTZ R176, R106, -R179 ;  /* 0x800000b36ab07220 */ /* 0x000fe40000410000 */
[----:B------:R-:W-:-:S02]  /*6350*/  FFMA.FTZ R131, R104, R131, -R129 ;  /* 0x0000008368837223 */ /* 0x000fc40000010881 */
[C---:B0-----:R-:W-:Y:S02]  /*6360*/  FMUL.FTZ R129, R167.reuse, R184 ;  /* 0x000000b8a7817220 */ /* 0x041fe40000410000 */
[-C--:B------:R-:W-:Y:S02]  /*6370*/  FMUL.FTZ R177, R106, -R181.reuse ;  /* 0x800000b56ab17220 */ /* 0x080fe40000410000 */
[----:B------:R-:W-:Y:S02]  /*6380*/  FFMA.FTZ R181, R108, R181, -R176 ;  /* 0x000000b56cb57223 */ /* 0x000fe400000108b0 */
[-C--:B--2---:R-:W-:Y:S02]  /*6390*/  FMUL.FTZ R167, R167, R182.reuse ;  /* 0x000000b6a7a77220 */ /* 0x084fe40000410000 */
[C---:B---3--:R-:W-:Y:S02]  /*63a0*/  FFMA.FTZ R176, R153.reuse, R182, -R129 ;  /* 0x000000b699b07223 */ /* 0x048fe40000010881 */
[----:B------:R-:W-:-:S02]  /*63b0*/  FFMA.FTZ R167, R153, R184, R167 ;  /* 0x000000b899a77223 */ /* 0x000fc400000100a7 */
[----:B------:R-:W-:Y:S02]  /*63c0*/  @P2 FADD.FTZ R182, R5, R176 ;  /* 0x000000b005b62221 */ /* 0x000fe40000010000 */
[-C--:B------:R-:W-:Y:S02]  /*63d0*/  FMUL.FTZ R5, R23, R180.reuse ;  /* 0x000000b417057220 */ /* 0x080fe40000410000 */
[----:B------:R-:W-:Y:S02]  /*63e0*/  FMUL.FTZ R127, R22, R180 ;  /* 0x000000b4167f7220 */ /* 0x000fe40000410000 */
[----:B------:R-:W-:Y:S02]  /*63f0*/  FFMA.FTZ R186, R108, R179, R177 ;  /* 0x000000b36cba7223 */ /* 0x000fe400000100b1 */
[----:B-1----:R-:W-:Y:S01]  /*6400*/  @P2 FADD.FTZ R184, R152, R167 ;  /* 0x000000a798b82221 */ /* 0x002fe20000010000 */
[----:B------:R-:W-:Y:S01]  /*6410*/  ISETP.NE.AND P2, PT, R169, 0x1f, PT ;  /* 0x0000001fa900780c */ /* 0x000fe20003f45270 */
[----:B------:R-:W-:-:S02]  /*6420*/  FFMA.FTZ R173, R104, R173, R171 ;  /* 0x000000ad68ad7223 */ /* 0x000fc400000100ab */
[----:B------:R-:W-:Y:S02]  /*6430*/  FADD.FTZ R179, R78, R78 ;  /* 0x0000004e4eb37221 */ /* 0x000fe40000010000 */
[-C--:B------:R-:W-:Y:S02]  /*6440*/  FFMA.FTZ R152, R22, R114.reuse, -R5 ;  /* 0x0000007216987223 */ /* 0x080fe40000010805 */
[----:B------:R-:W-:Y:S02]  /*6450*/  FFMA.FTZ R176, R23, R114, R127 ;  /* 0x0000007217b07223 */ /* 0x000fe4000001007f */
[C---:B------:R-:W-:Y:S02]  /*6460*/  FMUL.FTZ R154, R106.reuse, -R131 ;  /* 0x800000836a9a7220 */ /* 0x040fe40000410000 */
[----:B------:R-:W-:Y:S02]  /*6470*/  FMUL.FTZ R171, R106, -R173 ;  /* 0x800000ad6aab7220 */ /* 0x000fe40000410000 */
[----:B------:R-:W-:-:S02]  /*6480*/  FMUL.FTZ R152, R179, R152 ;  /* 0x00000098b3987220 */ /* 0x000fc40000410000 */
[----:B------:R-:W-:Y:S02]  /*6490*/  FMUL.FTZ R153, R179, R176 ;  /* 0x000000b0b3997220 */ /* 0x000fe40000410000 */
[C---:B------:R-:W-:Y:S02]  /*64a0*/  FFMA.FTZ R154, R108.reuse, R173, R154 ;  /* 0x000000ad6c9a7223 */ /* 0x040fe4000001009a */
[----:B------:R-:W-:Y:S02]  /*64b0*/  FMUL.FTZ R5, R7, R184 ;  /* 0x000000b807057220 */ /* 0x000fe40000410000 */
[----:B------:R-:W-:Y:S01]  /*64c0*/  FFMA.FTZ R171, R108, R131, -R171 ;  /* 0x000000836cab7223 */ /* 0x000fe200000108ab */
[----:B------:R0:W1:Y:S01]  /*64d0*/  SHFL.DOWN PT, R129, R154, 0x1, 0x1f ;  /* 0x08201f009a817f89 */ /* 0x00006200000e0000 */
[----:B------:R-:W-:Y:S02]  /*64e0*/  FADD.FTZ R173, R152, R181 ;  /* 0x000000b598ad7221 */ /* 0x000fe40000010000 */
[----:B------:R-:W-:Y:S01]  /*64f0*/  FADD.FTZ R176, -R153, R186 ;  /* 0x000000ba99b07221 */ /* 0x000fe20000010100 */
[----:B------:R0:W2:Y:S01]  /*6500*/  SHFL.DOWN PT, R127, R171, 0x1, 0x1f ;  /* 0x08201f00ab7f7f89 */ /* 0x0000a200000e0000 */
[----:B------:R-:W-:-:S02]  /*6510*/  FMUL.FTZ R7, R7, R182 ;  /* 0x000000b607077220 */ /* 0x000fc40000410000 */
[C---:B------:R-:W-:Y:S01]  /*6520*/  FFMA.FTZ R182, R6.reuse, R182, -R5 ;  /* 0x000000b606b67223 */ /* 0x040fe20000010805 */
[----:B------:R0:W3:Y:S01]  /*6530*/  SHFL.DOWN PT, R131, R176, 0x1, 0x1f ;  /* 0x08201f00b0837f89 */ /* 0x0000e200000e0000 */
[----:B------:R-:W-:-:S03]  /*6540*/  FFMA.FTZ R7, R6, R184, R7 ;  /* 0x000000b806077223 */ /* 0x000fc60000010007 */
[----:B------:R0:W4:Y:S01]  /*6550*/  SHFL.DOWN PT, R5, R173, 0x1, 0x1f ;  /* 0x08201f00ad057f89 */ /* 0x00012200000e0000 */
[----:B------:R-:W-:Y:S05]  /*6560*/  @!P2 BRA `(.L_x_11457) ;  /* 0x000000b00000a947 */ /* 0x000fea0003800000 */
[C---:B---3--:R-:W-:Y:S02]  /*6570*/  FMUL.FTZ R184, R154.reuse, R131 ;  /* 0x000000839ab87220 */ /* 0x048fe40000410000 */
[C---:B-1----:R-:W-:Y:S02]  /*6580*/  FMUL.FTZ R6, R154.reuse, R129 ;  /* 0x000000819a067220 */ /* 0x042fe40000410000 */
[CC--:B----4-:R-:W-:Y:S02]  /*6590*/  FMUL.FTZ R186, R154.reuse, R5.reuse ;  /* 0x000000059aba7220 */ /* 0x0d0fe40000410000 */
[C---:B------:R-:W-:Y:S02]  /*65a0*/  FFMA.FTZ R184, R171.reuse, R5, -R184 ;  /* 0x00000005abb87223 */ /* 0x040fe400000108b8 */
[-C--:B0-2---:R-:W-:Y:S02]  /*65b0*/  FMUL.FTZ R154, R154, R127.reuse ;  /* 0x0000007f9a9a7220 */ /* 0x085fe40000410000 */
[----:B------:R-:W-:-:S02]  /*65c0*/  FFMA.FTZ R6, R171, R127, -R6 ;  /* 0x0000007fab067223 */ /* 0x000fc40000010806 */
[C---:B------:R-:W-:Y:S02]  /*65d0*/  FFMA.FTZ R5, R171.reuse, R131, R186 ;  /* 0x00000083ab057223 */ /* 0x040fe400000100ba */
[----:B------:R-:W-:Y:S01]  /*65e0*/  FFMA.FTZ R154, R171, R129, R154 ;  /* 0x00000081ab9a7223 */ /* 0x000fe2000001009a */
[----:B------:R-:W-:Y:S01]  /*65f0*/  MOV R171, R6 ;  /* 0x0000000600ab7202 */ /* 0x000fe20000000f00 */
[----:B------:R-:W-:Y:S02]  /*6600*/  FADD.FTZ R173, R173, R184 ;  /* 0x000000b8adad7221 */ /* 0x000fe40000010000 */
[----:B------:R-:W-:Y:S02]  /*6610*/  FADD.FTZ R176, R176, R5 ;  /* 0x00000005b0b07221 */ /* 0x000fe40000010000 */
.L_x_11457:
[----:B------:R-:W-:Y:S05]  /*6620*/  BSYNC B0 ;  /* 0x0000000000007941 */ /* 0x000fea0003800000 */
.L_x_11456:
[----:B------:R-:W-:Y:S01]  /*6630*/  ISETP.GT.U32.AND P2, PT, R169, 0x1d, PT ;  /* 0x0000001da900780c */ /* 0x000fe20003f44070 */
[----:B------:R-:W-:Y:S01]  /*6640*/  FADD.FTZ R167, R145, R182 ;  /* 0x000000b691a77221 */ /* 0x000fe20000010000 */
[----:B---3--:R3:W0:Y:S01]  /*6650*/  SHFL.DOWN PT, R131, R171, 0x2, 0x1f ;  /* 0x08401f00ab837f89 */ /* 0x00862200000e0000 */
[----:B-1----:R-:W-:Y:S01]  /*6660*/  FADD.FTZ R129, RZ, R7 ;  /* 0x00000007ff817221 */ /* 0x002fe20000010000 */
[----:B------:R-:W-:Y:S01]  /*6670*/  BSSY B0, `(.L_x_11458) ;  /* 0x0000012000007945 */ /* 0x000fe20003800000 */
[C---:B--2---:R-:W-:Y:S01]  /*6680*/  FMUL.FTZ R127, R180.reuse, R167 ;  /* 0x000000a7b47f7220 */ /* 0x044fe20000410000 */
[----:B------:R3:W1:Y:S01]  /*6690*/  SHFL.DOWN PT, R145, R154, 0x2, 0x1f ;  /* 0x08401f009a917f89 */ /* 0x00066200000e0000 */
[----:B------:R-:W-:-:S03]  /*66a0*/  FMUL.FTZ R7, R180, R129 ;  /* 0x00000081b4077220 */ /* 0x000fc60000410000 */
[----:B----4-:R3:W2:Y:S04]  /*66b0*/  SHFL.DOWN PT, R5, R173, 0x2, 0x1f ;  /* 0x08401f00ad057f89 */ /* 0x0106a800000e0000 */
[----:B------:R3:W4:Y:S01]  /*66c0*/  SHFL.DOWN PT, R177, R176, 0x2, 0x1f ;  /* 0x08401f00b0b17f89 */ /* 0x00072200000e0000 */
[----:B------:R-:W-:Y:S05]  /*66d0*/  @P2 BRA `(.L_x_11459) ;  /* 0x000000b000002947 */ /* 0x000fea0003800000 */
[C---:B----4-:R-:W-:Y:S02]  /*66e0*/  FMUL.FTZ R180, R154.reuse, R177 ;  /* 0x000000b19ab47220 */ /* 0x050fe40000410000 */
[C---:B-1----:R-:W-:Y:S02]  /*66f0*/  FMUL.FTZ R6, R154.reuse, R145 ;  /* 0x000000919a067220 */ /* 0x042fe40000410000 */
[-C--:B--2---:R-:W-:Y:S02]  /*6700*/  FMUL.FTZ R182, R154, R5.reuse ;  /* 0x000000059ab67220 */ /* 0x084fe40000410000 */
[----:B------:R-:W-:-:S02]  /*6710*/  FFMA.FTZ R180, R171, R5, -R180 ;  /* 0x00000005abb47223 */ /* 0x000fc400000108b4 */
[-C--:B0--3--:R-:W-:Y:S02]  /*6720*/  FMUL.FTZ R154, R154, R131.reuse ;  /* 0x000000839a9a7220 */ /* 0x089fe40000410000 */
[C---:B------:R-:W-:Y:S02]  /*6730*/  FFMA.FTZ R6, R171.reuse, R131, -R6 ;  /* 0x00000083ab067223 */ /* 0x040fe40000010806 */
[C---:B------:R-:W-:Y:S02]  /*6740*/  FFMA.FTZ R5, R171.reuse, R177, R182 ;  /* 0x000000b1ab057223 */ /* 0x040fe400000100b6 */
[----:B------:R-:W-:Y:S01]  /*6750*/  FFMA.FTZ R154, R171, R145, R154 ;  /* 0x00000091ab9a7223 */ /* 0x000fe2000001009a */
[----:B------:R-:W-:Y:S01]  /*6760*/  MOV R171, R6 ;  /* 0x0000000600ab7202 */ /* 0x000fe20000000f00 */
[----:B------:R-:W-:Y:S02]  /*6770*/  FADD.FTZ R173, R173, R180 ;  /* 0x000000b4adad7221 */ /* 0x000fe40000010000 */
[----:B------:R-:W-:-:S02]  /*6780*/  FADD.FTZ R176, R176, R5 ;  /* 0x00000005b0b07221 */ /* 0x000fc40000010000 */
.L_x_11459:
[----:B------:R-:W-:Y:S05]  /*6790*/  BSYNC B0 ;  /* 0x0000000000007941 */ /* 0x000fea0003800000 */
.L_x_11458:
[C---:B------:R-:W-:Y:S01]  /*67a0*/  FMUL.FTZ R6, R106.reuse, R167 ;  /* 0x000000a76a067220 */ /* 0x040fe20000410000 */
[----:B------:R-:W-:Y:S01]  /*67b0*/  ISETP.GT.U32.AND P2, PT, R169, 0x1b, PT ;  /* 0x0000001ba900780c */ /* 0x000fe20003f44070 */
[-C--:B--2---:R-:W-:Y:S01]  /*67c0*/  FMUL.FTZ R5, R106, R129.reuse ;  /* 0x000000816a057220 */ /* 0x084fe20000410000 */
[----:B-1----:R1:W2:Y:S01]  /*67d0*/  SHFL.DOWN PT, R145, R171, 0x4, 0x1f ;  /* 0x08801f00ab917f89 */ /* 0x0022a200000e0000 */
[----:B------:R-:W-:Y:S01]  /*67e0*/  FFMA.FTZ R6, R108, R129, R6 ;  /* 0x000000816c067223 */ /* 0x000fe20000010006 */
[----:B------:R-:W-:Y:S01]  /*67f0*/  BSSY B0, `(.L_x_11460) ;  /* 0x0000021000007945 */ /* 0x000fe20003800000 */
[C---:B------:R-:W-:Y:S01]  /*6800*/  FFMA.FTZ R180, R114.reuse, R167, -R7 ;  /* 0x000000a772b47223 */ /* 0x040fe20000010807 */
[----:B------:R1:W3:Y:S01]  /*6810*/  SHFL.DOWN PT, R181, R154, 0x4, 0x1f ;  /* 0x08801f009ab57f89 */ /* 0x0002e200000e0000 */
[----:B------:R-:W-:-:S02]  /*6820*/  FFMA.FTZ R114, R114, R129, R127 ;  /* 0x0000008172727223 */ /* 0x000fc4000001007f */
[----:B------:R-:W-:Y:S01]  /*6830*/  FFMA.FTZ R5, R108, R167, -R5 ;  /* 0x000000a76c057223 */ /* 0x000fe20000010805 */
[----:B------:R1:W4:Y:S01]  /*6840*/  SHFL.DOWN PT, R183, R176, 0x4, 0x1f ;  /* 0x08801f00b0b77f89 */ /* 0x00032200000e0000 */
[----:B------:R-:W-:Y:S02]  /*6850*/  FADD.FTZ R127, RZ, R6 ;  /* 0x00000006ff7f7221 */ /* 0x000fe40000010000 */
[----:B----4-:R-:W-:Y:S02]  /*6860*/  FFMA.FTZ R177, R113, R36, R5 ;  /* 0x0000002471b17223 */ /* 0x010fe40000010005 */
[----:B------:R-:W-:Y:S02]  /*6870*/  FMUL.FTZ R7, R23, R129 ;  /* 0x0000008117077220 */ /* 0x000fe40000410000 */
[----:B------:R-:W-:Y:S02]  /*6880*/  FMUL.FTZ R5, R178, R127 ;  /* 0x0000007fb2057220 */ /* 0x000fe40000410000 */
[----:B------:R-:W-:-:S02]  /*6890*/  FMUL.FTZ R182, R22, R129 ;  /* 0x0000008116b67220 */ /* 0x000fc40000410000 */
[-C--:B------:R-:W-:Y:S02]  /*68a0*/  FFMA.FTZ R184, R22, R167.reuse, -R7 ;  /* 0x000000a716b87223 */ /* 0x080fe40000010807 */
[----:B------:R-:W-:Y:S02]  /*68b0*/  FFMA.FTZ R186, R23, R167, R182 ;  /* 0x000000a717ba7223 */ /* 0x000fe400000100b6 */
[-C--:B------:R-:W-:Y:S02]  /*68c0*/  FMUL.FTZ R6, R178, R177.reuse ;  /* 0x000000b1b2067220 */ /* 0x080fe40000410000 */
[----:B------:R-:W-:Y:S02]  /*68d0*/  FFMA.FTZ R7, R4, R177, -R5 ;  /* 0x000000b104077223 */ /* 0x000fe40000010805 */
[----:B------:R1:W4:Y:S01]  /*68e0*/  SHFL.DOWN PT, R5, R173, 0x4, 0x1f ;  /* 0x08801f00ad057f89 */ /* 0x00032200000e0000 */
[C---:B------:R-:W-:Y:S02]  /*68f0*/  FFMA.FTZ R180, R179.reuse, R180, RZ ;  /* 0x000000b4b3b47223 */ /* 0x040fe400000100ff */
[----:B------:R-:W-:-:S02]  /*6900*/  FFMA.FTZ R182, -R179, R114, RZ ;  /* 0x00000072b3b67223 */ /* 0x000fc400000101ff */
[C---:B------:R-:W-:Y:S02]  /*6910*/  FMUL.FTZ R178, R179.reuse, R184 ;  /* 0x000000b8b3b27220 */ /* 0x040fe40000410000 */
[----:B------:R-:W-:Y:S02]  /*6920*/  FFMA.FTZ R179, -R179, R186, -RZ ;  /* 0x000000bab3b37223 */ /* 0x000fe400000109ff */
[----:B0-----:R-:W-:Y:S01]  /*6930*/  FFMA.FTZ R131, R4, R127, R6 ;  /* 0x0000007f04837223 */ /* 0x001fe20000010006 */
[----:B------:R-:W-:Y:S05]  /*6940*/  @P2 BRA `(.L_x_11461) ;  /* 0x000000b000002947 */ /* 0x000fea0003800000 */
[C---:B-123--:R-:W-:Y:S02]  /*6950*/  FMUL.FTZ R6, R154.reuse, R183 ;  /* 0x000000b79a067220 */ /* 0x04efe40000410000 */
[C---:B------:R-:W-:Y:S02]  /*6960*/  FMUL.FTZ R4, R154.reuse, R181 ;  /* 0x000000b59a047220 */ /* 0x040fe40000410000 */
[-C--:B----4-:R-:W-:Y:S02]  /*6970*/  FMUL.FTZ R114, R154, R5.reuse ;  /* 0x000000059a727220 */ /* 0x090fe40000410000 */
        /* <DEDUP_REMOVED lines=8> */
.L_x_11461:
[----:B-123--:R-:W-:Y:S05]  /*6a00*/  BSYNC B0 ;  /* 0x0000000000007941 */ /* 0x00efea0003800000 */
.L_x_11460:
[C---:B----4-:R-:W-:Y:S01]  /*6a10*/  FMUL.FTZ R5, R102.reuse, R177 ;  /* 0x000000b166057220 */ /* 0x050fe20000410000 */
[----:B------:R-:W-:Y:S01]  /*6a20*/  ISETP.GT.U32.AND P2, PT, R169, 0x17, PT ;  /* 0x00000017a900780c */ /* 0x000fe20003f44070 */
[-C--:B------:R-:W-:Y:S01]  /*6a30*/  FMUL.FTZ R4, R102, R127.reuse ;  /* 0x0000007f66047220 */ /* 0x080fe20000410000 */
[----:B------:R0:W1:Y:S01]  /*6a40*/  SHFL.DOWN PT, R183, R154, 0x8, 0x1f ;  /* 0x09001f009ab77f89 */ /* 0x00006200000e0000 */
[C---:B------:R-:W-:Y:S01]  /*6a50*/  FFMA.FTZ R5, R104.reuse, R127, R5 ;  /* 0x0000007f68057223 */ /* 0x040fe20000010005 */
[----:B------:R-:W-:Y:S01]  /*6a60*/  BSSY B0, `(.L_x_11462) ;  /* 0x0000020000007945 */ /* 0x000fe20003800000 */
[----:B------:R-:W-:Y:S01]  /*6a70*/  FFMA.FTZ R4, R104, R177, -R4 ;  /* 0x000000b168047223 */ /* 0x000fe20000010804 */
[----:B------:R0:W2:Y:S01]  /*6a80*/  SHFL.DOWN PT, R185, R176, 0x8, 0x1f ;  /* 0x09001f00b0b97f89 */ /* 0x0000a200000e0000 */
[----:B------:R-:W-:Y:S01]  /*6a90*/  FFMA.FTZ R182, -R175, R131, R182 ;  /* 0x00000083afb67223 */ /* 0x000fe200000101b6 */
[----:B------:R-:W-:Y:S01]  /*6aa0*/  ISETP.GE.OR P0, PT, R168, c[0x0][0x174], P0 ;  /* 0x00005d00a8007a0c */ /* 0x000fe20000706670 */
[----:B------:R-:W-:-:S02]  /*6ab0*/  FADD.FTZ R131, RZ, R5 ;  /* 0x00000005ff837221 */ /* 0x000fc40000010000 */
[----:B------:R-:W-:Y:S02]  /*6ac0*/  FFMA.FTZ R181, R115, R34, R4 ;  /* 0x0000002273b57223 */ /* 0x000fe40000010004 */
[----:B------:R-:W-:Y:S02]  /*6ad0*/  FMUL.FTZ R6, R23, R127 ;  /* 0x0000007f17067220 */ /* 0x000fe40000410000 */
[C---:B------:R-:W-:Y:S02]  /*6ae0*/  FMUL.FTZ R4, R174.reuse, R131 ;  /* 0x00000083ae047220 */ /* 0x040fe40000410000 */
[----:B------:R-:W-:Y:S02]  /*6af0*/  FMUL.FTZ R5, R174, R181 ;  /* 0x000000b5ae057220 */ /* 0x000fe40000410000 */
[C---:B------:R-:W-:Y:S02]  /*6b00*/  FMUL.FTZ R114, R22.reuse, R127 ;  /* 0x0000007f16727220 */ /* 0x040fe40000410000 */
[----:B------:R-:W-:-:S02]  /*6b10*/  FFMA.FTZ R6, R22, R177, -R6 ;  /* 0x000000b116067223 */ /* 0x000fc40000010806 */
[C---:B------:R-:W-:Y:S02]  /*6b20*/  FFMA.FTZ R145, R172.reuse, R181, -R4 ;  /* 0x000000b5ac917223 */ /* 0x040fe40000010804 */
[----:B------:R-:W-:Y:S02]  /*6b30*/  FFMA.FTZ R180, R175, R7, R180 ;  /* 0x00000007afb47223 */ /* 0x000fe400000100b4 */
[----:B------:R-:W-:Y:S01]  /*6b40*/  FFMA.FTZ R114, R23, R177, R114 ;  /* 0x000000b117727223 */ /* 0x000fe20000010072 */
[----:B------:R0:W3:Y:S01]  /*6b50*/  SHFL.DOWN PT, R7, R171, 0x8, 0x1f ;  /* 0x09001f00ab077f89 */ /* 0x0000e200000e0000 */
[----:B------:R-:W-:Y:S02]  /*6b60*/  FFMA.FTZ R172, R172, R131, R5 ;  /* 0x00000083acac7223 */ /* 0x000fe40000010005 */
[C---:B------:R-:W-:Y:S01]  /*6b70*/  FMUL.FTZ R174, R175.reuse, R6 ;  /* 0x00000006afae7220 */ /* 0x040fe20000410000 */
[----:B------:R0:W4:Y:S01]  /*6b80*/  SHFL.DOWN PT, R5, R173, 0x8, 0x1f ;  /* 0x09001f00ad057f89 */ /* 0x00012200000e0000 */
[----:B------:R-:W-:Y:S01]  /*6b90*/  FFMA.FTZ R175, -R175, R114, -RZ ;  /* 0x00000072afaf7223 */ /* 0x000fe200000109ff */
[----:B------:R-:W-:Y:S05]  /*6ba0*/  @P2 BRA `(.L_x_11463) ;  /* 0x000000b000002947 */ /* 0x000fea0003800000 */
[C---:B-12---:R-:W-:Y:S02]  /*6bb0*/  FMUL.FTZ R6, R154.reuse, R185 ;  /* 0x000000b99a067220 */ /* 0x046fe40000410000 */
[----:B------:R-:W-:-:S02]  /*6bc0*/  FMUL.FTZ R4, R154, R183 ;  /* 0x000000b79a047220 */ /* 0x000fc40000410000 */
[CC--:B----4-:R-:W-:Y:S02]  /*6bd0*/  FMUL.FTZ R114, R154.reuse, R5.reuse ;  /* 0x000000059a727220 */ /* 0x0d0fe40000410000 */
[C---:B------:R-:W-:Y:S02]  /*6be0*/  FFMA.FTZ R6, R171.reuse, R5, -R6 ;  /* 0x00000005ab067223 */ /* 0x040fe40000010806 */
[-C--:B0--3--:R-:W-:Y:S02]  /*6bf0*/  FMUL.FTZ R154, R154, R7.reuse ;  /* 0x000000079a9a7220 */ /* 0x089fe40000410000 */
[C---:B------:R-:W-:Y:S02]  /*6c00*/  FFMA.FTZ R4, R171.reuse, R7, -R4 ;  /* 0x00000007ab047223 */ /* 0x040fe40000010804 */
[C---:B------:R-:W-:Y:S02]  /*6c10*/  FFMA.FTZ R5, R171.reuse, R185, R114 ;  /* 0x000000b9ab057223 */ /* 0x040fe40000010072 */
[----:B------:R-:W-:Y:S01]  /*6c20*/  FFMA.FTZ R154, R171, R183, R154 ;  /* 0x000000b7ab9a7223 */ /* 0x000fe2000001009a */
[----:B------:R-:W-:Y:S01]  /*6c30*/  MOV R171, R4 ;  /* 0x0000000400ab7202 */ /* 0x000fe20000000f00 */
[----:B------:R-:W-:-:S02]  /*6c40*/  FADD.FTZ R173, R173, R6 ;  /* 0x00000006adad7221 */ /* 0x000fc40000010000 */
[----:B------:R-:W-:Y:S02]  /*6c50*/  FADD.FTZ R176, R176, R5 ;  /* 0x00000005b0b07221 */ /* 0x000fe40000010000 */
.L_x_11463:
[----:B-12---:R-:W-:Y:S05]  /*6c60*/  BSYNC B0 ;  /* 0x0000000000007941 */ /* 0x006fea0003800000 */
.L_x_11462:
[C---:B------:R-:W-:Y:S01]  /*6c70*/  FFMA.FTZ R183, R165.reuse, R145, R180 ;  /* 0x00000091a5b77223 */ /* 0x040fe200000100b4 */
[----:B----4-:R-:W-:Y:S01]  /*6c80*/  HFMA2.MMA R5, -RZ, RZ, 0, 0 ;  /* 0x00000000ff057435 */ /* 0x010fe200000001ff */
[C---:B------:R-:W-:Y:S01]  /*6c90*/  FMUL.FTZ R145, R112.reuse, R181 ;  /* 0x000000b570917220 */ /* 0x040fe20000410000 */
[----:B------:R-:W-:Y:S01]  /*6ca0*/  MOV R4, 0x3f800000 ;  /* 0x3f80000000047802 */ /* 0x000fe20000000f00 */
[-C--:B------:R-:W-:Y:S01]  /*6cb0*/  FMUL.FTZ R114, R112, R131.reuse ;  /* 0x0000008370727220 */ /* 0x080fe20000410000 */
[----:B---3--:R-:W-:Y:S01]  /*6cc0*/  CS2R R6, SRZ ;  /* 0x0000000000067805 */ /* 0x008fe2000001ff00 */
[----:B------:R-:W-:Y:S01]  /*6cd0*/  FFMA.FTZ R185, -R165, R172, R182 ;  /* 0x000000aca5b97223 */ /* 0x000fe200000101b6 */
[----:B------:R1:W2:Y:S01]  /*6ce0*/  SHFL.DOWN PT, R187, R171, 0x10, 0x1f ;  /* 0x0a001f00abbb7f89 */ /* 0x0002a200000e0000 */
[C---:B------:R-:W-:Y:S01]  /*6cf0*/  FFMA.FTZ R145, R110.reuse, R131, R145 ;  /* 0x000000836e917223 */ /* 0x040fe20000010091 */
[----:B------:R-:W-:Y:S01]  /*6d00*/  BSSY B0, `(.L_x_11464) ;  /* 0x000002f000007945 */ /* 0x000fe20003800000 */
[----:B------:R-:W-:Y:S01]  /*6d10*/  FFMA.FTZ R172, R110, R181, -R114 ;  /* 0x000000b56eac7223 */ /* 0x000fe20000010872 */
[----:B------:R1:W3:Y:S01]  /*6d20*/  @!P0 LDS.128 R4, [R93.X16+0x21b0] ;  /* 0x0021b0005d048984 */ /* 0x0002e2000000cc00 */
[----:B------:R-:W-:Y:S01]  /*6d30*/  FADD.FTZ R114, RZ, R145 ;  /* 0x00000091ff727221 */ /* 0x000fe20000010000 */
[----:B------:R-:W-:Y:S01]  /*6d40*/  ISETP.GT.U32.AND P0, PT, R169, 0xf, PT ;  /* 0x0000000fa900780c */ /* 0x000fe20003f04070 */
[----:B------:R-:W-:Y:S01]  /*6d50*/  FFMA.FTZ R172, R117, R32, R172 ;  /* 0x0000002075ac7223 */ /* 0x000fe200000100ac */
[----:B------:R1:W4:Y:S01]  /*6d60*/  SHFL.DOWN PT, R189, R154, 0x10, 0x1f ;  /* 0x0a001f009abd7f89 */ /* 0x00032200000e0000 */
[----:B------:R-:W-:-:S02]  /*6d70*/  FMUL.FTZ R145, R163, R114 ;  /* 0x00000072a3917220 */ /* 0x000fc40000410000 */
[-C--:B------:R-:W-:Y:S01]  /*6d80*/  FMUL.FTZ R184, R163, R172.reuse ;  /* 0x000000aca3b87220 */ /* 0x080fe20000410000 */
[----:B------:R1:W0:Y:S01]  /*6d90*/  SHFL.DOWN PT, R191, R176, 0x10, 0x1f ;  /* 0x0a001f00b0bf7f89 */ /* 0x00022200000e0000 */
[-C--:B------:R-:W-:Y:S02]  /*6da0*/  FMUL.FTZ R180, R23, R131.reuse ;  /* 0x0000008317b47220 */ /* 0x080fe40000410000 */
[C---:B------:R-:W-:Y:S02]  /*6db0*/  FFMA.FTZ R145, R161.reuse, R172, -R145 ;  /* 0x000000aca1917223 */ /* 0x040fe40000010891 */
[----:B------:R-:W-:Y:S02]  /*6dc0*/  FFMA.FTZ R184, R161, R114, R184 ;  /* 0x00000072a1b87223 */ /* 0x000fe400000100b8 */
[C---:B------:R-:W-:Y:S02]  /*6dd0*/  FMUL.FTZ R182, R22.reuse, R131 ;  /* 0x0000008316b67220 */ /* 0x040fe40000410000 */
[----:B------:R-:W-:-:S02]  /*6de0*/  FFMA.FTZ R180, R22, R181, -R180 ;  /* 0x000000b516b47223 */ /* 0x000fc400000108b4 */
[C---:B------:R-:W-:Y:S02]  /*6df0*/  FMUL.FTZ R161, R23.reuse, R114 ;  /* 0x0000007217a17220 */ /* 0x040fe40000410000 */
[----:B------:R-:W-:Y:S02]  /*6e00*/  FFMA.FTZ R190, R160, R145, R183 ;  /* 0x00000091a0be7223 */ /* 0x000fe400000100b7 */
[----:B------:R-:W-:Y:S02]  /*6e10*/  FFMA.FTZ R182, R23, R181, R182 ;  /* 0x000000b517b67223 */ /* 0x000fe400000100b6 */
[----:B------:R-:W-:Y:S02]  /*6e20*/  FMUL.FTZ R163, R165, R180 ;  /* 0x000000b4a5a37220 */ /* 0x000fe40000410000 */
[C---:B------:R-:W-:Y:S02]  /*6e30*/  FFMA.FTZ R183, R22.reuse, R172, -R161 ;  /* 0x000000ac16b77223 */ /* 0x040fe400000108a1 */
[----:B------:R-:W-:-:S02]  /*6e40*/  FMUL.FTZ R180, R22, R114 ;  /* 0x0000007216b47220 */ /* 0x000fc40000410000 */
[C---:B------:R-:W-:Y:S02]  /*6e50*/  FMUL.FTZ R161, R135.reuse, R172 ;  /* 0x000000ac87a17220 */ /* 0x040fe40000410000 */
[----:B------:R-:W-:Y:S02]  /*6e60*/  FMUL.FTZ R145, R135, R114 ;  /* 0x0000007287917220 */ /* 0x000fe40000410000 */
[----:B------:R-:W-:Y:S02]  /*6e70*/  FFMA.FTZ R165, -R165, R182, -RZ ;  /* 0x000000b6a5a57223 */ /* 0x000fe400000109ff */
[----:B------:R-:W-:Y:S02]  /*6e80*/  FFMA.FTZ R192, -R160, R184, R185 ;  /* 0x000000b8a0c07223 */ /* 0x000fe400000101b9 */
[----:B------:R-:W-:Y:S02]  /*6e90*/  FFMA.FTZ R185, R23, R172, R180 ;  /* 0x000000ac17b97223 */ /* 0x000fe400000100b4 */
[----:B------:R-:W-:-:S02]  /*6ea0*/  FFMA.FTZ R182, R133, R114, R161 ;  /* 0x0000007285b67223 */ /* 0x000fc400000100a1 */
[----:B------:R-:W-:Y:S02]  /*6eb0*/  FFMA.FTZ R161, R133, R172, -R145 ;  /* 0x000000ac85a17223 */ /* 0x000fe40000010891 */
[C---:B------:R-:W-:Y:S02]  /*6ec0*/  FMUL.FTZ R180, R160.reuse, R183 ;  /* 0x000000b7a0b47220 */ /* 0x040fe40000410000 */
[----:B------:R-:W-:Y:S02]  /*6ed0*/  FFMA.FTZ R160, -R160, R185, -RZ ;  /* 0x000000b9a0a07223 */ /* 0x000fe400000109ff */
[----:B------:R-:W-:Y:S01]  /*6ee0*/  FADD.FTZ R145, RZ, R182 ;  /* 0x000000b6ff917221 */ /* 0x000fe20000010000 */
[----:B------:R1:W0:Y:S01]  /*6ef0*/  SHFL.DOWN PT, R185, R173, 0x10, 0x1f ;  /* 0x0a001f00adb97f89 */ /* 0x00022200000e0000 */
[----:B------:R-:W-:Y:S02]  /*6f00*/  FFMA.FTZ R161, R119, R30, R161 ;  /* 0x0000001e77a17223 */ /* 0x000fe400000100a1 */
[----:B------:R-:W-:-:S02]  /*6f10*/  FMUL.FTZ R182, R118, R145 ;  /* 0x0000009176b67220 */ /* 0x000fc40000410000 */
[----:B------:R-:W-:Y:S01]  /*6f20*/  FMUL.FTZ R183, R118, R161 ;  /* 0x000000a176b77220 */ /* 0x000fe20000410000 */
[----:B------:R-:W-:Y:S05]  /*6f30*/  @P0 BRA `(.L_x_11465) ;  /* 0x000000b000000947 */ /* 0x000fea0003800000 */
[C---:B0-234-:R-:W-:Y:S02]  /*6f40*/  FMUL.FTZ R186, R154.reuse, R191 ;  /* 0x000000bf9aba7220 */ /* 0x05dfe40000410000 */
[C---:B------:R-:W-:Y:S02]  /*6f50*/  FMUL.FTZ R184, R154.reuse, R189 ;  /* 0x000000bd9ab87220 */ /* 0x040fe40000410000 */
[CC--:B------:R-:W-:Y:S02]  /*6f60*/  FMUL.FTZ R188, R154.reuse, R185.reuse ;  /* 0x000000b99abc7220 */ /* 0x0c0fe40000410000 */
[C---:B------:R-:W-:Y:S02]  /*6f70*/  FFMA.FTZ R186, R171.reuse, R185, -R186 ;  /* 0x000000b9abba7223 */ /* 0x040fe400000108ba */
[-C--:B-1----:R-:W-:Y:S02]  /*6f80*/  FMUL.FTZ R154, R154, R187.reuse ;  /* 0x000000bb9a9a7220 */ /* 0x082fe40000410000 */
[----:B------:R-:W-:-:S02]  /*6f90*/  FFMA.FTZ R184, R171, R187, -R184 ;  /* 0x000000bbabb87223 */ /* 0x000fc400000108b8 */
[C---:B------:R-:W-:Y:S02]  /*6fa0*/  FFMA.FTZ R185, R171.reuse, R191, R188 ;  /* 0x000000bfabb97223 */ /* 0x040fe400000100bc */
[----:B------:R-:W-:Y:S01]  /*6fb0*/  FFMA.FTZ R154, R171, R189, R154 ;  /* 0x000000bdab9a7223 */ /* 0x000fe2000001009a */
[----:B------:R-:W-:Y:S01]  /*6fc0*/  MOV R171, R184 ;  /* 0x000000b800ab7202 */ /* 0x000fe20000000f00 */
[----:B------:R-:W-:Y:S02]  /*6fd0*/  FADD.FTZ R173, R173, R186 ;  /* 0x000000baadad7221 */ /* 0x000fe40000010000 */
[----:B------:R-:W-:Y:S02]  /*6fe0*/  FADD.FTZ R176, R176, R185 ;  /* 0x000000b9b0b07221 */ /* 0x000fe40000010000 */
.L_x_11465:
[----:B--234-:R-:W-:Y:S05]  /*6ff0*/  BSYNC B0 ;  /* 0x0000000000007941 */ /* 0x01cfea0003800000 */
.L_x_11464:
[C---:B------:R-:W-:Y:S01]  /*7000*/  FFMA.FTZ R183, R116.reuse, R145, R183 ;  /* 0x0000009174b77223 */ /* 0x040fe200000100b7 */
[----:B0-----:R-:W-:Y:S01]  /*7010*/  SHFL.DOWN PT, R191, R171, 0x1, 0x1f ;  /* 0x08201f00abbf7f89 */ /* 0x001fe200000e0000 */
[----:B------:R-:W-:Y:S01]  /*7020*/  FFMA.FTZ R182, R116, R161, -R182 ;  /* 0x000000a174b67223 */ /* 0x000fe200000108b6 */
[----:B------:R-:W-:Y:S01]  /*7030*/  ISETP.NE.AND P0, PT, R68, RZ, PT ;  /* 0x000000ff4400720c */ /* 0x000fe20003f05270 */
[C---:B------:R-:W-:Y:S01]  /*7040*/  FMUL.FTZ R184, R159.reuse, R145 ;  /* 0x000000919fb87220 */ /* 0x040fe20000410000 */
[----:B------:R-:W-:Y:S01]  /*7050*/  SHFL.DOWN PT, R193, R173, 0x1, 0x1f ;  /* 0x08201f00adc17f89 */ /* 0x000fe200000e0000 */
[----:B------:R-:W-:Y:S01]  /*7060*/  FMUL.FTZ R185, R159, R161 ;  /* 0x000000a19fb97220 */ /* 0x000fe20000410000 */
[----:B------:R-:W-:Y:S01]  /*7070*/  BSSY B0, `(.L_x_11466) ;  /* 0x00000ff000007945 */ /* 0x000fe20003800000 */
[----:B------:R-:W-:Y:S01]  /*7080*/  FADD.FTZ R159, RZ, R183 ;  /* 0x000000b7ff9f7221 */ /* 0x000fe20000010000 */
[----:B------:R-:W-:Y:S01]  /*7090*/  SHFL.DOWN PT, R194, R176, 0x1, 0x1f ;  /* 0x08201f00b0c27f89 */ /* 0x000fe200000e0000 */
[----:B------:R-:W-:-:S02]  /*70a0*/  FFMA.FTZ R183, R121, R28, R182 ;  /* 0x0000001c79b77223 */ /* 0x000fc400000100b6 */
[C---:B------:R-:W-:Y:S01]  /*70b0*/  FFMA.FTZ R184, R158.reuse, R161, -R184 ;  /* 0x000000a19eb87223 */ /* 0x040fe200000108b8 */
[----:B-1----:R-:W-:Y:S01]  /*70c0*/  SHFL.IDX PT, R171, R171, RZ, 0x1f ;  /* 0x00001fffabab7589 */ /* 0x002fe200000e0000 */
[C---:B------:R-:W-:Y:S02]  /*70d0*/  FMUL.FTZ R182, R155.reuse, R159 ;  /* 0x0000009f9bb67220 */ /* 0x040fe40000410000 */
[----:B------:R-:W-:Y:S01]  /*70e0*/  FMUL.FTZ R186, R155, R183 ;  /* 0x000000b79bba7220 */ /* 0x000fe20000410000 */
[----:B------:R-:W-:Y:S01]  /*70f0*/  SHFL.IDX PT, R173, R173, RZ, 0x1f ;  /* 0x00001fffadad7589 */ /* 0x000fe200000e0000 */
[-C--:B------:R-:W-:Y:S02]  /*7100*/  FFMA.FTZ R185, R158, R145.reuse, R185 ;  /* 0x000000919eb97223 */ /* 0x080fe400000100b9 */
[----:B------:R-:W-:Y:S01]  /*7110*/  FFMA.FTZ R187, R157, R184, R190 ;  /* 0x000000b89dbb7223 */ /* 0x000fe200000100be */
[----:B------:R-:W-:Y:S01]  /*7120*/  SHFL.IDX PT, R176, R176, RZ, 0x1f ;  /* 0x00001fffb0b07589 */ /* 0x000fe200000e0000 */
[----:B------:R-:W-:-:S02]  /*7130*/  FMUL.FTZ R158, R23, R145 ;  /* 0x00000091179e7220 */ /* 0x000fc40000410000 */
[C---:B------:R-:W-:Y:S02]  /*7140*/  FFMA.FTZ R184, R156.reuse, R183, -R182 ;  /* 0x000000b79cb87223 */ /* 0x040fe400000108b6 */
[----:B------:R-:W-:Y:S02]  /*7150*/  FFMA.FTZ R155, -R157, R185, R192 ;  /* 0x000000b99d9b7223 */ /* 0x000fe400000101c0 */
[----:B------:R-:W-:Y:S01]  /*7160*/  FFMA.FTZ R188, R156, R159, R186 ;  /* 0x0000009f9cbc7223 */ /* 0x000fe200000100ba */
[----:B------:R-:W-:Y:S01]  /*7170*/  SHFL.DOWN PT, R192, R154, 0x1, 0x1f ;  /* 0x08201f009ac07f89 */ /* 0x000fe200000e0000 */
[C---:B------:R-:W-:Y:S02]  /*7180*/  FMUL.FTZ R182, R22.reuse, R145 ;  /* 0x0000009116b67220 */ /* 0x040fe40000410000 */
[-C--:B------:R-:W-:Y:S01]  /*7190*/  FFMA.FTZ R156, R22, R161.reuse, -R158 ;  /* 0x000000a1169c7223 */ /* 0x080fe2000001089e */
[----:B------:R-:W0:Y:S01]  /*71a0*/  SHFL.IDX PT, R186, R7, RZ, 0x1f ;  /* 0x00001fff07ba7589 */ /* 0x000e2200000e0000 */
[----:B------:R-:W-:-:S02]  /*71b0*/  FFMA.FTZ R158, R23, R161, R182 ;  /* 0x000000a1179e7223 */ /* 0x000fc400000100b6 */
[C---:B------:R-:W-:Y:S01]  /*71c0*/  FMUL.FTZ R156, R157.reuse, R156 ;  /* 0x0000009c9d9c7220 */ /* 0x040fe20000410000 */
[----:B------:R-:W1:Y:S01]  /*71d0*/  SHFL.IDX PT, R185, R6, RZ, 0x1f ;  /* 0x00001fff06b97589 */ /* 0x000e6200000e0000 */
[----:B------:R-:W-:Y:S02]  /*71e0*/  FFMA.FTZ R158, -R157, R158, -RZ ;  /* 0x0000009e9d9e7223 */ /* 0x000fe400000109ff */
[----:B------:R-:W-:Y:S01]  /*71f0*/  FMUL.FTZ R157, R122, R183 ;  /* 0x000000b77a9d7220 */ /* 0x000fe20000410000 */
[----:B------:R-:W2:Y:S01]  /*7200*/  SHFL.IDX PT, R154, R154, RZ, 0x1f ;  /* 0x00001fff9a9a7589 */ /* 0x000ea200000e0000 */
[C---:B------:R-:W-:Y:S02]  /*7210*/  FFMA.FTZ R184, R140.reuse, R184, R187 ;  /* 0x000000b88cb87223 */ /* 0x040fe400000100bb */
[----:B------:R-:W-:Y:S02]  /*7220*/  FFMA.FTZ R188, -R140, R188, R155 ;  /* 0x000000bc8cbc7223 */ /* 0x000fe4000001019b */
[----:B------:R-:W-:-:S02]  /*7230*/  FMUL.FTZ R155, R122, R159 ;  /* 0x0000009f7a9b7220 */ /* 0x000fc40000410000 */
[-C--:B------:R-:W-:Y:S02]  /*7240*/  FMUL.FTZ R187, R23, R159.reuse ;  /* 0x0000009f17bb7220 */ /* 0x080fe40000410000 */
[C---:B------:R-:W-:Y:S02]  /*7250*/  FFMA.FTZ R182, R120.reuse, R159, R157 ;  /* 0x0000009f78b67223 */ /* 0x040fe4000001009d */
[----:B------:R-:W-:Y:S02]  /*7260*/  FFMA.FTZ R157, R120, R183, -R155 ;  /* 0x000000b7789d7223 */ /* 0x000fe4000001089b */
[C---:B------:R-:W-:Y:S02]  /*7270*/  FMUL.FTZ R190, R22.reuse, R159 ;  /* 0x0000009f16be7220 */ /* 0x040fe40000410000 */
[----:B------:R-:W-:Y:S02]  /*7280*/  FFMA.FTZ R187, R22, R183, -R187 ;  /* 0x000000b716bb7223 */ /* 0x000fe400000108bb */
[----:B------:R-:W-:-:S02]  /*7290*/  FADD.FTZ R155, RZ, R182 ;  /* 0x000000b6ff9b7221 */ /* 0x000fc40000010000 */
[----:B------:R-:W-:Y:S02]  /*72a0*/  FFMA.FTZ R157, R123, R26, R157 ;  /* 0x0000001a7b9d7223 */ /* 0x000fe4000001009d */
[----:B------:R-:W-:Y:S02]  /*72b0*/  FFMA.FTZ R189, R23, R183, R190 ;  /* 0x000000b717bd7223 */ /* 0x000fe400000100be */
[----:B------:R-:W-:Y:S02]  /*72c0*/  FMUL.FTZ R182, R140, R187 ;  /* 0x000000bb8cb67220 */ /* 0x000fe40000410000 */
[C---:B------:R-:W-:Y:S02]  /*72d0*/  FMUL.FTZ R187, R144.reuse, R155 ;  /* 0x0000009b90bb7220 */ /* 0x040fe40000410000 */
[----:B------:R-:W-:Y:S02]  /*72e0*/  FMUL.FTZ R190, R144, R157 ;  /* 0x0000009d90be7220 */ /* 0x000fe40000410000 */
[----:B------:R-:W-:-:S02]  /*72f0*/  FFMA.FTZ R140, -R140, R189, -RZ ;  /* 0x000000bd8c8c7223 */ /* 0x000fc400000109ff */
[-C--:B0-----:R-:W-:Y:S02]  /*7300*/  @P1 FMUL.FTZ R144, R192, R186.reuse ;  /* 0x000000bac0901220 */ /* 0x081fe40000410000 */
[----:B------:R-:W-:Y:S02]  /*7310*/  FFMA.FTZ R189, R142, R157, -R187 ;  /* 0x0000009d8ebd7223 */ /* 0x000fe400000108bb */
[-C--:B-1----:R-:W-:Y:S02]  /*7320*/  @P1 FMUL.FTZ R187, R192, R185.reuse ;  /* 0x000000b9c0bb1220 */ /* 0x082fe40000410000 */
[C---:B------:R-:W-:Y:S02]  /*7330*/  @P1 FFMA.FTZ R144, R191.reuse, R185, -R144 ;  /* 0x000000b9bf901223 */ /* 0x040fe40000010890 */
[----:B------:R-:W-:Y:S02]  /*7340*/  @P1 FFMA.FTZ R187, R191, R186, R187 ;  /* 0x000000babfbb1223 */ /* 0x000fe400000100bb */
[----:B------:R-:W-:-:S02]  /*7350*/  @P1 FADD.FTZ R185, R193, R144 ;  /* 0x00000090c1b91221 */ /* 0x000fc40000010000 */
[----:B------:R-:W-:Y:S02]  /*7360*/  @P1 FADD.FTZ R186, R194, R187 ;  /* 0x000000bbc2ba1221 */ /* 0x000fe40000010000 */
[----:B------:R-:W-:Y:S02]  /*7370*/  FFMA.FTZ R190, R142, R155, R190 ;  /* 0x0000009b8ebe7223 */ /* 0x000fe400000100be */
[-C--:B------:R-:W-:Y:S02]  /*7380*/  FMUL.FTZ R187, R185, -R25.reuse ;  /* 0x80000019b9bb7220 */ /* 0x080fe40000410000 */
[----:B------:R-:W-:Y:S02]  /*7390*/  FMUL.FTZ R25, R186, -R25 ;  /* 0x80000019ba197220 */ /* 0x000fe40000410000 */
[C---:B------:R-:W-:Y:S02]  /*73a0*/  FFMA.FTZ R192, R139.reuse, R189, R184 ;  /* 0x000000bd8bc07223 */ /* 0x040fe400000100b8 */
[----:B------:R-:W-:-:S02]  /*73b0*/  FFMA.FTZ R184, -R139, R190, R188 ;  /* 0x000000be8bb87223 */ /* 0x000fc400000101bc */
[-C--:B------:R-:W-:Y:S02]  /*73c0*/  FMUL.FTZ R142, R23, R155.reuse ;  /* 0x0000009b178e7220 */ /* 0x080fe40000410000 */
[----:B------:R-:W-:Y:S02]  /*73d0*/  FMUL.FTZ R144, R22, R155 ;  /* 0x0000009b16907220 */ /* 0x000fe40000410000 */
[-C--:B------:R-:W-:Y:S02]  /*73e0*/  FFMA.FTZ R188, R186, R24.reuse, R187 ;  /* 0x00000018babc7223 */ /* 0x080fe400000100bb */
[----:B------:R-:W-:Y:S02]  /*73f0*/  FFMA.FTZ R186, R185, R24, -R25 ;  /* 0x00000018b9ba7223 */ /* 0x000fe40000010819 */
[-C--:B------:R-:W-:Y:S02]  /*7400*/  FFMA.FTZ R142, R22, R157.reuse, -R142 ;  /* 0x0000009d168e7223 */ /* 0x080fe4000001088e */
[----:B------:R-:W-:-:S02]  /*7410*/  FFMA.FTZ R144, R23, R157, R144 ;  /* 0x0000009d17907223 */ /* 0x000fc40000010090 */
[----:B------:R-:W-:Y:S02]  /*7420*/  FADD.FTZ R143, -R143, R188 ;  /* 0x000000bc8f8f7221 */ /* 0x000fe40000010100 */
[C---:B------:R-:W-:Y:S02]  /*7430*/  FMUL.FTZ R25, R126.reuse, R157 ;  /* 0x0000009d7e197220 */ /* 0x040fe40000410000 */
[----:B------:R-:W-:Y:S02]  /*7440*/  FADD.FTZ R141, R141, R186 ;  /* 0x000000ba8d8d7221 */ /* 0x000fe40000010000 */
[C---:B------:R-:W-:Y:S02]  /*7450*/  FMUL.FTZ R142, R139.reuse, R142 ;  /* 0x0000008e8b8e7220 */ /* 0x040fe40000410000 */
[----:B------:R-:W-:Y:S02]  /*7460*/  FFMA.FTZ R144, -R139, R144, -RZ ;  /* 0x000000908b907223 */ /* 0x000fe400000109ff */
[----:B------:R-:W-:-:S02]  /*7470*/  FMUL.FTZ R24, R126, R155 ;  /* 0x0000009b7e187220 */ /* 0x000fc40000410000 */
[----:B------:R-:W-:Y:S02]  /*7480*/  FMUL.FTZ R139, R126, -R143 ;  /* 0x8000008f7e8b7220 */ /* 0x000fe40000410000 */
[----:B------:R-:W-:Y:S02]  /*7490*/  FFMA.FTZ R25, R124, R155, R25 ;  /* 0x0000009b7c197223 */ /* 0x000fe40000010019 */
[----:B------:R-:W-:Y:S02]  /*74a0*/  FMUL.FTZ R186, R126, -R141 ;  /* 0x8000008d7eba7220 */ /* 0x000fe40000410000 */
[C---:B------:R-:W-:Y:S02]  /*74b0*/  FFMA.FTZ R24, R124.reuse, R157, -R24 ;  /* 0x0000009d7c187223 */ /* 0x040fe40000010818 */
[----:B------:R-:W-:Y:S02]  /*74c0*/  FFMA.FTZ R126, R124, R141, -R139 ;  /* 0x0000008d7c7e7223 */ /* 0x000fe4000001088b */
[----:B------:R-:W-:-:S02]  /*74d0*/  FADD.FTZ R25, RZ, R25 ;  /* 0x00000019ff197221 */ /* 0x000fc40000010000 */
[----:B------:R-:W-:Y:S02]  /*74e0*/  FFMA.FTZ R139, R124, R143, R186 ;  /* 0x0000008f7c8b7223 */ /* 0x000fe400000100ba */
[----:B------:R-:W-:Y:S02]  /*74f0*/  FFMA.FTZ R185, R125, R0, R24 ;  /* 0x000000007db97223 */ /* 0x000fe40000010018 */
[----:B------:R-:W-:Y:S02]  /*7500*/  FMUL.FTZ R24, R130, R25 ;  /* 0x0000001982187220 */ /* 0x000fe40000410000 */
[----:B------:R-:W-:Y:S02]  /*7510*/  FADD.FTZ R139, -R134, R139 ;  /* 0x0000008b868b7221 */ /* 0x000fe40000010100 */
[----:B------:R-:W-:Y:S02]  /*7520*/  FADD.FTZ R137, R137, R126 ;  /* 0x0000007e89897221 */ /* 0x000fe40000010000 */
[----:B------:R-:W-:-:S02]  /*7530*/  FFMA.FTZ R191, R132, R185, -R24 ;  /* 0x000000b984bf7223 */ /* 0x000fc40000010818 */
[C---:B------:R-:W-:Y:S02]  /*7540*/  FMUL.FTZ R24, R122.reuse, -R139 ;  /* 0x8000008b7a187220 */ /* 0x040fe40000410000 */
[----:B------:R-:W-:Y:S02]  /*7550*/  FMUL.FTZ R122, R122, -R137 ;  /* 0x800000897a7a7220 */ /* 0x000fe40000410000 */
[----:B------:R-:W-:Y:S02]  /*7560*/  FMUL.FTZ R126, R22, R25 ;  /* 0x00000019167e7220 */ /* 0x000fe40000410000 */
[C---:B------:R-:W-:Y:S02]  /*7570*/  FFMA.FTZ R187, R120.reuse, R137, -R24 ;  /* 0x0000008978bb7223 */ /* 0x040fe40000010818 */
[----:B------:R-:W-:Y:S02]  /*7580*/  FFMA.FTZ R189, R120, R139, R122 ;  /* 0x0000008b78bd7223 */ /* 0x000fe4000001007a */
        /* <DEDUP_REMOVED lines=8> */
[----:B--2---:R-:W-:Y:S02]  /*7610*/  FMUL.FTZ R118, R154, R6 ;  /* 0x000000069a767220 */ /* 0x004fe40000410000 */
[----:B------:R-:W-:Y:S02]  /*7620*/  FADD.FTZ R24, -R151, R24 ;  /* 0x0000001897187221 */ /* 0x000fe40000010100 */
[----:B------:R-:W-:Y:S02]  /*7630*/  FADD.FTZ R150, R150, R189 ;  /* 0x000000bd96967221 */ /* 0x000fe40000010000 */
[-C--:B------:R-:W-:Y:S02]  /*7640*/  FMUL.FTZ R116, R154, R7.reuse ;  /* 0x000000079a747220 */ /* 0x080fe40000410000 */
[----:B------:R-:W-:-:S02]  /*7650*/  FFMA.FTZ R7, R171, R7, R118 ;  /* 0x00000007ab077223 */ /* 0x000fc40000010076 */
[C---:B------:R-:W-:Y:S02]  /*7660*/  FMUL.FTZ R118, R135.reuse, -R24 ;  /* 0x8000001887767220 */ /* 0x040fe40000410000 */
[-C--:B------:R-:W-:Y:S02]  /*7670*/  FMUL.FTZ R135, R135, -R150.reuse ;  /* 0x8000009687877220 */ /* 0x080fe40000410000 */
[C---:B------:R-:W-:Y:S02]  /*7680*/  FFMA.FTZ R118, R133.reuse, R150, -R118 ;  /* 0x0000009685767223 */ /* 0x040fe40000010876 */
[----:B------:R-:W-:Y:S02]  /*7690*/  FFMA.FTZ R133, R133, R24, R135 ;  /* 0x0000001885857223 */ /* 0x000fe40000010087 */
[----:B------:R-:W-:Y:S02]  /*76a0*/  FFMA.FTZ R116, R171, R6, -R116 ;  /* 0x00000006ab747223 */ /* 0x000fe40000010874 */
[----:B------:R-:W-:-:S02]  /*76b0*/  FMUL.FTZ R6, R154, R5 ;  /* 0x000000059a067220 */ /* 0x000fc40000410000 */
[----:B------:R-:W-:Y:S01]  /*76c0*/  FADD.FTZ R149, R149, R118 ;  /* 0x0000007695957221 */ /* 0x000fe20000010000 */
[----:B------:R-:W-:Y:S01]  /*76d0*/  SHF.L.U32 R118, R68, 0x4, RZ ;  /* 0x0000000444767819 */ /* 0x000fe200000006ff */
[----:B------:R-:W-:Y:S02]  /*76e0*/  FADD.FTZ R133, -R148, R133 ;  /* 0x0000008594857221 */ /* 0x000fe40000010100 */
[-C--:B------:R-:W-:Y:S02]  /*76f0*/  FMUL.FTZ R154, R154, R4.reuse ;  /* 0x000000049a9a7220 */ /* 0x080fe40000410000 */
[----:B------:R-:W-:Y:S02]  /*7700*/  FFMA.FTZ R4, R171, R4, -R6 ;  /* 0x00000004ab047223 */ /* 0x000fe40000010806 */
[----:B------:R-:W-:Y:S01]  /*7710*/  FADD.FTZ R6, R173, R116 ;  /* 0x00000074ad067221 */ /* 0x000fe20000010000 */
[----:B------:R-:W-:Y:S01]  /*7720*/  LEA.HI.SX32 R173, R118, R118, 0x1b ;  /* 0x0000007676ad7211 */ /* 0x000fe200078fdaff */
[----:B------:R-:W-:-:S02]  /*7730*/  FMUL.FTZ R116, R112, -R133 ;  /* 0x8000008570747220 */ /* 0x000fc40000410000 */
[-C--:B------:R-:W-:Y:S02]  /*7740*/  FMUL.FTZ R118, R112, -R149.reuse ;  /* 0x8000009570767220 */ /* 0x080fe40000410000 */
[C---:B------:R-:W-:Y:S02]  /*7750*/  FFMA.FTZ R116, R110.reuse, R149, -R116 ;  /* 0x000000956e747223 */ /* 0x040fe40000010874 */
[----:B------:R-:W-:Y:S02]  /*7760*/  FFMA.FTZ R135, R110, R133, R118 ;  /* 0x000000856e877223 */ /* 0x000fe40000010076 */
[----:B------:R-:W-:Y:S02]  /*7770*/  FADD.FTZ R147, R147, R116 ;  /* 0x0000007493937221 */ /* 0x000fe40000010000 */
[----:B------:R-:W-:Y:S02]  /*7780*/  FADD.FTZ R135, -R146, R135 ;  /* 0x0000008792877221 */ /* 0x000fe40000010100 */
[----:B------:R-:W-:-:S02]  /*7790*/  FMUL.FTZ R110, R102, -R147 ;  /* 0x80000093666e7220 */ /* 0x000fc40000410000 */
[----:B------:R-:W-:Y:S02]  /*77a0*/  FMUL.FTZ R102, R102, -R135 ;  /* 0x8000008766667220 */ /* 0x000fe40000410000 */
[----:B------:R-:W-:Y:S02]  /*77b0*/  FFMA.FTZ R5, R171, R5, R154 ;  /* 0x00000005ab057223 */ /* 0x000fe4000001009a */
[C---:B------:R-:W-:Y:S02]  /*77c0*/  FFMA.FTZ R171, R104.reuse, R135, R110 ;  /* 0x0000008768ab7223 */ /* 0x040fe4000001006e */
[----:B------:R-:W-:Y:S02]  /*77d0*/  FFMA.FTZ R151, R104, R147, -R102 ;  /* 0x0000009368977223 */ /* 0x000fe40000010866 */
[----:B------:R-:W-:Y:S02]  /*77e0*/  FADD.FTZ R7, R176, R7 ;  /* 0x00000007b0077221 */ /* 0x000fe40000010000 */
[----:B------:R-:W-:-:S02]  /*77f0*/  FADD.FTZ R171, -R164, R171 ;  /* 0x000000aba4ab7221 */ /* 0x000fc40000010100 */
[----:B------:R-:W-:Y:S01]  /*7800*/  FADD.FTZ R151, R162, R151 ;  /* 0x00000097a2977221 */ /* 0x000fe20000010000 */
[----:B------:R0:W-:Y:S01]  /*7810*/  @!P0 STS.128 [R93.X16+0x21b0], R4 ;  /* 0x0021b0045d008388 */ /* 0x0001e2000000cc00 */
[-C--:B------:R-:W-:Y:S02]  /*7820*/  FFMA.FTZ R177, R113, -R36.reuse, R177 ;  /* 0x8000002471b17223 */ /* 0x080fe400000100b1 */
[----:B------:R-:W-:Y:S01]  /*7830*/  FMUL.FTZ R104, R151, R36 ;  /* 0x0000002497687220 */ /* 0x000fe20000410000 */
[----:B------:R1:W-:Y:S01]  /*7840*/  STS [R173.X4+0x434], R165 ;  /* 0x000434a5ad007388 */ /* 0x0003e20000004800 */
[----:B------:R-:W-:Y:S02]  /*7850*/  FFMA.FTZ R167, R111, -R38, R167 ;  /* 0x800000266fa77223 */ /* 0x000fe400000100a7 */
[----:B------:R-:W-:Y:S01]  /*7860*/  FFMA.FTZ R181, R115, -R34, R181 ;  /* 0x8000002273b57223 */ /* 0x000fe200000100b5 */
[----:B------:R2:W-:Y:S01]  /*7870*/  STS [R173.X4+0x430], R163 ;  /* 0x000430a3ad007388 */ /* 0x0005e20000004800 */
[----:B------:R-:W-:-:S02]  /*7880*/  FFMA.FTZ R172, R117, -R32, R172 ;  /* 0x8000002075ac7223 */ /* 0x000fc400000100ac */
[----:B------:R-:W-:Y:S01]  /*7890*/  FFMA.FTZ R161, R119, -R30, R161 ;  /* 0x8000001e77a17223 */ /* 0x000fe200000100a1 */
[----:B------:R3:W-:Y:S01]  /*78a0*/  STS [R173.X4+0x420], R178 ;  /* 0x000420b2ad007388 */ /* 0x0007e20000004800 */
[----:B------:R-:W-:Y:S02]  /*78b0*/  FMUL.FTZ R120, R187, R28 ;  /* 0x0000001cbb787220 */ /* 0x000fe40000410000 */
[----:B------:R-:W-:Y:S01]  /*78c0*/  FMUL.FTZ R130, R130, R185 ;  /* 0x000000b982827220 */ /* 0x000fe20000410000 */
[----:B------:R3:W-:Y:S01]  /*78d0*/  STS [R173.X4+0x424], R179 ;  /* 0x000424b3ad007388 */ /* 0x0007e20000004800 */
[C---:B0-----:R-:W-:Y:S02]  /*78e0*/  FMUL.FTZ R4, R106.reuse, -R171 ;  /* 0x800000ab6a047220 */ /* 0x041fe40000410000 */
[-C--:B------:R-:W-:Y:S01]  /*78f0*/  FMUL.FTZ R106, R106, -R151.reuse ;  /* 0x800000976a6a7220 */ /* 0x080fe20000410000 */
[----:B------:R3:W-:Y:S01]  /*7900*/  STS [R173.X4+0x428], R174 ;  /* 0x000428aead007388 */ /* 0x0007e20000004800 */
[----:B------:R-:W-:-:S02]  /*7910*/  FFMA.FTZ R5, R108, R151, -R4 ;  /* 0x000000976c057223 */ /* 0x000fc40000010804 */
[----:B------:R-:W-:Y:S01]  /*7920*/  FFMA.FTZ R106, R108, R171, R106 ;  /* 0x000000ab6c6a7223 */ /* 0x000fe2000001006a */
[----:B------:R3:W-:Y:S01]  /*7930*/  STS [R173.X4+0x42c], R175 ;  /* 0x00042cafad007388 */ /* 0x0007e20000004800 */
[----:B------:R-:W-:Y:S02]  /*7940*/  FADD.FTZ R152, R152, R5 ;  /* 0x0000000598987221 */ /* 0x000fe40000010000 */
[----:B------:R-:W-:Y:S01]  /*7950*/  FADD.FTZ R153, -R153, R106 ;  /* 0x0000006a99997221 */ /* 0x000fe20000010100 */
[----:B------:R3:W-:Y:S01]  /*7960*/  STS [R173.X4+0x438], R180 ;  /* 0x000438b4ad007388 */ /* 0x0007e20000004800 */
[----:B------:R-:W-:Y:S02]  /*7970*/  FMUL.FTZ R106, R171, R36 ;  /* 0x00000024ab6a7220 */ /* 0x000fe40000410000 */
[-C--:B------:R-:W-:Y:S01]  /*7980*/  FMUL.FTZ R4, R153, R38.reuse ;  /* 0x0000002699047220 */ /* 0x080fe20000410000 */
[----:B------:R3:W-:Y:S01]  /*7990*/  STS [R173.X4+0x43c], R160 ;  /* 0x00043ca0ad007388 */ /* 0x0007e20000004800 */
[----:B------:R-:W-:-:S02]  /*79a0*/  FMUL.FTZ R102, R152, R38 ;  /* 0x0000002698667220 */ /* 0x000fc40000410000 */
[----:B------:R-:W-:Y:S01]  /*79b0*/  FMUL.FTZ R7, R127, R104 ;  /* 0x000000687f077220 */ /* 0x000fe20000410000 */
[----:B------:R3:W-:Y:S01]  /*79c0*/  STS [R173.X4+0x440], R156 ;  /* 0x0004409cad007388 */ /* 0x0007e20000004800 */
[C---:B------:R-:W-:Y:S02]  /*79d0*/  FMUL.FTZ R5, R129.reuse, R4 ;  /* 0x0000000481057220 */ /* 0x040fe40000410000 */
[----:B------:R-:W-:Y:S01]  /*79e0*/  FMUL.FTZ R6, R129, R102 ;  /* 0x0000006681067220 */ /* 0x000fe20000410000 */
[----:B------:R3:W-:Y:S01]  /*79f0*/  STS [R173.X4+0x444], R158 ;  /* 0x0004449ead007388 */ /* 0x0007e20000004800 */
[-C--:B------:R-:W-:Y:S02]  /*7a00*/  FFMA.FTZ R7, R177, R106.reuse, -R7 ;  /* 0x0000006ab1077223 */ /* 0x080fe40000010807 */
[----:B------:R-:W-:Y:S01]  /*7a10*/  FMUL.FTZ R106, R127, R106 ;  /* 0x0000006a7f6a7220 */ /* 0x000fe20000410000 */
[----:B------:R3:W-:Y:S01]  /*7a20*/  STS [R173.X4+0x448], R182 ;  /* 0x000448b6ad007388 */ /* 0x0007e20000004800 */
[----:B------:R-:W-:-:S02]  /*7a30*/  FFMA.FTZ R5, R167, R102, R5 ;  /* 0x00000066a7057223 */ /* 0x000fc40000010005 */
[----:B------:R-:W-:Y:S01]  /*7a40*/  FMUL.FTZ R108, R135, R34 ;  /* 0x00000022876c7220 */ /* 0x000fe20000410000 */
[----:B------:R3:W-:Y:S01]  /*7a50*/  STS [R173.X4+0x44c], R140 ;  /* 0x00044c8cad007388 */ /* 0x0007e20000004800 */
[----:B------:R-:W-:Y:S02]  /*7a60*/  FFMA.FTZ R6, R167, R4, -R6 ;  /* 0x00000004a7067223 */ /* 0x000fe40000010806 */
[----:B------:R-:W-:Y:S01]  /*7a70*/  FFMA.FTZ R4, R177, R104, R106 ;  /* 0x00000068b1047223 */ /* 0x000fe2000001006a */
[----:B------:R3:W-:Y:S01]  /*7a80*/  STS [R173.X4+0x450], R142 ;  /* 0x0004508ead007388 */ /* 0x0007e20000004800 */
[----:B------:R-:W-:Y:S02]  /*7a90*/  FADD.FTZ R5, RZ, R5 ;  /* 0x00000005ff057221 */ /* 0x000fe40000010000 */
[----:B------:R-:W-:Y:S01]  /*7aa0*/  FMUL.FTZ R106, R147, R34 ;  /* 0x00000022936a7220 */ /* 0x000fe20000410000 */
[----:B------:R3:W-:Y:S01]  /*7ab0*/  STS [R173.X4+0x454], R144 ;  /* 0x00045490ad007388 */ /* 0x0007e20000004800 */
[----:B------:R-:W-:-:S02]  /*7ac0*/  FMUL.FTZ R110, R131, R108 ;  /* 0x0000006c836e7220 */ /* 0x000fc40000410000 */
[----:B------:R-:W-:Y:S02]  /*7ad0*/  FADD.FTZ R4, R5, R4 ;  /* 0x0000000405047221 */ /* 0x000fe40000010000 */
[-C--:B------:R-:W-:Y:S02]  /*7ae0*/  FMUL.FTZ R116, R131, R106.reuse ;  /* 0x0000006a83747220 */ /* 0x080fe40000410000 */
[C---:B------:R-:W-:Y:S02]  /*7af0*/  FFMA.FTZ R5, R181.reuse, R106, R110 ;  /* 0x0000006ab5057223 */ /* 0x040fe4000001006e */
[----:B------:R-:W-:Y:S02]  /*7b00*/  FADD.FTZ R6, RZ, R6 ;  /* 0x00000006ff067221 */ /* 0x000fe40000010000 */
[----:B-1----:R-:W-:Y:S02]  /*7b10*/  FFMA.FTZ R165, R181, R108, -R116 ;  /* 0x0000006cb5a57223 */ /* 0x002fe40000010874 */
[----:B------:R-:W-:-:S02]  /*7b20*/  FADD.FTZ R4, R4, R5 ;  /* 0x0000000504047221 */ /* 0x000fc40000010000 */
[----:B------:R-:W-:Y:S02]  /*7b30*/  FMUL.FTZ R5, R133, R32 ;  /* 0x0000002085057220 */ /* 0x000fe40000410000 */
[----:B------:R-:W-:Y:S02]  /*7b40*/  FMUL.FTZ R108, R150, R30 ;  /* 0x0000001e966c7220 */ /* 0x000fe40000410000 */
[----:B------:R-:W-:Y:S02]  /*7b50*/  FADD.FTZ R6, R6, R7 ;  /* 0x0000000706067221 */ /* 0x000fe40000010000 */
[----:B--2---:R-:W-:Y:S02]  /*7b60*/  FMUL.FTZ R163, R149, R32 ;  /* 0x0000002095a37220 */ /* 0x004fe40000410000 */
[----:B------:R-:W-:Y:S02]  /*7b70*/  FMUL.FTZ R7, R114, R5 ;  /* 0x0000000572077220 */ /* 0x000fe40000410000 */
[----:B------:R-:W-:-:S02]  /*7b80*/  FMUL.FTZ R116, R24, R30 ;  /* 0x0000001e18747220 */ /* 0x000fc40000410000 */
[----:B------:R-:W-:Y:S02]  /*7b90*/  FMUL.FTZ R118, R145, R108 ;  /* 0x0000006c91767220 */ /* 0x000fe40000410000 */
[-C--:B------:R-:W-:Y:S02]  /*7ba0*/  FFMA.FTZ R7, R172, R163.reuse, R7 ;  /* 0x000000a3ac077223 */ /* 0x080fe40000010007 */
[-C--:B------:R-:W-:Y:S02]  /*7bb0*/  FFMA.FTZ R118, R161, R116.reuse, -R118 ;  /* 0x00000074a1767223 */ /* 0x080fe40000010876 */
[----:B------:R-:W-:Y:S02]  /*7bc0*/  FMUL.FTZ R110, R114, R163 ;  /* 0x000000a3726e7220 */ /* 0x000fe40000410000 */
[----:B------:R-:W-:Y:S02]  /*7bd0*/  FMUL.FTZ R116, R145, R116 ;  /* 0x0000007491747220 */ /* 0x000fe40000410000 */
[----:B------:R-:W-:-:S02]  /*7be0*/  FADD.FTZ R4, R4, R7 ;  /* 0x0000000704047221 */ /* 0x000fc40000010000 */
[----:B------:R-:W-:Y:S02]  /*7bf0*/  FFMA.FTZ R5, R172, R5, -R110 ;  /* 0x00000005ac057223 */ /* 0x000fe4000001086e */
[----:B------:R-:W-:Y:S02]  /*7c00*/  FFMA.FTZ R7, R161, R108, R116 ;  /* 0x0000006ca1077223 */ /* 0x000fe40000010074 */
[----:B------:R-:W-:Y:S01]  /*7c10*/  FADD.FTZ R6, R6, R165 ;  /* 0x000000a506067221 */ /* 0x000fe20000010000 */
[----:B------:R-:W-:Y:S01]  /*7c20*/  IADD3 R165, R68, 0x20, RZ ;  /* 0x0000002044a57810 */ /* 0x000fe20007ffe0ff */
[-C--:B------:R-:W-:Y:S02]  /*7c30*/  FMUL.FTZ R110, R23, R28.reuse ;  /* 0x0000001c176e7220 */ /* 0x080fe40000410000 */
[----:B------:R-:W-:Y:S02]  /*7c40*/  FFMA.FTZ R183, R121, -R28, R183 ;  /* 0x8000001c79b77223 */ /* 0x000fe400000100b7 */
[----:B------:R-:W-:-:S02]  /*7c50*/  FMUL.FTZ R116, R159, R120 ;  /* 0x000000789f747220 */ /* 0x000fc40000410000 */
[----:B------:R-:W-:Y:S01]  /*7c60*/  FFMA.FTZ R193, R132, R25, R130 ;  /* 0x0000001984c17223 */ /* 0x000fe20000010082 */
[----:B------:R-:W-:Y:S01]  /*7c70*/  LEA R130, R53, -R68, 0x1 ;  /* 0x8000004435827211 */ /* 0x000fe200078e08ff */
[----:B------:R-:W-:Y:S02]  /*7c80*/  FADD.FTZ R4, R4, R7 ;  /* 0x0000000704047221 */ /* 0x000fe40000010000 */
[-C--:B------:R-:W-:Y:S01]  /*7c90*/  FMUL.FTZ R122, R159, R110.reuse ;  /* 0x0000006e9f7a7220 */ /* 0x080fe20000410000 */
[----:B------:R-:W-:Y:S01]  /*7ca0*/  ISETP.GE.AND P0, PT, R130, 0x1, PT ;  /* 0x000000018200780c */ /* 0x000fe20003f06270 */
[----:B------:R-:W-:Y:S01]  /*7cb0*/  FADD.FTZ R5, R6, R5 ;  /* 0x0000000506057221 */ /* 0x000fe20000010000 */
[----:B------:R-:W-:Y:S01]  /*7cc0*/  ISETP.GE.AND P1, PT, R130, 0x21, PT ;  /* 0x000000218200780c */ /* 0x000fe20003f26270 */
[----:B------:R-:W-:Y:S02]  /*7cd0*/  FFMA.FTZ R7, R183, R110, R116 ;  /* 0x0000006eb7077223 */ /* 0x000fe40000010074 */
[----:B------:R-:W-:-:S02]  /*7ce0*/  FMUL.FTZ R116, R137, R26 ;  /* 0x0000001a89747220 */ /* 0x000fc40000410000 */
[----:B------:R-:W-:Y:S02]  /*7cf0*/  FFMA.FTZ R195, R22, R185, -R124 ;  /* 0x000000b916c37223 */ /* 0x000fe4000001087c */
[----:B------:R-:W-:Y:S02]  /*7d00*/  FFMA.FTZ R122, R183, R120, -R122 ;  /* 0x00000078b77a7223 */ /* 0x000fe4000001087a */
[----:B------:R-:W-:Y:S02]  /*7d10*/  FADD.FTZ R5, R5, R118 ;  /* 0x0000007605057221 */ /* 0x000fe40000010000 */
[----:B------:R-:W-:Y:S02]  /*7d20*/  FADD.FTZ R4, R4, R7 ;  /* 0x0000000704047221 */ /* 0x000fe40000010000 */
[-C--:B------:R-:W-:Y:S02]  /*7d30*/  FFMA.FTZ R157, R123, -R26.reuse, R157 ;  /* 0x8000001a7b9d7223 */ /* 0x080fe4000001009d */
[----:B------:R-:W-:-:S02]  /*7d40*/  FMUL.FTZ R6, R139, R26 ;  /* 0x0000001a8b067220 */ /* 0x000fc40000410000 */
[----:B------:R-:W-:Y:S02]  /*7d50*/  FMUL.FTZ R7, R155, R116 ;  /* 0x000000749b077220 */ /* 0x000fe40000410000 */
[----:B------:R-:W-:Y:S02]  /*7d60*/  FMUL.FTZ R118, R141, R0 ;  /* 0x000000008d767220 */ /* 0x000fe40000410000 */
[C---:B------:R-:W-:Y:S02]  /*7d70*/  FMUL.FTZ R191, R128.reuse, R191 ;  /* 0x000000bf80bf7220 */ /* 0x040fe40000410000 */
[C---:B------:R-:W-:Y:S02]  /*7d80*/  FMUL.FTZ R193, R128.reuse, R193 ;  /* 0x000000c180c17220 */ /* 0x040fe40000410000 */
[----:B------:R-:W-:Y:S02]  /*7d90*/  FMUL.FTZ R195, R128, R195 ;  /* 0x000000c380c37220 */ /* 0x000fe40000410000 */
[----:B------:R-:W-:-:S02]  /*7da0*/  FADD.FTZ R5, R5, R122 ;  /* 0x0000007a05057221 */ /* 0x000fc40000010000 */
[----:B------:R-:W-:Y:S01]  /*7db0*/  FFMA.FTZ R128, -R128, R197, -RZ ;  /* 0x000000c580807223 */ /* 0x000fe200000109ff */
[----:B------:R3:W-:Y:S01]  /*7dc0*/  STS [R173.X4+0x458], R195 ;  /* 0x000458c3ad007388 */ /* 0x0007e20000004800 */
[----:B------:R-:W-:Y:S02]  /*7dd0*/  FMUL.FTZ R122, R143, R0 ;  /* 0x000000008f7a7220 */ /* 0x000fe40000410000 */
[----:B------:R-:W-:Y:S01]  /*7de0*/  FFMA.FTZ R120, R157, R6, -R7 ;  /* 0x000000069d787223 */ /* 0x000fe20000010807 */
[----:B------:R3:W-:Y:S01]  /*7df0*/  STS [R173.X4+0x45c], R128 ;  /* 0x00045c80ad007388 */ /* 0x0007e20000004800 */
[----:B------:R-:W-:Y:S02]  /*7e00*/  FFMA.FTZ R185, R125, -R0, R185 ;  /* 0x800000007db97223 */ /* 0x000fe400000100b9 */
[----:B------:R-:W-:Y:S02]  /*7e10*/  FMUL.FTZ R124, R25, R118 ;  /* 0x00000076197c7220 */ /* 0x000fe40000410000 */
[----:B------:R-:W-:-:S02]  /*7e20*/  FMUL.FTZ R6, R155, R6 ;  /* 0x000000069b067220 */ /* 0x000fc40000410000 */
[----:B------:R-:W-:Y:S02]  /*7e30*/  FADD.FTZ R22, R192, R191 ;  /* 0x000000bfc0167221 */ /* 0x000fe40000010000 */
[----:B------:R-:W-:Y:S02]  /*7e40*/  FFMA.FTZ R191, R185, R122, -R124 ;  /* 0x0000007ab9bf7223 */ /* 0x000fe4000001087c */
[----:B------:R-:W-:Y:S02]  /*7e50*/  FFMA.FTZ R7, R157, R116, R6 ;  /* 0x000000749d077223 */ /* 0x000fe40000010006 */
[----:B------:R-:W-:Y:S02]  /*7e60*/  FMUL.FTZ R122, R25, R122 ;  /* 0x0000007a197a7220 */ /* 0x000fe40000410000 */
[----:B------:R-:W-:Y:S02]  /*7e70*/  FADD.FTZ R112, R184, -R193 ;  /* 0x800000c1b8707221 */ /* 0x000fe40000010000 */
[----:B------:R-:W-:-:S02]  /*7e80*/  FADD.FTZ R124, R4, R7 ;  /* 0x00000007047c7221 */ /* 0x000fc40000010000 */
[----:B------:R-:W-:Y:S02]  /*7e90*/  FADD.FTZ R126, R5, R120 ;  /* 0x00000078057e7221 */ /* 0x000fe40000010000 */
[----:B------:R-:W-:Y:S01]  /*7ea0*/  FFMA.FTZ R189, R185, R118, R122 ;  /* 0x00000076b9bd7223 */ /* 0x000fe2000001007a */
[----:B------:R-:W-:Y:S06]  /*7eb0*/  BAR.SYNC.DEFER_BLOCKING 0x0 ;  /* 0x0000000000007b1d */ /* 0x000fec0000010000 */
[----:B------:R-:W-:Y:S05]  /*7ec0*/  @!P0 BRA `(.L_x_11467) ;  /* 0x0000019000008947 */ /* 0x000fea0003800000 */
[-C--:B---3--:R-:W-:Y:S01]  /*7ed0*/  LEA.HI.SX32 R120, R68, R68.reuse, 0x1b ;  /* 0x0000004444787211 */ /* 0x088fe200078fdaff */
        /* <DEDUP_REMOVED lines=24> */
.L_x_11467:
[----:B---3--:R-:W-:Y:S05]  /*8060*/  BSYNC B0 ;  /* 0x0000000000007941 */ /* 0x008fea0003800000 */
.L_x_11466:
        /* <DEDUP_REMOVED lines=9> */
.L_x_11469:
[----:B------:R-:W-:Y:S05]  /*8100*/  BSYNC B0 ;  /* 0x0000000000007941 */ /* 0x000fea0003800000 */
.L_x_11468:
        /* <DEDUP_REMOVED lines=14> */
.L_x_11471:
[----:B------:R-:W-:Y:S05]  /*81f0*/  BSYNC B0 ;  /* 0x0000000000007941 */ /* 0x000fea0003800000 */
.L_x_11470:
[----:B------:R-:W1:Y:S01]  /*8200*/  LDS R7, [R7.X4+0x5a0] ;  /* 0x0005a00007077984 */ /* 0x000e620000004800 */
[----:B------:R-:W-:Y:S01]  /*8210*/  BSSY B0, `(.L_x_11472) ;  /* 0x0000005000007945 */ /* 0x000fe20003800000 */
[----:B0-----:R-:W-:Y:S02]  /*8220*/  IADD3 R5, R68, 0xa0, RZ ;  /* 0x000000a044057810 */ /* 0x001fe40007ffe0ff */
[----:B------:R-:W-:Y:S01]  /*8230*/  LEA.HI.SX32 R165, R165, R68, 0x1b ;  /* 0x00000044a5a57211 */ /* 0x000fe200078fdaff */
[----:B------:R-:W-:Y:S05]  /*8240*/  @!P0 BRA `(.L_x_11473) ;  /* 0x0000001000008947 */ /* 0x000fea0003800000 */
[----:B-1----:R0:W-:Y:S02]  /*8250*/  RED.E.ADD.F32.FTZ.RN.STRONG.GPU [R20.64+-0x680], R7 ;  /* 0xfff980071400798e */ /* 0x0021e4000c10e786 */
.L_x_11473:
[----:B------:R-:W-:Y:S05]  /*8260*/  BSYNC B0 ;  /* 0x0000000000007941 */ /* 0x000fea0003800000 */
.L_x_11472:
[----:B------:R-:W2:Y:S01]  /*8270*/  LDS R165, [R165.X4+0x620] ;  /* 0x00062000a5a57984 */ /* 0x000ea20000004800 */
[----:B------:R-:W-:Y:S01]  /*8280*/  BSSY B0, `(.L_x_11474) ;  /* 0x0000005000007945 */ /* 0x000fe20003800000 */
[----:B01----:R-:W-:Y:S02]  /*8290*/  IADD3 R7, R68, 0xc0, RZ ;  /* 0x000000c044077810 */ /* 0x003fe40007ffe0ff */
[----:B------:R-:W-:Y:S01]  /*82a0*/  LEA.HI.SX32 R5, R5, R68, 0x1b ;  /* 0x0000004405057211 */ /* 0x000fe200078fdaff */
[----:B------:R-:W-:Y:S05]  /*82b0*/  @!P1 BRA `(.L_x_11475) ;  /* 0x0000001000009947 */ /* 0x000fea0003800000 */
[----:B--2---:R0:W-:Y:S02]  /*82c0*/  RED.E.ADD.F32.FTZ.RN.STRONG.GPU [R20.64+-0x600], R165 ;  /* 0xfffa00a51400798e */ /* 0x0041e4000c10e786 */
.L_x_11475:
[----:B------:R-:W-:Y:S05]  /*82d0*/  BSYNC B0 ;  /* 0x0000000000007941 */ /* 0x000fea0003800000 */
.L_x_11474:
[----:B------:R-:W1:Y:S01]  /*82e0*/  LDS R5, [R5.X4+0x6a0] ;  /* 0x0006a00005057984 */ /* 0x000e620000004800 */
[----:B------:R-:W-:Y:S01]  /*82f0*/  BSSY B0, `(.L_x_11476) ;  /* 0x0000005000007945 */ /* 0x000fe20003800000 */
[----:B0-2---:R-:W-:-:S02]  /*8300*/  IADD3 R165, R68, 0xe0, RZ ;  /* 0x000000e044a57810 */ /* 0x005fc40007ffe0ff */
[----:B------:R-:W-:Y:S01]  /*8310*/  LEA.HI.SX32 R7, R7, R68, 0x1b ;  /* 0x0000004407077211 */ /* 0x000fe200078fdaff */
[----:B------:R-:W-:Y:S05]  /*8320*/  @!P2 BRA `(.L_x_11477) ;  /* 0x000000100000a947 */ /* 0x000fea0003800000 */
[----:B-1----:R0:W-:Y:S02]  /*8330*/  RED.E.ADD.F32.FTZ.RN.STRONG.GPU [R20.64+-0x580], R5 ;  /* 0xfffa80051400798e */ /* 0x0021e4000c10e786 */
.L_x_11477:
[----:B------:R-:W-:Y:S05]  /*8340*/  BSYNC B0 ;  /* 0x0000000000007941 */ /* 0x000fea0003800000 */
.L_x_11476:
[----:B------:R-:W2:Y:S01]  /*8350*/  LDS R7, [R7.X4+0x720] ;  /* 0x0007200007077984 */ /* 0x000ea20000004800 */
[----:B------:R-:W-:Y:S01]  /*8360*/  BSSY B0, `(.L_x_11478) ;  /* 0x0000005000007945 */ /* 0x000fe20003800000 */
[----:B01----:R-:W-:Y:S02]  /*8370*/  IADD3 R5, R68, 0x100, RZ ;  /* 0x0000010044057810 */ /* 0x003fe40007ffe0ff */
[----:B------:R-:W-:Y:S01]  /*8380*/  LEA.HI.SX32 R165, R165, R68, 0x1b ;  /* 0x00000044a5a57211 */ /* 0x000fe200078fdaff */
[----:B------:R-:W-:Y:S05]  /*8390*/  @!P3 BRA `(.L_x_11479) ;  /* 0x000000100000b947 */ /* 0x000fea0003800000 */
[----:B--2---:R0:W-:Y:S02]  /*83a0*/  RED.E.ADD.F32.FTZ.RN.STRONG.GPU [R20.64+-0x500], R7 ;  /* 0xfffb00071400798e */ /* 0x0041e4000c10e786 */
.L_x_11479:
[----:B------:R-:W-:Y:S05]  /*83b0*/  BSYNC B0 ;  /* 0x0000000000007941 */ /* 0x000fea0003800000 */
.L_x_11478:
[----:B------:R-:W1:Y:S01]  /*83c0*/  LDS R165, [R165.X4+0x7a0] ;  /* 0x0007a000a5a57984 */ /* 0x000e620000004800 */
[----:B------:R-:W-:Y:S01]  /*83d0*/  BSSY B0, `(.L_x_11480) ;  /* 0x0000004000007945 */ /* 0x000fe20003800000 */
[----:B------:R-:W-:Y:S01]  /*83e0*/  LEA.HI.SX32 R5, R5, R68, 0x1b ;  /* 0x0000004405057211 */ /* 0x000fe200078fdaff */
[----:B------:R-:W-:Y:S05]  /*83f0*/  @!P4 BRA `(.L_x_11481) ;  /* 0x000000100000c947 */ /* 0x000fea0003800000 */
[----:B-1----:R1:W-:Y:S02]  /*8400*/  RED.E.ADD.F32.FTZ.RN.STRONG.GPU [R20.64+-0x480], R165 ;  /* 0xfffb80a51400798e */ /* 0x0023e4000c10e786 */
.L_x_11481:
[----:B------:R-:W-:Y:S05]  /*8410*/  BSYNC B0 ;  /* 0x0000000000007941 */ /* 0x000fea0003800000 */
.L_x_11480:
[----:B------:R-:W3:Y:S01]  /*8420*/  LDS R5, [R5.X4+0x820] ;  /* 0x0008200005057984 */ /* 0x000ee20000004800 */
[----:B------:R-:W-:Y:S01]  /*8430*/  BSSY B0, `(.L_x_11482) ;  /* 0x0000005000007945 */ /* 0x000fe20003800000 */
[----:B0-2---:R-:W-:-:S02]  /*8440*/  IADD3 R7, R68, 0x120, RZ ;  /* 0x0000012044077810 */ /* 0x005fc40007ffe0ff */
[----:B-1----:R-:W-:Y:S01]  /*8450*/  IADD3 R165, R68, 0x140, RZ ;  /* 0x0000014044a57810 */ /* 0x002fe20007ffe0ff */
[----:B------:R-:W-:Y:S05]  /*8460*/  @!P5 BRA `(.L_x_11483) ;  /* 0x000000100000d947 */ /* 0x000fea0003800000 */
[----:B---3--:R0:W-:Y:S02]  /*8470*/  RED.E.ADD.F32.FTZ.RN.STRONG.GPU [R20.64+-0x400], R5 ;  /* 0xfffc00051400798e */ /* 0x0081e4000c10e786 */
.L_x_11483:
[----:B------:R-:W-:Y:S05]  /*8480*/  BSYNC B0 ;  /* 0x0000000000007941 */ /* 0x000fea0003800000 */
.L_x_11482:
        /* <DEDUP_REMOVED lines=14> */
.L_x_11485:
[----:B------:R-:W-:Y:S05]  /*8570*/  BSYNC B0 ;  /* 0x0000000000007941 */ /* 0x000fea0003800000 */
.L_x_11484:
[----:B------:R-:W1:Y:S01]  /*8580*/  LDS R165, [R165.X4+0x920] ;  /* 0x00092000a5a57984 */ /* 0x000e620000004800 */
[----:B------:R-:W-:Y:S01]  /*8590*/  BSSY B0, `(.L_x_11486) ;  /* 0x0000005000007945 */ /* 0x000fe20003800000 */
[----:B0-----:R-:W-:-:S02]  /*85a0*/  IADD3 R7, R68, 0x180, RZ ;  /* 0x0000018044077810 */ /* 0x001fc40007ffe0ff */
[----:B------:R-:W-:Y:S01]  /*85b0*/  LEA.HI.SX32 R5, R5, R68, 0x1b ;  /* 0x0000004405057211 */ /* 0x000fe200078fdaff */
[----:B------:R-:W-:Y:S05]  /*85c0*/  @!P0 BRA `(.L_x_11487) ;  /* 0x0000001000008947 */ /* 0x000fea0003800000 */
[----:B-1----:R0:W-:Y:S02]  /*85d0*/  RED.E.ADD.F32.FTZ.RN.STRONG.GPU [R20.64+-0x300], R165 ;  /* 0xfffd00a51400798e */ /* 0x0021e4000c10e786 */
.L_x_11487:
[----:B------:R-:W-:Y:S05]  /*85e0*/  BSYNC B0 ;  /* 0x0000000000007941 */ /* 0x000fea0003800000 */
.L_x_11486:
[----:B------:R-:W2:Y:S01]  /*85f0*/  LDS R5, [R5.X4+0x9a0] ;  /* 0x0009a00005057984 */ /* 0x000ea20000004800 */
[----:B------:R-:W-:Y:S01]  /*8600*/  BSSY B0, `(.L_x_11488) ;  /* 0x0000005000007945 */ /* 0x000fe20003800000 */
[----:B01----:R-:W-:Y:S02]  /*8610*/  IADD3 R165, R68, 0x1a0, RZ ;  /* 0x000001a044a57810 */ /* 0x003fe40007ffe0ff */
[----:B------:R-:W-:Y:S01]  /*8620*/  LEA.HI.SX32 R7, R7, R68, 0x1b ;  /* 0x0000004407077211 */ /* 0x000fe200078fdaff */
[----:B------:R-:W-:Y:S05]  /*8630*/  @!P1 BRA `(.L_x_11489) ;  /* 0x0000001000009947 */ /* 0x000fea0003800000 */
[----:B--2---:R0:W-:Y:S02]  /*8640*/  RED.E.ADD.F32.FTZ.RN.STRONG.GPU [R20.64+-0x280], R5 ;  /* 0xfffd80051400798e */ /* 0x0041e4000c10e786 */
.L_x_11489:
[----:B------:R-:W-:Y:S05]  /*8650*/  BSYNC B0 ;  /* 0x0000000000007941 */ /* 0x000fea0003800000 */
.L_x_11488:
[----:B------:R-:W1:Y:S01]  /*8660*/  LDS R7, [R7.X4+0xa20] ;  /* 0x000a200007077984 */ /* 0x000e620000004800 */
[----:B------:R-:W-:Y:S01]  /*8670*/  BSSY B0, `(.L_x_11490) ;  /* 0x0000005000007945 */ /* 0x000fe20003800000 */
[----:B0-2---:R-:W-:Y:S02]  /*8680*/  IADD3 R5, R68, 0x1c0, RZ ;  /* 0x000001c044057810 */ /* 0x005fe40007ffe0ff */
[----:B------:R-:W-:Y:S01]  /*8690*/  LEA.HI.SX32 R165, R165, R68, 0x1b ;  /* 0x00000044a5a57211 */ /* 0x000fe200078fdaff */
[----:B------:R-:W-:Y:S05]  /*86a0*/  @!P2 BRA `(.L_x_11491) ;  /* 0x000000100000a947 */ /* 0x000fea0003800000 */
[----:B-1----:R0:W-:Y:S02]  /*86b0*/  RED.E.ADD.F32.FTZ.RN.STRONG.GPU [R20.64+-0x200], R7 ;  /* 0xfffe00071400798e */ /* 0x0021e4000c10e786 */
.L_x_11491:
[----:B------:R-:W-:Y:S05]  /*86c0*/  BSYNC B0 ;  /* 0x0000000000007941 */ /* 0x000fea0003800000 */
.L_x_11490:
[----:B------:R-:W2:Y:S01]  /*86d0*/  LDS R165, [R165.X4+0xaa0] ;  /* 0x000aa000a5a57984 */ /* 0x000ea20000004800 */
[----:B------:R-:W-:Y:S01]  /*86e0*/  BSSY B0, `(.L_x_11492) ;  /* 0x0000005000007945 */ /* 0x000fe20003800000 */
[----:B01----:R-:W-:-:S02]  /*86f0*/  IADD3 R7, R68, 0x1e0, RZ ;  /* 0x000001e044077810 */ /* 0x003fc40007ffe0ff */
[----:B------:R-:W-:Y:S01]  /*8700*/  LEA.HI.SX32 R5, R5, R68, 0x1b ;  /* 0x0000004405057211 */ /* 0x000fe200078fdaff */
[----:B------:R-:W-:Y:S05]  /*8710*/  @!P3 BRA `(.L_x_11493) ;  /* 0x000000100000b947 */ /* 0x000fea0003800000 */
[----:B--2---:R0:W-:Y:S02]  /*8720*/  RED.E.ADD.F32.FTZ.RN.STRONG.GPU [R20.64+-0x180], R165 ;  /* 0xfffe80a51400798e */ /* 0x0041e4000c10e786 */
.L_x_11493:
[----:B------:R-:W-:Y:S05]  /*8730*/  BSYNC B0 ;  /* 0x0000000000007941 */ /* 0x000fea0003800000 */
.L_x_11492:
[----:B------:R-:W1:Y:S01]  /*8740*/  LDS R5, [R5.X4+0xb20] ;  /* 0x000b200005057984 */ /* 0x000e620000004800 */
[----:B------:R-:W-:Y:S01]  /*8750*/  BSSY B0, `(.L_x_11494) ;  /* 0x0000004000007945 */ /* 0x000fe20003800000 */
[----:B------:R-:W-:Y:S01]  /*8760*/  LEA.HI.SX32 R7, R7, R68, 0x1b ;  /* 0x0000004407077211 */ /* 0x000fe200078fdaff */
[----:B------:R-:W-:Y:S05]  /*8770*/  @!P4 BRA `(.L_x_11495) ;  /* 0x000000100000c947 */ /* 0x000fea0003800000 */
[----:B-1----:R1:W-:Y:S02]  /*8780*/  RED.E.ADD.F32.FTZ.RN.STRONG.GPU [R20.64+-0x100], R5 ;  /* 0xffff00051400798e */ /* 0x0023e4000c10e786 */
.L_x_11495:
[----:B------:R-:W-:Y:S05]  /*8790*/  BSYNC B0 ;  /* 0x0000000000007941 */ /* 0x000fea0003800000 */
.L_x_11494:
[----:B------:R-:W3:Y:S01]  /*87a0*/  LDS R7, [R7.X4+0xba0] ;  /* 0x000ba00007077984 */ /* 0x000ee20000004800 */
[----:B------:R-:W-:Y:S01]  /*87b0*/  BSSY B0, `(.L_x_11496) ;  /* 0x0000003000007945 */ /* 0x000fe20003800000 */
[----:B------:R-:W-:Y:S05]  /*87c0*/  @!P5 BRA `(.L_x_11497) ;  /* 0x000000100000d947 */ /* 0x000fea0003800000 */
[----:B---3--:R3:W-:Y:S02]  /*87d0*/  RED.E.ADD.F32.FTZ.RN.STRONG.GPU [R20.64+-0x80], R7 ;  /* 0xffff80071400798e */ /* 0x0087e4000c10e786 */
.L_x_11497:
[----:B------:R-:W-:Y:S05]  /*87e0*/  BSYNC B0 ;  /* 0x0000000000007941 */ /* 0x000fea0003800000 */
.L_x_11496:
[----:B01-3--:R-:W0:Y:S01]  /*87f0*/  SHFL.DOWN PT, R20, R120, 0x1, 0x1f ;  /* 0x08201f0078147f89 */ /* 0x00be2200000e0000 */
[----:B------:R-:W-:Y:S01]  /*8800*/  ISETP.GT.AND P0, PT, R66, 0x1e, PT ;  /* 0x0000001e4200780c */ /* 0x000fe20003f04270 */
[----:B------:R-:W-:Y:S01]  /*8810*/  FADD.FTZ R92, R118, R92 ;  /* 0x0000005c765c7221 */ /* 0x000fe20000010000 */
[----:B------:R-:W-:Y:S01]  /*8820*/  MOV R5, R120 ;  /* 0x0000007800057202 */ /* 0x000fe20000000f00 */
[----:B--2---:R-:W1:Y:S01]  /*8830*/  SHFL.DOWN PT, R165, R22, 0x1, 0x1f ;  /* 0x08201f0016a57f89 */ /* 0x004e6200000e0000 */
[----:B------:R-:W-:Y:S01]  /*8840*/  MOV R6, R22 ;  /* 0x0000001600067202 */ /* 0x000fe20000000f00 */
[----:B------:R-:W-:Y:S01]  /*8850*/  BSSY B0, `(.L_x_11498) ;  /* 0x0000083000007945 */ /* 0x000fe20003800000 */
        /* <DEDUP_REMOVED lines=26> */
[-C--:B------:R-:W-:Y:S02]  /*8a00*/  FFMA.FTZ R20, R2, R143.reuse, -R20 ;  /* 0x0000008f02147223 */ /* 0x080fe40000010814 */
        /* <DEDUP_REMOVED lines=8> */
[C---:B------:R-:W-:Y:S02]  /*8a90*/  FFMA.FTZ R22, R2.reuse, R141, R143 ;  /* 0x0000008d02167223 */ /* 0x040fe4000001008f */
[----:B------:R-:W-:Y:S02]  /*8aa0*/  FMUL.FTZ R20, R3, R137 ;  /* 0x0000008903147220 */ /* 0x000fe40000410000 */
[----:B------:R-:W-:Y:S02]  /*8ab0*/  FFMA.FTZ R22, R185, R22, R25 ;  /* 0x00000016b9167223 */ /* 0x000fe40000010019 */
[----:B------:R-:W-:Y:S02]  /*8ac0*/  FFMA.FTZ R20, R2, R139, -R20 ;  /* 0x0000008b02147223 */ /* 0x000fe40000010814 */
[----:B------:R-:W-:Y:S02]  /*8ad0*/  FFMA.FTZ R100, R125, R141, R22 ;  /* 0x0000008d7d647223 */ /* 0x000fe40000010016 */
[----:B------:R-:W-:-:S02]  /*8ae0*/  FMUL.FTZ R155, R155, R20 ;  /* 0x000000149b9b7220 */ /* 0x000fc40000410000 */
[----:B0-----:R-:W-:Y:S02]  /*8af0*/  @!P0 FADD.FTZ R5, R5, R112 ;  /* 0x0000007005058221 */ /* 0x001fe40000010000 */
[C---:B------:R-:W-:Y:S02]  /*8b00*/  FMUL.FTZ R20, R3.reuse, R23 ;  /* 0x0000001703147220 */ /* 0x040fe40000410000 */
        /* <DEDUP_REMOVED lines=11> */
[----:B------:R-:W-:Y:S02]  /*8bc0*/  FFMA.FTZ R22, R2, R137, R139 ;  /* 0x0000008902167223 */ /* 0x000fe4000001008b */
[----:B------:R-:W-:Y:S02]  /*8bd0*/  FMUL.FTZ R187, R3, R187 ;  /* 0x000000bb03bb7220 */ /* 0x000fe40000410000 */
[----:B------:R-:W-:-:S02]  /*8be0*/  FMUL.FTZ R159, R159, R20 ;  /* 0x000000149f9f7220 */ /* 0x000fc40000410000 */
[----:B------:R-:W-:Y:S02]  /*8bf0*/  FADD.FTZ R101, R100, R101 ;  /* 0x0000006564657221 */ /* 0x000fe40000010000 */
[C---:B------:R-:W-:Y:S02]  /*8c00*/  FFMA.FTZ R20, R2.reuse, R24, -R21 ;  /* 0x0000001802147223 */ /* 0x040fe40000010815 */
[----:B------:R-:W-:Y:S02]  /*8c10*/  FFMA.FTZ R100, R157, R22, R155 ;  /* 0x000000169d647223 */ /* 0x000fe4000001009b */
[----:B------:R-:W-:Y:S02]  /*8c20*/  FMUL.FTZ R21, R3, R24 ;  /* 0x0000001803157220 */ /* 0x000fe40000410000 */
[----:B0-----:R-:W-:Y:S02]  /*8c30*/  @!P0 FADD.FTZ R5, R5, R112 ;  /* 0x0000007005058221 */ /* 0x001fe40000010000 */
[----:B------:R-:W-:-:S02]  /*8c40*/  FFMA.FTZ R22, R2, R23, R187 ;  /* 0x0000001702167223 */ /* 0x000fc400000100bb */
[----:B------:R-:W-:Y:S01]  /*8c50*/  FMUL.FTZ R145, R145, R20 ;  /* 0x0000001491917220 */ /* 0x000fe20000410000 */
[----:B------:R-:W0:Y:S01]  /*8c60*/  SHFL.DOWN PT, R24, R5, 0x10, 0x1f ;  /* 0x0a001f0005187f89 */ /* 0x000e2200000e0000 */
[----:B------:R-:W-:Y:S02]  /*8c70*/  FFMA.FTZ R20, R2, R150, R21 ;  /* 0x0000009602147223 */ /* 0x000fe40000010015 */
[----:B------:R-:W-:Y:S02]  /*8c80*/  FFMA.FTZ R22, R183, R22, R159 ;  /* 0x00000016b7167223 */ /* 0x000fe4000001009f */
[----:B-1----:R-:W-:Y:S02]  /*8c90*/  @!P0 FADD.FTZ R6, R6, R125 ;  /* 0x0000007d06068221 */ /* 0x002fe40000010000 */
[----:B--2---:R-:W-:Y:S02]  /*8ca0*/  @!P0 FADD.FTZ R7, R7, R118 ;  /* 0x0000007607078221 */ /* 0x004fe40000010000 */
[----:B---3--:R-:W-:Y:S01]  /*8cb0*/  @!P0 FADD.FTZ R4, R4, R25 ;  /* 0x0000001904048221 */ /* 0x008fe20000010000 */
[----:B------:R-:W-:Y:S01]  /*8cc0*/  ISETP.GT.AND P0, PT, R66, 0xf, PT ;  /* 0x0000000f4200780c */ /* 0x000fe20003f04270 */
[----:B------:R-:W-:Y:S01]  /*8cd0*/  FFMA.FTZ R145, R161, R20, R145 ;  /* 0x00000014a1917223 */ /* 0x000fe20000010091 */
[----:B------:R-:W1:Y:S01]  /*8ce0*/  SHFL.DOWN PT, R25, R6, 0x10, 0x1f ;  /* 0x0a001f0006197f89 */ /* 0x000e6200000e0000 */
[----:B------:R-:W-:-:S02]  /*8cf0*/  FFMA.FTZ R123, R123, R137, R100 ;  /* 0x000000897b7b7223 */ /* 0x000fc40000010064 */
[----:B------:R-:W-:Y:S01]  /*8d00*/  FFMA.FTZ R22, R121, R23, R22 ;  /* 0x0000001779167223 */ /* 0x000fe20000010016 */
[----:B------:R-:W2:Y:S01]  /*8d10*/  SHFL.DOWN PT, R100, R7, 0x10, 0x1f ;  /* 0x0a001f0007647f89 */ /* 0x000ea200000e0000 */
[C---:B------:R-:W-:Y:S02]  /*8d20*/  FMUL.FTZ R20, R3.reuse, R149 ;  /* 0x0000009503147220 */ /* 0x040fe40000410000 */
[----:B------:R-:W-:Y:S01]  /*8d30*/  FADD.FTZ R99, R22, R99 ;  /* 0x0000006316637221 */ /* 0x000fe20000010000 */
[----:B------:R-:W3:Y:S01]  /*8d40*/  SHFL.DOWN PT, R23, R4, 0x10, 0x1f ;  /* 0x0a001f0004177f89 */ /* 0x000ee200000e0000 */
[----:B------:R-:W-:Y:S02]  /*8d50*/  FFMA.FTZ R21, R2, R133, -R20 ;  /* 0x0000008502157223 */ /* 0x000fe40000010814 */
[----:B------:R-:W-:Y:S02]  /*8d60*/  FMUL.FTZ R20, R3, R151 ;  /* 0x0000009703147220 */ /* 0x000fe40000410000 */
[----:B------:R-:W-:-:S02]  /*8d70*/  FMUL.FTZ R114, R114, R21 ;  /* 0x0000001572727220 */ /* 0x000fc40000410000 */
[C---:B------:R-:W-:Y:S02]  /*8d80*/  FFMA.FTZ R20, R2.reuse, R171, -R20 ;  /* 0x000000ab02147223 */ /* 0x040fe40000010814 */
[----:B------:R-:W-:Y:S02]  /*8d90*/  FMUL.FTZ R21, R3, R147 ;  /* 0x0000009303157220 */ /* 0x000fe40000410000 */
[----:B------:R-:W-:Y:S02]  /*8da0*/  FMUL.FTZ R127, R127, R20 ;  /* 0x000000147f7f7220 */ /* 0x000fe40000410000 */
[C---:B------:R-:W-:Y:S02]  /*8db0*/  FMUL.FTZ R20, R3.reuse, R152 ;  /* 0x0000009803147220 */ /* 0x040fe40000410000 */
[----:B------:R-:W-:Y:S02]  /*8dc0*/  FFMA.FTZ R22, R2, R135, -R21 ;  /* 0x0000008702167223 */ /* 0x000fe40000010815 */
[----:B------:R-:W-:-:S02]  /*8dd0*/  FMUL.FTZ R133, R3, R133 ;  /* 0x0000008503857220 */ /* 0x000fc40000410000 */
[C---:B------:R-:W-:Y:S02]  /*8de0*/  FMUL.FTZ R135, R3.reuse, R135 ;  /* 0x0000008703877220 */ /* 0x040fe40000410000 */
[C---:B------:R-:W-:Y:S02]  /*8df0*/  FMUL.FTZ R171, R3.reuse, R171 ;  /* 0x000000ab03ab7220 */ /* 0x040fe40000410000 */
[-C--:B------:R-:W-:Y:S02]  /*8e00*/  FMUL.FTZ R3, R3, R153.reuse ;  /* 0x0000009903037220 */ /* 0x080fe40000410000 */
[----:B------:R-:W-:Y:S02]  /*8e10*/  FFMA.FTZ R20, R2, R153, -R20 ;  /* 0x0000009902147223 */ /* 0x000fe40000010814 */
[----:B------:R-:W-:Y:S02]  /*8e20*/  FMUL.FTZ R131, R131, R22 ;  /* 0x0000001683837220 */ /* 0x000fe40000410000 */
[----:B0-----:R-:W-:-:S02]  /*8e30*/  @!P0 FADD.FTZ R5, R5, R24 ;  /* 0x0000001805058221 */ /* 0x001fc40000010000 */
[C---:B------:R-:W-:Y:S02]  /*8e40*/  FFMA.FTZ R133, R2.reuse, R149, R133 ;  /* 0x0000009502857223 */ /* 0x040fe40000010085 */
[C---:B------:R-:W-:Y:S02]  /*8e50*/  FFMA.FTZ R24, R2.reuse, R147, R135 ;  /* 0x0000009302187223 */ /* 0x040fe40000010087 */
[C---:B------:R-:W-:Y:S02]  /*8e60*/  FFMA.FTZ R22, R2.reuse, R151, R171 ;  /* 0x0000009702167223 */ /* 0x040fe400000100ab */
[----:B------:R-:W-:Y:S02]  /*8e70*/  FFMA.FTZ R2, R2, R152, R3 ;  /* 0x0000009802027223 */ /* 0x000fe40000010003 */
[----:B------:R-:W-:Y:S02]  /*8e80*/  FMUL.FTZ R20, R129, R20 ;  /* 0x0000001481147220 */ /* 0x000fe40000410000 */
[----:B-1----:R-:W-:-:S02]  /*8e90*/  @!P0 FADD.FTZ R6, R6, R25 ;  /* 0x0000001906068221 */ /* 0x002fc40000010000 */
[----:B--2---:R-:W-:Y:S02]  /*8ea0*/  @!P0 FADD.FTZ R7, R7, R100 ;  /* 0x0000006407078221 */ /* 0x004fe40000010000 */
[----:B---3--:R-:W-:Y:S02]  /*8eb0*/  @!P0 FADD.FTZ R4, R4, R23 ;  /* 0x0000001704048221 */ /* 0x008fe40000010000 */
[----:B------:R-:W-:Y:S02]  /*8ec0*/  FFMA.FTZ R114, R172, R133, R114 ;  /* 0x00000085ac727223 */ /* 0x000fe40000010072 */
[----:B------:R-:W-:Y:S01]  /*8ed0*/  FFMA.FTZ R24, R181, R24, R131 ;  /* 0x00000018b5187223 */ /* 0x000fe20000010083 */
[----:B------:R0:W-:Y:S01]  /*8ee0*/  @!P1 STS.128 [0xc70], R4 ;  /* 0x000c7004ff009388 */ /* 0x0001e20000000c00 */
        /* <DEDUP_REMOVED lines=25> */
.L_x_11499:
[----:B0-----:R-:W-:Y:S05]  /*9080*/  BSYNC B0 ;  /* 0x0000000000007941 */ /* 0x001fea0003800000 */
.L_x_11498:
[----:B------:R-:W-:Y:S02]  /*9090*/  IADD3 R93, R93, 0x1, RZ ;  /* 0x000000015d5d7810 */ /* 0x000fe40007ffe0ff */
[----:B------:R-:W-:-:S02]  /*90a0*/  IADD3 R91, P1, R91, 0x1, RZ ;  /* 0x000000015b5b7810 */ /* 0x000fc40007f3e0ff */
[----:B------:R-:W-:Y:S02]  /*90b0*/  ISETP.GE.AND P0, PT, R93, c[0x0][0x16c], PT ;  /* 0x00005b005d007a0c */ /* 0x000fe40003f06270 */
[----:B------:R-:W-:-:S11]  /*90c0*/  IADD3.X R80, RZ, R80, RZ, P1, !PT ;  /* 0x00000050ff507210 */ /* 0x000fd60000ffe4ff */
[----:B------:R-:W-:Y:S01]  /*90d0*/  @P0 CALL.REL.NOINC `(.L_x_11453) ;  /* 0x0000001000000944 */ /* 0x000fe20003c00000 */
[----:B------:R-:W-:Y:S05]  /*90e0*/  BRA `(.L_x_11500) ;  /* 0xffffaf3000007947 */ /* 0x000fea000383ffff */
.L_x_11453:
[----:B------:R-:W-:Y:S01]  /*90f0*/  BAR.SYNC.DEFER_BLOCKING 0x0 ;  /* 0x0000000000007b1d */ /* 0x000fe20000010000 */
[C---:B------:R-:W-:Y:S02]  /*9100*/  LOP3.LUT R20, R56.reuse, 0x20, RZ, 0xfc, !PT ;  /* 0x0000002038147812 */ /* 0x040fe400078efcff */
[-C--:B------:R-:W-:Y:S02]  /*9110*/  ISETP.GE.AND P1, PT, R56, R53.reuse, PT ;  /* 0x000000353800720c */ /* 0x080fe40003f26270 */
[----:B------:R-:W-:Y:S02]  /*9120*/  ISETP.GE.AND P0, PT, R20, R53, PT ;  /* 0x000000351400720c */ /* 0x000fe40003f06270 */
[C---:B------:R-:W-:Y:S02]  /*9130*/  LOP3.LUT R22, R56.reuse, 0x40, RZ, 0xfc, !PT ;  /* 0x0000004038167812 */ /* 0x040fe400078efcff */
[----:B------:R-:W-:Y:S02]  /*9140*/  PRMT R3, RZ, 0x7610, R3 ;  /* 0x00007610ff037816 */ /* 0x000fe40000000003 */
[----:B------:R-:W-:-:S02]  /*9150*/  LOP3.LUT R24, R56, 0x60, RZ, 0xfc, !PT ;  /* 0x0000006038187812 */ /* 0x000fc400078efcff */
[----:B------:R-:W-:Y:S02]  /*9160*/  PRMT R0, RZ, 0x7610, R0 ;  /* 0x00007610ff007816 */ /* 0x000fe40000000000 */
[C---:B------:R-:W-:Y:S02]  /*9170*/  LOP3.LUT R26, R56.reuse, 0x80, RZ, 0xfc, !PT ;  /* 0x00000080381a7812 */ /* 0x040fe400078efcff */
[C---:B------:R-:W-:Y:S02]  /*9180*/  LOP3.LUT R28, R56.reuse, 0xa0, RZ, 0xfc, !PT ;  /* 0x000000a0381c7812 */ /* 0x040fe400078efcff */
[----:B------:R-:W-:Y:S02]  /*9190*/  LOP3.LUT R30, R56, 0xc0, RZ, 0xfc, !PT ;  /* 0x000000c0381e7812 */ /* 0x000fe400078efcff */
[-C--:B------:R-:W-:Y:S02]  /*91a0*/  ISETP.GE.AND P5, PT, R22, R53.reuse, PT ;  /* 0x000000351600720c */ /* 0x080fe40003fa6270 */
[----:B------:R-:W-:Y:S01]  /*91b0*/  LOP3.LUT R32, R56, 0xe0, RZ, 0xfc, !PT ;  /* 0x000000e038207812 */ /* 0x000fe200078efcff */
[----:B------:R-:W2:Y:S01]  /*91c0*/  @!P1 LDG.E.U16 R3, [R10.64] ;  /* 0x000000060a039981 */ /* 0x000ea2000c1e1500 */
[----:B------:R-:W-:-:S02]  /*91d0*/  ISETP.GE.AND P4, PT, R24, R53, PT ;  /* 0x000000351800720c */ /* 0x000fc40003f86270 */
[-C--:B------:R-:W-:Y:S01]  /*91e0*/  ISETP.GE.AND P3, PT, R26, R53.reuse, PT ;  /* 0x000000351a00720c */ /* 0x080fe20003f66270 */
[----:B------:R-:W3:Y:S01]  /*91f0*/  @!P0 LDG.E.U16 R0, [R10.64+0x40] ;  /* 0x000040060a008981 */ /* 0x000ee2000c1e1500 */
        /* <DEDUP_REMOVED lines=15> */
[----:B------:R-:W-:-:S02]  /*92f0*/  ISETP.NE.AND P6, PT, R68, RZ, PT ;  /* 0x000000ff4400720c */ /* 0x000fc40003fc5270 */
[----:B------:R-:W-:Y:S02]  /*9300*/  F2FP.BF16.PACK_AB R98, R98, R109 ;  /* 0x0000006d6262723e */ /* 0x000fe400000010ff */
[----:B------:R-:W-:Y:S02]  /*9310*/  F2FP.BF16.PACK_AB R96, R96, R107 ;  /* 0x0000006b6060723e */ /* 0x000fe400000010ff */
[----:B------:R-:W-:Y:S02]  /*9320*/  F2FP.BF16.PACK_AB R94, R94, R105 ;  /* 0x000000695e5e723e */ /* 0x000fe400000010ff */
[----:B------:R-:W-:Y:S02]  /*9330*/  F2FP.BF16.PACK_AB R92, R92, R103 ;  /* 0x000000675c5c723e */ /* 0x000fe400000010ff */
[----:B------:R-:W-:Y:S02]  /*9340*/  PRMT R21, R98, 0x7632, R21 ;  /* 0x0000763262157816 */ /* 0x000fe40000000015 */
[----:B------:R-:W-:-:S02]  /*9350*/  PRMT R25, R94, 0x7632, R25 ;  /* 0x000076325e197816 */ /* 0x000fc40000000019 */
[----:B------:R-:W-:Y:S01]  /*9360*/  PRMT R33, R92, 0x7632, R33 ;  /* 0x000076325c217816 */ /* 0x000fe20000000021 */
        /* <DEDUP_REMOVED lines=17> */
[----:B------:R-:W5:Y:S01]  /*9480*/  LDS.U16 R4, [R42+0xa] ;  /* 0x00000a002a047984 */ /* 0x000f620000000400 */
[----:B0-----:R-:W-:-:S05]  /*9490*/  PRMT R5, RZ, 0x5410, R12 ;  /* 0x00005410ff057816 */ /* 0x001fca000000000c */
[----:B------:R-:W-:Y:S01]  /*94a0*/  FADD.FTZ R11, R5, R72 ;  /* 0x00000048050b7221 */ /* 0x000fe20000010000 */
[----:B-1----:R-:W-:-:S04]  /*94b0*/  PRMT R5, RZ, 0x5410, R10 ;  /* 0x00005410ff057816 */ /* 0x002fc8000000000a */
[----:B------:R-:W-:Y:S01]  /*94c0*/  FSETP.GTU.FTZ.AND P0, PT, R11, 20, PT ;  /* 0x41a000000b00780b */ /* 0x000fe20003f1c000 */
[----:B------:R-:W-:-:S05]  /*94d0*/  FADD.FTZ R5, R5, R72 ;  /* 0x0000004805057221 */ /* 0x000fca0000010000 */
[----:B------:R-:W-:-:S07]  /*94e0*/  FSETP.GTU.FTZ.AND P5, PT, R5, 20, PT ;  /* 0x41a000000500780b */ /* 0x000fce0003fbc000 */
[----:B------:R-:W-:Y:S01]  /*94f0*/  @!P0 FMUL.FTZ R6, R11, -1.4426950216293334961 ;  /* 0xbfb8aa3b0b068820 */ /* 0x000fe20000410000 */
[----:B--2---:R-:W-:-:S05]  /*9500*/  PRMT R11, RZ, 0x5410, R0 ;  /* 0x00005410ff0b7816 */ /* 0x004fca0000000000 */
[----:B------:R-:W0:Y:S01]  /*9510*/  @!P0 MUFU.EX2 R6, R6 ;  /* 0x0000000600068308 */ /* 0x000e220000000800 */
[----:B------:R-:W-:Y:S02]  /*9520*/  @!P5 FMUL.FTZ R7, R5, -1.4426950216293334961 ;  /* 0xbfb8aa3b0507d820 */ /* 0x000fe40000410000 */
[----:B------:R-:W1:Y:S01]  /*9530*/  LDS.U16 R5, [R42+0xe] ;  /* 0x00000e002a057984 */ /* 0x000e620000000400 */
[----:B---3--:R-:W-:Y:S01]  /*9540*/  PRMT R3, RZ, 0x5410, R3 ;  /* 0x00005410ff037816 */ /* 0x008fe20000000003 */
[----:B------:R-:W-:Y:S01]  /*9550*/  FADD.FTZ R12, R11, R72 ;  /* 0x000000480b0c7221 */ /* 0x000fe20000010000 */
[----:B----4-:R-:W-:-:S03]  /*9560*/  PRMT R11, RZ, 0x5410, R2 ;  /* 0x00005410ff0b7816 */ /* 0x010fc60000000002 */
[--C-:B------:R-:W-:Y:S02]  /*9570*/  FADD.FTZ R10, R3, R72.reuse ;  /* 0x00000048030a7221 */ /* 0x100fe40000010000 */
[----:B------:R-:W2:Y:S01]  /*9580*/  LDS.U16 R3, [R42+0xc] ;  /* 0x00000c002a037984 */ /* 0x000ea20000000400 */
[----:B------:R-:W-:-:S03]  /*9590*/  FADD.FTZ R11, R11, R72 ;  /* 0x000000480b0b7221 */ /* 0x000fc60000010000 */
[----:B------:R-:W-:Y:S01]  /*95a0*/  BAR.SYNC.DEFER_BLOCKING 0x0 ;  /* 0x0000000000007b1d */ /* 0x000fe20000010000 */
[----:B0-----:R-:W-:Y:S01]  /*95b0*/  @!P0 FADD.FTZ R0, R6, 1 ;  /* 0x3f80000006008421 */ /* 0x001fe20000010000 */
[----:B------:R-:W-:-:S04]  /*95c0*/  FSETP.GTU.FTZ.AND P2, PT, R11, 20, PT ;  /* 0x41a000000b00780b */ /* 0x000fc80003f5c000 */
[----:B------:R-:W0:Y:S08]  /*95d0*/  @!P5 MUFU.EX2 R7, R7 ;  /* 0x000000070007d308 */ /* 0x000e300000000800 */
[----:B------:R3:W4:Y:S01]  /*95e0*/  @!P0 MUFU.RCP R13, R0 ;  /* 0x00000000000d8308 */ /* 0x0007220000001000 */
[----:B0-----:R-:W-:Y:S02]  /*95f0*/  @!P5 FADD.FTZ R7, R7, 1 ;  /* 0x3f8000000707d421 */ /* 0x001fe40000010000 */
[----:B---3--:R-:W-:Y:S01]  /*9600*/  @!P2 FMUL.FTZ R0, R11, -1.4426950216293334961 ;  /* 0xbfb8aa3b0b00a820 */ /* 0x008fe20000410000 */
[----:B------:R-:W-:-:S04]  /*9610*/  PRMT R11, R96, 0x7632, R11 ;  /* 0x00007632600b7816 */ /* 0x000fc8000000000b */
[----:B------:R5:W0:Y:S01]  /*9620*/  @!P5 MUFU.RCP R6, R7 ;  /* 0x000000070006d308 */ /* 0x000a220000001000 */
[----:B------:R-:W-:Y:S01]  /*9630*/  STS.U16 [R42], R98 ;  /* 0x000000622a007388 */ /* 0x000fe20000000400 */
[----:B----4-:R-:W-:-:S03]  /*9640*/  @!P0 FMUL.FTZ R84, R84, R13 ;  /* 0x0000000d54548220 */ /* 0x010fc60000410000 */
[----:B------:R-:W-:Y:S04]  /*9650*/  STS.U16 [R42+0x2], R21 ;  /* 0x000002152a007388 */ /* 0x000fe80000000400 */
[----:B------:R-:W-:Y:S01]  /*9660*/  STS.U16 [R42+0x4], R96 ;  /* 0x000004602a007388 */ /* 0x000fe20000000400 */
[----:B-----5:R-:W-:-:S03]  /*9670*/  PRMT R7, RZ, 0x5410, R4 ;  /* 0x00005410ff077816 */ /* 0x020fc60000000004 */
[----:B------:R-:W-:Y:S04]  /*9680*/  STS.U16 [R42+0x6], R11 ;  /* 0x0000060b2a007388 */ /* 0x000fe80000000400 */
[----:B------:R-:W-:Y:S04]  /*9690*/  STS.U16 [R42+0x8], R94 ;  /* 0x0000085e2a007388 */ /* 0x000fe80000000400 */
[----:B------:R-:W-:Y:S04]  /*96a0*/  STS.U16 [R42+0xa], R25 ;  /* 0x00000a192a007388 */ /* 0x000fe80000000400 */
[----:B------:R-:W-:Y:S04]  /*96b0*/  STS.U16 [R42+0xc], R92 ;  /* 0x00000c5c2a007388 */ /* 0x000fe80000000400 */
[----:B------:R-:W-:Y:S01]  /*96c0*/  STS.U16 [R42+0xe], R33 ;  /* 0x00000e212a007388 */ /* 0x000fe20000000400 */
[----:B------:R-:W-:-:S06]  /*96d0*/  NOP ;  /* 0x0000000000007918 */ /* 0x000fcc0000000000 */
[----:B------:R-:W-:Y:S01]  /*96e0*/  LDS.U16 R11, [R52] ;  /* 0x00000000340b7984 */ /* 0x000fe20000000400 */
[----:B------:R-:W-:-:S03]  /*96f0*/  FSETP.GTU.FTZ.AND P4, PT, R10, 20, PT ;  /* 0x41a000000a00780b */ /* 0x000fc60003f9c000 */
        /* <DEDUP_REMOVED lines=8> */
[----:B------:R-:W-:Y:S01]  /*9780*/  @!P6 STS [0x210], R53 ;  /* 0x00021035ff00e388 */ /* 0x000fe20000000800 */
[----:B------:R-:W-:-:S03]  /*9790*/  FADD.FTZ R4, R7, R72 ;  /* 0x0000004807047221 */ /* 0x000fc60000010000 */
[----:B------:R-:W-:Y:S01]  /*97a0*/  BAR.SYNC.DEFER_BLOCKING 0x0 ;  /* 0x0000000000007b1d */ /* 0x000fe20000010000 */
[----:B------:R-:W-:Y:S01]  /*97b0*/  FSETP.GTU.FTZ.AND P3, PT, R12, 20, PT ;  /* 0x41a000000c00780b */ /* 0x000fe20003f7c000 */
[----:B------:R-:W-:Y:S01]  /*97c0*/  FADD.FTZ R7, R5, R72 ;  /* 0x0000004805077221 */ /* 0x000fe20000010000 */
[----:B------:R-:W-:Y:S01]  /*97d0*/  FSETP.GTU.FTZ.AND P1, PT, R4, 20, PT ;  /* 0x41a000000400780b */ /* 0x000fe20003f3c000 */
[----:B0-----:R-:W-:Y:S01]  /*97e0*/  @!P5 FMUL.FTZ R95, R95, R6 ;  /* 0x000000065f5fd220 */ /* 0x001fe20000410000 */
[----:B--2---:R-:W-:Y:S01]  /*97f0*/  PRMT R3, RZ, 0x5410, R3 ;  /* 0x00005410ff037816 */ /* 0x004fe20000000003 */
[----:B------:R-:W-:Y:S01]  /*9800*/  @!P4 FMUL.FTZ R10, R10, -1.4426950216293334961 ;  /* 0xbfb8aa3b0a0ac820 */ /* 0x000fe20000410000 */
[----:B------:R-:W-:-:S05]  /*9810*/  FSETP.GTU.FTZ.AND P5, PT, R7, 20, PT ;  /* 0x41a000000700780b */ /* 0x000fca0003fbc000 */
[----:B------:R-:W0:Y:S02]  /*9820*/  @!P4 MUFU.EX2 R10, R10 ;  /* 0x0000000a000ac308 */ /* 0x000e240000000800 */
[----:B------:R-:W-:Y:S02]  /*9830*/  @!P3 FMUL.FTZ R2, R12, -1.4426950216293334961 ;  /* 0xbfb8aa3b0c02b820 */ /* 0x000fe40000410000 */
[----:B------:R-:W-:Y:S02]  /*9840*/  FADD.FTZ R12, R3, R72 ;  /* 0x00000048030c7221 */ /* 0x000fe40000010000 */
[----:B------:R-:W-:Y:S02]  /*9850*/  @!P1 FMUL.FTZ R3, R4, -1.4426950216293334961 ;  /* 0xbfb8aa3b04039820 */ /* 0x000fe40000410000 */
[----:B------:R-:W1:Y:S01]  /*9860*/  @!P3 MUFU.EX2 R2, R2 ;  /* 0x000000020002b308 */ /* 0x000e620000000800 */
[----:B------:R-:W-:Y:S01]  /*9870*/  FSETP.GTU.FTZ.AND P0, PT, R12, 20, PT ;  /* 0x41a000000c00780b */ /* 0x000fe20003f1c000 */
[----:B------:R-:W-:Y:S01]  /*9880*/  @!P5 FMUL.FTZ R6, R7, -1.4426950216293334961 ;  /* 0xbfb8aa3b0706d820 */ /* 0x000fe20000410000 */
[----:B------:R-:W2:Y:S05]  /*9890*/  LDS R37, [0x210] ;  /* 0x00021000ff257984 */ /* 0x000eaa0000000800 */
[----:B------:R-:W-:Y:S01]  /*98a0*/  @!P1 MUFU.EX2 R3, R3 ;  /* 0x0000000300039308 */ /* 0x000fe20000000800 */
[----:B0-----:R-:W-:-:S07]  /*98b0*/  @!P4 FADD.FTZ R10, R10, 1 ;  /* 0x3f8000000a0ac421 */ /* 0x001fce0000010000 */
[----:B------:R-:W0:Y:S01]  /*98c0*/  @!P5 MUFU.EX2 R6, R6 ;  /* 0x000000060006d308 */ /* 0x000e220000000800 */
[----:B------:R-:W-:Y:S02]  /*98d0*/  @!P0 FMUL.FTZ R4, R12, -1.4426950216293334961 ;  /* 0xbfb8aa3b0c048820 */ /* 0x000fe40000410000 */
[----:B-1----:R-:W-:-:S05]  /*98e0*/  @!P3 FADD.FTZ R2, R2, 1 ;  /* 0x3f8000000202b421 */ /* 0x002fca0000010000 */
[----:B------:R-:W1:Y:S08]  /*98f0*/  @!P2 MUFU.EX2 R0, R0 ;  /* 0x000000000000a308 */ /* 0x000e700000000800 */
[----:B------:R3:W-:Y:S01]  /*9900*/  @!P4 MUFU.RCP R7, R10 ;  /* 0x0000000a0007c308 */ /* 0x0007e20000001000 */
[----:B0-----:R-:W-:-:S07]  /*9910*/  @!P5 FADD.FTZ R6, R6, 1 ;  /* 0x3f8000000606d421 */ /* 0x001fce0000010000 */
[----:B------:R0:W4:Y:S01]  /*9920*/  @!P0 MUFU.EX2 R5, R4 ;  /* 0x0000000400058308 */ /* 0x0001220000000800 */
[----:B---3--:R-:W-:-:S04]  /*9930*/  IMAD R10, R70, c[0x0][0x2d8], RZ ;  /* 0x0000b600460a7a24 */ /* 0x008fc800078e02ff */
[----:B------:R-:W-:-:S03]  /*9940*/  IMAD R41, R73, c[0x0][0x2dc], R10 ;  /* 0x0000b70049297a24 */ /* 0x000fc600078e020a */
[----:B------:R3:W-:Y:S01]  /*9950*/  @!P3 MUFU.RCP R12, R2 ;  /* 0x00000002000cb308 */ /* 0x0007e20000001000 */
[----:B0-----:R-:W-:Y:S02]  /*9960*/  @!P1 FADD.FTZ R4, R3, 1 ;  /* 0x3f80000003049421 */ /* 0x001fe40000010000 */
[----:B---3--:R-:W-:-:S05]  /*9970*/  IMAD.WIDE.U32 R2, R73, c[0x0][0x2d8], RZ ;  /* 0x0000b60049027a25 */ /* 0x008fca00078e00ff */
[----:B------:R-:W0:Y:S01]  /*9980*/  @!P5 MUFU.RCP R6, R6 ;  /* 0x000000060006d308 */ /* 0x000e220000001000 */
[----:B------:R-:W-:Y:S01]  /*9990*/  IADD3 R3, R3, R41, RZ ;  /* 0x0000002903037210 */ /* 0x000fe20007ffe0ff */
[----:B-1----:R-:W-:Y:S02]  /*99a0*/  @!P2 FADD.FTZ R0, R0, 1 ;  /* 0x3f8000000000a421 */ /* 0x002fe40000010000 */
[----:B----4-:R-:W-:Y:S02]  /*99b0*/  @!P0 FADD.FTZ R5, R5, 1 ;  /* 0x3f80000005058421 */ /* 0x010fe40000010000 */
[----:B------:R-:W-:Y:S02]  /*99c0*/  IMAD.WIDE.U32 R2, R76, c[0x0][0x2e0], R2 ;  /* 0x0000b8004c027a25 */ /* 0x000fe400078e0002 */
[----:B------:R1:W3:Y:S02]  /*99d0*/  @!P2 MUFU.RCP R39, R0 ;  /* 0x000000000027a308 */ /* 0x0002e40000001000 */
[----:B------:R-:W-:Y:S01]  /*99e0*/  @!P4 FMUL.FTZ R86, R86, R7 ;  /* 0x000000075656c220 */ /* 0x000fe20000410000 */
[----:B-1----:R-:W-:-:S05]  /*99f0*/  IADD3 R0, P4, R29, R2, RZ ;  /* 0x000000021d007210 */ /* 0x002fca0007f9e0ff */
[----:B------:R-:W1:Y:S01]  /*9a00*/  @!P1 MUFU.RCP R4, R4 ;  /* 0x0000000400049308 */ /* 0x000e620000001000 */
[----:B------:R-:W-:Y:S02]  /*9a10*/  IADD3.X R3, R27, R77, R3, P4, !PT ;  /* 0x0000004d1b037210 */ /* 0x000fe400027fe403 */
[----:B--2---:R-:W-:-:S05]  /*9a20*/  ISETP.GE.AND P4, PT, R56, R37, PT ;  /* 0x000000253800720c */ /* 0x004fca0003f86270 */
[----:B------:R-:W2:Y:S01]  /*9a30*/  @!P0 MUFU.RCP R5, R5 ;  /* 0x0000000500058308 */ /* 0x000ea20000001000 */
[----:B0-----:R-:W-:Y:S01]  /*9a40*/  @!P5 FMUL.FTZ R101, R101, R6 ;  /* 0x000000066565d220 */ /* 0x001fe20000410000 */
[----:B------:R-:W-:-:S04]  /*9a50*/  LEA R7, P5, R56, c[0x0][0x330], 0x1 ;  /* 0x0000cc0038077a11 */ /* 0x000fc800078a08ff */
[----:B------:R-:W-:Y:S02]  /*9a60*/  LEA.HI.X R2, R56, c[0x0][0x334], R55, 0x1, P5 ;  /* 0x0000cd0038027a11 */ /* 0x000fe400028f0c37 */
[----:B------:R-:W-:Y:S01]  /*9a70*/  LEA R6, P5, R0, R7, 0x1 ;  /* 0x0000000700067211 */ /* 0x000fe200078a08ff */
[----:B------:R-:W-:Y:S01]  /*9a80*/  @!P3 FMUL.FTZ R97, R97, R12 ;  /* 0x0000000c6161b220 */ /* 0x000fe20000410000 */
[----:B------:R-:W-:Y:S01]  /*9a90*/  ISETP.GE.AND P3, PT, R22, R37, PT ;  /* 0x000000251600720c */ /* 0x000fe20003f66270 */
[----:B---3--:R-:W-:Y:S01]  /*9aa0*/  @!P2 FMUL.FTZ R88, R88, R39 ;  /* 0x000000275858a220 */ /* 0x008fe20000410000 */
[-C--:B------:R-:W-:Y:S01]  /*9ab0*/  ISETP.GE.AND P2, PT, R24, R37.reuse, PT ;  /* 0x000000251800720c */ /* 0x080fe20003f46270 */
[----:B-1----:R-:W-:Y:S01]  /*9ac0*/  @!P1 FMUL.FTZ R99, R99, R4 ;  /* 0x0000000463639220 */ /* 0x002fe20000410000 */
[----:B------:R-:W-:Y:S01]  /*9ad0*/  ISETP.GE.AND P1, PT, R26, R37, PT ;  /* 0x000000251a00720c */ /* 0x000fe20003f26270 */
[----:B--2---:R-:W-:Y:S01]  /*9ae0*/  @!P0 FMUL.FTZ R90, R90, R5 ;  /* 0x000000055a5a8220 */ /* 0x004fe20000410000 */
        /* <DEDUP_REMOVED lines=14> */
.L_x_11502:
[----:B------:R-:W-:Y:S05]  /*9bd0*/  BSYNC B0 ;  /* 0x0000000000007941 */ /* 0x000fea0003800000 */
.L_x_11501:
        /* <DEDUP_REMOVED lines=66> */
.L_x_11504:
[----:B------:R-:W-:Y:S05]  /*a000*/  BSYNC B0 ;  /* 0x0000000000007941 */ /* 0x000fea0003800000 */
.L_x_11503:
[----:B------:R-:W-:Y:S01]  /*a010*/  MOV R3, R31 ;  /* 0x0000001f00037202 */ /* 0x000fe20000000f00 */
[----:B------:R-:W-:Y:S01]  /*a020*/  IMAD R5, R75, c[0x0][0x300], RZ ;  /* 0x0000c0004b057a24 */ /* 0x000fe200078e02ff */
[----:B------:R-:W-:Y:S02]  /*a030*/  IADD3 R43, P1, R43, -0x1c0, RZ ;  /* 0xfffffe402b2b7810 */ /* 0x000fe40007f3e0ff */
[-C--:B------:R-:W-:Y:S01]  /*a040*/  ISETP.GE.AND P5, PT, R30, R25.reuse, PT ;  /* 0x000000191e00720c */ /* 0x080fe20003fa6270 */
[----:B------:R-:W-:Y:S01]  /*a050*/  IMAD.WIDE.U32 R2, R76, c[0x0][0x300], R2 ;  /* 0x0000c0004c027a25 */ /* 0x000fe200078e0002 */
[----:B------:R-:W-:Y:S02]  /*a060*/  IADD3.X R0, R44, -0x1, RZ, P1, !PT ;  /* 0xffffffff2c007810 */ /* 0x000fe40000ffe4ff */
[----:B------:R-:W-:Y:S01]  /*a070*/  ISETP.GE.AND P0, PT, R20, R25, PT ;  /* 0x000000191400720c */ /* 0x000fe20003f06270 */
[----:B------:R-:W-:Y:S01]  /*a080*/  IMAD R5, R76, c[0x0][0x304], R5 ;  /* 0x0000c1004c057a24 */ /* 0x000fe200078e0205 */
        /* <DEDUP_REMOVED lines=30> */
.L_x_11431:
        /* <DEDUP_REMOVED lines=24> */
.L_x_11507:
[----:B0-----:R-:W-:Y:S05]  /*a3f0*/  BSYNC B0 ;  /* 0x0000000000007941 */ /* 0x001fea0003800000 */
.L_x_11506:
[----:B------:R-:W-:Y:S01]  /*a400*/  BSSY B0, `(.L_x_11508) ;  /* 0x0000018000007945 */ /* 0x000fe20003800000 */
[----:B------:R-:W-:Y:S05]  /*a410*/  @!P0 BRA `(.L_x_11509) ;  /* 0x0000015000008947 */ /* 0x000fea0003800000 */
[----:B------:R-:W-:Y:S06]  /*a420*/  BAR.SYNC.DEFER_BLOCKING 0x0 ;  /* 0x0000000000007b1d */ /* 0x000fec0000010000 */
[----:B------:R-:W2:Y:S04]  /*a430*/  SHFL.DOWN P0, R0, R67, 0x1, 0x1f ;  /* 0x08201f0043007f89 */ /* 0x000ea80000000000 */
[----:B0-----:R-:W0:Y:S04]  /*a440*/  S2R R6, SR_LANEID ;  /* 0x0000000000067919 */ /* 0x001e280000000000 */
[----:B-1----:R-:W1:Y:S01]  /*a450*/  S2R R13, SR_TID.X ;  /* 0x00000000000d7919 */ /* 0x002e620000002100 */
[----:B--2---:R-:W-:Y:S01]  /*a460*/  @P0 FADD R0, R0, R67 ;  /* 0x0000004300000221 */ /* 0x004fe20000000000 */
        /* <DEDUP_REMOVED lines=13> */
[----:B0-----:R0:W-:Y:S01]  /*a540*/  RED.E.ADD.F32.FTZ.RN.STRONG.GPU [R14.64], R4 ;  /* 0x000000040e00798e */ /* 0x0011e2000c10e786 */
[----:B------:R-:W-:Y:S01]  /*a550*/  HFMA2.MMA R13, -RZ, RZ, 0, 0 ;  /* 0x00000000ff0d7435 */ /* 0x000fe200000001ff */
[----:B------:R-:W-:Y:S05]  /*a560*/  BRA `(.L_x_11510) ;  /* 0x0000001000007947 */ /* 0x000fea0003800000 */
.L_x_11509:
[----:B-1----:R-:W1:Y:S02]  /*a570*/  S2R R13, SR_TID.X ;  /* 0x00000000000d7919 */ /* 0x002e640000002100 */
.L_x_11510:
[----:B0-----:R-:W-:Y:S05]  /*a580*/  BSYNC B0 ;  /* 0x0000000000007941 */ /* 0x001fea0003800000 */
.L_x_11508:
        /* <DEDUP_REMOVED lines=10> */
.L_x_11511:
        /* <DEDUP_REMOVED lines=28> */
.L_x_11512:
        /* <DEDUP_REMOVED lines=9> */
.L_x_14727:


//--------------------- .text._Z25selective_scan_bwd_kernelI32Selective_Scan_bwd_kernel_traitsILi32ELi8ELb0ELb1ELb0ELb0ELb0EN3c108BFloat16ENS1_7complexIfEEEEv12SSMParamsBwd --------------------------
	.section	.text._Z25selective_scan_bwd_kernelI32Selective_Scan_bwd_kernel_traitsILi32ELi8ELb0ELb1ELb0ELb0ELb0EN3c108BFloat16ENS1_7complexIfEEEEv12SSMParamsBwd,"ax",@progbits
	.sectioninfo	@"SHI_REGISTERS=198"
	.align	128
        .global         _Z25selective_scan_bwd_kernelI32Selective_Scan_bwd_kernel_traitsILi32ELi8ELb0ELb1ELb0ELb0ELb0EN3c108BFloat16ENS1_7complexIfEEEEv12SSMParamsBwd
        .type           _Z25selective_scan_bwd_kernelI32Selective_Scan_bwd_kernel_traitsILi32ELi8ELb0ELb1ELb0ELb0ELb0EN3c108BFloat16ENS1_7complexIfEEEEv12SSMParamsBwd,@function
        .size           _Z25selective_scan_bwd_kernelI32Selective_Scan_bwd_kernel_traitsILi32ELi8ELb0ELb1ELb0ELb0ELb0EN3c108BFloat16ENS1_7complexIfEEEEv12SSMParamsBwd,(.L_x_14728 - _Z25selective_scan_bwd_kernelI32Selective_Scan_bwd_kernel_traitsILi32ELi8ELb0ELb1ELb0ELb0ELb0EN3c108BFloat16ENS1_7complexIfEEEEv12SSMParamsBwd)
        .other          _Z25selective_scan_bwd_kernelI32Selective_Scan_bwd_kernel_traitsILi32ELi8ELb0ELb1ELb0ELb0ELb0EN3c108BFloat16ENS1_7complexIfEEEEv12SSMParamsBwd,@"STO_CUDA_ENTRY STV_DEFAULT"
_Z25selective_scan_bwd_kernelI32Selective_Scan_bwd_kernel_traitsILi32ELi8ELb0ELb1ELb0ELb0ELb0EN3c108BFloat16ENS1_7complexIfEEEEv12SSMParamsBwd:
.text._Z25selective_scan_bwd_kernelI32Selective_Scan_bwd_kernel_traitsILi32ELi8ELb0ELb1ELb0ELb0ELb0EN3c108BFloat16ENS1_7complexIfEEEEv12SSMParamsBwd:
        /* <DEDUP_REMOVED lines=77> */
[----:B------:R-:W-:Y:S02]  /*04d0*/  LEA R86, P0, R87, c[0x0][0x240], 0x1 ;  /* 0x0000900057567a11 */ /* 0x000fe400078008ff */
[----:B------:R-:W-:Y:S02]  /*04e0*/  IADD3 R11, P2, R11, R4, RZ ;  /* 0x000000040b0b7210 */ /* 0x000fe40007f5e0ff */
[----:B------:R-:W-:Y:S01]  /*04f0*/  LEA.HI.X R87, R87, c[0x0][0x244], R0, 0x1, P0 ;  /* 0x0000910057577a11 */ /* 0x000fe200000f0c00 */
[----:B------:R-:W-:Y:S01]  /*0500*/  IMAD R0, R178, c[0x0][0x1a8], RZ ;  /* 0x00006a00b2007a24 */ /* 0x000fe200078e02ff */
[----:B------:R-:W-:-:S02]  /*0510*/  ISETP.NE.U32.AND P0, PT, RZ, c[0x0][0x260], PT ;  /* 0x00009800ff007a0c */ /* 0x000fc40003f05070 */
[----:B------:R-:W-:Y:S01]  /*0520*/  IADD3.X R4, R13, R5, R17, P2, !PT ;  /* 0x000000050d047210 */ /* 0x000fe200017fe411 */
[----:B------:R-:W-:Y:S01]  /*0530*/  IMAD R5, R91, c[0x0][0x1ac], R0 ;  /* 0x00006b005b057a24 */ /* 0x000fe200078e0200 */
[C---:B------:R-:W-:Y:S02]  /*0540*/  LEA R84, P1, R85.reuse, c[0x0][0x248], 0x1 ;  /* 0x0000920055547a11 */ /* 0x040fe400078208ff */
[----:B------:R-:W-:Y:S02]  /*0550*/  ISETP.NE.AND.EX P0, PT, RZ, c[0x0][0x264], PT, P0 ;  /* 0x00009900ff007a0c */ /* 0x000fe40003f05300 */
[----:B------:R-:W-:Y:S02]  /*0560*/  ISETP.NE.U32.AND P2, PT, RZ, c[0x0][0x348], PT ;  /* 0x0000d200ff007a0c */ /* 0x000fe40003f45070 */
[----:B------:R-:W-:Y:S01]  /*0570*/  LEA.HI.X R85, R85, c[0x0][0x24c], R2, 0x1, P1 ;  /* 0x0000930055557a11 */ /* 0x000fe200008f0c02 */
[----:B------:R-:W-:Y:S01]  /*0580*/  HFMA2.MMA R2, -RZ, RZ, 0, 0 ;  /* 0x00000000ff027435 */ /* 0x000fe200000001ff */
[----:B------:R-:W-:-:S02]  /*0590*/  ISETP.NE.U32.AND P1, PT, RZ, c[0x0][0x328], PT ;  /* 0x0000ca00ff007a0c */ /* 0x000fc40003f25070 */
[----:B------:R-:W-:Y:S02]  /*05a0*/  ISETP.NE.AND.EX P2, PT, RZ, c[0x0][0x34c], PT, P2 ;  /* 0x0000d300ff007a0c */ /* 0x000fe40003f45320 */
[C---:B------:R-:W-:Y:S02]  /*05b0*/  LEA R3, R12.reuse, 0xfffffe00, 0x9 ;  /* 0xfffffe000c037811 */ /* 0x040fe400078e48ff */
[----:B------:R-:W-:Y:S01]  /*05c0*/  ISETP.NE.AND.EX P1, PT, RZ, c[0x0][0x32c], PT, P1 ;  /* 0x0000cb00ff007a0c */ /* 0x000fe20003f25310 */
[----:B------:R-:W-:Y:S01]  /*05d0*/  @P0 IMAD R0, R95, c[0x0][0x164], R98 ;  /* 0x000059005f000a24 */ /* 0x000fe200078e0262 */
[----:B------:R-:W-:Y:S02]  /*05e0*/  ISETP.GE.AND P3, PT, R12, 0x1, PT ;  /* 0x000000010c00780c */ /* 0x000fe40003f66270 */
[----:B------:R-:W-:Y:S01]  /*05f0*/  IADD3 R80, P5, R3, R8, RZ ;  /* 0x0000000803507210 */ /* 0x000fe20007fbe0ff */
[----:B------:R-:W-:Y:S01]  /*0600*/  @P0 IMAD R0, R0, c[0x0][0x174], RZ ;  /* 0x00005d0000000a24 */ /* 0x000fe200078e02ff */
[----:B------:R-:W-:-:S02]  /*0610*/  IADD3 R8, R9, R5, RZ ;  /* 0x0000000509087210 */ /* 0x000fc40007ffe0ff */
[----:B------:R-:W-:Y:S01]  /*0620*/  LEA R82, P4, R11, c[0x0][0x308], 0x1 ;  /* 0x0000c2000b527a11 */ /* 0x000fe200078808ff */
[----:B------:R-:W-:Y:S01]  /*0630*/  @P0 IMAD R0, R0, c[0x0][0x16c], RZ ;  /* 0x00005b0000000a24 */ /* 0x000fe200078e02ff */
[----:B------:R-:W-:Y:S02]  /*0640*/  LEA.HI.X.SX32 R3, R3, R8, 0x1, P5 ;  /* 0x0000000803037211 */ /* 0x000fe400028f0eff */
[----:B------:R-:W-:Y:S01]  /*0650*/  @P2 LEA R2, P5, R98, c[0x0][0x348], 0x2 ;  /* 0x0000d20062022a11 */ /* 0x000fe200078a10ff */
[----:B------:R-:W-:Y:S01]  /*0660*/  CS2R R8, SRZ ;  /* 0x0000000000087805 */ /* 0x000fe2000001ff00 */
[----:B------:R-:W-:Y:S02]  /*0670*/  LEA.HI.X R83, R11, c[0x0][0x30c], R4, 0x1, P4 ;  /* 0x0000c3000b537a11 */ /* 0x000fe400020f0c04 */
[----:B------:R-:W-:Y:S02]  /*0680*/  @P0 MOV R11, 0x10 ;  /* 0x00000010000b0802 */ /* 0x000fe40000000f00 */
[----:B------:R-:W-:-:S02]  /*0690*/  MOV R5, RZ ;  /* 0x000000ff00057202 */ /* 0x000fc40000000f00 */
[----:B------:R-:W-:Y:S01]  /*06a0*/  LEA R81, P6, R80, c[0x0][0x228], 0x1 ;  /* 0x00008a0050517a11 */ /* 0x000fe200078c08ff */
[----:B------:R-:W-:Y:S01]  /*06b0*/  @P0 IMAD.WIDE R10, R0, R11, c[0x0][0x260] ;  /* 0x00009800000a0625 */ /* 0x000fe200078e020b */
[C---:B------:R-:W-:Y:S01]  /*06c0*/  @P1 LEA R8, P4, R98.reuse, c[0x0][0x328], 0x2 ;  /* 0x0000ca0062081a11 */ /* 0x040fe200078810ff */
[----:B------:R-:W-:Y:S01]  /*06d0*/  @!P0 CS2R R10, SRZ ;  /* 0x00000000000a8805 */ /* 0x000fe2000001ff00 */
[----:B------:R-:W-:Y:S02]  /*06e0*/  @P2 LEA.HI.X R5, R98, c[0x0][0x34c], R97, 0x2, P5 ;  /* 0x0000d30062052a11 */ /* 0x000fe400028f1461 */
[----:B------:R-:W-:Y:S02]  /*06f0*/  LEA.HI.X R80, R80, c[0x0][0x22c], R3, 0x1, P6 ;  /* 0x00008b0050507a11 */ /* 0x000fe400030f0c03 */
[----:B------:R-:W-:Y:S02]  /*0700*/  @P1 LEA.HI.X R9, R98, c[0x0][0x32c], R97, 0x2, P4 ;  /* 0x0000cb0062091a11 */ /* 0x000fe400020f1461 */
[----:B------:R-:W-:Y:S01]  /*0710*/  MOV R3, R5 ;  /* 0x0000000500037202 */ /* 0x000fe20000000f00 */
[----:B------:R-:W-:Y:S05]  /*0720*/  @!P3 BRA `(.L_x_11513) ;  /* 0x000067e00000b947 */ /* 0x000fea0003800000 */
[----:B------:R-:W0:Y:S01]  /*0730*/  S2R R90, SR_TID.X ;  /* 0x00000000005a7919 */ /* 0x000e220000002100 */
[----:B------:R-:W-:-:S02]  /*0740*/  MOV R92, RZ ;  /* 0x000000ff005c7202 */ /* 0x000fc40000000f00 */
[----:B------:R-:W-:Y:S01]  /*0750*/  MOV R78, RZ ;  /* 0x000000ff004e7202 */ /* 0x000fe20000000f00 */
[----:B------:R-:W1:Y:S01]  /*0760*/  S2R R88, SR_LANEID ;  /* 0x0000000000587919 */ /* 0x000e620000000000 */
[----:B------:R-:W-:Y:S02]  /*0770*/  MOV R89, RZ ;  /* 0x000000ff00597202 */ /* 0x000fe40000000f00 */
[----:B0-----:R-:W-:-:S04]  /*0780*/  SHF.L.U32 R79, R90, 0x3, RZ ;  /* 0x000000035a4f7819 */ /* 0x001fc800000006ff */
[----:B-1----:R-:W-:Y:S02]  /*0790*/  LOP3.LUT R79, R79, 0xffffff00, RZ, 0xc0, !PT ;  /* 0xffffff004f4f7812 */ /* 0x002fe400078ec0ff */
.L_x_11566:
        /* <DEDUP_REMOVED lines=136> */
[----:B------:R-:W3:Y:S04]  /*1020*/  LDS.U16 R15, [R66+0xc] ;  /* 0x00000c00420f7984 */ /* 0x000ee80000000400 */
[----:B------:R-:W2:Y:S04]  /*1030*/  LDS.U16 R16, [R66+0xe] ;  /* 0x00000e0042107984 */ /* 0x000ea80000000400 */
[----:B------:R-:W-:Y:S01]  /*1040*/  BAR.SYNC.DEFER_BLOCKING 0x0 ;  /* 0x0000000000007b1d */ /* 0x000fe20000010000 */
[----:B0-----:R-:W-:-:S05]  /*1050*/  PRMT R17, RZ, 0x7610, R17 ;  /* 0x00007610ff117816 */ /* 0x001fca0000000011 */
[----:B------:R-:W4:Y:S01]  /*1060*/  @!P6 LDG.E.U16 R18, [R4.64+0x40] ;  /* 0x000040060412e981 */ /* 0x000f22000c1e1500 */
[----:B------:R-:W-:-:S03]  /*1070*/  ISETP.GE.AND P6, PT, R28, R75, PT ;  /* 0x0000004b1c00720c */ /* 0x000fc60003fc6270 */
[----:B------:R-:W4:Y:S04]  /*1080*/  @!P5 LDG.E.U16 R17, [R4.64] ;  /* 0x000000060411d981 */ /* 0x000f28000c1e1500 */
[----:B------:R-:W4:Y:S04]  /*1090*/  @!P4 LDG.E.U16 R19, [R4.64+0x80] ;  /* 0x000080060413c981 */ /* 0x000f28000c1e1500 */
[----:B------:R-:W4:Y:S04]  /*10a0*/  @!P3 LDG.E.U16 R20, [R4.64+0xc0] ;  /* 0x0000c0060414b981 */ /* 0x000f28000c1e1500 */
[----:B------:R-:W4:Y:S04]  /*10b0*/  @!P2 LDG.E.U16 R21, [R4.64+0x100] ;  /* 0x000100060415a981 */ /* 0x000f28000c1e1500 */
[----:B------:R-:W4:Y:S04]  /*10c0*/  @!P1 LDG.E.U16 R22, [R4.64+0x140] ;  /* 0x0001400604169981 */ /* 0x000f28000c1e1500 */
[----:B------:R-:W4:Y:S04]  /*10d0*/  @!P0 LDG.E.U16 R23, [R4.64+0x180] ;  /* 0x0001800604178981 */ /* 0x000f28000c1e1500 */
[----:B------:R-:W4:Y:S01]  /*10e0*/  @!P6 LDG.E.U16 R24, [R4.64+0x1c0] ;  /* 0x0001c0060418e981 */ /* 0x000f22000c1e1500 */
[----:B------:R-:W-:Y:S01]  /*10f0*/  HFMA2.MMA R58, -RZ, RZ, 0, 0 ;  /* 0x00000000ff3a7435 */ /* 0x000fe200000001ff */
[----:B------:R-:W-:Y:S01]  /*1100*/  CS2R R56, SRZ ;  /* 0x0000000000387805 */ /* 0x000fe2000001ff00 */
[----:B------:R-:W-:Y:S01]  /*1110*/  CS2R R54, SRZ ;  /* 0x0000000000367805 */ /* 0x000fe2000001ff00 */
[----:B------:R-:W-:Y:S01]  /*1120*/  CS2R R52, SRZ ;  /* 0x0000000000347805 */ /* 0x000fe2000001ff00 */
[----:B------:R-:W-:-:S02]  /*1130*/  MOV R51, RZ ;  /* 0x000000ff00337202 */ /* 0x000fc40000000f00 */
[----:B-1----:R-:W-:Y:S02]  /*1140*/  PRMT R7, RZ, 0x5410, R7 ;  /* 0x00005410ff077816 */ /* 0x002fe40000000007 */
[----:B--2---:R-:W-:Y:S02]  /*1150*/  PRMT R13, RZ, 0x5410, R13 ;  /* 0x00005410ff0d7816 */ /* 0x004fe4000000000d */
[----:B---3--:R-:W-:Y:S02]  /*1160*/  PRMT R15, RZ, 0x5410, R15 ;  /* 0x00005410ff0f7816 */ /* 0x008fe4000000000f */
[----:B------:R-:W-:Y:S01]  /*1170*/  PRMT R33, RZ, 0x5410, R16 ;  /* 0x00005410ff217816 */ /* 0x000fe20000000010 */
        /* <DEDUP_REMOVED lines=11> */
[----:B------:R-:W4:Y:S04]  /*1230*/  LDS.U16 R5, [R66+0x4] ;  /* 0x0000040042057984 */ /* 0x000f280000000400 */
[----:B------:R-:W4:Y:S04]  /*1240*/  LDS.U16 R17, [R66+0x6] ;  /* 0x0000060042117984 */ /* 0x000f280000000400 */
[----:B------:R-:W4:Y:S04]  /*1250*/  LDS.U16 R18, [R66+0x8] ;  /* 0x0000080042127984 */ /* 0x000f280000000400 */
[----:B------:R-:W4:Y:S04]  /*1260*/  LDS.U16 R19, [R66+0xa] ;  /* 0x00000a0042137984 */ /* 0x000f280000000400 */
[----:B------:R-:W4:Y:S04]  /*1270*/  LDS.U16 R20, [R66+0xc] ;  /* 0x00000c0042147984 */ /* 0x000f280000000400 */
[----:B------:R-:W4:Y:S01]  /*1280*/  LDS.U16 R21, [R66+0xe] ;  /* 0x00000e0042157984 */ /* 0x000f220000000400 */
[----:B0-----:R-:W-:-:S02]  /*1290*/  PRMT R22, RZ, 0x5410, R174 ;  /* 0x00005410ff167816 */ /* 0x001fc400000000ae */
[----:B-1----:R-:W-:Y:S02]  /*12a0*/  PRMT R24, RZ, 0x5410, R65 ;  /* 0x00005410ff187816 */ /* 0x002fe40000000041 */
[----:B--2---:R-:W-:Y:S02]  /*12b0*/  PRMT R25, RZ, 0x5410, R25 ;  /* 0x00005410ff197816 */ /* 0x004fe40000000019 */
[----:B---3--:R-:W-:-:S03]  /*12c0*/  PRMT R23, RZ, 0x5410, R4 ;  /* 0x00005410ff177816 */ /* 0x008fc60000000004 */
[----:B------:R-:W-:Y:S01]  /*12d0*/  FFMA.FTZ R22, R25, R22, R89 ;  /* 0x0000001619167223 */ /* 0x000fe20000010059 */
[----:B------:R-:W-:Y:S02]  /*12e0*/  PRMT R4, RZ, 0x5410, R64 ;  /* 0x00005410ff047816 */ /* 0x000fe40000000040 */
[----:B----4-:R-:W-:Y:S01]  /*12f0*/  PRMT R31, RZ, 0x5410, R5 ;  /* 0x00005410ff1f7816 */ /* 0x010fe20000000005 */
[----:B------:R-:W-:Y:S01]  /*1300*/  FFMA.FTZ R22, R23, R24, R22 ;  /* 0x0000001817167223 */ /* 0x000fe20000010016 */
[----:B------:R-:W-:Y:S02]  /*1310*/  PRMT R5, RZ, 0x5410, R63 ;  /* 0x00005410ff057816 */ /* 0x000fe4000000003f */
[----:B------:R-:W-:Y:S01]  /*1320*/  PRMT R27, RZ, 0x5410, R17 ;  /* 0x00005410ff1b7816 */ /* 0x000fe20000000011 */
[----:B------:R-:W-:Y:S01]  /*1330*/  FFMA.FTZ R4, R31, R4, R22 ;  /* 0x000000041f047223 */ /* 0x000fe20000010016 */
[----:B------:R-:W-:Y:S02]  /*1340*/  MOV R17, c[0x0][0x16c] ;  /* 0x00005b0000117a02 */ /* 0x000fe40000000f00 */
[----:B------:R-:W-:Y:S01]  /*1350*/  PRMT R29, RZ, 0x5410, R18 ;  /* 0x00005410ff1d7816 */ /* 0x000fe20000000012 */
[----:B------:R-:W-:Y:S01]  /*1360*/  FFMA.FTZ R4, R27, R5, R4 ;  /* 0x000000051b047223 */ /* 0x000fe20000010004 */
[----:B------:R-:W-:-:S02]  /*1370*/  PRMT R5, RZ, 0x5410, R62 ;  /* 0x00005410ff057816 */ /* 0x000fc4000000003e */
[----:B------:R-:W-:Y:S02]  /*1380*/  PRMT R99, RZ, 0x5410, R19 ;  /* 0x00005410ff637816 */ /* 0x000fe40000000013 */
[----:B------:R-:W-:Y:S01]  /*1390*/  ISETP.GE.AND P0, PT, R17, 0x1, PT ;  /* 0x000000011100780c */ /* 0x000fe20003f06270 */
[----:B------:R-:W-:Y:S01]  /*13a0*/  FFMA.FTZ R4, R29, R5, R4 ;  /* 0x000000051d047223 */ /* 0x000fe20000010004 */
[----:B------:R-:W-:Y:S02]  /*13b0*/  PRMT R5, RZ, 0x5410, R61 ;  /* 0x00005410ff057816 */ /* 0x000fe4000000003d */
[----:B------:R-:W-:-:S03]  /*13c0*/  PRMT R101, RZ, 0x5410, R20 ;  /* 0x00005410ff657816 */ /* 0x000fc60000000014 */
[----:B------:R-:W-:Y:S01]  /*13d0*/  FFMA.FTZ R4, R99, R5, R4 ;  /* 0x0000000563047223 */ /* 0x000fe20000010004 */
[----:B------:R-:W-:Y:S02]  /*13e0*/  PRMT R5, RZ, 0x5410, R60 ;  /* 0x00005410ff057816 */ /* 0x000fe4000000003c */
[----:B------:R-:W-:Y:S02]  /*13f0*/  PRMT R89, RZ, 0x5410, R59 ;  /* 0x00005410ff597816 */ /* 0x000fe4000000003b */
[----:B------:R-:W-:Y:S01]  /*1400*/  PRMT R103, RZ, 0x5410, R21 ;  /* 0x00005410ff677816 */ /* 0x000fe20000000015 */
[----:B------:R-:W-:Y:S01]  /*1410*/  FFMA.FTZ R4, R101, R5, R4 ;  /* 0x0000000565047223 */ /* 0x000fe20000010004 */
[----:B------:R-:W-:Y:S01]  /*1420*/  PRMT R5, RZ, 0x5410, R0 ;  /* 0x00005410ff057816 */ /* 0x000fe20000000000 */
[-C--:B-----5:R-:W-:Y:S01]  /*1430*/  FMUL.FTZ R49, R25, R96.reuse ;  /* 0x0000006019317220 */ /* 0x0a0fe20000410000 */
[----:B------:R-:W-:Y:S01]  /*1440*/  PRMT R17, RZ, 0x5410, R6 ;  /* 0x00005410ff117816 */ /* 0x000fe20000000006 */
[----:B------:R-:W-:Y:S01]  /*1450*/  FFMA.FTZ R89, R103, R89, R4 ;  /* 0x0000005967597223 */ /* 0x000fe20000010004 */
[----:B------:R-:W-:Y:S01]  /*1460*/  PRMT R19, RZ, 0x5410, R12 ;  /* 0x00005410ff137816 */ /* 0x000fe2000000000c */
[-C--:B------:R-:W-:Y:S01]  /*1470*/  FMUL.FTZ R47, R23, R96.reuse ;  /* 0x00000060172f7220 */ /* 0x080fe20000410000 */
[----:B------:R-:W-:Y:S01]  /*1480*/  PRMT R21, RZ, 0x5410, R14 ;  /* 0x00005410ff157816 */ /* 0x000fe2000000000e */
        /* <DEDUP_REMOVED lines=11> */
[----:B------:R-:W-:Y:S01]  /*1540*/  FADD.FTZ R33, R25, R25 ;  /* 0x0000001919217221 */ /* 0x000fe20000010000 */
[----:B------:R-:W-:Y:S01]  /*1550*/  LEA.HI R0, R46, R46, RZ, 0x1 ;  /* 0x0000002e2e007211 */ /* 0x000fe200078f08ff */
[----:B------:R-:W-:Y:S01]  /*1560*/  FADD.FTZ R30, R27, R27 ;  /* 0x0000001b1b1e7221 */ /* 0x000fe20000010000 */
[----:B------:R-:W-:Y:S01]  /*1570*/  MOV R27, RZ ;  /* 0x000000ff001b7202 */ /* 0x000fe20000000f00 */
        /* <DEDUP_REMOVED lines=8> */
[--C-:B------:R-:W-:Y:S01]  /*1600*/  FADD.FTZ R40, R13, R94.reuse ;  /* 0x0000005e0d287221 */ /* 0x100fe20000010000 */
        /* <DEDUP_REMOVED lines=9> */
.L_x_11561:
[----:B------:R-:W-:Y:S02]  /*16a0*/  IADD3 R75, -R77, c[0x0][0x168], RZ ;  /* 0x00005a004d4b7a10 */ /* 0x000fe40007ffe1ff */
[----:B------:R-:W-:Y:S02]  /*16b0*/  IADD3 R4, R79, R76, RZ ;  /* 0x0000004c4f047210 */ /* 0x000fe40007ffe0ff */
[----:B------:R-:W-:Y:S02]  /*16c0*/  SHF.L.U32 R21, R75, 0x1, RZ ;  /* 0x000000014b157819 */ /* 0x000fe400000006ff */
[----:B------:R-:W-:Y:S02]  /*16d0*/  IADD3 R5, R4, 0x20, RZ ;  /* 0x0000002004057810 */ /* 0x000fe40007ffe0ff */
[----:B------:R-:W-:Y:S02]  /*16e0*/  SHF.R.S32.HI R100, RZ, 0x1f, R27 ;  /* 0x0000001fff647819 */ /* 0x000fe4000001141b */
[----:B------:R-:W-:-:S02]  /*16f0*/  ISETP.GE.AND P6, PT, R5, R21, PT ;  /* 0x000000150500720c */ /* 0x000fc40003fc6270 */
[----:B------:R-:W-:Y:S01]  /*1700*/  IADD3 R6, R4, 0x40, RZ ;  /* 0x0000004004067810 */ /* 0x000fe20007ffe0ff */
[----:B------:R-:W-:Y:S01]  /*1710*/  IMAD R12, R100, c[0x0][0x1a0], RZ ;  /* 0x00006800640c7a24 */ /* 0x000fe200078e02ff */
[----:B------:R-:W-:Y:S02]  /*1720*/  SHF.R.S32.HI R5, RZ, 0x1f, R4 ;  /* 0x0000001fff057819 */ /* 0x000fe40000011404 */
[----:B------:R-:W-:Y:S01]  /*1730*/  ISETP.GE.AND P0, PT, R6, R21, PT ;  /* 0x000000150600720c */ /* 0x000fe20003f06270 */
[C---:B------:R-:W-:Y:S01]  /*1740*/  IMAD R15, R27.reuse, c[0x0][0x1a4], R12 ;  /* 0x000069001b0f7a24 */ /* 0x040fe200078e020c */
[C---:B------:R-:W-:Y:S01]  /*1750*/  IADD3 R6, R4.reuse, 0x60, RZ ;  /* 0x0000006004067810 */ /* 0x040fe20007ffe0ff */
[----:B------:R-:W-:Y:S01]  /*1760*/  IMAD.WIDE.U32 R12, R27, c[0x0][0x1a0], R4 ;  /* 0x000068001b0c7a25 */ /* 0x000fe200078e0004 */
[C---:B------:R-:W-:Y:S02]  /*1770*/  IADD3 R7, R4.reuse, 0x80, RZ ;  /* 0x0000008004077810 */ /* 0x040fe40007ffe0ff */
[----:B------:R-:W-:-:S02]  /*1780*/  IADD3 R5, R4, 0xa0, RZ ;  /* 0x000000a004057810 */ /* 0x000fc40007ffe0ff */
[-C--:B------:R-:W-:Y:S02]  /*1790*/  ISETP.GE.AND P1, PT, R6, R21.reuse, PT ;  /* 0x000000150600720c */ /* 0x080fe40003f26270 */
[----:B------:R-:W-:Y:S02]  /*17a0*/  ISETP.GE.AND P2, PT, R7, R21, PT ;  /* 0x000000150700720c */ /* 0x000fe40003f46270 */
[----:B------:R-:W-:Y:S02]  /*17b0*/  IADD3 R7, R13, R15, RZ ;  /* 0x0000000f0d077210 */ /* 0x000fe40007ffe0ff */
[----:B------:R-:W-:Y:S02]  /*17c0*/  LEA R6, P4, R12, R81, 0x1 ;  /* 0x000000510c067211 */ /* 0x000fe400078808ff */
[----:B------:R-:W-:Y:S01]  /*17d0*/  ISETP.GE.AND P3, PT, R5, R21, PT ;  /* 0x000000150500720c */ /* 0x000fe20003f66270 */
[----:B------:R-:W-:Y:S01]  /*17e0*/  IMAD R5, R97, c[0x0][0x180], RZ ;  /* 0x0000600061057a24 */ /* 0x000fe200078e02ff */
[----:B------:R-:W-:-:S02]  /*17f0*/  IADD3 R14, R4, 0xc0, RZ ;  /* 0x000000c0040e7810 */ /* 0x000fc40007ffe0ff */
[----:B------:R-:W-:Y:S01]  /*1800*/  PRMT R16, RZ, 0x7610, R16 ;  /* 0x00007610ff107816 */ /* 0x000fe20000000010 */
[----:B------:R-:W-:Y:S01]  /*1810*/  IMAD R15, R98, c[0x0][0x184], R5 ;  /* 0x00006100620f7a24 */ /* 0x000fe200078e0205 */
[----:B------:R-:W-:Y:S01]  /*1820*/  LEA.HI.X R7, R12, R80, R7, 0x1, P4 ;  /* 0x000000500c077211 */ /* 0x000fe200020f0c07 */
[----:B------:R-:W-:Y:S01]  /*1830*/  IMAD.WIDE.U32 R12, R98, c[0x0][0x180], RZ ;  /* 0x00006000620c7a25 */ /* 0x000fe200078e00ff */
[----:B------:R-:W-:Y:S02]  /*1840*/  ISETP.GE.AND P4, PT, R14, R21, PT ;  /* 0x000000150e00720c */ /* 0x000fe40003f86270 */
[----:B------:R-:W-:Y:S01]  /*1850*/  IADD3 R14, R4, 0x100, RZ ;  /* 0x00000100040e7810 */ /* 0x000fe20007ffe0ff */
[----:B------:R0:W2:Y:S01]  /*1860*/  @!P6 LDG.E.U16 R16, [R6.64+0x40] ;  /* 0x000040060610e981 */ /* 0x0000a2000c1e1500 */
[----:B------:R-:W-:Y:S02]  /*1870*/  IADD3 R13, R13, R15, RZ ;  /* 0x0000000f0d0d7210 */ /* 0x000fe40007ffe0ff */
[-C--:B------:R-:W-:Y:S01]  /*1880*/  ISETP.GE.AND P6, PT, R14, R21.reuse, PT ;  /* 0x000000150e00720c */ /* 0x080fe20003fc6270 */
[----:B------:R-:W-:Y:S01]  /*1890*/  IMAD R14, R100, c[0x0][0x188], RZ ;  /* 0x00006200640e7a24 */ /* 0x000fe200078e02ff */
[----:B------:R-:W-:-:S02]  /*18a0*/  ISETP.GE.AND P5, PT, R4, R21, PT ;  /* 0x000000150400720c */ /* 0x000fc40003fa6270 */
[----:B------:R-:W-:Y:S01]  /*18b0*/  PRMT R19, RZ, 0x7610, R19 ;  /* 0x00007610ff137816 */ /* 0x000fe20000000013 */
[C---:B------:R-:W-:Y:S01]  /*18c0*/  IMAD R15, R27.reuse, c[0x0][0x18c], R14 ;  /* 0x000063001b0f7a24 */ /* 0x040fe200078e020e */
[----:B------:R-:W-:Y:S01]  /*18d0*/  PRMT R17, RZ, 0x7610, R17 ;  /* 0x00007610ff117816 */ /* 0x000fe20000000011 */
[----:B------:R-:W-:Y:S01]  /*18e0*/  IMAD.WIDE.U32 R12, R27, c[0x0][0x188], R12 ;  /* 0x000062001b0c7a25 */ /* 0x000fe200078e000c */
[----:B------:R-:W-:Y:S02]  /*18f0*/  IADD3 R5, R4, 0xe0, RZ ;  /* 0x000000e004057810 */ /* 0x000fe40007ffe0ff */
[----:B------:R0:W3:Y:S02]  /*1900*/  @!P0 LDG.E.U16 R19, [R6.64+0x80] ;  /* 0x0000800606138981 */ /* 0x0000e4000c1e1500 */
[----:B------:R-:W-:Y:S02]  /*1910*/  IADD3 R15, R13, R15, RZ ;  /* 0x0000000f0d0f7210 */ /* 0x000fe40007ffe0ff */
[----:B------:R-:W-:Y:S01]  /*1920*/  LEA R14, P0, R12, c[0x0][0x220], 0x3 ;  /* 0x000088000c0e7a11 */ /* 0x000fe200078018ff */
[----:B------:R0:W4:Y:S01]  /*1930*/  @!P5 LDG.E.U16 R17, [R6.64] ;  /* 0x000000060611d981 */ /* 0x000122000c1e1500 */
[----:B------:R-:W-:-:S02]  /*1940*/  IADD3 R13, R4, 0x140, RZ ;  /* 0x00000140040d7810 */ /* 0x000fc40007ffe0ff */
[----:B------:R-:W-:Y:S02]  /*1950*/  PRMT R18, RZ, 0x7610, R18 ;  /* 0x00007610ff127816 */ /* 0x000fe40000000012 */
[----:B------:R-:W-:Y:S02]  /*1960*/  LEA.HI.X R15, R12, c[0x0][0x224], R15, 0x3, P0 ;  /* 0x000089000c0f7a11 */ /* 0x000fe400000f1c0f */
[-C--:B------:R-:W-:Y:S02]  /*1970*/  ISETP.GE.AND P5, PT, R5, R21.reuse, PT ;  /* 0x000000150500720c */ /* 0x080fe40003fa6270 */
[----:B------:R-:W-:Y:S01]  /*1980*/  ISETP.GE.AND P0, PT, R13, R21, PT ;  /* 0x000000150d00720c */ /* 0x000fe20003f06270 */
[----:B------:R0:W3:Y:S01]  /*1990*/  @!P1 LDG.E.U16 R18, [R6.64+0xc0] ;  /* 0x0000c00606129981 */ /* 0x0000e2000c1e1500 */
[----:B------:R-:W-:Y:S02]  /*19a0*/  IADD3 R5, R4, 0x120, RZ ;  /* 0x0000012004057810 */ /* 0x000fe40007ffe0ff */
[----:B------:R-:W-:Y:S01]  /*19b0*/  PRMT R23, RZ, 0x7610, R23 ;  /* 0x00007610ff177816 */ /* 0x000fe20000000017 */
[----:B------:R1:W3:Y:S01]  /*19c0*/  LDG.E.64 R12, [R14.64] ;  /* 0x000000060e0c7981 */ /* 0x0002e2000c1e1b00 */
[----:B------:R-:W-:-:S02]  /*19d0*/  PRMT R22, RZ, 0x7610, R22 ;  /* 0x00007610ff167816 */ /* 0x000fc40000000016 */
[----:B------:R-:W-:Y:S02]  /*19e0*/  ISETP.GE.AND P1, PT, R5, R21, PT ;  /* 0x000000150500720c */ /* 0x000fe40003f26270 */
[----:B------:R-:W-:Y:S01]  /*19f0*/  PRMT R99, RZ, 0x7610, R99 ;  /* 0x00007610ff637816 */ /* 0x000fe20000000063 */
[----:B------:R0:W3:Y:S01]  /*1a00*/  @!P2 LDG.E.U16 R23, [R6.64+0x100] ;  /* 0x000100060617a981 */ /* 0x0000e2000c1e1500 */
[----:B------:R-:W-:Y:S02]  /*1a10*/  PRMT R102, RZ, 0x7610, R102 ;  /* 0x00007610ff667816 */ /* 0x000fe40000000066 */
[----:B------:R-:W-:Y:S01]  /*1a20*/  PRMT R104, RZ, 0x7610, R104 ;  /* 0x00007610ff687816 */ /* 0x000fe20000000068 */
[----:B------:R0:W3:Y:S01]  /*1a30*/  @!P3 LDG.E.U16 R22, [R6.64+0x140] ;  /* 0x000140060616b981 */ /* 0x0000e2000c1e1500 */
[----:B------:R-:W-:Y:S02]  /*1a40*/  PRMT R101, RZ, 0x7610, R101 ;  /* 0x00007610ff657816 */ /* 0x000fe40000000065 */
[----:B------:R-:W-:Y:S01]  /*1a50*/  IADD3 R5, R4, 0x160, RZ ;  /* 0x0000016004057810 */ /* 0x000fe20007ffe0ff */
[----:B------:R0:W3:Y:S01]  /*1a60*/  @!P4 LDG.E.U16 R99, [R6.64+0x180] ;  /* 0x000180060663c981 */ /* 0x0000e2000c1e1500 */
[----:B------:R-:W-:-:S03]  /*1a70*/  PRMT R103, RZ, 0x7610, R103 ;  /* 0x00007610ff677816 */ /* 0x000fc60000000067 */
[----:B------:R0:W3:Y:S01]  /*1a80*/  @!P5 LDG.E.U16 R102, [R6.64+0x1c0] ;  /* 0x0001c0060666d981 */ /* 0x0000e2000c1e1500 */
[----:B------:R-:W-:-:S03]  /*1a90*/  IADD3 R20, R4, 0x1a0, RZ ;  /* 0x000001a004147810 */ /* 0x000fc60007ffe0ff */
[----:B------:R0:W3:Y:S01]  /*1aa0*/  @!P0 LDG.E.U16 R104, [R6.64+0x280] ;  /* 0x0002800606688981 */ /* 0x0000e2000c1e1500 */
[-C--:B------:R-:W-:Y:S02]  /*1ab0*/  ISETP.GE.AND P0, PT, R5, R21.reuse, PT ;  /* 0x000000150500720c */ /* 0x080fe40003f06270 */
[C---:B------:R-:W-:Y:S01]  /*1ac0*/  IADD3 R5, R4.reuse, 0x180, RZ ;  /* 0x0000018004057810 */ /* 0x040fe20007ffe0ff */
[----:B------:R0:W3:Y:S01]  /*1ad0*/  @!P6 LDG.E.U16 R101, [R6.64+0x200] ;  /* 0x000200060665e981 */ /* 0x0000e2000c1e1500 */
[C---:B-1----:R-:W-:Y:S02]  /*1ae0*/  IADD3 R14, R4.reuse, 0x1c0, RZ ;  /* 0x000001c0040e7810 */ /* 0x042fe40007ffe0ff */
[----:B------:R-:W-:Y:S01]  /*1af0*/  IADD3 R4, R4, 0x1e0, RZ ;  /* 0x000001e004047810 */ /* 0x000fe20007ffe0ff */
[----:B------:R0:W3:Y:S01]  /*1b00*/  @!P1 LDG.E.U16 R103, [R6.64+0x240] ;  /* 0x0002400606679981 */ /* 0x0000e2000c1e1500 */
        /* <DEDUP_REMOVED lines=23> */
[----:B------:R-:W-:Y:S02]  /*1c80*/  LEA.HI.X R21, R4, c[0x0][0x234], R5, 0x3, P0 ;  /* 0x00008d0004157a11 */ /* 0x000fe400000f1c05 */
[----:B------:R-:W-:-:S04]  /*1c90*/  IADD3 R5, R88, 0x100, RZ ;  /* 0x0000010058057810 */ /* 0x000fc80007ffe0ff */
[-C--:B------:R-:W-:Y:S02]  /*1ca0*/  LEA.HI.SX32 R5, R5, R88.reuse, 0x1b ;  /* 0x0000005805057211 */ /* 0x080fe400078fdaff */
[C---:B0-----:R-:W-:Y:S02]  /*1cb0*/  IADD3 R7, R88.reuse, 0x120, RZ ;  /* 0x0000012058077810 */ /* 0x041fe40007ffe0ff */
[----:B------:R-:W-:Y:S02]  /*1cc0*/  IADD3 R109, R88, 0x140, RZ ;  /* 0x00000140586d7810 */ /* 0x000fe40007ffe0ff */
[-C--:B------:R-:W-:Y:S02]  /*1cd0*/  LEA.HI.SX32 R7, R7, R88.reuse, 0x1b ;  /* 0x0000005807077211 */ /* 0x080fe400078fdaff */
[----:B------:R-:W-:Y:S02]  /*1ce0*/  ISETP.NE.AND P1, PT, R90, RZ, PT ;  /* 0x000000ff5a00720c */ /* 0x000fe40003f25270 */
[----:B------:R-:W-:-:S04]  /*1cf0*/  LEA.HI.SX32 R109, R109, R88, 0x1b ;  /* 0x000000586d6d7211 */ /* 0x000fc800078fdaff */
[----:B------:R-:W-:Y:S02]  /*1d00*/  SHF.L.U32 R109, R109, 0x1, RZ ;  /* 0x000000016d6d7819 */ /* 0x000fe400000006ff */
[----:B------:R-:W-:-:S04]  /*1d10*/  ISETP.NE.AND P0, PT, R172, RZ, PT ;  /* 0x000000ffac00720c */ /* 0x000fc80003f05270 */
[----:B------:R-:W-:Y:S01]  /*1d20*/  ISETP.LT.OR P2, PT, R176, 0x2, P0 ;  /* 0x00000002b000780c */ /* 0x000fe20000741670 */
[----:B----4-:R-:W-:Y:S04]  /*1d30*/  STS.U16 [R74], R17 ;  /* 0x000000114a007388 */ /* 0x010fe80000000400 */
[----:B--2---:R0:W-:Y:S04]  /*1d40*/  STS.U16 [R73+0x40], R16 ;  /* 0x0000401049007388 */ /* 0x0041e80000000400 */
[----:B---3--:R-:W-:Y:S04]  /*1d50*/  STS.U16 [R72+0x80], R19 ;  /* 0x0000801348007388 */ /* 0x008fe80000000400 */
[----:B------:R-:W-:Y:S01]  /*1d60*/  STS.U16 [R71+0xc0], R18 ;  /* 0x0000c01247007388 */ /* 0x000fe20000000400 */
[----:B0-----:R-:W-:Y:S01]  /*1d70*/  SHF.L.U32 R16, R5, 0x1, RZ ;  /* 0x0000000105107819 */ /* 0x001fe200000006ff */
[----:B------:R-:W-:-:S02]  /*1d80*/  FMUL.FTZ R117, R12, 1.4426950216293334961 ;  /* 0x3fb8aa3b0c757820 */ /* 0x000fc40000410000 */
[C---:B------:R-:W-:Y:S01]  /*1d90*/  FMUL.FTZ R5, R50.reuse, R13 ;  /* 0x0000000d32057220 */ /* 0x040fe20000410000 */
[----:B------:R-:W-:Y:S01]  /*1da0*/  STS.U16 [R70+0x100], R23 ;  /* 0x0001001746007388 */ /* 0x000fe20000000400 */
[----:B------:R-:W-:-:S03]  /*1db0*/  FMUL.FTZ R4, R50, R117 ;  /* 0x0000007532047220 */ /* 0x000fc60000410000 */
[----:B------:R0:W-:Y:S01]  /*1dc0*/  STS.U16 [R69+0x140], R22 ;  /* 0x0001401645007388 */ /* 0x0001e20000000400 */
[----:B------:R1:W-:Y:S03]  /*1dd0*/  MUFU.EX2 R6, R4 ;  /* 0x0000000400067308 */ /* 0x0003e60000000800 */
[----:B------:R2:W-:Y:S04]  /*1de0*/  STS.U16 [R68+0x180], R99 ;  /* 0x0001806344007388 */ /* 0x0005e80000000400 */
[----:B------:R-:W-:Y:S01]  /*1df0*/  STS.U16 [R67+0x1c0], R102 ;  /* 0x0001c06643007388 */ /* 0x000fe20000000400 */
[----:B0-----:R-:W-:Y:S01]  /*1e00*/  FMUL.RZ R22, R5, 0.15915493667125701904 ;  /* 0x3e22f98305167820 */ /* 0x001fe2000040c000 */
[----:B------:R-:W-:-:S03]  /*1e10*/  SHF.L.U32 R18, R7, 0x1, RZ ;  /* 0x0000000107127819 */ /* 0x000fc600000006ff */
[----:B--2---:R-:W-:Y:S01]  /*1e20*/  MUFU.SIN R99, R22 ;  /* 0x0000001600637308 */ /* 0x004fe20000000400 */
[----:B------:R0:W-:Y:S01]  /*1e30*/  STS.U16 [R16+0x200], R101 ;  /* 0x0002006510007388 */ /* 0x0001e20000000400 */
[C---:B------:R-:W-:Y:S02]  /*1e40*/  IADD3 R5, R88.reuse, 0x160, RZ ;  /* 0x0000016058057810 */ /* 0x040fe40007ffe0ff */
[C---:B------:R-:W-:Y:S02]  /*1e50*/  IADD3 R7, R88.reuse, 0x180, RZ ;  /* 0x0000018058077810 */ /* 0x040fe40007ffe0ff */
[C---:B------:R-:W-:Y:S02]  /*1e60*/  IADD3 R17, R88.reuse, 0x1a0, RZ ;  /* 0x000001a058117810 */ /* 0x040fe40007ffe0ff */
[----:B0-----:R-:W0:Y:S01]  /*1e70*/  MUFU.COS R101, R22 ;  /* 0x0000001600657308 */ /* 0x001e220000000000 */
[C---:B------:R-:W-:Y:S02]  /*1e80*/  IADD3 R19, R88.reuse, 0x1c0, RZ ;  /* 0x000001c058137810 */ /* 0x040fe40007ffe0ff */
[----:B------:R-:W-:-:S02]  /*1e90*/  IADD3 R23, R88, 0x1e0, RZ ;  /* 0x000001e058177810 */ /* 0x000fc40007ffe0ff */
[-C--:B------:R-:W-:Y:S02]  /*1ea0*/  LEA.HI.SX32 R5, R5, R88.reuse, 0x1b ;  /* 0x0000005805057211 */ /* 0x080fe400078fdaff */
[-C--:B------:R-:W-:Y:S01]  /*1eb0*/  LEA.HI.SX32 R7, R7, R88.reuse, 0x1b ;  /* 0x0000005807077211 */ /* 0x080fe200078fdaff */
[----:B------:R2:W-:Y:S01]  /*1ec0*/  STS.U16 [R18+0x240], R103 ;  /* 0x0002406712007388 */ /* 0x0005e20000000400 */
[-C--:B------:R-:W-:Y:S02]  /*1ed0*/  LEA.HI.SX32 R17, R17, R88.reuse, 0x1b ;  /* 0x0000005811117211 */ /* 0x080fe400078fdaff */
[----:B-1----:R-:W-:Y:S02]  /*1ee0*/  SHF.L.U32 R4, R88, 0x4, RZ ;  /* 0x0000000458047819 */ /* 0x002fe400000006ff */
[-C--:B------:R-:W-:Y:S01]  /*1ef0*/  LEA.HI.SX32 R19, R19, R88.reuse, 0x1b ;  /* 0x0000005813137211 */ /* 0x080fe200078fdaff */
[----:B------:R1:W-:Y:S01]  /*1f00*/  STS.U16 [R109+0x280], R104 ;  /* 0x000280686d007388 */ /* 0x0003e20000000400 */
[----:B------:R-:W-:-:S02]  /*1f10*/  LEA.HI.SX32 R23, R23, R88, 0x1b ;  /* 0x0000005817177211 */ /* 0x000fc400078fdaff */
[----:B------:R-:W-:Y:S02]  /*1f20*/  SHF.L.U32 R102, R7, 0x1, RZ ;  /* 0x0000000107667819 */ /* 0x000fe400000006ff */
[----:B--2---:R-:W-:Y:S02]  /*1f30*/  SHF.L.U32 R103, R5, 0x1, RZ ;  /* 0x0000000105677819 */ /* 0x004fe400000006ff */
[----:B------:R-:W-:Y:S02]  /*1f40*/  LEA R5, R46, R27, 0x8 ;  /* 0x0000001b2e057211 */ /* 0x000fe400078e40ff */
[----:B------:R-:W-:Y:S02]  /*1f50*/  LEA.HI.SX32 R4, R4, R4, 0x1b ;  /* 0x0000000404047211 */ /* 0x000fe400078fdaff */
[----:B-1----:R-:W-:Y:S02]  /*1f60*/  SHF.L.U32 R104, R17, 0x1, RZ ;  /* 0x0000000111687819 */ /* 0x002fe400000006ff */
[----:B------:R-:W-:-:S02]  /*1f70*/  SHF.L.U32 R19, R19, 0x1, RZ ;  /* 0x0000000113137819 */ /* 0x000fc400000006ff */
[----:B------:R-:W-:Y:S01]  /*1f80*/  @P1 IADD3 R5, R90, 0x200, RZ ;  /* 0x000002005a051810 */ /* 0x000fe20007ffe0ff */
[----:B------:R-:W-:Y:S01]  /*1f90*/  STS.U16 [R103+0x2c0], R14 ;  /* 0x0002c00e67007388 */ /* 0x000fe20000000400 */
[----:B------:R-:W-:Y:S01]  /*1fa0*/  SHF.L.U32 R108, R23, 0x1, RZ ;  /* 0x00000001176c7819 */ /* 0x000fe200000006ff */
[C---:B0-----:R-:W-:Y:S02]  /*1fb0*/  FMUL.FTZ R16, R6.reuse, R101 ;  /* 0x0000006506107220 */ /* 0x041fe40000410000 */
[----:B------:R-:W-:Y:S01]  /*1fc0*/  FMUL.FTZ R17, R6, R99 ;  /* 0x0000006306117220 */ /* 0x000fe20000410000 */
[----:B------:R0:W-:Y:S01]  /*1fd0*/  STS.U16 [R102+0x300], R15 ;  /* 0x0003000f66007388 */ /* 0x0001e20000000400 */
[----:B------:R-:W-:-:S03]  /*1fe0*/  SHF.L.U32 R6, R4, 0x1, RZ ;  /* 0x0000000104067819 */ /* 0x000fc600000006ff */
[----:B------:R-:W-:Y:S04]  /*1ff0*/  STS.U16 [R104+0x340], R105 ;  /* 0x0003406968007388 */ /* 0x000fe80000000400 */
[----:B------:R-:W-:Y:S01]  /*2000*/  STS.U16 [R19+0x380], R106 ;  /* 0x0003806a13007388 */ /* 0x000fe20000000400 */
[----:B0-----:R-:W-:-:S03]  /*2010*/  SHF.L.U32 R15, R5, 0x3, RZ ;  /* 0x00000003050f7819 */ /* 0x001fc600000006ff */
[----:B------:R-:W-:Y:S01]  /*2020*/  STS.U16 [R108+0x3c0], R107 ;  /* 0x0003c06b6c007388 */ /* 0x000fe20000000400 */
[----:B------:R-:W-:-:S06]  /*2030*/  NOP ;  /* 0x0000000000007918 */ /* 0x000fcc0000000000 */
[----:B------:R-:W0:Y:S04]  /*2040*/  LDS.U16 R103, [R6] ;  /* 0x0000000006677984 */ /* 0x000e280000000400 */
[----:B------:R-:W1:Y:S04]  /*2050*/  LDS.U16 R105, [R6+0x2] ;  /* 0x0000020006697984 */ /* 0x000e680000000400 */
[----:B------:R-:W-:Y:S04]  /*2060*/  LDS.U16 R107, [R6+0x4] ;  /* 0x00000400066b7984 */ /* 0x000fe80000000400 */
[----:B------:R-:W2:Y:S04]  /*2070*/  LDS.U16 R109, [R6+0x6] ;  /* 0x00000600066d7984 */ /* 0x000ea80000000400 */
[----:B------:R-:W-:Y:S04]  /*2080*/  LDS.U16 R111, [R6+0x8] ;  /* 0x00000800066f7984 */ /* 0x000fe80000000400 */
[----:B------:R-:W3:Y:S04]  /*2090*/  LDS.U16 R113, [R6+0xa] ;  /* 0x00000a0006717984 */ /* 0x000ee80000000400 */
[----:B------:R-:W4:Y:S04]  /*20a0*/  LDS.U16 R121, [R6+0xc] ;  /* 0x00000c0006797984 */ /* 0x000f280000000400 */
        /* <DEDUP_REMOVED lines=9> */
[----:B------:R1:W-:Y:S04]  /*2140*/  STS.64 [R15+0x10b0], R16 ;  /* 0x0010b0100f007388 */ /* 0x0003e80000000a00 */
[----:B------:R-:W5:Y:S01]  /*2150*/  LDG.E.64 R20, [R20.64] ;  /* 0x0000000614147981 */ /* 0x000f62000c1e1b00 */
[----:B------:R-:W-:Y:S01]  /*2160*/  @!P2 IADD3 R18, R176, -0x2, RZ ;  /* 0xfffffffeb012a810 */ /* 0x000fe20007ffe0ff */
[----:B------:R-:W-:-:S04]  /*2170*/  CS2R R22, SRZ ;  /* 0x0000000000167805 */ /* 0x000fc8000001ff00 */
[----:B------:R-:W-:-:S04]  /*2180*/  @!P2 IMAD R7, R18, c[0x0][0x16c], R27 ;  /* 0x00005b001207aa24 */ /* 0x000fc800078e021b */
[----:B------:R-:W-:Y:S01]  /*2190*/  @!P2 IMAD.WIDE R4, R7, 0x10, R10 ;  /* 0x000000100704a825 */ /* 0x000fe200078e020a */
[----:B------:R-:W-:Y:S03]  /*21a0*/  BAR.SYNC.DEFER_BLOCKING 0x0 ;  /* 0x0000000000007b1d */ /* 0x000fe60000010000 */
[-C--:B------:R-:W-:Y:S02]  /*21b0*/  FMUL.FTZ R14, R44, R13.reuse ;  /* 0x0000000d2c0e7220 */ /* 0x080fe40000410000 */
[----:B------:R-:W-:Y:S02]  /*21c0*/  FMUL.FTZ R7, R48, R13 ;  /* 0x0000000d30077220 */ /* 0x000fe40000410000 */
[----:B------:R-:W-:Y:S02]  /*21d0*/  FMUL.RZ R14, R14, 0.15915493667125701904 ;  /* 0x3e22f9830e0e7820 */ /* 0x000fe4000040c000 */
[----:B------:R-:W-:-:S02]  /*21e0*/  FMUL.RZ R18, R7, 0.15915493667125701904 ;  /* 0x3e22f98307127820 */ /* 0x000fc4000040c000 */
[-C--:B------:R-:W-:Y:S01]  /*21f0*/  FMUL.FTZ R7, R48, R117.reuse ;  /* 0x0000007530077220 */ /* 0x080fe20000410000 */
[----:B-1----:R-:W-:Y:S01]  /*2200*/  MUFU.SIN R15, R14 ;  /* 0x0000000e000f7308 */ /* 0x002fe20000000400 */
[----:B------:R1:W5:Y:S07]  /*2210*/  @!P2 LDG.E.64 R22, [R4.64+0x8] ;  /* 0x000008060416a981 */ /* 0x00036e000c1e1b00 */
[----:B------:R-:W-:Y:S01]  /*2220*/  MUFU.COS R19, R14 ;  /* 0x0000000e00137308 */ /* 0x000fe20000000000 */
[----:B-1----:R-:W-:-:S02]  /*2230*/  FMUL.FTZ R4, R44, R117 ;  /* 0x000000752c047220 */ /* 0x002fc40000410000 */
[----:B------:R-:W-:-:S05]  /*2240*/  FMUL.FTZ R5, R42, R13 ;  /* 0x0000000d2a057220 */ /* 0x000fca0000410000 */
[----:B------:R-:W1:Y:S01]  /*2250*/  MUFU.EX2 R4, R4 ;  /* 0x0000000400047308 */ /* 0x000e620000000800 */
[----:B------:R-:W-:Y:S02]  /*2260*/  FMUL.RZ R99, R5, 0.15915493667125701904 ;  /* 0x3e22f98305637820 */ /* 0x000fe4000040c000 */
[----:B------:R-:W-:-:S05]  /*2270*/  FMUL.FTZ R5, R42, R117 ;  /* 0x000000752a057220 */ /* 0x000fca0000410000 */
[----:B------:R-:W-:Y:S01]  /*2280*/  MUFU.SIN R104, R18 ;  /* 0x0000001200687308 */ /* 0x000fe20000000400 */
[----:B------:R-:W-:-:S07]  /*2290*/  FMUL.FTZ R6, R40, R13 ;  /* 0x0000000d28067220 */ /* 0x000fce0000410000 */
[----:B------:R0:W-:Y:S08]  /*22a0*/  MUFU.COS R102, R18 ;  /* 0x0000001200667308 */ /* 0x0001f00000000000 */
[----:B------:R-:W2:Y:S01]  /*22b0*/  MUFU.EX2 R7, R7 ;  /* 0x0000000700077308 */ /* 0x000ea20000000800 */
[----:B0-----:R-:W-:Y:S01]  /*22c0*/  FMUL.RZ R18, R6, 0.15915493667125701904 ;  /* 0x3e22f98306127820 */ /* 0x001fe2000040c000 */
[----:B------:R-:W-:Y:S01]  /*22d0*/  PRMT R103, RZ, 0x5410, R103 ;  /* 0x00005410ff677816 */ /* 0x000fe20000000067 */
[----:B------:R-:W-:Y:S01]  /*22e0*/  FMUL.FTZ R14, R38, R13 ;  /* 0x0000000d260e7220 */ /* 0x000fe20000410000 */
[----:B------:R-:W-:-:S04]  /*22f0*/  PRMT R105, RZ, 0x5410, R105 ;  /* 0x00005410ff697816 */ /* 0x000fc80000000069 */
[----:B------:R-:W-:Y:S01]  /*2300*/  MUFU.SIN R112, R99 ;  /* 0x0000006300707308 */ /* 0x000fe20000000400 */
[C---:B-1----:R-:W-:Y:S02]  /*2310*/  FMUL.FTZ R106, R4.reuse, R19 ;  /* 0x00000013046a7220 */ /* 0x042fe40000410000 */
[----:B------:R-:W-:-:S05]  /*2320*/  FMUL.FTZ R108, R4, R15 ;  /* 0x0000000f046c7220 */ /* 0x000fca0000410000 */
[----:B------:R0:W-:Y:S01]  /*2330*/  MUFU.COS R110, R99 ;  /* 0x00000063006e7308 */ /* 0x0001e20000000000 */
[----:B------:R-:W-:-:S07]  /*2340*/  FMUL.FTZ R4, R38, R117 ;  /* 0x0000007526047220 */ /* 0x000fce0000410000 */
[----:B------:R-:W1:Y:S01]  /*2350*/  MUFU.EX2 R5, R5 ;  /* 0x0000000500057308 */ /* 0x000e620000000800 */
[----:B------:R-:W-:Y:S01]  /*2360*/  FMUL.FTZ R6, R40, R117 ;  /* 0x0000007528067220 */ /* 0x000fe20000410000 */
[----:B0-----:R-:W-:Y:S01]  /*2370*/  PRMT R99, RZ, 0x5410, R174 ;  /* 0x00005410ff637816 */ /* 0x001fe200000000ae */
[----:B------:R-:W-:Y:S02]  /*2380*/  FMUL.RZ R101, R14, 0.15915493667125701904 ;  /* 0x3e22f9830e657820 */ /* 0x000fe4000040c000 */
[----:B------:R-:W-:-:S03]  /*2390*/  FMUL.FTZ R114, R50, R105 ;  /* 0x0000006932727220 */ /* 0x000fc60000410000 */
[----:B------:R-:W-:Y:S01]  /*23a0*/  MUFU.SIN R115, R18 ;  /* 0x0000001200737308 */ /* 0x000fe20000000400 */
[C---:B--2---:R-:W-:Y:S02]  /*23b0*/  FMUL.FTZ R102, R7.reuse, R102 ;  /* 0x0000006607667220 */ /* 0x044fe40000410000 */
[----:B------:R-:W-:-:S05]  /*23c0*/  FMUL.FTZ R104, R7, R104 ;  /* 0x0000006807687220 */ /* 0x000fca0000410000 */
[----:B------:R0:W-:Y:S01]  /*23d0*/  MUFU.COS R127, R18 ;  /* 0x00000012007f7308 */ /* 0x0001e20000000000 */
[----:B------:R-:W-:Y:S02]  /*23e0*/  FMUL.FTZ R14, R36, R13 ;  /* 0x0000000d240e7220 */ /* 0x000fe40000410000 */
[----:B------:R-:W-:Y:S02]  /*23f0*/  FMUL.FTZ R149, R99, R114 ;  /* 0x0000007263957220 */ /* 0x000fe40000410000 */
[----:B0-----:R-:W-:-:S03]  /*2400*/  FMUL.FTZ R18, R50, R103 ;  /* 0x0000006732127220 */ /* 0x001fc60000410000 */
[----:B------:R-:W-:Y:S01]  /*2410*/  MUFU.COS R7, R101 ;  /* 0x0000006500077308 */ /* 0x000fe20000000000 */
[----:B------:R-:W-:Y:S01]  /*2420*/  FMUL.FTZ R147, R99, R18 ;  /* 0x0000001263937220 */ /* 0x000fe20000410000 */
[----:B------:R-:W-:-:S06]  /*2430*/  PRMT R109, RZ, 0x5410, R109 ;  /* 0x00005410ff6d7816 */ /* 0x000fcc000000006d */
[----:B------:R-:W0:Y:S01]  /*2440*/  MUFU.EX2 R4, R4 ;  /* 0x0000000400047308 */ /* 0x000e220000000800 */
[C---:B-1----:R-:W-:Y:S01]  /*2450*/  FMUL.FTZ R110, R5.reuse, R110 ;  /* 0x0000006e056e7220 */ /* 0x042fe20000410000 */
[----:B------:R-:W-:Y:S01]  /*2460*/  PRMT R107, RZ, 0x5410, R107 ;  /* 0x00005410ff6b7816 */ /* 0x000fe2000000006b */
[----:B------:R-:W-:Y:S02]  /*2470*/  FMUL.FTZ R112, R5, R112 ;  /* 0x0000007005707220 */ /* 0x000fe40000410000 */
[----:B------:R-:W-:-:S03]  /*2480*/  FMUL.RZ R134, R14, 0.15915493667125701904 ;  /* 0x3e22f9830e867820 */ /* 0x000fc6000040c000 */
[----:B------:R-:W1:Y:S01]  /*2490*/  MUFU.EX2 R6, R6 ;  /* 0x0000000600067308 */ /* 0x000e620000000800 */
[----:B------:R-:W-:Y:S02]  /*24a0*/  FMUL.FTZ R15, R104, R147 ;  /* 0x00000093680f7220 */ /* 0x000fe40000410000 */
[----:B------:R-:W-:Y:S02]  /*24b0*/  FMUL.FTZ R5, R36, R117 ;  /* 0x0000007524057220 */ /* 0x000fe40000410000 */
[----:B------:R-:W-:-:S03]  /*24c0*/  FMUL.FTZ R14, R104, R149 ;  /* 0x00000095680e7220 */ /* 0x000fc60000410000 */
[----:B------:R2:W0:Y:S01]  /*24d0*/  MUFU.SIN R133, R101 ;  /* 0x0000006500857308 */ /* 0x0004220000000400 */
[----:B------:R-:W-:Y:S02]  /*24e0*/  FMUL.FTZ R128, R48, R109 ;  /* 0x0000006d30807220 */ /* 0x000fe40000410000 */
[----:B------:R-:W-:Y:S02]  /*24f0*/  FFMA.FTZ R15, R102, R149, R15 ;  /* 0x00000095660f7223 */ /* 0x000fe4000001000f */
[----:B------:R-:W-:Y:S02]  /*2500*/  FMUL.FTZ R126, R48, R107 ;  /* 0x0000006b307e7220 */ /* 0x000fe40000410000 */
[----:B------:R-:W-:Y:S01]  /*2510*/  FFMA.FTZ R14, R102, R147, -R14 ;  /* 0x00000093660e7223 */ /* 0x000fe2000001080e */
[----:B--2---:R-:W-:Y:S01]  /*2520*/  PRMT R101, RZ, 0x5410, R65 ;  /* 0x00005410ff657816 */ /* 0x004fe20000000041 */
[----:B------:R-:W-:Y:S04]  /*2530*/  MUFU.EX2 R5, R5 ;  /* 0x0000000500057308 */ /* 0x000fe80000000800 */
[----:B------:R-:W-:-:S02]  /*2540*/  FFMA.FTZ R19, R101, R128, R15 ;  /* 0x0000008065137223 */ /* 0x000fc4000001000f */
[----:B------:R-:W-:Y:S02]  /*2550*/  FFMA.FTZ R15, R101, R126, R14 ;  /* 0x0000007e650f7223 */ /* 0x000fe4000001000e */
[----:B------:R-:W2:Y:S01]  /*2560*/  MUFU.COS R122, R134 ;  /* 0x00000086007a7308 */ /* 0x000ea20000000000 */
[----:B0-----:R-:W-:Y:S01]  /*2570*/  FMUL.FTZ R118, R4, R7 ;  /* 0x0000000704767220 */ /* 0x001fe20000410000 */
[----:B---3--:R-:W-:-:S06]  /*2580*/  PRMT R113, RZ, 0x5410, R113 ;  /* 0x00005410ff717816 */ /* 0x008fcc0000000071 */
[----:B------:R-:W0:Y:S01]  /*2590*/  MUFU.SIN R124, R134 ;  /* 0x00000086007c7308 */ /* 0x000e220000000400 */
[C---:B-1----:R-:W-:Y:S01]  /*25a0*/  FMUL.FTZ R114, R6.reuse, R127 ;  /* 0x0000007f06727220 */ /* 0x042fe20000410000 */
[----:B------:R-:W-:Y:S01]  /*25b0*/  PRMT R111, RZ, 0x5410, R111 ;  /* 0x00005410ff6f7816 */ /* 0x000fe2000000006f */
[----:B------:R-:W-:Y:S02]  /*25c0*/  FMUL.FTZ R116, R6, R115 ;  /* 0x0000007306747220 */ /* 0x000fe40000410000 */
[C---:B------:R-:W-:Y:S02]  /*25d0*/  FMUL.FTZ R7, R108.reuse, R15 ;  /* 0x0000000f6c077220 */ /* 0x040fe40000410000 */
[-C--:B------:R-:W-:Y:S01]  /*25e0*/  FMUL.FTZ R6, R108, R19.reuse ;  /* 0x000000136c067220 */ /* 0x080fe20000410000 */
[----:B------:R-:W-:Y:S01]  /*25f0*/  PRMT R115, RZ, 0x5410, R64 ;  /* 0x00005410ff737816 */ /* 0x000fe20000000040 */
[----:B------:R-:W-:Y:S02]  /*2600*/  FFMA.FTZ R7, R106, R19, R7 ;  /* 0x000000136a077223 */ /* 0x000fe40000010007 */
[----:B------:R-:W-:-:S02]  /*2610*/  FMUL.FTZ R130, R44, R113 ;  /* 0x000000712c827220 */ /* 0x000fc40000410000 */
[----:B------:R-:W-:Y:S02]  /*2620*/  FFMA.FTZ R6, R106, R15, -R6 ;  /* 0x0000000f6a067223 */ /* 0x000fe40000010806 */
[----:B------:R-:W-:Y:S02]  /*2630*/  FMUL.FTZ R132, R44, R111 ;  /* 0x0000006f2c847220 */ /* 0x000fe40000410000 */
[----:B------:R-:W-:Y:S02]  /*2640*/  FMUL.FTZ R120, R4, R133 ;  /* 0x0000008504787220 */ /* 0x000fe40000410000 */
[C---:B------:R-:W-:Y:S02]  /*2650*/  FFMA.FTZ R15, R115.reuse, R130, R7 ;  /* 0x00000082730f7223 */ /* 0x040fe40000010007 */
[----:B------:R-:W-:Y:S02]  /*2660*/  FFMA.FTZ R7, R115, R132, R6 ;  /* 0x0000008473077223 */ /* 0x000fe40000010006 */
[----:B------:R-:W-:-:S02]  /*2670*/  FMUL.FTZ R4, R34, R13 ;  /* 0x0000000d22047220 */ /* 0x000fc40000410000 */
[C---:B--2---:R-:W-:Y:S02]  /*2680*/  FMUL.FTZ R122, R5.reuse, R122 ;  /* 0x0000007a057a7220 */ /* 0x044fe40000410000 */
[----:B0-----:R-:W-:Y:S02]  /*2690*/  FMUL.FTZ R124, R5, R124 ;  /* 0x0000007c057c7220 */ /* 0x001fe40000410000 */
[----:B------:R-:W-:Y:S01]  /*26a0*/  FMUL.FTZ R5, R17, R104 ;  /* 0x0000006811057220 */ /* 0x000fe20000410000 */
[----:B----4-:R-:W-:Y:S01]  /*26b0*/  PRMT R121, RZ, 0x5410, R121 ;  /* 0x00005410ff797816 */ /* 0x010fe20000000079 */
[----:B------:R-:W-:Y:S02]  /*26c0*/  FMUL.FTZ R117, R34, R117 ;  /* 0x0000007522757220 */ /* 0x000fe40000410000 */
[----:B------:R-:W-:Y:S02]  /*26d0*/  FMUL.FTZ R18, R112, R7 ;  /* 0x0000000770127220 */ /* 0x000fe40000410000 */
[----:B------:R-:W-:-:S02]  /*26e0*/  FMUL.RZ R138, R4, 0.15915493667125701904 ;  /* 0x3e22f983048a7820 */ /* 0x000fc4000040c000 */
[-C--:B------:R-:W-:Y:S02]  /*26f0*/  FMUL.FTZ R6, R112, R15.reuse ;  /* 0x0000000f70067220 */ /* 0x080fe40000410000 */
[C---:B------:R-:W-:Y:S01]  /*2700*/  FMUL.FTZ R4, R16.reuse, R104 ;  /* 0x0000006810047220 */ /* 0x040fe20000410000 */
[----:B------:R0:W-:Y:S01]  /*2710*/  MUFU.EX2 R140, R117 ;  /* 0x00000075008c7308 */ /* 0x0001e20000000800 */
[-C--:B------:R-:W-:Y:S01]  /*2720*/  FFMA.FTZ R5, R16, R102.reuse, -R5 ;  /* 0x0000006610057223 */ /* 0x080fe20000010805 */
[----:B------:R-:W-:Y:S01]  /*2730*/  PRMT R119, RZ, 0x5410, R119 ;  /* 0x00005410ff777816 */ /* 0x000fe20000000077 */
[C---:B------:R-:W-:Y:S02]  /*2740*/  FFMA.FTZ R18, R110.reuse, R15, R18 ;  /* 0x0000000f6e127223 */ /* 0x040fe40000010012 */
[----:B------:R-:W-:Y:S02]  /*2750*/  FFMA.FTZ R14, R110, R7, -R6 ;  /* 0x000000076e0e7223 */ /* 0x000fe40000010806 */
[----:B------:R-:W-:Y:S01]  /*2760*/  FFMA.FTZ R15, R17, R102, R4 ;  /* 0x00000066110f7223 */ /* 0x000fe20000010004 */
[----:B0-----:R-:W-:Y:S01]  /*2770*/  PRMT R117, RZ, 0x5410, R63 ;  /* 0x00005410ff757816 */ /* 0x001fe2000000003f */
[----:B------:R-:W-:-:S02]  /*2780*/  FMUL.FTZ R136, R42, R121 ;  /* 0x000000792a887220 */ /* 0x000fc40000410000 */
[----:B------:R-:W-:Y:S02]  /*2790*/  FMUL.FTZ R6, R108, R5 ;  /* 0x000000056c067220 */ /* 0x000fe40000410000 */
[----:B------:R-:W-:Y:S02]  /*27a0*/  FMUL.FTZ R134, R42, R119 ;  /* 0x000000772a867220 */ /* 0x000fe40000410000 */
[-C--:B------:R-:W-:Y:S02]  /*27b0*/  FMUL.FTZ R4, R108, R15.reuse ;  /* 0x0000000f6c047220 */ /* 0x080fe40000410000 */
[C---:B------:R-:W-:Y:S02]  /*27c0*/  FFMA.FTZ R127, R117.reuse, R136, R14 ;  /* 0x00000088757f7223 */ /* 0x040fe4000001000e */
[----:B------:R-:W-:Y:S01]  /*27d0*/  FFMA.FTZ R19, R106, R15, R6 ;  /* 0x0000000f6a137223 */ /* 0x000fe20000010006 */
[----:B------:R-:W0:Y:S01]  /*27e0*/  MUFU.COS R7, R138 ;  /* 0x0000008a00077308 */ /* 0x000e220000000000 */
[----:B------:R-:W-:-:S02]  /*27f0*/  FFMA.FTZ R133, R117, R134, R18 ;  /* 0x0000008675857223 */ /* 0x000fc40000010012 */
[----:B------:R-:W-:Y:S02]  /*2800*/  FFMA.FTZ R15, R106, R5, -R4 ;  /* 0x000000056a0f7223 */ /* 0x000fe40000010804 */
[----:B------:R-:W-:Y:S02]  /*2810*/  FMUL.FTZ R14, R116, R127 ;  /* 0x0000007f740e7220 */ /* 0x000fe40000410000 */
[----:B------:R-:W-:Y:S01]  /*2820*/  FMUL.FTZ R4, R112, R19 ;  /* 0x0000001370047220 */ /* 0x000fe20000410000 */
[----:B------:R0:W1:Y:S01]  /*2830*/  MUFU.SIN R5, R138 ;  /* 0x0000008a00057308 */ /* 0x0000620000000400 */
[-C--:B------:R-:W-:Y:S02]  /*2840*/  FMUL.FTZ R6, R116, R133.reuse ;  /* 0x0000008574067220 */ /* 0x080fe40000410000 */
[----:B------:R-:W-:Y:S02]  /*2850*/  FFMA.FTZ R14, R114, R133, R14 ;  /* 0x00000085720e7223 */ /* 0x000fe4000001000e */
[----:B------:R-:W-:-:S02]  /*2860*/  FFMA.FTZ R133, R110, R15, -R4 ;  /* 0x0000000f6e857223 */ /* 0x000fc40000010804 */
[----:B------:R-:W-:Y:S01]  /*2870*/  FMUL.FTZ R15, R112, R15 ;  /* 0x0000000f700f7220 */ /* 0x000fe20000410000 */
[----:B------:R-:W-:Y:S01]  /*2880*/  PRMT R123, RZ, 0x5410, R123 ;  /* 0x00005410ff7b7816 */ /* 0x000fe2000000007b */
[----:B------:R-:W-:Y:S01]  /*2890*/  FFMA.FTZ R6, R114, R127, -R6 ;  /* 0x0000007f72067223 */ /* 0x000fe20000010806 */
[----:B------:R-:W-:Y:S01]  /*28a0*/  PRMT R125, RZ, 0x5410, R125 ;  /* 0x00005410ff7d7816 */ /* 0x000fe2000000007d */
[----:B------:R-:W-:Y:S01]  /*28b0*/  FFMA.FTZ R15, R110, R19, R15 ;  /* 0x000000136e0f7223 */ /* 0x000fe2000001000f */
[----:B------:R-:W-:Y:S01]  /*28c0*/  PRMT R127, RZ, 0x5410, R62 ;  /* 0x00005410ff7f7816 */ /* 0x000fe2000000003e */
[----:B------:R-:W-:Y:S02]  /*28d0*/  FMUL.FTZ R144, R40, R123 ;  /* 0x0000007b28907220 */ /* 0x000fe40000410000 */
[----:B------:R-:W-:Y:S02]  /*28e0*/  FMUL.FTZ R4, R116, R15 ;  /* 0x0000000f74047220 */ /* 0x000fe40000410000 */
[----:B------:R-:W-:-:S02]  /*28f0*/  FMUL.FTZ R142, R40, R125 ;  /* 0x0000007d288e7220 */ /* 0x000fc40000410000 */
[C---:B0-----:R-:W-:Y:S02]  /*2900*/  FMUL.FTZ R138, R140.reuse, R7 ;  /* 0x000000078c8a7220 */ /* 0x041fe40000410000 */
[C---:B------:R-:W-:Y:S02]  /*2910*/  FFMA.FTZ R139, R127.reuse, R144, R6 ;  /* 0x000000907f8b7223 */ /* 0x040fe40000010006 */
[----:B-1----:R-:W-:Y:S02]  /*2920*/  FMUL.FTZ R140, R140, R5 ;  /* 0x000000058c8c7220 */ /* 0x002fe40000410000 */
[-C--:B------:R-:W-:Y:S01]  /*2930*/  FFMA.FTZ R5, R114, R133.reuse, -R4 ;  /* 0x0000008572057223 */ /* 0x080fe20000010804 */
[----:B------:R-:W-:Y:S01]  /*2940*/  PRMT R131, RZ, 0x5410, R131 ;  /* 0x00005410ff837816 */ /* 0x000fe20000000083 */
[----:B------:R-:W-:Y:S02]  /*2950*/  FMUL.FTZ R133, R116, R133 ;  /* 0x0000008574857220 */ /* 0x000fe40000410000 */
[----:B------:R-:W-:-:S02]  /*2960*/  FFMA.FTZ R141, R127, R142, R14 ;  /* 0x0000008e7f8d7223 */ /* 0x000fc4000001000e */
[----:B------:R-:W-:Y:S01]  /*2970*/  FMUL.FTZ R7, R120, R139 ;  /* 0x0000008b78077220 */ /* 0x000fe20000410000 */
[----:B------:R-:W-:Y:S01]  /*2980*/  PRMT R129, RZ, 0x5410, R129 ;  /* 0x00005410ff817816 */ /* 0x000fe20000000081 */
[----:B------:R-:W-:Y:S01]  /*2990*/  FFMA.FTZ R15, R114, R15, R133 ;  /* 0x0000000f720f7223 */ /* 0x000fe20000010085 */
[----:B------:R-:W-:Y:S01]  /*29a0*/  PRMT R133, RZ, 0x5410, R61 ;  /* 0x00005410ff857816 */ /* 0x000fe2000000003d */
[-C--:B------:R-:W-:Y:S02]  /*29b0*/  FMUL.FTZ R6, R120, R141.reuse ;  /* 0x0000008d78067220 */ /* 0x080fe40000410000 */
[----:B------:R-:W-:Y:S02]  /*29c0*/  FFMA.FTZ R7, R118, R141, R7 ;  /* 0x0000008d76077223 */ /* 0x000fe40000010007 */
[----:B------:R-:W-:Y:S02]  /*29d0*/  FMUL.FTZ R146, R38, R131 ;  /* 0x0000008326927220 */ /* 0x000fe40000410000 */
[----:B------:R-:W-:-:S02]  /*29e0*/  FFMA.FTZ R6, R118, R139, -R6 ;  /* 0x0000008b76067223 */ /* 0x000fc40000010806 */
[----:B------:R-:W-:Y:S02]  /*29f0*/  FMUL.FTZ R148, R38, R129 ;  /* 0x0000008126947220 */ /* 0x000fe40000410000 */
[C---:B------:R-:W-:Y:S01]  /*2a00*/  FFMA.FTZ R19, R133.reuse, R146, R7 ;  /* 0x0000009285137223 */ /* 0x040fe20000010007 */
[----:B------:R-:W-:Y:S01]  /*2a10*/  PRMT R135, RZ, 0x5410, R135 ;  /* 0x00005410ff877816 */ /* 0x000fe20000000087 */
[----:B------:R-:W-:Y:S02]  /*2a20*/  FFMA.FTZ R7, R133, R148, R6 ;  /* 0x0000009485077223 */ /* 0x000fe40000010006 */
[----:B------:R-:W-:Y:S01]  /*2a30*/  FMUL.FTZ R14, R124, R19 ;  /* 0x000000137c0e7220 */ /* 0x000fe20000410000 */
[----:B------:R-:W-:Y:S01]  /*2a40*/  PRMT R137, RZ, 0x5410, R137 ;  /* 0x00005410ff897816 */ /* 0x000fe20000000089 */
[----:B------:R-:W-:Y:S01]  /*2a50*/  FMUL.FTZ R6, R120, R5 ;  /* 0x0000000578067220 */ /* 0x000fe20000410000 */
[----:B------:R-:W-:Y:S01]  /*2a60*/  PRMT R139, RZ, 0x5410, R60 ;  /* 0x00005410ff8b7816 */ /* 0x000fe2000000003c */
[-C--:B------:R-:W-:Y:S01]  /*2a70*/  FMUL.FTZ R18, R124, R7.reuse ;  /* 0x000000077c127220 */ /* 0x080fe20000410000 */
[----:B------:R-:W-:Y:S01]  /*2a80*/  ISETP.NE.AND P2, PT, R90, 0x1f, PT ;  /* 0x0000001f5a00780c */ /* 0x000fe20003f45270 */
[----:B------:R-:W-:-:S02]  /*2a90*/  FFMA.FTZ R14, R122, R7, -R14 ;  /* 0x000000077a0e7223 */ /* 0x000fc4000001080e */
[----:B------:R-:W-:Y:S02]  /*2aa0*/  FMUL.FTZ R152, R36, R135 ;  /* 0x0000008724987220 */ /* 0x000fe40000410000 */
[-C--:B------:R-:W-:Y:S02]  /*2ab0*/  FMUL.FTZ R4, R120, R15.reuse ;  /* 0x0000000f78047220 */ /* 0x080fe40000410000 */
[----:B------:R-:W-:Y:S02]  /*2ac0*/  FFMA.FTZ R15, R118, R15, R6 ;  /* 0x0000000f760f7223 */ /* 0x000fe40000010006 */
[----:B------:R-:W-:Y:S02]  /*2ad0*/  FFMA.FTZ R18, R122, R19, R18 ;  /* 0x000000137a127223 */ /* 0x000fe40000010012 */
[----:B------:R-:W-:Y:S02]  /*2ae0*/  FMUL.FTZ R150, R36, R137 ;  /* 0x0000008924967220 */ /* 0x000fe40000410000 */
[----:B------:R-:W-:-:S02]  /*2af0*/  FFMA.FTZ R7, R139, R152, R14 ;  /* 0x000000988b077223 */ /* 0x000fc4000001000e */
[----:B------:R-:W-:Y:S02]  /*2b00*/  FFMA.FTZ R5, R118, R5, -R4 ;  /* 0x0000000576057223 */ /* 0x000fe40000010804 */
[----:B------:R-:W-:Y:S02]  /*2b10*/  FMUL.FTZ R4, R124, R15 ;  /* 0x0000000f7c047220 */ /* 0x000fe40000410000 */
[----:B------:R-:W-:Y:S02]  /*2b20*/  FFMA.FTZ R19, R139, R150, R18 ;  /* 0x000000968b137223 */ /* 0x000fe40000010012 */
[----:B------:R-:W-:Y:S02]  /*2b30*/  FMUL.FTZ R14, R140, R7 ;  /* 0x000000078c0e7220 */ /* 0x000fe40000410000 */
[-C--:B------:R-:W-:Y:S02]  /*2b40*/  FMUL.FTZ R6, R124, R5.reuse ;  /* 0x000000057c067220 */ /* 0x080fe40000410000 */
[----:B------:R-:W-:-:S02]  /*2b50*/  FFMA.FTZ R5, R122, R5, -R4 ;  /* 0x000000057a057223 */ /* 0x000fc40000010804 */
[-C--:B------:R-:W-:Y:S02]  /*2b60*/  FMUL.FTZ R4, R140, R19.reuse ;  /* 0x000000138c047220 */ /* 0x080fe40000410000 */
[----:B------:R-:W-:Y:S02]  /*2b70*/  FFMA.FTZ R14, R138, R19, R14 ;  /* 0x000000138a0e7223 */ /* 0x000fe4000001000e */
[----:B------:R0:W1:Y:S01]  /*2b80*/  @P2 LDS.64 R18, [R90.X8+0x20b8] ;  /* 0x0020b8005a122984 */ /* 0x0000620000008a00 */
[----:B------:R-:W-:Y:S01]  /*2b90*/  FFMA.FTZ R15, R122, R15, R6 ;  /* 0x0000000f7a0f7223 */ /* 0x000fe20000010006 */
[----:B------:R-:W-:Y:S02]  /*2ba0*/  PRMT R143, RZ, 0x5410, R143 ;  /* 0x00005410ff8f7816 */ /* 0x000fe4000000008f */
[----:B------:R-:W-:Y:S01]  /*2bb0*/  PRMT R145, RZ, 0x5410, R145 ;  /* 0x00005410ff917816 */ /* 0x000fe20000000091 */
[----:B------:R-:W-:Y:S01]  /*2bc0*/  FMUL.FTZ R151, R140, R15 ;  /* 0x0000000f8c977220 */ /* 0x000fe20000410000 */
[----:B------:R-:W-:Y:S01]  /*2bd0*/  PRMT R141, RZ, 0x5410, R59 ;  /* 0x00005410ff8d7816 */ /* 0x000fe2000000003b */
[----:B------:R-:W-:Y:S01]  /*2be0*/  FFMA.FTZ R4, R138, R7, -R4 ;  /* 0x000000078a047223 */ /* 0x000fe20000010804 */
[----:B------:R-:W-:Y:S01]  /*2bf0*/  BSSY B0, `(.L_x_11515) ;  /* 0x0000011000007945 */ /* 0x000fe20003800000 */
[----:B------:R-:W-:-:S02]  /*2c00*/  FMUL.FTZ R154, R34, R143 ;  /* 0x0000008f229a7220 */ /* 0x000fc40000410000 */
[----:B------:R-:W-:Y:S02]  /*2c10*/  FMUL.FTZ R156, R34, R145 ;  /* 0x00000091229c7220 */ /* 0x000fe40000410000 */
[-C--:B------:R-:W-:Y:S02]  /*2c20*/  FFMA.FTZ R151, R138, R5.reuse, -R151 ;  /* 0x000000058a977223 */ /* 0x080fe40000010897 */
[----:B------:R-:W-:Y:S02]  /*2c30*/  FMUL.FTZ R5, R140, R5 ;  /* 0x000000058c057220 */ /* 0x000fe40000410000 */
[C---:B------:R-:W-:Y:S02]  /*2c40*/  FFMA.FTZ R153, R141.reuse, R154, R4 ;  /* 0x0000009a8d997223 */ /* 0x040fe40000010004 */
[----:B------:R-:W-:Y:S01]  /*2c50*/  FFMA.FTZ R155, R141, R156, R14 ;  /* 0x0000009c8d9b7223 */ /* 0x000fe2000001000e */
[----:B------:R-:W-:Y:S05]  /*2c60*/  @P2 BRA `(.L_x_11516) ;  /* 0x0000009000002947 */ /* 0x000fea0003800000 */
[----:B0-----:R-:W-:Y:S01]  /*2c70*/  ISETP.NE.AND P3, PT, R176, c[0x0][0x174], PT ;  /* 0x00005d00b0007a0c */ /* 0x001fe20003f65270 */
        /* <DEDUP_REMOVED lines=8> */
.L_x_11516:
[----:B0-----:R-:W-:Y:S05]  /*2d00*/  BSYNC B0 ;  /* 0x0000000000007941 */ /* 0x001fea0003800000 */
.L_x_11515:
[----:B------:R-:W0:Y:S01]  /*2d10*/  SHFL.UP PT, R158, R155, 0x1, RZ ;  /* 0x042000009b9e7989 */ /* 0x000e2200000e00ff */
[----:B------:R-:W-:Y:S01]  /*2d20*/  FFMA.FTZ R5, R138, R15, R5 ;  /* 0x0000000f8a057223 */ /* 0x000fe20000010005 */
[----:B------:R-:W-:Y:S01]  /*2d30*/  ISETP.GE.AND P3, PT, R88, 0x1, PT ;  /* 0x000000015800780c */ /* 0x000fe20003f66270 */
[----:B-----5:R-:W-:Y:S01]  /*2d40*/  FMUL.FTZ R161, R24, R21 ;  /* 0x0000001518a17220 */ /* 0x020fe20000410000 */
[----:B------:R-:W2:Y:S01]  /*2d50*/  SHFL.UP PT, R14, R153, 0x1, RZ ;  /* 0x04200000990e7989 */ /* 0x000ea200000e00ff */
[----:B------:R-:W-:Y:S01]  /*2d60*/  IADD3 R167, R78, -c[0x0][0x174], RZ ;  /* 0x80005d004ea77a10 */ /* 0x000fe20007ffe0ff */
[----:B------:R-:W-:Y:S01]  /*2d70*/  BSSY B0, `(.L_x_11517) ;  /* 0x00000e1000007945 */ /* 0x000fe20003800000 */
[----:B------:R-:W-:Y:S01]  /*2d80*/  ISETP.GE.OR P0, PT, R176, c[0x0][0x174], P0 ;  /* 0x00005d00b0007a0c */ /* 0x000fe20000706670 */
[----:B------:R-:W3:Y:S02]  /*2d90*/  SHFL.UP PT, R4, R151, 0x1, RZ ;  /* 0x0420000097047989 */ /* 0x000ee400000e00ff */
[----:B------:R-:W-:-:S02]  /*2da0*/  IMAD R167, R167, -0x200, RZ ;  /* 0xfffffe00a7a77824 */ /* 0x000fc400078e02ff */
[----:B------:R-:W4:Y:S04]  /*2db0*/  SHFL.UP PT, R6, R5, 0x1, RZ ;  /* 0x0420000005067989 */ /* 0x000f2800000e00ff */
[----:B------:R-:W-:Y:S04]  /*2dc0*/  SHFL.IDX PT, R22, R22, RZ, 0x1f ;  /* 0x00001fff16167589 */ /* 0x000fe800000e0000 */
[----:B------:R-:W-:Y:S01]  /*2dd0*/  SHFL.IDX PT, R23, R23, RZ, 0x1f ;  /* 0x00001fff17177589 */ /* 0x000fe200000e0000 */
[C---:B0-----:R-:W-:Y:S02]  /*2de0*/  FMUL.FTZ R7, R5.reuse, R158 ;  /* 0x0000009e05077220 */ /* 0x041fe40000410000 */
[----:B--2---:R-:W-:-:S02]  /*2df0*/  FMUL.FTZ R15, R5, R14 ;  /* 0x0000000e050f7220 */ /* 0x004fc40000410000 */
[C---:B------:R-:W-:Y:S02]  /*2e00*/  FFMA.FTZ R14, R151.reuse, R14, -R7 ;  /* 0x0000000e970e7223 */ /* 0x040fe40000010807 */
[----:B------:R-:W-:Y:S02]  /*2e10*/  FFMA.FTZ R158, R151, R158, R15 ;  /* 0x0000009e979e7223 */ /* 0x000fe4000001000f */
[----:B---3--:R-:W-:Y:S02]  /*2e20*/  FMUL.FTZ R7, R5, R4 ;  /* 0x0000000405077220 */ /* 0x008fe40000410000 */
[----:B------:R-:W-:Y:S02]  /*2e30*/  @P3 FADD.FTZ R153, R153, R14 ;  /* 0x0000000e99993221 */ /* 0x000fe40000010000 */
[----:B------:R-:W-:Y:S01]  /*2e40*/  @P3 FADD.FTZ R155, R155, R158 ;  /* 0x0000009e9b9b3221 */ /* 0x000fe20000010000 */
[----:B------:R-:W-:Y:S01]  /*2e50*/  MOV R158, c[0x0][0x29c] ;  /* 0x0000a700009e7a02 */ /* 0x000fe20000000f00 */
[-C--:B----4-:R-:W-:Y:S01]  /*2e60*/  FFMA.FTZ R14, R151, R6.reuse, R7 ;  /* 0x00000006970e7223 */ /* 0x090fe20000010007 */
[----:B------:R-:W-:Y:S01]  /*2e70*/  MOV R7, c[0x0][0x298] ;  /* 0x0000a60000077a02 */ /* 0x000fe20000000f00 */
[----:B------:R-:W-:Y:S01]  /*2e80*/  FMUL.FTZ R6, R5, R6 ;  /* 0x0000000605067220 */ /* 0x000fe20000410000 */
[----:B------:R-:W0:Y:S01]  /*2e90*/  SHFL.UP PT, R157, R155, 0x2, RZ ;  /* 0x044000009b9d7989 */ /* 0x000e2200000e00ff */
[----:B------:R-:W-:-:S02]  /*2ea0*/  SHF.R.U32.HI R160, RZ, 0x1, R158 ;  /* 0x00000001ffa07819 */ /* 0x000fc4000001169e */
[----:B------:R-:W-:Y:S01]  /*2eb0*/  @P3 FFMA.FTZ R151, R151, R4, -R6 ;  /* 0x0000000497973223 */ /* 0x000fe20000010806 */
[----:B------:R-:W2:Y:S01]  /*2ec0*/  SHFL.UP PT, R15, R153, 0x2, RZ ;  /* 0x04400000990f7989 */ /* 0x000ea200000e00ff */
[----:B------:R-:W-:Y:S01]  /*2ed0*/  FSEL R14, R5, R14, !P3 ;  /* 0x0000000e050e7208 */ /* 0x000fe20005800000 */
[----:B------:R-:W-:Y:S01]  /*2ee0*/  IMAD R160, R160, R95, RZ ;  /* 0x0000005fa0a07224 */ /* 0x000fe200078e02ff */
[----:B------:R-:W-:Y:S01]  /*2ef0*/  SHF.R.U64 R4, R7, 0x1, R158 ;  /* 0x0000000107047819 */ /* 0x000fe2000000129e */
[----:B------:R-:W3:Y:S01]  /*2f00*/  SHFL.UP PT, R6, R151, 0x2, RZ ;  /* 0x0440000097067989 */ /* 0x000ee200000e00ff */
[----:B------:R-:W-:-:S03]  /*2f10*/  ISETP.GE.AND P3, PT, R88, 0x2, PT ;  /* 0x000000025800780c */ /* 0x000fc60003f66270 */
[----:B------:R-:W4:Y:S01]  /*2f20*/  SHFL.UP PT, R7, R14, 0x2, RZ ;  /* 0x044000000e077989 */ /* 0x000f2200000e00ff */
[----:B------:R-:W-:Y:S02]  /*2f30*/  IMAD R159, R93, R4, R160 ;  /* 0x000000045d9f7224 */ /* 0x000fe400078e02a0 */
[----:B------:R-:W-:-:S04]  /*2f40*/  IMAD.WIDE.U32 R4, R4, R95, RZ ;  /* 0x0000005f04047225 */ /* 0x000fc800078e00ff */
[----:B------:R-:W-:Y:S01]  /*2f50*/  IMAD R160, R178, c[0x0][0x2a0], RZ ;  /* 0x0000a800b2a07a24 */ /* 0x000fe200078e02ff */
[----:B------:R-:W-:-:S03]  /*2f60*/  IADD3 R5, R159, R5, RZ ;  /* 0x000000059f057210 */ /* 0x000fc60007ffe0ff */
[C---:B------:R-:W-:Y:S02]  /*2f70*/  IMAD R165, R91.reuse, c[0x0][0x2a4], R160 ;  /* 0x0000a9005ba57a24 */ /* 0x040fe400078e02a0 */
[----:B0-----:R-:W-:Y:S02]  /*2f80*/  FMUL.FTZ R158, R14, R157 ;  /* 0x0000009d0e9e7220 */ /* 0x001fe40000410000 */
[----:B------:R-:W-:-:S04]  /*2f90*/  IMAD.WIDE.U32 R4, R91, c[0x0][0x2a0], R4 ;  /* 0x0000a8005b047a25 */ /* 0x000fc800078e0004 */
[----:B--2---:R-:W-:Y:S01]  /*2fa0*/  FFMA.FTZ R160, R151, R15, -R158 ;  /* 0x0000000f97a07223 */ /* 0x004fe2000001089e */
[----:B------:R-:W-:Y:S01]  /*2fb0*/  IADD3 R165, R165, R5, RZ ;  /* 0x00000005a5a57210 */ /* 0x000fe20007ffe0ff */
[----:B---3--:R-:W-:Y:S01]  /*2fc0*/  FMUL.FTZ R158, R14, R6 ;  /* 0x000000060e9e7220 */ /* 0x008fe20000410000 */
[----:B------:R-:W-:Y:S01]  /*2fd0*/  LEA R159, P4, R4, c[0x0][0x318], 0x3 ;  /* 0x0000c600049f7a11 */ /* 0x000fe200078818ff */
[----:B------:R-:W-:Y:S02]  /*2fe0*/  FMUL.FTZ R162, R14, R15 ;  /* 0x0000000f0ea27220 */ /* 0x000fe40000410000 */
[C---:B----4-:R-:W-:Y:S01]  /*2ff0*/  FFMA.FTZ R5, R151.reuse, R7, R158 ;  /* 0x0000000797057223 */ /* 0x050fe2000001009e */
[----:B------:R-:W-:Y:S01]  /*3000*/  LEA.HI.X R165, R4, c[0x0][0x31c], R165, 0x3, P4 ;  /* 0x0000c70004a57a11 */ /* 0x000fe200020f1ca5 */
[----:B------:R-:W-:Y:S02]  /*3010*/  FFMA.FTZ R162, R151, R157, R162 ;  /* 0x0000009d97a27223 */ /* 0x000fe400000100a2 */
[C---:B------:R-:W-:Y:S01]  /*3020*/  FMUL.FTZ R7, R14.reuse, R7 ;  /* 0x000000070e077220 */ /* 0x040fe20000410000 */
[----:B------:R-:W-:Y:S01]  /*3030*/  FSEL R14, R14, R5, !P3 ;  /* 0x000000050e0e7208 */ /* 0x000fe20005800000 */
[----:B------:R-:W-:-:S02]  /*3040*/  @P3 FADD.FTZ R153, R153, R160 ;  /* 0x000000a099993221 */ /* 0x000fc40000010000 */
[----:B------:R-:W-:Y:S02]  /*3050*/  @P3 FADD.FTZ R155, R155, R162 ;  /* 0x000000a29b9b3221 */ /* 0x000fe40000010000 */
[----:B------:R-:W-:Y:S01]  /*3060*/  @P3 FFMA.FTZ R151, R151, R6, -R7 ;  /* 0x0000000697973223 */ /* 0x000fe20000010807 */
[----:B------:R-:W0:Y:S01]  /*3070*/  SHFL.UP PT, R15, R153, 0x4, RZ ;  /* 0x04800000990f7989 */ /* 0x000e2200000e00ff */
[----:B------:R-:W-:Y:S01]  /*3080*/  LEA R4, P3, R90, R159, 0x2 ;  /* 0x0000009f5a047211 */ /* 0x000fe200078610ff */
[-C--:B------:R-:W-:Y:S02]  /*3090*/  FMUL.FTZ R159, R24, R20.reuse ;  /* 0x00000014189f7220 */ /* 0x080fe40000410000 */
[----:B------:R-:W2:Y:S01]  /*30a0*/  SHFL.UP PT, R160, R155, 0x4, RZ ;  /* 0x048000009ba07989 */ /* 0x000ea200000e00ff */
[-C--:B------:R-:W-:Y:S02]  /*30b0*/  FMUL.FTZ R162, R138, R161.reuse ;  /* 0x000000a18aa27220 */ /* 0x080fe40000410000 */
[----:B------:R-:W-:Y:S01]  /*30c0*/  FMUL.FTZ R5, R140, R161 ;  /* 0x000000a18c057220 */ /* 0x000fe20000410000 */
[----:B------:R-:W3:Y:S01]  /*30d0*/  SHFL.UP PT, R6, R151, 0x4, RZ ;  /* 0x0480000097067989 */ /* 0x000ee200000e00ff */
[----:B------:R-:W-:-:S02]  /*30e0*/  FMUL.FTZ R158, R26, R20 ;  /* 0x000000141a9e7220 */ /* 0x000fc40000410000 */
[----:B------:R-:W-:Y:S01]  /*30f0*/  FMUL.FTZ R157, R26, R21 ;  /* 0x000000151a9d7220 */ /* 0x000fe20000410000 */
[----:B------:R-:W4:Y:S01]  /*3100*/  SHFL.UP PT, R7, R14, 0x4, RZ ;  /* 0x048000000e077989 */ /* 0x000f2200000e00ff */
[-C--:B------:R-:W-:Y:S02]  /*3110*/  FFMA.FTZ R162, -R140, R159.reuse, -R162 ;  /* 0x0000009f8ca27223 */ /* 0x080fe400000109a2 */
[----:B------:R-:W-:Y:S01]  /*3120*/  FFMA.FTZ R163, R138, R159, -R5 ;  /* 0x0000009f8aa37223 */ /* 0x000fe20000010805 */
[----:B------:R-:W-:Y:S01]  /*3130*/  LEA.HI.X R5, R90, R165, RZ, 0x2, P3 ;  /* 0x000000a55a057211 */ /* 0x000fe200018f14ff */
[----:B------:R-:W-:Y:S01]  /*3140*/  FADD.FTZ R165, -R157, R162 ;  /* 0x000000a29da57221 */ /* 0x000fe20000010100 */
[----:B------:R-:W-:Y:S01]  /*3150*/  ISETP.GE.AND P3, PT, R88, 0x4, PT ;  /* 0x000000045800780c */ /* 0x000fe20003f66270 */
[----:B------:R-:W-:Y:S02]  /*3160*/  FADD.FTZ R163, R158, R163 ;  /* 0x000000a39ea37221 */ /* 0x000fe40000010000 */
[----:B------:R-:W-:-:S02]  /*3170*/  FMUL.FTZ R162, R124, -R165 ;  /* 0x800000a57ca27220 */ /* 0x000fc40000410000 */
[----:B------:R-:W-:Y:S02]  /*3180*/  FMUL.FTZ R164, R124, -R163 ;  /* 0x800000a37ca47220 */ /* 0x000fe40000410000 */
[----:B------:R-:W-:-:S04]  /*3190*/  IMAD.WIDE R4, R167, 0x4, R4 ;  /* 0x00000004a7047825 */ /* 0x000fc800078e0204 */
[C---:B------:R-:W-:Y:S02]  /*31a0*/  FFMA.FTZ R167, R122.reuse, R163, -R162 ;  /* 0x000000a37aa77223 */ /* 0x040fe400000108a2 */
[----:B------:R-:W-:Y:S02]  /*31b0*/  FFMA.FTZ R168, R122, R165, R164 ;  /* 0x000000a57aa87223 */ /* 0x000fe400000100a4 */
[C---:B0-----:R-:W-:Y:S02]  /*31c0*/  FMUL.FTZ R163, R14.reuse, R15 ;  /* 0x0000000f0ea37220 */ /* 0x041fe40000410000 */
[C---:B--2---:R-:W-:Y:S02]  /*31d0*/  FMUL.FTZ R166, R14.reuse, R160 ;  /* 0x000000a00ea67220 */ /* 0x044fe40000410000 */
[C---:B---3--:R-:W-:Y:S02]  /*31e0*/  FMUL.FTZ R164, R14.reuse, R6 ;  /* 0x000000060ea47220 */ /* 0x048fe40000410000 */
[----:B----4-:R-:W-:-:S02]  /*31f0*/  FMUL.FTZ R162, R14, R7 ;  /* 0x000000070ea27220 */ /* 0x010fc40000410000 */
[C---:B------:R-:W-:Y:S02]  /*3200*/  FFMA.FTZ R160, R151.reuse, R160, R163 ;  /* 0x000000a097a07223 */ /* 0x040fe400000100a3 */
[----:B------:R-:W-:Y:S01]  /*3210*/  FFMA.FTZ R166, R151, R15, -R166 ;  /* 0x0000000f97a67223 */ /* 0x000fe200000108a6 */
[----:B------:R-:W-:Y:S01]  /*3220*/  SHF.L.U32 R15, R25, 0x2, RZ ;  /* 0x00000002190f7819 */ /* 0x000fe200000006ff */
[C---:B------:R-:W-:Y:S02]  /*3230*/  FFMA.FTZ R7, R151.reuse, R7, R164 ;  /* 0x0000000797077223 */ /* 0x040fe400000100a4 */
[----:B------:R-:W-:Y:S01]  /*3240*/  @P3 FFMA.FTZ R151, R151, R6, -R162 ;  /* 0x0000000697973223 */ /* 0x000fe200000108a2 */
[----:B------:R-:W-:Y:S01]  /*3250*/  SHF.L.U64.HI R6, R25, 0x2, R0 ;  /* 0x0000000219067819 */ /* 0x000fe20000010200 */
[----:B------:R-:W-:Y:S01]  /*3260*/  @P3 FADD.FTZ R155, R155, R160 ;  /* 0x000000a09b9b3221 */ /* 0x000fe20000010000 */
[----:B------:R-:W-:Y:S01]  /*3270*/  FSEL R7, R14, R7, !P3 ;  /* 0x000000070e077208 */ /* 0x000fe20005800000 */
[----:B------:R-:W-:Y:S01]  /*3280*/  @P3 FADD.FTZ R153, R153, R166 ;  /* 0x000000a699993221 */ /* 0x000fe20000010000 */
[----:B------:R-:W-:Y:S01]  /*3290*/  ISETP.GE.AND P3, PT, R88, 0x8, PT ;  /* 0x000000085800780c */ /* 0x000fe20003f66270 */
[C---:B------:R-:W-:Y:S01]  /*32a0*/  FMUL.FTZ R163, R28.reuse, R21 ;  /* 0x000000151ca37220 */ /* 0x040fe20000410000 */
[----:B------:R-:W-:Y:S01]  /*32b0*/  SHFL.UP PT, R170, R155, 0x8, RZ ;  /* 0x050000009baa7989 */ /* 0x000fe200000e00ff */
[----:B------:R-:W-:-:S02]  /*32c0*/  FMUL.FTZ R164, R28, R20 ;  /* 0x000000141ca47220 */ /* 0x000fc40000410000 */
[----:B------:R-:W-:Y:S01]  /*32d0*/  IMAD R14, R6, c[0x0][0x2b0], RZ ;  /* 0x0000ac00060e7a24 */ /* 0x000fe200078e02ff */
[----:B------:R-:W-:Y:S01]  /*32e0*/  SHFL.UP PT, R166, R7, 0x8, RZ ;  /* 0x0500000007a67989 */ /* 0x000fe200000e00ff */
[----:B------:R-:W-:Y:S02]  /*32f0*/  FADD.FTZ R165, -R163, R168 ;  /* 0x000000a8a3a57221 */ /* 0x000fe40000010100 */
[----:B------:R-:W-:Y:S01]  /*3300*/  FADD.FTZ R167, R164, R167 ;  /* 0x000000a7a4a77221 */ /* 0x000fe20000010000 */
[----:B------:R-:W0:Y:S01]  /*3310*/  SHFL.UP PT, R168, R153, 0x8, RZ ;  /* 0x0500000099a87989 */ /* 0x000e2200000e00ff */
[C---:B------:R-:W-:Y:S02]  /*3320*/  FMUL.FTZ R160, R120.reuse, -R165 ;  /* 0x800000a578a07220 */ /* 0x040fe40000410000 */
[-C--:B------:R-:W-:Y:S01]  /*3330*/  FMUL.FTZ R162, R120, -R167.reuse ;  /* 0x800000a778a27220 */ /* 0x080fe20000410000 */
[----:B------:R-:W2:Y:S01]  /*3340*/  SHFL.UP PT, R6, R151, 0x8, RZ ;  /* 0x0500000097067989 */ /* 0x000ea200000e00ff */
[----:B------:R-:W-:-:S02]  /*3350*/  FFMA.FTZ R167, R118, R167, -R160 ;  /* 0x000000a776a77223 */ /* 0x000fc400000108a0 */
[----:B------:R-:W-:Y:S02]  /*3360*/  FFMA.FTZ R165, R118, R165, R162 ;  /* 0x000000a576a57223 */ /* 0x000fe400000100a2 */
[C---:B------:R-:W-:Y:S02]  /*3370*/  FMUL.FTZ R162, R29.reuse, R21 ;  /* 0x000000151da27220 */ /* 0x040fe40000410000 */
[----:B------:R-:W-:Y:S02]  /*3380*/  FMUL.FTZ R160, R29, R20 ;  /* 0x000000141da07220 */ /* 0x000fe40000410000 */
[----:B------:R-:W-:Y:S02]  /*3390*/  FADD.FTZ R165, -R162, R165 ;  /* 0x000000a5a2a57221 */ /* 0x000fe40000010100 */
[----:B------:R-:W-:Y:S02]  /*33a0*/  FADD.FTZ R167, R160, R167 ;  /* 0x000000a7a0a77221 */ /* 0x000fe40000010000 */
[----:B------:R-:W-:-:S02]  /*33b0*/  IMAD R169, R15, c[0x0][0x2b4], R14 ;  /* 0x0000ad000fa97a24 */ /* 0x000fc400078e020e */
[----:B------:R-:W-:-:S04]  /*33c0*/  IMAD.WIDE.U32 R14, R15, c[0x0][0x2b0], R4 ;  /* 0x0000ac000f0e7a25 */ /* 0x000fc800078e0004 */
[C---:B------:R-:W-:Y:S01]  /*33d0*/  FMUL.FTZ R4, R116.reuse, -R165 ;  /* 0x800000a574047220 */ /* 0x040fe20000410000 */
[----:B------:R-:W-:Y:S01]  /*33e0*/  IADD3 R15, R15, R169, RZ ;  /* 0x000000a90f0f7210 */ /* 0x000fe20007ffe0ff */
[-C--:B------:R-:W-:Y:S02]  /*33f0*/  FMUL.FTZ R5, R116, -R167.reuse ;  /* 0x800000a774057220 */ /* 0x080fe40000410000 */
[C---:B------:R-:W-:Y:S02]  /*3400*/  FFMA.FTZ R180, R114.reuse, R167, -R4 ;  /* 0x000000a772b47223 */ /* 0x040fe40000010804 */
[----:B------:R-:W-:Y:S02]  /*3410*/  FFMA.FTZ R169, R114, R165, R5 ;  /* 0x000000a572a97223 */ /* 0x000fe40000010005 */
[C---:B0-----:R-:W-:Y:S02]  /*3420*/  FMUL.FTZ R167, R7.reuse, R168 ;  /* 0x000000a807a77220 */ /* 0x041fe40000410000 */
[----:B------:R-:W-:-:S02]  /*3430*/  FMUL.FTZ R165, R7, R170 ;  /* 0x000000aa07a57220 */ /* 0x000fc40000410000 */
[C---:B--2---:R-:W-:Y:S02]  /*3440*/  FMUL.FTZ R5, R7.reuse, R6 ;  /* 0x0000000607057220 */ /* 0x044fe40000410000 */
[----:B------:R-:W-:Y:S02]  /*3450*/  FMUL.FTZ R4, R7, R166 ;  /* 0x000000a607047220 */ /* 0x000fe40000410000 */
[C---:B------:R-:W-:Y:S02]  /*3460*/  FFMA.FTZ R170, R151.reuse, R170, R167 ;  /* 0x000000aa97aa7223 */ /* 0x040fe400000100a7 */
[C---:B------:R-:W-:Y:S02]  /*3470*/  FFMA.FTZ R168, R151.reuse, R168, -R165 ;  /* 0x000000a897a87223 */ /* 0x040fe400000108a5 */
[C---:B------:R-:W-:Y:S02]  /*3480*/  FFMA.FTZ R166, R151.reuse, R166, R5 ;  /* 0x000000a697a67223 */ /* 0x040fe40000010005 */
[----:B------:R-:W-:-:S02]  /*3490*/  @P3 FFMA.FTZ R151, R151, R6, -R4 ;  /* 0x0000000697973223 */ /* 0x000fc40000010804 */
[C---:B-1----:R-:W-:Y:S01]  /*34a0*/  FMUL.FTZ R4, R140.reuse, -R18 ;  /* 0x800000128c047220 */ /* 0x042fe20000410000 */
[----:B------:R-:W-:Y:S01]  /*34b0*/  FSEL R7, R7, R166, !P3 ;  /* 0x000000a607077208 */ /* 0x000fe20005800000 */
[-C--:B------:R-:W-:Y:S02]  /*34c0*/  FMUL.FTZ R5, R140, R19.reuse ;  /* 0x000000138c057220 */ /* 0x080fe40000410000 */
[----:B------:R-:W-:Y:S02]  /*34d0*/  FMUL.FTZ R167, R30, R20 ;  /* 0x000000141ea77220 */ /* 0x000fe40000410000 */
[----:B------:R-:W-:Y:S01]  /*34e0*/  @P3 FADD.FTZ R153, R153, R168 ;  /* 0x000000a899993221 */ /* 0x000fe20000010000 */
[----:B------:R-:W-:Y:S01]  /*34f0*/  SHFL.UP PT, R6, R7, 0x10, RZ ;  /* 0x0600000007067989 */ /* 0x000fe200000e00ff */
[----:B------:R-:W-:Y:S02]  /*3500*/  FFMA.FTZ R165, R138, -R19, R4 ;  /* 0x800000138aa57223 */ /* 0x000fe40000010004 */
[----:B------:R-:W-:Y:S01]  /*3510*/  FMUL.FTZ R168, R30, R21 ;  /* 0x000000151ea87220 */ /* 0x000fe20000410000 */
[----:B------:R-:W0:Y:S01]  /*3520*/  SHFL.UP PT, R4, R151, 0x10, RZ ;  /* 0x0600000097047989 */ /* 0x000e2200000e00ff */
[----:B------:R-:W-:-:S02]  /*3530*/  FFMA.FTZ R5, R138, R18, -R5 ;  /* 0x000000128a057223 */ /* 0x000fc40000010805 */
[----:B------:R-:W-:Y:S02]  /*3540*/  FADD.FTZ R171, R167, R180 ;  /* 0x000000b4a7ab7221 */ /* 0x000fe40000010000 */
[----:B------:R-:W-:Y:S01]  /*3550*/  @P3 FADD.FTZ R155, R155, R170 ;  /* 0x000000aa9b9b3221 */ /* 0x000fe20000010000 */
[----:B------:R-:W-:Y:S01]  /*3560*/  ISETP.GE.AND P3, PT, R88, 0x10, PT ;  /* 0x000000105800780c */ /* 0x000fe20003f66270 */
[----:B------:R-:W-:Y:S01]  /*3570*/  FMUL.FTZ R166, R124, -R165 ;  /* 0x800000a57ca67220 */ /* 0x000fe20000410000 */
[----:B------:R-:W1:Y:S01]  /*3580*/  SHFL.UP PT, R170, R153, 0x10, RZ ;  /* 0x0600000099aa7989 */ /* 0x000e6200000e00ff */
[----:B------:R-:W-:Y:S02]  /*3590*/  FADD.FTZ R173, -R168, R169 ;  /* 0x000000a9a8ad7221 */ /* 0x000fe40000010100 */
[----:B------:R-:W-:Y:S01]  /*35a0*/  FMUL.FTZ R169, R124, -R5 ;  /* 0x800000057ca97220 */ /* 0x000fe20000410000 */
[----:B------:R-:W2:Y:S01]  /*35b0*/  SHFL.UP PT, R180, R155, 0x10, RZ ;  /* 0x060000009bb47989 */ /* 0x000ea200000e00ff */
[----:B------:R-:W-:-:S02]  /*35c0*/  FMUL.FTZ R177, R112, -R171 ;  /* 0x800000ab70b17220 */ /* 0x000fc40000410000 */
[----:B------:R-:W-:Y:S02]  /*35d0*/  FFMA.FTZ R5, R122, R5, -R166 ;  /* 0x000000057a057223 */ /* 0x000fe400000108a6 */
[----:B------:R-:W-:Y:S02]  /*35e0*/  FMUL.FTZ R175, R112, -R173 ;  /* 0x800000ad70af7220 */ /* 0x000fe40000410000 */
[----:B------:R-:W-:Y:S02]  /*35f0*/  FFMA.FTZ R169, R122, R165, R169 ;  /* 0x000000a57aa97223 */ /* 0x000fe400000100a9 */
[----:B------:R-:W-:Y:S02]  /*3600*/  FFMA.FTZ R182, R110, R173, R177 ;  /* 0x000000ad6eb67223 */ /* 0x000fe400000100b1 */
[----:B------:R-:W-:Y:S02]  /*3610*/  FMUL.FTZ R165, R31, R21 ;  /* 0x000000151fa57220 */ /* 0x000fe40000410000 */
[----:B------:R-:W-:-:S02]  /*3620*/  FMUL.FTZ R173, R120, -R5 ;  /* 0x8000000578ad7220 */ /* 0x000fc40000410000 */
[----:B------:R-:W-:Y:S02]  /*3630*/  FFMA.FTZ R175, R110, R171, -R175 ;  /* 0x000000ab6eaf7223 */ /* 0x000fe400000108af */
[----:B------:R-:W-:Y:S02]  /*3640*/  FMUL.FTZ R166, R31, R20 ;  /* 0x000000141fa67220 */ /* 0x000fe40000410000 */
[-C--:B------:R-:W-:Y:S02]  /*3650*/  FMUL.FTZ R171, R120, -R169.reuse ;  /* 0x800000a978ab7220 */ /* 0x080fe40000410000 */
[----:B------:R-:W-:Y:S02]  /*3660*/  FADD.FTZ R177, -R165, R182 ;  /* 0x000000b6a5b17221 */ /* 0x000fe40000010100 */
[----:B------:R-:W-:Y:S02]  /*3670*/  FFMA.FTZ R173, R118, R169, R173 ;  /* 0x000000a976ad7223 */ /* 0x000fe400000100ad */
[----:B------:R-:W-:-:S02]  /*3680*/  FADD.FTZ R175, R166, R175 ;  /* 0x000000afa6af7221 */ /* 0x000fc40000010000 */
[----:B------:R-:W-:Y:S02]  /*3690*/  FFMA.FTZ R171, R118, R5, -R171 ;  /* 0x0000000576ab7223 */ /* 0x000fe400000108ab */
[----:B------:R-:W-:Y:S02]  /*36a0*/  FMUL.FTZ R169, R108, -R177 ;  /* 0x800000b16ca97220 */ /* 0x000fe40000410000 */
[----:B------:R-:W-:Y:S02]  /*36b0*/  FMUL.FTZ R5, R116, -R173 ;  /* 0x800000ad74057220 */ /* 0x000fe40000410000 */
[-C--:B------:R-:W-:Y:S02]  /*36c0*/  FMUL.FTZ R181, R108, -R175.reuse ;  /* 0x800000af6cb57220 */ /* 0x080fe40000410000 */
[----:B------:R-:W-:Y:S02]  /*36d0*/  FFMA.FTZ R179, R106, R175, -R169 ;  /* 0x000000af6ab37223 */ /* 0x000fe400000108a9 */
[----:B------:R-:W-:-:S02]  /*36e0*/  FFMA.FTZ R175, R114, R171, -R5 ;  /* 0x000000ab72af7223 */ /* 0x000fc40000010805 */
[----:B0-----:R-:W-:Y:S02]  /*36f0*/  FMUL.FTZ R5, R7, R4 ;  /* 0x0000000407057220 */ /* 0x001fe40000410000 */
[----:B------:R-:W-:Y:S02]  /*3700*/  FFMA.FTZ R184, R106, R177, R181 ;  /* 0x000000b16ab87223 */ /* 0x000fe400000100b5 */
[----:B------:R-:W-:Y:S01]  /*3710*/  FFMA.FTZ R182, R151, R6, R5 ;  /* 0x0000000697b67223 */ /* 0x000fe20000010005 */
[----:B------:R-:W-:Y:S01]  /*3720*/  HFMA2.MMA R5, -RZ, RZ, 0, 0 ;  /* 0x00000000ff057435 */ /* 0x000fe200000001ff */
[----:B------:R-:W-:Y:S02]  /*3730*/  FMUL.FTZ R177, R116, -R171 ;  /* 0x800000ab74b17220 */ /* 0x000fe40000410000 */
[C---:B-1----:R-:W-:Y:S01]  /*3740*/  FMUL.FTZ R171, R7.reuse, R170 ;  /* 0x000000aa07ab7220 */ /* 0x042fe20000410000 */
[C---:B------:R-:W-:Y:S01]  /*3750*/  FSEL R182, R7.reuse, R182, !P3 ;  /* 0x000000b607b67208 */ /* 0x040fe20005800000 */
[----:B--2---:R-:W-:-:S02]  /*3760*/  FMUL.FTZ R169, R7, R180 ;  /* 0x000000b407a97220 */ /* 0x004fc40000410000 */
[----:B------:R-:W-:Y:S02]  /*3770*/  FMUL.FTZ R6, R7, R6 ;  /* 0x0000000607067220 */ /* 0x000fe40000410000 */
[C---:B------:R-:W-:Y:S01]  /*3780*/  FFMA.FTZ R180, R151.reuse, R180, R171 ;  /* 0x000000b497b47223 */ /* 0x040fe200000100ab */
[----:B------:R-:W0:Y:S01]  /*3790*/  SHFL.UP PT, R182, R182, 0x1, RZ ;  /* 0x04200000b6b67989 */ /* 0x000e2200000e00ff */
[C---:B------:R-:W-:Y:S02]  /*37a0*/  FFMA.FTZ R170, R151.reuse, R170, -R169 ;  /* 0x000000aa97aa7223 */ /* 0x040fe400000108a9 */
[----:B------:R-:W-:Y:S01]  /*37b0*/  @P3 FFMA.FTZ R151, R151, R4, -R6 ;  /* 0x0000000497973223 */ /* 0x000fe20000010806 */
[----:B------:R-:W-:Y:S01]  /*37c0*/  MOV R4, 0x3f800000 ;  /* 0x3f80000000047802 */ /* 0x000fe20000000f00 */
[----:B------:R-:W-:Y:S01]  /*37d0*/  @P3 FADD.FTZ R155, R155, R180 ;  /* 0x000000b49b9b3221 */ /* 0x000fe20000010000 */
[----:B------:R-:W-:Y:S01]  /*37e0*/  CS2R R6, SRZ ;  /* 0x0000000000067805 */ /* 0x000fe2000001ff00 */
[----:B------:R-:W-:-:S02]  /*37f0*/  @P3 FADD.FTZ R153, R153, R170 ;  /* 0x000000aa99993221 */ /* 0x000fc40000010000 */
[----:B------:R-:W1:Y:S01]  /*3800*/  SHFL.UP PT, R151, R151, 0x1, RZ ;  /* 0x0420000097977989 */ /* 0x000e6200000e00ff */
[----:B------:R-:W-:Y:S02]  /*3810*/  FMUL.FTZ R170, R32, R20 ;  /* 0x0000001420aa7220 */ /* 0x000fe40000410000 */
[----:B------:R-:W-:Y:S01]  /*3820*/  FFMA.FTZ R177, R114, R173, R177 ;  /* 0x000000ad72b17223 */ /* 0x000fe200000100b1 */
[----:B------:R-:W2:Y:S01]  /*3830*/  SHFL.UP PT, R155, R155, 0x1, RZ ;  /* 0x042000009b9b7989 */ /* 0x000ea200000e00ff */
[----:B------:R-:W-:Y:S02]  /*3840*/  FMUL.FTZ R169, R32, R21 ;  /* 0x0000001520a97220 */ /* 0x000fe40000410000 */
[----:B------:R-:W-:Y:S01]  /*3850*/  FADD.FTZ R179, R170, R179 ;  /* 0x000000b3aab37221 */ /* 0x000fe20000010000 */
[----:B------:R-:W3:Y:S01]  /*3860*/  SHFL.UP PT, R153, R153, 0x1, RZ ;  /* 0x0420000099997989 */ /* 0x000ee200000e00ff */
[----:B------:R-:W-:Y:S02]  /*3870*/  FMUL.FTZ R171, R112, -R177 ;  /* 0x800000b170ab7220 */ /* 0x000fe40000410000 */
[----:B------:R-:W-:Y:S01]  /*3880*/  FADD.FTZ R181, -R169, R184 ;  /* 0x000000b8a9b57221 */ /* 0x000fe20000010100 */
[----:B------:R4:W4:Y:S01]  /*3890*/  @!P0 LDS.128 R4, [R27.X16+0x21b0] ;  /* 0x0021b0001b048984 */ /* 0x000922000000cc00 */
[----:B------:R-:W-:Y:S01]  /*38a0*/  FMUL.FTZ R180, R104, -R179 ;  /* 0x800000b368b47220 */ /* 0x000fe20000410000 */
[----:B------:R-:W-:Y:S01]  /*38b0*/  ISETP.NE.AND P0, PT, R172, 0x1f, PT ;  /* 0x0000001fac00780c */ /* 0x000fe20003f05270 */
[----:B------:R-:W-:-:S02]  /*38c0*/  FMUL.FTZ R173, R112, -R175 ;  /* 0x800000af70ad7220 */ /* 0x000fc40000410000 */
[----:B------:R-:W-:Y:S02]  /*38d0*/  FFMA.FTZ R171, R110, R175, -R171 ;  /* 0x000000af6eab7223 */ /* 0x000fe400000108ab */
[-C--:B------:R-:W-:Y:S02]  /*38e0*/  FFMA.FTZ R184, R102, R181.reuse, R180 ;  /* 0x000000b566b87223 */ /* 0x080fe400000100b4 */
[----:B------:R-:W-:Y:S02]  /*38f0*/  FMUL.FTZ R175, R104, -R181 ;  /* 0x800000b568af7220 */ /* 0x000fe40000410000 */
[----:B0-----:R-:W-:Y:S02]  /*3900*/  FMUL.FTZ R180, R182, R22 ;  /* 0x00000016b6b47220 */ /* 0x001fe40000410000 */
[----:B------:R-:W-:Y:S02]  /*3910*/  FFMA.FTZ R173, R110, R177, R173 ;  /* 0x000000b16ead7223 */ /* 0x000fe400000100ad */
[----:B------:R-:W-:-:S02]  /*3920*/  FMUL.FTZ R182, R182, R23 ;  /* 0x00000017b6b67220 */ /* 0x000fc40000410000 */
[----:B------:R-:W-:Y:S02]  /*3930*/  FMUL.FTZ R177, R108, -R171 ;  /* 0x800000ab6cb17220 */ /* 0x000fe40000410000 */
[----:B------:R-:W-:Y:S02]  /*3940*/  FFMA.FTZ R179, R102, R179, -R175 ;  /* 0x000000b366b37223 */ /* 0x000fe400000108af */
[C---:B-1----:R-:W-:Y:S02]  /*3950*/  FFMA.FTZ R180, R151.reuse, R23, R180 ;  /* 0x0000001797b47223 */ /* 0x042fe400000100b4 */
[-C--:B------:R-:W-:Y:S02]  /*3960*/  FMUL.FTZ R175, R108, -R173.reuse ;  /* 0x800000ad6caf7220 */ /* 0x080fe40000410000 */
[----:B------:R-:W-:Y:S02]  /*3970*/  FFMA.FTZ R182, R151, R22, -R182 ;  /* 0x0000001697b67223 */ /* 0x000fe400000108b6 */
[----:B------:R-:W-:-:S02]  /*3980*/  FFMA.FTZ R177, R106, R173, R177 ;  /* 0x000000ad6ab17223 */ /* 0x000fc400000100b1 */
[----:B--2---:R-:W-:Y:S02]  /*3990*/  @P1 FADD.FTZ R23, R155, R180 ;  /* 0x000000b49b171221 */ /* 0x004fe40000010000 */
[----:B------:R-:W-:Y:S02]  /*39a0*/  FFMA.FTZ R175, R106, R171, -R175 ;  /* 0x000000ab6aaf7223 */ /* 0x000fe400000108af */
[----:B---3--:R-:W-:Y:S02]  /*39b0*/  @P1 FADD.FTZ R22, R153, R182 ;  /* 0x000000b699161221 */ /* 0x008fe40000010000 */
[C---:B------:R-:W-:Y:S02]  /*39c0*/  FMUL.FTZ R171, R104.reuse, -R177 ;  /* 0x800000b168ab7220 */ /* 0x040fe40000410000 */
[----:B------:R-:W-:Y:S02]  /*39d0*/  FMUL.FTZ R153, R17, R23 ;  /* 0x0000001711997220 */ /* 0x000fe40000410000 */
[----:B------:R-:W-:-:S02]  /*39e0*/  FMUL.FTZ R173, R104, -R175 ;  /* 0x800000af68ad7220 */ /* 0x000fc40000410000 */
[C---:B------:R-:W-:Y:S02]  /*39f0*/  FMUL.FTZ R20, R33.reuse, R20 ;  /* 0x0000001421147220 */ /* 0x040fe40000410000 */
[----:B------:R-:W-:Y:S02]  /*3a00*/  FMUL.FTZ R21, R33, R21 ;  /* 0x0000001521157220 */ /* 0x000fe40000410000 */
[-C--:B------:R-:W-:Y:S02]  /*3a10*/  FMUL.FTZ R17, R17, R22.reuse ;  /* 0x0000001611117220 */ /* 0x080fe40000410000 */
[----:B------:R-:W-:Y:S02]  /*3a20*/  FFMA.FTZ R151, R102, R175, -R171 ;  /* 0x000000af66977223 */ /* 0x000fe400000108ab */
[----:B------:R-:W-:Y:S02]  /*3a30*/  FFMA.FTZ R22, R16, R22, -R153 ;  /* 0x0000001610167223 */ /* 0x000fe40000010899 */
[----:B------:R-:W-:Y:S01]  /*3a40*/  FFMA.FTZ R171, R102, R177, R173 ;  /* 0x000000b166ab7223 */ /* 0x000fe200000100ad */
[----:B------:R0:W1:Y:S01]  /*3a50*/  SHFL.DOWN PT, R188, R151, 0x1, 0x1f ;  /* 0x08201f0097bc7f89 */ /* 0x00006200000e0000 */
[----:B------:R-:W-:-:S02]  /*3a60*/  FADD.FTZ R153, R20, R179 ;  /* 0x000000b314997221 */ /* 0x000fc40000010000 */
[----:B------:R-:W-:Y:S01]  /*3a70*/  FADD.FTZ R155, -R21, R184 ;  /* 0x000000b8159b7221 */ /* 0x000fe20000010100 */
[----:B------:R0:W2:Y:S01]  /*3a80*/  SHFL.DOWN PT, R190, R171, 0x1, 0x1f ;  /* 0x08201f00abbe7f89 */ /* 0x0000a200000e0000 */
[----:B------:R-:W-:-:S03]  /*3a90*/  FFMA.FTZ R16, R16, R23, R17 ;  /* 0x0000001710107223 */ /* 0x000fc60000010011 */
[----:B------:R0:W3:Y:S04]  /*3aa0*/  SHFL.DOWN PT, R184, R153, 0x1, 0x1f ;  /* 0x08201f0099b87f89 */ /* 0x0000e800000e0000 */
[----:B------:R0:W0:Y:S01]  /*3ab0*/  SHFL.DOWN PT, R192, R155, 0x1, 0x1f ;  /* 0x08201f009bc07f89 */ /* 0x00002200000e0000 */
[----:B------:R-:W-:Y:S05]  /*3ac0*/  @!P0 BRA `(.L_x_11518) ;  /* 0x000000b000008947 */ /* 0x000fea0003800000 */
[C---:B0---4-:R-:W-:Y:S02]  /*3ad0*/  FMUL.FTZ R182, R171.reuse, R192 ;  /* 0x000000c0abb67220 */ /* 0x051fe40000410000 */
[C---:B--2---:R-:W-:Y:S02]  /*3ae0*/  FMUL.FTZ R180, R171.reuse, R190 ;  /* 0x000000beabb47220 */ /* 0x044fe40000410000 */
[-C--:B---3--:R-:W-:Y:S02]  /*3af0*/  FMUL.FTZ R186, R171, R184.reuse ;  /* 0x000000b8abba7220 */ /* 0x088fe40000410000 */
[----:B------:R-:W-:-:S02]  /*3b00*/  FFMA.FTZ R184, R151, R184, -R182 ;  /* 0x000000b897b87223 */ /* 0x000fc400000108b6 */
[-C--:B-1----:R-:W-:Y:S02]  /*3b10*/  FMUL.FTZ R182, R171, R188.reuse ;  /* 0x000000bcabb67220 */ /* 0x082fe40000410000 */
[C---:B------:R-:W-:Y:S02]  /*3b20*/  FFMA.FTZ R180, R151.reuse, R188, -R180 ;  /* 0x000000bc97b47223 */ /* 0x040fe400000108b4 */
[C---:B------:R-:W-:Y:S02]  /*3b30*/  FFMA.FTZ R186, R151.reuse, R192, R186 ;  /* 0x000000c097ba7223 */ /* 0x040fe400000100ba */
[----:B------:R-:W-:Y:S01]  /*3b40*/  FFMA.FTZ R171, R151, R190, R182 ;  /* 0x000000be97ab7223 */ /* 0x000fe200000100b6 */
[----:B------:R-:W-:Y:S01]  /*3b50*/  MOV R151, R180 ;  /* 0x000000b400977202 */ /* 0x000fe20000000f00 */
[----:B------:R-:W-:Y:S02]  /*3b60*/  FADD.FTZ R153, R153, R184 ;  /* 0x000000b899997221 */ /* 0x000fe40000010000 */
[----:B------:R-:W-:-:S02]  /*3b70*/  FADD.FTZ R155, R155, R186 ;  /* 0x000000ba9b9b7221 */ /* 0x000fc40000010000 */
.L_x_11518:
[----:B----4-:R-:W-:Y:S05]  /*3b80*/  BSYNC B0 ;  /* 0x0000000000007941 */ /* 0x010fea0003800000 */
.L_x_11517:
[----:B------:R-:W-:Y:S01]  /*3b90*/  ISETP.GT.U32.AND P0, PT, R172, 0x1d, PT ;  /* 0x0000001dac00780c */ /* 0x000fe20003f04070 */
[----:B------:R-:W-:Y:S01]  /*3ba0*/  FADD.FTZ R173, R149, R16 ;  /* 0x0000001095ad7221 */ /* 0x000fe20000010000 */
[----:B---3--:R3:W4:Y:S01]  /*3bb0*/  SHFL.DOWN PT, R184, R151, 0x2, 0x1f ;  /* 0x08401f0097b87f89 */ /* 0x00872200000e0000 */
[----:B------:R-:W-:Y:S01]  /*3bc0*/  FADD.FTZ R149, R147, R22 ;  /* 0x0000001693957221 */ /* 0x000fe20000010000 */
[----:B------:R-:W-:Y:S01]  /*3bd0*/  BSSY B0, `(.L_x_11519) ;  /* 0x0000014000007945 */ /* 0x000fe20003800000 */
[C---:B------:R-:W-:Y:S01]  /*3be0*/  FMUL.FTZ R17, R104.reuse, R173 ;  /* 0x000000ad68117220 */ /* 0x040fe20000410000 */
[----:B------:R3:W2:Y:S01]  /*3bf0*/  SHFL.DOWN PT, R186, R171, 0x2, 0x1f ;  /* 0x08401f00abba7f89 */ /* 0x0006a200000e0000 */
[----:B------:R-:W-:-:S02]  /*3c00*/  FMUL.FTZ R23, R104, R149 ;  /* 0x0000009568177220 */ /* 0x000fc40000410000 */
[C---:B------:R-:W-:Y:S01]  /*3c10*/  FFMA.FTZ R17, R102.reuse, R149, -R17 ;  /* 0x0000009566117223 */ /* 0x040fe20000010811 */
[----:B------:R3:W1:Y:S01]  /*3c20*/  SHFL.DOWN PT, R180, R153, 0x2, 0x1f ;  /* 0x08401f0099b47f89 */ /* 0x00066200000e0000 */
[----:B------:R-:W-:-:S03]  /*3c30*/  FFMA.FTZ R23, R102, R173, R23 ;  /* 0x000000ad66177223 */ /* 0x000fc60000010017 */
[----:B-1----:R3:W1:Y:S01]  /*3c40*/  SHFL.DOWN PT, R188, R155, 0x2, 0x1f ;  /* 0x08401f009bbc7f89 */ /* 0x00266200000e0000 */
[----:B------:R-:W-:Y:S05]  /*3c50*/  @P0 BRA `(.L_x_11520) ;  /* 0x000000b000000947 */ /* 0x000fea0003800000 */
[C---:B-1----:R-:W-:Y:S02]  /*3c60*/  FMUL.FTZ R22, R171.reuse, R188 ;  /* 0x000000bcab167220 */ /* 0x042fe40000410000 */
[C---:B--2---:R-:W-:Y:S02]  /*3c70*/  FMUL.FTZ R16, R171.reuse, R186 ;  /* 0x000000baab107220 */ /* 0x044fe40000410000 */
[-C--:B------:R-:W-:Y:S02]  /*3c80*/  FMUL.FTZ R182, R171, R180.reuse ;  /* 0x000000b4abb67220 */ /* 0x080fe40000410000 */
[----:B------:R-:W-:Y:S02]  /*3c90*/  FFMA.FTZ R180, R151, R180, -R22 ;  /* 0x000000b497b47223 */ /* 0x000fe40000010816 */
[-C--:B----4-:R-:W-:Y:S02]  /*3ca0*/  FMUL.FTZ R22, R171, R184.reuse ;  /* 0x000000b8ab167220 */ /* 0x090fe40000410000 */
[----:B------:R-:W-:-:S02]  /*3cb0*/  FFMA.FTZ R16, R151, R184, -R16 ;  /* 0x000000b897107223 */ /* 0x000fc40000010810 */
[C---:B------:R-:W-:Y:S02]  /*3cc0*/  FFMA.FTZ R182, R151.reuse, R188, R182 ;  /* 0x000000bc97b67223 */ /* 0x040fe400000100b6 */
[----:B0--3--:R-:W-:Y:S01]  /*3cd0*/  FFMA.FTZ R171, R151, R186, R22 ;  /* 0x000000ba97ab7223 */ /* 0x009fe20000010016 */
[----:B------:R-:W-:Y:S01]  /*3ce0*/  MOV R151, R16 ;  /* 0x0000001000977202 */ /* 0x000fe20000000f00 */
[----:B------:R-:W-:Y:S02]  /*3cf0*/  FADD.FTZ R153, R153, R180 ;  /* 0x000000b499997221 */ /* 0x000fe40000010000 */
[----:B------:R-:W-:Y:S02]  /*3d00*/  FADD.FTZ R155, R155, R182 ;  /* 0x000000b69b9b7221 */ /* 0x000fe40000010000 */
.L_x_11520:
[----:B------:R-:W-:Y:S05]  /*3d10*/  BSYNC B0 ;  /* 0x0000000000007941 */ /* 0x000fea0003800000 */
.L_x_11519:
[----:B------:R-:W-:Y:S01]  /*3d20*/  ISETP.GT.U32.AND P0, PT, R172, 0x1b, PT ;  /* 0x0000001bac00780c */ /* 0x000fe20003f04070 */
[C---:B------:R-:W-:Y:S01]  /*3d30*/  FFMA.FTZ R175, R101.reuse, R126, R17 ;  /* 0x0000007e65af7223 */ /* 0x040fe20000010011 */
[----:B--2---:R2:W3:Y:S01]  /*3d40*/  SHFL.DOWN PT, R190, R151, 0x4, 0x1f ;  /* 0x08801f0097be7f89 */ /* 0x0044e200000e0000 */
[----:B------:R-:W-:Y:S01]  /*3d50*/  FMUL.FTZ R22, R50, R99 ;  /* 0x0000006332167220 */ /* 0x000fe20000410000 */
[----:B------:R-:W-:Y:S01]  /*3d60*/  BSSY B0, `(.L_x_11521) ;  /* 0x000001e000007945 */ /* 0x000fe20003800000 */
[----:B------:R-:W-:Y:S01]  /*3d70*/  FFMA.FTZ R177, R101, R128, R23 ;  /* 0x0000008065b17223 */ /* 0x000fe20000010017 */
[----:B0-----:R2:W0:Y:S01]  /*3d80*/  SHFL.DOWN PT, R192, R171, 0x4, 0x1f ;  /* 0x08801f00abc07f89 */ /* 0x00142200000e0000 */
[----:B------:R-:W-:-:S02]  /*3d90*/  FFMA.FTZ R147, R33, R149, RZ ;  /* 0x0000009521937223 */ /* 0x000fc400000100ff */
[----:B------:R-:W-:Y:S01]  /*3da0*/  FFMA.FTZ R16, R103, -R22, R149 ;  /* 0x8000001667107223 */ /* 0x000fe20000010095 */
[----:B------:R2:W4:Y:S01]  /*3db0*/  SHFL.DOWN PT, R182, R153, 0x4, 0x1f ;  /* 0x08801f0099b67f89 */ /* 0x00052200000e0000 */
[----:B------:R-:W-:Y:S02]  /*3dc0*/  FMUL.FTZ R23, R108, R177 ;  /* 0x000000b16c177220 */ /* 0x000fe40000410000 */
[----:B------:R-:W-:Y:S01]  /*3dd0*/  FFMA.FTZ R186, R32, R175, R147 ;  /* 0x000000af20ba7223 */ /* 0x000fe20000010093 */
[----:B------:R2:W1:Y:S01]  /*3de0*/  SHFL.DOWN PT, R194, R155, 0x4, 0x1f ;  /* 0x08801f009bc27f89 */ /* 0x00046200000e0000 */
[----:B------:R-:W-:Y:S02]  /*3df0*/  FFMA.FTZ R149, R33, -R173, RZ ;  /* 0x800000ad21957223 */ /* 0x000fe400000100ff */
[----:B------:R-:W-:Y:S02]  /*3e00*/  FMUL.FTZ R128, R48, R101 ;  /* 0x0000006530807220 */ /* 0x000fe40000410000 */
[----:B------:R-:W-:-:S02]  /*3e10*/  FMUL.FTZ R147, R108, R175 ;  /* 0x000000af6c937220 */ /* 0x000fc40000410000 */
[----:B------:R-:W-:Y:S02]  /*3e20*/  FFMA.FTZ R17, R105, -R22, R173 ;  /* 0x8000001669117223 */ /* 0x000fe400000100ad */
[----:B------:R-:W-:Y:S02]  /*3e30*/  FFMA.FTZ R126, R106, R175, -R23 ;  /* 0x000000af6a7e7223 */ /* 0x000fe40000010817 */
[-C--:B-1----:R-:W-:Y:S02]  /*3e40*/  FFMA.FTZ R188, R32, -R177.reuse, R149 ;  /* 0x800000b120bc7223 */ /* 0x082fe40000010095 */
[-C--:B------:R-:W-:Y:S02]  /*3e50*/  FFMA.FTZ R22, R107, -R128.reuse, R175 ;  /* 0x800000806b167223 */ /* 0x080fe400000100af */
[----:B------:R-:W-:Y:S02]  /*3e60*/  FFMA.FTZ R23, R109, -R128, R177 ;  /* 0x800000806d177223 */ /* 0x000fe400000100b1 */
[----:B------:R-:W-:Y:S01]  /*3e70*/  FFMA.FTZ R147, R106, R177, R147 ;  /* 0x000000b16a937223 */ /* 0x000fe20000010093 */
[----:B------:R-:W-:Y:S05]  /*3e80*/  @P0 BRA `(.L_x_11522) ;  /* 0x000000b000000947 */ /* 0x000fea0003800000 */
[C---:B0-23--:R-:W-:Y:S02]  /*3e90*/  FMUL.FTZ R180, R171.reuse, R194 ;  /* 0x000000c2abb47220 */ /* 0x04dfe40000410000 */
[----:B------:R-:W-:-:S02]  /*3ea0*/  FMUL.FTZ R128, R171, R192 ;  /* 0x000000c0ab807220 */ /* 0x000fc40000410000 */
        /* <DEDUP_REMOVED lines=9> */
.L_x_11522:
[----:B0-23--:R-:W-:Y:S05]  /*3f40*/  BSYNC B0 ;  /* 0x0000000000007941 */ /* 0x00dfea0003800000 */
.L_x_11521:
[----:B------:R-:W-:Y:S01]  /*3f50*/  ISETP.GT.U32.AND P0, PT, R172, 0x17, PT ;  /* 0x00000017ac00780c */ /* 0x000fe20003f04070 */
[C---:B------:R-:W-:Y:S01]  /*3f60*/  FFMA.FTZ R179, R115.reuse, R130, R147 ;  /* 0x0000008273b37223 */ /* 0x040fe20000010093 */
[----:B----4-:R0:W1:Y:S01]  /*3f70*/  SHFL.DOWN PT, R184, R151, 0x8, 0x1f ;  /* 0x09001f0097b87f89 */ /* 0x01006200000e0000 */
[----:B------:R-:W-:Y:S01]  /*3f80*/  FFMA.FTZ R177, R115, R132, R126 ;  /* 0x0000008473b17223 */ /* 0x000fe2000001007e */
[----:B------:R-:W-:Y:S01]  /*3f90*/  BSSY B0, `(.L_x_11523) ;  /* 0x0000019000007945 */ /* 0x000fe20003800000 */
[----:B------:R-:W-:Y:S01]  /*3fa0*/  FMUL.FTZ R128, R44, R115 ;  /* 0x000000732c807220 */ /* 0x000fe20000410000 */
[----:B------:R0:W2:Y:S01]  /*3fb0*/  SHFL.DOWN PT, R180, R153, 0x8, 0x1f ;  /* 0x09001f0099b47f89 */ /* 0x0000a200000e0000 */
[C---:B------:R-:W-:Y:S02]  /*3fc0*/  FMUL.FTZ R147, R112.reuse, R179 ;  /* 0x000000b370937220 */ /* 0x040fe40000410000 */
[C---:B------:R-:W-:Y:S02]  /*3fd0*/  FFMA.FTZ R173, R31.reuse, R177, R186 ;  /* 0x000000b11fad7223 */ /* 0x040fe400000100ba */
[----:B------:R-:W-:Y:S01]  /*3fe0*/  FFMA.FTZ R175, R31, -R179, R188 ;  /* 0x800000b31faf7223 */ /* 0x000fe200000100bc */
[----:B------:R0:W3:Y:S01]  /*3ff0*/  SHFL.DOWN PT, R186, R171, 0x8, 0x1f ;  /* 0x09001f00abba7f89 */ /* 0x0000e200000e0000 */
[----:B------:R-:W-:-:S02]  /*4000*/  FMUL.FTZ R149, R112, R177 ;  /* 0x000000b170957220 */ /* 0x000fc40000410000 */
[-C--:B------:R-:W-:Y:S01]  /*4010*/  FFMA.FTZ R126, R111, -R128.reuse, R177 ;  /* 0x800000806f7e7223 */ /* 0x080fe200000100b1 */
[----:B------:R0:W4:Y:S01]  /*4020*/  SHFL.DOWN PT, R188, R155, 0x8, 0x1f ;  /* 0x09001f009bbc7f89 */ /* 0x00012200000e0000 */
[C---:B------:R-:W-:Y:S02]  /*4030*/  FFMA.FTZ R147, R110.reuse, R177, -R147 ;  /* 0x000000b16e937223 */ /* 0x040fe40000010893 */
[----:B------:R-:W-:Y:S02]  /*4040*/  FFMA.FTZ R128, R113, -R128, R179 ;  /* 0x8000008071807223 */ /* 0x000fe400000100b3 */
[----:B------:R-:W-:Y:S01]  /*4050*/  FFMA.FTZ R149, R110, R179, R149 ;  /* 0x000000b36e957223 */ /* 0x000fe20000010095 */
[----:B------:R-:W-:Y:S05]  /*4060*/  @P0 BRA `(.L_x_11524) ;  /* 0x000000b000000947 */ /* 0x000fea0003800000 */
[C---:B----4-:R-:W-:Y:S02]  /*4070*/  FMUL.FTZ R132, R171.reuse, R188 ;  /* 0x000000bcab847220 */ /* 0x050fe40000410000 */
[C---:B---3--:R-:W-:Y:S02]  /*4080*/  FMUL.FTZ R130, R171.reuse, R186 ;  /* 0x000000baab827220 */ /* 0x048fe40000410000 */
[----:B--2---:R-:W-:-:S02]  /*4090*/  FMUL.FTZ R182, R171, R180 ;  /* 0x000000b4abb67220 */ /* 0x004fc40000410000 */
        /* <DEDUP_REMOVED lines=8> */
.L_x_11524:
[----:B------:R-:W-:Y:S05]  /*4120*/  BSYNC B0 ;  /* 0x0000000000007941 */ /* 0x000fea0003800000 */
.L_x_11523:
[C---:B------:R-:W-:Y:S01]  /*4130*/  FFMA.FTZ R177, R117.reuse, R136, R147 ;  /* 0x0000008875b17223 */ /* 0x040fe20000010093 */
[----:B------:R-:W-:Y:S01]  /*4140*/  ISETP.GT.U32.AND P0, PT, R172, 0xf, PT ;  /* 0x0000000fac00780c */ /* 0x000fe20003f04070 */
[----:B------:R-:W-:Y:S01]  /*4150*/  FFMA.FTZ R179, R117, R134, R149 ;  /* 0x0000008675b37223 */ /* 0x000fe20000010095 */
[----:B-1----:R1:W0:Y:S01]  /*4160*/  SHFL.DOWN PT, R184, R151, 0x10, 0x1f ;  /* 0x0a001f0097b87f89 */ /* 0x00222200000e0000 */
[C---:B------:R-:W-:Y:S01]  /*4170*/  FMUL.FTZ R149, R116.reuse, R177 ;  /* 0x000000b174957220 */ /* 0x040fe20000410000 */
[----:B------:R-:W-:Y:S01]  /*4180*/  BSSY B0, `(.L_x_11525) ;  /* 0x000001a000007945 */ /* 0x000fe20003800000 */
[-C--:B------:R-:W-:Y:S01]  /*4190*/  FMUL.FTZ R147, R116, R179.reuse ;  /* 0x000000b374937220 */ /* 0x080fe20000410000 */
[----:B---3--:R1:W3:Y:S01]  /*41a0*/  SHFL.DOWN PT, R186, R171, 0x10, 0x1f ;  /* 0x0a001f00abba7f89 */ /* 0x0082e200000e0000 */
[----:B------:R-:W-:Y:S02]  /*41b0*/  FFMA.FTZ R149, R114, R179, R149 ;  /* 0x000000b372957223 */ /* 0x000fe40000010095 */
[----:B------:R-:W-:Y:S01]  /*41c0*/  FMUL.FTZ R132, R42, R117 ;  /* 0x000000752a847220 */ /* 0x000fe20000410000 */
[----:B----4-:R1:W4:Y:S01]  /*41d0*/  SHFL.DOWN PT, R188, R155, 0x10, 0x1f ;  /* 0x0a001f009bbc7f89 */ /* 0x01032200000e0000 */
[----:B------:R-:W-:-:S02]  /*41e0*/  FFMA.FTZ R182, R30, -R179, R175 ;  /* 0x800000b31eb67223 */ /* 0x000fc400000100af */
[-C--:B------:R-:W-:Y:S02]  /*41f0*/  FFMA.FTZ R147, R114, R177.reuse, -R147 ;  /* 0x000000b172937223 */ /* 0x080fe40000010893 */
[----:B------:R-:W-:Y:S02]  /*4200*/  FFMA.FTZ R175, R127, R142, R149 ;  /* 0x0000008e7faf7223 */ /* 0x000fe40000010095 */
[----:B------:R1:W2:Y:S02]  /*4210*/  SHFL.DOWN PT, R142, R153, 0x10, 0x1f ;  /* 0x0a001f00998e7f89 */ /* 0x0002a400000e0000 */
[----:B--2---:R-:W-:Y:S02]  /*4220*/  FFMA.FTZ R180, R30, R177, R173 ;  /* 0x000000b11eb47223 */ /* 0x004fe400000100ad */
[-C--:B------:R-:W-:Y:S02]  /*4230*/  FFMA.FTZ R130, R121, -R132.reuse, R177 ;  /* 0x8000008479827223 */ /* 0x080fe400000100b1 */
[----:B------:R-:W-:-:S02]  /*4240*/  FFMA.FTZ R132, R119, -R132, R179 ;  /* 0x8000008477847223 */ /* 0x000fc400000100b3 */
[----:B------:R-:W-:Y:S01]  /*4250*/  FFMA.FTZ R173, R127, R144, R147 ;  /* 0x000000907fad7223 */ /* 0x000fe20000010093 */
[----:B------:R-:W-:Y:S05]  /*4260*/  @P0 BRA `(.L_x_11526) ;  /* 0x000000b000000947 */ /* 0x000fea0003800000 */
[C---:B-1--4-:R-:W-:Y:S02]  /*4270*/  FMUL.FTZ R136, R171.reuse, R188 ;  /* 0x000000bcab887220 */ /* 0x052fe40000410000 */
[C---:B---3--:R-:W-:Y:S02]  /*4280*/  FMUL.FTZ R134, R171.reuse, R186 ;  /* 0x000000baab867220 */ /* 0x048fe40000410000 */
[-C--:B------:R-:W-:Y:S02]  /*4290*/  FMUL.FTZ R144, R171, R142.reuse ;  /* 0x0000008eab907220 */ /* 0x080fe40000410000 */
[----:B------:R-:W-:Y:S02]  /*42a0*/  FFMA.FTZ R142, R151, R142, -R136 ;  /* 0x0000008e978e7223 */ /* 0x000fe40000010888 */
[-C--:B0-----:R-:W-:Y:S02]  /*42b0*/  FMUL.FTZ R136, R171, R184.reuse ;  /* 0x000000b8ab887220 */ /* 0x081fe40000410000 */
[----:B------:R-:W-:-:S02]  /*42c0*/  FFMA.FTZ R134, R151, R184, -R134 ;  /* 0x000000b897867223 */ /* 0x000fc40000010886 */
[C---:B------:R-:W-:Y:S02]  /*42d0*/  FFMA.FTZ R144, R151.reuse, R188, R144 ;  /* 0x000000bc97907223 */ /* 0x040fe40000010090 */
[----:B------:R-:W-:Y:S01]  /*42e0*/  FFMA.FTZ R171, R151, R186, R136 ;  /* 0x000000ba97ab7223 */ /* 0x000fe20000010088 */
[----:B------:R-:W-:Y:S01]  /*42f0*/  MOV R151, R134 ;  /* 0x0000008600977202 */ /* 0x000fe20000000f00 */
[----:B------:R-:W-:Y:S02]  /*4300*/  FADD.FTZ R153, R153, R142 ;  /* 0x0000008e99997221 */ /* 0x000fe40000010000 */
[----:B------:R-:W-:Y:S02]  /*4310*/  FADD.FTZ R155, R155, R144 ;  /* 0x000000909b9b7221 */ /* 0x000fe40000010000 */
.L_x_11526:
[----:B-1----:R-:W-:Y:S05]  /*4320*/  BSYNC B0 ;  /* 0x0000000000007941 */ /* 0x002fea0003800000 */
.L_x_11525:
[C---:B------:R-:W-:Y:S01]  /*4330*/  FMUL.FTZ R149, R120.reuse, R173 ;  /* 0x000000ad78957220 */ /* 0x040fe20000410000 */
[----:B------:R-:W-:Y:S01]  /*4340*/  SHFL.IDX PT, R177, R6, RZ, 0x1f ;  /* 0x00001fff06b17589 */ /* 0x000fe200000e0000 */
[-C--:B------:R-:W-:Y:S01]  /*4350*/  FMUL.FTZ R147, R120, R175.reuse ;  /* 0x000000af78937220 */ /* 0x080fe20000410000 */
[----:B------:R-:W-:Y:S01]  /*4360*/  ISETP.NE.AND P0, PT, R90, RZ, PT ;  /* 0x000000ff5a00720c */ /* 0x000fe20003f05270 */
[----:B------:R-:W-:Y:S01]  /*4370*/  FFMA.FTZ R149, R118, R175, R149 ;  /* 0x000000af76957223 */ /* 0x000fe20000010095 */
[----:B------:R-:W-:Y:S01]  /*4380*/  SHFL.IDX PT, R179, R7, RZ, 0x1f ;  /* 0x00001fff07b37589 */ /* 0x000fe200000e0000 */
[----:B------:R-:W-:Y:S01]  /*4390*/  FMUL.FTZ R136, R40, R127 ;  /* 0x0000007f28887220 */ /* 0x000fe20000410000 */
[----:B------:R-:W-:Y:S01]  /*43a0*/  BSSY B0, `(.L_x_11527) ;  /* 0x00000ee000007945 */ /* 0x000fe20003800000 */
[----:B------:R-:W-:Y:S01]  /*43b0*/  FFMA.FTZ R147, R118, R173, -R147 ;  /* 0x000000ad76937223 */ /* 0x000fe20000010893 */
[----:B------:R-:W-:Y:S01]  /*43c0*/  SHFL.DOWN PT, R189, R155, 0x1, 0x1f ;  /* 0x08201f009bbd7f89 */ /* 0x000fe200000e0000 */
[----:B------:R-:W-:-:S02]  /*43d0*/  FFMA.FTZ R183, R29, -R175, R182 ;  /* 0x800000af1db77223 */ /* 0x000fc400000100b6 */
[----:B------:R-:W-:Y:S01]  /*43e0*/  FFMA.FTZ R187, R133, R146, R149 ;  /* 0x0000009285bb7223 */ /* 0x000fe20000010095 */
[----:B------:R-:W1:Y:S01]  /*43f0*/  SHFL.DOWN PT, R182, R171, 0x1, 0x1f ;  /* 0x08201f00abb67f89 */ /* 0x000e6200000e0000 */
[----:B------:R-:W-:Y:S02]  /*4400*/  FFMA.FTZ R134, R123, -R136, R173 ;  /* 0x800000887b867223 */ /* 0x000fe400000100ad */
[----:B------:R-:W-:Y:S01]  /*4410*/  FFMA.FTZ R185, R133, R148, R147 ;  /* 0x0000009485b97223 */ /* 0x000fe20000010093 */
[----:B0-----:R-:W-:Y:S01]  /*4420*/  SHFL.IDX PT, R155, R155, RZ, 0x1f ;  /* 0x00001fff9b9b7589 */ /* 0x001fe200000e0000 */
[----:B------:R-:W-:Y:S02]  /*4430*/  FFMA.FTZ R136, R125, -R136, R175 ;  /* 0x800000887d887223 */ /* 0x000fe400000100af */
[----:B------:R-:W-:Y:S01]  /*4440*/  FFMA.FTZ R181, R29, R173, R180 ;  /* 0x000000ad1db57223 */ /* 0x000fe200000100b4 */
[----:B------:R0:W2:Y:S01]  /*4450*/  SHFL.IDX PT, R175, R171, RZ, 0x1f ;  /* 0x00001fffabaf7589 */ /* 0x0000a200000e0000 */
[----:B------:R-:W-:-:S02]  /*4460*/  FMUL.FTZ R144, R38, R133 ;  /* 0x0000008526907220 */ /* 0x000fc40000410000 */
[C---:B------:R-:W-:Y:S01]  /*4470*/  FMUL.FTZ R147, R124.reuse, R187 ;  /* 0x000000bb7c937220 */ /* 0x040fe20000410000 */
[----:B------:R-:W5:Y:S01]  /*4480*/  SHFL.DOWN PT, R180, R151, 0x1, 0x1f ;  /* 0x08201f0097b47f89 */ /* 0x000f6200000e0000 */
[-C--:B------:R-:W-:Y:S02]  /*4490*/  FMUL.FTZ R149, R124, R185.reuse ;  /* 0x000000b97c957220 */ /* 0x080fe40000410000 */
[----:B------:R-:W-:Y:S01]  /*44a0*/  FFMA.FTZ R147, R122, R185, -R147 ;  /* 0x000000b97a937223 */ /* 0x000fe20000010893 */
[----:B------:R4:W3:Y:S01]  /*44b0*/  SHFL.IDX PT, R173, R151, RZ, 0x1f ;  /* 0x00001fff97ad7589 */ /* 0x0008e200000e0000 */
[----:B------:R-:W-:Y:S02]  /*44c0*/  FFMA.FTZ R142, R129, -R144, R185 ;  /* 0x80000090818e7223 */ /* 0x000fe400000100b9 */
[-C--:B------:R-:W-:Y:S02]  /*44d0*/  FFMA.FTZ R183, R28, -R187.reuse, R183 ;  /* 0x800000bb1cb77223 */ /* 0x080fe400000100b7 */
[----:B------:R-:W-:-:S02]  /*44e0*/  FFMA.FTZ R149, R122, R187, R149 ;  /* 0x000000bb7a957223 */ /* 0x000fc40000010095 */
[----:B------:R-:W-:Y:S02]  /*44f0*/  FFMA.FTZ R144, R131, -R144, R187 ;  /* 0x8000009083907223 */ /* 0x000fe400000100bb */
[----:B------:R-:W2:Y:S01]  /*4500*/  SHFL.DOWN PT, R187, R153, 0x1, 0x1f ;  /* 0x08201f0099bb7f89 */ /* 0x000ea200000e0000 */
[----:B------:R-:W-:Y:S02]  /*4510*/  FFMA.FTZ R181, R28, R185, R181 ;  /* 0x000000b91cb57223 */ /* 0x000fe400000100b5 */
[C---:B0-----:R-:W-:Y:S01]  /*4520*/  FFMA.FTZ R171, R139.reuse, R152, R147 ;  /* 0x000000988bab7223 */ /* 0x041fe20000010093 */
[----:B------:R-:W0:Y:S01]  /*4530*/  SHFL.IDX PT, R153, R153, RZ, 0x1f ;  /* 0x00001fff99997589 */ /* 0x000e2200000e0000 */
[----:B------:R-:W-:Y:S02]  /*4540*/  FFMA.FTZ R185, R139, R150, R149 ;  /* 0x000000968bb97223 */ /* 0x000fe40000010095 */
[C---:B------:R-:W-:Y:S02]  /*4550*/  FMUL.FTZ R149, R140.reuse, R171 ;  /* 0x000000ab8c957220 */ /* 0x040fe40000410000 */
[----:B------:R-:W-:-:S02]  /*4560*/  FMUL.FTZ R147, R140, R185 ;  /* 0x000000b98c937220 */ /* 0x000fc40000410000 */
[C---:B------:R-:W-:Y:S02]  /*4570*/  FFMA.FTZ R149, R138.reuse, R185, R149 ;  /* 0x000000b98a957223 */ /* 0x040fe40000010095 */
[----:B------:R-:W-:Y:S02]  /*4580*/  FFMA.FTZ R148, R138, R171, -R147 ;  /* 0x000000ab8a947223 */ /* 0x000fe40000010893 */
[C---:B------:R-:W-:Y:S02]  /*4590*/  FFMA.FTZ R149, R141.reuse, R156, R149 ;  /* 0x0000009c8d957223 */ /* 0x040fe40000010095 */
[----:B----4-:R-:W-:Y:S02]  /*45a0*/  FFMA.FTZ R151, R141, R154, R148 ;  /* 0x0000009a8d977223 */ /* 0x010fe40000010094 */
[----:B-1----:R-:W-:Y:S02]  /*45b0*/  @P2 FMUL.FTZ R156, R182, R177 ;  /* 0x000000b1b69c2220 */ /* 0x002fe40000410000 */
[----:B------:R-:W-:-:S02]  /*45c0*/  FMUL.FTZ R150, R36, R139 ;  /* 0x0000008b24967220 */ /* 0x000fc40000410000 */
[----:B------:R-:W-:Y:S02]  /*45d0*/  @P2 FMUL.FTZ R154, R182, R179 ;  /* 0x000000b3b69a2220 */ /* 0x000fe40000410000 */
[----:B--2---:R-:W-:Y:S02]  /*45e0*/  FMUL.FTZ R148, R175, R7 ;  /* 0x00000007af947220 */ /* 0x004fe40000410000 */
[C---:B-----5:R-:W-:Y:S02]  /*45f0*/  @P2 FFMA.FTZ R156, R180.reuse, R179, R156 ;  /* 0x000000b3b49c2223 */ /* 0x060fe4000001009c */
[-C--:B------:R-:W-:Y:S02]  /*4600*/  FFMA.FTZ R146, R135, -R150.reuse, R171 ;  /* 0x8000009687927223 */ /* 0x080fe400000100ab */
[----:B------:R-:W-:Y:S02]  /*4610*/  FFMA.FTZ R147, R137, -R150, R185 ;  /* 0x8000009689937223 */ /* 0x000fe400000100b9 */
[----:B------:R-:W-:-:S02]  /*4620*/  @P2 FFMA.FTZ R154, R180, R177, -R154 ;  /* 0x000000b1b49a2223 */ /* 0x000fc4000001089a */
[-C--:B------:R-:W-:Y:S02]  /*4630*/  FMUL.FTZ R152, R175, R6.reuse ;  /* 0x00000006af987220 */ /* 0x080fe40000410000 */
[----:B---3--:R-:W-:Y:S02]  /*4640*/  FFMA.FTZ R150, R173, R6, -R148 ;  /* 0x00000006ad967223 */ /* 0x008fe40000010894 */
[----:B------:R-:W-:Y:S02]  /*4650*/  FMUL.FTZ R6, R175, R5 ;  /* 0x00000005af067220 */ /* 0x000fe40000410000 */
[----:B------:R-:W-:Y:S02]  /*4660*/  @P2 FADD.FTZ R179, R189, R156 ;  /* 0x0000009cbdb32221 */ /* 0x000fe40000010000 */
[----:B------:R-:W-:Y:S02]  /*4670*/  @P2 FADD.FTZ R177, R187, R154 ;  /* 0x0000009abbb12221 */ /* 0x000fe40000010000 */
[----:B------:R-:W-:-:S02]  /*4680*/  FMUL.FTZ R148, R175, R4 ;  /* 0x00000004af947220 */ /* 0x000fc40000410000 */
[----:B------:R-:W-:Y:S02]  /*4690*/  FFMA.FTZ R4, R173, R4, -R6 ;  /* 0x00000004ad047223 */ /* 0x000fe40000010806 */
[-C--:B------:R-:W-:Y:S02]  /*46a0*/  FMUL.FTZ R6, R179, -R19.reuse ;  /* 0x80000013b3067220 */ /* 0x080fe40000410000 */
[C---:B------:R-:W-:Y:S02]  /*46b0*/  FMUL.FTZ R19, R177.reuse, -R19 ;  /* 0x80000013b1137220 */ /* 0x040fe40000410000 */
[-C--:B------:R-:W-:Y:S01]  /*46c0*/  FFMA.FTZ R154, R177, R18.reuse, -R6 ;  /* 0x00000012b19a7223 */ /* 0x080fe20000010806 */
[----:B------:R-:W-:Y:S01]  /*46d0*/  P2R R6, PR, RZ, 0x1 ;  /* 0x00000001ff067803 */ /* 0x000fe20000000000 */
[----:B------:R-:W-:Y:S02]  /*46e0*/  FFMA.FTZ R156, R179, R18, R19 ;  /* 0x00000012b39c7223 */ /* 0x000fe40000010013 */
[----:B------:R-:W-:-:S02]  /*46f0*/  FADD.FTZ R159, R159, R154 ;  /* 0x0000009a9f9f7221 */ /* 0x000fc40000010000 */
[----:B------:R-:W-:Y:S02]  /*4700*/  FADD.FTZ R161, -R161, R156 ;  /* 0x0000009ca1a17221 */ /* 0x000fe40000010100 */
[----:B------:R-:W-:Y:S02]  /*4710*/  FFMA.FTZ R5, R173, R5, R148 ;  /* 0x00000005ad057223 */ /* 0x000fe40000010094 */
[----:B------:R-:W-:Y:S02]  /*4720*/  FMUL.FTZ R148, R34, R141 ;  /* 0x0000008d22947220 */ /* 0x000fe40000410000 */
[----:B0-----:R-:W-:Y:S01]  /*4730*/  FADD.FTZ R6, R153, R150 ;  /* 0x0000009699067221 */ /* 0x001fe20000010000 */
[----:B------:R-:W-:Y:S01]  /*4740*/  SHF.L.U32 R153, R90, 0x4, RZ ;  /* 0x000000045a997819 */ /* 0x000fe200000006ff */
[----:B------:R-:W-:Y:S02]  /*4750*/  FMUL.FTZ R150, R140, -R161 ;  /* 0x800000a18c967220 */ /* 0x000fe40000410000 */
[----:B------:R-:W-:-:S02]  /*4760*/  FFMA.FTZ R152, R173, R7, R152 ;  /* 0x00000007ad987223 */ /* 0x000fc40000010098 */
[----:B------:R-:W-:Y:S02]  /*4770*/  FMUL.FTZ R140, R140, -R159 ;  /* 0x8000009f8c8c7220 */ /* 0x000fe40000410000 */
[----:B------:R-:W-:Y:S02]  /*4780*/  FMUL.FTZ R180, R24, R151 ;  /* 0x0000009718b47220 */ /* 0x000fe40000410000 */
[-C--:B------:R-:W-:Y:S02]  /*4790*/  FFMA.FTZ R18, R143, -R148.reuse, R151 ;  /* 0x800000948f127223 */ /* 0x080fe40000010097 */
[C---:B------:R-:W-:Y:S02]  /*47a0*/  FFMA.FTZ R151, R138.reuse, R159, -R150 ;  /* 0x0000009f8a977223 */ /* 0x040fe40000010896 */
[----:B------:R-:W-:Y:S02]  /*47b0*/  FADD.FTZ R7, R155, R152 ;  /* 0x000000989b077221 */ /* 0x000fe40000010000 */
[----:B------:R-:W-:Y:S01]  /*47c0*/  FFMA.FTZ R138, R138, R161, R140 ;  /* 0x000000a18a8a7223 */ /* 0x000fe2000001008c */
[----:B------:R-:W-:Y:S01]  /*47d0*/  LEA.HI.SX32 R140, R153, R153, 0x1b ;  /* 0x00000099998c7211 */ /* 0x000fe200078fdaff */
[----:B------:R-:W-:Y:S01]  /*47e0*/  FFMA.FTZ R19, R145, -R148, R149 ;  /* 0x8000009491137223 */ /* 0x000fe20000010095 */
[----:B------:R0:W-:Y:S01]  /*47f0*/  @!P0 STS.128 [R27.X16+0x21b0], R4 ;  /* 0x0021b0041b008388 */ /* 0x0001e2000000cc00 */
[----:B------:R-:W-:-:S02]  /*4800*/  FMUL.FTZ R154, R34, R161 ;  /* 0x000000a1229a7220 */ /* 0x000fc40000410000 */
[----:B------:R-:W-:Y:S02]  /*4810*/  FADD.FTZ R157, -R157, R138 ;  /* 0x0000008a9d9d7221 */ /* 0x000fe40000010100 */
[----:B------:R-:W-:Y:S02]  /*4820*/  FMUL.FTZ R152, R34, R159 ;  /* 0x0000009f22987220 */ /* 0x000fe40000410000 */
[----:B------:R-:W-:Y:S02]  /*4830*/  FADD.FTZ R151, R158, R151 ;  /* 0x000000979e977221 */ /* 0x000fe40000010000 */
[----:B------:R-:W-:Y:S02]  /*4840*/  FFMA.FTZ R181, R26, R171, R181 ;  /* 0x000000ab1ab57223 */ /* 0x000fe400000100b5 */
[C---:B------:R-:W-:Y:S02]  /*4850*/  FMUL.FTZ R171, R141.reuse, R154 ;  /* 0x0000009a8dab7220 */ /* 0x040fe40000410000 */
[----:B------:R-:W-:-:S02]  /*4860*/  FMUL.FTZ R153, R141, R152 ;  /* 0x000000988d997220 */ /* 0x000fc40000410000 */
[----:B------:R-:W-:Y:S01]  /*4870*/  FFMA.FTZ R183, R26, -R185, R183 ;  /* 0x800000b91ab77223 */ /* 0x000fe200000100b7 */
[----:B------:R1:W-:Y:S01]  /*4880*/  STS [R140.X4+0x45c], R171 ;  /* 0x00045cab8c007388 */ /* 0x0003e20000004800 */
[C---:B0-----:R-:W-:Y:S02]  /*4890*/  FMUL.FTZ R5, R19.reuse, R154 ;  /* 0x0000009a13057220 */ /* 0x041fe40000410000 */
[----:B------:R-:W-:Y:S01]  /*48a0*/  FMUL.FTZ R4, R124, -R157 ;  /* 0x8000009d7c047220 */ /* 0x000fe20000410000 */
[----:B------:R-:W-:Y:S01]  /*48b0*/  STS [R140.X4+0x458], R153 ;  /* 0x000458998c007388 */ /* 0x000fe20000004800 */
[-C--:B------:R-:W-:Y:S02]  /*48c0*/  FFMA.FTZ R138, R18, R152.reuse, R5 ;  /* 0x00000098128a7223 */ /* 0x080fe40000010005 */
[----:B------:R-:W-:Y:S02]  /*48d0*/  FMUL.FTZ R5, R124, -R151 ;  /* 0x800000977c057220 */ /* 0x000fe40000410000 */
[----:B------:R-:W-:-:S02]  /*48e0*/  FMUL.FTZ R7, R19, R152 ;  /* 0x0000009813077220 */ /* 0x000fc40000410000 */
[----:B------:R-:W-:Y:S02]  /*48f0*/  FMUL.FTZ R6, R36, R157 ;  /* 0x0000009d24067220 */ /* 0x000fe40000410000 */
[-C--:B------:R-:W-:Y:S02]  /*4900*/  FFMA.FTZ R155, R122, R151.reuse, -R4 ;  /* 0x000000977a9b7223 */ /* 0x080fe40000010804 */
[----:B------:R-:W-:Y:S02]  /*4910*/  FMUL.FTZ R4, R36, R151 ;  /* 0x0000009724047220 */ /* 0x000fe40000410000 */
[----:B------:R-:W-:Y:S02]  /*4920*/  FFMA.FTZ R122, R122, R157, R5 ;  /* 0x0000009d7a7a7223 */ /* 0x000fe40000010005 */
[----:B------:R-:W-:Y:S02]  /*4930*/  FFMA.FTZ R124, R18, R154, -R7 ;  /* 0x0000009a127c7223 */ /* 0x000fe40000010807 */
[----:B------:R-:W-:-:S02]  /*4940*/  FMUL.FTZ R5, R147, R6 ;  /* 0x0000000693057220 */ /* 0x000fc40000410000 */
[-C--:B------:R-:W-:Y:S02]  /*4950*/  FMUL.FTZ R7, R147, R4.reuse ;  /* 0x0000000493077220 */ /* 0x080fe40000410000 */
[----:B------:R-:W-:Y:S02]  /*4960*/  FADD.FTZ R155, R164, R155 ;  /* 0x0000009ba49b7221 */ /* 0x000fe40000010000 */
[----:B-1----:R-:W-:Y:S02]  /*4970*/  FADD.FTZ R171, -R163, R122 ;  /* 0x0000007aa3ab7221 */ /* 0x002fe40000010100 */
[-C--:B------:R-:W-:Y:S02]  /*4980*/  FFMA.FTZ R5, R146, R4.reuse, R5 ;  /* 0x0000000492057223 */ /* 0x080fe40000010005 */
[C---:B------:R-:W-:Y:S02]  /*4990*/  FMUL.FTZ R163, R139.reuse, R4 ;  /* 0x000000048ba37220 */ /* 0x040fe40000410000 */
[----:B------:R-:W-:-:S02]  /*49a0*/  FMUL.FTZ R175, R139, R6 ;  /* 0x000000068baf7220 */ /* 0x000fc40000410000 */
[----:B------:R-:W-:Y:S01]  /*49b0*/  FFMA.FTZ R4, R146, R6, -R7 ;  /* 0x0000000692047223 */ /* 0x000fe20000010807 */
[----:B------:R-:W-:Y:S01]  /*49c0*/  STS [R140.X4+0x450], R163 ;  /* 0x000450a38c007388 */ /* 0x000fe20000004800 */
[C---:B------:R-:W-:Y:S02]  /*49d0*/  FMUL.FTZ R6, R120.reuse, -R155 ;  /* 0x8000009b78067220 */ /* 0x040fe40000410000 */
[-C--:B------:R-:W-:Y:S01]  /*49e0*/  FMUL.FTZ R120, R120, -R171.reuse ;  /* 0x800000ab78787220 */ /* 0x080fe20000410000 */
[----:B------:R0:W-:Y:S01]  /*49f0*/  STS [R140.X4+0x454], R175 ;  /* 0x000454af8c007388 */ /* 0x0001e20000004800 */
[C---:B------:R-:W-:Y:S02]  /*4a00*/  FFMA.FTZ R177, R118.reuse, R171, R6 ;  /* 0x000000ab76b17223 */ /* 0x040fe40000010006 */
[----:B------:R-:W-:Y:S02]  /*4a10*/  FFMA.FTZ R173, R118, R155, -R120 ;  /* 0x0000009b76ad7223 */ /* 0x000fe40000010878 */
[----:B------:R-:W-:-:S02]  /*4a20*/  FADD.FTZ R177, -R162, R177 ;  /* 0x000000b1a2b17221 */ /* 0x000fc40000010100 */
[----:B------:R-:W-:Y:S02]  /*4a30*/  FADD.FTZ R173, R160, R173 ;  /* 0x000000ada0ad7221 */ /* 0x000fe40000010000 */
[C---:B------:R-:W-:Y:S02]  /*4a40*/  FMUL.FTZ R6, R116.reuse, -R177 ;  /* 0x800000b174067220 */ /* 0x040fe40000410000 */
[-C--:B------:R-:W-:Y:S02]  /*4a50*/  FMUL.FTZ R116, R116, -R173.reuse ;  /* 0x800000ad74747220 */ /* 0x080fe40000410000 */
[C---:B------:R-:W-:Y:S02]  /*4a60*/  FFMA.FTZ R6, R114.reuse, R173, -R6 ;  /* 0x000000ad72067223 */ /* 0x040fe40000010806 */
[----:B0-----:R-:W-:Y:S02]  /*4a70*/  FFMA.FTZ R175, R114, R177, R116 ;  /* 0x000000b172af7223 */ /* 0x001fe40000010074 */
[----:B------:R-:W-:-:S02]  /*4a80*/  FMUL.FTZ R153, R38, R171 ;  /* 0x000000ab26997220 */ /* 0x000fc40000410000 */
[----:B------:R-:W-:Y:S02]  /*4a90*/  FADD.FTZ R175, -R168, R175 ;  /* 0x000000afa8af7221 */ /* 0x000fe40000010100 */
[----:B------:R-:W-:Y:S02]  /*4aa0*/  FADD.FTZ R167, R167, R6 ;  /* 0x00000006a7a77221 */ /* 0x000fe40000010000 */
[----:B------:R-:W-:Y:S02]  /*4ab0*/  FMUL.FTZ R7, R38, R155 ;  /* 0x0000009b26077220 */ /* 0x000fe40000410000 */
[----:B------:R-:W-:Y:S02]  /*4ac0*/  FMUL.FTZ R118, R144, R153 ;  /* 0x0000009990767220 */ /* 0x000fe40000410000 */
[C---:B------:R-:W-:Y:S02]  /*4ad0*/  FMUL.FTZ R6, R112.reuse, -R175 ;  /* 0x800000af70067220 */ /* 0x040fe40000410000 */
[----:B------:R-:W-:-:S02]  /*4ae0*/  FMUL.FTZ R112, R112, -R167 ;  /* 0x800000a770707220 */ /* 0x000fc40000410000 */
[----:B------:R-:W-:Y:S02]  /*4af0*/  FMUL.FTZ R148, R24, R149 ;  /* 0x0000009518947220 */ /* 0x000fe40000410000 */
[-C--:B------:R-:W-:Y:S02]  /*4b00*/  FMUL.FTZ R122, R144, R7.reuse ;  /* 0x00000007907a7220 */ /* 0x080fe40000410000 */
[-C--:B------:R-:W-:Y:S02]  /*4b10*/  FFMA.FTZ R120, R142, R7.reuse, R118 ;  /* 0x000000078e787223 */ /* 0x080fe40000010076 */
[----:B------:R-:W-:Y:S02]  /*4b20*/  FMUL.FTZ R179, R133, R7 ;  /* 0x0000000785b37220 */ /* 0x000fe40000410000 */
[----:B------:R-:W-:Y:S02]  /*4b30*/  FMUL.FTZ R7, R40, R173 ;  /* 0x000000ad28077220 */ /* 0x000fe40000410000 */
[----:B------:R-:W-:Y:S01]  /*4b40*/  FFMA.FTZ R112, R110, R175, R112 ;  /* 0x000000af6e707223 */ /* 0x000fe20000010070 */
[----:B------:R-:W-:Y:S01]  /*4b50*/  STS [R140.X4+0x448], R179 ;  /* 0x000448b38c007388 */ /* 0x000fe20000004800 */
[----:B------:R-:W-:-:S02]  /*4b60*/  FADD.FTZ R148, R183, -R148 ;  /* 0x80000094b7947221 */ /* 0x000fc40000010000 */
[-C--:B------:R-:W-:Y:S02]  /*4b70*/  FMUL.FTZ R183, R133, R153.reuse ;  /* 0x0000009985b77220 */ /* 0x080fe40000410000 */
[----:B------:R-:W-:Y:S02]  /*4b80*/  FFMA.FTZ R195, R142, R153, -R122 ;  /* 0x000000998ec37223 */ /* 0x000fe4000001087a */
[----:B------:R-:W-:Y:S01]  /*4b90*/  FFMA.FTZ R163, R110, R167, -R6 ;  /* 0x000000a76ea37223 */ /* 0x000fe20000010806 */
[----:B------:R0:W-:Y:S01]  /*4ba0*/  STS [R140.X4+0x44c], R183 ;  /* 0x00044cb78c007388 */ /* 0x0001e20000004800 */
[----:B------:R-:W-:Y:S02]  /*4bb0*/  FMUL.FTZ R153, R40, R177 ;  /* 0x000000b128997220 */ /* 0x000fe40000410000 */
[----:B------:R-:W-:Y:S02]  /*4bc0*/  FMUL.FTZ R6, R136, R7 ;  /* 0x0000000788067220 */ /* 0x000fe40000410000 */
[----:B------:R-:W-:-:S02]  /*4bd0*/  FADD.FTZ R165, -R165, R112 ;  /* 0x00000070a5a57221 */ /* 0x000fc40000010100 */
[----:B------:R-:W-:Y:S02]  /*4be0*/  FFMA.FTZ R193, R134, R153, -R6 ;  /* 0x0000009986c17223 */ /* 0x000fe40000010806 */
[----:B------:R-:W-:Y:S02]  /*4bf0*/  FADD.FTZ R163, R166, R163 ;  /* 0x000000a3a6a37221 */ /* 0x000fe40000010000 */
[----:B------:R-:W-:Y:S02]  /*4c00*/  FMUL.FTZ R6, R108, -R165 ;  /* 0x800000a56c067220 */ /* 0x000fe40000410000 */
[-C--:B------:R-:W-:Y:S02]  /*4c10*/  FMUL.FTZ R114, R136, R153.reuse ;  /* 0x0000009988727220 */ /* 0x080fe40000410000 */
[----:B0-----:R-:W-:Y:S02]  /*4c20*/  FMUL.FTZ R183, R127, R153 ;  /* 0x000000997fb77220 */ /* 0x001fe40000410000 */
[----:B------:R-:W-:-:S02]  /*4c30*/  FMUL.FTZ R179, R42, R175 ;  /* 0x000000af2ab37220 */ /* 0x000fc40000410000 */
[-C--:B------:R-:W-:Y:S01]  /*4c40*/  FMUL.FTZ R108, R108, -R163.reuse ;  /* 0x800000a36c6c7220 */ /* 0x080fe20000410000 */
[----:B------:R-:W-:Y:S01]  /*4c50*/  STS [R140.X4+0x444], R183 ;  /* 0x000444b78c007388 */ /* 0x000fe20000004800 */
[----:B------:R-:W-:Y:S02]  /*4c60*/  FFMA.FTZ R153, R106, R163, -R6 ;  /* 0x000000a36a997223 */ /* 0x000fe40000010806 */
[----:B------:R-:W-:Y:S02]  /*4c70*/  FADD.FTZ R149, R181, R180 ;  /* 0x000000b4b5957221 */ /* 0x000fe40000010000 */
[-C--:B------:R-:W-:Y:S02]  /*4c80*/  FFMA.FTZ R118, R134, R7.reuse, R114 ;  /* 0x0000000786767223 */ /* 0x080fe40000010072 */
[----:B------:R-:W-:Y:S02]  /*4c90*/  FMUL.FTZ R181, R127, R7 ;  /* 0x000000077fb57220 */ /* 0x000fe40000410000 */
[----:B------:R-:W-:-:S02]  /*4ca0*/  FMUL.FTZ R7, R42, R167 ;  /* 0x000000a72a077220 */ /* 0x000fc40000410000 */
[----:B------:R-:W-:Y:S01]  /*4cb0*/  FMUL.FTZ R6, R132, R179 ;  /* 0x000000b384067220 */ /* 0x000fe20000410000 */
[----:B------:R0:W-:Y:S01]  /*4cc0*/  STS [R140.X4+0x440], R181 ;  /* 0x000440b58c007388 */ /* 0x0001e20000004800 */
[----:B------:R-:W-:Y:S02]  /*4cd0*/  FFMA.FTZ R108, R106, R165, R108 ;  /* 0x000000a56a6c7223 */ /* 0x000fe4000001006c */
[----:B------:R-:W-:Y:S02]  /*4ce0*/  FADD.FTZ R153, R170, R153 ;  /* 0x00000099aa997221 */ /* 0x000fe40000010000 */
[----:B------:R-:W-:Y:S02]  /*4cf0*/  FFMA.FTZ R116, R130, R7, R6 ;  /* 0x0000000782747223 */ /* 0x000fe40000010006 */
[----:B------:R-:W-:Y:S02]  /*4d00*/  FADD.FTZ R169, -R169, R108 ;  /* 0x0000006ca9a97221 */ /* 0x000fe40000010100 */
[----:B------:R-:W-:-:S02]  /*4d10*/  FMUL.FTZ R6, R104, -R153 ;  /* 0x8000009968067220 */ /* 0x000fc40000410000 */
[-C--:B------:R-:W-:Y:S02]  /*4d20*/  FMUL.FTZ R104, R104, -R169.reuse ;  /* 0x800000a968687220 */ /* 0x080fe40000410000 */
[----:B------:R-:W-:Y:S02]  /*4d30*/  FFMA.FTZ R6, R102, R169, R6 ;  /* 0x000000a966067223 */ /* 0x000fe40000010006 */
[-C--:B------:R-:W-:Y:S02]  /*4d40*/  FMUL.FTZ R106, R132, R7.reuse ;  /* 0x00000007846a7220 */ /* 0x080fe40000410000 */
[----:B0-----:R-:W-:Y:S02]  /*4d50*/  FMUL.FTZ R181, R117, R7 ;  /* 0x0000000775b57220 */ /* 0x001fe40000410000 */
[----:B------:R-:W-:Y:S02]  /*4d60*/  FFMA.FTZ R7, R102, R153, -R104 ;  /* 0x0000009966077223 */ /* 0x000fe40000010868 */
[----:B------:R-:W-:Y:S01]  /*4d70*/  FADD.FTZ R21, -R21, R6 ;  /* 0x0000000615157221 */ /* 0x000fe20000010100 */
[----:B------:R0:W-:Y:S01]  /*4d80*/  STS [R140.X4+0x438], R181 ;  /* 0x000438b58c007388 */ /* 0x0001e20000004800 */
[----:B------:R-:W-:-:S02]  /*4d90*/  FADD.FTZ R20, R20, R7 ;  /* 0x0000000714147221 */ /* 0x000fc40000010000 */
[----:B------:R-:W-:Y:S02]  /*4da0*/  FMUL.FTZ R102, R50, R21 ;  /* 0x0000001532667220 */ /* 0x000fe40000410000 */
        /* <DEDUP_REMOVED lines=8> */
[----:B0-----:R-:W-:Y:S02]  /*4e30*/  FMUL.FTZ R181, R23, R106 ;  /* 0x0000006a17b57220 */ /* 0x001fe40000410000 */
[-C--:B------:R-:W-:Y:S02]  /*4e40*/  FFMA.FTZ R7, R16, R6.reuse, R7 ;  /* 0x0000000610077223 */ /* 0x080fe40000010007 */
[----:B------:R-:W-:Y:S02]  /*4e50*/  FMUL.FTZ R179, R17, R6 ;  /* 0x0000000611b37220 */ /* 0x000fe40000410000 */
[----:B------:R-:W-:-:S02]  /*4e60*/  FMUL.FTZ R185, R44, R163 ;  /* 0x000000a32cb97220 */ /* 0x000fc40000410000 */
[----:B------:R-:W-:Y:S02]  /*4e70*/  FMUL.FTZ R112, R128, R187 ;  /* 0x000000bb80707220 */ /* 0x000fe40000410000 */
[-C--:B------:R-:W-:Y:S02]  /*4e80*/  FFMA.FTZ R108, R22, R104.reuse, R181 ;  /* 0x00000068166c7223 */ /* 0x080fe400000100b5 */
[----:B------:R-:W-:Y:S02]  /*4e90*/  FADD.FTZ R7, RZ, R7 ;  /* 0x00000007ff077221 */ /* 0x000fe40000010000 */
[----:B-1----:R-:W-:Y:S02]  /*4ea0*/  FMUL.FTZ R183, R23, R104 ;  /* 0x0000006817b77220 */ /* 0x002fe40000410000 */
[----:B------:R-:W-:Y:S02]  /*4eb0*/  FFMA.FTZ R179, R16, R102, -R179 ;  /* 0x0000006610b37223 */ /* 0x000fe400000108b3 */
[----:B------:R-:W-:-:S02]  /*4ec0*/  FFMA.FTZ R112, R126, R185, R112 ;  /* 0x000000b97e707223 */ /* 0x000fc40000010070 */
[----:B------:R-:W-:Y:S02]  /*4ed0*/  FADD.FTZ R7, R7, R108 ;  /* 0x0000006c07077221 */ /* 0x000fe40000010000 */
[----:B------:R-:W-:Y:S02]  /*4ee0*/  FFMA.FTZ R110, R22, R106, -R183 ;  /* 0x0000006a166e7223 */ /* 0x000fe400000108b7 */
[----:B------:R-:W-:Y:S02]  /*4ef0*/  FADD.FTZ R179, RZ, R179 ;  /* 0x000000b3ffb37221 */ /* 0x000fe40000010000 */
[----:B------:R-:W-:Y:S02]  /*4f00*/  FMUL.FTZ R114, R128, R185 ;  /* 0x000000b980727220 */ /* 0x000fe40000410000 */
[----:B------:R-:W-:Y:S02]  /*4f10*/  FADD.FTZ R7, R7, R112 ;  /* 0x0000007007077221 */ /* 0x000fe40000010000 */
[----:B------:R-:W-:-:S02]  /*4f20*/  FADD.FTZ R110, R179, R110 ;  /* 0x0000006eb36e7221 */ /* 0x000fc40000010000 */
[----:B------:R-:W-:Y:S02]  /*4f30*/  FFMA.FTZ R179, R126, R187, -R114 ;  /* 0x000000bb7eb37223 */ /* 0x000fe40000010872 */
[----:B------:R-:W-:Y:S01]  /*4f40*/  FMUL.FTZ R183, R101, R106 ;  /* 0x0000006a65b77220 */ /* 0x000fe20000410000 */
[----:B------:R-:W-:Y:S01]  /*4f50*/  LEA R106, R75, -R90, 0x1 ;  /* 0x8000005a4b6a7211 */ /* 0x000fe200078e08ff */
[----:B------:R-:W-:Y:S02]  /*4f60*/  FADD.FTZ R7, R7, R116 ;  /* 0x0000007407077221 */ /* 0x000fe40000010000 */
[----:B------:R-:W-:Y:S01]  /*4f70*/  FADD.FTZ R110, R110, R179 ;  /* 0x000000b36e6e7221 */ /* 0x000fe20000010000 */
[----:B------:R-:W-:Y:S01]  /*4f80*/  ISETP.GE.AND P0, PT, R106, 0x1, PT ;  /* 0x000000016a00780c */ /* 0x000fe20003f06270 */
[----:B------:R-:W-:Y:S01]  /*4f90*/  FADD.FTZ R7, R7, R118 ;  /* 0x0000007607077221 */ /* 0x000fe20000010000 */
[----:B------:R-:W-:Y:S01]  /*4fa0*/  STS [R140.X4+0x42c], R183 ;  /* 0x00042cb78c007388 */ /* 0x000fe20000004800 */
[----:B------:R-:W-:Y:S01]  /*4fb0*/  FADD.FTZ R110, R110, R191 ;  /* 0x000000bf6e6e7221 */ /* 0x000fe20000010000 */
[----:B------:R-:W-:Y:S01]  /*4fc0*/  ISETP.GE.AND P1, PT, R106, 0x21, PT ;  /* 0x000000216a00780c */ /* 0x000fe20003f26270 */
[----:B------:R-:W-:-:S02]  /*4fd0*/  FADD.FTZ R120, R7, R120 ;  /* 0x0000007807787221 */ /* 0x000fc40000010000 */
[C---:B------:R-:W-:Y:S02]  /*4fe0*/  FMUL.FTZ R189, R115.reuse, R185 ;  /* 0x000000b973bd7220 */ /* 0x040fe40000410000 */
[----:B------:R-:W-:Y:S02]  /*4ff0*/  FMUL.FTZ R187, R115, R187 ;  /* 0x000000bb73bb7220 */ /* 0x000fe40000410000 */
[----:B------:R-:W-:Y:S01]  /*5000*/  FMUL.FTZ R181, R101, R104 ;  /* 0x0000006865b57220 */ /* 0x000fe20000410000 */
[----:B------:R-:W-:Y:S01]  /*5010*/  STS [R140.X4+0x430], R189 ;  /* 0x000430bd8c007388 */ /* 0x000fe20000004800 */
[C---:B------:R-:W-:Y:S02]  /*5020*/  FMUL.FTZ R7, R99.reuse, R6 ;  /* 0x0000000663077220 */ /* 0x040fe40000410000 */
[----:B------:R-:W-:Y:S01]  /*5030*/  FMUL.FTZ R179, R99, R102 ;  /* 0x0000006663b37220 */ /* 0x000fe20000410000 */
[----:B------:R0:W-:Y:S01]  /*5040*/  STS [R140.X4+0x434], R187 ;  /* 0x000434bb8c007388 */ /* 0x0001e20000004800 */
[----:B------:R-:W-:-:S03]  /*5050*/  FADD.FTZ R110, R110, R193 ;  /* 0x000000c16e6e7221 */ /* 0x000fc60000010000 */
[----:B------:R1:W-:Y:S01]  /*5060*/  STS [R140.X4+0x428], R181 ;  /* 0x000428b58c007388 */ /* 0x0003e20000004800 */
[----:B------:R-:W-:-:S03]  /*5070*/  FADD.FTZ R195, R110, R195 ;  /* 0x000000c36ec37221 */ /* 0x000fc60000010000 */
[----:B------:R2:W-:Y:S01]  /*5080*/  STS [R140.X4+0x420], R7 ;  /* 0x000420078c007388 */ /* 0x0005e20000004800 */
[----:B------:R-:W-:Y:S02]  /*5090*/  FADD.FTZ R195, R195, R4 ;  /* 0x00000004c3c37221 */ /* 0x000fe40000010000 */
[----:B0-----:R-:W-:Y:S01]  /*50a0*/  FADD.FTZ R187, R120, R5 ;  /* 0x0000000578bb7221 */ /* 0x001fe20000010000 */
[----:B------:R2:W-:Y:S01]  /*50b0*/  STS [R140.X4+0x424], R179 ;  /* 0x000424b38c007388 */ /* 0x0005e20000004800 */
[----:B-1----:R-:W-:-:S03]  /*50c0*/  IADD3 R181, R90, 0x20, RZ ;  /* 0x000000205ab57810 */ /* 0x002fc60007ffe0ff */
        /* <DEDUP_REMOVED lines=27> */
.L_x_11528:
[----:B--2---:R-:W-:Y:S05]  /*5280*/  BSYNC B0 ;  /* 0x0000000000007941 */ /* 0x004fea0003800000 */
.L_x_11527:
[----:B------:R-:W-:Y:S01]  /*5290*/  LEA.HI.SX32 R181, R181, R90, 0x1b ;  /* 0x0000005ab5b57211 */ /* 0x000fe200078fdaff */
[----:B------:R-:W-:Y:S01]  /*52a0*/  BSSY B0, `(.L_x_11529) ;  /* 0x0000008000007945 */ /* 0x000fe20003800000 */
[----:B------:R-:W-:Y:S01]  /*52b0*/  FADD.FTZ R138, R187, R138 ;  /* 0x0000008abb8a7221 */ /* 0x000fe20000010000 */
[C---:B------:R-:W-:Y:S01]  /*52c0*/  IADD3 R5, R90.reuse, 0x40, RZ ;  /* 0x000000405a057810 */ /* 0x040fe20007ffe0ff */
[----:B------:R-:W-:Y:S01]  /*52d0*/  FADD.FTZ R124, R195, R124 ;  /* 0x0000007cc37c7221 */ /* 0x000fe20000010000 */
[----:B0-----:R-:W-:Y:S01]  /*52e0*/  IADD3 R7, R90, 0x60, RZ ;  /* 0x000000605a077810 */ /* 0x001fe20007ffe0ff */
[----:B------:R-:W0:Y:S01]  /*52f0*/  LDS R181, [R181.X4+0x4a0] ;  /* 0x0004a000b5b57984 */ /* 0x000e220000004800 */
[----:B------:R-:W-:Y:S05]  /*5300*/  @!P1 BRA `(.L_x_11530) ;  /* 0x0000001000009947 */ /* 0x000fea0003800000 */
[----:B0-----:R0:W-:Y:S02]  /*5310*/  RED.E.ADD.F32.FTZ.RN.STRONG.GPU [R14.64+-0x780], R181 ;  /* 0xfff880b50e00798e */ /* 0x0011e4000c10e786 */
.L_x_11530:
[----:B------:R-:W-:Y:S05]  /*5320*/  BSYNC B0 ;  /* 0x0000000000007941 */ /* 0x000fea0003800000 */
.L_x_11529:
        /* <DEDUP_REMOVED lines=14> */
.L_x_11532:
[----:B------:R-:W-:Y:S05]  /*5410*/  BSYNC B0 ;  /* 0x0000000000007941 */ /* 0x000fea0003800000 */
.L_x_11531:
[----:B------:R-:W2:Y:S01]  /*5420*/  LDS R7, [R7.X4+0x5a0] ;  /* 0x0005a00007077984 */ /* 0x000ea20000004800 */
[----:B------:R-:W-:Y:S01]  /*5430*/  BSSY B0, `(.L_x_11533) ;  /* 0x0000005000007945 */ /* 0x000fe20003800000 */
[----:B-1----:R-:W-:Y:S02]  /*5440*/  IADD3 R5, R90, 0xa0, RZ ;  /* 0x000000a05a057810 */ /* 0x002fe40007ffe0ff */
[----:B------:R-:W-:Y:S01]  /*5450*/  LEA.HI.SX32 R179, R179, R90, 0x1b ;  /* 0x0000005ab3b37211 */ /* 0x000fe200078fdaff */
[----:B------:R-:W-:Y:S05]  /*5460*/  @!P0 BRA `(.L_x_11534) ;  /* 0x0000001000008947 */ /* 0x000fea0003800000 */
[----:B--2---:R1:W-:Y:S02]  /*5470*/  RED.E.ADD.F32.FTZ.RN.STRONG.GPU [R14.64+-0x680], R7 ;  /* 0xfff980070e00798e */ /* 0x0043e4000c10e786 */
.L_x_11534:
[----:B------:R-:W-:Y:S05]  /*5480*/  BSYNC B0 ;  /* 0x0000000000007941 */ /* 0x000fea0003800000 */
.L_x_11533:
[----:B------:R-:W3:Y:S01]  /*5490*/  LDS R179, [R179.X4+0x620] ;  /* 0x00062000b3b37984 */ /* 0x000ee20000004800 */
[----:B------:R-:W-:Y:S01]  /*54a0*/  BSSY B0, `(.L_x_11535) ;  /* 0x0000005000007945 */ /* 0x000fe20003800000 */
[----:B-12---:R-:W-:Y:S02]  /*54b0*/  IADD3 R7, R90, 0xc0, RZ ;  /* 0x000000c05a077810 */ /* 0x006fe40007ffe0ff */
[----:B------:R-:W-:Y:S01]  /*54c0*/  LEA.HI.SX32 R5, R5, R90, 0x1b ;  /* 0x0000005a05057211 */ /* 0x000fe200078fdaff */
[----:B------:R-:W-:Y:S05]  /*54d0*/  @!P1 BRA `(.L_x_11536) ;  /* 0x0000001000009947 */ /* 0x000fea0003800000 */
[----:B---3--:R1:W-:Y:S02]  /*54e0*/  RED.E.ADD.F32.FTZ.RN.STRONG.GPU [R14.64+-0x600], R179 ;  /* 0xfffa00b30e00798e */ /* 0x0083e4000c10e786 */
.L_x_11536:
[----:B------:R-:W-:Y:S05]  /*54f0*/  BSYNC B0 ;  /* 0x0000000000007941 */ /* 0x000fea0003800000 */
.L_x_11535:
[----:B------:R-:W2:Y:S01]  /*5500*/  LDS R5, [R5.X4+0x6a0] ;  /* 0x0006a00005057984 */ /* 0x000ea20000004800 */
[----:B------:R-:W-:Y:S01]  /*5510*/  BSSY B0, `(.L_x_11537) ;  /* 0x0000005000007945 */ /* 0x000fe20003800000 */
[----:B-1-3--:R-:W-:-:S02]  /*5520*/  IADD3 R179, R90, 0xe0, RZ ;  /* 0x000000e05ab37810 */ /* 0x00afc40007ffe0ff */
[----:B------:R-:W-:Y:S01]  /*5530*/  LEA.HI.SX32 R7, R7, R90, 0x1b ;  /* 0x0000005a07077211 */ /* 0x000fe200078fdaff */
[----:B------:R-:W-:Y:S05]  /*5540*/  @!P2 BRA `(.L_x_11538) ;  /* 0x000000100000a947 */ /* 0x000fea0003800000 */
[----:B--2---:R1:W-:Y:S02]  /*5550*/  RED.E.ADD.F32.FTZ.RN.STRONG.GPU [R14.64+-0x580], R5 ;  /* 0xfffa80050e00798e */ /* 0x0043e4000c10e786 */
.L_x_11538:
[----:B------:R-:W-:Y:S05]  /*5560*/  BSYNC B0 ;  /* 0x0000000000007941 */ /* 0x000fea0003800000 */
.L_x_11537:
[----:B------:R-:W3:Y:S01]  /*5570*/  LDS R7, [R7.X4+0x720] ;  /* 0x0007200007077984 */ /* 0x000ee20000004800 */
[----:B------:R-:W-:Y:S01]  /*5580*/  BSSY B0, `(.L_x_11539) ;  /* 0x0000005000007945 */ /* 0x000fe20003800000 */
[----:B-12---:R-:W-:Y:S02]  /*5590*/  IADD3 R5, R90, 0x100, RZ ;  /* 0x000001005a057810 */ /* 0x006fe40007ffe0ff */
[----:B------:R-:W-:Y:S01]  /*55a0*/  LEA.HI.SX32 R179, R179, R90, 0x1b ;  /* 0x0000005ab3b37211 */ /* 0x000fe200078fdaff */
[----:B------:R-:W-:Y:S05]  /*55b0*/  @!P3 BRA `(.L_x_11540) ;  /* 0x000000100000b947 */ /* 0x000fea0003800000 */
[----:B---3--:R1:W-:Y:S02]  /*55c0*/  RED.E.ADD.F32.FTZ.RN.STRONG.GPU [R14.64+-0x500], R7 ;  /* 0xfffb00070e00798e */ /* 0x0083e4000c10e786 */
.L_x_11540:
[----:B------:R-:W-:Y:S05]  /*55d0*/  BSYNC B0 ;  /* 0x0000000000007941 */ /* 0x000fea0003800000 */
.L_x_11539:
[----:B------:R-:W2:Y:S01]  /*55e0*/  LDS R179, [R179.X4+0x7a0] ;  /* 0x0007a000b3b37984 */ /* 0x000ea20000004800 */
[----:B------:R-:W-:Y:S01]  /*55f0*/  BSSY B0, `(.L_x_11541) ;  /* 0x0000004000007945 */ /* 0x000fe20003800000 */
[----:B------:R-:W-:Y:S01]  /*5600*/  LEA.HI.SX32 R5, R5, R90, 0x1b ;  /* 0x0000005a05057211 */ /* 0x000fe200078fdaff */
[----:B------:R-:W-:Y:S05]  /*5610*/  @!P4 BRA `(.L_x_11542) ;  /* 0x000000100000c947 */ /* 0x000fea0003800000 */
[----:B--2---:R2:W-:Y:S02]  /*5620*/  RED.E.ADD.F32.FTZ.RN.STRONG.GPU [R14.64+-0x480], R179 ;  /* 0xfffb80b30e00798e */ /* 0x0045e4000c10e786 */
.L_x_11542:
[----:B------:R-:W-:Y:S05]  /*5630*/  BSYNC B0 ;  /* 0x0000000000007941 */ /* 0x000fea0003800000 */
.L_x_11541:
[----:B------:R-:W4:Y:S01]  /*5640*/  LDS R5, [R5.X4+0x820] ;  /* 0x0008200005057984 */ /* 0x000f220000004800 */
[----:B------:R-:W-:Y:S01]  /*5650*/  BSSY B0, `(.L_x_11543) ;  /* 0x0000005000007945 */ /* 0x000fe20003800000 */
[----:B-1-3--:R-:W-:-:S02]  /*5660*/  IADD3 R7, R90, 0x120, RZ ;  /* 0x000001205a077810 */ /* 0x00afc40007ffe0ff */
[----:B--2---:R-:W-:Y:S01]  /*5670*/  IADD3 R179, R90, 0x140, RZ ;  /* 0x000001405ab37810 */ /* 0x004fe20007ffe0ff */
[----:B------:R-:W-:Y:S05]  /*5680*/  @!P5 BRA `(.L_x_11544) ;  /* 0x000000100000d947 */ /* 0x000fea0003800000 */
[----:B----4-:R1:W-:Y:S02]  /*5690*/  RED.E.ADD.F32.FTZ.RN.STRONG.GPU [R14.64+-0x400], R5 ;  /* 0xfffc00050e00798e */ /* 0x0103e4000c10e786 */
.L_x_11544:
[----:B------:R-:W-:Y:S05]  /*56a0*/  BSYNC B0 ;  /* 0x0000000000007941 */ /* 0x000fea0003800000 */
.L_x_11543:
        /* <DEDUP_REMOVED lines=14> */
.L_x_11546:
[----:B------:R-:W-:Y:S05]  /*5790*/  BSYNC B0 ;  /* 0x0000000000007941 */ /* 0x000fea0003800000 */
.L_x_11545:
[----:B------:R-:W2:Y:S01]  /*57a0*/  LDS R179, [R179.X4+0x920] ;  /* 0x00092000b3b37984 */ /* 0x000ea20000004800 */
[----:B------:R-:W-:Y:S01]  /*57b0*/  BSSY B0, `(.L_x_11547) ;  /* 0x0000005000007945 */ /* 0x000fe20003800000 */
[----:B-1----:R-:W-:-:S02]  /*57c0*/  IADD3 R7, R90, 0x180, RZ ;  /* 0x000001805a077810 */ /* 0x002fc40007ffe0ff */
[----:B------:R-:W-:Y:S01]  /*57d0*/  LEA.HI.SX32 R5, R5, R90, 0x1b ;  /* 0x0000005a05057211 */ /* 0x000fe200078fdaff */
[----:B------:R-:W-:Y:S05]  /*57e0*/  @!P0 BRA `(.L_x_11548) ;  /* 0x0000001000008947 */ /* 0x000fea0003800000 */
[----:B--2---:R1:W-:Y:S02]  /*57f0*/  RED.E.ADD.F32.FTZ.RN.STRONG.GPU [R14.64+-0x300], R179 ;  /* 0xfffd00b30e00798e */ /* 0x0043e4000c10e786 */
.L_x_11548:
[----:B------:R-:W-:Y:S05]  /*5800*/  BSYNC B0 ;  /* 0x0000000000007941 */ /* 0x000fea0003800000 */
.L_x_11547:
[----:B------:R-:W3:Y:S01]  /*5810*/  LDS R5, [R5.X4+0x9a0] ;  /* 0x0009a00005057984 */ /* 0x000ee20000004800 */
[----:B------:R-:W-:Y:S01]  /*5820*/  BSSY B0, `(.L_x_11549) ;  /* 0x0000005000007945 */ /* 0x000fe20003800000 */
[----:B-12---:R-:W-:Y:S02]  /*5830*/  IADD3 R179, R90, 0x1a0, RZ ;  /* 0x000001a05ab37810 */ /* 0x006fe40007ffe0ff */
[----:B------:R-:W-:Y:S01]  /*5840*/  LEA.HI.SX32 R7, R7, R90, 0x1b ;  /* 0x0000005a07077211 */ /* 0x000fe200078fdaff */
[----:B------:R-:W-:Y:S05]  /*5850*/  @!P1 BRA `(.L_x_11550) ;  /* 0x0000001000009947 */ /* 0x000fea0003800000 */
[----:B---3--:R1:W-:Y:S02]  /*5860*/  RED.E.ADD.F32.FTZ.RN.STRONG.GPU [R14.64+-0x280], R5 ;  /* 0xfffd80050e00798e */ /* 0x0083e4000c10e786 */
.L_x_11550:
[----:B------:R-:W-:Y:S05]  /*5870*/  BSYNC B0 ;  /* 0x0000000000007941 */ /* 0x000fea0003800000 */
.L_x_11549:
[----:B------:R-:W2:Y:S01]  /*5880*/  LDS R7, [R7.X4+0xa20] ;  /* 0x000a200007077984 */ /* 0x000ea20000004800 */
[----:B------:R-:W-:Y:S01]  /*5890*/  BSSY B0, `(.L_x_11551) ;  /* 0x0000005000007945 */ /* 0x000fe20003800000 */
[----:B-1-3--:R-:W-:Y:S02]  /*58a0*/  IADD3 R5, R90, 0x1c0, RZ ;  /* 0x000001c05a057810 */ /* 0x00afe40007ffe0ff */
[----:B------:R-:W-:Y:S01]  /*58b0*/  LEA.HI.SX32 R179, R179, R90, 0x1b ;  /* 0x0000005ab3b37211 */ /* 0x000fe200078fdaff */
[----:B------:R-:W-:Y:S05]  /*58c0*/  @!P2 BRA `(.L_x_11552) ;  /* 0x000000100000a947 */ /* 0x000fea0003800000 */
[----:B--2---:R1:W-:Y:S02]  /*58d0*/  RED.E.ADD.F32.FTZ.RN.STRONG.GPU [R14.64+-0x200], R7 ;  /* 0xfffe00070e00798e */ /* 0x0043e4000c10e786 */
.L_x_11552:
[----:B------:R-:W-:Y:S05]  /*58e0*/  BSYNC B0 ;  /* 0x0000000000007941 */ /* 0x000fea0003800000 */
.L_x_11551:
[----:B------:R-:W3:Y:S01]  /*58f0*/  LDS R179, [R179.X4+0xaa0] ;  /* 0x000aa000b3b37984 */ /* 0x000ee20000004800 */
[----:B------:R-:W-:Y:S01]  /*5900*/  BSSY B0, `(.L_x_11553) ;  /* 0x0000005000007945 */ /* 0x000fe20003800000 */
[----:B-12---:R-:W-:-:S02]  /*5910*/  IADD3 R7, R90, 0x1e0, RZ ;  /* 0x000001e05a077810 */ /* 0x006fc40007ffe0ff */
[----:B------:R-:W-:Y:S01]  /*5920*/  LEA.HI.SX32 R5, R5, R90, 0x1b ;  /* 0x0000005a05057211 */ /* 0x000fe200078fdaff */
[----:B------:R-:W-:Y:S05]  /*5930*/  @!P3 BRA `(.L_x_11554) ;  /* 0x000000100000b947 */ /* 0x000fea0003800000 */
[----:B---3--:R1:W-:Y:S02]  /*5940*/  RED.E.ADD.F32.FTZ.RN.STRONG.GPU [R14.64+-0x180], R179 ;  /* 0xfffe80b30e00798e */ /* 0x0083e4000c10e786 */
.L_x_11554:
[----:B------:R-:W-:Y:S05]  /*5950*/  BSYNC B0 ;  /* 0x0000000000007941 */ /* 0x000fea0003800000 */
.L_x_11553:
[----:B------:R-:W2:Y:S01]  /*5960*/  LDS R5, [R5.X4+0xb20] ;  /* 0x000b200005057984 */ /* 0x000ea20000004800 */
[----:B------:R-:W-:Y:S01]  /*5970*/  BSSY B0, `(.L_x_11555) ;  /* 0x0000004000007945 */ /* 0x000fe20003800000 */
[----:B------:R-:W-:Y:S01]  /*5980*/  LEA.HI.SX32 R7, R7, R90, 0x1b ;  /* 0x0000005a07077211 */ /* 0x000fe200078fdaff */
[----:B------:R-:W-:Y:S05]  /*5990*/  @!P4 BRA `(.L_x_11556) ;  /* 0x000000100000c947 */ /* 0x000fea0003800000 */
[----:B--2---:R2:W-:Y:S02]  /*59a0*/  RED.E.ADD.F32.FTZ.RN.STRONG.GPU [R14.64+-0x100], R5 ;  /* 0xffff00050e00798e */ /* 0x0045e4000c10e786 */
.L_x_11556:
[----:B------:R-:W-:Y:S05]  /*59b0*/  BSYNC B0 ;  /* 0x0000000000007941 */ /* 0x000fea0003800000 */
.L_x_11555:
[----:B------:R-:W4:Y:S01]  /*59c0*/  LDS R7, [R7.X4+0xba0] ;  /* 0x000ba00007077984 */ /* 0x000f220000004800 */
[----:B------:R-:W-:Y:S01]  /*59d0*/  BSSY B0, `(.L_x_11557) ;  /* 0x0000003000007945 */ /* 0x000fe20003800000 */
[----:B------:R-:W-:Y:S05]  /*59e0*/  @!P5 BRA `(.L_x_11558) ;  /* 0x000000100000d947 */ /* 0x000fea0003800000 */
[----:B----4-:R4:W-:Y:S02]  /*59f0*/  RED.E.ADD.F32.FTZ.RN.STRONG.GPU [R14.64+-0x80], R7 ;  /* 0xffff80070e00798e */ /* 0x0109e4000c10e786 */
.L_x_11558:
[----:B------:R-:W-:Y:S05]  /*5a00*/  BSYNC B0 ;  /* 0x0000000000007941 */ /* 0x000fea0003800000 */
.L_x_11557:
[----:B012-4-:R-:W0:Y:S01]  /*5a10*/  SHFL.DOWN PT, R14, R124, 0x1, 0x1f ;  /* 0x08201f007c0e7f89 */ /* 0x017e2200000e0000 */
[----:B------:R-:W-:Y:S01]  /*5a20*/  ISETP.GT.AND P0, PT, R88, 0x1e, PT ;  /* 0x0000001e5800780c */ /* 0x000fe20003f04270 */
[----:B------:R-:W-:Y:S01]  /*5a30*/  BSSY B0, `(.L_x_11559) ;  /* 0x0000097000007945 */ /* 0x000fe20003800000 */
[----:B------:R-:W-:Y:S01]  /*5a40*/  MOV R5, R124 ;  /* 0x0000007c00057202 */ /* 0x000fe20000000f00 */
[----:B---3--:R-:W1:Y:S01]  /*5a50*/  SHFL.DOWN PT, R179, R149, 0x1, 0x1f ;  /* 0x08201f0095b37f89 */ /* 0x008e6200000e0000 */
[----:B------:R-:W-:-:S02]  /*5a60*/  MOV R6, R149 ;  /* 0x0000009500067202 */ /* 0x000fc40000000f00 */
[----:B------:R-:W-:Y:S01]  /*5a70*/  MOV R7, R148 ;  /* 0x0000009400077202 */ /* 0x000fe20000000f00 */
[----:B------:R-:W2:Y:S01]  /*5a80*/  SHFL.DOWN PT, R100, R148, 0x1, 0x1f ;  /* 0x08201f0094647f89 */ /* 0x000ea200000e0000 */
[----:B------:R-:W-:Y:S02]  /*5a90*/  MOV R4, R138 ;  /* 0x0000008a00047202 */ /* 0x000fe40000000f00 */
[----:B------:R-:W-:Y:S01]  /*5aa0*/  ISETP.NE.AND P1, PT, R88, RZ, PT ;  /* 0x000000ff5800720c */ /* 0x000fe20003f25270 */
[----:B------:R-:W3:Y:S01]  /*5ab0*/  SHFL.DOWN PT, R15, R138, 0x1, 0x1f ;  /* 0x08201f008a0f7f89 */ /* 0x000ee200000e0000 */
[----:B------:R-:W-:Y:S01]  /*5ac0*/  ISETP.NE.AND P2, PT, R90, RZ, PT ;  /* 0x000000ff5a00720c */ /* 0x000fe20003f45270 */
[----:B0-----:R-:W-:Y:S02]  /*5ad0*/  @!P0 FADD.FTZ R5, R5, R14 ;  /* 0x0000000e05058221 */ /* 0x001fe40000010000 */
[----:B------:R-:W-:Y:S02]  /*5ae0*/  FMUL.FTZ R14, R13, R159 ;  /* 0x0000009f0d0e7220 */ /* 0x000fe40000410000 */
[----:B-1----:R-:W-:-:S02]  /*5af0*/  @!P0 FADD.FTZ R6, R6, R179 ;  /* 0x000000b306068221 */ /* 0x002fc40000010000 */
[----:B------:R-:W-:Y:S02]  /*5b00*/  FFMA.FTZ R14, R12, R161, -R14 ;  /* 0x000000a10c0e7223 */ /* 0x000fe4000001080e */
[----:B--2---:R-:W-:Y:S01]  /*5b10*/  @!P0 FADD.FTZ R7, R7, R100 ;  /* 0x0000006407078221 */ /* 0x004fe20000010000 */
[----:B------:R-:W0:Y:S01]  /*5b20*/  SHFL.DOWN PT, R149, R6, 0x2, 0x1f ;  /* 0x08401f0006957f89 */ /* 0x000e2200000e0000 */
[----:B------:R-:W-:Y:S02]  /*5b30*/  FMUL.FTZ R19, R19, R14 ;  /* 0x0000000e13137220 */ /* 0x000fe40000410000 */
[----:B---3--:R-:W-:Y:S01]  /*5b40*/  @!P0 FADD.FTZ R4, R4, R15 ;  /* 0x0000000f04048221 */ /* 0x008fe20000010000 */
[----:B------:R-:W1:Y:S01]  /*5b50*/  SHFL.DOWN PT, R100, R5, 0x2, 0x1f ;  /* 0x08401f0005647f89 */ /* 0x000e6200000e0000 */
[----:B------:R-:W-:Y:S01]  /*5b60*/  ISETP.GT.AND P0, PT, R88, 0x1d, PT ;  /* 0x0000001d5800780c */ /* 0x000fe20003f04270 */
[----:B------:R-:W-:Y:S02]  /*5b70*/  FMUL.FTZ R14, R13, R151 ;  /* 0x000000970d0e7220 */ /* 0x000fe40000410000 */
[----:B------:R-:W2:Y:S04]  /*5b80*/  SHFL.DOWN PT, R102, R7, 0x2, 0x1f ;  /* 0x08401f0007667f89 */ /* 0x000ea800000e0000 */
[----:B------:R-:W3:Y:S06]  /*5b90*/  SHFL.DOWN PT, R15, R4, 0x2, 0x1f ;  /* 0x08401f00040f7f89 */ /* 0x000eec00000e0000 */
[----:B0-----:R-:W-:-:S02]  /*5ba0*/  @!P0 FADD.FTZ R6, R6, R149 ;  /* 0x0000009506068221 */ /* 0x001fc40000010000 */
[----:B-1----:R-:W-:-:S03]  /*5bb0*/  @!P0 FADD.FTZ R5, R5, R100 ;  /* 0x0000006405058221 */ /* 0x002fc60000010000 */
[----:B------:R-:W-:Y:S01]  /*5bc0*/  SHFL.DOWN PT, R149, R6, 0x4, 0x1f ;  /* 0x08801f0006957f89 */ /* 0x000fe200000e0000 */
[-C--:B------:R-:W-:Y:S02]  /*5bd0*/  FMUL.FTZ R100, R145, R161.reuse ;  /* 0x000000a191647220 */ /* 0x080fe40000410000 */
[----:B--2---:R-:W-:Y:S02]  /*5be0*/  @!P0 FADD.FTZ R7, R7, R102 ;  /* 0x0000006607078221 */ /* 0x004fe40000010000 */
[----:B------:R-:W0:Y:S01]  /*5bf0*/  SHFL.DOWN PT, R102, R5, 0x4, 0x1f ;  /* 0x08801f0005667f89 */ /* 0x000e2200000e0000 */
[C---:B------:R-:W-:Y:S02]  /*5c00*/  FMUL.FTZ R161, R13.reuse, R161 ;  /* 0x000000a10da17220 */ /* 0x040fe40000410000 */
[----:B---3--:R-:W-:Y:S01]  /*5c10*/  @!P0 FADD.FTZ R4, R4, R15 ;  /* 0x0000000f04048221 */ /* 0x008fe20000010000 */
[----:B------:R-:W1:Y:S01]  /*5c20*/  SHFL.DOWN PT, R104, R7, 0x4, 0x1f ;  /* 0x08801f0007687f89 */ /* 0x000e6200000e0000 */
[----:B------:R-:W-:Y:S01]  /*5c30*/  FFMA.FTZ R161, R12, R159, R161 ;  /* 0x0000009f0ca17223 */ /* 0x000fe200000100a1 */
[----:B------:R-:W-:Y:S01]  /*5c40*/  ISETP.GT.AND P0, PT, R88, 0x1b, PT ;  /* 0x0000001b5800780c */ /* 0x000fe20003f04270 */
[----:B------:R-:W-:Y:S01]  /*5c50*/  FMUL.FTZ R15, R13, R157 ;  /* 0x0000009d0d0f7220 */ /* 0x000fe20000410000 */
[----:B------:R-:W2:Y:S01]  /*5c60*/  SHFL.DOWN PT, R145, R4, 0x4, 0x1f ;  /* 0x08801f0004917f89 */ /* 0x000ea200000e0000 */
[----:B------:R-:W-:-:S02]  /*5c70*/  FFMA.FTZ R19, R18, R161, R19 ;  /* 0x000000a112137223 */ /* 0x000fc40000010013 */
[CC--:B------:R-:W-:Y:S02]  /*5c80*/  FFMA.FTZ R18, R12.reuse, R157.reuse, -R14 ;  /* 0x0000009d0c127223 */ /* 0x0c0fe4000001080e */
[----:B------:R-:W-:Y:S02]  /*5c90*/  FMUL.FTZ R14, R137, R157 ;  /* 0x0000009d890e7220 */ /* 0x000fe40000410000 */
[----:B------:R-:W-:Y:S02]  /*5ca0*/  FMUL.FTZ R147, R147, R18 ;  /* 0x0000001293937220 */ /* 0x000fe40000410000 */
[-C--:B------:R-:W-:Y:S02]  /*5cb0*/  FFMA.FTZ R15, R12, R151.reuse, R15 ;  /* 0x000000970c0f7223 */ /* 0x080fe4000001000f */
[----:B------:R-:W-:Y:S02]  /*5cc0*/  FFMA.FTZ R18, R135, R151, R14 ;  /* 0x0000009787127223 */ /* 0x000fe4000001000e */
[----:B------:R-:W-:-:S02]  /*5cd0*/  FFMA.FTZ R15, R146, R15, R147 ;  /* 0x0000000f920f7223 */ /* 0x000fc40000010093 */
[----:B------:R-:W-:Y:S02]  /*5ce0*/  FFMA.FTZ R100, R143, R159, R100 ;  /* 0x0000009f8f647223 */ /* 0x000fe40000010064 */
[-C--:B------:R-:W-:Y:S02]  /*5cf0*/  FFMA.FTZ R37, R36, R18.reuse, R37 ;  /* 0x0000001224257223 */ /* 0x080fe40000010025 */
[----:B------:R-:W-:Y:S02]  /*5d00*/  FFMA.FTZ R18, R139, R18, R15 ;  /* 0x000000128b127223 */ /* 0x000fe4000001000f */
[----:B------:R-:W-:Y:S02]  /*5d10*/  FFMA.FTZ R19, R141, R100, R19 ;  /* 0x000000648d137223 */ /* 0x000fe40000010013 */
[----:B------:R-:W-:Y:S02]  /*5d20*/  FMUL.FTZ R14, R131, R171 ;  /* 0x000000ab830e7220 */ /* 0x000fe40000410000 */
[----:B------:R-:W-:-:S02]  /*5d30*/  FMUL.FTZ R15, R13, R155 ;  /* 0x0000009b0d0f7220 */ /* 0x000fc40000410000 */
[----:B0-----:R-:W-:Y:S02]  /*5d40*/  @!P0 FADD.FTZ R5, R5, R102 ;  /* 0x0000006605058221 */ /* 0x001fe40000010000 */
[----:B------:R-:W-:Y:S02]  /*5d50*/  @!P0 FADD.FTZ R6, R6, R149 ;  /* 0x0000009506068221 */ /* 0x000fe40000010000 */
[----:B-1----:R-:W-:Y:S01]  /*5d60*/  @!P0 FADD.FTZ R7, R7, R104 ;  /* 0x0000006807078221 */ /* 0x002fe20000010000 */
[----:B------:R-:W0:Y:S01]  /*5d70*/  SHFL.DOWN PT, R102, R5, 0x8, 0x1f ;  /* 0x09001f0005667f89 */ /* 0x000e2200000e0000 */
[----:B--2---:R-:W-:Y:S01]  /*5d80*/  @!P0 FADD.FTZ R4, R4, R145 ;  /* 0x0000009104048221 */ /* 0x004fe20000010000 */
[----:B------:R-:W-:Y:S01]  /*5d90*/  ISETP.GT.AND P0, PT, R88, 0x17, PT ;  /* 0x000000175800780c */ /* 0x000fe20003f04270 */
[----:B------:R-:W-:Y:S01]  /*5da0*/  FFMA.FTZ R35, R34, R100, R35 ;  /* 0x0000006422237223 */ /* 0x000fe20000010023 */
[----:B------:R-:W-:Y:S01]  /*5db0*/  SHFL.DOWN PT, R104, R7, 0x8, 0x1f ;  /* 0x09001f0007687f89 */ /* 0x000fe200000e0000 */
[----:B------:R-:W-:-:S02]  /*5dc0*/  FFMA.FTZ R100, R129, R155, R14 ;  /* 0x0000009b81647223 */ /* 0x000fc4000001000e */
[----:B------:R-:W-:Y:S01]  /*5dd0*/  FFMA.FTZ R15, R12, R171, -R15 ;  /* 0x000000ab0c0f7223 */ /* 0x000fe2000001080f */
[----:B------:R-:W1:Y:S01]  /*5de0*/  SHFL.DOWN PT, R129, R6, 0x8, 0x1f ;  /* 0x09001f0006817f89 */ /* 0x000e6200000e0000 */
[----:B------:R-:W-:Y:S02]  /*5df0*/  FADD.FTZ R58, R19, R58 ;  /* 0x0000003a133a7221 */ /* 0x000fe40000010000 */
[C---:B------:R-:W-:Y:S01]  /*5e00*/  FMUL.FTZ R14, R13.reuse, R173 ;  /* 0x000000ad0d0e7220 */ /* 0x040fe20000410000 */
[----:B------:R-:W2:Y:S01]  /*5e10*/  SHFL.DOWN PT, R19, R4, 0x8, 0x1f ;  /* 0x09001f0004137f89 */ /* 0x000ea200000e0000 */
[----:B------:R-:W-:Y:S02]  /*5e20*/  FMUL.FTZ R144, R144, R15 ;  /* 0x0000000f90907220 */ /* 0x000fe40000410000 */
[-C--:B------:R-:W-:Y:S02]  /*5e30*/  FFMA.FTZ R15, R12, R177.reuse, -R14 ;  /* 0x000000b10c0f7223 */ /* 0x080fe4000001080e */
[----:B------:R-:W-:-:S02]  /*5e40*/  FMUL.FTZ R14, R13, R177 ;  /* 0x000000b10d0e7220 */ /* 0x000fc40000410000 */
[----:B------:R-:W-:Y:S02]  /*5e50*/  FMUL.FTZ R136, R136, R15 ;  /* 0x0000000f88887220 */ /* 0x000fe40000410000 */
[----:B------:R-:W-:Y:S02]  /*5e60*/  FFMA.FTZ R15, R12, R173, R14 ;  /* 0x000000ad0c0f7223 */ /* 0x000fe4000001000e */
[----:B------:R-:W-:Y:S02]  /*5e70*/  FMUL.FTZ R14, R13, R167 ;  /* 0x000000a70d0e7220 */ /* 0x000fe40000410000 */
[----:B------:R-:W-:Y:S02]  /*5e80*/  FFMA.FTZ R136, R134, R15, R136 ;  /* 0x0000000f86887223 */ /* 0x000fe40000010088 */
[-C--:B------:R-:W-:Y:S02]  /*5e90*/  FFMA.FTZ R15, R12, R175.reuse, -R14 ;  /* 0x000000af0c0f7223 */ /* 0x080fe4000001080e */
[----:B------:R-:W-:-:S02]  /*5ea0*/  FMUL.FTZ R14, R119, R175 ;  /* 0x000000af770e7220 */ /* 0x000fc40000410000 */
[----:B------:R-:W-:Y:S02]  /*5eb0*/  FMUL.FTZ R175, R13, R175 ;  /* 0x000000af0daf7220 */ /* 0x000fe40000410000 */
[----:B------:R-:W-:Y:S02]  /*5ec0*/  FMUL.FTZ R15, R132, R15 ;  /* 0x0000000f840f7220 */ /* 0x000fe40000410000 */
[----:B------:R-:W-:Y:S02]  /*5ed0*/  FFMA.FTZ R175, R12, R167, R175 ;  /* 0x000000a70caf7223 */ /* 0x000fe400000100af */
[----:B------:R-:W-:Y:S02]  /*5ee0*/  FADD.FTZ R57, R18, R57 ;  /* 0x0000003912397221 */ /* 0x000fe40000010000 */
[----:B------:R-:W-:Y:S02]  /*5ef0*/  FMUL.FTZ R18, R125, R177 ;  /* 0x000000b17d127220 */ /* 0x000fe40000410000 */
[----:B------:R-:W-:-:S02]  /*5f00*/  FFMA.FTZ R14, R121, R167, R14 ;  /* 0x000000a7790e7223 */ /* 0x000fc4000001000e */
[----:B------:R-:W-:Y:S02]  /*5f10*/  FFMA.FTZ R15, R130, R175, R15 ;  /* 0x000000af820f7223 */ /* 0x000fe4000001000f */
[----:B0-----:R-:W-:Y:S02]  /*5f20*/  @!P0 FADD.FTZ R5, R5, R102 ;  /* 0x0000006605058221 */ /* 0x001fe40000010000 */
[----:B-1----:R-:W-:Y:S02]  /*5f30*/  @!P0 FADD.FTZ R6, R6, R129 ;  /* 0x0000008106068221 */ /* 0x002fe40000010000 */
[----:B------:R-:W-:Y:S01]  /*5f40*/  @!P0 FADD.FTZ R7, R7, R104 ;  /* 0x0000006807078221 */ /* 0x000fe20000010000 */
[----:B------:R-:W0:Y:S01]  /*5f50*/  SHFL.DOWN PT, R102, R5, 0x10, 0x1f ;  /* 0x0a001f0005667f89 */ /* 0x000e2200000e0000 */
[----:B--2---:R-:W-:Y:S01]  /*5f60*/  @!P0 FADD.FTZ R4, R4, R19 ;  /* 0x0000001304048221 */ /* 0x004fe20000010000 */
[----:B------:R-:W-:Y:S01]  /*5f70*/  ISETP.GT.AND P0, PT, R88, 0xf, PT ;  /* 0x0000000f5800780c */ /* 0x000fe20003f04270 */
[----:B------:R-:W-:Y:S01]  /*5f80*/  FFMA.FTZ R18, R123, R173, R18 ;  /* 0x000000ad7b127223 */ /* 0x000fe20000010012 */
[----:B------:R-:W1:Y:S01]  /*5f90*/  SHFL.DOWN PT, R119, R6, 0x10, 0x1f ;  /* 0x0a001f0006777f89 */ /* 0x000e6200000e0000 */
[----:B------:R-:W-:-:S02]  /*5fa0*/  FFMA.FTZ R43, R42, R14, R43 ;  /* 0x0000000e2a2b7223 */ /* 0x000fc4000001002b */
[----:B------:R-:W-:Y:S01]  /*5fb0*/  FFMA.FTZ R117, R117, R14, R15 ;  /* 0x0000000e75757223 */ /* 0x000fe2000001000f */
[----:B------:R-:W2:Y:S01]  /*5fc0*/  SHFL.DOWN PT, R104, R7, 0x10, 0x1f ;  /* 0x0a001f0007687f89 */ /* 0x000ea200000e0000 */
[C---:B------:R-:W-:Y:S02]  /*5fd0*/  FMUL.FTZ R14, R13.reuse, R163 ;  /* 0x000000a30d0e7220 */ /* 0x040fe40000410000 */
[----:B------:R-:W-:Y:S01]  /*5fe0*/  FMUL.FTZ R171, R13, R171 ;  /* 0x000000ab0dab7220 */ /* 0x000fe20000410000 */
[----:B------:R-:W3:Y:S01]  /*5ff0*/  SHFL.DOWN PT, R19, R4, 0x10, 0x1f ;  /* 0x0a001f0004137f89 */ /* 0x000ee200000e0000 */
[-C--:B------:R-:W-:Y:S02]  /*6000*/  FFMA.FTZ R41, R40, R18.reuse, R41 ;  /* 0x0000001228297223 */ /* 0x080fe40000010029 */
[----:B------:R-:W-:Y:S02]  /*6010*/  FFMA.FTZ R136, R127, R18, R136 ;  /* 0x000000127f887223 */ /* 0x000fe40000010088 */
[----:B------:R-:W-:-:S02]  /*6020*/  FMUL.FTZ R18, R113, R165 ;  /* 0x000000a571127220 */ /* 0x000fc40000410000 */
[CC--:B------:R-:W-:Y:S02]  /*6030*/  FMUL.FTZ R15, R13.reuse, R165.reuse ;  /* 0x000000a50d0f7220 */ /* 0x0c0fe40000410000 */
[C---:B------:R-:W-:Y:S02]  /*6040*/  FFMA.FTZ R165, R12.reuse, R165, -R14 ;  /* 0x000000a50ca57223 */ /* 0x040fe4000001080e */
[----:B------:R-:W-:Y:S02]  /*6050*/  FMUL.FTZ R14, R13, R153 ;  /* 0x000000990d0e7220 */ /* 0x000fe40000410000 */
[C---:B------:R-:W-:Y:S02]  /*6060*/  FFMA.FTZ R171, R12.reuse, R155, R171 ;  /* 0x0000009b0cab7223 */ /* 0x040fe400000100ab */
[----:B------:R-:W-:Y:S02]  /*6070*/  FFMA.FTZ R14, R12, R169, -R14 ;  /* 0x000000a90c0e7223 */ /* 0x000fe4000001080e */
[----:B------:R-:W-:-:S02]  /*6080*/  FFMA.FTZ R144, R142, R171, R144 ;  /* 0x000000ab8e907223 */ /* 0x000fc40000010090 */
[----:B------:R-:W-:Y:S02]  /*6090*/  FMUL.FTZ R23, R23, R14 ;  /* 0x0000000e17177220 */ /* 0x000fe40000410000 */
[-C--:B------:R-:W-:Y:S02]  /*60a0*/  FFMA.FTZ R39, R38, R100.reuse, R39 ;  /* 0x0000006426277223 */ /* 0x080fe40000010027 */
[----:B------:R-:W-:Y:S02]  /*60b0*/  FFMA.FTZ R133, R133, R100, R144 ;  /* 0x0000006485857223 */ /* 0x000fe40000010090 */
[----:B------:R-:W-:Y:S02]  /*60c0*/  FMUL.FTZ R14, R13, R20 ;  /* 0x000000140d0e7220 */ /* 0x000fe40000410000 */
[----:B------:R-:W-:Y:S02]  /*60d0*/  FFMA.FTZ R100, R111, R163, R18 ;  /* 0x000000a36f647223 */ /* 0x000fe40000010012 */
[----:B------:R-:W-:-:S02]  /*60e0*/  FMUL.FTZ R18, R109, R169 ;  /* 0x000000a96d127220 */ /* 0x000fc40000410000 */
[C---:B------:R-:W-:Y:S02]  /*60f0*/  FMUL.FTZ R169, R13.reuse, R169 ;  /* 0x000000a90da97220 */ /* 0x040fe40000410000 */
[-C--:B------:R-:W-:Y:S02]  /*6100*/  FMUL.FTZ R13, R13, R21.reuse ;  /* 0x000000150d0d7220 */ /* 0x080fe40000410000 */
[C---:B------:R-:W-:Y:S02]  /*6110*/  FFMA.FTZ R14, R12.reuse, R21, -R14 ;  /* 0x000000150c0e7223 */ /* 0x040fe4000001080e */
[----:B------:R-:W-:Y:S02]  /*6120*/  FFMA.FTZ R15, R12, R163, R15 ;  /* 0x000000a30c0f7223 */ /* 0x000fe4000001000f */
[----:B------:R-:W-:Y:S02]  /*6130*/  FMUL.FTZ R165, R128, R165 ;  /* 0x000000a580a57220 */ /* 0x000fe40000410000 */
[----:B------:R-:W-:-:S02]  /*6140*/  FMUL.FTZ R21, R105, R21 ;  /* 0x0000001569157220 */ /* 0x000fc40000410000 */
[C---:B------:R-:W-:Y:S02]  /*6150*/  FFMA.FTZ R169, R12.reuse, R153, R169 ;  /* 0x000000990ca97223 */ /* 0x040fe400000100a9 */
        /* <DEDUP_REMOVED lines=8> */
[----:B------:R0:W-:Y:S01]  /*61e0*/  @!P1 STS.128 [0xc70], R4 ;  /* 0x000c7004ff009388 */ /* 0x0001e20000000c00 */
[----:B------:R-:W-:Y:S02]  /*61f0*/  FFMA.FTZ R23, R22, R169, R23 ;  /* 0x000000a916177223 */ /* 0x000fe40000010017 */
[----:B------:R-:W-:Y:S02]  /*6200*/  FFMA.FTZ R20, R103, R20, R21 ;  /* 0x0000001467147223 */ /* 0x000fe40000010015 */
[----:B------:R-:W-:-:S02]  /*6210*/  FFMA.FTZ R13, R16, R13, R14 ;  /* 0x0000000d100d7223 */ /* 0x000fc4000001000e */
[-C--:B------:R-:W-:Y:S02]  /*6220*/  FFMA.FTZ R45, R44, R100.reuse, R45 ;  /* 0x000000642c2d7223 */ /* 0x080fe4000001002d */
        /* <DEDUP_REMOVED lines=8> */
[----:B------:R-:W-:Y:S02]  /*62b0*/  FFMA.FTZ R49, R50, R20, R49 ;  /* 0x0000001432317223 */ /* 0x000fe40000010031 */
        /* <DEDUP_REMOVED lines=14> */
.L_x_11560:
[----:B0-----:R-:W-:Y:S05]  /*63a0*/  BSYNC B0 ;  /* 0x0000000000007941 */ /* 0x001fea0003800000 */
.L_x_11559:
[----:B------:R-:W-:Y:S02]  /*63b0*/  IADD3 R27, R27, 0x1, RZ ;  /* 0x000000011b1b7810 */ /* 0x000fe40007ffe0ff */
[----:B------:R-:W-:-:S02]  /*63c0*/  IADD3 R25, P1, R25, 0x1, RZ ;  /* 0x0000000119197810 */ /* 0x000fc40007f3e0ff */
[----:B------:R-:W-:Y:S02]  /*63d0*/  ISETP.GE.AND P0, PT, R27, c[0x0][0x16c], PT ;  /* 0x00005b001b007a0c */ /* 0x000fe40003f06270 */
[----:B------:R-:W-:-:S11]  /*63e0*/  IADD3.X R0, RZ, R0, RZ, P1, !PT ;  /* 0x00000000ff007210 */ /* 0x000fd60000ffe4ff */
[----:B------:R-:W-:Y:S01]  /*63f0*/  @P0 CALL.REL.NOINC `(.L_x_11514) ;  /* 0x0000001000000944 */ /* 0x000fe20003c00000 */
[----:B------:R-:W-:Y:S05]  /*6400*/  BRA `(.L_x_11561) ;  /* 0xffffb29000007947 */ /* 0x000fea000383ffff */
.L_x_11514:
        /* <DEDUP_REMOVED lines=13> */
[----:B------:R-:W-:Y:S02]  /*64e0*/  IADD3 R37, R78, -c[0x0][0x174], RZ ;  /* 0x80005d004e257a10 */ /* 0x000fe40007ffe0ff */
[----:B------:R-:W-:Y:S02]  /*64f0*/  SHF.R.S32.HI R16, RZ, 0x1f, R76 ;  /* 0x0000001fff107819 */ /* 0x000fe4000001144c */
[C---:B------:R-:W-:Y:S01]  /*6500*/  LEA R15, P1, R76.reuse, c[0x0][0x330], 0x1 ;  /* 0x0000cc004c0f7a11 */ /* 0x040fe200078208ff */
[----:B------:R-:W-:Y:S01]  /*6510*/  STS.U16 [R66], R47 ;  /* 0x0000002f42007388 */ /* 0x000fe20000000400 */
[----:B------:R-:W-:Y:S01]  /*6520*/  IMAD R37, R37, -0x100, RZ ;  /* 0xffffff0025257824 */ /* 0x000fe200078e02ff */
[----:B------:R-:W-:-:S02]  /*6530*/  LOP3.LUT R18, R76, 0x20, RZ, 0xfc, !PT ;  /* 0x000000204c127812 */ /* 0x000fc400078efcff */
[----:B------:R-:W-:Y:S04]  /*6540*/  STS.U16 [R66+0x2], R33 ;  /* 0x0000022142007388 */ /* 0x000fe80000000400 */
[----:B------:R-:W-:Y:S04]  /*6550*/  STS.U16 [R66+0x4], R43 ;  /* 0x0000042b42007388 */ /* 0x000fe80000000400 */
[----:B------:R0:W-:Y:S04]  /*6560*/  STS.U16 [R66+0x6], R0 ;  /* 0x0000060042007388 */ /* 0x0001e80000000400 */
[----:B------:R1:W-:Y:S04]  /*6570*/  STS.U16 [R66+0x8], R39 ;  /* 0x0000082742007388 */ /* 0x0003e80000000400 */
[----:B------:R-:W-:Y:S01]  /*6580*/  STS.U16 [R66+0xa], R4 ;  /* 0x00000a0442007388 */ /* 0x000fe20000000400 */
[----:B0-----:R-:W-:-:S03]  /*6590*/  IMAD R0, R93, c[0x0][0x2d8], RZ ;  /* 0x0000b6005d007a24 */ /* 0x001fc600078e02ff */
[----:B------:R-:W-:Y:S01]  /*65a0*/  STS.U16 [R66+0xc], R35 ;  /* 0x00000c2342007388 */ /* 0x000fe20000000400 */
[----:B------:R-:W-:Y:S01]  /*65b0*/  IMAD R13, R95, c[0x0][0x2dc], R0 ;  /* 0x0000b7005f0d7a24 */ /* 0x000fe200078e0200 */
[----:B-1----:R-:W-:Y:S02]  /*65c0*/  SHF.R.S32.HI R39, RZ, 0x1f, R37 ;  /* 0x0000001fff277819 */ /* 0x002fe40000011425 */
[----:B------:R0:W-:Y:S01]  /*65d0*/  STS.U16 [R66+0xe], R5 ;  /* 0x00000e0542007388 */ /* 0x0001e20000000400 */
[----:B------:R-:W-:-:S06]  /*65e0*/  NOP ;  /* 0x0000000000007918 */ /* 0x000fcc0000000000 */
[----:B------:R-:W-:Y:S01]  /*65f0*/  LDS.U16 R17, [R74] ;  /* 0x000000004a117984 */ /* 0x000fe20000000400 */
[----:B0-----:R-:W-:-:S03]  /*6600*/  IMAD.WIDE.U32 R4, R95, c[0x0][0x2d8], RZ ;  /* 0x0000b6005f047a25 */ /* 0x001fc600078e00ff */
        /* <DEDUP_REMOVED lines=10> */
[----:B------:R-:W-:Y:S01]  /*66b0*/  LDS.U16 R29, [R68+0x180] ;  /* 0x00018000441d7984 */ /* 0x000fe20000000400 */
[----:B------:R-:W-:-:S02]  /*66c0*/  LEA R14, P3, R0, R15, 0x1 ;  /* 0x0000000f000e7211 */ /* 0x000fc400078608ff */
[----:B------:R-:W-:Y:S01]  /*66d0*/  IADD3 R6, P2, R76, R77, RZ ;  /* 0x0000004d4c067210 */ /* 0x000fe20007f5e0ff */
[----:B------:R-:W-:Y:S01]  /*66e0*/  LDS.U16 R31, [R67+0x1c0] ;  /* 0x0001c000431f7984 */ /* 0x000fe20000000400 */
[----:B------:R-:W-:Y:S02]  /*66f0*/  LEA.HI.X R15, R0, R4, R5, 0x1, P3 ;  /* 0x00000004000f7211 */ /* 0x000fe400018f0c05 */
[----:B------:R-:W-:Y:S01]  /*6700*/  LEA.HI.X.SX32 R7, R77, R16, 0x1, P2 ;  /* 0x000000104d077211 */ /* 0x000fe200010f0eff */
        /* <DEDUP_REMOVED lines=14> */
.L_x_11563:
[----:B------:R-:W-:Y:S05]  /*67f0*/  BSYNC B0 ;  /* 0x0000000000007941 */ /* 0x000fea0003800000 */
.L_x_11562:
        /* <DEDUP_REMOVED lines=19> */
[C---:B------:R-:W-:Y:S01]  /*6930*/  PRMT R33, R0.reuse, 0x7610, R33 ;  /* 0x0000761000217816 */ /* 0x040fe20000000021 */
[----:B------:R1:W-:Y:S01]  /*6940*/  @!P4 STG.E.U16 [R14.64+-0x140], R23 ;  /* 0xfffec0170e00c986 */ /* 0x0003e2000c101506 */
        /* <DEDUP_REMOVED lines=9> */
[----:B------:R-:W-:Y:S01]  /*69e0*/  @!P1 STG.E.U16 [R14.64+-0x80], R29 ;  /* 0xffff801d0e009986 */ /* 0x000fe2000c101506 */
[----:B-1----:R-:W-:Y:S01]  /*69f0*/  PRMT R23, R0, 0x7632, R23 ;  /* 0x0000763200177816 */ /* 0x002fe20000000017 */
[----:B------:R-:W-:Y:S02]  /*6a00*/  FADD.FTZ R55, R54, R55 ;  /* 0x0000003736377221 */ /* 0x000fe40000010000 */
[----:B------:R0:W-:Y:S02]  /*6a10*/  @!P6 STG.E.U16 [R14.64+-0x40], R31 ;  /* 0xffffc01f0e00e986 */ /* 0x0001e4000c101506 */
[----:B------:R-:W-:Y:S02]  /*6a20*/  FADD.FTZ R56, R55, R56 ;  /* 0x0000003837387221 */ /* 0x000fe40000010000 */
[----:B------:R-:W-:Y:S02]  /*6a30*/  BAR.SYNC.DEFER_BLOCKING 0x0 ;  /* 0x0000000000007b1d */ /* 0x000fe40000010000 */
[----:B------:R-:W-:-:S04]  /*6a40*/  FADD.FTZ R57, R56, R57 ;  /* 0x0000003938397221 */ /* 0x000fc80000010000 */
[----:B------:R-:W-:Y:S01]  /*6a50*/  FADD.FTZ R92, R57, R58 ;  /* 0x0000003a395c7221 */ /* 0x000fe20000010000 */
[----:B0-----:R-:W-:Y:S01]  /*6a60*/  PRMT R14, R5, 0x7632, R14 ;  /* 0x00007632050e7816 */ /* 0x001fe2000000000e */
        /* <DEDUP_REMOVED lines=37> */
.L_x_11565:
[----:B------:R-:W-:Y:S05]  /*6cc0*/  BSYNC B0 ;  /* 0x0000000000007941 */ /* 0x000fea0003800000 */
.L_x_11564:
        /* <DEDUP_REMOVED lines=36> */
.L_x_11513:
        /* <DEDUP_REMOVED lines=24> */
.L_x_11568:
[----:B0-----:R-:W-:Y:S05]  /*7090*/  BSYNC B0 ;  /* 0x0000000000007941 */ /* 0x001fea0003800000 */
.L_x_11567:
        /* <DEDUP_REMOVED lines=23> */
.L_x_11570:
[----:B------:R-:W1:Y:S02]  /*7210*/  S2R R13, SR_TID.X ;  /* 0x00000000000d7919 */ /* 0x000e640000002100 */
.L_x_11571:
[----:B0-----:R-:W-:Y:S05]  /*7220*/  BSYNC B0 ;  /* 0x0000000000007941 */ /* 0x001fea0003800000 */
.L_x_11569:
        /* <DEDUP_REMOVED lines=10> */
.L_x_11572:
        /* <DEDUP_REMOVED lines=28> */
.L_x_11573:
        /* <DEDUP_REMOVED lines=15> */
.L_x_14728:


//--------------------- .text._Z25selective_scan_bwd_kernelI32Selective_Scan_bwd_kernel_traitsILi32ELi8ELb0ELb1ELb0ELb0ELb1EN3c108BFloat16ENS1_7complexIfEEEEv12SSMParamsBwd --------------------------
	.section	.text._Z25selective_scan_bwd_kernelI32Selective_Scan_bwd_kernel_traitsILi32ELi8ELb0ELb1ELb0ELb0ELb1EN3c108BFloat16ENS1_7complexIfEEEEv12SSMParamsBwd,"ax",@progbits
	.sectioninfo	@"SHI_REGISTERS=208"
	.align	128
        .global         _Z25selective_scan_bwd_kernelI32Selective_Scan_bwd_kernel_traitsILi32ELi8ELb0ELb1ELb0ELb0ELb1EN3c108BFloat16ENS1_7complexIfEEEEv12SSMParamsBwd
        .type           _Z25selective_scan_bwd_kernelI32Selective_Scan_bwd_kernel_traitsILi32ELi8ELb0ELb1ELb0ELb0ELb1EN3c108BFloat16ENS1_7complexIfEEEEv12SSMParamsBwd,@function
        .size           _Z25selective_scan_bwd_kernelI32Selective_Scan_bwd_kernel_traitsILi32ELi8ELb0ELb1ELb0ELb0ELb1EN3c108BFloat16ENS1_7complexIfEEEEv12SSMParamsBwd,(.L_x_14729 - _Z25selective_scan_bwd_kernelI32Selective_Scan_bwd_kernel_traitsILi32ELi8ELb0ELb1ELb0ELb0ELb1EN3c108BFloat16ENS1_7complexIfEEEEv12SSMParamsBwd)
        .other          _Z25selective_scan_bwd_kernelI32Selective_Scan_bwd_kernel_traitsILi32ELi8ELb0ELb1ELb0ELb0ELb1EN3c108BFloat16ENS1_7complexIfEEEEv12SSMParamsBwd,@"STO_CUDA_ENTRY STV_DEFAULT"
_Z25selective_scan_bwd_kernelI32Selective_Scan_bwd_kernel_traitsILi32ELi8ELb0ELb1ELb0ELb0ELb1EN3c108BFloat16ENS1_7complexIfEEEEv12SSMParamsBwd:
.text._Z25selective_scan_bwd_kernelI32Selective_Scan_bwd_kernel_traitsILi32ELi8ELb0ELb1ELb0ELb0ELb1EN3c108BFloat16ENS1_7complexIfEEEEv12SSMParamsBwd:
        /* <DEDUP_REMOVED lines=123> */
.L_x_11632:
[----:B------:R-:W-:Y:S01]  /*07b0*/  IADD3 R181, -R48, c[0x0][0x174], RZ ;  /* 0x00005d0030b57a10 */ /* 0x000fe20007ffe1ff */
[----:B------:R-:W-:Y:S01]  /*07c0*/  BAR.SYNC.DEFER_BLOCKING 0x0 ;  /* 0x0000000000007b1d */ /* 0x000fe20000010000 */
[C---:B------:R-:W-:Y:S02]  /*07d0*/  LOP3.LUT R6, R50.reuse, 0x20, RZ, 0xfc, !PT ;  /* 0x0000002032067812 */ /* 0x040fe400078efcff */
        /* <DEDUP_REMOVED lines=64> */
[----:B------:R-:W-:Y:S01]  /*0be0*/  ISETP.GE.AND P0, PT, R2, R47, PT ;  /* 0x0000002f0200720c */ /* 0x000fe20003f06270 */
[----:B--2---:R0:W-:Y:S04]  /*0bf0*/  STS.U16 [R46], R3 ;  /* 0x000000032e007388 */ /* 0x0041e80000000400 */
[----:B---3--:R1:W-:Y:S01]  /*0c00*/  STS.U16 [R45+0x40], R0 ;  /* 0x000040002d007388 */ /* 0x0083e20000000400 */
[----:B0-----:R-:W-:-:S02]  /*0c10*/  IADD3 R3, R60, 0xe0, RZ ;  /* 0x000000e03c037810 */ /* 0x001fc40007ffe0ff */
[----:B-1----:R-:W-:Y:S02]  /*0c20*/  SHF.L.U32 R0, R60, 0x3, RZ ;  /* 0x000000033c007819 */ /* 0x002fe400000006ff */
[----:B------:R-:W-:Y:S02]  /*0c30*/  LEA.HI.SX32 R3, R3, R60, 0x1b ;  /* 0x0000003c03037211 */ /* 0x000fe400078fdaff */
[----:B------:R-:W-:Y:S01]  /*0c40*/  LEA.HI.SX32 R36, R0, R0, 0x1b ;  /* 0x0000000000247211 */ /* 0x000fe200078fdaff */
[----:B----4-:R0:W-:Y:S01]  /*0c50*/  STS.U16 [R44+0x80], R5 ;  /* 0x000080052c007388 */ /* 0x0101e20000000400 */
[----:B------:R-:W-:Y:S02]  /*0c60*/  SHF.L.U32 R38, R3, 0x1, RZ ;  /* 0x0000000103267819 */ /* 0x000fe400000006ff */
        /* <DEDUP_REMOVED lines=18> */
[----:B0-----:R-:W-:Y:S02]  /*0d90*/  PRMT R5, RZ, 0x7610, R5 ;  /* 0x00007610ff057816 */ /* 0x001fe40000000005 */
[----:B-1----:R-:W-:Y:S02]  /*0da0*/  PRMT R26, RZ, 0x7610, R26 ;  /* 0x00007610ff1a7816 */ /* 0x002fe4000000001a */
[----:B--2---:R-:W-:Y:S02]  /*0db0*/  PRMT R7, RZ, 0x7610, R7 ;  /* 0x00007610ff077816 */ /* 0x004fe40000000007 */
[----:B---3--:R-:W-:Y:S02]  /*0dc0*/  PRMT R28, RZ, 0x7610, R28 ;  /* 0x00007610ff1c7816 */ /* 0x008fe4000000001c */
[----:B----4-:R-:W-:-:S02]  /*0dd0*/  PRMT R11, RZ, 0x7610, R11 ;  /* 0x00007610ff0b7816 */ /* 0x010fc4000000000b */
        /* <DEDUP_REMOVED lines=92> */
[----:B------:R-:W-:Y:S02]  /*13a0*/  LEA R74, P2, R50, c[0x0][0x268], 0x1 ;  /* 0x00009a00324a7a11 */ /* 0x000fe400078408ff */
[----:B------:R-:W-:Y:S02]  /*13b0*/  ISETP.GE.AND P6, PT, R6, R47, PT ;  /* 0x0000002f0600720c */ /* 0x000fe40003fc6270 */
[C---:B------:R-:W-:Y:S02]  /*13c0*/  @!P0 IADD3 R86, P3, R50.reuse, R72, RZ ;  /* 0x0000004832568210 */ /* 0x040fe40007f7e0ff */
[----:B------:R-:W-:Y:S02]  /*13d0*/  LEA.HI.X R75, R50, c[0x0][0x26c], R49, 0x1, P2 ;  /* 0x00009b00324b7a11 */ /* 0x000fe400010f0c31 */
[----:B------:R-:W-:-:S02]  /*13e0*/  LEA R74, P2, R87, R74, 0x1 ;  /* 0x0000004a574a7211 */ /* 0x000fc400078408ff */
[----:B------:R-:W-:Y:S02]  /*13f0*/  @!P0 LEA R8, P1, R89, c[0x0][0x268], 0x1 ;  /* 0x00009a0059088a11 */ /* 0x000fe400078208ff */
[----:B------:R-:W-:Y:S02]  /*1400*/  @!P0 IADD3.X R73, R49, R73, R93, P3, !PT ;  /* 0x0000004931498210 */ /* 0x000fe40001ffe45d */
[----:B------:R-:W-:Y:S02]  /*1410*/  @!P0 LEA R72, P3, R86, c[0x0][0x258], 0x1 ;  /* 0x0000960056488a11 */ /* 0x000fe400078608ff */
[----:B------:R-:W-:Y:S02]  /*1420*/  LEA.HI.X R75, R87, R75, R88, 0x1, P2 ;  /* 0x0000004b574b7211 */ /* 0x000fe400010f0c58 */
[----:B------:R-:W-:Y:S02]  /*1430*/  @!P0 LEA.HI.X R9, R89, c[0x0][0x26c], R90, 0x1, P1 ;  /* 0x00009b0059098a11 */ /* 0x000fe400008f0c5a */
[----:B------:R-:W-:-:S02]  /*1440*/  ISETP.GE.AND P1, PT, R18, R47, PT ;  /* 0x0000002f1200720c */ /* 0x000fc40003f26270 */
[----:B------:R-:W-:Y:S02]  /*1450*/  @!P0 LEA.HI.X R73, R86, c[0x0][0x25c], R73, 0x1, P3 ;  /* 0x0000970056498a11 */ /* 0x000fe400018f0c49 */
[-C--:B------:R-:W-:Y:S02]  /*1460*/  ISETP.GE.AND P2, PT, R20, R47.reuse, PT ;  /* 0x0000002f1400720c */ /* 0x080fe40003f46270 */
[-C--:B------:R-:W-:Y:S02]  /*1470*/  ISETP.GE.AND P3, PT, R22, R47.reuse, PT ;  /* 0x0000002f1600720c */ /* 0x080fe40003f66270 */
[----:B------:R-:W-:Y:S02]  /*1480*/  PRMT R87, RZ, 0x7610, R87 ;  /* 0x00007610ff577816 */ /* 0x000fe40000000057 */
[-C--:B------:R-:W-:Y:S02]  /*1490*/  ISETP.GE.AND P4, PT, R24, R47.reuse, PT ;  /* 0x0000002f1800720c */ /* 0x080fe40003f86270 */
[----:B------:R-:W-:-:S02]  /*14a0*/  ISETP.GE.AND P5, PT, R2, R47, PT ;  /* 0x0000002f0200720c */ /* 0x000fc40003fa6270 */
[----:B------:R-:W-:Y:S02]  /*14b0*/  PRMT R86, RZ, 0x7610, R86 ;  /* 0x00007610ff567816 */ /* 0x000fe40000000056 */
[----:B------:R-:W-:Y:S02]  /*14c0*/  PRMT R89, RZ, 0x7610, R89 ;  /* 0x00007610ff597816 */ /* 0x000fe40000000059 */
[----:B------:R-:W-:Y:S01]  /*14d0*/  PRMT R91, RZ, 0x7610, R91 ;  /* 0x00007610ff5b7816 */ /* 0x000fe2000000005b */
[----:B---3--:R-:W-:Y:S04]  /*14e0*/  STS.U16 [R46], R27 ;  /* 0x0000001b2e007388 */ /* 0x008fe80000000400 */
        /* <DEDUP_REMOVED lines=40> */
[----:B------:R0:W-:Y:S04]  /*1770*/  STS.U16 [R42+0x100], R89 ;  /* 0x000100592a007388 */ /* 0x0001e80000000400 */
        /* <DEDUP_REMOVED lines=31> */
[----:B------:R1:W2:Y:S02]  /*1970*/  MUFU.EX2 R75, R74 ;  /* 0x0000004a004b7308 */ /* 0x0002a40000000800 */
        /* <DEDUP_REMOVED lines=8> */
[----:B------:R-:W-:-:S07]  /*1a00*/  PRMT R108, RZ, 0x5410, R8 ;  /* 0x00005410ff6c7816 */ /* 0x000fce0000000008 */
[----:B------:R-:W0:Y:S01]  /*1a10*/  MUFU.RCP R77, R74 ;  /* 0x0000004a004d7308 */ /* 0x000e220000001000 */
[----:B------:R-:W-:Y:S01]  /*1a20*/  FMUL.FTZ R85, R104, -1.4426950216293334961 ;  /* 0xbfb8aa3b68557820 */ /* 0x000fe20000410000 */
[----:B------:R-:W-:Y:S01]  /*1a30*/  PRMT R112, RZ, 0x5410, R9 ;  /* 0x00005410ff707816 */ /* 0x000fe20000000009 */
[----:B------:R-:W-:-:S05]  /*1a40*/  FMUL.FTZ R87, R108, -1.4426950216293334961 ;  /* 0xbfb8aa3b6c577820 */ /* 0x000fca0000410000 */
[----:B------:R2:W1:Y:S02]  /*1a50*/  MUFU.EX2 R98, R84 ;  /* 0x0000005400627308 */ /* 0x0004640000000800 */
[----:B--2---:R-:W-:Y:S02]  /*1a60*/  FADD.FTZ R84, R75, 1 ;  /* 0x3f8000004b547421 */ /* 0x004fe40000010000 */
[----:B0-----:R-:W-:Y:S02]  /*1a70*/  FADD.FTZ R75, -R77, 1 ;  /* 0x3f8000004d4b7421 */ /* 0x001fe40000010100 */
[----:B-1----:R-:W-:Y:S02]  /*1a80*/  FADD.FTZ R98, R98, 1 ;  /* 0x3f80000062627421 */ /* 0x002fe40000010000 */
[----:B------:R-:W-:Y:S01]  /*1a90*/  FADD.FTZ R99, R99, 1 ;  /* 0x3f80000063637421 */ /* 0x000fe20000010000 */
[----:B------:R-:W-:Y:S01]  /*1aa0*/  PRMT R79, RZ, 0x5410, R79 ;  /* 0x00005410ff4f7816 */ /* 0x000fe2000000004f */
[----:B------:R-:W-:-:S02]  /*1ab0*/  FADD.FTZ R86, R86, 1 ;  /* 0x3f80000056567421 */ /* 0x000fc40000010000 */
[----:B------:R-:W0:Y:S08]  /*1ac0*/  MUFU.RCP R101, R99 ;  /* 0x0000006300657308 */ /* 0x000e300000001000 */
[----:B------:R-:W-:Y:S01]  /*1ad0*/  MUFU.RCP R105, R86 ;  /* 0x0000005600697308 */ /* 0x000fe20000001000 */
[----:B------:R-:W-:Y:S02]  /*1ae0*/  PRMT R81, RZ, 0x5410, R81 ;  /* 0x00005410ff517816 */ /* 0x000fe40000000051 */
[----:B------:R-:W-:-:S02]  /*1af0*/  PRMT R71, RZ, 0x5410, R71 ;  /* 0x00005410ff477816 */ /* 0x000fc40000000047 */
[----:B------:R-:W-:Y:S01]  /*1b00*/  PRMT R83, RZ, 0x5410, R83 ;  /* 0x00005410ff537816 */ /* 0x000fe20000000053 */
[----:B0-----:R-:W-:-:S04]  /*1b10*/  FADD.FTZ R103, -R101, 1 ;  /* 0x3f80000065677421 */ /* 0x001fc80000010100 */
[----:B------:R-:W-:Y:S01]  /*1b20*/  FFMA.FTZ R103, R100, R103, 1 ;  /* 0x3f80000064677423 */ /* 0x000fe20000010067 */
[----:B------:R-:W-:Y:S01]  /*1b30*/  ISETP.NE.AND P6, PT, R62, RZ, PT ;  /* 0x000000ff3e00720c */ /* 0x000fe20003fc5270 */
[----:B----4-:R0:W-:Y:S04]  /*1b40*/  STS.U16 [R46], R93 ;  /* 0x0000005d2e007388 */ /* 0x0101e80000000400 */
[----:B------:R1:W-:Y:S04]  /*1b50*/  STS.U16 [R45+0x40], R88 ;  /* 0x000040582d007388 */ /* 0x0003e80000000400 */
[----:B------:R2:W-:Y:S04]  /*1b60*/  STS.U16 [R44+0x80], R89 ;  /* 0x000080592c007388 */ /* 0x0005e80000000400 */
[----:B------:R3:W-:Y:S04]  /*1b70*/  STS.U16 [R43+0xc0], R90 ;  /* 0x0000c05a2b007388 */ /* 0x0007e80000000400 */
[----:B------:R-:W-:Y:S04]  /*1b80*/  STS.U16 [R42+0x100], R91 ;  /* 0x0001005b2a007388 */ /* 0x000fe80000000400 */
[----:B------:R-:W-:Y:S04]  /*1b90*/  STS.U16 [R41+0x140], R92 ;  /* 0x0001405c29007388 */ /* 0x000fe80000000400 */
[----:B------:R-:W-:Y:S04]  /*1ba0*/  STS.U16 [R40+0x180], R95 ;  /* 0x0001805f28007388 */ /* 0x000fe80000000400 */
[----:B------:R-:W-:Y:S01]  /*1bb0*/  STS.U16 [R38+0x1c0], R97 ;  /* 0x0001c06126007388 */ /* 0x000fe20000000400 */
[----:B------:R-:W-:-:S06]  /*1bc0*/  NOP ;  /* 0x0000000000007918 */ /* 0x000fcc0000000000 */
[----:B------:R-:W4:Y:S01]  /*1bd0*/  LDS.U16 R72, [R36] ;  /* 0x0000000024487984 */ /* 0x000f220000000400 */
[----:B0-----:R-:W0:Y:S03]  /*1be0*/  MUFU.RCP R93, R84 ;  /* 0x00000054005d7308 */ /* 0x001e260000001000 */
[----:B------:R-:W0:Y:S04]  /*1bf0*/  LDS.U16 R9, [R36+0x4] ;  /* 0x0000040024097984 */ /* 0x000e280000000400 */
[----:B------:R-:W0:Y:S01]  /*1c00*/  LDS.U16 R8, [R36+0x2] ;  /* 0x0000020024087984 */ /* 0x000e220000000400 */
[----:B-1----:R1:W-:Y:S08]  /*1c10*/  MUFU.EX2 R88, R85 ;  /* 0x0000005500587308 */ /* 0x0023f00000000800 */
[----:B--2---:R2:W0:Y:S01]  /*1c20*/  MUFU.EX2 R89, R87 ;  /* 0x0000005700597308 */ /* 0x0044220000000800 */
[----:B-1----:R-:W-:Y:S01]  /*1c30*/  PRMT R85, RZ, 0x5410, R78 ;  /* 0x00005410ff557816 */ /* 0x002fe2000000004e */
[----:B------:R-:W-:Y:S01]  /*1c40*/  FFMA.FTZ R78, R76, R75, 1 ;  /* 0x3f8000004c4e7423 */ /* 0x000fe2000001004b */
[----:B------:R-:W1:Y:S01]  /*1c50*/  LDS.U16 R74, [R36+0x8] ;  /* 0x00000800244a7984 */ /* 0x000e620000000400 */
[----:B---3--:R-:W-:-:S03]  /*1c60*/  FMUL.FTZ R90, R112, -1.4426950216293334961 ;  /* 0xbfb8aa3b705a7820 */ /* 0x008fc60000410000 */
[----:B------:R-:W3:Y:S01]  /*1c70*/  LDS.U16 R73, [R36+0x6] ;  /* 0x0000060024497984 */ /* 0x000ee20000000400 */
[----:B----4-:R-:W-:-:S05]  /*1c80*/  PRMT R91, RZ, 0x5410, R72 ;  /* 0x00005410ff5b7816 */ /* 0x010fca0000000048 */
[----:B------:R-:W-:-:S04]  /*1c90*/  FMUL.FTZ R72, R85, R91 ;  /* 0x0000005b55487220 */ /* 0x000fc80000410000 */
[----:B------:R-:W-:Y:S02]  /*1ca0*/  FMUL.FTZ R75, R77, R72 ;  /* 0x000000484d4b7220 */ /* 0x000fe40000410000 */
[----:B------:R-:W4:Y:S02]  /*1cb0*/  LDS.U16 R72, [R36+0xa] ;  /* 0x00000a0024487984 */ /* 0x000f240000000400 */
[----:B------:R-:W-:Y:S02]  /*1cc0*/  FMUL.FTZ R78, R75, R78 ;  /* 0x0000004e4b4e7220 */ /* 0x000fe40000410000 */
[----:B0-----:R-:W-:Y:S01]  /*1cd0*/  FADD.FTZ R75, -R93, 1 ;  /* 0x3f8000005d4b7421 */ /* 0x001fe20000010100 */
[----:B------:R-:W0:Y:S01]  /*1ce0*/  MUFU.RCP R95, R98 ;  /* 0x00000062005f7308 */ /* 0x000e220000001000 */
[----:B--2---:R-:W-:Y:S02]  /*1cf0*/  PRMT R87, RZ, 0x5410, R27 ;  /* 0x00005410ff577816 */ /* 0x004fe4000000001b */
[----:B------:R-:W2:Y:S05]  /*1d00*/  LDS.U16 R27, [R36+0xc] ;  /* 0x00000c00241b7984 */ /* 0x000eaa0000000400 */
[----:B------:R0:W1:Y:S02]  /*1d10*/  MUFU.EX2 R106, R90 ;  /* 0x0000005a006a7308 */ /* 0x0000640000000800 */
[----:B0-----:R-:W-:-:S02]  /*1d20*/  FADD.FTZ R90, R89, 1 ;  /* 0x3f800000595a7421 */ /* 0x001fc40000010000 */
[----:B------:R-:W-:Y:S02]  /*1d30*/  FFMA.FTZ R89, R94, R75, 1 ;  /* 0x3f8000005e597423 */ /* 0x000fe4000001004b */
[----:B------:R-:W0:Y:S01]  /*1d40*/  LDS.U16 R75, [R36+0xe] ;  /* 0x00000e00244b7984 */ /* 0x000e220000000400 */
[----:B------:R-:W-:Y:S02]  /*1d50*/  FADD.FTZ R97, -R95, 1 ;  /* 0x3f8000005f617421 */ /* 0x000fe40000010100 */
[----:B------:R-:W-:Y:S02]  /*1d60*/  FADD.FTZ R88, R88, 1 ;  /* 0x3f80000058587421 */ /* 0x000fe40000010000 */
[----:B------:R-:W-:Y:S01]  /*1d70*/  FFMA.FTZ R99, R96, R97, 1 ;  /* 0x3f80000060637423 */ /* 0x000fe20000010061 */
[----:B------:R-:W-:Y:S01]  /*1d80*/  PRMT R97, RZ, 0x5410, R9 ;  /* 0x00005410ff617816 */ /* 0x000fe20000000009 */
[----:B------:R3:W2:Y:S01]  /*1d90*/  MUFU.RCP R107, R88 ;  /* 0x00000058006b7308 */ /* 0x0006a20000001000 */
[----:B------:R-:W-:-:S03]  /*1da0*/  PRMT R92, RZ, 0x5410, R8 ;  /* 0x00005410ff5c7816 */ /* 0x000fc60000000008 */
[----:B------:R-:W-:Y:S02]  /*1db0*/  FMUL.FTZ R84, R79, R97 ;  /* 0x000000614f547220 */ /* 0x000fe40000410000 */
[----:B-1----:R-:W-:Y:S02]  /*1dc0*/  FADD.FTZ R106, R106, 1 ;  /* 0x3f8000006a6a7421 */ /* 0x002fe40000010000 */
[----:B------:R-:W-:Y:S02]  /*1dd0*/  FMUL.FTZ R84, R95, R84 ;  /* 0x000000545f547220 */ /* 0x000fe40000410000 */
[----:B------:R-:W-:Y:S01]  /*1de0*/  FMUL.FTZ R8, R87, R92 ;  /* 0x0000005c57087220 */ /* 0x000fe20000410000 */
[----:B------:R-:W1:Y:S01]  /*1df0*/  MUFU.RCP R111, R90 ;  /* 0x0000005a006f7308 */ /* 0x000e620000001000 */
[----:B------:R-:W-:Y:S01]  /*1e00*/  FMUL.FTZ R84, R84, R99 ;  /* 0x0000006354547220 */ /* 0x000fe20000410000 */
[----:B---3--:R-:W-:Y:S01]  /*1e10*/  PRMT R88, RZ, 0x5410, R80 ;  /* 0x00005410ff587816 */ /* 0x008fe20000000050 */
[----:B------:R-:W-:Y:S01]  /*1e20*/  FMUL.FTZ R8, R93, R8 ;  /* 0x000000085d087220 */ /* 0x000fe20000410000 */
[----:B------:R-:W-:-:S04]  /*1e30*/  PRMT R99, RZ, 0x5410, R74 ;  /* 0x00005410ff637816 */ /* 0x000fc8000000004a */
[----:B------:R4:W3:Y:S01]  /*1e40*/  MUFU.RCP R113, R106 ;  /* 0x0000006a00717308 */ /* 0x0008e20000001000 */
[----:B------:R-:W-:Y:S01]  /*1e50*/  PRMT R98, RZ, 0x5410, R73 ;  /* 0x00005410ff627816 */ /* 0x000fe20000000049 */
[----:B------:R-:W-:Y:S02]  /*1e60*/  FMUL.FTZ R9, R8, R89 ;  /* 0x0000005908097220 */ /* 0x000fe40000410000 */
[----:B------:R-:W-:Y:S01]  /*1e70*/  FADD.FTZ R73, -R105, 1 ;  /* 0x3f80000069497421 */ /* 0x000fe20000010100 */
[----:B----4-:R-:W-:Y:S01]  /*1e80*/  PRMT R106, RZ, 0x5410, R72 ;  /* 0x00005410ff6a7816 */ /* 0x010fe20000000048 */
[----:B------:R-:W-:Y:S02]  /*1e90*/  FMUL.FTZ R8, R88, R99 ;  /* 0x0000006358087220 */ /* 0x000fe40000410000 */
[----:B--2---:R-:W-:Y:S02]  /*1ea0*/  FADD.FTZ R109, -R107, 1 ;  /* 0x3f8000006b6d7421 */ /* 0x004fe40000010100 */
[----:B------:R-:W-:Y:S01]  /*1eb0*/  FMUL.FTZ R72, R81, R106 ;  /* 0x0000006a51487220 */ /* 0x000fe20000410000 */
[----:B------:R-:W-:Y:S01]  /*1ec0*/  PRMT R89, RZ, 0x5410, R82 ;  /* 0x00005410ff597816 */ /* 0x000fe20000000052 */
[----:B------:R-:W-:Y:S01]  /*1ed0*/  FFMA.FTZ R73, R102, R73, 1 ;  /* 0x3f80000066497423 */ /* 0x000fe20000010049 */
[----:B------:R-:W-:Y:S01]  /*1ee0*/  PRMT R110, RZ, 0x5410, R27 ;  /* 0x00005410ff6e7816 */ /* 0x000fe2000000001b */
[----:B------:R-:W-:Y:S01]  /*1ef0*/  FMUL.FTZ R8, R105, R8 ;  /* 0x0000000869087220 */ /* 0x000fe20000410000 */
[----:B0-----:R-:W-:Y:S01]  /*1f00*/  PRMT R114, RZ, 0x5410, R75 ;  /* 0x00005410ff727816 */ /* 0x001fe2000000004b */
[----:B------:R-:W-:-:S02]  /*1f10*/  FFMA.FTZ R109, R104, R109, 1 ;  /* 0x3f800000686d7423 */ /* 0x000fc4000001006d */
[----:B------:R-:W-:Y:S02]  /*1f20*/  FMUL.FTZ R72, R107, R72 ;  /* 0x000000486b487220 */ /* 0x000fe40000410000 */
[----:B------:R-:W-:Y:S02]  /*1f30*/  FMUL.FTZ R8, R8, R73 ;  /* 0x0000004908087220 */ /* 0x000fe40000410000 */
[----:B------:R-:W-:Y:S02]  /*1f40*/  FMUL.FTZ R109, R72, R109 ;  /* 0x0000006d486d7220 */ /* 0x000fe40000410000 */
[----:B------:R-:W-:Y:S02]  /*1f50*/  FMUL.FTZ R86, R71, R98 ;  /* 0x0000006247567220 */ /* 0x000fe40000410000 */
[----:B-1----:R-:W-:Y:S02]  /*1f60*/  FADD.FTZ R73, -R111, 1 ;  /* 0x3f8000006f497421 */ /* 0x002fe40000010100 */
[----:B------:R-:W-:-:S02]  /*1f70*/  FMUL.FTZ R74, R89, R110 ;  /* 0x0000006e594a7220 */ /* 0x000fc40000410000 */
[----:B---3--:R-:W-:Y:S02]  /*1f80*/  FADD.FTZ R27, -R113, 1 ;  /* 0x3f800000711b7421 */ /* 0x008fe40000010100 */
        /* <DEDUP_REMOVED lines=9> */
[----:B------:R-:W-:Y:S01]  /*2020*/  BAR.SYNC.DEFER_BLOCKING 0x0 ;  /* 0x0000000000007b1d */ /* 0x000fe20000010000 */
[----:B------:R-:W-:Y:S02]  /*2030*/  F2FP.BF16.PACK_AB R9, R9, R78 ;  /* 0x0000004e0909723e */ /* 0x000fe400000010ff */
        /* <DEDUP_REMOVED lines=27> */
[----:B0-----:R-:W-:Y:S01]  /*21f0*/  IMAD R72, R64, c[0x0][0x2e8], RZ ;  /* 0x0000ba0040487a24 */ /* 0x001fe200078e02ff */
[----:B------:R-:W-:-:S03]  /*2200*/  P2R R8, PR, RZ, 0x40 ;  /* 0x00000040ff087803 */ /* 0x000fc60000000000 */
[----:B------:R-:W-:-:S04]  /*2210*/  IMAD.WIDE.U32 R8, R67, c[0x0][0x2e8], RZ ;  /* 0x0000ba0043087a25 */ /* 0x000fc800078e00ff */
[----:B------:R-:W-:Y:S01]  /*2220*/  IMAD R127, R67, c[0x0][0x2ec], R72 ;  /* 0x0000bb00437f7a24 */ /* 0x000fe200078e0248 */
[----:B------:R-:W-:-:S04]  /*2230*/  LEA R72, P0, R50, c[0x0][0x338], 0x1 ;  /* 0x0000ce0032487a11 */ /* 0x000fc800078008ff */
[----:B------:R-:W-:Y:S02]  /*2240*/  IADD3 R9, R9, R127, RZ ;  /* 0x0000007f09097210 */ /* 0x000fe40007ffe0ff */
[----:B------:R-:W-:Y:S01]  /*2250*/  LEA.HI.X R75, R50, c[0x0][0x33c], R49, 0x1, P0 ;  /* 0x0000cf00324b7a11 */ /* 0x000fe200000f0c31 */
[----:B------:R-:W-:Y:S02]  /*2260*/  IMAD R73, R69, c[0x0][0x2f0], RZ ;  /* 0x0000bc0045497a24 */ /* 0x000fe400078e02ff */
[----:B------:R-:W-:-:S04]  /*2270*/  IMAD.WIDE.U32 R8, R70, c[0x0][0x2f0], R8 ;  /* 0x0000bc0046087a25 */ /* 0x000fc800078e0008 */
[----:B------:R-:W-:Y:S01]  /*2280*/  IMAD R129, R70, c[0x0][0x2f4], R73 ;  /* 0x0000bd0046817a24 */ /* 0x000fe200078e0249 */
[----:B------:R-:W-:Y:S01]  /*2290*/  IADD3 R73, P1, R28, R8, RZ ;  /* 0x000000081c497210 */ /* 0x000fe20007f3e0ff */
[----:B------:R-:W-:Y:S01]  /*22a0*/  BSSY B0, `(.L_x_11575) ;  /* 0x0000014000007945 */ /* 0x000fe20003800000 */
[----:B------:R-:W-:Y:S02]  /*22b0*/  IADD3 R8, P2, R50, R10, RZ ;  /* 0x0000000a32087210 */ /* 0x000fe40007f5e0ff */
[----:B------:R-:W-:Y:S02]  /*22c0*/  IADD3.X R74, R0, R129, R9, P1, !PT ;  /* 0x00000081004a7210 */ /* 0x000fe40000ffe409 */
[----:B-1----:R-:W-:Y:S02]  /*22d0*/  ISETP.GE.AND P0, PT, R50, R125, PT ;  /* 0x0000007d3200720c */ /* 0x002fe40003f06270 */
        /* <DEDUP_REMOVED lines=16> */
.L_x_11576:
[----:B------:R-:W-:Y:S05]  /*23e0*/  BSYNC B0 ;  /* 0x0000000000007941 */ /* 0x000fea0003800000 */
.L_x_11575:
        /* <DEDUP_REMOVED lines=19> */
[----:B-----5:R-:W-:Y:S01]  /*2520*/  FADD.FTZ R74, R5, R66 ;  /* 0x00000042054a7221 */ /* 0x020fe20000010000 */
[----:B0-----:R-:W-:Y:S01]  /*2530*/  PRMT R27, RZ, 0x5410, R26 ;  /* 0x00005410ff1b7816 */ /* 0x001fe2000000001a */
[----:B------:R-:W-:Y:S01]  /*2540*/  @!P5 STG.E.U16 [R72.64+-0xc0], R119 ;  /* 0xffff40774800d986 */ /* 0x000fe2000c101506 */
[----:B------:R-:W-:Y:S01]  /*2550*/  PRMT R25, RZ, 0x5410, R25 ;  /* 0x00005410ff197816 */ /* 0x000fe20000000019 */
[----:B------:R-:W-:Y:S01]  /*2560*/  FMUL.FTZ R85, R85, R90 ;  /* 0x0000005a55557220 */ /* 0x000fe20000410000 */
[----:B------:R-:W-:Y:S01]  /*2570*/  PRMT R23, RZ, 0x5410, R23 ;  /* 0x00005410ff177816 */ /* 0x000fe20000000017 */
[----:B------:R-:W-:Y:S01]  /*2580*/  @!P1 STG.E.U16 [R72.64+-0x80], R121 ;  /* 0xffff807948009986 */ /* 0x000fe2000c101506 */
[----:B------:R-:W-:Y:S01]  /*2590*/  PRMT R21, RZ, 0x5410, R21 ;  /* 0x00005410ff157816 */ /* 0x000fe20000000015 */
[--C-:B------:R-:W-:Y:S01]  /*25a0*/  FADD.FTZ R86, R27, R66.reuse ;  /* 0x000000421b567221 */ /* 0x100fe20000010000 */
[----:B------:R-:W-:Y:S01]  /*25b0*/  PRMT R19, RZ, 0x5410, R19 ;  /* 0x00005410ff137816 */ /* 0x000fe20000000013 */
[----:B------:R-:W-:Y:S01]  /*25c0*/  @!P2 STG.E.U16 [R72.64+-0x1c0], R103 ;  /* 0xfffe40674800a986 */ /* 0x000fe2000c101506 */
[----:B------:R-:W-:Y:S01]  /*25d0*/  PRMT R7, RZ, 0x5410, R7 ;  /* 0x00005410ff077816 */ /* 0x000fe20000000007 */
[----:B------:R-:W-:-:S02]  /*25e0*/  FADD.FTZ R84, R25, R66 ;  /* 0x0000004219547221 */ /* 0x000fc40000010000 */
[----:B------:R0:W-:Y:S01]  /*25f0*/  @!P3 STG.E.U16 [R72.64+-0x40], R123 ;  /* 0xffffc07b4800b986 */ /* 0x0001e2000c101506 */
[--C-:B------:R-:W-:Y:S02]  /*2600*/  FADD.FTZ R82, R23, R66.reuse ;  /* 0x0000004217527221 */ /* 0x100fe40000010000 */
[--C-:B------:R-:W-:Y:S02]  /*2610*/  FADD.FTZ R80, R21, R66.reuse ;  /* 0x0000004215507221 */ /* 0x100fe40000010000 */
[--C-:B------:R-:W-:Y:S02]  /*2620*/  FADD.FTZ R78, R19, R66.reuse ;  /* 0x00000042134e7221 */ /* 0x100fe40000010000 */
[----:B------:R-:W-:Y:S02]  /*2630*/  FADD.FTZ R76, R7, R66 ;  /* 0x00000042074c7221 */ /* 0x000fe40000010000 */
[----:B------:R-:W-:Y:S02]  /*2640*/  FMUL.FTZ R87, R87, R94 ;  /* 0x0000005e57577220 */ /* 0x000fe40000410000 */
[----:B------:R-:W-:-:S02]  /*2650*/  FMUL.FTZ R79, R79, R96 ;  /* 0x000000604f4f7220 */ /* 0x000fc40000410000 */
[----:B0-----:R-:W-:Y:S02]  /*2660*/  FADD.FTZ R72, R3, R66 ;  /* 0x0000004203487221 */ /* 0x001fe40000010000 */
[----:B------:R-:W-:Y:S02]  /*2670*/  FMUL.FTZ R71, R71, R100 ;  /* 0x0000006447477220 */ /* 0x000fe40000410000 */
[----:B------:R-:W-:Y:S02]  /*2680*/  FMUL.FTZ R3, R88, R105 ;  /* 0x0000006958037220 */ /* 0x000fe40000410000 */
[----:B------:R-:W-:Y:S02]  /*2690*/  FMUL.FTZ R5, R81, R104 ;  /* 0x0000006851057220 */ /* 0x000fe40000410000 */
[----:B------:R-:W-:Y:S02]  /*26a0*/  FMUL.FTZ R77, R89, R108 ;  /* 0x0000006c594d7220 */ /* 0x000fe40000410000 */
[----:B------:R-:W-:Y:S01]  /*26b0*/  FMUL.FTZ R75, R83, R112 ;  /* 0x00000070534b7220 */ /* 0x000fe20000410000 */
[----:B------:R-:W-:Y:S05]  /*26c0*/  @!P0 BRA `(.L_x_11577) ;  /* 0x0000050000008947 */ /* 0x000fea0003800000 */
[----:B------:R-:W-:Y:S01]  /*26d0*/  FMUL.FTZ R90, R90, R91 ;  /* 0x0000005b5a5a7220 */ /* 0x000fe20000410000 */
[----:B------:R-:W-:Y:S01]  /*26e0*/  BAR.SYNC.DEFER_BLOCKING 0x0 ;  /* 0x0000000000007b1d */ /* 0x000fe20000010000 */
[----:B------:R-:W-:-:S02]  /*26f0*/  FMUL.FTZ R7, R94, R92 ;  /* 0x0000005c5e077220 */ /* 0x000fc40000410000 */
[----:B------:R-:W-:Y:S02]  /*2700*/  FMUL.FTZ R96, R96, R97 ;  /* 0x0000006160607220 */ /* 0x000fe40000410000 */
[----:B------:R-:W-:Y:S01]  /*2710*/  FMUL.FTZ R19, R100, R98 ;  /* 0x0000006264137220 */ /* 0x000fe20000410000 */
[----:B------:R-:W-:Y:S01]  /*2720*/  F2FP.BF16.PACK_AB R7, R7, R90 ;  /* 0x0000005a0707723e */ /* 0x000fe200000010ff */
[----:B------:R-:W-:Y:S01]  /*2730*/  FMUL.FTZ R99, R105, R99 ;  /* 0x0000006369637220 */ /* 0x000fe20000410000 */
[----:B------:R-:W-:Y:S01]  /*2740*/  LEA R90, P0, R50, c[0x0][0x270], 0x1 ;  /* 0x00009c00325a7a11 */ /* 0x000fe200078008ff */
[----:B------:R-:W-:Y:S01]  /*2750*/  FMUL.FTZ R104, R104, R106 ;  /* 0x0000006a68687220 */ /* 0x000fe20000410000 */
[C---:B------:R-:W-:Y:S01]  /*2760*/  PRMT R21, R7.reuse, 0x7610, R21 ;  /* 0x0000761007157816 */ /* 0x040fe20000000015 */
[----:B------:R-:W-:Y:S01]  /*2770*/  FMUL.FTZ R108, R108, R110 ;  /* 0x0000006e6c6c7220 */ /* 0x000fe20000410000 */
[----:B------:R-:W-:Y:S01]  /*2780*/  PRMT R23, R7, 0x7632, R23 ;  /* 0x0000763207177816 */ /* 0x000fe20000000017 */
[----:B------:R-:W-:Y:S01]  /*2790*/  FMUL.FTZ R7, R112, R114 ;  /* 0x0000007270077220 */ /* 0x000fe20000410000 */
[----:B------:R-:W-:Y:S01]  /*27a0*/  F2FP.BF16.PACK_AB R19, R19, R96 ;  /* 0x000000601313723e */ /* 0x000fe200000010ff */
[----:B------:R-:W-:Y:S01]  /*27b0*/  BSSY B0, `(.L_x_11578) ;  /* 0x0000038000007945 */ /* 0x000fe20003800000 */
[----:B------:R-:W-:-:S02]  /*27c0*/  F2FP.BF16.PACK_AB R99, R104, R99 ;  /* 0x000000636863723e */ /* 0x000fc400000010ff */
[----:B------:R-:W-:Y:S02]  /*27d0*/  F2FP.BF16.PACK_AB R7, R7, R108 ;  /* 0x0000006c0707723e */ /* 0x000fe400000010ff */
[----:B------:R-:W-:Y:S02]  /*27e0*/  PRMT R26, R19, 0x7632, R26 ;  /* 0x00007632131a7816 */ /* 0x000fe4000000001a */
[----:B------:R-:W-:Y:S02]  /*27f0*/  PRMT R27, R99, 0x7632, R27 ;  /* 0x00007632631b7816 */ /* 0x000fe4000000001b */
[----:B------:R-:W-:Y:S01]  /*2800*/  PRMT R88, R7, 0x7632, R88 ;  /* 0x0000763207587816 */ /* 0x000fe20000000058 */
[----:B------:R-:W-:Y:S04]  /*2810*/  STS.U16 [R36], R21 ;  /* 0x0000001524007388 */ /* 0x000fe80000000400 */
[----:B------:R-:W-:Y:S04]  /*2820*/  STS.U16 [R36+0x2], R23 ;  /* 0x0000021724007388 */ /* 0x000fe80000000400 */
[----:B------:R0:W-:Y:S04]  /*2830*/  STS.U16 [R36+0x4], R19 ;  /* 0x0000041324007388 */ /* 0x0001e80000000400 */
[----:B------:R-:W-:Y:S04]  /*2840*/  STS.U16 [R36+0x6], R26 ;  /* 0x0000061a24007388 */ /* 0x000fe80000000400 */
[----:B------:R-:W-:Y:S01]  /*2850*/  STS.U16 [R36+0x8], R99 ;  /* 0x0000086324007388 */ /* 0x000fe20000000400 */
[----:B0-----:R-:W-:-:S03]  /*2860*/  LEA.HI.X R19, R50, c[0x0][0x274], R49, 0x1, P0 ;  /* 0x00009d0032137a11 */ /* 0x001fc600000f0c31 */
[----:B------:R0:W-:Y:S04]  /*2870*/  STS.U16 [R36+0xa], R27 ;  /* 0x00000a1b24007388 */ /* 0x0001e80000000400 */
[----:B------:R-:W-:Y:S04]  /*2880*/  STS.U16 [R36+0xc], R7 ;  /* 0x00000c0724007388 */ /* 0x000fe80000000400 */
[----:B------:R1:W-:Y:S01]  /*2890*/  STS.U16 [R36+0xe], R88 ;  /* 0x00000e5824007388 */ /* 0x0003e20000000400 */
[----:B------:R-:W-:-:S06]  /*28a0*/  NOP ;  /* 0x0000000000007918 */ /* 0x000fcc0000000000 */
[----:B------:R-:W-:Y:S01]  /*28b0*/  LDS.U16 R21, [R46] ;  /* 0x000000002e157984 */ /* 0x000fe20000000400 */
[----:B0-----:R-:W-:-:S03]  /*28c0*/  IMAD.WIDE.U32 R26, R67, c[0x0][0x210], RZ ;  /* 0x00008400431a7a25 */ /* 0x001fc600078e00ff */
[----:B------:R-:W-:Y:S01]  /*28d0*/  LDS.U16 R23, [R45+0x40] ;  /* 0x000040002d177984 */ /* 0x000fe20000000400 */
[----:B-1----:R-:W-:Y:S02]  /*28e0*/  IMAD R88, R64, c[0x0][0x210], RZ ;  /* 0x0000840040587a24 */ /* 0x002fe400078e02ff */
[----:B------:R-:W-:Y:S01]  /*28f0*/  IMAD R7, R69, c[0x0][0x218], RZ ;  /* 0x0000860045077a24 */ /* 0x000fe200078e02ff */
[----:B------:R-:W-:Y:S01]  /*2900*/  LDS.U16 R25, [R44+0x80] ;  /* 0x000080002c197984 */ /* 0x000fe20000000400 */
[----:B------:R-:W-:Y:S02]  /*2910*/  IMAD R95, R67, c[0x0][0x214], R88 ;  /* 0x00008500435f7a24 */ /* 0x000fe400078e0258 */
[----:B------:R-:W-:Y:S01]  /*2920*/  IMAD R97, R70, c[0x0][0x21c], R7 ;  /* 0x0000870046617a24 */ /* 0x000fe200078e0207 */
        /* <DEDUP_REMOVED lines=10> */
[----:B------:R-:W-:Y:S03]  /*29d0*/  @!P6 STS [0x210], R47 ;  /* 0x0002102fff00e388 */ /* 0x000fe60000000800 */
[----:B------:R-:W-:Y:S01]  /*29e0*/  LEA.HI.X R27, R7, R19, R88, 0x1, P0 ;  /* 0x00000013071b7211 */ /* 0x000fe200000f0c58 */
        /* <DEDUP_REMOVED lines=20> */
.L_x_11579:
[----:B------:R-:W-:Y:S05]  /*2b30*/  BSYNC B0 ;  /* 0x0000000000007941 */ /* 0x000fea0003800000 */
.L_x_11578:
        /* <DEDUP_REMOVED lines=9> */
.L_x_11577:
[----:B------:R-:W-:Y:S01]  /*2bd0*/  PRMT R2, RZ, 0x5410, R180 ;  /* 0x00005410ff027816 */ /* 0x000fe200000000b4 */
[----:B------:R-:W-:Y:S01]  /*2be0*/  BAR.SYNC.DEFER_BLOCKING 0x0 ;  /* 0x0000000000007b1d */ /* 0x000fe20000010000 */
[----:B------:R-:W-:Y:S01]  /*2bf0*/  PRMT R4, RZ, 0x5410, R35 ;  /* 0x00005410ff047816 */ /* 0x000fe20000000023 */
[----:B------:R-:W-:Y:S01]  /*2c00*/  HFMA2.MMA R98, -RZ, RZ, 0, 0 ;  /* 0x00000000ff627435 */ /* 0x000fe200000001ff */
[----:B------:R-:W-:Y:S01]  /*2c10*/  MOV R6, c[0x0][0x16c] ;  /* 0x00005b0000067a02 */ /* 0x000fe20000000f00 */
[C---:B------:R-:W-:Y:S01]  /*2c20*/  FFMA.FTZ R2, R85.reuse, R2, R63 ;  /* 0x0000000255027223 */ /* 0x040fe2000001003f */
[----:B------:R-:W-:Y:S01]  /*2c30*/  PRMT R63, RZ, 0x5410, R29 ;  /* 0x00005410ff3f7816 */ /* 0x000fe2000000001d */
[----:B------:R-:W-:Y:S01]  /*2c40*/  FMUL.FTZ R106, R85, R68 ;  /* 0x00000044556a7220 */ /* 0x000fe20000410000 */
[----:B------:R-:W-:Y:S01]  /*2c50*/  ISETP.GE.AND P0, PT, R6, 0x1, PT ;  /* 0x000000010600780c */ /* 0x000fe20003f06270 */
[C---:B------:R-:W-:Y:S01]  /*2c60*/  FFMA.FTZ R2, R87.reuse, R4, R2 ;  /* 0x0000000457027223 */ /* 0x040fe20000010002 */
[----:B------:R-:W-:Y:S01]  /*2c70*/  PRMT R4, RZ, 0x5410, R34 ;  /* 0x00005410ff047816 */ /* 0x000fe20000000022 */
[-C--:B------:R-:W-:Y:S01]  /*2c80*/  FMUL.FTZ R105, R87, R68.reuse ;  /* 0x0000004457697220 */ /* 0x080fe20000410000 */
[----:B------:R-:W-:Y:S01]  /*2c90*/  CS2R R96, SRZ ;  /* 0x0000000000607805 */ /* 0x000fe2000001ff00 */
[C---:B------:R-:W-:Y:S01]  /*2ca0*/  FMUL.FTZ R104, R79.reuse, R68 ;  /* 0x000000444f687220 */ /* 0x040fe20000410000 */
[----:B------:R-:W-:Y:S01]  /*2cb0*/  CS2R R94, SRZ ;  /* 0x00000000005e7805 */ /* 0x000fe2000001ff00 */
[----:B------:R-:W-:Y:S01]  /*2cc0*/  FFMA.FTZ R2, R79, R4, R2 ;  /* 0x000000044f027223 */ /* 0x000fe20000010002 */
[----:B------:R-:W-:Y:S01]  /*2cd0*/  PRMT R4, RZ, 0x5410, R33 ;  /* 0x00005410ff047816 */ /* 0x000fe20000000021 */
[-C--:B------:R-:W-:Y:S01]  /*2ce0*/  FMUL.FTZ R103, R71, R68.reuse ;  /* 0x0000004447677220 */ /* 0x080fe20000410000 */
[----:B------:R-:W-:Y:S01]  /*2cf0*/  CS2R R92, SRZ ;  /* 0x00000000005c7805 */ /* 0x000fe2000001ff00 */
[----:B------:R-:W-:Y:S01]  /*2d00*/  FMUL.FTZ R102, R3, R68 ;  /* 0x0000004403667220 */ /* 0x000fe20000410000 */
[----:B-1----:R-:W-:Y:S01]  /*2d10*/  MOV R91, RZ ;  /* 0x000000ff005b7202 */ /* 0x002fe20000000f00 */
[----:B------:R-:W-:Y:S01]  /*2d20*/  FFMA.FTZ R2, R71, R4, R2 ;  /* 0x0000000447027223 */ /* 0x000fe20000010002 */
[----:B------:R-:W-:Y:S01]  /*2d30*/  PRMT R4, RZ, 0x5410, R32 ;  /* 0x00005410ff047816 */ /* 0x000fe20000000020 */
[----:B------:R-:W-:-:S02]  /*2d40*/  FMUL.FTZ R101, R5, R68 ;  /* 0x0000004405657220 */ /* 0x000fc40000410000 */
[----:B------:R-:W-:Y:S02]  /*2d50*/  FMUL.FTZ R100, R77, R68 ;  /* 0x000000444d647220 */ /* 0x000fe40000410000 */
[----:B------:R-:W-:Y:S01]  /*2d60*/  FFMA.FTZ R2, R3, R4, R2 ;  /* 0x0000000403027223 */ /* 0x000fe20000010002 */
[----:B------:R-:W-:Y:S01]  /*2d70*/  PRMT R4, RZ, 0x5410, R31 ;  /* 0x00005410ff047816 */ /* 0x000fe2000000001f */
[----:B------:R-:W-:-:S04]  /*2d80*/  FMUL.FTZ R99, R75, R68 ;  /* 0x000000444b637220 */ /* 0x000fc80000410000 */
[----:B------:R-:W-:Y:S01]  /*2d90*/  FFMA.FTZ R2, R5, R4, R2 ;  /* 0x0000000405027223 */ /* 0x000fe20000010002 */
[----:B------:R-:W-:-:S05]  /*2da0*/  PRMT R4, RZ, 0x5410, R30 ;  /* 0x00005410ff047816 */ /* 0x000fca000000001e */
[----:B------:R-:W-:-:S04]  /*2db0*/  FFMA.FTZ R2, R77, R4, R2 ;  /* 0x000000044d027223 */ /* 0x000fc80000010002 */
[----:B------:R-:W-:Y:S01]  /*2dc0*/  FFMA.FTZ R63, R75, R63, R2 ;  /* 0x0000003f4b3f7223 */ /* 0x000fe20000010002 */
        /* <DEDUP_REMOVED lines=11> */
[----:B------:R-:W-:Y:S01]  /*2e80*/  MOV R88, RZ ;  /* 0x000000ff00587202 */ /* 0x000fe20000000f00 */
[----:B------:R-:W-:Y:S01]  /*2e90*/  FADD.FTZ R79, R5, R5 ;  /* 0x00000005054f7221 */ /* 0x000fe20000010000 */
[----:B------:R-:W-:Y:S01]  /*2ea0*/  IADD3 R90, R90, -R7, RZ ;  /* 0x800000075a5a7210 */ /* 0x000fe20007ffe0ff */
[----:B------:R-:W-:Y:S01]  /*2eb0*/  FADD.FTZ R77, R77, R77 ;  /* 0x0000004d4d4d7221 */ /* 0x000fe20000010000 */
[----:B------:R-:W-:Y:S01]  /*2ec0*/  MOV R71, RZ ;  /* 0x000000ff00477202 */ /* 0x000fe20000000f00 */
[----:B------:R-:W-:-:S02]  /*2ed0*/  FADD.FTZ R75, R75, R75 ;  /* 0x0000004b4b4b7221 */ /* 0x000fc40000010000 */
.L_x_11627:
[----:B------:R-:W-:Y:S02]  /*2ee0*/  IADD3 R47, -R10, c[0x0][0x168], RZ ;  /* 0x00005a000a2f7a10 */ /* 0x000fe40007ffe1ff */
[----:B------:R-:W-:-:S02]  /*2ef0*/  IADD3 R6, R53, R50, RZ ;  /* 0x0000003235067210 */ /* 0x000fc40007ffe0ff */
[----:B------:R-:W-:Y:S02]  /*2f00*/  SHF.R.S32.HI R108, RZ, 0x1f, R73 ;  /* 0x0000001fff6c7819 */ /* 0x000fe40000011449 */
[----:B------:R-:W-:Y:S02]  /*2f10*/  SHF.L.U32 R25, R47, 0x1, RZ ;  /* 0x000000012f197819 */ /* 0x000fe400000006ff */
[----:B------:R-:W-:Y:S01]  /*2f20*/  IADD3 R2, R6, 0x20, RZ ;  /* 0x0000002006027810 */ /* 0x000fe20007ffe0ff */
[----:B0-----:R-:W-:Y:S01]  /*2f30*/  IMAD R18, R108, c[0x0][0x1a0], RZ ;  /* 0x000068006c127a24 */ /* 0x001fe200078e02ff */
[----:B------:R-:W-:Y:S02]  /*2f40*/  SHF.R.S32.HI R7, RZ, 0x1f, R6 ;  /* 0x0000001fff077819 */ /* 0x000fe40000011406 */
[-C--:B------:R-:W-:Y:S01]  /*2f50*/  ISETP.GE.AND P2, PT, R2, R25.reuse, PT ;  /* 0x000000190200720c */ /* 0x080fe20003f46270 */
[C---:B------:R-:W-:Y:S01]  /*2f60*/  IMAD R19, R73.reuse, c[0x0][0x1a4], R18 ;  /* 0x0000690049137a24 */ /* 0x040fe200078e0212 */
[C---:B------:R-:W-:Y:S01]  /*2f70*/  IADD3 R4, R6.reuse, 0x40, RZ ;  /* 0x0000004006047810 */ /* 0x040fe20007ffe0ff */
[----:B------:R-:W-:Y:S01]  /*2f80*/  IMAD.WIDE.U32 R2, R73, c[0x0][0x1a0], R6 ;  /* 0x0000680049027a25 */ /* 0x000fe200078e0006 */
[----:B------:R-:W-:-:S02]  /*2f90*/  ISETP.GE.AND P0, PT, R6, R25, PT ;  /* 0x000000190600720c */ /* 0x000fc40003f06270 */
[----:B------:R-:W-:Y:S02]  /*2fa0*/  ISETP.GE.AND P5, PT, R4, R25, PT ;  /* 0x000000190400720c */ /* 0x000fe40003fa6270 */
[----:B------:R-:W-:Y:S02]  /*2fb0*/  IADD3 R5, R6, 0x60, RZ ;  /* 0x0000006006057810 */ /* 0x000fe40007ffe0ff */
[----:B------:R-:W-:Y:S02]  /*2fc0*/  IADD3 R18, R3, R19, RZ ;  /* 0x0000001303127210 */ /* 0x000fe40007ffe0ff */
[----:B------:R-:W-:Y:S02]  /*2fd0*/  LEA R4, P3, R2, R52, 0x1 ;  /* 0x0000003402047211 */ /* 0x000fe400078608ff */
[----:B------:R-:W-:Y:S02]  /*2fe0*/  IADD3 R7, R6, 0x80, RZ ;  /* 0x0000008006077810 */ /* 0x000fe40007ffe0ff */
[----:B------:R-:W-:-:S02]  /*2ff0*/  ISETP.GE.AND P4, PT, R5, R25, PT ;  /* 0x000000190500720c */ /* 0x000fc40003f86270 */
[----:B------:R-:W-:Y:S02]  /*3000*/  PRMT R21, RZ, 0x7610, R21 ;  /* 0x00007610ff157816 */ /* 0x000fe40000000015 */
[----:B------:R-:W-:Y:S02]  /*3010*/  LEA.HI.X R5, R2, R51, R18, 0x1, P3 ;  /* 0x0000003302057211 */ /* 0x000fe400018f0c12 */
[C---:B------:R-:W-:Y:S02]  /*3020*/  IADD3 R3, R6.reuse, 0xa0, RZ ;  /* 0x000000a006037810 */ /* 0x040fe40007ffe0ff */
        /* <DEDUP_REMOVED lines=13> */
[----:B------:R-:W-:Y:S01]  /*3100*/  PRMT R20, RZ, 0x7610, R20 ;  /* 0x00007610ff147816 */ /* 0x000fe20000000014 */
[----:B------:R-:W-:Y:S01]  /*3110*/  IMAD.WIDE.U32 R2, R73, c[0x0][0x188], R2 ;  /* 0x0000620049027a25 */ /* 0x000fe200078e0002 */
[C---:B------:R-:W-:Y:S01]  /*3120*/  IADD3 R18, R6.reuse, 0x100, RZ ;  /* 0x0000010006127810 */ /* 0x040fe20007ffe0ff */
[----:B------:R0:W3:Y:S01]  /*3130*/  @!P5 LDG.E.U16 R23, [R4.64+0x80] ;  /* 0x000080060417d981 */ /* 0x0000e2000c1e1500 */
[----:B------:R-:W-:Y:S02]  /*3140*/  IADD3 R7, R6, 0xe0, RZ ;  /* 0x000000e006077810 */ /* 0x000fe40007ffe0ff */
[----:B------:R-:W-:Y:S01]  /*3150*/  ISETP.GE.AND P5, PT, R18, R25, PT ;  /* 0x000000191200720c */ /* 0x000fe20003fa6270 */
[----:B------:R0:W4:Y:S01]  /*3160*/  @!P4 LDG.E.U16 R22, [R4.64+0xc0] ;  /* 0x0000c0060416c981 */ /* 0x000122000c1e1500 */
[----:B------:R-:W-:-:S02]  /*3170*/  PRMT R27, RZ, 0x7610, R27 ;  /* 0x00007610ff1b7816 */ /* 0x000fc4000000001b */
[----:B------:R-:W-:Y:S01]  /*3180*/  IADD3 R19, R3, R19, RZ ;  /* 0x0000001303137210 */ /* 0x000fe20007ffe0ff */
[----:B------:R0:W3:Y:S01]  /*3190*/  @!P2 LDG.E.U16 R20, [R4.64+0x40] ;  /* 0x000040060414a981 */ /* 0x0000e2000c1e1500 */
[----:B------:R-:W-:Y:S02]  /*31a0*/  LEA R18, P4, R2, c[0x0][0x220], 0x3 ;  /* 0x0000880002127a11 */ /* 0x000fe400078818ff */
[----:B------:R-:W-:Y:S01]  /*31b0*/  PRMT R26, RZ, 0x7610, R26 ;  /* 0x00007610ff1a7816 */ /* 0x000fe2000000001a */
[----:B------:R0:W4:Y:S01]  /*31c0*/  @!P1 LDG.E.U16 R27, [R4.64+0x100] ;  /* 0x00010006041b9981 */ /* 0x000122000c1e1500 */
[----:B------:R-:W-:Y:S02]  /*31d0*/  ISETP.GE.AND P2, PT, R7, R25, PT ;  /* 0x000000190700720c */ /* 0x000fe40003f46270 */
[C---:B------:R-:W-:Y:S02]  /*31e0*/  IADD3 R7, R6.reuse, 0x120, RZ ;  /* 0x0000012006077810 */ /* 0x040fe40007ffe0ff */
[----:B------:R-:W-:Y:S01]  /*31f0*/  IADD3 R3, R6, 0x140, RZ ;  /* 0x0000014006037810 */ /* 0x000fe20007ffe0ff */
[----:B------:R0:W4:Y:S01]  /*3200*/  @!P3 LDG.E.U16 R26, [R4.64+0x140] ;  /* 0x00014006041ab981 */ /* 0x000122000c1e1500 */
[----:B------:R-:W-:-:S02]  /*3210*/  LEA.HI.X R19, R2, c[0x0][0x224], R19, 0x3, P4 ;  /* 0x0000890002137a11 */ /* 0x000fc400020f1c13 */
[-C--:B------:R-:W-:Y:S02]  /*3220*/  ISETP.GE.AND P1, PT, R7, R25.reuse, PT ;  /* 0x000000190700720c */ /* 0x080fe40003f26270 */
[----:B------:R-:W-:Y:S02]  /*3230*/  ISETP.GE.AND P3, PT, R3, R25, PT ;  /* 0x000000190300720c */ /* 0x000fe40003f66270 */
[----:B------:R-:W-:Y:S01]  /*3240*/  PRMT R107, RZ, 0x7610, R107 ;  /* 0x00007610ff6b7816 */ /* 0x000fe2000000006b */
[----:B------:R1:W4:Y:S01]  /*3250*/  LDG.E.64 R2, [R18.64] ;  /* 0x0000000612027981 */ /* 0x000322000c1e1b00 */
[----:B------:R-:W-:Y:S02]  /*3260*/  PRMT R109, RZ, 0x7610, R109 ;  /* 0x00007610ff6d7816 */ /* 0x000fe4000000006d */
[----:B------:R-:W-:Y:S02]  /*3270*/  IADD3 R7, R6, 0x160, RZ ;  /* 0x0000016006077810 */ /* 0x000fe40007ffe0ff */
[----:B------:R-:W-:Y:S01]  /*3280*/  PRMT R111, RZ, 0x7610, R111 ;  /* 0x00007610ff6f7816 */ /* 0x000fe2000000006f */
        /* <DEDUP_REMOVED lines=30> */
[----:B------:R-:W-:Y:S02]  /*3470*/  IADD3 R7, R7, R25, RZ ;  /* 0x0000001907077210 */ /* 0x000fe40007ffe0ff */
[----:B0-----:R-:W-:Y:S01]  /*3480*/  IADD3 R5, R60, 0x100, RZ ;  /* 0x000001003c057810 */ /* 0x001fe20007ffe0ff */
[C---:B------:R-:W-:Y:S02]  /*3490*/  IMAD R25, R73.reuse, c[0x0][0x1c4], R24 ;  /* 0x0000710049197a24 */ /* 0x040fe400078e0218 */
[----:B------:R-:W-:Y:S01]  /*34a0*/  IMAD.WIDE.U32 R6, R73, c[0x0][0x1c0], R6 ;  /* 0x0000700049067a25 */ /* 0x000fe200078e0006 */
[----:B------:R-:W-:-:S04]  /*34b0*/  LEA.HI.SX32 R5, R5, R60, 0x1b ;  /* 0x0000003c05057211 */ /* 0x000fc800078fdaff */
[----:B------:R-:W-:Y:S02]  /*34c0*/  IADD3 R7, R7, R25, RZ ;  /* 0x0000001907077210 */ /* 0x000fe40007ffe0ff */
[----:B------:R-:W-:-:S04]  /*34d0*/  LEA R24, P0, R6, c[0x0][0x230], 0x3 ;  /* 0x00008c0006187a11 */ /* 0x000fc800078018ff */
[----:B------:R-:W-:Y:S02]  /*34e0*/  LEA.HI.X R25, R6, c[0x0][0x234], R7, 0x3, P0 ;  /* 0x00008d0006197a11 */ /* 0x000fe400000f1c07 */
[C---:B------:R-:W-:Y:S02]  /*34f0*/  IADD3 R7, R60.reuse, 0x120, RZ ;  /* 0x000001203c077810 */ /* 0x040fe40007ffe0ff */
[----:B------:R-:W-:Y:S02]  /*3500*/  IADD3 R117, R60, 0x140, RZ ;  /* 0x000001403c757810 */ /* 0x000fe40007ffe0ff */
[-C--:B------:R-:W-:Y:S02]  /*3510*/  LEA.HI.SX32 R7, R7, R60.reuse, 0x1b ;  /* 0x0000003c07077211 */ /* 0x080fe400078fdaff */
[----:B------:R-:W-:Y:S02]  /*3520*/  ISETP.NE.AND P1, PT, R62, RZ, PT ;  /* 0x000000ff3e00720c */ /* 0x000fe40003f25270 */
[----:B------:R-:W-:-:S04]  /*3530*/  LEA.HI.SX32 R117, R117, R60, 0x1b ;  /* 0x0000003c75757211 */ /* 0x000fc800078fdaff */
[----:B------:R-:W-:Y:S02]  /*3540*/  SHF.L.U32 R117, R117, 0x1, RZ ;  /* 0x0000000175757819 */ /* 0x000fe400000006ff */
[----:B------:R-:W-:-:S04]  /*3550*/  ISETP.NE.AND P0, PT, R182, RZ, PT ;  /* 0x000000ffb600720c */ /* 0x000fc80003f05270 */
[----:B------:R-:W-:Y:S02]  /*3560*/  ISETP.LT.OR P2, PT, R181, 0x2, P0 ;  /* 0x00000002b500780c */ /* 0x000fe40000741670 */
[----:B------:R-:W-:Y:S02]  /*3570*/  PRMT R141, RZ, 0x5410, R180 ;  /* 0x00005410ff8d7816 */ /* 0x000fe400000000b4 */
[----:B------:R-:W-:Y:S01]  /*3580*/  PRMT R139, RZ, 0x5410, R35 ;  /* 0x00005410ff8b7816 */ /* 0x000fe20000000023 */
[----:B--2---:R-:W-:Y:S04]  /*3590*/  STS.U16 [R46], R21 ;  /* 0x000000152e007388 */ /* 0x004fe80000000400 */
[----:B---3--:R-:W-:Y:S04]  /*35a0*/  STS.U16 [R45+0x40], R20 ;  /* 0x000040142d007388 */ /* 0x008fe80000000400 */
[----:B------:R0:W-:Y:S04]  /*35b0*/  STS.U16 [R44+0x80], R23 ;  /* 0x000080172c007388 */ /* 0x0001e80000000400 */
[----:B----4-:R1:W-:Y:S01]  /*35c0*/  STS.U16 [R43+0xc0], R22 ;  /* 0x0000c0162b007388 */ /* 0x0103e20000000400 */
[----:B0-----:R-:W-:Y:S01]  /*35d0*/  SHF.L.U32 R23, R5, 0x1, RZ ;  /* 0x0000000105177819 */ /* 0x001fe200000006ff */
[----:B------:R-:W-:-:S02]  /*35e0*/  FMUL.FTZ R123, R2, 1.4426950216293334961 ;  /* 0x3fb8aa3b027b7820 */ /* 0x000fc40000410000 */
[C---:B------:R-:W-:Y:S01]  /*35f0*/  FMUL.FTZ R5, R86.reuse, R3 ;  /* 0x0000000356057220 */ /* 0x040fe20000410000 */
[----:B------:R-:W-:Y:S01]  /*3600*/  STS.U16 [R42+0x100], R27 ;  /* 0x0001001b2a007388 */ /* 0x000fe20000000400 */
[----:B------:R-:W-:Y:S02]  /*3610*/  FMUL.FTZ R4, R86, R123 ;  /* 0x0000007b56047220 */ /* 0x000fe40000410000 */
[----:B-1----:R-:W-:Y:S01]  /*3620*/  FMUL.RZ R22, R5, 0.15915493667125701904 ;  /* 0x3e22f98305167820 */ /* 0x002fe2000040c000 */
[----:B------:R-:W-:Y:S01]  /*3630*/  STS.U16 [R41+0x140], R26 ;  /* 0x0001401a29007388 */ /* 0x000fe20000000400 */
[----:B------:R0:W-:Y:S03]  /*3640*/  MUFU.EX2 R6, R4 ;  /* 0x0000000400067308 */ /* 0x0001e60000000800 */
[----:B------:R1:W-:Y:S04]  /*3650*/  STS.U16 [R40+0x180], R107 ;  /* 0x0001806b28007388 */ /* 0x0003e80000000400 */
[----:B------:R2:W-:Y:S01]  /*3660*/  STS.U16 [R38+0x1c0], R109 ;  /* 0x0001c06d26007388 */ /* 0x0005e20000000400 */
[----:B------:R-:W-:-:S02]  /*3670*/  SHF.L.U32 R20, R7, 0x1, RZ ;  /* 0x0000000107147819 */ /* 0x000fc400000006ff */
[C---:B------:R-:W-:Y:S01]  /*3680*/  IADD3 R5, R60.reuse, 0x160, RZ ;  /* 0x000001603c057810 */ /* 0x040fe20007ffe0ff */
[----:B-1----:R-:W-:Y:S01]  /*3690*/  MUFU.SIN R107, R22 ;  /* 0x00000016006b7308 */ /* 0x002fe20000000400 */
[C---:B------:R-:W-:Y:S01]  /*36a0*/  IADD3 R7, R60.reuse, 0x180, RZ ;  /* 0x000001803c077810 */ /* 0x040fe20007ffe0ff */
[----:B------:R1:W-:Y:S01]  /*36b0*/  STS.U16 [R23+0x200], R110 ;  /* 0x0002006e17007388 */ /* 0x0003e20000000400 */
[----:B------:R-:W-:-:S05]  /*36c0*/  IADD3 R21, R60, 0x1a0, RZ ;  /* 0x000001a03c157810 */ /* 0x000fca0007ffe0ff */
[----:B--2---:R-:W2:Y:S01]  /*36d0*/  MUFU.COS R109, R22 ;  /* 0x00000016006d7308 */ /* 0x004ea20000000000 */
[C---:B------:R-:W-:Y:S02]  /*36e0*/  IADD3 R27, R60.reuse, 0x1e0, RZ ;  /* 0x000001e03c1b7810 */ /* 0x040fe40007ffe0ff */
[-C--:B------:R-:W-:Y:S02]  /*36f0*/  LEA.HI.SX32 R5, R5, R60.reuse, 0x1b ;  /* 0x0000003c05057211 */ /* 0x080fe400078fdaff */
[C---:B-1----:R-:W-:Y:S02]  /*3700*/  IADD3 R23, R60.reuse, 0x1c0, RZ ;  /* 0x000001c03c177810 */ /* 0x042fe40007ffe0ff */
[-C--:B------:R-:W-:Y:S01]  /*3710*/  LEA.HI.SX32 R7, R7, R60.reuse, 0x1b ;  /* 0x0000003c07077211 */ /* 0x080fe200078fdaff */
[----:B------:R1:W-:Y:S01]  /*3720*/  STS.U16 [R20+0x240], R111 ;  /* 0x0002406f14007388 */ /* 0x0003e20000000400 */
[----:B------:R-:W-:Y:S02]  /*3730*/  LEA.HI.SX32 R21, R21, R60, 0x1b ;  /* 0x0000003c15157211 */ /* 0x000fe400078fdaff */
[----:B0-----:R-:W-:-:S02]  /*3740*/  SHF.L.U32 R4, R60, 0x4, RZ ;  /* 0x000000043c047819 */ /* 0x001fc400000006ff */
[-C--:B------:R-:W-:Y:S01]  /*3750*/  LEA.HI.SX32 R23, R23, R60.reuse, 0x1b ;  /* 0x0000003c17177211 */ /* 0x080fe200078fdaff */
[----:B------:R0:W-:Y:S01]  /*3760*/  STS.U16 [R117+0x280], R112 ;  /* 0x0002807075007388 */ /* 0x0001e20000000400 */
[----:B------:R-:W-:Y:S02]  /*3770*/  LEA.HI.SX32 R27, R27, R60, 0x1b ;  /* 0x0000003c1b1b7211 */ /* 0x000fe400078fdaff */
[----:B------:R-:W-:Y:S02]  /*3780*/  SHF.L.U32 R110, R7, 0x1, RZ ;  /* 0x00000001076e7819 */ /* 0x000fe400000006ff */
[----:B-1----:R-:W-:Y:S02]  /*3790*/  SHF.L.U32 R111, R5, 0x1, RZ ;  /* 0x00000001056f7819 */ /* 0x002fe400000006ff */
[----:B------:R-:W-:Y:S02]  /*37a0*/  LEA R5, R90, R73, 0x8 ;  /* 0x000000495a057211 */ /* 0x000fe400078e40ff */
[----:B------:R-:W-:-:S02]  /*37b0*/  LEA.HI.SX32 R4, R4, R4, 0x1b ;  /* 0x0000000404047211 */ /* 0x000fc400078fdaff */
[----:B0-----:R-:W-:Y:S02]  /*37c0*/  SHF.L.U32 R112, R21, 0x1, RZ ;  /* 0x0000000115707819 */ /* 0x001fe400000006ff */
[----:B------:R-:W-:Y:S02]  /*37d0*/  SHF.L.U32 R23, R23, 0x1, RZ ;  /* 0x0000000117177819 */ /* 0x000fe400000006ff */
[----:B------:R-:W-:Y:S01]  /*37e0*/  @P1 IADD3 R5, R62, 0x200, RZ ;  /* 0x000002003e051810 */ /* 0x000fe20007ffe0ff */
[----:B------:R-:W-:Y:S01]  /*37f0*/  STS.U16 [R111+0x2c0], R18 ;  /* 0x0002c0126f007388 */ /* 0x000fe20000000400 */
[----:B------:R-:W-:Y:S01]  /*3800*/  SHF.L.U32 R116, R27, 0x1, RZ ;  /* 0x000000011b747819 */ /* 0x000fe200000006ff */
[C---:B--2---:R-:W-:Y:S02]  /*3810*/  FMUL.FTZ R20, R6.reuse, R109 ;  /* 0x0000006d06147220 */ /* 0x044fe40000410000 */
        /* <DEDUP_REMOVED lines=14> */
[----:B------:R-:W-:Y:S04]  /*3900*/  LDS.U16 R119, [R6+0xc] ;  /* 0x00000c0006777984 */ /* 0x000fe80000000400 */
[----:B------:R-:W4:Y:S04]  /*3910*/  LDS.U16 R121, [R6+0xe] ;  /* 0x00000e0006797984 */ /* 0x000f280000000400 */
        /* <DEDUP_REMOVED lines=18> */
[----:B------:R-:W-:-:S02]  /*3a40*/  FMUL.FTZ R7, R84, R123 ;  /* 0x0000007b54077220 */ /* 0x000fc40000410000 */
[----:B------:R-:W-:Y:S01]  /*3a50*/  FMUL.RZ R18, R18, 0.15915493667125701904 ;  /* 0x3e22f98312127820 */ /* 0x000fe2000040c000 */
[----:B------:R-:W-:Y:S01]  /*3a60*/  MUFU.SIN R110, R22 ;  /* 0x00000016006e7308 */ /* 0x000fe20000000400 */
[----:B------:R1:W5:Y:S07]  /*3a70*/  @!P2 LDG.E.64 R26, [R4.64+0x8] ;  /* 0x00000806041aa981 */ /* 0x00036e000c1e1b00 */
[----:B0-----:R-:W-:Y:S01]  /*3a80*/  MUFU.SIN R19, R18 ;  /* 0x0000001200137308 */ /* 0x001fe20000000400 */
[----:B-1----:R-:W-:-:S07]  /*3a90*/  FMUL.FTZ R4, R82, R123 ;  /* 0x0000007b52047220 */ /* 0x002fce0000410000 */
[----:B------:R0:W-:Y:S01]  /*3aa0*/  MUFU.COS R23, R18 ;  /* 0x0000001200177308 */ /* 0x0001e20000000000 */
[----:B------:R-:W-:-:S07]  /*3ab0*/  FMUL.FTZ R5, R80, R3 ;  /* 0x0000000350057220 */ /* 0x000fce0000410000 */
[----:B------:R-:W1:Y:S01]  /*3ac0*/  MUFU.EX2 R4, R4 ;  /* 0x0000000400047308 */ /* 0x000e620000000800 */
[----:B------:R-:W-:Y:S02]  /*3ad0*/  FMUL.RZ R114, R5, 0.15915493667125701904 ;  /* 0x3e22f98305727820 */ /* 0x000fe4000040c000 */
[----:B------:R-:W-:-:S05]  /*3ae0*/  FMUL.FTZ R5, R80, R123 ;  /* 0x0000007b50057220 */ /* 0x000fca0000410000 */
[----:B------:R0:W-:Y:S08]  /*3af0*/  MUFU.COS R112, R22 ;  /* 0x0000001600707308 */ /* 0x0001f00000000000 */
[----:B------:R-:W2:Y:S01]  /*3b00*/  MUFU.EX2 R7, R7 ;  /* 0x0000000700077308 */ /* 0x000ea20000000800 */
[-C--:B------:R-:W-:Y:S02]  /*3b10*/  FMUL.FTZ R6, R78, R3.reuse ;  /* 0x000000034e067220 */ /* 0x080fe40000410000 */
[----:B0-----:R-:W-:Y:S01]  /*3b20*/  FMUL.FTZ R18, R76, R3 ;  /* 0x000000034c127220 */ /* 0x001fe20000410000 */
[----:B------:R-:W-:Y:S01]  /*3b30*/  PRMT R137, RZ, 0x5410, R137 ;  /* 0x00005410ff897816 */ /* 0x000fe20000000089 */
[----:B------:R-:W-:-:S03]  /*3b40*/  FMUL.RZ R22, R6, 0.15915493667125701904 ;  /* 0x3e22f98306167820 */ /* 0x000fc6000040c000 */
[----:B------:R-:W-:Y:S01]  /*3b50*/  MUFU.SIN R118, R114 ;  /* 0x0000007200767308 */ /* 0x000fe20000000400 */
[----:B------:R-:W-:Y:S01]  /*3b60*/  FMUL.RZ R122, R18, 0.15915493667125701904 ;  /* 0x3e22f983127a7820 */ /* 0x000fe2000040c000 */
[----:B------:R-:W-:Y:S01]  /*3b70*/  PRMT R135, RZ, 0x5410, R135 ;  /* 0x00005410ff877816 */ /* 0x000fe20000000087 */
[----:B-1----:R-:W-:-:S05]  /*3b80*/  FMUL.FTZ R116, R4, R23 ;  /* 0x0000001704747220 */ /* 0x002fca0000410000 */
[----:B------:R0:W-:Y:S01]  /*3b90*/  MUFU.COS R120, R114 ;  /* 0x0000007200787308 */ /* 0x0001e20000000000 */
[----:B------:R-:W-:-:S07]  /*3ba0*/  FMUL.FTZ R6, R78, R123 ;  /* 0x0000007b4e067220 */ /* 0x000fce0000410000 */
[----:B------:R-:W1:Y:S01]  /*3bb0*/  MUFU.EX2 R5, R5 ;  /* 0x0000000500057308 */ /* 0x000e620000000800 */
[----:B0-----:R-:W-:Y:S02]  /*3bc0*/  FMUL.FTZ R114, R4, R19 ;  /* 0x0000001304727220 */ /* 0x001fe40000410000 */
[----:B------:R-:W-:Y:S02]  /*3bd0*/  FMUL.FTZ R4, R76, R123 ;  /* 0x0000007b4c047220 */ /* 0x000fe40000410000 */
[C---:B--2---:R-:W-:Y:S02]  /*3be0*/  FMUL.FTZ R112, R7.reuse, R112 ;  /* 0x0000007007707220 */ /* 0x044fe40000410000 */
[----:B------:R-:W-:Y:S01]  /*3bf0*/  FMUL.FTZ R110, R7, R110 ;  /* 0x0000006e076e7220 */ /* 0x000fe20000410000 */
[----:B------:R-:W-:Y:S01]  /*3c00*/  MUFU.SIN R107, R22 ;  /* 0x00000016006b7308 */ /* 0x000fe20000000400 */
[----:B------:R-:W-:-:S07]  /*3c10*/  FMUL.FTZ R18, R74, R3 ;  /* 0x000000034a127220 */ /* 0x000fce0000410000 */
[----:B------:R0:W-:Y:S01]  /*3c20*/  MUFU.COS R113, R22 ;  /* 0x0000001600717308 */ /* 0x0001e20000000000 */
[----:B------:R-:W-:-:S07]  /*3c30*/  PRMT R131, RZ, 0x5410, R131 ;  /* 0x00005410ff837816 */ /* 0x000fce0000000083 */
[----:B------:R-:W-:Y:S01]  /*3c40*/  MUFU.SIN R125, R122 ;  /* 0x0000007a007d7308 */ /* 0x000fe20000000400 */
[----:B0-----:R-:W-:-:S07]  /*3c50*/  FMUL.FTZ R22, R86, R137 ;  /* 0x0000008956167220 */ /* 0x001fce0000410000 */
[----:B------:R0:W-:Y:S01]  /*3c60*/  MUFU.COS R7, R122 ;  /* 0x0000007a00077308 */ /* 0x0001e20000000000 */
[----:B------:R-:W-:Y:S01]  /*3c70*/  FMUL.FTZ R155, R141, R22 ;  /* 0x000000168d9b7220 */ /* 0x000fe20000410000 */
[----:B------:R-:W-:Y:S01]  /*3c80*/  PRMT R133, RZ, 0x5410, R133 ;  /* 0x00005410ff857816 */ /* 0x000fe20000000085 */
[----:B0-----:R-:W-:-:S05]  /*3c90*/  FMUL.FTZ R122, R86, R135 ;  /* 0x00000087567a7220 */ /* 0x001fca0000410000 */
[----:B------:R-:W0:Y:S01]  /*3ca0*/  MUFU.EX2 R4, R4 ;  /* 0x0000000400047308 */ /* 0x000e220000000800 */
[----:B------:R-:W-:Y:S02]  /*3cb0*/  FMUL.FTZ R157, R141, R122 ;  /* 0x0000007a8d9d7220 */ /* 0x000fe40000410000 */
[----:B-1----:R-:W-:-:S05]  /*3cc0*/  FMUL.FTZ R120, R5, R120 ;  /* 0x0000007805787220 */ /* 0x002fca0000410000 */
[----:B------:R-:W1:Y:S01]  /*3cd0*/  MUFU.EX2 R6, R6 ;  /* 0x0000000600067308 */ /* 0x000e620000000800 */
[----:B------:R-:W-:Y:S02]  /*3ce0*/  FMUL.FTZ R118, R5, R118 ;  /* 0x0000007605767220 */ /* 0x000fe40000410000 */
[----:B------:R-:W-:Y:S02]  /*3cf0*/  FMUL.RZ R142, R18, 0.15915493667125701904 ;  /* 0x3e22f983128e7820 */ /* 0x000fe4000040c000 */
[----:B------:R-:W-:Y:S02]  /*3d00*/  FMUL.FTZ R19, R110, R155 ;  /* 0x0000009b6e137220 */ /* 0x000fe40000410000 */
[----:B------:R-:W-:Y:S02]  /*3d10*/  FMUL.FTZ R5, R74, R123 ;  /* 0x0000007b4a057220 */ /* 0x000fe40000410000 */
[----:B------:R-:W-:Y:S02]  /*3d20*/  FMUL.FTZ R18, R110, R157 ;  /* 0x0000009d6e127220 */ /* 0x000fe40000410000 */
[----:B------:R-:W-:-:S02]  /*3d30*/  FMUL.FTZ R136, R84, R131 ;  /* 0x0000008354887220 */ /* 0x000fc40000410000 */
[----:B------:R-:W-:Y:S02]  /*3d40*/  FFMA.FTZ R19, R112, R157, R19 ;  /* 0x0000009d70137223 */ /* 0x000fe40000010013 */
[----:B------:R-:W-:Y:S02]  /*3d50*/  FMUL.FTZ R134, R84, R133 ;  /* 0x0000008554867220 */ /* 0x000fe40000410000 */
[----:B------:R-:W-:Y:S01]  /*3d60*/  FFMA.FTZ R18, R112, R155, -R18 ;  /* 0x0000009b70127223 */ /* 0x000fe20000010812 */
[----:B------:R-:W-:Y:S01]  /*3d70*/  MUFU.EX2 R5, R5 ;  /* 0x0000000500057308 */ /* 0x000fe20000000800 */
[C---:B------:R-:W-:Y:S02]  /*3d80*/  FFMA.FTZ R23, R139.reuse, R136, R19 ;  /* 0x000000888b177223 */ /* 0x040fe40000010013 */
[----:B------:R-:W-:-:S05]  /*3d90*/  FFMA.FTZ R19, R139, R134, R18 ;  /* 0x000000868b137223 */ /* 0x000fca0000010012 */
        /* <DEDUP_REMOVED lines=8> */
[----:B------:R-:W-:Y:S02]  /*3e20*/  FMUL.FTZ R6, R114, R23 ;  /* 0x0000001772067220 */ /* 0x000fe40000410000 */
[----:B------:R-:W-:Y:S01]  /*3e30*/  FMUL.FTZ R128, R4, R125 ;  /* 0x0000007d04807220 */ /* 0x000fe20000410000 */
[----:B------:R-:W-:Y:S01]  /*3e40*/  PRMT R125, RZ, 0x5410, R34 ;  /* 0x00005410ff7d7816 */ /* 0x000fe20000000022 */
[----:B------:R-:W-:-:S02]  /*3e50*/  FFMA.FTZ R7, R116, R23, R7 ;  /* 0x0000001774077223 */ /* 0x000fc40000010007 */
[----:B------:R-:W-:Y:S02]  /*3e60*/  FMUL.FTZ R138, R82, R127 ;  /* 0x0000007f528a7220 */ /* 0x000fe40000410000 */
[----:B------:R-:W-:Y:S02]  /*3e70*/  FFMA.FTZ R6, R116, R19, -R6 ;  /* 0x0000001374067223 */ /* 0x000fe40000010806 */
        /* <DEDUP_REMOVED lines=23> */
[C---:B------:R-:W-:Y:S02]  /*3ff0*/  FFMA.FTZ R113, R123.reuse, R142, R22 ;  /* 0x0000008e7b717223 */ /* 0x040fe40000010016 */
[-C--:B------:R-:W-:Y:S02]  /*4000*/  FMUL.FTZ R4, R114, R19.reuse ;  /* 0x0000001372047220 */ /* 0x080fe40000410000 */
[----:B------:R-:W-:Y:S01]  /*4010*/  FFMA.FTZ R23, R116, R19, R6 ;  /* 0x0000001374177223 */ /* 0x000fe20000010006 */
[----:B------:R-:W0:Y:S01]  /*4020*/  MUFU.COS R7, R146 ;  /* 0x0000009200077308 */ /* 0x000e220000000000 */
[----:B------:R-:W-:-:S02]  /*4030*/  FFMA.FTZ R107, R123, R144, R18 ;  /* 0x000000907b6b7223 */ /* 0x000fc40000010012 */
[----:B------:R-:W-:Y:S02]  /*4040*/  FMUL.FTZ R6, R124, R113 ;  /* 0x000000717c067220 */ /* 0x000fe40000410000 */
[----:B------:R-:W-:Y:S02]  /*4050*/  FFMA.FTZ R19, R116, R5, -R4 ;  /* 0x0000000574137223 */ /* 0x000fe40000010804 */
[----:B------:R-:W-:Y:S01]  /*4060*/  FMUL.FTZ R4, R118, R23 ;  /* 0x0000001776047220 */ /* 0x000fe20000410000 */
[----:B------:R0:W1:Y:S01]  /*4070*/  MUFU.SIN R5, R146 ;  /* 0x0000009200057308 */ /* 0x0000620000000400 */
[-C--:B------:R-:W-:Y:S02]  /*4080*/  FMUL.FTZ R18, R124, R107.reuse ;  /* 0x0000006b7c127220 */ /* 0x080fe40000410000 */
[----:B------:R-:W-:Y:S02]  /*4090*/  FFMA.FTZ R6, R122, R107, -R6 ;  /* 0x0000006b7a067223 */ /* 0x000fe40000010806 */
[----:B------:R-:W-:-:S02]  /*40a0*/  FFMA.FTZ R107, R120, R19, -R4 ;  /* 0x00000013786b7223 */ /* 0x000fc40000010804 */
[----:B------:R-:W-:Y:S01]  /*40b0*/  FMUL.FTZ R19, R118, R19 ;  /* 0x0000001376137220 */ /* 0x000fe20000410000 */
[----:B------:R-:W-:Y:S01]  /*40c0*/  PRMT R117, RZ, 0x5410, R117 ;  /* 0x00005410ff757816 */ /* 0x000fe20000000075 */
[----:B------:R-:W-:Y:S01]  /*40d0*/  FFMA.FTZ R18, R122, R113, R18 ;  /* 0x000000717a127223 */ /* 0x000fe20000010012 */
        /* <DEDUP_REMOVED lines=70> */
.L_x_11582:
[----:B0-----:R-:W-:Y:S05]  /*4540*/  BSYNC B0 ;  /* 0x0000000000007941 */ /* 0x001fea0003800000 */
.L_x_11581:
        /* <DEDUP_REMOVED lines=11> */
[----:B------:R-:W-:Y:S01]  /*4600*/  SHFL.IDX PT, R26, R26, RZ, 0x1f ;  /* 0x00001fff1a1a7589 */ /* 0x000fe200000e0000 */
[C---:B0-----:R-:W-:Y:S02]  /*4610*/  FMUL.FTZ R7, R5.reuse, R166 ;  /* 0x000000a605077220 */ /* 0x041fe40000410000 */
[-C--:B--2---:R-:W-:Y:S02]  /*4620*/  FMUL.FTZ R19, R5, R18.reuse ;  /* 0x0000001205137220 */ /* 0x084fe40000410000 */
[C---:B------:R-:W-:Y:S02]  /*4630*/  FFMA.FTZ R18, R161.reuse, R18, -R7 ;  /* 0x00000012a1127223 */ /* 0x040fe40000010807 */
[----:B------:R-:W-:-:S02]  /*4640*/  FFMA.FTZ R166, R161, R166, R19 ;  /* 0x000000a6a1a67223 */ /* 0x000fc40000010013 */
        /* <DEDUP_REMOVED lines=15> */
[----:B------:R-:W-:Y:S01]  /*4740*/  IMAD R168, R183, c[0x0][0x2a0], RZ ;  /* 0x0000a800b7a87a24 */ /* 0x000fe200078e02ff */
[----:B------:R-:W-:Y:S02]  /*4750*/  ISETP.GE.AND P3, PT, R60, 0x2, PT ;  /* 0x000000023c00780c */ /* 0x000fe40003f66270 */
[----:B------:R-:W4:Y:S01]  /*4760*/  SHFL.UP PT, R7, R18, 0x2, RZ ;  /* 0x0440000012077989 */ /* 0x000f2200000e00ff */
[----:B------:R-:W-:-:S02]  /*4770*/  IMAD R167, R64, R4, R5 ;  /* 0x0000000440a77224 */ /* 0x000fc400078e0205 */
[----:B------:R-:W-:-:S04]  /*4780*/  IMAD.WIDE.U32 R4, R4, R67, RZ ;  /* 0x0000004304047225 */ /* 0x000fc800078e00ff */
[----:B------:R-:W-:Y:S01]  /*4790*/  IMAD R173, R65, c[0x0][0x2a4], R168 ;  /* 0x0000a90041ad7a24 */ /* 0x000fe200078e02a8 */
[----:B------:R-:W-:Y:S01]  /*47a0*/  IADD3 R5, R167, R5, RZ ;  /* 0x00000005a7057210 */ /* 0x000fe20007ffe0ff */
[----:B0-----:R-:W-:-:S04]  /*47b0*/  FMUL.FTZ R166, R18, R165 ;  /* 0x000000a512a67220 */ /* 0x001fc80000410000 */
        /* <DEDUP_REMOVED lines=40> */
[C---:B------:R-:W-:Y:S01]  /*4a40*/  FFMA.FTZ R174, R161.reuse, R19, -R174 ;  /* 0x00000013a1ae7223 */ /* 0x040fe200000108ae */
[C---:B------:R-:W-:Y:S01]  /*4a50*/  SHF.L.U32 R19, R88.reuse, 0x2, RZ ;  /* 0x0000000258137819 */ /* 0x040fe200000006ff */
        /* <DEDUP_REMOVED lines=45> */
[C---:B------:R-:W-:Y:S02]  /*4d30*/  FFMA.FTZ R173, R146.reuse, -R23, R4 ;  /* 0x8000001792ad7223 */ /* 0x040fe40000010004 */
        /* <DEDUP_REMOVED lines=46> */
[----:B------:R1:W2:Y:S01]  /*5020*/  SHFL.IDX PT, R184, R27, RZ, 0x1f ;  /* 0x00001fff1bb87589 */ /* 0x0002a200000e0000 */
[----:B------:R-:W-:-:S02]  /*5030*/  @P3 FADD.FTZ R159, R159, R178 ;  /* 0x000000b29f9f3221 */ /* 0x000fc40000010000 */
[----:B------:R-:W-:Y:S01]  /*5040*/  FFMA.FTZ R185, R122, R185, R188 ;  /* 0x000000b97ab97223 */ /* 0x000fe200000100bc */
[----:B------:R-:W3:Y:S01]  /*5050*/  SHFL.UP PT, R161, R161, 0x1, RZ ;  /* 0x04200000a1a17989 */ /* 0x000ee200000e00ff */
[C---:B------:R-:W-:Y:S02]  /*5060*/  FMUL.FTZ R179, R118.reuse, -R187 ;  /* 0x800000bb76b37220 */ /* 0x040fe40000410000 */
[C---:B------:R-:W-:Y:S01]  /*5070*/  FMUL.FTZ R177, R87.reuse, R25 ;  /* 0x0000001957b17220 */ /* 0x040fe20000410000 */
[----:B------:R-:W4:Y:S01]  /*5080*/  SHFL.UP PT, R163, R163, 0x1, RZ ;  /* 0x04200000a3a37989 */ /* 0x000f2200000e00ff */
[----:B-1----:R-:W-:Y:S02]  /*5090*/  FMUL.FTZ R27, R118, -R185 ;  /* 0x800000b9761b7220 */ /* 0x002fe40000410000 */
[----:B------:R-:W-:Y:S01]  /*50a0*/  FMUL.FTZ R178, R87, R24 ;  /* 0x0000001857b27220 */ /* 0x000fe20000410000 */
[----:B------:R-:W1:Y:S01]  /*50b0*/  SHFL.UP PT, R159, R159, 0x1, RZ ;  /* 0x042000009f9f7989 */ /* 0x000e6200000e00ff */
[----:B------:R-:W-:-:S02]  /*50c0*/  FFMA.FTZ R187, R120, R187, -R27 ;  /* 0x000000bb78bb7223 */ /* 0x000fc4000001081b */
[----:B------:R-:W-:Y:S01]  /*50d0*/  FFMA.FTZ R179, R120, R185, R179 ;  /* 0x000000b978b37223 */ /* 0x000fe200000100b3 */
[----:B------:R0:W1:Y:S01]  /*50e0*/  @!P0 LDS.128 R4, [R73.X16+0x21b0] ;  /* 0x0021b00049048984 */ /* 0x000062000000cc00 */
[----:B------:R-:W-:Y:S01]  /*50f0*/  FADD.FTZ R189, -R177, R190 ;  /* 0x000000beb1bd7221 */ /* 0x000fe20000010100 */
[----:B------:R-:W-:Y:S01]  /*5100*/  ISETP.NE.AND P0, PT, R182, 0x1f, PT ;  /* 0x0000001fb600780c */ /* 0x000fe20003f05270 */
[----:B------:R-:W-:Y:S02]  /*5110*/  FMUL.FTZ R27, R114, -R187 ;  /* 0x800000bb721b7220 */ /* 0x000fe40000410000 */
[----:B------:R-:W-:Y:S02]  /*5120*/  FADD.FTZ R191, R178, R191 ;  /* 0x000000bfb2bf7221 */ /* 0x000fe40000010000 */
[----:B------:R-:W-:Y:S02]  /*5130*/  FMUL.FTZ R185, R114, -R179 ;  /* 0x800000b372b97220 */ /* 0x000fe40000410000 */
[----:B------:R-:W-:-:S02]  /*5140*/  FMUL.FTZ R188, R110, -R189 ;  /* 0x800000bd6ebc7220 */ /* 0x000fc40000410000 */
[----:B------:R-:W-:Y:S02]  /*5150*/  FFMA.FTZ R179, R116, R179, R27 ;  /* 0x000000b374b37223 */ /* 0x000fe4000001001b */
[----:B0-----:R-:W-:Y:S02]  /*5160*/  FMUL.FTZ R27, R186, R26 ;  /* 0x0000001aba1b7220 */ /* 0x001fe40000410000 */
[-C--:B------:R-:W-:Y:S02]  /*5170*/  FMUL.FTZ R190, R110, -R191.reuse ;  /* 0x800000bf6ebe7220 */ /* 0x080fe40000410000 */
[----:B------:R-:W-:Y:S02]  /*5180*/  FFMA.FTZ R191, R112, R191, -R188 ;  /* 0x000000bf70bf7223 */ /* 0x000fe400000108bc */
[----:B--2---:R-:W-:Y:S02]  /*5190*/  FMUL.FTZ R186, R186, R184 ;  /* 0x000000b8baba7220 */ /* 0x004fe40000410000 */
[----:B------:R-:W-:-:S02]  /*51a0*/  FFMA.FTZ R185, R116, R187, -R185 ;  /* 0x000000bb74b97223 */ /* 0x000fc400000108b9 */
[C---:B---3--:R-:W-:Y:S02]  /*51b0*/  FFMA.FTZ R188, R161.reuse, R184, R27 ;  /* 0x000000b8a1bc7223 */ /* 0x048fe4000001001b */
[----:B------:R-:W-:Y:S02]  /*51c0*/  FFMA.FTZ R186, R161, R26, -R186 ;  /* 0x0000001aa1ba7223 */ /* 0x000fe400000108ba */
[C---:B------:R-:W-:Y:S02]  /*51d0*/  FMUL.FTZ R27, R110.reuse, -R185 ;  /* 0x800000b96e1b7220 */ /* 0x040fe40000410000 */
[----:B----4-:R-:W-:Y:S02]  /*51e0*/  @P1 FADD.FTZ R184, R163, R188 ;  /* 0x000000bca3b81221 */ /* 0x010fe40000010000 */
[----:B------:R-:W-:Y:S02]  /*51f0*/  FMUL.FTZ R187, R110, -R179 ;  /* 0x800000b36ebb7220 */ /* 0x000fe40000410000 */
[----:B-1----:R-:W-:-:S02]  /*5200*/  @P1 FADD.FTZ R26, R159, R186 ;  /* 0x000000ba9f1a1221 */ /* 0x002fc40000010000 */
[C---:B------:R-:W-:Y:S02]  /*5210*/  FFMA.FTZ R179, R112.reuse, R179, R27 ;  /* 0x000000b370b37223 */ /* 0x040fe4000001001b */
[----:B------:R-:W-:Y:S02]  /*5220*/  FMUL.FTZ R159, R21, R184 ;  /* 0x000000b8159f7220 */ /* 0x000fe40000410000 */
[----:B------:R-:W-:Y:S01]  /*5230*/  FFMA.FTZ R190, R112, R189, R190 ;  /* 0x000000bd70be7223 */ /* 0x000fe200000100be */
[----:B------:R0:W1:Y:S01]  /*5240*/  SHFL.DOWN PT, R194, R179, 0x1, 0x1f ;  /* 0x08201f00b3c27f89 */ /* 0x00006200000e0000 */
[C---:B------:R-:W-:Y:S02]  /*5250*/  FMUL.FTZ R24, R89.reuse, R24 ;  /* 0x0000001859187220 */ /* 0x040fe40000410000 */
[----:B------:R-:W-:Y:S02]  /*5260*/  FMUL.FTZ R27, R89, R25 ;  /* 0x00000019591b7220 */ /* 0x000fe40000410000 */
[----:B------:R-:W-:-:S02]  /*5270*/  FMUL.FTZ R21, R21, R26 ;  /* 0x0000001a15157220 */ /* 0x000fc40000410000 */
[----:B------:R-:W-:Y:S02]  /*5280*/  FFMA.FTZ R26, R20, R26, -R159 ;  /* 0x0000001a141a7223 */ /* 0x000fe4000001089f */
[----:B------:R-:W-:Y:S02]  /*5290*/  FFMA.FTZ R161, R112, R185, -R187 ;  /* 0x000000b970a17223 */ /* 0x000fe400000108bb */
[----:B------:R-:W-:Y:S02]  /*52a0*/  FADD.FTZ R159, R24, R191 ;  /* 0x000000bf189f7221 */ /* 0x000fe40000010000 */
[----:B------:R-:W-:Y:S01]  /*52b0*/  FADD.FTZ R163, -R27, R190 ;  /* 0x000000be1ba37221 */ /* 0x000fe20000010100 */
[----:B------:R0:W2:Y:S01]  /*52c0*/  SHFL.DOWN PT, R192, R161, 0x1, 0x1f ;  /* 0x08201f00a1c07f89 */ /* 0x0000a200000e0000 */
[----:B------:R-:W-:-:S03]  /*52d0*/  FFMA.FTZ R20, R20, R184, R21 ;  /* 0x000000b814147223 */ /* 0x000fc60000010015 */
[----:B------:R0:W3:Y:S04]  /*52e0*/  SHFL.DOWN PT, R188, R159, 0x1, 0x1f ;  /* 0x08201f009fbc7f89 */ /* 0x0000e800000e0000 */
[----:B------:R0:W4:Y:S01]  /*52f0*/  SHFL.DOWN PT, R196, R163, 0x1, 0x1f ;  /* 0x08201f00a3c47f89 */ /* 0x00012200000e0000 */
[----:B------:R-:W-:Y:S05]  /*5300*/  @!P0 BRA `(.L_x_11584) ;  /* 0x000000b000008947 */ /* 0x000fea0003800000 */
[C---:B----4-:R-:W-:Y:S02]  /*5310*/  FMUL.FTZ R186, R179.reuse, R196 ;  /* 0x000000c4b3ba7220 */ /* 0x050fe40000410000 */
[C---:B-1----:R-:W-:Y:S02]  /*5320*/  FMUL.FTZ R184, R179.reuse, R194 ;  /* 0x000000c2b3b87220 */ /* 0x042fe40000410000 */
[-C--:B---3--:R-:W-:Y:S02]  /*5330*/  FMUL.FTZ R190, R179, R188.reuse ;  /* 0x000000bcb3be7220 */ /* 0x088fe40000410000 */
[----:B------:R-:W-:-:S02]  /*5340*/  FFMA.FTZ R188, R161, R188, -R186 ;  /* 0x000000bca1bc7223 */ /* 0x000fc400000108ba */
[-C--:B--2---:R-:W-:Y:S02]  /*5350*/  FMUL.FTZ R186, R179, R192.reuse ;  /* 0x000000c0b3ba7220 */ /* 0x084fe40000410000 */
[C---:B------:R-:W-:Y:S02]  /*5360*/  FFMA.FTZ R184, R161.reuse, R192, -R184 ;  /* 0x000000c0a1b87223 */ /* 0x040fe400000108b8 */
[C---:B------:R-:W-:Y:S02]  /*5370*/  FFMA.FTZ R190, R161.reuse, R196, R190 ;  /* 0x000000c4a1be7223 */ /* 0x040fe400000100be */
[----:B0-----:R-:W-:Y:S01]  /*5380*/  FFMA.FTZ R179, R161, R194, R186 ;  /* 0x000000c2a1b37223 */ /* 0x001fe200000100ba */
[----:B------:R-:W-:Y:S01]  /*5390*/  MOV R161, R184 ;  /* 0x000000b800a17202 */ /* 0x000fe20000000f00 */
[----:B------:R-:W-:Y:S02]  /*53a0*/  FADD.FTZ R159, R159, R188 ;  /* 0x000000bc9f9f7221 */ /* 0x000fe40000010000 */
[----:B------:R-:W-:-:S02]  /*53b0*/  FADD.FTZ R163, R163, R190 ;  /* 0x000000bea3a37221 */ /* 0x000fc40000010000 */
.L_x_11584:
[----:B------:R-:W-:Y:S05]  /*53c0*/  BSYNC B0 ;  /* 0x0000000000007941 */ /* 0x000fea0003800000 */
.L_x_11583:
[----:B------:R-:W-:Y:S01]  /*53d0*/  ISETP.GT.U32.AND P0, PT, R182, 0x1d, PT ;  /* 0x0000001db600780c */ /* 0x000fe20003f04070 */
[----:B------:R-:W-:Y:S01]  /*53e0*/  FADD.FTZ R157, R157, R20 ;  /* 0x000000149d9d7221 */ /* 0x000fe20000010000 */
[----:B---3--:R3:W0:Y:S01]  /*53f0*/  SHFL.DOWN PT, R188, R161, 0x2, 0x1f ;  /* 0x08401f00a1bc7f89 */ /* 0x00862200000e0000 */
[----:B------:R-:W-:Y:S01]  /*5400*/  FADD.FTZ R155, R155, R26 ;  /* 0x0000001a9b9b7221 */ /* 0x000fe20000010000 */
[----:B------:R-:W-:Y:S01]  /*5410*/  BSSY B0, `(.L_x_11585) ;  /* 0x0000014000007945 */ /* 0x000fe20003800000 */
[C---:B------:R-:W-:Y:S01]  /*5420*/  FMUL.FTZ R21, R110.reuse, R157 ;  /* 0x0000009d6e157220 */ /* 0x040fe20000410000 */
[----:B------:R3:W4:Y:S01]  /*5430*/  SHFL.DOWN PT, R190, R179, 0x2, 0x1f ;  /* 0x08401f00b3be7f89 */ /* 0x00072200000e0000 */
[----:B------:R-:W-:-:S02]  /*5440*/  FMUL.FTZ R25, R110, R155 ;  /* 0x0000009b6e197220 */ /* 0x000fc40000410000 */
[C---:B------:R-:W-:Y:S01]  /*5450*/  FFMA.FTZ R21, R112.reuse, R155, -R21 ;  /* 0x0000009b70157223 */ /* 0x040fe20000010815 */
[----:B------:R3:W2:Y:S01]  /*5460*/  SHFL.DOWN PT, R184, R159, 0x2, 0x1f ;  /* 0x08401f009fb87f89 */ /* 0x0006a200000e0000 */
[----:B------:R-:W-:-:S03]  /*5470*/  FFMA.FTZ R25, R112, R157, R25 ;  /* 0x0000009d70197223 */ /* 0x000fc60000010019 */
[----:B--2---:R3:W2:Y:S01]  /*5480*/  SHFL.DOWN PT, R192, R163, 0x2, 0x1f ;  /* 0x08401f00a3c07f89 */ /* 0x0046a200000e0000 */
[----:B------:R-:W-:Y:S05]  /*5490*/  @P0 BRA `(.L_x_11586) ;  /* 0x000000b000000947 */ /* 0x000fea0003800000 */
[C---:B--2---:R-:W-:Y:S02]  /*54a0*/  FMUL.FTZ R26, R179.reuse, R192 ;  /* 0x000000c0b31a7220 */ /* 0x044fe40000410000 */
[C---:B----4-:R-:W-:Y:S02]  /*54b0*/  FMUL.FTZ R20, R179.reuse, R190 ;  /* 0x000000beb3147220 */ /* 0x050fe40000410000 */
[-C--:B------:R-:W-:Y:S02]  /*54c0*/  FMUL.FTZ R186, R179, R184.reuse ;  /* 0x000000b8b3ba7220 */ /* 0x080fe40000410000 */
[----:B------:R-:W-:Y:S02]  /*54d0*/  FFMA.FTZ R184, R161, R184, -R26 ;  /* 0x000000b8a1b87223 */ /* 0x000fe4000001081a */
[-C--:B0-----:R-:W-:Y:S02]  /*54e0*/  FMUL.FTZ R26, R179, R188.reuse ;  /* 0x000000bcb31a7220 */ /* 0x081fe40000410000 */
[----:B------:R-:W-:-:S02]  /*54f0*/  FFMA.FTZ R20, R161, R188, -R20 ;  /* 0x000000bca1147223 */ /* 0x000fc40000010814 */
[C---:B------:R-:W-:Y:S02]  /*5500*/  FFMA.FTZ R186, R161.reuse, R192, R186 ;  /* 0x000000c0a1ba7223 */ /* 0x040fe400000100ba */
[----:B---3--:R-:W-:Y:S01]  /*5510*/  FFMA.FTZ R179, R161, R190, R26 ;  /* 0x000000bea1b37223 */ /* 0x008fe2000001001a */
[----:B------:R-:W-:Y:S01]  /*5520*/  MOV R161, R20 ;  /* 0x0000001400a17202 */ /* 0x000fe20000000f00 */
[----:B------:R-:W-:Y:S02]  /*5530*/  FADD.FTZ R159, R159, R184 ;  /* 0x000000b89f9f7221 */ /* 0x000fe40000010000 */
[----:B------:R-:W-:Y:S02]  /*5540*/  FADD.FTZ R163, R163, R186 ;  /* 0x000000baa3a37221 */ /* 0x000fe40000010000 */
.L_x_11586:
[----:B------:R-:W-:Y:S05]  /*5550*/  BSYNC B0 ;  /* 0x0000000000007941 */ /* 0x000fea0003800000 */
.L_x_11585:
[----:B------:R-:W-:Y:S01]  /*5560*/  ISETP.GT.U32.AND P0, PT, R182, 0x1b, PT ;  /* 0x0000001bb600780c */ /* 0x000fe20003f04070 */
[C---:B------:R-:W-:Y:S01]  /*5570*/  FFMA.FTZ R185, R139.reuse, R134, R21 ;  /* 0x000000868bb97223 */ /* 0x040fe20000010015 */
[----:B-1----:R1:W3:Y:S01]  /*5580*/  SHFL.DOWN PT, R194, R161, 0x4, 0x1f ;  /* 0x08801f00a1c27f89 */ /* 0x0022e200000e0000 */
[----:B------:R-:W-:Y:S01]  /*5590*/  FMUL.FTZ R134, R86, R141 ;  /* 0x0000008d56867220 */ /* 0x000fe20000410000 */
[----:B------:R-:W-:Y:S01]  /*55a0*/  BSSY B0, `(.L_x_11587) ;  /* 0x000001e000007945 */ /* 0x000fe20003800000 */
[----:B------:R-:W-:Y:S01]  /*55b0*/  FFMA.FTZ R187, R139, R136, R25 ;  /* 0x000000888bbb7223 */ /* 0x000fe20000010019 */
[----:B----4-:R1:W4:Y:S01]  /*55c0*/  SHFL.DOWN PT, R196, R179, 0x4, 0x1f ;  /* 0x08801f00b3c47f89 */ /* 0x01032200000e0000 */
[----:B------:R-:W-:-:S02]  /*55d0*/  FFMA.FTZ R20, R137, -R134, R155 ;  /* 0x8000008689147223 */ /* 0x000fc4000001009b */
[----:B------:R-:W-:Y:S01]  /*55e0*/  FFMA.FTZ R21, R135, -R134, R157 ;  /* 0x8000008687157223 */ /* 0x000fe2000001009d */
[----:B------:R1:W2:Y:S01]  /*55f0*/  SHFL.DOWN PT, R186, R159, 0x4, 0x1f ;  /* 0x08801f009fba7f89 */ /* 0x0002a200000e0000 */
[C---:B------:R-:W-:Y:S02]  /*5600*/  FFMA.FTZ R134, R89.reuse, -R157, RZ ;  /* 0x8000009d59867223 */ /* 0x040fe400000100ff */
[----:B------:R-:W-:Y:S01]  /*5610*/  FFMA.FTZ R26, R89, R155, RZ ;  /* 0x0000009b591a7223 */ /* 0x000fe200000100ff */
[----:B------:R1:W0:Y:S01]  /*5620*/  SHFL.DOWN PT, R198, R163, 0x4, 0x1f ;  /* 0x08801f00a3c67f89 */ /* 0x00022200000e0000 */
[----:B------:R-:W-:Y:S02]  /*5630*/  FMUL.FTZ R25, R114, R187 ;  /* 0x000000bb72197220 */ /* 0x000fe40000410000 */
[----:B------:R-:W-:Y:S02]  /*5640*/  FMUL.FTZ R136, R84, R139 ;  /* 0x0000008b54887220 */ /* 0x000fe40000410000 */
[----:B------:R-:W-:-:S02]  /*5650*/  FMUL.FTZ R155, R114, R185 ;  /* 0x000000b9729b7220 */ /* 0x000fc40000410000 */
[C---:B--2---:R-:W-:Y:S02]  /*5660*/  FFMA.FTZ R192, R87.reuse, -R187, R134 ;  /* 0x800000bb57c07223 */ /* 0x044fe40000010086 */
[-C--:B------:R-:W-:Y:S02]  /*5670*/  FFMA.FTZ R190, R87, R185.reuse, R26 ;  /* 0x000000b957be7223 */ /* 0x080fe4000001001a */
[C---:B------:R-:W-:Y:S02]  /*5680*/  FFMA.FTZ R134, R116.reuse, R185, -R25 ;  /* 0x000000b974867223 */ /* 0x040fe40000010819 */
[-C--:B------:R-:W-:Y:S02]  /*5690*/  FFMA.FTZ R25, R133, -R136.reuse, R185 ;  /* 0x8000008885197223 */ /* 0x080fe400000100b9 */
[----:B------:R-:W-:Y:S02]  /*56a0*/  FFMA.FTZ R26, R131, -R136, R187 ;  /* 0x80000088831a7223 */ /* 0x000fe400000100bb */
[----:B------:R-:W-:Y:S01]  /*56b0*/  FFMA.FTZ R155, R116, R187, R155 ;  /* 0x000000bb749b7223 */ /* 0x000fe2000001009b */
[----:B------:R-:W-:Y:S05]  /*56c0*/  @P0 BRA `(.L_x_11588) ;  /* 0x000000b000000947 */ /* 0x000fea0003800000 */
[C---:B01-34-:R-:W-:Y:S02]  /*56d0*/  FMUL.FTZ R184, R179.reuse, R198 ;  /* 0x000000c6b3b87220 */ /* 0x05bfe40000410000 */
        /* <DEDUP_REMOVED lines=10> */
.L_x_11588:
[----:B-1-34-:R-:W-:Y:S05]  /*5780*/  BSYNC B0 ;  /* 0x0000000000007941 */ /* 0x01afea0003800000 */
.L_x_11587:
[----:B------:R-:W-:Y:S01]  /*5790*/  ISETP.GT.U32.AND P0, PT, R182, 0x17, PT ;  /* 0x00000017b600780c */ /* 0x000fe20003f04070 */
[C---:B------:R-:W-:Y:S01]  /*57a0*/  FFMA.FTZ R187, R125.reuse, R138, R155 ;  /* 0x0000008a7dbb7223 */ /* 0x040fe2000001009b */
[----:B0-----:R0:W1:Y:S01]  /*57b0*/  SHFL.DOWN PT, R188, R161, 0x8, 0x1f ;  /* 0x09001f00a1bc7f89 */ /* 0x00106200000e0000 */
[----:B------:R-:W-:Y:S01]  /*57c0*/  FFMA.FTZ R185, R125, R140, R134 ;  /* 0x0000008c7db97223 */ /* 0x000fe20000010086 */
[----:B------:R-:W-:Y:S01]  /*57d0*/  BSSY B0, `(.L_x_11589) ;  /* 0x0000019000007945 */ /* 0x000fe20003800000 */
[----:B------:R-:W-:Y:S01]  /*57e0*/  FMUL.FTZ R136, R82, R125 ;  /* 0x0000007d52887220 */ /* 0x000fe20000410000 */
[----:B------:R0:W2:Y:S01]  /*57f0*/  SHFL.DOWN PT, R194, R179, 0x8, 0x1f ;  /* 0x09001f00b3c27f89 */ /* 0x0000a200000e0000 */
[C---:B------:R-:W-:Y:S02]  /*5800*/  FMUL.FTZ R155, R118.reuse, R187 ;  /* 0x000000bb769b7220 */ /* 0x040fe40000410000 */
[----:B------:R-:W-:Y:S01]  /*5810*/  FMUL.FTZ R157, R118, R185 ;  /* 0x000000b9769d7220 */ /* 0x000fe20000410000 */
[----:B------:R0:W3:Y:S01]  /*5820*/  SHFL.DOWN PT, R184, R159, 0x8, 0x1f ;  /* 0x09001f009fb87f89 */ /* 0x0000e200000e0000 */
[----:B------:R-:W-:-:S02]  /*5830*/  FFMA.FTZ R134, R129, -R136, R185 ;  /* 0x8000008881867223 */ /* 0x000fc400000100b9 */
[C---:B------:R-:W-:Y:S01]  /*5840*/  FFMA.FTZ R190, R85.reuse, R185, R190 ;  /* 0x000000b955be7223 */ /* 0x040fe200000100be */
[----:B------:R0:W4:Y:S01]  /*5850*/  SHFL.DOWN PT, R196, R163, 0x8, 0x1f ;  /* 0x09001f00a3c47f89 */ /* 0x00012200000e0000 */
[----:B------:R-:W-:Y:S02]  /*5860*/  FFMA.FTZ R192, R85, -R187, R192 ;  /* 0x800000bb55c07223 */ /* 0x000fe400000100c0 */
[C---:B------:R-:W-:Y:S02]  /*5870*/  FFMA.FTZ R155, R120.reuse, R185, -R155 ;  /* 0x000000b9789b7223 */ /* 0x040fe4000001089b */
[----:B------:R-:W-:Y:S02]  /*5880*/  FFMA.FTZ R136, R127, -R136, R187 ;  /* 0x800000887f887223 */ /* 0x000fe400000100bb */
[----:B------:R-:W-:Y:S01]  /*5890*/  FFMA.FTZ R157, R120, R187, R157 ;  /* 0x000000bb789d7223 */ /* 0x000fe2000001009d */
[----:B------:R-:W-:Y:S05]  /*58a0*/  @P0 BRA `(.L_x_11590) ;  /* 0x000000b000000947 */ /* 0x000fea0003800000 */
[C---:B0---4-:R-:W-:Y:S02]  /*58b0*/  FMUL.FTZ R140, R179.reuse, R196 ;  /* 0x000000c4b38c7220 */ /* 0x051fe40000410000 */
[----:B--2---:R-:W-:-:S02]  /*58c0*/  FMUL.FTZ R138, R179, R194 ;  /* 0x000000c2b38a7220 */ /* 0x004fc40000410000 */
[-C--:B---3--:R-:W-:Y:S02]  /*58d0*/  FMUL.FTZ R186, R179, R184.reuse ;  /* 0x000000b8b3ba7220 */ /* 0x088fe40000410000 */
[----:B------:R-:W-:Y:S02]  /*58e0*/  FFMA.FTZ R184, R161, R184, -R140 ;  /* 0x000000b8a1b87223 */ /* 0x000fe4000001088c */
[-C--:B-1----:R-:W-:Y:S02]  /*58f0*/  FMUL.FTZ R140, R179, R188.reuse ;  /* 0x000000bcb38c7220 */ /* 0x082fe40000410000 */
[C---:B------:R-:W-:Y:S02]  /*5900*/  FFMA.FTZ R138, R161.reuse, R188, -R138 ;  /* 0x000000bca18a7223 */ /* 0x040fe4000001088a */
[C---:B------:R-:W-:Y:S02]  /*5910*/  FFMA.FTZ R186, R161.reuse, R196, R186 ;  /* 0x000000c4a1ba7223 */ /* 0x040fe400000100ba */
[----:B------:R-:W-:Y:S01]  /*5920*/  FFMA.FTZ R179, R161, R194, R140 ;  /* 0x000000c2a1b37223 */ /* 0x000fe2000001008c */
[----:B------:R-:W-:Y:S01]  /*5930*/  MOV R161, R138 ;  /* 0x0000008a00a17202 */ /* 0x000fe20000000f00 */
[----:B------:R-:W-:-:S02]  /*5940*/  FADD.FTZ R159, R159, R184 ;  /* 0x000000b89f9f7221 */ /* 0x000fc40000010000 */
[----:B------:R-:W-:Y:S02]  /*5950*/  FADD.FTZ R163, R163, R186 ;  /* 0x000000baa3a37221 */ /* 0x000fe40000010000 */
.L_x_11590:
[----:B0-----:R-:W-:Y:S05]  /*5960*/  BSYNC B0 ;  /* 0x0000000000007941 */ /* 0x001fea0003800000 */
.L_x_11589:
[C---:B------:R-:W-:Y:S01]  /*5970*/  FFMA.FTZ R185, R123.reuse, R144, R155 ;  /* 0x000000907bb97223 */ /* 0x040fe2000001009b */
[----:B------:R-:W-:Y:S01]  /*5980*/  ISETP.GT.U32.AND P0, PT, R182, 0xf, PT ;  /* 0x0000000fb600780c */ /* 0x000fe20003f04070 */
[----:B------:R-:W-:Y:S01]  /*5990*/  FFMA.FTZ R187, R123, R142, R157 ;  /* 0x0000008e7bbb7223 */ /* 0x000fe2000001009d */
[----:B---3--:R0:W3:Y:S01]  /*59a0*/  SHFL.DOWN PT, R184, R161, 0x10, 0x1f ;  /* 0x0a001f00a1b87f89 */ /* 0x0080e200000e0000 */
[----:B------:R-:W-:Y:S01]  /*59b0*/  FMUL.FTZ R157, R124, R185 ;  /* 0x000000b97c9d7220 */ /* 0x000fe20000410000 */
[----:B------:R-:W-:Y:S01]  /*59c0*/  BSSY B0, `(.L_x_11591) ;  /* 0x000001a000007945 */ /* 0x000fe20003800000 */
[----:B------:R-:W-:Y:S01]  /*59d0*/  FMUL.FTZ R140, R80, R123 ;  /* 0x0000007b508c7220 */ /* 0x000fe20000410000 */
[----:B------:R0:W4:Y:S01]  /*59e0*/  SHFL.DOWN PT, R186, R179, 0x10, 0x1f ;  /* 0x0a001f00b3ba7f89 */ /* 0x00012200000e0000 */
[-C--:B------:R-:W-:Y:S02]  /*59f0*/  FMUL.FTZ R155, R124, R187.reuse ;  /* 0x000000bb7c9b7220 */ /* 0x080fe40000410000 */
[----:B------:R-:W-:Y:S01]  /*5a00*/  FFMA.FTZ R157, R122, R187, R157 ;  /* 0x000000bb7a9d7223 */ /* 0x000fe2000001009d */
[----:B-1----:R0:W1:Y:S01]  /*5a10*/  SHFL.DOWN PT, R188, R163, 0x10, 0x1f ;  /* 0x0a001f00a3bc7f89 */ /* 0x00206200000e0000 */
[----:B------:R-:W-:-:S02]  /*5a20*/  FFMA.FTZ R138, R119, -R140, R185 ;  /* 0x8000008c778a7223 */ /* 0x000fc400000100b9 */
[----:B------:R-:W-:Y:S02]  /*5a30*/  FFMA.FTZ R192, R83, -R187, R192 ;  /* 0x800000bb53c07223 */ /* 0x000fe400000100c0 */
[----:B------:R-:W-:Y:S02]  /*5a40*/  FFMA.FTZ R140, R121, -R140, R187 ;  /* 0x8000008c798c7223 */ /* 0x000fe400000100bb */
[-C--:B------:R-:W-:Y:S02]  /*5a50*/  FFMA.FTZ R155, R122, R185.reuse, -R155 ;  /* 0x000000b97a9b7223 */ /* 0x080fe4000001089b */
[----:B------:R-:W-:Y:S02]  /*5a60*/  FFMA.FTZ R187, R113, R150, R157 ;  /* 0x0000009671bb7223 */ /* 0x000fe4000001009d */
[----:B------:R0:W2:Y:S01]  /*5a70*/  SHFL.DOWN PT, R150, R159, 0x10, 0x1f ;  /* 0x0a001f009f967f89 */ /* 0x0000a200000e0000 */
[----:B------:R-:W-:Y:S02]  /*5a80*/  FFMA.FTZ R190, R83, R185, R190 ;  /* 0x000000b953be7223 */ /* 0x000fe400000100be */
[----:B------:R-:W-:Y:S01]  /*5a90*/  FFMA.FTZ R185, R113, R152, R155 ;  /* 0x0000009871b97223 */ /* 0x000fe2000001009b */
[----:B------:R-:W-:Y:S05]  /*5aa0*/  @P0 BRA `(.L_x_11592) ;  /* 0x000000b000000947 */ /* 0x000fea0003800000 */
[C---:B-1----:R-:W-:Y:S02]  /*5ab0*/  FMUL.FTZ R144, R179.reuse, R188 ;  /* 0x000000bcb3907220 */ /* 0x042fe40000410000 */
[----:B----4-:R-:W-:-:S02]  /*5ac0*/  FMUL.FTZ R142, R179, R186 ;  /* 0x000000bab38e7220 */ /* 0x010fc40000410000 */
[-C--:B--2---:R-:W-:Y:S02]  /*5ad0*/  FMUL.FTZ R152, R179, R150.reuse ;  /* 0x00000096b3987220 */ /* 0x084fe40000410000 */
        /* <DEDUP_REMOVED lines=8> */
.L_x_11592:
[----:B------:R-:W-:Y:S05]  /*5b60*/  BSYNC B0 ;  /* 0x0000000000007941 */ /* 0x000fea0003800000 */
.L_x_11591:
[C---:B------:R-:W-:Y:S01]  /*5b70*/  FMUL.FTZ R157, R128.reuse, R185 ;  /* 0x000000b9809d7220 */ /* 0x040fe20000410000 */
[----:B------:R-:W-:Y:S01]  /*5b80*/  SHFL.DOWN PT, R193, R179, 0x1, 0x1f ;  /* 0x08201f00b3c17f89 */ /* 0x000fe200000e0000 */
[-C--:B------:R-:W-:Y:S01]  /*5b90*/  FMUL.FTZ R155, R128, R187.reuse ;  /* 0x000000bb809b7220 */ /* 0x080fe20000410000 */
[----:B------:R-:W-:Y:S01]  /*5ba0*/  ISETP.NE.AND P0, PT, R62, RZ, PT ;  /* 0x000000ff3e00720c */ /* 0x000fe20003f05270 */
[----:B------:R-:W-:Y:S01]  /*5bb0*/  FFMA.FTZ R157, R126, R187, R157 ;  /* 0x000000bb7e9d7223 */ /* 0x000fe2000001009d */
[----:B----4-:R-:W4:Y:S01]  /*5bc0*/  SHFL.IDX PT, R186, R6, RZ, 0x1f ;  /* 0x00001fff06ba7589 */ /* 0x010f2200000e0000 */
[----:B------:R-:W-:Y:S01]  /*5bd0*/  FMUL.FTZ R144, R78, R113 ;  /* 0x000000714e907220 */ /* 0x000fe20000410000 */
[----:B------:R-:W-:Y:S01]  /*5be0*/  BSSY B0, `(.L_x_11593) ;  /* 0x00000ed000007945 */ /* 0x000fe20003800000 */
[----:B------:R-:W-:Y:S01]  /*5bf0*/  FFMA.FTZ R155, R126, R185, -R155 ;  /* 0x000000b97e9b7223 */ /* 0x000fe2000001089b */
[----:B-1----:R-:W-:Y:S01]  /*5c00*/  SHFL.DOWN PT, R188, R161, 0x1, 0x1f ;  /* 0x08201f00a1bc7f89 */ /* 0x002fe200000e0000 */
[----:B------:R-:W-:-:S02]  /*5c10*/  FFMA.FTZ R191, R107, R154, R157 ;  /* 0x0000009a6bbf7223 */ /* 0x000fc4000001009d */
[----:B------:R-:W-:Y:S01]  /*5c20*/  FFMA.FTZ R142, R117, -R144, R185 ;  /* 0x80000090758e7223 */ /* 0x000fe200000100b9 */
[----:B---3--:R1:W-:Y:S01]  /*5c30*/  SHFL.IDX PT, R184, R161, RZ, 0x1f ;  /* 0x00001fffa1b87589 */ /* 0x0083e200000e0000 */
[----:B------:R-:W-:Y:S02]  /*5c40*/  FFMA.FTZ R189, R107, R156, R155 ;  /* 0x0000009c6bbd7223 */ /* 0x000fe4000001009b */
[----:B------:R-:W-:Y:S02]  /*5c50*/  FFMA.FTZ R192, R81, -R187, R192 ;  /* 0x800000bb51c07223 */ /* 0x000fe400000100c0 */
[----:B------:R-:W-:Y:S02]  /*5c60*/  FFMA.FTZ R144, R115, -R144, R187 ;  /* 0x8000009073907223 */ /* 0x000fe400000100bb */
[----:B------:R-:W-:Y:S01]  /*5c70*/  FMUL.FTZ R155, R132, R191 ;  /* 0x000000bf849b7220 */ /* 0x000fe20000410000 */
[----:B------:R-:W3:Y:S01]  /*5c80*/  SHFL.IDX PT, R187, R7, RZ, 0x1f ;  /* 0x00001fff07bb7589 */ /* 0x000ee200000e0000 */
[----:B------:R-:W-:-:S02]  /*5c90*/  FFMA.FTZ R190, R81, R185, R190 ;  /* 0x000000b951be7223 */ /* 0x000fc400000100be */
[----:B------:R-:W-:Y:S01]  /*5ca0*/  FMUL.FTZ R152, R76, R107 ;  /* 0x0000006b4c987220 */ /* 0x000fe20000410000 */
[----:B------:R5:W0:Y:S01]  /*5cb0*/  SHFL.IDX PT, R185, R179, RZ, 0x1f ;  /* 0x00001fffb3b97589 */ /* 0x000a2200000e0000 */
[-C--:B------:R-:W-:Y:S02]  /*5cc0*/  FFMA.FTZ R155, R130, R189.reuse, -R155 ;  /* 0x000000bd829b7223 */ /* 0x080fe4000001089b */
[-C--:B------:R-:W-:Y:S02]  /*5cd0*/  FMUL.FTZ R157, R132, R189.reuse ;  /* 0x000000bd849d7220 */ /* 0x080fe40000410000 */
[----:B------:R-:W-:Y:S02]  /*5ce0*/  FFMA.FTZ R190, R79, R189, R190 ;  /* 0x000000bd4fbe7223 */ /* 0x000fe400000100be */
[----:B--2---:R-:W-:Y:S02]  /*5cf0*/  FFMA.FTZ R150, R111, -R152, R189 ;  /* 0x800000986f967223 */ /* 0x004fe400000100bd */
[----:B01----:R-:W-:Y:S01]  /*5d00*/  FFMA.FTZ R161, R147, R160, R155 ;  /* 0x000000a093a17223 */ /* 0x003fe2000001009b */
[----:B------:R-:W0:Y:S01]  /*5d10*/  SHFL.DOWN PT, R189, R163, 0x1, 0x1f ;  /* 0x08201f00a3bd7f89 */ /* 0x000e2200000e0000 */
[----:B------:R-:W-:-:S02]  /*5d20*/  FFMA.FTZ R157, R130, R191, R157 ;  /* 0x000000bf829d7223 */ /* 0x000fc4000001009d */
[----:B------:R-:W-:Y:S01]  /*5d30*/  FFMA.FTZ R190, R77, R161, R190 ;  /* 0x000000a14dbe7223 */ /* 0x000fe200000100be */
[----:B------:R-:W1:Y:S01]  /*5d40*/  SHFL.DOWN PT, R160, R159, 0x1, 0x1f ;  /* 0x08201f009fa07f89 */ /* 0x000e6200000e0000 */
[----:B-----5:R-:W-:Y:S02]  /*5d50*/  FFMA.FTZ R179, R147, R158, R157 ;  /* 0x0000009e93b37223 */ /* 0x020fe4000001009d */
[----:B------:R-:W-:Y:S01]  /*5d60*/  FMUL.FTZ R158, R74, R147 ;  /* 0x000000934a9e7220 */ /* 0x000fe20000410000 */
[----:B------:R-:W2:Y:S01]  /*5d70*/  SHFL.IDX PT, R159, R159, RZ, 0x1f ;  /* 0x00001fff9f9f7589 */ /* 0x000ea200000e0000 */
[C---:B------:R-:W-:Y:S02]  /*5d80*/  FMUL.FTZ R155, R148.reuse, R179 ;  /* 0x000000b3949b7220 */ /* 0x040fe40000410000 */
[-C--:B------:R-:W-:Y:S01]  /*5d90*/  FMUL.FTZ R157, R148, R161.reuse ;  /* 0x000000a1949d7220 */ /* 0x080fe20000410000 */
[----:B------:R-:W5:Y:S01]  /*5da0*/  SHFL.IDX PT, R163, R163, RZ, 0x1f ;  /* 0x00001fffa3a37589 */ /* 0x000f6200000e0000 */
[----:B------:R-:W-:-:S02]  /*5db0*/  FFMA.FTZ R156, R146, R161, -R155 ;  /* 0x000000a1929c7223 */ /* 0x000fc4000001089b */
[-C--:B------:R-:W-:Y:S02]  /*5dc0*/  FFMA.FTZ R154, R143, -R158.reuse, R161 ;  /* 0x8000009e8f9a7223 */ /* 0x080fe400000100a1 */
[----:B------:R-:W-:Y:S02]  /*5dd0*/  FFMA.FTZ R155, R149, -R158, R179 ;  /* 0x8000009e959b7223 */ /* 0x000fe400000100b3 */
[----:B----4-:R-:W-:Y:S02]  /*5de0*/  @P2 FMUL.FTZ R158, R193, R186 ;  /* 0x000000bac19e2220 */ /* 0x010fe40000410000 */
[----:B------:R-:W-:Y:S02]  /*5df0*/  FFMA.FTZ R157, R146, R179, R157 ;  /* 0x000000b3929d7223 */ /* 0x000fe4000001009d */
[----:B------:R-:W-:Y:S02]  /*5e00*/  FFMA.FTZ R162, R145, R162, R156 ;  /* 0x000000a291a27223 */ /* 0x000fe4000001009c */
[----:B---3--:R-:W-:-:S02]  /*5e10*/  @P2 FMUL.FTZ R161, R193, R187 ;  /* 0x000000bbc1a12220 */ /* 0x008fc40000410000 */
[----:B------:R-:W-:Y:S02]  /*5e20*/  FMUL.FTZ R156, R185, R6 ;  /* 0x00000006b99c7220 */ /* 0x000fe40000410000 */
[C---:B------:R-:W-:Y:S02]  /*5e30*/  @P2 FFMA.FTZ R158, R188.reuse, R187, R158 ;  /* 0x000000bbbc9e2223 */ /* 0x040fe4000001009e */
[----:B------:R-:W-:Y:S02]  /*5e40*/  FFMA.FTZ R164, R145, R164, R157 ;  /* 0x000000a491a47223 */ /* 0x000fe4000001009d */
[----:B------:R-:W-:Y:S02]  /*5e50*/  @P2 FFMA.FTZ R161, R188, R186, -R161 ;  /* 0x000000babca12223 */ /* 0x000fe400000108a1 */
[-C--:B------:R-:W-:Y:S02]  /*5e60*/  FMUL.FTZ R157, R185, R7.reuse ;  /* 0x00000007b99d7220 */ /* 0x080fe40000410000 */
[----:B------:R-:W-:-:S02]  /*5e70*/  FFMA.FTZ R156, R184, R7, R156 ;  /* 0x00000007b89c7223 */ /* 0x000fc4000001009c */
[----:B------:R-:W-:Y:S02]  /*5e80*/  FMUL.FTZ R7, R185, R5 ;  /* 0x00000005b9077220 */ /* 0x000fe40000410000 */
[----:B0-----:R-:W-:Y:S02]  /*5e90*/  @P2 FADD.FTZ R187, R189, R158 ;  /* 0x0000009ebdbb2221 */ /* 0x001fe40000010000 */
[----:B-1----:R-:W-:Y:S02]  /*5ea0*/  @P2 FADD.FTZ R186, R160, R161 ;  /* 0x000000a1a0ba2221 */ /* 0x002fe40000010000 */
[-C--:B------:R-:W-:Y:S02]  /*5eb0*/  FMUL.FTZ R185, R185, R4.reuse ;  /* 0x00000004b9b97220 */ /* 0x080fe40000410000 */
[----:B------:R-:W-:Y:S02]  /*5ec0*/  FFMA.FTZ R4, R184, R4, -R7 ;  /* 0x00000004b8047223 */ /* 0x000fe40000010807 */
[----:B------:R-:W-:-:S02]  /*5ed0*/  FMUL.FTZ R7, R187, -R23 ;  /* 0x80000017bb077220 */ /* 0x000fc40000410000 */
[C---:B------:R-:W-:Y:S02]  /*5ee0*/  FMUL.FTZ R23, R186.reuse, -R23 ;  /* 0x80000017ba177220 */ /* 0x040fe40000410000 */
[-C--:B------:R-:W-:Y:S02]  /*5ef0*/  FFMA.FTZ R186, R186, R22.reuse, -R7 ;  /* 0x00000016baba7223 */ /* 0x080fe40000010807 */
[----:B------:R-:W-:Y:S02]  /*5f00*/  FFMA.FTZ R158, R187, R22, R23 ;  /* 0x00000016bb9e7223 */ /* 0x000fe40000010017 */
[----:B------:R-:W-:Y:S02]  /*5f10*/  FADD.FTZ R167, R167, R186 ;  /* 0x000000baa7a77221 */ /* 0x000fe40000010000 */
[----:B------:R-:W-:Y:S02]  /*5f20*/  FADD.FTZ R169, -R169, R158 ;  /* 0x0000009ea9a97221 */ /* 0x000fe40000010100 */
[----:B------:R-:W-:-:S02]  /*5f30*/  FFMA.FTZ R6, R184, R6, -R157 ;  /* 0x00000006b8067223 */ /* 0x000fc4000001089d */
[C---:B------:R-:W-:Y:S02]  /*5f40*/  FMUL.FTZ R158, R148.reuse, -R169 ;  /* 0x800000a9949e7220 */ /* 0x040fe40000410000 */
[----:B------:R-:W-:Y:S02]  /*5f50*/  FMUL.FTZ R148, R148, -R167 ;  /* 0x800000a794947220 */ /* 0x000fe40000410000 */
[----:B------:R-:W-:Y:S02]  /*5f60*/  FMUL.FTZ R160, R72, R145 ;  /* 0x0000009148a07220 */ /* 0x000fe40000410000 */
[----:B------:R-:W-:Y:S02]  /*5f70*/  FFMA.FTZ R192, R79, -R191, R192 ;  /* 0x800000bf4fc07223 */ /* 0x000fe400000100c0 */
[----:B--2---:R-:W-:Y:S02]  /*5f80*/  FADD.FTZ R6, R159, R6 ;  /* 0x000000069f067221 */ /* 0x004fe40000010000 */
[----:B------:R-:W-:-:S02]  /*5f90*/  FFMA.FTZ R159, R146, R167, -R158 ;  /* 0x000000a7929f7223 */ /* 0x000fc4000001089e */
[----:B------:R-:W-:Y:S02]  /*5fa0*/  FFMA.FTZ R5, R184, R5, R185 ;  /* 0x00000005b8057223 */ /* 0x000fe400000100b9 */
[----:B-----5:R-:W-:Y:S02]  /*5fb0*/  FADD.FTZ R7, R163, R156 ;  /* 0x0000009ca3077221 */ /* 0x020fe40000010000 */
[----:B------:R-:W-:Y:S02]  /*5fc0*/  FFMA.FTZ R146, R146, R169, R148 ;  /* 0x000000a992927223 */ /* 0x000fe40000010094 */
[----:B------:R-:W-:Y:S01]  /*5fd0*/  FMUL.FTZ R157, R75, R162 ;  /* 0x000000a24b9d7220 */ /* 0x000fe20000410000 */
[----:B------:R0:W-:Y:S01]  /*5fe0*/  @!P0 STS.128 [R73.X16+0x21b0], R4 ;  /* 0x0021b00449008388 */ /* 0x0001e2000000cc00 */
[----:B------:R-:W-:Y:S02]  /*5ff0*/  FFMA.FTZ R22, R151, -R160, R162 ;  /* 0x800000a097167223 */ /* 0x000fe400000100a2 */
[----:B------:R-:W-:-:S02]  /*6000*/  FFMA.FTZ R192, R77, -R179, R192 ;  /* 0x800000b34dc07223 */ /* 0x000fc400000100c0 */
[----:B------:R-:W-:Y:S02]  /*6010*/  FFMA.FTZ R23, R153, -R160, R164 ;  /* 0x800000a099177223 */ /* 0x000fe400000100a4 */
[----:B------:R-:W-:Y:S02]  /*6020*/  FMUL.FTZ R161, R75, R164 ;  /* 0x000000a44ba17220 */ /* 0x000fe40000410000 */
[----:B------:R-:W-:Y:S02]  /*6030*/  FMUL.FTZ R162, R72, R169 ;  /* 0x000000a948a27220 */ /* 0x000fe40000410000 */
[----:B------:R-:W-:Y:S02]  /*6040*/  FADD.FTZ R165, -R165, R146 ;  /* 0x00000092a5a57221 */ /* 0x000fe40000010100 */
[----:B------:R-:W-:Y:S01]  /*6050*/  FADD.FTZ R156, R192, -R161 ;  /* 0x800000a1c09c7221 */ /* 0x000fe20000010000 */
[----:B------:R-:W-:Y:S01]  /*6060*/  SHF.L.U32 R161, R62, 0x4, RZ ;  /* 0x000000043ea17819 */ /* 0x000fe200000006ff */
[----:B------:R-:W-:-:S02]  /*6070*/  FMUL.FTZ R160, R72, R167 ;  /* 0x000000a748a07220 */ /* 0x000fc40000410000 */
[----:B0-----:R-:W-:Y:S01]  /*6080*/  FMUL.FTZ R5, R23, R162 ;  /* 0x000000a217057220 */ /* 0x001fe20000410000 */
[----:B------:R-:W-:Y:S01]  /*6090*/  LEA.HI.SX32 R148, R161, R161, 0x1b ;  /* 0x000000a1a1947211 */ /* 0x000fe200078fdaff */
[----:B------:R-:W-:Y:S02]  /*60a0*/  FADD.FTZ R159, R166, R159 ;  /* 0x0000009fa69f7221 */ /* 0x000fe40000010000 */
[----:B------:R-:W-:Y:S02]  /*60b0*/  FMUL.FTZ R4, R132, -R165 ;  /* 0x800000a584047220 */ /* 0x000fe40000410000 */
        /* <DEDUP_REMOVED lines=11> */
[----:B------:R-:W-:Y:S02]  /*6170*/  FADD.FTZ R171, -R171, R130 ;  /* 0x00000082abab7221 */ /* 0x000fe40000010100 */
[-C--:B------:R-:W-:Y:S02]  /*6180*/  FFMA.FTZ R5, R154, R4.reuse, R5 ;  /* 0x000000049a057223 */ /* 0x080fe40000010005 */
[----:B------:R-:W-:Y:S02]  /*6190*/  FMUL.FTZ R187, R147, R4 ;  /* 0x0000000493bb7220 */ /* 0x000fe40000410000 */
[----:B------:R-:W-:-:S02]  /*61a0*/  FMUL.FTZ R179, R145, R162 ;  /* 0x000000a291b37220 */ /* 0x000fc40000410000 */
[-C--:B------:R-:W-:Y:S01]  /*61b0*/  FMUL.FTZ R189, R147, R6.reuse ;  /* 0x0000000693bd7220 */ /* 0x080fe20000410000 */
[----:B------:R-:W-:Y:S01]  /*61c0*/  STS [R148.X4+0x450], R187 ;  /* 0x000450bb94007388 */ /* 0x000fe20000004800 */
[----:B------:R-:W-:Y:S02]  /*61d0*/  FFMA.FTZ R4, R154, R6, -R7 ;  /* 0x000000069a047223 */ /* 0x000fe40000010807 */
[C---:B------:R-:W-:Y:S01]  /*61e0*/  FMUL.FTZ R6, R128.reuse, -R161 ;  /* 0x800000a180067220 */ /* 0x040fe20000410000 */
[----:B------:R0:W-:Y:S01]  /*61f0*/  STS [R148.X4+0x45c], R179 ;  /* 0x00045cb394007388 */ /* 0x0001e20000004800 */
[-C--:B------:R-:W-:Y:S02]  /*6200*/  FMUL.FTZ R128, R128, -R171.reuse ;  /* 0x800000ab80807220 */ /* 0x080fe40000410000 */
[----:B------:R-:W-:Y:S01]  /*6210*/  FFMA.FTZ R185, R126, R171, R6 ;  /* 0x000000ab7eb97223 */ /* 0x000fe20000010006 */
[----:B------:R-:W-:Y:S01]  /*6220*/  STS [R148.X4+0x454], R189 ;  /* 0x000454bd94007388 */ /* 0x000fe20000004800 */
[----:B------:R-:W-:-:S02]  /*6230*/  FMUL.FTZ R163, R145, R160 ;  /* 0x000000a091a37220 */ /* 0x000fc40000410000 */
[----:B------:R-:W-:Y:S02]  /*6240*/  FADD.FTZ R185, -R170, R185 ;  /* 0x000000b9aab97221 */ /* 0x000fe40000010100 */
[----:B------:R-:W-:Y:S01]  /*6250*/  FFMA.FTZ R152, R109, -R152, R191 ;  /* 0x800000986d987223 */ /* 0x000fe200000100bf */
[----:B------:R1:W-:Y:S01]  /*6260*/  STS [R148.X4+0x458], R163 ;  /* 0x000458a394007388 */ /* 0x0003e20000004800 */
[----:B0-----:R-:W-:Y:S02]  /*6270*/  FFMA.FTZ R179, R126, R161, -R128 ;  /* 0x000000a17eb37223 */ /* 0x001fe40000010880 */
[----:B------:R-:W-:Y:S02]  /*6280*/  FMUL.FTZ R6, R124, -R185 ;  /* 0x800000b97c067220 */ /* 0x000fe40000410000 */
[----:B------:R-:W-:Y:S02]  /*6290*/  FADD.FTZ R179, R168, R179 ;  /* 0x000000b3a8b37221 */ /* 0x000fe40000010000 */
[----:B------:R-:W-:-:S02]  /*62a0*/  FMUL.FTZ R7, R76, R161 ;  /* 0x000000a14c077220 */ /* 0x000fc40000410000 */
[-C--:B------:R-:W-:Y:S02]  /*62b0*/  FMUL.FTZ R124, R124, -R179.reuse ;  /* 0x800000b37c7c7220 */ /* 0x080fe40000410000 */
[C---:B------:R-:W-:Y:S02]  /*62c0*/  FFMA.FTZ R6, R122.reuse, R179, -R6 ;  /* 0x000000b37a067223 */ /* 0x040fe40000010806 */
[----:B------:R-:W-:Y:S02]  /*62d0*/  FFMA.FTZ R187, R122, R185, R124 ;  /* 0x000000b97abb7223 */ /* 0x000fe4000001007c */
[----:B-1----:R-:W-:Y:S02]  /*62e0*/  FMUL.FTZ R163, R76, R171 ;  /* 0x000000ab4ca37220 */ /* 0x002fe40000410000 */
[----:B------:R-:W-:Y:S02]  /*62f0*/  FADD.FTZ R187, -R176, R187 ;  /* 0x000000bbb0bb7221 */ /* 0x000fe40000010100 */
[----:B------:R-:W-:-:S02]  /*6300*/  FADD.FTZ R189, R175, R6 ;  /* 0x00000006afbd7221 */ /* 0x000fc40000010000 */
[----:B------:R-:W-:Y:S02]  /*6310*/  FMUL.FTZ R126, R152, R163 ;  /* 0x000000a3987e7220 */ /* 0x000fe40000410000 */
[C---:B------:R-:W-:Y:S02]  /*6320*/  FMUL.FTZ R6, R118.reuse, -R187 ;  /* 0x800000bb76067220 */ /* 0x040fe40000410000 */
[----:B------:R-:W-:Y:S02]  /*6330*/  FMUL.FTZ R118, R118, -R189 ;  /* 0x800000bd76767220 */ /* 0x000fe40000410000 */
[-C--:B------:R-:W-:Y:S02]  /*6340*/  FMUL.FTZ R130, R152, R7.reuse ;  /* 0x0000000798827220 */ /* 0x080fe40000410000 */
[-C--:B------:R-:W-:Y:S02]  /*6350*/  FFMA.FTZ R128, R150, R7.reuse, R126 ;  /* 0x0000000796807223 */ /* 0x080fe4000001007e */
[----:B------:R-:W-:-:S02]  /*6360*/  FMUL.FTZ R191, R107, R7 ;  /* 0x000000076bbf7220 */ /* 0x000fc40000410000 */
[----:B------:R-:W-:Y:S02]  /*6370*/  FMUL.FTZ R7, R78, R179 ;  /* 0x000000b34e077220 */ /* 0x000fe40000410000 */
[----:B------:R-:W-:Y:S01]  /*6380*/  FFMA.FTZ R118, R120, R187, R118 ;  /* 0x000000bb78767223 */ /* 0x000fe20000010076 */
[----:B------:R-:W-:Y:S01]  /*6390*/  STS [R148.X4+0x448], R191 ;  /* 0x000448bf94007388 */ /* 0x000fe20000004800 */
[-C--:B------:R-:W-:Y:S02]  /*63a0*/  FMUL.FTZ R195, R107, R163.reuse ;  /* 0x000000a36bc37220 */ /* 0x080fe40000410000 */
[----:B------:R-:W-:Y:S02]  /*63b0*/  FFMA.FTZ R205, R150, R163, -R130 ;  /* 0x000000a396cd7223 */ /* 0x000fe40000010882 */
[----:B------:R-:W-:Y:S01]  /*63c0*/  FFMA.FTZ R175, R120, R189, -R6 ;  /* 0x000000bd78af7223 */ /* 0x000fe20000010806 */
[----:B------:R0:W-:Y:S01]  /*63d0*/  STS [R148.X4+0x44c], R195 ;  /* 0x00044cc394007388 */ /* 0x0001e20000004800 */
[----:B------:R-:W-:-:S02]  /*63e0*/  FMUL.FTZ R163, R78, R185 ;  /* 0x000000b94ea37220 */ /* 0x000fc40000410000 */
[----:B------:R-:W-:Y:S02]  /*63f0*/  FMUL.FTZ R6, R144, R7 ;  /* 0x0000000790067220 */ /* 0x000fe40000410000 */
[----:B------:R-:W-:Y:S02]  /*6400*/  FADD.FTZ R173, -R173, R118 ;  /* 0x00000076adad7221 */ /* 0x000fe40000010100 */
[----:B------:R-:W-:Y:S02]  /*6410*/  FFMA.FTZ R203, R142, R163, -R6 ;  /* 0x000000a38ecb7223 */ /* 0x000fe40000010806 */
[----:B------:R-:W-:Y:S02]  /*6420*/  FADD.FTZ R175, R174, R175 ;  /* 0x000000afaeaf7221 */ /* 0x000fe40000010000 */
[----:B------:R-:W-:Y:S02]  /*6430*/  FMUL.FTZ R6, R114, -R173 ;  /* 0x800000ad72067220 */ /* 0x000fe40000410000 */
[----:B------:R-:W-:-:S02]  /*6440*/  FMUL.FTZ R122, R144, R163 ;  /* 0x000000a3907a7220 */ /* 0x000fc40000410000 */
[C---:B0-----:R-:W-:Y:S02]  /*6450*/  FMUL.FTZ R195, R113.reuse, R163 ;  /* 0x000000a371c37220 */ /* 0x041fe40000410000 */
[----:B------:R-:W-:Y:S02]  /*6460*/  FMUL.FTZ R191, R80, R187 ;  /* 0x000000bb50bf7220 */ /* 0x000fe40000410000 */
[-C--:B------:R-:W-:Y:S01]  /*6470*/  FMUL.FTZ R114, R114, -R175.reuse ;  /* 0x800000af72727220 */ /* 0x080fe20000410000 */
[----:B------:R0:W-:Y:S01]  /*6480*/  STS [R148.X4+0x444], R195 ;  /* 0x000444c394007388 */ /* 0x0001e20000004800 */
[----:B------:R-:W-:Y:S02]  /*6490*/  FFMA.FTZ R163, R116, R175, -R6 ;  /* 0x000000af74a37223 */ /* 0x000fe40000010806 */
[-C--:B------:R-:W-:Y:S02]  /*64a0*/  FFMA.FTZ R126, R142, R7.reuse, R122 ;  /* 0x000000078e7e7223 */ /* 0x080fe4000001007a */
[----:B------:R-:W-:-:S02]  /*64b0*/  FMUL.FTZ R193, R113, R7 ;  /* 0x0000000771c17220 */ /* 0x000fc40000410000 */
[----:B------:R-:W-:Y:S02]  /*64c0*/  FMUL.FTZ R7, R80, R189 ;  /* 0x000000bd50077220 */ /* 0x000fe40000410000 */
[----:B------:R-:W-:Y:S01]  /*64d0*/  FMUL.FTZ R6, R140, R191 ;  /* 0x000000bf8c067220 */ /* 0x000fe20000410000 */
[----:B------:R1:W-:Y:S01]  /*64e0*/  STS [R148.X4+0x440], R193 ;  /* 0x000440c194007388 */ /* 0x0003e20000004800 */
[----:B------:R-:W-:Y:S02]  /*64f0*/  FFMA.FTZ R114, R116, R173, R114 ;  /* 0x000000ad74727223 */ /* 0x000fe40000010072 */
[----:B------:R-:W-:Y:S02]  /*6500*/  FADD.FTZ R163, R178, R163 ;  /* 0x000000a3b2a37221 */ /* 0x000fe40000010000 */
[----:B------:R-:W-:Y:S02]  /*6510*/  FFMA.FTZ R124, R138, R7, R6 ;  /* 0x000000078a7c7223 */ /* 0x000fe40000010006 */
[----:B------:R-:W-:-:S02]  /*6520*/  FADD.FTZ R177, -R177, R114 ;  /* 0x00000072b1b17221 */ /* 0x000fc40000010100 */
[C---:B------:R-:W-:Y:S02]  /*6530*/  FMUL.FTZ R6, R110.reuse, -R163 ;  /* 0x800000a36e067220 */ /* 0x040fe40000410000 */
[-C--:B------:R-:W-:Y:S02]  /*6540*/  FMUL.FTZ R110, R110, -R177.reuse ;  /* 0x800000b16e6e7220 */ /* 0x080fe40000410000 */
[----:B------:R-:W-:Y:S02]  /*6550*/  FFMA.FTZ R6, R112, R177, R6 ;  /* 0x000000b170067223 */ /* 0x000fe40000010006 */
[-C--:B------:R-:W-:Y:S02]  /*6560*/  FMUL.FTZ R114, R140, R7.reuse ;  /* 0x000000078c727220 */ /* 0x080fe40000410000 */
[----:B------:R-:W-:Y:S02]  /*6570*/  FMUL.FTZ R197, R123, R7 ;  /* 0x000000077bc57220 */ /* 0x000fe40000410000 */
[----:B------:R-:W-:-:S02]  /*6580*/  FFMA.FTZ R7, R112, R163, -R110 ;  /* 0x000000a370077223 */ /* 0x000fc4000001086e */
[----:B------:R-:W-:Y:S01]  /*6590*/  FADD.FTZ R27, -R27, R6 ;  /* 0x000000061b1b7221 */ /* 0x000fe20000010100 */
[----:B------:R2:W-:Y:S01]  /*65a0*/  STS [R148.X4+0x438], R197 ;  /* 0x000438c594007388 */ /* 0x0005e20000004800 */
[----:B------:R-:W-:Y:S02]  /*65b0*/  FADD.FTZ R24, R24, R7 ;  /* 0x0000000718187221 */ /* 0x000fe40000010000 */
[----:B------:R-:W-:Y:S02]  /*65c0*/  FMUL.FTZ R110, R86, R27 ;  /* 0x0000001b566e7220 */ /* 0x000fe40000410000 */
[----:B------:R-:W-:Y:S02]  /*65d0*/  FFMA.FTZ R201, R138, R191, -R114 ;  /* 0x000000bf8ac97223 */ /* 0x000fe40000010872 */
[----:B------:R-:W-:Y:S02]  /*65e0*/  FMUL.FTZ R6, R86, R24 ;  /* 0x0000001856067220 */ /* 0x000fe40000410000 */
[----:B------:R-:W-:-:S02]  /*65f0*/  FMUL.FTZ R114, R84, R177 ;  /* 0x000000b154727220 */ /* 0x000fc40000410000 */
[----:B------:R-:W-:Y:S02]  /*6600*/  FMUL.FTZ R7, R21, R110 ;  /* 0x0000006e15077220 */ /* 0x000fe40000410000 */
[----:B------:R-:W-:Y:S02]  /*6610*/  FMUL.FTZ R199, R123, R191 ;  /* 0x000000bf7bc77220 */ /* 0x000fe40000410000 */
[----:B0-----:R-:W-:Y:S02]  /*6620*/  FMUL.FTZ R195, R82, R173 ;  /* 0x000000ad52c37220 */ /* 0x001fe40000410000 */
[----:B------:R-:W-:Y:S01]  /*6630*/  FMUL.FTZ R112, R84, R163 ;  /* 0x000000a354707220 */ /* 0x000fe20000410000 */
[----:B------:R0:W-:Y:S01]  /*6640*/  STS [R148.X4+0x43c], R199 ;  /* 0x00043cc794007388 */ /* 0x0001e20000004800 */
[----:B------:R-:W-:Y:S02]  /*6650*/  FMUL.FTZ R116, R26, R114 ;  /* 0x000000721a747220 */ /* 0x000fe40000410000 */
[----:B------:R-:W-:-:S02]  /*6660*/  FFMA.FTZ R7, R20, R6, R7 ;  /* 0x0000000614077223 */ /* 0x000fc40000010007 */
[----:B------:R-:W-:Y:S02]  /*6670*/  FMUL.FTZ R191, R21, R6 ;  /* 0x0000000615bf7220 */ /* 0x000fe40000410000 */
[----:B-1----:R-:W-:Y:S02]  /*6680*/  FMUL.FTZ R193, R82, R175 ;  /* 0x000000af52c17220 */ /* 0x002fe40000410000 */
[----:B------:R-:W-:Y:S02]  /*6690*/  FMUL.FTZ R120, R136, R195 ;  /* 0x000000c388787220 */ /* 0x000fe40000410000 */
[-C--:B------:R-:W-:Y:S02]  /*66a0*/  FFMA.FTZ R116, R25, R112.reuse, R116 ;  /* 0x0000007019747223 */ /* 0x080fe40000010074 */
[----:B------:R-:W-:Y:S02]  /*66b0*/  FADD.FTZ R7, RZ, R7 ;  /* 0x00000007ff077221 */ /* 0x000fe40000010000 */
[----:B------:R-:W-:-:S02]  /*66c0*/  FMUL.FTZ R118, R26, R112 ;  /* 0x000000701a767220 */ /* 0x000fc40000410000 */
[----:B------:R-:W-:Y:S02]  /*66d0*/  FFMA.FTZ R191, R20, R110, -R191 ;  /* 0x0000006e14bf7223 */ /* 0x000fe400000108bf */
[-C--:B------:R-:W-:Y:S02]  /*66e0*/  FFMA.FTZ R120, R134, R193.reuse, R120 ;  /* 0x000000c186787223 */ /* 0x080fe40000010078 */
[----:B------:R-:W-:Y:S02]  /*66f0*/  FADD.FTZ R7, R7, R116 ;  /* 0x0000007407077221 */ /* 0x000fe40000010000 */
[----:B------:R-:W-:Y:S02]  /*6700*/  FFMA.FTZ R118, R25, R114, -R118 ;  /* 0x0000007219767223 */ /* 0x000fe40000010876 */
[----:B------:R-:W-:Y:S02]  /*6710*/  FADD.FTZ R191, RZ, R191 ;  /* 0x000000bfffbf7221 */ /* 0x000fe40000010000 */
[----:B------:R-:W-:-:S02]  /*6720*/  FMUL.FTZ R122, R136, R193 ;  /* 0x000000c1887a7220 */ /* 0x000fc40000410000 */
[----:B------:R-:W-:Y:S02]  /*6730*/  FADD.FTZ R7, R7, R120 ;  /* 0x0000007807077221 */ /* 0x000fe40000010000 */
[----:B--2---:R-:W-:Y:S02]  /*6740*/  FMUL.FTZ R197, R125, R193 ;  /* 0x000000c17dc57220 */ /* 0x004fe40000410000 */
[----:B------:R-:W-:Y:S02]  /*6750*/  FADD.FTZ R118, R191, R118 ;  /* 0x00000076bf767221 */ /* 0x000fe40000010000 */
[----:B------:R-:W-:Y:S01]  /*6760*/  FFMA.FTZ R191, R134, R195, -R122 ;  /* 0x000000c386bf7223 */ /* 0x000fe2000001087a */
[----:B------:R-:W-:Y:S01]  /*6770*/  STS [R148.X4+0x430], R197 ;  /* 0x000430c594007388 */ /* 0x000fe20000004800 */
[----:B------:R-:W-:Y:S01]  /*6780*/  FMUL.FTZ R193, R139, R112 ;  /* 0x000000708bc17220 */ /* 0x000fe20000410000 */
[----:B------:R-:W-:Y:S01]  /*6790*/  LEA R112, R47, -R62, 0x1 ;  /* 0x8000003e2f707211 */ /* 0x000fe200078e08ff */
[----:B------:R-:W-:-:S02]  /*67a0*/  FADD.FTZ R7, R7, R124 ;  /* 0x0000007c07077221 */ /* 0x000fc40000010000 */
[----:B------:R-:W-:Y:S01]  /*67b0*/  FADD.FTZ R118, R118, R191 ;  /* 0x000000bf76767221 */ /* 0x000fe20000010000 */
[----:B------:R-:W-:Y:S01]  /*67c0*/  ISETP.GE.AND P0, PT, R112, 0x1, PT ;  /* 0x000000017000780c */ /* 0x000fe20003f06270 */
[----:B------:R-:W-:Y:S01]  /*67d0*/  FADD.FTZ R7, R7, R126 ;  /* 0x0000007e07077221 */ /* 0x000fe20000010000 */
[----:B------:R1:W-:Y:S01]  /*67e0*/  STS [R148.X4+0x428], R193 ;  /* 0x000428c194007388 */ /* 0x0003e20000004800 */
[----:B------:R-:W-:Y:S01]  /*67f0*/  FADD.FTZ R118, R118, R201 ;  /* 0x000000c976767221 */ /* 0x000fe20000010000 */
[----:B------:R-:W-:Y:S01]  /*6800*/  ISETP.GE.AND P1, PT, R112, 0x21, PT ;  /* 0x000000217000780c */ /* 0x000fe20003f26270 */
[----:B0-----:R-:W-:Y:S02]  /*6810*/  FMUL.FTZ R199, R125, R195 ;  /* 0x000000c37dc77220 */ /* 0x001fe40000410000 */
[----:B------:R-:W-:Y:S02]  /*6820*/  FADD.FTZ R128, R7, R128 ;  /* 0x0000008007807221 */ /* 0x000fe40000010000 */
[----:B------:R-:W-:Y:S01]  /*6830*/  FMUL.FTZ R195, R139, R114 ;  /* 0x000000728bc37220 */ /* 0x000fe20000410000 */
[----:B------:R0:W-:Y:S01]  /*6840*/  STS [R148.X4+0x434], R199 ;  /* 0x000434c794007388 */ /* 0x0001e20000004800 */
[C---:B------:R-:W-:Y:S01]  /*6850*/  FMUL.FTZ R7, R141.reuse, R6 ;  /* 0x000000068d077220 */ /* 0x040fe20000410000 */
[----:B-1----:R-:W-:Y:S01]  /*6860*/  IADD3 R193, R62, 0x20, RZ ;  /* 0x000000203ec17810 */ /* 0x002fe20007ffe0ff */
[----:B------:R-:W-:Y:S01]  /*6870*/  FMUL.FTZ R191, R141, R110 ;  /* 0x0000006e8dbf7220 */ /* 0x000fe20000410000 */
[----:B------:R1:W-:Y:S01]  /*6880*/  STS [R148.X4+0x42c], R195 ;  /* 0x00042cc394007388 */ /* 0x0003e20000004800 */
[----:B------:R-:W-:-:S02]  /*6890*/  FADD.FTZ R118, R118, R203 ;  /* 0x000000cb76767221 */ /* 0x000fc40000010000 */
[----:B------:R-:W-:Y:S01]  /*68a0*/  FADD.FTZ R157, R190, R157 ;  /* 0x0000009dbe9d7221 */ /* 0x000fe20000010000 */
[----:B------:R1:W-:Y:S01]  /*68b0*/  STS [R148.X4+0x420], R7 ;  /* 0x0004200794007388 */ /* 0x0003e20000004800 */
[----:B------:R-:W-:Y:S02]  /*68c0*/  FADD.FTZ R205, R118, R205 ;  /* 0x000000cd76cd7221 */ /* 0x000fe40000010000 */
[----:B0-----:R-:W-:Y:S01]  /*68d0*/  FADD.FTZ R199, R128, R5 ;  /* 0x0000000580c77221 */ /* 0x001fe20000010000 */
[----:B------:R1:W-:Y:S01]  /*68e0*/  STS [R148.X4+0x424], R191 ;  /* 0x000424bf94007388 */ /* 0x0003e20000004800 */
[----:B------:R-:W-:-:S03]  /*68f0*/  FADD.FTZ R205, R205, R4 ;  /* 0x00000004cdcd7221 */ /* 0x000fc60000010000 */
[----:B------:R-:W-:Y:S06]  /*6900*/  BAR.SYNC.DEFER_BLOCKING 0x0 ;  /* 0x0000000000007b1d */ /* 0x000fec0000010000 */
[----:B------:R-:W-:Y:S05]  /*6910*/  @!P0 BRA `(.L_x_11594) ;  /* 0x0000019000008947 */ /* 0x000fea0003800000 */
[-C--:B-1----:R-:W-:Y:S01]  /*6920*/  LEA.HI.SX32 R110, R62, R62.reuse, 0x1b ;  /* 0x0000003e3e6e7211 */ /* 0x082fe200078fdaff */
[----:B------:R-:W-:Y:S01]  /*6930*/  IMAD R4, R183, c[0x0][0x2a0], RZ ;  /* 0x0000a800b7047a24 */ /* 0x000fe200078e02ff */
[----:B------:R-:W-:Y:S01]  /*6940*/  ULDC.64 UR4, c[0x0][0x298] ;  /* 0x0000a60000047ab9 */ /* 0x000fe20000000a00 */
[----:B------:R-:W-:Y:S01]  /*6950*/  IMAD.WIDE.U32 R6, R65, c[0x0][0x2a0], RZ ;  /* 0x0000a80041067a25 */ /* 0x000fe200078e00ff */
        /* <DEDUP_REMOVED lines=21> */
.L_x_11594:
[----:B-1----:R-:W-:Y:S05]  /*6ab0*/  BSYNC B0 ;  /* 0x0000000000007941 */ /* 0x002fea0003800000 */
.L_x_11593:
        /* <DEDUP_REMOVED lines=9> */
.L_x_11596:
[----:B------:R-:W-:Y:S05]  /*6b50*/  BSYNC B0 ;  /* 0x0000000000007941 */ /* 0x000fea0003800000 */
.L_x_11595:
        /* <DEDUP_REMOVED lines=14> */
.L_x_11598:
[----:B------:R-:W-:Y:S05]  /*6c40*/  BSYNC B0 ;  /* 0x0000000000007941 */ /* 0x000fea0003800000 */
.L_x_11597:
[----:B------:R-:W2:Y:S01]  /*6c50*/  LDS R7, [R7.X4+0x5a0] ;  /* 0x0005a00007077984 */ /* 0x000ea20000004800 */
[----:B------:R-:W-:Y:S01]  /*6c60*/  BSSY B0, `(.L_x_11599) ;  /* 0x0000005000007945 */ /* 0x000fe20003800000 */
[----:B-1----:R-:W-:Y:S02]  /*6c70*/  IADD3 R5, R62, 0xa0, RZ ;  /* 0x000000a03e057810 */ /* 0x002fe40007ffe0ff */
[----:B------:R-:W-:Y:S01]  /*6c80*/  LEA.HI.SX32 R191, R191, R62, 0x1b ;  /* 0x0000003ebfbf7211 */ /* 0x000fe200078fdaff */
[----:B------:R-:W-:Y:S05]  /*6c90*/  @!P0 BRA `(.L_x_11600) ;  /* 0x0000001000008947 */ /* 0x000fea0003800000 */
[----:B--2---:R1:W-:Y:S02]  /*6ca0*/  RED.E.ADD.F32.FTZ.RN.STRONG.GPU [R18.64+-0x680], R7 ;  /* 0xfff980071200798e */ /* 0x0043e4000c10e786 */
.L_x_11600:
[----:B------:R-:W-:Y:S05]  /*6cb0*/  BSYNC B0 ;  /* 0x0000000000007941 */ /* 0x000fea0003800000 */
.L_x_11599:
[----:B------:R-:W3:Y:S01]  /*6cc0*/  LDS R191, [R191.X4+0x620] ;  /* 0x00062000bfbf7984 */ /* 0x000ee20000004800 */
[----:B------:R-:W-:Y:S01]  /*6cd0*/  BSSY B0, `(.L_x_11601) ;  /* 0x0000005000007945 */ /* 0x000fe20003800000 */
[----:B-12---:R-:W-:Y:S02]  /*6ce0*/  IADD3 R7, R62, 0xc0, RZ ;  /* 0x000000c03e077810 */ /* 0x006fe40007ffe0ff */
[----:B------:R-:W-:Y:S01]  /*6cf0*/  LEA.HI.SX32 R5, R5, R62, 0x1b ;  /* 0x0000003e05057211 */ /* 0x000fe200078fdaff */
[----:B------:R-:W-:Y:S05]  /*6d00*/  @!P1 BRA `(.L_x_11602) ;  /* 0x0000001000009947 */ /* 0x000fea0003800000 */
[----:B---3--:R1:W-:Y:S02]  /*6d10*/  RED.E.ADD.F32.FTZ.RN.STRONG.GPU [R18.64+-0x600], R191 ;  /* 0xfffa00bf1200798e */ /* 0x0083e4000c10e786 */
.L_x_11602:
[----:B------:R-:W-:Y:S05]  /*6d20*/  BSYNC B0 ;  /* 0x0000000000007941 */ /* 0x000fea0003800000 */
.L_x_11601:
[----:B------:R-:W2:Y:S01]  /*6d30*/  LDS R5, [R5.X4+0x6a0] ;  /* 0x0006a00005057984 */ /* 0x000ea20000004800 */
[----:B------:R-:W-:Y:S01]  /*6d40*/  BSSY B0, `(.L_x_11603) ;  /* 0x0000005000007945 */ /* 0x000fe20003800000 */
[----:B-1-3--:R-:W-:-:S02]  /*6d50*/  IADD3 R191, R62, 0xe0, RZ ;  /* 0x000000e03ebf7810 */ /* 0x00afc40007ffe0ff */
[----:B------:R-:W-:Y:S01]  /*6d60*/  LEA.HI.SX32 R7, R7, R62, 0x1b ;  /* 0x0000003e07077211 */ /* 0x000fe200078fdaff */
[----:B------:R-:W-:Y:S05]  /*6d70*/  @!P2 BRA `(.L_x_11604) ;  /* 0x000000100000a947 */ /* 0x000fea0003800000 */
[----:B--2---:R1:W-:Y:S02]  /*6d80*/  RED.E.ADD.F32.FTZ.RN.STRONG.GPU [R18.64+-0x580], R5 ;  /* 0xfffa80051200798e */ /* 0x0043e4000c10e786 */
.L_x_11604:
[----:B------:R-:W-:Y:S05]  /*6d90*/  BSYNC B0 ;  /* 0x0000000000007941 */ /* 0x000fea0003800000 */
.L_x_11603:
[----:B------:R-:W3:Y:S01]  /*6da0*/  LDS R7, [R7.X4+0x720] ;  /* 0x0007200007077984 */ /* 0x000ee20000004800 */
[----:B------:R-:W-:Y:S01]  /*6db0*/  BSSY B0, `(.L_x_11605) ;  /* 0x0000005000007945 */ /* 0x000fe20003800000 */
[----:B-12---:R-:W-:Y:S02]  /*6dc0*/  IADD3 R5, R62, 0x100, RZ ;  /* 0x000001003e057810 */ /* 0x006fe40007ffe0ff */
[----:B------:R-:W-:Y:S01]  /*6dd0*/  LEA.HI.SX32 R191, R191, R62, 0x1b ;  /* 0x0000003ebfbf7211 */ /* 0x000fe200078fdaff */
[----:B------:R-:W-:Y:S05]  /*6de0*/  @!P3 BRA `(.L_x_11606) ;  /* 0x000000100000b947 */ /* 0x000fea0003800000 */
[----:B---3--:R1:W-:Y:S02]  /*6df0*/  RED.E.ADD.F32.FTZ.RN.STRONG.GPU [R18.64+-0x500], R7 ;  /* 0xfffb00071200798e */ /* 0x0083e4000c10e786 */
.L_x_11606:
[----:B------:R-:W-:Y:S05]  /*6e00*/  BSYNC B0 ;  /* 0x0000000000007941 */ /* 0x000fea0003800000 */
.L_x_11605:
[----:B------:R-:W2:Y:S01]  /*6e10*/  LDS R191, [R191.X4+0x7a0] ;  /* 0x0007a000bfbf7984 */ /* 0x000ea20000004800 */
[----:B------:R-:W-:Y:S01]  /*6e20*/  BSSY B0, `(.L_x_11607) ;  /* 0x0000004000007945 */ /* 0x000fe20003800000 */
[----:B------:R-:W-:Y:S01]  /*6e30*/  LEA.HI.SX32 R5, R5, R62, 0x1b ;  /* 0x0000003e05057211 */ /* 0x000fe200078fdaff */
[----:B------:R-:W-:Y:S05]  /*6e40*/  @!P4 BRA `(.L_x_11608) ;  /* 0x000000100000c947 */ /* 0x000fea0003800000 */
[----:B--2---:R2:W-:Y:S02]  /*6e50*/  RED.E.ADD.F32.FTZ.RN.STRONG.GPU [R18.64+-0x480], R191 ;  /* 0xfffb80bf1200798e */ /* 0x0045e4000c10e786 */
.L_x_11608:
[----:B------:R-:W-:Y:S05]  /*6e60*/  BSYNC B0 ;  /* 0x0000000000007941 */ /* 0x000fea0003800000 */
.L_x_11607:
[----:B------:R-:W4:Y:S01]  /*6e70*/  LDS R5, [R5.X4+0x820] ;  /* 0x0008200005057984 */ /* 0x000f220000004800 */
[----:B------:R-:W-:Y:S01]  /*6e80*/  BSSY B0, `(.L_x_11609) ;  /* 0x0000005000007945 */ /* 0x000fe20003800000 */
[----:B-1-3--:R-:W-:-:S02]  /*6e90*/  IADD3 R7, R62, 0x120, RZ ;  /* 0x000001203e077810 */ /* 0x00afc40007ffe0ff */
[----:B--2---:R-:W-:Y:S01]  /*6ea0*/  IADD3 R191, R62, 0x140, RZ ;  /* 0x000001403ebf7810 */ /* 0x004fe20007ffe0ff */
[----:B------:R-:W-:Y:S05]  /*6eb0*/  @!P5 BRA `(.L_x_11610) ;  /* 0x000000100000d947 */ /* 0x000fea0003800000 */
[----:B----4-:R1:W-:Y:S02]  /*6ec0*/  RED.E.ADD.F32.FTZ.RN.STRONG.GPU [R18.64+-0x400], R5 ;  /* 0xfffc00051200798e */ /* 0x0103e4000c10e786 */
.L_x_11610:
[----:B------:R-:W-:Y:S05]  /*6ed0*/  BSYNC B0 ;  /* 0x0000000000007941 */ /* 0x000fea0003800000 */
.L_x_11609:
        /* <DEDUP_REMOVED lines=14> */
.L_x_11612:
[----:B------:R-:W-:Y:S05]  /*6fc0*/  BSYNC B0 ;  /* 0x0000000000007941 */ /* 0x000fea0003800000 */
.L_x_11611:
[----:B------:R-:W2:Y:S01]  /*6fd0*/  LDS R191, [R191.X4+0x920] ;  /* 0x00092000bfbf7984 */ /* 0x000ea20000004800 */
[----:B------:R-:W-:Y:S01]  /*6fe0*/  BSSY B0, `(.L_x_11613) ;  /* 0x0000005000007945 */ /* 0x000fe20003800000 */
[----:B-1----:R-:W-:-:S02]  /*6ff0*/  IADD3 R7, R62, 0x180, RZ ;  /* 0x000001803e077810 */ /* 0x002fc40007ffe0ff */
[----:B------:R-:W-:Y:S01]  /*7000*/  LEA.HI.SX32 R5, R5, R62, 0x1b ;  /* 0x0000003e05057211 */ /* 0x000fe200078fdaff */
[----:B------:R-:W-:Y:S05]  /*7010*/  @!P0 BRA `(.L_x_11614) ;  /* 0x0000001000008947 */ /* 0x000fea0003800000 */
[----:B--2---:R1:W-:Y:S02]  /*7020*/  RED.E.ADD.F32.FTZ.RN.STRONG.GPU [R18.64+-0x300], R191 ;  /* 0xfffd00bf1200798e */ /* 0x0043e4000c10e786 */
.L_x_11614:
[----:B------:R-:W-:Y:S05]  /*7030*/  BSYNC B0 ;  /* 0x0000000000007941 */ /* 0x000fea0003800000 */
.L_x_11613:
[----:B------:R-:W3:Y:S01]  /*7040*/  LDS R5, [R5.X4+0x9a0] ;  /* 0x0009a00005057984 */ /* 0x000ee20000004800 */
[----:B------:R-:W-:Y:S01]  /*7050*/  BSSY B0, `(.L_x_11615) ;  /* 0x0000005000007945 */ /* 0x000fe20003800000 */
[----:B-12---:R-:W-:Y:S02]  /*7060*/  IADD3 R191, R62, 0x1a0, RZ ;  /* 0x000001a03ebf7810 */ /* 0x006fe40007ffe0ff */
[----:B------:R-:W-:Y:S01]  /*7070*/  LEA.HI.SX32 R7, R7, R62, 0x1b ;  /* 0x0000003e07077211 */ /* 0x000fe200078fdaff */
[----:B------:R-:W-:Y:S05]  /*7080*/  @!P1 BRA `(.L_x_11616) ;  /* 0x0000001000009947 */ /* 0x000fea0003800000 */
[----:B---3--:R1:W-:Y:S02]  /*7090*/  RED.E.ADD.F32.FTZ.RN.STRONG.GPU [R18.64+-0x280], R5 ;  /* 0xfffd80051200798e */ /* 0x0083e4000c10e786 */
.L_x_11616:
[----:B------:R-:W-:Y:S05]  /*70a0*/  BSYNC B0 ;  /* 0x0000000000007941 */ /* 0x000fea0003800000 */
.L_x_11615:
[----:B------:R-:W2:Y:S01]  /*70b0*/  LDS R7, [R7.X4+0xa20] ;  /* 0x000a200007077984 */ /* 0x000ea20000004800 */
[----:B------:R-:W-:Y:S01]  /*70c0*/  BSSY B0, `(.L_x_11617) ;  /* 0x0000005000007945 */ /* 0x000fe20003800000 */
[----:B-1-3--:R-:W-:Y:S02]  /*70d0*/  IADD3 R5, R62, 0x1c0, RZ ;  /* 0x000001c03e057810 */ /* 0x00afe40007ffe0ff */
[----:B------:R-:W-:Y:S01]  /*70e0*/  LEA.HI.SX32 R191, R191, R62, 0x1b ;  /* 0x0000003ebfbf7211 */ /* 0x000fe200078fdaff */
[----:B------:R-:W-:Y:S05]  /*70f0*/  @!P2 BRA `(.L_x_11618) ;  /* 0x000000100000a947 */ /* 0x000fea0003800000 */
[----:B--2---:R1:W-:Y:S02]  /*7100*/  RED.E.ADD.F32.FTZ.RN.STRONG.GPU [R18.64+-0x200], R7 ;  /* 0xfffe00071200798e */ /* 0x0043e4000c10e786 */
.L_x_11618:
[----:B------:R-:W-:Y:S05]  /*7110*/  BSYNC B0 ;  /* 0x0000000000007941 */ /* 0x000fea0003800000 */
.L_x_11617:
[----:B------:R-:W3:Y:S01]  /*7120*/  LDS R191, [R191.X4+0xaa0] ;  /* 0x000aa000bfbf7984 */ /* 0x000ee20000004800 */
[----:B------:R-:W-:Y:S01]  /*7130*/  BSSY B0, `(.L_x_11619) ;  /* 0x0000005000007945 */ /* 0x000fe20003800000 */
[----:B-12---:R-:W-:-:S02]  /*7140*/  IADD3 R7, R62, 0x1e0, RZ ;  /* 0x000001e03e077810 */ /* 0x006fc40007ffe0ff */
[----:B------:R-:W-:Y:S01]  /*7150*/  LEA.HI.SX32 R5, R5, R62, 0x1b ;  /* 0x0000003e05057211 */ /* 0x000fe200078fdaff */
[----:B------:R-:W-:Y:S05]  /*7160*/  @!P3 BRA `(.L_x_11620) ;  /* 0x000000100000b947 */ /* 0x000fea0003800000 */
[----:B---3--:R1:W-:Y:S02]  /*7170*/  RED.E.ADD.F32.FTZ.RN.STRONG.GPU [R18.64+-0x180], R191 ;  /* 0xfffe80bf1200798e */ /* 0x0083e4000c10e786 */
.L_x_11620:
[----:B------:R-:W-:Y:S05]  /*7180*/  BSYNC B0 ;  /* 0x0000000000007941 */ /* 0x000fea0003800000 */
.L_x_11619:
[----:B------:R-:W2:Y:S01]  /*7190*/  LDS R5, [R5.X4+0xb20] ;  /* 0x000b200005057984 */ /* 0x000ea20000004800 */
[----:B------:R-:W-:Y:S01]  /*71a0*/  BSSY B0, `(.L_x_11621) ;  /* 0x0000004000007945 */ /* 0x000fe20003800000 */
[----:B------:R-:W-:Y:S01]  /*71b0*/  LEA.HI.SX32 R7, R7, R62, 0x1b ;  /* 0x0000003e07077211 */ /* 0x000fe200078fdaff */
[----:B------:R-:W-:Y:S05]  /*71c0*/  @!P4 BRA `(.L_x_11622) ;  /* 0x000000100000c947 */ /* 0x000fea0003800000 */
[----:B--2---:R2:W-:Y:S02]  /*71d0*/  RED.E.ADD.F32.FTZ.RN.STRONG.GPU [R18.64+-0x100], R5 ;  /* 0xffff00051200798e */ /* 0x0045e4000c10e786 */
.L_x_11622:
[----:B------:R-:W-:Y:S05]  /*71e0*/  BSYNC B0 ;  /* 0x0000000000007941 */ /* 0x000fea0003800000 */
.L_x_11621:
[----:B------:R-:W4:Y:S01]  /*71f0*/  LDS R7, [R7.X4+0xba0] ;  /* 0x000ba00007077984 */ /* 0x000f220000004800 */
[----:B------:R-:W-:Y:S01]  /*7200*/  BSSY B0, `(.L_x_11623) ;  /* 0x0000003000007945 */ /* 0x000fe20003800000 */
[----:B------:R-:W-:Y:S05]  /*7210*/  @!P5 BRA `(.L_x_11624) ;  /* 0x000000100000d947 */ /* 0x000fea0003800000 */
[----:B----4-:R4:W-:Y:S02]  /*7220*/  RED.E.ADD.F32.FTZ.RN.STRONG.GPU [R18.64+-0x80], R7 ;  /* 0xffff80071200798e */ /* 0x0109e4000c10e786 */
.L_x_11624:
[----:B------:R-:W-:Y:S05]  /*7230*/  BSYNC B0 ;  /* 0x0000000000007941 */ /* 0x000fea0003800000 */
.L_x_11623:
        /* <DEDUP_REMOVED lines=31> */
[----:B------:R-:W-:Y:S02]  /*7430*/  FMUL.FTZ R169, R3, R169 ;  /* 0x000000a903a97220 */ /* 0x000fe40000410000 */
[----:B---3--:R-:W-:Y:S01]  /*7440*/  @!P0 FADD.FTZ R4, R4, R19 ;  /* 0x0000001304048221 */ /* 0x008fe20000010000 */
[----:B------:R-:W1:Y:S01]  /*7450*/  SHFL.DOWN PT, R112, R7, 0x4, 0x1f ;  /* 0x08801f0007707f89 */ /* 0x000e6200000e0000 */
[----:B------:R-:W-:Y:S01]  /*7460*/  ISETP.GT.AND P0, PT, R60, 0x1b, PT ;  /* 0x0000001b3c00780c */ /* 0x000fe20003f04270 */
[----:B------:R-:W-:-:S02]  /*7470*/  FFMA.FTZ R169, R2, R167, R169 ;  /* 0x000000a702a97223 */ /* 0x000fc400000100a9 */
[----:B------:R-:W2:Y:S01]  /*7480*/  SHFL.DOWN PT, R153, R4, 0x4, 0x1f ;  /* 0x08801f0004997f89 */ /* 0x000ea200000e0000 */
[----:B------:R-:W-:Y:S02]  /*7490*/  FMUL.FTZ R19, R3, R165 ;  /* 0x000000a503137220 */ /* 0x000fe40000410000 */
[----:B------:R-:W-:Y:S02]  /*74a0*/  FFMA.FTZ R23, R22, R169, R23 ;  /* 0x000000a916177223 */ /* 0x000fe40000010017 */
[----:B------:R-:W-:Y:S02]  /*74b0*/  FFMA.FTZ R22, R2, R165, -R18 ;  /* 0x000000a502167223 */ /* 0x000fe40000010812 */
[----:B------:R-:W-:Y:S02]  /*74c0*/  FFMA.FTZ R108, R151, R167, R108 ;  /* 0x000000a7976c7223 */ /* 0x000fe4000001006c */
[----:B------:R-:W-:Y:S02]  /*74d0*/  FMUL.FTZ R18, R149, R165 ;  /* 0x000000a595127220 */ /* 0x000fe40000410000 */
[----:B------:R-:W-:-:S02]  /*74e0*/  FMUL.FTZ R22, R155, R22 ;  /* 0x000000169b167220 */ /* 0x000fc40000410000 */
[-C--:B------:R-:W-:Y:S02]  /*74f0*/  FFMA.FTZ R19, R2, R159.reuse, R19 ;  /* 0x0000009f02137223 */ /* 0x080fe40000010013 */
[----:B------:R-:W-:Y:S02]  /*7500*/  FFMA.FTZ R23, R145, R108, R23 ;  /* 0x0000006c91177223 */ /* 0x000fe40000010017 */
[----:B0-----:R-:W-:Y:S02]  /*7510*/  @!P0 FADD.FTZ R5, R5, R110 ;  /* 0x0000006e05058221 */ /* 0x001fe40000010000 */
[----:B------:R-:W-:Y:S02]  /*7520*/  @!P0 FADD.FTZ R6, R6, R157 ;  /* 0x0000009d06068221 */ /* 0x000fe40000010000 */
[----:B-1----:R-:W-:Y:S01]  /*7530*/  @!P0 FADD.FTZ R7, R7, R112 ;  /* 0x0000007007078221 */ /* 0x002fe20000010000 */
[----:B------:R-:W0:Y:S01]  /*7540*/  SHFL.DOWN PT, R110, R5, 0x8, 0x1f ;  /* 0x09001f00056e7f89 */ /* 0x000e2200000e0000 */
[----:B------:R-:W-:-:S02]  /*7550*/  FFMA.FTZ R143, R143, R159, R18 ;  /* 0x0000009f8f8f7223 */ /* 0x000fc40000010012 */
[----:B--2---:R-:W-:Y:S01]  /*7560*/  @!P0 FADD.FTZ R4, R4, R153 ;  /* 0x0000009904048221 */ /* 0x004fe20000010000 */
[----:B------:R-:W-:Y:S01]  /*7570*/  SHFL.DOWN PT, R112, R7, 0x8, 0x1f ;  /* 0x09001f0007707f89 */ /* 0x000fe200000e0000 */
[----:B------:R-:W-:Y:S01]  /*7580*/  FFMA.FTZ R22, R154, R19, R22 ;  /* 0x000000139a167223 */ /* 0x000fe20000010016 */
[----:B------:R-:W-:Y:S01]  /*7590*/  ISETP.GT.AND P0, PT, R60, 0x17, PT ;  /* 0x000000173c00780c */ /* 0x000fe20003f04270 */
[----:B------:R-:W-:Y:S02]  /*75a0*/  FMUL.FTZ R18, R109, R171 ;  /* 0x000000ab6d127220 */ /* 0x000fe40000410000 */
[-C--:B------:R-:W-:Y:S01]  /*75b0*/  FMUL.FTZ R19, R3, R161.reuse ;  /* 0x000000a103137220 */ /* 0x080fe20000410000 */
[----:B------:R-:W1:Y:S01]  /*75c0*/  SHFL.DOWN PT, R109, R6, 0x8, 0x1f ;  /* 0x09001f00066d7f89 */ /* 0x000e6200000e0000 */
[----:B------:R-:W-:Y:S02]  /*75d0*/  FADD.FTZ R98, R23, R98 ;  /* 0x0000006217627221 */ /* 0x000fe40000010000 */
[----:B------:R-:W-:Y:S01]  /*75e0*/  FFMA.FTZ R99, R72, R108, R99 ;  /* 0x0000006c48637223 */ /* 0x000fe20000010063 */
[----:B------:R-:W2:Y:S01]  /*75f0*/  SHFL.DOWN PT, R23, R4, 0x8, 0x1f ;  /* 0x09001f0004177f89 */ /* 0x000ea200000e0000 */
[----:B------:R-:W-:-:S02]  /*7600*/  FFMA.FTZ R108, R111, R161, R18 ;  /* 0x000000a16f6c7223 */ /* 0x000fc40000010012 */
[----:B------:R-:W-:Y:S02]  /*7610*/  FFMA.FTZ R19, R2, R171, -R19 ;  /* 0x000000ab02137223 */ /* 0x000fe40000010813 */
[C---:B------:R-:W-:Y:S02]  /*7620*/  FMUL.FTZ R18, R3.reuse, R179 ;  /* 0x000000b303127220 */ /* 0x040fe40000410000 */
[----:B------:R-:W-:Y:S02]  /*7630*/  FMUL.FTZ R152, R152, R19 ;  /* 0x0000001398987220 */ /* 0x000fe40000410000 */
[-C--:B------:R-:W-:Y:S02]  /*7640*/  FFMA.FTZ R19, R2, R185.reuse, -R18 ;  /* 0x000000b902137223 */ /* 0x080fe40000010812 */
[----:B------:R-:W-:Y:S02]  /*7650*/  FMUL.FTZ R18, R3, R185 ;  /* 0x000000b903127220 */ /* 0x000fe40000410000 */
[----:B------:R-:W-:-:S02]  /*7660*/  FMUL.FTZ R144, R144, R19 ;  /* 0x0000001390907220 */ /* 0x000fc40000410000 */
[----:B------:R-:W-:Y:S02]  /*7670*/  FFMA.FTZ R19, R2, R179, R18 ;  /* 0x000000b302137223 */ /* 0x000fe40000010012 */
[C---:B------:R-:W-:Y:S02]  /*7680*/  FMUL.FTZ R18, R3.reuse, R189 ;  /* 0x000000bd03127220 */ /* 0x040fe40000410000 */
[----:B------:R-:W-:Y:S02]  /*7690*/  FMUL.FTZ R171, R3, R171 ;  /* 0x000000ab03ab7220 */ /* 0x000fe40000410000 */
[----:B------:R-:W-:Y:S02]  /*76a0*/  FFMA.FTZ R144, R142, R19, R144 ;  /* 0x000000138e907223 */ /* 0x000fe40000010090 */
[-C--:B------:R-:W-:Y:S02]  /*76b0*/  FFMA.FTZ R19, R2, R187.reuse, -R18 ;  /* 0x000000bb02137223 */ /* 0x080fe40000010812 */
[----:B------:R-:W-:-:S02]  /*76c0*/  FMUL.FTZ R18, R121, R187 ;  /* 0x000000bb79127220 */ /* 0x000fc40000410000 */
[----:B------:R-:W-:Y:S02]  /*76d0*/  FMUL.FTZ R187, R3, R187 ;  /* 0x000000bb03bb7220 */ /* 0x000fe40000410000 */
[----:B------:R-:W-:Y:S02]  /*76e0*/  FFMA.FTZ R171, R2, R161, R171 ;  /* 0x000000a102ab7223 */ /* 0x000fe400000100ab */
[----:B------:R-:W-:Y:S02]  /*76f0*/  FMUL.FTZ R19, R140, R19 ;  /* 0x000000138c137220 */ /* 0x000fe40000410000 */
[----:B------:R-:W-:Y:S02]  /*7700*/  FFMA.FTZ R187, R2, R189, R187 ;  /* 0x000000bd02bb7223 */ /* 0x000fe400000100bb */
[----:B------:R-:W-:Y:S02]  /*7710*/  FFMA.FTZ R152, R150, R171, R152 ;  /* 0x000000ab96987223 */ /* 0x000fe40000010098 */
[----:B0-----:R-:W-:-:S02]  /*7720*/  @!P0 FADD.FTZ R5, R5, R110 ;  /* 0x0000006e05058221 */ /* 0x001fc40000010000 */
[----:B-1----:R-:W-:Y:S02]  /*7730*/  @!P0 FADD.FTZ R6, R6, R109 ;  /* 0x0000006d06068221 */ /* 0x002fe40000010000 */
[----:B------:R-:W-:Y:S02]  /*7740*/  @!P0 FADD.FTZ R7, R7, R112 ;  /* 0x0000007007078221 */ /* 0x000fe40000010000 */
[----:B--2---:R-:W-:Y:S01]  /*7750*/  @!P0 FADD.FTZ R4, R4, R23 ;  /* 0x0000001704048221 */ /* 0x004fe20000010000 */
[----:B------:R-:W-:Y:S01]  /*7760*/  SHFL.DOWN PT, R109, R6, 0x10, 0x1f ;  /* 0x0a001f00066d7f89 */ /* 0x000fe200000e0000 */
[----:B------:R-:W-:Y:S01]  /*7770*/  FFMA.FTZ R22, R147, R143, R22 ;  /* 0x0000008f93167223 */ /* 0x000fe20000010016 */
[----:B------:R-:W-:Y:S01]  /*7780*/  ISETP.GT.AND P0, PT, R60, 0xf, PT ;  /* 0x0000000f3c00780c */ /* 0x000fe20003f04270 */
[----:B------:R-:W-:Y:S01]  /*7790*/  FFMA.FTZ R18, R119, R189, R18 ;  /* 0x000000bd77127223 */ /* 0x000fe20000010012 */
[----:B------:R-:W-:Y:S01]  /*77a0*/  SHFL.DOWN PT, R110, R7, 0x10, 0x1f ;  /* 0x0a001f00076e7f89 */ /* 0x000fe200000e0000 */
[----:B------:R-:W-:-:S02]  /*77b0*/  FFMA.FTZ R19, R138, R187, R19 ;  /* 0x000000bb8a137223 */ /* 0x000fc40000010013 */
[-C--:B------:R-:W-:Y:S01]  /*77c0*/  FFMA.FTZ R101, R76, R108.reuse, R101 ;  /* 0x0000006c4c657223 */ /* 0x080fe20000010065 */
[----:B------:R-:W-:Y:S01]  /*77d0*/  SHFL.DOWN PT, R23, R4, 0x10, 0x1f ;  /* 0x0a001f0004177f89 */ /* 0x000fe200000e0000 */
[----:B------:R-:W-:Y:S02]  /*77e0*/  FFMA.FTZ R107, R107, R108, R152 ;  /* 0x0000006c6b6b7223 */ /* 0x000fe40000010098 */
[----:B------:R-:W-:Y:S01]  /*77f0*/  FADD.FTZ R97, R22, R97 ;  /* 0x0000006116617221 */ /* 0x000fe20000010000 */
[----:B------:R-:W0:Y:S01]  /*7800*/  SHFL.DOWN PT, R108, R5, 0x10, 0x1f ;  /* 0x0a001f00056c7f89 */ /* 0x000e2200000e0000 */
[----:B------:R-:W-:Y:S02]  /*7810*/  FMUL.FTZ R22, R115, R185 ;  /* 0x000000b973167220 */ /* 0x000fe40000410000 */
[-C--:B------:R-:W-:Y:S02]  /*7820*/  FFMA.FTZ R103, R80, R18.reuse, R103 ;  /* 0x0000001250677223 */ /* 0x080fe40000010067 */
[----:B------:R-:W-:-:S02]  /*7830*/  FFMA.FTZ R123, R123, R18, R19 ;  /* 0x000000127b7b7223 */ /* 0x000fc40000010013 */
[----:B------:R-:W-:Y:S02]  /*7840*/  FMUL.FTZ R18, R3, R175 ;  /* 0x000000af03127220 */ /* 0x000fe40000410000 */
[----:B------:R-:W-:Y:S02]  /*7850*/  FFMA.FTZ R117, R117, R179, R22 ;  /* 0x000000b375757223 */ /* 0x000fe40000010016 */
[-C--:B------:R-:W-:Y:S02]  /*7860*/  FMUL.FTZ R22, R127, R173.reuse ;  /* 0x000000ad7f167220 */ /* 0x080fe40000410000 */
[CC--:B------:R-:W-:Y:S02]  /*7870*/  FMUL.FTZ R19, R3.reuse, R173.reuse ;  /* 0x000000ad03137220 */ /* 0x0c0fe40000410000 */
[----:B------:R-:W-:Y:S02]  /*7880*/  FFMA.FTZ R173, R2, R173, -R18 ;  /* 0x000000ad02ad7223 */ /* 0x000fe40000010812 */
[----:B------:R-:W-:-:S02]  /*7890*/  FMUL.FTZ R18, R3, R163 ;  /* 0x000000a303127220 */ /* 0x000fc40000410000 */
[-C--:B------:R-:W-:Y:S02]  /*78a0*/  FFMA.FTZ R129, R129, R175.reuse, R22 ;  /* 0x000000af81817223 */ /* 0x080fe40000010016 */
[C---:B------:R-:W-:Y:S02]  /*78b0*/  FFMA.FTZ R175, R2.reuse, R175, R19 ;  /* 0x000000af02af7223 */ /* 0x040fe40000010013 */
[-C--:B------:R-:W-:Y:S02]  /*78c0*/  FFMA.FTZ R19, R2, R177.reuse, -R18 ;  /* 0x000000b102137223 */ /* 0x080fe40000010812 */
[----:B------:R-:W-:Y:S02]  /*78d0*/  FMUL.FTZ R18, R3, R24 ;  /* 0x0000001803127220 */ /* 0x000fe40000410000 */
[-C--:B------:R-:W-:Y:S02]  /*78e0*/  FMUL.FTZ R22, R131, R177.reuse ;  /* 0x000000b183167220 */ /* 0x080fe40000410000 */
[----:B------:R-:W-:-:S02]  /*78f0*/  FMUL.FTZ R177, R3, R177 ;  /* 0x000000b103b17220 */ /* 0x000fc40000410000 */
[-C--:B------:R-:W-:Y:S02]  /*7900*/  FMUL.FTZ R3, R3, R27.reuse ;  /* 0x0000001b03037220 */ /* 0x080fe40000410000 */
[----:B------:R-:W-:Y:S02]  /*7910*/  FFMA.FTZ R18, R2, R27, -R18 ;  /* 0x0000001b02127223 */ /* 0x000fe40000010812 */
[----:B------:R-:W-:Y:S02]  /*7920*/  FMUL.FTZ R19, R26, R19 ;  /* 0x000000131a137220 */ /* 0x000fe40000410000 */
[----:B------:R-:W-:Y:S02]  /*7930*/  FMUL.FTZ R173, R136, R173 ;  /* 0x000000ad88ad7220 */ /* 0x000fe40000410000 */
[----:B------:R-:W-:Y:S02]  /*7940*/  FMUL.FTZ R27, R135, R27 ;  /* 0x0000001b871b7220 */ /* 0x000fe40000410000 */
[----:B------:R-:W-:-:S02]  /*7950*/  FFMA.FTZ R26, R2, R163, R177 ;  /* 0x000000a3021a7223 */ /* 0x000fc400000100b1 */
        /* <DEDUP_REMOVED lines=39> */
.L_x_11626:
[----:B0-----:R-:W-:Y:S05]  /*7bd0*/  BSYNC B0 ;  /* 0x0000000000007941 */ /* 0x001fea0003800000 */
.L_x_11625:
[----:B------:R-:W-:Y:S02]  /*7be0*/  IADD3 R73, R73, 0x1, RZ ;  /* 0x0000000149497810 */ /* 0x000fe40007ffe0ff */
[----:B------:R-:W-:-:S02]  /*7bf0*/  IADD3 R88, P1, R88, 0x1, RZ ;  /* 0x0000000158587810 */ /* 0x000fc40007f3e0ff */
[----:B------:R-:W-:Y:S02]  /*7c00*/  ISETP.GE.AND P0, PT, R73, c[0x0][0x16c], PT ;  /* 0x00005b0049007a0c */ /* 0x000fe40003f06270 */
[----:B------:R-:W-:-:S11]  /*7c10*/  IADD3.X R71, RZ, R71, RZ, P1, !PT ;  /* 0x00000047ff477210 */ /* 0x000fd60000ffe4ff */
[----:B------:R-:W-:Y:S01]  /*7c20*/  @P0 CALL.REL.NOINC `(.L_x_11580) ;  /* 0x0000001000000944 */ /* 0x000fe20003c00000 */
[----:B------:R-:W-:Y:S05]  /*7c30*/  BRA `(.L_x_11627) ;  /* 0xffffb2a000007947 */ /* 0x000fea000383ffff */
.L_x_11580:
        /* <DEDUP_REMOVED lines=9> */
[----:B0-----:R-:W-:-:S02]  /*7cd0*/  PRMT R18, R105, 0x7632, R18 ;  /* 0x0000763269127816 */ /* 0x001fc40000000012 */
        /* <DEDUP_REMOVED lines=19> */
[----:B------:R-:W-:Y:S01]  /*7e10*/  IMAD R5, R67, c[0x0][0x2dc], R4 ;  /* 0x0000b70043057a24 */ /* 0x000fe200078e0204 */
        /* <DEDUP_REMOVED lines=28> */
.L_x_11629:
[----:B------:R-:W-:Y:S05]  /*7fe0*/  BSYNC B0 ;  /* 0x0000000000007941 */ /* 0x000fea0003800000 */
.L_x_11628:
        /* <DEDUP_REMOVED lines=76> */
.L_x_11631:
[----:B------:R-:W-:Y:S05]  /*84b0*/  BSYNC B0 ;  /* 0x0000000000007941 */ /* 0x000fea0003800000 */
.L_x_11630:
        /* <DEDUP_REMOVED lines=38> */
.L_x_11574:
        /* <DEDUP_REMOVED lines=24> */
.L_x_11634:
[----:B0-----:R-:W-:Y:S05]  /*88a0*/  BSYNC B0 ;  /* 0x0000000000007941 */ /* 0x001fea0003800000 */
.L_x_11633:
        /* <DEDUP_REMOVED lines=23> */
.L_x_11636:
[----:B------:R-:W1:Y:S02]  /*8a20*/  S2R R15, SR_TID.X ;  /* 0x00000000000f7919 */ /* 0x000e640000002100 */
.L_x_11637:
[----:B0-----:R-:W-:Y:S05]  /*8a30*/  BSYNC B0 ;  /* 0x0000000000007941 */ /* 0x001fea0003800000 */
.L_x_11635:
        /* <DEDUP_REMOVED lines=10> */
.L_x_11638:
        /* <DEDUP_REMOVED lines=28> */
.L_x_11639:
        /* <DEDUP_REMOVED lines=14> */
.L_x_14729:


//--------------------- .text._Z25selective_scan_bwd_kernelI32Selective_Scan_bwd_kernel_traitsILi32ELi8ELb0ELb1ELb0ELb1ELb0EN3c108BFloat16ENS1_7complexIfEEEEv12SSMParamsBwd --------------------------
	.section	.text._Z25selective_scan_bwd_kernelI32Selective_Scan_bwd_kernel_traitsILi32ELi8ELb0ELb1ELb0ELb1ELb0EN3c108BFloat16ENS1_7complexIfEEEEv12SSMParamsBwd,"ax",@progbits
	.sectioninfo	@"SHI_REGISTERS=188"
	.align	128
        .global         _Z25selective_scan_bwd_kernelI32Selective_Scan_bwd_kernel_traitsILi32ELi8ELb0ELb1ELb0ELb1ELb0EN3c108BFloat16ENS1_7complexIfEEEEv12SSMParamsBwd
        .type           _Z25selective_scan_bwd_kernelI32Selective_Scan_bwd_kernel_traitsILi32ELi8ELb0ELb1ELb0ELb1ELb0EN3c108BFloat16ENS1_7complexIfEEEEv12SSMParamsBwd,@function
        .size           _Z25selective_scan_bwd_kernelI32Selective_Scan_bwd_kernel_traitsILi32ELi8ELb0ELb1ELb0ELb1ELb0EN3c108BFloat16ENS1_7complexIfEEEEv12SSMParamsBwd,(.L_x_14730 - _Z25selective_scan_bwd_kernelI32Selective_Scan_bwd_kernel_traitsILi32ELi8ELb0ELb1ELb0ELb1ELb0EN3c108BFloat16ENS1_7complexIfEEEEv12SSMParamsBwd)
        .other          _Z25selective_scan_bwd_kernelI32Selective_Scan_bwd_kernel_traitsILi32ELi8ELb0ELb1ELb0ELb1ELb0EN3c108BFloat16ENS1_7complexIfEEEEv12SSMParamsBwd,@"STO_CUDA_ENTRY STV_DEFAULT"
_Z25selective_scan_bwd_kernelI32Selective_Scan_bwd_kernel_traitsILi32ELi8ELb0ELb1ELb0ELb1ELb0EN3c108BFloat16ENS1_7complexIfEEEEv12SSMParamsBwd:
.text._Z25selective_scan_bwd_kernelI32Selective_Scan_bwd_kernel_traitsILi32ELi8ELb0ELb1ELb0ELb1ELb0EN3c108BFloat16ENS1_7complexIfEEEEv12SSMParamsBwd:
        /* <DEDUP_REMOVED lines=82> */
[----:B------:R-:W-:Y:S02]  /*0520*/  LEA R72, P1, R73, c[0x0][0x248], 0x1 ;  /* 0x0000920049487a11 */ /* 0x000fe400078208ff */
        /* <DEDUP_REMOVED lines=17> */
[----:B------:R-:W-:Y:S02]  /*0640*/  LEA.HI.X R71, R11, c[0x0][0x30c], R4, 0x1, P4 ;  /* 0x0000c3000b477a11 */ /* 0x000fe400020f0c04 */
[----:B------:R-:W-:Y:S01]  /*0650*/  CS2R R10, SRZ ;  /* 0x00000000000a7805 */ /* 0x000fe2000001ff00 */
[----:B------:R-:W-:Y:S02]  /*0660*/  @P0 MOV R15, 0x10 ;  /* 0x00000010000f0802 */ /* 0x000fe40000000f00 */
[----:B------:R-:W-:Y:S02]  /*0670*/  LEA.HI.X.SX32 R3, R3, R8, 0x1, P5 ;  /* 0x0000000803037211 */ /* 0x000fe400028f0eff */
[----:B------:R-:W-:Y:S01]  /*0680*/  LEA R69, P6, R68, c[0x0][0x228], 0x1 ;  /* 0x00008a0044457a11 */ /* 0x000fe200078c08ff */
[----:B------:R-:W-:Y:S01]  /*0690*/  @P0 IMAD.WIDE R14, R0, R15, c[0x0][0x260] ;  /* 0x00009800000e0625 */ /* 0x000fe200078e020f */
[C---:B------:R-:W-:Y:S01]  /*06a0*/  @P1 LEA R12, P4, R86.reuse, c[0x0][0x328], 0x2 ;  /* 0x0000ca00560c1a11 */ /* 0x040fe200078810ff */
[----:B------:R-:W-:Y:S01]  /*06b0*/  @!P0 CS2R R14, SRZ ;  /* 0x00000000000e8805 */ /* 0x000fe2000001ff00 */
        /* <DEDUP_REMOVED lines=10> */
[----:B0-----:R-:W-:-:S04]  /*0760*/  SHF.L.U32 R67, R78, 0x3, RZ ;  /* 0x000000034e437819 */ /* 0x001fc800000006ff */
[----:B-1----:R-:W-:Y:S02]  /*0770*/  LOP3.LUT R67, R67, 0xffffff00, RZ, 0xc0, !PT ;  /* 0xffffff0043437812 */ /* 0x002fe400078ec0ff */
.L_x_11709:
        /* <DEDUP_REMOVED lines=125> */
[----:B------:R-:W2:Y:S04]  /*0f50*/  LDS.U16 R7, [R54+0x4] ;  /* 0x0000040036077984 */ /* 0x000ea80000000400 */
[----:B------:R-:W3:Y:S04]  /*0f60*/  LDS.U16 R16, [R54+0x6] ;  /* 0x0000060036107984 */ /* 0x000ee80000000400 */
[----:B------:R-:W-:Y:S04]  /*0f70*/  LDS.U16 R4, [R54+0x8] ;  /* 0x0000080036047984 */ /* 0x000fe80000000400 */
[----:B------:R-:W2:Y:S04]  /*0f80*/  LDS.U16 R17, [R54+0xa] ;  /* 0x00000a0036117984 */ /* 0x000ea80000000400 */
[----:B------:R-:W1:Y:S04]  /*0f90*/  LDS.U16 R18, [R54+0xc] ;  /* 0x00000c0036127984 */ /* 0x000e680000000400 */
[----:B------:R-:W-:Y:S04]  /*0fa0*/  LDS.U16 R19, [R54+0xe] ;  /* 0x00000e0036137984 */ /* 0x000fe80000000400 */
[----:B------:R-:W-:Y:S01]  /*0fb0*/  BAR.SYNC.DEFER_BLOCKING 0x0 ;  /* 0x0000000000007b1d */ /* 0x000fe20000010000 */
[----:B0-----:R-:W-:-:S02]  /*0fc0*/  PRMT R0, RZ, 0x7610, R0 ;  /* 0x00007610ff007816 */ /* 0x001fc40000000000 */
[----:B------:R-:W-:-:S03]  /*0fd0*/  PRMT R21, RZ, 0x7610, R21 ;  /* 0x00007610ff157816 */ /* 0x000fc60000000015 */
        /* <DEDUP_REMOVED lines=10> */
[----:B-1----:R-:W-:-:S05]  /*1080*/  PRMT R5, RZ, 0x5410, R5 ;  /* 0x00005410ff057816 */ /* 0x002fca0000000005 */
[----:B-----5:R-:W-:Y:S01]  /*1090*/  FADD.FTZ R46, R5, R82 ;  /* 0x00000052052e7221 */ /* 0x020fe20000010000 */
[----:B--2---:R-:W-:-:S04]  /*10a0*/  PRMT R7, RZ, 0x5410, R7 ;  /* 0x00005410ff077816 */ /* 0x004fc80000000007 */
[----:B------:R-:W-:Y:S02]  /*10b0*/  FSETP.GTU.FTZ.AND P0, PT, R46, 20, PT ;  /* 0x41a000002e00780b */ /* 0x000fe40003f1c000 */
[----:B------:R-:W-:Y:S02]  /*10c0*/  PRMT R45, RZ, 0x5410, R6 ;  /* 0x00005410ff2d7816 */ /* 0x000fe40000000006 */
[----:B---3--:R-:W-:Y:S02]  /*10d0*/  PRMT R43, RZ, 0x5410, R16 ;  /* 0x00005410ff2b7816 */ /* 0x008fe40000000010 */
[----:B------:R-:W-:Y:S01]  /*10e0*/  PRMT R17, RZ, 0x5410, R17 ;  /* 0x00005410ff117816 */ /* 0x000fe20000000011 */
[----:B------:R-:W-:Y:S01]  /*10f0*/  FADD.FTZ R44, R7, R82 ;  /* 0x00000052072c7221 */ /* 0x000fe20000010000 */
[----:B------:R-:W-:Y:S01]  /*1100*/  PRMT R7, RZ, 0x5410, R18 ;  /* 0x00005410ff077816 */ /* 0x000fe20000000012 */
[--C-:B------:R-:W-:Y:S02]  /*1110*/  FADD.FTZ R45, R45, R82.reuse ;  /* 0x000000522d2d7221 */ /* 0x100fe40000010000 */
[----:B------:R-:W-:-:S02]  /*1120*/  FADD.FTZ R43, R43, R82 ;  /* 0x000000522b2b7221 */ /* 0x000fc40000010000 */
[--C-:B------:R-:W-:Y:S01]  /*1130*/  FADD.FTZ R41, R17, R82.reuse ;  /* 0x0000005211297221 */ /* 0x100fe20000010000 */
[----:B------:R-:W-:Y:S01]  /*1140*/  BSSY B0, `(.L_x_11641) ;  /* 0x0000048000007945 */ /* 0x000fe20003800000 */
[----:B------:R-:W-:Y:S01]  /*1150*/  FSETP.GTU.FTZ.AND P6, PT, R45, 20, PT ;  /* 0x41a000002d00780b */ /* 0x000fe20003fdc000 */
[----:B------:R-:W-:Y:S01]  /*1160*/  FADD.FTZ R40, R7, R82 ;  /* 0x0000005207287221 */ /* 0x000fe20000010000 */
[----:B------:R-:W-:Y:S02]  /*1170*/  FSETP.GTU.FTZ.AND P4, PT, R44, 20, PT ;  /* 0x41a000002c00780b */ /* 0x000fe40003f9c000 */
        /* <DEDUP_REMOVED lines=20> */
[----:B------:R-:W-:Y:S02]  /*12c0*/  PRMT R23, RZ, 0x5410, R53 ;  /* 0x00005410ff177816 */ /* 0x000fe40000000035 */
[----:B-1----:R-:W-:Y:S02]  /*12d0*/  PRMT R87, RZ, 0x5410, R87 ;  /* 0x00005410ff577816 */ /* 0x002fe40000000057 */
[----:B--2---:R-:W-:-:S03]  /*12e0*/  PRMT R89, RZ, 0x5410, R89 ;  /* 0x00005410ff597816 */ /* 0x004fc60000000059 */
[----:B------:R-:W-:Y:S01]  /*12f0*/  FFMA.FTZ R22, R87, R22, R79 ;  /* 0x0000001657167223 */ /* 0x000fe2000001004f */
[----:B---3--:R-:W-:-:S03]  /*1300*/  PRMT R3, RZ, 0x5410, R3 ;  /* 0x00005410ff037816 */ /* 0x008fc60000000003 */
[----:B------:R-:W-:Y:S01]  /*1310*/  FFMA.FTZ R22, R89, R23, R22 ;  /* 0x0000001759167223 */ /* 0x000fe20000010016 */
[----:B------:R-:W-:-:S05]  /*1320*/  PRMT R23, RZ, 0x5410, R52 ;  /* 0x00005410ff177816 */ /* 0x000fca0000000034 */
[----:B------:R-:W-:Y:S01]  /*1330*/  FFMA.FTZ R22, R3, R23, R22 ;  /* 0x0000001703167223 */ /* 0x000fe20000010016 */
[----:B------:R-:W-:Y:S02]  /*1340*/  PRMT R23, RZ, 0x5410, R4 ;  /* 0x00005410ff177816 */ /* 0x000fe40000000004 */
[----:B------:R-:W-:Y:S02]  /*1350*/  PRMT R4, RZ, 0x5410, R51 ;  /* 0x00005410ff047816 */ /* 0x000fe40000000033 */
[----:B----4-:R-:W-:Y:S01]  /*1360*/  PRMT R5, RZ, 0x5410, R0 ;  /* 0x00005410ff057816 */ /* 0x010fe20000000000 */
[----:B------:R-:W-:Y:S01]  /*1370*/  FADD.FTZ R42, R23, R82 ;  /* 0x00000052172a7221 */ /* 0x000fe20000010000 */
[----:B------:R-:W-:-:S03]  /*1380*/  MOV R24, c[0x0][0x16c] ;  /* 0x00005b0000187a02 */ /* 0x000fc60000000f00 */
[----:B------:R-:W-:Y:S01]  /*1390*/  FFMA.FTZ R22, R5, R4, R22 ;  /* 0x0000000405167223 */ /* 0x000fe20000010016 */
[----:B------:R-:W-:Y:S02]  /*13a0*/  ISETP.GE.AND P5, PT, R24, 0x1, PT ;  /* 0x000000011800780c */ /* 0x000fe40003fa6270 */
        /* <DEDUP_REMOVED lines=33> */
.L_x_11642:
[----:B------:R-:W-:Y:S05]  /*15c0*/  BSYNC B0 ;  /* 0x0000000000007941 */ /* 0x000fea0003800000 */
.L_x_11641:
        /* <DEDUP_REMOVED lines=40> */
.L_x_11644:
[----:B------:R-:W-:Y:S05]  /*1850*/  BSYNC B0 ;  /* 0x0000000000007941 */ /* 0x000fea0003800000 */
.L_x_11643:
        /* <DEDUP_REMOVED lines=41> */
.L_x_11646:
[----:B------:R-:W-:Y:S05]  /*1af0*/  BSYNC B0 ;  /* 0x0000000000007941 */ /* 0x000fea0003800000 */
.L_x_11645:
        /* <DEDUP_REMOVED lines=33> */
.L_x_11648:
[----:B------:R-:W-:Y:S05]  /*1d10*/  BSYNC B0 ;  /* 0x0000000000007941 */ /* 0x000fea0003800000 */
.L_x_11647:
        /* <DEDUP_REMOVED lines=33> */
.L_x_11650:
[----:B------:R-:W-:Y:S05]  /*1f30*/  BSYNC B0 ;  /* 0x0000000000007941 */ /* 0x000fea0003800000 */
.L_x_11649:
        /* <DEDUP_REMOVED lines=33> */
.L_x_11652:
[----:B------:R-:W-:Y:S05]  /*2150*/  BSYNC B0 ;  /* 0x0000000000007941 */ /* 0x000fea0003800000 */
.L_x_11651:
        /* <DEDUP_REMOVED lines=33> */
.L_x_11654:
[----:B------:R-:W-:Y:S05]  /*2370*/  BSYNC B0 ;  /* 0x0000000000007941 */ /* 0x000fea0003800000 */
.L_x_11653:
        /* <DEDUP_REMOVED lines=33> */
.L_x_11656:
[----:B------:R-:W-:Y:S05]  /*2590*/  BSYNC B0 ;  /* 0x0000000000007941 */ /* 0x000fea0003800000 */
.L_x_11655:
        /* <DEDUP_REMOVED lines=17> */
[----:B------:R-:W-:Y:S01]  /*26b0*/  FADD.FTZ R87, R87, R87 ;  /* 0x0000005757577221 */ /* 0x000fe20000010000 */
[----:B------:R-:W-:Y:S01]  /*26c0*/  CS2R R92, SRZ ;  /* 0x00000000005c7805 */ /* 0x000fe2000001ff00 */
        /* <DEDUP_REMOVED lines=11> */
[----:B------:R-:W-:Y:S01]  /*2780*/  CS2R R36, SRZ ;  /* 0x0000000000247805 */ /* 0x000fe2000001ff00 */
[----:B------:R-:W-:Y:S01]  /*2790*/  FADD.FTZ R94, R21, R21 ;  /* 0x00000015155e7221 */ /* 0x000fe20000010000 */
[----:B------:R-:W-:Y:S01]  /*27a0*/  CS2R R34, SRZ ;  /* 0x0000000000227805 */ /* 0x000fe2000001ff00 */
[----:B------:R-:W-:Y:S01]  /*27b0*/  CS2R R32, SRZ ;  /* 0x0000000000207805 */ /* 0x000fe2000001ff00 */
[----:B------:R-:W-:-:S02]  /*27c0*/  MOV R30, RZ ;  /* 0x000000ff001e7202 */ /* 0x000fc40000000f00 */
.L_x_11704:
        /* <DEDUP_REMOVED lines=18> */
[-C--:B------:R-:W-:Y:S02]  /*28f0*/  ISETP.GE.AND P2, PT, R5, R106.reuse, PT ;  /* 0x0000006a0500720c */ /* 0x080fe40003f46270 */
[C---:B------:R-:W-:Y:S02]  /*2900*/  ISETP.GE.AND P5, PT, R6.reuse, R106, PT ;  /* 0x0000006a0600720c */ /* 0x040fe40003fa6270 */
[----:B------:R-:W-:Y:S02]  /*2910*/  IADD3 R3, R6, 0xc0, RZ ;  /* 0x000000c006037810 */ /* 0x000fe40007ffe0ff */
[----:B------:R-:W-:Y:S01]  /*2920*/  LEA.HI.X R5, R2, R68, R17, 0x1, P4 ;  /* 0x0000004402057211 */ /* 0x000fe200020f0c11 */
[----:B------:R-:W-:Y:S01]  /*2930*/  IMAD R17, R85, c[0x0][0x180], RZ ;  /* 0x0000600055117a24 */ /* 0x000fe200078e02ff */
        /* <DEDUP_REMOVED lines=23> */
[----:B------:R0:W4:Y:S01]  /*2ab0*/  @!P2 LDG.E.U16 R99, [R4.64+0x100] ;  /* 0x000100060463a981 */ /* 0x000122000c1e1500 */
[----:B------:R-:W-:Y:S02]  /*2ac0*/  IADD3 R7, R6, 0x140, RZ ;  /* 0x0000014006077810 */ /* 0x000fe40007ffe0ff */
[----:B------:R-:W-:Y:S01]  /*2ad0*/  IADD3 R3, R3, R17, RZ ;  /* 0x0000001103037210 */ /* 0x000fe20007ffe0ff */
[----:B------:R0:W4:Y:S01]  /*2ae0*/  @!P1 LDG.E.U16 R20, [R4.64+0xc0] ;  /* 0x0000c00604149981 */ /* 0x000122000c1e1500 */
[C---:B------:R-:W-:Y:S02]  /*2af0*/  LEA R16, P2, R2.reuse, c[0x0][0x220], 0x3 ;  /* 0x0000880002107a11 */ /* 0x040fe400078418ff */
[----:B------:R-:W-:Y:S02]  /*2b00*/  ISETP.GE.AND P1, PT, R7, R106, PT ;  /* 0x0000006a0700720c */ /* 0x000fe40003f26270 */
[----:B------:R-:W-:-:S02]  /*2b10*/  LEA.HI.X R17, R2, c[0x0][0x224], R3, 0x3, P2 ;  /* 0x0000890002117a11 */ /* 0x000fc400010f1c03 */
[----:B------:R-:W-:Y:S02]  /*2b20*/  PRMT R104, RZ, 0x7610, R104 ;  /* 0x00007610ff687816 */ /* 0x000fe40000000068 */
[----:B------:R-:W-:Y:S01]  /*2b30*/  PRMT R100, RZ, 0x7610, R100 ;  /* 0x00007610ff647816 */ /* 0x000fe20000000064 */
[----:B------:R1:W4:Y:S01]  /*2b40*/  LDG.E.64 R2, [R16.64] ;  /* 0x0000000610027981 */ /* 0x000322000c1e1b00 */
[----:B------:R-:W-:Y:S02]  /*2b50*/  IADD3 R7, R6, 0x160, RZ ;  /* 0x0000016006077810 */ /* 0x000fe40007ffe0ff */
[----:B------:R-:W-:Y:S01]  /*2b60*/  PRMT R101, RZ, 0x7610, R101 ;  /* 0x00007610ff657816 */ /* 0x000fe20000000065 */
[----:B------:R0:W4:Y:S01]  /*2b70*/  @!P0 LDG.E.U16 R104, [R4.64+0x240] ;  /* 0x0002400604688981 */ /* 0x000122000c1e1500 */
[----:B------:R-:W-:Y:S02]  /*2b80*/  PRMT R102, RZ, 0x7610, R102 ;  /* 0x00007610ff667816 */ /* 0x000fe40000000066 */
[----:B------:R-:W-:Y:S01]  /*2b90*/  PRMT R105, RZ, 0x7610, R105 ;  /* 0x00007610ff697816 */ /* 0x000fe20000000069 */
[----:B------:R0:W4:Y:S01]  /*2ba0*/  @!P3 LDG.E.U16 R100, [R4.64+0x140] ;  /* 0x000140060464b981 */ /* 0x000122000c1e1500 */
[----:B------:R-:W-:-:S02]  /*2bb0*/  PRMT R103, RZ, 0x7610, R103 ;  /* 0x00007610ff677816 */ /* 0x000fc40000000067 */
[-C--:B------:R-:W-:Y:S01]  /*2bc0*/  ISETP.GE.AND P0, PT, R7, R106.reuse, PT ;  /* 0x0000006a0700720c */ /* 0x080fe20003f06270 */
[----:B------:R0:W4:Y:S01]  /*2bd0*/  @!P4 LDG.E.U16 R101, [R4.64+0x180] ;  /* 0x000180060465c981 */ /* 0x000122000c1e1500 */
[C---:B------:R-:W-:Y:S02]  /*2be0*/  IADD3 R7, R6.reuse, 0x180, RZ ;  /* 0x0000018006077810 */ /* 0x040fe40007ffe0ff */
[C---:B------:R-:W-:Y:S01]  /*2bf0*/  IADD3 R22, R6.reuse, 0x1a0, RZ ;  /* 0x000001a006167810 */ /* 0x040fe20007ffe0ff */
[----:B------:R0:W4:Y:S01]  /*2c00*/  @!P5 LDG.E.U16 R102, [R4.64+0x1c0] ;  /* 0x0001c0060466d981 */ /* 0x000122000c1e1500 */
[C---:B------:R-:W-:Y:S02]  /*2c10*/  IADD3 R23, R6.reuse, 0x1c0, RZ ;  /* 0x000001c006177810 */ /* 0x040fe40007ffe0ff */
[----:B------:R-:W-:Y:S01]  /*2c20*/  IADD3 R6, R6, 0x1e0, RZ ;  /* 0x000001e006067810 */ /* 0x000fe20007ffe0ff */
[----:B------:R0:W4:Y:S01]  /*2c30*/  @!P1 LDG.E.U16 R105, [R4.64+0x280] ;  /* 0x0002800604699981 */ /* 0x000122000c1e1500 */
[----:B------:R-:W-:-:S02]  /*2c40*/  ISETP.GE.AND P1, PT, R7, R106, PT ;  /* 0x0000006a0700720c */ /* 0x000fc40003f26270 */
[-C--:B------:R-:W-:Y:S01]  /*2c50*/  ISETP.GE.AND P2, PT, R22, R106.reuse, PT ;  /* 0x0000006a1600720c */ /* 0x080fe20003f46270 */
[----:B------:R0:W4:Y:S01]  /*2c60*/  @!P6 LDG.E.U16 R103, [R4.64+0x200] ;  /* 0x000200060467e981 */ /* 0x000122000c1e1500 */
[-C--:B------:R-:W-:Y:S02]  /*2c70*/  ISETP.GE.AND P3, PT, R23, R106.reuse, PT ;  /* 0x0000006a1700720c */ /* 0x080fe40003f66270 */
[----:B------:R-:W-:Y:S02]  /*2c80*/  ISETP.GE.AND P4, PT, R6, R106, PT ;  /* 0x0000006a0600720c */ /* 0x000fe40003f86270 */
[----:B------:R-:W-:Y:S02]  /*2c90*/  PRMT R106, RZ, 0x7610, R106 ;  /* 0x00007610ff6a7816 */ /* 0x000fe4000000006a */
[----:B------:R-:W-:Y:S02]  /*2ca0*/  PRMT R107, RZ, 0x7610, R107 ;  /* 0x00007610ff6b7816 */ /* 0x000fe4000000006b */
        /* <DEDUP_REMOVED lines=8> */
[----:B-1----:R-:W-:-:S02]  /*2d30*/  IMAD R17, R85, c[0x0][0x1b8], RZ ;  /* 0x00006e0055117a24 */ /* 0x002fc400078e02ff */
        /* <DEDUP_REMOVED lines=9> */
[----:B------:R-:W-:Y:S02]  /*2dd0*/  LOP3.LUT R130, R78, 0x1f, RZ, 0xc0, !PT ;  /* 0x0000001f4e827812 */ /* 0x000fe400078ec0ff */
[----:B------:R-:W-:Y:S02]  /*2de0*/  LEA.HI.X R23, R6, c[0x0][0x234], R7, 0x3, P0 ;  /* 0x00008d0006177a11 */ /* 0x000fe400000f1c07 */
[----:B------:R-:W-:Y:S02]  /*2df0*/  IADD3 R7, R76, 0x120, RZ ;  /* 0x000001204c077810 */ /* 0x000fe40007ffe0ff */
[----:B------:R-:W-:-:S02]  /*2e00*/  LEA.HI.SX32 R5, R5, R76, 0x1b ;  /* 0x0000004c05057211 */ /* 0x000fc400078fdaff */
[----:B------:R-:W-:Y:S02]  /*2e10*/  IADD3 R17, R76, 0x140, RZ ;  /* 0x000001404c117810 */ /* 0x000fe40007ffe0ff */
[----:B------:R-:W-:Y:S02]  /*2e20*/  ISETP.NE.AND P0, PT, R130, RZ, PT ;  /* 0x000000ff8200720c */ /* 0x000fe40003f05270 */
[-C--:B------:R-:W-:Y:S02]  /*2e30*/  LEA.HI.SX32 R7, R7, R76.reuse, 0x1b ;  /* 0x0000004c07077211 */ /* 0x080fe400078fdaff */
[----:B------:R-:W-:Y:S02]  /*2e40*/  SHF.L.U32 R16, R5, 0x1, RZ ;  /* 0x0000000105107819 */ /* 0x000fe400000006ff */
[----:B------:R-:W-:Y:S02]  /*2e50*/  LEA.HI.SX32 R17, R17, R76, 0x1b ;  /* 0x0000004c11117211 */ /* 0x000fe400078fdaff */
[----:B------:R-:W-:-:S02]  /*2e60*/  ISETP.LT.OR P1, PT, R173, 0x2, P0 ;  /* 0x00000002ad00780c */ /* 0x000fc40000721670 */
[----:B------:R-:W-:Y:S02]  /*2e70*/  SHF.L.U32 R111, R7, 0x1, RZ ;  /* 0x00000001076f7819 */ /* 0x000fe400000006ff */
[----:B------:R-:W-:Y:S02]  /*2e80*/  IADD3 R5, R76, 0x160, RZ ;  /* 0x000001604c057810 */ /* 0x000fe40007ffe0ff */
[----:B------:R-:W-:Y:S02]  /*2e90*/  ISETP.NE.AND P2, PT, R78, RZ, PT ;  /* 0x000000ff4e00720c */ /* 0x000fe40003f45270 */
[----:B------:R-:W-:Y:S02]  /*2ea0*/  IADD3 R7, R76, 0x180, RZ ;  /* 0x000001804c077810 */ /* 0x000fe40007ffe0ff */
[-C--:B------:R-:W-:Y:S02]  /*2eb0*/  LEA.HI.SX32 R5, R5, R76.reuse, 0x1b ;  /* 0x0000004c05057211 */ /* 0x080fe400078fdaff */
[----:B------:R-:W-:-:S02]  /*2ec0*/  LEA.HI.SX32 R7, R7, R76, 0x1b ;  /* 0x0000004c07077211 */ /* 0x000fc400078fdaff */
[----:B------:R-:W-:Y:S01]  /*2ed0*/  PRMT R117, RZ, 0x5410, R172 ;  /* 0x00005410ff757816 */ /* 0x000fe200000000ac */
[----:B--2---:R-:W-:Y:S04]  /*2ee0*/  STS.U16 [R62], R19 ;  /* 0x000000133e007388 */ /* 0x004fe80000000400 */
[----:B---3--:R-:W-:Y:S04]  /*2ef0*/  STS.U16 [R61+0x40], R18 ;  /* 0x000040123d007388 */ /* 0x008fe80000000400 */
[----:B----4-:R-:W-:Y:S04]  /*2f00*/  STS.U16 [R60+0x80], R21 ;  /* 0x000080153c007388 */ /* 0x010fe80000000400 */
[----:B------:R-:W-:Y:S04]  /*2f10*/  STS.U16 [R59+0xc0], R20 ;  /* 0x0000c0143b007388 */ /* 0x000fe80000000400 */
[----:B------:R0:W-:Y:S01]  /*2f20*/  STS.U16 [R58+0x100], R99 ;  /* 0x000100633a007388 */ /* 0x0001e20000000400 */
[----:B------:R-:W-:-:S02]  /*2f30*/  FMUL.FTZ R6, R3, R46 ;  /* 0x0000002e03067220 */ /* 0x000fc40000410000 */
[----:B0-----:R-:W-:Y:S02]  /*2f40*/  FMUL.FTZ R99, R2, 1.4426950216293334961 ;  /* 0x3fb8aa3b02637820 */ /* 0x001fe40000410000 */
[----:B------:R-:W-:Y:S02]  /*2f50*/  FMUL.RZ R6, R6, 0.15915493667125701904 ;  /* 0x3e22f98306067820 */ /* 0x000fe4000040c000 */
[----:B------:R-:W-:Y:S01]  /*2f60*/  FMUL.FTZ R4, R99, R46 ;  /* 0x0000002e63047220 */ /* 0x000fe20000410000 */
[----:B------:R-:W-:Y:S01]  /*2f70*/  STS.U16 [R57+0x140], R100 ;  /* 0x0001406439007388 */ /* 0x000fe20000000400 */
[----:B------:R-:W-:-:S03]  /*2f80*/  SHF.L.U32 R18, R17, 0x1, RZ ;  /* 0x0000000111127819 */ /* 0x000fc600000006ff */
[----:B------:R0:W-:Y:S01]  /*2f90*/  STS.U16 [R56+0x180], R101 ;  /* 0x0001806538007388 */ /* 0x0001e20000000400 */
[----:B------:R-:W-:Y:S01]  /*2fa0*/  MUFU.EX2 R4, R4 ;  /* 0x0000000400047308 */ /* 0x000fe20000000800 */
[C---:B------:R-:W-:Y:S02]  /*2fb0*/  IADD3 R17, R76.reuse, 0x1a0, RZ ;  /* 0x000001a04c117810 */ /* 0x040fe40007ffe0ff */
[----:B------:R-:W-:Y:S01]  /*2fc0*/  STS.U16 [R55+0x1c0], R102 ;  /* 0x0001c06637007388 */ /* 0x000fe20000000400 */
[C---:B------:R-:W-:Y:S02]  /*2fd0*/  IADD3 R19, R76.reuse, 0x1c0, RZ ;  /* 0x000001c04c137810 */ /* 0x040fe40007ffe0ff */
[----:B------:R-:W-:Y:S02]  /*2fe0*/  IADD3 R21, R76, 0x1e0, RZ ;  /* 0x000001e04c157810 */ /* 0x000fe40007ffe0ff */
[----:B0-----:R-:W-:Y:S01]  /*2ff0*/  MUFU.SIN R101, R6 ;  /* 0x0000000600657308 */ /* 0x001fe20000000400 */
[----:B------:R0:W-:Y:S01]  /*3000*/  STS.U16 [R16+0x200], R103 ;  /* 0x0002006710007388 */ /* 0x0001e20000000400 */
[----:B------:R-:W-:-:S02]  /*3010*/  LEA.HI.SX32 R17, R17, R76, 0x1b ;  /* 0x0000004c11117211 */ /* 0x000fc400078fdaff */
[-C--:B------:R-:W-:Y:S01]  /*3020*/  LEA.HI.SX32 R19, R19, R76.reuse, 0x1b ;  /* 0x0000004c13137211 */ /* 0x080fe200078fdaff */
[----:B------:R1:W-:Y:S03]  /*3030*/  STS.U16 [R111+0x240], R104 ;  /* 0x000240686f007388 */ /* 0x0003e60000000400 */
[----:B0-----:R0:W2:Y:S01]  /*3040*/  MUFU.COS R103, R6 ;  /* 0x0000000600677308 */ /* 0x0010a20000000000 */
[----:B------:R3:W-:Y:S01]  /*3050*/  STS.U16 [R18+0x280], R105 ;  /* 0x0002806912007388 */ /* 0x0007e20000000400 */
[----:B------:R-:W-:Y:S02]  /*3060*/  LEA.HI.SX32 R21, R21, R76, 0x1b ;  /* 0x0000004c15157211 */ /* 0x000fe400078fdaff */
[----:B------:R-:W-:Y:S02]  /*3070*/  SHF.L.U32 R20, R7, 0x1, RZ ;  /* 0x0000000107147819 */ /* 0x000fe400000006ff */
[----:B-1----:R-:W-:-:S02]  /*3080*/  SHF.L.U32 R111, R17, 0x1, RZ ;  /* 0x00000001116f7819 */ /* 0x002fc400000006ff */
[----:B------:R-:W-:Y:S02]  /*3090*/  SHF.L.U32 R100, R19, 0x1, RZ ;  /* 0x0000000113647819 */ /* 0x000fe400000006ff */
[----:B---3--:R-:W-:Y:S02]  /*30a0*/  SHF.L.U32 R105, R5, 0x1, RZ ;  /* 0x0000000105697819 */ /* 0x008fe400000006ff */
[----:B------:R-:W-:Y:S02]  /*30b0*/  SHF.L.U32 R5, R76, 0x4, RZ ;  /* 0x000000044c057819 */ /* 0x000fe400000006ff */
[----:B------:R-:W-:Y:S01]  /*30c0*/  @!P1 IADD3 R18, R173, -0x2, RZ ;  /* 0xfffffffead129810 */ /* 0x000fe20007ffe0ff */
[----:B------:R-:W-:Y:S01]  /*30d0*/  STS.U16 [R105+0x2c0], R106 ;  /* 0x0002c06a69007388 */ /* 0x000fe20000000400 */
[----:B------:R-:W-:Y:S02]  /*30e0*/  SHF.L.U32 R21, R21, 0x1, RZ ;  /* 0x0000000115157819 */ /* 0x000fe400000006ff */
[----:B------:R-:W-:Y:S01]  /*30f0*/  LEA R7, R88, R93, 0x8 ;  /* 0x0000005d58077211 */ /* 0x000fe200078e40ff */
[----:B------:R-:W-:Y:S01]  /*3100*/  STS.U16 [R20+0x300], R107 ;  /* 0x0003006b14007388 */ /* 0x000fe20000000400 */
[----:B0-----:R-:W-:-:S02]  /*3110*/  LEA.HI.SX32 R6, R5, R5, 0x1b ;  /* 0x0000000505067211 */ /* 0x001fc400078fdaff */
[----:B------:R-:W-:Y:S01]  /*3120*/  @P2 IADD3 R7, R78, 0x200, RZ ;  /* 0x000002004e072810 */ /* 0x000fe20007ffe0ff */
[----:B------:R-:W-:Y:S01]  /*3130*/  STS.U16 [R111+0x340], R108 ;  /* 0x0003406c6f007388 */ /* 0x000fe20000000400 */
[----:B------:R-:W-:Y:S01]  /*3140*/  @!P1 IMAD R19, R18, c[0x0][0x16c], R93 ;  /* 0x00005b0012139a24 */ /* 0x000fe200078e025d */
[----:B------:R-:W-:Y:S02]  /*3150*/  SHF.L.U32 R18, R6, 0x1, RZ ;  /* 0x0000000106127819 */ /* 0x000fe400000006ff */
[----:B------:R-:W-:Y:S01]  /*3160*/  STS.U16 [R100+0x380], R109 ;  /* 0x0003806d64007388 */ /* 0x000fe20000000400 */
[C---:B--2---:R-:W-:Y:S02]  /*3170*/  FMUL.FTZ R16, R4.reuse, R103 ;  /* 0x0000006704107220 */ /* 0x044fe40000410000 */
[----:B------:R-:W-:Y:S01]  /*3180*/  FMUL.FTZ R17, R4, R101 ;  /* 0x0000006504117220 */ /* 0x000fe20000410000 */
[----:B------:R0:W-:Y:S01]  /*3190*/  STS.U16 [R21+0x3c0], R110 ;  /* 0x0003c06e15007388 */ /* 0x0001e20000000400 */
[----:B------:R-:W-:-:S06]  /*31a0*/  NOP ;  /* 0x0000000000007918 */ /* 0x000fcc0000000000 */
[----:B------:R-:W1:Y:S01]  /*31b0*/  LDS.U16 R115, [R18] ;  /* 0x0000000012737984 */ /* 0x000e620000000400 */
[----:B0-----:R-:W-:-:S03]  /*31c0*/  SHF.L.U32 R21, R7, 0x3, RZ ;  /* 0x0000000307157819 */ /* 0x001fc600000006ff */
[----:B------:R-:W0:Y:S04]  /*31d0*/  LDS.U16 R113, [R18+0x2] ;  /* 0x0000020012717984 */ /* 0x000e280000000400 */
[----:B------:R-:W-:Y:S04]  /*31e0*/  LDS.U16 R114, [R18+0x4] ;  /* 0x0000040012727984 */ /* 0x000fe80000000400 */
[----:B------:R-:W2:Y:S04]  /*31f0*/  LDS.U16 R112, [R18+0x6] ;  /* 0x0000060012707984 */ /* 0x000ea80000000400 */
[----:B------:R-:W3:Y:S04]  /*3200*/  LDS.U16 R111, [R18+0x8] ;  /* 0x00000800126f7984 */ /* 0x000ee80000000400 */
[----:B------:R-:W4:Y:S04]  /*3210*/  LDS.U16 R109, [R18+0xa] ;  /* 0x00000a00126d7984 */ /* 0x000f280000000400 */
        /* <DEDUP_REMOVED lines=9> */
[----:B------:R0:W0:Y:S04]  /*32b0*/  LDS.U16 R125, [R18+0x1e] ;  /* 0x00001e00127d7984 */ /* 0x0000280000000400 */
[----:B------:R0:W-:Y:S04]  /*32c0*/  STS.64 [R21+0x10b0], R16 ;  /* 0x0010b01015007388 */ /* 0x0001e80000000a00 */
[----:B------:R-:W5:Y:S01]  /*32d0*/  LDG.E.64 R22, [R22.64] ;  /* 0x0000000616167981 */ /* 0x000f62000c1e1b00 */
[----:B------:R-:W-:Y:S01]  /*32e0*/  CS2R R4, SRZ ;  /* 0x0000000000047805 */ /* 0x000fe2000001ff00 */
[----:B------:R-:W-:-:S02]  /*32f0*/  @!P1 IMAD.WIDE R6, R19, 0x10, R14 ;  /* 0x0000001013069825 */ /* 0x000fc400078e020e */
[----:B------:R-:W-:Y:S02]  /*3300*/  BAR.SYNC.DEFER_BLOCKING 0x0 ;  /* 0x0000000000007b1d */ /* 0x000fe40000010000 */
[CC--:B------:R-:W-:Y:S02]  /*3310*/  FMUL.FTZ R19, R3.reuse, R45.reuse ;  /* 0x0000002d03137220 */ /* 0x0c0fe40000410000 */
[----:B------:R-:W-:Y:S02]  /*3320*/  FMUL.FTZ R20, R3, R44 ;  /* 0x0000002c03147220 */ /* 0x000fe40000410000 */
[----:B------:R-:W-:Y:S02]  /*3330*/  FMUL.RZ R100, R19, 0.15915493667125701904 ;  /* 0x3e22f98313647820 */ /* 0x000fe4000040c000 */
[----:B------:R-:W-:Y:S02]  /*3340*/  FMUL.FTZ R19, R99, R45 ;  /* 0x0000002d63137220 */ /* 0x000fe40000410000 */
[----:B------:R-:W-:Y:S01]  /*3350*/  FMUL.RZ R107, R20, 0.15915493667125701904 ;  /* 0x3e22f983146b7820 */ /* 0x000fe2000040c000 */
[----:B------:R0:W5:Y:S02]  /*3360*/  @!P1 LDG.E.64 R4, [R6.64+0x8] ;  /* 0x0000080606049981 */ /* 0x000164000c1e1b00 */
[----:B0-----:R-:W-:-:S04]  /*3370*/  FMUL.FTZ R7, R3, R43 ;  /* 0x0000002b03077220 */ /* 0x001fc80000410000 */
[----:B------:R-:W-:Y:S02]  /*3380*/  FMUL.RZ R110, R7, 0.15915493667125701904 ;  /* 0x3e22f983076e7820 */ /* 0x000fe4000040c000 */
[C---:B------:R-:W-:Y:S02]  /*3390*/  FMUL.FTZ R7, R99.reuse, R43 ;  /* 0x0000002b63077220 */ /* 0x040fe40000410000 */
[----:B------:R-:W-:Y:S01]  /*33a0*/  FMUL.FTZ R6, R99, R44 ;  /* 0x0000002c63067220 */ /* 0x000fe20000410000 */
[----:B------:R-:W-:Y:S01]  /*33b0*/  MUFU.SIN R18, R110 ;  /* 0x0000006e00127308 */ /* 0x000fe20000000400 */
[----:B------:R-:W-:-:S07]  /*33c0*/  FMUL.FTZ R20, R3, R42 ;  /* 0x0000002a03147220 */ /* 0x000fce0000410000 */
[----:B------:R-:W0:Y:S01]  /*33d0*/  MUFU.EX2 R7, R7 ;  /* 0x0000000700077308 */ /* 0x000e220000000800 */
[----:B-1----:R-:W-:-:S07]  /*33e0*/  PRMT R115, RZ, 0x5410, R115 ;  /* 0x00005410ff737816 */ /* 0x002fce0000000073 */
[----:B------:R-:W-:Y:S01]  /*33f0*/  MUFU.SIN R120, R100 ;  /* 0x0000006400787308 */ /* 0x000fe20000000400 */
[----:B------:R-:W-:-:S07]  /*3400*/  PRMT R113, RZ, 0x5410, R113 ;  /* 0x00005410ff717816 */ /* 0x000fce0000000071 */
[----:B------:R-:W1:Y:S01]  /*3410*/  MUFU.EX2 R19, R19 ;  /* 0x0000001300137308 */ /* 0x000e620000000800 */
[----:B------:R-:W-:-:S07]  /*3420*/  FMUL.RZ R116, R20, 0.15915493667125701904 ;  /* 0x3e22f98314747820 */ /* 0x000fce000040c000 */
[----:B------:R0:W-:Y:S01]  /*3430*/  MUFU.COS R122, R100 ;  /* 0x00000064007a7308 */ /* 0x0001e20000000000 */
[----:B------:R-:W-:-:S07]  /*3440*/  FMUL.FTZ R20, R99, R42 ;  /* 0x0000002a63147220 */ /* 0x000fce0000410000 */
[----:B------:R-:W-:Y:S01]  /*3450*/  MUFU.SIN R21, R107 ;  /* 0x0000006b00157308 */ /* 0x000fe20000000400 */
[----:B0-----:R-:W-:-:S07]  /*3460*/  FMUL.FTZ R100, R3, R41 ;  /* 0x0000002903647220 */ /* 0x001fce0000410000 */
[----:B------:R-:W-:Y:S01]  /*3470*/  MUFU.COS R101, R107 ;  /* 0x0000006b00657308 */ /* 0x000fe20000000000 */
[----:B------:R-:W-:-:S07]  /*3480*/  FMUL.RZ R100, R100, 0.15915493667125701904 ;  /* 0x3e22f98364647820 */ /* 0x000fce000040c000 */
[----:B------:R-:W0:Y:S08]  /*3490*/  MUFU.EX2 R6, R6 ;  /* 0x0000000600067308 */ /* 0x000e300000000800 */
[----:B------:R0:W2:Y:S01]  /*34a0*/  MUFU.COS R128, R110 ;  /* 0x0000006e00807308 */ /* 0x0000a20000000000 */
[----:B------:R-:W-:Y:S02]  /*34b0*/  FMUL.FTZ R129, R7, R18 ;  /* 0x0000001207817220 */ /* 0x000fe40000410000 */
[----:B------:R-:W-:-:S05]  /*34c0*/  FMUL.FTZ R18, R3, R40 ;  /* 0x0000002803127220 */ /* 0x000fca0000410000 */
[----:B------:R-:W-:Y:S01]  /*34d0*/  MUFU.SIN R127, R100 ;  /* 0x00000064007f7308 */ /* 0x000fe20000000400 */
[----:B0-----:R-:W-:Y:S02]  /*34e0*/  FMUL.FTZ R110, R113, R46 ;  /* 0x0000002e716e7220 */ /* 0x001fe40000410000 */
[----:B-1----:R-:W-:-:S05]  /*34f0*/  FMUL.FTZ R120, R19, R120 ;  /* 0x0000007813787220 */ /* 0x002fca0000410000 */
[----:B------:R0:W-:Y:S01]  /*3500*/  MUFU.COS R133, R100 ;  /* 0x0000006400857308 */ /* 0x0001e20000000000 */
[----:B------:R-:W-:Y:S01]  /*3510*/  FMUL.FTZ R137, R117, R110 ;  /* 0x0000006e75897220 */ /* 0x000fe20000410000 */
[----:B--2---:R-:W-:Y:S01]  /*3520*/  PRMT R112, RZ, 0x5410, R112 ;  /* 0x00005410ff707816 */ /* 0x004fe20000000070 */
[----:B------:R-:W-:Y:S02]  /*3530*/  FMUL.FTZ R124, R6, R101 ;  /* 0x00000065067c7220 */ /* 0x000fe40000410000 */
[----:B0-----:R-:W-:-:S03]  /*3540*/  FMUL.FTZ R100, R115, R46 ;  /* 0x0000002e73647220 */ /* 0x001fc60000410000 */
[----:B------:R-:W-:Y:S01]  /*3550*/  MUFU.SIN R107, R116 ;  /* 0x00000074006b7308 */ /* 0x000fe20000000400 */
[----:B------:R-:W-:Y:S02]  /*3560*/  FMUL.FTZ R126, R6, R21 ;  /* 0x00000015067e7220 */ /* 0x000fe40000410000 */
[----:B------:R-:W-:-:S05]  /*3570*/  FMUL.FTZ R139, R117, R100 ;  /* 0x00000064758b7220 */ /* 0x000fca0000410000 */
[----:B------:R0:W-:Y:S01]  /*3580*/  MUFU.COS R131, R116 ;  /* 0x0000007400837308 */ /* 0x0001e20000000000 */
[----:B------:R-:W-:Y:S01]  /*3590*/  FMUL.FTZ R122, R19, R122 ;  /* 0x0000007a137a7220 */ /* 0x000fe20000410000 */
[----:B------:R-:W-:Y:S01]  /*35a0*/  PRMT R114, RZ, 0x5410, R114 ;  /* 0x00005410ff727816 */ /* 0x000fe20000000072 */
[----:B------:R-:W-:-:S05]  /*35b0*/  FMUL.FTZ R6, R99, R41 ;  /* 0x0000002963067220 */ /* 0x000fca0000410000 */
[----:B------:R-:W1:Y:S01]  /*35c0*/  MUFU.EX2 R20, R20 ;  /* 0x0000001400147308 */ /* 0x000e620000000800 */
[----:B------:R-:W-:Y:S02]  /*35d0*/  FMUL.FTZ R128, R7, R128 ;  /* 0x0000008007807220 */ /* 0x000fe40000410000 */
[----:B------:R-:W-:Y:S02]  /*35e0*/  FMUL.RZ R101, R18, 0.15915493667125701904 ;  /* 0x3e22f98312657820 */ /* 0x000fe4000040c000 */
[----:B------:R-:W-:Y:S02]  /*35f0*/  FMUL.FTZ R7, R99, R40 ;  /* 0x0000002863077220 */ /* 0x000fe40000410000 */
[C---:B------:R-:W-:Y:S02]  /*3600*/  FMUL.FTZ R19, R120.reuse, R139 ;  /* 0x0000008b78137220 */ /* 0x040fe40000410000 */
[----:B------:R-:W-:Y:S01]  /*3610*/  FMUL.FTZ R18, R120, R137 ;  /* 0x0000008978127220 */ /* 0x000fe20000410000 */
[----:B0-----:R-:W-:Y:S01]  /*3620*/  PRMT R116, RZ, 0x5410, R53 ;  /* 0x00005410ff747816 */ /* 0x001fe20000000035 */
[----:B------:R-:W-:Y:S01]  /*3630*/  FMUL.FTZ R143, R112, R45 ;  /* 0x0000002d708f7220 */ /* 0x000fe20000410000 */
[----:B------:R-:W0:Y:S01]  /*3640*/  MUFU.EX2 R6, R6 ;  /* 0x0000000600067308 */ /* 0x000e220000000800 */
[----:B------:R-:W-:-:S02]  /*3650*/  FFMA.FTZ R21, R122, R137, R19 ;  /* 0x000000897a157223 */ /* 0x000fc40000010013 */
[----:B------:R-:W-:Y:S02]  /*3660*/  FMUL.FTZ R141, R114, R45 ;  /* 0x0000002d728d7220 */ /* 0x000fe40000410000 */
[----:B------:R-:W-:-:S03]  /*3670*/  FFMA.FTZ R19, R122, R139, -R18 ;  /* 0x0000008b7a137223 */ /* 0x000fc60000010812 */
[----:B------:R-:W-:Y:S01]  /*3680*/  MUFU.EX2 R7, R7 ;  /* 0x0000000700077308 */ /* 0x000fe20000000800 */
[C---:B------:R-:W-:Y:S02]  /*3690*/  FFMA.FTZ R21, R116.reuse, R143, R21 ;  /* 0x0000008f74157223 */ /* 0x040fe40000010015 */
[----:B------:R-:W-:-:S05]  /*36a0*/  FFMA.FTZ R19, R116, R141, R19 ;  /* 0x0000008d74137223 */ /* 0x000fca0000010013 */
[----:B------:R-:W2:Y:S01]  /*36b0*/  MUFU.COS R18, R101 ;  /* 0x0000006500127308 */ /* 0x000ea20000000000 */
[C---:B-1----:R-:W-:Y:S01]  /*36c0*/  FMUL.FTZ R131, R20.reuse, R131 ;  /* 0x0000008314837220 */ /* 0x042fe20000410000 */
[----:B---3--:R-:W-:Y:S01]  /*36d0*/  PRMT R111, RZ, 0x5410, R111 ;  /* 0x00005410ff6f7816 */ /* 0x008fe2000000006f */
[----:B------:R-:W-:-:S05]  /*36e0*/  FMUL.FTZ R132, R20, R107 ;  /* 0x0000006b14847220 */ /* 0x000fca0000410000 */
[----:B------:R-:W1:Y:S01]  /*36f0*/  MUFU.SIN R136, R101 ;  /* 0x0000006500887308 */ /* 0x000e620000000400 */
[C---:B------:R-:W-:Y:S01]  /*3700*/  FMUL.FTZ R20, R126.reuse, R21 ;  /* 0x000000157e147220 */ /* 0x040fe20000410000 */
[----:B----4-:R-:W-:Y:S01]  /*3710*/  PRMT R109, RZ, 0x5410, R109 ;  /* 0x00005410ff6d7816 */ /* 0x010fe2000000006d */
[-C--:B------:R-:W-:Y:S01]  /*3720*/  FMUL.FTZ R100, R126, R19.reuse ;  /* 0x000000137e647220 */ /* 0x080fe20000410000 */
[----:B------:R-:W-:Y:S01]  /*3730*/  PRMT R107, RZ, 0x5410, R52 ;  /* 0x00005410ff6b7816 */ /* 0x000fe20000000034 */
[C---:B------:R-:W-:Y:S02]  /*3740*/  FFMA.FTZ R20, R124.reuse, R19, -R20 ;  /* 0x000000137c147223 */ /* 0x040fe40000010814 */
[-C--:B------:R-:W-:Y:S02]  /*3750*/  FMUL.FTZ R140, R111, R44.reuse ;  /* 0x0000002c6f8c7220 */ /* 0x080fe40000410000 */
[----:B------:R-:W-:Y:S02]  /*3760*/  FFMA.FTZ R100, R124, R21, R100 ;  /* 0x000000157c647223 */ /* 0x000fe40000010064 */
[----:B------:R-:W-:-:S02]  /*3770*/  FMUL.FTZ R138, R109, R44 ;  /* 0x0000002c6d8a7220 */ /* 0x000fc40000410000 */
[C---:B------:R-:W-:Y:S02]  /*3780*/  FFMA.FTZ R20, R107.reuse, R140, R20 ;  /* 0x0000008c6b147223 */ /* 0x040fe40000010014 */
[C---:B0-----:R-:W-:Y:S02]  /*3790*/  FMUL.FTZ R133, R6.reuse, R133 ;  /* 0x0000008506857220 */ /* 0x041fe40000410000 */
[----:B------:R-:W-:Y:S02]  /*37a0*/  FMUL.FTZ R134, R6, R127 ;  /* 0x0000007f06867220 */ /* 0x000fe40000410000 */
[----:B------:R-:W-:Y:S01]  /*37b0*/  FFMA.FTZ R100, R107, R138, R100 ;  /* 0x0000008a6b647223 */ /* 0x000fe20000010064 */
[----:B------:R-:W-:Y:S01]  /*37c0*/  PRMT R108, RZ, 0x5410, R108 ;  /* 0x00005410ff6c7816 */ /* 0x000fe2000000006c */
[----:B------:R-:W-:Y:S02]  /*37d0*/  FMUL.FTZ R6, R3, R38 ;  /* 0x0000002603067220 */ /* 0x000fe40000410000 */
[----:B--2---:R-:W-:-:S02]  /*37e0*/  FMUL.FTZ R135, R7, R18 ;  /* 0x0000001207877220 */ /* 0x004fc40000410000 */
[----:B-1----:R-:W-:Y:S01]  /*37f0*/  FMUL.FTZ R136, R7, R136 ;  /* 0x0000008807887220 */ /* 0x002fe20000410000 */
[----:B------:R-:W-:Y:S01]  /*3800*/  PRMT R106, RZ, 0x5410, R106 ;  /* 0x00005410ff6a7816 */ /* 0x000fe2000000006a */
[----:B------:R-:W-:Y:S02]  /*3810*/  FMUL.FTZ R7, R17, R120 ;  /* 0x0000007811077220 */ /* 0x000fe40000410000 */
[C---:B------:R-:W-:Y:S02]  /*3820*/  FMUL.FTZ R21, R129.reuse, R20 ;  /* 0x0000001481157220 */ /* 0x040fe40000410000 */
[----:B------:R-:W-:Y:S01]  /*3830*/  FMUL.FTZ R19, R129, R100 ;  /* 0x0000006481137220 */ /* 0x000fe20000410000 */
[----:B------:R-:W-:Y:S01]  /*3840*/  PRMT R110, RZ, 0x5410, R51 ;  /* 0x00005410ff6e7816 */ /* 0x000fe20000000033 */
[----:B------:R-:W-:Y:S02]  /*3850*/  FMUL.RZ R144, R6, 0.15915493667125701904 ;  /* 0x3e22f98306907820 */ /* 0x000fe4000040c000 */
[----:B------:R-:W-:-:S02]  /*3860*/  FMUL.FTZ R6, R16, R120 ;  /* 0x0000007810067220 */ /* 0x000fc40000410000 */
[----:B------:R-:W-:Y:S02]  /*3870*/  FFMA.FTZ R7, R16, R122, -R7 ;  /* 0x0000007a10077223 */ /* 0x000fe40000010807 */
[----:B------:R-:W-:Y:S02]  /*3880*/  FFMA.FTZ R21, R128, R100, R21 ;  /* 0x0000006480157223 */ /* 0x000fe40000010015 */
[-C--:B------:R-:W-:Y:S02]  /*3890*/  FMUL.FTZ R145, R108, R43.reuse ;  /* 0x0000002b6c917220 */ /* 0x080fe40000410000 */
[----:B------:R-:W-:Y:S02]  /*38a0*/  FFMA.FTZ R20, R128, R20, -R19 ;  /* 0x0000001480147223 */ /* 0x000fe40000010813 */
[----:B------:R-:W-:Y:S02]  /*38b0*/  FMUL.FTZ R147, R106, R43 ;  /* 0x0000002b6a937220 */ /* 0x000fe40000410000 */
[----:B------:R-:W-:-:S02]  /*38c0*/  FFMA.FTZ R19, R17, R122, R6 ;  /* 0x0000007a11137223 */ /* 0x000fc40000010006 */
[----:B------:R-:W-:Y:S02]  /*38d0*/  FMUL.FTZ R18, R126, R7 ;  /* 0x000000077e127220 */ /* 0x000fe40000410000 */
[C---:B------:R-:W-:Y:S02]  /*38e0*/  FFMA.FTZ R21, R110.reuse, R145, R21 ;  /* 0x000000916e157223 */ /* 0x040fe40000010015 */
[----:B------:R-:W-:Y:S01]  /*38f0*/  FFMA.FTZ R20, R110, R147, R20 ;  /* 0x000000936e147223 */ /* 0x000fe20000010014 */
[----:B------:R-:W-:Y:S01]  /*3900*/  PRMT R105, RZ, 0x5410, R105 ;  /* 0x00005410ff697816 */ /* 0x000fe20000000069 */
[-C--:B------:R-:W-:Y:S01]  /*3910*/  FMUL.FTZ R6, R126, R19.reuse ;  /* 0x000000137e067220 */ /* 0x080fe20000410000 */
[----:B------:R-:W-:Y:S01]  /*3920*/  PRMT R103, RZ, 0x5410, R103 ;  /* 0x00005410ff677816 */ /* 0x000fe20000000067 */
[----:B------:R-:W-:Y:S02]  /*3930*/  FFMA.FTZ R18, R124, R19, R18 ;  /* 0x000000137c127223 */ /* 0x000fe40000010012 */
[----:B------:R-:W-:-:S02]  /*3940*/  FMUL.FTZ R19, R132, R21 ;  /* 0x0000001584137220 */ /* 0x000fc40000410000 */
[----:B------:R-:W-:Y:S01]  /*3950*/  FMUL.FTZ R100, R132, R20 ;  /* 0x0000001484647220 */ /* 0x000fe20000410000 */
[----:B------:R-:W-:Y:S01]  /*3960*/  PRMT R101, RZ, 0x5410, R50 ;  /* 0x00005410ff657816 */ /* 0x000fe20000000032 */
[----:B------:R-:W-:Y:S02]  /*3970*/  FMUL.FTZ R99, R99, R38 ;  /* 0x0000002663637220 */ /* 0x000fe40000410000 */
[----:B------:R-:W-:Y:S02]  /*3980*/  FFMA.FTZ R6, R124, R7, -R6 ;  /* 0x000000077c067223 */ /* 0x000fe40000010806 */
[----:B------:R-:W-:Y:S02]  /*3990*/  FFMA.FTZ R20, R131, R20, -R19 ;  /* 0x0000001483147223 */ /* 0x000fe40000010813 */
[----:B------:R-:W-:Y:S02]  /*39a0*/  FMUL.FTZ R148, R105, R42 ;  /* 0x0000002a69947220 */ /* 0x000fe40000410000 */
[----:B------:R-:W-:-:S02]  /*39b0*/  FFMA.FTZ R100, R131, R21, R100 ;  /* 0x0000001583647223 */ /* 0x000fc40000010064 */
[----:B------:R-:W-:Y:S01]  /*39c0*/  FMUL.FTZ R146, R103, R42 ;  /* 0x0000002a67927220 */ /* 0x000fe20000410000 */
[----:B------:R-:W-:Y:S01]  /*39d0*/  MUFU.COS R142, R144 ;  /* 0x00000090008e7308 */ /* 0x000fe20000000000 */
[----:B------:R-:W-:Y:S02]  /*39e0*/  FMUL.FTZ R19, R129, R6 ;  /* 0x0000000681137220 */ /* 0x000fe40000410000 */
[C---:B------:R-:W-:Y:S02]  /*39f0*/  FFMA.FTZ R20, R101.reuse, R148, R20 ;  /* 0x0000009465147223 */ /* 0x040fe40000010014 */
[----:B------:R-:W-:Y:S02]  /*3a00*/  FFMA.FTZ R100, R101, R146, R100 ;  /* 0x0000009265647223 */ /* 0x000fe40000010064 */
[-C--:B------:R-:W-:Y:S01]  /*3a10*/  FMUL.FTZ R7, R129, R18.reuse ;  /* 0x0000001281077220 */ /* 0x080fe20000410000 */
[----:B------:R-:W0:Y:S01]  /*3a20*/  MUFU.EX2 R99, R99 ;  /* 0x0000006300637308 */ /* 0x000e220000000800 */
[----:B------:R-:W-:Y:S01]  /*3a30*/  FFMA.FTZ R19, R128, R18, R19 ;  /* 0x0000001280137223 */ /* 0x000fe20000010013 */
[----:B------:R-:W-:Y:S01]  /*3a40*/  PRMT R102, RZ, 0x5410, R102 ;  /* 0x00005410ff667816 */ /* 0x000fe20000000066 */
[----:B------:R-:W-:-:S05]  /*3a50*/  FMUL.FTZ R21, R134, R20 ;  /* 0x0000001486157220 */ /* 0x000fca0000410000 */
[----:B------:R-:W1:Y:S01]  /*3a60*/  MUFU.SIN R144, R144 ;  /* 0x0000009000907308 */ /* 0x000e620000000400 */
[----:B------:R-:W-:Y:S01]  /*3a70*/  FMUL.FTZ R18, R134, R100 ;  /* 0x0000006486127220 */ /* 0x000fe20000410000 */
[----:B------:R-:W-:Y:S01]  /*3a80*/  PRMT R104, RZ, 0x5410, R104 ;  /* 0x00005410ff687816 */ /* 0x000fe20000000068 */
[----:B------:R-:W-:Y:S02]  /*3a90*/  FFMA.FTZ R7, R128, R6, -R7 ;  /* 0x0000000680077223 */ /* 0x000fe40000010807 */
[C---:B------:R-:W-:Y:S01]  /*3aa0*/  FFMA.FTZ R21, R133.reuse, R100, R21 ;  /* 0x0000006485157223 */ /* 0x040fe20000010015 */
[----:B------:R-:W-:Y:S01]  /*3ab0*/  PRMT R100, RZ, 0x5410, R49 ;  /* 0x00005410ff647816 */ /* 0x000fe20000000031 */
[----:B------:R-:W-:Y:S02]  /*3ac0*/  FFMA.FTZ R20, R133, R20, -R18 ;  /* 0x0000001485147223 */ /* 0x000fe40000010812 */
[----:B------:R-:W-:Y:S02]  /*3ad0*/  FMUL.FTZ R18, R132, R7 ;  /* 0x0000000784127220 */ /* 0x000fe40000410000 */
[----:B------:R-:W-:-:S02]  /*3ae0*/  FMUL.FTZ R149, R102, R41 ;  /* 0x0000002966957220 */ /* 0x000fc40000410000 */
[----:B------:R-:W-:Y:S02]  /*3af0*/  FMUL.FTZ R151, R104, R41 ;  /* 0x0000002968977220 */ /* 0x000fe40000410000 */
[-C--:B------:R-:W-:Y:S02]  /*3b00*/  FMUL.FTZ R6, R132, R19.reuse ;  /* 0x0000001384067220 */ /* 0x080fe40000410000 */
[----:B------:R-:W-:Y:S02]  /*3b10*/  FFMA.FTZ R18, R131, R19, R18 ;  /* 0x0000001383127223 */ /* 0x000fe40000010012 */
[C---:B------:R-:W-:Y:S02]  /*3b20*/  FFMA.FTZ R21, R100.reuse, R149, R21 ;  /* 0x0000009564157223 */ /* 0x040fe40000010015 */
[----:B------:R-:W-:Y:S02]  /*3b30*/  FFMA.FTZ R20, R100, R151, R20 ;  /* 0x0000009764147223 */ /* 0x000fe40000010014 */
[----:B0-----:R-:W-:-:S02]  /*3b40*/  FMUL.FTZ R142, R99, R142 ;  /* 0x0000008e638e7220 */ /* 0x001fc40000410000 */
[----:B-1----:R-:W-:Y:S02]  /*3b50*/  FMUL.FTZ R144, R99, R144 ;  /* 0x0000009063907220 */ /* 0x002fe40000410000 */
[----:B------:R-:W-:Y:S01]  /*3b60*/  FFMA.FTZ R6, R131, R7, -R6 ;  /* 0x0000000783067223 */ /* 0x000fe20000010806 */
[----:B------:R-:W-:Y:S01]  /*3b70*/  PRMT R121, RZ, 0x5410, R121 ;  /* 0x00005410ff797816 */ /* 0x000fe20000000079 */
[----:B------:R-:W-:Y:S02]  /*3b80*/  FMUL.FTZ R7, R134, R18 ;  /* 0x0000001286077220 */ /* 0x000fe40000410000 */
[C---:B------:R-:W-:Y:S01]  /*3b90*/  FMUL.FTZ R99, R136.reuse, R21 ;  /* 0x0000001588637220 */ /* 0x040fe20000410000 */
[----:B------:R-:W-:Y:S01]  /*3ba0*/  PRMT R119, RZ, 0x5410, R119 ;  /* 0x00005410ff777816 */ /* 0x000fe20000000077 */
[----:B------:R-:W-:Y:S02]  /*3bb0*/  FMUL.FTZ R150, R136, R20 ;  /* 0x0000001488967220 */ /* 0x000fe40000410000 */
[----:B------:R-:W-:-:S02]  /*3bc0*/  FMUL.FTZ R19, R134, R6 ;  /* 0x0000000686137220 */ /* 0x000fc40000410000 */
[----:B------:R-:W-:Y:S02]  /*3bd0*/  FFMA.FTZ R7, R133, R6, -R7 ;  /* 0x0000000685077223 */ /* 0x000fe40000010807 */
[C---:B------:R-:W-:Y:S01]  /*3be0*/  FFMA.FTZ R20, R135.reuse, R20, -R99 ;  /* 0x0000001487147223 */ /* 0x040fe20000010863 */
[----:B------:R-:W-:Y:S01]  /*3bf0*/  PRMT R99, RZ, 0x5410, R48 ;  /* 0x00005410ff637816 */ /* 0x000fe20000000030 */
[----:B------:R-:W-:Y:S02]  /*3c00*/  FFMA.FTZ R21, R135, R21, R150 ;  /* 0x0000001587157223 */ /* 0x000fe40000010096 */
[----:B------:R-:W-:Y:S02]  /*3c10*/  FMUL.FTZ R150, R121, R40 ;  /* 0x0000002879967220 */ /* 0x000fe40000410000 */
[----:B------:R-:W-:Y:S02]  /*3c20*/  FFMA.FTZ R19, R133, R18, R19 ;  /* 0x0000001285137223 */ /* 0x000fe40000010013 */
[----:B------:R-:W-:-:S02]  /*3c30*/  FMUL.FTZ R152, R119, R40 ;  /* 0x0000002877987220 */ /* 0x000fc40000410000 */
[C---:B------:R-:W-:Y:S02]  /*3c40*/  FMUL.FTZ R18, R136.reuse, R7 ;  /* 0x0000000788127220 */ /* 0x040fe40000410000 */
[C---:B------:R-:W-:Y:S02]  /*3c50*/  FFMA.FTZ R127, R99.reuse, R150, R21 ;  /* 0x00000096637f7223 */ /* 0x040fe40000010015 */
[-C--:B------:R-:W-:Y:S02]  /*3c60*/  FMUL.FTZ R6, R136, R19.reuse ;  /* 0x0000001388067220 */ /* 0x080fe40000410000 */
[----:B------:R-:W-:Y:S01]  /*3c70*/  FFMA.FTZ R21, R99, R152, R20 ;  /* 0x0000009863157223 */ /* 0x000fe20000010014 */
[----:B------:R-:W-:Y:S01]  /*3c80*/  ISETP.NE.AND P1, PT, R78, 0x1f, PT ;  /* 0x0000001f4e00780c */ /* 0x000fe20003f25270 */
[----:B------:R-:W-:Y:S01]  /*3c90*/  FFMA.FTZ R19, R135, R19, R18 ;  /* 0x0000001387137223 */ /* 0x000fe20000010012 */
[----:B------:R-:W-:Y:S01]  /*3ca0*/  PRMT R125, RZ, 0x5410, R125 ;  /* 0x00005410ff7d7816 */ /* 0x000fe2000000007d */
[----:B------:R-:W-:-:S02]  /*3cb0*/  FMUL.FTZ R18, R144, R21 ;  /* 0x0000001590127220 */ /* 0x000fc40000410000 */
[----:B------:R-:W-:Y:S02]  /*3cc0*/  FFMA.FTZ R7, R135, R7, -R6 ;  /* 0x0000000787077223 */ /* 0x000fe40000010806 */
[C---:B------:R-:W-:Y:S02]  /*3cd0*/  FMUL.FTZ R20, R144.reuse, R19 ;  /* 0x0000001390147220 */ /* 0x040fe40000410000 */
[-C--:B------:R-:W-:Y:S02]  /*3ce0*/  FMUL.FTZ R6, R144, R127.reuse ;  /* 0x0000007f90067220 */ /* 0x080fe40000410000 */
[C---:B------:R-:W-:Y:S01]  /*3cf0*/  FFMA.FTZ R18, R142.reuse, R127, R18 ;  /* 0x0000007f8e127223 */ /* 0x040fe20000010012 */
[----:B------:R-:W-:Y:S01]  /*3d00*/  PRMT R127, RZ, 0x5410, R47 ;  /* 0x00005410ff7f7816 */ /* 0x000fe2000000002f */
[-C--:B------:R-:W-:Y:S02]  /*3d10*/  FFMA.FTZ R20, R142, R7.reuse, -R20 ;  /* 0x000000078e147223 */ /* 0x080fe40000010814 */
[----:B------:R-:W-:-:S02]  /*3d20*/  FMUL.FTZ R7, R144, R7 ;  /* 0x0000000790077220 */ /* 0x000fc40000410000 */
[----:B------:R-:W-:Y:S02]  /*3d30*/  FMUL.FTZ R156, R125, R38 ;  /* 0x000000267d9c7220 */ /* 0x000fe40000410000 */
[C---:B------:R-:W-:Y:S02]  /*3d40*/  FFMA.FTZ R6, R142.reuse, R21, -R6 ;  /* 0x000000158e067223 */ /* 0x040fe40000010806 */
        /* <DEDUP_REMOVED lines=8> */
[----:B0-----:R-:W-:Y:S02]  /*3dd0*/  ISETP.NE.AND P3, PT, R173, c[0x0][0x174], PT ;  /* 0x00005d00ad007a0c */ /* 0x001fe40003f65270 */
        /* <DEDUP_REMOVED lines=8> */
.L_x_11659:
[----:B0-----:R-:W-:Y:S05]  /*3e60*/  BSYNC B0 ;  /* 0x0000000000007941 */ /* 0x001fea0003800000 */
.L_x_11658:
[----:B------:R-:W0:Y:S01]  /*3e70*/  SHFL.UP PT, R157, R21, 0x1, RZ ;  /* 0x04200000159d7989 */ /* 0x000e2200000e00ff */
[----:B------:R-:W-:Y:S01]  /*3e80*/  ISETP.GE.AND P3, PT, R76, 0x1, PT ;  /* 0x000000014c00780c */ /* 0x000fe20003f66270 */
[----:B------:R-:W-:Y:S01]  /*3e90*/  BSSY B0, `(.L_x_11660) ;  /* 0x00000ea000007945 */ /* 0x000fe20003800000 */
[----:B------:R-:W-:Y:S01]  /*3ea0*/  IADD3 R163, R66, -c[0x0][0x174], RZ ;  /* 0x80005d0042a37a10 */ /* 0x000fe20007ffe0ff */
[----:B------:R-:W2:Y:S01]  /*3eb0*/  SHFL.UP PT, R6, R20, 0x1, RZ ;  /* 0x0420000014067989 */ /* 0x000ea200000e00ff */
[----:B------:R-:W-:Y:S02]  /*3ec0*/  SHF.L.U64.HI R170, R92, 0x2, R91 ;  /* 0x000000025caa7819 */ /* 0x000fe4000001025b */
[C---:B------:R-:W-:Y:S01]  /*3ed0*/  ISETP.NE.AND P6, PT, R130.reuse, 0x1f, PT ;  /* 0x0000001f8200780c */ /* 0x040fe20003fc5270 */
[----:B------:R-:W3:Y:S01]  /*3ee0*/  SHFL.UP PT, R155, R160, 0x1, RZ ;  /* 0x04200000a09b7989 */ /* 0x000ee200000e00ff */
[----:B------:R-:W-:Y:S01]  /*3ef0*/  IMAD R163, R163, -0x200, RZ ;  /* 0xfffffe00a3a37824 */ /* 0x000fe200078e02ff */
[----:B------:R-:W-:Y:S01]  /*3f00*/  ISETP.GT.U32.AND P5, PT, R130, 0xf, PT ;  /* 0x0000000f8200780c */ /* 0x000fe20003fa4070 */
[----:B------:R-:W-:Y:S01]  /*3f10*/  IMAD R170, R170, c[0x0][0x2b0], RZ ;  /* 0x0000ac00aaaa7a24 */ /* 0x000fe200078e02ff */
[----:B------:R-:W4:Y:S01]  /*3f20*/  SHFL.UP PT, R153, R7, 0x1, RZ ;  /* 0x0420000007997989 */ /* 0x000f2200000e00ff */
[----:B------:R-:W-:-:S03]  /*3f30*/  ISETP.GE.OR P0, PT, R173, c[0x0][0x174], P0 ;  /* 0x00005d00ad007a0c */ /* 0x000fc60000706670 */
[----:B-----5:R-:W-:Y:S04]  /*3f40*/  SHFL.IDX PT, R168, R5, RZ, 0x1f ;  /* 0x00001fff05a87589 */ /* 0x020fe800000e0000 */
[----:B------:R-:W-:Y:S01]  /*3f50*/  SHFL.IDX PT, R169, R4, RZ, 0x1f ;  /* 0x00001fff04a97589 */ /* 0x000fe200000e0000 */
[C---:B0-----:R-:W-:Y:S02]  /*3f60*/  FMUL.FTZ R159, R7.reuse, R157 ;  /* 0x0000009d079f7220 */ /* 0x041fe40000410000 */
[C---:B--2---:R-:W-:Y:S02]  /*3f70*/  FMUL.FTZ R158, R7.reuse, R6 ;  /* 0x00000006079e7220 */ /* 0x044fe40000410000 */
[-C--:B---3--:R-:W-:Y:S02]  /*3f80*/  FMUL.FTZ R161, R7, R155.reuse ;  /* 0x0000009b07a17220 */ /* 0x088fe40000410000 */
[----:B------:R-:W-:-:S02]  /*3f90*/  FFMA.FTZ R159, R20, R155, -R159 ;  /* 0x0000009b149f7223 */ /* 0x000fc4000001089f */
[C---:B----4-:R-:W-:Y:S02]  /*3fa0*/  FFMA.FTZ R158, R20.reuse, R153, R158 ;  /* 0x00000099149e7223 */ /* 0x050fe4000001009e */
[----:B------:R-:W-:Y:S02]  /*3fb0*/  FFMA.FTZ R162, R20, R157, R161 ;  /* 0x0000009d14a27223 */ /* 0x000fe400000100a1 */
[C---:B------:R-:W-:Y:S01]  /*3fc0*/  FMUL.FTZ R153, R7.reuse, R153 ;  /* 0x0000009907997220 */ /* 0x040fe20000410000 */
[----:B------:R-:W-:Y:S01]  /*3fd0*/  FSEL R158, R7, R158, !P3 ;  /* 0x0000009e079e7208 */ /* 0x000fe20005800000 */
[----:B------:R-:W-:Y:S02]  /*3fe0*/  @P3 FADD.FTZ R160, R160, R159 ;  /* 0x0000009fa0a03221 */ /* 0x000fe40000010000 */
        /* <DEDUP_REMOVED lines=9> */
[----:B------:R-:W-:Y:S02]  /*4080*/  FFMA.FTZ R162, R20, R157, R162 ;  /* 0x0000009d14a27223 */ /* 0x000fe400000100a2 */
[----:B---3--:R-:W-:Y:S02]  /*4090*/  FMUL.FTZ R159, R158, R7 ;  /* 0x000000079e9f7220 */ /* 0x008fe40000410000 */
[----:B------:R-:W-:Y:S02]  /*40a0*/  FFMA.FTZ R161, R20, R155, -R161 ;  /* 0x0000009b14a17223 */ /* 0x000fe400000108a1 */
[-C--:B----4-:R-:W-:Y:S02]  /*40b0*/  FMUL.FTZ R6, R158, R153.reuse ;  /* 0x000000999e067220 */ /* 0x090fe40000410000 */
[C---:B------:R-:W-:Y:S02]  /*40c0*/  FFMA.FTZ R159, R20.reuse, R153, R159 ;  /* 0x00000099149f7223 */ /* 0x040fe4000001009f */
[----:B------:R-:W-:-:S02]  /*40d0*/  @P3 FFMA.FTZ R20, R20, R7, -R6 ;  /* 0x0000000714143223 */ /* 0x000fc40000010806 */
[----:B------:R-:W-:Y:S01]  /*40e0*/  @P3 FADD.FTZ R21, R21, R162 ;  /* 0x000000a215153221 */ /* 0x000fe20000010000 */
        /* <DEDUP_REMOVED lines=15> */
[----:B------:R-:W-:Y:S01]  /*41e0*/  @P3 FFMA.FTZ R20, R20, R6, -R7 ;  /* 0x0000000614143223 */ /* 0x000fe20000010807 */
[----:B------:R-:W-:Y:S01]  /*41f0*/  MOV R6, c[0x0][0x298] ;  /* 0x0000a60000067a02 */ /* 0x000fe20000000f00 */
[----:B------:R-:W-:Y:S01]  /*4200*/  @P3 FADD.FTZ R160, R160, R153 ;  /* 0x00000099a0a03221 */ /* 0x000fe20000010000 */
[----:B------:R-:W-:Y:S01]  /*4210*/  MOV R159, c[0x0][0x29c] ;  /* 0x0000a700009f7a02 */ /* 0x000fe20000000f00 */
[----:B------:R-:W-:Y:S01]  /*4220*/  @P3 FADD.FTZ R21, R21, R162 ;  /* 0x000000a215153221 */ /* 0x000fe20000010000 */
[----:B------:R-:W0:Y:S01]  /*4230*/  SHFL.UP PT, R7, R20, 0x8, RZ ;  /* 0x0500000014077989 */ /* 0x000e2200000e00ff */
[----:B------:R-:W-:-:S02]  /*4240*/  ISETP.GE.AND P3, PT, R76, 0x8, PT ;  /* 0x000000084c00780c */ /* 0x000fc40003f66270 */
[--C-:B------:R-:W-:Y:S01]  /*4250*/  SHF.R.U64 R162, R6, 0x1, R159.reuse ;  /* 0x0000000106a27819 */ /* 0x100fe2000000129f */
[----:B------:R-:W2:Y:S01]  /*4260*/  SHFL.UP PT, R155, R160, 0x8, RZ ;  /* 0x05000000a09b7989 */ /* 0x000ea200000e00ff */
[----:B------:R-:W-:-:S03]  /*4270*/  SHF.R.U32.HI R166, RZ, 0x1, R159 ;  /* 0x00000001ffa67819 */ /* 0x000fc6000001169f */
[----:B------:R-:W3:Y:S04]  /*4280*/  SHFL.UP PT, R153, R164, 0x8, RZ ;  /* 0x05000000a4997989 */ /* 0x000ee800000e00ff */
[----:B------:R-:W4:Y:S01]  /*4290*/  SHFL.UP PT, R157, R21, 0x8, RZ ;  /* 0x05000000159d7989 */ /* 0x000f2200000e00ff */
[C---:B0-----:R-:W-:Y:S02]  /*42a0*/  FMUL.FTZ R158, R164.reuse, R7 ;  /* 0x00000007a49e7220 */ /* 0x041fe40000410000 */
[C---:B--2---:R-:W-:Y:S02]  /*42b0*/  FMUL.FTZ R161, R164.reuse, R155 ;  /* 0x0000009ba4a17220 */ /* 0x044fe40000410000 */
[-C--:B---3--:R-:W-:Y:S02]  /*42c0*/  FMUL.FTZ R6, R164, R153.reuse ;  /* 0x00000099a4067220 */ /* 0x088fe40000410000 */
[----:B------:R-:W-:-:S02]  /*42d0*/  FFMA.FTZ R153, R20, R153, R158 ;  /* 0x0000009914997223 */ /* 0x000fc4000001009e */
[-C--:B----4-:R-:W-:Y:S02]  /*42e0*/  FMUL.FTZ R159, R164, R157.reuse ;  /* 0x0000009da49f7220 */ /* 0x090fe40000410000 */
[----:B------:R-:W-:Y:S01]  /*42f0*/  FFMA.FTZ R158, R20, R157, R161 ;  /* 0x0000009d149e7223 */ /* 0x000fe200000100a1 */
[----:B------:R-:W-:Y:S01]  /*4300*/  FSEL R153, R164, R153, !P3 ;  /* 0x00000099a4997208 */ /* 0x000fe20005800000 */
[C---:B------:R-:W-:Y:S02]  /*4310*/  FFMA.FTZ R159, R20.reuse, R155, -R159 ;  /* 0x0000009b149f7223 */ /* 0x040fe4000001089f */
[----:B------:R-:W-:Y:S02]  /*4320*/  @P3 FADD.FTZ R21, R21, R158 ;  /* 0x0000009e15153221 */ /* 0x000fe40000010000 */
[----:B------:R-:W-:Y:S01]  /*4330*/  @P3 FFMA.FTZ R20, R20, R7, -R6 ;  /* 0x0000000714143223 */ /* 0x000fe20000010806 */
[----:B------:R-:W-:Y:S01]  /*4340*/  SHFL.UP PT, R157, R153, 0x10, RZ ;  /* 0x06000000999d7989 */ /* 0x000fe200000e00ff */
[----:B------:R-:W-:Y:S01]  /*4350*/  @P3 FADD.FTZ R160, R160, R159 ;  /* 0x0000009fa0a03221 */ /* 0x000fe20000010000 */
[----:B------:R-:W-:Y:S01]  /*4360*/  ISETP.GE.AND P3, PT, R76, 0x10, PT ;  /* 0x000000104c00780c */ /* 0x000fe20003f66270 */
[-C--:B------:R-:W-:Y:S01]  /*4370*/  IMAD R7, R166, R83.reuse, RZ ;  /* 0x00000053a6077224 */ /* 0x080fe200078e02ff */
[----:B------:R-:W0:Y:S03]  /*4380*/  SHFL.UP PT, R159, R21, 0x10, RZ ;  /* 0x06000000159f7989 */ /* 0x000e2600000e00ff */
[----:B------:R-:W-:Y:S01]  /*4390*/  IMAD R161, R80, R162, R7 ;  /* 0x000000a250a17224 */ /* 0x000fe200078e0207 */
[----:B------:R-:W2:Y:S01]  /*43a0*/  SHFL.UP PT, R155, R20, 0x10, RZ ;  /* 0x06000000149b7989 */ /* 0x000ea200000e00ff */
[----:B------:R-:W-:-:S03]  /*43b0*/  IMAD.WIDE.U32 R6, R162, R83, RZ ;  /* 0x00000053a2067225 */ /* 0x000fc600078e00ff */
[----:B------:R-:W3:Y:S01]  /*43c0*/  SHFL.UP PT, R158, R160, 0x10, RZ ;  /* 0x06000000a09e7989 */ /* 0x000ee200000e00ff */
[----:B------:R-:W-:Y:S01]  /*43d0*/  IMAD R162, R174, c[0x0][0x2a0], RZ ;  /* 0x0000a800aea27a24 */ /* 0x000fe200078e02ff */
[----:B------:R-:W-:-:S03]  /*43e0*/  IADD3 R7, R161, R7, RZ ;  /* 0x00000007a1077210 */ /* 0x000fc60007ffe0ff */
[C---:B------:R-:W-:Y:S02]  /*43f0*/  IMAD R167, R81.reuse, c[0x0][0x2a4], R162 ;  /* 0x0000a90051a77a24 */ /* 0x040fe400078e02a2 */
[----:B------:R-:W-:-:S05]  /*4400*/  IMAD.WIDE.U32 R6, R81, c[0x0][0x2a0], R6 ;  /* 0x0000a80051067a25 */ /* 0x000fca00078e0006 */
[----:B------:R-:W-:Y:S02]  /*4410*/  IADD3 R167, R167, R7, RZ ;  /* 0x00000007a7a77210 */ /* 0x000fe40007ffe0ff */
[----:B------:R-:W-:Y:S01]  /*4420*/  LEA R165, P4, R6, c[0x0][0x318], 0x3 ;  /* 0x0000c60006a57a11 */ /* 0x000fe200078818ff */
[----:B0-----:R-:W-:-:S03]  /*4430*/  FMUL.FTZ R161, R153, R159 ;  /* 0x0000009f99a17220 */ /* 0x001fc60000410000 */
[----:B------:R-:W-:Y:S01]  /*4440*/  LEA.HI.X R167, R6, c[0x0][0x31c], R167, 0x3, P4 ;  /* 0x0000c70006a77a11 */ /* 0x000fe200020f1ca7 */
[C---:B------:R-:W-:Y:S01]  /*4450*/  FMUL.FTZ R6, R153.reuse, R157 ;  /* 0x0000009d99067220 */ /* 0x040fe20000410000 */
[----:B------:R-:W-:Y:S01]  /*4460*/  ISETP.GT.U32.AND P4, PT, R130, 0x17, PT ;  /* 0x000000178200780c */ /* 0x000fe20003f84070 */
[C---:B--2---:R-:W-:Y:S02]  /*4470*/  FMUL.FTZ R7, R153.reuse, R155 ;  /* 0x0000009b99077220 */ /* 0x044fe40000410000 */
[-C--:B---3--:R-:W-:Y:S02]  /*4480*/  FMUL.FTZ R162, R153, R158.reuse ;  /* 0x0000009e99a27220 */ /* 0x088fe40000410000 */
[C---:B------:R-:W-:Y:S02]  /*4490*/  FFMA.FTZ R161, R20.reuse, R158, -R161 ;  /* 0x0000009e14a17223 */ /* 0x040fe400000108a1 */
[C---:B------:R-:W-:Y:S02]  /*44a0*/  FFMA.FTZ R158, R20.reuse, R157, R7 ;  /* 0x0000009d149e7223 */ /* 0x040fe40000010007 */
[----:B------:R-:W-:-:S02]  /*44b0*/  FFMA.FTZ R162, R20, R159, R162 ;  /* 0x0000009f14a27223 */ /* 0x000fc400000100a2 */
[----:B------:R-:W-:Y:S01]  /*44c0*/  @P3 FADD.FTZ R160, R160, R161 ;  /* 0x000000a1a0a03221 */ /* 0x000fe20000010000 */
[----:B------:R-:W-:Y:S01]  /*44d0*/  FSEL R158, R153, R158, !P3 ;  /* 0x0000009e999e7208 */ /* 0x000fe20005800000 */
[----:B------:R-:W-:Y:S02]  /*44e0*/  FMUL.FTZ R161, R94, R23 ;  /* 0x000000175ea17220 */ /* 0x000fe40000410000 */
[----:B------:R-:W-:Y:S02]  /*44f0*/  @P3 FFMA.FTZ R20, R20, R155, -R6 ;  /* 0x0000009b14143223 */ /* 0x000fe40000010806 */
[----:B------:R-:W-:Y:S01]  /*4500*/  @P3 FADD.FTZ R21, R21, R162 ;  /* 0x000000a215153221 */ /* 0x000fe20000010000 */
[----:B------:R-:W-:Y:S01]  /*4510*/  LEA R6, P3, R78, R165, 0x2 ;  /* 0x000000a54e067211 */ /* 0x000fe200078610ff */
[----:B------:R0:W2:Y:S01]  /*4520*/  SHFL.UP PT, R162, R158, 0x1, RZ ;  /* 0x042000009ea27989 */ /* 0x0000a200000e00ff */
[----:B------:R-:W-:Y:S01]  /*4530*/  FMUL.FTZ R159, R94, R22 ;  /* 0x000000165e9f7220 */ /* 0x000fe20000410000 */
[----:B------:R-:W-:Y:S01]  /*4540*/  SHF.L.U32 R165, R92, 0x2, RZ ;  /* 0x000000025ca57819 */ /* 0x000fe200000006ff */
[-C--:B------:R-:W-:Y:S01]  /*4550*/  FMUL.FTZ R157, R142, R161.reuse ;  /* 0x000000a18e9d7220 */ /* 0x080fe20000410000 */
[----:B------:R-:W3:Y:S01]  /*4560*/  SHFL.UP PT, R4, R20, 0x1, RZ ;  /* 0x0420000014047989 */ /* 0x000ee200000e00ff */
[----:B------:R-:W-:-:S02]  /*4570*/  FMUL.FTZ R7, R144, R161 ;  /* 0x000000a190077220 */ /* 0x000fc40000410000 */
[C---:B------:R-:W-:Y:S01]  /*4580*/  FMUL.FTZ R155, R95.reuse, R23 ;  /* 0x000000175f9b7220 */ /* 0x040fe20000410000 */
[----:B------:R-:W4:Y:S01]  /*4590*/  SHFL.UP PT, R160, R160, 0x1, RZ ;  /* 0x04200000a0a07989 */ /* 0x000f2200000e00ff */
[-C--:B------:R-:W-:Y:S02]  /*45a0*/  FFMA.FTZ R166, -R144, R159.reuse, -R157 ;  /* 0x0000009f90a67223 */ /* 0x080fe4000001099d */
[----:B------:R-:W-:Y:S01]  /*45b0*/  FMUL.FTZ R153, R95, R22 ;  /* 0x000000165f997220 */ /* 0x000fe20000410000 */
[----:B------:R1:W2:Y:S01]  /*45c0*/  SHFL.UP PT, R5, R21, 0x1, RZ ;  /* 0x0420000015057989 */ /* 0x0002a200000e00ff */
[----:B------:R-:W-:Y:S01]  /*45d0*/  FFMA.FTZ R164, R142, R159, -R7 ;  /* 0x0000009f8ea47223 */ /* 0x000fe20000010807 */
[----:B------:R-:W-:Y:S01]  /*45e0*/  LEA.HI.X R7, R78, R167, RZ, 0x2, P3 ;  /* 0x000000a74e077211 */ /* 0x000fe200018f14ff */
[----:B------:R-:W-:Y:S01]  /*45f0*/  FADD.FTZ R166, -R155, R166 ;  /* 0x000000a69ba67221 */ /* 0x000fe20000010100 */
[----:B------:R-:W-:Y:S01]  /*4600*/  ISETP.GT.U32.AND P3, PT, R130, 0x1b, PT ;  /* 0x0000001b8200780c */ /* 0x000fe20003f64070 */
[----:B------:R-:W-:-:S02]  /*4610*/  FADD.FTZ R164, R153, R164 ;  /* 0x000000a499a47221 */ /* 0x000fc40000010000 */
[C---:B------:R-:W-:Y:S02]  /*4620*/  FMUL.FTZ R157, R136.reuse, -R166 ;  /* 0x800000a6889d7220 */ /* 0x040fe40000410000 */
[----:B0-----:R-:W-:Y:S02]  /*4630*/  FMUL.FTZ R158, R136, -R164 ;  /* 0x800000a4889e7220 */ /* 0x001fe40000410000 */
[----:B------:R-:W-:-:S04]  /*4640*/  IMAD.WIDE R6, R163, 0x4, R6 ;  /* 0x00000004a3067825 */ /* 0x000fc800078e0206 */
[C---:B------:R-:W-:Y:S02]  /*4650*/  FFMA.FTZ R163, R135.reuse, R164, -R157 ;  /* 0x000000a487a37223 */ /* 0x040fe4000001089d */
[----:B------:R-:W-:Y:S02]  /*4660*/  FFMA.FTZ R166, R135, R166, R158 ;  /* 0x000000a687a67223 */ /* 0x000fe4000001009e */
[C---:B------:R-:W-:Y:S02]  /*4670*/  FMUL.FTZ R157, R96.reuse, R23 ;  /* 0x00000017609d7220 */ /* 0x040fe40000410000 */
[----:B------:R-:W-:Y:S02]  /*4680*/  FMUL.FTZ R158, R96, R22 ;  /* 0x00000016609e7220 */ /* 0x000fe40000410000 */
[----:B-1----:R-:W-:-:S04]  /*4690*/  IMAD.WIDE.U32 R20, R165, c[0x0][0x2b0], R6 ;  /* 0x0000ac00a5147a25 */ /* 0x002fc800078e0006 */
[----:B------:R-:W-:Y:S02]  /*46a0*/  FADD.FTZ R166, -R157, R166 ;  /* 0x000000a69da67221 */ /* 0x000fe40000010100 */
[----:B------:R-:W-:Y:S02]  /*46b0*/  FADD.FTZ R164, R158, R163 ;  /* 0x000000a39ea47221 */ /* 0x000fe40000010000 */
[C---:B--2---:R-:W-:Y:S02]  /*46c0*/  FMUL.FTZ R6, R162.reuse, R168 ;  /* 0x000000a8a2067220 */ /* 0x044fe40000410000 */
[----:B------:R-:W-:Y:S02]  /*46d0*/  FMUL.FTZ R163, R162, R169 ;  /* 0x000000a9a2a37220 */ /* 0x000fe40000410000 */
[----:B------:R-:W-:Y:S02]  /*46e0*/  IMAD R167, R165, c[0x0][0x2b4], R170 ;  /* 0x0000ad00a5a77a24 */ /* 0x000fe400078e02aa */
[----:B------:R-:W-:-:S02]  /*46f0*/  FMUL.FTZ R162, R134, -R166 ;  /* 0x800000a686a27220 */ /* 0x000fc40000410000 */
[----:B------:R-:W-:Y:S01]  /*4700*/  FMUL.FTZ R165, R134, -R164 ;  /* 0x800000a486a57220 */ /* 0x000fe20000410000 */
[----:B------:R-:W-:Y:S01]  /*4710*/  IADD3 R21, R21, R167, RZ ;  /* 0x000000a715157210 */ /* 0x000fe20007ffe0ff */
[C---:B---3--:R-:W-:Y:S02]  /*4720*/  FFMA.FTZ R7, R4.reuse, R169, -R6 ;  /* 0x000000a904077223 */ /* 0x048fe40000010806 */
[----:B------:R-:W-:Y:S02]  /*4730*/  FFMA.FTZ R4, R4, R168, R163 ;  /* 0x000000a804047223 */ /* 0x000fe400000100a3 */
[C---:B------:R-:W-:Y:S02]  /*4740*/  FFMA.FTZ R163, R133.reuse, R164, -R162 ;  /* 0x000000a485a37223 */ /* 0x040fe400000108a2 */
[----:B------:R-:W-:Y:S02]  /*4750*/  FFMA.FTZ R165, R133, R166, R165 ;  /* 0x000000a685a57223 */ /* 0x000fe400000100a5 */
[----:B----4-:R-:W-:-:S02]  /*4760*/  @P2 FADD.FTZ R169, R160, R7 ;  /* 0x00000007a0a92221 */ /* 0x010fc40000010000 */
[C---:B------:R-:W-:Y:S02]  /*4770*/  FMUL.FTZ R162, R97.reuse, R23 ;  /* 0x0000001761a27220 */ /* 0x040fe40000410000 */
[----:B------:R-:W-:Y:S02]  /*4780*/  FMUL.FTZ R160, R97, R22 ;  /* 0x0000001661a07220 */ /* 0x000fe40000410000 */
[----:B------:R-:W-:Y:S02]  /*4790*/  FADD.FTZ R165, -R162, R165 ;  /* 0x000000a5a2a57221 */ /* 0x000fe40000010100 */
[----:B------:R-:W-:Y:S01]  /*47a0*/  @P2 FADD.FTZ R168, R5, R4 ;  /* 0x0000000405a82221 */ /* 0x000fe20000010000 */
[----:B------:R-:W-:Y:S01]  /*47b0*/  ISETP.GT.U32.AND P2, PT, R130, 0x1d, PT ;  /* 0x0000001d8200780c */ /* 0x000fe20003f44070 */
[----:B------:R-:W-:Y:S02]  /*47c0*/  FADD.FTZ R163, R160, R163 ;  /* 0x000000a3a0a37221 */ /* 0x000fe40000010000 */
[----:B------:R-:W-:-:S02]  /*47d0*/  FMUL.FTZ R4, R144, -R18 ;  /* 0x8000001290047220 */ /* 0x000fc40000410000 */
[C---:B------:R-:W-:Y:S02]  /*47e0*/  FMUL.FTZ R6, R132.reuse, -R165 ;  /* 0x800000a584067220 */ /* 0x040fe40000410000 */
[----:B------:R-:W-:Y:S02]  /*47f0*/  FMUL.FTZ R130, R132, -R163 ;  /* 0x800000a384827220 */ /* 0x000fe40000410000 */
[-C--:B------:R-:W-:Y:S02]  /*4800*/  FMUL.FTZ R5, R144, R19.reuse ;  /* 0x0000001390057220 */ /* 0x080fe40000410000 */
[----:B------:R-:W-:Y:S02]  /*4810*/  FFMA.FTZ R4, R142, -R19, R4 ;  /* 0x800000138e047223 */ /* 0x000fe40000010004 */
[C---:B------:R-:W-:Y:S02]  /*4820*/  FFMA.FTZ R167, R131.reuse, R163, -R6 ;  /* 0x000000a383a77223 */ /* 0x040fe40000010806 */
[----:B------:R-:W-:-:S02]  /*4830*/  FFMA.FTZ R164, R131, R165, R130 ;  /* 0x000000a583a47223 */ /* 0x000fc40000010082 */
[----:B------:R-:W-:Y:S02]  /*4840*/  FFMA.FTZ R5, R142, R18, -R5 ;  /* 0x000000128e057223 */ /* 0x000fe40000010805 */
[----:B------:R-:W-:Y:S02]  /*4850*/  FMUL.FTZ R163, R98, R23 ;  /* 0x0000001762a37220 */ /* 0x000fe40000410000 */
[----:B------:R-:W-:Y:S02]  /*4860*/  FMUL.FTZ R6, R136, -R4 ;  /* 0x8000000488067220 */ /* 0x000fe40000410000 */
[----:B------:R-:W-:Y:S02]  /*4870*/  FMUL.FTZ R130, R98, R22 ;  /* 0x0000001662827220 */ /* 0x000fe40000410000 */
[----:B------:R-:W-:Y:S02]  /*4880*/  FMUL.FTZ R7, R136, -R5 ;  /* 0x8000000588077220 */ /* 0x000fe40000410000 */
[----:B------:R-:W-:-:S02]  /*4890*/  FADD.FTZ R165, -R163, R164 ;  /* 0x000000a4a3a57221 */ /* 0x000fc40000010100 */
[C---:B------:R-:W-:Y:S02]  /*48a0*/  FFMA.FTZ R6, R135.reuse, R5, -R6 ;  /* 0x0000000587067223 */ /* 0x040fe40000010806 */
[----:B------:R-:W-:Y:S02]  /*48b0*/  FADD.FTZ R167, R130, R167 ;  /* 0x000000a782a77221 */ /* 0x000fe40000010000 */
[----:B------:R-:W-:Y:S02]  /*48c0*/  FFMA.FTZ R7, R135, R4, R7 ;  /* 0x0000000487077223 */ /* 0x000fe40000010007 */
[C---:B------:R-:W-:Y:S02]  /*48d0*/  FMUL.FTZ R5, R129.reuse, -R165 ;  /* 0x800000a581057220 */ /* 0x040fe40000410000 */
[----:B------:R-:W-:Y:S02]  /*48e0*/  FMUL.FTZ R164, R134, -R6 ;  /* 0x8000000686a47220 */ /* 0x000fe40000410000 */
[----:B------:R-:W-:-:S02]  /*48f0*/  FMUL.FTZ R166, R129, -R167 ;  /* 0x800000a781a67220 */ /* 0x000fc40000410000 */
[----:B------:R-:W-:Y:S02]  /*4900*/  FMUL.FTZ R4, R134, -R7 ;  /* 0x8000000786047220 */ /* 0x000fe40000410000 */
[C---:B------:R-:W-:Y:S01]  /*4910*/  FFMA.FTZ R178, R128.reuse, R167, -R5 ;  /* 0x000000a780b27223 */ /* 0x040fe20000010805 */
[----:B------:R-:W-:Y:S01]  /*4920*/  HFMA2.MMA R5, -RZ, RZ, 0, 0 ;  /* 0x00000000ff057435 */ /* 0x000fe200000001ff */
[C---:B------:R-:W-:Y:S02]  /*4930*/  FFMA.FTZ R167, R133.reuse, R7, R164 ;  /* 0x0000000785a77223 */ /* 0x040fe400000100a4 */
[----:B------:R-:W-:Y:S02]  /*4940*/  FFMA.FTZ R171, R128, R165, R166 ;  /* 0x000000a580ab7223 */ /* 0x000fe400000100a6 */
[C---:B------:R-:W-:Y:S02]  /*4950*/  FMUL.FTZ R164, R90.reuse, R23 ;  /* 0x000000175aa47220 */ /* 0x040fe40000410000 */
[----:B------:R-:W-:Y:S01]  /*4960*/  FFMA.FTZ R166, R133, R6, -R4 ;  /* 0x0000000685a67223 */ /* 0x000fe20000010804 */
[----:B------:R-:W-:Y:S01]  /*4970*/  MOV R4, 0x3f800000 ;  /* 0x3f80000000047802 */ /* 0x000fe20000000f00 */
[----:B------:R-:W-:Y:S01]  /*4980*/  CS2R R6, SRZ ;  /* 0x0000000000067805 */ /* 0x000fe2000001ff00 */
[----:B------:R-:W-:-:S02]  /*4990*/  FMUL.FTZ R165, R90, R22 ;  /* 0x000000165aa57220 */ /* 0x000fc40000410000 */
[----:B------:R-:W-:Y:S02]  /*49a0*/  FADD.FTZ R177, -R164, R171 ;  /* 0x000000aba4b17221 */ /* 0x000fe40000010100 */
[C---:B------:R-:W-:Y:S01]  /*49b0*/  FMUL.FTZ R176, R132.reuse, -R166 ;  /* 0x800000a684b07220 */ /* 0x040fe20000410000 */
[----:B------:R0:W1:Y:S01]  /*49c0*/  @!P0 LDS.128 R4, [R93.X16+0x21b0] ;  /* 0x0021b0005d048984 */ /* 0x000062000000cc00 */
[----:B------:R-:W-:Y:S02]  /*49d0*/  FMUL.FTZ R170, R132, -R167 ;  /* 0x800000a784aa7220 */ /* 0x000fe40000410000 */
[----:B------:R-:W-:Y:S02]  /*49e0*/  FADD.FTZ R171, R165, R178 ;  /* 0x000000b2a5ab7221 */ /* 0x000fe40000010000 */
[----:B------:R-:W-:Y:S02]  /*49f0*/  FMUL.FTZ R175, R126, -R177 ;  /* 0x800000b17eaf7220 */ /* 0x000fe40000410000 */
[----:B------:R-:W-:-:S02]  /*4a00*/  FFMA.FTZ R176, R131, R167, R176 ;  /* 0x000000a783b07223 */ /* 0x000fc400000100b0 */
[----:B------:R-:W-:Y:S02]  /*4a10*/  FFMA.FTZ R170, R131, R166, -R170 ;  /* 0x000000a683aa7223 */ /* 0x000fe400000108aa */
[-C--:B------:R-:W-:Y:S02]  /*4a20*/  FFMA.FTZ R178, R124, R171.reuse, -R175 ;  /* 0x000000ab7cb27223 */ /* 0x080fe400000108af */
[----:B------:R-:W-:Y:S02]  /*4a30*/  FMUL.FTZ R171, R126, -R171 ;  /* 0x800000ab7eab7220 */ /* 0x000fe40000410000 */
[C---:B------:R-:W-:Y:S02]  /*4a40*/  FMUL.FTZ R167, R129.reuse, -R176 ;  /* 0x800000b081a77220 */ /* 0x040fe40000410000 */
[----:B------:R-:W-:Y:S02]  /*4a50*/  FMUL.FTZ R175, R129, -R170 ;  /* 0x800000aa81af7220 */ /* 0x000fe40000410000 */
[----:B------:R-:W-:-:S02]  /*4a60*/  FFMA.FTZ R177, R124, R177, R171 ;  /* 0x000000b17cb17223 */ /* 0x000fc400000100ab */
[C---:B------:R-:W-:Y:S02]  /*4a70*/  FMUL.FTZ R166, R89.reuse, R23 ;  /* 0x0000001759a67220 */ /* 0x040fe40000410000 */
[C---:B------:R-:W-:Y:S02]  /*4a80*/  FFMA.FTZ R171, R128.reuse, R170, -R167 ;  /* 0x000000aa80ab7223 */ /* 0x040fe400000108a7 */
[----:B------:R-:W-:Y:S02]  /*4a90*/  FFMA.FTZ R175, R128, R176, R175 ;  /* 0x000000b080af7223 */ /* 0x000fe400000100af */
[----:B------:R-:W-:Y:S02]  /*4aa0*/  FMUL.FTZ R167, R89, R22 ;  /* 0x0000001659a77220 */ /* 0x000fe40000410000 */
[----:B------:R-:W-:Y:S02]  /*4ab0*/  FADD.FTZ R181, -R166, R177 ;  /* 0x000000b1a6b57221 */ /* 0x000fe40000010100 */
[----:B------:R-:W-:-:S02]  /*4ac0*/  FMUL.FTZ R176, R126, -R171 ;  /* 0x800000ab7eb07220 */ /* 0x000fc40000410000 */
[----:B------:R-:W-:Y:S02]  /*4ad0*/  FMUL.FTZ R170, R126, -R175 ;  /* 0x800000af7eaa7220 */ /* 0x000fe40000410000 */
[----:B------:R-:W-:Y:S02]  /*4ae0*/  FADD.FTZ R179, R167, R178 ;  /* 0x000000b2a7b37221 */ /* 0x000fe40000010000 */
[----:B------:R-:W-:Y:S02]  /*4af0*/  FMUL.FTZ R178, R120, -R181 ;  /* 0x800000b578b27220 */ /* 0x000fe40000410000 */
[C---:B------:R-:W-:Y:S02]  /*4b00*/  FFMA.FTZ R177, R124.reuse, R175, R176 ;  /* 0x000000af7cb17223 */ /* 0x040fe400000100b0 */
[----:B------:R-:W-:Y:S02]  /*4b10*/  FFMA.FTZ R171, R124, R171, -R170 ;  /* 0x000000ab7cab7223 */ /* 0x000fe400000108aa */
[----:B------:R-:W-:-:S02]  /*4b20*/  FMUL.FTZ R175, R120, -R179 ;  /* 0x800000b378af7220 */ /* 0x000fc40000410000 */
[----:B------:R-:W-:Y:S02]  /*4b30*/  FFMA.FTZ R179, R122, R179, -R178 ;  /* 0x000000b37ab37223 */ /* 0x000fe400000108b2 */
[C---:B------:R-:W-:Y:S02]  /*4b40*/  FMUL.FTZ R170, R120.reuse, -R177 ;  /* 0x800000b178aa7220 */ /* 0x040fe40000410000 */
[----:B------:R-:W-:Y:S02]  /*4b50*/  FMUL.FTZ R176, R120, -R171 ;  /* 0x800000ab78b07220 */ /* 0x000fe40000410000 */
[----:B------:R-:W-:Y:S02]  /*4b60*/  FFMA.FTZ R178, R122, R181, R175 ;  /* 0x000000b57ab27223 */ /* 0x000fe400000100af */
[C---:B------:R-:W-:Y:S02]  /*4b70*/  FMUL.FTZ R175, R17.reuse, R168 ;  /* 0x000000a811af7220 */ /* 0x040fe40000410000 */
[----:B------:R-:W-:-:S02]  /*4b80*/  FMUL.FTZ R17, R17, R169 ;  /* 0x000000a911117220 */ /* 0x000fc40000410000 */
[C---:B------:R-:W-:Y:S02]  /*4b90*/  FFMA.FTZ R170, R122.reuse, R171, -R170 ;  /* 0x000000ab7aaa7223 */ /* 0x040fe400000108aa */
[C---:B------:R-:W-:Y:S02]  /*4ba0*/  FMUL.FTZ R22, R87.reuse, R22 ;  /* 0x0000001657167220 */ /* 0x040fe40000410000 */
[----:B------:R-:W-:Y:S02]  /*4bb0*/  FMUL.FTZ R23, R87, R23 ;  /* 0x0000001757177220 */ /* 0x000fe40000410000 */
[----:B------:R-:W-:Y:S02]  /*4bc0*/  FFMA.FTZ R171, R122, R177, R176 ;  /* 0x000000b17aab7223 */ /* 0x000fe400000100b0 */
[C---:B------:R-:W-:Y:S02]  /*4bd0*/  FFMA.FTZ R176, R16.reuse, R169, -R175 ;  /* 0x000000a910b07223 */ /* 0x040fe400000108af */
[----:B------:R-:W-:-:S02]  /*4be0*/  FFMA.FTZ R16, R16, R168, R17 ;  /* 0x000000a810107223 */ /* 0x000fc40000010011 */
[----:B------:R-:W-:Y:S02]  /*4bf0*/  FADD.FTZ R168, R22, R179 ;  /* 0x000000b316a87221 */ /* 0x000fe40000010000 */
[----:B------:R-:W-:Y:S02]  /*4c00*/  FADD.FTZ R169, -R23, R178 ;  /* 0x000000b217a97221 */ /* 0x000fe40000010100 */
[----:B------:R-:W-:Y:S01]  /*4c10*/  FADD.FTZ R180, R139, R176 ;  /* 0x000000b08bb47221 */ /* 0x000fe20000010000 */
[----:B------:R0:W2:Y:S01]  /*4c20*/  SHFL.DOWN PT, R178, R171, 0x1, 0x1f ;  /* 0x08201f00abb27f89 */ /* 0x0000a200000e0000 */
[----:B------:R-:W-:-:S03]  /*4c30*/  FADD.FTZ R179, R137, R16 ;  /* 0x0000001089b37221 */ /* 0x000fc60000010000 */
[----:B------:R0:W3:Y:S04]  /*4c40*/  SHFL.DOWN PT, R176, R170, 0x1, 0x1f ;  /* 0x08201f00aab07f89 */ /* 0x0000e800000e0000 */
[----:B------:R0:W4:Y:S04]  /*4c50*/  SHFL.DOWN PT, R16, R168, 0x1, 0x1f ;  /* 0x08201f00a8107f89 */ /* 0x00012800000e0000 */
[----:B------:R0:W0:Y:S01]  /*4c60*/  SHFL.DOWN PT, R182, R169, 0x1, 0x1f ;  /* 0x08201f00a9b67f89 */ /* 0x00002200000e0000 */
[----:B------:R-:W-:Y:S05]  /*4c70*/  @!P6 BRA `(.L_x_11661) ;  /* 0x000000b00000e947 */ /* 0x000fea0003800000 */
[C---:B01----:R-:W-:Y:S02]  /*4c80*/  FMUL.FTZ R137, R171.reuse, R182 ;  /* 0x000000b6ab897220 */ /* 0x043fe40000410000 */
[----:B--2---:R-:W-:-:S02]  /*4c90*/  FMUL.FTZ R17, R171, R178 ;  /* 0x000000b2ab117220 */ /* 0x004fc40000410000 */
[CC--:B----4-:R-:W-:Y:S02]  /*4ca0*/  FMUL.FTZ R139, R171.reuse, R16.reuse ;  /* 0x00000010ab8b7220 */ /* 0x0d0fe40000410000 */
        /* <DEDUP_REMOVED lines=8> */
.L_x_11661:
[----:B-1----:R-:W-:Y:S05]  /*4d30*/  BSYNC B0 ;  /* 0x0000000000007941 */ /* 0x002fea0003800000 */
.L_x_11660:
[CC--:B------:R-:W-:Y:S01]  /*4d40*/  FMUL.FTZ R17, R120.reuse, R179.reuse ;  /* 0x000000b378117220 */ /* 0x0c0fe20000410000 */
[----:B---3--:R1:W3:Y:S01]  /*4d50*/  SHFL.DOWN PT, R176, R170, 0x2, 0x1f ;  /* 0x08401f00aab07f89 */ /* 0x0082e200000e0000 */
[-C--:B------:R-:W-:Y:S01]  /*4d60*/  FMUL.FTZ R137, R120, R180.reuse ;  /* 0x000000b478897220 */ /* 0x080fe20000410000 */
[----:B------:R-:W-:Y:S01]  /*4d70*/  BSSY B0, `(.L_x_11662) ;  /* 0x0000012000007945 */ /* 0x000fe20003800000 */
[C---:B------:R-:W-:Y:S01]  /*4d80*/  FFMA.FTZ R17, R122.reuse, R180, -R17 ;  /* 0x000000b47a117223 */ /* 0x040fe20000010811 */
[----:B--2---:R1:W2:Y:S01]  /*4d90*/  SHFL.DOWN PT, R178, R171, 0x2, 0x1f ;  /* 0x08401f00abb27f89 */ /* 0x0042a200000e0000 */
[----:B------:R-:W-:-:S03]  /*4da0*/  FFMA.FTZ R137, R122, R179, R137 ;  /* 0x000000b37a897223 */ /* 0x000fc60000010089 */
[----:B----4-:R1:W4:Y:S04]  /*4db0*/  SHFL.DOWN PT, R16, R168, 0x2, 0x1f ;  /* 0x08401f00a8107f89 */ /* 0x01032800000e0000 */
[----:B0-----:R1:W0:Y:S01]  /*4dc0*/  SHFL.DOWN PT, R182, R169, 0x2, 0x1f ;  /* 0x08401f00a9b67f89 */ /* 0x00122200000e0000 */
[----:B------:R-:W-:Y:S05]  /*4dd0*/  @P2 BRA `(.L_x_11663) ;  /* 0x000000b000002947 */ /* 0x000fea0003800000 */
[C---:B0-----:R-:W-:Y:S02]  /*4de0*/  FMUL.FTZ R175, R171.reuse, R182 ;  /* 0x000000b6abaf7220 */ /* 0x041fe40000410000 */
[C---:B--2---:R-:W-:Y:S02]  /*4df0*/  FMUL.FTZ R139, R171.reuse, R178 ;  /* 0x000000b2ab8b7220 */ /* 0x044fe40000410000 */
[-C--:B----4-:R-:W-:Y:S02]  /*4e00*/  FMUL.FTZ R177, R171, R16.reuse ;  /* 0x00000010abb17220 */ /* 0x090fe40000410000 */
[----:B------:R-:W-:-:S02]  /*4e10*/  FFMA.FTZ R175, R170, R16, -R175 ;  /* 0x00000010aaaf7223 */ /* 0x000fc400000108af */
[-C--:B-1-3--:R-:W-:Y:S02]  /*4e20*/  FMUL.FTZ R171, R171, R176.reuse ;  /* 0x000000b0abab7220 */ /* 0x08afe40000410000 */
[C---:B------:R-:W-:Y:S02]  /*4e30*/  FFMA.FTZ R139, R170.reuse, R176, -R139 ;  /* 0x000000b0aa8b7223 */ /* 0x040fe4000001088b */
[C---:B------:R-:W-:Y:S02]  /*4e40*/  FFMA.FTZ R16, R170.reuse, R182, R177 ;  /* 0x000000b6aa107223 */ /* 0x040fe400000100b1 */
[----:B------:R-:W-:Y:S01]  /*4e50*/  FFMA.FTZ R171, R170, R178, R171 ;  /* 0x000000b2aaab7223 */ /* 0x000fe200000100ab */
[----:B------:R-:W-:Y:S01]  /*4e60*/  MOV R170, R139 ;  /* 0x0000008b00aa7202 */ /* 0x000fe20000000f00 */
[----:B------:R-:W-:Y:S02]  /*4e70*/  FADD.FTZ R168, R168, R175 ;  /* 0x000000afa8a87221 */ /* 0x000fe40000010000 */
[----:B------:R-:W-:-:S02]  /*4e80*/  FADD.FTZ R169, R169, R16 ;  /* 0x00000010a9a97221 */ /* 0x000fc40000010000 */
.L_x_11663:
[----:B------:R-:W-:Y:S05]  /*4e90*/  BSYNC B0 ;  /* 0x0000000000007941 */ /* 0x000fea0003800000 */
.L_x_11662:
[C---:B------:R-:W-:Y:S01]  /*4ea0*/  FFMA.FTZ R181, R116.reuse, R141, R17 ;  /* 0x0000008d74b57223 */ /* 0x040fe20000010011 */
[----:B0-----:R0:W1:Y:S01]  /*4eb0*/  SHFL.DOWN PT, R182, R169, 0x4, 0x1f ;  /* 0x08801f00a9b67f89 */ /* 0x00106200000e0000 */
[----:B------:R-:W-:Y:S01]  /*4ec0*/  FFMA.FTZ R183, R116, R143, R137 ;  /* 0x0000008f74b77223 */ /* 0x000fe20000010089 */
[----:B------:R-:W-:Y:S01]  /*4ed0*/  BSSY B0, `(.L_x_11664) ;  /* 0x0000020000007945 */ /* 0x000fe20003800000 */
[----:B--2---:R-:W-:-:S02]  /*4ee0*/  FMUL.FTZ R178, R117, R46 ;  /* 0x0000002e75b27220 */ /* 0x004fc40000410000 */
[C---:B------:R-:W-:Y:S02]  /*4ef0*/  FMUL.FTZ R137, R126.reuse, R183 ;  /* 0x000000b77e897220 */ /* 0x040fe40000410000 */
[----:B------:R-:W-:Y:S02]  /*4f00*/  FMUL.FTZ R139, R126, R181 ;  /* 0x000000b57e8b7220 */ /* 0x000fe40000410000 */
[-C--:B----4-:R-:W-:Y:S02]  /*4f10*/  FFMA.FTZ R16, R115, -R178.reuse, R180 ;  /* 0x800000b273107223 */ /* 0x090fe400000100b4 */
[----:B------:R-:W-:Y:S02]  /*4f20*/  FFMA.FTZ R17, R113, -R178, R179 ;  /* 0x800000b271117223 */ /* 0x000fe400000100b3 */
[C---:B---3--:R-:W-:Y:S02]  /*4f30*/  FFMA.FTZ R176, R87.reuse, R180, RZ ;  /* 0x000000b457b07223 */ /* 0x048fe400000100ff */
[----:B------:R-:W-:Y:S01]  /*4f40*/  FFMA.FTZ R178, R87, -R179, RZ ;  /* 0x800000b357b27223 */ /* 0x000fe200000100ff */
[----:B------:R0:W2:Y:S01]  /*4f50*/  SHFL.DOWN PT, R180, R171, 0x4, 0x1f ;  /* 0x08801f00abb47f89 */ /* 0x0000a200000e0000 */
[----:B------:R-:W-:-:S02]  /*4f60*/  FFMA.FTZ R141, R124, R181, -R137 ;  /* 0x000000b57c8d7223 */ /* 0x000fc40000010889 */
[----:B------:R-:W-:Y:S02]  /*4f70*/  FFMA.FTZ R143, R124, R183, R139 ;  /* 0x000000b77c8f7223 */ /* 0x000fe4000001008b */
[C---:B------:R-:W-:Y:S02]  /*4f80*/  FFMA.FTZ R177, R89.reuse, R181, R176 ;  /* 0x000000b559b17223 */ /* 0x040fe400000100b0 */
[----:B------:R-:W-:Y:S02]  /*4f90*/  FFMA.FTZ R179, R89, -R183, R178 ;  /* 0x800000b759b37223 */ /* 0x000fe400000100b2 */
[----:B------:R-:W-:Y:S02]  /*4fa0*/  FMUL.FTZ R175, R116, R45 ;  /* 0x0000002d74af7220 */ /* 0x000fe40000410000 */
[C---:B------:R-:W-:Y:S02]  /*4fb0*/  FFMA.FTZ R176, R107.reuse, R140, R141 ;  /* 0x0000008c6bb07223 */ /* 0x040fe4000001008d */
[----:B------:R-:W-:Y:S01]  /*4fc0*/  FFMA.FTZ R178, R107, R138, R143 ;  /* 0x0000008a6bb27223 */ /* 0x000fe2000001008f */
[----:B------:R0:W3:Y:S01]  /*4fd0*/  SHFL.DOWN PT, R140, R170, 0x4, 0x1f ;  /* 0x08801f00aa8c7f89 */ /* 0x0000e200000e0000 */
[----:B------:R-:W-:-:S02]  /*4fe0*/  FFMA.FTZ R137, R114, -R175, R181 ;  /* 0x800000af72897223 */ /* 0x000fc400000100b5 */
[----:B------:R-:W-:Y:S01]  /*4ff0*/  FFMA.FTZ R139, R112, -R175, R183 ;  /* 0x800000af708b7223 */ /* 0x000fe200000100b7 */
[----:B------:R0:W4:Y:S01]  /*5000*/  SHFL.DOWN PT, R138, R168, 0x4, 0x1f ;  /* 0x08801f00a88a7f89 */ /* 0x00012200000e0000 */
[----:B------:R-:W-:Y:S05]  /*5010*/  @P3 BRA `(.L_x_11665) ;  /* 0x000000b000003947 */ /* 0x000fea0003800000 */
[C---:B-1----:R-:W-:Y:S02]  /*5020*/  FMUL.FTZ R143, R171.reuse, R182 ;  /* 0x000000b6ab8f7220 */ /* 0x042fe40000410000 */
[C---:B--2---:R-:W-:Y:S02]  /*5030*/  FMUL.FTZ R141, R171.reuse, R180 ;  /* 0x000000b4ab8d7220 */ /* 0x044fe40000410000 */
[CC--:B----4-:R-:W-:Y:S02]  /*5040*/  FMUL.FTZ R175, R171.reuse, R138.reuse ;  /* 0x0000008aabaf7220 */ /* 0x0d0fe40000410000 */
[----:B------:R-:W-:Y:S02]  /*5050*/  FFMA.FTZ R143, R170, R138, -R143 ;  /* 0x0000008aaa8f7223 */ /* 0x000fe4000001088f */
[----:B0--3--:R-:W-:-:S02]  /*5060*/  FMUL.FTZ R171, R171, R140 ;  /* 0x0000008cabab7220 */ /* 0x009fc40000410000 */
[C---:B------:R-:W-:Y:S02]  /*5070*/  FFMA.FTZ R141, R170.reuse, R140, -R141 ;  /* 0x0000008caa8d7223 */ /* 0x040fe4000001088d */
[C---:B------:R-:W-:Y:S02]  /*5080*/  FFMA.FTZ R138, R170.reuse, R182, R175 ;  /* 0x000000b6aa8a7223 */ /* 0x040fe400000100af */
[----:B------:R-:W-:Y:S01]  /*5090*/  FFMA.FTZ R171, R170, R180, R171 ;  /* 0x000000b4aaab7223 */ /* 0x000fe200000100ab */
[----:B------:R-:W-:Y:S01]  /*50a0*/  MOV R170, R141 ;  /* 0x0000008d00aa7202 */ /* 0x000fe20000000f00 */
[----:B------:R-:W-:Y:S02]  /*50b0*/  FADD.FTZ R168, R168, R143 ;  /* 0x0000008fa8a87221 */ /* 0x000fe40000010000 */
[----:B------:R-:W-:Y:S02]  /*50c0*/  FADD.FTZ R169, R169, R138 ;  /* 0x0000008aa9a97221 */ /* 0x000fe40000010000 */
.L_x_11665:
[----:B-1----:R-:W-:Y:S05]  /*50d0*/  BSYNC B0 ;  /* 0x0000000000007941 */ /* 0x002fea0003800000 */
.L_x_11664:
[----:B---3--:R-:W-:Y:S01]  /*50e0*/  FMUL.FTZ R140, R107, R44 ;  /* 0x0000002c6b8c7220 */ /* 0x008fe20000410000 */
[----:B--2---:R1:W2:Y:S01]  /*50f0*/  SHFL.DOWN PT, R180, R171, 0x8, 0x1f ;  /* 0x09001f00abb47f89 */ /* 0x0042a200000e0000 */
[C---:B------:R-:W-:Y:S01]  /*5100*/  FMUL.FTZ R141, R129.reuse, R178 ;  /* 0x000000b2818d7220 */ /* 0x040fe20000410000 */
[----:B------:R-:W-:Y:S01]  /*5110*/  BSSY B0, `(.L_x_11666) ;  /* 0x0000019000007945 */ /* 0x000fe20003800000 */
[----:B------:R-:W-:Y:S01]  /*5120*/  FMUL.FTZ R143, R129, R176 ;  /* 0x000000b0818f7220 */ /* 0x000fe20000410000 */
[----:B------:R1:W3:Y:S01]  /*5130*/  SHFL.DOWN PT, R182, R169, 0x8, 0x1f ;  /* 0x09001f00a9b67f89 */ /* 0x0002e200000e0000 */
[----:B----4-:R-:W-:-:S02]  /*5140*/  FFMA.FTZ R138, R111, -R140, R176 ;  /* 0x8000008c6f8a7223 */ /* 0x010fc400000100b0 */
[C---:B------:R-:W-:Y:S02]  /*5150*/  FFMA.FTZ R177, R90.reuse, R176, R177 ;  /* 0x000000b05ab17223 */ /* 0x040fe400000100b1 */
[----:B------:R-:W-:Y:S02]  /*5160*/  FFMA.FTZ R179, R90, -R178, R179 ;  /* 0x800000b25ab37223 */ /* 0x000fe400000100b3 */
[C---:B------:R-:W-:Y:S02]  /*5170*/  FFMA.FTZ R141, R128.reuse, R176, -R141 ;  /* 0x000000b0808d7223 */ /* 0x040fe4000001088d */
[----:B------:R-:W-:Y:S01]  /*5180*/  FFMA.FTZ R143, R128, R178, R143 ;  /* 0x000000b2808f7223 */ /* 0x000fe2000001008f */
[----:B------:R1:W4:Y:S01]  /*5190*/  SHFL.DOWN PT, R176, R168, 0x8, 0x1f ;  /* 0x09001f00a8b07f89 */ /* 0x00032200000e0000 */
[----:B------:R-:W-:Y:S02]  /*51a0*/  FFMA.FTZ R140, R109, -R140, R178 ;  /* 0x8000008c6d8c7223 */ /* 0x000fe400000100b2 */
[C---:B------:R-:W-:Y:S01]  /*51b0*/  FFMA.FTZ R147, R110.reuse, R147, R141 ;  /* 0x000000936e937223 */ /* 0x040fe2000001008d */
[----:B------:R1:W0:Y:S01]  /*51c0*/  SHFL.DOWN PT, R178, R170, 0x8, 0x1f ;  /* 0x09001f00aab27f89 */ /* 0x00022200000e0000 */
[----:B------:R-:W-:Y:S01]  /*51d0*/  FFMA.FTZ R175, R110, R145, R143 ;  /* 0x000000916eaf7223 */ /* 0x000fe2000001008f */
[----:B------:R-:W-:Y:S05]  /*51e0*/  @P4 BRA `(.L_x_11667) ;  /* 0x000000b000004947 */ /* 0x000fea0003800000 */
[C---:B---3--:R-:W-:Y:S02]  /*51f0*/  FMUL.FTZ R143, R171.reuse, R182 ;  /* 0x000000b6ab8f7220 */ /* 0x048fe40000410000 */
[----:B--2---:R-:W-:-:S02]  /*5200*/  FMUL.FTZ R141, R171, R180 ;  /* 0x000000b4ab8d7220 */ /* 0x004fc40000410000 */
[CC--:B----4-:R-:W-:Y:S02]  /*5210*/  FMUL.FTZ R145, R171.reuse, R176.reuse ;  /* 0x000000b0ab917220 */ /* 0x0d0fe40000410000 */
        /* <DEDUP_REMOVED lines=8> */
.L_x_11667:
[----:B------:R-:W-:Y:S05]  /*52a0*/  BSYNC B0 ;  /* 0x0000000000007941 */ /* 0x000fea0003800000 */
.L_x_11666:
[C---:B----4-:R-:W-:Y:S01]  /*52b0*/  FMUL.FTZ R176, R132.reuse, R175 ;  /* 0x000000af84b07220 */ /* 0x050fe20000410000 */
[----:B------:R-:W-:Y:S01]  /*52c0*/  BSSY B0, `(.L_x_11668) ;  /* 0x000001b000007945 */ /* 0x000fe20003800000 */
[-C--:B0-----:R-:W-:Y:S02]  /*52d0*/  FMUL.FTZ R178, R132, R147.reuse ;  /* 0x0000009384b27220 */ /* 0x081fe40000410000 */
[C---:B------:R-:W-:Y:S02]  /*52e0*/  FFMA.FTZ R176, R131.reuse, R147, -R176 ;  /* 0x0000009383b07223 */ /* 0x040fe400000108b0 */
[----:B------:R-:W-:Y:S02]  /*52f0*/  FFMA.FTZ R178, R131, R175, R178 ;  /* 0x000000af83b27223 */ /* 0x000fe400000100b2 */
[----:B------:R-:W-:Y:S02]  /*5300*/  FMUL.FTZ R143, R110, R43 ;  /* 0x0000002b6e8f7220 */ /* 0x000fe40000410000 */
[----:B--2---:R-:W-:-:S02]  /*5310*/  FFMA.FTZ R180, R98, R147, R177 ;  /* 0x0000009362b47223 */ /* 0x004fc400000100b1 */
[----:B---3--:R-:W-:Y:S02]  /*5320*/  FFMA.FTZ R182, R98, -R175, R179 ;  /* 0x800000af62b67223 */ /* 0x008fe400000100b3 */
[C---:B------:R-:W-:Y:S02]  /*5330*/  FFMA.FTZ R177, R101.reuse, R148, R176 ;  /* 0x0000009465b17223 */ /* 0x040fe400000100b0 */
[----:B------:R-:W-:Y:S01]  /*5340*/  FFMA.FTZ R179, R101, R146, R178 ;  /* 0x0000009265b37223 */ /* 0x000fe200000100b2 */
[----:B------:R0:W2:Y:S01]  /*5350*/  SHFL.DOWN PT, R148, R170, 0x10, 0x1f ;  /* 0x0a001f00aa947f89 */ /* 0x0000a200000e0000 */
[-C--:B------:R-:W-:Y:S02]  /*5360*/  FFMA.FTZ R141, R106, -R143.reuse, R147 ;  /* 0x8000008f6a8d7223 */ /* 0x080fe40000010093 */
[----:B------:R-:W-:Y:S01]  /*5370*/  FFMA.FTZ R143, R108, -R143, R175 ;  /* 0x8000008f6c8f7223 */ /* 0x000fe200000100af */
[----:B------:R0:W3:Y:S04]  /*5380*/  SHFL.DOWN PT, R176, R171, 0x10, 0x1f ;  /* 0x0a001f00abb07f89 */ /* 0x0000e800000e0000 */
[----:B------:R0:W4:Y:S04]  /*5390*/  SHFL.DOWN PT, R146, R168, 0x10, 0x1f ;  /* 0x0a001f00a8927f89 */ /* 0x00012800000e0000 */
[----:B------:R0:W1:Y:S01]  /*53a0*/  SHFL.DOWN PT, R178, R169, 0x10, 0x1f ;  /* 0x0a001f00a9b27f89 */ /* 0x00006200000e0000 */
[----:B------:R-:W-:Y:S05]  /*53b0*/  @P5 BRA `(.L_x_11669) ;  /* 0x000000b000005947 */ /* 0x000fea0003800000 */
[C---:B-1----:R-:W-:Y:S02]  /*53c0*/  FMUL.FTZ R147, R171.reuse, R178 ;  /* 0x000000b2ab937220 */ /* 0x042fe40000410000 */
[----:B---3--:R-:W-:-:S02]  /*53d0*/  FMUL.FTZ R145, R171, R176 ;  /* 0x000000b0ab917220 */ /* 0x008fc40000410000 */
[CC--:B----4-:R-:W-:Y:S02]  /*53e0*/  FMUL.FTZ R175, R171.reuse, R146.reuse ;  /* 0x00000092abaf7220 */ /* 0x0d0fe40000410000 */
        /* <DEDUP_REMOVED lines=8> */
.L_x_11669:
[----:B------:R-:W-:Y:S05]  /*5470*/  BSYNC B0 ;  /* 0x0000000000007941 */ /* 0x000fea0003800000 */
.L_x_11668:
[C---:B----4-:R-:W-:Y:S01]  /*5480*/  FMUL.FTZ R146, R134.reuse, R179 ;  /* 0x000000b386927220 */ /* 0x050fe20000410000 */
[----:B------:R-:W-:Y:S01]  /*5490*/  SHFL.DOWN PT, R184, R171, 0x1, 0x1f ;  /* 0x08201f00abb87f89 */ /* 0x000fe200000e0000 */
[-C--:B--2---:R-:W-:Y:S01]  /*54a0*/  FMUL.FTZ R148, R134, R177.reuse ;  /* 0x000000b186947220 */ /* 0x084fe20000410000 */
[----:B------:R-:W-:Y:S01]  /*54b0*/  ISETP.NE.AND P0, PT, R78, RZ, PT ;  /* 0x000000ff4e00720c */ /* 0x000fe20003f05270 */
[----:B------:R-:W-:Y:S01]  /*54c0*/  FFMA.FTZ R147, R133, R177, -R146 ;  /* 0x000000b185937223 */ /* 0x000fe20000010892 */
[----:B-1----:R-:W1:Y:S01]  /*54d0*/  SHFL.IDX PT, R178, R6, RZ, 0x1f ;  /* 0x00001fff06b27589 */ /* 0x002e6200000e0000 */
[----:B---3--:R-:W-:Y:S01]  /*54e0*/  FMUL.FTZ R176, R101, R42 ;  /* 0x0000002a65b07220 */ /* 0x008fe20000410000 */
[----:B------:R-:W-:Y:S01]  /*54f0*/  BSSY B0, `(.L_x_11670) ;  /* 0x00000ee000007945 */ /* 0x000fe20003800000 */
[----:B------:R-:W-:Y:S01]  /*5500*/  FFMA.FTZ R148, R133, R179, R148 ;  /* 0x000000b385947223 */ /* 0x000fe20000010094 */
[----:B------:R-:W-:Y:S01]  /*5510*/  SHFL.IDX PT, R175, R170, RZ, 0x1f ;  /* 0x00001fffaaaf7589 */ /* 0x000fe200000e0000 */
[----:B------:R-:W-:-:S02]  /*5520*/  FFMA.FTZ R147, R100, R151, R147 ;  /* 0x0000009764937223 */ /* 0x000fc40000010093 */
[-C--:B------:R-:W-:Y:S01]  /*5530*/  FFMA.FTZ R145, R105, -R176.reuse, R177 ;  /* 0x800000b069917223 */ /* 0x080fe200000100b1 */
[----:B0-----:R-:W-:Y:S01]  /*5540*/  SHFL.DOWN PT, R170, R170, 0x1, 0x1f ;  /* 0x08201f00aaaa7f89 */ /* 0x001fe200000e0000 */
[----:B------:R-:W-:Y:S02]  /*5550*/  FFMA.FTZ R146, R103, -R176, R179 ;  /* 0x800000b067927223 */ /* 0x000fe400000100b3 */
[----:B------:R-:W-:Y:S02]  /*5560*/  FFMA.FTZ R185, R100, R149, R148 ;  /* 0x0000009564b97223 */ /* 0x000fe40000010094 */
[C---:B------:R-:W-:Y:S02]  /*5570*/  FMUL.FTZ R176, R136.reuse, R147 ;  /* 0x0000009388b07220 */ /* 0x040fe40000410000 */
[----:B------:R-:W-:Y:S02]  /*5580*/  FFMA.FTZ R183, R97, -R179, R182 ;  /* 0x800000b361b77223 */ /* 0x000fe400000100b6 */
[----:B------:R-:W0:Y:S01]  /*5590*/  SHFL.IDX PT, R179, R7, RZ, 0x1f ;  /* 0x00001fff07b37589 */ /* 0x000e2200000e0000 */
[----:B------:R-:W-:-:S02]  /*55a0*/  FMUL.FTZ R148, R136, R185 ;  /* 0x000000b988947220 */ /* 0x000fc40000410000 */
[----:B------:R-:W-:Y:S02]  /*55b0*/  FMUL.FTZ R151, R100, R41 ;  /* 0x0000002964977220 */ /* 0x000fe40000410000 */
[----:B------:R-:W-:Y:S02]  /*55c0*/  FFMA.FTZ R176, R135, R185, R176 ;  /* 0x000000b987b07223 */ /* 0x000fe400000100b0 */
[----:B------:R-:W-:Y:S02]  /*55d0*/  FFMA.FTZ R181, R97, R177, R180 ;  /* 0x000000b161b57223 */ /* 0x000fe400000100b4 */
[----:B------:R-:W-:Y:S01]  /*55e0*/  FFMA.FTZ R149, R135, R147, -R148 ;  /* 0x0000009387957223 */ /* 0x000fe20000010894 */
[----:B------:R2:W3:Y:S01]  /*55f0*/  SHFL.IDX PT, R177, R171, RZ, 0x1f ;  /* 0x00001fffabb17589 */ /* 0x0004e200000e0000 */
[----:B------:R-:W-:Y:S02]  /*5600*/  FFMA.FTZ R182, R96, -R185, R183 ;  /* 0x800000b960b67223 */ /* 0x000fe400000100b7 */
[----:B------:R-:W-:-:S02]  /*5610*/  FFMA.FTZ R148, R102, -R151, R185 ;  /* 0x8000009766947223 */ /* 0x000fc400000100b9 */
[C---:B------:R-:W-:Y:S01]  /*5620*/  FFMA.FTZ R183, R99.reuse, R150, R176 ;  /* 0x0000009663b77223 */ /* 0x040fe200000100b0 */
[----:B------:R-:W4:Y:S01]  /*5630*/  SHFL.DOWN PT, R185, R169, 0x1, 0x1f ;  /* 0x08201f00a9b97f89 */ /* 0x000f2200000e0000 */
[----:B------:R-:W-:Y:S02]  /*5640*/  FFMA.FTZ R180, R96, R147, R181 ;  /* 0x0000009360b47223 */ /* 0x000fe400000100b5 */
[C---:B------:R-:W-:Y:S01]  /*5650*/  FFMA.FTZ R181, R99.reuse, R152, R149 ;  /* 0x0000009863b57223 */ /* 0x040fe20000010095 */
[----:B------:R-:W5:Y:S01]  /*5660*/  SHFL.DOWN PT, R176, R168, 0x1, 0x1f ;  /* 0x08201f00a8b07f89 */ /* 0x000f6200000e0000 */
[C---:B------:R-:W-:Y:S02]  /*5670*/  FMUL.FTZ R149, R144.reuse, R183 ;  /* 0x000000b790957220 */ /* 0x040fe40000410000 */
[----:B--2---:R-:W-:Y:S01]  /*5680*/  FMUL.FTZ R171, R144, R181 ;  /* 0x000000b590ab7220 */ /* 0x004fe20000410000 */
[----:B------:R-:W2:Y:S01]  /*5690*/  SHFL.IDX PT, R169, R169, RZ, 0x1f ;  /* 0x00001fffa9a97589 */ /* 0x000ea200000e0000 */
[----:B------:R-:W-:-:S02]  /*56a0*/  FMUL.FTZ R150, R99, R40 ;  /* 0x0000002863967220 */ /* 0x000fc40000410000 */
[----:B------:R-:W-:Y:S01]  /*56b0*/  FFMA.FTZ R147, R104, -R151, R147 ;  /* 0x8000009768937223 */ /* 0x000fe20000010093 */
[----:B------:R-:W2:Y:S01]  /*56c0*/  SHFL.IDX PT, R168, R168, RZ, 0x1f ;  /* 0x00001fffa8a87589 */ /* 0x000ea200000e0000 */
[C---:B------:R-:W-:Y:S02]  /*56d0*/  FFMA.FTZ R171, R142.reuse, R183, R171 ;  /* 0x000000b78eab7223 */ /* 0x040fe400000100ab */
[----:B------:R-:W-:Y:S02]  /*56e0*/  FFMA.FTZ R151, R142, R181, -R149 ;  /* 0x000000b58e977223 */ /* 0x000fe40000010895 */
[-C--:B------:R-:W-:Y:S02]  /*56f0*/  FFMA.FTZ R149, R119, -R150.reuse, R181 ;  /* 0x8000009677957223 */ /* 0x080fe400000100b5 */
[----:B------:R-:W-:Y:S02]  /*5700*/  FFMA.FTZ R182, R95, -R183, R182 ;  /* 0x800000b75fb67223 */ /* 0x000fe400000100b6 */
[----:B------:R-:W-:-:S02]  /*5710*/  FFMA.FTZ R150, R121, -R150, R183 ;  /* 0x8000009679967223 */ /* 0x000fc400000100b7 */
[----:B------:R-:W-:Y:S02]  /*5720*/  FFMA.FTZ R183, R127, R156, R171 ;  /* 0x0000009c7fb77223 */ /* 0x000fe400000100ab */
[CC--:B-1----:R-:W-:Y:S02]  /*5730*/  @P1 FMUL.FTZ R156, R184.reuse, R178.reuse ;  /* 0x000000b2b89c1220 */ /* 0x0c2fe40000410000 */
[-C--:B0-----:R-:W-:Y:S02]  /*5740*/  @P1 FMUL.FTZ R171, R184, R179.reuse ;  /* 0x000000b3b8ab1220 */ /* 0x081fe40000410000 */
[C---:B------:R-:W-:Y:S02]  /*5750*/  @P1 FFMA.FTZ R156, R170.reuse, R179, R156 ;  /* 0x000000b3aa9c1223 */ /* 0x040fe4000001009c */
[----:B------:R-:W-:Y:S02]  /*5760*/  @P1 FFMA.FTZ R171, R170, R178, -R171 ;  /* 0x000000b2aaab1223 */ /* 0x000fe400000108ab */
[----:B---3--:R-:W-:-:S02]  /*5770*/  FMUL.FTZ R152, R177, R6 ;  /* 0x00000006b1987220 */ /* 0x008fc40000410000 */
[----:B----4-:R-:W-:Y:S02]  /*5780*/  @P1 FADD.FTZ R179, R185, R156 ;  /* 0x0000009cb9b31221 */ /* 0x010fe40000010000 */
[----:B------:R-:W-:Y:S02]  /*5790*/  FFMA.FTZ R180, R95, R181, R180 ;  /* 0x000000b55fb47223 */ /* 0x000fe400000100b4 */
[----:B-----5:R-:W-:Y:S02]  /*57a0*/  @P1 FADD.FTZ R178, R176, R171 ;  /* 0x000000abb0b21221 */ /* 0x020fe40000010000 */
[----:B------:R-:W-:Y:S02]  /*57b0*/  FFMA.FTZ R181, R127, R154, R151 ;  /* 0x0000009a7fb57223 */ /* 0x000fe40000010097 */
[-C--:B------:R-:W-:Y:S02]  /*57c0*/  FMUL.FTZ R151, R177, R7.reuse ;  /* 0x00000007b1977220 */ /* 0x080fe40000410000 */
[----:B------:R-:W-:-:S02]  /*57d0*/  FFMA.FTZ R154, R175, R7, R152 ;  /* 0x00000007af9a7223 */ /* 0x000fc40000010098 */
[CC--:B------:R-:W-:Y:S02]  /*57e0*/  FMUL.FTZ R7, R179.reuse, -R19.reuse ;  /* 0x80000013b3077220 */ /* 0x0c0fe40000410000 */
[C---:B------:R-:W-:Y:S02]  /*57f0*/  FMUL.FTZ R19, R178.reuse, -R19 ;  /* 0x80000013b2137220 */ /* 0x040fe40000410000 */
[-C--:B------:R-:W-:Y:S01]  /*5800*/  FFMA.FTZ R178, R178, R18.reuse, -R7 ;  /* 0x00000012b2b27223 */ /* 0x080fe20000010807 */
[----:B------:R-:W-:Y:S01]  /*5810*/  P2R R7, PR, RZ, 0x1 ;  /* 0x00000001ff077803 */ /* 0x000fe20000000000 */
[----:B------:R-:W-:Y:S02]  /*5820*/  FFMA.FTZ R156, R179, R18, R19 ;  /* 0x00000012b39c7223 */ /* 0x000fe40000010013 */
[----:B------:R-:W-:Y:S02]  /*5830*/  FFMA.FTZ R151, R175, R6, -R151 ;  /* 0x00000006af977223 */ /* 0x000fe40000010897 */
[----:B------:R-:W-:-:S02]  /*5840*/  FMUL.FTZ R6, R177, R5 ;  /* 0x00000005b1067220 */ /* 0x000fc40000410000 */
[----:B------:R-:W-:Y:S02]  /*5850*/  FADD.FTZ R161, -R161, R156 ;  /* 0x0000009ca1a17221 */ /* 0x000fe40000010100 */
[----:B------:R-:W-:Y:S02]  /*5860*/  FADD.FTZ R159, R159, R178 ;  /* 0x000000b29f9f7221 */ /* 0x000fe40000010000 */
[-C--:B------:R-:W-:Y:S02]  /*5870*/  FMUL.FTZ R152, R177, R4.reuse ;  /* 0x00000004b1987220 */ /* 0x080fe40000410000 */
[----:B--2---:R-:W-:Y:S01]  /*5880*/  FADD.FTZ R7, R169, R154 ;  /* 0x0000009aa9077221 */ /* 0x004fe20000010000 */
[----:B------:R-:W-:Y:S01]  /*5890*/  SHF.L.U32 R169, R78, 0x4, RZ ;  /* 0x000000044ea97819 */ /* 0x000fe200000006ff */
[----:B------:R-:W-:Y:S02]  /*58a0*/  FFMA.FTZ R4, R175, R4, -R6 ;  /* 0x00000004af047223 */ /* 0x000fe40000010806 */
[----:B------:R-:W-:-:S02]  /*58b0*/  FMUL.FTZ R154, R144, -R161 ;  /* 0x800000a1909a7220 */ /* 0x000fc40000410000 */
[----:B------:R-:W-:Y:S02]  /*58c0*/  FMUL.FTZ R6, R127, R38 ;  /* 0x000000267f067220 */ /* 0x000fe40000410000 */
[-C--:B------:R-:W-:Y:S02]  /*58d0*/  FMUL.FTZ R144, R144, -R159.reuse ;  /* 0x8000009f90907220 */ /* 0x080fe40000410000 */
[C---:B------:R-:W-:Y:S02]  /*58e0*/  FFMA.FTZ R154, R142.reuse, R159, -R154 ;  /* 0x0000009f8e9a7223 */ /* 0x040fe4000001089a */
[-C--:B------:R-:W-:Y:S02]  /*58f0*/  FFMA.FTZ R18, R123, -R6.reuse, R181 ;  /* 0x800000067b127223 */ /* 0x080fe400000100b5 */
[----:B------:R-:W-:Y:S02]  /*5900*/  FFMA.FTZ R19, R125, -R6, R183 ;  /* 0x800000067d137223 */ /* 0x000fe400000100b7 */
[----:B------:R-:W-:Y:S01]  /*5910*/  FFMA.FTZ R142, R142, R161, R144 ;  /* 0x000000a18e8e7223 */ /* 0x000fe20000010090 */
[----:B------:R-:W-:Y:S01]  /*5920*/  LEA.HI.SX32 R144, R169, R169, 0x1b ;  /* 0x000000a9a9907211 */ /* 0x000fe200078fdaff */
[----:B------:R-:W-:-:S02]  /*5930*/  FFMA.FTZ R5, R175, R5, R152 ;  /* 0x00000005af057223 */ /* 0x000fc40000010098 */
[----:B------:R-:W-:Y:S02]  /*5940*/  FADD.FTZ R6, R168, R151 ;  /* 0x00000097a8067221 */ /* 0x000fe40000010000 */
[-C--:B------:R-:W-:Y:S02]  /*5950*/  FMUL.FTZ R168, R161, R38.reuse ;  /* 0x00000026a1a87220 */ /* 0x080fe40000410000 */
[----:B------:R-:W-:Y:S01]  /*5960*/  FADD.FTZ R153, R153, R154 ;  /* 0x0000009a99997221 */ /* 0x000fe20000010000 */
[----:B------:R0:W-:Y:S01]  /*5970*/  @!P0 STS.128 [R93.X16+0x21b0], R4 ;  /* 0x0021b0045d008388 */ /* 0x0001e2000000cc00 */
[----:B------:R-:W-:Y:S02]  /*5980*/  FADD.FTZ R155, -R155, R142 ;  /* 0x0000008e9b9b7221 */ /* 0x000fe40000010100 */
[----:B------:R-:W-:Y:S02]  /*5990*/  FMUL.FTZ R156, R159, R38 ;  /* 0x000000269f9c7220 */ /* 0x000fe40000410000 */
[----:B------:R-:W-:-:S02]  /*59a0*/  FMUL.FTZ R171, R94, R181 ;  /* 0x000000b55eab7220 */ /* 0x000fc40000410000 */
[----:B------:R-:W-:Y:S02]  /*59b0*/  FMUL.FTZ R154, R155, R40 ;  /* 0x000000289b9a7220 */ /* 0x000fe40000410000 */
[----:B------:R-:W-:Y:S02]  /*59c0*/  FADD.FTZ R152, R180, R171 ;  /* 0x000000abb4987221 */ /* 0x000fe40000010000 */
[C---:B------:R-:W-:Y:S02]  /*59d0*/  FMUL.FTZ R171, R127.reuse, R168 ;  /* 0x000000a87fab7220 */ /* 0x040fe40000410000 */
[----:B------:R-:W-:Y:S02]  /*59e0*/  FMUL.FTZ R169, R127, R156 ;  /* 0x0000009c7fa97220 */ /* 0x000fe40000410000 */
[----:B------:R-:W-:Y:S01]  /*59f0*/  FMUL.FTZ R175, R99, R154 ;  /* 0x0000009a63af7220 */ /* 0x000fe20000410000 */
[----:B------:R1:W-:Y:S01]  /*5a00*/  STS [R144.X4+0x45c], R171 ;  /* 0x00045cab90007388 */ /* 0x0003e20000004800 */
[----:B0-----:R-:W-:-:S02]  /*5a10*/  FMUL.FTZ R5, R19, R168 ;  /* 0x000000a813057220 */ /* 0x001fc40000410000 */
[C---:B------:R-:W-:Y:S01]  /*5a20*/  FMUL.FTZ R4, R136.reuse, -R155 ;  /* 0x8000009b88047220 */ /* 0x040fe20000410000 */
[----:B------:R0:W-:Y:S01]  /*5a30*/  STS [R144.X4+0x458], R169 ;  /* 0x000458a990007388 */ /* 0x0001e20000004800 */
[-C--:B------:R-:W-:Y:S02]  /*5a40*/  FMUL.FTZ R6, R136, -R153.reuse ;  /* 0x8000009988067220 */ /* 0x080fe40000410000 */
[-C--:B------:R-:W-:Y:S01]  /*5a50*/  FMUL.FTZ R7, R19, R156.reuse ;  /* 0x0000009c13077220 */ /* 0x080fe20000410000 */
[----:B------:R-:W-:Y:S01]  /*5a60*/  STS [R144.X4+0x454], R175 ;  /* 0x000454af90007388 */ /* 0x000fe20000004800 */
[----:B------:R-:W-:Y:S02]  /*5a70*/  FFMA.FTZ R142, R18, R156, R5 ;  /* 0x0000009c128e7223 */ /* 0x000fe40000010005 */
[C---:B------:R-:W-:Y:S02]  /*5a80*/  FFMA.FTZ R5, R135.reuse, R153, -R4 ;  /* 0x0000009987057223 */ /* 0x040fe40000010804 */
[----:B------:R-:W-:-:S02]  /*5a90*/  FFMA.FTZ R6, R135, R155, R6 ;  /* 0x0000009b87067223 */ /* 0x000fc40000010006 */
[----:B------:R-:W-:Y:S02]  /*5aa0*/  FMUL.FTZ R4, R153, R40 ;  /* 0x0000002899047220 */ /* 0x000fe40000410000 */
[----:B------:R-:W-:Y:S02]  /*5ab0*/  FFMA.FTZ R136, R18, R168, -R7 ;  /* 0x000000a812887223 */ /* 0x000fe40000010807 */
[C---:B------:R-:W-:Y:S02]  /*5ac0*/  FMUL.FTZ R7, R150.reuse, R154 ;  /* 0x0000009a96077220 */ /* 0x040fe40000410000 */
[----:B------:R-:W-:Y:S02]  /*5ad0*/  FADD.FTZ R157, -R157, R6 ;  /* 0x000000069d9d7221 */ /* 0x000fe40000010100 */
[----:B------:R-:W-:Y:S02]  /*5ae0*/  FMUL.FTZ R6, R150, R4 ;  /* 0x0000000496067220 */ /* 0x000fe40000410000 */
[----:B------:R-:W-:-:S02]  /*5af0*/  FADD.FTZ R158, R158, R5 ;  /* 0x000000059e9e7221 */ /* 0x000fc40000010000 */
[-C--:B------:R-:W-:Y:S02]  /*5b00*/  FFMA.FTZ R5, R149, R4.reuse, R7 ;  /* 0x0000000495057223 */ /* 0x080fe40000010007 */
[----:B-1----:R-:W-:Y:S02]  /*5b10*/  FMUL.FTZ R171, R99, R4 ;  /* 0x0000000463ab7220 */ /* 0x002fe40000410000 */
[----:B------:R-:W-:Y:S02]  /*5b20*/  FFMA.FTZ R4, R149, R154, -R6 ;  /* 0x0000009a95047223 */ /* 0x000fe40000010806 */
[C---:B------:R-:W-:Y:S01]  /*5b30*/  FMUL.FTZ R6, R134.reuse, -R158 ;  /* 0x8000009e86067220 */ /* 0x040fe20000410000 */
[----:B------:R1:W-:Y:S01]  /*5b40*/  STS [R144.X4+0x450], R171 ;  /* 0x000450ab90007388 */ /* 0x0003e20000004800 */
        /* <DEDUP_REMOVED lines=11> */
[----:B0-----:R-:W-:Y:S02]  /*5c00*/  FMUL.FTZ R169, R157, R41 ;  /* 0x000000299da97220 */ /* 0x001fe40000410000 */
[C---:B------:R-:W-:Y:S02]  /*5c10*/  FMUL.FTZ R7, R129.reuse, -R163 ;  /* 0x800000a381077220 */ /* 0x040fe40000410000 */
[----:B------:R-:W-:-:S02]  /*5c20*/  FMUL.FTZ R129, R129, -R130 ;  /* 0x8000008281817220 */ /* 0x000fc40000410000 */
[----:B------:R-:W-:Y:S02]  /*5c30*/  FMUL.FTZ R135, R158, R41 ;  /* 0x000000299e877220 */ /* 0x000fe40000410000 */
[----:B------:R-:W-:Y:S02]  /*5c40*/  FMUL.FTZ R134, R148, R169 ;  /* 0x000000a994867220 */ /* 0x000fe40000410000 */
[C---:B------:R-:W-:Y:S02]  /*5c50*/  FFMA.FTZ R129, R128.reuse, R163, R129 ;  /* 0x000000a380817223 */ /* 0x040fe40000010081 */
[----:B------:R-:W-:Y:S02]  /*5c60*/  FFMA.FTZ R6, R128, R130, -R7 ;  /* 0x0000008280067223 */ /* 0x000fe40000010807 */
[----:B------:R-:W-:Y:S02]  /*5c70*/  FFMA.FTZ R168, R147, R135, R134 ;  /* 0x0000008793a87223 */ /* 0x000fe40000010086 */
[----:B------:R-:W-:-:S02]  /*5c80*/  FMUL.FTZ R134, R162, R42 ;  /* 0x0000002aa2867220 */ /* 0x000fc40000410000 */
[----:B------:R-:W-:Y:S02]  /*5c90*/  FADD.FTZ R129, -R164, R129 ;  /* 0x00000081a4817221 */ /* 0x000fe40000010100 */
[----:B------:R-:W-:Y:S02]  /*5ca0*/  FADD.FTZ R165, R165, R6 ;  /* 0x00000006a5a57221 */ /* 0x000fe40000010000 */
[----:B------:R-:W-:Y:S02]  /*5cb0*/  FMUL.FTZ R132, R160, R42 ;  /* 0x0000002aa0847220 */ /* 0x000fe40000410000 */
[----:B------:R-:W-:Y:S02]  /*5cc0*/  FMUL.FTZ R131, R146, R134 ;  /* 0x0000008692837220 */ /* 0x000fe40000410000 */
[C---:B------:R-:W-:Y:S02]  /*5cd0*/  FMUL.FTZ R6, R126.reuse, -R129 ;  /* 0x800000817e067220 */ /* 0x040fe40000410000 */
[----:B------:R-:W-:-:S02]  /*5ce0*/  FMUL.FTZ R126, R126, -R165 ;  /* 0x800000a57e7e7220 */ /* 0x000fc40000410000 */
[----:B------:R-:W-:Y:S02]  /*5cf0*/  FFMA.FTZ R156, R145, R132, R131 ;  /* 0x00000084919c7223 */ /* 0x000fe40000010083 */
[C---:B------:R-:W-:Y:S02]  /*5d00*/  FFMA.FTZ R6, R124.reuse, R165, -R6 ;  /* 0x000000a57c067223 */ /* 0x040fe40000010806 */
[----:B------:R-:W-:Y:S02]  /*5d10*/  FFMA.FTZ R131, R124, R129, R126 ;  /* 0x000000817c837223 */ /* 0x000fe4000001007e */
[-C--:B------:R-:W-:Y:S02]  /*5d20*/  FMUL.FTZ R124, R130, R43.reuse ;  /* 0x0000002b827c7220 */ /* 0x080fe40000410000 */
[----:B------:R-:W-:Y:S02]  /*5d30*/  FADD.FTZ R167, R167, R6 ;  /* 0x00000006a7a77221 */ /* 0x000fe40000010000 */
[----:B------:R-:W-:-:S02]  /*5d40*/  FMUL.FTZ R128, R163, R43 ;  /* 0x0000002ba3807220 */ /* 0x000fc40000410000 */
[----:B------:R-:W-:Y:S02]  /*5d50*/  FMUL.FTZ R6, R143, R124 ;  /* 0x0000007c8f067220 */ /* 0x000fe40000410000 */
[----:B------:R-:W-:Y:S02]  /*5d60*/  FMUL.FTZ R7, R146, R132 ;  /* 0x0000008492077220 */ /* 0x000fe40000410000 */
[----:B------:R-:W-:Y:S02]  /*5d70*/  FFMA.FTZ R177, R141, R128, -R6 ;  /* 0x000000808db17223 */ /* 0x000fe40000010806 */
[----:B------:R-:W-:Y:S02]  /*5d80*/  FADD.FTZ R131, -R166, R131 ;  /* 0x00000083a6837221 */ /* 0x000fe40000010100 */
[----:B------:R-:W-:Y:S02]  /*5d90*/  FMUL.FTZ R6, R120, -R167 ;  /* 0x800000a778067220 */ /* 0x000fe40000410000 */
[----:B------:R-:W-:-:S02]  /*5da0*/  FMUL.FTZ R154, R148, R135 ;  /* 0x00000087949a7220 */ /* 0x000fc40000410000 */
[----:B------:R-:W-:Y:S02]  /*5db0*/  FFMA.FTZ R179, R145, R134, -R7 ;  /* 0x0000008691b37223 */ /* 0x000fe40000010807 */
[----:B------:R-:W-:Y:S02]  /*5dc0*/  FMUL.FTZ R7, R143, R128 ;  /* 0x000000808f077220 */ /* 0x000fe40000410000 */
[-C--:B------:R-:W-:Y:S02]  /*5dd0*/  FMUL.FTZ R120, R120, -R131.reuse ;  /* 0x8000008378787220 */ /* 0x080fe40000410000 */
[----:B------:R-:W-:Y:S02]  /*5de0*/  FFMA.FTZ R6, R122, R131, R6 ;  /* 0x000000837a067223 */ /* 0x000fe40000010006 */
[----:B------:R-:W-:Y:S02]  /*5df0*/  FFMA.FTZ R181, R147, R169, -R154 ;  /* 0x000000a993b57223 */ /* 0x000fe4000001089a */
[----:B------:R-:W-:-:S02]  /*5e00*/  FFMA.FTZ R154, R141, R124, R7 ;  /* 0x0000007c8d9a7223 */ /* 0x000fc40000010007 */
[----:B------:R-:W-:Y:S02]  /*5e10*/  FFMA.FTZ R7, R122, R167, -R120 ;  /* 0x000000a77a077223 */ /* 0x000fe40000010878 */
[----:B------:R-:W-:Y:S02]  /*5e20*/  FADD.FTZ R23, -R23, R6 ;  /* 0x0000000617177221 */ /* 0x000fe40000010100 */
[----:B------:R-:W-:Y:S02]  /*5e30*/  FMUL.FTZ R133, R101, R132 ;  /* 0x0000008465857220 */ /* 0x000fe40000410000 */
[----:B------:R-:W-:Y:S02]  /*5e40*/  FMUL.FTZ R135, R100, R135 ;  /* 0x0000008764877220 */ /* 0x000fe40000410000 */
[----:B------:R-:W-:Y:S01]  /*5e50*/  FADD.FTZ R22, R22, R7 ;  /* 0x0000000716167221 */ /* 0x000fe20000010000 */
[----:B------:R0:W-:Y:S01]  /*5e60*/  STS [R144.X4+0x440], R133 ;  /* 0x0004408590007388 */ /* 0x0001e20000004800 */
[----:B------:R-:W-:-:S02]  /*5e70*/  FMUL.FTZ R120, R23, R46 ;  /* 0x0000002e17787220 */ /* 0x000fc40000410000 */
[----:B------:R-:W-:Y:S01]  /*5e80*/  FMUL.FTZ R6, R22, R46 ;  /* 0x0000002e16067220 */ /* 0x000fe20000410000 */
[----:B------:R2:W-:Y:S01]  /*5e90*/  STS [R144.X4+0x448], R135 ;  /* 0x0004488790007388 */ /* 0x0005e20000004800 */
[----:B------:R-:W-:Y:S02]  /*5ea0*/  FMUL.FTZ R7, R17, R120 ;  /* 0x0000007811077220 */ /* 0x000fe40000410000 */
[----:B-1----:R-:W-:Y:S02]  /*5eb0*/  FMUL.FTZ R171, R100, R169 ;  /* 0x000000a964ab7220 */ /* 0x002fe40000410000 */
[----:B------:R-:W-:Y:S02]  /*5ec0*/  FMUL.FTZ R169, R129, R44 ;  /* 0x0000002c81a97220 */ /* 0x000fe40000410000 */
[----:B0-----:R-:W-:Y:S01]  /*5ed0*/  FMUL.FTZ R133, R110, R124 ;  /* 0x0000007c6e857220 */ /* 0x001fe20000410000 */
[----:B------:R0:W-:Y:S01]  /*5ee0*/  STS [R144.X4+0x44c], R171 ;  /* 0x00044cab90007388 */ /* 0x0001e20000004800 */
[----:B------:R-:W-:-:S02]  /*5ef0*/  FMUL.FTZ R124, R131, R45 ;  /* 0x0000002d837c7220 */ /* 0x000fc40000410000 */
[----:B--2---:R-:W-:Y:S01]  /*5f00*/  FMUL.FTZ R135, R101, R134 ;  /* 0x0000008665877220 */ /* 0x004fe20000410000 */
[----:B------:R1:W-:Y:S01]  /*5f10*/  STS [R144.X4+0x438], R133 ;  /* 0x0004388590007388 */ /* 0x0003e20000004800 */
[----:B------:R-:W-:Y:S02]  /*5f20*/  FMUL.FTZ R122, R167, R45 ;  /* 0x0000002da77a7220 */ /* 0x000fe40000410000 */
[----:B------:R-:W-:Y:S01]  /*5f30*/  FMUL.FTZ R126, R139, R124 ;  /* 0x0000007c8b7e7220 */ /* 0x000fe20000410000 */
[----:B------:R2:W-:Y:S01]  /*5f40*/  STS [R144.X4+0x444], R135 ;  /* 0x0004448790007388 */ /* 0x0005e20000004800 */
[----:B------:R-:W-:Y:S02]  /*5f50*/  FFMA.FTZ R7, R16, R6, R7 ;  /* 0x0000000610077223 */ /* 0x000fe40000010007 */
[----:B0-----:R-:W-:Y:S02]  /*5f60*/  FMUL.FTZ R171, R110, R128 ;  /* 0x000000806eab7220 */ /* 0x001fe40000410000 */
[----:B------:R-:W-:-:S02]  /*5f70*/  FMUL.FTZ R132, R140, R169 ;  /* 0x000000a98c847220 */ /* 0x000fc40000410000 */
[----:B-1----:R-:W-:Y:S01]  /*5f80*/  FMUL.FTZ R133, R17, R6 ;  /* 0x0000000611857220 */ /* 0x002fe20000410000 */
[----:B------:R0:W-:Y:S01]  /*5f90*/  STS [R144.X4+0x43c], R171 ;  /* 0x00043cab90007388 */ /* 0x0001e20000004800 */
[----:B------:R-:W-:Y:S02]  /*5fa0*/  FFMA.FTZ R126, R137, R122, R126 ;  /* 0x0000007a897e7223 */ /* 0x000fe4000001007e */
[----:B--2---:R-:W-:Y:S02]  /*5fb0*/  FMUL.FTZ R135, R165, R44 ;  /* 0x0000002ca5877220 */ /* 0x004fe40000410000 */
[----:B------:R-:W-:Y:S02]  /*5fc0*/  FADD.FTZ R7, RZ, R7 ;  /* 0x00000007ff077221 */ /* 0x000fe40000010000 */
[----:B------:R-:W-:Y:S02]  /*5fd0*/  FMUL.FTZ R128, R139, R122 ;  /* 0x0000007a8b807220 */ /* 0x000fe40000410000 */
[----:B------:R-:W-:-:S02]  /*5fe0*/  FFMA.FTZ R133, R16, R120, -R133 ;  /* 0x0000007810857223 */ /* 0x000fc40000010885 */
[-C--:B------:R-:W-:Y:S02]  /*5ff0*/  FFMA.FTZ R132, R138, R135.reuse, R132 ;  /* 0x000000878a847223 */ /* 0x080fe40000010084 */
[----:B------:R-:W-:Y:S02]  /*6000*/  FADD.FTZ R7, R7, R126 ;  /* 0x0000007e07077221 */ /* 0x000fe40000010000 */
[----:B------:R-:W-:Y:S02]  /*6010*/  FFMA.FTZ R128, R137, R124, -R128 ;  /* 0x0000007c89807223 */ /* 0x000fe40000010880 */
[----:B------:R-:W-:Y:S02]  /*6020*/  FADD.FTZ R133, RZ, R133 ;  /* 0x00000085ff857221 */ /* 0x000fe40000010000 */
[----:B------:R-:W-:Y:S02]  /*6030*/  FMUL.FTZ R134, R140, R135 ;  /* 0x000000878c867220 */ /* 0x000fe40000410000 */
[----:B------:R-:W-:-:S02]  /*6040*/  FADD.FTZ R7, R7, R132 ;  /* 0x0000008407077221 */ /* 0x000fc40000010000 */
[----:B0-----:R-:W-:Y:S02]  /*6050*/  FMUL.FTZ R171, R107, R135 ;  /* 0x000000876bab7220 */ /* 0x001fe40000410000 */
[----:B------:R-:W-:Y:S02]  /*6060*/  FADD.FTZ R128, R133, R128 ;  /* 0x0000008085807221 */ /* 0x000fe40000010000 */
[-C--:B------:R-:W-:Y:S01]  /*6070*/  FFMA.FTZ R133, R138, R169.reuse, -R134 ;  /* 0x000000a98a857223 */ /* 0x080fe20000010886 */
[----:B------:R-:W-:Y:S01]  /*6080*/  STS [R144.X4+0x430], R171 ;  /* 0x000430ab90007388 */ /* 0x000fe20000004800 */
[----:B------:R-:W-:Y:S01]  /*6090*/  FMUL.FTZ R135, R116, R122 ;  /* 0x0000007a74877220 */ /* 0x000fe20000410000 */
[----:B------:R-:W-:Y:S01]  /*60a0*/  LEA R122, R63, -R78, 0x1 ;  /* 0x8000004e3f7a7211 */ /* 0x000fe200078e08ff */
[----:B------:R-:W-:Y:S02]  /*60b0*/  FADD.FTZ R7, R7, R154 ;  /* 0x0000009a07077221 */ /* 0x000fe40000010000 */
[----:B------:R-:W-:Y:S01]  /*60c0*/  FADD.FTZ R128, R128, R133 ;  /* 0x0000008580807221 */ /* 0x000fe20000010000 */
[----:B------:R-:W-:Y:S01]  /*60d0*/  ISETP.GE.AND P0, PT, R122, 0x1, PT ;  /* 0x000000017a00780c */ /* 0x000fe20003f06270 */
[----:B------:R-:W-:Y:S01]  /*60e0*/  FADD.FTZ R7, R7, R156 ;  /* 0x0000009c07077221 */ /* 0x000fe20000010000 */
[----:B------:R0:W-:Y:S01]  /*60f0*/  STS [R144.X4+0x428], R135 ;  /* 0x0004288790007388 */ /* 0x0001e20000004800 */
[----:B------:R-:W-:Y:S01]  /*6100*/  FADD.FTZ R128, R128, R177 ;  /* 0x000000b180807221 */ /* 0x000fe20000010000 */
[----:B------:R-:W-:Y:S01]  /*6110*/  ISETP.GE.AND P1, PT, R122, 0x21, PT ;  /* 0x000000217a00780c */ /* 0x000fe20003f26270 */
[----:B------:R-:W-:-:S02]  /*6120*/  FMUL.FTZ R175, R107, R169 ;  /* 0x000000a96baf7220 */ /* 0x000fc40000410000 */
[----:B------:R-:W-:Y:S02]  /*6130*/  FADD.FTZ R168, R7, R168 ;  /* 0x000000a807a87221 */ /* 0x000fe40000010000 */
[----:B------:R-:W-:Y:S01]  /*6140*/  FMUL.FTZ R169, R116, R124 ;  /* 0x0000007c74a97220 */ /* 0x000fe20000410000 */
[----:B------:R1:W-:Y:S01]  /*6150*/  STS [R144.X4+0x434], R175 ;  /* 0x000434af90007388 */ /* 0x0003e20000004800 */
[C---:B------:R-:W-:Y:S01]  /*6160*/  FMUL.FTZ R7, R117.reuse, R6 ;  /* 0x0000000675077220 */ /* 0x040fe20000410000 */
[----:B0-----:R-:W-:Y:S01]  /*6170*/  IADD3 R135, R78, 0x20, RZ ;  /* 0x000000204e877810 */ /* 0x001fe20007ffe0ff */
[----:B------:R-:W-:Y:S01]  /*6180*/  FMUL.FTZ R133, R117, R120 ;  /* 0x0000007875857220 */ /* 0x000fe20000410000 */
[----:B------:R0:W-:Y:S01]  /*6190*/  STS [R144.X4+0x42c], R169 ;  /* 0x00042ca990007388 */ /* 0x0001e20000004800 */
[----:B------:R-:W-:Y:S02]  /*61a0*/  FADD.FTZ R128, R128, R179 ;  /* 0x000000b380807221 */ /* 0x000fe40000010000 */
[----:B------:R-:W-:Y:S01]  /*61b0*/  FMUL.FTZ R183, R94, R183 ;  /* 0x000000b75eb77220 */ /* 0x000fe20000410000 */
[----:B------:R0:W-:Y:S01]  /*61c0*/  STS [R144.X4+0x420], R7 ;  /* 0x0004200790007388 */ /* 0x0001e20000004800 */
[----:B------:R-:W-:-:S02]  /*61d0*/  FADD.FTZ R181, R128, R181 ;  /* 0x000000b580b57221 */ /* 0x000fc40000010000 */
[----:B------:R-:W-:Y:S01]  /*61e0*/  FADD.FTZ R151, R182, -R183 ;  /* 0x800000b7b6977221 */ /* 0x000fe20000010000 */
[----:B------:R0:W-:Y:S01]  /*61f0*/  STS [R144.X4+0x424], R133 ;  /* 0x0004248590007388 */ /* 0x0001e20000004800 */
[----:B-1----:R-:W-:Y:S02]  /*6200*/  FADD.FTZ R175, R168, R5 ;  /* 0x00000005a8af7221 */ /* 0x002fe40000010000 */
[----:B------:R-:W-:Y:S01]  /*6210*/  FADD.FTZ R181, R181, R4 ;  /* 0x00000004b5b57221 */ /* 0x000fe20000010000 */
[----:B------:R-:W-:Y:S06]  /*6220*/  BAR.SYNC.DEFER_BLOCKING 0x0 ;  /* 0x0000000000007b1d */ /* 0x000fec0000010000 */
[----:B------:R-:W-:Y:S05]  /*6230*/  @!P0 BRA `(.L_x_11671) ;  /* 0x0000019000008947 */ /* 0x000fea0003800000 */
[-C--:B0-----:R-:W-:Y:S01]  /*6240*/  LEA.HI.SX32 R120, R78, R78.reuse, 0x1b ;  /* 0x0000004e4e787211 */ /* 0x081fe200078fdaff */
        /* <DEDUP_REMOVED lines=24> */
.L_x_11671:
[----:B0-----:R-:W-:Y:S05]  /*63d0*/  BSYNC B0 ;  /* 0x0000000000007941 */ /* 0x001fea0003800000 */
.L_x_11670:
[----:B------:R-:W-:Y:S01]  /*63e0*/  LEA.HI.SX32 R135, R135, R78, 0x1b ;  /* 0x0000004e87877211 */ /* 0x000fe200078fdaff */
[----:B------:R-:W-:Y:S01]  /*63f0*/  BSSY B0, `(.L_x_11672) ;  /* 0x0000008000007945 */ /* 0x000fe20003800000 */
[----:B------:R-:W-:Y:S01]  /*6400*/  FADD.FTZ R142, R175, R142 ;  /* 0x0000008eaf8e7221 */ /* 0x000fe20000010000 */
[C---:B------:R-:W-:Y:S01]  /*6410*/  IADD3 R5, R78.reuse, 0x40, RZ ;  /* 0x000000404e057810 */ /* 0x040fe20007ffe0ff */
[----:B------:R-:W-:Y:S01]  /*6420*/  FADD.FTZ R136, R181, R136 ;  /* 0x00000088b5887221 */ /* 0x000fe20000010000 */
[----:B------:R-:W-:Y:S01]  /*6430*/  IADD3 R7, R78, 0x60, RZ ;  /* 0x000000604e077810 */ /* 0x000fe20007ffe0ff */
[----:B------:R-:W0:Y:S01]  /*6440*/  LDS R135, [R135.X4+0x4a0] ;  /* 0x0004a00087877984 */ /* 0x000e220000004800 */
[----:B------:R-:W-:Y:S05]  /*6450*/  @!P1 BRA `(.L_x_11673) ;  /* 0x0000001000009947 */ /* 0x000fea0003800000 */
[----:B0-----:R0:W-:Y:S02]  /*6460*/  RED.E.ADD.F32.FTZ.RN.STRONG.GPU [R20.64+-0x780], R135 ;  /* 0xfff880871400798e */ /* 0x0011e4000c10e786 */
.L_x_11673:
[----:B------:R-:W-:Y:S05]  /*6470*/  BSYNC B0 ;  /* 0x0000000000007941 */ /* 0x000fea0003800000 */
.L_x_11672:
        /* <DEDUP_REMOVED lines=14> */
.L_x_11675:
[----:B------:R-:W-:Y:S05]  /*6560*/  BSYNC B0 ;  /* 0x0000000000007941 */ /* 0x000fea0003800000 */
.L_x_11674:
[----:B------:R-:W2:Y:S01]  /*6570*/  LDS R7, [R7.X4+0x5a0] ;  /* 0x0005a00007077984 */ /* 0x000ea20000004800 */
[----:B------:R-:W-:Y:S01]  /*6580*/  BSSY B0, `(.L_x_11676) ;  /* 0x0000005000007945 */ /* 0x000fe20003800000 */
[----:B-1----:R-:W-:Y:S02]  /*6590*/  IADD3 R5, R78, 0xa0, RZ ;  /* 0x000000a04e057810 */ /* 0x002fe40007ffe0ff */
[----:B------:R-:W-:Y:S01]  /*65a0*/  LEA.HI.SX32 R133, R133, R78, 0x1b ;  /* 0x0000004e85857211 */ /* 0x000fe200078fdaff */
[----:B------:R-:W-:Y:S05]  /*65b0*/  @!P0 BRA `(.L_x_11677) ;  /* 0x0000001000008947 */ /* 0x000fea0003800000 */
[----:B--2---:R1:W-:Y:S02]  /*65c0*/  RED.E.ADD.F32.FTZ.RN.STRONG.GPU [R20.64+-0x680], R7 ;  /* 0xfff980071400798e */ /* 0x0043e4000c10e786 */
.L_x_11677:
[----:B------:R-:W-:Y:S05]  /*65d0*/  BSYNC B0 ;  /* 0x0000000000007941 */ /* 0x000fea0003800000 */
.L_x_11676:
[----:B------:R-:W3:Y:S01]  /*65e0*/  LDS R133, [R133.X4+0x620] ;  /* 0x0006200085857984 */ /* 0x000ee20000004800 */
[----:B------:R-:W-:Y:S01]  /*65f0*/  BSSY B0, `(.L_x_11678) ;  /* 0x0000005000007945 */ /* 0x000fe20003800000 */
[----:B-12---:R-:W-:Y:S02]  /*6600*/  IADD3 R7, R78, 0xc0, RZ ;  /* 0x000000c04e077810 */ /* 0x006fe40007ffe0ff */
[----:B------:R-:W-:Y:S01]  /*6610*/  LEA.HI.SX32 R5, R5, R78, 0x1b ;  /* 0x0000004e05057211 */ /* 0x000fe200078fdaff */
[----:B------:R-:W-:Y:S05]  /*6620*/  @!P1 BRA `(.L_x_11679) ;  /* 0x0000001000009947 */ /* 0x000fea0003800000 */
[----:B---3--:R1:W-:Y:S02]  /*6630*/  RED.E.ADD.F32.FTZ.RN.STRONG.GPU [R20.64+-0x600], R133 ;  /* 0xfffa00851400798e */ /* 0x0083e4000c10e786 */
.L_x_11679:
[----:B------:R-:W-:Y:S05]  /*6640*/  BSYNC B0 ;  /* 0x0000000000007941 */ /* 0x000fea0003800000 */
.L_x_11678:
[----:B------:R-:W2:Y:S01]  /*6650*/  LDS R5, [R5.X4+0x6a0] ;  /* 0x0006a00005057984 */ /* 0x000ea20000004800 */
[----:B------:R-:W-:Y:S01]  /*6660*/  BSSY B0, `(.L_x_11680) ;  /* 0x0000005000007945 */ /* 0x000fe20003800000 */
[----:B-1-3--:R-:W-:-:S02]  /*6670*/  IADD3 R133, R78, 0xe0, RZ ;  /* 0x000000e04e857810 */ /* 0x00afc40007ffe0ff */
[----:B------:R-:W-:Y:S01]  /*6680*/  LEA.HI.SX32 R7, R7, R78, 0x1b ;  /* 0x0000004e07077211 */ /* 0x000fe200078fdaff */
[----:B------:R-:W-:Y:S05]  /*6690*/  @!P2 BRA `(.L_x_11681) ;  /* 0x000000100000a947 */ /* 0x000fea0003800000 */
[----:B--2---:R1:W-:Y:S02]  /*66a0*/  RED.E.ADD.F32.FTZ.RN.STRONG.GPU [R20.64+-0x580], R5 ;  /* 0xfffa80051400798e */ /* 0x0043e4000c10e786 */
.L_x_11681:
[----:B------:R-:W-:Y:S05]  /*66b0*/  BSYNC B0 ;  /* 0x0000000000007941 */ /* 0x000fea0003800000 */
.L_x_11680:
[----:B------:R-:W3:Y:S01]  /*66c0*/  LDS R7, [R7.X4+0x720] ;  /* 0x0007200007077984 */ /* 0x000ee20000004800 */
[----:B------:R-:W-:Y:S01]  /*66d0*/  BSSY B0, `(.L_x_11682) ;  /* 0x0000005000007945 */ /* 0x000fe20003800000 */
[----:B-12---:R-:W-:Y:S02]  /*66e0*/  IADD3 R5, R78, 0x100, RZ ;  /* 0x000001004e057810 */ /* 0x006fe40007ffe0ff */
[----:B------:R-:W-:Y:S01]  /*66f0*/  LEA.HI.SX32 R133, R133, R78, 0x1b ;  /* 0x0000004e85857211 */ /* 0x000fe200078fdaff */
[----:B------:R-:W-:Y:S05]  /*6700*/  @!P3 BRA `(.L_x_11683) ;  /* 0x000000100000b947 */ /* 0x000fea0003800000 */
[----:B---3--:R1:W-:Y:S02]  /*6710*/  RED.E.ADD.F32.FTZ.RN.STRONG.GPU [R20.64+-0x500], R7 ;  /* 0xfffb00071400798e */ /* 0x0083e4000c10e786 */
.L_x_11683:
[----:B------:R-:W-:Y:S05]  /*6720*/  BSYNC B0 ;  /* 0x0000000000007941 */ /* 0x000fea0003800000 */
.L_x_11682:
[----:B------:R-:W2:Y:S01]  /*6730*/  LDS R133, [R133.X4+0x7a0] ;  /* 0x0007a00085857984 */ /* 0x000ea20000004800 */
[----:B------:R-:W-:Y:S01]  /*6740*/  BSSY B0, `(.L_x_11684) ;  /* 0x0000004000007945 */ /* 0x000fe20003800000 */
[----:B------:R-:W-:Y:S01]  /*6750*/  LEA.HI.SX32 R5, R5, R78, 0x1b ;  /* 0x0000004e05057211 */ /* 0x000fe200078fdaff */
[----:B------:R-:W-:Y:S05]  /*6760*/  @!P4 BRA `(.L_x_11685) ;  /* 0x000000100000c947 */ /* 0x000fea0003800000 */
[----:B--2---:R2:W-:Y:S02]  /*6770*/  RED.E.ADD.F32.FTZ.RN.STRONG.GPU [R20.64+-0x480], R133 ;  /* 0xfffb80851400798e */ /* 0x0045e4000c10e786 */
.L_x_11685:
[----:B------:R-:W-:Y:S05]  /*6780*/  BSYNC B0 ;  /* 0x0000000000007941 */ /* 0x000fea0003800000 */
.L_x_11684:
[----:B------:R-:W4:Y:S01]  /*6790*/  LDS R5, [R5.X4+0x820] ;  /* 0x0008200005057984 */ /* 0x000f220000004800 */
[----:B------:R-:W-:Y:S01]  /*67a0*/  BSSY B0, `(.L_x_11686) ;  /* 0x0000005000007945 */ /* 0x000fe20003800000 */
[----:B-1-3--:R-:W-:-:S02]  /*67b0*/  IADD3 R7, R78, 0x120, RZ ;  /* 0x000001204e077810 */ /* 0x00afc40007ffe0ff */
[----:B--2---:R-:W-:Y:S01]  /*67c0*/  IADD3 R133, R78, 0x140, RZ ;  /* 0x000001404e857810 */ /* 0x004fe20007ffe0ff */
[----:B------:R-:W-:Y:S05]  /*67d0*/  @!P5 BRA `(.L_x_11687) ;  /* 0x000000100000d947 */ /* 0x000fea0003800000 */
[----:B----4-:R1:W-:Y:S02]  /*67e0*/  RED.E.ADD.F32.FTZ.RN.STRONG.GPU [R20.64+-0x400], R5 ;  /* 0xfffc00051400798e */ /* 0x0103e4000c10e786 */
.L_x_11687:
[----:B------:R-:W-:Y:S05]  /*67f0*/  BSYNC B0 ;  /* 0x0000000000007941 */ /* 0x000fea0003800000 */
.L_x_11686:
        /* <DEDUP_REMOVED lines=14> */
.L_x_11689:
[----:B------:R-:W-:Y:S05]  /*68e0*/  BSYNC B0 ;  /* 0x0000000000007941 */ /* 0x000fea0003800000 */
.L_x_11688:
[----:B------:R-:W2:Y:S01]  /*68f0*/  LDS R133, [R133.X4+0x920] ;  /* 0x0009200085857984 */ /* 0x000ea20000004800 */
[----:B------:R-:W-:Y:S01]  /*6900*/  BSSY B0, `(.L_x_11690) ;  /* 0x0000005000007945 */ /* 0x000fe20003800000 */
[----:B-1----:R-:W-:-:S02]  /*6910*/  IADD3 R7, R78, 0x180, RZ ;  /* 0x000001804e077810 */ /* 0x002fc40007ffe0ff */
[----:B------:R-:W-:Y:S01]  /*6920*/  LEA.HI.SX32 R5, R5, R78, 0x1b ;  /* 0x0000004e05057211 */ /* 0x000fe200078fdaff */
[----:B------:R-:W-:Y:S05]  /*6930*/  @!P0 BRA `(.L_x_11691) ;  /* 0x0000001000008947 */ /* 0x000fea0003800000 */
[----:B--2---:R1:W-:Y:S02]  /*6940*/  RED.E.ADD.F32.FTZ.RN.STRONG.GPU [R20.64+-0x300], R133 ;  /* 0xfffd00851400798e */ /* 0x0043e4000c10e786 */
.L_x_11691:
[----:B------:R-:W-:Y:S05]  /*6950*/  BSYNC B0 ;  /* 0x0000000000007941 */ /* 0x000fea0003800000 */
.L_x_11690:
[----:B------:R-:W3:Y:S01]  /*6960*/  LDS R5, [R5.X4+0x9a0] ;  /* 0x0009a00005057984 */ /* 0x000ee20000004800 */
[----:B------:R-:W-:Y:S01]  /*6970*/  BSSY B0, `(.L_x_11692) ;  /* 0x0000005000007945 */ /* 0x000fe20003800000 */
[----:B-12---:R-:W-:Y:S02]  /*6980*/  IADD3 R133, R78, 0x1a0, RZ ;  /* 0x000001a04e857810 */ /* 0x006fe40007ffe0ff */
[----:B------:R-:W-:Y:S01]  /*6990*/  LEA.HI.SX32 R7, R7, R78, 0x1b ;  /* 0x0000004e07077211 */ /* 0x000fe200078fdaff */
[----:B------:R-:W-:Y:S05]  /*69a0*/  @!P1 BRA `(.L_x_11693) ;  /* 0x0000001000009947 */ /* 0x000fea0003800000 */
[----:B---3--:R1:W-:Y:S02]  /*69b0*/  RED.E.ADD.F32.FTZ.RN.STRONG.GPU [R20.64+-0x280], R5 ;  /* 0xfffd80051400798e */ /* 0x0083e4000c10e786 */
.L_x_11693:
[----:B------:R-:W-:Y:S05]  /*69c0*/  BSYNC B0 ;  /* 0x0000000000007941 */ /* 0x000fea0003800000 */
.L_x_11692:
[----:B------:R-:W2:Y:S01]  /*69d0*/  LDS R7, [R7.X4+0xa20] ;  /* 0x000a200007077984 */ /* 0x000ea20000004800 */
[----:B------:R-:W-:Y:S01]  /*69e0*/  BSSY B0, `(.L_x_11694) ;  /* 0x0000005000007945 */ /* 0x000fe20003800000 */
[----:B-1-3--:R-:W-:Y:S02]  /*69f0*/  IADD3 R5, R78, 0x1c0, RZ ;  /* 0x000001c04e057810 */ /* 0x00afe40007ffe0ff */
[----:B------:R-:W-:Y:S01]  /*6a00*/  LEA.HI.SX32 R133, R133, R78, 0x1b ;  /* 0x0000004e85857211 */ /* 0x000fe200078fdaff */
[----:B------:R-:W-:Y:S05]  /*6a10*/  @!P2 BRA `(.L_x_11695) ;  /* 0x000000100000a947 */ /* 0x000fea0003800000 */
[----:B--2---:R1:W-:Y:S02]  /*6a20*/  RED.E.ADD.F32.FTZ.RN.STRONG.GPU [R20.64+-0x200], R7 ;  /* 0xfffe00071400798e */ /* 0x0043e4000c10e786 */
.L_x_11695:
[----:B------:R-:W-:Y:S05]  /*6a30*/  BSYNC B0 ;  /* 0x0000000000007941 */ /* 0x000fea0003800000 */
.L_x_11694:
[----:B------:R-:W3:Y:S01]  /*6a40*/  LDS R133, [R133.X4+0xaa0] ;  /* 0x000aa00085857984 */ /* 0x000ee20000004800 */
[----:B------:R-:W-:Y:S01]  /*6a50*/  BSSY B0, `(.L_x_11696) ;  /* 0x0000005000007945 */ /* 0x000fe20003800000 */
[----:B-12---:R-:W-:-:S02]  /*6a60*/  IADD3 R7, R78, 0x1e0, RZ ;  /* 0x000001e04e077810 */ /* 0x006fc40007ffe0ff */
[----:B------:R-:W-:Y:S01]  /*6a70*/  LEA.HI.SX32 R5, R5, R78, 0x1b ;  /* 0x0000004e05057211 */ /* 0x000fe200078fdaff */
[----:B------:R-:W-:Y:S05]  /*6a80*/  @!P3 BRA `(.L_x_11697) ;  /* 0x000000100000b947 */ /* 0x000fea0003800000 */
[----:B---3--:R1:W-:Y:S02]  /*6a90*/  RED.E.ADD.F32.FTZ.RN.STRONG.GPU [R20.64+-0x180], R133 ;  /* 0xfffe80851400798e */ /* 0x0083e4000c10e786 */
.L_x_11697:
[----:B------:R-:W-:Y:S05]  /*6aa0*/  BSYNC B0 ;  /* 0x0000000000007941 */ /* 0x000fea0003800000 */
.L_x_11696:
[----:B------:R-:W2:Y:S01]  /*6ab0*/  LDS R5, [R5.X4+0xb20] ;  /* 0x000b200005057984 */ /* 0x000ea20000004800 */
[----:B------:R-:W-:Y:S01]  /*6ac0*/  BSSY B0, `(.L_x_11698) ;  /* 0x0000004000007945 */ /* 0x000fe20003800000 */
[----:B------:R-:W-:Y:S01]  /*6ad0*/  LEA.HI.SX32 R7, R7, R78, 0x1b ;  /* 0x0000004e07077211 */ /* 0x000fe200078fdaff */
[----:B------:R-:W-:Y:S05]  /*6ae0*/  @!P4 BRA `(.L_x_11699) ;  /* 0x000000100000c947 */ /* 0x000fea0003800000 */
[----:B--2---:R2:W-:Y:S02]  /*6af0*/  RED.E.ADD.F32.FTZ.RN.STRONG.GPU [R20.64+-0x100], R5 ;  /* 0xffff00051400798e */ /* 0x0045e4000c10e786 */
.L_x_11699:
[----:B------:R-:W-:Y:S05]  /*6b00*/  BSYNC B0 ;  /* 0x0000000000007941 */ /* 0x000fea0003800000 */
.L_x_11698:
[----:B------:R-:W4:Y:S01]  /*6b10*/  LDS R7, [R7.X4+0xba0] ;  /* 0x000ba00007077984 */ /* 0x000f220000004800 */
[----:B------:R-:W-:Y:S01]  /*6b20*/  BSSY B0, `(.L_x_11700) ;  /* 0x0000003000007945 */ /* 0x000fe20003800000 */
[----:B------:R-:W-:Y:S05]  /*6b30*/  @!P5 BRA `(.L_x_11701) ;  /* 0x000000100000d947 */ /* 0x000fea0003800000 */
[----:B----4-:R4:W-:Y:S02]  /*6b40*/  RED.E.ADD.F32.FTZ.RN.STRONG.GPU [R20.64+-0x80], R7 ;  /* 0xffff80071400798e */ /* 0x0109e4000c10e786 */
.L_x_11701:
[----:B------:R-:W-:Y:S05]  /*6b50*/  BSYNC B0 ;  /* 0x0000000000007941 */ /* 0x000fea0003800000 */
.L_x_11700:
[----:B012-4-:R-:W0:Y:S01]  /*6b60*/  SHFL.DOWN PT, R20, R136, 0x1, 0x1f ;  /* 0x08201f0088147f89 */ /* 0x017e2200000e0000 */
[----:B------:R-:W-:Y:S01]  /*6b70*/  ISETP.GT.AND P0, PT, R76, 0x1e, PT ;  /* 0x0000001e4c00780c */ /* 0x000fe20003f04270 */
[----:B------:R-:W-:Y:S01]  /*6b80*/  FMUL.FTZ R103, R103, R162 ;  /* 0x000000a267677220 */ /* 0x000fe20000410000 */
[----:B------:R-:W-:Y:S01]  /*6b90*/  MOV R5, R136 ;  /* 0x0000008800057202 */ /* 0x000fe20000000f00 */
[----:B---3--:R-:W1:Y:S01]  /*6ba0*/  SHFL.DOWN PT, R133, R152, 0x1, 0x1f ;  /* 0x08201f0098857f89 */ /* 0x008e6200000e0000 */
[----:B------:R-:W-:Y:S01]  /*6bb0*/  MOV R6, R152 ;  /* 0x0000009800067202 */ /* 0x000fe20000000f00 */
[----:B------:R-:W-:Y:S01]  /*6bc0*/  FMUL.FTZ R112, R112, R131 ;  /* 0x0000008370707220 */ /* 0x000fe20000410000 */
[----:B------:R-:W-:Y:S01]  /*6bd0*/  MOV R7, R151 ;  /* 0x0000009700077202 */ /* 0x000fe20000000f00 */
[----:B------:R-:W2:Y:S01]  /*6be0*/  SHFL.DOWN PT, R118, R151, 0x1, 0x1f ;  /* 0x08201f0097767f89 */ /* 0x000ea200000e0000 */
[----:B------:R-:W-:Y:S01]  /*6bf0*/  MOV R4, R142 ;  /* 0x0000008e00047202 */ /* 0x000fe20000000f00 */
[----:B------:R-:W-:Y:S01]  /*6c00*/  BSSY B0, `(.L_x_11702) ;  /* 0x000008f000007945 */ /* 0x000fe20003800000 */
[----:B------:R-:W-:Y:S01]  /*6c10*/  ISETP.NE.AND P1, PT, R76, RZ, PT ;  /* 0x000000ff4c00720c */ /* 0x000fe20003f25270 */
[----:B------:R-:W3:Y:S01]  /*6c20*/  SHFL.DOWN PT, R21, R142, 0x1, 0x1f ;  /* 0x08201f008e157f89 */ /* 0x000ee200000e0000 */
[----:B------:R-:W-:Y:S01]  /*6c30*/  ISETP.NE.AND P2, PT, R78, RZ, PT ;  /* 0x000000ff4e00720c */ /* 0x000fe20003f45270 */
[----:B0-----:R-:W-:-:S02]  /*6c40*/  @!P0 FADD.FTZ R5, R5, R20 ;  /* 0x0000001405058221 */ /* 0x001fc40000010000 */
[----:B------:R-:W-:Y:S02]  /*6c50*/  FMUL.FTZ R20, R3, R159 ;  /* 0x0000009f03147220 */ /* 0x000fe40000410000 */
[----:B-1----:R-:W-:Y:S02]  /*6c60*/  @!P0 FADD.FTZ R6, R6, R133 ;  /* 0x0000008506068221 */ /* 0x002fe40000010000 */
[----:B------:R-:W-:Y:S02]  /*6c70*/  FFMA.FTZ R20, R2, R161, -R20 ;  /* 0x000000a102147223 */ /* 0x000fe40000010814 */
[----:B--2---:R-:W-:Y:S01]  /*6c80*/  @!P0 FADD.FTZ R7, R7, R118 ;  /* 0x0000007607078221 */ /* 0x004fe20000010000 */
[----:B------:R-:W0:Y:S01]  /*6c90*/  SHFL.DOWN PT, R135, R6, 0x2, 0x1f ;  /* 0x08401f0006877f89 */ /* 0x000e2200000e0000 */
[----:B---3--:R-:W-:-:S03]  /*6ca0*/  @!P0 FADD.FTZ R4, R4, R21 ;  /* 0x0000001504048221 */ /* 0x008fc60000010000 */
[----:B------:R-:W1:Y:S01]  /*6cb0*/  SHFL.DOWN PT, R118, R5, 0x2, 0x1f ;  /* 0x08401f0005767f89 */ /* 0x000e6200000e0000 */
[----:B------:R-:W-:Y:S01]  /*6cc0*/  ISETP.GT.AND P0, PT, R76, 0x1d, PT ;  /* 0x0000001d4c00780c */ /* 0x000fe20003f04270 */
[----:B------:R-:W-:Y:S02]  /*6cd0*/  FMUL.FTZ R21, R19, R20 ;  /* 0x0000001413157220 */ /* 0x000fe40000410000 */
[----:B------:R-:W2:Y:S01]  /*6ce0*/  SHFL.DOWN PT, R120, R7, 0x2, 0x1f ;  /* 0x08401f0007787f89 */ /* 0x000ea200000e0000 */
[-C--:B------:R-:W-:Y:S02]  /*6cf0*/  FMUL.FTZ R20, R125, R161.reuse ;  /* 0x000000a17d147220 */ /* 0x080fe40000410000 */
[C---:B------:R-:W-:Y:S01]  /*6d00*/  FMUL.FTZ R161, R3.reuse, R161 ;  /* 0x000000a103a17220 */ /* 0x040fe20000410000 */
[----:B------:R-:W3:Y:S01]  /*6d10*/  SHFL.DOWN PT, R133, R4, 0x2, 0x1f ;  /* 0x08401f0004857f89 */ /* 0x000ee200000e0000 */
[----:B------:R-:W-:Y:S02]  /*6d20*/  FMUL.FTZ R19, R3, R153 ;  /* 0x0000009903137220 */ /* 0x000fe40000410000 */
[----:B------:R-:W-:-:S02]  /*6d30*/  FFMA.FTZ R161, R2, R159, R161 ;  /* 0x0000009f02a17223 */ /* 0x000fc400000100a1 */
[----:B------:R-:W-:-:S04]  /*6d40*/  FFMA.FTZ R123, R123, R159, R20 ;  /* 0x0000009f7b7b7223 */ /* 0x000fc80000010014 */
[----:B------:R-:W-:Y:S02]  /*6d50*/  FFMA.FTZ R0, R123, R38, R0 ;  /* 0x000000267b007223 */ /* 0x000fe40000010000 */
[----:B0-----:R-:W-:Y:S02]  /*6d60*/  @!P0 FADD.FTZ R6, R6, R135 ;  /* 0x0000008706068221 */ /* 0x001fe40000010000 */
[----:B-1----:R-:W-:Y:S02]  /*6d70*/  @!P0 FADD.FTZ R5, R5, R118 ;  /* 0x0000007605058221 */ /* 0x002fe40000010000 */
[----:B------:R-:W-:Y:S02]  /*6d80*/  FFMA.FTZ R118, R18, R161, R21 ;  /* 0x000000a112767223 */ /* 0x000fe40000010015 */
[----:B--2---:R-:W-:Y:S02]  /*6d90*/  @!P0 FADD.FTZ R7, R7, R120 ;  /* 0x0000007807078221 */ /* 0x004fe40000010000 */
[----:B------:R-:W0:Y:S01]  /*6da0*/  SHFL.DOWN PT, R120, R5, 0x4, 0x1f ;  /* 0x08801f0005787f89 */ /* 0x000e2200000e0000 */
[----:B------:R-:W-:-:S02]  /*6db0*/  FFMA.FTZ R21, R2, R155, -R19 ;  /* 0x0000009b02157223 */ /* 0x000fc40000010813 */
[----:B---3--:R-:W-:Y:S01]  /*6dc0*/  @!P0 FADD.FTZ R4, R4, R133 ;  /* 0x0000008504048221 */ /* 0x008fe20000010000 */
[----:B------:R-:W1:Y:S01]  /*6dd0*/  SHFL.DOWN PT, R122, R7, 0x4, 0x1f ;  /* 0x08801f00077a7f89 */ /* 0x000e6200000e0000 */
[----:B------:R-:W-:Y:S01]  /*6de0*/  ISETP.GT.AND P0, PT, R76, 0x1b, PT ;  /* 0x0000001b4c00780c */ /* 0x000fe20003f04270 */
[-C--:B------:R-:W-:Y:S02]  /*6df0*/  FMUL.FTZ R19, R3, R155.reuse ;  /* 0x0000009b03137220 */ /* 0x080fe40000410000 */
[----:B------:R-:W2:Y:S01]  /*6e00*/  SHFL.DOWN PT, R133, R6, 0x4, 0x1f ;  /* 0x08801f0006857f89 */ /* 0x000ea200000e0000 */
[----:B------:R-:W-:Y:S02]  /*6e10*/  FMUL.FTZ R18, R121, R155 ;  /* 0x0000009b79127220 */ /* 0x000fe40000410000 */
[----:B------:R-:W-:Y:S01]  /*6e20*/  FMUL.FTZ R21, R150, R21 ;  /* 0x0000001596157220 */ /* 0x000fe20000410000 */
[----:B------:R-:W3:Y:S01]  /*6e30*/  SHFL.DOWN PT, R125, R4, 0x4, 0x1f ;  /* 0x08801f00047d7f89 */ /* 0x000ee200000e0000 */
[----:B------:R-:W-:-:S02]  /*6e40*/  FFMA.FTZ R20, R2, R153, R19 ;  /* 0x0000009902147223 */ /* 0x000fc40000010013 */
[----:B------:R-:W-:Y:S02]  /*6e50*/  FFMA.FTZ R18, R119, R153, R18 ;  /* 0x0000009977127223 */ /* 0x000fe40000010012 */
[----:B------:R-:W-:Y:S02]  /*6e60*/  FFMA.FTZ R20, R149, R20, R21 ;  /* 0x0000001495147223 */ /* 0x000fe40000010015 */
[----:B------:R-:W-:Y:S02]  /*6e70*/  FMUL.FTZ R19, R102, R157 ;  /* 0x0000009d66137220 */ /* 0x000fe40000410000 */
[----:B------:R-:W-:Y:S02]  /*6e80*/  FFMA.FTZ R25, R18, R40, R25 ;  /* 0x0000002812197223 */ /* 0x000fe40000010019 */
[----:B------:R-:W-:Y:S02]  /*6e90*/  FFMA.FTZ R119, R99, R18, R20 ;  /* 0x0000001263777223 */ /* 0x000fe40000010014 */
[----:B0-----:R-:W-:-:S02]  /*6ea0*/  @!P0 FADD.FTZ R5, R5, R120 ;  /* 0x0000007805058221 */ /* 0x001fc40000010000 */
[----:B------:R-:W-:Y:S02]  /*6eb0*/  FFMA.FTZ R118, R127, R123, R118 ;  /* 0x0000007b7f767223 */ /* 0x000fe40000010076 */
[----:B-1----:R-:W-:Y:S01]  /*6ec0*/  @!P0 FADD.FTZ R7, R7, R122 ;  /* 0x0000007a07078221 */ /* 0x002fe20000010000 */
[----:B------:R-:W0:Y:S01]  /*6ed0*/  SHFL.DOWN PT, R102, R5, 0x8, 0x1f ;  /* 0x09001f0005667f89 */ /* 0x000e2200000e0000 */
[CC--:B------:R-:W-:Y:S02]  /*6ee0*/  FMUL.FTZ R18, R3.reuse, R158.reuse ;  /* 0x0000009e03127220 */ /* 0x0c0fe40000410000 */
[----:B--2---:R-:W-:Y:S02]  /*6ef0*/  @!P0 FADD.FTZ R6, R6, R133 ;  /* 0x0000008506068221 */ /* 0x004fe40000010000 */
[----:B------:R-:W-:Y:S02]  /*6f00*/  FFMA.FTZ R99, R104, R158, R19 ;  /* 0x0000009e68637223 */ /* 0x000fe40000010013 */
[----:B---3--:R-:W-:Y:S01]  /*6f10*/  @!P0 FADD.FTZ R4, R4, R125 ;  /* 0x0000007d04048221 */ /* 0x008fe20000010000 */
[----:B------:R-:W1:Y:S01]  /*6f20*/  SHFL.DOWN PT, R123, R6, 0x8, 0x1f ;  /* 0x09001f00067b7f89 */ /* 0x000e6200000e0000 */
[----:B------:R-:W-:Y:S01]  /*6f30*/  FFMA.FTZ R21, R2, R157, -R18 ;  /* 0x0000009d02157223 */ /* 0x000fe20000010812 */
[----:B------:R-:W-:Y:S01]  /*6f40*/  ISETP.GT.AND P0, PT, R76, 0x17, PT ;  /* 0x000000174c00780c */ /* 0x000fe20003f04270 */
[----:B------:R-:W-:Y:S01]  /*6f50*/  FMUL.FTZ R19, R3, R160 ;  /* 0x000000a003137220 */ /* 0x000fe20000410000 */
[----:B------:R-:W2:Y:S01]  /*6f60*/  SHFL.DOWN PT, R104, R7, 0x8, 0x1f ;  /* 0x09001f0007687f89 */ /* 0x000ea200000e0000 */
[----:B------:R-:W-:-:S02]  /*6f70*/  FMUL.FTZ R148, R148, R21 ;  /* 0x0000001594947220 */ /* 0x000fc40000410000 */
[CC--:B------:R-:W-:Y:S01]  /*6f80*/  FFMA.FTZ R21, R2.reuse, R162.reuse, -R19 ;  /* 0x000000a202157223 */ /* 0x0c0fe20000010813 */
[----:B------:R-:W3:Y:S01]  /*6f90*/  SHFL.DOWN PT, R121, R4, 0x8, 0x1f ;  /* 0x09001f0004797f89 */ /* 0x000ee200000e0000 */
[C---:B------:R-:W-:Y:S02]  /*6fa0*/  FMUL.FTZ R19, R3.reuse, R162 ;  /* 0x000000a203137220 */ /* 0x040fe40000410000 */
[----:B------:R-:W-:Y:S02]  /*6fb0*/  FMUL.FTZ R18, R3, R130 ;  /* 0x0000008203127220 */ /* 0x000fe40000410000 */
[C---:B------:R-:W-:Y:S02]  /*6fc0*/  FFMA.FTZ R20, R2.reuse, R160, R19 ;  /* 0x000000a002147223 */ /* 0x040fe40000010013 */
[-C--:B------:R-:W-:Y:S02]  /*6fd0*/  FFMA.FTZ R18, R2, R163.reuse, -R18 ;  /* 0x000000a302127223 */ /* 0x080fe40000010812 */
[----:B------:R-:W-:-:S02]  /*6fe0*/  FMUL.FTZ R19, R108, R163 ;  /* 0x000000a36c137220 */ /* 0x000fc40000410000 */
[C---:B------:R-:W-:Y:S02]  /*6ff0*/  FMUL.FTZ R163, R3.reuse, R163 ;  /* 0x000000a303a37220 */ /* 0x040fe40000410000 */
[----:B------:R-:W-:Y:S02]  /*7000*/  FMUL.FTZ R157, R3, R157 ;  /* 0x0000009d039d7220 */ /* 0x000fe40000410000 */
[----:B------:R-:W-:Y:S02]  /*7010*/  FMUL.FTZ R143, R143, R18 ;  /* 0x000000128f8f7220 */ /* 0x000fe40000410000 */
[C---:B------:R-:W-:Y:S02]  /*7020*/  FFMA.FTZ R18, R2.reuse, R130, R163 ;  /* 0x0000008202127223 */ /* 0x040fe400000100a3 */
[----:B------:R-:W-:Y:S02]  /*7030*/  FFMA.FTZ R158, R2, R158, R157 ;  /* 0x0000009e029e7223 */ /* 0x000fe4000001009d */
[----:B------:R-:W-:-:S02]  /*7040*/  FMUL.FTZ R21, R146, R21 ;  /* 0x0000001592157220 */ /* 0x000fc40000410000 */
[----:B------:R-:W-:Y:S02]  /*7050*/  FFMA.FTZ R19, R106, R130, R19 ;  /* 0x000000826a137223 */ /* 0x000fe40000010013 */
[----:B------:R-:W-:Y:S02]  /*7060*/  FFMA.FTZ R18, R141, R18, R143 ;  /* 0x000000128d127223 */ /* 0x000fe4000001008f */
[----:B------:R-:W-:Y:S02]  /*7070*/  FFMA.FTZ R148, R147, R158, R148 ;  /* 0x0000009e93947223 */ /* 0x000fe40000010094 */
[----:B0-----:R-:W-:Y:S02]  /*7080*/  @!P0 FADD.FTZ R5, R5, R102 ;  /* 0x0000006605058221 */ /* 0x001fe40000010000 */
[----:B-1----:R-:W-:Y:S02]  /*7090*/  @!P0 FADD.FTZ R6, R6, R123 ;  /* 0x0000007b06068221 */ /* 0x002fe40000010000 */
[----:B--2---:R-:W-:Y:S01]  /*70a0*/  @!P0 FADD.FTZ R7, R7, R104 ;  /* 0x0000006807078221 */ /* 0x004fe20000010000 */
[----:B------:R-:W0:Y:S01]  /*70b0*/  SHFL.DOWN PT, R102, R5, 0x10, 0x1f ;  /* 0x0a001f0005667f89 */ /* 0x000e2200000e0000 */
[----:B---3--:R-:W-:Y:S01]  /*70c0*/  @!P0 FADD.FTZ R4, R4, R121 ;  /* 0x0000007904048221 */ /* 0x008fe20000010000 */
[----:B------:R-:W-:Y:S01]  /*70d0*/  ISETP.GT.AND P0, PT, R76, 0xf, PT ;  /* 0x0000000f4c00780c */ /* 0x000fe20003f04270 */
[----:B------:R-:W-:Y:S01]  /*70e0*/  FFMA.FTZ R160, R105, R160, R103 ;  /* 0x000000a069a07223 */ /* 0x000fe20000010067 */
[----:B------:R-:W-:Y:S01]  /*70f0*/  SHFL.DOWN PT, R104, R7, 0x10, 0x1f ;  /* 0x0a001f0007687f89 */ /* 0x000fe200000e0000 */
[----:B------:R-:W-:-:S02]  /*7100*/  FFMA.FTZ R20, R145, R20, R21 ;  /* 0x0000001491147223 */ /* 0x000fc40000010015 */
[----:B------:R-:W-:Y:S01]  /*7110*/  FFMA.FTZ R110, R110, R19, R18 ;  /* 0x000000136e6e7223 */ /* 0x000fe20000010012 */
[----:B------:R-:W-:Y:S01]  /*7120*/  SHFL.DOWN PT, R21, R4, 0x10, 0x1f ;  /* 0x0a001f0004157f89 */ /* 0x000fe200000e0000 */
[----:B------:R-:W-:Y:S02]  /*7130*/  FFMA.FTZ R24, R99, R41, R24 ;  /* 0x0000002963187223 */ /* 0x000fe40000010018 */
[----:B------:R-:W-:Y:S02]  /*7140*/  FFMA.FTZ R148, R100, R99, R148 ;  /* 0x0000006364947223 */ /* 0x000fe40000010094 */
[----:B------:R-:W-:Y:S01]  /*7150*/  FMUL.FTZ R18, R3, R165 ;  /* 0x000000a503127220 */ /* 0x000fe20000410000 */
[----:B------:R-:W1:Y:S01]  /*7160*/  SHFL.DOWN PT, R99, R6, 0x10, 0x1f ;  /* 0x0a001f0006637f89 */ /* 0x000e6200000e0000 */
[----:B------:R-:W-:Y:S02]  /*7170*/  FFMA.FTZ R101, R101, R160, R20 ;  /* 0x000000a065657223 */ /* 0x000fe40000010014 */
[----:B------:R-:W-:-:S02]  /*7180*/  FFMA.FTZ R26, R19, R43, R26 ;  /* 0x0000002b131a7223 */ /* 0x000fc4000001001a */
[-C--:B------:R-:W-:Y:S02]  /*7190*/  FMUL.FTZ R20, R109, R129.reuse ;  /* 0x000000816d147220 */ /* 0x080fe40000410000 */
[CC--:B------:R-:W-:Y:S02]  /*71a0*/  FMUL.FTZ R19, R3.reuse, R129.reuse ;  /* 0x0000008103137220 */ /* 0x0c0fe40000410000 */
[C---:B------:R-:W-:Y:S02]  /*71b0*/  FFMA.FTZ R129, R2.reuse, R129, -R18 ;  /* 0x0000008102817223 */ /* 0x040fe40000010812 */
[----:B------:R-:W-:Y:S02]  /*71c0*/  FMUL.FTZ R18, R3, R167 ;  /* 0x000000a703127220 */ /* 0x000fe40000410000 */
[----:B------:R-:W-:Y:S02]  /*71d0*/  FFMA.FTZ R100, R111, R165, R20 ;  /* 0x000000a56f647223 */ /* 0x000fe40000010014 */
[----:B------:R-:W-:-:S02]  /*71e0*/  FFMA.FTZ R18, R2, R131, -R18 ;  /* 0x0000008302127223 */ /* 0x000fc40000010812 */
[----:B------:R-:W-:Y:S02]  /*71f0*/  FMUL.FTZ R131, R3, R131 ;  /* 0x0000008303837220 */ /* 0x000fe40000410000 */
[----:B------:R-:W-:Y:S02]  /*7200*/  FMUL.FTZ R139, R139, R18 ;  /* 0x000000128b8b7220 */ /* 0x000fe40000410000 */
[C---:B------:R-:W-:Y:S02]  /*7210*/  FMUL.FTZ R18, R3.reuse, R22 ;  /* 0x0000001603127220 */ /* 0x040fe40000410000 */
[-C--:B------:R-:W-:Y:S02]  /*7220*/  FMUL.FTZ R3, R3, R23.reuse ;  /* 0x0000001703037220 */ /* 0x080fe40000410000 */
[C---:B------:R-:W-:Y:S02]  /*7230*/  FFMA.FTZ R18, R2.reuse, R23, -R18 ;  /* 0x0000001702127223 */ /* 0x040fe40000010812 */
[----:B------:R-:W-:-:S02]  /*7240*/  FFMA.FTZ R19, R2, R165, R19 ;  /* 0x000000a502137223 */ /* 0x000fc40000010013 */
[----:B------:R-:W-:Y:S02]  /*7250*/  FMUL.FTZ R129, R140, R129 ;  /* 0x000000818c817220 */ /* 0x000fe40000410000 */
[----:B------:R-:W-:Y:S02]  /*7260*/  FMUL.FTZ R23, R113, R23 ;  /* 0x0000001771177220 */ /* 0x000fe40000410000 */
[C---:B------:R-:W-:Y:S02]  /*7270*/  FFMA.FTZ R20, R2.reuse, R167, R131 ;  /* 0x000000a702147223 */ /* 0x040fe40000010083 */
[----:B------:R-:W-:Y:S02]  /*7280*/  FFMA.FTZ R3, R2, R22, R3 ;  /* 0x0000001602037223 */ /* 0x000fe40000010003 */
[----:B------:R-:W-:Y:S02]  /*7290*/  FMUL.FTZ R18, R17, R18 ;  /* 0x0000001211127220 */ /* 0x000fe40000410000 */
[----:B0-----:R-:W-:-:S02]  /*72a0*/  @!P0 FADD.FTZ R5, R5, R102 ;  /* 0x0000006605058221 */ /* 0x001fc40000010000 */
[----:B-1----:R-:W-:Y:S02]  /*72b0*/  @!P0 FADD.FTZ R6, R6, R99 ;  /* 0x0000006306068221 */ /* 0x002fe40000010000 */
[----:B------:R-:W-:Y:S02]  /*72c0*/  @!P0 FADD.FTZ R7, R7, R104 ;  /* 0x0000006807078221 */ /* 0x000fe40000010000 */
[----:B------:R-:W-:Y:S02]  /*72d0*/  @!P0 FADD.FTZ R4, R4, R21 ;  /* 0x0000001504048221 */ /* 0x000fe40000010000 */
        /* <DEDUP_REMOVED lines=33> */
.L_x_11703:
[----:B0-----:R-:W-:Y:S05]  /*74f0*/  BSYNC B0 ;  /* 0x0000000000007941 */ /* 0x001fea0003800000 */
.L_x_11702:
[----:B------:R-:W-:Y:S02]  /*7500*/  IADD3 R93, R93, 0x1, RZ ;  /* 0x000000015d5d7810 */ /* 0x000fe40007ffe0ff */
[----:B------:R-:W-:-:S02]  /*7510*/  IADD3 R92, P1, R92, 0x1, RZ ;  /* 0x000000015c5c7810 */ /* 0x000fc40007f3e0ff */
[----:B------:R-:W-:Y:S02]  /*7520*/  ISETP.GE.AND P0, PT, R93, c[0x0][0x16c], PT ;  /* 0x00005b005d007a0c */ /* 0x000fe40003f06270 */
[----:B------:R-:W-:-:S11]  /*7530*/  IADD3.X R91, RZ, R91, RZ, P1, !PT ;  /* 0x0000005bff5b7210 */ /* 0x000fd60000ffe4ff */
[----:B------:R-:W-:Y:S01]  /*7540*/  @P0 CALL.REL.NOINC `(.L_x_11657) ;  /* 0x0000001000000944 */ /* 0x000fe20003c00000 */
[----:B------:R-:W-:Y:S05]  /*7550*/  BRA `(.L_x_11704) ;  /* 0xffffb27000007947 */ /* 0x000fea000383ffff */
.L_x_11657:
        /* <DEDUP_REMOVED lines=54> */
[----:B------:R-:W-:Y:S04]  /*78c0*/  LDS.U16 R4, [R54+0x8] ;  /* 0x0000080036047984 */ /* 0x000fe80000000400 */
[----:B------:R-:W-:Y:S01]  /*78d0*/  LDS.U16 R7, [R54+0xe] ;  /* 0x00000e0036077984 */ /* 0x000fe20000000400 */
[----:B0-----:R-:W-:-:S05]  /*78e0*/  PRMT R5, RZ, 0x5410, R18 ;  /* 0x00005410ff057816 */ /* 0x001fca0000000012 */
[----:B------:R-:W-:Y:S01]  /*78f0*/  FADD.FTZ R9, R5, R82 ;  /* 0x0000005205097221 */ /* 0x000fe20000010000 */
[----:B-1----:R-:W-:-:S04]  /*7900*/  PRMT R5, RZ, 0x5410, R8 ;  /* 0x00005410ff057816 */ /* 0x002fc80000000008 */
[----:B------:R-:W-:Y:S01]  /*7910*/  FSETP.GTU.FTZ.AND P0, PT, R9, 20, PT ;  /* 0x41a000000900780b */ /* 0x000fe20003f1c000 */
[----:B------:R-:W-:Y:S02]  /*7920*/  FADD.FTZ R6, R5, R82 ;  /* 0x0000005205067221 */ /* 0x000fe40000010000 */
[----:B------:R-:W0:Y:S03]  /*7930*/  LDS.U16 R5, [R54+0xa] ;  /* 0x00000a0036057984 */ /* 0x000e260000000400 */
[----:B------:R-:W-:-:S07]  /*7940*/  FSETP.GTU.FTZ.AND P5, PT, R6, 20, PT ;  /* 0x41a000000600780b */ /* 0x000fce0003fbc000 */
[----:B------:R-:W-:-:S06]  /*7950*/  @!P0 FMUL.FTZ R8, R9, -1.4426950216293334961 ;  /* 0xbfb8aa3b09088820 */ /* 0x000fcc0000410000 */
[----:B------:R-:W1:Y:S01]  /*7960*/  @!P0 MUFU.EX2 R8, R8 ;  /* 0x0000000800088308 */ /* 0x000e620000000800 */
[----:B------:R-:W-:Y:S02]  /*7970*/  @!P5 FMUL.FTZ R9, R6, -1.4426950216293334961 ;  /* 0xbfb8aa3b0609d820 */ /* 0x000fe40000410000 */
[----:B------:R-:W3:Y:S01]  /*7980*/  LDS.U16 R6, [R54+0xc] ;  /* 0x00000c0036067984 */ /* 0x000ee20000000400 */
[----:B--2---:R-:W-:-:S03]  /*7990*/  PRMT R3, RZ, 0x5410, R3 ;  /* 0x00005410ff037816 */ /* 0x004fc60000000003 */
[----:B------:R-:W-:Y:S02]  /*79a0*/  BAR.SYNC.DEFER_BLOCKING 0x0 ;  /* 0x0000000000007b1d */ /* 0x000fe40000010000 */
[----:B------:R-:W-:-:S04]  /*79b0*/  FADD.FTZ R16, R3, R82 ;  /* 0x0000005203107221 */ /* 0x000fc80000010000 */
[----:B------:R-:W2:Y:S01]  /*79c0*/  @!P5 MUFU.EX2 R9, R9 ;  /* 0x000000090009d308 */ /* 0x000ea20000000800 */
[----:B------:R-:W-:Y:S01]  /*79d0*/  FSETP.GTU.FTZ.AND P1, PT, R16, 20, PT ;  /* 0x41a000001000780b */ /* 0x000fe20003f3c000 */
[----:B-1----:R-:W-:-:S06]  /*79e0*/  @!P0 FADD.FTZ R3, R8, 1 ;  /* 0x3f80000008038421 */ /* 0x002fcc0000010000 */
[----:B------:R1:W4:Y:S01]  /*79f0*/  @!P0 MUFU.RCP R17, R3 ;  /* 0x0000000300118308 */ /* 0x0003220000001000 */
[----:B0-----:R-:W-:Y:S02]  /*7a00*/  PRMT R5, RZ, 0x5410, R5 ;  /* 0x00005410ff057816 */ /* 0x001fe40000000005 */
[----:B-1----:R-:W-:Y:S01]  /*7a10*/  PRMT R3, RZ, 0x5410, R2 ;  /* 0x00005410ff037816 */ /* 0x002fe20000000002 */
[----:B--2---:R-:W-:-:S04]  /*7a20*/  @!P5 FADD.FTZ R2, R9, 1 ;  /* 0x3f8000000902d421 */ /* 0x004fc80000010000 */
[----:B------:R-:W-:Y:S01]  /*7a30*/  FADD.FTZ R8, R3, R82 ;  /* 0x0000005203087221 */ /* 0x000fe20000010000 */
[----:B------:R-:W-:Y:S01]  /*7a40*/  PRMT R3, RZ, 0x5410, R4 ;  /* 0x00005410ff037816 */ /* 0x000fe20000000004 */
[----:B------:R-:W-:Y:S01]  /*7a50*/  @!P1 FMUL.FTZ R4, R16, -1.4426950216293334961 ;  /* 0xbfb8aa3b10049820 */ /* 0x000fe20000410000 */
[----:B------:R-:W0:Y:S01]  /*7a60*/  @!P5 MUFU.RCP R2, R2 ;  /* 0x000000020002d308 */ /* 0x000e220000001000 */
[--C-:B------:R-:W-:Y:S02]  /*7a70*/  FADD.FTZ R16, R5, R82.reuse ;  /* 0x0000005205107221 */ /* 0x100fe40000010000 */
[----:B------:R-:W-:Y:S01]  /*7a80*/  FADD.FTZ R9, R3, R82 ;  /* 0x0000005203097221 */ /* 0x000fe20000010000 */
[----:B------:R-:W-:Y:S02]  /*7a90*/  FSETP.GTU.FTZ.AND P2, PT, R8, 20, PT ;  /* 0x41a000000800780b */ /* 0x000fe40003f5c000 */
[----:B------:R-:W-:Y:S02]  /*7aa0*/  FSETP.GTU.FTZ.AND P4, PT, R16, 20, PT ;  /* 0x41a000001000780b */ /* 0x000fe40003f9c000 */
[----:B------:R-:W-:Y:S01]  /*7ab0*/  FSETP.GTU.FTZ.AND P3, PT, R9, 20, PT ;  /* 0x41a000000900780b */ /* 0x000fe20003f7c000 */
[----:B----4-:R-:W-:Y:S01]  /*7ac0*/  @!P0 FMUL.FTZ R30, R30, R17 ;  /* 0x000000111e1e8220 */ /* 0x010fe20000410000 */
[----:B---3--:R-:W-:-:S02]  /*7ad0*/  PRMT R5, RZ, 0x5410, R6 ;  /* 0x00005410ff057816 */ /* 0x008fc40000000006 */
[----:B------:R-:W-:-:S03]  /*7ae0*/  ISETP.NE.AND P0, PT, R78, RZ, PT ;  /* 0x000000ff4e00720c */ /* 0x000fc60003f05270 */
[----:B------:R-:W-:Y:S02]  /*7af0*/  FADD.FTZ R6, R5, R82 ;  /* 0x0000005205067221 */ /* 0x000fe40000010000 */
[----:B0-----:R-:W-:Y:S02]  /*7b00*/  @!P5 FMUL.FTZ R33, R33, R2 ;  /* 0x000000022121d220 */ /* 0x001fe40000410000 */
[----:B------:R-:W-:Y:S01]  /*7b10*/  @!P2 FMUL.FTZ R3, R8, -1.4426950216293334961 ;  /* 0xbfb8aa3b0803a820 */ /* 0x000fe20000410000 */
[----:B------:R-:W-:Y:S01]  /*7b20*/  PRMT R8, R28, 0x7632, R8 ;  /* 0x000076321c087816 */ /* 0x000fe20000000008 */
[----:B------:R-:W-:Y:S01]  /*7b30*/  @!P3 FMUL.FTZ R2, R9, -1.4426950216293334961 ;  /* 0xbfb8aa3b0902b820 */ /* 0x000fe20000410000 */
[----:B------:R-:W-:Y:S01]  /*7b40*/  PRMT R9, R26, 0x7632, R9 ;  /* 0x000076321a097816 */ /* 0x000fe20000000009 */
[----:B------:R-:W-:Y:S01]  /*7b50*/  @!P4 FMUL.FTZ R5, R16, -1.4426950216293334961 ;  /* 0xbfb8aa3b1005c820 */ /* 0x000fe20000410000 */
[----:B------:R-:W-:Y:S01]  /*7b60*/  PRMT R16, R25, 0x7632, R16 ;  /* 0x0000763219107816 */ /* 0x000fe20000000010 */
[----:B------:R-:W-:Y:S04]  /*7b70*/  STS.U16 [R54], R28 ;  /* 0x0000001c36007388 */ /* 0x000fe80000000400 */
        /* <DEDUP_REMOVED lines=19> */
[----:B------:R-:W-:-:S03]  /*7cb0*/  FSETP.GTU.FTZ.AND P6, PT, R6, 20, PT ;  /* 0x41a000000600780b */ /* 0x000fc60003fdc000 */
[----:B------:R-:W-:-:S05]  /*7cc0*/  FADD.FTZ R7, R7, R82 ;  /* 0x0000005207077221 */ /* 0x000fca0000010000 */
[----:B------:R-:W-:-:S05]  /*7cd0*/  FSETP.GTU.FTZ.AND P5, PT, R7, 20, PT ;  /* 0x41a000000700780b */ /* 0x000fca0003fbc000 */
[----:B------:R-:W-:Y:S01]  /*7ce0*/  @!P6 FMUL.FTZ R6, R6, -1.4426950216293334961 ;  /* 0xbfb8aa3b0606e820 */ /* 0x000fe20000410000 */
[----:B------:R-:W-:Y:S01]  /*7cf0*/  @!P3 MUFU.EX2 R2, R2 ;  /* 0x000000020002b308 */ /* 0x000fe20000000800 */
[----:B------:R-:W1:Y:S07]  /*7d00*/  LDS R41, [0x210] ;  /* 0x00021000ff297984 */ /* 0x000e6e0000000800 */
[----:B------:R-:W2:Y:S01]  /*7d10*/  @!P6 MUFU.EX2 R6, R6 ;  /* 0x000000060006e308 */ /* 0x000ea20000000800 */
[----:B------:R-:W-:-:S07]  /*7d20*/  @!P5 FMUL.FTZ R0, R7, -1.4426950216293334961 ;  /* 0xbfb8aa3b0700d820 */ /* 0x000fce0000410000 */
[----:B------:R-:W3:Y:S08]  /*7d30*/  @!P1 MUFU.EX2 R4, R4 ;  /* 0x0000000400049308 */ /* 0x000ef00000000800 */
[----:B------:R-:W4:Y:S08]  /*7d40*/  @!P2 MUFU.EX2 R3, R3 ;  /* 0x000000030003a308 */ /* 0x000f300000000800 */
[----:B------:R5:W0:Y:S01]  /*7d50*/  @!P5 MUFU.EX2 R7, R0 ;  /* 0x000000000007d308 */ /* 0x000a220000000800 */
[----:B--2---:R-:W-:-:S07]  /*7d60*/  @!P6 FADD.FTZ R6, R6, 1 ;  /* 0x3f8000000606e421 */ /* 0x004fce0000010000 */
[----:B------:R-:W2:Y:S01]  /*7d70*/  @!P4 MUFU.EX2 R5, R5 ;  /* 0x000000050005c308 */ /* 0x000ea20000000800 */
[----:B-----5:R-:W-:Y:S02]  /*7d80*/  @!P3 FADD.FTZ R0, R2, 1 ;  /* 0x3f8000000200b421 */ /* 0x020fe40000010000 */
[----:B---3--:R-:W-:Y:S02]  /*7d90*/  @!P1 FADD.FTZ R4, R4, 1 ;  /* 0x3f80000004049421 */ /* 0x008fe40000010000 */
[----:B----4-:R-:W-:-:S03]  /*7da0*/  @!P2 FADD.FTZ R3, R3, 1 ;  /* 0x3f8000000303a421 */ /* 0x010fc60000010000 */
[----:B------:R-:W3:Y:S01]  /*7db0*/  @!P6 MUFU.RCP R45, R6 ;  /* 0x00000006002de308 */ /* 0x000ee20000001000 */
[----:B0-----:R-:W-:Y:S02]  /*7dc0*/  @!P5 FADD.FTZ R7, R7, 1 ;  /* 0x3f8000000707d421 */ /* 0x001fe40000010000 */
[----:B------:R-:W-:-:S05]  /*7dd0*/  IMAD R16, R80, c[0x0][0x2d8], RZ ;  /* 0x0000b60050107a24 */ /* 0x000fca00078e02ff */
[----:B------:R-:W0:Y:S01]  /*7de0*/  @!P1 MUFU.RCP R9, R4 ;  /* 0x0000000400099308 */ /* 0x000e220000001000 */
[----:B--2---:R-:W-:Y:S02]  /*7df0*/  @!P4 FADD.FTZ R5, R5, 1 ;  /* 0x3f8000000505c421 */ /* 0x004fe40000010000 */
[----:B------:R-:W-:-:S05]  /*7e00*/  IMAD R47, R83, c[0x0][0x2dc], R16 ;  /* 0x0000b700532f7a24 */ /* 0x000fca00078e0210 */
[----:B------:R-:W-:Y:S08]  /*7e10*/  @!P3 MUFU.RCP R43, R0 ;  /* 0x00000000002bb308 */ /* 0x000ff00000001000 */
[----:B------:R2:W-:Y:S08]  /*7e20*/  @!P2 MUFU.RCP R8, R3 ;  /* 0x000000030008a308 */ /* 0x0005f00000001000 */
[----:B------:R-:W4:Y:S01]  /*7e30*/  @!P5 MUFU.RCP R0, R7 ;  /* 0x000000070000d308 */ /* 0x000f220000001000 */
[----:B--2---:R-:W-:-:S05]  /*7e40*/  IMAD.WIDE.U32 R2, R83, c[0x0][0x2d8], RZ ;  /* 0x0000b60053027a25 */ /* 0x004fca00078e00ff */
[----:B------:R-:W-:Y:S02]  /*7e50*/  IADD3 R3, R3, R47, RZ ;  /* 0x0000002f03037210 */ /* 0x000fe40007ffe0ff */
[----:B------:R2:W5:Y:S01]  /*7e60*/  @!P4 MUFU.RCP R4, R5 ;  /* 0x000000050004c308 */ /* 0x0005620000001000 */
[----:B---3--:R-:W-:Y:S01]  /*7e70*/  @!P6 FMUL.FTZ R36, R36, R45 ;  /* 0x0000002d2424e220 */ /* 0x008fe20000410000 */
[----:B-1----:R-:W-:Y:S01]  /*7e80*/  ISETP.GE.AND P6, PT, R64, R41, PT ;  /* 0x000000294000720c */ /* 0x002fe20003fc6270 */
[----:B------:R-:W-:Y:S01]  /*7e90*/  IMAD.WIDE.U32 R2, R86, c[0x0][0x2e0], R2 ;  /* 0x0000b80056027a25 */ /* 0x000fe200078e0002 */
[----:B------:R-:W-:-:S03]  /*7ea0*/  SHF.R.S32.HI R16, RZ, 0x1f, R64 ;  /* 0x0000001fff107819 */ /* 0x000fc60000011440 */
[----:B0-----:R-:W-:Y:S01]  /*7eb0*/  @!P1 FMUL.FTZ R32, R32, R9 ;  /* 0x0000000920209220 */ /* 0x001fe20000410000 */
[----:B------:R-:W-:Y:S01]  /*7ec0*/  IADD3 R2, P1, R49, R2, RZ ;  /* 0x0000000231027210 */ /* 0x000fe20007f3e0ff */
[----:B--2---:R-:W-:Y:S01]  /*7ed0*/  IMAD R5, R86, c[0x0][0x2e4], R51 ;  /* 0x0000b90056057a24 */ /* 0x004fe200078e0233 */
[----:B------:R-:W-:Y:S01]  /*7ee0*/  SHF.R.S32.HI R51, RZ, 0x1f, R49 ;  /* 0x0000001fff337819 */ /* 0x000fe20000011431 */
[----:B----4-:R-:W-:Y:S01]  /*7ef0*/  @!P5 FMUL.FTZ R39, R39, R0 ;  /* 0x000000002727d220 */ /* 0x010fe20000410000 */
[C---:B------:R-:W-:Y:S01]  /*7f00*/  LEA R9, P5, R64.reuse, c[0x0][0x330], 0x1 ;  /* 0x0000cc0040097a11 */ /* 0x040fe200078a08ff */
[----:B------:R-:W-:Y:S01]  /*7f10*/  @!P2 FMUL.FTZ R35, R35, R8 ;  /* 0x000000082323a220 */ /* 0x000fe20000410000 */
[----:B------:R-:W-:Y:S01]  /*7f20*/  IADD3.X R3, R51, R5, R3, P1, !PT ;  /* 0x0000000533037210 */ /* 0x000fe20000ffe403 */
[----:B-----5:R-:W-:Y:S01]  /*7f30*/  @!P4 FMUL.FTZ R37, R37, R4 ;  /* 0x000000042525c220 */ /* 0x020fe20000410000 */
[C---:B------:R-:W-:Y:S02]  /*7f40*/  IADD3 R4, P1, R64.reuse, R65, RZ ;  /* 0x0000004140047210 */ /* 0x040fe40007f3e0ff */
[----:B------:R-:W-:-:S02]  /*7f50*/  LEA.HI.X R0, R64, c[0x0][0x334], R16, 0x1, P5 ;  /* 0x0000cd0040007a11 */ /* 0x000fc400028f0c10 */
[----:B------:R-:W-:Y:S01]  /*7f60*/  LEA R8, P5, R2, R9, 0x1 ;  /* 0x0000000902087211 */ /* 0x000fe200078a08ff */
[----:B------:R-:W-:Y:S01]  /*7f70*/  @!P3 FMUL.FTZ R34, R34, R43 ;  /* 0x0000002b2222b220 */ /* 0x000fe20000410000 */
[----:B------:R-:W-:Y:S02]  /*7f80*/  LEA.HI.X.SX32 R5, R65, R16, 0x1, P1 ;  /* 0x0000001041057211 */ /* 0x000fe400008f0eff */
        /* <DEDUP_REMOVED lines=15> */
.L_x_11706:
[----:B------:R-:W-:Y:S05]  /*8080*/  BSYNC B0 ;  /* 0x0000000000007941 */ /* 0x000fea0003800000 */
.L_x_11705:
        /* <DEDUP_REMOVED lines=21> */
[----:B------:R1:W-:Y:S01]  /*81e0*/  @!P4 STG.E.U16 [R8.64+-0x40], R31 ;  /* 0xffffc01f0800c986 */ /* 0x0003e2000c101506 */
[----:B0-----:R-:W-:Y:S01]  /*81f0*/  PRMT R27, R2, 0x7632, R27 ;  /* 0x00007632021b7816 */ /* 0x001fe2000000001b */
[----:B------:R-:W-:Y:S02]  /*8200*/  FADD.FTZ R34, R35, R34 ;  /* 0x0000002223227221 */ /* 0x000fe40000010000 */
[----:B------:R-:W-:Y:S02]  /*8210*/  BAR.SYNC.DEFER_BLOCKING 0x0 ;  /* 0x0000000000007b1d */ /* 0x000fe40000010000 */
[----:B------:R-:W-:-:S04]  /*8220*/  FADD.FTZ R37, R34, R37 ;  /* 0x0000002522257221 */ /* 0x000fc80000010000 */
[----:B------:R-:W-:Y:S01]  /*8230*/  FADD.FTZ R36, R37, R36 ;  /* 0x0000002425247221 */ /* 0x000fe20000010000 */
[----:B-1----:R-:W-:-:S03]  /*8240*/  PRMT R8, R3, 0x7632, R8 ;  /* 0x0000763203087816 */ /* 0x002fc60000000008 */
        /* <DEDUP_REMOVED lines=38> */
.L_x_11708:
[----:B------:R-:W-:Y:S05]  /*84b0*/  BSYNC B0 ;  /* 0x0000000000007941 */ /* 0x000fea0003800000 */
.L_x_11707:
        /* <DEDUP_REMOVED lines=36> */
.L_x_11640:
        /* <DEDUP_REMOVED lines=24> */
.L_x_11711:
[----:B0-----:R-:W-:Y:S05]  /*8880*/  BSYNC B0 ;  /* 0x0000000000007941 */ /* 0x001fea0003800000 */
.L_x_11710:
        /* <DEDUP_REMOVED lines=23> */
.L_x_11713:
[----:B------:R-:W1:Y:S02]  /*8a00*/  S2R R13, SR_TID.X ;  /* 0x00000000000d7919 */ /* 0x000e640000002100 */
.L_x_11714:
[----:B0-----:R-:W-:Y:S05]  /*8a10*/  BSYNC B0 ;  /* 0x0000000000007941 */ /* 0x001fea0003800000 */
.L_x_11712:
        /* <DEDUP_REMOVED lines=10> */
.L_x_11715:
        /* <DEDUP_REMOVED lines=28> */
.L_x_11716:
        /* <DEDUP_REMOVED lines=16> */
.L_x_14730:


//--------------------- .text._Z25selective_scan_bwd_kernelI32Selective_Scan_bwd_kernel_traitsILi32ELi8ELb0ELb1ELb0ELb1ELb1EN3c108BFloat16ENS1_7complexIfEEEEv12SSMParamsBwd --------------------------
	.section	.text._Z25selective_scan_bwd_kernelI32Selective_Scan_bwd_kernel_traitsILi32ELi8ELb0ELb1ELb0ELb1ELb1EN3c108BFloat16ENS1_7complexIfEEEEv12SSMParamsBwd,"ax",@progbits
	.sectioninfo	@"SHI_REGISTERS=210"
	.align	128
        .global         _Z25selective_scan_bwd_kernelI32Selective_Scan_bwd_kernel_traitsILi32ELi8ELb0ELb1ELb0ELb1ELb1EN3c108BFloat16ENS1_7complexIfEEEEv12SSMParamsBwd
        .type           _Z25selective_scan_bwd_kernelI32Selective_Scan_bwd_kernel_traitsILi32ELi8ELb0ELb1ELb0ELb1ELb1EN3c108BFloat16ENS1_7complexIfEEEEv12SSMParamsBwd,@function
        .size           _Z25selective_scan_bwd_kernelI32Selective_Scan_bwd_kernel_traitsILi32ELi8ELb0ELb1ELb0ELb1ELb1EN3c108BFloat16ENS1_7complexIfEEEEv12SSMParamsBwd,(.L_x_14731 - _Z25selective_scan_bwd_kernelI32Selective_Scan_bwd_kernel_traitsILi32ELi8ELb0ELb1ELb0ELb1ELb1EN3c108BFloat16ENS1_7complexIfEEEEv12SSMParamsBwd)
        .other          _Z25selective_scan_bwd_kernelI32Selective_Scan_bwd_kernel_traitsILi32ELi8ELb0ELb1ELb0ELb1ELb1EN3c108BFloat16ENS1_7complexIfEEEEv12SSMParamsBwd,@"STO_CUDA_ENTRY STV_DEFAULT"
_Z25selective_scan_bwd_kernelI32Selective_Scan_bwd_kernel_traitsILi32ELi8ELb0ELb1ELb0ELb1ELb1EN3c108BFloat16ENS1_7complexIfEEEEv12SSMParamsBwd:
.text._Z25selective_scan_bwd_kernelI32Selective_Scan_bwd_kernel_traitsILi32ELi8ELb0ELb1ELb0ELb1ELb1EN3c108BFloat16ENS1_7complexIfEEEEv12SSMParamsBwd:
        /* <DEDUP_REMOVED lines=123> */
.L_x_11791:
        /* <DEDUP_REMOVED lines=180> */
[----:B------:R-:W-:Y:S02]  /*12f0*/  IADD3 R95, P2, R33, R6, RZ ;  /* 0x00000006215f7210 */ /* 0x000fe40007f5e0ff */
[----:B------:R-:W-:Y:S02]  /*1300*/  @!P0 IADD3 R97, P1, R60, R2, RZ ;  /* 0x000000023c618210 */ /* 0x000fe40007f3e0ff */
[----:B------:R-:W-:Y:S02]  /*1310*/  IADD3.X R96, R31, R98, R7, P2, !PT ;  /* 0x000000621f607210 */ /* 0x000fe400017fe407 */
[----:B------:R-:W-:-:S02]  /*1320*/  @!P0 IADD3.X R98, R59, R3, R98, P1, !PT ;  /* 0x000000033b628210 */ /* 0x000fc40000ffe462 */
[C---:B------:R-:W-:Y:S02]  /*1330*/  LEA R2, P1, R60.reuse, c[0x0][0x268], 0x1 ;  /* 0x00009a003c027a11 */ /* 0x040fe400078208ff */
[----:B-1----:R-:W-:Y:S02]  /*1340*/  PRMT R87, RZ, 0x5410, R32 ;  /* 0x00005410ff577816 */ /* 0x002fe40000000020 */
[C---:B------:R-:W-:Y:S02]  /*1350*/  LEA.HI.X R3, R60.reuse, c[0x0][0x26c], R59, 0x1, P1 ;  /* 0x00009b003c037a11 */ /* 0x040fe400008f0c3b */
[----:B------:R-:W-:Y:S02]  /*1360*/  LEA R4, P2, R60, c[0x0][0x258], 0x1 ;  /* 0x000096003c047a11 */ /* 0x000fe400078408ff */
[----:B------:R-:W-:Y:S02]  /*1370*/  @!P0 LEA R6, P1, R97, c[0x0][0x268], 0x1 ;  /* 0x00009a0061068a11 */ /* 0x000fe400078208ff */
[----:B------:R-:W-:-:S02]  /*1380*/  LEA R4, P4, R9, R4, 0x1 ;  /* 0x0000000409047211 */ /* 0x000fc400078808ff */
[----:B------:R-:W-:Y:S02]  /*1390*/  @!P0 LEA.HI.X R7, R97, c[0x0][0x26c], R98, 0x1, P1 ;  /* 0x00009b0061078a11 */ /* 0x000fe400008f0c62 */
[----:B------:R-:W-:Y:S02]  /*13a0*/  @!P0 LEA R8, P3, R93, c[0x0][0x258], 0x1 ;  /* 0x000096005d088a11 */ /* 0x000fe400078608ff */
[----:B--2---:R-:W-:Y:S02]  /*13b0*/  PRMT R97, RZ, 0x5410, R30 ;  /* 0x00005410ff617816 */ /* 0x004fe4000000001e */
[----:B---3--:R-:W-:Y:S01]  /*13c0*/  PRMT R99, RZ, 0x5410, R40 ;  /* 0x00005410ff637816 */ /* 0x008fe20000000028 */
[----:B------:R-:W-:Y:S04]  /*13d0*/  BSSY B0, `(.L_x_11718) ;  /* 0x0000048000007945 */ /* 0x000fe80003800000 */
[----:B-----5:R-:W-:Y:S01]  /*13e0*/  FADD.FTZ R32, R99, R76 ;  /* 0x0000004c63207221 */ /* 0x020fe20000010000 */
[----:B----4-:R-:W-:Y:S04]  /*13f0*/  STS.U16 [R56], R21 ;  /* 0x0000001538007388 */ /* 0x010fe80000000400 */
        /* <DEDUP_REMOVED lines=16> */
[----:B0-----:R-:W-:Y:S01]  /*1500*/  FADD.FTZ R42, R87, R76 ;  /* 0x0000004c572a7221 */ /* 0x001fe20000010000 */
[----:B------:R-:W-:-:S02]  /*1510*/  LEA.HI.X R0, R60, c[0x0][0x25c], R59, 0x1, P2 ;  /* 0x000097003c007a11 */ /* 0x000fc400010f0c3b */
[----:B------:R-:W-:Y:S02]  /*1520*/  LEA R2, P2, R95, R2, 0x1 ;  /* 0x000000025f027211 */ /* 0x000fe400078408ff */
[----:B------:R-:W-:Y:S02]  /*1530*/  FSETP.GTU.FTZ.AND P1, PT, R42, 20, PT ;  /* 0x41a000002a00780b */ /* 0x000fe40003f3c000 */
[----:B------:R-:W-:Y:S02]  /*1540*/  LEA.HI.X R5, R9, R0, R86, 0x1, P4 ;  /* 0x0000000009057211 */ /* 0x000fe400020f0c56 */
[----:B------:R-:W-:Y:S02]  /*1550*/  LEA.HI.X R3, R95, R3, R96, 0x1, P2 ;  /* 0x000000035f037211 */ /* 0x000fe400010f0c60 */
[----:B------:R-:W-:Y:S02]  /*1560*/  @!P0 LEA.HI.X R9, R93, c[0x0][0x25c], R94, 0x1, P3 ;  /* 0x000097005d098a11 */ /* 0x000fe400018f0c5e */
[----:B-1----:R-:W-:-:S02]  /*1570*/  PRMT R91, RZ, 0x5410, R34 ;  /* 0x00005410ff5b7816 */ /* 0x002fc40000000022 */
[----:B------:R-:W-:Y:S02]  /*1580*/  PRMT R93, RZ, 0x5410, R36 ;  /* 0x00005410ff5d7816 */ /* 0x000fe40000000024 */
[----:B------:R-:W-:Y:S01]  /*1590*/  PRMT R95, RZ, 0x5410, R38 ;  /* 0x00005410ff5f7816 */ /* 0x000fe20000000026 */
[----:B------:R-:W-:Y:S01]  /*15a0*/  FADD.FTZ R40, R91, R76 ;  /* 0x0000004c5b287221 */ /* 0x000fe20000010000 */
[----:B------:R-:W-:Y:S01]  /*15b0*/  PRMT R87, RZ, 0x5410, R88 ;  /* 0x00005410ff577816 */ /* 0x000fe20000000058 */
[--C-:B------:R-:W-:Y:S02]  /*15c0*/  FADD.FTZ R38, R93, R76.reuse ;  /* 0x0000004c5d267221 */ /* 0x100fe40000010000 */
[--C-:B------:R-:W-:Y:S02]  /*15d0*/  FADD.FTZ R36, R95, R76.reuse ;  /* 0x0000004c5f247221 */ /* 0x100fe40000010000 */
[--C-:B------:R-:W-:Y:S01]  /*15e0*/  FADD.FTZ R34, R97, R76.reuse ;  /* 0x0000004c61227221 */ /* 0x100fe20000010000 */
[----:B------:R-:W-:Y:S01]  /*15f0*/  FSETP.GTU.FTZ.AND P6, PT, R40, 20, PT ;  /* 0x41a000002800780b */ /* 0x000fe20003fdc000 */
[----:B------:R-:W-:Y:S01]  /*1600*/  FADD.FTZ R30, R87, R76 ;  /* 0x0000004c571e7221 */ /* 0x000fe20000010000 */
[----:B------:R-:W-:-:S02]  /*1610*/  FSETP.GTU.FTZ.AND P5, PT, R38, 20, PT ;  /* 0x41a000002600780b */ /* 0x000fc40003fbc000 */
[----:B------:R-:W-:Y:S02]  /*1620*/  FSETP.GTU.FTZ.AND P4, PT, R36, 20, PT ;  /* 0x41a000002400780b */ /* 0x000fe40003f9c000 */
[----:B------:R-:W-:Y:S02]  /*1630*/  FSETP.GTU.FTZ.AND P3, PT, R34, 20, PT ;  /* 0x41a000002200780b */ /* 0x000fe40003f7c000 */
        /* <DEDUP_REMOVED lines=33> */
.L_x_11719:
[----:B---34-:R-:W-:Y:S05]  /*1850*/  BSYNC B0 ;  /* 0x0000000000007941 */ /* 0x018fea0003800000 */
.L_x_11718:
        /* <DEDUP_REMOVED lines=36> */
.L_x_11721:
[----:B------:R-:W-:Y:S05]  /*1aa0*/  BSYNC B0 ;  /* 0x0000000000007941 */ /* 0x000fea0003800000 */
.L_x_11720:
        /* <DEDUP_REMOVED lines=35> */
.L_x_11723:
[----:B------:R-:W-:Y:S05]  /*1ce0*/  BSYNC B0 ;  /* 0x0000000000007941 */ /* 0x000fea0003800000 */
.L_x_11722:
        /* <DEDUP_REMOVED lines=33> */
.L_x_11725:
[----:B------:R-:W-:Y:S05]  /*1f00*/  BSYNC B0 ;  /* 0x0000000000007941 */ /* 0x000fea0003800000 */
.L_x_11724:
        /* <DEDUP_REMOVED lines=33> */
.L_x_11727:
[----:B------:R-:W-:Y:S05]  /*2120*/  BSYNC B0 ;  /* 0x0000000000007941 */ /* 0x000fea0003800000 */
.L_x_11726:
        /* <DEDUP_REMOVED lines=33> */
.L_x_11729:
[----:B------:R-:W-:Y:S05]  /*2340*/  BSYNC B0 ;  /* 0x0000000000007941 */ /* 0x000fea0003800000 */
.L_x_11728:
        /* <DEDUP_REMOVED lines=33> */
.L_x_11731:
[----:B------:R-:W-:Y:S05]  /*2560*/  BSYNC B0 ;  /* 0x0000000000007941 */ /* 0x000fea0003800000 */
.L_x_11730:
        /* <DEDUP_REMOVED lines=33> */
.L_x_11733:
[----:B------:R-:W-:Y:S05]  /*2780*/  BSYNC B0 ;  /* 0x0000000000007941 */ /* 0x000fea0003800000 */
.L_x_11732:
        /* <DEDUP_REMOVED lines=43> */
[----:B------:R-:W-:Y:S04]  /*2a40*/  LDS.U16 R89, [R46+0xa] ;  /* 0x00000a002e597984 */ /* 0x000fe80000000400 */
[----:B------:R-:W-:Y:S04]  /*2a50*/  LDS.U16 R6, [R46+0xc] ;  /* 0x00000c002e067984 */ /* 0x000fe80000000400 */
[----:B------:R-:W4:Y:S04]  /*2a60*/  LDS.U16 R7, [R46+0xe] ;  /* 0x00000e002e077984 */ /* 0x000f280000000400 */
        /* <DEDUP_REMOVED lines=15> */
[----:B--2---:R-:W-:Y:S02]  /*2b60*/  PRMT R100, RZ, 0x5410, R86 ;  /* 0x00005410ff647816 */ /* 0x004fe40000000056 */
[----:B------:R-:W-:-:S03]  /*2b70*/  PRMT R99, RZ, 0x5410, R3 ;  /* 0x00005410ff637816 */ /* 0x000fc60000000003 */
[----:B------:R-:W-:Y:S02]  /*2b80*/  FMUL.FTZ R9, R100, -1.4426950216293334961 ;  /* 0xbfb8aa3b64097820 */ /* 0x000fe40000410000 */
[----:B------:R-:W-:Y:S02]  /*2b90*/  FMUL.FTZ R3, R99, -1.4426950216293334961 ;  /* 0xbfb8aa3b63037820 */ /* 0x000fe40000410000 */
[----:B------:R-:W1:Y:S01]  /*2ba0*/  MUFU.EX2 R86, R9 ;  /* 0x0000000900567308 */ /* 0x000e620000000800 */
[----:B---3--:R-:W-:Y:S01]  /*2bb0*/  PRMT R101, RZ, 0x5410, R87 ;  /* 0x00005410ff657816 */ /* 0x008fe20000000057 */
[----:B0-----:R-:W-:-:S06]  /*2bc0*/  FADD.FTZ R8, R8, 1 ;  /* 0x3f80000008087421 */ /* 0x001fcc0000010000 */
[----:B------:R-:W0:Y:S01]  /*2bd0*/  MUFU.EX2 R3, R3 ;  /* 0x0000000300037308 */ /* 0x000e220000000800 */
[----:B------:R-:W-:Y:S01]  /*2be0*/  FMUL.FTZ R4, R101, -1.4426950216293334961 ;  /* 0xbfb8aa3b65047820 */ /* 0x000fe20000410000 */
[----:B----4-:R-:W-:-:S06]  /*2bf0*/  PRMT R109, RZ, 0x5410, R7 ;  /* 0x00005410ff6d7816 */ /* 0x010fcc0000000007 */
[----:B------:R-:W2:Y:S01]  /*2c00*/  MUFU.RCP R87, R8 ;  /* 0x0000000800577308 */ /* 0x000ea20000001000 */
[----:B-1----:R-:W-:-:S07]  /*2c10*/  FADD.FTZ R86, R86, 1 ;  /* 0x3f80000056567421 */ /* 0x002fce0000010000 */
[----:B------:R-:W1:Y:S01]  /*2c20*/  MUFU.EX2 R102, R4 ;  /* 0x0000000400667308 */ /* 0x000e620000000800 */
[----:B0-----:R-:W-:Y:S01]  /*2c30*/  FADD.FTZ R9, R3, 1 ;  /* 0x3f80000003097421 */ /* 0x001fe20000010000 */
[----:B------:R-:W-:Y:S01]  /*2c40*/  PRMT R107, RZ, 0x5410, R6 ;  /* 0x00005410ff6b7816 */ /* 0x000fe20000000006 */
[----:B------:R-:W-:Y:S01]  /*2c50*/  FMUL.FTZ R7, R109, -1.4426950216293334961 ;  /* 0xbfb8aa3b6d077820 */ /* 0x000fe20000410000 */
[----:B------:R-:W-:-:S03]  /*2c60*/  PRMT R85, RZ, 0x5410, R85 ;  /* 0x00005410ff557816 */ /* 0x000fc60000000055 */
[----:B------:R-:W-:Y:S01]  /*2c70*/  FMUL.FTZ R6, R107, -1.4426950216293334961 ;  /* 0xbfb8aa3b6b067820 */ /* 0x000fe20000410000 */
[----:B------:R2:W0:Y:S02]  /*2c80*/  MUFU.EX2 R105, R7 ;  /* 0x0000000700697308 */ /* 0x0004240000000800 */
[----:B--2---:R-:W-:-:S04]  /*2c90*/  FADD.FTZ R7, -R87, 1 ;  /* 0x3f80000057077421 */ /* 0x004fc80000010100 */
[----:B------:R-:W-:Y:S02]  /*2ca0*/  FFMA.FTZ R8, R98, R7, 1 ;  /* 0x3f80000062087423 */ /* 0x000fe40000010007 */
[----:B-1----:R-:W-:-:S06]  /*2cb0*/  FADD.FTZ R102, R102, 1 ;  /* 0x3f80000066667421 */ /* 0x002fcc0000010000 */
[----:B------:R-:W-:Y:S01]  /*2cc0*/  MUFU.RCP R102, R102 ;  /* 0x0000006600667308 */ /* 0x000fe20000001000 */
[----:B------:R-:W-:Y:S02]  /*2cd0*/  PRMT R81, RZ, 0x5410, R81 ;  /* 0x00005410ff517816 */ /* 0x000fe40000000051 */
[----:B------:R-:W-:Y:S02]  /*2ce0*/  PRMT R83, RZ, 0x5410, R83 ;  /* 0x00005410ff537816 */ /* 0x000fe40000000053 */
[----:B------:R-:W-:Y:S01]  /*2cf0*/  PRMT R29, RZ, 0x5410, R29 ;  /* 0x00005410ff1d7816 */ /* 0x000fe2000000001d */
[----:B0-----:R-:W-:Y:S01]  /*2d00*/  FADD.FTZ R110, R105, 1 ;  /* 0x3f800000696e7421 */ /* 0x001fe20000010000 */
[----:B------:R-:W-:Y:S02]  /*2d10*/  PRMT R27, RZ, 0x5410, R27 ;  /* 0x00005410ff1b7816 */ /* 0x000fe4000000001b */
[----:B------:R-:W-:-:S03]  /*2d20*/  PRMT R25, RZ, 0x5410, R25 ;  /* 0x00005410ff197816 */ /* 0x000fc60000000019 */
[----:B------:R-:W0:Y:S01]  /*2d30*/  MUFU.RCP R110, R110 ;  /* 0x0000006e006e7308 */ /* 0x000e220000001000 */
[----:B------:R-:W-:Y:S02]  /*2d40*/  PRMT R23, RZ, 0x5410, R23 ;  /* 0x00005410ff177816 */ /* 0x000fe40000000017 */
[----:B------:R-:W-:Y:S01]  /*2d50*/  PRMT R21, RZ, 0x5410, R21 ;  /* 0x00005410ff157816 */ /* 0x000fe20000000015 */
[----:B0-----:R-:W-:-:S04]  /*2d60*/  FADD.FTZ R112, -R110, 1 ;  /* 0x3f8000006e707421 */ /* 0x001fc80000010100 */
[----:B------:R-:W-:Y:S01]  /*2d70*/  FFMA.FTZ R112, R109, R112, 1 ;  /* 0x3f8000006d707423 */ /* 0x000fe20000010070 */
[----:B------:R-:W-:Y:S01]  /*2d80*/  ISETP.NE.AND P6, PT, R72, RZ, PT ;  /* 0x000000ff4800720c */ /* 0x000fe20003fc5270 */
[----:B-----5:R-:W-:Y:S04]  /*2d90*/  STS.U16 [R56], R93 ;  /* 0x0000005d38007388 */ /* 0x020fe80000000400 */
        /* <DEDUP_REMOVED lines=8> */
[----:B------:R-:W1:Y:S01]  /*2e20*/  LDS.U16 R2, [R46] ;  /* 0x000000002e027984 */ /* 0x000e620000000400 */
[----:B0-----:R-:W-:Y:S02]  /*2e30*/  PRMT R97, RZ, 0x5410, R89 ;  /* 0x00005410ff617816 */ /* 0x001fe40000000059 */
[----:B------:R-:W-:Y:S01]  /*2e40*/  PRMT R95, RZ, 0x5410, R88 ;  /* 0x00005410ff5f7816 */ /* 0x000fe20000000058 */
[----:B------:R-:W-:Y:S01]  /*2e50*/  MUFU.RCP R91, R86 ;  /* 0x00000056005b7308 */ /* 0x000fe20000001000 */
[----:B------:R-:W-:Y:S01]  /*2e60*/  LDS.U16 R3, [R46+0x2] ;  /* 0x000002002e037984 */ /* 0x000fe20000000400 */
[----:B------:R-:W-:Y:S02]  /*2e70*/  FMUL.FTZ R4, R97, -1.4426950216293334961 ;  /* 0xbfb8aa3b61047820 */ /* 0x000fe40000410000 */
[----:B------:R-:W-:-:S04]  /*2e80*/  FMUL.FTZ R5, R95, -1.4426950216293334961 ;  /* 0xbfb8aa3b5f057820 */ /* 0x000fc80000410000 */
[----:B------:R0:W-:Y:S02]  /*2e90*/  MUFU.EX2 R92, R4 ;  /* 0x00000004005c7308 */ /* 0x0001e40000000800 */
[----:B0-----:R-:W-:Y:S06]  /*2ea0*/  LDS.U16 R4, [R46+0x4] ;  /* 0x000004002e047984 */ /* 0x001fec0000000400 */
[----:B------:R0:W2:Y:S08]  /*2eb0*/  MUFU.EX2 R89, R5 ;  /* 0x0000000500597308 */ /* 0x0000b00000000800 */
[----:B------:R-:W3:Y:S01]  /*2ec0*/  MUFU.RCP R88, R9 ;  /* 0x0000000900587308 */ /* 0x000ee20000001000 */
[----:B0-----:R-:W0:Y:S01]  /*2ed0*/  LDS.U16 R5, [R46+0x6] ;  /* 0x000006002e057984 */ /* 0x001e220000000400 */
[----:B-1----:R-:W-:-:S05]  /*2ee0*/  PRMT R86, RZ, 0x5410, R2 ;  /* 0x00005410ff567816 */ /* 0x002fca0000000002 */
[----:B------:R-:W-:Y:S01]  /*2ef0*/  FMUL.FTZ R2, R85, R86 ;  /* 0x0000005655027220 */ /* 0x000fe20000410000 */
[----:B------:R1:W4:Y:S03]  /*2f00*/  MUFU.EX2 R93, R6 ;  /* 0x00000006005d7308 */ /* 0x0003260000000800 */
[----:B------:R-:W-:Y:S02]  /*2f10*/  FMUL.FTZ R7, R87, R2 ;  /* 0x0000000257077220 */ /* 0x000fe40000410000 */
[----:B------:R-:W-:Y:S04]  /*2f20*/  LDS.U16 R2, [R46+0xa] ;  /* 0x00000a002e027984 */ /* 0x000fe80000000400 */
[----:B-1----:R-:W1:Y:S01]  /*2f30*/  LDS.U16 R6, [R46+0x8] ;  /* 0x000008002e067984 */ /* 0x002e620000000400 */
[----:B------:R-:W-:-:S02]  /*2f40*/  FMUL.FTZ R9, R7, R8 ;  /* 0x0000000807097220 */ /* 0x000fc40000410000 */
[----:B--2---:R-:W-:Y:S01]  /*2f50*/  FADD.FTZ R90, R89, 1 ;  /* 0x3f800000595a7421 */ /* 0x004fe20000010000 */
[----:B------:R-:W2:Y:S01]  /*2f60*/  LDS.U16 R7, [R46+0xc] ;  /* 0x00000c002e077984 */ /* 0x000ea20000000400 */
[----:B---3--:R-:W-:Y:S02]  /*2f70*/  FADD.FTZ R8, -R88, 1 ;  /* 0x3f80000058087421 */ /* 0x008fe40000010100 */
[----:B------:R3:W5:Y:S01]  /*2f80*/  MUFU.RCP R104, R90 ;  /* 0x0000005a00687308 */ /* 0x0007620000001000 */
[----:B------:R-:W-:Y:S02]  /*2f90*/  FADD.FTZ R92, R92, 1 ;  /* 0x3f8000005c5c7421 */ /* 0x000fe40000010000 */
[----:B---3--:R-:W-:Y:S02]  /*2fa0*/  FFMA.FTZ R90, R99, R8, 1 ;  /* 0x3f800000635a7423 */ /* 0x008fe40000010008 */
[----:B------:R-:W3:Y:S03]  /*2fb0*/  LDS.U16 R8, [R46+0xe] ;  /* 0x00000e002e087984 */ /* 0x000ee60000000400 */
[----:B------:R5:W1:Y:S01]  /*2fc0*/  MUFU.RCP R106, R92 ;  /* 0x0000005c006a7308 */ /* 0x000a620000001000 */
[----:B------:R-:W-:-:S02]  /*2fd0*/  FADD.FTZ R89, -R91, 1 ;  /* 0x3f8000005b597421 */ /* 0x000fc40000010100 */
[----:B----4-:R-:W-:Y:S01]  /*2fe0*/  FADD.FTZ R103, R93, 1 ;  /* 0x3f8000005d677421 */ /* 0x010fe20000010000 */
[----:B0-----:R-:W-:Y:S01]  /*2ff0*/  PRMT R94, RZ, 0x5410, R5 ;  /* 0x00005410ff5e7816 */ /* 0x001fe20000000005 */
[----:B------:R-:W-:Y:S01]  /*3000*/  FFMA.FTZ R93, R100, R89, 1 ;  /* 0x3f800000645d7423 */ /* 0x000fe20000010059 */
[----:B-----5:R-:W-:Y:S02]  /*3010*/  PRMT R92, RZ, 0x5410, R4 ;  /* 0x00005410ff5c7816 */ /* 0x020fe40000000004 */
[----:B------:R-:W-:-:S03]  /*3020*/  PRMT R89, RZ, 0x5410, R3 ;  /* 0x00005410ff597816 */ /* 0x000fc60000000003 */
[----:B------:R-:W-:Y:S02]  /*3030*/  FMUL.FTZ R4, R81, R92 ;  /* 0x0000005c51047220 */ /* 0x000fe40000410000 */
[----:B------:R-:W-:Y:S02]  /*3040*/  FADD.FTZ R96, -R102, 1 ;  /* 0x3f80000066607421 */ /* 0x000fe40000010100 */
[----:B------:R-:W-:Y:S02]  /*3050*/  FMUL.FTZ R4, R91, R4 ;  /* 0x000000045b047220 */ /* 0x000fe40000410000 */
[----:B------:R-:W-:Y:S02]  /*3060*/  FMUL.FTZ R3, R83, R89 ;  /* 0x0000005953037220 */ /* 0x000fe40000410000 */
[----:B------:R-:W-:Y:S01]  /*3070*/  FMUL.FTZ R5, R29, R94 ;  /* 0x0000005e1d057220 */ /* 0x000fe20000410000 */
[----:B------:R0:W4:Y:S01]  /*3080*/  MUFU.RCP R108, R103 ;  /* 0x00000067006c7308 */ /* 0x0001220000001000 */
[----:B------:R-:W-:Y:S01]  /*3090*/  FMUL.FTZ R4, R4, R93 ;  /* 0x0000005d04047220 */ /* 0x000fe20000410000 */
[----:B-1----:R-:W-:Y:S01]  /*30a0*/  PRMT R93, RZ, 0x5410, R6 ;  /* 0x00005410ff5d7816 */ /* 0x002fe20000000006 */
[----:B------:R-:W-:-:S02]  /*30b0*/  FMUL.FTZ R3, R88, R3 ;  /* 0x0000000358037220 */ /* 0x000fc40000410000 */
[----:B------:R-:W-:Y:S02]  /*30c0*/  FFMA.FTZ R96, R101, R96, 1 ;  /* 0x3f80000065607423 */ /* 0x000fe40000010060 */
[----:B------:R-:W-:Y:S01]  /*30d0*/  FMUL.FTZ R5, R102, R5 ;  /* 0x0000000566057220 */ /* 0x000fe20000410000 */
[----:B0-----:R-:W-:Y:S01]  /*30e0*/  PRMT R103, RZ, 0x5410, R2 ;  /* 0x00005410ff677816 */ /* 0x001fe20000000002 */
[----:B------:R-:W-:Y:S02]  /*30f0*/  FMUL.FTZ R90, R3, R90 ;  /* 0x0000005a035a7220 */ /* 0x000fe40000410000 */
[----:B------:R-:W-:Y:S02]  /*3100*/  FMUL.FTZ R5, R5, R96 ;  /* 0x0000006005057220 */ /* 0x000fe40000410000 */
[----:B------:R-:W-:Y:S02]  /*3110*/  FADD.FTZ R96, -R104, 1 ;  /* 0x3f80000068607421 */ /* 0x000fe40000010100 */
[----:B------:R-:W-:-:S02]  /*3120*/  FMUL.FTZ R3, R27, R93 ;  /* 0x0000005d1b037220 */ /* 0x000fc40000410000 */
[----:B------:R-:W-:Y:S02]  /*3130*/  FADD.FTZ R6, -R106, 1 ;  /* 0x3f8000006a067421 */ /* 0x000fe40000010100 */
[----:B------:R-:W-:Y:S02]  /*3140*/  FMUL.FTZ R105, R25, R103 ;  /* 0x0000006719697220 */ /* 0x000fe40000410000 */
[----:B------:R-:W-:Y:S02]  /*3150*/  FFMA.FTZ R96, R95, R96, 1 ;  /* 0x3f8000005f607423 */ /* 0x000fe40000010060 */
[----:B------:R-:W-:Y:S02]  /*3160*/  FMUL.FTZ R3, R104, R3 ;  /* 0x0000000368037220 */ /* 0x000fe40000410000 */
[----:B------:R-:W-:Y:S02]  /*3170*/  FFMA.FTZ R6, R97, R6, 1 ;  /* 0x3f80000061067423 */ /* 0x000fe40000010006 */
[----:B------:R-:W-:-:S02]  /*3180*/  FMUL.FTZ R105, R106, R105 ;  /* 0x000000696a697220 */ /* 0x000fc40000410000 */
[----:B------:R-:W-:Y:S01]  /*3190*/  FMUL.FTZ R3, R3, R96 ;  /* 0x0000006003037220 */ /* 0x000fe20000410000 */
[----:B--2---:R-:W-:Y:S01]  /*31a0*/  PRMT R96, RZ, 0x5410, R7 ;  /* 0x00005410ff607816 */ /* 0x004fe20000000007 */
[----:B------:R-:W-:Y:S01]  /*31b0*/  FMUL.FTZ R6, R105, R6 ;  /* 0x0000000669067220 */ /* 0x000fe20000410000 */
[----:B---3--:R-:W-:Y:S01]  /*31c0*/  PRMT R105, RZ, 0x5410, R8 ;  /* 0x00005410ff697816 */ /* 0x008fe20000000008 */
[----:B----4-:R-:W-:Y:S02]  /*31d0*/  FADD.FTZ R2, -R108, 1 ;  /* 0x3f8000006c027421 */ /* 0x010fe40000010100 */
[----:B------:R-:W-:Y:S02]  /*31e0*/  FMUL.FTZ R7, R23, R96 ;  /* 0x0000006017077220 */ /* 0x000fe40000410000 */
[----:B------:R-:W-:Y:S02]  /*31f0*/  FMUL.FTZ R111, R21, R105 ;  /* 0x00000069156f7220 */ /* 0x000fe40000410000 */
[----:B------:R-:W-:-:S02]  /*3200*/  FFMA.FTZ R2, R107, R2, 1 ;  /* 0x3f8000006b027423 */ /* 0x000fc40000010002 */
[----:B------:R-:W-:Y:S02]  /*3210*/  FMUL.FTZ R7, R108, R7 ;  /* 0x000000076c077220 */ /* 0x000fe40000410000 */
[----:B------:R-:W-:Y:S02]  /*3220*/  FMUL.FTZ R111, R110, R111 ;  /* 0x0000006f6e6f7220 */ /* 0x000fe40000410000 */
[----:B------:R-:W-:Y:S02]  /*3230*/  FMUL.FTZ R2, R7, R2 ;  /* 0x0000000207027220 */ /* 0x000fe40000410000 */
[----:B------:R-:W-:Y:S01]  /*3240*/  FMUL.FTZ R111, R111, R112 ;  /* 0x000000706f6f7220 */ /* 0x000fe20000410000 */
[----:B------:R-:W-:Y:S01]  /*3250*/  F2FP.BF16.PACK_AB R9, R90, R9 ;  /* 0x000000095a09723e */ /* 0x000fe200000010ff */
[----:B------:R-:W-:Y:S01]  /*3260*/  BAR.SYNC.DEFER_BLOCKING 0x0 ;  /* 0x0000000000007b1d */ /* 0x000fe20000010000 */
        /* <DEDUP_REMOVED lines=56> */
.L_x_11735:
[----:B------:R-:W-:Y:S05]  /*35f0*/  BSYNC B0 ;  /* 0x0000000000007941 */ /* 0x000fea0003800000 */
.L_x_11734:
[----:B------:R1:W-:Y:S01]  /*3600*/  @!P2 STG.E.U16 [R6.64+-0x180], R115 ;  /* 0xfffe80730600a986 */ /* 0x0003e2000c101506 */
        /* <DEDUP_REMOVED lines=44> */
[----:B------:R-:W-:-:S02]  /*38d0*/  F2FP.BF16.PACK_AB R93, R106, R93 ;  /* 0x0000005d6a5d723e */ /* 0x000fc400000010ff */
[----:B0-----:R-:W-:Y:S02]  /*38e0*/  PRMT R4, R3, 0x7632, R4 ;  /* 0x0000763203047816 */ /* 0x001fe40000000004 */
[----:B------:R-:W-:Y:S01]  /*38f0*/  F2FP.BF16.PACK_AB R96, R105, R96 ;  /* 0x000000606960723e */ /* 0x000fe200000010ff */
[----:B------:R-:W-:Y:S01]  /*3900*/  IMAD R105, R79, c[0x0][0x218], RZ ;  /* 0x000086004f697a24 */ /* 0x000fe200078e02ff */
[C---:B------:R-:W-:Y:S02]  /*3910*/  PRMT R5, R93.reuse, 0x7610, R5 ;  /* 0x000076105d057816 */ /* 0x040fe40000000005 */
[----:B-1----:R-:W-:Y:S01]  /*3920*/  PRMT R6, R93, 0x7632, R6 ;  /* 0x000076325d067816 */ /* 0x002fe20000000006 */
[----:B------:R-:W-:Y:S01]  /*3930*/  STS.U16 [R46], R86 ;  /* 0x000000562e007388 */ /* 0x000fe20000000400 */
[----:B------:R-:W-:Y:S01]  /*3940*/  PRMT R7, R96, 0x7632, R7 ;  /* 0x0000763260077816 */ /* 0x000fe20000000007 */
[----:B------:R-:W-:Y:S02]  /*3950*/  IMAD R105, R80, c[0x0][0x21c], R105 ;  /* 0x0000870050697a24 */ /* 0x000fe400078e0269 */
        /* <DEDUP_REMOVED lines=8> */
[----:B--2---:R-:W-:-:S03]  /*39e0*/  IMAD R5, R77, c[0x0][0x214], R4 ;  /* 0x000085004d057a24 */ /* 0x004fc600078e0204 */
[----:B------:R0:W-:Y:S01]  /*39f0*/  STS.U16 [R46+0xe], R7 ;  /* 0x00000e072e007388 */ /* 0x0001e20000000400 */
[----:B------:R-:W-:-:S06]  /*3a00*/  NOP ;  /* 0x0000000000007918 */ /* 0x000fcc0000000000 */
[----:B------:R-:W-:Y:S01]  /*3a10*/  LDS.U16 R87, [R56] ;  /* 0x0000000038577984 */ /* 0x000fe20000000400 */
[----:B------:R-:W-:Y:S02]  /*3a20*/  IADD3 R3, R3, R5, RZ ;  /* 0x0000000503037210 */ /* 0x000fe40007ffe0ff */
[----:B0-----:R-:W-:Y:S01]  /*3a30*/  LEA R7, P0, R60, c[0x0][0x270], 0x1 ;  /* 0x00009c003c077a11 */ /* 0x001fe200078008ff */
[----:B------:R-:W-:Y:S02]  /*3a40*/  LDS.U16 R89, [R55+0x40] ;  /* 0x0000400037597984 */ /* 0x000fe40000000400 */
[----:B------:R-:W-:Y:S01]  /*3a50*/  IMAD.WIDE.U32 R2, R80, c[0x0][0x218], R2 ;  /* 0x0000860050027a25 */ /* 0x000fe200078e0002 */
[----:B------:R-:W-:Y:S01]  /*3a60*/  LEA.HI.X R4, R60, c[0x0][0x274], R59, 0x1, P0 ;  /* 0x00009d003c047a11 */ /* 0x000fe200000f0c3b */
        /* <DEDUP_REMOVED lines=31> */
.L_x_11738:
[----:B------:R-:W-:Y:S05]  /*3c60*/  BSYNC B0 ;  /* 0x0000000000007941 */ /* 0x000fea0003800000 */
.L_x_11737:
        /* <DEDUP_REMOVED lines=9> */
.L_x_11736:
[----:B------:R-:W-:Y:S01]  /*3d00*/  PRMT R2, RZ, 0x5410, R181 ;  /* 0x00005410ff027816 */ /* 0x000fe200000000b5 */
[----:B------:R-:W-:Y:S01]  /*3d10*/  BAR.SYNC.DEFER_BLOCKING 0x0 ;  /* 0x0000000000007b1d */ /* 0x000fe20000010000 */
[----:B------:R-:W-:Y:S01]  /*3d20*/  PRMT R3, RZ, 0x5410, R45 ;  /* 0x00005410ff037816 */ /* 0x000fe2000000002d */
[----:B------:R-:W-:Y:S01]  /*3d30*/  HFMA2.MMA R100, -RZ, RZ, 0, 0 ;  /* 0x00000000ff647435 */ /* 0x000fe200000001ff */
[----:B0-----:R-:W-:Y:S01]  /*3d40*/  MOV R4, c[0x0][0x16c] ;  /* 0x00005b0000047a02 */ /* 0x001fe20000000f00 */
[C---:B------:R-:W-:Y:S01]  /*3d50*/  FFMA.FTZ R2, R85.reuse, R2, R73 ;  /* 0x0000000255027223 */ /* 0x040fe20000010049 */
[----:B------:R-:W-:Y:S01]  /*3d60*/  PRMT R73, RZ, 0x5410, R35 ;  /* 0x00005410ff497816 */ /* 0x000fe20000000023 */
[-C--:B------:R-:W-:Y:S01]  /*3d70*/  FMUL.FTZ R108, R85, R78.reuse ;  /* 0x0000004e556c7220 */ /* 0x080fe20000410000 */
[----:B------:R-:W-:Y:S01]  /*3d80*/  ISETP.GE.AND P0, PT, R4, 0x1, PT ;  /* 0x000000010400780c */ /* 0x000fe20003f06270 */
[C---:B------:R-:W-:Y:S01]  /*3d90*/  FFMA.FTZ R2, R83.reuse, R3, R2 ;  /* 0x0000000353027223 */ /* 0x040fe20000010002 */
[----:B------:R-:W-:Y:S01]  /*3da0*/  PRMT R3, RZ, 0x5410, R44 ;  /* 0x00005410ff037816 */ /* 0x000fe2000000002c */
[-C--:B------:R-:W-:Y:S01]  /*3db0*/  FMUL.FTZ R107, R83, R78.reuse ;  /* 0x0000004e536b7220 */ /* 0x080fe20000410000 */
[----:B-1----:R-:W-:Y:S01]  /*3dc0*/  CS2R R98, SRZ ;  /* 0x0000000000627805 */ /* 0x002fe2000001ff00 */
[CC--:B------:R-:W-:Y:S01]  /*3dd0*/  FMUL.FTZ R106, R81.reuse, R78.reuse ;  /* 0x0000004e516a7220 */ /* 0x0c0fe20000410000 */
[----:B------:R-:W-:Y:S01]  /*3de0*/  CS2R R96, SRZ ;  /* 0x0000000000607805 */ /* 0x000fe2000001ff00 */
[----:B------:R-:W-:Y:S01]  /*3df0*/  FFMA.FTZ R2, R81, R3, R2 ;  /* 0x0000000351027223 */ /* 0x000fe20000010002 */
[----:B------:R-:W-:Y:S01]  /*3e00*/  PRMT R3, RZ, 0x5410, R43 ;  /* 0x00005410ff037816 */ /* 0x000fe2000000002b */
[-C--:B------:R-:W-:Y:S01]  /*3e10*/  FMUL.FTZ R105, R29, R78.reuse ;  /* 0x0000004e1d697220 */ /* 0x080fe20000410000 */
[----:B------:R-:W-:Y:S01]  /*3e20*/  CS2R R94, SRZ ;  /* 0x00000000005e7805 */ /* 0x000fe2000001ff00 */
[-C--:B------:R-:W-:Y:S01]  /*3e30*/  FMUL.FTZ R104, R27, R78.reuse ;  /* 0x0000004e1b687220 */ /* 0x080fe20000410000 */
[----:B------:R-:W-:Y:S01]  /*3e40*/  MOV R93, RZ ;  /* 0x000000ff005d7202 */ /* 0x000fe20000000f00 */
[----:B------:R-:W-:Y:S01]  /*3e50*/  FFMA.FTZ R2, R29, R3, R2 ;  /* 0x000000031d027223 */ /* 0x000fe20000010002 */
[----:B------:R-:W-:Y:S01]  /*3e60*/  PRMT R3, RZ, 0x5410, R41 ;  /* 0x00005410ff037816 */ /* 0x000fe20000000029 */
[----:B------:R-:W-:-:S02]  /*3e70*/  FMUL.FTZ R103, R25, R78 ;  /* 0x0000004e19677220 */ /* 0x000fc40000410000 */
[-C--:B------:R-:W-:Y:S02]  /*3e80*/  FMUL.FTZ R102, R23, R78.reuse ;  /* 0x0000004e17667220 */ /* 0x080fe40000410000 */
        /* <DEDUP_REMOVED lines=27> */
.L_x_11786:
[----:B------:R-:W-:Y:S02]  /*4040*/  IADD3 R57, -R12, c[0x0][0x168], RZ ;  /* 0x00005a000c397a10 */ /* 0x000fe40007ffe1ff */
[----:B------:R-:W-:-:S02]  /*4050*/  IADD3 R6, R63, R60, RZ ;  /* 0x0000003c3f067210 */ /* 0x000fc40007ffe0ff */
[----:B------:R-:W-:Y:S02]  /*4060*/  SHF.R.S32.HI R110, RZ, 0x1f, R83 ;  /* 0x0000001fff6e7819 */ /* 0x000fe40000011453 */
[----:B------:R-:W-:Y:S02]  /*4070*/  SHF.L.U32 R27, R57, 0x1, RZ ;  /* 0x00000001391b7819 */ /* 0x000fe400000006ff */
[----:B------:R-:W-:Y:S01]  /*4080*/  IADD3 R2, R6, 0x20, RZ ;  /* 0x0000002006027810 */ /* 0x000fe20007ffe0ff */
[----:B------:R-:W-:Y:S01]  /*4090*/  IMAD R20, R110, c[0x0][0x1a0], RZ ;  /* 0x000068006e147a24 */ /* 0x000fe200078e02ff */
        /* <DEDUP_REMOVED lines=102> */
[----:B---3--:R0:W-:Y:S04]  /*4700*/  STS.U16 [R55+0x40], R22 ;  /* 0x0000401637007388 */ /* 0x0081e80000000400 */
[----:B------:R-:W-:Y:S04]  /*4710*/  STS.U16 [R54+0x80], R25 ;  /* 0x0000801936007388 */ /* 0x000fe80000000400 */
[----:B----4-:R-:W-:Y:S01]  /*4720*/  STS.U16 [R53+0xc0], R24 ;  /* 0x0000c01835007388 */ /* 0x010fe20000000400 */
[----:B0-----:R-:W-:-:S03]  /*4730*/  SHF.L.U32 R22, R5, 0x1, RZ ;  /* 0x0000000105167819 */ /* 0x001fc600000006ff */
[----:B------:R-:W-:Y:S04]  /*4740*/  STS.U16 [R52+0x100], R29 ;  /* 0x0001001d34007388 */ /* 0x000fe80000000400 */
[----:B------:R0:W-:Y:S01]  /*4750*/  STS.U16 [R51+0x140], R28 ;  /* 0x0001401c33007388 */ /* 0x0001e20000000400 */
[----:B------:R-:W-:Y:S02]  /*4760*/  FMUL.FTZ R125, R2, 1.4426950216293334961 ;  /* 0x3fb8aa3b027d7820 */ /* 0x000fe40000410000 */
[-C--:B------:R-:W-:Y:S02]  /*4770*/  FMUL.FTZ R5, R3, R42.reuse ;  /* 0x0000002a03057220 */ /* 0x080fe40000410000 */
[----:B------:R-:W-:Y:S01]  /*4780*/  FMUL.FTZ R4, R125, R42 ;  /* 0x0000002a7d047220 */ /* 0x000fe20000410000 */
[----:B------:R1:W-:Y:S01]  /*4790*/  STS.U16 [R50+0x180], R109 ;  /* 0x0001806d32007388 */ /* 0x0003e20000000400 */
[----:B0-----:R-:W-:-:S03]  /*47a0*/  FMUL.RZ R28, R5, 0.15915493667125701904 ;  /* 0x3e22f983051c7820 */ /* 0x001fc6000040c000 */
[----:B------:R-:W-:Y:S01]  /*47b0*/  STS.U16 [R49+0x1c0], R112 ;  /* 0x0001c07031007388 */ /* 0x000fe20000000400 */
[----:B------:R0:W-:Y:S03]  /*47c0*/  MUFU.EX2 R6, R4 ;  /* 0x0000000400067308 */ /* 0x0001e60000000800 */
[----:B------:R2:W-:Y:S01]  /*47d0*/  STS.U16 [R22+0x200], R111 ;  /* 0x0002006f16007388 */ /* 0x0005e20000000400 */
[----:B------:R-:W-:-:S04]  /*47e0*/  SHF.L.U32 R24, R7, 0x1, RZ ;  /* 0x0000000107187819 */ /* 0x000fc800000006ff */
[----:B-1----:R-:W-:Y:S01]  /*47f0*/  MUFU.SIN R109, R28 ;  /* 0x0000001c006d7308 */ /* 0x002fe20000000400 */
[C---:B------:R-:W-:Y:S02]  /*4800*/  IADD3 R5, R70.reuse, 0x160, RZ ;  /* 0x0000016046057810 */ /* 0x040fe40007ffe0ff */
[----:B------:R-:W-:-:S05]  /*4810*/  IADD3 R7, R70, 0x180, RZ ;  /* 0x0000018046077810 */ /* 0x000fca0007ffe0ff */
[----:B--2---:R-:W1:Y:S01]  /*4820*/  MUFU.COS R111, R28 ;  /* 0x0000001c006f7308 */ /* 0x004e620000000000 */
[C---:B------:R-:W-:Y:S02]  /*4830*/  IADD3 R23, R70.reuse, 0x1a0, RZ ;  /* 0x000001a046177810 */ /* 0x040fe40007ffe0ff */
[C---:B------:R-:W-:Y:S02]  /*4840*/  IADD3 R25, R70.reuse, 0x1c0, RZ ;  /* 0x000001c046197810 */ /* 0x040fe40007ffe0ff */
[----:B------:R-:W-:Y:S02]  /*4850*/  IADD3 R29, R70, 0x1e0, RZ ;  /* 0x000001e0461d7810 */ /* 0x000fe40007ffe0ff */
[-C--:B------:R-:W-:Y:S02]  /*4860*/  LEA.HI.SX32 R5, R5, R70.reuse, 0x1b ;  /* 0x0000004605057211 */ /* 0x080fe400078fdaff */
[-C--:B------:R-:W-:Y:S01]  /*4870*/  LEA.HI.SX32 R7, R7, R70.reuse, 0x1b ;  /* 0x0000004607077211 */ /* 0x080fe200078fdaff */
[----:B------:R2:W-:Y:S01]  /*4880*/  STS.U16 [R24+0x240], R113 ;  /* 0x0002407118007388 */ /* 0x0005e20000000400 */
[----:B------:R-:W-:-:S02]  /*4890*/  LEA.HI.SX32 R23, R23, R70, 0x1b ;  /* 0x0000004617177211 */ /* 0x000fc400078fdaff */
[----:B0-----:R-:W-:Y:S02]  /*48a0*/  SHF.L.U32 R4, R70, 0x4, RZ ;  /* 0x0000000446047819 */ /* 0x001fe400000006ff */
[-C--:B------:R-:W-:Y:S01]  /*48b0*/  LEA.HI.SX32 R25, R25, R70.reuse, 0x1b ;  /* 0x0000004619197211 */ /* 0x080fe200078fdaff */
[----:B------:R0:W-:Y:S01]  /*48c0*/  STS.U16 [R119+0x280], R114 ;  /* 0x0002807277007388 */ /* 0x0001e20000000400 */
[----:B------:R-:W-:Y:S02]  /*48d0*/  LEA.HI.SX32 R29, R29, R70, 0x1b ;  /* 0x000000461d1d7211 */ /* 0x000fe400078fdaff */
[----:B------:R-:W-:Y:S02]  /*48e0*/  SHF.L.U32 R112, R7, 0x1, RZ ;  /* 0x0000000107707819 */ /* 0x000fe400000006ff */
[----:B--2---:R-:W-:Y:S02]  /*48f0*/  SHF.L.U32 R113, R5, 0x1, RZ ;  /* 0x0000000105717819 */ /* 0x004fe400000006ff */
[----:B------:R-:W-:-:S02]  /*4900*/  LEA R5, R90, R83, 0x8 ;  /* 0x000000535a057211 */ /* 0x000fc400078e40ff */
[----:B------:R-:W-:Y:S02]  /*4910*/  LEA.HI.SX32 R4, R4, R4, 0x1b ;  /* 0x0000000404047211 */ /* 0x000fe400078fdaff */
[----:B0-----:R-:W-:Y:S02]  /*4920*/  SHF.L.U32 R114, R23, 0x1, RZ ;  /* 0x0000000117727819 */ /* 0x001fe400000006ff */
[----:B------:R-:W-:Y:S02]  /*4930*/  SHF.L.U32 R23, R25, 0x1, RZ ;  /* 0x0000000119177819 */ /* 0x000fe400000006ff */
[----:B------:R-:W-:Y:S01]  /*4940*/  @P1 IADD3 R5, R72, 0x200, RZ ;  /* 0x0000020048051810 */ /* 0x000fe20007ffe0ff */
[----:B------:R-:W-:Y:S01]  /*4950*/  STS.U16 [R113+0x2c0], R20 ;  /* 0x0002c01471007388 */ /* 0x000fe20000000400 */
[----:B------:R-:W-:Y:S01]  /*4960*/  SHF.L.U32 R118, R29, 0x1, RZ ;  /* 0x000000011d767819 */ /* 0x000fe200000006ff */
[C---:B-1----:R-:W-:Y:S02]  /*4970*/  FMUL.FTZ R24, R6.reuse, R111 ;  /* 0x0000006f06187220 */ /* 0x042fe40000410000 */
        /* <DEDUP_REMOVED lines=31> */
[C---:B------:R-:W-:Y:S02]  /*4b70*/  FMUL.FTZ R7, R3.reuse, R40 ;  /* 0x0000002803077220 */ /* 0x040fe40000410000 */
        /* <DEDUP_REMOVED lines=15> */
[C---:B------:R-:W-:Y:S02]  /*4c70*/  FMUL.FTZ R6, R3.reuse, R34 ;  /* 0x0000002203067220 */ /* 0x040fe40000410000 */
        /* <DEDUP_REMOVED lines=30> */
[C---:B------:R-:W-:Y:S02]  /*4e60*/  FMUL.FTZ R21, R112.reuse, R157 ;  /* 0x0000009d70157220 */ /* 0x040fe40000410000 */
[----:B------:R-:W-:Y:S02]  /*4e70*/  FMUL.FTZ R5, R125, R30 ;  /* 0x0000001e7d057220 */ /* 0x000fe40000410000 */
[----:B------:R-:W-:Y:S02]  /*4e80*/  FMUL.FTZ R20, R112, R159 ;  /* 0x0000009f70147220 */ /* 0x000fe40000410000 */
[----:B------:R-:W-:-:S02]  /*4e90*/  FMUL.FTZ R138, R133, R40 ;  /* 0x00000028858a7220 */ /* 0x000fc40000410000 */
[C---:B------:R-:W-:Y:S02]  /*4ea0*/  FFMA.FTZ R21, R114.reuse, R159, R21 ;  /* 0x0000009f72157223 */ /* 0x040fe40000010015 */
        /* <DEDUP_REMOVED lines=17> */
[-C--:B------:R-:W-:Y:S02]  /*4fc0*/  FMUL.FTZ R140, R129, R38.reuse ;  /* 0x00000026818c7220 */ /* 0x080fe40000410000 */
        /* <DEDUP_REMOVED lines=22> */
[C---:B------:R-:W-:Y:S02]  /*5130*/  FMUL.FTZ R6, R116.reuse, R5 ;  /* 0x0000000574067220 */ /* 0x040fe40000410000 */
        /* <DEDUP_REMOVED lines=19> */
[-C--:B------:R-:W-:Y:S02]  /*5270*/  FMUL.FTZ R154, R119, R34.reuse ;  /* 0x00000022779a7220 */ /* 0x080fe40000410000 */
        /* <DEDUP_REMOVED lines=14> */
[C---:B------:R-:W-:Y:S02]  /*5360*/  FFMA.FTZ R7, R128.reuse, R149, R7 ;  /* 0x0000009580077223 */ /* 0x040fe40000010007 */
        /* <DEDUP_REMOVED lines=13> */
[-C--:B------:R-:W-:Y:S02]  /*5440*/  FMUL.FTZ R162, R145, R30.reuse ;  /* 0x0000001e91a27220 */ /* 0x080fe40000410000 */
        /* <DEDUP_REMOVED lines=37> */
.L_x_11741:
[----:B0-----:R-:W-:Y:S05]  /*56a0*/  BSYNC B0 ;  /* 0x0000000000007941 */ /* 0x001fea0003800000 */
.L_x_11740:
        /* <DEDUP_REMOVED lines=205> */
[C---:B------:R-:W-:Y:S02]  /*6380*/  FMUL.FTZ R161, R25.reuse, R186 ;  /* 0x000000ba19a17220 */ /* 0x040fe40000410000 */
        /* <DEDUP_REMOVED lines=25> */
.L_x_11743:
[----:B------:R-:W-:Y:S05]  /*6520*/  BSYNC B0 ;  /* 0x0000000000007941 */ /* 0x000fea0003800000 */
.L_x_11742:
        /* <DEDUP_REMOVED lines=24> */
.L_x_11745:
[----:B------:R-:W-:Y:S05]  /*66b0*/  BSYNC B0 ;  /* 0x0000000000007941 */ /* 0x000fea0003800000 */
.L_x_11744:
[----:B------:R-:W-:Y:S01]  /*66c0*/  ISETP.GT.U32.AND P0, PT, R183, 0x1b, PT ;  /* 0x0000001bb700780c */ /* 0x000fe20003f04070 */
[----:B------:R-:W-:Y:S01]  /*66d0*/  FFMA.FTZ R187, R141, R136, R25 ;  /* 0x000000888dbb7223 */ /* 0x000fe20000010019 */
        /* <DEDUP_REMOVED lines=11> */
[C---:B------:R-:W-:Y:S02]  /*6790*/  FMUL.FTZ R27, R116.reuse, R189 ;  /* 0x000000bd741b7220 */ /* 0x040fe40000410000 */
        /* <DEDUP_REMOVED lines=20> */
.L_x_11747:
[----:B-1-34-:R-:W-:Y:S05]  /*68e0*/  BSYNC B0 ;  /* 0x0000000000007941 */ /* 0x01afea0003800000 */
.L_x_11746:
[----:B------:R-:W-:Y:S01]  /*68f0*/  ISETP.GT.U32.AND P0, PT, R183, 0x17, PT ;  /* 0x00000017b700780c */ /* 0x000fe20003f04070 */
[C---:B------:R-:W-:Y:S01]  /*6900*/  FFMA.FTZ R193, R127.reuse, R140, R157 ;  /* 0x0000008c7fc17223 */ /* 0x040fe2000001009d */
[----:B0-----:R0:W1:Y:S01]  /*6910*/  SHFL.DOWN PT, R190, R163, 0x8, 0x1f ;  /* 0x09001f00a3be7f89 */ /* 0x00106200000e0000 */
[C---:B------:R-:W-:Y:S01]  /*6920*/  FFMA.FTZ R191, R127.reuse, R142, R136 ;  /* 0x0000008e7fbf7223 */ /* 0x040fe20000010088 */
        /* <DEDUP_REMOVED lines=25> */
.L_x_11749:
[----:B------:R-:W-:Y:S05]  /*6ac0*/  BSYNC B0 ;  /* 0x0000000000007941 */ /* 0x000fea0003800000 */
.L_x_11748:
[----:B------:R-:W-:Y:S01]  /*6ad0*/  FFMA.FTZ R191, R125, R146, R157 ;  /* 0x000000927dbf7223 */ /* 0x000fe2000001009d */
[----:B------:R-:W-:Y:S01]  /*6ae0*/  ISETP.GT.U32.AND P0, PT, R183, 0xf, PT ;  /* 0x0000000fb700780c */ /* 0x000fe20003f04070 */
[C---:B------:R-:W-:Y:S01]  /*6af0*/  FFMA.FTZ R193, R125.reuse, R144, R159 ;  /* 0x000000907dc17223 */ /* 0x040fe2000001009f */
[----:B-1----:R1:W0:Y:S01]  /*6b00*/  SHFL.DOWN PT, R190, R163, 0x10, 0x1f ;  /* 0x0a001f00a3be7f89 */ /* 0x00222200000e0000 */
[C---:B------:R-:W-:Y:S01]  /*6b10*/  FMUL.FTZ R159, R126.reuse, R191 ;  /* 0x000000bf7e9f7220 */ /* 0x040fe20000410000 */
[----:B------:R-:W-:Y:S01]  /*6b20*/  BSSY B0, `(.L_x_11750) ;  /* 0x000001a000007945 */ /* 0x000fe20003800000 */
[-C--:B------:R-:W-:Y:S01]  /*6b30*/  FMUL.FTZ R157, R126, R193.reuse ;  /* 0x000000c17e9d7220 */ /* 0x080fe20000410000 */
[----:B---3--:R1:W3:Y:S01]  /*6b40*/  SHFL.DOWN PT, R192, R185, 0x10, 0x1f ;  /* 0x0a001f00b9c07f89 */ /* 0x0082e200000e0000 */
[-C--:B------:R-:W-:Y:S02]  /*6b50*/  FFMA.FTZ R159, R124, R193.reuse, R159 ;  /* 0x000000c17c9f7223 */ /* 0x080fe4000001009f */
        /* <DEDUP_REMOVED lines=22> */
.L_x_11751:
[----:B-1----:R-:W-:Y:S05]  /*6cc0*/  BSYNC B0 ;  /* 0x0000000000007941 */ /* 0x002fea0003800000 */
.L_x_11750:
[C---:B------:R-:W-:Y:S01]  /*6cd0*/  FMUL.FTZ R159, R130.reuse, R187 ;  /* 0x000000bb829f7220 */ /* 0x040fe20000410000 */
[----:B---3--:R-:W-:Y:S01]  /*6ce0*/  SHFL.DOWN PT, R192, R185, 0x1, 0x1f ;  /* 0x08201f00b9c07f89 */ /* 0x008fe200000e0000 */
[-C--:B------:R-:W-:Y:S01]  /*6cf0*/  FMUL.FTZ R157, R130, R189.reuse ;  /* 0x000000bd829d7220 */ /* 0x080fe20000410000 */
[----:B------:R-:W-:Y:S01]  /*6d00*/  ISETP.NE.AND P0, PT, R72, RZ, PT ;  /* 0x000000ff4800720c */ /* 0x000fe20003f05270 */
[C---:B------:R-:W-:Y:S01]  /*6d10*/  FFMA.FTZ R159, R128.reuse, R189, R159 ;  /* 0x000000bd809f7223 */ /* 0x040fe2000001009f */
[----:B0-----:R-:W-:Y:S01]  /*6d20*/  SHFL.DOWN PT, R190, R163, 0x1, 0x1f ;  /* 0x08201f00a3be7f89 */ /* 0x001fe200000e0000 */
[----:B------:R-:W-:Y:S01]  /*6d30*/  FMUL.FTZ R146, R115, R34 ;  /* 0x0000002273927220 */ /* 0x000fe20000410000 */
[----:B------:R-:W-:Y:S01]  /*6d40*/  BSSY B0, `(.L_x_11752) ;  /* 0x00000ed000007945 */ /* 0x000fe20003800000 */
[----:B------:R-:W-:-:S02]  /*6d50*/  FFMA.FTZ R157, R128, R187, -R157 ;  /* 0x000000bb809d7223 */ /* 0x000fc4000001089d */
[----:B------:R-:W-:Y:S02]  /*6d60*/  FFMA.FTZ R197, R109, R156, R159 ;  /* 0x0000009c6dc57223 */ /* 0x000fe4000001009f */
[----:B------:R-:W-:Y:S02]  /*6d70*/  FFMA.FTZ R193, R87, -R189, R188 ;  /* 0x800000bd57c17223 */ /* 0x000fe400000100bc */
[----:B------:R-:W-:Y:S01]  /*6d80*/  FFMA.FTZ R144, R119, -R146, R187 ;  /* 0x8000009277907223 */ /* 0x000fe200000100bb */
[----:B------:R-:W0:Y:S01]  /*6d90*/  SHFL.IDX PT, R188, R6, RZ, 0x1f ;  /* 0x00001fff06bc7589 */ /* 0x000e2200000e0000 */
[----:B------:R-:W-:Y:S02]  /*6da0*/  FFMA.FTZ R195, R109, R158, R157 ;  /* 0x0000009e6dc37223 */ /* 0x000fe4000001009d */
[----:B------:R-:W-:Y:S02]  /*6db0*/  FFMA.FTZ R146, R117, -R146, R189 ;  /* 0x8000009275927223 */ /* 0x000fe400000100bd */
[----:B------:R-:W-:Y:S01]  /*6dc0*/  FMUL.FTZ R157, R134, R197 ;  /* 0x000000c5869d7220 */ /* 0x000fe20000410000 */
[----:B------:R-:W1:Y:S01]  /*6dd0*/  SHFL.IDX PT, R189, R7, RZ, 0x1f ;  /* 0x00001fff07bd7589 */ /* 0x000e6200000e0000 */
[----:B------:R-:W-:-:S02]  /*6de0*/  FFMA.FTZ R191, R87, R187, R186 ;  /* 0x000000bb57bf7223 */ /* 0x000fc400000100ba */
[-C--:B------:R-:W-:Y:S01]  /*6df0*/  FFMA.FTZ R157, R132, R195.reuse, -R157 ;  /* 0x000000c3849d7223 */ /* 0x080fe2000001089d */
[----:B------:R2:W3:Y:S01]  /*6e00*/  SHFL.IDX PT, R187, R185, RZ, 0x1f ;  /* 0x00001fffb9bb7589 */ /* 0x0004e200000e0000 */
[----:B------:R-:W-:Y:S02]  /*6e10*/  FMUL.FTZ R159, R134, R195 ;  /* 0x000000c3869f7220 */ /* 0x000fe40000410000 */
[-C--:B------:R-:W-:Y:S01]  /*6e20*/  FFMA.FTZ R158, R86, -R197.reuse, R193 ;  /* 0x800000c5569e7223 */ /* 0x080fe200000100c1 */
[----:B------:R5:W4:Y:S01]  /*6e30*/  SHFL.IDX PT, R186, R163, RZ, 0x1f ;  /* 0x00001fffa3ba7589 */ /* 0x000b2200000e0000 */
[----:B------:R-:W-:Y:S02]  /*6e40*/  FFMA.FTZ R159, R132, R197, R159 ;  /* 0x000000c5849f7223 */ /* 0x000fe4000001009f */
[----:B------:R-:W-:Y:S01]  /*6e50*/  FMUL.FTZ R154, R109, R32 ;  /* 0x000000206d9a7220 */ /* 0x000fe20000410000 */
[----:B------:R-:W0:Y:S01]  /*6e60*/  SHFL.DOWN PT, R193, R165, 0x1, 0x1f ;  /* 0x08201f00a5c17f89 */ /* 0x000e2200000e0000 */
[----:B--2---:R-:W-:-:S02]  /*6e70*/  FFMA.FTZ R185, R149, R160, R159 ;  /* 0x000000a095b97223 */ /* 0x004fc4000001009f */
[----:B------:R-:W-:Y:S01]  /*6e80*/  FFMA.FTZ R156, R86, R195, R191 ;  /* 0x000000c3569c7223 */ /* 0x000fe200000100bf */
[----:B------:R-:W-:Y:S01]  /*6e90*/  SHFL.IDX PT, R165, R165, RZ, 0x1f ;  /* 0x00001fffa5a57589 */ /* 0x000fe200000e0000 */
[----:B-----5:R-:W-:Y:S02]  /*6ea0*/  FFMA.FTZ R163, R149, R162, R157 ;  /* 0x000000a295a37223 */ /* 0x020fe4000001009d */
[C---:B------:R-:W-:Y:S01]  /*6eb0*/  FMUL.FTZ R157, R150.reuse, R185 ;  /* 0x000000b9969d7220 */ /* 0x040fe20000410000 */
[----:B------:R-:W2:Y:S01]  /*6ec0*/  SHFL.DOWN PT, R162, R161, 0x1, 0x1f ;  /* 0x08201f00a1a27f89 */ /* 0x000ea200000e0000 */
[----:B------:R-:W-:Y:S02]  /*6ed0*/  FFMA.FTZ R152, R113, -R154, R195 ;  /* 0x8000009a71987223 */ /* 0x000fe400000100c3 */
[----:B------:R-:W-:Y:S01]  /*6ee0*/  FMUL.FTZ R160, R149, R30 ;  /* 0x0000001e95a07220 */ /* 0x000fe20000410000 */
[----:B------:R-:W5:Y:S01]  /*6ef0*/  SHFL.IDX PT, R161, R161, RZ, 0x1f ;  /* 0x00001fffa1a17589 */ /* 0x000f6200000e0000 */
[----:B------:R-:W-:-:S02]  /*6f00*/  FMUL.FTZ R159, R150, R163 ;  /* 0x000000a3969f7220 */ /* 0x000fc40000410000 */
[C---:B------:R-:W-:Y:S02]  /*6f10*/  FFMA.FTZ R195, R85.reuse, -R185, R158 ;  /* 0x800000b955c37223 */ /* 0x040fe4000001009e */
[CC--:B------:R-:W-:Y:S02]  /*6f20*/  FFMA.FTZ R158, R148.reuse, R163.reuse, -R157 ;  /* 0x000000a3949e7223 */ /* 0x0c0fe4000001089d */
[----:B----4-:R-:W-:Y:S02]  /*6f30*/  FFMA.FTZ R194, R85, R163, R156 ;  /* 0x000000a355c27223 */ /* 0x010fe4000001009c */
[-C--:B------:R-:W-:Y:S02]  /*6f40*/  FFMA.FTZ R156, R145, -R160.reuse, R163 ;  /* 0x800000a0919c7223 */ /* 0x080fe400000100a3 */
[----:B------:R-:W-:Y:S02]  /*6f50*/  FFMA.FTZ R157, R151, -R160, R185 ;  /* 0x800000a0979d7223 */ /* 0x000fe400000100b9 */
[----:B------:R-:W-:-:S02]  /*6f60*/  FFMA.FTZ R159, R148, R185, R159 ;  /* 0x000000b9949f7223 */ /* 0x000fc4000001009f */
[C---:B0-----:R-:W-:Y:S02]  /*6f70*/  @P2 FMUL.FTZ R160, R192.reuse, R188 ;  /* 0x000000bcc0a02220 */ /* 0x041fe40000410000 */
[----:B------:R-:W-:Y:S02]  /*6f80*/  FFMA.FTZ R185, R147, R164, R158 ;  /* 0x000000a493b97223 */ /* 0x000fe4000001009e */
[-C--:B-1----:R-:W-:Y:S02]  /*6f90*/  @P2 FMUL.FTZ R163, R192, R189.reuse ;  /* 0x000000bdc0a32220 */ /* 0x082fe40000410000 */
[----:B---3--:R-:W-:Y:S02]  /*6fa0*/  FMUL.FTZ R158, R187, R6 ;  /* 0x00000006bb9e7220 */ /* 0x008fe40000410000 */
[----:B------:R-:W-:Y:S02]  /*6fb0*/  @P2 FFMA.FTZ R160, R190, R189, R160 ;  /* 0x000000bdbea02223 */ /* 0x000fe400000100a0 */
[----:B------:R-:W-:-:S02]  /*6fc0*/  FFMA.FTZ R191, R147, R166, R159 ;  /* 0x000000a693bf7223 */ /* 0x000fc4000001009f */
[----:B------:R-:W-:Y:S02]  /*6fd0*/  @P2 FFMA.FTZ R163, R190, R188, -R163 ;  /* 0x000000bcbea32223 */ /* 0x000fe400000108a3 */
[CC--:B------:R-:W-:Y:S02]  /*6fe0*/  FMUL.FTZ R159, R187.reuse, R7.reuse ;  /* 0x00000007bb9f7220 */ /* 0x0c0fe40000410000 */
[----:B------:R-:W-:Y:S02]  /*6ff0*/  FFMA.FTZ R158, R186, R7, R158 ;  /* 0x00000007ba9e7223 */ /* 0x000fe4000001009e */
[----:B------:R-:W-:Y:S02]  /*7000*/  FMUL.FTZ R7, R187, R5 ;  /* 0x00000005bb077220 */ /* 0x000fe40000410000 */
[----:B------:R-:W-:Y:S02]  /*7010*/  @P2 FADD.FTZ R189, R193, R160 ;  /* 0x000000a0c1bd2221 */ /* 0x000fe40000010000 */
[----:B--2---:R-:W-:Y:S01]  /*7020*/  @P2 FADD.FTZ R188, R162, R163 ;  /* 0x000000a3a2bc2221 */ /* 0x004fe20000010000 */
[----:B------:R-:W-:Y:S01]  /*7030*/  SHF.L.U32 R163, R72, 0x4, RZ ;  /* 0x0000000448a37819 */ /* 0x000fe200000006ff */
[----:B------:R-:W-:-:S02]  /*7040*/  FMUL.FTZ R187, R187, R4 ;  /* 0x00000004bbbb7220 */ /* 0x000fc40000410000 */
[----:B------:R-:W-:Y:S02]  /*7050*/  FFMA.FTZ R4, R186, R4, -R7 ;  /* 0x00000004ba047223 */ /* 0x000fe40000010807 */
[CC--:B------:R-:W-:Y:S02]  /*7060*/  FMUL.FTZ R7, R189.reuse, -R23.reuse ;  /* 0x80000017bd077220 */ /* 0x0c0fe40000410000 */
[C---:B------:R-:W-:Y:S02]  /*7070*/  FMUL.FTZ R23, R188.reuse, -R23 ;  /* 0x80000017bc177220 */ /* 0x040fe40000410000 */
[-C--:B------:R-:W-:Y:S02]  /*7080*/  FFMA.FTZ R188, R188, R22.reuse, -R7 ;  /* 0x00000016bcbc7223 */ /* 0x080fe40000010807 */
[----:B------:R-:W-:Y:S02]  /*7090*/  FFMA.FTZ R160, R189, R22, R23 ;  /* 0x00000016bda07223 */ /* 0x000fe40000010017 */
[----:B------:R-:W-:-:S02]  /*70a0*/  FADD.FTZ R169, R169, R188 ;  /* 0x000000bca9a97221 */ /* 0x000fc40000010000 */
[----:B------:R-:W-:Y:S02]  /*70b0*/  FADD.FTZ R171, -R171, R160 ;  /* 0x000000a0abab7221 */ /* 0x000fe40000010100 */
[----:B------:R-:W-:Y:S02]  /*70c0*/  FFMA.FTZ R6, R186, R6, -R159 ;  /* 0x00000006ba067223 */ /* 0x000fe4000001089f */
[C---:B------:R-:W-:Y:S02]  /*70d0*/  FMUL.FTZ R160, R150.reuse, -R171 ;  /* 0x800000ab96a07220 */ /* 0x040fe40000410000 */
[----:B------:R-:W-:Y:S02]  /*70e0*/  FMUL.FTZ R162, R147, R0 ;  /* 0x0000000093a27220 */ /* 0x000fe40000410000 */
[----:B------:R-:W-:Y:S02]  /*70f0*/  FMUL.FTZ R150, R150, -R169 ;  /* 0x800000a996967220 */ /* 0x000fe40000410000 */
[----:B-----5:R-:W-:-:S02]  /*7100*/  FADD.FTZ R6, R161, R6 ;  /* 0x00000006a1067221 */ /* 0x020fc40000010000 */
[----:B------:R-:W-:Y:S02]  /*7110*/  FFMA.FTZ R161, R148, R169, -R160 ;  /* 0x000000a994a17223 */ /* 0x000fe400000108a0 */
[----:B------:R-:W-:Y:S02]  /*7120*/  FFMA.FTZ R5, R186, R5, R187 ;  /* 0x00000005ba057223 */ /* 0x000fe400000100bb */
[-C--:B------:R-:W-:Y:S02]  /*7130*/  FFMA.FTZ R22, R153, -R162.reuse, R185 ;  /* 0x800000a299167223 */ /* 0x080fe400000100b9 */
[----:B------:R-:W-:Y:S02]  /*7140*/  FFMA.FTZ R23, R155, -R162, R191 ;  /* 0x800000a29b177223 */ /* 0x000fe400000100bf */
[----:B------:R-:W-:Y:S02]  /*7150*/  FADD.FTZ R7, R165, R158 ;  /* 0x0000009ea5077221 */ /* 0x000fe40000010000 */
[----:B------:R-:W-:Y:S01]  /*7160*/  FFMA.FTZ R148, R148, R171, R150 ;  /* 0x000000ab94947223 */ /* 0x000fe20000010096 */
[----:B------:R-:W-:Y:S01]  /*7170*/  LEA.HI.SX32 R150, R163, R163, 0x1b ;  /* 0x000000a3a3967211 */ /* 0x000fe200078fdaff */
[----:B------:R-:W-:Y:S01]  /*7180*/  FMUL.FTZ R162, R84, R191 ;  /* 0x000000bf54a27220 */ /* 0x000fe20000410000 */
[----:B------:R0:W-:Y:S01]  /*7190*/  @!P0 STS.128 [R83.X16+0x21b0], R4 ;  /* 0x0021b00453008388 */ /* 0x0001e2000000cc00 */
[----:B------:R-:W-:-:S02]  /*71a0*/  FMUL.FTZ R164, R171, R0 ;  /* 0x00000000aba47220 */ /* 0x000fc40000410000 */
[----:B------:R-:W-:Y:S02]  /*71b0*/  FADD.FTZ R167, -R167, R148 ;  /* 0x00000094a7a77221 */ /* 0x000fe40000010100 */
[----:B------:R-:W-:Y:S02]  /*71c0*/  FADD.FTZ R158, R195, -R162 ;  /* 0x800000a2c39e7221 */ /* 0x000fe40000010000 */
[----:B------:R-:W-:Y:S02]  /*71d0*/  FMUL.FTZ R162, R169, R0 ;  /* 0x00000000a9a27220 */ /* 0x000fe40000410000 */
[----:B------:R-:W-:Y:S02]  /*71e0*/  FADD.FTZ R161, R168, R161 ;  /* 0x000000a1a8a17221 */ /* 0x000fe40000010000 */
[----:B------:R-:W-:Y:S02]  /*71f0*/  FMUL.FTZ R159, R84, R185 ;  /* 0x000000b9549f7220 */ /* 0x000fe40000410000 */
[----:B------:R-:W-:-:S02]  /*7200*/  FMUL.FTZ R185, R147, R164 ;  /* 0x000000a493b97220 */ /* 0x000fc40000410000 */
[----:B------:R-:W-:Y:S02]  /*7210*/  FMUL.FTZ R165, R147, R162 ;  /* 0x000000a293a57220 */ /* 0x000fe40000410000 */
[C---:B0-----:R-:W-:Y:S01]  /*7220*/  FMUL.FTZ R5, R23.reuse, R164 ;  /* 0x000000a417057220 */ /* 0x041fe20000410000 */
[----:B------:R0:W-:Y:S01]  /*7230*/  STS [R150.X4+0x45c], R185 ;  /* 0x00045cb996007388 */ /* 0x0001e20000004800 */
[----:B------:R-:W-:Y:S02]  /*7240*/  FMUL.FTZ R4, R134, -R167 ;  /* 0x800000a786047220 */ /* 0x000fe40000410000 */
[-C--:B------:R-:W-:Y:S01]  /*7250*/  FFMA.FTZ R148, R22, R162.reuse, R5 ;  /* 0x000000a216947223 */ /* 0x080fe20000010005 */
[----:B------:R-:W-:Y:S01]  /*7260*/  STS [R150.X4+0x458], R165 ;  /* 0x000458a596007388 */ /* 0x000fe20000004800 */
[----:B------:R-:W-:Y:S02]  /*7270*/  FMUL.FTZ R5, R134, -R161 ;  /* 0x800000a186057220 */ /* 0x000fe40000410000 */
[----:B------:R-:W-:-:S02]  /*7280*/  FMUL.FTZ R7, R23, R162 ;  /* 0x000000a217077220 */ /* 0x000fc40000410000 */
[-C--:B------:R-:W-:Y:S02]  /*7290*/  FMUL.FTZ R6, R167, R30.reuse ;  /* 0x0000001ea7067220 */ /* 0x080fe40000410000 */
[C---:B------:R-:W-:Y:S02]  /*72a0*/  FFMA.FTZ R163, R132.reuse, R161, -R4 ;  /* 0x000000a184a37223 */ /* 0x040fe40000010804 */
        /* <DEDUP_REMOVED lines=8> */
[C---:B------:R-:W-:Y:S02]  /*7330*/  FMUL.FTZ R189, R149.reuse, R4 ;  /* 0x0000000495bd7220 */ /* 0x040fe40000410000 */
[----:B------:R-:W-:-:S02]  /*7340*/  FMUL.FTZ R191, R149, R6 ;  /* 0x0000000695bf7220 */ /* 0x000fc40000410000 */
[----:B------:R-:W-:Y:S01]  /*7350*/  FFMA.FTZ R4, R156, R6, -R7 ;  /* 0x000000069c047223 */ /* 0x000fe20000010807 */
[----:B------:R1:W-:Y:S01]  /*7360*/  STS [R150.X4+0x450], R189 ;  /* 0x000450bd96007388 */ /* 0x0003e20000004800 */
[C---:B------:R-:W-:Y:S02]  /*7370*/  FMUL.FTZ R6, R130.reuse, -R163 ;  /* 0x800000a382067220 */ /* 0x040fe40000410000 */
[-C--:B------:R-:W-:Y:S01]  /*7380*/  FMUL.FTZ R130, R130, -R173.reuse ;  /* 0x800000ad82827220 */ /* 0x080fe20000410000 */
[----:B------:R2:W-:Y:S01]  /*7390*/  STS [R150.X4+0x454], R191 ;  /* 0x000454bf96007388 */ /* 0x0005e20000004800 */
[C---:B0-----:R-:W-:Y:S02]  /*73a0*/  FFMA.FTZ R185, R128.reuse, R173, R6 ;  /* 0x000000ad80b97223 */ /* 0x041fe40000010006 */
[----:B------:R-:W-:Y:S02]  /*73b0*/  FFMA.FTZ R187, R128, R163, -R130 ;  /* 0x000000a380bb7223 */ /* 0x000fe40000010882 */
[----:B------:R-:W-:-:S02]  /*73c0*/  FADD.FTZ R185, -R172, R185 ;  /* 0x000000b9acb97221 */ /* 0x000fc40000010100 */
[----:B------:R-:W-:Y:S02]  /*73d0*/  FADD.FTZ R187, R170, R187 ;  /* 0x000000bbaabb7221 */ /* 0x000fe40000010000 */
[C---:B------:R-:W-:Y:S02]  /*73e0*/  FMUL.FTZ R6, R126.reuse, -R185 ;  /* 0x800000b97e067220 */ /* 0x040fe40000410000 */
[-C--:B------:R-:W-:Y:S02]  /*73f0*/  FMUL.FTZ R126, R126, -R187.reuse ;  /* 0x800000bb7e7e7220 */ /* 0x080fe40000410000 */
[C---:B------:R-:W-:Y:S02]  /*7400*/  FFMA.FTZ R6, R124.reuse, R187, -R6 ;  /* 0x000000bb7c067223 */ /* 0x040fe40000010806 */
[----:B-1----:R-:W-:Y:S02]  /*7410*/  FFMA.FTZ R189, R124, R185, R126 ;  /* 0x000000b97cbd7223 */ /* 0x002fe4000001007e */
[----:B------:R-:W-:-:S02]  /*7420*/  FFMA.FTZ R154, R111, -R154, R197 ;  /* 0x8000009a6f9a7223 */ /* 0x000fc400000100c5 */
[-C--:B------:R-:W-:Y:S02]  /*7430*/  FMUL.FTZ R165, R173, R32.reuse ;  /* 0x00000020ada57220 */ /* 0x080fe40000410000 */
[----:B------:R-:W-:Y:S02]  /*7440*/  FADD.FTZ R189, -R178, R189 ;  /* 0x000000bdb2bd7221 */ /* 0x000fe40000010100 */
[----:B--2---:R-:W-:Y:S02]  /*7450*/  FADD.FTZ R191, R177, R6 ;  /* 0x00000006b1bf7221 */ /* 0x004fe40000010000 */
[----:B------:R-:W-:Y:S02]  /*7460*/  FMUL.FTZ R7, R163, R32 ;  /* 0x00000020a3077220 */ /* 0x000fe40000410000 */
[----:B------:R-:W-:Y:S02]  /*7470*/  FMUL.FTZ R128, R154, R165 ;  /* 0x000000a59a807220 */ /* 0x000fe40000410000 */
[----:B------:R-:W-:-:S02]  /*7480*/  FMUL.FTZ R6, R120, -R189 ;  /* 0x800000bd78067220 */ /* 0x000fc40000410000 */
[----:B------:R-:W-:Y:S02]  /*7490*/  FMUL.FTZ R120, R120, -R191 ;  /* 0x800000bf78787220 */ /* 0x000fe40000410000 */
[-C--:B------:R-:W-:Y:S02]  /*74a0*/  FMUL.FTZ R132, R154, R7.reuse ;  /* 0x000000079a847220 */ /* 0x080fe40000410000 */
[-C--:B------:R-:W-:Y:S02]  /*74b0*/  FFMA.FTZ R130, R152, R7.reuse, R128 ;  /* 0x0000000798827223 */ /* 0x080fe40000010080 */
[----:B------:R-:W-:Y:S02]  /*74c0*/  FMUL.FTZ R193, R109, R7 ;  /* 0x000000076dc17220 */ /* 0x000fe40000410000 */
[----:B------:R-:W-:Y:S02]  /*74d0*/  FMUL.FTZ R7, R187, R34 ;  /* 0x00000022bb077220 */ /* 0x000fe40000410000 */
[----:B------:R-:W-:Y:S01]  /*74e0*/  FFMA.FTZ R120, R122, R189, R120 ;  /* 0x000000bd7a787223 */ /* 0x000fe20000010078 */
[----:B------:R-:W-:Y:S01]  /*74f0*/  STS [R150.X4+0x448], R193 ;  /* 0x000448c196007388 */ /* 0x000fe20000004800 */
[----:B------:R-:W-:-:S02]  /*7500*/  FMUL.FTZ R197, R109, R165 ;  /* 0x000000a56dc57220 */ /* 0x000fc40000410000 */
[----:B------:R-:W-:Y:S02]  /*7510*/  FFMA.FTZ R207, R152, R165, -R132 ;  /* 0x000000a598cf7223 */ /* 0x000fe40000010884 */
[----:B------:R-:W-:Y:S01]  /*7520*/  FFMA.FTZ R177, R122, R191, -R6 ;  /* 0x000000bf7ab17223 */ /* 0x000fe20000010806 */
[----:B------:R0:W-:Y:S01]  /*7530*/  STS [R150.X4+0x44c], R197 ;  /* 0x00044cc596007388 */ /* 0x0001e20000004800 */
[----:B------:R-:W-:Y:S02]  /*7540*/  FMUL.FTZ R165, R185, R34 ;  /* 0x00000022b9a57220 */ /* 0x000fe40000410000 */
[----:B------:R-:W-:Y:S02]  /*7550*/  FMUL.FTZ R6, R146, R7 ;  /* 0x0000000792067220 */ /* 0x000fe40000410000 */
[----:B------:R-:W-:Y:S02]  /*7560*/  FADD.FTZ R175, -R175, R120 ;  /* 0x00000078afaf7221 */ /* 0x000fe40000010100 */
[----:B------:R-:W-:-:S02]  /*7570*/  FFMA.FTZ R205, R144, R165, -R6 ;  /* 0x000000a590cd7223 */ /* 0x000fc40000010806 */
[----:B------:R-:W-:Y:S02]  /*7580*/  FADD.FTZ R177, R176, R177 ;  /* 0x000000b1b0b17221 */ /* 0x000fe40000010000 */
[----:B------:R-:W-:Y:S02]  /*7590*/  FMUL.FTZ R6, R116, -R175 ;  /* 0x800000af74067220 */ /* 0x000fe40000410000 */
[-C--:B------:R-:W-:Y:S02]  /*75a0*/  FMUL.FTZ R124, R146, R165.reuse ;  /* 0x000000a5927c7220 */ /* 0x080fe40000410000 */
[----:B0-----:R-:W-:Y:S02]  /*75b0*/  FMUL.FTZ R197, R115, R165 ;  /* 0x000000a573c57220 */ /* 0x001fe40000410000 */
[----:B------:R-:W-:Y:S02]  /*75c0*/  FMUL.FTZ R193, R189, R36 ;  /* 0x00000024bdc17220 */ /* 0x000fe40000410000 */
[-C--:B------:R-:W-:Y:S01]  /*75d0*/  FMUL.FTZ R116, R116, -R177.reuse ;  /* 0x800000b174747220 */ /* 0x080fe20000410000 */
[----:B------:R0:W-:Y:S01]  /*75e0*/  STS [R150.X4+0x444], R197 ;  /* 0x000444c596007388 */ /* 0x0001e20000004800 */
[----:B------:R-:W-:-:S02]  /*75f0*/  FFMA.FTZ R165, R118, R177, -R6 ;  /* 0x000000b176a57223 */ /* 0x000fc40000010806 */
[-C--:B------:R-:W-:Y:S02]  /*7600*/  FFMA.FTZ R128, R144, R7.reuse, R124 ;  /* 0x0000000790807223 */ /* 0x080fe4000001007c */
[----:B------:R-:W-:Y:S02]  /*7610*/  FMUL.FTZ R195, R115, R7 ;  /* 0x0000000773c37220 */ /* 0x000fe40000410000 */
[----:B------:R-:W-:Y:S02]  /*7620*/  FMUL.FTZ R7, R191, R36 ;  /* 0x00000024bf077220 */ /* 0x000fe40000410000 */
[----:B------:R-:W-:Y:S01]  /*7630*/  FMUL.FTZ R6, R142, R193 ;  /* 0x000000c18e067220 */ /* 0x000fe20000410000 */
[----:B------:R1:W-:Y:S01]  /*7640*/  STS [R150.X4+0x440], R195 ;  /* 0x000440c396007388 */ /* 0x0003e20000004800 */
[----:B------:R-:W-:Y:S02]  /*7650*/  FFMA.FTZ R116, R118, R175, R116 ;  /* 0x000000af76747223 */ /* 0x000fe40000010074 */
[----:B------:R-:W-:-:S02]  /*7660*/  FADD.FTZ R165, R180, R165 ;  /* 0x000000a5b4a57221 */ /* 0x000fc40000010000 */
[----:B------:R-:W-:Y:S02]  /*7670*/  FFMA.FTZ R126, R140, R7, R6 ;  /* 0x000000078c7e7223 */ /* 0x000fe40000010006 */
[----:B------:R-:W-:Y:S02]  /*7680*/  FADD.FTZ R179, -R179, R116 ;  /* 0x00000074b3b37221 */ /* 0x000fe40000010100 */
[C---:B------:R-:W-:Y:S02]  /*7690*/  FMUL.FTZ R6, R112.reuse, -R165 ;  /* 0x800000a570067220 */ /* 0x040fe40000410000 */
[-C--:B------:R-:W-:Y:S02]  /*76a0*/  FMUL.FTZ R112, R112, -R179.reuse ;  /* 0x800000b370707220 */ /* 0x080fe40000410000 */
[----:B------:R-:W-:Y:S02]  /*76b0*/  FFMA.FTZ R6, R114, R179, R6 ;  /* 0x000000b372067223 */ /* 0x000fe40000010006 */
[----:B------:R-:W-:-:S02]  /*76c0*/  FMUL.FTZ R116, R142, R7 ;  /* 0x000000078e747220 */ /* 0x000fc40000410000 */
[----:B------:R-:W-:Y:S02]  /*76d0*/  FMUL.FTZ R199, R125, R7 ;  /* 0x000000077dc77220 */ /* 0x000fe40000410000 */
[----:B------:R-:W-:Y:S02]  /*76e0*/  FFMA.FTZ R7, R114, R165, -R112 ;  /* 0x000000a572077223 */ /* 0x000fe40000010870 */
[----:B------:R-:W-:Y:S01]  /*76f0*/  FADD.FTZ R29, -R29, R6 ;  /* 0x000000061d1d7221 */ /* 0x000fe20000010100 */
[----:B------:R2:W-:Y:S01]  /*7700*/  STS [R150.X4+0x438], R199 ;  /* 0x000438c796007388 */ /* 0x0005e20000004800 */
[----:B------:R-:W-:Y:S02]  /*7710*/  FADD.FTZ R26, R26, R7 ;  /* 0x000000071a1a7221 */ /* 0x000fe40000010000 */
[----:B------:R-:W-:Y:S02]  /*7720*/  FMUL.FTZ R112, R29, R42 ;  /* 0x0000002a1d707220 */ /* 0x000fe40000410000 */
[----:B------:R-:W-:-:S02]  /*7730*/  FFMA.FTZ R203, R140, R193, -R116 ;  /* 0x000000c18ccb7223 */ /* 0x000fc40000010874 */
[----:B------:R-:W-:Y:S02]  /*7740*/  FMUL.FTZ R6, R26, R42 ;  /* 0x0000002a1a067220 */ /* 0x000fe40000410000 */
[----:B------:R-:W-:Y:S02]  /*7750*/  FMUL.FTZ R116, R179, R40 ;  /* 0x00000028b3747220 */ /* 0x000fe40000410000 */
[----:B------:R-:W-:Y:S02]  /*7760*/  FMUL.FTZ R7, R25, R112 ;  /* 0x0000007019077220 */ /* 0x000fe40000410000 */
[----:B------:R-:W-:Y:S02]  /*7770*/  FMUL.FTZ R201, R125, R193 ;  /* 0x000000c17dc97220 */ /* 0x000fe40000410000 */
[----:B0-----:R-:W-:Y:S02]  /*7780*/  FMUL.FTZ R197, R175, R38 ;  /* 0x00000026afc57220 */ /* 0x001fe40000410000 */
[----:B------:R-:W-:Y:S01]  /*7790*/  FMUL.FTZ R114, R165, R40 ;  /* 0x00000028a5727220 */ /* 0x000fe20000410000 */
[----:B------:R0:W-:Y:S01]  /*77a0*/  STS [R150.X4+0x43c], R201 ;  /* 0x00043cc996007388 */ /* 0x0001e20000004800 */
[----:B------:R-:W-:-:S02]  /*77b0*/  FMUL.FTZ R118, R28, R116 ;  /* 0x000000741c767220 */ /* 0x000fc40000410000 */
[-C--:B------:R-:W-:Y:S02]  /*77c0*/  FFMA.FTZ R7, R24, R6.reuse, R7 ;  /* 0x0000000618077223 */ /* 0x080fe40000010007 */
[----:B------:R-:W-:Y:S02]  /*77d0*/  FMUL.FTZ R193, R25, R6 ;  /* 0x0000000619c17220 */ /* 0x000fe40000410000 */
[----:B-1----:R-:W-:Y:S02]  /*77e0*/  FMUL.FTZ R195, R177, R38 ;  /* 0x00000026b1c37220 */ /* 0x002fe40000410000 */
[----:B------:R-:W-:Y:S02]  /*77f0*/  FMUL.FTZ R122, R138, R197 ;  /* 0x000000c58a7a7220 */ /* 0x000fe40000410000 */
[----:B------:R-:W-:Y:S02]  /*7800*/  FFMA.FTZ R118, R27, R114, R118 ;  /* 0x000000721b767223 */ /* 0x000fe40000010076 */
[----:B------:R-:W-:-:S02]  /*7810*/  FADD.FTZ R7, RZ, R7 ;  /* 0x00000007ff077221 */ /* 0x000fc40000010000 */
[----:B------:R-:W-:Y:S02]  /*7820*/  FMUL.FTZ R120, R28, R114 ;  /* 0x000000721c787220 */ /* 0x000fe40000410000 */
[----:B------:R-:W-:Y:S02]  /*7830*/  FFMA.FTZ R193, R24, R112, -R193 ;  /* 0x0000007018c17223 */ /* 0x000fe400000108c1 */
[----:B------:R-:W-:Y:S02]  /*7840*/  FFMA.FTZ R122, R136, R195, R122 ;  /* 0x000000c3887a7223 */ /* 0x000fe4000001007a */
[----:B------:R-:W-:Y:S02]  /*7850*/  FADD.FTZ R7, R7, R118 ;  /* 0x0000007607077221 */ /* 0x000fe40000010000 */
[----:B------:R-:W-:Y:S02]  /*7860*/  FFMA.FTZ R120, R27, R116, -R120 ;  /* 0x000000741b787223 */ /* 0x000fe40000010878 */
[----:B------:R-:W-:-:S02]  /*7870*/  FADD.FTZ R193, RZ, R193 ;  /* 0x000000c1ffc17221 */ /* 0x000fc40000010000 */
[-C--:B------:R-:W-:Y:S02]  /*7880*/  FMUL.FTZ R124, R138, R195.reuse ;  /* 0x000000c38a7c7220 */ /* 0x080fe40000410000 */
        /* <DEDUP_REMOVED lines=56> */
.L_x_11753:
[----:B-1----:R-:W-:Y:S05]  /*7c10*/  BSYNC B0 ;  /* 0x0000000000007941 */ /* 0x002fea0003800000 */
.L_x_11752:
        /* <DEDUP_REMOVED lines=9> */
.L_x_11755:
[----:B------:R-:W-:Y:S05]  /*7cb0*/  BSYNC B0 ;  /* 0x0000000000007941 */ /* 0x000fea0003800000 */
.L_x_11754:
        /* <DEDUP_REMOVED lines=14> */
.L_x_11757:
[----:B------:R-:W-:Y:S05]  /*7da0*/  BSYNC B0 ;  /* 0x0000000000007941 */ /* 0x000fea0003800000 */
.L_x_11756:
[----:B------:R-:W2:Y:S01]  /*7db0*/  LDS R7, [R7.X4+0x5a0] ;  /* 0x0005a00007077984 */ /* 0x000ea20000004800 */
[----:B------:R-:W-:Y:S01]  /*7dc0*/  BSSY B0, `(.L_x_11758) ;  /* 0x0000005000007945 */ /* 0x000fe20003800000 */
[----:B-1----:R-:W-:Y:S02]  /*7dd0*/  IADD3 R5, R72, 0xa0, RZ ;  /* 0x000000a048057810 */ /* 0x002fe40007ffe0ff */
[----:B------:R-:W-:Y:S01]  /*7de0*/  LEA.HI.SX32 R193, R193, R72, 0x1b ;  /* 0x00000048c1c17211 */ /* 0x000fe200078fdaff */
[----:B------:R-:W-:Y:S05]  /*7df0*/  @!P0 BRA `(.L_x_11759) ;  /* 0x0000001000008947 */ /* 0x000fea0003800000 */
[----:B--2---:R1:W-:Y:S02]  /*7e00*/  RED.E.ADD.F32.FTZ.RN.STRONG.GPU [R20.64+-0x680], R7 ;  /* 0xfff980071400798e */ /* 0x0043e4000c10e786 */
.L_x_11759:
[----:B------:R-:W-:Y:S05]  /*7e10*/  BSYNC B0 ;  /* 0x0000000000007941 */ /* 0x000fea0003800000 */
.L_x_11758:
[----:B------:R-:W3:Y:S01]  /*7e20*/  LDS R193, [R193.X4+0x620] ;  /* 0x00062000c1c17984 */ /* 0x000ee20000004800 */
[----:B------:R-:W-:Y:S01]  /*7e30*/  BSSY B0, `(.L_x_11760) ;  /* 0x0000005000007945 */ /* 0x000fe20003800000 */
[----:B-12---:R-:W-:Y:S02]  /*7e40*/  IADD3 R7, R72, 0xc0, RZ ;  /* 0x000000c048077810 */ /* 0x006fe40007ffe0ff */
[----:B------:R-:W-:Y:S01]  /*7e50*/  LEA.HI.SX32 R5, R5, R72, 0x1b ;  /* 0x0000004805057211 */ /* 0x000fe200078fdaff */
[----:B------:R-:W-:Y:S05]  /*7e60*/  @!P1 BRA `(.L_x_11761) ;  /* 0x0000001000009947 */ /* 0x000fea0003800000 */
[----:B---3--:R1:W-:Y:S02]  /*7e70*/  RED.E.ADD.F32.FTZ.RN.STRONG.GPU [R20.64+-0x600], R193 ;  /* 0xfffa00c11400798e */ /* 0x0083e4000c10e786 */
.L_x_11761:
[----:B------:R-:W-:Y:S05]  /*7e80*/  BSYNC B0 ;  /* 0x0000000000007941 */ /* 0x000fea0003800000 */
.L_x_11760:
[----:B------:R-:W2:Y:S01]  /*7e90*/  LDS R5, [R5.X4+0x6a0] ;  /* 0x0006a00005057984 */ /* 0x000ea20000004800 */
[----:B------:R-:W-:Y:S01]  /*7ea0*/  BSSY B0, `(.L_x_11762) ;  /* 0x0000005000007945 */ /* 0x000fe20003800000 */
[----:B-1-3--:R-:W-:-:S02]  /*7eb0*/  IADD3 R193, R72, 0xe0, RZ ;  /* 0x000000e048c17810 */ /* 0x00afc40007ffe0ff */
[----:B------:R-:W-:Y:S01]  /*7ec0*/  LEA.HI.SX32 R7, R7, R72, 0x1b ;  /* 0x0000004807077211 */ /* 0x000fe200078fdaff */
[----:B------:R-:W-:Y:S05]  /*7ed0*/  @!P2 BRA `(.L_x_11763) ;  /* 0x000000100000a947 */ /* 0x000fea0003800000 */
[----:B--2---:R1:W-:Y:S02]  /*7ee0*/  RED.E.ADD.F32.FTZ.RN.STRONG.GPU [R20.64+-0x580], R5 ;  /* 0xfffa80051400798e */ /* 0x0043e4000c10e786 */
.L_x_11763:
[----:B------:R-:W-:Y:S05]  /*7ef0*/  BSYNC B0 ;  /* 0x0000000000007941 */ /* 0x000fea0003800000 */
.L_x_11762:
[----:B------:R-:W3:Y:S01]  /*7f00*/  LDS R7, [R7.X4+0x720] ;  /* 0x0007200007077984 */ /* 0x000ee20000004800 */
[----:B------:R-:W-:Y:S01]  /*7f10*/  BSSY B0, `(.L_x_11764) ;  /* 0x0000005000007945 */ /* 0x000fe20003800000 */
[----:B-12---:R-:W-:Y:S02]  /*7f20*/  IADD3 R5, R72, 0x100, RZ ;  /* 0x0000010048057810 */ /* 0x006fe40007ffe0ff */
[----:B------:R-:W-:Y:S01]  /*7f30*/  LEA.HI.SX32 R193, R193, R72, 0x1b ;  /* 0x00000048c1c17211 */ /* 0x000fe200078fdaff */
[----:B------:R-:W-:Y:S05]  /*7f40*/  @!P3 BRA `(.L_x_11765) ;  /* 0x000000100000b947 */ /* 0x000fea0003800000 */
[----:B---3--:R1:W-:Y:S02]  /*7f50*/  RED.E.ADD.F32.FTZ.RN.STRONG.GPU [R20.64+-0x500], R7 ;  /* 0xfffb00071400798e */ /* 0x0083e4000c10e786 */
.L_x_11765:
[----:B------:R-:W-:Y:S05]  /*7f60*/  BSYNC B0 ;  /* 0x0000000000007941 */ /* 0x000fea0003800000 */
.L_x_11764:
[----:B------:R-:W2:Y:S01]  /*7f70*/  LDS R193, [R193.X4+0x7a0] ;  /* 0x0007a000c1c17984 */ /* 0x000ea20000004800 */
[----:B------:R-:W-:Y:S01]  /*7f80*/  BSSY B0, `(.L_x_11766) ;  /* 0x0000004000007945 */ /* 0x000fe20003800000 */
[----:B------:R-:W-:Y:S01]  /*7f90*/  LEA.HI.SX32 R5, R5, R72, 0x1b ;  /* 0x0000004805057211 */ /* 0x000fe200078fdaff */
[----:B------:R-:W-:Y:S05]  /*7fa0*/  @!P4 BRA `(.L_x_11767) ;  /* 0x000000100000c947 */ /* 0x000fea0003800000 */
[----:B--2---:R2:W-:Y:S02]  /*7fb0*/  RED.E.ADD.F32.FTZ.RN.STRONG.GPU [R20.64+-0x480], R193 ;  /* 0xfffb80c11400798e */ /* 0x0045e4000c10e786 */
.L_x_11767:
[----:B------:R-:W-:Y:S05]  /*7fc0*/  BSYNC B0 ;  /* 0x0000000000007941 */ /* 0x000fea0003800000 */
.L_x_11766:
[----:B------:R-:W4:Y:S01]  /*7fd0*/  LDS R5, [R5.X4+0x820] ;  /* 0x0008200005057984 */ /* 0x000f220000004800 */
[----:B------:R-:W-:Y:S01]  /*7fe0*/  BSSY B0, `(.L_x_11768) ;  /* 0x0000005000007945 */ /* 0x000fe20003800000 */
[----:B-1-3--:R-:W-:-:S02]  /*7ff0*/  IADD3 R7, R72, 0x120, RZ ;  /* 0x0000012048077810 */ /* 0x00afc40007ffe0ff */
[----:B--2---:R-:W-:Y:S01]  /*8000*/  IADD3 R193, R72, 0x140, RZ ;  /* 0x0000014048c17810 */ /* 0x004fe20007ffe0ff */
[----:B------:R-:W-:Y:S05]  /*8010*/  @!P5 BRA `(.L_x_11769) ;  /* 0x000000100000d947 */ /* 0x000fea0003800000 */
[----:B----4-:R1:W-:Y:S02]  /*8020*/  RED.E.ADD.F32.FTZ.RN.STRONG.GPU [R20.64+-0x400], R5 ;  /* 0xfffc00051400798e */ /* 0x0103e4000c10e786 */
.L_x_11769:
[----:B------:R-:W-:Y:S05]  /*8030*/  BSYNC B0 ;  /* 0x0000000000007941 */ /* 0x000fea0003800000 */
.L_x_11768:
        /* <DEDUP_REMOVED lines=14> */
.L_x_11771:
[----:B------:R-:W-:Y:S05]  /*8120*/  BSYNC B0 ;  /* 0x0000000000007941 */ /* 0x000fea0003800000 */
.L_x_11770:
[----:B------:R-:W2:Y:S01]  /*8130*/  LDS R193, [R193.X4+0x920] ;  /* 0x00092000c1c17984 */ /* 0x000ea20000004800 */
[----:B------:R-:W-:Y:S01]  /*8140*/  BSSY B0, `(.L_x_11772) ;  /* 0x0000005000007945 */ /* 0x000fe20003800000 */
[----:B-1----:R-:W-:-:S02]  /*8150*/  IADD3 R7, R72, 0x180, RZ ;  /* 0x0000018048077810 */ /* 0x002fc40007ffe0ff */
[----:B------:R-:W-:Y:S01]  /*8160*/  LEA.HI.SX32 R5, R5, R72, 0x1b ;  /* 0x0000004805057211 */ /* 0x000fe200078fdaff */
[----:B------:R-:W-:Y:S05]  /*8170*/  @!P0 BRA `(.L_x_11773) ;  /* 0x0000001000008947 */ /* 0x000fea0003800000 */
[----:B--2---:R1:W-:Y:S02]  /*8180*/  RED.E.ADD.F32.FTZ.RN.STRONG.GPU [R20.64+-0x300], R193 ;  /* 0xfffd00c11400798e */ /* 0x0043e4000c10e786 */
.L_x_11773:
[----:B------:R-:W-:Y:S05]  /*8190*/  BSYNC B0 ;  /* 0x0000000000007941 */ /* 0x000fea0003800000 */
.L_x_11772:
[----:B------:R-:W3:Y:S01]  /*81a0*/  LDS R5, [R5.X4+0x9a0] ;  /* 0x0009a00005057984 */ /* 0x000ee20000004800 */
[----:B------:R-:W-:Y:S01]  /*81b0*/  BSSY B0, `(.L_x_11774) ;  /* 0x0000005000007945 */ /* 0x000fe20003800000 */
[----:B-12---:R-:W-:Y:S02]  /*81c0*/  IADD3 R193, R72, 0x1a0, RZ ;  /* 0x000001a048c17810 */ /* 0x006fe40007ffe0ff */
[----:B------:R-:W-:Y:S01]  /*81d0*/  LEA.HI.SX32 R7, R7, R72, 0x1b ;  /* 0x0000004807077211 */ /* 0x000fe200078fdaff */
[----:B------:R-:W-:Y:S05]  /*81e0*/  @!P1 BRA `(.L_x_11775) ;  /* 0x0000001000009947 */ /* 0x000fea0003800000 */
[----:B---3--:R1:W-:Y:S02]  /*81f0*/  RED.E.ADD.F32.FTZ.RN.STRONG.GPU [R20.64+-0x280], R5 ;  /* 0xfffd80051400798e */ /* 0x0083e4000c10e786 */
.L_x_11775:
[----:B------:R-:W-:Y:S05]  /*8200*/  BSYNC B0 ;  /* 0x0000000000007941 */ /* 0x000fea0003800000 */
.L_x_11774:
[----:B------:R-:W2:Y:S01]  /*8210*/  LDS R7, [R7.X4+0xa20] ;  /* 0x000a200007077984 */ /* 0x000ea20000004800 */
[----:B------:R-:W-:Y:S01]  /*8220*/  BSSY B0, `(.L_x_11776) ;  /* 0x0000005000007945 */ /* 0x000fe20003800000 */
[----:B-1-3--:R-:W-:Y:S02]  /*8230*/  IADD3 R5, R72, 0x1c0, RZ ;  /* 0x000001c048057810 */ /* 0x00afe40007ffe0ff */
[----:B------:R-:W-:Y:S01]  /*8240*/  LEA.HI.SX32 R193, R193, R72, 0x1b ;  /* 0x00000048c1c17211 */ /* 0x000fe200078fdaff */
[----:B------:R-:W-:Y:S05]  /*8250*/  @!P2 BRA `(.L_x_11777) ;  /* 0x000000100000a947 */ /* 0x000fea0003800000 */
[----:B--2---:R1:W-:Y:S02]  /*8260*/  RED.E.ADD.F32.FTZ.RN.STRONG.GPU [R20.64+-0x200], R7 ;  /* 0xfffe00071400798e */ /* 0x0043e4000c10e786 */
.L_x_11777:
[----:B------:R-:W-:Y:S05]  /*8270*/  BSYNC B0 ;  /* 0x0000000000007941 */ /* 0x000fea0003800000 */
.L_x_11776:
[----:B------:R-:W3:Y:S01]  /*8280*/  LDS R193, [R193.X4+0xaa0] ;  /* 0x000aa000c1c17984 */ /* 0x000ee20000004800 */
[----:B------:R-:W-:Y:S01]  /*8290*/  BSSY B0, `(.L_x_11778) ;  /* 0x0000005000007945 */ /* 0x000fe20003800000 */
[----:B-12---:R-:W-:-:S02]  /*82a0*/  IADD3 R7, R72, 0x1e0, RZ ;  /* 0x000001e048077810 */ /* 0x006fc40007ffe0ff */
[----:B------:R-:W-:Y:S01]  /*82b0*/  LEA.HI.SX32 R5, R5, R72, 0x1b ;  /* 0x0000004805057211 */ /* 0x000fe200078fdaff */
[----:B------:R-:W-:Y:S05]  /*82c0*/  @!P3 BRA `(.L_x_11779) ;  /* 0x000000100000b947 */ /* 0x000fea0003800000 */
[----:B---3--:R1:W-:Y:S02]  /*82d0*/  RED.E.ADD.F32.FTZ.RN.STRONG.GPU [R20.64+-0x180], R193 ;  /* 0xfffe80c11400798e */ /* 0x0083e4000c10e786 */
.L_x_11779:
[----:B------:R-:W-:Y:S05]  /*82e0*/  BSYNC B0 ;  /* 0x0000000000007941 */ /* 0x000fea0003800000 */
.L_x_11778:
[----:B------:R-:W2:Y:S01]  /*82f0*/  LDS R5, [R5.X4+0xb20] ;  /* 0x000b200005057984 */ /* 0x000ea20000004800 */
[----:B------:R-:W-:Y:S01]  /*8300*/  BSSY B0, `(.L_x_11780) ;  /* 0x0000004000007945 */ /* 0x000fe20003800000 */
[----:B------:R-:W-:Y:S01]  /*8310*/  LEA.HI.SX32 R7, R7, R72, 0x1b ;  /* 0x0000004807077211 */ /* 0x000fe200078fdaff */
[----:B------:R-:W-:Y:S05]  /*8320*/  @!P4 BRA `(.L_x_11781) ;  /* 0x000000100000c947 */ /* 0x000fea0003800000 */
[----:B--2---:R2:W-:Y:S02]  /*8330*/  RED.E.ADD.F32.FTZ.RN.STRONG.GPU [R20.64+-0x100], R5 ;  /* 0xffff00051400798e */ /* 0x0045e4000c10e786 */
.L_x_11781:
[----:B------:R-:W-:Y:S05]  /*8340*/  BSYNC B0 ;  /* 0x0000000000007941 */ /* 0x000fea0003800000 */
.L_x_11780:
[----:B------:R-:W4:Y:S01]  /*8350*/  LDS R7, [R7.X4+0xba0] ;  /* 0x000ba00007077984 */ /* 0x000f220000004800 */
[----:B------:R-:W-:Y:S01]  /*8360*/  BSSY B0, `(.L_x_11782) ;  /* 0x0000003000007945 */ /* 0x000fe20003800000 */
[----:B------:R-:W-:Y:S05]  /*8370*/  @!P5 BRA `(.L_x_11783) ;  /* 0x000000100000d947 */ /* 0x000fea0003800000 */
[----:B----4-:R4:W-:Y:S02]  /*8380*/  RED.E.ADD.F32.FTZ.RN.STRONG.GPU [R20.64+-0x80], R7 ;  /* 0xffff80071400798e */ /* 0x0109e4000c10e786 */
.L_x_11783:
[----:B------:R-:W-:Y:S05]  /*8390*/  BSYNC B0 ;  /* 0x0000000000007941 */ /* 0x000fea0003800000 */
.L_x_11782:
        /* <DEDUP_REMOVED lines=88> */
[----:B------:R-:W-:Y:S01]  /*8920*/  FFMA.FTZ R103, R110, R32, R103 ;  /* 0x000000206e677223 */ /* 0x000fe20000010067 */
[----:B------:R-:W-:Y:S01]  /*8930*/  SHFL.DOWN PT, R23, R4, 0x10, 0x1f ;  /* 0x0a001f0004177f89 */ /* 0x000fe200000e0000 */
[----:B------:R-:W-:Y:S02]  /*8940*/  FFMA.FTZ R109, R109, R110, R154 ;  /* 0x0000006e6d6d7223 */ /* 0x000fe4000001009a */
[----:B------:R-:W-:Y:S01]  /*8950*/  FADD.FTZ R99, R22, R99 ;  /* 0x0000006316637221 */ /* 0x000fe20000010000 */
[----:B------:R-:W0:Y:S01]  /*8960*/  SHFL.DOWN PT, R110, R5, 0x10, 0x1f ;  /* 0x0a001f00056e7f89 */ /* 0x000e2200000e0000 */
[----:B------:R-:W-:Y:S02]  /*8970*/  FMUL.FTZ R22, R117, R185 ;  /* 0x000000b975167220 */ /* 0x000fe40000410000 */
[----:B------:R-:W-:Y:S02]  /*8980*/  FFMA.FTZ R105, R20, R36, R105 ;  /* 0x0000002414697223 */ /* 0x000fe40000010069 */
        /* <DEDUP_REMOVED lines=58> */
.L_x_11785:
[----:B0-----:R-:W-:Y:S05]  /*8d30*/  BSYNC B0 ;  /* 0x0000000000007941 */ /* 0x001fea0003800000 */
.L_x_11784:
[----:B------:R-:W-:Y:S02]  /*8d40*/  IADD3 R83, R83, 0x1, RZ ;  /* 0x0000000153537810 */ /* 0x000fe40007ffe0ff */
[----:B------:R-:W-:-:S02]  /*8d50*/  IADD3 R82, P1, R82, 0x1, RZ ;  /* 0x0000000152527810 */ /* 0x000fc40007f3e0ff */
[----:B------:R-:W-:Y:S02]  /*8d60*/  ISETP.GE.AND P0, PT, R83, c[0x0][0x16c], PT ;  /* 0x00005b0053007a0c */ /* 0x000fe40003f06270 */
[----:B------:R-:W-:-:S11]  /*8d70*/  IADD3.X R81, RZ, R81, RZ, P1, !PT ;  /* 0x00000051ff517210 */ /* 0x000fd60000ffe4ff */
[----:B------:R-:W-:Y:S01]  /*8d80*/  @P0 CALL.REL.NOINC `(.L_x_11739) ;  /* 0x0000001000000944 */ /* 0x000fe20003c00000 */
[----:B------:R-:W-:Y:S05]  /*8d90*/  BRA `(.L_x_11786) ;  /* 0xffffb2a000007947 */ /* 0x000fea000383ffff */
.L_x_11739:
        /* <DEDUP_REMOVED lines=55> */
[----:B------:R-:W-:Y:S04]  /*9110*/  LDS.U16 R4, [R46+0xa] ;  /* 0x00000a002e047984 */ /* 0x000fe80000000400 */
[----:B------:R-:W4:Y:S01]  /*9120*/  LDS.U16 R2, [R46+0x8] ;  /* 0x000008002e027984 */ /* 0x000f220000000400 */
[----:B0-----:R-:W-:-:S05]  /*9130*/  PRMT R5, RZ, 0x5410, R12 ;  /* 0x00005410ff057816 */ /* 0x001fca000000000c */
[----:B------:R-:W-:Y:S01]  /*9140*/  FADD.FTZ R11, R5, R76 ;  /* 0x0000004c050b7221 */ /* 0x000fe20000010000 */
[----:B-1----:R-:W-:Y:S02]  /*9150*/  PRMT R5, RZ, 0x5410, R10 ;  /* 0x00005410ff057816 */ /* 0x002fe4000000000a */
[----:B--2---:R-:W-:Y:S02]  /*9160*/  PRMT R3, RZ, 0x5410, R3 ;  /* 0x00005410ff037816 */ /* 0x004fe40000000003 */
[----:B------:R-:W-:Y:S01]  /*9170*/  FSETP.GTU.FTZ.AND P0, PT, R11, 20, PT ;  /* 0x41a000000b00780b */ /* 0x000fe20003f1c000 */
[--C-:B------:R-:W-:Y:S02]  /*9180*/  FADD.FTZ R5, R5, R76.reuse ;  /* 0x0000004c05057221 */ /* 0x100fe40000010000 */
[----:B------:R-:W-:Y:S02]  /*9190*/  FADD.FTZ R10, R3, R76 ;  /* 0x0000004c030a7221 */ /* 0x000fe40000010000 */
[----:B------:R-:W0:Y:S01]  /*91a0*/  LDS.U16 R3, [R46+0xc] ;  /* 0x00000c002e037984 */ /* 0x000e220000000400 */
[----:B------:R-:W-:-:S07]  /*91b0*/  FSETP.GTU.FTZ.AND P5, PT, R5, 20, PT ;  /* 0x41a000000500780b */ /* 0x000fce0003fbc000 */
[----:B------:R-:W-:-:S06]  /*91c0*/  @!P0 FMUL.FTZ R6, R11, -1.4426950216293334961 ;  /* 0xbfb8aa3b0b068820 */ /* 0x000fcc0000410000 */
[----:B------:R-:W-:Y:S01]  /*91d0*/  @!P5 FMUL.FTZ R7, R5, -1.4426950216293334961 ;  /* 0xbfb8aa3b0507d820 */ /* 0x000fe20000410000 */
[----:B------:R-:W1:Y:S01]  /*91e0*/  @!P0 MUFU.EX2 R6, R6 ;  /* 0x0000000600068308 */ /* 0x000e620000000800 */
[----:B---3--:R-:W-:Y:S01]  /*91f0*/  PRMT R11, RZ, 0x5410, R0 ;  /* 0x00005410ff0b7816 */ /* 0x008fe20000000000 */
[----:B------:R-:W2:Y:S06]  /*9200*/  LDS.U16 R5, [R46+0xe] ;  /* 0x00000e002e057984 */ /* 0x000eac0000000400 */
[----:B------:R-:W3:Y:S01]  /*9210*/  @!P5 MUFU.EX2 R7, R7 ;  /* 0x000000070007d308 */ /* 0x000ee20000000800 */
[----:B------:R-:W-:Y:S01]  /*9220*/  FADD.FTZ R12, R11, R76 ;  /* 0x0000004c0b0c7221 */ /* 0x000fe20000010000 */
[----:B------:R-:W-:Y:S04]  /*9230*/  BAR.SYNC.DEFER_BLOCKING 0x0 ;  /* 0x0000000000007b1d */ /* 0x000fe80000010000 */
[----:B------:R-:W-:Y:S01]  /*9240*/  FSETP.GTU.FTZ.AND P3, PT, R12, 20, PT ;  /* 0x41a000000c00780b */ /* 0x000fe20003f7c000 */
[----:B-1----:R-:W-:-:S04]  /*9250*/  @!P0 FADD.FTZ R0, R6, 1 ;  /* 0x3f80000006008421 */ /* 0x002fc80000010000 */
[----:B------:R-:W1:Y:S01]  /*9260*/  @!P0 MUFU.RCP R13, R0 ;  /* 0x00000000000d8308 */ /* 0x000e620000001000 */
[----:B---3--:R-:W-:Y:S01]  /*9270*/  @!P5 FADD.FTZ R7, R7, 1 ;  /* 0x3f8000000707d421 */ /* 0x008fe20000010000 */
[----:B----4-:R-:W-:-:S06]  /*9280*/  PRMT R11, RZ, 0x5410, R2 ;  /* 0x00005410ff0b7816 */ /* 0x010fcc0000000002 */
[----:B------:R3:W4:Y:S01]  /*9290*/  @!P5 MUFU.RCP R6, R7 ;  /* 0x000000070006d308 */ /* 0x0007220000001000 */
[----:B0-----:R-:W-:Y:S01]  /*92a0*/  PRMT R3, RZ, 0x5410, R3 ;  /* 0x00005410ff037816 */ /* 0x001fe20000000003 */
[----:B------:R-:W-:Y:S01]  /*92b0*/  @!P3 FMUL.FTZ R2, R12, -1.4426950216293334961 ;  /* 0xbfb8aa3b0c02b820 */ /* 0x000fe20000410000 */
[----:B---3--:R-:W-:Y:S01]  /*92c0*/  PRMT R7, RZ, 0x5410, R4 ;  /* 0x00005410ff077816 */ /* 0x008fe20000000004 */
[--C-:B------:R-:W-:Y:S02]  /*92d0*/  FADD.FTZ R11, R11, R76.reuse ;  /* 0x0000004c0b0b7221 */ /* 0x100fe40000010000 */
[--C-:B------:R-:W-:Y:S02]  /*92e0*/  FADD.FTZ R12, R3, R76.reuse ;  /* 0x0000004c030c7221 */ /* 0x100fe40000010000 */
[----:B------:R-:W-:Y:S01]  /*92f0*/  FADD.FTZ R4, R7, R76 ;  /* 0x0000004c07047221 */ /* 0x000fe20000010000 */
[----:B------:R-:W-:Y:S01]  /*9300*/  FSETP.GTU.FTZ.AND P2, PT, R11, 20, PT ;  /* 0x41a000000b00780b */ /* 0x000fe20003f5c000 */
[----:B-1----:R-:W-:Y:S01]  /*9310*/  @!P0 FMUL.FTZ R94, R94, R13 ;  /* 0x0000000d5e5e8220 */ /* 0x002fe20000410000 */
[----:B------:R-:W-:-:S02]  /*9320*/  FSETP.GTU.FTZ.AND P0, PT, R12, 20, PT ;  /* 0x41a000000c00780b */ /* 0x000fc40003f1c000 */
[----:B------:R-:W-:Y:S01]  /*9330*/  FSETP.GTU.FTZ.AND P1, PT, R4, 20, PT ;  /* 0x41a000000400780b */ /* 0x000fe20003f3c000 */
[----:B------:R-:W-:Y:S08]  /*9340*/  STS.U16 [R46], R107 ;  /* 0x0000006b2e007388 */ /* 0x000ff00000000400 */
[----:B------:R-:W-:Y:S01]  /*9350*/  @!P2 FMUL.FTZ R0, R11, -1.4426950216293334961 ;  /* 0xbfb8aa3b0b00a820 */ /* 0x000fe20000410000 */
[----:B------:R-:W-:-:S03]  /*9360*/  PRMT R11, R105, 0x7632, R11 ;  /* 0x00007632690b7816 */ /* 0x000fc6000000000b */
[----:B------:R-:W-:Y:S02]  /*9370*/  @!P1 FMUL.FTZ R3, R4, -1.4426950216293334961 ;  /* 0xbfb8aa3b04039820 */ /* 0x000fe40000410000 */
[----:B------:R-:W-:Y:S01]  /*9380*/  @!P0 FMUL.FTZ R4, R12, -1.4426950216293334961 ;  /* 0xbfb8aa3b0c048820 */ /* 0x000fe20000410000 */
[----:B------:R-:W-:Y:S01]  /*9390*/  PRMT R12, R103, 0x7632, R12 ;  /* 0x00007632670c7816 */ /* 0x000fe2000000000c */
        /* <DEDUP_REMOVED lines=19> */
[----:B--2---:R-:W-:Y:S01]  /*94d0*/  PRMT R5, RZ, 0x5410, R5 ;  /* 0x00005410ff057816 */ /* 0x004fe20000000005 */
[----:B----4-:R-:W-:-:S04]  /*94e0*/  @!P5 FMUL.FTZ R93, R93, R6 ;  /* 0x000000065d5dd220 */ /* 0x010fc80000410000 */
[----:B------:R-:W-:Y:S02]  /*94f0*/  FADD.FTZ R7, R5, R76 ;  /* 0x0000004c05077221 */ /* 0x000fe40000010000 */
[----:B------:R-:W-:-:S03]  /*9500*/  @!P4 FMUL.FTZ R10, R10, -1.4426950216293334961 ;  /* 0xbfb8aa3b0a0ac820 */ /* 0x000fc60000410000 */
[----:B------:R-:W-:-:S03]  /*9510*/  FSETP.GTU.FTZ.AND P5, PT, R7, 20, PT ;  /* 0x41a000000700780b */ /* 0x000fc60003fbc000 */
[----:B------:R-:W1:Y:S08]  /*9520*/  @!P4 MUFU.EX2 R10, R10 ;  /* 0x0000000a000ac308 */ /* 0x000e700000000800 */
[----:B------:R-:W2:Y:S01]  /*9530*/  @!P3 MUFU.EX2 R2, R2 ;  /* 0x000000020002b308 */ /* 0x000ea20000000800 */
[----:B------:R-:W3:Y:S01]  /*9540*/  LDS R37, [0x210] ;  /* 0x00021000ff257984 */ /* 0x000ee20000000800 */
[----:B------:R-:W-:-:S06]  /*9550*/  @!P5 FMUL.FTZ R6, R7, -1.4426950216293334961 ;  /* 0xbfb8aa3b0706d820 */ /* 0x000fcc0000410000 */
[----:B------:R-:W-:Y:S01]  /*9560*/  @!P1 MUFU.EX2 R3, R3 ;  /* 0x0000000300039308 */ /* 0x000fe20000000800 */
[----:B-1----:R-:W-:-:S07]  /*9570*/  @!P4 FADD.FTZ R10, R10, 1 ;  /* 0x3f8000000a0ac421 */ /* 0x002fce0000010000 */
[----:B------:R-:W1:Y:S01]  /*9580*/  @!P5 MUFU.EX2 R6, R6 ;  /* 0x000000060006d308 */ /* 0x000e620000000800 */
[----:B--2---:R-:W-:Y:S02]  /*9590*/  @!P3 FADD.FTZ R2, R2, 1 ;  /* 0x3f8000000202b421 */ /* 0x004fe40000010000 */
[----:B0-----:R-:W-:-:S05]  /*95a0*/  IMAD R12, R74, c[0x0][0x2d8], RZ ;  /* 0x0000b6004a0c7a24 */ /* 0x001fca00078e02ff */
[----:B------:R-:W0:Y:S01]  /*95b0*/  @!P2 MUFU.EX2 R0, R0 ;  /* 0x000000000000a308 */ /* 0x000e220000000800 */
[----:B------:R-:W-:-:S07]  /*95c0*/  IMAD R43, R77, c[0x0][0x2dc], R12 ;  /* 0x0000b7004d2b7a24 */ /* 0x000fce00078e020c */
[----:B------:R2:W4:Y:S01]  /*95d0*/  @!P0 MUFU.EX2 R5, R4 ;  /* 0x0000000400058308 */ /* 0x0005220000000800 */
[----:B-1----:R-:W-:-:S07]  /*95e0*/  @!P5 FADD.FTZ R6, R6, 1 ;  /* 0x3f8000000606d421 */ /* 0x002fce0000010000 */
[----:B------:R-:W1:Y:S01]  /*95f0*/  @!P4 MUFU.RCP R10, R10 ;  /* 0x0000000a000ac308 */ /* 0x000e620000001000 */
[----:B--2---:R-:W-:-:S07]  /*9600*/  @!P1 FADD.FTZ R4, R3, 1 ;  /* 0x3f80000003049421 */ /* 0x004fce0000010000 */
[----:B------:R2:W5:Y:S01]  /*9610*/  @!P3 MUFU.RCP R7, R2 ;  /* 0x000000020007b308 */ /* 0x0005620000001000 */
[----:B0-----:R-:W-:Y:S02]  /*9620*/  @!P2 FADD.FTZ R0, R0, 1 ;  /* 0x3f8000000000a421 */ /* 0x001fe40000010000 */
[----:B--2---:R-:W-:-:S05]  /*9630*/  IMAD.WIDE.U32 R2, R77, c[0x0][0x2d8], RZ ;  /* 0x0000b6004d027a25 */ /* 0x004fca00078e00ff */
[----:B------:R-:W0:Y:S01]  /*9640*/  @!P5 MUFU.RCP R41, R6 ;  /* 0x000000060029d308 */ /* 0x000e220000001000 */
[----:B------:R-:W-:Y:S01]  /*9650*/  IADD3 R3, R3, R43, RZ ;  /* 0x0000002b03037210 */ /* 0x000fe20007ffe0ff */
[----:B----4-:R-:W-:-:S04]  /*9660*/  @!P0 FADD.FTZ R5, R5, 1 ;  /* 0x3f80000005058421 */ /* 0x010fc80000010000 */
[----:B------:R-:W-:Y:S02]  /*9670*/  IMAD.WIDE.U32 R2, R80, c[0x0][0x2e0], R2 ;  /* 0x0000b80050027a25 */ /* 0x000fe400078e0002 */
[----:B------:R-:W2:Y:S02]  /*9680*/  @!P2 MUFU.RCP R0, R0 ;  /* 0x000000000000a308 */ /* 0x000ea40000001000 */
[----:B-1----:R-:W-:Y:S01]  /*9690*/  @!P4 FMUL.FTZ R95, R95, R10 ;  /* 0x0000000a5f5fc220 */ /* 0x002fe20000410000 */
[----:B------:R-:W-:-:S05]  /*96a0*/  IADD3 R2, P4, R33, R2, RZ ;  /* 0x0000000221027210 */ /* 0x000fca0007f9e0ff */
[----:B------:R-:W1:Y:S01]  /*96b0*/  @!P1 MUFU.RCP R39, R4 ;  /* 0x0000000400279308 */ /* 0x000e620000001000 */
[----:B------:R-:W-:Y:S02]  /*96c0*/  IADD3.X R3, R31, R45, R3, P4, !PT ;  /* 0x0000002d1f037210 */ /* 0x000fe400027fe403 */
[----:B---3--:R-:W-:-:S05]  /*96d0*/  ISETP.GE.AND P4, PT, R60, R37, PT ;  /* 0x000000253c00720c */ /* 0x008fca0003f86270 */
[----:B------:R-:W3:Y:S01]  /*96e0*/  @!P0 MUFU.RCP R12, R5 ;  /* 0x00000005000c8308 */ /* 0x000ee20000001000 */
[----:B-----5:R-:W-:Y:S02]  /*96f0*/  @!P3 FMUL.FTZ R96, R96, R7 ;  /* 0x000000076060b220 */ /* 0x020fe40000410000 */
[----:B0-----:R-:W-:Y:S01]  /*9700*/  @!P5 FMUL.FTZ R100, R100, R41 ;  /* 0x000000296464d220 */ /* 0x001fe20000410000 */
[----:B------:R-:W-:Y:S01]  /*9710*/  LEA R7, P5, R60, c[0x0][0x330], 0x1 ;  /* 0x0000cc003c077a11 */ /* 0x000fe200078a08ff */
[----:B--2---:R-:W-:-:S03]  /*9720*/  @!P2 FMUL.FTZ R97, R97, R0 ;  /* 0x000000006161a220 */ /* 0x004fc60000410000 */
[----:B------:R-:W-:Y:S02]  /*9730*/  LEA.HI.X R0, R60, c[0x0][0x334], R59, 0x1, P5 ;  /* 0x0000cd003c007a11 */ /* 0x000fe400028f0c3b */
[----:B------:R-:W-:Y:S01]  /*9740*/  LEA R6, P5, R2, R7, 0x1 ;  /* 0x0000000702067211 */ /* 0x000fe200078a08ff */
[----:B-1----:R-:W-:Y:S01]  /*9750*/  @!P1 FMUL.FTZ R98, R98, R39 ;  /* 0x0000002762629220 */ /* 0x002fe20000410000 */
[-C--:B------:R-:W-:Y:S02]  /*9760*/  ISETP.GE.AND P3, PT, R22, R37.reuse, PT ;  /* 0x000000251600720c */ /* 0x080fe40003f66270 */
[-C--:B------:R-:W-:Y:S01]  /*9770*/  ISETP.GE.AND P2, PT, R24, R37.reuse, PT ;  /* 0x000000251800720c */ /* 0x080fe20003f46270 */
[----:B---3--:R-:W-:Y:S01]  /*9780*/  @!P0 FMUL.FTZ R99, R99, R12 ;  /* 0x0000000c63638220 */ /* 0x008fe20000410000 */
[-C--:B------:R-:W-:Y:S02]  /*9790*/  ISETP.GE.AND P1, PT, R26, R37.reuse, PT ;  /* 0x000000251a00720c */ /* 0x080fe40003f26270 */
        /* <DEDUP_REMOVED lines=14> */
.L_x_11788:
[----:B------:R-:W-:Y:S05]  /*9880*/  BSYNC B0 ;  /* 0x0000000000007941 */ /* 0x000fea0003800000 */
.L_x_11787:
[----:B------:R-:W-:Y:S01]  /*9890*/  @!P3 STG.E.U16 [R6.64+-0x180], R21 ;  /* 0xfffe80150600b986 */ /* 0x000fe2000c101506 */
        /* <DEDUP_REMOVED lines=65> */
.L_x_11790:
[----:B------:R-:W-:Y:S05]  /*9cb0*/  BSYNC B0 ;  /* 0x0000000000007941 */ /* 0x000fea0003800000 */
.L_x_11789:
        /* <DEDUP_REMOVED lines=38> */
.L_x_11717:
        /* <DEDUP_REMOVED lines=24> */
.L_x_11793:
[----:B0-----:R-:W-:Y:S05]  /*a0a0*/  BSYNC B0 ;  /* 0x0000000000007941 */ /* 0x001fea0003800000 */
.L_x_11792:
        /* <DEDUP_REMOVED lines=23> */
.L_x_11795:
[----:B-1----:R-:W1:Y:S02]  /*a220*/  S2R R13, SR_TID.X ;  /* 0x00000000000d7919 */ /* 0x002e640000002100 */
.L_x_11796:
[----:B0-----:R-:W-:Y:S05]  /*a230*/  BSYNC B0 ;  /* 0x0000000000007941 */ /* 0x001fea0003800000 */
.L_x_11794:
        /* <DEDUP_REMOVED lines=10> */
.L_x_11797:
        /* <DEDUP_REMOVED lines=28> */
.L_x_11798:
        /* <DEDUP_REMOVED lines=14> */
.L_x_14731:


//--------------------- .text._Z25selective_scan_bwd_kernelI32Selective_Scan_bwd_kernel_traitsILi32ELi8ELb0ELb1ELb1ELb0ELb0EN3c108BFloat16ENS1_7complexIfEEEEv12SSMParamsBwd --------------------------
	.section	.text._Z25selective_scan_bwd_kernelI32Selective_Scan_bwd_kernel_traitsILi32ELi8ELb0ELb1ELb1ELb0ELb0EN3c108BFloat16ENS1_7complexIfEEEEv12SSMParamsBwd,"ax",@progbits
	.sectioninfo	@"SHI_REGISTERS=230"
	.align	128
        .global         _Z25selective_scan_bwd_kernelI32Selective_Scan_bwd_kernel_traitsILi32ELi8ELb0ELb1ELb1ELb0ELb0EN3c108BFloat16ENS1_7complexIfEEEEv12SSMParamsBwd
        .type           _Z25selective_scan_bwd_kernelI32Selective_Scan_bwd_kernel_traitsILi32ELi8ELb0ELb1ELb1ELb0ELb0EN3c108BFloat16ENS1_7complexIfEEEEv12SSMParamsBwd,@function
        .size           _Z25selective_scan_bwd_kernelI32Selective_Scan_bwd_kernel_traitsILi32ELi8ELb0ELb1ELb1ELb0ELb0EN3c108BFloat16ENS1_7complexIfEEEEv12SSMParamsBwd,(.L_x_14732 - _Z25selective_scan_bwd_kernelI32Selective_Scan_bwd_kernel_traitsILi32ELi8ELb0ELb1ELb1ELb0ELb0EN3c108BFloat16ENS1_7complexIfEEEEv12SSMParamsBwd)
        .other          _Z25selective_scan_bwd_kernelI32Selective_Scan_bwd_kernel_traitsILi32ELi8ELb0ELb1ELb1ELb0ELb0EN3c108BFloat16ENS1_7complexIfEEEEv12SSMParamsBwd,@"STO_CUDA_ENTRY STV_DEFAULT"
_Z25selective_scan_bwd_kernelI32Selective_Scan_bwd_kernel_traitsILi32ELi8ELb0ELb1ELb1ELb0ELb0EN3c108BFloat16ENS1_7complexIfEEEEv12SSMParamsBwd:
.text._Z25selective_scan_bwd_kernelI32Selective_Scan_bwd_kernel_traitsILi32ELi8ELb0ELb1ELb1ELb0ELb0EN3c108BFloat16ENS1_7complexIfEEEEv12SSMParamsBwd:
[----:B------:R-:W-:Y:S02]  /*0000*/  MOV R1, c[0x0][0x28] ;  /* 0x00000a0000017a02 */ /* 0x000fe40000000f00 */
[----:B------:R-:W-:Y:S01]  /*0010*/  IABS R19, c[0x0][0x178] ;  /* 0x00005e0000137a13 */ /* 0x000fe20000000000 */
[----:B------:R-:W0:Y:S01]  /*0020*/  S2R R98, SR_CTAID.Y ;  /* 0x0000000000627919 */ /* 0x000e220000002600 */
[----:B------:R-:W-:Y:S01]  /*0030*/  ISETP.NE.U32.AND P0, PT, RZ, c[0x0][0x238], PT ;  /* 0x00008e00ff007a0c */ /* 0x000fe20003f05070 */
[----:B------:R-:W-:Y:S01]  /*0040*/  HFMA2.MMA R96, -RZ, RZ, 0, 0 ;  /* 0x00000000ff607435 */ /* 0x000fe200000001ff */
[----:B------:R-:W1:Y:S01]  /*0050*/  I2F.RP R0, R19 ;  /* 0x0000001300007306 */ /* 0x000e620000209400 */
[----:B------:R-:W-:Y:S01]  /*0060*/  ISETP.NE.U32.AND P1, PT, RZ, c[0x0][0x250], PT ;  /* 0x00009400ff007a0c */ /* 0x000fe20003f25070 */
[----:B------:R-:W-:Y:S01]  /*0070*/  ULDC.64 UR10, c[0x0][0x118] ;  /* 0x00004600000a7ab9 */ /* 0x000fe20000000a00 */
[----:B------:R-:W-:Y:S02]  /*0080*/  ISETP.NE.AND.EX P0, PT, RZ, c[0x0][0x23c], PT, P0 ;  /* 0x00008f00ff007a0c */ /* 0x000fe40003f05300 */
[----:B------:R-:W-:Y:S02]  /*0090*/  ISETP.NE.AND.EX P1, PT, RZ, c[0x0][0x254], PT, P1 ;  /* 0x00009500ff007a0c */ /* 0x000fe40003f25310 */
[----:B------:R-:W-:Y:S01]  /*00a0*/  MOV R95, RZ ;  /* 0x000000ff005f7202 */ /* 0x000fe20000000f00 */
[----:B-1----:R-:W1:Y:S01]  /*00b0*/  MUFU.RCP R0, R0 ;  /* 0x0000000000007308 */ /* 0x002e620000001000 */
[----:B0-----:R-:W-:-:S07]  /*00c0*/  SHF.R.S32.HI R97, RZ, 0x1f, R98 ;  /* 0x0000001fff617819 */ /* 0x001fce0000011462 */
[C---:B------:R-:W-:Y:S01]  /*00d0*/  @P0 LEA R2, P2, R98.reuse, c[0x0][0x238], 0x2 ;  /* 0x00008e0062020a11 */ /* 0x040fe200078410ff */
[----:B------:R-:W0:Y:S01]  /*00e0*/  S2R R94, SR_CTAID.X ;  /* 0x00000000005e7919 */ /* 0x000e220000002500 */
[C---:B------:R-:W-:Y:S02]  /*00f0*/  @P1 LEA R4, P3, R98.reuse, c[0x0][0x250], 0x2 ;  /* 0x0000940062041a11 */ /* 0x040fe400078610ff */
[C-C-:B------:R-:W-:Y:S02]  /*0100*/  @P0 LEA.HI.X R3, R98.reuse, c[0x0][0x23c], R97.reuse, 0x2, P2 ;  /* 0x00008f0062030a11 */ /* 0x140fe400010f1461 */
[----:B------:R-:W-:Y:S02]  /*0110*/  @P1 LEA.HI.X R5, R98, c[0x0][0x254], R97, 0x2, P3 ;  /* 0x0000950062051a11 */ /* 0x000fe400018f1461 */
[----:B-1----:R-:W-:Y:S01]  /*0120*/  IADD3 R6, R0, 0xffffffe, RZ ;  /* 0x0ffffffe00067810 */ /* 0x002fe20007ffe0ff */
[----:B------:R1:W5:Y:S03]  /*0130*/  @P0 LDG.E R96, [R2.64] ;  /* 0x0000000a02600981 */ /* 0x000366000c1e1900 */
[----:B------:R2:W3:Y:S01]  /*0140*/  F2I.FTZ.U32.TRUNC.NTZ R7, R6 ;  /* 0x0000000600077305 */ /* 0x0004e2000021f000 */
[----:B------:R4:W5:Y:S01]  /*0150*/  @P1 LDG.E R95, [R4.64] ;  /* 0x0000000a045f1981 */ /* 0x000962000c1e1900 */
[----:B------:R-:W-:Y:S01]  /*0160*/  IABS R0, R98 ;  /* 0x0000006200007213 */ /* 0x000fe20000000000 */
[----:B------:R-:W-:Y:S01]  /*0170*/  IMAD R21, R97, c[0x0][0x280], RZ ;  /* 0x0000a00061157a24 */ /* 0x000fe200078e02ff */
[----:B------:R-:W-:Y:S01]  /*0180*/  ISETP.NE.AND P0, PT, RZ, c[0x0][0x178], PT ;  /* 0x00005e00ff007a0c */ /* 0x000fe20003f05270 */
[----:B------:R-:W-:Y:S01]  /*0190*/  HFMA2.MMA R89, -RZ, RZ, 0, 0 ;  /* 0x00000000ff597435 */ /* 0x000fe200000001ff */
[----:B------:R-:W-:Y:S01]  /*01a0*/  MOV R12, c[0x0][0x174] ;  /* 0x00005d00000c7a02 */ /* 0x000fe20000000f00 */
[----:B------:R-:W-:Y:S01]  /*01b0*/  IMAD R21, R98, c[0x0][0x284], R21 ;  /* 0x0000a10062157a24 */ /* 0x000fe200078e0215 */
[----:B------:R-:W-:Y:S01]  /*01c0*/  MOV R92, RZ ;  /* 0x000000ff005c7202 */ /* 0x000fe20000000f00 */
[----:B--2---:R-:W-:Y:S01]  /*01d0*/  HFMA2.MMA R6, -RZ, RZ, 0, 0 ;  /* 0x00000000ff067435 */ /* 0x004fe200000001ff */
[----:B0-----:R-:W-:-:S02]  /*01e0*/  SHF.R.S32.HI R93, RZ, 0x1f, R94 ;  /* 0x0000001fff5d7819 */ /* 0x001fc4000001145e */
[----:B---3--:R-:W-:-:S03]  /*01f0*/  IADD3 R8, RZ, -R7, RZ ;  /* 0x80000007ff087210 */ /* 0x008fc60007ffe0ff */
[C---:B----4-:R-:W-:Y:S02]  /*0200*/  IMAD R5, R93.reuse, c[0x0][0x1d0], RZ ;  /* 0x000074005d057a24 */ /* 0x050fe400078e02ff */
[----:B------:R-:W-:Y:S02]  /*0210*/  IMAD R11, R93, c[0x0][0x278], RZ ;  /* 0x00009e005d0b7a24 */ /* 0x000fe400078e02ff */
[----:B-1----:R-:W-:Y:S02]  /*0220*/  IMAD R3, R8, R19, RZ ;  /* 0x0000001308037224 */ /* 0x002fe400078e02ff */
[----:B------:R-:W-:Y:S02]  /*0230*/  IMAD R5, R94, c[0x0][0x1d4], R5 ;  /* 0x000075005e057a24 */ /* 0x000fe400078e0205 */
[----:B------:R-:W-:Y:S01]  /*0240*/  IMAD.HI.U32 R7, R7, R3, R6 ;  /* 0x0000000307077227 */ /* 0x000fe200078e0006 */
[----:B------:R-:W-:-:S03]  /*0250*/  LOP3.LUT R6, R98, c[0x0][0x178], RZ, 0x3c, !PT ;  /* 0x00005e0062067a12 */ /* 0x000fc600078e3cff */
[----:B------:R-:W-:Y:S01]  /*0260*/  IMAD.WIDE.U32 R2, R94, c[0x0][0x1d0], RZ ;  /* 0x000074005e027a25 */ /* 0x000fe200078e00ff */
[----:B------:R-:W-:-:S03]  /*0270*/  ISETP.GE.AND P3, PT, R6, RZ, PT ;  /* 0x000000ff0600720c */ /* 0x000fc60003f66270 */
[----:B------:R-:W-:Y:S01]  /*0280*/  IMAD.HI.U32 R91, R7, R0, RZ ;  /* 0x00000000075b7227 */ /* 0x000fe200078e00ff */
[----:B------:R-:W-:-:S03]  /*0290*/  IADD3 R3, R3, R5, RZ ;  /* 0x0000000503037210 */ /* 0x000fc60007ffe0ff */
[----:B------:R-:W-:Y:S01]  /*02a0*/  IMAD R7, R93, c[0x0][0x1e0], RZ ;  /* 0x000078005d077a24 */ /* 0x000fe200078e02ff */
[----:B------:R-:W-:Y:S01]  /*02b0*/  IADD3 R4, -R91, RZ, RZ ;  /* 0x000000ff5b047210 */ /* 0x000fe20007ffe1ff */
[----:B------:R-:W-:Y:S02]  /*02c0*/  IMAD R17, R93, c[0x0][0x1b0], RZ ;  /* 0x00006c005d117a24 */ /* 0x000fe400078e02ff */
[C---:B------:R-:W-:Y:S02]  /*02d0*/  IMAD R9, R94.reuse, c[0x0][0x1e4], R7 ;  /* 0x000079005e097a24 */ /* 0x040fe400078e0207 */
[----:B------:R-:W-:Y:S02]  /*02e0*/  IMAD R0, R19, R4, R0 ;  /* 0x0000000413007224 */ /* 0x000fe400078e0200 */
[----:B------:R-:W-:-:S03]  /*02f0*/  IMAD.WIDE.U32 R4, R94, c[0x0][0x1e0], RZ ;  /* 0x000078005e047a25 */ /* 0x000fc600078e00ff */
[----:B------:R-:W-:Y:S01]  /*0300*/  ISETP.GT.U32.AND P2, PT, R19, R0, PT ;  /* 0x000000001300720c */ /* 0x000fe20003f44070 */
[----:B------:R-:W-:Y:S01]  /*0310*/  IMAD.WIDE.U32 R6, R94, c[0x0][0x278], RZ ;  /* 0x00009e005e067a25 */ /* 0x000fe200078e00ff */
[----:B------:R-:W-:-:S03]  /*0320*/  IADD3 R5, R5, R9, RZ ;  /* 0x0000000905057210 */ /* 0x000fc60007ffe0ff */
[----:B------:R-:W-:Y:S02]  /*0330*/  IMAD R15, R93, c[0x0][0x190], RZ ;  /* 0x000064005d0f7a24 */ /* 0x000fe400078e02ff */
[C---:B------:R-:W-:Y:S02]  /*0340*/  IMAD R13, R94.reuse, c[0x0][0x27c], R11 ;  /* 0x00009f005e0d7a24 */ /* 0x040fe400078e020b */
[----:B------:R-:W-:-:S03]  /*0350*/  IMAD.WIDE.U32 R10, R94, c[0x0][0x1b0], RZ ;  /* 0x00006c005e0a7a25 */ /* 0x000fc600078e00ff */
[----:B------:R-:W-:Y:S01]  /*0360*/  IADD3 R7, R7, R13, RZ ;  /* 0x0000000d07077210 */ /* 0x000fe20007ffe0ff */
[----:B------:R-:W-:Y:S01]  /*0370*/  IMAD R17, R94, c[0x0][0x1b4], R17 ;  /* 0x00006d005e117a24 */ /* 0x000fe200078e0211 */
[-C--:B------:R-:W-:Y:S01]  /*0380*/  @!P2 IADD3 R0, R0, -R19.reuse, RZ ;  /* 0x800000130000a210 */ /* 0x080fe20007ffe0ff */
[----:B------:R-:W-:Y:S01]  /*0390*/  IMAD.WIDE.U32 R8, R94, c[0x0][0x190], RZ ;  /* 0x000064005e087a25 */ /* 0x000fe200078e00ff */
[----:B------:R-:W-:Y:S02]  /*03a0*/  @!P2 IADD3 R91, R91, 0x1, RZ ;  /* 0x000000015b5ba810 */ /* 0x000fe40007ffe0ff */
[----:B------:R-:W-:Y:S01]  /*03b0*/  ISETP.GE.U32.AND P1, PT, R0, R19, PT ;  /* 0x000000130000720c */ /* 0x000fe20003f26070 */
[----:B------:R-:W-:Y:S01]  /*03c0*/  IMAD R15, R94, c[0x0][0x194], R15 ;  /* 0x000065005e0f7a24 */ /* 0x000fe200078e020f */
[----:B------:R-:W-:Y:S01]  /*03d0*/  IADD3 R11, R11, R17, RZ ;  /* 0x000000110b0b7210 */ /* 0x000fe20007ffe0ff */
[----:B------:R-:W-:Y:S01]  /*03e0*/  IMAD R19, R97, c[0x0][0x1e8], RZ ;  /* 0x00007a0061137a24 */ /* 0x000fe200078e02ff */
[----:B------:R-:W-:Y:S01]  /*03f0*/  LEA R13, R12, 0xffffff00, 0x8 ;  /* 0xffffff000c0d7811 */ /* 0x000fe200078e40ff */
[----:B------:R-:W-:Y:S01]  /*0400*/  IMAD.WIDE.U32 R4, R98, c[0x0][0x1e8], R4 ;  /* 0x00007a0062047a25 */ /* 0x000fe200078e0004 */
[----:B------:R-:W-:-:S02]  /*0410*/  IADD3 R9, R9, R15, RZ ;  /* 0x0000000f09097210 */ /* 0x000fc40007ffe0ff */
[----:B------:R-:W-:Y:S01]  /*0420*/  SHF.R.S32.HI R15, RZ, 0x1f, R13 ;  /* 0x0000001fff0f7819 */ /* 0x000fe2000001140d */
[----:B------:R-:W-:Y:S01]  /*0430*/  IMAD R17, R97, c[0x0][0x1d8], RZ ;  /* 0x0000760061117a24 */ /* 0x000fe200078e02ff */
[----:B------:R-:W-:Y:S01]  /*0440*/  IADD3 R85, P2, R13, R4, RZ ;  /* 0x000000040d557210 */ /* 0x000fe20007f5e0ff */
[C---:B------:R-:W-:Y:S02]  /*0450*/  IMAD.WIDE.U32 R2, R98.reuse, c[0x0][0x1d8], R2 ;  /* 0x0000760062027a25 */ /* 0x040fe400078e0002 */
[----:B------:R-:W-:Y:S02]  /*0460*/  @P1 IADD3 R91, R91, 0x1, RZ ;  /* 0x000000015b5b1810 */ /* 0x000fe40007ffe0ff */
[C---:B------:R-:W-:Y:S01]  /*0470*/  IMAD R19, R98.reuse, c[0x0][0x1ec], R19 ;  /* 0x00007b0062137a24 */ /* 0x040fe200078e0213 */
[----:B------:R-:W-:Y:S01]  /*0480*/  IADD3 R87, P1, R13, R2, RZ ;  /* 0x000000020d577210 */ /* 0x000fe20007f3e0ff */
[C---:B------:R-:W-:Y:S01]  /*0490*/  IMAD R17, R98.reuse, c[0x0][0x1dc], R17 ;  /* 0x0000770062117a24 */ /* 0x040fe200078e0211 */
[----:B------:R-:W-:Y:S01]  /*04a0*/  @!P3 IADD3 R91, -R91, RZ, RZ ;  /* 0x000000ff5b5bb210 */ /* 0x000fe20007ffe1ff */
[----:B------:R-:W-:Y:S01]  /*04b0*/  IMAD.WIDE.U32 R6, R98, c[0x0][0x280], R6 ;  /* 0x0000a00062067a25 */ /* 0x000fe200078e0006 */
[----:B------:R-:W-:-:S02]  /*04c0*/  @!P0 LOP3.LUT R91, RZ, c[0x0][0x178], RZ, 0x33, !PT ;  /* 0x00005e00ff5b8a12 */ /* 0x000fc400078e33ff */
[----:B------:R-:W-:Y:S02]  /*04d0*/  IADD3.X R4, R15, R5, R19, P2, !PT ;  /* 0x000000050f047210 */ /* 0x000fe400017fe413 */
[----:B------:R-:W-:Y:S01]  /*04e0*/  LEA R84, P0, R85, c[0x0][0x248], 0x1 ;  /* 0x0000920055547a11 */ /* 0x000fe200078008ff */
[----:B------:R-:W-:Y:S01]  /*04f0*/  IMAD.WIDE.U32 R8, R91, c[0x0][0x1a8], R8 ;  /* 0x00006a005b087a25 */ /* 0x000fe200078e0008 */
[----:B------:R-:W-:Y:S02]  /*0500*/  IADD3.X R2, R15, R3, R17, P1, !PT ;  /* 0x000000030f027210 */ /* 0x000fe40000ffe411 */
[----:B------:R-:W-:Y:S01]  /*0510*/  LEA R86, P1, R87, c[0x0][0x240], 0x1 ;  /* 0x0000900057567a11 */ /* 0x000fe200078208ff */
[----:B------:R-:W-:Y:S01]  /*0520*/  IMAD.WIDE.U32 R10, R91, c[0x0][0x1c8], R10 ;  /* 0x000072005b0a7a25 */ /* 0x000fe200078e000a */
[----:B------:R-:W-:Y:S02]  /*0530*/  SHF.R.S32.HI R167, RZ, 0x1f, R91 ;  /* 0x0000001fffa77819 */ /* 0x000fe4000001145b */
[----:B------:R-:W-:-:S02]  /*0540*/  LEA.HI.X R85, R85, c[0x0][0x24c], R4, 0x1, P0 ;  /* 0x0000930055557a11 */ /* 0x000fc400000f0c04 */
[----:B------:R-:W-:Y:S01]  /*0550*/  IADD3 R13, P4, R13, R6, RZ ;  /* 0x000000060d0d7210 */ /* 0x000fe20007f9e0ff */
[----:B------:R-:W-:Y:S01]  /*0560*/  IMAD R0, R167, c[0x0][0x1a8], RZ ;  /* 0x00006a00a7007a24 */ /* 0x000fe200078e02ff */
[----:B------:R-:W-:Y:S02]  /*0570*/  ISETP.NE.U32.AND P0, PT, RZ, c[0x0][0x260], PT ;  /* 0x00009800ff007a0c */ /* 0x000fe40003f05070 */
[----:B------:R-:W-:Y:S01]  /*0580*/  LEA.HI.X R87, R87, c[0x0][0x244], R2, 0x1, P1 ;  /* 0x0000910057577a11 */ /* 0x000fe200008f0c02 */
[----:B------:R-:W-:Y:S01]  /*0590*/  IMAD R2, R167, c[0x0][0x1c8], RZ ;  /* 0x00007200a7027a24 */ /* 0x000fe200078e02ff */
[----:B------:R-:W-:Y:S01]  /*05a0*/  IADD3.X R6, R15, R7, R21, P4, !PT ;  /* 0x000000070f067210 */ /* 0x000fe200027fe415 */
[----:B------:R-:W-:Y:S01]  /*05b0*/  IMAD R5, R91, c[0x0][0x1ac], R0 ;  /* 0x00006b005b057a24 */ /* 0x000fe200078e0200 */
[----:B------:R-:W-:Y:S01]  /*05c0*/  LEA R82, P2, R13, c[0x0][0x308], 0x1 ;  /* 0x0000c2000d527a11 */ /* 0x000fe200078408ff */
[----:B------:R-:W-:Y:S01]  /*05d0*/  IMAD R7, R91, c[0x0][0x1cc], R2 ;  /* 0x000073005b077a24 */ /* 0x000fe200078e0202 */
[----:B------:R-:W-:-:S02]  /*05e0*/  ISETP.NE.AND.EX P0, PT, RZ, c[0x0][0x264], PT, P0 ;  /* 0x00009900ff007a0c */ /* 0x000fc40003f05300 */
[----:B------:R-:W-:Y:S02]  /*05f0*/  LEA R3, R12, 0xfffffe00, 0x9 ;  /* 0xfffffe000c037811 */ /* 0x000fe400078e48ff */
[----:B------:R-:W-:Y:S02]  /*0600*/  LEA.HI.X R83, R13, c[0x0][0x30c], R6, 0x1, P2 ;  /* 0x0000c3000d537a11 */ /* 0x000fe400010f0c06 */
[----:B------:R-:W-:Y:S02]  /*0610*/  ISETP.NE.U32.AND P1, PT, RZ, c[0x0][0x328], PT ;  /* 0x0000ca00ff007a0c */ /* 0x000fe40003f25070 */
[----:B------:R-:W-:Y:S02]  /*0620*/  ISETP.NE.U32.AND P2, PT, RZ, c[0x0][0x348], PT ;  /* 0x0000d200ff007a0c */ /* 0x000fe40003f45070 */
[----:B------:R-:W-:Y:S02]  /*0630*/  IADD3 R80, P5, R3, R8, RZ ;  /* 0x0000000803507210 */ /* 0x000fe40007fbe0ff */
[----:B------:R-:W-:-:S02]  /*0640*/  SHF.R.S32.HI R0, RZ, 0x1f, R3 ;  /* 0x0000001fff007819 */ /* 0x000fc40000011403 */
[----:B------:R-:W-:Y:S02]  /*0650*/  IADD3 R5, R9, R5, RZ ;  /* 0x0000000509057210 */ /* 0x000fe40007ffe0ff */
[----:B------:R-:W-:Y:S01]  /*0660*/  IADD3 R3, P4, R3, R10, RZ ;  /* 0x0000000a03037210 */ /* 0x000fe20007f9e0ff */
[----:B------:R-:W-:Y:S01]  /*0670*/  CS2R R8, SRZ ;  /* 0x0000000000087805 */ /* 0x000fe2000001ff00 */
[----:B------:R-:W-:Y:S02]  /*0680*/  IADD3 R7, R11, R7, RZ ;  /* 0x000000070b077210 */ /* 0x000fe40007ffe0ff */
[----:B------:R-:W-:Y:S01]  /*0690*/  ISETP.NE.AND.EX P1, PT, RZ, c[0x0][0x32c], PT, P1 ;  /* 0x0000cb00ff007a0c */ /* 0x000fe20003f25310 */
[----:B------:R-:W-:Y:S01]  /*06a0*/  CS2R R10, SRZ ;  /* 0x00000000000a7805 */ /* 0x000fe2000001ff00 */
[----:B------:R-:W-:Y:S02]  /*06b0*/  ISETP.NE.AND.EX P2, PT, RZ, c[0x0][0x34c], PT, P2 ;  /* 0x0000d300ff007a0c */ /* 0x000fe40003f45320 */
[----:B------:R-:W-:-:S02]  /*06c0*/  ISETP.GE.AND P3, PT, R12, 0x1, PT ;  /* 0x000000010c00780c */ /* 0x000fc40003f66270 */
[C---:B------:R-:W-:Y:S02]  /*06d0*/  IADD3.X R5, R0.reuse, R5, RZ, P5, !PT ;  /* 0x0000000500057210 */ /* 0x040fe40002ffe4ff */
[----:B------:R-:W-:Y:S01]  /*06e0*/  IADD3.X R78, R0, R7, RZ, P4, !PT ;  /* 0x00000007004e7210 */ /* 0x000fe200027fe4ff */
[----:B------:R-:W-:Y:S01]  /*06f0*/  @P0 IMAD R0, R94, c[0x0][0x164], R98 ;  /* 0x000059005e000a24 */ /* 0x000fe200078e0262 */
[----:B------:R-:W-:Y:S02]  /*0700*/  LEA R81, P5, R80, c[0x0][0x228], 0x1 ;  /* 0x00008a0050517a11 */ /* 0x000fe400078a08ff */
[----:B------:R-:W-:Y:S01]  /*0710*/  @P0 MOV R13, 0x10 ;  /* 0x00000010000d0802 */ /* 0x000fe20000000f00 */
[----:B------:R-:W-:Y:S01]  /*0720*/  @P0 IMAD R0, R0, c[0x0][0x174], RZ ;  /* 0x00005d0000000a24 */ /* 0x000fe200078e02ff */
[----:B------:R-:W-:Y:S02]  /*0730*/  LEA.HI.X R80, R80, c[0x0][0x22c], R5, 0x1, P5 ;  /* 0x00008b0050507a11 */ /* 0x000fe400028f0c05 */
[----:B------:R-:W-:Y:S01]  /*0740*/  LEA R79, P6, R3, c[0x0][0x230], 0x1 ;  /* 0x00008c00034f7a11 */ /* 0x000fe200078c08ff */
[----:B------:R-:W-:Y:S01]  /*0750*/  @P0 IMAD R0, R0, c[0x0][0x16c], RZ ;  /* 0x00005b0000000a24 */ /* 0x000fe200078e02ff */
[----:B------:R-:W-:-:S02]  /*0760*/  @P1 LEA R10, P4, R98, c[0x0][0x328], 0x2 ;  /* 0x0000ca00620a1a11 */ /* 0x000fc400078810ff */
[----:B------:R-:W-:Y:S01]  /*0770*/  @P2 LEA R8, P5, R98, c[0x0][0x348], 0x2 ;  /* 0x0000d20062082a11 */ /* 0x000fe200078a10ff */
[----:B------:R-:W-:Y:S01]  /*0780*/  @P0 IMAD.WIDE R12, R0, R13, c[0x0][0x260] ;  /* 0x00009800000c0625 */ /* 0x000fe200078e020d */
[----:B------:R-:W-:Y:S01]  /*0790*/  LEA.HI.X R78, R3, c[0x0][0x234], R78, 0x1, P6 ;  /* 0x00008d00034e7a11 */ /* 0x000fe200030f0c4e */
[----:B------:R-:W-:Y:S01]  /*07a0*/  @!P0 CS2R R12, SRZ ;  /* 0x00000000000c8805 */ /* 0x000fe2000001ff00 */
        /* <DEDUP_REMOVED lines=10> */
.L_x_11852:
        /* <DEDUP_REMOVED lines=15> */
[----:B--2---:R0:W2:Y:S01]  /*0940*/  @!P0 LDG.E.U16 R5, [R2.64] ;  /* 0x0000000a02058981 */ /* 0x0040a2000c1e1500 */
[C---:B------:R-:W-:Y:S02]  /*0950*/  LOP3.LUT R22, R74.reuse, 0x80, RZ, 0xfc, !PT ;  /* 0x000000804a167812 */ /* 0x040fe400078efcff */
[C---:B------:R-:W-:Y:S01]  /*0960*/  LOP3.LUT R24, R74.reuse, 0xa0, RZ, 0xfc, !PT ;  /* 0x000000a04a187812 */ /* 0x040fe200078efcff */
[----:B---3--:R0:W3:Y:S01]  /*0970*/  @!P1 LDG.E.U16 R0, [R2.64+0x40] ;  /* 0x0000400a02009981 */ /* 0x0080e2000c1e1500 */
        /* <DEDUP_REMOVED lines=138> */
[----:B------:R-:W-:Y:S02]  /*1220*/  PRMT R6, RZ, 0x5410, R6 ;  /* 0x00005410ff067816 */ /* 0x000fe40000000006 */
[----:B------:R-:W-:Y:S02]  /*1230*/  PRMT R38, RZ, 0x5410, R7 ;  /* 0x00005410ff267816 */ /* 0x000fe40000000007 */
[----:B------:R-:W-:-:S02]  /*1240*/  PRMT R14, RZ, 0x5410, R14 ;  /* 0x00005410ff0e7816 */ /* 0x000fc4000000000e */
[----:B------:R-:W-:Y:S02]  /*1250*/  PRMT R34, RZ, 0x5410, R15 ;  /* 0x00005410ff227816 */ /* 0x000fe4000000000f */
        /* <DEDUP_REMOVED lines=16> */
[----:B------:R-:W4:Y:S01]  /*1360*/  LDS.U16 R20, [R64+0xc] ;  /* 0x00000c0040147984 */ /* 0x000f220000000400 */
[----:B0-----:R-:W-:-:S03]  /*1370*/  PRMT R22, RZ, 0x5410, R165 ;  /* 0x00005410ff167816 */ /* 0x001fc600000000a5 */
[----:B------:R-:W0:Y:S01]  /*1380*/  LDS.U16 R21, [R64+0xe] ;  /* 0x00000e0040157984 */ /* 0x000e220000000400 */
[----:B-1----:R-:W-:Y:S02]  /*1390*/  PRMT R24, RZ, 0x5410, R63 ;  /* 0x00005410ff187816 */ /* 0x002fe4000000003f */
[----:B--2---:R-:W-:Y:S02]  /*13a0*/  PRMT R25, RZ, 0x5410, R25 ;  /* 0x00005410ff197816 */ /* 0x004fe40000000019 */
[----:B---3--:R-:W-:-:S03]  /*13b0*/  PRMT R23, RZ, 0x5410, R2 ;  /* 0x00005410ff177816 */ /* 0x008fc60000000002 */
[----:B------:R-:W-:Y:S01]  /*13c0*/  FFMA.FTZ R22, R25, R22, R89 ;  /* 0x0000001619167223 */ /* 0x000fe20000010059 */
[----:B------:R-:W-:Y:S02]  /*13d0*/  PRMT R2, RZ, 0x5410, R62 ;  /* 0x00005410ff027816 */ /* 0x000fe4000000003e */
[----:B----4-:R-:W-:Y:S01]  /*13e0*/  PRMT R3, RZ, 0x5410, R3 ;  /* 0x00005410ff037816 */ /* 0x010fe20000000003 */
[----:B------:R-:W-:Y:S01]  /*13f0*/  FFMA.FTZ R22, R23, R24, R22 ;  /* 0x0000001817167223 */ /* 0x000fe20000010016 */
[----:B------:R-:W-:-:S03]  /*1400*/  PRMT R17, RZ, 0x5410, R17 ;  /* 0x00005410ff117816 */ /* 0x000fc60000000011 */
[----:B------:R-:W-:Y:S01]  /*1410*/  FFMA.FTZ R2, R3, R2, R22 ;  /* 0x0000000203027223 */ /* 0x000fe20000010016 */
[----:B------:R-:W-:Y:S02]  /*1420*/  PRMT R22, RZ, 0x5410, R61 ;  /* 0x00005410ff167816 */ /* 0x000fe4000000003d */
[----:B------:R-:W-:-:S03]  /*1430*/  PRMT R27, RZ, 0x5410, R18 ;  /* 0x00005410ff1b7816 */ /* 0x000fc60000000012 */
[----:B------:R-:W-:Y:S01]  /*1440*/  FFMA.FTZ R2, R17, R22, R2 ;  /* 0x0000001611027223 */ /* 0x000fe20000010002 */
[----:B------:R-:W-:-:S05]  /*1450*/  PRMT R22, RZ, 0x5410, R60 ;  /* 0x00005410ff167816 */ /* 0x000fca000000003c */
[----:B------:R-:W-:Y:S01]  /*1460*/  FFMA.FTZ R2, R27, R22, R2 ;  /* 0x000000161b027223 */ /* 0x000fe20000010002 */
[----:B------:R-:W-:Y:S02]  /*1470*/  MOV R22, c[0x0][0x16c] ;  /* 0x00005b0000167a02 */ /* 0x000fe40000000f00 */
[----:B------:R-:W-:Y:S02]  /*1480*/  PRMT R18, RZ, 0x5410, R59 ;  /* 0x00005410ff127816 */ /* 0x000fe4000000003b */
[----:B------:R-:W-:Y:S02]  /*1490*/  PRMT R19, RZ, 0x5410, R19 ;  /* 0x00005410ff137816 */ /* 0x000fe40000000013 */
[----:B------:R-:W-:Y:S02]  /*14a0*/  ISETP.GE.AND P0, PT, R22, 0x1, PT ;  /* 0x000000011600780c */ /* 0x000fe40003f06270 */
[----:B------:R-:W-:Y:S01]  /*14b0*/  PRMT R99, RZ, 0x5410, R20 ;  /* 0x00005410ff637816 */ /* 0x000fe20000000014 */
[----:B------:R-:W-:Y:S01]  /*14c0*/  FFMA.FTZ R2, R19, R18, R2 ;  /* 0x0000001213027223 */ /* 0x000fe20000010002 */
[----:B------:R-:W-:-:S02]  /*14d0*/  PRMT R18, RZ, 0x5410, R58 ;  /* 0x00005410ff127816 */ /* 0x000fc4000000003a */
[----:B------:R-:W-:Y:S02]  /*14e0*/  PRMT R89, RZ, 0x5410, R57 ;  /* 0x00005410ff597816 */ /* 0x000fe40000000039 */
[----:B0-----:R-:W-:Y:S01]  /*14f0*/  PRMT R21, RZ, 0x5410, R21 ;  /* 0x00005410ff157816 */ /* 0x001fe20000000015 */
[----:B------:R-:W-:Y:S02]  /*1500*/  FFMA.FTZ R2, R99, R18, R2 ;  /* 0x0000001263027223 */ /* 0x000fe40000010002 */
        /* <DEDUP_REMOVED lines=12> */
[----:B------:R-:W-:Y:S01]  /*15d0*/  FADD.FTZ R46, R0, R95 ;  /* 0x0000005f002e7221 */ /* 0x000fe20000010000 */
        /* <DEDUP_REMOVED lines=8> */
[----:B------:R-:W-:Y:S01]  /*1660*/  CS2R R22, SRZ ;  /* 0x0000000000167805 */ /* 0x000fe2000001ff00 */
[--C-:B------:R-:W-:Y:S01]  /*1670*/  FADD.FTZ R40, R6, R95.reuse ;  /* 0x0000005f06287221 */ /* 0x100fe20000010000 */
[----:B------:R-:W-:Y:S01]  /*1680*/  IADD3 R33, R33, -R2, RZ ;  /* 0x8000000221217210 */ /* 0x000fe20007ffe0ff */
        /* <DEDUP_REMOVED lines=11> */
.L_x_11847:
[----:B------:R-:W-:Y:S02]  /*1740*/  SHF.R.S32.HI R100, RZ, 0x1f, R22 ;  /* 0x0000001fff647819 */ /* 0x000fe40000011416 */
[----:B------:R-:W-:Y:S02]  /*1750*/  IADD3 R2, R77, R74, RZ ;  /* 0x0000004a4d027210 */ /* 0x000fe40007ffe0ff */
[----:B------:R-:W-:Y:S01]  /*1760*/  IADD3 R73, -R75, c[0x0][0x168], RZ ;  /* 0x00005a004b497a10 */ /* 0x000fe20007ffe1ff */
[----:B------:R-:W-:Y:S01]  /*1770*/  IMAD R5, R100, c[0x0][0x1a0], RZ ;  /* 0x0000680064057a24 */ /* 0x000fe200078e02ff */
[--C-:B------:R-:W-:Y:S02]  /*1780*/  SHF.R.S32.HI R3, RZ, 0x1f, R2.reuse ;  /* 0x0000001fff037819 */ /* 0x100fe40000011402 */
[----:B------:R-:W-:Y:S01]  /*1790*/  SHF.L.U32 R131, R73, 0x1, RZ ;  /* 0x0000000149837819 */ /* 0x000fe200000006ff */
[----:B------:R-:W-:Y:S01]  /*17a0*/  IMAD R7, R22, c[0x0][0x1a4], R5 ;  /* 0x0000690016077a24 */ /* 0x000fe200078e0205 */
[----:B------:R-:W-:Y:S01]  /*17b0*/  IADD3 R112, R2, 0x20, RZ ;  /* 0x0000002002707810 */ /* 0x000fe20007ffe0ff */
[----:B------:R-:W-:Y:S01]  /*17c0*/  IMAD.WIDE.U32 R4, R22, c[0x0][0x1a0], R2 ;  /* 0x0000680016047a25 */ /* 0x000fe200078e0002 */
[----:B------:R-:W-:-:S02]  /*17d0*/  IADD3 R113, R2, 0x40, RZ ;  /* 0x0000004002717810 */ /* 0x000fc40007ffe0ff */
[----:B------:R-:W-:Y:S02]  /*17e0*/  IADD3 R114, R2, 0x60, RZ ;  /* 0x0000006002727810 */ /* 0x000fe40007ffe0ff */
[----:B------:R-:W-:Y:S02]  /*17f0*/  IADD3 R5, R5, R7, RZ ;  /* 0x0000000705057210 */ /* 0x000fe40007ffe0ff */
[C---:B------:R-:W-:Y:S02]  /*1800*/  LEA R6, P0, R4.reuse, R81, 0x1 ;  /* 0x0000005104067211 */ /* 0x040fe400078008ff */
[-C--:B------:R-:W-:Y:S02]  /*1810*/  ISETP.GE.AND P1, PT, R113, R131.reuse, PT ;  /* 0x000000837100720c */ /* 0x080fe40003f26270 */
[----:B------:R-:W-:Y:S02]  /*1820*/  LEA.HI.X R7, R4, R80, R5, 0x1, P0 ;  /* 0x0000005004077211 */ /* 0x000fe400000f0c05 */
[----:B------:R-:W-:-:S02]  /*1830*/  ISETP.GE.AND P0, PT, R112, R131, PT ;  /* 0x000000837000720c */ /* 0x000fc40003f06270 */
[-C--:B------:R-:W-:Y:S02]  /*1840*/  ISETP.GE.AND P2, PT, R114, R131.reuse, PT ;  /* 0x000000837200720c */ /* 0x080fe40003f46270 */
[----:B------:R-:W-:Y:S02]  /*1850*/  PRMT R18, RZ, 0x7610, R18 ;  /* 0x00007610ff127816 */ /* 0x000fe40000000012 */
[----:B------:R-:W-:Y:S02]  /*1860*/  PRMT R21, RZ, 0x7610, R21 ;  /* 0x00007610ff157816 */ /* 0x000fe40000000015 */
[----:B------:R-:W-:Y:S02]  /*1870*/  PRMT R20, RZ, 0x7610, R20 ;  /* 0x00007610ff147816 */ /* 0x000fe40000000014 */
[C---:B------:R-:W-:Y:S02]  /*1880*/  ISETP.GE.AND P6, PT, R2.reuse, R131, PT ;  /* 0x000000830200720c */ /* 0x040fe40003fc6270 */
[C---:B------:R-:W-:Y:S01]  /*1890*/  IADD3 R119, R2.reuse, 0x100, RZ ;  /* 0x0000010002777810 */ /* 0x040fe20007ffe0ff */
[----:B--2---:R0:W2:Y:S01]  /*18a0*/  @!P0 LDG.E.U16 R18, [R6.64+0x40] ;  /* 0x0000400a06128981 */ /* 0x0040a2000c1e1500 */
[----:B------:R-:W-:-:S02]  /*18b0*/  IADD3 R120, R2, 0x120, RZ ;  /* 0x0000012002787810 */ /* 0x000fc40007ffe0ff */
[C---:B------:R-:W-:Y:S01]  /*18c0*/  IADD3 R121, R2.reuse, 0x140, RZ ;  /* 0x0000014002797810 */ /* 0x040fe20007ffe0ff */
[----:B---3--:R0:W3:Y:S01]  /*18d0*/  @!P1 LDG.E.U16 R21, [R6.64+0x80] ;  /* 0x0000800a06159981 */ /* 0x0080e2000c1e1500 */
[C---:B------:R-:W-:Y:S02]  /*18e0*/  IADD3 R115, R2.reuse, 0x80, RZ ;  /* 0x0000008002737810 */ /* 0x040fe40007ffe0ff */
[----:B------:R-:W-:Y:S01]  /*18f0*/  IADD3 R116, R2, 0xa0, RZ ;  /* 0x000000a002747810 */ /* 0x000fe20007ffe0ff */
[----:B------:R0:W4:Y:S01]  /*1900*/  @!P2 LDG.E.U16 R20, [R6.64+0xc0] ;  /* 0x0000c00a0614a981 */ /* 0x000122000c1e1500 */
[-C--:B------:R-:W-:Y:S02]  /*1910*/  ISETP.GE.AND P0, PT, R119, R131.reuse, PT ;  /* 0x000000837700720c */ /* 0x080fe40003f06270 */
[-C--:B------:R-:W-:Y:S02]  /*1920*/  ISETP.GE.AND P1, PT, R120, R131.reuse, PT ;  /* 0x000000837800720c */ /* 0x080fe40003f26270 */
[----:B------:R-:W-:-:S02]  /*1930*/  ISETP.GE.AND P2, PT, R121, R131, PT ;  /* 0x000000837900720c */ /* 0x000fc40003f46270 */
[----:B------:R-:W-:Y:S02]  /*1940*/  PRMT R19, RZ, 0x7610, R19 ;  /* 0x00007610ff137816 */ /* 0x000fe40000000013 */
[-C--:B------:R-:W-:Y:S02]  /*1950*/  ISETP.GE.AND P3, PT, R115, R131.reuse, PT ;  /* 0x000000837300720c */ /* 0x080fe40003f66270 */
[----:B------:R-:W-:Y:S02]  /*1960*/  ISETP.GE.AND P4, PT, R116, R131, PT ;  /* 0x000000837400720c */ /* 0x000fe40003f86270 */
[C---:B------:R-:W-:Y:S01]  /*1970*/  IADD3 R117, R2.reuse, 0xc0, RZ ;  /* 0x000000c002757810 */ /* 0x040fe20007ffe0ff */
[----:B------:R0:W2:Y:S01]  /*1980*/  @!P6 LDG.E.U16 R19, [R6.64] ;  /* 0x0000000a0613e981 */ /* 0x0000a2000c1e1500 */
[----:B------:R-:W-:Y:S02]  /*1990*/  IADD3 R118, R2, 0xe0, RZ ;  /* 0x000000e002767810 */ /* 0x000fe40007ffe0ff */
[----:B------:R-:W-:-:S02]  /*19a0*/  PRMT R103, RZ, 0x7610, R103 ;  /* 0x00007610ff677816 */ /* 0x000fc40000000067 */
[----:B------:R-:W-:Y:S02]  /*19b0*/  PRMT R105, RZ, 0x7610, R105 ;  /* 0x00007610ff697816 */ /* 0x000fe40000000069 */
[-C--:B------:R-:W-:Y:S02]  /*19c0*/  ISETP.GE.AND P5, PT, R117, R131.reuse, PT ;  /* 0x000000837500720c */ /* 0x080fe40003fa6270 */
[----:B------:R-:W-:Y:S01]  /*19d0*/  PRMT R106, RZ, 0x7610, R106 ;  /* 0x00007610ff6a7816 */ /* 0x000fe2000000006a */
[----:B------:R0:W4:Y:S01]  /*19e0*/  @!P0 LDG.E.U16 R103, [R6.64+0x200] ;  /* 0x0002000a06678981 */ /* 0x000122000c1e1500 */
[----:B------:R-:W-:Y:S02]  /*19f0*/  PRMT R99, RZ, 0x7610, R99 ;  /* 0x00007610ff637816 */ /* 0x000fe40000000063 */
[----:B------:R-:W-:Y:S01]  /*1a00*/  ISETP.GE.AND P6, PT, R118, R131, PT ;  /* 0x000000837600720c */ /* 0x000fe20003fc6270 */
[----:B------:R0:W4:Y:S01]  /*1a10*/  @!P1 LDG.E.U16 R105, [R6.64+0x240] ;  /* 0x0002400a06699981 */ /* 0x000122000c1e1500 */
[----:B------:R-:W-:-:S02]  /*1a20*/  IADD3 R122, R2, 0x160, RZ ;  /* 0x00000160027a7810 */ /* 0x000fc40007ffe0ff */
[----:B------:R-:W-:Y:S01]  /*1a30*/  PRMT R102, RZ, 0x7610, R102 ;  /* 0x00007610ff667816 */ /* 0x000fe20000000066 */
        /* <DEDUP_REMOVED lines=8> */
[-C--:B------:R-:W-:Y:S02]  /*1ac0*/  ISETP.GE.AND P1, PT, R123, R131.reuse, PT ;  /* 0x000000837b00720c */ /* 0x080fe40003f26270 */
[----:B------:R-:W-:Y:S02]  /*1ad0*/  PRMT R101, RZ, 0x7610, R101 ;  /* 0x00007610ff657816 */ /* 0x000fe40000000065 */
[-C--:B------:R-:W-:Y:S02]  /*1ae0*/  ISETP.GE.AND P2, PT, R124, R131.reuse, PT ;  /* 0x000000837c00720c */ /* 0x080fe40003f46270 */
[----:B------:R-:W-:Y:S02]  /*1af0*/  PRMT R104, RZ, 0x7610, R104 ;  /* 0x00007610ff687816 */ /* 0x000fe40000000068 */
[-C--:B------:R-:W-:Y:S01]  /*1b00*/  ISETP.GE.AND P3, PT, R125, R131.reuse, PT ;  /* 0x000000837d00720c */ /* 0x080fe20003f66270 */
[----:B------:R0:W4:Y:S01]  /*1b10*/  @!P5 LDG.E.U16 R101, [R6.64+0x180] ;  /* 0x0001800a0665d981 */ /* 0x000122000c1e1500 */
[----:B------:R-:W-:-:S02]  /*1b20*/  ISETP.GE.AND P4, PT, R126, R131, PT ;  /* 0x000000837e00720c */ /* 0x000fc40003f86270 */
[----:B------:R-:W-:Y:S01]  /*1b30*/  PRMT R107, RZ, 0x7610, R107 ;  /* 0x00007610ff6b7816 */ /* 0x000fe2000000006b */
[----:B------:R0:W4:Y:S01]  /*1b40*/  @!P6 LDG.E.U16 R104, [R6.64+0x1c0] ;  /* 0x0001c00a0668e981 */ /* 0x000122000c1e1500 */
        /* <DEDUP_REMOVED lines=13> */
[C---:B------:R-:W-:Y:S02]  /*1c20*/  IMAD R15, R100.reuse, c[0x0][0x1c0], RZ ;  /* 0x00007000640f7a24 */ /* 0x040fe400078e02ff */
[----:B------:R-:W-:Y:S02]  /*1c30*/  IMAD R17, R100, c[0x0][0x188], RZ ;  /* 0x0000620064117a24 */ /* 0x000fe400078e02ff */
[C---:B------:R-:W-:Y:S02]  /*1c40*/  IMAD R129, R22.reuse, c[0x0][0x1c4], R15 ;  /* 0x0000710016817a24 */ /* 0x040fe400078e020f */
[----:B------:R-:W-:-:S04]  /*1c50*/  IMAD.WIDE.U32 R14, R22, c[0x0][0x1c0], R2 ;  /* 0x00007000160e7a25 */ /* 0x000fc800078e0002 */
[C---:B------:R-:W-:Y:S01]  /*1c60*/  IMAD R127, R22.reuse, c[0x0][0x18c], R17 ;  /* 0x00006300167f7a24 */ /* 0x040fe200078e0211 */
[----:B------:R-:W-:Y:S01]  /*1c70*/  IADD3 R3, R15, R129, RZ ;  /* 0x000000810f037210 */ /* 0x000fe20007ffe0ff */
[----:B------:R-:W-:Y:S01]  /*1c80*/  IMAD.WIDE.U32 R16, R22, c[0x0][0x188], R4 ;  /* 0x0000620016107a25 */ /* 0x000fe200078e0004 */
[----:B------:R-:W-:Y:S02]  /*1c90*/  LEA R4, P3, R14, R79, 0x1 ;  /* 0x0000004f0e047211 */ /* 0x000fe400078608ff */
[----:B------:R-:W-:Y:S02]  /*1ca0*/  IADD3 R15, R88, 0x120, RZ ;  /* 0x00000120580f7810 */ /* 0x000fe40007ffe0ff */
[----:B------:R-:W-:Y:S02]  /*1cb0*/  LEA.HI.X R5, R14, R78, R3, 0x1, P3 ;  /* 0x0000004e0e057211 */ /* 0x000fe400018f0c03 */
[----:B0-----:R-:W-:Y:S02]  /*1cc0*/  IADD3 R7, R17, R127, RZ ;  /* 0x0000007f11077210 */ /* 0x001fe40007ffe0ff */
[----:B------:R-:W-:-:S02]  /*1cd0*/  IADD3 R3, R88, 0x100, RZ ;  /* 0x0000010058037810 */ /* 0x000fc40007ffe0ff */
[C---:B------:R-:W-:Y:S02]  /*1ce0*/  IADD3 R17, R88.reuse, 0x140, RZ ;  /* 0x0000014058117810 */ /* 0x040fe40007ffe0ff */
[-C--:B------:R-:W-:Y:S02]  /*1cf0*/  LEA.HI.SX32 R3, R3, R88.reuse, 0x1b ;  /* 0x0000005803037211 */ /* 0x080fe400078fdaff */
[-C--:B------:R-:W-:Y:S02]  /*1d00*/  LEA.HI.SX32 R15, R15, R88.reuse, 0x1b ;  /* 0x000000580f0f7211 */ /* 0x080fe400078fdaff */
[----:B------:R-:W-:Y:S02]  /*1d10*/  LEA.HI.SX32 R17, R17, R88, 0x1b ;  /* 0x0000005811117211 */ /* 0x000fe400078fdaff */
[----:B------:R-:W-:Y:S02]  /*1d20*/  SHF.L.U32 R14, R3, 0x1, RZ ;  /* 0x00000001030e7819 */ /* 0x000fe400000006ff */
[----:B------:R-:W-:-:S02]  /*1d30*/  IADD3 R3, R88, 0x160, RZ ;  /* 0x0000016058037810 */ /* 0x000fc40007ffe0ff */
[-C--:B------:R-:W-:Y:S02]  /*1d40*/  ISETP.GE.AND P0, PT, R2, R131.reuse, PT ;  /* 0x000000830200720c */ /* 0x080fe40003f06270 */
[----:B------:R-:W-:Y:S02]  /*1d50*/  LEA.HI.SX32 R3, R3, R88, 0x1b ;  /* 0x0000005803037211 */ /* 0x000fe400078fdaff */
[----:B------:R-:W-:Y:S02]  /*1d60*/  LEA R6, P2, R16, c[0x0][0x220], 0x3 ;  /* 0x0000880010067a11 */ /* 0x000fe400078418ff */
[----:B------:R-:W-:Y:S02]  /*1d70*/  ISETP.GE.AND P1, PT, R112, R131, PT ;  /* 0x000000837000720c */ /* 0x000fe40003f26270 */
[----:B------:R-:W-:Y:S02]  /*1d80*/  LEA.HI.X R7, R16, c[0x0][0x224], R7, 0x3, P2 ;  /* 0x0000890010077a11 */ /* 0x000fe400010f1c07 */
[----:B------:R-:W-:-:S02]  /*1d90*/  PRMT R16, RZ, 0x7610, R16 ;  /* 0x00007610ff107816 */ /* 0x000fc40000000010 */
[-C--:B------:R-:W-:Y:S02]  /*1da0*/  ISETP.GE.AND P4, PT, R114, R131.reuse, PT ;  /* 0x000000837200720c */ /* 0x080fe40003f86270 */
[-C--:B------:R-:W-:Y:S02]  /*1db0*/  ISETP.GE.AND P6, PT, R115, R131.reuse, PT ;  /* 0x000000837300720c */ /* 0x080fe40003fc6270 */
[-C--:B------:R-:W-:Y:S02]  /*1dc0*/  ISETP.GE.AND P5, PT, R116, R131.reuse, PT ;  /* 0x000000837400720c */ /* 0x080fe40003fa6270 */
[-C--:B------:R-:W-:Y:S02]  /*1dd0*/  ISETP.GE.AND P3, PT, R117, R131.reuse, PT ;  /* 0x000000837500720c */ /* 0x080fe40003f66270 */
[----:B------:R-:W-:Y:S02]  /*1de0*/  ISETP.GE.AND P2, PT, R118, R131, PT ;  /* 0x000000837600720c */ /* 0x000fe40003f46270 */
[----:B------:R-:W-:-:S02]  /*1df0*/  PRMT R112, RZ, 0x7610, R112 ;  /* 0x00007610ff707816 */ /* 0x000fc40000000070 */
[----:B------:R-:W-:Y:S02]  /*1e00*/  PRMT R114, RZ, 0x7610, R114 ;  /* 0x00007610ff727816 */ /* 0x000fe40000000072 */
[----:B------:R-:W-:Y:S01]  /*1e10*/  PRMT R137, RZ, 0x7610, R137 ;  /* 0x00007610ff897816 */ /* 0x000fe20000000089 */
[----:B--2---:R0:W-:Y:S04]  /*1e20*/  STS.U16 [R72], R19 ;  /* 0x0000001348007388 */ /* 0x0041e80000000400 */
[----:B------:R1:W-:Y:S04]  /*1e30*/  STS.U16 [R71+0x40], R18 ;  /* 0x0000401247007388 */ /* 0x0003e80000000400 */
[----:B---3--:R2:W-:Y:S01]  /*1e40*/  STS.U16 [R70+0x80], R21 ;  /* 0x0000801546007388 */ /* 0x0085e20000000400 */
[----:B0-----:R-:W-:-:S03]  /*1e50*/  IADD3 R19, R88, 0x1a0, RZ ;  /* 0x000001a058137810 */ /* 0x001fc60007ffe0ff */
[----:B----4-:R0:W-:Y:S01]  /*1e60*/  STS.U16 [R69+0xc0], R20 ;  /* 0x0000c01445007388 */ /* 0x0101e20000000400 */
[----:B-1----:R-:W-:Y:S02]  /*1e70*/  SHF.L.U32 R18, R15, 0x1, RZ ;  /* 0x000000010f127819 */ /* 0x002fe400000006ff */
[----:B------:R-:W-:Y:S02]  /*1e80*/  SHF.L.U32 R15, R17, 0x1, RZ ;  /* 0x00000001110f7819 */ /* 0x000fe400000006ff */
[C---:B------:R-:W-:Y:S02]  /*1e90*/  IADD3 R17, R88.reuse, 0x180, RZ ;  /* 0x0000018058117810 */ /* 0x040fe40007ffe0ff */
[----:B--2---:R-:W-:Y:S01]  /*1ea0*/  IADD3 R21, R88, 0x1c0, RZ ;  /* 0x000001c058157810 */ /* 0x004fe20007ffe0ff */
[----:B------:R-:W-:Y:S01]  /*1eb0*/  STS.U16 [R68+0x100], R99 ;  /* 0x0001006344007388 */ /* 0x000fe20000000400 */
[----:B------:R-:W-:-:S03]  /*1ec0*/  LEA.HI.SX32 R17, R17, R88, 0x1b ;  /* 0x0000005811117211 */ /* 0x000fc600078fdaff */
[----:B------:R1:W-:Y:S01]  /*1ed0*/  STS.U16 [R67+0x140], R102 ;  /* 0x0001406643007388 */ /* 0x0003e20000000400 */
[-C--:B------:R-:W-:Y:S02]  /*1ee0*/  LEA.HI.SX32 R2, R19, R88.reuse, 0x1b ;  /* 0x0000005813027211 */ /* 0x080fe400078fdaff */
[-C--:B------:R-:W-:Y:S02]  /*1ef0*/  LEA.HI.SX32 R21, R21, R88.reuse, 0x1b ;  /* 0x0000005815157211 */ /* 0x080fe400078fdaff */
[----:B0-----:R-:W-:Y:S02]  /*1f00*/  SHF.L.U32 R20, R3, 0x1, RZ ;  /* 0x0000000103147819 */ /* 0x001fe400000006ff */
[----:B-1----:R-:W-:Y:S01]  /*1f10*/  IADD3 R67, R88, 0x1e0, RZ ;  /* 0x000001e058437810 */ /* 0x002fe20007ffe0ff */
[----:B------:R-:W-:Y:S01]  /*1f20*/  STS.U16 [R66+0x180], R101 ;  /* 0x0001806542007388 */ /* 0x000fe20000000400 */
[----:B------:R-:W-:Y:S02]  /*1f30*/  SHF.L.U32 R19, R17, 0x1, RZ ;  /* 0x0000000111137819 */ /* 0x000fe400000006ff */
[----:B------:R-:W-:Y:S01]  /*1f40*/  LEA.HI.SX32 R67, R67, R88, 0x1b ;  /* 0x0000005843437211 */ /* 0x000fe200078fdaff */
[----:B------:R0:W-:Y:S01]  /*1f50*/  STS.U16 [R65+0x1c0], R104 ;  /* 0x0001c06841007388 */ /* 0x0001e20000000400 */
[----:B------:R-:W-:-:S02]  /*1f60*/  SHF.L.U32 R102, R2, 0x1, RZ ;  /* 0x0000000102667819 */ /* 0x000fc400000006ff */
[----:B------:R-:W-:Y:S01]  /*1f70*/  SHF.L.U32 R21, R21, 0x1, RZ ;  /* 0x0000000115157819 */ /* 0x000fe200000006ff */
[----:B------:R-:W-:Y:S01]  /*1f80*/  STS.U16 [R14+0x200], R103 ;  /* 0x000200670e007388 */ /* 0x000fe20000000400 */
[----:B------:R-:W-:-:S03]  /*1f90*/  PRMT R17, RZ, 0x7610, R17 ;  /* 0x00007610ff117816 */ /* 0x000fc60000000011 */
[----:B------:R-:W-:Y:S01]  /*1fa0*/  STS.U16 [R18+0x240], R105 ;  /* 0x0002406912007388 */ /* 0x000fe20000000400 */
[----:B0-----:R-:W-:-:S03]  /*1fb0*/  SHF.L.U32 R104, R67, 0x1, RZ ;  /* 0x0000000143687819 */ /* 0x001fc600000006ff */
[----:B------:R0:W-:Y:S04]  /*1fc0*/  STS.U16 [R15+0x280], R106 ;  /* 0x0002806a0f007388 */ /* 0x0001e80000000400 */
[----:B------:R-:W-:Y:S04]  /*1fd0*/  STS.U16 [R20+0x2c0], R107 ;  /* 0x0002c06b14007388 */ /* 0x000fe80000000400 */
[----:B------:R1:W-:Y:S04]  /*1fe0*/  STS.U16 [R19+0x300], R108 ;  /* 0x0003006c13007388 */ /* 0x0003e80000000400 */
[----:B------:R-:W-:Y:S04]  /*1ff0*/  STS.U16 [R102+0x340], R109 ;  /* 0x0003406d66007388 */ /* 0x000fe80000000400 */
[----:B------:R2:W-:Y:S04]  /*2000*/  STS.U16 [R21+0x380], R110 ;  /* 0x0003806e15007388 */ /* 0x0005e80000000400 */
[----:B------:R-:W-:Y:S04]  /*2010*/  STS.U16 [R104+0x3c0], R111 ;  /* 0x0003c06f68007388 */ /* 0x000fe80000000400 */
[----:B------:R3:W4:Y:S01]  /*2020*/  LDG.E.64 R2, [R6.64] ;  /* 0x0000000a06027981 */ /* 0x000722000c1e1b00 */
[----:B------:R-:W-:-:S06]  /*2030*/  NOP ;  /* 0x0000000000007918 */ /* 0x000fcc0000000000 */
[----:B------:R0:W4:Y:S01]  /*2040*/  @!P0 LDG.E.U16 R17, [R4.64] ;  /* 0x0000000a04118981 */ /* 0x000122000c1e1500 */
[-C--:B------:R-:W-:Y:S02]  /*2050*/  ISETP.GE.AND P0, PT, R113, R131.reuse, PT ;  /* 0x000000837100720c */ /* 0x080fe40003f06270 */
[----:B------:R-:W-:Y:S01]  /*2060*/  PRMT R65, RZ, 0x7610, R65 ;  /* 0x00007610ff417816 */ /* 0x000fe20000000041 */
[----:B------:R1:W4:Y:S01]  /*2070*/  @!P1 LDG.E.U16 R16, [R4.64+0x40] ;  /* 0x0000400a04109981 */ /* 0x000322000c1e1500 */
[----:B------:R-:W-:Y:S02]  /*2080*/  ISETP.GE.AND P1, PT, R119, R131, PT ;  /* 0x000000837700720c */ /* 0x000fe40003f26270 */
[----:B------:R-:W-:Y:S02]  /*2090*/  PRMT R66, RZ, 0x7610, R66 ;  /* 0x00007610ff427816 */ /* 0x000fe40000000042 */
[----:B---3--:R-:W-:Y:S02]  /*20a0*/  PRMT R7, RZ, 0x7610, R7 ;  /* 0x00007610ff077816 */ /* 0x008fe40000000007 */
[----:B0-----:R-:W-:-:S02]  /*20b0*/  PRMT R106, RZ, 0x7610, R106 ;  /* 0x00007610ff6a7816 */ /* 0x001fc4000000006a */
[----:B------:R-:W-:Y:S01]  /*20c0*/  PRMT R105, RZ, 0x7610, R105 ;  /* 0x00007610ff697816 */ /* 0x000fe20000000069 */
[----:B------:R0:W3:Y:S01]  /*20d0*/  @!P0 LDG.E.U16 R65, [R4.64+0x80] ;  /* 0x0000800a04418981 */ /* 0x0000e2000c1e1500 */
[----:B-1----:R-:W-:Y:S02]  /*20e0*/  PRMT R108, RZ, 0x7610, R108 ;  /* 0x00007610ff6c7816 */ /* 0x002fe4000000006c */
[-C--:B------:R-:W-:Y:S01]  /*20f0*/  ISETP.GE.AND P0, PT, R120, R131.reuse, PT ;  /* 0x000000837800720c */ /* 0x080fe20003f06270 */
[----:B------:R0:W3:Y:S01]  /*2100*/  @!P4 LDG.E.U16 R66, [R4.64+0xc0] ;  /* 0x0000c00a0442c981 */ /* 0x0000e2000c1e1500 */
[----:B------:R-:W-:Y:S02]  /*2110*/  PRMT R119, RZ, 0x7610, R119 ;  /* 0x00007610ff777816 */ /* 0x000fe40000000077 */
[-C--:B------:R-:W-:Y:S01]  /*2120*/  ISETP.GE.AND P4, PT, R121, R131.reuse, PT ;  /* 0x000000837900720c */ /* 0x080fe20003f86270 */
[----:B------:R0:W3:Y:S01]  /*2130*/  @!P6 LDG.E.U16 R7, [R4.64+0x100] ;  /* 0x0001000a0407e981 */ /* 0x0000e2000c1e1500 */
[----:B------:R-:W-:-:S03]  /*2140*/  ISETP.GE.AND P6, PT, R122, R131, PT ;  /* 0x000000837a00720c */ /* 0x000fc60003fc6270 */
[----:B------:R0:W3:Y:S01]  /*2150*/  @!P5 LDG.E.U16 R106, [R4.64+0x140] ;  /* 0x0001400a046ad981 */ /* 0x0000e2000c1e1500 */
[----:B------:R-:W-:-:S03]  /*2160*/  ISETP.GE.AND P5, PT, R123, R131, PT ;  /* 0x000000837b00720c */ /* 0x000fc60003fa6270 */
[----:B------:R0:W3:Y:S01]  /*2170*/  @!P3 LDG.E.U16 R105, [R4.64+0x180] ;  /* 0x0001800a0469b981 */ /* 0x0000e2000c1e1500 */
[----:B------:R-:W-:-:S03]  /*2180*/  ISETP.GE.AND P3, PT, R124, R131, PT ;  /* 0x000000837c00720c */ /* 0x000fc60003f66270 */
[----:B------:R0:W3:Y:S01]  /*2190*/  @!P2 LDG.E.U16 R108, [R4.64+0x1c0] ;  /* 0x0001c00a046ca981 */ /* 0x0000e2000c1e1500 */
[-C--:B------:R-:W-:Y:S02]  /*21a0*/  ISETP.GE.AND P2, PT, R125, R131.reuse, PT ;  /* 0x000000837d00720c */ /* 0x080fe40003f46270 */
[----:B------:R-:W-:Y:S01]  /*21b0*/  PRMT R121, RZ, 0x7610, R121 ;  /* 0x00007610ff797816 */ /* 0x000fe20000000079 */
[----:B------:R0:W3:Y:S01]  /*21c0*/  @!P1 LDG.E.U16 R119, [R4.64+0x200] ;  /* 0x0002000a04779981 */ /* 0x0000e2000c1e1500 */
[----:B------:R-:W-:Y:S02]  /*21d0*/  ISETP.GE.AND P1, PT, R126, R131, PT ;  /* 0x000000837e00720c */ /* 0x000fe40003f26270 */
[----:B--2---:R-:W-:Y:S01]  /*21e0*/  PRMT R110, RZ, 0x7610, R110 ;  /* 0x00007610ff6e7816 */ /* 0x004fe2000000006e */
[----:B------:R0:W2:Y:S01]  /*21f0*/  @!P5 LDG.E.U16 R112, [R4.64+0x300] ;  /* 0x0003000a0470d981 */ /* 0x0000a2000c1e1500 */
[----:B------:R-:W-:Y:S02]  /*2200*/  PRMT R125, RZ, 0x7610, R125 ;  /* 0x00007610ff7d7816 */ /* 0x000fe4000000007d */
[----:B------:R-:W-:Y:S01]  /*2210*/  PRMT R131, RZ, 0x7610, R131 ;  /* 0x00007610ff837816 */ /* 0x000fe20000000083 */
[----:B------:R0:W2:Y:S04]  /*2220*/  @!P0 LDG.E.U16 R121, [R4.64+0x240] ;  /* 0x0002400a04798981 */ /* 0x0000a8000c1e1500 */
[----:B------:R0:W2:Y:S04]  /*2230*/  @!P4 LDG.E.U16 R110, [R4.64+0x280] ;  /* 0x0002800a046ec981 */ /* 0x0000a8000c1e1500 */
[----:B------:R0:W2:Y:S04]  /*2240*/  @!P6 LDG.E.U16 R125, [R4.64+0x2c0] ;  /* 0x0002c00a047de981 */ /* 0x0000a8000c1e1500 */
[----:B------:R0:W2:Y:S04]  /*2250*/  @!P3 LDG.E.U16 R131, [R4.64+0x340] ;  /* 0x0003400a0483b981 */ /* 0x0000a8000c1e1500 */
[----:B------:R0:W2:Y:S04]  /*2260*/  @!P2 LDG.E.U16 R114, [R4.64+0x380] ;  /* 0x0003800a0472a981 */ /* 0x0000a8000c1e1500 */
[----:B------:R0:W2:Y:S01]  /*2270*/  @!P1 LDG.E.U16 R137, [R4.64+0x3c0] ;  /* 0x0003c00a04899981 */ /* 0x0000a2000c1e1500 */
[----:B------:R-:W-:-:S02]  /*2280*/  SHF.L.U32 R6, R88, 0x4, RZ ;  /* 0x0000000458067819 */ /* 0x000fc400000006ff */
[----:B------:R-:W-:Y:S02]  /*2290*/  LEA.HI.SX32 R72, R88, R88, 0x1b ;  /* 0x0000005858487211 */ /* 0x000fe400078fdaff */
[----:B------:R-:W-:Y:S02]  /*22a0*/  LEA.HI.SX32 R6, R6, R6, 0x1b ;  /* 0x0000000606067211 */ /* 0x000fe400078fdaff */
[----:B------:R-:W-:Y:S02]  /*22b0*/  IADD3 R67, R88, 0x20, RZ ;  /* 0x0000002058437810 */ /* 0x000fe40007ffe0ff */
[----:B------:R-:W-:Y:S02]  /*22c0*/  SHF.L.U32 R103, R6, 0x1, RZ ;  /* 0x0000000106677819 */ /* 0x000fe400000006ff */
[----:B0-----:R-:W-:Y:S02]  /*22d0*/  IADD3 R5, R88, 0x80, RZ ;  /* 0x0000008058057810 */ /* 0x001fe40007ffe0ff */
[----:B------:R-:W-:Y:S01]  /*22e0*/  SHF.L.U32 R72, R72, 0x1, RZ ;  /* 0x0000000148487819 */ /* 0x000fe200000006ff */
[----:B------:R-:W0:Y:S01]  /*22f0*/  LDS.U16 R117, [R103] ;  /* 0x0000000067757984 */ /* 0x000e220000000400 */
[----:B------:R-:W-:-:S02]  /*2300*/  IADD3 R69, R88, 0x40, RZ ;  /* 0x0000004058457810 */ /* 0x000fc40007ffe0ff */
[-C--:B------:R-:W-:Y:S01]  /*2310*/  LEA.HI.SX32 R71, R67, R88.reuse, 0x1b ;  /* 0x0000005843477211 */ /* 0x080fe200078fdaff */
[----:B------:R-:W1:Y:S01]  /*2320*/  LDS.U16 R115, [R103+0x2] ;  /* 0x0000020067737984 */ /* 0x000e620000000400 */
[----:B------:R-:W-:Y:S02]  /*2330*/  IADD3 R67, R88, 0x60, RZ ;  /* 0x0000006058437810 */ /* 0x000fe40007ffe0ff */
[-C--:B------:R-:W-:Y:S01]  /*2340*/  LEA.HI.SX32 R5, R5, R88.reuse, 0x1b ;  /* 0x0000005805057211 */ /* 0x080fe200078fdaff */
[----:B------:R-:W-:Y:S01]  /*2350*/  LDS.U16 R113, [R103+0x4] ;  /* 0x0000040067717984 */ /* 0x000fe20000000400 */
[----:B------:R-:W-:-:S03]  /*2360*/  LEA.HI.SX32 R69, R69, R88, 0x1b ;  /* 0x0000005845457211 */ /* 0x000fc600078fdaff */
[----:B------:R-:W0:Y:S01]  /*2370*/  LDS.U16 R111, [R103+0x6] ;  /* 0x00000600676f7984 */ /* 0x000e220000000400 */
[----:B------:R-:W-:-:S03]  /*2380*/  LEA.HI.SX32 R67, R67, R88, 0x1b ;  /* 0x0000005843437211 */ /* 0x000fc600078fdaff */
[----:B------:R-:W-:Y:S01]  /*2390*/  LDS.U16 R109, [R103+0x8] ;  /* 0x00000800676d7984 */ /* 0x000fe20000000400 */
[----:B------:R-:W-:-:S03]  /*23a0*/  SHF.L.U32 R68, R5, 0x1, RZ ;  /* 0x0000000105447819 */ /* 0x000fc600000006ff */
[----:B------:R-:W0:Y:S04]  /*23b0*/  LDS.U16 R107, [R103+0xa] ;  /* 0x00000a00676b7984 */ /* 0x000e280000000400 */
[----:B------:R-:W-:Y:S04]  /*23c0*/  LDS.U16 R99, [R103+0xc] ;  /* 0x00000c0067637984 */ /* 0x000fe80000000400 */
[----:B------:R-:W0:Y:S04]  /*23d0*/  LDS.U16 R101, [R103+0xe] ;  /* 0x00000e0067657984 */ /* 0x000e280000000400 */
[----:B------:R-:W-:Y:S04]  /*23e0*/  LDS.U16 R123, [R103+0x10] ;  /* 0x00001000677b7984 */ /* 0x000fe80000000400 */
[----:B------:R-:W0:Y:S04]  /*23f0*/  LDS.U16 R127, [R103+0x12] ;  /* 0x00001200677f7984 */ /* 0x000e280000000400 */
[----:B------:R-:W-:Y:S04]  /*2400*/  LDS.U16 R129, [R103+0x14] ;  /* 0x0000140067817984 */ /* 0x000fe80000000400 */
[----:B------:R-:W2:Y:S04]  /*2410*/  LDS.U16 R133, [R103+0x16] ;  /* 0x0000160067857984 */ /* 0x000ea80000000400 */
[----:B------:R-:W2:Y:S04]  /*2420*/  LDS.U16 R135, [R103+0x18] ;  /* 0x0000180067877984 */ /* 0x000ea80000000400 */
[----:B------:R-:W2:Y:S04]  /*2430*/  LDS.U16 R139, [R103+0x1a] ;  /* 0x00001a00678b7984 */ /* 0x000ea80000000400 */
[----:B------:R-:W2:Y:S04]  /*2440*/  LDS.U16 R141, [R103+0x1c] ;  /* 0x00001c00678d7984 */ /* 0x000ea80000000400 */
[----:B------:R-:W2:Y:S01]  /*2450*/  LDS.U16 R145, [R103+0x1e] ;  /* 0x00001e0067917984 */ /* 0x000ea20000000400 */
[----:B------:R-:W-:-:S02]  /*2460*/  SHF.L.U32 R71, R71, 0x1, RZ ;  /* 0x0000000147477819 */ /* 0x000fc400000006ff */
[----:B------:R-:W-:Y:S02]  /*2470*/  SHF.L.U32 R70, R69, 0x1, RZ ;  /* 0x0000000145467819 */ /* 0x000fe400000006ff */
[----:B------:R-:W-:Y:S02]  /*2480*/  SHF.L.U32 R69, R67, 0x1, RZ ;  /* 0x0000000143457819 */ /* 0x000fe400000006ff */
[C---:B------:R-:W-:Y:S02]  /*2490*/  IADD3 R147, R88.reuse, 0xa0, RZ ;  /* 0x000000a058937810 */ /* 0x040fe40007ffe0ff */
[----:B------:R-:W-:Y:S02]  /*24a0*/  IADD3 R67, R88, 0xc0, RZ ;  /* 0x000000c058437810 */ /* 0x000fe40007ffe0ff */
[----:B------:R-:W-:Y:S02]  /*24b0*/  LEA.HI.SX32 R147, R147, R88, 0x1b ;  /* 0x0000005893937211 */ /* 0x000fe400078fdaff */
[----:B------:R-:W-:-:S02]  /*24c0*/  ISETP.NE.AND P1, PT, R90, RZ, PT ;  /* 0x000000ff5a00720c */ /* 0x000fc40003f25270 */
[----:B------:R-:W-:-:S04]  /*24d0*/  ISETP.NE.AND P0, PT, R164, RZ, PT ;  /* 0x000000ffa400720c */ /* 0x000fc80003f05270 */
[----:B------:R-:W-:Y:S02]  /*24e0*/  ISETP.LT.OR P2, PT, R166, 0x2, P0 ;  /* 0x00000002a600780c */ /* 0x000fe40000741670 */
[----:B0-----:R-:W-:Y:S02]  /*24f0*/  PRMT R117, RZ, 0x5410, R117 ;  /* 0x00005410ff757816 */ /* 0x001fe40000000075 */
[----:B-1----:R-:W-:Y:S02]  /*2500*/  PRMT R115, RZ, 0x5410, R115 ;  /* 0x00005410ff737816 */ /* 0x002fe40000000073 */
[----:B------:R-:W-:Y:S02]  /*2510*/  PRMT R111, RZ, 0x5410, R111 ;  /* 0x00005410ff6f7816 */ /* 0x000fe4000000006f */
[----:B------:R-:W-:-:S03]  /*2520*/  PRMT R113, RZ, 0x5410, R113 ;  /* 0x00005410ff717816 */ /* 0x000fc60000000071 */
[C---:B------:R-:W-:Y:S02]  /*2530*/  FMUL.FTZ R142, R44.reuse, R111 ;  /* 0x0000006f2c8e7220 */ /* 0x040fe40000410000 */
[----:B------:R-:W-:Y:S01]  /*2540*/  FMUL.FTZ R138, R44, R113 ;  /* 0x000000712c8a7220 */ /* 0x000fe20000410000 */
[----:B------:R-:W-:Y:S02]  /*2550*/  PRMT R107, RZ, 0x5410, R107 ;  /* 0x00005410ff6b7816 */ /* 0x000fe4000000006b */
[----:B------:R-:W-:-:S03]  /*2560*/  PRMT R109, RZ, 0x5410, R109 ;  /* 0x00005410ff6d7816 */ /* 0x000fc6000000006d */
[C---:B------:R-:W-:Y:S02]  /*2570*/  FMUL.FTZ R150, R42.reuse, R107 ;  /* 0x0000006b2a967220 */ /* 0x040fe40000410000 */
[----:B------:R-:W-:Y:S02]  /*2580*/  FMUL.FTZ R148, R42, R109 ;  /* 0x0000006d2a947220 */ /* 0x000fe40000410000 */
[----:B----4-:R-:W-:Y:S02]  /*2590*/  FMUL.FTZ R143, R2, 1.4426950216293334961 ;  /* 0x3fb8aa3b028f7820 */ /* 0x010fe40000410000 */
[C---:B------:R-:W-:Y:S01]  /*25a0*/  FMUL.FTZ R5, R46.reuse, R3 ;  /* 0x000000032e057220 */ /* 0x040fe20000410000 */
[----:B------:R0:W-:Y:S01]  /*25b0*/  STS.U16 [R72+0x420], R17 ;  /* 0x0004201148007388 */ /* 0x0001e20000000400 */
[----:B------:R-:W-:Y:S02]  /*25c0*/  FMUL.FTZ R4, R46, R143 ;  /* 0x0000008f2e047220 */ /* 0x000fe40000410000 */
[----:B------:R-:W-:Y:S01]  /*25d0*/  FMUL.RZ R6, R5, 0.15915493667125701904 ;  /* 0x3e22f98305067820 */ /* 0x000fe2000040c000 */
[----:B0-----:R-:W-:Y:S01]  /*25e0*/  IADD3 R17, R88, 0xe0, RZ ;  /* 0x000000e058117810 */ /* 0x001fe20007ffe0ff */
[----:B------:R0:W-:Y:S03]  /*25f0*/  STS.U16 [R71+0x460], R16 ;  /* 0x0004601047007388 */ /* 0x0001e60000000400 */
[-C--:B------:R-:W-:Y:S01]  /*2600*/  LEA.HI.SX32 R17, R17, R88.reuse, 0x1b ;  /* 0x0000005811117211 */ /* 0x080fe200078fdaff */
[----:B---3--:R1:W-:Y:S01]  /*2610*/  STS.U16 [R70+0x4a0], R65 ;  /* 0x0004a04146007388 */ /* 0x0083e20000000400 */
[----:B------:R-:W-:Y:S01]  /*2620*/  MUFU.EX2 R4, R4 ;  /* 0x0000000400047308 */ /* 0x000fe20000000800 */
[----:B0-----:R-:W-:-:S02]  /*2630*/  LEA.HI.SX32 R16, R67, R88, 0x1b ;  /* 0x0000005843107211 */ /* 0x001fc400078fdaff */
[----:B------:R0:W-:Y:S05]  /*2640*/  STS.U16 [R69+0x4e0], R66 ;  /* 0x0004e04245007388 */ /* 0x0001ea0000000400 */
[----:B------:R-:W3:Y:S01]  /*2650*/  MUFU.COS R5, R6 ;  /* 0x0000000600057308 */ /* 0x000ee20000000000 */
[----:B-1----:R-:W-:Y:S02]  /*2660*/  SHF.L.U32 R65, R17, 0x1, RZ ;  /* 0x0000000111417819 */ /* 0x002fe400000006ff */
[----:B------:R-:W-:-:S05]  /*2670*/  SHF.L.U32 R67, R147, 0x1, RZ ;  /* 0x0000000193437819 */ /* 0x000fca00000006ff */
[----:B------:R1:W4:Y:S01]  /*2680*/  MUFU.SIN R17, R6 ;  /* 0x0000000600117308 */ /* 0x0003220000000400 */
[----:B0-----:R-:W-:Y:S01]  /*2690*/  SHF.L.U32 R66, R16, 0x1, RZ ;  /* 0x0000000110427819 */ /* 0x001fe200000006ff */
[----:B------:R-:W-:Y:S04]  /*26a0*/  STS.U16 [R68+0x520], R7 ;  /* 0x0005200744007388 */ /* 0x000fe80000000400 */
[----:B------:R-:W-:Y:S04]  /*26b0*/  STS.U16 [R67+0x560], R106 ;  /* 0x0005606a43007388 */ /* 0x000fe80000000400 */
[----:B------:R-:W-:Y:S01]  /*26c0*/  STS.U16 [R66+0x5a0], R105 ;  /* 0x0005a06942007388 */ /* 0x000fe20000000400 */
[----:B-1----:R-:W-:-:S03]  /*26d0*/  LEA R6, R33, R22, 0x8 ;  /* 0x0000001621067211 */ /* 0x002fc600078e40ff */
[----:B------:R-:W-:Y:S01]  /*26e0*/  STS.U16 [R65+0x5e0], R108 ;  /* 0x0005e06c41007388 */ /* 0x000fe20000000400 */
[----:B------:R-:W-:-:S03]  /*26f0*/  @P1 IADD3 R6, R90, 0x200, RZ ;  /* 0x000002005a061810 */ /* 0x000fc60007ffe0ff */
[----:B------:R-:W-:Y:S04]  /*2700*/  STS.U16 [R14+0x620], R119 ;  /* 0x000620770e007388 */ /* 0x000fe80000000400 */
[----:B--2---:R-:W-:Y:S04]  /*2710*/  STS.U16 [R18+0x660], R121 ;  /* 0x0006607912007388 */ /* 0x004fe80000000400 */
[----:B------:R-:W-:Y:S01]  /*2720*/  STS.U16 [R15+0x6a0], R110 ;  /* 0x0006a06e0f007388 */ /* 0x000fe20000000400 */
[----:B---3--:R-:W-:-:S03]  /*2730*/  FMUL.FTZ R16, R4, R5 ;  /* 0x0000000504107220 */ /* 0x008fc60000410000 */
[----:B------:R-:W-:Y:S01]  /*2740*/  STS.U16 [R20+0x6e0], R125 ;  /* 0x0006e07d14007388 */ /* 0x000fe20000000400 */
[----:B----4-:R-:W-:-:S03]  /*2750*/  FMUL.FTZ R17, R4, R17 ;  /* 0x0000001104117220 */ /* 0x010fc60000410000 */
[----:B------:R-:W-:Y:S04]  /*2760*/  STS.U16 [R19+0x720], R112 ;  /* 0x0007207013007388 */ /* 0x000fe80000000400 */
[----:B------:R0:W-:Y:S04]  /*2770*/  STS.U16 [R102+0x760], R131 ;  /* 0x0007608366007388 */ /* 0x0001e80000000400 */
[----:B------:R-:W-:Y:S04]  /*2780*/  STS.U16 [R21+0x7a0], R114 ;  /* 0x0007a07215007388 */ /* 0x000fe80000000400 */
[----:B------:R1:W-:Y:S01]  /*2790*/  STS.U16 [R104+0x7e0], R137 ;  /* 0x0007e08968007388 */ /* 0x0003e20000000400 */
[----:B------:R-:W-:-:S06]  /*27a0*/  NOP ;  /* 0x0000000000007918 */ /* 0x000fcc0000000000 */
[----:B0-----:R-:W-:Y:S01]  /*27b0*/  SHF.L.U32 R102, R6, 0x3, RZ ;  /* 0x0000000306667819 */ /* 0x001fe200000006ff */
[----:B------:R-:W0:Y:S04]  /*27c0*/  LDS.U16 R132, [R103+0x420] ;  /* 0x0004200067847984 */ /* 0x000e280000000400 */
        /* <DEDUP_REMOVED lines=16> */
[----:B------:R-:W-:Y:S01]  /*28d0*/  @!P2 IADD3 R7, R166, -0x2, RZ ;  /* 0xfffffffea607a810 */ /* 0x000fe20007ffe0ff */
[----:B------:R-:W-:-:S04]  /*28e0*/  CS2R R4, SRZ ;  /* 0x0000000000047805 */ /* 0x000fc8000001ff00 */
[----:B------:R-:W-:Y:S02]  /*28f0*/  @!P2 IMAD R7, R7, c[0x0][0x16c], R22 ;  /* 0x00005b000707aa24 */ /* 0x000fe400078e0216 */
[-C--:B------:R-:W-:Y:S02]  /*2900*/  FMUL.FTZ R14, R44, R3.reuse ;  /* 0x000000032c0e7220 */ /* 0x080fe40000410000 */
[----:B------:R-:W-:Y:S01]  /*2910*/  @!P2 IMAD.WIDE R6, R7, 0x10, R12 ;  /* 0x000000100706a825 */ /* 0x000fe200078e020c */
[----:B------:R-:W-:Y:S03]  /*2920*/  BAR.SYNC.DEFER_BLOCKING 0x0 ;  /* 0x0000000000007b1d */ /* 0x000fe60000010000 */
[----:B------:R-:W-:Y:S02]  /*2930*/  FMUL.FTZ R18, R42, R3 ;  /* 0x000000032a127220 */ /* 0x000fe40000410000 */
[----:B-1----:R-:W-:-:S02]  /*2940*/  FMUL.RZ R104, R14, 0.15915493667125701904 ;  /* 0x3e22f9830e687820 */ /* 0x002fc4000040c000 */
[-C--:B------:R-:W-:Y:S02]  /*2950*/  FMUL.FTZ R14, R44, R143.reuse ;  /* 0x0000008f2c0e7220 */ /* 0x080fe40000410000 */
[----:B------:R-:W-:Y:S01]  /*2960*/  FMUL.RZ R106, R18, 0.15915493667125701904 ;  /* 0x3e22f983126a7820 */ /* 0x000fe2000040c000 */
[----:B------:R-:W-:Y:S01]  /*2970*/  MUFU.SIN R15, R104 ;  /* 0x00000068000f7308 */ /* 0x000fe20000000400 */
[----:B------:R1:W5:Y:S07]  /*2980*/  @!P2 LDG.E.64 R4, [R6.64+0x8] ;  /* 0x0000080a0604a981 */ /* 0x00036e000c1e1b00 */
[----:B0-----:R-:W-:Y:S01]  /*2990*/  MUFU.SIN R103, R106 ;  /* 0x0000006a00677308 */ /* 0x001fe20000000400 */
[----:B-1----:R-:W-:-:S07]  /*29a0*/  FMUL.FTZ R6, R42, R143 ;  /* 0x0000008f2a067220 */ /* 0x002fce0000410000 */
[----:B------:R-:W-:Y:S01]  /*29b0*/  MUFU.COS R105, R106 ;  /* 0x0000006a00697308 */ /* 0x000fe20000000000 */
[----:B------:R-:W-:-:S07]  /*29c0*/  FMUL.FTZ R7, R40, R3 ;  /* 0x0000000328077220 */ /* 0x000fce0000410000 */
[----:B------:R-:W0:Y:S01]  /*29d0*/  MUFU.EX2 R6, R6 ;  /* 0x0000000600067308 */ /* 0x000e220000000800 */
[----:B------:R-:W-:-:S07]  /*29e0*/  FMUL.RZ R110, R7, 0.15915493667125701904 ;  /* 0x3e22f983076e7820 */ /* 0x000fce000040c000 */
[----:B------:R-:W1:Y:S01]  /*29f0*/  MUFU.EX2 R14, R14 ;  /* 0x0000000e000e7308 */ /* 0x000e620000000800 */
[----:B------:R-:W-:Y:S02]  /*2a00*/  FMUL.FTZ R7, R40, R143 ;  /* 0x0000008f28077220 */ /* 0x000fe40000410000 */
[----:B------:R-:W-:-:S05]  /*2a10*/  FMUL.FTZ R102, R36, R3 ;  /* 0x0000000324667220 */ /* 0x000fca0000410000 */
[----:B------:R1:W2:Y:S01]  /*2a20*/  MUFU.COS R19, R104 ;  /* 0x0000006800137308 */ /* 0x0002a20000000000 */
[----:B------:R-:W-:Y:S02]  /*2a30*/  FMUL.FTZ R18, R38, R3 ;  /* 0x0000000326127220 */ /* 0x000fe40000410000 */
[----:B------:R-:W-:Y:S02]  /*2a40*/  FMUL.RZ R102, R102, 0.15915493667125701904 ;  /* 0x3e22f98366667820 */ /* 0x000fe4000040c000 */
[----:B0-----:R-:W-:-:S03]  /*2a50*/  FMUL.FTZ R120, R6, R103 ;  /* 0x0000006706787220 */ /* 0x001fc60000410000 */
[----:B------:R-:W-:Y:S01]  /*2a60*/  MUFU.SIN R112, R110 ;  /* 0x0000006e00707308 */ /* 0x000fe20000000400 */
[----:B-1----:R-:W-:Y:S01]  /*2a70*/  FMUL.RZ R104, R18, 0.15915493667125701904 ;  /* 0x3e22f98312687820 */ /* 0x002fe2000040c000 */
[----:B------:R-:W-:Y:S01]  /*2a80*/  PRMT R121, RZ, 0x5410, R165 ;  /* 0x00005410ff797816 */ /* 0x000fe200000000a5 */
[----:B------:R-:W-:-:S05]  /*2a90*/  FMUL.FTZ R116, R14, R15 ;  /* 0x0000000f0e747220 */ /* 0x000fca0000410000 */
[----:B------:R0:W-:Y:S08]  /*2aa0*/  MUFU.COS R108, R110 ;  /* 0x0000006e006c7308 */ /* 0x0001f00000000000 */
[----:B------:R-:W1:Y:S01]  /*2ab0*/  MUFU.EX2 R7, R7 ;  /* 0x0000000700077308 */ /* 0x000e620000000800 */
[----:B0-----:R-:W-:Y:S02]  /*2ac0*/  FMUL.FTZ R110, R6, R105 ;  /* 0x00000069066e7220 */ /* 0x001fe40000410000 */
[----:B------:R-:W-:-:S05]  /*2ad0*/  FMUL.FTZ R6, R36, R143 ;  /* 0x0000008f24067220 */ /* 0x000fca0000410000 */
[----:B------:R-:W-:Y:S01]  /*2ae0*/  MUFU.SIN R137, R102 ;  /* 0x0000006600897308 */ /* 0x000fe20000000400 */
[----:B--2---:R-:W-:Y:S02]  /*2af0*/  FMUL.FTZ R114, R14, R19 ;  /* 0x000000130e727220 */ /* 0x004fe40000410000 */
[----:B------:R-:W-:-:S05]  /*2b00*/  FMUL.FTZ R14, R34, R3 ;  /* 0x00000003220e7220 */ /* 0x000fca0000410000 */
[----:B------:R0:W-:Y:S08]  /*2b10*/  MUFU.COS R15, R102 ;  /* 0x00000066000f7308 */ /* 0x0001f00000000000 */
[----:B------:R-:W-:Y:S01]  /*2b20*/  MUFU.SIN R125, R104 ;  /* 0x00000068007d7308 */ /* 0x000fe20000000400 */
[----:B0-----:R-:W-:-:S07]  /*2b30*/  FMUL.FTZ R102, R46, R117 ;  /* 0x000000752e667220 */ /* 0x001fce0000410000 */
[----:B------:R0:W-:Y:S01]  /*2b40*/  MUFU.COS R131, R104 ;  /* 0x0000006800837308 */ /* 0x0001e20000000000 */
[----:B------:R-:W-:Y:S02]  /*2b50*/  FMUL.FTZ R151, R121, R102 ;  /* 0x0000006679977220 */ /* 0x000fe40000410000 */
[----:B0-----:R-:W-:-:S05]  /*2b60*/  FMUL.FTZ R104, R46, R115 ;  /* 0x000000732e687220 */ /* 0x001fca0000410000 */
[----:B------:R-:W0:Y:S01]  /*2b70*/  MUFU.EX2 R6, R6 ;  /* 0x0000000600067308 */ /* 0x000e220000000800 */
[----:B------:R-:W-:Y:S02]  /*2b80*/  FMUL.FTZ R147, R121, R104 ;  /* 0x0000006879937220 */ /* 0x000fe40000410000 */
[----:B------:R-:W-:Y:S02]  /*2b90*/  FMUL.RZ R105, R14, 0.15915493667125701904 ;  /* 0x3e22f9830e697820 */ /* 0x000fe4000040c000 */
[C---:B------:R-:W-:Y:S02]  /*2ba0*/  FMUL.FTZ R19, R116.reuse, R151 ;  /* 0x0000009774137220 */ /* 0x040fe40000410000 */
[----:B------:R-:W-:Y:S01]  /*2bb0*/  FMUL.FTZ R14, R116, R147 ;  /* 0x00000093740e7220 */ /* 0x000fe20000410000 */
[----:B------:R-:W-:Y:S01]  /*2bc0*/  PRMT R119, RZ, 0x5410, R63 ;  /* 0x00005410ff777816 */ /* 0x000fe2000000003f */
[C---:B-1----:R-:W-:Y:S02]  /*2bd0*/  FMUL.FTZ R108, R7.reuse, R108 ;  /* 0x0000006c076c7220 */ /* 0x042fe40000410000 */
[----:B------:R-:W-:-:S02]  /*2be0*/  FMUL.FTZ R112, R7, R112 ;  /* 0x0000007007707220 */ /* 0x000fc40000410000 */
[-C--:B------:R-:W-:Y:S02]  /*2bf0*/  FMUL.FTZ R18, R38, R143.reuse ;  /* 0x0000008f26127220 */ /* 0x080fe40000410000 */
[----:B------:R-:W-:Y:S02]  /*2c00*/  FMUL.FTZ R7, R34, R143 ;  /* 0x0000008f22077220 */ /* 0x000fe40000410000 */
[C---:B------:R-:W-:Y:S02]  /*2c10*/  FFMA.FTZ R19, R114.reuse, R147, R19 ;  /* 0x0000009372137223 */ /* 0x040fe40000010013 */
[----:B------:R-:W-:Y:S02]  /*2c20*/  FFMA.FTZ R14, R114, R151, -R14 ;  /* 0x00000097720e7223 */ /* 0x000fe4000001080e */
[C---:B------:R-:W-:Y:S01]  /*2c30*/  FFMA.FTZ R103, R119.reuse, R142, R19 ;  /* 0x0000008e77677223 */ /* 0x040fe20000010013 */
[----:B------:R-:W1:Y:S01]  /*2c40*/  MUFU.EX2 R18, R18 ;  /* 0x0000001200127308 */ /* 0x000e620000000800 */
[----:B------:R-:W-:-:S02]  /*2c50*/  FFMA.FTZ R19, R119, R138, R14 ;  /* 0x0000008a77137223 */ /* 0x000fc4000001000e */
[----:B0-----:R-:W-:Y:S02]  /*2c60*/  FMUL.FTZ R102, R6, R15 ;  /* 0x0000000f06667220 */ /* 0x001fe40000410000 */
[----:B------:R-:W-:-:S03]  /*2c70*/  FMUL.FTZ R15, R120, R19 ;  /* 0x00000013780f7220 */ /* 0x000fc60000410000 */
[----:B------:R-:W-:Y:S01]  /*2c80*/  MUFU.EX2 R7, R7 ;  /* 0x0000000700077308 */ /* 0x000fe20000000800 */
[----:B------:R-:W-:-:S07]  /*2c90*/  FMUL.FTZ R14, R120, R103 ;  /* 0x00000067780e7220 */ /* 0x000fce0000410000 */
[----:B------:R-:W0:Y:S01]  /*2ca0*/  MUFU.COS R122, R105 ;  /* 0x00000069007a7308 */ /* 0x000e220000000000 */
[----:B------:R-:W-:-:S07]  /*2cb0*/  FFMA.FTZ R15, R110, R103, R15 ;  /* 0x000000676e0f7223 */ /* 0x000fce000001000f */
[----:B------:R2:W0:Y:S01]  /*2cc0*/  MUFU.SIN R124, R105 ;  /* 0x00000069007c7308 */ /* 0x0004220000000400 */
[----:B------:R-:W-:Y:S02]  /*2cd0*/  FFMA.FTZ R14, R110, R19, -R14 ;  /* 0x000000136e0e7223 */ /* 0x000fe4000001080e */
[----:B------:R-:W-:Y:S01]  /*2ce0*/  FMUL.FTZ R118, R6, R137 ;  /* 0x0000008906767220 */ /* 0x000fe20000410000 */
[----:B--2---:R-:W-:Y:S01]  /*2cf0*/  PRMT R105, RZ, 0x5410, R62 ;  /* 0x00005410ff697816 */ /* 0x004fe2000000003e */
[----:B------:R-:W-:-:S04]  /*2d00*/  FMUL.FTZ R6, R32, R3 ;  /* 0x0000000320067220 */ /* 0x000fc80000410000 */
[C---:B------:R-:W-:Y:S02]  /*2d10*/  FFMA.FTZ R19, R105.reuse, R150, R15 ;  /* 0x0000009669137223 */ /* 0x040fe4000001000f */
[----:B------:R-:W-:Y:S01]  /*2d20*/  FFMA.FTZ R15, R105, R148, R14 ;  /* 0x00000094690f7223 */ /* 0x000fe2000001000e */
[----:B------:R-:W-:Y:S01]  /*2d30*/  PRMT R101, RZ, 0x5410, R101 ;  /* 0x00005410ff657816 */ /* 0x000fe20000000065 */
[----:B------:R-:W-:Y:S02]  /*2d40*/  FMUL.FTZ R14, R112, R19 ;  /* 0x00000013700e7220 */ /* 0x000fe40000410000 */
[----:B------:R-:W-:Y:S02]  /*2d50*/  FMUL.RZ R144, R6, 0.15915493667125701904 ;  /* 0x3e22f98306907820 */ /* 0x000fe4000040c000 */
[C---:B-1----:R-:W-:Y:S02]  /*2d60*/  FMUL.FTZ R104, R18.reuse, R131 ;  /* 0x0000008312687220 */ /* 0x042fe40000410000 */
[----:B------:R-:W-:-:S02]  /*2d70*/  FMUL.FTZ R106, R18, R125 ;  /* 0x0000007d126a7220 */ /* 0x000fc40000410000 */
[C---:B0-----:R-:W-:Y:S02]  /*2d80*/  FMUL.FTZ R122, R7.reuse, R122 ;  /* 0x0000007a077a7220 */ /* 0x041fe40000410000 */
[----:B------:R-:W-:Y:S02]  /*2d90*/  FMUL.FTZ R124, R7, R124 ;  /* 0x0000007c077c7220 */ /* 0x000fe40000410000 */
[-C--:B------:R-:W-:Y:S01]  /*2da0*/  FMUL.FTZ R6, R16, R116.reuse ;  /* 0x0000007410067220 */ /* 0x080fe20000410000 */
[----:B------:R-:W-:Y:S01]  /*2db0*/  PRMT R99, RZ, 0x5410, R99 ;  /* 0x00005410ff637816 */ /* 0x000fe20000000063 */
[-C--:B------:R-:W-:Y:S02]  /*2dc0*/  FMUL.FTZ R18, R112, R15.reuse ;  /* 0x0000000f70127220 */ /* 0x080fe40000410000 */
[----:B------:R-:W-:Y:S01]  /*2dd0*/  FMUL.FTZ R7, R17, R116 ;  /* 0x0000007411077220 */ /* 0x000fe20000410000 */
[----:B------:R-:W-:Y:S01]  /*2de0*/  PRMT R103, RZ, 0x5410, R61 ;  /* 0x00005410ff677816 */ /* 0x000fe2000000003d */
[----:B------:R-:W-:-:S02]  /*2df0*/  FFMA.FTZ R125, R108, R15, -R14 ;  /* 0x0000000f6c7d7223 */ /* 0x000fc4000001080e */
[-C--:B------:R-:W-:Y:S02]  /*2e00*/  FFMA.FTZ R15, R17, R114.reuse, R6 ;  /* 0x00000072110f7223 */ /* 0x080fe40000010006 */
[----:B------:R-:W-:Y:S02]  /*2e10*/  FFMA.FTZ R19, R108, R19, R18 ;  /* 0x000000136c137223 */ /* 0x000fe40000010012 */
[----:B------:R-:W-:Y:S02]  /*2e20*/  FFMA.FTZ R7, R16, R114, -R7 ;  /* 0x0000007210077223 */ /* 0x000fe40000010807 */
[C---:B------:R-:W-:Y:S02]  /*2e30*/  FMUL.FTZ R158, R40.reuse, R101 ;  /* 0x00000065289e7220 */ /* 0x040fe40000410000 */
[----:B------:R-:W-:Y:S02]  /*2e40*/  FMUL.FTZ R156, R40, R99 ;  /* 0x00000063289c7220 */ /* 0x000fe40000410000 */
[----:B------:R-:W-:-:S02]  /*2e50*/  FMUL.FTZ R143, R32, R143 ;  /* 0x0000008f208f7220 */ /* 0x000fc40000410000 */
[C---:B------:R-:W-:Y:S02]  /*2e60*/  FMUL.FTZ R6, R120.reuse, R15 ;  /* 0x0000000f78067220 */ /* 0x040fe40000410000 */
[----:B------:R-:W-:Y:S02]  /*2e70*/  FMUL.FTZ R18, R120, R7 ;  /* 0x0000000778127220 */ /* 0x000fe40000410000 */
[C---:B------:R-:W-:Y:S02]  /*2e80*/  FFMA.FTZ R19, R103.reuse, R158, R19 ;  /* 0x0000009e67137223 */ /* 0x040fe40000010013 */
[----:B------:R-:W-:Y:S01]  /*2e90*/  FFMA.FTZ R125, R103, R156, R125 ;  /* 0x0000009c677d7223 */ /* 0x000fe2000001007d */
[----:B------:R-:W-:Y:S01]  /*2ea0*/  MUFU.EX2 R143, R143 ;  /* 0x0000008f008f7308 */ /* 0x000fe20000000800 */
[----:B------:R-:W-:Y:S01]  /*2eb0*/  FFMA.FTZ R15, R110, R15, R18 ;  /* 0x0000000f6e0f7223 */ /* 0x000fe20000010012 */
[----:B------:R-:W-:Y:S01]  /*2ec0*/  PRMT R127, RZ, 0x5410, R127 ;  /* 0x00005410ff7f7816 */ /* 0x000fe2000000007f */
[----:B------:R-:W-:-:S02]  /*2ed0*/  FMUL.FTZ R131, R106, R19 ;  /* 0x000000136a837220 */ /* 0x000fc40000410000 */
[----:B------:R-:W-:Y:S01]  /*2ee0*/  FFMA.FTZ R7, R110, R7, -R6 ;  /* 0x000000076e077223 */ /* 0x000fe20000010806 */
[----:B------:R-:W-:Y:S01]  /*2ef0*/  PRMT R123, RZ, 0x5410, R123 ;  /* 0x00005410ff7b7816 */ /* 0x000fe2000000007b */
[----:B------:R-:W-:Y:S01]  /*2f00*/  FMUL.FTZ R137, R106, R125 ;  /* 0x0000007d6a897220 */ /* 0x000fe20000410000 */
[----:B------:R-:W0:Y:S01]  /*2f10*/  MUFU.COS R14, R144 ;  /* 0x00000090000e7308 */ /* 0x000e220000000000 */
[----:B------:R-:W-:Y:S02]  /*2f20*/  FMUL.FTZ R18, R112, R15 ;  /* 0x0000000f70127220 */ /* 0x000fe40000410000 */
[----:B------:R-:W-:Y:S01]  /*2f30*/  FFMA.FTZ R131, R104, R125, -R131 ;  /* 0x0000007d68837223 */ /* 0x000fe20000010883 */
[----:B------:R-:W-:-:S04]  /*2f40*/  PRMT R125, RZ, 0x5410, R60 ;  /* 0x00005410ff7d7816 */ /* 0x000fc8000000003c */
[----:B------:R-:W1:Y:S01]  /*2f50*/  MUFU.SIN R6, R144 ;  /* 0x0000009000067308 */ /* 0x000e620000000400 */
[----:B------:R-:W-:Y:S02]  /*2f60*/  FFMA.FTZ R137, R104, R19, R137 ;  /* 0x0000001368897223 */ /* 0x000fe40000010089 */
[----:B------:R-:W-:Y:S02]  /*2f70*/  FMUL.FTZ R162, R38, R127 ;  /* 0x0000007f26a27220 */ /* 0x000fe40000410000 */
[----:B------:R-:W-:Y:S02]  /*2f80*/  FFMA.FTZ R19, R108, R7, -R18 ;  /* 0x000000076c137223 */ /* 0x000fe40000010812 */
[----:B------:R-:W-:Y:S02]  /*2f90*/  FMUL.FTZ R160, R38, R123 ;  /* 0x0000007b26a07220 */ /* 0x000fe40000410000 */
[----:B------:R-:W-:Y:S02]  /*2fa0*/  FMUL.FTZ R7, R112, R7 ;  /* 0x0000000770077220 */ /* 0x000fe40000410000 */
[----:B------:R-:W-:-:S02]  /*2fb0*/  FFMA.FTZ R137, R125, R162, R137 ;  /* 0x000000a27d897223 */ /* 0x000fc40000010089 */
[----:B------:R-:W-:Y:S02]  /*2fc0*/  FFMA.FTZ R131, R125, R160, R131 ;  /* 0x000000a07d837223 */ /* 0x000fe40000010083 */
[----:B------:R-:W-:Y:S01]  /*2fd0*/  FFMA.FTZ R7, R108, R15, R7 ;  /* 0x0000000f6c077223 */ /* 0x000fe20000010007 */
[----:B------:R-:W-:Y:S01]  /*2fe0*/  PRMT R133, RZ, 0x5410, R133 ;  /* 0x00005410ff857816 */ /* 0x000fe20000000085 */
[C---:B------:R-:W-:Y:S02]  /*2ff0*/  FMUL.FTZ R15, R118.reuse, R137 ;  /* 0x00000089760f7220 */ /* 0x040fe40000410000 */
[----:B------:R-:W-:Y:S02]  /*3000*/  FMUL.FTZ R18, R118, R131 ;  /* 0x0000008376127220 */ /* 0x000fe40000410000 */
[C---:B0-----:R-:W-:Y:S02]  /*3010*/  FMUL.FTZ R159, R143.reuse, R14 ;  /* 0x0000000e8f9f7220 */ /* 0x041fe40000410000 */
[----:B-1----:R-:W-:Y:S01]  /*3020*/  FMUL.FTZ R161, R143, R6 ;  /* 0x000000068fa17220 */ /* 0x002fe20000410000 */
[----:B------:R-:W-:Y:S01]  /*3030*/  PRMT R129, RZ, 0x5410, R129 ;  /* 0x00005410ff817816 */ /* 0x000fe20000000081 */
[----:B------:R-:W-:-:S02]  /*3040*/  FMUL.FTZ R14, R106, R7 ;  /* 0x000000076a0e7220 */ /* 0x000fc40000410000 */
[C---:B------:R-:W-:Y:S01]  /*3050*/  FFMA.FTZ R6, R102.reuse, R131, -R15 ;  /* 0x0000008366067223 */ /* 0x040fe2000001080f */
[----:B------:R-:W-:Y:S01]  /*3060*/  PRMT R131, RZ, 0x5410, R59 ;  /* 0x00005410ff837816 */ /* 0x000fe2000000003b */
[----:B------:R-:W-:Y:S02]  /*3070*/  FFMA.FTZ R18, R102, R137, R18 ;  /* 0x0000008966127223 */ /* 0x000fe40000010012 */
[----:B------:R-:W-:Y:S02]  /*3080*/  FMUL.FTZ R170, R36, R133 ;  /* 0x0000008524aa7220 */ /* 0x000fe40000410000 */
[-C--:B------:R-:W-:Y:S02]  /*3090*/  FFMA.FTZ R15, R104, R19.reuse, -R14 ;  /* 0x00000013680f7223 */ /* 0x080fe4000001080e */
[----:B------:R-:W-:Y:S02]  /*30a0*/  FMUL.FTZ R19, R106, R19 ;  /* 0x000000136a137220 */ /* 0x000fe40000410000 */
[----:B------:R-:W-:-:S02]  /*30b0*/  FMUL.FTZ R172, R36, R129 ;  /* 0x0000008124ac7220 */ /* 0x000fc40000410000 */
[C---:B------:R-:W-:Y:S02]  /*30c0*/  FFMA.FTZ R143, R131.reuse, R170, R18 ;  /* 0x000000aa838f7223 */ /* 0x040fe40000010012 */
[----:B------:R-:W-:Y:S01]  /*30d0*/  FFMA.FTZ R19, R104, R7, R19 ;  /* 0x0000000768137223 */ /* 0x000fe20000010013 */
[----:B------:R-:W-:Y:S01]  /*30e0*/  PRMT R135, RZ, 0x5410, R135 ;  /* 0x00005410ff877816 */ /* 0x000fe20000000087 */
[----:B------:R-:W-:Y:S02]  /*30f0*/  FFMA.FTZ R137, R131, R172, R6 ;  /* 0x000000ac83897223 */ /* 0x000fe40000010006 */
[----:B------:R-:W-:Y:S01]  /*3100*/  FMUL.FTZ R14, R124, R143 ;  /* 0x0000008f7c0e7220 */ /* 0x000fe20000410000 */
[----:B------:R-:W-:Y:S01]  /*3110*/  ISETP.NE.AND P2, PT, R90, 0x1f, PT ;  /* 0x0000001f5a00780c */ /* 0x000fe20003f45270 */
[C---:B------:R-:W-:Y:S02]  /*3120*/  FMUL.FTZ R6, R118.reuse, R19 ;  /* 0x0000001376067220 */ /* 0x040fe40000410000 */
[----:B------:R-:W-:-:S02]  /*3130*/  FMUL.FTZ R7, R118, R15 ;  /* 0x0000000f76077220 */ /* 0x000fc40000410000 */
[-C--:B------:R-:W-:Y:S02]  /*3140*/  FMUL.FTZ R18, R124, R137.reuse ;  /* 0x000000897c127220 */ /* 0x080fe40000410000 */
[----:B------:R-:W-:Y:S01]  /*3150*/  FFMA.FTZ R14, R122, R137, -R14 ;  /* 0x000000897a0e7223 */ /* 0x000fe2000001080e */
[----:B------:R-:W-:Y:S01]  /*3160*/  PRMT R137, RZ, 0x5410, R58 ;  /* 0x00005410ff897816 */ /* 0x000fe2000000003a */
[----:B------:R-:W-:Y:S01]  /*3170*/  FMUL.FTZ R154, R34, R135 ;  /* 0x00000087229a7220 */ /* 0x000fe20000410000 */
[----:B------:R-:W-:Y:S01]  /*3180*/  PRMT R139, RZ, 0x5410, R139 ;  /* 0x00005410ff8b7816 */ /* 0x000fe2000000008b */
[C---:B------:R-:W-:Y:S02]  /*3190*/  FFMA.FTZ R15, R102.reuse, R15, -R6 ;  /* 0x0000000f660f7223 */ /* 0x040fe40000010806 */
[----:B------:R-:W-:Y:S02]  /*31a0*/  FFMA.FTZ R7, R102, R19, R7 ;  /* 0x0000001366077223 */ /* 0x000fe40000010007 */
[----:B------:R-:W-:-:S02]  /*31b0*/  FFMA.FTZ R144, R137, R154, R14 ;  /* 0x0000009a89907223 */ /* 0x000fc4000001000e */
[----:B------:R-:W-:Y:S02]  /*31c0*/  FFMA.FTZ R18, R122, R143, R18 ;  /* 0x0000008f7a127223 */ /* 0x000fe40000010012 */
[----:B------:R-:W-:Y:S02]  /*31d0*/  FMUL.FTZ R174, R34, R139 ;  /* 0x0000008b22ae7220 */ /* 0x000fe40000410000 */
[C---:B------:R-:W-:Y:S02]  /*31e0*/  FMUL.FTZ R14, R124.reuse, R15 ;  /* 0x0000000f7c0e7220 */ /* 0x040fe40000410000 */
[----:B------:R-:W-:Y:S02]  /*31f0*/  FMUL.FTZ R6, R124, R7 ;  /* 0x000000077c067220 */ /* 0x000fe40000410000 */
[----:B------:R-:W-:Y:S02]  /*3200*/  FFMA.FTZ R152, R137, R174, R18 ;  /* 0x000000ae89987223 */ /* 0x000fe40000010012 */
[----:B------:R-:W-:-:S02]  /*3210*/  FFMA.FTZ R18, R122, R15, -R6 ;  /* 0x0000000f7a127223 */ /* 0x000fc40000010806 */
[----:B------:R-:W-:Y:S02]  /*3220*/  FFMA.FTZ R176, R122, R7, R14 ;  /* 0x000000077ab07223 */ /* 0x000fe4000001000e */
[----:B------:R0:W1:Y:S01]  /*3230*/  @P2 LDS.64 R14, [R90.X8+0x2d18] ;  /* 0x002d18005a0e2984 */ /* 0x0000620000008a00 */
[C---:B------:R-:W-:Y:S01]  /*3240*/  FMUL.FTZ R143, R161.reuse, R144 ;  /* 0x00000090a18f7220 */ /* 0x040fe20000410000 */
[----:B------:R-:W-:Y:S01]  /*3250*/  PRMT R141, RZ, 0x5410, R141 ;  /* 0x00005410ff8d7816 */ /* 0x000fe2000000008d */
[-C--:B------:R-:W-:Y:S01]  /*3260*/  FMUL.FTZ R19, R161, R152.reuse ;  /* 0x00000098a1137220 */ /* 0x080fe20000410000 */
[----:B------:R-:W-:Y:S01]  /*3270*/  PRMT R145, RZ, 0x5410, R145 ;  /* 0x00005410ff917816 */ /* 0x000fe20000000091 */
[C---:B------:R-:W-:Y:S01]  /*3280*/  FFMA.FTZ R171, R159.reuse, R152, R143 ;  /* 0x000000989fab7223 */ /* 0x040fe2000001008f */
[----:B------:R-:W-:Y:S01]  /*3290*/  PRMT R143, RZ, 0x5410, R57 ;  /* 0x00005410ff8f7816 */ /* 0x000fe20000000039 */
[----:B------:R-:W-:Y:S01]  /*32a0*/  FFMA.FTZ R19, R159, R144, -R19 ;  /* 0x000000909f137223 */ /* 0x000fe20000010813 */
[----:B------:R-:W-:Y:S01]  /*32b0*/  BSSY B0, `(.L_x_11801) ;  /* 0x0000010000007945 */ /* 0x000fe20003800000 */
[----:B------:R-:W-:-:S02]  /*32c0*/  FMUL.FTZ R152, R32, R141 ;  /* 0x0000008d20987220 */ /* 0x000fc40000410000 */
[----:B------:R-:W-:Y:S02]  /*32d0*/  FMUL.FTZ R144, R32, R145 ;  /* 0x0000009120907220 */ /* 0x000fe40000410000 */
[----:B------:R-:W-:Y:S02]  /*32e0*/  FMUL.FTZ R175, R161, R176 ;  /* 0x000000b0a1af7220 */ /* 0x000fe40000410000 */
[C---:B------:R-:W-:Y:S02]  /*32f0*/  FFMA.FTZ R169, R143.reuse, R152, R19 ;  /* 0x000000988fa97223 */ /* 0x040fe40000010013 */
        /* <DEDUP_REMOVED lines=11> */
.L_x_11802:
[----:B0--34-:R-:W-:Y:S05]  /*33b0*/  BSYNC B0 ;  /* 0x0000000000007941 */ /* 0x019fea0003800000 */
.L_x_11801:
[----:B------:R-:W0:Y:S01]  /*33c0*/  SHFL.UP PT, R173, R171, 0x1, RZ ;  /* 0x04200000abad7989 */ /* 0x000e2200000e00ff */
[-C--:B------:R-:W-:Y:S01]  /*33d0*/  FFMA.FTZ R175, R159, R18.reuse, -R175 ;  /* 0x000000129faf7223 */ /* 0x080fe200000108af */
[----:B------:R-:W-:Y:S01]  /*33e0*/  ISETP.GE.AND P3, PT, R88, 0x1, PT ;  /* 0x000000015800780c */ /* 0x000fe20003f66270 */
[----:B------:R-:W-:Y:S01]  /*33f0*/  FMUL.FTZ R18, R161, R18 ;  /* 0x00000012a1127220 */ /* 0x000fe20000410000 */
[----:B------:R-:W2:Y:S01]  /*3400*/  SHFL.UP PT, R19, R169, 0x1, RZ ;  /* 0x04200000a9137989 */ /* 0x000ea200000e00ff */
[----:B------:R-:W-:Y:S01]  /*3410*/  MOV R182, c[0x0][0x29c] ;  /* 0x0000a70000b67a02 */ /* 0x000fe20000000f00 */
[----:B------:R-:W-:Y:S01]  /*3420*/  BSSY B0, `(.L_x_11803) ;  /* 0x0000106000007945 */ /* 0x000fe20003800000 */
[----:B------:R-:W-:Y:S01]  /*3430*/  FFMA.FTZ R18, R159, R176, R18 ;  /* 0x000000b09f127223 */ /* 0x000fe20000010012 */
[----:B------:R-:W3:Y:S01]  /*3440*/  SHFL.UP PT, R6, R175, 0x1, RZ ;  /* 0x04200000af067989 */ /* 0x000ee200000e00ff */
[----:B------:R-:W-:Y:S02]  /*3450*/  MOV R184, c[0x0][0x2bc] ;  /* 0x0000af0000b87a02 */ /* 0x000fe40000000f00 */
[----:B------:R-:W-:Y:S01]  /*3460*/  SHF.R.U32.HI R179, RZ, 0x1, R182 ;  /* 0x00000001ffb37819 */ /* 0x000fe200000116b6 */
[----:B------:R-:W4:Y:S01]  /*3470*/  SHFL.UP PT, R7, R18, 0x1, RZ ;  /* 0x0420000012077989 */ /* 0x000f2200000e00ff */
[----:B------:R-:W-:-:S02]  /*3480*/  SHF.R.U32.HI R181, RZ, 0x1, R184 ;  /* 0x00000001ffb57819 */ /* 0x000fc400000116b8 */
[----:B------:R-:W-:Y:S02]  /*3490*/  PRMT R163, RZ, 0x5410, R163 ;  /* 0x00005410ffa37816 */ /* 0x000fe400000000a3 */
[----:B------:R-:W-:Y:S01]  /*34a0*/  PRMT R155, RZ, 0x5410, R155 ;  /* 0x00005410ff9b7816 */ /* 0x000fe2000000009b */
[----:B------:R-:W-:Y:S01]  /*34b0*/  IMAD R181, R181, R94, RZ ;  /* 0x0000005eb5b57224 */ /* 0x000fe200078e02ff */
[----:B------:R-:W-:Y:S02]  /*34c0*/  PRMT R168, RZ, 0x5410, R168 ;  /* 0x00005410ffa87816 */ /* 0x000fe400000000a8 */
[----:B------:R-:W-:Y:S02]  /*34d0*/  PRMT R153, RZ, 0x5410, R153 ;  /* 0x00005410ff997816 */ /* 0x000fe40000000099 */
[----:B------:R-:W-:Y:S01]  /*34e0*/  PRMT R136, RZ, 0x5410, R136 ;  /* 0x00005410ff887816 */ /* 0x000fe20000000088 */
[----:B0-----:R-:W-:Y:S01]  /*34f0*/  FMUL.FTZ R176, R18, R173 ;  /* 0x000000ad12b07220 */ /* 0x001fe20000410000 */
[----:B------:R-:W-:Y:S01]  /*3500*/  PRMT R134, RZ, 0x5410, R134 ;  /* 0x00005410ff867816 */ /* 0x000fe20000000086 */
[----:B------:R-:W-:Y:S01]  /*3510*/  FMUL.FTZ R168, R25, R168 ;  /* 0x000000a819a87220 */ /* 0x000fe20000410000 */
[----:B------:R-:W-:Y:S01]  /*3520*/  ISETP.GE.OR P0, PT, R166, c[0x0][0x174], P0 ;  /* 0x00005d00a6007a0c */ /* 0x000fe20000706670 */
[CC--:B--2---:R-:W-:Y:S01]  /*3530*/  FMUL.FTZ R180, R18.reuse, R19.reuse ;  /* 0x0000001312b47220 */ /* 0x0c4fe20000410000 */
[----:B------:R-:W-:Y:S01]  /*3540*/  PRMT R132, RZ, 0x5410, R132 ;  /* 0x00005410ff847816 */ /* 0x000fe20000000084 */
[C---:B------:R-:W-:Y:S01]  /*3550*/  FFMA.FTZ R178, R175.reuse, R19, -R176 ;  /* 0x00000013afb27223 */ /* 0x040fe200000108b0 */
[----:B------:R-:W-:Y:S01]  /*3560*/  MOV R19, c[0x0][0x298] ;  /* 0x0000a60000137a02 */ /* 0x000fe20000000f00 */
[C---:B---3--:R-:W-:Y:S01]  /*3570*/  FMUL.FTZ R176, R18.reuse, R6 ;  /* 0x0000000612b07220 */ /* 0x048fe20000410000 */
[----:B------:R-:W-:Y:S01]  /*3580*/  PRMT R130, RZ, 0x5410, R130 ;  /* 0x00005410ff827816 */ /* 0x000fe20000000082 */
[----:B------:R-:W-:Y:S01]  /*3590*/  FFMA.FTZ R180, R175, R173, R180 ;  /* 0x000000adafb47223 */ /* 0x000fe200000100b4 */
[----:B------:R-:W-:Y:S01]  /*35a0*/  SHF.R.U64 R177, R19, 0x1, R182 ;  /* 0x0000000113b17819 */ /* 0x000fe200000012b6 */
[-C--:B----4-:R-:W-:Y:S01]  /*35b0*/  FFMA.FTZ R19, R175, R7.reuse, R176 ;  /* 0x00000007af137223 */ /* 0x090fe200000100b0 */
[----:B------:R-:W-:Y:S01]  /*35c0*/  MOV R173, c[0x0][0x2b8] ;  /* 0x0000ae0000ad7a02 */ /* 0x000fe20000000f00 */
[----:B------:R-:W-:-:S02]  /*35d0*/  FMUL.FTZ R7, R18, R7 ;  /* 0x0000000712077220 */ /* 0x000fc40000410000 */
[----:B------:R-:W-:Y:S01]  /*35e0*/  @P3 FADD.FTZ R171, R171, R180 ;  /* 0x000000b4abab3221 */ /* 0x000fe20000010000 */
[----:B------:R-:W-:Y:S01]  /*35f0*/  SHF.R.U64 R176, R173, 0x1, R184 ;  /* 0x00000001adb07819 */ /* 0x000fe200000012b8 */
[----:B------:R-:W-:Y:S01]  /*3600*/  @P3 FFMA.FTZ R175, R175, R6, -R7 ;  /* 0x00000006afaf3223 */ /* 0x000fe20000010807 */
[----:B------:R-:W-:Y:S01]  /*3610*/  FSEL R173, R18, R19, !P3 ;  /* 0x0000001312ad7208 */ /* 0x000fe20005800000 */
[----:B------:R-:W-:Y:S01]  /*3620*/  IMAD R6, R179, R94, RZ ;  /* 0x0000005eb3067224 */ /* 0x000fe200078e02ff */
[----:B------:R-:W0:Y:S01]  /*3630*/  SHFL.UP PT, R188, R171, 0x2, RZ ;  /* 0x04400000abbc7989 */ /* 0x000e2200000e00ff */
[----:B------:R-:W-:Y:S01]  /*3640*/  @P3 FADD.FTZ R169, R169, R178 ;  /* 0x000000b2a9a93221 */ /* 0x000fe20000010000 */
[----:B------:R-:W-:Y:S01]  /*3650*/  PRMT R180, RZ, 0x5410, R157 ;  /* 0x00005410ffb47816 */ /* 0x000fe2000000009d */
[C---:B------:R-:W-:Y:S01]  /*3660*/  IMAD R179, R93.reuse, R177, R6 ;  /* 0x000000b15db37224 */ /* 0x040fe200078e0206 */
[----:B------:R-:W-:Y:S01]  /*3670*/  SHFL.UP PT, R182, R175, 0x2, RZ ;  /* 0x04400000afb67989 */ /* 0x000fe200000e00ff */
[----:B------:R-:W-:Y:S01]  /*3680*/  IMAD R181, R93, R176, R181 ;  /* 0x000000b05db57224 */ /* 0x000fe200078e02b5 */
[----:B------:R-:W-:Y:S01]  /*3690*/  ISETP.GE.AND P3, PT, R88, 0x2, PT ;  /* 0x000000025800780c */ /* 0x000fe20003f66270 */
[----:B------:R-:W-:Y:S01]  /*36a0*/  IMAD.WIDE.U32 R6, R176, R94, RZ ;  /* 0x0000005eb0067225 */ /* 0x000fe200078e00ff */
[----:B------:R-:W2:Y:S03]  /*36b0*/  SHFL.UP PT, R186, R169, 0x2, RZ ;  /* 0x04400000a9ba7989 */ /* 0x000ea600000e00ff */
[C---:B------:R-:W-:Y:S01]  /*36c0*/  FMUL.FTZ R176, R24.reuse, R163 ;  /* 0x000000a318b07220 */ /* 0x040fe20000410000 */
[----:B------:R-:W3:Y:S01]  /*36d0*/  SHFL.UP PT, R184, R173, 0x2, RZ ;  /* 0x04400000adb87989 */ /* 0x000ee200000e00ff */
[----:B------:R-:W-:Y:S01]  /*36e0*/  FMUL.FTZ R178, R24, R155 ;  /* 0x0000009b18b27220 */ /* 0x000fe20000410000 */
[----:B------:R-:W-:Y:S01]  /*36f0*/  IADD3 R7, R181, R7, RZ ;  /* 0x00000007b5077210 */ /* 0x000fe20007ffe0ff */
[----:B------:R-:W-:-:S02]  /*3700*/  FMUL.FTZ R157, R159, R176 ;  /* 0x000000b09f9d7220 */ /* 0x000fc40000410000 */
[----:B------:R-:W-:Y:S02]  /*3710*/  FMUL.FTZ R155, R161, R176 ;  /* 0x000000b0a19b7220 */ /* 0x000fe40000410000 */
[----:B------:R-:W-:Y:S02]  /*3720*/  FMUL.FTZ R163, R25, R180 ;  /* 0x000000b419a37220 */ /* 0x000fe40000410000 */
[-C--:B------:R-:W-:Y:S02]  /*3730*/  FFMA.FTZ R180, -R161, R178.reuse, -R157 ;  /* 0x000000b2a1b47223 */ /* 0x080fe4000001099d */
[----:B------:R-:W-:Y:S02]  /*3740*/  FFMA.FTZ R155, R159, R178, -R155 ;  /* 0x000000b29f9b7223 */ /* 0x000fe4000001089b */
[----:B------:R-:W-:Y:S02]  /*3750*/  FADD.FTZ R157, -R163, R180 ;  /* 0x000000b4a39d7221 */ /* 0x000fe40000010100 */
[----:B------:R-:W-:-:S04]  /*3760*/  IMAD.WIDE.U32 R18, R177, R94, RZ ;  /* 0x0000005eb1127225 */ /* 0x000fc800078e00ff */
[----:B------:R-:W-:Y:S01]  /*3770*/  FADD.FTZ R155, R168, R155 ;  /* 0x0000009ba89b7221 */ /* 0x000fe20000010000 */
[----:B------:R-:W-:Y:S01]  /*3780*/  IADD3 R19, R179, R19, RZ ;  /* 0x00000013b3137210 */ /* 0x000fe20007ffe0ff */
[C---:B------:R-:W-:Y:S02]  /*3790*/  FMUL.FTZ R177, R124.reuse, -R157 ;  /* 0x8000009d7cb17220 */ /* 0x040fe40000410000 */
[-C--:B------:R-:W-:Y:S02]  /*37a0*/  FMUL.FTZ R179, R124, -R155.reuse ;  /* 0x8000009b7cb37220 */ /* 0x080fe40000410000 */
[C---:B------:R-:W-:Y:S02]  /*37b0*/  FFMA.FTZ R190, R122.reuse, R155, -R177 ;  /* 0x0000009b7abe7223 */ /* 0x040fe400000108b1 */
[----:B0-----:R-:W-:Y:S02]  /*37c0*/  FMUL.FTZ R177, R173, R188 ;  /* 0x000000bcadb17220 */ /* 0x001fe40000410000 */
[----:B------:R-:W-:-:S02]  /*37d0*/  FFMA.FTZ R192, R122, R157, R179 ;  /* 0x0000009d7ac07223 */ /* 0x000fc400000100b3 */
[C---:B--2---:R-:W-:Y:S02]  /*37e0*/  FMUL.FTZ R179, R173.reuse, R186 ;  /* 0x000000baadb37220 */ /* 0x044fe40000410000 */
[----:B------:R-:W-:Y:S02]  /*37f0*/  FMUL.FTZ R157, R173, R182 ;  /* 0x000000b6ad9d7220 */ /* 0x000fe40000410000 */
[----:B------:R-:W-:Y:S02]  /*3800*/  FFMA.FTZ R186, R175, R186, -R177 ;  /* 0x000000baafba7223 */ /* 0x000fe400000108b1 */
[----:B---3--:R-:W-:Y:S02]  /*3810*/  FMUL.FTZ R155, R173, R184 ;  /* 0x000000b8ad9b7220 */ /* 0x008fe40000410000 */
[C---:B------:R-:W-:Y:S02]  /*3820*/  FFMA.FTZ R188, R175.reuse, R188, R179 ;  /* 0x000000bcafbc7223 */ /* 0x040fe400000100b3 */
[----:B------:R-:W-:-:S02]  /*3830*/  FFMA.FTZ R184, R175, R184, R157 ;  /* 0x000000b8afb87223 */ /* 0x000fc4000001009d */
[----:B------:R-:W-:Y:S02]  /*3840*/  @P3 FADD.FTZ R169, R169, R186 ;  /* 0x000000baa9a93221 */ /* 0x000fe40000010000 */
[----:B------:R-:W-:Y:S01]  /*3850*/  IMAD R180, R167, c[0x0][0x2a0], RZ ;  /* 0x0000a800a7b47a24 */ /* 0x000fe200078e02ff */
[----:B------:R-:W-:Y:S01]  /*3860*/  FSEL R184, R173, R184, !P3 ;  /* 0x000000b8adb87208 */ /* 0x000fe20005800000 */
[----:B------:R-:W-:Y:S01]  /*3870*/  @P3 FADD.FTZ R171, R171, R188 ;  /* 0x000000bcabab3221 */ /* 0x000fe20000010000 */
[----:B------:R-:W0:Y:S01]  /*3880*/  SHFL.UP PT, R179, R169, 0x4, RZ ;  /* 0x04800000a9b37989 */ /* 0x000e2200000e00ff */
[C---:B------:R-:W-:Y:S02]  /*3890*/  IMAD R173, R91.reuse, c[0x0][0x2a4], R180 ;  /* 0x0000a9005bad7a24 */ /* 0x040fe400078e02b4 */
[----:B------:R-:W-:Y:S01]  /*38a0*/  IMAD.WIDE.U32 R18, R91, c[0x0][0x2a0], R18 ;  /* 0x0000a8005b127a25 */ /* 0x000fe200078e0012 */
[----:B------:R-:W2:Y:S03]  /*38b0*/  SHFL.UP PT, R180, R171, 0x4, RZ ;  /* 0x04800000abb47989 */ /* 0x000ea600000e00ff */
[----:B------:R-:W-:Y:S01]  /*38c0*/  @P3 FFMA.FTZ R175, R175, R182, -R155 ;  /* 0x000000b6afaf3223 */ /* 0x000fe2000001089b */
[----:B------:R-:W-:Y:S01]  /*38d0*/  IADD3 R19, R173, R19, RZ ;  /* 0x00000013ad137210 */ /* 0x000fe20007ffe0ff */
[----:B------:R-:W-:Y:S01]  /*38e0*/  IMAD R182, R167, c[0x0][0x2c0], RZ ;  /* 0x0000b000a7b67a24 */ /* 0x000fe200078e02ff */
[----:B------:R-:W-:Y:S01]  /*38f0*/  PRMT R173, RZ, 0x5410, R20 ;  /* 0x00005410ffad7816 */ /* 0x000fe20000000014 */
[----:B------:R-:W-:Y:S01]  /*3900*/  SHFL.UP PT, R157, R184, 0x4, RZ ;  /* 0x04800000b89d7989 */ /* 0x000fe200000e00ff */
[----:B------:R-:W-:Y:S01]  /*3910*/  IMAD.WIDE.U32 R6, R91, c[0x0][0x2c0], R6 ;  /* 0x0000b0005b067a25 */ /* 0x000fe200078e0006 */
[----:B------:R-:W-:-:S02]  /*3920*/  LEA R185, P3, R18, c[0x0][0x318], 0x3 ;  /* 0x0000c60012b97a11 */ /* 0x000fc400078618ff */
[----:B------:R-:W3:Y:S01]  /*3930*/  SHFL.UP PT, R155, R175, 0x4, RZ ;  /* 0x04800000af9b7989 */ /* 0x000ee200000e00ff */
[----:B------:R-:W-:Y:S01]  /*3940*/  IMAD R177, R91, c[0x0][0x2c4], R182 ;  /* 0x0000b1005bb17a24 */ /* 0x000fe200078e02b6 */
[----:B------:R-:W-:Y:S01]  /*3950*/  LEA R183, P4, R6, c[0x0][0x320], 0x3 ;  /* 0x0000c80006b77a11 */ /* 0x000fe200078818ff */
[----:B------:R-:W-:Y:S01]  /*3960*/  FMUL.FTZ R173, R26, R173 ;  /* 0x000000ad1aad7220 */ /* 0x000fe20000410000 */
[----:B------:R-:W-:Y:S02]  /*3970*/  LEA.HI.X R196, R18, c[0x0][0x31c], R19, 0x3, P3 ;  /* 0x0000c70012c47a11 */ /* 0x000fe400018f1c13 */
[----:B------:R-:W-:Y:S01]  /*3980*/  IADD3 R7, R177, R7, RZ ;  /* 0x00000007b1077210 */ /* 0x000fe20007ffe0ff */
[----:B------:R-:W-:Y:S01]  /*3990*/  FMUL.FTZ R177, R26, R153 ;  /* 0x000000991ab17220 */ /* 0x000fe20000410000 */
[----:B------:R-:W-:Y:S01]  /*39a0*/  ISETP.GE.AND P3, PT, R88, 0x4, PT ;  /* 0x000000045800780c */ /* 0x000fe20003f66270 */
[----:B------:R-:W-:Y:S01]  /*39b0*/  FADD.FTZ R19, -R173, R192 ;  /* 0x000000c0ad137221 */ /* 0x000fe20000010100 */
[----:B------:R-:W-:Y:S01]  /*39c0*/  LEA.HI.X R194, R6, c[0x0][0x324], R7, 0x3, P4 ;  /* 0x0000c90006c27a11 */ /* 0x000fe200020f1c07 */
[----:B------:R-:W-:Y:S01]  /*39d0*/  FADD.FTZ R7, R177, R190 ;  /* 0x000000beb1077221 */ /* 0x000fe20000010000 */
[----:B------:R-:W-:Y:S01]  /*39e0*/  SHF.L.U32 R20, R90, 0x2, RZ ;  /* 0x000000025a147819 */ /* 0x000fe200000006ff */
[----:B------:R-:W-:-:S02]  /*39f0*/  FMUL.FTZ R6, R118, -R19 ;  /* 0x8000001376067220 */ /* 0x000fc40000410000 */
[----:B------:R-:W-:Y:S01]  /*3a00*/  FMUL.FTZ R181, R118, -R7 ;  /* 0x8000000776b57220 */ /* 0x000fe20000410000 */
[----:B------:R-:W-:Y:S01]  /*3a10*/  IADD3 R18, P4, R20, R185, RZ ;  /* 0x000000b914127210 */ /* 0x000fe20007f9e0ff */
[----:B------:R-:W-:Y:S01]  /*3a20*/  FFMA.FTZ R153, R102, R7, -R6 ;  /* 0x0000000766997223 */ /* 0x000fe20000010806 */
[----:B------:R-:W-:Y:S01]  /*3a30*/  IADD3 R20, P5, R20, R183, RZ ;  /* 0x000000b714147210 */ /* 0x000fe20007fbe0ff */
[C---:B0-----:R-:W-:Y:S02]  /*3a40*/  FMUL.FTZ R7, R184.reuse, R179 ;  /* 0x000000b3b8077220 */ /* 0x041fe40000410000 */
[CC--:B--2---:R-:W-:Y:S02]  /*3a50*/  FMUL.FTZ R186, R184.reuse, R180.reuse ;  /* 0x000000b4b8ba7220 */ /* 0x0c4fe40000410000 */
[----:B------:R-:W-:Y:S02]  /*3a60*/  FFMA.FTZ R180, R175, R180, R7 ;  /* 0x000000b4afb47223 */ /* 0x000fe40000010007 */
[----:B---3--:R-:W-:-:S02]  /*3a70*/  FMUL.FTZ R182, R184, R155 ;  /* 0x0000009bb8b67220 */ /* 0x008fc40000410000 */
[CC--:B------:R-:W-:Y:S02]  /*3a80*/  FMUL.FTZ R6, R184.reuse, R157.reuse ;  /* 0x0000009db8067220 */ /* 0x0c0fe40000410000 */
[----:B------:R-:W-:Y:S01]  /*3a90*/  @P3 FADD.FTZ R171, R171, R180 ;  /* 0x000000b4abab3221 */ /* 0x000fe20000010000 */
[----:B------:R-:W-:Y:S01]  /*3aa0*/  PRMT R180, RZ, 0x5410, R21 ;  /* 0x00005410ffb47816 */ /* 0x000fe20000000015 */
[C---:B------:R-:W-:Y:S01]  /*3ab0*/  FFMA.FTZ R157, R175.reuse, R157, R182 ;  /* 0x0000009daf9d7223 */ /* 0x040fe200000100b6 */
[----:B------:R-:W-:Y:S01]  /*3ac0*/  SHF.R.U32.HI R21, RZ, 0x1e, R90 ;  /* 0x0000001eff157819 */ /* 0x000fe2000001165a */
[C---:B------:R-:W-:Y:S02]  /*3ad0*/  FFMA.FTZ R186, R175.reuse, R179, -R186 ;  /* 0x000000b3afba7223 */ /* 0x040fe400000108ba */
[----:B------:R-:W-:Y:S01]  /*3ae0*/  @P3 FFMA.FTZ R175, R175, R155, -R6 ;  /* 0x0000009bafaf3223 */ /* 0x000fe20000010806 */
[----:B------:R-:W-:Y:S01]  /*3af0*/  PRMT R6, RZ, 0x5410, R149 ;  /* 0x00005410ff067816 */ /* 0x000fe20000000095 */
[C---:B------:R-:W-:Y:S01]  /*3b00*/  FMUL.FTZ R180, R27.reuse, R180 ;  /* 0x000000b41bb47220 */ /* 0x040fe20000410000 */
[----:B------:R-:W-:Y:S01]  /*3b10*/  FSEL R157, R184, R157, !P3 ;  /* 0x0000009db89d7208 */ /* 0x000fe20005800000 */
[----:B------:R-:W-:Y:S01]  /*3b20*/  FFMA.FTZ R188, R102, R19, R181 ;  /* 0x0000001366bc7223 */ /* 0x000fe200000100b5 */
[----:B------:R-:W-:Y:S01]  /*3b30*/  PRMT R181, RZ, 0x5410, R140 ;  /* 0x00005410ffb57816 */ /* 0x000fe2000000008c */
[----:B------:R-:W-:Y:S01]  /*3b40*/  FMUL.FTZ R179, R27, R6 ;  /* 0x000000061bb37220 */ /* 0x000fe20000410000 */
[----:B------:R-:W-:Y:S01]  /*3b50*/  IADD3.X R19, R21, R196, RZ, P4, !PT ;  /* 0x000000c415137210 */ /* 0x000fe200027fe4ff */
[----:B------:R-:W-:Y:S01]  /*3b60*/  FADD.FTZ R153, R180, R153 ;  /* 0x00000099b4997221 */ /* 0x000fe20000010000 */
[----:B------:R-:W0:Y:S01]  /*3b70*/  SHFL.UP PT, R6, R175, 0x8, RZ ;  /* 0x05000000af067989 */ /* 0x000e2200000e00ff */
[----:B------:R-:W-:Y:S01]  /*3b80*/  @P3 FADD.FTZ R169, R169, R186 ;  /* 0x000000baa9a93221 */ /* 0x000fe20000010000 */
[----:B------:R-:W-:Y:S01]  /*3b90*/  ISETP.GE.AND P3, PT, R88, 0x8, PT ;  /* 0x000000085800780c */ /* 0x000fe20003f66270 */
[----:B------:R-:W-:Y:S01]  /*3ba0*/  FADD.FTZ R7, -R179, R188 ;  /* 0x000000bcb3077221 */ /* 0x000fe20000010100 */
[----:B------:R-:W-:Y:S01]  /*3bb0*/  SHFL.UP PT, R186, R171, 0x8, RZ ;  /* 0x05000000abba7989 */ /* 0x000fe200000e00ff */
[C---:B------:R-:W-:Y:S01]  /*3bc0*/  FMUL.FTZ R155, R106.reuse, -R153 ;  /* 0x800000996a9b7220 */ /* 0x040fe20000410000 */
[----:B------:R-:W-:Y:S01]  /*3bd0*/  IADD3.X R21, R21, R194, RZ, P5, !PT ;  /* 0x000000c215157210 */ /* 0x000fe20002ffe4ff */
[-C--:B------:R-:W-:Y:S01]  /*3be0*/  FMUL.FTZ R149, R106, -R7.reuse ;  /* 0x800000076a957220 */ /* 0x080fe20000410000 */
[----:B------:R-:W2:Y:S01]  /*3bf0*/  SHFL.UP PT, R184, R169, 0x8, RZ ;  /* 0x05000000a9b87989 */ /* 0x000ea200000e00ff */
[C---:B------:R-:W-:Y:S01]  /*3c00*/  FFMA.FTZ R155, R104.reuse, R7, R155 ;  /* 0x00000007689b7223 */ /* 0x040fe2000001009b */
[----:B------:R-:W-:Y:S01]  /*3c10*/  PRMT R7, RZ, 0x5410, R146 ;  /* 0x00005410ff077816 */ /* 0x000fe20000000092 */
[----:B------:R-:W-:Y:S01]  /*3c20*/  FFMA.FTZ R188, R104, R153, -R149 ;  /* 0x0000009968bc7223 */ /* 0x000fe20000010895 */
[----:B------:R-:W3:Y:S01]  /*3c30*/  SHFL.UP PT, R182, R157, 0x8, RZ ;  /* 0x050000009db67989 */ /* 0x000ee200000e00ff */
[----:B------:R-:W-:Y:S01]  /*3c40*/  FMUL.FTZ R181, R28, R181 ;  /* 0x000000b51cb57220 */ /* 0x000fe20000410000 */
[----:B------:R-:W-:Y:S01]  /*3c50*/  IADD3 R153, R76, -c[0x0][0x174], RZ ;  /* 0x80005d004c997a10 */ /* 0x000fe20007ffe0ff */
[----:B------:R-:W-:-:S02]  /*3c60*/  FMUL.FTZ R146, R28, R7 ;  /* 0x000000071c927220 */ /* 0x000fc40000410000 */
[----:B------:R-:W-:Y:S02]  /*3c70*/  FADD.FTZ R149, R181, R188 ;  /* 0x000000bcb5957221 */ /* 0x000fe40000010000 */
[----:B------:R-:W-:Y:S02]  /*3c80*/  FADD.FTZ R155, -R146, R155 ;  /* 0x0000009b929b7221 */ /* 0x000fe40000010100 */
[----:B------:R-:W-:Y:S02]  /*3c90*/  IMAD R153, R153, -0x200, RZ ;  /* 0xfffffe0099997824 */ /* 0x000fe400078e02ff */
[----:B------:R-:W-:Y:S02]  /*3ca0*/  FMUL.FTZ R7, R112, -R155 ;  /* 0x8000009b70077220 */ /* 0x000fe40000410000 */
[----:B------:R-:W-:-:S04]  /*3cb0*/  IMAD.WIDE R18, R153, 0x4, R18 ;  /* 0x0000000499127825 */ /* 0x000fc800078e0212 */
[----:B------:R-:W-:Y:S02]  /*3cc0*/  FFMA.FTZ R190, R108, R149, -R7 ;  /* 0x000000956cbe7223 */ /* 0x000fe40000010807 */
[----:B0-----:R-:W-:Y:S02]  /*3cd0*/  FMUL.FTZ R7, R157, R6 ;  /* 0x000000069d077220 */ /* 0x001fe40000410000 */
[----:B------:R-:W-:-:S04]  /*3ce0*/  IMAD.WIDE R20, R153, 0x4, R20 ;  /* 0x0000000499147825 */ /* 0x000fc800078e0214 */
[----:B------:R-:W-:Y:S02]  /*3cf0*/  FMUL.FTZ R153, R112, -R149 ;  /* 0x8000009570997220 */ /* 0x000fe40000410000 */
[C---:B--2---:R-:W-:Y:S02]  /*3d00*/  FMUL.FTZ R149, R157.reuse, R184 ;  /* 0x000000b89d957220 */ /* 0x044fe40000410000 */
[----:B------:R-:W-:Y:S02]  /*3d10*/  FMUL.FTZ R140, R157, R186 ;  /* 0x000000ba9d8c7220 */ /* 0x000fe40000410000 */
[-C--:B---3--:R-:W-:Y:S02]  /*3d20*/  FFMA.FTZ R188, R175, R182.reuse, R7 ;  /* 0x000000b6afbc7223 */ /* 0x088fe40000010007 */
[----:B------:R-:W-:Y:S02]  /*3d30*/  FMUL.FTZ R182, R157, R182 ;  /* 0x000000b69db67220 */ /* 0x000fe40000410000 */
[----:B------:R-:W-:Y:S01]  /*3d40*/  FFMA.FTZ R186, R175, R186, R149 ;  /* 0x000000baafba7223 */ /* 0x000fe20000010095 */
[----:B------:R-:W-:Y:S01]  /*3d50*/  FSEL R188, R157, R188, !P3 ;  /* 0x000000bc9dbc7208 */ /* 0x000fe20005800000 */
[----:B------:R-:W-:-:S02]  /*3d60*/  FFMA.FTZ R140, R175, R184, -R140 ;  /* 0x000000b8af8c7223 */ /* 0x000fc4000001088c */
[----:B------:R-:W-:Y:S02]  /*3d70*/  @P3 FFMA.FTZ R175, R175, R6, -R182 ;  /* 0x00000006afaf3223 */ /* 0x000fe400000108b6 */
[----:B------:R-:W-:Y:S01]  /*3d80*/  @P3 FADD.FTZ R171, R171, R186 ;  /* 0x000000baabab3221 */ /* 0x000fe20000010000 */
[----:B------:R-:W-:Y:S01]  /*3d90*/  SHFL.UP PT, R7, R188, 0x10, RZ ;  /* 0x06000000bc077989 */ /* 0x000fe200000e00ff */
[----:B------:R-:W-:Y:S01]  /*3da0*/  @P3 FADD.FTZ R169, R169, R140 ;  /* 0x0000008ca9a93221 */ /* 0x000fe20000010000 */
[----:B------:R-:W-:Y:S01]  /*3db0*/  ISETP.GE.AND P3, PT, R88, 0x10, PT ;  /* 0x000000105800780c */ /* 0x000fe20003f66270 */
[----:B------:R-:W-:Y:S01]  /*3dc0*/  FFMA.FTZ R185, R108, R155, R153 ;  /* 0x0000009b6cb97223 */ /* 0x000fe20000010099 */
[----:B------:R-:W0:Y:S01]  /*3dd0*/  SHFL.UP PT, R6, R175, 0x10, RZ ;  /* 0x06000000af067989 */ /* 0x000e2200000e00ff */
[C---:B-1----:R-:W-:Y:S02]  /*3de0*/  FMUL.FTZ R153, R161.reuse, R15 ;  /* 0x0000000fa1997220 */ /* 0x042fe40000410000 */
[-C--:B------:R-:W-:Y:S01]  /*3df0*/  FMUL.FTZ R182, R161, -R14.reuse ;  /* 0x8000000ea1b67220 */ /* 0x080fe20000410000 */
[----:B------:R-:W1:Y:S01]  /*3e00*/  SHFL.UP PT, R149, R171, 0x10, RZ ;  /* 0x06000000ab957989 */ /* 0x000e6200000e00ff */
[----:B------:R-:W-:-:S02]  /*3e10*/  FFMA.FTZ R153, R159, R14, -R153 ;  /* 0x0000000e9f997223 */ /* 0x000fc40000010899 */
[----:B------:R-:W-:Y:S01]  /*3e20*/  FFMA.FTZ R155, R159, -R15, R182 ;  /* 0x8000000f9f9b7223 */ /* 0x000fe200000100b6 */
[----:B------:R-:W2:Y:S01]  /*3e30*/  SHFL.UP PT, R140, R169, 0x10, RZ ;  /* 0x06000000a98c7989 */ /* 0x000ea200000e00ff */
[C---:B------:R-:W-:Y:S02]  /*3e40*/  FMUL.FTZ R182, R29.reuse, R134 ;  /* 0x000000861db67220 */ /* 0x040fe40000410000 */
[----:B------:R-:W-:Y:S02]  /*3e50*/  FMUL.FTZ R183, R29, R136 ;  /* 0x000000881db77220 */ /* 0x000fe40000410000 */
[C---:B------:R-:W-:Y:S02]  /*3e60*/  FMUL.FTZ R136, R124.reuse, -R153 ;  /* 0x800000997c887220 */ /* 0x040fe40000410000 */
        /* <DEDUP_REMOVED lines=9> */
[----:B------:R-:W-:Y:S02]  /*3f00*/  FFMA.FTZ R157, R102, R153, -R134 ;  /* 0x00000099669d7223 */ /* 0x000fe40000010886 */
[----:B0-----:R-:W-:Y:S02]  /*3f10*/  FMUL.FTZ R134, R188, R6 ;  /* 0x00000006bc867220 */ /* 0x001fe40000410000 */
[----:B------:R-:W-:Y:S02]  /*3f20*/  FFMA.FTZ R187, R110, R185, R184 ;  /* 0x000000b96ebb7223 */ /* 0x000fe400000100b8 */
[----:B------:R-:W-:Y:S02]  /*3f30*/  FMUL.FTZ R185, R118, -R153 ;  /* 0x8000009976b97220 */ /* 0x000fe40000410000 */
[----:B-1----:R-:W-:-:S02]  /*3f40*/  FMUL.FTZ R136, R188, R149 ;  /* 0x00000095bc887220 */ /* 0x002fc40000410000 */
[C---:B------:R-:W-:Y:S02]  /*3f50*/  FFMA.FTZ R153, R175.reuse, R7, R134 ;  /* 0x00000007af997223 */ /* 0x040fe40000010086 */
[CC--:B--2---:R-:W-:Y:S01]  /*3f60*/  FMUL.FTZ R184, R188.reuse, R140.reuse ;  /* 0x0000008cbcb87220 */ /* 0x0c4fe20000410000 */
[----:B-----5:R-:W-:Y:S01]  /*3f70*/  SHFL.IDX PT, R134, R4, RZ, 0x1f ;  /* 0x00001fff04867589 */ /* 0x020fe200000e0000 */
[C---:B------:R-:W-:Y:S01]  /*3f80*/  FFMA.FTZ R136, R175.reuse, R140, -R136 ;  /* 0x0000008caf887223 */ /* 0x040fe20000010888 */
[C---:B------:R-:W-:Y:S01]  /*3f90*/  FSEL R153, R188.reuse, R153, !P3 ;  /* 0x00000099bc997208 */ /* 0x040fe20005800000 */
[----:B------:R-:W-:Y:S01]  /*3fa0*/  FMUL.FTZ R7, R188, R7 ;  /* 0x00000007bc077220 */ /* 0x000fe20000410000 */
[----:B------:R0:W-:Y:S01]  /*3fb0*/  SHFL.IDX PT, R140, R5, RZ, 0x1f ;  /* 0x00001fff058c7589 */ /* 0x0001e200000e0000 */
[C---:B------:R-:W-:Y:S02]  /*3fc0*/  FFMA.FTZ R184, R175.reuse, R149, R184 ;  /* 0x00000095afb87223 */ /* 0x040fe400000100b8 */
[----:B------:R-:W-:Y:S01]  /*3fd0*/  FFMA.FTZ R155, R102, R155, R185 ;  /* 0x0000009b669b7223 */ /* 0x000fe200000100b9 */
[----:B------:R-:W-:Y:S01]  /*3fe0*/  PRMT R185, RZ, 0x5410, R126 ;  /* 0x00005410ffb97816 */ /* 0x000fe2000000007e */
[----:B------:R-:W-:Y:S01]  /*3ff0*/  @P3 FFMA.FTZ R175, R175, R6, -R7 ;  /* 0x00000006afaf3223 */ /* 0x000fe20000010807 */
[----:B------:R-:W1:Y:S01]  /*4000*/  SHFL.UP PT, R153, R153, 0x1, RZ ;  /* 0x0420000099997989 */ /* 0x000e6200000e00ff */
[----:B------:R-:W-:Y:S01]  /*4010*/  @P3 FADD.FTZ R171, R171, R184 ;  /* 0x000000b8abab3221 */ /* 0x000fe20000010000 */
[----:B0-----:R-:W-:Y:S01]  /*4020*/  PRMT R5, RZ, 0x5410, R128 ;  /* 0x00005410ff057816 */ /* 0x001fe20000000080 */
[----:B------:R-:W-:-:S02]  /*4030*/  @P3 FADD.FTZ R169, R169, R136 ;  /* 0x00000088a9a93221 */ /* 0x000fc40000010000 */
[C---:B------:R-:W-:Y:S01]  /*4040*/  FMUL.FTZ R185, R30.reuse, R185 ;  /* 0x000000b91eb97220 */ /* 0x040fe20000410000 */
[----:B------:R-:W0:Y:S01]  /*4050*/  SHFL.UP PT, R175, R175, 0x1, RZ ;  /* 0x04200000afaf7989 */ /* 0x000e2200000e00ff */
[----:B------:R-:W-:Y:S02]  /*4060*/  FMUL.FTZ R184, R30, R5 ;  /* 0x000000051eb87220 */ /* 0x000fe40000410000 */
[----:B------:R-:W-:Y:S01]  /*4070*/  FADD.FTZ R7, R185, R186 ;  /* 0x000000bab9077221 */ /* 0x000fe20000010000 */
[----:B------:R-:W2:Y:S01]  /*4080*/  SHFL.UP PT, R171, R171, 0x1, RZ ;  /* 0x04200000abab7989 */ /* 0x000ea200000e00ff */
[----:B------:R-:W-:Y:S02]  /*4090*/  FADD.FTZ R187, -R184, R187 ;  /* 0x000000bbb8bb7221 */ /* 0x000fe40000010100 */
[----:B------:R-:W-:Y:S01]  /*40a0*/  FMUL.FTZ R5, R106, -R157 ;  /* 0x8000009d6a057220 */ /* 0x000fe20000410000 */
[----:B------:R-:W3:Y:S01]  /*40b0*/  SHFL.UP PT, R169, R169, 0x1, RZ ;  /* 0x04200000a9a97989 */ /* 0x000ee200000e00ff */
[----:B------:R-:W-:-:S04]  /*40c0*/  FMUL.FTZ R4, R116, -R187 ;  /* 0x800000bb74047220 */ /* 0x000fc80000410000 */
[----:B------:R-:W-:Y:S02]  /*40d0*/  FFMA.FTZ R188, R114, R7, -R4 ;  /* 0x0000000772bc7223 */ /* 0x000fe40000010804 */
[-C--:B------:R-:W-:Y:S02]  /*40e0*/  FMUL.FTZ R4, R106, -R155.reuse ;  /* 0x8000009b6a047220 */ /* 0x080fe40000410000 */
[C---:B------:R-:W-:Y:S01]  /*40f0*/  FFMA.FTZ R155, R104.reuse, R155, R5 ;  /* 0x0000009b689b7223 */ /* 0x040fe20000010005 */
[----:B------:R-:W-:Y:S01]  /*4100*/  HFMA2.MMA R5, -RZ, RZ, 0, 0 ;  /* 0x00000000ff057435 */ /* 0x000fe200000001ff */
[----:B------:R-:W-:Y:S01]  /*4110*/  FFMA.FTZ R157, R104, R157, -R4 ;  /* 0x0000009d689d7223 */ /* 0x000fe20000010804 */
[----:B------:R-:W-:Y:S01]  /*4120*/  MOV R4, 0x3f800000 ;  /* 0x3f80000000047802 */ /* 0x000fe20000000f00 */
[----:B------:R-:W-:Y:S02]  /*4130*/  FMUL.FTZ R126, R112, -R155 ;  /* 0x8000009b707e7220 */ /* 0x000fe40000410000 */
[----:B------:R-:W-:-:S02]  /*4140*/  FMUL.FTZ R7, R116, -R7 ;  /* 0x8000000774077220 */ /* 0x000fc40000410000 */
[-C--:B------:R-:W-:Y:S02]  /*4150*/  FFMA.FTZ R149, R108, R157.reuse, -R126 ;  /* 0x0000009d6c957223 */ /* 0x080fe4000001087e */
[----:B------:R-:W-:Y:S02]  /*4160*/  FMUL.FTZ R157, R112, -R157 ;  /* 0x8000009d709d7220 */ /* 0x000fe40000410000 */
[C---:B-1----:R-:W-:Y:S02]  /*4170*/  FMUL.FTZ R126, R153.reuse, R134 ;  /* 0x00000086997e7220 */ /* 0x042fe40000410000 */
[-C--:B------:R-:W-:Y:S02]  /*4180*/  FMUL.FTZ R153, R153, R140.reuse ;  /* 0x0000008c99997220 */ /* 0x080fe40000410000 */
[----:B------:R-:W-:Y:S02]  /*4190*/  FFMA.FTZ R157, R108, R155, R157 ;  /* 0x0000009b6c9d7223 */ /* 0x000fe4000001009d */
[----:B0-----:R-:W-:-:S02]  /*41a0*/  FFMA.FTZ R128, R175, R140, R126 ;  /* 0x0000008caf807223 */ /* 0x001fc4000001007e */
[----:B------:R-:W-:Y:S02]  /*41b0*/  FFMA.FTZ R126, R175, R134, -R153 ;  /* 0x00000086af7e7223 */ /* 0x000fe40000010899 */
[----:B------:R-:W-:Y:S02]  /*41c0*/  FFMA.FTZ R190, R114, R187, R7 ;  /* 0x000000bb72be7223 */ /* 0x000fe40000010007 */
[C---:B------:R-:W-:Y:S01]  /*41d0*/  FMUL.FTZ R153, R120.reuse, -R149 ;  /* 0x8000009578997220 */ /* 0x040fe20000410000 */
[----:B------:R-:W-:Y:S01]  /*41e0*/  CS2R R6, SRZ ;  /* 0x0000000000067805 */ /* 0x000fe2000001ff00 */
[-C--:B------:R-:W-:Y:S02]  /*41f0*/  FMUL.FTZ R136, R120, -R157.reuse ;  /* 0x8000009d78887220 */ /* 0x080fe40000410000 */
[----:B--2---:R-:W-:Y:S02]  /*4200*/  @P1 FADD.FTZ R140, R171, R128 ;  /* 0x00000080ab8c1221 */ /* 0x004fe40000010000 */
[----:B---3--:R-:W-:Y:S01]  /*4210*/  @P1 FADD.FTZ R134, R169, R126 ;  /* 0x0000007ea9861221 */ /* 0x008fe20000010000 */
[----:B------:R0:W1:Y:S01]  /*4220*/  @!P0 LDS.128 R4, [R22.X16+0x2e10] ;  /* 0x002e100016048984 */ /* 0x000062000000cc00 */
[----:B------:R-:W-:Y:S01]  /*4230*/  FFMA.FTZ R157, R110, R157, R153 ;  /* 0x0000009d6e9d7223 */ /* 0x000fe20000010099 */
[----:B------:R-:W-:Y:S01]  /*4240*/  ISETP.NE.AND P0, PT, R164, 0x1f, PT ;  /* 0x0000001fa400780c */ /* 0x000fe20003f05270 */
[----:B------:R-:W-:-:S02]  /*4250*/  FFMA.FTZ R153, R110, R149, -R136 ;  /* 0x000000956e997223 */ /* 0x000fc40000010888 */
[C---:B------:R-:W-:Y:S02]  /*4260*/  FMUL.FTZ R149, R17.reuse, R140 ;  /* 0x0000008c11957220 */ /* 0x040fe40000410000 */
[-C--:B------:R-:W-:Y:S02]  /*4270*/  FMUL.FTZ R17, R17, R134.reuse ;  /* 0x0000008611117220 */ /* 0x080fe40000410000 */
[C---:B------:R-:W-:Y:S02]  /*4280*/  FMUL.FTZ R136, R116.reuse, -R157 ;  /* 0x8000009d74887220 */ /* 0x040fe40000410000 */
[----:B------:R-:W-:Y:S02]  /*4290*/  FMUL.FTZ R186, R116, -R153 ;  /* 0x8000009974ba7220 */ /* 0x000fe40000410000 */
[C---:B------:R-:W-:Y:S02]  /*42a0*/  FFMA.FTZ R126, R16.reuse, R134, -R149 ;  /* 0x00000086107e7223 */ /* 0x040fe40000010895 */
[----:B------:R-:W-:-:S02]  /*42b0*/  FFMA.FTZ R128, R16, R140, R17 ;  /* 0x0000008c10807223 */ /* 0x000fc40000010011 */
[C---:B------:R-:W-:Y:S02]  /*42c0*/  FMUL.FTZ R169, R31.reuse, R132 ;  /* 0x000000841fa97220 */ /* 0x040fe40000410000 */
[----:B------:R-:W-:Y:S02]  /*42d0*/  FMUL.FTZ R171, R31, R130 ;  /* 0x000000821fab7220 */ /* 0x000fe40000410000 */
[C---:B------:R-:W-:Y:S02]  /*42e0*/  FFMA.FTZ R136, R114.reuse, R153, -R136 ;  /* 0x0000009972887223 */ /* 0x040fe40000010888 */
[----:B------:R-:W-:Y:S02]  /*42f0*/  FFMA.FTZ R186, R114, R157, R186 ;  /* 0x0000009d72ba7223 */ /* 0x000fe400000100ba */
[----:B------:R-:W-:Y:S01]  /*4300*/  FADD.FTZ R126, R151, R126 ;  /* 0x0000007e977e7221 */ /* 0x000fe20000010000 */
[----:B------:R0:W2:Y:S01]  /*4310*/  SHFL.DOWN PT, R157, R136, 0x1, 0x1f ;  /* 0x08201f00889d7f89 */ /* 0x0000a200000e0000 */
[----:B------:R-:W-:-:S02]  /*4320*/  FADD.FTZ R128, R147, R128 ;  /* 0x0000008093807221 */ /* 0x000fc40000010000 */
[----:B------:R-:W-:Y:S01]  /*4330*/  FADD.FTZ R140, R169, R188 ;  /* 0x000000bca98c7221 */ /* 0x000fe20000010000 */
[----:B------:R0:W3:Y:S01]  /*4340*/  SHFL.DOWN PT, R187, R186, 0x1, 0x1f ;  /* 0x08201f00babb7f89 */ /* 0x0000e200000e0000 */
[----:B------:R-:W-:Y:S02]  /*4350*/  FADD.FTZ R175, -R171, R190 ;  /* 0x000000beabaf7221 */ /* 0x000fe40000010100 */
[C---:B------:R-:W-:Y:S01]  /*4360*/  FMUL.FTZ R17, R116.reuse, R128 ;  /* 0x0000008074117220 */ /* 0x040fe20000410000 */
[----:B------:R0:W4:Y:S01]  /*4370*/  SHFL.DOWN PT, R153, R140, 0x1, 0x1f ;  /* 0x08201f008c997f89 */ /* 0x00012200000e0000 */
[-C--:B------:R-:W-:Y:S02]  /*4380*/  FMUL.FTZ R147, R116, R126.reuse ;  /* 0x0000007e74937220 */ /* 0x080fe40000410000 */
[C---:B------:R-:W-:Y:S01]  /*4390*/  FFMA.FTZ R17, R114.reuse, R126, -R17 ;  /* 0x0000007e72117223 */ /* 0x040fe20000010811 */
[----:B------:R0:W0:Y:S01]  /*43a0*/  SHFL.DOWN PT, R189, R175, 0x1, 0x1f ;  /* 0x08201f00afbd7f89 */ /* 0x00002200000e0000 */
[----:B------:R-:W-:Y:S01]  /*43b0*/  FFMA.FTZ R147, R114, R128, R147 ;  /* 0x0000008072937223 */ /* 0x000fe20000010093 */
        /* <DEDUP_REMOVED lines=12> */
.L_x_11804:
[----:B-1----:R-:W-:Y:S05]  /*4480*/  BSYNC B0 ;  /* 0x0000000000007941 */ /* 0x002fea0003800000 */
.L_x_11803:
[----:B------:R-:W-:Y:S01]  /*4490*/  ISETP.GT.U32.AND P0, PT, R164, 0x1d, PT ;  /* 0x0000001da400780c */ /* 0x000fe20003f04070 */
[C---:B------:R-:W-:Y:S01]  /*44a0*/  FFMA.FTZ R147, R119.reuse, R142, R147 ;  /* 0x0000008e77937223 */ /* 0x040fe20000010093 */
[----:B---3--:R1:W3:Y:S01]  /*44b0*/  SHFL.DOWN PT, R187, R136, 0x2, 0x1f ;  /* 0x08401f0088bb7f89 */ /* 0x0082e200000e0000 */
[----:B------:R-:W-:Y:S01]  /*44c0*/  FFMA.FTZ R149, R119, R138, R17 ;  /* 0x0000008a77957223 */ /* 0x000fe20000010011 */
[----:B------:R-:W-:Y:S01]  /*44d0*/  BSSY B0, `(.L_x_11805) ;  /* 0x0000014000007945 */ /* 0x000fe20003800000 */
[C---:B------:R-:W-:Y:S01]  /*44e0*/  FMUL.FTZ R16, R120.reuse, R147 ;  /* 0x0000009378107220 */ /* 0x040fe20000410000 */
[----:B0-----:R1:W0:Y:S01]  /*44f0*/  SHFL.DOWN PT, R189, R186, 0x2, 0x1f ;  /* 0x08401f00babd7f89 */ /* 0x00122200000e0000 */
[-C--:B------:R-:W-:Y:S02]  /*4500*/  FMUL.FTZ R17, R120, R149.reuse ;  /* 0x0000009578117220 */ /* 0x080fe40000410000 */
[C---:B------:R-:W-:Y:S01]  /*4510*/  FFMA.FTZ R16, R110.reuse, R149, -R16 ;  /* 0x000000956e107223 */ /* 0x040fe20000010810 */
[----:B------:R1:W4:Y:S01]  /*4520*/  SHFL.DOWN PT, R155, R140, 0x2, 0x1f ;  /* 0x08401f008c9b7f89 */ /* 0x00032200000e0000 */
[----:B------:R-:W-:-:S03]  /*4530*/  FFMA.FTZ R17, R110, R147, R17 ;  /* 0x000000936e117223 */ /* 0x000fc60000010011 */
[----:B------:R1:W2:Y:S01]  /*4540*/  SHFL.DOWN PT, R191, R175, 0x2, 0x1f ;  /* 0x08401f00afbf7f89 */ /* 0x0002a200000e0000 */
[----:B------:R-:W-:Y:S05]  /*4550*/  @P0 BRA `(.L_x_11806) ;  /* 0x000000b000000947 */ /* 0x000fea0003800000 */
[C---:B--2-4-:R-:W-:Y:S02]  /*4560*/  FMUL.FTZ R153, R186.reuse, R191 ;  /* 0x000000bfba997220 */ /* 0x054fe40000410000 */
[C---:B0-----:R-:W-:Y:S02]  /*4570*/  FMUL.FTZ R151, R186.reuse, R189 ;  /* 0x000000bdba977220 */ /* 0x041fe40000410000 */
[-C--:B------:R-:W-:Y:S02]  /*4580*/  FMUL.FTZ R157, R186, R155.reuse ;  /* 0x0000009bba9d7220 */ /* 0x080fe40000410000 */
[----:B------:R-:W-:Y:S02]  /*4590*/  FFMA.FTZ R155, R136, R155, -R153 ;  /* 0x0000009b889b7223 */ /* 0x000fe40000010899 */
[-C--:B---3--:R-:W-:Y:S02]  /*45a0*/  FMUL.FTZ R153, R186, R187.reuse ;  /* 0x000000bbba997220 */ /* 0x088fe40000410000 */
[----:B------:R-:W-:-:S02]  /*45b0*/  FFMA.FTZ R151, R136, R187, -R151 ;  /* 0x000000bb88977223 */ /* 0x000fc40000010897 */
[C---:B------:R-:W-:Y:S02]  /*45c0*/  FFMA.FTZ R130, R136.reuse, R191, R157 ;  /* 0x000000bf88827223 */ /* 0x040fe4000001009d */
[----:B-1----:R-:W-:Y:S01]  /*45d0*/  FFMA.FTZ R186, R136, R189, R153 ;  /* 0x000000bd88ba7223 */ /* 0x002fe20000010099 */
[----:B------:R-:W-:Y:S01]  /*45e0*/  MOV R136, R151 ;  /* 0x0000009700887202 */ /* 0x000fe20000000f00 */
[----:B------:R-:W-:Y:S02]  /*45f0*/  FADD.FTZ R140, R140, R155 ;  /* 0x0000009b8c8c7221 */ /* 0x000fe40000010000 */
[----:B------:R-:W-:Y:S02]  /*4600*/  FADD.FTZ R175, R175, R130 ;  /* 0x00000082afaf7221 */ /* 0x000fe40000010000 */
.L_x_11806:
[----:B------:R-:W-:Y:S05]  /*4610*/  BSYNC B0 ;  /* 0x0000000000007941 */ /* 0x000fea0003800000 */
.L_x_11805:
[----:B------:R-:W-:Y:S01]  /*4620*/  ISETP.GT.U32.AND P0, PT, R164, 0x1b, PT ;  /* 0x0000001ba400780c */ /* 0x000fe20003f04070 */
[C---:B------:R-:W-:Y:S01]  /*4630*/  FFMA.FTZ R130, R105.reuse, R150, R17 ;  /* 0x0000009669827223 */ /* 0x040fe20000010011 */
[----:B0-----:R0:W1:Y:S01]  /*4640*/  SHFL.DOWN PT, R189, R136, 0x4, 0x1f ;  /* 0x08801f0088bd7f89 */ /* 0x00106200000e0000 */
[----:B------:R-:W-:Y:S01]  /*4650*/  FFMA.FTZ R132, R105, R148, R16 ;  /* 0x0000009469847223 */ /* 0x000fe20000010010 */
[----:B------:R-:W-:Y:S01]  /*4660*/  BSSY B0, `(.L_x_11807) ;  /* 0x0000014000007945 */ /* 0x000fe20003800000 */
[C---:B------:R-:W-:Y:S01]  /*4670*/  FMUL.FTZ R17, R112.reuse, R130 ;  /* 0x0000008270117220 */ /* 0x040fe20000410000 */
[----:B--2---:R0:W2:Y:S01]  /*4680*/  SHFL.DOWN PT, R191, R186, 0x4, 0x1f ;  /* 0x08801f00babf7f89 */ /* 0x0040a200000e0000 */
[----:B------:R-:W-:-:S02]  /*4690*/  FMUL.FTZ R151, R112, R132 ;  /* 0x0000008470977220 */ /* 0x000fc40000410000 */
[C---:B------:R-:W-:Y:S01]  /*46a0*/  FFMA.FTZ R17, R108.reuse, R132, -R17 ;  /* 0x000000846c117223 */ /* 0x040fe20000010811 */
[----:B------:R0:W4:Y:S01]  /*46b0*/  SHFL.DOWN PT, R157, R140, 0x4, 0x1f ;  /* 0x08801f008c9d7f89 */ /* 0x00012200000e0000 */
[----:B------:R-:W-:-:S03]  /*46c0*/  FFMA.FTZ R151, R108, R130, R151 ;  /* 0x000000826c977223 */ /* 0x000fc60000010097 */
[----:B------:R0:W3:Y:S01]  /*46d0*/  SHFL.DOWN PT, R193, R175, 0x4, 0x1f ;  /* 0x08801f00afc17f89 */ /* 0x0000e200000e0000 */
[----:B------:R-:W-:Y:S05]  /*46e0*/  @P0 BRA `(.L_x_11808) ;  /* 0x000000b000000947 */ /* 0x000fea0003800000 */
[C---:B---34-:R-:W-:Y:S02]  /*46f0*/  FMUL.FTZ R155, R186.reuse, R193 ;  /* 0x000000c1ba9b7220 */ /* 0x058fe40000410000 */
[C---:B--2---:R-:W-:Y:S02]  /*4700*/  FMUL.FTZ R153, R186.reuse, R191 ;  /* 0x000000bfba997220 */ /* 0x044fe40000410000 */
[-C--:B------:R-:W-:Y:S02]  /*4710*/  FMUL.FTZ R187, R186, R157.reuse ;  /* 0x0000009dbabb7220 */ /* 0x080fe40000410000 */
[----:B------:R-:W-:Y:S02]  /*4720*/  FFMA.FTZ R157, R136, R157, -R155 ;  /* 0x0000009d889d7223 */ /* 0x000fe4000001089b */
[-C--:B-1----:R-:W-:Y:S02]  /*4730*/  FMUL.FTZ R155, R186, R189.reuse ;  /* 0x000000bdba9b7220 */ /* 0x082fe40000410000 */
[----:B------:R-:W-:-:S02]  /*4740*/  FFMA.FTZ R153, R136, R189, -R153 ;  /* 0x000000bd88997223 */ /* 0x000fc40000010899 */
[C---:B------:R-:W-:Y:S02]  /*4750*/  FFMA.FTZ R16, R136.reuse, R193, R187 ;  /* 0x000000c188107223 */ /* 0x040fe400000100bb */
[----:B0-----:R-:W-:Y:S01]  /*4760*/  FFMA.FTZ R186, R136, R191, R155 ;  /* 0x000000bf88ba7223 */ /* 0x001fe2000001009b */
[----:B------:R-:W-:Y:S01]  /*4770*/  MOV R136, R153 ;  /* 0x0000009900887202 */ /* 0x000fe20000000f00 */
[----:B------:R-:W-:Y:S02]  /*4780*/  FADD.FTZ R140, R140, R157 ;  /* 0x0000009d8c8c7221 */ /* 0x000fe40000010000 */
[----:B------:R-:W-:Y:S02]  /*4790*/  FADD.FTZ R175, R175, R16 ;  /* 0x00000010afaf7221 */ /* 0x000fe40000010000 */
.L_x_11808:
[----:B------:R-:W-:Y:S05]  /*47a0*/  BSYNC B0 ;  /* 0x0000000000007941 */ /* 0x000fea0003800000 */
.L_x_11807:
[----:B------:R-:W-:Y:S01]  /*47b0*/  ISETP.GT.U32.AND P0, PT, R164, 0x17, PT ;  /* 0x00000017a400780c */ /* 0x000fe20003f04070 */
[C---:B------:R-:W-:Y:S01]  /*47c0*/  FFMA.FTZ R151, R103.reuse, R158, R151 ;  /* 0x0000009e67977223 */ /* 0x040fe20000010097 */
[----:B--2---:R2:W0:Y:S01]  /*47d0*/  SHFL.DOWN PT, R191, R136, 0x8, 0x1f ;  /* 0x09001f0088bf7f89 */ /* 0x00442200000e0000 */
[----:B----4-:R-:W-:Y:S01]  /*47e0*/  FFMA.FTZ R153, R103, R156, R17 ;  /* 0x0000009c67997223 */ /* 0x010fe20000010011 */
[----:B------:R-:W-:Y:S01]  /*47f0*/  BSSY B0, `(.L_x_11809) ;  /* 0x0000014000007945 */ /* 0x000fe20003800000 */
[C---:B------:R-:W-:Y:S01]  /*4800*/  FMUL.FTZ R16, R106.reuse, R151 ;  /* 0x000000976a107220 */ /* 0x040fe20000410000 */
[----:B---3--:R2:W3:Y:S01]  /*4810*/  SHFL.DOWN PT, R193, R186, 0x8, 0x1f ;  /* 0x09001f00bac17f89 */ /* 0x0084e200000e0000 */
[----:B------:R-:W-:-:S02]  /*4820*/  FMUL.FTZ R17, R106, R153 ;  /* 0x000000996a117220 */ /* 0x000fc40000410000 */
[C---:B------:R-:W-:Y:S01]  /*4830*/  FFMA.FTZ R16, R104.reuse, R153, -R16 ;  /* 0x0000009968107223 */ /* 0x040fe20000010810 */
[----:B------:R2:W4:Y:S01]  /*4840*/  SHFL.DOWN PT, R187, R140, 0x8, 0x1f ;  /* 0x09001f008cbb7f89 */ /* 0x00052200000e0000 */
[----:B------:R-:W-:-:S03]  /*4850*/  FFMA.FTZ R17, R104, R151, R17 ;  /* 0x0000009768117223 */ /* 0x000fc60000010011 */
[----:B------:R2:W1:Y:S01]  /*4860*/  SHFL.DOWN PT, R195, R175, 0x8, 0x1f ;  /* 0x09001f00afc37f89 */ /* 0x00046200000e0000 */
[----:B------:R-:W-:Y:S05]  /*4870*/  @P0 BRA `(.L_x_11810) ;  /* 0x000000b000000947 */ /* 0x000fea0003800000 */
[C---:B-1----:R-:W-:Y:S02]  /*4880*/  FMUL.FTZ R157, R186.reuse, R195 ;  /* 0x000000c3ba9d7220 */ /* 0x042fe40000410000 */
[C---:B---3--:R-:W-:Y:S02]  /*4890*/  FMUL.FTZ R155, R186.reuse, R193 ;  /* 0x000000c1ba9b7220 */ /* 0x048fe40000410000 */
[-C--:B----4-:R-:W-:Y:S02]  /*48a0*/  FMUL.FTZ R189, R186, R187.reuse ;  /* 0x000000bbbabd7220 */ /* 0x090fe40000410000 */
[----:B------:R-:W-:Y:S02]  /*48b0*/  FFMA.FTZ R187, R136, R187, -R157 ;  /* 0x000000bb88bb7223 */ /* 0x000fe4000001089d */
[-C--:B0-----:R-:W-:Y:S02]  /*48c0*/  FMUL.FTZ R157, R186, R191.reuse ;  /* 0x000000bfba9d7220 */ /* 0x081fe40000410000 */
[----:B------:R-:W-:-:S02]  /*48d0*/  FFMA.FTZ R155, R136, R191, -R155 ;  /* 0x000000bf889b7223 */ /* 0x000fc4000001089b */
[C---:B------:R-:W-:Y:S02]  /*48e0*/  FFMA.FTZ R134, R136.reuse, R195, R189 ;  /* 0x000000c388867223 */ /* 0x040fe400000100bd */
[----:B--2---:R-:W-:Y:S01]  /*48f0*/  FFMA.FTZ R186, R136, R193, R157 ;  /* 0x000000c188ba7223 */ /* 0x004fe2000001009d */
[----:B------:R-:W-:Y:S01]  /*4900*/  MOV R136, R155 ;  /* 0x0000009b00887202 */ /* 0x000fe20000000f00 */
[----:B------:R-:W-:Y:S02]  /*4910*/  FADD.FTZ R140, R140, R187 ;  /* 0x000000bb8c8c7221 */ /* 0x000fe40000010000 */
[----:B------:R-:W-:Y:S02]  /*4920*/  FADD.FTZ R175, R175, R134 ;  /* 0x00000086afaf7221 */ /* 0x000fe40000010000 */
.L_x_11810:
[----:B------:R-:W-:Y:S05]  /*4930*/  BSYNC B0 ;  /* 0x0000000000007941 */ /* 0x000fea0003800000 */
.L_x_11809:
[----:B------:R-:W-:Y:S01]  /*4940*/  ISETP.GT.U32.AND P0, PT, R164, 0xf, PT ;  /* 0x0000000fa400780c */ /* 0x000fe20003f04070 */
[C---:B------:R-:W-:Y:S01]  /*4950*/  FFMA.FTZ R134, R125.reuse, R162, R17 ;  /* 0x000000a27d867223 */ /* 0x040fe20000010011 */
[----:B---3--:R3:W2:Y:S01]  /*4960*/  SHFL.DOWN PT, R193, R136, 0x10, 0x1f ;  /* 0x0a001f0088c17f89 */ /* 0x0086a200000e0000 */
[----:B------:R-:W-:Y:S01]  /*4970*/  FFMA.FTZ R138, R125, R160, R16 ;  /* 0x000000a07d8a7223 */ /* 0x000fe20000010010 */
[----:B------:R-:W-:Y:S01]  /*4980*/  BSSY B0, `(.L_x_11811) ;  /* 0x0000013000007945 */ /* 0x000fe20003800000 */
[C---:B------:R-:W-:Y:S01]  /*4990*/  FMUL.FTZ R17, R118.reuse, R134 ;  /* 0x0000008676117220 */ /* 0x040fe20000410000 */
[----:B-1----:R3:W1:Y:S01]  /*49a0*/  SHFL.DOWN PT, R195, R186, 0x10, 0x1f ;  /* 0x0a001f00bac37f89 */ /* 0x00266200000e0000 */
[----:B------:R-:W-:-:S02]  /*49b0*/  FMUL.FTZ R157, R118, R138 ;  /* 0x0000008a769d7220 */ /* 0x000fc40000410000 */
[----:B------:R-:W-:Y:S01]  /*49c0*/  FFMA.FTZ R17, R102, R138, -R17 ;  /* 0x0000008a66117223 */ /* 0x000fe20000010811 */
[----:B------:R3:W4:Y:S04]  /*49d0*/  SHFL.DOWN PT, R189, R140, 0x10, 0x1f ;  /* 0x0a001f008cbd7f89 */ /* 0x00072800000e0000 */
[----:B------:R3:W0:Y:S01]  /*49e0*/  SHFL.DOWN PT, R197, R175, 0x10, 0x1f ;  /* 0x0a001f00afc57f89 */ /* 0x00062200000e0000 */
[----:B------:R-:W-:Y:S05]  /*49f0*/  @P0 BRA `(.L_x_11812) ;  /* 0x000000b000000947 */ /* 0x000fea0003800000 */
[C---:B0---4-:R-:W-:Y:S02]  /*4a00*/  FMUL.FTZ R187, R186.reuse, R197 ;  /* 0x000000c5babb7220 */ /* 0x051fe40000410000 */
[C---:B-1----:R-:W-:Y:S02]  /*4a10*/  FMUL.FTZ R155, R186.reuse, R195 ;  /* 0x000000c3ba9b7220 */ /* 0x042fe40000410000 */
[----:B------:R-:W-:-:S02]  /*4a20*/  FMUL.FTZ R191, R186, R189 ;  /* 0x000000bdbabf7220 */ /* 0x000fc40000410000 */
[----:B------:R-:W-:Y:S02]  /*4a30*/  FFMA.FTZ R189, R136, R189, -R187 ;  /* 0x000000bd88bd7223 */ /* 0x000fe400000108bb */
[-C--:B--2---:R-:W-:Y:S02]  /*4a40*/  FMUL.FTZ R187, R186, R193.reuse ;  /* 0x000000c1babb7220 */ /* 0x084fe40000410000 */
[C---:B------:R-:W-:Y:S02]  /*4a50*/  FFMA.FTZ R155, R136.reuse, R193, -R155 ;  /* 0x000000c1889b7223 */ /* 0x040fe4000001089b */
[C---:B------:R-:W-:Y:S02]  /*4a60*/  FFMA.FTZ R16, R136.reuse, R197, R191 ;  /* 0x000000c588107223 */ /* 0x040fe400000100bf */
[----:B---3--:R-:W-:Y:S01]  /*4a70*/  FFMA.FTZ R186, R136, R195, R187 ;  /* 0x000000c388ba7223 */ /* 0x008fe200000100bb */
[----:B------:R-:W-:Y:S01]  /*4a80*/  MOV R136, R155 ;  /* 0x0000009b00887202 */ /* 0x000fe20000000f00 */
[----:B------:R-:W-:-:S02]  /*4a90*/  FADD.FTZ R140, R140, R189 ;  /* 0x000000bd8c8c7221 */ /* 0x000fc40000010000 */
[----:B------:R-:W-:Y:S02]  /*4aa0*/  FADD.FTZ R175, R175, R16 ;  /* 0x00000010afaf7221 */ /* 0x000fe40000010000 */
.L_x_11812:
[----:B------:R-:W-:Y:S05]  /*4ab0*/  BSYNC B0 ;  /* 0x0000000000007941 */ /* 0x000fea0003800000 */
.L_x_11811:
[----:B--2---:R-:W-:Y:S01]  /*4ac0*/  SHFL.DOWN PT, R193, R186, 0x1, 0x1f ;  /* 0x08201f00bac17f89 */ /* 0x004fe200000e0000 */
[----:B------:R-:W-:Y:S01]  /*4ad0*/  FFMA.FTZ R157, R102, R134, R157 ;  /* 0x00000086669d7223 */ /* 0x000fe2000001009d */
[----:B------:R-:W-:Y:S01]  /*4ae0*/  SHF.L.U64.HI R16, R23, 0x2, R0 ;  /* 0x0000000217107819 */ /* 0x000fe20000010200 */
[C---:B------:R-:W-:Y:S01]  /*4af0*/  FFMA.FTZ R155, R131.reuse, R172, R17 ;  /* 0x000000ac839b7223 */ /* 0x040fe20000010011 */
[----:B------:R-:W2:Y:S01]  /*4b00*/  SHFL.IDX PT, R158, R7, RZ, 0x1f ;  /* 0x00001fff079e7589 */ /* 0x000ea200000e0000 */
[----:B------:R-:W-:Y:S01]  /*4b10*/  FFMA.FTZ R157, R131, R170, R157 ;  /* 0x000000aa839d7223 */ /* 0x000fe2000001009d */
[----:B----4-:R-:W-:Y:S01]  /*4b20*/  SHF.L.U32 R187, R23, 0x2, RZ ;  /* 0x0000000217bb7819 */ /* 0x010fe200000006ff */
[----:B------:R-:W-:Y:S01]  /*4b30*/  IMAD R142, R16, c[0x0][0x2b0], RZ ;  /* 0x0000ac00108e7a24 */ /* 0x000fe200078e02ff */
[----:B------:R-:W4:Y:S01]  /*4b40*/  SHFL.IDX PT, R156, R6, RZ, 0x1f ;  /* 0x00001fff069c7589 */ /* 0x000f2200000e0000 */
[----:B------:R-:W-:Y:S01]  /*4b50*/  FMUL.FTZ R148, R124, R155 ;  /* 0x0000009b7c947220 */ /* 0x000fe20000410000 */
[----:B------:R-:W-:Y:S01]  /*4b60*/  ISETP.NE.AND P0, PT, R90, RZ, PT ;  /* 0x000000ff5a00720c */ /* 0x000fe20003f05270 */
[----:B------:R-:W-:Y:S01]  /*4b70*/  IMAD R16, R16, c[0x0][0x2d0], RZ ;  /* 0x0000b40010107a24 */ /* 0x000fe200078e02ff */
[----:B------:R-:W5:Y:S01]  /*4b80*/  SHFL.DOWN PT, R160, R136, 0x1, 0x1f ;  /* 0x08201f0088a07f89 */ /* 0x000f6200000e0000 */
[----:B------:R-:W-:Y:S01]  /*4b90*/  IMAD R189, R187, c[0x0][0x2b4], R142 ;  /* 0x0000ad00bbbd7a24 */ /* 0x000fe200078e028e */
[----:B------:R-:W-:Y:S01]  /*4ba0*/  BSSY B0, `(.L_x_11813) ;  /* 0x0000154000007945 */ /* 0x000fe20003800000 */
[-C--:B------:R-:W-:Y:S01]  /*4bb0*/  FMUL.FTZ R142, R124, R157.reuse ;  /* 0x0000009d7c8e7220 */ /* 0x080fe20000410000 */
[----:B------:R-:W3:Y:S01]  /*4bc0*/  SHFL.DOWN PT, R162, R140, 0x1, 0x1f ;  /* 0x08201f008ca27f89 */ /* 0x000ee200000e0000 */
[----:B------:R-:W-:-:S02]  /*4bd0*/  FFMA.FTZ R148, R122, R157, R148 ;  /* 0x0000009d7a947223 */ /* 0x000fc40000010094 */
[C---:B0-----:R-:W-:Y:S01]  /*4be0*/  IMAD R191, R187.reuse, c[0x0][0x2d4], R16 ;  /* 0x0000b500bbbf7a24 */ /* 0x041fe200078e0210 */
[----:B------:R-:W0:Y:S01]  /*4bf0*/  SHFL.DOWN PT, R170, R175, 0x1, 0x1f ;  /* 0x08201f00afaa7f89 */ /* 0x000e2200000e0000 */
[----:B------:R-:W-:-:S03]  /*4c00*/  IMAD.WIDE.U32 R16, R187, c[0x0][0x2b0], R18 ;  /* 0x0000ac00bb107a25 */ /* 0x000fc600078e0012 */
[----:B---3--:R-:W3:Y:S01]  /*4c10*/  SHFL.IDX PT, R186, R186, RZ, 0x1f ;  /* 0x00001fffbaba7589 */ /* 0x008ee200000e0000 */
[----:B------:R-:W-:Y:S01]  /*4c20*/  IMAD.WIDE.U32 R18, R187, c[0x0][0x2d0], R20 ;  /* 0x0000b400bb127a25 */ /* 0x000fe200078e0014 */
[----:B------:R-:W-:Y:S02]  /*4c30*/  IADD3 R17, R17, R189, RZ ;  /* 0x000000bd11117210 */ /* 0x000fe40007ffe0ff */
[----:B------:R3:W1:Y:S01]  /*4c40*/  SHFL.IDX PT, R150, R136, RZ, 0x1f ;  /* 0x00001fff88967589 */ /* 0x00066200000e0000 */
[----:B------:R-:W-:Y:S01]  /*4c50*/  FFMA.FTZ R142, R122, R155, -R142 ;  /* 0x0000009b7a8e7223 */ /* 0x000fe2000001088e */
[----:B------:R-:W-:Y:S01]  /*4c60*/  IADD3 R19, R19, R191, RZ ;  /* 0x000000bf13137210 */ /* 0x000fe20007ffe0ff */
[----:B------:R-:W-:Y:S01]  /*4c70*/  FFMA.FTZ R20, R137, R174, R148 ;  /* 0x000000ae89147223 */ /* 0x000fe20000010094 */
[----:B------:R-:W-:Y:S01]  /*4c80*/  SHFL.IDX PT, R175, R175, RZ, 0x1f ;  /* 0x00001fffafaf7589 */ /* 0x000fe200000e0000 */
[----:B--2---:R-:W-:Y:S02]  /*4c90*/  @P2 FMUL.FTZ R187, R193, R158 ;  /* 0x0000009ec1bb2220 */ /* 0x004fe40000410000 */
[----:B------:R-:W-:-:S02]  /*4ca0*/  FFMA.FTZ R142, R137, R154, R142 ;  /* 0x0000009a898e7223 */ /* 0x000fc4000001008e */
[----:B------:R-:W-:Y:S02]  /*4cb0*/  FMUL.FTZ R21, R161, R20 ;  /* 0x00000014a1157220 */ /* 0x000fe40000410000 */
[-C--:B----4-:R-:W-:Y:S02]  /*4cc0*/  @P2 FMUL.FTZ R189, R193, R156.reuse ;  /* 0x0000009cc1bd2220 */ /* 0x090fe40000410000 */
[C---:B-----5:R-:W-:Y:S02]  /*4cd0*/  @P2 FFMA.FTZ R187, R160.reuse, R156, -R187 ;  /* 0x0000009ca0bb2223 */ /* 0x060fe400000108bb */
[----:B------:R-:W-:Y:S02]  /*4ce0*/  FFMA.FTZ R21, R159, R142, -R21 ;  /* 0x0000008e9f157223 */ /* 0x000fe40000010815 */
[----:B------:R-:W-:Y:S02]  /*4cf0*/  @P2 FFMA.FTZ R189, R160, R158, R189 ;  /* 0x0000009ea0bd2223 */ /* 0x000fe400000100bd */
[----:B------:R-:W-:-:S02]  /*4d00*/  @P2 FADD.FTZ R156, R162, R187 ;  /* 0x000000bba29c2221 */ /* 0x000fc40000010000 */
[----:B0-----:R-:W-:Y:S02]  /*4d10*/  @P2 FADD.FTZ R158, R170, R189 ;  /* 0x000000bdaa9e2221 */ /* 0x001fe40000010000 */
[----:B------:R-:W-:Y:S02]  /*4d20*/  FFMA.FTZ R152, R143, R152, R21 ;  /* 0x000000988f987223 */ /* 0x000fe40000010015 */
[----:B------:R0:W2:Y:S01]  /*4d30*/  SHFL.IDX PT, R21, R140, RZ, 0x1f ;  /* 0x00001fff8c157589 */ /* 0x0000a200000e0000 */
[-C--:B------:R-:W-:Y:S02]  /*4d40*/  FMUL.FTZ R189, R156, -R15.reuse ;  /* 0x8000000f9cbd7220 */ /* 0x080fe40000410000 */
[----:B------:R-:W-:Y:S02]  /*4d50*/  FMUL.FTZ R187, R158, -R15 ;  /* 0x8000000f9ebb7220 */ /* 0x000fe40000410000 */
[----:B---3--:R-:W-:Y:S02]  /*4d60*/  FMUL.FTZ R136, R186, R6 ;  /* 0x00000006ba887220 */ /* 0x008fe40000410000 */
[----:B------:R-:W-:-:S02]  /*4d70*/  FFMA.FTZ R189, R158, R14, R189 ;  /* 0x0000000e9ebd7223 */ /* 0x000fc400000100bd */
[----:B------:R-:W-:Y:S02]  /*4d80*/  FFMA.FTZ R187, R156, R14, -R187 ;  /* 0x0000000e9cbb7223 */ /* 0x000fe400000108bb */
[-C--:B-1----:R-:W-:Y:S02]  /*4d90*/  FFMA.FTZ R148, R150, R7.reuse, R136 ;  /* 0x0000000796947223 */ /* 0x082fe40000010088 */
[----:B------:R-:W-:Y:S02]  /*4da0*/  FADD.FTZ R136, -R176, R189 ;  /* 0x000000bdb0887221 */ /* 0x000fe40000010100 */
[----:B0-----:R-:W-:Y:S02]  /*4db0*/  FADD.FTZ R140, R178, R187 ;  /* 0x000000bbb28c7221 */ /* 0x001fe40000010000 */
[----:B------:R-:W-:Y:S02]  /*4dc0*/  FMUL.FTZ R15, R186, R7 ;  /* 0x00000007ba0f7220 */ /* 0x000fe40000410000 */
[----:B------:R-:W-:-:S02]  /*4dd0*/  FMUL.FTZ R154, R161, -R136 ;  /* 0x80000088a19a7220 */ /* 0x000fc40000410000 */
[C---:B------:R-:W-:Y:S02]  /*4de0*/  FMUL.FTZ R156, R161.reuse, -R140 ;  /* 0x8000008ca19c7220 */ /* 0x040fe40000410000 */
[----:B------:R-:W-:Y:S02]  /*4df0*/  FFMA.FTZ R14, R150, R6, -R15 ;  /* 0x00000006960e7223 */ /* 0x000fe4000001080f */
[----:B------:R-:W-:Y:S02]  /*4e00*/  FMUL.FTZ R6, R161, R142 ;  /* 0x0000008ea1067220 */ /* 0x000fe40000410000 */
[C---:B------:R-:W-:Y:S02]  /*4e10*/  FFMA.FTZ R161, R159.reuse, R140, -R154 ;  /* 0x0000008c9fa17223 */ /* 0x040fe4000001089a */
[C---:B------:R-:W-:Y:S02]  /*4e20*/  FFMA.FTZ R156, R159.reuse, R136, R156 ;  /* 0x000000889f9c7223 */ /* 0x040fe4000001009c */
[----:B------:R-:W-:-:S02]  /*4e30*/  FFMA.FTZ R15, R159, R20, R6 ;  /* 0x000000149f0f7223 */ /* 0x000fc40000010006 */
[----:B------:R-:W-:Y:S02]  /*4e40*/  FMUL.FTZ R7, R186, R5 ;  /* 0x00000005ba077220 */ /* 0x000fe40000410000 */
[----:B------:R-:W-:Y:S02]  /*4e50*/  FADD.FTZ R159, R168, R161 ;  /* 0x000000a1a89f7221 */ /* 0x000fe40000010000 */
[----:B------:R-:W-:Y:S02]  /*4e60*/  FADD.FTZ R161, -R163, R156 ;  /* 0x0000009ca3a17221 */ /* 0x000fe40000010100 */
[-C--:B------:R-:W-:Y:S02]  /*4e70*/  FMUL.FTZ R186, R186, R4.reuse ;  /* 0x00000004baba7220 */ /* 0x080fe40000410000 */
[----:B--2---:R-:W-:Y:S01]  /*4e80*/  FADD.FTZ R6, R21, R14 ;  /* 0x0000000e15067221 */ /* 0x004fe20000010000 */
[----:B------:R-:W-:Y:S01]  /*4e90*/  P2R R21, PR, RZ, 0x1 ;  /* 0x00000001ff157803 */ /* 0x000fe20000000000 */
[----:B------:R-:W-:Y:S01]  /*4ea0*/  FFMA.FTZ R4, R150, R4, -R7 ;  /* 0x0000000496047223 */ /* 0x000fe20000010807 */
[----:B------:R-:W-:Y:S01]  /*4eb0*/  SHF.L.U32 R14, R90, 0x4, RZ ;  /* 0x000000045a0e7819 */ /* 0x000fe200000006ff */
[----:B------:R-:W-:-:S02]  /*4ec0*/  FADD.FTZ R7, R175, R148 ;  /* 0x00000094af077221 */ /* 0x000fc40000010000 */
[----:B------:R-:W-:Y:S01]  /*4ed0*/  FMUL.FTZ R21, R124, -R161 ;  /* 0x800000a17c157220 */ /* 0x000fe20000410000 */
[----:B------:R-:W-:Y:S01]  /*4ee0*/  LEA.HI.SX32 R14, R14, R14, 0x1b ;  /* 0x0000000e0e0e7211 */ /* 0x000fe200078fdaff */
[-C--:B------:R-:W-:Y:S02]  /*4ef0*/  FMUL.FTZ R148, R124, -R159.reuse ;  /* 0x8000009f7c947220 */ /* 0x080fe40000410000 */
[C---:B------:R-:W-:Y:S02]  /*4f00*/  FFMA.FTZ R124, R122.reuse, R159, -R21 ;  /* 0x0000009f7a7c7223 */ /* 0x040fe40000010815 */
[----:B------:R-:W-:Y:S02]  /*4f10*/  FFMA.FTZ R148, R122, R161, R148 ;  /* 0x000000a17a947223 */ /* 0x000fe40000010094 */
[----:B------:R-:W-:Y:S02]  /*4f20*/  FADD.FTZ R163, R177, R124 ;  /* 0x0000007cb1a37221 */ /* 0x000fe40000010000 */
[----:B------:R-:W-:-:S02]  /*4f30*/  FADD.FTZ R173, -R173, R148 ;  /* 0x00000094adad7221 */ /* 0x000fc40000010100 */
[----:B------:R-:W-:Y:S02]  /*4f40*/  FMUL.FTZ R187, R32, R140 ;  /* 0x0000008c20bb7220 */ /* 0x000fe40000410000 */
[C---:B------:R-:W-:Y:S02]  /*4f50*/  FFMA.FTZ R144, R143.reuse, R144, R15 ;  /* 0x000000908f907223 */ /* 0x040fe4000001000f */
[C---:B------:R-:W-:Y:S02]  /*4f60*/  FMUL.FTZ R21, R118.reuse, -R163 ;  /* 0x800000a376157220 */ /* 0x040fe40000410000 */
[----:B------:R-:W-:Y:S02]  /*4f70*/  FMUL.FTZ R15, R118, -R173 ;  /* 0x800000ad760f7220 */ /* 0x000fe40000410000 */
[----:B------:R-:W-:Y:S02]  /*4f80*/  FFMA.FTZ R5, R150, R5, R186 ;  /* 0x0000000596057223 */ /* 0x000fe400000100ba */
[----:B------:R-:W-:-:S02]  /*4f90*/  FMUL.FTZ R175, R143, R187 ;  /* 0x000000bb8faf7220 */ /* 0x000fc40000410000 */
[----:B------:R-:W-:Y:S01]  /*4fa0*/  FMUL.FTZ R124, R32, R143 ;  /* 0x0000008f207c7220 */ /* 0x000fe20000410000 */
[----:B------:R-:W-:Y:S01]  /*4fb0*/  @!P0 STS.128 [R22.X16+0x2e10], R4 ;  /* 0x002e100416008388 */ /* 0x000fe2000000cc00 */
[C---:B------:R-:W-:Y:S02]  /*4fc0*/  FFMA.FTZ R122, R102.reuse, R173, R21 ;  /* 0x000000ad667a7223 */ /* 0x040fe40000010015 */
[----:B------:R-:W-:Y:S01]  /*4fd0*/  FFMA.FTZ R15, R102, R163, -R15 ;  /* 0x000000a3660f7223 */ /* 0x000fe2000001080f */
[----:B------:R0:W-:Y:S01]  /*4fe0*/  STS [R14.X4+0x878], R175 ;  /* 0x000878af0e007388 */ /* 0x0001e20000004800 */
[----:B------:R-:W-:Y:S02]  /*4ff0*/  FFMA.FTZ R118, R145, -R124, R144 ;  /* 0x8000007c91767223 */ /* 0x000fe40000010090 */
[----:B------:R-:W-:Y:S02]  /*5000*/  FADD.FTZ R179, -R179, R122 ;  /* 0x0000007ab3b37221 */ /* 0x000fe40000010100 */
[----:B------:R-:W-:-:S02]  /*5010*/  FMUL.FTZ R177, R32, R136 ;  /* 0x0000008820b17220 */ /* 0x000fc40000410000 */
[----:B------:R-:W-:Y:S02]  /*5020*/  FFMA.FTZ R102, R141, -R124, R152 ;  /* 0x8000007c8d667223 */ /* 0x000fe40000010098 */
[----:B------:R-:W-:Y:S02]  /*5030*/  FMUL.FTZ R156, R118, R187 ;  /* 0x000000bb769c7220 */ /* 0x000fe40000410000 */
[----:B0-----:R-:W-:Y:S02]  /*5040*/  FADD.FTZ R175, R180, R15 ;  /* 0x0000000fb4af7221 */ /* 0x001fe40000010000 */
[C---:B------:R-:W-:Y:S02]  /*5050*/  FMUL.FTZ R4, R106.reuse, -R179 ;  /* 0x800000b36a047220 */ /* 0x040fe40000410000 */
[----:B------:R-:W-:Y:S02]  /*5060*/  FMUL.FTZ R106, R106, -R175 ;  /* 0x800000af6a6a7220 */ /* 0x000fe40000410000 */
[----:B------:R-:W-:-:S02]  /*5070*/  FMUL.FTZ R21, R143, R177 ;  /* 0x000000b18f157220 */ /* 0x000fc40000410000 */
[-C--:B------:R-:W-:Y:S02]  /*5080*/  FMUL.FTZ R158, R118, R177.reuse ;  /* 0x000000b1769e7220 */ /* 0x080fe40000410000 */
[----:B------:R-:W-:Y:S01]  /*5090*/  FFMA.FTZ R156, R102, R177, -R156 ;  /* 0x000000b1669c7223 */ /* 0x000fe2000001089c */
[----:B------:R0:W-:Y:S01]  /*50a0*/  STS [R14.X4+0x87c], R21 ;  /* 0x00087c150e007388 */ /* 0x0001e20000004800 */
[C---:B------:R-:W-:Y:S02]  /*50b0*/  FFMA.FTZ R177, R104.reuse, R179, R106 ;  /* 0x000000b368b17223 */ /* 0x040fe4000001006a */
[----:B------:R-:W-:Y:S02]  /*50c0*/  FFMA.FTZ R4, R104, R175, -R4 ;  /* 0x000000af68047223 */ /* 0x000fe40000010804 */
[----:B------:R-:W-:Y:S02]  /*50d0*/  FMUL.FTZ R5, R34, R137 ;  /* 0x0000008922057220 */ /* 0x000fe40000410000 */
[----:B------:R-:W-:-:S02]  /*50e0*/  FADD.FTZ R177, -R146, R177 ;  /* 0x000000b192b17221 */ /* 0x000fc40000010100 */
[----:B------:R-:W-:Y:S02]  /*50f0*/  FADD.FTZ R181, R181, R4 ;  /* 0x00000004b5b57221 */ /* 0x000fe40000010000 */
[-C--:B------:R-:W-:Y:S02]  /*5100*/  FFMA.FTZ R104, R139, -R5.reuse, R20 ;  /* 0x800000058b687223 */ /* 0x080fe40000010014 */
[----:B------:R-:W-:Y:S02]  /*5110*/  FFMA.FTZ R106, R135, -R5, R142 ;  /* 0x80000005876a7223 */ /* 0x000fe4000001008e */
[C---:B------:R-:W-:Y:S02]  /*5120*/  FMUL.FTZ R5, R112.reuse, -R177 ;  /* 0x800000b170057220 */ /* 0x040fe40000410000 */
[----:B------:R-:W-:Y:S02]  /*5130*/  FMUL.FTZ R112, R112, -R181 ;  /* 0x800000b570707220 */ /* 0x000fe40000410000 */
[----:B------:R-:W-:-:S02]  /*5140*/  FFMA.FTZ R158, R102, R187, R158 ;  /* 0x000000bb669e7223 */ /* 0x000fc4000001009e */
[C---:B------:R-:W-:Y:S02]  /*5150*/  FFMA.FTZ R187, R108.reuse, R177, R112 ;  /* 0x000000b16cbb7223 */ /* 0x040fe40000010070 */
[----:B------:R-:W-:Y:S02]  /*5160*/  FFMA.FTZ R6, R108, R181, -R5 ;  /* 0x000000b56c067223 */ /* 0x000fe40000010805 */
[----:B------:R-:W-:Y:S02]  /*5170*/  FADD.FTZ R187, -R182, R187 ;  /* 0x000000bbb6bb7221 */ /* 0x000fe40000010100 */
[----:B------:R-:W-:Y:S02]  /*5180*/  FADD.FTZ R183, R183, R6 ;  /* 0x00000006b7b77221 */ /* 0x000fe40000010000 */
[----:B------:R-:W-:Y:S02]  /*5190*/  FMUL.FTZ R6, R120, -R187 ;  /* 0x800000bb78067220 */ /* 0x000fe40000410000 */
[----:B------:R-:W-:-:S02]  /*51a0*/  FMUL.FTZ R15, R34, R161 ;  /* 0x000000a1220f7220 */ /* 0x000fc40000410000 */
[----:B------:R-:W-:Y:S02]  /*51b0*/  FMUL.FTZ R120, R120, -R183 ;  /* 0x800000b778787220 */ /* 0x000fe40000410000 */
[----:B------:R-:W-:Y:S02]  /*51c0*/  FMUL.FTZ R7, R34, R159 ;  /* 0x0000009f22077220 */ /* 0x000fe40000410000 */
[----:B------:R-:W-:Y:S02]  /*51d0*/  FMUL.FTZ R4, R104, R15 ;  /* 0x0000000f68047220 */ /* 0x000fe40000410000 */
[----:B------:R-:W-:Y:S02]  /*51e0*/  FFMA.FTZ R189, R110, R187, R120 ;  /* 0x000000bb6ebd7223 */ /* 0x000fe40000010078 */
[----:B0-----:R-:W-:Y:S02]  /*51f0*/  FMUL.FTZ R21, R104, R7 ;  /* 0x0000000768157220 */ /* 0x001fe40000410000 */
[----:B------:R-:W-:-:S02]  /*5200*/  FMUL.FTZ R112, R36, R131 ;  /* 0x0000008324707220 */ /* 0x000fc40000410000 */
[----:B------:R-:W-:Y:S02]  /*5210*/  FFMA.FTZ R6, R110, R183, -R6 ;  /* 0x000000b76e067223 */ /* 0x000fe40000010806 */
[-C--:B------:R-:W-:Y:S02]  /*5220*/  FFMA.FTZ R4, R106, R7.reuse, R4 ;  /* 0x000000076a047223 */ /* 0x080fe40000010004 */
[----:B------:R-:W-:Y:S02]  /*5230*/  FADD.FTZ R189, -R184, R189 ;  /* 0x000000bdb8bd7221 */ /* 0x000fe40000010100 */
[C---:B------:R-:W-:Y:S02]  /*5240*/  FMUL.FTZ R7, R137.reuse, R7 ;  /* 0x0000000789077220 */ /* 0x040fe40000410000 */
[-C--:B------:R-:W-:Y:S02]  /*5250*/  FFMA.FTZ R5, R106, R15.reuse, -R21 ;  /* 0x0000000f6a057223 */ /* 0x080fe40000010815 */
[----:B------:R-:W-:Y:S01]  /*5260*/  FMUL.FTZ R191, R137, R15 ;  /* 0x0000000f89bf7220 */ /* 0x000fe20000410000 */
[----:B------:R0:W-:Y:S01]  /*5270*/  STS [R14.X4+0x870], R7 ;  /* 0x000870070e007388 */ /* 0x0001e20000004800 */
[----:B------:R-:W-:-:S02]  /*5280*/  FFMA.FTZ R108, R133, -R112, R157 ;  /* 0x80000070856c7223 */ /* 0x000fc4000001009d */
[----:B------:R-:W-:Y:S01]  /*5290*/  FMUL.FTZ R15, R36, R173 ;  /* 0x000000ad240f7220 */ /* 0x000fe20000410000 */
[----:B------:R-:W-:Y:S01]  /*52a0*/  STS [R14.X4+0x874], R191 ;  /* 0x000874bf0e007388 */ /* 0x000fe20000004800 */
[----:B------:R-:W-:Y:S02]  /*52b0*/  FADD.FTZ R185, R185, R6 ;  /* 0x00000006b9b97221 */ /* 0x000fe40000010000 */
[----:B------:R-:W-:Y:S02]  /*52c0*/  FMUL.FTZ R6, R116, -R189 ;  /* 0x800000bd74067220 */ /* 0x000fe40000410000 */
[----:B------:R-:W-:Y:S02]  /*52d0*/  FFMA.FTZ R110, R129, -R112, R155 ;  /* 0x80000070816e7223 */ /* 0x000fe4000001009b */
[----:B0-----:R-:W-:Y:S02]  /*52e0*/  FMUL.FTZ R7, R36, R163 ;  /* 0x000000a324077220 */ /* 0x001fe40000410000 */
[----:B------:R-:W-:-:S02]  /*52f0*/  FMUL.FTZ R21, R108, R15 ;  /* 0x0000000f6c157220 */ /* 0x000fc40000410000 */
[-C--:B------:R-:W-:Y:S02]  /*5300*/  FMUL.FTZ R116, R116, -R185.reuse ;  /* 0x800000b974747220 */ /* 0x080fe40000410000 */
[----:B------:R-:W-:Y:S02]  /*5310*/  FFMA.FTZ R6, R114, R185, -R6 ;  /* 0x000000b972067223 */ /* 0x000fe40000010806 */
[----:B------:R-:W-:Y:S02]  /*5320*/  FMUL.FTZ R146, R38, R125 ;  /* 0x0000007d26927220 */ /* 0x000fe40000410000 */
[----:B------:R-:W-:Y:S02]  /*5330*/  FFMA.FTZ R213, R110, R7, R21 ;  /* 0x000000076ed57223 */ /* 0x000fe40000010015 */
[----:B------:R-:W-:Y:S02]  /*5340*/  FFMA.FTZ R116, R114, R189, R116 ;  /* 0x000000bd72747223 */ /* 0x000fe40000010074 */
[----:B------:R-:W-:-:S02]  /*5350*/  FMUL.FTZ R112, R108, R7 ;  /* 0x000000076c707220 */ /* 0x000fc40000410000 */
[----:B------:R-:W-:Y:S02]  /*5360*/  FMUL.FTZ R21, R131, R15 ;  /* 0x0000000f83157220 */ /* 0x000fe40000410000 */
[----:B------:R-:W-:Y:S02]  /*5370*/  FADD.FTZ R169, R169, R6 ;  /* 0x00000006a9a97221 */ /* 0x000fe40000010000 */
[----:B------:R-:W-:Y:S01]  /*5380*/  FMUL.FTZ R6, R46, R121 ;  /* 0x000000792e067220 */ /* 0x000fe20000410000 */
[----:B------:R0:W-:Y:S01]  /*5390*/  STS [R14.X4+0x86c], R21 ;  /* 0x00086c150e007388 */ /* 0x0001e20000004800 */
[----:B------:R-:W-:Y:S02]  /*53a0*/  FFMA.FTZ R124, R127, -R146, R134 ;  /* 0x800000927f7c7223 */ /* 0x000fe40000010086 */
[----:B------:R-:W-:Y:S02]  /*53b0*/  FMUL.FTZ R193, R38, R179 ;  /* 0x000000b326c17220 */ /* 0x000fe40000410000 */
[----:B------:R-:W-:-:S02]  /*53c0*/  FADD.FTZ R171, -R171, R116 ;  /* 0x00000074abab7221 */ /* 0x000fc40000010100 */
[----:B------:R-:W-:Y:S02]  /*53d0*/  FFMA.FTZ R215, R110, R15, -R112 ;  /* 0x0000000f6ed77223 */ /* 0x000fe40000010870 */
[----:B------:R-:W-:Y:S02]  /*53e0*/  FMUL.FTZ R7, R131, R7 ;  /* 0x0000000783077220 */ /* 0x000fe40000410000 */
[-C--:B------:R-:W-:Y:S02]  /*53f0*/  FFMA.FTZ R112, R117, -R6.reuse, R126 ;  /* 0x8000000675707223 */ /* 0x080fe4000001007e */
[----:B------:R-:W-:Y:S01]  /*5400*/  FFMA.FTZ R116, R115, -R6, R128 ;  /* 0x8000000673747223 */ /* 0x000fe20000010080 */
[----:B------:R1:W-:Y:S01]  /*5410*/  STS [R14.X4+0x868], R7 ;  /* 0x000868070e007388 */ /* 0x0003e20000004800 */
[----:B------:R-:W-:Y:S02]  /*5420*/  FMUL.FTZ R120, R44, R119 ;  /* 0x000000772c787220 */ /* 0x000fe40000410000 */
[----:B0-----:R-:W-:-:S02]  /*5430*/  FMUL.FTZ R21, R38, R175 ;  /* 0x000000af26157220 */ /* 0x001fc40000410000 */
[----:B------:R-:W-:Y:S02]  /*5440*/  FFMA.FTZ R146, R123, -R146, R138 ;  /* 0x800000927b927223 */ /* 0x000fe4000001008a */
[----:B------:R-:W-:Y:S02]  /*5450*/  FMUL.FTZ R6, R124, R193 ;  /* 0x000000c17c067220 */ /* 0x000fe40000410000 */
[----:B------:R-:W-:Y:S02]  /*5460*/  FMUL.FTZ R15, R46, R171 ;  /* 0x000000ab2e0f7220 */ /* 0x000fe40000410000 */
[-C--:B------:R-:W-:Y:S02]  /*5470*/  FFMA.FTZ R114, R113, -R120.reuse, R149 ;  /* 0x8000007871727223 */ /* 0x080fe40000010095 */
[----:B------:R-:W-:Y:S02]  /*5480*/  FFMA.FTZ R209, R146, R21, R6 ;  /* 0x0000001592d17223 */ /* 0x000fe40000010006 */
[----:B------:R-:W-:-:S02]  /*5490*/  FFMA.FTZ R120, R111, -R120, R147 ;  /* 0x800000786f787223 */ /* 0x000fc40000010093 */
[----:B------:R-:W-:Y:S02]  /*54a0*/  FMUL.FTZ R191, R44, R189 ;  /* 0x000000bd2cbf7220 */ /* 0x000fe40000410000 */
[----:B-1----:R-:W-:Y:S02]  /*54b0*/  FMUL.FTZ R7, R46, R169 ;  /* 0x000000a92e077220 */ /* 0x002fe40000410000 */
[----:B------:R-:W-:Y:S02]  /*54c0*/  FMUL.FTZ R6, R116, R15 ;  /* 0x0000000f74067220 */ /* 0x000fe40000410000 */
[-C--:B------:R-:W-:Y:S02]  /*54d0*/  FMUL.FTZ R148, R124, R21.reuse ;  /* 0x000000157c947220 */ /* 0x080fe40000410000 */
[----:B------:R-:W-:Y:S02]  /*54e0*/  FMUL.FTZ R195, R125, R21 ;  /* 0x000000157dc37220 */ /* 0x000fe40000410000 */
[----:B------:R-:W-:-:S02]  /*54f0*/  FMUL.FTZ R21, R44, R185 ;  /* 0x000000b92c157220 */ /* 0x000fc40000410000 */
[----:B------:R-:W-:Y:S01]  /*5500*/  FMUL.FTZ R122, R120, R191 ;  /* 0x000000bf787a7220 */ /* 0x000fe20000410000 */
[----:B------:R-:W-:Y:S01]  /*5510*/  STS [R14.X4+0x860], R195 ;  /* 0x000860c30e007388 */ /* 0x000fe20000004800 */
[----:B------:R-:W-:Y:S02]  /*5520*/  FFMA.FTZ R6, R112, R7, R6 ;  /* 0x0000000770067223 */ /* 0x000fe40000010006 */
[----:B------:R-:W-:Y:S02]  /*5530*/  FMUL.FTZ R154, R40, R103 ;  /* 0x00000067289a7220 */ /* 0x000fe40000410000 */
[-C--:B------:R-:W-:Y:S02]  /*5540*/  FFMA.FTZ R211, R146, R193.reuse, -R148 ;  /* 0x000000c192d37223 */ /* 0x080fe40000010894 */
[----:B------:R-:W-:Y:S02]  /*5550*/  FMUL.FTZ R197, R125, R193 ;  /* 0x000000c17dc57220 */ /* 0x000fe40000410000 */
[----:B------:R-:W-:-:S02]  /*5560*/  FFMA.FTZ R193, R114, R21, R122 ;  /* 0x0000001572c17223 */ /* 0x000fc4000001007a */
[----:B------:R-:W-:Y:S01]  /*5570*/  FADD.FTZ R6, RZ, R6 ;  /* 0x00000006ff067221 */ /* 0x000fe20000010000 */
[----:B------:R0:W-:Y:S01]  /*5580*/  STS [R14.X4+0x864], R197 ;  /* 0x000864c50e007388 */ /* 0x0001e20000004800 */
[-C--:B------:R-:W-:Y:S02]  /*5590*/  FFMA.FTZ R150, R101, -R154.reuse, R151 ;  /* 0x8000009a65967223 */ /* 0x080fe40000010097 */
[----:B------:R-:W-:Y:S02]  /*55a0*/  FMUL.FTZ R199, R40, R177 ;  /* 0x000000b128c77220 */ /* 0x000fe40000410000 */
[----:B------:R-:W-:Y:S02]  /*55b0*/  FADD.FTZ R162, R6, R193 ;  /* 0x000000c106a27221 */ /* 0x000fe40000010000 */
[----:B------:R-:W-:Y:S02]  /*55c0*/  FFMA.FTZ R154, R99, -R154, R153 ;  /* 0x8000009a639a7223 */ /* 0x000fe40000010099 */
[----:B------:R-:W-:-:S02]  /*55d0*/  FMUL.FTZ R193, R40, R181 ;  /* 0x000000b528c17220 */ /* 0x000fc40000410000 */
[C---:B------:R-:W-:Y:S02]  /*55e0*/  FMUL.FTZ R6, R150.reuse, R199 ;  /* 0x000000c796067220 */ /* 0x040fe40000410000 */
[-C--:B------:R-:W-:Y:S02]  /*55f0*/  FMUL.FTZ R160, R150, R193.reuse ;  /* 0x000000c196a07220 */ /* 0x080fe40000410000 */
[----:B------:R-:W-:Y:S02]  /*5600*/  FFMA.FTZ R201, R154, R193, R6 ;  /* 0x000000c19ac97223 */ /* 0x000fe40000010006 */
[----:B------:R-:W-:Y:S02]  /*5610*/  FMUL.FTZ R148, R42, R105 ;  /* 0x000000692a947220 */ /* 0x000fe40000410000 */
[----:B------:R-:W-:Y:S02]  /*5620*/  FMUL.FTZ R6, R116, R7 ;  /* 0x0000000774067220 */ /* 0x000fe40000410000 */
[----:B------:R-:W-:-:S02]  /*5630*/  FFMA.FTZ R203, R154, R199, -R160 ;  /* 0x000000c79acb7223 */ /* 0x000fc400000108a0 */
[-C--:B------:R-:W-:Y:S02]  /*5640*/  FFMA.FTZ R122, R109, -R148.reuse, R132 ;  /* 0x800000946d7a7223 */ /* 0x080fe40000010084 */
[----:B------:R-:W-:Y:S02]  /*5650*/  FMUL.FTZ R160, R120, R21 ;  /* 0x0000001578a07220 */ /* 0x000fe40000410000 */
[----:B------:R-:W-:Y:S02]  /*5660*/  FFMA.FTZ R6, R112, R15, -R6 ;  /* 0x0000000f70067223 */ /* 0x000fe40000010806 */
[----:B------:R-:W-:Y:S02]  /*5670*/  FFMA.FTZ R148, R107, -R148, R130 ;  /* 0x800000946b947223 */ /* 0x000fe40000010082 */
[C---:B0-----:R-:W-:Y:S02]  /*5680*/  FMUL.FTZ R197, R42.reuse, R187 ;  /* 0x000000bb2ac57220 */ /* 0x041fe40000410000 */
[----:B------:R-:W-:-:S02]  /*5690*/  FMUL.FTZ R195, R42, R183 ;  /* 0x000000b72ac37220 */ /* 0x000fc40000410000 */
[C---:B------:R-:W-:Y:S02]  /*56a0*/  FMUL.FTZ R205, R103.reuse, R193 ;  /* 0x000000c167cd7220 */ /* 0x040fe40000410000 */
[----:B------:R-:W-:Y:S02]  /*56b0*/  FFMA.FTZ R193, R114, R191, -R160 ;  /* 0x000000bf72c17223 */ /* 0x000fe400000108a0 */
[----:B------:R-:W-:Y:S01]  /*56c0*/  FADD.FTZ R6, RZ, R6 ;  /* 0x00000006ff067221 */ /* 0x000fe20000010000 */
[----:B------:R0:W-:Y:S01]  /*56d0*/  STS [R14.X4+0x858], R205 ;  /* 0x000858cd0e007388 */ /* 0x0001e20000004800 */
[C---:B------:R-:W-:Y:S02]  /*56e0*/  FMUL.FTZ R160, R148.reuse, R197 ;  /* 0x000000c594a07220 */ /* 0x040fe40000410000 */
[----:B------:R-:W-:Y:S02]  /*56f0*/  FMUL.FTZ R168, R148, R195 ;  /* 0x000000c394a87220 */ /* 0x000fe40000410000 */
[----:B------:R-:W-:-:S02]  /*5700*/  FMUL.FTZ R207, R103, R199 ;  /* 0x000000c767cf7220 */ /* 0x000fc40000410000 */
[----:B------:R-:W-:Y:S02]  /*5710*/  FADD.FTZ R6, R6, R193 ;  /* 0x000000c106067221 */ /* 0x000fe40000010000 */
[C---:B------:R-:W-:Y:S01]  /*5720*/  FFMA.FTZ R193, R122.reuse, R195, R160 ;  /* 0x000000c37ac17223 */ /* 0x040fe200000100a0 */
[----:B------:R1:W-:Y:S01]  /*5730*/  STS [R14.X4+0x85c], R207 ;  /* 0x00085ccf0e007388 */ /* 0x0003e20000004800 */
[----:B------:R-:W-:Y:S01]  /*5740*/  FFMA.FTZ R199, R122, R197, -R168 ;  /* 0x000000c57ac77223 */ /* 0x000fe200000108a8 */
[----:B0-----:R-:W-:Y:S01]  /*5750*/  IADD3 R205, R90, 0x160, RZ ;  /* 0x000001605acd7810 */ /* 0x001fe20007ffe0ff */
[----:B------:R-:W-:Y:S01]  /*5760*/  FADD.FTZ R162, R162, R193 ;  /* 0x000000c1a2a27221 */ /* 0x000fe20000010000 */
[----:B------:R-:W-:Y:S01]  /*5770*/  IADD3 R193, R90, 0x40, RZ ;  /* 0x000000405ac17810 */ /* 0x000fe20007ffe0ff */
[----:B------:R-:W-:Y:S01]  /*5780*/  FADD.FTZ R6, R6, R199 ;  /* 0x000000c706067221 */ /* 0x000fe20000010000 */
[C---:B------:R-:W-:Y:S01]  /*5790*/  IADD3 R199, R90.reuse, 0xc0, RZ ;  /* 0x000000c05ac77810 */ /* 0x040fe20007ffe0ff */
[----:B------:R-:W-:Y:S01]  /*57a0*/  FMUL.FTZ R195, R105, R195 ;  /* 0x000000c369c37220 */ /* 0x000fe20000410000 */
[-C--:B------:R-:W-:Y:S01]  /*57b0*/  LEA.HI.SX32 R184, R205, R90.reuse, 0x1b ;  /* 0x0000005acdb87211 */ /* 0x080fe200078fdaff */
[----:B------:R-:W-:Y:S01]  /*57c0*/  FMUL.FTZ R197, R105, R197 ;  /* 0x000000c569c57220 */ /* 0x000fe20000410000 */
[----:B-1----:R-:W-:Y:S01]  /*57d0*/  IADD3 R207, R90, 0x180, RZ ;  /* 0x000001805acf7810 */ /* 0x002fe20007ffe0ff */
        /* <DEDUP_REMOVED lines=8> */
[----:B------:R-:W-:Y:S01]  /*5860*/  FADD.FTZ R162, R162, R201 ;  /* 0x000000c9a2a27221 */ /* 0x000fe20000010000 */
[----:B------:R-:W-:Y:S01]  /*5870*/  STS [R14.X4+0x848], R21 ;  /* 0x000848150e007388 */ /* 0x000fe20000004800 */
[----:B------:R-:W-:Y:S01]  /*5880*/  FADD.FTZ R6, R6, R203 ;  /* 0x000000cb06067221 */ /* 0x000fe20000010000 */
[----:B0-----:R-:W-:Y:S01]  /*5890*/  IADD3 R195, R90, 0x60, RZ ;  /* 0x000000605ac37810 */ /* 0x001fe20007ffe0ff */
[----:B------:R-:W-:Y:S01]  /*58a0*/  FADD.FTZ R162, R162, R209 ;  /* 0x000000d1a2a27221 */ /* 0x000fe20000010000 */
[----:B------:R0:W-:Y:S01]  /*58b0*/  STS [R14.X4+0x84c], R191 ;  /* 0x00084cbf0e007388 */ /* 0x0001e20000004800 */
[----:B------:R-:W-:Y:S01]  /*58c0*/  FADD.FTZ R6, R6, R211 ;  /* 0x000000d306067221 */ /* 0x000fe20000010000 */
[----:B-1----:R-:W-:Y:S01]  /*58d0*/  IADD3 R197, R90, 0x80, RZ ;  /* 0x000000805ac57810 */ /* 0x002fe20007ffe0ff */
[----:B------:R-:W-:Y:S01]  /*58e0*/  FADD.FTZ R213, R162, R213 ;  /* 0x000000d5a2d57221 */ /* 0x000fe20000010000 */
[----:B------:R1:W-:Y:S01]  /*58f0*/  STS [R14.X4+0x840], R7 ;  /* 0x000840070e007388 */ /* 0x0003e20000004800 */
[----:B------:R-:W-:Y:S01]  /*5900*/  FADD.FTZ R6, R6, R215 ;  /* 0x000000d706067221 */ /* 0x000fe20000010000 */
[----:B------:R-:W-:Y:S01]  /*5910*/  IADD3 R201, R90, 0xe0, RZ ;  /* 0x000000e05ac97810 */ /* 0x000fe20007ffe0ff */
[----:B------:R-:W-:Y:S01]  /*5920*/  FADD.FTZ R213, R213, R4 ;  /* 0x00000004d5d57221 */ /* 0x000fe20000010000 */
[----:B------:R2:W-:Y:S01]  /*5930*/  STS [R14.X4+0x844], R15 ;  /* 0x0008440f0e007388 */ /* 0x0005e20000004800 */
[----:B------:R-:W-:Y:S01]  /*5940*/  FADD.FTZ R5, R6, R5 ;  /* 0x0000000506057221 */ /* 0x000fe20000010000 */
[C---:B0-----:R-:W-:Y:S01]  /*5950*/  IADD3 R191, R90.reuse, 0xa0, RZ ;  /* 0x000000a05abf7810 */ /* 0x041fe20007ffe0ff */
[----:B------:R-:W-:Y:S01]  /*5960*/  FADD.FTZ R158, R213, R158 ;  /* 0x0000009ed59e7221 */ /* 0x000fe20000010000 */
[----:B------:R-:W-:Y:S01]  /*5970*/  BAR.SYNC.DEFER_BLOCKING 0x0 ;  /* 0x0000000000007b1d */ /* 0x000fe20000010000 */
[----:B------:R-:W-:Y:S01]  /*5980*/  FADD.FTZ R156, R5, R156 ;  /* 0x0000009c059c7221 */ /* 0x000fe20000010000 */
[----:B------:R-:W-:Y:S01]  /*5990*/  IADD3 R5, R90, 0x20, RZ ;  /* 0x000000205a057810 */ /* 0x000fe20007ffe0ff */
[----:B------:R-:W-:Y:S01]  /*59a0*/  FMUL.FTZ R149, R30, R149 ;  /* 0x000000951e957220 */ /* 0x000fe20000410000 */
[----:B-1----:R-:W-:Y:S01]  /*59b0*/  IADD3 R7, R90, 0x100, RZ ;  /* 0x000001005a077810 */ /* 0x002fe20007ffe0ff */
[----:B------:R-:W-:Y:S01]  /*59c0*/  FFMA.FTZ R147, -R30, R147, -RZ ;  /* 0x000000931e937223 */ /* 0x000fe200000109ff */
[C---:B--2---:R-:W-:Y:S01]  /*59d0*/  IADD3 R15, R90.reuse, 0x120, RZ ;  /* 0x000001205a0f7810 */ /* 0x044fe20007ffe0ff */
[----:B------:R-:W-:Y:S01]  /*59e0*/  FMUL.FTZ R225, R29, R132 ;  /* 0x000000841de17220 */ /* 0x000fe20000410000 */
[----:B------:R-:W-:Y:S01]  /*59f0*/  IADD3 R203, R90, 0x140, RZ ;  /* 0x000001405acb7810 */ /* 0x000fe20007ffe0ff */
[----:B------:R-:W-:Y:S01]  /*5a00*/  FMUL.FTZ R153, R28, R153 ;  /* 0x000000991c997220 */ /* 0x000fe20000410000 */
[----:B------:R-:W-:Y:S01]  /*5a10*/  LEA.HI.SX32 R180, R15, R90, 0x1b ;  /* 0x0000005a0fb47211 */ /* 0x000fe200078fdaff */
[----:B------:R-:W-:Y:S01]  /*5a20*/  FMUL.FTZ R15, R31, R126 ;  /* 0x0000007e1f0f7220 */ /* 0x000fe20000410000 */
[----:B------:R-:W-:Y:S01]  /*5a30*/  IADD3 R209, R90, 0x1a0, RZ ;  /* 0x000001a05ad17810 */ /* 0x000fe20007ffe0ff */
[----:B------:R-:W-:Y:S01]  /*5a40*/  FFMA.FTZ R151, -R28, R151, -RZ ;  /* 0x000000971c977223 */ /* 0x000fe200000109ff */
[C---:B------:R-:W-:Y:S01]  /*5a50*/  IADD3 R211, R90.reuse, 0x1c0, RZ ;  /* 0x000001c05ad37810 */ /* 0x040fe20007ffe0ff */
[----:B------:R-:W-:Y:S01]  /*5a60*/  FMUL.FTZ R227, R27, R138 ;  /* 0x0000008a1be37220 */ /* 0x000fe20000410000 */
[----:B------:R-:W-:Y:S01]  /*5a70*/  IADD3 R213, R90, 0x1e0, RZ ;  /* 0x000001e05ad57810 */ /* 0x000fe20007ffe0ff */
[C---:B------:R-:W-:Y:S01]  /*5a80*/  FMUL.FTZ R155, R26.reuse, R155 ;  /* 0x0000009b1a9b7220 */ /* 0x040fe20000410000 */
[-C--:B------:R-:W-:Y:S01]  /*5a90*/  LEA R126, R73, -R90.reuse, 0x1 ;  /* 0x8000005a497e7211 */ /* 0x080fe200078e08ff */
[----:B------:R-:W-:Y:S01]  /*5aa0*/  FFMA.FTZ R157, -R26, R157, -RZ ;  /* 0x0000009d1a9d7223 */ /* 0x000fe200000109ff */
[----:B------:R-:W-:-:S02]  /*5ab0*/  LEA.HI.SX32 R172, R191, R90, 0x1b ;  /* 0x0000005abfac7211 */ /* 0x000fc400078fdaff */
[-C--:B------:R-:W-:Y:S02]  /*5ac0*/  LEA.HI.SX32 R21, R90, R90.reuse, 0x1b ;  /* 0x0000005a5a157211 */ /* 0x080fe400078fdaff */
[----:B------:R-:W-:Y:S01]  /*5ad0*/  LEA.HI.SX32 R160, R5, R90, 0x1b ;  /* 0x0000005a05a07211 */ /* 0x000fe200078fdaff */
[----:B------:R-:W-:Y:S01]  /*5ae0*/  FFMA.FTZ R5, -R31, R128, -RZ ;  /* 0x000000801f057223 */ /* 0x000fe200000109ff */
[-C--:B------:R-:W-:Y:S01]  /*5af0*/  LEA.HI.SX32 R162, R193, R90.reuse, 0x1b ;  /* 0x0000005ac1a27211 */ /* 0x080fe200078fdaff */
[----:B------:R-:W0:Y:S01]  /*5b00*/  LDS R223, [R21.X4+0x840] ;  /* 0x0008400015df7984 */ /* 0x000e220000004800 */
[-C--:B------:R-:W-:Y:S02]  /*5b10*/  LEA.HI.SX32 R168, R195, R90.reuse, 0x1b ;  /* 0x0000005ac3a87211 */ /* 0x080fe400078fdaff */
[-C--:B------:R-:W-:Y:S01]  /*5b20*/  LEA.HI.SX32 R170, R197, R90.reuse, 0x1b ;  /* 0x0000005ac5aa7211 */ /* 0x080fe200078fdaff */
[----:B------:R-:W1:Y:S01]  /*5b30*/  LDS R221, [R160.X4+0x8c0] ;  /* 0x0008c000a0dd7984 */ /* 0x000e620000004800 */
[----:B------:R-:W-:-:S02]  /*5b40*/  LEA.HI.SX32 R176, R201, R90, 0x1b ;  /* 0x0000005ac9b07211 */ /* 0x000fc400078fdaff */
[----:B------:R-:W-:Y:S01]  /*5b50*/  LEA.HI.SX32 R178, R7, R90, 0x1b ;  /* 0x0000005a07b27211 */ /* 0x000fe200078fdaff */
[----:B------:R-:W-:Y:S01]  /*5b60*/  FFMA.FTZ R7, -R29, R130, -RZ ;  /* 0x000000821d077223 */ /* 0x000fe200000109ff */
[-C--:B------:R-:W-:Y:S01]  /*5b70*/  LEA.HI.SX32 R182, R203, R90.reuse, 0x1b ;  /* 0x0000005acbb67211 */ /* 0x080fe200078fdaff */
[----:B------:R-:W2:Y:S01]  /*5b80*/  LDS R219, [R162.X4+0x940] ;  /* 0x00094000a2db7984 */ /* 0x000ea20000004800 */
[-C--:B------:R-:W-:Y:S02]  /*5b90*/  LEA.HI.SX32 R188, R209, R90.reuse, 0x1b ;  /* 0x0000005ad1bc7211 */ /* 0x080fe400078fdaff */
[-C--:B------:R-:W-:Y:S01]  /*5ba0*/  LEA.HI.SX32 R190, R211, R90.reuse, 0x1b ;  /* 0x0000005ad3be7211 */ /* 0x080fe200078fdaff */
[----:B------:R-:W3:Y:S01]  /*5bb0*/  LDS R217, [R168.X4+0x9c0] ;  /* 0x0009c000a8d97984 */ /* 0x000ee20000004800 */
[----:B------:R-:W-:Y:S02]  /*5bc0*/  LEA.HI.SX32 R191, R213, R90, 0x1b ;  /* 0x0000005ad5bf7211 */ /* 0x000fe400078fdaff */
[C---:B------:R-:W-:Y:S01]  /*5bd0*/  ISETP.GE.AND P1, PT, R126.reuse, 0x1, PT ;  /* 0x000000017e00780c */ /* 0x040fe20003f26270 */
[----:B------:R-:W4:Y:S01]  /*5be0*/  LDS R215, [R170.X4+0xa40] ;  /* 0x000a4000aad77984 */ /* 0x000f220000004800 */
[----:B------:R-:W-:-:S03]  /*5bf0*/  ISETP.GE.AND P0, PT, R126, 0x21, PT ;  /* 0x000000217e00780c */ /* 0x000fc60003f06270 */
        /* <DEDUP_REMOVED lines=34> */
[C---:B0-234-:R-:W-:Y:S01]  /*5e20*/  IMAD R4, R167.reuse, c[0x0][0x2a0], RZ ;  /* 0x0000a800a7047a24 */ /* 0x05dfe200078e02ff */
[----:B------:R-:W-:Y:S01]  /*5e30*/  ULDC.64 UR6, c[0x0][0x298] ;  /* 0x0000a60000067ab9 */ /* 0x000fe20000000a00 */
[----:B------:R-:W-:Y:S01]  /*5e40*/  IMAD R6, R167, c[0x0][0x2c0], RZ ;  /* 0x0000b000a7067a24 */ /* 0x000fe200078e02ff */
[----:B------:R-:W-:Y:S01]  /*5e50*/  USHF.R.U64 UR5, UR6, 0x1, UR7 ;  /* 0x0000000106057899 */ /* 0x000fe20008001207 */
[C---:B------:R-:W-:Y:S01]  /*5e60*/  IMAD R7, R91.reuse, c[0x0][0x2a4], R4 ;  /* 0x0000a9005b077a24 */ /* 0x040fe200078e0204 */
[----:B------:R-:W-:Y:S01]  /*5e70*/  ULDC.64 UR8, c[0x0][0x2b8] ;  /* 0x0000ae0000087ab9 */ /* 0x000fe20000000a00 */
[----:B------:R-:W-:Y:S01]  /*5e80*/  IMAD.WIDE.U32 R4, R91, c[0x0][0x2c0], RZ ;  /* 0x0000b0005b047a25 */ /* 0x000fe200078e00ff */
[----:B------:R-:W-:-:S02]  /*5e90*/  USHF.R.U32.HI UR6, URZ, 0x1, UR7 ;  /* 0x000000013f067899 */ /* 0x000fc40008011607 */
[----:B------:R-:W-:Y:S01]  /*5ea0*/  USHF.R.U32.HI UR7, URZ, 0x1, UR9 ;  /* 0x000000013f077899 */ /* 0x000fe20008011609 */
[C---:B------:R-:W-:Y:S01]  /*5eb0*/  IMAD R147, R91.reuse, c[0x0][0x2c4], R6 ;  /* 0x0000b1005b937a24 */ /* 0x040fe200078e0206 */
[----:B------:R-:W-:Y:S01]  /*5ec0*/  USHF.R.U64 UR4, UR8, 0x1, UR9 ;  /* 0x0000000108047899 */ /* 0x000fe20008001209 */
[----:B------:R-:W-:-:S03]  /*5ed0*/  IMAD.WIDE.U32 R14, R91, c[0x0][0x2a0], RZ ;  /* 0x0000a8005b0e7a25 */ /* 0x000fc600078e00ff */
[----:B------:R-:W-:Y:S01]  /*5ee0*/  IADD3 R5, R5, R147, RZ ;  /* 0x0000009305057210 */ /* 0x000fe20007ffe0ff */
[C---:B------:R-:W-:Y:S01]  /*5ef0*/  IMAD R149, R100.reuse, c[0x0][0x2b0], RZ ;  /* 0x0000ac0064957a24 */ /* 0x040fe200078e02ff */
[----:B------:R0:W1:Y:S01]  /*5f00*/  LDS R147, [R21.X4+0x1080] ;  /* 0x0010800015937984 */ /* 0x0000620000004800 */
[----:B------:R-:W-:Y:S01]  /*5f10*/  IADD3 R15, R15, R7, RZ ;  /* 0x000000070f0f7210 */ /* 0x000fe20007ffe0ff */
[----:B------:R-:W-:Y:S01]  /*5f20*/  IMAD R155, R100, c[0x0][0x2d0], RZ ;  /* 0x0000b400649b7a24 */ /* 0x000fe200078e02ff */
[----:B------:R-:W-:Y:S01]  /*5f30*/  LEA R7, R166, 0xfffffe00, 0x9 ;  /* 0xfffffe00a6077811 */ /* 0x000fe200078e48ff */
[C---:B------:R-:W-:Y:S02]  /*5f40*/  IMAD R20, R94.reuse, UR6, RZ ;  /* 0x000000065e147c24 */ /* 0x040fe4000f8e02ff */
[----:B------:R-:W-:Y:S01]  /*5f50*/  IMAD R100, R94, UR7, RZ ;  /* 0x000000075e647c24 */ /* 0x000fe2000f8e02ff */
[----:B------:R-:W-:Y:S01]  /*5f60*/  IADD3 R6, P1, R7, R90, RZ ;  /* 0x0000005a07067210 */ /* 0x000fe20007f3e0ff */
[----:B------:R-:W-:-:S02]  /*5f70*/  IMAD R153, R22, c[0x0][0x2b4], R149 ;  /* 0x0000ad0016997a24 */ /* 0x000fc400078e0295 */
[----:B------:R-:W-:Y:S01]  /*5f80*/  IMAD R151, R93, UR5, R20 ;  /* 0x000000055d977c24 */ /* 0x000fe2000f8e0214 */
[----:B------:R-:W-:Y:S01]  /*5f90*/  LEA.HI.X.SX32 R7, R7, RZ, 0x1, P1 ;  /* 0x000000ff07077211 */ /* 0x000fe200008f0eff */
[----:B------:R-:W-:-:S04]  /*5fa0*/  IMAD.WIDE.U32 R14, R94, UR5, R14 ;  /* 0x000000055e0e7c25 */ /* 0x000fc8000f8e000e */
[----:B------:R-:W-:Y:S01]  /*5fb0*/  IMAD R149, R93, UR4, R100 ;  /* 0x000000045d957c24 */ /* 0x000fe2000f8e0264 */
[----:B------:R-:W-:Y:S01]  /*5fc0*/  IADD3 R151, R15, R151, RZ ;  /* 0x000000970f977210 */ /* 0x000fe20007ffe0ff */
[----:B0-----:R-:W-:-:S04]  /*5fd0*/  IMAD.WIDE.U32 R20, R94, UR4, R4 ;  /* 0x000000045e147c25 */ /* 0x001fc8000f8e0004 */
[----:B------:R-:W-:Y:S01]  /*5fe0*/  IMAD.WIDE.U32 R4, R22, c[0x0][0x2b0], R6 ;  /* 0x0000ac0016047a25 */ /* 0x000fe200078e0006 */
[----:B------:R-:W-:Y:S02]  /*5ff0*/  IADD3 R15, R21, R149, RZ ;  /* 0x00000095150f7210 */ /* 0x000fe40007ffe0ff */
[----:B------:R-:W-:Y:S01]  /*6000*/  LEA R149, P1, R14, c[0x0][0x318], 0x3 ;  /* 0x0000c6000e957a11 */ /* 0x000fe200078218ff */
[----:B------:R-:W-:Y:S01]  /*6010*/  IMAD R155, R22, c[0x0][0x2d4], R155 ;  /* 0x0000b500169b7a24 */ /* 0x000fe200078e029b */
[----:B------:R-:W-:Y:S01]  /*6020*/  LEA R21, P2, R20, c[0x0][0x320], 0x3 ;  /* 0x0000c80014157a11 */ /* 0x000fe200078418ff */
[----:B------:R-:W-:Y:S01]  /*6030*/  IMAD.WIDE.U32 R6, R22, c[0x0][0x2d0], R6 ;  /* 0x0000b40016067a25 */ /* 0x000fe200078e0006 */
[----:B------:R-:W-:Y:S02]  /*6040*/  LEA.HI.X R128, R14, c[0x0][0x31c], R151, 0x3, P1 ;  /* 0x0000c7000e807a11 */ /* 0x000fe400008f1c97 */
[----:B------:R-:W-:Y:S02]  /*6050*/  LEA.HI.X R100, R20, c[0x0][0x324], R15, 0x3, P2 ;  /* 0x0000c90014647a11 */ /* 0x000fe400010f1c0f */
[----:B------:R-:W-:-:S02]  /*6060*/  IADD3 R15, R5, R153, RZ ;  /* 0x00000099050f7210 */ /* 0x000fc40007ffe0ff */
[----:B------:R-:W-:Y:S02]  /*6070*/  LEA R14, P1, R4, R149, 0x2 ;  /* 0x00000095040e7211 */ /* 0x000fe400078210ff */
[----:B------:R-:W-:Y:S02]  /*6080*/  IADD3 R5, R7, R155, RZ ;  /* 0x0000009b07057210 */ /* 0x000fe40007ffe0ff */
[----:B------:R-:W-:Y:S02]  /*6090*/  LEA R20, P2, R6, R21, 0x2 ;  /* 0x0000001506147211 */ /* 0x000fe400078410ff */
[----:B------:R-:W-:Y:S02]  /*60a0*/  LEA.HI.X R15, R4, R128, R15, 0x2, P1 ;  /* 0x00000080040f7211 */ /* 0x000fe400008f140f */
[----:B------:R-:W-:-:S03]  /*60b0*/  LEA.HI.X R21, R6, R100, R5, 0x2, P2 ;  /* 0x0000006406157211 */ /* 0x000fc600010f1405 */
[----:B------:R0:W-:Y:S04]  /*60c0*/  RED.E.ADD.F32.FTZ.RN.STRONG.GPU [R14.64], R223 ;  /* 0x000000df0e00798e */ /* 0x0001e8000c10e78a */
[----:B-1----:R0:W-:Y:S02]  /*60d0*/  RED.E.ADD.F32.FTZ.RN.STRONG.GPU [R20.64], R147 ;  /* 0x000000931400798e */ /* 0x0021e4000c10e78a */
.L_x_11814:
[----:B0-234-:R-:W-:Y:S05]  /*60e0*/  BSYNC B0 ;  /* 0x0000000000007941 */ /* 0x01dfea0003800000 */
.L_x_11813:
[----:B------:R0:W1:Y:S01]  /*60f0*/  LDS R5, [R160.X4+0x1100] ;  /* 0x00110000a0057984 */ /* 0x0000620000004800 */
[----:B------:R-:W-:Y:S01]  /*6100*/  BSSY B0, `(.L_x_11815) ;  /* 0x0000004000007945 */ /* 0x000fe20003800000 */
[----:B------:R-:W-:Y:S05]  /*6110*/  @!P0 BRA `(.L_x_11816) ;  /* 0x0000002000008947 */ /* 0x000fea0003800000 */
[----:B------:R2:W-:Y:S04]  /*6120*/  RED.E.ADD.F32.FTZ.RN.STRONG.GPU [R16.64+-0x780], R221 ;  /* 0xfff880dd1000798e */ /* 0x0005e8000c10e78a */
[----:B-1----:R2:W-:Y:S02]  /*6130*/  RED.E.ADD.F32.FTZ.RN.STRONG.GPU [R18.64+-0x780], R5 ;  /* 0xfff880051200798e */ /* 0x0025e4000c10e78a */
.L_x_11816:
[----:B------:R-:W-:Y:S05]  /*6140*/  BSYNC B0 ;  /* 0x0000000000007941 */ /* 0x000fea0003800000 */
.L_x_11815:
        /* <DEDUP_REMOVED lines=12> */
.L_x_11818:
[----:B-1----:R-:W-:Y:S05]  /*6210*/  BSYNC B0 ;  /* 0x0000000000007941 */ /* 0x002fea0003800000 */
.L_x_11817:
[----:B--2---:R1:W2:Y:S01]  /*6220*/  LDS R5, [R168.X4+0x1200] ;  /* 0x00120000a8057984 */ /* 0x0042a20000004800 */
[----:B------:R-:W-:Y:S01]  /*6230*/  BSSY B0, `(.L_x_11819) ;  /* 0x0000004000007945 */ /* 0x000fe20003800000 */
[----:B------:R-:W-:Y:S05]  /*6240*/  @!P0 BRA `(.L_x_11820) ;  /* 0x0000002000008947 */ /* 0x000fea0003800000 */
[----:B------:R3:W-:Y:S04]  /*6250*/  RED.E.ADD.F32.FTZ.RN.STRONG.GPU [R16.64+-0x680], R217 ;  /* 0xfff980d91000798e */ /* 0x0007e8000c10e78a */
[----:B--2---:R3:W-:Y:S02]  /*6260*/  RED.E.ADD.F32.FTZ.RN.STRONG.GPU [R18.64+-0x680], R5 ;  /* 0xfff980051200798e */ /* 0x0047e4000c10e78a */
.L_x_11820:
[----:B------:R-:W-:Y:S05]  /*6270*/  BSYNC B0 ;  /* 0x0000000000007941 */ /* 0x000fea0003800000 */
.L_x_11819:
[----:B--23--:R2:W3:Y:S01]  /*6280*/  LDS R5, [R170.X4+0x1280] ;  /* 0x00128000aa057984 */ /* 0x00c4e20000004800 */
[----:B------:R-:W-:Y:S01]  /*6290*/  BSSY B0, `(.L_x_11821) ;  /* 0x0000004000007945 */ /* 0x000fe20003800000 */
[----:B------:R-:W-:Y:S05]  /*62a0*/  @!P1 BRA `(.L_x_11822) ;  /* 0x0000002000009947 */ /* 0x000fea0003800000 */
[----:B------:R4:W-:Y:S04]  /*62b0*/  RED.E.ADD.F32.FTZ.RN.STRONG.GPU [R16.64+-0x600], R215 ;  /* 0xfffa00d71000798e */ /* 0x0009e8000c10e78a */
[----:B---3--:R4:W-:Y:S02]  /*62c0*/  RED.E.ADD.F32.FTZ.RN.STRONG.GPU [R18.64+-0x600], R5 ;  /* 0xfffa00051200798e */ /* 0x0089e4000c10e78a */
.L_x_11822:
[----:B------:R-:W-:Y:S05]  /*62d0*/  BSYNC B0 ;  /* 0x0000000000007941 */ /* 0x000fea0003800000 */
.L_x_11821:
[----:B---34-:R3:W4:Y:S01]  /*62e0*/  LDS R5, [R172.X4+0x1300] ;  /* 0x00130000ac057984 */ /* 0x0187220000004800 */
[----:B------:R-:W-:Y:S01]  /*62f0*/  BSSY B0, `(.L_x_11823) ;  /* 0x0000004000007945 */ /* 0x000fe20003800000 */
[----:B------:R-:W-:Y:S05]  /*6300*/  @!P2 BRA `(.L_x_11824) ;  /* 0x000000200000a947 */ /* 0x000fea0003800000 */
[----:B------:R0:W-:Y:S04]  /*6310*/  RED.E.ADD.F32.FTZ.RN.STRONG.GPU [R16.64+-0x580], R213 ;  /* 0xfffa80d51000798e */ /* 0x0001e8000c10e78a */
[----:B----4-:R0:W-:Y:S02]  /*6320*/  RED.E.ADD.F32.FTZ.RN.STRONG.GPU [R18.64+-0x580], R5 ;  /* 0xfffa80051200798e */ /* 0x0101e4000c10e78a */
.L_x_11824:
[----:B------:R-:W-:Y:S05]  /*6330*/  BSYNC B0 ;  /* 0x0000000000007941 */ /* 0x000fea0003800000 */
.L_x_11823:
[----:B0---4-:R0:W4:Y:S01]  /*6340*/  LDS R5, [R174.X4+0x1380] ;  /* 0x00138000ae057984 */ /* 0x0111220000004800 */
[----:B------:R-:W-:Y:S01]  /*6350*/  BSSY B0, `(.L_x_11825) ;  /* 0x0000004000007945 */ /* 0x000fe20003800000 */
[----:B------:R-:W-:Y:S05]  /*6360*/  @!P3 BRA `(.L_x_11826) ;  /* 0x000000200000b947 */ /* 0x000fea0003800000 */
[----:B------:R0:W-:Y:S04]  /*6370*/  RED.E.ADD.F32.FTZ.RN.STRONG.GPU [R16.64+-0x500], R211 ;  /* 0xfffb00d31000798e */ /* 0x0001e8000c10e78a */
[----:B----4-:R0:W-:Y:S02]  /*6380*/  RED.E.ADD.F32.FTZ.RN.STRONG.GPU [R18.64+-0x500], R5 ;  /* 0xfffb00051200798e */ /* 0x0101e4000c10e78a */
.L_x_11826:
[----:B------:R-:W-:Y:S05]  /*6390*/  BSYNC B0 ;  /* 0x0000000000007941 */ /* 0x000fea0003800000 */
.L_x_11825:
[----:B0---4-:R0:W4:Y:S01]  /*63a0*/  LDS R5, [R176.X4+0x1400] ;  /* 0x00140000b0057984 */ /* 0x0111220000004800 */
[----:B------:R-:W-:Y:S01]  /*63b0*/  BSSY B0, `(.L_x_11827) ;  /* 0x0000004000007945 */ /* 0x000fe20003800000 */
[----:B------:R-:W-:Y:S05]  /*63c0*/  @!P4 BRA `(.L_x_11828) ;  /* 0x000000200000c947 */ /* 0x000fea0003800000 */
[----:B------:R0:W-:Y:S04]  /*63d0*/  RED.E.ADD.F32.FTZ.RN.STRONG.GPU [R16.64+-0x480], R209 ;  /* 0xfffb80d11000798e */ /* 0x0001e8000c10e78a */
[----:B----4-:R0:W-:Y:S02]  /*63e0*/  RED.E.ADD.F32.FTZ.RN.STRONG.GPU [R18.64+-0x480], R5 ;  /* 0xfffb80051200798e */ /* 0x0101e4000c10e78a */
.L_x_11828:
[----:B------:R-:W-:Y:S05]  /*63f0*/  BSYNC B0 ;  /* 0x0000000000007941 */ /* 0x000fea0003800000 */
.L_x_11827:
[----:B0---4-:R0:W4:Y:S01]  /*6400*/  LDS R5, [R178.X4+0x1480] ;  /* 0x00148000b2057984 */ /* 0x0111220000004800 */
[----:B------:R-:W-:Y:S01]  /*6410*/  BSSY B0, `(.L_x_11829) ;  /* 0x0000004000007945 */ /* 0x000fe20003800000 */
[----:B------:R-:W-:Y:S05]  /*6420*/  @!P5 BRA `(.L_x_11830) ;  /* 0x000000200000d947 */ /* 0x000fea0003800000 */
[----:B------:R0:W-:Y:S04]  /*6430*/  RED.E.ADD.F32.FTZ.RN.STRONG.GPU [R16.64+-0x400], R207 ;  /* 0xfffc00cf1000798e */ /* 0x0001e8000c10e78a */
[----:B----4-:R0:W-:Y:S02]  /*6440*/  RED.E.ADD.F32.FTZ.RN.STRONG.GPU [R18.64+-0x400], R5 ;  /* 0xfffc00051200798e */ /* 0x0101e4000c10e78a */
.L_x_11830:
[----:B------:R-:W-:Y:S05]  /*6450*/  BSYNC B0 ;  /* 0x0000000000007941 */ /* 0x000fea0003800000 */
.L_x_11829:
[----:B0---4-:R0:W4:Y:S01]  /*6460*/  LDS R5, [R180.X4+0x1500] ;  /* 0x00150000b4057984 */ /* 0x0111220000004800 */
        /* <DEDUP_REMOVED lines=10> */
[----:B----4-:R0:W-:Y:S02]  /*6510*/  RED.E.ADD.F32.FTZ.RN.STRONG.GPU [R18.64+-0x380], R5 ;  /* 0xfffc80051200798e */ /* 0x0101e4000c10e78a */
.L_x_11832:
[----:B0-----:R-:W-:Y:S05]  /*6520*/  BSYNC B0 ;  /* 0x0000000000007941 */ /* 0x001fea0003800000 */
.L_x_11831:
[----:B----4-:R0:W4:Y:S01]  /*6530*/  LDS R5, [R182.X4+0x1580] ;  /* 0x00158000b6057984 */ /* 0x0101220000004800 */
[----:B------:R-:W-:Y:S01]  /*6540*/  BSSY B0, `(.L_x_11833) ;  /* 0x0000004000007945 */ /* 0x000fe20003800000 */
[----:B------:R-:W-:Y:S05]  /*6550*/  @!P0 BRA `(.L_x_11834) ;  /* 0x0000002000008947 */ /* 0x000fea0003800000 */
[----:B------:R0:W-:Y:S04]  /*6560*/  RED.E.ADD.F32.FTZ.RN.STRONG.GPU [R16.64+-0x300], R203 ;  /* 0xfffd00cb1000798e */ /* 0x0001e8000c10e78a */
[----:B----4-:R0:W-:Y:S02]  /*6570*/  RED.E.ADD.F32.FTZ.RN.STRONG.GPU [R18.64+-0x300], R5 ;  /* 0xfffd00051200798e */ /* 0x0101e4000c10e78a */
.L_x_11834:
[----:B------:R-:W-:Y:S05]  /*6580*/  BSYNC B0 ;  /* 0x0000000000007941 */ /* 0x000fea0003800000 */
.L_x_11833:
[----:B0---4-:R0:W4:Y:S01]  /*6590*/  LDS R5, [R184.X4+0x1600] ;  /* 0x00160000b8057984 */ /* 0x0111220000004800 */
[----:B------:R-:W-:Y:S01]  /*65a0*/  BSSY B0, `(.L_x_11835) ;  /* 0x0000004000007945 */ /* 0x000fe20003800000 */
[----:B------:R-:W-:Y:S05]  /*65b0*/  @!P1 BRA `(.L_x_11836) ;  /* 0x0000002000009947 */ /* 0x000fea0003800000 */
[----:B------:R0:W-:Y:S04]  /*65c0*/  RED.E.ADD.F32.FTZ.RN.STRONG.GPU [R16.64+-0x280], R201 ;  /* 0xfffd80c91000798e */ /* 0x0001e8000c10e78a */
[----:B----4-:R0:W-:Y:S02]  /*65d0*/  RED.E.ADD.F32.FTZ.RN.STRONG.GPU [R18.64+-0x280], R5 ;  /* 0xfffd80051200798e */ /* 0x0101e4000c10e78a */
.L_x_11836:
[----:B------:R-:W-:Y:S05]  /*65e0*/  BSYNC B0 ;  /* 0x0000000000007941 */ /* 0x000fea0003800000 */
.L_x_11835:
[----:B0---4-:R0:W4:Y:S01]  /*65f0*/  LDS R5, [R186.X4+0x1680] ;  /* 0x00168000ba057984 */ /* 0x0111220000004800 */
[----:B------:R-:W-:Y:S01]  /*6600*/  BSSY B0, `(.L_x_11837) ;  /* 0x0000004000007945 */ /* 0x000fe20003800000 */
[----:B------:R-:W-:Y:S05]  /*6610*/  @!P2 BRA `(.L_x_11838) ;  /* 0x000000200000a947 */ /* 0x000fea0003800000 */
[----:B------:R0:W-:Y:S04]  /*6620*/  RED.E.ADD.F32.FTZ.RN.STRONG.GPU [R16.64+-0x200], R199 ;  /* 0xfffe00c71000798e */ /* 0x0001e8000c10e78a */
[----:B----4-:R0:W-:Y:S02]  /*6630*/  RED.E.ADD.F32.FTZ.RN.STRONG.GPU [R18.64+-0x200], R5 ;  /* 0xfffe00051200798e */ /* 0x0101e4000c10e78a */
.L_x_11838:
[----:B------:R-:W-:Y:S05]  /*6640*/  BSYNC B0 ;  /* 0x0000000000007941 */ /* 0x000fea0003800000 */
.L_x_11837:
[----:B0---4-:R0:W4:Y:S01]  /*6650*/  LDS R5, [R188.X4+0x1700] ;  /* 0x00170000bc057984 */ /* 0x0111220000004800 */
[----:B------:R-:W-:Y:S01]  /*6660*/  BSSY B0, `(.L_x_11839) ;  /* 0x0000004000007945 */ /* 0x000fe20003800000 */
[----:B------:R-:W-:Y:S05]  /*6670*/  @!P3 BRA `(.L_x_11840) ;  /* 0x000000200000b947 */ /* 0x000fea0003800000 */
[----:B------:R0:W-:Y:S04]  /*6680*/  RED.E.ADD.F32.FTZ.RN.STRONG.GPU [R16.64+-0x180], R197 ;  /* 0xfffe80c51000798e */ /* 0x0001e8000c10e78a */
[----:B----4-:R0:W-:Y:S02]  /*6690*/  RED.E.ADD.F32.FTZ.RN.STRONG.GPU [R18.64+-0x180], R5 ;  /* 0xfffe80051200798e */ /* 0x0101e4000c10e78a */
.L_x_11840:
[----:B------:R-:W-:Y:S05]  /*66a0*/  BSYNC B0 ;  /* 0x0000000000007941 */ /* 0x000fea0003800000 */
.L_x_11839:
[----:B0---4-:R0:W4:Y:S01]  /*66b0*/  LDS R5, [R190.X4+0x1780] ;  /* 0x00178000be057984 */ /* 0x0111220000004800 */
[----:B------:R-:W-:Y:S01]  /*66c0*/  BSSY B0, `(.L_x_11841) ;  /* 0x0000004000007945 */ /* 0x000fe20003800000 */
[----:B------:R-:W-:Y:S05]  /*66d0*/  @!P4 BRA `(.L_x_11842) ;  /* 0x000000200000c947 */ /* 0x000fea0003800000 */
[----:B------:R0:W-:Y:S04]  /*66e0*/  RED.E.ADD.F32.FTZ.RN.STRONG.GPU [R16.64+-0x100], R195 ;  /* 0xffff00c31000798e */ /* 0x0001e8000c10e78a */
[----:B----4-:R0:W-:Y:S02]  /*66f0*/  RED.E.ADD.F32.FTZ.RN.STRONG.GPU [R18.64+-0x100], R5 ;  /* 0xffff00051200798e */ /* 0x0101e4000c10e78a */
.L_x_11842:
[----:B------:R-:W-:Y:S05]  /*6700*/  BSYNC B0 ;  /* 0x0000000000007941 */ /* 0x000fea0003800000 */
.L_x_11841:
[----:B------:R-:W0:Y:S01]  /*6710*/  LDS R191, [R191.X4+0x1800] ;  /* 0x00180000bfbf7984 */ /* 0x000e220000004800 */
[----:B------:R-:W-:Y:S01]  /*6720*/  BSSY B0, `(.L_x_11843) ;  /* 0x0000004000007945 */ /* 0x000fe20003800000 */
[----:B------:R-:W-:Y:S05]  /*6730*/  @!P5 BRA `(.L_x_11844) ;  /* 0x000000200000d947 */ /* 0x000fea0003800000 */
[----:B------:R1:W-:Y:S04]  /*6740*/  RED.E.ADD.F32.FTZ.RN.STRONG.GPU [R16.64+-0x80], R193 ;  /* 0xffff80c11000798e */ /* 0x0003e8000c10e78a */
[----:B0-----:R1:W-:Y:S02]  /*6750*/  RED.E.ADD.F32.FTZ.RN.STRONG.GPU [R18.64+-0x80], R191 ;  /* 0xffff80bf1200798e */ /* 0x0013e4000c10e78a */
.L_x_11844:
[----:B------:R-:W-:Y:S05]  /*6760*/  BSYNC B0 ;  /* 0x0000000000007941 */ /* 0x000fea0003800000 */
.L_x_11843:
[----:B------:R-:W5:Y:S01]  /*6770*/  SHFL.DOWN PT, R7, R156, 0x1, 0x1f ;  /* 0x08201f009c077f89 */ /* 0x000f6200000e0000 */
[C---:B------:R-:W-:Y:S01]  /*6780*/  ISETP.GT.AND P0, PT, R88.reuse, 0x1e, PT ;  /* 0x0000001e5800780c */ /* 0x040fe20003f04270 */
[----:B------:R-:W-:Y:S01]  /*6790*/  FMUL.FTZ R4, R139, R161 ;  /* 0x000000a18b047220 */ /* 0x000fe20000410000 */
[----:B------:R-:W-:Y:S01]  /*67a0*/  ISETP.NE.AND P1, PT, R88, RZ, PT ;  /* 0x000000ff5800720c */ /* 0x000fe20003f25270 */
[----:B0---4-:R-:W0:Y:S01]  /*67b0*/  SHFL.DOWN PT, R5, R158, 0x1, 0x1f ;  /* 0x08201f009e057f89 */ /* 0x011e2200000e0000 */
[----:B------:R-:W-:Y:S01]  /*67c0*/  FMUL.FTZ R6, R3, R163 ;  /* 0x000000a303067220 */ /* 0x000fe20000410000 */
[----:B------:R-:W-:Y:S01]  /*67d0*/  ISETP.NE.AND P2, PT, R90, RZ, PT ;  /* 0x000000ff5a00720c */ /* 0x000fe20003f45270 */
[----:B------:R-:W-:Y:S01]  /*67e0*/  FFMA.FTZ R14, R135, R159, R4 ;  /* 0x0000009f870e7223 */ /* 0x000fe20000010004 */
[----:B------:R-:W-:Y:S01]  /*67f0*/  BSSY B0, `(.L_x_11845) ;  /* 0x0000076000007945 */ /* 0x000fe20003800000 */
[----:B------:R-:W-:-:S02]  /*6800*/  FMUL.FTZ R4, R133, R173 ;  /* 0x000000ad85047220 */ /* 0x000fc40000410000 */
[----:B------:R-:W-:-:S03]  /*6810*/  FFMA.FTZ R37, R34, R14, R37 ;  /* 0x0000000e22257223 */ /* 0x000fc60000010025 */
[----:B-----5:R-:W-:Y:S02]  /*6820*/  @!P0 FADD.FTZ R156, R156, R7 ;  /* 0x000000079c9c8221 */ /* 0x020fe40000010000 */
[----:B0-----:R-:W-:-:S03]  /*6830*/  @!P0 FADD.FTZ R158, R158, R5 ;  /* 0x000000059e9e8221 */ /* 0x001fc60000010000 */
[----:B------:R-:W0:Y:S01]  /*6840*/  SHFL.DOWN PT, R7, R156, 0x2, 0x1f ;  /* 0x08401f009c077f89 */ /* 0x000e2200000e0000 */
[----:B------:R-:W-:-:S03]  /*6850*/  ISETP.GT.AND P0, PT, R88, 0x1d, PT ;  /* 0x0000001d5800780c */ /* 0x000fc60003f04270 */
[----:B------:R-:W4:Y:S10]  /*6860*/  SHFL.DOWN PT, R5, R158, 0x2, 0x1f ;  /* 0x08401f009e057f89 */ /* 0x000f3400000e0000 */
[----:B0-----:R-:W-:-:S02]  /*6870*/  @!P0 FADD.FTZ R156, R156, R7 ;  /* 0x000000079c9c8221 */ /* 0x001fc40000010000 */
[----:B----4-:R-:W-:-:S03]  /*6880*/  @!P0 FADD.FTZ R158, R158, R5 ;  /* 0x000000059e9e8221 */ /* 0x010fc60000010000 */
[----:B-1----:R-:W0:Y:S01]  /*6890*/  SHFL.DOWN PT, R17, R156, 0x4, 0x1f ;  /* 0x08801f009c117f89 */ /* 0x002e2200000e0000 */
[C---:B------:R-:W-:Y:S01]  /*68a0*/  FMUL.FTZ R5, R3.reuse, R140 ;  /* 0x0000008c03057220 */ /* 0x040fe20000410000 */
[----:B------:R-:W-:Y:S02]  /*68b0*/  ISETP.GT.AND P0, PT, R88, 0x1b, PT ;  /* 0x0000001b5800780c */ /* 0x000fe40003f04270 */
[----:B------:R-:W1:Y:S01]  /*68c0*/  SHFL.DOWN PT, R15, R158, 0x4, 0x1f ;  /* 0x08801f009e0f7f89 */ /* 0x000e6200000e0000 */
[-C--:B------:R-:W-:Y:S02]  /*68d0*/  FFMA.FTZ R7, R2, R136.reuse, -R5 ;  /* 0x0000008802077223 */ /* 0x080fe40000010805 */
        /* <DEDUP_REMOVED lines=8> */
[----:B------:R-:W-:-:S02]  /*6960*/  FFMA.FTZ R161, R2, R159, R161 ;  /* 0x0000009f02a17223 */ /* 0x000fc400000100a1 */
[----:B0-----:R-:W-:Y:S02]  /*6970*/  @!P0 FADD.FTZ R156, R156, R17 ;  /* 0x000000119c9c8221 */ /* 0x001fe40000010000 */
[----:B------:R-:W-:Y:S02]  /*6980*/  FFMA.FTZ R161, R106, R161, R5 ;  /* 0x000000a16aa17223 */ /* 0x000fe40000010005 */
[----:B-1----:R-:W-:Y:S01]  /*6990*/  @!P0 FADD.FTZ R158, R158, R15 ;  /* 0x0000000f9e9e8221 */ /* 0x002fe20000010000 */
[----:B------:R-:W0:Y:S01]  /*69a0*/  SHFL.DOWN PT, R17, R156, 0x8, 0x1f ;  /* 0x09001f009c117f89 */ /* 0x000e2200000e0000 */
[----:B------:R-:W-:Y:S01]  /*69b0*/  FFMA.FTZ R136, R141, R140, R136 ;  /* 0x0000008c8d887223 */ /* 0x000fe20000010088 */
[----:B------:R-:W-:Y:S01]  /*69c0*/  ISETP.GT.AND P0, PT, R88, 0x17, PT ;  /* 0x000000175800780c */ /* 0x000fe20003f04270 */
[----:B------:R-:W-:Y:S01]  /*69d0*/  FFMA.FTZ R7, R102, R7, R118 ;  /* 0x0000000766077223 */ /* 0x000fe20000010076 */
[----:B------:R-:W1:Y:S01]  /*69e0*/  SHFL.DOWN PT, R15, R158, 0x8, 0x1f ;  /* 0x09001f009e0f7f89 */ /* 0x000e6200000e0000 */
[----:B------:R-:W-:-:S02]  /*69f0*/  FFMA.FTZ R16, R137, R14, R161 ;  /* 0x0000000e89107223 */ /* 0x000fc400000100a1 */
[----:B------:R-:W-:Y:S02]  /*6a00*/  FFMA.FTZ R7, R143, R136, R7 ;  /* 0x000000888f077223 */ /* 0x000fe40000010007 */
[----:B------:R-:W-:Y:S02]  /*6a10*/  FMUL.FTZ R5, R3, R173 ;  /* 0x000000ad03057220 */ /* 0x000fe40000410000 */
[----:B------:R-:W-:Y:S02]  /*6a20*/  FFMA.FTZ R14, R129, R163, R4 ;  /* 0x000000a3810e7223 */ /* 0x000fe40000010004 */
[----:B------:R-:W-:Y:S02]  /*6a30*/  FMUL.FTZ R4, R3, R175 ;  /* 0x000000af03047220 */ /* 0x000fe40000410000 */
[----:B------:R-:W-:Y:S02]  /*6a40*/  FADD.FTZ R56, R7, R56 ;  /* 0x0000003807387221 */ /* 0x000fe40000010000 */
[----:B------:R-:W-:-:S02]  /*6a50*/  FFMA.FTZ R163, R2, R163, R5 ;  /* 0x000000a302a37223 */ /* 0x000fc40000010005 */
[-C--:B------:R-:W-:Y:S02]  /*6a60*/  FFMA.FTZ R7, R2, R179.reuse, -R4 ;  /* 0x000000b302077223 */ /* 0x080fe40000010804 */
[----:B------:R-:W-:Y:S02]  /*6a70*/  FMUL.FTZ R5, R3, R179 ;  /* 0x000000b303057220 */ /* 0x000fe40000410000 */
[----:B------:R-:W-:Y:S02]  /*6a80*/  FMUL.FTZ R7, R124, R7 ;  /* 0x000000077c077220 */ /* 0x000fe40000410000 */
[----:B------:R-:W-:Y:S02]  /*6a90*/  FFMA.FTZ R5, R2, R175, R5 ;  /* 0x000000af02057223 */ /* 0x000fe40000010005 */
[----:B------:R-:W-:Y:S02]  /*6aa0*/  FMUL.FTZ R4, R127, R179 ;  /* 0x000000b37f047220 */ /* 0x000fe40000410000 */
[----:B------:R-:W-:-:S02]  /*6ab0*/  FFMA.FTZ R7, R146, R5, R7 ;  /* 0x0000000592077223 */ /* 0x000fc40000010007 */
[----:B------:R-:W-:Y:S02]  /*6ac0*/  FFMA.FTZ R173, R2, R173, -R6 ;  /* 0x000000ad02ad7223 */ /* 0x000fe40000010806 */
[----:B------:R-:W-:Y:S02]  /*6ad0*/  FMUL.FTZ R5, R3, R181 ;  /* 0x000000b503057220 */ /* 0x000fe40000410000 */
[----:B0-----:R-:W-:Y:S02]  /*6ae0*/  @!P0 FADD.FTZ R156, R156, R17 ;  /* 0x000000119c9c8221 */ /* 0x001fe40000010000 */
[----:B------:R-:W-:Y:S02]  /*6af0*/  FFMA.FTZ R6, R123, R175, R4 ;  /* 0x000000af7b067223 */ /* 0x000fe40000010004 */
[----:B------:R-:W-:Y:S01]  /*6b00*/  FMUL.FTZ R173, R108, R173 ;  /* 0x000000ad6cad7220 */ /* 0x000fe20000410000 */
[----:B------:R-:W0:Y:S01]  /*6b10*/  SHFL.DOWN PT, R17, R156, 0x10, 0x1f ;  /* 0x0a001f009c117f89 */ /* 0x000e2200000e0000 */
[----:B------:R-:W-:-:S02]  /*6b20*/  FMUL.FTZ R4, R101, R177 ;  /* 0x000000b165047220 */ /* 0x000fc40000410000 */
[-C--:B------:R-:W-:Y:S02]  /*6b30*/  FFMA.FTZ R5, R2, R177.reuse, -R5 ;  /* 0x000000b102057223 */ /* 0x080fe40000010805 */
[----:B------:R-:W-:Y:S02]  /*6b40*/  FMUL.FTZ R177, R3, R177 ;  /* 0x000000b103b17220 */ /* 0x000fe40000410000 */
[----:B-1----:R-:W-:Y:S01]  /*6b50*/  @!P0 FADD.FTZ R158, R158, R15 ;  /* 0x0000000f9e9e8221 */ /* 0x002fe20000010000 */
[----:B------:R-:W-:Y:S01]  /*6b60*/  ISETP.GT.AND P0, PT, R88, 0xf, PT ;  /* 0x0000000f5800780c */ /* 0x000fe20003f04270 */
[----:B------:R-:W-:Y:S02]  /*6b70*/  FFMA.FTZ R163, R110, R163, R173 ;  /* 0x000000a36ea37223 */ /* 0x000fe400000100ad */
[----:B------:R-:W-:Y:S01]  /*6b80*/  FMUL.FTZ R5, R150, R5 ;  /* 0x0000000596057220 */ /* 0x000fe20000410000 */
[----:B------:R-:W1:Y:S01]  /*6b90*/  SHFL.DOWN PT, R15, R158, 0x10, 0x1f ;  /* 0x0a001f009e0f7f89 */ /* 0x000e6200000e0000 */
[----:B------:R-:W-:-:S02]  /*6ba0*/  FFMA.FTZ R177, R2, R181, R177 ;  /* 0x000000b502b17223 */ /* 0x000fc400000100b1 */
[-C--:B------:R-:W-:Y:S02]  /*6bb0*/  FFMA.FTZ R39, R36, R14.reuse, R39 ;  /* 0x0000000e24277223 */ /* 0x080fe40000010027 */
[----:B------:R-:W-:Y:S02]  /*6bc0*/  FFMA.FTZ R163, R131, R14, R163 ;  /* 0x0000000e83a37223 */ /* 0x000fe400000100a3 */
[----:B------:R-:W-:Y:S02]  /*6bd0*/  FFMA.FTZ R14, R99, R181, R4 ;  /* 0x000000b5630e7223 */ /* 0x000fe40000010004 */
[----:B------:R-:W-:Y:S02]  /*6be0*/  FFMA.FTZ R177, R154, R177, R5 ;  /* 0x000000b19ab17223 */ /* 0x000fe40000010005 */
[----:B------:R-:W-:Y:S02]  /*6bf0*/  FMUL.FTZ R4, R107, R187 ;  /* 0x000000bb6b047220 */ /* 0x000fe40000410000 */
[----:B------:R-:W-:-:S02]  /*6c00*/  FFMA.FTZ R41, R38, R6, R41 ;  /* 0x0000000626297223 */ /* 0x000fc40000010029 */
[----:B------:R-:W-:Y:S02]  /*6c10*/  FFMA.FTZ R6, R125, R6, R7 ;  /* 0x000000067d067223 */ /* 0x000fe40000010007 */
[-C--:B------:R-:W-:Y:S02]  /*6c20*/  FFMA.FTZ R43, R40, R14.reuse, R43 ;  /* 0x0000000e282b7223 */ /* 0x080fe4000001002b */
[----:B------:R-:W-:Y:S02]  /*6c30*/  FFMA.FTZ R177, R103, R14, R177 ;  /* 0x0000000e67b17223 */ /* 0x000fe400000100b1 */
[----:B------:R-:W-:Y:S02]  /*6c40*/  FMUL.FTZ R5, R3, R187 ;  /* 0x000000bb03057220 */ /* 0x000fe40000410000 */
[----:B------:R-:W-:Y:S02]  /*6c50*/  FFMA.FTZ R14, R109, R183, R4 ;  /* 0x000000b76d0e7223 */ /* 0x000fe40000010004 */
[----:B------:R-:W-:-:S02]  /*6c60*/  FMUL.FTZ R4, R3, R185 ;  /* 0x000000b903047220 */ /* 0x000fc40000410000 */
[----:B------:R-:W-:Y:S02]  /*6c70*/  FADD.FTZ R53, R6, R53 ;  /* 0x0000003506357221 */ /* 0x000fe40000010000 */
[CC--:B------:R-:W-:Y:S02]  /*6c80*/  FMUL.FTZ R6, R3.reuse, R183.reuse ;  /* 0x000000b703067220 */ /* 0x0c0fe40000410000 */
[C---:B------:R-:W-:Y:S02]  /*6c90*/  FFMA.FTZ R183, R2.reuse, R183, R5 ;  /* 0x000000b702b77223 */ /* 0x040fe40000010005 */
[C---:B------:R-:W-:Y:S02]  /*6ca0*/  FFMA.FTZ R5, R2.reuse, R189, -R4 ;  /* 0x000000bd02057223 */ /* 0x040fe40000010804 */
[----:B------:R-:W-:Y:S02]  /*6cb0*/  FMUL.FTZ R4, R3, R169 ;  /* 0x000000a903047220 */ /* 0x000fe40000410000 */
[----:B------:R-:W-:-:S02]  /*6cc0*/  FFMA.FTZ R187, R2, R187, -R6 ;  /* 0x000000bb02bb7223 */ /* 0x000fc40000010806 */
[----:B------:R-:W-:Y:S02]  /*6cd0*/  FMUL.FTZ R6, R111, R189 ;  /* 0x000000bd6f067220 */ /* 0x000fe40000410000 */
[----:B------:R-:W-:Y:S02]  /*6ce0*/  FMUL.FTZ R120, R120, R5 ;  /* 0x0000000578787220 */ /* 0x000fe40000410000 */
[C---:B------:R-:W-:Y:S02]  /*6cf0*/  FMUL.FTZ R189, R3.reuse, R189 ;  /* 0x000000bd03bd7220 */ /* 0x040fe40000410000 */
[-C--:B------:R-:W-:Y:S02]  /*6d00*/  FMUL.FTZ R3, R3, R171.reuse ;  /* 0x000000ab03037220 */ /* 0x080fe40000410000 */
[----:B------:R-:W-:Y:S02]  /*6d10*/  FFMA.FTZ R5, R2, R171, -R4 ;  /* 0x000000ab02057223 */ /* 0x000fe40000010804 */
[----:B0-----:R-:W-:-:S02]  /*6d20*/  @!P0 FADD.FTZ R156, R156, R17 ;  /* 0x000000119c9c8221 */ /* 0x001fc40000010000 */
[----:B------:R-:W-:Y:S02]  /*6d30*/  FMUL.FTZ R187, R148, R187 ;  /* 0x000000bb94bb7220 */ /* 0x000fe40000410000 */
[----:B------:R-:W-:Y:S01]  /*6d40*/  FMUL.FTZ R4, R115, R171 ;  /* 0x000000ab73047220 */ /* 0x000fe20000410000 */
[----:B------:R-:W-:Y:S01]  /*6d50*/  MOV R159, R156 ;  /* 0x0000009c009f7202 */ /* 0x000fe20000000f00 */
[C---:B------:R-:W-:Y:S02]  /*6d60*/  FFMA.FTZ R189, R2.reuse, R185, R189 ;  /* 0x000000b902bd7223 */ /* 0x040fe400000100bd */
[----:B------:R-:W-:Y:S02]  /*6d70*/  FFMA.FTZ R3, R2, R169, R3 ;  /* 0x000000a902037223 */ /* 0x000fe40000010003 */
[----:B------:R-:W-:Y:S02]  /*6d80*/  FMUL.FTZ R5, R116, R5 ;  /* 0x0000000574057220 */ /* 0x000fe40000410000 */
[----:B-1----:R-:W-:-:S02]  /*6d90*/  @!P0 FADD.FTZ R158, R158, R15 ;  /* 0x0000000f9e9e8221 */ /* 0x002fc40000010000 */
[----:B------:R-:W-:Y:S02]  /*6da0*/  FFMA.FTZ R183, R122, R183, R187 ;  /* 0x000000b77ab77223 */ /* 0x000fe400000100bb */
[----:B------:R-:W-:Y:S01]  /*6db0*/  FFMA.FTZ R6, R113, R185, R6 ;  /* 0x000000b971067223 */ /* 0x000fe20000010006 */
[----:B------:R0:W-:Y:S01]  /*6dc0*/  @!P1 STS.64 [0x18c8], R158 ;  /* 0x0018c89eff009388 */ /* 0x0001e20000000a00 */
        /* <DEDUP_REMOVED lines=20> */
[----:B------:R-:W0:Y:S02]  /*6f10*/  @P0 LDS.64 R2, [R4+0x3e10] ;  /* 0x003e100004020984 */ /* 0x000e240000000a00 */
[----:B0-----:R-:W-:Y:S02]  /*6f20*/  @P0 FADD.FTZ R159, R159, R3 ;  /* 0x000000039f9f0221 */ /* 0x001fe40000010000 */
[----:B------:R-:W-:-:S05]  /*6f30*/  @P0 FADD.FTZ R158, R158, R2 ;  /* 0x000000029e9e0221 */ /* 0x000fca0000010000 */
[----:B------:R0:W-:Y:S02]  /*6f40*/  STS.64 [R4+0x3e10], R158 ;  /* 0x003e109e04007388 */ /* 0x0001e40000000a00 */
.L_x_11846:
[----:B0-----:R-:W-:Y:S05]  /*6f50*/  BSYNC B0 ;  /* 0x0000000000007941 */ /* 0x001fea0003800000 */
.L_x_11845:
[----:B------:R-:W-:Y:S02]  /*6f60*/  IADD3 R22, R22, 0x1, RZ ;  /* 0x0000000116167810 */ /* 0x000fe40007ffe0ff */
[----:B------:R-:W-:Y:S02]  /*6f70*/  IADD3 R23, P1, R23, 0x1, RZ ;  /* 0x0000000117177810 */ /* 0x000fe40007f3e0ff */
[----:B------:R-:W-:Y:S02]  /*6f80*/  ISETP.GE.AND P0, PT, R22, c[0x0][0x16c], PT ;  /* 0x00005b0016007a0c */ /* 0x000fe40003f06270 */
[----:B------:R-:W-:-:S11]  /*6f90*/  IADD3.X R0, RZ, R0, RZ, P1, !PT ;  /* 0x00000000ff007210 */ /* 0x000fd60000ffe4ff */
[----:B------:R-:W-:Y:S01]  /*6fa0*/  @P0 CALL.REL.NOINC `(.L_x_11800) ;  /* 0x0000001000000944 */ /* 0x000fe20003c00000 */
[----:B------:R-:W-:Y:S05]  /*6fb0*/  BRA `(.L_x_11847) ;  /* 0xffffa78000007947 */ /* 0x000fea000383ffff */
.L_x_11800:
[----:B------:R-:W-:Y:S01]  /*6fc0*/  BAR.SYNC.DEFER_BLOCKING 0x0 ;  /* 0x0000000000007b1d */ /* 0x000fe20000010000 */
[----:B------:R-:W-:Y:S01]  /*6fd0*/  ISETP.NE.AND P0, PT, R90, RZ, PT ;  /* 0x000000ff5a00720c */ /* 0x000fe20003f05270 */
[----:B------:R-:W-:Y:S01]  /*6fe0*/  IMAD R5, R93, c[0x0][0x2d8], RZ ;  /* 0x0000b6005d057a24 */ /* 0x000fe200078e02ff */
[----:B------:R-:W-:Y:S02]  /*6ff0*/  F2FP.BF16.PACK_AB R47, R47, R48 ;  /* 0x000000302f2f723e */ /* 0x000fe400000010ff */
[----:B------:R-:W-:Y:S01]  /*7000*/  F2FP.BF16.PACK_AB R43, R43, R45 ;  /* 0x0000002d2b2b723e */ /* 0x000fe200000010ff */
[----:B------:R-:W-:Y:S01]  /*7010*/  IMAD R7, R94, c[0x0][0x2dc], R5 ;  /* 0x0000b7005e077a24 */ /* 0x000fe200078e0205 */
[----:B------:R-:W-:Y:S01]  /*7020*/  F2FP.BF16.PACK_AB R39, R39, R41 ;  /* 0x000000292727723e */ /* 0x000fe200000010ff */
[----:B------:R-:W-:Y:S01]  /*7030*/  IMAD R5, R97, c[0x0][0x2e0], RZ ;  /* 0x0000b80061057a24 */ /* 0x000fe200078e02ff */
[----:B------:R-:W-:Y:S01]  /*7040*/  F2FP.BF16.PACK_AB R35, R35, R37 ;  /* 0x000000252323723e */ /* 0x000fe200000010ff */
[----:B------:R-:W-:Y:S01]  /*7050*/  BSSY B0, `(.L_x_11848) ;  /* 0x0000035000007945 */ /* 0x000fe20003800000 */
[----:B------:R-:W-:Y:S01]  /*7060*/  PRMT R32, R47, 0x7632, R32 ;  /* 0x000076322f207816 */ /* 0x000fe20000000020 */
[----:B------:R-:W-:Y:S01]  /*7070*/  IMAD R5, R98, c[0x0][0x2e4], R5 ;  /* 0x0000b90062057a24 */ /* 0x000fe200078e0205 */
[----:B------:R-:W-:-:S02]  /*7080*/  PRMT R0, R43, 0x7632, R0 ;  /* 0x000076322b007816 */ /* 0x000fc40000000000 */
        /* <DEDUP_REMOVED lines=10> */
[----:B------:R-:W-:Y:S04]  /*7130*/  STS.U16 [R64+0x6], R0 ;  /* 0x0000060040007388 */ /* 0x000fe80000000400 */
[----:B------:R0:W-:Y:S04]  /*7140*/  STS.U16 [R64+0x8], R39 ;  /* 0x0000082740007388 */ /* 0x0001e80000000400 */
[----:B------:R-:W-:Y:S04]  /*7150*/  STS.U16 [R64+0xa], R2 ;  /* 0x00000a0240007388 */ /* 0x000fe80000000400 */
[----:B------:R-:W-:Y:S01]  /*7160*/  STS.U16 [R64+0xc], R35 ;  /* 0x00000c2340007388 */ /* 0x000fe20000000400 */
[----:B0-----:R-:W-:-:S03]  /*7170*/  SHF.R.S32.HI R39, RZ, 0x1f, R37 ;  /* 0x0000001fff277819 */ /* 0x001fc60000011425 */
        /* <DEDUP_REMOVED lines=34> */
.L_x_11849:
[----:B------:R-:W-:Y:S05]  /*73a0*/  BSYNC B0 ;  /* 0x0000000000007941 */ /* 0x000fea0003800000 */
.L_x_11848:
        /* <DEDUP_REMOVED lines=76> */
.L_x_11851:
[----:B------:R-:W-:Y:S05]  /*7870*/  BSYNC B0 ;  /* 0x0000000000007941 */ /* 0x000fea0003800000 */
.L_x_11850:
        /* <DEDUP_REMOVED lines=16> */
[----:B------:R0:W-:Y:S01]  /*7980*/  @!P0 STG.E.U16 [R2.64], R71 ;  /* 0x0000004702008986 */ /* 0x0001e2000c10150a */
[----:B------:R-:W-:Y:S02]  /*7990*/  ISETP.GE.AND P5, PT, R28, R23, PT ;  /* 0x000000171c00720c */ /* 0x000fe40003fa6270 */
[----:B------:R-:W-:Y:S01]  /*79a0*/  ISETP.GT.AND P0, PT, R166, 0x1, PT ;  /* 0x00000001a600780c */ /* 0x000fe20003f04270 */
[----:B------:R0:W-:Y:S01]  /*79b0*/  @!P1 STG.E.U16 [R2.64+0x40], R17 ;  /* 0x0000401102009986 */ /* 0x0001e2000c10150a */
[----:B------:R-:W-:Y:S02]  /*79c0*/  IADD3 R81, P1, R81, -0x400, RZ ;  /* 0xfffffc0051517810 */ /* 0x000fe40007f3e0ff */
[----:B------:R-:W-:Y:S01]  /*79d0*/  IADD3 R76, R76, 0x1, RZ ;  /* 0x000000014c4c7810 */ /* 0x000fe20007ffe0ff */
[----:B------:R0:W-:Y:S01]  /*79e0*/  @!P2 STG.E.U16 [R2.64+0x80], R69 ;  /* 0x000080450200a986 */ /* 0x0001e2000c10150a */
[----:B------:R-:W-:-:S02]  /*79f0*/  IADD3 R79, P2, R79, -0x400, RZ ;  /* 0xfffffc004f4f7810 */ /* 0x000fc40007f5e0ff */
[----:B------:R-:W-:Y:S01]  /*7a00*/  IADD3.X R80, R80, -0x1, RZ, P1, !PT ;  /* 0xffffffff50507810 */ /* 0x000fe20000ffe4ff */
        /* <DEDUP_REMOVED lines=13> */
.L_x_11799:
[----:B------:R-:W-:Y:S02]  /*7ae0*/  ISETP.NE.U32.AND P0, PT, RZ, c[0x0][0x328], PT ;  /* 0x0000ca00ff007a0c */ /* 0x000fe40003f05070 */
[----:B------:R-:W-:-:S02]  /*7af0*/  ISETP.NE.U32.AND P2, PT, RZ, c[0x0][0x348], PT ;  /* 0x0000d200ff007a0c */ /* 0x000fc40003f45070 */
[----:B------:R-:W-:Y:S02]  /*7b00*/  ISETP.NE.AND.EX P1, PT, RZ, c[0x0][0x32c], PT, P0 ;  /* 0x0000cb00ff007a0c */ /* 0x000fe40003f25300 */
[----:B------:R-:W-:-:S11]  /*7b10*/  ISETP.NE.AND.EX P0, PT, RZ, c[0x0][0x34c], PT, P2 ;  /* 0x0000d300ff007a0c */ /* 0x000fd60003f05320 */
[----:B------:R-:W-:Y:S05]  /*7b20*/  @!P1 BRA `(.L_x_11853) ;  /* 0x0000014000009947 */ /* 0x000fea0003800000 */
[----:B------:R-:W1:Y:S01]  /*7b30*/  SHFL.DOWN P1, R0, R89, 0x1, 0x1f ;  /* 0x08201f0059007f89 */ /* 0x000e620000020000 */
[----:B------:R-:W-:Y:S03]  /*7b40*/  BSSY B0, `(.L_x_11853) ;  /* 0x0000012000007945 */ /* 0x000fe60003800000 */
[----:B------:R-:W4:Y:S01]  /*7b50*/  S2R R6, SR_LANEID ;  /* 0x0000000000067919 */ /* 0x000f220000000000 */
[----:B-1----:R-:W-:Y:S01]  /*7b60*/  @P1 FADD R0, R0, R89 ;  /* 0x0000005900001221 */ /* 0x002fe20000000000 */
[----:B----4-:R-:W-:-:S04]  /*7b70*/  ISETP.NE.AND P2, PT, R6, RZ, PT ;  /* 0x000000ff0600720c */ /* 0x010fc80003f45270 */
        /* <DEDUP_REMOVED lines=14> */
.L_x_11854:
[----:B0-----:R-:W-:Y:S05]  /*7c60*/  BSYNC B0 ;  /* 0x0000000000007941 */ /* 0x001fea0003800000 */
.L_x_11853:
[----:B------:R-:W-:Y:S01]  /*7c70*/  BSSY B0, `(.L_x_11855) ;  /* 0x0000018000007945 */ /* 0x000fe20003800000 */
[----:B------:R-:W-:Y:S05]  /*7c80*/  @!P0 BRA `(.L_x_11856) ;  /* 0x0000015000008947 */ /* 0x000fea0003800000 */
[----:B------:R-:W-:Y:S06]  /*7c90*/  BAR.SYNC.DEFER_BLOCKING 0x0 ;  /* 0x0000000000007b1d */ /* 0x000fec0000010000 */
[----:B0-----:R-:W0:Y:S04]  /*7ca0*/  SHFL.DOWN P0, R3, R92, 0x1, 0x1f ;  /* 0x08201f005c037f89 */ /* 0x001e280000000000 */
[----:B------:R-:W1:Y:S04]  /*7cb0*/  S2R R4, SR_LANEID ;  /* 0x0000000000047919 */ /* 0x000e680000000000 */
[----:B------:R-:W4:Y:S01]  /*7cc0*/  S2R R11, SR_TID.X ;  /* 0x00000000000b7919 */ /* 0x000f220000002100 */
        /* <DEDUP_REMOVED lines=14> */
[----:B0-----:R0:W-:Y:S01]  /*7db0*/  RED.E.ADD.F32.FTZ.RN.STRONG.GPU [R8.64], R7 ;  /* 0x000000070800798e */ /* 0x0011e2000c10e78a */
[----:B------:R-:W-:Y:S01]  /*7dc0*/  HFMA2.MMA R11, -RZ, RZ, 0, 0 ;  /* 0x00000000ff0b7435 */ /* 0x000fe200000001ff */
[----:B------:R-:W-:Y:S05]  /*7dd0*/  BRA `(.L_x_11857) ;  /* 0x0000001000007947 */ /* 0x000fea0003800000 */
.L_x_11856:
[----:B------:R-:W1:Y:S02]  /*7de0*/  S2R R11, SR_TID.X ;  /* 0x00000000000b7919 */ /* 0x000e640000002100 */
.L_x_11857:
[----:B0-----:R-:W-:Y:S05]  /*7df0*/  BSYNC B0 ;  /* 0x0000000000007941 */ /* 0x001fea0003800000 */
.L_x_11855:
[----:B-1----:R-:W-:-:S13]  /*7e00*/  ISETP.GE.AND P0, PT, R11, c[0x0][0x16c], PT ;  /* 0x00005b000b007a0c */ /* 0x002fda0003f06270 */
[----:B------:R-:W-:Y:S05]  /*7e10*/  @P0 EXIT ;  /* 0x000000000000094d */ /* 0x000fea0003800000 */
[----:B------:R-:W-:Y:S02]  /*7e20*/  IMAD R97, R97, c[0x0][0x288], RZ ;  /* 0x0000a20061617a24 */ /* 0x000fe400078e02ff */
[----:B------:R-:W-:-:S04]  /*7e30*/  IMAD.WIDE.U32 R4, R98, c[0x0][0x288], RZ ;  /* 0x0000a20062047a25 */ /* 0x000fc800078e00ff */
[----:B------:R-:W-:-:S05]  /*7e40*/  IMAD R13, R98, c[0x0][0x28c], R97 ;  /* 0x0000a300620d7a24 */ /* 0x000fca00078e0261 */
[----:B------:R-:W-:Y:S02]  /*7e50*/  IADD3 R13, R5, R13, RZ ;  /* 0x0000000d050d7210 */ /* 0x000fe40007ffe0ff */
.L_x_11858:
[----:B0-----:R0:W1:Y:S01]  /*7e60*/  LDS.64 R8, [R11.X8+0x3e10] ;  /* 0x003e10000b087984 */ /* 0x0010620000008a00 */
        /* <DEDUP_REMOVED lines=8> */
[----:B0-----:R-:W-:Y:S02]  /*7ef0*/  IADD3 R11, R11, c[0x0][0x0], RZ ;  /* 0x000000000b0b7a10 */ /* 0x001fe40007ffe0ff */
[----:B------:R-:W-:-:S04]  /*7f00*/  IADD3 R3, R7, R3, RZ ;  /* 0x0000000307037210 */ /* 0x000fc80007ffe0ff */
[----:B------:R-:W-:Y:S02]  /*7f10*/  LEA.HI.X R3, R6, c[0x0][0x314], R3, 0x3, P0 ;  /* 0x0000c50006037a11 */ /* 0x000fe400000f1c03 */
[----:B------:R-:W-:-:S03]  /*7f20*/  ISETP.GE.AND P0, PT, R11, c[0x0][0x16c], PT ;  /* 0x00005b000b007a0c */ /* 0x000fc60003f06270 */
[----:B-1----:R0:W-:Y:S04]  /*7f30*/  RED.E.ADD.F32.FTZ.RN.STRONG.GPU [R2.64], R8 ;  /* 0x000000080200798e */ /* 0x0021e8000c10e78a */
[----:B------:R0:W-:Y:S06]  /*7f40*/  RED.E.ADD.F32.FTZ.RN.STRONG.GPU [R2.64+0x4], R9 ;  /* 0x000004090200798e */ /* 0x0001ec000c10e78a */
[----:B------:R-:W-:Y:S05]  /*7f50*/  @!P0 BRA `(.L_x_11858) ;  /* 0xffffff0000008947 */ /* 0x000fea000383ffff */
[----:B------:R-:W-:Y:S05]  /*7f60*/  EXIT ;  /* 0x000000000000794d */ /* 0x000fea0003800000 */
.L_x_11859:
        /* <DEDUP_REMOVED lines=9> */
.L_x_14732:


//--------------------- .text._Z25selective_scan_bwd_kernelI32Selective_Scan_bwd_kernel_traitsILi32ELi8ELb0ELb1ELb1ELb0ELb1EN3c108BFloat16ENS1_7complexIfEEEEv12SSMParamsBwd --------------------------
	.section	.text._Z25selective_scan_bwd_kernelI32Selective_Scan_bwd_kernel_traitsILi32ELi8ELb0ELb1ELb1ELb0ELb1EN3c108BFloat16ENS1_7complexIfEEEEv12SSMParamsBwd,"ax",@progbits
	.sectioninfo	@"SHI_REGISTERS=244"
	.align	128
        .global         _Z25selective_scan_bwd_kernelI32Selective_Scan_bwd_kernel_traitsILi32ELi8ELb0ELb1ELb1ELb0ELb1EN3c108BFloat16ENS1_7complexIfEEEEv12SSMParamsBwd
        .type           _Z25selective_scan_bwd_kernelI32Selective_Scan_bwd_kernel_traitsILi32ELi8ELb0ELb1ELb1ELb0ELb1EN3c108BFloat16ENS1_7complexIfEEEEv12SSMParamsBwd,@function
        .size           _Z25selective_scan_bwd_kernelI32Selective_Scan_bwd_kernel_traitsILi32ELi8ELb0ELb1ELb1ELb0ELb1EN3c108BFloat16ENS1_7complexIfEEEEv12SSMParamsBwd,(.L_x_14733 - _Z25selective_scan_bwd_kernelI32Selective_Scan_bwd_kernel_traitsILi32ELi8ELb0ELb1ELb1ELb0ELb1EN3c108BFloat16ENS1_7complexIfEEEEv12SSMParamsBwd)
        .other          _Z25selective_scan_bwd_kernelI32Selective_Scan_bwd_kernel_traitsILi32ELi8ELb0ELb1ELb1ELb0ELb1EN3c108BFloat16ENS1_7complexIfEEEEv12SSMParamsBwd,@"STO_CUDA_ENTRY STV_DEFAULT"
_Z25selective_scan_bwd_kernelI32Selective_Scan_bwd_kernel_traitsILi32ELi8ELb0ELb1ELb1ELb0ELb1EN3c108BFloat16ENS1_7complexIfEEEEv12SSMParamsBwd:
.text._Z25selective_scan_bwd_kernelI32Selective_Scan_bwd_kernel_traitsILi32ELi8ELb0ELb1ELb1ELb0ELb1EN3c108BFloat16ENS1_7complexIfEEEEv12SSMParamsBwd:
        /* <DEDUP_REMOVED lines=8> */
[----:B------:R-:W-:Y:S01]  /*0080*/  ISETP.NE.AND.EX P0, PT, RZ, c[0x0][0x23c], PT, P0 ;  /* 0x00008f00ff007a0c */ /* 0x000fe20003f05300 */
[----:B------:R-:W2:Y:S01]  /*0090*/  S2R R29, SR_CTAID.X ;  /* 0x00000000001d7919 */ /* 0x000ea20000002500 */
[----:B------:R-:W-:Y:S02]  /*00a0*/  ISETP.NE.AND.EX P1, PT, RZ, c[0x0][0x254], PT, P1 ;  /* 0x00009500ff007a0c */ /* 0x000fe40003f25310 */
[----:B------:R-:W-:Y:S01]  /*00b0*/  MOV R28, RZ ;  /* 0x000000ff001c7202 */ /* 0x000fe20000000f00 */
[----:B-1----:R-:W1:Y:S01]  /*00c0*/  MUFU.RCP R8, R8 ;  /* 0x0000000800087308 */ /* 0x002e620000001000 */
[----:B0-----:R-:W-:-:S07]  /*00d0*/  SHF.R.S32.HI R27, RZ, 0x1f, R0 ;  /* 0x0000001fff1b7819 */ /* 0x001fce0000011400 */
[C---:B------:R-:W-:Y:S02]  /*00e0*/  @P0 LEA R2, P2, R0.reuse, c[0x0][0x238], 0x2 ;  /* 0x00008e0000020a11 */ /* 0x040fe400078410ff */
        /* <DEDUP_REMOVED lines=8> */
[----:B------:R-:W-:Y:S01]  /*0170*/  IABS R12, R0 ;  /* 0x00000000000c7213 */ /* 0x000fe20000000000 */
[----:B------:R-:W-:Y:S01]  /*0180*/  IMAD R21, R27, c[0x0][0x280], RZ ;  /* 0x0000a0001b157a24 */ /* 0x000fe200078e02ff */
[----:B------:R-:W-:Y:S01]  /*0190*/  ISETP.NE.AND P0, PT, RZ, c[0x0][0x178], PT ;  /* 0x00005e00ff007a0c */ /* 0x000fe20003f05270 */
[C---:B------:R-:W-:Y:S01]  /*01a0*/  IMAD R14, R30.reuse, c[0x0][0x190], RZ ;  /* 0x000064001e0e7a24 */ /* 0x040fe200078e02ff */
[----:B------:R-:W-:Y:S01]  /*01b0*/  CS2R R32, SRZ ;  /* 0x0000000000207805 */ /* 0x000fe2000001ff00 */
[C---:B------:R-:W-:Y:S01]  /*01c0*/  IMAD R16, R30.reuse, c[0x0][0x1b0], RZ ;  /* 0x00006c001e107a24 */ /* 0x040fe200078e02ff */
[----:B-1----:R-:W-:Y:S01]  /*01d0*/  HFMA2.MMA R6, -RZ, RZ, 0, 0 ;  /* 0x00000000ff067435 */ /* 0x002fe200000001ff */
[----:B------:R-:W-:Y:S01]  /*01e0*/  IMAD R15, R29, c[0x0][0x194], R14 ;  /* 0x000065001d0f7a24 */ /* 0x000fe200078e020e */
[----:B------:R-:W-:Y:S01]  /*01f0*/  MOV R14, c[0x0][0x174] ;  /* 0x00005d00000e7a02 */ /* 0x000fe20000000f00 */
[----:B--2---:R-:W-:-:S02]  /*0200*/  IMAD R4, R30, c[0x0][0x1d0], RZ ;  /* 0x000074001e047a24 */ /* 0x004fc400078e02ff */
[C---:B------:R-:W-:Y:S01]  /*0210*/  IMAD R17, R29.reuse, c[0x0][0x1b4], R16 ;  /* 0x00006d001d117a24 */ /* 0x040fe200078e0210 */
[----:B---3--:R-:W-:Y:S01]  /*0220*/  IADD3 R10, RZ, -R7, RZ ;  /* 0x80000007ff0a7210 */ /* 0x008fe20007ffe0ff */
[----:B------:R-:W-:Y:S02]  /*0230*/  IMAD R5, R29, c[0x0][0x1d4], R4 ;  /* 0x000075001d057a24 */ /* 0x000fe400078e0204 */
[----:B------:R-:W-:Y:S02]  /*0240*/  IMAD R21, R0, c[0x0][0x284], R21 ;  /* 0x0000a10000157a24 */ /* 0x000fe400078e0215 */
[----:B0-----:R-:W-:Y:S02]  /*0250*/  IMAD R3, R10, R19, RZ ;  /* 0x000000130a037224 */ /* 0x001fe400078e02ff */
[----:B------:R-:W-:Y:S02]  /*0260*/  IMAD R10, R30, c[0x0][0x278], RZ ;  /* 0x00009e001e0a7a24 */ /* 0x000fe400078e02ff */
        /* <DEDUP_REMOVED lines=8> */
[C---:B------:R-:W-:Y:S02]  /*02f0*/  IMAD R13, R29.reuse, c[0x0][0x27c], R10 ;  /* 0x00009f001d0d7a24 */ /* 0x040fe400078e020a */
[----:B------:R-:W-:Y:S02]  /*0300*/  IMAD R9, R29, c[0x0][0x1e4], R6 ;  /* 0x000079001d097a24 */ /* 0x000fe400078e0206 */
[----:B------:R-:W-:Y:S02]  /*0310*/  IMAD R12, R19, R4, R12 ;  /* 0x00000004130c7224 */ /* 0x000fe400078e020c */
[----:B------:R-:W-:-:S03]  /*0320*/  IMAD.WIDE.U32 R4, R29, c[0x0][0x1e0], RZ ;  /* 0x000078001d047a25 */ /* 0x000fc600078e00ff */
[----:B------:R-:W-:Y:S01]  /*0330*/  ISETP.GT.U32.AND P2, PT, R19, R12, PT ;  /* 0x0000000c1300720c */ /* 0x000fe20003f44070 */
[----:B------:R-:W-:Y:S01]  /*0340*/  IMAD.WIDE.U32 R6, R29, c[0x0][0x278], RZ ;  /* 0x00009e001d067a25 */ /* 0x000fe200078e00ff */
[----:B------:R-:W-:-:S03]  /*0350*/  IADD3 R5, R5, R9, RZ ;  /* 0x0000000905057210 */ /* 0x000fc60007ffe0ff */
[----:B------:R-:W-:Y:S01]  /*0360*/  IMAD.WIDE.U32 R10, R29, c[0x0][0x1b0], RZ ;  /* 0x00006c001d0a7a25 */ /* 0x000fe200078e00ff */
[----:B------:R-:W-:Y:S02]  /*0370*/  IADD3 R7, R7, R13, RZ ;  /* 0x0000000d07077210 */ /* 0x000fe40007ffe0ff */
[----:B------:R-:W-:Y:S01]  /*0380*/  LEA R13, R14, 0xffffff00, 0x8 ;  /* 0xffffff000e0d7811 */ /* 0x000fe200078e40ff */
[----:B------:R-:W-:Y:S01]  /*0390*/  IMAD.WIDE.U32 R8, R29, c[0x0][0x190], RZ ;  /* 0x000064001d087a25 */ /* 0x000fe200078e00ff */
[----:B------:R-:W-:-:S03]  /*03a0*/  IADD3 R11, R11, R17, RZ ;  /* 0x000000110b0b7210 */ /* 0x000fc60007ffe0ff */
[-C--:B------:R-:W-:Y:S01]  /*03b0*/  @!P2 IADD3 R12, R12, -R19.reuse, RZ ;  /* 0x800000130c0ca210 */ /* 0x080fe20007ffe0ff */
[----:B------:R-:W-:Y:S01]  /*03c0*/  IMAD.WIDE.U32 R4, R0, c[0x0][0x1e8], R4 ;  /* 0x00007a0000047a25 */ /* 0x000fe200078e0004 */
[----:B------:R-:W-:Y:S02]  /*03d0*/  @!P2 IADD3 R31, R31, 0x1, RZ ;  /* 0x000000011f1fa810 */ /* 0x000fe40007ffe0ff */
[----:B------:R-:W-:Y:S01]  /*03e0*/  ISETP.GE.U32.AND P1, PT, R12, R19, PT ;  /* 0x000000130c00720c */ /* 0x000fe20003f26070 */
[----:B------:R-:W-:Y:S01]  /*03f0*/  IMAD R19, R27, c[0x0][0x1e8], RZ ;  /* 0x00007a001b137a24 */ /* 0x000fe200078e02ff */
[----:B------:R-:W-:Y:S01]  /*0400*/  IADD3 R9, R9, R15, RZ ;  /* 0x0000000f09097210 */ /* 0x000fe20007ffe0ff */
[----:B------:R-:W-:Y:S01]  /*0410*/  IMAD R17, R27, c[0x0][0x1d8], RZ ;  /* 0x000076001b117a24 */ /* 0x000fe200078e02ff */
[----:B------:R-:W-:Y:S01]  /*0420*/  SHF.R.S32.HI R15, RZ, 0x1f, R13 ;  /* 0x0000001fff0f7819 */ /* 0x000fe2000001140d */
[----:B------:R-:W-:Y:S01]  /*0430*/  IMAD.WIDE.U32 R2, R0, c[0x0][0x1d8], R2 ;  /* 0x0000760000027a25 */ /* 0x000fe200078e0002 */
[----:B------:R-:W-:-:S03]  /*0440*/  IADD3 R39, P2, R13, R4, RZ ;  /* 0x000000040d277210 */ /* 0x000fc60007f5e0ff */
[C---:B------:R-:W-:Y:S02]  /*0450*/  IMAD R19, R0.reuse, c[0x0][0x1ec], R19 ;  /* 0x00007b0000137a24 */ /* 0x040fe400078e0213 */
[C---:B------:R-:W-:Y:S02]  /*0460*/  IMAD R17, R0.reuse, c[0x0][0x1dc], R17 ;  /* 0x0000770000117a24 */ /* 0x040fe400078e0211 */
[----:B------:R-:W-:Y:S01]  /*0470*/  @P1 IADD3 R31, R31, 0x1, RZ ;  /* 0x000000011f1f1810 */ /* 0x000fe20007ffe0ff */
[----:B------:R-:W-:Y:S01]  /*0480*/  IMAD.WIDE.U32 R6, R0, c[0x0][0x280], R6 ;  /* 0x0000a00000067a25 */ /* 0x000fe200078e0006 */
[----:B------:R-:W-:Y:S02]  /*0490*/  IADD3 R37, P1, R13, R2, RZ ;  /* 0x000000020d257210 */ /* 0x000fe40007f3e0ff */
[----:B------:R-:W-:Y:S02]  /*04a0*/  @!P3 IADD3 R31, -R31, RZ, RZ ;  /* 0x000000ff1f1fb210 */ /* 0x000fe40007ffe1ff */
        /* <DEDUP_REMOVED lines=10> */
[C---:B------:R-:W-:Y:S01]  /*0550*/  IMAD R4, R164.reuse, c[0x0][0x1c8], RZ ;  /* 0x00007200a4047a24 */ /* 0x040fe200078e02ff */
        /* <DEDUP_REMOVED lines=10> */
[----:B------:R-:W-:Y:S01]  /*0600*/  ISETP.NE.U32.AND P1, PT, RZ, c[0x0][0x328], PT ;  /* 0x0000ca00ff007a0c */ /* 0x000fe20003f25070 */
[----:B------:R-:W-:Y:S01]  /*0610*/  CS2R R12, SRZ ;  /* 0x00000000000c7805 */ /* 0x000fe2000001ff00 */
[----:B------:R-:W-:Y:S02]  /*0620*/  ISETP.NE.U32.AND P2, PT, RZ, c[0x0][0x348], PT ;  /* 0x0000d200ff007a0c */ /* 0x000fe40003f45070 */
[----:B------:R-:W-:Y:S02]  /*0630*/  IADD3 R43, P5, R3, R8, RZ ;  /* 0x00000008032b7210 */ /* 0x000fe40007fbe0ff */
[----:B------:R-:W-:-:S02]  /*0640*/  SHF.R.S32.HI R2, RZ, 0x1f, R3 ;  /* 0x0000001fff027819 */ /* 0x000fc40000011403 */
[----:B------:R-:W-:Y:S02]  /*0650*/  IADD3 R5, R9, R5, RZ ;  /* 0x0000000509057210 */ /* 0x000fe40007ffe0ff */
[----:B------:R-:W-:Y:S02]  /*0660*/  IADD3 R3, P4, R3, R10, RZ ;  /* 0x0000000a03037210 */ /* 0x000fe40007f9e0ff */
[----:B------:R-:W-:Y:S02]  /*0670*/  IADD3 R7, R11, R7, RZ ;  /* 0x000000070b077210 */ /* 0x000fe40007ffe0ff */
[----:B------:R-:W-:Y:S02]  /*0680*/  ISETP.NE.AND.EX P1, PT, RZ, c[0x0][0x32c], PT, P1 ;  /* 0x0000cb00ff007a0c */ /* 0x000fe40003f25310 */
[----:B------:R-:W-:Y:S02]  /*0690*/  ISETP.NE.AND.EX P2, PT, RZ, c[0x0][0x34c], PT, P2 ;  /* 0x0000d300ff007a0c */ /* 0x000fe40003f45320 */
[----:B------:R-:W-:-:S02]  /*06a0*/  ISETP.GE.AND P3, PT, R14, 0x1, PT ;  /* 0x000000010e00780c */ /* 0x000fc40003f66270 */
[C---:B------:R-:W-:Y:S01]  /*06b0*/  IADD3.X R4, R2.reuse, R5, RZ, P5, !PT ;  /* 0x0000000502047210 */ /* 0x040fe20002ffe4ff */
[----:B------:R-:W-:Y:S01]  /*06c0*/  CS2R R14, SRZ ;  /* 0x00000000000e7805 */ /* 0x000fe2000001ff00 */
[----:B------:R-:W-:Y:S01]  /*06d0*/  IADD3.X R46, R2, R7, RZ, P4, !PT ;  /* 0x00000007022e7210 */ /* 0x000fe200027fe4ff */
[----:B------:R-:W-:Y:S01]  /*06e0*/  @P0 IMAD R2, R29, c[0x0][0x164], R0 ;  /* 0x000059001d020a24 */ /* 0x000fe200078e0200 */
[C---:B------:R-:W-:Y:S02]  /*06f0*/  LEA R42, P5, R43.reuse, c[0x0][0x228], 0x1 ;  /* 0x00008a002b2a7a11 */ /* 0x040fe400078a08ff */
        /* <DEDUP_REMOVED lines=14> */
[----:B------:R-:W-:Y:S01]  /*07e0*/  CS2R R32, SRZ ;  /* 0x0000000000207805 */ /* 0x000fe2000001ff00 */
[----:B------:R-:W-:Y:S02]  /*07f0*/  MOV R47, RZ ;  /* 0x000000ff002f7202 */ /* 0x000fe40000000f00 */
[----:B------:R-:W1:Y:S01]  /*0800*/  S2R R36, SR_LANEID ;  /* 0x0000000000247919 */ /* 0x000e620000000000 */
[----:B0-----:R-:W-:-:S02]  /*0810*/  SHF.L.U32 R45, R34, 0x3, RZ ;  /* 0x00000003222d7819 */ /* 0x001fc400000006ff */
[----:B------:R-:W-:Y:S02]  /*0820*/  LOP3.LUT R166, R34, 0x1f, RZ, 0xc0, !PT ;  /* 0x0000001f22a67812 */ /* 0x000fe400078ec0ff */
[----:B------:R-:W-:-:S04]  /*0830*/  LOP3.LUT R45, R45, 0xffffff00, RZ, 0xc0, !PT ;  /* 0xffffff002d2d7812 */ /* 0x000fc800078ec0ff */
[----:B------:R-:W-:-:S04]  /*0840*/  LOP3.LUT R48, R45, 0x1f, R34, 0xf8, !PT ;  /* 0x0000001f2d307812 */ /* 0x000fc800078ef822 */
[----:B-1----:R-:W-:Y:S02]  /*0850*/  SHF.R.S32.HI R49, RZ, 0x1f, R48 ;  /* 0x0000001fff317819 */ /* 0x002fe40000011430 */
.L_x_11918:
[----:B------:R-:W-:Y:S01]  /*0860*/  IADD3 R168, -R47, c[0x0][0x174], RZ ;  /* 0x00005d002fa87a10 */ /* 0x000fe20007ffe1ff */
[----:B------:R-:W-:Y:S01]  /*0870*/  BAR.SYNC.DEFER_BLOCKING 0x0 ;  /* 0x0000000000007b1d */ /* 0x000fe20000010000 */
[----:B0-----:R-:W-:Y:S02]  /*0880*/  LOP3.LUT R6, R48, 0x20, RZ, 0xfc, !PT ;  /* 0x0000002030067812 */ /* 0x001fe400078efcff */
[----:B------:R-:W-:Y:S02]  /*0890*/  LEA R10, R168, 0xffffff00, 0x8 ;  /* 0xffffff00a80a7811 */ /* 0x000fe400078e40ff */
[----:B------:R-:W-:Y:S02]  /*08a0*/  LOP3.LUT R18, R48, 0x40, RZ, 0xfc, !PT ;  /* 0x0000004030127812 */ /* 0x000fe400078efcff */
[----:B------:R-:W-:Y:S02]  /*08b0*/  IADD3 R51, -R10, c[0x0][0x168], RZ ;  /* 0x00005a000a337a10 */ /* 0x000fe40007ffe1ff */
[----:B------:R-:W-:-:S02]  /*08c0*/  LEA R8, P3, R48, R35, 0x1 ;  /* 0x0000002330087211 */ /* 0x000fc400078608ff */
[-C--:B------:R-:W-:Y:S02]  /*08d0*/  ISETP.GE.AND P0, PT, R48, R51.reuse, PT ;  /* 0x000000333000720c */ /* 0x080fe40003f06270 */
[-C--:B------:R-:W-:Y:S02]  /*08e0*/  ISETP.GE.AND P1, PT, R6, R51.reuse, PT ;  /* 0x000000330600720c */ /* 0x080fe40003f26270 */
[----:B------:R-:W-:Y:S02]  /*08f0*/  ISETP.GE.AND P2, PT, R18, R51, PT ;  /* 0x000000331200720c */ /* 0x000fe40003f46270 */
[----:B--2---:R-:W-:Y:S02]  /*0900*/  PRMT R3, RZ, 0x7610, R3 ;  /* 0x00007610ff037816 */ /* 0x004fe40000000003 */
[----:B------:R-:W-:Y:S02]  /*0910*/  LEA.HI.X R9, R48, R37, R49, 0x1, P3 ;  /* 0x0000002530097211 */ /* 0x000fe400018f0c31 */
[----:B------:R-:W-:-:S02]  /*0920*/  PRMT R50, RZ, 0x7610, R50 ;  /* 0x00007610ff327816 */ /* 0x000fc40000000032 */
[----:B------:R-:W-:Y:S01]  /*0930*/  PRMT R5, RZ, 0x7610, R5 ;  /* 0x00007610ff057816 */ /* 0x000fe20000000005 */
        /* <DEDUP_REMOVED lines=8> */
[----:B------:R-:W-:Y:S02]  /*09c0*/  LOP3.LUT R4, R48, 0xe0, RZ, 0xfc, !PT ;  /* 0x000000e030047812 */ /* 0x000fe400078efcff */
        /* <DEDUP_REMOVED lines=14> */
[----:B------:R-:W-:-:S02]  /*0ab0*/  LEA.HI.SX32 R54, R36, R36, 0x1b ;  /* 0x0000002424367211 */ /* 0x000fc400078fdaff */
[----:B------:R-:W-:Y:S02]  /*0ac0*/  IADD3 R23, R36, 0x20, RZ ;  /* 0x0000002024177810 */ /* 0x000fe40007ffe0ff */
[----:B------:R-:W-:Y:S02]  /*0ad0*/  SHF.L.U32 R54, R54, 0x1, RZ ;  /* 0x0000000136367819 */ /* 0x000fe400000006ff */
[C---:B------:R-:W-:Y:S02]  /*0ae0*/  IADD3 R25, R36.reuse, 0x40, RZ ;  /* 0x0000004024197810 */ /* 0x040fe40007ffe0ff */
[-C--:B------:R-:W-:Y:S02]  /*0af0*/  LEA.HI.SX32 R23, R23, R36.reuse, 0x1b ;  /* 0x0000002417177211 */ /* 0x080fe400078fdaff */
[----:B------:R-:W-:Y:S02]  /*0b00*/  IADD3 R55, R36, 0xc0, RZ ;  /* 0x000000c024377810 */ /* 0x000fe40007ffe0ff */
[----:B------:R-:W-:-:S02]  /*0b10*/  LEA.HI.SX32 R25, R25, R36, 0x1b ;  /* 0x0000002419197211 */ /* 0x000fc400078fdaff */
[----:B------:R-:W-:Y:S02]  /*0b20*/  SHF.L.U32 R53, R23, 0x1, RZ ;  /* 0x0000000117357819 */ /* 0x000fe400000006ff */
[C---:B0-----:R-:W-:Y:S02]  /*0b30*/  IADD3 R9, R36.reuse, 0x60, RZ ;  /* 0x0000006024097810 */ /* 0x041fe40007ffe0ff */
[----:B------:R-:W-:Y:S02]  /*0b40*/  LEA.HI.SX32 R55, R55, R36, 0x1b ;  /* 0x0000002437377211 */ /* 0x000fe400078fdaff */
[----:B------:R-:W-:Y:S02]  /*0b50*/  SHF.L.U32 R70, R25, 0x1, RZ ;  /* 0x0000000119467819 */ /* 0x000fe400000006ff */
[C---:B------:R-:W-:Y:S02]  /*0b60*/  IADD3 R23, R36.reuse, 0x80, RZ ;  /* 0x0000008024177810 */ /* 0x040fe40007ffe0ff */
[----:B------:R-:W-:-:S02]  /*0b70*/  IADD3 R25, R36, 0xa0, RZ ;  /* 0x000000a024197810 */ /* 0x000fc40007ffe0ff */
[-C--:B------:R-:W-:Y:S02]  /*0b80*/  LEA.HI.SX32 R9, R9, R36.reuse, 0x1b ;  /* 0x0000002409097211 */ /* 0x080fe400078fdaff */
[-C--:B------:R-:W-:Y:S02]  /*0b90*/  LEA.HI.SX32 R23, R23, R36.reuse, 0x1b ;  /* 0x0000002417177211 */ /* 0x080fe400078fdaff */
[----:B------:R-:W-:Y:S02]  /*0ba0*/  LEA.HI.SX32 R25, R25, R36, 0x1b ;  /* 0x0000002419197211 */ /* 0x000fe400078fdaff */
[----:B------:R-:W-:Y:S02]  /*0bb0*/  SHF.L.U32 R52, R9, 0x1, RZ ;  /* 0x0000000109347819 */ /* 0x000fe400000006ff */
[----:B------:R-:W-:Y:S02]  /*0bc0*/  SHF.L.U32 R58, R23, 0x1, RZ ;  /* 0x00000001173a7819 */ /* 0x000fe400000006ff */
[----:B------:R-:W-:-:S02]  /*0bd0*/  SHF.L.U32 R56, R25, 0x1, RZ ;  /* 0x0000000119387819 */ /* 0x000fc400000006ff */
[C---:B------:R-:W-:Y:S02]  /*0be0*/  SHF.L.U32 R57, R48.reuse, 0x1, RZ ;  /* 0x0000000130397819 */ /* 0x040fe400000006ff */
[C---:B------:R-:W-:Y:S02]  /*0bf0*/  ISETP.GE.AND P6, PT, R48.reuse, R51, PT ;  /* 0x000000333000720c */ /* 0x040fe40003fc6270 */
[----:B------:R-:W-:Y:S02]  /*0c00*/  SHF.L.U64.HI R60, R48, 0x1, R49 ;  /* 0x00000001303c7819 */ /* 0x000fe40000010231 */
[----:B------:R-:W-:Y:S02]  /*0c10*/  IADD3 R8, P0, R38, R57, RZ ;  /* 0x0000003926087210 */ /* 0x000fe40007f1e0ff */
[----:B------:R-:W-:Y:S02]  /*0c20*/  ISETP.GE.AND P5, PT, R6, R51, PT ;  /* 0x000000330600720c */ /* 0x000fe40003fa6270 */
[----:B------:R-:W-:-:S02]  /*0c30*/  IADD3.X R9, R39, R60, RZ, P0, !PT ;  /* 0x0000003c27097210 */ /* 0x000fc400007fe4ff */
[-C--:B------:R-:W-:Y:S02]  /*0c40*/  ISETP.GE.AND P4, PT, R18, R51.reuse, PT ;  /* 0x000000331200720c */ /* 0x080fe40003f86270 */
[-C--:B------:R-:W-:Y:S02]  /*0c50*/  ISETP.GE.AND P3, PT, R20, R51.reuse, PT ;  /* 0x000000331400720c */ /* 0x080fe40003f66270 */
[-C--:B------:R-:W-:Y:S02]  /*0c60*/  ISETP.GE.AND P2, PT, R22, R51.reuse, PT ;  /* 0x000000331600720c */ /* 0x080fe40003f46270 */
[-C--:B------:R-:W-:Y:S02]  /*0c70*/  ISETP.GE.AND P1, PT, R24, R51.reuse, PT ;  /* 0x000000331800720c */ /* 0x080fe40003f26270 */
[----:B------:R-:W-:Y:S02]  /*0c80*/  ISETP.GE.AND P0, PT, R2, R51, PT ;  /* 0x000000330200720c */ /* 0x000fe40003f06270 */
[----:B------:R-:W-:-:S02]  /*0c90*/  PRMT R68, RZ, 0x7610, R68 ;  /* 0x00007610ff447816 */ /* 0x000fc40000000044 */
[----:B------:R-:W-:Y:S01]  /*0ca0*/  PRMT R74, RZ, 0x7610, R74 ;  /* 0x00007610ff4a7816 */ /* 0x000fe2000000004a */
[----:B--2---:R0:W-:Y:S04]  /*0cb0*/  STS.U16 [R54], R3 ;  /* 0x0000000336007388 */ /* 0x0041e80000000400 */
[----:B-1-3--:R1:W-:Y:S01]  /*0cc0*/  STS.U16 [R53+0x40], R50 ;  /* 0x0000403235007388 */ /* 0x00a3e20000000400 */
[----:B0-----:R-:W-:-:S04]  /*0cd0*/  IADD3 R3, R36, 0xe0, RZ ;  /* 0x000000e024037810 */ /* 0x001fc80007ffe0ff */
[----:B------:R-:W-:Y:S02]  /*0ce0*/  LEA.HI.SX32 R3, R3, R36, 0x1b ;  /* 0x0000002403037211 */ /* 0x000fe400078fdaff */
[----:B-1----:R-:W-:Y:S02]  /*0cf0*/  SHF.L.U32 R50, R55, 0x1, RZ ;  /* 0x0000000137327819 */ /* 0x002fe400000006ff */
[----:B------:R-:W-:Y:S02]  /*0d00*/  SHF.L.U32 R55, R3, 0x1, RZ ;  /* 0x0000000103377819 */ /* 0x000fe400000006ff */
[----:B------:R-:W-:Y:S01]  /*0d10*/  SHF.L.U32 R3, R36, 0x3, RZ ;  /* 0x0000000324037819 */ /* 0x000fe200000006ff */
[----:B----4-:R0:W-:Y:S03]  /*0d20*/  STS.U16 [R70+0x80], R5 ;  /* 0x0000800546007388 */ /* 0x0101e60000000400 */
[----:B------:R-:W-:Y:S01]  /*0d30*/  LEA.HI.SX32 R59, R3, R3, 0x1b ;  /* 0x00000003033b7211 */ /* 0x000fe200078fdaff */
[----:B------:R1:W-:Y:S03]  /*0d40*/  STS.U16 [R52+0xc0], R7 ;  /* 0x0000c00734007388 */ /* 0x0003e60000000400 */
[----:B------:R-:W-:Y:S01]  /*0d50*/  SHF.L.U32 R59, R59, 0x1, RZ ;  /* 0x000000013b3b7819 */ /* 0x000fe200000006ff */
        /* <DEDUP_REMOVED lines=15> */
[----:B------:R-:W-:Y:S02]  /*0e50*/  PRMT R3, RZ, 0x7610, R3 ;  /* 0x00007610ff037816 */ /* 0x000fe40000000003 */
        /* <DEDUP_REMOVED lines=48> */
[----:B------:R3:W4:Y:S01]  /*1160*/  @!P6 LDG.E.U16 R81, [R72.64] ;  /* 0x0000000a4851e981 */ /* 0x000722000c1e1500 */
        /* <DEDUP_REMOVED lines=17> */
[----:B------:R-:W-:-:S03]  /*1280*/  @!P0 MOV R77, R11 ;  /* 0x0000000b004d8202 */ /* 0x000fc60000000f00 */
[----:B--2---:R-:W-:Y:S01]  /*1290*/  IMAD.WIDE.U32 R74, R29, c[0x0][0x200], RZ ;  /* 0x000080001d4a7a25 */ /* 0x004fe200078e00ff */
[----:B---3--:R-:W-:Y:S02]  /*12a0*/  IADD3 R73, R9, R79, RZ ;  /* 0x0000004f09497210 */ /* 0x008fe40007ffe0ff */
[----:B------:R-:W-:Y:S01]  /*12b0*/  @!P0 IADD3 R9, R79, R69, RZ ;  /* 0x000000454f098210 */ /* 0x000fe20007ffe0ff */
[----:B------:R-:W-:Y:S01]  /*12c0*/  @!P0 IMAD.WIDE.U32 R76, R29, c[0x0][0x200], R76 ;  /* 0x000080001d4c8a25 */ /* 0x000fe200078e004c */
[----:B------:R-:W-:Y:S02]  /*12d0*/  MOV R72, R8 ;  /* 0x0000000800487202 */ /* 0x000fe40000000f00 */
[----:B------:R-:W-:Y:S02]  /*12e0*/  IADD3 R69, R47, -c[0x0][0x174], RZ ;  /* 0x80005d002f457a10 */ /* 0x000fe40007ffe0ff */
[----:B------:R-:W-:Y:S01]  /*12f0*/  IADD3 R75, R75, R93, RZ ;  /* 0x0000005d4b4b7210 */ /* 0x000fe20007ffe0ff */
[----:B------:R-:W-:Y:S01]  /*1300*/  IMAD.WIDE.U32 R72, R0, c[0x0][0x1f8], R72 ;  /* 0x00007e0000487a25 */ /* 0x000fe200078e0048 */
[----:B------:R-:W-:-:S02]  /*1310*/  @!P0 IADD3 R77, R93, R77, RZ ;  /* 0x0000004d5d4d8210 */ /* 0x000fc40007ffe0ff */
[----:B------:R-:W-:Y:S01]  /*1320*/  @!P0 MOV R8, R68 ;  /* 0x0000004400088202 */ /* 0x000fe20000000f00 */
[----:B------:R-:W-:Y:S02]  /*1330*/  IMAD R93, R27, c[0x0][0x1f8], RZ ;  /* 0x00007e001b5d7a24 */ /* 0x000fe400078e02ff */
[----:B------:R-:W-:Y:S02]  /*1340*/  IMAD R68, R69, -0x100, RZ ;  /* 0xffffff0045447824 */ /* 0x000fe400078e02ff */
[----:B------:R-:W-:Y:S02]  /*1350*/  IMAD R95, R27, c[0x0][0x208], RZ ;  /* 0x000082001b5f7a24 */ /* 0x000fe400078e02ff */
[----:B------:R-:W-:Y:S01]  /*1360*/  IMAD.WIDE.U32 R78, R0, c[0x0][0x208], R74 ;  /* 0x00008200004e7a25 */ /* 0x000fe200078e004a */
[----:B------:R-:W-:Y:S02]  /*1370*/  SHF.R.S32.HI R69, RZ, 0x1f, R68 ;  /* 0x0000001fff457819 */ /* 0x000fe40000011444 */
[----:B------:R-:W-:Y:S01]  /*1380*/  IADD3 R86, P1, R68, R72, RZ ;  /* 0x0000004844567210 */ /* 0x000fe20007f3e0ff */
[----:B------:R-:W-:Y:S01]  /*1390*/  IMAD R97, R0, c[0x0][0x1fc], R93 ;  /* 0x00007f0000617a24 */ /* 0x000fe200078e025d */
[----:B------:R-:W-:Y:S01]  /*13a0*/  IADD3 R78, P2, R68, R78, RZ ;  /* 0x0000004e444e7210 */ /* 0x000fe20007f5e0ff */
[----:B------:R-:W-:-:S02]  /*13b0*/  IMAD R84, R0, c[0x0][0x20c], R95 ;  /* 0x0000830000547a24 */ /* 0x000fc400078e025f */
[----:B------:R-:W-:-:S04]  /*13c0*/  @!P0 IMAD.WIDE.U32 R8, R0, c[0x0][0x1f8], R8 ;  /* 0x00007e0000088a25 */ /* 0x000fc800078e0008 */
[----:B------:R-:W-:Y:S01]  /*13d0*/  @!P0 IMAD.WIDE.U32 R74, R0, c[0x0][0x208], R76 ;  /* 0x00008200004a8a25 */ /* 0x000fe200078e004c */
[C---:B------:R-:W-:Y:S02]  /*13e0*/  IADD3.X R93, R69.reuse, R97, R73, P1, !PT ;  /* 0x00000061455d7210 */ /* 0x040fe40000ffe449 */
[----:B------:R-:W-:Y:S02]  /*13f0*/  IADD3.X R79, R69, R84, R79, P2, !PT ;  /* 0x00000054454f7210 */ /* 0x000fe400017fe44f */
[C---:B------:R-:W-:Y:S02]  /*1400*/  @!P0 IADD3 R88, P1, R48.reuse, R8, RZ ;  /* 0x0000000830588210 */ /* 0x040fe40007f3e0ff */
[C---:B------:R-:W-:Y:S02]  /*1410*/  @!P0 IADD3 R73, P3, R48.reuse, R74, RZ ;  /* 0x0000004a30498210 */ /* 0x040fe40007f7e0ff */
[C---:B------:R-:W-:Y:S02]  /*1420*/  LEA R95, P2, R48.reuse, c[0x0][0x268], 0x1 ;  /* 0x00009a00305f7a11 */ /* 0x040fe400078408ff */
[----:B------:R-:W-:-:S02]  /*1430*/  LEA R77, P4, R48, c[0x0][0x258], 0x1 ;  /* 0x00009600304d7a11 */ /* 0x000fc400078808ff */
[C---:B------:R-:W-:Y:S02]  /*1440*/  @!P0 IADD3.X R97, R49.reuse, R9, R97, P1, !PT ;  /* 0x0000000931618210 */ /* 0x040fe40000ffe461 */
[----:B------:R-:W-:Y:S02]  /*1450*/  @!P0 IADD3.X R84, R49, R75, R84, P3, !PT ;  /* 0x0000004b31548210 */ /* 0x000fe40001ffe454 */
[C-C-:B------:R-:W-:Y:S02]  /*1460*/  LEA.HI.X R75, R48.reuse, c[0x0][0x26c], R49.reuse, 0x1, P2 ;  /* 0x00009b00304b7a11 */ /* 0x140fe400010f0c31 */
[----:B------:R-:W-:Y:S02]  /*1470*/  LEA.HI.X R9, R48, c[0x0][0x25c], R49, 0x1, P4 ;  /* 0x0000970030097a11 */ /* 0x000fe400020f0c31 */
[----:B------:R-:W-:Y:S02]  /*1480*/  LEA R74, P2, R86, R95, 0x1 ;  /* 0x0000005f564a7211 */ /* 0x000fe400078408ff */
[----:B------:R-:W-:-:S02]  /*1490*/  LEA R76, P4, R78, R77, 0x1 ;  /* 0x0000004d4e4c7211 */ /* 0x000fc400078808ff */
[C---:B------:R-:W-:Y:S02]  /*14a0*/  @!P0 LEA R72, P3, R73.reuse, c[0x0][0x258], 0x1 ;  /* 0x0000960049488a11 */ /* 0x040fe400078608ff */
[----:B------:R-:W-:Y:S02]  /*14b0*/  LEA.HI.X R75, R86, R75, R93, 0x1, P2 ;  /* 0x0000004b564b7211 */ /* 0x000fe400010f0c5d */
[----:B------:R-:W-:Y:S02]  /*14c0*/  LEA.HI.X R77, R78, R9, R79, 0x1, P4 ;  /* 0x000000094e4d7211 */ /* 0x000fe400020f0c4f */
[----:B------:R-:W-:Y:S02]  /*14d0*/  @!P0 LEA.HI.X R73, R73, c[0x0][0x25c], R84, 0x1, P3 ;  /* 0x0000970049498a11 */ /* 0x000fe400018f0c54 */
[----:B------:R-:W-:Y:S02]  /*14e0*/  ISETP.GE.AND P6, PT, R6, R51, PT ;  /* 0x000000330600720c */ /* 0x000fe40003fc6270 */
[----:B------:R-:W-:-:S02]  /*14f0*/  @!P0 LEA R8, P1, R88, c[0x0][0x268], 0x1 ;  /* 0x00009a0058088a11 */ /* 0x000fc400078208ff */
[-C--:B------:R-:W-:Y:S02]  /*1500*/  ISETP.GE.AND P2, PT, R20, R51.reuse, PT ;  /* 0x000000331400720c */ /* 0x080fe40003f46270 */
[----:B------:R-:W-:Y:S02]  /*1510*/  @!P0 LEA.HI.X R9, R88, c[0x0][0x26c], R97, 0x1, P1 ;  /* 0x00009b0058098a11 */ /* 0x000fe400008f0c61 */
[-C--:B------:R-:W-:Y:S02]  /*1520*/  ISETP.GE.AND P1, PT, R18, R51.reuse, PT ;  /* 0x000000331200720c */ /* 0x080fe40003f26270 */
[-C--:B------:R-:W-:Y:S02]  /*1530*/  ISETP.GE.AND P3, PT, R22, R51.reuse, PT ;  /* 0x000000331600720c */ /* 0x080fe40003f66270 */
[----:B------:R-:W-:Y:S02]  /*1540*/  PRMT R93, RZ, 0x7610, R93 ;  /* 0x00007610ff5d7816 */ /* 0x000fe4000000005d */
[----:B------:R-:W-:-:S02]  /*1550*/  ISETP.GE.AND P4, PT, R24, R51, PT ;  /* 0x000000331800720c */ /* 0x000fc40003f86270 */
[----:B------:R-:W-:Y:S02]  /*1560*/  ISETP.GE.AND P5, PT, R2, R51, PT ;  /* 0x000000330200720c */ /* 0x000fe40003fa6270 */
        /* <DEDUP_REMOVED lines=21> */
[----:B------:R-:W-:Y:S02]  /*16c0*/  PRMT R89, RZ, 0x7610, R89 ;  /* 0x00007610ff597816 */ /* 0x000fe40000000059 */
[----:B------:R-:W-:Y:S01]  /*16d0*/  PRMT R91, RZ, 0x7610, R91 ;  /* 0x00007610ff5b7816 */ /* 0x000fe2000000005b */
        /* <DEDUP_REMOVED lines=27> */
[----:B------:R-:W-:Y:S04]  /*1890*/  LDS.U16 R87, [R59+0x6] ;  /* 0x000006003b577984 */ /* 0x000fe80000000400 */
[----:B------:R-:W2:Y:S04]  /*18a0*/  LDS.U16 R88, [R59+0x8] ;  /* 0x000008003b587984 */ /* 0x000ea80000000400 */
[----:B------:R-:W-:Y:S04]  /*18b0*/  LDS.U16 R89, [R59+0xa] ;  /* 0x00000a003b597984 */ /* 0x000fe80000000400 */
[----:B------:R-:W1:Y:S04]  /*18c0*/  LDS.U16 R9, [R59+0xc] ;  /* 0x00000c003b097984 */ /* 0x000e680000000400 */
[----:B------:R-:W1:Y:S04]  /*18d0*/  LDS.U16 R90, [R59+0xe] ;  /* 0x00000e003b5a7984 */ /* 0x000e680000000400 */
[----:B------:R-:W-:Y:S01]  /*18e0*/  BAR.SYNC.DEFER_BLOCKING 0x0 ;  /* 0x0000000000007b1d */ /* 0x000fe20000010000 */
[----:B0-----:R-:W-:-:S02]  /*18f0*/  PRMT R8, RZ, 0x7610, R8 ;  /* 0x00007610ff087816 */ /* 0x001fc40000000008 */
[----:B------:R-:W-:Y:S02]  /*1900*/  PRMT R91, RZ, 0x7610, R91 ;  /* 0x00007610ff5b7816 */ /* 0x000fe4000000005b */
[----:B------:R-:W-:Y:S02]  /*1910*/  PRMT R93, RZ, 0x7610, R93 ;  /* 0x00007610ff5d7816 */ /* 0x000fe4000000005d */
[----:B------:R-:W-:Y:S01]  /*1920*/  PRMT R95, RZ, 0x7610, R95 ;  /* 0x00007610ff5f7816 */ /* 0x000fe2000000005f */
        /* <DEDUP_REMOVED lines=9> */
[----:B-1----:R-:W-:-:S05]  /*19c0*/  PRMT R77, RZ, 0x5410, R74 ;  /* 0x00005410ff4d7816 */ /* 0x002fca000000004a */
[----:B0-----:R-:W-:Y:S01]  /*19d0*/  FMUL.FTZ R72, R77, -1.4426950216293334961 ;  /* 0xbfb8aa3b4d487820 */ /* 0x001fe20000410000 */
[----:B--2---:R-:W-:Y:S02]  /*19e0*/  PRMT R94, RZ, 0x5410, R75 ;  /* 0x00005410ff5e7816 */ /* 0x004fe4000000004b */
[----:B---3--:R-:W-:-:S03]  /*19f0*/  PRMT R96, RZ, 0x5410, R82 ;  /* 0x00005410ff607816 */ /* 0x008fc60000000052 */
[----:B------:R-:W0:Y:S01]  /*1a00*/  MUFU.EX2 R72, R72 ;  /* 0x0000004800487308 */ /* 0x000e220000000800 */
[----:B------:R-:W-:Y:S01]  /*1a10*/  FMUL.FTZ R73, R94, -1.4426950216293334961 ;  /* 0xbfb8aa3b5e497820 */ /* 0x000fe20000410000 */
[----:B------:R-:W-:Y:S01]  /*1a20*/  PRMT R104, RZ, 0x5410, R88 ;  /* 0x00005410ff687816 */ /* 0x000fe20000000058 */
[----:B------:R-:W-:Y:S01]  /*1a30*/  FMUL.FTZ R74, R96, -1.4426950216293334961 ;  /* 0xbfb8aa3b604a7820 */ /* 0x000fe20000410000 */
[----:B------:R-:W-:-:S04]  /*1a40*/  PRMT R100, RZ, 0x5410, R87 ;  /* 0x00005410ff647816 */ /* 0x000fc80000000057 */
[----:B------:R-:W1:Y:S01]  /*1a50*/  MUFU.EX2 R73, R73 ;  /* 0x0000004900497308 */ /* 0x000e620000000800 */
[----:B------:R-:W-:-:S07]  /*1a60*/  FMUL.FTZ R76, R100, -1.4426950216293334961 ;  /* 0xbfb8aa3b644c7820 */ /* 0x000fce0000410000 */
[----:B------:R2:W-:Y:S01]  /*1a70*/  MUFU.EX2 R75, R74 ;  /* 0x0000004a004b7308 */ /* 0x0005e20000000800 */
[----:B------:R-:W-:Y:S01]  /*1a80*/  PRMT R110, RZ, 0x5410, R9 ;  /* 0x00005410ff6e7816 */ /* 0x000fe20000000009 */
[----:B--2---:R-:W-:-:S06]  /*1a90*/  FMUL.FTZ R74, R104, -1.4426950216293334961 ;  /* 0xbfb8aa3b684a7820 */ /* 0x004fcc0000410000 */
[----:B------:R0:W2:Y:S02]  /*1aa0*/  MUFU.EX2 R98, R74 ;  /* 0x0000004a00627308 */ /* 0x0000a40000000800 */
[----:B0-----:R-:W-:-:S06]  /*1ab0*/  FADD.FTZ R74, R72, 1 ;  /* 0x3f800000484a7421 */ /* 0x001fcc0000010000 */
[----:B------:R-:W-:Y:S01]  /*1ac0*/  MUFU.EX2 R76, R76 ;  /* 0x0000004c004c7308 */ /* 0x000fe20000000800 */
[----:B------:R-:W-:Y:S01]  /*1ad0*/  PRMT R106, RZ, 0x5410, R89 ;  /* 0x00005410ff6a7816 */ /* 0x000fe20000000059 */
[----:B-1----:R-:W-:-:S06]  /*1ae0*/  FADD.FTZ R87, R73, 1 ;  /* 0x3f80000049577421 */ /* 0x002fcc0000010000 */
[----:B------:R-:W-:Y:S01]  /*1af0*/  MUFU.RCP R82, R74 ;  /* 0x0000004a00527308 */ /* 0x000fe20000001000 */
[----:B------:R-:W-:Y:S02]  /*1b00*/  FMUL.FTZ R88, R106, -1.4426950216293334961 ;  /* 0xbfb8aa3b6a587820 */ /* 0x000fe40000410000 */
[----:B------:R-:W-:Y:S01]  /*1b10*/  FMUL.FTZ R89, R110, -1.4426950216293334961 ;  /* 0xbfb8aa3b6e597820 */ /* 0x000fe20000410000 */
[----:B------:R-:W-:-:S05]  /*1b20*/  PRMT R113, RZ, 0x5410, R90 ;  /* 0x00005410ff717816 */ /* 0x000fca000000005a */
[----:B------:R-:W-:-:S04]  /*1b30*/  FMUL.FTZ R90, R113, -1.4426950216293334961 ;  /* 0xbfb8aa3b715a7820 */ /* 0x000fc80000410000 */
[----:B------:R-:W0:Y:S01]  /*1b40*/  MUFU.EX2 R108, R90 ;  /* 0x0000005a006c7308 */ /* 0x000e220000000800 */
[----:B--2---:R-:W-:Y:S01]  /*1b50*/  FADD.FTZ R98, R98, 1 ;  /* 0x3f80000062627421 */ /* 0x004fe20000010000 */
[----:B------:R-:W-:-:S06]  /*1b60*/  PRMT R79, RZ, 0x5410, R79 ;  /* 0x00005410ff4f7816 */ /* 0x000fcc000000004f */
[----:B------:R-:W-:Y:S01]  /*1b70*/  MUFU.RCP R105, R98 ;  /* 0x0000006200697308 */ /* 0x000fe20000001000 */
[----:B------:R-:W-:Y:S01]  /*1b80*/  PRMT R81, RZ, 0x5410, R81 ;  /* 0x00005410ff517816 */ /* 0x000fe20000000051 */
[----:B0-----:R-:W-:Y:S01]  /*1b90*/  FADD.FTZ R108, R108, 1 ;  /* 0x3f8000006c6c7421 */ /* 0x001fe20000010000 */
[----:B------:R-:W-:Y:S02]  /*1ba0*/  PRMT R83, RZ, 0x5410, R83 ;  /* 0x00005410ff537816 */ /* 0x000fe40000000053 */
[----:B------:R-:W-:Y:S02]  /*1bb0*/  PRMT R85, RZ, 0x5410, R85 ;  /* 0x00005410ff557816 */ /* 0x000fe40000000055 */
[----:B------:R-:W-:Y:S01]  /*1bc0*/  ISETP.NE.AND P6, PT, R34, RZ, PT ;  /* 0x000000ff2200720c */ /* 0x000fe20003fc5270 */
[----:B----4-:R-:W-:Y:S04]  /*1bd0*/  STS.U16 [R54], R97 ;  /* 0x0000006136007388 */ /* 0x010fe80000000400 */
        /* <DEDUP_REMOVED lines=8> */
[----:B------:R-:W3:Y:S04]  /*1c60*/  LDS.U16 R8, [R59] ;  /* 0x000000003b087984 */ /* 0x000ee80000000400 */
[----:B------:R-:W4:Y:S04]  /*1c70*/  LDS.U16 R9, [R59+0x2] ;  /* 0x000002003b097984 */ /* 0x000f280000000400 */
[----:B------:R-:W4:Y:S01]  /*1c80*/  LDS.U16 R72, [R59+0x4] ;  /* 0x000004003b487984 */ /* 0x000f220000000400 */
[----:B0-----:R0:W-:Y:S03]  /*1c90*/  MUFU.RCP R93, R87 ;  /* 0x00000057005d7308 */ /* 0x0011e60000001000 */
[----:B------:R-:W4:Y:S04]  /*1ca0*/  LDS.U16 R73, [R59+0x6] ;  /* 0x000006003b497984 */ /* 0x000f280000000400 */
[----:B------:R-:W4:Y:S01]  /*1cb0*/  LDS.U16 R74, [R59+0x8] ;  /* 0x000008003b4a7984 */ /* 0x000f220000000400 */
[----:B0-----:R-:W-:Y:S01]  /*1cc0*/  PRMT R87, RZ, 0x5410, R78 ;  /* 0x00005410ff577816 */ /* 0x001fe2000000004e */
[----:B-1----:R0:W1:Y:S08]  /*1cd0*/  MUFU.EX2 R95, R88 ;  /* 0x00000058005f7308 */ /* 0x0020700000000800 */
[----:B--2---:R2:W-:Y:S01]  /*1ce0*/  MUFU.EX2 R99, R89 ;  /* 0x0000005900637308 */ /* 0x0045e20000000800 */
[----:B0-----:R-:W-:-:S02]  /*1cf0*/  FADD.FTZ R88, R75, 1 ;  /* 0x3f8000004b587421 */ /* 0x001fc40000010000 */
[----:B--2---:R-:W-:Y:S01]  /*1d00*/  FADD.FTZ R89, R76, 1 ;  /* 0x3f8000004c597421 */ /* 0x004fe20000010000 */
[----:B---3--:R-:W-:Y:S01]  /*1d10*/  PRMT R91, RZ, 0x5410, R8 ;  /* 0x00005410ff5b7816 */ /* 0x008fe20000000008 */
[C---:B------:R-:W-:Y:S01]  /*1d20*/  FADD.FTZ R76, -R82.reuse, 1 ;  /* 0x3f800000524c7421 */ /* 0x040fe20000010100 */
[----:B------:R-:W0:Y:S03]  /*1d30*/  LDS.U16 R8, [R59+0xa] ;  /* 0x00000a003b087984 */ /* 0x000e260000000400 */
[----:B------:R-:W-:Y:S01]  /*1d40*/  FMUL.FTZ R75, R87, R91 ;  /* 0x0000005b574b7220 */ /* 0x000fe20000410000 */
[----:B------:R-:W2:Y:S01]  /*1d50*/  MUFU.RCP R97, R88 ;  /* 0x0000005800617308 */ /* 0x000ea20000001000 */
[----:B------:R-:W-:Y:S02]  /*1d60*/  FFMA.FTZ R76, R77, R76, 1 ;  /* 0x3f8000004d4c7423 */ /* 0x000fe4000001004c */
[----:B------:R-:W-:-:S04]  /*1d70*/  FMUL.FTZ R75, R82, R75 ;  /* 0x0000004b524b7220 */ /* 0x000fc80000410000 */
[----:B------:R-:W-:Y:S02]  /*1d80*/  FMUL.FTZ R78, R75, R76 ;  /* 0x0000004c4b4e7220 */ /* 0x000fe40000410000 */
[----:B------:R-:W3:Y:S04]  /*1d90*/  LDS.U16 R75, [R59+0xc] ;  /* 0x00000c003b4b7984 */ /* 0x000ee80000000400 */
[----:B------:R-:W0:Y:S01]  /*1da0*/  LDS.U16 R76, [R59+0xe] ;  /* 0x00000e003b4c7984 */ /* 0x000e220000000400 */
[----:B-1----:R-:W-:Y:S02]  /*1db0*/  FADD.FTZ R90, R95, 1 ;  /* 0x3f8000005f5a7421 */ /* 0x002fe40000010000 */
[----:B--2---:R-:W-:Y:S02]  /*1dc0*/  FADD.FTZ R95, -R97, 1 ;  /* 0x3f800000615f7421 */ /* 0x004fe40000010100 */
[----:B------:R-:W-:-:S02]  /*1dd0*/  FADD.FTZ R92, R99, 1 ;  /* 0x3f800000635c7421 */ /* 0x000fc40000010000 */
[----:B------:R-:W-:Y:S01]  /*1de0*/  FFMA.FTZ R99, R96, R95, 1 ;  /* 0x3f80000060637423 */ /* 0x000fe2000001005f */
[----:B----4-:R-:W-:Y:S01]  /*1df0*/  PRMT R95, RZ, 0x5410, R9 ;  /* 0x00005410ff5f7816 */ /* 0x010fe20000000009 */
[----:B------:R1:W2:Y:S01]  /*1e00*/  MUFU.RCP R101, R89 ;  /* 0x0000005900657308 */ /* 0x0002a20000001000 */
[----:B------:R-:W-:Y:S02]  /*1e10*/  PRMT R88, RZ, 0x5410, R80 ;  /* 0x00005410ff587816 */ /* 0x000fe40000000050 */
[----:B------:R-:W-:Y:S01]  /*1e20*/  PRMT R98, RZ, 0x5410, R72 ;  /* 0x00005410ff627816 */ /* 0x000fe20000000048 */
[----:B------:R-:W-:-:S04]  /*1e30*/  FMUL.FTZ R72, R79, R95 ;  /* 0x0000005f4f487220 */ /* 0x000fc80000410000 */
[----:B------:R4:W0:Y:S01]  /*1e40*/  MUFU.RCP R107, R90 ;  /* 0x0000005a006b7308 */ /* 0x0008220000001000 */
[C---:B-1----:R-:W-:Y:S02]  /*1e50*/  FADD.FTZ R89, -R93.reuse, 1 ;  /* 0x3f8000005d597421 */ /* 0x042fe40000010100 */
[----:B------:R-:W-:Y:S02]  /*1e60*/  FMUL.FTZ R80, R88, R98 ;  /* 0x0000006258507220 */ /* 0x000fe40000410000 */
[----:B------:R-:W-:Y:S02]  /*1e70*/  FFMA.FTZ R89, R94, R89, 1 ;  /* 0x3f8000005e597423 */ /* 0x000fe40000010059 */
[----:B------:R-:W-:Y:S01]  /*1e80*/  FMUL.FTZ R72, R93, R72 ;  /* 0x000000485d487220 */ /* 0x000fe20000410000 */
[----:B------:R-:W-:Y:S01]  /*1e90*/  PRMT R102, RZ, 0x5410, R73 ;  /* 0x00005410ff667816 */ /* 0x000fe20000000049 */
[----:B------:R-:W-:Y:S02]  /*1ea0*/  FMUL.FTZ R80, R97, R80 ;  /* 0x0000005061507220 */ /* 0x000fe40000410000 */
[----:B------:R-:W-:Y:S01]  /*1eb0*/  FMUL.FTZ R9, R72, R89 ;  /* 0x0000005948097220 */ /* 0x000fe20000410000 */
[----:B------:R-:W-:Y:S01]  /*1ec0*/  PRMT R89, RZ, 0x5410, R84 ;  /* 0x00005410ff597816 */ /* 0x000fe20000000054 */
[----:B------:R-:W1:Y:S01]  /*1ed0*/  MUFU.RCP R111, R92 ;  /* 0x0000005c006f7308 */ /* 0x000e620000001000 */
[----:B------:R-:W-:Y:S01]  /*1ee0*/  FMUL.FTZ R80, R80, R99 ;  /* 0x0000006350507220 */ /* 0x000fe20000410000 */
[----:B------:R-:W-:Y:S01]  /*1ef0*/  PRMT R99, RZ, 0x5410, R74 ;  /* 0x00005410ff637816 */ /* 0x000fe2000000004a */
[----:B--2---:R-:W-:-:S02]  /*1f00*/  FADD.FTZ R103, -R101, 1 ;  /* 0x3f80000065677421 */ /* 0x004fc40000010100 */
[----:B----4-:R-:W-:-:S03]  /*1f10*/  FMUL.FTZ R90, R81, R102 ;  /* 0x00000066515a7220 */ /* 0x010fc60000410000 */
[----:B------:R0:W2:Y:S01]  /*1f20*/  MUFU.RCP R84, R108 ;  /* 0x0000006c00547308 */ /* 0x0000a20000001000 */
[----:B------:R-:W-:Y:S02]  /*1f30*/  FFMA.FTZ R103, R100, R103, 1 ;  /* 0x3f80000064677423 */ /* 0x000fe40000010067 */
[----:B------:R-:W-:Y:S01]  /*1f40*/  FMUL.FTZ R90, R101, R90 ;  /* 0x0000005a655a7220 */ /* 0x000fe20000410000 */
[----:B0-----:R-:W-:Y:S01]  /*1f50*/  PRMT R108, RZ, 0x5410, R8 ;  /* 0x00005410ff6c7816 */ /* 0x001fe20000000008 */
[----:B------:R-:W-:Y:S02]  /*1f60*/  FADD.FTZ R73, -R105, 1 ;  /* 0x3f80000069497421 */ /* 0x000fe40000010100 */
[----:B------:R-:W-:Y:S02]  /*1f70*/  FMUL.FTZ R72, R83, R99 ;  /* 0x0000006353487220 */ /* 0x000fe40000410000 */
[----:B------:R-:W-:Y:S02]  /*1f80*/  FADD.FTZ R109, -R107, 1 ;  /* 0x3f8000006b6d7421 */ /* 0x000fe40000010100 */
[----:B------:R-:W-:Y:S01]  /*1f90*/  FMUL.FTZ R8, R89, R108 ;  /* 0x0000006c59087220 */ /* 0x000fe20000410000 */
[----:B---3--:R-:W-:Y:S01]  /*1fa0*/  PRMT R112, RZ, 0x5410, R75 ;  /* 0x00005410ff707816 */ /* 0x008fe2000000004b */
        /* <DEDUP_REMOVED lines=48> */
[----:B0-----:R-:W-:Y:S01]  /*22b0*/  IMAD R72, R30, c[0x0][0x2e8], RZ ;  /* 0x0000ba001e487a24 */ /* 0x001fe200078e02ff */
[----:B-1----:R-:W-:-:S03]  /*22c0*/  P2R R8, PR, RZ, 0x40 ;  /* 0x00000040ff087803 */ /* 0x002fc60000000000 */
        /* <DEDUP_REMOVED lines=10> */
[C---:B------:R-:W-:Y:S02]  /*2370*/  IADD3 R8, P2, R48.reuse, R10, RZ ;  /* 0x0000000a30087210 */ /* 0x040fe40007f5e0ff */
[----:B------:R-:W-:Y:S02]  /*2380*/  IADD3.X R74, R69, R74, R9, P1, !PT ;  /* 0x0000004a454a7210 */ /* 0x000fe40000ffe409 */
[-C--:B--2---:R-:W-:Y:S02]  /*2390*/  ISETP.GE.AND P0, PT, R48, R127.reuse, PT ;  /* 0x0000007f3000720c */ /* 0x084fe40003f06270 */
[----:B------:R-:W-:Y:S01]  /*23a0*/  LEA R72, P3, R73, R72, 0x1 ;  /* 0x0000004849487211 */ /* 0x000fe200078608ff */
        /* <DEDUP_REMOVED lines=15> */
.L_x_11862:
[----:B------:R-:W-:Y:S05]  /*24a0*/  BSYNC B0 ;  /* 0x0000000000007941 */ /* 0x000fea0003800000 */
.L_x_11861:
        /* <DEDUP_REMOVED lines=35> */
[----:B0-----:R-:W-:Y:S02]  /*26e0*/  FADD.FTZ R76, R7, R28 ;  /* 0x0000001c074c7221 */ /* 0x001fe40000010000 */
[----:B------:R-:W-:Y:S02]  /*26f0*/  FMUL.FTZ R87, R87, R92 ;  /* 0x0000005c57577220 */ /* 0x000fe40000410000 */
[----:B------:R-:W-:Y:S02]  /*2700*/  FMUL.FTZ R79, R79, R94 ;  /* 0x0000005e4f4f7220 */ /* 0x000fe40000410000 */
        /* <DEDUP_REMOVED lines=25> */
[----:B------:R-:W-:Y:S02]  /*28a0*/  F2FP.BF16.PACK_AB R110, R113, R110 ;  /* 0x0000006e716e723e */ /* 0x000fe400000010ff */
[----:B------:R-:W-:Y:S02]  /*28b0*/  PRMT R88, R99, 0x7632, R88 ;  /* 0x0000763263587816 */ /* 0x000fe40000000058 */
[----:B------:R-:W-:Y:S01]  /*28c0*/  PRMT R89, R110, 0x7632, R89 ;  /* 0x000076326e597816 */ /* 0x000fe20000000059 */
[----:B------:R-:W-:Y:S04]  /*28d0*/  STS.U16 [R59], R91 ;  /* 0x0000005b3b007388 */ /* 0x000fe80000000400 */
[----:B------:R0:W-:Y:S04]  /*28e0*/  STS.U16 [R59+0x2], R7 ;  /* 0x000002073b007388 */ /* 0x0001e80000000400 */
[----:B------:R1:W-:Y:S04]  /*28f0*/  STS.U16 [R59+0x4], R97 ;  /* 0x000004613b007388 */ /* 0x0003e80000000400 */
[----:B------:R2:W-:Y:S01]  /*2900*/  STS.U16 [R59+0x6], R19 ;  /* 0x000006133b007388 */ /* 0x0005e20000000400 */
[----:B0-----:R-:W-:-:S03]  /*2910*/  IMAD R7, R27, c[0x0][0x218], RZ ;  /* 0x000086001b077a24 */ /* 0x001fc600078e02ff */
[----:B------:R-:W-:Y:S01]  /*2920*/  STS.U16 [R59+0x8], R99 ;  /* 0x000008633b007388 */ /* 0x000fe20000000400 */
[----:B-1----:R-:W-:-:S03]  /*2930*/  IMAD R97, R29, c[0x0][0x214], R90 ;  /* 0x000085001d617a24 */ /* 0x002fc600078e025a */
[----:B------:R-:W-:Y:S01]  /*2940*/  STS.U16 [R59+0xa], R88 ;  /* 0x00000a583b007388 */ /* 0x000fe20000000400 */
[----:B------:R-:W-:Y:S01]  /*2950*/  IMAD R90, R0, c[0x0][0x21c], R7 ;  /* 0x00008700005a7a24 */ /* 0x000fe200078e0207 */
[----:B--2---:R-:W-:Y:S02]  /*2960*/  LEA.HI.X R19, R48, c[0x0][0x274], R49, 0x1, P0 ;  /* 0x00009d0030137a11 */ /* 0x004fe400000f0c31 */
[----:B------:R-:W-:Y:S04]  /*2970*/  STS.U16 [R59+0xc], R110 ;  /* 0x00000c6e3b007388 */ /* 0x000fe80000000400 */
        /* <DEDUP_REMOVED lines=38> */
.L_x_11865:
[----:B------:R-:W-:Y:S05]  /*2be0*/  BSYNC B0 ;  /* 0x0000000000007941 */ /* 0x000fea0003800000 */
.L_x_11864:
        /* <DEDUP_REMOVED lines=9> */
.L_x_11863:
        /* <DEDUP_REMOVED lines=18> */
[----:B-1----:R-:W-:Y:S01]  /*2da0*/  CS2R R92, SRZ ;  /* 0x00000000005c7805 */ /* 0x002fe2000001ff00 */
[----:B------:R-:W-:Y:S01]  /*2db0*/  FMUL.FTZ R102, R5, R26 ;  /* 0x0000001a05667220 */ /* 0x000fe20000410000 */
[----:B------:R-:W-:Y:S01]  /*2dc0*/  MOV R91, RZ ;  /* 0x000000ff005b7202 */ /* 0x000fe20000000f00 */
        /* <DEDUP_REMOVED lines=28> */
.L_x_11913:
[----:B------:R-:W-:Y:S02]  /*2f90*/  SHF.R.S32.HI R107, RZ, 0x1f, R73 ;  /* 0x0000001fff6b7819 */ /* 0x000fe40000011449 */
[----:B------:R-:W-:-:S02]  /*2fa0*/  IADD3 R2, R45, R48, RZ ;  /* 0x000000302d027210 */ /* 0x000fc40007ffe0ff */
[----:B------:R-:W-:Y:S01]  /*2fb0*/  IADD3 R51, -R10, c[0x0][0x168], RZ ;  /* 0x00005a000a337a10 */ /* 0x000fe20007ffe1ff */
[----:B------:R-:W-:Y:S01]  /*2fc0*/  IMAD R4, R107, c[0x0][0x1a0], RZ ;  /* 0x000068006b047a24 */ /* 0x000fe200078e02ff */
[----:B------:R-:W-:Y:S02]  /*2fd0*/  SHF.R.S32.HI R3, RZ, 0x1f, R2 ;  /* 0x0000001fff037819 */ /* 0x000fe40000011402 */
[----:B------:R-:W-:Y:S01]  /*2fe0*/  SHF.L.U32 R137, R51, 0x1, RZ ;  /* 0x0000000133897819 */ /* 0x000fe200000006ff */
[C---:B------:R-:W-:Y:S01]  /*2ff0*/  IMAD R7, R73.reuse, c[0x0][0x1a4], R4 ;  /* 0x0000690049077a24 */ /* 0x040fe200078e0204 */
[C---:B------:R-:W-:Y:S01]  /*3000*/  IADD3 R121, R2.reuse, 0x80, RZ ;  /* 0x0000008002797810 */ /* 0x040fe20007ffe0ff */
[----:B------:R-:W-:Y:S01]  /*3010*/  IMAD.WIDE.U32 R4, R73, c[0x0][0x1a0], R2 ;  /* 0x0000680049047a25 */ /* 0x000fe200078e0002 */
[C---:B------:R-:W-:Y:S02]  /*3020*/  IADD3 R20, R2.reuse, 0x20, RZ ;  /* 0x0000002002147810 */ /* 0x040fe40007ffe0ff */
[----:B------:R-:W-:-:S02]  /*3030*/  IADD3 R120, R2, 0x60, RZ ;  /* 0x0000006002787810 */ /* 0x000fc40007ffe0ff */
[-C--:B------:R-:W-:Y:S02]  /*3040*/  ISETP.GE.AND P1, PT, R121, R137.reuse, PT ;  /* 0x000000897900720c */ /* 0x080fe40003f26270 */
[-C--:B------:R-:W-:Y:S02]  /*3050*/  ISETP.GE.AND P2, PT, R20, R137.reuse, PT ;  /* 0x000000891400720c */ /* 0x080fe40003f46270 */
[-C--:B------:R-:W-:Y:S02]  /*3060*/  ISETP.GE.AND P3, PT, R2, R137.reuse, PT ;  /* 0x000000890200720c */ /* 0x080fe40003f66270 */
[----:B------:R-:W-:Y:S02]  /*3070*/  ISETP.GE.AND P4, PT, R120, R137, PT ;  /* 0x000000897800720c */ /* 0x000fe40003f86270 */
[----:B------:R-:W-:Y:S02]  /*3080*/  IADD3 R5, R5, R7, RZ ;  /* 0x0000000705057210 */ /* 0x000fe40007ffe0ff */
[----:B------:R-:W-:-:S02]  /*3090*/  LEA R6, P0, R4, R42, 0x1 ;  /* 0x0000002a04067211 */ /* 0x000fc400078008ff */
[----:B------:R-:W-:Y:S02]  /*30a0*/  IADD3 R21, R2, 0x40, RZ ;  /* 0x0000004002157810 */ /* 0x000fe40007ffe0ff */
[----:B------:R-:W-:Y:S02]  /*30b0*/  PRMT R111, RZ, 0x7610, R111 ;  /* 0x00007610ff6f7816 */ /* 0x000fe4000000006f */
[----:B------:R-:W-:Y:S02]  /*30c0*/  LEA.HI.X R7, R4, R43, R5, 0x1, P0 ;  /* 0x0000002b04077211 */ /* 0x000fe400000f0c05 */
[----:B------:R-:W-:Y:S02]  /*30d0*/  PRMT R22, RZ, 0x7610, R22 ;  /* 0x00007610ff167816 */ /* 0x000fe40000000016 */
[----:B0-----:R-:W-:Y:S01]  /*30e0*/  PRMT R23, RZ, 0x7610, R23 ;  /* 0x00007610ff177816 */ /* 0x001fe20000000017 */
[----:B------:R0:W2:Y:S01]  /*30f0*/  @!P1 LDG.E.U16 R111, [R6.64+0x100] ;  /* 0x0001000a066f9981 */ /* 0x0000a2000c1e1500 */
[----:B------:R-:W-:-:S02]  /*3100*/  IADD3 R122, R2, 0xa0, RZ ;  /* 0x000000a0027a7810 */ /* 0x000fc40007ffe0ff */
[----:B------:R-:W-:Y:S01]  /*3110*/  PRMT R109, RZ, 0x7610, R109 ;  /* 0x00007610ff6d7816 */ /* 0x000fe2000000006d */
[----:B------:R0:W3:Y:S01]  /*3120*/  @!P2 LDG.E.U16 R22, [R6.64+0x40] ;  /* 0x0000400a0616a981 */ /* 0x0000e2000c1e1500 */
[----:B------:R-:W-:Y:S02]  /*3130*/  ISETP.GE.AND P5, PT, R21, R137, PT ;  /* 0x000000891500720c */ /* 0x000fe40003fa6270 */
[C---:B------:R-:W-:Y:S01]  /*3140*/  IADD3 R127, R2.reuse, 0x140, RZ ;  /* 0x00000140027f7810 */ /* 0x040fe20007ffe0ff */
[----:B------:R0:W4:Y:S01]  /*3150*/  @!P3 LDG.E.U16 R23, [R6.64] ;  /* 0x0000000a0617b981 */ /* 0x000122000c1e1500 */
[C---:B------:R-:W-:Y:S02]  /*3160*/  IADD3 R124, R2.reuse, 0xe0, RZ ;  /* 0x000000e0027c7810 */ /* 0x040fe40007ffe0ff */
[C---:B------:R-:W-:Y:S01]  /*3170*/  IADD3 R123, R2.reuse, 0xc0, RZ ;  /* 0x000000c0027b7810 */ /* 0x040fe20007ffe0ff */
[----:B------:R0:W2:Y:S01]  /*3180*/  @!P4 LDG.E.U16 R109, [R6.64+0xc0] ;  /* 0x0000c00a066dc981 */ /* 0x0000a2000c1e1500 */
[----:B------:R-:W-:-:S02]  /*3190*/  IADD3 R126, R2, 0x120, RZ ;  /* 0x00000120027e7810 */ /* 0x000fc40007ffe0ff */
[-C--:B------:R-:W-:Y:S02]  /*31a0*/  ISETP.GE.AND P0, PT, R122, R137.reuse, PT ;  /* 0x000000897a00720c */ /* 0x080fe40003f06270 */
[-C--:B------:R-:W-:Y:S02]  /*31b0*/  ISETP.GE.AND P1, PT, R127, R137.reuse, PT ;  /* 0x000000897f00720c */ /* 0x080fe40003f26270 */
[-C--:B------:R-:W-:Y:S02]  /*31c0*/  ISETP.GE.AND P2, PT, R124, R137.reuse, PT ;  /* 0x000000897c00720c */ /* 0x080fe40003f46270 */
[-C--:B------:R-:W-:Y:S02]  /*31d0*/  ISETP.GE.AND P3, PT, R123, R137.reuse, PT ;  /* 0x000000897b00720c */ /* 0x080fe40003f66270 */
[----:B------:R-:W-:Y:S02]  /*31e0*/  PRMT R25, RZ, 0x7610, R25 ;  /* 0x00007610ff197816 */ /* 0x000fe40000000019 */
[----:B------:R-:W-:-:S02]  /*31f0*/  ISETP.GE.AND P4, PT, R126, R137, PT ;  /* 0x000000897e00720c */ /* 0x000fc40003f86270 */
[----:B------:R-:W-:Y:S02]  /*3200*/  PRMT R113, RZ, 0x7610, R113 ;  /* 0x00007610ff717816 */ /* 0x000fe40000000071 */
[C---:B------:R-:W-:Y:S01]  /*3210*/  IADD3 R125, R2.reuse, 0x100, RZ ;  /* 0x00000100027d7810 */ /* 0x040fe20007ffe0ff */
[----:B------:R0:W2:Y:S01]  /*3220*/  @!P5 LDG.E.U16 R25, [R6.64+0x80] ;  /* 0x0000800a0619d981 */ /* 0x0000a2000c1e1500 */
[----:B------:R-:W-:Y:S02]  /*3230*/  PRMT R112, RZ, 0x7610, R112 ;  /* 0x00007610ff707816 */ /* 0x000fe40000000070 */
[----:B------:R-:W-:Y:S01]  /*3240*/  PRMT R24, RZ, 0x7610, R24 ;  /* 0x00007610ff187816 */ /* 0x000fe20000000018 */
[----:B------:R0:W2:Y:S01]  /*3250*/  @!P0 LDG.E.U16 R113, [R6.64+0x140] ;  /* 0x0001400a06718981 */ /* 0x0000a2000c1e1500 */
[----:B------:R-:W-:Y:S02]  /*3260*/  PRMT R115, RZ, 0x7610, R115 ;  /* 0x00007610ff737816 */ /* 0x000fe40000000073 */
[----:B------:R-:W-:Y:S01]  /*3270*/  IADD3 R128, R2, 0x160, RZ ;  /* 0x0000016002807810 */ /* 0x000fe20007ffe0ff */
[----:B------:R0:W2:Y:S01]  /*3280*/  @!P1 LDG.E.U16 R112, [R6.64+0x280] ;  /* 0x0002800a06709981 */ /* 0x0000a2000c1e1500 */
[----:B------:R-:W-:-:S02]  /*3290*/  ISETP.GE.AND P5, PT, R125, R137, PT ;  /* 0x000000897d00720c */ /* 0x000fc40003fa6270 */
[----:B------:R-:W-:Y:S01]  /*32a0*/  PRMT R110, RZ, 0x7610, R110 ;  /* 0x00007610ff6e7816 */ /* 0x000fe2000000006e */
[----:B------:R0:W2:Y:S01]  /*32b0*/  @!P2 LDG.E.U16 R24, [R6.64+0x1c0] ;  /* 0x0001c00a0618a981 */ /* 0x0000a2000c1e1500 */
[C---:B------:R-:W-:Y:S02]  /*32c0*/  IADD3 R129, R2.reuse, 0x180, RZ ;  /* 0x0000018002817810 */ /* 0x040fe40007ffe0ff */
[C---:B------:R-:W-:Y:S01]  /*32d0*/  IADD3 R130, R2.reuse, 0x1a0, RZ ;  /* 0x000001a002827810 */ /* 0x040fe20007ffe0ff */
[----:B------:R0:W2:Y:S01]  /*32e0*/  @!P3 LDG.E.U16 R115, [R6.64+0x180] ;  /* 0x0001800a0673b981 */ /* 0x0000a2000c1e1500 */
[C---:B------:R-:W-:Y:S02]  /*32f0*/  IADD3 R131, R2.reuse, 0x1c0, RZ ;  /* 0x000001c002837810 */ /* 0x040fe40007ffe0ff */
[----:B------:R-:W-:Y:S01]  /*3300*/  IADD3 R132, R2, 0x1e0, RZ ;  /* 0x000001e002847810 */ /* 0x000fe20007ffe0ff */
[----:B------:R0:W2:Y:S01]  /*3310*/  @!P4 LDG.E.U16 R110, [R6.64+0x240] ;  /* 0x0002400a066ec981 */ /* 0x0000a2000c1e1500 */
[----:B------:R-:W-:-:S02]  /*3320*/  ISETP.GE.AND P0, PT, R128, R137, PT ;  /* 0x000000898000720c */ /* 0x000fc40003f06270 */
[-C--:B------:R-:W-:Y:S02]  /*3330*/  ISETP.GE.AND P1, PT, R129, R137.reuse, PT ;  /* 0x000000898100720c */ /* 0x080fe40003f26270 */
[-C--:B------:R-:W-:Y:S02]  /*3340*/  ISETP.GE.AND P2, PT, R130, R137.reuse, PT ;  /* 0x000000898200720c */ /* 0x080fe40003f46270 */
[-C--:B------:R-:W-:Y:S02]  /*3350*/  ISETP.GE.AND P3, PT, R131, R137.reuse, PT ;  /* 0x000000898300720c */ /* 0x080fe40003f66270 */
[----:B------:R-:W-:Y:S02]  /*3360*/  PRMT R108, RZ, 0x7610, R108 ;  /* 0x00007610ff6c7816 */ /* 0x000fe4000000006c */
[----:B------:R-:W-:Y:S02]  /*3370*/  ISETP.GE.AND P4, PT, R132, R137, PT ;  /* 0x000000898400720c */ /* 0x000fe40003f86270 */
[----:B------:R-:W-:-:S02]  /*3380*/  PRMT R114, RZ, 0x7610, R114 ;  /* 0x00007610ff727816 */ /* 0x000fc40000000072 */
        /* <DEDUP_REMOVED lines=10> */
[----:B------:R-:W-:-:S02]  /*3430*/  IMAD R5, R27, c[0x0][0x180], RZ ;  /* 0x000060001b057a24 */ /* 0x000fc400078e02ff */
[----:B------:R-:W-:-:S04]  /*3440*/  IMAD.WIDE.U32 R18, R0, c[0x0][0x180], RZ ;  /* 0x0000600000127a25 */ /* 0x000fc800078e00ff */
[----:B------:R-:W-:Y:S02]  /*3450*/  IMAD R5, R0, c[0x0][0x184], R5 ;  /* 0x0000610000057a24 */ /* 0x000fe400078e0205 */
[C---:B------:R-:W-:Y:S02]  /*3460*/  IMAD R4, R107.reuse, c[0x0][0x1c0], RZ ;  /* 0x000070006b047a24 */ /* 0x040fe400078e02ff */
[----:B------:R-:W-:Y:S01]  /*3470*/  IMAD R134, R107, c[0x0][0x188], RZ ;  /* 0x000062006b867a24 */ /* 0x000fe200078e02ff */
[----:B------:R-:W-:Y:S01]  /*3480*/  IADD3 R19, R19, R5, RZ ;  /* 0x0000000513137210 */ /* 0x000fe20007ffe0ff */
[C---:B------:R-:W-:Y:S02]  /*3490*/  IMAD R135, R73.reuse, c[0x0][0x1c4], R4 ;  /* 0x0000710049877a24 */ /* 0x040fe400078e0204 */
[----:B------:R-:W-:-:S04]  /*34a0*/  IMAD.WIDE.U32 R4, R73, c[0x0][0x1c0], R2 ;  /* 0x0000700049047a25 */ /* 0x000fc800078e0002 */
[C---:B------:R-:W-:Y:S02]  /*34b0*/  IMAD R133, R73.reuse, c[0x0][0x18c], R134 ;  /* 0x0000630049857a24 */ /* 0x040fe400078e0286 */
[----:B0-----:R-:W-:Y:S01]  /*34c0*/  IMAD.WIDE.U32 R6, R73, c[0x0][0x188], R18 ;  /* 0x0000620049067a25 */ /* 0x001fe200078e0012 */
[----:B------:R-:W-:Y:S02]  /*34d0*/  IADD3 R3, R5, R135, RZ ;  /* 0x0000008705037210 */ /* 0x000fe40007ffe0ff */
[----:B------:R-:W-:Y:S02]  /*34e0*/  LEA R18, P4, R4, R44, 0x1 ;  /* 0x0000002c04127211 */ /* 0x000fe400078808ff */
[----:B------:R-:W-:Y:S02]  /*34f0*/  ISETP.GE.AND P2, PT, R20, R137, PT ;  /* 0x000000891400720c */ /* 0x000fe40003f46270 */
[----:B------:R-:W-:Y:S02]  /*3500*/  IADD3 R5, R7, R133, RZ ;  /* 0x0000008507057210 */ /* 0x000fe40007ffe0ff */
[----:B------:R-:W-:-:S02]  /*3510*/  LEA R20, P1, R6, c[0x0][0x220], 0x3 ;  /* 0x0000880006147a11 */ /* 0x000fc400078218ff */
[----:B------:R-:W-:Y:S02]  /*3520*/  LEA.HI.X R19, R4, R46, R3, 0x1, P4 ;  /* 0x0000002e04137211 */ /* 0x000fe400020f0c03 */
[----:B------:R-:W-:Y:S02]  /*3530*/  IADD3 R3, R36, 0x100, RZ ;  /* 0x0000010024037810 */ /* 0x000fe40007ffe0ff */
[----:B------:R-:W-:Y:S02]  /*3540*/  ISETP.GE.AND P3, PT, R21, R137, PT ;  /* 0x000000891500720c */ /* 0x000fe40003f66270 */
[----:B------:R-:W-:Y:S02]  /*3550*/  LEA.HI.X R21, R6, c[0x0][0x224], R5, 0x3, P1 ;  /* 0x0000890006157a11 */ /* 0x000fe400008f1c05 */
[----:B------:R-:W-:Y:S02]  /*3560*/  IADD3 R5, R36, 0x120, RZ ;  /* 0x0000012024057810 */ /* 0x000fe40007ffe0ff */
[----:B------:R-:W-:-:S02]  /*3570*/  LEA.HI.SX32 R3, R3, R36, 0x1b ;  /* 0x0000002403037211 */ /* 0x000fc400078fdaff */
[----:B------:R-:W-:Y:S02]  /*3580*/  ISETP.GE.AND P0, PT, R2, R137, PT ;  /* 0x000000890200720c */ /* 0x000fe40003f06270 */
[C---:B------:R-:W-:Y:S02]  /*3590*/  IADD3 R7, R36.reuse, 0x140, RZ ;  /* 0x0000014024077810 */ /* 0x040fe40007ffe0ff */
[-C--:B------:R-:W-:Y:S02]  /*35a0*/  LEA.HI.SX32 R2, R5, R36.reuse, 0x1b ;  /* 0x0000002405027211 */ /* 0x080fe400078fdaff */
[----:B------:R-:W-:Y:S02]  /*35b0*/  SHF.L.U32 R5, R3, 0x1, RZ ;  /* 0x0000000103057819 */ /* 0x000fe400000006ff */
[----:B------:R-:W-:Y:S02]  /*35c0*/  IADD3 R3, R36, 0x160, RZ ;  /* 0x0000016024037810 */ /* 0x000fe40007ffe0ff */
[----:B------:R-:W-:-:S02]  /*35d0*/  LEA.HI.SX32 R4, R7, R36, 0x1b ;  /* 0x0000002407047211 */ /* 0x000fc400078fdaff */
[----:B------:R-:W-:Y:S02]  /*35e0*/  SHF.L.U32 R7, R2, 0x1, RZ ;  /* 0x0000000102077819 */ /* 0x000fe400000006ff */
[----:B------:R-:W-:Y:S02]  /*35f0*/  LEA.HI.SX32 R3, R3, R36, 0x1b ;  /* 0x0000002403037211 */ /* 0x000fe400078fdaff */
[-C--:B------:R-:W-:Y:S02]  /*3600*/  ISETP.GE.AND P4, PT, R120, R137.reuse, PT ;  /* 0x000000897800720c */ /* 0x080fe40003f86270 */
[-C--:B------:R-:W-:Y:S02]  /*3610*/  ISETP.GE.AND P5, PT, R121, R137.reuse, PT ;  /* 0x000000897900720c */ /* 0x080fe40003fa6270 */
[----:B------:R-:W-:Y:S02]  /*3620*/  ISETP.GE.AND P1, PT, R123, R137, PT ;  /* 0x000000897b00720c */ /* 0x000fe40003f26270 */
[----:B------:R-:W-:-:S02]  /*3630*/  PRMT R120, RZ, 0x7610, R120 ;  /* 0x00007610ff787816 */ /* 0x000fc40000000078 */
[----:B------:R-:W-:Y:S01]  /*3640*/  PRMT R143, RZ, 0x7610, R143 ;  /* 0x00007610ff8f7816 */ /* 0x000fe2000000008f */
[----:B----4-:R0:W-:Y:S04]  /*3650*/  STS.U16 [R54], R23 ;  /* 0x0000001736007388 */ /* 0x0101e80000000400 */
[----:B-1-3--:R1:W-:Y:S01]  /*3660*/  STS.U16 [R53+0x40], R22 ;  /* 0x0000401635007388 */ /* 0x00a3e20000000400 */
[----:B0-----:R-:W-:Y:S02]  /*3670*/  SHF.L.U32 R23, R4, 0x1, RZ ;  /* 0x0000000104177819 */ /* 0x001fe400000006ff */
[----:B-1----:R-:W-:Y:S01]  /*3680*/  IADD3 R53, R36, 0x1a0, RZ ;  /* 0x000001a024357810 */ /* 0x002fe20007ffe0ff */
[----:B--2---:R0:W-:Y:S04]  /*3690*/  STS.U16 [R70+0x80], R25 ;  /* 0x0000801946007388 */ /* 0x0041e80000000400 */
[----:B------:R1:W-:Y:S01]  /*36a0*/  STS.U16 [R52+0xc0], R109 ;  /* 0x0000c06d34007388 */ /* 0x0003e20000000400 */
[----:B------:R-:W-:-:S03]  /*36b0*/  LEA.HI.SX32 R53, R53, R36, 0x1b ;  /* 0x0000002435357211 */ /* 0x000fc600078fdaff */
[----:B------:R2:W-:Y:S01]  /*36c0*/  STS.U16 [R58+0x100], R111 ;  /* 0x0001006f3a007388 */ /* 0x0005e20000000400 */
[C---:B0-----:R-:W-:Y:S02]  /*36d0*/  IADD3 R25, R36.reuse, 0x180, RZ ;  /* 0x0000018024197810 */ /* 0x041fe40007ffe0ff */
[C---:B-1----:R-:W-:Y:S02]  /*36e0*/  IADD3 R109, R36.reuse, 0x1c0, RZ ;  /* 0x000001c0246d7810 */ /* 0x042fe40007ffe0ff */
[-C--:B------:R-:W-:Y:S02]  /*36f0*/  LEA.HI.SX32 R2, R25, R36.reuse, 0x1b ;  /* 0x0000002419027211 */ /* 0x080fe400078fdaff */
[----:B--2---:R-:W-:Y:S01]  /*3700*/  IADD3 R111, R36, 0x1e0, RZ ;  /* 0x000001e0246f7810 */ /* 0x004fe20007ffe0ff */
[----:B------:R-:W-:Y:S01]  /*3710*/  STS.U16 [R56+0x140], R113 ;  /* 0x0001407138007388 */ /* 0x000fe20000000400 */
[-C--:B------:R-:W-:Y:S02]  /*3720*/  LEA.HI.SX32 R4, R109, R36.reuse, 0x1b ;  /* 0x000000246d047211 */ /* 0x080fe400078fdaff */
[----:B------:R-:W-:Y:S01]  /*3730*/  LEA.HI.SX32 R22, R111, R36, 0x1b ;  /* 0x000000246f167211 */ /* 0x000fe200078fdaff */
[----:B------:R-:W-:Y:S01]  /*3740*/  STS.U16 [R50+0x180], R115 ;  /* 0x0001807332007388 */ /* 0x000fe20000000400 */
[----:B------:R-:W-:-:S02]  /*3750*/  SHF.L.U32 R25, R3, 0x1, RZ ;  /* 0x0000000103197819 */ /* 0x000fc400000006ff */
[----:B------:R-:W-:Y:S01]  /*3760*/  SHF.L.U32 R109, R2, 0x1, RZ ;  /* 0x00000001026d7819 */ /* 0x000fe200000006ff */
[----:B------:R0:W-:Y:S01]  /*3770*/  STS.U16 [R55+0x1c0], R24 ;  /* 0x0001c01837007388 */ /* 0x0001e20000000400 */
[----:B------:R-:W-:Y:S02]  /*3780*/  SHF.L.U32 R6, R53, 0x1, RZ ;  /* 0x0000000135067819 */ /* 0x000fe400000006ff */
[----:B------:R-:W-:Y:S01]  /*3790*/  SHF.L.U32 R111, R4, 0x1, RZ ;  /* 0x00000001046f7819 */ /* 0x000fe200000006ff */
[----:B------:R1:W2:Y:S01]  /*37a0*/  LDG.E.64 R2, [R20.64] ;  /* 0x0000000a14027981 */ /* 0x0002a2000c1e1b00 */
[----:B------:R-:W-:-:S03]  /*37b0*/  SHF.L.U32 R22, R22, 0x1, RZ ;  /* 0x0000000116167819 */ /* 0x000fc600000006ff */
[----:B------:R-:W-:Y:S01]  /*37c0*/  STS.U16 [R5+0x200], R108 ;  /* 0x0002006c05007388 */ /* 0x000fe20000000400 */
[----:B0-----:R-:W-:-:S03]  /*37d0*/  PRMT R55, RZ, 0x7610, R55 ;  /* 0x00007610ff377816 */ /* 0x001fc60000000037 */
[----:B------:R-:W-:Y:S01]  /*37e0*/  STS.U16 [R7+0x240], R110 ;  /* 0x0002406e07007388 */ /* 0x000fe20000000400 */
[----:B------:R-:W-:-:S03]  /*37f0*/  PRMT R24, RZ, 0x7610, R24 ;  /* 0x00007610ff187816 */ /* 0x000fc60000000018 */
[----:B------:R0:W-:Y:S01]  /*3800*/  STS.U16 [R23+0x280], R112 ;  /* 0x0002807017007388 */ /* 0x0001e20000000400 */
[----:B------:R-:W-:-:S03]  /*3810*/  PRMT R113, RZ, 0x7610, R113 ;  /* 0x00007610ff717816 */ /* 0x000fc60000000071 */
[----:B------:R3:W-:Y:S01]  /*3820*/  STS.U16 [R25+0x2c0], R114 ;  /* 0x0002c07219007388 */ /* 0x0007e20000000400 */
[----:B-1----:R-:W-:-:S03]  /*3830*/  PRMT R21, RZ, 0x7610, R21 ;  /* 0x00007610ff157816 */ /* 0x002fc60000000015 */
[----:B------:R1:W-:Y:S04]  /*3840*/  STS.U16 [R109+0x300], R116 ;  /* 0x000300746d007388 */ /* 0x0003e80000000400 */
[----:B------:R-:W-:Y:S04]  /*3850*/  STS.U16 [R6+0x340], R117 ;  /* 0x0003407506007388 */ /* 0x000fe80000000400 */
[----:B------:R4:W-:Y:S01]  /*3860*/  STS.U16 [R111+0x380], R118 ;  /* 0x000380766f007388 */ /* 0x0009e20000000400 */
[----:B------:R-:W-:-:S03]  /*3870*/  PRMT R115, RZ, 0x7610, R115 ;  /* 0x00007610ff737816 */ /* 0x000fc60000000073 */
[----:B------:R-:W-:Y:S01]  /*3880*/  STS.U16 [R22+0x3c0], R119 ;  /* 0x0003c07716007388 */ /* 0x000fe20000000400 */
[----:B------:R-:W-:-:S06]  /*3890*/  NOP ;  /* 0x0000000000007918 */ /* 0x000fcc0000000000 */
[----:B------:R0:W2:Y:S01]  /*38a0*/  @!P0 LDG.E.U16 R55, [R18.64] ;  /* 0x0000000a12378981 */ /* 0x0000a2000c1e1500 */
[----:B------:R-:W-:-:S03]  /*38b0*/  ISETP.GE.AND P0, PT, R122, R137, PT ;  /* 0x000000897a00720c */ /* 0x000fc60003f06270 */
[----:B------:R0:W2:Y:S01]  /*38c0*/  @!P2 LDG.E.U16 R24, [R18.64+0x40] ;  /* 0x0000400a1218a981 */ /* 0x0000a2000c1e1500 */
[----:B------:R-:W-:-:S03]  /*38d0*/  ISETP.GE.AND P2, PT, R124, R137, PT ;  /* 0x000000897c00720c */ /* 0x000fc60003f46270 */
[----:B------:R0:W2:Y:S01]  /*38e0*/  @!P3 LDG.E.U16 R113, [R18.64+0x80] ;  /* 0x0000800a1271b981 */ /* 0x0000a2000c1e1500 */
[----:B------:R-:W-:-:S03]  /*38f0*/  ISETP.GE.AND P3, PT, R125, R137, PT ;  /* 0x000000897d00720c */ /* 0x000fc60003f66270 */
[----:B------:R0:W2:Y:S01]  /*3900*/  @!P4 LDG.E.U16 R21, [R18.64+0xc0] ;  /* 0x0000c00a1215c981 */ /* 0x0000a2000c1e1500 */
[-C--:B------:R-:W-:Y:S02]  /*3910*/  ISETP.GE.AND P4, PT, R126, R137.reuse, PT ;  /* 0x000000897e00720c */ /* 0x080fe40003f86270 */
[----:B------:R-:W-:Y:S01]  /*3920*/  PRMT R125, RZ, 0x7610, R125 ;  /* 0x00007610ff7d7816 */ /* 0x000fe2000000007d */
[----:B------:R1:W2:Y:S01]  /*3930*/  @!P5 LDG.E.U16 R115, [R18.64+0x100] ;  /* 0x0001000a1273d981 */ /* 0x0002a2000c1e1500 */
[----:B------:R-:W-:Y:S02]  /*3940*/  ISETP.GE.AND P5, PT, R127, R137, PT ;  /* 0x000000897f00720c */ /* 0x000fe40003fa6270 */
[----:B------:R-:W-:Y:S02]  /*3950*/  PRMT R127, RZ, 0x7610, R127 ;  /* 0x00007610ff7f7816 */ /* 0x000fe4000000007f */
[----:B------:R-:W-:Y:S01]  /*3960*/  PRMT R20, RZ, 0x7610, R20 ;  /* 0x00007610ff147816 */ /* 0x000fe20000000014 */
[----:B------:R1:W2:Y:S01]  /*3970*/  @!P0 LDG.E.U16 R125, [R18.64+0x140] ;  /* 0x0001400a127d8981 */ /* 0x0002a2000c1e1500 */
[----:B0-----:R-:W-:-:S02]  /*3980*/  PRMT R112, RZ, 0x7610, R112 ;  /* 0x00007610ff707816 */ /* 0x001fc40000000070 */
[----:B---3--:R-:W-:Y:S01]  /*3990*/  PRMT R114, RZ, 0x7610, R114 ;  /* 0x00007610ff727816 */ /* 0x008fe20000000072 */
[----:B------:R0:W3:Y:S01]  /*39a0*/  @!P1 LDG.E.U16 R127, [R18.64+0x180] ;  /* 0x0001800a127f9981 */ /* 0x0000e2000c1e1500 */
[-C--:B------:R-:W-:Y:S02]  /*39b0*/  ISETP.GE.AND P0, PT, R128, R137.reuse, PT ;  /* 0x000000898000720c */ /* 0x080fe40003f06270 */
[-C--:B------:R-:W-:Y:S01]  /*39c0*/  ISETP.GE.AND P1, PT, R129, R137.reuse, PT ;  /* 0x000000898100720c */ /* 0x080fe20003f26270 */
[----:B------:R0:W3:Y:S01]  /*39d0*/  @!P2 LDG.E.U16 R20, [R18.64+0x1c0] ;  /* 0x0001c00a1214a981 */ /* 0x0000e2000c1e1500 */
[----:B------:R-:W-:-:S03]  /*39e0*/  ISETP.GE.AND P2, PT, R130, R137, PT ;  /* 0x000000898200720c */ /* 0x000fc60003f46270 */
[----:B------:R0:W3:Y:S01]  /*39f0*/  @!P3 LDG.E.U16 R112, [R18.64+0x200] ;  /* 0x0002000a1270b981 */ /* 0x0000e2000c1e1500 */
[----:B------:R-:W-:-:S03]  /*3a00*/  ISETP.GE.AND P3, PT, R131, R137, PT ;  /* 0x000000898300720c */ /* 0x000fc60003f66270 */
[----:B------:R0:W3:Y:S01]  /*3a10*/  @!P4 LDG.E.U16 R114, [R18.64+0x240] ;  /* 0x0002400a1272c981 */ /* 0x0000e2000c1e1500 */
[----:B------:R-:W-:Y:S02]  /*3a20*/  ISETP.GE.AND P4, PT, R132, R137, PT ;  /* 0x000000898400720c */ /* 0x000fe40003f86270 */
[----:B-1----:R-:W-:Y:S01]  /*3a30*/  PRMT R116, RZ, 0x7610, R116 ;  /* 0x00007610ff747816 */ /* 0x002fe20000000074 */
[----:B------:R0:W3:Y:S01]  /*3a40*/  @!P1 LDG.E.U16 R120, [R18.64+0x300] ;  /* 0x0003000a12789981 */ /* 0x0000e2000c1e1500 */
[----:B----4-:R-:W-:Y:S02]  /*3a50*/  PRMT R118, RZ, 0x7610, R118 ;  /* 0x00007610ff767816 */ /* 0x010fe40000000076 */
[----:B------:R-:W-:Y:S02]  /*3a60*/  PRMT R137, RZ, 0x7610, R137 ;  /* 0x00007610ff897816 */ /* 0x000fe40000000089 */
[----:B------:R-:W-:Y:S01]  /*3a70*/  PRMT R122, RZ, 0x7610, R122 ;  /* 0x00007610ff7a7816 */ /* 0x000fe2000000007a */
[----:B------:R0:W4:Y:S04]  /*3a80*/  @!P5 LDG.E.U16 R116, [R18.64+0x280] ;  /* 0x0002800a1274d981 */ /* 0x000128000c1e1500 */
[----:B------:R0:W4:Y:S04]  /*3a90*/  @!P0 LDG.E.U16 R118, [R18.64+0x2c0] ;  /* 0x0002c00a12768981 */ /* 0x000128000c1e1500 */
[----:B------:R0:W4:Y:S04]  /*3aa0*/  @!P2 LDG.E.U16 R137, [R18.64+0x340] ;  /* 0x0003400a1289a981 */ /* 0x000128000c1e1500 */
[----:B------:R0:W4:Y:S04]  /*3ab0*/  @!P3 LDG.E.U16 R122, [R18.64+0x380] ;  /* 0x0003800a127ab981 */ /* 0x000128000c1e1500 */
[----:B------:R0:W4:Y:S01]  /*3ac0*/  @!P4 LDG.E.U16 R143, [R18.64+0x3c0] ;  /* 0x0003c00a128fc981 */ /* 0x000122000c1e1500 */
[----:B------:R-:W-:-:S02]  /*3ad0*/  SHF.L.U32 R4, R36, 0x4, RZ ;  /* 0x0000000424047819 */ /* 0x000fc400000006ff */
[----:B------:R-:W-:Y:S02]  /*3ae0*/  IADD3 R145, R36, 0x20, RZ ;  /* 0x0000002024917810 */ /* 0x000fe40007ffe0ff */
[----:B------:R-:W-:Y:S02]  /*3af0*/  LEA.HI.SX32 R4, R4, R4, 0x1b ;  /* 0x0000000404047211 */ /* 0x000fe400078fdaff */
[----:B------:R-:W-:Y:S02]  /*3b00*/  IADD3 R53, R36, 0x40, RZ ;  /* 0x0000004024357810 */ /* 0x000fe40007ffe0ff */
[----:B------:R-:W-:Y:S02]  /*3b10*/  SHF.L.U32 R108, R4, 0x1, RZ ;  /* 0x00000001046c7819 */ /* 0x000fe400000006ff */
[----:B------:R-:W-:Y:S02]  /*3b20*/  LEA.HI.SX32 R4, R145, R36, 0x1b ;  /* 0x0000002491047211 */ /* 0x000fe400078fdaff */
[C---:B0-----:R-:W-:Y:S01]  /*3b30*/  IADD3 R19, R36.reuse, 0x80, RZ ;  /* 0x0000008024137810 */ /* 0x041fe20007ffe0ff */
[----:B------:R-:W-:Y:S01]  /*3b40*/  LDS.U16 R110, [R108] ;  /* 0x000000006c6e7984 */ /* 0x000fe20000000400 */
[----:B------:R-:W-:-:S02]  /*3b50*/  IADD3 R145, R36, 0x60, RZ ;  /* 0x0000006024917810 */ /* 0x000fc40007ffe0ff */
[-C--:B------:R-:W-:Y:S01]  /*3b60*/  LEA.HI.SX32 R54, R36, R36.reuse, 0x1b ;  /* 0x0000002424367211 */ /* 0x080fe200078fdaff */
[----:B------:R-:W-:Y:S01]  /*3b70*/  LDS.U16 R117, [R108+0x2] ;  /* 0x000002006c757984 */ /* 0x000fe20000000400 */
[-C--:B------:R-:W-:Y:S02]  /*3b80*/  LEA.HI.SX32 R70, R53, R36.reuse, 0x1b ;  /* 0x0000002435467211 */ /* 0x080fe400078fdaff */
[-C--:B------:R-:W-:Y:S01]  /*3b90*/  LEA.HI.SX32 R58, R19, R36.reuse, 0x1b ;  /* 0x00000024133a7211 */ /* 0x080fe200078fdaff */
[----:B------:R-:W-:Y:S01]  /*3ba0*/  LDS.U16 R119, [R108+0x4] ;  /* 0x000004006c777984 */ /* 0x000fe20000000400 */
[----:B------:R-:W-:Y:S02]  /*3bb0*/  LEA.HI.SX32 R145, R145, R36, 0x1b ;  /* 0x0000002491917211 */ /* 0x000fe400078fdaff */
[----:B------:R-:W-:Y:S01]  /*3bc0*/  SHF.L.U32 R54, R54, 0x1, RZ ;  /* 0x0000000136367819 */ /* 0x000fe200000006ff */
[----:B------:R-:W-:Y:S01]  /*3bd0*/  LDS.U16 R124, [R108+0x6] ;  /* 0x000006006c7c7984 */ /* 0x000fe20000000400 */
[----:B------:R-:W-:-:S02]  /*3be0*/  SHF.L.U32 R53, R4, 0x1, RZ ;  /* 0x0000000104357819 */ /* 0x000fc400000006ff */
[----:B------:R-:W-:Y:S01]  /*3bf0*/  SHF.L.U32 R70, R70, 0x1, RZ ;  /* 0x0000000146467819 */ /* 0x000fe200000006ff */
[----:B------:R-:W0:Y:S01]  /*3c00*/  LDS.U16 R121, [R108+0x8] ;  /* 0x000008006c797984 */ /* 0x000e220000000400 */
[----:B------:R-:W-:Y:S02]  /*3c10*/  SHF.L.U32 R52, R145, 0x1, RZ ;  /* 0x0000000191347819 */ /* 0x000fe400000006ff */
[C---:B------:R-:W-:Y:S01]  /*3c20*/  IADD3 R145, R36.reuse, 0xa0, RZ ;  /* 0x000000a024917810 */ /* 0x040fe20007ffe0ff */
[----:B------:R-:W1:Y:S01]  /*3c30*/  LDS.U16 R123, [R108+0xa] ;  /* 0x00000a006c7b7984 */ /* 0x000e620000000400 */
[----:B------:R-:W-:-:S03]  /*3c40*/  IADD3 R155, R36, 0xc0, RZ ;  /* 0x000000c0249b7810 */ /* 0x000fc60007ffe0ff */
[----:B------:R-:W0:Y:S01]  /*3c50*/  LDS.U16 R131, [R108+0xc] ;  /* 0x00000c006c837984 */ /* 0x000e220000000400 */
[----:B------:R-:W-:-:S03]  /*3c60*/  ISETP.NE.AND P0, PT, R166, RZ, PT ;  /* 0x000000ffa600720c */ /* 0x000fc60003f05270 */
[----:B------:R-:W0:Y:S04]  /*3c70*/  LDS.U16 R129, [R108+0xe] ;  /* 0x00000e006c817984 */ /* 0x000e280000000400 */
[----:B------:R-:W-:Y:S04]  /*3c80*/  LDS.U16 R133, [R108+0x10] ;  /* 0x000010006c857984 */ /* 0x000fe80000000400 */
[----:B------:R-:W1:Y:S04]  /*3c90*/  LDS.U16 R135, [R108+0x12] ;  /* 0x000012006c877984 */ /* 0x000e680000000400 */
[----:B------:R-:W2:Y:S04]  /*3ca0*/  LDS.U16 R139, [R108+0x14] ;  /* 0x000014006c8b7984 */ /* 0x000ea80000000400 */
[----:B------:R-:W2:Y:S04]  /*3cb0*/  LDS.U16 R141, [R108+0x16] ;  /* 0x000016006c8d7984 */ /* 0x000ea80000000400 */
[----:B------:R-:W2:Y:S04]  /*3cc0*/  LDS.U16 R147, [R108+0x18] ;  /* 0x000018006c937984 */ /* 0x000ea80000000400 */
[----:B------:R-:W2:Y:S04]  /*3cd0*/  LDS.U16 R149, [R108+0x1a] ;  /* 0x00001a006c957984 */ /* 0x000ea80000000400 */
[----:B------:R-:W-:Y:S04]  /*3ce0*/  LDS.U16 R151, [R108+0x1c] ;  /* 0x00001c006c977984 */ /* 0x000fe80000000400 */
[----:B------:R-:W2:Y:S01]  /*3cf0*/  LDS.U16 R153, [R108+0x1e] ;  /* 0x00001e006c997984 */ /* 0x000ea20000000400 */
[----:B------:R-:W-:-:S02]  /*3d00*/  LEA.HI.SX32 R56, R145, R36, 0x1b ;  /* 0x0000002491387211 */ /* 0x000fc400078fdaff */
[----:B------:R-:W-:Y:S02]  /*3d10*/  ISETP.NE.AND P1, PT, R34, RZ, PT ;  /* 0x000000ff2200720c */ /* 0x000fe40003f25270 */
[----:B------:R-:W-:Y:S02]  /*3d20*/  LEA.HI.SX32 R155, R155, R36, 0x1b ;  /* 0x000000249b9b7211 */ /* 0x000fe400078fdaff */
[----:B------:R-:W-:Y:S02]  /*3d30*/  ISETP.LT.OR P2, PT, R168, 0x2, P0 ;  /* 0x00000002a800780c */ /* 0x000fe40000741670 */
[----:B------:R-:W-:Y:S02]  /*3d40*/  SHF.L.U32 R58, R58, 0x1, RZ ;  /* 0x000000013a3a7819 */ /* 0x000fe400000006ff */
[----:B------:R-:W-:Y:S02]  /*3d50*/  SHF.L.U32 R56, R56, 0x1, RZ ;  /* 0x0000000138387819 */ /* 0x000fe400000006ff */
[----:B------:R-:W-:-:S02]  /*3d60*/  SHF.L.U32 R50, R155, 0x1, RZ ;  /* 0x000000019b327819 */ /* 0x000fc400000006ff */
[----:B0-----:R-:W-:Y:S02]  /*3d70*/  PRMT R121, RZ, 0x5410, R121 ;  /* 0x00005410ff797816 */ /* 0x001fe40000000079 */
[----:B-1----:R-:W-:Y:S01]  /*3d80*/  PRMT R123, RZ, 0x5410, R123 ;  /* 0x00005410ff7b7816 */ /* 0x002fe2000000007b */
[----:B--2---:R-:W-:Y:S02]  /*3d90*/  FMUL.FTZ R19, R2, 1.4426950216293334961 ;  /* 0x3fb8aa3b02137820 */ /* 0x004fe40000410000 */
[C---:B------:R-:W-:Y:S02]  /*3da0*/  FMUL.FTZ R18, R86.reuse, R3 ;  /* 0x0000000356127220 */ /* 0x040fe40000410000 */
[----:B------:R-:W-:Y:S02]  /*3db0*/  FMUL.FTZ R4, R86, R19 ;  /* 0x0000001356047220 */ /* 0x000fe40000410000 */
[----:B------:R-:W-:-:S04]  /*3dc0*/  FMUL.RZ R18, R18, 0.15915493667125701904 ;  /* 0x3e22f98312127820 */ /* 0x000fc8000040c000 */
[----:B------:R-:W-:Y:S08]  /*3dd0*/  MUFU.EX2 R4, R4 ;  /* 0x0000000400047308 */ /* 0x000ff00000000800 */
[----:B------:R-:W-:Y:S01]  /*3de0*/  MUFU.COS R145, R18 ;  /* 0x0000001200917308 */ /* 0x000fe20000000000 */
[----:B------:R0:W-:Y:S04]  /*3df0*/  STS.U16 [R54+0x420], R55 ;  /* 0x0004203736007388 */ /* 0x0001e80000000400 */
[----:B------:R-:W-:Y:S04]  /*3e00*/  STS.U16 [R53+0x460], R24 ;  /* 0x0004601835007388 */ /* 0x000fe80000000400 */
[----:B------:R-:W-:Y:S01]  /*3e10*/  STS.U16 [R70+0x4a0], R113 ;  /* 0x0004a07146007388 */ /* 0x000fe20000000400 */
[----:B0-----:R-:W-:-:S03]  /*3e20*/  IADD3 R55, R36, 0xe0, RZ ;  /* 0x000000e024377810 */ /* 0x001fc60007ffe0ff */
[----:B------:R0:W-:Y:S01]  /*3e30*/  STS.U16 [R52+0x4e0], R21 ;  /* 0x0004e01534007388 */ /* 0x0001e20000000400 */
[----:B------:R-:W-:Y:S01]  /*3e40*/  LEA.HI.SX32 R55, R55, R36, 0x1b ;  /* 0x0000002437377211 */ /* 0x000fe200078fdaff */
[----:B0-----:R0:W1:Y:S03]  /*3e50*/  MUFU.SIN R21, R18 ;  /* 0x0000001200157308 */ /* 0x0010660000000400 */
[----:B------:R-:W-:Y:S01]  /*3e60*/  SHF.L.U32 R55, R55, 0x1, RZ ;  /* 0x0000000137377819 */ /* 0x000fe200000006ff */
[----:B------:R-:W-:Y:S04]  /*3e70*/  STS.U16 [R58+0x520], R115 ;  /* 0x000520733a007388 */ /* 0x000fe80000000400 */
[----:B------:R-:W-:Y:S04]  /*3e80*/  STS.U16 [R56+0x560], R125 ;  /* 0x0005607d38007388 */ /* 0x000fe80000000400 */
[----:B---3--:R-:W-:Y:S01]  /*3e90*/  STS.U16 [R50+0x5a0], R127 ;  /* 0x0005a07f32007388 */ /* 0x008fe20000000400 */
[----:B0-----:R-:W-:-:S03]  /*3ea0*/  LEA R18, R90, R73, 0x8 ;  /* 0x000000495a127211 */ /* 0x001fc600078e40ff */
[----:B------:R0:W-:Y:S01]  /*3eb0*/  STS.U16 [R55+0x5e0], R20 ;  /* 0x0005e01437007388 */ /* 0x0001e20000000400 */
[----:B------:R-:W-:-:S03]  /*3ec0*/  @P1 IADD3 R18, R34, 0x200, RZ ;  /* 0x0000020022121810 */ /* 0x000fc60007ffe0ff */
[----:B------:R2:W-:Y:S01]  /*3ed0*/  STS.U16 [R5+0x620], R112 ;  /* 0x0006207005007388 */ /* 0x0005e20000000400 */
[----:B------:R-:W-:-:S03]  /*3ee0*/  @!P2 IADD3 R24, R168, -0x2, RZ ;  /* 0xfffffffea818a810 */ /* 0x000fc60007ffe0ff */
[----:B------:R3:W-:Y:S01]  /*3ef0*/  STS.U16 [R7+0x660], R114 ;  /* 0x0006607207007388 */ /* 0x0007e20000000400 */
[----:B-1----:R-:W-:-:S03]  /*3f00*/  FMUL.FTZ R21, R4, R21 ;  /* 0x0000001504157220 */ /* 0x002fc60000410000 */
[----:B----4-:R-:W-:Y:S01]  /*3f10*/  STS.U16 [R23+0x6a0], R116 ;  /* 0x0006a07417007388 */ /* 0x010fe20000000400 */
[----:B0-----:R-:W-:Y:S01]  /*3f20*/  FMUL.FTZ R20, R4, R145 ;  /* 0x0000009104147220 */ /* 0x001fe20000410000 */
[----:B--2---:R-:W-:Y:S02]  /*3f30*/  SHF.L.U32 R112, R18, 0x3, RZ ;  /* 0x0000000312707819 */ /* 0x004fe400000006ff */
[----:B------:R-:W-:Y:S04]  /*3f40*/  STS.U16 [R25+0x6e0], R118 ;  /* 0x0006e07619007388 */ /* 0x000fe80000000400 */
[----:B------:R-:W-:Y:S01]  /*3f50*/  STS.U16 [R109+0x720], R120 ;  /* 0x000720786d007388 */ /* 0x000fe20000000400 */
[----:B---3--:R-:W-:-:S03]  /*3f60*/  @!P2 IMAD R7, R24, c[0x0][0x16c], R73 ;  /* 0x00005b001807aa24 */ /* 0x008fc600078e0249 */
[----:B------:R0:W-:Y:S04]  /*3f70*/  STS.U16 [R6+0x760], R137 ;  /* 0x0007608906007388 */ /* 0x0001e80000000400 */
[----:B------:R-:W-:Y:S04]  /*3f80*/  STS.U16 [R111+0x7a0], R122 ;  /* 0x0007a07a6f007388 */ /* 0x000fe80000000400 */
[----:B------:R1:W-:Y:S01]  /*3f90*/  STS.U16 [R22+0x7e0], R143 ;  /* 0x0007e08f16007388 */ /* 0x0003e20000000400 */
[----:B------:R-:W-:-:S06]  /*3fa0*/  NOP ;  /* 0x0000000000007918 */ /* 0x000fcc0000000000 */
[----:B------:R-:W2:Y:S04]  /*3fb0*/  LDS.U16 R146, [R108+0x420] ;  /* 0x000420006c927984 */ /* 0x000ea80000000400 */
[----:B------:R-:W3:Y:S04]  /*3fc0*/  LDS.U16 R142, [R108+0x422] ;  /* 0x000422006c8e7984 */ /* 0x000ee80000000400 */
[----:B------:R-:W4:Y:S04]  /*3fd0*/  LDS.U16 R138, [R108+0x424] ;  /* 0x000424006c8a7984 */ /* 0x000f280000000400 */
[----:B------:R-:W0:Y:S04]  /*3fe0*/  LDS.U16 R140, [R108+0x426] ;  /* 0x000426006c8c7984 */ /* 0x000e280000000400 */
[----:B------:R-:W0:Y:S04]  /*3ff0*/  LDS.U16 R169, [R108+0x428] ;  /* 0x000428006ca97984 */ /* 0x000e280000000400 */
[----:B------:R-:W0:Y:S04]  /*4000*/  LDS.U16 R165, [R108+0x42a] ;  /* 0x00042a006ca57984 */ /* 0x000e280000000400 */
[----:B------:R-:W0:Y:S04]  /*4010*/  LDS.U16 R171, [R108+0x42c] ;  /* 0x00042c006cab7984 */ /* 0x000e280000000400 */
[----:B------:R-:W1:Y:S04]  /*4020*/  LDS.U16 R173, [R108+0x42e] ;  /* 0x00042e006cad7984 */ /* 0x000e680000000400 */
[----:B------:R-:W1:Y:S04]  /*4030*/  LDS.U16 R24, [R108+0x430] ;  /* 0x000430006c187984 */ /* 0x000e680000000400 */
[----:B------:R-:W2:Y:S04]  /*4040*/  LDS.U16 R25, [R108+0x432] ;  /* 0x000432006c197984 */ /* 0x000ea80000000400 */
[----:B------:R-:W2:Y:S04]  /*4050*/  LDS.U16 R178, [R108+0x434] ;  /* 0x000434006cb27984 */ /* 0x000ea80000000400 */
[----:B------:R-:W2:Y:S04]  /*4060*/  LDS.U16 R167, [R108+0x436] ;  /* 0x000436006ca77984 */ /* 0x000ea80000000400 */
[----:B------:R-:W2:Y:S04]  /*4070*/  LDS.U16 R163, [R108+0x438] ;  /* 0x000438006ca37984 */ /* 0x000ea80000000400 */
[----:B------:R-:W2:Y:S04]  /*4080*/  LDS.U16 R161, [R108+0x43a] ;  /* 0x00043a006ca17984 */ /* 0x000ea80000000400 */
[----:B------:R-:W2:Y:S04]  /*4090*/  LDS.U16 R159, [R108+0x43c] ;  /* 0x00043c006c9f7984 */ /* 0x000ea80000000400 */
[----:B------:R1:W2:Y:S04]  /*40a0*/  LDS.U16 R157, [R108+0x43e] ;  /* 0x00043e006c9d7984 */ /* 0x0002a80000000400 */
[----:B------:R2:W-:Y:S01]  /*40b0*/  STS.64 [R112+0x1d10], R20 ;  /* 0x001d101470007388 */ /* 0x0005e20000000a00 */
[----:B------:R-:W-:Y:S01]  /*40c0*/  CS2R R4, SRZ ;  /* 0x0000000000047805 */ /* 0x000fe2000001ff00 */
[----:B0-----:R-:W-:-:S02]  /*40d0*/  @!P2 IMAD.WIDE R6, R7, 0x10, R16 ;  /* 0x000000100706a825 */ /* 0x001fc400078e0210 */
[----:B------:R-:W-:Y:S02]  /*40e0*/  BAR.SYNC.DEFER_BLOCKING 0x0 ;  /* 0x0000000000007b1d */ /* 0x000fe40000010000 */
[-C--:B------:R-:W-:Y:S02]  /*40f0*/  FMUL.FTZ R18, R84, R3.reuse ;  /* 0x0000000354127220 */ /* 0x080fe40000410000 */
[----:B-1----:R-:W-:Y:S02]  /*4100*/  FMUL.FTZ R22, R82, R3 ;  /* 0x0000000352167220 */ /* 0x002fe40000410000 */
[----:B------:R-:W-:Y:S02]  /*4110*/  FMUL.RZ R114, R18, 0.15915493667125701904 ;  /* 0x3e22f98312727820 */ /* 0x000fe4000040c000 */
[-C--:B------:R-:W-:Y:S02]  /*4120*/  FMUL.FTZ R18, R84, R19.reuse ;  /* 0x0000001354127220 */ /* 0x080fe40000410000 */
[----:B------:R-:W-:Y:S01]  /*4130*/  FMUL.RZ R108, R22, 0.15915493667125701904 ;  /* 0x3e22f983166c7820 */ /* 0x000fe2000040c000 */
[----:B------:R-:W-:Y:S01]  /*4140*/  MUFU.COS R109, R114 ;  /* 0x00000072006d7308 */ /* 0x000fe20000000000 */
[----:B------:R0:W5:Y:S07]  /*4150*/  @!P2 LDG.E.64 R4, [R6.64+0x8] ;  /* 0x0000080a0604a981 */ /* 0x00016e000c1e1b00 */
[----:B------:R-:W-:Y:S01]  /*4160*/  MUFU.SIN R111, R108 ;  /* 0x0000006c006f7308 */ /* 0x000fe20000000400 */
[----:B0-----:R-:W-:-:S07]  /*4170*/  FMUL.FTZ R6, R82, R19 ;  /* 0x0000001352067220 */ /* 0x001fce0000410000 */
[----:B------:R-:W-:Y:S01]  /*4180*/  MUFU.EX2 R18, R18 ;  /* 0x0000001200127308 */ /* 0x000fe20000000800 */
[----:B------:R-:W-:-:S07]  /*4190*/  FMUL.FTZ R7, R80, R3 ;  /* 0x0000000350077220 */ /* 0x000fce0000410000 */
[----:B------:R-:W0:Y:S01]  /*41a0*/  MUFU.EX2 R6, R6 ;  /* 0x0000000600067308 */ /* 0x000e220000000800 */
[----:B------:R-:W-:Y:S02]  /*41b0*/  FMUL.RZ R115, R7, 0.15915493667125701904 ;  /* 0x3e22f98307737820 */ /* 0x000fe4000040c000 */
[----:B------:R-:W-:-:S05]  /*41c0*/  FMUL.FTZ R7, R80, R19 ;  /* 0x0000001350077220 */ /* 0x000fca0000410000 */
[----:B------:R-:W1:Y:S01]  /*41d0*/  MUFU.SIN R23, R114 ;  /* 0x0000007200177308 */ /* 0x000e620000000400 */
[----:B------:R-:W-:-:S07]  /*41e0*/  FMUL.FTZ R22, R78, R3 ;  /* 0x000000034e167220 */ /* 0x000fce0000410000 */
[----:B------:R1:W3:Y:S01]  /*41f0*/  MUFU.COS R113, R108 ;  /* 0x0000006c00717308 */ /* 0x0002e20000000000 */
[----:B------:R-:W-:Y:S02]  /*4200*/  FMUL.RZ R126, R22, 0.15915493667125701904 ;  /* 0x3e22f983167e7820 */ /* 0x000fe4000040c000 */
[----:B------:R-:W-:Y:S02]  /*4210*/  FMUL.FTZ R22, R78, R19 ;  /* 0x000000134e167220 */ /* 0x000fe40000410000 */
[----:B0-----:R-:W-:-:S03]  /*4220*/  FMUL.FTZ R116, R6, R111 ;  /* 0x0000006f06747220 */ /* 0x001fc60000410000 */
[----:B--2---:R-:W-:Y:S01]  /*4230*/  MUFU.SIN R112, R115 ;  /* 0x0000007300707308 */ /* 0x004fe20000000400 */
[----:B-1----:R-:W-:Y:S01]  /*4240*/  FMUL.FTZ R108, R76, R3 ;  /* 0x000000034c6c7220 */ /* 0x002fe20000410000 */
[----:B------:R-:W-:Y:S01]  /*4250*/  PRMT R111, RZ, 0x5410, R110 ;  /* 0x00005410ff6f7816 */ /* 0x000fe2000000006e */
[----:B------:R-:W-:-:S05]  /*4260*/  FMUL.FTZ R122, R18, R109 ;  /* 0x0000006d127a7220 */ /* 0x000fca0000410000 */
[----:B------:R0:W-:Y:S01]  /*4270*/  MUFU.COS R114, R115 ;  /* 0x0000007300727308 */ /* 0x0001e20000000000 */
[----:B------:R-:W-:Y:S01]  /*4280*/  FMUL.RZ R108, R108, 0.15915493667125701904 ;  /* 0x3e22f9836c6c7820 */ /* 0x000fe2000040c000 */
[----:B------:R-:W-:-:S06]  /*4290*/  PRMT R109, RZ, 0x5410, R117 ;  /* 0x00005410ff6d7816 */ /* 0x000fcc0000000075 */
[----:B------:R-:W1:Y:S01]  /*42a0*/  MUFU.EX2 R7, R7 ;  /* 0x0000000700077308 */ /* 0x000e620000000800 */
[----:B------:R-:W-:Y:S01]  /*42b0*/  FMUL.FTZ R120, R18, R23 ;  /* 0x0000001712787220 */ /* 0x000fe20000410000 */
[----:B0-----:R-:W-:Y:S01]  /*42c0*/  PRMT R115, RZ, 0x5410, R170 ;  /* 0x00005410ff737816 */ /* 0x001fe200000000aa */
[----:B------:R-:W-:-:S05]  /*42d0*/  FMUL.FTZ R110, R86, R109 ;  /* 0x0000006d566e7220 */ /* 0x000fca0000410000 */
[----:B------:R-:W-:Y:S01]  /*42e0*/  MUFU.SIN R137, R108 ;  /* 0x0000006c00897308 */ /* 0x000fe20000000400 */
[----:B---3--:R-:W-:Y:S02]  /*42f0*/  FMUL.FTZ R118, R6, R113 ;  /* 0x0000007106767220 */ /* 0x008fe40000410000 */
[----:B------:R-:W-:-:S05]  /*4300*/  FMUL.FTZ R18, R74, R3 ;  /* 0x000000034a127220 */ /* 0x000fca0000410000 */
[----:B------:R0:W-:Y:S01]  /*4310*/  MUFU.COS R23, R108 ;  /* 0x0000006c00177308 */ /* 0x0001e20000000000 */
[----:B------:R-:W-:Y:S01]  /*4320*/  FMUL.FTZ R6, R76, R19 ;  /* 0x000000134c067220 */ /* 0x000fe20000410000 */
[----:B------:R-:W-:Y:S01]  /*4330*/  PRMT R117, RZ, 0x5410, R119 ;  /* 0x00005410ff757816 */ /* 0x000fe20000000077 */
[----:B------:R-:W-:-:S05]  /*4340*/  FMUL.FTZ R175, R115, R110 ;  /* 0x0000006e73af7220 */ /* 0x000fca0000410000 */
[----:B------:R-:W-:Y:S01]  /*4350*/  MUFU.COS R127, R126 ;  /* 0x0000007e007f7308 */ /* 0x000fe20000000000 */
[----:B0-----:R-:W-:-:S07]  /*4360*/  FMUL.FTZ R108, R86, R111 ;  /* 0x0000006f566c7220 */ /* 0x001fce0000410000 */
[----:B------:R-:W0:Y:S01]  /*4370*/  MUFU.EX2 R22, R22 ;  /* 0x0000001600167308 */ /* 0x000e220000000800 */
[----:B------:R-:W-:Y:S01]  /*4380*/  FMUL.FTZ R177, R115, R108 ;  /* 0x0000006c73b17220 */ /* 0x000fe20000410000 */
[----:B------:R-:W-:Y:S01]  /*4390*/  PRMT R119, RZ, 0x5410, R124 ;  /* 0x00005410ff777816 */ /* 0x000fe2000000007c */
[C---:B-1----:R-:W-:Y:S02]  /*43a0*/  FMUL.FTZ R114, R7.reuse, R114 ;  /* 0x0000007207727220 */ /* 0x042fe40000410000 */
[----:B------:R-:W-:-:S03]  /*43b0*/  FMUL.FTZ R112, R7, R112 ;  /* 0x0000007007707220 */ /* 0x000fc60000410000 */
[----:B------:R-:W1:Y:S01]  /*43c0*/  MUFU.SIN R125, R126 ;  /* 0x0000007e007d7308 */ /* 0x000e620000000400 */
[----:B------:R-:W-:Y:S02]  /*43d0*/  FMUL.FTZ R7, R74, R19 ;  /* 0x000000134a077220 */ /* 0x000fe40000410000 */
[----:B------:R-:W-:Y:S02]  /*43e0*/  FMUL.RZ R132, R18, 0.15915493667125701904 ;  /* 0x3e22f98312847820 */ /* 0x000fe4000040c000 */
[C---:B------:R-:W-:Y:S02]  /*43f0*/  FMUL.FTZ R108, R120.reuse, R177 ;  /* 0x000000b1786c7220 */ /* 0x040fe40000410000 */
[----:B------:R-:W-:Y:S01]  /*4400*/  FMUL.FTZ R18, R120, R175 ;  /* 0x000000af78127220 */ /* 0x000fe20000410000 */
[----:B------:R-:W-:Y:S01]  /*4410*/  PRMT R113, RZ, 0x5410, R61 ;  /* 0x00005410ff717816 */ /* 0x000fe2000000003d */
[----:B------:R-:W2:Y:S01]  /*4420*/  MUFU.EX2 R6, R6 ;  /* 0x0000000600067308 */ /* 0x000ea20000000800 */
[----:B------:R-:W-:-:S02]  /*4430*/  FMUL.FTZ R150, R84, R119 ;  /* 0x0000007754967220 */ /* 0x000fc40000410000 */
[----:B------:R-:W-:Y:S02]  /*4440*/  FFMA.FTZ R108, R122, R175, R108 ;  /* 0x000000af7a6c7223 */ /* 0x000fe4000001006c */
[----:B------:R-:W-:Y:S02]  /*4450*/  FMUL.FTZ R144, R84, R117 ;  /* 0x0000007554907220 */ /* 0x000fe40000410000 */
[----:B------:R-:W-:Y:S01]  /*4460*/  FFMA.FTZ R18, R122, R177, -R18 ;  /* 0x000000b17a127223 */ /* 0x000fe20000010812 */
[----:B------:R-:W-:Y:S01]  /*4470*/  MUFU.EX2 R7, R7 ;  /* 0x0000000700077308 */ /* 0x000fe20000000800 */
[----:B0-----:R-:W-:Y:S02]  /*4480*/  FMUL.FTZ R110, R22, R127 ;  /* 0x0000007f166e7220 */ /* 0x001fe40000410000 */
[C---:B------:R-:W-:Y:S02]  /*4490*/  FFMA.FTZ R143, R113.reuse, R150, R108 ;  /* 0x00000096718f7223 */ /* 0x040fe4000001006c */
[----:B------:R-:W-:-:S03]  /*44a0*/  FFMA.FTZ R127, R113, R144, R18 ;  /* 0x00000090717f7223 */ /* 0x000fc60000010012 */
[----:B------:R-:W0:Y:S01]  /*44b0*/  MUFU.COS R130, R132 ;  /* 0x0000008400827308 */ /* 0x000e220000000000 */
[----:B-1----:R-:W-:-:S07]  /*44c0*/  FMUL.FTZ R108, R22, R125 ;  /* 0x0000007d166c7220 */ /* 0x002fce0000410000 */
[----:B------:R-:W1:Y:S01]  /*44d0*/  MUFU.SIN R128, R132 ;  /* 0x0000008400807308 */ /* 0x000e620000000400 */
[C---:B------:R-:W-:Y:S02]  /*44e0*/  FMUL.FTZ R18, R116.reuse, R143 ;  /* 0x0000008f74127220 */ /* 0x040fe40000410000 */
[-C--:B------:R-:W-:Y:S01]  /*44f0*/  FMUL.FTZ R22, R116, R127.reuse ;  /* 0x0000007f74167220 */ /* 0x080fe20000410000 */
[----:B------:R-:W-:Y:S01]  /*4500*/  PRMT R125, RZ, 0x5410, R62 ;  /* 0x00005410ff7d7816 */ /* 0x000fe2000000003e */
[----:B------:R-:W-:Y:S02]  /*4510*/  FFMA.FTZ R18, R118, R127, -R18 ;  /* 0x0000007f76127223 */ /* 0x000fe40000010812 */
[----:B------:R-:W-:Y:S02]  /*4520*/  FMUL.FTZ R148, R82, R121 ;  /* 0x0000007952947220 */ /* 0x000fe40000410000 */
[----:B------:R-:W-:Y:S02]  /*4530*/  FFMA.FTZ R22, R118, R143, R22 ;  /* 0x0000008f76167223 */ /* 0x000fe40000010016 */
[----:B------:R-:W-:-:S02]  /*4540*/  FMUL.FTZ R152, R82, R123 ;  /* 0x0000007b52987220 */ /* 0x000fc40000410000 */
[C---:B--2---:R-:W-:Y:S02]  /*4550*/  FMUL.FTZ R124, R6.reuse, R23 ;  /* 0x00000017067c7220 */ /* 0x044fe40000410000 */
[----:B------:R-:W-:Y:S02]  /*4560*/  FMUL.FTZ R126, R6, R137 ;  /* 0x00000089067e7220 */ /* 0x000fe40000410000 */
[C---:B------:R-:W-:Y:S02]  /*4570*/  FFMA.FTZ R23, R125.reuse, R148, R18 ;  /* 0x000000947d177223 */ /* 0x040fe40000010012 */
[----:B------:R-:W-:Y:S02]  /*4580*/  FFMA.FTZ R127, R125, R152, R22 ;  /* 0x000000987d7f7223 */ /* 0x000fe40000010016 */
[----:B------:R-:W-:Y:S02]  /*4590*/  FMUL.FTZ R6, R72, R3 ;  /* 0x0000000348067220 */ /* 0x000fe40000410000 */
[----:B0-----:R-:W-:-:S02]  /*45a0*/  FMUL.FTZ R130, R7, R130 ;  /* 0x0000008207827220 */ /* 0x001fc40000410000 */
[----:B-1----:R-:W-:Y:S02]  /*45b0*/  FMUL.FTZ R128, R7, R128 ;  /* 0x0000008007807220 */ /* 0x002fe40000410000 */
[-C--:B------:R-:W-:Y:S01]  /*45c0*/  FMUL.FTZ R7, R21, R120.reuse ;  /* 0x0000007815077220 */ /* 0x080fe20000410000 */
[----:B------:R-:W-:Y:S01]  /*45d0*/  PRMT R131, RZ, 0x5410, R131 ;  /* 0x00005410ff837816 */ /* 0x000fe20000000083 */
[C---:B------:R-:W-:Y:S02]  /*45e0*/  FMUL.FTZ R132, R112.reuse, R23 ;  /* 0x0000001770847220 */ /* 0x040fe40000410000 */
[----:B------:R-:W-:Y:S02]  /*45f0*/  FMUL.FTZ R18, R112, R127 ;  /* 0x0000007f70127220 */ /* 0x000fe40000410000 */
[----:B------:R-:W-:Y:S02]  /*4600*/  FMUL.RZ R134, R6, 0.15915493667125701904 ;  /* 0x3e22f98306867820 */ /* 0x000fe4000040c000 */
[----:B------:R-:W-:-:S02]  /*4610*/  FMUL.FTZ R6, R20, R120 ;  /* 0x0000007814067220 */ /* 0x000fc40000410000 */
[-C--:B------:R-:W-:Y:S01]  /*4620*/  FFMA.FTZ R7, R20, R122.reuse, -R7 ;  /* 0x0000007a14077223 */ /* 0x080fe20000010807 */
[----:B------:R-:W-:Y:S01]  /*4630*/  PRMT R129, RZ, 0x5410, R129 ;  /* 0x00005410ff817816 */ /* 0x000fe20000000081 */
[C---:B------:R-:W-:Y:S01]  /*4640*/  FFMA.FTZ R132, R114.reuse, R127, R132 ;  /* 0x0000007f72847223 */ /* 0x040fe20000010084 */
[----:B------:R-:W-:Y:S01]  /*4650*/  PRMT R127, RZ, 0x5410, R63 ;  /* 0x00005410ff7f7816 */ /* 0x000fe2000000003f */
[----:B------:R-:W-:Y:S02]  /*4660*/  FFMA.FTZ R22, R114, R23, -R18 ;  /* 0x0000001772167223 */ /* 0x000fe40000010812 */
[----:B------:R-:W-:Y:S02]  /*4670*/  FFMA.FTZ R23, R21, R122, R6 ;  /* 0x0000007a15177223 */ /* 0x000fe40000010006 */
[----:B------:R-:W-:Y:S02]  /*4680*/  FMUL.FTZ R156, R80, R131 ;  /* 0x00000083509c7220 */ /* 0x000fe40000410000 */
[----:B------:R-:W-:-:S02]  /*4690*/  FMUL.FTZ R18, R116, R7 ;  /* 0x0000000774127220 */ /* 0x000fc40000410000 */
[----:B------:R-:W-:Y:S02]  /*46a0*/  FMUL.FTZ R19, R72, R19 ;  /* 0x0000001348137220 */ /* 0x000fe40000410000 */
[----:B------:R-:W-:Y:S02]  /*46b0*/  FMUL.FTZ R154, R80, R129 ;  /* 0x00000081509a7220 */ /* 0x000fe40000410000 */
[-C--:B------:R-:W-:Y:S02]  /*46c0*/  FMUL.FTZ R6, R116, R23.reuse ;  /* 0x0000001774067220 */ /* 0x080fe40000410000 */
[C---:B------:R-:W-:Y:S02]  /*46d0*/  FFMA.FTZ R137, R127.reuse, R156, R22 ;  /* 0x0000009c7f897223 */ /* 0x040fe40000010016 */
[----:B------:R-:W-:Y:S01]  /*46e0*/  FFMA.FTZ R23, R118, R23, R18 ;  /* 0x0000001776177223 */ /* 0x000fe20000010012 */
[----:B------:R-:W-:Y:S01]  /*46f0*/  MUFU.COS R136, R134 ;  /* 0x0000008600887308 */ /* 0x000fe20000000000 */
[----:B------:R-:W-:-:S02]  /*4700*/  FFMA.FTZ R143, R127, R154, R132 ;  /* 0x0000009a7f8f7223 */ /* 0x000fc40000010084 */
[----:B------:R-:W-:Y:S02]  /*4710*/  FFMA.FTZ R7, R118, R7, -R6 ;  /* 0x0000000776077223 */ /* 0x000fe40000010806 */
[----:B------:R-:W-:Y:S02]  /*4720*/  FMUL.FTZ R22, R108, R137 ;  /* 0x000000896c167220 */ /* 0x000fe40000410000 */
[----:B------:R-:W-:Y:S01]  /*4730*/  FMUL.FTZ R6, R112, R23 ;  /* 0x0000001770067220 */ /* 0x000fe20000410000 */
[----:B------:R-:W0:Y:S01]  /*4740*/  MUFU.EX2 R19, R19 ;  /* 0x0000001300137308 */ /* 0x000e220000000800 */
[-C--:B------:R-:W-:Y:S02]  /*4750*/  FMUL.FTZ R18, R108, R143.reuse ;  /* 0x0000008f6c127220 */ /* 0x080fe40000410000 */
[----:B------:R-:W-:-:S05]  /*4760*/  FFMA.FTZ R22, R110, R143, R22 ;  /* 0x0000008f6e167223 */ /* 0x000fca0000010016 */
[----:B------:R-:W1:Y:S01]  /*4770*/  MUFU.SIN R134, R134 ;  /* 0x0000008600867308 */ /* 0x000e620000000400 */
[-C--:B------:R-:W-:Y:S02]  /*4780*/  FFMA.FTZ R143, R114, R7.reuse, -R6 ;  /* 0x00000007728f7223 */ /* 0x080fe40000010806 */
[----:B------:R-:W-:Y:S01]  /*4790*/  FMUL.FTZ R7, R112, R7 ;  /* 0x0000000770077220 */ /* 0x000fe20000410000 */
[----:B------:R-:W-:Y:S01]  /*47a0*/  PRMT R135, RZ, 0x5410, R135 ;  /* 0x00005410ff877816 */ /* 0x000fe20000000087 */
[----:B------:R-:W-:Y:S01]  /*47b0*/  FFMA.FTZ R18, R110, R137, -R18 ;  /* 0x000000896e127223 */ /* 0x000fe20000010812 */
[----:B------:R-:W-:Y:S01]  /*47c0*/  PRMT R133, RZ, 0x5410, R133 ;  /* 0x00005410ff857816 */ /* 0x000fe20000000085 */
[----:B------:R-:W-:Y:S01]  /*47d0*/  FFMA.FTZ R7, R114, R23, R7 ;  /* 0x0000001772077223 */ /* 0x000fe20000010007 */
[----:B------:R-:W-:Y:S01]  /*47e0*/  PRMT R137, RZ, 0x5410, R64 ;  /* 0x00005410ff897816 */ /* 0x000fe20000000040 */
[----:B------:R-:W-:Y:S02]  /*47f0*/  FMUL.FTZ R176, R78, R135 ;  /* 0x000000874eb07220 */ /* 0x000fe40000410000 */
[----:B------:R-:W-:-:S02]  /*4800*/  FMUL.FTZ R6, R108, R7 ;  /* 0x000000076c067220 */ /* 0x000fc40000410000 */
[----:B------:R-:W-:Y:S02]  /*4810*/  FMUL.FTZ R158, R78, R133 ;  /* 0x000000854e9e7220 */ /* 0x000fe40000410000 */
[----:B------:R-:W-:Y:S02]  /*4820*/  FFMA.FTZ R155, R137, R176, R22 ;  /* 0x000000b0899b7223 */ /* 0x000fe40000010016 */
[C---:B0-----:R-:W-:Y:S02]  /*4830*/  FMUL.FTZ R136, R19.reuse, R136 ;  /* 0x0000008813887220 */ /* 0x041fe40000410000 */
[----:B-1----:R-:W-:Y:S02]  /*4840*/  FMUL.FTZ R134, R19, R134 ;  /* 0x0000008613867220 */ /* 0x002fe40000410000 */
[----:B------:R-:W-:Y:S01]  /*4850*/  FFMA.FTZ R19, R110, R143, -R6 ;  /* 0x0000008f6e137223 */ /* 0x000fe20000010806 */
[----:B------:R-:W-:Y:S01]  /*4860*/  PRMT R139, RZ, 0x5410, R139 ;  /* 0x00005410ff8b7816 */ /* 0x000fe2000000008b */
[----:B------:R-:W-:-:S02]  /*4870*/  FFMA.FTZ R145, R137, R158, R18 ;  /* 0x0000009e89917223 */ /* 0x000fc40000010012 */
[----:B------:R-:W-:Y:S01]  /*4880*/  FMUL.FTZ R143, R108, R143 ;  /* 0x0000008f6c8f7220 */ /* 0x000fe20000410000 */
[----:B------:R-:W-:Y:S01]  /*4890*/  PRMT R141, RZ, 0x5410, R141 ;  /* 0x00005410ff8d7816 */ /* 0x000fe2000000008d */
[C---:B------:R-:W-:Y:S02]  /*48a0*/  FMUL.FTZ R18, R126.reuse, R155 ;  /* 0x0000009b7e127220 */ /* 0x040fe40000410000 */
[----:B------:R-:W-:Y:S02]  /*48b0*/  FMUL.FTZ R22, R126, R145 ;  /* 0x000000917e167220 */ /* 0x000fe40000410000 */
[----:B------:R-:W-:Y:S01]  /*48c0*/  FFMA.FTZ R7, R110, R7, R143 ;  /* 0x000000076e077223 */ /* 0x000fe2000001008f */
[----:B------:R-:W-:Y:S01]  /*48d0*/  PRMT R143, RZ, 0x5410, R65 ;  /* 0x00005410ff8f7816 */ /* 0x000fe20000000041 */
[----:B------:R-:W-:Y:S02]  /*48e0*/  FFMA.FTZ R18, R124, R145, -R18 ;  /* 0x000000917c127223 */ /* 0x000fe40000010812 */
[----:B------:R-:W-:-:S02]  /*48f0*/  FMUL.FTZ R180, R76, R139 ;  /* 0x0000008b4cb47220 */ /* 0x000fc40000410000 */
[----:B------:R-:W-:Y:S02]  /*4900*/  FFMA.FTZ R22, R124, R155, R22 ;  /* 0x0000009b7c167223 */ /* 0x000fe40000010016 */
[----:B------:R-:W-:Y:S02]  /*4910*/  FMUL.FTZ R160, R76, R141 ;  /* 0x0000008d4ca07220 */ /* 0x000fe40000410000 */
[C---:B------:R-:W-:Y:S02]  /*4920*/  FFMA.FTZ R23, R143.reuse, R180, R18 ;  /* 0x000000b48f177223 */ /* 0x040fe40000010012 */
[----:B------:R-:W-:Y:S02]  /*4930*/  FFMA.FTZ R145, R143, R160, R22 ;  /* 0x000000a08f917223 */ /* 0x000fe40000010016 */
[----:B------:R-:W-:Y:S01]  /*4940*/  FMUL.FTZ R6, R126, R7 ;  /* 0x000000077e067220 */ /* 0x000fe20000410000 */
[----:B------:R-:W-:Y:S01]  /*4950*/  PRMT R147, RZ, 0x5410, R147 ;  /* 0x00005410ff937816 */ /* 0x000fe20000000093 */
[----:B------:R-:W-:-:S02]  /*4960*/  FMUL.FTZ R132, R128, R23 ;  /* 0x0000001780847220 */ /* 0x000fc40000410000 */
[----:B------:R-:W-:Y:S02]  /*4970*/  FMUL.FTZ R18, R126, R19 ;  /* 0x000000137e127220 */ /* 0x000fe40000410000 */
[----:B------:R-:W-:Y:S02]  /*4980*/  FMUL.FTZ R22, R128, R145 ;  /* 0x0000009180167220 */ /* 0x000fe40000410000 */
[----:B------:R-:W-:Y:S01]  /*4990*/  FFMA.FTZ R19, R124, R19, -R6 ;  /* 0x000000137c137223 */ /* 0x000fe20000010806 */
[----:B------:R-:W-:Y:S01]  /*49a0*/  PRMT R149, RZ, 0x5410, R149 ;  /* 0x00005410ff957816 */ /* 0x000fe20000000095 */
[----:B------:R-:W-:Y:S01]  /*49b0*/  FFMA.FTZ R132, R130, R145, R132 ;  /* 0x0000009182847223 */ /* 0x000fe20000010084 */
[----:B------:R-:W-:Y:S01]  /*49c0*/  PRMT R145, RZ, 0x5410, R66 ;  /* 0x00005410ff917816 */ /* 0x000fe20000000042 */
[----:B------:R-:W-:Y:S02]  /*49d0*/  FFMA.FTZ R7, R124, R7, R18 ;  /* 0x000000077c077223 */ /* 0x000fe40000010012 */
[----:B------:R-:W-:-:S02]  /*49e0*/  FFMA.FTZ R22, R130, R23, -R22 ;  /* 0x0000001782167223 */ /* 0x000fc40000010816 */
[----:B------:R-:W-:Y:S02]  /*49f0*/  FMUL.FTZ R172, R74, R147 ;  /* 0x000000934aac7220 */ /* 0x000fe40000410000 */
[C---:B------:R-:W-:Y:S02]  /*4a00*/  FMUL.FTZ R18, R128.reuse, R19 ;  /* 0x0000001380127220 */ /* 0x040fe40000410000 */
[----:B------:R-:W-:Y:S02]  /*4a10*/  FMUL.FTZ R6, R128, R7 ;  /* 0x0000000780067220 */ /* 0x000fe40000410000 */
[----:B------:R-:W-:Y:S02]  /*4a20*/  FMUL.FTZ R174, R74, R149 ;  /* 0x000000954aae7220 */ /* 0x000fe40000410000 */
[C---:B------:R-:W-:Y:S02]  /*4a30*/  FFMA.FTZ R23, R145.reuse, R172, R22 ;  /* 0x000000ac91177223 */ /* 0x040fe40000010016 */
[----:B------:R-:W-:Y:S01]  /*4a40*/  FFMA.FTZ R7, R130, R7, R18 ;  /* 0x0000000782077223 */ /* 0x000fe20000010012 */
[----:B------:R-:W-:Y:S01]  /*4a50*/  ISETP.NE.AND P2, PT, R34, 0x1f, PT ;  /* 0x0000001f2200780c */ /* 0x000fe20003f45270 */
[----:B------:R-:W-:Y:S01]  /*4a60*/  FFMA.FTZ R155, R145, R174, R132 ;  /* 0x000000ae919b7223 */ /* 0x000fe20000010084 */
[----:B------:R-:W-:Y:S01]  /*4a70*/  PRMT R153, RZ, 0x5410, R153 ;  /* 0x00005410ff997816 */ /* 0x000fe20000000099 */
[----:B------:R-:W-:-:S02]  /*4a80*/  FFMA.FTZ R19, R130, R19, -R6 ;  /* 0x0000001382137223 */ /* 0x000fc40000010806 */
[C---:B------:R-:W-:Y:S02]  /*4a90*/  FMUL.FTZ R18, R134.reuse, R23 ;  /* 0x0000001786127220 */ /* 0x040fe40000410000 */
[C---:B------:R-:W-:Y:S02]  /*4aa0*/  FMUL.FTZ R179, R134.reuse, R7 ;  /* 0x0000000786b37220 */ /* 0x040fe40000410000 */
[-C--:B------:R-:W-:Y:S02]  /*4ab0*/  FMUL.FTZ R6, R134, R155.reuse ;  /* 0x0000009b86067220 */ /* 0x080fe40000410000 */
[C---:B------:R-:W-:Y:S01]  /*4ac0*/  FFMA.FTZ R18, R136.reuse, R155, R18 ;  /* 0x0000009b88127223 */ /* 0x040fe20000010012 */
[----:B------:R-:W-:Y:S01]  /*4ad0*/  PRMT R155, RZ, 0x5410, R67 ;  /* 0x00005410ff9b7816 */ /* 0x000fe20000000043 */
[-C--:B------:R-:W-:Y:S02]  /*4ae0*/  FFMA.FTZ R179, R136, R19.reuse, -R179 ;  /* 0x0000001388b37223 */ /* 0x080fe400000108b3 */
[----:B------:R-:W-:-:S02]  /*4af0*/  FMUL.FTZ R19, R134, R19 ;  /* 0x0000001386137220 */ /* 0x000fc40000410000 */
[----:B------:R-:W-:Y:S02]  /*4b00*/  FMUL.FTZ R132, R72, R153 ;  /* 0x0000009948847220 */ /* 0x000fe40000410000 */
[C---:B------:R-:W-:Y:S02]  /*4b10*/  FFMA.FTZ R7, R136.reuse, R7, R19 ;  /* 0x0000000788077223 */ /* 0x040fe40000010013 */
[----:B------:R-:W-:Y:S02]  /*4b20*/  FFMA.FTZ R182, R155, R132, R18 ;  /* 0x000000849bb67223 */ /* 0x000fe40000010012 */
[----:B------:R0:W1:Y:S01]  /*4b30*/  @P2 LDS.64 R18, [R34.X8+0x2d18] ;  /* 0x002d180022122984 */ /* 0x0000620000008a00 */
[----:B------:R-:W-:Y:S01]  /*4b40*/  PRMT R151, RZ, 0x5410, R151 ;  /* 0x00005410ff977816 */ /* 0x000fe20000000097 */
[----:B------:R-:W-:Y:S01]  /*4b50*/  FFMA.FTZ R6, R136, R23, -R6 ;  /* 0x0000001788067223 */ /* 0x000fe20000010806 */
[----:B------:R-:W-:Y:S03]  /*4b60*/  BSSY B0, `(.L_x_11867) ;  /* 0x000000d000007945 */ /* 0x000fe60003800000 */
[----:B------:R-:W-:-:S04]  /*4b70*/  FMUL.FTZ R162, R72, R151 ;  /* 0x0000009748a27220 */ /* 0x000fc80000410000 */
[----:B------:R-:W-:Y:S01]  /*4b80*/  FFMA.FTZ R181, R155, R162, R6 ;  /* 0x000000a29bb57223 */ /* 0x000fe20000010006 */
        /* <DEDUP_REMOVED lines=10> */
.L_x_11868:
[----:B0---4-:R-:W-:Y:S05]  /*4c30*/  BSYNC B0 ;  /* 0x0000000000007941 */ /* 0x011fea0003800000 */
.L_x_11867:
[----:B------:R-:W0:Y:S01]  /*4c40*/  SHFL.UP PT, R6, R179, 0x1, RZ ;  /* 0x04200000b3067989 */ /* 0x000e2200000e00ff */
[----:B------:R-:W-:Y:S01]  /*4c50*/  ISETP.GE.AND P3, PT, R36, 0x1, PT ;  /* 0x000000012400780c */ /* 0x000fe20003f66270 */
[----:B------:R-:W-:Y:S01]  /*4c60*/  IMAD R194, R164, c[0x0][0x2c0], RZ ;  /* 0x0000b000a4c27a24 */ /* 0x000fe200078e02ff */
[----:B------:R-:W-:Y:S01]  /*4c70*/  MOV R187, c[0x0][0x2bc] ;  /* 0x0000af0000bb7a02 */ /* 0x000fe20000000f00 */
[----:B------:R-:W2:Y:S01]  /*4c80*/  SHFL.UP PT, R184, R181, 0x1, RZ ;  /* 0x04200000b5b87989 */ /* 0x000ea200000e00ff */
[----:B------:R-:W-:Y:S01]  /*4c90*/  PRMT R178, RZ, 0x5410, R178 ;  /* 0x00005410ffb27816 */ /* 0x000fe200000000b2 */
[----:B------:R-:W-:Y:S01]  /*4ca0*/  IMAD R193, R31, c[0x0][0x2c4], R194 ;  /* 0x0000b1001fc17a24 */ /* 0x000fe200078e02c2 */
[----:B------:R-:W-:Y:S01]  /*4cb0*/  SHF.R.U32.HI R190, RZ, 0x1, R187 ;  /* 0x00000001ffbe7819 */ /* 0x000fe200000116bb */
[----:B------:R-:W3:Y:S01]  /*4cc0*/  SHFL.UP PT, R186, R182, 0x1, RZ ;  /* 0x04200000b6ba7989 */ /* 0x000ee200000e00ff */
[----:B------:R-:W-:Y:S01]  /*4cd0*/  PRMT R24, RZ, 0x5410, R24 ;  /* 0x00005410ff187816 */ /* 0x000fe20000000018 */
[----:B------:R-:W-:Y:S01]  /*4ce0*/  FMUL.FTZ R178, R79, R178 ;  /* 0x000000b24fb27220 */ /* 0x000fe20000410000 */
[----:B------:R-:W-:Y:S01]  /*4cf0*/  PRMT R140, RZ, 0x5410, R140 ;  /* 0x00005410ff8c7816 */ /* 0x000fe2000000008c */
[----:B------:R-:W4:Y:S01]  /*4d00*/  SHFL.UP PT, R22, R7, 0x1, RZ ;  /* 0x0420000007167989 */ /* 0x000f2200000e00ff */
[----:B------:R-:W-:Y:S01]  /*4d10*/  PRMT R138, RZ, 0x5410, R138 ;  /* 0x00005410ff8a7816 */ /* 0x000fe2000000008a */
[----:B------:R-:W-:Y:S01]  /*4d20*/  BSSY B0, `(.L_x_11869) ;  /* 0x00000fb000007945 */ /* 0x000fe20003800000 */
[----:B------:R-:W-:-:S02]  /*4d30*/  ISETP.GE.OR P0, PT, R168, c[0x0][0x174], P0 ;  /* 0x00005d00a8007a0c */ /* 0x000fc40000706670 */
[----:B------:R-:W-:Y:S02]  /*4d40*/  PRMT R146, RZ, 0x5410, R146 ;  /* 0x00005410ff927816 */ /* 0x000fe40000000092 */
[----:B------:R-:W-:Y:S01]  /*4d50*/  PRMT R142, RZ, 0x5410, R142 ;  /* 0x00005410ff8e7816 */ /* 0x000fe2000000008e */
[C---:B0-----:R-:W-:Y:S02]  /*4d60*/  FMUL.FTZ R23, R7.reuse, R6 ;  /* 0x0000000607177220 */ /* 0x041fe40000410000 */
[C---:B--2---:R-:W-:Y:S02]  /*4d70*/  FMUL.FTZ R185, R7.reuse, R184 ;  /* 0x000000b807b97220 */ /* 0x044fe40000410000 */
[-C--:B---3--:R-:W-:Y:S02]  /*4d80*/  FMUL.FTZ R183, R7, R186.reuse ;  /* 0x000000ba07b77220 */ /* 0x088fe40000410000 */
[C---:B------:R-:W-:Y:S02]  /*4d90*/  FFMA.FTZ R185, R179.reuse, R186, R185 ;  /* 0x000000bab3b97223 */ /* 0x040fe400000100b9 */
[----:B----4-:R-:W-:-:S02]  /*4da0*/  FFMA.FTZ R188, R179, R22, R23 ;  /* 0x00000016b3bc7223 */ /* 0x010fc40000010017 */
[----:B------:R-:W-:Y:S02]  /*4db0*/  FMUL.FTZ R22, R7, R22 ;  /* 0x0000001607167220 */ /* 0x000fe40000410000 */
[----:B------:R-:W-:Y:S01]  /*4dc0*/  FFMA.FTZ R184, R179, R184, -R183 ;  /* 0x000000b8b3b87223 */ /* 0x000fe200000108b7 */
[----:B------:R-:W-:Y:S01]  /*4dd0*/  FSEL R188, R7, R188, !P3 ;  /* 0x000000bc07bc7208 */ /* 0x000fe20005800000 */
[----:B------:R-:W-:Y:S01]  /*4de0*/  @P3 FADD.FTZ R182, R182, R185 ;  /* 0x000000b9b6b63221 */ /* 0x000fe20000010000 */
[----:B------:R-:W-:Y:S01]  /*4df0*/  MOV R7, c[0x0][0x29c] ;  /* 0x0000a70000077a02 */ /* 0x000fe20000000f00 */
[----:B------:R-:W-:Y:S01]  /*4e00*/  @P3 FFMA.FTZ R179, R179, R6, -R22 ;  /* 0x00000006b3b33223 */ /* 0x000fe20000010816 */
[----:B------:R-:W-:Y:S01]  /*4e10*/  MOV R6, c[0x0][0x298] ;  /* 0x0000a60000067a02 */ /* 0x000fe20000000f00 */
[----:B------:R-:W-:Y:S01]  /*4e20*/  @P3 FADD.FTZ R181, R181, R184 ;  /* 0x000000b8b5b53221 */ /* 0x000fe20000010000 */
[----:B------:R-:W0:Y:S01]  /*4e30*/  SHFL.UP PT, R186, R182, 0x2, RZ ;  /* 0x04400000b6ba7989 */ /* 0x000e2200000e00ff */
[----:B------:R-:W-:-:S02]  /*4e40*/  SHF.R.U32.HI R22, RZ, 0x1, R7 ;  /* 0x00000001ff167819 */ /* 0x000fc40000011607 */
[----:B------:R-:W-:Y:S01]  /*4e50*/  SHF.R.U64 R6, R6, 0x1, R7 ;  /* 0x0000000106067819 */ /* 0x000fe20000001207 */
[----:B------:R-:W2:Y:S01]  /*4e60*/  SHFL.UP PT, R183, R179, 0x2, RZ ;  /* 0x04400000b3b77989 */ /* 0x000ea200000e00ff */
[----:B------:R-:W-:Y:S01]  /*4e70*/  ISETP.GE.AND P3, PT, R36, 0x2, PT ;  /* 0x000000022400780c */ /* 0x000fe20003f66270 */
[-C--:B------:R-:W-:Y:S01]  /*4e80*/  IMAD R7, R22, R29.reuse, RZ ;  /* 0x0000001d16077224 */ /* 0x080fe200078e02ff */
[----:B------:R-:W-:Y:S01]  /*4e90*/  MOV R22, c[0x0][0x2b8] ;  /* 0x0000ae0000167a02 */ /* 0x000fe20000000f00 */
[----:B------:R-:W3:Y:S02]  /*4ea0*/  SHFL.UP PT, R185, R181, 0x2, RZ ;  /* 0x04400000b5b97989 */ /* 0x000ee400000e00ff */
[----:B------:R-:W-:Y:S01]  /*4eb0*/  IMAD R23, R30, R6, R7 ;  /* 0x000000061e177224 */ /* 0x000fe200078e0207 */
[----:B------:R-:W-:Y:S01]  /*4ec0*/  SHF.R.U64 R22, R22, 0x1, R187 ;  /* 0x0000000116167819 */ /* 0x000fe200000012bb */
[----:B------:R-:W4:Y:S01]  /*4ed0*/  SHFL.UP PT, R184, R188, 0x2, RZ ;  /* 0x04400000bcb87989 */ /* 0x000f2200000e00ff */
[----:B------:R-:W-:-:S04]  /*4ee0*/  IMAD.WIDE.U32 R6, R6, R29, RZ ;  /* 0x0000001d06067225 */ /* 0x000fc800078e00ff */
[----:B------:R-:W-:Y:S01]  /*4ef0*/  IMAD R187, R190, R29, RZ ;  /* 0x0000001dbebb7224 */ /* 0x000fe200078e02ff */
[----:B------:R-:W-:-:S03]  /*4f00*/  IADD3 R7, R23, R7, RZ ;  /* 0x0000000717077210 */ /* 0x000fc60007ffe0ff */
[----:B------:R-:W-:Y:S02]  /*4f10*/  IMAD R187, R30, R22, R187 ;  /* 0x000000161ebb7224 */ /* 0x000fe400078e02bb */
[----:B------:R-:W-:-:S04]  /*4f20*/  IMAD.WIDE.U32 R22, R22, R29, RZ ;  /* 0x0000001d16167225 */ /* 0x000fc800078e00ff */
[C---:B0-----:R-:W-:Y:S01]  /*4f30*/  FMUL.FTZ R190, R188.reuse, R186 ;  /* 0x000000babcbe7220 */ /* 0x041fe20000410000 */
[----:B------:R-:W-:Y:S01]  /*4f40*/  IADD3 R23, R187, R23, RZ ;  /* 0x00000017bb177210 */ /* 0x000fe20007ffe0ff */
[----:B--2---:R-:W-:Y:S02]  /*4f50*/  FMUL.FTZ R187, R188, R183 ;  /* 0x000000b7bcbb7220 */ /* 0x004fe40000410000 */
[----:B------:R-:W-:-:S04]  /*4f60*/  IMAD.WIDE.U32 R6, R31, c[0x0][0x2a0], R6 ;  /* 0x0000a8001f067a25 */ /* 0x000fc800078e0006 */
[-C--:B---3--:R-:W-:Y:S01]  /*4f70*/  FMUL.FTZ R189, R188, R185.reuse ;  /* 0x000000b9bcbd7220 */ /* 0x088fe20000410000 */
[----:B------:R-:W-:Y:S01]  /*4f80*/  LEA R198, P4, R6, c[0x0][0x318], 0x3 ;  /* 0x0000c60006c67a11 */ /* 0x000fe200078818ff */
[C---:B------:R-:W-:Y:S02]  /*4f90*/  FFMA.FTZ R192, R179.reuse, R185, -R190 ;  /* 0x000000b9b3c07223 */ /* 0x040fe400000108be */
[CC--:B----4-:R-:W-:Y:S02]  /*4fa0*/  FMUL.FTZ R190, R188.reuse, R184.reuse ;  /* 0x000000b8bcbe7220 */ /* 0x0d0fe40000410000 */
[C---:B------:R-:W-:Y:S01]  /*4fb0*/  FFMA.FTZ R187, R179.reuse, R184, R187 ;  /* 0x000000b8b3bb7223 */ /* 0x040fe200000100bb */
[----:B------:R-:W-:Y:S01]  /*4fc0*/  PRMT R184, RZ, 0x5410, R157 ;  /* 0x00005410ffb87816 */ /* 0x000fe2000000009d */
[C---:B------:R-:W-:Y:S01]  /*4fd0*/  FFMA.FTZ R189, R179.reuse, R186, R189 ;  /* 0x000000bab3bd7223 */ /* 0x040fe200000100bd */
[----:B------:R-:W-:Y:S01]  /*4fe0*/  PRMT R186, RZ, 0x5410, R159 ;  /* 0x00005410ffba7816 */ /* 0x000fe2000000009f */
[----:B------:R-:W-:Y:S01]  /*4ff0*/  @P3 FFMA.FTZ R179, R179, R183, -R190 ;  /* 0x000000b7b3b33223 */ /* 0x000fe200000108be */
[----:B------:R-:W-:Y:S01]  /*5000*/  FSEL R187, R188, R187, !P3 ;  /* 0x000000bbbcbb7208 */ /* 0x000fe20005800000 */
[C---:B------:R-:W-:Y:S01]  /*5010*/  FMUL.FTZ R157, R75.reuse, R184 ;  /* 0x000000b84b9d7220 */ /* 0x040fe20000410000 */
[----:B------:R-:W-:Y:S01]  /*5020*/  PRMT R184, RZ, 0x5410, R163 ;  /* 0x00005410ffb87816 */ /* 0x000fe200000000a3 */
[----:B------:R-:W-:Y:S01]  /*5030*/  FMUL.FTZ R159, R75, R186 ;  /* 0x000000ba4b9f7220 */ /* 0x000fe20000410000 */
[----:B------:R-:W-:Y:S01]  /*5040*/  PRMT R186, RZ, 0x5410, R161 ;  /* 0x00005410ffba7816 */ /* 0x000fe200000000a1 */
[----:B------:R-:W-:-:S02]  /*5050*/  FMUL.FTZ R185, R136, R157 ;  /* 0x0000009d88b97220 */ /* 0x000fc40000410000 */
[----:B------:R-:W-:Y:S02]  /*5060*/  IMAD R188, R164, c[0x0][0x2a0], RZ ;  /* 0x0000a800a4bc7a24 */ /* 0x000fe400078e02ff */
[----:B------:R-:W-:Y:S02]  /*5070*/  FMUL.FTZ R163, R77, R186 ;  /* 0x000000ba4da37220 */ /* 0x000fe40000410000 */
[C---:B------:R-:W-:Y:S02]  /*5080*/  FFMA.FTZ R186, -R134.reuse, R159, -R185 ;  /* 0x0000009f86ba7223 */ /* 0x040fe400000109b9 */
[----:B------:R-:W-:Y:S02]  /*5090*/  FMUL.FTZ R183, R134, R157 ;  /* 0x0000009d86b77220 */ /* 0x000fe40000410000 */
[----:B------:R-:W-:Y:S02]  /*50a0*/  FADD.FTZ R185, -R163, R186 ;  /* 0x000000baa3b97221 */ /* 0x000fe40000010100 */
[----:B------:R-:W0:Y:S01]  /*50b0*/  SHFL.UP PT, R186, R179, 0x4, RZ ;  /* 0x04800000b3ba7989 */ /* 0x000e2200000e00ff */
[----:B------:R-:W-:-:S02]  /*50c0*/  @P3 FADD.FTZ R182, R182, R189 ;  /* 0x000000bdb6b63221 */ /* 0x000fc40000010000 */
[----:B------:R-:W-:Y:S01]  /*50d0*/  @P3 FADD.FTZ R181, R181, R192 ;  /* 0x000000c0b5b53221 */ /* 0x000fe20000010000 */
[----:B------:R-:W-:Y:S01]  /*50e0*/  ISETP.GE.AND P3, PT, R36, 0x4, PT ;  /* 0x000000042400780c */ /* 0x000fe20003f66270 */
[----:B------:R-:W-:Y:S01]  /*50f0*/  FMUL.FTZ R161, R77, R184 ;  /* 0x000000b84da17220 */ /* 0x000fe20000410000 */
[----:B------:R-:W-:Y:S01]  /*5100*/  SHFL.UP PT, R192, R182, 0x4, RZ ;  /* 0x04800000b6c07989 */ /* 0x000fe200000e00ff */
[C---:B------:R-:W-:Y:S02]  /*5110*/  IMAD R191, R31.reuse, c[0x0][0x2a4], R188 ;  /* 0x0000a9001fbf7a24 */ /* 0x040fe400078e02bc */
[----:B------:R-:W-:Y:S01]  /*5120*/  FFMA.FTZ R184, R136, R159, -R183 ;  /* 0x0000009f88b87223 */ /* 0x000fe200000108b7 */
[----:B------:R-:W2:Y:S01]  /*5130*/  SHFL.UP PT, R188, R187, 0x4, RZ ;  /* 0x04800000bbbc7989 */ /* 0x000ea200000e00ff */
[----:B------:R-:W-:-:S03]  /*5140*/  IMAD.WIDE.U32 R22, R31, c[0x0][0x2c0], R22 ;  /* 0x0000b0001f167a25 */ /* 0x000fc600078e0016 */
[----:B------:R-:W3:Y:S01]  /*5150*/  SHFL.UP PT, R190, R181, 0x4, RZ ;  /* 0x04800000b5be7989 */ /* 0x000ee200000e00ff */
[----:B------:R-:W-:Y:S01]  /*5160*/  FADD.FTZ R183, R161, R184 ;  /* 0x000000b8a1b77221 */ /* 0x000fe20000010000 */
[----:B------:R-:W-:Y:S01]  /*5170*/  IADD3 R23, R193, R23, RZ ;  /* 0x00000017c1177210 */ /* 0x000fe20007ffe0ff */
[C---:B------:R-:W-:Y:S02]  /*5180*/  FMUL.FTZ R184, R128.reuse, -R185 ;  /* 0x800000b980b87220 */ /* 0x040fe40000410000 */
[-C--:B------:R-:W-:Y:S02]  /*5190*/  FMUL.FTZ R189, R128, -R183.reuse ;  /* 0x800000b780bd7220 */ /* 0x080fe40000410000 */
[C---:B------:R-:W-:Y:S01]  /*51a0*/  FFMA.FTZ R183, R130.reuse, R183, -R184 ;  /* 0x000000b782b77223 */ /* 0x040fe200000108b8 */
[----:B------:R-:W-:Y:S01]  /*51b0*/  PRMT R184, RZ, 0x5410, R167 ;  /* 0x00005410ffb87816 */ /* 0x000fe200000000a7 */
[----:B------:R-:W-:Y:S01]  /*51c0*/  FFMA.FTZ R194, R130, R185, R189 ;  /* 0x000000b982c27223 */ /* 0x000fe200000100bd */
[----:B------:R-:W-:Y:S01]  /*51d0*/  IADD3 R189, R191, R7, RZ ;  /* 0x00000007bfbd7210 */ /* 0x000fe20007ffe0ff */
[----:B------:R-:W-:-:S02]  /*51e0*/  FADD.FTZ R183, R178, R183 ;  /* 0x000000b7b2b77221 */ /* 0x000fc40000010000 */
[----:B------:R-:W-:Y:S01]  /*51f0*/  FMUL.FTZ R167, R79, R184 ;  /* 0x000000b84fa77220 */ /* 0x000fe20000410000 */
[----:B------:R-:W-:Y:S01]  /*5200*/  LEA.HI.X R200, R6, c[0x0][0x31c], R189, 0x3, P4 ;  /* 0x0000c70006c87a11 */ /* 0x000fe200020f1cbd */
[----:B0-----:R-:W-:Y:S02]  /*5210*/  FMUL.FTZ R6, R187, R186 ;  /* 0x000000babb067220 */ /* 0x001fe40000410000 */
[----:B------:R-:W-:Y:S01]  /*5220*/  FADD.FTZ R185, -R167, R194 ;  /* 0x000000c2a7b97221 */ /* 0x000fe20000010100 */
[----:B------:R-:W-:Y:S01]  /*5230*/  LEA R194, P5, R22, c[0x0][0x320], 0x3 ;  /* 0x0000c80016c27a11 */ /* 0x000fe200078a18ff */
[----:B------:R-:W-:Y:S02]  /*5240*/  FMUL.FTZ R184, R81, R24 ;  /* 0x0000001851b87220 */ /* 0x000fe40000410000 */
[----:B------:R-:W-:Y:S01]  /*5250*/  FMUL.FTZ R7, R126, -R185 ;  /* 0x800000b97e077220 */ /* 0x000fe20000410000 */
[----:B------:R-:W-:Y:S01]  /*5260*/  LEA.HI.X R196, R22, c[0x0][0x324], R23, 0x3, P5 ;  /* 0x0000c90016c47a11 */ /* 0x000fe200028f1c17 */
[----:B--2---:R-:W-:-:S02]  /*5270*/  FFMA.FTZ R6, R179, R188, R6 ;  /* 0x000000bcb3067223 */ /* 0x004fc40000010006 */
[-C--:B------:R-:W-:Y:S02]  /*5280*/  FFMA.FTZ R189, R124, R183.reuse, -R7 ;  /* 0x000000b77cbd7223 */ /* 0x080fe40000010807 */
[C---:B---3--:R-:W-:Y:S02]  /*5290*/  FMUL.FTZ R22, R187.reuse, R190 ;  /* 0x000000bebb167220 */ /* 0x048fe40000410000 */
[C---:B------:R-:W-:Y:S02]  /*52a0*/  FMUL.FTZ R7, R187.reuse, R192 ;  /* 0x000000c0bb077220 */ /* 0x040fe40000410000 */
[C---:B------:R-:W-:Y:S01]  /*52b0*/  FMUL.FTZ R188, R187.reuse, R188 ;  /* 0x000000bcbbbc7220 */ /* 0x040fe20000410000 */
[----:B------:R-:W-:Y:S01]  /*52c0*/  FSEL R187, R187, R6, !P3 ;  /* 0x00000006bbbb7208 */ /* 0x000fe20005800000 */
[----:B------:R-:W-:Y:S01]  /*52d0*/  FMUL.FTZ R183, R126, -R183 ;  /* 0x800000b77eb77220 */ /* 0x000fe20000410000 */
[----:B------:R-:W-:Y:S01]  /*52e0*/  PRMT R6, RZ, 0x5410, R25 ;  /* 0x00005410ff067816 */ /* 0x000fe20000000019 */
[----:B------:R-:W-:Y:S01]  /*52f0*/  FFMA.FTZ R23, R179, R192, R22 ;  /* 0x000000c0b3177223 */ /* 0x000fe20000010016 */
[----:B------:R-:W-:Y:S01]  /*5300*/  SHF.R.U32.HI R25, RZ, 0x1e, R34 ;  /* 0x0000001eff197819 */ /* 0x000fe20000011622 */
[----:B------:R-:W-:-:S02]  /*5310*/  FFMA.FTZ R192, R124, R185, R183 ;  /* 0x000000b97cc07223 */ /* 0x000fc400000100b7 */
[----:B------:R-:W-:Y:S02]  /*5320*/  FMUL.FTZ R183, R81, R6 ;  /* 0x0000000651b77220 */ /* 0x000fe40000410000 */
[C---:B------:R-:W-:Y:S02]  /*5330*/  FFMA.FTZ R190, R179.reuse, R190, -R7 ;  /* 0x000000beb3be7223 */ /* 0x040fe40000010807 */
[----:B------:R-:W-:Y:S02]  /*5340*/  @P3 FFMA.FTZ R179, R179, R186, -R188 ;  /* 0x000000bab3b33223 */ /* 0x000fe400000108bc */
[----:B------:R-:W-:Y:S01]  /*5350*/  FADD.FTZ R7, -R183, R192 ;  /* 0x000000c0b7077221 */ /* 0x000fe20000010100 */
[----:B------:R-:W-:Y:S01]  /*5360*/  SHFL.UP PT, R188, R187, 0x8, RZ ;  /* 0x05000000bbbc7989 */ /* 0x000fe200000e00ff */
[----:B------:R-:W-:Y:S01]  /*5370*/  @P3 FADD.FTZ R182, R182, R23 ;  /* 0x00000017b6b63221 */ /* 0x000fe20000010000 */
[----:B------:R-:W-:Y:S01]  /*5380*/  SHF.L.U32 R23, R34, 0x2, RZ ;  /* 0x0000000222177819 */ /* 0x000fe200000006ff */
[----:B------:R-:W-:Y:S01]  /*5390*/  @P3 FADD.FTZ R181, R181, R190 ;  /* 0x000000beb5b53221 */ /* 0x000fe20000010000 */
[----:B------:R-:W0:Y:S01]  /*53a0*/  SHFL.UP PT, R186, R179, 0x8, RZ ;  /* 0x05000000b3ba7989 */ /* 0x000e2200000e00ff */
[----:B------:R-:W-:Y:S01]  /*53b0*/  FADD.FTZ R189, R184, R189 ;  /* 0x000000bdb8bd7221 */ /* 0x000fe20000010000 */
[C---:B------:R-:W-:Y:S01]  /*53c0*/  IADD3 R24, P4, R23.reuse, R194, RZ ;  /* 0x000000c217187210 */ /* 0x040fe20007f9e0ff */
[C---:B------:R-:W-:Y:S01]  /*53d0*/  FMUL.FTZ R6, R108.reuse, -R7 ;  /* 0x800000076c067220 */ /* 0x040fe20000410000 */
[----:B------:R-:W2:Y:S01]  /*53e0*/  SHFL.UP PT, R190, R181, 0x8, RZ ;  /* 0x05000000b5be7989 */ /* 0x000ea200000e00ff */
[----:B------:R-:W-:Y:S01]  /*53f0*/  IADD3 R22, P3, R23, R198, RZ ;  /* 0x000000c617167210 */ /* 0x000fe20007f7e0ff */
[----:B------:R-:W-:-:S02]  /*5400*/  FMUL.FTZ R185, R108, -R189 ;  /* 0x800000bd6cb97220 */ /* 0x000fc40000410000 */
[C---:B------:R-:W-:Y:S01]  /*5410*/  FFMA.FTZ R194, R110.reuse, R189, -R6 ;  /* 0x000000bd6ec27223 */ /* 0x040fe20000010806 */
[----:B------:R-:W3:Y:S01]  /*5420*/  SHFL.UP PT, R192, R182, 0x8, RZ ;  /* 0x05000000b6c07989 */ /* 0x000ee200000e00ff */
[----:B------:R-:W-:Y:S02]  /*5430*/  PRMT R6, RZ, 0x5410, R173 ;  /* 0x00005410ff067816 */ /* 0x000fe400000000ad */
[C---:B------:R-:W-:Y:S02]  /*5440*/  IADD3.X R23, R25.reuse, R200, RZ, P3, !PT ;  /* 0x000000c819177210 */ /* 0x040fe40001ffe4ff */
[----:B------:R-:W-:Y:S01]  /*5450*/  IADD3.X R25, R25, R196, RZ, P4, !PT ;  /* 0x000000c419197210 */ /* 0x000fe200027fe4ff */
[----:B------:R-:W-:Y:S01]  /*5460*/  FMUL.FTZ R173, R83, R6 ;  /* 0x0000000653ad7220 */ /* 0x000fe20000410000 */
[----:B------:R-:W-:Y:S01]  /*5470*/  PRMT R6, RZ, 0x5410, R171 ;  /* 0x00005410ff067816 */ /* 0x000fe200000000ab */
[----:B------:R-:W-:Y:S01]  /*5480*/  FFMA.FTZ R196, R110, R7, R185 ;  /* 0x000000076ec47223 */ /* 0x000fe200000100b9 */
[----:B------:R-:W-:-:S02]  /*5490*/  IADD3 R7, R47, -c[0x0][0x174], RZ ;  /* 0x80005d002f077a10 */ /* 0x000fc40007ffe0ff */
[----:B------:R-:W-:Y:S01]  /*54a0*/  ISETP.GE.AND P3, PT, R36, 0x8, PT ;  /* 0x000000082400780c */ /* 0x000fe20003f66270 */
[----:B------:R-:W-:Y:S02]  /*54b0*/  FMUL.FTZ R185, R83, R6 ;  /* 0x0000000653b97220 */ /* 0x000fe40000410000 */
[----:B------:R-:W-:Y:S02]  /*54c0*/  FADD.FTZ R189, -R173, R196 ;  /* 0x000000c4adbd7221 */ /* 0x000fe40000010100 */
[----:B------:R-:W-:Y:S02]  /*54d0*/  IMAD R171, R7, -0x200, RZ ;  /* 0xfffffe0007ab7824 */ /* 0x000fe400078e02ff */
[----:B------:R-:W-:Y:S02]  /*54e0*/  FADD.FTZ R7, R185, R194 ;  /* 0x000000c2b9077221 */ /* 0x000fe40000010000 */
[----:B------:R-:W-:Y:S02]  /*54f0*/  FMUL.FTZ R6, R112, -R189 ;  /* 0x800000bd70067220 */ /* 0x000fe40000410000 */
[----:B------:R-:W-:-:S04]  /*5500*/  IMAD.WIDE R22, R171, 0x4, R22 ;  /* 0x00000004ab167825 */ /* 0x000fc800078e0216 */
[----:B------:R-:W-:Y:S02]  /*5510*/  FFMA.FTZ R196, R114, R7, -R6 ;  /* 0x0000000772c47223 */ /* 0x000fe40000010806 */
[----:B0-----:R-:W-:Y:S02]  /*5520*/  FMUL.FTZ R6, R187, R186 ;  /* 0x000000babb067220 */ /* 0x001fe40000410000 */
[----:B------:R-:W-:-:S04]  /*5530*/  IMAD.WIDE R24, R171, 0x4, R24 ;  /* 0x00000004ab187825 */ /* 0x000fc800078e0218 */
[----:B------:R-:W-:Y:S02]  /*5540*/  FMUL.FTZ R191, R112, -R7 ;  /* 0x8000000770bf7220 */ /* 0x000fe40000410000 */
[C---:B--2---:R-:W-:Y:S02]  /*5550*/  FMUL.FTZ R171, R187.reuse, R190 ;  /* 0x000000bebbab7220 */ /* 0x044fe40000410000 */
[----:B---3--:R-:W-:Y:S02]  /*5560*/  FMUL.FTZ R7, R187, R192 ;  /* 0x000000c0bb077220 */ /* 0x008fe40000410000 */
[-C--:B------:R-:W-:Y:S02]  /*5570*/  FFMA.FTZ R6, R179, R188.reuse, R6 ;  /* 0x000000bcb3067223 */ /* 0x080fe40000010006 */
[----:B------:R-:W-:Y:S02]  /*5580*/  FMUL.FTZ R188, R187, R188 ;  /* 0x000000bcbbbc7220 */ /* 0x000fe40000410000 */
[----:B------:R-:W-:-:S02]  /*5590*/  FFMA.FTZ R171, R179, R192, R171 ;  /* 0x000000c0b3ab7223 */ /* 0x000fc400000100ab */
[----:B------:R-:W-:Y:S01]  /*55a0*/  FFMA.FTZ R190, R179, R190, -R7 ;  /* 0x000000beb3be7223 */ /* 0x000fe20000010807 */
[----:B------:R-:W-:Y:S01]  /*55b0*/  FSEL R7, R187, R6, !P3 ;  /* 0x00000006bb077208 */ /* 0x000fe20005800000 */
[----:B------:R-:W-:Y:S01]  /*55c0*/  @P3 FFMA.FTZ R179, R179, R186, -R188 ;  /* 0x000000bab3b33223 */ /* 0x000fe200000108bc */
[----:B------:R-:W-:Y:S01]  /*55d0*/  PRMT R186, RZ, 0x5410, R165 ;  /* 0x00005410ffba7816 */ /* 0x000fe200000000a5 */
[----:B------:R-:W-:Y:S01]  /*55e0*/  @P3 FADD.FTZ R181, R181, R190 ;  /* 0x000000beb5b53221 */ /* 0x000fe20000010000 */
[----:B------:R-:W-:Y:S01]  /*55f0*/  PRMT R6, RZ, 0x5410, R169 ;  /* 0x00005410ff067816 */ /* 0x000fe200000000a9 */
[----:B------:R-:W-:Y:S01]  /*5600*/  @P3 FADD.FTZ R182, R182, R171 ;  /* 0x000000abb6b63221 */ /* 0x000fe20000010000 */
[----:B------:R-:W0:Y:S01]  /*5610*/  SHFL.UP PT, R188, R179, 0x10, RZ ;  /* 0x06000000b3bc7989 */ /* 0x000e2200000e00ff */
[----:B-1----:R-:W-:Y:S01]  /*5620*/  FMUL.FTZ R171, R134, R19 ;  /* 0x0000001386ab7220 */ /* 0x002fe20000410000 */
[----:B------:R-:W-:Y:S01]  /*5630*/  ISETP.GE.AND P3, PT, R36, 0x10, PT ;  /* 0x000000102400780c */ /* 0x000fe20003f66270 */
[-C--:B------:R-:W-:Y:S01]  /*5640*/  FMUL.FTZ R187, R134, -R18.reuse ;  /* 0x8000001286bb7220 */ /* 0x080fe20000410000 */
[----:B------:R-:W1:Y:S01]  /*5650*/  SHFL.UP PT, R190, R7, 0x10, RZ ;  /* 0x0600000007be7989 */ /* 0x000e6200000e00ff */
[----:B------:R-:W-:-:S02]  /*5660*/  FFMA.FTZ R171, R136, R18, -R171 ;  /* 0x0000001288ab7223 */ /* 0x000fc400000108ab */
[----:B------:R-:W-:Y:S01]  /*5670*/  FFMA.FTZ R191, R114, R189, R191 ;  /* 0x000000bd72bf7223 */ /* 0x000fe200000100bf */
[----:B------:R-:W2:Y:S01]  /*5680*/  SHFL.UP PT, R192, R181, 0x10, RZ ;  /* 0x06000000b5c07989 */ /* 0x000ea200000e00ff */
[----:B------:R-:W-:Y:S02]  /*5690*/  FFMA.FTZ R165, R136, -R19, R187 ;  /* 0x8000001388a57223 */ /* 0x000fe400000100bb */
[C---:B------:R-:W-:Y:S01]  /*56a0*/  FMUL.FTZ R186, R85.reuse, R186 ;  /* 0x000000ba55ba7220 */ /* 0x040fe20000410000 */
[----:B------:R-:W3:Y:S01]  /*56b0*/  SHFL.UP PT, R194, R182, 0x10, RZ ;  /* 0x06000000b6c27989 */ /* 0x000ee200000e00ff */
[C---:B------:R-:W-:Y:S02]  /*56c0*/  FMUL.FTZ R169, R128.reuse, -R171 ;  /* 0x800000ab80a97220 */ /* 0x040fe40000410000 */
        /* <DEDUP_REMOVED lines=13> */
[----:B-1----:R-:W-:-:S02]  /*57a0*/  FFMA.FTZ R6, R179, R190, R6 ;  /* 0x000000beb3067223 */ /* 0x002fc40000010006 */
[C---:B--2---:R-:W-:Y:S02]  /*57b0*/  FMUL.FTZ R169, R7.reuse, R192 ;  /* 0x000000c007a97220 */ /* 0x044fe40000410000 */
[C---:B---3--:R-:W-:Y:S01]  /*57c0*/  FMUL.FTZ R165, R7.reuse, R194 ;  /* 0x000000c207a57220 */ /* 0x048fe20000410000 */
[C---:B------:R-:W-:Y:S01]  /*57d0*/  FSEL R6, R7.reuse, R6, !P3 ;  /* 0x0000000607067208 */ /* 0x040fe20005800000 */
[----:B------:R-:W-:Y:S02]  /*57e0*/  FMUL.FTZ R190, R7, R190 ;  /* 0x000000be07be7220 */ /* 0x000fe40000410000 */
[C---:B------:R-:W-:Y:S02]  /*57f0*/  FFMA.FTZ R169, R179.reuse, R194, R169 ;  /* 0x000000c2b3a97223 */ /* 0x040fe400000100a9 */
[C---:B------:R-:W-:Y:S02]  /*5800*/  FFMA.FTZ R192, R179.reuse, R192, -R165 ;  /* 0x000000c0b3c07223 */ /* 0x040fe400000108a5 */
[----:B------:R-:W-:Y:S01]  /*5810*/  @P3 FFMA.FTZ R179, R179, R188, -R190 ;  /* 0x000000bcb3b33223 */ /* 0x000fe200000108be */
[----:B-----5:R0:W-:Y:S01]  /*5820*/  SHFL.IDX PT, R165, R4, RZ, 0x1f ;  /* 0x00001fff04a57589 */ /* 0x0201e200000e0000 */
[----:B------:R-:W-:-:S02]  /*5830*/  FMUL.FTZ R171, R126, -R171 ;  /* 0x800000ab7eab7220 */ /* 0x000fc40000410000 */
[----:B------:R-:W-:Y:S02]  /*5840*/  FMUL.FTZ R188, R87, R140 ;  /* 0x0000008c57bc7220 */ /* 0x000fe40000410000 */
[----:B------:R-:W-:Y:S01]  /*5850*/  @P3 FADD.FTZ R182, R182, R169 ;  /* 0x000000a9b6b63221 */ /* 0x000fe20000010000 */
[----:B------:R-:W1:Y:S01]  /*5860*/  SHFL.UP PT, R140, R6, 0x1, RZ ;  /* 0x04200000068c7989 */ /* 0x000e6200000e00ff */
[----:B------:R-:W-:Y:S02]  /*5870*/  FFMA.FTZ R171, R124, R189, R171 ;  /* 0x000000bd7cab7223 */ /* 0x000fe400000100ab */
[----:B------:R-:W-:Y:S01]  /*5880*/  @P3 FADD.FTZ R181, R181, R192 ;  /* 0x000000c0b5b53221 */ /* 0x000fe20000010000 */
[----:B------:R2:W3:Y:S01]  /*5890*/  SHFL.IDX PT, R169, R5, RZ, 0x1f ;  /* 0x00001fff05a97589 */ /* 0x0004e200000e0000 */
[----:B------:R-:W-:Y:S02]  /*58a0*/  FMUL.FTZ R189, R87, R138 ;  /* 0x0000008a57bd7220 */ /* 0x000fe40000410000 */
[----:B------:R-:W-:Y:S01]  /*58b0*/  FADD.FTZ R193, -R188, R193 ;  /* 0x000000c1bcc17221 */ /* 0x000fe20000010100 */
[----:B------:R-:W4:Y:S01]  /*58c0*/  SHFL.UP PT, R179, R179, 0x1, RZ ;  /* 0x04200000b3b37989 */ /* 0x000f2200000e00ff */
[----:B------:R-:W-:-:S02]  /*58d0*/  FADD.FTZ R7, R189, R196 ;  /* 0x000000c4bd077221 */ /* 0x000fc40000010000 */
[----:B0-----:R-:W-:Y:S01]  /*58e0*/  FMUL.FTZ R4, R120, -R193 ;  /* 0x800000c178047220 */ /* 0x001fe20000410000 */
[----:B------:R-:W0:Y:S01]  /*58f0*/  SHFL.UP PT, R182, R182, 0x1, RZ ;  /* 0x04200000b6b67989 */ /* 0x000e2200000e00ff */
[----:B--2---:R-:W-:Y:S02]  /*5900*/  FMUL.FTZ R5, R108, -R191 ;  /* 0x800000bf6c057220 */ /* 0x004fe40000410000 */
[----:B------:R-:W-:Y:S01]  /*5910*/  FFMA.FTZ R190, R122, R7, -R4 ;  /* 0x000000077abe7223 */ /* 0x000fe20000010804 */
[----:B------:R-:W2:Y:S01]  /*5920*/  SHFL.UP PT, R181, R181, 0x1, RZ ;  /* 0x04200000b5b57989 */ /* 0x000ea200000e00ff */
[-C--:B------:R-:W-:Y:S02]  /*5930*/  FMUL.FTZ R4, R108, -R171.reuse ;  /* 0x800000ab6c047220 */ /* 0x080fe40000410000 */
[----:B------:R-:W-:Y:S01]  /*5940*/  FFMA.FTZ R171, R110, R171, R5 ;  /* 0x000000ab6eab7223 */ /* 0x000fe20000010005 */
[----:B------:R-:W-:Y:S01]  /*5950*/  HFMA2.MMA R5, -RZ, RZ, 0, 0 ;  /* 0x00000000ff057435 */ /* 0x000fe200000001ff */
[----:B------:R-:W-:-:S02]  /*5960*/  FMUL.FTZ R7, R120, -R7 ;  /* 0x8000000778077220 */ /* 0x000fc40000410000 */
[----:B------:R-:W-:Y:S01]  /*5970*/  FFMA.FTZ R191, R110, R191, -R4 ;  /* 0x000000bf6ebf7223 */ /* 0x000fe20000010804 */
[----:B------:R-:W-:Y:S01]  /*5980*/  MOV R4, 0x3f800000 ;  /* 0x3f80000000047802 */ /* 0x000fe20000000f00 */
[----:B------:R-:W-:Y:S02]  /*5990*/  FMUL.FTZ R138, R112, -R171 ;  /* 0x800000ab708a7220 */ /* 0x000fe40000410000 */
[----:B------:R-:W-:Y:S02]  /*59a0*/  FFMA.FTZ R192, R122, R193, R7 ;  /* 0x000000c17ac07223 */ /* 0x000fe40000010007 */
[-C--:B------:R-:W-:Y:S01]  /*59b0*/  FFMA.FTZ R193, R114, R191.reuse, -R138 ;  /* 0x000000bf72c17223 */ /* 0x080fe2000001088a */
[----:B------:R-:W-:Y:S01]  /*59c0*/  CS2R R6, SRZ ;  /* 0x0000000000067805 */ /* 0x000fe2000001ff00 */
[----:B------:R-:W-:Y:S02]  /*59d0*/  FMUL.FTZ R191, R112, -R191 ;  /* 0x800000bf70bf7220 */ /* 0x000fe40000410000 */
[----:B-1----:R-:W-:-:S02]  /*59e0*/  FMUL.FTZ R138, R140, R165 ;  /* 0x000000a58c8a7220 */ /* 0x002fc40000410000 */
[----:B---3--:R-:W-:Y:S01]  /*59f0*/  FMUL.FTZ R140, R140, R169 ;  /* 0x000000a98c8c7220 */ /* 0x008fe20000410000 */
[----:B------:R1:W3:Y:S01]  /*5a00*/  @!P0 LDS.128 R4, [R73.X16+0x2e10] ;  /* 0x002e100049048984 */ /* 0x0002e2000000cc00 */
[----:B------:R-:W-:Y:S01]  /*5a10*/  FFMA.FTZ R191, R114, R171, R191 ;  /* 0x000000ab72bf7223 */ /* 0x000fe200000100bf */
[----:B------:R-:W-:Y:S01]  /*5a20*/  ISETP.NE.AND P0, PT, R166, 0x1f, PT ;  /* 0x0000001fa600780c */ /* 0x000fe20003f05270 */
[C---:B----4-:R-:W-:Y:S02]  /*5a30*/  FFMA.FTZ R171, R179.reuse, R169, R138 ;  /* 0x000000a9b3ab7223 */ /* 0x050fe4000001008a */
[----:B------:R-:W-:Y:S02]  /*5a40*/  FFMA.FTZ R140, R179, R165, -R140 ;  /* 0x000000a5b38c7223 */ /* 0x000fe4000001088c */
[----:B------:R-:W-:Y:S02]  /*5a50*/  FMUL.FTZ R138, R116, -R191 ;  /* 0x800000bf748a7220 */ /* 0x000fe40000410000 */
[----:B0-----:R-:W-:-:S02]  /*5a60*/  @P1 FADD.FTZ R169, R182, R171 ;  /* 0x000000abb6a91221 */ /* 0x001fc40000010000 */
[----:B--2---:R-:W-:Y:S02]  /*5a70*/  @P1 FADD.FTZ R165, R181, R140 ;  /* 0x0000008cb5a51221 */ /* 0x004fe40000010000 */
[-C--:B------:R-:W-:Y:S02]  /*5a80*/  FMUL.FTZ R179, R116, -R193.reuse ;  /* 0x800000c174b37220 */ /* 0x080fe40000410000 */
[C---:B------:R-:W-:Y:S02]  /*5a90*/  FFMA.FTZ R193, R118.reuse, R193, -R138 ;  /* 0x000000c176c17223 */ /* 0x040fe4000001088a */
[C---:B------:R-:W-:Y:S02]  /*5aa0*/  FMUL.FTZ R138, R21.reuse, R169 ;  /* 0x000000a9158a7220 */ /* 0x040fe40000410000 */
[----:B------:R-:W-:Y:S02]  /*5ab0*/  FMUL.FTZ R21, R21, R165 ;  /* 0x000000a515157220 */ /* 0x000fe40000410000 */
[----:B------:R-:W-:-:S02]  /*5ac0*/  FFMA.FTZ R179, R118, R191, R179 ;  /* 0x000000bf76b37223 */ /* 0x000fc400000100b3 */
[C---:B------:R-:W-:Y:S02]  /*5ad0*/  FFMA.FTZ R138, R20.reuse, R165, -R138 ;  /* 0x000000a5148a7223 */ /* 0x040fe4000001088a */
[----:B------:R-:W-:Y:S02]  /*5ae0*/  FFMA.FTZ R140, R20, R169, R21 ;  /* 0x000000a9148c7223 */ /* 0x000fe40000010015 */
[C---:B------:R-:W-:Y:S02]  /*5af0*/  FMUL.FTZ R171, R120.reuse, -R179 ;  /* 0x800000b378ab7220 */ /* 0x040fe40000410000 */
[----:B------:R-:W-:Y:S02]  /*5b00*/  FADD.FTZ R138, R177, R138 ;  /* 0x0000008ab18a7221 */ /* 0x000fe40000010000 */
[----:B------:R-:W-:Y:S02]  /*5b10*/  FADD.FTZ R140, R175, R140 ;  /* 0x0000008caf8c7221 */ /* 0x000fe40000010000 */
[----:B------:R-:W-:-:S02]  /*5b20*/  FMUL.FTZ R181, R120, -R193 ;  /* 0x800000c178b57220 */ /* 0x000fc40000410000 */
[C---:B------:R-:W-:Y:S02]  /*5b30*/  FMUL.FTZ R177, R89.reuse, R146 ;  /* 0x0000009259b17220 */ /* 0x040fe40000410000 */
[----:B------:R-:W-:Y:S02]  /*5b40*/  FMUL.FTZ R175, R89, R142 ;  /* 0x0000008e59af7220 */ /* 0x000fe40000410000 */
[C---:B------:R-:W-:Y:S02]  /*5b50*/  FFMA.FTZ R165, R122.reuse, R193, -R171 ;  /* 0x000000c17aa57223 */ /* 0x040fe400000108ab */
[----:B------:R-:W-:Y:S02]  /*5b60*/  FFMA.FTZ R179, R122, R179, R181 ;  /* 0x000000b37ab37223 */ /* 0x000fe400000100b5 */
[----:B------:R-:W-:Y:S01]  /*5b70*/  FADD.FTZ R169, R177, R190 ;  /* 0x000000beb1a97221 */ /* 0x000fe20000010000 */
[----:B------:R1:W0:Y:S01]  /*5b80*/  SHFL.DOWN PT, R194, R165, 0x1, 0x1f ;  /* 0x08201f00a5c27f89 */ /* 0x00022200000e0000 */
[----:B------:R-:W-:-:S02]  /*5b90*/  FADD.FTZ R171, -R175, R192 ;  /* 0x000000c0afab7221 */ /* 0x000fc40000010100 */
[C---:B------:R-:W-:Y:S01]  /*5ba0*/  FMUL.FTZ R21, R120.reuse, R140 ;  /* 0x0000008c78157220 */ /* 0x040fe20000410000 */
[----:B------:R1:W2:Y:S01]  /*5bb0*/  SHFL.DOWN PT, R192, R179, 0x1, 0x1f ;  /* 0x08201f00b3c07f89 */ /* 0x0002a200000e0000 */
[-C--:B------:R-:W-:Y:S02]  /*5bc0*/  FMUL.FTZ R181, R120, R138.reuse ;  /* 0x0000008a78b57220 */ /* 0x080fe40000410000 */
[C---:B------:R-:W-:Y:S01]  /*5bd0*/  FFMA.FTZ R21, R122.reuse, R138, -R21 ;  /* 0x0000008a7a157223 */ /* 0x040fe20000010815 */
[----:B------:R1:W4:Y:S01]  /*5be0*/  SHFL.DOWN PT, R182, R169, 0x1, 0x1f ;  /* 0x08201f00a9b67f89 */ /* 0x00032200000e0000 */
[----:B------:R-:W-:-:S03]  /*5bf0*/  FFMA.FTZ R142, R122, R140, R181 ;  /* 0x0000008c7a8e7223 */ /* 0x000fc600000100b5 */
[----:B------:R1:W0:Y:S01]  /*5c00*/  SHFL.DOWN PT, R196, R171, 0x1, 0x1f ;  /* 0x08201f00abc47f89 */ /* 0x00022200000e0000 */
[----:B------:R-:W-:Y:S05]  /*5c10*/  @!P0 BRA `(.L_x_11870) ;  /* 0x000000b000008947 */ /* 0x000fea0003800000 */
[C---:B0--3--:R-:W-:Y:S02]  /*5c20*/  FMUL.FTZ R146, R179.reuse, R196 ;  /* 0x000000c4b3927220 */ /* 0x049fe40000410000 */
[C---:B--2---:R-:W-:Y:S02]  /*5c30*/  FMUL.FTZ R20, R179.reuse, R192 ;  /* 0x000000c0b3147220 */ /* 0x044fe40000410000 */
[-C--:B----4-:R-:W-:Y:S02]  /*5c40*/  FMUL.FTZ R190, R179, R182.reuse ;  /* 0x000000b6b3be7220 */ /* 0x090fe40000410000 */
[----:B------:R-:W-:Y:S02]  /*5c50*/  FFMA.FTZ R182, R165, R182, -R146 ;  /* 0x000000b6a5b67223 */ /* 0x000fe40000010892 */
[-C--:B------:R-:W-:Y:S02]  /*5c60*/  FMUL.FTZ R146, R179, R194.reuse ;  /* 0x000000c2b3927220 */ /* 0x080fe40000410000 */
[----:B------:R-:W-:-:S02]  /*5c70*/  FFMA.FTZ R20, R165, R194, -R20 ;  /* 0x000000c2a5147223 */ /* 0x000fc40000010814 */
[C---:B------:R-:W-:Y:S02]  /*5c80*/  FFMA.FTZ R190, R165.reuse, R196, R190 ;  /* 0x000000c4a5be7223 */ /* 0x040fe400000100be */
[----:B-1----:R-:W-:Y:S01]  /*5c90*/  FFMA.FTZ R179, R165, R192, R146 ;  /* 0x000000c0a5b37223 */ /* 0x002fe20000010092 */
[----:B------:R-:W-:Y:S01]  /*5ca0*/  MOV R165, R20 ;  /* 0x0000001400a57202 */ /* 0x000fe20000000f00 */
[----:B------:R-:W-:Y:S02]  /*5cb0*/  FADD.FTZ R169, R169, R182 ;  /* 0x000000b6a9a97221 */ /* 0x000fe40000010000 */
[----:B------:R-:W-:Y:S02]  /*5cc0*/  FADD.FTZ R171, R171, R190 ;  /* 0x000000beabab7221 */ /* 0x000fe40000010000 */
.L_x_11870:
[----:B---3--:R-:W-:Y:S05]  /*5cd0*/  BSYNC B0 ;  /* 0x0000000000007941 */ /* 0x008fea0003800000 */
.L_x_11869:
[----:B------:R-:W-:Y:S01]  /*5ce0*/  ISETP.GT.U32.AND P0, PT, R166, 0x1d, PT ;  /* 0x0000001da600780c */ /* 0x000fe20003f04070 */
[C---:B------:R-:W-:Y:S01]  /*5cf0*/  FFMA.FTZ R142, R113.reuse, R150, R142 ;  /* 0x00000096718e7223 */ /* 0x040fe2000001008e */
[----:B--2---:R2:W3:Y:S01]  /*5d00*/  SHFL.DOWN PT, R192, R165, 0x2, 0x1f ;  /* 0x08401f00a5c07f89 */ /* 0x0044e200000e0000 */
[----:B------:R-:W-:Y:S01]  /*5d10*/  FFMA.FTZ R144, R113, R144, R21 ;  /* 0x0000009071907223 */ /* 0x000fe20000010015 */
[----:B------:R-:W-:Y:S01]  /*5d20*/  BSSY B0, `(.L_x_11871) ;  /* 0x0000014000007945 */ /* 0x000fe20003800000 */
[C---:B------:R-:W-:Y:S01]  /*5d30*/  FMUL.FTZ R21, R116.reuse, R142 ;  /* 0x0000008e74157220 */ /* 0x040fe20000410000 */
[----:B0-----:R2:W0:Y:S01]  /*5d40*/  SHFL.DOWN PT, R194, R179, 0x2, 0x1f ;  /* 0x08401f00b3c27f89 */ /* 0x00142200000e0000 */
[----:B------:R-:W-:-:S02]  /*5d50*/  FMUL.FTZ R181, R116, R144 ;  /* 0x0000009074b57220 */ /* 0x000fc40000410000 */
[C---:B------:R-:W-:Y:S01]  /*5d60*/  FFMA.FTZ R21, R118.reuse, R144, -R21 ;  /* 0x0000009076157223 */ /* 0x040fe20000010815 */
[----:B----4-:R2:W4:Y:S01]  /*5d70*/  SHFL.DOWN PT, R182, R169, 0x2, 0x1f ;  /* 0x08401f00a9b67f89 */ /* 0x01052200000e0000 */
[----:B------:R-:W-:-:S03]  /*5d80*/  FFMA.FTZ R146, R118, R142, R181 ;  /* 0x0000008e76927223 */ /* 0x000fc600000100b5 */
[----:B------:R2:W1:Y:S01]  /*5d90*/  SHFL.DOWN PT, R196, R171, 0x2, 0x1f ;  /* 0x08401f00abc47f89 */ /* 0x00046200000e0000 */
[----:B------:R-:W-:Y:S05]  /*5da0*/  @P0 BRA `(.L_x_11872) ;  /* 0x000000b000000947 */ /* 0x000fea0003800000 */
[C---:B-1----:R-:W-:Y:S02]  /*5db0*/  FMUL.FTZ R150, R179.reuse, R196 ;  /* 0x000000c4b3967220 */ /* 0x042fe40000410000 */
[C---:B0-----:R-:W-:Y:S02]  /*5dc0*/  FMUL.FTZ R20, R179.reuse, R194 ;  /* 0x000000c2b3147220 */ /* 0x041fe40000410000 */
[-C--:B----4-:R-:W-:Y:S02]  /*5dd0*/  FMUL.FTZ R190, R179, R182.reuse ;  /* 0x000000b6b3be7220 */ /* 0x090fe40000410000 */
[----:B------:R-:W-:Y:S02]  /*5de0*/  FFMA.FTZ R182, R165, R182, -R150 ;  /* 0x000000b6a5b67223 */ /* 0x000fe40000010896 */
[-C--:B---3--:R-:W-:Y:S02]  /*5df0*/  FMUL.FTZ R150, R179, R192.reuse ;  /* 0x000000c0b3967220 */ /* 0x088fe40000410000 */
[----:B------:R-:W-:-:S02]  /*5e00*/  FFMA.FTZ R20, R165, R192, -R20 ;  /* 0x000000c0a5147223 */ /* 0x000fc40000010814 */
[C---:B------:R-:W-:Y:S02]  /*5e10*/  FFMA.FTZ R190, R165.reuse, R196, R190 ;  /* 0x000000c4a5be7223 */ /* 0x040fe400000100be */
[----:B--2---:R-:W-:Y:S01]  /*5e20*/  FFMA.FTZ R179, R165, R194, R150 ;  /* 0x000000c2a5b37223 */ /* 0x004fe20000010096 */
[----:B------:R-:W-:Y:S01]  /*5e30*/  MOV R165, R20 ;  /* 0x0000001400a57202 */ /* 0x000fe20000000f00 */
[----:B------:R-:W-:Y:S02]  /*5e40*/  FADD.FTZ R169, R169, R182 ;  /* 0x000000b6a9a97221 */ /* 0x000fe40000010000 */
[----:B------:R-:W-:Y:S02]  /*5e50*/  FADD.FTZ R171, R171, R190 ;  /* 0x000000beabab7221 */ /* 0x000fe40000010000 */
.L_x_11872:
[----:B------:R-:W-:Y:S05]  /*5e60*/  BSYNC B0 ;  /* 0x0000000000007941 */ /* 0x000fea0003800000 */
.L_x_11871:
[----:B------:R-:W-:Y:S01]  /*5e70*/  ISETP.GT.U32.AND P0, PT, R166, 0x1b, PT ;  /* 0x0000001ba600780c */ /* 0x000fe20003f04070 */
[C---:B------:R-:W-:Y:S01]  /*5e80*/  FFMA.FTZ R146, R125.reuse, R152, R146 ;  /* 0x000000987d927223 */ /* 0x040fe20000010092 */
[----:B---3--:R3:W2:Y:S01]  /*5e90*/  SHFL.DOWN PT, R192, R165, 0x4, 0x1f ;  /* 0x08801f00a5c07f89 */ /* 0x0086a200000e0000 */
        /* <DEDUP_REMOVED lines=8> */
[----:B-1----:R3:W1:Y:S01]  /*5f20*/  SHFL.DOWN PT, R196, R171, 0x4, 0x1f ;  /* 0x08801f00abc47f89 */ /* 0x00266200000e0000 */
[----:B------:R-:W-:Y:S05]  /*5f30*/  @P0 BRA `(.L_x_11874) ;  /* 0x000000b000000947 */ /* 0x000fea0003800000 */
[C---:B-1----:R-:W-:Y:S02]  /*5f40*/  FMUL.FTZ R152, R179.reuse, R196 ;  /* 0x000000c4b3987220 */ /* 0x042fe40000410000 */
[C---:B0-----:R-:W-:Y:S02]  /*5f50*/  FMUL.FTZ R20, R179.reuse, R194 ;  /* 0x000000c2b3147220 */ /* 0x041fe40000410000 */
[-C--:B----4-:R-:W-:Y:S02]  /*5f60*/  FMUL.FTZ R190, R179, R182.reuse ;  /* 0x000000b6b3be7220 */ /* 0x090fe40000410000 */
[----:B------:R-:W-:Y:S02]  /*5f70*/  FFMA.FTZ R182, R165, R182, -R152 ;  /* 0x000000b6a5b67223 */ /* 0x000fe40000010898 */
[-C--:B--2---:R-:W-:Y:S02]  /*5f80*/  FMUL.FTZ R152, R179, R192.reuse ;  /* 0x000000c0b3987220 */ /* 0x084fe40000410000 */
[----:B------:R-:W-:-:S02]  /*5f90*/  FFMA.FTZ R20, R165, R192, -R20 ;  /* 0x000000c0a5147223 */ /* 0x000fc40000010814 */
[C---:B------:R-:W-:Y:S02]  /*5fa0*/  FFMA.FTZ R190, R165.reuse, R196, R190 ;  /* 0x000000c4a5be7223 */ /* 0x040fe400000100be */
[----:B---3--:R-:W-:Y:S01]  /*5fb0*/  FFMA.FTZ R179, R165, R194, R152 ;  /* 0x000000c2a5b37223 */ /* 0x008fe20000010098 */
[----:B------:R-:W-:Y:S01]  /*5fc0*/  MOV R165, R20 ;  /* 0x0000001400a57202 */ /* 0x000fe20000000f00 */
[----:B------:R-:W-:Y:S02]  /*5fd0*/  FADD.FTZ R169, R169, R182 ;  /* 0x000000b6a9a97221 */ /* 0x000fe40000010000 */
[----:B------:R-:W-:Y:S02]  /*5fe0*/  FADD.FTZ R171, R171, R190 ;  /* 0x000000beabab7221 */ /* 0x000fe40000010000 */
.L_x_11874:
[----:B------:R-:W-:Y:S05]  /*5ff0*/  BSYNC B0 ;  /* 0x0000000000007941 */ /* 0x000fea0003800000 */
.L_x_11873:
        /* <DEDUP_REMOVED lines=24> */
.L_x_11876:
[----:B------:R-:W-:Y:S05]  /*6180*/  BSYNC B0 ;  /* 0x0000000000007941 */ /* 0x000fea0003800000 */
.L_x_11875:
[----:B------:R-:W-:Y:S01]  /*6190*/  ISETP.GT.U32.AND P0, PT, R166, 0xf, PT ;  /* 0x0000000fa600780c */ /* 0x000fe20003f04070 */
[C---:B------:R-:W-:Y:S01]  /*61a0*/  FFMA.FTZ R154, R137.reuse, R176, R154 ;  /* 0x000000b0899a7223 */ /* 0x040fe2000001009a */
[----:B------:R2:W4:Y:S01]  /*61b0*/  SHFL.DOWN PT, R190, R165, 0x10, 0x1f ;  /* 0x0a001f00a5be7f89 */ /* 0x00052200000e0000 */
[----:B------:R-:W-:Y:S01]  /*61c0*/  FFMA.FTZ R156, R137, R158, R21 ;  /* 0x0000009e899c7223 */ /* 0x000fe20000010015 */
[----:B------:R-:W-:Y:S01]  /*61d0*/  BSSY B0, `(.L_x_11877) ;  /* 0x0000013000007945 */ /* 0x000fe20003800000 */
[C---:B------:R-:W-:Y:S01]  /*61e0*/  FMUL.FTZ R21, R126.reuse, R154 ;  /* 0x0000009a7e157220 */ /* 0x040fe20000410000 */
[----:B---3--:R2:W3:Y:S01]  /*61f0*/  SHFL.DOWN PT, R192, R179, 0x10, 0x1f ;  /* 0x0a001f00b3c07f89 */ /* 0x0084e200000e0000 */
[----:B------:R-:W-:-:S02]  /*6200*/  FMUL.FTZ R181, R126, R156 ;  /* 0x0000009c7eb57220 */ /* 0x000fc40000410000 */
[----:B------:R-:W-:Y:S01]  /*6210*/  FFMA.FTZ R21, R124, R156, -R21 ;  /* 0x0000009c7c157223 */ /* 0x000fe20000010815 */
[----:B------:R2:W1:Y:S04]  /*6220*/  SHFL.DOWN PT, R176, R169, 0x10, 0x1f ;  /* 0x0a001f00a9b07f89 */ /* 0x00046800000e0000 */
[----:B0-----:R2:W0:Y:S01]  /*6230*/  SHFL.DOWN PT, R194, R171, 0x10, 0x1f ;  /* 0x0a001f00abc27f89 */ /* 0x00142200000e0000 */
[----:B------:R-:W-:Y:S05]  /*6240*/  @P0 BRA `(.L_x_11878) ;  /* 0x000000b000000947 */ /* 0x000fea0003800000 */
[C---:B0-----:R-:W-:Y:S02]  /*6250*/  FMUL.FTZ R158, R179.reuse, R194 ;  /* 0x000000c2b39e7220 */ /* 0x041fe40000410000 */
[C---:B---3--:R-:W-:Y:S02]  /*6260*/  FMUL.FTZ R20, R179.reuse, R192 ;  /* 0x000000c0b3147220 */ /* 0x048fe40000410000 */
[----:B-1--4-:R-:W-:-:S02]  /*6270*/  FMUL.FTZ R182, R179, R176 ;  /* 0x000000b0b3b67220 */ /* 0x012fc40000410000 */
[----:B------:R-:W-:Y:S02]  /*6280*/  FFMA.FTZ R176, R165, R176, -R158 ;  /* 0x000000b0a5b07223 */ /* 0x000fe4000001089e */
[-C--:B------:R-:W-:Y:S02]  /*6290*/  FMUL.FTZ R158, R179, R190.reuse ;  /* 0x000000beb39e7220 */ /* 0x080fe40000410000 */
[C---:B------:R-:W-:Y:S02]  /*62a0*/  FFMA.FTZ R20, R165.reuse, R190, -R20 ;  /* 0x000000bea5147223 */ /* 0x040fe40000010814 */
[C---:B------:R-:W-:Y:S02]  /*62b0*/  FFMA.FTZ R182, R165.reuse, R194, R182 ;  /* 0x000000c2a5b67223 */ /* 0x040fe400000100b6 */
[----:B--2---:R-:W-:Y:S01]  /*62c0*/  FFMA.FTZ R179, R165, R192, R158 ;  /* 0x000000c0a5b37223 */ /* 0x004fe2000001009e */
[----:B------:R-:W-:Y:S01]  /*62d0*/  MOV R165, R20 ;  /* 0x0000001400a57202 */ /* 0x000fe20000000f00 */
[----:B------:R-:W-:-:S02]  /*62e0*/  FADD.FTZ R169, R169, R176 ;  /* 0x000000b0a9a97221 */ /* 0x000fc40000010000 */
[----:B------:R-:W-:Y:S02]  /*62f0*/  FADD.FTZ R171, R171, R182 ;  /* 0x000000b6abab7221 */ /* 0x000fe40000010000 */
.L_x_11878:
[----:B------:R-:W-:Y:S05]  /*6300*/  BSYNC B0 ;  /* 0x0000000000007941 */ /* 0x000fea0003800000 */
.L_x_11877:
[C---:B------:R-:W-:Y:S01]  /*6310*/  SHF.L.U64.HI R20, R88.reuse, 0x2, R71 ;  /* 0x0000000258147819 */ /* 0x040fe20000010247 */
[C---:B------:R-:W-:Y:S01]  /*6320*/  FFMA.FTZ R158, R143.reuse, R180, R21 ;  /* 0x000000b48f9e7223 */ /* 0x040fe20000010015 */
[----:B------:R-:W-:Y:S01]  /*6330*/  SHFL.DOWN PT, R199, R179, 0x1, 0x1f ;  /* 0x08201f00b3c77f89 */ /* 0x000fe200000e0000 */
[----:B------:R-:W-:Y:S01]  /*6340*/  SHF.L.U32 R193, R88, 0x2, RZ ;  /* 0x0000000258c17819 */ /* 0x000fe200000006ff */
[----:B------:R-:W-:Y:S01]  /*6350*/  FFMA.FTZ R181, R124, R154, R181 ;  /* 0x0000009a7cb57223 */ /* 0x000fe200000100b5 */
[----:B------:R-:W-:Y:S01]  /*6360*/  ISETP.NE.AND P0, PT, R34, RZ, PT ;  /* 0x000000ff2200720c */ /* 0x000fe20003f05270 */
[----:B------:R-:W5:Y:S01]  /*6370*/  SHFL.IDX PT, R180, R7, RZ, 0x1f ;  /* 0x00001fff07b47589 */ /* 0x000f6200000e0000 */
[----:B----4-:R-:W-:Y:S01]  /*6380*/  IMAD R182, R20, c[0x0][0x2b0], RZ ;  /* 0x0000ac0014b67a24 */ /* 0x010fe200078e02ff */
[----:B------:R-:W-:Y:S01]  /*6390*/  LEA.HI.SX32 R200, R34, R34, 0x1b ;  /* 0x0000002222c87211 */ /* 0x000fe200078fdaff */
[----:B------:R-:W-:Y:S01]  /*63a0*/  FFMA.FTZ R160, R143, R160, R181 ;  /* 0x000000a08fa07223 */ /* 0x000fe200000100b5 */
[----:B-1----:R-:W1:Y:S01]  /*63b0*/  SHFL.IDX PT, R176, R6, RZ, 0x1f ;  /* 0x00001fff06b07589 */ /* 0x002e6200000e0000 */
[----:B------:R-:W-:Y:S01]  /*63c0*/  IMAD R195, R193, c[0x0][0x2b4], R182 ;  /* 0x0000ad00c1c37a24 */ /* 0x000fe200078e02b6 */
[----:B------:R-:W-:Y:S01]  /*63d0*/  BSSY B0, `(.L_x_11879) ;  /* 0x0000155000007945 */ /* 0x000fe20003800000 */
[----:B------:R-:W-:Y:S01]  /*63e0*/  FMUL.FTZ R181, R128, R160 ;  /* 0x000000a080b57220 */ /* 0x000fe20000410000 */
[----:B------:R-:W4:Y:S01]  /*63f0*/  SHFL.DOWN PT, R190, R165, 0x1, 0x1f ;  /* 0x08201f00a5be7f89 */ /* 0x000f2200000e0000 */
[----:B------:R-:W-:-:S02]  /*6400*/  IMAD R20, R20, c[0x0][0x2d0], RZ ;  /* 0x0000b40014147a24 */ /* 0x000fc400078e02ff */
[-C--:B------:R-:W-:Y:S01]  /*6410*/  FMUL.FTZ R191, R128, R158.reuse ;  /* 0x0000009e80bf7220 */ /* 0x080fe20000410000 */
[----:B------:R-:W2:Y:S01]  /*6420*/  SHFL.DOWN PT, R182, R169, 0x1, 0x1f ;  /* 0x08201f00a9b67f89 */ /* 0x000ea200000e0000 */
[C---:B------:R-:W-:Y:S02]  /*6430*/  FFMA.FTZ R181, R130.reuse, R158, -R181 ;  /* 0x0000009e82b57223 */ /* 0x040fe400000108b5 */
[C---:B------:R-:W-:Y:S01]  /*6440*/  IMAD R197, R193.reuse, c[0x0][0x2d4], R20 ;  /* 0x0000b500c1c57a24 */ /* 0x040fe200078e0214 */
[----:B---3--:R-:W3:Y:S01]  /*6450*/  SHFL.DOWN PT, R192, R171, 0x1, 0x1f ;  /* 0x08201f00abc07f89 */ /* 0x008ee200000e0000 */
[----:B------:R-:W-:Y:S02]  /*6460*/  FFMA.FTZ R191, R130, R160, R191 ;  /* 0x000000a082bf7223 */ /* 0x000fe400000100bf */
[C---:B------:R-:W-:Y:S01]  /*6470*/  IMAD.WIDE.U32 R20, R193.reuse, c[0x0][0x2b0], R22 ;  /* 0x0000ac00c1147a25 */ /* 0x040fe200078e0016 */
[----:B--2---:R-:W2:Y:S03]  /*6480*/  SHFL.IDX PT, R179, R179, RZ, 0x1f ;  /* 0x00001fffb3b37589 */ /* 0x004ea600000e0000 */
[----:B------:R-:W-:Y:S01]  /*6490*/  IMAD.WIDE.U32 R22, R193, c[0x0][0x2d0], R24 ;  /* 0x0000b400c1167a25 */ /* 0x000fe200078e0018 */
[----:B------:R-:W0:Y:S01]  /*64a0*/  SHFL.IDX PT, R165, R165, RZ, 0x1f ;  /* 0x00001fffa5a57589 */ /* 0x000e2200000e0000 */
[----:B------:R-:W-:-:S02]  /*64b0*/  IADD3 R21, R21, R195, RZ ;  /* 0x000000c315157210 */ /* 0x000fc40007ffe0ff */
[C---:B------:R-:W-:Y:S01]  /*64c0*/  FFMA.FTZ R25, R145.reuse, R172, R181 ;  /* 0x000000ac91197223 */ /* 0x040fe200000100b5 */
[----:B------:R-:W0:Y:S01]  /*64d0*/  SHFL.IDX PT, R169, R169, RZ, 0x1f ;  /* 0x00001fffa9a97589 */ /* 0x000e2200000e0000 */
[----:B------:R-:W-:Y:S01]  /*64e0*/  FFMA.FTZ R24, R145, R174, R191 ;  /* 0x000000ae91187223 */ /* 0x000fe200000100bf */
[----:B------:R-:W-:Y:S01]  /*64f0*/  IADD3 R23, R23, R197, RZ ;  /* 0x000000c517177210 */ /* 0x000fe20007ffe0ff */
[C---:B-----5:R-:W-:Y:S01]  /*6500*/  @P2 FMUL.FTZ R181, R199.reuse, R180 ;  /* 0x000000b4c7b52220 */ /* 0x060fe20000410000 */
[----:B------:R-:W5:Y:S01]  /*6510*/  SHFL.IDX PT, R171, R171, RZ, 0x1f ;  /* 0x00001fffabab7589 */ /* 0x000f6200000e0000 */
[-C--:B-1----:R-:W-:Y:S02]  /*6520*/  @P2 FMUL.FTZ R191, R199, R176.reuse ;  /* 0x000000b0c7bf2220 */ /* 0x082fe40000410000 */
[C---:B----4-:R-:W-:Y:S02]  /*6530*/  @P2 FFMA.FTZ R181, R190.reuse, R176, -R181 ;  /* 0x000000b0beb52223 */ /* 0x050fe400000108b5 */
[----:B------:R-:W-:-:S02]  /*6540*/  @P2 FFMA.FTZ R191, R190, R180, R191 ;  /* 0x000000b4bebf2223 */ /* 0x000fc400000100bf */
[----:B------:R-:W-:Y:S02]  /*6550*/  @P2 FADD.FTZ R176, R182, R181 ;  /* 0x000000b5b6b02221 */ /* 0x000fe40000010000 */
[----:B---3--:R-:W-:Y:S02]  /*6560*/  @P2 FADD.FTZ R180, R192, R191 ;  /* 0x000000bfc0b42221 */ /* 0x008fe40000010000 */
[-C--:B------:R-:W-:Y:S02]  /*6570*/  FMUL.FTZ R191, R176, -R19.reuse ;  /* 0x80000013b0bf7220 */ /* 0x080fe40000410000 */
[C---:B------:R-:W-:Y:S02]  /*6580*/  FMUL.FTZ R181, R180.reuse, -R19 ;  /* 0x80000013b4b57220 */ /* 0x040fe40000410000 */
[-C--:B------:R-:W-:Y:S02]  /*6590*/  FFMA.FTZ R180, R180, R18.reuse, R191 ;  /* 0x00000012b4b47223 */ /* 0x080fe400000100bf */
[----:B------:R-:W-:-:S02]  /*65a0*/  FFMA.FTZ R18, R176, R18, -R181 ;  /* 0x00000012b0127223 */ /* 0x000fc400000108b5 */
[----:B--2---:R-:W-:Y:S02]  /*65b0*/  FMUL.FTZ R174, R179, R6 ;  /* 0x00000006b3ae7220 */ /* 0x004fe40000410000 */
[----:B------:R-:W-:Y:S02]  /*65c0*/  FADD.FTZ R157, -R157, R180 ;  /* 0x000000b49d9d7221 */ /* 0x000fe40000010100 */
[----:B------:R-:W-:Y:S02]  /*65d0*/  FADD.FTZ R159, R159, R18 ;  /* 0x000000129f9f7221 */ /* 0x000fe40000010000 */
[-C--:B------:R-:W-:Y:S02]  /*65e0*/  FMUL.FTZ R19, R179, R7.reuse ;  /* 0x00000007b3137220 */ /* 0x080fe40000410000 */
[----:B0-----:R-:W-:Y:S02]  /*65f0*/  FFMA.FTZ R174, R165, R7, R174 ;  /* 0x00000007a5ae7223 */ /* 0x001fe400000100ae */
[----:B------:R-:W-:-:S02]  /*6600*/  FMUL.FTZ R172, R134, R24 ;  /* 0x0000001886ac7220 */ /* 0x000fc40000410000 */
[C---:B------:R-:W-:Y:S02]  /*6610*/  FMUL.FTZ R7, R134.reuse, R25 ;  /* 0x0000001986077220 */ /* 0x040fe40000410000 */
[C---:B------:R-:W-:Y:S02]  /*6620*/  FMUL.FTZ R176, R134.reuse, -R157 ;  /* 0x8000009d86b07220 */ /* 0x040fe40000410000 */
[----:B------:R-:W-:Y:S02]  /*6630*/  FMUL.FTZ R134, R134, -R159 ;  /* 0x8000009f86867220 */ /* 0x000fe40000410000 */
[C---:B------:R-:W-:Y:S02]  /*6640*/  FFMA.FTZ R172, R136.reuse, R25, -R172 ;  /* 0x0000001988ac7223 */ /* 0x040fe400000108ac */
[C---:B------:R-:W-:Y:S02]  /*6650*/  FFMA.FTZ R134, R136.reuse, R157, R134 ;  /* 0x0000009d88867223 */ /* 0x040fe40000010086 */
[----:B------:R-:W-:-:S02]  /*6660*/  FFMA.FTZ R176, R136, R159, -R176 ;  /* 0x0000009f88b07223 */ /* 0x000fc400000108b0 */
[----:B------:R-:W-:Y:S02]  /*6670*/  FADD.FTZ R163, -R163, R134 ;  /* 0x00000086a3a37221 */ /* 0x000fe40000010100 */
[----:B------:R-:W-:Y:S02]  /*6680*/  FFMA.FTZ R162, R155, R162, R172 ;  /* 0x000000a29ba27223 */ /* 0x000fe400000100ac */
[----:B------:R-:W-:Y:S02]  /*6690*/  FADD.FTZ R161, R161, R176 ;  /* 0x000000b0a1a17221 */ /* 0x000fe40000010000 */
[----:B------:R-:W-:Y:S02]  /*66a0*/  FFMA.FTZ R172, R165, R6, -R19 ;  /* 0x00000006a5ac7223 */ /* 0x000fe40000010813 */
[C---:B------:R-:W-:Y:S02]  /*66b0*/  FMUL.FTZ R6, R179.reuse, R5 ;  /* 0x00000005b3067220 */ /* 0x040fe40000410000 */
[----:B------:R-:W-:-:S02]  /*66c0*/  FMUL.FTZ R18, R179, R4 ;  /* 0x00000004b3127220 */ /* 0x000fc40000410000 */
[C---:B------:R-:W-:Y:S02]  /*66d0*/  FMUL.FTZ R134, R128.reuse, -R163 ;  /* 0x800000a380867220 */ /* 0x040fe40000410000 */
[----:B------:R-:W-:Y:S02]  /*66e0*/  FMUL.FTZ R128, R128, -R161 ;  /* 0x800000a180807220 */ /* 0x000fe40000410000 */
[C---:B------:R-:W-:Y:S02]  /*66f0*/  FFMA.FTZ R4, R165.reuse, R4, -R6 ;  /* 0x00000004a5047223 */ /* 0x040fe40000010806 */
[----:B------:R-:W-:Y:S01]  /*6700*/  FFMA.FTZ R5, R165, R5, R18 ;  /* 0x00000005a5057223 */ /* 0x000fe20000010012 */
[----:B------:R-:W-:Y:S01]  /*6710*/  SHF.L.U32 R18, R34, 0x4, RZ ;  /* 0x0000000422127819 */ /* 0x000fe200000006ff */
[C---:B------:R-:W-:Y:S02]  /*6720*/  FFMA.FTZ R165, R130.reuse, R161, -R134 ;  /* 0x000000a182a57223 */ /* 0x040fe40000010886 */
[----:B------:R-:W-:Y:S01]  /*6730*/  FFMA.FTZ R128, R130, R163, R128 ;  /* 0x000000a382807223 */ /* 0x000fe20000010080 */
[----:B------:R-:W-:Y:S01]  /*6740*/  LEA.HI.SX32 R18, R18, R18, 0x1b ;  /* 0x0000001212127211 */ /* 0x000fe200078fdaff */
[----:B------:R-:W-:-:S02]  /*6750*/  FFMA.FTZ R19, R136, R24, R7 ;  /* 0x0000001888137223 */ /* 0x000fc40000010007 */
[----:B------:R-:W-:Y:S02]  /*6760*/  FADD.FTZ R165, R178, R165 ;  /* 0x000000a5b2a57221 */ /* 0x000fe40000010000 */
[----:B------:R-:W-:Y:S02]  /*6770*/  FADD.FTZ R167, -R167, R128 ;  /* 0x00000080a7a77221 */ /* 0x000fe40000010100 */
[----:B------:R-:W-:Y:S02]  /*6780*/  FMUL.FTZ R179, R72, R159 ;  /* 0x0000009f48b37220 */ /* 0x000fe40000410000 */
[----:B------:R-:W-:Y:S02]  /*6790*/  FFMA.FTZ R132, R155, R132, R19 ;  /* 0x000000849b847223 */ /* 0x000fe40000010013 */
[C---:B------:R-:W-:Y:S02]  /*67a0*/  FMUL.FTZ R128, R126.reuse, -R165 ;  /* 0x800000a57e807220 */ /* 0x040fe40000410000 */
[----:B------:R-:W-:-:S02]  /*67b0*/  FMUL.FTZ R19, R126, -R167 ;  /* 0x800000a77e137220 */ /* 0x000fc40000410000 */
[----:B------:R-:W-:Y:S02]  /*67c0*/  FADD.FTZ R6, R169, R172 ;  /* 0x000000aca9067221 */ /* 0x000fe40000010000 */
[----:B-----5:R-:W-:Y:S02]  /*67d0*/  FADD.FTZ R7, R171, R174 ;  /* 0x000000aeab077221 */ /* 0x020fe40000010000 */
[----:B------:R-:W-:Y:S02]  /*67e0*/  FMUL.FTZ R171, R155, R179 ;  /* 0x000000b39bab7220 */ /* 0x000fe40000410000 */
[C---:B------:R-:W-:Y:S01]  /*67f0*/  FFMA.FTZ R128, R124.reuse, R167, R128 ;  /* 0x000000a77c807223 */ /* 0x040fe20000010080 */
[----:B------:R-:W-:Y:S01]  /*6800*/  @!P0 STS.128 [R73.X16+0x2e10], R4 ;  /* 0x002e100449008388 */ /* 0x000fe2000000cc00 */
[----:B------:R-:W-:Y:S02]  /*6810*/  FFMA.FTZ R19, R124, R165, -R19 ;  /* 0x000000a57c137223 */ /* 0x000fe40000010813 */
[----:B------:R-:W-:Y:S01]  /*6820*/  FADD.FTZ R169, -R183, R128 ;  /* 0x00000080b7a97221 */ /* 0x000fe20000010100 */
[----:B------:R0:W-:Y:S01]  /*6830*/  STS [R18.X4+0x878], R171 ;  /* 0x000878ab12007388 */ /* 0x0001e20000004800 */
[----:B------:R-:W-:-:S02]  /*6840*/  FMUL.FTZ R130, R72, R155 ;  /* 0x0000009b48827220 */ /* 0x000fc40000410000 */
[----:B------:R-:W-:Y:S02]  /*6850*/  FMUL.FTZ R181, R72, R157 ;  /* 0x0000009d48b57220 */ /* 0x000fe40000410000 */
[-C--:B------:R-:W-:Y:S02]  /*6860*/  FFMA.FTZ R126, R153, -R130.reuse, R132 ;  /* 0x80000082997e7223 */ /* 0x080fe40000010084 */
[----:B------:R-:W-:Y:S02]  /*6870*/  FFMA.FTZ R124, R151, -R130, R162 ;  /* 0x80000082977c7223 */ /* 0x000fe400000100a2 */
[----:B------:R-:W-:Y:S02]  /*6880*/  FMUL.FTZ R178, R126, R181 ;  /* 0x000000b57eb27220 */ /* 0x000fe40000410000 */
[----:B0-----:R-:W-:Y:S02]  /*6890*/  FADD.FTZ R171, R184, R19 ;  /* 0x00000013b8ab7221 */ /* 0x001fe40000010000 */
[----:B------:R-:W-:-:S02]  /*68a0*/  FMUL.FTZ R4, R108, -R169 ;  /* 0x800000a96c047220 */ /* 0x000fc40000410000 */
[-C--:B------:R-:W-:Y:S02]  /*68b0*/  FMUL.FTZ R108, R108, -R171.reuse ;  /* 0x800000ab6c6c7220 */ /* 0x080fe40000410000 */
[C---:B------:R-:W-:Y:S02]  /*68c0*/  FFMA.FTZ R4, R110.reuse, R171, -R4 ;  /* 0x000000ab6e047223 */ /* 0x040fe40000010804 */
[----:B------:R-:W-:Y:S02]  /*68d0*/  FFMA.FTZ R110, R110, R169, R108 ;  /* 0x000000a96e6e7223 */ /* 0x000fe4000001006c */
[----:B------:R-:W-:Y:S02]  /*68e0*/  FADD.FTZ R185, R185, R4 ;  /* 0x00000004b9b97221 */ /* 0x000fe40000010000 */
[----:B------:R-:W-:Y:S02]  /*68f0*/  FADD.FTZ R173, -R173, R110 ;  /* 0x0000006eadad7221 */ /* 0x000fe40000010100 */
[----:B------:R-:W-:-:S02]  /*6900*/  FMUL.FTZ R6, R74, R145 ;  /* 0x000000914a067220 */ /* 0x000fc40000410000 */
[C---:B------:R-:W-:Y:S02]  /*6910*/  FMUL.FTZ R5, R112.reuse, -R173 ;  /* 0x800000ad70057220 */ /* 0x040fe40000410000 */
[----:B------:R-:W-:Y:S02]  /*6920*/  FMUL.FTZ R112, R112, -R185 ;  /* 0x800000b970707220 */ /* 0x000fe40000410000 */
[-C--:B------:R-:W-:Y:S02]  /*6930*/  FFMA.FTZ R178, R124, R179.reuse, R178 ;  /* 0x000000b37cb27223 */ /* 0x080fe400000100b2 */
[----:B------:R-:W-:Y:S02]  /*6940*/  FMUL.FTZ R176, R126, R179 ;  /* 0x000000b37eb07220 */ /* 0x000fe40000410000 */
[-C--:B------:R-:W-:Y:S02]  /*6950*/  FFMA.FTZ R108, R149, -R6.reuse, R24 ;  /* 0x80000006956c7223 */ /* 0x080fe40000010018 */
[----:B------:R-:W-:-:S02]  /*6960*/  FFMA.FTZ R110, R147, -R6, R25 ;  /* 0x80000006936e7223 */ /* 0x000fc40000010019 */
[C---:B------:R-:W-:Y:S02]  /*6970*/  FFMA.FTZ R179, R114.reuse, R173, R112 ;  /* 0x000000ad72b37223 */ /* 0x040fe40000010070 */
[----:B------:R-:W-:Y:S02]  /*6980*/  FFMA.FTZ R6, R114, R185, -R5 ;  /* 0x000000b972067223 */ /* 0x000fe40000010805 */
[----:B------:R-:W-:Y:S02]  /*6990*/  FADD.FTZ R179, -R186, R179 ;  /* 0x000000b3bab37221 */ /* 0x000fe40000010100 */
[----:B------:R-:W-:Y:S02]  /*69a0*/  FADD.FTZ R187, R187, R6 ;  /* 0x00000006bbbb7221 */ /* 0x000fe40000010000 */
[C---:B------:R-:W-:Y:S02]  /*69b0*/  FMUL.FTZ R6, R116.reuse, -R179 ;  /* 0x800000b374067220 */ /* 0x040fe40000410000 */
[----:B------:R-:W-:-:S02]  /*69c0*/  FMUL.FTZ R116, R116, -R187 ;  /* 0x800000bb74747220 */ /* 0x000fc40000410000 */
[-C--:B------:R-:W-:Y:S02]  /*69d0*/  FMUL.FTZ R191, R155, R181.reuse ;  /* 0x000000b59bbf7220 */ /* 0x080fe40000410000 */
[----:B------:R-:W-:Y:S02]  /*69e0*/  FFMA.FTZ R176, R124, R181, -R176 ;  /* 0x000000b57cb07223 */ /* 0x000fe400000108b0 */
[----:B------:R-:W-:Y:S01]  /*69f0*/  FMUL.FTZ R19, R74, R163 ;  /* 0x000000a34a137220 */ /* 0x000fe20000410000 */
[----:B------:R-:W-:Y:S01]  /*6a00*/  STS [R18.X4+0x87c], R191 ;  /* 0x00087cbf12007388 */ /* 0x000fe20000004800 */
[----:B------:R-:W-:Y:S02]  /*6a10*/  FFMA.FTZ R181, R118, R179, R116 ;  /* 0x000000b376b57223 */ /* 0x000fe40000010074 */
[----:B------:R-:W-:Y:S02]  /*6a20*/  FMUL.FTZ R7, R74, R161 ;  /* 0x000000a14a077220 */ /* 0x000fe40000410000 */
[----:B------:R-:W-:-:S02]  /*6a30*/  FMUL.FTZ R4, R108, R19 ;  /* 0x000000136c047220 */ /* 0x000fc40000410000 */
[----:B------:R-:W-:Y:S02]  /*6a40*/  FFMA.FTZ R6, R118, R187, -R6 ;  /* 0x000000bb76067223 */ /* 0x000fe40000010806 */
[----:B------:R-:W-:Y:S02]  /*6a50*/  FADD.FTZ R181, -R188, R181 ;  /* 0x000000b5bcb57221 */ /* 0x000fe40000010100 */
[-C--:B------:R-:W-:Y:S02]  /*6a60*/  FMUL.FTZ R128, R108, R7.reuse ;  /* 0x000000076c807220 */ /* 0x080fe40000410000 */
[-C--:B------:R-:W-:Y:S02]  /*6a70*/  FFMA.FTZ R4, R110, R7.reuse, R4 ;  /* 0x000000076e047223 */ /* 0x080fe40000010004 */
[----:B------:R-:W-:Y:S02]  /*6a80*/  FADD.FTZ R189, R189, R6 ;  /* 0x00000006bdbd7221 */ /* 0x000fe40000010000 */
[----:B------:R-:W-:-:S02]  /*6a90*/  FMUL.FTZ R7, R145, R7 ;  /* 0x0000000791077220 */ /* 0x000fc40000410000 */
[----:B------:R-:W-:Y:S02]  /*6aa0*/  FMUL.FTZ R114, R76, R143 ;  /* 0x0000008f4c727220 */ /* 0x000fe40000410000 */
[----:B------:R-:W-:Y:S01]  /*6ab0*/  FMUL.FTZ R6, R120, -R181 ;  /* 0x800000b578067220 */ /* 0x000fe20000410000 */
[----:B------:R0:W-:Y:S01]  /*6ac0*/  STS [R18.X4+0x870], R7 ;  /* 0x0008700712007388 */ /* 0x0001e20000004800 */
[-C--:B------:R-:W-:Y:S02]  /*6ad0*/  FMUL.FTZ R183, R145, R19.reuse ;  /* 0x0000001391b77220 */ /* 0x080fe40000410000 */
[----:B------:R-:W-:Y:S02]  /*6ae0*/  FFMA.FTZ R5, R110, R19, -R128 ;  /* 0x000000136e057223 */ /* 0x000fe40000010880 */
[----:B------:R-:W-:Y:S01]  /*6af0*/  FMUL.FTZ R120, R120, -R189 ;  /* 0x800000bd78787220 */ /* 0x000fe20000410000 */
[----:B------:R1:W-:Y:S01]  /*6b00*/  STS [R18.X4+0x874], R183 ;  /* 0x000874b712007388 */ /* 0x0003e20000004800 */
[----:B------:R-:W-:-:S02]  /*6b10*/  FFMA.FTZ R112, R141, -R114, R160 ;  /* 0x800000728d707223 */ /* 0x000fc400000100a0 */
[----:B------:R-:W-:Y:S02]  /*6b20*/  FMUL.FTZ R19, R76, R167 ;  /* 0x000000a74c137220 */ /* 0x000fe40000410000 */
[----:B------:R-:W-:Y:S02]  /*6b30*/  FFMA.FTZ R6, R122, R189, -R6 ;  /* 0x000000bd7a067223 */ /* 0x000fe40000010806 */
[----:B0-----:R-:W-:Y:S02]  /*6b40*/  FMUL.FTZ R7, R76, R165 ;  /* 0x000000a54c077220 */ /* 0x001fe40000410000 */
[----:B------:R-:W-:Y:S02]  /*6b50*/  FMUL.FTZ R130, R78, R137 ;  /* 0x000000894e827220 */ /* 0x000fe40000410000 */
[----:B------:R-:W-:Y:S02]  /*6b60*/  FFMA.FTZ R120, R122, R181, R120 ;  /* 0x000000b57a787223 */ /* 0x000fe40000010078 */
[----:B------:R-:W-:-:S02]  /*6b70*/  FFMA.FTZ R114, R139, -R114, R158 ;  /* 0x800000728b727223 */ /* 0x000fc4000001009e */
[-C--:B------:R-:W-:Y:S02]  /*6b80*/  FMUL.FTZ R116, R112, R19.reuse ;  /* 0x0000001370747220 */ /* 0x080fe40000410000 */
[----:B-1----:R-:W-:Y:S02]  /*6b90*/  FMUL.FTZ R183, R143, R19 ;  /* 0x000000138fb77220 */ /* 0x002fe40000410000 */
[----:B------:R-:W-:Y:S02]  /*6ba0*/  FADD.FTZ R177, R177, R6 ;  /* 0x00000006b1b17221 */ /* 0x000fe40000010000 */
[----:B------:R-:W-:Y:S01]  /*6bb0*/  FMUL.FTZ R6, R86, R115 ;  /* 0x0000007356067220 */ /* 0x000fe20000410000 */
[----:B------:R0:W-:Y:S01]  /*6bc0*/  STS [R18.X4+0x86c], R183 ;  /* 0x00086cb712007388 */ /* 0x0001e20000004800 */
[----:B------:R-:W-:Y:S02]  /*6bd0*/  FMUL.FTZ R118, R112, R7 ;  /* 0x0000000770767220 */ /* 0x000fe40000410000 */
[----:B------:R-:W-:-:S02]  /*6be0*/  FFMA.FTZ R128, R135, -R130, R154 ;  /* 0x8000008287807223 */ /* 0x000fc4000001009a */
[----:B------:R-:W-:Y:S02]  /*6bf0*/  FMUL.FTZ R193, R78, R169 ;  /* 0x000000a94ec17220 */ /* 0x000fe40000410000 */
[----:B------:R-:W-:Y:S02]  /*6c00*/  FADD.FTZ R175, -R175, R120 ;  /* 0x00000078afaf7221 */ /* 0x000fe40000010100 */
[CC--:B------:R-:W-:Y:S02]  /*6c10*/  FFMA.FTZ R213, R114.reuse, R7.reuse, R116 ;  /* 0x0000000772d57223 */ /* 0x0c0fe40000010074 */
[----:B------:R-:W-:Y:S02]  /*6c20*/  FMUL.FTZ R7, R143, R7 ;  /* 0x000000078f077220 */ /* 0x000fe40000410000 */
[-C--:B------:R-:W-:Y:S02]  /*6c30*/  FFMA.FTZ R116, R111, -R6.reuse, R138 ;  /* 0x800000066f747223 */ /* 0x080fe4000001008a */
[----:B------:R-:W-:Y:S01]  /*6c40*/  FFMA.FTZ R120, R109, -R6, R140 ;  /* 0x800000066d787223 */ /* 0x000fe2000001008c */
[----:B------:R1:W-:Y:S01]  /*6c50*/  STS [R18.X4+0x868], R7 ;  /* 0x0008680712007388 */ /* 0x0003e20000004800 */
[----:B------:R-:W-:-:S02]  /*6c60*/  FFMA.FTZ R215, R114, R19, -R118 ;  /* 0x0000001372d77223 */ /* 0x000fc40000010876 */
[----:B------:R-:W-:Y:S02]  /*6c70*/  FMUL.FTZ R122, R84, R113 ;  /* 0x00000071547a7220 */ /* 0x000fe40000410000 */
[----:B0-----:R-:W-:Y:S02]  /*6c80*/  FMUL.FTZ R183, R78, R171 ;  /* 0x000000ab4eb77220 */ /* 0x001fe40000410000 */
[----:B------:R-:W-:Y:S02]  /*6c90*/  FFMA.FTZ R130, R133, -R130, R156 ;  /* 0x8000008285827223 */ /* 0x000fe4000001009c */
[----:B------:R-:W-:Y:S02]  /*6ca0*/  FMUL.FTZ R6, R128, R193 ;  /* 0x000000c180067220 */ /* 0x000fe40000410000 */
[----:B------:R-:W-:Y:S02]  /*6cb0*/  FMUL.FTZ R19, R86, R175 ;  /* 0x000000af56137220 */ /* 0x000fe40000410000 */
[----:B------:R-:W-:-:S02]  /*6cc0*/  FFMA.FTZ R118, R117, -R122, R144 ;  /* 0x8000007a75767223 */ /* 0x000fc40000010090 */
[----:B------:R-:W-:Y:S02]  /*6cd0*/  FFMA.FTZ R209, R130, R183, R6 ;  /* 0x000000b782d17223 */ /* 0x000fe40000010006 */
[----:B------:R-:W-:Y:S02]  /*6ce0*/  FFMA.FTZ R122, R119, -R122, R142 ;  /* 0x8000007a777a7223 */ /* 0x000fe4000001008e */
[----:B------:R-:W-:Y:S02]  /*6cf0*/  FMUL.FTZ R191, R84, R181 ;  /* 0x000000b554bf7220 */ /* 0x000fe40000410000 */
[----:B-1----:R-:W-:Y:S02]  /*6d00*/  FMUL.FTZ R7, R86, R177 ;  /* 0x000000b156077220 */ /* 0x002fe40000410000 */
[----:B------:R-:W-:Y:S02]  /*6d10*/  FMUL.FTZ R6, R120, R19 ;  /* 0x0000001378067220 */ /* 0x000fe40000410000 */
[----:B------:R-:W-:-:S02]  /*6d20*/  FMUL.FTZ R136, R128, R183 ;  /* 0x000000b780887220 */ /* 0x000fc40000410000 */
[----:B------:R-:W-:Y:S02]  /*6d30*/  FMUL.FTZ R195, R137, R183 ;  /* 0x000000b789c37220 */ /* 0x000fe40000410000 */
[----:B------:R-:W-:Y:S02]  /*6d40*/  FMUL.FTZ R183, R84, R189 ;  /* 0x000000bd54b77220 */ /* 0x000fe40000410000 */
[----:B------:R-:W-:Y:S01]  /*6d50*/  FMUL.FTZ R134, R122, R191 ;  /* 0x000000bf7a867220 */ /* 0x000fe20000410000 */
[----:B------:R0:W-:Y:S01]  /*6d60*/  STS [R18.X4+0x860], R195 ;  /* 0x000860c312007388 */ /* 0x0001e20000004800 */
[----:B------:R-:W-:Y:S02]  /*6d70*/  FFMA.FTZ R6, R116, R7, R6 ;  /* 0x0000000774067223 */ /* 0x000fe40000010006 */
[----:B------:R-:W-:Y:S02]  /*6d80*/  FMUL.FTZ R174, R80, R127 ;  /* 0x0000007f50ae7220 */ /* 0x000fe40000410000 */
[----:B------:R-:W-:-:S02]  /*6d90*/  FFMA.FTZ R211, R130, R193, -R136 ;  /* 0x000000c182d37223 */ /* 0x000fc40000010888 */
[----:B------:R-:W-:Y:S02]  /*6da0*/  FMUL.FTZ R197, R137, R193 ;  /* 0x000000c189c57220 */ /* 0x000fe40000410000 */
[----:B------:R-:W-:Y:S02]  /*6db0*/  FFMA.FTZ R193, R118, R183, R134 ;  /* 0x000000b776c17223 */ /* 0x000fe40000010086 */
[----:B------:R-:W-:Y:S01]  /*6dc0*/  FADD.FTZ R6, RZ, R6 ;  /* 0x00000006ff067221 */ /* 0x000fe20000010000 */
[----:B------:R1:W-:Y:S01]  /*6dd0*/  STS [R18.X4+0x864], R197 ;  /* 0x000864c512007388 */ /* 0x0003e20000004800 */
[----:B------:R-:W-:Y:S02]  /*6de0*/  FFMA.FTZ R172, R129, -R174, R150 ;  /* 0x800000ae81ac7223 */ /* 0x000fe40000010096 */
[----:B------:R-:W-:Y:S02]  /*6df0*/  FMUL.FTZ R199, R80, R173 ;  /* 0x000000ad50c77220 */ /* 0x000fe40000410000 */
[----:B------:R-:W-:-:S02]  /*6e00*/  FADD.FTZ R182, R6, R193 ;  /* 0x000000c106b67221 */ /* 0x000fc40000010000 */
[----:B------:R-:W-:Y:S02]  /*6e10*/  FFMA.FTZ R174, R131, -R174, R152 ;  /* 0x800000ae83ae7223 */ /* 0x000fe40000010098 */
[----:B------:R-:W-:Y:S02]  /*6e20*/  FMUL.FTZ R193, R80, R185 ;  /* 0x000000b950c17220 */ /* 0x000fe40000410000 */
[----:B------:R-:W-:Y:S02]  /*6e30*/  FMUL.FTZ R6, R172, R199 ;  /* 0x000000c7ac067220 */ /* 0x000fe40000410000 */
[----:B------:R-:W-:Y:S02]  /*6e40*/  FMUL.FTZ R136, R82, R125 ;  /* 0x0000007d52887220 */ /* 0x000fe40000410000 */
[-C--:B------:R-:W-:Y:S02]  /*6e50*/  FMUL.FTZ R180, R172, R193.reuse ;  /* 0x000000c1acb47220 */ /* 0x080fe40000410000 */
[----:B------:R-:W-:-:S02]  /*6e60*/  FFMA.FTZ R201, R174, R193, R6 ;  /* 0x000000c1aec97223 */ /* 0x000fc40000010006 */
[----:B------:R-:W-:Y:S02]  /*6e70*/  FMUL.FTZ R6, R120, R7 ;  /* 0x0000000778067220 */ /* 0x000fe40000410000 */
[-C--:B------:R-:W-:Y:S02]  /*6e80*/  FFMA.FTZ R134, R121, -R136.reuse, R148 ;  /* 0x8000008879867223 */ /* 0x080fe40000010094 */
[----:B------:R-:W-:Y:S02]  /*6e90*/  FFMA.FTZ R203, R174, R199, -R180 ;  /* 0x000000c7aecb7223 */ /* 0x000fe400000108b4 */
[----:B------:R-:W-:Y:S02]  /*6ea0*/  FFMA.FTZ R136, R123, -R136, R146 ;  /* 0x800000887b887223 */ /* 0x000fe40000010092 */
[----:B------:R-:W-:Y:S02]  /*6eb0*/  FMUL.FTZ R180, R122, R183 ;  /* 0x000000b77ab47220 */ /* 0x000fe40000410000 */
[----:B------:R-:W-:-:S02]  /*6ec0*/  FFMA.FTZ R6, R116, R19, -R6 ;  /* 0x0000001374067223 */ /* 0x000fc40000010806 */
[C---:B0-----:R-:W-:Y:S02]  /*6ed0*/  FMUL.FTZ R195, R82.reuse, R187 ;  /* 0x000000bb52c37220 */ /* 0x041fe40000410000 */
[----:B------:R-:W-:Y:S02]  /*6ee0*/  FMUL.FTZ R205, R127, R193 ;  /* 0x000000c17fcd7220 */ /* 0x000fe40000410000 */
[----:B-1----:R-:W-:Y:S02]  /*6ef0*/  FMUL.FTZ R197, R82, R179 ;  /* 0x000000b352c57220 */ /* 0x002fe40000410000 */
[----:B------:R-:W-:Y:S01]  /*6f00*/  FFMA.FTZ R193, R118, R191, -R180 ;  /* 0x000000bf76c17223 */ /* 0x000fe200000108b4 */
[----:B------:R0:W-:Y:S01]  /*6f10*/  STS [R18.X4+0x858], R205 ;  /* 0x000858cd12007388 */ /* 0x0001e20000004800 */
[----:B------:R-:W-:Y:S02]  /*6f20*/  FADD.FTZ R6, RZ, R6 ;  /* 0x00000006ff067221 */ /* 0x000fe40000010000 */
[----:B------:R-:W-:-:S02]  /*6f30*/  FMUL.FTZ R184, R136, R195 ;  /* 0x000000c388b87220 */ /* 0x000fc40000410000 */
[----:B------:R-:W-:Y:S02]  /*6f40*/  FMUL.FTZ R180, R136, R197 ;  /* 0x000000c588b47220 */ /* 0x000fe40000410000 */
[----:B------:R-:W-:Y:S02]  /*6f50*/  FMUL.FTZ R207, R127, R199 ;  /* 0x000000c77fcf7220 */ /* 0x000fe40000410000 */
[----:B------:R-:W-:Y:S01]  /*6f60*/  FADD.FTZ R6, R6, R193 ;  /* 0x000000c106067221 */ /* 0x000fe20000010000 */
[----:B0-----:R-:W-:Y:S01]  /*6f70*/  IADD3 R205, R34, 0x180, RZ ;  /* 0x0000018022cd7810 */ /* 0x001fe20007ffe0ff */
[C---:B------:R-:W-:Y:S01]  /*6f80*/  FFMA.FTZ R199, R134.reuse, R197, -R184 ;  /* 0x000000c586c77223 */ /* 0x040fe200000108b8 */
[----:B------:R0:W-:Y:S01]  /*6f90*/  STS [R18.X4+0x85c], R207 ;  /* 0x00085ccf12007388 */ /* 0x0001e20000004800 */
[-C--:B------:R-:W-:Y:S02]  /*6fa0*/  FFMA.FTZ R193, R134, R195.reuse, R180 ;  /* 0x000000c386c17223 */ /* 0x080fe400000100b4 */
[----:B------:R-:W-:Y:S01]  /*6fb0*/  FADD.FTZ R6, R6, R199 ;  /* 0x000000c706067221 */ /* 0x000fe20000010000 */
[----:B------:R-:W-:Y:S01]  /*6fc0*/  IADD3 R199, R34, 0xe0, RZ ;  /* 0x000000e022c77810 */ /* 0x000fe20007ffe0ff */
[----:B------:R-:W-:-:S02]  /*6fd0*/  FMUL.FTZ R195, R125, R195 ;  /* 0x000000c37dc37220 */ /* 0x000fc40000410000 */
[----:B------:R-:W-:Y:S01]  /*6fe0*/  FMUL.FTZ R197, R125, R197 ;  /* 0x000000c57dc57220 */ /* 0x000fe20000410000 */
[-C--:B------:R-:W-:Y:S01]  /*6ff0*/  LEA.HI.SX32 R190, R199, R34.reuse, 0x1b ;  /* 0x00000022c7be7211 */ /* 0x080fe200078fdaff */
[C---:B------:R-:W-:Y:S01]  /*7000*/  FMUL.FTZ R183, R113.reuse, R183 ;  /* 0x000000b771b77220 */ /* 0x040fe20000410000 */
[----:B------:R1:W-:Y:S01]  /*7010*/  STS [R18.X4+0x850], R195 ;  /* 0x000850c312007388 */ /* 0x0003e20000004800 */
[----:B------:R-:W-:Y:S01]  /*7020*/  FMUL.FTZ R191, R113, R191 ;  /* 0x000000bf71bf7220 */ /* 0x000fe20000410000 */
[----:B0-----:R-:W-:Y:S01]  /*7030*/  IADD3 R207, R34, 0x1a0, RZ ;  /* 0x000001a022cf7810 */ /* 0x001fe20007ffe0ff */
[C---:B------:R-:W-:Y:S01]  /*7040*/  FMUL.FTZ R7, R115.reuse, R7 ;  /* 0x0000000773077220 */ /* 0x040fe20000410000 */
[----:B------:R-:W-:Y:S01]  /*7050*/  STS [R18.X4+0x854], R197 ;  /* 0x000854c512007388 */ /* 0x000fe20000004800 */
[----:B------:R-:W-:Y:S01]  /*7060*/  FMUL.FTZ R19, R115, R19 ;  /* 0x0000001373137220 */ /* 0x000fe20000410000 */
[----:B------:R-:W-:Y:S01]  /*7070*/  LEA.HI.SX32 R196, R207, R34, 0x1b ;  /* 0x00000022cfc47211 */ /* 0x000fe200078fdaff */
[----:B------:R-:W-:Y:S01]  /*7080*/  FADD.FTZ R6, R6, R203 ;  /* 0x000000cb06067221 */ /* 0x000fe20000010000 */
[----:B------:R0:W-:Y:S01]  /*7090*/  STS [R18.X4+0x848], R183 ;  /* 0x000848b712007388 */ /* 0x0001e20000004800 */
[----:B------:R-:W-:Y:S01]  /*70a0*/  FADD.FTZ R182, R182, R193 ;  /* 0x000000c1b6b67221 */ /* 0x000fe20000010000 */
[----:B------:R-:W-:Y:S01]  /*70b0*/  IADD3 R193, R34, 0x60, RZ ;  /* 0x0000006022c17810 */ /* 0x000fe20007ffe0ff */
[----:B------:R-:W-:Y:S01]  /*70c0*/  FADD.FTZ R6, R6, R211 ;  /* 0x000000d306067221 */ /* 0x000fe20000010000 */
[----:B------:R2:W-:Y:S01]  /*70d0*/  STS [R18.X4+0x84c], R191 ;  /* 0x00084cbf12007388 */ /* 0x0005e20000004800 */
[----:B------:R-:W-:Y:S01]  /*70e0*/  FADD.FTZ R182, R182, R201 ;  /* 0x000000c9b6b67221 */ /* 0x000fe20000010000 */
[----:B-1----:R-:W-:Y:S01]  /*70f0*/  IADD3 R195, R34, 0x80, RZ ;  /* 0x0000008022c37810 */ /* 0x002fe20007ffe0ff */
[----:B------:R-:W-:Y:S01]  /*7100*/  FADD.FTZ R6, R6, R215 ;  /* 0x000000d706067221 */ /* 0x000fe20000010000 */
[----:B------:R1:W-:Y:S01]  /*7110*/  STS [R18.X4+0x840], R7 ;  /* 0x0008400712007388 */ /* 0x0003e20000004800 */
[----:B------:R-:W-:Y:S01]  /*7120*/  FADD.FTZ R182, R182, R209 ;  /* 0x000000d1b6b67221 */ /* 0x000fe20000010000 */
[----:B0-----:R-:W-:Y:S01]  /*7130*/  IADD3 R183, R34, 0x40, RZ ;  /* 0x0000004022b77810 */ /* 0x001fe20007ffe0ff */
[----:B------:R-:W-:Y:S01]  /*7140*/  FADD.FTZ R5, R6, R5 ;  /* 0x0000000506057221 */ /* 0x000fe20000010000 */
[----:B------:R0:W-:Y:S01]  /*7150*/  STS [R18.X4+0x844], R19 ;  /* 0x0008441312007388 */ /* 0x0001e20000004800 */
[----:B------:R-:W-:Y:S01]  /*7160*/  FADD.FTZ R213, R182, R213 ;  /* 0x000000d5b6d57221 */ /* 0x000fe20000010000 */
[C---:B--2---:R-:W-:Y:S01]  /*7170*/  IADD3 R191, R34.reuse, 0xa0, RZ ;  /* 0x000000a022bf7810 */ /* 0x044fe20007ffe0ff */
[----:B------:R-:W-:Y:S01]  /*7180*/  FADD.FTZ R176, R5, R176 ;  /* 0x000000b005b07221 */ /* 0x000fe20000010000 */
[----:B------:R-:W-:Y:S01]  /*7190*/  BAR.SYNC.DEFER_BLOCKING 0x0 ;  /* 0x0000000000007b1d */ /* 0x000fe20000010000 */
[C---:B------:R-:W-:Y:S01]  /*71a0*/  IADD3 R197, R34.reuse, 0xc0, RZ ;  /* 0x000000c022c57810 */ /* 0x040fe20007ffe0ff */
[----:B------:R-:W-:Y:S01]  /*71b0*/  FMUL.FTZ R231, R89, R138 ;  /* 0x0000008a59e77220 */ /* 0x000fe20000410000 */
[C---:B------:R-:W-:Y:S01]  /*71c0*/  IADD3 R5, R34.reuse, 0x20, RZ ;  /* 0x0000002022057810 */ /* 0x040fe20007ffe0ff */
[----:B------:R-:W-:Y:S01]  /*71d0*/  FADD.FTZ R213, R213, R4 ;  /* 0x00000004d5d57221 */ /* 0x000fe20000010000 */
[C---:B-1----:R-:W-:Y:S01]  /*71e0*/  IADD3 R7, R34.reuse, 0x100, RZ ;  /* 0x0000010022077810 */ /* 0x042fe20007ffe0ff */
[----:B------:R-:W-:Y:S01]  /*71f0*/  FMUL.FTZ R233, R87, R144 ;  /* 0x0000009057e97220 */ /* 0x000fe20000410000 */
[C---:B0-----:R-:W-:Y:S01]  /*7200*/  IADD3 R19, R34.reuse, 0x120, RZ ;  /* 0x0000012022137810 */ /* 0x041fe20007ffe0ff */
[----:B------:R-:W-:Y:S01]  /*7210*/  FMUL.FTZ R235, R85, R148 ;  /* 0x0000009455eb7220 */ /* 0x000fe20000410000 */
[C---:B------:R-:W-:Y:S01]  /*7220*/  IADD3 R201, R34.reuse, 0x140, RZ ;  /* 0x0000014022c97810 */ /* 0x040fe20007ffe0ff */
[----:B------:R-:W-:Y:S01]  /*7230*/  FADD.FTZ R178, R213, R178 ;  /* 0x000000b2d5b27221 */ /* 0x000fe20000010000 */
[C---:B------:R-:W-:Y:S01]  /*7240*/  IADD3 R203, R34.reuse, 0x160, RZ ;  /* 0x0000016022cb7810 */ /* 0x040fe20007ffe0ff */
[----:B------:R-:W-:Y:S01]  /*7250*/  FMUL.FTZ R237, R83, R152 ;  /* 0x0000009853ed7220 */ /* 0x000fe20000410000 */
[C---:B------:R-:W-:Y:S01]  /*7260*/  IADD3 R209, R34.reuse, 0x1c0, RZ ;  /* 0x000001c022d17810 */ /* 0x040fe20007ffe0ff */
[----:B------:R-:W-:Y:S01]  /*7270*/  FMUL.FTZ R239, R81, R156 ;  /* 0x0000009c51ef7220 */ /* 0x000fe20000410000 */
[----:B------:R-:W-:Y:S01]  /*7280*/  IADD3 R211, R34, 0x1e0, RZ ;  /* 0x000001e022d37810 */ /* 0x000fe20007ffe0ff */
[----:B------:R-:W-:Y:S01]  /*7290*/  FMUL.FTZ R241, R79, R158 ;  /* 0x0000009e4ff17220 */ /* 0x000fe20000410000 */
[----:B------:R-:W-:-:S02]  /*72a0*/  LEA.HI.SX32 R182, R183, R34, 0x1b ;  /* 0x00000022b7b67211 */ /* 0x000fc400078fdaff */
[-C--:B------:R-:W-:Y:S02]  /*72b0*/  LEA R138, R51, -R34.reuse, 0x1 ;  /* 0x80000022338a7211 */ /* 0x080fe400078e08ff */
[-C--:B------:R-:W-:Y:S02]  /*72c0*/  LEA.HI.SX32 R183, R193, R34.reuse, 0x1b ;  /* 0x00000022c1b77211 */ /* 0x080fe400078fdaff */
[-C--:B------:R-:W-:Y:S01]  /*72d0*/  LEA.HI.SX32 R184, R195, R34.reuse, 0x1b ;  /* 0x00000022c3b87211 */ /* 0x080fe200078fdaff */
[----:B------:R-:W0:Y:S01]  /*72e0*/  LDS R229, [R200.X4+0x840] ;  /* 0x00084000c8e57984 */ /* 0x000e220000004800 */
[-C--:B------:R-:W-:Y:S02]  /*72f0*/  LEA.HI.SX32 R186, R191, R34.reuse, 0x1b ;  /* 0x00000022bfba7211 */ /* 0x080fe400078fdaff */
[-C--:B------:R-:W-:Y:S01]  /*7300*/  LEA.HI.SX32 R188, R197, R34.reuse, 0x1b ;  /* 0x00000022c5bc7211 */ /* 0x080fe200078fdaff */
[----:B------:R-:W1:Y:S01]  /*7310*/  LDS R225, [R182.X4+0x940] ;  /* 0x00094000b6e17984 */ /* 0x000e620000004800 */
[----:B------:R-:W-:Y:S01]  /*7320*/  LEA.HI.SX32 R180, R5, R34, 0x1b ;  /* 0x0000002205b47211 */ /* 0x000fe200078fdaff */
[----:B------:R-:W-:Y:S01]  /*7330*/  FFMA.FTZ R5, -R89, R140, -RZ ;  /* 0x0000008c59057223 */ /* 0x000fe200000109ff */
[----:B------:R-:W-:Y:S01]  /*7340*/  LEA.HI.SX32 R191, R7, R34, 0x1b ;  /* 0x0000002207bf7211 */ /* 0x000fe200078fdaff */
[----:B------:R-:W-:Y:S01]  /*7350*/  FFMA.FTZ R7, -R87, R142, -RZ ;  /* 0x0000008e57077223 */ /* 0x000fe200000109ff */
[----:B------:R-:W-:Y:S01]  /*7360*/  LEA.HI.SX32 R192, R19, R34, 0x1b ;  /* 0x0000002213c07211 */ /* 0x000fe200078fdaff */
[----:B------:R-:W-:Y:S01]  /*7370*/  FFMA.FTZ R19, -R85, R146, -RZ ;  /* 0x0000009255137223 */ /* 0x000fe200000109ff */
[-C--:B------:R-:W-:Y:S01]  /*7380*/  LEA.HI.SX32 R193, R201, R34.reuse, 0x1b ;  /* 0x00000022c9c17211 */ /* 0x080fe200078fdaff */
[----:B------:R-:W2:Y:S01]  /*7390*/  LDS R227, [R180.X4+0x8c0] ;  /* 0x0008c000b4e37984 */ /* 0x000ea20000004800 */
[----:B------:R-:W-:-:S02]  /*73a0*/  LEA.HI.SX32 R194, R203, R34, 0x1b ;  /* 0x00000022cbc27211 */ /* 0x000fc400078fdaff */
[-C--:B------:R-:W-:Y:S01]  /*73b0*/  LEA.HI.SX32 R195, R205, R34.reuse, 0x1b ;  /* 0x00000022cdc37211 */ /* 0x080fe200078fdaff */
[----:B------:R-:W3:Y:S01]  /*73c0*/  LDS R223, [R183.X4+0x9c0] ;  /* 0x0009c000b7df7984 */ /* 0x000ee20000004800 */
[-C--:B------:R-:W-:Y:S02]  /*73d0*/  LEA.HI.SX32 R197, R209, R34.reuse, 0x1b ;  /* 0x00000022d1c57211 */ /* 0x080fe400078fdaff */
[----:B------:R-:W-:Y:S01]  /*73e0*/  LEA.HI.SX32 R198, R211, R34, 0x1b ;  /* 0x00000022d3c67211 */ /* 0x000fe200078fdaff */
[----:B------:R-:W4:Y:S01]  /*73f0*/  LDS R221, [R184.X4+0xa40] ;  /* 0x000a4000b8dd7984 */ /* 0x000f220000004800 */
[C---:B------:R-:W-:Y:S02]  /*7400*/  ISETP.GE.AND P1, PT, R138.reuse, 0x1, PT ;  /* 0x000000018a00780c */ /* 0x040fe40003f26270 */
[----:B------:R-:W-:Y:S01]  /*7410*/  ISETP.GE.AND P0, PT, R138, 0x21, PT ;  /* 0x000000218a00780c */ /* 0x000fe20003f06270 */
        /* <DEDUP_REMOVED lines=16> */
[----:B------:R-:W-:Y:S02]  /*7520*/  FFMA.FTZ R25, -R75, R132, -RZ ;  /* 0x000000844b197223 */ /* 0x000fe400000109ff */
[----:B-1----:R-:W-:Y:S01]  /*7530*/  FFMA.FTZ R231, -R83, R150, -RZ ;  /* 0x0000009653e77223 */ /* 0x002fe200000109ff */
[----:B------:R1:W-:Y:S01]  /*7540*/  STS [R18.X4+0x1090], R235 ;  /* 0x001090eb12007388 */ /* 0x0003e20000004800 */
[----:B--2---:R-:W-:-:S03]  /*7550*/  FFMA.FTZ R5, -R81, R154, -RZ ;  /* 0x0000009a51057223 */ /* 0x004fc600000109ff */
[----:B------:R2:W-:Y:S01]  /*7560*/  STS [R18.X4+0x1094], R19 ;  /* 0x0010941312007388 */ /* 0x0005e20000004800 */
[----:B-----5:R-:W-:-:S03]  /*7570*/  FFMA.FTZ R7, -R79, R160, -RZ ;  /* 0x000000a04f077223 */ /* 0x020fc600000109ff */
[----:B------:R0:W-:Y:S01]  /*7580*/  STS [R18.X4+0x1098], R237 ;  /* 0x001098ed12007388 */ /* 0x0001e20000004800 */
[----:B-1----:R-:W-:-:S03]  /*7590*/  FMUL.FTZ R235, R75, R162 ;  /* 0x000000a24beb7220 */ /* 0x002fc60000410000 */
[----:B------:R1:W-:Y:S01]  /*75a0*/  STS [R18.X4+0x109c], R231 ;  /* 0x00109ce712007388 */ /* 0x0003e20000004800 */
[----:B--2---:R-:W-:-:S03]  /*75b0*/  FFMA.FTZ R19, -R77, R24, -RZ ;  /* 0x000000184d137223 */ /* 0x004fc600000109ff */
        /* <DEDUP_REMOVED lines=10> */
[----:B01-34-:R-:W0:Y:S01]  /*7660*/  LDS R231, [R200.X4+0x1080] ;  /* 0x00108000c8e77984 */ /* 0x01be220000004800 */
[C---:B------:R-:W-:Y:S01]  /*7670*/  IMAD R4, R164.reuse, c[0x0][0x2a0], RZ ;  /* 0x0000a800a4047a24 */ /* 0x040fe200078e02ff */
[----:B------:R-:W-:Y:S01]  /*7680*/  ULDC.64 UR6, c[0x0][0x298] ;  /* 0x0000a60000067ab9 */ /* 0x000fe20000000a00 */
[----:B------:R-:W-:Y:S01]  /*7690*/  IMAD R6, R164, c[0x0][0x2c0], RZ ;  /* 0x0000b000a4067a24 */ /* 0x000fe200078e02ff */
[----:B------:R-:W-:Y:S01]  /*76a0*/  USHF.R.U64 UR5, UR6, 0x1, UR7 ;  /* 0x0000000106057899 */ /* 0x000fe20008001207 */
[----:B------:R-:W-:Y:S01]  /*76b0*/  IMAD.WIDE.U32 R18, R31, c[0x0][0x2a0], RZ ;  /* 0x0000a8001f127a25 */ /* 0x000fe200078e00ff */
[----:B------:R-:W-:-:S02]  /*76c0*/  ULDC.64 UR8, c[0x0][0x2b8] ;  /* 0x0000ae0000087ab9 */ /* 0x000fc40000000a00 */
[----:B------:R-:W-:Y:S01]  /*76d0*/  USHF.R.U32.HI UR6, URZ, 0x1, UR7 ;  /* 0x000000013f067899 */ /* 0x000fe20008011607 */
[C---:B------:R-:W-:Y:S01]  /*76e0*/  IMAD R7, R31.reuse, c[0x0][0x2a4], R4 ;  /* 0x0000a9001f077a24 */ /* 0x040fe200078e0204 */
[----:B------:R-:W-:Y:S01]  /*76f0*/  USHF.R.U32.HI UR7, URZ, 0x1, UR9 ;  /* 0x000000013f077899 */ /* 0x000fe20008011609 */
[----:B------:R-:W-:Y:S01]  /*7700*/  IMAD.WIDE.U32 R4, R31, c[0x0][0x2c0], RZ ;  /* 0x0000b0001f047a25 */ /* 0x000fe200078e00ff */
[----:B------:R-:W-:Y:S02]  /*7710*/  USHF.R.U64 UR4, UR8, 0x1, UR9 ;  /* 0x0000000108047899 */ /* 0x000fe40008001209 */
[----:B------:R-:W-:Y:S01]  /*7720*/  IADD3 R19, R19, R7, RZ ;  /* 0x0000000713137210 */ /* 0x000fe20007ffe0ff */
[----:B------:R-:W-:Y:S01]  /*7730*/  IMAD R25, R31, c[0x0][0x2c4], R6 ;  /* 0x0000b1001f197a24 */ /* 0x000fe200078e0206 */
[----:B------:R-:W-:Y:S01]  /*7740*/  LEA R7, R168, 0xfffffe00, 0x9 ;  /* 0xfffffe00a8077811 */ /* 0x000fe200078e48ff */
[----:B------:R-:W-:Y:S02]  /*7750*/  IMAD R24, R107, c[0x0][0x2b0], RZ ;  /* 0x0000ac006b187a24 */ /* 0x000fe400078e02ff */
[----:B------:R-:W-:Y:S01]  /*7760*/  IMAD R233, R29, UR7, RZ ;  /* 0x000000071de97c24 */ /* 0x000fe2000f8e02ff */
[----:B------:R-:W-:Y:S01]  /*7770*/  IADD3 R5, R5, R25, RZ ;  /* 0x0000001905057210 */ /* 0x000fe20007ffe0ff */
[----:B------:R-:W-:Y:S01]  /*7780*/  IMAD R25, R29, UR6, RZ ;  /* 0x000000061d197c24 */ /* 0x000fe2000f8e02ff */
[----:B------:R-:W-:Y:S01]  /*7790*/  IADD3 R6, P1, R7, R34, RZ ;  /* 0x0000002207067210 */ /* 0x000fe20007f3e0ff */
[----:B------:R-:W-:-:S02]  /*77a0*/  IMAD R132, R107, c[0x0][0x2d0], RZ ;  /* 0x0000b4006b847a24 */ /* 0x000fc400078e02ff */
[----:B------:R-:W-:Y:S01]  /*77b0*/  IMAD R235, R73, c[0x0][0x2b4], R24 ;  /* 0x0000ad0049eb7a24 */ /* 0x000fe200078e0218 */
[----:B------:R-:W-:Y:S01]  /*77c0*/  LEA.HI.X.SX32 R7, R7, RZ, 0x1, P1 ;  /* 0x000000ff07077211 */ /* 0x000fe200008f0eff */
[----:B------:R-:W-:Y:S02]  /*77d0*/  IMAD R107, R30, UR5, R25 ;  /* 0x000000051e6b7c24 */ /* 0x000fe4000f8e0219 */
[----:B------:R-:W-:-:S04]  /*77e0*/  IMAD.WIDE.U32 R18, R29, UR5, R18 ;  /* 0x000000051d127c25 */ /* 0x000fc8000f8e0012 */
[----:B------:R-:W-:Y:S01]  /*77f0*/  IMAD R233, R30, UR4, R233 ;  /* 0x000000041ee97c24 */ /* 0x000fe2000f8e02e9 */
[----:B------:R-:W-:Y:S01]  /*7800*/  IADD3 R19, R19, R107, RZ ;  /* 0x0000006b13137210 */ /* 0x000fe20007ffe0ff */
[----:B------:R-:W-:-:S04]  /*7810*/  IMAD.WIDE.U32 R24, R29, UR4, R4 ;  /* 0x000000041d187c25 */ /* 0x000fc8000f8e0004 */
[----:B------:R-:W-:Y:S01]  /*7820*/  IMAD.WIDE.U32 R4, R73, c[0x0][0x2b0], R6 ;  /* 0x0000ac0049047a25 */ /* 0x000fe200078e0006 */
[----:B------:R-:W-:Y:S02]  /*7830*/  IADD3 R107, R25, R233, RZ ;  /* 0x000000e9196b7210 */ /* 0x000fe40007ffe0ff */
[----:B------:R-:W-:Y:S01]  /*7840*/  LEA R233, P1, R18, c[0x0][0x318], 0x3 ;  /* 0x0000c60012e97a11 */ /* 0x000fe200078218ff */
[C---:B------:R-:W-:Y:S01]  /*7850*/  IMAD R237, R73.reuse, c[0x0][0x2d4], R132 ;  /* 0x0000b50049ed7a24 */ /* 0x040fe200078e0284 */
        /* <DEDUP_REMOVED lines=11> */
[----:B0-----:R1:W-:Y:S02]  /*7910*/  RED.E.ADD.F32.FTZ.RN.STRONG.GPU [R24.64], R231 ;  /* 0x000000e71800798e */ /* 0x0013e4000c10e78a */
.L_x_11880:
[----:B01-34-:R-:W-:Y:S05]  /*7920*/  BSYNC B0 ;  /* 0x0000000000007941 */ /* 0x01bfea0003800000 */
.L_x_11879:
[----:B------:R0:W1:Y:S01]  /*7930*/  LDS R5, [R180.X4+0x1100] ;  /* 0x00110000b4057984 */ /* 0x0000620000004800 */
[----:B------:R-:W-:Y:S01]  /*7940*/  BSSY B0, `(.L_x_11881) ;  /* 0x0000004000007945 */ /* 0x000fe20003800000 */
[----:B------:R-:W-:Y:S05]  /*7950*/  @!P0 BRA `(.L_x_11882) ;  /* 0x0000002000008947 */ /* 0x000fea0003800000 */
[----:B------:R2:W-:Y:S04]  /*7960*/  RED.E.ADD.F32.FTZ.RN.STRONG.GPU [R20.64+-0x780], R227 ;  /* 0xfff880e31400798e */ /* 0x0005e8000c10e78a */
[----:B-1----:R2:W-:Y:S02]  /*7970*/  RED.E.ADD.F32.FTZ.RN.STRONG.GPU [R22.64+-0x780], R5 ;  /* 0xfff880051600798e */ /* 0x0025e4000c10e78a */
.L_x_11882:
[----:B------:R-:W-:Y:S05]  /*7980*/  BSYNC B0 ;  /* 0x0000000000007941 */ /* 0x000fea0003800000 */
.L_x_11881:
        /* <DEDUP_REMOVED lines=12> */
.L_x_11884:
[----:B-1----:R-:W-:Y:S05]  /*7a50*/  BSYNC B0 ;  /* 0x0000000000007941 */ /* 0x002fea0003800000 */
.L_x_11883:
[----:B------:R-:W1:Y:S01]  /*7a60*/  LDS R183, [R183.X4+0x1200] ;  /* 0x00120000b7b77984 */ /* 0x000e620000004800 */
[----:B------:R-:W-:Y:S01]  /*7a70*/  BSSY B0, `(.L_x_11885) ;  /* 0x0000004000007945 */ /* 0x000fe20003800000 */
[----:B------:R-:W-:Y:S05]  /*7a80*/  @!P0 BRA `(.L_x_11886) ;  /* 0x0000002000008947 */ /* 0x000fea0003800000 */
[----:B------:R3:W-:Y:S04]  /*7a90*/  RED.E.ADD.F32.FTZ.RN.STRONG.GPU [R20.64+-0x680], R223 ;  /* 0xfff980df1400798e */ /* 0x0007e8000c10e78a */
[----:B-1----:R3:W-:Y:S02]  /*7aa0*/  RED.E.ADD.F32.FTZ.RN.STRONG.GPU [R22.64+-0x680], R183 ;  /* 0xfff980b71600798e */ /* 0x0027e4000c10e78a */
.L_x_11886:
[----:B------:R-:W-:Y:S05]  /*7ab0*/  BSYNC B0 ;  /* 0x0000000000007941 */ /* 0x000fea0003800000 */
.L_x_11885:
[----:B--2---:R2:W4:Y:S01]  /*7ac0*/  LDS R5, [R184.X4+0x1280] ;  /* 0x00128000b8057984 */ /* 0x0045220000004800 */
[----:B------:R-:W-:Y:S01]  /*7ad0*/  BSSY B0, `(.L_x_11887) ;  /* 0x0000004000007945 */ /* 0x000fe20003800000 */
[----:B------:R-:W-:Y:S05]  /*7ae0*/  @!P1 BRA `(.L_x_11888) ;  /* 0x0000002000009947 */ /* 0x000fea0003800000 */
[----:B------:R0:W-:Y:S04]  /*7af0*/  RED.E.ADD.F32.FTZ.RN.STRONG.GPU [R20.64+-0x600], R221 ;  /* 0xfffa00dd1400798e */ /* 0x0001e8000c10e78a */
[----:B----4-:R0:W-:Y:S02]  /*7b00*/  RED.E.ADD.F32.FTZ.RN.STRONG.GPU [R22.64+-0x600], R5 ;  /* 0xfffa00051600798e */ /* 0x0101e4000c10e78a */
.L_x_11888:
[----:B------:R-:W-:Y:S05]  /*7b10*/  BSYNC B0 ;  /* 0x0000000000007941 */ /* 0x000fea0003800000 */
.L_x_11887:
[----:B0---4-:R0:W4:Y:S01]  /*7b20*/  LDS R5, [R186.X4+0x1300] ;  /* 0x00130000ba057984 */ /* 0x0111220000004800 */
[----:B------:R-:W-:Y:S01]  /*7b30*/  BSSY B0, `(.L_x_11889) ;  /* 0x0000004000007945 */ /* 0x000fe20003800000 */
[----:B------:R-:W-:Y:S05]  /*7b40*/  @!P2 BRA `(.L_x_11890) ;  /* 0x000000200000a947 */ /* 0x000fea0003800000 */
[----:B------:R0:W-:Y:S04]  /*7b50*/  RED.E.ADD.F32.FTZ.RN.STRONG.GPU [R20.64+-0x580], R219 ;  /* 0xfffa80db1400798e */ /* 0x0001e8000c10e78a */
[----:B----4-:R0:W-:Y:S02]  /*7b60*/  RED.E.ADD.F32.FTZ.RN.STRONG.GPU [R22.64+-0x580], R5 ;  /* 0xfffa80051600798e */ /* 0x0101e4000c10e78a */
.L_x_11890:
[----:B------:R-:W-:Y:S05]  /*7b70*/  BSYNC B0 ;  /* 0x0000000000007941 */ /* 0x000fea0003800000 */
.L_x_11889:
[----:B0---4-:R0:W4:Y:S01]  /*7b80*/  LDS R5, [R188.X4+0x1380] ;  /* 0x00138000bc057984 */ /* 0x0111220000004800 */
[----:B------:R-:W-:Y:S01]  /*7b90*/  BSSY B0, `(.L_x_11891) ;  /* 0x0000004000007945 */ /* 0x000fe20003800000 */
[----:B------:R-:W-:Y:S05]  /*7ba0*/  @!P3 BRA `(.L_x_11892) ;  /* 0x000000200000b947 */ /* 0x000fea0003800000 */
[----:B------:R0:W-:Y:S04]  /*7bb0*/  RED.E.ADD.F32.FTZ.RN.STRONG.GPU [R20.64+-0x500], R217 ;  /* 0xfffb00d91400798e */ /* 0x0001e8000c10e78a */
[----:B----4-:R0:W-:Y:S02]  /*7bc0*/  RED.E.ADD.F32.FTZ.RN.STRONG.GPU [R22.64+-0x500], R5 ;  /* 0xfffb00051600798e */ /* 0x0101e4000c10e78a */
.L_x_11892:
[----:B------:R-:W-:Y:S05]  /*7bd0*/  BSYNC B0 ;  /* 0x0000000000007941 */ /* 0x000fea0003800000 */
.L_x_11891:
[----:B0---4-:R0:W4:Y:S01]  /*7be0*/  LDS R5, [R190.X4+0x1400] ;  /* 0x00140000be057984 */ /* 0x0111220000004800 */
[----:B------:R-:W-:Y:S01]  /*7bf0*/  BSSY B0, `(.L_x_11893) ;  /* 0x0000004000007945 */ /* 0x000fe20003800000 */
[----:B------:R-:W-:Y:S05]  /*7c00*/  @!P4 BRA `(.L_x_11894) ;  /* 0x000000200000c947 */ /* 0x000fea0003800000 */
[----:B------:R0:W-:Y:S04]  /*7c10*/  RED.E.ADD.F32.FTZ.RN.STRONG.GPU [R20.64+-0x480], R215 ;  /* 0xfffb80d71400798e */ /* 0x0001e8000c10e78a */
[----:B----4-:R0:W-:Y:S02]  /*7c20*/  RED.E.ADD.F32.FTZ.RN.STRONG.GPU [R22.64+-0x480], R5 ;  /* 0xfffb80051600798e */ /* 0x0101e4000c10e78a */
.L_x_11894:
[----:B------:R-:W-:Y:S05]  /*7c30*/  BSYNC B0 ;  /* 0x0000000000007941 */ /* 0x000fea0003800000 */
.L_x_11893:
[----:B------:R-:W0:Y:S01]  /*7c40*/  LDS R191, [R191.X4+0x1480] ;  /* 0x00148000bfbf7984 */ /* 0x000e220000004800 */
[----:B------:R-:W-:Y:S01]  /*7c50*/  BSSY B0, `(.L_x_11895) ;  /* 0x0000004000007945 */ /* 0x000fe20003800000 */
[----:B------:R-:W-:Y:S05]  /*7c60*/  @!P5 BRA `(.L_x_11896) ;  /* 0x000000200000d947 */ /* 0x000fea0003800000 */
[----:B------:R2:W-:Y:S04]  /*7c70*/  RED.E.ADD.F32.FTZ.RN.STRONG.GPU [R20.64+-0x400], R213 ;  /* 0xfffc00d51400798e */ /* 0x0005e8000c10e78a */
[----:B0-----:R2:W-:Y:S02]  /*7c80*/  RED.E.ADD.F32.FTZ.RN.STRONG.GPU [R22.64+-0x400], R191 ;  /* 0xfffc00bf1600798e */ /* 0x0015e4000c10e78a */
.L_x_11896:
[----:B------:R-:W-:Y:S05]  /*7c90*/  BSYNC B0 ;  /* 0x0000000000007941 */ /* 0x000fea0003800000 */
.L_x_11895:
        /* <DEDUP_REMOVED lines=12> */
.L_x_11898:
[----:B0-----:R-:W-:Y:S05]  /*7d60*/  BSYNC B0 ;  /* 0x0000000000007941 */ /* 0x001fea0003800000 */
.L_x_11897:
[----:B------:R-:W0:Y:S01]  /*7d70*/  LDS R193, [R193.X4+0x1580] ;  /* 0x00158000c1c17984 */ /* 0x000e220000004800 */
[----:B------:R-:W-:Y:S01]  /*7d80*/  BSSY B0, `(.L_x_11899) ;  /* 0x0000004000007945 */ /* 0x000fe20003800000 */
[----:B------:R-:W-:Y:S05]  /*7d90*/  @!P0 BRA `(.L_x_11900) ;  /* 0x0000002000008947 */ /* 0x000fea0003800000 */
[----:B------:R2:W-:Y:S04]  /*7da0*/  RED.E.ADD.F32.FTZ.RN.STRONG.GPU [R20.64+-0x300], R209 ;  /* 0xfffd00d11400798e */ /* 0x0005e8000c10e78a */
[----:B0-----:R2:W-:Y:S02]  /*7db0*/  RED.E.ADD.F32.FTZ.RN.STRONG.GPU [R22.64+-0x300], R193 ;  /* 0xfffd00c11600798e */ /* 0x0015e4000c10e78a */
.L_x_11900:
[----:B------:R-:W-:Y:S05]  /*7dc0*/  BSYNC B0 ;  /* 0x0000000000007941 */ /* 0x000fea0003800000 */
.L_x_11899:
[----:B----4-:R4:W2:Y:S01]  /*7dd0*/  LDS R5, [R194.X4+0x1600] ;  /* 0x00160000c2057984 */ /* 0x0108a20000004800 */
[----:B------:R-:W-:Y:S01]  /*7de0*/  BSSY B0, `(.L_x_11901) ;  /* 0x0000004000007945 */ /* 0x000fe20003800000 */
[----:B------:R-:W-:Y:S05]  /*7df0*/  @!P1 BRA `(.L_x_11902) ;  /* 0x0000002000009947 */ /* 0x000fea0003800000 */
[----:B------:R3:W-:Y:S04]  /*7e00*/  RED.E.ADD.F32.FTZ.RN.STRONG.GPU [R20.64+-0x280], R207 ;  /* 0xfffd80cf1400798e */ /* 0x0007e8000c10e78a */
[----:B--2---:R3:W-:Y:S02]  /*7e10*/  RED.E.ADD.F32.FTZ.RN.STRONG.GPU [R22.64+-0x280], R5 ;  /* 0xfffd80051600798e */ /* 0x0047e4000c10e78a */
.L_x_11902:
[----:B------:R-:W-:Y:S05]  /*7e20*/  BSYNC B0 ;  /* 0x0000000000007941 */ /* 0x000fea0003800000 */
.L_x_11901:
[----:B------:R-:W3:Y:S01]  /*7e30*/  LDS R195, [R195.X4+0x1680] ;  /* 0x00168000c3c37984 */ /* 0x000ee20000004800 */
[----:B------:R-:W-:Y:S01]  /*7e40*/  BSSY B0, `(.L_x_11903) ;  /* 0x0000004000007945 */ /* 0x000fe20003800000 */
[----:B------:R-:W-:Y:S05]  /*7e50*/  @!P2 BRA `(.L_x_11904) ;  /* 0x000000200000a947 */ /* 0x000fea0003800000 */
[----:B------:R4:W-:Y:S04]  /*7e60*/  RED.E.ADD.F32.FTZ.RN.STRONG.GPU [R20.64+-0x200], R205 ;  /* 0xfffe00cd1400798e */ /* 0x0009e8000c10e78a */
[----:B---3--:R4:W-:Y:S02]  /*7e70*/  RED.E.ADD.F32.FTZ.RN.STRONG.GPU [R22.64+-0x200], R195 ;  /* 0xfffe00c31600798e */ /* 0x0089e4000c10e78a */
.L_x_11904:
[----:B------:R-:W-:Y:S05]  /*7e80*/  BSYNC B0 ;  /* 0x0000000000007941 */ /* 0x000fea0003800000 */
.L_x_11903:
[----:B--23--:R2:W3:Y:S01]  /*7e90*/  LDS R5, [R196.X4+0x1700] ;  /* 0x00170000c4057984 */ /* 0x00c4e20000004800 */
[----:B------:R-:W-:Y:S01]  /*7ea0*/  BSSY B0, `(.L_x_11905) ;  /* 0x0000004000007945 */ /* 0x000fe20003800000 */
[----:B------:R-:W-:Y:S05]  /*7eb0*/  @!P3 BRA `(.L_x_11906) ;  /* 0x000000200000b947 */ /* 0x000fea0003800000 */
[----:B------:R2:W-:Y:S04]  /*7ec0*/  RED.E.ADD.F32.FTZ.RN.STRONG.GPU [R20.64+-0x180], R203 ;  /* 0xfffe80cb1400798e */ /* 0x0005e8000c10e78a */
[----:B---3--:R2:W-:Y:S02]  /*7ed0*/  RED.E.ADD.F32.FTZ.RN.STRONG.GPU [R22.64+-0x180], R5 ;  /* 0xfffe80051600798e */ /* 0x0085e4000c10e78a */
.L_x_11906:
[----:B------:R-:W-:Y:S05]  /*7ee0*/  BSYNC B0 ;  /* 0x0000000000007941 */ /* 0x000fea0003800000 */
.L_x_11905:
[----:B------:R-:W2:Y:S01]  /*7ef0*/  LDS R197, [R197.X4+0x1780] ;  /* 0x00178000c5c57984 */ /* 0x000ea20000004800 */
[----:B------:R-:W-:Y:S01]  /*7f00*/  BSSY B0, `(.L_x_11907) ;  /* 0x0000004000007945 */ /* 0x000fe20003800000 */
[----:B------:R-:W-:Y:S05]  /*7f10*/  @!P4 BRA `(.L_x_11908) ;  /* 0x000000200000c947 */ /* 0x000fea0003800000 */
[----:B------:R4:W-:Y:S04]  /*7f20*/  RED.E.ADD.F32.FTZ.RN.STRONG.GPU [R20.64+-0x100], R201 ;  /* 0xffff00c91400798e */ /* 0x0009e8000c10e78a */
[----:B--2---:R4:W-:Y:S02]  /*7f30*/  RED.E.ADD.F32.FTZ.RN.STRONG.GPU [R22.64+-0x100], R197 ;  /* 0xffff00c51600798e */ /* 0x0049e4000c10e78a */
.L_x_11908:
[----:B------:R-:W-:Y:S05]  /*7f40*/  BSYNC B0 ;  /* 0x0000000000007941 */ /* 0x000fea0003800000 */
.L_x_11907:
[----:B--23--:R2:W3:Y:S01]  /*7f50*/  LDS R5, [R198.X4+0x1800] ;  /* 0x00180000c6057984 */ /* 0x00c4e20000004800 */
[----:B------:R-:W-:Y:S01]  /*7f60*/  BSSY B0, `(.L_x_11909) ;  /* 0x0000004000007945 */ /* 0x000fe20003800000 */
[----:B------:R-:W-:Y:S05]  /*7f70*/  @!P5 BRA `(.L_x_11910) ;  /* 0x000000200000d947 */ /* 0x000fea0003800000 */
[----:B------:R2:W-:Y:S04]  /*7f80*/  RED.E.ADD.F32.FTZ.RN.STRONG.GPU [R20.64+-0x80], R199 ;  /* 0xffff80c71400798e */ /* 0x0005e8000c10e78a */
[----:B---3--:R2:W-:Y:S02]  /*7f90*/  RED.E.ADD.F32.FTZ.RN.STRONG.GPU [R22.64+-0x80], R5 ;  /* 0xffff80051600798e */ /* 0x0085e4000c10e78a */
.L_x_11910:
[----:B------:R-:W-:Y:S05]  /*7fa0*/  BSYNC B0 ;  /* 0x0000000000007941 */ /* 0x000fea0003800000 */
.L_x_11909:
[----:B--23--:R-:W2:Y:S01]  /*7fb0*/  SHFL.DOWN PT, R5, R178, 0x1, 0x1f ;  /* 0x08201f00b2057f89 */ /* 0x00cea200000e0000 */
[C---:B------:R-:W-:Y:S01]  /*7fc0*/  ISETP.GT.AND P0, PT, R36.reuse, 0x1e, PT ;  /* 0x0000001e2400780c */ /* 0x040fe20003f04270 */
[----:B------:R-:W-:Y:S01]  /*7fd0*/  FMUL.FTZ R4, R3, R159 ;  /* 0x0000009f03047220 */ /* 0x000fe20000410000 */
[----:B------:R-:W-:Y:S01]  /*7fe0*/  ISETP.NE.AND P1, PT, R36, RZ, PT ;  /* 0x000000ff2400720c */ /* 0x000fe20003f25270 */
[----:B------:R-:W3:Y:S01]  /*7ff0*/  SHFL.DOWN PT, R7, R176, 0x1, 0x1f ;  /* 0x08201f00b0077f89 */ /* 0x000ee200000e0000 */
[----:B------:R-:W-:Y:S01]  /*8000*/  ISETP.NE.AND P2, PT, R34, RZ, PT ;  /* 0x000000ff2200720c */ /* 0x000fe20003f45270 */
[----:B------:R-:W-:Y:S08]  /*8010*/  BSSY B0, `(.L_x_11911) ;  /* 0x0000079000007945 */ /* 0x000ff00003800000 */
[----:B--2---:R-:W-:-:S02]  /*8020*/  @!P0 FADD.FTZ R178, R178, R5 ;  /* 0x00000005b2b28221 */ /* 0x004fc40000010000 */
[----:B---3--:R-:W-:-:S03]  /*8030*/  @!P0 FADD.FTZ R176, R176, R7 ;  /* 0x00000007b0b08221 */ /* 0x008fc60000010000 */
[----:B------:R-:W2:Y:S01]  /*8040*/  SHFL.DOWN PT, R5, R178, 0x2, 0x1f ;  /* 0x08401f00b2057f89 */ /* 0x000ea200000e0000 */
[----:B------:R-:W-:-:S03]  /*8050*/  ISETP.GT.AND P0, PT, R36, 0x1d, PT ;  /* 0x0000001d2400780c */ /* 0x000fc60003f04270 */
[----:B------:R-:W3:Y:S10]  /*8060*/  SHFL.DOWN PT, R7, R176, 0x2, 0x1f ;  /* 0x08401f00b0077f89 */ /* 0x000ef400000e0000 */
[----:B--2---:R-:W-:-:S02]  /*8070*/  @!P0 FADD.FTZ R178, R178, R5 ;  /* 0x00000005b2b28221 */ /* 0x004fc40000010000 */
[-C--:B------:R-:W-:Y:S02]  /*8080*/  FMUL.FTZ R5, R3, R157.reuse ;  /* 0x0000009d03057220 */ /* 0x080fe40000410000 */
[----:B---3--:R-:W-:Y:S01]  /*8090*/  @!P0 FADD.FTZ R176, R176, R7 ;  /* 0x00000007b0b08221 */ /* 0x008fe20000010000 */
[----:B------:R-:W2:Y:S01]  /*80a0*/  SHFL.DOWN PT, R19, R178, 0x4, 0x1f ;  /* 0x08801f00b2137f89 */ /* 0x000ea200000e0000 */
[----:B------:R-:W-:Y:S01]  /*80b0*/  ISETP.GT.AND P0, PT, R36, 0x1b, PT ;  /* 0x0000001b2400780c */ /* 0x000fe20003f04270 */
[-C--:B------:R-:W-:Y:S02]  /*80c0*/  FFMA.FTZ R7, R2, R157.reuse, -R4 ;  /* 0x0000009d02077223 */ /* 0x080fe40000010804 */
[----:B----4-:R-:W3:Y:S01]  /*80d0*/  SHFL.DOWN PT, R21, R176, 0x4, 0x1f ;  /* 0x08801f00b0157f89 */ /* 0x010ee200000e0000 */
[----:B------:R-:W-:Y:S02]  /*80e0*/  FMUL.FTZ R4, R153, R157 ;  /* 0x0000009d99047220 */ /* 0x000fe40000410000 */
[----:B------:R-:W-:-:S02]  /*80f0*/  FMUL.FTZ R126, R126, R7 ;  /* 0x000000077e7e7220 */ /* 0x000fc40000410000 */
[C---:B------:R-:W-:Y:S02]  /*8100*/  FFMA.FTZ R7, R2.reuse, R159, R5 ;  /* 0x0000009f02077223 */ /* 0x040fe40000010005 */
[----:B------:R-:W-:Y:S02]  /*8110*/  FMUL.FTZ R5, R3, R161 ;  /* 0x000000a103057220 */ /* 0x000fe40000410000 */
[----:B------:R-:W-:Y:S02]  /*8120*/  FFMA.FTZ R6, R151, R159, R4 ;  /* 0x0000009f97067223 */ /* 0x000fe40000010004 */
[-C--:B------:R-:W-:Y:S02]  /*8130*/  FMUL.FTZ R4, R149, R163.reuse ;  /* 0x000000a395047220 */ /* 0x080fe40000410000 */
[-C--:B------:R-:W-:Y:S02]  /*8140*/  FFMA.FTZ R5, R2, R163.reuse, -R5 ;  /* 0x000000a302057223 */ /* 0x080fe40000010805 */
[----:B------:R-:W-:-:S02]  /*8150*/  FMUL.FTZ R163, R3, R163 ;  /* 0x000000a303a37220 */ /* 0x000fc40000410000 */
[----:B------:R-:W-:Y:S02]  /*8160*/  FFMA.FTZ R7, R124, R7, R126 ;  /* 0x000000077c077223 */ /* 0x000fe4000001007e */
[----:B------:R-:W-:Y:S02]  /*8170*/  FFMA.FTZ R163, R2, R161, R163 ;  /* 0x000000a102a37223 */ /* 0x000fe400000100a3 */
[----:B--2---:R-:W-:Y:S02]  /*8180*/  @!P0 FADD.FTZ R178, R178, R19 ;  /* 0x00000013b2b28221 */ /* 0x004fe40000010000 */
[----:B------:R-:W-:Y:S02]  /*8190*/  FMUL.FTZ R5, R108, R5 ;  /* 0x000000056c057220 */ /* 0x000fe40000410000 */
[----:B---3--:R-:W-:Y:S01]  /*81a0*/  @!P0 FADD.FTZ R176, R176, R21 ;  /* 0x00000015b0b08221 */ /* 0x008fe20000010000 */
[----:B------:R-:W2:Y:S01]  /*81b0*/  SHFL.DOWN PT, R19, R178, 0x8, 0x1f ;  /* 0x09001f00b2137f89 */ /* 0x000ea200000e0000 */
[-C--:B------:R-:W-:Y:S01]  /*81c0*/  FFMA.FTZ R99, R72, R6.reuse, R99 ;  /* 0x0000000648637223 */ /* 0x080fe20000010063 */
[----:B------:R-:W-:Y:S01]  /*81d0*/  ISETP.GT.AND P0, PT, R36, 0x17, PT ;  /* 0x000000172400780c */ /* 0x000fe20003f04270 */
[----:B------:R-:W-:Y:S01]  /*81e0*/  FFMA.FTZ R7, R155, R6, R7 ;  /* 0x000000069b077223 */ /* 0x000fe20000010007 */
[----:B------:R-:W3:Y:S01]  /*81f0*/  SHFL.DOWN PT, R21, R176, 0x8, 0x1f ;  /* 0x09001f00b0157f89 */ /* 0x000ee200000e0000 */
[----:B------:R-:W-:-:S02]  /*8200*/  FFMA.FTZ R147, R147, R161, R4 ;  /* 0x000000a193937223 */ /* 0x000fc40000010004 */
[----:B------:R-:W-:Y:S02]  /*8210*/  FMUL.FTZ R6, R3, R165 ;  /* 0x000000a503067220 */ /* 0x000fe40000410000 */
[----:B------:R-:W-:Y:S02]  /*8220*/  FMUL.FTZ R4, R141, R167 ;  /* 0x000000a78d047220 */ /* 0x000fe40000410000 */
[----:B------:R-:W-:Y:S02]  /*8230*/  FFMA.FTZ R110, R110, R163, R5 ;  /* 0x000000a36e6e7223 */ /* 0x000fe40000010005 */
[-C--:B------:R-:W-:Y:S02]  /*8240*/  FMUL.FTZ R5, R3, R167.reuse ;  /* 0x000000a703057220 */ /* 0x080fe40000410000 */
[----:B------:R-:W-:Y:S02]  /*8250*/  FFMA.FTZ R167, R2, R167, -R6 ;  /* 0x000000a702a77223 */ /* 0x000fe40000010806 */
[----:B------:R-:W-:-:S02]  /*8260*/  FFMA.FTZ R6, R139, R165, R4 ;  /* 0x000000a58b067223 */ /* 0x000fc40000010004 */
[----:B------:R-:W-:Y:S02]  /*8270*/  FMUL.FTZ R4, R3, R171 ;  /* 0x000000ab03047220 */ /* 0x000fe40000410000 */
[----:B------:R-:W-:Y:S02]  /*8280*/  FADD.FTZ R98, R7, R98 ;  /* 0x0000006207627221 */ /* 0x000fe40000010000 */
[C---:B------:R-:W-:Y:S02]  /*8290*/  FFMA.FTZ R165, R2.reuse, R165, R5 ;  /* 0x000000a502a57223 */ /* 0x040fe40000010005 */
[-C--:B------:R-:W-:Y:S02]  /*82a0*/  FFMA.FTZ R7, R2, R169.reuse, -R4 ;  /* 0x000000a902077223 */ /* 0x080fe40000010804 */
[----:B------:R-:W-:Y:S02]  /*82b0*/  FMUL.FTZ R5, R3, R169 ;  /* 0x000000a903057220 */ /* 0x000fe40000410000 */
[----:B------:R-:W-:-:S02]  /*82c0*/  FMUL.FTZ R7, R128, R7 ;  /* 0x0000000780077220 */ /* 0x000fc40000410000 */
[----:B------:R-:W-:Y:S02]  /*82d0*/  FFMA.FTZ R5, R2, R171, R5 ;  /* 0x000000ab02057223 */ /* 0x000fe40000010005 */
[----:B--2---:R-:W-:Y:S02]  /*82e0*/  @!P0 FADD.FTZ R178, R178, R19 ;  /* 0x00000013b2b28221 */ /* 0x004fe40000010000 */
[----:B---3--:R-:W-:Y:S01]  /*82f0*/  @!P0 FADD.FTZ R176, R176, R21 ;  /* 0x00000015b0b08221 */ /* 0x008fe20000010000 */
[----:B------:R-:W-:Y:S01]  /*8300*/  ISETP.GT.AND P0, PT, R36, 0xf, PT ;  /* 0x0000000f2400780c */ /* 0x000fe20003f04270 */
[----:B------:R-:W-:Y:S02]  /*8310*/  FFMA.FTZ R130, R130, R5, R7 ;  /* 0x0000000582827223 */ /* 0x000fe40000010007 */
[----:B------:R-:W2:Y:S01]  /*8320*/  SHFL.DOWN PT, R7, R178, 0x10, 0x1f ;  /* 0x0a001f00b2077f89 */ /* 0x000ea200000e0000 */
[----:B------:R-:W-:Y:S02]  /*8330*/  FMUL.FTZ R4, R135, R169 ;  /* 0x000000a987047220 */ /* 0x000fe40000410000 */
[----:B------:R-:W-:Y:S01]  /*8340*/  FMUL.FTZ R5, R3, R185 ;  /* 0x000000b903057220 */ /* 0x000fe20000410000 */
[----:B------:R-:W3:Y:S01]  /*8350*/  SHFL.DOWN PT, R19, R176, 0x10, 0x1f ;  /* 0x0a001f00b0137f89 */ /* 0x000ee200000e0000 */
[----:B------:R-:W-:-:S02]  /*8360*/  FMUL.FTZ R167, R112, R167 ;  /* 0x000000a770a77220 */ /* 0x000fc40000410000 */
[----:B------:R-:W-:Y:S02]  /*8370*/  FFMA.FTZ R133, R133, R171, R4 ;  /* 0x000000ab85857223 */ /* 0x000fe40000010004 */
[-C--:B------:R-:W-:Y:S02]  /*8380*/  FMUL.FTZ R4, R129, R173.reuse ;  /* 0x000000ad81047220 */ /* 0x080fe40000410000 */
[-C--:B------:R-:W-:Y:S02]  /*8390*/  FFMA.FTZ R5, R2, R173.reuse, -R5 ;  /* 0x000000ad02057223 */ /* 0x080fe40000010805 */
[----:B------:R-:W-:Y:S02]  /*83a0*/  FMUL.FTZ R173, R3, R173 ;  /* 0x000000ad03ad7220 */ /* 0x000fe40000410000 */
[----:B------:R-:W-:Y:S02]  /*83b0*/  FFMA.FTZ R165, R114, R165, R167 ;  /* 0x000000a572a57223 */ /* 0x000fe400000100a7 */
[----:B------:R-:W-:-:S02]  /*83c0*/  FMUL.FTZ R5, R172, R5 ;  /* 0x00000005ac057220 */ /* 0x000fc40000410000 */
[-C--:B------:R-:W-:Y:S02]  /*83d0*/  FFMA.FTZ R173, R2, R185.reuse, R173 ;  /* 0x000000b902ad7223 */ /* 0x080fe400000100ad */
[----:B------:R-:W-:Y:S02]  /*83e0*/  FFMA.FTZ R18, R131, R185, R4 ;  /* 0x000000b983127223 */ /* 0x000fe40000010004 */
[----:B------:R-:W-:Y:S02]  /*83f0*/  FMUL.FTZ R4, R123, R179 ;  /* 0x000000b37b047220 */ /* 0x000fe40000410000 */
[-C--:B------:R-:W-:Y:S02]  /*8400*/  FFMA.FTZ R101, R76, R6.reuse, R101 ;  /* 0x000000064c657223 */ /* 0x080fe40000010065 */
[----:B------:R-:W-:Y:S02]  /*8410*/  FFMA.FTZ R165, R143, R6, R165 ;  /* 0x000000068fa57223 */ /* 0x000fe400000100a5 */
[----:B------:R-:W-:-:S02]  /*8420*/  FMUL.FTZ R6, R3, R187 ;  /* 0x000000bb03067220 */ /* 0x000fc40000410000 */
[----:B------:R-:W-:Y:S02]  /*8430*/  FFMA.FTZ R173, R174, R173, R5 ;  /* 0x000000adaead7223 */ /* 0x000fe40000010005 */
[----:B------:R-:W-:Y:S02]  /*8440*/  FMUL.FTZ R5, R3, R179 ;  /* 0x000000b303057220 */ /* 0x000fe40000410000 */
[----:B------:R-:W-:Y:S02]  /*8450*/  FFMA.FTZ R121, R121, R187, R4 ;  /* 0x000000bb79797223 */ /* 0x000fe40000010004 */
[C---:B------:R-:W-:Y:S02]  /*8460*/  FMUL.FTZ R4, R3.reuse, R189 ;  /* 0x000000bd03047220 */ /* 0x040fe40000410000 */
[----:B------:R-:W-:Y:S02]  /*8470*/  FFMA.FTZ R179, R2, R179, -R6 ;  /* 0x000000b302b37223 */ /* 0x000fe40000010806 */
[----:B------:R-:W-:-:S02]  /*8480*/  FMUL.FTZ R6, R3, R177 ;  /* 0x000000b103067220 */ /* 0x000fc40000410000 */
[-C--:B------:R-:W-:Y:S02]  /*8490*/  FFMA.FTZ R103, R80, R18.reuse, R103 ;  /* 0x0000001250677223 */ /* 0x080fe40000010067 */
[----:B------:R-:W-:Y:S02]  /*84a0*/  FFMA.FTZ R173, R127, R18, R173 ;  /* 0x000000127fad7223 */ /* 0x000fe400000100ad */
[C---:B------:R-:W-:Y:S02]  /*84b0*/  FFMA.FTZ R187, R2.reuse, R187, R5 ;  /* 0x000000bb02bb7223 */ /* 0x040fe40000010005 */
[-C--:B------:R-:W-:Y:S02]  /*84c0*/  FFMA.FTZ R5, R2, R181.reuse, -R4 ;  /* 0x000000b502057223 */ /* 0x080fe40000010804 */
[----:B------:R-:W-:Y:S02]  /*84d0*/  FMUL.FTZ R18, R119, R181 ;  /* 0x000000b577127220 */ /* 0x000fe40000410000 */
[----:B--2---:R-:W-:-:S02]  /*84e0*/  @!P0 FADD.FTZ R178, R178, R7 ;  /* 0x00000007b2b28221 */ /* 0x004fc40000010000 */
[C---:B------:R-:W-:Y:S02]  /*84f0*/  FMUL.FTZ R181, R3.reuse, R181 ;  /* 0x000000b503b57220 */ /* 0x040fe40000410000 */
[-C--:B------:R-:W-:Y:S01]  /*8500*/  FMUL.FTZ R3, R3, R175.reuse ;  /* 0x000000af03037220 */ /* 0x080fe20000410000 */
[----:B------:R-:W-:Y:S01]  /*8510*/  MOV R4, R178 ;  /* 0x000000b200047202 */ /* 0x000fe20000000f00 */
[----:B------:R-:W-:Y:S02]  /*8520*/  FFMA.FTZ R7, R2, R175, -R6 ;  /* 0x000000af02077223 */ /* 0x000fe40000010806 */
[----:B---3--:R-:W-:Y:S02]  /*8530*/  @!P0 FADD.FTZ R176, R176, R19 ;  /* 0x00000013b0b08221 */ /* 0x008fe40000010000 */
[----:B------:R-:W-:Y:S02]  /*8540*/  FMUL.FTZ R179, R136, R179 ;  /* 0x000000b388b37220 */ /* 0x000fe40000410000 */
[----:B------:R-:W-:Y:S01]  /*8550*/  FMUL.FTZ R122, R122, R5 ;  /* 0x000000057a7a7220 */ /* 0x000fe20000410000 */
[----:B------:R-:W-:Y:S01]  /*8560*/  MOV R5, R176 ;  /* 0x000000b000057202 */ /* 0x000fe20000000f00 */
[----:B------:R-:W-:-:S02]  /*8570*/  FMUL.FTZ R6, R109, R175 ;  /* 0x000000af6d067220 */ /* 0x000fc40000410000 */
[C---:B------:R-:W-:Y:S02]  /*8580*/  FFMA.FTZ R181, R2.reuse, R189, R181 ;  /* 0x000000bd02b57223 */ /* 0x040fe400000100b5 */
[----:B------:R-:W-:Y:S01]  /*8590*/  FFMA.FTZ R3, R2, R177, R3 ;  /* 0x000000b102037223 */ /* 0x000fe20000010003 */
[----:B------:R2:W-:Y:S01]  /*85a0*/  @!P1 STS.64 [0x18c8], R4 ;  /* 0x0018c804ff009388 */ /* 0x0005e20000000a00 */
[----:B------:R-:W-:Y:S02]  /*85b0*/  FMUL.FTZ R7, R120, R7 ;  /* 0x0000000778077220 */ /* 0x000fe40000410000 */
        /* <DEDUP_REMOVED lines=12> */
[----:B------:R-:W-:Y:S02]  /*8680*/  FFMA.FTZ R102, R78, R133, R102 ;  /* 0x000000854e667223 */ /* 0x000fe40000010066 */
[----:B------:R-:W-:Y:S02]  /*8690*/  FADD.FTZ R96, R165, R96 ;  /* 0x00000060a5607221 */ /* 0x000fe40000010000 */
        /* <DEDUP_REMOVED lines=10> */
[----:B--2---:R-:W-:Y:S02]  /*8740*/  ISETP.NE.AND P0, PT, R168, c[0x0][0x174], PT ;  /* 0x00005d00a8007a0c */ /* 0x004fe40003f05270 */
[----:B------:R-:W-:-:S11]  /*8750*/  SHF.L.U32 R6, R73, 0x3, RZ ;  /* 0x0000000349067819 */ /* 0x000fd600000006ff */
[----:B------:R-:W2:Y:S02]  /*8760*/  @P0 LDS.64 R2, [R6+0x3e10] ;  /* 0x003e100006020984 */ /* 0x000ea40000000a00 */
[----:B--2---:R-:W-:Y:S02]  /*8770*/  @P0 FADD.FTZ R5, R5, R3 ;  /* 0x0000000305050221 */ /* 0x004fe40000010000 */
[----:B------:R-:W-:-:S05]  /*8780*/  @P0 FADD.FTZ R4, R4, R2 ;  /* 0x0000000204040221 */ /* 0x000fca0000010000 */
[----:B------:R2:W-:Y:S02]  /*8790*/  STS.64 [R6+0x3e10], R4 ;  /* 0x003e100406007388 */ /* 0x0005e40000000a00 */
.L_x_11912:
[----:B--2---:R-:W-:Y:S05]  /*87a0*/  BSYNC B0 ;  /* 0x0000000000007941 */ /* 0x004fea0003800000 */
.L_x_11911:
[----:B------:R-:W-:Y:S02]  /*87b0*/  IADD3 R73, R73, 0x1, RZ ;  /* 0x0000000149497810 */ /* 0x000fe40007ffe0ff */
[----:B------:R-:W-:Y:S02]  /*87c0*/  IADD3 R88, P1, R88, 0x1, RZ ;  /* 0x0000000158587810 */ /* 0x000fe40007f3e0ff */
[----:B------:R-:W-:Y:S02]  /*87d0*/  ISETP.GE.AND P0, PT, R73, c[0x0][0x16c], PT ;  /* 0x00005b0049007a0c */ /* 0x000fe40003f06270 */
[----:B------:R-:W-:-:S11]  /*87e0*/  IADD3.X R71, RZ, R71, RZ, P1, !PT ;  /* 0x00000047ff477210 */ /* 0x000fd60000ffe4ff */
[----:B------:R-:W-:Y:S01]  /*87f0*/  @P0 CALL.REL.NOINC `(.L_x_11866) ;  /* 0x0000001000000944 */ /* 0x000fe20003c00000 */
[----:B------:R-:W-:Y:S05]  /*8800*/  BRA `(.L_x_11913) ;  /* 0xffffa78000007947 */ /* 0x000fea000383ffff */
.L_x_11866:
        /* <DEDUP_REMOVED lines=21> */
[----:B--2---:R-:W-:-:S03]  /*8960*/  IMAD.WIDE.U32 R2, R29, c[0x0][0x2d8], RZ ;  /* 0x0000b6001d027a25 */ /* 0x004fc600078e00ff */
[----:B------:R-:W-:Y:S04]  /*8970*/  STS.U16 [R59+0xc], R99 ;  /* 0x00000c633b007388 */ /* 0x000fe80000000400 */
[----:B------:R2:W-:Y:S01]  /*8980*/  STS.U16 [R59+0xe], R5 ;  /* 0x00000e053b007388 */ /* 0x0005e20000000400 */
[----:B------:R-:W-:-:S06]  /*8990*/  NOP ;  /* 0x0000000000007918 */ /* 0x000fcc0000000000 */
[----:B------:R-:W-:Y:S01]  /*89a0*/  LDS.U16 R11, [R54] ;  /* 0x00000000360b7984 */ /* 0x000fe20000000400 */
[----:B---3--:R-:W-:-:S03]  /*89b0*/  IMAD R4, R30, c[0x0][0x2d8], RZ ;  /* 0x0000b6001e047a24 */ /* 0x008fc600078e02ff */
[----:B0-----:R-:W-:Y:S01]  /*89c0*/  LDS.U16 R19, [R53+0x40] ;  /* 0x0000400035137984 */ /* 0x001fe20000000400 */
[----:B--2---:R-:W-:Y:S01]  /*89d0*/  IMAD R5, R29, c[0x0][0x2dc], R4 ;  /* 0x0000b7001d057a24 */ /* 0x004fe200078e0204 */
        /* <DEDUP_REMOVED lines=29> */
.L_x_11915:
[----:B------:R-:W-:Y:S05]  /*8bb0*/  BSYNC B0 ;  /* 0x0000000000007941 */ /* 0x000fea0003800000 */
.L_x_11914:
        /* <DEDUP_REMOVED lines=26> */
[----:B------:R-:W-:-:S02]  /*8d60*/  FADD.FTZ R93, R92, R93 ;  /* 0x0000005d5c5d7221 */ /* 0x000fc40000010000 */
[----:B------:R-:W-:Y:S02]  /*8d70*/  @!P1 STG.E.U16 [R6.64+-0xc0], R61 ;  /* 0xffff403d06009986 */ /* 0x000fe4000c10150a */
[----:B------:R-:W-:Y:S02]  /*8d80*/  FADD.FTZ R94, R93, R94 ;  /* 0x0000005e5d5e7221 */ /* 0x000fe40000010000 */
[----:B------:R0:W-:Y:S02]  /*8d90*/  @!P0 STG.E.U16 [R6.64+-0x80], R63 ;  /* 0xffff803f06008986 */ /* 0x0001e4000c10150a */
[----:B------:R-:W-:Y:S02]  /*8da0*/  FADD.FTZ R95, R94, R95 ;  /* 0x0000005f5e5f7221 */ /* 0x000fe40000010000 */
[----:B------:R2:W-:Y:S02]  /*8db0*/  @!P5 STG.E.U16 [R6.64+-0x40], R65 ;  /* 0xffffc0410600d986 */ /* 0x0005e4000c10150a */
[----:B------:R-:W-:-:S02]  /*8dc0*/  FADD.FTZ R96, R95, R96 ;  /* 0x000000605f607221 */ /* 0x000fc40000010000 */
[----:B------:R-:W-:Y:S02]  /*8dd0*/  BAR.SYNC.DEFER_BLOCKING 0x0 ;  /* 0x0000000000007b1d */ /* 0x000fe40000010000 */
[----:B------:R-:W-:Y:S01]  /*8de0*/  FADD.FTZ R33, R96, R97 ;  /* 0x0000006160217221 */ /* 0x000fe20000010000 */
[----:B0-----:R-:W-:-:S03]  /*8df0*/  PRMT R63, R2, 0x7632, R63 ;  /* 0x00007632023f7816 */ /* 0x001fc6000000003f */
[----:B------:R-:W-:Y:S01]  /*8e00*/  FADD.FTZ R33, R33, R98 ;  /* 0x0000006221217221 */ /* 0x000fe20000010000 */
[----:B--2---:R-:W-:Y:S02]  /*8e10*/  PRMT R7, R3, 0x7632, R7 ;  /* 0x0000763203077816 */ /* 0x004fe40000000007 */
        /* <DEDUP_REMOVED lines=12> */
[----:B--2---:R-:W-:-:S03]  /*8ee0*/  IMAD R4, R30, c[0x0][0x2f8], RZ ;  /* 0x0000be001e047a24 */ /* 0x004fc600078e02ff */
[----:B------:R-:W-:Y:S01]  /*8ef0*/  LDS.U16 R53, [R53+0x40] ;  /* 0x0000400035357984 */ /* 0x000fe20000000400 */
[----:B------:R-:W-:-:S03]  /*8f00*/  IMAD R7, R29, c[0x0][0x2fc], R4 ;  /* 0x0000bf001d077a24 */ /* 0x000fc600078e0204 */
        /* <DEDUP_REMOVED lines=8> */
[----:B0-----:R-:W-:-:S05]  /*8f90*/  IADD3 R51, R3, R7, RZ ;  /* 0x0000000703337210 */ /* 0x001fca0007ffe0ff */
        /* <DEDUP_REMOVED lines=14> */
.L_x_11917:
[----:B------:R-:W-:Y:S05]  /*9080*/  BSYNC B0 ;  /* 0x0000000000007941 */ /* 0x000fea0003800000 */
.L_x_11916:
        /* <DEDUP_REMOVED lines=17> */
[----:B------:R2:W-:Y:S01]  /*91a0*/  @!P0 STG.E.U16 [R2.64], R53 ;  /* 0x0000003502008986 */ /* 0x0005e2000c10150a */
[-C--:B------:R-:W-:Y:S02]  /*91b0*/  ISETP.GE.AND P4, PT, R24, R59.reuse, PT ;  /* 0x0000003b1800720c */ /* 0x080fe40003f86270 */
[----:B------:R-:W-:Y:S01]  /*91c0*/  ISETP.GE.AND P5, PT, R62, R59, PT ;  /* 0x0000003b3e00720c */ /* 0x000fe20003fa6270 */
[----:B------:R2:W-:Y:S01]  /*91d0*/  @!P1 STG.E.U16 [R2.64+0x40], R19 ;  /* 0x0000401302009986 */ /* 0x0005e2000c10150a */
[----:B------:R-:W-:Y:S02]  /*91e0*/  ISETP.GT.AND P0, PT, R168, 0x1, PT ;  /* 0x00000001a800780c */ /* 0x000fe40003f04270 */
[----:B------:R-:W-:Y:S01]  /*91f0*/  IADD3 R42, P1, R42, -0x400, RZ ;  /* 0xfffffc002a2a7810 */ /* 0x000fe20007f3e0ff */
[----:B------:R2:W-:Y:S01]  /*9200*/  @!P2 STG.E.U16 [R2.64+0x80], R21 ;  /* 0x000080150200a986 */ /* 0x0005e2000c10150a */
[----:B------:R-:W-:-:S02]  /*9210*/  IADD3 R44, P2, R44, -0x400, RZ ;  /* 0xfffffc002c2c7810 */ /* 0x000fc40007f5e0ff */
[----:B------:R-:W-:Y:S01]  /*9220*/  IADD3 R47, R47, 0x1, RZ ;  /* 0x000000012f2f7810 */ /* 0x000fe20007ffe0ff */
[----:B------:R2:W-:Y:S01]  /*9230*/  @!P6 STG.E.U16 [R2.64+0x180], R55 ;  /* 0x000180370200e986 */ /* 0x0005e2000c10150a */
[----:B------:R-:W-:Y:S02]  /*9240*/  IADD3.X R43, R43, -0x1, RZ, P1, !PT ;  /* 0xffffffff2b2b7810 */ /* 0x000fe40000ffe4ff */
[----:B------:R-:W-:Y:S01]  /*9250*/  IADD3.X R46, R46, -0x1, RZ, P2, !PT ;  /* 0xffffffff2e2e7810 */ /* 0x000fe200017fe4ff */
        /* <DEDUP_REMOVED lines=11> */
.L_x_11860:
[----:B------:R-:W-:Y:S02]  /*9310*/  ISETP.NE.U32.AND P0, PT, RZ, c[0x0][0x328], PT ;  /* 0x0000ca00ff007a0c */ /* 0x000fe40003f05070 */
[----:B------:R-:W-:-:S02]  /*9320*/  ISETP.NE.U32.AND P2, PT, RZ, c[0x0][0x348], PT ;  /* 0x0000d200ff007a0c */ /* 0x000fc40003f45070 */
[----:B------:R-:W-:Y:S02]  /*9330*/  ISETP.NE.AND.EX P1, PT, RZ, c[0x0][0x32c], PT, P0 ;  /* 0x0000cb00ff007a0c */ /* 0x000fe40003f25300 */
[----:B------:R-:W-:-:S11]  /*9340*/  ISETP.NE.AND.EX P0, PT, RZ, c[0x0][0x34c], PT, P2 ;  /* 0x0000d300ff007a0c */ /* 0x000fd60003f05320 */
[----:B------:R-:W-:Y:S05]  /*9350*/  @!P1 BRA `(.L_x_11919) ;  /* 0x0000014000009947 */ /* 0x000fea0003800000 */
[----:B--2---:R-:W2:Y:S01]  /*9360*/  SHFL.DOWN P1, R3, R32, 0x1, 0x1f ;  /* 0x08201f0020037f89 */ /* 0x004ea20000020000 */
[----:B------:R-:W-:Y:S03]  /*9370*/  BSSY B0, `(.L_x_11919) ;  /* 0x0000012000007945 */ /* 0x000fe60003800000 */
[----:B0-----:R-:W0:Y:S01]  /*9380*/  S2R R6, SR_LANEID ;  /* 0x0000000000067919 */ /* 0x001e220000000000 */
[----:B--2---:R-:W-:Y:S01]  /*9390*/  @P1 FADD R3, R3, R32 ;  /* 0x0000002003031221 */ /* 0x004fe20000000000 */
[----:B0-----:R-:W-:-:S04]  /*93a0*/  ISETP.NE.AND P2, PT, R6, RZ, PT ;  /* 0x000000ff0600720c */ /* 0x001fc80003f45270 */
        /* <DEDUP_REMOVED lines=14> */
.L_x_11920:
[----:B0-----:R-:W-:Y:S05]  /*9490*/  BSYNC B0 ;  /* 0x0000000000007941 */ /* 0x001fea0003800000 */
.L_x_11919:
[----:B------:R-:W-:Y:S01]  /*94a0*/  BSSY B0, `(.L_x_11921) ;  /* 0x0000018000007945 */ /* 0x000fe20003800000 */
[----:B------:R-:W-:Y:S05]  /*94b0*/  @!P0 BRA `(.L_x_11922) ;  /* 0x0000015000008947 */ /* 0x000fea0003800000 */
[----:B------:R-:W-:Y:S06]  /*94c0*/  BAR.SYNC.DEFER_BLOCKING 0x0 ;  /* 0x0000000000007b1d */ /* 0x000fec0000010000 */
[----:B--2---:R-:W2:Y:S04]  /*94d0*/  SHFL.DOWN P0, R2, R33, 0x1, 0x1f ;  /* 0x08201f0021027f89 */ /* 0x004ea80000000000 */
[----:B0-----:R-:W0:Y:S04]  /*94e0*/  S2R R7, SR_LANEID ;  /* 0x0000000000077919 */ /* 0x001e280000000000 */
[----:B------:R-:W3:Y:S01]  /*94f0*/  S2R R9, SR_TID.X ;  /* 0x0000000000097919 */ /* 0x000ee20000002100 */
        /* <DEDUP_REMOVED lines=17> */
.L_x_11922:
[----:B------:R-:W3:Y:S02]  /*9610*/  S2R R9, SR_TID.X ;  /* 0x0000000000097919 */ /* 0x000ee40000002100 */
.L_x_11923:
[----:B0-----:R-:W-:Y:S05]  /*9620*/  BSYNC B0 ;  /* 0x0000000000007941 */ /* 0x001fea0003800000 */
.L_x_11921:
[----:B---3--:R-:W-:-:S13]  /*9630*/  ISETP.GE.AND P0, PT, R9, c[0x0][0x16c], PT ;  /* 0x00005b0009007a0c */ /* 0x008fda0003f06270 */
[----:B------:R-:W-:Y:S05]  /*9640*/  @P0 EXIT ;  /* 0x000000000000094d */ /* 0x000fea0003800000 */
[----:B------:R-:W-:Y:S02]  /*9650*/  IMAD R27, R27, c[0x0][0x288], RZ ;  /* 0x0000a2001b1b7a24 */ /* 0x000fe400078e02ff */
[----:B------:R-:W-:-:S04]  /*9660*/  IMAD.WIDE.U32 R4, R0, c[0x0][0x288], RZ ;  /* 0x0000a20000047a25 */ /* 0x000fc800078e00ff */
[----:B------:R-:W-:-:S05]  /*9670*/  IMAD R13, R0, c[0x0][0x28c], R27 ;  /* 0x0000a300000d7a24 */ /* 0x000fca00078e021b */
[----:B------:R-:W-:Y:S02]  /*9680*/  IADD3 R13, R5, R13, RZ ;  /* 0x0000000d050d7210 */ /* 0x000fe40007ffe0ff */
.L_x_11924:
[----:B0-----:R0:W3:Y:S01]  /*9690*/  LDS.64 R10, [R9.X8+0x3e10] ;  /* 0x003e1000090a7984 */ /* 0x0010e20000008a00 */
[----:B------:R-:W-:Y:S01]  /*96a0*/  SHF.R.S32.HI R0, RZ, 0x1f, R9 ;  /* 0x0000001fff007819 */ /* 0x000fe20000011409 */
[----:B------:R-:W-:Y:S01]  /*96b0*/  YIELD ;  /* 0x0000000000007946 */ /* 0x000fe20003800000 */
[----:B--2---:R-:W-:Y:S02]  /*96c0*/  MOV R2, R4 ;  /* 0x0000000400027202 */ /* 0x004fe40000000f00 */
        /* <DEDUP_REMOVED lines=9> */
[----:B---3--:R0:W-:Y:S04]  /*9760*/  RED.E.ADD.F32.FTZ.RN.STRONG.GPU [R2.64], R10 ;  /* 0x0000000a0200798e */ /* 0x0081e8000c10e78a */
[----:B------:R0:W-:Y:S06]  /*9770*/  RED.E.ADD.F32.FTZ.RN.STRONG.GPU [R2.64+0x4], R11 ;  /* 0x0000040b0200798e */ /* 0x0001ec000c10e78a */
[----:B------:R-:W-:Y:S05]  /*9780*/  @!P0 BRA `(.L_x_11924) ;  /* 0xffffff0000008947 */ /* 0x000fea000383ffff */
[----:B------:R-:W-:Y:S05]  /*9790*/  EXIT ;  /* 0x000000000000794d */ /* 0x000fea0003800000 */
.L_x_11925:
        /* <DEDUP_REMOVED lines=14> */
.L_x_14733:


//--------------------- .text._Z25selective_scan_bwd_kernelI32Selective_Scan_bwd_kernel_traitsILi32ELi8ELb0ELb1ELb1ELb1ELb0EN3c108BFloat16ENS1_7complexIfEEEEv12SSMParamsBwd --------------------------
	.section	.text._Z25selective_scan_bwd_kernelI32Selective_Scan_bwd_kernel_traitsILi32ELi8ELb0ELb1ELb1ELb1ELb0EN3c108BFloat16ENS1_7complexIfEEEEv12SSMParamsBwd,"ax",@progbits
	.sectioninfo	@"SHI_REGISTERS=230"
	.align	128
        .global         _Z25selective_scan_bwd_kernelI32Selective_Scan_bwd_kernel_traitsILi32ELi8ELb0ELb1ELb1ELb1ELb0EN3c108BFloat16ENS1_7complexIfEEEEv12SSMParamsBwd
        .type           _Z25selective_scan_bwd_kernelI32Selective_Scan_bwd_kernel_traitsILi32ELi8ELb0ELb1ELb1ELb1ELb0EN3c108BFloat16ENS1_7complexIfEEEEv12SSMParamsBwd,@function
        .size           _Z25selective_scan_bwd_kernelI32Selective_Scan_bwd_kernel_traitsILi32ELi8ELb0ELb1ELb1ELb1ELb0EN3c108BFloat16ENS1_7complexIfEEEEv12SSMParamsBwd,(.L_x_14734 - _Z25selective_scan_bwd_kernelI32Selective_Scan_bwd_kernel_traitsILi32ELi8ELb0ELb1ELb1ELb1ELb0EN3c108BFloat16ENS1_7complexIfEEEEv12SSMParamsBwd)
        .other          _Z25selective_scan_bwd_kernelI32Selective_Scan_bwd_kernel_traitsILi32ELi8ELb0ELb1ELb1ELb1ELb0EN3c108BFloat16ENS1_7complexIfEEEEv12SSMParamsBwd,@"STO_CUDA_ENTRY STV_DEFAULT"
_Z25selective_scan_bwd_kernelI32Selective_Scan_bwd_kernel_traitsILi32ELi8ELb0ELb1ELb1ELb1ELb0EN3c108BFloat16ENS1_7complexIfEEEEv12SSMParamsBwd:
.text._Z25selective_scan_bwd_kernelI32Selective_Scan_bwd_kernel_traitsILi32ELi8ELb0ELb1ELb1ELb1ELb0EN3c108BFloat16ENS1_7complexIfEEEEv12SSMParamsBwd:
[----:B------:R-:W-:Y:S02]  /*0000*/  MOV R1, c[0x0][0x28] ;  /* 0x00000a0000017a02 */ /* 0x000fe40000000f00 */
[----:B------:R-:W-:Y:S01]  /*0010*/  IABS R19, c[0x0][0x178] ;  /* 0x00005e0000137a13 */ /* 0x000fe20000000000 */
[----:B------:R-:W0:Y:S01]  /*0020*/  S2R R30, SR_CTAID.Y ;  /* 0x00000000001e7919 */ /* 0x000e220000002600 */
[----:B------:R-:W-:Y:S01]  /*0030*/  ISETP.NE.U32.AND P0, PT, RZ, c[0x0][0x238], PT ;  /* 0x00008e00ff007a0c */ /* 0x000fe20003f05070 */
[----:B------:R-:W-:Y:S01]  /*0040*/  CS2R R32, SRZ ;  /* 0x0000000000207805 */ /* 0x000fe2000001ff00 */
[----:B------:R-:W1:Y:S01]  /*0050*/  I2F.RP R0, R19 ;  /* 0x0000001300007306 */ /* 0x000e620000209400 */
[----:B------:R-:W-:Y:S01]  /*0060*/  ISETP.NE.U32.AND P1, PT, RZ, c[0x0][0x250], PT ;  /* 0x00009400ff007a0c */ /* 0x000fe20003f25070 */
[----:B------:R-:W-:Y:S01]  /*0070*/  ULDC.64 UR10, c[0x0][0x118] ;  /* 0x00004600000a7ab9 */ /* 0x000fe20000000a00 */
[----:B------:R-:W-:Y:S01]  /*0080*/  ISETP.NE.AND.EX P0, PT, RZ, c[0x0][0x23c], PT, P0 ;  /* 0x00008f00ff007a0c */ /* 0x000fe20003f05300 */
[----:B------:R-:W2:Y:S01]  /*0090*/  S2R R35, SR_CTAID.X ;  /* 0x0000000000237919 */ /* 0x000ea20000002500 */
[----:B------:R-:W-:-:S03]  /*00a0*/  ISETP.NE.AND.EX P1, PT, RZ, c[0x0][0x254], PT, P1 ;  /* 0x00009500ff007a0c */ /* 0x000fc60003f25310 */
        /* <DEDUP_REMOVED lines=12> */
[----:B------:R-:W-:Y:S01]  /*0170*/  ISETP.NE.AND P0, PT, RZ, c[0x0][0x178], PT ;  /* 0x00005e00ff007a0c */ /* 0x000fe20003f05270 */
[----:B------:R-:W-:Y:S01]  /*0180*/  HFMA2.MMA R36, -RZ, RZ, 0, 0 ;  /* 0x00000000ff247435 */ /* 0x000fe200000001ff */
[----:B------:R-:W-:Y:S01]  /*0190*/  MOV R38, RZ ;  /* 0x000000ff00267202 */ /* 0x000fe20000000f00 */
[C---:B------:R-:W-:Y:S01]  /*01a0*/  IMAD R0, R34.reuse, c[0x0][0x1d0], RZ ;  /* 0x0000740022007a24 */ /* 0x040fe200078e02ff */
[----:B-1----:R-:W-:Y:S01]  /*01b0*/  HFMA2.MMA R6, -RZ, RZ, 0, 0 ;  /* 0x00000000ff067435 */ /* 0x002fe200000001ff */
[----:B------:R-:W-:Y:S01]  /*01c0*/  IMAD R10, R34, c[0x0][0x278], RZ ;  /* 0x00009e00220a7a24 */ /* 0x000fe200078e02ff */
[----:B----4-:R-:W-:Y:S01]  /*01d0*/  IABS R4, R30 ;  /* 0x0000001e00047213 */ /* 0x010fe20000000000 */
[----:B------:R-:W-:-:S02]  /*01e0*/  IMAD R5, R35, c[0x0][0x1d4], R0 ;  /* 0x0000750023057a24 */ /* 0x000fc400078e0200 */
[C---:B------:R-:W-:Y:S01]  /*01f0*/  IMAD R12, R34.reuse, c[0x0][0x190], RZ ;  /* 0x00006400220c7a24 */ /* 0x040fe200078e02ff */
[----:B---3--:R-:W-:Y:S01]  /*0200*/  IADD3 R8, RZ, -R7, RZ ;  /* 0x80000007ff087210 */ /* 0x008fe20007ffe0ff */
[----:B------:R-:W-:Y:S02]  /*0210*/  IMAD R14, R34, c[0x0][0x1b0], RZ ;  /* 0x00006c00220e7a24 */ /* 0x000fe400078e02ff */
[C---:B------:R-:W-:Y:S02]  /*0220*/  IMAD R13, R35.reuse, c[0x0][0x27c], R10 ;  /* 0x00009f00230d7a24 */ /* 0x040fe400078e020a */
[----:B0-----:R-:W-:Y:S02]  /*0230*/  IMAD R3, R8, R19, RZ ;  /* 0x0000001308037224 */ /* 0x001fe400078e02ff */
[----:B------:R-:W-:Y:S01]  /*0240*/  IMAD R15, R35, c[0x0][0x194], R12 ;  /* 0x00006500230f7a24 */ /* 0x000fe200078e020c */
[----:B------:R-:W-:Y:S01]  /*0250*/  MOV R12, c[0x0][0x174] ;  /* 0x00005d00000c7a02 */ /* 0x000fe20000000f00 */
        /* <DEDUP_REMOVED lines=8> */
[----:B------:R-:W-:-:S04]  /*02e0*/  IMAD.WIDE.U32 R10, R35, c[0x0][0x1b0], RZ ;  /* 0x00006c00230a7a25 */ /* 0x000fc800078e00ff */
[----:B------:R-:W-:Y:S02]  /*02f0*/  IMAD R0, R19, R0, R4 ;  /* 0x0000000013007224 */ /* 0x000fe400078e0204 */
[----:B------:R-:W-:-:S03]  /*0300*/  IMAD.WIDE.U32 R4, R35, c[0x0][0x1e0], RZ ;  /* 0x0000780023047a25 */ /* 0x000fc600078e00ff */
[----:B------:R-:W-:Y:S01]  /*0310*/  ISETP.GT.U32.AND P2, PT, R19, R0, PT ;  /* 0x000000001300720c */ /* 0x000fe20003f44070 */
[C---:B------:R-:W-:Y:S02]  /*0320*/  IMAD R9, R35.reuse, c[0x0][0x1e4], R6 ;  /* 0x0000790023097a24 */ /* 0x040fe400078e0206 */
[----:B------:R-:W-:-:S03]  /*0330*/  IMAD.WIDE.U32 R6, R35, c[0x0][0x278], RZ ;  /* 0x00009e0023067a25 */ /* 0x000fc600078e00ff */
[----:B------:R-:W-:Y:S01]  /*0340*/  IADD3 R5, R5, R9, RZ ;  /* 0x0000000905057210 */ /* 0x000fe20007ffe0ff */
[----:B------:R-:W-:Y:S01]  /*0350*/  IMAD R17, R35, c[0x0][0x1b4], R14 ;  /* 0x00006d0023117a24 */ /* 0x000fe200078e020e */
[----:B------:R-:W-:Y:S01]  /*0360*/  IADD3 R7, R7, R13, RZ ;  /* 0x0000000d07077210 */ /* 0x000fe20007ffe0ff */
[----:B------:R-:W-:Y:S01]  /*0370*/  IMAD.WIDE.U32 R8, R35, c[0x0][0x190], RZ ;  /* 0x0000640023087a25 */ /* 0x000fe200078e00ff */
[----:B------:R-:W-:Y:S02]  /*0380*/  LEA R13, R12, 0xffffff00, 0x8 ;  /* 0xffffff000c0d7811 */ /* 0x000fe400078e40ff */
[----:B------:R-:W-:Y:S01]  /*0390*/  IADD3 R11, R11, R17, RZ ;  /* 0x000000110b0b7210 */ /* 0x000fe20007ffe0ff */
[----:B------:R-:W-:Y:S01]  /*03a0*/  IMAD.WIDE.U32 R4, R30, c[0x0][0x1e8], R4 ;  /* 0x00007a001e047a25 */ /* 0x000fe200078e0004 */
[-C--:B------:R-:W-:Y:S02]  /*03b0*/  @!P2 IADD3 R0, R0, -R19.reuse, RZ ;  /* 0x800000130000a210 */ /* 0x080fe40007ffe0ff */
[----:B------:R-:W-:Y:S01]  /*03c0*/  @!P2 IADD3 R37, R37, 0x1, RZ ;  /* 0x000000012525a810 */ /* 0x000fe20007ffe0ff */
[C---:B------:R-:W-:Y:S01]  /*03d0*/  IMAD R17, R31.reuse, c[0x0][0x1d8], RZ ;  /* 0x000076001f117a24 */ /* 0x040fe200078e02ff */
[----:B------:R-:W-:Y:S01]  /*03e0*/  ISETP.GE.U32.AND P1, PT, R0, R19, PT ;  /* 0x000000130000720c */ /* 0x000fe20003f26070 */
[----:B------:R-:W-:Y:S01]  /*03f0*/  IMAD R19, R31, c[0x0][0x1e8], RZ ;  /* 0x00007a001f137a24 */ /* 0x000fe200078e02ff */
[----:B------:R-:W-:Y:S01]  /*0400*/  IADD3 R9, R9, R15, RZ ;  /* 0x0000000f09097210 */ /* 0x000fe20007ffe0ff */
[----:B------:R-:W-:Y:S01]  /*0410*/  IMAD.WIDE.U32 R2, R30, c[0x0][0x1d8], R2 ;  /* 0x000076001e027a25 */ /* 0x000fe200078e0002 */
[----:B------:R-:W-:-:S02]  /*0420*/  SHF.R.S32.HI R15, RZ, 0x1f, R13 ;  /* 0x0000001fff0f7819 */ /* 0x000fc4000001140d */
[----:B------:R-:W-:Y:S01]  /*0430*/  IADD3 R45, P2, R13, R4, RZ ;  /* 0x000000040d2d7210 */ /* 0x000fe20007f5e0ff */
[C---:B------:R-:W-:Y:S02]  /*0440*/  IMAD R19, R30.reuse, c[0x0][0x1ec], R19 ;  /* 0x00007b001e137a24 */ /* 0x040fe400078e0213 */
[C---:B------:R-:W-:Y:S02]  /*0450*/  IMAD R17, R30.reuse, c[0x0][0x1dc], R17 ;  /* 0x000077001e117a24 */ /* 0x040fe400078e0211 */
[C---:B------:R-:W-:Y:S01]  /*0460*/  IMAD.WIDE.U32 R6, R30.reuse, c[0x0][0x280], R6 ;  /* 0x0000a0001e067a25 */ /* 0x040fe200078e0006 */
[----:B------:R-:W-:Y:S02]  /*0470*/  IADD3.X R4, R15, R5, R19, P2, !PT ;  /* 0x000000050f047210 */ /* 0x000fe400017fe413 */
[----:B------:R-:W-:Y:S01]  /*0480*/  @P1 IADD3 R37, R37, 0x1, RZ ;  /* 0x0000000125251810 */ /* 0x000fe20007ffe0ff */
[----:B------:R-:W-:Y:S01]  /*0490*/  IMAD R21, R30, c[0x0][0x284], R21 ;  /* 0x0000a1001e157a24 */ /* 0x000fe200078e0215 */
[----:B------:R-:W-:-:S02]  /*04a0*/  IADD3 R43, P1, R13, R2, RZ ;  /* 0x000000020d2b7210 */ /* 0x000fc40007f3e0ff */
[----:B------:R-:W-:Y:S02]  /*04b0*/  @!P3 IADD3 R37, -R37, RZ, RZ ;  /* 0x000000ff2525b210 */ /* 0x000fe40007ffe1ff */
[----:B------:R-:W-:Y:S02]  /*04c0*/  @!P0 LOP3.LUT R37, RZ, c[0x0][0x178], RZ, 0x33, !PT ;  /* 0x00005e00ff258a12 */ /* 0x000fe400078e33ff */
[----:B------:R-:W-:Y:S02]  /*04d0*/  LEA R44, P0, R45, c[0x0][0x248], 0x1 ;  /* 0x000092002d2c7a11 */ /* 0x000fe400078008ff */
[----:B------:R-:W-:Y:S01]  /*04e0*/  IADD3.X R2, R15, R3, R17, P1, !PT ;  /* 0x000000030f027210 */ /* 0x000fe20000ffe411 */
[----:B------:R-:W-:Y:S01]  /*04f0*/  IMAD.WIDE.U32 R8, R37, c[0x0][0x1a8], R8 ;  /* 0x00006a0025087a25 */ /* 0x000fe200078e0008 */
[----:B------:R-:W-:Y:S02]  /*0500*/  LEA R42, P1, R43, c[0x0][0x240], 0x1 ;  /* 0x000090002b2a7a11 */ /* 0x000fe400078208ff */
[----:B------:R-:W-:Y:S01]  /*0510*/  SHF.R.S32.HI R167, RZ, 0x1f, R37 ;  /* 0x0000001fffa77819 */ /* 0x000fe20000011425 */
[----:B------:R-:W-:Y:S01]  /*0520*/  IMAD.WIDE.U32 R10, R37, c[0x0][0x1c8], R10 ;  /* 0x00007200250a7a25 */ /* 0x000fe200078e000a */
        /* <DEDUP_REMOVED lines=18> */
[----:B------:R-:W-:Y:S02]  /*0650*/  IADD3 R3, P4, R3, R10, RZ ;  /* 0x0000000a03037210 */ /* 0x000fe40007f9e0ff */
[----:B------:R-:W-:Y:S02]  /*0660*/  IADD3 R7, R11, R7, RZ ;  /* 0x000000070b077210 */ /* 0x000fe40007ffe0ff */
[----:B------:R-:W-:Y:S01]  /*0670*/  ISETP.NE.AND.EX P1, PT, RZ, c[0x0][0x32c], PT, P1 ;  /* 0x0000cb00ff007a0c */ /* 0x000fe20003f25310 */
[----:B------:R-:W-:Y:S01]  /*0680*/  CS2R R10, SRZ ;  /* 0x00000000000a7805 */ /* 0x000fe2000001ff00 */
[----:B------:R-:W-:Y:S02]  /*0690*/  ISETP.NE.AND.EX P2, PT, RZ, c[0x0][0x34c], PT, P2 ;  /* 0x0000d300ff007a0c */ /* 0x000fe40003f45320 */
[----:B------:R-:W-:-:S02]  /*06a0*/  ISETP.GE.AND P3, PT, R12, 0x1, PT ;  /* 0x000000010c00780c */ /* 0x000fc40003f66270 */
[C---:B------:R-:W-:Y:S01]  /*06b0*/  IADD3.X R5, R0.reuse, R5, RZ, P5, !PT ;  /* 0x0000000500057210 */ /* 0x040fe20002ffe4ff */
[----:B------:R-:W-:Y:S01]  /*06c0*/  CS2R R12, SRZ ;  /* 0x00000000000c7805 */ /* 0x000fe2000001ff00 */
        /* <DEDUP_REMOVED lines=23> */
.L_x_11995:
        /* <DEDUP_REMOVED lines=52> */
[----:B------:R-:W-:Y:S02]  /*0b80*/  ISETP.GE.AND P0, PT, R24, R55, PT ;  /* 0x000000371800720c */ /* 0x000fe40003f06270 */
        /* <DEDUP_REMOVED lines=21> */
[----:B0-----:R-:W-:-:S02]  /*0ce0*/  LEA.HI.SX32 R0, R27, R40, 0x1b ;  /* 0x000000281b007211 */ /* 0x001fc400078fdaff */
[----:B------:R-:W-:Y:S02]  /*0cf0*/  SHF.L.U32 R27, R3, 0x1, RZ ;  /* 0x00000001031b7819 */ /* 0x000fe400000006ff */
[----:B------:R-:W-:-:S03]  /*0d00*/  SHF.L.U32 R0, R0, 0x1, RZ ;  /* 0x0000000100007819 */ /* 0x000fc600000006ff */
        /* <DEDUP_REMOVED lines=19> */
[----:B-1----:R-:W-:Y:S01]  /*0e40*/  PRMT R17, RZ, 0x7610, R17 ;  /* 0x00007610ff117816 */ /* 0x002fe20000000011 */
        /* <DEDUP_REMOVED lines=29> */
[----:B------:R-:W1:Y:S04]  /*1020*/  LDS.U16 R4, [R57+0x8] ;  /* 0x0000080039047984 */ /* 0x000e680000000400 */
[----:B------:R-:W2:Y:S04]  /*1030*/  LDS.U16 R18, [R57+0xa] ;  /* 0x00000a0039127984 */ /* 0x000ea80000000400 */
[----:B------:R-:W3:Y:S04]  /*1040*/  LDS.U16 R19, [R57+0xc] ;  /* 0x00000c0039137984 */ /* 0x000ee80000000400 */
        /* <DEDUP_REMOVED lines=17> */
[----:B------:R-:W-:Y:S02]  /*1160*/  PRMT R70, RZ, 0x5410, R7 ;  /* 0x00005410ff467816 */ /* 0x000fe40000000007 */
[----:B------:R-:W-:Y:S02]  /*1170*/  PRMT R16, RZ, 0x5410, R16 ;  /* 0x00005410ff107816 */ /* 0x000fe40000000010 */
[----:B--2---:R-:W-:Y:S01]  /*1180*/  PRMT R18, RZ, 0x5410, R18 ;  /* 0x00005410ff127816 */ /* 0x004fe20000000012 */
[--C-:B-----5:R-:W-:Y:S01]  /*1190*/  FADD.FTZ R74, R4, R33.reuse ;  /* 0x00000021044a7221 */ /* 0x120fe20000010000 */
[----:B------:R-:W-:Y:S01]  /*11a0*/  PRMT R4, RZ, 0x5410, R60 ;  /* 0x00005410ff047816 */ /* 0x000fe2000000003c */
[----:B------:R-:W-:Y:S01]  /*11b0*/  FADD.FTZ R70, R70, R33 ;  /* 0x0000002146467221 */ /* 0x000fe20000010000 */
[----:B---3--:R-:W-:Y:S01]  /*11c0*/  PRMT R78, RZ, 0x5410, R19 ;  /* 0x00005410ff4e7816 */ /* 0x008fe20000000013 */
        /* <DEDUP_REMOVED lines=11> */
[----:B------:R0:W-:Y:S04]  /*1280*/  STS.U16 [R27+0xc0], R66 ;  /* 0x0000c0421b007388 */ /* 0x0001e80000000400 */
[----:B------:R-:W-:Y:S04]  /*1290*/  STS.U16 [R26+0x100], R21 ;  /* 0x000100151a007388 */ /* 0x000fe80000000400 */
[----:B------:R-:W-:Y:S04]  /*12a0*/  STS.U16 [R25+0x140], R68 ;  /* 0x0001404419007388 */ /* 0x000fe80000000400 */
[----:B------:R1:W-:Y:S04]  /*12b0*/  STS.U16 [R24+0x180], R23 ;  /* 0x0001801718007388 */ /* 0x0003e80000000400 */
[----:B------:R-:W-:Y:S01]  /*12c0*/  STS.U16 [R0+0x1c0], R67 ;  /* 0x0001c04300007388 */ /* 0x000fe20000000400 */
[----:B------:R-:W-:-:S06]  /*12d0*/  NOP ;  /* 0x0000000000007918 */ /* 0x000fcc0000000000 */
[----:B------:R-:W2:Y:S04]  /*12e0*/  LDS.U16 R89, [R57] ;  /* 0x0000000039597984 */ /* 0x000ea80000000400 */
[----:B------:R-:W3:Y:S04]  /*12f0*/  LDS.U16 R91, [R57+0x2] ;  /* 0x00000200395b7984 */ /* 0x000ee80000000400 */
[----:B------:R-:W4:Y:S04]  /*1300*/  LDS.U16 R3, [R57+0x4] ;  /* 0x0000040039037984 */ /* 0x000f280000000400 */
[----:B------:R-:W4:Y:S04]  /*1310*/  LDS.U16 R2, [R57+0x6] ;  /* 0x0000060039027984 */ /* 0x000f280000000400 */
[----:B------:R0:W4:Y:S04]  /*1320*/  LDS.U16 R99, [R57+0x8] ;  /* 0x0000080039637984 */ /* 0x0001280000000400 */
[----:B------:R0:W4:Y:S04]  /*1330*/  LDS.U16 R17, [R57+0xa] ;  /* 0x00000a0039117984 */ /* 0x0001280000000400 */
[----:B------:R2:W4:Y:S04]  /*1340*/  LDS.U16 R21, [R57+0xc] ;  /* 0x00000c0039157984 */ /* 0x0005280000000400 */
[----:B------:R2:W4:Y:S01]  /*1350*/  LDS.U16 R22, [R57+0xe] ;  /* 0x00000e0039167984 */ /* 0x0005220000000400 */
[----:B0-----:R-:W-:-:S02]  /*1360*/  PRMT R66, RZ, 0x5410, R5 ;  /* 0x00005410ff427816 */ /* 0x001fc40000000005 */
[----:B-1----:R-:W-:-:S03]  /*1370*/  PRMT R23, RZ, 0x5410, R171 ;  /* 0x00005410ff177816 */ /* 0x002fc600000000ab */
[----:B------:R-:W-:Y:S01]  /*1380*/  FADD.FTZ R66, R66, R33 ;  /* 0x0000002142427221 */ /* 0x000fe20000010000 */
[----:B--2---:R-:W-:-:S04]  /*1390*/  PRMT R89, RZ, 0x5410, R89 ;  /* 0x00005410ff597816 */ /* 0x004fc80000000059 */
[----:B------:R-:W-:Y:S02]  /*13a0*/  FSETP.GTU.FTZ.AND P0, PT, R66, 20, PT ;  /* 0x41a000004200780b */ /* 0x000fe40003f1c000 */
[----:B---3--:R-:W-:Y:S01]  /*13b0*/  PRMT R91, RZ, 0x5410, R91 ;  /* 0x00005410ff5b7816 */ /* 0x008fe2000000005b */
[----:B------:R-:W-:Y:S01]  /*13c0*/  FFMA.FTZ R36, R89, R23, R36 ;  /* 0x0000001759247223 */ /* 0x000fe20000010024 */
[----:B------:R-:W-:Y:S02]  /*13d0*/  PRMT R23, RZ, 0x5410, R58 ;  /* 0x00005410ff177816 */ /* 0x000fe4000000003a */
[----:B----4-:R-:W-:-:S03]  /*13e0*/  PRMT R3, RZ, 0x5410, R3 ;  /* 0x00005410ff037816 */ /* 0x010fc60000000003 */
[----:B------:R-:W-:Y:S01]  /*13f0*/  FFMA.FTZ R36, R91, R23, R36 ;  /* 0x000000175b247223 */ /* 0x000fe20000010024 */
[----:B------:R-:W-:Y:S01]  /*1400*/  PRMT R23, RZ, 0x5410, R59 ;  /* 0x00005410ff177816 */ /* 0x000fe2000000003b */
[----:B------:R-:W-:Y:S01]  /*1410*/  FADD.FTZ R68, R6, R33 ;  /* 0x0000002106447221 */ /* 0x000fe20000010000 */
[----:B------:R-:W-:Y:S02]  /*1420*/  PRMT R5, RZ, 0x5410, R2 ;  /* 0x00005410ff057816 */ /* 0x000fe40000000002 */
[----:B------:R-:W-:Y:S01]  /*1430*/  MOV R65, c[0x0][0x16c] ;  /* 0x00005b0000417a02 */ /* 0x000fe20000000f00 */
[----:B------:R-:W-:Y:S01]  /*1440*/  FFMA.FTZ R36, R3, R23, R36 ;  /* 0x0000001703247223 */ /* 0x000fe20000010024 */
[----:B------:R-:W-:Y:S02]  /*1450*/  FSETP.GTU.FTZ.AND P6, PT, R68, 20, PT ;  /* 0x41a000004400780b */ /* 0x000fe40003fdc000 */
[----:B------:R-:W-:Y:S01]  /*1460*/  ISETP.GE.AND P5, PT, R65, 0x1, PT ;  /* 0x000000014100780c */ /* 0x000fe20003fa6270 */
[----:B------:R-:W-:Y:S01]  /*1470*/  FFMA.FTZ R36, R5, R4, R36 ;  /* 0x0000000405247223 */ /* 0x000fe20000010024 */
[----:B------:R-:W-:Y:S06]  /*1480*/  @P0 BRA `(.L_x_11928) ;  /* 0x000001f000000947 */ /* 0x000fec0003800000 */
        /* <DEDUP_REMOVED lines=31> */
.L_x_11928:
[----:B------:R-:W-:Y:S05]  /*1680*/  BSYNC B0 ;  /* 0x0000000000007941 */ /* 0x000fea0003800000 */
.L_x_11927:
        /* <DEDUP_REMOVED lines=40> */
.L_x_11930:
[----:B------:R-:W-:Y:S05]  /*1910*/  BSYNC B0 ;  /* 0x0000000000007941 */ /* 0x000fea0003800000 */
.L_x_11929:
        /* <DEDUP_REMOVED lines=41> */
.L_x_11932:
[----:B------:R-:W-:Y:S05]  /*1bb0*/  BSYNC B0 ;  /* 0x0000000000007941 */ /* 0x000fea0003800000 */
.L_x_11931:
        /* <DEDUP_REMOVED lines=33> */
.L_x_11934:
[----:B------:R-:W-:Y:S05]  /*1dd0*/  BSYNC B0 ;  /* 0x0000000000007941 */ /* 0x000fea0003800000 */
.L_x_11933:
        /* <DEDUP_REMOVED lines=33> */
.L_x_11936:
[----:B------:R-:W-:Y:S05]  /*1ff0*/  BSYNC B0 ;  /* 0x0000000000007941 */ /* 0x000fea0003800000 */
.L_x_11935:
        /* <DEDUP_REMOVED lines=33> */
.L_x_11938:
[----:B------:R-:W-:Y:S05]  /*2210*/  BSYNC B0 ;  /* 0x0000000000007941 */ /* 0x000fea0003800000 */
.L_x_11937:
        /* <DEDUP_REMOVED lines=33> */
.L_x_11940:
[----:B------:R-:W-:Y:S05]  /*2430*/  BSYNC B0 ;  /* 0x0000000000007941 */ /* 0x000fea0003800000 */
.L_x_11939:
        /* <DEDUP_REMOVED lines=33> */
.L_x_11942:
[----:B------:R-:W-:Y:S05]  /*2650*/  BSYNC B0 ;  /* 0x0000000000007941 */ /* 0x000fea0003800000 */
.L_x_11941:
[----:B------:R-:W-:Y:S01]  /*2660*/  BAR.SYNC.DEFER_BLOCKING 0x0 ;  /* 0x0000000000007b1d */ /* 0x000fe20000010000 */
[----:B------:R-:W-:Y:S01]  /*2670*/  HFMA2.MMA R65, -RZ, RZ, 0, 0 ;  /* 0x00000000ff417435 */ /* 0x000fe200000001ff */
[----:B------:R-:W-:Y:S01]  /*2680*/  FFMA.FTZ R36, R19, R36, R16 ;  /* 0x0000002413247223 */ /* 0x000fe20000010010 */
        /* <DEDUP_REMOVED lines=31> */
[----:B------:R-:W-:Y:S01]  /*2880*/  FADD.FTZ R96, R19, R19 ;  /* 0x0000001313607221 */ /* 0x000fe20000010000 */
[----:B------:R-:W-:-:S02]  /*2890*/  MOV R67, RZ ;  /* 0x000000ff00437202 */ /* 0x000fc40000000f00 */
[----:B------:R-:W-:Y:S02]  /*28a0*/  MOV R84, RZ ;  /* 0x000000ff00547202 */ /* 0x000fe40000000f00 */
[----:B------:R-:W-:Y:S02]  /*28b0*/  MOV R69, RZ ;  /* 0x000000ff00457202 */ /* 0x000fe40000000f00 */
[----:B------:R-:W-:Y:S02]  /*28c0*/  MOV R86, RZ ;  /* 0x000000ff00567202 */ /* 0x000fe40000000f00 */
[----:B------:R-:W-:Y:S02]  /*28d0*/  MOV R71, RZ ;  /* 0x000000ff00477202 */ /* 0x000fe40000000f00 */
[----:B------:R-:W-:Y:S02]  /*28e0*/  MOV R73, RZ ;  /* 0x000000ff00497202 */ /* 0x000fe40000000f00 */
.L_x_11990:
[----:B------:R-:W-:Y:S02]  /*28f0*/  LOP3.LUT R54, R52, 0x1f, R39, 0xf8, !PT ;  /* 0x0000001f34367812 */ /* 0x000fe400078ef827 */
[----:B------:R-:W-:-:S02]  /*2900*/  SHF.R.S32.HI R102, RZ, 0x1f, R95 ;  /* 0x0000001fff667819 */ /* 0x000fc4000001145f */
[----:B------:R-:W-:Y:S02]  /*2910*/  IADD3 R2, R52, R54, RZ ;  /* 0x0000003634027210 */ /* 0x000fe40007ffe0ff */
[----:B------:R-:W-:Y:S01]  /*2920*/  IADD3 R55, -R53, c[0x0][0x168], RZ ;  /* 0x00005a0035377a10 */ /* 0x000fe20007ffe1ff */
[----:B------:R-:W-:Y:S01]  /*2930*/  IMAD R4, R102, c[0x0][0x1a0], RZ ;  /* 0x0000680066047a24 */ /* 0x000fe200078e02ff */
[----:B------:R-:W-:Y:S02]  /*2940*/  SHF.R.S32.HI R3, RZ, 0x1f, R2 ;  /* 0x0000001fff037819 */ /* 0x000fe40000011402 */
[----:B------:R-:W-:Y:S01]  /*2950*/  SHF.L.U32 R133, R55, 0x1, RZ ;  /* 0x0000000137857819 */ /* 0x000fe200000006ff */
[C---:B------:R-:W-:Y:S01]  /*2960*/  IMAD R7, R95.reuse, c[0x0][0x1a4], R4 ;  /* 0x000069005f077a24 */ /* 0x040fe200078e0204 */
[C---:B------:R-:W-:Y:S01]  /*2970*/  IADD3 R114, R2.reuse, 0x20, RZ ;  /* 0x0000002002727810 */ /* 0x040fe20007ffe0ff */
        /* <DEDUP_REMOVED lines=9> */
[C---:B------:R-:W-:Y:S02]  /*2a10*/  ISETP.GE.AND P6, PT, R2.reuse, R133, PT ;  /* 0x000000850200720c */ /* 0x040fe40003fc6270 */
[----:B------:R-:W-:Y:S02]  /*2a20*/  PRMT R20, RZ, 0x7610, R20 ;  /* 0x00007610ff147816 */ /* 0x000fe40000000014 */
[----:B------:R-:W-:Y:S02]  /*2a30*/  PRMT R23, RZ, 0x7610, R23 ;  /* 0x00007610ff177816 */ /* 0x000fe40000000017 */
[----:B------:R-:W-:Y:S02]  /*2a40*/  PRMT R22, RZ, 0x7610, R22 ;  /* 0x00007610ff167816 */ /* 0x000fe40000000016 */
[C---:B------:R-:W-:Y:S01]  /*2a50*/  IADD3 R121, R2.reuse, 0x100, RZ ;  /* 0x0000010002797810 */ /* 0x040fe20007ffe0ff */
[----:B--2---:R0:W2:Y:S01]  /*2a60*/  @!P0 LDG.E.U16 R20, [R6.64+0x40] ;  /* 0x0000400a06148981 */ /* 0x0040a2000c1e1500 */
[----:B------:R-:W-:-:S02]  /*2a70*/  IADD3 R122, R2, 0x120, RZ ;  /* 0x00000120027a7810 */ /* 0x000fc40007ffe0ff */
[C---:B------:R-:W-:Y:S01]  /*2a80*/  IADD3 R117, R2.reuse, 0x80, RZ ;  /* 0x0000008002757810 */ /* 0x040fe20007ffe0ff */
[----:B---3--:R0:W3:Y:S01]  /*2a90*/  @!P1 LDG.E.U16 R23, [R6.64+0x80] ;  /* 0x0000800a06179981 */ /* 0x0080e2000c1e1500 */
[C---:B------:R-:W-:Y:S02]  /*2aa0*/  IADD3 R123, R2.reuse, 0x140, RZ ;  /* 0x00000140027b7810 */ /* 0x040fe40007ffe0ff */
[----:B------:R-:W-:Y:S01]  /*2ab0*/  PRMT R21, RZ, 0x7610, R21 ;  /* 0x00007610ff157816 */ /* 0x000fe20000000015 */
[----:B------:R0:W4:Y:S01]  /*2ac0*/  @!P2 LDG.E.U16 R22, [R6.64+0xc0] ;  /* 0x0000c00a0616a981 */ /* 0x000122000c1e1500 */
[C---:B------:R-:W-:Y:S02]  /*2ad0*/  IADD3 R118, R2.reuse, 0xa0, RZ ;  /* 0x000000a002767810 */ /* 0x040fe40007ffe0ff */
[-C--:B------:R-:W-:Y:S02]  /*2ae0*/  ISETP.GE.AND P0, PT, R121, R133.reuse, PT ;  /* 0x000000857900720c */ /* 0x080fe40003f06270 */
[----:B------:R-:W-:Y:S01]  /*2af0*/  IADD3 R119, R2, 0xc0, RZ ;  /* 0x000000c002777810 */ /* 0x000fe20007ffe0ff */
[----:B------:R0:W2:Y:S01]  /*2b00*/  @!P6 LDG.E.U16 R21, [R6.64] ;  /* 0x0000000a0615e981 */ /* 0x0000a2000c1e1500 */
[----:B------:R-:W-:-:S02]  /*2b10*/  ISETP.GE.AND P1, PT, R122, R133, PT ;  /* 0x000000857a00720c */ /* 0x000fc40003f26270 */
[----:B------:R-:W-:Y:S02]  /*2b20*/  IADD3 R120, R2, 0xe0, RZ ;  /* 0x000000e002787810 */ /* 0x000fe40007ffe0ff */
        /* <DEDUP_REMOVED lines=9> */
[----:B------:R0:W4:Y:S01]  /*2bc0*/  @!P0 LDG.E.U16 R106, [R6.64+0x200] ;  /* 0x0002000a066a8981 */ /* 0x000122000c1e1500 */
[----:B------:R-:W-:Y:S02]  /*2bd0*/  PRMT R104, RZ, 0x7610, R104 ;  /* 0x00007610ff687816 */ /* 0x000fe40000000068 */
[C---:B------:R-:W-:Y:S01]  /*2be0*/  IADD3 R124, R2.reuse, 0x160, RZ ;  /* 0x00000160027c7810 */ /* 0x040fe20007ffe0ff */
[----:B------:R0:W4:Y:S01]  /*2bf0*/  @!P1 LDG.E.U16 R107, [R6.64+0x240] ;  /* 0x0002400a066b9981 */ /* 0x000122000c1e1500 */
[----:B------:R-:W-:-:S02]  /*2c00*/  IADD3 R125, R2, 0x180, RZ ;  /* 0x00000180027d7810 */ /* 0x000fc40007ffe0ff */
[----:B------:R-:W-:Y:S01]  /*2c10*/  PRMT R103, RZ, 0x7610, R103 ;  /* 0x00007610ff677816 */ /* 0x000fe20000000067 */
[----:B------:R0:W4:Y:S01]  /*2c20*/  @!P3 LDG.E.U16 R101, [R6.64+0x100] ;  /* 0x0001000a0665b981 */ /* 0x000122000c1e1500 */
[C---:B------:R-:W-:Y:S02]  /*2c30*/  IADD3 R126, R2.reuse, 0x1a0, RZ ;  /* 0x000001a0027e7810 */ /* 0x040fe40007ffe0ff */
[----:B------:R-:W-:Y:S01]  /*2c40*/  PRMT R105, RZ, 0x7610, R105 ;  /* 0x00007610ff697816 */ /* 0x000fe20000000069 */
        /* <DEDUP_REMOVED lines=8> */
[-C--:B------:R-:W-:Y:S01]  /*2cd0*/  ISETP.GE.AND P3, PT, R127, R133.reuse, PT ;  /* 0x000000857f00720c */ /* 0x080fe20003f66270 */
[----:B------:R0:W4:Y:S01]  /*2ce0*/  @!P6 LDG.E.U16 R105, [R6.64+0x1c0] ;  /* 0x0001c00a0669e981 */ /* 0x000122000c1e1500 */
        /* <DEDUP_REMOVED lines=14> */
[C---:B------:R-:W-:Y:S02]  /*2dd0*/  IMAD R16, R102.reuse, c[0x0][0x188], RZ ;  /* 0x0000620066107a24 */ /* 0x040fe400078e02ff */
[----:B------:R-:W-:Y:S01]  /*2de0*/  IMAD R18, R102, c[0x0][0x1c0], RZ ;  /* 0x0000700066127a24 */ /* 0x000fe200078e02ff */
[----:B------:R-:W-:Y:S01]  /*2df0*/  IADD3 R5, R5, R17, RZ ;  /* 0x0000001105057210 */ /* 0x000fe20007ffe0ff */
[C---:B------:R-:W-:Y:S02]  /*2e00*/  IMAD R129, R95.reuse, c[0x0][0x18c], R16 ;  /* 0x000063005f817a24 */ /* 0x040fe400078e0210 */
[C---:B------:R-:W-:Y:S02]  /*2e10*/  IMAD R131, R95.reuse, c[0x0][0x1c4], R18 ;  /* 0x000071005f837a24 */ /* 0x040fe400078e0212 */
[----:B------:R-:W-:-:S04]  /*2e20*/  IMAD.WIDE.U32 R16, R95, c[0x0][0x1c0], R2 ;  /* 0x000070005f107a25 */ /* 0x000fc800078e0002 */
[----:B------:R-:W-:Y:S01]  /*2e30*/  IMAD.WIDE.U32 R18, R95, c[0x0][0x188], R4 ;  /* 0x000062005f127a25 */ /* 0x000fe200078e0004 */
[----:B------:R-:W-:Y:S02]  /*2e40*/  IADD3 R3, R17, R131, RZ ;  /* 0x0000008311037210 */ /* 0x000fe40007ffe0ff */
[C---:B------:R-:W-:Y:S02]  /*2e50*/  LEA R4, P2, R16.reuse, R49, 0x1 ;  /* 0x0000003110047211 */ /* 0x040fe400078408ff */
[----:B0-----:R-:W-:Y:S02]  /*2e60*/  IADD3 R7, R19, R129, RZ ;  /* 0x0000008113077210 */ /* 0x001fe40007ffe0ff */
[----:B------:R-:W-:Y:S02]  /*2e70*/  LEA.HI.X R5, R16, R50, R3, 0x1, P2 ;  /* 0x0000003210057211 */ /* 0x000fe400010f0c03 */
[C---:B------:R-:W-:Y:S02]  /*2e80*/  IADD3 R3, R40.reuse, 0x100, RZ ;  /* 0x0000010028037810 */ /* 0x040fe40007ffe0ff */
[----:B------:R-:W-:-:S02]  /*2e90*/  IADD3 R19, R40, 0x140, RZ ;  /* 0x0000014028137810 */ /* 0x000fc40007ffe0ff */
[----:B------:R-:W-:Y:S02]  /*2ea0*/  IADD3 R17, R40, 0x120, RZ ;  /* 0x0000012028117810 */ /* 0x000fe40007ffe0ff */
[-C--:B------:R-:W-:Y:S02]  /*2eb0*/  LEA.HI.SX32 R3, R3, R40.reuse, 0x1b ;  /* 0x0000002803037211 */ /* 0x080fe400078fdaff */
[-C--:B------:R-:W-:Y:S02]  /*2ec0*/  LEA.HI.SX32 R19, R19, R40.reuse, 0x1b ;  /* 0x0000002813137211 */ /* 0x080fe400078fdaff */
[----:B------:R-:W-:Y:S02]  /*2ed0*/  ISETP.GE.AND P0, PT, R2, R133, PT ;  /* 0x000000850200720c */ /* 0x000fe40003f06270 */
[----:B------:R-:W-:Y:S02]  /*2ee0*/  LEA.HI.SX32 R2, R17, R40, 0x1b ;  /* 0x0000002811027211 */ /* 0x000fe400078fdaff */
[----:B------:R-:W-:-:S02]  /*2ef0*/  SHF.L.U32 R17, R3, 0x1, RZ ;  /* 0x0000000103117819 */ /* 0x000fc400000006ff */
[----:B------:R-:W-:Y:S02]  /*2f00*/  IADD3 R3, R40, 0x160, RZ ;  /* 0x0000016028037810 */ /* 0x000fe40007ffe0ff */
[----:B------:R-:W-:Y:S02]  /*2f10*/  SHF.L.U32 R16, R2, 0x1, RZ ;  /* 0x0000000102107819 */ /* 0x000fe400000006ff */
[----:B------:R-:W-:Y:S02]  /*2f20*/  LEA.HI.SX32 R3, R3, R40, 0x1b ;  /* 0x0000002803037211 */ /* 0x000fe400078fdaff */
[----:B------:R-:W-:Y:S02]  /*2f30*/  LEA R6, P1, R18, c[0x0][0x220], 0x3 ;  /* 0x0000880012067a11 */ /* 0x000fe400078218ff */
[----:B------:R-:W-:Y:S02]  /*2f40*/  ISETP.GE.AND P3, PT, R114, R133, PT ;  /* 0x000000857200720c */ /* 0x000fe40003f66270 */
[----:B------:R-:W-:-:S02]  /*2f50*/  LEA.HI.X R7, R18, c[0x0][0x224], R7, 0x3, P1 ;  /* 0x0000890012077a11 */ /* 0x000fc400008f1c07 */
[----:B------:R-:W-:Y:S02]  /*2f60*/  PRMT R18, RZ, 0x7610, R18 ;  /* 0x00007610ff127816 */ /* 0x000fe40000000012 */
        /* <DEDUP_REMOVED lines=9> */
[----:B------:R-:W-:Y:S04]  /*3000*/  STS.U16 [R29+0x40], R20 ;  /* 0x000040141d007388 */ /* 0x000fe80000000400 */
[----:B---3--:R1:W-:Y:S01]  /*3010*/  STS.U16 [R28+0x80], R23 ;  /* 0x000080171c007388 */ /* 0x0083e20000000400 */
[----:B0-----:R-:W-:-:S03]  /*3020*/  SHF.L.U32 R21, R19, 0x1, RZ ;  /* 0x0000000113157819 */ /* 0x001fc600000006ff */
[----:B----4-:R0:W-:Y:S01]  /*3030*/  STS.U16 [R27+0xc0], R22 ;  /* 0x0000c0161b007388 */ /* 0x0101e20000000400 */
[C---:B------:R-:W-:Y:S02]  /*3040*/  IADD3 R19, R40.reuse, 0x180, RZ ;  /* 0x0000018028137810 */ /* 0x040fe40007ffe0ff */
[C---:B-1----:R-:W-:Y:S02]  /*3050*/  IADD3 R23, R40.reuse, 0x1a0, RZ ;  /* 0x000001a028177810 */ /* 0x042fe40007ffe0ff */
[-C--:B------:R-:W-:Y:S02]  /*3060*/  LEA.HI.SX32 R19, R19, R40.reuse, 0x1b ;  /* 0x0000002813137211 */ /* 0x080fe400078fdaff */
[----:B0-----:R-:W-:Y:S01]  /*3070*/  IADD3 R27, R40, 0x1e0, RZ ;  /* 0x000001e0281b7810 */ /* 0x001fe20007ffe0ff */
[----:B------:R-:W-:Y:S03]  /*3080*/  STS.U16 [R26+0x100], R101 ;  /* 0x000100651a007388 */ /* 0x000fe60000000400 */
[----:B------:R-:W-:Y:S01]  /*3090*/  LEA.HI.SX32 R27, R27, R40, 0x1b ;  /* 0x000000281b1b7211 */ /* 0x000fe200078fdaff */
[----:B------:R0:W-:Y:S04]  /*30a0*/  STS.U16 [R25+0x140], R104 ;  /* 0x0001406819007388 */ /* 0x0001e80000000400 */
[----:B------:R-:W-:Y:S01]  /*30b0*/  STS.U16 [R24+0x180], R103 ;  /* 0x0001806718007388 */ /* 0x000fe20000000400 */
[----:B------:R-:W-:-:S03]  /*30c0*/  SHF.L.U32 R20, R3, 0x1, RZ ;  /* 0x0000000103147819 */ /* 0x000fc600000006ff */
[----:B------:R1:W-:Y:S01]  /*30d0*/  STS.U16 [R0+0x1c0], R105 ;  /* 0x0001c06900007388 */ /* 0x0003e20000000400 */
[----:B0-----:R-:W-:Y:S02]  /*30e0*/  IADD3 R25, R40, 0x1c0, RZ ;  /* 0x000001c028197810 */ /* 0x001fe40007ffe0ff */
[----:B------:R-:W-:Y:S01]  /*30f0*/  SHF.L.U32 R104, R27, 0x1, RZ ;  /* 0x000000011b687819 */ /* 0x000fe200000006ff */
[----:B------:R0:W2:Y:S01]  /*3100*/  LDG.E.64 R2, [R6.64] ;  /* 0x0000000a06027981 */ /* 0x0000a2000c1e1b00 */
[-C--:B------:R-:W-:Y:S02]  /*3110*/  LEA.HI.SX32 R25, R25, R40.reuse, 0x1b ;  /* 0x0000002819197211 */ /* 0x080fe400078fdaff */
[----:B-1----:R-:W-:Y:S01]  /*3120*/  LEA.HI.SX32 R0, R23, R40, 0x1b ;  /* 0x0000002817007211 */ /* 0x002fe200078fdaff */
[----:B------:R-:W-:Y:S01]  /*3130*/  STS.U16 [R17+0x200], R106 ;  /* 0x0002006a11007388 */ /* 0x000fe20000000400 */
[----:B------:R-:W-:Y:S02]  /*3140*/  SHF.L.U32 R23, R19, 0x1, RZ ;  /* 0x0000000113177819 */ /* 0x000fe400000006ff */
[----:B------:R-:W-:Y:S01]  /*3150*/  SHF.L.U32 R22, R0, 0x1, RZ ;  /* 0x0000000100167819 */ /* 0x000fe200000006ff */
[----:B------:R-:W-:Y:S01]  /*3160*/  STS.U16 [R16+0x240], R107 ;  /* 0x0002406b10007388 */ /* 0x000fe20000000400 */
[----:B------:R-:W-:-:S02]  /*3170*/  SHF.L.U32 R105, R25, 0x1, RZ ;  /* 0x0000000119697819 */ /* 0x000fc400000006ff */
[----:B------:R-:W-:Y:S01]  /*3180*/  PRMT R19, RZ, 0x7610, R19 ;  /* 0x00007610ff137816 */ /* 0x000fe20000000013 */
[----:B------:R1:W-:Y:S04]  /*3190*/  STS.U16 [R21+0x280], R108 ;  /* 0x0002806c15007388 */ /* 0x0003e80000000400 */
[----:B------:R-:W-:Y:S04]  /*31a0*/  STS.U16 [R20+0x2c0], R109 ;  /* 0x0002c06d14007388 */ /* 0x000fe80000000400 */
[----:B------:R3:W-:Y:S04]  /*31b0*/  STS.U16 [R23+0x300], R110 ;  /* 0x0003006e17007388 */ /* 0x0007e80000000400 */
[----:B------:R-:W-:Y:S04]  /*31c0*/  STS.U16 [R22+0x340], R111 ;  /* 0x0003406f16007388 */ /* 0x000fe80000000400 */
[----:B------:R4:W-:Y:S04]  /*31d0*/  STS.U16 [R105+0x380], R112 ;  /* 0x0003807069007388 */ /* 0x0009e80000000400 */
[----:B------:R-:W-:Y:S01]  /*31e0*/  STS.U16 [R104+0x3c0], R113 ;  /* 0x0003c07168007388 */ /* 0x000fe20000000400 */
[----:B------:R-:W-:-:S06]  /*31f0*/  NOP ;  /* 0x0000000000007918 */ /* 0x000fcc0000000000 */
[----:B------:R1:W2:Y:S01]  /*3200*/  @!P0 LDG.E.U16 R19, [R4.64] ;  /* 0x0000000a04138981 */ /* 0x0002a2000c1e1500 */
[----:B------:R-:W-:-:S03]  /*3210*/  ISETP.GE.AND P0, PT, R118, R133, PT ;  /* 0x000000857600720c */ /* 0x000fc60003f06270 */
[----:B------:R3:W2:Y:S01]  /*3220*/  @!P3 LDG.E.U16 R18, [R4.64+0x40] ;  /* 0x0000400a0412b981 */ /* 0x0006a2000c1e1500 */
[----:B------:R-:W-:Y:S02]  /*3230*/  ISETP.GE.AND P3, PT, R121, R133, PT ;  /* 0x000000857900720c */ /* 0x000fe40003f66270 */
[----:B------:R-:W-:Y:S02]  /*3240*/  PRMT R25, RZ, 0x7610, R25 ;  /* 0x00007610ff197816 */ /* 0x000fe40000000019 */
[----:B0-----:R-:W-:Y:S02]  /*3250*/  PRMT R6, RZ, 0x7610, R6 ;  /* 0x00007610ff067816 */ /* 0x001fe40000000006 */
[----:B------:R-:W-:Y:S02]  /*3260*/  PRMT R7, RZ, 0x7610, R7 ;  /* 0x00007610ff077816 */ /* 0x000fe40000000007 */
[----:B-1----:R-:W-:Y:S01]  /*3270*/  PRMT R108, RZ, 0x7610, R108 ;  /* 0x00007610ff6c7816 */ /* 0x002fe2000000006c */
[----:B------:R0:W2:Y:S01]  /*3280*/  @!P4 LDG.E.U16 R25, [R4.64+0x80] ;  /* 0x0000800a0419c981 */ /* 0x0000a2000c1e1500 */
[----:B------:R-:W-:-:S02]  /*3290*/  PRMT R107, RZ, 0x7610, R107 ;  /* 0x00007610ff6b7816 */ /* 0x000fc4000000006b */
[----:B------:R-:W-:Y:S01]  /*32a0*/  PRMT R121, RZ, 0x7610, R121 ;  /* 0x00007610ff797816 */ /* 0x000fe20000000079 */
[----:B------:R0:W2:Y:S01]  /*32b0*/  @!P6 LDG.E.U16 R6, [R4.64+0xc0] ;  /* 0x0000c00a0406e981 */ /* 0x0000a2000c1e1500 */
[----:B---3--:R-:W-:Y:S02]  /*32c0*/  PRMT R110, RZ, 0x7610, R110 ;  /* 0x00007610ff6e7816 */ /* 0x008fe4000000006e */
[-C--:B------:R-:W-:Y:S01]  /*32d0*/  ISETP.GE.AND P4, PT, R122, R133.reuse, PT ;  /* 0x000000857a00720c */ /* 0x080fe20003f86270 */
        /* <DEDUP_REMOVED lines=10> */
[----:B------:R-:W-:Y:S02]  /*3380*/  ISETP.GE.AND P3, PT, R128, R133, PT ;  /* 0x000000858000720c */ /* 0x000fe40003f66270 */
[----:B------:R-:W-:Y:S01]  /*3390*/  PRMT R123, RZ, 0x7610, R123 ;  /* 0x00007610ff7b7816 */ /* 0x000fe2000000007b */
        /* <DEDUP_REMOVED lines=8> */
[----:B------:R0:W4:Y:S04]  /*3420*/  @!P2 LDG.E.U16 R116, [R4.64+0x380] ;  /* 0x0003800a0474a981 */ /* 0x000128000c1e1500 */
[----:B------:R0:W4:Y:S01]  /*3430*/  @!P3 LDG.E.U16 R135, [R4.64+0x3c0] ;  /* 0x0003c00a0487b981 */ /* 0x000122000c1e1500 */
[----:B------:R-:W-:-:S02]  /*3440*/  IADD3 R145, R40, 0x20, RZ ;  /* 0x0000002028917810 */ /* 0x000fc40007ffe0ff */
[C---:B------:R-:W-:Y:S02]  /*3450*/  SHF.L.U32 R0, R40.reuse, 0x4, RZ ;  /* 0x0000000428007819 */ /* 0x040fe400000006ff */
[----:B------:R-:W-:Y:S02]  /*3460*/  IADD3 R29, R40, 0x40, RZ ;  /* 0x00000040281d7810 */ /* 0x000fe40007ffe0ff */
[----:B------:R-:W-:Y:S02]  /*3470*/  LEA.HI.SX32 R145, R145, R40, 0x1b ;  /* 0x0000002891917211 */ /* 0x000fe400078fdaff */
[----:B------:R-:W-:Y:S02]  /*3480*/  LEA.HI.SX32 R0, R0, R0, 0x1b ;  /* 0x0000000000007211 */ /* 0x000fe400078fdaff */
[C---:B0-----:R-:W-:Y:S02]  /*3490*/  IADD3 R5, R40.reuse, 0x80, RZ ;  /* 0x0000008028057810 */ /* 0x041fe40007ffe0ff */
[----:B------:R-:W-:-:S02]  /*34a0*/  LEA.HI.SX32 R56, R40, R40, 0x1b ;  /* 0x0000002828387211 */ /* 0x000fc400078fdaff */
[-C--:B------:R-:W-:Y:S02]  /*34b0*/  LEA.HI.SX32 R28, R29, R40.reuse, 0x1b ;  /* 0x000000281d1c7211 */ /* 0x080fe400078fdaff */
[----:B------:R-:W-:Y:S02]  /*34c0*/  SHF.L.U32 R29, R145, 0x1, RZ ;  /* 0x00000001911d7819 */ /* 0x000fe400000006ff */
[----:B------:R-:W-:Y:S02]  /*34d0*/  LEA.HI.SX32 R5, R5, R40, 0x1b ;  /* 0x0000002805057211 */ /* 0x000fe400078fdaff */
[----:B------:R-:W-:Y:S02]  /*34e0*/  SHF.L.U32 R106, R0, 0x1, RZ ;  /* 0x00000001006a7819 */ /* 0x000fe400000006ff */
[----:B------:R-:W-:Y:S02]  /*34f0*/  SHF.L.U32 R56, R56, 0x1, RZ ;  /* 0x0000000138387819 */ /* 0x000fe400000006ff */
[----:B------:R-:W-:Y:S01]  /*3500*/  IADD3 R27, R40, 0x60, RZ ;  /* 0x00000060281b7810 */ /* 0x000fe20007ffe0ff */
[----:B------:R-:W0:Y:S01]  /*3510*/  LDS.U16 R119, [R106] ;  /* 0x000000006a777984 */ /* 0x000e220000000400 */
[----:B------:R-:W-:-:S02]  /*3520*/  SHF.L.U32 R26, R5, 0x1, RZ ;  /* 0x00000001051a7819 */ /* 0x000fc400000006ff */
[C---:B------:R-:W-:Y:S01]  /*3530*/  IADD3 R153, R40.reuse, 0xa0, RZ ;  /* 0x000000a028997810 */ /* 0x040fe20007ffe0ff */
[----:B------:R-:W1:Y:S01]  /*3540*/  LDS.U16 R117, [R106+0x2] ;  /* 0x000002006a757984 */ /* 0x000e620000000400 */
[----:B------:R-:W-:Y:S02]  /*3550*/  IADD3 R151, R40, 0xc0, RZ ;  /* 0x000000c028977810 */ /* 0x000fe40007ffe0ff */
[-C--:B------:R-:W-:Y:S01]  /*3560*/  LEA.HI.SX32 R27, R27, R40.reuse, 0x1b ;  /* 0x000000281b1b7211 */ /* 0x080fe200078fdaff */
[----:B------:R-:W-:Y:S01]  /*3570*/  LDS.U16 R115, [R106+0x4] ;  /* 0x000004006a737984 */ /* 0x000fe20000000400 */
[----:B------:R-:W-:Y:S02]  /*3580*/  SHF.L.U32 R28, R28, 0x1, RZ ;  /* 0x000000011c1c7819 */ /* 0x000fe400000006ff */
[----:B------:R-:W-:Y:S01]  /*3590*/  IADD3 R149, R40, 0xe0, RZ ;  /* 0x000000e028957810 */ /* 0x000fe20007ffe0ff */
[----:B------:R-:W0:Y:S01]  /*35a0*/  LDS.U16 R113, [R106+0x6] ;  /* 0x000006006a717984 */ /* 0x000e220000000400 */
[----:B------:R-:W-:-:S03]  /*35b0*/  LEA.HI.SX32 R153, R153, R40, 0x1b ;  /* 0x0000002899997211 */ /* 0x000fc600078fdaff */
[----:B------:R-:W-:Y:S01]  /*35c0*/  LDS.U16 R111, [R106+0x8] ;  /* 0x000008006a6f7984 */ /* 0x000fe20000000400 */
[----:B------:R-:W-:-:S03]  /*35d0*/  ISETP.NE.AND P2, PT, R39, RZ, PT ;  /* 0x000000ff2700720c */ /* 0x000fc60003f45270 */
        /* <DEDUP_REMOVED lines=9> */
[----:B------:R-:W-:Y:S04]  /*3670*/  LDS.U16 R143, [R106+0x1c] ;  /* 0x00001c006a8f7984 */ /* 0x000fe80000000400 */
[----:B------:R-:W2:Y:S01]  /*3680*/  LDS.U16 R147, [R106+0x1e] ;  /* 0x00001e006a937984 */ /* 0x000ea20000000400 */
[----:B------:R-:W-:-:S02]  /*3690*/  LEA.HI.SX32 R151, R151, R40, 0x1b ;  /* 0x0000002897977211 */ /* 0x000fc400078fdaff */
[----:B------:R-:W-:Y:S02]  /*36a0*/  SHF.L.U32 R27, R27, 0x1, RZ ;  /* 0x000000011b1b7819 */ /* 0x000fe400000006ff */
[----:B------:R-:W-:Y:S02]  /*36b0*/  LEA.HI.SX32 R149, R149, R40, 0x1b ;  /* 0x0000002895957211 */ /* 0x000fe400078fdaff */
[----:B------:R-:W-:Y:S02]  /*36c0*/  SHF.L.U32 R24, R151, 0x1, RZ ;  /* 0x0000000197187819 */ /* 0x000fe400000006ff */
[----:B------:R-:W-:-:S04]  /*36d0*/  LOP3.LUT R128, R39, 0x1f, RZ, 0xc0, !PT ;  /* 0x0000001f27807812 */ /* 0x000fc800078ec0ff */
[----:B------:R-:W-:-:S04]  /*36e0*/  ISETP.NE.AND P0, PT, R128, RZ, PT ;  /* 0x000000ff8000720c */ /* 0x000fc80003f05270 */
[----:B------:R-:W-:Y:S02]  /*36f0*/  ISETP.LT.OR P1, PT, R169, 0x2, P0 ;  /* 0x00000002a900780c */ /* 0x000fe40000721670 */
[----:B0-----:R-:W-:Y:S02]  /*3700*/  PRMT R119, RZ, 0x5410, R119 ;  /* 0x00005410ff777816 */ /* 0x001fe40000000077 */
[----:B-1----:R-:W-:Y:S01]  /*3710*/  PRMT R117, RZ, 0x5410, R117 ;  /* 0x00005410ff757816 */ /* 0x002fe20000000075 */
[----:B--2---:R-:W-:Y:S02]  /*3720*/  FMUL.FTZ R145, R2, 1.4426950216293334961 ;  /* 0x3fb8aa3b02917820 */ /* 0x004fe40000410000 */
[-C--:B------:R-:W-:Y:S02]  /*3730*/  FMUL.FTZ R4, R3, R66.reuse ;  /* 0x0000004203047220 */ /* 0x080fe40000410000 */
[----:B------:R-:W-:Y:S02]  /*3740*/  FMUL.FTZ R0, R145, R66 ;  /* 0x0000004291007220 */ /* 0x000fe40000410000 */
[----:B------:R-:W-:-:S04]  /*3750*/  FMUL.RZ R5, R4, 0.15915493667125701904 ;  /* 0x3e22f98304057820 */ /* 0x000fc8000040c000 */
[----:B------:R-:W-:Y:S01]  /*3760*/  MUFU.SIN R4, R5 ;  /* 0x0000000500047308 */ /* 0x000fe20000000400 */
[----:B------:R0:W-:Y:S04]  /*3770*/  STS.U16 [R56+0x420], R19 ;  /* 0x0004201338007388 */ /* 0x0001e80000000400 */
[----:B------:R1:W-:Y:S03]  /*3780*/  STS.U16 [R29+0x460], R18 ;  /* 0x000460121d007388 */ /* 0x0003e60000000400 */
[----:B0-----:R0:W-:Y:S01]  /*3790*/  MUFU.EX2 R19, R0 ;  /* 0x0000000000137308 */ /* 0x0011e20000000800 */
[----:B------:R2:W-:Y:S07]  /*37a0*/  STS.U16 [R28+0x4a0], R25 ;  /* 0x0004a0191c007388 */ /* 0x0005ee0000000400 */
[----:B-1----:R-:W1:Y:S01]  /*37b0*/  MUFU.COS R18, R5 ;  /* 0x0000000500127308 */ /* 0x002e620000000000 */
[----:B0-----:R-:W-:Y:S01]  /*37c0*/  SHF.L.U32 R0, R149, 0x1, RZ ;  /* 0x0000000195007819 */ /* 0x001fe200000006ff */
[----:B------:R0:W-:Y:S01]  /*37d0*/  STS.U16 [R27+0x4e0], R6 ;  /* 0x0004e0061b007388 */ /* 0x0001e20000000400 */
[----:B--2---:R-:W-:-:S03]  /*37e0*/  SHF.L.U32 R25, R153, 0x1, RZ ;  /* 0x0000000199197819 */ /* 0x004fc600000006ff */
[----:B---3--:R-:W-:Y:S04]  /*37f0*/  STS.U16 [R26+0x520], R7 ;  /* 0x000520071a007388 */ /* 0x008fe80000000400 */
[----:B------:R-:W-:Y:S01]  /*3800*/  STS.U16 [R25+0x560], R108 ;  /* 0x0005606c19007388 */ /* 0x000fe20000000400 */
[----:B0-----:R-:W-:-:S03]  /*3810*/  LEA R6, R90, R95, 0x8 ;  /* 0x0000005f5a067211 */ /* 0x001fc600078e40ff */
[----:B------:R0:W-:Y:S01]  /*3820*/  STS.U16 [R24+0x5a0], R107 ;  /* 0x0005a06b18007388 */ /* 0x0001e20000000400 */
[----:B------:R-:W-:-:S03]  /*3830*/  @P2 IADD3 R6, R39, 0x200, RZ ;  /* 0x0000020027062810 */ /* 0x000fc60007ffe0ff */
[----:B------:R-:W-:Y:S04]  /*3840*/  STS.U16 [R0+0x5e0], R121 ;  /* 0x0005e07900007388 */ /* 0x000fe80000000400 */
[----:B------:R-:W-:Y:S01]  /*3850*/  STS.U16 [R17+0x620], R110 ;  /* 0x0006206e11007388 */ /* 0x000fe20000000400 */
[C---:B-1----:R-:W-:Y:S01]  /*3860*/  FMUL.FTZ R18, R19.reuse, R18 ;  /* 0x0000001213127220 */ /* 0x042fe20000410000 */
[----:B0-----:R-:W-:Y:S01]  /*3870*/  SHF.L.U32 R107, R6, 0x3, RZ ;  /* 0x00000003066b7819 */ /* 0x001fe200000006ff */
[----:B------:R-:W-:Y:S01]  /*3880*/  FMUL.FTZ R19, R19, R4 ;  /* 0x0000000413137220 */ /* 0x000fe20000410000 */
[----:B----4-:R0:W-:Y:S04]  /*3890*/  STS.U16 [R16+0x660], R123 ;  /* 0x0006607b10007388 */ /* 0x0101e80000000400 */
[----:B------:R-:W-:Y:S04]  /*38a0*/  STS.U16 [R21+0x6a0], R112 ;  /* 0x0006a07015007388 */ /* 0x000fe80000000400 */
[----:B------:R1:W-:Y:S04]  /*38b0*/  STS.U16 [R20+0x6e0], R127 ;  /* 0x0006e07f14007388 */ /* 0x0003e80000000400 */
[----:B------:R-:W-:Y:S04]  /*38c0*/  STS.U16 [R23+0x720], R114 ;  /* 0x0007207217007388 */ /* 0x000fe80000000400 */
[----:B------:R-:W-:Y:S04]  /*38d0*/  STS.U16 [R22+0x760], R133 ;  /* 0x0007608516007388 */ /* 0x000fe80000000400 */
[----:B------:R-:W-:Y:S04]  /*38e0*/  STS.U16 [R105+0x7a0], R116 ;  /* 0x0007a07469007388 */ /* 0x000fe80000000400 */
[----:B------:R2:W-:Y:S01]  /*38f0*/  STS.U16 [R104+0x7e0], R135 ;  /* 0x0007e08768007388 */ /* 0x0005e20000000400 */
[----:B------:R-:W-:-:S06]  /*3900*/  NOP ;  /* 0x0000000000007918 */ /* 0x000fcc0000000000 */
        /* <DEDUP_REMOVED lines=10> */
[----:B------:R-:W2:Y:S04]  /*39b0*/  LDS.U16 R22, [R106+0x434] ;  /* 0x000434006a167984 */ /* 0x000ea80000000400 */
[----:B------:R-:W3:Y:S04]  /*39c0*/  LDS.U16 R155, [R106+0x436] ;  /* 0x000436006a9b7984 */ /* 0x000ee80000000400 */
[----:B------:R-:W3:Y:S04]  /*39d0*/  LDS.U16 R157, [R106+0x438] ;  /* 0x000438006a9d7984 */ /* 0x000ee80000000400 */
[----:B------:R-:W3:Y:S04]  /*39e0*/  LDS.U16 R159, [R106+0x43a] ;  /* 0x00043a006a9f7984 */ /* 0x000ee80000000400 */
[----:B------:R-:W3:Y:S04]  /*39f0*/  LDS.U16 R165, [R106+0x43c] ;  /* 0x00043c006aa57984 */ /* 0x000ee80000000400 */
[----:B------:R0:W3:Y:S04]  /*3a00*/  LDS.U16 R172, [R106+0x43e] ;  /* 0x00043e006aac7984 */ /* 0x0000e80000000400 */
[----:B------:R1:W-:Y:S01]  /*3a10*/  STS.64 [R107+0x1d10], R18 ;  /* 0x001d10126b007388 */ /* 0x0003e20000000a00 */
[----:B------:R-:W-:Y:S01]  /*3a20*/  @!P1 IADD3 R108, R169, -0x2, RZ ;  /* 0xfffffffea96c9810 */ /* 0x000fe20007ffe0ff */
[----:B------:R-:W-:-:S04]  /*3a30*/  CS2R R4, SRZ ;  /* 0x0000000000047805 */ /* 0x000fc8000001ff00 */
[----:B------:R-:W-:Y:S02]  /*3a40*/  @!P1 IMAD R7, R108, c[0x0][0x16c], R95 ;  /* 0x00005b006c079a24 */ /* 0x000fe400078e025f */
[----:B0-----:R-:W-:Y:S02]  /*3a50*/  FMUL.FTZ R16, R3, R68 ;  /* 0x0000004403107220 */ /* 0x001fe40000410000 */
[----:B------:R-:W-:Y:S01]  /*3a60*/  @!P1 IMAD.WIDE R6, R7, 0x10, R14 ;  /* 0x0000001007069825 */ /* 0x000fe200078e020e */
[----:B------:R-:W-:Y:S03]  /*3a70*/  BAR.SYNC.DEFER_BLOCKING 0x0 ;  /* 0x0000000000007b1d */ /* 0x000fe60000010000 */
[----:B-1----:R-:W-:Y:S02]  /*3a80*/  FMUL.FTZ R20, R3, R70 ;  /* 0x0000004603147220 */ /* 0x002fe40000410000 */
[----:B--2---:R-:W-:-:S02]  /*3a90*/  FMUL.RZ R104, R16, 0.15915493667125701904 ;  /* 0x3e22f98310687820 */ /* 0x004fc4000040c000 */
[C---:B------:R-:W-:Y:S02]  /*3aa0*/  FMUL.FTZ R16, R145.reuse, R68 ;  /* 0x0000004491107220 */ /* 0x040fe40000410000 */
[----:B------:R-:W-:Y:S01]  /*3ab0*/  FMUL.RZ R106, R20, 0.15915493667125701904 ;  /* 0x3e22f983146a7820 */ /* 0x000fe2000040c000 */
[----:B------:R-:W-:Y:S01]  /*3ac0*/  MUFU.SIN R17, R104 ;  /* 0x0000006800117308 */ /* 0x000fe20000000400 */
[----:B------:R0:W5:Y:S07]  /*3ad0*/  @!P1 LDG.E.64 R4, [R6.64+0x8] ;  /* 0x0000080a06049981 */ /* 0x00016e000c1e1b00 */
[----:B------:R-:W-:Y:S01]  /*3ae0*/  MUFU.SIN R105, R106 ;  /* 0x0000006a00697308 */ /* 0x000fe20000000400 */
[----:B0-----:R-:W-:-:S07]  /*3af0*/  FMUL.FTZ R6, R145, R70 ;  /* 0x0000004691067220 */ /* 0x001fce0000410000 */
[----:B------:R-:W-:Y:S01]  /*3b00*/  MUFU.COS R107, R106 ;  /* 0x0000006a006b7308 */ /* 0x000fe20000000000 */
[----:B------:R-:W-:-:S07]  /*3b10*/  FMUL.FTZ R7, R3, R72 ;  /* 0x0000004803077220 */ /* 0x000fce0000410000 */
[----:B------:R-:W0:Y:S01]  /*3b20*/  MUFU.EX2 R6, R6 ;  /* 0x0000000600067308 */ /* 0x000e220000000800 */
[----:B------:R-:W-:Y:S02]  /*3b30*/  FMUL.RZ R108, R7, 0.15915493667125701904 ;  /* 0x3e22f983076c7820 */ /* 0x000fe4000040c000 */
[----:B------:R-:W-:-:S05]  /*3b40*/  FMUL.FTZ R7, R145, R72 ;  /* 0x0000004891077220 */ /* 0x000fca0000410000 */
[----:B------:R-:W1:Y:S08]  /*3b50*/  MUFU.EX2 R16, R16 ;  /* 0x0000001000107308 */ /* 0x000e700000000800 */
[----:B------:R2:W1:Y:S01]  /*3b60*/  MUFU.COS R21, R104 ;  /* 0x0000006800157308 */ /* 0x0004620000000000 */
[C---:B0-----:R-:W-:Y:S02]  /*3b70*/  FMUL.FTZ R118, R6.reuse, R107 ;  /* 0x0000006b06767220 */ /* 0x041fe40000410000 */
[----:B------:R-:W-:-:S05]  /*3b80*/  FMUL.FTZ R116, R6, R105 ;  /* 0x0000006906747220 */ /* 0x000fca0000410000 */
[----:B------:R-:W-:Y:S01]  /*3b90*/  MUFU.SIN R112, R108 ;  /* 0x0000006c00707308 */ /* 0x000fe20000000400 */
[----:B--2---:R-:W-:-:S04]  /*3ba0*/  FMUL.FTZ R104, R3, R76 ;  /* 0x0000004c03687220 */ /* 0x004fc80000410000 */
[----:B------:R-:W-:-:S03]  /*3bb0*/  FMUL.RZ R104, R104, 0.15915493667125701904 ;  /* 0x3e22f98368687820 */ /* 0x000fc6000040c000 */
[----:B------:R-:W-:Y:S01]  /*3bc0*/  MUFU.COS R114, R108 ;  /* 0x0000006c00727308 */ /* 0x000fe20000000000 */
[----:B-1----:R-:W-:-:S07]  /*3bd0*/  FMUL.FTZ R120, R16, R17 ;  /* 0x0000001110787220 */ /* 0x002fce0000410000 */
[----:B------:R-:W0:Y:S01]  /*3be0*/  MUFU.EX2 R7, R7 ;  /* 0x0000000700077308 */ /* 0x000e220000000800 */
[----:B------:R-:W-:Y:S01]  /*3bf0*/  FMUL.FTZ R6, R145, R76 ;  /* 0x0000004c91067220 */ /* 0x000fe20000410000 */
[----:B------:R-:W-:Y:S01]  /*3c00*/  PRMT R123, RZ, 0x5410, R171 ;  /* 0x00005410ff7b7816 */ /* 0x000fe200000000ab */
[----:B------:R-:W-:-:S05]  /*3c10*/  FMUL.FTZ R106, R117, R66 ;  /* 0x00000042756a7220 */ /* 0x000fca0000410000 */
[----:B------:R-:W-:Y:S01]  /*3c20*/  MUFU.SIN R135, R104 ;  /* 0x0000006800877308 */ /* 0x000fe20000000400 */
[----:B------:R-:W-:Y:S02]  /*3c30*/  FMUL.FTZ R122, R16, R21 ;  /* 0x00000015107a7220 */ /* 0x000fe40000410000 */
[----:B------:R-:W-:-:S05]  /*3c40*/  FMUL.FTZ R16, R3, R78 ;  /* 0x0000004e03107220 */ /* 0x000fca0000410000 */
[----:B------:R1:W-:Y:S01]  /*3c50*/  MUFU.COS R17, R104 ;  /* 0x0000006800117308 */ /* 0x0003e20000000000 */
[----:B------:R-:W-:Y:S01]  /*3c60*/  FMUL.FTZ R153, R123, R106 ;  /* 0x0000006a7b997220 */ /* 0x000fe20000410000 */
[----:B------:R-:W-:Y:S01]  /*3c70*/  PRMT R113, RZ, 0x5410, R113 ;  /* 0x00005410ff717816 */ /* 0x000fe20000000071 */
[----:B------:R-:W-:Y:S02]  /*3c80*/  FMUL.FTZ R20, R3, R74 ;  /* 0x0000004a03147220 */ /* 0x000fe40000410000 */
[----:B-1----:R-:W-:-:S03]  /*3c90*/  FMUL.FTZ R104, R119, R66 ;  /* 0x0000004277687220 */ /* 0x002fc60000410000 */
[----:B------:R-:W1:Y:S01]  /*3ca0*/  MUFU.EX2 R6, R6 ;  /* 0x0000000600067308 */ /* 0x000e620000000800 */
[----:B------:R-:W-:Y:S01]  /*3cb0*/  FMUL.FTZ R151, R123, R104 ;  /* 0x000000687b977220 */ /* 0x000fe20000410000 */
[----:B------:R-:W-:Y:S01]  /*3cc0*/  PRMT R115, RZ, 0x5410, R115 ;  /* 0x00005410ff737816 */ /* 0x000fe20000000073 */
[C---:B0-----:R-:W-:Y:S02]  /*3cd0*/  FMUL.FTZ R114, R7.reuse, R114 ;  /* 0x0000007207727220 */ /* 0x041fe40000410000 */
[----:B------:R-:W-:Y:S02]  /*3ce0*/  FMUL.FTZ R112, R7, R112 ;  /* 0x0000007007707220 */ /* 0x000fe40000410000 */
[----:B------:R-:W-:Y:S02]  /*3cf0*/  FMUL.RZ R107, R16, 0.15915493667125701904 ;  /* 0x3e22f983106b7820 */ /* 0x000fe4000040c000 */
[----:B------:R-:W-:Y:S02]  /*3d00*/  FMUL.FTZ R21, R120, R151 ;  /* 0x0000009778157220 */ /* 0x000fe40000410000 */
[----:B------:R-:W-:-:S02]  /*3d10*/  FMUL.FTZ R7, R145, R78 ;  /* 0x0000004e91077220 */ /* 0x000fc40000410000 */
[-C--:B------:R-:W-:Y:S01]  /*3d20*/  FMUL.FTZ R16, R120, R153.reuse ;  /* 0x0000009978107220 */ /* 0x080fe20000410000 */
[----:B------:R-:W-:Y:S01]  /*3d30*/  PRMT R121, RZ, 0x5410, R58 ;  /* 0x00005410ff797816 */ /* 0x000fe2000000003a */
[----:B------:R-:W-:Y:S02]  /*3d40*/  FMUL.RZ R110, R20, 0.15915493667125701904 ;  /* 0x3e22f983146e7820 */ /* 0x000fe4000040c000 */
[----:B------:R-:W-:Y:S02]  /*3d50*/  FMUL.FTZ R20, R145, R74 ;  /* 0x0000004a91147220 */ /* 0x000fe40000410000 */
[-C--:B------:R-:W-:Y:S02]  /*3d60*/  FMUL.FTZ R152, R113, R68.reuse ;  /* 0x0000004471987220 */ /* 0x080fe40000410000 */
[----:B------:R-:W-:Y:S02]  /*3d70*/  FFMA.FTZ R21, R122, R153, R21 ;  /* 0x000000997a157223 */ /* 0x000fe40000010015 */
[----:B------:R-:W-:-:S02]  /*3d80*/  FMUL.FTZ R156, R115, R68 ;  /* 0x00000044739c7220 */ /* 0x000fc40000410000 */
[----:B------:R-:W-:Y:S01]  /*3d90*/  FFMA.FTZ R16, R122, R151, -R16 ;  /* 0x000000977a107223 */ /* 0x000fe20000010810 */
[----:B------:R-:W-:Y:S01]  /*3da0*/  MUFU.EX2 R7, R7 ;  /* 0x0000000700077308 */ /* 0x000fe20000000800 */
[C---:B------:R-:W-:Y:S02]  /*3db0*/  FFMA.FTZ R105, R121.reuse, R152, R21 ;  /* 0x0000009879697223 */ /* 0x040fe40000010015 */
[----:B------:R-:W-:-:S05]  /*3dc0*/  FFMA.FTZ R21, R121, R156, R16 ;  /* 0x0000009c79157223 */ /* 0x000fca0000010010 */
[----:B------:R-:W0:Y:S01]  /*3dd0*/  MUFU.COS R126, R107 ;  /* 0x0000006b007e7308 */ /* 0x000e220000000000 */
[----:B-1----:R-:W-:Y:S01]  /*3de0*/  FMUL.FTZ R106, R6, R17 ;  /* 0x00000011066a7220 */ /* 0x002fe20000410000 */
[----:B------:R-:W-:-:S06]  /*3df0*/  PRMT R109, RZ, 0x5410, R109 ;  /* 0x00005410ff6d7816 */ /* 0x000fcc000000006d */
[----:B------:R1:W2:Y:S01]  /*3e00*/  MUFU.SIN R124, R107 ;  /* 0x0000006b007c7308 */ /* 0x0002a20000000400 */
[C---:B------:R-:W-:Y:S01]  /*3e10*/  FMUL.FTZ R17, R116.reuse, R21 ;  /* 0x0000001574117220 */ /* 0x040fe20000410000 */
[----:B------:R-:W-:Y:S01]  /*3e20*/  PRMT R111, RZ, 0x5410, R111 ;  /* 0x00005410ff6f7816 */ /* 0x000fe2000000006f */
[----:B------:R-:W-:-:S05]  /*3e30*/  FMUL.FTZ R16, R116, R105 ;  /* 0x0000006974107220 */ /* 0x000fca0000410000 */
[----:B------:R-:W-:Y:S01]  /*3e40*/  MUFU.SIN R127, R110 ;  /* 0x0000006e007f7308 */ /* 0x000fe20000000400 */
[----:B-1----:R-:W-:-:S07]  /*3e50*/  PRMT R107, RZ, 0x5410, R59 ;  /* 0x00005410ff6b7816 */ /* 0x002fce000000003b */
[----:B------:R-:W-:Y:S08]  /*3e60*/  MUFU.COS R133, R110 ;  /* 0x0000006e00857308 */ /* 0x000ff00000000000 */
[----:B------:R-:W1:Y:S01]  /*3e70*/  MUFU.EX2 R20, R20 ;  /* 0x0000001400147308 */ /* 0x000e620000000800 */
        /* <DEDUP_REMOVED lines=8> */
[C---:B0-----:R-:W-:Y:S02]  /*3f00*/  FMUL.FTZ R126, R7.reuse, R126 ;  /* 0x0000007e077e7220 */ /* 0x041fe40000410000 */
[----:B--2---:R-:W-:Y:S01]  /*3f10*/  FMUL.FTZ R124, R7, R124 ;  /* 0x0000007c077c7220 */ /* 0x004fe20000410000 */
[----:B------:R-:W-:Y:S01]  /*3f20*/  PRMT R103, RZ, 0x5410, R103 ;  /* 0x00005410ff677816 */ /* 0x000fe20000000067 */
[----:B------:R-:W-:Y:S01]  /*3f30*/  FMUL.FTZ R7, R19, R120 ;  /* 0x0000007813077220 */ /* 0x000fe20000410000 */
[----:B------:R-:W-:Y:S01]  /*3f40*/  PRMT R101, RZ, 0x5410, R101 ;  /* 0x00005410ff657816 */ /* 0x000fe20000000065 */
[C---:B-1----:R-:W-:Y:S02]  /*3f50*/  FMUL.FTZ R110, R20.reuse, R133 ;  /* 0x00000085146e7220 */ /* 0x042fe40000410000 */
[----:B------:R-:W-:Y:S02]  /*3f60*/  FMUL.FTZ R108, R20, R127 ;  /* 0x0000007f146c7220 */ /* 0x000fe40000410000 */
[----:B------:R-:W-:-:S02]  /*3f70*/  FMUL.FTZ R16, R112, R21 ;  /* 0x0000001570107220 */ /* 0x000fc40000410000 */
[-C--:B------:R-:W-:Y:S02]  /*3f80*/  FMUL.FTZ R20, R112, R17.reuse ;  /* 0x0000001170147220 */ /* 0x080fe40000410000 */
[----:B------:R-:W-:Y:S02]  /*3f90*/  FMUL.RZ R136, R6, 0.15915493667125701904 ;  /* 0x3e22f98306887820 */ /* 0x000fe4000040c000 */
[C---:B------:R-:W-:Y:S01]  /*3fa0*/  FMUL.FTZ R6, R18.reuse, R120 ;  /* 0x0000007812067220 */ /* 0x040fe20000410000 */
[----:B------:R-:W-:Y:S01]  /*3fb0*/  PRMT R105, RZ, 0x5410, R60 ;  /* 0x00005410ff697816 */ /* 0x000fe2000000003c */
[----:B------:R-:W-:Y:S02]  /*3fc0*/  FFMA.FTZ R7, R18, R122, -R7 ;  /* 0x0000007a12077223 */ /* 0x000fe40000010807 */
[----:B------:R-:W-:Y:S02]  /*3fd0*/  FMUL.FTZ R145, R145, R80 ;  /* 0x0000005091917220 */ /* 0x000fe40000410000 */
[----:B------:R-:W-:-:S02]  /*3fe0*/  FFMA.FTZ R127, R114, R17, -R16 ;  /* 0x00000011727f7223 */ /* 0x000fc40000010810 */
[----:B------:R-:W-:Y:S02]  /*3ff0*/  FFMA.FTZ R21, R114, R21, R20 ;  /* 0x0000001572157223 */ /* 0x000fe40000010014 */
[----:B------:R-:W-:Y:S02]  /*4000*/  FMUL.FTZ R160, R103, R72 ;  /* 0x0000004867a07220 */ /* 0x000fe40000410000 */
[----:B------:R-:W-:Y:S02]  /*4010*/  FFMA.FTZ R17, R19, R122, R6 ;  /* 0x0000007a13117223 */ /* 0x000fe40000010006 */
[----:B------:R-:W-:Y:S02]  /*4020*/  FMUL.FTZ R166, R101, R72 ;  /* 0x0000004865a67220 */ /* 0x000fe40000410000 */
[C---:B------:R-:W-:Y:S02]  /*4030*/  FMUL.FTZ R20, R116.reuse, R7 ;  /* 0x0000000774147220 */ /* 0x040fe40000410000 */
[----:B------:R-:W-:Y:S01]  /*4040*/  FFMA.FTZ R21, R105, R160, R21 ;  /* 0x000000a069157223 */ /* 0x000fe20000010015 */
[----:B------:R-:W-:Y:S01]  /*4050*/  MUFU.EX2 R145, R145 ;  /* 0x0000009100917308 */ /* 0x000fe20000000800 */
[----:B------:R-:W-:-:S02]  /*4060*/  FMUL.FTZ R6, R116, R17 ;  /* 0x0000001174067220 */ /* 0x000fc40000410000 */
[----:B------:R-:W-:Y:S02]  /*4070*/  FFMA.FTZ R127, R105, R166, R127 ;  /* 0x000000a6697f7223 */ /* 0x000fe4000001007f */
[----:B------:R-:W-:-:S03]  /*4080*/  FFMA.FTZ R17, R118, R17, R20 ;  /* 0x0000001176117223 */ /* 0x000fc60000010014 */
[----:B------:R-:W0:Y:S01]  /*4090*/  MUFU.COS R16, R136 ;  /* 0x0000008800107308 */ /* 0x000e220000000000 */
[C---:B------:R-:W-:Y:S01]  /*40a0*/  FMUL.FTZ R133, R108.reuse, R21 ;  /* 0x000000156c857220 */ /* 0x040fe20000410000 */
[----:B------:R-:W-:Y:S01]  /*40b0*/  PRMT R129, RZ, 0x5410, R129 ;  /* 0x00005410ff817816 */ /* 0x000fe20000000081 */
[----:B------:R-:W-:Y:S01]  /*40c0*/  FMUL.FTZ R135, R108, R127 ;  /* 0x0000007f6c877220 */ /* 0x000fe20000410000 */
[----:B------:R-:W-:Y:S01]  /*40d0*/  PRMT R125, RZ, 0x5410, R125 ;  /* 0x00005410ff7d7816 */ /* 0x000fe2000000007d */
[----:B------:R-:W-:Y:S02]  /*40e0*/  FFMA.FTZ R7, R118, R7, -R6 ;  /* 0x0000000776077223 */ /* 0x000fe40000010806 */
[----:B------:R-:W-:Y:S02]  /*40f0*/  FMUL.FTZ R20, R112, R17 ;  /* 0x0000001170147220 */ /* 0x000fe40000410000 */
[C---:B------:R-:W-:Y:S01]  /*4100*/  FFMA.FTZ R133, R110.reuse, R127, -R133 ;  /* 0x0000007f6e857223 */ /* 0x040fe20000010885 */
[----:B------:R-:W-:Y:S01]  /*4110*/  PRMT R127, RZ, 0x5410, R61 ;  /* 0x00005410ff7f7816 */ /* 0x000fe2000000003d */
[----:B------:R-:W-:-:S02]  /*4120*/  FFMA.FTZ R135, R110, R21, R135 ;  /* 0x000000156e877223 */ /* 0x000fc40000010087 */
[-C--:B------:R-:W-:Y:S02]  /*4130*/  FFMA.FTZ R21, R114, R7.reuse, -R20 ;  /* 0x0000000772157223 */ /* 0x080fe40000010814 */
[-C--:B------:R-:W-:Y:S02]  /*4140*/  FMUL.FTZ R168, R129, R74.reuse ;  /* 0x0000004a81a87220 */ /* 0x080fe40000410000 */
[----:B------:R-:W-:Y:S01]  /*4150*/  FMUL.FTZ R7, R112, R7 ;  /* 0x0000000770077220 */ /* 0x000fe20000410000 */
[----:B------:R-:W1:Y:S01]  /*4160*/  MUFU.SIN R6, R136 ;  /* 0x0000008800067308 */ /* 0x000e620000000400 */
[----:B------:R-:W-:Y:S02]  /*4170*/  FMUL.FTZ R162, R125, R74 ;  /* 0x0000004a7da27220 */ /* 0x000fe40000410000 */
[----:B------:R-:W-:Y:S02]  /*4180*/  FFMA.FTZ R135, R127, R168, R135 ;  /* 0x000000a87f877223 */ /* 0x000fe40000010087 */
[----:B------:R-:W-:-:S02]  /*4190*/  FFMA.FTZ R7, R114, R17, R7 ;  /* 0x0000001172077223 */ /* 0x000fc40000010007 */
[----:B------:R-:W-:Y:S02]  /*41a0*/  FFMA.FTZ R133, R127, R162, R133 ;  /* 0x000000a27f857223 */ /* 0x000fe40000010085 */
[----:B0-----:R-:W-:Y:S02]  /*41b0*/  FMUL.FTZ R161, R145, R16 ;  /* 0x0000001091a17220 */ /* 0x001fe40000410000 */
[----:B------:R-:W-:Y:S02]  /*41c0*/  FMUL.FTZ R17, R104, R135 ;  /* 0x0000008768117220 */ /* 0x000fe40000410000 */
[----:B------:R-:W-:Y:S01]  /*41d0*/  FMUL.FTZ R16, R108, R7 ;  /* 0x000000076c107220 */ /* 0x000fe20000410000 */
[----:B------:R-:W-:Y:S01]  /*41e0*/  PRMT R137, RZ, 0x5410, R137 ;  /* 0x00005410ff897816 */ /* 0x000fe20000000089 */
[-C--:B------:R-:W-:Y:S02]  /*41f0*/  FMUL.FTZ R20, R104, R133.reuse ;  /* 0x0000008568147220 */ /* 0x080fe40000410000 */
[----:B------:R-:W-:-:S02]  /*4200*/  FFMA.FTZ R133, R106, R133, -R17 ;  /* 0x000000856a857223 */ /* 0x000fc40000010811 */
[----:B------:R-:W-:Y:S01]  /*4210*/  FFMA.FTZ R17, R110, R21, -R16 ;  /* 0x000000156e117223 */ /* 0x000fe20000010810 */
[----:B------:R-:W-:Y:S01]  /*4220*/  PRMT R131, RZ, 0x5410, R131 ;  /* 0x00005410ff837816 */ /* 0x000fe20000000083 */
[----:B------:R-:W-:Y:S01]  /*4230*/  FFMA.FTZ R20, R106, R135, R20 ;  /* 0x000000876a147223 */ /* 0x000fe20000010014 */
[----:B------:R-:W-:Y:S01]  /*4240*/  PRMT R135, RZ, 0x5410, R62 ;  /* 0x00005410ff877816 */ /* 0x000fe2000000003e */
[----:B------:R-:W-:Y:S02]  /*4250*/  FMUL.FTZ R21, R108, R21 ;  /* 0x000000156c157220 */ /* 0x000fe40000410000 */
[----:B------:R-:W-:Y:S02]  /*4260*/  FMUL.FTZ R170, R137, R76 ;  /* 0x0000004c89aa7220 */ /* 0x000fe40000410000 */
[----:B------:R-:W-:Y:S02]  /*4270*/  FFMA.FTZ R21, R110, R7, R21 ;  /* 0x000000076e157223 */ /* 0x000fe40000010015 */
[----:B-1----:R-:W-:-:S02]  /*4280*/  FMUL.FTZ R163, R145, R6 ;  /* 0x0000000691a37220 */ /* 0x002fc40000410000 */
[----:B------:R-:W-:Y:S02]  /*4290*/  FMUL.FTZ R174, R131, R76 ;  /* 0x0000004c83ae7220 */ /* 0x000fe40000410000 */
[C---:B------:R-:W-:Y:S02]  /*42a0*/  FFMA.FTZ R145, R135.reuse, R170, R20 ;  /* 0x000000aa87917223 */ /* 0x040fe40000010014 */
[----:B------:R-:W-:Y:S01]  /*42b0*/  FMUL.FTZ R6, R104, R21 ;  /* 0x0000001568067220 */ /* 0x000fe20000410000 */
[----:B------:R-:W-:Y:S01]  /*42c0*/  PRMT R139, RZ, 0x5410, R139 ;  /* 0x00005410ff8b7816 */ /* 0x000fe2000000008b */
[----:B------:R-:W-:Y:S02]  /*42d0*/  FFMA.FTZ R133, R135, R174, R133 ;  /* 0x000000ae87857223 */ /* 0x000fe40000010085 */
        /* <DEDUP_REMOVED lines=10> */
[----:B------:R-:W-:Y:S01]  /*4380*/  FMUL.FTZ R6, R124, R7 ;  /* 0x000000077c067220 */ /* 0x000fe20000410000 */
[----:B------:R-:W-:Y:S01]  /*4390*/  ISETP.NE.AND P1, PT, R39, 0x1f, PT ;  /* 0x0000001f2700780c */ /* 0x000fe20003f25270 */
[C---:B------:R-:W-:Y:S02]  /*43a0*/  FFMA.FTZ R136, R126.reuse, R145, R136 ;  /* 0x000000917e887223 */ /* 0x040fe40000010088 */
[----:B------:R-:W-:Y:S02]  /*43b0*/  FMUL.FTZ R164, R141, R78 ;  /* 0x0000004e8da47220 */ /* 0x000fe40000410000 */
[----:B------:R-:W-:Y:S02]  /*43c0*/  FFMA.FTZ R20, R133, R144, R20 ;  /* 0x0000009085147223 */ /* 0x000fe40000010014 */
[C---:B------:R-:W-:Y:S01]  /*43d0*/  FFMA.FTZ R16, R126.reuse, R7, R16 ;  /* 0x000000077e107223 */ /* 0x040fe20000010010 */
[----:B------:R-:W-:Y:S01]  /*43e0*/  PRMT R147, RZ, 0x5410, R147 ;  /* 0x00005410ff937816 */ /* 0x000fe20000000093 */
[----:B------:R-:W-:-:S02]  /*43f0*/  FFMA.FTZ R6, R126, R17, -R6 ;  /* 0x000000117e067223 */ /* 0x000fc40000010806 */
[----:B------:R-:W-:Y:S02]  /*4400*/  FFMA.FTZ R136, R133, R164, R136 ;  /* 0x000000a485887223 */ /* 0x000fe40000010088 */
[C---:B------:R-:W-:Y:S02]  /*4410*/  FMUL.FTZ R17, R163.reuse, R20 ;  /* 0x00000014a3117220 */ /* 0x040fe40000410000 */
[C---:B------:R-:W-:Y:S01]  /*4420*/  FMUL.FTZ R173, R163.reuse, R16 ;  /* 0x00000010a3ad7220 */ /* 0x040fe20000410000 */
[----:B------:R-:W-:Y:S01]  /*4430*/  PRMT R145, RZ, 0x5410, R64 ;  /* 0x00005410ff917816 */ /* 0x000fe20000000040 */
[-C--:B------:R-:W-:Y:S02]  /*4440*/  FMUL.FTZ R7, R163, R136.reuse ;  /* 0x00000088a3077220 */ /* 0x080fe40000410000 */
[C---:B------:R-:W-:Y:S02]  /*4450*/  FFMA.FTZ R17, R161.reuse, R136, R17 ;  /* 0x00000088a1117223 */ /* 0x040fe40000010011 */
[----:B------:R-:W-:-:S02]  /*4460*/  FFMA.FTZ R173, R161, R6, -R173 ;  /* 0x00000006a1ad7223 */ /* 0x000fc400000108ad */
[----:B------:R-:W-:Y:S02]  /*4470*/  FMUL.FTZ R6, R163, R6 ;  /* 0x00000006a3067220 */ /* 0x000fe40000410000 */
        /* <DEDUP_REMOVED lines=19> */
.L_x_11945:
[----:B0--34-:R-:W-:Y:S05]  /*45b0*/  BSYNC B0 ;  /* 0x0000000000007941 */ /* 0x019fea0003800000 */
.L_x_11944:
[----:B------:R-:W0:Y:S01]  /*45c0*/  SHFL.UP PT, R21, R175, 0x1, RZ ;  /* 0x04200000af157989 */ /* 0x000e2200000e00ff */
[----:B------:R-:W-:Y:S01]  /*45d0*/  ISETP.GE.AND P3, PT, R40, 0x1, PT ;  /* 0x000000012800780c */ /* 0x000fe20003f66270 */
[C---:B------:R-:W-:Y:S01]  /*45e0*/  IMAD R192, R167.reuse, c[0x0][0x2c0], RZ ;  /* 0x0000b000a7c07a24 */ /* 0x040fe200078e02ff */
[----:B------:R-:W-:Y:S01]  /*45f0*/  MOV R186, c[0x0][0x2bc] ;  /* 0x0000af0000ba7a02 */ /* 0x000fe20000000f00 */
[----:B------:R-:W2:Y:S01]  /*4600*/  SHFL.UP PT, R177, R176, 0x1, RZ ;  /* 0x04200000b0b17989 */ /* 0x000ea200000e00ff */
[----:B------:R-:W-:Y:S01]  /*4610*/  IMAD R190, R167, c[0x0][0x2a0], RZ ;  /* 0x0000a800a7be7a24 */ /* 0x000fe200078e02ff */
[----:B------:R-:W-:Y:S01]  /*4620*/  PRMT R165, RZ, 0x5410, R165 ;  /* 0x00005410ffa57816 */ /* 0x000fe200000000a5 */
[C---:B------:R-:W-:Y:S01]  /*4630*/  IMAD R183, R37.reuse, c[0x0][0x2c4], R192 ;  /* 0x0000b10025b77a24 */ /* 0x040fe200078e02c0 */
[----:B------:R-:W3:Y:S01]  /*4640*/  SHFL.UP PT, R6, R173, 0x1, RZ ;  /* 0x04200000ad067989 */ /* 0x000ee200000e00ff */
[----:B------:R-:W-:Y:S01]  /*4650*/  SHF.R.U32.HI R188, RZ, 0x1, R186 ;  /* 0x00000001ffbc7819 */ /* 0x000fe200000116ba */
[----:B------:R-:W-:Y:S01]  /*4660*/  IMAD R189, R37, c[0x0][0x2a4], R190 ;  /* 0x0000a90025bd7a24 */ /* 0x000fe200078e02be */
[----:B------:R-:W-:Y:S01]  /*4670*/  PRMT R155, RZ, 0x5410, R155 ;  /* 0x00005410ff9b7816 */ /* 0x000fe2000000009b */
[----:B------:R-:W4:Y:S01]  /*4680*/  SHFL.UP PT, R7, R20, 0x1, RZ ;  /* 0x0420000014077989 */ /* 0x000f2200000e00ff */
[----:B------:R-:W-:Y:S01]  /*4690*/  PRMT R150, RZ, 0x5410, R150 ;  /* 0x00005410ff967816 */ /* 0x000fe20000000096 */
[----:B------:R-:W-:Y:S01]  /*46a0*/  BSSY B0, `(.L_x_11946) ;  /* 0x0000109000007945 */ /* 0x000fe20003800000 */
[----:B------:R-:W-:-:S02]  /*46b0*/  PRMT R149, RZ, 0x5410, R149 ;  /* 0x00005410ff957816 */ /* 0x000fc40000000095 */
[----:B------:R-:W-:Y:S01]  /*46c0*/  ISETP.NE.AND P6, PT, R128, 0x1f, PT ;  /* 0x0000001f8000780c */ /* 0x000fe20003fc5270 */
[----:B------:R-:W-:Y:S01]  /*46d0*/  FMUL.FTZ R150, R99, R150 ;  /* 0x0000009663967220 */ /* 0x000fe20000410000 */
[----:B------:R-:W-:Y:S02]  /*46e0*/  PRMT R130, RZ, 0x5410, R130 ;  /* 0x00005410ff827816 */ /* 0x000fe40000000082 */
[----:B------:R-:W-:Y:S02]  /*46f0*/  PRMT R132, RZ, 0x5410, R132 ;  /* 0x00005410ff847816 */ /* 0x000fe40000000084 */
[----:B------:R-:W-:Y:S01]  /*4700*/  ISETP.GE.OR P0, PT, R169, c[0x0][0x174], P0 ;  /* 0x00005d00a9007a0c */ /* 0x000fe20000706670 */
[C---:B0-----:R-:W-:Y:S01]  /*4710*/  FMUL.FTZ R182, R20.reuse, R21 ;  /* 0x0000001514b67220 */ /* 0x041fe20000410000 */
[----:B------:R-:W-:Y:S02]  /*4720*/  PRMT R140, RZ, 0x5410, R140 ;  /* 0x00005410ff8c7816 */ /* 0x000fe4000000008c */
[----:B------:R-:W-:Y:S01]  /*4730*/  PRMT R138, RZ, 0x5410, R138 ;  /* 0x00005410ff8a7816 */ /* 0x000fe2000000008a */
[----:B--2---:R-:W-:-:S02]  /*4740*/  FMUL.FTZ R180, R20, R177 ;  /* 0x000000b114b47220 */ /* 0x004fc40000410000 */
[C---:B------:R-:W-:Y:S02]  /*4750*/  FFMA.FTZ R177, R173.reuse, R177, R182 ;  /* 0x000000b1adb17223 */ /* 0x040fe400000100b6 */
[C---:B---3--:R-:W-:Y:S02]  /*4760*/  FMUL.FTZ R178, R20.reuse, R6 ;  /* 0x0000000614b27220 */ /* 0x048fe40000410000 */
[C---:B------:R-:W-:Y:S02]  /*4770*/  FFMA.FTZ R180, R173.reuse, R21, -R180 ;  /* 0x00000015adb47223 */ /* 0x040fe400000108b4 */
[-C--:B----4-:R-:W-:Y:S02]  /*4780*/  FFMA.FTZ R21, R173, R7.reuse, R178 ;  /* 0x00000007ad157223 */ /* 0x090fe400000100b2 */
[----:B------:R-:W-:Y:S02]  /*4790*/  FMUL.FTZ R7, R20, R7 ;  /* 0x0000000714077220 */ /* 0x000fe40000410000 */
[----:B------:R-:W-:Y:S01]  /*47a0*/  @P3 FADD.FTZ R176, R176, R177 ;  /* 0x000000b1b0b03221 */ /* 0x000fe20000010000 */
[----:B------:R-:W-:Y:S01]  /*47b0*/  FSEL R21, R20, R21, !P3 ;  /* 0x0000001514157208 */ /* 0x000fe20005800000 */
[----:B------:R-:W-:-:S02]  /*47c0*/  @P3 FADD.FTZ R175, R175, R180 ;  /* 0x000000b4afaf3221 */ /* 0x000fc40000010000 */
        /* <DEDUP_REMOVED lines=8> */
[----:B------:R-:W-:Y:S02]  /*4850*/  FFMA.FTZ R178, R173, R178, -R179 ;  /* 0x000000b2adb27223 */ /* 0x000fe400000108b3 */
[----:B---3--:R-:W-:Y:S02]  /*4860*/  FMUL.FTZ R177, R21, R6 ;  /* 0x0000000615b17220 */ /* 0x008fe40000410000 */
[----:B------:R-:W-:Y:S02]  /*4870*/  FFMA.FTZ R181, R173, R180, R181 ;  /* 0x000000b4adb57223 */ /* 0x000fe400000100b5 */
[-C--:B----4-:R-:W-:Y:S02]  /*4880*/  FMUL.FTZ R7, R21, R20.reuse ;  /* 0x0000001415077220 */ /* 0x090fe40000410000 */
[C---:B------:R-:W-:Y:S02]  /*4890*/  FFMA.FTZ R20, R173.reuse, R20, R177 ;  /* 0x00000014ad147223 */ /* 0x040fe400000100b1 */
[----:B------:R-:W-:-:S02]  /*48a0*/  @P3 FFMA.FTZ R173, R173, R6, -R7 ;  /* 0x00000006adad3223 */ /* 0x000fc40000010807 */
[----:B------:R-:W-:Y:S01]  /*48b0*/  @P3 FADD.FTZ R175, R175, R178 ;  /* 0x000000b2afaf3221 */ /* 0x000fe20000010000 */
[----:B------:R-:W-:Y:S01]  /*48c0*/  FSEL R20, R21, R20, !P3 ;  /* 0x0000001415147208 */ /* 0x000fe20005800000 */
[----:B------:R-:W-:Y:S01]  /*48d0*/  @P3 FADD.FTZ R176, R176, R181 ;  /* 0x000000b5b0b03221 */ /* 0x000fe20000010000 */
[----:B------:R-:W0:Y:S01]  /*48e0*/  SHFL.UP PT, R6, R173, 0x4, RZ ;  /* 0x04800000ad067989 */ /* 0x000e2200000e00ff */
[----:B------:R-:W-:Y:S01]  /*48f0*/  ISETP.GE.AND P3, PT, R40, 0x4, PT ;  /* 0x000000042800780c */ /* 0x000fe20003f66270 */
[----:B------:R-:W-:Y:S02]  /*4900*/  IMAD R181, R188, R35, RZ ;  /* 0x00000023bcb57224 */ /* 0x000fe400078e02ff */
[----:B------:R-:W2:Y:S04]  /*4910*/  SHFL.UP PT, R21, R175, 0x4, RZ ;  /* 0x04800000af157989 */ /* 0x000ea800000e00ff */
[----:B------:R-:W3:Y:S04]  /*4920*/  SHFL.UP PT, R177, R176, 0x4, RZ ;  /* 0x04800000b0b17989 */ /* 0x000ee800000e00ff */
[----:B------:R-:W4:Y:S01]  /*4930*/  SHFL.UP PT, R7, R20, 0x4, RZ ;  /* 0x0480000014077989 */ /* 0x000f2200000e00ff */
[----:B0-----:R-:W-:-:S02]  /*4940*/  FMUL.FTZ R178, R20, R6 ;  /* 0x0000000614b27220 */ /* 0x001fc40000410000 */
[C---:B--2---:R-:W-:Y:S02]  /*4950*/  FMUL.FTZ R182, R20.reuse, R21 ;  /* 0x0000001514b67220 */ /* 0x044fe40000410000 */
[CC--:B---3--:R-:W-:Y:S02]  /*4960*/  FMUL.FTZ R180, R20.reuse, R177.reuse ;  /* 0x000000b114b47220 */ /* 0x0c8fe40000410000 */
[C---:B------:R-:W-:Y:S02]  /*4970*/  FFMA.FTZ R177, R173.reuse, R177, R182 ;  /* 0x000000b1adb17223 */ /* 0x040fe400000100b6 */
[CC--:B----4-:R-:W-:Y:S02]  /*4980*/  FFMA.FTZ R179, R173.reuse, R7.reuse, R178 ;  /* 0x00000007adb37223 */ /* 0x0d0fe400000100b2 */
[C---:B------:R-:W-:Y:S02]  /*4990*/  FMUL.FTZ R7, R20.reuse, R7 ;  /* 0x0000000714077220 */ /* 0x040fe40000410000 */
[C---:B------:R-:W-:Y:S01]  /*49a0*/  FFMA.FTZ R180, R173.reuse, R21, -R180 ;  /* 0x00000015adb47223 */ /* 0x040fe200000108b4 */
[----:B------:R-:W-:Y:S01]  /*49b0*/  FSEL R179, R20, R179, !P3 ;  /* 0x000000b314b37208 */ /* 0x000fe20005800000 */
[----:B------:R-:W-:Y:S01]  /*49c0*/  @P3 FADD.FTZ R176, R176, R177 ;  /* 0x000000b1b0b03221 */ /* 0x000fe20000010000 */
[----:B------:R-:W-:Y:S01]  /*49d0*/  MOV R21, c[0x0][0x2b8] ;  /* 0x0000ae0000157a02 */ /* 0x000fe20000000f00 */
[----:B------:R-:W-:Y:S01]  /*49e0*/  @P3 FFMA.FTZ R173, R173, R6, -R7 ;  /* 0x00000006adad3223 */ /* 0x000fe20000010807 */
[----:B------:R-:W-:Y:S01]  /*49f0*/  MOV R7, c[0x0][0x29c] ;  /* 0x0000a70000077a02 */ /* 0x000fe20000000f00 */
[----:B------:R-:W-:Y:S01]  /*4a00*/  @P3 FADD.FTZ R175, R175, R180 ;  /* 0x000000b4afaf3221 */ /* 0x000fe20000010000 */
[----:B------:R-:W0:Y:S01]  /*4a10*/  SHFL.UP PT, R184, R176, 0x8, RZ ;  /* 0x05000000b0b87989 */ /* 0x000e2200000e00ff */
[----:B------:R-:W-:-:S02]  /*4a20*/  MOV R6, c[0x0][0x298] ;  /* 0x0000a60000067a02 */ /* 0x000fc40000000f00 */
[--C-:B------:R-:W-:Y:S01]  /*4a30*/  SHF.R.U32.HI R20, RZ, 0x1, R7.reuse ;  /* 0x00000001ff147819 */ /* 0x100fe20000011607 */
[----:B------:R-:W2:Y:S01]  /*4a40*/  SHFL.UP PT, R178, R173, 0x8, RZ ;  /* 0x05000000adb27989 */ /* 0x000ea200000e00ff */
[----:B------:R-:W-:Y:S02]  /*4a50*/  SHF.R.U64 R6, R6, 0x1, R7 ;  /* 0x0000000106067819 */ /* 0x000fe40000001207 */
[----:B------:R-:W-:Y:S01]  /*4a60*/  SHF.R.U64 R186, R21, 0x1, R186 ;  /* 0x0000000115ba7819 */ /* 0x000fe200000012ba */
[----:B------:R-:W3:Y:S01]  /*4a70*/  SHFL.UP PT, R182, R175, 0x8, RZ ;  /* 0x05000000afb67989 */ /* 0x000ee200000e00ff */
[-C--:B------:R-:W-:Y:S01]  /*4a80*/  IMAD R7, R20, R35.reuse, RZ ;  /* 0x0000002314077224 */ /* 0x080fe200078e02ff */
[----:B------:R-:W-:Y:S01]  /*4a90*/  ISETP.GE.AND P3, PT, R40, 0x8, PT ;  /* 0x000000082800780c */ /* 0x000fe20003f66270 */
[----:B------:R-:W-:Y:S01]  /*4aa0*/  IMAD.WIDE.U32 R20, R6, R35, RZ ;  /* 0x0000002306147225 */ /* 0x000fe200078e00ff */
[----:B------:R-:W4:Y:S03]  /*4ab0*/  SHFL.UP PT, R180, R179, 0x8, RZ ;  /* 0x05000000b3b47989 */ /* 0x000f2600000e00ff */
[----:B------:R-:W-:-:S02]  /*4ac0*/  IMAD R177, R34, R6, R7 ;  /* 0x0000000622b17224 */ /* 0x000fc400078e0207 */
[----:B------:R-:W-:Y:S02]  /*4ad0*/  IMAD R181, R34, R186, R181 ;  /* 0x000000ba22b57224 */ /* 0x000fe400078e02b5 */
[----:B------:R-:W-:Y:S01]  /*4ae0*/  IMAD.WIDE.U32 R6, R186, R35, RZ ;  /* 0x00000023ba067225 */ /* 0x000fe200078e00ff */
[----:B------:R-:W-:-:S04]  /*4af0*/  IADD3 R21, R177, R21, RZ ;  /* 0x00000015b1157210 */ /* 0x000fc80007ffe0ff */
[----:B------:R-:W-:Y:S01]  /*4b00*/  IADD3 R7, R181, R7, RZ ;  /* 0x00000007b5077210 */ /* 0x000fe20007ffe0ff */
[----:B0-----:R-:W-:Y:S02]  /*4b10*/  FMUL.FTZ R181, R179, R184 ;  /* 0x000000b8b3b57220 */ /* 0x001fe40000410000 */
[----:B------:R-:W-:-:S04]  /*4b20*/  IMAD.WIDE.U32 R20, R37, c[0x0][0x2a0], R20 ;  /* 0x0000a80025147a25 */ /* 0x000fc800078e0014 */
[----:B--2---:R-:W-:Y:S01]  /*4b30*/  FMUL.FTZ R177, R179, R178 ;  /* 0x000000b2b3b17220 */ /* 0x004fe20000410000 */
[----:B------:R-:W-:Y:S01]  /*4b40*/  IADD3 R189, R189, R21, RZ ;  /* 0x00000015bdbd7210 */ /* 0x000fe20007ffe0ff */
[-C--:B---3--:R-:W-:Y:S01]  /*4b50*/  FFMA.FTZ R186, R173, R182.reuse, -R181 ;  /* 0x000000b6adba7223 */ /* 0x088fe200000108b5 */
[----:B------:R-:W-:Y:S01]  /*4b60*/  LEA R187, P4, R20, c[0x0][0x318], 0x3 ;  /* 0x0000c60014bb7a11 */ /* 0x000fe200078818ff */
[----:B------:R-:W-:Y:S02]  /*4b70*/  FMUL.FTZ R182, R179, R182 ;  /* 0x000000b6b3b67220 */ /* 0x000fe40000410000 */
[-C--:B----4-:R-:W-:Y:S02]  /*4b80*/  FFMA.FTZ R188, R173, R180.reuse, R177 ;  /* 0x000000b4adbc7223 */ /* 0x090fe400000100b1 */
[----:B------:R-:W-:Y:S02]  /*4b90*/  FMUL.FTZ R180, R179, R180 ;  /* 0x000000b4b3b47220 */ /* 0x000fe40000410000 */
[----:B------:R-:W-:Y:S01]  /*4ba0*/  IMAD.WIDE.U32 R6, R37, c[0x0][0x2c0], R6 ;  /* 0x0000b00025067a25 */ /* 0x000fe200078e0006 */
[----:B------:R-:W-:-:S03]  /*4bb0*/  FSEL R188, R179, R188, !P3 ;  /* 0x000000bcb3bc7208 */ /* 0x000fc60005800000 */
[----:B------:R-:W-:Y:S01]  /*4bc0*/  FFMA.FTZ R177, R173, R184, R182 ;  /* 0x000000b8adb17223 */ /* 0x000fe200000100b6 */
[----:B------:R-:W-:Y:S01]  /*4bd0*/  IADD3 R183, R183, R7, RZ ;  /* 0x00000007b7b77210 */ /* 0x000fe20007ffe0ff */
[----:B------:R-:W-:Y:S01]  /*4be0*/  @P3 FFMA.FTZ R173, R173, R178, -R180 ;  /* 0x000000b2adad3223 */ /* 0x000fe200000108b4 */
[----:B------:R-:W-:Y:S01]  /*4bf0*/  PRMT R7, RZ, 0x5410, R172 ;  /* 0x00005410ff077816 */ /* 0x000fe200000000ac */
[----:B------:R-:W-:Y:S01]  /*4c00*/  @P3 FADD.FTZ R176, R176, R177 ;  /* 0x000000b1b0b03221 */ /* 0x000fe20000010000 */
[----:B------:R-:W-:Y:S01]  /*4c10*/  PRMT R180, RZ, 0x5410, R159 ;  /* 0x00005410ffb47816 */ /* 0x000fe2000000009f */
[----:B------:R-:W-:Y:S01]  /*4c20*/  @P3 FADD.FTZ R175, R175, R186 ;  /* 0x000000baafaf3221 */ /* 0x000fe20000010000 */
[----:B------:R-:W0:Y:S01]  /*4c30*/  SHFL.UP PT, R21, R173, 0x10, RZ ;  /* 0x06000000ad157989 */ /* 0x000e2200000e00ff */
[----:B------:R-:W-:Y:S01]  /*4c40*/  FMUL.FTZ R172, R96, R7 ;  /* 0x0000000760ac7220 */ /* 0x000fe20000410000 */
[----:B------:R-:W-:Y:S01]  /*4c50*/  LEA R185, P5, R6, c[0x0][0x320], 0x3 ;  /* 0x0000c80006b97a11 */ /* 0x000fe200078a18ff */
[----:B------:R-:W-:Y:S01]  /*4c60*/  FMUL.FTZ R178, R96, R165 ;  /* 0x000000a560b27220 */ /* 0x000fe20000410000 */
[----:B------:R-:W2:Y:S01]  /*4c70*/  SHFL.UP PT, R7, R188, 0x10, RZ ;  /* 0x06000000bc077989 */ /* 0x000ea200000e00ff */
[----:B------:R-:W-:Y:S01]  /*4c80*/  FMUL.FTZ R177, R161, R172 ;  /* 0x000000aca1b17220 */ /* 0x000fe20000410000 */
[----:B------:R-:W-:Y:S01]  /*4c90*/  LEA.HI.X R184, R6, c[0x0][0x324], R183, 0x3, P5 ;  /* 0x0000c90006b87a11 */ /* 0x000fe200028f1cb7 */
[----:B------:R-:W-:Y:S01]  /*4ca0*/  FMUL.FTZ R165, R97, R180 ;  /* 0x000000b461a57220 */ /* 0x000fe20000410000 */
[----:B------:R-:W3:Y:S01]  /*4cb0*/  SHFL.UP PT, R179, R175, 0x10, RZ ;  /* 0x06000000afb37989 */ /* 0x000ee200000e00ff */
[----:B------:R-:W-:Y:S01]  /*4cc0*/  PRMT R180, RZ, 0x5410, R157 ;  /* 0x00005410ffb47816 */ /* 0x000fe2000000009d */
[C---:B------:R-:W-:Y:S01]  /*4cd0*/  FMUL.FTZ R159, R163.reuse, R172 ;  /* 0x000000aca39f7220 */ /* 0x040fe20000410000 */
[----:B------:R-:W-:Y:S01]  /*4ce0*/  ISETP.GE.AND P3, PT, R40, 0x10, PT ;  /* 0x000000102800780c */ /* 0x000fe20003f66270 */
[----:B------:R-:W4:Y:S01]  /*4cf0*/  SHFL.UP PT, R181, R176, 0x10, RZ ;  /* 0x06000000b0b57989 */ /* 0x000f2200000e00ff */
[----:B------:R-:W-:Y:S01]  /*4d00*/  FFMA.FTZ R182, -R163, R178, -R177 ;  /* 0x000000b2a3b67223 */ /* 0x000fe200000109b1 */
[----:B------:R-:W-:Y:S01]  /*4d10*/  LEA.HI.X R186, R20, c[0x0][0x31c], R189, 0x3, P4 ;  /* 0x0000c70014ba7a11 */ /* 0x000fe200020f1cbd */
[----:B------:R-:W-:Y:S01]  /*4d20*/  FMUL.FTZ R177, R97, R180 ;  /* 0x000000b461b17220 */ /* 0x000fe20000410000 */
[----:B------:R-:W-:Y:S01]  /*4d30*/  ISETP.GT.U32.AND P5, PT, R128, 0xf, PT ;  /* 0x0000000f8000780c */ /* 0x000fe20003fa4070 */
[----:B------:R-:W-:-:S02]  /*4d40*/  FFMA.FTZ R180, R161, R178, -R159 ;  /* 0x000000b2a1b47223 */ /* 0x000fc4000001089f */
[----:B------:R-:W-:Y:S02]  /*4d50*/  FADD.FTZ R159, -R165, R182 ;  /* 0x000000b6a59f7221 */ /* 0x000fe40000010100 */
[----:B------:R-:W-:Y:S02]  /*4d60*/  FADD.FTZ R157, R177, R180 ;  /* 0x000000b4b19d7221 */ /* 0x000fe40000010000 */
[----:B------:R-:W-:Y:S02]  /*4d70*/  FMUL.FTZ R180, R124, -R159 ;  /* 0x8000009f7cb47220 */ /* 0x000fe40000410000 */
[----:B0-----:R-:W-:Y:S02]  /*4d80*/  FMUL.FTZ R6, R188, R21 ;  /* 0x00000015bc067220 */ /* 0x001fe40000410000 */
[-C--:B------:R-:W-:Y:S02]  /*4d90*/  FFMA.FTZ R183, R126, R157.reuse, -R180 ;  /* 0x0000009d7eb77223 */ /* 0x080fe400000108b4 */
[----:B------:R-:W-:-:S02]  /*4da0*/  FMUL.FTZ R182, R124, -R157 ;  /* 0x8000009d7cb67220 */ /* 0x000fc40000410000 */
[C---:B--2---:R-:W-:Y:S02]  /*4db0*/  FFMA.FTZ R157, R173.reuse, R7, R6 ;  /* 0x00000007ad9d7223 */ /* 0x044fe40000010006 */
[C---:B---3--:R-:W-:Y:S02]  /*4dc0*/  FMUL.FTZ R180, R188.reuse, R179 ;  /* 0x000000b3bcb47220 */ /* 0x048fe40000410000 */
[C---:B------:R-:W-:Y:S02]  /*4dd0*/  FMUL.FTZ R6, R188.reuse, R7 ;  /* 0x00000007bc067220 */ /* 0x040fe40000410000 */
[C---:B----4-:R-:W-:Y:S01]  /*4de0*/  FMUL.FTZ R20, R188.reuse, R181 ;  /* 0x000000b5bc147220 */ /* 0x050fe20000410000 */
[----:B------:R-:W-:Y:S01]  /*4df0*/  FSEL R188, R188, R157, !P3 ;  /* 0x0000009dbcbc7208 */ /* 0x000fe20005800000 */
[C---:B------:R-:W-:Y:S01]  /*4e00*/  FFMA.FTZ R181, R173.reuse, R181, R180 ;  /* 0x000000b5adb57223 */ /* 0x040fe200000100b4 */
[----:B-----5:R-:W-:Y:S01]  /*4e10*/  SHFL.IDX PT, R157, R4, RZ, 0x1f ;  /* 0x00001fff049d7589 */ /* 0x020fe200000e0000 */
[----:B------:R-:W-:-:S02]  /*4e20*/  FFMA.FTZ R20, R173, R179, -R20 ;  /* 0x000000b3ad147223 */ /* 0x000fc40000010814 */
[----:B------:R-:W-:Y:S01]  /*4e30*/  FFMA.FTZ R182, R126, R159, R182 ;  /* 0x0000009f7eb67223 */ /* 0x000fe200000100b6 */
[----:B------:R-:W-:Y:S01]  /*4e40*/  SHFL.UP PT, R188, R188, 0x1, RZ ;  /* 0x04200000bcbc7989 */ /* 0x000fe200000e00ff */
[----:B------:R-:W-:Y:S02]  /*4e50*/  @P3 FFMA.FTZ R173, R173, R21, -R6 ;  /* 0x00000015adad3223 */ /* 0x000fe40000010806 */
[----:B------:R-:W-:Y:S01]  /*4e60*/  @P3 FADD.FTZ R176, R176, R181 ;  /* 0x000000b5b0b03221 */ /* 0x000fe20000010000 */
[----:B------:R0:W2:Y:S01]  /*4e70*/  SHFL.IDX PT, R159, R5, RZ, 0x1f ;  /* 0x00001fff059f7589 */ /* 0x0000a200000e0000 */
[----:B------:R-:W-:Y:S02]  /*4e80*/  FMUL.FTZ R179, R98, R155 ;  /* 0x0000009b62b37220 */ /* 0x000fe40000410000 */
[----:B------:R-:W-:Y:S01]  /*4e90*/  @P3 FADD.FTZ R175, R175, R20 ;  /* 0x00000014afaf3221 */ /* 0x000fe20000010000 */
[----:B------:R3:W4:Y:S01]  /*4ea0*/  SHFL.UP PT, R6, R173, 0x1, RZ ;  /* 0x04200000ad067989 */ /* 0x00072200000e00ff */
[----:B------:R-:W-:Y:S01]  /*4eb0*/  FADD.FTZ R7, -R179, R182 ;  /* 0x000000b6b3077221 */ /* 0x000fe20000010100 */
[----:B0-----:R-:W-:-:S02]  /*4ec0*/  PRMT R5, RZ, 0x5410, R22 ;  /* 0x00005410ff057816 */ /* 0x001fc40000000016 */
[----:B------:R-:W0:Y:S01]  /*4ed0*/  SHFL.UP PT, R176, R176, 0x1, RZ ;  /* 0x04200000b0b07989 */ /* 0x000e2200000e00ff */
[----:B------:R-:W-:Y:S01]  /*4ee0*/  FMUL.FTZ R4, R104, -R7 ;  /* 0x8000000768047220 */ /* 0x000fe20000410000 */
[----:B------:R-:W-:Y:S01]  /*4ef0*/  SHF.L.U32 R22, R39, 0x2, RZ ;  /* 0x0000000227167819 */ /* 0x000fe200000006ff */
[----:B------:R-:W-:Y:S01]  /*4f00*/  FMUL.FTZ R180, R98, R5 ;  /* 0x0000000562b47220 */ /* 0x000fe20000410000 */
[----:B------:R-:W1:Y:S02]  /*4f10*/  SHFL.UP PT, R175, R175, 0x1, RZ ;  /* 0x04200000afaf7989 */ /* 0x000e6400000e00ff */
[----:B------:R-:W-:Y:S01]  /*4f20*/  IADD3 R20, P3, R22, R187, RZ ;  /* 0x000000bb16147210 */ /* 0x000fe20007f7e0ff */
[----:B------:R-:W-:Y:S01]  /*4f30*/  FADD.FTZ R183, R180, R183 ;  /* 0x000000b7b4b77221 */ /* 0x000fe20000010000 */
[----:B------:R-:W-:-:S03]  /*4f40*/  IADD3 R22, P4, R22, R185, RZ ;  /* 0x000000b916167210 */ /* 0x000fc60007f9e0ff */
[-C--:B------:R-:W-:Y:S02]  /*4f50*/  FMUL.FTZ R5, R104, -R183.reuse ;  /* 0x800000b768057220 */ /* 0x080fe40000410000 */
[C---:B------:R-:W-:Y:S01]  /*4f60*/  FFMA.FTZ R183, R106.reuse, R183, -R4 ;  /* 0x000000b76ab77223 */ /* 0x040fe20000010804 */
[----:B------:R-:W-:Y:S01]  /*4f70*/  PRMT R4, RZ, 0x5410, R23 ;  /* 0x00005410ff047816 */ /* 0x000fe20000000017 */
[----:B------:R-:W-:Y:S01]  /*4f80*/  FFMA.FTZ R182, R106, R7, R5 ;  /* 0x000000076ab67223 */ /* 0x000fe20000010005 */
[----:B------:R-:W-:Y:S01]  /*4f90*/  SHF.R.U32.HI R5, RZ, 0x1e, R39 ;  /* 0x0000001eff057819 */ /* 0x000fe20000011627 */
[----:B------:R-:W-:Y:S02]  /*4fa0*/  FADD.FTZ R183, R150, R183 ;  /* 0x000000b796b77221 */ /* 0x000fe40000010000 */
[----:B---3--:R-:W-:Y:S01]  /*4fb0*/  FMUL.FTZ R173, R99, R4 ;  /* 0x0000000463ad7220 */ /* 0x008fe20000410000 */
[C---:B------:R-:W-:Y:S01]  /*4fc0*/  IADD3.X R21, R5.reuse, R186, RZ, P3, !PT ;  /* 0x000000ba05157210 */ /* 0x040fe20001ffe4ff */
[C---:B--2---:R-:W-:Y:S01]  /*4fd0*/  FMUL.FTZ R4, R188.reuse, R159 ;  /* 0x0000009fbc047220 */ /* 0x044fe20000410000 */
[----:B------:R-:W-:Y:S01]  /*4fe0*/  IADD3.X R23, R5, R184, RZ, P4, !PT ;  /* 0x000000b805177210 */ /* 0x000fe200027fe4ff */
[----:B------:R-:W-:Y:S01]  /*4ff0*/  FMUL.FTZ R188, R188, R157 ;  /* 0x0000009dbcbc7220 */ /* 0x000fe20000410000 */
[C---:B------:R-:W-:Y:S01]  /*5000*/  ISETP.GT.U32.AND P3, PT, R128.reuse, 0x1b, PT ;  /* 0x0000001b8000780c */ /* 0x040fe20003f64070 */
[----:B------:R-:W-:Y:S01]  /*5010*/  FADD.FTZ R7, -R173, R182 ;  /* 0x000000b6ad077221 */ /* 0x000fe20000010100 */
[----:B------:R-:W-:Y:S01]  /*5020*/  ISETP.GT.U32.AND P4, PT, R128, 0x17, PT ;  /* 0x000000178000780c */ /* 0x000fe20003f84070 */
[----:B----4-:R-:W-:-:S02]  /*5030*/  FFMA.FTZ R5, R6, R159, R188 ;  /* 0x0000009f06057223 */ /* 0x010fc400000100bc */
[----:B------:R-:W-:Y:S02]  /*5040*/  FMUL.FTZ R181, R108, -R183 ;  /* 0x800000b76cb57220 */ /* 0x000fe40000410000 */
[----:B0-----:R-:W-:Y:S01]  /*5050*/  @P2 FADD.FTZ R159, R176, R5 ;  /* 0x00000005b09f2221 */ /* 0x001fe20000010000 */
[----:B------:R-:W-:Y:S01]  /*5060*/  PRMT R5, RZ, 0x5410, R148 ;  /* 0x00005410ff057816 */ /* 0x000fe20000000094 */
[----:B------:R-:W-:Y:S02]  /*5070*/  FFMA.FTZ R4, R6, R157, -R4 ;  /* 0x0000009d06047223 */ /* 0x000fe40000010804 */
[-C--:B------:R-:W-:Y:S02]  /*5080*/  FMUL.FTZ R155, R108, -R7.reuse ;  /* 0x800000076c9b7220 */ /* 0x080fe40000410000 */
[----:B------:R-:W-:Y:S01]  /*5090*/  FFMA.FTZ R181, R110, R7, R181 ;  /* 0x000000076eb57223 */ /* 0x000fe200000100b5 */
[----:B------:R-:W-:Y:S01]  /*50a0*/  IADD3 R7, R51, -c[0x0][0x174], RZ ;  /* 0x80005d0033077a10 */ /* 0x000fe20007ffe0ff */
[----:B------:R-:W-:-:S02]  /*50b0*/  FMUL.FTZ R148, R100, R5 ;  /* 0x0000000564947220 */ /* 0x000fc40000410000 */
[----:B-1----:R-:W-:Y:S01]  /*50c0*/  @P2 FADD.FTZ R157, R175, R4 ;  /* 0x00000004af9d2221 */ /* 0x002fe20000010000 */
[----:B------:R-:W-:Y:S01]  /*50d0*/  ISETP.GT.U32.AND P2, PT, R128, 0x1d, PT ;  /* 0x0000001d8000780c */ /* 0x000fe20003f44070 */
[----:B------:R-:W-:Y:S02]  /*50e0*/  FFMA.FTZ R6, R110, R183, -R155 ;  /* 0x000000b76e067223 */ /* 0x000fe4000001089b */
[----:B------:R-:W-:Y:S02]  /*50f0*/  FMUL.FTZ R175, R100, R149 ;  /* 0x0000009564af7220 */ /* 0x000fe40000410000 */
[----:B------:R-:W-:Y:S02]  /*5100*/  FADD.FTZ R181, -R148, R181 ;  /* 0x000000b594b57221 */ /* 0x000fe40000010100 */
[----:B------:R-:W-:Y:S02]  /*5110*/  IMAD R7, R7, -0x200, RZ ;  /* 0xfffffe0007077824 */ /* 0x000fe400078e02ff */
[----:B------:R-:W-:-:S02]  /*5120*/  FADD.FTZ R5, R175, R6 ;  /* 0x00000006af057221 */ /* 0x000fc40000010000 */
[----:B------:R-:W-:Y:S02]  /*5130*/  FMUL.FTZ R4, R112, -R181 ;  /* 0x800000b570047220 */ /* 0x000fe40000410000 */
[----:B------:R-:W-:-:S04]  /*5140*/  IMAD.WIDE R20, R7, 0x4, R20 ;  /* 0x0000000407147825 */ /* 0x000fc800078e0214 */
[----:B------:R-:W-:-:S04]  /*5150*/  IMAD.WIDE R22, R7, 0x4, R22 ;  /* 0x0000000407167825 */ /* 0x000fc800078e0216 */
[-C--:B------:R-:W-:Y:S02]  /*5160*/  FMUL.FTZ R6, R112, -R5.reuse ;  /* 0x8000000570067220 */ /* 0x080fe40000410000 */
[C---:B------:R-:W-:Y:S01]  /*5170*/  FFMA.FTZ R7, R114.reuse, R5, -R4 ;  /* 0x0000000572077223 */ /* 0x040fe20000010804 */
[----:B------:R-:W-:Y:S01]  /*5180*/  PRMT R5, RZ, 0x5410, R142 ;  /* 0x00005410ff057816 */ /* 0x000fe2000000008e */
[----:B------:R-:W-:Y:S01]  /*5190*/  FFMA.FTZ R128, R114, R181, R6 ;  /* 0x000000b572807223 */ /* 0x000fe20000010006 */
[----:B------:R-:W-:Y:S01]  /*51a0*/  PRMT R181, RZ, 0x5410, R134 ;  /* 0x00005410ffb57816 */ /* 0x000fe20000000086 */
[C---:B------:R-:W-:Y:S02]  /*51b0*/  FMUL.FTZ R6, R163.reuse, -R16 ;  /* 0x80000010a3067220 */ /* 0x040fe40000410000 */
[----:B------:R-:W-:Y:S02]  /*51c0*/  FMUL.FTZ R182, R92, R5 ;  /* 0x000000055cb67220 */ /* 0x000fe40000410000 */
[----:B------:R-:W-:-:S02]  /*51d0*/  FMUL.FTZ R4, R163, R17 ;  /* 0x00000011a3047220 */ /* 0x000fc40000410000 */
[----:B------:R-:W-:Y:S02]  /*51e0*/  FADD.FTZ R149, R182, R7 ;  /* 0x00000007b6957221 */ /* 0x000fe40000010000 */
[----:B------:R-:W-:Y:S02]  /*51f0*/  FMUL.FTZ R181, R92, R181 ;  /* 0x000000b55cb57220 */ /* 0x000fe40000410000 */
[C---:B------:R-:W-:Y:S02]  /*5200*/  FFMA.FTZ R7, R161.reuse, -R17, R6 ;  /* 0x80000011a1077223 */ /* 0x040fe40000010006 */
[----:B------:R-:W-:Y:S02]  /*5210*/  FFMA.FTZ R5, R161, R16, -R4 ;  /* 0x00000010a1057223 */ /* 0x000fe40000010804 */
[----:B------:R-:W-:Y:S02]  /*5220*/  FADD.FTZ R155, -R181, R128 ;  /* 0x00000080b59b7221 */ /* 0x000fe40000010100 */
[----:B------:R-:W-:-:S02]  /*5230*/  FMUL.FTZ R4, R124, -R7 ;  /* 0x800000077c047220 */ /* 0x000fc40000410000 */
[----:B------:R-:W-:Y:S02]  /*5240*/  FMUL.FTZ R6, R124, -R5 ;  /* 0x800000057c067220 */ /* 0x000fe40000410000 */
[C---:B------:R-:W-:Y:S02]  /*5250*/  FMUL.FTZ R134, R116.reuse, -R149 ;  /* 0x8000009574867220 */ /* 0x040fe40000410000 */
[----:B------:R-:W-:Y:S02]  /*5260*/  FMUL.FTZ R128, R116, -R155 ;  /* 0x8000009b74807220 */ /* 0x000fe40000410000 */
[C---:B------:R-:W-:Y:S02]  /*5270*/  FFMA.FTZ R5, R126.reuse, R5, -R4 ;  /* 0x000000057e057223 */ /* 0x040fe40000010804 */
[----:B------:R-:W-:Y:S02]  /*5280*/  FFMA.FTZ R7, R126, R7, R6 ;  /* 0x000000077e077223 */ /* 0x000fe40000010006 */
[----:B------:R-:W-:-:S02]  /*5290*/  FFMA.FTZ R155, R118, R155, R134 ;  /* 0x0000009b769b7223 */ /* 0x000fc40000010086 */
[C---:B------:R-:W-:Y:S02]  /*52a0*/  FMUL.FTZ R176, R91.reuse, R130 ;  /* 0x000000825bb07220 */ /* 0x040fe40000410000 */
[----:B------:R-:W-:Y:S02]  /*52b0*/  FFMA.FTZ R128, R118, R149, -R128 ;  /* 0x0000009576807223 */ /* 0x000fe40000010880 */
        /* <DEDUP_REMOVED lines=10> */
[----:B------:R-:W-:Y:S02]  /*5360*/  FMUL.FTZ R6, R108, -R5 ;  /* 0x800000056c067220 */ /* 0x000fe40000410000 */
[C---:B------:R-:W-:Y:S02]  /*5370*/  FFMA.FTZ R187, R122.reuse, R149, -R128 ;  /* 0x000000957abb7223 */ /* 0x040fe40000010880 */
[----:B------:R-:W-:Y:S02]  /*5380*/  FFMA.FTZ R189, R122, R155, R130 ;  /* 0x0000009b7abd7223 */ /* 0x000fe40000010082 */
[C---:B------:R-:W-:Y:S01]  /*5390*/  FFMA.FTZ R149, R110.reuse, R5, -R4 ;  /* 0x000000056e957223 */ /* 0x040fe20000010804 */
[----:B------:R-:W-:Y:S01]  /*53a0*/  HFMA2.MMA R5, -RZ, RZ, 0, 0 ;  /* 0x00000000ff057435 */ /* 0x000fe200000001ff */
[----:B------:R-:W-:Y:S01]  /*53b0*/  FFMA.FTZ R155, R110, R7, R6 ;  /* 0x000000076e9b7223 */ /* 0x000fe20000010006 */
[----:B------:R-:W-:Y:S01]  /*53c0*/  MOV R4, 0x3f800000 ;  /* 0x3f80000000047802 */ /* 0x000fe20000000f00 */
[----:B------:R-:W-:Y:S01]  /*53d0*/  CS2R R6, SRZ ;  /* 0x0000000000067805 */ /* 0x000fe2000001ff00 */
[----:B------:R-:W-:-:S02]  /*53e0*/  FMUL.FTZ R128, R19, R157 ;  /* 0x0000009d13807220 */ /* 0x000fc40000410000 */
[----:B------:R-:W-:Y:S02]  /*53f0*/  FMUL.FTZ R130, R112, -R155 ;  /* 0x8000009b70827220 */ /* 0x000fe40000410000 */
[----:B------:R-:W-:Y:S02]  /*5400*/  FMUL.FTZ R19, R19, R159 ;  /* 0x0000009f13137220 */ /* 0x000fe40000410000 */
[----:B------:R-:W-:Y:S01]  /*5410*/  FFMA.FTZ R185, R114, R149, -R130 ;  /* 0x0000009572b97223 */ /* 0x000fe20000010882 */
[----:B------:R0:W1:Y:S01]  /*5420*/  @!P0 LDS.128 R4, [R95.X16+0x2e10] ;  /* 0x002e10005f048984 */ /* 0x000062000000cc00 */
[C---:B------:R-:W-:Y:S02]  /*5430*/  FFMA.FTZ R130, R18.reuse, R157, -R19 ;  /* 0x0000009d12827223 */ /* 0x040fe40000010813 */
[----:B------:R-:W-:Y:S02]  /*5440*/  FFMA.FTZ R128, R18, R159, R128 ;  /* 0x0000009f12807223 */ /* 0x000fe40000010080 */
[----:B------:R-:W-:-:S02]  /*5450*/  FADD.FTZ R130, R151, R130 ;  /* 0x0000008297827221 */ /* 0x000fc40000010000 */
[----:B------:R-:W-:Y:S02]  /*5460*/  FADD.FTZ R128, R153, R128 ;  /* 0x0000008099807221 */ /* 0x000fe40000010000 */
[----:B------:R-:W-:Y:S02]  /*5470*/  FMUL.FTZ R132, R112, -R149 ;  /* 0x8000009570847220 */ /* 0x000fe40000410000 */
[C---:B------:R-:W-:Y:S02]  /*5480*/  FMUL.FTZ R149, R120.reuse, R130 ;  /* 0x0000008278957220 */ /* 0x040fe40000410000 */
[----:B------:R-:W-:Y:S02]  /*5490*/  FMUL.FTZ R19, R120, R128 ;  /* 0x0000008078137220 */ /* 0x000fe40000410000 */
[----:B------:R-:W-:Y:S02]  /*54a0*/  FFMA.FTZ R155, R114, R155, R132 ;  /* 0x0000009b729b7223 */ /* 0x000fe40000010084 */
[----:B------:R-:W-:-:S02]  /*54b0*/  FMUL.FTZ R132, R116, -R185 ;  /* 0x800000b974847220 */ /* 0x000fc40000410000 */
[C---:B------:R-:W-:Y:S02]  /*54c0*/  FFMA.FTZ R134, R122.reuse, R128, R149 ;  /* 0x000000807a867223 */ /* 0x040fe40000010095 */
[----:B------:R-:W-:Y:S02]  /*54d0*/  FFMA.FTZ R19, R122, R130, -R19 ;  /* 0x000000827a137223 */ /* 0x000fe40000010813 */
[-C--:B------:R-:W-:Y:S02]  /*54e0*/  FMUL.FTZ R18, R116, -R155.reuse ;  /* 0x8000009b74127220 */ /* 0x080fe40000410000 */
[----:B------:R-:W-:Y:S02]  /*54f0*/  FFMA.FTZ R155, R118, R155, R132 ;  /* 0x0000009b769b7223 */ /* 0x000fe40000010084 */
[C---:B------:R-:W-:Y:S02]  /*5500*/  FFMA.FTZ R134, R121.reuse, R152, R134 ;  /* 0x0000009879867223 */ /* 0x040fe40000010086 */
[----:B------:R-:W-:-:S02]  /*5510*/  FFMA.FTZ R132, R121, R156, R19 ;  /* 0x0000009c79847223 */ /* 0x000fc40000010013 */
[----:B------:R-:W-:Y:S02]  /*5520*/  FMUL.FTZ R19, R116, R134 ;  /* 0x0000008674137220 */ /* 0x000fe40000410000 */
[----:B------:R-:W-:Y:S02]  /*5530*/  FFMA.FTZ R185, R118, R185, -R18 ;  /* 0x000000b976b97223 */ /* 0x000fe40000010812 */
[-C--:B------:R-:W-:Y:S02]  /*5540*/  FMUL.FTZ R149, R116, R132.reuse ;  /* 0x0000008474957220 */ /* 0x080fe40000410000 */
[----:B------:R-:W-:Y:S02]  /*5550*/  FMUL.FTZ R184, R120, -R155 ;  /* 0x8000009b78b87220 */ /* 0x000fe40000410000 */
[----:B------:R-:W-:Y:S02]  /*5560*/  FFMA.FTZ R19, R118, R132, -R19 ;  /* 0x0000008476137223 */ /* 0x000fe40000010813 */
[----:B------:R-:W-:-:S02]  /*5570*/  FMUL.FTZ R18, R120, -R185 ;  /* 0x800000b978127220 */ /* 0x000fc40000410000 */
[----:B------:R-:W-:Y:S02]  /*5580*/  FFMA.FTZ R149, R118, R134, R149 ;  /* 0x0000008676957223 */ /* 0x000fe40000010095 */
[C---:B------:R-:W-:Y:S02]  /*5590*/  FMUL.FTZ R152, R89.reuse, R140 ;  /* 0x0000008c59987220 */ /* 0x040fe40000410000 */
[----:B------:R-:W-:Y:S02]  /*55a0*/  FMUL.FTZ R156, R89, R138 ;  /* 0x0000008a599c7220 */ /* 0x000fe40000410000 */
[C---:B------:R-:W-:Y:S02]  /*55b0*/  FFMA.FTZ R184, R122.reuse, R185, -R184 ;  /* 0x000000b97ab87223 */ /* 0x040fe400000108b8 */
[C---:B------:R-:W-:Y:S02]  /*55c0*/  FFMA.FTZ R151, R107.reuse, R154, R19 ;  /* 0x0000009a6b977223 */ /* 0x040fe40000010013 */
[----:B------:R-:W-:Y:S01]  /*55d0*/  FFMA.FTZ R185, R122, R155, R18 ;  /* 0x0000009b7ab97223 */ /* 0x000fe20000010012 */
[----:B------:R0:W2:Y:S01]  /*55e0*/  SHFL.DOWN PT, R138, R184, 0x1, 0x1f ;  /* 0x08201f00b88a7f89 */ /* 0x0000a200000e0000 */
[----:B------:R-:W-:-:S02]  /*55f0*/  FFMA.FTZ R149, R107, R158, R149 ;  /* 0x0000009e6b957223 */ /* 0x000fc40000010095 */
[----:B------:R-:W-:Y:S01]  /*5600*/  FADD.FTZ R140, R152, R187 ;  /* 0x000000bb988c7221 */ /* 0x000fe20000010000 */
[----:B------:R0:W3:Y:S01]  /*5610*/  SHFL.DOWN PT, R142, R185, 0x1, 0x1f ;  /* 0x08201f00b98e7f89 */ /* 0x0000e200000e0000 */
[----:B------:R-:W-:Y:S02]  /*5620*/  FADD.FTZ R154, -R156, R189 ;  /* 0x000000bd9c9a7221 */ /* 0x000fe40000010100 */
[----:B------:R-:W-:Y:S01]  /*5630*/  FMUL.FTZ R18, R112, R149 ;  /* 0x0000009570127220 */ /* 0x000fe20000410000 */
[----:B------:R0:W4:Y:S03]  /*5640*/  SHFL.DOWN PT, R158, R140, 0x1, 0x1f ;  /* 0x08201f008c9e7f89 */ /* 0x00012600000e0000 */
[----:B------:R-:W-:Y:S01]  /*5650*/  FFMA.FTZ R18, R114, R151, -R18 ;  /* 0x0000009772127223 */ /* 0x000fe20000010812 */
[----:B------:R0:W0:Y:S01]  /*5660*/  SHFL.DOWN PT, R186, R154, 0x1, 0x1f ;  /* 0x08201f009aba7f89 */ /* 0x00002200000e0000 */
[----:B------:R-:W-:Y:S05]  /*5670*/  @!P6 BRA `(.L_x_11947) ;  /* 0x000000b00000e947 */ /* 0x000fea0003800000 */
[C---:B-1-3--:R-:W-:Y:S02]  /*5680*/  FMUL.FTZ R19, R185.reuse, R142 ;  /* 0x0000008eb9137220 */ /* 0x04afe40000410000 */
[----:B0-----:R-:W-:-:S02]  /*5690*/  FMUL.FTZ R153, R185, R186 ;  /* 0x000000bab9997220 */ /* 0x001fc40000410000 */
[C---:B----4-:R-:W-:Y:S02]  /*56a0*/  FMUL.FTZ R155, R185.reuse, R158 ;  /* 0x0000009eb99b7220 */ /* 0x050fe40000410000 */
        /* <DEDUP_REMOVED lines=8> */
.L_x_11947:
[----:B-1----:R-:W-:Y:S05]  /*5730*/  BSYNC B0 ;  /* 0x0000000000007941 */ /* 0x002fea0003800000 */
.L_x_11946:
[----:B------:R-:W-:Y:S01]  /*5740*/  FFMA.FTZ R153, R105, R166, R18 ;  /* 0x000000a669997223 */ /* 0x000fe20000010012 */
[----:B--2---:R1:W2:Y:S01]  /*5750*/  SHFL.DOWN PT, R138, R184, 0x2, 0x1f ;  /* 0x08401f00b88a7f89 */ /* 0x0042a200000e0000 */
[----:B------:R-:W-:Y:S01]  /*5760*/  FMUL.FTZ R18, R112, R151 ;  /* 0x0000009770127220 */ /* 0x000fe20000410000 */
[----:B------:R-:W-:Y:S02]  /*5770*/  BSSY B0, `(.L_x_11948) ;  /* 0x0000011000007945 */ /* 0x000fe40003800000 */
[----:B---3--:R1:W3:Y:S01]  /*5780*/  SHFL.DOWN PT, R142, R185, 0x2, 0x1f ;  /* 0x08401f00b98e7f89 */ /* 0x0082e200000e0000 */
[----:B------:R-:W-:-:S03]  /*5790*/  FFMA.FTZ R18, R114, R149, R18 ;  /* 0x0000009572127223 */ /* 0x000fc60000010012 */
[----:B----4-:R1:W4:Y:S04]  /*57a0*/  SHFL.DOWN PT, R158, R140, 0x2, 0x1f ;  /* 0x08401f008c9e7f89 */ /* 0x01032800000e0000 */
[----:B------:R1:W0:Y:S01]  /*57b0*/  SHFL.DOWN PT, R166, R154, 0x2, 0x1f ;  /* 0x08401f009aa67f89 */ /* 0x00022200000e0000 */
[----:B------:R-:W-:Y:S05]  /*57c0*/  @P2 BRA `(.L_x_11949) ;  /* 0x000000b000002947 */ /* 0x000fea0003800000 */
[C---:B---3--:R-:W-:Y:S02]  /*57d0*/  FMUL.FTZ R19, R185.reuse, R142 ;  /* 0x0000008eb9137220 */ /* 0x048fe40000410000 */
[C---:B0-----:R-:W-:Y:S02]  /*57e0*/  FMUL.FTZ R155, R185.reuse, R166 ;  /* 0x000000a6b99b7220 */ /* 0x041fe40000410000 */
[C---:B----4-:R-:W-:Y:S02]  /*57f0*/  FMUL.FTZ R157, R185.reuse, R158 ;  /* 0x0000009eb99d7220 */ /* 0x050fe40000410000 */
[----:B-12---:R-:W-:-:S02]  /*5800*/  FMUL.FTZ R185, R185, R138 ;  /* 0x0000008ab9b97220 */ /* 0x006fc40000410000 */
[C---:B------:R-:W-:Y:S02]  /*5810*/  FFMA.FTZ R19, R184.reuse, R138, -R19 ;  /* 0x0000008ab8137223 */ /* 0x040fe40000010813 */
[C---:B------:R-:W-:Y:S02]  /*5820*/  FFMA.FTZ R155, R184.reuse, R158, -R155 ;  /* 0x0000009eb89b7223 */ /* 0x040fe4000001089b */
[C---:B------:R-:W-:Y:S02]  /*5830*/  FFMA.FTZ R157, R184.reuse, R166, R157 ;  /* 0x000000a6b89d7223 */ /* 0x040fe4000001009d */
[----:B------:R-:W-:Y:S01]  /*5840*/  FFMA.FTZ R185, R184, R142, R185 ;  /* 0x0000008eb8b97223 */ /* 0x000fe200000100b9 */
[----:B------:R-:W-:Y:S01]  /*5850*/  MOV R184, R19 ;  /* 0x0000001300b87202 */ /* 0x000fe20000000f00 */
[----:B------:R-:W-:Y:S02]  /*5860*/  FADD.FTZ R140, R140, R155 ;  /* 0x0000009b8c8c7221 */ /* 0x000fe40000010000 */
[----:B------:R-:W-:-:S02]  /*5870*/  FADD.FTZ R154, R154, R157 ;  /* 0x0000009d9a9a7221 */ /* 0x000fc40000010000 */
.L_x_11949:
[----:B------:R-:W-:Y:S05]  /*5880*/  BSYNC B0 ;  /* 0x0000000000007941 */ /* 0x000fea0003800000 */
.L_x_11948:
[----:B------:R-:W-:Y:S01]  /*5890*/  FFMA.FTZ R155, R105, R160, R18 ;  /* 0x000000a0699b7223 */ /* 0x000fe20000010012 */
[----:B--2---:R2:W1:Y:S01]  /*58a0*/  SHFL.DOWN PT, R138, R184, 0x4, 0x1f ;  /* 0x08801f00b88a7f89 */ /* 0x00446200000e0000 */
        /* <DEDUP_REMOVED lines=18> */
.L_x_11951:
[----:B------:R-:W-:Y:S05]  /*59d0*/  BSYNC B0 ;  /* 0x0000000000007941 */ /* 0x000fea0003800000 */
.L_x_11950:
[----:B-1----:R-:W-:Y:S01]  /*59e0*/  FFMA.FTZ R138, R127, R168, R18 ;  /* 0x000000a87f8a7223 */ /* 0x002fe20000010012 */
[----:B---3--:R1:W3:Y:S01]  /*59f0*/  SHFL.DOWN PT, R142, R184, 0x8, 0x1f ;  /* 0x09001f00b88e7f89 */ /* 0x0082e200000e0000 */
[----:B------:R-:W-:Y:S01]  /*5a00*/  FMUL.FTZ R18, R108, R155 ;  /* 0x0000009b6c127220 */ /* 0x000fe20000410000 */
[----:B------:R-:W-:Y:S02]  /*5a10*/  BSSY B0, `(.L_x_11952) ;  /* 0x0000011000007945 */ /* 0x000fe40003800000 */
[----:B----4-:R1:W4:Y:S01]  /*5a20*/  SHFL.DOWN PT, R158, R185, 0x8, 0x1f ;  /* 0x09001f00b99e7f89 */ /* 0x01032200000e0000 */
[----:B------:R-:W-:-:S03]  /*5a30*/  FFMA.FTZ R18, R110, R153, -R18 ;  /* 0x000000996e127223 */ /* 0x000fc60000010812 */
[----:B0-----:R1:W0:Y:S04]  /*5a40*/  SHFL.DOWN PT, R160, R140, 0x8, 0x1f ;  /* 0x09001f008ca07f89 */ /* 0x00122800000e0000 */
[----:B------:R1:W2:Y:S01]  /*5a50*/  SHFL.DOWN PT, R166, R154, 0x8, 0x1f ;  /* 0x09001f009aa67f89 */ /* 0x0002a200000e0000 */
[----:B------:R-:W-:Y:S05]  /*5a60*/  @P4 BRA `(.L_x_11953) ;  /* 0x000000b000004947 */ /* 0x000fea0003800000 */
[C---:B----4-:R-:W-:Y:S02]  /*5a70*/  FMUL.FTZ R19, R185.reuse, R158 ;  /* 0x0000009eb9137220 */ /* 0x050fe40000410000 */
[C---:B--2---:R-:W-:Y:S02]  /*5a80*/  FMUL.FTZ R157, R185.reuse, R166 ;  /* 0x000000a6b99d7220 */ /* 0x044fe40000410000 */
[C---:B0-----:R-:W-:Y:S02]  /*5a90*/  FMUL.FTZ R159, R185.reuse, R160 ;  /* 0x000000a0b99f7220 */ /* 0x041fe40000410000 */
[----:B-1-3--:R-:W-:-:S02]  /*5aa0*/  FMUL.FTZ R185, R185, R142 ;  /* 0x0000008eb9b97220 */ /* 0x00afc40000410000 */
[C---:B------:R-:W-:Y:S02]  /*5ab0*/  FFMA.FTZ R19, R184.reuse, R142, -R19 ;  /* 0x0000008eb8137223 */ /* 0x040fe40000010813 */
[C---:B------:R-:W-:Y:S02]  /*5ac0*/  FFMA.FTZ R157, R184.reuse, R160, -R157 ;  /* 0x000000a0b89d7223 */ /* 0x040fe4000001089d */
[C---:B------:R-:W-:Y:S02]  /*5ad0*/  FFMA.FTZ R159, R184.reuse, R166, R159 ;  /* 0x000000a6b89f7223 */ /* 0x040fe4000001009f */
[----:B------:R-:W-:Y:S01]  /*5ae0*/  FFMA.FTZ R185, R184, R158, R185 ;  /* 0x0000009eb8b97223 */ /* 0x000fe200000100b9 */
[----:B------:R-:W-:Y:S01]  /*5af0*/  MOV R184, R19 ;  /* 0x0000001300b87202 */ /* 0x000fe20000000f00 */
[----:B------:R-:W-:Y:S02]  /*5b00*/  FADD.FTZ R140, R140, R157 ;  /* 0x0000009d8c8c7221 */ /* 0x000fe40000010000 */
[----:B------:R-:W-:-:S02]  /*5b10*/  FADD.FTZ R154, R154, R159 ;  /* 0x0000009f9a9a7221 */ /* 0x000fc40000010000 */
.L_x_11953:
[----:B------:R-:W-:Y:S05]  /*5b20*/  BSYNC B0 ;  /* 0x0000000000007941 */ /* 0x000fea0003800000 */
.L_x_11952:
[----:B---3--:R-:W-:Y:S01]  /*5b30*/  FFMA.FTZ R142, R127, R162, R18 ;  /* 0x000000a27f8e7223 */ /* 0x008fe20000010012 */
[----:B----4-:R3:W4:Y:S01]  /*5b40*/  SHFL.DOWN PT, R158, R185, 0x10, 0x1f ;  /* 0x0a001f00b99e7f89 */ /* 0x01072200000e0000 */
[C---:B------:R-:W-:Y:S01]  /*5b50*/  FMUL.FTZ R19, R104.reuse, R138 ;  /* 0x0000008a68137220 */ /* 0x040fe20000410000 */
[----:B------:R-:W-:Y:S01]  /*5b60*/  BSSY B0, `(.L_x_11954) ;  /* 0x0000012000007945 */ /* 0x000fe20003800000 */
[-C--:B------:R-:W-:Y:S01]  /*5b70*/  FMUL.FTZ R159, R104, R142.reuse ;  /* 0x0000008e689f7220 */ /* 0x080fe20000410000 */
[----:B------:R3:W1:Y:S01]  /*5b80*/  SHFL.DOWN PT, R18, R184, 0x10, 0x1f ;  /* 0x0a001f00b8127f89 */ /* 0x00066200000e0000 */
        /* <DEDUP_REMOVED lines=15> */
.L_x_11955:
[----:B------:R-:W-:Y:S05]  /*5c80*/  BSYNC B0 ;  /* 0x0000000000007941 */ /* 0x000fea0003800000 */
.L_x_11954:
[----:B------:R-:W-:Y:S01]  /*5c90*/  SHFL.DOWN PT, R193, R185, 0x1, 0x1f ;  /* 0x08201f00b9c17f89 */ /* 0x000fe200000e0000 */
[----:B------:R-:W-:Y:S01]  /*5ca0*/  FFMA.FTZ R159, R106, R138, R159 ;  /* 0x0000008a6a9f7223 */ /* 0x000fe2000001009f */
[C---:B-1----:R-:W-:Y:S01]  /*5cb0*/  SHF.L.U64.HI R18, R94.reuse, 0x2, R93 ;  /* 0x000000025e127819 */ /* 0x042fe2000001025d */
[C---:B------:R-:W-:Y:S01]  /*5cc0*/  FFMA.FTZ R157, R135.reuse, R174, R19 ;  /* 0x000000ae879d7223 */ /* 0x040fe20000010013 */
[----:B--2---:R-:W1:Y:S01]  /*5cd0*/  SHFL.IDX PT, R166, R7, RZ, 0x1f ;  /* 0x00001fff07a67589 */ /* 0x004e6200000e0000 */
[----:B------:R-:W-:Y:S01]  /*5ce0*/  FFMA.FTZ R159, R135, R170, R159 ;  /* 0x000000aa879f7223 */ /* 0x000fe2000001009f */
[----:B------:R-:W-:Y:S01]  /*5cf0*/  SHF.L.U32 R187, R94, 0x2, RZ ;  /* 0x000000025ebb7819 */ /* 0x000fe200000006ff */
[C---:B----4-:R-:W-:Y:S01]  /*5d00*/  IMAD R158, R18.reuse, c[0x0][0x2b0], RZ ;  /* 0x0000ac00129e7a24 */ /* 0x050fe200078e02ff */
[----:B------:R-:W2:Y:S01]  /*5d10*/  SHFL.IDX PT, R162, R6, RZ, 0x1f ;  /* 0x00001fff06a27589 */ /* 0x000ea200000e0000 */
[----:B------:R-:W-:Y:S01]  /*5d20*/  IMAD R18, R18, c[0x0][0x2d0], RZ ;  /* 0x0000b40012127a24 */ /* 0x000fe200078e02ff */
[----:B------:R-:W-:Y:S01]  /*5d30*/  ISETP.NE.AND P0, PT, R39, RZ, PT ;  /* 0x000000ff2700720c */ /* 0x000fe20003f05270 */
[C---:B0-----:R-:W-:Y:S01]  /*5d40*/  FMUL.FTZ R160, R124.reuse, R157 ;  /* 0x0000009d7ca07220 */ /* 0x041fe20000410000 */
[----:B------:R-:W0:Y:S01]  /*5d50*/  SHFL.DOWN PT, R168, R184, 0x1, 0x1f ;  /* 0x08201f00b8a87f89 */ /* 0x000e2200000e0000 */
[----:B------:R-:W-:Y:S01]  /*5d60*/  IMAD R191, R187, c[0x0][0x2d4], R18 ;  /* 0x0000b500bbbf7a24 */ /* 0x000fe200078e0212 */
[----:B------:R-:W-:Y:S01]  /*5d70*/  IADD3 R186, R39, 0x180, RZ ;  /* 0x0000018027ba7810 */ /* 0x000fe20007ffe0ff */
[C---:B------:R-:W-:Y:S01]  /*5d80*/  IMAD R189, R187.reuse, c[0x0][0x2b4], R158 ;  /* 0x0000ad00bbbd7a24 */ /* 0x040fe200078e029e */
[----:B------:R-:W4:Y:S01]  /*5d90*/  SHFL.DOWN PT, R170, R140, 0x1, 0x1f ;  /* 0x08201f008caa7f89 */ /* 0x000f2200000e0000 */
[----:B------:R-:W-:Y:S01]  /*5da0*/  IMAD.WIDE.U32 R18, R187, c[0x0][0x2b0], R20 ;  /* 0x0000ac00bb127a25 */ /* 0x000fe200078e0014 */
[----:B------:R-:W-:Y:S01]  /*5db0*/  IADD3 R188, R39, 0x1a0, RZ ;  /* 0x000001a027bc7810 */ /* 0x000fe20007ffe0ff */
[----:B------:R-:W-:Y:S01]  /*5dc0*/  BSSY B0, `(.L_x_11956) ;  /* 0x000014f000007945 */ /* 0x000fe20003800000 */
[----:B------:R-:W5:Y:S01]  /*5dd0*/  SHFL.DOWN PT, R174, R154, 0x1, 0x1f ;  /* 0x08201f009aae7f89 */ /* 0x000f6200000e0000 */
[----:B------:R-:W-:Y:S01]  /*5de0*/  FMUL.FTZ R158, R124, R159 ;  /* 0x0000009f7c9e7220 */ /* 0x000fe20000410000 */
[----:B------:R-:W-:Y:S01]  /*5df0*/  IADD3 R19, R19, R189, RZ ;  /* 0x000000bd13137210 */ /* 0x000fe20007ffe0ff */
[----:B------:R-:W-:Y:S01]  /*5e00*/  FFMA.FTZ R160, R126, R159, R160 ;  /* 0x0000009f7ea07223 */ /* 0x000fe200000100a0 */
[----:B---3--:R-:W3:Y:S01]  /*5e10*/  SHFL.IDX PT, R185, R185, RZ, 0x1f ;  /* 0x00001fffb9b97589 */ /* 0x008ee200000e0000 */
[----:B------:R-:W-:Y:S01]  /*5e20*/  IMAD.WIDE.U32 R20, R187, c[0x0][0x2d0], R22 ;  /* 0x0000b400bb147a25 */ /* 0x000fe200078e0016 */
[----:B------:R-:W-:-:S02]  /*5e30*/  IADD3 R190, R39, 0x1c0, RZ ;  /* 0x000001c027be7810 */ /* 0x000fc40007ffe0ff */
[----:B------:R-:W3:Y:S01]  /*5e40*/  SHFL.IDX PT, R184, R184, RZ, 0x1f ;  /* 0x00001fffb8b87589 */ /* 0x000ee200000e0000 */
[----:B-1----:R-:W-:Y:S01]  /*5e50*/  @P1 FMUL.FTZ R187, R193, R166 ;  /* 0x000000a6c1bb1220 */ /* 0x002fe20000410000 */
[----:B------:R-:W-:Y:S01]  /*5e60*/  IADD3 R21, R21, R191, RZ ;  /* 0x000000bf15157210 */ /* 0x000fe20007ffe0ff */
[----:B------:R-:W-:Y:S01]  /*5e70*/  FFMA.FTZ R158, R126, R157, -R158 ;  /* 0x0000009d7e9e7223 */ /* 0x000fe2000001089e */
[----:B------:R-:W1:Y:S01]  /*5e80*/  SHFL.IDX PT, R154, R154, RZ, 0x1f ;  /* 0x00001fff9a9a7589 */ /* 0x000e6200000e0000 */
[----:B--2---:R-:W-:Y:S01]  /*5e90*/  @P1 FMUL.FTZ R189, R193, R162 ;  /* 0x000000a2c1bd1220 */ /* 0x004fe20000410000 */
[-C--:B------:R-:W-:Y:S01]  /*5ea0*/  LEA.HI.SX32 R192, R39, R39.reuse, 0x1b ;  /* 0x0000002727c07211 */ /* 0x080fe200078fdaff */
[C---:B------:R-:W-:Y:S01]  /*5eb0*/  FFMA.FTZ R22, R133.reuse, R164, R160 ;  /* 0x000000a485167223 */ /* 0x040fe200000100a0 */
[-C--:B------:R-:W-:Y:S01]  /*5ec0*/  LEA.HI.SX32 R186, R186, R39.reuse, 0x1b ;  /* 0x00000027baba7211 */ /* 0x080fe200078fdaff */
[----:B0-----:R-:W-:Y:S01]  /*5ed0*/  @P1 FFMA.FTZ R187, R168, R162, -R187 ;  /* 0x000000a2a8bb1223 */ /* 0x001fe200000108bb */
[-C--:B------:R-:W-:Y:S01]  /*5ee0*/  LEA.HI.SX32 R188, R188, R39.reuse, 0x1b ;  /* 0x00000027bcbc7211 */ /* 0x080fe200078fdaff */
[----:B------:R-:W-:Y:S01]  /*5ef0*/  @P1 FFMA.FTZ R189, R168, R166, R189 ;  /* 0x000000a6a8bd1223 */ /* 0x000fe200000100bd */
[----:B------:R-:W-:Y:S01]  /*5f00*/  LEA.HI.SX32 R190, R190, R39, 0x1b ;  /* 0x00000027bebe7211 */ /* 0x000fe200078fdaff */
[----:B------:R-:W-:-:S02]  /*5f10*/  FFMA.FTZ R144, R133, R144, R158 ;  /* 0x0000009085907223 */ /* 0x000fc4000001009e */
[----:B------:R-:W-:Y:S01]  /*5f20*/  FMUL.FTZ R23, R163, R22 ;  /* 0x00000016a3177220 */ /* 0x000fe20000410000 */
[----:B------:R0:W2:Y:S01]  /*5f30*/  SHFL.IDX PT, R158, R140, RZ, 0x1f ;  /* 0x00001fff8c9e7589 */ /* 0x0000a200000e0000 */
[----:B----4-:R-:W-:Y:S01]  /*5f40*/  @P1 FADD.FTZ R162, R170, R187 ;  /* 0x000000bbaaa21221 */ /* 0x010fe20000010000 */
[C---:B------:R-:W-:Y:S01]  /*5f50*/  IADD3 R170, R39.reuse, 0x80, RZ ;  /* 0x0000008027aa7810 */ /* 0x040fe20007ffe0ff */
[----:B-----5:R-:W-:Y:S01]  /*5f60*/  @P1 FADD.FTZ R166, R174, R189 ;  /* 0x000000bdaea61221 */ /* 0x020fe20000010000 */
[----:B------:R-:W-:Y:S01]  /*5f70*/  IADD3 R174, R39, 0xc0, RZ ;  /* 0x000000c027ae7810 */ /* 0x000fe20007ffe0ff */
[----:B------:R-:W-:Y:S01]  /*5f80*/  FFMA.FTZ R23, R161, R144, -R23 ;  /* 0x00000090a1177223 */ /* 0x000fe20000010817 */
[----:B------:R-:W-:Y:S01]  /*5f90*/  LEA.HI.SX32 R170, R170, R39, 0x1b ;  /* 0x00000027aaaa7211 */ /* 0x000fe200078fdaff */
[----:B------:R-:W-:Y:S01]  /*5fa0*/  FMUL.FTZ R189, R162, -R17 ;  /* 0x80000011a2bd7220 */ /* 0x000fe20000410000 */
[----:B------:R-:W-:Y:S01]  /*5fb0*/  LEA.HI.SX32 R174, R174, R39, 0x1b ;  /* 0x00000027aeae7211 */ /* 0x000fe200078fdaff */
[----:B------:R-:W-:-:S02]  /*5fc0*/  FMUL.FTZ R187, R166, -R17 ;  /* 0x80000011a6bb7220 */ /* 0x000fc40000410000 */
[----:B------:R-:W-:Y:S02]  /*5fd0*/  FFMA.FTZ R23, R145, R136, R23 ;  /* 0x0000008891177223 */ /* 0x000fe40000010017 */
[C---:B---3--:R-:W-:Y:S02]  /*5fe0*/  FMUL.FTZ R136, R185.reuse, R6 ;  /* 0x00000006b9887220 */ /* 0x048fe40000410000 */
[-C--:B------:R-:W-:Y:S02]  /*5ff0*/  FFMA.FTZ R193, R166, R16.reuse, R189 ;  /* 0x00000010a6c17223 */ /* 0x080fe400000100bd */
[----:B------:R-:W-:Y:S02]  /*6000*/  FFMA.FTZ R191, R162, R16, -R187 ;  /* 0x00000010a2bf7223 */ /* 0x000fe400000108bb */
[-C--:B------:R-:W-:Y:S02]  /*6010*/  FMUL.FTZ R17, R185, R7.reuse ;  /* 0x00000007b9117220 */ /* 0x080fe40000410000 */
[----:B------:R-:W-:-:S02]  /*6020*/  FFMA.FTZ R189, R184, R7, R136 ;  /* 0x00000007b8bd7223 */ /* 0x000fc40000010088 */
[----:B------:R-:W-:Y:S01]  /*6030*/  FADD.FTZ R136, -R172, R193 ;  /* 0x000000c1ac887221 */ /* 0x000fe20000010100 */
[C---:B------:R-:W-:Y:S01]  /*6040*/  IADD3 R172, R39.reuse, 0xa0, RZ ;  /* 0x000000a027ac7810 */ /* 0x040fe20007ffe0ff */
[----:B0-----:R-:W-:Y:S01]  /*6050*/  FADD.FTZ R140, R178, R191 ;  /* 0x000000bfb28c7221 */ /* 0x001fe20000010000 */
[----:B------:R-:W-:Y:S01]  /*6060*/  IADD3 R178, R39, 0x100, RZ ;  /* 0x0000010027b27810 */ /* 0x000fe20007ffe0ff */
[----:B------:R-:W-:Y:S01]  /*6070*/  FFMA.FTZ R187, R184, R6, -R17 ;  /* 0x00000006b8bb7223 */ /* 0x000fe20000010811 */
[-C--:B------:R-:W-:Y:S01]  /*6080*/  LEA.HI.SX32 R172, R172, R39.reuse, 0x1b ;  /* 0x00000027acac7211 */ /* 0x080fe200078fdaff */
[C---:B------:R-:W-:Y:S01]  /*6090*/  FMUL.FTZ R6, R163.reuse, R144 ;  /* 0x00000090a3067220 */ /* 0x040fe20000410000 */
[----:B------:R-:W-:Y:S01]  /*60a0*/  LEA.HI.SX32 R178, R178, R39, 0x1b ;  /* 0x00000027b2b27211 */ /* 0x000fe200078fdaff */
[C---:B------:R-:W-:Y:S02]  /*60b0*/  FMUL.FTZ R16, R163.reuse, -R136 ;  /* 0x80000088a3107220 */ /* 0x040fe40000410000 */
[----:B------:R-:W-:-:S02]  /*60c0*/  FMUL.FTZ R163, R163, -R140 ;  /* 0x8000008ca3a37220 */ /* 0x000fc40000410000 */
[C---:B------:R-:W-:Y:S02]  /*60d0*/  FFMA.FTZ R17, R161.reuse, R22, R6 ;  /* 0x00000016a1117223 */ /* 0x040fe40000010006 */
[----:B------:R-:W-:Y:S02]  /*60e0*/  FFMA.FTZ R6, R161, R136, R163 ;  /* 0x00000088a1067223 */ /* 0x000fe400000100a3 */
[----:B------:R-:W-:Y:S02]  /*60f0*/  FMUL.FTZ R7, R185, R5 ;  /* 0x00000005b9077220 */ /* 0x000fe40000410000 */
[----:B------:R-:W-:Y:S02]  /*6100*/  FFMA.FTZ R16, R161, R140, -R16 ;  /* 0x0000008ca1107223 */ /* 0x000fe40000010810 */
[----:B------:R-:W-:Y:S02]  /*6110*/  FMUL.FTZ R185, R185, R4 ;  /* 0x00000004b9b97220 */ /* 0x000fe40000410000 */
[----:B------:R-:W-:-:S02]  /*6120*/  FADD.FTZ R163, -R165, R6 ;  /* 0x00000006a5a37221 */ /* 0x000fc40000010100 */
[----:B------:R-:W-:Y:S02]  /*6130*/  FFMA.FTZ R4, R184, R4, -R7 ;  /* 0x00000004b8047223 */ /* 0x000fe40000010807 */
[----:B------:R-:W-:Y:S01]  /*6140*/  FADD.FTZ R161, R177, R16 ;  /* 0x00000010b1a17221 */ /* 0x000fe20000010000 */
[----:B------:R-:W-:Y:S01]  /*6150*/  SHF.L.U32 R16, R39, 0x4, RZ ;  /* 0x0000000427107819 */ /* 0x000fe200000006ff */
[----:B-1----:R-:W-:Y:S01]  /*6160*/  FADD.FTZ R7, R154, R189 ;  /* 0x000000bd9a077221 */ /* 0x002fe20000010000 */
[----:B------:R-:W-:Y:S01]  /*6170*/  P2R R154, PR, RZ, 0x1 ;  /* 0x00000001ff9a7803 */ /* 0x000fe20000000000 */
[----:B------:R-:W-:Y:S01]  /*6180*/  FMUL.FTZ R154, R124, -R163 ;  /* 0x800000a37c9a7220 */ /* 0x000fe20000410000 */
[----:B------:R-:W-:Y:S01]  /*6190*/  LEA.HI.SX32 R16, R16, R16, 0x1b ;  /* 0x0000001010107211 */ /* 0x000fe200078fdaff */
[-C--:B------:R-:W-:Y:S02]  /*61a0*/  FMUL.FTZ R124, R124, -R161.reuse ;  /* 0x800000a17c7c7220 */ /* 0x080fe40000410000 */
[----:B------:R-:W-:-:S02]  /*61b0*/  FFMA.FTZ R165, R126, R161, -R154 ;  /* 0x000000a17ea57223 */ /* 0x000fc4000001089a */
[----:B------:R-:W-:Y:S02]  /*61c0*/  FFMA.FTZ R124, R126, R163, R124 ;  /* 0x000000a37e7c7223 */ /* 0x000fe4000001007c */
[----:B------:R-:W-:Y:S01]  /*61d0*/  FADD.FTZ R165, R180, R165 ;  /* 0x000000a5b4a57221 */ /* 0x000fe20000010000 */
[----:B------:R-:W-:Y:S01]  /*61e0*/  IADD3 R180, R39, 0x120, RZ ;  /* 0x0000012027b47810 */ /* 0x000fe20007ffe0ff */
[----:B------:R-:W-:Y:S02]  /*61f0*/  FADD.FTZ R179, -R179, R124 ;  /* 0x0000007cb3b37221 */ /* 0x000fe40000010100 */
[----:B------:R-:W-:Y:S01]  /*6200*/  FFMA.FTZ R5, R184, R5, R185 ;  /* 0x00000005b8057223 */ /* 0x000fe200000100b9 */
[----:B------:R-:W-:Y:S01]  /*6210*/  IADD3 R184, R39, 0x160, RZ ;  /* 0x0000016027b87810 */ /* 0x000fe20007ffe0ff */
[----:B------:R-:W-:Y:S01]  /*6220*/  FMUL.FTZ R185, R140, R80 ;  /* 0x000000508cb97220 */ /* 0x000fe20000410000 */
[-C--:B------:R-:W-:Y:S01]  /*6230*/  LEA.HI.SX32 R180, R180, R39.reuse, 0x1b ;  /* 0x00000027b4b47211 */ /* 0x080fe200078fdaff */
[----:B------:R-:W-:Y:S01]  /*6240*/  FFMA.FTZ R146, R145, R146, R17 ;  /* 0x0000009291927223 */ /* 0x000fe20000010011 */
[----:B------:R-:W-:Y:S01]  /*6250*/  LEA.HI.SX32 R184, R184, R39, 0x1b ;  /* 0x00000027b8b87211 */ /* 0x000fe200078fdaff */
[----:B------:R-:W-:-:S02]  /*6260*/  FMUL.FTZ R124, R104, -R165 ;  /* 0x800000a5687c7220 */ /* 0x000fc40000410000 */
[----:B------:R-:W-:Y:S02]  /*6270*/  FMUL.FTZ R17, R104, -R179 ;  /* 0x800000b368117220 */ /* 0x000fe40000410000 */
[----:B--2---:R-:W-:Y:S02]  /*6280*/  FADD.FTZ R6, R158, R187 ;  /* 0x000000bb9e067221 */ /* 0x004fe40000010000 */
[C---:B------:R-:W-:Y:S02]  /*6290*/  FMUL.FTZ R177, R145.reuse, R185 ;  /* 0x000000b991b17220 */ /* 0x040fe40000410000 */
[-C--:B------:R-:W-:Y:S01]  /*62a0*/  FMUL.FTZ R126, R145, R80.reuse ;  /* 0x00000050917e7220 */ /* 0x080fe20000410000 */
[----:B------:R-:W-:Y:S01]  /*62b0*/  @!P0 STS.128 [R95.X16+0x2e10], R4 ;  /* 0x002e10045f008388 */ /* 0x000fe2000000cc00 */
[C---:B------:R-:W-:Y:S02]  /*62c0*/  FFMA.FTZ R124, R106.reuse, R179, R124 ;  /* 0x000000b36a7c7223 */ /* 0x040fe4000001007c */
[----:B------:R-:W-:Y:S01]  /*62d0*/  FFMA.FTZ R17, R106, R165, -R17 ;  /* 0x000000a56a117223 */ /* 0x000fe20000010811 */
[----:B------:R0:W-:Y:S01]  /*62e0*/  STS [R16.X4+0x878], R177 ;  /* 0x000878b110007388 */ /* 0x0001e20000004800 */
[----:B------:R-:W-:-:S02]  /*62f0*/  FMUL.FTZ R187, R136, R80 ;  /* 0x0000005088bb7220 */ /* 0x000fc40000410000 */
[-C--:B------:R-:W-:Y:S02]  /*6300*/  FFMA.FTZ R104, R147, -R126.reuse, R146 ;  /* 0x8000007e93687223 */ /* 0x080fe40000010092 */
[----:B------:R-:W-:Y:S02]  /*6310*/  FADD.FTZ R173, -R173, R124 ;  /* 0x0000007cadad7221 */ /* 0x000fe40000010100 */
[----:B------:R-:W-:Y:S02]  /*6320*/  FFMA.FTZ R106, R143, -R126, R23 ;  /* 0x8000007e8f6a7223 */ /* 0x000fe40000010017 */
[----:B------:R-:W-:Y:S02]  /*6330*/  FMUL.FTZ R162, R104, R187 ;  /* 0x000000bb68a27220 */ /* 0x000fe40000410000 */
[----:B0-----:R-:W-:Y:S02]  /*6340*/  FADD.FTZ R177, R150, R17 ;  /* 0x0000001196b17221 */ /* 0x001fe40000010000 */
[----:B------:R-:W-:-:S02]  /*6350*/  FMUL.FTZ R4, R108, -R173 ;  /* 0x800000ad6c047220 */ /* 0x000fc40000410000 */
[----:B------:R-:W-:Y:S02]  /*6360*/  FMUL.FTZ R108, R108, -R177 ;  /* 0x800000b16c6c7220 */ /* 0x000fe40000410000 */
[-C--:B------:R-:W-:Y:S02]  /*6370*/  FFMA.FTZ R162, R106, R185.reuse, R162 ;  /* 0x000000b96aa27223 */ /* 0x080fe400000100a2 */
[----:B------:R-:W-:Y:S02]  /*6380*/  FMUL.FTZ R160, R104, R185 ;  /* 0x000000b968a07220 */ /* 0x000fe40000410000 */
[C---:B------:R-:W-:Y:S02]  /*6390*/  FFMA.FTZ R185, R110.reuse, R173, R108 ;  /* 0x000000ad6eb97223 */ /* 0x040fe4000001006c */
[----:B------:R-:W-:Y:S02]  /*63a0*/  FFMA.FTZ R4, R110, R177, -R4 ;  /* 0x000000b16e047223 */ /* 0x000fe40000010804 */
[----:B------:R-:W-:-:S02]  /*63b0*/  FMUL.FTZ R5, R133, R78 ;  /* 0x0000004e85057220 */ /* 0x000fc40000410000 */
[----:B------:R-:W-:Y:S02]  /*63c0*/  FADD.FTZ R185, -R148, R185 ;  /* 0x000000b994b97221 */ /* 0x000fe40000010100 */
[----:B------:R-:W-:Y:S02]  /*63d0*/  FADD.FTZ R175, R175, R4 ;  /* 0x00000004afaf7221 */ /* 0x000fe40000010000 */
[-C--:B------:R-:W-:Y:S02]  /*63e0*/  FFMA.FTZ R108, R141, -R5.reuse, R22 ;  /* 0x800000058d6c7223 */ /* 0x080fe40000010016 */
[----:B------:R-:W-:Y:S02]  /*63f0*/  FFMA.FTZ R110, R139, -R5, R144 ;  /* 0x800000058b6e7223 */ /* 0x000fe40000010090 */
[C---:B------:R-:W-:Y:S02]  /*6400*/  FMUL.FTZ R5, R112.reuse, -R185 ;  /* 0x800000b970057220 */ /* 0x040fe40000410000 */
[----:B------:R-:W-:-:S02]  /*6410*/  FMUL.FTZ R112, R112, -R175 ;  /* 0x800000af70707220 */ /* 0x000fc40000410000 */
[-C--:B------:R-:W-:Y:S02]  /*6420*/  FMUL.FTZ R7, R161, R78.reuse ;  /* 0x0000004ea1077220 */ /* 0x080fe40000410000 */
[-C--:B------:R-:W-:Y:S02]  /*6430*/  FMUL.FTZ R189, R145, R187.reuse ;  /* 0x000000bb91bd7220 */ /* 0x080fe40000410000 */
[----:B------:R-:W-:Y:S02]  /*6440*/  FFMA.FTZ R160, R106, R187, -R160 ;  /* 0x000000bb6aa07223 */ /* 0x000fe400000108a0 */
[C---:B------:R-:W-:Y:S01]  /*6450*/  FFMA.FTZ R112, R114.reuse, R185, R112 ;  /* 0x000000b972707223 */ /* 0x040fe20000010070 */
[----:B------:R0:W-:Y:S01]  /*6460*/  STS [R16.X4+0x87c], R189 ;  /* 0x00087cbd10007388 */ /* 0x0001e20000004800 */
[----:B------:R-:W-:Y:S02]  /*6470*/  FFMA.FTZ R187, R114, R175, -R5 ;  /* 0x000000af72bb7223 */ /* 0x000fe40000010805 */
[----:B------:R-:W-:-:S02]  /*6480*/  FMUL.FTZ R17, R163, R78 ;  /* 0x0000004ea3117220 */ /* 0x000fc40000410000 */
[----:B------:R-:W-:Y:S02]  /*6490*/  FMUL.FTZ R6, R108, R7 ;  /* 0x000000076c067220 */ /* 0x000fe40000410000 */
[----:B------:R-:W-:Y:S02]  /*64a0*/  FADD.FTZ R181, -R181, R112 ;  /* 0x00000070b5b57221 */ /* 0x000fe40000010100 */
[----:B------:R-:W-:Y:S01]  /*64b0*/  FADD.FTZ R187, R182, R187 ;  /* 0x000000bbb6bb7221 */ /* 0x000fe20000010000 */
[----:B------:R-:W-:Y:S01]  /*64c0*/  IADD3 R182, R39, 0x140, RZ ;  /* 0x0000014027b67810 */ /* 0x000fe20007ffe0ff */
[-C--:B------:R-:W-:Y:S02]  /*64d0*/  FMUL.FTZ R4, R108, R17.reuse ;  /* 0x000000116c047220 */ /* 0x080fe40000410000 */
[----:B------:R-:W-:Y:S01]  /*64e0*/  FFMA.FTZ R5, R110, R17, -R6 ;  /* 0x000000116e057223 */ /* 0x000fe20000010806 */
[----:B------:R-:W-:Y:S01]  /*64f0*/  LEA.HI.SX32 R182, R182, R39, 0x1b ;  /* 0x00000027b6b67211 */ /* 0x000fe200078fdaff */
[----:B------:R-:W-:-:S02]  /*6500*/  FMUL.FTZ R6, R116, -R181 ;  /* 0x800000b574067220 */ /* 0x000fc40000410000 */
[----:B------:R-:W-:Y:S02]  /*6510*/  FMUL.FTZ R116, R116, -R187 ;  /* 0x800000bb74747220 */ /* 0x000fe40000410000 */
[-C--:B------:R-:W-:Y:S02]  /*6520*/  FFMA.FTZ R4, R110, R7.reuse, R4 ;  /* 0x000000076e047223 */ /* 0x080fe40000010004 */
[----:B------:R-:W-:Y:S02]  /*6530*/  FMUL.FTZ R7, R133, R7 ;  /* 0x0000000785077220 */ /* 0x000fe40000410000 */
[----:B------:R-:W-:Y:S02]  /*6540*/  FMUL.FTZ R114, R135, R76 ;  /* 0x0000004c87727220 */ /* 0x000fe40000410000 */
[C---:B0-----:R-:W-:Y:S01]  /*6550*/  FFMA.FTZ R189, R118.reuse, R181, R116 ;  /* 0x000000b576bd7223 */ /* 0x041fe20000010074 */
[----:B------:R0:W-:Y:S01]  /*6560*/  STS [R16.X4+0x870], R7 ;  /* 0x0008700710007388 */ /* 0x0001e20000004800 */
[----:B------:R-:W-:-:S02]  /*6570*/  FFMA.FTZ R6, R118, R187, -R6 ;  /* 0x000000bb76067223 */ /* 0x000fc40000010806 */
[----:B------:R-:W-:Y:S02]  /*6580*/  FFMA.FTZ R112, R137, -R114, R159 ;  /* 0x8000007289707223 */ /* 0x000fe4000001009f */
[----:B------:R-:W-:Y:S01]  /*6590*/  FADD.FTZ R189, -R176, R189 ;  /* 0x000000bdb0bd7221 */ /* 0x000fe20000010100 */
[----:B------:R-:W-:Y:S01]  /*65a0*/  IADD3 R176, R39, 0xe0, RZ ;  /* 0x000000e027b07810 */ /* 0x000fe20007ffe0ff */
[----:B------:R-:W-:Y:S02]  /*65b0*/  FADD.FTZ R183, R183, R6 ;  /* 0x00000006b7b77221 */ /* 0x000fe40000010000 */
[----:B------:R-:W-:Y:S01]  /*65c0*/  FMUL.FTZ R191, R133, R17 ;  /* 0x0000001185bf7220 */ /* 0x000fe20000410000 */
[----:B------:R-:W-:Y:S01]  /*65d0*/  LEA.HI.SX32 R176, R176, R39, 0x1b ;  /* 0x00000027b0b07211 */ /* 0x000fe200078fdaff */
[-C--:B0-----:R-:W-:Y:S02]  /*65e0*/  FMUL.FTZ R7, R165, R76.reuse ;  /* 0x0000004ca5077220 */ /* 0x081fe40000410000 */
[----:B------:R-:W-:Y:S01]  /*65f0*/  FMUL.FTZ R17, R179, R76 ;  /* 0x0000004cb3117220 */ /* 0x000fe20000410000 */
[----:B------:R0:W-:Y:S01]  /*6600*/  STS [R16.X4+0x874], R191 ;  /* 0x000874bf10007388 */ /* 0x0001e20000004800 */
[----:B------:R-:W-:-:S02]  /*6610*/  FFMA.FTZ R114, R131, -R114, R157 ;  /* 0x8000007283727223 */ /* 0x000fc4000001009d */
[----:B------:R-:W-:Y:S02]  /*6620*/  FMUL.FTZ R118, R112, R7 ;  /* 0x0000000770767220 */ /* 0x000fe40000410000 */
[C---:B------:R-:W-:Y:S02]  /*6630*/  FMUL.FTZ R6, R120.reuse, -R189 ;  /* 0x800000bd78067220 */ /* 0x040fe40000410000 */
[----:B------:R-:W-:Y:S02]  /*6640*/  FMUL.FTZ R120, R120, -R183 ;  /* 0x800000b778787220 */ /* 0x000fe40000410000 */
[-C--:B------:R-:W-:Y:S02]  /*6650*/  FMUL.FTZ R116, R112, R17.reuse ;  /* 0x0000001170747220 */ /* 0x080fe40000410000 */
[-C--:B------:R-:W-:Y:S02]  /*6660*/  FMUL.FTZ R193, R135, R17.reuse ;  /* 0x0000001187c17220 */ /* 0x080fe40000410000 */
[----:B------:R-:W-:-:S02]  /*6670*/  FFMA.FTZ R217, R114, R17, -R118 ;  /* 0x0000001172d97223 */ /* 0x000fc40000010876 */
[----:B------:R-:W-:Y:S01]  /*6680*/  FMUL.FTZ R126, R127, R74 ;  /* 0x0000004a7f7e7220 */ /* 0x000fe20000410000 */
[----:B------:R-:W-:Y:S01]  /*6690*/  STS [R16.X4+0x86c], R193 ;  /* 0x00086cc110007388 */ /* 0x000fe20000004800 */
[----:B------:R-:W-:Y:S02]  /*66a0*/  FFMA.FTZ R17, R122, R189, R120 ;  /* 0x000000bd7a117223 */ /* 0x000fe40000010078 */
[-C--:B0-----:R-:W-:Y:S02]  /*66b0*/  FMUL.FTZ R191, R135, R7.reuse ;  /* 0x0000000787bf7220 */ /* 0x081fe40000410000 */
[----:B------:R-:W-:Y:S02]  /*66c0*/  FFMA.FTZ R215, R114, R7, R116 ;  /* 0x0000000772d77223 */ /* 0x000fe40000010074 */
[----:B------:R-:W-:Y:S01]  /*66d0*/  FMUL.FTZ R120, R123, R66 ;  /* 0x000000427b787220 */ /* 0x000fe20000410000 */
[----:B------:R0:W-:Y:S01]  /*66e0*/  STS [R16.X4+0x868], R191 ;  /* 0x000868bf10007388 */ /* 0x0001e20000004800 */
[----:B------:R-:W-:-:S02]  /*66f0*/  FFMA.FTZ R124, R129, -R126, R138 ;  /* 0x8000007e817c7223 */ /* 0x000fc4000001008a */
[----:B------:R-:W-:Y:S02]  /*6700*/  FMUL.FTZ R195, R173, R74 ;  /* 0x0000004aadc37220 */ /* 0x000fe40000410000 */
[----:B------:R-:W-:Y:S02]  /*6710*/  FFMA.FTZ R7, R122, R183, -R6 ;  /* 0x000000b77a077223 */ /* 0x000fe40000010806 */
[----:B------:R-:W-:Y:S02]  /*6720*/  FADD.FTZ R156, -R156, R17 ;  /* 0x000000119c9c7221 */ /* 0x000fe40000010100 */
[----:B------:R-:W-:Y:S02]  /*6730*/  FMUL.FTZ R122, R121, R68 ;  /* 0x00000044797a7220 */ /* 0x000fe40000410000 */
[----:B------:R-:W-:Y:S02]  /*6740*/  FFMA.FTZ R116, R119, -R120, R130 ;  /* 0x8000007877747223 */ /* 0x000fe40000010082 */
[----:B0-----:R-:W-:-:S02]  /*6750*/  FMUL.FTZ R191, R177, R74 ;  /* 0x0000004ab1bf7220 */ /* 0x001fc40000410000 */
[----:B------:R-:W-:Y:S02]  /*6760*/  FFMA.FTZ R126, R125, -R126, R142 ;  /* 0x8000007e7d7e7223 */ /* 0x000fe4000001008e */
[----:B------:R-:W-:Y:S02]  /*6770*/  FMUL.FTZ R6, R124, R195 ;  /* 0x000000c37c067220 */ /* 0x000fe40000410000 */
[----:B------:R-:W-:Y:S02]  /*6780*/  FADD.FTZ R152, R152, R7 ;  /* 0x0000000798987221 */ /* 0x000fe40000010000 */
[----:B------:R-:W-:Y:S02]  /*6790*/  FFMA.FTZ R120, R117, -R120, R128 ;  /* 0x8000007875787223 */ /* 0x000fe40000010080 */
[----:B------:R-:W-:Y:S02]  /*67a0*/  FMUL.FTZ R17, R156, R66 ;  /* 0x000000429c117220 */ /* 0x000fe40000410000 */
[----:B------:R-:W-:-:S02]  /*67b0*/  FFMA.FTZ R118, R115, -R122, R132 ;  /* 0x8000007a73767223 */ /* 0x000fc40000010084 */
[----:B------:R-:W-:Y:S02]  /*67c0*/  FFMA.FTZ R211, R126, R191, R6 ;  /* 0x000000bf7ed37223 */ /* 0x000fe40000010006 */
[----:B------:R-:W-:Y:S02]  /*67d0*/  FFMA.FTZ R122, R113, -R122, R134 ;  /* 0x8000007a717a7223 */ /* 0x000fe40000010086 */
[----:B------:R-:W-:Y:S02]  /*67e0*/  FMUL.FTZ R193, R189, R68 ;  /* 0x00000044bdc17220 */ /* 0x000fe40000410000 */
[----:B------:R-:W-:Y:S02]  /*67f0*/  FMUL.FTZ R7, R152, R66 ;  /* 0x0000004298077220 */ /* 0x000fe40000410000 */
        /* <DEDUP_REMOVED lines=18> */
[C---:B------:R-:W-:Y:S02]  /*6920*/  FMUL.FTZ R6, R154.reuse, R201 ;  /* 0x000000c99a067220 */ /* 0x040fe40000410000 */
        /* <DEDUP_REMOVED lines=9> */
[-C--:B0-----:R-:W-:Y:S02]  /*69c0*/  FMUL.FTZ R197, R187, R70.reuse ;  /* 0x00000046bbc57220 */ /* 0x081fe40000410000 */
[----:B------:R-:W-:Y:S02]  /*69d0*/  FMUL.FTZ R207, R105, R195 ;  /* 0x000000c369cf7220 */ /* 0x000fe40000410000 */
[----:B-1----:R-:W-:Y:S02]  /*69e0*/  FMUL.FTZ R199, R181, R70 ;  /* 0x00000046b5c77220 */ /* 0x002fe40000410000 */
[----:B------:R-:W-:Y:S01]  /*69f0*/  FFMA.FTZ R195, R118, R193, -R164 ;  /* 0x000000c176c37223 */ /* 0x000fe200000108a4 */
[----:B------:R-:W-:Y:S01]  /*6a00*/  STS [R16.X4+0x858], R207 ;  /* 0x000858cf10007388 */ /* 0x000fe20000004800 */
[----:B------:R-:W-:Y:S02]  /*6a10*/  FADD.FTZ R6, RZ, R6 ;  /* 0x00000006ff067221 */ /* 0x000fe40000010000 */
[----:B------:R-:W-:-:S02]  /*6a20*/  FMUL.FTZ R168, R150, R197 ;  /* 0x000000c596a87220 */ /* 0x000fc40000410000 */
[----:B------:R-:W-:Y:S02]  /*6a30*/  FMUL.FTZ R164, R150, R199 ;  /* 0x000000c796a47220 */ /* 0x000fe40000410000 */
[----:B------:R-:W-:Y:S02]  /*6a40*/  FMUL.FTZ R209, R105, R201 ;  /* 0x000000c969d17220 */ /* 0x000fe40000410000 */
[----:B------:R-:W-:Y:S02]  /*6a50*/  FADD.FTZ R6, R6, R195 ;  /* 0x000000c306067221 */ /* 0x000fe40000010000 */
[C---:B------:R-:W-:Y:S01]  /*6a60*/  FFMA.FTZ R201, R148.reuse, R199, -R168 ;  /* 0x000000c794c97223 */ /* 0x040fe200000108a8 */
[----:B------:R-:W-:Y:S01]  /*6a70*/  STS [R16.X4+0x85c], R209 ;  /* 0x00085cd110007388 */ /* 0x000fe20000004800 */
[-C--:B------:R-:W-:Y:S01]  /*6a80*/  FFMA.FTZ R195, R148, R197.reuse, R164 ;  /* 0x000000c594c37223 */ /* 0x080fe200000100a4 */
[C---:B------:R-:W-:Y:S01]  /*6a90*/  IADD3 R164, R39.reuse, 0x20, RZ ;  /* 0x0000002027a47810 */ /* 0x040fe20007ffe0ff */
[----:B------:R-:W-:Y:S01]  /*6aa0*/  FADD.FTZ R6, R6, R201 ;  /* 0x000000c906067221 */ /* 0x000fe20000010000 */
[----:B------:R-:W-:Y:S01]  /*6ab0*/  IADD3 R168, R39, 0x60, RZ ;  /* 0x0000006027a87810 */ /* 0x000fe20007ffe0ff */
[C---:B------:R-:W-:Y:S01]  /*6ac0*/  FMUL.FTZ R197, R107.reuse, R197 ;  /* 0x000000c56bc57220 */ /* 0x040fe20000410000 */
[----:B------:R-:W-:Y:S01]  /*6ad0*/  LEA.HI.SX32 R164, R164, R39, 0x1b ;  /* 0x00000027a4a47211 */ /* 0x000fe200078fdaff */
[----:B------:R-:W-:Y:S01]  /*6ae0*/  FMUL.FTZ R199, R107, R199 ;  /* 0x000000c76bc77220 */ /* 0x000fe20000410000 */
[----:B------:R-:W-:Y:S01]  /*6af0*/  LEA.HI.SX32 R168, R168, R39, 0x1b ;  /* 0x00000027a8a87211 */ /* 0x000fe200078fdaff */
        /* <DEDUP_REMOVED lines=8> */
[----:B------:R-:W-:Y:S02]  /*6b80*/  FADD.FTZ R6, R6, R205 ;  /* 0x000000cd06067221 */ /* 0x000fe40000010000 */
[----:B------:R-:W-:Y:S01]  /*6b90*/  FADD.FTZ R166, R166, R203 ;  /* 0x000000cba6a67221 */ /* 0x000fe20000010000 */
[----:B------:R-:W-:Y:S01]  /*6ba0*/  STS [R16.X4+0x84c], R193 ;  /* 0x00084cc110007388 */ /* 0x000fe20000004800 */
[----:B------:R-:W-:-:S02]  /*6bb0*/  FADD.FTZ R6, R6, R213 ;  /* 0x000000d506067221 */ /* 0x000fc40000010000 */
[----:B------:R-:W-:Y:S01]  /*6bc0*/  FADD.FTZ R166, R166, R211 ;  /* 0x000000d3a6a67221 */ /* 0x000fe20000010000 */
[----:B------:R0:W-:Y:S01]  /*6bd0*/  STS [R16.X4+0x840], R7 ;  /* 0x0008400710007388 */ /* 0x0001e20000004800 */
[----:B------:R-:W-:Y:S02]  /*6be0*/  FADD.FTZ R6, R6, R217 ;  /* 0x000000d906067221 */ /* 0x000fe40000010000 */
[----:B------:R-:W-:Y:S01]  /*6bf0*/  FADD.FTZ R215, R166, R215 ;  /* 0x000000d7a6d77221 */ /* 0x000fe20000010000 */
[----:B------:R1:W-:Y:S01]  /*6c00*/  STS [R16.X4+0x844], R17 ;  /* 0x0008441110007388 */ /* 0x0003e20000004800 */
[----:B------:R-:W-:Y:S01]  /*6c10*/  FADD.FTZ R5, R6, R5 ;  /* 0x0000000506057221 */ /* 0x000fe20000010000 */
[----:B------:R-:W-:Y:S01]  /*6c20*/  IADD3 R166, R39, 0x40, RZ ;  /* 0x0000004027a67810 */ /* 0x000fe20007ffe0ff */
[----:B------:R-:W-:Y:S01]  /*6c30*/  FADD.FTZ R215, R215, R4 ;  /* 0x00000004d7d77221 */ /* 0x000fe20000010000 */
[----:B------:R-:W-:Y:S01]  /*6c40*/  BAR.SYNC.DEFER_BLOCKING 0x0 ;  /* 0x0000000000007b1d */ /* 0x000fe20000010000 */
[----:B------:R-:W-:Y:S01]  /*6c50*/  FADD.FTZ R160, R5, R160 ;  /* 0x000000a005a07221 */ /* 0x000fe20000010000 */
[----:B------:R-:W-:Y:S01]  /*6c60*/  IADD3 R4, R39, 0x1e0, RZ ;  /* 0x000001e027047810 */ /* 0x000fe20007ffe0ff */
[----:B------:R-:W-:Y:S01]  /*6c70*/  FFMA.FTZ R5, -R89, R128, -RZ ;  /* 0x0000008059057223 */ /* 0x000fe200000109ff */
[-C--:B------:R-:W-:Y:S01]  /*6c80*/  LEA R128, R55, -R39.reuse, 0x1 ;  /* 0x8000002737807211 */ /* 0x080fe200078e08ff */
[----:B0-----:R-:W-:Y:S01]  /*6c90*/  FFMA.FTZ R7, -R91, R134, -RZ ;  /* 0x000000865b077223 */ /* 0x001fe200000109ff */
[-C--:B------:R-:W-:Y:S01]  /*6ca0*/  LEA.HI.SX32 R166, R166, R39.reuse, 0x1b ;  /* 0x00000027a6a67211 */ /* 0x080fe200078fdaff */
[----:B-1----:R-:W-:Y:S01]  /*6cb0*/  FMUL.FTZ R17, R89, R130 ;  /* 0x0000008259117220 */ /* 0x002fe20000410000 */
[----:B------:R-:W-:Y:S01]  /*6cc0*/  LEA.HI.SX32 R191, R4, R39, 0x1b ;  /* 0x0000002704bf7211 */ /* 0x000fe200078fdaff */
[----:B------:R-:W-:Y:S01]  /*6cd0*/  FFMA.FTZ R149, -R92, R149, -RZ ;  /* 0x000000955c957223 */ /* 0x000fe200000109ff */
[C---:B------:R-:W-:Y:S01]  /*6ce0*/  ISETP.GE.AND P1, PT, R128.reuse, 0x1, PT ;  /* 0x000000018000780c */ /* 0x040fe20003f26270 */
[----:B------:R-:W-:Y:S01]  /*6cf0*/  FADD.FTZ R162, R215, R162 ;  /* 0x000000a2d7a27221 */ /* 0x000fe20000010000 */
[----:B------:R-:W-:Y:S01]  /*6d00*/  ISETP.GE.AND P0, PT, R128, 0x21, PT ;  /* 0x000000218000780c */ /* 0x000fe20003f06270 */
[----:B------:R-:W-:-:S02]  /*6d10*/  FMUL.FTZ R225, R91, R132 ;  /* 0x000000845be17220 */ /* 0x000fc40000410000 */
[----:B------:R-:W-:Y:S02]  /*6d20*/  FMUL.FTZ R151, R92, R151 ;  /* 0x000000975c977220 */ /* 0x000fe40000410000 */
[C---:B------:R-:W-:Y:S02]  /*6d30*/  FMUL.FTZ R153, R100.reuse, R153 ;  /* 0x0000009964997220 */ /* 0x040fe40000410000 */
[----:B------:R-:W-:Y:S02]  /*6d40*/  FFMA.FTZ R155, -R100, R155, -RZ ;  /* 0x0000009b649b7223 */ /* 0x000fe400000109ff */
[----:B------:R-:W-:Y:S02]  /*6d50*/  FMUL.FTZ R227, R99, R142 ;  /* 0x0000008e63e37220 */ /* 0x000fe40000410000 */
[C---:B------:R-:W-:Y:S01]  /*6d60*/  FMUL.FTZ R157, R98.reuse, R157 ;  /* 0x0000009d629d7220 */ /* 0x040fe20000410000 */
[----:B------:R-:W0:Y:S01]  /*6d70*/  LDS R223, [R192.X4+0x840] ;  /* 0x00084000c0df7984 */ /* 0x000e220000004800 */
[----:B------:R-:W-:-:S02]  /*6d80*/  FFMA.FTZ R159, -R98, R159, -RZ ;  /* 0x0000009f629f7223 */ /* 0x000fc400000109ff */
[C---:B------:R-:W-:Y:S01]  /*6d90*/  FMUL.FTZ R23, R96.reuse, R23 ;  /* 0x0000001760177220 */ /* 0x040fe20000410000 */
        /* <DEDUP_REMOVED lines=42> */
[C---:B------:R-:W-:Y:S01]  /*7040*/  IMAD R7, R37.reuse, c[0x0][0x2a4], R4 ;  /* 0x0000a90025077a24 */ /* 0x040fe200078e0204 */
[----:B------:R-:W-:Y:S01]  /*7050*/  ULDC.64 UR8, c[0x0][0x2b8] ;  /* 0x0000ae0000087ab9 */ /* 0x000fe20000000a00 */
[----:B------:R-:W-:Y:S01]  /*7060*/  IMAD.WIDE.U32 R16, R37, c[0x0][0x2a0], RZ ;  /* 0x0000a80025107a25 */ /* 0x000fe200078e00ff */
[----:B------:R-:W-:Y:S01]  /*7070*/  USHF.R.U32.HI UR6, URZ, 0x1, UR7 ;  /* 0x000000013f067899 */ /* 0x000fe20008011607 */
[----:B------:R-:W-:Y:S01]  /*7080*/  LEA R22, R169, 0xfffffe00, 0x9 ;  /* 0xfffffe00a9167811 */ /* 0x000fe200078e48ff */
[----:B------:R-:W-:Y:S01]  /*7090*/  USHF.R.U32.HI UR7, URZ, 0x1, UR9 ;  /* 0x000000013f077899 */ /* 0x000fe20008011609 */
[----:B------:R-:W-:Y:S01]  /*70a0*/  IMAD.WIDE.U32 R4, R37, c[0x0][0x2c0], RZ ;  /* 0x0000b00025047a25 */ /* 0x000fe200078e00ff */
[----:B------:R-:W-:Y:S01]  /*70b0*/  IADD3 R17, R17, R7, RZ ;  /* 0x0000000711117210 */ /* 0x000fe20007ffe0ff */
[----:B------:R-:W-:-:S02]  /*70c0*/  USHF.R.U64 UR4, UR8, 0x1, UR9 ;  /* 0x0000000108047899 */ /* 0x000fc40008001209 */
[----:B------:R-:W-:Y:S01]  /*70d0*/  IMAD R23, R37, c[0x0][0x2c4], R6 ;  /* 0x0000b10025177a24 */ /* 0x000fe200078e0206 */
[C---:B------:R-:W-:Y:S01]  /*70e0*/  IADD3 R6, P1, R22.reuse, R39, RZ ;  /* 0x0000002716067210 */ /* 0x040fe20007f3e0ff */
[C---:B------:R-:W-:Y:S02]  /*70f0*/  IMAD R151, R35.reuse, UR7, RZ ;  /* 0x0000000723977c24 */ /* 0x040fe4000f8e02ff */
[----:B------:R-:W-:Y:S01]  /*7100*/  IMAD.WIDE.U32 R16, R35, UR5, R16 ;  /* 0x0000000523107c25 */ /* 0x000fe2000f8e0010 */
[----:B------:R-:W-:Y:S02]  /*7110*/  IADD3 R5, R5, R23, RZ ;  /* 0x0000001705057210 */ /* 0x000fe40007ffe0ff */
[----:B------:R-:W-:Y:S01]  /*7120*/  LEA.HI.X.SX32 R7, R22, RZ, 0x1, P1 ;  /* 0x000000ff16077211 */ /* 0x000fe200008f0eff */
[----:B------:R-:W-:Y:S02]  /*7130*/  IMAD R23, R35, UR6, RZ ;  /* 0x0000000623177c24 */ /* 0x000fe4000f8e02ff */
[----:B------:R-:W-:-:S02]  /*7140*/  IMAD R151, R34, UR4, R151 ;  /* 0x0000000422977c24 */ /* 0x000fc4000f8e0297 */
[----:B------:R-:W-:Y:S02]  /*7150*/  IMAD R153, R34, UR5, R23 ;  /* 0x0000000522997c24 */ /* 0x000fe4000f8e0217 */
[----:B------:R-:W-:-:S03]  /*7160*/  IMAD.WIDE.U32 R22, R35, UR4, R4 ;  /* 0x0000000423167c25 */ /* 0x000fc6000f8e0004 */
[----:B------:R-:W-:Y:S01]  /*7170*/  IADD3 R153, R17, R153, RZ ;  /* 0x0000009911997210 */ /* 0x000fe20007ffe0ff */
[C---:B------:R-:W-:Y:S01]  /*7180*/  IMAD R130, R102.reuse, c[0x0][0x2b0], RZ ;  /* 0x0000ac0066827a24 */ /* 0x040fe200078e02ff */
[----:B------:R-:W-:Y:S01]  /*7190*/  IADD3 R17, R23, R151, RZ ;  /* 0x0000009717117210 */ /* 0x000fe20007ffe0ff */
[----:B------:R-:W-:Y:S01]  /*71a0*/  IMAD R102, R102, c[0x0][0x2d0], RZ ;  /* 0x0000b40066667a24 */ /* 0x000fe200078e02ff */
[----:B------:R-:W-:Y:S01]  /*71b0*/  LEA R151, P1, R16, c[0x0][0x318], 0x3 ;  /* 0x0000c60010977a11 */ /* 0x000fe200078218ff */
[C---:B------:R-:W-:Y:S01]  /*71c0*/  IMAD R155, R95.reuse, c[0x0][0x2b4], R130 ;  /* 0x0000ad005f9b7a24 */ /* 0x040fe200078e0282 */
[----:B------:R-:W-:Y:S01]  /*71d0*/  LEA R23, P2, R22, c[0x0][0x320], 0x3 ;  /* 0x0000c80016177a11 */ /* 0x000fe200078418ff */
[----:B------:R-:W-:Y:S01]  /*71e0*/  IMAD.WIDE.U32 R4, R95, c[0x0][0x2b0], R6 ;  /* 0x0000ac005f047a25 */ /* 0x000fe200078e0006 */
[----:B------:R-:W-:-:S03]  /*71f0*/  LEA.HI.X R130, R16, c[0x0][0x31c], R153, 0x3, P1 ;  /* 0x0000c70010827a11 */ /* 0x000fc600008f1c99 */
[C---:B------:R-:W-:Y:S01]  /*7200*/  IMAD R157, R95.reuse, c[0x0][0x2d4], R102 ;  /* 0x0000b5005f9d7a24 */ /* 0x040fe200078e0266 */
[----:B------:R-:W-:Y:S01]  /*7210*/  LEA.HI.X R102, R22, c[0x0][0x324], R17, 0x3, P2 ;  /* 0x0000c90016667a11 */ /* 0x000fe200010f1c11 */
[----:B------:R-:W-:Y:S01]  /*7220*/  IMAD.WIDE.U32 R6, R95, c[0x0][0x2d0], R6 ;  /* 0x0000b4005f067a25 */ /* 0x000fe200078e0006 */
[----:B------:R-:W-:Y:S02]  /*7230*/  IADD3 R17, R5, R155, RZ ;  /* 0x0000009b05117210 */ /* 0x000fe40007ffe0ff */
[----:B------:R-:W-:Y:S02]  /*7240*/  LEA R16, P1, R4, R151, 0x2 ;  /* 0x0000009704107211 */ /* 0x000fe400078210ff */
[----:B------:R-:W-:Y:S02]  /*7250*/  IADD3 R5, R7, R157, RZ ;  /* 0x0000009d07057210 */ /* 0x000fe40007ffe0ff */
[----:B------:R-:W-:Y:S02]  /*7260*/  LEA R22, P2, R6, R23, 0x2 ;  /* 0x0000001706167211 */ /* 0x000fe400078410ff */
[----:B------:R-:W-:-:S02]  /*7270*/  LEA.HI.X R17, R4, R130, R17, 0x2, P1 ;  /* 0x0000008204117211 */ /* 0x000fc400008f1411 */
[----:B------:R-:W-:-:S03]  /*7280*/  LEA.HI.X R23, R6, R102, R5, 0x2, P2 ;  /* 0x0000006606177211 */ /* 0x000fc600010f1405 */
[----:B------:R1:W-:Y:S04]  /*7290*/  RED.E.ADD.F32.FTZ.RN.STRONG.GPU [R16.64], R223 ;  /* 0x000000df1000798e */ /* 0x0003e8000c10e78a */
[----:B0-----:R1:W-:Y:S02]  /*72a0*/  RED.E.ADD.F32.FTZ.RN.STRONG.GPU [R22.64], R149 ;  /* 0x000000951600798e */ /* 0x0013e4000c10e78a */
.L_x_11957:
[----:B01-34-:R-:W-:Y:S05]  /*72b0*/  BSYNC B0 ;  /* 0x0000000000007941 */ /* 0x01bfea0003800000 */
.L_x_11956:
[----:B------:R0:W1:Y:S01]  /*72c0*/  LDS R5, [R164.X4+0x1100] ;  /* 0x00110000a4057984 */ /* 0x0000620000004800 */
[----:B------:R-:W-:Y:S01]  /*72d0*/  BSSY B0, `(.L_x_11958) ;  /* 0x0000004000007945 */ /* 0x000fe20003800000 */
[----:B------:R-:W-:Y:S05]  /*72e0*/  @!P0 BRA `(.L_x_11959) ;  /* 0x0000002000008947 */ /* 0x000fea0003800000 */
[----:B------:R2:W-:Y:S04]  /*72f0*/  RED.E.ADD.F32.FTZ.RN.STRONG.GPU [R18.64+-0x780], R221 ;  /* 0xfff880dd1200798e */ /* 0x0005e8000c10e78a */
[----:B-1----:R2:W-:Y:S02]  /*7300*/  RED.E.ADD.F32.FTZ.RN.STRONG.GPU [R20.64+-0x780], R5 ;  /* 0xfff880051400798e */ /* 0x0025e4000c10e78a */
.L_x_11959:
[----:B------:R-:W-:Y:S05]  /*7310*/  BSYNC B0 ;  /* 0x0000000000007941 */ /* 0x000fea0003800000 */
.L_x_11958:
        /* <DEDUP_REMOVED lines=12> */
.L_x_11961:
[----:B-1----:R-:W-:Y:S05]  /*73e0*/  BSYNC B0 ;  /* 0x0000000000007941 */ /* 0x002fea0003800000 */
.L_x_11960:
[----:B--2---:R1:W2:Y:S01]  /*73f0*/  LDS R5, [R168.X4+0x1200] ;  /* 0x00120000a8057984 */ /* 0x0042a20000004800 */
[----:B------:R-:W-:Y:S01]  /*7400*/  BSSY B0, `(.L_x_11962) ;  /* 0x0000004000007945 */ /* 0x000fe20003800000 */
[----:B------:R-:W-:Y:S05]  /*7410*/  @!P0 BRA `(.L_x_11963) ;  /* 0x0000002000008947 */ /* 0x000fea0003800000 */
[----:B------:R3:W-:Y:S04]  /*7420*/  RED.E.ADD.F32.FTZ.RN.STRONG.GPU [R18.64+-0x680], R217 ;  /* 0xfff980d91200798e */ /* 0x0007e8000c10e78a */
[----:B--2---:R3:W-:Y:S02]  /*7430*/  RED.E.ADD.F32.FTZ.RN.STRONG.GPU [R20.64+-0x680], R5 ;  /* 0xfff980051400798e */ /* 0x0047e4000c10e78a */
.L_x_11963:
[----:B------:R-:W-:Y:S05]  /*7440*/  BSYNC B0 ;  /* 0x0000000000007941 */ /* 0x000fea0003800000 */
.L_x_11962:
[----:B--23--:R2:W3:Y:S01]  /*7450*/  LDS R5, [R170.X4+0x1280] ;  /* 0x00128000aa057984 */ /* 0x00c4e20000004800 */
[----:B------:R-:W-:Y:S01]  /*7460*/  BSSY B0, `(.L_x_11964) ;  /* 0x0000004000007945 */ /* 0x000fe20003800000 */
[----:B------:R-:W-:Y:S05]  /*7470*/  @!P1 BRA `(.L_x_11965) ;  /* 0x0000002000009947 */ /* 0x000fea0003800000 */
[----:B------:R4:W-:Y:S04]  /*7480*/  RED.E.ADD.F32.FTZ.RN.STRONG.GPU [R18.64+-0x600], R215 ;  /* 0xfffa00d71200798e */ /* 0x0009e8000c10e78a */
[----:B---3--:R4:W-:Y:S02]  /*7490*/  RED.E.ADD.F32.FTZ.RN.STRONG.GPU [R20.64+-0x600], R5 ;  /* 0xfffa00051400798e */ /* 0x0089e4000c10e78a */
.L_x_11965:
[----:B------:R-:W-:Y:S05]  /*74a0*/  BSYNC B0 ;  /* 0x0000000000007941 */ /* 0x000fea0003800000 */
.L_x_11964:
[----:B---34-:R3:W4:Y:S01]  /*74b0*/  LDS R5, [R172.X4+0x1300] ;  /* 0x00130000ac057984 */ /* 0x0187220000004800 */
[----:B------:R-:W-:Y:S01]  /*74c0*/  BSSY B0, `(.L_x_11966) ;  /* 0x0000004000007945 */ /* 0x000fe20003800000 */
[----:B------:R-:W-:Y:S05]  /*74d0*/  @!P2 BRA `(.L_x_11967) ;  /* 0x000000200000a947 */ /* 0x000fea0003800000 */
[----:B------:R0:W-:Y:S04]  /*74e0*/  RED.E.ADD.F32.FTZ.RN.STRONG.GPU [R18.64+-0x580], R213 ;  /* 0xfffa80d51200798e */ /* 0x0001e8000c10e78a */
[----:B----4-:R0:W-:Y:S02]  /*74f0*/  RED.E.ADD.F32.FTZ.RN.STRONG.GPU [R20.64+-0x580], R5 ;  /* 0xfffa80051400798e */ /* 0x0101e4000c10e78a */
.L_x_11967:
[----:B------:R-:W-:Y:S05]  /*7500*/  BSYNC B0 ;  /* 0x0000000000007941 */ /* 0x000fea0003800000 */
.L_x_11966:
[----:B0---4-:R0:W4:Y:S01]  /*7510*/  LDS R5, [R174.X4+0x1380] ;  /* 0x00138000ae057984 */ /* 0x0111220000004800 */
[----:B------:R-:W-:Y:S01]  /*7520*/  BSSY B0, `(.L_x_11968) ;  /* 0x0000004000007945 */ /* 0x000fe20003800000 */
[----:B------:R-:W-:Y:S05]  /*7530*/  @!P3 BRA `(.L_x_11969) ;  /* 0x000000200000b947 */ /* 0x000fea0003800000 */
[----:B------:R0:W-:Y:S04]  /*7540*/  RED.E.ADD.F32.FTZ.RN.STRONG.GPU [R18.64+-0x500], R211 ;  /* 0xfffb00d31200798e */ /* 0x0001e8000c10e78a */
[----:B----4-:R0:W-:Y:S02]  /*7550*/  RED.E.ADD.F32.FTZ.RN.STRONG.GPU [R20.64+-0x500], R5 ;  /* 0xfffb00051400798e */ /* 0x0101e4000c10e78a */
.L_x_11969:
[----:B------:R-:W-:Y:S05]  /*7560*/  BSYNC B0 ;  /* 0x0000000000007941 */ /* 0x000fea0003800000 */
.L_x_11968:
[----:B0---4-:R0:W4:Y:S01]  /*7570*/  LDS R5, [R176.X4+0x1400] ;  /* 0x00140000b0057984 */ /* 0x0111220000004800 */
[----:B------:R-:W-:Y:S01]  /*7580*/  BSSY B0, `(.L_x_11970) ;  /* 0x0000004000007945 */ /* 0x000fe20003800000 */
[----:B------:R-:W-:Y:S05]  /*7590*/  @!P4 BRA `(.L_x_11971) ;  /* 0x000000200000c947 */ /* 0x000fea0003800000 */
[----:B------:R0:W-:Y:S04]  /*75a0*/  RED.E.ADD.F32.FTZ.RN.STRONG.GPU [R18.64+-0x480], R209 ;  /* 0xfffb80d11200798e */ /* 0x0001e8000c10e78a */
[----:B----4-:R0:W-:Y:S02]  /*75b0*/  RED.E.ADD.F32.FTZ.RN.STRONG.GPU [R20.64+-0x480], R5 ;  /* 0xfffb80051400798e */ /* 0x0101e4000c10e78a */
.L_x_11971:
[----:B------:R-:W-:Y:S05]  /*75c0*/  BSYNC B0 ;  /* 0x0000000000007941 */ /* 0x000fea0003800000 */
.L_x_11970:
[----:B0---4-:R0:W4:Y:S01]  /*75d0*/  LDS R5, [R178.X4+0x1480] ;  /* 0x00148000b2057984 */ /* 0x0111220000004800 */
[----:B------:R-:W-:Y:S01]  /*75e0*/  BSSY B0, `(.L_x_11972) ;  /* 0x0000004000007945 */ /* 0x000fe20003800000 */
[----:B------:R-:W-:Y:S05]  /*75f0*/  @!P5 BRA `(.L_x_11973) ;  /* 0x000000200000d947 */ /* 0x000fea0003800000 */
[----:B------:R0:W-:Y:S04]  /*7600*/  RED.E.ADD.F32.FTZ.RN.STRONG.GPU [R18.64+-0x400], R207 ;  /* 0xfffc00cf1200798e */ /* 0x0001e8000c10e78a */
[----:B----4-:R0:W-:Y:S02]  /*7610*/  RED.E.ADD.F32.FTZ.RN.STRONG.GPU [R20.64+-0x400], R5 ;  /* 0xfffc00051400798e */ /* 0x0101e4000c10e78a */
.L_x_11973:
[----:B------:R-:W-:Y:S05]  /*7620*/  BSYNC B0 ;  /* 0x0000000000007941 */ /* 0x000fea0003800000 */
.L_x_11972:
        /* <DEDUP_REMOVED lines=12> */
.L_x_11975:
[----:B0-----:R-:W-:Y:S05]  /*76f0*/  BSYNC B0 ;  /* 0x0000000000007941 */ /* 0x001fea0003800000 */
.L_x_11974:
[----:B----4-:R0:W4:Y:S01]  /*7700*/  LDS R5, [R182.X4+0x1580] ;  /* 0x00158000b6057984 */ /* 0x0101220000004800 */
[----:B------:R-:W-:Y:S01]  /*7710*/  BSSY B0, `(.L_x_11976) ;  /* 0x0000004000007945 */ /* 0x000fe20003800000 */
[----:B------:R-:W-:Y:S05]  /*7720*/  @!P0 BRA `(.L_x_11977) ;  /* 0x0000002000008947 */ /* 0x000fea0003800000 */
[----:B------:R0:W-:Y:S04]  /*7730*/  RED.E.ADD.F32.FTZ.RN.STRONG.GPU [R18.64+-0x300], R203 ;  /* 0xfffd00cb1200798e */ /* 0x0001e8000c10e78a */
[----:B----4-:R0:W-:Y:S02]  /*7740*/  RED.E.ADD.F32.FTZ.RN.STRONG.GPU [R20.64+-0x300], R5 ;  /* 0xfffd00051400798e */ /* 0x0101e4000c10e78a */
.L_x_11977:
[----:B------:R-:W-:Y:S05]  /*7750*/  BSYNC B0 ;  /* 0x0000000000007941 */ /* 0x000fea0003800000 */
.L_x_11976:
[----:B0---4-:R0:W4:Y:S01]  /*7760*/  LDS R5, [R184.X4+0x1600] ;  /* 0x00160000b8057984 */ /* 0x0111220000004800 */
[----:B------:R-:W-:Y:S01]  /*7770*/  BSSY B0, `(.L_x_11978) ;  /* 0x0000004000007945 */ /* 0x000fe20003800000 */
[----:B------:R-:W-:Y:S05]  /*7780*/  @!P1 BRA `(.L_x_11979) ;  /* 0x0000002000009947 */ /* 0x000fea0003800000 */
[----:B------:R0:W-:Y:S04]  /*7790*/  RED.E.ADD.F32.FTZ.RN.STRONG.GPU [R18.64+-0x280], R201 ;  /* 0xfffd80c91200798e */ /* 0x0001e8000c10e78a */
[----:B----4-:R0:W-:Y:S02]  /*77a0*/  RED.E.ADD.F32.FTZ.RN.STRONG.GPU [R20.64+-0x280], R5 ;  /* 0xfffd80051400798e */ /* 0x0101e4000c10e78a */
.L_x_11979:
[----:B------:R-:W-:Y:S05]  /*77b0*/  BSYNC B0 ;  /* 0x0000000000007941 */ /* 0x000fea0003800000 */
.L_x_11978:
[----:B0---4-:R0:W4:Y:S01]  /*77c0*/  LDS R5, [R186.X4+0x1680] ;  /* 0x00168000ba057984 */ /* 0x0111220000004800 */
[----:B------:R-:W-:Y:S01]  /*77d0*/  BSSY B0, `(.L_x_11980) ;  /* 0x0000004000007945 */ /* 0x000fe20003800000 */
[----:B------:R-:W-:Y:S05]  /*77e0*/  @!P2 BRA `(.L_x_11981) ;  /* 0x000000200000a947 */ /* 0x000fea0003800000 */
[----:B------:R0:W-:Y:S04]  /*77f0*/  RED.E.ADD.F32.FTZ.RN.STRONG.GPU [R18.64+-0x200], R199 ;  /* 0xfffe00c71200798e */ /* 0x0001e8000c10e78a */
[----:B----4-:R0:W-:Y:S02]  /*7800*/  RED.E.ADD.F32.FTZ.RN.STRONG.GPU [R20.64+-0x200], R5 ;  /* 0xfffe00051400798e */ /* 0x0101e4000c10e78a */
.L_x_11981:
[----:B------:R-:W-:Y:S05]  /*7810*/  BSYNC B0 ;  /* 0x0000000000007941 */ /* 0x000fea0003800000 */
.L_x_11980:
[----:B0---4-:R0:W4:Y:S01]  /*7820*/  LDS R5, [R188.X4+0x1700] ;  /* 0x00170000bc057984 */ /* 0x0111220000004800 */
[----:B------:R-:W-:Y:S01]  /*7830*/  BSSY B0, `(.L_x_11982) ;  /* 0x0000004000007945 */ /* 0x000fe20003800000 */
[----:B------:R-:W-:Y:S05]  /*7840*/  @!P3 BRA `(.L_x_11983) ;  /* 0x000000200000b947 */ /* 0x000fea0003800000 */
[----:B------:R0:W-:Y:S04]  /*7850*/  RED.E.ADD.F32.FTZ.RN.STRONG.GPU [R18.64+-0x180], R197 ;  /* 0xfffe80c51200798e */ /* 0x0001e8000c10e78a */
[----:B----4-:R0:W-:Y:S02]  /*7860*/  RED.E.ADD.F32.FTZ.RN.STRONG.GPU [R20.64+-0x180], R5 ;  /* 0xfffe80051400798e */ /* 0x0101e4000c10e78a */
.L_x_11983:
[----:B------:R-:W-:Y:S05]  /*7870*/  BSYNC B0 ;  /* 0x0000000000007941 */ /* 0x000fea0003800000 */
.L_x_11982:
[----:B0---4-:R0:W4:Y:S01]  /*7880*/  LDS R5, [R190.X4+0x1780] ;  /* 0x00178000be057984 */ /* 0x0111220000004800 */
[----:B------:R-:W-:Y:S01]  /*7890*/  BSSY B0, `(.L_x_11984) ;  /* 0x0000004000007945 */ /* 0x000fe20003800000 */
[----:B------:R-:W-:Y:S05]  /*78a0*/  @!P4 BRA `(.L_x_11985) ;  /* 0x000000200000c947 */ /* 0x000fea0003800000 */
[----:B------:R0:W-:Y:S04]  /*78b0*/  RED.E.ADD.F32.FTZ.RN.STRONG.GPU [R18.64+-0x100], R195 ;  /* 0xffff00c31200798e */ /* 0x0001e8000c10e78a */
[----:B----4-:R0:W-:Y:S02]  /*78c0*/  RED.E.ADD.F32.FTZ.RN.STRONG.GPU [R20.64+-0x100], R5 ;  /* 0xffff00051400798e */ /* 0x0101e4000c10e78a */
.L_x_11985:
[----:B------:R-:W-:Y:S05]  /*78d0*/  BSYNC B0 ;  /* 0x0000000000007941 */ /* 0x000fea0003800000 */
.L_x_11984:
[----:B------:R-:W0:Y:S01]  /*78e0*/  LDS R191, [R191.X4+0x1800] ;  /* 0x00180000bfbf7984 */ /* 0x000e220000004800 */
[----:B------:R-:W-:Y:S01]  /*78f0*/  BSSY B0, `(.L_x_11986) ;  /* 0x0000004000007945 */ /* 0x000fe20003800000 */
[----:B------:R-:W-:Y:S05]  /*7900*/  @!P5 BRA `(.L_x_11987) ;  /* 0x000000200000d947 */ /* 0x000fea0003800000 */
[----:B------:R1:W-:Y:S04]  /*7910*/  RED.E.ADD.F32.FTZ.RN.STRONG.GPU [R18.64+-0x80], R193 ;  /* 0xffff80c11200798e */ /* 0x0003e8000c10e78a */
[----:B0-----:R1:W-:Y:S02]  /*7920*/  RED.E.ADD.F32.FTZ.RN.STRONG.GPU [R20.64+-0x80], R191 ;  /* 0xffff80bf1400798e */ /* 0x0013e4000c10e78a */
.L_x_11987:
[----:B------:R-:W-:Y:S05]  /*7930*/  BSYNC B0 ;  /* 0x0000000000007941 */ /* 0x000fea0003800000 */
.L_x_11986:
        /* <DEDUP_REMOVED lines=10> */
[----:B------:R-:W-:Y:S02]  /*79e0*/  FFMA.FTZ R87, R16, R78, R87 ;  /* 0x0000004e10577223 */ /* 0x000fe40000010057 */
[----:B------:R-:W-:Y:S02]  /*79f0*/  FMUL.FTZ R117, R117, R156 ;  /* 0x0000009c75757220 */ /* 0x000fe40000410000 */
        /* <DEDUP_REMOVED lines=15> */
[C---:B------:R-:W-:Y:S02]  /*7af0*/  FMUL.FTZ R5, R3.reuse, R161 ;  /* 0x000000a103057220 */ /* 0x040fe40000410000 */
[----:B------:R-:W-:Y:S02]  /*7b00*/  FFMA.FTZ R104, R106, R7, R104 ;  /* 0x000000076a687223 */ /* 0x000fe40000010068 */
        /* <DEDUP_REMOVED lines=10> */
[----:B------:R-:W-:Y:S01]  /*7bb0*/  FMUL.FTZ R5, R3, R179 ;  /* 0x000000b303057220 */ /* 0x000fe20000410000 */
[----:B------:R-:W1:Y:S01]  /*7bc0*/  SHFL.DOWN PT, R17, R162, 0x8, 0x1f ;  /* 0x09001f00a2117f89 */ /* 0x000e6200000e0000 */
[----:B------:R-:W-:-:S02]  /*7bd0*/  FFMA.FTZ R16, R131, R165, R4 ;  /* 0x000000a583107223 */ /* 0x000fc40000010004 */
[C---:B------:R-:W-:Y:S02]  /*7be0*/  FMUL.FTZ R4, R3.reuse, R177 ;  /* 0x000000b103047220 */ /* 0x040fe40000410000 */
[C---:B------:R-:W-:Y:S02]  /*7bf0*/  FFMA.FTZ R165, R2.reuse, R165, R5 ;  /* 0x000000a502a57223 */ /* 0x040fe40000010005 */
[CC--:B------:R-:W-:Y:S02]  /*7c00*/  FFMA.FTZ R7, R2.reuse, R173.reuse, -R4 ;  /* 0x000000ad02077223 */ /* 0x0c0fe40000010804 */
[----:B------:R-:W-:Y:S02]  /*7c10*/  FMUL.FTZ R5, R3, R173 ;  /* 0x000000ad03057220 */ /* 0x000fe40000410000 */
[----:B------:R-:W-:Y:S02]  /*7c20*/  FFMA.FTZ R179, R2, R179, -R6 ;  /* 0x000000b302b37223 */ /* 0x000fe40000010806 */
[----:B------:R-:W-:-:S02]  /*7c30*/  FMUL.FTZ R7, R124, R7 ;  /* 0x000000077c077220 */ /* 0x000fc40000410000 */
[----:B------:R-:W-:Y:S02]  /*7c40*/  FFMA.FTZ R5, R2, R177, R5 ;  /* 0x000000b102057223 */ /* 0x000fe40000010005 */
[----:B------:R-:W-:Y:S02]  /*7c50*/  FMUL.FTZ R179, R112, R179 ;  /* 0x000000b370b37220 */ /* 0x000fe40000410000 */
[----:B------:R-:W-:Y:S02]  /*7c60*/  FMUL.FTZ R4, R129, R173 ;  /* 0x000000ad81047220 */ /* 0x000fe40000410000 */
[----:B------:R-:W-:Y:S02]  /*7c70*/  FFMA.FTZ R7, R126, R5, R7 ;  /* 0x000000057e077223 */ /* 0x000fe40000010007 */
[----:B------:R-:W-:Y:S02]  /*7c80*/  FMUL.FTZ R5, R3, R175 ;  /* 0x000000af03057220 */ /* 0x000fe40000410000 */
[----:B------:R-:W-:-:S02]  /*7c90*/  FFMA.FTZ R165, R114, R165, R179 ;  /* 0x000000a572a57223 */ /* 0x000fc400000100b3 */
[----:B------:R-:W-:Y:S02]  /*7ca0*/  FFMA.FTZ R6, R125, R177, R4 ;  /* 0x000000b17d067223 */ /* 0x000fe40000010004 */
[----:B0-----:R-:W-:Y:S02]  /*7cb0*/  @!P0 FADD.FTZ R160, R160, R19 ;  /* 0x00000013a0a08221 */ /* 0x001fe40000010000 */
[-C--:B------:R-:W-:Y:S02]  /*7cc0*/  FMUL.FTZ R4, R103, R185.reuse ;  /* 0x000000b967047220 */ /* 0x080fe40000410000 */
[-C--:B------:R-:W-:Y:S01]  /*7cd0*/  FFMA.FTZ R5, R2, R185.reuse, -R5 ;  /* 0x000000b902057223 */ /* 0x080fe20000010805 */
[----:B------:R-:W0:Y:S01]  /*7ce0*/  SHFL.DOWN PT, R19, R160, 0x10, 0x1f ;  /* 0x0a001f00a0137f89 */ /* 0x000e2200000e0000 */
[----:B------:R-:W-:Y:S02]  /*7cf0*/  FFMA.FTZ R85, R16, R76, R85 ;  /* 0x0000004c10557223 */ /* 0x000fe40000010055 */
[----:B------:R-:W-:-:S02]  /*7d00*/  FMUL.FTZ R185, R3, R185 ;  /* 0x000000b903b97220 */ /* 0x000fc40000410000 */
[----:B------:R-:W-:Y:S02]  /*7d10*/  FFMA.FTZ R16, R135, R16, R165 ;  /* 0x0000001087107223 */ /* 0x000fe400000100a5 */
[----:B-1----:R-:W-:Y:S01]  /*7d20*/  @!P0 FADD.FTZ R162, R162, R17 ;  /* 0x00000011a2a28221 */ /* 0x002fe20000010000 */
[----:B------:R-:W-:Y:S01]  /*7d30*/  ISETP.GT.AND P0, PT, R40, 0xf, PT ;  /* 0x0000000f2800780c */ /* 0x000fe20003f04270 */
[----:B------:R-:W-:Y:S02]  /*7d40*/  FMUL.FTZ R5, R154, R5 ;  /* 0x000000059a057220 */ /* 0x000fe40000410000 */
[----:B------:R-:W-:Y:S01]  /*7d50*/  FFMA.FTZ R185, R2, R175, R185 ;  /* 0x000000af02b97223 */ /* 0x000fe200000100b9 */
[----:B------:R-:W1:Y:S01]  /*7d60*/  SHFL.DOWN PT, R17, R162, 0x10, 0x1f ;  /* 0x0a001f00a2117f89 */ /* 0x000e6200000e0000 */
[----:B------:R-:W-:Y:S02]  /*7d70*/  FFMA.FTZ R83, R6, R74, R83 ;  /* 0x0000004a06537223 */ /* 0x000fe40000010053 */
[----:B------:R-:W-:-:S02]  /*7d80*/  FFMA.FTZ R7, R127, R6, R7 ;  /* 0x000000067f077223 */ /* 0x000fc40000010007 */
[----:B------:R-:W-:Y:S02]  /*7d90*/  FADD.FTZ R67, R16, R67 ;  /* 0x0000004310437221 */ /* 0x000fe40000010000 */
[----:B------:R-:W-:Y:S02]  /*7da0*/  FFMA.FTZ R16, R101, R175, R4 ;  /* 0x000000af65107223 */ /* 0x000fe40000010004 */
[----:B------:R-:W-:Y:S02]  /*7db0*/  FMUL.FTZ R6, R3, R187 ;  /* 0x000000bb03067220 */ /* 0x000fe40000410000 */
[----:B------:R-:W-:Y:S02]  /*7dc0*/  FMUL.FTZ R4, R109, R181 ;  /* 0x000000b56d047220 */ /* 0x000fe40000410000 */
[----:B------:R-:W-:Y:S02]  /*7dd0*/  FFMA.FTZ R185, R158, R185, R5 ;  /* 0x000000b99eb97223 */ /* 0x000fe40000010005 */
[----:B------:R-:W-:-:S02]  /*7de0*/  FMUL.FTZ R5, R3, R181 ;  /* 0x000000b503057220 */ /* 0x000fc40000410000 */
[C---:B------:R-:W-:Y:S02]  /*7df0*/  FFMA.FTZ R181, R2.reuse, R181, -R6 ;  /* 0x000000b502b57223 */ /* 0x040fe40000010806 */
[----:B------:R-:W-:Y:S02]  /*7e00*/  FFMA.FTZ R6, R111, R187, R4 ;  /* 0x000000bb6f067223 */ /* 0x000fe40000010004 */
[----:B------:R-:W-:Y:S02]  /*7e10*/  FMUL.FTZ R4, R3, R183 ;  /* 0x000000b703047220 */ /* 0x000fe40000410000 */
[C---:B------:R-:W-:Y:S02]  /*7e20*/  FFMA.FTZ R187, R2.reuse, R187, R5 ;  /* 0x000000bb02bb7223 */ /* 0x040fe40000010005 */
[-C--:B------:R-:W-:Y:S02]  /*7e30*/  FFMA.FTZ R5, R2, R189.reuse, -R4 ;  /* 0x000000bd02057223 */ /* 0x080fe40000010804 */
[----:B------:R-:W-:-:S02]  /*7e40*/  FMUL.FTZ R4, R113, R189 ;  /* 0x000000bd71047220 */ /* 0x000fc40000410000 */
[----:B------:R-:W-:Y:S02]  /*7e50*/  FMUL.FTZ R122, R122, R5 ;  /* 0x000000057a7a7220 */ /* 0x000fe40000410000 */
[C---:B------:R-:W-:Y:S02]  /*7e60*/  FMUL.FTZ R5, R3.reuse, R152 ;  /* 0x0000009803057220 */ /* 0x040fe40000410000 */
[C---:B------:R-:W-:Y:S02]  /*7e70*/  FMUL.FTZ R189, R3.reuse, R189 ;  /* 0x000000bd03bd7220 */ /* 0x040fe40000410000 */
[-C--:B------:R-:W-:Y:S02]  /*7e80*/  FMUL.FTZ R3, R3, R156.reuse ;  /* 0x0000009c03037220 */ /* 0x080fe40000410000 */
[----:B------:R-:W-:Y:S02]  /*7e90*/  FFMA.FTZ R5, R2, R156, -R5 ;  /* 0x0000009c02057223 */ /* 0x000fe40000010805 */
[----:B0-----:R-:W-:-:S02]  /*7ea0*/  @!P0 FADD.FTZ R160, R160, R19 ;  /* 0x00000013a0a08221 */ /* 0x001fc40000010000 */
[----:B------:R-:W-:Y:S02]  /*7eb0*/  FMUL.FTZ R136, R147, R136 ;  /* 0x0000008893887220 */ /* 0x000fe40000410000 */
[----:B------:R-:W-:Y:S02]  /*7ec0*/  FMUL.FTZ R181, R150, R181 ;  /* 0x000000b596b57220 */ /* 0x000fe40000410000 */
[C---:B------:R-:W-:Y:S02]  /*7ed0*/  FFMA.FTZ R189, R2.reuse, R183, R189 ;  /* 0x000000b702bd7223 */ /* 0x040fe400000100bd */
[----:B------:R-:W-:Y:S02]  /*7ee0*/  FFMA.FTZ R3, R2, R152, R3 ;  /* 0x0000009802037223 */ /* 0x000fe40000010003 */
[----:B------:R-:W-:Y:S02]  /*7ef0*/  FMUL.FTZ R5, R120, R5 ;  /* 0x0000000578057220 */ /* 0x000fe40000410000 */
[----:B------:R-:W-:Y:S01]  /*7f00*/  FADD.FTZ R82, R163, R82 ;  /* 0x00000052a3527221 */ /* 0x000fe20000010000 */
[----:B------:R-:W-:Y:S01]  /*7f10*/  MOV R163, R160 ;  /* 0x000000a000a37202 */ /* 0x000fe20000000f00 */
        /* <DEDUP_REMOVED lines=32> */
.L_x_11989:
[----:B0-----:R-:W-:Y:S05]  /*8120*/  BSYNC B0 ;  /* 0x0000000000007941 */ /* 0x001fea0003800000 */
.L_x_11988:
[----:B------:R-:W-:Y:S02]  /*8130*/  IADD3 R95, R95, 0x1, RZ ;  /* 0x000000015f5f7810 */ /* 0x000fe40007ffe0ff */
[----:B------:R-:W-:Y:S02]  /*8140*/  IADD3 R94, P1, R94, 0x1, RZ ;  /* 0x000000015e5e7810 */ /* 0x000fe40007f3e0ff */
[----:B------:R-:W-:Y:S02]  /*8150*/  ISETP.GE.AND P0, PT, R95, c[0x0][0x16c], PT ;  /* 0x00005b005f007a0c */ /* 0x000fe40003f06270 */
[----:B------:R-:W-:-:S11]  /*8160*/  IADD3.X R93, RZ, R93, RZ, P1, !PT ;  /* 0x0000005dff5d7210 */ /* 0x000fd60000ffe4ff */
[----:B------:R-:W-:Y:S01]  /*8170*/  @P0 CALL.REL.NOINC `(.L_x_11943) ;  /* 0x0000001000000944 */ /* 0x000fe20003c00000 */
[----:B------:R-:W-:Y:S05]  /*8180*/  BRA `(.L_x_11990) ;  /* 0xffffa76000007947 */ /* 0x000fea000383ffff */
.L_x_11943:
        /* <DEDUP_REMOVED lines=13> */
[----:B------:R-:W4:Y:S01]  /*8260*/  @!P0 LDG.E.U16 R3, [R8.64] ;  /* 0x0000000a08038981 */ /* 0x000f22000c1e1500 */
[----:B------:R-:W-:-:S02]  /*8270*/  ISETP.GE.AND P0, PT, R20, R55, PT ;  /* 0x000000371400720c */ /* 0x000fc40003f06270 */
[-C--:B------:R-:W-:Y:S02]  /*8280*/  ISETP.GE.AND P3, PT, R60, R55.reuse, PT ;  /* 0x000000373c00720c */ /* 0x080fe40003f66270 */
[-C--:B------:R-:W-:Y:S02]  /*8290*/  ISETP.GE.AND P4, PT, R62, R55.reuse, PT ;  /* 0x000000373e00720c */ /* 0x080fe40003f86270 */
[-C--:B------:R-:W-:Y:S02]  /*82a0*/  ISETP.GE.AND P5, PT, R64, R55.reuse, PT ;  /* 0x000000374000720c */ /* 0x080fe40003fa6270 */
[----:B------:R-:W-:Y:S02]  /*82b0*/  ISETP.GE.AND P6, PT, R66, R55, PT ;  /* 0x000000374200720c */ /* 0x000fe40003fc6270 */
[----:B------:R-:W-:Y:S02]  /*82c0*/  PRMT R5, RZ, 0x7610, R5 ;  /* 0x00007610ff057816 */ /* 0x000fe40000000005 */
[----:B------:R-:W-:Y:S01]  /*82d0*/  PRMT R4, RZ, 0x7610, R4 ;  /* 0x00007610ff047816 */ /* 0x000fe20000000004 */
[----:B------:R-:W5:Y:S01]  /*82e0*/  @!P0 LDG.E.U16 R2, [R8.64+0x40] ;  /* 0x0000400a08028981 */ /* 0x000f62000c1e1500 */
[----:B------:R-:W-:-:S02]  /*82f0*/  PRMT R7, RZ, 0x7610, R7 ;  /* 0x00007610ff077816 */ /* 0x000fc40000000007 */
[----:B------:R-:W-:Y:S01]  /*8300*/  PRMT R6, RZ, 0x7610, R6 ;  /* 0x00007610ff067816 */ /* 0x000fe20000000006 */
[----:B--2---:R-:W2:Y:S01]  /*8310*/  @!P1 LDG.E.U16 R5, [R8.64+0x80] ;  /* 0x0000800a08059981 */ /* 0x004ea2000c1e1500 */
[----:B------:R-:W-:Y:S02]  /*8320*/  PRMT R17, RZ, 0x7610, R17 ;  /* 0x00007610ff117816 */ /* 0x000fe40000000011 */
[----:B------:R-:W-:Y:S01]  /*8330*/  PRMT R19, RZ, 0x7610, R19 ;  /* 0x00007610ff137816 */ /* 0x000fe20000000013 */
[----:B---3--:R-:W3:Y:S04]  /*8340*/  @!P2 LDG.E.U16 R4, [R8.64+0xc0] ;  /* 0x0000c00a0804a981 */ /* 0x008ee8000c1e1500 */
[----:B------:R-:W3:Y:S04]  /*8350*/  @!P3 LDG.E.U16 R7, [R8.64+0x100] ;  /* 0x0001000a0807b981 */ /* 0x000ee8000c1e1500 */
[----:B------:R-:W3:Y:S04]  /*8360*/  @!P4 LDG.E.U16 R6, [R8.64+0x140] ;  /* 0x0001400a0806c981 */ /* 0x000ee8000c1e1500 */
[----:B------:R-:W3:Y:S04]  /*8370*/  @!P5 LDG.E.U16 R17, [R8.64+0x180] ;  /* 0x0001800a0811d981 */ /* 0x000ee8000c1e1500 */
[----:B------:R-:W3:Y:S01]  /*8380*/  @!P6 LDG.E.U16 R19, [R8.64+0x1c0] ;  /* 0x0001c00a0813e981 */ /* 0x000ee2000c1e1500 */
[----:B------:R-:W-:-:S02]  /*8390*/  F2FP.BF16.PACK_AB R75, R77, R75 ;  /* 0x0000004b4d4b723e */ /* 0x000fc400000010ff */
[----:B------:R-:W-:Y:S02]  /*83a0*/  F2FP.BF16.PACK_AB R79, R81, R79 ;  /* 0x0000004f514f723e */ /* 0x000fe400000010ff */
[----:B------:R-:W-:Y:S02]  /*83b0*/  F2FP.BF16.PACK_AB R83, R85, R83 ;  /* 0x000000535553723e */ /* 0x000fe400000010ff */
[----:B------:R-:W-:-:S04]  /*83c0*/  F2FP.BF16.PACK_AB R87, R88, R87 ;  /* 0x000000575857723e */ /* 0x000fc800000010ff */
[----:B------:R-:W-:Y:S02]  /*83d0*/  PRMT R61, R87, 0x7632, R61 ;  /* 0x00007632573d7816 */ /* 0x000fe4000000003d */
[----:B------:R-:W-:-:S05]  /*83e0*/  IADD3 R81, R51, -c[0x0][0x174], RZ ;  /* 0x80005d0033517a10 */ /* 0x000fca0007ffe0ff */
[----:B------:R-:W-:Y:S01]  /*83f0*/  IMAD R81, R81, -0x100, RZ ;  /* 0xffffff0051517824 */ /* 0x000fe200078e02ff */
[----:B------:R-:W-:Y:S01]  /*8400*/  BSSY B0, `(.L_x_11991) ;  /* 0x000008b000007945 */ /* 0x000fe20003800000 */
[----:B----4-:R-:W-:Y:S04]  /*8410*/  STS.U16 [R56], R3 ;  /* 0x0000000338007388 */ /* 0x010fe80000000400 */
[----:B-----5:R-:W-:Y:S04]  /*8420*/  STS.U16 [R29+0x40], R2 ;  /* 0x000040021d007388 */ /* 0x020fe80000000400 */
[----:B--2---:R-:W-:Y:S04]  /*8430*/  STS.U16 [R28+0x80], R5 ;  /* 0x000080051c007388 */ /* 0x004fe80000000400 */
[----:B---3--:R-:W-:Y:S04]  /*8440*/  STS.U16 [R27+0xc0], R4 ;  /* 0x0000c0041b007388 */ /* 0x008fe80000000400 */
        /* <DEDUP_REMOVED lines=25> */
[----:B---3--:R-:W-:-:S02]  /*85e0*/  PRMT R2, RZ, 0x5410, R2 ;  /* 0x00005410ff027816 */ /* 0x008fc40000000002 */
[----:B----4-:R-:W-:Y:S01]  /*85f0*/  PRMT R4, RZ, 0x5410, R4 ;  /* 0x00005410ff047816 */ /* 0x010fe20000000004 */
[----:B0-----:R-:W-:Y:S02]  /*8600*/  @!P0 FADD.FTZ R3, R8, 1 ;  /* 0x3f80000008038421 */ /* 0x001fe40000010000 */
[--C-:B------:R-:W-:Y:S02]  /*8610*/  FADD.FTZ R17, R16, R33.reuse ;  /* 0x0000002110117221 */ /* 0x100fe40000010000 */
[----:B------:R-:W0:Y:S01]  /*8620*/  @!P0 MUFU.RCP R16, R3 ;  /* 0x0000000300108308 */ /* 0x000e220000001000 */
[--C-:B------:R-:W-:Y:S02]  /*8630*/  FADD.FTZ R18, R2, R33.reuse ;  /* 0x0000002102127221 */ /* 0x100fe40000010000 */
[----:B-1----:R-:W-:Y:S02]  /*8640*/  @!P5 FADD.FTZ R2, R9, 1 ;  /* 0x3f8000000902d421 */ /* 0x002fe40000010000 */
[----:B------:R-:W-:Y:S01]  /*8650*/  FADD.FTZ R9, R4, R33 ;  /* 0x0000002104097221 */ /* 0x000fe20000010000 */
[----:B------:R-:W-:-:S02]  /*8660*/  FSETP.GTU.FTZ.AND P1, PT, R17, 20, PT ;  /* 0x41a000001100780b */ /* 0x000fc40003f3c000 */
[----:B------:R-:W-:Y:S02]  /*8670*/  FSETP.GTU.FTZ.AND P2, PT, R18, 20, PT ;  /* 0x41a000001200780b */ /* 0x000fe40003f5c000 */
[----:B------:R-:W-:Y:S01]  /*8680*/  FSETP.GTU.FTZ.AND P3, PT, R9, 20, PT ;  /* 0x41a000000900780b */ /* 0x000fe20003f7c000 */
[----:B------:R5:W1:Y:S01]  /*8690*/  @!P5 MUFU.RCP R8, R2 ;  /* 0x000000020008d308 */ /* 0x000a620000001000 */
[----:B0-----:R-:W-:Y:S01]  /*86a0*/  @!P0 FMUL.FTZ R73, R73, R16 ;  /* 0x0000001049498220 */ /* 0x001fe20000410000 */
[----:B------:R-:W-:Y:S02]  /*86b0*/  ISETP.NE.AND P0, PT, R39, RZ, PT ;  /* 0x000000ff2700720c */ /* 0x000fe40003f05270 */
[----:B-----5:R-:W-:-:S04]  /*86c0*/  PRMT R2, RZ, 0x5410, R5 ;  /* 0x00005410ff027816 */ /* 0x020fc80000000005 */
[----:B------:R-:W-:Y:S01]  /*86d0*/  @!P1 FMUL.FTZ R4, R17, -1.4426950216293334961 ;  /* 0xbfb8aa3b11049820 */ /* 0x000fe20000410000 */
[----:B------:R-:W-:Y:S01]  /*86e0*/  PRMT R17, R79, 0x7632, R17 ;  /* 0x000076324f117816 */ /* 0x000fe20000000011 */
[----:B------:R-:W-:Y:S02]  /*86f0*/  @!P2 FMUL.FTZ R3, R18, -1.4426950216293334961 ;  /* 0xbfb8aa3b1203a820 */ /* 0x000fe40000410000 */
[----:B------:R-:W-:Y:S01]  /*8700*/  FADD.FTZ R5, R2, R33 ;  /* 0x0000002102057221 */ /* 0x000fe20000010000 */
[----:B------:R-:W-:Y:S01]  /*8710*/  PRMT R18, R83, 0x7632, R18 ;  /* 0x0000763253127816 */ /* 0x000fe20000000012 */
[----:B------:R-:W-:Y:S01]  /*8720*/  @!P3 FMUL.FTZ R2, R9, -1.4426950216293334961 ;  /* 0xbfb8aa3b0902b820 */ /* 0x000fe20000410000 */
[----:B------:R-:W-:Y:S01]  /*8730*/  PRMT R9, R75, 0x7632, R9 ;  /* 0x000076324b097816 */ /* 0x000fe20000000009 */
[----:B------:R-:W-:Y:S01]  /*8740*/  STS.U16 [R57], R75 ;  /* 0x0000004b39007388 */ /* 0x000fe20000000400 */
[----:B------:R-:W-:-:S03]  /*8750*/  PRMT R6, RZ, 0x5410, R6 ;  /* 0x00005410ff067816 */ /* 0x000fc60000000006 */
[----:B------:R0:W-:Y:S04]  /*8760*/  STS.U16 [R57+0x2], R9 ;  /* 0x0000020939007388 */ /* 0x0001e80000000400 */
[----:B------:R2:W-:Y:S04]  /*8770*/  STS.U16 [R57+0x4], R79 ;  /* 0x0000044f39007388 */ /* 0x0005e80000000400 */
[----:B------:R-:W-:Y:S04]  /*8780*/  STS.U16 [R57+0x6], R17 ;  /* 0x0000061139007388 */ /* 0x000fe80000000400 */
[----:B------:R-:W-:Y:S04]  /*8790*/  STS.U16 [R57+0x8], R83 ;  /* 0x0000085339007388 */ /* 0x000fe80000000400 */
[----:B------:R-:W-:Y:S04]  /*87a0*/  STS.U16 [R57+0xa], R18 ;  /* 0x00000a1239007388 */ /* 0x000fe80000000400 */
[----:B------:R-:W-:Y:S04]  /*87b0*/  STS.U16 [R57+0xc], R87 ;  /* 0x00000c5739007388 */ /* 0x000fe80000000400 */
[----:B------:R-:W-:Y:S01]  /*87c0*/  STS.U16 [R57+0xe], R61 ;  /* 0x00000e3d39007388 */ /* 0x000fe20000000400 */
[----:B------:R-:W-:-:S06]  /*87d0*/  NOP ;  /* 0x0000000000007918 */ /* 0x000fcc0000000000 */
[----:B------:R-:W-:Y:S01]  /*87e0*/  LDS.U16 R17, [R56] ;  /* 0x0000000038117984 */ /* 0x000fe20000000400 */
        /* <DEDUP_REMOVED lines=11> */
[----:B------:R-:W-:Y:S01]  /*88a0*/  FSETP.GTU.FTZ.AND P6, PT, R16, 20, PT ;  /* 0x41a000001000780b */ /* 0x000fe20003fdc000 */
[----:B-1----:R-:W-:Y:S01]  /*88b0*/  @!P5 FMUL.FTZ R71, R71, R8 ;  /* 0x000000084747d220 */ /* 0x002fe20000410000 */
[----:B------:R-:W-:Y:S01]  /*88c0*/  FSETP.GTU.FTZ.AND P4, PT, R5, 20, PT ;  /* 0x41a000000500780b */ /* 0x000fe20003f9c000 */
[----:B------:R-:W-:-:S05]  /*88d0*/  FADD.FTZ R8, R6, R33 ;  /* 0x0000002106087221 */ /* 0x000fca0000010000 */
[----:B------:R-:W-:-:S05]  /*88e0*/  FSETP.GTU.FTZ.AND P5, PT, R8, 20, PT ;  /* 0x41a000000800780b */ /* 0x000fca0003fbc000 */
[----:B------:R-:W-:Y:S02]  /*88f0*/  @!P6 FMUL.FTZ R7, R16, -1.4426950216293334961 ;  /* 0xbfb8aa3b1007e820 */ /* 0x000fe40000410000 */
[----:B------:R-:W-:-:S04]  /*8900*/  @!P4 FMUL.FTZ R5, R5, -1.4426950216293334961 ;  /* 0xbfb8aa3b0505c820 */ /* 0x000fc80000410000 */
[----:B------:R-:W1:Y:S01]  /*8910*/  @!P6 MUFU.EX2 R7, R7 ;  /* 0x000000070007e308 */ /* 0x000e620000000800 */
[----:B------:R-:W3:Y:S07]  /*8920*/  LDS R77, [0x210] ;  /* 0x00021000ff4d7984 */ /* 0x000eee0000000800 */
[----:B------:R4:W-:Y:S02]  /*8930*/  @!P4 MUFU.EX2 R6, R5 ;  /* 0x000000050006c308 */ /* 0x0009e40000000800 */
[----:B----4-:R-:W-:-:S06]  /*8940*/  @!P5 FMUL.FTZ R5, R8, -1.4426950216293334961 ;  /* 0xbfb8aa3b0805d820 */ /* 0x010fcc0000410000 */
[----:B------:R-:W4:Y:S08]  /*8950*/  @!P1 MUFU.EX2 R4, R4 ;  /* 0x0000000400049308 */ /* 0x000f300000000800 */
[----:B------:R-:W5:Y:S08]  /*8960*/  @!P5 MUFU.EX2 R8, R5 ;  /* 0x000000050008d308 */ /* 0x000f700000000800 */
[----:B------:R-:W0:Y:S01]  /*8970*/  @!P2 MUFU.EX2 R3, R3 ;  /* 0x000000030003a308 */ /* 0x000e220000000800 */
[----:B-1----:R-:W-:-:S07]  /*8980*/  @!P6 FADD.FTZ R7, R7, 1 ;  /* 0x3f8000000707e421 */ /* 0x002fce0000010000 */
[----:B------:R-:W1:Y:S01]  /*8990*/  @!P3 MUFU.EX2 R2, R2 ;  /* 0x000000020002b308 */ /* 0x000e620000000800 */
[----:B----4-:R-:W-:Y:S02]  /*89a0*/  @!P1 FADD.FTZ R4, R4, 1 ;  /* 0x3f80000004049421 */ /* 0x010fe40000010000 */
[----:B-----5:R-:W-:-:S05]  /*89b0*/  @!P5 FADD.FTZ R8, R8, 1 ;  /* 0x3f8000000808d421 */ /* 0x020fca0000010000 */
[----:B------:R-:W4:Y:S01]  /*89c0*/  @!P6 MUFU.RCP R7, R7 ;  /* 0x000000070007e308 */ /* 0x000f220000001000 */
[----:B0-----:R-:W-:Y:S02]  /*89d0*/  @!P2 FADD.FTZ R3, R3, 1 ;  /* 0x3f8000000303a421 */ /* 0x001fe40000010000 */
[----:B------:R-:W-:-:S05]  /*89e0*/  @!P4 FADD.FTZ R6, R6, 1 ;  /* 0x3f8000000606c421 */ /* 0x000fca0000010000 */
[----:B------:R0:W5:Y:S01]  /*89f0*/  @!P1 MUFU.RCP R9, R4 ;  /* 0x0000000400099308 */ /* 0x0001620000001000 */
[----:B-1----:R-:W-:Y:S02]  /*8a00*/  @!P3 FADD.FTZ R5, R2, 1 ;  /* 0x3f8000000205b421 */ /* 0x002fe40000010000 */
[----:B0-----:R-:W-:-:S05]  /*8a10*/  IMAD R4, R34, c[0x0][0x2d8], RZ ;  /* 0x0000b60022047a24 */ /* 0x001fca00078e02ff */
[----:B------:R0:W1:Y:S01]  /*8a20*/  @!P2 MUFU.RCP R16, R3 ;  /* 0x000000030010a308 */ /* 0x0000620000001000 */
[----:B--2---:R-:W-:-:S07]  /*8a30*/  IMAD R79, R35, c[0x0][0x2dc], R4 ;  /* 0x0000b700234f7a24 */ /* 0x004fce00078e0204 */
[----:B------:R-:W2:Y:S01]  /*8a40*/  @!P5 MUFU.RCP R8, R8 ;  /* 0x000000080008d308 */ /* 0x000ea20000001000 */
[----:B0-----:R-:W-:-:S05]  /*8a50*/  IMAD.WIDE.U32 R2, R35, c[0x0][0x2d8], RZ ;  /* 0x0000b60023027a25 */ /* 0x001fca00078e00ff */
[----:B------:R-:W-:Y:S02]  /*8a60*/  IADD3 R3, R3, R79, RZ ;  /* 0x0000004f03037210 */ /* 0x000fe40007ffe0ff */
[----:B------:R-:W0:Y:S01]  /*8a70*/  @!P4 MUFU.RCP R6, R6 ;  /* 0x000000060006c308 */ /* 0x000e220000001000 */
[----:B----4-:R-:W-:Y:S01]  /*8a80*/  @!P6 FMUL.FTZ R82, R82, R7 ;  /* 0x000000075252e220 */ /* 0x010fe20000410000 */
[----:B---3--:R-:W-:Y:S01]  /*8a90*/  ISETP.GE.AND P6, PT, R54, R77, PT ;  /* 0x0000004d3600720c */ /* 0x008fe20003fc6270 */
[----:B------:R-:W-:Y:S02]  /*8aa0*/  IMAD R83, R31, c[0x0][0x2e0], RZ ;  /* 0x0000b8001f537a24 */ /* 0x000fe400078e02ff */
[----:B------:R-:W-:-:S03]  /*8ab0*/  IMAD.WIDE.U32 R2, R30, c[0x0][0x2e0], R2 ;  /* 0x0000b8001e027a25 */ /* 0x000fc600078e0002 */
[----:B------:R-:W3:Y:S01]  /*8ac0*/  @!P3 MUFU.RCP R5, R5 ;  /* 0x000000050005b308 */ /* 0x000ee20000001000 */
[----:B-----5:R-:W-:Y:S01]  /*8ad0*/  @!P1 FMUL.FTZ R86, R86, R9 ;  /* 0x0000000956569220 */ /* 0x020fe20000410000 */
[----:B------:R-:W-:Y:S01]  /*8ae0*/  IADD3 R2, P1, R81, R2, RZ ;  /* 0x0000000251027210 */ /* 0x000fe20007f3e0ff */
[----:B------:R-:W-:Y:S01]  /*8af0*/  IMAD R4, R30, c[0x0][0x2e4], R83 ;  /* 0x0000b9001e047a24 */ /* 0x000fe200078e0253 */
[----:B------:R-:W-:Y:S01]  /*8b00*/  SHF.R.S32.HI R83, RZ, 0x1f, R81 ;  /* 0x0000001fff537819 */ /* 0x000fe20000011451 */
[----:B-1----:R-:W-:Y:S01]  /*8b10*/  @!P2 FMUL.FTZ R69, R69, R16 ;  /* 0x000000104545a220 */ /* 0x002fe20000410000 */
[----:B------:R-:W-:Y:S01]  /*8b20*/  SHF.R.S32.HI R16, RZ, 0x1f, R54 ;  /* 0x0000001fff107819 */ /* 0x000fe20000011436 */
[----:B--2---:R-:W-:Y:S01]  /*8b30*/  @!P5 FMUL.FTZ R65, R65, R8 ;  /* 0x000000084141d220 */ /* 0x004fe20000410000 */
[----:B------:R-:W-:Y:S01]  /*8b40*/  LEA R9, P5, R54, c[0x0][0x330], 0x1 ;  /* 0x0000cc0036097a11 */ /* 0x000fe200078a08ff */
[----:B0-----:R-:W-:Y:S01]  /*8b50*/  @!P4 FMUL.FTZ R67, R67, R6 ;  /* 0x000000064343c220 */ /* 0x001fe20000410000 */
[----:B------:R-:W-:-:S02]  /*8b60*/  IADD3.X R3, R83, R4, R3, P1, !PT ;  /* 0x0000000453037210 */ /* 0x000fc40000ffe403 */
[C---:B------:R-:W-:Y:S02]  /*8b70*/  IADD3 R4, P1, R54.reuse, R53, RZ ;  /* 0x0000003536047210 */ /* 0x040fe40007f3e0ff */
[----:B------:R-:W-:Y:S02]  /*8b80*/  LEA.HI.X R6, R54, c[0x0][0x334], R16, 0x1, P5 ;  /* 0x0000cd0036067a11 */ /* 0x000fe400028f0c10 */
[----:B------:R-:W-:Y:S01]  /*8b90*/  LEA R8, P5, R2, R9, 0x1 ;  /* 0x0000000902087211 */ /* 0x000fe200078a08ff */
[----:B---3--:R-:W-:Y:S01]  /*8ba0*/  @!P3 FMUL.FTZ R84, R84, R5 ;  /* 0x000000055454b220 */ /* 0x008fe20000410000 */
[----:B------:R-:W-:Y:S02]  /*8bb0*/  LEA.HI.X.SX32 R5, R53, R16, 0x1, P1 ;  /* 0x0000001035057211 */ /* 0x000fe400008f0eff */
[-C--:B------:R-:W-:Y:S02]  /*8bc0*/  ISETP.GE.AND P4, PT, R22, R77.reuse, PT ;  /* 0x0000004d1600720c */ /* 0x080fe40003f86270 */
[----:B------:R-:W-:-:S02]  /*8bd0*/  ISETP.GE.AND P3, PT, R58, R77, PT ;  /* 0x0000004d3a00720c */ /* 0x000fc40003f66270 */
[-C--:B------:R-:W-:Y:S02]  /*8be0*/  ISETP.GE.AND P2, PT, R60, R77.reuse, PT ;  /* 0x0000004d3c00720c */ /* 0x080fe40003f46270 */
        /* <DEDUP_REMOVED lines=12> */
.L_x_11992:
[----:B------:R-:W-:Y:S05]  /*8cb0*/  BSYNC B0 ;  /* 0x0000000000007941 */ /* 0x000fea0003800000 */
.L_x_11991:
[----:B------:R-:W-:Y:S01]  /*8cc0*/  @!P4 STG.E.U16 [R8.64+-0x180], R21 ;  /* 0xfffe80150800c986 */ /* 0x000fe2000c10150a */
[-C--:B------:R-:W-:Y:S01]  /*8cd0*/  ISETP.GE.AND P6, PT, R64, R77.reuse, PT ;  /* 0x0000004d4000720c */ /* 0x080fe20003fc6270 */
[----:B------:R-:W-:Y:S01]  /*8ce0*/  FADD.FTZ R38, R73, R38 ;  /* 0x0000002649267221 */ /* 0x000fe20000010000 */
[-C--:B------:R-:W-:Y:S01]  /*8cf0*/  ISETP.GE.AND P5, PT, R20, R77.reuse, PT ;  /* 0x0000004d1400720c */ /* 0x080fe20003fa6270 */
[----:B------:R1:W-:Y:S01]  /*8d00*/  @!P3 STG.E.U16 [R8.64+-0x140], R23 ;  /* 0xfffec0170800b986 */ /* 0x0003e2000c10150a */
        /* <DEDUP_REMOVED lines=16> */
[----:B-1----:R-:W-:Y:S01]  /*8e10*/  PRMT R23, R2, 0x7632, R23 ;  /* 0x0000763202177816 */ /* 0x002fe20000000017 */
[----:B------:R-:W-:-:S02]  /*8e20*/  FADD.FTZ R84, R69, R84 ;  /* 0x0000005445547221 */ /* 0x000fc40000010000 */
        /* <DEDUP_REMOVED lines=14> */
[----:B------:R0:W-:Y:S01]  /*8f10*/  STS.U16 [R57+0xe], R8 ;  /* 0x00000e0839007388 */ /* 0x0001e20000000400 */
[----:B------:R-:W-:-:S06]  /*8f20*/  NOP ;  /* 0x0000000000007918 */ /* 0x000fcc0000000000 */
[----:B------:R-:W-:Y:S01]  /*8f30*/  LDS.U16 R9, [R56] ;  /* 0x0000000038097984 */ /* 0x000fe20000000400 */
[----:B-1----:R-:W-:-:S03]  /*8f40*/  IMAD R6, R34, c[0x0][0x2f8], RZ ;  /* 0x0000be0022067a24 */ /* 0x002fc600078e02ff */
[----:B------:R-:W-:Y:S01]  /*8f50*/  LDS.U16 R29, [R29+0x40] ;  /* 0x000040001d1d7984 */ /* 0x000fe20000000400 */
[----:B------:R-:W-:-:S03]  /*8f60*/  IMAD R7, R35, c[0x0][0x2fc], R6 ;  /* 0x0000bf0023077a24 */ /* 0x000fc600078e0206 */
[----:B------:R-:W-:Y:S02]  /*8f70*/  LDS.U16 R17, [R28+0x80] ;  /* 0x000080001c117984 */ /* 0x000fe40000000400 */
[----:B0-----:R-:W-:Y:S02]  /*8f80*/  IADD3 R57, R3, R7, RZ ;  /* 0x0000000703397210 */ /* 0x001fe40007ffe0ff */
        /* <DEDUP_REMOVED lines=21> */
.L_x_11994:
[----:B------:R-:W-:Y:S05]  /*90e0*/  BSYNC B0 ;  /* 0x0000000000007941 */ /* 0x000fea0003800000 */
.L_x_11993:
        /* <DEDUP_REMOVED lines=38> */
.L_x_11926:
        /* <DEDUP_REMOVED lines=24> */
.L_x_11997:
[----:B0-----:R-:W-:Y:S05]  /*94d0*/  BSYNC B0 ;  /* 0x0000000000007941 */ /* 0x001fea0003800000 */
.L_x_11996:
        /* <DEDUP_REMOVED lines=23> */
.L_x_11999:
[----:B------:R-:W1:Y:S02]  /*9650*/  S2R R9, SR_TID.X ;  /* 0x0000000000097919 */ /* 0x000e640000002100 */
.L_x_12000:
[----:B0-----:R-:W-:Y:S05]  /*9660*/  BSYNC B0 ;  /* 0x0000000000007941 */ /* 0x001fea0003800000 */
.L_x_11998:
[----:B-1----:R-:W-:-:S13]  /*9670*/  ISETP.GE.AND P0, PT, R9, c[0x0][0x16c], PT ;  /* 0x00005b0009007a0c */ /* 0x002fda0003f06270 */
[----:B------:R-:W-:Y:S05]  /*9680*/  @P0 EXIT ;  /* 0x000000000000094d */ /* 0x000fea0003800000 */
[----:B------:R-:W-:Y:S02]  /*9690*/  IMAD R31, R31, c[0x0][0x288], RZ ;  /* 0x0000a2001f1f7a24 */ /* 0x000fe400078e02ff */
[----:B------:R-:W-:-:S04]  /*96a0*/  IMAD.WIDE.U32 R4, R30, c[0x0][0x288], RZ ;  /* 0x0000a2001e047a25 */ /* 0x000fc800078e00ff */
[----:B------:R-:W-:-:S05]  /*96b0*/  IMAD R13, R30, c[0x0][0x28c], R31 ;  /* 0x0000a3001e0d7a24 */ /* 0x000fca00078e021f */
[----:B------:R-:W-:Y:S02]  /*96c0*/  IADD3 R13, R5, R13, RZ ;  /* 0x0000000d050d7210 */ /* 0x000fe40007ffe0ff */
.L_x_12001:
        /* <DEDUP_REMOVED lines=17> */
.L_x_12002:
        /* <DEDUP_REMOVED lines=10> */
.L_x_14734:


//--------------------- .text._Z25selective_scan_bwd_kernelI32Selective_Scan_bwd_kernel_traitsILi32ELi8ELb0ELb1ELb1ELb1ELb1EN3c108BFloat16ENS1_7complexIfEEEEv12SSMParamsBwd --------------------------
	.section	.text._Z25selective_scan_bwd_kernelI32Selective_Scan_bwd_kernel_traitsILi32ELi8ELb0ELb1ELb1ELb1ELb1EN3c108BFloat16ENS1_7complexIfEEEEv12SSMParamsBwd,"ax",@progbits
	.sectioninfo	@"SHI_REGISTERS=246"
	.align	128
        .global         _Z25selective_scan_bwd_kernelI32Selective_Scan_bwd_kernel_traitsILi32ELi8ELb0ELb1ELb1ELb1ELb1EN3c108BFloat16ENS1_7complexIfEEEEv12SSMParamsBwd
        .type           _Z25selective_scan_bwd_kernelI32Selective_Scan_bwd_kernel_traitsILi32ELi8ELb0ELb1ELb1ELb1ELb1EN3c108BFloat16ENS1_7complexIfEEEEv12SSMParamsBwd,@function
        .size           _Z25selective_scan_bwd_kernelI32Selective_Scan_bwd_kernel_traitsILi32ELi8ELb0ELb1ELb1ELb1ELb1EN3c108BFloat16ENS1_7complexIfEEEEv12SSMParamsBwd,(.L_x_14735 - _Z25selective_scan_bwd_kernelI32Selective_Scan_bwd_kernel_traitsILi32ELi8ELb0ELb1ELb1ELb1ELb1EN3c108BFloat16ENS1_7complexIfEEEEv12SSMParamsBwd)
        .other          _Z25selective_scan_bwd_kernelI32Selective_Scan_bwd_kernel_traitsILi32ELi8ELb0ELb1ELb1ELb1ELb1EN3c108BFloat16ENS1_7complexIfEEEEv12SSMParamsBwd,@"STO_CUDA_ENTRY STV_DEFAULT"
_Z25selective_scan_bwd_kernelI32Selective_Scan_bwd_kernel_traitsILi32ELi8ELb0ELb1ELb1ELb1ELb1EN3c108BFloat16ENS1_7complexIfEEEEv12SSMParamsBwd:
.text._Z25selective_scan_bwd_kernelI32Selective_Scan_bwd_kernel_traitsILi32ELi8ELb0ELb1ELb1ELb1ELb1EN3c108BFloat16ENS1_7complexIfEEEEv12SSMParamsBwd:
        /* <DEDUP_REMOVED lines=25> */
[----:B------:R-:W-:-:S02]  /*0190*/  CS2R R64, SRZ ;  /* 0x0000000000407805 */ /* 0x000fc4000001ff00 */
[C---:B------:R-:W-:Y:S01]  /*01a0*/  IMAD R0, R66.reuse, c[0x0][0x1d0], RZ ;  /* 0x0000740042007a24 */ /* 0x040fe200078e02ff */
[----:B-1----:R-:W-:Y:S01]  /*01b0*/  HFMA2.MMA R6, -RZ, RZ, 0, 0 ;  /* 0x00000000ff067435 */ /* 0x002fe200000001ff */
[C---:B------:R-:W-:Y:S01]  /*01c0*/  IMAD R10, R66.reuse, c[0x0][0x278], RZ ;  /* 0x00009e00420a7a24 */ /* 0x040fe200078e02ff */
[----:B----4-:R-:W-:Y:S01]  /*01d0*/  IABS R4, R72 ;  /* 0x0000004800047213 */ /* 0x010fe20000000000 */
[C---:B------:R-:W-:Y:S02]  /*01e0*/  IMAD R5, R69.reuse, c[0x0][0x1d4], R0 ;  /* 0x0000750045057a24 */ /* 0x040fe400078e0200 */
[C---:B------:R-:W-:Y:S01]  /*01f0*/  IMAD R12, R66.reuse, c[0x0][0x190], RZ ;  /* 0x00006400420c7a24 */ /* 0x040fe200078e02ff */
[----:B---3--:R-:W-:Y:S01]  /*0200*/  IADD3 R8, RZ, -R7, RZ ;  /* 0x80000007ff087210 */ /* 0x008fe20007ffe0ff */
[----:B------:R-:W-:Y:S02]  /*0210*/  IMAD R13, R69, c[0x0][0x27c], R10 ;  /* 0x00009f00450d7a24 */ /* 0x000fe400078e020a */
[----:B------:R-:W-:-:S02]  /*0220*/  IMAD R14, R66, c[0x0][0x1b0], RZ ;  /* 0x00006c00420e7a24 */ /* 0x000fc400078e02ff */
        /* <DEDUP_REMOVED lines=18> */
[----:B------:R-:W-:Y:S01]  /*0350*/  IMAD.WIDE.U32 R8, R69, c[0x0][0x190], RZ ;  /* 0x0000640045087a25 */ /* 0x000fe200078e00ff */
[----:B------:R-:W-:Y:S02]  /*0360*/  IADD3 R7, R7, R13, RZ ;  /* 0x0000000d07077210 */ /* 0x000fe40007ffe0ff */
[----:B------:R-:W-:Y:S01]  /*0370*/  LEA R13, R12, 0xffffff00, 0x8 ;  /* 0xffffff000c0d7811 */ /* 0x000fe200078e40ff */
[----:B------:R-:W-:Y:S01]  /*0380*/  IMAD R17, R69, c[0x0][0x1b4], R14 ;  /* 0x00006d0045117a24 */ /* 0x000fe200078e020e */
[----:B------:R-:W-:Y:S01]  /*0390*/  IADD3 R9, R9, R15, RZ ;  /* 0x0000000f09097210 */ /* 0x000fe20007ffe0ff */
[----:B------:R-:W-:Y:S01]  /*03a0*/  IMAD.WIDE.U32 R4, R72, c[0x0][0x1e8], R4 ;  /* 0x00007a0048047a25 */ /* 0x000fe200078e0004 */
[-C--:B------:R-:W-:Y:S02]  /*03b0*/  @!P2 IADD3 R0, R0, -R19.reuse, RZ ;  /* 0x800000130000a210 */ /* 0x080fe40007ffe0ff */
[----:B------:R-:W-:Y:S01]  /*03c0*/  @!P2 IADD3 R67, R67, 0x1, RZ ;  /* 0x000000014343a810 */ /* 0x000fe20007ffe0ff */
[----:B------:R-:W-:Y:S01]  /*03d0*/  IMAD.WIDE.U32 R2, R72, c[0x0][0x1d8], R2 ;  /* 0x0000760048027a25 */ /* 0x000fe200078e0002 */
[----:B------:R-:W-:-:S02]  /*03e0*/  ISETP.GE.U32.AND P1, PT, R0, R19, PT ;  /* 0x000000130000720c */ /* 0x000fc40003f26070 */
[----:B------:R-:W-:Y:S01]  /*03f0*/  IADD3 R11, R11, R17, RZ ;  /* 0x000000110b0b7210 */ /* 0x000fe20007ffe0ff */
[C---:B------:R-:W-:Y:S01]  /*0400*/  IMAD R19, R71.reuse, c[0x0][0x1e8], RZ ;  /* 0x00007a0047137a24 */ /* 0x040fe200078e02ff */
[----:B------:R-:W-:Y:S01]  /*0410*/  SHF.R.S32.HI R15, RZ, 0x1f, R13 ;  /* 0x0000001fff0f7819 */ /* 0x000fe2000001140d */
[----:B------:R-:W-:Y:S01]  /*0420*/  IMAD R17, R71, c[0x0][0x1d8], RZ ;  /* 0x0000760047117a24 */ /* 0x000fe200078e02ff */
[----:B------:R-:W-:Y:S01]  /*0430*/  IADD3 R59, P2, R13, R4, RZ ;  /* 0x000000040d3b7210 */ /* 0x000fe20007f5e0ff */
[C---:B------:R-:W-:Y:S02]  /*0440*/  IMAD R19, R72.reuse, c[0x0][0x1ec], R19 ;  /* 0x00007b0048137a24 */ /* 0x040fe400078e0213 */
[----:B------:R-:W-:-:S03]  /*0450*/  IMAD.WIDE.U32 R6, R72, c[0x0][0x280], R6 ;  /* 0x0000a00048067a25 */ /* 0x000fc600078e0006 */
[----:B------:R-:W-:Y:S01]  /*0460*/  IADD3.X R4, R15, R5, R19, P2, !PT ;  /* 0x000000050f047210 */ /* 0x000fe200017fe413 */
[C---:B------:R-:W-:Y:S01]  /*0470*/  IMAD R17, R72.reuse, c[0x0][0x1dc], R17 ;  /* 0x0000770048117a24 */ /* 0x040fe200078e0211 */
[----:B------:R-:W-:Y:S01]  /*0480*/  @P1 IADD3 R67, R67, 0x1, RZ ;  /* 0x0000000143431810 */ /* 0x000fe20007ffe0ff */
[----:B------:R-:W-:Y:S01]  /*0490*/  IMAD R21, R72, c[0x0][0x284], R21 ;  /* 0x0000a10048157a24 */ /* 0x000fe200078e0215 */
[----:B------:R-:W-:Y:S02]  /*04a0*/  IADD3 R60, P1, R13, R2, RZ ;  /* 0x000000020d3c7210 */ /* 0x000fe40007f3e0ff */
[----:B------:R-:W-:Y:S02]  /*04b0*/  @!P3 IADD3 R67, -R67, RZ, RZ ;  /* 0x000000ff4343b210 */ /* 0x000fe40007ffe1ff */
[----:B------:R-:W-:Y:S02]  /*04c0*/  @!P0 LOP3.LUT R67, RZ, c[0x0][0x178], RZ, 0x33, !PT ;  /* 0x00005e00ff438a12 */ /* 0x000fe400078e33ff */
[----:B------:R-:W-:-:S02]  /*04d0*/  LEA R58, P0, R59, c[0x0][0x248], 0x1 ;  /* 0x000092003b3a7a11 */ /* 0x000fc400078008ff */
[----:B------:R-:W-:Y:S01]  /*04e0*/  SHF.R.S32.HI R172, RZ, 0x1f, R67 ;  /* 0x0000001fffac7819 */ /* 0x000fe20000011443 */
[----:B------:R-:W-:Y:S01]  /*04f0*/  IMAD.WIDE.U32 R8, R67, c[0x0][0x1a8], R8 ;  /* 0x00006a0043087a25 */ /* 0x000fe200078e0008 */
[----:B------:R-:W-:Y:S02]  /*0500*/  LEA.HI.X R59, R59, c[0x0][0x24c], R4, 0x1, P0 ;  /* 0x000093003b3b7a11 */ /* 0x000fe400000f0c04 */
[----:B------:R-:W-:Y:S01]  /*0510*/  IADD3 R13, P4, R13, R6, RZ ;  /* 0x000000060d0d7210 */ /* 0x000fe20007f9e0ff */
[C---:B------:R-:W-:Y:S01]  /*0520*/  IMAD R0, R172.reuse, c[0x0][0x1a8], RZ ;  /* 0x00006a00ac007a24 */ /* 0x040fe200078e02ff */
[----:B------:R-:W-:Y:S01]  /*0530*/  ISETP.NE.U32.AND P0, PT, RZ, c[0x0][0x260], PT ;  /* 0x00009800ff007a0c */ /* 0x000fe20003f05070 */
[----:B------:R-:W-:Y:S01]  /*0540*/  IMAD R2, R172, c[0x0][0x1c8], RZ ;  /* 0x00007200ac027a24 */ /* 0x000fe200078e02ff */
[----:B------:R-:W-:Y:S01]  /*0550*/  IADD3.X R3, R15, R3, R17, P1, !PT ;  /* 0x000000030f037210 */ /* 0x000fe20000ffe411 */
[C---:B------:R-:W-:Y:S01]  /*0560*/  IMAD R5, R67.reuse, c[0x0][0x1ac], R0 ;  /* 0x00006b0043057a24 */ /* 0x040fe200078e0200 */
[C---:B------:R-:W-:Y:S01]  /*0570*/  LEA R63, P1, R60.reuse, c[0x0][0x240], 0x1 ;  /* 0x000090003c3f7a11 */ /* 0x040fe200078208ff */
[----:B------:R-:W-:Y:S01]  /*0580*/  IMAD.WIDE.U32 R10, R67, c[0x0][0x1c8], R10 ;  /* 0x00007200430a7a25 */ /* 0x000fe200078e000a */
[----:B------:R-:W-:Y:S01]  /*0590*/  IADD3.X R56, R15, R7, R21, P4, !PT ;  /* 0x000000070f387210 */ /* 0x000fe200027fe415 */
[----:B------:R-:W-:Y:S01]  /*05a0*/  CS2R R16, SRZ ;  /* 0x0000000000107805 */ /* 0x000fe2000001ff00 */
[----:B------:R-:W-:Y:S01]  /*05b0*/  LEA R57, P2, R13, c[0x0][0x308], 0x1 ;  /* 0x0000c2000d397a11 */ /* 0x000fe200078408ff */
[----:B------:R-:W-:Y:S01]  /*05c0*/  IMAD R7, R67, c[0x0][0x1cc], R2 ;  /* 0x0000730043077a24 */ /* 0x000fe200078e0202 */
[----:B------:R-:W-:Y:S01]  /*05d0*/  ISETP.NE.AND.EX P0, PT, RZ, c[0x0][0x264], PT, P0 ;  /* 0x00009900ff007a0c */ /* 0x000fe20003f05300 */
[----:B------:R-:W-:Y:S01]  /*05e0*/  CS2R R14, SRZ ;  /* 0x00000000000e7805 */ /* 0x000fe2000001ff00 */
[----:B------:R-:W-:-:S02]  /*05f0*/  LEA.HI.X R60, R60, c[0x0][0x244], R3, 0x1, P1 ;  /* 0x000091003c3c7a11 */ /* 0x000fc400008f0c03 */
        /* <DEDUP_REMOVED lines=38> */
.L_x_12077:
[----:B------:R-:W-:Y:S01]  /*0860*/  IADD3 R168, -R48, c[0x0][0x174], RZ ;  /* 0x00005d0030a87a10 */ /* 0x000fe20007ffe1ff */
[----:B------:R-:W-:Y:S01]  /*0870*/  BAR.SYNC.DEFER_BLOCKING 0x0 ;  /* 0x0000000000007b1d */ /* 0x000fe20000010000 */
[----:B------:R-:W-:Y:S02]  /*0880*/  LOP3.LUT R24, R50, 0x20, RZ, 0xfc, !PT ;  /* 0x0000002032187812 */ /* 0x000fe400078efcff */
[----:B------:R-:W-:Y:S02]  /*0890*/  LEA R12, R168, 0xffffff00, 0x8 ;  /* 0xffffff00a80c7811 */ /* 0x000fe400078e40ff */
[----:B------:R-:W-:Y:S02]  /*08a0*/  LOP3.LUT R26, R50, 0x40, RZ, 0xfc, !PT ;  /* 0x00000040321a7812 */ /* 0x000fe400078efcff */
[----:B------:R-:W-:Y:S02]  /*08b0*/  IADD3 R47, -R12, c[0x0][0x168], RZ ;  /* 0x00005a000c2f7a10 */ /* 0x000fe40007ffe1ff */
[----:B0-----:R-:W-:-:S02]  /*08c0*/  LEA R2, P3, R50, R63, 0x1 ;  /* 0x0000003f32027211 */ /* 0x001fc400078608ff */
[-C--:B------:R-:W-:Y:S02]  /*08d0*/  ISETP.GE.AND P0, PT, R50, R47.reuse, PT ;  /* 0x0000002f3200720c */ /* 0x080fe40003f06270 */
[-C--:B------:R-:W-:Y:S02]  /*08e0*/  ISETP.GE.AND P1, PT, R24, R47.reuse, PT ;  /* 0x0000002f1800720c */ /* 0x080fe40003f26270 */
[----:B------:R-:W-:Y:S02]  /*08f0*/  ISETP.GE.AND P2, PT, R26, R47, PT ;  /* 0x0000002f1a00720c */ /* 0x000fe40003f46270 */
[----:B------:R-:W-:Y:S02]  /*0900*/  PRMT R5, RZ, 0x7610, R5 ;  /* 0x00007610ff057816 */ /* 0x000fe40000000005 */
        /* <DEDUP_REMOVED lines=120> */
[----:B------:R-:W2:Y:S04]  /*1090*/  LDS.U16 R78, [R36+0x2] ;  /* 0x00000200244e7984 */ /* 0x000ea80000000400 */
[----:B------:R-:W3:Y:S04]  /*10a0*/  LDS.U16 R80, [R36+0x4] ;  /* 0x0000040024507984 */ /* 0x000ee80000000400 */
[----:B------:R-:W2:Y:S04]  /*10b0*/  LDS.U16 R81, [R36+0x6] ;  /* 0x0000060024517984 */ /* 0x000ea80000000400 */
[----:B------:R-:W0:Y:S04]  /*10c0*/  LDS.U16 R82, [R36+0x8] ;  /* 0x0000080024527984 */ /* 0x000e280000000400 */
        /* <DEDUP_REMOVED lines=15> */
[----:B0-----:R-:W-:Y:S01]  /*11c0*/  SHF.R.S32.HI R13, RZ, 0x1f, R12 ;  /* 0x0000001fff0d7819 */ /* 0x001fe2000001140c */
[----:B-1----:R-:W-:-:S02]  /*11d0*/  IMAD R0, R66, c[0x0][0x1f0], RZ ;  /* 0x00007c0042007a24 */ /* 0x002fc400078e02ff */
[C---:B------:R-:W-:Y:S02]  /*11e0*/  IMAD R73, R69.reuse, c[0x0][0x204], R8 ;  /* 0x0000810045497a24 */ /* 0x040fe400078e0208 */
[----:B------:R-:W-:-:S06]  /*11f0*/  IMAD.WIDE.U32 R6, R69, c[0x0][0x200], RZ ;  /* 0x0000800045067a25 */ /* 0x000fcc00078e00ff */
[----:B------:R-:W-:Y:S02]  /*1200*/  @!P0 MOV R8, R12 ;  /* 0x0000000c00088202 */ /* 0x000fe40000000f00 */
[----:B------:R-:W-:Y:S01]  /*1210*/  @!P0 MOV R9, R13 ;  /* 0x0000000d00098202 */ /* 0x000fe20000000f00 */
[----:B------:R-:W-:-:S04]  /*1220*/  IMAD.WIDE.U32 R2, R69, c[0x0][0x1f0], RZ ;  /* 0x00007c0045027a25 */ /* 0x000fc800078e00ff */
[C---:B------:R-:W-:Y:S02]  /*1230*/  IMAD R27, R69.reuse, c[0x0][0x1f4], R0 ;  /* 0x00007d00451b7a24 */ /* 0x040fe400078e0200 */
[----:B--2---:R-:W-:Y:S01]  /*1240*/  @!P0 IMAD.WIDE.U32 R4, R69, c[0x0][0x1f0], R12 ;  /* 0x00007c0045048a25 */ /* 0x004fe200078e000c */
[----:B------:R-:W-:-:S03]  /*1250*/  IADD3 R75, R7, R73, RZ ;  /* 0x00000049074b7210 */ /* 0x000fc60007ffe0ff */
[----:B------:R-:W-:Y:S01]  /*1260*/  @!P0 IMAD.WIDE.U32 R8, R69, c[0x0][0x200], R8 ;  /* 0x0000800045088a25 */ /* 0x000fe200078e0008 */
[----:B------:R-:W-:Y:S02]  /*1270*/  IADD3 R3, R3, R27, RZ ;  /* 0x0000001b03037210 */ /* 0x000fe40007ffe0ff */
[----:B------:R-:W-:Y:S01]  /*1280*/  @!P0 IADD3 R5, R27, R5, RZ ;  /* 0x000000051b058210 */ /* 0x000fe20007ffe0ff */
[----:B------:R-:W-:Y:S01]  /*1290*/  IMAD R7, R71, c[0x0][0x1f8], RZ ;  /* 0x00007e0047077a24 */ /* 0x000fe200078e02ff */
[----:B------:R-:W-:Y:S02]  /*12a0*/  MOV R74, R6 ;  /* 0x00000006004a7202 */ /* 0x000fe40000000f00 */
        /* <DEDUP_REMOVED lines=8> */
[----:B------:R-:W-:Y:S01]  /*1330*/  @!P0 IMAD.WIDE.U32 R4, R72, c[0x0][0x208], R8 ;  /* 0x0000820048048a25 */ /* 0x000fe200078e0008 */
[----:B------:R-:W-:Y:S02]  /*1340*/  SHF.R.S32.HI R0, RZ, 0x1f, R28 ;  /* 0x0000001fff007819 */ /* 0x000fe4000001141c */
[----:B------:R-:W-:Y:S01]  /*1350*/  IADD3 R93, P2, R28, R6, RZ ;  /* 0x000000061c5d7210 */ /* 0x000fe20007f5e0ff */
        /* <DEDUP_REMOVED lines=11> */
[C---:B------:R-:W-:Y:S02]  /*1410*/  LEA R4, P4, R9.reuse, R4, 0x1 ;  /* 0x0000000409047211 */ /* 0x040fe400078808ff */
[----:B------:R-:W-:Y:S02]  /*1420*/  LEA.HI.X R3, R50, c[0x0][0x26c], R49, 0x1, P1 ;  /* 0x00009b0032037a11 */ /* 0x000fe400008f0c31 */
[----:B------:R-:W-:Y:S02]  /*1430*/  LEA.HI.X R5, R9, R5, R74, 0x1, P4 ;  /* 0x0000000509057211 */ /* 0x000fe400020f0c4a */
[----:B------:R-:W-:Y:S02]  /*1440*/  @!P0 LEA R6, P1, R95, c[0x0][0x268], 0x1 ;  /* 0x00009a005f068a11 */ /* 0x000fe400078208ff */
[----:B------:R-:W-:Y:S02]  /*1450*/  LEA R2, P2, R93, R2, 0x1 ;  /* 0x000000025d027211 */ /* 0x000fe400078408ff */
[----:B------:R-:W-:-:S02]  /*1460*/  @!P0 LEA.HI.X R7, R95, c[0x0][0x26c], R102, 0x1, P1 ;  /* 0x00009b005f078a11 */ /* 0x000fc400008f0c66 */
[----:B------:R-:W-:Y:S02]  /*1470*/  @!P0 LEA R8, P3, R91, c[0x0][0x258], 0x1 ;  /* 0x000096005b088a11 */ /* 0x000fe400078608ff */
[----:B------:R-:W-:Y:S02]  /*1480*/  LEA.HI.X R3, R93, R3, R100, 0x1, P2 ;  /* 0x000000035d037211 */ /* 0x000fe400010f0c64 */
[----:B------:R-:W-:Y:S02]  /*1490*/  @!P0 LEA.HI.X R9, R91, c[0x0][0x25c], R98, 0x1, P3 ;  /* 0x000097005b098a11 */ /* 0x000fe400018f0c62 */
[----:B------:R-:W-:Y:S02]  /*14a0*/  PRMT R91, RZ, 0x5410, R78 ;  /* 0x00005410ff5b7816 */ /* 0x000fe4000000004e */
[----:B---3--:R-:W-:Y:S02]  /*14b0*/  PRMT R93, RZ, 0x5410, R80 ;  /* 0x00005410ff5d7816 */ /* 0x008fe40000000050 */
[----:B------:R-:W-:-:S02]  /*14c0*/  PRMT R81, RZ, 0x5410, R81 ;  /* 0x00005410ff517816 */ /* 0x000fc40000000051 */
[----:B------:R-:W-:Y:S02]  /*14d0*/  PRMT R95, RZ, 0x5410, R82 ;  /* 0x00005410ff5f7816 */ /* 0x000fe40000000052 */
[----:B------:R-:W-:Y:S01]  /*14e0*/  PRMT R83, RZ, 0x5410, R83 ;  /* 0x00005410ff537816 */ /* 0x000fe20000000053 */
[--C-:B-----5:R-:W-:Y:S01]  /*14f0*/  FADD.FTZ R78, R93, R68.reuse ;  /* 0x000000445d4e7221 */ /* 0x120fe20000010000 */
[----:B------:R-:W-:Y:S01]  /*1500*/  PRMT R85, RZ, 0x5410, R85 ;  /* 0x00005410ff557816 */ /* 0x000fe20000000055 */
[--C-:B------:R-:W-:Y:S02]  /*1510*/  FADD.FTZ R80, R81, R68.reuse ;  /* 0x0000004451507221 */ /* 0x100fe40000010000 */
[----:B------:R-:W-:Y:S01]  /*1520*/  FADD.FTZ R82, R95, R68 ;  /* 0x000000445f527221 */ /* 0x000fe20000010000 */
[----:B------:R-:W-:Y:S01]  /*1530*/  BSSY B0, `(.L_x_12004) ;  /* 0x000003d000007945 */ /* 0x000fe20003800000 */
[----:B------:R-:W-:Y:S02]  /*1540*/  FSETP.GTU.FTZ.AND P5, PT, R78, 20, PT ;  /* 0x41a000004e00780b */ /* 0x000fe40003fbc000 */
[----:B------:R-:W-:-:S02]  /*1550*/  FSETP.GTU.FTZ.AND P4, PT, R80, 20, PT ;  /* 0x41a000005000780b */ /* 0x000fc40003f9c000 */
[----:B------:R-:W-:Y:S01]  /*1560*/  FSETP.GTU.FTZ.AND P3, PT, R82, 20, PT ;  /* 0x41a000005200780b */ /* 0x000fe20003f7c000 */
        /* <DEDUP_REMOVED lines=18> */
[----:B------:R-:W-:-:S05]  /*1690*/  FADD.FTZ R74, R89, R68 ;  /* 0x00000044594a7221 */ /* 0x000fca0000010000 */
[----:B------:R-:W-:Y:S01]  /*16a0*/  FSETP.GTU.FTZ.AND P1, PT, R74, 20, PT ;  /* 0x41a000004a00780b */ /* 0x000fe20003f3c000 */
[--C-:B------:R-:W-:Y:S02]  /*16b0*/  FADD.FTZ R76, R91, R68.reuse ;  /* 0x000000445b4c7221 */ /* 0x100fe40000010000 */
[--C-:B------:R-:W-:Y:S02]  /*16c0*/  FADD.FTZ R84, R83, R68.reuse ;  /* 0x0000004453547221 */ /* 0x100fe40000010000 */
[----:B------:R-:W-:Y:S01]  /*16d0*/  FADD.FTZ R86, R85, R68 ;  /* 0x0000004455567221 */ /* 0x000fe20000010000 */
[----:B------:R-:W-:Y:S02]  /*16e0*/  FSETP.GTU.FTZ.AND P6, PT, R76, 20, PT ;  /* 0x41a000004c00780b */ /* 0x000fe40003fdc000 */
[----:B------:R-:W-:-:S05]  /*16f0*/  FSETP.GTU.FTZ.AND P2, PT, R84, 20, PT ;  /* 0x41a000005400780b */ /* 0x000fca0003f5c000 */
[----:B------:R-:W-:Y:S05]  /*1700*/  @P1 BRA `(.L_x_12005) ;  /* 0x000001f000001947 */ /* 0x000fea0003800000 */
[----:B--234-:R-:W-:Y:S01]  /*1710*/  FMUL.FTZ R74, R74, 1.4426950216293334961 ;  /* 0x3fb8aa3b4a4a7820 */ /* 0x01cfe20000410000 */
[----:B------:R-:W-:Y:S01]  /*1720*/  HFMA2.MMA R88, -RZ, RZ, 1.625, 0 ;  /* 0x3e800000ff587435 */ /* 0x000fe200000001ff */
[----:B-1----:R-:W-:Y:S02]  /*1730*/  MOV R96, 0x3d39bf78 ;  /* 0x3d39bf7800607802 */ /* 0x002fe40000000f00 */
        /* <DEDUP_REMOVED lines=28> */
.L_x_12005:
[----:B--234-:R-:W-:Y:S05]  /*1900*/  BSYNC B0 ;  /* 0x0000000000007941 */ /* 0x01cfea0003800000 */
.L_x_12004:
[----:B------:R-:W-:Y:S01]  /*1910*/  PRMT R87, RZ, 0x5410, R87 ;  /* 0x00005410ff577816 */ /* 0x000fe20000000057 */
[----:B------:R-:W-:Y:S01]  /*1920*/  BSSY B0, `(.L_x_12006) ;  /* 0x0000023000007945 */ /* 0x000fe20003800000 */
[----:B------:R-:W-:-:S03]  /*1930*/  FSETP.GTU.FTZ.AND P1, PT, R86, 20, PT ;  /* 0x41a000005600780b */ /* 0x000fc60003f3c000 */
[----:B------:R-:W-:Y:S01]  /*1940*/  FADD.FTZ R88, R87, R68 ;  /* 0x0000004457587221 */ /* 0x000fe20000010000 */
[----:B------:R-:W-:Y:S05]  /*1950*/  @P6 BRA `(.L_x_12007) ;  /* 0x000001f000006947 */ /* 0x000fea0003800000 */
[----:B------:R-:W-:Y:S01]  /*1960*/  FMUL.FTZ R76, R76, 1.4426950216293334961 ;  /* 0x3fb8aa3b4c4c7820 */ /* 0x000fe20000410000 */
[----:B-1----:R-:W-:Y:S01]  /*1970*/  HFMA2.MMA R96, -RZ, RZ, 1.625, 0 ;  /* 0x3e800000ff607435 */ /* 0x002fe200000001ff */
        /* <DEDUP_REMOVED lines=29> */
.L_x_12007:
[----:B------:R-:W-:Y:S05]  /*1b50*/  BSYNC B0 ;  /* 0x0000000000007941 */ /* 0x000fea0003800000 */
.L_x_12006:
[----:B------:R-:W-:Y:S01]  /*1b60*/  BSSY B0, `(.L_x_12008) ;  /* 0x0000023000007945 */ /* 0x000fe20003800000 */
[----:B------:R-:W-:Y:S02]  /*1b70*/  FSETP.GTU.FTZ.AND P6, PT, R88, 20, PT ;  /* 0x41a000005800780b */ /* 0x000fe40003fdc000 */
[----:B------:R-:W-:Y:S01]  /*1b80*/  PRMT R87, RZ, 0x7610, R87 ;  /* 0x00007610ff577816 */ /* 0x000fe20000000057 */
        /* <DEDUP_REMOVED lines=32> */
.L_x_12009:
[----:B------:R-:W-:Y:S05]  /*1d90*/  BSYNC B0 ;  /* 0x0000000000007941 */ /* 0x000fea0003800000 */
.L_x_12008:
[----:B------:R-:W-:Y:S01]  /*1da0*/  BSSY B0, `(.L_x_12010) ;  /* 0x0000021000007945 */ /* 0x000fe20003800000 */
        /* <DEDUP_REMOVED lines=32> */
.L_x_12011:
[----:B------:R-:W-:Y:S05]  /*1fb0*/  BSYNC B0 ;  /* 0x0000000000007941 */ /* 0x000fea0003800000 */
.L_x_12010:
        /* <DEDUP_REMOVED lines=33> */
.L_x_12013:
[----:B------:R-:W-:Y:S05]  /*21d0*/  BSYNC B0 ;  /* 0x0000000000007941 */ /* 0x000fea0003800000 */
.L_x_12012:
        /* <DEDUP_REMOVED lines=33> */
.L_x_12015:
[----:B------:R-:W-:Y:S05]  /*23f0*/  BSYNC B0 ;  /* 0x0000000000007941 */ /* 0x000fea0003800000 */
.L_x_12014:
        /* <DEDUP_REMOVED lines=33> */
.L_x_12017:
[----:B------:R-:W-:Y:S05]  /*2610*/  BSYNC B0 ;  /* 0x0000000000007941 */ /* 0x000fea0003800000 */
.L_x_12016:
        /* <DEDUP_REMOVED lines=33> */
.L_x_12019:
[----:B------:R-:W-:Y:S05]  /*2830*/  BSYNC B0 ;  /* 0x0000000000007941 */ /* 0x000fea0003800000 */
.L_x_12018:
[----:B------:R-:W-:Y:S01]  /*2840*/  BAR.SYNC.DEFER_BLOCKING 0x0 ;  /* 0x0000000000007b1d */ /* 0x000fe20000010000 */
[-C--:B------:R-:W-:Y:S02]  /*2850*/  ISETP.GE.AND P6, PT, R24, R47.reuse, PT ;  /* 0x0000002f1800720c */ /* 0x080fe40003fc6270 */
[----:B-1----:R-:W-:Y:S02]  /*2860*/  PRMT R96, RZ, 0x7610, R96 ;  /* 0x00007610ff607816 */ /* 0x002fe40000000060 */
        /* <DEDUP_REMOVED lines=24> */
[----:B------:R-:W-:Y:S01]  /*29f0*/  PRMT R102, RZ, 0x7610, R102 ;  /* 0x00007610ff667816 */ /* 0x000fe20000000066 */
[----:B---3--:R-:W-:Y:S04]  /*2a00*/  STS.U16 [R46], R87 ;  /* 0x000000572e007388 */ /* 0x008fe80000000400 */
[----:B--2---:R0:W-:Y:S04]  /*2a10*/  STS.U16 [R45+0x40], R96 ;  /* 0x000040602d007388 */ /* 0x0041e80000000400 */
[----:B----4-:R-:W-:Y:S04]  /*2a20*/  STS.U16 [R44+0x80], R81 ;  /* 0x000080512c007388 */ /* 0x010fe80000000400 */
[----:B-----5:R1:W-:Y:S04]  /*2a30*/  STS.U16 [R43+0xc0], R98 ;  /* 0x0000c0622b007388 */ /* 0x0203e80000000400 */
[----:B------:R-:W-:Y:S04]  /*2a40*/  STS.U16 [R42+0x100], R83 ;  /* 0x000100532a007388 */ /* 0x000fe80000000400 */
[----:B------:R-:W-:Y:S04]  /*2a50*/  STS.U16 [R41+0x140], R6 ;  /* 0x0001400629007388 */ /* 0x000fe80000000400 */
[----:B------:R-:W-:Y:S04]  /*2a60*/  STS.U16 [R40+0x180], R7 ;  /* 0x0001800728007388 */ /* 0x000fe80000000400 */
[----:B------:R2:W-:Y:S01]  /*2a70*/  STS.U16 [R39+0x1c0], R100 ;  /* 0x0001c06427007388 */ /* 0x0005e20000000400 */
[----:B------:R-:W-:-:S06]  /*2a80*/  NOP ;  /* 0x0000000000007918 */ /* 0x000fcc0000000000 */
[----:B------:R-:W-:Y:S04]  /*2a90*/  LDS.U16 R2, [R36] ;  /* 0x0000000024027984 */ /* 0x000fe80000000400 */
[----:B------:R-:W3:Y:S04]  /*2aa0*/  LDS.U16 R3, [R36+0x2] ;  /* 0x0000020024037984 */ /* 0x000ee80000000400 */
[----:B------:R-:W-:Y:S04]  /*2ab0*/  LDS.U16 R85, [R36+0x4] ;  /* 0x0000040024557984 */ /* 0x000fe80000000400 */
[----:B------:R-:W-:Y:S04]  /*2ac0*/  LDS.U16 R81, [R36+0x6] ;  /* 0x0000060024517984 */ /* 0x000fe80000000400 */
[----:B------:R-:W4:Y:S04]  /*2ad0*/  LDS.U16 R87, [R36+0x8] ;  /* 0x0000080024577984 */ /* 0x000f280000000400 */
[----:B------:R-:W-:Y:S04]  /*2ae0*/  LDS.U16 R83, [R36+0xa] ;  /* 0x00000a0024537984 */ /* 0x000fe80000000400 */
[----:B------:R-:W5:Y:S04]  /*2af0*/  LDS.U16 R6, [R36+0xc] ;  /* 0x00000c0024067984 */ /* 0x000f680000000400 */
        /* <DEDUP_REMOVED lines=17> */
[----:B0-----:R-:W-:Y:S02]  /*2c10*/  MUFU.EX2 R9, R3 ;  /* 0x0000000300097308 */ /* 0x001fe40000000800 */
[----:B------:R-:W-:-:S06]  /*2c20*/  FMUL.FTZ R8, R2, -1.4426950216293334961 ;  /* 0xbfb8aa3b02087820 */ /* 0x000fcc0000410000 */
[----:B------:R-:W0:Y:S01]  /*2c30*/  MUFU.EX2 R8, R8 ;  /* 0x0000000800087308 */ /* 0x000e220000000800 */
[----:B----4-:R-:W-:Y:S02]  /*2c40*/  PRMT R105, RZ, 0x5410, R87 ;  /* 0x00005410ff697816 */ /* 0x010fe40000000057 */
[----:B------:R-:W-:-:S03]  /*2c50*/  PRMT R101, RZ, 0x5410, R85 ;  /* 0x00005410ff657816 */ /* 0x000fc60000000055 */
[----:B-1----:R-:W-:Y:S01]  /*2c60*/  FMUL.FTZ R5, R105, -1.4426950216293334961 ;  /* 0xbfb8aa3b69057820 */ /* 0x002fe20000410000 */
[----:B------:R-:W-:Y:S01]  /*2c70*/  PRMT R103, RZ, 0x5410, R81 ;  /* 0x00005410ff677816 */ /* 0x000fe20000000051 */
[----:B------:R-:W-:Y:S02]  /*2c80*/  FMUL.FTZ R85, R101, -1.4426950216293334961 ;  /* 0xbfb8aa3b65557820 */ /* 0x000fe40000410000 */
[----:B------:R-:W-:Y:S01]  /*2c90*/  MUFU.EX2 R87, R5 ;  /* 0x0000000500577308 */ /* 0x000fe20000000800 */
[----:B0-----:R-:W-:Y:S01]  /*2ca0*/  FADD.FTZ R8, R8, 1 ;  /* 0x3f80000008087421 */ /* 0x001fe20000010000 */
[----:B-----5:R-:W-:Y:S01]  /*2cb0*/  PRMT R109, RZ, 0x5410, R6 ;  /* 0x00005410ff6d7816 */ /* 0x020fe20000000006 */
[----:B------:R-:W-:-:S05]  /*2cc0*/  FMUL.FTZ R4, R103, -1.4426950216293334961 ;  /* 0xbfb8aa3b67047820 */ /* 0x000fca0000410000 */
[----:B------:R-:W0:Y:S01]  /*2cd0*/  MUFU.RCP R81, R8 ;  /* 0x0000000800517308 */ /* 0x000e220000001000 */
[----:B------:R-:W-:Y:S01]  /*2ce0*/  PRMT R107, RZ, 0x5410, R83 ;  /* 0x00005410ff6b7816 */ /* 0x000fe20000000053 */
[----:B------:R-:W-:Y:S01]  /*2cf0*/  FADD.FTZ R83, R9, 1 ;  /* 0x3f80000009537421 */ /* 0x000fe20000010000 */
[----:B------:R-:W-:-:S05]  /*2d00*/  PRMT R113, RZ, 0x5410, R7 ;  /* 0x00005410ff717816 */ /* 0x000fca0000000007 */
[----:B------:R-:W1:Y:S01]  /*2d10*/  MUFU.EX2 R85, R85 ;  /* 0x0000005500557308 */ /* 0x000e620000000800 */
[----:B------:R-:W-:Y:S01]  /*2d20*/  FMUL.FTZ R7, R113, -1.4426950216293334961 ;  /* 0xbfb8aa3b71077820 */ /* 0x000fe20000410000 */
[----:B------:R-:W-:-:S06]  /*2d30*/  PRMT R79, RZ, 0x5410, R79 ;  /* 0x00005410ff4f7816 */ /* 0x000fcc000000004f */
[----:B------:R-:W3:Y:S01]  /*2d40*/  MUFU.EX2 R97, R4 ;  /* 0x0000000400617308 */ /* 0x000ee20000000800 */
[----:B0-----:R-:W-:-:S07]  /*2d50*/  FADD.FTZ R9, -R81, 1 ;  /* 0x3f80000051097421 */ /* 0x001fce0000010100 */
[----:B------:R-:W0:Y:S01]  /*2d60*/  MUFU.EX2 R111, R7 ;  /* 0x00000007006f7308 */ /* 0x000e220000000800 */
[----:B-1----:R-:W-:Y:S02]  /*2d70*/  FADD.FTZ R85, R85, 1 ;  /* 0x3f80000055557421 */ /* 0x002fe40000010000 */
[----:B------:R-:W-:Y:S02]  /*2d80*/  FFMA.FTZ R9, R2, R9, 1 ;  /* 0x3f80000002097423 */ /* 0x000fe40000010009 */
[----:B---3--:R-:W-:-:S04]  /*2d90*/  FADD.FTZ R97, R97, 1 ;  /* 0x3f80000061617421 */ /* 0x008fc80000010000 */
[----:B------:R-:W1:Y:S01]  /*2da0*/  MUFU.RCP R104, R97 ;  /* 0x0000006100687308 */ /* 0x000e620000001000 */
[----:B------:R-:W-:Y:S01]  /*2db0*/  PRMT R75, RZ, 0x5410, R75 ;  /* 0x00005410ff4b7816 */ /* 0x000fe2000000004b */
[----:B------:R-:W-:Y:S01]  /*2dc0*/  FADD.FTZ R87, R87, 1 ;  /* 0x3f80000057577421 */ /* 0x000fe20000010000 */
[----:B------:R-:W-:Y:S02]  /*2dd0*/  PRMT R73, RZ, 0x5410, R73 ;  /* 0x00005410ff497816 */ /* 0x000fe40000000049 */
[----:B------:R-:W-:-:S03]  /*2de0*/  PRMT R77, RZ, 0x5410, R77 ;  /* 0x00005410ff4d7816 */ /* 0x000fc6000000004d */
[----:B------:R-:W-:Y:S01]  /*2df0*/  MUFU.RCP R108, R87 ;  /* 0x00000057006c7308 */ /* 0x000fe20000001000 */
[----:B0-----:R-:W-:Y:S02]  /*2e00*/  FADD.FTZ R111, R111, 1 ;  /* 0x3f8000006f6f7421 */ /* 0x001fe40000010000 */
[----:B-1----:R-:W-:-:S05]  /*2e10*/  FADD.FTZ R106, -R104, 1 ;  /* 0x3f800000686a7421 */ /* 0x002fca0000010100 */
[----:B------:R-:W-:Y:S01]  /*2e20*/  MUFU.RCP R114, R111 ;  /* 0x0000006f00727308 */ /* 0x000fe20000001000 */
[----:B------:R-:W-:Y:S01]  /*2e30*/  FFMA.FTZ R106, R103, R106, 1 ;  /* 0x3f800000676a7423 */ /* 0x000fe2000001006a */
[----:B------:R-:W-:Y:S02]  /*2e40*/  PRMT R27, RZ, 0x5410, R27 ;  /* 0x00005410ff1b7816 */ /* 0x000fe4000000001b */
[----:B------:R-:W-:Y:S02]  /*2e50*/  PRMT R25, RZ, 0x5410, R25 ;  /* 0x00005410ff197816 */ /* 0x000fe40000000019 */
[----:B------:R-:W-:Y:S02]  /*2e60*/  PRMT R23, RZ, 0x5410, R23 ;  /* 0x00005410ff177816 */ /* 0x000fe40000000017 */
[----:B------:R-:W-:Y:S02]  /*2e70*/  PRMT R21, RZ, 0x5410, R21 ;  /* 0x00005410ff157816 */ /* 0x000fe40000000015 */
[----:B------:R-:W-:Y:S01]  /*2e80*/  ISETP.NE.AND P6, PT, R62, RZ, PT ;  /* 0x000000ff3e00720c */ /* 0x000fe20003fc5270 */
[----:B--2---:R-:W-:Y:S04]  /*2e90*/  STS.U16 [R46], R89 ;  /* 0x000000592e007388 */ /* 0x004fe80000000400 */
        /* <DEDUP_REMOVED lines=9> */
[----:B------:R-:W-:Y:S04]  /*2f30*/  LDS.U16 R5, [R36+0x4] ;  /* 0x0000040024057984 */ /* 0x000fe80000000400 */
[----:B------:R-:W3:Y:S01]  /*2f40*/  LDS.U16 R6, [R36+0x6] ;  /* 0x0000060024067984 */ /* 0x000ee20000000400 */
[----:B0-----:R2:W-:Y:S03]  /*2f50*/  MUFU.RCP R98, R83 ;  /* 0x0000005300627308 */ /* 0x0015e60000001000 */
[----:B------:R-:W0:Y:S01]  /*2f60*/  LDS.U16 R4, [R36+0x2] ;  /* 0x0000020024047984 */ /* 0x000e220000000400 */
[----:B------:R-:W-:-:S03]  /*2f70*/  FMUL.FTZ R89, R107, -1.4426950216293334961 ;  /* 0xbfb8aa3b6b597820 */ /* 0x000fc60000410000 */
[----:B------:R-:W4:Y:S03]  /*2f80*/  LDS.U16 R7, [R36+0x8] ;  /* 0x0000080024077984 */ /* 0x000f260000000400 */
[----:B------:R-:W5:Y:S01]  /*2f90*/  MUFU.EX2 R89, R89 ;  /* 0x0000005900597308 */ /* 0x000f620000000800 */
[----:B------:R-:W-:-:S07]  /*2fa0*/  FMUL.FTZ R91, R109, -1.4426950216293334961 ;  /* 0xbfb8aa3b6d5b7820 */ /* 0x000fce0000410000 */
[----:B-1----:R1:W0:Y:S01]  /*2fb0*/  MUFU.RCP R100, R85 ;  /* 0x0000005500647308 */ /* 0x0022220000001000 */
[----:B--2---:R-:W-:Y:S02]  /*2fc0*/  PRMT R83, RZ, 0x5410, R3 ;  /* 0x00005410ff537816 */ /* 0x004fe40000000003 */
[----:B------:R-:W2:Y:S03]  /*2fd0*/  LDS.U16 R3, [R36+0xa] ;  /* 0x00000a0024037984 */ /* 0x000ea60000000400 */
[----:B------:R-:W-:-:S04]  /*2fe0*/  FMUL.FTZ R8, R79, R83 ;  /* 0x000000534f087220 */ /* 0x000fc80000410000 */
[----:B------:R-:W-:-:S04]  /*2ff0*/  FMUL.FTZ R8, R81, R8 ;  /* 0x0000000851087220 */ /* 0x000fc80000410000 */
[----:B-1----:R-:W-:Y:S02]  /*3000*/  FMUL.FTZ R85, R8, R9 ;  /* 0x0000000908557220 */ /* 0x002fe40000410000 */
[----:B------:R-:W1:Y:S01]  /*3010*/  LDS.U16 R8, [R36+0xc] ;  /* 0x00000c0024087984 */ /* 0x000e620000000400 */
[----:B------:R-:W4:Y:S03]  /*3020*/  MUFU.EX2 R91, R91 ;  /* 0x0000005b005b7308 */ /* 0x000f260000000800 */
[----:B------:R-:W1:Y:S01]  /*3030*/  LDS.U16 R9, [R36+0xe] ;  /* 0x00000e0024097984 */ /* 0x000e620000000400 */
[----:B-----5:R-:W-:Y:S01]  /*3040*/  FADD.FTZ R89, R89, 1 ;  /* 0x3f80000059597421 */ /* 0x020fe20000010000 */
[----:B---3--:R-:W-:-:S03]  /*3050*/  PRMT R93, RZ, 0x5410, R6 ;  /* 0x00005410ff5d7816 */ /* 0x008fc60000000006 */
[----:B------:R3:W5:Y:S01]  /*3060*/  MUFU.RCP R110, R89 ;  /* 0x00000059006e7308 */ /* 0x0007620000001000 */
[----:B0-----:R-:W-:Y:S01]  /*3070*/  FADD.FTZ R102, -R100, 1 ;  /* 0x3f80000064667421 */ /* 0x001fe20000010100 */
[----:B------:R-:W-:Y:S02]  /*3080*/  PRMT R87, RZ, 0x5410, R4 ;  /* 0x00005410ff577816 */ /* 0x000fe40000000004 */
[----:B---3--:R-:W-:Y:S01]  /*3090*/  PRMT R89, RZ, 0x5410, R5 ;  /* 0x00005410ff597816 */ /* 0x008fe20000000005 */
[----:B----4-:R-:W-:Y:S02]  /*30a0*/  FADD.FTZ R97, R91, 1 ;  /* 0x3f8000005b617421 */ /* 0x010fe40000010000 */
[----:B------:R-:W-:Y:S02]  /*30b0*/  FMUL.FTZ R95, R73, R93 ;  /* 0x0000005d495f7220 */ /* 0x000fe40000410000 */
[----:B------:R-:W-:Y:S02]  /*30c0*/  FMUL.FTZ R91, R75, R89 ;  /* 0x000000594b5b7220 */ /* 0x000fe40000410000 */
[----:B------:R-:W-:-:S02]  /*30d0*/  FFMA.FTZ R102, R101, R102, 1 ;  /* 0x3f80000065667423 */ /* 0x000fc40000010066 */
[----:B------:R-:W-:Y:S02]  /*30e0*/  FMUL.FTZ R91, R100, R91 ;  /* 0x0000005b645b7220 */ /* 0x000fe40000410000 */
[----:B------:R-:W-:Y:S02]  /*30f0*/  FMUL.FTZ R95, R104, R95 ;  /* 0x0000005f685f7220 */ /* 0x000fe40000410000 */
[C---:B------:R-:W-:Y:S02]  /*3100*/  FADD.FTZ R96, -R98.reuse, 1 ;  /* 0x3f80000062607421 */ /* 0x040fe40000010100 */
[----:B------:R-:W-:Y:S02]  /*3110*/  FMUL.FTZ R5, R77, R87 ;  /* 0x000000574d057220 */ /* 0x000fe40000410000 */
[----:B------:R-:W-:Y:S02]  /*3120*/  FMUL.FTZ R91, R91, R102 ;  /* 0x000000665b5b7220 */ /* 0x000fe40000410000 */
[----:B------:R-:W0:Y:S01]  /*3130*/  MUFU.RCP R102, R97 ;  /* 0x0000006100667308 */ /* 0x000e220000001000 */
[----:B------:R-:W-:Y:S01]  /*3140*/  FMUL.FTZ R106, R95, R106 ;  /* 0x0000006a5f6a7220 */ /* 0x000fe20000410000 */
[----:B------:R-:W-:Y:S01]  /*3150*/  PRMT R95, RZ, 0x5410, R7 ;  /* 0x00005410ff5f7816 */ /* 0x000fe20000000007 */
[----:B------:R-:W-:Y:S01]  /*3160*/  FFMA.FTZ R96, R99, R96, 1 ;  /* 0x3f80000063607423 */ /* 0x000fe20000010060 */
[----:B--2---:R-:W-:Y:S01]  /*3170*/  PRMT R3, RZ, 0x5410, R3 ;  /* 0x00005410ff037816 */ /* 0x004fe20000000003 */
[----:B------:R-:W-:-:S02]  /*3180*/  FMUL.FTZ R5, R98, R5 ;  /* 0x0000000562057220 */ /* 0x000fc40000410000 */
[----:B------:R-:W-:Y:S02]  /*3190*/  FADD.FTZ R4, -R108, 1 ;  /* 0x3f8000006c047421 */ /* 0x000fe40000010100 */
[----:B------:R-:W-:Y:S02]  /*31a0*/  FMUL.FTZ R96, R5, R96 ;  /* 0x0000006005607220 */ /* 0x000fe40000410000 */
[----:B------:R-:W-:Y:S02]  /*31b0*/  FMUL.FTZ R5, R27, R95 ;  /* 0x0000005f1b057220 */ /* 0x000fe40000410000 */
[----:B-----5:R-:W-:Y:S02]  /*31c0*/  FADD.FTZ R6, -R110, 1 ;  /* 0x3f8000006e067421 */ /* 0x020fe40000010100 */
[----:B------:R-:W-:Y:S01]  /*31d0*/  FMUL.FTZ R7, R25, R3 ;  /* 0x0000000319077220 */ /* 0x000fe20000410000 */
[----:B-1----:R-:W-:Y:S01]  /*31e0*/  PRMT R111, RZ, 0x5410, R8 ;  /* 0x00005410ff6f7816 */ /* 0x002fe20000000008 */
[----:B------:R-:W-:Y:S01]  /*31f0*/  FFMA.FTZ R4, R105, R4, 1 ;  /* 0x3f80000069047423 */ /* 0x000fe20000010004 */
[----:B------:R-:W-:Y:S01]  /*3200*/  PRMT R115, RZ, 0x5410, R9 ;  /* 0x00005410ff737816 */ /* 0x000fe20000000009 */
[----:B------:R-:W-:-:S02]  /*3210*/  FMUL.FTZ R5, R108, R5 ;  /* 0x000000056c057220 */ /* 0x000fc40000410000 */
[----:B------:R-:W-:Y:S02]  /*3220*/  FFMA.FTZ R6, R107, R6, 1 ;  /* 0x3f8000006b067423 */ /* 0x000fe40000010006 */
[----:B------:R-:W-:Y:S02]  /*3230*/  FMUL.FTZ R7, R110, R7 ;  /* 0x000000076e077220 */ /* 0x000fe40000410000 */
[----:B------:R-:W-:Y:S02]  /*3240*/  FMUL.FTZ R4, R5, R4 ;  /* 0x0000000405047220 */ /* 0x000fe40000410000 */
[----:B------:R-:W-:Y:S02]  /*3250*/  FMUL.FTZ R7, R7, R6 ;  /* 0x0000000607077220 */ /* 0x000fe40000410000 */
[----:B0-----:R-:W-:Y:S02]  /*3260*/  FADD.FTZ R112, -R102, 1 ;  /* 0x3f80000066707421 */ /* 0x001fe40000010100 */
[----:B------:R-:W-:-:S02]  /*3270*/  FMUL.FTZ R5, R23, R111 ;  /* 0x0000006f17057220 */ /* 0x000fc40000410000 */
[----:B------:R-:W-:Y:S02]  /*3280*/  FADD.FTZ R6, -R114, 1 ;  /* 0x3f80000072067421 */ /* 0x000fe40000010100 */
        /* <DEDUP_REMOVED lines=38> */
[C---:B--2---:R-:W-:Y:S02]  /*34f0*/  IMAD R7, R69.reuse, c[0x0][0x2ec], R6 ;  /* 0x0000bb0045077a24 */ /* 0x044fe400078e0206 */
[----:B---3--:R-:W-:Y:S01]  /*3500*/  IMAD.WIDE.U32 R4, R69, c[0x0][0x2e8], RZ ;  /* 0x0000ba0045047a25 */ /* 0x008fe200078e00ff */
[----:B------:R-:W-:-:S04]  /*3510*/  LEA R97, P0, R50, c[0x0][0x338], 0x1 ;  /* 0x0000ce0032617a11 */ /* 0x000fc800078008ff */
[----:B------:R-:W-:Y:S01]  /*3520*/  IADD3 R5, R5, R7, RZ ;  /* 0x0000000705057210 */ /* 0x000fe20007ffe0ff */
[----:B----4-:R-:W-:Y:S01]  /*3530*/  IMAD R9, R71, c[0x0][0x2f0], RZ ;  /* 0x0000bc0047097a24 */ /* 0x010fe200078e02ff */
        /* <DEDUP_REMOVED lines=22> */
.L_x_12021:
[----:B------:R-:W-:Y:S05]  /*36a0*/  BSYNC B0 ;  /* 0x0000000000007941 */ /* 0x000fea0003800000 */
.L_x_12020:
[----:B------:R1:W-:Y:S01]  /*36b0*/  @!P2 STG.E.U16 [R96.64+-0x180], R117 ;  /* 0xfffe80756000a986 */ /* 0x0003e2000c10150a */
[----:B------:R-:W-:Y:S01]  /*36c0*/  ISETP.GE.AND P1, PT, R90, R129, PT ;  /* 0x000000815a00720c */ /* 0x000fe20003f26270 */
[----:B------:R-:W-:Y:S01]  /*36d0*/  FMUL.FTZ R2, R2, R81 ;  /* 0x0000005102027220 */ /* 0x000fe20000410000 */
[-C--:B------:R-:W-:Y:S01]  /*36e0*/  ISETP.GE.AND P0, PT, R92, R129.reuse, PT ;  /* 0x000000815c00720c */ /* 0x080fe20003f06270 */
[----:B------:R-:W-:Y:S01]  /*36f0*/  FMUL.FTZ R98, R99, R98 ;  /* 0x0000006263627220 */ /* 0x000fe20000410000 */
[-C--:B------:R-:W-:Y:S01]  /*3700*/  ISETP.GE.AND P3, PT, R94, R129.reuse, PT ;  /* 0x000000815e00720c */ /* 0x080fe20003f66270 */
        /* <DEDUP_REMOVED lines=28> */
[----:B0-----:R-:W-:Y:S01]  /*38d0*/  LEA R7, P0, R50, c[0x0][0x270], 0x1 ;  /* 0x00009c0032077a11 */ /* 0x001fe200078008ff */
        /* <DEDUP_REMOVED lines=19> */
[----:B------:R0:W-:Y:S04]  /*3a10*/  STS.U16 [R36+0x2], R3 ;  /* 0x0000020324007388 */ /* 0x0001e80000000400 */
[----:B------:R-:W-:Y:S04]  /*3a20*/  STS.U16 [R36+0x4], R89 ;  /* 0x0000045924007388 */ /* 0x000fe80000000400 */
[----:B------:R2:W-:Y:S01]  /*3a30*/  STS.U16 [R36+0x6], R4 ;  /* 0x0000060424007388 */ /* 0x0005e20000000400 */
[----:B0-----:R-:W-:-:S03]  /*3a40*/  IMAD.WIDE.U32 R2, R69, c[0x0][0x210], RZ ;  /* 0x0000840045027a25 */ /* 0x001fc600078e00ff */
[----:B------:R-:W-:Y:S04]  /*3a50*/  STS.U16 [R36+0x8], R95 ;  /* 0x0000085f24007388 */ /* 0x000fe80000000400 */
[----:B------:R0:W-:Y:S01]  /*3a60*/  STS.U16 [R36+0xa], R5 ;  /* 0x00000a0524007388 */ /* 0x0001e20000000400 */
[----:B--2---:R-:W-:-:S03]  /*3a70*/  IMAD R4, R66, c[0x0][0x210], RZ ;  /* 0x0000840042047a24 */ /* 0x004fc600078e02ff */
[----:B------:R-:W-:Y:S04]  /*3a80*/  STS.U16 [R36+0xc], R102 ;  /* 0x00000c6624007388 */ /* 0x000fe80000000400 */
[----:B------:R2:W-:Y:S01]  /*3a90*/  STS.U16 [R36+0xe], R6 ;  /* 0x00000e0624007388 */ /* 0x0005e20000000400 */
[----:B------:R-:W-:-:S06]  /*3aa0*/  NOP ;  /* 0x0000000000007918 */ /* 0x000fcc0000000000 */
[----:B------:R-:W-:Y:S01]  /*3ab0*/  LDS.U16 R81, [R46] ;  /* 0x000000002e517984 */ /* 0x000fe20000000400 */
        /* <DEDUP_REMOVED lines=9> */
[----:B-1----:R-:W-:Y:S01]  /*3b50*/  LDS.U16 R91, [R41+0x140] ;  /* 0x00014000295b7984 */ /* 0x002fe20000000400 */
[----:B------:R-:W-:Y:S02]  /*3b60*/  IADD3.X R3, R0, R99, R3, P1, !PT ;  /* 0x0000006300037210 */ /* 0x000fe40000ffe403 */
[C---:B--2---:R-:W-:Y:S01]  /*3b70*/  LEA R6, P0, R2.reuse, R7, 0x1 ;  /* 0x0000000702067211 */ /* 0x044fe200078008ff */
        /* <DEDUP_REMOVED lines=24> */
.L_x_12024:
[----:B------:R-:W-:Y:S05]  /*3d00*/  BSYNC B0 ;  /* 0x0000000000007941 */ /* 0x000fea0003800000 */
.L_x_12023:
        /* <DEDUP_REMOVED lines=9> */
.L_x_12022:
        /* <DEDUP_REMOVED lines=12> */
[----:B------:R-:W-:Y:S01]  /*3e60*/  CS2R R98, SRZ ;  /* 0x0000000000627805 */ /* 0x000fe2000001ff00 */
[CC--:B------:R-:W-:Y:S01]  /*3e70*/  FMUL.FTZ R106, R75.reuse, R70.reuse ;  /* 0x000000464b6a7220 */ /* 0x0c0fe20000410000 */
[----:B-1----:R-:W-:Y:S01]  /*3e80*/  CS2R R96, SRZ ;  /* 0x0000000000607805 */ /* 0x002fe2000001ff00 */
        /* <DEDUP_REMOVED lines=34> */
[----:B------:R-:W-:Y:S01]  /*40b0*/  CS2R R98, SRZ ;  /* 0x0000000000627805 */ /* 0x000fe2000001ff00 */
[----:B------:R-:W-:Y:S01]  /*40c0*/  CS2R R96, SRZ ;  /* 0x0000000000607805 */ /* 0x000fe2000001ff00 */
[----:B------:R-:W-:Y:S01]  /*40d0*/  CS2R R94, SRZ ;  /* 0x00000000005e7805 */ /* 0x000fe2000001ff00 */
[----:B------:R-:W-:-:S02]  /*40e0*/  MOV R93, RZ ;  /* 0x000000ff005d7202 */ /* 0x000fc40000000f00 */
.L_x_12072:
        /* <DEDUP_REMOVED lines=21> */
[----:B------:R-:W-:Y:S01]  /*4240*/  PRMT R25, RZ, 0x7610, R25 ;  /* 0x00007610ff197816 */ /* 0x000fe20000000019 */
[----:B0-----:R0:W2:Y:S01]  /*4250*/  @!P1 LDG.E.U16 R111, [R6.64+0x100] ;  /* 0x0001000a066f9981 */ /* 0x0010a2000c1e1500 */
[----:B------:R-:W-:-:S02]  /*4260*/  IADD3 R124, R2, 0xa0, RZ ;  /* 0x000000a0027c7810 */ /* 0x000fc40007ffe0ff */
[----:B------:R-:W-:Y:S01]  /*4270*/  PRMT R26, RZ, 0x7610, R26 ;  /* 0x00007610ff1a7816 */ /* 0x000fe2000000001a */
[----:B------:R0:W3:Y:S01]  /*4280*/  @!P2 LDG.E.U16 R24, [R6.64+0x40] ;  /* 0x0000400a0618a981 */ /* 0x0000e2000c1e1500 */
[----:B------:R-:W-:Y:S02]  /*4290*/  ISETP.GE.AND P5, PT, R23, R139, PT ;  /* 0x0000008b1700720c */ /* 0x000fe40003fa6270 */
[C---:B------:R-:W-:Y:S01]  /*42a0*/  IADD3 R129, R2.reuse, 0x140, RZ ;  /* 0x0000014002817810 */ /* 0x040fe20007ffe0ff */
[----:B----4-:R0:W4:Y:S01]  /*42b0*/  @!P3 LDG.E.U16 R25, [R6.64] ;  /* 0x0000000a0619b981 */ /* 0x010122000c1e1500 */
        /* <DEDUP_REMOVED lines=55> */
[----:B------:R-:W-:Y:S02]  /*4630*/  ISETP.GE.AND P2, PT, R22, R139, PT ;  /* 0x0000008b1600720c */ /* 0x000fe40003f46270 */
[----:B------:R-:W-:Y:S02]  /*4640*/  IADD3 R3, R5, R137, RZ ;  /* 0x0000008905037210 */ /* 0x000fe40007ffe0ff */
[----:B------:R-:W-:Y:S02]  /*4650*/  IADD3 R5, R7, R135, RZ ;  /* 0x0000008707057210 */ /* 0x000fe40007ffe0ff */
[----:B------:R-:W-:Y:S02]  /*4660*/  LEA R22, P1, R6, c[0x0][0x220], 0x3 ;  /* 0x0000880006167a11 */ /* 0x000fe400078218ff */
[----:B------:R-:W-:-:S02]  /*4670*/  ISETP.GE.AND P3, PT, R23, R139, PT ;  /* 0x0000008b1700720c */ /* 0x000fc40003f66270 */
[----:B------:R-:W-:Y:S02]  /*4680*/  ISETP.GE.AND P0, PT, R2, R139, PT ;  /* 0x0000008b0200720c */ /* 0x000fe40003f06270 */
[----:B------:R-:W-:Y:S02]  /*4690*/  LEA.HI.X R23, R6, c[0x0][0x224], R5, 0x3, P1 ;  /* 0x0000890006177a11 */ /* 0x000fe400008f1c05 */
[C---:B------:R-:W-:Y:S02]  /*46a0*/  IADD3 R2, R61.reuse, 0x100, RZ ;  /* 0x000001003d027810 */ /* 0x040fe40007ffe0ff */
[----:B------:R-:W-:Y:S02]  /*46b0*/  IADD3 R6, R61, 0x140, RZ ;  /* 0x000001403d067810 */ /* 0x000fe40007ffe0ff */
[----:B------:R-:W-:Y:S02]  /*46c0*/  LEA R20, P4, R4, R52, 0x1 ;  /* 0x0000003404147211 */ /* 0x000fe400078808ff */
[----:B------:R-:W-:-:S02]  /*46d0*/  LEA.HI.SX32 R2, R2, R61, 0x1b ;  /* 0x0000003d02027211 */ /* 0x000fc400078fdaff */
[----:B------:R-:W-:Y:S02]  /*46e0*/  LEA.HI.SX32 R6, R6, R61, 0x1b ;  /* 0x0000003d06067211 */ /* 0x000fe400078fdaff */
[----:B------:R-:W-:Y:S02]  /*46f0*/  LEA.HI.X R21, R4, R51, R3, 0x1, P4 ;  /* 0x0000003304157211 */ /* 0x000fe400020f0c03 */
[C---:B------:R-:W-:Y:S02]  /*4700*/  IADD3 R4, R61.reuse, 0x120, RZ ;  /* 0x000001203d047810 */ /* 0x040fe40007ffe0ff */
[----:B------:R-:W-:Y:S02]  /*4710*/  SHF.L.U32 R5, R2, 0x1, RZ ;  /* 0x0000000102057819 */ /* 0x000fe400000006ff */
[----:B------:R-:W-:Y:S02]  /*4720*/  SHF.L.U32 R7, R6, 0x1, RZ ;  /* 0x0000000106077819 */ /* 0x000fe400000006ff */
[----:B------:R-:W-:-:S02]  /*4730*/  IADD3 R2, R61, 0x160, RZ ;  /* 0x000001603d027810 */ /* 0x000fc40007ffe0ff */
[----:B------:R-:W-:Y:S02]  /*4740*/  IADD3 R6, R61, 0x180, RZ ;  /* 0x000001803d067810 */ /* 0x000fe40007ffe0ff */
[-C--:B------:R-:W-:Y:S02]  /*4750*/  LEA.HI.SX32 R4, R4, R61.reuse, 0x1b ;  /* 0x0000003d04047211 */ /* 0x080fe400078fdaff */
[-C--:B------:R-:W-:Y:S02]  /*4760*/  LEA.HI.SX32 R2, R2, R61.reuse, 0x1b ;  /* 0x0000003d02027211 */ /* 0x080fe400078fdaff */
[----:B------:R-:W-:Y:S02]  /*4770*/  LEA.HI.SX32 R3, R6, R61, 0x1b ;  /* 0x0000003d06037211 */ /* 0x000fe400078fdaff */
[----:B------:R-:W-:Y:S02]  /*4780*/  SHF.L.U32 R4, R4, 0x1, RZ ;  /* 0x0000000104047819 */ /* 0x000fe400000006ff */
[----:B------:R-:W-:-:S02]  /*4790*/  SHF.L.U32 R6, R2, 0x1, RZ ;  /* 0x0000000102067819 */ /* 0x000fc400000006ff */
[-C--:B------:R-:W-:Y:S02]  /*47a0*/  ISETP.GE.AND P4, PT, R122, R139.reuse, PT ;  /* 0x0000008b7a00720c */ /* 0x080fe40003f86270 */
[-C--:B------:R-:W-:Y:S02]  /*47b0*/  ISETP.GE.AND P5, PT, R123, R139.reuse, PT ;  /* 0x0000008b7b00720c */ /* 0x080fe40003fa6270 */
[----:B------:R-:W-:Y:S02]  /*47c0*/  ISETP.GE.AND P1, PT, R125, R139, PT ;  /* 0x0000008b7d00720c */ /* 0x000fe40003f26270 */
[----:B------:R-:W-:Y:S01]  /*47d0*/  PRMT R122, RZ, 0x7610, R122 ;  /* 0x00007610ff7a7816 */ /* 0x000fe2000000007a */
[----:B----4-:R-:W-:Y:S04]  /*47e0*/  STS.U16 [R46], R25 ;  /* 0x000000192e007388 */ /* 0x010fe80000000400 */
[----:B---3--:R0:W-:Y:S02]  /*47f0*/  STS.U16 [R45+0x40], R24 ;  /* 0x000040182d007388 */ /* 0x0081e40000000400 */
[----:B0-----:R-:W-:-:S02]  /*4800*/  IADD3 R24, R61, 0x1a0, RZ ;  /* 0x000001a03d187810 */ /* 0x001fc40007ffe0ff */
[----:B--2---:R-:W-:Y:S04]  /*4810*/  STS.U16 [R44+0x80], R27 ;  /* 0x0000801b2c007388 */ /* 0x004fe80000000400 */
[----:B------:R0:W-:Y:S01]  /*4820*/  STS.U16 [R43+0xc0], R26 ;  /* 0x0000c01a2b007388 */ /* 0x0001e20000000400 */
[----:B------:R-:W-:-:S03]  /*4830*/  LEA.HI.SX32 R24, R24, R61, 0x1b ;  /* 0x0000003d18187211 */ /* 0x000fc600078fdaff */
[----:B------:R1:W-:Y:S01]  /*4840*/  STS.U16 [R42+0x100], R111 ;  /* 0x0001006f2a007388 */ /* 0x0003e20000000400 */
[----:B0-----:R-:W-:-:S03]  /*4850*/  IADD3 R26, R61, 0x1c0, RZ ;  /* 0x000001c03d1a7810 */ /* 0x001fc60007ffe0ff */
[----:B------:R-:W-:Y:S01]  /*4860*/  STS.U16 [R41+0x140], R110 ;  /* 0x0001406e29007388 */ /* 0x000fe20000000400 */
[----:B-1----:R-:W-:-:S03]  /*4870*/  IADD3 R42, R61, 0x1e0, RZ ;  /* 0x000001e03d2a7810 */ /* 0x002fc60007ffe0ff */
[----:B------:R-:W-:Y:S01]  /*4880*/  STS.U16 [R40+0x180], R113 ;  /* 0x0001807128007388 */ /* 0x000fe20000000400 */
[-C--:B------:R-:W-:Y:S02]  /*4890*/  LEA.HI.SX32 R26, R26, R61.reuse, 0x1b ;  /* 0x0000003d1a1a7211 */ /* 0x080fe400078fdaff */
[----:B------:R-:W-:Y:S01]  /*48a0*/  LEA.HI.SX32 R42, R42, R61, 0x1b ;  /* 0x0000003d2a2a7211 */ /* 0x000fe200078fdaff */
[----:B------:R0:W-:Y:S01]  /*48b0*/  STS.U16 [R39+0x1c0], R112 ;  /* 0x0001c07027007388 */ /* 0x0001e20000000400 */
[----:B------:R-:W-:Y:S02]  /*48c0*/  SHF.L.U32 R25, R3, 0x1, RZ ;  /* 0x0000000103197819 */ /* 0x000fe400000006ff */
[----:B------:R-:W-:Y:S01]  /*48d0*/  SHF.L.U32 R24, R24, 0x1, RZ ;  /* 0x0000000118187819 */ /* 0x000fe200000006ff */
[----:B------:R1:W2:Y:S01]  /*48e0*/  LDG.E.64 R2, [R22.64] ;  /* 0x0000000a16027981 */ /* 0x0002a2000c1e1b00 */
[----:B------:R-:W-:Y:S02]  /*48f0*/  SHF.L.U32 R27, R26, 0x1, RZ ;  /* 0x000000011a1b7819 */ /* 0x000fe400000006ff */
[----:B------:R-:W-:-:S02]  /*4900*/  SHF.L.U32 R26, R42, 0x1, RZ ;  /* 0x000000012a1a7819 */ /* 0x000fc400000006ff */
[----:B0-----:R-:W-:Y:S01]  /*4910*/  PRMT R39, RZ, 0x7610, R39 ;  /* 0x00007610ff277816 */ /* 0x001fe20000000027 */
[----:B------:R0:W-:Y:S04]  /*4920*/  STS.U16 [R5+0x200], R114 ;  /* 0x0002007205007388 */ /* 0x0001e80000000400 */
[----:B------:R-:W-:Y:S01]  /*4930*/  STS.U16 [R4+0x240], R115 ;  /* 0x0002407304007388 */ /* 0x000fe20000000400 */
[----:B------:R-:W-:-:S03]  /*4940*/  PRMT R40, RZ, 0x7610, R40 ;  /* 0x00007610ff287816 */ /* 0x000fc60000000028 */
[----:B------:R3:W-:Y:S01]  /*4950*/  STS.U16 [R7+0x280], R116 ;  /* 0x0002807407007388 */ /* 0x0007e20000000400 */
[----:B------:R-:W-:-:S03]  /*4960*/  PRMT R41, RZ, 0x7610, R41 ;  /* 0x00007610ff297816 */ /* 0x000fc60000000029 */
[----:B------:R-:W-:Y:S01]  /*4970*/  STS.U16 [R6+0x2c0], R117 ;  /* 0x0002c07506007388 */ /* 0x000fe20000000400 */
[----:B------:R-:W-:-:S03]  /*4980*/  PRMT R112, RZ, 0x7610, R112 ;  /* 0x00007610ff707816 */ /* 0x000fc60000000070 */
        /* <DEDUP_REMOVED lines=12> */
[----:B------:R-:W-:Y:S02]  /*4a50*/  ISETP.GE.AND P4, PT, R128, R139, PT ;  /* 0x0000008b8000720c */ /* 0x000fe40003f86270 */
[----:B-1----:R-:W-:Y:S02]  /*4a60*/  PRMT R23, RZ, 0x7610, R23 ;  /* 0x00007610ff177816 */ /* 0x002fe40000000017 */
[----:B0-----:R-:W-:Y:S02]  /*4a70*/  PRMT R114, RZ, 0x7610, R114 ;  /* 0x00007610ff727816 */ /* 0x001fe40000000072 */
[----:B------:R-:W-:Y:S02]  /*4a80*/  PRMT R111, RZ, 0x7610, R111 ;  /* 0x00007610ff6f7816 */ /* 0x000fe4000000006f */
[----:B---3--:R-:W-:Y:S01]  /*4a90*/  PRMT R116, RZ, 0x7610, R116 ;  /* 0x00007610ff747816 */ /* 0x008fe20000000074 */
[----:B------:R0:W3:Y:S01]  /*4aa0*/  @!P5 LDG.E.U16 R23, [R20.64+0x100] ;  /* 0x0001000a1417d981 */ /* 0x0000e2000c1e1500 */
[----:B----4-:R-:W-:-:S02]  /*4ab0*/  PRMT R118, RZ, 0x7610, R118 ;  /* 0x00007610ff767816 */ /* 0x010fc40000000076 */
[----:B------:R-:W-:Y:S01]  /*4ac0*/  PRMT R113, RZ, 0x7610, R113 ;  /* 0x00007610ff717816 */ /* 0x000fe20000000071 */
[----:B------:R0:W4:Y:S01]  /*4ad0*/  @!P0 LDG.E.U16 R114, [R20.64+0x140] ;  /* 0x0001400a14728981 */ /* 0x000122000c1e1500 */
[-C--:B------:R-:W-:Y:S02]  /*4ae0*/  ISETP.GE.AND P5, PT, R129, R139.reuse, PT ;  /* 0x0000008b8100720c */ /* 0x080fe40003fa6270 */
[-C--:B------:R-:W-:Y:S01]  /*4af0*/  ISETP.GE.AND P0, PT, R130, R139.reuse, PT ;  /* 0x0000008b8200720c */ /* 0x080fe20003f06270 */
        /* <DEDUP_REMOVED lines=20> */
[----:B------:R-:W-:-:S04]  /*4c40*/  LEA.HI.SX32 R22, R22, R22, 0x1b ;  /* 0x0000001616167211 */ /* 0x000fc800078fdaff */
[----:B------:R-:W-:Y:S02]  /*4c50*/  SHF.L.U32 R110, R22, 0x1, RZ ;  /* 0x00000001166e7819 */ /* 0x000fe400000006ff */
[C---:B------:R-:W-:Y:S02]  /*4c60*/  IADD3 R22, R61.reuse, 0x20, RZ ;  /* 0x000000203d167810 */ /* 0x040fe40007ffe0ff */
[C---:B------:R-:W-:Y:S01]  /*4c70*/  IADD3 R42, R61.reuse, 0x40, RZ ;  /* 0x000000403d2a7810 */ /* 0x040fe20007ffe0ff */
[----:B------:R-:W1:Y:S01]  /*4c80*/  LDS.U16 R115, [R110] ;  /* 0x000000006e737984 */ /* 0x000e620000000400 */
[-C--:B------:R-:W-:Y:S02]  /*4c90*/  LEA.HI.SX32 R45, R22, R61.reuse, 0x1b ;  /* 0x0000003d162d7211 */ /* 0x080fe400078fdaff */
[C---:B------:R-:W-:Y:S01]  /*4ca0*/  IADD3 R22, R61.reuse, 0x60, RZ ;  /* 0x000000603d167810 */ /* 0x040fe20007ffe0ff */
[----:B------:R-:W1:Y:S01]  /*4cb0*/  LDS.U16 R117, [R110+0x2] ;  /* 0x000002006e757984 */ /* 0x000e620000000400 */
[----:B------:R-:W-:-:S02]  /*4cc0*/  LEA.HI.SX32 R46, R61, R61, 0x1b ;  /* 0x0000003d3d2e7211 */ /* 0x000fc400078fdaff */
[----:B0-----:R-:W-:Y:S01]  /*4cd0*/  IADD3 R20, R61, 0x80, RZ ;  /* 0x000000803d147810 */ /* 0x001fe20007ffe0ff */
[----:B------:R-:W-:Y:S01]  /*4ce0*/  LDS.U16 R119, [R110+0x4] ;  /* 0x000004006e777984 */ /* 0x000fe20000000400 */
[-C--:B------:R-:W-:Y:S02]  /*4cf0*/  LEA.HI.SX32 R22, R22, R61.reuse, 0x1b ;  /* 0x0000003d16167211 */ /* 0x080fe400078fdaff */
[-C--:B------:R-:W-:Y:S01]  /*4d00*/  LEA.HI.SX32 R44, R42, R61.reuse, 0x1b ;  /* 0x0000003d2a2c7211 */ /* 0x080fe200078fdaff */
[----:B------:R-:W0:Y:S01]  /*4d10*/  LDS.U16 R121, [R110+0x6] ;  /* 0x000006006e797984 */ /* 0x000e220000000400 */
[----:B------:R-:W-:Y:S02]  /*4d20*/  SHF.L.U32 R46, R46, 0x1, RZ ;  /* 0x000000012e2e7819 */ /* 0x000fe400000006ff */
[----:B------:R-:W-:Y:S01]  /*4d30*/  LEA.HI.SX32 R42, R20, R61, 0x1b ;  /* 0x0000003d142a7211 */ /* 0x000fe200078fdaff */
[----:B------:R-:W0:Y:S01]  /*4d40*/  LDS.U16 R123, [R110+0x8] ;  /* 0x000008006e7b7984 */ /* 0x000e220000000400 */
[----:B------:R-:W-:-:S02]  /*4d50*/  SHF.L.U32 R45, R45, 0x1, RZ ;  /* 0x000000012d2d7819 */ /* 0x000fc400000006ff */
[----:B------:R-:W-:Y:S01]  /*4d60*/  SHF.L.U32 R43, R22, 0x1, RZ ;  /* 0x00000001162b7819 */ /* 0x000fe200000006ff */
[----:B------:R-:W0:Y:S01]  /*4d70*/  LDS.U16 R125, [R110+0xa] ;  /* 0x00000a006e7d7984 */ /* 0x000e220000000400 */
[----:B------:R-:W-:Y:S02]  /*4d80*/  SHF.L.U32 R44, R44, 0x1, RZ ;  /* 0x000000012c2c7819 */ /* 0x000fe400000006ff */
[----:B------:R-:W-:Y:S01]  /*4d90*/  SHF.L.U32 R42, R42, 0x1, RZ ;  /* 0x000000012a2a7819 */ /* 0x000fe200000006ff */
[----:B------:R-:W0:Y:S01]  /*4da0*/  LDS.U16 R133, [R110+0xc] ;  /* 0x00000c006e857984 */ /* 0x000e220000000400 */
[----:B------:R-:W-:-:S03]  /*4db0*/  IADD3 R128, R61, 0xa0, RZ ;  /* 0x000000a03d807810 */ /* 0x000fc60007ffe0ff */
[----:B------:R-:W0:Y:S01]  /*4dc0*/  LDS.U16 R131, [R110+0xe] ;  /* 0x00000e006e837984 */ /* 0x000e220000000400 */
[----:B------:R-:W-:-:S03]  /*4dd0*/  IADD3 R126, R61, 0xc0, RZ ;  /* 0x000000c03d7e7810 */ /* 0x000fc60007ffe0ff */
[----:B------:R-:W-:Y:S04]  /*4de0*/  LDS.U16 R135, [R110+0x10] ;  /* 0x000010006e877984 */ /* 0x000fe80000000400 */
[----:B------:R-:W0:Y:S04]  /*4df0*/  LDS.U16 R137, [R110+0x12] ;  /* 0x000012006e897984 */ /* 0x000e280000000400 */
        /* <DEDUP_REMOVED lines=9> */
[----:B------:R-:W-:-:S04]  /*4e90*/  ISETP.NE.AND P0, PT, R170, RZ, PT ;  /* 0x000000ffaa00720c */ /* 0x000fc80003f05270 */
[----:B------:R-:W-:Y:S02]  /*4ea0*/  ISETP.LT.OR P2, PT, R168, 0x2, P0 ;  /* 0x00000002a800780c */ /* 0x000fe40000741670 */
[----:B-1----:R-:W-:Y:S02]  /*4eb0*/  PRMT R115, RZ, 0x5410, R115 ;  /* 0x00005410ff737816 */ /* 0x002fe40000000073 */
[----:B------:R-:W-:Y:S02]  /*4ec0*/  PRMT R117, RZ, 0x5410, R117 ;  /* 0x00005410ff757816 */ /* 0x000fe40000000075 */
[----:B0-----:R-:W-:Y:S02]  /*4ed0*/  PRMT R121, RZ, 0x5410, R121 ;  /* 0x00005410ff797816 */ /* 0x001fe40000000079 */
[----:B------:R-:W-:-:S03]  /*4ee0*/  PRMT R119, RZ, 0x5410, R119 ;  /* 0x00005410ff777816 */ /* 0x000fc60000000077 */
[-C--:B------:R-:W-:Y:S02]  /*4ef0*/  FMUL.FTZ R152, R121, R76.reuse ;  /* 0x0000004c79987220 */ /* 0x080fe40000410000 */
[----:B------:R-:W-:Y:S02]  /*4f00*/  FMUL.FTZ R146, R119, R76 ;  /* 0x0000004c77927220 */ /* 0x000fe40000410000 */
[----:B--2---:R-:W-:Y:S02]  /*4f10*/  FMUL.FTZ R21, R2, 1.4426950216293334961 ;  /* 0x3fb8aa3b02157820 */ /* 0x004fe40000410000 */
[-C--:B------:R-:W-:Y:S02]  /*4f20*/  FMUL.FTZ R22, R3, R74.reuse ;  /* 0x0000004a03167220 */ /* 0x080fe40000410000 */
[----:B------:R-:W-:Y:S02]  /*4f30*/  FMUL.FTZ R20, R21, R74 ;  /* 0x0000004a15147220 */ /* 0x000fe40000410000 */
[----:B------:R-:W-:-:S04]  /*4f40*/  FMUL.RZ R22, R22, 0.15915493667125701904 ;  /* 0x3e22f98316167820 */ /* 0x000fc8000040c000 */
[----:B------:R-:W-:Y:S08]  /*4f50*/  MUFU.EX2 R20, R20 ;  /* 0x0000001400147308 */ /* 0x000ff00000000800 */
[----:B------:R-:W0:Y:S01]  /*4f60*/  MUFU.COS R145, R22 ;  /* 0x0000001600917308 */ /* 0x000e220000000000 */
[----:B------:R-:W-:Y:S04]  /*4f70*/  STS.U16 [R46+0x420], R39 ;  /* 0x000420272e007388 */ /* 0x000fe80000000400 */
[----:B------:R1:W-:Y:S04]  /*4f80*/  STS.U16 [R45+0x460], R40 ;  /* 0x000460282d007388 */ /* 0x0003e80000000400 */
[----:B------:R2:W-:Y:S04]  /*4f90*/  STS.U16 [R44+0x4a0], R41 ;  /* 0x0004a0292c007388 */ /* 0x0005e80000000400 */
[----:B------:R-:W-:Y:S01]  /*4fa0*/  STS.U16 [R43+0x4e0], R112 ;  /* 0x0004e0702b007388 */ /* 0x000fe20000000400 */
[----:B-1----:R-:W-:-:S04]  /*4fb0*/  IADD3 R40, R61, 0xe0, RZ ;  /* 0x000000e03d287810 */ /* 0x002fc80007ffe0ff */
[----:B------:R-:W-:Y:S01]  /*4fc0*/  LEA.HI.SX32 R39, R40, R61, 0x1b ;  /* 0x0000003d28277211 */ /* 0x000fe200078fdaff */
[----:B---3--:R1:W-:Y:S01]  /*4fd0*/  STS.U16 [R42+0x520], R23 ;  /* 0x000520172a007388 */ /* 0x0083e20000000400 */
[----:B--2---:R-:W-:Y:S02]  /*4fe0*/  SHF.L.U32 R41, R128, 0x1, RZ ;  /* 0x0000000180297819 */ /* 0x004fe400000006ff */
[----:B------:R-:W-:Y:S02]  /*4ff0*/  SHF.L.U32 R40, R126, 0x1, RZ ;  /* 0x000000017e287819 */ /* 0x000fe400000006ff */
[----:B------:R-:W-:Y:S01]  /*5000*/  SHF.L.U32 R39, R39, 0x1, RZ ;  /* 0x0000000127277819 */ /* 0x000fe200000006ff */
[----:B-1----:R0:W1:Y:S01]  /*5010*/  MUFU.SIN R23, R22 ;  /* 0x0000001600177308 */ /* 0x0020620000000400 */
[----:B----4-:R2:W-:Y:S01]  /*5020*/  STS.U16 [R41+0x560], R114 ;  /* 0x0005607229007388 */ /* 0x0105e20000000400 */
[----:B------:R-:W-:-:S03]  /*5030*/  LEA R112, R92, R75, 0x8 ;  /* 0x0000004b5c707211 */ /* 0x000fc600078e40ff */
[----:B------:R-:W-:Y:S01]  /*5040*/  STS.U16 [R40+0x5a0], R111 ;  /* 0x0005a06f28007388 */ /* 0x000fe20000000400 */
[----:B------:R-:W-:-:S03]  /*5050*/  @P1 IADD3 R112, R62, 0x200, RZ ;  /* 0x000002003e701810 */ /* 0x000fc60007ffe0ff */
[----:B------:R-:W-:Y:S04]  /*5060*/  STS.U16 [R39+0x5e0], R116 ;  /* 0x0005e07427007388 */ /* 0x000fe80000000400 */
[----:B------:R-:W-:Y:S04]  /*5070*/  STS.U16 [R5+0x620], R118 ;  /* 0x0006207605007388 */ /* 0x000fe80000000400 */
[----:B------:R3:W-:Y:S01]  /*5080*/  STS.U16 [R4+0x660], R113 ;  /* 0x0006607104007388 */ /* 0x0007e20000000400 */
[----:B0-----:R-:W-:-:S03]  /*5090*/  FMUL.FTZ R22, R20, R145 ;  /* 0x0000009114167220 */ /* 0x001fc60000410000 */
[----:B------:R0:W-:Y:S01]  /*50a0*/  STS.U16 [R7+0x6a0], R120 ;  /* 0x0006a07807007388 */ /* 0x0001e20000000400 */
[----:B-1----:R-:W-:Y:S01]  /*50b0*/  FMUL.FTZ R23, R20, R23 ;  /* 0x0000001714177220 */ /* 0x002fe20000410000 */
[----:B------:R-:W-:Y:S02]  /*50c0*/  SHF.L.U32 R112, R112, 0x3, RZ ;  /* 0x0000000370707819 */ /* 0x000fe400000006ff */
[----:B------:R1:W-:Y:S04]  /*50d0*/  STS.U16 [R6+0x6e0], R127 ;  /* 0x0006e07f06007388 */ /* 0x0003e80000000400 */
[----:B------:R-:W-:Y:S04]  /*50e0*/  STS.U16 [R25+0x720], R122 ;  /* 0x0007207a19007388 */ /* 0x000fe80000000400 */
[----:B------:R4:W-:Y:S04]  /*50f0*/  STS.U16 [R24+0x760], R129 ;  /* 0x0007608118007388 */ /* 0x0009e80000000400 */
[----:B------:R-:W-:Y:S04]  /*5100*/  STS.U16 [R27+0x7a0], R124 ;  /* 0x0007a07c1b007388 */ /* 0x000fe80000000400 */
[----:B------:R-:W-:Y:S01]  /*5110*/  STS.U16 [R26+0x7e0], R139 ;  /* 0x0007e08b1a007388 */ /* 0x000fe20000000400 */
[----:B------:R-:W-:-:S06]  /*5120*/  NOP ;  /* 0x0000000000007918 */ /* 0x000fcc0000000000 */
        /* <DEDUP_REMOVED lines=9> */
[----:B------:R-:W4:Y:S04]  /*51c0*/  LDS.U16 R27, [R110+0x432] ;  /* 0x000432006e1b7984 */ /* 0x000f280000000400 */
[----:B------:R-:W4:Y:S04]  /*51d0*/  LDS.U16 R167, [R110+0x434] ;  /* 0x000434006ea77984 */ /* 0x000f280000000400 */
[----:B------:R-:W4:Y:S04]  /*51e0*/  LDS.U16 R169, [R110+0x436] ;  /* 0x000436006ea97984 */ /* 0x000f280000000400 */
[----:B------:R-:W4:Y:S04]  /*51f0*/  LDS.U16 R165, [R110+0x438] ;  /* 0x000438006ea57984 */ /* 0x000f280000000400 */
[----:B------:R-:W4:Y:S04]  /*5200*/  LDS.U16 R163, [R110+0x43a] ;  /* 0x00043a006ea37984 */ /* 0x000f280000000400 */
[----:B------:R-:W4:Y:S04]  /*5210*/  LDS.U16 R161, [R110+0x43c] ;  /* 0x00043c006ea17984 */ /* 0x000f280000000400 */
[----:B------:R0:W4:Y:S04]  /*5220*/  LDS.U16 R159, [R110+0x43e] ;  /* 0x00043e006e9f7984 */ /* 0x0001280000000400 */
[----:B------:R4:W-:Y:S01]  /*5230*/  STS.64 [R112+0x1d10], R22 ;  /* 0x001d101670007388 */ /* 0x0009e20000000a00 */
[----:B--2---:R-:W-:Y:S01]  /*5240*/  @!P2 IADD3 R114, R168, -0x2, RZ ;  /* 0xfffffffea872a810 */ /* 0x004fe20007ffe0ff */
[----:B------:R-:W-:Y:S01]  /*5250*/  FMUL.FTZ R20, R3, R76 ;  /* 0x0000004c03147220 */ /* 0x000fe20000410000 */
[----:B---3--:R-:W-:-:S03]  /*5260*/  CS2R R4, SRZ ;  /* 0x0000000000047805 */ /* 0x008fc6000001ff00 */
[----:B0-----:R-:W-:Y:S02]  /*5270*/  @!P2 IMAD R7, R114, c[0x0][0x16c], R75 ;  /* 0x00005b007207aa24 */ /* 0x001fe400078e024b */
[----:B------:R-:W-:Y:S02]  /*5280*/  FMUL.RZ R114, R20, 0.15915493667125701904 ;  /* 0x3e22f98314727820 */ /* 0x000fe4000040c000 */
[----:B-1----:R-:W-:Y:S01]  /*5290*/  @!P2 IMAD.WIDE R6, R7, 0x10, R18 ;  /* 0x000000100706a825 */ /* 0x002fe200078e0212 */
[----:B------:R-:W-:Y:S03]  /*52a0*/  BAR.SYNC.DEFER_BLOCKING 0x0 ;  /* 0x0000000000007b1d */ /* 0x000fe60000010000 */
[----:B------:R-:W-:Y:S02]  /*52b0*/  FMUL.FTZ R20, R21, R76 ;  /* 0x0000004c15147220 */ /* 0x000fe40000410000 */
[----:B----4-:R-:W-:Y:S01]  /*52c0*/  FMUL.FTZ R24, R3, R78 ;  /* 0x0000004e03187220 */ /* 0x010fe20000410000 */
[----:B------:R-:W-:Y:S03]  /*52d0*/  MUFU.SIN R25, R114 ;  /* 0x0000007200197308 */ /* 0x000fe60000000400 */
[----:B------:R-:W-:-:S05]  /*52e0*/  FMUL.RZ R110, R24, 0.15915493667125701904 ;  /* 0x3e22f983186e7820 */ /* 0x000fca000040c000 */
[----:B------:R-:W-:Y:S01]  /*52f0*/  MUFU.COS R111, R114 ;  /* 0x00000072006f7308 */ /* 0x000fe20000000000 */
[----:B------:R-:W-:-:S07]  /*5300*/  FMUL.FTZ R24, R3, R82 ;  /* 0x0000005203187220 */ /* 0x000fce0000410000 */
[----:B------:R-:W0:Y:S01]  /*5310*/  MUFU.EX2 R20, R20 ;  /* 0x0000001400147308 */ /* 0x000e220000000800 */
[----:B------:R1:W5:Y:S02]  /*5320*/  @!P2 LDG.E.64 R4, [R6.64+0x8] ;  /* 0x0000080a0604a981 */ /* 0x000364000c1e1b00 */
[----:B-1----:R-:W-:Y:S02]  /*5330*/  FMUL.FTZ R7, R3, R80 ;  /* 0x0000005003077220 */ /* 0x002fe40000410000 */
[----:B------:R-:W-:Y:S02]  /*5340*/  FMUL.FTZ R6, R21, R78 ;  /* 0x0000004e15067220 */ /* 0x000fe40000410000 */
[----:B------:R-:W-:Y:S02]  /*5350*/  FMUL.RZ R112, R7, 0.15915493667125701904 ;  /* 0x3e22f98307707820 */ /* 0x000fe4000040c000 */
[----:B------:R-:W-:Y:S01]  /*5360*/  FMUL.FTZ R7, R21, R80 ;  /* 0x0000005015077220 */ /* 0x000fe20000410000 */
[----:B------:R-:W-:Y:S01]  /*5370*/  MUFU.SIN R113, R110 ;  /* 0x0000006e00717308 */ /* 0x000fe20000000400 */
[----:B------:R-:W-:-:S02]  /*5380*/  FMUL.RZ R126, R24, 0.15915493667125701904 ;  /* 0x3e22f983187e7820 */ /* 0x000fc4000040c000 */
[----:B------:R-:W-:-:S05]  /*5390*/  FMUL.FTZ R24, R21, R82 ;  /* 0x0000005215187220 */ /* 0x000fca0000410000 */
[----:B------:R1:W-:Y:S08]  /*53a0*/  MUFU.COS R127, R110 ;  /* 0x0000006e007f7308 */ /* 0x0003f00000000000 */
[----:B------:R-:W2:Y:S01]  /*53b0*/  MUFU.EX2 R6, R6 ;  /* 0x0000000600067308 */ /* 0x000ea20000000800 */
[----:B-1----:R-:W-:-:S04]  /*53c0*/  FMUL.FTZ R110, R3, R84 ;  /* 0x00000054036e7220 */ /* 0x002fc80000410000 */
[----:B------:R-:W-:-:S03]  /*53d0*/  FMUL.RZ R110, R110, 0.15915493667125701904 ;  /* 0x3e22f9836e6e7820 */ /* 0x000fc6000040c000 */
[----:B------:R-:W-:Y:S01]  /*53e0*/  MUFU.SIN R114, R112 ;  /* 0x0000007000727308 */ /* 0x000fe20000000400 */
[C---:B0-----:R-:W-:Y:S01]  /*53f0*/  FMUL.FTZ R124, R20.reuse, R111 ;  /* 0x0000006f147c7220 */ /* 0x041fe20000410000 */
[----:B------:R-:W-:Y:S01]  /*5400*/  PRMT R111, RZ, 0x5410, R166 ;  /* 0x00005410ff6f7816 */ /* 0x000fe200000000a6 */
[----:B------:R-:W-:-:S05]  /*5410*/  FMUL.FTZ R122, R20, R25 ;  /* 0x00000019147a7220 */ /* 0x000fca0000410000 */
[----:B------:R0:W-:Y:S08]  /*5420*/  MUFU.COS R116, R112 ;  /* 0x0000007000747308 */ /* 0x0001f00000000000 */
[----:B------:R-:W1:Y:S01]  /*5430*/  MUFU.EX2 R7, R7 ;  /* 0x0000000700077308 */ /* 0x000e620000000800 */
[----:B0-----:R-:W-:-:S07]  /*5440*/  FMUL.FTZ R112, R117, R74 ;  /* 0x0000004a75707220 */ /* 0x001fce0000410000 */
[----:B------:R-:W-:Y:S01]  /*5450*/  MUFU.COS R139, R126 ;  /* 0x0000007e008b7308 */ /* 0x000fe20000000000 */
[----:B--2---:R-:W-:-:S07]  /*5460*/  FMUL.FTZ R120, R6, R127 ;  /* 0x0000007f06787220 */ /* 0x004fce0000410000 */
[----:B------:R-:W0:Y:S01]  /*5470*/  MUFU.EX2 R24, R24 ;  /* 0x0000001800187308 */ /* 0x000e220000000800 */
[----:B------:R-:W-:-:S07]  /*5480*/  FMUL.FTZ R118, R6, R113 ;  /* 0x0000007106767220 */ /* 0x000fce0000410000 */
[----:B------:R-:W-:Y:S01]  /*5490*/  MUFU.SIN R145, R110 ;  /* 0x0000006e00917308 */ /* 0x000fe20000000400 */
[----:B------:R-:W-:-:S07]  /*54a0*/  FMUL.FTZ R20, R3, R86 ;  /* 0x0000005603147220 */ /* 0x000fce0000410000 */
[----:B------:R2:W-:Y:S01]  /*54b0*/  MUFU.COS R25, R110 ;  /* 0x0000006e00197308 */ /* 0x0005e20000000000 */
[----:B------:R-:W-:Y:S02]  /*54c0*/  FMUL.FTZ R6, R21, R84 ;  /* 0x0000005415067220 */ /* 0x000fe40000410000 */
[----:B--2---:R-:W-:-:S05]  /*54d0*/  FMUL.FTZ R110, R115, R74 ;  /* 0x0000004a736e7220 */ /* 0x004fca0000410000 */
[----:B------:R-:W2:Y:S01]  /*54e0*/  MUFU.SIN R129, R126 ;  /* 0x0000007e00817308 */ /* 0x000ea20000000400 */
[C---:B------:R-:W-:Y:S02]  /*54f0*/  FMUL.FTZ R179, R111.reuse, R110 ;  /* 0x0000006e6fb37220 */ /* 0x040fe40000410000 */
[----:B------:R-:W-:Y:S02]  /*5500*/  FMUL.FTZ R177, R111, R112 ;  /* 0x000000706fb17220 */ /* 0x000fe40000410000 */
[----:B------:R-:W-:Y:S02]  /*5510*/  FMUL.FTZ R110, R122, R179 ;  /* 0x000000b37a6e7220 */ /* 0x000fe40000410000 */
[C---:B-1----:R-:W-:Y:S02]  /*5520*/  FMUL.FTZ R116, R7.reuse, R116 ;  /* 0x0000007407747220 */ /* 0x042fe40000410000 */
[----:B------:R-:W-:Y:S01]  /*5530*/  FMUL.FTZ R114, R7, R114 ;  /* 0x0000007207727220 */ /* 0x000fe20000410000 */
[----:B------:R-:W-:Y:S01]  /*5540*/  PRMT R113, RZ, 0x5410, R35 ;  /* 0x00005410ff717816 */ /* 0x000fe20000000023 */
[----:B------:R-:W-:-:S02]  /*5550*/  FMUL.FTZ R7, R21, R86 ;  /* 0x0000005615077220 */ /* 0x000fc40000410000 */
[----:B------:R-:W-:Y:S02]  /*5560*/  FMUL.RZ R134, R20, 0.15915493667125701904 ;  /* 0x3e22f98314867820 */ /* 0x000fe4000040c000 */
[-C--:B------:R-:W-:Y:S01]  /*5570*/  FMUL.FTZ R20, R122, R177.reuse ;  /* 0x000000b17a147220 */ /* 0x080fe20000410000 */
[----:B------:R-:W1:Y:S01]  /*5580*/  MUFU.EX2 R6, R6 ;  /* 0x0000000600067308 */ /* 0x000e620000000800 */
[C---:B------:R-:W-:Y:S02]  /*5590*/  FFMA.FTZ R110, R124.reuse, R177, R110 ;  /* 0x000000b17c6e7223 */ /* 0x040fe4000001006e */
[----:B------:R-:W-:Y:S02]  /*55a0*/  FFMA.FTZ R20, R124, R179, -R20 ;  /* 0x000000b37c147223 */ /* 0x000fe40000010814 */
[----:B0-----:R-:W-:Y:S02]  /*55b0*/  FMUL.FTZ R112, R24, R139 ;  /* 0x0000008b18707220 */ /* 0x001fe40000410000 */
[C---:B------:R-:W-:Y:S01]  /*55c0*/  FFMA.FTZ R139, R113.reuse, R152, R110 ;  /* 0x00000098718b7223 */ /* 0x040fe2000001006e */
[----:B------:R-:W-:Y:S01]  /*55d0*/  MUFU.EX2 R7, R7 ;  /* 0x0000000700077308 */ /* 0x000fe20000000800 */
[----:B------:R-:W-:Y:S01]  /*55e0*/  FFMA.FTZ R127, R113, R146, R20 ;  /* 0x00000092717f7223 */ /* 0x000fe20000010014 */
[----:B------:R-:W-:Y:S01]  /*55f0*/  PRMT R123, RZ, 0x5410, R123 ;  /* 0x00005410ff7b7816 */ /* 0x000fe2000000007b */
[----:B------:R-:W-:-:S05]  /*5600*/  FMUL.FTZ R20, R118, R139 ;  /* 0x0000008b76147220 */ /* 0x000fca0000410000 */
[----:B------:R-:W0:Y:S01]  /*5610*/  MUFU.COS R132, R134 ;  /* 0x0000008600847308 */ /* 0x000e220000000000 */
[----:B--2---:R-:W-:Y:S01]  /*5620*/  FMUL.FTZ R110, R24, R129 ;  /* 0x00000081186e7220 */ /* 0x004fe20000410000 */
[----:B------:R-:W-:-:S06]  /*5630*/  PRMT R125, RZ, 0x5410, R125 ;  /* 0x00005410ff7d7816 */ /* 0x000fcc000000007d */
[----:B------:R-:W2:Y:S01]  /*5640*/  MUFU.SIN R130, R134 ;  /* 0x0000008600827308 */ /* 0x000ea20000000400 */
[-C--:B------:R-:W-:Y:S02]  /*5650*/  FMUL.FTZ R24, R118, R127.reuse ;  /* 0x0000007f76187220 */ /* 0x080fe40000410000 */
[C---:B------:R-:W-:Y:S01]  /*5660*/  FFMA.FTZ R20, R120.reuse, R127, -R20 ;  /* 0x0000007f78147223 */ /* 0x040fe20000010814 */
[----:B------:R-:W-:Y:S01]  /*5670*/  PRMT R127, RZ, 0x5410, R34 ;  /* 0x00005410ff7f7816 */ /* 0x000fe20000000022 */
[-C--:B------:R-:W-:Y:S02]  /*5680*/  FMUL.FTZ R150, R123, R78.reuse ;  /* 0x0000004e7b967220 */ /* 0x080fe40000410000 */
[----:B------:R-:W-:Y:S02]  /*5690*/  FFMA.FTZ R24, R120, R139, R24 ;  /* 0x0000008b78187223 */ /* 0x000fe40000010018 */
[----:B------:R-:W-:Y:S02]  /*56a0*/  FMUL.FTZ R154, R125, R78 ;  /* 0x0000004e7d9a7220 */ /* 0x000fe40000410000 */
[----:B-1----:R-:W-:-:S02]  /*56b0*/  FMUL.FTZ R126, R6, R25 ;  /* 0x00000019067e7220 */ /* 0x002fc40000410000 */
[----:B------:R-:W-:Y:S02]  /*56c0*/  FMUL.FTZ R128, R6, R145 ;  /* 0x0000009106807220 */ /* 0x000fe40000410000 */
[C---:B------:R-:W-:Y:S02]  /*56d0*/  FFMA.FTZ R25, R127.reuse, R150, R20 ;  /* 0x000000967f197223 */ /* 0x040fe40000010014 */
[----:B------:R-:W-:Y:S02]  /*56e0*/  FFMA.FTZ R129, R127, R154, R24 ;  /* 0x0000009a7f817223 */ /* 0x000fe40000010018 */
[----:B------:R-:W-:Y:S02]  /*56f0*/  FMUL.FTZ R6, R3, R88 ;  /* 0x0000005803067220 */ /* 0x000fe40000410000 */
[C---:B0-----:R-:W-:Y:S02]  /*5700*/  FMUL.FTZ R132, R7.reuse, R132 ;  /* 0x0000008407847220 */ /* 0x041fe40000410000 */
[----:B--2---:R-:W-:-:S02]  /*5710*/  FMUL.FTZ R130, R7, R130 ;  /* 0x0000008207827220 */ /* 0x004fc40000410000 */
[-C--:B------:R-:W-:Y:S01]  /*5720*/  FMUL.FTZ R7, R23, R122.reuse ;  /* 0x0000007a17077220 */ /* 0x080fe20000410000 */
[----:B------:R-:W-:Y:S01]  /*5730*/  PRMT R133, RZ, 0x5410, R133 ;  /* 0x00005410ff857816 */ /* 0x000fe20000000085 */
[C---:B------:R-:W-:Y:S02]  /*5740*/  FMUL.FTZ R134, R114.reuse, R25 ;  /* 0x0000001972867220 */ /* 0x040fe40000410000 */
[-C--:B------:R-:W-:Y:S02]  /*5750*/  FMUL.FTZ R20, R114, R129.reuse ;  /* 0x0000008172147220 */ /* 0x080fe40000410000 */
[----:B------:R-:W-:Y:S02]  /*5760*/  FMUL.RZ R136, R6, 0.15915493667125701904 ;  /* 0x3e22f98306887820 */ /* 0x000fe4000040c000 */
[C---:B------:R-:W-:Y:S02]  /*5770*/  FMUL.FTZ R6, R22.reuse, R122 ;  /* 0x0000007a16067220 */ /* 0x040fe40000410000 */
[----:B------:R-:W-:Y:S01]  /*5780*/  FFMA.FTZ R7, R22, R124, -R7 ;  /* 0x0000007c16077223 */ /* 0x000fe20000010807 */
[----:B------:R-:W-:Y:S01]  /*5790*/  PRMT R131, RZ, 0x5410, R131 ;  /* 0x00005410ff837816 */ /* 0x000fe20000000083 */
[C---:B------:R-:W-:Y:S01]  /*57a0*/  FFMA.FTZ R134, R116.reuse, R129, R134 ;  /* 0x0000008174867223 */ /* 0x040fe20000010086 */
[----:B------:R-:W-:Y:S01]  /*57b0*/  PRMT R129, RZ, 0x5410, R33 ;  /* 0x00005410ff817816 */ /* 0x000fe20000000021 */
[----:B------:R-:W-:-:S02]  /*57c0*/  FFMA.FTZ R24, R116, R25, -R20 ;  /* 0x0000001974187223 */ /* 0x000fc40000010814 */
[----:B------:R-:W-:Y:S02]  /*57d0*/  FFMA.FTZ R25, R23, R124, R6 ;  /* 0x0000007c17197223 */ /* 0x000fe40000010006 */
[----:B------:R-:W-:Y:S02]  /*57e0*/  FMUL.FTZ R158, R133, R80 ;  /* 0x00000050859e7220 */ /* 0x000fe40000410000 */
[C---:B------:R-:W-:Y:S02]  /*57f0*/  FMUL.FTZ R20, R118.reuse, R7 ;  /* 0x0000000776147220 */ /* 0x040fe40000410000 */
[----:B------:R-:W-:Y:S02]  /*5800*/  FMUL.FTZ R21, R21, R88 ;  /* 0x0000005815157220 */ /* 0x000fe40000410000 */
[----:B------:R-:W-:Y:S02]  /*5810*/  FMUL.FTZ R156, R131, R80 ;  /* 0x00000050839c7220 */ /* 0x000fe40000410000 */
[----:B------:R-:W-:-:S02]  /*5820*/  FMUL.FTZ R6, R118, R25 ;  /* 0x0000001976067220 */ /* 0x000fc40000410000 */
[C---:B------:R-:W-:Y:S02]  /*5830*/  FFMA.FTZ R139, R129.reuse, R158, R24 ;  /* 0x0000009e818b7223 */ /* 0x040fe40000010018 */
[C---:B------:R-:W-:Y:S01]  /*5840*/  FFMA.FTZ R25, R120.reuse, R25, R20 ;  /* 0x0000001978197223 */ /* 0x040fe20000010014 */
[----:B------:R-:W-:Y:S01]  /*5850*/  MUFU.COS R138, R136 ;  /* 0x00000088008a7308 */ /* 0x000fe20000000000 */
[----:B------:R-:W-:Y:S02]  /*5860*/  FFMA.FTZ R145, R129, R156, R134 ;  /* 0x0000009c81917223 */ /* 0x000fe40000010086 */
[----:B------:R-:W-:Y:S02]  /*5870*/  FFMA.FTZ R7, R120, R7, -R6 ;  /* 0x0000000778077223 */ /* 0x000fe40000010806 */
[----:B------:R-:W-:Y:S02]  /*5880*/  FMUL.FTZ R24, R110, R139 ;  /* 0x0000008b6e187220 */ /* 0x000fe40000410000 */
[----:B------:R-:W-:Y:S01]  /*5890*/  FMUL.FTZ R6, R114, R25 ;  /* 0x0000001972067220 */ /* 0x000fe20000410000 */
[----:B------:R-:W0:Y:S01]  /*58a0*/  MUFU.EX2 R21, R21 ;  /* 0x0000001500157308 */ /* 0x000e220000000800 */
[----:B------:R-:W-:-:S02]  /*58b0*/  FMUL.FTZ R20, R110, R145 ;  /* 0x000000916e147220 */ /* 0x000fc40000410000 */
        /* <DEDUP_REMOVED lines=41> */
[-C--:B------:R-:W-:Y:S02]  /*5b50*/  FMUL.FTZ R176, R149, R86.reuse ;  /* 0x0000005695b07220 */ /* 0x080fe40000410000 */
[C---:B------:R-:W-:Y:S02]  /*5b60*/  FMUL.FTZ R20, R130.reuse, R21 ;  /* 0x0000001582147220 */ /* 0x040fe40000410000 */
[-C--:B------:R-:W-:Y:S02]  /*5b70*/  FMUL.FTZ R6, R130, R7.reuse ;  /* 0x0000000782067220 */ /* 0x080fe40000410000 */
        /* <DEDUP_REMOVED lines=33> */
.L_x_12027:
[----:B0-----:R-:W-:Y:S05]  /*5d90*/  BSYNC B0 ;  /* 0x0000000000007941 */ /* 0x001fea0003800000 */
.L_x_12026:
[----:B------:R-:W0:Y:S01]  /*5da0*/  SHFL.UP PT, R6, R181, 0x1, RZ ;  /* 0x04200000b5067989 */ /* 0x000e2200000e00ff */
[----:B------:R-:W-:Y:S01]  /*5db0*/  ISETP.GE.AND P3, PT, R61, 0x1, PT ;  /* 0x000000013d00780c */ /* 0x000fe20003f66270 */
[----:B------:R-:W-:Y:S01]  /*5dc0*/  IMAD R198, R172, c[0x0][0x2c0], RZ ;  /* 0x0000b000acc67a24 */ /* 0x000fe200078e02ff */
[----:B------:R-:W-:Y:S01]  /*5dd0*/  MOV R189, c[0x0][0x2bc] ;  /* 0x0000af0000bd7a02 */ /* 0x000fe20000000f00 */
[----:B------:R-:W2:Y:S01]  /*5de0*/  SHFL.UP PT, R186, R183, 0x1, RZ ;  /* 0x04200000b7ba7989 */ /* 0x000ea200000e00ff */
[----:B------:R-:W-:Y:S01]  /*5df0*/  PRMT R26, RZ, 0x5410, R26 ;  /* 0x00005410ff1a7816 */ /* 0x000fe2000000001a */
[----:B------:R-:W-:Y:S01]  /*5e00*/  BSSY B0, `(.L_x_12028) ;  /* 0x0000103000007945 */ /* 0x000fe20003800000 */
[----:B------:R-:W-:Y:S01]  /*5e10*/  SHF.R.U32.HI R192, RZ, 0x1, R189 ;  /* 0x00000001ffc07819 */ /* 0x000fe200000116bd */
[----:B------:R-:W3:Y:S01]  /*5e20*/  SHFL.UP PT, R188, R184, 0x1, RZ ;  /* 0x04200000b8bc7989 */ /* 0x000ee200000e00ff */
[----:B------:R-:W-:Y:S02]  /*5e30*/  PRMT R174, RZ, 0x5410, R174 ;  /* 0x00005410ffae7816 */ /* 0x000fe400000000ae */
[----:B------:R-:W-:Y:S01]  /*5e40*/  PRMT R142, RZ, 0x5410, R142 ;  /* 0x00005410ff8e7816 */ /* 0x000fe2000000008e */
[----:B------:R-:W4:Y:S01]  /*5e50*/  SHFL.UP PT, R24, R7, 0x1, RZ ;  /* 0x0420000007187989 */ /* 0x000f2200000e00ff */
[----:B------:R-:W-:Y:S01]  /*5e60*/  PRMT R140, RZ, 0x5410, R140 ;  /* 0x00005410ff8c7816 */ /* 0x000fe2000000008c */
[----:B------:R-:W-:Y:S01]  /*5e70*/  FMUL.FTZ R174, R85, R174 ;  /* 0x000000ae55ae7220 */ /* 0x000fe20000410000 */
        /* <DEDUP_REMOVED lines=57> */
[----:B------:R-:W-:-:S02]  /*6210*/  FMUL.FTZ R163, R79, R186 ;  /* 0x000000ba4fa37220 */ /* 0x000fc40000410000 */
[----:B------:R-:W-:Y:S02]  /*6220*/  FFMA.FTZ R186, R138, R161, -R185 ;  /* 0x000000a18aba7223 */ /* 0x000fe400000108b9 */
[----:B------:R-:W-:Y:S02]  /*6230*/  @P3 FADD.FTZ R184, R184, R191 ;  /* 0x000000bfb8b83221 */ /* 0x000fe40000010000 */
[----:B------:R-:W-:Y:S01]  /*6240*/  @P3 FADD.FTZ R183, R183, R194 ;  /* 0x000000c2b7b73221 */ /* 0x000fe20000010000 */
[----:B------:R-:W-:Y:S01]  /*6250*/  ISETP.GE.AND P3, PT, R61, 0x4, PT ;  /* 0x000000043d00780c */ /* 0x000fe20003f66270 */
[----:B------:R-:W-:Y:S01]  /*6260*/  IMAD R193, R67, c[0x0][0x2a4], R190 ;  /* 0x0000a90043c17a24 */ /* 0x000fe200078e02be */
[----:B------:R-:W-:Y:S01]  /*6270*/  SHFL.UP PT, R194, R184, 0x4, RZ ;  /* 0x04800000b8c27989 */ /* 0x000fe200000e00ff */
[----:B------:R-:W-:Y:S02]  /*6280*/  FADD.FTZ R185, R163, R186 ;  /* 0x000000baa3b97221 */ /* 0x000fe40000010000 */
[C---:B------:R-:W-:Y:S01]  /*6290*/  FMUL.FTZ R186, R130.reuse, -R187 ;  /* 0x800000bb82ba7220 */ /* 0x040fe20000410000 */
[----:B------:R-:W2:Y:S01]  /*62a0*/  SHFL.UP PT, R190, R189, 0x4, RZ ;  /* 0x04800000bdbe7989 */ /* 0x000ea200000e00ff */
[----:B------:R-:W-:-:S02]  /*62b0*/  FMUL.FTZ R191, R130, -R185 ;  /* 0x800000b982bf7220 */ /* 0x000fc40000410000 */
[----:B------:R-:W-:Y:S01]  /*62c0*/  FFMA.FTZ R196, R132, R185, -R186 ;  /* 0x000000b984c47223 */ /* 0x000fe200000108ba */
[----:B------:R-:W3:Y:S01]  /*62d0*/  SHFL.UP PT, R192, R183, 0x4, RZ ;  /* 0x04800000b7c07989 */ /* 0x000ee200000e00ff */
[----:B------:R-:W-:Y:S01]  /*62e0*/  PRMT R186, RZ, 0x5410, R169 ;  /* 0x00005410ffba7816 */ /* 0x000fe200000000a9 */
[C---:B------:R-:W-:Y:S02]  /*62f0*/  IMAD R185, R67.reuse, c[0x0][0x2c4], R198 ;  /* 0x0000b10043b97a24 */ /* 0x040fe400078e02c6 */
[----:B------:R-:W-:-:S04]  /*6300*/  IMAD.WIDE.U32 R24, R67, c[0x0][0x2c0], R24 ;  /* 0x0000b00043187a25 */ /* 0x000fc800078e0018 */
[----:B------:R-:W-:Y:S01]  /*6310*/  FMUL.FTZ R169, R81, R186 ;  /* 0x000000ba51a97220 */ /* 0x000fe20000410000 */
[----:B------:R-:W-:Y:S01]  /*6320*/  PRMT R186, RZ, 0x5410, R167 ;  /* 0x00005410ffba7816 */ /* 0x000fe200000000a7 */
[----:B------:R-:W-:Y:S01]  /*6330*/  FFMA.FTZ R198, R132, R187, R191 ;  /* 0x000000bb84c67223 */ /* 0x000fe200000100bf */
[----:B------:R-:W-:Y:S02]  /*6340*/  IADD3 R191, R193, R7, RZ ;  /* 0x00000007c1bf7210 */ /* 0x000fe40007ffe0ff */
[----:B------:R-:W-:Y:S01]  /*6350*/  IADD3 R187, R185, R25, RZ ;  /* 0x00000019b9bb7210 */ /* 0x000fe20007ffe0ff */
[----:B------:R-:W-:Y:S01]  /*6360*/  FMUL.FTZ R167, R81, R186 ;  /* 0x000000ba51a77220 */ /* 0x000fe20000410000 */
[----:B------:R-:W-:Y:S01]  /*6370*/  LEA.HI.X R202, R6, c[0x0][0x31c], R191, 0x3, P4 ;  /* 0x0000c70006ca7a11 */ /* 0x000fe200020f1cbf */
[----:B------:R-:W-:Y:S01]  /*6380*/  FADD.FTZ R185, -R169, R198 ;  /* 0x000000c6a9b97221 */ /* 0x000fe20000010100 */
[----:B------:R-:W-:Y:S01]  /*6390*/  LEA R198, P5, R24, c[0x0][0x320], 0x3 ;  /* 0x0000c80018c67a11 */ /* 0x000fe200078a18ff */
[----:B0-----:R-:W-:-:S02]  /*63a0*/  FMUL.FTZ R6, R189, R188 ;  /* 0x000000bcbd067220 */ /* 0x001fc40000410000 */
[----:B------:R-:W-:Y:S01]  /*63b0*/  FADD.FTZ R7, R167, R196 ;  /* 0x000000c4a7077221 */ /* 0x000fe20000010000 */
[----:B------:R-:W-:Y:S01]  /*63c0*/  LEA.HI.X R196, R24, c[0x0][0x324], R187, 0x3, P5 ;  /* 0x0000c90018c47a11 */ /* 0x000fe200028f1cbb */
[----:B------:R-:W-:Y:S02]  /*63d0*/  FMUL.FTZ R25, R128, -R185 ;  /* 0x800000b980197220 */ /* 0x000fe40000410000 */
[----:B--2---:R-:W-:Y:S02]  /*63e0*/  FFMA.FTZ R6, R181, R190, R6 ;  /* 0x000000beb5067223 */ /* 0x004fe40000010006 */
[-C--:B------:R-:W-:Y:S02]  /*63f0*/  FFMA.FTZ R187, R126, R7.reuse, -R25 ;  /* 0x000000077ebb7223 */ /* 0x080fe40000010819 */
[----:B------:R-:W-:Y:S02]  /*6400*/  FMUL.FTZ R186, R128, -R7 ;  /* 0x8000000780ba7220 */ /* 0x000fe40000410000 */
[----:B---3--:R-:W-:-:S02]  /*6410*/  FMUL.FTZ R24, R189, R192 ;  /* 0x000000c0bd187220 */ /* 0x008fc40000410000 */
[C---:B------:R-:W-:Y:S02]  /*6420*/  FMUL.FTZ R7, R189.reuse, R194 ;  /* 0x000000c2bd077220 */ /* 0x040fe40000410000 */
[C---:B------:R-:W-:Y:S01]  /*6430*/  FMUL.FTZ R190, R189.reuse, R190 ;  /* 0x000000bebdbe7220 */ /* 0x040fe20000410000 */
[----:B------:R-:W-:Y:S01]  /*6440*/  FSEL R189, R189, R6, !P3 ;  /* 0x00000006bdbd7208 */ /* 0x000fe20005800000 */
[C---:B------:R-:W-:Y:S01]  /*6450*/  FFMA.FTZ R25, R181.reuse, R194, R24 ;  /* 0x000000c2b5197223 */ /* 0x040fe20000010018 */
[----:B------:R-:W-:Y:S01]  /*6460*/  PRMT R6, RZ, 0x5410, R27 ;  /* 0x00005410ff067816 */ /* 0x000fe2000000001b */
[C---:B------:R-:W-:Y:S01]  /*6470*/  FFMA.FTZ R192, R181.reuse, R192, -R7 ;  /* 0x000000c0b5c07223 */ /* 0x040fe20000010807 */
[----:B------:R-:W-:Y:S01]  /*6480*/  SHF.R.U32.HI R27, RZ, 0x1e, R62 ;  /* 0x0000001eff1b7819 */ /* 0x000fe2000001163e */
[----:B------:R-:W-:Y:S02]  /*6490*/  @P3 FFMA.FTZ R181, R181, R188, -R190 ;  /* 0x000000bcb5b53223 */ /* 0x000fe400000108be */
[----:B------:R-:W-:Y:S01]  /*64a0*/  FFMA.FTZ R194, R126, R185, R186 ;  /* 0x000000b97ec27223 */ /* 0x000fe200000100ba */
[----:B------:R-:W-:Y:S01]  /*64b0*/  SHFL.UP PT, R190, R189, 0x8, RZ ;  /* 0x05000000bdbe7989 */ /* 0x000fe200000e00ff */
[----:B------:R-:W-:-:S02]  /*64c0*/  FMUL.FTZ R185, R83, R6 ;  /* 0x0000000653b97220 */ /* 0x000fc40000410000 */
[----:B------:R-:W-:Y:S01]  /*64d0*/  @P3 FADD.FTZ R184, R184, R25 ;  /* 0x00000019b8b83221 */ /* 0x000fe20000010000 */
[----:B------:R-:W-:Y:S01]  /*64e0*/  SHF.L.U32 R25, R62, 0x2, RZ ;  /* 0x000000023e197819 */ /* 0x000fe200000006ff */
[----:B------:R-:W-:Y:S01]  /*64f0*/  @P3 FADD.FTZ R183, R183, R192 ;  /* 0x000000c0b7b73221 */ /* 0x000fe20000010000 */
[----:B------:R-:W0:Y:S01]  /*6500*/  SHFL.UP PT, R188, R181, 0x8, RZ ;  /* 0x05000000b5bc7989 */ /* 0x000e2200000e00ff */
[----:B------:R-:W-:Y:S01]  /*6510*/  FMUL.FTZ R186, R83, R26 ;  /* 0x0000001a53ba7220 */ /* 0x000fe20000410000 */
[----:B------:R-:W-:Y:S01]  /*6520*/  IADD3 R24, P3, R25, R200, RZ ;  /* 0x000000c819187210 */ /* 0x000fe20007f7e0ff */
[----:B------:R-:W-:Y:S01]  /*6530*/  FADD.FTZ R7, -R185, R194 ;  /* 0x000000c2b9077221 */ /* 0x000fe20000010100 */
[----:B------:R-:W-:Y:S01]  /*6540*/  IADD3 R26, P4, R25, R198, RZ ;  /* 0x000000c6191a7210 */ /* 0x000fe20007f9e0ff */
[----:B------:R-:W-:Y:S01]  /*6550*/  FADD.FTZ R187, R186, R187 ;  /* 0x000000bbbabb7221 */ /* 0x000fe20000010000 */
[----:B------:R-:W2:Y:S01]  /*6560*/  SHFL.UP PT, R192, R183, 0x8, RZ ;  /* 0x05000000b7c07989 */ /* 0x000ea200000e00ff */
[C---:B------:R-:W-:Y:S01]  /*6570*/  FMUL.FTZ R6, R110.reuse, -R7 ;  /* 0x800000076e067220 */ /* 0x040fe20000410000 */
[C---:B------:R-:W-:Y:S01]  /*6580*/  IADD3.X R25, R27.reuse, R202, RZ, P3, !PT ;  /* 0x000000ca1b197210 */ /* 0x040fe20001ffe4ff */
[-C--:B------:R-:W-:Y:S01]  /*6590*/  FMUL.FTZ R191, R110, -R187.reuse ;  /* 0x800000bb6ebf7220 */ /* 0x080fe20000410000 */
[----:B------:R-:W3:Y:S01]  /*65a0*/  SHFL.UP PT, R194, R184, 0x8, RZ ;  /* 0x05000000b8c27989 */ /* 0x000ee200000e00ff */
[----:B------:R-:W-:Y:S01]  /*65b0*/  IADD3.X R27, R27, R196, RZ, P4, !PT ;  /* 0x000000c41b1b7210 */ /* 0x000fe200027fe4ff */
[C---:B------:R-:W-:Y:S01]  /*65c0*/  FFMA.FTZ R196, R112.reuse, R187, -R6 ;  /* 0x000000bb70c47223 */ /* 0x040fe20000010806 */
[----:B------:R-:W-:Y:S01]  /*65d0*/  PRMT R6, RZ, 0x5410, R175 ;  /* 0x00005410ff067816 */ /* 0x000fe200000000af */
[----:B------:R-:W-:Y:S01]  /*65e0*/  FFMA.FTZ R191, R112, R7, R191 ;  /* 0x0000000770bf7223 */ /* 0x000fe200000100bf */
[----:B------:R-:W-:-:S02]  /*65f0*/  IADD3 R187, R48, -c[0x0][0x174], RZ ;  /* 0x80005d0030bb7a10 */ /* 0x000fc40007ffe0ff */
[----:B------:R-:W-:Y:S01]  /*6600*/  ISETP.GE.AND P3, PT, R61, 0x8, PT ;  /* 0x000000083d00780c */ /* 0x000fe20003f66270 */
[----:B------:R-:W-:Y:S02]  /*6610*/  FMUL.FTZ R175, R85, R6 ;  /* 0x0000000655af7220 */ /* 0x000fe40000410000 */
[----:B------:R-:W-:Y:S02]  /*6620*/  FADD.FTZ R191, -R174, R191 ;  /* 0x000000bfaebf7221 */ /* 0x000fe40000010100 */
[----:B------:R-:W-:Y:S02]  /*6630*/  FADD.FTZ R7, R175, R196 ;  /* 0x000000c4af077221 */ /* 0x000fe40000010000 */
[----:B------:R-:W-:Y:S02]  /*6640*/  FMUL.FTZ R6, R114, -R191 ;  /* 0x800000bf72067220 */ /* 0x000fe40000410000 */
[----:B------:R-:W-:Y:S02]  /*6650*/  IMAD R187, R187, -0x200, RZ ;  /* 0xfffffe00bbbb7824 */ /* 0x000fe400078e02ff */
[----:B------:R-:W-:-:S02]  /*6660*/  FFMA.FTZ R198, R116, R7, -R6 ;  /* 0x0000000774c67223 */ /* 0x000fc40000010806 */
[----:B0-----:R-:W-:Y:S02]  /*6670*/  FMUL.FTZ R6, R189, R188 ;  /* 0x000000bcbd067220 */ /* 0x001fe40000410000 */
[----:B------:R-:W-:-:S04]  /*6680*/  IMAD.WIDE R24, R187, 0x4, R24 ;  /* 0x00000004bb187825 */ /* 0x000fc800078e0218 */
[----:B------:R-:W-:-:S04]  /*6690*/  IMAD.WIDE R26, R187, 0x4, R26 ;  /* 0x00000004bb1a7825 */ /* 0x000fc800078e021a */
[----:B------:R-:W-:Y:S02]  /*66a0*/  FMUL.FTZ R193, R114, -R7 ;  /* 0x8000000772c17220 */ /* 0x000fe40000410000 */
[C---:B--2---:R-:W-:Y:S02]  /*66b0*/  FMUL.FTZ R187, R189.reuse, R192 ;  /* 0x000000c0bdbb7220 */ /* 0x044fe40000410000 */
[----:B---3--:R-:W-:Y:S02]  /*66c0*/  FMUL.FTZ R7, R189, R194 ;  /* 0x000000c2bd077220 */ /* 0x008fe40000410000 */
[-C--:B------:R-:W-:Y:S02]  /*66d0*/  FFMA.FTZ R6, R181, R190.reuse, R6 ;  /* 0x000000beb5067223 */ /* 0x080fe40000010006 */
[----:B------:R-:W-:Y:S02]  /*66e0*/  FMUL.FTZ R190, R189, R190 ;  /* 0x000000bebdbe7220 */ /* 0x000fe40000410000 */
[----:B------:R-:W-:Y:S01]  /*66f0*/  FFMA.FTZ R187, R181, R194, R187 ;  /* 0x000000c2b5bb7223 */ /* 0x000fe200000100bb */
[----:B------:R-:W-:Y:S01]  /*6700*/  FSEL R189, R189, R6, !P3 ;  /* 0x00000006bdbd7208 */ /* 0x000fe20005800000 */
[C---:B------:R-:W-:Y:S01]  /*6710*/  FFMA.FTZ R192, R181.reuse, R192, -R7 ;  /* 0x000000c0b5c07223 */ /* 0x040fe20000010807 */
[----:B------:R-:W-:Y:S01]  /*6720*/  PRMT R6, RZ, 0x5410, R173 ;  /* 0x00005410ff067816 */ /* 0x000fe200000000ad */
[----:B------:R-:W-:Y:S01]  /*6730*/  @P3 FFMA.FTZ R181, R181, R188, -R190 ;  /* 0x000000bcb5b53223 */ /* 0x000fe200000108be */
[----:B------:R-:W-:Y:S01]  /*6740*/  PRMT R188, RZ, 0x5410, R171 ;  /* 0x00005410ffbc7816 */ /* 0x000fe200000000ab */
[----:B------:R-:W-:-:S02]  /*6750*/  @P3 FADD.FTZ R183, R183, R192 ;  /* 0x000000c0b7b73221 */ /* 0x000fc40000010000 */
[----:B------:R-:W-:Y:S01]  /*6760*/  @P3 FADD.FTZ R184, R184, R187 ;  /* 0x000000bbb8b83221 */ /* 0x000fe20000010000 */
[----:B------:R-:W0:Y:S01]  /*6770*/  SHFL.UP PT, R190, R181, 0x10, RZ ;  /* 0x06000000b5be7989 */ /* 0x000e2200000e00ff */
[C---:B-1----:R-:W-:Y:S01]  /*6780*/  FMUL.FTZ R7, R136.reuse, R21 ;  /* 0x0000001588077220 */ /* 0x042fe20000410000 */
[----:B------:R-:W-:Y:S01]  /*6790*/  ISETP.GE.AND P3, PT, R61, 0x10, PT ;  /* 0x000000103d00780c */ /* 0x000fe20003f66270 */
[-C--:B------:R-:W-:Y:S01]  /*67a0*/  FMUL.FTZ R187, R136, -R20.reuse ;  /* 0x8000001488bb7220 */ /* 0x080fe20000410000 */
[----:B------:R-:W1:Y:S01]  /*67b0*/  SHFL.UP PT, R194, R183, 0x10, RZ ;  /* 0x06000000b7c27989 */ /* 0x000e6200000e00ff */
[----:B------:R-:W-:Y:S02]  /*67c0*/  FFMA.FTZ R7, R138, R20, -R7 ;  /* 0x000000148a077223 */ /* 0x000fe40000010807 */
[----:B------:R-:W-:Y:S01]  /*67d0*/  FFMA.FTZ R193, R116, R191, R193 ;  /* 0x000000bf74c17223 */ /* 0x000fe200000100c1 */
[----:B------:R-:W2:Y:S01]  /*67e0*/  SHFL.UP PT, R192, R189, 0x10, RZ ;  /* 0x06000000bdc07989 */ /* 0x000ea200000e00ff */
[----:B------:R-:W-:-:S02]  /*67f0*/  FFMA.FTZ R171, R138, -R21, R187 ;  /* 0x800000158aab7223 */ /* 0x000fc400000100bb */
[C---:B------:R-:W-:Y:S01]  /*6800*/  FMUL.FTZ R188, R87.reuse, R188 ;  /* 0x000000bc57bc7220 */ /* 0x040fe20000410000 */
[----:B------:R-:W3:Y:S01]  /*6810*/  SHFL.UP PT, R196, R184, 0x10, RZ ;  /* 0x06000000b8c47989 */ /* 0x000ee200000e00ff */
[C---:B------:R-:W-:Y:S02]  /*6820*/  FMUL.FTZ R173, R130.reuse, -R7 ;  /* 0x8000000782ad7220 */ /* 0x040fe40000410000 */
[----:B------:R-:W-:Y:S02]  /*6830*/  FMUL.FTZ R187, R87, R6 ;  /* 0x0000000657bb7220 */ /* 0x000fe40000410000 */
[-C--:B------:R-:W-:Y:S02]  /*6840*/  FMUL.FTZ R6, R130, -R171.reuse ;  /* 0x800000ab82067220 */ /* 0x080fe40000410000 */
[----:B------:R-:W-:Y:S02]  /*6850*/  FADD.FTZ R193, -R188, R193 ;  /* 0x000000c1bcc17221 */ /* 0x000fe40000010100 */
[----:B------:R-:W-:-:S02]  /*6860*/  FFMA.FTZ R173, R132, R171, R173 ;  /* 0x000000ab84ad7223 */ /* 0x000fc400000100ad */
[----:B------:R-:W-:Y:S02]  /*6870*/  FADD.FTZ R191, R187, R198 ;  /* 0x000000c6bbbf7221 */ /* 0x000fe40000010000 */
[----:B------:R-:W-:Y:S02]  /*6880*/  FFMA.FTZ R7, R132, R7, -R6 ;  /* 0x0000000784077223 */ /* 0x000fe40000010806 */
[----:B------:R-:W-:Y:S02]  /*6890*/  FMUL.FTZ R171, R118, -R193 ;  /* 0x800000c176ab7220 */ /* 0x000fe40000410000 */
[----:B------:R-:W-:Y:S02]  /*68a0*/  FMUL.FTZ R6, R128, -R173 ;  /* 0x800000ad80067220 */ /* 0x000fe40000410000 */
[-C--:B------:R-:W-:Y:S02]  /*68b0*/  FMUL.FTZ R197, R118, -R191.reuse ;  /* 0x800000bf76c57220 */ /* 0x080fe40000410000 */
[----:B------:R-:W-:-:S02]  /*68c0*/  FFMA.FTZ R195, R120, R191, -R171 ;  /* 0x000000bf78c37223 */ /* 0x000fc400000108ab */
[----:B------:R-:W-:Y:S02]  /*68d0*/  FFMA.FTZ R191, R126, R7, -R6 ;  /* 0x000000077ebf7223 */ /* 0x000fe40000010806 */
[C---:B0-----:R-:W-:Y:S02]  /*68e0*/  FMUL.FTZ R6, R189.reuse, R190 ;  /* 0x000000bebd067220 */ /* 0x041fe40000410000 */
[----:B-1----:R-:W-:Y:S02]  /*68f0*/  FMUL.FTZ R171, R189, R194 ;  /* 0x000000c2bdab7220 */ /* 0x002fe40000410000 */
[----:B--2---:R-:W-:Y:S02]  /*6900*/  FFMA.FTZ R6, R181, R192, R6 ;  /* 0x000000c0b5067223 */ /* 0x004fe40000010006 */
[----:B------:R-:W-:Y:S02]  /*6910*/  FFMA.FTZ R198, R120, R193, R197 ;  /* 0x000000c178c67223 */ /* 0x000fe400000100c5 */
[----:B------:R-:W-:Y:S01]  /*6920*/  FMUL.FTZ R193, R128, -R7 ;  /* 0x8000000780c17220 */ /* 0x000fe20000410000 */
[C---:B------:R-:W-:Y:S01]  /*6930*/  FSEL R6, R189.reuse, R6, !P3 ;  /* 0x00000006bd067208 */ /* 0x040fe20005800000 */
[----:B---3--:R-:W-:-:S02]  /*6940*/  FMUL.FTZ R7, R189, R196 ;  /* 0x000000c4bd077220 */ /* 0x008fc40000410000 */
[----:B------:R-:W-:Y:S02]  /*6950*/  FMUL.FTZ R192, R189, R192 ;  /* 0x000000c0bdc07220 */ /* 0x000fe40000410000 */
[C---:B------:R-:W-:Y:S02]  /*6960*/  FFMA.FTZ R171, R181.reuse, R196, R171 ;  /* 0x000000c4b5ab7223 */ /* 0x040fe400000100ab */
[C---:B------:R-:W-:Y:S02]  /*6970*/  FFMA.FTZ R194, R181.reuse, R194, -R7 ;  /* 0x000000c2b5c27223 */ /* 0x040fe40000010807 */
[----:B------:R-:W-:Y:S02]  /*6980*/  @P3 FFMA.FTZ R181, R181, R190, -R192 ;  /* 0x000000beb5b53223 */ /* 0x000fe400000108c0 */
[----:B------:R-:W-:Y:S02]  /*6990*/  @P3 FADD.FTZ R184, R184, R171 ;  /* 0x000000abb8b83221 */ /* 0x000fe40000010000 */
[----:B------:R-:W-:Y:S01]  /*69a0*/  FMUL.FTZ R189, R89, R142 ;  /* 0x0000008e59bd7220 */ /* 0x000fe20000410000 */
[----:B-----5:R0:W-:Y:S01]  /*69b0*/  SHFL.IDX PT, R171, R4, RZ, 0x1f ;  /* 0x00001fff04ab7589 */ /* 0x0201e200000e0000 */
[----:B------:R-:W-:-:S02]  /*69c0*/  FFMA.FTZ R193, R126, R173, R193 ;  /* 0x000000ad7ec17223 */ /* 0x000fc400000100c1 */
[----:B------:R-:W-:Y:S01]  /*69d0*/  @P3 FADD.FTZ R183, R183, R194 ;  /* 0x000000c2b7b73221 */ /* 0x000fe20000010000 */
[----:B------:R-:W1:Y:S01]  /*69e0*/  SHFL.UP PT, R142, R6, 0x1, RZ ;  /* 0x04200000068e7989 */ /* 0x000e6200000e00ff */
[----:B------:R-:W-:Y:S02]  /*69f0*/  FMUL.FTZ R190, R89, R140 ;  /* 0x0000008c59be7220 */ /* 0x000fe40000410000 */
[----:B------:R-:W-:Y:S01]  /*6a00*/  FADD.FTZ R7, -R189, R198 ;  /* 0x000000c6bd077221 */ /* 0x000fe20000010100 */
[----:B------:R2:W3:Y:S01]  /*6a10*/  SHFL.IDX PT, R173, R5, RZ, 0x1f ;  /* 0x00001fff05ad7589 */ /* 0x0004e200000e0000 */
[----:B------:R-:W-:Y:S02]  /*6a20*/  FADD.FTZ R195, R190, R195 ;  /* 0x000000c3bec37221 */ /* 0x000fe40000010000 */
[----:B0-----:R-:W-:Y:S01]  /*6a30*/  FMUL.FTZ R4, R122, -R7 ;  /* 0x800000077a047220 */ /* 0x001fe20000410000 */
[----:B------:R-:W0:Y:S03]  /*6a40*/  SHFL.UP PT, R181, R181, 0x1, RZ ;  /* 0x04200000b5b57989 */ /* 0x000e2600000e00ff */
[----:B------:R-:W-:Y:S01]  /*6a50*/  FFMA.FTZ R192, R124, R195, -R4 ;  /* 0x000000c37cc07223 */ /* 0x000fe20000010804 */
[----:B------:R-:W4:Y:S01]  /*6a60*/  SHFL.UP PT, R184, R184, 0x1, RZ ;  /* 0x04200000b8b87989 */ /* 0x000f2200000e00ff */
[----:B--2---:R-:W-:-:S02]  /*6a70*/  FMUL.FTZ R5, R110, -R191 ;  /* 0x800000bf6e057220 */ /* 0x004fc40000410000 */
[-C--:B------:R-:W-:Y:S01]  /*6a80*/  FMUL.FTZ R4, R110, -R193.reuse ;  /* 0x800000c16e047220 */ /* 0x080fe20000410000 */
[----:B------:R-:W2:Y:S01]  /*6a90*/  SHFL.UP PT, R183, R183, 0x1, RZ ;  /* 0x04200000b7b77989 */ /* 0x000ea200000e00ff */
[----:B------:R-:W-:Y:S01]  /*6aa0*/  FFMA.FTZ R193, R112, R193, R5 ;  /* 0x000000c170c17223 */ /* 0x000fe20000010005 */
[----:B------:R-:W-:Y:S01]  /*6ab0*/  HFMA2.MMA R5, -RZ, RZ, 0, 0 ;  /* 0x00000000ff057435 */ /* 0x000fe200000001ff */
[----:B------:R-:W-:Y:S02]  /*6ac0*/  FMUL.FTZ R195, R122, -R195 ;  /* 0x800000c37ac37220 */ /* 0x000fe40000410000 */
[----:B------:R-:W-:Y:S01]  /*6ad0*/  FFMA.FTZ R191, R112, R191, -R4 ;  /* 0x000000bf70bf7223 */ /* 0x000fe20000010804 */
[----:B------:R-:W-:Y:S01]  /*6ae0*/  MOV R4, 0x3f800000 ;  /* 0x3f80000000047802 */ /* 0x000fe20000000f00 */
[----:B------:R-:W-:Y:S02]  /*6af0*/  FMUL.FTZ R140, R114, -R193 ;  /* 0x800000c1728c7220 */ /* 0x000fe40000410000 */
[----:B------:R-:W-:-:S02]  /*6b00*/  FFMA.FTZ R194, R124, R7, R195 ;  /* 0x000000077cc27223 */ /* 0x000fc400000100c3 */
[-C--:B------:R-:W-:Y:S01]  /*6b10*/  FFMA.FTZ R195, R116, R191.reuse, -R140 ;  /* 0x000000bf74c37223 */ /* 0x080fe2000001088c */
[----:B------:R-:W-:Y:S01]  /*6b20*/  CS2R R6, SRZ ;  /* 0x0000000000067805 */ /* 0x000fe2000001ff00 */
[----:B------:R-:W-:Y:S02]  /*6b30*/  FMUL.FTZ R191, R114, -R191 ;  /* 0x800000bf72bf7220 */ /* 0x000fe40000410000 */
[C---:B-1----:R-:W-:Y:S02]  /*6b40*/  FMUL.FTZ R140, R142.reuse, R171 ;  /* 0x000000ab8e8c7220 */ /* 0x042fe40000410000 */
[----:B---3--:R-:W-:Y:S01]  /*6b50*/  FMUL.FTZ R142, R142, R173 ;  /* 0x000000ad8e8e7220 */ /* 0x008fe20000410000 */
[----:B------:R1:W3:Y:S01]  /*6b60*/  @!P0 LDS.128 R4, [R75.X16+0x2e10] ;  /* 0x002e10004b048984 */ /* 0x0002e2000000cc00 */
[----:B------:R-:W-:Y:S01]  /*6b70*/  FFMA.FTZ R193, R116, R193, R191 ;  /* 0x000000c174c17223 */ /* 0x000fe200000100bf */
[----:B------:R-:W-:Y:S01]  /*6b80*/  ISETP.NE.AND P0, PT, R170, 0x1f, PT ;  /* 0x0000001faa00780c */ /* 0x000fe20003f05270 */
[----:B0-----:R-:W-:-:S02]  /*6b90*/  FFMA.FTZ R191, R181, R173, R140 ;  /* 0x000000adb5bf7223 */ /* 0x001fc4000001008c */
[----:B------:R-:W-:Y:S02]  /*6ba0*/  FFMA.FTZ R142, R181, R171, -R142 ;  /* 0x000000abb58e7223 */ /* 0x000fe4000001088e */
[----:B------:R-:W-:Y:S02]  /*6bb0*/  FMUL.FTZ R140, R118, -R193 ;  /* 0x800000c1768c7220 */ /* 0x000fe40000410000 */
[----:B----4-:R-:W-:Y:S02]  /*6bc0*/  @P1 FADD.FTZ R173, R184, R191 ;  /* 0x000000bfb8ad1221 */ /* 0x010fe40000010000 */
[----:B--2---:R-:W-:Y:S02]  /*6bd0*/  @P1 FADD.FTZ R171, R183, R142 ;  /* 0x0000008eb7ab1221 */ /* 0x004fe40000010000 */
        /* <DEDUP_REMOVED lines=10> */
[----:B------:R-:W-:Y:S02]  /*6c80*/  FADD.FTZ R142, R177, R142 ;  /* 0x0000008eb18e7221 */ /* 0x000fe40000010000 */
[C---:B------:R-:W-:Y:S02]  /*6c90*/  FMUL.FTZ R179, R91.reuse, R148 ;  /* 0x000000945bb37220 */ /* 0x040fe40000410000 */
[----:B------:R-:W-:Y:S02]  /*6ca0*/  FMUL.FTZ R177, R91, R144 ;  /* 0x000000905bb17220 */ /* 0x000fe40000410000 */
[----:B------:R-:W-:-:S02]  /*6cb0*/  FFMA.FTZ R171, R124, R195, -R183 ;  /* 0x000000c37cab7223 */ /* 0x000fc400000108b7 */
[----:B------:R-:W-:Y:S02]  /*6cc0*/  FFMA.FTZ R183, R124, R181, R184 ;  /* 0x000000b57cb77223 */ /* 0x000fe400000100b8 */
[----:B------:R-:W-:Y:S01]  /*6cd0*/  FADD.FTZ R173, R179, R192 ;  /* 0x000000c0b3ad7221 */ /* 0x000fe20000010000 */
[----:B------:R1:W0:Y:S01]  /*6ce0*/  SHFL.DOWN PT, R196, R171, 0x1, 0x1f ;  /* 0x08201f00abc47f89 */ /* 0x00022200000e0000 */
[----:B------:R-:W-:Y:S02]  /*6cf0*/  FADD.FTZ R181, -R177, R194 ;  /* 0x000000c2b1b57221 */ /* 0x000fe40000010100 */
        /* <DEDUP_REMOVED lines=19> */
.L_x_12029:
[----:B---3--:R-:W-:Y:S05]  /*6e30*/  BSYNC B0 ;  /* 0x0000000000007941 */ /* 0x008fea0003800000 */
.L_x_12028:
        /* <DEDUP_REMOVED lines=24> */
.L_x_12031:
[----:B------:R-:W-:Y:S05]  /*6fc0*/  BSYNC B0 ;  /* 0x0000000000007941 */ /* 0x000fea0003800000 */
.L_x_12030:
        /* <DEDUP_REMOVED lines=24> */
.L_x_12033:
[----:B------:R-:W-:Y:S05]  /*7150*/  BSYNC B0 ;  /* 0x0000000000007941 */ /* 0x000fea0003800000 */
.L_x_12032:
        /* <DEDUP_REMOVED lines=24> */
.L_x_12035:
[----:B------:R-:W-:Y:S05]  /*72e0*/  BSYNC B0 ;  /* 0x0000000000007941 */ /* 0x000fea0003800000 */
.L_x_12034:
        /* <DEDUP_REMOVED lines=23> */
.L_x_12037:
[----:B------:R-:W-:Y:S05]  /*7460*/  BSYNC B0 ;  /* 0x0000000000007941 */ /* 0x000fea0003800000 */
.L_x_12036:
        /* <DEDUP_REMOVED lines=50> */
[-C--:B------:R-:W-:Y:S02]  /*7790*/  FMUL.FTZ R136, R136, -R161.reuse ;  /* 0x800000a188887220 */ /* 0x080fe40000410000 */
[C---:B------:R-:W-:Y:S02]  /*77a0*/  FFMA.FTZ R180, R138.reuse, R161, -R180 ;  /* 0x000000a18ab47223 */ /* 0x040fe400000108b4 */
[----:B------:R-:W-:Y:S02]  /*77b0*/  FFMA.FTZ R136, R138, R159, R136 ;  /* 0x0000009f8a887223 */ /* 0x000fe40000010088 */
[----:B------:R-:W-:-:S02]  /*77c0*/  FADD.FTZ R163, R163, R180 ;  /* 0x000000b4a3a37221 */ /* 0x000fc40000010000 */
[----:B------:R-:W-:Y:S02]  /*77d0*/  FADD.FTZ R165, -R165, R136 ;  /* 0x00000088a5a57221 */ /* 0x000fe40000010100 */
[----:B------:R-:W-:Y:S02]  /*77e0*/  FFMA.FTZ R176, R138, R27, -R176 ;  /* 0x0000001b8ab07223 */ /* 0x000fe400000108b0 */
[C---:B------:R-:W-:Y:S02]  /*77f0*/  FMUL.FTZ R136, R130.reuse, -R165 ;  /* 0x800000a582887220 */ /* 0x040fe40000410000 */
[-C--:B------:R-:W-:Y:S02]  /*7800*/  FMUL.FTZ R130, R130, -R163.reuse ;  /* 0x800000a382827220 */ /* 0x080fe40000410000 */
[C---:B------:R-:W-:Y:S02]  /*7810*/  FFMA.FTZ R136, R132.reuse, R163, -R136 ;  /* 0x000000a384887223 */ /* 0x040fe40000010888 */
[----:B------:R-:W-:-:S02]  /*7820*/  FFMA.FTZ R130, R132, R165, R130 ;  /* 0x000000a584827223 */ /* 0x000fc40000010082 */
[----:B------:R-:W-:Y:S02]  /*7830*/  FFMA.FTZ R164, R157, R164, R176 ;  /* 0x000000a49da47223 */ /* 0x000fe400000100b0 */
[----:B------:R-:W-:Y:S02]  /*7840*/  FMUL.FTZ R20, R183, R4 ;  /* 0x00000004b7147220 */ /* 0x000fe40000410000 */
[----:B------:R-:W-:Y:S02]  /*7850*/  FFMA.FTZ R176, R171, R6, -R21 ;  /* 0x00000006abb07223 */ /* 0x000fe40000010815 */
[----:B------:R-:W-:Y:S02]  /*7860*/  FFMA.FTZ R21, R138, R26, R7 ;  /* 0x0000001a8a157223 */ /* 0x000fe40000010007 */
[----:B------:R-:W-:Y:S02]  /*7870*/  FADD.FTZ R167, R167, R136 ;  /* 0x00000088a7a77221 */ /* 0x000fe40000010000 */
[----:B------:R-:W-:-:S02]  /*7880*/  FMUL.FTZ R6, R183, R5 ;  /* 0x00000005b7067220 */ /* 0x000fc40000410000 */
[----:B------:R-:W-:Y:S02]  /*7890*/  FADD.FTZ R169, -R169, R130 ;  /* 0x00000082a9a97221 */ /* 0x000fe40000010100 */
[----:B------:R-:W-:Y:S01]  /*78a0*/  FFMA.FTZ R5, R171, R5, R20 ;  /* 0x00000005ab057223 */ /* 0x000fe20000010014 */
[----:B------:R-:W-:Y:S01]  /*78b0*/  SHF.L.U32 R20, R62, 0x4, RZ ;  /* 0x000000043e147819 */ /* 0x000fe200000006ff */
[----:B------:R-:W-:Y:S02]  /*78c0*/  FADD.FTZ R7, R181, R178 ;  /* 0x000000b2b5077221 */ /* 0x000fe40000010000 */
[----:B------:R-:W-:Y:S01]  /*78d0*/  FMUL.FTZ R181, R161, R88 ;  /* 0x00000058a1b57220 */ /* 0x000fe20000410000 */
[----:B------:R-:W-:Y:S01]  /*78e0*/  LEA.HI.SX32 R20, R20, R20, 0x1b ;  /* 0x0000001414147211 */ /* 0x000fe200078fdaff */
[----:B------:R-:W-:Y:S02]  /*78f0*/  FFMA.FTZ R134, R157, R134, R21 ;  /* 0x000000869d867223 */ /* 0x000fe40000010015 */
[----:B------:R-:W-:-:S02]  /*7900*/  FMUL.FTZ R130, R128, -R167 ;  /* 0x800000a780827220 */ /* 0x000fc40000410000 */
[----:B------:R-:W-:Y:S02]  /*7910*/  FFMA.FTZ R4, R171, R4, -R6 ;  /* 0x00000004ab047223 */ /* 0x000fe40000010806 */
[----:B------:R-:W-:Y:S02]  /*7920*/  FMUL.FTZ R21, R128, -R169 ;  /* 0x800000a980157220 */ /* 0x000fe40000410000 */
[----:B-----5:R-:W-:Y:S02]  /*7930*/  FADD.FTZ R6, R173, R176 ;  /* 0x000000b0ad067221 */ /* 0x020fe40000010000 */
[C---:B------:R-:W-:Y:S02]  /*7940*/  FMUL.FTZ R173, R157.reuse, R181 ;  /* 0x000000b59dad7220 */ /* 0x040fe40000410000 */
[----:B------:R-:W-:Y:S01]  /*7950*/  FMUL.FTZ R132, R157, R88 ;  /* 0x000000589d847220 */ /* 0x000fe20000410000 */
[----:B------:R-:W-:Y:S01]  /*7960*/  @!P0 STS.128 [R75.X16+0x2e10], R4 ;  /* 0x002e10044b008388 */ /* 0x000fe2000000cc00 */
[----:B------:R-:W-:-:S02]  /*7970*/  FFMA.FTZ R130, R126, R169, R130 ;  /* 0x000000a97e827223 */ /* 0x000fc40000010082 */
[----:B------:R-:W-:Y:S01]  /*7980*/  FFMA.FTZ R21, R126, R167, -R21 ;  /* 0x000000a77e157223 */ /* 0x000fe20000010815 */
[----:B------:R0:W-:Y:S01]  /*7990*/  STS [R20.X4+0x878], R173 ;  /* 0x000878ad14007388 */ /* 0x0001e20000004800 */
[----:B------:R-:W-:Y:S02]  /*79a0*/  FMUL.FTZ R183, R159, R88 ;  /* 0x000000589fb77220 */ /* 0x000fe40000410000 */
[-C--:B------:R-:W-:Y:S02]  /*79b0*/  FFMA.FTZ R128, R155, -R132.reuse, R134 ;  /* 0x800000849b807223 */ /* 0x080fe40000010086 */
[----:B------:R-:W-:Y:S02]  /*79c0*/  FADD.FTZ R171, -R185, R130 ;  /* 0x00000082b9ab7221 */ /* 0x000fe40000010100 */
[----:B------:R-:W-:Y:S02]  /*79d0*/  FFMA.FTZ R126, R153, -R132, R164 ;  /* 0x80000084997e7223 */ /* 0x000fe400000100a4 */
[----:B------:R-:W-:-:S02]  /*79e0*/  FMUL.FTZ R180, R128, R183 ;  /* 0x000000b780b47220 */ /* 0x000fc40000410000 */
[----:B0-----:R-:W-:Y:S02]  /*79f0*/  FADD.FTZ R173, R186, R21 ;  /* 0x00000015baad7221 */ /* 0x001fe40000010000 */
[C---:B------:R-:W-:Y:S02]  /*7a00*/  FMUL.FTZ R4, R110.reuse, -R171 ;  /* 0x800000ab6e047220 */ /* 0x040fe40000410000 */
[----:B------:R-:W-:Y:S02]  /*7a10*/  FMUL.FTZ R110, R110, -R173 ;  /* 0x800000ad6e6e7220 */ /* 0x000fe40000410000 */
[-C--:B------:R-:W-:Y:S02]  /*7a20*/  FFMA.FTZ R180, R126, R181.reuse, R180 ;  /* 0x000000b57eb47223 */ /* 0x080fe400000100b4 */
[----:B------:R-:W-:Y:S02]  /*7a30*/  FMUL.FTZ R178, R128, R181 ;  /* 0x000000b580b27220 */ /* 0x000fe40000410000 */
[----:B------:R-:W-:-:S02]  /*7a40*/  FFMA.FTZ R181, R112, R171, R110 ;  /* 0x000000ab70b57223 */ /* 0x000fc4000001006e */
[----:B------:R-:W-:Y:S02]  /*7a50*/  FFMA.FTZ R4, R112, R173, -R4 ;  /* 0x000000ad70047223 */ /* 0x000fe40000010804 */
[----:B------:R-:W-:Y:S02]  /*7a60*/  FADD.FTZ R181, -R174, R181 ;  /* 0x000000b5aeb57221 */ /* 0x000fe40000010100 */
[----:B------:R-:W-:Y:S02]  /*7a70*/  FADD.FTZ R175, R175, R4 ;  /* 0x00000004afaf7221 */ /* 0x000fe40000010000 */
[C---:B------:R-:W-:Y:S02]  /*7a80*/  FMUL.FTZ R5, R114.reuse, -R181 ;  /* 0x800000b572057220 */ /* 0x040fe40000410000 */
[----:B------:R-:W-:Y:S02]  /*7a90*/  FMUL.FTZ R6, R147, R86 ;  /* 0x0000005693067220 */ /* 0x000fe40000410000 */
[----:B------:R-:W-:-:S02]  /*7aa0*/  FMUL.FTZ R114, R114, -R175 ;  /* 0x800000af72727220 */ /* 0x000fc40000410000 */
[-C--:B------:R-:W-:Y:S02]  /*7ab0*/  FMUL.FTZ R191, R157, R183.reuse ;  /* 0x000000b79dbf7220 */ /* 0x080fe40000410000 */
[----:B------:R-:W-:Y:S02]  /*7ac0*/  FFMA.FTZ R178, R126, R183, -R178 ;  /* 0x000000b77eb27223 */ /* 0x000fe400000108b2 */
[-C--:B------:R-:W-:Y:S01]  /*7ad0*/  FFMA.FTZ R110, R151, -R6.reuse, R26 ;  /* 0x80000006976e7223 */ /* 0x080fe2000001001a */
[----:B------:R0:W-:Y:S01]  /*7ae0*/  STS [R20.X4+0x87c], R191 ;  /* 0x00087cbf14007388 */ /* 0x0001e20000004800 */
[----:B------:R-:W-:Y:S02]  /*7af0*/  FFMA.FTZ R112, R149, -R6, R27 ;  /* 0x8000000695707223 */ /* 0x000fe4000001001b */
[----:B------:R-:W-:Y:S02]  /*7b00*/  FFMA.FTZ R183, R116, R181, R114 ;  /* 0x000000b574b77223 */ /* 0x000fe40000010072 */
[----:B------:R-:W-:-:S02]  /*7b10*/  FMUL.FTZ R21, R165, R86 ;  /* 0x00000056a5157220 */ /* 0x000fc40000410000 */
[----:B------:R-:W-:Y:S02]  /*7b20*/  FFMA.FTZ R6, R116, R175, -R5 ;  /* 0x000000af74067223 */ /* 0x000fe40000010805 */
[----:B------:R-:W-:Y:S02]  /*7b30*/  FMUL.FTZ R7, R163, R86 ;  /* 0x00000056a3077220 */ /* 0x000fe40000410000 */
[----:B------:R-:W-:Y:S02]  /*7b40*/  FADD.FTZ R183, -R188, R183 ;  /* 0x000000b7bcb77221 */ /* 0x000fe40000010100 */
[C---:B------:R-:W-:Y:S02]  /*7b50*/  FMUL.FTZ R4, R110.reuse, R21 ;  /* 0x000000156e047220 */ /* 0x040fe40000410000 */
[----:B------:R-:W-:Y:S02]  /*7b60*/  FADD.FTZ R187, R187, R6 ;  /* 0x00000006bbbb7221 */ /* 0x000fe40000010000 */
[----:B------:R-:W-:-:S02]  /*7b70*/  FMUL.FTZ R130, R110, R7 ;  /* 0x000000076e827220 */ /* 0x000fc40000410000 */
[----:B------:R-:W-:Y:S02]  /*7b80*/  FMUL.FTZ R116, R145, R84 ;  /* 0x0000005491747220 */ /* 0x000fe40000410000 */
[----:B------:R-:W-:Y:S02]  /*7b90*/  FMUL.FTZ R6, R118, -R183 ;  /* 0x800000b776067220 */ /* 0x000fe40000410000 */
[----:B------:R-:W-:Y:S02]  /*7ba0*/  FFMA.FTZ R4, R112, R7, R4 ;  /* 0x0000000770047223 */ /* 0x000fe40000010004 */
[----:B------:R-:W-:Y:S02]  /*7bb0*/  FMUL.FTZ R118, R118, -R187 ;  /* 0x800000bb76767220 */ /* 0x000fe40000410000 */
[----:B------:R-:W-:Y:S02]  /*7bc0*/  FMUL.FTZ R7, R147, R7 ;  /* 0x0000000793077220 */ /* 0x000fe40000410000 */
[----:B------:R-:W-:-:S02]  /*7bd0*/  FFMA.FTZ R5, R112, R21, -R130 ;  /* 0x0000001570057223 */ /* 0x000fc40000010882 */
[----:B0-----:R-:W-:Y:S01]  /*7be0*/  FMUL.FTZ R191, R147, R21 ;  /* 0x0000001593bf7220 */ /* 0x001fe20000410000 */
[----:B------:R0:W-:Y:S01]  /*7bf0*/  STS [R20.X4+0x870], R7 ;  /* 0x0008700714007388 */ /* 0x0001e20000004800 */
[----:B------:R-:W-:Y:S02]  /*7c00*/  FFMA.FTZ R114, R143, -R116, R162 ;  /* 0x800000748f727223 */ /* 0x000fe400000100a2 */
[----:B------:R-:W-:Y:S01]  /*7c10*/  FMUL.FTZ R21, R169, R84 ;  /* 0x00000054a9157220 */ /* 0x000fe20000410000 */
[----:B------:R1:W-:Y:S01]  /*7c20*/  STS [R20.X4+0x874], R191 ;  /* 0x000874bf14007388 */ /* 0x0003e20000004800 */
[C---:B------:R-:W-:Y:S02]  /*7c30*/  FFMA.FTZ R118, R120.reuse, R183, R118 ;  /* 0x000000b778767223 */ /* 0x040fe40000010076 */
[----:B------:R-:W-:Y:S02]  /*7c40*/  FFMA.FTZ R185, R120, R187, -R6 ;  /* 0x000000bb78b97223 */ /* 0x000fe40000010806 */
[----:B------:R-:W-:-:S02]  /*7c50*/  FFMA.FTZ R116, R141, -R116, R160 ;  /* 0x800000748d747223 */ /* 0x000fc400000100a0 */
[----:B0-----:R-:W-:Y:S02]  /*7c60*/  FMUL.FTZ R7, R167, R84 ;  /* 0x00000054a7077220 */ /* 0x001fe40000410000 */
[----:B------:R-:W-:Y:S02]  /*7c70*/  FMUL.FTZ R6, R114, R21 ;  /* 0x0000001572067220 */ /* 0x000fe40000410000 */
[----:B------:R-:W-:Y:S02]  /*7c80*/  FADD.FTZ R189, -R189, R118 ;  /* 0x00000076bdbd7221 */ /* 0x000fe40000010100 */
[----:B------:R-:W-:Y:S02]  /*7c90*/  FADD.FTZ R185, R190, R185 ;  /* 0x000000b9beb97221 */ /* 0x000fe40000010000 */
[----:B------:R-:W-:Y:S02]  /*7ca0*/  FFMA.FTZ R215, R116, R7, R6 ;  /* 0x0000000774d77223 */ /* 0x000fe40000010006 */
[----:B------:R-:W-:-:S02]  /*7cb0*/  FMUL.FTZ R6, R122, -R189 ;  /* 0x800000bd7a067220 */ /* 0x000fc40000410000 */
[-C--:B------:R-:W-:Y:S02]  /*7cc0*/  FMUL.FTZ R122, R122, -R185.reuse ;  /* 0x800000b97a7a7220 */ /* 0x080fe40000410000 */
[C---:B------:R-:W-:Y:S02]  /*7cd0*/  FFMA.FTZ R6, R124.reuse, R185, -R6 ;  /* 0x000000b97c067223 */ /* 0x040fe40000010806 */
[----:B------:R-:W-:Y:S02]  /*7ce0*/  FMUL.FTZ R132, R139, R82 ;  /* 0x000000528b847220 */ /* 0x000fe40000410000 */
[----:B------:R-:W-:Y:S02]  /*7cf0*/  FFMA.FTZ R122, R124, R189, R122 ;  /* 0x000000bd7c7a7223 */ /* 0x000fe4000001007a */
[----:B------:R-:W-:Y:S02]  /*7d00*/  FMUL.FTZ R118, R114, R7 ;  /* 0x0000000772767220 */ /* 0x000fe40000410000 */
[----:B-1----:R-:W-:-:S02]  /*7d10*/  FMUL.FTZ R191, R145, R21 ;  /* 0x0000001591bf7220 */ /* 0x002fc40000410000 */
[----:B------:R-:W-:Y:S02]  /*7d20*/  FADD.FTZ R179, R179, R6 ;  /* 0x00000006b3b37221 */ /* 0x000fe40000010000 */
[----:B------:R-:W-:Y:S01]  /*7d30*/  FMUL.FTZ R6, R111, R74 ;  /* 0x0000004a6f067220 */ /* 0x000fe20000410000 */
[----:B------:R0:W-:Y:S01]  /*7d40*/  STS [R20.X4+0x86c], R191 ;  /* 0x00086cbf14007388 */ /* 0x0001e20000004800 */
[----:B------:R-:W-:Y:S02]  /*7d50*/  FFMA.FTZ R130, R137, -R132, R156 ;  /* 0x8000008489827223 */ /* 0x000fe4000001009c */
[----:B------:R-:W-:Y:S02]  /*7d60*/  FMUL.FTZ R195, R171, R82 ;  /* 0x00000052abc37220 */ /* 0x000fe40000410000 */
[----:B------:R-:W-:Y:S02]  /*7d70*/  FADD.FTZ R177, -R177, R122 ;  /* 0x0000007ab1b17221 */ /* 0x000fe40000010100 */
[----:B------:R-:W-:-:S02]  /*7d80*/  FFMA.FTZ R217, R116, R21, -R118 ;  /* 0x0000001574d97223 */ /* 0x000fc40000010876 */
[----:B------:R-:W-:Y:S02]  /*7d90*/  FMUL.FTZ R7, R145, R7 ;  /* 0x0000000791077220 */ /* 0x000fe40000410000 */
[-C--:B------:R-:W-:Y:S02]  /*7da0*/  FFMA.FTZ R118, R115, -R6.reuse, R140 ;  /* 0x8000000673767223 */ /* 0x080fe4000001008c */
[----:B------:R-:W-:Y:S01]  /*7db0*/  FFMA.FTZ R122, R117, -R6, R142 ;  /* 0x80000006757a7223 */ /* 0x000fe2000001008e */
[----:B------:R1:W-:Y:S01]  /*7dc0*/  STS [R20.X4+0x868], R7 ;  /* 0x0008680714007388 */ /* 0x0003e20000004800 */
[----:B------:R-:W-:Y:S02]  /*7dd0*/  FMUL.FTZ R124, R113, R76 ;  /* 0x0000004c717c7220 */ /* 0x000fe40000410000 */
[----:B0-----:R-:W-:Y:S02]  /*7de0*/  FMUL.FTZ R191, R173, R82 ;  /* 0x00000052adbf7220 */ /* 0x001fe40000410000 */
[----:B------:R-:W-:-:S02]  /*7df0*/  FFMA.FTZ R132, R135, -R132, R158 ;  /* 0x8000008487847223 */ /* 0x000fc4000001009e */
[----:B------:R-:W-:Y:S02]  /*7e00*/  FMUL.FTZ R6, R130, R195 ;  /* 0x000000c382067220 */ /* 0x000fe40000410000 */
[----:B------:R-:W-:Y:S02]  /*7e10*/  FMUL.FTZ R21, R177, R74 ;  /* 0x0000004ab1157220 */ /* 0x000fe40000410000 */
[-C--:B------:R-:W-:Y:S02]  /*7e20*/  FFMA.FTZ R120, R119, -R124.reuse, R146 ;  /* 0x8000007c77787223 */ /* 0x080fe40000010092 */
[----:B------:R-:W-:Y:S02]  /*7e30*/  FFMA.FTZ R211, R132, R191, R6 ;  /* 0x000000bf84d37223 */ /* 0x000fe40000010006 */
[----:B------:R-:W-:Y:S02]  /*7e40*/  FFMA.FTZ R124, R121, -R124, R144 ;  /* 0x8000007c797c7223 */ /* 0x000fe40000010090 */
[----:B------:R-:W-:-:S02]  /*7e50*/  FMUL.FTZ R193, R189, R76 ;  /* 0x0000004cbdc17220 */ /* 0x000fc40000410000 */
[----:B-1----:R-:W-:Y:S02]  /*7e60*/  FMUL.FTZ R7, R179, R74 ;  /* 0x0000004ab3077220 */ /* 0x002fe40000410000 */
[----:B------:R-:W-:Y:S02]  /*7e70*/  FMUL.FTZ R6, R122, R21 ;  /* 0x000000157a067220 */ /* 0x000fe40000410000 */
[-C--:B------:R-:W-:Y:S02]  /*7e80*/  FMUL.FTZ R138, R130, R191.reuse ;  /* 0x000000bf828a7220 */ /* 0x080fe40000410000 */
[----:B------:R-:W-:Y:S02]  /*7e90*/  FMUL.FTZ R197, R139, R191 ;  /* 0x000000bf8bc57220 */ /* 0x000fe40000410000 */
[----:B------:R-:W-:Y:S02]  /*7ea0*/  FMUL.FTZ R191, R185, R76 ;  /* 0x0000004cb9bf7220 */ /* 0x000fe40000410000 */
[----:B------:R-:W-:Y:S01]  /*7eb0*/  FMUL.FTZ R136, R124, R193 ;  /* 0x000000c17c887220 */ /* 0x000fe20000410000 */
[----:B------:R0:W-:Y:S01]  /*7ec0*/  STS [R20.X4+0x860], R197 ;  /* 0x000860c514007388 */ /* 0x0001e20000004800 */
[----:B------:R-:W-:-:S02]  /*7ed0*/  FFMA.FTZ R6, R118, R7, R6 ;  /* 0x0000000776067223 */ /* 0x000fc40000010006 */
[----:B------:R-:W-:Y:S02]  /*7ee0*/  FMUL.FTZ R176, R129, R80 ;  /* 0x0000005081b07220 */ /* 0x000fe40000410000 */
[-C--:B------:R-:W-:Y:S02]  /*7ef0*/  FFMA.FTZ R213, R132, R195.reuse, -R138 ;  /* 0x000000c384d57223 */ /* 0x080fe4000001088a */
[----:B------:R-:W-:Y:S02]  /*7f00*/  FMUL.FTZ R199, R139, R195 ;  /* 0x000000c38bc77220 */ /* 0x000fe40000410000 */
[----:B------:R-:W-:Y:S02]  /*7f10*/  FFMA.FTZ R195, R120, R191, R136 ;  /* 0x000000bf78c37223 */ /* 0x000fe40000010088 */
[----:B------:R-:W-:Y:S01]  /*7f20*/  FADD.FTZ R6, RZ, R6 ;  /* 0x00000006ff067221 */ /* 0x000fe20000010000 */
[----:B------:R1:W-:Y:S01]  /*7f30*/  STS [R20.X4+0x864], R199 ;  /* 0x000864c714007388 */ /* 0x0003e20000004800 */
[----:B------:R-:W-:-:S02]  /*7f40*/  FFMA.FTZ R174, R131, -R176, R152 ;  /* 0x800000b083ae7223 */ /* 0x000fc40000010098 */
[----:B------:R-:W-:Y:S02]  /*7f50*/  FMUL.FTZ R201, R181, R80 ;  /* 0x00000050b5c97220 */ /* 0x000fe40000410000 */
[----:B------:R-:W-:Y:S02]  /*7f60*/  FADD.FTZ R184, R6, R195 ;  /* 0x000000c306b87221 */ /* 0x000fe40000010000 */
[----:B------:R-:W-:Y:S02]  /*7f70*/  FFMA.FTZ R176, R133, -R176, R154 ;  /* 0x800000b085b07223 */ /* 0x000fe4000001009a */
[----:B------:R-:W-:Y:S02]  /*7f80*/  FMUL.FTZ R195, R175, R80 ;  /* 0x00000050afc37220 */ /* 0x000fe40000410000 */
[----:B------:R-:W-:Y:S02]  /*7f90*/  FMUL.FTZ R6, R174, R201 ;  /* 0x000000c9ae067220 */ /* 0x000fe40000410000 */
[----:B------:R-:W-:-:S02]  /*7fa0*/  FMUL.FTZ R138, R127, R78 ;  /* 0x0000004e7f8a7220 */ /* 0x000fc40000410000 */
[-C--:B------:R-:W-:Y:S02]  /*7fb0*/  FMUL.FTZ R182, R174, R195.reuse ;  /* 0x000000c3aeb67220 */ /* 0x080fe40000410000 */
[----:B------:R-:W-:Y:S02]  /*7fc0*/  FFMA.FTZ R203, R176, R195, R6 ;  /* 0x000000c3b0cb7223 */ /* 0x000fe40000010006 */
[----:B------:R-:W-:Y:S02]  /*7fd0*/  FMUL.FTZ R6, R122, R7 ;  /* 0x000000077a067220 */ /* 0x000fe40000410000 */
[-C--:B------:R-:W-:Y:S02]  /*7fe0*/  FFMA.FTZ R136, R123, -R138.reuse, R150 ;  /* 0x8000008a7b887223 */ /* 0x080fe40000010096 */
[----:B------:R-:W-:Y:S02]  /*7ff0*/  FFMA.FTZ R205, R176, R201, -R182 ;  /* 0x000000c9b0cd7223 */ /* 0x000fe400000108b6 */
[----:B------:R-:W-:-:S02]  /*8000*/  FFMA.FTZ R138, R125, -R138, R148 ;  /* 0x8000008a7d8a7223 */ /* 0x000fc40000010094 */
[----:B------:R-:W-:Y:S02]  /*8010*/  FMUL.FTZ R182, R124, R191 ;  /* 0x000000bf7cb67220 */ /* 0x000fe40000410000 */
[----:B------:R-:W-:Y:S02]  /*8020*/  FFMA.FTZ R6, R118, R21, -R6 ;  /* 0x0000001576067223 */ /* 0x000fe40000010806 */
[-C--:B0-----:R-:W-:Y:S02]  /*8030*/  FMUL.FTZ R197, R187, R78.reuse ;  /* 0x0000004ebbc57220 */ /* 0x081fe40000410000 */
[----:B------:R-:W-:Y:S02]  /*8040*/  FMUL.FTZ R207, R129, R195 ;  /* 0x000000c381cf7220 */ /* 0x000fe40000410000 */
[----:B-1----:R-:W-:Y:S02]  /*8050*/  FMUL.FTZ R199, R183, R78 ;  /* 0x0000004eb7c77220 */ /* 0x002fe40000410000 */
[----:B------:R-:W-:Y:S01]  /*8060*/  FFMA.FTZ R195, R120, R193, -R182 ;  /* 0x000000c178c37223 */ /* 0x000fe200000108b6 */
[----:B------:R0:W-:Y:S01]  /*8070*/  STS [R20.X4+0x858], R207 ;  /* 0x000858cf14007388 */ /* 0x0001e20000004800 */
[----:B------:R-:W-:-:S02]  /*8080*/  FADD.FTZ R6, RZ, R6 ;  /* 0x00000006ff067221 */ /* 0x000fc40000010000 */
[C---:B------:R-:W-:Y:S02]  /*8090*/  FMUL.FTZ R186, R138.reuse, R197 ;  /* 0x000000c58aba7220 */ /* 0x040fe40000410000 */
[----:B------:R-:W-:Y:S02]  /*80a0*/  FMUL.FTZ R182, R138, R199 ;  /* 0x000000c78ab67220 */ /* 0x000fe40000410000 */
[----:B------:R-:W-:Y:S02]  /*80b0*/  FMUL.FTZ R209, R129, R201 ;  /* 0x000000c981d17220 */ /* 0x000fe40000410000 */
[----:B------:R-:W-:Y:S01]  /*80c0*/  FADD.FTZ R6, R6, R195 ;  /* 0x000000c306067221 */ /* 0x000fe20000010000 */
[----:B0-----:R-:W-:Y:S01]  /*80d0*/  IADD3 R207, R62, 0x180, RZ ;  /* 0x000001803ecf7810 */ /* 0x001fe20007ffe0ff */
[C---:B------:R-:W-:Y:S01]  /*80e0*/  FFMA.FTZ R201, R136.reuse, R199, -R186 ;  /* 0x000000c788c97223 */ /* 0x040fe200000108ba */
[----:B------:R0:W-:Y:S01]  /*80f0*/  STS [R20.X4+0x85c], R209 ;  /* 0x00085cd114007388 */ /* 0x0001e20000004800 */
[----:B------:R-:W-:-:S02]  /*8100*/  FFMA.FTZ R195, R136, R197, R182 ;  /* 0x000000c588c37223 */ /* 0x000fc400000100b6 */
[----:B------:R-:W-:Y:S01]  /*8110*/  FADD.FTZ R6, R6, R201 ;  /* 0x000000c906067221 */ /* 0x000fe20000010000 */
[C---:B------:R-:W-:Y:S01]  /*8120*/  IADD3 R201, R62.reuse, 0xe0, RZ ;  /* 0x000000e03ec97810 */ /* 0x040fe20007ffe0ff */
[C---:B------:R-:W-:Y:S02]  /*8130*/  FMUL.FTZ R197, R127.reuse, R197 ;  /* 0x000000c57fc57220 */ /* 0x040fe40000410000 */
        /* <DEDUP_REMOVED lines=148> */
.L_x_12039:
[----:B01-34-:R-:W-:Y:S05]  /*8a80*/  BSYNC B0 ;  /* 0x0000000000007941 */ /* 0x01bfea0003800000 */
.L_x_12038:
[----:B------:R0:W1:Y:S01]  /*8a90*/  LDS R5, [R182.X4+0x1100] ;  /* 0x00110000b6057984 */ /* 0x0000620000004800 */
[----:B------:R-:W-:Y:S01]  /*8aa0*/  BSSY B0, `(.L_x_12040) ;  /* 0x0000004000007945 */ /* 0x000fe20003800000 */
[----:B------:R-:W-:Y:S05]  /*8ab0*/  @!P0 BRA `(.L_x_12041) ;  /* 0x0000002000008947 */ /* 0x000fea0003800000 */
[----:B------:R2:W-:Y:S04]  /*8ac0*/  RED.E.ADD.F32.FTZ.RN.STRONG.GPU [R22.64+-0x780], R229 ;  /* 0xfff880e51600798e */ /* 0x0005e8000c10e78a */
[----:B-1----:R2:W-:Y:S02]  /*8ad0*/  RED.E.ADD.F32.FTZ.RN.STRONG.GPU [R24.64+-0x780], R5 ;  /* 0xfff880051800798e */ /* 0x0025e4000c10e78a */
.L_x_12041:
[----:B------:R-:W-:Y:S05]  /*8ae0*/  BSYNC B0 ;  /* 0x0000000000007941 */ /* 0x000fea0003800000 */
.L_x_12040:
        /* <DEDUP_REMOVED lines=12> */
.L_x_12043:
[----:B-1----:R-:W-:Y:S05]  /*8bb0*/  BSYNC B0 ;  /* 0x0000000000007941 */ /* 0x002fea0003800000 */
.L_x_12042:
[----:B--2---:R1:W2:Y:S01]  /*8bc0*/  LDS R5, [R186.X4+0x1200] ;  /* 0x00120000ba057984 */ /* 0x0042a20000004800 */
[----:B------:R-:W-:Y:S01]  /*8bd0*/  BSSY B0, `(.L_x_12044) ;  /* 0x0000004000007945 */ /* 0x000fe20003800000 */
[----:B------:R-:W-:Y:S05]  /*8be0*/  @!P0 BRA `(.L_x_12045) ;  /* 0x0000002000008947 */ /* 0x000fea0003800000 */
[----:B------:R3:W-:Y:S04]  /*8bf0*/  RED.E.ADD.F32.FTZ.RN.STRONG.GPU [R22.64+-0x680], R225 ;  /* 0xfff980e11600798e */ /* 0x0007e8000c10e78a */
[----:B--2---:R3:W-:Y:S02]  /*8c00*/  RED.E.ADD.F32.FTZ.RN.STRONG.GPU [R24.64+-0x680], R5 ;  /* 0xfff980051800798e */ /* 0x0047e4000c10e78a */
.L_x_12045:
[----:B------:R-:W-:Y:S05]  /*8c10*/  BSYNC B0 ;  /* 0x0000000000007941 */ /* 0x000fea0003800000 */
.L_x_12044:
[----:B--23--:R2:W3:Y:S01]  /*8c20*/  LDS R5, [R188.X4+0x1280] ;  /* 0x00128000bc057984 */ /* 0x00c4e20000004800 */
[----:B------:R-:W-:Y:S01]  /*8c30*/  BSSY B0, `(.L_x_12046) ;  /* 0x0000004000007945 */ /* 0x000fe20003800000 */
[----:B------:R-:W-:Y:S05]  /*8c40*/  @!P1 BRA `(.L_x_12047) ;  /* 0x0000002000009947 */ /* 0x000fea0003800000 */
[----:B------:R4:W-:Y:S04]  /*8c50*/  RED.E.ADD.F32.FTZ.RN.STRONG.GPU [R22.64+-0x600], R223 ;  /* 0xfffa00df1600798e */ /* 0x0009e8000c10e78a */
[----:B---3--:R4:W-:Y:S02]  /*8c60*/  RED.E.ADD.F32.FTZ.RN.STRONG.GPU [R24.64+-0x600], R5 ;  /* 0xfffa00051800798e */ /* 0x0089e4000c10e78a */
.L_x_12047:
[----:B------:R-:W-:Y:S05]  /*8c70*/  BSYNC B0 ;  /* 0x0000000000007941 */ /* 0x000fea0003800000 */
.L_x_12046:
[----:B---34-:R3:W4:Y:S01]  /*8c80*/  LDS R5, [R190.X4+0x1300] ;  /* 0x00130000be057984 */ /* 0x0187220000004800 */
[----:B------:R-:W-:Y:S01]  /*8c90*/  BSSY B0, `(.L_x_12048) ;  /* 0x0000004000007945 */ /* 0x000fe20003800000 */
[----:B------:R-:W-:Y:S05]  /*8ca0*/  @!P2 BRA `(.L_x_12049) ;  /* 0x000000200000a947 */ /* 0x000fea0003800000 */
[----:B------:R0:W-:Y:S04]  /*8cb0*/  RED.E.ADD.F32.FTZ.RN.STRONG.GPU [R22.64+-0x580], R221 ;  /* 0xfffa80dd1600798e */ /* 0x0001e8000c10e78a */
[----:B----4-:R0:W-:Y:S02]  /*8cc0*/  RED.E.ADD.F32.FTZ.RN.STRONG.GPU [R24.64+-0x580], R5 ;  /* 0xfffa80051800798e */ /* 0x0101e4000c10e78a */
.L_x_12049:
[----:B------:R-:W-:Y:S05]  /*8cd0*/  BSYNC B0 ;  /* 0x0000000000007941 */ /* 0x000fea0003800000 */
.L_x_12048:
[----:B------:R-:W0:Y:S01]  /*8ce0*/  LDS R191, [R191.X4+0x1380] ;  /* 0x00138000bfbf7984 */ /* 0x000e220000004800 */
[----:B------:R-:W-:Y:S01]  /*8cf0*/  BSSY B0, `(.L_x_12050) ;  /* 0x0000004000007945 */ /* 0x000fe20003800000 */
[----:B------:R-:W-:Y:S05]  /*8d00*/  @!P3 BRA `(.L_x_12051) ;  /* 0x000000200000b947 */ /* 0x000fea0003800000 */
[----:B------:R1:W-:Y:S04]  /*8d10*/  RED.E.ADD.F32.FTZ.RN.STRONG.GPU [R22.64+-0x500], R219 ;  /* 0xfffb00db1600798e */ /* 0x0003e8000c10e78a */
[----:B0-----:R1:W-:Y:S02]  /*8d20*/  RED.E.ADD.F32.FTZ.RN.STRONG.GPU [R24.64+-0x500], R191 ;  /* 0xfffb00bf1800798e */ /* 0x0013e4000c10e78a */
.L_x_12051:
[----:B------:R-:W-:Y:S05]  /*8d30*/  BSYNC B0 ;  /* 0x0000000000007941 */ /* 0x000fea0003800000 */
.L_x_12050:
[----:B0---4-:R0:W4:Y:S01]  /*8d40*/  LDS R5, [R192.X4+0x1400] ;  /* 0x00140000c0057984 */ /* 0x0111220000004800 */
[----:B------:R-:W-:Y:S01]  /*8d50*/  BSSY B0, `(.L_x_12052) ;  /* 0x0000004000007945 */ /* 0x000fe20003800000 */
[----:B------:R-:W-:Y:S05]  /*8d60*/  @!P4 BRA `(.L_x_12053) ;  /* 0x000000200000c947 */ /* 0x000fea0003800000 */
[----:B------:R0:W-:Y:S04]  /*8d70*/  RED.E.ADD.F32.FTZ.RN.STRONG.GPU [R22.64+-0x480], R217 ;  /* 0xfffb80d91600798e */ /* 0x0001e8000c10e78a */
[----:B----4-:R0:W-:Y:S02]  /*8d80*/  RED.E.ADD.F32.FTZ.RN.STRONG.GPU [R24.64+-0x480], R5 ;  /* 0xfffb80051800798e */ /* 0x0101e4000c10e78a */
.L_x_12053:
[----:B------:R-:W-:Y:S05]  /*8d90*/  BSYNC B0 ;  /* 0x0000000000007941 */ /* 0x000fea0003800000 */
.L_x_12052:
[----:B------:R-:W0:Y:S01]  /*8da0*/  LDS R193, [R193.X4+0x1480] ;  /* 0x00148000c1c17984 */ /* 0x000e220000004800 */
[----:B------:R-:W-:Y:S01]  /*8db0*/  BSSY B0, `(.L_x_12054) ;  /* 0x0000004000007945 */ /* 0x000fe20003800000 */
[----:B------:R-:W-:Y:S05]  /*8dc0*/  @!P5 BRA `(.L_x_12055) ;  /* 0x000000200000d947 */ /* 0x000fea0003800000 */
[----:B------:R1:W-:Y:S04]  /*8dd0*/  RED.E.ADD.F32.FTZ.RN.STRONG.GPU [R22.64+-0x400], R215 ;  /* 0xfffc00d71600798e */ /* 0x0003e8000c10e78a */
[----:B0-----:R1:W-:Y:S02]  /*8de0*/  RED.E.ADD.F32.FTZ.RN.STRONG.GPU [R24.64+-0x400], R193 ;  /* 0xfffc00c11800798e */ /* 0x0013e4000c10e78a */
.L_x_12055:
[----:B------:R-:W-:Y:S05]  /*8df0*/  BSYNC B0 ;  /* 0x0000000000007941 */ /* 0x000fea0003800000 */
.L_x_12054:
        /* <DEDUP_REMOVED lines=12> */
.L_x_12057:
[----:B0-----:R-:W-:Y:S05]  /*8ec0*/  BSYNC B0 ;  /* 0x0000000000007941 */ /* 0x001fea0003800000 */
.L_x_12056:
[----:B------:R-:W0:Y:S01]  /*8ed0*/  LDS R195, [R195.X4+0x1580] ;  /* 0x00158000c3c37984 */ /* 0x000e220000004800 */
[----:B------:R-:W-:Y:S01]  /*8ee0*/  BSSY B0, `(.L_x_12058) ;  /* 0x0000004000007945 */ /* 0x000fe20003800000 */
[----:B------:R-:W-:Y:S05]  /*8ef0*/  @!P0 BRA `(.L_x_12059) ;  /* 0x0000002000008947 */ /* 0x000fea0003800000 */
[----:B------:R1:W-:Y:S04]  /*8f00*/  RED.E.ADD.F32.FTZ.RN.STRONG.GPU [R22.64+-0x300], R211 ;  /* 0xfffd00d31600798e */ /* 0x0003e8000c10e78a */
[----:B0-----:R1:W-:Y:S02]  /*8f10*/  RED.E.ADD.F32.FTZ.RN.STRONG.GPU [R24.64+-0x300], R195 ;  /* 0xfffd00c31800798e */ /* 0x0013e4000c10e78a */
.L_x_12059:
[----:B------:R-:W-:Y:S05]  /*8f20*/  BSYNC B0 ;  /* 0x0000000000007941 */ /* 0x000fea0003800000 */
.L_x_12058:
[----:B----4-:R4:W1:Y:S01]  /*8f30*/  LDS R5, [R196.X4+0x1600] ;  /* 0x00160000c4057984 */ /* 0x0108620000004800 */
[----:B------:R-:W-:Y:S01]  /*8f40*/  BSSY B0, `(.L_x_12060) ;  /* 0x0000004000007945 */ /* 0x000fe20003800000 */
[----:B------:R-:W-:Y:S05]  /*8f50*/  @!P1 BRA `(.L_x_12061) ;  /* 0x0000002000009947 */ /* 0x000fea0003800000 */
[----:B------:R2:W-:Y:S04]  /*8f60*/  RED.E.ADD.F32.FTZ.RN.STRONG.GPU [R22.64+-0x280], R209 ;  /* 0xfffd80d11600798e */ /* 0x0005e8000c10e78a */
[----:B-1----:R2:W-:Y:S02]  /*8f70*/  RED.E.ADD.F32.FTZ.RN.STRONG.GPU [R24.64+-0x280], R5 ;  /* 0xfffd80051800798e */ /* 0x0025e4000c10e78a */
.L_x_12061:
[----:B------:R-:W-:Y:S05]  /*8f80*/  BSYNC B0 ;  /* 0x0000000000007941 */ /* 0x000fea0003800000 */
.L_x_12060:
[----:B------:R-:W2:Y:S01]  /*8f90*/  LDS R197, [R197.X4+0x1680] ;  /* 0x00168000c5c57984 */ /* 0x000ea20000004800 */
[----:B------:R-:W-:Y:S01]  /*8fa0*/  BSSY B0, `(.L_x_12062) ;  /* 0x0000004000007945 */ /* 0x000fe20003800000 */
[----:B------:R-:W-:Y:S05]  /*8fb0*/  @!P2 BRA `(.L_x_12063) ;  /* 0x000000200000a947 */ /* 0x000fea0003800000 */
[----:B------:R3:W-:Y:S04]  /*8fc0*/  RED.E.ADD.F32.FTZ.RN.STRONG.GPU [R22.64+-0x200], R207 ;  /* 0xfffe00cf1600798e */ /* 0x0007e8000c10e78a */
[----:B--2---:R3:W-:Y:S02]  /*8fd0*/  RED.E.ADD.F32.FTZ.RN.STRONG.GPU [R24.64+-0x200], R197 ;  /* 0xfffe00c51800798e */ /* 0x0047e4000c10e78a */
.L_x_12063:
[----:B------:R-:W-:Y:S05]  /*8fe0*/  BSYNC B0 ;  /* 0x0000000000007941 */ /* 0x000fea0003800000 */
.L_x_12062:
[----:B-12---:R1:W2:Y:S01]  /*8ff0*/  LDS R5, [R198.X4+0x1700] ;  /* 0x00170000c6057984 */ /* 0x0062a20000004800 */
[----:B------:R-:W-:Y:S01]  /*9000*/  BSSY B0, `(.L_x_12064) ;  /* 0x0000004000007945 */ /* 0x000fe20003800000 */
[----:B------:R-:W-:Y:S05]  /*9010*/  @!P3 BRA `(.L_x_12065) ;  /* 0x000000200000b947 */ /* 0x000fea0003800000 */
[----:B------:R1:W-:Y:S04]  /*9020*/  RED.E.ADD.F32.FTZ.RN.STRONG.GPU [R22.64+-0x180], R205 ;  /* 0xfffe80cd1600798e */ /* 0x0003e8000c10e78a */
[----:B--2---:R1:W-:Y:S02]  /*9030*/  RED.E.ADD.F32.FTZ.RN.STRONG.GPU [R24.64+-0x180], R5 ;  /* 0xfffe80051800798e */ /* 0x0043e4000c10e78a */
.L_x_12065:
[----:B------:R-:W-:Y:S05]  /*9040*/  BSYNC B0 ;  /* 0x0000000000007941 */ /* 0x000fea0003800000 */
.L_x_12064:
[----:B------:R-:W1:Y:S01]  /*9050*/  LDS R199, [R199.X4+0x1780] ;  /* 0x00178000c7c77984 */ /* 0x000e620000004800 */
[----:B------:R-:W-:Y:S01]  /*9060*/  BSSY B0, `(.L_x_12066) ;  /* 0x0000004000007945 */ /* 0x000fe20003800000 */
[----:B------:R-:W-:Y:S05]  /*9070*/  @!P4 BRA `(.L_x_12067) ;  /* 0x000000200000c947 */ /* 0x000fea0003800000 */
[----:B------:R3:W-:Y:S04]  /*9080*/  RED.E.ADD.F32.FTZ.RN.STRONG.GPU [R22.64+-0x100], R203 ;  /* 0xffff00cb1600798e */ /* 0x0007e8000c10e78a */
[----:B-1----:R3:W-:Y:S02]  /*9090*/  RED.E.ADD.F32.FTZ.RN.STRONG.GPU [R24.64+-0x100], R199 ;  /* 0xffff00c71800798e */ /* 0x0027e4000c10e78a */
.L_x_12067:
[----:B------:R-:W-:Y:S05]  /*90a0*/  BSYNC B0 ;  /* 0x0000000000007941 */ /* 0x000fea0003800000 */
.L_x_12066:
[----:B-12---:R1:W2:Y:S01]  /*90b0*/  LDS R5, [R200.X4+0x1800] ;  /* 0x00180000c8057984 */ /* 0x0062a20000004800 */
[----:B------:R-:W-:Y:S01]  /*90c0*/  BSSY B0, `(.L_x_12068) ;  /* 0x0000004000007945 */ /* 0x000fe20003800000 */
[----:B------:R-:W-:Y:S05]  /*90d0*/  @!P5 BRA `(.L_x_12069) ;  /* 0x000000200000d947 */ /* 0x000fea0003800000 */
[----:B------:R1:W-:Y:S04]  /*90e0*/  RED.E.ADD.F32.FTZ.RN.STRONG.GPU [R22.64+-0x80], R201 ;  /* 0xffff80c91600798e */ /* 0x0003e8000c10e78a */
[----:B--2---:R1:W-:Y:S02]  /*90f0*/  RED.E.ADD.F32.FTZ.RN.STRONG.GPU [R24.64+-0x80], R5 ;  /* 0xffff80051800798e */ /* 0x0043e4000c10e78a */
.L_x_12069:
[----:B------:R-:W-:Y:S05]  /*9100*/  BSYNC B0 ;  /* 0x0000000000007941 */ /* 0x000fea0003800000 */
.L_x_12068:
[----:B-12---:R-:W1:Y:S01]  /*9110*/  SHFL.DOWN PT, R5, R180, 0x1, 0x1f ;  /* 0x08201f00b4057f89 */ /* 0x006e6200000e0000 */
[----:B------:R-:W-:Y:S01]  /*9120*/  ISETP.GT.AND P0, PT, R61, 0x1e, PT ;  /* 0x0000001e3d00780c */ /* 0x000fe20003f04270 */
[----:B------:R-:W-:Y:S01]  /*9130*/  FMUL.FTZ R4, R3, R161 ;  /* 0x000000a103047220 */ /* 0x000fe20000410000 */
[----:B------:R-:W-:Y:S01]  /*9140*/  ISETP.NE.AND P1, PT, R61, RZ, PT ;  /* 0x000000ff3d00720c */ /* 0x000fe20003f25270 */
[----:B------:R-:W2:Y:S01]  /*9150*/  SHFL.DOWN PT, R7, R178, 0x1, 0x1f ;  /* 0x08201f00b2077f89 */ /* 0x000ea200000e0000 */
[----:B------:R-:W-:Y:S01]  /*9160*/  ISETP.NE.AND P2, PT, R62, RZ, PT ;  /* 0x000000ff3e00720c */ /* 0x000fe20003f45270 */
[----:B------:R-:W-:Y:S08]  /*9170*/  BSSY B0, `(.L_x_12070) ;  /* 0x0000079000007945 */ /* 0x000ff00003800000 */
[----:B-1----:R-:W-:-:S02]  /*9180*/  @!P0 FADD.FTZ R180, R180, R5 ;  /* 0x00000005b4b48221 */ /* 0x002fc40000010000 */
[----:B--2---:R-:W-:-:S03]  /*9190*/  @!P0 FADD.FTZ R178, R178, R7 ;  /* 0x00000007b2b28221 */ /* 0x004fc60000010000 */
[----:B------:R-:W1:Y:S01]  /*91a0*/  SHFL.DOWN PT, R5, R180, 0x2, 0x1f ;  /* 0x08401f00b4057f89 */ /* 0x000e6200000e0000 */
[----:B------:R-:W-:-:S03]  /*91b0*/  ISETP.GT.AND P0, PT, R61, 0x1d, PT ;  /* 0x0000001d3d00780c */ /* 0x000fc60003f04270 */
[----:B------:R-:W2:Y:S10]  /*91c0*/  SHFL.DOWN PT, R7, R178, 0x2, 0x1f ;  /* 0x08401f00b2077f89 */ /* 0x000eb400000e0000 */
[----:B-1----:R-:W-:-:S02]  /*91d0*/  @!P0 FADD.FTZ R180, R180, R5 ;  /* 0x00000005b4b48221 */ /* 0x002fc40000010000 */
[-C--:B------:R-:W-:Y:S02]  /*91e0*/  FMUL.FTZ R5, R3, R159.reuse ;  /* 0x0000009f03057220 */ /* 0x080fe40000410000 */
[----:B--2---:R-:W-:Y:S01]  /*91f0*/  @!P0 FADD.FTZ R178, R178, R7 ;  /* 0x00000007b2b28221 */ /* 0x004fe20000010000 */
[----:B------:R-:W1:Y:S01]  /*9200*/  SHFL.DOWN PT, R21, R180, 0x4, 0x1f ;  /* 0x08801f00b4157f89 */ /* 0x000e6200000e0000 */
[----:B------:R-:W-:Y:S01]  /*9210*/  ISETP.GT.AND P0, PT, R61, 0x1b, PT ;  /* 0x0000001b3d00780c */ /* 0x000fe20003f04270 */
[-C--:B------:R-:W-:Y:S02]  /*9220*/  FFMA.FTZ R7, R2, R159.reuse, -R4 ;  /* 0x0000009f02077223 */ /* 0x080fe40000010804 */
[----:B---3--:R-:W2:Y:S01]  /*9230*/  SHFL.DOWN PT, R23, R178, 0x4, 0x1f ;  /* 0x08801f00b2177f89 */ /* 0x008ea200000e0000 */
        /* <DEDUP_REMOVED lines=10> */
[----:B-1----:R-:W-:Y:S02]  /*92e0*/  @!P0 FADD.FTZ R180, R180, R21 ;  /* 0x00000015b4b48221 */ /* 0x002fe40000010000 */
[----:B------:R-:W-:Y:S02]  /*92f0*/  FMUL.FTZ R5, R110, R5 ;  /* 0x000000056e057220 */ /* 0x000fe40000410000 */
[----:B--2---:R-:W-:Y:S01]  /*9300*/  @!P0 FADD.FTZ R178, R178, R23 ;  /* 0x00000017b2b28221 */ /* 0x004fe20000010000 */
[----:B------:R-:W1:Y:S01]  /*9310*/  SHFL.DOWN PT, R21, R180, 0x8, 0x1f ;  /* 0x09001f00b4157f89 */ /* 0x000e6200000e0000 */
[----:B------:R-:W-:Y:S01]  /*9320*/  FFMA.FTZ R101, R6, R88, R101 ;  /* 0x0000005806657223 */ /* 0x000fe20000010065 */
[----:B------:R-:W-:Y:S01]  /*9330*/  ISETP.GT.AND P0, PT, R61, 0x17, PT ;  /* 0x000000173d00780c */ /* 0x000fe20003f04270 */
[----:B------:R-:W-:Y:S01]  /*9340*/  FFMA.FTZ R7, R157, R6, R7 ;  /* 0x000000069d077223 */ /* 0x000fe20000010007 */
[----:B------:R-:W2:Y:S01]  /*9350*/  SHFL.DOWN PT, R23, R178, 0x8, 0x1f ;  /* 0x09001f00b2177f89 */ /* 0x000ea200000e0000 */
        /* <DEDUP_REMOVED lines=14> */
[----:B-1----:R-:W-:Y:S02]  /*9440*/  @!P0 FADD.FTZ R180, R180, R21 ;  /* 0x00000015b4b48221 */ /* 0x002fe40000010000 */
[----:B--2---:R-:W-:Y:S01]  /*9450*/  @!P0 FADD.FTZ R178, R178, R23 ;  /* 0x00000017b2b28221 */ /* 0x004fe20000010000 */
[----:B------:R-:W-:Y:S01]  /*9460*/  ISETP.GT.AND P0, PT, R61, 0xf, PT ;  /* 0x0000000f3d00780c */ /* 0x000fe20003f04270 */
[----:B------:R-:W-:Y:S02]  /*9470*/  FFMA.FTZ R132, R132, R5, R7 ;  /* 0x0000000584847223 */ /* 0x000fe40000010007 */
[----:B------:R-:W1:Y:S01]  /*9480*/  SHFL.DOWN PT, R7, R180, 0x10, 0x1f ;  /* 0x0a001f00b4077f89 */ /* 0x000e6200000e0000 */
[----:B------:R-:W-:Y:S02]  /*9490*/  FMUL.FTZ R4, R137, R171 ;  /* 0x000000ab89047220 */ /* 0x000fe40000410000 */
[----:B------:R-:W-:Y:S01]  /*94a0*/  FMUL.FTZ R5, R3, R175 ;  /* 0x000000af03057220 */ /* 0x000fe20000410000 */
[----:B------:R-:W2:Y:S01]  /*94b0*/  SHFL.DOWN PT, R21, R178, 0x10, 0x1f ;  /* 0x0a001f00b2157f89 */ /* 0x000ea200000e0000 */
        /* <DEDUP_REMOVED lines=10> */
[----:B------:R-:W-:Y:S02]  /*9560*/  FFMA.FTZ R103, R6, R84, R103 ;  /* 0x0000005406677223 */ /* 0x000fe40000010067 */
        /* <DEDUP_REMOVED lines=8> */
[----:B------:R-:W-:Y:S02]  /*95f0*/  FFMA.FTZ R105, R20, R80, R105 ;  /* 0x0000005014697223 */ /* 0x000fe40000010069 */
[----:B------:R-:W-:Y:S02]  /*9600*/  FFMA.FTZ R181, R129, R20, R181 ;  /* 0x0000001481b57223 */ /* 0x000fe400000100b5 */
[C---:B------:R-:W-:Y:S02]  /*9610*/  FFMA.FTZ R187, R2.reuse, R187, R5 ;  /* 0x000000bb02bb7223 */ /* 0x040fe40000010005 */
[-C--:B------:R-:W-:Y:S02]  /*9620*/  FFMA.FTZ R5, R2, R189.reuse, -R4 ;  /* 0x000000bd02057223 */ /* 0x080fe40000010804 */
[----:B------:R-:W-:Y:S02]  /*9630*/  FMUL.FTZ R20, R121, R189 ;  /* 0x000000bd79147220 */ /* 0x000fe40000410000 */
[----:B-1----:R-:W-:-:S02]  /*9640*/  @!P0 FADD.FTZ R180, R180, R7 ;  /* 0x00000007b4b48221 */ /* 0x002fc40000010000 */
[C---:B------:R-:W-:Y:S02]  /*9650*/  FMUL.FTZ R189, R3.reuse, R189 ;  /* 0x000000bd03bd7220 */ /* 0x040fe40000410000 */
[-C--:B------:R-:W-:Y:S01]  /*9660*/  FMUL.FTZ R3, R3, R177.reuse ;  /* 0x000000b103037220 */ /* 0x080fe20000410000 */
[----:B------:R-:W-:Y:S01]  /*9670*/  MOV R4, R180 ;  /* 0x000000b400047202 */ /* 0x000fe20000000f00 */
[----:B------:R-:W-:Y:S02]  /*9680*/  FFMA.FTZ R7, R2, R177, -R6 ;  /* 0x000000b102077223 */ /* 0x000fe40000010806 */
[----:B--2---:R-:W-:Y:S02]  /*9690*/  @!P0 FADD.FTZ R178, R178, R21 ;  /* 0x00000015b2b28221 */ /* 0x004fe40000010000 */
        /* <DEDUP_REMOVED lines=32> */
[----:B-1----:R-:W-:Y:S02]  /*98a0*/  ISETP.NE.AND P0, PT, R168, c[0x0][0x174], PT ;  /* 0x00005d00a8007a0c */ /* 0x002fe40003f05270 */
[----:B------:R-:W-:-:S11]  /*98b0*/  SHF.L.U32 R6, R75, 0x3, RZ ;  /* 0x000000034b067819 */ /* 0x000fd600000006ff */
[----:B------:R-:W1:Y:S02]  /*98c0*/  @P0 LDS.64 R2, [R6+0x3e10] ;  /* 0x003e100006020984 */ /* 0x000e640000000a00 */
[----:B-1----:R-:W-:Y:S02]  /*98d0*/  @P0 FADD.FTZ R5, R5, R3 ;  /* 0x0000000305050221 */ /* 0x002fe40000010000 */
[----:B------:R-:W-:-:S05]  /*98e0*/  @P0 FADD.FTZ R4, R4, R2 ;  /* 0x0000000204040221 */ /* 0x000fca0000010000 */
[----:B------:R1:W-:Y:S02]  /*98f0*/  STS.64 [R6+0x3e10], R4 ;  /* 0x003e100406007388 */ /* 0x0003e40000000a00 */
.L_x_12071:
[----:B-1----:R-:W-:Y:S05]  /*9900*/  BSYNC B0 ;  /* 0x0000000000007941 */ /* 0x002fea0003800000 */
.L_x_12070:
[----:B------:R-:W-:Y:S02]  /*9910*/  IADD3 R75, R75, 0x1, RZ ;  /* 0x000000014b4b7810 */ /* 0x000fe40007ffe0ff */
[----:B------:R-:W-:Y:S02]  /*9920*/  IADD3 R90, P1, R90, 0x1, RZ ;  /* 0x000000015a5a7810 */ /* 0x000fe40007f3e0ff */
[----:B------:R-:W-:Y:S02]  /*9930*/  ISETP.GE.AND P0, PT, R75, c[0x0][0x16c], PT ;  /* 0x00005b004b007a0c */ /* 0x000fe40003f06270 */
[----:B------:R-:W-:-:S11]  /*9940*/  IADD3.X R73, RZ, R73, RZ, P1, !PT ;  /* 0x00000049ff497210 */ /* 0x000fd60000ffe4ff */
[----:B------:R-:W-:Y:S01]  /*9950*/  @P0 CALL.REL.NOINC `(.L_x_12025) ;  /* 0x0000001000000944 */ /* 0x000fe20003c00000 */
[----:B------:R-:W-:Y:S05]  /*9960*/  BRA `(.L_x_12072) ;  /* 0xffffa78000007947 */ /* 0x000fea000383ffff */
.L_x_12025:
        /* <DEDUP_REMOVED lines=27> */
[----:B----4-:R-:W4:Y:S04]  /*9b20*/  @!P4 LDG.E.U16 R4, [R10.64+0xc0] ;  /* 0x0000c00a0a04c981 */ /* 0x010f28000c1e1500 */
[----:B------:R-:W4:Y:S04]  /*9b30*/  @!P3 LDG.E.U16 R7, [R10.64+0x100] ;  /* 0x0001000a0a07b981 */ /* 0x000f28000c1e1500 */
[----:B------:R-:W4:Y:S04]  /*9b40*/  @!P2 LDG.E.U16 R6, [R10.64+0x140] ;  /* 0x0001400a0a06a981 */ /* 0x000f28000c1e1500 */
[----:B------:R-:W4:Y:S04]  /*9b50*/  @!P1 LDG.E.U16 R13, [R10.64+0x180] ;  /* 0x0001800a0a0d9981 */ /* 0x000f28000c1e1500 */
[----:B------:R-:W4:Y:S01]  /*9b60*/  @!P0 LDG.E.U16 R12, [R10.64+0x1c0] ;  /* 0x0001c00a0a0c8981 */ /* 0x000f22000c1e1500 */
[----:B------:R-:W-:-:S02]  /*9b70*/  ISETP.NE.AND P6, PT, R62, RZ, PT ;  /* 0x000000ff3e00720c */ /* 0x000fc40003fc5270 */
[----:B------:R-:W-:Y:S02]  /*9b80*/  F2FP.BF16.PACK_AB R107, R107, R108 ;  /* 0x0000006c6b6b723e */ /* 0x000fe400000010ff */
[----:B------:R-:W-:Y:S02]  /*9b90*/  F2FP.BF16.PACK_AB R105, R105, R106 ;  /* 0x0000006a6969723e */ /* 0x000fe400000010ff */
[----:B------:R-:W-:Y:S02]  /*9ba0*/  F2FP.BF16.PACK_AB R103, R103, R104 ;  /* 0x000000686767723e */ /* 0x000fe400000010ff */
[----:B------:R-:W-:-:S04]  /*9bb0*/  F2FP.BF16.PACK_AB R101, R101, R102 ;  /* 0x000000666565723e */ /* 0x000fc800000010ff */
[----:B------:R-:W-:Y:S01]  /*9bc0*/  PRMT R31, R101, 0x7632, R31 ;  /* 0x00007632651f7816 */ /* 0x000fe2000000001f */
[----:B------:R-:W-:-:S04]  /*9bd0*/  IMAD R77, R71, c[0x0][0x2e0], RZ ;  /* 0x0000b800474d7a24 */ /* 0x000fc800078e02ff */
[----:B------:R-:W-:Y:S01]  /*9be0*/  IMAD R77, R72, c[0x0][0x2e4], R77 ;  /* 0x0000b900484d7a24 */ /* 0x000fe200078e024d */
[----:B------:R-:W-:Y:S01]  /*9bf0*/  BSSY B0, `(.L_x_12073) ;  /* 0x0000086000007945 */ /* 0x000fe20003800000 */
[----:B--2---:R-:W-:Y:S04]  /*9c00*/  STS.U16 [R46], R3 ;  /* 0x000000032e007388 */ /* 0x004fe80000000400 */
[----:B---3--:R-:W-:Y:S04]  /*9c10*/  STS.U16 [R45+0x40], R2 ;  /* 0x000040022d007388 */ /* 0x008fe80000000400 */
[----:B-----5:R-:W-:Y:S04]  /*9c20*/  STS.U16 [R44+0x80], R5 ;  /* 0x000080052c007388 */ /* 0x020fe80000000400 */
        /* <DEDUP_REMOVED lines=11> */
[----:B------:R-:W-:Y:S01]  /*9ce0*/  LDS.U16 R6, [R36+0xe] ;  /* 0x00000e0024067984 */ /* 0x000fe20000000400 */
[----:B-1----:R-:W-:-:S05]  /*9cf0*/  PRMT R5, RZ, 0x5410, R20 ;  /* 0x00005410ff057816 */ /* 0x002fca0000000014 */
[----:B------:R-:W-:Y:S01]  /*9d00*/  FADD.FTZ R11, R5, R68 ;  /* 0x00000044050b7221 */ /* 0x000fe20000010000 */
[----:B--2---:R-:W-:Y:S02]  /*9d10*/  PRMT R5, RZ, 0x5410, R10 ;  /* 0x00005410ff057816 */ /* 0x004fe4000000000a */
[----:B---3--:R-:W-:Y:S02]  /*9d20*/  PRMT R3, RZ, 0x5410, R3 ;  /* 0x00005410ff037816 */ /* 0x008fe40000000003 */
[----:B------:R-:W-:Y:S01]  /*9d30*/  FSETP.GTU.FTZ.AND P0, PT, R11, 20, PT ;  /* 0x41a000000b00780b */ /* 0x000fe20003f1c000 */
[--C-:B------:R-:W-:Y:S02]  /*9d40*/  FADD.FTZ R10, R5, R68.reuse ;  /* 0x00000044050a7221 */ /* 0x100fe40000010000 */
[----:B------:R-:W1:Y:S01]  /*9d50*/  LDS.U16 R5, [R36+0xa] ;  /* 0x00000a0024057984 */ /* 0x000e620000000400 */
[----:B------:R-:W-:-:S03]  /*9d60*/  FADD.FTZ R12, R3, R68 ;  /* 0x00000044030c7221 */ /* 0x000fc60000010000 */
[----:B------:R-:W2:Y:S06]  /*9d70*/  LDS.U16 R3, [R36+0xc] ;  /* 0x00000c0024037984 */ /* 0x000eac0000000400 */
[----:B------:R-:W-:Y:S01]  /*9d80*/  @!P0 FMUL.FTZ R7, R11, -1.4426950216293334961 ;  /* 0xbfb8aa3b0b078820 */ /* 0x000fe20000410000 */
[----:B------:R-:W-:Y:S06]  /*9d90*/  BAR.SYNC.DEFER_BLOCKING 0x0 ;  /* 0x0000000000007b1d */ /* 0x000fec0000010000 */
[----:B------:R-:W3:Y:S01]  /*9da0*/  @!P0 MUFU.EX2 R7, R7 ;  /* 0x0000000700078308 */ /* 0x000ee20000000800 */
[----:B------:R-:W-:-:S02]  /*9db0*/  FSETP.GTU.FTZ.AND P4, PT, R12, 20, PT ;  /* 0x41a000000c00780b */ /* 0x000fc40003f9c000 */
[----:B----4-:R-:W-:-:S05]  /*9dc0*/  PRMT R13, RZ, 0x5410, R2 ;  /* 0x00005410ff0d7816 */ /* 0x010fca0000000002 */
[----:B------:R-:W-:Y:S01]  /*9dd0*/  FADD.FTZ R13, R13, R68 ;  /* 0x000000440d0d7221 */ /* 0x000fe20000010000 */
[----:B------:R-:W-:-:S04]  /*9de0*/  FSETP.GTU.FTZ.AND P5, PT, R10, 20, PT ;  /* 0x41a000000a00780b */ /* 0x000fc80003fbc000 */
[----:B------:R-:W-:Y:S01]  /*9df0*/  FSETP.GTU.FTZ.AND P3, PT, R13, 20, PT ;  /* 0x41a000000d00780b */ /* 0x000fe20003f7c000 */
[----:B---3--:R-:W-:Y:S02]  /*9e00*/  @!P0 FADD.FTZ R2, R7, 1 ;  /* 0x3f80000007028421 */ /* 0x008fe40000010000 */
[----:B------:R-:W-:Y:S02]  /*9e10*/  @!P4 FMUL.FTZ R11, R12, -1.4426950216293334961 ;  /* 0xbfb8aa3b0c0bc820 */ /* 0x000fe40000410000 */
[----:B------:R-:W3:Y:S01]  /*9e20*/  @!P0 MUFU.RCP R12, R2 ;  /* 0x00000002000c8308 */ /* 0x000ee20000001000 */
[----:B-----5:R-:W-:Y:S02]  /*9e30*/  PRMT R7, RZ, 0x5410, R4 ;  /* 0x00005410ff077816 */ /* 0x020fe40000000004 */
[----:B-1----:R-:W-:Y:S02]  /*9e40*/  PRMT R5, RZ, 0x5410, R5 ;  /* 0x00005410ff057816 */ /* 0x002fe40000000005 */
[----:B--2---:R-:W-:-:S03]  /*9e50*/  PRMT R3, RZ, 0x5410, R3 ;  /* 0x00005410ff037816 */ /* 0x004fc60000000003 */
[--C-:B------:R-:W-:Y:S02]  /*9e60*/  FADD.FTZ R5, R5, R68.reuse ;  /* 0x0000004405057221 */ /* 0x100fe40000010000 */
[----:B------:R-:W-:Y:S02]  /*9e70*/  @!P3 FMUL.FTZ R4, R13, -1.4426950216293334961 ;  /* 0xbfb8aa3b0d04b820 */ /* 0x000fe40000410000 */
[--C-:B------:R-:W-:Y:S02]  /*9e80*/  FADD.FTZ R20, R7, R68.reuse ;  /* 0x0000004407147221 */ /* 0x100fe40000010000 */
[----:B------:R-:W-:Y:S02]  /*9e90*/  FADD.FTZ R13, R3, R68 ;  /* 0x00000044030d7221 */ /* 0x000fe40000010000 */
[----:B------:R-:W-:Y:S01]  /*9ea0*/  @!P5 FMUL.FTZ R10, R10, -1.4426950216293334961 ;  /* 0xbfb8aa3b0a0ad820 */ /* 0x000fe20000410000 */
[----:B------:R-:W1:Y:S01]  /*9eb0*/  @!P4 MUFU.EX2 R11, R11 ;  /* 0x0000000b000bc308 */ /* 0x000e620000000800 */
[----:B------:R-:W-:Y:S01]  /*9ec0*/  FSETP.GTU.FTZ.AND P1, PT, R5, 20, PT ;  /* 0x41a000000500780b */ /* 0x000fe20003f3c000 */
[----:B---3--:R-:W-:Y:S01]  /*9ed0*/  @!P0 FMUL.FTZ R93, R93, R12 ;  /* 0x0000000c5d5d8220 */ /* 0x008fe20000410000 */
[----:B------:R-:W-:-:S02]  /*9ee0*/  FSETP.GTU.FTZ.AND P2, PT, R20, 20, PT ;  /* 0x41a000001400780b */ /* 0x000fc40003f5c000 */
[----:B------:R-:W-:-:S03]  /*9ef0*/  FSETP.GTU.FTZ.AND P0, PT, R13, 20, PT ;  /* 0x41a000000d00780b */ /* 0x000fc60003f1c000 */
[----:B------:R-:W2:Y:S01]  /*9f00*/  @!P5 MUFU.EX2 R10, R10 ;  /* 0x0000000a000ad308 */ /* 0x000ea20000000800 */
[----:B------:R-:W-:Y:S02]  /*9f10*/  PRMT R3, RZ, 0x5410, R6 ;  /* 0x00005410ff037816 */ /* 0x000fe40000000006 */
[----:B------:R-:W-:-:S03]  /*9f20*/  PRMT R12, R107, 0x7632, R12 ;  /* 0x000076326b0c7816 */ /* 0x000fc6000000000c */
[----:B------:R-:W-:Y:S02]  /*9f30*/  FADD.FTZ R6, R3, R68 ;  /* 0x0000004403067221 */ /* 0x000fe40000010000 */
[----:B------:R-:W-:Y:S02]  /*9f40*/  @!P1 FMUL.FTZ R3, R5, -1.4426950216293334961 ;  /* 0xbfb8aa3b05039820 */ /* 0x000fe40000410000 */
[----:B------:R-:W-:Y:S01]  /*9f50*/  @!P2 FMUL.FTZ R2, R20, -1.4426950216293334961 ;  /* 0xbfb8aa3b1402a820 */ /* 0x000fe20000410000 */
[----:B------:R-:W-:Y:S01]  /*9f60*/  PRMT R20, R103, 0x7632, R20 ;  /* 0x0000763267147816 */ /* 0x000fe20000000014 */
[----:B------:R-:W-:Y:S01]  /*9f70*/  @!P0 FMUL.FTZ R5, R13, -1.4426950216293334961 ;  /* 0xbfb8aa3b0d058820 */ /* 0x000fe20000410000 */
[----:B------:R-:W-:Y:S01]  /*9f80*/  PRMT R13, R105, 0x7632, R13 ;  /* 0x00007632690d7816 */ /* 0x000fe2000000000d */
[----:B-1----:R-:W-:Y:S01]  /*9f90*/  @!P4 FADD.FTZ R11, R11, 1 ;  /* 0x3f8000000b0bc421 */ /* 0x002fe20000010000 */
[----:B------:R-:W-:Y:S01]  /*9fa0*/  STS.U16 [R36], R107 ;  /* 0x0000006b24007388 */ /* 0x000fe20000000400 */
[----:B--2---:R-:W-:-:S03]  /*9fb0*/  @!P5 FADD.FTZ R10, R10, 1 ;  /* 0x3f8000000a0ad421 */ /* 0x004fc60000010000 */
[----:B------:R1:W-:Y:S01]  /*9fc0*/  STS.U16 [R36+0x2], R12 ;  /* 0x0000020c24007388 */ /* 0x0003e20000000400 */
[----:B------:R-:W2:Y:S03]  /*9fd0*/  @!P5 MUFU.RCP R7, R10 ;  /* 0x0000000a0007d308 */ /* 0x000ea60000001000 */
[----:B------:R-:W-:Y:S04]  /*9fe0*/  STS.U16 [R36+0x4], R105 ;  /* 0x0000046924007388 */ /* 0x000fe80000000400 */
[----:B------:R-:W-:Y:S01]  /*9ff0*/  STS.U16 [R36+0x6], R13 ;  /* 0x0000060d24007388 */ /* 0x000fe20000000400 */
[----:B-1----:R1:W-:Y:S03]  /*a000*/  @!P4 MUFU.RCP R12, R11 ;  /* 0x0000000b000cc308 */ /* 0x0023e60000001000 */
        /* <DEDUP_REMOVED lines=12> */
[----:B-1----:R-:W-:Y:S04]  /*a0d0*/  LDS.U16 R11, [R39+0x1c0] ;  /* 0x0001c000270b7984 */ /* 0x002fe80000000400 */
[----:B------:R-:W-:Y:S04]  /*a0e0*/  @!P6 STS [0x210], R47 ;  /* 0x0002102fff00e388 */ /* 0x000fe80000000800 */
[----:B------:R-:W-:Y:S01]  /*a0f0*/  BAR.SYNC.DEFER_BLOCKING 0x0 ;  /* 0x0000000000007b1d */ /* 0x000fe20000010000 */
[----:B--2---:R-:W-:Y:S01]  /*a100*/  @!P5 FMUL.FTZ R94, R94, R7 ;  /* 0x000000075e5ed220 */ /* 0x004fe20000410000 */
[----:B------:R-:W-:-:S04]  /*a110*/  FSETP.GTU.FTZ.AND P5, PT, R6, 20, PT ;  /* 0x41a000000600780b */ /* 0x000fc80003fbc000 */
[----:B------:R-:W1:Y:S08]  /*a120*/  @!P3 MUFU.EX2 R4, R4 ;  /* 0x000000040004b308 */ /* 0x000e700000000800 */
[----:B------:R-:W-:Y:S01]  /*a130*/  @!P2 MUFU.EX2 R2, R2 ;  /* 0x000000020002a308 */ /* 0x000fe20000000800 */
[----:B------:R-:W-:Y:S01]  /*a140*/  @!P5 FMUL.FTZ R6, R6, -1.4426950216293334961 ;  /* 0xbfb8aa3b0606d820 */ /* 0x000fe20000410000 */
[----:B------:R-:W2:Y:S06]  /*a150*/  LDS R33, [0x210] ;  /* 0x00021000ff217984 */ /* 0x000eac0000000800 */
[----:B------:R-:W4:Y:S01]  /*a160*/  @!P1 MUFU.EX2 R3, R3 ;  /* 0x0000000300039308 */ /* 0x000f220000000800 */
[----:B-1----:R-:W-:-:S07]  /*a170*/  @!P3 FADD.FTZ R4, R4, 1 ;  /* 0x3f8000000404b421 */ /* 0x002fce0000010000 */
[----:B------:R4:W1:Y:S08]  /*a180*/  @!P5 MUFU.EX2 R10, R6 ;  /* 0x00000006000ad308 */ /* 0x0008700000000800 */
[----:B------:R5:W0:Y:S01]  /*a190*/  @!P0 MUFU.EX2 R7, R5 ;  /* 0x0000000500078308 */ /* 0x000a220000000800 */
[----:B----4-:R-:W-:-:S07]  /*a1a0*/  @!P1 FADD.FTZ R6, R3, 1 ;  /* 0x3f80000003069421 */ /* 0x010fce0000010000 */
[----:B------:R4:W-:Y:S01]  /*a1b0*/  @!P3 MUFU.RCP R35, R4 ;  /* 0x000000040023b308 */ /* 0x0009e20000001000 */
[----:B-----5:R-:W-:Y:S02]  /*a1c0*/  @!P2 FADD.FTZ R5, R2, 1 ;  /* 0x3f8000000205a421 */ /* 0x020fe40000010000 */
[----:B------:R-:W-:-:S04]  /*a1d0*/  IMAD.WIDE.U32 R2, R69, c[0x0][0x2d8], RZ ;  /* 0x0000b60045027a25 */ /* 0x000fc800078e00ff */
[----:B----4-:R-:W-:-:S04]  /*a1e0*/  IMAD R4, R66, c[0x0][0x2d8], RZ ;  /* 0x0000b60042047a24 */ /* 0x010fc800078e02ff */
[----:B------:R-:W-:Y:S02]  /*a1f0*/  IMAD R75, R69, c[0x0][0x2dc], R4 ;  /* 0x0000b700454b7a24 */ /* 0x000fe400078e0204 */
[----:B-1----:R-:W-:-:S03]  /*a200*/  @!P5 FADD.FTZ R10, R10, 1 ;  /* 0x3f8000000a0ad421 */ /* 0x002fc60000010000 */
[----:B------:R-:W-:Y:S01]  /*a210*/  IADD3 R3, R3, R75, RZ ;  /* 0x0000004b03037210 */ /* 0x000fe20007ffe0ff */
[----:B---3--:R-:W-:Y:S01]  /*a220*/  @!P2 MUFU.RCP R20, R5 ;  /* 0x000000050014a308 */ /* 0x008fe20000001000 */
[----:B0-----:R-:W-:-:S03]  /*a230*/  @!P0 FADD.FTZ R7, R7, 1 ;  /* 0x3f80000007078421 */ /* 0x001fc60000010000 */
[----:B------:R-:W-:-:S04]  /*a240*/  IMAD.WIDE.U32 R2, R72, c[0x0][0x2e0], R2 ;  /* 0x0000b80048027a25 */ /* 0x000fc800078e0002 */
[----:B------:R-:W0:Y:S01]  /*a250*/  @!P5 MUFU.RCP R5, R10 ;  /* 0x0000000a0005d308 */ /* 0x000e220000001000 */
[----:B------:R-:W-:Y:S01]  /*a260*/  @!P4 FMUL.FTZ R95, R95, R12 ;  /* 0x0000000c5f5fc220 */ /* 0x000fe20000410000 */
[----:B------:R-:W-:-:S06]  /*a270*/  IADD3 R2, P4, R28, R2, RZ ;  /* 0x000000021c027210 */ /* 0x000fcc0007f9e0ff */
[----:B------:R1:W3:Y:S01]  /*a280*/  @!P0 MUFU.RCP R4, R7 ;  /* 0x0000000700048308 */ /* 0x0002e20000001000 */
[----:B------:R-:W-:Y:S02]  /*a290*/  IADD3.X R3, R0, R77, R3, P4, !PT ;  /* 0x0000004d00037210 */ /* 0x000fe400027fe403 */
[----:B--2---:R-:W-:-:S05]  /*a2a0*/  ISETP.GE.AND P4, PT, R50, R33, PT ;  /* 0x000000213200720c */ /* 0x004fca0003f86270 */
[----:B------:R2:W4:Y:S01]  /*a2b0*/  @!P1 MUFU.RCP R73, R6 ;  /* 0x0000000600499308 */ /* 0x0005220000001000 */
[----:B0-----:R-:W-:Y:S01]  /*a2c0*/  @!P5 FMUL.FTZ R100, R100, R5 ;  /* 0x000000056464d220 */ /* 0x001fe20000410000 */
[----:B-1----:R-:W-:Y:S01]  /*a2d0*/  LEA R7, P5, R50, c[0x0][0x330], 0x1 ;  /* 0x0000cc0032077a11 */ /* 0x002fe200078a08ff */
[----:B------:R-:W-:Y:S02]  /*a2e0*/  @!P3 FMUL.FTZ R96, R96, R35 ;  /* 0x000000236060b220 */ /* 0x000fe40000410000 */
[----:B---3--:R-:W-:Y:S01]  /*a2f0*/  @!P0 FMUL.FTZ R99, R99, R4 ;  /* 0x0000000463638220 */ /* 0x008fe20000410000 */
[----:B------:R-:W-:Y:S02]  /*a300*/  LEA.HI.X R4, R50, c[0x0][0x334], R49, 0x1, P5 ;  /* 0x0000cd0032047a11 */ /* 0x000fe400028f0c31 */
[----:B--2---:R-:W-:Y:S01]  /*a310*/  LEA R6, P5, R2, R7, 0x1 ;  /* 0x0000000702067211 */ /* 0x004fe200078a08ff */
[----:B------:R-:W-:Y:S01]  /*a320*/  @!P2 FMUL.FTZ R97, R97, R20 ;  /* 0x000000146161a220 */ /* 0x000fe20000410000 */
[----:B------:R-:W-:-:S02]  /*a330*/  ISETP.GE.AND P3, PT, R24, R33, PT ;  /* 0x000000211800720c */ /* 0x000fc40003f66270 */
[----:B------:R-:W-:Y:S01]  /*a340*/  ISETP.GE.AND P2, PT, R26, R33, PT ;  /* 0x000000211a00720c */ /* 0x000fe20003f46270 */
[----:B----4-:R-:W-:Y:S01]  /*a350*/  @!P1 FMUL.FTZ R98, R98, R73 ;  /* 0x0000004962629220 */ /* 0x010fe20000410000 */
[-C--:B------:R-:W-:Y:S02]  /*a360*/  ISETP.GE.AND P1, PT, R30, R33.reuse, PT ;  /* 0x000000211e00720c */ /* 0x080fe40003f26270 */
        /* <DEDUP_REMOVED lines=14> */
.L_x_12074:
[----:B------:R-:W-:Y:S05]  /*a450*/  BSYNC B0 ;  /* 0x0000000000007941 */ /* 0x000fea0003800000 */
.L_x_12073:
        /* <DEDUP_REMOVED lines=66> */
.L_x_12076:
[----:B------:R-:W-:Y:S05]  /*a880*/  BSYNC B0 ;  /* 0x0000000000007941 */ /* 0x000fea0003800000 */
.L_x_12075:
        /* <DEDUP_REMOVED lines=40> */
.L_x_12003:
        /* <DEDUP_REMOVED lines=24> */
.L_x_12079:
[----:B0-----:R-:W-:Y:S05]  /*ac90*/  BSYNC B0 ;  /* 0x0000000000007941 */ /* 0x001fea0003800000 */
.L_x_12078:
        /* <DEDUP_REMOVED lines=23> */
.L_x_12081:
[----:B------:R-:W1:Y:S02]  /*ae10*/  S2R R9, SR_TID.X ;  /* 0x0000000000097919 */ /* 0x000e640000002100 */
.L_x_12082:
[----:B0-----:R-:W-:Y:S05]  /*ae20*/  BSYNC B0 ;  /* 0x0000000000007941 */ /* 0x001fea0003800000 */
.L_x_12080:
[----:B-1----:R-:W-:-:S13]  /*ae30*/  ISETP.GE.AND P0, PT, R9, c[0x0][0x16c], PT ;  /* 0x00005b0009007a0c */ /* 0x002fda0003f06270 */
[----:B------:R-:W-:Y:S05]  /*ae40*/  @P0 EXIT ;  /* 0x000000000000094d */ /* 0x000fea0003800000 */
[----:B------:R-:W-:Y:S02]  /*ae50*/  IMAD R71, R71, c[0x0][0x288], RZ ;  /* 0x0000a20047477a24 */ /* 0x000fe400078e02ff */
[----:B------:R-:W-:-:S04]  /*ae60*/  IMAD.WIDE.U32 R4, R72, c[0x0][0x288], RZ ;  /* 0x0000a20048047a25 */ /* 0x000fc800078e00ff */
[----:B------:R-:W-:-:S05]  /*ae70*/  IMAD R13, R72, c[0x0][0x28c], R71 ;  /* 0x0000a300480d7a24 */ /* 0x000fca00078e0247 */
[----:B------:R-:W-:Y:S02]  /*ae80*/  IADD3 R13, R5, R13, RZ ;  /* 0x0000000d050d7210 */ /* 0x000fe40007ffe0ff */
.L_x_12083:
        /* <DEDUP_REMOVED lines=17> */
.L_x_12084:
        /* <DEDUP_REMOVED lines=14> */
.L_x_14735:


//--------------------- .text._Z25selective_scan_bwd_kernelI32Selective_Scan_bwd_kernel_traitsILi32ELi8ELb1ELb0ELb0ELb0ELb0EN3c108BFloat16ENS1_7complexIfEEEEv12SSMParamsBwd --------------------------
	.section	.text._Z25selective_scan_bwd_kernelI32Selective_Scan_bwd_kernel_traitsILi32ELi8ELb1ELb0ELb0ELb0ELb0EN3c108BFloat16ENS1_7complexIfEEEEv12SSMParamsBwd,"ax",@progbits
	.sectioninfo	@"SHI_REGISTERS=144"
	.align	128
        .global         _Z25selective_scan_bwd_kernelI32Selective_Scan_bwd_kernel_traitsILi32ELi8ELb1ELb0ELb0ELb0ELb0EN3c108BFloat16ENS1_7complexIfEEEEv12SSMParamsBwd
        .type           _Z25selective_scan_bwd_kernelI32Selective_Scan_bwd_kernel_traitsILi32ELi8ELb1ELb0ELb0ELb0ELb0EN3c108BFloat16ENS1_7complexIfEEEEv12SSMParamsBwd,@function
        .size           _Z25selective_scan_bwd_kernelI32Selective_Scan_bwd_kernel_traitsILi32ELi8ELb1ELb0ELb0ELb0ELb0EN3c108BFloat16ENS1_7complexIfEEEEv12SSMParamsBwd,(.L_x_14736 - _Z25selective_scan_bwd_kernelI32Selective_Scan_bwd_kernel_traitsILi32ELi8ELb1ELb0ELb0ELb0ELb0EN3c108BFloat16ENS1_7complexIfEEEEv12SSMParamsBwd)
        .other          _Z25selective_scan_bwd_kernelI32Selective_Scan_bwd_kernel_traitsILi32ELi8ELb1ELb0ELb0ELb0ELb0EN3c108BFloat16ENS1_7complexIfEEEEv12SSMParamsBwd,@"STO_CUDA_ENTRY STV_DEFAULT"
_Z25selective_scan_bwd_kernelI32Selective_Scan_bwd_kernel_traitsILi32ELi8ELb1ELb0ELb0ELb0ELb0EN3c108BFloat16ENS1_7complexIfEEEEv12SSMParamsBwd:
.text._Z25selective_scan_bwd_kernelI32Selective_Scan_bwd_kernel_traitsILi32ELi8ELb1ELb0ELb0ELb0ELb0EN3c108BFloat16ENS1_7complexIfEEEEv12SSMParamsBwd:
        /* <DEDUP_REMOVED lines=10> */
[----:B-1----:R-:W-:-:S03]  /*00a0*/  SHF.R.S32.HI R38, RZ, 0x1f, R39 ;  /* 0x0000001fff267819 */ /* 0x002fc60000011427 */
[----:B------:R-:W-:-:S04]  /*00b0*/  IMAD R0, R34, c[0x0][0x1d0], RZ ;  /* 0x0000740022007a24 */ /* 0x000fc800078e02ff */
[C---:B------:R-:W-:Y:S01]  /*00c0*/  @P0 LEA R6, P2, R39.reuse, c[0x0][0x238], 0x2 ;  /* 0x00008e0027060a11 */ /* 0x040fe200078410ff */
[C---:B------:R-:W-:Y:S01]  /*00d0*/  IMAD R10, R34.reuse, c[0x0][0x1e0], RZ ;  /* 0x00007800220a7a24 */ /* 0x040fe200078e02ff */
[----:B------:R-:W-:Y:S01]  /*00e0*/  @P1 LEA R8, P3, R39, c[0x0][0x250], 0x2 ;  /* 0x0000940027081a11 */ /* 0x000fe200078610ff */
[----:B------:R-:W-:Y:S01]  /*00f0*/  IMAD.WIDE.U32 R2, R35, c[0x0][0x1d0], RZ ;  /* 0x0000740023027a25 */ /* 0x000fe200078e00ff */
        /* <DEDUP_REMOVED lines=9> */
[C---:B------:R-:W-:Y:S01]  /*0190*/  IMAD R0, R38.reuse, c[0x0][0x1d8], RZ ;  /* 0x0000760026007a24 */ /* 0x040fe200078e02ff */
[----:B------:R-:W-:Y:S01]  /*01a0*/  IADD3 R5, R5, R13, RZ ;  /* 0x0000000d05057210 */ /* 0x000fe20007ffe0ff */
[C---:B------:R-:W-:Y:S01]  /*01b0*/  IMAD R10, R38.reuse, c[0x0][0x280], RZ ;  /* 0x0000a000260a7a24 */ /* 0x040fe200078e02ff */
[----:B------:R-:W-:Y:S01]  /*01c0*/  ISETP.NE.U32.AND P0, PT, RZ, c[0x0][0x260], PT ;  /* 0x00009800ff007a0c */ /* 0x000fe20003f05070 */
[C---:B0-----:R-:W-:Y:S01]  /*01d0*/  IMAD.WIDE.U32 R6, R35.reuse, c[0x0][0x278], RZ ;  /* 0x00009e0023067a25 */ /* 0x041fe200078e00ff */
[----:B------:R-:W-:Y:S01]  /*01e0*/  CS2R R16, SRZ ;  /* 0x0000000000107805 */ /* 0x000fe2000001ff00 */
[----:B------:R-:W-:Y:S01]  /*01f0*/  CS2R R32, SRZ ;  /* 0x0000000000207805 */ /* 0x000fe2000001ff00 */
[----:B------:R-:W-:Y:S01]  /*0200*/  ISETP.NE.AND.EX P0, PT, RZ, c[0x0][0x264], PT, P0 ;  /* 0x00009900ff007a0c */ /* 0x000fe20003f05300 */
[----:B-1----:R-:W-:Y:S01]  /*0210*/  IMAD R9, R35, c[0x0][0x27c], R12 ;  /* 0x00009f0023097a24 */ /* 0x002fe200078e020c */
[----:B------:R-:W-:Y:S01]  /*0220*/  MOV R12, c[0x0][0x174] ;  /* 0x00005d00000c7a02 */ /* 0x000fe20000000f00 */
[----:B------:R-:W-:-:S02]  /*0230*/  IMAD R8, R38, c[0x0][0x1e8], RZ ;  /* 0x00007a0026087a24 */ /* 0x000fc400078e02ff */
[----:B------:R-:W-:Y:S01]  /*0240*/  IMAD.WIDE.U32 R2, R39, c[0x0][0x1d8], R2 ;  /* 0x0000760027027a25 */ /* 0x000fe200078e0002 */
[----:B------:R-:W-:Y:S02]  /*0250*/  IADD3 R7, R7, R9, RZ ;  /* 0x0000000907077210 */ /* 0x000fe40007ffe0ff */
[C---:B------:R-:W-:Y:S01]  /*0260*/  LEA R9, R12.reuse, 0xffffff00, 0x8 ;  /* 0xffffff000c097811 */ /* 0x040fe200078e40ff */
[C---:B------:R-:W-:Y:S01]  /*0270*/  IMAD.WIDE.U32 R4, R39.reuse, c[0x0][0x1e8], R4 ;  /* 0x00007a0027047a25 */ /* 0x040fe200078e0004 */
[----:B------:R-:W-:Y:S02]  /*0280*/  ISETP.GE.AND P3, PT, R12, 0x1, PT ;  /* 0x000000010c00780c */ /* 0x000fe40003f66270 */
[----:B------:R-:W-:Y:S01]  /*0290*/  SHF.R.S32.HI R11, RZ, 0x1f, R9 ;  /* 0x0000001fff0b7819 */ /* 0x000fe20000011409 */
[----:B------:R-:W-:Y:S01]  /*02a0*/  IMAD R0, R39, c[0x0][0x1dc], R0 ;  /* 0x0000770027007a24 */ /* 0x000fe200078e0200 */
[----:B------:R-:W-:Y:S01]  /*02b0*/  IADD3 R29, P1, R9, R2, RZ ;  /* 0x00000002091d7210 */ /* 0x000fe20007f3e0ff */
[----:B------:R-:W-:Y:S01]  /*02c0*/  IMAD R8, R39, c[0x0][0x1ec], R8 ;  /* 0x00007b0027087a24 */ /* 0x000fe200078e0208 */
[----:B------:R-:W-:Y:S01]  /*02d0*/  IADD3 R27, P2, R9, R4, RZ ;  /* 0x00000004091b7210 */ /* 0x000fe20007f5e0ff */
[----:B------:R-:W-:Y:S01]  /*02e0*/  IMAD.WIDE.U32 R6, R39, c[0x0][0x280], R6 ;  /* 0x0000a00027067a25 */ /* 0x000fe200078e0006 */
[----:B------:R-:W-:-:S02]  /*02f0*/  IADD3.X R2, R11, R3, R0, P1, !PT ;  /* 0x000000030b027210 */ /* 0x000fc40000ffe400 */
[----:B------:R-:W-:Y:S01]  /*0300*/  IADD3.X R4, R11, R5, R8, P2, !PT ;  /* 0x000000050b047210 */ /* 0x000fe200017fe408 */
[----:B------:R-:W-:Y:S01]  /*0310*/  IMAD R10, R39, c[0x0][0x284], R10 ;  /* 0x0000a100270a7a24 */ /* 0x000fe200078e020a */
[----:B------:R-:W-:Y:S01]  /*0320*/  ISETP.NE.U32.AND P1, PT, RZ, c[0x0][0x328], PT ;  /* 0x0000ca00ff007a0c */ /* 0x000fe20003f25070 */
[----:B------:R-:W-:Y:S01]  /*0330*/  @P0 IMAD R0, R35, c[0x0][0x164], R39 ;  /* 0x0000590023000a24 */ /* 0x000fe200078e0227 */
[----:B------:R-:W-:Y:S02]  /*0340*/  ISETP.NE.U32.AND P2, PT, RZ, c[0x0][0x348], PT ;  /* 0x0000d200ff007a0c */ /* 0x000fe40003f45070 */
[----:B------:R-:W-:Y:S01]  /*0350*/  ISETP.NE.AND.EX P1, PT, RZ, c[0x0][0x32c], PT, P1 ;  /* 0x0000cb00ff007a0c */ /* 0x000fe20003f25310 */
[----:B------:R-:W-:Y:S01]  /*0360*/  @P0 IMAD R0, R0, c[0x0][0x174], RZ ;  /* 0x00005d0000000a24 */ /* 0x000fe200078e02ff */
[----:B------:R-:W-:Y:S02]  /*0370*/  ISETP.NE.AND.EX P2, PT, RZ, c[0x0][0x34c], PT, P2 ;  /* 0x0000d300ff007a0c */ /* 0x000fe40003f45320 */
[----:B------:R-:W-:Y:S01]  /*0380*/  IADD3 R9, P4, R9, R6, RZ ;  /* 0x0000000609097210 */ /* 0x000fe20007f9e0ff */
[----:B------:R-:W-:Y:S01]  /*0390*/  @P0 IMAD R0, R0, c[0x0][0x16c], RZ ;  /* 0x00005b0000000a24 */ /* 0x000fe200078e02ff */
[----:B------:R-:W-:-:S02]  /*03a0*/  LEA R26, P5, R27, c[0x0][0x248], 0x1 ;  /* 0x000092001b1a7a11 */ /* 0x000fc400078a08ff */
[----:B------:R-:W-:Y:S02]  /*03b0*/  IADD3.X R6, R11, R7, R10, P4, !PT ;  /* 0x000000070b067210 */ /* 0x000fe400027fe40a */
[C---:B------:R-:W-:Y:S02]  /*03c0*/  LEA R28, P4, R29.reuse, c[0x0][0x240], 0x1 ;  /* 0x000090001d1c7a11 */ /* 0x040fe400078808ff */
[----:B------:R-:W-:Y:S02]  /*03d0*/  @P0 MOV R19, 0x10 ;  /* 0x0000001000130802 */ /* 0x000fe40000000f00 */
[----:B------:R-:W-:Y:S02]  /*03e0*/  LEA.HI.X R29, R29, c[0x0][0x244], R2, 0x1, P4 ;  /* 0x000091001d1d7a11 */ /* 0x000fe400020f0c02 */
[----:B------:R-:W-:Y:S01]  /*03f0*/  CS2R R2, SRZ ;  /* 0x0000000000027805 */ /* 0x000fe2000001ff00 */
[----:B------:R-:W-:Y:S01]  /*0400*/  LEA.HI.X R27, R27, c[0x0][0x24c], R4, 0x1, P5 ;  /* 0x000093001b1b7a11 */ /* 0x000fe200028f0c04 */
[----:B------:R-:W-:Y:S01]  /*0410*/  @P0 IMAD.WIDE R18, R0, R19, c[0x0][0x260] ;  /* 0x0000980000120625 */ /* 0x000fe200078e0213 */
[----:B------:R-:W-:Y:S01]  /*0420*/  LEA R24, P6, R9, c[0x0][0x308], 0x1 ;  /* 0x0000c20009187a11 */ /* 0x000fe200078c08ff */
[----:B------:R-:W-:Y:S01]  /*0430*/  @!P0 CS2R R18, SRZ ;  /* 0x0000000000128805 */ /* 0x000fe2000001ff00 */
[----:B------:R-:W-:-:S02]  /*0440*/  @P1 LEA R16, P4, R39, c[0x0][0x328], 0x2 ;  /* 0x0000ca0027101a11 */ /* 0x000fc400078810ff */
[----:B------:R-:W-:Y:S02]  /*0450*/  @P2 LEA R2, P5, R39, c[0x0][0x348], 0x2 ;  /* 0x0000d20027022a11 */ /* 0x000fe400078a10ff */
[----:B------:R-:W-:Y:S02]  /*0460*/  LEA.HI.X R25, R9, c[0x0][0x30c], R6, 0x1, P6 ;  /* 0x0000c30009197a11 */ /* 0x000fe400030f0c06 */
[C-C-:B------:R-:W-:Y:S02]  /*0470*/  @P1 LEA.HI.X R17, R39.reuse, c[0x0][0x32c], R38.reuse, 0x2, P4 ;  /* 0x0000cb0027111a11 */ /* 0x140fe400020f1426 */
[----:B------:R-:W-:Y:S01]  /*0480*/  @P2 LEA.HI.X R3, R39, c[0x0][0x34c], R38, 0x2, P5 ;  /* 0x0000d30027032a11 */ /* 0x000fe200028f1426 */
[----:B------:R-:W-:Y:S05]  /*0490*/  @!P3 BRA `(.L_x_12085) ;  /* 0x00003e900000b947 */ /* 0x000fea0003800000 */
[----:B------:R-:W0:Y:S01]  /*04a0*/  S2R R31, SR_TID.X ;  /* 0x00000000001f7919 */ /* 0x000e220000002100 */
[----:B------:R-:W-:Y:S01]  /*04b0*/  MOV R0, c[0x0][0x174] ;  /* 0x00005d0000007a02 */ /* 0x000fe20000000f00 */
[----:B------:R-:W-:Y:S02]  /*04c0*/  CS2R R32, SRZ ;  /* 0x0000000000207805 */ /* 0x000fe4000001ff00 */
[----:B------:R-:W1:Y:S04]  /*04d0*/  S2R R30, SR_LANEID ;  /* 0x00000000001e7919 */ /* 0x000e680000000000 */
.L_x_12102:
[----:B------:R-:W-:Y:S01]  /*04e0*/  BAR.SYNC.DEFER_BLOCKING 0x0 ;  /* 0x0000000000007b1d */ /* 0x000fe20000010000 */
[----:B0-----:R-:W-:-:S05]  /*04f0*/  IMAD.WIDE R8, R31, 0x10, R28 ;  /* 0x000000101f087825 */ /* 0x001fca00078e021c */
[----:B------:R-:W2:Y:S01]  /*0500*/  LDG.E.128 R12, [R8.64] ;  /* 0x00000006080c7981 */ /* 0x000ea2000c1e1d00 */
[----:B------:R-:W-:-:S03]  /*0510*/  IMAD.WIDE R20, R31, 0x10, R26 ;  /* 0x000000101f147825 */ /* 0x000fc600078e021a */
[----:B-12---:R-:W-:Y:S01]  /*0520*/  STS.128 [R30.X16], R12 ;  /* 0x0000000c1e007388 */ /* 0x006fe2000000cc00 */
[----:B------:R-:W-:-:S06]  /*0530*/  NOP ;  /* 0x0000000000007918 */ /* 0x000fcc0000000000 */
[----:B------:R-:W0:Y:S04]  /*0540*/  LDS.128 R4, [R30.X16] ;  /* 0x000000001e047984 */ /* 0x000e28000000cc00 */
[----:B------:R-:W-:Y:S06]  /*0550*/  BAR.SYNC.DEFER_BLOCKING 0x0 ;  /* 0x0000000000007b1d */ /* 0x000fec0000010000 */
[----:B------:R-:W2:Y:S01]  /*0560*/  LDG.E.128 R40, [R20.64] ;  /* 0x0000000614287981 */ /* 0x000ea2000c1e1d00 */
[----:B------:R-:W-:-:S03]  /*0570*/  IMAD.WIDE R22, R31, 0x10, R24 ;  /* 0x000000101f167825 */ /* 0x000fc600078e0218 */
[----:B--2---:R1:W-:Y:S01]  /*0580*/  STS.128 [R30.X16], R40 ;  /* 0x000000281e007388 */ /* 0x0043e2000000cc00 */
[----:B------:R-:W-:-:S06]  /*0590*/  NOP ;  /* 0x0000000000007918 */ /* 0x000fcc0000000000 */
[----:B------:R-:W2:Y:S04]  /*05a0*/  LDS.128 R8, [R30.X16] ;  /* 0x000000001e087984 */ /* 0x000ea8000000cc00 */
[----:B------:R-:W-:Y:S06]  /*05b0*/  BAR.SYNC.DEFER_BLOCKING 0x0 ;  /* 0x0000000000007b1d */ /* 0x000fec0000010000 */
[----:B------:R3:W4:Y:S01]  /*05c0*/  LDG.E.128 R44, [R22.64] ;  /* 0x00000006162c7981 */ /* 0x000722000c1e1d00 */
[--C-:B0-----:R-:W-:Y:S01]  /*05d0*/  PRMT R21, RZ, 0x5410, R4.reuse ;  /* 0x00005410ff157816 */ /* 0x101fe20000000004 */
[----:B-1----:R-:W-:Y:S01]  /*05e0*/  CS2R R42, SRZ ;  /* 0x00000000002a7805 */ /* 0x002fe2000001ff00 */
[----:B------:R-:W-:Y:S01]  /*05f0*/  CS2R R40, SRZ ;  /* 0x0000000000287805 */ /* 0x000fe2000001ff00 */
[----:B---3--:R-:W-:-:S02]  /*0600*/  PRMT R22, RZ, 0x7610, R4 ;  /* 0x00007610ff167816 */ /* 0x008fc40000000004 */
[----:B--2---:R-:W-:Y:S02]  /*0610*/  PRMT R81, RZ, 0x7610, R8 ;  /* 0x00007610ff517816 */ /* 0x004fe40000000008 */
[----:B------:R-:W-:Y:S02]  /*0620*/  PRMT R79, RZ, 0x7610, R9 ;  /* 0x00007610ff4f7816 */ /* 0x000fe40000000009 */
[--C-:B------:R-:W-:Y:S02]  /*0630*/  PRMT R23, RZ, 0x5410, R10.reuse ;  /* 0x00005410ff177816 */ /* 0x100fe4000000000a */
[----:B------:R-:W-:Y:S02]  /*0640*/  PRMT R77, RZ, 0x7610, R10 ;  /* 0x00007610ff4d7816 */ /* 0x000fe4000000000a */
[--C-:B------:R-:W-:Y:S02]  /*0650*/  PRMT R57, RZ, 0x5410, R11.reuse ;  /* 0x00005410ff397816 */ /* 0x100fe4000000000b */
[----:B------:R-:W-:Y:S01]  /*0660*/  PRMT R75, RZ, 0x7610, R11 ;  /* 0x00007610ff4b7816 */ /* 0x000fe2000000000b */
[----:B----4-:R0:W-:Y:S01]  /*0670*/  STS.128 [R30.X16], R44 ;  /* 0x0000002c1e007388 */ /* 0x0101e2000000cc00 */
[----:B------:R-:W-:-:S06]  /*0680*/  NOP ;  /* 0x0000000000007918 */ /* 0x000fcc0000000000 */
[----:B------:R-:W1:Y:S01]  /*0690*/  LDS.128 R12, [R30.X16] ;  /* 0x000000001e0c7984 */ /* 0x000e62000000cc00 */
[----:B0-----:R-:W-:Y:S01]  /*06a0*/  CS2R R46, SRZ ;  /* 0x00000000002e7805 */ /* 0x001fe2000001ff00 */
[----:B------:R-:W-:Y:S01]  /*06b0*/  CS2R R44, SRZ ;  /* 0x00000000002c7805 */ /* 0x000fe2000001ff00 */
[--C-:B-1----:R-:W-:Y:S02]  /*06c0*/  PRMT R20, RZ, 0x5410, R12.reuse ;  /* 0x00005410ff147816 */ /* 0x102fe4000000000c */
[----:B------:R-:W-:Y:S02]  /*06d0*/  PRMT R72, RZ, 0x7610, R12 ;  /* 0x00007610ff487816 */ /* 0x000fe4000000000c */
[----:B------:R-:W-:Y:S01]  /*06e0*/  PRMT R12, RZ, 0x5410, R5 ;  /* 0x00005410ff0c7816 */ /* 0x000fe20000000005 */
[C---:B------:R-:W-:Y:S01]  /*06f0*/  FFMA.FTZ R21, R20.reuse, R21, R33 ;  /* 0x0000001514157223 */ /* 0x040fe20000010021 */
[----:B------:R-:W-:Y:S01]  /*0700*/  PRMT R70, RZ, 0x7610, R13 ;  /* 0x00007610ff467816 */ /* 0x000fe2000000000d */
[-C--:B-----5:R-:W-:Y:S01]  /*0710*/  FMUL.FTZ R55, R20, R37.reuse ;  /* 0x0000002514377220 */ /* 0x0a0fe20000410000 */
[--C-:B------:R-:W-:Y:S01]  /*0720*/  PRMT R56, RZ, 0x5410, R14.reuse ;  /* 0x00005410ff387816 */ /* 0x100fe2000000000e */
[C---:B------:R-:W-:Y:S01]  /*0730*/  FFMA.FTZ R21, R72.reuse, R22, R21 ;  /* 0x0000001648157223 */ /* 0x040fe20000010015 */
[----:B------:R-:W-:Y:S01]  /*0740*/  PRMT R22, RZ, 0x5410, R13 ;  /* 0x00005410ff167816 */ /* 0x000fe2000000000d */
[-C--:B------:R-:W-:Y:S01]  /*0750*/  FMUL.FTZ R54, R72, R37.reuse ;  /* 0x0000002548367220 */ /* 0x080fe20000410000 */
[----:B------:R-:W-:Y:S01]  /*0760*/  MOV R13, c[0x0][0x16c] ;  /* 0x00005b00000d7a02 */ /* 0x000fe20000000f00 */
[-C--:B------:R-:W-:Y:S01]  /*0770*/  FMUL.FTZ R52, R70, R37.reuse ;  /* 0x0000002546347220 */ /* 0x080fe20000410000 */
[----:B------:R-:W-:Y:S01]  /*0780*/  PRMT R14, RZ, 0x7610, R14 ;  /* 0x00007610ff0e7816 */ /* 0x000fe2000000000e */
[C---:B------:R-:W-:Y:S01]  /*0790*/  FFMA.FTZ R21, R22.reuse, R12, R21 ;  /* 0x0000000c16157223 */ /* 0x040fe20000010015 */
[----:B------:R-:W-:Y:S01]  /*07a0*/  PRMT R12, RZ, 0x7610, R5 ;  /* 0x00007610ff0c7816 */ /* 0x000fe20000000005 */
[-C--:B------:R-:W-:Y:S01]  /*07b0*/  FMUL.FTZ R53, R22, R37.reuse ;  /* 0x0000002516357220 */ /* 0x080fe20000410000 */
[----:B------:R-:W-:Y:S01]  /*07c0*/  BAR.SYNC.DEFER_BLOCKING 0x0 ;  /* 0x0000000000007b1d */ /* 0x000fe20000010000 */
[----:B------:R-:W-:Y:S01]  /*07d0*/  ISETP.GE.AND P0, PT, R13, 0x1, PT ;  /* 0x000000010d00780c */ /* 0x000fe20003f06270 */
[-C--:B------:R-:W-:Y:S01]  /*07e0*/  FMUL.FTZ R51, R56, R37.reuse ;  /* 0x0000002538337220 */ /* 0x080fe20000410000 */
[----:B------:R-:W-:Y:S01]  /*07f0*/  PRMT R58, RZ, 0x5410, R15 ;  /* 0x00005410ff3a7816 */ /* 0x000fe2000000000f */
[----:B------:R-:W-:Y:S01]  /*0800*/  FFMA.FTZ R21, R70, R12, R21 ;  /* 0x0000000c46157223 */ /* 0x000fe20000010015 */
[--C-:B------:R-:W-:Y:S01]  /*0810*/  PRMT R12, RZ, 0x5410, R6.reuse ;  /* 0x00005410ff0c7816 */ /* 0x100fe20000000006 */
[-C--:B------:R-:W-:Y:S01]  /*0820*/  FMUL.FTZ R50, R14, R37.reuse ;  /* 0x000000250e327220 */ /* 0x080fe20000410000 */
[----:B------:R-:W-:Y:S01]  /*0830*/  PRMT R66, RZ, 0x7610, R15 ;  /* 0x00007610ff427816 */ /* 0x000fe2000000000f */
[-C--:B------:R-:W-:Y:S01]  /*0840*/  FMUL.FTZ R49, R58, R37.reuse ;  /* 0x000000253a317220 */ /* 0x080fe20000410000 */
[----:B------:R-:W-:Y:S01]  /*0850*/  PRMT R33, RZ, 0x7610, R7 ;  /* 0x00007610ff217816 */ /* 0x000fe20000000007 */
[----:B------:R-:W-:Y:S01]  /*0860*/  FFMA.FTZ R21, R56, R12, R21 ;  /* 0x0000000c38157223 */ /* 0x000fe20000010015 */
[----:B------:R-:W-:Y:S01]  /*0870*/  PRMT R12, RZ, 0x7610, R6 ;  /* 0x00007610ff0c7816 */ /* 0x000fe20000000006 */
[----:B------:R-:W-:Y:S01]  /*0880*/  FMUL.FTZ R48, R66, R37 ;  /* 0x0000002542307220 */ /* 0x000fe20000410000 */
[----:B------:R-:W-:-:S03]  /*0890*/  PRMT R15, RZ, 0x5410, R8 ;  /* 0x00005410ff0f7816 */ /* 0x000fc60000000008 */
[----:B------:R-:W-:Y:S01]  /*08a0*/  FFMA.FTZ R21, R14, R12, R21 ;  /* 0x0000000c0e157223 */ /* 0x000fe20000010015 */
[----:B------:R-:W-:-:S05]  /*08b0*/  PRMT R12, RZ, 0x5410, R7 ;  /* 0x00005410ff0c7816 */ /* 0x000fca0000000007 */
[----:B------:R-:W-:-:S04]  /*08c0*/  FFMA.FTZ R21, R58, R12, R21 ;  /* 0x0000000c3a157223 */ /* 0x000fc80000010015 */
[----:B------:R-:W-:Y:S01]  /*08d0*/  FFMA.FTZ R33, R66, R33, R21 ;  /* 0x0000002142217223 */ /* 0x000fe20000010015 */
[----:B------:R-:W-:Y:S01]  /*08e0*/  PRMT R21, RZ, 0x5410, R9 ;  /* 0x00005410ff157816 */ /* 0x000fe20000000009 */
[----:B------:R-:W-:Y:S05]  /*08f0*/  @!P0 BRA `(.L_x_12086) ;  /* 0x0000366000008947 */ /* 0x000fea0003800000 */
[----:B------:R-:W-:Y:S01]  /*0900*/  IADD3 R41, R0, -0x2, RZ ;  /* 0xfffffffe00297810 */ /* 0x000fe20007ffe0ff */
[----:B------:R-:W-:Y:S01]  /*0910*/  IMAD R42, R38, c[0x0][0x180], RZ ;  /* 0x00006000262a7a24 */ /* 0x000fe200078e02ff */
[----:B------:R-:W-:Y:S01]  /*0920*/  IADD3 R40, R0, -0x1, RZ ;  /* 0xffffffff00287810 */ /* 0x000fe20007ffe0ff */
[C---:B------:R-:W-:Y:S01]  /*0930*/  IMAD R44, R38.reuse, c[0x0][0x198], RZ ;  /* 0x00006600262c7a24 */ /* 0x040fe200078e02ff */
[----:B------:R-:W-:Y:S01]  /*0940*/  HFMA2.MMA R131, -RZ, RZ, 0, 0 ;  /* 0x00000000ff837435 */ /* 0x000fe200000001ff */
[----:B------:R-:W-:Y:S01]  /*0950*/  IMAD R46, R38, c[0x0][0x1b8], RZ ;  /* 0x00006e00262e7a24 */ /* 0x000fe200078e02ff */
[----:B------:R-:W-:Y:S01]  /*0960*/  MOV R65, RZ ;  /* 0x000000ff00417202 */ /* 0x000fe20000000f00 */
[----:B------:R-:W-:Y:S01]  /*0970*/  IMAD R83, R41, c[0x0][0x16c], RZ ;  /* 0x00005b0029537a24 */ /* 0x000fe200078e02ff */
[----:B------:R-:W-:Y:S01]  /*0980*/  LEA.HI R41, R40, R40, RZ, 0x1 ;  /* 0x0000002828297211 */ /* 0x000fe200078f08ff */
[----:B------:R-:W-:Y:S01]  /*0990*/  IMAD.WIDE.U32 R8, R39, c[0x0][0x180], RZ ;  /* 0x0000600027087a25 */ /* 0x000fe200078e00ff */
[----:B------:R-:W-:-:S02]  /*09a0*/  UMOV UR4, URZ ;  /* 0x0000003f00047c82 */ /* 0x000fc40008000000 */
[----:B------:R-:W-:Y:S01]  /*09b0*/  LOP3.LUT R41, R41, 0xfffffe, RZ, 0xc0, !PT ;  /* 0x00fffffe29297812 */ /* 0x000fe200078ec0ff */
[C---:B------:R-:W-:Y:S01]  /*09c0*/  IMAD.WIDE.U32 R10, R39.reuse, c[0x0][0x198], RZ ;  /* 0x00006600270a7a25 */ /* 0x040fe200078e00ff */
[----:B------:R-:W-:Y:S02]  /*09d0*/  LEA R88, P0, R8, c[0x0][0x220], 0x3 ;  /* 0x0000880008587a11 */ /* 0x000fe400078018ff */
[----:B------:R-:W-:Y:S01]  /*09e0*/  IADD3 R64, R40, -R41, RZ ;  /* 0x8000002928407210 */ /* 0x000fe20007ffe0ff */
[C---:B------:R-:W-:Y:S01]  /*09f0*/  IMAD.WIDE.U32 R12, R39.reuse, c[0x0][0x1b8], RZ ;  /* 0x00006e00270c7a25 */ /* 0x040fe200078e00ff */
[----:B------:R-:W-:Y:S01]  /*0a00*/  LEA R86, P1, R10, c[0x0][0x228], 0x3 ;  /* 0x00008a000a567a11 */ /* 0x000fe200078218ff */
[----:B------:R-:W-:Y:S01]  /*0a10*/  CS2R R40, SRZ ;  /* 0x0000000000287805 */ /* 0x000fe2000001ff00 */
[----:B------:R-:W-:Y:S01]  /*0a20*/  SHF.L.U32 R64, R64, 0x8, RZ ;  /* 0x0000000840407819 */ /* 0x000fe200000006ff */
[C---:B------:R-:W-:Y:S01]  /*0a30*/  IMAD R89, R39.reuse, c[0x0][0x184], R42 ;  /* 0x0000610027597a24 */ /* 0x040fe200078e022a */
[----:B------:R-:W-:Y:S01]  /*0a40*/  LEA R84, P2, R12, c[0x0][0x230], 0x3 ;  /* 0x00008c000c547a11 */ /* 0x000fe200078418ff */
[C---:B------:R-:W-:Y:S01]  /*0a50*/  IMAD R87, R39.reuse, c[0x0][0x19c], R44 ;  /* 0x0000670027577a24 */ /* 0x040fe200078e022c */
[----:B------:R-:W-:Y:S01]  /*0a60*/  CS2R R42, SRZ ;  /* 0x00000000002a7805 */ /* 0x000fe2000001ff00 */
[----:B------:R-:W-:Y:S01]  /*0a70*/  IMAD R85, R39, c[0x0][0x1bc], R46 ;  /* 0x00006f0027557a24 */ /* 0x000fe200078e022e */
[----:B------:R-:W-:Y:S01]  /*0a80*/  IADD3 R89, R9, R89, RZ ;  /* 0x0000005909597210 */ /* 0x000fe20007ffe0ff */
[----:B------:R-:W-:Y:S01]  /*0a90*/  IMAD.WIDE R82, R83, 0x10, R18 ;  /* 0x0000001053527825 */ /* 0x000fe200078e0212 */
[----:B------:R-:W-:Y:S01]  /*0aa0*/  IADD3 R87, R11, R87, RZ ;  /* 0x000000570b577210 */ /* 0x000fe20007ffe0ff */
[----:B------:R-:W-:Y:S01]  /*0ab0*/  CS2R R46, SRZ ;  /* 0x00000000002e7805 */ /* 0x000fe2000001ff00 */
[----:B------:R-:W-:Y:S01]  /*0ac0*/  IADD3 R85, R13, R85, RZ ;  /* 0x000000550d557210 */ /* 0x000fe20007ffe0ff */
[--C-:B------:R-:W-:Y:S01]  /*0ad0*/  FADD.FTZ R80, R15, R36.reuse ;  /* 0x000000240f507221 */ /* 0x100fe20000010000 */
[----:B------:R-:W-:Y:S01]  /*0ae0*/  LEA.HI.X R89, R8, c[0x0][0x224], R89, 0x3, P0 ;  /* 0x0000890008597a11 */ /* 0x000fe200000f1c59 */
[--C-:B------:R-:W-:Y:S01]  /*0af0*/  FADD.FTZ R81, R81, R36.reuse ;  /* 0x0000002451517221 */ /* 0x100fe20000010000 */
[----:B------:R-:W-:Y:S01]  /*0b00*/  LEA.HI.X R87, R10, c[0x0][0x22c], R87, 0x3, P1 ;  /* 0x00008b000a577a11 */ /* 0x000fe200008f1c57 */
[--C-:B------:R-:W-:Y:S01]  /*0b10*/  FADD.FTZ R78, R21, R36.reuse ;  /* 0x00000024154e7221 */ /* 0x100fe20000010000 */
[----:B------:R-:W-:Y:S01]  /*0b20*/  LEA.HI.X R85, R12, c[0x0][0x234], R85, 0x3, P2 ;  /* 0x00008d000c557a11 */ /* 0x000fe200010f1c55 */
[--C-:B------:R-:W-:Y:S01]  /*0b30*/  FADD.FTZ R79, R79, R36.reuse ;  /* 0x000000244f4f7221 */ /* 0x100fe20000010000 */
[----:B------:R-:W-:Y:S01]  /*0b40*/  CS2R R44, SRZ ;  /* 0x00000000002c7805 */ /* 0x000fe2000001ff00 */
[----:B------:R-:W-:-:S02]  /*0b50*/  FADD.FTZ R76, R23, R36 ;  /* 0x00000024174c7221 */ /* 0x000fc40000010000 */
        /* <DEDUP_REMOVED lines=11> */
.L_x_12101:
[----:B------:R-:W2:Y:S01]  /*0c10*/  LDG.E.64 R20, [R88.64] ;  /* 0x0000000658147981 */ /* 0x000ea2000c1e1b00 */
[C---:B------:R-:W-:Y:S01]  /*0c20*/  ISETP.NE.AND P1, PT, R31.reuse, RZ, PT ;  /* 0x000000ff1f00720c */ /* 0x040fe20003f25270 */
[----:B------:R-:W-:Y:S01]  /*0c30*/  CS2R R12, SRZ ;  /* 0x00000000000c7805 */ /* 0x000fe2000001ff00 */
[----:B------:R-:W-:-:S02]  /*0c40*/  IADD3 R11, R31, 0x200, RZ ;  /* 0x000002001f0b7810 */ /* 0x000fc40007ffe0ff */
[----:B------:R-:W-:Y:S02]  /*0c50*/  LOP3.LUT P0, RZ, R31, 0x1f, RZ, 0xc0, !PT ;  /* 0x0000001f1fff7812 */ /* 0x000fe4000780c0ff */
[----:B------:R-:W-:Y:S02]  /*0c60*/  SEL R23, R64, R11, !P1 ;  /* 0x0000000b40177207 */ /* 0x000fe40004800000 */
[----:B------:R-:W-:Y:S01]  /*0c70*/  ISETP.LT.OR P2, PT, R0, 0x2, P0 ;  /* 0x000000020000780c */ /* 0x000fe20000741670 */
[----:B------:R-:W-:Y:S01]  /*0c80*/  BSSY B0, `(.L_x_12087) ;  /* 0x00000a1000007945 */ /* 0x000fe20003800000 */
[----:B--2---:R-:W-:Y:S02]  /*0c90*/  FMUL.FTZ R22, R20, 1.4426950216293334961 ;  /* 0x3fb8aa3b14167820 */ /* 0x004fe40000410000 */
[C---:B------:R-:W-:Y:S02]  /*0ca0*/  FMUL.FTZ R9, R80.reuse, R21 ;  /* 0x0000001550097220 */ /* 0x040fe40000410000 */
[----:B------:R-:W-:-:S02]  /*0cb0*/  FMUL.FTZ R8, R80, R22 ;  /* 0x0000001650087220 */ /* 0x000fc40000410000 */
[----:B------:R-:W-:-:S04]  /*0cc0*/  FMUL.RZ R10, R9, 0.15915493667125701904 ;  /* 0x3e22f983090a7820 */ /* 0x000fc8000040c000 */
[----:B------:R-:W-:Y:S08]  /*0cd0*/  MUFU.EX2 R8, R8 ;  /* 0x0000000800087308 */ /* 0x000ff00000000800 */
[----:B------:R-:W0:Y:S08]  /*0ce0*/  MUFU.COS R9, R10 ;  /* 0x0000000a00097308 */ /* 0x000e300000000000 */
[----:B------:R1:W2:Y:S01]  /*0cf0*/  MUFU.SIN R15, R10 ;  /* 0x0000000a000f7308 */ /* 0x0002a20000000400 */
[----:B------:R-:W-:-:S02]  /*0d00*/  FMUL.FTZ R56, R81, R21 ;  /* 0x0000001551387220 */ /* 0x000fc40000410000 */
[----:B------:R-:W-:Y:S02]  /*0d10*/  FMUL.FTZ R57, R78, R21 ;  /* 0x000000154e397220 */ /* 0x000fe40000410000 */
[----:B0-----:R-:W-:Y:S01]  /*0d20*/  FMUL.FTZ R14, R8, R9 ;  /* 0x00000009080e7220 */ /* 0x001fe20000410000 */
[----:B-1----:R0:W5:Y:S01]  /*0d30*/  LDG.E.64 R10, [R86.64] ;  /* 0x00000006560a7981 */ /* 0x002162000c1e1b00 */
[----:B------:R-:W-:Y:S02]  /*0d40*/  FMUL.RZ R59, R56, 0.15915493667125701904 ;  /* 0x3e22f983383b7820 */ /* 0x000fe4000040c000 */
[----:B--2---:R-:W-:Y:S02]  /*0d50*/  FMUL.FTZ R15, R8, R15 ;  /* 0x0000000f080f7220 */ /* 0x004fe40000410000 */
[----:B------:R-:W-:Y:S01]  /*0d60*/  MUFU.SIN R56, R59 ;  /* 0x0000003b00387308 */ /* 0x000fe20000000400 */
[----:B------:R-:W-:Y:S01]  /*0d70*/  FMUL.RZ R60, R57, 0.15915493667125701904 ;  /* 0x3e22f983393c7820 */ /* 0x000fe2000040c000 */
[----:B------:R0:W5:Y:S04]  /*0d80*/  LDG.E.64 R8, [R84.64] ;  /* 0x0000000654087981 */ /* 0x000168000c1e1b00 */
[----:B------:R1:W-:Y:S01]  /*0d90*/  STS.64 [R23.X8+0x670], R14 ;  /* 0x0006700e17007388 */ /* 0x0003e20000008a00 */
[-C--:B------:R-:W-:Y:S01]  /*0da0*/  FMUL.FTZ R57, R78, R22.reuse ;  /* 0x000000164e397220 */ /* 0x080fe20000410000 */
[----:B------:R2:W-:Y:S01]  /*0db0*/  MUFU.COS R104, R59 ;  /* 0x0000003b00687308 */ /* 0x0005e20000000000 */
[----:B------:R-:W-:Y:S01]  /*0dc0*/  FMUL.FTZ R58, R79, R21 ;  /* 0x000000154f3a7220 */ /* 0x000fe20000410000 */
[----:B------:R-:W-:Y:S01]  /*0dd0*/  BAR.SYNC.DEFER_BLOCKING 0x0 ;  /* 0x0000000000007b1d */ /* 0x000fe20000010000 */
[----:B-1----:R-:W-:-:S02]  /*0de0*/  FMUL.FTZ R23, R81, R22 ;  /* 0x0000001651177220 */ /* 0x002fc40000410000 */
[----:B--2---:R-:W-:-:S03]  /*0df0*/  FMUL.FTZ R59, R76, R21 ;  /* 0x000000154c3b7220 */ /* 0x004fc60000410000 */
[----:B------:R-:W-:Y:S01]  /*0e00*/  MUFU.SIN R108, R60 ;  /* 0x0000003c006c7308 */ /* 0x000fe20000000400 */
[----:B------:R-:W-:-:S07]  /*0e10*/  FMUL.RZ R63, R59, 0.15915493667125701904 ;  /* 0x3e22f9833b3f7820 */ /* 0x000fce000040c000 */
[----:B------:R-:W1:Y:S01]  /*0e20*/  MUFU.EX2 R23, R23 ;  /* 0x0000001700177308 */ /* 0x000e620000000800 */
[----:B------:R-:W-:Y:S02]  /*0e30*/  FMUL.FTZ R59, R76, R22 ;  /* 0x000000164c3b7220 */ /* 0x000fe40000410000 */
[----:B------:R-:W-:-:S05]  /*0e40*/  FMUL.FTZ R61, R77, R21 ;  /* 0x000000154d3d7220 */ /* 0x000fca0000410000 */
[----:B------:R-:W-:Y:S01]  /*0e50*/  MUFU.COS R106, R60 ;  /* 0x0000003c006a7308 */ /* 0x000fe20000000000 */
[----:B------:R-:W-:Y:S01]  /*0e60*/  FMUL.RZ R62, R58, 0.15915493667125701904 ;  /* 0x3e22f9833a3e7820 */ /* 0x000fe2000040c000 */
[----:B------:R0:W5:Y:S06]  /*0e70*/  @!P2 LDG.E.64 R12, [R82.64+0x8] ;  /* 0x00000806520ca981 */ /* 0x00016c000c1e1b00 */
[----:B------:R-:W2:Y:S01]  /*0e80*/  MUFU.EX2 R57, R57 ;  /* 0x0000003900397308 */ /* 0x000ea20000000800 */
[----:B------:R-:W-:-:S07]  /*0e90*/  FMUL.FTZ R58, R79, R22 ;  /* 0x000000164f3a7220 */ /* 0x000fce0000410000 */
[----:B------:R-:W-:Y:S01]  /*0ea0*/  MUFU.SIN R110, R63 ;  /* 0x0000003f006e7308 */ /* 0x000fe20000000400 */
[----:B------:R-:W-:-:S07]  /*0eb0*/  FMUL.RZ R91, R61, 0.15915493667125701904 ;  /* 0x3e22f9833d5b7820 */ /* 0x000fce000040c000 */
[----:B------:R3:W-:Y:S01]  /*0ec0*/  MUFU.COS R60, R63 ;  /* 0x0000003f003c7308 */ /* 0x0007e20000000000 */
[-C--:B------:R-:W-:Y:S02]  /*0ed0*/  FMUL.FTZ R61, R77, R22.reuse ;  /* 0x000000164d3d7220 */ /* 0x080fe40000410000 */
[----:B---3--:R-:W-:-:S05]  /*0ee0*/  FMUL.FTZ R63, R75, R22 ;  /* 0x000000164b3f7220 */ /* 0x008fca0000410000 */
[----:B------:R-:W3:Y:S01]  /*0ef0*/  MUFU.EX2 R59, R59 ;  /* 0x0000003b003b7308 */ /* 0x000ee20000000800 */
[----:B-1----:R-:W-:-:S07]  /*0f00*/  FMUL.FTZ R105, R23, R56 ;  /* 0x0000003817697220 */ /* 0x002fce0000410000 */
[----:B------:R1:W-:Y:S01]  /*0f10*/  MUFU.EX2 R96, R63 ;  /* 0x0000003f00607308 */ /* 0x0003e20000000800 */
[----:B--2---:R-:W-:Y:S01]  /*0f20*/  FMUL.FTZ R106, R57, R106 ;  /* 0x0000006a396a7220 */ /* 0x004fe20000410000 */
[----:B-1----:R-:W-:-:S06]  /*0f30*/  PRMT R63, RZ, 0x5410, R4 ;  /* 0x00005410ff3f7816 */ /* 0x002fcc0000000004 */
[----:B------:R-:W-:Y:S01]  /*0f40*/  MUFU.SIN R111, R62 ;  /* 0x0000003e006f7308 */ /* 0x000fe20000000400 */
[----:B------:R-:W-:Y:S02]  /*0f50*/  FMUL.FTZ R108, R57, R108 ;  /* 0x0000006c396c7220 */ /* 0x000fe40000410000 */
[----:B------:R-:W-:-:S05]  /*0f60*/  FMUL.FTZ R112, R80, R63 ;  /* 0x0000003f50707220 */ /* 0x000fca0000410000 */
[----:B------:R1:W-:Y:S01]  /*0f70*/  MUFU.COS R109, R62 ;  /* 0x0000003e006d7308 */ /* 0x0003e20000000000 */
[----:B------:R-:W-:Y:S02]  /*0f80*/  FMUL.FTZ R104, R23, R104 ;  /* 0x0000006817687220 */ /* 0x000fe40000410000 */
[----:B------:R-:W-:-:S05]  /*0f90*/  FMUL.FTZ R57, R105, R112 ;  /* 0x0000007069397220 */ /* 0x000fca0000410000 */
[----:B------:R-:W2:Y:S01]  /*0fa0*/  MUFU.EX2 R58, R58 ;  /* 0x0000003a003a7308 */ /* 0x000ea20000000800 */
[C---:B-1----:R-:W-:Y:S02]  /*0fb0*/  FMUL.FTZ R62, R74.reuse, R22 ;  /* 0x000000164a3e7220 */ /* 0x042fe40000410000 */
[----:B------:R-:W-:Y:S02]  /*0fc0*/  FMUL.FTZ R22, R74, R21 ;  /* 0x000000154a167220 */ /* 0x000fe40000410000 */
[----:B------:R-:W-:-:S03]  /*0fd0*/  FMUL.FTZ R23, RZ, R105 ;  /* 0x00000069ff177220 */ /* 0x000fc60000410000 */
[----:B------:R-:W-:Y:S01]  /*0fe0*/  MUFU.SIN R92, R91 ;  /* 0x0000005b005c7308 */ /* 0x000fe20000000400 */
[----:B------:R-:W-:Y:S02]  /*0ff0*/  FMUL.RZ R97, R22, 0.15915493667125701904 ;  /* 0x3e22f98316617820 */ /* 0x000fe4000040c000 */
[----:B------:R-:W-:-:S05]  /*1000*/  FMUL.FTZ R22, R75, R21 ;  /* 0x000000154b167220 */ /* 0x000fca0000410000 */
[----:B------:R-:W-:Y:S01]  /*1010*/  MUFU.COS R90, R91 ;  /* 0x0000005b005a7308 */ /* 0x000fe20000000000 */
[----:B------:R-:W-:-:S07]  /*1020*/  FFMA.FTZ R57, RZ, R104, R57 ;  /* 0x00000068ff397223 */ /* 0x000fce0000010039 */
[----:B------:R-:W1:Y:S01]  /*1030*/  MUFU.EX2 R61, R61 ;  /* 0x0000003d003d7308 */ /* 0x000e620000000800 */
[----:B------:R-:W-:Y:S02]  /*1040*/  FFMA.FTZ R23, R104, R112, -R23 ;  /* 0x0000007068177223 */ /* 0x000fe40000010817 */
[----:B---3--:R-:W-:-:S05]  /*1050*/  FMUL.FTZ R107, R59, R60 ;  /* 0x0000003c3b6b7220 */ /* 0x008fca0000410000 */
[----:B------:R3:W-:Y:S01]  /*1060*/  MUFU.EX2 R94, R62 ;  /* 0x0000003e005e7308 */ /* 0x0007e20000000800 */
[----:B------:R-:W-:Y:S02]  /*1070*/  FMUL.FTZ R110, R59, R110 ;  /* 0x0000006e3b6e7220 */ /* 0x000fe40000410000 */
[----:B------:R-:W-:Y:S02]  /*1080*/  FMUL.RZ R98, R22, 0.15915493667125701904 ;  /* 0x3e22f98316627820 */ /* 0x000fe4000040c000 */
[----:B------:R-:W-:Y:S01]  /*1090*/  FADD.FTZ R59, RZ, R57 ;  /* 0x00000039ff3b7221 */ /* 0x000fe20000010000 */
[----:B---3--:R-:W-:Y:S02]  /*10a0*/  PRMT R62, RZ, 0x7610, R4 ;  /* 0x00007610ff3e7816 */ /* 0x008fe40000000004 */
[----:B------:R-:W3:Y:S01]  /*10b0*/  MUFU.COS R91, R97 ;  /* 0x00000061005b7308 */ /* 0x000ee20000000000 */
[----:B--2---:R-:W-:Y:S02]  /*10c0*/  FMUL.FTZ R109, R58, R109 ;  /* 0x0000006d3a6d7220 */ /* 0x004fe40000410000 */
[----:B------:R-:W-:-:S05]  /*10d0*/  FFMA.FTZ R57, R81, R62, R23 ;  /* 0x0000003e51397223 */ /* 0x000fca0000010017 */
[----:B------:R-:W2:Y:S01]  /*10e0*/  MUFU.SIN R93, R97 ;  /* 0x00000061005d7308 */ /* 0x000ea20000000400 */
[----:B------:R-:W-:Y:S02]  /*10f0*/  FMUL.FTZ R111, R58, R111 ;  /* 0x0000006f3a6f7220 */ /* 0x000fe40000410000 */
[C---:B------:R-:W-:Y:S02]  /*1100*/  FMUL.FTZ R22, R108.reuse, R59 ;  /* 0x0000003b6c167220 */ /* 0x040fe40000410000 */
[----:B------:R-:W-:-:S03]  /*1110*/  FMUL.FTZ R58, R108, R57 ;  /* 0x000000396c3a7220 */ /* 0x000fc60000410000 */
[----:B------:R-:W4:Y:S01]  /*1120*/  MUFU.SIN R23, R98 ;  /* 0x0000006200177308 */ /* 0x000f220000000400 */
[C---:B-1----:R-:W-:Y:S02]  /*1130*/  FMUL.FTZ R90, R61.reuse, R90 ;  /* 0x0000005a3d5a7220 */ /* 0x042fe40000410000 */
[----:B------:R-:W-:Y:S01]  /*1140*/  FMUL.FTZ R99, R61, R92 ;  /* 0x0000005c3d637220 */ /* 0x000fe20000410000 */
[----:B------:R-:W-:Y:S01]  /*1150*/  PRMT R61, RZ, 0x5410, R5 ;  /* 0x00005410ff3d7816 */ /* 0x000fe20000000005 */
[C---:B------:R-:W-:Y:S02]  /*1160*/  FFMA.FTZ R56, R106.reuse, R57, -R22 ;  /* 0x000000396a387223 */ /* 0x040fe40000010816 */
[----:B------:R-:W-:Y:S02]  /*1170*/  FFMA.FTZ R58, R106, R59, R58 ;  /* 0x0000003b6a3a7223 */ /* 0x000fe4000001003a */
[-C--:B------:R-:W-:Y:S02]  /*1180*/  FMUL.FTZ R57, R15, R105.reuse ;  /* 0x000000690f397220 */ /* 0x080fe40000410000 */
[----:B------:R-:W-:-:S02]  /*1190*/  FMUL.FTZ R22, R14, R105 ;  /* 0x000000690e167220 */ /* 0x000fc40000410000 */
[----:B------:R-:W-:Y:S02]  /*11a0*/  FADD.FTZ R58, RZ, R58 ;  /* 0x0000003aff3a7221 */ /* 0x000fe40000010000 */
[----:B------:R-:W-:Y:S01]  /*11b0*/  FFMA.FTZ R56, R78, R61, R56 ;  /* 0x0000003d4e387223 */ /* 0x000fe20000010038 */
[----:B------:R-:W1:Y:S01]  /*11c0*/  MUFU.COS R95, R98 ;  /* 0x00000062005f7308 */ /* 0x000e620000000000 */
[-C--:B------:R-:W-:Y:S02]  /*11d0*/  FFMA.FTZ R57, R14, R104.reuse, -R57 ;  /* 0x000000680e397223 */ /* 0x080fe40000010839 */
[C---:B---3--:R-:W-:Y:S02]  /*11e0*/  FMUL.FTZ R91, R94.reuse, R91 ;  /* 0x0000005b5e5b7220 */ /* 0x048fe40000410000 */
[----:B--2---:R-:W-:Y:S02]  /*11f0*/  FMUL.FTZ R94, R94, R93 ;  /* 0x0000005d5e5e7220 */ /* 0x004fe40000410000 */
[----:B------:R-:W-:-:S02]  /*1200*/  FFMA.FTZ R59, R15, R104, R22 ;  /* 0x000000680f3b7223 */ /* 0x000fc40000010016 */
[C---:B------:R-:W-:Y:S02]  /*1210*/  FMUL.FTZ R60, R111.reuse, R58 ;  /* 0x0000003a6f3c7220 */ /* 0x040fe40000410000 */
[-C--:B------:R-:W-:Y:S02]  /*1220*/  FMUL.FTZ R93, R111, R56.reuse ;  /* 0x000000386f5d7220 */ /* 0x080fe40000410000 */
[----:B------:R-:W-:Y:S02]  /*1230*/  FMUL.FTZ R22, R108, R57 ;  /* 0x000000396c167220 */ /* 0x000fe40000410000 */
[----:B----4-:R-:W-:Y:S02]  /*1240*/  FMUL.FTZ R92, R96, R23 ;  /* 0x00000017605c7220 */ /* 0x010fe40000410000 */
[C---:B------:R-:W-:Y:S01]  /*1250*/  FFMA.FTZ R23, R109.reuse, R56, -R60 ;  /* 0x000000386d177223 */ /* 0x040fe2000001083c */
[----:B------:R-:W-:Y:S01]  /*1260*/  PRMT R60, RZ, 0x7610, R5 ;  /* 0x00007610ff3c7816 */ /* 0x000fe20000000005 */
[----:B------:R-:W-:-:S02]  /*1270*/  FFMA.FTZ R93, R109, R58, R93 ;  /* 0x0000003a6d5d7223 */ /* 0x000fc4000001005d */
[-C--:B------:R-:W-:Y:S02]  /*1280*/  FFMA.FTZ R56, R106, R59.reuse, R22 ;  /* 0x0000003b6a387223 */ /* 0x080fe40000010016 */
[----:B------:R-:W-:Y:S02]  /*1290*/  FMUL.FTZ R59, R108, R59 ;  /* 0x0000003b6c3b7220 */ /* 0x000fe40000410000 */
[----:B------:R-:W-:Y:S02]  /*12a0*/  FADD.FTZ R93, RZ, R93 ;  /* 0x0000005dff5d7221 */ /* 0x000fe40000010000 */
[----:B------:R-:W-:Y:S02]  /*12b0*/  FFMA.FTZ R58, R79, R60, R23 ;  /* 0x0000003c4f3a7223 */ /* 0x000fe40000010017 */
[----:B------:R-:W-:Y:S02]  /*12c0*/  FFMA.FTZ R22, R106, R57, -R59 ;  /* 0x000000396a167223 */ /* 0x000fe4000001083b */
[----:B------:R-:W-:-:S02]  /*12d0*/  FMUL.FTZ R23, R111, R56 ;  /* 0x000000386f177220 */ /* 0x000fc40000410000 */
[----:B------:R-:W-:Y:S02]  /*12e0*/  FMUL.FTZ R59, R110, R93 ;  /* 0x0000005d6e3b7220 */ /* 0x000fe40000410000 */
[----:B-1----:R-:W-:Y:S02]  /*12f0*/  FMUL.FTZ R95, R96, R95 ;  /* 0x0000005f605f7220 */ /* 0x002fe40000410000 */
[----:B------:R-:W-:Y:S02]  /*1300*/  FMUL.FTZ R57, R111, R22 ;  /* 0x000000166f397220 */ /* 0x000fe40000410000 */
[----:B------:R-:W-:Y:S02]  /*1310*/  FMUL.FTZ R96, R110, R58 ;  /* 0x0000003a6e607220 */ /* 0x000fe40000410000 */
[----:B------:R-:W-:Y:S02]  /*1320*/  FFMA.FTZ R23, R109, R22, -R23 ;  /* 0x000000166d177223 */ /* 0x000fe40000010817 */
[----:B------:R-:W-:Y:S01]  /*1330*/  FFMA.FTZ R58, R107, R58, -R59 ;  /* 0x0000003a6b3a7223 */ /* 0x000fe2000001083b */
[----:B------:R-:W-:Y:S01]  /*1340*/  PRMT R59, RZ, 0x5410, R6 ;  /* 0x00005410ff3b7816 */ /* 0x000fe20000000006 */
[----:B------:R-:W-:-:S02]  /*1350*/  FFMA.FTZ R57, R109, R56, R57 ;  /* 0x000000386d397223 */ /* 0x000fc40000010039 */
[----:B------:R-:W-:Y:S02]  /*1360*/  FMUL.FTZ R56, R110, R23 ;  /* 0x000000176e387220 */ /* 0x000fe40000410000 */
[C---:B------:R-:W-:Y:S02]  /*1370*/  FFMA.FTZ R96, R107.reuse, R93, R96 ;  /* 0x0000005d6b607223 */ /* 0x040fe40000010060 */
[----:B------:R-:W-:Y:S02]  /*1380*/  FFMA.FTZ R58, R76, R59, R58 ;  /* 0x0000003b4c3a7223 */ /* 0x000fe4000001003a */
[-C--:B------:R-:W-:Y:S02]  /*1390*/  FMUL.FTZ R22, R110, R57.reuse ;  /* 0x000000396e167220 */ /* 0x080fe40000410000 */
[----:B------:R-:W-:Y:S02]  /*13a0*/  FFMA.FTZ R56, R107, R57, R56 ;  /* 0x000000396b387223 */ /* 0x000fe40000010038 */
[----:B------:R-:W-:-:S02]  /*13b0*/  FADD.FTZ R96, RZ, R96 ;  /* 0x00000060ff607221 */ /* 0x000fc40000010000 */
[----:B------:R-:W-:Y:S02]  /*13c0*/  FMUL.FTZ R97, R99, R58 ;  /* 0x0000003a63617220 */ /* 0x000fe40000410000 */
[----:B------:R-:W-:Y:S02]  /*13d0*/  FFMA.FTZ R22, R107, R23, -R22 ;  /* 0x000000176b167223 */ /* 0x000fe40000010816 */
[C---:B------:R-:W-:Y:S02]  /*13e0*/  FMUL.FTZ R23, R99.reuse, R56 ;  /* 0x0000003863177220 */ /* 0x040fe40000410000 */
[CC--:B------:R-:W-:Y:S02]  /*13f0*/  FMUL.FTZ R93, R99.reuse, R96.reuse ;  /* 0x00000060635d7220 */ /* 0x0c0fe40000410000 */
[----:B------:R-:W-:Y:S02]  /*1400*/  FFMA.FTZ R97, R90, R96, R97 ;  /* 0x000000605a617223 */ /* 0x000fe40000010061 */
[----:B------:R-:W-:-:S02]  /*1410*/  FMUL.FTZ R57, R99, R22 ;  /* 0x0000001663397220 */ /* 0x000fc40000410000 */
[C---:B------:R-:W-:Y:S02]  /*1420*/  FFMA.FTZ R23, R90.reuse, R22, -R23 ;  /* 0x000000165a177223 */ /* 0x040fe40000010817 */
[C---:B------:R-:W-:Y:S01]  /*1430*/  FFMA.FTZ R93, R90.reuse, R58, -R93 ;  /* 0x0000003a5a5d7223 */ /* 0x040fe2000001085d */
[----:B------:R-:W-:Y:S01]  /*1440*/  PRMT R58, RZ, 0x7610, R6 ;  /* 0x00007610ff3a7816 */ /* 0x000fe20000000006 */
[----:B------:R-:W-:Y:S02]  /*1450*/  FADD.FTZ R97, RZ, R97 ;  /* 0x00000061ff617221 */ /* 0x000fe40000010000 */
[----:B------:R-:W-:Y:S02]  /*1460*/  FFMA.FTZ R57, R90, R56, R57 ;  /* 0x000000385a397223 */ /* 0x000fe40000010039 */
[----:B------:R-:W-:Y:S02]  /*1470*/  FMUL.FTZ R22, R94, R23 ;  /* 0x000000175e167220 */ /* 0x000fe40000410000 */
[----:B------:R-:W-:-:S02]  /*1480*/  FFMA.FTZ R93, R77, R58, R93 ;  /* 0x0000003a4d5d7223 */ /* 0x000fc4000001005d */
[C---:B------:R-:W-:Y:S02]  /*1490*/  FMUL.FTZ R96, R94.reuse, R97 ;  /* 0x000000615e607220 */ /* 0x040fe40000410000 */
[-C--:B------:R-:W-:Y:S02]  /*14a0*/  FFMA.FTZ R56, R91, R57.reuse, R22 ;  /* 0x000000395b387223 */ /* 0x080fe40000010016 */
[C---:B------:R-:W-:Y:S01]  /*14b0*/  FMUL.FTZ R22, R94.reuse, R57 ;  /* 0x000000395e167220 */ /* 0x040fe20000410000 */
[----:B------:R-:W-:Y:S01]  /*14c0*/  PRMT R57, RZ, 0x5410, R7 ;  /* 0x00005410ff397816 */ /* 0x000fe20000000007 */
[-C--:B------:R-:W-:Y:S01]  /*14d0*/  FMUL.FTZ R98, R94, R93.reuse ;  /* 0x0000005d5e627220 */ /* 0x080fe20000410000 */
[----:B------:R-:W-:Y:S01]  /*14e0*/  ISETP.NE.AND P2, PT, R31, 0x1f, PT ;  /* 0x0000001f1f00780c */ /* 0x000fe20003f45270 */
[C---:B------:R-:W-:Y:S02]  /*14f0*/  FFMA.FTZ R96, R91.reuse, R93, -R96 ;  /* 0x0000005d5b607223 */ /* 0x040fe40000010860 */
        /* <DEDUP_REMOVED lines=13> */
[----:B------:R-:W-:-:S02]  /*15d0*/  FFMA.FTZ R93, R95, R96, -R93 ;  /* 0x000000605f5d7223 */ /* 0x000fc4000001085d */
[----:B------:R-:W-:Y:S02]  /*15e0*/  FADD.FTZ R101, RZ, R97 ;  /* 0x00000061ff657221 */ /* 0x000fe40000010000 */
[----:B------:R-:W-:Y:S01]  /*15f0*/  FFMA.FTZ R102, R75, R56, R93 ;  /* 0x000000384b667223 */ /* 0x000fe2000001005d */
[----:B------:R-:W-:Y:S05]  /*1600*/  @P2 BRA `(.L_x_12088) ;  /* 0x0000008000002947 */ /* 0x000fea0003800000 */
[----:B------:R-:W-:-:S13]  /*1610*/  ISETP.NE.AND P3, PT, R0, c[0x0][0x174], PT ;  /* 0x00005d0000007a0c */ /* 0x000fda0003f65270 */
[----:B-1----:R-:W-:-:S04]  /*1620*/  @P3 LEA.HI R22, R0, R0, RZ, 0x1 ;  /* 0x0000000000163211 */ /* 0x002fc800078f08ff */
[----:B------:R-:W-:Y:S02]  /*1630*/  @P3 LOP3.LUT R23, R22, 0x1ffffe, RZ, 0xc0, !PT ;  /* 0x001ffffe16173812 */ /* 0x000fe400078ec0ff */
[----:B------:R-:W-:Y:S02]  /*1640*/  MOV R22, 0x3f800000 ;  /* 0x3f80000000167802 */ /* 0x000fe40000000f00 */
[----:B------:R-:W-:Y:S01]  /*1650*/  @P3 IADD3 R96, -R23, R0, RZ ;  /* 0x0000000017603210 */ /* 0x000fe20007ffe1ff */
[----:B------:R-:W-:-:S03]  /*1660*/  HFMA2.MMA R23, -RZ, RZ, 0, 0 ;  /* 0x00000000ff177435 */ /* 0x000fc600000001ff */
[----:B------:R-:W-:-:S07]  /*1670*/  @P3 LEA R96, R96, R65, 0xb ;  /* 0x0000004160603211 */ /* 0x000fce00078e58ff */
[----:B------:R1:W2:Y:S02]  /*1680*/  @P3 LDS.64 R22, [R96+0x670] ;  /* 0x0006700060163984 */ /* 0x0002a40000000a00 */
.L_x_12088:
[----:B------:R-:W-:Y:S05]  /*1690*/  BSYNC B0 ;  /* 0x0000000000007941 */ /* 0x000fea0003800000 */
.L_x_12087:
[----:B------:R-:W3:Y:S01]  /*16a0*/  SHFL.UP PT, R113, R101, 0x1, RZ ;  /* 0x0420000065717989 */ /* 0x000ee200000e00ff */
[----:B------:R-:W-:Y:S01]  /*16b0*/  ISETP.GE.AND P3, PT, R30, 0x1, PT ;  /* 0x000000011e00780c */ /* 0x000fe20003f66270 */
[----:B------:R-:W-:Y:S01]  /*16c0*/  BSSY B0, `(.L_x_12089) ;  /* 0x00000ca000007945 */ /* 0x000fe20003800000 */
[----:B------:R-:W-:Y:S01]  /*16d0*/  ISETP.GE.OR P0, PT, R0, c[0x0][0x174], P0 ;  /* 0x00005d0000007a0c */ /* 0x000fe20000706670 */
[----:B------:R-:W4:Y:S04]  /*16e0*/  SHFL.UP PT, R103, R102, 0x1, RZ ;  /* 0x0420000066677989 */ /* 0x000f2800000e00ff */
[----:B------:R-:W0:Y:S04]  /*16f0*/  SHFL.UP PT, R93, R100, 0x1, RZ ;  /* 0x04200000645d7989 */ /* 0x000e2800000e00ff */
[----:B------:R-:W2:Y:S04]  /*1700*/  SHFL.UP PT, R97, R98, 0x1, RZ ;  /* 0x0420000062617989 */ /* 0x000ea800000e00ff */
[----:B-----5:R-:W-:Y:S04]  /*1710*/  SHFL.IDX PT, R12, R12, RZ, 0x1f ;  /* 0x00001fff0c0c7589 */ /* 0x020fe800000e0000 */
[----:B------:R-:W-:Y:S01]  /*1720*/  SHFL.IDX PT, R13, R13, RZ, 0x1f ;  /* 0x00001fff0d0d7589 */ /* 0x000fe200000e0000 */
[----:B---3--:R-:W-:-:S02]  /*1730*/  FMUL.FTZ R114, R98, R113 ;  /* 0x0000007162727220 */ /* 0x008fc40000410000 */
[-C--:B----4-:R-:W-:Y:S02]  /*1740*/  FMUL.FTZ R115, R98, R103.reuse ;  /* 0x0000006762737220 */ /* 0x090fe40000410000 */
[----:B------:R-:W-:Y:S02]  /*1750*/  FFMA.FTZ R103, R100, R103, -R114 ;  /* 0x0000006764677223 */ /* 0x000fe40000010872 */
[----:B01----:R-:W-:Y:S02]  /*1760*/  FMUL.FTZ R96, R98, R93 ;  /* 0x0000005d62607220 */ /* 0x003fe40000410000 */
[C---:B------:R-:W-:Y:S02]  /*1770*/  FFMA.FTZ R114, R100.reuse, R113, R115 ;  /* 0x0000007164727223 */ /* 0x040fe40000010073 */
[-C--:B--2---:R-:W-:Y:S02]  /*1780*/  FFMA.FTZ R113, R100, R97.reuse, R96 ;  /* 0x0000006164717223 */ /* 0x084fe40000010060 */
[----:B------:R-:W-:-:S02]  /*1790*/  FMUL.FTZ R97, R98, R97 ;  /* 0x0000006162617220 */ /* 0x000fc40000410000 */
[----:B------:R-:W-:Y:S01]  /*17a0*/  @P3 FADD.FTZ R102, R102, R103 ;  /* 0x0000006766663221 */ /* 0x000fe20000010000 */
[----:B------:R-:W-:Y:S01]  /*17b0*/  FSEL R113, R98, R113, !P3 ;  /* 0x0000007162717208 */ /* 0x000fe20005800000 */
[----:B------:R-:W-:Y:S02]  /*17c0*/  @P3 FADD.FTZ R101, R101, R114 ;  /* 0x0000007265653221 */ /* 0x000fe40000010000 */
        /* <DEDUP_REMOVED lines=34> */
[----:B------:R-:W-:Y:S01]  /*19f0*/  ISETP.GE.AND P3, PT, R30, 0x8, PT ;  /* 0x000000081e00780c */ /* 0x000fe20003f66270 */
[CC--:B------:R-:W-:Y:S02]  /*1a00*/  FMUL.FTZ R93, R11.reuse, R9.reuse ;  /* 0x000000090b5d7220 */ /* 0x0c0fe40000410000 */
[----:B------:R-:W1:Y:S01]  /*1a10*/  SHFL.UP PT, R98, R102, 0x8, RZ ;  /* 0x0500000066627989 */ /* 0x000e6200000e00ff */
[-C--:B------:R-:W-:Y:S02]  /*1a20*/  FMUL.FTZ R114, R11, R8.reuse ;  /* 0x000000080b727220 */ /* 0x080fe40000410000 */
[C---:B------:R-:W-:Y:S01]  /*1a30*/  FFMA.FTZ R116, R10.reuse, R8, -R93 ;  /* 0x000000080a747223 */ /* 0x040fe2000001085d */
[----:B------:R-:W2:Y:S01]  /*1a40*/  SHFL.UP PT, R96, R100, 0x8, RZ ;  /* 0x0500000064607989 */ /* 0x000ea200000e00ff */
[----:B------:R-:W-:-:S02]  /*1a50*/  FFMA.FTZ R114, R10, R9, R114 ;  /* 0x000000090a727223 */ /* 0x000fc40000010072 */
[-C--:B------:R-:W-:Y:S01]  /*1a60*/  FMUL.FTZ R113, R66, R116.reuse ;  /* 0x0000007442717220 */ /* 0x080fe20000410000 */
[----:B------:R-:W3:Y:S01]  /*1a70*/  SHFL.UP PT, R103, R101, 0x8, RZ ;  /* 0x0500000065677989 */ /* 0x000ee200000e00ff */
[C---:B------:R-:W-:Y:S02]  /*1a80*/  FMUL.FTZ R124, R67.reuse, R116 ;  /* 0x00000074437c7220 */ /* 0x040fe40000410000 */
[----:B------:R-:W-:Y:S02]  /*1a90*/  FMUL.FTZ R125, R67, R114 ;  /* 0x00000072437d7220 */ /* 0x000fe40000410000 */
[----:B------:R-:W-:Y:S02]  /*1aa0*/  FMUL.FTZ R120, R68, R116 ;  /* 0x0000007444787220 */ /* 0x000fe40000410000 */
[C---:B------:R-:W-:Y:S02]  /*1ab0*/  FMUL.FTZ R126, R69.reuse, R114 ;  /* 0x00000072457e7220 */ /* 0x040fe40000410000 */
[----:B------:R-:W-:-:S02]  /*1ac0*/  FMUL.FTZ R127, R69, R116 ;  /* 0x00000074457f7220 */ /* 0x000fc40000410000 */
[----:B------:R-:W-:Y:S02]  /*1ad0*/  FMUL.FTZ R121, R70, R114 ;  /* 0x0000007246797220 */ /* 0x000fe40000410000 */
[----:B0-----:R-:W-:Y:S02]  /*1ae0*/  FMUL.FTZ R9, R117, R97 ;  /* 0x0000006175097220 */ /* 0x001fe40000410000 */
[----:B------:R-:W-:Y:S02]  /*1af0*/  FMUL.FTZ R123, R71, R116 ;  /* 0x00000074477b7220 */ /* 0x000fe40000410000 */
[C---:B-1----:R-:W-:Y:S02]  /*1b00*/  FMUL.FTZ R10, R117.reuse, R98 ;  /* 0x00000062750a7220 */ /* 0x042fe40000410000 */
[C---:B--2---:R-:W-:Y:S02]  /*1b10*/  FMUL.FTZ R8, R117.reuse, R96 ;  /* 0x0000006075087220 */ /* 0x044fe40000410000 */
[----:B---3--:R-:W-:-:S02]  /*1b20*/  FMUL.FTZ R11, R117, R103 ;  /* 0x00000067750b7220 */ /* 0x008fc40000410000 */
[----:B------:R-:W-:Y:S02]  /*1b30*/  FFMA.FTZ R10, R100, R103, R10 ;  /* 0x00000067640a7223 */ /* 0x000fe4000001000a */
[----:B------:R-:W-:Y:S02]  /*1b40*/  FMUL.FTZ R103, R66, R114 ;  /* 0x0000007242677220 */ /* 0x000fe40000410000 */
[C---:B------:R-:W-:Y:S02]  /*1b50*/  FFMA.FTZ R8, R100.reuse, R97, R8 ;  /* 0x0000006164087223 */ /* 0x040fe40000010008 */
[C---:B------:R-:W-:Y:S02]  /*1b60*/  FFMA.FTZ R11, R100.reuse, R98, -R11 ;  /* 0x00000062640b7223 */ /* 0x040fe4000001080b */
[----:B------:R-:W-:Y:S01]  /*1b70*/  @P3 FFMA.FTZ R100, R100, R96, -R9 ;  /* 0x0000006064643223 */ /* 0x000fe20000010809 */
[----:B------:R-:W-:Y:S01]  /*1b80*/  FSEL R8, R117, R8, !P3 ;  /* 0x0000000875087208 */ /* 0x000fe20005800000 */
[----:B------:R-:W-:-:S02]  /*1b90*/  @P3 FADD.FTZ R101, R101, R10 ;  /* 0x0000000a65653221 */ /* 0x000fc40000010000 */
[-C--:B------:R-:W-:Y:S02]  /*1ba0*/  FMUL.FTZ R10, R92, R103.reuse ;  /* 0x000000675c0a7220 */ /* 0x080fe40000410000 */
[C---:B------:R-:W-:Y:S01]  /*1bb0*/  FMUL.FTZ R9, R95.reuse, R103 ;  /* 0x000000675f097220 */ /* 0x040fe20000410000 */
[----:B------:R-:W0:Y:S01]  /*1bc0*/  SHFL.UP PT, R97, R101, 0x10, RZ ;  /* 0x0600000065617989 */ /* 0x000e2200000e00ff */
[----:B------:R-:W-:Y:S01]  /*1bd0*/  @P3 FADD.FTZ R102, R102, R11 ;  /* 0x0000000b66663221 */ /* 0x000fe20000010000 */
[----:B------:R-:W-:Y:S01]  /*1be0*/  ISETP.GE.AND P3, PT, R30, 0x10, PT ;  /* 0x000000101e00780c */ /* 0x000fe20003f66270 */
[-C--:B------:R-:W-:Y:S02]  /*1bf0*/  FFMA.FTZ R11, R95, R113.reuse, -R10 ;  /* 0x000000715f0b7223 */ /* 0x080fe4000001080a */
[----:B------:R-:W-:Y:S01]  /*1c00*/  FFMA.FTZ R10, -R92, R113, -R9 ;  /* 0x000000715c0a7223 */ /* 0x000fe20000010909 */
        /* <DEDUP_REMOVED lines=10> */
[----:B------:R-:W-:Y:S02]  /*1cb0*/  FADD.FTZ R118, -R115, R10 ;  /* 0x0000000a73767221 */ /* 0x000fe40000010100 */
[----:B------:R-:W-:Y:S02]  /*1cc0*/  FADD.FTZ R117, R120, R117 ;  /* 0x0000007578757221 */ /* 0x000fe40000010000 */
[C---:B------:R-:W-:Y:S02]  /*1cd0*/  FMUL.FTZ R10, R99.reuse, -R118 ;  /* 0x80000076630a7220 */ /* 0x040fe40000410000 */
[-C--:B------:R-:W-:Y:S02]  /*1ce0*/  FMUL.FTZ R119, R99, -R117.reuse ;  /* 0x8000007563777220 */ /* 0x080fe40000410000 */
[----:B------:R-:W-:Y:S02]  /*1cf0*/  FFMA.FTZ R122, R90, R117, -R10 ;  /* 0x000000755a7a7223 */ /* 0x000fe4000001080a */
[----:B0-----:R-:W-:-:S02]  /*1d00*/  FMUL.FTZ R96, R8, R97 ;  /* 0x0000006108607220 */ /* 0x001fc40000410000 */
[C---:B-1----:R-:W-:Y:S02]  /*1d10*/  FMUL.FTZ R98, R8.reuse, R93 ;  /* 0x0000005d08627220 */ /* 0x042fe40000410000 */
[----:B--2---:R-:W-:Y:S02]  /*1d20*/  FMUL.FTZ R10, R8, R9 ;  /* 0x00000009080a7220 */ /* 0x004fe40000410000 */
[C---:B------:R-:W-:Y:S02]  /*1d30*/  FFMA.FTZ R93, R100.reuse, R93, -R96 ;  /* 0x0000005d645d7223 */ /* 0x040fe40000010860 */
[-C--:B---3--:R-:W-:Y:S02]  /*1d40*/  FFMA.FTZ R117, R100, R11.reuse, R10 ;  /* 0x0000000b64757223 */ /* 0x088fe4000001000a */
[----:B------:R-:W-:Y:S02]  /*1d50*/  FMUL.FTZ R11, R8, R11 ;  /* 0x0000000b080b7220 */ /* 0x000fe40000410000 */
[----:B------:R-:W-:Y:S01]  /*1d60*/  FFMA.FTZ R98, R100, R97, R98 ;  /* 0x0000006164627223 */ /* 0x000fe20000010062 */
[----:B------:R-:W-:Y:S01]  /*1d70*/  FSEL R128, R8, R117, !P3 ;  /* 0x0000007508807208 */ /* 0x000fe20005800000 */
[----:B------:R-:W-:Y:S01]  /*1d80*/  @P3 FFMA.FTZ R100, R100, R9, -R11 ;  /* 0x0000000964643223 */ /* 0x000fe2000001080b */
[----:B------:R-:W-:Y:S01]  /*1d90*/  HFMA2.MMA R9, -RZ, RZ, 0, 0 ;  /* 0x00000000ff097435 */ /* 0x000fe200000001ff */
[----:B------:R-:W-:Y:S01]  /*1da0*/  FFMA.FTZ R119, R90, R118, R119 ;  /* 0x000000765a777223 */ /* 0x000fe20000010077 */
[----:B------:R-:W-:Y:S01]  /*1db0*/  MOV R8, 0x3f800000 ;  /* 0x3f80000000087802 */ /* 0x000fe20000000f00 */
[----:B------:R-:W-:Y:S01]  /*1dc0*/  CS2R R10, SRZ ;  /* 0x00000000000a7805 */ /* 0x000fe2000001ff00 */
[----:B------:R-:W-:Y:S01]  /*1dd0*/  @P3 FADD.FTZ R102, R102, R93 ;  /* 0x0000005d66663221 */ /* 0x000fe20000010000 */
[----:B------:R-:W-:Y:S01]  /*1de0*/  LOP3.LUT R93, R31, 0x1f, RZ, 0xc0, !PT ;  /* 0x0000001f1f5d7812 */ /* 0x000fe200078ec0ff */
[----:B------:R-:W-:Y:S01]  /*1df0*/  FADD.FTZ R119, -R126, R119 ;  /* 0x000000777e777221 */ /* 0x000fe20000010100 */
[----:B------:R-:W0:Y:S01]  /*1e00*/  SHFL.UP PT, R128, R128, 0x1, RZ ;  /* 0x0420000080807989 */ /* 0x000e2200000e00ff */
[----:B------:R-:W-:Y:S01]  /*1e10*/  FADD.FTZ R122, R127, R122 ;  /* 0x0000007a7f7a7221 */ /* 0x000fe20000010000 */
[----:B------:R-:W-:Y:S01]  /*1e20*/  ISETP.NE.AND P6, PT, R93, 0x1f, PT ;  /* 0x0000001f5d00780c */ /* 0x000fe20003fc5270 */
[C---:B------:R-:W-:Y:S01]  /*1e30*/  FMUL.FTZ R96, R110.reuse, -R119 ;  /* 0x800000776e607220 */ /* 0x040fe20000410000 */
[----:B------:R-:W1:Y:S01]  /*1e40*/  @!P0 LDS.128 R8, [UR4+0x1770] ;  /* 0x00177004ff088984 */ /* 0x000e620008000c00 */
[----:B------:R-:W-:Y:S01]  /*1e50*/  @P3 FADD.FTZ R101, R101, R98 ;  /* 0x0000006265653221 */ /* 0x000fe20000010000 */
[C---:B------:R-:W-:Y:S01]  /*1e60*/  ISETP.GT.U32.AND P5, PT, R93.reuse, 0x1d, PT ;  /* 0x0000001d5d00780c */ /* 0x040fe20003fa4070 */
[-C--:B------:R-:W-:Y:S01]  /*1e70*/  FMUL.FTZ R98, R110, -R122.reuse ;  /* 0x8000007a6e627220 */ /* 0x080fe20000410000 */
[----:B------:R-:W-:Y:S01]  /*1e80*/  ISETP.GT.U32.AND P4, PT, R93, 0x1b, PT ;  /* 0x0000001b5d00780c */ /* 0x000fe20003f84070 */
[----:B------:R-:W-:Y:S01]  /*1e90*/  FFMA.FTZ R117, R107, R122, -R96 ;  /* 0x0000007a6b757223 */ /* 0x000fe20000010860 */
[C---:B------:R-:W-:Y:S01]  /*1ea0*/  ISETP.GT.U32.AND P3, PT, R93.reuse, 0x17, PT ;  /* 0x000000175d00780c */ /* 0x040fe20003f64070 */
[C---:B------:R-:W-:Y:S01]  /*1eb0*/  FMUL.FTZ R96, R92.reuse, -R22 ;  /* 0x800000165c607220 */ /* 0x040fe20000410000 */
[----:B------:R-:W-:Y:S01]  /*1ec0*/  ISETP.GT.U32.AND P0, PT, R93, 0xf, PT ;  /* 0x0000000f5d00780c */ /* 0x000fe20003f04070 */
[----:B------:R-:W-:-:S02]  /*1ed0*/  FMUL.FTZ R93, R92, R23 ;  /* 0x000000175c5d7220 */ /* 0x000fc40000410000 */
[----:B------:R-:W-:Y:S02]  /*1ee0*/  FFMA.FTZ R98, R107, R119, R98 ;  /* 0x000000776b627223 */ /* 0x000fe40000010062 */
[C---:B------:R-:W-:Y:S02]  /*1ef0*/  FFMA.FTZ R93, R95.reuse, R22, -R93 ;  /* 0x000000165f5d7223 */ /* 0x040fe4000001085d */
[----:B------:R-:W-:Y:S02]  /*1f00*/  FFMA.FTZ R96, R95, -R23, R96 ;  /* 0x800000175f607223 */ /* 0x000fe40000010060 */
[----:B------:R-:W-:Y:S02]  /*1f10*/  FMUL.FTZ R122, R70, R116 ;  /* 0x00000074467a7220 */ /* 0x000fe40000410000 */
[----:B------:R-:W-:Y:S02]  /*1f20*/  FMUL.FTZ R97, R94, -R93 ;  /* 0x8000005d5e617220 */ /* 0x000fe40000410000 */
[----:B------:R-:W-:-:S02]  /*1f30*/  FADD.FTZ R130, -R121, R98 ;  /* 0x0000006279827221 */ /* 0x000fc40000010100 */
[-C--:B------:R-:W-:Y:S02]  /*1f40*/  FMUL.FTZ R98, R94, -R96.reuse ;  /* 0x800000605e627220 */ /* 0x080fe40000410000 */
[----:B------:R-:W-:Y:S02]  /*1f50*/  FADD.FTZ R118, R122, R117 ;  /* 0x000000757a767221 */ /* 0x000fe40000010000 */
[----:B------:R-:W-:Y:S02]  /*1f60*/  FFMA.FTZ R97, R91, R96, R97 ;  /* 0x000000605b617223 */ /* 0x000fe40000010061 */
[----:B------:R-:W-:Y:S02]  /*1f70*/  FMUL.FTZ R96, R111, -R130 ;  /* 0x800000826f607220 */ /* 0x000fe40000410000 */
[----:B------:R-:W-:Y:S02]  /*1f80*/  FFMA.FTZ R98, R91, R93, -R98 ;  /* 0x0000005d5b627223 */ /* 0x000fe40000010862 */
[----:B------:R-:W-:-:S02]  /*1f90*/  FMUL.FTZ R117, R111, -R118 ;  /* 0x800000766f757220 */ /* 0x000fc40000410000 */
[----:B------:R-:W-:Y:S02]  /*1fa0*/  FMUL.FTZ R93, R99, -R97 ;  /* 0x80000061635d7220 */ /* 0x000fe40000410000 */
[----:B------:R-:W-:Y:S02]  /*1fb0*/  FFMA.FTZ R118, R109, R118, -R96 ;  /* 0x000000766d767223 */ /* 0x000fe40000010860 */
[-C--:B------:R-:W-:Y:S02]  /*1fc0*/  FMUL.FTZ R96, R99, -R98.reuse ;  /* 0x8000006263607220 */ /* 0x080fe40000410000 */
[----:B------:R-:W-:Y:S02]  /*1fd0*/  FFMA.FTZ R93, R90, R98, -R93 ;  /* 0x000000625a5d7223 */ /* 0x000fe4000001085d */
[----:B------:R-:W-:Y:S02]  /*1fe0*/  FFMA.FTZ R130, R109, R130, R117 ;  /* 0x000000826d827223 */ /* 0x000fe40000010075 */
[----:B------:R-:W-:-:S02]  /*1ff0*/  FMUL.FTZ R119, R71, R114 ;  /* 0x0000007247777220 */ /* 0x000fc40000410000 */
[----:B------:R-:W-:Y:S02]  /*2000*/  FFMA.FTZ R96, R90, R97, R96 ;  /* 0x000000615a607223 */ /* 0x000fe40000010060 */
[C---:B------:R-:W-:Y:S02]  /*2010*/  FMUL.FTZ R97, R110.reuse, -R93 ;  /* 0x8000005d6e617220 */ /* 0x040fe40000410000 */
[----:B------:R-:W-:Y:S02]  /*2020*/  FADD.FTZ R129, -R119, R130 ;  /* 0x0000008277817221 */ /* 0x000fe40000010100 */
[-C--:B------:R-:W-:Y:S02]  /*2030*/  FMUL.FTZ R98, R110, -R96.reuse ;  /* 0x800000606e627220 */ /* 0x080fe40000410000 */
[----:B------:R-:W-:Y:S02]  /*2040*/  FADD.FTZ R117, R123, R118 ;  /* 0x000000767b757221 */ /* 0x000fe40000010000 */
[----:B------:R-:W-:-:S02]  /*2050*/  FFMA.FTZ R96, R107, R96, R97 ;  /* 0x000000606b607223 */ /* 0x000fc40000010061 */
[C---:B------:R-:W-:Y:S02]  /*2060*/  FMUL.FTZ R97, R108.reuse, -R129 ;  /* 0x800000816c617220 */ /* 0x040fe40000410000 */
[----:B------:R-:W-:Y:S02]  /*2070*/  FFMA.FTZ R98, R107, R93, -R98 ;  /* 0x0000005d6b627223 */ /* 0x000fe40000010862 */
[-C--:B------:R-:W-:Y:S02]  /*2080*/  FMUL.FTZ R118, R108, -R117.reuse ;  /* 0x800000756c767220 */ /* 0x080fe40000410000 */
[C---:B------:R-:W-:Y:S02]  /*2090*/  FMUL.FTZ R93, R111.reuse, -R96 ;  /* 0x800000606f5d7220 */ /* 0x040fe40000410000 */
[----:B------:R-:W-:Y:S02]  /*20a0*/  FFMA.FTZ R130, R106, R117, -R97 ;  /* 0x000000756a827223 */ /* 0x000fe40000010861 */
[----:B------:R-:W-:-:S02]  /*20b0*/  FMUL.FTZ R97, R111, -R98 ;  /* 0x800000626f617220 */ /* 0x000fc40000410000 */
[----:B------:R-:W-:Y:S02]  /*20c0*/  FFMA.FTZ R129, R106, R129, R118 ;  /* 0x000000816a817223 */ /* 0x000fe40000010076 */
[C---:B------:R-:W-:Y:S02]  /*20d0*/  FFMA.FTZ R93, R109.reuse, R98, -R93 ;  /* 0x000000626d5d7223 */ /* 0x040fe4000001085d */
[C---:B------:R-:W-:Y:S02]  /*20e0*/  FMUL.FTZ R118, R72.reuse, R114 ;  /* 0x0000007248767220 */ /* 0x040fe40000410000 */
[----:B------:R-:W-:Y:S02]  /*20f0*/  FFMA.FTZ R97, R109, R96, R97 ;  /* 0x000000606d617223 */ /* 0x000fe40000010061 */
[----:B------:R-:W-:Y:S02]  /*2100*/  FMUL.FTZ R117, R72, R116 ;  /* 0x0000007448757220 */ /* 0x000fe40000410000 */
[----:B------:R-:W-:-:S02]  /*2110*/  FMUL.FTZ R98, R108, -R93 ;  /* 0x8000005d6c627220 */ /* 0x000fc40000410000 */
[----:B------:R-:W-:Y:S02]  /*2120*/  FADD.FTZ R129, -R118, R129 ;  /* 0x0000008176817221 */ /* 0x000fe40000010100 */
[-C--:B------:R-:W-:Y:S02]  /*2130*/  FMUL.FTZ R96, R108, -R97.reuse ;  /* 0x800000616c607220 */ /* 0x080fe40000410000 */
[----:B------:R-:W-:Y:S02]  /*2140*/  FADD.FTZ R130, R117, R130 ;  /* 0x0000008275827221 */ /* 0x000fe40000010000 */
[C---:B------:R-:W-:Y:S02]  /*2150*/  FFMA.FTZ R98, R106.reuse, R97, R98 ;  /* 0x000000616a627223 */ /* 0x040fe40000010062 */
[----:B------:R-:W-:Y:S02]  /*2160*/  FMUL.FTZ R97, R105, -R129 ;  /* 0x8000008169617220 */ /* 0x000fe40000410000 */
[----:B------:R-:W-:-:S02]  /*2170*/  FFMA.FTZ R93, R106, R93, -R96 ;  /* 0x0000005d6a5d7223 */ /* 0x000fc40000010860 */
[C---:B------:R-:W-:Y:S02]  /*2180*/  FMUL.FTZ R132, R105.reuse, -R130 ;  /* 0x8000008269847220 */ /* 0x040fe40000410000 */
[C---:B------:R-:W-:Y:S02]  /*2190*/  FMUL.FTZ R96, R105.reuse, -R98 ;  /* 0x8000006269607220 */ /* 0x040fe40000410000 */
[C---:B------:R-:W-:Y:S02]  /*21a0*/  FFMA.FTZ R133, R104.reuse, R130, -R97 ;  /* 0x0000008268857223 */ /* 0x040fe40000010861 */
[----:B------:R-:W-:Y:S01]  /*21b0*/  FMUL.FTZ R97, R105, -R93 ;  /* 0x8000005d69617220 */ /* 0x000fe20000410000 */
[----:B------:R2:W3:Y:S01]  /*21c0*/  SHFL.UP PT, R130, R101, 0x1, RZ ;  /* 0x0420000065827989 */ /* 0x0004e200000e00ff */
[----:B------:R-:W-:Y:S02]  /*21d0*/  FFMA.FTZ R129, R104, R129, R132 ;  /* 0x0000008168817223 */ /* 0x000fe40000010084 */
[C---:B------:R-:W-:Y:S01]  /*21e0*/  FMUL.FTZ R116, R73.reuse, R116 ;  /* 0x0000007449747220 */ /* 0x040fe20000410000 */
[----:B------:R2:W4:Y:S01]  /*21f0*/  SHFL.UP PT, R132, R100, 0x1, RZ ;  /* 0x0420000064847989 */ /* 0x00052200000e00ff */
[----:B------:R-:W-:-:S02]  /*2200*/  FMUL.FTZ R114, R73, R114 ;  /* 0x0000007249727220 */ /* 0x000fc40000410000 */
[C---:B------:R-:W-:Y:S02]  /*2210*/  FFMA.FTZ R93, R104.reuse, R93, -R96 ;  /* 0x0000005d685d7223 */ /* 0x040fe40000010860 */
[----:B------:R-:W-:Y:S02]  /*2220*/  FFMA.FTZ R96, R104, R98, R97 ;  /* 0x0000006268607223 */ /* 0x000fe40000010061 */
[----:B------:R-:W-:Y:S02]  /*2230*/  FADD.FTZ R97, R116, R133 ;  /* 0x0000008574617221 */ /* 0x000fe40000010000 */
[----:B------:R-:W-:Y:S01]  /*2240*/  FADD.FTZ R98, -R114, R129 ;  /* 0x0000008172627221 */ /* 0x000fe20000010100 */
[----:B------:R2:W0:Y:S04]  /*2250*/  SHFL.DOWN PT, R133, R93, 0x1, 0x1f ;  /* 0x08201f005d857f89 */ /* 0x00042800000e0000 */
[----:B------:R2:W0:Y:S04]  /*2260*/  SHFL.DOWN PT, R135, R96, 0x1, 0x1f ;  /* 0x08201f0060877f89 */ /* 0x00042800000e0000 */
[----:B------:R2:W0:Y:S04]  /*2270*/  SHFL.DOWN PT, R137, R97, 0x1, 0x1f ;  /* 0x08201f0061897f89 */ /* 0x00042800000e0000 */
[----:B------:R2:W0:Y:S04]  /*2280*/  SHFL.DOWN PT, R139, R98, 0x1, 0x1f ;  /* 0x08201f00628b7f89 */ /* 0x00042800000e0000 */
[----:B------:R2:W0:Y:S01]  /*2290*/  SHFL.UP PT, R129, R102, 0x1, RZ ;  /* 0x0420000066817989 */ /* 0x00042200000e00ff */
[----:B------:R-:W-:Y:S05]  /*22a0*/  @!P6 BRA `(.L_x_12090) ;  /* 0x000000b00000e947 */ /* 0x000fea0003800000 */
[C---:B01234-:R-:W-:Y:S02]  /*22b0*/  FMUL.FTZ R100, R96.reuse, R135 ;  /* 0x0000008760647220 */ /* 0x05ffe40000410000 */
        /* <DEDUP_REMOVED lines=10> */
.L_x_12090:
[----:B-1-34-:R-:W-:Y:S05]  /*2360*/  BSYNC B0 ;  /* 0x0000000000007941 */ /* 0x01afea0003800000 */
.L_x_12089:
[----:B0-----:R0:W1:Y:S01]  /*2370*/  SHFL.DOWN PT, R133, R93, 0x2, 0x1f ;  /* 0x08401f005d857f89 */ /* 0x00106200000e0000 */
[----:B------:R-:W-:Y:S03]  /*2380*/  BSSY B0, `(.L_x_12091) ;  /* 0x0000010000007945 */ /* 0x000fe60003800000 */
[----:B------:R0:W3:Y:S04]  /*2390*/  SHFL.DOWN PT, R135, R96, 0x2, 0x1f ;  /* 0x08401f0060877f89 */ /* 0x0000e800000e0000 */
[----:B--2---:R0:W2:Y:S04]  /*23a0*/  SHFL.DOWN PT, R101, R97, 0x2, 0x1f ;  /* 0x08401f0061657f89 */ /* 0x0040a800000e0000 */
[----:B------:R0:W4:Y:S01]  /*23b0*/  SHFL.DOWN PT, R137, R98, 0x2, 0x1f ;  /* 0x08401f0062897f89 */ /* 0x00012200000e0000 */
[----:B------:R-:W-:Y:S05]  /*23c0*/  @P5 BRA `(.L_x_12092) ;  /* 0x000000b000005947 */ /* 0x000fea0003800000 */
[C---:B----4-:R-:W-:Y:S02]  /*23d0*/  FMUL.FTZ R102, R96.reuse, R137 ;  /* 0x0000008960667220 */ /* 0x050fe40000410000 */
[----:B---3--:R-:W-:-:S02]  /*23e0*/  FMUL.FTZ R100, R96, R135 ;  /* 0x0000008760647220 */ /* 0x008fc40000410000 */
[CC--:B--2---:R-:W-:Y:S02]  /*23f0*/  FMUL.FTZ R134, R96.reuse, R101.reuse ;  /* 0x0000006560867220 */ /* 0x0c4fe40000410000 */
        /* <DEDUP_REMOVED lines=8> */
.L_x_12092:
[----:B------:R-:W-:Y:S05]  /*2480*/  BSYNC B0 ;  /* 0x0000000000007941 */ /* 0x000fea0003800000 */
.L_x_12091:
[----:B-1----:R1:W0:Y:S01]  /*2490*/  SHFL.DOWN PT, R133, R93, 0x4, 0x1f ;  /* 0x08801f005d857f89 */ /* 0x00222200000e0000 */
[----:B------:R-:W-:Y:S03]  /*24a0*/  BSSY B0, `(.L_x_12093) ;  /* 0x0000010000007945 */ /* 0x000fe60003800000 */
[----:B---3--:R1:W3:Y:S04]  /*24b0*/  SHFL.DOWN PT, R135, R96, 0x4, 0x1f ;  /* 0x08801f0060877f89 */ /* 0x0082e800000e0000 */
[----:B--2---:R1:W2:Y:S04]  /*24c0*/  SHFL.DOWN PT, R101, R97, 0x4, 0x1f ;  /* 0x08801f0061657f89 */ /* 0x0042a800000e0000 */
[----:B----4-:R1:W4:Y:S01]  /*24d0*/  SHFL.DOWN PT, R137, R98, 0x4, 0x1f ;  /* 0x08801f0062897f89 */ /* 0x01032200000e0000 */
        /* <DEDUP_REMOVED lines=12> */
.L_x_12094:
[----:B------:R-:W-:Y:S05]  /*25a0*/  BSYNC B0 ;  /* 0x0000000000007941 */ /* 0x000fea0003800000 */
.L_x_12093:
[----:B0-----:R0:W1:Y:S01]  /*25b0*/  SHFL.DOWN PT, R133, R93, 0x8, 0x1f ;  /* 0x09001f005d857f89 */ /* 0x00106200000e0000 */
        /* <DEDUP_REMOVED lines=16> */
.L_x_12096:
[----:B------:R-:W-:Y:S05]  /*26c0*/  BSYNC B0 ;  /* 0x0000000000007941 */ /* 0x000fea0003800000 */
.L_x_12095:
        /* <DEDUP_REMOVED lines=17> */
.L_x_12098:
[----:B------:R-:W-:Y:S05]  /*27e0*/  BSYNC B0 ;  /* 0x0000000000007941 */ /* 0x000fea0003800000 */
.L_x_12097:
[----:B------:R-:W-:Y:S01]  /*27f0*/  SHFL.DOWN PT, R102, R96, 0x1, 0x1f ;  /* 0x08201f0060667f89 */ /* 0x000fe200000e0000 */
[----:B------:R-:W-:Y:S01]  /*2800*/  ISETP.GT.AND P0, PT, R30, 0x1e, PT ;  /* 0x0000001e1e00780c */ /* 0x000fe20003f04270 */
[----:B------:R-:W-:Y:S02]  /*2810*/  BSSY B0, `(.L_x_12099) ;  /* 0x000015f000007945 */ /* 0x000fe40003800000 */
[----:B--2---:R-:W2:Y:S04]  /*2820*/  SHFL.IDX PT, R101, R11, RZ, 0x1f ;  /* 0x00001fff0b657589 */ /* 0x004ea800000e0000 */
[----:B------:R-:W5:Y:S04]  /*2830*/  SHFL.IDX PT, R100, R10, RZ, 0x1f ;  /* 0x00001fff0a647589 */ /* 0x000f6800000e0000 */
[----:B------:R-:W1:Y:S04]  /*2840*/  SHFL.DOWN PT, R134, R93, 0x1, 0x1f ;  /* 0x08201f005d867f89 */ /* 0x000e6800000e0000 */
[----:B------:R-:W4:Y:S04]  /*2850*/  SHFL.DOWN PT, R136, R97, 0x1, 0x1f ;  /* 0x08201f0061887f89 */ /* 0x000f2800000e0000 */
[----:B---3--:R-:W3:Y:S04]  /*2860*/  SHFL.DOWN PT, R135, R98, 0x1, 0x1f ;  /* 0x08201f0062877f89 */ /* 0x008ee800000e0000 */
[----:B01----:R-:W0:Y:S01]  /*2870*/  SHFL.IDX PT, R96, R96, RZ, 0x1f ;  /* 0x00001fff60607589 */ /* 0x003e2200000e0000 */
[----:B--2---:R-:W-:-:S03]  /*2880*/  @P2 FMUL.FTZ R133, R102, R101 ;  /* 0x0000006566852220 */ /* 0x004fc60000410000 */
[----:B------:R-:W1:Y:S01]  /*2890*/  SHFL.IDX PT, R93, R93, RZ, 0x1f ;  /* 0x00001fff5d5d7589 */ /* 0x000e6200000e0000 */
        /* <DEDUP_REMOVED lines=91> */
[----:B------:R-:W-:Y:S02]  /*2e50*/  FFMA.FTZ R107, R73, R12, RZ ;  /* 0x0000000c496b7223 */ /* 0x000fe400000100ff */
[----:B------:R-:W-:Y:S02]  /*2e60*/  FFMA.FTZ R104, -R80, R63, R12 ;  /* 0x0000003f50687223 */ /* 0x000fe4000001010c */
[----:B------:R-:W-:Y:S02]  /*2e70*/  FADD.FTZ R106, RZ, R106 ;  /* 0x0000006aff6a7221 */ /* 0x000fe40000010000 */
[----:B------:R-:W-:Y:S02]  /*2e80*/  FFMA.FTZ R12, R76, R59, R15 ;  /* 0x0000003b4c0c7223 */ /* 0x000fe4000001000f */
[----:B------:R-:W-:-:S02]  /*2e90*/  FMUL.FTZ R125, R80, R105 ;  /* 0x00000069507d7220 */ /* 0x000fc40000410000 */
[C---:B------:R-:W-:Y:S02]  /*2ea0*/  FMUL.FTZ R15, R99.reuse, R106 ;  /* 0x0000006a630f7220 */ /* 0x040fe40000410000 */
[----:B------:R-:W-:Y:S02]  /*2eb0*/  FMUL.FTZ R111, R99, R12 ;  /* 0x0000000c636f7220 */ /* 0x000fe40000410000 */
[----:B------:R-:W-:Y:S02]  /*2ec0*/  FMUL.FTZ R128, R81, R118 ;  /* 0x0000007651807220 */ /* 0x000fe40000410000 */
[----:B------:R-:W-:Y:S02]  /*2ed0*/  FMUL.FTZ R99, R80, R116 ;  /* 0x0000007450637220 */ /* 0x000fe40000410000 */
[----:B------:R-:W-:Y:S02]  /*2ee0*/  FMUL.FTZ R110, R112, R125 ;  /* 0x0000007d706e7220 */ /* 0x000fe40000410000 */
[----:B------:R-:W-:-:S02]  /*2ef0*/  FFMA.FTZ R126, R72, R127, R107 ;  /* 0x0000007f487e7223 */ /* 0x000fc4000001006b */
[C---:B------:R-:W-:Y:S02]  /*2f00*/  FFMA.FTZ R107, -R81.reuse, R62, R127 ;  /* 0x0000003e516b7223 */ /* 0x040fe4000001017f */
[----:B------:R-:W-:Y:S02]  /*2f10*/  FMUL.FTZ R108, R81, R117 ;  /* 0x00000075516c7220 */ /* 0x000fe40000410000 */
[----:B------:R-:W-:Y:S02]  /*2f20*/  FMUL.FTZ R114, R121, R128 ;  /* 0x0000008079727220 */ /* 0x000fe40000410000 */
[----:B------:R-:W-:Y:S02]  /*2f30*/  FFMA.FTZ R110, R104, R99, R110 ;  /* 0x00000063686e7223 */ /* 0x000fe4000001006e */
[----:B------:R-:W-:Y:S02]  /*2f40*/  FFMA.FTZ R127, R107, R108, R114 ;  /* 0x0000006c6b7f7223 */ /* 0x000fe40000010072 */
[----:B------:R-:W-:-:S02]  /*2f50*/  FADD.FTZ R110, RZ, R110 ;  /* 0x0000006eff6e7221 */ /* 0x000fc40000010000 */
[C---:B------:R-:W-:Y:S02]  /*2f60*/  FFMA.FTZ R111, R90.reuse, R106, R111 ;  /* 0x0000006a5a6f7223 */ /* 0x040fe4000001006f */
[----:B------:R-:W-:Y:S02]  /*2f70*/  FFMA.FTZ R15, R90, R12, -R15 ;  /* 0x0000000c5a0f7223 */ /* 0x000fe4000001080f */
[----:B------:R-:W-:Y:S02]  /*2f80*/  FMUL.FTZ R129, R121, R108 ;  /* 0x0000006c79817220 */ /* 0x000fe40000410000 */
[----:B------:R-:W-:Y:S02]  /*2f90*/  FMUL.FTZ R114, R112, R99 ;  /* 0x0000006370727220 */ /* 0x000fe40000410000 */
[----:B------:R-:W-:Y:S02]  /*2fa0*/  FADD.FTZ R110, R110, R127 ;  /* 0x0000007f6e6e7221 */ /* 0x000fe40000010000 */
[----:B------:R-:W-:-:S02]  /*2fb0*/  FADD.FTZ R111, RZ, R111 ;  /* 0x0000006fff6f7221 */ /* 0x000fc40000010000 */
[----:B------:R-:W-:Y:S02]  /*2fc0*/  FMUL.FTZ R127, R78, R119 ;  /* 0x000000774e7f7220 */ /* 0x000fe40000410000 */
[----:B------:R-:W-:Y:S02]  /*2fd0*/  FFMA.FTZ R15, R77, R58, R15 ;  /* 0x0000003a4d0f7223 */ /* 0x000fe4000001000f */
[----:B------:R-:W-:Y:S02]  /*2fe0*/  FFMA.FTZ R129, R107, R128, -R129 ;  /* 0x000000806b817223 */ /* 0x000fe40000010881 */
[----:B------:R-:W-:Y:S02]  /*2ff0*/  FFMA.FTZ R114, R104, R125, -R114 ;  /* 0x0000007d68727223 */ /* 0x000fe40000010872 */
[----:B------:R-:W-:Y:S02]  /*3000*/  FFMA.FTZ R126, R71, R14, R126 ;  /* 0x0000000e477e7223 */ /* 0x000fe4000001007e */
[----:B------:R-:W-:-:S02]  /*3010*/  FFMA.FTZ R90, -R78, R61, R14 ;  /* 0x0000003d4e5a7223 */ /* 0x000fc4000001010e */
[----:B------:R-:W-:Y:S02]  /*3020*/  FMUL.FTZ R14, R94, R111 ;  /* 0x0000006f5e0e7220 */ /* 0x000fe40000410000 */
[----:B------:R-:W-:Y:S02]  /*3030*/  FMUL.FTZ R125, R78, R123 ;  /* 0x0000007b4e7d7220 */ /* 0x000fe40000410000 */
[----:B------:R-:W-:Y:S02]  /*3040*/  FMUL.FTZ R128, R124, R127 ;  /* 0x0000007f7c807220 */ /* 0x000fe40000410000 */
[----:B------:R-:W-:Y:S02]  /*3050*/  FMUL.FTZ R94, R94, R15 ;  /* 0x0000000f5e5e7220 */ /* 0x000fe40000410000 */
[----:B------:R-:W-:Y:S02]  /*3060*/  FFMA.FTZ R133, R90, R125, R128 ;  /* 0x0000007d5a857223 */ /* 0x000fe40000010080 */
[----:B------:R-:W-:-:S02]  /*3070*/  FFMA.FTZ R94, R91, R111, R94 ;  /* 0x0000006f5b5e7223 */ /* 0x000fc4000001005e */
[----:B------:R-:W-:Y:S02]  /*3080*/  FFMA.FTZ R14, R91, R15, -R14 ;  /* 0x0000000f5b0e7223 */ /* 0x000fe4000001080e */
[----:B------:R-:W-:Y:S02]  /*3090*/  FADD.FTZ R133, R110, R133 ;  /* 0x000000856e857221 */ /* 0x000fe40000010000 */
[----:B------:R-:W-:Y:S02]  /*30a0*/  FADD.FTZ R110, RZ, R94 ;  /* 0x0000005eff6e7221 */ /* 0x000fe40000010000 */
[----:B------:R-:W-:Y:S02]  /*30b0*/  FFMA.FTZ R139, R74, R57, R14 ;  /* 0x000000394a8b7223 */ /* 0x000fe4000001000e */
[----:B------:R-:W-:Y:S02]  /*30c0*/  FMUL.FTZ R130, R124, R125 ;  /* 0x0000007d7c827220 */ /* 0x000fe40000410000 */
[----:B------:R-:W-:-:S02]  /*30d0*/  FMUL.FTZ R14, R92, R110 ;  /* 0x0000006e5c0e7220 */ /* 0x000fc40000410000 */
[----:B------:R-:W-:Y:S02]  /*30e0*/  FADD.FTZ R114, RZ, R114 ;  /* 0x00000072ff727221 */ /* 0x000fe40000010000 */
[----:B------:R-:W-:Y:S02]  /*30f0*/  FMUL.FTZ R92, R92, R139 ;  /* 0x0000008b5c5c7220 */ /* 0x000fe40000410000 */
[C---:B------:R-:W-:Y:S02]  /*3100*/  FMUL.FTZ R128, R79.reuse, R120 ;  /* 0x000000784f807220 */ /* 0x040fe40000410000 */
[----:B------:R-:W-:Y:S02]  /*3110*/  FFMA.FTZ R127, R90, R127, -R130 ;  /* 0x0000007f5a7f7223 */ /* 0x000fe40000010882 */
[----:B------:R-:W-:Y:S02]  /*3120*/  FMUL.FTZ R94, R79, R122 ;  /* 0x0000007a4f5e7220 */ /* 0x000fe40000410000 */
[----:B------:R-:W-:-:S02]  /*3130*/  FADD.FTZ R114, R114, R129 ;  /* 0x0000008172727221 */ /* 0x000fc40000010000 */
[----:B------:R-:W-:Y:S02]  /*3140*/  FFMA.FTZ R126, R70, R13, R126 ;  /* 0x0000000d467e7223 */ /* 0x000fe4000001007e */
[----:B------:R-:W-:Y:S02]  /*3150*/  FFMA.FTZ R130, R95, R110, R92 ;  /* 0x0000006e5f827223 */ /* 0x000fe4000001005c */
[----:B------:R-:W-:Y:S02]  /*3160*/  FFMA.FTZ R91, -R79, R60, R13 ;  /* 0x0000003c4f5b7223 */ /* 0x000fe4000001010d */
[----:B------:R-:W-:Y:S02]  /*3170*/  FMUL.FTZ R92, R76, R113 ;  /* 0x000000714c5c7220 */ /* 0x000fe40000410000 */
[C---:B------:R-:W-:Y:S02]  /*3180*/  FMUL.FTZ R13, R109.reuse, R128 ;  /* 0x000000806d0d7220 */ /* 0x040fe40000410000 */
[----:B------:R-:W-:-:S02]  /*3190*/  FMUL.FTZ R129, R109, R94 ;  /* 0x0000005e6d817220 */ /* 0x000fc40000410000 */
[----:B------:R-:W-:Y:S02]  /*31a0*/  FFMA.FTZ R14, R95, R139, -R14 ;  /* 0x0000008b5f0e7223 */ /* 0x000fe4000001080e */
[----:B------:R-:W-:Y:S02]  /*31b0*/  FADD.FTZ R114, R114, R127 ;  /* 0x0000007f72727221 */ /* 0x000fe40000010000 */
[----:B------:R-:W-:Y:S02]  /*31c0*/  FFMA.FTZ R126, R69, R12, R126 ;  /* 0x0000000c457e7223 */ /* 0x000fe4000001007e */
[C---:B------:R-:W-:Y:S02]  /*31d0*/  FFMA.FTZ R95, -R76.reuse, R59, R12 ;  /* 0x0000003b4c5f7223 */ /* 0x040fe4000001010c */
[----:B------:R-:W-:Y:S02]  /*31e0*/  FMUL.FTZ R12, R76, R115 ;  /* 0x000000734c0c7220 */ /* 0x000fe40000410000 */
[----:B------:R-:W-:-:S02]  /*31f0*/  FMUL.FTZ R127, R106, R92 ;  /* 0x0000005c6a7f7220 */ /* 0x000fc40000410000 */
[C---:B------:R-:W-:Y:S02]  /*3200*/  FFMA.FTZ R132, R91.reuse, R94, R13 ;  /* 0x0000005e5b847223 */ /* 0x040fe4000001000d */
[----:B------:R-:W-:Y:S02]  /*3210*/  FFMA.FTZ R129, R91, R128, -R129 ;  /* 0x000000805b817223 */ /* 0x000fe40000010881 */
[----:B------:R-:W-:Y:S02]  /*3220*/  FFMA.FTZ R128, R68, R15, R126 ;  /* 0x0000000f44807223 */ /* 0x000fe4000001007e */
[-C--:B------:R-:W-:Y:S02]  /*3230*/  FFMA.FTZ R126, R95, R12.reuse, -R127 ;  /* 0x0000000c5f7e7223 */ /* 0x080fe4000001087f */
[----:B------:R-:W-:Y:S02]  /*3240*/  FADD.FTZ R132, R133, R132 ;  /* 0x0000008485847221 */ /* 0x000fe40000010000 */
[----:B------:R-:W-:-:S02]  /*3250*/  FMUL.FTZ R12, R106, R12 ;  /* 0x0000000c6a0c7220 */ /* 0x000fc40000410000 */
[C---:B------:R-:W-:Y:S02]  /*3260*/  FMUL.FTZ R133, R77.reuse, R102 ;  /* 0x000000664d857220 */ /* 0x040fe40000410000 */
[----:B------:R-:W-:Y:S02]  /*3270*/  FADD.FTZ R129, R114, R129 ;  /* 0x0000008172817221 */ /* 0x000fe40000010000 */
[----:B------:R-:W-:Y:S02]  /*3280*/  FFMA.FTZ R114, -R77, R58, R15 ;  /* 0x0000003a4d727223 */ /* 0x000fe4000001010f */
[----:B------:R-:W-:Y:S02]  /*3290*/  FFMA.FTZ R13, R73, -R112, RZ ;  /* 0x80000070490d7223 */ /* 0x000fe400000100ff */
[----:B------:R-:W-:Y:S02]  /*32a0*/  FFMA.FTZ R15, R95, R92, R12 ;  /* 0x0000005c5f0f7223 */ /* 0x000fe4000001000c */
[----:B------:R-:W-:-:S02]  /*32b0*/  FMUL.FTZ R127, R77, R103 ;  /* 0x000000674d7f7220 */ /* 0x000fc40000410000 */
[C---:B------:R-:W-:Y:S02]  /*32c0*/  FMUL.FTZ R12, R111.reuse, R133 ;  /* 0x000000856f0c7220 */ /* 0x040fe40000410000 */
[----:B------:R-:W-:Y:S02]  /*32d0*/  FFMA.FTZ R13, R72, -R121, R13 ;  /* 0x80000079480d7223 */ /* 0x000fe4000001000d */
[----:B------:R-:W-:Y:S02]  /*32e0*/  FADD.FTZ R15, R132, R15 ;  /* 0x0000000f840f7221 */ /* 0x000fe40000010000 */
[-C--:B------:R-:W-:Y:S02]  /*32f0*/  FFMA.FTZ R132, R114, R127.reuse, R12 ;  /* 0x0000007f72847223 */ /* 0x080fe4000001000c */
[----:B------:R-:W-:Y:S02]  /*3300*/  FMUL.FTZ R134, R111, R127 ;  /* 0x0000007f6f867220 */ /* 0x000fe40000410000 */
[----:B------:R-:W-:-:S02]  /*3310*/  FADD.FTZ R12, R129, R126 ;  /* 0x0000007e810c7221 */ /* 0x000fc40000010000 */
[----:B------:R-:W-:Y:S02]  /*3320*/  FMUL.FTZ R129, R74, R23 ;  /* 0x000000174a817220 */ /* 0x000fe40000410000 */
[----:B------:R-:W-:Y:S02]  /*3330*/  FFMA.FTZ R13, R71, -R124, R13 ;  /* 0x8000007c470d7223 */ /* 0x000fe4000001000d */
[----:B------:R-:W-:Y:S02]  /*3340*/  FFMA.FTZ R137, R67, R139, R128 ;  /* 0x0000008b43897223 */ /* 0x000fe40000010080 */
[----:B------:R-:W-:Y:S02]  /*3350*/  FFMA.FTZ R135, R114, R133, -R134 ;  /* 0x0000008572877223 */ /* 0x000fe40000010886 */
[----:B------:R-:W-:Y:S02]  /*3360*/  FFMA.FTZ R126, -R74, R57, R139 ;  /* 0x000000394a7e7223 */ /* 0x000fe4000001018b */
[----:B------:R-:W-:-:S02]  /*3370*/  FFMA.FTZ R128, R75, R56, R14 ;  /* 0x000000384b807223 */ /* 0x000fc4000001000e */
[----:B------:R-:W-:Y:S02]  /*3380*/  FADD.FTZ R130, RZ, R130 ;  /* 0x00000082ff827221 */ /* 0x000fe40000010000 */
[----:B------:R-:W-:Y:S02]  /*3390*/  FMUL.FTZ R139, R74, R101 ;  /* 0x000000654a8b7220 */ /* 0x000fe40000410000 */
[----:B------:R-:W-:Y:S02]  /*33a0*/  FMUL.FTZ R14, R110, R129 ;  /* 0x000000816e0e7220 */ /* 0x000fe40000410000 */
[----:B------:R-:W-:Y:S02]  /*33b0*/  FMUL.FTZ R133, R75, R22 ;  /* 0x000000164b857220 */ /* 0x000fe40000410000 */
[----:B------:R-:W-:Y:S02]  /*33c0*/  FFMA.FTZ R13, R70, -R109, R13 ;  /* 0x8000006d460d7223 */ /* 0x000fe4000001000d */
[----:B------:R-:W-:-:S02]  /*33d0*/  FADD.FTZ R15, R15, R132 ;  /* 0x000000840f0f7221 */ /* 0x000fc40000010000 */
[----:B------:R-:W-:Y:S02]  /*33e0*/  FFMA.FTZ R132, R66, R128, R137 ;  /* 0x0000008042847223 */ /* 0x000fe40000010089 */
[C---:B------:R-:W-:Y:S02]  /*33f0*/  FMUL.FTZ R141, R75.reuse, R100 ;  /* 0x000000644b8d7220 */ /* 0x040fe40000410000 */
[----:B------:R-:W-:Y:S02]  /*3400*/  FFMA.FTZ R137, R126, R139, -R14 ;  /* 0x0000008b7e897223 */ /* 0x000fe4000001080e */
[----:B------:R-:W-:Y:S02]  /*3410*/  FFMA.FTZ R128, -R75, R56, R128 ;  /* 0x000000384b807223 */ /* 0x000fe40000010180 */
[----:B------:R-:W-:Y:S02]  /*3420*/  FMUL.FTZ R134, R130, R133 ;  /* 0x0000008582867220 */ /* 0x000fe40000410000 */
[----:B------:R-:W-:-:S02]  /*3430*/  FFMA.FTZ R13, R69, -R106, R13 ;  /* 0x8000006a450d7223 */ /* 0x000fc4000001000d */
[----:B------:R-:W-:Y:S02]  /*3440*/  FMUL.FTZ R139, R110, R139 ;  /* 0x0000008b6e8b7220 */ /* 0x000fe40000410000 */
[----:B------:R-:W-:Y:S02]  /*3450*/  FADD.FTZ R12, R12, R135 ;  /* 0x000000870c0c7221 */ /* 0x000fe40000010000 */
[----:B------:R-:W-:Y:S02]  /*3460*/  FFMA.FTZ R135, R128, R141, -R134 ;  /* 0x0000008d80877223 */ /* 0x000fe40000010886 */
[----:B------:R-:W-:Y:S02]  /*3470*/  FFMA.FTZ R14, R126, R129, R139 ;  /* 0x000000817e0e7223 */ /* 0x000fe4000001008b */
[----:B------:R-:W-:Y:S01]  /*3480*/  FFMA.FTZ R13, R68, -R111, R13 ;  /* 0x8000006f440d7223 */ /* 0x000fe2000001000d */
[----:B------:R0:W2:Y:S01]  /*3490*/  SHFL.DOWN PT, R139, R132, 0x1, 0x1f ;  /* 0x08201f00848b7f89 */ /* 0x0000a200000e0000 */
        /* <DEDUP_REMOVED lines=8> */
[----:B------:R3:W4:Y:S01]  /*3520*/  SHFL.DOWN PT, R138, R134, 0x1, 0x1f ;  /* 0x08201f00868a7f89 */ /* 0x00072200000e0000 */
[----:B------:R-:W-:Y:S01]  /*3530*/  MOV R14, R132 ;  /* 0x00000084000e7202 */ /* 0x000fe20000000f00 */
[----:B0-----:R-:W-:Y:S01]  /*3540*/  FMUL.FTZ R132, R96, R11 ;  /* 0x0000000b60847220 */ /* 0x001fe20000410000 */
[----:B------:R-:W-:Y:S01]  /*3550*/  MOV R15, R134 ;  /* 0x00000086000f7202 */ /* 0x000fe20000000f00 */
[----:B------:R-:W0:Y:S01]  /*3560*/  SHFL.DOWN PT, R136, R135, 0x1, 0x1f ;  /* 0x08201f0087887f89 */ /* 0x000e2200000e0000 */
[----:B------:R-:W-:Y:S01]  /*3570*/  MOV R13, R135 ;  /* 0x00000087000d7202 */ /* 0x000fe20000000f00 */
[----:B-1----:R-:W-:Y:S01]  /*3580*/  FFMA.FTZ R132, R93, R10, -R132 ;  /* 0x0000000a5d847223 */ /* 0x002fe20000010884 */
[----:B------:R-:W-:Y:S01]  /*3590*/  MOV R12, R141 ;  /* 0x0000008d000c7202 */ /* 0x000fe20000000f00 */
[----:B------:R-:W1:Y:S01]  /*35a0*/  SHFL.DOWN PT, R137, R141, 0x1, 0x1f ;  /* 0x08201f008d897f89 */ /* 0x000e6200000e0000 */
[----:B--2---:R-:W-:-:S02]  /*35b0*/  @!P0 FADD.FTZ R14, R14, R139 ;  /* 0x0000008b0e0e8221 */ /* 0x004fc40000010000 */
[C---:B---3--:R-:W-:Y:S02]  /*35c0*/  FMUL.FTZ R134, R96.reuse, R10 ;  /* 0x0000000a60867220 */ /* 0x048fe40000410000 */
[C---:B------:R-:W-:Y:S02]  /*35d0*/  FMUL.FTZ R10, R96.reuse, R9 ;  /* 0x00000009600a7220 */ /* 0x040fe40000410000 */
[C---:B------:R-:W-:Y:S02]  /*35e0*/  FFMA.FTZ R11, R93.reuse, R11, R134 ;  /* 0x0000000b5d0b7223 */ /* 0x040fe40000010086 */
[-C--:B------:R-:W-:Y:S02]  /*35f0*/  FMUL.FTZ R96, R96, R8.reuse ;  /* 0x0000000860607220 */ /* 0x080fe40000410000 */
[C---:B------:R-:W-:Y:S02]  /*3600*/  FFMA.FTZ R8, R93.reuse, R8, -R10 ;  /* 0x000000085d087223 */ /* 0x040fe4000001080a */
[----:B------:R-:W-:-:S02]  /*3610*/  FFMA.FTZ R9, R93, R9, R96 ;  /* 0x000000095d097223 */ /* 0x000fc40000010060 */
[----:B------:R-:W-:Y:S02]  /*3620*/  FMUL.FTZ R93, R21, R100 ;  /* 0x00000064155d7220 */ /* 0x000fe40000410000 */
[----:B----4-:R-:W-:Y:S02]  /*3630*/  @!P0 FADD.FTZ R15, R15, R138 ;  /* 0x0000008a0f0f8221 */ /* 0x010fe40000010000 */
[----:B------:R-:W-:Y:S02]  /*3640*/  FADD.FTZ R10, R97, R132 ;  /* 0x00000084610a7221 */ /* 0x000fe40000010000 */
[----:B0-----:R-:W-:Y:S01]  /*3650*/  @!P0 FADD.FTZ R13, R13, R136 ;  /* 0x000000880d0d8221 */ /* 0x001fe20000010000 */
[----:B------:R-:W0:Y:S01]  /*3660*/  SHFL.DOWN PT, R138, R15, 0x2, 0x1f ;  /* 0x08401f000f8a7f89 */ /* 0x000e2200000e0000 */
[----:B------:R-:W-:Y:S02]  /*3670*/  FFMA.FTZ R97, R20, R22, R93 ;  /* 0x0000001614617223 */ /* 0x000fe4000001005d */
[----:B-1----:R-:W-:Y:S01]  /*3680*/  @!P0 FADD.FTZ R12, R12, R137 ;  /* 0x000000890c0c8221 */ /* 0x002fe20000010000 */
[----:B------:R-:W1:Y:S01]  /*3690*/  SHFL.DOWN PT, R136, R13, 0x2, 0x1f ;  /* 0x08401f000d887f89 */ /* 0x000e6200000e0000 */
[----:B------:R-:W-:Y:S01]  /*36a0*/  ISETP.GT.AND P0, PT, R30, 0x1d, PT ;  /* 0x0000001d1e00780c */ /* 0x000fe20003f04270 */
[----:B------:R-:W-:-:S02]  /*36b0*/  FADD.FTZ R11, R98, R11 ;  /* 0x0000000b620b7221 */ /* 0x000fc40000010000 */
[----:B------:R-:W2:Y:S01]  /*36c0*/  SHFL.DOWN PT, R137, R14, 0x2, 0x1f ;  /* 0x08401f000e897f89 */ /* 0x000ea200000e0000 */
[----:B------:R-:W-:Y:S02]  /*36d0*/  FADD.FTZ R48, R133, R48 ;  /* 0x0000003085307221 */ /* 0x000fe40000010000 */
[----:B------:R-:W-:Y:S01]  /*36e0*/  FMUL.FTZ R93, R21, R23 ;  /* 0x00000017155d7220 */ /* 0x000fe20000410000 */
[----:B------:R-:W3:Y:S01]  /*36f0*/  SHFL.DOWN PT, R135, R12, 0x2, 0x1f ;  /* 0x08401f000c877f89 */ /* 0x000ee200000e0000 */
[----:B------:R-:W-:Y:S02]  /*3700*/  FADD.FTZ R49, R129, R49 ;  /* 0x0000003181317221 */ /* 0x000fe40000010000 */
[-C--:B------:R-:W-:Y:S01]  /*3710*/  FFMA.FTZ R93, R20, R101.reuse, -R93 ;  /* 0x00000065145d7223 */ /* 0x080fe2000001085d */
[----:B------:R4:W-:Y:S01]  /*3720*/  @!P2 STS.128 [UR4+0x1770], R8 ;  /* 0x00177008ff00a988 */ /* 0x0009e20008000c04 */
[----:B------:R-:W-:Y:S02]  /*3730*/  FMUL.FTZ R101, R21, R101 ;  /* 0x0000006515657220 */ /* 0x000fe40000410000 */
[----:B------:R-:W-:-:S02]  /*3740*/  FMUL.FTZ R93, R110, R93 ;  /* 0x0000005d6e5d7220 */ /* 0x000fc40000410000 */
[----:B------:R-:W-:Y:S02]  /*3750*/  FFMA.FTZ R101, R20, R23, R101 ;  /* 0x0000001714657223 */ /* 0x000fe40000010065 */
[----:B------:R-:W-:Y:S02]  /*3760*/  FADD.FTZ R50, R127, R50 ;  /* 0x000000327f327221 */ /* 0x000fe40000010000 */
[----:B0-----:R-:W-:Y:S02]  /*3770*/  @!P0 FADD.FTZ R15, R15, R138 ;  /* 0x0000008a0f0f8221 */ /* 0x001fe40000010000 */
[----:B------:R-:W-:Y:S02]  /*3780*/  FFMA.FTZ R126, R126, R101, R93 ;  /* 0x000000657e7e7223 */ /* 0x000fe4000001005d */
[----:B-1----:R-:W-:Y:S02]  /*3790*/  @!P0 FADD.FTZ R13, R13, R136 ;  /* 0x000000880d0d8221 */ /* 0x002fe40000010000 */
[----:B------:R-:W0:Y:S01]  /*37a0*/  SHFL.DOWN PT, R136, R15, 0x4, 0x1f ;  /* 0x08801f000f887f89 */ /* 0x000e2200000e0000 */
[----:B--2---:R-:W-:-:S02]  /*37b0*/  @!P0 FADD.FTZ R14, R14, R137 ;  /* 0x000000890e0e8221 */ /* 0x004fc40000010000 */
[C---:B----4-:R-:W-:Y:S01]  /*37c0*/  FMUL.FTZ R9, R21.reuse, R103 ;  /* 0x0000006715097220 */ /* 0x050fe20000410000 */
[----:B------:R-:W1:Y:S01]  /*37d0*/  SHFL.DOWN PT, R134, R13, 0x4, 0x1f ;  /* 0x08801f000d867f89 */ /* 0x000e6200000e0000 */
[----:B---3--:R-:W-:Y:S01]  /*37e0*/  @!P0 FADD.FTZ R12, R12, R135 ;  /* 0x000000870c0c8221 */ /* 0x008fe20000010000 */
[----:B------:R-:W-:Y:S01]  /*37f0*/  ISETP.GT.AND P0, PT, R30, 0x1b, PT ;  /* 0x0000001b1e00780c */ /* 0x000fe20003f04270 */
[C---:B------:R-:W-:Y:S01]  /*3800*/  FMUL.FTZ R135, R21.reuse, R22 ;  /* 0x0000001615877220 */ /* 0x040fe20000410000 */
[----:B------:R-:W2:Y:S01]  /*3810*/  SHFL.DOWN PT, R139, R14, 0x4, 0x1f ;  /* 0x08801f000e8b7f89 */ /* 0x000ea200000e0000 */
[C---:B------:R-:W-:Y:S02]  /*3820*/  FFMA.FTZ R10, R20.reuse, R102, -R9 ;  /* 0x00000066140a7223 */ /* 0x040fe40000010809 */
[----:B------:R-:W-:Y:S01]  /*3830*/  FFMA.FTZ R135, R20, R100, -R135 ;  /* 0x0000006414877223 */ /* 0x000fe20000010887 */
[----:B------:R-:W3:Y:S01]  /*3840*/  SHFL.DOWN PT, R137, R12, 0x4, 0x1f ;  /* 0x08801f000c897f89 */ /* 0x000ee200000e0000 */
[----:B------:R-:W-:-:S02]  /*3850*/  FMUL.FTZ R102, R21, R102 ;  /* 0x0000006615667220 */ /* 0x000fc40000410000 */
[----:B------:R-:W-:Y:S02]  /*3860*/  FMUL.FTZ R135, R130, R135 ;  /* 0x0000008782877220 */ /* 0x000fe40000410000 */
[----:B------:R-:W-:Y:S02]  /*3870*/  FMUL.FTZ R8, R21, R113 ;  /* 0x0000007115087220 */ /* 0x000fe40000410000 */
[----:B------:R-:W-:Y:S02]  /*3880*/  FFMA.FTZ R97, R128, R97, R135 ;  /* 0x0000006180617223 */ /* 0x000fe40000010087 */
[----:B------:R-:W-:Y:S02]  /*3890*/  FMUL.FTZ R10, R111, R10 ;  /* 0x0000000a6f0a7220 */ /* 0x000fe40000410000 */
[----:B------:R-:W-:Y:S02]  /*38a0*/  FFMA.FTZ R22, R56, R22, R97 ;  /* 0x0000001638167223 */ /* 0x000fe40000010061 */
[----:B0-----:R-:W-:-:S02]  /*38b0*/  @!P0 FADD.FTZ R15, R15, R136 ;  /* 0x000000880f0f8221 */ /* 0x001fc40000010000 */
[C---:B------:R-:W-:Y:S02]  /*38c0*/  FFMA.FTZ R11, R20.reuse, R103, R102 ;  /* 0x00000067140b7223 */ /* 0x040fe40000010066 */
        /* <DEDUP_REMOVED lines=12> */
[----:B------:R-:W-:Y:S02]  /*3990*/  FFMA.FTZ R8, R20, R113, R115 ;  /* 0x0000007114087223 */ /* 0x000fe40000010073 */
[----:B------:R-:W-:Y:S02]  /*39a0*/  FFMA.FTZ R58, R58, R103, R10 ;  /* 0x000000673a3a7223 */ /* 0x000fe4000001000a */
[----:B------:R-:W-:Y:S02]  /*39b0*/  FFMA.FTZ R10, R95, R8, R9 ;  /* 0x000000085f0a7223 */ /* 0x000fe40000010009 */
[----:B------:R-:W-:Y:S02]  /*39c0*/  FFMA.FTZ R23, R57, R23, R126 ;  /* 0x0000001739177223 */ /* 0x000fe4000001007e */
[----:B------:R-:W-:-:S02]  /*39d0*/  FMUL.FTZ R9, R21, R122 ;  /* 0x0000007a15097220 */ /* 0x000fc40000410000 */
[----:B0-----:R-:W-:Y:S02]  /*39e0*/  @!P0 FADD.FTZ R15, R15, R96 ;  /* 0x000000600f0f8221 */ /* 0x001fe40000010000 */
[-C--:B------:R-:W-:Y:S02]  /*39f0*/  FFMA.FTZ R8, R20, R120.reuse, -R9 ;  /* 0x0000007814087223 */ /* 0x080fe40000010809 */
[----:B-1----:R-:W-:Y:S02]  /*3a00*/  @!P0 FADD.FTZ R13, R13, R56 ;  /* 0x000000380d0d8221 */ /* 0x002fe40000010000 */
[----:B------:R-:W-:Y:S01]  /*3a10*/  FADD.FTZ R47, R22, R47 ;  /* 0x0000002f162f7221 */ /* 0x000fe20000010000 */
[----:B------:R-:W-:Y:S01]  /*3a20*/  SHFL.DOWN PT, R56, R15, 0x10, 0x1f ;  /* 0x0a001f000f387f89 */ /* 0x000fe200000e0000 */
[----:B--2---:R-:W-:Y:S02]  /*3a30*/  @!P0 FADD.FTZ R14, R14, R133 ;  /* 0x000000850e0e8221 */ /* 0x004fe40000010000 */
[----:B------:R-:W-:Y:S01]  /*3a40*/  FADD.FTZ R46, R23, R46 ;  /* 0x0000002e172e7221 */ /* 0x000fe20000010000 */
[----:B------:R-:W-:Y:S01]  /*3a50*/  SHFL.DOWN PT, R22, R13, 0x10, 0x1f ;  /* 0x0a001f000d167f89 */ /* 0x000fe200000e0000 */
[----:B---3--:R-:W-:Y:S01]  /*3a60*/  @!P0 FADD.FTZ R12, R12, R97 ;  /* 0x000000610c0c8221 */ /* 0x008fe20000010000 */
[----:B------:R-:W-:Y:S01]  /*3a70*/  ISETP.GT.AND P0, PT, R30, 0xf, PT ;  /* 0x0000000f1e00780c */ /* 0x000fe20003f04270 */
[----:B------:R-:W-:Y:S01]  /*3a80*/  FMUL.FTZ R9, R21, R120 ;  /* 0x0000007815097220 */ /* 0x000fe20000410000 */
[----:B------:R-:W0:Y:S01]  /*3a90*/  SHFL.DOWN PT, R57, R14, 0x10, 0x1f ;  /* 0x0a001f000e397f89 */ /* 0x000e2200000e0000 */
[----:B------:R-:W-:-:S02]  /*3aa0*/  FFMA.FTZ R59, R59, R113, R10 ;  /* 0x000000713b3b7223 */ /* 0x000fc4000001000a */
[----:B------:R-:W-:Y:S01]  /*3ab0*/  FMUL.FTZ R109, R109, R8 ;  /* 0x000000086d6d7220 */ /* 0x000fe20000410000 */
[----:B------:R-:W1:Y:S01]  /*3ac0*/  SHFL.DOWN PT, R23, R12, 0x10, 0x1f ;  /* 0x0a001f000c177f89 */ /* 0x000e6200000e0000 */
[C---:B------:R-:W-:Y:S02]  /*3ad0*/  FFMA.FTZ R10, R20.reuse, R122, R9 ;  /* 0x0000007a140a7223 */ /* 0x040fe40000010009 */
[C---:B------:R-:W-:Y:S02]  /*3ae0*/  FMUL.FTZ R8, R21.reuse, R123 ;  /* 0x0000007b15087220 */ /* 0x040fe40000410000 */
[----:B------:R-:W-:Y:S02]  /*3af0*/  FMUL.FTZ R9, R21, R117 ;  /* 0x0000007515097220 */ /* 0x000fe40000410000 */
[C---:B------:R-:W-:Y:S02]  /*3b00*/  FFMA.FTZ R11, R20.reuse, R119, -R8 ;  /* 0x00000077140b7223 */ /* 0x040fe40000010808 */
[----:B------:R-:W-:-:S02]  /*3b10*/  FFMA.FTZ R8, R20, R118, -R9 ;  /* 0x0000007614087223 */ /* 0x000fc40000010809 */
[----:B------:R-:W-:Y:S02]  /*3b20*/  FMUL.FTZ R119, R21, R119 ;  /* 0x0000007715777220 */ /* 0x000fe40000410000 */
[----:B------:R-:W-:Y:S02]  /*3b30*/  FMUL.FTZ R121, R121, R8 ;  /* 0x0000000879797220 */ /* 0x000fe40000410000 */
[C---:B------:R-:W-:Y:S02]  /*3b40*/  FMUL.FTZ R8, R21.reuse, R116 ;  /* 0x0000007415087220 */ /* 0x040fe40000410000 */
[C---:B------:R-:W-:Y:S02]  /*3b50*/  FMUL.FTZ R118, R21.reuse, R118 ;  /* 0x0000007615767220 */ /* 0x040fe40000410000 */
[-C--:B------:R-:W-:Y:S02]  /*3b60*/  FMUL.FTZ R21, R21, R105.reuse ;  /* 0x0000006915157220 */ /* 0x080fe40000410000 */
[----:B------:R-:W-:-:S02]  /*3b70*/  FFMA.FTZ R105, R20, R105, -R8 ;  /* 0x0000006914697223 */ /* 0x000fc40000010808 */
[----:B------:R-:W-:Y:S02]  /*3b80*/  FMUL.FTZ R11, R124, R11 ;  /* 0x0000000b7c0b7220 */ /* 0x000fe40000410000 */
        /* <DEDUP_REMOVED lines=39> */
.L_x_12100:
[----:B0-----:R-:W-:Y:S05]  /*3e00*/  BSYNC B0 ;  /* 0x0000000000007941 */ /* 0x001fea0003800000 */
.L_x_12099:
        /* <DEDUP_REMOVED lines=21> */
.L_x_12086:
        /* <DEDUP_REMOVED lines=8> */
[----:B------:R-:W-:Y:S01]  /*3fe0*/  IMAD R48, R34, c[0x0][0x2f8], RZ ;  /* 0x0000be0022307a24 */ /* 0x000fe200078e02ff */
[----:B------:R-:W-:-:S02]  /*3ff0*/  IADD3 R50, R0, -0x1, RZ ;  /* 0xffffffff00327810 */ /* 0x000fc40007ffe0ff */
[----:B------:R-:W-:Y:S01]  /*4000*/  IADD3 R24, P1, R24, -0x200, RZ ;  /* 0xfffffe0018187810 */ /* 0x000fe20007f3e0ff */
[----:B------:R-:W-:Y:S01]  /*4010*/  IMAD R49, R35, c[0x0][0x2fc], R48 ;  /* 0x0000bf0023317a24 */ /* 0x000fe200078e0230 */
[----:B------:R-:W-:Y:S01]  /*4020*/  SHF.L.U32 R14, R50, 0x8, RZ ;  /* 0x00000008320e7819 */ /* 0x000fe200000006ff */
[----:B------:R-:W-:Y:S01]  /*4030*/  IMAD R48, R38, c[0x0][0x300], RZ ;  /* 0x0000c00026307a24 */ /* 0x000fe200078e02ff */
[----:B------:R-:W-:Y:S02]  /*4040*/  IADD3 R28, P2, R28, -0x200, RZ ;  /* 0xfffffe001c1c7810 */ /* 0x000fe40007f5e0ff */
[--C-:B------:R-:W-:Y:S02]  /*4050*/  SHF.R.S32.HI R15, RZ, 0x1f, R14.reuse ;  /* 0x0000001fff0f7819 */ /* 0x100fe4000001140e */
[----:B------:R-:W-:Y:S02]  /*4060*/  IADD3 R26, P3, R26, -0x200, RZ ;  /* 0xfffffe001a1a7810 */ /* 0x000fe40007f7e0ff */
[----:B------:R-:W-:Y:S01]  /*4070*/  IADD3.X R25, R25, -0x1, RZ, P1, !PT ;  /* 0xffffffff19197810 */ /* 0x000fe20000ffe4ff */
[----:B------:R-:W-:Y:S01]  /*4080*/  IMAD.WIDE.U32 R4, R35, c[0x0][0x2d8], R14 ;  /* 0x0000b60023047a25 */ /* 0x000fe200078e000e */
[----:B------:R-:W-:Y:S01]  /*4090*/  IADD3.X R29, R29, -0x1, RZ, P2, !PT ;  /* 0xffffffff1d1d7810 */ /* 0x000fe200017fe4ff */
[----:B------:R0:W-:Y:S01]  /*40a0*/  STS.128 [R30.X16], R20 ;  /* 0x000000141e007388 */ /* 0x0001e2000000cc00 */
[----:B------:R-:W-:-:S06]  /*40b0*/  NOP ;  /* 0x0000000000007918 */ /* 0x000fcc0000000000 */
[----:B------:R-:W1:Y:S01]  /*40c0*/  LDS.128 R8, [R30.X16] ;  /* 0x000000001e087984 */ /* 0x000e62000000cc00 */
[----:B------:R-:W-:Y:S01]  /*40d0*/  IADD3 R5, R5, R7, RZ ;  /* 0x0000000705057210 */ /* 0x000fe20007ffe0ff */
[----:B------:R-:W-:Y:S01]  /*40e0*/  IMAD R7, R39, c[0x0][0x2e4], R6 ;  /* 0x0000b90027077a24 */ /* 0x000fe200078e0206 */
[----:B------:R-:W-:Y:S01]  /*40f0*/  IADD3.X R27, R27, -0x1, RZ, P3, !PT ;  /* 0xffffffff1b1b7810 */ /* 0x000fe20001ffe4ff */
[----:B------:R-:W-:-:S04]  /*4100*/  IMAD.WIDE.U32 R14, R35, c[0x0][0x2f8], R14 ;  /* 0x0000be00230e7a25 */ /* 0x000fc800078e000e */
[----:B------:R-:W-:Y:S01]  /*4110*/  IMAD.WIDE.U32 R4, R39, c[0x0][0x2e0], R4 ;  /* 0x0000b80027047a25 */ /* 0x000fe200078e0004 */
[----:B0-----:R-:W-:Y:S02]  /*4120*/  F2FP.BF16.PACK_AB R23, R47, R46 ;  /* 0x0000002e2f17723e */ /* 0x001fe400000010ff */
[----:B------:R-:W-:Y:S02]  /*4130*/  F2FP.BF16.PACK_AB R22, R45, R44 ;  /* 0x0000002c2d16723e */ /* 0x000fe400000010ff */
[----:B------:R-:W-:Y:S02]  /*4140*/  IADD3 R5, R5, R7, RZ ;  /* 0x0000000705057210 */ /* 0x000fe40007ffe0ff */
[C---:B------:R-:W-:Y:S02]  /*4150*/  LEA R12, P0, R4.reuse, c[0x0][0x330], 0x1 ;  /* 0x0000cc00040c7a11 */ /* 0x040fe400078008ff */
[----:B------:R-:W-:Y:S02]  /*4160*/  F2FP.BF16.PACK_AB R21, R43, R42 ;  /* 0x0000002a2b15723e */ /* 0x000fe400000010ff */
[----:B------:R-:W-:-:S02]  /*4170*/  LEA.HI.X R13, R4, c[0x0][0x334], R5, 0x1, P0 ;  /* 0x0000cd00040d7a11 */ /* 0x000fc400000f0c05 */
[----:B------:R-:W-:Y:S01]  /*4180*/  F2FP.BF16.PACK_AB R20, R40, R41 ;  /* 0x000000292814723e */ /* 0x000fe200000010ff */
[----:B------:R-:W-:Y:S01]  /*4190*/  FADD.FTZ R41, R32, R41 ;  /* 0x0000002920297221 */ /* 0x000fe20000010000 */
[----:B------:R-:W-:Y:S01]  /*41a0*/  IADD3 R15, R15, R49, RZ ;  /* 0x000000310f0f7210 */ /* 0x000fe20007ffe0ff */
[----:B------:R-:W-:-:S04]  /*41b0*/  IMAD.WIDE R12, R31, 0x10, R12 ;  /* 0x000000101f0c7825 */ /* 0x000fc800078e020c */
[----:B------:R-:W-:-:S04]  /*41c0*/  FADD.FTZ R41, R41, R40 ;  /* 0x0000002829297221 */ /* 0x000fc80000010000 */
[----:B------:R-:W-:-:S04]  /*41d0*/  FADD.FTZ R42, R41, R42 ;  /* 0x0000002a292a7221 */ /* 0x000fc80000010000 */
[----:B------:R-:W-:Y:S01]  /*41e0*/  FADD.FTZ R43, R42, R43 ;  /* 0x0000002b2a2b7221 */ /* 0x000fe20000010000 */
[----:B-1----:R0:W-:Y:S03]  /*41f0*/  STG.E.128 [R12.64], R8 ;  /* 0x000000080c007986 */ /* 0x0021e6000c101d06 */
[----:B------:R-:W-:Y:S01]  /*4200*/  FADD.FTZ R44, R43, R44 ;  /* 0x0000002c2b2c7221 */ /* 0x000fe20000010000 */
[----:B------:R-:W-:Y:S03]  /*4210*/  BAR.SYNC.DEFER_BLOCKING 0x0 ;  /* 0x0000000000007b1d */ /* 0x000fe60000010000 */
[----:B------:R-:W-:-:S04]  /*4220*/  FADD.FTZ R45, R44, R45 ;  /* 0x0000002d2c2d7221 */ /* 0x000fc80000010000 */
[----:B------:R-:W-:-:S04]  /*4230*/  FADD.FTZ R32, R45, R46 ;  /* 0x0000002e2d207221 */ /* 0x000fc80000010000 */
[----:B------:R-:W-:Y:S02]  /*4240*/  FADD.FTZ R32, R32, R47 ;  /* 0x0000002f20207221 */ /* 0x000fe40000010000 */
[C---:B0-----:R-:W-:Y:S02]  /*4250*/  IMAD R11, R39.reuse, c[0x0][0x304], R48 ;  /* 0x0000c100270b7a24 */ /* 0x041fe400078e0230 */
[----:B------:R-:W-:-:S05]  /*4260*/  IMAD.WIDE.U32 R8, R39, c[0x0][0x300], R14 ;  /* 0x0000c00027087a25 */ /* 0x000fca00078e000e */
[----:B------:R-:W-:Y:S02]  /*4270*/  IADD3 R9, R9, R11, RZ ;  /* 0x0000000b09097210 */ /* 0x000fe40007ffe0ff */
[----:B------:R-:W-:Y:S01]  /*4280*/  LEA R10, P0, R8, c[0x0][0x340], 0x1 ;  /* 0x0000d000080a7a11 */ /* 0x000fe200078008ff */
[----:B------:R-:W-:Y:S01]  /*4290*/  STS.128 [R30.X16], R20 ;  /* 0x000000141e007388 */ /* 0x000fe2000000cc00 */
[----:B------:R-:W-:-:S06]  /*42a0*/  NOP ;  /* 0x0000000000007918 */ /* 0x000fcc0000000000 */
[----:B------:R-:W0:Y:S01]  /*42b0*/  LDS.128 R4, [R30.X16] ;  /* 0x000000001e047984 */ /* 0x000e22000000cc00 */
[----:B------:R-:W-:Y:S02]  /*42c0*/  LEA.HI.X R11, R8, c[0x0][0x344], R9, 0x1, P0 ;  /* 0x0000d100080b7a11 */ /* 0x000fe400000f0c09 */
[----:B------:R-:W-:Y:S02]  /*42d0*/  ISETP.GT.AND P0, PT, R0, 0x1, PT ;  /* 0x000000010000780c */ /* 0x000fe40003f04270 */
[----:B------:R-:W-:Y:S01]  /*42e0*/  MOV R0, R50 ;  /* 0x0000003200007202 */ /* 0x000fe20000000f00 */
[----:B------:R-:W-:-:S05]  /*42f0*/  IMAD.WIDE R8, R31, 0x10, R10 ;  /* 0x000000101f087825 */ /* 0x000fca00078e020a */
[----:B0-----:R0:W-:Y:S05]  /*4300*/  STG.E.128 [R8.64], R4 ;  /* 0x0000000408007986 */ /* 0x0011ea000c101d06 */
[----:B------:R-:W-:Y:S01]  /*4310*/  @!P0 CALL.REL.NOINC `(.L_x_12085) ;  /* 0x0000001000008944 */ /* 0x000fe20003c00000 */
[----:B------:R-:W-:Y:S05]  /*4320*/  BRA `(.L_x_12102) ;  /* 0xffffc1b000007947 */ /* 0x000fea000383ffff */
.L_x_12085:
[----:B------:R-:W-:Y:S02]  /*4330*/  ISETP.NE.U32.AND P0, PT, RZ, c[0x0][0x328], PT ;  /* 0x0000ca00ff007a0c */ /* 0x000fe40003f05070 */
[----:B------:R-:W-:Y:S02]  /*4340*/  ISETP.NE.U32.AND P2, PT, RZ, c[0x0][0x348], PT ;  /* 0x0000d200ff007a0c */ /* 0x000fe40003f45070 */
[----:B------:R-:W-:Y:S02]  /*4350*/  ISETP.NE.AND.EX P1, PT, RZ, c[0x0][0x32c], PT, P0 ;  /* 0x0000cb00ff007a0c */ /* 0x000fe40003f25300 */
[----:B------:R-:W-:-:S11]  /*4360*/  ISETP.NE.AND.EX P0, PT, RZ, c[0x0][0x34c], PT, P2 ;  /* 0x0000d300ff007a0c */ /* 0x000fd60003f05320 */
[----:B------:R-:W-:Y:S05]  /*4370*/  @!P1 BRA `(.L_x_12103) ;  /* 0x0000014000009947 */ /* 0x000fea0003800000 */
[----:B------:R-:W1:Y:S01]  /*4380*/  SHFL.DOWN P1, R0, R33, 0x1, 0x1f ;  /* 0x08201f0021007f89 */ /* 0x000e620000020000 */
        /* <DEDUP_REMOVED lines=18> */
.L_x_12104:
[----:B0-----:R-:W-:Y:S05]  /*44b0*/  BSYNC B0 ;  /* 0x0000000000007941 */ /* 0x001fea0003800000 */
.L_x_12103:
        /* <DEDUP_REMOVED lines=23> */
.L_x_12106:
[----:B------:R-:W1:Y:S02]  /*4630*/  S2R R21, SR_TID.X ;  /* 0x0000000000157919 */ /* 0x000e640000002100 */
.L_x_12107:
[----:B0-----:R-:W-:Y:S05]  /*4640*/  BSYNC B0 ;  /* 0x0000000000007941 */ /* 0x001fea0003800000 */
.L_x_12105:
        /* <DEDUP_REMOVED lines=15> */
[C---:B------:R-:W-:Y:S02]  /*4740*/  IMAD R31, R39.reuse, c[0x0][0x2cc], R2 ;  /* 0x0000b300271f7a24 */ /* 0x040fe400078e0202 */
[----:B------:R-:W-:Y:S01]  /*4750*/  IMAD R29, R39, c[0x0][0x28c], R38 ;  /* 0x0000a300271d7a24 */ /* 0x000fe200078e0226 */
[----:B------:R-:W-:Y:S01]  /*4760*/  IADD3 R33, R7, R33, RZ ;  /* 0x0000002107217210 */ /* 0x000fe20007ffe0ff */
[----:B------:R-:W-:Y:S01]  /*4770*/  IMAD.WIDE.U32 R10, R39, c[0x0][0x288], RZ ;  /* 0x0000a200270a7a25 */ /* 0x000fe200078e00ff */
[----:B------:R-:W-:Y:S02]  /*4780*/  IADD3 R39, R17, R3, RZ ;  /* 0x0000000311277210 */ /* 0x000fe40007ffe0ff */
[----:B------:R-:W-:-:S02]  /*4790*/  IADD3 R31, R9, R31, RZ ;  /* 0x0000001f091f7210 */ /* 0x000fc40007ffe0ff */
[----:B------:R-:W-:Y:S02]  /*47a0*/  IADD3 R29, R11, R29, RZ ;  /* 0x0000001d0b1d7210 */ /* 0x000fe40007ffe0ff */
.L_x_12108:
        /* <DEDUP_REMOVED lines=28> */
[C---:B-----5:R-:W-:Y:S01]  /*4970*/  IMAD R37, R21.reuse, c[0x0][0x1a4], R28 ;  /* 0x0000690015257a24 */ /* 0x060fe200078e021c */
        /* <DEDUP_REMOVED lines=35> */
.L_x_12109:
        /* <DEDUP_REMOVED lines=13> */
.L_x_14736:


//--------------------- .text._Z25selective_scan_bwd_kernelI32Selective_Scan_bwd_kernel_traitsILi32ELi8ELb1ELb0ELb0ELb0ELb1EN3c108BFloat16ENS1_7complexIfEEEEv12SSMParamsBwd --------------------------
	.section	.text._Z25selective_scan_bwd_kernelI32Selective_Scan_bwd_kernel_traitsILi32ELi8ELb1ELb0ELb0ELb0ELb1EN3c108BFloat16ENS1_7complexIfEEEEv12SSMParamsBwd,"ax",@progbits
	.sectioninfo	@"SHI_REGISTERS=152"
	.align	128
        .global         _Z25selective_scan_bwd_kernelI32Selective_Scan_bwd_kernel_traitsILi32ELi8ELb1ELb0ELb0ELb0ELb1EN3c108BFloat16ENS1_7complexIfEEEEv12SSMParamsBwd
        .type           _Z25selective_scan_bwd_kernelI32Selective_Scan_bwd_kernel_traitsILi32ELi8ELb1ELb0ELb0ELb0ELb1EN3c108BFloat16ENS1_7complexIfEEEEv12SSMParamsBwd,@function
        .size           _Z25selective_scan_bwd_kernelI32Selective_Scan_bwd_kernel_traitsILi32ELi8ELb1ELb0ELb0ELb0ELb1EN3c108BFloat16ENS1_7complexIfEEEEv12SSMParamsBwd,(.L_x_14737 - _Z25selective_scan_bwd_kernelI32Selective_Scan_bwd_kernel_traitsILi32ELi8ELb1ELb0ELb0ELb0ELb1EN3c108BFloat16ENS1_7complexIfEEEEv12SSMParamsBwd)
        .other          _Z25selective_scan_bwd_kernelI32Selective_Scan_bwd_kernel_traitsILi32ELi8ELb1ELb0ELb0ELb0ELb1EN3c108BFloat16ENS1_7complexIfEEEEv12SSMParamsBwd,@"STO_CUDA_ENTRY STV_DEFAULT"
_Z25selective_scan_bwd_kernelI32Selective_Scan_bwd_kernel_traitsILi32ELi8ELb1ELb0ELb0ELb0ELb1EN3c108BFloat16ENS1_7complexIfEEEEv12SSMParamsBwd:
.text._Z25selective_scan_bwd_kernelI32Selective_Scan_bwd_kernel_traitsILi32ELi8ELb1ELb0ELb0ELb0ELb1EN3c108BFloat16ENS1_7complexIfEEEEv12SSMParamsBwd:
        /* <DEDUP_REMOVED lines=62> */
[----:B------:R-:W-:Y:S01]  /*03e0*/  LEA R30, P4, R31, c[0x0][0x240], 0x1 ;  /* 0x000090001f1e7a11 */ /* 0x000fe200078808ff */
[----:B------:R-:W-:Y:S01]  /*03f0*/  CS2R R16, SRZ ;  /* 0x0000000000107805 */ /* 0x000fe2000001ff00 */
[----:B------:R-:W-:-:S02]  /*0400*/  @P0 MOV R21, 0x10 ;  /* 0x0000001000150802 */ /* 0x000fc40000000f00 */
[----:B------:R-:W-:Y:S02]  /*0410*/  LEA.HI.X R31, R31, c[0x0][0x244], R2, 0x1, P4 ;  /* 0x000091001f1f7a11 */ /* 0x000fe400020f0c02 */
[----:B------:R-:W-:Y:S01]  /*0420*/  LEA.HI.X R29, R29, c[0x0][0x24c], R4, 0x1, P5 ;  /* 0x000093001d1d7a11 */ /* 0x000fe200028f0c04 */
[----:B------:R-:W-:Y:S01]  /*0430*/  @P0 IMAD.WIDE R20, R0, R21, c[0x0][0x260] ;  /* 0x0000980000140625 */ /* 0x000fe200078e0215 */
[C---:B------:R-:W-:Y:S01]  /*0440*/  LEA R26, P6, R9.reuse, c[0x0][0x308], 0x1 ;  /* 0x0000c200091a7a11 */ /* 0x040fe200078c08ff */
[----:B------:R-:W-:Y:S01]  /*0450*/  @!P0 CS2R R20, SRZ ;  /* 0x0000000000148805 */ /* 0x000fe2000001ff00 */
[C---:B------:R-:W-:Y:S02]  /*0460*/  @P1 LEA R18, P4, R40.reuse, c[0x0][0x328], 0x2 ;  /* 0x0000ca0028121a11 */ /* 0x040fe400078810ff */
[----:B------:R-:W-:Y:S02]  /*0470*/  @P2 LEA R16, P5, R40, c[0x0][0x348], 0x2 ;  /* 0x0000d20028102a11 */ /* 0x000fe400078a10ff */
[----:B------:R-:W-:-:S02]  /*0480*/  LEA.HI.X R27, R9, c[0x0][0x30c], R6, 0x1, P6 ;  /* 0x0000c300091b7a11 */ /* 0x000fc400030f0c06 */
[C-C-:B------:R-:W-:Y:S02]  /*0490*/  @P1 LEA.HI.X R19, R40.reuse, c[0x0][0x32c], R39.reuse, 0x2, P4 ;  /* 0x0000cb0028131a11 */ /* 0x140fe400020f1427 */
[----:B------:R-:W-:Y:S01]  /*04a0*/  @P2 LEA.HI.X R17, R40, c[0x0][0x34c], R39, 0x2, P5 ;  /* 0x0000d30028112a11 */ /* 0x000fe200028f1427 */
[----:B------:R-:W-:Y:S05]  /*04b0*/  @!P3 BRA `(.L_x_12110) ;  /* 0x00004a700000b947 */ /* 0x000fea0003800000 */
[----:B------:R-:W0:Y:S01]  /*04c0*/  S2R R33, SR_TID.X ;  /* 0x0000000000217919 */ /* 0x000e220000002100 */
[----:B------:R-:W-:Y:S02]  /*04d0*/  MOV R0, c[0x0][0x174] ;  /* 0x00005d0000007a02 */ /* 0x000fe40000000f00 */
[----:B------:R-:W-:Y:S01]  /*04e0*/  MOV R34, RZ ;  /* 0x000000ff00227202 */ /* 0x000fe20000000f00 */
[----:B------:R-:W1:Y:S01]  /*04f0*/  S2R R32, SR_LANEID ;  /* 0x0000000000207919 */ /* 0x000e620000000000 */
[----:B------:R-:W-:-:S03]  /*0500*/  MOV R41, RZ ;  /* 0x000000ff00297202 */ /* 0x000fc60000000f00 */
.L_x_12128:
[----:B------:R-:W-:Y:S01]  /*0510*/  BAR.SYNC.DEFER_BLOCKING 0x0 ;  /* 0x0000000000007b1d */ /* 0x000fe20000010000 */
[----:B0-----:R-:W-:-:S05]  /*0520*/  IMAD.WIDE R2, R33, 0x10, R30 ;  /* 0x0000001021027825 */ /* 0x001fca00078e021e */
[----:B--2---:R-:W2:Y:S01]  /*0530*/  LDG.E.128 R44, [R2.64] ;  /* 0x00000006022c7981 */ /* 0x004ea2000c1e1d00 */
[----:B------:R-:W-:-:S03]  /*0540*/  IMAD.WIDE R12, R33, 0x10, R28 ;  /* 0x00000010210c7825 */ /* 0x000fc600078e021c */
[----:B-12---:R-:W-:Y:S01]  /*0550*/  STS.128 [R32.X16], R44 ;  /* 0x0000002c20007388 */ /* 0x006fe2000000cc00 */
[----:B------:R-:W-:-:S06]  /*0560*/  NOP ;  /* 0x0000000000007918 */ /* 0x000fcc0000000000 */
[----:B------:R-:W-:Y:S04]  /*0570*/  LDS.128 R4, [R32.X16] ;  /* 0x0000000020047984 */ /* 0x000fe8000000cc00 */
[----:B------:R-:W-:Y:S06]  /*0580*/  BAR.SYNC.DEFER_BLOCKING 0x0 ;  /* 0x0000000000007b1d */ /* 0x000fec0000010000 */
[----:B------:R-:W2:Y:S01]  /*0590*/  LDG.E.128 R48, [R12.64] ;  /* 0x000000060c307981 */ /* 0x000ea2000c1e1d00 */
[----:B------:R-:W-:-:S03]  /*05a0*/  IMAD.WIDE R14, R33, 0x10, R26 ;  /* 0x00000010210e7825 */ /* 0x000fc600078e021a */
[----:B--2---:R0:W-:Y:S01]  /*05b0*/  STS.128 [R32.X16], R48 ;  /* 0x0000003020007388 */ /* 0x0041e2000000cc00 */
[----:B------:R-:W-:-:S06]  /*05c0*/  NOP ;  /* 0x0000000000007918 */ /* 0x000fcc0000000000 */
[----:B------:R-:W-:Y:S04]  /*05d0*/  LDS.128 R8, [R32.X16] ;  /* 0x0000000020087984 */ /* 0x000fe8000000cc00 */
[----:B------:R-:W-:Y:S06]  /*05e0*/  BAR.SYNC.DEFER_BLOCKING 0x0 ;  /* 0x0000000000007b1d */ /* 0x000fec0000010000 */
[----:B------:R1:W2:Y:S01]  /*05f0*/  LDG.E.128 R52, [R14.64] ;  /* 0x000000060e347981 */ /* 0x0002a2000c1e1d00 */
[----:B------:R-:W-:Y:S01]  /*0600*/  LEA R2, R0, 0xffffff00, 0x8 ;  /* 0xffffff0000027811 */ /* 0x000fe200078e40ff */
[----:B------:R-:W-:-:S02]  /*0610*/  IMAD R22, R35, c[0x0][0x1f0], RZ ;  /* 0x00007c0023167a24 */ /* 0x000fc400078e02ff */
[----:B------:R-:W-:Y:S01]  /*0620*/  IMAD R25, R39, c[0x0][0x1f8], RZ ;  /* 0x00007e0027197a24 */ /* 0x000fe200078e02ff */
[----:B------:R-:W-:Y:S01]  /*0630*/  SHF.R.S32.HI R3, RZ, 0x1f, R2 ;  /* 0x0000001fff037819 */ /* 0x000fe20000011402 */
[C---:B------:R-:W-:Y:S02]  /*0640*/  IMAD R23, R37.reuse, c[0x0][0x1f4], R22 ;  /* 0x00007d0025177a24 */ /* 0x040fe400078e0216 */
[----:B------:R-:W-:Y:S02]  /*0650*/  IMAD R25, R40, c[0x0][0x1fc], R25 ;  /* 0x00007f0028197a24 */ /* 0x000fe400078e0219 */
[----:B------:R-:W-:-:S05]  /*0660*/  IMAD.WIDE.U32 R12, R37, c[0x0][0x1f0], R2 ;  /* 0x00007c00250c7a25 */ /* 0x000fca00078e0002 */
[----:B------:R-:W-:-:S05]  /*0670*/  IADD3 R13, R13, R23, RZ ;  /* 0x000000170d0d7210 */ /* 0x000fca0007ffe0ff */
[----:B------:R-:W-:-:S05]  /*0680*/  IMAD.WIDE.U32 R12, R40, c[0x0][0x1f8], R12 ;  /* 0x00007e00280c7a25 */ /* 0x000fca00078e000c */
[----:B------:R-:W-:Y:S02]  /*0690*/  IADD3 R13, R13, R25, RZ ;  /* 0x000000190d0d7210 */ /* 0x000fe40007ffe0ff */
[----:B-1----:R-:W-:-:S04]  /*06a0*/  LEA R14, P0, R12, c[0x0][0x268], 0x1 ;  /* 0x00009a000c0e7a11 */ /* 0x002fc800078008ff */
[----:B------:R-:W-:-:S05]  /*06b0*/  LEA.HI.X R15, R12, c[0x0][0x26c], R13, 0x1, P0 ;  /* 0x00009b000c0f7a11 */ /* 0x000fca00000f0c0d */
[----:B------:R-:W-:Y:S01]  /*06c0*/  IMAD.WIDE R12, R33, 0x10, R14 ;  /* 0x00000010210c7825 */ /* 0x000fe200078e020e */
[----:B--2---:R-:W-:Y:S01]  /*06d0*/  STS.128 [R32.X16], R52 ;  /* 0x0000003420007388 */ /* 0x004fe2000000cc00 */
[----:B------:R-:W-:-:S06]  /*06e0*/  NOP ;  /* 0x0000000000007918 */ /* 0x000fcc0000000000 */
[----:B------:R-:W1:Y:S04]  /*06f0*/  LDS.128 R44, [R32.X16] ;  /* 0x00000000202c7984 */ /* 0x000e68000000cc00 */
[----:B------:R-:W-:Y:S06]  /*0700*/  BAR.SYNC.DEFER_BLOCKING 0x0 ;  /* 0x0000000000007b1d */ /* 0x000fec0000010000 */
[----:B------:R-:W2:Y:S01]  /*0710*/  LDG.E.128 R56, [R12.64] ;  /* 0x000000060c387981 */ /* 0x000ea2000c1e1d00 */
[----:B------:R-:W-:-:S02]  /*0720*/  IMAD R14, R35, c[0x0][0x200], RZ ;  /* 0x00008000230e7a24 */ /* 0x000fc400078e02ff */
[----:B------:R-:W-:Y:S02]  /*0730*/  IMAD R25, R39, c[0x0][0x208], RZ ;  /* 0x0000820027197a24 */ /* 0x000fe400078e02ff */
[C---:B------:R-:W-:Y:S02]  /*0740*/  IMAD R23, R37.reuse, c[0x0][0x204], R14 ;  /* 0x0000810025177a24 */ /* 0x040fe400078e020e */
[----:B------:R-:W-:-:S04]  /*0750*/  IMAD.WIDE.U32 R14, R37, c[0x0][0x200], R2 ;  /* 0x00008000250e7a25 */ /* 0x000fc800078e0002 */
[----:B------:R-:W-:Y:S01]  /*0760*/  IMAD R25, R40, c[0x0][0x20c], R25 ;  /* 0x0000830028197a24 */ /* 0x000fe200078e0219 */
[----:B------:R-:W-:-:S05]  /*0770*/  IADD3 R15, R15, R23, RZ ;  /* 0x000000170f0f7210 */ /* 0x000fca0007ffe0ff */
[----:B------:R-:W-:-:S05]  /*0780*/  IMAD.WIDE.U32 R14, R40, c[0x0][0x208], R14 ;  /* 0x00008200280e7a25 */ /* 0x000fca00078e000e */
[----:B------:R-:W-:Y:S02]  /*0790*/  IADD3 R15, R15, R25, RZ ;  /* 0x000000190f0f7210 */ /* 0x000fe40007ffe0ff */
[----:B0-----:R-:W-:-:S04]  /*07a0*/  LEA R48, P0, R14, c[0x0][0x258], 0x1 ;  /* 0x000096000e307a11 */ /* 0x001fc800078008ff */
[----:B------:R-:W-:-:S05]  /*07b0*/  LEA.HI.X R49, R14, c[0x0][0x25c], R15, 0x1, P0 ;  /* 0x000097000e317a11 */ /* 0x000fca00000f0c0f */
[----:B------:R-:W-:Y:S01]  /*07c0*/  IMAD.WIDE R48, R33, 0x10, R48 ;  /* 0x0000001021307825 */ /* 0x000fe200078e0230 */
[----:B--2---:R1:W-:Y:S01]  /*07d0*/  STS.128 [R32.X16], R56 ;  /* 0x0000003820007388 */ /* 0x0043e2000000cc00 */
[----:B------:R-:W-:-:S06]  /*07e0*/  NOP ;  /* 0x0000000000007918 */ /* 0x000fcc0000000000 */
[----:B------:R-:W0:Y:S04]  /*07f0*/  LDS.128 R12, [R32.X16] ;  /* 0x00000000200c7984 */ /* 0x000e28000000cc00 */
[----:B------:R-:W-:Y:S06]  /*0800*/  BAR.SYNC.DEFER_BLOCKING 0x0 ;  /* 0x0000000000007b1d */ /* 0x000fec0000010000 */
[----:B------:R-:W2:Y:S01]  /*0810*/  LDG.E.128 R48, [R48.64] ;  /* 0x0000000630307981 */ /* 0x000ea2000c1e1d00 */
[----:B-1----:R-:W-:-:S02]  /*0820*/  PRMT R58, RZ, 0x7610, R44 ;  /* 0x00007610ff3a7816 */ /* 0x002fc4000000002c */
[----:B------:R-:W-:Y:S02]  /*0830*/  PRMT R60, RZ, 0x5410, R46 ;  /* 0x00005410ff3c7816 */ /* 0x000fe4000000002e */
[--C-:B------:R-:W-:Y:S02]  /*0840*/  PRMT R71, RZ, 0x5410, R45.reuse ;  /* 0x00005410ff477816 */ /* 0x100fe4000000002d */
[----:B------:R-:W-:Y:S02]  /*0850*/  PRMT R73, RZ, 0x7610, R45 ;  /* 0x00007610ff497816 */ /* 0x000fe4000000002d */
[----:B------:R-:W-:Y:S02]  /*0860*/  PRMT R75, RZ, 0x5410, R47 ;  /* 0x00005410ff4b7816 */ /* 0x000fe4000000002f */
[----:B------:R-:W-:Y:S02]  /*0870*/  PRMT R81, RZ, 0x7610, R11 ;  /* 0x00007610ff517816 */ /* 0x000fe4000000000b */
[----:B0-----:R-:W-:-:S02]  /*0880*/  PRMT R59, RZ, 0x7610, R12 ;  /* 0x00007610ff3b7816 */ /* 0x001fc4000000000c */
[--C-:B------:R-:W-:Y:S02]  /*0890*/  PRMT R61, RZ, 0x5410, R13.reuse ;  /* 0x00005410ff3d7816 */ /* 0x100fe4000000000d */
[----:B------:R-:W-:Y:S02]  /*08a0*/  PRMT R63, RZ, 0x7610, R13 ;  /* 0x00007610ff3f7816 */ /* 0x000fe4000000000d */
[----:B------:R-:W-:Y:S01]  /*08b0*/  PRMT R65, RZ, 0x5410, R14 ;  /* 0x00005410ff417816 */ /* 0x000fe2000000000e */
[----:B------:R-:W-:Y:S01]  /*08c0*/  FMUL.FTZ R24, R61, -1.4426950216293334961 ;  /* 0xbfb8aa3b3d187820 */ /* 0x000fe20000410000 */
[----:B------:R-:W-:Y:S01]  /*08d0*/  PRMT R43, RZ, 0x5410, R12 ;  /* 0x00005410ff2b7816 */ /* 0x000fe2000000000c */
[----:B------:R-:W-:Y:S01]  /*08e0*/  FMUL.FTZ R12, R59, -1.4426950216293334961 ;  /* 0xbfb8aa3b3b0c7820 */ /* 0x000fe20000410000 */
[----:B------:R-:W-:Y:S01]  /*08f0*/  PRMT R72, RZ, 0x7610, R14 ;  /* 0x00007610ff487816 */ /* 0x000fe2000000000e */
[----:B------:R-:W-:Y:S01]  /*0900*/  FMUL.FTZ R13, R63, -1.4426950216293334961 ;  /* 0xbfb8aa3b3f0d7820 */ /* 0x000fe20000410000 */
[----:B------:R0:W1:Y:S01]  /*0910*/  MUFU.EX2 R53, R24 ;  /* 0x0000001800357308 */ /* 0x0000620000000800 */
[----:B------:R-:W-:-:S02]  /*0920*/  FMUL.FTZ R25, R65, -1.4426950216293334961 ;  /* 0xbfb8aa3b41197820 */ /* 0x000fc40000410000 */
[----:B------:R-:W-:Y:S02]  /*0930*/  FMUL.FTZ R22, R43, -1.4426950216293334961 ;  /* 0xbfb8aa3b2b167820 */ /* 0x000fe40000410000 */
[----:B------:R-:W-:-:S03]  /*0940*/  FMUL.FTZ R52, R72, -1.4426950216293334961 ;  /* 0xbfb8aa3b48347820 */ /* 0x000fc60000410000 */
[----:B------:R3:W4:Y:S01]  /*0950*/  MUFU.EX2 R56, R25 ;  /* 0x0000001900387308 */ /* 0x0007220000000800 */
[----:B0-----:R-:W-:-:S05]  /*0960*/  PRMT R24, RZ, 0x5410, R15 ;  /* 0x00005410ff187816 */ /* 0x001fca000000000f */
[----:B------:R-:W-:Y:S02]  /*0970*/  FMUL.FTZ R55, R24, -1.4426950216293334961 ;  /* 0xbfb8aa3b18377820 */ /* 0x000fe40000410000 */
[----:B------:R-:W-:Y:S01]  /*0980*/  MUFU.EX2 R23, R12 ;  /* 0x0000000c00177308 */ /* 0x000fe20000000800 */
[----:B---3--:R-:W-:Y:S01]  /*0990*/  PRMT R25, RZ, 0x7610, R15 ;  /* 0x00007610ff197816 */ /* 0x008fe2000000000f */
[----:B-1----:R-:W-:-:S04]  /*09a0*/  FADD.FTZ R53, R53, 1 ;  /* 0x3f80000035357421 */ /* 0x002fc80000010000 */
[----:B------:R-:W-:Y:S02]  /*09b0*/  FMUL.FTZ R57, R25, -1.4426950216293334961 ;  /* 0xbfb8aa3b19397820 */ /* 0x000fe40000410000 */
[----:B------:R-:W0:Y:S01]  /*09c0*/  MUFU.EX2 R54, R13 ;  /* 0x0000000d00367308 */ /* 0x000e220000000800 */
[----:B----4-:R-:W-:-:S07]  /*09d0*/  FADD.FTZ R56, R56, 1 ;  /* 0x3f80000038387421 */ /* 0x010fce0000010000 */
[----:B------:R-:W1:Y:S08]  /*09e0*/  MUFU.EX2 R22, R22 ;  /* 0x0000001600167308 */ /* 0x000e700000000800 */
[----:B------:R3:W4:Y:S01]  /*09f0*/  MUFU.EX2 R76, R57 ;  /* 0x00000039004c7308 */ /* 0x0007220000000800 */
[----:B0-----:R-:W-:Y:S02]  /*0a00*/  FADD.FTZ R54, R54, 1 ;  /* 0x3f80000036367421 */ /* 0x001fe40000010000 */
[----:B-1----:R-:W-:-:S05]  /*0a10*/  FADD.FTZ R42, R22, 1 ;  /* 0x3f800000162a7421 */ /* 0x002fca0000010000 */
[----:B------:R0:W1:Y:S01]  /*0a20*/  MUFU.EX2 R69, R52 ;  /* 0x0000003400457308 */ /* 0x0000620000000800 */
[----:B------:R-:W-:Y:S01]  /*0a30*/  IMAD R22, R35, c[0x0][0x2e8], RZ ;  /* 0x0000ba0023167a24 */ /* 0x000fe200078e02ff */
[----:B---3--:R-:W-:Y:S02]  /*0a40*/  PRMT R57, RZ, 0x7610, R46 ;  /* 0x00007610ff397816 */ /* 0x008fe4000000002e */
[----:B------:R-:W-:Y:S01]  /*0a50*/  PRMT R46, RZ, 0x5410, R4 ;  /* 0x00005410ff2e7816 */ /* 0x000fe20000000004 */
[----:B----4-:R-:W-:-:S03]  /*0a60*/  FADD.FTZ R76, R76, 1 ;  /* 0x3f8000004c4c7421 */ /* 0x010fc60000010000 */
[----:B------:R-:W3:Y:S01]  /*0a70*/  MUFU.RCP R62, R42 ;  /* 0x0000002a003e7308 */ /* 0x000ee20000001000 */
[----:B0-----:R-:W-:-:S07]  /*0a80*/  FADD.FTZ R52, R23, 1 ;  /* 0x3f80000017347421 */ /* 0x001fce0000010000 */
[----:B------:R0:W4:Y:S01]  /*0a90*/  MUFU.EX2 R74, R55 ;  /* 0x00000037004a7308 */ /* 0x0001220000000800 */
[----:B-1----:R-:W-:-:S07]  /*0aa0*/  FADD.FTZ R69, R69, 1 ;  /* 0x3f80000045457421 */ /* 0x002fce0000010000 */
[----:B------:R-:W-:Y:S01]  /*0ab0*/  MUFU.RCP R66, R53 ;  /* 0x0000003500427308 */ /* 0x000fe20000001000 */
[C---:B0-----:R-:W-:Y:S02]  /*0ac0*/  IMAD R55, R37.reuse, c[0x0][0x2ec], R22 ;  /* 0x0000bb0025377a24 */ /* 0x041fe400078e0216 */
[----:B------:R-:W-:-:S04]  /*0ad0*/  IMAD.WIDE.U32 R22, R37, c[0x0][0x2e8], R2 ;  /* 0x0000ba0025167a25 */ /* 0x000fc800078e0002 */
[----:B---3--:R-:W-:Y:S01]  /*0ae0*/  FMUL.FTZ R42, R43, R62 ;  /* 0x0000003e2b2a7220 */ /* 0x008fe20000410000 */
[----:B------:R-:W0:Y:S01]  /*0af0*/  MUFU.RCP R68, R54 ;  /* 0x0000003600447308 */ /* 0x000e220000001000 */
[----:B------:R-:W-:Y:S01]  /*0b00*/  IADD3 R23, R23, R55, RZ ;  /* 0x0000003717177210 */ /* 0x000fe20007ffe0ff */
[----:B----4-:R-:W-:Y:S01]  /*0b10*/  FADD.FTZ R74, R74, 1 ;  /* 0x3f8000004a4a7421 */ /* 0x010fe20000010000 */
[----:B------:R-:W-:Y:S01]  /*0b20*/  PRMT R55, RZ, 0x5410, R44 ;  /* 0x00005410ff377816 */ /* 0x000fe2000000002c */
[----:B------:R-:W-:Y:S02]  /*0b30*/  FADD.FTZ R44, -R62, 1 ;  /* 0x3f8000003e2c7421 */ /* 0x000fe40000010100 */
[----:B------:R-:W-:Y:S02]  /*0b40*/  IMAD.WIDE.U32 R22, R40, c[0x0][0x2f0], R22 ;  /* 0x0000bc0028167a25 */ /* 0x000fe400078e0016 */
[----:B------:R-:W-:Y:S02]  /*0b50*/  MUFU.RCP R64, R52 ;  /* 0x0000003400407308 */ /* 0x000fe40000001000 */
[----:B------:R-:W-:-:S02]  /*0b60*/  FMUL.FTZ R67, R55, R42 ;  /* 0x0000002a37437220 */ /* 0x000fc40000410000 */
[----:B------:R-:W-:Y:S02]  /*0b70*/  FFMA.FTZ R44, R43, R44, 1 ;  /* 0x3f8000002b2c7423 */ /* 0x000fe4000001002c */
[----:B------:R-:W-:Y:S02]  /*0b80*/  FFMA.FTZ R78, R67, R46, R41 ;  /* 0x0000002e434e7223 */ /* 0x000fe40000010029 */
[----:B------:R-:W-:Y:S01]  /*0b90*/  MUFU.RCP R77, R69 ;  /* 0x00000045004d7308 */ /* 0x000fe20000001000 */
[----:B0-----:R-:W-:-:S04]  /*0ba0*/  FADD.FTZ R46, -R68, 1 ;  /* 0x3f800000442e7421 */ /* 0x001fc80000010100 */
[C---:B------:R-:W-:Y:S02]  /*0bb0*/  FFMA.FTZ R46, R63.reuse, R46, 1 ;  /* 0x3f8000003f2e7423 */ /* 0x040fe4000001002e */
[----:B------:R-:W-:Y:S01]  /*0bc0*/  FMUL.FTZ R63, R63, R68 ;  /* 0x000000443f3f7220 */ /* 0x000fe20000410000 */
[----:B------:R-:W-:Y:S08]  /*0bd0*/  MUFU.RCP R76, R76 ;  /* 0x0000004c004c7308 */ /* 0x000ff00000001000 */
[----:B------:R-:W-:Y:S08]  /*0be0*/  MUFU.RCP R70, R56 ;  /* 0x0000003800467308 */ /* 0x000ff00000001000 */
[----:B------:R-:W0:Y:S01]  /*0bf0*/  MUFU.RCP R79, R74 ;  /* 0x0000004a004f7308 */ /* 0x000e220000001000 */
[----:B--2---:R1:W-:Y:S01]  /*0c00*/  STS.128 [R32.X16], R48 ;  /* 0x0000003020007388 */ /* 0x0043e2000000cc00 */
[----:B------:R-:W-:-:S06]  /*0c10*/  NOP ;  /* 0x0000000000007918 */ /* 0x000fcc0000000000 */
[----:B------:R-:W2:Y:S01]  /*0c20*/  LDS.128 R12, [R32.X16] ;  /* 0x00000000200c7984 */ /* 0x000ea2000000cc00 */
[----:B-1----:R-:W-:Y:S02]  /*0c30*/  MOV R48, c[0x0][0x16c] ;  /* 0x00005b0000307a02 */ /* 0x002fe40000000f00 */
[----:B------:R-:W-:Y:S01]  /*0c40*/  PRMT R49, RZ, 0x7610, R47 ;  /* 0x00007610ff317816 */ /* 0x000fe2000000002f */
[----:B0-----:R-:W-:Y:S01]  /*0c50*/  FADD.FTZ R47, -R79, 1 ;  /* 0x3f8000004f2f7421 */ /* 0x001fe20000010100 */
[----:B------:R-:W-:-:S03]  /*0c60*/  ISETP.GE.AND P1, PT, R48, 0x1, PT ;  /* 0x000000013000780c */ /* 0x000fc60003f26270 */
[----:B------:R-:W-:Y:S01]  /*0c70*/  FFMA.FTZ R47, R24, R47, 1 ;  /* 0x3f800000182f7423 */ /* 0x000fe2000001002f */
[--C-:B--2---:R-:W-:Y:S02]  /*0c80*/  PRMT R52, RZ, 0x5410, R13.reuse ;  /* 0x00005410ff347816 */ /* 0x104fe4000000000d */
[----:B------:R-:W-:Y:S02]  /*0c90*/  PRMT R48, RZ, 0x7610, R13 ;  /* 0x00007610ff307816 */ /* 0x000fe4000000000d */
[--C-:B------:R-:W-:Y:S02]  /*0ca0*/  PRMT R53, RZ, 0x5410, R14.reuse ;  /* 0x00005410ff357816 */ /* 0x100fe4000000000e */
[----:B------:R-:W-:Y:S01]  /*0cb0*/  PRMT R50, RZ, 0x7610, R14 ;  /* 0x00007610ff327816 */ /* 0x000fe2000000000e */
[C---:B------:R-:W-:Y:S01]  /*0cc0*/  FADD.FTZ R14, -R66.reuse, 1 ;  /* 0x3f800000420e7421 */ /* 0x040fe20000010100 */
[--C-:B------:R-:W-:Y:S01]  /*0cd0*/  PRMT R54, RZ, 0x5410, R15.reuse ;  /* 0x00005410ff367816 */ /* 0x100fe2000000000f */
[----:B------:R-:W-:Y:S01]  /*0ce0*/  FMUL.FTZ R41, R73, R48 ;  /* 0x0000003049297220 */ /* 0x000fe20000410000 */
[----:B------:R-:W-:Y:S01]  /*0cf0*/  PRMT R56, RZ, 0x7610, R15 ;  /* 0x00007610ff387816 */ /* 0x000fe2000000000f */
[----:B------:R-:W-:Y:S01]  /*0d00*/  FMUL.FTZ R15, R71, R52 ;  /* 0x00000034470f7220 */ /* 0x000fe20000410000 */
[--C-:B------:R-:W-:Y:S01]  /*0d10*/  PRMT R43, RZ, 0x7610, R12.reuse ;  /* 0x00007610ff2b7816 */ /* 0x100fe2000000000c */
[----:B------:R-:W-:Y:S01]  /*0d20*/  FFMA.FTZ R14, R61, R14, 1 ;  /* 0x3f8000003d0e7423 */ /* 0x000fe2000001000e */
[----:B------:R-:W-:Y:S01]  /*0d30*/  PRMT R51, RZ, 0x5410, R12 ;  /* 0x00005410ff337816 */ /* 0x000fe2000000000c */
[----:B------:R-:W-:-:S02]  /*0d40*/  FMUL.FTZ R15, R66, R15 ;  /* 0x0000000f420f7220 */ /* 0x000fc40000410000 */
[----:B------:R-:W-:Y:S02]  /*0d50*/  FADD.FTZ R12, -R64, 1 ;  /* 0x3f800000400c7421 */ /* 0x000fe40000010100 */
[----:B------:R-:W-:Y:S02]  /*0d60*/  FMUL.FTZ R13, R58, R43 ;  /* 0x0000002b3a0d7220 */ /* 0x000fe40000410000 */
[----:B------:R-:W-:Y:S02]  /*0d70*/  FMUL.FTZ R41, R68, R41 ;  /* 0x0000002944297220 */ /* 0x000fe40000410000 */
[----:B------:R-:W-:Y:S02]  /*0d80*/  FMUL.FTZ R55, R55, R51 ;  /* 0x0000003337377220 */ /* 0x000fe40000410000 */
[----:B------:R-:W-:Y:S02]  /*0d90*/  FMUL.FTZ R14, R15, R14 ;  /* 0x0000000e0f0e7220 */ /* 0x000fe40000410000 */
[----:B------:R-:W-:-:S02]  /*0da0*/  FFMA.FTZ R12, R59, R12, 1 ;  /* 0x3f8000003b0c7423 */ /* 0x000fc4000001000c */
[----:B------:R-:W-:Y:S02]  /*0db0*/  FMUL.FTZ R13, R64, R13 ;  /* 0x0000000d400d7220 */ /* 0x000fe40000410000 */
[----:B------:R-:W-:Y:S02]  /*0dc0*/  FMUL.FTZ R41, R41, R46 ;  /* 0x0000002e29297220 */ /* 0x000fe40000410000 */
[----:B------:R-:W-:Y:S02]  /*0dd0*/  FADD.FTZ R15, -R77, 1 ;  /* 0x3f8000004d0f7421 */ /* 0x000fe40000010100 */
[----:B------:R-:W-:Y:S02]  /*0de0*/  FMUL.FTZ R55, R62, R55 ;  /* 0x000000373e377220 */ /* 0x000fe40000410000 */
[----:B------:R-:W-:Y:S02]  /*0df0*/  FADD.FTZ R46, -R76, 1 ;  /* 0x3f8000004c2e7421 */ /* 0x000fe40000010100 */
[----:B------:R-:W-:-:S02]  /*0e00*/  FMUL.FTZ R59, R59, R64 ;  /* 0x000000403b3b7220 */ /* 0x000fc40000410000 */
[----:B------:R-:W-:Y:S02]  /*0e10*/  FMUL.FTZ R13, R13, R12 ;  /* 0x0000000c0d0d7220 */ /* 0x000fe40000410000 */
[----:B------:R-:W-:Y:S02]  /*0e20*/  FFMA.FTZ R45, R72, R15, 1 ;  /* 0x3f800000482d7423 */ /* 0x000fe4000001000f */
[----:B------:R-:W-:Y:S02]  /*0e30*/  FMUL.FTZ R44, R55, R44 ;  /* 0x0000002c372c7220 */ /* 0x000fe40000410000 */
[----:B------:R-:W-:Y:S02]  /*0e40*/  FADD.FTZ R12, -R70, 1 ;  /* 0x3f800000460c7421 */ /* 0x000fe40000010100 */
[----:B------:R-:W-:Y:S01]  /*0e50*/  FFMA.FTZ R64, R25, R46, 1 ;  /* 0x3f80000019407423 */ /* 0x000fe2000001002e */
[----:B------:R-:W-:Y:S01]  /*0e60*/  F2FP.BF16.PACK_AB R44, R13, R44 ;  /* 0x0000002c0d2c723e */ /* 0x000fe200000010ff */
        /* <DEDUP_REMOVED lines=13> */
[----:B------:R-:W-:Y:S01]  /*0f40*/  PRMT R41, RZ, 0x5410, R5 ;  /* 0x00005410ff297816 */ /* 0x000fe20000000005 */
[----:B------:R-:W-:Y:S01]  /*0f50*/  FMUL.FTZ R64, R55, R64 ;  /* 0x0000004037407220 */ /* 0x000fe20000410000 */
[----:B------:R-:W-:Y:S01]  /*0f60*/  F2FP.BF16.PACK_AB R46, R15, R12 ;  /* 0x0000000c0f2e723e */ /* 0x000fe200000010ff */
[----:B------:R-:W-:Y:S01]  /*0f70*/  FMUL.FTZ R69, R58, R59 ;  /* 0x0000003b3a457220 */ /* 0x000fe20000410000 */
[----:B------:R-:W-:Y:S01]  /*0f80*/  PRMT R12, RZ, 0x7610, R4 ;  /* 0x00007610ff0c7816 */ /* 0x000fe20000000004 */
[----:B------:R-:W-:Y:S01]  /*0f90*/  FMUL.FTZ R61, R61, R66 ;  /* 0x000000423d3d7220 */ /* 0x000fe20000410000 */
[----:B------:R-:W-:Y:S01]  /*0fa0*/  F2FP.BF16.PACK_AB R47, R64, R47 ;  /* 0x0000002f402f723e */ /* 0x000fe200000010ff */
[----:B------:R-:W-:Y:S01]  /*0fb0*/  BAR.SYNC.DEFER_BLOCKING 0x0 ;  /* 0x0000000000007b1d */ /* 0x000fe20000010000 */
[----:B------:R-:W-:-:S02]  /*0fc0*/  IMAD R55, R39, c[0x0][0x2f0], RZ ;  /* 0x0000bc0027377a24 */ /* 0x000fc400078e02ff */
[----:B------:R-:W-:Y:S02]  /*0fd0*/  FFMA.FTZ R78, R69, R12, R78 ;  /* 0x0000000c454e7223 */ /* 0x000fe4000001004e */
[----:B------:R-:W-:Y:S02]  /*0fe0*/  FMUL.FTZ R71, R71, R61 ;  /* 0x0000003d47477220 */ /* 0x000fe40000410000 */
[----:B------:R-:W-:Y:S02]  /*0ff0*/  IMAD R55, R40, c[0x0][0x2f4], R55 ;  /* 0x0000bd0028377a24 */ /* 0x000fe400078e0237 */
[----:B------:R-:W-:Y:S01]  /*1000*/  FFMA.FTZ R78, R71, R41, R78 ;  /* 0x00000029474e7223 */ /* 0x000fe2000001004e */
[----:B------:R-:W-:Y:S01]  /*1010*/  PRMT R41, RZ, 0x7610, R5 ;  /* 0x00007610ff297816 */ /* 0x000fe20000000005 */
[----:B------:R-:W-:Y:S02]  /*1020*/  FMUL.FTZ R73, R73, R63 ;  /* 0x0000003f49497220 */ /* 0x000fe40000410000 */
[----:B------:R-:W-:-:S02]  /*1030*/  FMUL.FTZ R65, R65, R70 ;  /* 0x0000004641417220 */ /* 0x000fc40000410000 */
[----:B------:R-:W-:Y:S01]  /*1040*/  FFMA.FTZ R78, R73, R41, R78 ;  /* 0x00000029494e7223 */ /* 0x000fe2000001004e */
[----:B------:R-:W-:Y:S01]  /*1050*/  PRMT R41, RZ, 0x5410, R6 ;  /* 0x00005410ff297816 */ /* 0x000fe20000000006 */
[----:B------:R-:W-:Y:S01]  /*1060*/  FMUL.FTZ R72, R72, R77 ;  /* 0x0000004d48487220 */ /* 0x000fe20000410000 */
[----:B------:R-:W-:Y:S01]  /*1070*/  PRMT R77, RZ, 0x5410, R10 ;  /* 0x00005410ff4d7816 */ /* 0x000fe2000000000a */
[----:B------:R-:W-:Y:S02]  /*1080*/  FMUL.FTZ R91, R60, R65 ;  /* 0x000000413c5b7220 */ /* 0x000fe40000410000 */
[----:B------:R-:W-:Y:S02]  /*1090*/  FMUL.FTZ R76, R25, R76 ;  /* 0x0000004c194c7220 */ /* 0x000fe40000410000 */
[----:B------:R-:W-:Y:S01]  /*10a0*/  FFMA.FTZ R78, R91, R41, R78 ;  /* 0x000000295b4e7223 */ /* 0x000fe2000001004e */
[----:B------:R0:W-:Y:S01]  /*10b0*/  STS.128 [R32.X16], R44 ;  /* 0x0000002c20007388 */ /* 0x0001e2000000cc00 */
[----:B------:R-:W-:-:S06]  /*10c0*/  NOP ;  /* 0x0000000000007918 */ /* 0x000fcc0000000000 */
[----:B------:R-:W1:Y:S01]  /*10d0*/  LDS.128 R12, [R32.X16] ;  /* 0x00000000200c7984 */ /* 0x000e62000000cc00 */
[----:B------:R-:W-:Y:S01]  /*10e0*/  PRMT R41, RZ, 0x7610, R7 ;  /* 0x00007610ff297816 */ /* 0x000fe20000000007 */
[----:B------:R-:W-:Y:S01]  /*10f0*/  FMUL.FTZ R83, R49, R76 ;  /* 0x0000004c31537220 */ /* 0x000fe20000410000 */
[----:B------:R-:W-:Y:S02]  /*1100*/  PRMT R49, RZ, 0x5410, R11 ;  /* 0x00005410ff317816 */ /* 0x000fe4000000000b */
[----:B0-----:R-:W-:Y:S01]  /*1110*/  IADD3 R45, R23, R55, RZ ;  /* 0x00000037172d7210 */ /* 0x001fe20007ffe0ff */
[----:B------:R-:W-:Y:S01]  /*1120*/  FMUL.FTZ R23, R57, R72 ;  /* 0x0000004839177220 */ /* 0x000fe20000410000 */
[----:B------:R-:W-:Y:S01]  /*1130*/  LEA R44, P0, R22, c[0x0][0x338], 0x1 ;  /* 0x0000ce00162c7a11 */ /* 0x000fe200078008ff */
[----:B------:R-:W-:Y:S01]  /*1140*/  FMUL.FTZ R46, R24, R79 ;  /* 0x0000004f182e7220 */ /* 0x000fe20000410000 */
[----:B------:R-:W-:Y:S02]  /*1150*/  PRMT R24, RZ, 0x5410, R7 ;  /* 0x00005410ff187816 */ /* 0x000fe40000000007 */
[----:B------:R-:W-:Y:S01]  /*1160*/  LEA.HI.X R45, R22, c[0x0][0x33c], R45, 0x1, P0 ;  /* 0x0000cf00162d7a11 */ /* 0x000fe200000f0c2d */
[----:B------:R-:W-:Y:S01]  /*1170*/  FMUL.FTZ R75, R75, R46 ;  /* 0x0000002e4b4b7220 */ /* 0x000fe20000410000 */
[----:B------:R-:W-:-:S02]  /*1180*/  PRMT R22, RZ, 0x7610, R6 ;  /* 0x00007610ff167816 */ /* 0x000fc40000000006 */
[----:B------:R-:W-:Y:S02]  /*1190*/  ISETP.NE.U32.AND P0, PT, RZ, c[0x0][0x270], PT ;  /* 0x00009c00ff007a0c */ /* 0x000fe40003f05070 */
[----:B------:R-:W-:Y:S01]  /*11a0*/  PRMT R47, RZ, 0x7610, R8 ;  /* 0x00007610ff2f7816 */ /* 0x000fe20000000008 */
[----:B------:R-:W-:Y:S01]  /*11b0*/  FFMA.FTZ R22, R23, R22, R78 ;  /* 0x0000001617167223 */ /* 0x000fe2000001004e */
[----:B------:R-:W-:Y:S02]  /*11c0*/  ISETP.NE.AND.EX P0, PT, RZ, c[0x0][0x274], PT, P0 ;  /* 0x00009d00ff007a0c */ /* 0x000fe40003f05300 */
[--C-:B------:R-:W-:Y:S01]  /*11d0*/  PRMT R55, RZ, 0x5410, R9.reuse ;  /* 0x00005410ff377816 */ /* 0x100fe20000000009 */
[----:B------:R-:W-:Y:S01]  /*11e0*/  FFMA.FTZ R22, R75, R24, R22 ;  /* 0x000000184b167223 */ /* 0x000fe20000010016 */
[----:B------:R-:W-:Y:S01]  /*11f0*/  PRMT R57, RZ, 0x7610, R9 ;  /* 0x00007610ff397816 */ /* 0x000fe20000000009 */
[----:B------:R-:W-:Y:S01]  /*1200*/  IMAD.WIDE R24, R33, 0x10, R44 ;  /* 0x0000001021187825 */ /* 0x000fe200078e022c */
[----:B------:R-:W-:-:S02]  /*1210*/  PRMT R45, RZ, 0x5410, R8 ;  /* 0x00005410ff2d7816 */ /* 0x000fc40000000008 */
[----:B------:R-:W-:Y:S01]  /*1220*/  PRMT R79, RZ, 0x7610, R10 ;  /* 0x00007610ff4f7816 */ /* 0x000fe2000000000a */
[----:B------:R-:W-:Y:S01]  /*1230*/  FFMA.FTZ R41, R83, R41, R22 ;  /* 0x0000002953297223 */ /* 0x000fe20000010016 */
[----:B-1----:R0:W-:Y:S03]  /*1240*/  STG.E.128 [R24.64], R12 ;  /* 0x0000000c18007986 */ /* 0x0021e6000c101d06 */
[----:B------:R-:W-:Y:S05]  /*1250*/  @!P0 BRA `(.L_x_12111) ;  /* 0x000001c000008947 */ /* 0x000fea0003800000 */
[----:B------:R-:W-:Y:S01]  /*1260*/  BAR.SYNC.DEFER_BLOCKING 0x0 ;  /* 0x0000000000007b1d */ /* 0x000fe20000010000 */
[----:B0-----:R-:W-:Y:S02]  /*1270*/  FMUL.FTZ R12, R42, R51 ;  /* 0x000000332a0c7220 */ /* 0x001fe40000410000 */
        /* <DEDUP_REMOVED lines=9> */
[----:B------:R-:W-:Y:S01]  /*1310*/  IMAD R22, R35, c[0x0][0x210], RZ ;  /* 0x0000840023167a24 */ /* 0x000fe200078e02ff */
[----:B------:R-:W-:Y:S01]  /*1320*/  F2FP.BF16.PACK_AB R13, R48, R13 ;  /* 0x0000000d300d723e */ /* 0x000fe200000010ff */
[----:B------:R-:W-:Y:S01]  /*1330*/  IMAD.WIDE.U32 R24, R37, c[0x0][0x210], R2 ;  /* 0x0000840025187a25 */ /* 0x000fe200078e0002 */
[----:B------:R-:W-:-:S03]  /*1340*/  F2FP.BF16.PACK_AB R12, R43, R12 ;  /* 0x0000000c2b0c723e */ /* 0x000fc600000010ff */
[----:B------:R-:W-:Y:S02]  /*1350*/  IMAD R43, R37, c[0x0][0x214], R22 ;  /* 0x00008500252b7a24 */ /* 0x000fe400078e0216 */
[----:B------:R0:W-:Y:S01]  /*1360*/  STS.128 [R32.X16], R12 ;  /* 0x0000000c20007388 */ /* 0x0001e2000000cc00 */
[----:B------:R-:W-:-:S06]  /*1370*/  NOP ;  /* 0x0000000000007918 */ /* 0x000fcc0000000000 */
[----:B------:R-:W1:Y:S01]  /*1380*/  LDS.128 R8, [R32.X16] ;  /* 0x0000000020087984 */ /* 0x000e62000000cc00 */
[----:B------:R-:W-:Y:S01]  /*1390*/  IADD3 R25, R25, R43, RZ ;  /* 0x0000002b19197210 */ /* 0x000fe20007ffe0ff */
[----:B------:R-:W-:-:S04]  /*13a0*/  IMAD R51, R39, c[0x0][0x218], RZ ;  /* 0x0000860027337a24 */ /* 0x000fc800078e02ff */
[C---:B------:R-:W-:Y:S02]  /*13b0*/  IMAD R51, R40.reuse, c[0x0][0x21c], R51 ;  /* 0x0000870028337a24 */ /* 0x040fe400078e0233 */
[----:B------:R-:W-:-:S05]  /*13c0*/  IMAD.WIDE.U32 R24, R40, c[0x0][0x218], R24 ;  /* 0x0000860028187a25 */ /* 0x000fca00078e0018 */
[----:B0-----:R-:W-:Y:S02]  /*13d0*/  IADD3 R13, R25, R51, RZ ;  /* 0x00000033190d7210 */ /* 0x001fe40007ffe0ff */
[----:B------:R-:W-:-:S04]  /*13e0*/  LEA R12, P0, R24, c[0x0][0x270], 0x1 ;  /* 0x00009c00180c7a11 */ /* 0x000fc800078008ff */
[----:B------:R-:W-:-:S05]  /*13f0*/  LEA.HI.X R13, R24, c[0x0][0x274], R13, 0x1, P0 ;  /* 0x00009d00180d7a11 */ /* 0x000fca00000f0c0d */
[----:B------:R-:W-:-:S05]  /*1400*/  IMAD.WIDE R12, R33, 0x10, R12 ;  /* 0x00000010210c7825 */ /* 0x000fca00078e020c */
[----:B-1----:R0:W-:Y:S02]  /*1410*/  STG.E.128 [R12.64], R8 ;  /* 0x000000080c007986 */ /* 0x0021e4000c101d06 */
.L_x_12111:
        /* <DEDUP_REMOVED lines=16> */
[----:B------:R-:W-:Y:S02]  /*1520*/  FADD.FTZ R58, R81, R36 ;  /* 0x00000024513a7221 */ /* 0x000fe40000010000 */
        /* <DEDUP_REMOVED lines=9> */
[C---:B------:R-:W-:Y:S01]  /*15c0*/  IMAD R43, R39.reuse, c[0x0][0x198], RZ ;  /* 0x00006600272b7a24 */ /* 0x040fe200078e02ff */
[C---:B0-----:R-:W-:Y:S01]  /*15d0*/  IADD3 R15, R0.reuse, -0x2, RZ ;  /* 0xfffffffe000f7810 */ /* 0x041fe20007ffe0ff */
[C---:B------:R-:W-:Y:S01]  /*15e0*/  IMAD R25, R39.reuse, c[0x0][0x180], RZ ;  /* 0x0000600027197a24 */ /* 0x040fe200078e02ff */
[----:B------:R-:W-:Y:S01]  /*15f0*/  IADD3 R14, R0, -0x1, RZ ;  /* 0xffffffff000e7810 */ /* 0x000fe20007ffe0ff */
[----:B------:R-:W-:Y:S01]  /*1600*/  IMAD R47, R40, c[0x0][0x19c], R43 ;  /* 0x00006700282f7a24 */ /* 0x000fe200078e022b */
[----:B------:R-:W-:Y:S01]  /*1610*/  MOV R132, RZ ;  /* 0x000000ff00847202 */ /* 0x000fe20000000f00 */
[----:B------:R-:W-:Y:S01]  /*1620*/  IMAD R45, R39, c[0x0][0x1b8], RZ ;  /* 0x00006e00272d7a24 */ /* 0x000fe200078e02ff */
[----:B------:R-:W-:Y:S01]  /*1630*/  MOV R80, RZ ;  /* 0x000000ff00507202 */ /* 0x000fe20000000f00 */
[----:B------:R-:W-:Y:S01]  /*1640*/  IMAD R43, R15, c[0x0][0x16c], RZ ;  /* 0x00005b000f2b7a24 */ /* 0x000fe200078e02ff */
[----:B------:R-:W-:Y:S01]  /*1650*/  LEA.HI R15, R14, R14, RZ, 0x1 ;  /* 0x0000000e0e0f7211 */ /* 0x000fe200078f08ff */
[C---:B------:R-:W-:Y:S01]  /*1660*/  IMAD.WIDE.U32 R8, R40.reuse, c[0x0][0x180], RZ ;  /* 0x0000600028087a25 */ /* 0x040fe200078e00ff */
[----:B------:R-:W-:Y:S01]  /*1670*/  MOV R84, RZ ;  /* 0x000000ff00547202 */ /* 0x000fe20000000f00 */
[----:B------:R-:W-:Y:S01]  /*1680*/  UMOV UR4, URZ ;  /* 0x0000003f00047c82 */ /* 0x000fe20008000000 */
[----:B------:R-:W-:Y:S01]  /*1690*/  LOP3.LUT R15, R15, 0xfffffe, RZ, 0xc0, !PT ;  /* 0x00fffffe0f0f7812 */ /* 0x000fe200078ec0ff */
[----:B------:R-:W-:Y:S01]  /*16a0*/  IMAD.WIDE.U32 R10, R40, c[0x0][0x198], RZ ;  /* 0x00006600280a7a25 */ /* 0x000fe200078e00ff */
[----:B------:R-:W-:-:S02]  /*16b0*/  LEA R48, P0, R8, c[0x0][0x220], 0x3 ;  /* 0x0000880008307a11 */ /* 0x000fc400078018ff */
[----:B------:R-:W-:Y:S01]  /*16c0*/  IADD3 R15, R14, -R15, RZ ;  /* 0x8000000f0e0f7210 */ /* 0x000fe20007ffe0ff */
[----:B------:R-:W-:Y:S01]  /*16d0*/  IMAD.WIDE.U32 R12, R40, c[0x0][0x1b8], RZ ;  /* 0x00006e00280c7a25 */ /* 0x000fe200078e00ff */
[----:B------:R-:W-:Y:S02]  /*16e0*/  LEA R46, P1, R10, c[0x0][0x228], 0x3 ;  /* 0x00008a000a2e7a11 */ /* 0x000fe400078218ff */
[----:B------:R-:W-:Y:S01]  /*16f0*/  IADD3 R47, R11, R47, RZ ;  /* 0x0000002f0b2f7210 */ /* 0x000fe20007ffe0ff */
[----:B------:R-:W-:Y:S01]  /*1700*/  IMAD R25, R40, c[0x0][0x184], R25 ;  /* 0x0000610028197a24 */ /* 0x000fe200078e0219 */
[----:B------:R-:W-:Y:S01]  /*1710*/  LEA R44, P2, R12, c[0x0][0x230], 0x3 ;  /* 0x00008c000c2c7a11 */ /* 0x000fe200078418ff */
[----:B------:R-:W-:Y:S01]  /*1720*/  IMAD R45, R40, c[0x0][0x1bc], R45 ;  /* 0x00006f00282d7a24 */ /* 0x000fe200078e022d */
[----:B------:R-:W-:Y:S01]  /*1730*/  LEA.HI.X R47, R10, c[0x0][0x22c], R47, 0x3, P1 ;  /* 0x00008b000a2f7a11 */ /* 0x000fe200008f1c2f */
[----:B------:R-:W-:Y:S01]  /*1740*/  IMAD.WIDE R42, R43, 0x10, R20 ;  /* 0x000000102b2a7825 */ /* 0x000fe200078e0214 */
[----:B------:R-:W-:-:S02]  /*1750*/  IADD3 R49, R9, R25, RZ ;  /* 0x0000001909317210 */ /* 0x000fc40007ffe0ff */
[----:B------:R-:W-:Y:S01]  /*1760*/  IADD3 R45, R13, R45, RZ ;  /* 0x0000002d0d2d7210 */ /* 0x000fe20007ffe0ff */
[----:B------:R-:W-:Y:S01]  /*1770*/  FADD.FTZ R67, R67, R67 ;  /* 0x0000004343437221 */ /* 0x000fe20000010000 */
[----:B------:R-:W-:Y:S01]  /*1780*/  LEA.HI.X R49, R8, c[0x0][0x224], R49, 0x3, P0 ;  /* 0x0000890008317a11 */ /* 0x000fe200000f1c31 */
[----:B------:R-:W-:Y:S01]  /*1790*/  FADD.FTZ R69, R69, R69 ;  /* 0x0000004545457221 */ /* 0x000fe20000010000 */
[----:B------:R-:W-:Y:S01]  /*17a0*/  LEA.HI.X R45, R12, c[0x0][0x234], R45, 0x3, P2 ;  /* 0x00008d000c2d7a11 */ /* 0x000fe200010f1c2d */
[----:B------:R-:W-:Y:S01]  /*17b0*/  FADD.FTZ R71, R71, R71 ;  /* 0x0000004747477221 */ /* 0x000fe20000010000 */
[----:B------:R-:W-:Y:S01]  /*17c0*/  SHF.L.U32 R82, R15, 0x8, RZ ;  /* 0x000000080f527819 */ /* 0x000fe200000006ff */
[----:B------:R-:W-:Y:S02]  /*17d0*/  FADD.FTZ R73, R73, R73 ;  /* 0x0000004949497221 */ /* 0x000fe40000010000 */
[----:B------:R-:W-:Y:S02]  /*17e0*/  FADD.FTZ R91, R91, R91 ;  /* 0x0000005b5b5b7221 */ /* 0x000fe40000010000 */
[----:B------:R-:W-:-:S02]  /*17f0*/  FADD.FTZ R90, R23, R23 ;  /* 0x00000017175a7221 */ /* 0x000fc40000010000 */
[----:B------:R-:W-:Y:S02]  /*1800*/  FADD.FTZ R88, R75, R75 ;  /* 0x0000004b4b587221 */ /* 0x000fe40000010000 */
[----:B------:R-:W-:Y:S02]  /*1810*/  FADD.FTZ R86, R83, R83 ;  /* 0x0000005353567221 */ /* 0x000fe40000010000 */
.L_x_12127:
[----:B--2---:R-:W2:Y:S01]  /*1820*/  LDG.E.64 R22, [R48.64] ;  /* 0x0000000630167981 */ /* 0x004ea2000c1e1b00 */
[C---:B------:R-:W-:Y:S01]  /*1830*/  ISETP.NE.AND P1, PT, R33.reuse, RZ, PT ;  /* 0x000000ff2100720c */ /* 0x040fe20003f25270 */
[----:B------:R-:W-:Y:S01]  /*1840*/  CS2R R12, SRZ ;  /* 0x00000000000c7805 */ /* 0x000fe2000001ff00 */
[C---:B------:R-:W-:Y:S02]  /*1850*/  IADD3 R11, R33.reuse, 0x200, RZ ;  /* 0x00000200210b7810 */ /* 0x040fe40007ffe0ff */
[----:B------:R-:W-:Y:S02]  /*1860*/  LOP3.LUT P0, RZ, R33, 0x1f, RZ, 0xc0, !PT ;  /* 0x0000001f21ff7812 */ /* 0x000fe4000780c0ff */
[----:B------:R-:W-:Y:S02]  /*1870*/  SEL R24, R82, R11, !P1 ;  /* 0x0000000b52187207 */ /* 0x000fe40004800000 */
[----:B------:R-:W-:-:S02]  /*1880*/  PRMT R89, RZ, 0x5410, R4 ;  /* 0x00005410ff597816 */ /* 0x000fc40000000004 */
[----:B------:R-:W-:-:S03]  /*1890*/  ISETP.LT.OR P2, PT, R0, 0x2, P0 ;  /* 0x000000020000780c */ /* 0x000fc60000741670 */
[----:B------:R-:W-:Y:S01]  /*18a0*/  FMUL.FTZ R106, R72, R89 ;  /* 0x00000059486a7220 */ /* 0x000fe20000410000 */
        /* <DEDUP_REMOVED lines=15> */
[-C--:B------:R-:W-:Y:S01]  /*19a0*/  FMUL.FTZ R75, R68, R23.reuse ;  /* 0x00000017444b7220 */ /* 0x080fe20000410000 */
[----:B------:R-:W-:Y:S01]  /*19b0*/  MUFU.SIN R115, R79 ;  /* 0x0000004f00737308 */ /* 0x000fe20000000400 */
[----:B------:R-:W-:Y:S01]  /*19c0*/  FMUL.FTZ R77, R66, R23 ;  /* 0x00000017424d7220 */ /* 0x000fe20000410000 */
[----:B------:R-:W-:Y:S01]  /*19d0*/  BAR.SYNC.DEFER_BLOCKING 0x0 ;  /* 0x0000000000007b1d */ /* 0x000fe20000010000 */
[----:B------:R-:W-:-:S02]  /*19e0*/  FMUL.RZ R81, R75, 0.15915493667125701904 ;  /* 0x3e22f9834b517820 */ /* 0x000fc4000040c000 */
[----:B-1----:R-:W-:-:S03]  /*19f0*/  FMUL.FTZ R24, R70, R25 ;  /* 0x0000001946187220 */ /* 0x002fc60000410000 */
[----:B------:R1:W-:Y:S01]  /*1a00*/  MUFU.COS R113, R79 ;  /* 0x0000004f00717308 */ /* 0x0003e20000000000 */
[----:B------:R-:W-:-:S07]  /*1a10*/  FMUL.FTZ R75, R68, R25 ;  /* 0x00000019444b7220 */ /* 0x000fce0000410000 */
[----:B------:R-:W2:Y:S01]  /*1a20*/  MUFU.EX2 R24, R24 ;  /* 0x0000001800187308 */ /* 0x000ea20000000800 */
[----:B-1----:R-:W-:Y:S02]  /*1a30*/  FMUL.FTZ R79, R64, R23 ;  /* 0x00000017404f7220 */ /* 0x002fe40000410000 */
[----:B------:R-:W-:Y:S02]  /*1a40*/  FMUL.RZ R83, R77, 0.15915493667125701904 ;  /* 0x3e22f9834d537820 */ /* 0x000fe4000040c000 */
[----:B------:R-:W-:Y:S01]  /*1a50*/  FMUL.RZ R85, R79, 0.15915493667125701904 ;  /* 0x3e22f9834f557820 */ /* 0x000fe2000040c000 */
[----:B------:R0:W5:Y:S02]  /*1a60*/  @!P2 LDG.E.64 R12, [R42.64+0x8] ;  /* 0x000008062a0ca981 */ /* 0x000164000c1e1b00 */
[----:B------:R-:W-:Y:S01]  /*1a70*/  MUFU.SIN R114, R81 ;  /* 0x0000005100727308 */ /* 0x000fe20000000400 */
[----:B------:R-:W-:-:S07]  /*1a80*/  FMUL.FTZ R77, R66, R25 ;  /* 0x00000019424d7220 */ /* 0x000fce0000410000 */
[----:B------:R1:W-:Y:S01]  /*1a90*/  MUFU.COS R112, R81 ;  /* 0x0000005100707308 */ /* 0x0003e20000000000 */
[----:B------:R-:W-:Y:S02]  /*1aa0*/  FMUL.FTZ R79, R64, R25 ;  /* 0x00000019404f7220 */ /* 0x000fe40000410000 */
[----:B-1----:R-:W-:-:S05]  /*1ab0*/  FMUL.FTZ R81, R62, R23 ;  /* 0x000000173e517220 */ /* 0x002fca0000410000 */
[----:B------:R-:W-:Y:S01]  /*1ac0*/  MUFU.SIN R118, R83 ;  /* 0x0000005300767308 */ /* 0x000fe20000000400 */
[----:B------:R-:W-:Y:S02]  /*1ad0*/  FMUL.RZ R87, R81, 0.15915493667125701904 ;  /* 0x3e22f98351577820 */ /* 0x000fe4000040c000 */
[----:B------:R-:W-:-:S05]  /*1ae0*/  FMUL.FTZ R81, R62, R25 ;  /* 0x000000193e517220 */ /* 0x000fca0000410000 */
[----:B------:R1:W-:Y:S01]  /*1af0*/  MUFU.COS R116, R83 ;  /* 0x0000005300747308 */ /* 0x0003e20000000000 */
[----:B--2---:R-:W-:-:S07]  /*1b00*/  FMUL.FTZ R115, R24, R115 ;  /* 0x0000007318737220 */ /* 0x004fce0000410000 */
[----:B------:R-:W-:Y:S01]  /*1b10*/  MUFU.SIN R110, R85 ;  /* 0x00000055006e7308 */ /* 0x000fe20000000400 */
[----:B-1----:R-:W-:-:S07]  /*1b20*/  FMUL.FTZ R83, R60, R25 ;  /* 0x000000193c537220 */ /* 0x002fce0000410000 */
[----:B------:R1:W-:Y:S08]  /*1b30*/  MUFU.COS R108, R85 ;  /* 0x00000055006c7308 */ /* 0x0003f00000000000 */
[----:B------:R-:W2:Y:S01]  /*1b40*/  MUFU.EX2 R75, R75 ;  /* 0x0000004b004b7308 */ /* 0x000ea20000000800 */
[----:B-1----:R-:W-:Y:S02]  /*1b50*/  FMUL.FTZ R85, R58, R25 ;  /* 0x000000193a557220 */ /* 0x002fe40000410000 */
[----:B------:R-:W-:-:S04]  /*1b60*/  FMUL.FTZ R25, R60, R23 ;  /* 0x000000173c197220 */ /* 0x000fc80000410000 */
[----:B------:R-:W-:Y:S01]  /*1b70*/  FMUL.RZ R93, R25, 0.15915493667125701904 ;  /* 0x3e22f983195d7820 */ /* 0x000fe2000040c000 */
[----:B------:R-:W1:Y:S01]  /*1b80*/  MUFU.EX2 R77, R77 ;  /* 0x0000004d004d7308 */ /* 0x000e620000000800 */
[----:B------:R-:W-:Y:S02]  /*1b90*/  FMUL.FTZ R25, R58, R23 ;  /* 0x000000173a197220 */ /* 0x000fe40000410000 */
[----:B------:R-:W-:Y:S02]  /*1ba0*/  FMUL.FTZ R113, R24, R113 ;  /* 0x0000007118717220 */ /* 0x000fe40000410000 */
[----:B------:R-:W-:-:S03]  /*1bb0*/  FMUL.FTZ R100, R115, R106 ;  /* 0x0000006a73647220 */ /* 0x000fc60000410000 */
[----:B------:R-:W3:Y:S01]  /*1bc0*/  MUFU.EX2 R79, R79 ;  /* 0x0000004f004f7308 */ /* 0x000ee20000000800 */
[----:B------:R-:W-:-:S07]  /*1bd0*/  FFMA.FTZ R100, RZ, R113, R100 ;  /* 0x00000071ff647223 */ /* 0x000fce0000010064 */
[----:B------:R4:W-:Y:S01]  /*1be0*/  MUFU.EX2 R95, R85 ;  /* 0x00000055005f7308 */ /* 0x0009e20000000800 */
[C---:B--2---:R-:W-:Y:S02]  /*1bf0*/  FMUL.FTZ R112, R75.reuse, R112 ;  /* 0x000000704b707220 */ /* 0x044fe40000410000 */
[----:B------:R-:W-:Y:S02]  /*1c00*/  FMUL.FTZ R114, R75, R114 ;  /* 0x000000724b727220 */ /* 0x000fe40000410000 */
[----:B----4-:R-:W-:Y:S02]  /*1c10*/  FMUL.RZ R85, R25, 0.15915493667125701904 ;  /* 0x3e22f98319557820 */ /* 0x010fe4000040c000 */
[----:B------:R-:W-:Y:S01]  /*1c20*/  FMUL.FTZ R25, RZ, R115 ;  /* 0x00000073ff197220 */ /* 0x000fe20000410000 */
[----:B------:R-:W-:Y:S01]  /*1c30*/  MUFU.SIN R96, R87 ;  /* 0x0000005700607308 */ /* 0x000fe20000000400 */
[----:B------:R-:W-:Y:S02]  /*1c40*/  FADD.FTZ R75, RZ, R100 ;  /* 0x00000064ff4b7221 */ /* 0x000fe40000010000 */
[----:B------:R-:W-:-:S05]  /*1c50*/  FFMA.FTZ R25, R113, R106, -R25 ;  /* 0x0000006a71197223 */ /* 0x000fca0000010819 */
[----:B------:R2:W-:Y:S01]  /*1c60*/  MUFU.COS R92, R87 ;  /* 0x00000057005c7308 */ /* 0x0005e20000000000 */
[----:B-1----:R-:W-:-:S07]  /*1c70*/  FMUL.FTZ R116, R77, R116 ;  /* 0x000000744d747220 */ /* 0x002fce0000410000 */
[----:B------:R-:W-:Y:S01]  /*1c80*/  MUFU.EX2 R83, R83 ;  /* 0x0000005300537308 */ /* 0x000fe20000000800 */
[----:B--2---:R-:W-:-:S07]  /*1c90*/  PRMT R87, RZ, 0x7610, R4 ;  /* 0x00007610ff577816 */ /* 0x004fce0000000004 */
[----:B------:R-:W1:Y:S01]  /*1ca0*/  MUFU.COS R24, R93 ;  /* 0x0000005d00187308 */ /* 0x000e620000000000 */
[----:B------:R-:W-:Y:S02]  /*1cb0*/  FFMA.FTZ R25, R70, R87, R25 ;  /* 0x0000005746197223 */ /* 0x000fe40000010019 */
[----:B------:R-:W-:-:S05]  /*1cc0*/  FMUL.FTZ R118, R77, R118 ;  /* 0x000000764d767220 */ /* 0x000fca0000410000 */
[----:B------:R1:W2:Y:S01]  /*1cd0*/  MUFU.SIN R94, R93 ;  /* 0x0000005d005e7308 */ /* 0x0002a20000000400 */
[----:B------:R-:W-:Y:S02]  /*1ce0*/  FMUL.FTZ R77, R114, R75 ;  /* 0x0000004b724d7220 */ /* 0x000fe40000410000 */
[----:B---3--:R-:W-:-:S05]  /*1cf0*/  FMUL.FTZ R108, R79, R108 ;  /* 0x0000006c4f6c7220 */ /* 0x008fca0000410000 */
[----:B------:R-:W3:Y:S01]  /*1d00*/  MUFU.EX2 R81, R81 ;  /* 0x0000005100517308 */ /* 0x000ee20000000800 */
[----:B------:R-:W-:Y:S02]  /*1d10*/  FMUL.FTZ R110, R79, R110 ;  /* 0x0000006e4f6e7220 */ /* 0x000fe40000410000 */
[-C--:B------:R-:W-:Y:S02]  /*1d20*/  FMUL.FTZ R79, R114, R25.reuse ;  /* 0x00000019724f7220 */ /* 0x080fe40000410000 */
[----:B------:R-:W-:-:S03]  /*1d30*/  FFMA.FTZ R77, R112, R25, -R77 ;  /* 0x00000019704d7223 */ /* 0x000fc6000001084d */
[----:B------:R-:W4:Y:S01]  /*1d40*/  MUFU.COS R98, R85 ;  /* 0x0000005500627308 */ /* 0x000f220000000000 */
[----:B------:R-:W-:-:S07]  /*1d50*/  FFMA.FTZ R79, R112, R75, R79 ;  /* 0x0000004b704f7223 */ /* 0x000fce000001004f */
[----:B------:R0:W2:Y:S01]  /*1d60*/  MUFU.SIN R100, R85 ;  /* 0x0000005500647308 */ /* 0x0000a20000000400 */
[----:B-1----:R-:W-:Y:S02]  /*1d70*/  FMUL.FTZ R93, R83, R24 ;  /* 0x00000018535d7220 */ /* 0x002fe40000410000 */
[----:B------:R-:W-:Y:S01]  /*1d80*/  FMUL.FTZ R24, R15, R115 ;  /* 0x000000730f187220 */ /* 0x000fe20000410000 */
[----:B0-----:R-:W-:Y:S01]  /*1d90*/  PRMT R85, RZ, 0x5410, R5 ;  /* 0x00005410ff557816 */ /* 0x001fe20000000005 */
[----:B------:R-:W-:-:S04]  /*1da0*/  FADD.FTZ R79, RZ, R79 ;  /* 0x0000004fff4f7221 */ /* 0x000fc80000010000 */
[----:B------:R-:W-:Y:S02]  /*1db0*/  FFMA.FTZ R77, R68, R85, R77 ;  /* 0x00000055444d7223 */ /* 0x000fe4000001004d */
[----:B--2---:R-:W-:Y:S02]  /*1dc0*/  FMUL.FTZ R97, R83, R94 ;  /* 0x0000005e53617220 */ /* 0x004fe40000410000 */
[----:B------:R-:W-:Y:S02]  /*1dd0*/  FMUL.FTZ R83, R118, R77 ;  /* 0x0000004d76537220 */ /* 0x000fe40000410000 */
[C---:B---3--:R-:W-:Y:S02]  /*1de0*/  FMUL.FTZ R92, R81.reuse, R92 ;  /* 0x0000005c515c7220 */ /* 0x048fe40000410000 */
[----:B------:R-:W-:Y:S02]  /*1df0*/  FMUL.FTZ R96, R81, R96 ;  /* 0x0000006051607220 */ /* 0x000fe40000410000 */
[----:B------:R-:W-:-:S02]  /*1e00*/  FMUL.FTZ R94, R14, R115 ;  /* 0x000000730e5e7220 */ /* 0x000fc40000410000 */
[----:B------:R-:W-:Y:S02]  /*1e10*/  FFMA.FTZ R25, R14, R113, -R24 ;  /* 0x000000710e197223 */ /* 0x000fe40000010818 */
[-C--:B------:R-:W-:Y:S02]  /*1e20*/  FMUL.FTZ R81, R118, R79.reuse ;  /* 0x0000004f76517220 */ /* 0x080fe40000410000 */
[----:B------:R-:W-:Y:S01]  /*1e30*/  FFMA.FTZ R79, R116, R79, R83 ;  /* 0x0000004f744f7223 */ /* 0x000fe20000010053 */
[----:B------:R-:W-:Y:S01]  /*1e40*/  PRMT R83, RZ, 0x7610, R5 ;  /* 0x00007610ff537816 */ /* 0x000fe20000000005 */
[----:B------:R-:W-:Y:S02]  /*1e50*/  FFMA.FTZ R75, R15, R113, R94 ;  /* 0x000000710f4b7223 */ /* 0x000fe4000001005e */
[----:B------:R-:W-:Y:S02]  /*1e60*/  FMUL.FTZ R24, R114, R25 ;  /* 0x0000001972187220 */ /* 0x000fe40000410000 */
[----:B------:R-:W-:-:S02]  /*1e70*/  FFMA.FTZ R81, R116, R77, -R81 ;  /* 0x0000004d74517223 */ /* 0x000fc40000010851 */
[----:B------:R-:W-:Y:S02]  /*1e80*/  FADD.FTZ R79, RZ, R79 ;  /* 0x0000004fff4f7221 */ /* 0x000fe40000010000 */
[-C--:B------:R-:W-:Y:S02]  /*1e90*/  FFMA.FTZ R77, R112, R75.reuse, R24 ;  /* 0x0000004b704d7223 */ /* 0x080fe40000010018 */
[----:B------:R-:W-:Y:S02]  /*1ea0*/  FMUL.FTZ R75, R114, R75 ;  /* 0x0000004b724b7220 */ /* 0x000fe40000410000 */
[----:B------:R-:W-:Y:S02]  /*1eb0*/  FFMA.FTZ R81, R66, R83, R81 ;  /* 0x0000005342517223 */ /* 0x000fe40000010051 */
[C---:B----4-:R-:W-:Y:S02]  /*1ec0*/  FMUL.FTZ R98, R95.reuse, R98 ;  /* 0x000000625f627220 */ /* 0x050fe40000410000 */
[----:B------:R-:W-:-:S02]  /*1ed0*/  FMUL.FTZ R94, R95, R100 ;  /* 0x000000645f5e7220 */ /* 0x000fc40000410000 */
[----:B------:R-:W-:Y:S02]  /*1ee0*/  FMUL.FTZ R95, R110, R79 ;  /* 0x0000004f6e5f7220 */ /* 0x000fe40000410000 */
[----:B------:R-:W-:Y:S02]  /*1ef0*/  FFMA.FTZ R75, R112, R25, -R75 ;  /* 0x00000019704b7223 */ /* 0x000fe4000001084b */
[----:B------:R-:W-:Y:S02]  /*1f00*/  FMUL.FTZ R99, R110, R81 ;  /* 0x000000516e637220 */ /* 0x000fe40000410000 */
[----:B------:R-:W-:Y:S02]  /*1f10*/  FMUL.FTZ R24, R118, R77 ;  /* 0x0000004d76187220 */ /* 0x000fe40000410000 */
[----:B------:R-:W-:Y:S01]  /*1f20*/  FFMA.FTZ R95, R108, R81, -R95 ;  /* 0x000000516c5f7223 */ /* 0x000fe2000001085f */
[----:B------:R-:W-:Y:S01]  /*1f30*/  PRMT R81, RZ, 0x5410, R6 ;  /* 0x00005410ff517816 */ /* 0x000fe20000000006 */
[----:B------:R-:W-:-:S02]  /*1f40*/  FMUL.FTZ R25, R118, R75 ;  /* 0x0000004b76197220 */ /* 0x000fc40000410000 */
[----:B------:R-:W-:Y:S02]  /*1f50*/  FFMA.FTZ R99, R108, R79, R99 ;  /* 0x0000004f6c637223 */ /* 0x000fe40000010063 */
[C---:B------:R-:W-:Y:S02]  /*1f60*/  FFMA.FTZ R75, R116.reuse, R75, -R24 ;  /* 0x0000004b744b7223 */ /* 0x040fe40000010818 */
[----:B------:R-:W-:Y:S02]  /*1f70*/  FFMA.FTZ R25, R116, R77, R25 ;  /* 0x0000004d74197223 */ /* 0x000fe40000010019 */
[----:B------:R-:W-:Y:S02]  /*1f80*/  FFMA.FTZ R95, R64, R81, R95 ;  /* 0x00000051405f7223 */ /* 0x000fe4000001005f */
[----:B------:R-:W-:Y:S02]  /*1f90*/  FADD.FTZ R99, RZ, R99 ;  /* 0x00000063ff637221 */ /* 0x000fe40000010000 */
[----:B------:R-:W-:-:S02]  /*1fa0*/  FMUL.FTZ R77, R110, R75 ;  /* 0x0000004b6e4d7220 */ /* 0x000fc40000410000 */
[----:B------:R-:W-:Y:S02]  /*1fb0*/  FMUL.FTZ R24, R110, R25 ;  /* 0x000000196e187220 */ /* 0x000fe40000410000 */
[C---:B------:R-:W-:Y:S02]  /*1fc0*/  FMUL.FTZ R100, R96.reuse, R95 ;  /* 0x0000005f60647220 */ /* 0x040fe40000410000 */
[----:B------:R-:W-:Y:S02]  /*1fd0*/  FMUL.FTZ R79, R96, R99 ;  /* 0x00000063604f7220 */ /* 0x000fe40000410000 */
[C---:B------:R-:W-:Y:S02]  /*1fe0*/  FFMA.FTZ R77, R108.reuse, R25, R77 ;  /* 0x000000196c4d7223 */ /* 0x040fe4000001004d */
[----:B------:R-:W-:Y:S02]  /*1ff0*/  FFMA.FTZ R75, R108, R75, -R24 ;  /* 0x0000004b6c4b7223 */ /* 0x000fe40000010818 */
[----:B------:R-:W-:-:S02]  /*2000*/  FFMA.FTZ R100, R92, R99, R100 ;  /* 0x000000635c647223 */ /* 0x000fc40000010064 */
[----:B------:R-:W-:Y:S01]  /*2010*/  FFMA.FTZ R95, R92, R95, -R79 ;  /* 0x0000005f5c5f7223 */ /* 0x000fe2000001084f */
[----:B------:R-:W-:Y:S01]  /*2020*/  PRMT R79, RZ, 0x7610, R6 ;  /* 0x00007610ff4f7816 */ /* 0x000fe20000000006 */
[C---:B------:R-:W-:Y:S02]  /*2030*/  FMUL.FTZ R24, R96.reuse, R77 ;  /* 0x0000004d60187220 */ /* 0x040fe40000410000 */
[----:B------:R-:W-:Y:S02]  /*2040*/  FADD.FTZ R104, RZ, R100 ;  /* 0x00000064ff687221 */ /* 0x000fe40000010000 */
[-C--:B------:R-:W-:Y:S02]  /*2050*/  FMUL.FTZ R25, R96, R75.reuse ;  /* 0x0000004b60197220 */ /* 0x080fe40000410000 */
[----:B------:R-:W-:Y:S02]  /*2060*/  FFMA.FTZ R24, R92, R75, -R24 ;  /* 0x0000004b5c187223 */ /* 0x000fe40000010818 */
[----:B------:R-:W-:-:S02]  /*2070*/  FFMA.FTZ R102, R62, R79, R95 ;  /* 0x0000004f3e667223 */ /* 0x000fc4000001005f */
[C---:B------:R-:W-:Y:S02]  /*2080*/  FMUL.FTZ R75, R97.reuse, R104 ;  /* 0x00000068614b7220 */ /* 0x040fe40000410000 */
[----:B------:R-:W-:Y:S02]  /*2090*/  FFMA.FTZ R100, R92, R77, R25 ;  /* 0x0000004d5c647223 */ /* 0x000fe40000010019 */
[C---:B------:R-:W-:Y:S02]  /*20a0*/  FMUL.FTZ R25, R97.reuse, R24 ;  /* 0x0000001861197220 */ /* 0x040fe40000410000 */
[-C--:B------:R-:W-:Y:S02]  /*20b0*/  FMUL.FTZ R95, R97, R102.reuse ;  /* 0x00000066615f7220 */ /* 0x080fe40000410000 */
[C---:B------:R-:W-:Y:S02]  /*20c0*/  FFMA.FTZ R102, R93.reuse, R102, -R75 ;  /* 0x000000665d667223 */ /* 0x040fe4000001084b */
[----:B------:R-:W-:Y:S01]  /*20d0*/  FFMA.FTZ R75, R93, R100, R25 ;  /* 0x000000645d4b7223 */ /* 0x000fe20000010019 */
[----:B------:R-:W-:Y:S01]  /*20e0*/  ISETP.NE.AND P2, PT, R33, 0x1f, PT ;  /* 0x0000001f2100780c */ /* 0x000fe20003f45270 */
[----:B------:R-:W-:-:S02]  /*20f0*/  FFMA.FTZ R95, R93, R104, R95 ;  /* 0x000000685d5f7223 */ /* 0x000fc4000001005f */
[----:B------:R-:W-:Y:S01]  /*2100*/  FMUL.FTZ R100, R97, R100 ;  /* 0x0000006461647220 */ /* 0x000fe20000410000 */
[----:B------:R-:W-:Y:S01]  /*2110*/  PRMT R77, RZ, 0x5410, R7 ;  /* 0x00005410ff4d7816 */ /* 0x000fe20000000007 */
[----:B------:R-:W-:Y:S02]  /*2120*/  FADD.FTZ R95, RZ, R95 ;  /* 0x0000005fff5f7221 */ /* 0x000fe40000010000 */
[----:B------:R-:W-:Y:S02]  /*2130*/  FFMA.FTZ R25, R93, R24, -R100 ;  /* 0x000000185d197223 */ /* 0x000fe40000010864 */
[----:B------:R-:W-:Y:S02]  /*2140*/  FFMA.FTZ R99, R60, R77, R102 ;  /* 0x0000004d3c637223 */ /* 0x000fe40000010066 */
[C---:B------:R-:W-:Y:S02]  /*2150*/  FMUL.FTZ R100, R94.reuse, R95 ;  /* 0x0000005f5e647220 */ /* 0x040fe40000410000 */
[----:B------:R-:W-:-:S02]  /*2160*/  FMUL.FTZ R24, R94, R25 ;  /* 0x000000195e187220 */ /* 0x000fc40000410000 */
[C---:B------:R-:W-:Y:S02]  /*2170*/  FMUL.FTZ R102, R94.reuse, R75 ;  /* 0x0000004b5e667220 */ /* 0x040fe40000410000 */
[-C--:B------:R-:W-:Y:S02]  /*2180*/  FMUL.FTZ R101, R94, R99.reuse ;  /* 0x000000635e657220 */ /* 0x080fe40000410000 */
[C---:B------:R-:W-:Y:S02]  /*2190*/  FFMA.FTZ R100, R98.reuse, R99, -R100 ;  /* 0x0000006362647223 */ /* 0x040fe40000010864 */
[C---:B------:R-:W-:Y:S02]  /*21a0*/  FFMA.FTZ R102, R98.reuse, R25, -R102 ;  /* 0x0000001962667223 */ /* 0x040fe40000010866 */
[C---:B------:R-:W-:Y:S02]  /*21b0*/  FFMA.FTZ R99, R98.reuse, R75, R24 ;  /* 0x0000004b62637223 */ /* 0x040fe40000010018 */
[----:B------:R0:W1:Y:S01]  /*21c0*/  @P2 LDS.64 R24, [R33.X8+0x1678] ;  /* 0x0016780021182984 */ /* 0x0000620000008a00 */
[----:B------:R-:W-:Y:S01]  /*21d0*/  PRMT R75, RZ, 0x7610, R7 ;  /* 0x00007610ff4b7816 */ /* 0x000fe20000000007 */
[----:B------:R-:W-:-:S04]  /*21e0*/  FFMA.FTZ R101, R98, R95, R101 ;  /* 0x0000005f62657223 */ /* 0x000fc80000010065 */
[----:B------:R-:W-:Y:S02]  /*21f0*/  FADD.FTZ R103, RZ, R101 ;  /* 0x00000065ff677221 */ /* 0x000fe40000010000 */
[----:B------:R-:W-:Y:S01]  /*2200*/  FFMA.FTZ R104, R58, R75, R100 ;  /* 0x0000004b3a687223 */ /* 0x000fe20000010064 */
[----:B------:R-:W-:Y:S05]  /*2210*/  @P2 BRA `(.L_x_12114) ;  /* 0x0000008000002947 */ /* 0x000fea0003800000 */
[----:B0-----:R-:W-:-:S13]  /*2220*/  ISETP.NE.AND P3, PT, R0, c[0x0][0x174], PT ;  /* 0x00005d0000007a0c */ /* 0x001fda0003f65270 */
[----:B-1----:R-:W-:-:S04]  /*2230*/  @P3 LEA.HI R24, R0, R0, RZ, 0x1 ;  /* 0x0000000000183211 */ /* 0x002fc800078f08ff */
[----:B------:R-:W-:Y:S02]  /*2240*/  @P3 LOP3.LUT R25, R24, 0x1ffffe, RZ, 0xc0, !PT ;  /* 0x001ffffe18193812 */ /* 0x000fe400078ec0ff */
[----:B------:R-:W-:Y:S02]  /*2250*/  MOV R24, 0x3f800000 ;  /* 0x3f80000000187802 */ /* 0x000fe40000000f00 */
[----:B------:R-:W-:Y:S01]  /*2260*/  @P3 IADD3 R95, -R25, R0, RZ ;  /* 0x00000000195f3210 */ /* 0x000fe20007ffe1ff */
[----:B------:R-:W-:-:S03]  /*2270*/  HFMA2.MMA R25, -RZ, RZ, 0, 0 ;  /* 0x00000000ff197435 */ /* 0x000fc600000001ff */
[----:B------:R-:W-:-:S07]  /*2280*/  @P3 LEA R95, R95, R84, 0xb ;  /* 0x000000545f5f3211 */ /* 0x000fce00078e58ff */
[----:B------:R0:W1:Y:S02]  /*2290*/  @P3 LDS.64 R24, [R95+0x670] ;  /* 0x000670005f183984 */ /* 0x0000640000000a00 */
.L_x_12114:
[----:B0-----:R-:W-:Y:S05]  /*22a0*/  BSYNC B0 ;  /* 0x0000000000007941 */ /* 0x001fea0003800000 */
.L_x_12113:
[----:B------:R-:W0:Y:S01]  /*22b0*/  SHFL.UP PT, R105, R103, 0x1, RZ ;  /* 0x0420000067697989 */ /* 0x000e2200000e00ff */
[----:B------:R-:W-:Y:S01]  /*22c0*/  ISETP.GE.AND P3, PT, R32, 0x1, PT ;  /* 0x000000012000780c */ /* 0x000fe20003f66270 */
[----:B-----5:R-:W-:Y:S01]  /*22d0*/  FMUL.FTZ R128, R11, R8 ;  /* 0x000000080b807220 */ /* 0x020fe20000410000 */
[----:B------:R-:W-:Y:S01]  /*22e0*/  ISETP.GE.OR P0, PT, R0, c[0x0][0x174], P0 ;  /* 0x00005d0000007a0c */ /* 0x000fe20000706670 */
[----:B------:R-:W2:Y:S01]  /*22f0*/  SHFL.UP PT, R101, R104, 0x1, RZ ;  /* 0x0420000068657989 */ /* 0x000ea200000e00ff */
[----:B------:R-:W-:Y:S01]  /*2300*/  BSSY B0, `(.L_x_12115) ;  /* 0x00000c7000007945 */ /* 0x000fe20003800000 */
[----:B------:R-:W-:Y:S02]  /*2310*/  FFMA.FTZ R128, R10, R9, R128 ;  /* 0x000000090a807223 */ /* 0x000fe40000010080 */
[----:B------:R-:W3:Y:S02]  /*2320*/  SHFL.UP PT, R95, R102, 0x1, RZ ;  /* 0x04200000665f7989 */ /* 0x000ee400000e00ff */
[----:B------:R-:W-:-:S02]  /*2330*/  FMUL.FTZ R127, R88, R128 ;  /* 0x00000080587f7220 */ /* 0x000fc40000410000 */
[----:B------:R-:W4:Y:S01]  /*2340*/  SHFL.UP PT, R100, R99, 0x1, RZ ;  /* 0x0420000063647989 */ /* 0x000f2200000e00ff */
[-C--:B------:R-:W-:Y:S02]  /*2350*/  FMUL.FTZ R129, R91, R128.reuse ;  /* 0x000000805b817220 */ /* 0x080fe40000410000 */
[----:B------:R-:W-:Y:S01]  /*2360*/  FMUL.FTZ R125, R73, R128 ;  /* 0x00000080497d7220 */ /* 0x000fe20000410000 */
[----:B------:R-:W-:Y:S04]  /*2370*/  SHFL.IDX PT, R12, R12, RZ, 0x1f ;  /* 0x00001fff0c0c7589 */ /* 0x000fe800000e0000 */
[----:B------:R-:W-:Y:S01]  /*2380*/  SHFL.IDX PT, R13, R13, RZ, 0x1f ;  /* 0x00001fff0d0d7589 */ /* 0x000fe200000e0000 */
[C---:B0-----:R-:W-:Y:S02]  /*2390*/  FMUL.FTZ R109, R99.reuse, R105 ;  /* 0x00000069636d7220 */ /* 0x041fe40000410000 */
[----:B--2---:R-:W-:-:S02]  /*23a0*/  FMUL.FTZ R111, R99, R101 ;  /* 0x00000065636f7220 */ /* 0x004fc40000410000 */
[C---:B------:R-:W-:Y:S02]  /*23b0*/  FFMA.FTZ R109, R102.reuse, R101, -R109 ;  /* 0x00000065666d7223 */ /* 0x040fe4000001086d */
[C---:B---3--:R-:W-:Y:S02]  /*23c0*/  FMUL.FTZ R107, R99.reuse, R95 ;  /* 0x0000005f636b7220 */ /* 0x048fe40000410000 */
[C---:B------:R-:W-:Y:S02]  /*23d0*/  FFMA.FTZ R120, R102.reuse, R105, R111 ;  /* 0x0000006966787223 */ /* 0x040fe4000001006f */
[-C--:B----4-:R-:W-:Y:S02]  /*23e0*/  FFMA.FTZ R122, R102, R100.reuse, R107 ;  /* 0x00000064667a7223 */ /* 0x090fe4000001006b */
[C---:B------:R-:W-:Y:S02]  /*23f0*/  FMUL.FTZ R100, R99.reuse, R100 ;  /* 0x0000006463647220 */ /* 0x040fe40000410000 */
        /* <DEDUP_REMOVED lines=36> */
[----:B------:R-:W0:Y:S01]  /*2640*/  SHFL.UP PT, R99, R102, 0x8, RZ ;  /* 0x0500000066637989 */ /* 0x000e2200000e00ff */
[----:B------:R-:W-:Y:S01]  /*2650*/  ISETP.GE.AND P3, PT, R32, 0x8, PT ;  /* 0x000000082000780c */ /* 0x000fe20003f66270 */
[----:B------:R-:W-:Y:S02]  /*2660*/  FMUL.FTZ R95, R11, R9 ;  /* 0x000000090b5f7220 */ /* 0x000fe40000410000 */
[----:B------:R-:W2:Y:S01]  /*2670*/  SHFL.UP PT, R107, R103, 0x8, RZ ;  /* 0x05000000676b7989 */ /* 0x000ea200000e00ff */
[----:B------:R-:W-:Y:S02]  /*2680*/  FMUL.FTZ R109, R90, R128 ;  /* 0x000000805a6d7220 */ /* 0x000fe40000410000 */
[----:B------:R-:W-:Y:S01]  /*2690*/  FFMA.FTZ R100, R10, R8, -R95 ;  /* 0x000000080a647223 */ /* 0x000fe2000001085f */
[----:B------:R-:W3:Y:S03]  /*26a0*/  SHFL.UP PT, R101, R120, 0x8, RZ ;  /* 0x0500000078657989 */ /* 0x000ee600000e00ff */
[-C--:B------:R-:W-:Y:S01]  /*26b0*/  FMUL.FTZ R126, R88, R100.reuse ;  /* 0x00000064587e7220 */ /* 0x080fe20000410000 */
[----:B------:R-:W4:Y:S01]  /*26c0*/  SHFL.UP PT, R105, R104, 0x8, RZ ;  /* 0x0500000068697989 */ /* 0x000f2200000e00ff */
[----:B------:R-:W-:-:S02]  /*26d0*/  FMUL.FTZ R111, R90, R100 ;  /* 0x000000645a6f7220 */ /* 0x000fc40000410000 */
[-C--:B------:R-:W-:Y:S02]  /*26e0*/  FMUL.FTZ R130, R91, R100.reuse ;  /* 0x000000645b827220 */ /* 0x080fe40000410000 */
[----:B------:R-:W-:Y:S02]  /*26f0*/  FMUL.FTZ R123, R73, R100 ;  /* 0x00000064497b7220 */ /* 0x000fe40000410000 */
[C---:B0-----:R-:W-:Y:S02]  /*2700*/  FMUL.FTZ R9, R120.reuse, R99 ;  /* 0x0000006378097220 */ /* 0x041fe40000410000 */
[C---:B--2---:R-:W-:Y:S02]  /*2710*/  FMUL.FTZ R10, R120.reuse, R107 ;  /* 0x0000006b780a7220 */ /* 0x044fe40000410000 */
[-C--:B---3--:R-:W-:Y:S02]  /*2720*/  FMUL.FTZ R8, R120, R101.reuse ;  /* 0x0000006578087220 */ /* 0x088fe40000410000 */
[----:B------:R-:W-:-:S02]  /*2730*/  FFMA.FTZ R101, R102, R101, R9 ;  /* 0x0000006566657223 */ /* 0x000fc40000010009 */
[-C--:B----4-:R-:W-:Y:S02]  /*2740*/  FMUL.FTZ R11, R120, R105.reuse ;  /* 0x00000069780b7220 */ /* 0x090fe40000410000 */
[----:B------:R-:W-:Y:S01]  /*2750*/  FFMA.FTZ R9, R102, R105, -R10 ;  /* 0x0000006966097223 */ /* 0x000fe2000001080a */
[----:B------:R-:W-:Y:S01]  /*2760*/  FSEL R101, R120, R101, !P3 ;  /* 0x0000006578657208 */ /* 0x000fe20005800000 */
[----:B------:R-:W-:Y:S02]  /*2770*/  FMUL.FTZ R105, R86, R128 ;  /* 0x0000008056697220 */ /* 0x000fe40000410000 */
[C---:B------:R-:W-:Y:S02]  /*2780*/  FFMA.FTZ R122, R102.reuse, R107, R11 ;  /* 0x0000006b667a7223 */ /* 0x040fe4000001000b */
[----:B------:R-:W-:Y:S02]  /*2790*/  @P3 FFMA.FTZ R102, R102, R99, -R8 ;  /* 0x0000006366663223 */ /* 0x000fe40000010808 */
[----:B------:R-:W-:-:S02]  /*27a0*/  FMUL.FTZ R107, R86, R100 ;  /* 0x00000064566b7220 */ /* 0x000fc40000410000 */
[-C--:B------:R-:W-:Y:S02]  /*27b0*/  FMUL.FTZ R8, R94, R105.reuse ;  /* 0x000000695e087220 */ /* 0x080fe40000410000 */
[----:B------:R-:W-:Y:S02]  /*27c0*/  @P3 FADD.FTZ R104, R104, R9 ;  /* 0x0000000968683221 */ /* 0x000fe40000010000 */
[----:B------:R-:W-:Y:S01]  /*27d0*/  @P3 FADD.FTZ R103, R103, R122 ;  /* 0x0000007a67673221 */ /* 0x000fe20000010000 */
[----:B------:R-:W-:Y:S01]  /*27e0*/  ISETP.GE.AND P3, PT, R32, 0x10, PT ;  /* 0x000000102000780c */ /* 0x000fe20003f66270 */
[C---:B------:R-:W-:Y:S02]  /*27f0*/  FMUL.FTZ R10, R98.reuse, R105 ;  /* 0x00000069620a7220 */ /* 0x040fe40000410000 */
[-C--:B------:R-:W-:Y:S01]  /*2800*/  FFMA.FTZ R9, R98, R107.reuse, -R8 ;  /* 0x0000006b62097223 */ /* 0x080fe20000010808 */
[----:B------:R-:W0:Y:S01]  /*2810*/  SHFL.UP PT, R11, R103, 0x10, RZ ;  /* 0x06000000670b7989 */ /* 0x000e2200000e00ff */
[----:B------:R-:W-:-:S02]  /*2820*/  FFMA.FTZ R120, -R94, R107, -R10 ;  /* 0x0000006b5e787223 */ /* 0x000fc4000001090a */
[----:B------:R-:W-:Y:S01]  /*2830*/  FADD.FTZ R122, R126, R9 ;  /* 0x000000097e7a7221 */ /* 0x000fe20000010000 */
[----:B------:R-:W2:Y:S01]  /*2840*/  SHFL.UP PT, R8, R102, 0x10, RZ ;  /* 0x0600000066087989 */ /* 0x000ea200000e00ff */
[----:B------:R-:W-:Y:S02]  /*2850*/  FADD.FTZ R120, -R127, R120 ;  /* 0x000000787f787221 */ /* 0x000fe40000010100 */
[C---:B------:R-:W-:Y:S01]  /*2860*/  FMUL.FTZ R99, R97.reuse, -R122 ;  /* 0x8000007a61637220 */ /* 0x040fe20000410000 */
[----:B------:R-:W3:Y:S01]  /*2870*/  SHFL.UP PT, R10, R104, 0x10, RZ ;  /* 0x06000000680a7989 */ /* 0x000ee200000e00ff */
[-C--:B------:R-:W-:Y:S02]  /*2880*/  FMUL.FTZ R95, R97, -R120.reuse ;  /* 0x80000078615f7220 */ /* 0x080fe40000410000 */
[C---:B------:R-:W-:Y:S01]  /*2890*/  FFMA.FTZ R120, R93.reuse, R120, R99 ;  /* 0x000000785d787223 */ /* 0x040fe20000010063 */
[----:B------:R-:W4:Y:S01]  /*28a0*/  SHFL.UP PT, R9, R101, 0x10, RZ ;  /* 0x0600000065097989 */ /* 0x000f2200000e00ff */
[----:B------:R-:W-:-:S02]  /*28b0*/  FFMA.FTZ R122, R93, R122, -R95 ;  /* 0x0000007a5d7a7223 */ /* 0x000fc4000001085f */
[----:B------:R-:W-:Y:S02]  /*28c0*/  FADD.FTZ R119, -R109, R120 ;  /* 0x000000786d777221 */ /* 0x000fe40000010100 */
[----:B------:R-:W-:Y:S02]  /*28d0*/  FADD.FTZ R99, R111, R122 ;  /* 0x0000007a6f637221 */ /* 0x000fe40000010000 */
[C---:B------:R-:W-:Y:S02]  /*28e0*/  FMUL.FTZ R95, R96.reuse, -R119 ;  /* 0x80000077605f7220 */ /* 0x040fe40000410000 */
[-C--:B------:R-:W-:Y:S02]  /*28f0*/  FMUL.FTZ R122, R96, -R99.reuse ;  /* 0x80000063607a7220 */ /* 0x080fe40000410000 */
[----:B------:R-:W-:Y:S02]  /*2900*/  FFMA.FTZ R121, R92, R99, -R95 ;  /* 0x000000635c797223 */ /* 0x000fe4000001085f */
[----:B0-----:R-:W-:-:S02]  /*2910*/  FMUL.FTZ R99, R101, R11 ;  /* 0x0000000b65637220 */ /* 0x001fc40000410000 */
[----:B------:R-:W-:Y:S02]  /*2920*/  FFMA.FTZ R122, R92, R119, R122 ;  /* 0x000000775c7a7223 */ /* 0x000fe4000001007a */
[C---:B--2---:R-:W-:Y:S02]  /*2930*/  FMUL.FTZ R95, R101.reuse, R8 ;  /* 0x00000008655f7220 */ /* 0x044fe40000410000 */
[----:B------:R-:W-:Y:S02]  /*2940*/  FADD.FTZ R121, R130, R121 ;  /* 0x0000007982797221 */ /* 0x000fe40000010000 */
[-C--:B---3--:R-:W-:Y:S02]  /*2950*/  FMUL.FTZ R117, R101, R10.reuse ;  /* 0x0000000a65757220 */ /* 0x088fe40000410000 */
[C---:B------:R-:W-:Y:S02]  /*2960*/  FFMA.FTZ R99, R102.reuse, R10, -R99 ;  /* 0x0000000a66637223 */ /* 0x040fe40000010863 */
[-C--:B----4-:R-:W-:Y:S01]  /*2970*/  FFMA.FTZ R120, R102, R9.reuse, R95 ;  /* 0x0000000966787223 */ /* 0x090fe2000001005f */
[----:B------:R-:W-:Y:S01]  /*2980*/  LOP3.LUT R95, R33, 0x1f, RZ, 0xc0, !PT ;  /* 0x0000001f215f7812 */ /* 0x000fe200078ec0ff */
[----:B------:R-:W-:-:S02]  /*2990*/  FMUL.FTZ R9, R101, R9 ;  /* 0x0000000965097220 */ /* 0x000fc40000410000 */
[C---:B------:R-:W-:Y:S01]  /*29a0*/  FFMA.FTZ R10, R102.reuse, R11, R117 ;  /* 0x0000000b660a7223 */ /* 0x040fe20000010075 */
[----:B------:R-:W-:Y:S01]  /*29b0*/  FSEL R131, R101, R120, !P3 ;  /* 0x0000007865837208 */ /* 0x000fe20005800000 */
[----:B------:R-:W-:Y:S01]  /*29c0*/  @P3 FFMA.FTZ R102, R102, R8, -R9 ;  /* 0x0000000866663223 */ /* 0x000fe20000010809 */
[----:B------:R-:W-:Y:S01]  /*29d0*/  HFMA2.MMA R9, -RZ, RZ, 0, 0 ;  /* 0x00000000ff097435 */ /* 0x000fe200000001ff */
[----:B------:R-:W-:Y:S01]  /*29e0*/  @P3 FADD.FTZ R103, R103, R10 ;  /* 0x0000000a67673221 */ /* 0x000fe20000010000 */
[----:B------:R-:W-:Y:S01]  /*29f0*/  MOV R8, 0x3f800000 ;  /* 0x3f80000000087802 */ /* 0x000fe20000000f00 */
[----:B------:R-:W-:Y:S01]  /*2a00*/  CS2R R10, SRZ ;  /* 0x00000000000a7805 */ /* 0x000fe2000001ff00 */
[----:B------:R-:W-:Y:S01]  /*2a10*/  @P3 FADD.FTZ R104, R104, R99 ;  /* 0x0000006368683221 */ /* 0x000fe20000010000 */
[----:B------:R-:W-:Y:S01]  /*2a20*/  ISETP.NE.AND P6, PT, R95, 0x1f, PT ;  /* 0x0000001f5f00780c */ /* 0x000fe20003fc5270 */
[----:B------:R-:W-:Y:S01]  /*2a30*/  FADD.FTZ R99, -R129, R122 ;  /* 0x0000007a81637221 */ /* 0x000fe20000010100 */
[C---:B------:R-:W-:Y:S01]  /*2a40*/  ISETP.GT.U32.AND P5, PT, R95.reuse, 0x1d, PT ;  /* 0x0000001d5f00780c */ /* 0x040fe20003fa4070 */
[C---:B------:R-:W-:Y:S01]  /*2a50*/  FMUL.FTZ R117, R110.reuse, -R121 ;  /* 0x800000796e757220 */ /* 0x040fe20000410000 */
[C---:B------:R-:W-:Y:S01]  /*2a60*/  ISETP.GT.U32.AND P4, PT, R95.reuse, 0x1b, PT ;  /* 0x0000001b5f00780c */ /* 0x040fe20003f84070 */
[----:B------:R-:W0:Y:S01]  /*2a70*/  @!P0 LDS.128 R8, [UR4+0x1770] ;  /* 0x00177004ff088984 */ /* 0x000e220008000c00 */
[C---:B------:R-:W-:Y:S01]  /*2a80*/  ISETP.GT.U32.AND P3, PT, R95.reuse, 0x17, PT ;  /* 0x000000175f00780c */ /* 0x040fe20003f64070 */
[----:B------:R-:W-:Y:S01]  /*2a90*/  FMUL.FTZ R101, R110, -R99 ;  /* 0x800000636e657220 */ /* 0x000fe20000410000 */
[----:B------:R-:W-:Y:S01]  /*2aa0*/  ISETP.GT.U32.AND P0, PT, R95, 0xf, PT ;  /* 0x0000000f5f00780c */ /* 0x000fe20003f04070 */
[----:B-1----:R-:W-:Y:S01]  /*2ab0*/  FMUL.FTZ R95, R94, R25 ;  /* 0x000000195e5f7220 */ /* 0x002fe20000410000 */
[----:B------:R-:W1:Y:S01]  /*2ac0*/  SHFL.UP PT, R131, R131, 0x1, RZ ;  /* 0x0420000083837989 */ /* 0x000e6200000e00ff */
[----:B------:R-:W-:-:S02]  /*2ad0*/  FFMA.FTZ R134, R108, R99, R117 ;  /* 0x000000636c867223 */ /* 0x000fc40000010075 */
[-C--:B------:R-:W-:Y:S01]  /*2ae0*/  FMUL.FTZ R99, R94, -R24.reuse ;  /* 0x800000185e637220 */ /* 0x080fe20000410000 */
[----:B------:R-:W2:Y:S01]  /*2af0*/  SHFL.UP PT, R104, R104, 0x1, RZ ;  /* 0x0420000068687989 */ /* 0x000ea200000e00ff */
[C---:B------:R-:W-:Y:S02]  /*2b00*/  FFMA.FTZ R120, R98.reuse, R24, -R95 ;  /* 0x0000001862787223 */ /* 0x040fe4000001085f */
[----:B------:R-:W-:Y:S02]  /*2b10*/  FFMA.FTZ R122, R98, -R25, R99 ;  /* 0x80000019627a7223 */ /* 0x000fe40000010063 */
        /* <DEDUP_REMOVED lines=9> */
[----:B------:R-:W-:Y:S02]  /*2bb0*/  FMUL.FTZ R101, R96, -R99 ;  /* 0x8000006360657220 */ /* 0x000fe40000410000 */
[----:B------:R-:W-:Y:S02]  /*2bc0*/  FFMA.FTZ R121, R116, R117, -R121 ;  /* 0x0000007574797223 */ /* 0x000fe40000010879 */
[----:B------:R-:W-:Y:S02]  /*2bd0*/  FMUL.FTZ R117, R96, -R95 ;  /* 0x8000005f60757220 */ /* 0x000fe40000410000 */
[----:B------:R-:W-:Y:S02]  /*2be0*/  FFMA.FTZ R119, R116, R119, R122 ;  /* 0x0000007774777223 */ /* 0x000fe4000001007a */
[----:B------:R-:W-:Y:S02]  /*2bf0*/  FFMA.FTZ R101, R92, R95, -R101 ;  /* 0x0000005f5c657223 */ /* 0x000fe40000010865 */
[----:B------:R-:W-:-:S02]  /*2c00*/  FMUL.FTZ R122, R71, R128 ;  /* 0x00000080477a7220 */ /* 0x000fc40000410000 */
[----:B------:R-:W-:Y:S02]  /*2c10*/  FFMA.FTZ R117, R92, R99, R117 ;  /* 0x000000635c757223 */ /* 0x000fe40000010075 */
[----:B------:R-:W-:Y:S02]  /*2c20*/  FMUL.FTZ R124, R71, R100 ;  /* 0x00000064477c7220 */ /* 0x000fe40000410000 */
[----:B------:R-:W-:Y:S02]  /*2c30*/  FMUL.FTZ R99, R110, -R101 ;  /* 0x800000656e637220 */ /* 0x000fe40000410000 */
[----:B------:R-:W-:Y:S02]  /*2c40*/  FADD.FTZ R119, -R122, R119 ;  /* 0x000000777a777221 */ /* 0x000fe40000010100 */
[----:B------:R-:W-:Y:S02]  /*2c50*/  FMUL.FTZ R95, R110, -R117 ;  /* 0x800000756e5f7220 */ /* 0x000fe40000410000 */
[----:B------:R-:W-:-:S02]  /*2c60*/  FADD.FTZ R121, R124, R121 ;  /* 0x000000797c797221 */ /* 0x000fc40000010000 */
[----:B------:R-:W-:Y:S02]  /*2c70*/  FFMA.FTZ R99, R108, R117, R99 ;  /* 0x000000756c637223 */ /* 0x000fe40000010063 */
[----:B------:R-:W-:Y:S02]  /*2c80*/  FMUL.FTZ R117, R114, -R119 ;  /* 0x8000007772757220 */ /* 0x000fe40000410000 */
[----:B------:R-:W-:Y:S02]  /*2c90*/  FFMA.FTZ R95, R108, R101, -R95 ;  /* 0x000000656c5f7223 */ /* 0x000fe4000001085f */
[----:B------:R-:W-:Y:S02]  /*2ca0*/  FMUL.FTZ R120, R114, -R121 ;  /* 0x8000007972787220 */ /* 0x000fe40000410000 */
[----:B------:R-:W-:Y:S02]  /*2cb0*/  FMUL.FTZ R101, R118, -R99 ;  /* 0x8000006376657220 */ /* 0x000fe40000410000 */
[----:B------:R-:W-:-:S02]  /*2cc0*/  FFMA.FTZ R133, R112, R121, -R117 ;  /* 0x0000007970857223 */ /* 0x000fc40000010875 */
[----:B------:R-:W-:Y:S02]  /*2cd0*/  FMUL.FTZ R117, R118, -R95 ;  /* 0x8000005f76757220 */ /* 0x000fe40000410000 */
[----:B------:R-:W-:Y:S02]  /*2ce0*/  FFMA.FTZ R134, R112, R119, R120 ;  /* 0x0000007770867223 */ /* 0x000fe40000010078 */
[C---:B------:R-:W-:Y:S02]  /*2cf0*/  FFMA.FTZ R101, R116.reuse, R95, -R101 ;  /* 0x0000005f74657223 */ /* 0x040fe40000010865 */
[C---:B------:R-:W-:Y:S02]  /*2d00*/  FMUL.FTZ R121, R69.reuse, R128 ;  /* 0x0000008045797220 */ /* 0x040fe40000410000 */
[----:B------:R-:W-:Y:S02]  /*2d10*/  FMUL.FTZ R120, R69, R100 ;  /* 0x0000006445787220 */ /* 0x000fe40000410000 */
[----:B------:R-:W-:-:S02]  /*2d20*/  FFMA.FTZ R117, R116, R99, R117 ;  /* 0x0000006374757223 */ /* 0x000fc40000010075 */
[----:B------:R-:W-:Y:S02]  /*2d30*/  FMUL.FTZ R99, R114, -R101 ;  /* 0x8000006572637220 */ /* 0x000fe40000410000 */
[----:B------:R-:W-:Y:S02]  /*2d40*/  FADD.FTZ R140, -R121, R134 ;  /* 0x00000086798c7221 */ /* 0x000fe40000010100 */
[----:B------:R-:W-:Y:S02]  /*2d50*/  FADD.FTZ R138, R120, R133 ;  /* 0x00000085788a7221 */ /* 0x000fe40000010000 */
[-C--:B------:R-:W-:Y:S01]  /*2d60*/  FMUL.FTZ R95, R114, -R117.reuse ;  /* 0x80000075725f7220 */ /* 0x080fe20000410000 */
[----:B------:R3:W4:Y:S01]  /*2d70*/  SHFL.UP PT, R133, R102, 0x1, RZ ;  /* 0x0420000066857989 */ /* 0x00072200000e00ff */
[----:B------:R-:W-:Y:S02]  /*2d80*/  FFMA.FTZ R136, R112, R117, R99 ;  /* 0x0000007570887223 */ /* 0x000fe40000010063 */
[----:B------:R-:W-:-:S02]  /*2d90*/  FMUL.FTZ R99, R115, -R140 ;  /* 0x8000008c73637220 */ /* 0x000fc40000410000 */
[-C--:B------:R-:W-:Y:S02]  /*2da0*/  FMUL.FTZ R117, R115, -R138.reuse ;  /* 0x8000008a73757220 */ /* 0x080fe40000410000 */
[----:B------:R-:W-:Y:S02]  /*2db0*/  FFMA.FTZ R134, R112, R101, -R95 ;  /* 0x0000006570867223 */ /* 0x000fe4000001085f */
[C---:B------:R-:W-:Y:S02]  /*2dc0*/  FFMA.FTZ R138, R113.reuse, R138, -R99 ;  /* 0x0000008a718a7223 */ /* 0x040fe40000010863 */
[----:B------:R-:W-:Y:S02]  /*2dd0*/  FFMA.FTZ R140, R113, R140, R117 ;  /* 0x0000008c718c7223 */ /* 0x000fe40000010075 */
[C---:B------:R-:W-:Y:S02]  /*2de0*/  FMUL.FTZ R95, R115.reuse, -R136 ;  /* 0x80000088735f7220 */ /* 0x040fe40000410000 */
[----:B------:R-:W-:-:S02]  /*2df0*/  FMUL.FTZ R99, R115, -R134 ;  /* 0x8000008673637220 */ /* 0x000fc40000410000 */
[C---:B------:R-:W-:Y:S02]  /*2e00*/  FMUL.FTZ R119, R67.reuse, R100 ;  /* 0x0000006443777220 */ /* 0x040fe40000410000 */
[----:B------:R-:W-:Y:S02]  /*2e10*/  FMUL.FTZ R117, R67, R128 ;  /* 0x0000008043757220 */ /* 0x000fe40000410000 */
[C---:B------:R-:W-:Y:S01]  /*2e20*/  FFMA.FTZ R95, R113.reuse, R134, -R95 ;  /* 0x00000086715f7223 */ /* 0x040fe2000001085f */
[----:B------:R3:W0:Y:S01]  /*2e30*/  SHFL.UP PT, R128, R103, 0x1, RZ ;  /* 0x0420000067807989 */ /* 0x00062200000e00ff */
[----:B------:R-:W-:Y:S02]  /*2e40*/  FFMA.FTZ R99, R113, R136, R99 ;  /* 0x0000008871637223 */ /* 0x000fe40000010063 */
[----:B------:R-:W-:Y:S02]  /*2e50*/  FADD.FTZ R100, R119, R138 ;  /* 0x0000008a77647221 */ /* 0x000fe40000010000 */
[----:B------:R-:W-:Y:S01]  /*2e60*/  FADD.FTZ R101, -R117, R140 ;  /* 0x0000008c75657221 */ /* 0x000fe20000010100 */
[----:B------:R3:W0:Y:S04]  /*2e70*/  SHFL.DOWN PT, R138, R95, 0x1, 0x1f ;  /* 0x08201f005f8a7f89 */ /* 0x00062800000e0000 */
[----:B------:R3:W0:Y:S04]  /*2e80*/  SHFL.DOWN PT, R140, R99, 0x1, 0x1f ;  /* 0x08201f00638c7f89 */ /* 0x00062800000e0000 */
[----:B------:R3:W0:Y:S04]  /*2e90*/  SHFL.DOWN PT, R142, R100, 0x1, 0x1f ;  /* 0x08201f00648e7f89 */ /* 0x00062800000e0000 */
[----:B------:R3:W0:Y:S01]  /*2ea0*/  SHFL.DOWN PT, R144, R101, 0x1, 0x1f ;  /* 0x08201f0065907f89 */ /* 0x00062200000e0000 */
[----:B------:R-:W-:Y:S05]  /*2eb0*/  @!P6 BRA `(.L_x_12116) ;  /* 0x000000b00000e947 */ /* 0x000fea0003800000 */
[C---:B012-4-:R-:W-:Y:S02]  /*2ec0*/  FMUL.FTZ R134, R99.reuse, R144 ;  /* 0x0000009063867220 */ /* 0x057fe40000410000 */
[----:B---3--:R-:W-:-:S02]  /*2ed0*/  FMUL.FTZ R102, R99, R140 ;  /* 0x0000008c63667220 */ /* 0x008fc40000410000 */
        /* <DEDUP_REMOVED lines=9> */
.L_x_12116:
[----:B-12-4-:R-:W-:Y:S05]  /*2f70*/  BSYNC B0 ;  /* 0x0000000000007941 */ /* 0x016fea0003800000 */
.L_x_12115:
[----:B0-----:R0:W1:Y:S01]  /*2f80*/  SHFL.DOWN PT, R138, R95, 0x2, 0x1f ;  /* 0x08401f005f8a7f89 */ /* 0x00106200000e0000 */
[----:B------:R-:W-:Y:S03]  /*2f90*/  BSSY B0, `(.L_x_12117) ;  /* 0x0000010000007945 */ /* 0x000fe60003800000 */
[----:B------:R0:W2:Y:S04]  /*2fa0*/  SHFL.DOWN PT, R140, R99, 0x2, 0x1f ;  /* 0x08401f00638c7f89 */ /* 0x0000a800000e0000 */
[----:B------:R0:W4:Y:S04]  /*2fb0*/  SHFL.DOWN PT, R142, R100, 0x2, 0x1f ;  /* 0x08401f00648e7f89 */ /* 0x00012800000e0000 */
[----:B------:R0:W3:Y:S01]  /*2fc0*/  SHFL.DOWN PT, R144, R101, 0x2, 0x1f ;  /* 0x08401f0065907f89 */ /* 0x0000e200000e0000 */
[----:B------:R-:W-:Y:S05]  /*2fd0*/  @P5 BRA `(.L_x_12118) ;  /* 0x000000b000005947 */ /* 0x000fea0003800000 */
[C---:B---3--:R-:W-:Y:S02]  /*2fe0*/  FMUL.FTZ R134, R99.reuse, R144 ;  /* 0x0000009063867220 */ /* 0x048fe40000410000 */
[----:B--2---:R-:W-:-:S02]  /*2ff0*/  FMUL.FTZ R102, R99, R140 ;  /* 0x0000008c63667220 */ /* 0x004fc40000410000 */
[-C--:B----4-:R-:W-:Y:S02]  /*3000*/  FMUL.FTZ R136, R99, R142.reuse ;  /* 0x0000008e63887220 */ /* 0x090fe40000410000 */
        /* <DEDUP_REMOVED lines=8> */
.L_x_12118:
[----:B------:R-:W-:Y:S05]  /*3090*/  BSYNC B0 ;  /* 0x0000000000007941 */ /* 0x000fea0003800000 */
.L_x_12117:
[----:B-1----:R1:W0:Y:S01]  /*30a0*/  SHFL.DOWN PT, R138, R95, 0x4, 0x1f ;  /* 0x08801f005f8a7f89 */ /* 0x00222200000e0000 */
[----:B------:R-:W-:Y:S03]  /*30b0*/  BSSY B0, `(.L_x_12119) ;  /* 0x0000010000007945 */ /* 0x000fe60003800000 */
[----:B--2---:R1:W2:Y:S04]  /*30c0*/  SHFL.DOWN PT, R140, R99, 0x4, 0x1f ;  /* 0x08801f00638c7f89 */ /* 0x0042a800000e0000 */
[----:B----4-:R1:W4:Y:S04]  /*30d0*/  SHFL.DOWN PT, R142, R100, 0x4, 0x1f ;  /* 0x08801f00648e7f89 */ /* 0x01032800000e0000 */
[----:B---3--:R1:W3:Y:S01]  /*30e0*/  SHFL.DOWN PT, R144, R101, 0x4, 0x1f ;  /* 0x08801f0065907f89 */ /* 0x0082e200000e0000 */
[----:B------:R-:W-:Y:S05]  /*30f0*/  @P4 BRA `(.L_x_12120) ;  /* 0x000000b000004947 */ /* 0x000fea0003800000 */
[C---:B---3--:R-:W-:Y:S02]  /*3100*/  FMUL.FTZ R134, R99.reuse, R144 ;  /* 0x0000009063867220 */ /* 0x048fe40000410000 */
[----:B--2---:R-:W-:-:S02]  /*3110*/  FMUL.FTZ R102, R99, R140 ;  /* 0x0000008c63667220 */ /* 0x004fc40000410000 */
[-C--:B----4-:R-:W-:Y:S02]  /*3120*/  FMUL.FTZ R136, R99, R142.reuse ;  /* 0x0000008e63887220 */ /* 0x090fe40000410000 */
[----:B------:R-:W-:Y:S02]  /*3130*/  FFMA.FTZ R103, R95, R142, -R134 ;  /* 0x0000008e5f677223 */ /* 0x000fe40000010886 */
[-C--:B0-----:R-:W-:Y:S02]  /*3140*/  FMUL.FTZ R134, R99, R138.reuse ;  /* 0x0000008a63867220 */ /* 0x081fe40000410000 */
[C---:B------:R-:W-:Y:S02]  /*3150*/  FFMA.FTZ R102, R95.reuse, R138, -R102 ;  /* 0x0000008a5f667223 */ /* 0x040fe40000010866 */
[C---:B------:R-:W-:Y:S02]  /*3160*/  FFMA.FTZ R136, R95.reuse, R144, R136 ;  /* 0x000000905f887223 */ /* 0x040fe40000010088 */
[----:B-1----:R-:W-:Y:S01]  /*3170*/  FFMA.FTZ R99, R95, R140, R134 ;  /* 0x0000008c5f637223 */ /* 0x002fe20000010086 */
[----:B------:R-:W-:Y:S01]  /*3180*/  MOV R95, R102 ;  /* 0x00000066005f7202 */ /* 0x000fe20000000f00 */
[----:B------:R-:W-:-:S02]  /*3190*/  FADD.FTZ R100, R100, R103 ;  /* 0x0000006764647221 */ /* 0x000fc40000010000 */
[----:B------:R-:W-:Y:S02]  /*31a0*/  FADD.FTZ R101, R101, R136 ;  /* 0x0000008865657221 */ /* 0x000fe40000010000 */
.L_x_12120:
[----:B------:R-:W-:Y:S05]  /*31b0*/  BSYNC B0 ;  /* 0x0000000000007941 */ /* 0x000fea0003800000 */
.L_x_12119:
[----:B0-----:R0:W1:Y:S01]  /*31c0*/  SHFL.DOWN PT, R138, R95, 0x8, 0x1f ;  /* 0x09001f005f8a7f89 */ /* 0x00106200000e0000 */
        /* <DEDUP_REMOVED lines=16> */
.L_x_12122:
[----:B------:R-:W-:Y:S05]  /*32d0*/  BSYNC B0 ;  /* 0x0000000000007941 */ /* 0x000fea0003800000 */
.L_x_12121:
        /* <DEDUP_REMOVED lines=17> */
.L_x_12124:
[----:B------:R-:W-:Y:S05]  /*33f0*/  BSYNC B0 ;  /* 0x0000000000007941 */ /* 0x000fea0003800000 */
.L_x_12123:
[----:B------:R-:W-:Y:S01]  /*3400*/  SHFL.DOWN PT, R134, R99, 0x1, 0x1f ;  /* 0x08201f0063867f89 */ /* 0x000fe200000e0000 */
[----:B------:R-:W-:Y:S01]  /*3410*/  ISETP.GT.AND P0, PT, R32, 0x1e, PT ;  /* 0x0000001e2000780c */ /* 0x000fe20003f04270 */
[----:B------:R-:W-:Y:S02]  /*3420*/  BSSY B0, `(.L_x_12125) ;  /* 0x000015f000007945 */ /* 0x000fe40003800000 */
[----:B------:R-:W5:Y:S04]  /*3430*/  SHFL.IDX PT, R103, R11, RZ, 0x1f ;  /* 0x00001fff0b677589 */ /* 0x000f6800000e0000 */
[----:B------:R-:W1:Y:S04]  /*3440*/  SHFL.IDX PT, R102, R10, RZ, 0x1f ;  /* 0x00001fff0a667589 */ /* 0x000e6800000e0000 */
[----:B------:R-:W4:Y:S04]  /*3450*/  SHFL.DOWN PT, R136, R95, 0x1, 0x1f ;  /* 0x08201f005f887f89 */ /* 0x000f2800000e0000 */
[----:B0-----:R-:W0:Y:S04]  /*3460*/  SHFL.DOWN PT, R138, R100, 0x1, 0x1f ;  /* 0x08201f00648a7f89 */ /* 0x001e2800000e0000 */
[----:B------:R-:W3:Y:S04]  /*3470*/  SHFL.DOWN PT, R137, R101, 0x1, 0x1f ;  /* 0x08201f0065897f89 */ /* 0x000ee800000e0000 */
[----:B-1----:R-:W-:Y:S01]  /*3480*/  SHFL.IDX PT, R99, R99, RZ, 0x1f ;  /* 0x00001fff63637589 */ /* 0x002fe200000e0000 */
[----:B-----5:R-:W-:-:S03]  /*3490*/  @P2 FMUL.FTZ R135, R134, R103 ;  /* 0x0000006786872220 */ /* 0x020fc60000410000 */
[----:B------:R-:W-:Y:S01]  /*34a0*/  SHFL.IDX PT, R95, R95, RZ, 0x1f ;  /* 0x00001fff5f5f7589 */ /* 0x000fe200000e0000 */
[----:B------:R-:W-:-:S03]  /*34b0*/  @P2 FMUL.FTZ R134, R134, R102 ;  /* 0x0000006686862220 */ /* 0x000fc60000410000 */
[----:B------:R-:W-:Y:S01]  /*34c0*/  SHFL.IDX PT, R100, R100, RZ, 0x1f ;  /* 0x00001fff64647589 */ /* 0x000fe200000e0000 */
[----:B----4-:R-:W-:-:S03]  /*34d0*/  @P2 FFMA.FTZ R135, R136, R102, -R135 ;  /* 0x0000006688872223 */ /* 0x010fc60000010887 */
[----:B------:R-:W-:Y:S01]  /*34e0*/  SHFL.IDX PT, R101, R101, RZ, 0x1f ;  /* 0x00001fff65657589 */ /* 0x000fe200000e0000 */
[----:B------:R-:W-:Y:S02]  /*34f0*/  @P2 FFMA.FTZ R134, R136, R103, R134 ;  /* 0x0000006788862223 */ /* 0x000fe40000010086 */
[----:B0-----:R-:W-:Y:S02]  /*3500*/  @P2 FADD.FTZ R102, R138, R135 ;  /* 0x000000878a662221 */ /* 0x001fe40000010000 */
        /* <DEDUP_REMOVED lines=14> */
[----:B------:R-:W-:Y:S02]  /*35f0*/  FMUL.FTZ R107, R97, -R24 ;  /* 0x80000018616b7220 */ /* 0x000fe40000410000 */
[C---:B------:R-:W-:Y:S02]  /*3600*/  FMUL.FTZ R126, R131.reuse, R12 ;  /* 0x0000000c837e7220 */ /* 0x040fe40000410000 */
[----:B------:R-:W-:-:S02]  /*3610*/  FMUL.FTZ R131, R131, R13 ;  /* 0x0000000d83837220 */ /* 0x000fc40000410000 */
[-C--:B------:R-:W-:Y:S02]  /*3620*/  FMUL.FTZ R105, R97, -R102.reuse ;  /* 0x8000006661697220 */ /* 0x080fe40000410000 */
[----:B------:R-:W-:Y:S02]  /*3630*/  FFMA.FTZ R136, R93, R102, R107 ;  /* 0x000000665d887223 */ /* 0x000fe4000001006b */
[C---:B------:R-:W-:Y:S02]  /*3640*/  FFMA.FTZ R127, R133.reuse, R13, R126 ;  /* 0x0000000d857f7223 */ /* 0x040fe4000001007e */
[----:B------:R-:W-:Y:S02]  /*3650*/  FFMA.FTZ R131, R133, R12, -R131 ;  /* 0x0000000c85837223 */ /* 0x000fe40000010883 */
[----:B------:R-:W-:Y:S02]  /*3660*/  FFMA.FTZ R134, R93, R24, -R105 ;  /* 0x000000185d867223 */ /* 0x000fe40000010869 */
[----:B------:R-:W-:-:S02]  /*3670*/  FADD.FTZ R105, -R109, R136 ;  /* 0x000000886d697221 */ /* 0x000fc40000010100 */
[----:B------:R-:W-:Y:S02]  /*3680*/  @P1 FADD.FTZ R13, R128, R127 ;  /* 0x0000007f800d1221 */ /* 0x000fe40000010000 */
[----:B------:R-:W-:Y:S01]  /*3690*/  @P1 FADD.FTZ R12, R104, R131 ;  /* 0x00000083680c1221 */ /* 0x000fe20000010000 */
[----:B------:R-:W-:Y:S01]  /*36a0*/  ISETP.NE.AND P1, PT, R32, RZ, PT ;  /* 0x000000ff2000720c */ /* 0x000fe20003f25270 */
[----:B------:R-:W-:Y:S02]  /*36b0*/  FADD.FTZ R107, R111, R134 ;  /* 0x000000866f6b7221 */ /* 0x000fe40000010000 */
[----:B------:R-:W-:Y:S02]  /*36c0*/  FMUL.FTZ R111, R96, -R105 ;  /* 0x80000069606f7220 */ /* 0x000fe40000410000 */
[C---:B------:R-:W-:Y:S02]  /*36d0*/  FMUL.FTZ R109, R15.reuse, R13 ;  /* 0x0000000d0f6d7220 */ /* 0x040fe40000410000 */
[----:B------:R-:W-:-:S02]  /*36e0*/  FMUL.FTZ R104, R15, R12 ;  /* 0x0000000c0f687220 */ /* 0x000fc40000410000 */
[-C--:B------:R-:W-:Y:S02]  /*36f0*/  FMUL.FTZ R126, R96, -R107.reuse ;  /* 0x8000006b607e7220 */ /* 0x080fe40000410000 */
[----:B------:R-:W-:Y:S02]  /*3700*/  FFMA.FTZ R111, R92, R107, -R111 ;  /* 0x0000006b5c6f7223 */ /* 0x000fe4000001086f */
[C---:B------:R-:W-:Y:S02]  /*3710*/  FFMA.FTZ R15, R14.reuse, R12, -R109 ;  /* 0x0000000c0e0f7223 */ /* 0x040fe4000001086d */
[----:B------:R-:W-:Y:S02]  /*3720*/  FFMA.FTZ R13, R14, R13, R104 ;  /* 0x0000000d0e0d7223 */ /* 0x000fe40000010068 */
[----:B------:R-:W-:Y:S02]  /*3730*/  FFMA.FTZ R126, R92, R105, R126 ;  /* 0x000000695c7e7223 */ /* 0x000fe4000001007e */
[----:B------:R-:W-:-:S02]  /*3740*/  FADD.FTZ R104, R130, R111 ;  /* 0x0000006f82687221 */ /* 0x000fc40000010000 */
[----:B------:R-:W-:Y:S02]  /*3750*/  FADD.FTZ R12, R106, R15 ;  /* 0x0000000f6a0c7221 */ /* 0x000fe40000010000 */
[----:B------:R-:W-:Y:S02]  /*3760*/  FADD.FTZ R106, RZ, R13 ;  /* 0x0000000dff6a7221 */ /* 0x000fe40000010000 */
[----:B------:R-:W-:Y:S02]  /*3770*/  FADD.FTZ R109, -R129, R126 ;  /* 0x0000007e816d7221 */ /* 0x000fe40000010100 */
[----:B------:R-:W-:Y:S02]  /*3780*/  FMUL.FTZ R111, R110, -R104 ;  /* 0x800000686e6f7220 */ /* 0x000fe40000410000 */
[C---:B------:R-:W-:Y:S02]  /*3790*/  FMUL.FTZ R14, R115.reuse, R12 ;  /* 0x0000000c730e7220 */ /* 0x040fe40000410000 */
[----:B------:R-:W-:-:S02]  /*37a0*/  FMUL.FTZ R13, R115, R106 ;  /* 0x0000006a730d7220 */ /* 0x000fc40000410000 */
[-C--:B------:R-:W-:Y:S02]  /*37b0*/  FMUL.FTZ R15, R110, -R109.reuse ;  /* 0x8000006d6e0f7220 */ /* 0x080fe40000410000 */
[C---:B------:R-:W-:Y:S02]  /*37c0*/  FFMA.FTZ R128, R108.reuse, R109, R111 ;  /* 0x0000006d6c807223 */ /* 0x040fe4000001006f */
[C---:B------:R-:W-:Y:S02]  /*37d0*/  FFMA.FTZ R14, R113.reuse, R106, R14 ;  /* 0x0000006a710e7223 */ /* 0x040fe4000001000e */
[----:B------:R-:W-:Y:S02]  /*37e0*/  FFMA.FTZ R13, R113, R12, -R13 ;  /* 0x0000000c710d7223 */ /* 0x000fe4000001080d */
[----:B------:R-:W-:Y:S02]  /*37f0*/  FFMA.FTZ R126, R108, R104, -R15 ;  /* 0x000000686c7e7223 */ /* 0x000fe4000001080f */
[----:B------:R-:W-:-:S02]  /*3800*/  FADD.FTZ R111, -R125, R128 ;  /* 0x000000807d6f7221 */ /* 0x000fc40000010100 */
[----:B------:R-:W-:Y:S02]  /*3810*/  FADD.FTZ R125, RZ, R14 ;  /* 0x0000000eff7d7221 */ /* 0x000fe40000010000 */
[----:B------:R-:W-:Y:S02]  /*3820*/  FFMA.FTZ R137, R70, R87, R13 ;  /* 0x0000005746897223 */ /* 0x000fe4000001000d */
        /* <DEDUP_REMOVED lines=10> */
[----:B------:R-:W-:Y:S02]  /*38d0*/  FFMA.FTZ R13, R68, R85, R13 ;  /* 0x00000055440d7223 */ /* 0x000fe4000001000d */
[----:B------:R-:W-:Y:S02]  /*38e0*/  FADD.FTZ R131, RZ, R14 ;  /* 0x0000000eff837221 */ /* 0x000fe40000010000 */
        /* <DEDUP_REMOVED lines=10> */
[----:B------:R-:W-:Y:S02]  /*3990*/  FADD.FTZ R121, RZ, R14 ;  /* 0x0000000eff797221 */ /* 0x000fe40000010000 */
[----:B------:R-:W-:Y:S02]  /*39a0*/  FFMA.FTZ R15, R66, R83, R15 ;  /* 0x00000053420f7223 */ /* 0x000fe4000001000f */
[----:B------:R-:W-:Y:S02]  /*39b0*/  FADD.FTZ R120, R120, R133 ;  /* 0x0000008578787221 */ /* 0x000fe40000010000 */
[C---:B------:R-:W-:Y:S02]  /*39c0*/  FMUL.FTZ R14, R110.reuse, R121 ;  /* 0x000000796e0e7220 */ /* 0x040fe40000410000 */
[----:B------:R-:W-:Y:S02]  /*39d0*/  FMUL.FTZ R110, R110, R15 ;  /* 0x0000000f6e6e7220 */ /* 0x000fe40000410000 */
[----:B------:R-:W-:-:S02]  /*39e0*/  FMUL.FTZ R114, R115, -R112 ;  /* 0x8000007073727220 */ /* 0x000fc40000410000 */
[-C--:B------:R-:W-:Y:S02]  /*39f0*/  FMUL.FTZ R115, R115, -R120.reuse ;  /* 0x8000007873737220 */ /* 0x080fe40000410000 */
[C---:B------:R-:W-:Y:S02]  /*3a00*/  FFMA.FTZ R110, R108.reuse, R121, R110 ;  /* 0x000000796c6e7223 */ /* 0x040fe4000001006e */
[C---:B------:R-:W-:Y:S02]  /*3a10*/  FFMA.FTZ R114, R113.reuse, R120, -R114 ;  /* 0x0000007871727223 */ /* 0x040fe40000010872 */
[----:B------:R-:W-:Y:S02]  /*3a20*/  FFMA.FTZ R14, R108, R15, -R14 ;  /* 0x0000000f6c0e7223 */ /* 0x000fe4000001080e */
[----:B------:R-:W-:Y:S02]  /*3a30*/  FFMA.FTZ R116, R113, R112, R115 ;  /* 0x0000007071747223 */ /* 0x000fe40000010073 */
[----:B------:R-:W-:-:S02]  /*3a40*/  FADD.FTZ R113, RZ, R110 ;  /* 0x0000006eff717221 */ /* 0x000fc40000010000 */
[----:B------:R-:W-:Y:S02]  /*3a50*/  FADD.FTZ R119, R119, R114 ;  /* 0x0000007277777221 */ /* 0x000fe40000010000 */
[----:B------:R-:W-:Y:S02]  /*3a60*/  FFMA.FTZ R135, R64, R81, R14 ;  /* 0x0000005140877223 */ /* 0x000fe4000001000e */
[----:B------:R-:W-:Y:S02]  /*3a70*/  FFMA.FTZ R114, R67, R12, RZ ;  /* 0x0000000c43727223 */ /* 0x000fe400000100ff */
[----:B------:R-:W-:Y:S02]  /*3a80*/  FFMA.FTZ R108, -R72, R89, R12 ;  /* 0x00000059486c7223 */ /* 0x000fe4000001010c */
[----:B------:R-:W-:Y:S02]  /*3a90*/  FMUL.FTZ R118, R70, R112 ;  /* 0x0000007046767220 */ /* 0x000fe40000410000 */
[----:B------:R-:W-:-:S02]  /*3aa0*/  FADD.FTZ R117, -R117, R116 ;  /* 0x0000007475757221 */ /* 0x000fc40000010100 */
[C---:B------:R-:W-:Y:S02]  /*3ab0*/  FMUL.FTZ R12, R96.reuse, R113 ;  /* 0x00000071600c7220 */ /* 0x040fe40000410000 */
[----:B------:R-:W-:Y:S02]  /*3ac0*/  FMUL.FTZ R96, R96, R135 ;  /* 0x0000008760607220 */ /* 0x000fe40000410000 */
[----:B------:R-:W-:Y:S02]  /*3ad0*/  FFMA.FTZ R116, R69, R137, R114 ;  /* 0x0000008945747223 */ /* 0x000fe40000010072 */
[C---:B------:R-:W-:Y:S02]  /*3ae0*/  FFMA.FTZ R110, -R70.reuse, R87, R137 ;  /* 0x00000057466e7223 */ /* 0x040fe40000010189 */
[----:B------:R-:W-:Y:S02]  /*3af0*/  FMUL.FTZ R133, R70, R120 ;  /* 0x0000007846857220 */ /* 0x000fe40000410000 */
[----:B------:R-:W-:-:S02]  /*3b00*/  FMUL.FTZ R114, R125, R118 ;  /* 0x000000767d727220 */ /* 0x000fc40000410000 */
[C---:B------:R-:W-:Y:S02]  /*3b10*/  FMUL.FTZ R137, R72.reuse, R117 ;  /* 0x0000007548897220 */ /* 0x040fe40000410000 */
[----:B------:R-:W-:Y:S02]  /*3b20*/  FMUL.FTZ R115, R72, R119 ;  /* 0x0000007748737220 */ /* 0x000fe40000410000 */
[C---:B------:R-:W-:Y:S02]  /*3b30*/  FFMA.FTZ R12, R92.reuse, R135, -R12 ;  /* 0x000000875c0c7223 */ /* 0x040fe4000001080c */
[----:B------:R-:W-:Y:S02]  /*3b40*/  FFMA.FTZ R92, R92, R113, R96 ;  /* 0x000000715c5c7223 */ /* 0x000fe40000010060 */
[----:B------:R-:W-:Y:S02]  /*3b50*/  FFMA.FTZ R139, R110, R133, R114 ;  /* 0x000000856e8b7223 */ /* 0x000fe40000010072 */
[----:B------:R-:W-:-:S02]  /*3b60*/  FMUL.FTZ R14, R106, R137 ;  /* 0x000000896a0e7220 */ /* 0x000fc40000410000 */
[----:B------:R-:W-:Y:S02]  /*3b70*/  FMUL.FTZ R114, R106, R115 ;  /* 0x000000736a727220 */ /* 0x000fe40000410000 */
[----:B------:R-:W-:Y:S02]  /*3b80*/  FADD.FTZ R92, RZ, R92 ;  /* 0x0000005cff5c7221 */ /* 0x000fe40000010000 */
[----:B------:R-:W-:Y:S02]  /*3b90*/  FFMA.FTZ R12, R62, R79, R12 ;  /* 0x0000004f3e0c7223 */ /* 0x000fe4000001000c */
[C---:B------:R-:W-:Y:S02]  /*3ba0*/  FFMA.FTZ R14, R108.reuse, R115, R14 ;  /* 0x000000736c0e7223 */ /* 0x040fe4000001000e */
[----:B------:R-:W-:Y:S02]  /*3bb0*/  FMUL.FTZ R141, R125, R133 ;  /* 0x000000857d8d7220 */ /* 0x000fe40000410000 */
[----:B------:R-:W-:-:S02]  /*3bc0*/  FFMA.FTZ R137, R108, R137, -R114 ;  /* 0x000000896c897223 */ /* 0x000fc40000010872 */
[----:B------:R-:W-:Y:S02]  /*3bd0*/  FFMA.FTZ R116, R71, R13, R116 ;  /* 0x0000000d47747223 */ /* 0x000fe40000010074 */
[C---:B------:R-:W-:Y:S02]  /*3be0*/  FFMA.FTZ R96, -R68.reuse, R85, R13 ;  /* 0x0000005544607223 */ /* 0x040fe4000001010d */
[C---:B------:R-:W-:Y:S02]  /*3bf0*/  FMUL.FTZ R13, R97.reuse, R92 ;  /* 0x0000005c610d7220 */ /* 0x040fe40000410000 */
[----:B------:R-:W-:Y:S02]  /*3c00*/  FMUL.FTZ R114, R68, R127 ;  /* 0x0000007f44727220 */ /* 0x000fe40000410000 */
[----:B------:R-:W-:Y:S02]  /*3c10*/  FMUL.FTZ R97, R97, R12 ;  /* 0x0000000c61617220 */ /* 0x000fe40000410000 */
[----:B------:R-:W-:-:S02]  /*3c20*/  FADD.FTZ R14, RZ, R14 ;  /* 0x0000000eff0e7221 */ /* 0x000fc40000010000 */
[----:B------:R-:W-:Y:S02]  /*3c30*/  FFMA.FTZ R118, R110, R118, -R141 ;  /* 0x000000766e767223 */ /* 0x000fe4000001088d */
[----:B------:R-:W-:Y:S02]  /*3c40*/  FMUL.FTZ R122, R68, R129 ;  /* 0x00000081447a7220 */ /* 0x000fe40000410000 */
[----:B------:R-:W-:Y:S02]  /*3c50*/  FMUL.FTZ R141, R131, R114 ;  /* 0x00000072838d7220 */ /* 0x000fe40000410000 */
[C---:B------:R-:W-:Y:S02]  /*3c60*/  FFMA.FTZ R97, R93.reuse, R92, R97 ;  /* 0x0000005c5d617223 */ /* 0x040fe40000010061 */
[----:B------:R-:W-:Y:S02]  /*3c70*/  FFMA.FTZ R13, R93, R12, -R13 ;  /* 0x0000000c5d0d7223 */ /* 0x000fe4000001080d */
[----:B------:R-:W-:-:S02]  /*3c80*/  FADD.FTZ R14, R14, R139 ;  /* 0x0000008b0e0e7221 */ /* 0x000fc40000010000 */
[-C--:B------:R-:W-:Y:S02]  /*3c90*/  FMUL.FTZ R139, R131, R122.reuse ;  /* 0x0000007a838b7220 */ /* 0x080fe40000410000 */
[----:B------:R-:W-:Y:S02]  /*3ca0*/  FFMA.FTZ R141, R96, R122, -R141 ;  /* 0x0000007a608d7223 */ /* 0x000fe4000001088d */
[----:B------:R-:W-:Y:S02]  /*3cb0*/  FFMA.FTZ R122, R73, R15, R116 ;  /* 0x0000000f497a7223 */ /* 0x000fe40000010074 */
[C---:B------:R-:W-:Y:S02]  /*3cc0*/  FFMA.FTZ R93, -R66.reuse, R83, R15 ;  /* 0x00000053425d7223 */ /* 0x040fe4000001010f */
[----:B------:R-:W-:Y:S02]  /*3cd0*/  FADD.FTZ R97, RZ, R97 ;  /* 0x00000061ff617221 */ /* 0x000fe40000010000 */
[----:B------:R-:W-:-:S02]  /*3ce0*/  FMUL.FTZ R124, R66, R111 ;  /* 0x0000006f427c7220 */ /* 0x000fc40000410000 */
[----:B------:R-:W-:Y:S02]  /*3cf0*/  FFMA.FTZ R15, R60, R77, R13 ;  /* 0x0000004d3c0f7223 */ /* 0x000fe4000001000d */
[----:B------:R-:W-:Y:S02]  /*3d00*/  FADD.FTZ R137, RZ, R137 ;  /* 0x00000089ff897221 */ /* 0x000fe40000010000 */
[----:B------:R-:W-:Y:S02]  /*3d10*/  FMUL.FTZ R116, R66, R123 ;  /* 0x0000007b42747220 */ /* 0x000fe40000410000 */
[----:B------:R-:W-:Y:S02]  /*3d20*/  FFMA.FTZ R139, R96, R114, R139 ;  /* 0x00000072608b7223 */ /* 0x000fe4000001008b */
[----:B------:R-:W-:Y:S02]  /*3d30*/  FMUL.FTZ R13, R94, R97 ;  /* 0x000000615e0d7220 */ /* 0x000fe40000410000 */
[----:B------:R-:W-:-:S02]  /*3d40*/  FMUL.FTZ R126, R121, R124 ;  /* 0x0000007c797e7220 */ /* 0x000fc40000410000 */
[----:B------:R-:W-:Y:S02]  /*3d50*/  FMUL.FTZ R94, R94, R15 ;  /* 0x0000000f5e5e7220 */ /* 0x000fe40000410000 */
[----:B------:R-:W-:Y:S02]  /*3d60*/  FADD.FTZ R118, R137, R118 ;  /* 0x0000007689767221 */ /* 0x000fe40000010000 */
[-C--:B------:R-:W-:Y:S02]  /*3d70*/  FMUL.FTZ R128, R121, R116.reuse ;  /* 0x0000007479807220 */ /* 0x080fe40000410000 */
[----:B------:R-:W-:Y:S02]  /*3d80*/  FADD.FTZ R14, R14, R139 ;  /* 0x0000008b0e0e7221 */ /* 0x000fe40000010000 */
[----:B------:R-:W-:Y:S02]  /*3d90*/  FFMA.FTZ R137, R93, R116, R126 ;  /* 0x000000745d897223 */ /* 0x000fe4000001007e */
[----:B------:R-:W-:-:S02]  /*3da0*/  FFMA.FTZ R126, R98, R97, R94 ;  /* 0x00000061627e7223 */ /* 0x000fc4000001005e */
[----:B------:R-:W-:Y:S02]  /*3db0*/  FMUL.FTZ R94, R64, R104 ;  /* 0x00000068405e7220 */ /* 0x000fe40000410000 */
[----:B------:R-:W-:Y:S02]  /*3dc0*/  FFMA.FTZ R139, R93, R124, -R128 ;  /* 0x0000007c5d8b7223 */ /* 0x000fe40000010880 */
[----:B------:R-:W-:Y:S02]  /*3dd0*/  FADD.FTZ R124, R14, R137 ;  /* 0x000000890e7c7221 */ /* 0x000fe40000010000 */
[----:B------:R-:W-:Y:S02]  /*3de0*/  FFMA.FTZ R13, R98, R15, -R13 ;  /* 0x0000000f620d7223 */ /* 0x000fe4000001080d */
[----:B------:R-:W-:Y:S02]  /*3df0*/  FFMA.FTZ R137, R91, R135, R122 ;  /* 0x000000875b897223 */ /* 0x000fe4000001007a */
[----:B------:R-:W-:-:S02]  /*3e00*/  FFMA.FTZ R135, -R64, R81, R135 ;  /* 0x0000005140877223 */ /* 0x000fc40000010187 */
[----:B------:R-:W-:Y:S02]  /*3e10*/  FMUL.FTZ R98, R64, R109 ;  /* 0x0000006d40627220 */ /* 0x000fe40000410000 */
[----:B------:R-:W-:Y:S02]  /*3e20*/  FMUL.FTZ R122, R113, R94 ;  /* 0x0000005e717a7220 */ /* 0x000fe40000410000 */
[----:B------:R-:W-:Y:S02]  /*3e30*/  FADD.FTZ R118, R118, R141 ;  /* 0x0000008d76767221 */ /* 0x000fe40000010000 */
[----:B------:R-:W-:Y:S02]  /*3e40*/  FFMA.FTZ R14, R67, -R106, RZ ;  /* 0x8000006a430e7223 */ /* 0x000fe400000100ff */
[-C--:B------:R-:W-:Y:S02]  /*3e50*/  FFMA.FTZ R141, R135, R98.reuse, -R122 ;  /* 0x00000062878d7223 */ /* 0x080fe4000001087a */
[----:B------:R-:W-:-:S02]  /*3e60*/  FMUL.FTZ R122, R113, R98 ;  /* 0x00000062717a7220 */ /* 0x000fc40000410000 */
[----:B------:R-:W-:Y:S02]  /*3e70*/  FFMA.FTZ R128, R90, R12, R137 ;  /* 0x0000000c5a807223 */ /* 0x000fe40000010089 */
[C---:B------:R-:W-:Y:S02]  /*3e80*/  FMUL.FTZ R143, R62.reuse, R105 ;  /* 0x000000693e8f7220 */ /* 0x040fe40000410000 */
[----:B------:R-:W-:Y:S02]  /*3e90*/  FFMA.FTZ R14, R69, -R125, R14 ;  /* 0x8000007d450e7223 */ /* 0x000fe4000001000e */
[----:B------:R-:W-:Y:S02]  /*3ea0*/  FMUL.FTZ R137, R62, R107 ;  /* 0x0000006b3e897220 */ /* 0x000fe40000410000 */
[----:B------:R-:W-:Y:S02]  /*3eb0*/  FADD.FTZ R118, R118, R139 ;  /* 0x0000008b76767221 */ /* 0x000fe40000010000 */
[----:B------:R-:W-:-:S02]  /*3ec0*/  FFMA.FTZ R98, -R62, R79, R12 ;  /* 0x0000004f3e627223 */ /* 0x000fc4000001010c */
[----:B------:R-:W-:Y:S02]  /*3ed0*/  FFMA.FTZ R139, R135, R94, R122 ;  /* 0x0000005e878b7223 */ /* 0x000fe4000001007a */
[C---:B------:R-:W-:Y:S02]  /*3ee0*/  FMUL.FTZ R12, R92.reuse, R143 ;  /* 0x0000008f5c0c7220 */ /* 0x040fe40000410000 */
[----:B------:R-:W-:Y:S02]  /*3ef0*/  FFMA.FTZ R14, R71, -R131, R14 ;  /* 0x80000083470e7223 */ /* 0x000fe4000001000e */
[-C--:B------:R-:W-:Y:S02]  /*3f00*/  FMUL.FTZ R122, R92, R137.reuse ;  /* 0x000000895c7a7220 */ /* 0x080fe40000410000 */
[----:B------:R-:W-:Y:S02]  /*3f10*/  FADD.FTZ R124, R124, R139 ;  /* 0x0000008b7c7c7221 */ /* 0x000fe40000010000 */
[----:B------:R-:W-:-:S02]  /*3f20*/  FFMA.FTZ R139, R98, R137, R12 ;  /* 0x00000089628b7223 */ /* 0x000fc4000001000c */
[----:B------:R-:W-:Y:S02]  /*3f30*/  FFMA.FTZ R14, R73, -R121, R14 ;  /* 0x80000079490e7223 */ /* 0x000fe4000001000e */
[----:B------:R-:W-:Y:S02]  /*3f40*/  FFMA.FTZ R143, R98, R143, -R122 ;  /* 0x0000008f628f7223 */ /* 0x000fe4000001087a */
[----:B------:R-:W-:Y:S02]  /*3f50*/  FMUL.FTZ R122, R60, R24 ;  /* 0x000000183c7a7220 */ /* 0x000fe40000410000 */
[----:B------:R-:W-:Y:S02]  /*3f60*/  FADD.FTZ R12, R118, R141 ;  /* 0x0000008d760c7221 */ /* 0x000fe40000010000 */
[----:B------:R-:W-:Y:S02]  /*3f70*/  FADD.FTZ R130, R124, R139 ;  /* 0x0000008b7c827221 */ /* 0x000fe40000010000 */
[----:B------:R-:W-:-:S02]  /*3f80*/  FFMA.FTZ R141, R91, -R113, R14 ;  /* 0x800000715b8d7223 */ /* 0x000fc4000001000e */
[----:B------:R-:W-:Y:S02]  /*3f90*/  FFMA.FTZ R124, R58, R75, R13 ;  /* 0x0000004b3a7c7223 */ /* 0x000fe4000001000d */
[----:B------:R-:W-:Y:S02]  /*3fa0*/  FFMA.FTZ R145, R88, R15, R128 ;  /* 0x0000000f58917223 */ /* 0x000fe40000010080 */
[C---:B------:R-:W-:Y:S02]  /*3fb0*/  FFMA.FTZ R118, -R60.reuse, R77, R15 ;  /* 0x0000004d3c767223 */ /* 0x040fe4000001010f */
[----:B------:R-:W-:Y:S02]  /*3fc0*/  FMUL.FTZ R13, R60, R102 ;  /* 0x000000663c0d7220 */ /* 0x000fe40000410000 */
[----:B------:R-:W-:Y:S02]  /*3fd0*/  FMUL.FTZ R14, R97, R122 ;  /* 0x0000007a610e7220 */ /* 0x000fe40000410000 */
[----:B------:R-:W-:-:S02]  /*3fe0*/  FADD.FTZ R126, RZ, R126 ;  /* 0x0000007eff7e7221 */ /* 0x000fc40000010000 */
[----:B------:R-:W-:Y:S02]  /*3ff0*/  FMUL.FTZ R139, R58, R25 ;  /* 0x000000193a8b7220 */ /* 0x000fe40000410000 */
[----:B------:R-:W-:Y:S02]  /*4000*/  FFMA.FTZ R145, R86, R124, R145 ;  /* 0x0000007c56917223 */ /* 0x000fe40000010091 */
[----:B------:R-:W-:Y:S02]  /*4010*/  FFMA.FTZ R15, R118, R13, -R14 ;  /* 0x0000000d760f7223 */ /* 0x000fe4000001080e */
[C---:B------:R-:W-:Y:S01]  /*4020*/  FMUL.FTZ R147, R58.reuse, R103 ;  /* 0x000000673a937220 */ /* 0x040fe20000410000 */
[----:B------:R-:W0:Y:S01]  /*4030*/  SHFL.DOWN PT, R149, R145, 0x1, 0x1f ;  /* 0x08201f0091957f89 */ /* 0x000e2200000e0000 */
[----:B------:R-:W-:Y:S02]  /*4040*/  FFMA.FTZ R124, -R58, R75, R124 ;  /* 0x0000004b3a7c7223 */ /* 0x000fe4000001017c */
[----:B------:R-:W-:-:S02]  /*4050*/  FMUL.FTZ R14, R126, R139 ;  /* 0x0000008b7e0e7220 */ /* 0x000fc40000410000 */
[----:B------:R-:W-:Y:S02]  /*4060*/  FMUL.FTZ R13, R97, R13 ;  /* 0x0000000d610d7220 */ /* 0x000fe40000410000 */
[----:B------:R-:W-:Y:S02]  /*4070*/  FADD.FTZ R12, R12, R143 ;  /* 0x0000008f0c0c7221 */ /* 0x000fe40000010000 */
[-C--:B------:R-:W-:Y:S02]  /*4080*/  FFMA.FTZ R143, R124, R147.reuse, -R14 ;  /* 0x000000937c8f7223 */ /* 0x080fe4000001080e */
[----:B------:R-:W-:Y:S02]  /*4090*/  FFMA.FTZ R13, R118, R122, R13 ;  /* 0x0000007a760d7223 */ /* 0x000fe4000001000d */
        /* <DEDUP_REMOVED lines=9> */
[----:B------:R-:W1:Y:S01]  /*4130*/  SHFL.DOWN PT, R134, R141, 0x1, 0x1f ;  /* 0x08201f008d867f89 */ /* 0x000e6200000e0000 */
[----:B------:R-:W-:Y:S01]  /*4140*/  MOV R14, R145 ;  /* 0x00000091000e7202 */ /* 0x000fe20000000f00 */
[----:B------:R-:W-:Y:S01]  /*4150*/  FADD.FTZ R50, R139, R50 ;  /* 0x000000328b327221 */ /* 0x000fe20000010000 */
[----:B------:R-:W-:Y:S01]  /*4160*/  MOV R15, R141 ;  /* 0x0000008d000f7202 */ /* 0x000fe20000000f00 */
[----:B------:R-:W3:Y:S01]  /*4170*/  SHFL.DOWN PT, R130, R143, 0x1, 0x1f ;  /* 0x08201f008f827f89 */ /* 0x000ee200000e0000 */
[----:B------:R-:W-:Y:S01]  /*4180*/  MOV R13, R143 ;  /* 0x0000008f000d7202 */ /* 0x000fe20000000f00 */
[----:B0-----:R-:W-:Y:S01]  /*4190*/  @!P0 FADD.FTZ R14, R14, R149 ;  /* 0x000000950e0e8221 */ /* 0x001fe20000010000 */
[----:B------:R-:W-:Y:S01]  /*41a0*/  MOV R12, R128 ;  /* 0x00000080000c7202 */ /* 0x000fe20000000f00 */
[----:B------:R0:W4:Y:S01]  /*41b0*/  SHFL.DOWN PT, R147, R128, 0x1, 0x1f ;  /* 0x08201f0080937f89 */ /* 0x00012200000e0000 */
[----:B------:R-:W-:-:S02]  /*41c0*/  FADD.FTZ R51, R122, R51 ;  /* 0x000000337a337221 */ /* 0x000fc40000010000 */
[----:B------:R-:W-:Y:S01]  /*41d0*/  FADD.FTZ R52, R137, R52 ;  /* 0x0000003489347221 */ /* 0x000fe20000010000 */
[----:B------:R-:W5:Y:S01]  /*41e0*/  SHFL.DOWN PT, R145, R14, 0x2, 0x1f ;  /* 0x08401f000e917f89 */ /* 0x000f6200000e0000 */
[----:B------:R-:W-:Y:S02]  /*41f0*/  FADD.FTZ R53, R94, R53 ;  /* 0x000000355e357221 */ /* 0x000fe40000010000 */
[----:B------:R-:W-:Y:S02]  /*4200*/  FADD.FTZ R54, R116, R54 ;  /* 0x0000003674367221 */ /* 0x000fe40000010000 */
[----:B0-----:R-:W-:Y:S02]  /*4210*/  FMUL.FTZ R128, R99, R11 ;  /* 0x0000000b63807220 */ /* 0x001fe40000410000 */
[----:B------:R-:W-:Y:S02]  /*4220*/  FADD.FTZ R55, R114, R55 ;  /* 0x0000003772377221 */ /* 0x000fe40000010000 */
[----:B------:R-:W-:-:S02]  /*4230*/  FFMA.FTZ R141, R95, R10, -R128 ;  /* 0x0000000a5f8d7223 */ /* 0x000fc40000010880 */
[----:B------:R-:W-:Y:S02]  /*4240*/  FMUL.FTZ R128, R99, R8 ;  /* 0x0000000863807220 */ /* 0x000fe40000410000 */
[----:B-1----:R-:W-:Y:S02]  /*4250*/  @!P0 FADD.FTZ R15, R15, R134 ;  /* 0x000000860f0f8221 */ /* 0x002fe40000010000 */
[----:B------:R-:W-:Y:S02]  /*4260*/  FADD.FTZ R56, R133, R56 ;  /* 0x0000003885387221 */ /* 0x000fe40000010000 */
[----:B---3--:R-:W-:Y:S01]  /*4270*/  @!P0 FADD.FTZ R13, R13, R130 ;  /* 0x000000820d0d8221 */ /* 0x008fe20000010000 */
[----:B------:R-:W0:Y:S01]  /*4280*/  SHFL.DOWN PT, R136, R15, 0x2, 0x1f ;  /* 0x08401f000f887f89 */ /* 0x000e2200000e0000 */
[C---:B------:R-:W-:Y:S02]  /*4290*/  FMUL.FTZ R130, R99.reuse, R10 ;  /* 0x0000000a63827220 */ /* 0x040fe40000410000 */
[----:B----4-:R-:W-:Y:S01]  /*42a0*/  @!P0 FADD.FTZ R12, R12, R147 ;  /* 0x000000930c0c8221 */ /* 0x010fe20000010000 */
[----:B------:R-:W1:Y:S01]  /*42b0*/  SHFL.DOWN PT, R134, R13, 0x2, 0x1f ;  /* 0x08401f000d867f89 */ /* 0x000e6200000e0000 */
[----:B------:R-:W-:Y:S01]  /*42c0*/  ISETP.GT.AND P0, PT, R32, 0x1d, PT ;  /* 0x0000001d2000780c */ /* 0x000fe20003f04270 */
[----:B------:R-:W-:-:S02]  /*42d0*/  FMUL.FTZ R10, R99, R9 ;  /* 0x00000009630a7220 */ /* 0x000fc40000410000 */
[----:B------:R-:W3:Y:S01]  /*42e0*/  SHFL.DOWN PT, R143, R12, 0x2, 0x1f ;  /* 0x08401f000c8f7f89 */ /* 0x000ee200000e0000 */
[----:B------:R-:W-:Y:S02]  /*42f0*/  FFMA.FTZ R130, R95, R11, R130 ;  /* 0x0000000b5f827223 */ /* 0x000fe40000010082 */
[----:B------:R-:W-:Y:S02]  /*4300*/  FMUL.FTZ R11, R23, R25 ;  /* 0x00000019170b7220 */ /* 0x000fe40000410000 */
[----:B------:R-:W-:Y:S02]  /*4310*/  FFMA.FTZ R8, R95, R8, -R10 ;  /* 0x000000085f087223 */ /* 0x000fe4000001080a */
[-C--:B------:R-:W-:Y:S02]  /*4320*/  FFMA.FTZ R11, R22, R103.reuse, -R11 ;  /* 0x00000067160b7223 */ /* 0x080fe4000001080b */
[----:B------:R-:W-:Y:S02]  /*4330*/  FMUL.FTZ R103, R23, R103 ;  /* 0x0000006717677220 */ /* 0x000fe40000410000 */
[----:B-----5:R-:W-:-:S02]  /*4340*/  @!P0 FADD.FTZ R14, R14, R145 ;  /* 0x000000910e0e8221 */ /* 0x020fc40000010000 */
[----:B------:R-:W-:Y:S02]  /*4350*/  FMUL.FTZ R126, R126, R11 ;  /* 0x0000000b7e7e7220 */ /* 0x000fe40000410000 */
        /* <DEDUP_REMOVED lines=8> */
[----:B------:R-:W-:Y:S01]  /*43e0*/  ISETP.GT.AND P0, PT, R32, 0x1b, PT ;  /* 0x0000001b2000780c */ /* 0x000fe20003f04270 */
[----:B------:R-:W-:Y:S02]  /*43f0*/  FADD.FTZ R11, R101, R130 ;  /* 0x00000082650b7221 */ /* 0x000fe40000010000 */
[----:B------:R-:W3:Y:S01]  /*4400*/  SHFL.DOWN PT, R143, R14, 0x4, 0x1f ;  /* 0x08801f000e8f7f89 */ /* 0x000ee200000e0000 */
[----:B------:R-:W-:Y:S02]  /*4410*/  FMUL.FTZ R95, R23, R24 ;  /* 0x00000018175f7220 */ /* 0x000fe40000410000 */
[----:B------:R-:W-:Y:S01]  /*4420*/  FFMA.FTZ R126, R124, R103, R126 ;  /* 0x000000677c7e7223 */ /* 0x000fe2000001007e */
[----:B------:R-:W4:Y:S01]  /*4430*/  SHFL.DOWN PT, R99, R12, 0x4, 0x1f ;  /* 0x08801f000c637f89 */ /* 0x000f2200000e0000 */
[----:B------:R-:W-:-:S02]  /*4440*/  FFMA.FTZ R100, R22, R102, -R95 ;  /* 0x0000006616647223 */ /* 0x000fc4000001085f */
[----:B------:R-:W-:Y:S01]  /*4450*/  FFMA.FTZ R75, R75, R25, R126 ;  /* 0x000000194b4b7223 */ /* 0x000fe2000001007e */
[----:B------:R5:W-:Y:S01]  /*4460*/  @!P2 STS.128 [UR4+0x1770], R8 ;  /* 0x00177008ff00a988 */ /* 0x000be20008000c04 */
[----:B------:R-:W-:Y:S02]  /*4470*/  FMUL.FTZ R25, R23, R102 ;  /* 0x0000006617197220 */ /* 0x000fe40000410000 */
[----:B------:R-:W-:Y:S02]  /*4480*/  FMUL.FTZ R100, R97, R100 ;  /* 0x0000006461647220 */ /* 0x000fe40000410000 */
[----:B------:R-:W-:Y:S02]  /*4490*/  FFMA.FTZ R25, R22, R24, R25 ;  /* 0x0000001816197223 */ /* 0x000fe40000010019 */
[----:B------:R-:W-:Y:S02]  /*44a0*/  FADD.FTZ R80, R75, R80 ;  /* 0x000000504b507221 */ /* 0x000fe40000010000 */
[----:B0-----:R-:W-:-:S02]  /*44b0*/  @!P0 FADD.FTZ R15, R15, R136 ;  /* 0x000000880f0f8221 */ /* 0x001fc40000010000 */
[----:B------:R-:W-:Y:S02]  /*44c0*/  FFMA.FTZ R25, R118, R25, R100 ;  /* 0x0000001976197223 */ /* 0x000fe40000010064 */
[----:B-1----:R-:W-:Y:S01]  /*44d0*/  @!P0 FADD.FTZ R13, R13, R134 ;  /* 0x000000860d0d8221 */ /* 0x002fe20000010000 */
[----:B------:R-:W0:Y:S01]  /*44e0*/  SHFL.DOWN PT, R102, R15, 0x8, 0x1f ;  /* 0x09001f000f667f89 */ /* 0x000e2200000e0000 */
[C---:B-----5:R-:W-:Y:S02]  /*44f0*/  FMUL.FTZ R8, R23.reuse, R107 ;  /* 0x0000006b17087220 */ /* 0x060fe40000410000 */
[----:B---3--:R-:W-:Y:S01]  /*4500*/  @!P0 FADD.FTZ R14, R14, R143 ;  /* 0x0000008f0e0e8221 */ /* 0x008fe20000010000 */
[----:B------:R-:W-:Y:S01]  /*4510*/  SHFL.DOWN PT, R10, R13, 0x8, 0x1f ;  /* 0x09001f000d0a7f89 */ /* 0x000fe200000e0000 */
[-C--:B------:R-:W-:Y:S02]  /*4520*/  FFMA.FTZ R9, R22, R105.reuse, -R8 ;  /* 0x0000006916097223 */ /* 0x080fe40000010808 */
[----:B----4-:R-:W-:Y:S01]  /*4530*/  @!P0 FADD.FTZ R12, R12, R99 ;  /* 0x000000630c0c8221 */ /* 0x010fe20000010000 */
[----:B------:R-:W1:Y:S01]  /*4540*/  SHFL.DOWN PT, R95, R14, 0x8, 0x1f ;  /* 0x09001f000e5f7f89 */ /* 0x000e6200000e0000 */
[C---:B------:R-:W-:Y:S01]  /*4550*/  FMUL.FTZ R8, R23.reuse, R104 ;  /* 0x0000006817087220 */ /* 0x040fe20000410000 */
[----:B------:R-:W-:Y:S01]  /*4560*/  ISETP.GT.AND P0, PT, R32, 0x17, PT ;  /* 0x000000172000780c */ /* 0x000fe20003f04270 */
[----:B------:R-:W-:Y:S01]  /*4570*/  FMUL.FTZ R105, R23, R105 ;  /* 0x0000006917697220 */ /* 0x000fe20000410000 */
[----:B------:R-:W3:Y:S01]  /*4580*/  SHFL.DOWN PT, R11, R12, 0x8, 0x1f ;  /* 0x09001f000c0b7f89 */ /* 0x000ee200000e0000 */
[----:B------:R-:W-:-:S02]  /*4590*/  FFMA.FTZ R8, R22, R109, -R8 ;  /* 0x0000006d16087223 */ /* 0x000fc40000010808 */
[----:B------:R-:W-:Y:S02]  /*45a0*/  FMUL.FTZ R109, R23, R109 ;  /* 0x0000006d176d7220 */ /* 0x000fe40000410000 */
[----:B------:R-:W-:Y:S02]  /*45b0*/  FMUL.FTZ R113, R113, R8 ;  /* 0x0000000871717220 */ /* 0x000fe40000410000 */
[----:B------:R-:W-:Y:S02]  /*45c0*/  FFMA.FTZ R8, R22, R104, R109 ;  /* 0x0000006816087223 */ /* 0x000fe4000001006d */
[----:B------:R-:W-:Y:S02]  /*45d0*/  FMUL.FTZ R9, R92, R9 ;  /* 0x000000095c097220 */ /* 0x000fe40000410000 */
[----:B------:R-:W-:Y:S02]  /*45e0*/  FFMA.FTZ R105, R22, R107, R105 ;  /* 0x0000006b16697223 */ /* 0x000fe40000010069 */
[----:B------:R-:W-:-:S02]  /*45f0*/  FFMA.FTZ R113, R135, R8, R113 ;  /* 0x0000000887717223 */ /* 0x000fc40000010071 */
[----:B------:R-:W-:Y:S02]  /*4600*/  FMUL.FTZ R8, R23, R123 ;  /* 0x0000007b17087220 */ /* 0x000fe40000410000 */
[----:B------:R-:W-:Y:S02]  /*4610*/  FFMA.FTZ R98, R98, R105, R9 ;  /* 0x0000006962627223 */ /* 0x000fe40000010009 */
[----:B0-----:R-:W-:Y:S02]  /*4620*/  @!P0 FADD.FTZ R15, R15, R102 ;  /* 0x000000660f0f8221 */ /* 0x001fe40000010000 */
[----:B-1----:R-:W-:Y:S02]  /*4630*/  @!P0 FADD.FTZ R14, R14, R95 ;  /* 0x0000005f0e0e8221 */ /* 0x002fe40000010000 */
[----:B------:R-:W-:Y:S02]  /*4640*/  @!P0 FADD.FTZ R13, R13, R10 ;  /* 0x0000000a0d0d8221 */ /* 0x000fe40000010000 */
[----:B---3--:R-:W-:Y:S01]  /*4650*/  @!P0 FADD.FTZ R12, R12, R11 ;  /* 0x0000000b0c0c8221 */ /* 0x008fe20000010000 */
[----:B------:R-:W-:Y:S01]  /*4660*/  ISETP.GT.AND P0, PT, R32, 0xf, PT ;  /* 0x0000000f2000780c */ /* 0x000fe20003f04270 */
[-C--:B------:R-:W-:Y:S01]  /*4670*/  FFMA.FTZ R8, R22, R111.reuse, -R8 ;  /* 0x0000006f16087223 */ /* 0x080fe20000010808 */
[----:B------:R-:W-:Y:S01]  /*4680*/  SHFL.DOWN PT, R92, R13, 0x10, 0x1f ;  /* 0x0a001f000d5c7f89 */ /* 0x000fe200000e0000 */
[----:B------:R-:W-:-:S02]  /*4690*/  FMUL.FTZ R111, R23, R111 ;  /* 0x0000006f176f7220 */ /* 0x000fc40000410000 */
[----:B------:R-:W-:Y:S01]  /*46a0*/  FFMA.FTZ R24, R77, R24, R25 ;  /* 0x000000184d187223 */ /* 0x000fe20000010019 */
[----:B------:R-:W-:Y:S01]  /*46b0*/  SHFL.DOWN PT, R11, R12, 0x10, 0x1f ;  /* 0x0a001f000c0b7f89 */ /* 0x000fe200000e0000 */
[----:B------:R-:W-:Y:S02]  /*46c0*/  FFMA.FTZ R79, R79, R107, R98 ;  /* 0x0000006b4f4f7223 */ /* 0x000fe40000010062 */
[----:B------:R-:W-:Y:S01]  /*46d0*/  FMUL.FTZ R121, R121, R8 ;  /* 0x0000000879797220 */ /* 0x000fe20000410000 */
[----:B------:R-:W0:Y:S01]  /*46e0*/  SHFL.DOWN PT, R25, R14, 0x10, 0x1f ;  /* 0x0a001f000e197f89 */ /* 0x000e2200000e0000 */
[----:B------:R-:W-:Y:S02]  /*46f0*/  FFMA.FTZ R10, R22, R123, R111 ;  /* 0x0000007b160a7223 */ /* 0x000fe4000001006f */
[C---:B------:R-:W-:Y:S01]  /*4700*/  FMUL.FTZ R8, R23.reuse, R127 ;  /* 0x0000007f17087220 */ /* 0x040fe20000410000 */
[----:B------:R-:W1:Y:S01]  /*4710*/  SHFL.DOWN PT, R98, R15, 0x10, 0x1f ;  /* 0x0a001f000f627f89 */ /* 0x000e6200000e0000 */
[----:B------:R-:W-:-:S02]  /*4720*/  FMUL.FTZ R9, R23, R120 ;  /* 0x0000007817097220 */ /* 0x000fc40000410000 */
[----:B------:R-:W-:Y:S02]  /*4730*/  FADD.FTZ R65, R24, R65 ;  /* 0x0000004118417221 */ /* 0x000fe40000010000 */
[----:B------:R-:W-:Y:S02]  /*4740*/  FFMA.FTZ R24, R93, R10, R121 ;  /* 0x0000000a5d187223 */ /* 0x000fe40000010079 */
[CC--:B------:R-:W-:Y:S02]  /*4750*/  FFMA.FTZ R10, R22.reuse, R129.reuse, -R8 ;  /* 0x00000081160a7223 */ /* 0x0c0fe40000010808 */
[----:B------:R-:W-:Y:S02]  /*4760*/  FFMA.FTZ R8, R22, R112, -R9 ;  /* 0x0000007016087223 */ /* 0x000fe40000010809 */
[----:B------:R-:W-:Y:S02]  /*4770*/  FMUL.FTZ R129, R23, R129 ;  /* 0x0000008117817220 */ /* 0x000fe40000410000 */
[----:B------:R-:W-:-:S02]  /*4780*/  FMUL.FTZ R125, R125, R8 ;  /* 0x000000087d7d7220 */ /* 0x000fc40000410000 */
[C---:B------:R-:W-:Y:S02]  /*4790*/  FMUL.FTZ R8, R23.reuse, R119 ;  /* 0x0000007717087220 */ /* 0x040fe40000410000 */
[C---:B------:R-:W-:Y:S02]  /*47a0*/  FMUL.FTZ R9, R23.reuse, R112 ;  /* 0x0000007017097220 */ /* 0x040fe40000410000 */
[-C--:B------:R-:W-:Y:S02]  /*47b0*/  FMUL.FTZ R23, R23, R117.reuse ;  /* 0x0000007517177220 */ /* 0x080fe40000410000 */
[C---:B------:R-:W-:Y:S02]  /*47c0*/  FFMA.FTZ R117, R22.reuse, R117, -R8 ;  /* 0x0000007516757223 */ /* 0x040fe40000010808 */
[----:B------:R-:W-:Y:S02]  /*47d0*/  FMUL.FTZ R10, R131, R10 ;  /* 0x0000000a830a7220 */ /* 0x000fe40000410000 */
[----:B------:R-:W-:-:S02]  /*47e0*/  FFMA.FTZ R129, R22, R127, R129 ;  /* 0x0000007f16817223 */ /* 0x000fc40000010081 */
[C---:B------:R-:W-:Y:S02]  /*47f0*/  FFMA.FTZ R9, R22.reuse, R120, R9 ;  /* 0x0000007816097223 */ /* 0x040fe40000010009 */
        /* <DEDUP_REMOVED lines=33> */
.L_x_12126:
[----:B0-----:R-:W-:Y:S05]  /*4a10*/  BSYNC B0 ;  /* 0x0000000000007941 */ /* 0x001fea0003800000 */
.L_x_12125:
        /* <DEDUP_REMOVED lines=21> */
.L_x_12112:
        /* <DEDUP_REMOVED lines=9> */
[----:B0-----:R-:W-:Y:S01]  /*4c00*/  MOV R12, R2 ;  /* 0x00000002000c7202 */ /* 0x001fe20000000f00 */
[----:B------:R-:W-:Y:S01]  /*4c10*/  IMAD R14, R35, c[0x0][0x2f8], RZ ;  /* 0x0000be00230e7a24 */ /* 0x000fe200078e02ff */
[----:B------:R-:W-:-:S02]  /*4c20*/  MOV R13, R3 ;  /* 0x00000003000d7202 */ /* 0x000fc40000000f00 */
[----:B------:R-:W-:Y:S01]  /*4c30*/  F2FP.BF16.PACK_AB R47, R80, R65 ;  /* 0x00000041502f723e */ /* 0x000fe200000010ff */
[C---:B------:R-:W-:Y:S01]  /*4c40*/  IMAD R15, R37.reuse, c[0x0][0x2fc], R14 ;  /* 0x0000bf00250f7a24 */ /* 0x040fe200078e020e */
[----:B------:R-:W-:Y:S01]  /*4c50*/  F2FP.BF16.PACK_AB R46, R78, R63 ;  /* 0x0000003f4e2e723e */ /* 0x000fe200000010ff */
[C-C-:B------:R-:W-:Y:S01]  /*4c60*/  IMAD.WIDE.U32 R2, R37.reuse, c[0x0][0x2d8], R12.reuse ;  /* 0x0000b60025027a25 */ /* 0x140fe200078e000c */
[----:B------:R-:W-:Y:S02]  /*4c70*/  F2FP.BF16.PACK_AB R45, R76, R61 ;  /* 0x0000003d4c2d723e */ /* 0x000fe400000010ff */
[----:B------:R-:W-:Y:S01]  /*4c80*/  F2FP.BF16.PACK_AB R44, R74, R59 ;  /* 0x0000003b4a2c723e */ /* 0x000fe200000010ff */
[----:B------:R-:W-:Y:S01]  /*4c90*/  IMAD.WIDE.U32 R12, R37, c[0x0][0x2f8], R12 ;  /* 0x0000be00250c7a25 */ /* 0x000fe200078e000c */
[----:B------:R-:W-:Y:S02]  /*4ca0*/  IADD3 R3, R3, R5, RZ ;  /* 0x0000000503037210 */ /* 0x000fe40007ffe0ff */
[----:B------:R-:W-:Y:S01]  /*4cb0*/  IADD3 R28, P1, R28, -0x200, RZ ;  /* 0xfffffe001c1c7810 */ /* 0x000fe20007f3e0ff */
[----:B------:R-:W-:Y:S01]  /*4cc0*/  STS.128 [R32.X16], R48 ;  /* 0x0000003020007388 */ /* 0x000fe2000000cc00 */
[----:B------:R-:W-:-:S06]  /*4cd0*/  NOP ;  /* 0x0000000000007918 */ /* 0x000fcc0000000000 */
[----:B------:R-:W0:Y:S01]  /*4ce0*/  LDS.128 R8, [R32.X16] ;  /* 0x0000000020087984 */ /* 0x000e22000000cc00 */
[----:B------:R-:W-:Y:S01]  /*4cf0*/  IMAD.WIDE.U32 R2, R40, c[0x0][0x2e0], R2 ;  /* 0x0000b80028027a25 */ /* 0x000fe200078e0002 */
[----:B------:R-:W-:Y:S02]  /*4d00*/  IADD3 R13, R13, R15, RZ ;  /* 0x0000000f0d0d7210 */ /* 0x000fe40007ffe0ff */
[----:B------:R-:W-:Y:S01]  /*4d10*/  IADD3 R30, P2, R30, -0x200, RZ ;  /* 0xfffffe001e1e7810 */ /* 0x000fe20007f5e0ff */
[----:B------:R-:W-:Y:S01]  /*4d20*/  IMAD R15, R39, c[0x0][0x300], RZ ;  /* 0x0000c000270f7a24 */ /* 0x000fe200078e02ff */
[----:B------:R-:W-:Y:S01]  /*4d30*/  IADD3 R3, R3, R7, RZ ;  /* 0x0000000703037210 */ /* 0x000fe20007ffe0ff */
[----:B------:R-:W-:Y:S01]  /*4d40*/  FADD.FTZ R59, R34, R59 ;  /* 0x0000003b223b7221 */ /* 0x000fe20000010000 */
[----:B------:R-:W-:Y:S01]  /*4d50*/  LEA R4, P0, R2, c[0x0][0x330], 0x1 ;  /* 0x0000cc0002047a11 */ /* 0x000fe200078008ff */
[----:B------:R-:W-:Y:S01]  /*4d60*/  IMAD R15, R40, c[0x0][0x304], R15 ;  /* 0x0000c100280f7a24 */ /* 0x000fe200078e020f */
[----:B------:R-:W-:Y:S01]  /*4d70*/  IADD3 R26, P3, R26, -0x200, RZ ;  /* 0xfffffe001a1a7810 */ /* 0x000fe20007f7e0ff */
[----:B------:R-:W-:Y:S01]  /*4d80*/  FADD.FTZ R74, R59, R74 ;  /* 0x0000004a3b4a7221 */ /* 0x000fe20000010000 */
[----:B------:R-:W-:-:S02]  /*4d90*/  LEA.HI.X R5, R2, c[0x0][0x334], R3, 0x1, P0 ;  /* 0x0000cd0002057a11 */ /* 0x000fc400000f0c03 */
[----:B------:R-:W-:Y:S01]  /*4da0*/  IADD3.X R29, R29, -0x1, RZ, P1, !PT ;  /* 0xffffffff1d1d7810 */ /* 0x000fe20000ffe4ff */
[----:B------:R-:W-:Y:S01]  /*4db0*/  FADD.FTZ R61, R74, R61 ;  /* 0x0000003d4a3d7221 */ /* 0x000fe20000010000 */
[----:B------:R-:W-:Y:S01]  /*4dc0*/  IADD3.X R31, R31, -0x1, RZ, P2, !PT ;  /* 0xffffffff1f1f7810 */ /* 0x000fe200017fe4ff */
[----:B------:R-:W-:Y:S01]  /*4dd0*/  IMAD.WIDE R2, R33, 0x10, R4 ;  /* 0x0000001021027825 */ /* 0x000fe200078e0204 */
[----:B------:R-:W-:-:S03]  /*4de0*/  IADD3.X R27, R27, -0x1, RZ, P3, !PT ;  /* 0xffffffff1b1b7810 */ /* 0x000fc60001ffe4ff */
[----:B------:R-:W-:-:S04]  /*4df0*/  FADD.FTZ R76, R61, R76 ;  /* 0x0000004c3d4c7221 */ /* 0x000fc80000010000 */
[----:B------:R-:W-:-:S04]  /*4e00*/  FADD.FTZ R63, R76, R63 ;  /* 0x0000003f4c3f7221 */ /* 0x000fc80000010000 */
[----:B------:R-:W-:-:S04]  /*4e10*/  FADD.FTZ R78, R63, R78 ;  /* 0x0000004e3f4e7221 */ /* 0x000fc80000010000 */
[----:B------:R-:W-:-:S04]  /*4e20*/  FADD.FTZ R65, R78, R65 ;  /* 0x000000414e417221 */ /* 0x000fc80000010000 */
[----:B------:R-:W-:Y:S01]  /*4e30*/  FADD.FTZ R34, R65, R80 ;  /* 0x0000005041227221 */ /* 0x000fe20000010000 */
[----:B0-----:R0:W-:Y:S04]  /*4e40*/  STG.E.128 [R2.64], R8 ;  /* 0x0000000802007986 */ /* 0x0011e8000c101d06 */
[----:B------:R-:W-:Y:S01]  /*4e50*/  BAR.SYNC.DEFER_BLOCKING 0x0 ;  /* 0x0000000000007b1d */ /* 0x000fe20000010000 */
[----:B0-----:R-:W-:-:S05]  /*4e60*/  IMAD.WIDE.U32 R2, R40, c[0x0][0x300], R12 ;  /* 0x0000c00028027a25 */ /* 0x001fca00078e000c */
[----:B------:R-:W-:Y:S02]  /*4e70*/  IADD3 R3, R3, R15, RZ ;  /* 0x0000000f03037210 */ /* 0x000fe40007ffe0ff */
[----:B------:R-:W-:Y:S01]  /*4e80*/  LEA R8, P0, R2, c[0x0][0x340], 0x1 ;  /* 0x0000d00002087a11 */ /* 0x000fe200078008ff */
[----:B------:R-:W-:Y:S01]  /*4e90*/  STS.128 [R32.X16], R44 ;  /* 0x0000002c20007388 */ /* 0x000fe2000000cc00 */
[----:B------:R-:W-:-:S06]  /*4ea0*/  NOP ;  /* 0x0000000000007918 */ /* 0x000fcc0000000000 */
[----:B------:R-:W0:Y:S01]  /*4eb0*/  LDS.128 R4, [R32.X16] ;  /* 0x0000000020047984 */ /* 0x000e22000000cc00 */
[----:B------:R-:W-:Y:S02]  /*4ec0*/  LEA.HI.X R9, R2, c[0x0][0x344], R3, 0x1, P0 ;  /* 0x0000d10002097a11 */ /* 0x000fe400000f0c03 */
[C---:B------:R-:W-:Y:S02]  /*4ed0*/  ISETP.GT.AND P0, PT, R0.reuse, 0x1, PT ;  /* 0x000000010000780c */ /* 0x040fe40003f04270 */
[----:B------:R-:W-:Y:S01]  /*4ee0*/  IADD3 R0, R0, -0x1, RZ ;  /* 0xffffffff00007810 */ /* 0x000fe20007ffe0ff */
[----:B------:R-:W-:-:S05]  /*4ef0*/  IMAD.WIDE R2, R33, 0x10, R8 ;  /* 0x0000001021027825 */ /* 0x000fca00078e0208 */
[----:B0-----:R0:W-:Y:S05]  /*4f00*/  STG.E.128 [R2.64], R4 ;  /* 0x0000000402007986 */ /* 0x0011ea000c101d06 */
[----:B------:R-:W-:Y:S01]  /*4f10*/  @!P0 CALL.REL.NOINC `(.L_x_12110) ;  /* 0x0000001000008944 */ /* 0x000fe20003c00000 */
[----:B------:R-:W-:Y:S05]  /*4f20*/  BRA `(.L_x_12128) ;  /* 0xffffb5e000007947 */ /* 0x000fea000383ffff */
.L_x_12110:
        /* <DEDUP_REMOVED lines=24> */
.L_x_12130:
[----:B0-----:R-:W-:Y:S05]  /*50b0*/  BSYNC B0 ;  /* 0x0000000000007941 */ /* 0x001fea0003800000 */
.L_x_12129:
[----:B------:R-:W-:Y:S01]  /*50c0*/  BSSY B0, `(.L_x_12131) ;  /* 0x0000018000007945 */ /* 0x000fe20003800000 */
[----:B------:R-:W-:Y:S05]  /*50d0*/  @!P0 BRA `(.L_x_12132) ;  /* 0x0000015000008947 */ /* 0x000fea0003800000 */
[----:B------:R-:W-:Y:S06]  /*50e0*/  BAR.SYNC.DEFER_BLOCKING 0x0 ;  /* 0x0000000000007b1d */ /* 0x000fec0000010000 */
[----:B0-----:R-:W0:Y:S04]  /*50f0*/  SHFL.DOWN P0, R3, R34, 0x1, 0x1f ;  /* 0x08201f0022037f89 */ /* 0x001e280000000000 */
        /* <DEDUP_REMOVED lines=19> */
.L_x_12132:
[----:B------:R-:W1:Y:S02]  /*5230*/  S2R R19, SR_TID.X ;  /* 0x0000000000137919 */ /* 0x000e640000002100 */
.L_x_12133:
[----:B0-----:R-:W-:Y:S05]  /*5240*/  BSYNC B0 ;  /* 0x0000000000007941 */ /* 0x001fea0003800000 */
.L_x_12131:
        /* <DEDUP_REMOVED lines=22> */
.L_x_12134:
        /* <DEDUP_REMOVED lines=64> */
.L_x_12135:
        /* <DEDUP_REMOVED lines=13> */
.L_x_14737:


//--------------------- .text._Z25selective_scan_bwd_kernelI32Selective_Scan_bwd_kernel_traitsILi32ELi8ELb1ELb0ELb0ELb1ELb0EN3c108BFloat16ENS1_7complexIfEEEEv12SSMParamsBwd --------------------------
	.section	.text._Z25selective_scan_bwd_kernelI32Selective_Scan_bwd_kernel_traitsILi32ELi8ELb1ELb0ELb0ELb1ELb0EN3c108BFloat16ENS1_7complexIfEEEEv12SSMParamsBwd,"ax",@progbits
	.sectioninfo	@"SHI_REGISTERS=146"
	.align	128
        .global         _Z25selective_scan_bwd_kernelI32Selective_Scan_bwd_kernel_traitsILi32ELi8ELb1ELb0ELb0ELb1ELb0EN3c108BFloat16ENS1_7complexIfEEEEv12SSMParamsBwd
        .type           _Z25selective_scan_bwd_kernelI32Selective_Scan_bwd_kernel_traitsILi32ELi8ELb1ELb0ELb0ELb1ELb0EN3c108BFloat16ENS1_7complexIfEEEEv12SSMParamsBwd,@function
        .size           _Z25selective_scan_bwd_kernelI32Selective_Scan_bwd_kernel_traitsILi32ELi8ELb1ELb0ELb0ELb1ELb0EN3c108BFloat16ENS1_7complexIfEEEEv12SSMParamsBwd,(.L_x_14738 - _Z25selective_scan_bwd_kernelI32Selective_Scan_bwd_kernel_traitsILi32ELi8ELb1ELb0ELb0ELb1ELb0EN3c108BFloat16ENS1_7complexIfEEEEv12SSMParamsBwd)
        .other          _Z25selective_scan_bwd_kernelI32Selective_Scan_bwd_kernel_traitsILi32ELi8ELb1ELb0ELb0ELb1ELb0EN3c108BFloat16ENS1_7complexIfEEEEv12SSMParamsBwd,@"STO_CUDA_ENTRY STV_DEFAULT"
_Z25selective_scan_bwd_kernelI32Selective_Scan_bwd_kernel_traitsILi32ELi8ELb1ELb0ELb0ELb1ELb0EN3c108BFloat16ENS1_7complexIfEEEEv12SSMParamsBwd:
.text._Z25selective_scan_bwd_kernelI32Selective_Scan_bwd_kernel_traitsILi32ELi8ELb1ELb0ELb0ELb1ELb0EN3c108BFloat16ENS1_7complexIfEEEEv12SSMParamsBwd:
        /* <DEDUP_REMOVED lines=13> */
[C---:B------:R-:W-:Y:S02]  /*00d0*/  @P0 LEA R6, P2, R0.reuse, c[0x0][0x238], 0x2 ;  /* 0x00008e0000060a11 */ /* 0x040fe400078410ff */
[----:B------:R-:W-:Y:S01]  /*00e0*/  @P1 LEA R8, P3, R0, c[0x0][0x250], 0x2 ;  /* 0x0000940000081a11 */ /* 0x000fe200078610ff */
[----:B------:R-:W-:Y:S01]  /*00f0*/  IMAD R10, R30, c[0x0][0x1e0], RZ ;  /* 0x000078001e0a7a24 */ /* 0x000fe200078e02ff */
[C-C-:B------:R-:W-:Y:S01]  /*0100*/  @P0 LEA.HI.X R7, R0.reuse, c[0x0][0x23c], R27.reuse, 0x2, P2 ;  /* 0x00008f0000070a11 */ /* 0x140fe200010f141b */
[----:B------:R-:W-:Y:S01]  /*0110*/  IMAD.WIDE.U32 R2, R29, c[0x0][0x1d0], RZ ;  /* 0x000074001d027a25 */ /* 0x000fe200078e00ff */
[----:B------:R-:W-:-:S03]  /*0120*/  @P1 LEA.HI.X R9, R0, c[0x0][0x254], R27, 0x2, P3 ;  /* 0x0000950000091a11 */ /* 0x000fc600018f141b */
[C---:B------:R-:W-:Y:S01]  /*0130*/  IMAD R11, R29.reuse, c[0x0][0x1d4], R4 ;  /* 0x000075001d0b7a24 */ /* 0x040fe200078e0204 */
[----:B------:R0:W5:Y:S01]  /*0140*/  @P0 LDG.E R26, [R6.64] ;  /* 0x00000006061a0981 */ /* 0x000162000c1e1900 */
[----:B------:R-:W-:Y:S02]  /*0150*/  IMAD R12, R30, c[0x0][0x278], RZ ;  /* 0x00009e001e0c7a24 */ /* 0x000fe400078e02ff */
[----:B------:R-:W-:Y:S01]  /*0160*/  IMAD.WIDE.U32 R4, R29, c[0x0][0x1e0], RZ ;  /* 0x000078001d047a25 */ /* 0x000fe200078e00ff */
[----:B------:R1:W5:Y:S01]  /*0170*/  @P1 LDG.E R28, [R8.64] ;  /* 0x00000006081c1981 */ /* 0x000362000c1e1900 */
[----:B------:R-:W-:Y:S01]  /*0180*/  IADD3 R3, R3, R11, RZ ;  /* 0x0000000b03037210 */ /* 0x000fe20007ffe0ff */
[----:B------:R-:W-:Y:S01]  /*0190*/  CS2R R18, SRZ ;  /* 0x0000000000127805 */ /* 0x000fe2000001ff00 */
[----:B------:R-:W-:Y:S01]  /*01a0*/  IMAD R13, R29, c[0x0][0x1e4], R10 ;  /* 0x000079001d0d7a24 */ /* 0x000fe200078e020a */
[----:B------:R-:W-:Y:S01]  /*01b0*/  ISETP.NE.U32.AND P0, PT, RZ, c[0x0][0x260], PT ;  /* 0x00009800ff007a0c */ /* 0x000fe20003f05070 */
[----:B------:R-:W-:Y:S01]  /*01c0*/  IMAD R15, R27, c[0x0][0x1e8], RZ ;  /* 0x00007a001b0f7a24 */ /* 0x000fe200078e02ff */
[----:B------:R-:W-:Y:S01]  /*01d0*/  HFMA2.MMA R31, -RZ, RZ, 0, 0 ;  /* 0x00000000ff1f7435 */ /* 0x000fe200000001ff */
[----:B0-----:R-:W-:Y:S01]  /*01e0*/  IMAD.WIDE.U32 R6, R29, c[0x0][0x278], RZ ;  /* 0x00009e001d067a25 */ /* 0x001fe200078e00ff */
[----:B------:R-:W-:-:S02]  /*01f0*/  IADD3 R5, R5, R13, RZ ;  /* 0x0000000d05057210 */ /* 0x000fc40007ffe0ff */
[----:B-1----:R-:W-:Y:S01]  /*0200*/  MOV R8, c[0x0][0x174] ;  /* 0x00005d0000087a02 */ /* 0x002fe20000000f00 */
[----:B------:R-:W-:Y:S01]  /*0210*/  IMAD R9, R29, c[0x0][0x27c], R12 ;  /* 0x00009f001d097a24 */ /* 0x000fe200078e020c */
[----:B------:R-:W-:Y:S01]  /*0220*/  ISETP.NE.AND.EX P0, PT, RZ, c[0x0][0x264], PT, P0 ;  /* 0x00009900ff007a0c */ /* 0x000fe20003f05300 */
[----:B------:R-:W-:Y:S01]  /*0230*/  IMAD.WIDE.U32 R2, R0, c[0x0][0x1d8], R2 ;  /* 0x0000760000027a25 */ /* 0x000fe200078e0002 */
[C---:B------:R-:W-:Y:S02]  /*0240*/  ISETP.GE.AND P3, PT, R8.reuse, 0x1, PT ;  /* 0x000000010800780c */ /* 0x040fe40003f66270 */
[----:B------:R-:W-:Y:S01]  /*0250*/  IADD3 R7, R7, R9, RZ ;  /* 0x0000000907077210 */ /* 0x000fe20007ffe0ff */
[----:B------:R-:W-:Y:S01]  /*0260*/  IMAD R13, R27, c[0x0][0x1d8], RZ ;  /* 0x000076001b0d7a24 */ /* 0x000fe200078e02ff */
[----:B------:R-:W-:Y:S01]  /*0270*/  LEA R9, R8, 0xffffff00, 0x8 ;  /* 0xffffff0008097811 */ /* 0x000fe200078e40ff */
[----:B------:R-:W-:Y:S01]  /*0280*/  IMAD.WIDE.U32 R4, R0, c[0x0][0x1e8], R4 ;  /* 0x00007a0000047a25 */ /* 0x000fe200078e0004 */
[----:B------:R-:W-:-:S02]  /*0290*/  MOV R32, RZ ;  /* 0x000000ff00207202 */ /* 0x000fc40000000f00 */
[C---:B------:R-:W-:Y:S01]  /*02a0*/  IADD3 R37, P1, R9.reuse, R2, RZ ;  /* 0x0000000209257210 */ /* 0x040fe20007f3e0ff */
[C---:B------:R-:W-:Y:S01]  /*02b0*/  IMAD R13, R0.reuse, c[0x0][0x1dc], R13 ;  /* 0x00007700000d7a24 */ /* 0x040fe200078e020d */
[----:B------:R-:W-:Y:S01]  /*02c0*/  SHF.R.S32.HI R11, RZ, 0x1f, R9 ;  /* 0x0000001fff0b7819 */ /* 0x000fe20000011409 */
[C---:B------:R-:W-:Y:S01]  /*02d0*/  IMAD R15, R0.reuse, c[0x0][0x1ec], R15 ;  /* 0x00007b00000f7a24 */ /* 0x040fe200078e020f */
[----:B------:R-:W-:Y:S01]  /*02e0*/  IADD3 R2, P2, R9, R4, RZ ;  /* 0x0000000409027210 */ /* 0x000fe20007f5e0ff */
[----:B------:R-:W-:Y:S01]  /*02f0*/  IMAD R17, R27, c[0x0][0x280], RZ ;  /* 0x0000a0001b117a24 */ /* 0x000fe200078e02ff */
[C---:B------:R-:W-:Y:S01]  /*0300*/  IADD3.X R4, R11.reuse, R3, R13, P1, !PT ;  /* 0x000000030b047210 */ /* 0x040fe20000ffe40d */
[C---:B------:R-:W-:Y:S01]  /*0310*/  IMAD.WIDE.U32 R6, R0.reuse, c[0x0][0x280], R6 ;  /* 0x0000a00000067a25 */ /* 0x040fe200078e0006 */
[----:B------:R-:W-:Y:S02]  /*0320*/  IADD3.X R5, R11, R5, R15, P2, !PT ;  /* 0x000000050b057210 */ /* 0x000fe400017fe40f */
[----:B------:R-:W-:Y:S01]  /*0330*/  ISETP.NE.U32.AND P1, PT, RZ, c[0x0][0x328], PT ;  /* 0x0000ca00ff007a0c */ /* 0x000fe20003f25070 */
[----:B------:R-:W-:Y:S01]  /*0340*/  IMAD R17, R0, c[0x0][0x284], R17 ;  /* 0x0000a10000117a24 */ /* 0x000fe200078e0211 */
[----:B------:R-:W-:-:S02]  /*0350*/  ISETP.NE.U32.AND P2, PT, RZ, c[0x0][0x348], PT ;  /* 0x0000d200ff007a0c */ /* 0x000fc40003f45070 */
[----:B------:R-:W-:Y:S02]  /*0360*/  IADD3 R9, P4, R9, R6, RZ ;  /* 0x0000000609097210 */ /* 0x000fe40007f9e0ff */
[C---:B------:R-:W-:Y:S02]  /*0370*/  LEA R3, P5, R2.reuse, c[0x0][0x248], 0x1 ;  /* 0x0000920002037a11 */ /* 0x040fe400078a08ff */
[----:B------:R-:W-:Y:S02]  /*0380*/  ISETP.NE.AND.EX P1, PT, RZ, c[0x0][0x32c], PT, P1 ;  /* 0x0000cb00ff007a0c */ /* 0x000fe40003f25310 */
[----:B------:R-:W-:Y:S02]  /*0390*/  ISETP.NE.AND.EX P2, PT, RZ, c[0x0][0x34c], PT, P2 ;  /* 0x0000d300ff007a0c */ /* 0x000fe40003f45320 */
[----:B------:R-:W-:Y:S02]  /*03a0*/  IADD3.X R6, R11, R7, R17, P4, !PT ;  /* 0x000000070b067210 */ /* 0x000fe400027fe411 */
[----:B------:R-:W-:Y:S01]  /*03b0*/  LEA.HI.X R7, R2, c[0x0][0x24c], R5, 0x1, P5 ;  /* 0x0000930002077a11 */ /* 0x000fe200028f0c05 */
[----:B------:R-:W-:Y:S01]  /*03c0*/  @P0 IMAD R2, R29, c[0x0][0x164], R0 ;  /* 0x000059001d020a24 */ /* 0x000fe200078e0200 */
[C---:B------:R-:W-:Y:S01]  /*03d0*/  LEA R36, P4, R37.reuse, c[0x0][0x240], 0x1 ;  /* 0x0000900025247a11 */ /* 0x040fe200078808ff */
[----:B------:R-:W-:Y:S01]  /*03e0*/  CS2R R16, SRZ ;  /* 0x0000000000107805 */ /* 0x000fe2000001ff00 */
[----:B------:R-:W-:Y:S01]  /*03f0*/  @P0 MOV R21, 0x10 ;  /* 0x0000001000150802 */ /* 0x000fe20000000f00 */
[----:B------:R-:W-:Y:S01]  /*0400*/  @P0 IMAD R2, R2, c[0x0][0x174], RZ ;  /* 0x00005d0002020a24 */ /* 0x000fe200078e02ff */
[----:B------:R-:W-:-:S02]  /*0410*/  LEA.HI.X R37, R37, c[0x0][0x244], R4, 0x1, P4 ;  /* 0x0000910025257a11 */ /* 0x000fc400020f0c04 */
[C---:B------:R-:W-:Y:S01]  /*0420*/  LEA R38, P6, R9.reuse, c[0x0][0x308], 0x1 ;  /* 0x0000c20009267a11 */ /* 0x040fe200078c08ff */
[----:B------:R-:W-:Y:S01]  /*0430*/  @P0 IMAD R2, R2, c[0x0][0x16c], RZ ;  /* 0x00005b0002020a24 */ /* 0x000fe200078e02ff */
[C---:B------:R-:W-:Y:S02]  /*0440*/  @P1 LEA R18, P4, R0.reuse, c[0x0][0x328], 0x2 ;  /* 0x0000ca0000121a11 */ /* 0x040fe400078810ff */
        /* <DEDUP_REMOVED lines=8> */
[----:B------:R-:W-:-:S02]  /*04d0*/  MOV R6, R3 ;  /* 0x0000000300067202 */ /* 0x000fc40000000f00 */
[----:B------:R-:W-:Y:S01]  /*04e0*/  MOV R35, c[0x0][0x174] ;  /* 0x00005d0000237a02 */ /* 0x000fe20000000f00 */
[----:B------:R-:W1:Y:S01]  /*04f0*/  S2R R34, SR_LANEID ;  /* 0x0000000000227919 */ /* 0x000e620000000000 */
[----:B------:R-:W-:Y:S02]  /*0500*/  MOV R32, RZ ;  /* 0x000000ff00207202 */ /* 0x000fe40000000f00 */
[----:B------:R-:W-:Y:S02]  /*0510*/  MOV R31, RZ ;  /* 0x000000ff001f7202 */ /* 0x000fe40000000f00 */
.L_x_12169:
[----:B------:R-:W-:Y:S01]  /*0520*/  BAR.SYNC.DEFER_BLOCKING 0x0 ;  /* 0x0000000000007b1d */ /* 0x000fe20000010000 */
[----:B0-----:R-:W-:-:S05]  /*0530*/  IMAD.WIDE R2, R33, 0x10, R36 ;  /* 0x0000001021027825 */ /* 0x001fca00078e0224 */
[----:B------:R0:W2:Y:S02]  /*0540*/  LDG.E.128 R8, [R2.64] ;  /* 0x0000000602087981 */ /* 0x0000a4000c1e1d00 */
[----:B0-----:R-:W-:Y:S02]  /*0550*/  MOV R2, R6 ;  /* 0x0000000600027202 */ /* 0x001fe40000000f00 */
[----:B------:R-:W-:-:S05]  /*0560*/  MOV R3, R7 ;  /* 0x0000000700037202 */ /* 0x000fca0000000f00 */
[----:B------:R-:W-:Y:S01]  /*0570*/  IMAD.WIDE R22, R33, 0x10, R2 ;  /* 0x0000001021167825 */ /* 0x000fe200078e0202 */
[----:B-12---:R-:W-:Y:S01]  /*0580*/  STS.128 [R34.X16], R8 ;  /* 0x0000000822007388 */ /* 0x006fe2000000cc00 */
[----:B------:R-:W-:-:S06]  /*0590*/  NOP ;  /* 0x0000000000007918 */ /* 0x000fcc0000000000 */
[----:B------:R-:W0:Y:S04]  /*05a0*/  LDS.128 R4, [R34.X16] ;  /* 0x0000000022047984 */ /* 0x000e28000000cc00 */
[----:B------:R-:W-:Y:S06]  /*05b0*/  BAR.SYNC.DEFER_BLOCKING 0x0 ;  /* 0x0000000000007b1d */ /* 0x000fec0000010000 */
[----:B------:R-:W2:Y:S01]  /*05c0*/  LDG.E.128 R40, [R22.64] ;  /* 0x0000000616287981 */ /* 0x000ea2000c1e1d00 */
[----:B------:R-:W-:-:S03]  /*05d0*/  IMAD.WIDE R24, R33, 0x10, R38 ;  /* 0x0000001021187825 */ /* 0x000fc600078e0226 */
[----:B--2---:R-:W-:Y:S01]  /*05e0*/  STS.128 [R34.X16], R40 ;  /* 0x0000002822007388 */ /* 0x004fe2000000cc00 */
[----:B------:R-:W-:-:S06]  /*05f0*/  NOP ;  /* 0x0000000000007918 */ /* 0x000fcc0000000000 */
[----:B------:R-:W1:Y:S04]  /*0600*/  LDS.128 R12, [R34.X16] ;  /* 0x00000000220c7984 */ /* 0x000e68000000cc00 */
[----:B------:R-:W-:Y:S06]  /*0610*/  BAR.SYNC.DEFER_BLOCKING 0x0 ;  /* 0x0000000000007b1d */ /* 0x000fec0000010000 */
[----:B------:R2:W3:Y:S01]  /*0620*/  LDG.E.128 R44, [R24.64] ;  /* 0x00000006182c7981 */ /* 0x0004e2000c1e1d00 */
[----:B------:R-:W-:Y:S01]  /*0630*/  MOV R22, c[0x0][0x16c] ;  /* 0x00005b0000167a02 */ /* 0x000fe20000000f00 */
[----:B------:R-:W-:Y:S03]  /*0640*/  BSSY B0, `(.L_x_12137) ;  /* 0x0000043000007945 */ /* 0x000fe60003800000 */
[----:B------:R-:W-:-:S02]  /*0650*/  ISETP.GE.AND P5, PT, R22, 0x1, PT ;  /* 0x000000011600780c */ /* 0x000fc40003fa6270 */
[--C-:B0-----:R-:W-:Y:S02]  /*0660*/  PRMT R22, RZ, 0x5410, R4.reuse ;  /* 0x00005410ff167816 */ /* 0x101fe40000000004 */
[----:B--2---:R-:W-:Y:S02]  /*0670*/  PRMT R24, RZ, 0x7610, R4 ;  /* 0x00007610ff187816 */ /* 0x004fe40000000004 */
[--C-:B-1----:R-:W-:Y:S02]  /*0680*/  PRMT R23, RZ, 0x5410, R12.reuse ;  /* 0x00005410ff177816 */ /* 0x102fe4000000000c */
[----:B------:R-:W-:Y:S02]  /*0690*/  PRMT R25, RZ, 0x7610, R12 ;  /* 0x00007610ff197816 */ /* 0x000fe4000000000c */
[----:B------:R-:W-:Y:S01]  /*06a0*/  PRMT R41, RZ, 0x5410, R14 ;  /* 0x00005410ff297816 */ /* 0x000fe2000000000e */
[----:B-----5:R-:W-:Y:S01]  /*06b0*/  FADD.FTZ R52, R23, R28 ;  /* 0x0000001c17347221 */ /* 0x020fe20000010000 */
[----:B------:R-:W-:Y:S01]  /*06c0*/  PRMT R43, RZ, 0x7610, R14 ;  /* 0x00007610ff2b7816 */ /* 0x000fe2000000000e */
[----:B------:R-:W-:Y:S01]  /*06d0*/  FADD.FTZ R50, R25, R28 ;  /* 0x0000001c19327221 */ /* 0x000fe20000010000 */
[----:B------:R-:W-:-:S02]  /*06e0*/  PRMT R14, RZ, 0x7610, R5 ;  /* 0x00007610ff0e7816 */ /* 0x000fc40000000005 */
[----:B------:R-:W-:Y:S01]  /*06f0*/  FSETP.GTU.FTZ.AND P0, PT, R52, 20, PT ;  /* 0x41a000003400780b */ /* 0x000fe20003f1c000 */
[----:B------:R-:W-:Y:S01]  /*0700*/  FADD.FTZ R42, R43, R28 ;  /* 0x0000001c2b2a7221 */ /* 0x000fe20000010000 */
[----:B------:R-:W-:-:S04]  /*0710*/  FSETP.GTU.FTZ.AND P6, PT, R50, 20, PT ;  /* 0x41a000003200780b */ /* 0x000fc80003fdc000 */
[----:B------:R-:W-:Y:S01]  /*0720*/  FSETP.GTU.FTZ.AND P1, PT, R42, 20, PT ;  /* 0x41a000002a00780b */ /* 0x000fe20003f3c000 */
[----:B---3--:R0:W-:Y:S01]  /*0730*/  STS.128 [R34.X16], R44 ;  /* 0x0000002c22007388 */ /* 0x0081e2000000cc00 */
[----:B------:R-:W-:-:S06]  /*0740*/  NOP ;  /* 0x0000000000007918 */ /* 0x000fcc0000000000 */
[----:B------:R-:W1:Y:S01]  /*0750*/  LDS.128 R8, [R34.X16] ;  /* 0x0000000022087984 */ /* 0x000e62000000cc00 */
[----:B0-----:R-:W-:-:S05]  /*0760*/  FADD.FTZ R44, R41, R28 ;  /* 0x0000001c292c7221 */ /* 0x001fca0000010000 */
[----:B------:R-:W-:Y:S02]  /*0770*/  FSETP.GTU.FTZ.AND P2, PT, R44, 20, PT ;  /* 0x41a000002c00780b */ /* 0x000fe40003f5c000 */
[--C-:B-1----:R-:W-:Y:S02]  /*0780*/  PRMT R65, RZ, 0x5410, R8.reuse ;  /* 0x00005410ff417816 */ /* 0x102fe40000000008 */
[----:B------:R-:W-:Y:S02]  /*0790*/  PRMT R67, RZ, 0x7610, R8 ;  /* 0x00007610ff437816 */ /* 0x000fe40000000008 */
[----:B------:R-:W-:Y:S01]  /*07a0*/  PRMT R8, RZ, 0x5410, R5 ;  /* 0x00005410ff087816 */ /* 0x000fe20000000005 */
[----:B------:R-:W-:Y:S01]  /*07b0*/  FFMA.FTZ R22, R65, R22, R31 ;  /* 0x0000001641167223 */ /* 0x000fe2000001001f */
[--C-:B------:R-:W-:Y:S02]  /*07c0*/  PRMT R31, RZ, 0x5410, R13.reuse ;  /* 0x00005410ff1f7816 */ /* 0x100fe4000000000d */
[----:B------:R-:W-:Y:S01]  /*07d0*/  PRMT R13, RZ, 0x7610, R13 ;  /* 0x00007610ff0d7816 */ /* 0x000fe2000000000d */
[----:B------:R-:W-:Y:S01]  /*07e0*/  FFMA.FTZ R22, R67, R24, R22 ;  /* 0x0000001843167223 */ /* 0x000fe20000010016 */
[----:B------:R-:W-:Y:S01]  /*07f0*/  PRMT R69, RZ, 0x5410, R9 ;  /* 0x00005410ff457816 */ /* 0x000fe20000000009 */
[----:B------:R-:W-:-:S02]  /*0800*/  FADD.FTZ R48, R31, R28 ;  /* 0x0000001c1f307221 */ /* 0x000fc40000010000 */
[----:B------:R-:W-:Y:S01]  /*0810*/  FADD.FTZ R46, R13, R28 ;  /* 0x0000001c0d2e7221 */ /* 0x000fe20000010000 */
[----:B------:R-:W-:Y:S01]  /*0820*/  PRMT R13, RZ, 0x5410, R15 ;  /* 0x00005410ff0d7816 */ /* 0x000fe2000000000f */
[----:B------:R-:W-:Y:S01]  /*0830*/  FFMA.FTZ R22, R69, R8, R22 ;  /* 0x0000000845167223 */ /* 0x000fe20000010016 */
[----:B------:R-:W-:Y:S02]  /*0840*/  FSETP.GTU.FTZ.AND P4, PT, R48, 20, PT ;  /* 0x41a000003000780b */ /* 0x000fe40003f9c000 */
[----:B------:R-:W-:Y:S01]  /*0850*/  FSETP.GTU.FTZ.AND P3, PT, R46, 20, PT ;  /* 0x41a000002e00780b */ /* 0x000fe20003f7c000 */
[----:B------:R-:W-:Y:S01]  /*0860*/  FADD.FTZ R40, R13, R28 ;  /* 0x0000001c0d287221 */ /* 0x000fe20000010000 */
        /* <DEDUP_REMOVED lines=32> */
.L_x_12138:
[----:B------:R-:W-:Y:S05]  /*0a70*/  BSYNC B0 ;  /* 0x0000000000007941 */ /* 0x000fea0003800000 */
.L_x_12137:
[----:B------:R-:W-:Y:S01]  /*0a80*/  PRMT R9, RZ, 0x7610, R9 ;  /* 0x00007610ff097816 */ /* 0x000fe20000000009 */
[----:B------:R-:W-:Y:S01]  /*0a90*/  BSSY B0, `(.L_x_12139) ;  /* 0x0000029000007945 */ /* 0x000fe20003800000 */
[----:B------:R-:W-:Y:S02]  /*0aa0*/  PRMT R15, RZ, 0x7610, R15 ;  /* 0x00007610ff0f7816 */ /* 0x000fe4000000000f */
[----:B------:R-:W-:Y:S01]  /*0ab0*/  PRMT R8, RZ, 0x5410, R6 ;  /* 0x00005410ff087816 */ /* 0x000fe20000000006 */
[----:B------:R-:W-:Y:S01]  /*0ac0*/  FFMA.FTZ R14, R9, R14, R22 ;  /* 0x0000000e090e7223 */ /* 0x000fe20000010016 */
[----:B------:R-:W-:Y:S01]  /*0ad0*/  PRMT R73, RZ, 0x5410, R10 ;  /* 0x00005410ff497816 */ /* 0x000fe2000000000a */
[----:B------:R-:W-:Y:S01]  /*0ae0*/  FADD.FTZ R54, R15, R28 ;  /* 0x0000001c0f367221 */ /* 0x000fe20000010000 */
[----:B------:R-:W-:Y:S02]  /*0af0*/  FSETP.GTU.FTZ.AND P0, PT, R40, 20, PT ;  /* 0x41a000002800780b */ /* 0x000fe40003f1c000 */
[----:B------:R-:W-:Y:S01]  /*0b00*/  PRMT R15, RZ, 0x7610, R6 ;  /* 0x00007610ff0f7816 */ /* 0x000fe20000000006 */
[----:B------:R-:W-:Y:S01]  /*0b10*/  FFMA.FTZ R14, R73, R8, R14 ;  /* 0x00000008490e7223 */ /* 0x000fe2000001000e */
        /* <DEDUP_REMOVED lines=32> */
.L_x_12140:
[----:B------:R-:W-:Y:S05]  /*0d20*/  BSYNC B0 ;  /* 0x0000000000007941 */ /* 0x000fea0003800000 */
.L_x_12139:
        /* <DEDUP_REMOVED lines=41> */
.L_x_12142:
[----:B------:R-:W-:Y:S05]  /*0fc0*/  BSYNC B0 ;  /* 0x0000000000007941 */ /* 0x000fea0003800000 */
.L_x_12141:
        /* <DEDUP_REMOVED lines=33> */
.L_x_12144:
[----:B------:R-:W-:Y:S05]  /*11e0*/  BSYNC B0 ;  /* 0x0000000000007941 */ /* 0x000fea0003800000 */
.L_x_12143:
        /* <DEDUP_REMOVED lines=33> */
.L_x_12146:
[----:B------:R-:W-:Y:S05]  /*1400*/  BSYNC B0 ;  /* 0x0000000000007941 */ /* 0x000fea0003800000 */
.L_x_12145:
        /* <DEDUP_REMOVED lines=33> */
.L_x_12148:
[----:B------:R-:W-:Y:S05]  /*1620*/  BSYNC B0 ;  /* 0x0000000000007941 */ /* 0x000fea0003800000 */
.L_x_12147:
        /* <DEDUP_REMOVED lines=33> */
.L_x_12150:
[----:B------:R-:W-:Y:S05]  /*1840*/  BSYNC B0 ;  /* 0x0000000000007941 */ /* 0x000fea0003800000 */
.L_x_12149:
        /* <DEDUP_REMOVED lines=33> */
.L_x_12152:
[----:B------:R-:W-:Y:S05]  /*1a60*/  BSYNC B0 ;  /* 0x0000000000007941 */ /* 0x000fea0003800000 */
.L_x_12151:
        /* <DEDUP_REMOVED lines=51> */
[----:B------:R-:W-:Y:S01]  /*1da0*/  MOV R56, R12 ;  /* 0x0000000c00387202 */ /* 0x000fe20000000f00 */
[----:B------:R-:W-:Y:S01]  /*1db0*/  FADD.FTZ R71, R9, R9 ;  /* 0x0000000909477221 */ /* 0x000fe20000010000 */
[----:B------:R-:W-:Y:S01]  /*1dc0*/  MOV R41, R13 ;  /* 0x0000000d00297202 */ /* 0x000fe20000000f00 */
[----:B------:R-:W-:Y:S01]  /*1dd0*/  FADD.FTZ R73, R73, R73 ;  /* 0x0000004949497221 */ /* 0x000fe20000010000 */
[----:B------:R-:W-:Y:S01]  /*1de0*/  SHF.L.U32 R80, R15, 0x8, RZ ;  /* 0x000000080f507819 */ /* 0x000fe200000006ff */
[----:B------:R-:W-:-:S02]  /*1df0*/  FADD.FTZ R75, R75, R75 ;  /* 0x0000004b4b4b7221 */ /* 0x000fc40000010000 */
[----:B------:R-:W-:Y:S02]  /*1e00*/  FADD.FTZ R77, R77, R77 ;  /* 0x0000004d4d4d7221 */ /* 0x000fe40000010000 */
[----:B------:R-:W-:Y:S02]  /*1e10*/  FADD.FTZ R84, R11, R11 ;  /* 0x0000000b0b547221 */ /* 0x000fe40000010000 */
.L_x_12168:
[----:B------:R-:W-:Y:S02]  /*1e20*/  MOV R8, R62 ;  /* 0x0000003e00087202 */ /* 0x000fe40000000f00 */
[----:B------:R-:W-:-:S05]  /*1e30*/  MOV R9, R47 ;  /* 0x0000002f00097202 */ /* 0x000fca0000000f00 */
[----:B------:R0:W2:Y:S01]  /*1e40*/  LDG.E.64 R22, [R8.64] ;  /* 0x0000000608167981 */ /* 0x0000a2000c1e1b00 */
[C---:B------:R-:W-:Y:S01]  /*1e50*/  ISETP.NE.AND P1, PT, R33.reuse, RZ, PT ;  /* 0x000000ff2100720c */ /* 0x040fe20003f25270 */
[----:B------:R-:W-:Y:S01]  /*1e60*/  CS2R R14, SRZ ;  /* 0x00000000000e7805 */ /* 0x000fe2000001ff00 */
[C---:B------:R-:W-:Y:S02]  /*1e70*/  IADD3 R13, R33.reuse, 0x200, RZ ;  /* 0x00000200210d7810 */ /* 0x040fe40007ffe0ff */
[----:B------:R-:W-:Y:S02]  /*1e80*/  LOP3.LUT P0, RZ, R33, 0x1f, RZ, 0xc0, !PT ;  /* 0x0000001f21ff7812 */ /* 0x000fe4000780c0ff */
[----:B------:R-:W-:Y:S02]  /*1e90*/  SEL R13, R80, R13, !P1 ;  /* 0x0000000d500d7207 */ /* 0x000fe40004800000 */
[----:B------:R-:W-:Y:S02]  /*1ea0*/  ISETP.LT.OR P2, PT, R35, 0x2, P0 ;  /* 0x000000022300780c */ /* 0x000fe40000741670 */
[----:B0-----:R-:W-:-:S02]  /*1eb0*/  MOV R8, R58 ;  /* 0x0000003a00087202 */ /* 0x001fc40000000f00 */
[----:B------:R-:W-:-:S06]  /*1ec0*/  MOV R9, R43 ;  /* 0x0000002b00097202 */ /* 0x000fcc0000000f00 */
[----:B------:R-:W5:Y:S01]  /*1ed0*/  LDG.E.64 R8, [R8.64] ;  /* 0x0000000608087981 */ /* 0x000f62000c1e1b00 */
[----:B------:R-:W-:Y:S01]  /*1ee0*/  BSSY B0, `(.L_x_12154) ;  /* 0x00000a4000007945 */ /* 0x000fe20003800000 */
[----:B--2---:R-:W-:Y:S02]  /*1ef0*/  FMUL.FTZ R79, R22, 1.4426950216293334961 ;  /* 0x3fb8aa3b164f7820 */ /* 0x004fe40000410000 */
[-C--:B------:R-:W-:Y:S02]  /*1f00*/  FMUL.FTZ R11, R23, R52.reuse ;  /* 0x00000034170b7220 */ /* 0x080fe40000410000 */
[----:B------:R-:W-:Y:S02]  /*1f10*/  FMUL.FTZ R10, R79, R52 ;  /* 0x000000344f0a7220 */ /* 0x000fe40000410000 */
[----:B------:R-:W-:-:S04]  /*1f20*/  FMUL.RZ R12, R11, 0.15915493667125701904 ;  /* 0x3e22f9830b0c7820 */ /* 0x000fc8000040c000 */
[----:B------:R-:W-:Y:S08]  /*1f30*/  MUFU.EX2 R10, R10 ;  /* 0x0000000a000a7308 */ /* 0x000ff00000000800 */
[----:B------:R-:W0:Y:S08]  /*1f40*/  MUFU.COS R11, R12 ;  /* 0x0000000c000b7308 */ /* 0x000e300000000000 */
[----:B------:R-:W1:Y:S01]  /*1f50*/  MUFU.SIN R25, R12 ;  /* 0x0000000c00197308 */ /* 0x000e620000000400 */
[C---:B0-----:R-:W-:Y:S01]  /*1f60*/  FMUL.FTZ R24, R10.reuse, R11 ;  /* 0x0000000b0a187220 */ /* 0x041fe20000410000 */
[----:B------:R-:W-:Y:S01]  /*1f70*/  MOV R11, R45 ;  /* 0x0000002d000b7202 */ /* 0x000fe20000000f00 */
[----:B-1----:R-:W-:Y:S01]  /*1f80*/  FMUL.FTZ R25, R10, R25 ;  /* 0x000000190a197220 */ /* 0x002fe20000410000 */
[----:B------:R-:W-:-:S04]  /*1f90*/  MOV R10, R60 ;  /* 0x0000003c000a7202 */ /* 0x000fc80000000f00 */
[----:B------:R0:W-:Y:S04]  /*1fa0*/  STS.64 [R13.X8+0x670], R24 ;  /* 0x000670180d007388 */ /* 0x0001e80000008a00 */
[----:B------:R-:W5:Y:S01]  /*1fb0*/  LDG.E.64 R10, [R10.64] ;  /* 0x000000060a0a7981 */ /* 0x000f62000c1e1b00 */
[----:B------:R-:W-:Y:S01]  /*1fc0*/  @!P2 MOV R12, R56 ;  /* 0x00000038000ca202 */ /* 0x000fe20000000f00 */
[----:B------:R-:W-:Y:S01]  /*1fd0*/  FMUL.FTZ R81, R23, R50 ;  /* 0x0000003217517220 */ /* 0x000fe20000410000 */
[----:B0-----:R-:W-:Y:S01]  /*1fe0*/  @!P2 MOV R13, R41 ;  /* 0x00000029000da202 */ /* 0x001fe20000000f00 */
[----:B------:R-:W-:Y:S02]  /*1ff0*/  BAR.SYNC.DEFER_BLOCKING 0x0 ;  /* 0x0000000000007b1d */ /* 0x000fe40000010000 */
[----:B------:R-:W-:-:S02]  /*2000*/  FMUL.RZ R86, R81, 0.15915493667125701904 ;  /* 0x3e22f98351567820 */ /* 0x000fc4000040c000 */
[----:B------:R-:W-:Y:S02]  /*2010*/  FMUL.FTZ R81, R79, R50 ;  /* 0x000000324f517220 */ /* 0x000fe40000410000 */
[C---:B------:R-:W-:Y:S02]  /*2020*/  FMUL.FTZ R83, R23.reuse, R48 ;  /* 0x0000003017537220 */ /* 0x040fe40000410000 */
[----:B------:R-:W-:Y:S02]  /*2030*/  FMUL.FTZ R87, R23, R44 ;  /* 0x0000002c17577220 */ /* 0x000fe40000410000 */
[----:B------:R-:W-:Y:S01]  /*2040*/  FMUL.RZ R89, R83, 0.15915493667125701904 ;  /* 0x3e22f98353597820 */ /* 0x000fe2000040c000 */
[----:B------:R-:W-:Y:S01]  /*2050*/  MUFU.SIN R106, R86 ;  /* 0x00000056006a7308 */ /* 0x000fe20000000400 */
[----:B------:R-:W-:Y:S01]  /*2060*/  FMUL.RZ R93, R87, 0.15915493667125701904 ;  /* 0x3e22f983575d7820 */ /* 0x000fe2000040c000 */
[----:B------:R0:W5:Y:S06]  /*2070*/  @!P2 LDG.E.64 R14, [R12.64+0x8] ;  /* 0x000008060c0ea981 */ /* 0x00016c000c1e1b00 */
[----:B------:R-:W1:Y:S01]  /*2080*/  MUFU.EX2 R81, R81 ;  /* 0x0000005100517308 */ /* 0x000e620000000800 */
[----:B0-----:R-:W-:-:S02]  /*2090*/  FMUL.FTZ R13, R23, R46 ;  /* 0x0000002e170d7220 */ /* 0x001fc40000410000 */
[----:B------:R-:W-:Y:S02]  /*20a0*/  FMUL.FTZ R12, R79, R48 ;  /* 0x000000304f0c7220 */ /* 0x000fe40000410000 */
[----:B------:R-:W-:Y:S02]  /*20b0*/  FMUL.RZ R91, R13, 0.15915493667125701904 ;  /* 0x3e22f9830d5b7820 */ /* 0x000fe4000040c000 */
[C---:B------:R-:W-:Y:S01]  /*20c0*/  FMUL.FTZ R13, R79.reuse, R46 ;  /* 0x0000002e4f0d7220 */ /* 0x040fe20000410000 */
[----:B------:R-:W-:Y:S01]  /*20d0*/  MUFU.COS R85, R89 ;  /* 0x0000005900557308 */ /* 0x000fe20000000000 */
[----:B------:R-:W-:-:S07]  /*20e0*/  FMUL.FTZ R87, R79, R44 ;  /* 0x0000002c4f577220 */ /* 0x000fce0000410000 */
[----:B------:R-:W0:Y:S08]  /*20f0*/  MUFU.EX2 R12, R12 ;  /* 0x0000000c000c7308 */ /* 0x000e300000000800 */
[----:B------:R2:W-:Y:S08]  /*2100*/  MUFU.SIN R83, R89 ;  /* 0x0000005900537308 */ /* 0x0005f00000000400 */
[----:B------:R-:W3:Y:S01]  /*2110*/  MUFU.COS R104, R86 ;  /* 0x0000005600687308 */ /* 0x000ee20000000000 */
[----:B--2---:R-:W-:-:S04]  /*2120*/  FMUL.FTZ R89, R23, R42 ;  /* 0x0000002a17597220 */ /* 0x004fc80000410000 */
[----:B------:R-:W-:-:S03]  /*2130*/  FMUL.RZ R98, R89, 0.15915493667125701904 ;  /* 0x3e22f98359627820 */ /* 0x000fc6000040c000 */
[----:B------:R-:W-:Y:S01]  /*2140*/  MUFU.SIN R86, R91 ;  /* 0x0000005b00567308 */ /* 0x000fe20000000400 */
[----:B------:R-:W-:-:S07]  /*2150*/  FMUL.FTZ R89, R79, R42 ;  /* 0x0000002a4f597220 */ /* 0x000fce0000410000 */
[----:B------:R2:W-:Y:S08]  /*2160*/  MUFU.COS R88, R91 ;  /* 0x0000005b00587308 */ /* 0x0005f00000000000 */
[----:B------:R-:W4:Y:S01]  /*2170*/  MUFU.EX2 R13, R13 ;  /* 0x0000000d000d7308 */ /* 0x000f220000000800 */
[----:B--2---:R-:W-:-:S07]  /*2180*/  FMUL.FTZ R91, R79, R40 ;  /* 0x000000284f5b7220 */ /* 0x004fce0000410000 */
[----:B------:R-:W-:Y:S08]  /*2190*/  MUFU.SIN R112, R93 ;  /* 0x0000005d00707308 */ /* 0x000ff00000000400 */
[----:B------:R2:W-:Y:S02]  /*21a0*/  MUFU.COS R90, R93 ;  /* 0x0000005d005a7308 */ /* 0x0005e40000000000 */
[----:B--2---:R-:W-:-:S02]  /*21b0*/  FMUL.FTZ R93, R79, R54 ;  /* 0x000000364f5d7220 */ /* 0x004fc40000410000 */
[----:B------:R-:W-:-:S04]  /*21c0*/  FMUL.FTZ R79, R23, R40 ;  /* 0x00000028174f7220 */ /* 0x000fc80000410000 */
[----:B------:R2:W-:Y:S01]  /*21d0*/  MUFU.EX2 R97, R93 ;  /* 0x0000005d00617308 */ /* 0x0005e20000000800 */
[----:B------:R-:W-:Y:S02]  /*21e0*/  FMUL.RZ R99, R79, 0.15915493667125701904 ;  /* 0x3e22f9834f637820 */ /* 0x000fe4000040c000 */
[----:B------:R-:W-:Y:S01]  /*21f0*/  FMUL.FTZ R79, R23, R54 ;  /* 0x00000036174f7220 */ /* 0x000fe20000410000 */
[----:B--2---:R-:W-:Y:S01]  /*2200*/  PRMT R93, RZ, 0x5410, R4 ;  /* 0x00005410ff5d7816 */ /* 0x004fe20000000004 */
[----:B-1----:R-:W-:-:S03]  /*2210*/  FMUL.FTZ R106, R81, R106 ;  /* 0x0000006a516a7220 */ /* 0x002fc60000410000 */
[----:B------:R-:W-:Y:S01]  /*2220*/  MUFU.SIN R92, R98 ;  /* 0x00000062005c7308 */ /* 0x000fe20000000400 */
[----:B0-----:R-:W-:Y:S02]  /*2230*/  FMUL.FTZ R108, R12, R85 ;  /* 0x000000550c6c7220 */ /* 0x001fe40000410000 */
[----:B------:R-:W-:Y:S02]  /*2240*/  FMUL.FTZ R115, R93, R52 ;  /* 0x000000345d737220 */ /* 0x000fe40000410000 */
[----:B------:R-:W-:-:S03]  /*2250*/  FMUL.RZ R85, R79, 0.15915493667125701904 ;  /* 0x3e22f9834f557820 */ /* 0x000fc6000040c000 */
[----:B------:R-:W-:Y:S01]  /*2260*/  MUFU.COS R94, R98 ;  /* 0x00000062005e7308 */ /* 0x000fe20000000000 */
[----:B---3--:R-:W-:Y:S02]  /*2270*/  FMUL.FTZ R104, R81, R104 ;  /* 0x0000006851687220 */ /* 0x008fe40000410000 */
[----:B------:R-:W-:Y:S02]  /*2280*/  FMUL.FTZ R79, R106, R115 ;  /* 0x000000736a4f7220 */ /* 0x000fe40000410000 */
[----:B----4-:R-:W-:-:S03]  /*2290*/  FMUL.FTZ R111, R13, R88 ;  /* 0x000000580d6f7220 */ /* 0x010fc60000410000 */
[----:B------:R-:W0:Y:S01]  /*22a0*/  MUFU.EX2 R89, R89 ;  /* 0x0000005900597308 */ /* 0x000e220000000800 */
[----:B------:R-:W-:Y:S02]  /*22b0*/  FMUL.FTZ R113, R13, R86 ;  /* 0x000000560d717220 */ /* 0x000fe40000410000 */
[----:B------:R-:W-:Y:S02]  /*22c0*/  FMUL.FTZ R13, RZ, R106 ;  /* 0x0000006aff0d7220 */ /* 0x000fe40000410000 */
[----:B------:R-:W-:Y:S02]  /*22d0*/  FMUL.FTZ R110, R12, R83 ;  /* 0x000000530c6e7220 */ /* 0x000fe40000410000 */
[----:B------:R-:W-:Y:S01]  /*22e0*/  FFMA.FTZ R79, RZ, R104, R79 ;  /* 0x00000068ff4f7223 */ /* 0x000fe2000001004f */
[----:B------:R1:W-:Y:S01]  /*22f0*/  MUFU.EX2 R95, R91 ;  /* 0x0000005b005f7308 */ /* 0x0003e20000000800 */
[----:B------:R-:W-:Y:S02]  /*2300*/  FFMA.FTZ R13, R104, R115, -R13 ;  /* 0x00000073680d7223 */ /* 0x000fe4000001080d */
[----:B------:R-:W-:-:S05]  /*2310*/  FADD.FTZ R79, RZ, R79 ;  /* 0x0000004fff4f7221 */ /* 0x000fca0000010000 */
[----:B------:R-:W-:Y:S01]  /*2320*/  MUFU.SIN R96, R99 ;  /* 0x0000006300607308 */ /* 0x000fe20000000400 */
[----:B-1----:R-:W-:-:S07]  /*2330*/  PRMT R91, RZ, 0x7610, R4 ;  /* 0x00007610ff5b7816 */ /* 0x002fce0000000004 */
[----:B------:R1:W2:Y:S01]  /*2340*/  MUFU.COS R12, R99 ;  /* 0x00000063000c7308 */ /* 0x0002a20000000000 */
[----:B------:R-:W-:Y:S02]  /*2350*/  FFMA.FTZ R13, R91, R50, R13 ;  /* 0x000000325b0d7223 */ /* 0x000fe4000001000d */
[----:B------:R-:W-:Y:S02]  /*2360*/  FMUL.FTZ R81, R110, R79 ;  /* 0x0000004f6e517220 */ /* 0x000fe40000410000 */
[----:B0-----:R-:W-:-:S03]  /*2370*/  FMUL.FTZ R86, R89, R94 ;  /* 0x0000005e59567220 */ /* 0x001fc60000410000 */
[----:B------:R-:W0:Y:S01]  /*2380*/  MUFU.EX2 R87, R87 ;  /* 0x0000005700577308 */ /* 0x000e220000000800 */
[----:B-1----:R-:W-:Y:S01]  /*2390*/  FMUL.FTZ R99, R89, R92 ;  /* 0x0000005c59637220 */ /* 0x002fe20000410000 */
[----:B------:R-:W-:Y:S01]  /*23a0*/  PRMT R89, RZ, 0x5410, R5 ;  /* 0x00005410ff597816 */ /* 0x000fe20000000005 */
[-C--:B------:R-:W-:Y:S02]  /*23b0*/  FMUL.FTZ R83, R110, R13.reuse ;  /* 0x0000000d6e537220 */ /* 0x080fe40000410000 */
[C---:B------:R-:W-:Y:S02]  /*23c0*/  FFMA.FTZ R81, R108.reuse, R13, -R81 ;  /* 0x0000000d6c517223 */ /* 0x040fe40000010851 */
[----:B------:R-:W-:Y:S02]  /*23d0*/  FFMA.FTZ R83, R108, R79, R83 ;  /* 0x0000004f6c537223 */ /* 0x000fe40000010053 */
[----:B------:R-:W-:Y:S01]  /*23e0*/  FMUL.FTZ R13, R25, R106 ;  /* 0x0000006a190d7220 */ /* 0x000fe20000410000 */
[----:B------:R-:W1:Y:S01]  /*23f0*/  MUFU.COS R98, R85 ;  /* 0x0000005500627308 */ /* 0x000e620000000000 */
[----:B------:R-:W-:-:S02]  /*2400*/  FFMA.FTZ R92, R89, R48, R81 ;  /* 0x00000030595c7223 */ /* 0x000fc40000010051 */
[C---:B--2---:R-:W-:Y:S02]  /*2410*/  FMUL.FTZ R88, R95.reuse, R12 ;  /* 0x0000000c5f587220 */ /* 0x044fe40000410000 */
[----:B------:R-:W-:Y:S02]  /*2420*/  FMUL.FTZ R94, R95, R96 ;  /* 0x000000605f5e7220 */ /* 0x000fe40000410000 */
[C---:B------:R-:W-:Y:S02]  /*2430*/  FMUL.FTZ R12, R24.reuse, R106 ;  /* 0x0000006a180c7220 */ /* 0x040fe40000410000 */
[----:B------:R-:W-:Y:S02]  /*2440*/  FADD.FTZ R96, RZ, R83 ;  /* 0x00000053ff607221 */ /* 0x000fe40000010000 */
[----:B------:R-:W-:Y:S02]  /*2450*/  FFMA.FTZ R13, R24, R104, -R13 ;  /* 0x00000068180d7223 */ /* 0x000fe4000001080d */
[----:B------:R-:W-:-:S02]  /*2460*/  FMUL.FTZ R83, R113, R92 ;  /* 0x0000005c71537220 */ /* 0x000fc40000410000 */
[----:B------:R-:W-:Y:S02]  /*2470*/  FFMA.FTZ R79, R25, R104, R12 ;  /* 0x00000068194f7223 */ /* 0x000fe4000001000c */
[----:B------:R-:W-:Y:S02]  /*2480*/  FMUL.FTZ R81, R113, R96 ;  /* 0x0000006071517220 */ /* 0x000fe40000410000 */
[----:B------:R-:W-:Y:S02]  /*2490*/  FMUL.FTZ R12, R110, R13 ;  /* 0x0000000d6e0c7220 */ /* 0x000fe40000410000 */
[C---:B0-----:R-:W-:Y:S02]  /*24a0*/  FMUL.FTZ R109, R87.reuse, R90 ;  /* 0x0000005a576d7220 */ /* 0x041fe40000410000 */
[----:B------:R-:W-:Y:S01]  /*24b0*/  FMUL.FTZ R112, R87, R112 ;  /* 0x0000007057707220 */ /* 0x000fe20000410000 */
[----:B------:R-:W-:Y:S01]  /*24c0*/  PRMT R87, RZ, 0x7610, R5 ;  /* 0x00007610ff577816 */ /* 0x000fe20000000005 */
[----:B------:R-:W-:-:S02]  /*24d0*/  FFMA.FTZ R83, R111, R96, R83 ;  /* 0x000000606f537223 */ /* 0x000fc40000010053 */
[----:B------:R-:W-:Y:S02]  /*24e0*/  FFMA.FTZ R81, R111, R92, -R81 ;  /* 0x0000005c6f517223 */ /* 0x000fe40000010851 */
[-C--:B------:R-:W-:Y:S02]  /*24f0*/  FFMA.FTZ R92, R108, R79.reuse, R12 ;  /* 0x0000004f6c5c7223 */ /* 0x080fe4000001000c */
[----:B------:R-:W-:Y:S02]  /*2500*/  FMUL.FTZ R79, R110, R79 ;  /* 0x0000004f6e4f7220 */ /* 0x000fe40000410000 */
[----:B------:R-:W-:Y:S02]  /*2510*/  FADD.FTZ R83, RZ, R83 ;  /* 0x00000053ff537221 */ /* 0x000fe40000010000 */
[----:B------:R-:W-:Y:S02]  /*2520*/  FFMA.FTZ R81, R87, R46, R81 ;  /* 0x0000002e57517223 */ /* 0x000fe40000010051 */
[----:B------:R-:W-:-:S02]  /*2530*/  FFMA.FTZ R12, R108, R13, -R79 ;  /* 0x0000000d6c0c7223 */ /* 0x000fc4000001084f */
[C---:B------:R-:W-:Y:S01]  /*2540*/  FMUL.FTZ R96, R112.reuse, R83 ;  /* 0x0000005370607220 */ /* 0x040fe20000410000 */
[----:B------:R0:W2:Y:S01]  /*2550*/  MUFU.SIN R90, R85 ;  /* 0x00000055005a7308 */ /* 0x0000a20000000400 */
[----:B-1----:R-:W-:Y:S02]  /*2560*/  FMUL.FTZ R95, R97, R98 ;  /* 0x00000062615f7220 */ /* 0x002fe40000410000 */
[C---:B------:R-:W-:Y:S02]  /*2570*/  FMUL.FTZ R13, R113.reuse, R92 ;  /* 0x0000005c710d7220 */ /* 0x040fe40000410000 */
[-C--:B------:R-:W-:Y:S02]  /*2580*/  FMUL.FTZ R98, R112, R81.reuse ;  /* 0x0000005170627220 */ /* 0x080fe40000410000 */
[----:B------:R-:W-:Y:S01]  /*2590*/  FMUL.FTZ R79, R113, R12 ;  /* 0x0000000c714f7220 */ /* 0x000fe20000410000 */
[----:B0-----:R-:W-:Y:S01]  /*25a0*/  PRMT R85, RZ, 0x5410, R6 ;  /* 0x00005410ff557816 */ /* 0x001fe20000000006 */
[----:B------:R-:W-:-:S02]  /*25b0*/  FFMA.FTZ R96, R109, R81, -R96 ;  /* 0x000000516d607223 */ /* 0x000fc40000010860 */
[----:B------:R-:W-:Y:S02]  /*25c0*/  FFMA.FTZ R13, R111, R12, -R13 ;  /* 0x0000000c6f0d7223 */ /* 0x000fe4000001080d */
[----:B------:R-:W-:Y:S02]  /*25d0*/  FFMA.FTZ R98, R109, R83, R98 ;  /* 0x000000536d627223 */ /* 0x000fe40000010062 */
[----:B------:R-:W-:Y:S02]  /*25e0*/  FFMA.FTZ R79, R111, R92, R79 ;  /* 0x0000005c6f4f7223 */ /* 0x000fe4000001004f */
[----:B------:R-:W-:Y:S02]  /*25f0*/  FFMA.FTZ R96, R85, R44, R96 ;  /* 0x0000002c55607223 */ /* 0x000fe40000010060 */
[----:B------:R-:W-:Y:S02]  /*2600*/  FMUL.FTZ R92, R112, R13 ;  /* 0x0000000d705c7220 */ /* 0x000fe40000410000 */
[----:B------:R-:W-:-:S02]  /*2610*/  FADD.FTZ R98, RZ, R98 ;  /* 0x00000062ff627221 */ /* 0x000fc40000010000 */
[-C--:B------:R-:W-:Y:S02]  /*2620*/  FMUL.FTZ R12, R112, R79.reuse ;  /* 0x0000004f700c7220 */ /* 0x080fe40000410000 */
[----:B------:R-:W-:Y:S02]  /*2630*/  FMUL.FTZ R83, R99, R96 ;  /* 0x0000006063537220 */ /* 0x000fe40000410000 */
[----:B------:R-:W-:Y:S02]  /*2640*/  FFMA.FTZ R92, R109, R79, R92 ;  /* 0x0000004f6d5c7223 */ /* 0x000fe4000001005c */
[-C--:B------:R-:W-:Y:S02]  /*2650*/  FMUL.FTZ R81, R99, R98.reuse ;  /* 0x0000006263517220 */ /* 0x080fe40000410000 */
[----:B------:R-:W-:Y:S02]  /*2660*/  FFMA.FTZ R12, R109, R13, -R12 ;  /* 0x0000000d6d0c7223 */ /* 0x000fe4000001080c */
[----:B------:R-:W-:Y:S01]  /*2670*/  FFMA.FTZ R98, R86, R98, R83 ;  /* 0x0000006256627223 */ /* 0x000fe20000010053 */
[----:B------:R-:W-:Y:S01]  /*2680*/  PRMT R83, RZ, 0x7610, R6 ;  /* 0x00007610ff537816 */ /* 0x000fe20000000006 */
[----:B------:R-:W-:-:S02]  /*2690*/  FMUL.FTZ R13, R99, R92 ;  /* 0x0000005c630d7220 */ /* 0x000fc40000410000 */
[C---:B------:R-:W-:Y:S02]  /*26a0*/  FFMA.FTZ R81, R86.reuse, R96, -R81 ;  /* 0x0000006056517223 */ /* 0x040fe40000010851 */
[-C--:B------:R-:W-:Y:S02]  /*26b0*/  FMUL.FTZ R79, R99, R12.reuse ;  /* 0x0000000c634f7220 */ /* 0x080fe40000410000 */
[----:B------:R-:W-:Y:S02]  /*26c0*/  FFMA.FTZ R13, R86, R12, -R13 ;  /* 0x0000000c560d7223 */ /* 0x000fe4000001080d */
[----:B------:R-:W-:Y:S02]  /*26d0*/  FFMA.FTZ R81, R83, R42, R81 ;  /* 0x0000002a53517223 */ /* 0x000fe40000010051 */
[----:B--2---:R-:W-:Y:S02]  /*26e0*/  FMUL.FTZ R90, R97, R90 ;  /* 0x0000005a615a7220 */ /* 0x004fe40000410000 */
[----:B------:R-:W-:-:S02]  /*26f0*/  FADD.FTZ R97, RZ, R98 ;  /* 0x00000062ff617221 */ /* 0x000fc40000010000 */
[----:B------:R-:W-:Y:S02]  /*2700*/  FFMA.FTZ R79, R86, R92, R79 ;  /* 0x0000005c564f7223 */ /* 0x000fe4000001004f */
[C---:B------:R-:W-:Y:S02]  /*2710*/  FMUL.FTZ R12, R94.reuse, R13 ;  /* 0x0000000d5e0c7220 */ /* 0x040fe40000410000 */
[C---:B------:R-:W-:Y:S02]  /*2720*/  FMUL.FTZ R98, R94.reuse, R81 ;  /* 0x000000515e627220 */ /* 0x040fe40000410000 */
[----:B------:R-:W-:Y:S02]  /*2730*/  FMUL.FTZ R96, R94, R97 ;  /* 0x000000615e607220 */ /* 0x000fe40000410000 */
[C---:B------:R-:W-:Y:S01]  /*2740*/  FFMA.FTZ R12, R88.reuse, R79, R12 ;  /* 0x0000004f580c7223 */ /* 0x040fe2000001000c */
[----:B------:R-:W-:Y:S01]  /*2750*/  ISETP.NE.AND P2, PT, R33, 0x1f, PT ;  /* 0x0000001f2100780c */ /* 0x000fe20003f45270 */
[----:B------:R-:W-:-:S02]  /*2760*/  FFMA.FTZ R98, R88, R97, R98 ;  /* 0x0000006158627223 */ /* 0x000fc40000010062 */
[----:B------:R-:W-:Y:S02]  /*2770*/  FMUL.FTZ R79, R94, R79 ;  /* 0x0000004f5e4f7220 */ /* 0x000fe40000410000 */
[C---:B------:R-:W-:Y:S01]  /*2780*/  FFMA.FTZ R96, R88.reuse, R81, -R96 ;  /* 0x0000005158607223 */ /* 0x040fe20000010860 */
[----:B------:R-:W-:Y:S01]  /*2790*/  PRMT R81, RZ, 0x5410, R7 ;  /* 0x00005410ff517816 */ /* 0x000fe20000000007 */
[----:B------:R-:W-:Y:S02]  /*27a0*/  FADD.FTZ R98, RZ, R98 ;  /* 0x00000062ff627221 */ /* 0x000fe40000010000 */
[----:B------:R-:W-:Y:S02]  /*27b0*/  FFMA.FTZ R79, R88, R13, -R79 ;  /* 0x0000000d584f7223 */ /* 0x000fe4000001084f */
[----:B------:R-:W-:Y:S02]  /*27c0*/  FFMA.FTZ R96, R81, R40, R96 ;  /* 0x0000002851607223 */ /* 0x000fe40000010060 */
[----:B------:R-:W-:-:S02]  /*27d0*/  FMUL.FTZ R92, R90, R98 ;  /* 0x000000625a5c7220 */ /* 0x000fc40000410000 */
[CC--:B------:R-:W-:Y:S02]  /*27e0*/  FMUL.FTZ R13, R90.reuse, R79.reuse ;  /* 0x0000004f5a0d7220 */ /* 0x0c0fe40000410000 */
[CC--:B------:R-:W-:Y:S02]  /*27f0*/  FMUL.FTZ R97, R90.reuse, R96.reuse ;  /* 0x000000605a617220 */ /* 0x0c0fe40000410000 */
[C---:B------:R-:W-:Y:S02]  /*2800*/  FFMA.FTZ R92, R95.reuse, R96, -R92 ;  /* 0x000000605f5c7223 */ /* 0x040fe4000001085c */
[-C--:B------:R-:W-:Y:S02]  /*2810*/  FMUL.FTZ R100, R90, R12.reuse ;  /* 0x0000000c5a647220 */ /* 0x080fe40000410000 */
[C---:B------:R-:W-:Y:S02]  /*2820*/  FFMA.FTZ R96, R95.reuse, R12, R13 ;  /* 0x0000000c5f607223 */ /* 0x040fe4000001000d */
[----:B------:R0:W1:Y:S01]  /*2830*/  @P2 LDS.64 R12, [R33.X8+0x1678] ;  /* 0x00167800210c2984 */ /* 0x0000620000008a00 */
[C---:B------:R-:W-:Y:S01]  /*2840*/  FFMA.FTZ R100, R95.reuse, R79, -R100 ;  /* 0x0000004f5f647223 */ /* 0x040fe20000010864 */
[----:B------:R-:W-:Y:S01]  /*2850*/  PRMT R79, RZ, 0x7610, R7 ;  /* 0x00007610ff4f7816 */ /* 0x000fe20000000007 */
[----:B------:R-:W-:-:S04]  /*2860*/  FFMA.FTZ R97, R95, R98, R97 ;  /* 0x000000625f617223 */ /* 0x000fc80000010061 */
[----:B------:R-:W-:Y:S02]  /*2870*/  FADD.FTZ R101, RZ, R97 ;  /* 0x00000061ff657221 */ /* 0x000fe40000010000 */
[----:B------:R-:W-:Y:S01]  /*2880*/  FFMA.FTZ R102, R79, R54, R92 ;  /* 0x000000364f667223 */ /* 0x000fe2000001005c */
[----:B------:R-:W-:Y:S05]  /*2890*/  @P2 BRA `(.L_x_12155) ;  /* 0x0000008000002947 */ /* 0x000fea0003800000 */
[----:B0-----:R-:W-:Y:S01]  /*28a0*/  ISETP.NE.AND P3, PT, R35, c[0x0][0x174], PT ;  /* 0x00005d0023007a0c */ /* 0x001fe20003f65270 */
[----:B-1----:R-:W-:-:S12]  /*28b0*/  HFMA2.MMA R13, -RZ, RZ, 0, 0 ;  /* 0x00000000ff0d7435 */ /* 0x002fd800000001ff */
[----:B------:R-:W-:-:S04]  /*28c0*/  @P3 LEA.HI R12, R35, R35, RZ, 0x1 ;  /* 0x00000023230c3211 */ /* 0x000fc800078f08ff */
[----:B------:R-:W-:-:S04]  /*28d0*/  @P3 LOP3.LUT R12, R12, 0x1ffffe, RZ, 0xc0, !PT ;  /* 0x001ffffe0c0c3812 */ /* 0x000fc800078ec0ff */
[----:B------:R-:W-:Y:S02]  /*28e0*/  @P3 IADD3 R97, -R12, R35, RZ ;  /* 0x000000230c613210 */ /* 0x000fe40007ffe1ff */
[----:B------:R-:W-:Y:S02]  /*28f0*/  MOV R12, 0x3f800000 ;  /* 0x3f800000000c7802 */ /* 0x000fe40000000f00 */
[----:B------:R-:W-:-:S05]  /*2900*/  @P3 LEA R97, R97, R82, 0xb ;  /* 0x0000005261613211 */ /* 0x000fca00078e58ff */
[----:B------:R0:W1:Y:S02]  /*2910*/  @P3 LDS.64 R12, [R97+0x670] ;  /* 0x00067000610c3984 */ /* 0x0000640000000a00 */
.L_x_12155:
[----:B0-----:R-:W-:Y:S05]  /*2920*/  BSYNC B0 ;  /* 0x0000000000007941 */ /* 0x001fea0003800000 */
.L_x_12154:
[----:B------:R-:W0:Y:S01]  /*2930*/  SHFL.UP PT, R107, R101, 0x1, RZ ;  /* 0x04200000656b7989 */ /* 0x000e2200000e00ff */
[----:B------:R-:W-:Y:S01]  /*2940*/  ISETP.GE.AND P3, PT, R34, 0x1, PT ;  /* 0x000000012200780c */ /* 0x000fe20003f66270 */
[----:B------:R-:W-:Y:S01]  /*2950*/  BSSY B0, `(.L_x_12156) ;  /* 0x00000ca000007945 */ /* 0x000fe20003800000 */
[----:B------:R-:W-:Y:S01]  /*2960*/  ISETP.GE.OR P0, PT, R35, c[0x0][0x174], P0 ;  /* 0x00005d0023007a0c */ /* 0x000fe20000706670 */
[----:B------:R-:W2:Y:S04]  /*2970*/  SHFL.UP PT, R105, R102, 0x1, RZ ;  /* 0x0420000066697989 */ /* 0x000ea800000e00ff */
[----:B------:R-:W3:Y:S04]  /*2980*/  SHFL.UP PT, R97, R100, 0x1, RZ ;  /* 0x0420000064617989 */ /* 0x000ee800000e00ff */
[----:B------:R-:W4:Y:S04]  /*2990*/  SHFL.UP PT, R103, R96, 0x1, RZ ;  /* 0x0420000060677989 */ /* 0x000f2800000e00ff */
[----:B-----5:R-:W-:Y:S04]  /*29a0*/  SHFL.IDX PT, R14, R14, RZ, 0x1f ;  /* 0x00001fff0e0e7589 */ /* 0x020fe800000e0000 */
[----:B------:R-:W-:Y:S01]  /*29b0*/  SHFL.IDX PT, R15, R15, RZ, 0x1f ;  /* 0x00001fff0f0f7589 */ /* 0x000fe200000e0000 */
[----:B0-----:R-:W-:-:S02]  /*29c0*/  FMUL.FTZ R98, R96, R107 ;  /* 0x0000006b60627220 */ /* 0x001fc40000410000 */
[-C--:B--2---:R-:W-:Y:S02]  /*29d0*/  FMUL.FTZ R114, R96, R105.reuse ;  /* 0x0000006960727220 */ /* 0x084fe40000410000 */
[----:B------:R-:W-:Y:S02]  /*29e0*/  FFMA.FTZ R105, R100, R105, -R98 ;  /* 0x0000006964697223 */ /* 0x000fe40000010862 */
[----:B---3--:R-:W-:Y:S02]  /*29f0*/  FMUL.FTZ R92, R96, R97 ;  /* 0x00000061605c7220 */ /* 0x008fe40000410000 */
[C---:B------:R-:W-:Y:S02]  /*2a00*/  FFMA.FTZ R114, R100.reuse, R107, R114 ;  /* 0x0000006b64727223 */ /* 0x040fe40000010072 */
[-C--:B----4-:R-:W-:Y:S02]  /*2a10*/  FFMA.FTZ R107, R100, R103.reuse, R92 ;  /* 0x00000067646b7223 */ /* 0x090fe4000001005c */
[----:B------:R-:W-:-:S02]  /*2a20*/  FMUL.FTZ R103, R96, R103 ;  /* 0x0000006760677220 */ /* 0x000fc40000410000 */
[----:B------:R-:W-:Y:S01]  /*2a30*/  @P3 FADD.FTZ R102, R102, R105 ;  /* 0x0000006966663221 */ /* 0x000fe20000010000 */
[----:B------:R-:W-:Y:S01]  /*2a40*/  FSEL R107, R96, R107, !P3 ;  /* 0x0000006b606b7208 */ /* 0x000fe20005800000 */
[----:B------:R-:W-:Y:S02]  /*2a50*/  @P3 FADD.FTZ R101, R101, R114 ;  /* 0x0000007265653221 */ /* 0x000fe40000010000 */
        /* <DEDUP_REMOVED lines=13> */
[----:B------:R-:W-:Y:S02]  /*2b30*/  @P3 FADD.FTZ R101, R101, R98 ;  /* 0x0000006265653221 */ /* 0x000fe40000010000 */
        /* <DEDUP_REMOVED lines=11> */
[C---:B------:R-:W-:Y:S02]  /*2bf0*/  FFMA.FTZ R105, R100.reuse, R105, -R98 ;  /* 0x0000006964697223 */ /* 0x040fe40000010862 */
[-C--:B----4-:R-:W-:Y:S02]  /*2c00*/  FFMA.FTZ R117, R100, R103.reuse, R92 ;  /* 0x0000006764757223 */ /* 0x090fe4000001005c */
        /* <DEDUP_REMOVED lines=9> */
[----:B------:R-:W2:Y:S01]  /*2ca0*/  SHFL.UP PT, R92, R100, 0x8, RZ ;  /* 0x05000000645c7989 */ /* 0x000ea200000e00ff */
[-C--:B------:R-:W-:Y:S02]  /*2cb0*/  FMUL.FTZ R114, R11, R8.reuse ;  /* 0x000000080b727220 */ /* 0x080fe40000410000 */
[C---:B------:R-:W-:Y:S01]  /*2cc0*/  FFMA.FTZ R116, R10.reuse, R8, -R97 ;  /* 0x000000080a747223 */ /* 0x040fe20000010861 */
[----:B------:R-:W3:Y:S01]  /*2cd0*/  SHFL.UP PT, R103, R101, 0x8, RZ ;  /* 0x0500000065677989 */ /* 0x000ee200000e00ff */
[----:B------:R-:W-:-:S02]  /*2ce0*/  FFMA.FTZ R114, R10, R9, R114 ;  /* 0x000000090a727223 */ /* 0x000fc40000010072 */
[-C--:B------:R-:W-:Y:S01]  /*2cf0*/  FMUL.FTZ R105, R84, R116.reuse ;  /* 0x0000007454697220 */ /* 0x080fe20000410000 */
[----:B------:R-:W4:Y:S01]  /*2d00*/  SHFL.UP PT, R96, R117, 0x8, RZ ;  /* 0x0500000075607989 */ /* 0x000f2200000e00ff */
        /* <DEDUP_REMOVED lines=8> */
[C---:B--2---:R-:W-:Y:S02]  /*2d90*/  FMUL.FTZ R11, R117.reuse, R92 ;  /* 0x0000005c750b7220 */ /* 0x044fe40000410000 */
[-C--:B---3--:R-:W-:Y:S02]  /*2da0*/  FMUL.FTZ R97, R117, R103.reuse ;  /* 0x0000006775617220 */ /* 0x088fe40000410000 */
[----:B------:R-:W-:-:S02]  /*2db0*/  FFMA.FTZ R8, R100, R103, R8 ;  /* 0x0000006764087223 */ /* 0x000fc40000010008 */
[C---:B----4-:R-:W-:Y:S02]  /*2dc0*/  FMUL.FTZ R9, R117.reuse, R96 ;  /* 0x0000006075097220 */ /* 0x050fe40000410000 */
        /* <DEDUP_REMOVED lines=8> */
[----:B------:R-:W-:Y:S01]  /*2e50*/  SHFL.UP PT, R117, R101, 0x10, RZ ;  /* 0x0600000065757989 */ /* 0x000fe200000e00ff */
[-C--:B------:R-:W-:Y:S02]  /*2e60*/  FFMA.FTZ R11, R95, R105.reuse, -R8 ;  /* 0x000000695f0b7223 */ /* 0x080fe40000010808 */
[----:B------:R-:W-:Y:S01]  /*2e70*/  @P3 FADD.FTZ R102, R102, R97 ;  /* 0x0000006166663221 */ /* 0x000fe20000010000 */
[----:B------:R-:W-:Y:S01]  /*2e80*/  ISETP.GE.AND P3, PT, R34, 0x10, PT ;  /* 0x000000102200780c */ /* 0x000fe20003f66270 */
[----:B------:R-:W-:Y:S02]  /*2e90*/  FFMA.FTZ R8, -R90, R105, -R9 ;  /* 0x000000695a087223 */ /* 0x000fe40000010909 */
[----:B------:R-:W0:Y:S01]  /*2ea0*/  SHFL.UP PT, R9, R100, 0x10, RZ ;  /* 0x0600000064097989 */ /* 0x000e2200000e00ff */
        /* <DEDUP_REMOVED lines=15> */
[C---:B------:R-:W-:Y:S02]  /*2fa0*/  FMUL.FTZ R10, R96.reuse, R117 ;  /* 0x00000075600a7220 */ /* 0x040fe40000410000 */
[-C--:B--2---:R-:W-:Y:S02]  /*2fb0*/  FMUL.FTZ R92, R96, R97.reuse ;  /* 0x00000061605c7220 */ /* 0x084fe40000410000 */
[C---:B------:R-:W-:Y:S02]  /*2fc0*/  FFMA.FTZ R97, R100.reuse, R97, -R10 ;  /* 0x0000006164617223 */ /* 0x040fe4000001080a */
[-C--:B---3--:R-:W-:Y:S01]  /*2fd0*/  FFMA.FTZ R119, R100, R11.reuse, R8 ;  /* 0x0000000b64777223 */ /* 0x088fe20000010008 */
[----:B------:R-:W-:Y:S01]  /*2fe0*/  MOV R8, 0x3f800000 ;  /* 0x3f80000000087802 */ /* 0x000fe20000000f00 */
[----:B------:R-:W-:Y:S02]  /*2ff0*/  FMUL.FTZ R11, R96, R11 ;  /* 0x0000000b600b7220 */ /* 0x000fe40000410000 */
[----:B------:R-:W-:Y:S01]  /*3000*/  FFMA.FTZ R92, R100, R117, R92 ;  /* 0x00000075645c7223 */ /* 0x000fe2000001005c */
[----:B------:R-:W-:Y:S01]  /*3010*/  FSEL R128, R96, R119, !P3 ;  /* 0x0000007760807208 */ /* 0x000fe20005800000 */
[----:B------:R-:W-:Y:S01]  /*3020*/  @P3 FFMA.FTZ R100, R100, R9, -R11 ;  /* 0x0000000964643223 */ /* 0x000fe2000001080b */
[----:B------:R-:W-:Y:S01]  /*3030*/  HFMA2.MMA R9, -RZ, RZ, 0, 0 ;  /* 0x00000000ff097435 */ /* 0x000fe200000001ff */
[----:B------:R-:W-:Y:S01]  /*3040*/  FFMA.FTZ R121, R86, R98, R121 ;  /* 0x0000006256797223 */ /* 0x000fe20000010079 */
[----:B------:R-:W-:Y:S01]  /*3050*/  CS2R R10, SRZ ;  /* 0x00000000000a7805 */ /* 0x000fe2000001ff00 */
[----:B------:R-:W-:Y:S01]  /*3060*/  @P3 FADD.FTZ R101, R101, R92 ;  /* 0x0000005c65653221 */ /* 0x000fe20000010000 */
[----:B------:R-:W-:Y:S01]  /*3070*/  LOP3.LUT R92, R33, 0x1f, RZ, 0xc0, !PT ;  /* 0x0000001f215c7812 */ /* 0x000fe200078ec0ff */
[----:B------:R-:W-:Y:S01]  /*3080*/  FADD.FTZ R121, -R126, R121 ;  /* 0x000000797e797221 */ /* 0x000fe20000010100 */
[----:B------:R0:W2:Y:S01]  /*3090*/  SHFL.UP PT, R132, R100, 0x1, RZ ;  /* 0x0420000064847989 */ /* 0x0000a200000e00ff */
[----:B------:R-:W-:Y:S01]  /*30a0*/  FADD.FTZ R118, R127, R118 ;  /* 0x000000767f767221 */ /* 0x000fe20000010000 */
[----:B------:R-:W-:Y:S01]  /*30b0*/  ISETP.NE.AND P6, PT, R92, 0x1f, PT ;  /* 0x0000001f5c00780c */ /* 0x000fe20003fc5270 */
[----:B------:R-:W-:Y:S01]  /*30c0*/  FMUL.FTZ R96, R112, -R121 ;  /* 0x8000007970607220 */ /* 0x000fe20000410000 */
[----:B------:R-:W3:Y:S01]  /*30d0*/  @!P0 LDS.128 R8, [UR4+0x1770] ;  /* 0x00177004ff088984 */ /* 0x000ee20008000c00 */
[----:B------:R-:W-:Y:S01]  /*30e0*/  @P3 FADD.FTZ R102, R102, R97 ;  /* 0x0000006166663221 */ /* 0x000fe20000010000 */
[----:B------:R-:W-:Y:S01]  /*30f0*/  ISETP.GT.U32.AND P5, PT, R92, 0x1d, PT ;  /* 0x0000001d5c00780c */ /* 0x000fe20003fa4070 */
[-C--:B------:R-:W-:Y:S01]  /*3100*/  FMUL.FTZ R98, R112, -R118.reuse ;  /* 0x8000007670627220 */ /* 0x080fe20000410000 */
[C---:B------:R-:W-:Y:S01]  /*3110*/  ISETP.GT.U32.AND P4, PT, R92.reuse, 0x1b, PT ;  /* 0x0000001b5c00780c */ /* 0x040fe20003f84070 */
[C---:B------:R-:W-:Y:S01]  /*3120*/  FFMA.FTZ R119, R109.reuse, R118, -R96 ;  /* 0x000000766d777223 */ /* 0x040fe20000010860 */
[----:B------:R-:W-:Y:S01]  /*3130*/  ISETP.GT.U32.AND P3, PT, R92, 0x17, PT ;  /* 0x000000175c00780c */ /* 0x000fe20003f64070 */
[----:B-1----:R-:W-:Y:S01]  /*3140*/  FMUL.FTZ R96, R90, -R12 ;  /* 0x8000000c5a607220 */ /* 0x002fe20000410000 */
[----:B------:R-:W-:Y:S01]  /*3150*/  ISETP.GT.U32.AND P0, PT, R92, 0xf, PT ;  /* 0x0000000f5c00780c */ /* 0x000fe20003f04070 */
[----:B------:R-:W-:Y:S01]  /*3160*/  FMUL.FTZ R92, R90, R13 ;  /* 0x0000000d5a5c7220 */ /* 0x000fe20000410000 */
[----:B------:R-:W1:Y:S01]  /*3170*/  SHFL.UP PT, R128, R128, 0x1, RZ ;  /* 0x0420000080807989 */ /* 0x000e6200000e00ff */
[----:B------:R-:W-:-:S02]  /*3180*/  FFMA.FTZ R98, R109, R121, R98 ;  /* 0x000000796d627223 */ /* 0x000fc40000010062 */
[----:B------:R-:W-:Y:S02]  /*3190*/  FFMA.FTZ R97, R95, R12, -R92 ;  /* 0x0000000c5f617223 */ /* 0x000fe4000001085c */
[----:B------:R-:W-:Y:S02]  /*31a0*/  FMUL.FTZ R121, R71, R114 ;  /* 0x0000007247797220 */ /* 0x000fe40000410000 */
[----:B------:R-:W-:Y:S02]  /*31b0*/  FFMA.FTZ R117, R95, -R13, R96 ;  /* 0x8000000d5f757223 */ /* 0x000fe40000010060 */
[C---:B------:R-:W-:Y:S02]  /*31c0*/  FMUL.FTZ R96, R94.reuse, -R97 ;  /* 0x800000615e607220 */ /* 0x040fe40000410000 */
        /* <DEDUP_REMOVED lines=8> */
[----:B------:R-:W-:Y:S02]  /*3250*/  FFMA.FTZ R98, R111, R98, -R117 ;  /* 0x000000626f627223 */ /* 0x000fe40000010875 */
[----:B------:R-:W-:Y:S02]  /*3260*/  FMUL.FTZ R117, R99, -R92 ;  /* 0x8000005c63757220 */ /* 0x000fe40000410000 */
[----:B------:R-:W-:Y:S02]  /*3270*/  FFMA.FTZ R118, R111, R118, R119 ;  /* 0x000000766f767223 */ /* 0x000fe40000010077 */
[C---:B------:R-:W-:Y:S02]  /*3280*/  FFMA.FTZ R97, R86.reuse, R92, -R97 ;  /* 0x0000005c56617223 */ /* 0x040fe40000010861 */
[----:B------:R-:W-:Y:S02]  /*3290*/  FMUL.FTZ R119, R69, R114 ;  /* 0x0000007245777220 */ /* 0x000fe40000410000 */
[----:B------:R-:W-:-:S02]  /*32a0*/  FFMA.FTZ R117, R86, R96, R117 ;  /* 0x0000006056757223 */ /* 0x000fc40000010075 */
[C---:B------:R-:W-:Y:S02]  /*32b0*/  FMUL.FTZ R96, R112.reuse, -R97 ;  /* 0x8000006170607220 */ /* 0x040fe40000410000 */
[----:B------:R-:W-:Y:S02]  /*32c0*/  FADD.FTZ R133, -R119, R118 ;  /* 0x0000007677857221 */ /* 0x000fe40000010100 */
[-C--:B------:R-:W-:Y:S02]  /*32d0*/  FMUL.FTZ R92, R112, -R117.reuse ;  /* 0x80000075705c7220 */ /* 0x080fe40000410000 */
[----:B------:R-:W-:Y:S02]  /*32e0*/  FADD.FTZ R129, R123, R98 ;  /* 0x000000627b817221 */ /* 0x000fe40000010000 */
[----:B------:R-:W-:Y:S02]  /*32f0*/  FFMA.FTZ R96, R109, R117, R96 ;  /* 0x000000756d607223 */ /* 0x000fe40000010060 */
[----:B------:R-:W-:-:S02]  /*3300*/  FMUL.FTZ R98, R110, -R133 ;  /* 0x800000856e627220 */ /* 0x000fc40000410000 */
[----:B------:R-:W-:Y:S02]  /*3310*/  FFMA.FTZ R92, R109, R97, -R92 ;  /* 0x000000616d5c7223 */ /* 0x000fe4000001085c */
[C---:B------:R-:W-:Y:S02]  /*3320*/  FMUL.FTZ R97, R113.reuse, -R96 ;  /* 0x8000006071617220 */ /* 0x040fe40000410000 */
[-C--:B------:R-:W-:Y:S02]  /*3330*/  FMUL.FTZ R117, R110, -R129.reuse ;  /* 0x800000816e757220 */ /* 0x080fe40000410000 */
[----:B------:R-:W-:Y:S02]  /*3340*/  FFMA.FTZ R130, R108, R129, -R98 ;  /* 0x000000816c827223 */ /* 0x000fe40000010862 */
[-C--:B------:R-:W-:Y:S02]  /*3350*/  FMUL.FTZ R98, R113, -R92.reuse ;  /* 0x8000005c71627220 */ /* 0x080fe40000410000 */
[----:B------:R-:W-:-:S02]  /*3360*/  FFMA.FTZ R97, R111, R92, -R97 ;  /* 0x0000005c6f617223 */ /* 0x000fc40000010861 */
[----:B------:R-:W-:Y:S02]  /*3370*/  FFMA.FTZ R133, R108, R133, R117 ;  /* 0x000000856c857223 */ /* 0x000fe40000010075 */
[C---:B------:R-:W-:Y:S02]  /*3380*/  FMUL.FTZ R118, R67.reuse, R114 ;  /* 0x0000007243767220 */ /* 0x040fe40000410000 */
[----:B------:R-:W-:Y:S02]  /*3390*/  FMUL.FTZ R117, R67, R116 ;  /* 0x0000007443757220 */ /* 0x000fe40000410000 */
[----:B------:R-:W-:Y:S02]  /*33a0*/  FFMA.FTZ R129, R111, R96, R98 ;  /* 0x000000606f817223 */ /* 0x000fe40000010062 */
[----:B------:R-:W-:Y:S02]  /*33b0*/  FMUL.FTZ R96, R110, -R97 ;  /* 0x800000616e607220 */ /* 0x000fe40000410000 */
[----:B------:R-:W-:-:S02]  /*33c0*/  FADD.FTZ R135, -R118, R133 ;  /* 0x0000008576877221 */ /* 0x000fc40000010100 */
[----:B------:R-:W-:Y:S02]  /*33d0*/  FADD.FTZ R133, R117, R130 ;  /* 0x0000008275857221 */ /* 0x000fe40000010000 */
[-C--:B------:R-:W-:Y:S01]  /*33e0*/  FMUL.FTZ R92, R110, -R129.reuse ;  /* 0x800000816e5c7220 */ /* 0x080fe20000410000 */
[----:B------:R0:W4:Y:S01]  /*33f0*/  SHFL.UP PT, R130, R101, 0x1, RZ ;  /* 0x0420000065827989 */ /* 0x00012200000e00ff */
[----:B------:R-:W-:Y:S02]  /*3400*/  FFMA.FTZ R129, R108, R129, R96 ;  /* 0x000000816c817223 */ /* 0x000fe40000010060 */
[C---:B------:R-:W-:Y:S02]  /*3410*/  FMUL.FTZ R96, R106.reuse, -R135 ;  /* 0x800000876a607220 */ /* 0x040fe40000410000 */
[----:B------:R-:W-:Y:S02]  /*3420*/  FMUL.FTZ R98, R106, -R133 ;  /* 0x800000856a627220 */ /* 0x000fe40000410000 */
[----:B------:R-:W-:-:S02]  /*3430*/  FFMA.FTZ R97, R108, R97, -R92 ;  /* 0x000000616c617223 */ /* 0x000fc4000001085c */
[----:B------:R-:W-:Y:S02]  /*3440*/  FMUL.FTZ R92, R106, -R129 ;  /* 0x800000816a5c7220 */ /* 0x000fe40000410000 */
[C---:B------:R-:W-:Y:S02]  /*3450*/  FFMA.FTZ R133, R104.reuse, R133, -R96 ;  /* 0x0000008568857223 */ /* 0x040fe40000010860 */
[----:B------:R-:W-:Y:S02]  /*3460*/  FFMA.FTZ R135, R104, R135, R98 ;  /* 0x0000008768877223 */ /* 0x000fe40000010062 */
[----:B------:R-:W-:Y:S02]  /*3470*/  FMUL.FTZ R96, R106, -R97 ;  /* 0x800000616a607220 */ /* 0x000fe40000410000 */
[C---:B------:R-:W-:Y:S02]  /*3480*/  FMUL.FTZ R116, R65.reuse, R116 ;  /* 0x0000007441747220 */ /* 0x040fe40000410000 */
[----:B------:R-:W-:-:S02]  /*3490*/  FMUL.FTZ R114, R65, R114 ;  /* 0x0000007241727220 */ /* 0x000fc40000410000 */
[C---:B------:R-:W-:Y:S02]  /*34a0*/  FFMA.FTZ R92, R104.reuse, R97, -R92 ;  /* 0x00000061685c7223 */ /* 0x040fe4000001085c */
[----:B------:R-:W-:Y:S02]  /*34b0*/  FFMA.FTZ R96, R104, R129, R96 ;  /* 0x0000008168607223 */ /* 0x000fe40000010060 */
[----:B------:R-:W-:Y:S01]  /*34c0*/  FADD.FTZ R97, R116, R133 ;  /* 0x0000008574617221 */ /* 0x000fe20000010000 */
[----:B------:R0:W0:Y:S01]  /*34d0*/  SHFL.DOWN PT, R137, R92, 0x1, 0x1f ;  /* 0x08201f005c897f89 */ /* 0x00002200000e0000 */
[----:B------:R-:W-:-:S03]  /*34e0*/  FADD.FTZ R98, -R114, R135 ;  /* 0x0000008772627221 */ /* 0x000fc60000010100 */
[----:B------:R0:W0:Y:S04]  /*34f0*/  SHFL.DOWN PT, R139, R96, 0x1, 0x1f ;  /* 0x08201f00608b7f89 */ /* 0x00002800000e0000 */
[----:B------:R0:W0:Y:S04]  /*3500*/  SHFL.DOWN PT, R141, R97, 0x1, 0x1f ;  /* 0x08201f00618d7f89 */ /* 0x00002800000e0000 */
[----:B------:R0:W0:Y:S04]  /*3510*/  SHFL.DOWN PT, R143, R98, 0x1, 0x1f ;  /* 0x08201f00628f7f89 */ /* 0x00002800000e0000 */
[----:B------:R0:W0:Y:S01]  /*3520*/  SHFL.UP PT, R129, R102, 0x1, RZ ;  /* 0x0420000066817989 */ /* 0x00002200000e00ff */
[----:B------:R-:W-:Y:S05]  /*3530*/  @!P6 BRA `(.L_x_12157) ;  /* 0x000000b00000e947 */ /* 0x000fea0003800000 */
        /* <DEDUP_REMOVED lines=11> */
.L_x_12157:
[----:B-1234-:R-:W-:Y:S05]  /*35f0*/  BSYNC B0 ;  /* 0x0000000000007941 */ /* 0x01efea0003800000 */
.L_x_12156:
[----:B0-----:R0:W1:Y:S01]  /*3600*/  SHFL.DOWN PT, R137, R92, 0x2, 0x1f ;  /* 0x08401f005c897f89 */ /* 0x00106200000e0000 */
[----:B------:R-:W-:Y:S03]  /*3610*/  BSSY B0, `(.L_x_12158) ;  /* 0x0000010000007945 */ /* 0x000fe60003800000 */
[----:B------:R0:W2:Y:S04]  /*3620*/  SHFL.DOWN PT, R139, R96, 0x2, 0x1f ;  /* 0x08401f00608b7f89 */ /* 0x0000a800000e0000 */
[----:B------:R0:W3:Y:S04]  /*3630*/  SHFL.DOWN PT, R141, R97, 0x2, 0x1f ;  /* 0x08401f00618d7f89 */ /* 0x0000e800000e0000 */
[----:B------:R0:W4:Y:S01]  /*3640*/  SHFL.DOWN PT, R143, R98, 0x2, 0x1f ;  /* 0x08401f00628f7f89 */ /* 0x00012200000e0000 */
[----:B------:R-:W-:Y:S05]  /*3650*/  @P5 BRA `(.L_x_12159) ;  /* 0x000000b000005947 */ /* 0x000fea0003800000 */
        /* <DEDUP_REMOVED lines=11> */
.L_x_12159:
[----:B------:R-:W-:Y:S05]  /*3710*/  BSYNC B0 ;  /* 0x0000000000007941 */ /* 0x000fea0003800000 */
.L_x_12158:
[----:B-1----:R1:W0:Y:S01]  /*3720*/  SHFL.DOWN PT, R137, R92, 0x4, 0x1f ;  /* 0x08801f005c897f89 */ /* 0x00222200000e0000 */
[----:B------:R-:W-:Y:S03]  /*3730*/  BSSY B0, `(.L_x_12160) ;  /* 0x0000010000007945 */ /* 0x000fe60003800000 */
[----:B--2---:R1:W2:Y:S04]  /*3740*/  SHFL.DOWN PT, R139, R96, 0x4, 0x1f ;  /* 0x08801f00608b7f89 */ /* 0x0042a800000e0000 */
[----:B---3--:R1:W3:Y:S04]  /*3750*/  SHFL.DOWN PT, R141, R97, 0x4, 0x1f ;  /* 0x08801f00618d7f89 */ /* 0x0082e800000e0000 */
[----:B----4-:R1:W4:Y:S01]  /*3760*/  SHFL.DOWN PT, R143, R98, 0x4, 0x1f ;  /* 0x08801f00628f7f89 */ /* 0x01032200000e0000 */
[----:B------:R-:W-:Y:S05]  /*3770*/  @P4 BRA `(.L_x_12161) ;  /* 0x000000b000004947 */ /* 0x000fea0003800000 */
[C---:B----4-:R-:W-:Y:S02]  /*3780*/  FMUL.FTZ R133, R96.reuse, R143 ;  /* 0x0000008f60857220 */ /* 0x050fe40000410000 */
[----:B--2---:R-:W-:-:S02]  /*3790*/  FMUL.FTZ R101, R96, R139 ;  /* 0x0000008b60657220 */ /* 0x004fc40000410000 */
[-C--:B---3--:R-:W-:Y:S02]  /*37a0*/  FMUL.FTZ R135, R96, R141.reuse ;  /* 0x0000008d60877220 */ /* 0x088fe40000410000 */
        /* <DEDUP_REMOVED lines=8> */
.L_x_12161:
[----:B------:R-:W-:Y:S05]  /*3830*/  BSYNC B0 ;  /* 0x0000000000007941 */ /* 0x000fea0003800000 */
.L_x_12160:
[----:B0-----:R0:W1:Y:S01]  /*3840*/  SHFL.DOWN PT, R137, R92, 0x8, 0x1f ;  /* 0x09001f005c897f89 */ /* 0x00106200000e0000 */
        /* <DEDUP_REMOVED lines=16> */
.L_x_12163:
[----:B------:R-:W-:Y:S05]  /*3950*/  BSYNC B0 ;  /* 0x0000000000007941 */ /* 0x000fea0003800000 */
.L_x_12162:
        /* <DEDUP_REMOVED lines=17> */
.L_x_12165:
[----:B------:R-:W-:Y:S05]  /*3a70*/  BSYNC B0 ;  /* 0x0000000000007941 */ /* 0x000fea0003800000 */
.L_x_12164:
[----:B------:R-:W-:Y:S01]  /*3a80*/  SHFL.DOWN PT, R102, R96, 0x1, 0x1f ;  /* 0x08201f0060667f89 */ /* 0x000fe200000e0000 */
[----:B------:R-:W-:Y:S01]  /*3a90*/  ISETP.GT.AND P0, PT, R34, 0x1e, PT ;  /* 0x0000001e2200780c */ /* 0x000fe20003f04270 */
[----:B------:R-:W-:Y:S02]  /*3aa0*/  BSSY B0, `(.L_x_12166) ;  /* 0x000015f000007945 */ /* 0x000fe40003800000 */
[----:B------:R-:W5:Y:S04]  /*3ab0*/  SHFL.IDX PT, R101, R11, RZ, 0x1f ;  /* 0x00001fff0b657589 */ /* 0x000f6800000e0000 */
[----:B------:R-:W1:Y:S04]  /*3ac0*/  SHFL.IDX PT, R100, R10, RZ, 0x1f ;  /* 0x00001fff0a647589 */ /* 0x000e6800000e0000 */
[----:B------:R-:W4:Y:S04]  /*3ad0*/  SHFL.DOWN PT, R134, R92, 0x1, 0x1f ;  /* 0x08201f005c867f89 */ /* 0x000f2800000e0000 */
[----:B------:R-:W3:Y:S04]  /*3ae0*/  SHFL.DOWN PT, R136, R97, 0x1, 0x1f ;  /* 0x08201f0061887f89 */ /* 0x000ee800000e0000 */
[----:B------:R-:W2:Y:S04]  /*3af0*/  SHFL.DOWN PT, R135, R98, 0x1, 0x1f ;  /* 0x08201f0062877f89 */ /* 0x000ea800000e0000 */
[----:B01----:R-:W-:Y:S01]  /*3b00*/  SHFL.IDX PT, R96, R96, RZ, 0x1f ;  /* 0x00001fff60607589 */ /* 0x003fe200000e0000 */
[----:B-----5:R-:W-:-:S03]  /*3b10*/  @P2 FMUL.FTZ R133, R102, R101 ;  /* 0x0000006566852220 */ /* 0x020fc60000410000 */
[----:B------:R-:W-:Y:S01]  /*3b20*/  SHFL.IDX PT, R92, R92, RZ, 0x1f ;  /* 0x00001fff5c5c7589 */ /* 0x000fe200000e0000 */
[----:B------:R-:W-:-:S03]  /*3b30*/  @P2 FMUL.FTZ R102, R102, R100 ;  /* 0x0000006466662220 */ /* 0x000fc60000410000 */
[----:B------:R-:W-:Y:S01]  /*3b40*/  SHFL.IDX PT, R97, R97, RZ, 0x1f ;  /* 0x00001fff61617589 */ /* 0x000fe200000e0000 */
[----:B----4-:R-:W-:-:S03]  /*3b50*/  @P2 FFMA.FTZ R133, R134, R100, -R133 ;  /* 0x0000006486852223 */ /* 0x010fc60000010885 */
[----:B------:R-:W-:Y:S01]  /*3b60*/  SHFL.IDX PT, R98, R98, RZ, 0x1f ;  /* 0x00001fff62627589 */ /* 0x000fe200000e0000 */
[----:B------:R-:W-:Y:S02]  /*3b70*/  @P2 FFMA.FTZ R102, R134, R101, R102 ;  /* 0x0000006586662223 */ /* 0x000fe40000010066 */
[----:B---3--:R-:W-:Y:S02]  /*3b80*/  @P2 FADD.FTZ R100, R136, R133 ;  /* 0x0000008588642221 */ /* 0x008fe40000010000 */
[----:B--2---:R-:W-:Y:S01]  /*3b90*/  @P2 FADD.FTZ R101, R135, R102 ;  /* 0x0000006687652221 */ /* 0x004fe20000010000 */
        /* <DEDUP_REMOVED lines=83> */
[----:B------:R-:W-:Y:S02]  /*40d0*/  FADD.FTZ R116, R116, R113 ;  /* 0x0000007174747221 */ /* 0x000fe40000010000 */
[----:B------:R-:W-:Y:S02]  /*40e0*/  FFMA.FTZ R110, R65, R13, RZ ;  /* 0x0000000d416e7223 */ /* 0x000fe400000100ff */
[----:B------:R-:W-:Y:S02]  /*40f0*/  FADD.FTZ R106, RZ, R106 ;  /* 0x0000006aff6a7221 */ /* 0x000fe40000010000 */
[----:B------:R-:W-:Y:S02]  /*4100*/  FFMA.FTZ R114, R85, R44, R15 ;  /* 0x0000002c55727223 */ /* 0x000fe4000001000f */
[----:B------:R-:W-:Y:S02]  /*4110*/  FMUL.FTZ R113, R109, R52 ;  /* 0x000000346d717220 */ /* 0x000fe40000410000 */
[----:B------:R-:W-:-:S02]  /*4120*/  FMUL.FTZ R128, R111, R50 ;  /* 0x000000326f807220 */ /* 0x000fc40000410000 */
[----:B------:R-:W-:Y:S02]  /*4130*/  FFMA.FTZ R104, R93, -R52, R13 ;  /* 0x800000345d687223 */ /* 0x000fe4000001000d */
[----:B------:R-:W-:Y:S02]  /*4140*/  FFMA.FTZ R127, R67, R129, R110 ;  /* 0x00000081437f7223 */ /* 0x000fe4000001006e */
[C---:B------:R-:W-:Y:S02]  /*4150*/  FMUL.FTZ R13, R99.reuse, R106 ;  /* 0x0000006a630d7220 */ /* 0x040fe40000410000 */
[----:B------:R-:W-:Y:S02]  /*4160*/  FMUL.FTZ R15, R99, R114 ;  /* 0x00000072630f7220 */ /* 0x000fe40000410000 */
[----:B------:R-:W-:Y:S02]  /*4170*/  FFMA.FTZ R110, R91, -R50, R129 ;  /* 0x800000325b6e7223 */ /* 0x000fe40000010081 */
[----:B------:R-:W-:-:S02]  /*4180*/  FMUL.FTZ R99, R116, R52 ;  /* 0x0000003474637220 */ /* 0x000fc40000410000 */
[----:B------:R-:W-:Y:S02]  /*4190*/  FMUL.FTZ R118, R115, R113 ;  /* 0x0000007173767220 */ /* 0x000fe40000410000 */
[----:B------:R-:W-:Y:S02]  /*41a0*/  FMUL.FTZ R112, R117, R50 ;  /* 0x0000003275707220 */ /* 0x000fe40000410000 */
[----:B------:R-:W-:Y:S02]  /*41b0*/  FMUL.FTZ R125, R121, R128 ;  /* 0x00000080797d7220 */ /* 0x000fe40000410000 */
[-C--:B------:R-:W-:Y:S02]  /*41c0*/  FFMA.FTZ R118, R104, R99.reuse, R118 ;  /* 0x0000006368767223 */ /* 0x080fe40000010076 */
[----:B------:R-:W-:Y:S02]  /*41d0*/  FFMA.FTZ R129, R110, R112, R125 ;  /* 0x000000706e817223 */ /* 0x000fe4000001007d */
[----:B------:R-:W-:-:S02]  /*41e0*/  FMUL.FTZ R125, R115, R99 ;  /* 0x00000063737d7220 */ /* 0x000fc40000410000 */
[C---:B------:R-:W-:Y:S02]  /*41f0*/  FFMA.FTZ R15, R86.reuse, R106, R15 ;  /* 0x0000006a560f7223 */ /* 0x040fe4000001000f */
[----:B------:R-:W-:Y:S02]  /*4200*/  FFMA.FTZ R13, R86, R114, -R13 ;  /* 0x00000072560d7223 */ /* 0x000fe4000001080d */
[----:B------:R-:W-:Y:S02]  /*4210*/  FADD.FTZ R126, RZ, R118 ;  /* 0x00000076ff7e7221 */ /* 0x000fe40000010000 */
[----:B------:R-:W-:Y:S02]  /*4220*/  FFMA.FTZ R118, R104, R113, -R125 ;  /* 0x0000007168767223 */ /* 0x000fe4000001087d */
[----:B------:R-:W-:Y:S02]  /*4230*/  FADD.FTZ R113, RZ, R15 ;  /* 0x0000000fff717221 */ /* 0x000fe40000010000 */
[----:B------:R-:W-:-:S02]  /*4240*/  FFMA.FTZ R13, R83, R42, R13 ;  /* 0x0000002a530d7223 */ /* 0x000fc4000001000d */
[----:B------:R-:W-:Y:S02]  /*4250*/  FFMA.FTZ R127, R69, R12, R127 ;  /* 0x0000000c457f7223 */ /* 0x000fe4000001007f */
[----:B------:R-:W-:Y:S02]  /*4260*/  FFMA.FTZ R86, R89, -R48, R12 ;  /* 0x8000003059567223 */ /* 0x000fe4000001000c */
[C---:B------:R-:W-:Y:S02]  /*4270*/  FMUL.FTZ R12, R94.reuse, R113 ;  /* 0x000000715e0c7220 */ /* 0x040fe40000410000 */
[----:B------:R-:W-:Y:S02]  /*4280*/  FMUL.FTZ R94, R94, R13 ;  /* 0x0000000d5e5e7220 */ /* 0x000fe40000410000 */
[----:B------:R-:W-:Y:S02]  /*4290*/  FMUL.FTZ R133, R121, R112 ;  /* 0x0000007079857220 */ /* 0x000fe40000410000 */
[----:B------:R-:W-:-:S02]  /*42a0*/  FMUL.FTZ R15, R119, R48 ;  /* 0x00000030770f7220 */ /* 0x000fc40000410000 */
[----:B------:R-:W-:Y:S02]  /*42b0*/  FFMA.FTZ R94, R88, R113, R94 ;  /* 0x00000071585e7223 */ /* 0x000fe4000001005e */
[----:B------:R-:W-:Y:S02]  /*42c0*/  FFMA.FTZ R133, R110, R128, -R133 ;  /* 0x000000806e857223 */ /* 0x000fe40000010885 */
[----:B------:R-:W-:Y:S02]  /*42d0*/  FFMA.FTZ R12, R88, R13, -R12 ;  /* 0x0000000d580c7223 */ /* 0x000fe4000001080c */
[----:B------:R-:W-:Y:S02]  /*42e0*/  FMUL.FTZ R125, R123, R48 ;  /* 0x000000307b7d7220 */ /* 0x000fe40000410000 */
[----:B------:R-:W-:Y:S02]  /*42f0*/  FMUL.FTZ R128, R124, R15 ;  /* 0x0000000f7c807220 */ /* 0x000fe40000410000 */
[----:B------:R-:W-:-:S02]  /*4300*/  FADD.FTZ R94, RZ, R94 ;  /* 0x0000005eff5e7221 */ /* 0x000fc40000010000 */
[----:B------:R-:W-:Y:S02]  /*4310*/  FADD.FTZ R126, R126, R129 ;  /* 0x000000817e7e7221 */ /* 0x000fe40000010000 */
[----:B------:R-:W-:Y:S02]  /*4320*/  FFMA.FTZ R137, R81, R40, R12 ;  /* 0x0000002851897223 */ /* 0x000fe4000001000c */
[-C--:B------:R-:W-:Y:S02]  /*4330*/  FFMA.FTZ R129, R86, R125.reuse, R128 ;  /* 0x0000007d56817223 */ /* 0x080fe40000010080 */
[----:B------:R-:W-:Y:S02]  /*4340*/  FMUL.FTZ R130, R124, R125 ;  /* 0x0000007d7c827220 */ /* 0x000fe40000410000 */
[----:B------:R-:W-:Y:S02]  /*4350*/  FFMA.FTZ R128, R71, R14, R127 ;  /* 0x0000000e47807223 */ /* 0x000fe4000001007f */
[----:B------:R-:W-:-:S02]  /*4360*/  FADD.FTZ R118, RZ, R118 ;  /* 0x00000076ff767221 */ /* 0x000fc40000010000 */
[----:B------:R-:W-:Y:S02]  /*4370*/  FMUL.FTZ R127, R122, R46 ;  /* 0x0000002e7a7f7220 */ /* 0x000fe40000410000 */
[C---:B------:R-:W-:Y:S02]  /*4380*/  FMUL.FTZ R12, R90.reuse, R94 ;  /* 0x0000005e5a0c7220 */ /* 0x040fe40000410000 */
[----:B------:R-:W-:Y:S02]  /*4390*/  FMUL.FTZ R90, R90, R137 ;  /* 0x000000895a5a7220 */ /* 0x000fe40000410000 */
[----:B------:R-:W-:Y:S02]  /*43a0*/  FFMA.FTZ R15, R86, R15, -R130 ;  /* 0x0000000f560f7223 */ /* 0x000fe40000010882 */
[----:B------:R-:W-:Y:S02]  /*43b0*/  FADD.FTZ R126, R126, R129 ;  /* 0x000000817e7e7221 */ /* 0x000fe40000010000 */
[----:B------:R-:W-:-:S02]  /*43c0*/  FADD.FTZ R118, R118, R133 ;  /* 0x0000008576767221 */ /* 0x000fc40000010000 */
[-C--:B------:R-:W-:Y:S02]  /*43d0*/  FFMA.FTZ R88, R87, -R46.reuse, R14 ;  /* 0x8000002e57587223 */ /* 0x080fe4000001000e */
[----:B------:R-:W-:Y:S02]  /*43e0*/  FMUL.FTZ R129, R120, R46 ;  /* 0x0000002e78817220 */ /* 0x000fe40000410000 */
[----:B------:R-:W-:Y:S02]  /*43f0*/  FMUL.FTZ R130, R108, R127 ;  /* 0x0000007f6c827220 */ /* 0x000fe40000410000 */
[C---:B------:R-:W-:Y:S02]  /*4400*/  FFMA.FTZ R12, R95.reuse, R137, -R12 ;  /* 0x000000895f0c7223 */ /* 0x040fe4000001080c */
[----:B------:R-:W-:Y:S02]  /*4410*/  FFMA.FTZ R135, R95, R94, R90 ;  /* 0x0000005e5f877223 */ /* 0x000fe4000001005a */
[----:B------:R-:W-:-:S02]  /*4420*/  FMUL.FTZ R95, R24, R44 ;  /* 0x0000002c185f7220 */ /* 0x000fc40000410000 */
[-C--:B------:R-:W-:Y:S02]  /*4430*/  FFMA.FTZ R130, R88, R129.reuse, -R130 ;  /* 0x0000008158827223 */ /* 0x080fe40000010882 */
[----:B------:R-:W-:Y:S02]  /*4440*/  FADD.FTZ R15, R118, R15 ;  /* 0x0000000f760f7221 */ /* 0x000fe40000010000 */
[----:B------:R-:W-:Y:S02]  /*4450*/  FMUL.FTZ R14, R108, R129 ;  /* 0x000000816c0e7220 */ /* 0x000fe40000410000 */
[----:B------:R-:W-:Y:S02]  /*4460*/  FFMA.FTZ R128, R73, R114, R128 ;  /* 0x0000007249807223 */ /* 0x000fe40000010080 */
[-C--:B------:R-:W-:Y:S02]  /*4470*/  FFMA.FTZ R114, R85, -R44.reuse, R114 ;  /* 0x8000002c55727223 */ /* 0x080fe40000010072 */
[----:B------:R-:W-:-:S02]  /*4480*/  FMUL.FTZ R129, R25, R44 ;  /* 0x0000002c19817220 */ /* 0x000fc40000410000 */
[----:B------:R-:W-:Y:S02]  /*4490*/  FMUL.FTZ R90, R106, R95 ;  /* 0x0000005f6a5a7220 */ /* 0x000fe40000410000 */
[----:B------:R-:W-:Y:S02]  /*44a0*/  FADD.FTZ R15, R15, R130 ;  /* 0x000000820f0f7221 */ /* 0x000fe40000010000 */
[----:B------:R-:W-:Y:S02]  /*44b0*/  FFMA.FTZ R130, R75, R13, R128 ;  /* 0x0000000d4b827223 */ /* 0x000fe40000010080 */
[----:B------:R-:W-:Y:S02]  /*44c0*/  FFMA.FTZ R128, R114, R129, -R90 ;  /* 0x0000008172807223 */ /* 0x000fe4000001085a */
[----:B------:R-:W-:Y:S02]  /*44d0*/  FFMA.FTZ R133, R88, R127, R14 ;  /* 0x0000007f58857223 */ /* 0x000fe4000001000e */
[----:B------:R-:W-:-:S02]  /*44e0*/  FMUL.FTZ R129, R106, R129 ;  /* 0x000000816a817220 */ /* 0x000fc40000410000 */
[-C--:B------:R-:W-:Y:S02]  /*44f0*/  FMUL.FTZ R132, R107, R42.reuse ;  /* 0x0000002a6b847220 */ /* 0x080fe40000410000 */
[-C--:B------:R-:W-:Y:S02]  /*4500*/  FFMA.FTZ R90, R83, -R42.reuse, R13 ;  /* 0x8000002a535a7223 */ /* 0x080fe4000001000d */
[----:B------:R-:W-:Y:S02]  /*4510*/  FADD.FTZ R126, R126, R133 ;  /* 0x000000857e7e7221 */ /* 0x000fe40000010000 */
[----:B------:R-:W-:Y:S02]  /*4520*/  FFMA.FTZ R14, R65, -R115, RZ ;  /* 0x80000073410e7223 */ /* 0x000fe400000100ff */
[----:B------:R-:W-:Y:S02]  /*4530*/  FMUL.FTZ R118, R102, R42 ;  /* 0x0000002a66767220 */ /* 0x000fe40000410000 */
[----:B------:R-:W-:-:S02]  /*4540*/  FFMA.FTZ R129, R114, R95, R129 ;  /* 0x0000005f72817223 */ /* 0x000fc40000010081 */
[----:B------:R-:W-:Y:S02]  /*4550*/  FMUL.FTZ R13, R113, R132 ;  /* 0x00000084710d7220 */ /* 0x000fe40000410000 */
[----:B------:R-:W-:Y:S02]  /*4560*/  FFMA.FTZ R14, R67, -R121, R14 ;  /* 0x80000079430e7223 */ /* 0x000fe4000001000e */
[-C--:B------:R-:W-:Y:S02]  /*4570*/  FMUL.FTZ R133, R113, R118.reuse ;  /* 0x0000007671857220 */ /* 0x080fe40000410000 */
[----:B------:R-:W-:Y:S02]  /*4580*/  FADD.FTZ R126, R126, R129 ;  /* 0x000000817e7e7221 */ /* 0x000fe40000010000 */
[----:B------:R-:W-:Y:S02]  /*4590*/  FFMA.FTZ R13, R90, R118, R13 ;  /* 0x000000765a0d7223 */ /* 0x000fe4000001000d */
[----:B------:R-:W-:-:S02]  /*45a0*/  FMUL.FTZ R129, R103, R40 ;  /* 0x0000002867817220 */ /* 0x000fc40000410000 */
[----:B------:R-:W-:Y:S02]  /*45b0*/  FFMA.FTZ R14, R69, -R124, R14 ;  /* 0x8000007c450e7223 */ /* 0x000fe4000001000e */
[----:B------:R-:W-:Y:S02]  /*45c0*/  FFMA.FTZ R132, R90, R132, -R133 ;  /* 0x000000845a847223 */ /* 0x000fe40000010885 */
[----:B------:R-:W-:Y:S02]  /*45d0*/  FADD.FTZ R13, R126, R13 ;  /* 0x0000000d7e0d7221 */ /* 0x000fe40000010000 */
[----:B------:R-:W-:Y:S02]  /*45e0*/  FFMA.FTZ R133, R77, R137, R130 ;  /* 0x000000894d857223 */ /* 0x000fe40000010082 */
[----:B------:R-:W-:Y:S02]  /*45f0*/  FFMA.FTZ R126, R81, -R40, R137 ;  /* 0x80000028517e7223 */ /* 0x000fe40000010089 */
[----:B------:R-:W-:-:S02]  /*4600*/  FFMA.FTZ R138, R79, R54, R12 ;  /* 0x000000364f8a7223 */ /* 0x000fc4000001000c */
[----:B------:R-:W-:Y:S02]  /*4610*/  FADD.FTZ R15, R15, R128 ;  /* 0x000000800f0f7221 */ /* 0x000fe40000010000 */
[----:B------:R-:W-:Y:S02]  /*4620*/  FMUL.FTZ R137, R105, R40 ;  /* 0x0000002869897220 */ /* 0x000fe40000410000 */
[----:B------:R-:W-:Y:S02]  /*4630*/  FMUL.FTZ R12, R94, R129 ;  /* 0x000000815e0c7220 */ /* 0x000fe40000410000 */
[----:B------:R-:W-:Y:S02]  /*4640*/  FADD.FTZ R135, RZ, R135 ;  /* 0x00000087ff877221 */ /* 0x000fe40000010000 */
[----:B------:R-:W-:Y:S02]  /*4650*/  FMUL.FTZ R128, R100, R54 ;  /* 0x0000003664807220 */ /* 0x000fe40000410000 */
[----:B------:R-:W-:-:S02]  /*4660*/  FFMA.FTZ R14, R71, -R108, R14 ;  /* 0x8000006c470e7223 */ /* 0x000fc4000001000e */
[----:B------:R-:W-:Y:S02]  /*4670*/  FFMA.FTZ R134, R84, R138, R133 ;  /* 0x0000008a54867223 */ /* 0x000fe40000010085 */
[-C--:B------:R-:W-:Y:S02]  /*4680*/  FFMA.FTZ R130, R126, R137.reuse, -R12 ;  /* 0x000000897e827223 */ /* 0x080fe4000001080c */
[-C--:B------:R-:W-:Y:S01]  /*4690*/  FFMA.FTZ R133, R79, -R54.reuse, R138 ;  /* 0x800000364f857223 */ /* 0x080fe2000001008a */
[----:B------:R-:W0:Y:S01]  /*46a0*/  SHFL.DOWN PT, R139, R134, 0x1, 0x1f ;  /* 0x08201f00868b7f89 */ /* 0x000e2200000e0000 */
[----:B------:R-:W-:Y:S02]  /*46b0*/  FMUL.FTZ R136, R101, R54 ;  /* 0x0000003665887220 */ /* 0x000fe40000410000 */
[----:B------:R-:W-:Y:S02]  /*46c0*/  FMUL.FTZ R137, R94, R137 ;  /* 0x000000895e897220 */ /* 0x000fe40000410000 */
        /* <DEDUP_REMOVED lines=15> */
[----:B------:R1:W2:Y:S01]  /*47c0*/  SHFL.DOWN PT, R140, R130, 0x1, 0x1f ;  /* 0x08201f00828c7f89 */ /* 0x0002a200000e0000 */
[----:B------:R-:W-:Y:S01]  /*47d0*/  MOV R15, R130 ;  /* 0x00000082000f7202 */ /* 0x000fe20000000f00 */
[----:B0-----:R-:W-:Y:S01]  /*47e0*/  @!P0 FADD.FTZ R14, R14, R139 ;  /* 0x0000008b0e0e8221 */ /* 0x001fe20000010000 */
[----:B------:R-:W-:Y:S01]  /*47f0*/  MOV R13, R138 ;  /* 0x0000008a000d7202 */ /* 0x000fe20000000f00 */
[----:B------:R-:W0:Y:S01]  /*4800*/  SHFL.DOWN PT, R136, R138, 0x1, 0x1f ;  /* 0x08201f008a887f89 */ /* 0x000e2200000e0000 */
[----:B------:R-:W-:Y:S01]  /*4810*/  MOV R12, R132 ;  /* 0x00000084000c7202 */ /* 0x000fe20000000f00 */
[----:B------:R-:W-:Y:S02]  /*4820*/  FADD.FTZ R49, R128, R49 ;  /* 0x0000003180317221 */ /* 0x000fe40000010000 */
[----:B------:R-:W3:Y:S01]  /*4830*/  SHFL.DOWN PT, R137, R132, 0x1, 0x1f ;  /* 0x08201f0084897f89 */ /* 0x000ee200000e0000 */
[----:B-1----:R-:W-:-:S02]  /*4840*/  FMUL.FTZ R130, R96, R10 ;  /* 0x0000000a60827220 */ /* 0x002fc40000410000 */
[----:B------:R-:W-:Y:S01]  /*4850*/  FADD.FTZ R64, R129, R64 ;  /* 0x0000004081407221 */ /* 0x000fe20000010000 */
[----:B------:R-:W1:Y:S01]  /*4860*/  SHFL.DOWN PT, R141, R14, 0x2, 0x1f ;  /* 0x08401f000e8d7f89 */ /* 0x000e6200000e0000 */
[----:B------:R-:W-:Y:S02]  /*4870*/  FADD.FTZ R51, R118, R51 ;  /* 0x0000003376337221 */ /* 0x000fe40000010000 */
[----:B------:R-:W-:Y:S02]  /*4880*/  FADD.FTZ R66, R95, R66 ;  /* 0x000000425f427221 */ /* 0x000fe40000010000 */
[----:B------:R-:W-:Y:S02]  /*4890*/  FADD.FTZ R53, R127, R53 ;  /* 0x000000357f357221 */ /* 0x000fe40000010000 */
[----:B------:R-:W-:Y:S02]  /*48a0*/  FADD.FTZ R68, R125, R68 ;  /* 0x000000447d447221 */ /* 0x000fe40000010000 */
[----:B------:R-:W-:-:S02]  /*48b0*/  FADD.FTZ R55, R112, R55 ;  /* 0x0000003770377221 */ /* 0x000fc40000010000 */
[----:B------:R-:W-:Y:S02]  /*48c0*/  FADD.FTZ R70, R99, R70 ;  /* 0x0000004663467221 */ /* 0x000fe40000010000 */
[----:B--2---:R-:W-:Y:S02]  /*48d0*/  @!P0 FADD.FTZ R15, R15, R140 ;  /* 0x0000008c0f0f8221 */ /* 0x004fe40000010000 */
[----:B0-----:R-:W-:-:S03]  /*48e0*/  @!P0 FADD.FTZ R13, R13, R136 ;  /* 0x000000880d0d8221 */ /* 0x001fc60000010000 */
[----:B------:R-:W0:Y:S01]  /*48f0*/  SHFL.DOWN PT, R134, R15, 0x2, 0x1f ;  /* 0x08401f000f867f89 */ /* 0x000e2200000e0000 */
[----:B---3--:R-:W-:Y:S01]  /*4900*/  @!P0 FADD.FTZ R12, R12, R137 ;  /* 0x000000890c0c8221 */ /* 0x008fe20000010000 */
[----:B------:R-:W-:Y:S02]  /*4910*/  ISETP.GT.AND P0, PT, R34, 0x1d, PT ;  /* 0x0000001d2200780c */ /* 0x000fe40003f04270 */
[----:B------:R-:W2:Y:S01]  /*4920*/  SHFL.DOWN PT, R132, R13, 0x2, 0x1f ;  /* 0x08401f000d847f89 */ /* 0x000ea200000e0000 */
[----:B------:R-:W-:-:S03]  /*4930*/  FMUL.FTZ R137, R96, R11 ;  /* 0x0000000b60897220 */ /* 0x000fc60000410000 */
[----:B------:R-:W3:Y:S01]  /*4940*/  SHFL.DOWN PT, R139, R12, 0x2, 0x1f ;  /* 0x08401f000c8b7f89 */ /* 0x000ee200000e0000 */
[C---:B------:R-:W-:Y:S02]  /*4950*/  FFMA.FTZ R10, R92.reuse, R10, -R137 ;  /* 0x0000000a5c0a7223 */ /* 0x040fe40000010889 */
[----:B------:R-:W-:Y:S02]  /*4960*/  FFMA.FTZ R137, R92, R11, R130 ;  /* 0x0000000b5c897223 */ /* 0x000fe40000010082 */
[C---:B------:R-:W-:Y:S02]  /*4970*/  FMUL.FTZ R11, R96.reuse, R9 ;  /* 0x00000009600b7220 */ /* 0x040fe40000410000 */
[----:B------:R-:W-:Y:S02]  /*4980*/  FMUL.FTZ R96, R96, R8 ;  /* 0x0000000860607220 */ /* 0x000fe40000410000 */
[----:B-1----:R-:W-:Y:S02]  /*4990*/  @!P0 FADD.FTZ R14, R14, R141 ;  /* 0x0000008d0e0e8221 */ /* 0x002fe40000010000 */
[----:B------:R-:W-:-:S02]  /*49a0*/  FMUL.FTZ R130, R23, R100 ;  /* 0x0000006417827220 */ /* 0x000fc40000410000 */
[C---:B------:R-:W-:Y:S01]  /*49b0*/  FFMA.FTZ R8, R92.reuse, R8, -R11 ;  /* 0x000000085c087223 */ /* 0x040fe2000001080b */
[----:B------:R-:W1:Y:S01]  /*49c0*/  SHFL.DOWN PT, R141, R14, 0x4, 0x1f ;  /* 0x08801f000e8d7f89 */ /* 0x000e6200000e0000 */
[----:B------:R-:W-:Y:S02]  /*49d0*/  FFMA.FTZ R9, R92, R9, R96 ;  /* 0x000000095c097223 */ /* 0x000fe40000010060 */
[----:B0-----:R-:W-:Y:S02]  /*49e0*/  @!P0 FADD.FTZ R15, R15, R134 ;  /* 0x000000860f0f8221 */ /* 0x001fe40000010000 */
[----:B------:R-:W-:Y:S02]  /*49f0*/  FMUL.FTZ R92, R23, R103 ;  /* 0x00000067175c7220 */ /* 0x000fe40000410000 */
[----:B--2---:R-:W-:Y:S01]  /*4a00*/  @!P0 FADD.FTZ R13, R13, R132 ;  /* 0x000000840d0d8221 */ /* 0x004fe20000010000 */
[----:B------:R-:W0:Y:S01]  /*4a10*/  SHFL.DOWN PT, R134, R15, 0x4, 0x1f ;  /* 0x08801f000f867f89 */ /* 0x000e2200000e0000 */
[----:B------:R-:W-:-:S02]  /*4a20*/  FFMA.FTZ R130, R22, R101, -R130 ;  /* 0x0000006516827223 */ /* 0x000fc40000010882 */
[----:B---3--:R-:W-:Y:S01]  /*4a30*/  @!P0 FADD.FTZ R12, R12, R139 ;  /* 0x0000008b0c0c8221 */ /* 0x008fe20000010000 */
[----:B------:R-:W2:Y:S01]  /*4a40*/  SHFL.DOWN PT, R132, R13, 0x4, 0x1f ;  /* 0x08801f000d847f89 */ /* 0x000ea200000e0000 */
[----:B------:R-:W-:Y:S01]  /*4a50*/  ISETP.GT.AND P0, PT, R34, 0x1b, PT ;  /* 0x0000001b2200780c */ /* 0x000fe20003f04270 */
[----:B------:R-:W-:Y:S02]  /*4a60*/  FMUL.FTZ R101, R23, R101 ;  /* 0x0000006517657220 */ /* 0x000fe40000410000 */
[----:B------:R-:W3:Y:S01]  /*4a70*/  SHFL.DOWN PT, R139, R12, 0x4, 0x1f ;  /* 0x08801f000c8b7f89 */ /* 0x000ee200000e0000 */
[----:B------:R-:W-:Y:S02]  /*4a80*/  FADD.FTZ R10, R97, R10 ;  /* 0x0000000a610a7221 */ /* 0x000fe40000010000 */
[----:B------:R-:W-:Y:S02]  /*4a90*/  FADD.FTZ R11, R98, R137 ;  /* 0x00000089620b7221 */ /* 0x000fe40000010000 */
[----:B------:R-:W-:-:S02]  /*4aa0*/  FFMA.FTZ R97, R22, R105, -R92 ;  /* 0x0000006916617223 */ /* 0x000fc4000001085c */
[----:B------:R-:W-:Y:S01]  /*4ab0*/  FFMA.FTZ R96, R22, R100, R101 ;  /* 0x0000006416607223 */ /* 0x000fe20000010065 */
[----:B------:R4:W-:Y:S01]  /*4ac0*/  @!P2 STS.128 [UR4+0x1770], R8 ;  /* 0x00177008ff00a988 */ /* 0x0009e20008000c04 */
[----:B------:R-:W-:Y:S02]  /*4ad0*/  FMUL.FTZ R97, R94, R97 ;  /* 0x000000615e617220 */ /* 0x000fe40000410000 */
[----:B-1----:R-:W-:Y:S02]  /*4ae0*/  @!P0 FADD.FTZ R14, R14, R141 ;  /* 0x0000008d0e0e8221 */ /* 0x002fe40000010000 */
[----:B------:R-:W-:Y:S02]  /*4af0*/  FMUL.FTZ R130, R135, R130 ;  /* 0x0000008287827220 */ /* 0x000fe40000410000 */
[----:B------:R-:W-:Y:S01]  /*4b00*/  FMUL.FTZ R105, R23, R105 ;  /* 0x0000006917697220 */ /* 0x000fe20000410000 */
[----:B------:R-:W1:Y:S01]  /*4b10*/  SHFL.DOWN PT, R101, R14, 0x8, 0x1f ;  /* 0x09001f000e657f89 */ /* 0x000e6200000e0000 */
[----:B0-----:R-:W-:-:S02]  /*4b20*/  @!P0 FADD.FTZ R15, R15, R134 ;  /* 0x000000860f0f8221 */ /* 0x001fc40000010000 */
[----:B------:R-:W-:Y:S02]  /*4b30*/  FFMA.FTZ R96, R133, R96, R130 ;  /* 0x0000006085607223 */ /* 0x000fe40000010082 */
[----:B--2---:R-:W-:Y:S01]  /*4b40*/  @!P0 FADD.FTZ R13, R13, R132 ;  /* 0x000000840d0d8221 */ /* 0x004fe20000010000 */
[----:B------:R-:W0:Y:S01]  /*4b50*/  SHFL.DOWN PT, R94, R15, 0x8, 0x1f ;  /* 0x09001f000f5e7f89 */ /* 0x000e2200000e0000 */
[C---:B----4-:R-:W-:Y:S02]  /*4b60*/  FMUL.FTZ R8, R23.reuse, R102 ;  /* 0x0000006617087220 */ /* 0x050fe40000410000 */
[----:B---3--:R-:W-:Y:S01]  /*4b70*/  @!P0 FADD.FTZ R12, R12, R139 ;  /* 0x0000008b0c0c8221 */ /* 0x008fe20000010000 */
[----:B------:R-:W2:Y:S01]  /*4b80*/  SHFL.DOWN PT, R92, R13, 0x8, 0x1f ;  /* 0x09001f000d5c7f89 */ /* 0x000ea200000e0000 */
[----:B------:R-:W-:Y:S01]  /*4b90*/  ISETP.GT.AND P0, PT, R34, 0x17, PT ;  /* 0x000000172200780c */ /* 0x000fe20003f04270 */
[-C--:B------:R-:W-:Y:S02]  /*4ba0*/  FFMA.FTZ R10, R22, R107.reuse, -R8 ;  /* 0x0000006b160a7223 */ /* 0x080fe40000010808 */
[----:B------:R-:W3:Y:S01]  /*4bb0*/  SHFL.DOWN PT, R11, R12, 0x8, 0x1f ;  /* 0x09001f000c0b7f89 */ /* 0x000ee200000e0000 */
[----:B------:R-:W-:-:S02]  /*4bc0*/  FMUL.FTZ R107, R23, R107 ;  /* 0x0000006b176b7220 */ /* 0x000fc40000410000 */
[----:B------:R-:W-:Y:S02]  /*4bd0*/  FMUL.FTZ R8, R23, R24 ;  /* 0x0000001817087220 */ /* 0x000fe40000410000 */
[----:B------:R-:W-:Y:S02]  /*4be0*/  FMUL.FTZ R10, R113, R10 ;  /* 0x0000000a710a7220 */ /* 0x000fe40000410000 */
[C---:B------:R-:W-:Y:S02]  /*4bf0*/  FFMA.FTZ R107, R22.reuse, R102, R107 ;  /* 0x00000066166b7223 */ /* 0x040fe4000001006b */
[C---:B------:R-:W-:Y:S02]  /*4c00*/  FFMA.FTZ R105, R22.reuse, R103, R105 ;  /* 0x0000006716697223 */ /* 0x040fe40000010069 */
[-C--:B------:R-:W-:Y:S02]  /*4c10*/  FFMA.FTZ R9, R22, R25.reuse, -R8 ;  /* 0x0000001916097223 */ /* 0x080fe40000010808 */
[----:B------:R-:W-:-:S02]  /*4c20*/  FMUL.FTZ R25, R23, R25 ;  /* 0x0000001917197220 */ /* 0x000fc40000410000 */
[----:B------:R-:W-:Y:S02]  /*4c30*/  FFMA.FTZ R79, R79, R100, R96 ;  /* 0x000000644f4f7223 */ /* 0x000fe40000010060 */
[----:B------:R-:W-:Y:S02]  /*4c40*/  FFMA.FTZ R10, R90, R107, R10 ;  /* 0x0000006b5a0a7223 */ /* 0x000fe4000001000a */
[----:B------:R-:W-:Y:S02]  /*4c50*/  FFMA.FTZ R126, R126, R105, R97 ;  /* 0x000000697e7e7223 */ /* 0x000fe40000010061 */
[----:B-1----:R-:W-:Y:S02]  /*4c60*/  @!P0 FADD.FTZ R14, R14, R101 ;  /* 0x000000650e0e8221 */ /* 0x002fe40000010000 */
[----:B0-----:R-:W-:Y:S02]  /*4c70*/  @!P0 FADD.FTZ R15, R15, R94 ;  /* 0x0000005e0f0f8221 */ /* 0x001fe40000010000 */
[----:B--2---:R-:W-:-:S02]  /*4c80*/  @!P0 FADD.FTZ R13, R13, R92 ;  /* 0x0000005c0d0d8221 */ /* 0x004fc40000010000 */
[----:B---3--:R-:W-:Y:S01]  /*4c90*/  @!P0 FADD.FTZ R12, R12, R11 ;  /* 0x0000000b0c0c8221 */ /* 0x008fe20000010000 */
[----:B------:R-:W-:Y:S01]  /*4ca0*/  SHFL.DOWN PT, R90, R15, 0x10, 0x1f ;  /* 0x0a001f000f5a7f89 */ /* 0x000fe200000e0000 */
[----:B------:R-:W-:Y:S01]  /*4cb0*/  FMUL.FTZ R9, R106, R9 ;  /* 0x000000096a097220 */ /* 0x000fe20000410000 */
[----:B------:R-:W-:Y:S01]  /*4cc0*/  ISETP.GT.AND P0, PT, R34, 0xf, PT ;  /* 0x0000000f2200780c */ /* 0x000fe20003f04270 */
[----:B------:R-:W-:Y:S02]  /*4cd0*/  FFMA.FTZ R25, R22, R24, R25 ;  /* 0x0000001816197223 */ /* 0x000fe40000010019 */
[----:B------:R-:W-:Y:S02]  /*4ce0*/  FADD.FTZ R78, R79, R78 ;  /* 0x0000004e4f4e7221 */ /* 0x000fe40000010000 */
[----:B------:R-:W-:Y:S01]  /*4cf0*/  FFMA.FTZ R126, R81, R103, R126 ;  /* 0x00000067517e7223 */ /* 0x000fe2000001007e */
[----:B------:R-:W-:Y:S01]  /*4d00*/  SHFL.DOWN PT, R79, R12, 0x10, 0x1f ;  /* 0x0a001f000c4f7f89 */ /* 0x000fe200000e0000 */
[----:B------:R-:W-:-:S02]  /*4d10*/  FFMA.FTZ R83, R83, R102, R10 ;  /* 0x0000006653537223 */ /* 0x000fc4000001000a */
[----:B------:R-:W-:Y:S01]  /*4d20*/  FFMA.FTZ R25, R114, R25, R9 ;  /* 0x0000001972197223 */ /* 0x000fe20000010009 */
[----:B------:R-:W0:Y:S01]  /*4d30*/  SHFL.DOWN PT, R81, R14, 0x10, 0x1f ;  /* 0x0a001f000e517f89 */ /* 0x000e2200000e0000 */
[C---:B------:R-:W-:Y:S02]  /*4d40*/  FMUL.FTZ R9, R23.reuse, R122 ;  /* 0x0000007a17097220 */ /* 0x040fe40000410000 */
[C---:B------:R-:W-:Y:S01]  /*4d50*/  FMUL.FTZ R8, R23.reuse, R117 ;  /* 0x0000007517087220 */ /* 0x040fe20000410000 */
[----:B------:R-:W1:Y:S01]  /*4d60*/  SHFL.DOWN PT, R10, R13, 0x10, 0x1f ;  /* 0x0a001f000d0a7f89 */ /* 0x000e6200000e0000 */
[CC--:B------:R-:W-:Y:S02]  /*4d70*/  FFMA.FTZ R11, R22.reuse, R120.reuse, -R9 ;  /* 0x00000078160b7223 */ /* 0x0c0fe40000010809 */
[----:B------:R-:W-:Y:S02]  /*4d80*/  FMUL.FTZ R9, R23, R120 ;  /* 0x0000007817097220 */ /* 0x000fe40000410000 */
[----:B------:R-:W-:-:S02]  /*4d90*/  FFMA.FTZ R8, R22, R111, -R8 ;  /* 0x0000006f16087223 */ /* 0x000fc40000010808 */
[----:B------:R-:W-:Y:S02]  /*4da0*/  FMUL.FTZ R108, R108, R11 ;  /* 0x0000000b6c6c7220 */ /* 0x000fe40000410000 */
[C---:B------:R-:W-:Y:S02]  /*4db0*/  FFMA.FTZ R11, R22.reuse, R122, R9 ;  /* 0x0000007a160b7223 */ /* 0x040fe40000010009 */
[----:B------:R-:W-:Y:S02]  /*4dc0*/  FMUL.FTZ R9, R23, R123 ;  /* 0x0000007b17097220 */ /* 0x000fe40000410000 */
[----:B------:R-:W-:Y:S02]  /*4dd0*/  FMUL.FTZ R121, R121, R8 ;  /* 0x0000000879797220 */ /* 0x000fe40000410000 */
[----:B------:R-:W-:Y:S02]  /*4de0*/  FMUL.FTZ R8, R23, R116 ;  /* 0x0000007417087220 */ /* 0x000fe40000410000 */
[----:B------:R-:W-:-:S02]  /*4df0*/  FFMA.FTZ R9, R22, R119, -R9 ;  /* 0x0000007716097223 */ /* 0x000fc40000010809 */
[C---:B------:R-:W-:Y:S02]  /*4e00*/  FMUL.FTZ R119, R23.reuse, R119 ;  /* 0x0000007717777220 */ /* 0x040fe40000410000 */
[C---:B------:R-:W-:Y:S02]  /*4e10*/  FMUL.FTZ R111, R23.reuse, R111 ;  /* 0x0000006f176f7220 */ /* 0x040fe40000410000 */
[-C--:B------:R-:W-:Y:S02]  /*4e20*/  FMUL.FTZ R23, R23, R109.reuse ;  /* 0x0000006d17177220 */ /* 0x080fe40000410000 */
[----:B------:R-:W-:Y:S02]  /*4e30*/  FFMA.FTZ R8, R22, R109, -R8 ;  /* 0x0000006d16087223 */ /* 0x000fe40000010808 */
[----:B------:R-:W-:Y:S02]  /*4e40*/  FMUL.FTZ R9, R124, R9 ;  /* 0x000000097c097220 */ /* 0x000fe40000410000 */
[----:B------:R-:W-:-:S02]  /*4e50*/  FFMA.FTZ R119, R22, R123, R119 ;  /* 0x0000007b16777223 */ /* 0x000fc40000010077 */
[C---:B------:R-:W-:Y:S02]  /*4e60*/  FFMA.FTZ R111, R22.reuse, R117, R111 ;  /* 0x00000075166f7223 */ /* 0x040fe4000001006f */
[----:B------:R-:W-:Y:S02]  /*4e70*/  FFMA.FTZ R23, R22, R116, R23 ;  /* 0x0000007416177223 */ /* 0x000fe40000010017 */
[----:B------:R-:W-:Y:S02]  /*4e80*/  FMUL.FTZ R8, R115, R8 ;  /* 0x0000000873087220 */ /* 0x000fe40000410000 */
[----:B0-----:R-:W-:Y:S02]  /*4e90*/  @!P0 FADD.FTZ R14, R14, R81 ;  /* 0x000000510e0e8221 */ /* 0x001fe40000010000 */
[----:B------:R-:W-:Y:S02]  /*4ea0*/  @!P0 FADD.FTZ R15, R15, R90 ;  /* 0x0000005a0f0f8221 */ /* 0x000fe40000010000 */
[----:B-1----:R-:W-:-:S02]  /*4eb0*/  @!P0 FADD.FTZ R13, R13, R10 ;  /* 0x0000000a0d0d8221 */ /* 0x002fc40000010000 */
        /* <DEDUP_REMOVED lines=29> */
.L_x_12167:
[----:B0-----:R-:W-:Y:S05]  /*5090*/  BSYNC B0 ;  /* 0x0000000000007941 */ /* 0x001fea0003800000 */
.L_x_12166:
        /* <DEDUP_REMOVED lines=21> */
.L_x_12153:
[----:B------:R-:W-:Y:S01]  /*51f0*/  BAR.SYNC.DEFER_BLOCKING 0x0 ;  /* 0x0000000000007b1d */ /* 0x000fe20000010000 */
[----:B------:R-:W-:-:S06]  /*5200*/  IMAD.WIDE R8, R33, 0x10, R2 ;  /* 0x0000001021087825 */ /* 0x000fcc00078e0202 */
[----:B------:R-:W2:Y:S01]  /*5210*/  LDG.E.128 R8, [R8.64] ;  /* 0x0000000608087981 */ /* 0x000ea2000c1e1d00 */
[----:B------:R-:W-:Y:S02]  /*5220*/  F2FP.BF16.PACK_AB R67, R49, R64 ;  /* 0x000000403143723e */ /* 0x000fe400000010ff */
[----:B------:R-:W-:Y:S02]  /*5230*/  F2FP.BF16.PACK_AB R66, R51, R66 ;  /* 0x000000423342723e */ /* 0x000fe400000010ff */
[----:B------:R-:W-:Y:S02]  /*5240*/  F2FP.BF16.PACK_AB R65, R53, R68 ;  /* 0x000000443541723e */ /* 0x000fe400000010ff */
[----:B------:R-:W-:Y:S02]  /*5250*/  F2FP.BF16.PACK_AB R64, R55, R70 ;  /* 0x000000463740723e */ /* 0x000fe400000010ff */
[----:B------:R-:W-:Y:S01]  /*5260*/  IADD3 R44, R35, -0x1, RZ ;  /* 0xffffffff232c7810 */ /* 0x000fe20007ffe0ff */
[----:B--2---:R-:W-:Y:S01]  /*5270*/  STS.128 [R34.X16], R8 ;  /* 0x0000000822007388 */ /* 0x004fe2000000cc00 */
[----:B------:R-:W-:-:S06]  /*5280*/  NOP ;  /* 0x0000000000007918 */ /* 0x000fcc0000000000 */
[----:B------:R-:W0:Y:S04]  /*5290*/  LDS.128 R4, [R34.X16] ;  /* 0x0000000022047984 */ /* 0x000e28000000cc00 */
[----:B------:R-:W-:Y:S06]  /*52a0*/  BAR.SYNC.DEFER_BLOCKING 0x0 ;  /* 0x0000000000007b1d */ /* 0x000fec0000010000 */
[----:B------:R-:W-:Y:S01]  /*52b0*/  STS.128 [R34.X16], R64 ;  /* 0x0000004022007388 */ /* 0x000fe2000000cc00 */
[----:B0-----:R-:W-:-:S05]  /*52c0*/  PRMT R9, RZ, 0x5410, R4 ;  /* 0x00005410ff097816 */ /* 0x001fca0000000004 */
        /* <DEDUP_REMOVED lines=13> */
[----:B------:R-:W-:-:S07]  /*53a0*/  @!P0 FMUL.FTZ R8, R13, -1.4426950216293334961 ;  /* 0xbfb8aa3b0d088820 */ /* 0x000fce0000410000 */
[----:B------:R-:W1:Y:S01]  /*53b0*/  @!P0 MUFU.EX2 R8, R8 ;  /* 0x0000000800088308 */ /* 0x000e620000000800 */
[----:B0-----:R-:W-:Y:S02]  /*53c0*/  @!P6 FADD.FTZ R5, R4, 1 ;  /* 0x3f8000000405e421 */ /* 0x001fe40000010000 */
[----:B------:R-:W-:-:S05]  /*53d0*/  @!P1 FMUL.FTZ R4, R9, -1.4426950216293334961 ;  /* 0xbfb8aa3b09049820 */ /* 0x000fca0000410000 */
[----:B------:R0:W2:Y:S01]  /*53e0*/  @!P6 MUFU.RCP R12, R5 ;  /* 0x00000005000ce308 */ /* 0x0000a20000001000 */
[----:B-1----:R-:W-:-:S07]  /*53f0*/  @!P0 FADD.FTZ R8, R8, 1 ;  /* 0x3f80000008088421 */ /* 0x002fce0000010000 */
[----:B------:R-:W1:Y:S01]  /*5400*/  @!P1 MUFU.EX2 R4, R4 ;  /* 0x0000000400049308 */ /* 0x000e620000000800 */
[----:B0-----:R-:W-:-:S05]  /*5410*/  PRMT R5, RZ, 0x5410, R6 ;  /* 0x00005410ff057816 */ /* 0x001fca0000000006 */
[----:B------:R-:W-:Y:S01]  /*5420*/  FADD.FTZ R11, R5, R28 ;  /* 0x0000001c050b7221 */ /* 0x000fe20000010000 */
[----:B------:R-:W-:Y:S01]  /*5430*/  PRMT R5, RZ, 0x7610, R6 ;  /* 0x00007610ff057816 */ /* 0x000fe20000000006 */
[----:B--2---:R-:W-:Y:S01]  /*5440*/  @!P6 FMUL.FTZ R57, R57, R12 ;  /* 0x0000000c3939e220 */ /* 0x004fe20000410000 */
[----:B------:R-:W0:Y:S01]  /*5450*/  @!P0 MUFU.RCP R23, R8 ;  /* 0x0000000800178308 */ /* 0x000e220000001000 */
[----:B------:R-:W-:Y:S01]  /*5460*/  @!P2 FMUL.FTZ R6, R10, -1.4426950216293334961 ;  /* 0xbfb8aa3b0a06a820 */ /* 0x000fe20000410000 */
[----:B------:R-:W-:Y:S01]  /*5470*/  FSETP.GTU.FTZ.AND P3, PT, R11, 20, PT ;  /* 0x41a000000b00780b */ /* 0x000fe20003f7c000 */
[--C-:B------:R-:W-:Y:S01]  /*5480*/  FADD.FTZ R9, R5, R28.reuse ;  /* 0x0000001c05097221 */ /* 0x100fe20000010000 */
[--C-:B------:R-:W-:Y:S02]  /*5490*/  PRMT R5, RZ, 0x5410, R7.reuse ;  /* 0x00005410ff057816 */ /* 0x100fe40000000007 */
[----:B------:R-:W-:Y:S01]  /*54a0*/  PRMT R7, RZ, 0x7610, R7 ;  /* 0x00007610ff077816 */ /* 0x000fe20000000007 */
[----:B-1----:R-:W-:Y:S01]  /*54b0*/  @!P1 FADD.FTZ R4, R4, 1 ;  /* 0x3f80000004049421 */ /* 0x002fe20000010000 */
[----:B------:R-:W-:Y:S01]  /*54c0*/  FSETP.GTU.FTZ.AND P4, PT, R9, 20, PT ;  /* 0x41a000000900780b */ /* 0x000fe20003f9c000 */
[--C-:B------:R-:W-:Y:S01]  /*54d0*/  FADD.FTZ R13, R5, R28.reuse ;  /* 0x0000001c050d7221 */ /* 0x100fe20000010000 */
[----:B------:R-:W1:Y:S01]  /*54e0*/  @!P2 MUFU.EX2 R10, R6 ;  /* 0x00000006000aa308 */ /* 0x000e620000000800 */
[----:B------:R-:W-:-:S03]  /*54f0*/  FADD.FTZ R14, R7, R28 ;  /* 0x0000001c070e7221 */ /* 0x000fc60000010000 */
[----:B------:R-:W-:Y:S01]  /*5500*/  FSETP.GTU.FTZ.AND P5, PT, R13, 20, PT ;  /* 0x41a000000d00780b */ /* 0x000fe20003fbc000 */
[----:B------:R-:W-:Y:S01]  /*5510*/  @!P3 FMUL.FTZ R5, R11, -1.4426950216293334961 ;  /* 0xbfb8aa3b0b05b820 */ /* 0x000fe20000410000 */
[----:B------:R-:W-:Y:S01]  /*5520*/  FSETP.GTU.FTZ.AND P6, PT, R14, 20, PT ;  /* 0x41a000000e00780b */ /* 0x000fe20003fdc000 */
[----:B0-----:R-:W-:Y:S01]  /*5530*/  @!P0 FMUL.FTZ R72, R72, R23 ;  /* 0x0000001748488220 */ /* 0x001fe20000410000 */
[----:B------:R-:W0:Y:S03]  /*5540*/  @!P1 MUFU.RCP R24, R4 ;  /* 0x0000000400189308 */ /* 0x000e260000001000 */
[----:B------:R-:W-:-:S05]  /*5550*/  @!P4 FMUL.FTZ R7, R9, -1.4426950216293334961 ;  /* 0xbfb8aa3b0907c820 */ /* 0x000fca0000410000 */
[----:B------:R-:W2:Y:S01]  /*5560*/  @!P3 MUFU.EX2 R5, R5 ;  /* 0x000000050005b308 */ /* 0x000ea20000000800 */
[----:B------:R-:W-:Y:S02]  /*5570*/  @!P5 FMUL.FTZ R11, R13, -1.4426950216293334961 ;  /* 0xbfb8aa3b0d0bd820 */ /* 0x000fe40000410000 */
[----:B------:R-:W-:Y:S01]  /*5580*/  @!P6 FMUL.FTZ R12, R14, -1.4426950216293334961 ;  /* 0xbfb8aa3b0e0ce820 */ /* 0x000fe20000410000 */
[----:B------:R-:W-:Y:S01]  /*5590*/  SHF.L.U32 R14, R44, 0x8, RZ ;  /* 0x000000082c0e7819 */ /* 0x000fe200000006ff */
[----:B-1----:R-:W-:-:S03]  /*55a0*/  @!P2 FADD.FTZ R10, R10, 1 ;  /* 0x3f8000000a0aa421 */ /* 0x002fc60000010000 */
[----:B------:R-:W1:Y:S01]  /*55b0*/  @!P4 MUFU.EX2 R7, R7 ;  /* 0x000000070007c308 */ /* 0x000e620000000800 */
[----:B------:R-:W-:Y:S01]  /*55c0*/  SHF.R.S32.HI R15, RZ, 0x1f, R14 ;  /* 0x0000001fff0f7819 */ /* 0x000fe2000001140e */
[----:B0-----:R-:W-:-:S06]  /*55d0*/  @!P1 FMUL.FTZ R59, R59, R24 ;  /* 0x000000183b3b9220 */ /* 0x001fcc0000410000 */
[----:B------:R1:W0:Y:S01]  /*55e0*/  @!P5 MUFU.EX2 R6, R11 ;  /* 0x0000000b0006d308 */ /* 0x0002220000000800 */
[----:B--2---:R-:W-:-:S07]  /*55f0*/  @!P3 FADD.FTZ R9, R5, 1 ;  /* 0x3f8000000509b421 */ /* 0x004fce0000010000 */
[----:B------:R2:W3:Y:S01]  /*5600*/  @!P6 MUFU.EX2 R13, R12 ;  /* 0x0000000c000de308 */ /* 0x0004e20000000800 */
[----:B-1----:R-:W-:-:S07]  /*5610*/  @!P4 FADD.FTZ R11, R7, 1 ;  /* 0x3f800000070bc421 */ /* 0x002fce0000010000 */
[----:B------:R1:W4:Y:S01]  /*5620*/  @!P3 MUFU.RCP R40, R9 ;  /* 0x000000090028b308 */ /* 0x0003220000001000 */
[----:B--2---:R-:W-:-:S04]  /*5630*/  IMAD R12, R30, c[0x0][0x2d8], RZ ;  /* 0x0000b6001e0c7a24 */ /* 0x004fc800078e02ff */
[----:B------:R-:W-:Y:S02]  /*5640*/  IMAD R41, R29, c[0x0][0x2dc], R12 ;  /* 0x0000b7001d297a24 */ /* 0x000fe400078e020c */
[----:B0-----:R-:W-:Y:S01]  /*5650*/  @!P5 FADD.FTZ R12, R6, 1 ;  /* 0x3f800000060cd421 */ /* 0x001fe20000010000 */
[----:B------:R-:W-:-:S06]  /*5660*/  NOP ;  /* 0x0000000000007918 */ /* 0x000fcc0000000000 */
[----:B------:R-:W0:Y:S01]  /*5670*/  LDS.128 R4, [R34.X16] ;  /* 0x0000000022047984 */ /* 0x000e22000000cc00 */
[----:B-1----:R-:W-:Y:S01]  /*5680*/  IMAD.WIDE.U32 R8, R29, c[0x0][0x2d8], R14 ;  /* 0x0000b6001d087a25 */ /* 0x002fe200078e000e */
[----:B------:R1:W2:Y:S03]  /*5690*/  @!P5 MUFU.RCP R42, R12 ;  /* 0x0000000c002ad308 */ /* 0x0002a60000001000 */
[----:B---3--:R-:W-:Y:S01]  /*56a0*/  @!P6 FADD.FTZ R22, R13, 1 ;  /* 0x3f8000000d16e421 */ /* 0x008fe20000010000 */
[----:B------:R-:W-:Y:S01]  /*56b0*/  IADD3 R9, R9, R41, RZ ;  /* 0x0000002909097210 */ /* 0x000fe20007ffe0ff */
[----:B------:R-:W-:Y:S02]  /*56c0*/  IMAD R13, R27, c[0x0][0x2e0], RZ ;  /* 0x0000b8001b0d7a24 */ /* 0x000fe400078e02ff */
[----:B----4-:R-:W-:Y:S01]  /*56d0*/  @!P3 FMUL.FTZ R61, R61, R40 ;  /* 0x000000283d3db220 */ /* 0x010fe20000410000 */
[----:B------:R-:W3:Y:S01]  /*56e0*/  @!P4 MUFU.RCP R25, R11 ;  /* 0x0000000b0019c308 */ /* 0x000ee20000001000 */
[----:B------:R-:W-:Y:S01]  /*56f0*/  IMAD R13, R0, c[0x0][0x2e4], R13 ;  /* 0x0000b900000d7a24 */ /* 0x000fe200078e020d */
[----:B------:R-:W-:Y:S01]  /*5700*/  F2FP.BF16.PACK_AB R40, R72, R57 ;  /* 0x000000394828723e */ /* 0x000fe200000010ff */
[----:B------:R-:W-:Y:S01]  /*5710*/  IMAD.WIDE.U32 R8, R0, c[0x0][0x2e0], R8 ;  /* 0x0000b80000087a25 */ /* 0x000fe200078e0008 */
[----:B------:R-:W-:-:S03]  /*5720*/  IADD3 R36, P3, R36, -0x200, RZ ;  /* 0xfffffe0024247810 */ /* 0x000fc60007f7e0ff */
[----:B------:R-:W-:Y:S01]  /*5730*/  IMAD.WIDE.U32 R14, R29, c[0x0][0x2f8], R14 ;  /* 0x0000be001d0e7a25 */ /* 0x000fe200078e000e */
[----:B------:R-:W-:Y:S01]  /*5740*/  IADD3 R9, R9, R13, RZ ;  /* 0x0000000d09097210 */ /* 0x000fe20007ffe0ff */
[----:B------:R4:W5:Y:S01]  /*5750*/  @!P6 MUFU.RCP R41, R22 ;  /* 0x000000160029e308 */ /* 0x0009620000001000 */
[C---:B-1----:R-:W-:Y:S01]  /*5760*/  LEA R12, P0, R8.reuse, c[0x0][0x330], 0x1 ;  /* 0x0000cc00080c7a11 */ /* 0x042fe200078008ff */
[----:B--2---:R-:W-:Y:S01]  /*5770*/  @!P5 FMUL.FTZ R63, R63, R42 ;  /* 0x0000002a3f3fd220 */ /* 0x004fe20000410000 */
[----:B------:R-:W-:Y:S01]  /*5780*/  IADD3.X R37, R37, -0x1, RZ, P3, !PT ;  /* 0xffffffff25257810 */ /* 0x000fe20001ffe4ff */
[----:B------:R-:W-:Y:S01]  /*5790*/  FADD.FTZ R57, R57, R32 ;  /* 0x0000002039397221 */ /* 0x000fe20000010000 */
[----:B------:R-:W-:Y:S01]  /*57a0*/  LEA.HI.X R13, R8, c[0x0][0x334], R9, 0x1, P0 ;  /* 0x0000cd00080d7a11 */ /* 0x000fe200000f0c09 */
[----:B---3--:R-:W-:Y:S02]  /*57b0*/  @!P4 FMUL.FTZ R76, R76, R25 ;  /* 0x000000194c4cc220 */ /* 0x008fe40000410000 */
[----:B------:R-:W1:Y:S01]  /*57c0*/  @!P2 MUFU.RCP R11, R10 ;  /* 0x0000000a000ba308 */ /* 0x000e620000001000 */
[----:B----4-:R-:W-:-:S02]  /*57d0*/  IMAD R22, R30, c[0x0][0x2f8], RZ ;  /* 0x0000be001e167a24 */ /* 0x010fc400078e02ff */
[----:B------:R-:W-:Y:S01]  /*57e0*/  IMAD.WIDE R12, R33, 0x10, R12 ;  /* 0x00000010210c7825 */ /* 0x000fe200078e020c */
[----:B------:R-:W-:-:S03]  /*57f0*/  F2FP.BF16.PACK_AB R42, R76, R61 ;  /* 0x0000003d4c2a723e */ /* 0x000fc600000010ff */
[----:B------:R-:W-:Y:S02]  /*5800*/  IMAD R23, R29, c[0x0][0x2fc], R22 ;  /* 0x0000bf001d177a24 */ /* 0x000fe400078e0216 */
[----:B-----5:R-:W-:Y:S02]  /*5810*/  @!P6 FMUL.FTZ R78, R78, R41 ;  /* 0x000000294e4ee220 */ /* 0x020fe40000410000 */
[----:B------:R-:W-:Y:S01]  /*5820*/  IMAD R25, R27, c[0x0][0x300], RZ ;  /* 0x0000c0001b197a24 */ /* 0x000fe200078e02ff */
[----:B------:R-:W-:Y:S01]  /*5830*/  IADD3 R15, R15, R23, RZ ;  /* 0x000000170f0f7210 */ /* 0x000fe20007ffe0ff */
[----:B0-----:R0:W-:Y:S01]  /*5840*/  STG.E.128 [R12.64], R4 ;  /* 0x000000040c007986 */ /* 0x0011e2000c101d06 */
[----:B------:R-:W-:Y:S01]  /*5850*/  F2FP.BF16.PACK_AB R43, R78, R63 ;  /* 0x0000003f4e2b723e */ /* 0x000fe200000010ff */
[----:B------:R-:W-:Y:S02]  /*5860*/  IMAD R25, R0, c[0x0][0x304], R25 ;  /* 0x0000c10000197a24 */ /* 0x000fe400078e0219 */
[----:B-1----:R-:W-:Y:S01]  /*5870*/  @!P2 FMUL.FTZ R74, R74, R11 ;  /* 0x0000000b4a4aa220 */ /* 0x002fe20000410000 */
[----:B------:R-:W-:Y:S01]  /*5880*/  BAR.SYNC.DEFER_BLOCKING 0x0 ;  /* 0x0000000000007b1d */ /* 0x000fe20000010000 */
[----:B------:R-:W-:Y:S01]  /*5890*/  FADD.FTZ R72, R57, R72 ;  /* 0x0000004839487221 */ /* 0x000fe20000010000 */
[----:B------:R-:W-:-:S02]  /*58a0*/  IADD3 R38, P2, R38, -0x200, RZ ;  /* 0xfffffe0026267810 */ /* 0x000fc40007f5e0ff */
[----:B------:R-:W-:Y:S01]  /*58b0*/  F2FP.BF16.PACK_AB R41, R74, R59 ;  /* 0x0000003b4a29723e */ /* 0x000fe200000010ff */
[----:B------:R-:W-:Y:S01]  /*58c0*/  FADD.FTZ R59, R72, R59 ;  /* 0x0000003b483b7221 */ /* 0x000fe20000010000 */
[----:B------:R-:W-:-:S03]  /*58d0*/  IADD3.X R39, R39, -0x1, RZ, P2, !PT ;  /* 0xffffffff27277810 */ /* 0x000fc600017fe4ff */
[----:B------:R-:W-:Y:S02]  /*58e0*/  FADD.FTZ R74, R59, R74 ;  /* 0x0000004a3b4a7221 */ /* 0x000fe40000010000 */
[----:B0-----:R-:W-:-:S04]  /*58f0*/  IMAD.WIDE.U32 R4, R0, c[0x0][0x300], R14 ;  /* 0x0000c00000047a25 */ /* 0x001fc800078e000e */
[----:B------:R-:W-:Y:S01]  /*5900*/  FADD.FTZ R61, R74, R61 ;  /* 0x0000003d4a3d7221 */ /* 0x000fe20000010000 */
[----:B------:R-:W-:Y:S02]  /*5910*/  IADD3 R5, R5, R25, RZ ;  /* 0x0000001905057210 */ /* 0x000fe40007ffe0ff */
[----:B------:R-:W-:Y:S01]  /*5920*/  LEA R6, P0, R4, c[0x0][0x340], 0x1 ;  /* 0x0000d00004067a11 */ /* 0x000fe200078008ff */
[----:B------:R-:W-:Y:S01]  /*5930*/  FADD.FTZ R76, R61, R76 ;  /* 0x0000004c3d4c7221 */ /* 0x000fe20000010000 */
[----:B------:R-:W-:Y:S01]  /*5940*/  STS.128 [R34.X16], R40 ;  /* 0x0000002822007388 */ /* 0x000fe2000000cc00 */
[----:B------:R-:W-:-:S06]  /*5950*/  NOP ;  /* 0x0000000000007918 */ /* 0x000fcc0000000000 */
[----:B------:R-:W0:Y:S01]  /*5960*/  LDS.128 R8, [R34.X16] ;  /* 0x0000000022087984 */ /* 0x000e22000000cc00 */
[----:B------:R-:W-:Y:S01]  /*5970*/  LEA.HI.X R7, R4, c[0x0][0x344], R5, 0x1, P0 ;  /* 0x0000d10004077a11 */ /* 0x000fe200000f0c05 */
[----:B------:R-:W-:Y:S01]  /*5980*/  FADD.FTZ R63, R76, R63 ;  /* 0x0000003f4c3f7221 */ /* 0x000fe20000010000 */
[----:B------:R-:W-:Y:S02]  /*5990*/  ISETP.GT.AND P0, PT, R35, 0x1, PT ;  /* 0x000000012300780c */ /* 0x000fe40003f04270 */
[----:B------:R-:W-:Y:S01]  /*59a0*/  MOV R35, R44 ;  /* 0x0000002c00237202 */ /* 0x000fe20000000f00 */
[----:B------:R-:W-:Y:S01]  /*59b0*/  IMAD.WIDE R4, R33, 0x10, R6 ;  /* 0x0000001021047825 */ /* 0x000fe200078e0206 */
[----:B------:R-:W-:-:S03]  /*59c0*/  IADD3 R6, P1, R2, -0x200, RZ ;  /* 0xfffffe0002067810 */ /* 0x000fc60007f3e0ff */
[----:B------:R-:W-:Y:S01]  /*59d0*/  FADD.FTZ R32, R63, R78 ;  /* 0x0000004e3f207221 */ /* 0x000fe20000010000 */
[----:B------:R-:W-:Y:S01]  /*59e0*/  IADD3.X R7, R3, -0x1, RZ, P1, !PT ;  /* 0xffffffff03077810 */ /* 0x000fe20000ffe4ff */
[----:B0-----:R0:W-:Y:S04]  /*59f0*/  STG.E.128 [R4.64], R8 ;  /* 0x0000000804007986 */ /* 0x0011e8000c101d06 */
[----:B------:R-:W-:Y:S01]  /*5a00*/  @!P0 CALL.REL.NOINC `(.L_x_12136) ;  /* 0x0000001000008944 */ /* 0x000fe20003c00000 */
[----:B------:R-:W-:Y:S05]  /*5a10*/  BRA `(.L_x_12169) ;  /* 0xffffab0000007947 */ /* 0x000fea000383ffff */
.L_x_12136:
[----:B------:R-:W-:Y:S02]  /*5a20*/  ISETP.NE.U32.AND P0, PT, RZ, c[0x0][0x328], PT ;  /* 0x0000ca00ff007a0c */ /* 0x000fe40003f05070 */
[----:B------:R-:W-:Y:S02]  /*5a30*/  ISETP.NE.U32.AND P2, PT, RZ, c[0x0][0x348], PT ;  /* 0x0000d200ff007a0c */ /* 0x000fe40003f45070 */
[----:B------:R-:W-:-:S02]  /*5a40*/  ISETP.NE.AND.EX P1, PT, RZ, c[0x0][0x32c], PT, P0 ;  /* 0x0000cb00ff007a0c */ /* 0x000fc40003f25300 */
[----:B------:R-:W-:-:S11]  /*5a50*/  ISETP.NE.AND.EX P0, PT, RZ, c[0x0][0x34c], PT, P2 ;  /* 0x0000d300ff007a0c */ /* 0x000fd60003f05320 */
[----:B------:R-:W-:Y:S05]  /*5a60*/  @!P1 BRA `(.L_x_12170) ;  /* 0x0000014000009947 */ /* 0x000fea0003800000 */
[----:B------:R-:W1:Y:S01]  /*5a70*/  SHFL.DOWN P1, R2, R31, 0x1, 0x1f ;  /* 0x08201f001f027f89 */ /* 0x000e620000020000 */
[----:B------:R-:W-:Y:S03]  /*5a80*/  BSSY B0, `(.L_x_12170) ;  /* 0x0000012000007945 */ /* 0x000fe60003800000 */
[----:B------:R-:W2:Y:S01]  /*5a90*/  S2R R7, SR_LANEID ;  /* 0x0000000000077919 */ /* 0x000ea20000000000 */
[----:B-1----:R-:W-:Y:S01]  /*5aa0*/  @P1 FADD R2, R2, R31 ;  /* 0x0000001f02021221 */ /* 0x002fe20000000000 */
[----:B--2---:R-:W-:-:S04]  /*5ab0*/  ISETP.NE.AND P2, PT, R7, RZ, PT ;  /* 0x000000ff0700720c */ /* 0x004fc80003f45270 */
[----:B------:R-:W1:Y:S04]  /*5ac0*/  SHFL.DOWN P1, R3, R2, 0x2, 0x1f ;  /* 0x08401f0002037f89 */ /* 0x000e680000020000 */
[----:B------:R-:W2:Y:S01]  /*5ad0*/  S2R R7, SR_TID.X ;  /* 0x0000000000077919 */ /* 0x000ea20000002100 */
[----:B-1----:R-:W-:-:S05]  /*5ae0*/  @P1 FADD R3, R2, R3 ;  /* 0x0000000302031221 */ /* 0x002fca0000000000 */
[----:B0-----:R-:W0:Y:S02]  /*5af0*/  SHFL.DOWN P1, R4, R3, 0x4, 0x1f ;  /* 0x08801f0003047f89 */ /* 0x001e240000020000 */
        /* <DEDUP_REMOVED lines=10> */
.L_x_12171:
[----:B0-----:R-:W-:Y:S05]  /*5ba0*/  BSYNC B0 ;  /* 0x0000000000007941 */ /* 0x001fea0003800000 */
.L_x_12170:
        /* <DEDUP_REMOVED lines=8> */
[----:B------:R-:W1:Y:S02]  /*5c30*/  SHFL.DOWN P0, R2, R3, 0x2, 0x1f ;  /* 0x08401f0003027f89 */ /* 0x000e640000000000 */
[----:B-1----:R-:W-:-:S05]  /*5c40*/  @P0 FADD R2, R3, R2 ;  /* 0x0000000203020221 */ /* 0x002fca0000000000 */
[----:B0-----:R-:W0:Y:S02]  /*5c50*/  SHFL.DOWN P0, R5, R2, 0x4, 0x1f ;  /* 0x08801f0002057f89 */ /* 0x001e240000000000 */
        /* <DEDUP_REMOVED lines=12> */
.L_x_12173:
[----:B------:R-:W1:Y:S02]  /*5d20*/  S2R R21, SR_TID.X ;  /* 0x0000000000157919 */ /* 0x000e640000002100 */
.L_x_12174:
[----:B0-----:R-:W-:Y:S05]  /*5d30*/  BSYNC B0 ;  /* 0x0000000000007941 */ /* 0x001fea0003800000 */
.L_x_12172:
        /* <DEDUP_REMOVED lines=22> */
.L_x_12175:
        /* <DEDUP_REMOVED lines=64> */
.L_x_12176:
        /* <DEDUP_REMOVED lines=14> */
.L_x_14738:


//--------------------- .text._Z25selective_scan_bwd_kernelI32Selective_Scan_bwd_kernel_traitsILi32ELi8ELb1ELb0ELb0ELb1ELb1EN3c108BFloat16ENS1_7complexIfEEEEv12SSMParamsBwd --------------------------
	.section	.text._Z25selective_scan_bwd_kernelI32Selective_Scan_bwd_kernel_traitsILi32ELi8ELb1ELb0ELb0ELb1ELb1EN3c108BFloat16ENS1_7complexIfEEEEv12SSMParamsBwd,"ax",@progbits
	.sectioninfo	@"SHI_REGISTERS=143"
	.align	128
        .global         _Z25selective_scan_bwd_kernelI32Selective_Scan_bwd_kernel_traitsILi32ELi8ELb1ELb0ELb0ELb1ELb1EN3c108BFloat16ENS1_7complexIfEEEEv12SSMParamsBwd
        .type           _Z25selective_scan_bwd_kernelI32Selective_Scan_bwd_kernel_traitsILi32ELi8ELb1ELb0ELb0ELb1ELb1EN3c108BFloat16ENS1_7complexIfEEEEv12SSMParamsBwd,@function
        .size           _Z25selective_scan_bwd_kernelI32Selective_Scan_bwd_kernel_traitsILi32ELi8ELb1ELb0ELb0ELb1ELb1EN3c108BFloat16ENS1_7complexIfEEEEv12SSMParamsBwd,(.L_x_14739 - _Z25selective_scan_bwd_kernelI32Selective_Scan_bwd_kernel_traitsILi32ELi8ELb1ELb0ELb0ELb1ELb1EN3c108BFloat16ENS1_7complexIfEEEEv12SSMParamsBwd)
        .other          _Z25selective_scan_bwd_kernelI32Selective_Scan_bwd_kernel_traitsILi32ELi8ELb1ELb0ELb0ELb1ELb1EN3c108BFloat16ENS1_7complexIfEEEEv12SSMParamsBwd,@"STO_CUDA_ENTRY STV_DEFAULT"
_Z25selective_scan_bwd_kernelI32Selective_Scan_bwd_kernel_traitsILi32ELi8ELb1ELb0ELb0ELb1ELb1EN3c108BFloat16ENS1_7complexIfEEEEv12SSMParamsBwd:
.text._Z25selective_scan_bwd_kernelI32Selective_Scan_bwd_kernel_traitsILi32ELi8ELb1ELb0ELb0ELb1ELb1EN3c108BFloat16ENS1_7complexIfEEEEv12SSMParamsBwd:
        /* <DEDUP_REMOVED lines=15> */
[----:B------:R-:W-:Y:S01]  /*00f0*/  @P1 LEA R8, P3, R38, c[0x0][0x250], 0x2 ;  /* 0x0000940026081a11 */ /* 0x000fe200078610ff */
[----:B------:R-:W-:Y:S01]  /*0100*/  IMAD R11, R34, c[0x0][0x1d4], R5 ;  /* 0x00007500220b7a24 */ /* 0x000fe200078e0205 */
[--C-:B------:R-:W-:Y:S01]  /*0110*/  @P0 LEA.HI.X R7, R38, c[0x0][0x23c], R37.reuse, 0x2, P2 ;  /* 0x00008f0026070a11 */ /* 0x100fe200010f1425 */
[----:B------:R-:W-:Y:S01]  /*0120*/  IMAD.WIDE.U32 R2, R34, c[0x0][0x1d0], RZ ;  /* 0x0000740022027a25 */ /* 0x000fe200078e00ff */
[----:B------:R-:W-:-:S03]  /*0130*/  @P1 LEA.HI.X R9, R38, c[0x0][0x254], R37, 0x2, P3 ;  /* 0x0000950026091a11 */ /* 0x000fc600018f1425 */
[----:B------:R-:W-:Y:S01]  /*0140*/  IMAD R15, R33, c[0x0][0x278], RZ ;  /* 0x00009e00210f7a24 */ /* 0x000fe200078e02ff */
[----:B------:R0:W5:Y:S01]  /*0150*/  @P0 LDG.E R36, [R6.64] ;  /* 0x0000000606240981 */ /* 0x000162000c1e1900 */
[----:B------:R-:W-:-:S04]  /*0160*/  IMAD.WIDE.U32 R4, R34, c[0x0][0x1e0], RZ ;  /* 0x0000780022047a25 */ /* 0x000fc800078e00ff */
[C---:B------:R-:W-:Y:S01]  /*0170*/  IMAD R13, R34.reuse, c[0x0][0x1e4], R13 ;  /* 0x00007900220d7a24 */ /* 0x040fe200078e020d */
[----:B------:R-:W-:Y:S01]  /*0180*/  IADD3 R3, R3, R11, RZ ;  /* 0x0000000b03037210 */ /* 0x000fe20007ffe0ff */
[C---:B------:R-:W-:Y:S01]  /*0190*/  IMAD R15, R34.reuse, c[0x0][0x27c], R15 ;  /* 0x00009f00220f7a24 */ /* 0x040fe200078e020f */
[----:B------:R1:W5:Y:S01]  /*01a0*/  @P1 LDG.E R35, [R8.64] ;  /* 0x0000000608231981 */ /* 0x000362000c1e1900 */
[----:B------:R-:W-:Y:S01]  /*01b0*/  ISETP.NE.U32.AND P0, PT, RZ, c[0x0][0x260], PT ;  /* 0x00009800ff007a0c */ /* 0x000fe20003f05070 */
[----:B0-----:R-:W-:Y:S01]  /*01c0*/  IMAD.WIDE.U32 R6, R34, c[0x0][0x278], RZ ;  /* 0x00009e0022067a25 */ /* 0x001fe200078e00ff */
[----:B------:R-:W-:Y:S01]  /*01d0*/  IADD3 R5, R5, R13, RZ ;  /* 0x0000000d05057210 */ /* 0x000fe20007ffe0ff */
[----:B------:R-:W-:Y:S01]  /*01e0*/  CS2R R18, SRZ ;  /* 0x0000000000127805 */ /* 0x000fe2000001ff00 */
[----:B------:R-:W-:Y:S01]  /*01f0*/  ISETP.NE.AND.EX P0, PT, RZ, c[0x0][0x264], PT, P0 ;  /* 0x00009900ff007a0c */ /* 0x000fe20003f05300 */
[----:B------:R-:W-:Y:S01]  /*0200*/  IMAD R13, R37, c[0x0][0x1d8], RZ ;  /* 0x00007600250d7a24 */ /* 0x000fe200078e02ff */
[----:B------:R-:W-:Y:S01]  /*0210*/  IADD3 R7, R7, R15, RZ ;  /* 0x0000000f07077210 */ /* 0x000fe20007ffe0ff */
[----:B------:R-:W-:Y:S01]  /*0220*/  IMAD R15, R37, c[0x0][0x1e8], RZ ;  /* 0x00007a00250f7a24 */ /* 0x000fe200078e02ff */
[----:B------:R-:W-:Y:S01]  /*0230*/  HFMA2.MMA R39, -RZ, RZ, 0, 0 ;  /* 0x00000000ff277435 */ /* 0x000fe200000001ff */
[----:B-1----:R-:W-:Y:S01]  /*0240*/  MOV R8, c[0x0][0x174] ;  /* 0x00005d0000087a02 */ /* 0x002fe20000000f00 */
[----:B------:R-:W-:Y:S01]  /*0250*/  IMAD.WIDE.U32 R2, R38, c[0x0][0x1d8], R2 ;  /* 0x0000760026027a25 */ /* 0x000fe200078e0002 */
[----:B------:R-:W-:-:S02]  /*0260*/  MOV R32, RZ ;  /* 0x000000ff00207202 */ /* 0x000fc40000000f00 */
[----:B------:R-:W-:Y:S01]  /*0270*/  LEA R9, R8, 0xffffff00, 0x8 ;  /* 0xffffff0008097811 */ /* 0x000fe200078e40ff */
[----:B------:R-:W-:Y:S01]  /*0280*/  IMAD.WIDE.U32 R4, R38, c[0x0][0x1e8], R4 ;  /* 0x00007a0026047a25 */ /* 0x000fe200078e0004 */
[----:B------:R-:W-:Y:S02]  /*0290*/  ISETP.GE.AND P3, PT, R8, 0x1, PT ;  /* 0x000000010800780c */ /* 0x000fe40003f66270 */
[----:B------:R-:W-:Y:S01]  /*02a0*/  SHF.R.S32.HI R11, RZ, 0x1f, R9 ;  /* 0x0000001fff0b7819 */ /* 0x000fe20000011409 */
[C---:B------:R-:W-:Y:S01]  /*02b0*/  IMAD R13, R38.reuse, c[0x0][0x1dc], R13 ;  /* 0x00007700260d7a24 */ /* 0x040fe200078e020d */
[C---:B------:R-:W-:Y:S01]  /*02c0*/  IADD3 R29, P1, R9.reuse, R2, RZ ;  /* 0x00000002091d7210 */ /* 0x040fe20007f3e0ff */
[C---:B------:R-:W-:Y:S01]  /*02d0*/  IMAD R15, R38.reuse, c[0x0][0x1ec], R15 ;  /* 0x00007b00260f7a24 */ /* 0x040fe200078e020f */
[----:B------:R-:W-:Y:S01]  /*02e0*/  IADD3 R0, P2, R9, R4, RZ ;  /* 0x0000000409007210 */ /* 0x000fe20007f5e0ff */
[----:B------:R-:W-:Y:S01]  /*02f0*/  IMAD R17, R37, c[0x0][0x280], RZ ;  /* 0x0000a00025117a24 */ /* 0x000fe200078e02ff */
[C---:B------:R-:W-:Y:S01]  /*0300*/  IADD3.X R4, R11.reuse, R3, R13, P1, !PT ;  /* 0x000000030b047210 */ /* 0x040fe20000ffe40d */
[----:B------:R-:W-:Y:S01]  /*0310*/  IMAD.WIDE.U32 R6, R38, c[0x0][0x280], R6 ;  /* 0x0000a00026067a25 */ /* 0x000fe200078e0006 */
[----:B------:R-:W-:-:S02]  /*0320*/  IADD3.X R5, R11, R5, R15, P2, !PT ;  /* 0x000000050b057210 */ /* 0x000fc400017fe40f */
[----:B------:R-:W-:Y:S01]  /*0330*/  ISETP.NE.U32.AND P1, PT, RZ, c[0x0][0x328], PT ;  /* 0x0000ca00ff007a0c */ /* 0x000fe20003f25070 */
[----:B------:R-:W-:Y:S01]  /*0340*/  IMAD R17, R38, c[0x0][0x284], R17 ;  /* 0x0000a10026117a24 */ /* 0x000fe200078e0211 */
[----:B------:R-:W-:Y:S02]  /*0350*/  ISETP.NE.U32.AND P2, PT, RZ, c[0x0][0x348], PT ;  /* 0x0000d200ff007a0c */ /* 0x000fe40003f45070 */
[----:B------:R-:W-:Y:S02]  /*0360*/  IADD3 R9, P4, R9, R6, RZ ;  /* 0x0000000609097210 */ /* 0x000fe40007f9e0ff */
[----:B------:R-:W-:Y:S02]  /*0370*/  LEA R2, P5, R0, c[0x0][0x248], 0x1 ;  /* 0x0000920000027a11 */ /* 0x000fe400078a08ff */
[----:B------:R-:W-:Y:S02]  /*0380*/  ISETP.NE.AND.EX P1, PT, RZ, c[0x0][0x32c], PT, P1 ;  /* 0x0000cb00ff007a0c */ /* 0x000fe40003f25310 */
[----:B------:R-:W-:-:S02]  /*0390*/  ISETP.NE.AND.EX P2, PT, RZ, c[0x0][0x34c], PT, P2 ;  /* 0x0000d300ff007a0c */ /* 0x000fc40003f45320 */
[----:B------:R-:W-:Y:S02]  /*03a0*/  IADD3.X R6, R11, R7, R17, P4, !PT ;  /* 0x000000070b067210 */ /* 0x000fe400027fe411 */
[----:B------:R-:W-:Y:S01]  /*03b0*/  LEA.HI.X R7, R0, c[0x0][0x24c], R5, 0x1, P5 ;  /* 0x0000930000077a11 */ /* 0x000fe200028f0c05 */
[----:B------:R-:W-:Y:S01]  /*03c0*/  @P0 IMAD R0, R34, c[0x0][0x164], R38 ;  /* 0x0000590022000a24 */ /* 0x000fe200078e0226 */
[C---:B------:R-:W-:Y:S01]  /*03d0*/  LEA R28, P4, R29.reuse, c[0x0][0x240], 0x1 ;  /* 0x000090001d1c7a11 */ /* 0x040fe200078808ff */
[----:B------:R-:W-:Y:S01]  /*03e0*/  CS2R R16, SRZ ;  /* 0x0000000000107805 */ /* 0x000fe2000001ff00 */
        /* <DEDUP_REMOVED lines=14> */
[----:B------:R-:W-:Y:S02]  /*04d0*/  MOV R6, R2 ;  /* 0x0000000200067202 */ /* 0x000fe40000000f00 */
[----:B------:R-:W-:Y:S01]  /*04e0*/  MOV R0, c[0x0][0x174] ;  /* 0x00005d0000007a02 */ /* 0x000fe20000000f00 */
[----:B------:R-:W1:Y:S01]  /*04f0*/  S2R R30, SR_LANEID ;  /* 0x00000000001e7919 */ /* 0x000e620000000000 */
[----:B------:R-:W-:-:S02]  /*0500*/  MOV R32, RZ ;  /* 0x000000ff00207202 */ /* 0x000fc40000000f00 */
[----:B------:R-:W-:Y:S02]  /*0510*/  MOV R39, RZ ;  /* 0x000000ff00277202 */ /* 0x000fe40000000f00 */
.L_x_12211:
[----:B------:R-:W-:Y:S01]  /*0520*/  BAR.SYNC.DEFER_BLOCKING 0x0 ;  /* 0x0000000000007b1d */ /* 0x000fe20000010000 */
[----:B0-----:R-:W-:-:S05]  /*0530*/  IMAD.WIDE R2, R31, 0x10, R28 ;  /* 0x000000101f027825 */ /* 0x001fca00078e021c */
[----:B------:R0:W2:Y:S02]  /*0540*/  LDG.E.128 R40, [R2.64] ;  /* 0x0000000602287981 */ /* 0x0000a4000c1e1d00 */
[----:B0-----:R-:W-:Y:S02]  /*0550*/  MOV R2, R6 ;  /* 0x0000000600027202 */ /* 0x001fe40000000f00 */
[----:B------:R-:W-:-:S05]  /*0560*/  MOV R3, R7 ;  /* 0x0000000700037202 */ /* 0x000fca0000000f00 */
[----:B------:R-:W-:Y:S01]  /*0570*/  IMAD.WIDE R12, R31, 0x10, R2 ;  /* 0x000000101f0c7825 */ /* 0x000fe200078e0202 */
[----:B-12---:R0:W-:Y:S01]  /*0580*/  STS.128 [R30.X16], R40 ;  /* 0x000000281e007388 */ /* 0x0061e2000000cc00 */
[----:B------:R-:W-:-:S06]  /*0590*/  NOP ;  /* 0x0000000000007918 */ /* 0x000fcc0000000000 */
[----:B------:R-:W-:Y:S04]  /*05a0*/  LDS.128 R4, [R30.X16] ;  /* 0x000000001e047984 */ /* 0x000fe8000000cc00 */
[----:B------:R-:W-:Y:S06]  /*05b0*/  BAR.SYNC.DEFER_BLOCKING 0x0 ;  /* 0x0000000000007b1d */ /* 0x000fec0000010000 */
[----:B------:R-:W2:Y:S01]  /*05c0*/  LDG.E.128 R44, [R12.64] ;  /* 0x000000060c2c7981 */ /* 0x000ea2000c1e1d00 */
[----:B------:R-:W-:-:S03]  /*05d0*/  IMAD.WIDE R14, R31, 0x10, R26 ;  /* 0x000000101f0e7825 */ /* 0x000fc600078e021a */
[----:B--2---:R-:W-:Y:S01]  /*05e0*/  STS.128 [R30.X16], R44 ;  /* 0x0000002c1e007388 */ /* 0x004fe2000000cc00 */
[----:B------:R-:W-:-:S06]  /*05f0*/  NOP ;  /* 0x0000000000007918 */ /* 0x000fcc0000000000 */
[----:B------:R-:W1:Y:S04]  /*0600*/  LDS.128 R8, [R30.X16] ;  /* 0x000000001e087984 */ /* 0x000e68000000cc00 */
[----:B------:R-:W-:Y:S06]  /*0610*/  BAR.SYNC.DEFER_BLOCKING 0x0 ;  /* 0x0000000000007b1d */ /* 0x000fec0000010000 */
[----:B0-----:R-:W2:Y:S01]  /*0620*/  LDG.E.128 R40, [R14.64] ;  /* 0x000000060e287981 */ /* 0x001ea2000c1e1d00 */
[----:B------:R-:W-:Y:S01]  /*0630*/  LEA R22, R0, 0xffffff00, 0x8 ;  /* 0xffffff0000167811 */ /* 0x000fe200078e40ff */
[----:B------:R-:W-:Y:S01]  /*0640*/  IMAD R25, R33, c[0x0][0x1f0], RZ ;  /* 0x00007c0021197a24 */ /* 0x000fe200078e02ff */
[----:B------:R-:W-:Y:S01]  /*0650*/  BSSY B0, `(.L_x_12178) ;  /* 0x0000045000007945 */ /* 0x000fe20003800000 */
[----:B------:R-:W-:Y:S01]  /*0660*/  IMAD R49, R37, c[0x0][0x1f8], RZ ;  /* 0x00007e0025317a24 */ /* 0x000fe200078e02ff */
[----:B------:R-:W-:Y:S01]  /*0670*/  SHF.R.S32.HI R23, RZ, 0x1f, R22 ;  /* 0x0000001fff177819 */ /* 0x000fe20000011416 */
[----:B------:R-:W-:-:S02]  /*0680*/  IMAD R25, R34, c[0x0][0x1f4], R25 ;  /* 0x00007d0022197a24 */ /* 0x000fc400078e0219 */
[----:B------:R-:W-:Y:S02]  /*0690*/  IMAD R49, R38, c[0x0][0x1fc], R49 ;  /* 0x00007f0026317a24 */ /* 0x000fe400078e0231 */
[----:B------:R-:W-:Y:S01]  /*06a0*/  IMAD.WIDE.U32 R12, R34, c[0x0][0x1f0], R22 ;  /* 0x00007c00220c7a25 */ /* 0x000fe200078e0016 */
[----:B-1----:R-:W-:Y:S02]  /*06b0*/  PRMT R52, RZ, 0x5410, R8 ;  /* 0x00005410ff347816 */ /* 0x002fe40000000008 */
[----:B------:R-:W-:Y:S02]  /*06c0*/  PRMT R44, RZ, 0x5410, R10 ;  /* 0x00005410ff2c7816 */ /* 0x000fe4000000000a */
[----:B------:R-:W-:Y:S01]  /*06d0*/  IADD3 R13, R13, R25, RZ ;  /* 0x000000190d0d7210 */ /* 0x000fe20007ffe0ff */
[--C-:B-----5:R-:W-:Y:S01]  /*06e0*/  FADD.FTZ R52, R52, R35.reuse ;  /* 0x0000002334347221 */ /* 0x120fe20000010000 */
[----:B------:R-:W-:Y:S01]  /*06f0*/  PRMT R8, RZ, 0x7610, R8 ;  /* 0x00007610ff087816 */ /* 0x000fe20000000008 */
[----:B------:R-:W-:Y:S01]  /*0700*/  FADD.FTZ R44, R44, R35 ;  /* 0x000000232c2c7221 */ /* 0x000fe20000010000 */
[----:B------:R-:W-:Y:S01]  /*0710*/  PRMT R48, RZ, 0x5410, R9 ;  /* 0x00005410ff307816 */ /* 0x000fe20000000009 */
[----:B------:R-:W-:Y:S01]  /*0720*/  IMAD.WIDE.U32 R24, R38, c[0x0][0x1f8], R12 ;  /* 0x00007e0026187a25 */ /* 0x000fe200078e000c */
[----:B------:R-:W-:-:S02]  /*0730*/  FSETP.GTU.FTZ.AND P6, PT, R52, 20, PT ;  /* 0x41a000003400780b */ /* 0x000fc40003fdc000 */
[----:B------:R-:W-:Y:S01]  /*0740*/  PRMT R46, RZ, 0x7610, R9 ;  /* 0x00007610ff2e7816 */ /* 0x000fe20000000009 */
[--C-:B------:R-:W-:Y:S01]  /*0750*/  FADD.FTZ R50, R8, R35.reuse ;  /* 0x0000002308327221 */ /* 0x100fe20000010000 */
[----:B------:R-:W-:Y:S01]  /*0760*/  PRMT R10, RZ, 0x7610, R10 ;  /* 0x00007610ff0a7816 */ /* 0x000fe2000000000a */
[--C-:B------:R-:W-:Y:S01]  /*0770*/  FADD.FTZ R48, R48, R35.reuse ;  /* 0x0000002330307221 */ /* 0x100fe20000010000 */
[----:B------:R-:W-:Y:S01]  /*0780*/  IADD3 R25, R25, R49, RZ ;  /* 0x0000003119197210 */ /* 0x000fe20007ffe0ff */
[----:B------:R-:W-:Y:S01]  /*0790*/  FADD.FTZ R46, R46, R35 ;  /* 0x000000232e2e7221 */ /* 0x000fe20000010000 */
[C---:B------:R-:W-:Y:S02]  /*07a0*/  LEA R56, P0, R24.reuse, c[0x0][0x268], 0x1 ;  /* 0x00009a0018387a11 */ /* 0x040fe400078008ff */
[----:B------:R-:W-:Y:S02]  /*07b0*/  PRMT R54, RZ, 0x7610, R11 ;  /* 0x00007610ff367816 */ /* 0x000fe4000000000b */
[----:B------:R-:W-:-:S02]  /*07c0*/  LEA.HI.X R57, R24, c[0x0][0x26c], R25, 0x1, P0 ;  /* 0x00009b0018397a11 */ /* 0x000fc400000f0c19 */
[----:B------:R-:W-:Y:S01]  /*07d0*/  FSETP.GTU.FTZ.AND P5, PT, R50, 20, PT ;  /* 0x41a000003200780b */ /* 0x000fe20003fbc000 */
[----:B------:R-:W-:Y:S01]  /*07e0*/  FADD.FTZ R54, R54, R35 ;  /* 0x0000002336367221 */ /* 0x000fe20000010000 */
[----:B------:R-:W-:Y:S02]  /*07f0*/  FSETP.GTU.FTZ.AND P4, PT, R48, 20, PT ;  /* 0x41a000003000780b */ /* 0x000fe40003f9c000 */
[----:B------:R-:W-:Y:S02]  /*0800*/  FSETP.GTU.FTZ.AND P3, PT, R46, 20, PT ;  /* 0x41a000002e00780b */ /* 0x000fe40003f7c000 */
[----:B------:R-:W-:Y:S01]  /*0810*/  FSETP.GTU.FTZ.AND P2, PT, R44, 20, PT ;  /* 0x41a000002c00780b */ /* 0x000fe20003f5c000 */
[----:B--2---:R0:W-:Y:S01]  /*0820*/  STS.128 [R30.X16], R40 ;  /* 0x000000281e007388 */ /* 0x0041e2000000cc00 */
[----:B------:R-:W-:-:S06]  /*0830*/  NOP ;  /* 0x0000000000007918 */ /* 0x000fcc0000000000 */
[----:B------:R1:W2:Y:S01]  /*0840*/  LDS.128 R12, [R30.X16] ;  /* 0x000000001e0c7984 */ /* 0x0002a2000000cc00 */
[----:B0-----:R-:W-:Y:S01]  /*0850*/  PRMT R40, RZ, 0x5410, R11 ;  /* 0x00005410ff287816 */ /* 0x001fe2000000000b */
[----:B------:R-:W-:-:S04]  /*0860*/  FADD.FTZ R42, R10, R35 ;  /* 0x000000230a2a7221 */ /* 0x000fc80000010000 */
[----:B------:R-:W-:Y:S01]  /*0870*/  FADD.FTZ R40, R40, R35 ;  /* 0x0000002328287221 */ /* 0x000fe20000010000 */
[----:B------:R-:W-:-:S04]  /*0880*/  FSETP.GTU.FTZ.AND P1, PT, R42, 20, PT ;  /* 0x41a000002a00780b */ /* 0x000fc80003f3c000 */
[----:B------:R-:W-:Y:S01]  /*0890*/  FSETP.GTU.FTZ.AND P0, PT, R40, 20, PT ;  /* 0x41a000002800780b */ /* 0x000fe20003f1c000 */
[----:B------:R-:W-:Y:S07]  /*08a0*/  @P6 BRA `(.L_x_12179) ;  /* 0x000001f000006947 */ /* 0x000fee0003800000 */
        /* <DEDUP_REMOVED lines=31> */
.L_x_12179:
[----:B-1----:R-:W-:Y:S05]  /*0aa0*/  BSYNC B0 ;  /* 0x0000000000007941 */ /* 0x002fea0003800000 */
.L_x_12178:
        /* <DEDUP_REMOVED lines=35> */
.L_x_12181:
[----:B------:R-:W-:Y:S05]  /*0ce0*/  BSYNC B0 ;  /* 0x0000000000007941 */ /* 0x000fea0003800000 */
.L_x_12180:
        /* <DEDUP_REMOVED lines=33> */
.L_x_12183:
[----:B------:R-:W-:Y:S05]  /*0f00*/  BSYNC B0 ;  /* 0x0000000000007941 */ /* 0x000fea0003800000 */
.L_x_12182:
        /* <DEDUP_REMOVED lines=33> */
.L_x_12185:
[----:B------:R-:W-:Y:S05]  /*1120*/  BSYNC B0 ;  /* 0x0000000000007941 */ /* 0x000fea0003800000 */
.L_x_12184:
        /* <DEDUP_REMOVED lines=33> */
.L_x_12187:
[----:B------:R-:W-:Y:S05]  /*1340*/  BSYNC B0 ;  /* 0x0000000000007941 */ /* 0x000fea0003800000 */
.L_x_12186:
        /* <DEDUP_REMOVED lines=33> */
.L_x_12189:
[----:B------:R-:W-:Y:S05]  /*1560*/  BSYNC B0 ;  /* 0x0000000000007941 */ /* 0x000fea0003800000 */
.L_x_12188:
        /* <DEDUP_REMOVED lines=33> */
.L_x_12191:
[----:B------:R-:W-:Y:S05]  /*1780*/  BSYNC B0 ;  /* 0x0000000000007941 */ /* 0x000fea0003800000 */
.L_x_12190:
        /* <DEDUP_REMOVED lines=33> */
.L_x_12193:
[----:B------:R-:W-:Y:S05]  /*19a0*/  BSYNC B0 ;  /* 0x0000000000007941 */ /* 0x000fea0003800000 */
.L_x_12192:
[----:B------:R-:W-:Y:S06]  /*19b0*/  BAR.SYNC.DEFER_BLOCKING 0x0 ;  /* 0x0000000000007b1d */ /* 0x000fec0000010000 */
[----:B------:R-:W3:Y:S01]  /*19c0*/  LDG.E.128 R60, [R8.64] ;  /* 0x00000006083c7981 */ /* 0x000ee2000c1e1d00 */
[----:B------:R-:W-:Y:S02]  /*19d0*/  IMAD R11, R33, c[0x0][0x200], RZ ;  /* 0x00008000210b7a24 */ /* 0x000fe400078e02ff */
[----:B------:R-:W-:Y:S02]  /*19e0*/  IMAD R41, R37, c[0x0][0x208], RZ ;  /* 0x0000820025297a24 */ /* 0x000fe400078e02ff */
[----:B------:R-:W-:-:S02]  /*19f0*/  IMAD R25, R34, c[0x0][0x204], R11 ;  /* 0x0000810022197a24 */ /* 0x000fc400078e020b */
[----:B------:R-:W-:-:S04]  /*1a00*/  IMAD.WIDE.U32 R10, R34, c[0x0][0x200], R22 ;  /* 0x00008000220a7a25 */ /* 0x000fc800078e0016 */
[----:B------:R-:W-:Y:S01]  /*1a10*/  IMAD R41, R38, c[0x0][0x20c], R41 ;  /* 0x0000830026297a24 */ /* 0x000fe200078e0229 */
[----:B------:R-:W-:-:S05]  /*1a20*/  IADD3 R11, R11, R25, RZ ;  /* 0x000000190b0b7210 */ /* 0x000fca0007ffe0ff */
[----:B------:R-:W-:-:S05]  /*1a30*/  IMAD.WIDE.U32 R10, R38, c[0x0][0x208], R10 ;  /* 0x00008200260a7a25 */ /* 0x000fca00078e000a */
[----:B------:R-:W-:Y:S02]  /*1a40*/  IADD3 R11, R11, R41, RZ ;  /* 0x000000290b0b7210 */ /* 0x000fe40007ffe0ff */
[----:B------:R-:W-:-:S04]  /*1a50*/  LEA R56, P0, R10, c[0x0][0x258], 0x1 ;  /* 0x000096000a387a11 */ /* 0x000fc800078008ff */
[----:B------:R-:W-:-:S05]  /*1a60*/  LEA.HI.X R57, R10, c[0x0][0x25c], R11, 0x1, P0 ;  /* 0x000097000a397a11 */ /* 0x000fca00000f0c0b */
[----:B------:R-:W-:Y:S01]  /*1a70*/  IMAD.WIDE R56, R31, 0x10, R56 ;  /* 0x000000101f387825 */ /* 0x000fe200078e0238 */
[----:B---3--:R0:W-:Y:S01]  /*1a80*/  STS.128 [R30.X16], R60 ;  /* 0x0000003c1e007388 */ /* 0x0081e2000000cc00 */
[----:B------:R-:W-:-:S06]  /*1a90*/  NOP ;  /* 0x0000000000007918 */ /* 0x000fcc0000000000 */
[----:B------:R-:W1:Y:S04]  /*1aa0*/  LDS.128 R8, [R30.X16] ;  /* 0x000000001e087984 */ /* 0x000e68000000cc00 */
[----:B------:R-:W-:Y:S06]  /*1ab0*/  BAR.SYNC.DEFER_BLOCKING 0x0 ;  /* 0x0000000000007b1d */ /* 0x000fec0000010000 */
[----:B------:R-:W3:Y:S01]  /*1ac0*/  LDG.E.128 R56, [R56.64] ;  /* 0x0000000638387981 */ /* 0x000ee2000c1e1d00 */
[----:B--2---:R-:W-:-:S02]  /*1ad0*/  PRMT R64, RZ, 0x5410, R13 ;  /* 0x00005410ff407816 */ /* 0x004fc4000000000d */
[----:B------:R-:W-:Y:S02]  /*1ae0*/  PRMT R66, RZ, 0x7610, R13 ;  /* 0x00007610ff427816 */ /* 0x000fe4000000000d */
[--C-:B------:R-:W-:Y:S02]  /*1af0*/  PRMT R68, RZ, 0x5410, R14.reuse ;  /* 0x00005410ff447816 */ /* 0x100fe4000000000e */
[----:B------:R-:W-:Y:S02]  /*1b00*/  PRMT R70, RZ, 0x7610, R14 ;  /* 0x00007610ff467816 */ /* 0x000fe4000000000e */
[----:B------:R-:W-:Y:S02]  /*1b10*/  PRMT R72, RZ, 0x5410, R15 ;  /* 0x00005410ff487816 */ /* 0x000fe4000000000f */
[----:B0-----:R-:W-:Y:S02]  /*1b20*/  PRMT R62, RZ, 0x7610, R12 ;  /* 0x00007610ff3e7816 */ /* 0x001fe4000000000c */
[----:B-1----:R-:W-:-:S02]  /*1b30*/  PRMT R63, RZ, 0x5410, R8 ;  /* 0x00005410ff3f7816 */ /* 0x002fc40000000008 */
[----:B------:R-:W-:Y:S02]  /*1b40*/  PRMT R65, RZ, 0x7610, R8 ;  /* 0x00007610ff417816 */ /* 0x000fe40000000008 */
[--C-:B------:R-:W-:Y:S01]  /*1b50*/  PRMT R67, RZ, 0x5410, R9.reuse ;  /* 0x00005410ff437816 */ /* 0x100fe20000000009 */
[----:B------:R-:W-:Y:S01]  /*1b60*/  FMUL.FTZ R24, R63, -1.4426950216293334961 ;  /* 0xbfb8aa3b3f187820 */ /* 0x000fe20000410000 */
[----:B------:R-:W-:Y:S01]  /*1b70*/  PRMT R69, RZ, 0x7610, R9 ;  /* 0x00007610ff457816 */ /* 0x000fe20000000009 */
[----:B------:R-:W-:Y:S01]  /*1b80*/  FMUL.FTZ R8, R65, -1.4426950216293334961 ;  /* 0xbfb8aa3b41087820 */ /* 0x000fe20000410000 */
[----:B------:R-:W-:Y:S01]  /*1b90*/  PRMT R43, RZ, 0x7610, R10 ;  /* 0x00007610ff2b7816 */ /* 0x000fe2000000000a */
[----:B------:R0:W1:Y:S01]  /*1ba0*/  MUFU.EX2 R45, R24 ;  /* 0x00000018002d7308 */ /* 0x0000620000000800 */
[----:B------:R-:W-:Y:S02]  /*1bb0*/  FMUL.FTZ R25, R67, -1.4426950216293334961 ;  /* 0xbfb8aa3b43197820 */ /* 0x000fe40000410000 */
[----:B------:R-:W-:-:S05]  /*1bc0*/  FMUL.FTZ R9, R69, -1.4426950216293334961 ;  /* 0xbfb8aa3b45097820 */ /* 0x000fca0000410000 */
[----:B------:R2:W4:Y:S01]  /*1bd0*/  MUFU.EX2 R47, R8 ;  /* 0x00000008002f7308 */ /* 0x0005220000000800 */
[----:B0-----:R-:W-:-:S05]  /*1be0*/  PRMT R24, RZ, 0x5410, R10 ;  /* 0x00005410ff187816 */ /* 0x001fca000000000a */
[----:B------:R-:W-:Y:S02]  /*1bf0*/  FMUL.FTZ R41, R24, -1.4426950216293334961 ;  /* 0xbfb8aa3b18297820 */ /* 0x000fe40000410000 */
[----:B------:R-:W0:Y:S01]  /*1c00*/  MUFU.EX2 R49, R25 ;  /* 0x0000001900317308 */ /* 0x000e220000000800 */
[----:B--2---:R-:W-:Y:S02]  /*1c10*/  FMUL.FTZ R8, R43, -1.4426950216293334961 ;  /* 0xbfb8aa3b2b087820 */ /* 0x004fe40000410000 */
[----:B-1----:R-:W-:-:S05]  /*1c20*/  FADD.FTZ R45, R45, 1 ;  /* 0x3f8000002d2d7421 */ /* 0x002fca0000010000 */
[----:B------:R1:W2:Y:S01]  /*1c30*/  MUFU.EX2 R53, R41 ;  /* 0x0000002900357308 */ /* 0x0002a20000000800 */
[----:B----4-:R-:W-:-:S07]  /*1c40*/  FADD.FTZ R47, R47, 1 ;  /* 0x3f8000002f2f7421 */ /* 0x010fce0000010000 */
[----:B------:R-:W4:Y:S01]  /*1c50*/  MUFU.EX2 R51, R9 ;  /* 0x0000000900337308 */ /* 0x000f220000000800 */
[----:B-1----:R-:W-:Y:S01]  /*1c60*/  PRMT R41, RZ, 0x5410, R11 ;  /* 0x00005410ff297816 */ /* 0x002fe2000000000b */
[----:B0-----:R-:W-:-:S04]  /*1c70*/  FADD.FTZ R49, R49, 1 ;  /* 0x3f80000031317421 */ /* 0x001fc80000010000 */
[----:B------:R-:W-:Y:S02]  /*1c80*/  FMUL.FTZ R25, R41, -1.4426950216293334961 ;  /* 0xbfb8aa3b29197820 */ /* 0x000fe40000410000 */
[----:B------:R-:W0:Y:S01]  /*1c90*/  MUFU.EX2 R55, R8 ;  /* 0x0000000800377308 */ /* 0x000e220000000800 */
[----:B--2---:R-:W-:-:S07]  /*1ca0*/  FADD.FTZ R53, R53, 1 ;  /* 0x3f80000035357421 */ /* 0x004fce0000010000 */
[----:B------:R1:W2:Y:S01]  /*1cb0*/  MUFU.EX2 R61, R25 ;  /* 0x00000019003d7308 */ /* 0x0002a20000000800 */
[----:B----4-:R-:W-:-:S07]  /*1cc0*/  FADD.FTZ R51, R51, 1 ;  /* 0x3f80000033337421 */ /* 0x010fce0000010000 */
[----:B------:R-:W-:Y:S01]  /*1cd0*/  MUFU.RCP R78, R49 ;  /* 0x00000031004e7308 */ /* 0x000fe20000001000 */
[----:B-1----:R-:W-:Y:S01]  /*1ce0*/  PRMT R25, RZ, 0x7610, R11 ;  /* 0x00007610ff197816 */ /* 0x002fe2000000000b */
[----:B0-----:R-:W-:-:S04]  /*1cf0*/  FADD.FTZ R55, R55, 1 ;  /* 0x3f80000037377421 */ /* 0x001fc80000010000 */
[----:B------:R-:W-:Y:S02]  /*1d00*/  FMUL.FTZ R60, R25, -1.4426950216293334961 ;  /* 0xbfb8aa3b193c7820 */ /* 0x000fe40000410000 */
[----:B------:R-:W0:Y:S01]  /*1d10*/  MUFU.RCP R80, R51 ;  /* 0x0000003300507308 */ /* 0x000e220000001000 */
[----:B--2---:R-:W-:-:S07]  /*1d20*/  FADD.FTZ R61, R61, 1 ;  /* 0x3f8000003d3d7421 */ /* 0x004fce0000010000 */
[----:B------:R1:W2:Y:S08]  /*1d30*/  MUFU.EX2 R73, R60 ;  /* 0x0000003c00497308 */ /* 0x0002b00000000800 */
[----:B------:R-:W-:Y:S01]  /*1d40*/  MUFU.RCP R74, R45 ;  /* 0x0000002d004a7308 */ /* 0x000fe20000001000 */
[----:B-1----:R-:W-:Y:S01]  /*1d50*/  PRMT R60, RZ, 0x5410, R12 ;  /* 0x00005410ff3c7816 */ /* 0x002fe2000000000c */
[----:B0-----:R-:W-:-:S04]  /*1d60*/  FADD.FTZ R14, -R80, 1 ;  /* 0x3f800000500e7421 */ /* 0x001fc80000010100 */
[----:B------:R-:W-:Y:S02]  /*1d70*/  FFMA.FTZ R14, R69, R14, 1 ;  /* 0x3f800000450e7423 */ /* 0x000fe4000001000e */
[----:B------:R-:W-:Y:S01]  /*1d80*/  MUFU.RCP R82, R55 ;  /* 0x0000003700527308 */ /* 0x000fe20000001000 */
[----:B--2---:R-:W-:-:S07]  /*1d90*/  FADD.FTZ R73, R73, 1 ;  /* 0x3f80000049497421 */ /* 0x004fce0000010000 */
[----:B------:R-:W-:Y:S08]  /*1da0*/  MUFU.RCP R71, R53 ;  /* 0x0000003500477308 */ /* 0x000ff00000001000 */
[----:B------:R-:W0:Y:S08]  /*1db0*/  MUFU.RCP R84, R61 ;  /* 0x0000003d00547308 */ /* 0x000e300000001000 */
[----:B------:R-:W-:Y:S08]  /*1dc0*/  MUFU.RCP R76, R47 ;  /* 0x0000002f004c7308 */ /* 0x000ff00000001000 */
[----:B------:R-:W1:Y:S01]  /*1dd0*/  MUFU.RCP R88, R73 ;  /* 0x0000004900587308 */ /* 0x000e620000001000 */
[----:B0-----:R-:W-:-:S04]  /*1de0*/  FADD.FTZ R86, -R84, 1 ;  /* 0x3f80000054567421 */ /* 0x001fc80000010100 */
[C---:B------:R-:W-:Y:S02]  /*1df0*/  FFMA.FTZ R86, R41.reuse, R86, 1 ;  /* 0x3f80000029567423 */ /* 0x040fe40000010056 */
[----:B------:R-:W-:Y:S02]  /*1e00*/  FMUL.FTZ R41, R41, R84 ;  /* 0x0000005429297220 */ /* 0x000fe40000410000 */
[----:B-1----:R-:W-:-:S04]  /*1e10*/  FADD.FTZ R90, -R88, 1 ;  /* 0x3f800000585a7421 */ /* 0x002fc80000010100 */
[----:B------:R-:W-:Y:S01]  /*1e20*/  FFMA.FTZ R90, R25, R90, 1 ;  /* 0x3f800000195a7423 */ /* 0x000fe2000001005a */
[----:B---3--:R0:W-:Y:S01]  /*1e30*/  STS.128 [R30.X16], R56 ;  /* 0x000000381e007388 */ /* 0x0081e2000000cc00 */
[----:B------:R-:W-:-:S06]  /*1e40*/  NOP ;  /* 0x0000000000007918 */ /* 0x000fcc0000000000 */
[----:B------:R-:W1:Y:S01]  /*1e50*/  LDS.128 R8, [R30.X16] ;  /* 0x000000001e087984 */ /* 0x000e62000000cc00 */
[----:B0-----:R-:W-:Y:S01]  /*1e60*/  PRMT R58, RZ, 0x7610, R15 ;  /* 0x00007610ff3a7816 */ /* 0x001fe2000000000f */
[----:B------:R-:W-:Y:S01]  /*1e70*/  IMAD R57, R33, c[0x0][0x2e8], RZ ;  /* 0x0000ba0021397a24 */ /* 0x000fe200078e02ff */
[----:B------:R-:W-:-:S03]  /*1e80*/  MOV R56, c[0x0][0x16c] ;  /* 0x00005b0000387a02 */ /* 0x000fc60000000f00 */
[----:B------:R-:W-:Y:S01]  /*1e90*/  IMAD R77, R34, c[0x0][0x2ec], R57 ;  /* 0x0000bb00224d7a24 */ /* 0x000fe200078e0239 */
[----:B------:R-:W-:Y:S02]  /*1ea0*/  ISETP.GE.AND P1, PT, R56, 0x1, PT ;  /* 0x000000013800780c */ /* 0x000fe40003f26270 */
[----:B-1----:R-:W-:Y:S02]  /*1eb0*/  PRMT R53, RZ, 0x5410, R9 ;  /* 0x00005410ff357816 */ /* 0x002fe40000000009 */
[--C-:B------:R-:W-:Y:S02]  /*1ec0*/  PRMT R55, RZ, 0x5410, R10.reuse ;  /* 0x00005410ff377816 */ /* 0x100fe4000000000a */
[----:B------:R-:W-:Y:S01]  /*1ed0*/  PRMT R49, RZ, 0x7610, R10 ;  /* 0x00007610ff317816 */ /* 0x000fe2000000000a */
[----:B------:R-:W-:Y:S01]  /*1ee0*/  FADD.FTZ R10, -R78, 1 ;  /* 0x3f8000004e0a7421 */ /* 0x000fe20000010100 */
[--C-:B------:R-:W-:Y:S02]  /*1ef0*/  PRMT R59, RZ, 0x5410, R11.reuse ;  /* 0x00005410ff3b7816 */ /* 0x100fe4000000000b */
[----:B------:R-:W-:Y:S01]  /*1f00*/  PRMT R61, RZ, 0x7610, R11 ;  /* 0x00007610ff3d7816 */ /* 0x000fe2000000000b */
[----:B------:R-:W-:Y:S01]  /*1f10*/  FMUL.FTZ R11, R64, R53 ;  /* 0x00000035400b7220 */ /* 0x000fe20000410000 */
[----:B------:R-:W-:Y:S01]  /*1f20*/  PRMT R47, RZ, 0x7610, R9 ;  /* 0x00007610ff2f7816 */ /* 0x000fe20000000009 */
[----:B------:R-:W-:Y:S01]  /*1f30*/  FFMA.FTZ R13, R67, R10, 1 ;  /* 0x3f800000430d7423 */ /* 0x000fe2000001000a */
[--C-:B------:R-:W-:Y:S01]  /*1f40*/  PRMT R51, RZ, 0x5410, R8.reuse ;  /* 0x00005410ff337816 */ /* 0x100fe20000000008 */
[----:B------:R-:W-:Y:S01]  /*1f50*/  FMUL.FTZ R10, R78, R11 ;  /* 0x0000000b4e0a7220 */ /* 0x000fe20000410000 */
[----:B------:R-:W-:Y:S01]  /*1f60*/  PRMT R45, RZ, 0x7610, R8 ;  /* 0x00007610ff2d7816 */ /* 0x000fe20000000008 */
[----:B------:R-:W-:-:S02]  /*1f70*/  FMUL.FTZ R15, R66, R47 ;  /* 0x0000002f420f7220 */ /* 0x000fc40000410000 */
[----:B------:R-:W-:Y:S02]  /*1f80*/  FADD.FTZ R8, -R74, 1 ;  /* 0x3f8000004a087421 */ /* 0x000fe40000010100 */
[----:B------:R-:W-:Y:S02]  /*1f90*/  FMUL.FTZ R9, R60, R51 ;  /* 0x000000333c097220 */ /* 0x000fe40000410000 */
[----:B------:R-:W-:Y:S02]  /*1fa0*/  FMUL.FTZ R13, R10, R13 ;  /* 0x0000000d0a0d7220 */ /* 0x000fe40000410000 */
[----:B------:R-:W-:Y:S02]  /*1fb0*/  FMUL.FTZ R15, R80, R15 ;  /* 0x0000000f500f7220 */ /* 0x000fe40000410000 */
[----:B------:R-:W-:Y:S02]  /*1fc0*/  FADD.FTZ R10, -R82, 1 ;  /* 0x3f800000520a7421 */ /* 0x000fe40000010100 */
[----:B------:R-:W-:-:S02]  /*1fd0*/  FFMA.FTZ R8, R63, R8, 1 ;  /* 0x3f8000003f087423 */ /* 0x000fc40000010008 */
[----:B------:R-:W-:Y:S02]  /*1fe0*/  FMUL.FTZ R9, R74, R9 ;  /* 0x000000094a097220 */ /* 0x000fe40000410000 */
[----:B------:R-:W-:Y:S02]  /*1ff0*/  FMUL.FTZ R14, R15, R14 ;  /* 0x0000000e0f0e7220 */ /* 0x000fe40000410000 */
[----:B------:R-:W-:Y:S02]  /*2000*/  FFMA.FTZ R56, R43, R10, 1 ;  /* 0x3f8000002b387423 */ /* 0x000fe4000001000a */
[----:B------:R-:W-:Y:S01]  /*2010*/  FADD.FTZ R15, -R71, 1 ;  /* 0x3f800000470f7421 */ /* 0x000fe20000010100 */
[----:B------:R-:W-:Y:S01]  /*2020*/  F2FP.BF16.PACK_AB R13, R14, R13 ;  /* 0x0000000d0e0d723e */ /* 0x000fe200000010ff */
[----:B------:R-:W-:Y:S02]  /*2030*/  FMUL.FTZ R10, R68, R55 ;  /* 0x00000037440a7220 */ /* 0x000fe40000410000 */
[----:B------:R-:W-:-:S02]  /*2040*/  FMUL.FTZ R12, R9, R8 ;  /* 0x00000008090c7220 */ /* 0x000fc40000410000 */
[----:B------:R-:W-:Y:S02]  /*2050*/  FMUL.FTZ R57, R70, R49 ;  /* 0x0000003146397220 */ /* 0x000fe40000410000 */
[----:B------:R-:W-:Y:S02]  /*2060*/  FADD.FTZ R8, -R76, 1 ;  /* 0x3f8000004c087421 */ /* 0x000fe40000010100 */
        /* <DEDUP_REMOVED lines=17> */
[----:B------:R-:W-:-:S03]  /*2180*/  IMAD.WIDE.U32 R8, R34, c[0x0][0x2e8], R22 ;  /* 0x0000ba0022087a25 */ /* 0x000fc600078e0016 */
[----:B------:R-:W-:Y:S01]  /*2190*/  F2FP.BF16.PACK_AB R15, R90, R73 ;  /* 0x000000495a0f723e */ /* 0x000fe200000010ff */
[----:B------:R-:W-:Y:S01]  /*21a0*/  BAR.SYNC.DEFER_BLOCKING 0x0 ;  /* 0x0000000000007b1d */ /* 0x000fe20000010000 */
[----:B------:R-:W-:Y:S01]  /*21b0*/  IADD3 R57, R9, R77, RZ ;  /* 0x0000004d09397210 */ /* 0x000fe20007ffe0ff */
[----:B------:R-:W-:Y:S01]  /*21c0*/  FMUL.FTZ R63, R63, R74 ;  /* 0x0000004a3f3f7220 */ /* 0x000fe20000410000 */
[----:B------:R-:W-:Y:S01]  /*21d0*/  MOV R56, R8 ;  /* 0x0000000800387202 */ /* 0x000fe20000000f00 */
[----:B------:R-:W-:Y:S02]  /*21e0*/  FMUL.FTZ R76, R65, R76 ;  /* 0x0000004c414c7220 */ /* 0x000fe40000410000 */
[----:B------:R-:W-:Y:S02]  /*21f0*/  FMUL.FTZ R65, R60, R63 ;  /* 0x0000003f3c417220 */ /* 0x000fe40000410000 */
[----:B------:R-:W-:Y:S02]  /*2200*/  FMUL.FTZ R78, R67, R78 ;  /* 0x0000004e434e7220 */ /* 0x000fe40000410000 */
[----:B------:R-:W-:-:S02]  /*2210*/  IMAD R67, R37, c[0x0][0x2f0], RZ ;  /* 0x0000bc0025437a24 */ /* 0x000fc400078e02ff */
[----:B------:R-:W-:Y:S02]  /*2220*/  FMUL.FTZ R89, R62, R76 ;  /* 0x0000004c3e597220 */ /* 0x000fe40000410000 */
[----:B------:R-:W-:-:S04]  /*2230*/  IMAD.WIDE.U32 R56, R38, c[0x0][0x2f0], R56 ;  /* 0x0000bc0026387a25 */ /* 0x000fc800078e0038 */
[----:B------:R-:W-:Y:S02]  /*2240*/  FMUL.FTZ R80, R69, R80 ;  /* 0x0000005045507220 */ /* 0x000fe40000410000 */
[----:B------:R-:W-:Y:S02]  /*2250*/  FMUL.FTZ R24, R24, R71 ;  /* 0x0000004718187220 */ /* 0x000fe40000410000 */
[----:B------:R-:W-:Y:S01]  /*2260*/  FMUL.FTZ R87, R66, R80 ;  /* 0x0000005042577220 */ /* 0x000fe20000410000 */
[----:B------:R0:W-:Y:S01]  /*2270*/  STS.128 [R30.X16], R12 ;  /* 0x0000000c1e007388 */ /* 0x0001e2000000cc00 */
[----:B------:R-:W-:-:S06]  /*2280*/  NOP ;  /* 0x0000000000007918 */ /* 0x000fcc0000000000 */
[----:B------:R-:W1:Y:S01]  /*2290*/  LDS.128 R8, [R30.X16] ;  /* 0x000000001e087984 */ /* 0x000e62000000cc00 */
[----:B------:R-:W-:Y:S02]  /*22a0*/  FMUL.FTZ R69, R68, R24 ;  /* 0x0000001844457220 */ /* 0x000fe40000410000 */
[----:B------:R-:W-:Y:S02]  /*22b0*/  FMUL.FTZ R43, R43, R82 ;  /* 0x000000522b2b7220 */ /* 0x000fe40000410000 */
[----:B------:R-:W-:Y:S02]  /*22c0*/  FMUL.FTZ R88, R25, R88 ;  /* 0x0000005819587220 */ /* 0x000fe40000410000 */
[----:B------:R-:W-:Y:S01]  /*22d0*/  FMUL.FTZ R85, R70, R43 ;  /* 0x0000002b46557220 */ /* 0x000fe20000410000 */
[--C-:B0-----:R-:W-:Y:S01]  /*22e0*/  PRMT R12, RZ, 0x5410, R4.reuse ;  /* 0x00005410ff0c7816 */ /* 0x101fe20000000004 */
[----:B------:R-:W-:Y:S01]  /*22f0*/  FMUL.FTZ R25, R72, R41 ;  /* 0x0000002948197220 */ /* 0x000fe20000410000 */
[--C-:B------:R-:W-:Y:S01]  /*2300*/  PRMT R13, RZ, 0x5410, R5.reuse ;  /* 0x00005410ff0d7816 */ /* 0x100fe20000000005 */
[----:B------:R-:W-:Y:S01]  /*2310*/  FMUL.FTZ R83, R58, R88 ;  /* 0x000000583a537220 */ /* 0x000fe20000410000 */
[----:B------:R-:W-:Y:S01]  /*2320*/  PRMT R14, RZ, 0x7610, R5 ;  /* 0x00007610ff0e7816 */ /* 0x000fe20000000005 */
[----:B------:R-:W-:Y:S01]  /*2330*/  FFMA.FTZ R60, R65, R12, R39 ;  /* 0x0000000c413c7223 */ /* 0x000fe20000010027 */
[----:B------:R-:W-:Y:S01]  /*2340*/  PRMT R12, RZ, 0x7610, R4 ;  /* 0x00007610ff0c7816 */ /* 0x000fe20000000004 */
[----:B------:R-:W-:-:S02]  /*2350*/  IMAD R39, R38, c[0x0][0x2f4], R67 ;  /* 0x0000bd0026277a24 */ /* 0x000fc400078e0243 */
[----:B------:R-:W-:Y:S02]  /*2360*/  FMUL.FTZ R67, R64, R78 ;  /* 0x0000004e40437220 */ /* 0x000fe40000410000 */
[----:B------:R-:W-:Y:S01]  /*2370*/  FFMA.FTZ R60, R89, R12, R60 ;  /* 0x0000000c593c7223 */ /* 0x000fe2000001003c */
[----:B------:R-:W-:Y:S02]  /*2380*/  IADD3 R15, R57, R39, RZ ;  /* 0x00000027390f7210 */ /* 0x000fe40007ffe0ff */
[----:B------:R-:W-:Y:S01]  /*2390*/  LEA R12, P0, R56, c[0x0][0x338], 0x1 ;  /* 0x0000ce00380c7a11 */ /* 0x000fe200078008ff */
[----:B------:R-:W-:-:S03]  /*23a0*/  FFMA.FTZ R60, R67, R13, R60 ;  /* 0x0000000d433c7223 */ /* 0x000fc6000001003c */
[----:B------:R-:W-:Y:S01]  /*23b0*/  LEA.HI.X R13, R56, c[0x0][0x33c], R15, 0x1, P0 ;  /* 0x0000cf00380d7a11 */ /* 0x000fe200000f0c0f */
[----:B------:R-:W-:Y:S01]  /*23c0*/  FFMA.FTZ R14, R87, R14, R60 ;  /* 0x0000000e570e7223 */ /* 0x000fe2000001003c */
[----:B------:R-:W-:Y:S02]  /*23d0*/  ISETP.NE.U32.AND P0, PT, RZ, c[0x0][0x270], PT ;  /* 0x00009c00ff007a0c */ /* 0x000fe40003f05070 */
[----:B------:R-:W-:Y:S01]  /*23e0*/  PRMT R15, RZ, 0x5410, R6 ;  /* 0x00005410ff0f7816 */ /* 0x000fe20000000006 */
[----:B------:R-:W-:Y:S01]  /*23f0*/  IMAD.WIDE R12, R31, 0x10, R12 ;  /* 0x000000101f0c7825 */ /* 0x000fe200078e020c */
[----:B------:R-:W-:-:S03]  /*2400*/  ISETP.NE.AND.EX P0, PT, RZ, c[0x0][0x274], PT, P0 ;  /* 0x00009d00ff007a0c */ /* 0x000fc60003f05300 */
[----:B------:R-:W-:Y:S01]  /*2410*/  FFMA.FTZ R14, R69, R15, R14 ;  /* 0x0000000f450e7223 */ /* 0x000fe2000001000e */
[----:B------:R-:W-:Y:S01]  /*2420*/  PRMT R15, RZ, 0x7610, R6 ;  /* 0x00007610ff0f7816 */ /* 0x000fe20000000006 */
[----:B-1----:R0:W-:Y:S04]  /*2430*/  STG.E.128 [R12.64], R8 ;  /* 0x000000080c007986 */ /* 0x0021e8000c101d06 */
[----:B------:R-:W-:Y:S01]  /*2440*/  FFMA.FTZ R14, R85, R15, R14 ;  /* 0x0000000f550e7223 */ /* 0x000fe2000001000e */
[----:B------:R-:W-:-:S05]  /*2450*/  PRMT R15, RZ, 0x5410, R7 ;  /* 0x00005410ff0f7816 */ /* 0x000fca0000000007 */
[----:B------:R-:W-:Y:S01]  /*2460*/  FFMA.FTZ R56, R25, R15, R14 ;  /* 0x0000000f19387223 */ /* 0x000fe2000001000e */
[----:B------:R-:W-:Y:S05]  /*2470*/  @!P0 BRA `(.L_x_12194) ;  /* 0x000001c000008947 */ /* 0x000fea0003800000 */
[----:B------:R-:W-:Y:S01]  /*2480*/  BAR.SYNC.DEFER_BLOCKING 0x0 ;  /* 0x0000000000007b1d */ /* 0x000fe20000010000 */
[----:B0-----:R-:W-:Y:S02]  /*2490*/  FMUL.FTZ R12, R63, R51 ;  /* 0x000000333f0c7220 */ /* 0x001fe40000410000 */
[----:B------:R-:W-:Y:S02]  /*24a0*/  FMUL.FTZ R13, R78, R53 ;  /* 0x000000354e0d7220 */ /* 0x000fe40000410000 */
[----:B------:R-:W-:Y:S02]  /*24b0*/  FMUL.FTZ R14, R24, R55 ;  /* 0x00000037180e7220 */ /* 0x000fe40000410000 */
[----:B------:R-:W-:Y:S02]  /*24c0*/  FMUL.FTZ R15, R41, R59 ;  /* 0x0000003b290f7220 */ /* 0x000fe40000410000 */
[----:B------:R-:W-:-:S02]  /*24d0*/  FMUL.FTZ R88, R88, R61 ;  /* 0x0000003d58587220 */ /* 0x000fc40000410000 */
        /* <DEDUP_REMOVED lines=22> */
.L_x_12194:
[----:B------:R-:W-:Y:S01]  /*2640*/  PRMT R39, RZ, 0x7610, R7 ;  /* 0x00007610ff277816 */ /* 0x000fe20000000007 */
[----:B------:R-:W-:Y:S01]  /*2650*/  BAR.SYNC.DEFER_BLOCKING 0x0 ;  /* 0x0000000000007b1d */ /* 0x000fe20000010000 */
[----:B------:R-:W-:Y:S01]  /*2660*/  HFMA2.MMA R78, -RZ, RZ, 0, 0 ;  /* 0x00000000ff4e7435 */ /* 0x000fe200000001ff */
[----:B------:R-:W-:Y:S01]  /*2670*/  MOV R63, RZ ;  /* 0x000000ff003f7202 */ /* 0x000fe20000000f00 */
[----:B------:R-:W-:Y:S01]  /*2680*/  HFMA2.MMA R76, -RZ, RZ, 0, 0 ;  /* 0x00000000ff4c7435 */ /* 0x000fe200000001ff */
[----:B------:R-:W-:Y:S01]  /*2690*/  FFMA.FTZ R39, R83, R39, R56 ;  /* 0x0000002753277223 */ /* 0x000fe20000010038 */
        /* <DEDUP_REMOVED lines=14> */
[C---:B0-----:R-:W-:Y:S01]  /*2780*/  IMAD R9, R37.reuse, c[0x0][0x180], RZ ;  /* 0x0000600025097a24 */ /* 0x041fe200078e02ff */
        /* <DEDUP_REMOVED lines=39> */
.L_x_12210:
        /* <DEDUP_REMOVED lines=26> */
[----:B------:R-:W-:Y:S01]  /*2ba0*/  FMUL.FTZ R69, R23, R50 ;  /* 0x0000003217457220 */ /* 0x000fe20000410000 */
[----:B------:R-:W-:-:S03]  /*2bb0*/  @!P2 MOV R12, R56 ;  /* 0x00000038000ca202 */ /* 0x000fc60000000f00 */
[----:B------:R-:W-:Y:S01]  /*2bc0*/  FMUL.RZ R75, R69, 0.15915493667125701904 ;  /* 0x3e22f983454b7820 */ /* 0x000fe2000040c000 */
[----:B0-----:R-:W-:Y:S01]  /*2bd0*/  @!P2 MOV R13, R41 ;  /* 0x00000029000da202 */ /* 0x001fe20000000f00 */
[----:B------:R-:W-:Y:S01]  /*2be0*/  BAR.SYNC.DEFER_BLOCKING 0x0 ;  /* 0x0000000000007b1d */ /* 0x000fe20000010000 */
[----:B------:R-:W-:Y:S02]  /*2bf0*/  FMUL.FTZ R69, R67, R50 ;  /* 0x0000003243457220 */ /* 0x000fe40000410000 */
[----:B------:R-:W-:-:S03]  /*2c00*/  FMUL.FTZ R71, R23, R48 ;  /* 0x0000003017477220 */ /* 0x000fc60000410000 */
[----:B------:R-:W-:Y:S01]  /*2c10*/  MUFU.SIN R90, R75 ;  /* 0x0000004b005a7308 */ /* 0x000fe20000000400 */
[----:B------:R-:W-:-:S07]  /*2c20*/  FMUL.RZ R77, R71, 0.15915493667125701904 ;  /* 0x3e22f983474d7820 */ /* 0x000fce000040c000 */
[----:B------:R0:W-:Y:S02]  /*2c30*/  MUFU.COS R106, R75 ;  /* 0x0000004b006a7308 */ /* 0x0001e40000000000 */
[-C--:B0-----:R-:W-:Y:S01]  /*2c40*/  FMUL.FTZ R75, R23, R44.reuse ;  /* 0x0000002c174b7220 */ /* 0x081fe20000410000 */
[----:B------:R0:W5:Y:S05]  /*2c50*/  @!P2 LDG.E.64 R14, [R12.64+0x8] ;  /* 0x000008060c0ea981 */ /* 0x00016a000c1e1b00 */
[----:B------:R-:W1:Y:S01]  /*2c60*/  MUFU.EX2 R69, R69 ;  /* 0x0000004500457308 */ /* 0x000e620000000800 */
[----:B------:R-:W-:Y:S02]  /*2c70*/  FMUL.RZ R81, R75, 0.15915493667125701904 ;  /* 0x3e22f9834b517820 */ /* 0x000fe4000040c000 */
[----:B------:R-:W-:-:S02]  /*2c80*/  FMUL.FTZ R75, R67, R44 ;  /* 0x0000002c434b7220 */ /* 0x000fc40000410000 */
[----:B0-----:R-:W-:Y:S02]  /*2c90*/  FMUL.FTZ R13, R23, R46 ;  /* 0x0000002e170d7220 */ /* 0x001fe40000410000 */
[----:B------:R-:W-:Y:S02]  /*2ca0*/  FMUL.FTZ R12, R67, R48 ;  /* 0x00000030430c7220 */ /* 0x000fe40000410000 */
[----:B------:R-:W-:Y:S02]  /*2cb0*/  FMUL.RZ R79, R13, 0.15915493667125701904 ;  /* 0x3e22f9830d4f7820 */ /* 0x000fe4000040c000 */
[----:B------:R-:W-:Y:S01]  /*2cc0*/  FMUL.FTZ R13, R67, R46 ;  /* 0x0000002e430d7220 */ /* 0x000fe20000410000 */
[----:B------:R-:W-:Y:S08]  /*2cd0*/  MUFU.COS R73, R77 ;  /* 0x0000004d00497308 */ /* 0x000ff00000000000 */
[----:B------:R-:W0:Y:S08]  /*2ce0*/  MUFU.EX2 R12, R12 ;  /* 0x0000000c000c7308 */ /* 0x000e300000000800 */
[----:B------:R2:W-:Y:S08]  /*2cf0*/  MUFU.SIN R71, R77 ;  /* 0x0000004d00477308 */ /* 0x0005f00000000400 */
[----:B------:R-:W-:Y:S01]  /*2d00*/  MUFU.SIN R112, R81 ;  /* 0x0000005100707308 */ /* 0x000fe20000000400 */
[----:B--2---:R-:W-:-:S04]  /*2d10*/  FMUL.FTZ R77, R23, R42 ;  /* 0x0000002a174d7220 */ /* 0x004fc80000410000 */
[----:B------:R-:W-:-:S03]  /*2d20*/  FMUL.RZ R91, R77, 0.15915493667125701904 ;  /* 0x3e22f9834d5b7820 */ /* 0x000fc6000040c000 */
[----:B------:R2:W-:Y:S01]  /*2d30*/  MUFU.COS R96, R81 ;  /* 0x0000005100607308 */ /* 0x0005e20000000000 */
[----:B------:R-:W-:-:S07]  /*2d40*/  FMUL.FTZ R77, R67, R42 ;  /* 0x0000002a434d7220 */ /* 0x000fce0000410000 */
[----:B------:R-:W-:Y:S01]  /*2d50*/  MUFU.SIN R92, R79 ;  /* 0x0000004f005c7308 */ /* 0x000fe20000000400 */
[----:B--2---:R-:W-:-:S07]  /*2d60*/  FMUL.FTZ R81, R67, R54 ;  /* 0x0000003643517220 */ /* 0x004fce0000410000 */
[----:B------:R2:W-:Y:S08]  /*2d70*/  MUFU.COS R94, R79 ;  /* 0x0000004f005e7308 */ /* 0x0005f00000000000 */
[----:B------:R-:W3:Y:S01]  /*2d80*/  MUFU.EX2 R13, R13 ;  /* 0x0000000d000d7308 */ /* 0x000ee20000000800 */
[-C--:B--2---:R-:W-:Y:S02]  /*2d90*/  FMUL.FTZ R79, R67, R40.reuse ;  /* 0x00000028434f7220 */ /* 0x084fe40000410000 */
[----:B------:R-:W-:-:S05]  /*2da0*/  FMUL.FTZ R67, R23, R40 ;  /* 0x0000002817437220 */ /* 0x000fca0000410000 */
[----:B------:R-:W2:Y:S01]  /*2db0*/  MUFU.EX2 R75, R75 ;  /* 0x0000004b004b7308 */ /* 0x000ea20000000800 */
[----:B------:R-:W-:Y:S02]  /*2dc0*/  FMUL.RZ R95, R67, 0.15915493667125701904 ;  /* 0x3e22f983435f7820 */ /* 0x000fe4000040c000 */
[----:B------:R-:W-:-:S05]  /*2dd0*/  FMUL.FTZ R67, R23, R54 ;  /* 0x0000003617437220 */ /* 0x000fca0000410000 */
[----:B------:R4:W-:Y:S01]  /*2de0*/  MUFU.EX2 R97, R81 ;  /* 0x0000005100617308 */ /* 0x0009e20000000800 */
[----:B-1----:R-:W-:Y:S01]  /*2df0*/  FMUL.FTZ R107, R69, R90 ;  /* 0x0000005a456b7220 */ /* 0x002fe20000410000 */
[----:B----4-:R-:W-:-:S06]  /*2e00*/  PRMT R81, RZ, 0x5410, R4 ;  /* 0x00005410ff517816 */ /* 0x010fcc0000000004 */
[----:B------:R-:W-:Y:S01]  /*2e10*/  MUFU.SIN R98, R91 ;  /* 0x0000005b00627308 */ /* 0x000fe20000000400 */
[----:B0-----:R-:W-:Y:S02]  /*2e20*/  FMUL.FTZ R108, R12, R73 ;  /* 0x000000490c6c7220 */ /* 0x001fe40000410000 */
[----:B------:R-:W-:Y:S02]  /*2e30*/  FMUL.FTZ R114, R81, R52 ;  /* 0x0000003451727220 */ /* 0x000fe40000410000 */
[----:B------:R-:W-:-:S03]  /*2e40*/  FMUL.RZ R73, R67, 0.15915493667125701904 ;  /* 0x3e22f98343497820 */ /* 0x000fc6000040c000 */
[----:B------:R-:W-:Y:S01]  /*2e50*/  MUFU.COS R100, R91 ;  /* 0x0000005b00647308 */ /* 0x000fe20000000000 */
[----:B------:R-:W-:Y:S02]  /*2e60*/  FMUL.FTZ R106, R69, R106 ;  /* 0x0000006a456a7220 */ /* 0x000fe40000410000 */
[----:B------:R-:W-:-:S05]  /*2e70*/  FMUL.FTZ R67, R107, R114 ;  /* 0x000000726b437220 */ /* 0x000fca0000410000 */
[----:B------:R-:W0:Y:S01]  /*2e80*/  MUFU.EX2 R77, R77 ;  /* 0x0000004d004d7308 */ /* 0x000e220000000800 */
[C---:B---3--:R-:W-:Y:S02]  /*2e90*/  FMUL.FTZ R111, R13.reuse, R94 ;  /* 0x0000005e0d6f7220 */ /* 0x048fe40000410000 */
[----:B------:R-:W-:Y:S02]  /*2ea0*/  FMUL.FTZ R113, R13, R92 ;  /* 0x0000005c0d717220 */ /* 0x000fe40000410000 */
[----:B--2---:R-:W-:Y:S02]  /*2eb0*/  FMUL.FTZ R109, R75, R96 ;  /* 0x000000604b6d7220 */ /* 0x004fe40000410000 */
[----:B------:R-:W-:Y:S01]  /*2ec0*/  FMUL.FTZ R13, RZ, R107 ;  /* 0x0000006bff0d7220 */ /* 0x000fe20000410000 */
[----:B------:R-:W1:Y:S01]  /*2ed0*/  MUFU.COS R96, R73 ;  /* 0x0000004900607308 */ /* 0x000e620000000000 */
[----:B------:R-:W-:Y:S02]  /*2ee0*/  FFMA.FTZ R67, RZ, R106, R67 ;  /* 0x0000006aff437223 */ /* 0x000fe40000010043 */
[----:B------:R-:W-:-:S02]  /*2ef0*/  FFMA.FTZ R13, R106, R114, -R13 ;  /* 0x000000726a0d7223 */ /* 0x000fc4000001080d */
[----:B------:R-:W-:-:S03]  /*2f00*/  FMUL.FTZ R110, R12, R71 ;  /* 0x000000470c6e7220 */ /* 0x000fc60000410000 */
[----:B------:R2:W-:Y:S01]  /*2f10*/  MUFU.EX2 R93, R79 ;  /* 0x0000004f005d7308 */ /* 0x0005e20000000800 */
[----:B------:R-:W-:Y:S01]  /*2f20*/  FADD.FTZ R67, RZ, R67 ;  /* 0x00000043ff437221 */ /* 0x000fe20000010000 */
[----:B--2---:R-:W-:-:S06]  /*2f30*/  PRMT R79, RZ, 0x7610, R4 ;  /* 0x00007610ff4f7816 */ /* 0x004fcc0000000004 */
[----:B------:R-:W2:Y:S01]  /*2f40*/  MUFU.COS R12, R95 ;  /* 0x0000005f000c7308 */ /* 0x000ea20000000000 */
[C---:B------:R-:W-:Y:S02]  /*2f50*/  FMUL.FTZ R69, R110.reuse, R67 ;  /* 0x000000436e457220 */ /* 0x040fe40000410000 */
[----:B------:R-:W-:Y:S02]  /*2f60*/  FFMA.FTZ R13, R79, R50, R13 ;  /* 0x000000324f0d7223 */ /* 0x000fe4000001000d */
[C---:B0-----:R-:W-:Y:S02]  /*2f70*/  FMUL.FTZ R90, R77.reuse, R100 ;  /* 0x000000644d5a7220 */ /* 0x041fe40000410000 */
[----:B------:R-:W-:Y:S01]  /*2f80*/  FMUL.FTZ R99, R77, R98 ;  /* 0x000000624d637220 */ /* 0x000fe20000410000 */
[----:B------:R-:W-:Y:S01]  /*2f90*/  PRMT R77, RZ, 0x5410, R5 ;  /* 0x00005410ff4d7816 */ /* 0x000fe20000000005 */
[-C--:B------:R-:W-:Y:S02]  /*2fa0*/  FMUL.FTZ R71, R110, R13.reuse ;  /* 0x0000000d6e477220 */ /* 0x080fe40000410000 */
[C---:B------:R-:W-:Y:S01]  /*2fb0*/  FFMA.FTZ R69, R108.reuse, R13, -R69 ;  /* 0x0000000d6c457223 */ /* 0x040fe20000010845 */
[----:B------:R1:W0:Y:S01]  /*2fc0*/  MUFU.SIN R102, R95 ;  /* 0x0000005f00667308 */ /* 0x0002220000000400 */
[----:B------:R-:W-:-:S02]  /*2fd0*/  FFMA.FTZ R71, R108, R67, R71 ;  /* 0x000000436c477223 */ /* 0x000fc40000010047 */
[----:B------:R-:W-:Y:S02]  /*2fe0*/  FMUL.FTZ R13, R25, R107 ;  /* 0x0000006b190d7220 */ /* 0x000fe40000410000 */
[----:B------:R-:W-:Y:S02]  /*2ff0*/  FADD.FTZ R98, RZ, R71 ;  /* 0x00000047ff627221 */ /* 0x000fe40000010000 */
[----:B-1----:R-:W-:Y:S02]  /*3000*/  FMUL.FTZ R95, R97, R96 ;  /* 0x00000060615f7220 */ /* 0x002fe40000410000 */
[----:B------:R-:W-:Y:S02]  /*3010*/  FFMA.FTZ R96, R77, R48, R69 ;  /* 0x000000304d607223 */ /* 0x000fe40000010045 */
[----:B--2---:R-:W-:Y:S02]  /*3020*/  FMUL.FTZ R91, R93, R12 ;  /* 0x0000000c5d5b7220 */ /* 0x004fe40000410000 */
[----:B------:R-:W-:-:S02]  /*3030*/  FMUL.FTZ R71, R113, R96 ;  /* 0x0000006071477220 */ /* 0x000fc40000410000 */
[C---:B------:R-:W-:Y:S02]  /*3040*/  FMUL.FTZ R12, R24.reuse, R107 ;  /* 0x0000006b180c7220 */ /* 0x040fe40000410000 */
[----:B------:R-:W-:Y:S02]  /*3050*/  FFMA.FTZ R13, R24, R106, -R13 ;  /* 0x0000006a180d7223 */ /* 0x000fe4000001080d */
[-C--:B------:R-:W-:Y:S02]  /*3060*/  FMUL.FTZ R69, R113, R98.reuse ;  /* 0x0000006271457220 */ /* 0x080fe40000410000 */
[----:B------:R-:W-:Y:S02]  /*3070*/  FFMA.FTZ R71, R111, R98, R71 ;  /* 0x000000626f477223 */ /* 0x000fe40000010047 */
[----:B------:R-:W-:Y:S01]  /*3080*/  FMUL.FTZ R112, R75, R112 ;  /* 0x000000704b707220 */ /* 0x000fe20000410000 */
[----:B------:R-:W-:Y:S01]  /*3090*/  PRMT R75, RZ, 0x7610, R5 ;  /* 0x00007610ff4b7816 */ /* 0x000fe20000000005 */
[----:B------:R-:W-:-:S02]  /*30a0*/  FFMA.FTZ R67, R25, R106, R12 ;  /* 0x0000006a19437223 */ /* 0x000fc4000001000c */
[----:B------:R-:W-:Y:S02]  /*30b0*/  FMUL.FTZ R12, R110, R13 ;  /* 0x0000000d6e0c7220 */ /* 0x000fe40000410000 */
[----:B------:R-:W-:Y:S02]  /*30c0*/  FFMA.FTZ R69, R111, R96, -R69 ;  /* 0x000000606f457223 */ /* 0x000fe40000010845 */
[----:B------:R-:W-:Y:S02]  /*30d0*/  FADD.FTZ R71, RZ, R71 ;  /* 0x00000047ff477221 */ /* 0x000fe40000010000 */
[-C--:B------:R-:W-:Y:S02]  /*30e0*/  FFMA.FTZ R96, R108, R67.reuse, R12 ;  /* 0x000000436c607223 */ /* 0x080fe4000001000c */
[----:B------:R-:W-:Y:S02]  /*30f0*/  FFMA.FTZ R69, R75, R46, R69 ;  /* 0x0000002e4b457223 */ /* 0x000fe40000010045 */
[----:B------:R-:W-:-:S02]  /*3100*/  FMUL.FTZ R67, R110, R67 ;  /* 0x000000436e437220 */ /* 0x000fc40000410000 */
[C---:B------:R-:W-:Y:S01]  /*3110*/  FMUL.FTZ R98, R112.reuse, R71 ;  /* 0x0000004770627220 */ /* 0x040fe20000410000 */
[----:B------:R1:W2:Y:S01]  /*3120*/  MUFU.SIN R92, R73 ;  /* 0x00000049005c7308 */ /* 0x0002a20000000400 */
[----:B------:R-:W-:Y:S02]  /*3130*/  FMUL.FTZ R100, R112, R69 ;  /* 0x0000004570647220 */ /* 0x000fe40000410000 */
[----:B------:R-:W-:Y:S02]  /*3140*/  FFMA.FTZ R12, R108, R13, -R67 ;  /* 0x0000000d6c0c7223 */ /* 0x000fe40000010843 */
[----:B------:R-:W-:Y:S02]  /*3150*/  FFMA.FTZ R98, R109, R69, -R98 ;  /* 0x000000456d627223 */ /* 0x000fe40000010862 */
[----:B------:R-:W-:Y:S01]  /*3160*/  FMUL.FTZ R13, R113, R96 ;  /* 0x00000060710d7220 */ /* 0x000fe20000410000 */
[----:B-1----:R-:W-:Y:S01]  /*3170*/  PRMT R73, RZ, 0x5410, R6 ;  /* 0x00005410ff497816 */ /* 0x002fe20000000006 */
[----:B------:R-:W-:-:S02]  /*3180*/  FFMA.FTZ R100, R109, R71, R100 ;  /* 0x000000476d647223 */ /* 0x000fc40000010064 */
[----:B------:R-:W-:Y:S02]  /*3190*/  FMUL.FTZ R67, R113, R12 ;  /* 0x0000000c71437220 */ /* 0x000fe40000410000 */
[----:B------:R-:W-:Y:S02]  /*31a0*/  FFMA.FTZ R98, R73, R44, R98 ;  /* 0x0000002c49627223 */ /* 0x000fe40000010062 */
[C---:B------:R-:W-:Y:S02]  /*31b0*/  FFMA.FTZ R13, R111.reuse, R12, -R13 ;  /* 0x0000000c6f0d7223 */ /* 0x040fe4000001080d */
[----:B------:R-:W-:Y:S02]  /*31c0*/  FADD.FTZ R100, RZ, R100 ;  /* 0x00000064ff647221 */ /* 0x000fe40000010000 */
[----:B------:R-:W-:Y:S02]  /*31d0*/  FFMA.FTZ R67, R111, R96, R67 ;  /* 0x000000606f437223 */ /* 0x000fe40000010043 */
[----:B------:R-:W-:-:S02]  /*31e0*/  FMUL.FTZ R71, R99, R98 ;  /* 0x0000006263477220 */ /* 0x000fc40000410000 */
[C---:B------:R-:W-:Y:S02]  /*31f0*/  FMUL.FTZ R96, R112.reuse, R13 ;  /* 0x0000000d70607220 */ /* 0x040fe40000410000 */
[-C--:B------:R-:W-:Y:S02]  /*3200*/  FMUL.FTZ R69, R99, R100.reuse ;  /* 0x0000006463457220 */ /* 0x080fe40000410000 */
[-C--:B------:R-:W-:Y:S02]  /*3210*/  FMUL.FTZ R12, R112, R67.reuse ;  /* 0x00000043700c7220 */ /* 0x080fe40000410000 */
[C---:B------:R-:W-:Y:S01]  /*3220*/  FFMA.FTZ R100, R90.reuse, R100, R71 ;  /* 0x000000645a647223 */ /* 0x040fe20000010047 */
[----:B------:R-:W-:Y:S01]  /*3230*/  PRMT R71, RZ, 0x7610, R6 ;  /* 0x00007610ff477816 */ /* 0x000fe20000000006 */
[----:B------:R-:W-:Y:S02]  /*3240*/  FFMA.FTZ R96, R109, R67, R96 ;  /* 0x000000436d607223 */ /* 0x000fe40000010060 */
[----:B------:R-:W-:-:S02]  /*3250*/  FFMA.FTZ R69, R90, R98, -R69 ;  /* 0x000000625a457223 */ /* 0x000fc40000010845 */
[----:B0-----:R-:W-:Y:S02]  /*3260*/  FMUL.FTZ R94, R93, R102 ;  /* 0x000000665d5e7220 */ /* 0x001fe40000410000 */
[----:B------:R-:W-:Y:S02]  /*3270*/  FFMA.FTZ R12, R109, R13, -R12 ;  /* 0x0000000d6d0c7223 */ /* 0x000fe4000001080c */
[----:B------:R-:W-:Y:S02]  /*3280*/  FADD.FTZ R100, RZ, R100 ;  /* 0x00000064ff647221 */ /* 0x000fe40000010000 */
[----:B------:R-:W-:Y:S02]  /*3290*/  FMUL.FTZ R13, R99, R96 ;  /* 0x00000060630d7220 */ /* 0x000fe40000410000 */
[----:B------:R-:W-:Y:S02]  /*32a0*/  FFMA.FTZ R69, R71, R42, R69 ;  /* 0x0000002a47457223 */ /* 0x000fe40000010045 */
[----:B------:R-:W-:-:S02]  /*32b0*/  FMUL.FTZ R98, R94, R100 ;  /* 0x000000645e627220 */ /* 0x000fc40000410000 */
[-C--:B------:R-:W-:Y:S02]  /*32c0*/  FMUL.FTZ R67, R99, R12.reuse ;  /* 0x0000000c63437220 */ /* 0x080fe40000410000 */
[----:B------:R-:W-:Y:S02]  /*32d0*/  FFMA.FTZ R13, R90, R12, -R13 ;  /* 0x0000000c5a0d7223 */ /* 0x000fe4000001080d */
[-C--:B------:R-:W-:Y:S02]  /*32e0*/  FMUL.FTZ R93, R94, R69.reuse ;  /* 0x000000455e5d7220 */ /* 0x080fe40000410000 */
[----:B------:R-:W-:Y:S01]  /*32f0*/  FFMA.FTZ R98, R91, R69, -R98 ;  /* 0x000000455b627223 */ /* 0x000fe20000010862 */
[----:B------:R-:W-:Y:S01]  /*3300*/  PRMT R69, RZ, 0x5410, R7 ;  /* 0x00005410ff457816 */ /* 0x000fe20000000007 */
[----:B------:R-:W-:Y:S02]  /*3310*/  FFMA.FTZ R67, R90, R96, R67 ;  /* 0x000000605a437223 */ /* 0x000fe40000010043 */
[----:B------:R-:W-:-:S02]  /*3320*/  FMUL.FTZ R12, R94, R13 ;  /* 0x0000000d5e0c7220 */ /* 0x000fc40000410000 */
[C---:B------:R-:W-:Y:S02]  /*3330*/  FFMA.FTZ R100, R91.reuse, R100, R93 ;  /* 0x000000645b647223 */ /* 0x040fe4000001005d */
[-C--:B------:R-:W-:Y:S02]  /*3340*/  FFMA.FTZ R93, R91, R67.reuse, R12 ;  /* 0x000000435b5d7223 */ /* 0x080fe4000001000c */
[----:B--2---:R-:W-:Y:S02]  /*3350*/  FMUL.FTZ R92, R97, R92 ;  /* 0x0000005c615c7220 */ /* 0x004fe40000410000 */
[----:B------:R-:W-:Y:S02]  /*3360*/  FMUL.FTZ R12, R94, R67 ;  /* 0x000000435e0c7220 */ /* 0x000fe40000410000 */
[----:B------:R-:W-:Y:S01]  /*3370*/  FFMA.FTZ R98, R69, R40, R98 ;  /* 0x0000002845627223 */ /* 0x000fe20000010062 */
[----:B------:R-:W-:Y:S01]  /*3380*/  ISETP.NE.AND P2, PT, R31, 0x1f, PT ;  /* 0x0000001f1f00780c */ /* 0x000fe20003f45270 */
[----:B------:R-:W-:-:S02]  /*3390*/  FADD.FTZ R67, RZ, R100 ;  /* 0x00000064ff437221 */ /* 0x000fc40000010000 */
[----:B------:R-:W-:Y:S02]  /*33a0*/  FFMA.FTZ R12, R91, R13, -R12 ;  /* 0x0000000d5b0c7223 */ /* 0x000fe4000001080c */
[CC--:B------:R-:W-:Y:S02]  /*33b0*/  FMUL.FTZ R102, R92.reuse, R98.reuse ;  /* 0x000000625c667220 */ /* 0x0c0fe40000410000 */
[CC--:B------:R-:W-:Y:S02]  /*33c0*/  FMUL.FTZ R13, R92.reuse, R67.reuse ;  /* 0x000000435c0d7220 */ /* 0x0c0fe40000410000 */
[C---:B------:R-:W-:Y:S01]  /*33d0*/  FFMA.FTZ R102, R95.reuse, R67, R102 ;  /* 0x000000435f667223 */ /* 0x040fe20000010066 */
[----:B------:R-:W-:Y:S01]  /*33e0*/  PRMT R67, RZ, 0x7610, R7 ;  /* 0x00007610ff437816 */ /* 0x000fe20000000007 */
[----:B------:R-:W-:Y:S02]  /*33f0*/  FFMA.FTZ R13, R95, R98, -R13 ;  /* 0x000000625f0d7223 */ /* 0x000fe4000001080d */
[----:B------:R-:W-:-:S02]  /*3400*/  FMUL.FTZ R100, R92, R93 ;  /* 0x0000005d5c647220 */ /* 0x000fc40000410000 */
[----:B------:R-:W-:Y:S02]  /*3410*/  FADD.FTZ R101, RZ, R102 ;  /* 0x00000066ff657221 */ /* 0x000fe40000010000 */
[-C--:B------:R-:W-:Y:S02]  /*3420*/  FMUL.FTZ R96, R92, R12.reuse ;  /* 0x0000000c5c607220 */ /* 0x080fe40000410000 */
[----:B------:R-:W-:Y:S02]  /*3430*/  FFMA.FTZ R100, R95, R12, -R100 ;  /* 0x0000000c5f647223 */ /* 0x000fe40000010864 */
[----:B------:R-:W-:Y:S02]  /*3440*/  FFMA.FTZ R102, R67, R54, R13 ;  /* 0x0000003643667223 */ /* 0x000fe4000001000d */
[----:B------:R0:W1:Y:S01]  /*3450*/  @P2 LDS.64 R12, [R31.X8+0x1678] ;  /* 0x001678001f0c2984 */ /* 0x0000620000008a00 */
        /* <DEDUP_REMOVED lines=10> */
.L_x_12197:
[----:B------:R-:W-:Y:S05]  /*3500*/  BSYNC B0 ;  /* 0x0000000000007941 */ /* 0x000fea0003800000 */
.L_x_12196:
[----:B------:R-:W3:Y:S01]  /*3510*/  SHFL.UP PT, R105, R101, 0x1, RZ ;  /* 0x0420000065697989 */ /* 0x000ee200000e00ff */
[----:B------:R-:W-:Y:S01]  /*3520*/  ISETP.GE.AND P3, PT, R30, 0x1, PT ;  /* 0x000000011e00780c */ /* 0x000fe20003f66270 */
[----:B------:R-:W-:Y:S01]  /*3530*/  BSSY B0, `(.L_x_12198) ;  /* 0x00000ca000007945 */ /* 0x000fe20003800000 */
[----:B------:R-:W-:Y:S01]  /*3540*/  ISETP.GE.OR P0, PT, R0, c[0x0][0x174], P0 ;  /* 0x00005d0000007a0c */ /* 0x000fe20000706670 */
[----:B------:R-:W4:Y:S04]  /*3550*/  SHFL.UP PT, R103, R102, 0x1, RZ ;  /* 0x0420000066677989 */ /* 0x000f2800000e00ff */
[----:B-1----:R-:W1:Y:S04]  /*3560*/  SHFL.UP PT, R93, R100, 0x1, RZ ;  /* 0x04200000645d7989 */ /* 0x002e6800000e00ff */
[----:B------:R-:W0:Y:S04]  /*3570*/  SHFL.UP PT, R97, R96, 0x1, RZ ;  /* 0x0420000060617989 */ /* 0x000e2800000e00ff */
[----:B-----5:R-:W-:Y:S04]  /*3580*/  SHFL.IDX PT, R14, R14, RZ, 0x1f ;  /* 0x00001fff0e0e7589 */ /* 0x020fe800000e0000 */
[----:B------:R-:W-:Y:S01]  /*3590*/  SHFL.IDX PT, R15, R15, RZ, 0x1f ;  /* 0x00001fff0f0f7589 */ /* 0x000fe200000e0000 */
[----:B---3--:R-:W-:-:S02]  /*35a0*/  FMUL.FTZ R104, R96, R105 ;  /* 0x0000006960687220 */ /* 0x008fc40000410000 */
[-C--:B----4-:R-:W-:Y:S02]  /*35b0*/  FMUL.FTZ R115, R96, R103.reuse ;  /* 0x0000006760737220 */ /* 0x090fe40000410000 */
[----:B------:R-:W-:Y:S02]  /*35c0*/  FFMA.FTZ R103, R100, R103, -R104 ;  /* 0x0000006764677223 */ /* 0x000fe40000010868 */
[----:B-1----:R-:W-:Y:S02]  /*35d0*/  FMUL.FTZ R98, R96, R93 ;  /* 0x0000005d60627220 */ /* 0x002fe40000410000 */
[C---:B------:R-:W-:Y:S02]  /*35e0*/  FFMA.FTZ R104, R100.reuse, R105, R115 ;  /* 0x0000006964687223 */ /* 0x040fe40000010073 */
[-C--:B0-----:R-:W-:Y:S02]  /*35f0*/  FFMA.FTZ R105, R100, R97.reuse, R98 ;  /* 0x0000006164697223 */ /* 0x081fe40000010062 */
[----:B------:R-:W-:-:S02]  /*3600*/  FMUL.FTZ R97, R96, R97 ;  /* 0x0000006160617220 */ /* 0x000fc40000410000 */
[----:B------:R-:W-:Y:S01]  /*3610*/  @P3 FADD.FTZ R101, R101, R104 ;  /* 0x0000006865653221 */ /* 0x000fe20000010000 */
[----:B------:R-:W-:Y:S01]  /*3620*/  FSEL R105, R96, R105, !P3 ;  /* 0x0000006960697208 */ /* 0x000fe20005800000 */
[----:B------:R-:W-:Y:S02]  /*3630*/  @P3 FADD.FTZ R102, R102, R103 ;  /* 0x0000006766663221 */ /* 0x000fe40000010000 */
[----:B------:R-:W-:Y:S01]  /*3640*/  @P3 FFMA.FTZ R100, R100, R93, -R97 ;  /* 0x0000005d64643223 */ /* 0x000fe20000010861 */
        /* <DEDUP_REMOVED lines=8> */
[CC--:B---3--:R-:W-:Y:S02]  /*36d0*/  FMUL.FTZ R115, R105.reuse, R93.reuse ;  /* 0x0000005d69737220 */ /* 0x0c8fe40000410000 */
[C---:B------:R-:W-:Y:S02]  /*36e0*/  FFMA.FTZ R98, R100.reuse, R98, R117 ;  /* 0x0000006264627223 */ /* 0x040fe40000010075 */
        /* <DEDUP_REMOVED lines=14> */
[C---:B------:R-:W-:Y:S02]  /*37d0*/  FFMA.FTZ R103, R100.reuse, R103, -R104 ;  /* 0x0000006764677223 */ /* 0x040fe40000010868 */
[-C--:B----4-:R-:W-:Y:S02]  /*37e0*/  FFMA.FTZ R117, R100, R97.reuse, R98 ;  /* 0x0000006164757223 */ /* 0x090fe40000010062 */
[----:B------:R-:W-:Y:S02]  /*37f0*/  FMUL.FTZ R97, R96, R97 ;  /* 0x0000006160617220 */ /* 0x000fe40000410000 */
[----:B------:R-:W-:Y:S01]  /*3800*/  FFMA.FTZ R98, R100, R105, R115 ;  /* 0x0000006964627223 */ /* 0x000fe20000010073 */
[----:B------:R-:W-:Y:S01]  /*3810*/  FSEL R117, R96, R117, !P3 ;  /* 0x0000007560757208 */ /* 0x000fe20005800000 */
[----:B------:R-:W-:-:S02]  /*3820*/  @P3 FFMA.FTZ R100, R100, R93, -R97 ;  /* 0x0000005d64643223 */ /* 0x000fc40000010861 */
[----:B------:R-:W-:Y:S02]  /*3830*/  @P3 FADD.FTZ R102, R102, R103 ;  /* 0x0000006766663221 */ /* 0x000fe40000010000 */
[----:B------:R-:W-:Y:S01]  /*3840*/  @P3 FADD.FTZ R101, R101, R98 ;  /* 0x0000006265653221 */ /* 0x000fe20000010000 */
[----:B------:R-:W0:Y:S01]  /*3850*/  SHFL.UP PT, R97, R100, 0x8, RZ ;  /* 0x0500000064617989 */ /* 0x000e2200000e00ff */
[CC--:B------:R-:W-:Y:S01]  /*3860*/  FMUL.FTZ R96, R11.reuse, R8.reuse ;  /* 0x000000080b607220 */ /* 0x0c0fe20000410000 */
[----:B------:R-:W-:Y:S01]  /*3870*/  ISETP.GE.AND P3, PT, R30, 0x8, PT ;  /* 0x000000081e00780c */ /* 0x000fe20003f66270 */
[-C--:B------:R-:W-:Y:S01]  /*3880*/  FMUL.FTZ R93, R11, R9.reuse ;  /* 0x000000090b5d7220 */ /* 0x080fe20000410000 */
[----:B------:R-:W1:Y:S01]  /*3890*/  SHFL.UP PT, R103, R102, 0x8, RZ ;  /* 0x0500000066677989 */ /* 0x000e6200000e00ff */
[C---:B------:R-:W-:Y:S02]  /*38a0*/  FFMA.FTZ R96, R10.reuse, R9, R96 ;  /* 0x000000090a607223 */ /* 0x040fe40000010060 */
[----:B------:R-:W-:Y:S01]  /*38b0*/  FFMA.FTZ R116, R10, R8, -R93 ;  /* 0x000000080a747223 */ /* 0x000fe2000001085d */
[----:B------:R-:W3:Y:S01]  /*38c0*/  SHFL.UP PT, R104, R101, 0x8, RZ ;  /* 0x0500000065687989 */ /* 0x000ee200000e00ff */
[----:B------:R-:W-:-:S02]  /*38d0*/  FMUL.FTZ R125, R84, R96 ;  /* 0x00000060547d7220 */ /* 0x000fc40000410000 */
[-C--:B------:R-:W-:Y:S01]  /*38e0*/  FMUL.FTZ R124, R84, R116.reuse ;  /* 0x00000074547c7220 */ /* 0x080fe20000410000 */
[----:B------:R-:W4:Y:S01]  /*38f0*/  SHFL.UP PT, R98, R117, 0x8, RZ ;  /* 0x0500000075627989 */ /* 0x000f2200000e00ff */
[-C--:B------:R-:W-:Y:S02]  /*3900*/  FMUL.FTZ R120, R85, R116.reuse ;  /* 0x0000007455787220 */ /* 0x080fe40000410000 */
[C---:B------:R-:W-:Y:S02]  /*3910*/  FMUL.FTZ R127, R86.reuse, R116 ;  /* 0x00000074567f7220 */ /* 0x040fe40000410000 */
[-C--:B------:R-:W-:Y:S02]  /*3920*/  FMUL.FTZ R126, R86, R96.reuse ;  /* 0x00000060567e7220 */ /* 0x080fe40000410000 */
[----:B------:R-:W-:Y:S02]  /*3930*/  FMUL.FTZ R121, R87, R96 ;  /* 0x0000006057797220 */ /* 0x000fe40000410000 */
[----:B------:R-:W-:-:S02]  /*3940*/  FMUL.FTZ R123, R88, R116 ;  /* 0x00000074587b7220 */ /* 0x000fc40000410000 */
[C---:B0-----:R-:W-:Y:S02]  /*3950*/  FMUL.FTZ R9, R117.reuse, R97 ;  /* 0x0000006175097220 */ /* 0x041fe40000410000 */
[C---:B-1----:R-:W-:Y:S02]  /*3960*/  FMUL.FTZ R11, R117.reuse, R103 ;  /* 0x00000067750b7220 */ /* 0x042fe40000410000 */
[CC--:B---3--:R-:W-:Y:S02]  /*3970*/  FMUL.FTZ R10, R117.reuse, R104.reuse ;  /* 0x00000068750a7220 */ /* 0x0c8fe40000410000 */
[C---:B------:R-:W-:Y:S02]  /*3980*/  FFMA.FTZ R104, R100.reuse, R104, R11 ;  /* 0x0000006864687223 */ /* 0x040fe4000001000b */
[-C--:B----4-:R-:W-:Y:S02]  /*3990*/  FMUL.FTZ R8, R117, R98.reuse ;  /* 0x0000006275087220 */ /* 0x090fe40000410000 */
[----:B------:R-:W-:-:S02]  /*39a0*/  FFMA.FTZ R98, R100, R98, R9 ;  /* 0x0000006264627223 */ /* 0x000fc40000010009 */
[C---:B------:R-:W-:Y:S02]  /*39b0*/  FFMA.FTZ R9, R100.reuse, R103, -R10 ;  /* 0x0000006764097223 */ /* 0x040fe4000001080a */
[----:B------:R-:W-:Y:S01]  /*39c0*/  FMUL.FTZ R103, R83, R96 ;  /* 0x0000006053677220 */ /* 0x000fe20000410000 */
[----:B------:R-:W-:Y:S01]  /*39d0*/  FSEL R98, R117, R98, !P3 ;  /* 0x0000006275627208 */ /* 0x000fe20005800000 */
[----:B------:R-:W-:Y:S02]  /*39e0*/  @P3 FFMA.FTZ R100, R100, R97, -R8 ;  /* 0x0000006164643223 */ /* 0x000fe40000010808 */
[----:B------:R-:W-:Y:S02]  /*39f0*/  @P3 FADD.FTZ R101, R101, R104 ;  /* 0x0000006865653221 */ /* 0x000fe40000010000 */
[----:B------:R-:W-:Y:S01]  /*3a00*/  @P3 FADD.FTZ R102, R102, R9 ;  /* 0x0000000966663221 */ /* 0x000fe20000010000 */
[----:B------:R-:W-:Y:S01]  /*3a10*/  ISETP.GE.AND P3, PT, R30, 0x10, PT ;  /* 0x000000101e00780c */ /* 0x000fe20003f66270 */
[----:B------:R-:W-:Y:S01]  /*3a20*/  FMUL.FTZ R104, R83, R116 ;  /* 0x0000007453687220 */ /* 0x000fe20000410000 */
[----:B------:R-:W-:Y:S01]  /*3a30*/  SHFL.UP PT, R97, R101, 0x10, RZ ;  /* 0x0600000065617989 */ /* 0x000fe200000e00ff */
[----:B------:R-:W-:-:S02]  /*3a40*/  FMUL.FTZ R8, R92, R103 ;  /* 0x000000675c087220 */ /* 0x000fc40000410000 */
[C---:B------:R-:W-:Y:S01]  /*3a50*/  FMUL.FTZ R9, R95.reuse, R103 ;  /* 0x000000675f097220 */ /* 0x040fe20000410000 */
[----:B------:R-:W-:Y:S01]  /*3a60*/  SHFL.UP PT, R93, R102, 0x10, RZ ;  /* 0x06000000665d7989 */ /* 0x000fe200000e00ff */
[-C--:B------:R-:W-:Y:S02]  /*3a70*/  FFMA.FTZ R11, R95, R104.reuse, -R8 ;  /* 0x000000685f0b7223 */ /* 0x080fe40000010808 */
[----:B------:R-:W-:Y:S02]  /*3a80*/  FFMA.FTZ R8, -R92, R104, -R9 ;  /* 0x000000685c087223 */ /* 0x000fe40000010909 */
[----:B------:R-:W0:Y:S01]  /*3a90*/  SHFL.UP PT, R9, R100, 0x10, RZ ;  /* 0x0600000064097989 */ /* 0x000e2200000e00ff */
[----:B------:R-:W-:Y:S02]  /*3aa0*/  FADD.FTZ R10, R124, R11 ;  /* 0x0000000b7c0a7221 */ /* 0x000fe40000010000 */
[----:B------:R-:W-:Y:S01]  /*3ab0*/  FADD.FTZ R8, -R125, R8 ;  /* 0x000000087d087221 */ /* 0x000fe20000010100 */
[----:B------:R-:W1:Y:S01]  /*3ac0*/  SHFL.UP PT, R11, R98, 0x10, RZ ;  /* 0x06000000620b7989 */ /* 0x000e6200000e00ff */
[----:B------:R-:W-:-:S02]  /*3ad0*/  FMUL.FTZ R105, R94, -R10 ;  /* 0x8000000a5e697220 */ /* 0x000fc40000410000 */
[-C--:B------:R-:W-:Y:S02]  /*3ae0*/  FMUL.FTZ R115, R94, -R8.reuse ;  /* 0x800000085e737220 */ /* 0x080fe40000410000 */
[----:B------:R-:W-:Y:S02]  /*3af0*/  FFMA.FTZ R8, R91, R8, R105 ;  /* 0x000000085b087223 */ /* 0x000fe40000010069 */
[----:B------:R-:W-:Y:S02]  /*3b00*/  FMUL.FTZ R105, R85, R96 ;  /* 0x0000006055697220 */ /* 0x000fe40000410000 */
[----:B------:R-:W-:Y:S02]  /*3b10*/  FFMA.FTZ R115, R91, R10, -R115 ;  /* 0x0000000a5b737223 */ /* 0x000fe40000010873 */
[----:B------:R-:W-:Y:S02]  /*3b20*/  FADD.FTZ R118, -R105, R8 ;  /* 0x0000000869767221 */ /* 0x000fe40000010100 */
[----:B------:R-:W-:-:S02]  /*3b30*/  FADD.FTZ R115, R120, R115 ;  /* 0x0000007378737221 */ /* 0x000fc40000010000 */
[C---:B------:R-:W-:Y:S02]  /*3b40*/  FMUL.FTZ R8, R99.reuse, -R118 ;  /* 0x8000007663087220 */ /* 0x040fe40000410000 */
[-C--:B------:R-:W-:Y:S02]  /*3b50*/  FMUL.FTZ R119, R99, -R115.reuse ;  /* 0x8000007363777220 */ /* 0x080fe40000410000 */
[----:B------:R-:W-:Y:S02]  /*3b60*/  FFMA.FTZ R122, R90, R115, -R8 ;  /* 0x000000735a7a7223 */ /* 0x000fe40000010808 */
[C---:B0-----:R-:W-:Y:S02]  /*3b70*/  FMUL.FTZ R8, R98.reuse, R9 ;  /* 0x0000000962087220 */ /* 0x041fe40000410000 */
[C---:B------:R-:W-:Y:S02]  /*3b80*/  FMUL.FTZ R10, R98.reuse, R97 ;  /* 0x00000061620a7220 */ /* 0x040fe40000410000 */
[----:B------:R-:W-:-:S02]  /*3b90*/  FMUL.FTZ R115, R98, R93 ;  /* 0x0000005d62737220 */ /* 0x000fc40000410000 */
[-C--:B-1----:R-:W-:Y:S02]  /*3ba0*/  FFMA.FTZ R117, R100, R11.reuse, R8 ;  /* 0x0000000b64757223 */ /* 0x082fe40000010008 */
[----:B------:R-:W-:Y:S02]  /*3bb0*/  FMUL.FTZ R11, R98, R11 ;  /* 0x0000000b620b7220 */ /* 0x000fe40000410000 */
[----:B------:R-:W-:Y:S01]  /*3bc0*/  FFMA.FTZ R93, R100, R93, -R10 ;  /* 0x0000005d645d7223 */ /* 0x000fe2000001080a */
[----:B------:R-:W-:Y:S01]  /*3bd0*/  FSEL R128, R98, R117, !P3 ;  /* 0x0000007562807208 */ /* 0x000fe20005800000 */
[C---:B------:R-:W-:Y:S02]  /*3be0*/  FFMA.FTZ R8, R100.reuse, R97, R115 ;  /* 0x0000006164087223 */ /* 0x040fe40000010073 */
[----:B------:R-:W-:Y:S01]  /*3bf0*/  @P3 FFMA.FTZ R100, R100, R9, -R11 ;  /* 0x0000000964643223 */ /* 0x000fe2000001080b */
[----:B------:R-:W-:Y:S01]  /*3c00*/  HFMA2.MMA R9, -RZ, RZ, 0, 0 ;  /* 0x00000000ff097435 */ /* 0x000fe200000001ff */
[----:B------:R-:W-:Y:S01]  /*3c10*/  @P3 FADD.FTZ R101, R101, R8 ;  /* 0x0000000865653221 */ /* 0x000fe20000010000 */
[----:B------:R-:W-:Y:S01]  /*3c20*/  MOV R8, 0x3f800000 ;  /* 0x3f80000000087802 */ /* 0x000fe20000000f00 */
[----:B------:R-:W-:Y:S01]  /*3c30*/  CS2R R10, SRZ ;  /* 0x00000000000a7805 */ /* 0x000fe2000001ff00 */
[----:B------:R-:W-:Y:S01]  /*3c40*/  FFMA.FTZ R119, R90, R118, R119 ;  /* 0x000000765a777223 */ /* 0x000fe20000010077 */
[----:B------:R-:W0:Y:S01]  /*3c50*/  SHFL.UP PT, R128, R128, 0x1, RZ ;  /* 0x0420000080807989 */ /* 0x000e2200000e00ff */
[----:B------:R-:W-:-:S02]  /*3c60*/  FADD.FTZ R122, R127, R122 ;  /* 0x0000007a7f7a7221 */ /* 0x000fc40000010000 */
[----:B------:R-:W-:Y:S01]  /*3c70*/  @P3 FADD.FTZ R102, R102, R93 ;  /* 0x0000005d66663221 */ /* 0x000fe20000010000 */
[----:B------:R-:W-:Y:S01]  /*3c80*/  LOP3.LUT R93, R31, 0x1f, RZ, 0xc0, !PT ;  /* 0x0000001f1f5d7812 */ /* 0x000fe200078ec0ff */
[----:B------:R-:W-:Y:S01]  /*3c90*/  FADD.FTZ R119, -R126, R119 ;  /* 0x000000777e777221 */ /* 0x000fe20000010100 */
[----:B------:R-:W1:Y:S01]  /*3ca0*/  @!P0 LDS.128 R8, [UR4+0x1770] ;  /* 0x00177004ff088984 */ /* 0x000e620008000c00 */
[C---:B------:R-:W-:Y:S01]  /*3cb0*/  FMUL.FTZ R98, R112.reuse, -R122 ;  /* 0x8000007a70627220 */ /* 0x040fe20000410000 */
[C---:B------:R-:W-:Y:S01]  /*3cc0*/  ISETP.NE.AND P6, PT, R93.reuse, 0x1f, PT ;  /* 0x0000001f5d00780c */ /* 0x040fe20003fc5270 */
[-C--:B------:R-:W-:Y:S01]  /*3cd0*/  FMUL.FTZ R97, R112, -R119.reuse ;  /* 0x8000007770617220 */ /* 0x080fe20000410000 */
[----:B------:R-:W-:Y:S01]  /*3ce0*/  ISETP.GT.U32.AND P5, PT, R93, 0x1d, PT ;  /* 0x0000001d5d00780c */ /* 0x000fe20003fa4070 */
[----:B------:R-:W-:Y:S01]  /*3cf0*/  FFMA.FTZ R118, R109, R119, R98 ;  /* 0x000000776d767223 */ /* 0x000fe20000010062 */
[C---:B------:R-:W-:Y:S01]  /*3d00*/  ISETP.GT.U32.AND P4, PT, R93.reuse, 0x1b, PT ;  /* 0x0000001b5d00780c */ /* 0x040fe20003f84070 */
[C---:B--2---:R-:W-:Y:S01]  /*3d10*/  FMUL.FTZ R98, R92.reuse, -R12 ;  /* 0x8000000c5c627220 */ /* 0x044fe20000410000 */
[----:B------:R-:W-:Y:S01]  /*3d20*/  ISETP.GT.U32.AND P3, PT, R93, 0x17, PT ;  /* 0x000000175d00780c */ /* 0x000fe20003f64070 */
[----:B------:R-:W-:Y:S01]  /*3d30*/  FFMA.FTZ R115, R109, R122, -R97 ;  /* 0x0000007a6d737223 */ /* 0x000fe20000010861 */
[----:B------:R-:W-:Y:S01]  /*3d40*/  ISETP.GT.U32.AND P0, PT, R93, 0xf, PT ;  /* 0x0000000f5d00780c */ /* 0x000fe20003f04070 */
[----:B------:R-:W-:-:S02]  /*3d50*/  FMUL.FTZ R93, R92, R13 ;  /* 0x0000000d5c5d7220 */ /* 0x000fc40000410000 */
[C---:B------:R-:W-:Y:S02]  /*3d60*/  FFMA.FTZ R98, R95.reuse, -R13, R98 ;  /* 0x8000000d5f627223 */ /* 0x040fe40000010062 */
[----:B------:R-:W-:Y:S02]  /*3d70*/  FFMA.FTZ R93, R95, R12, -R93 ;  /* 0x0000000c5f5d7223 */ /* 0x000fe4000001085d */
[----:B------:R-:W-:Y:S02]  /*3d80*/  FMUL.FTZ R122, R87, R116 ;  /* 0x00000074577a7220 */ /* 0x000fe40000410000 */
[C---:B------:R-:W-:Y:S02]  /*3d90*/  FMUL.FTZ R97, R94.reuse, -R93 ;  /* 0x8000005d5e617220 */ /* 0x040fe40000410000 */
[----:B------:R-:W-:Y:S02]  /*3da0*/  FADD.FTZ R132, -R121, R118 ;  /* 0x0000007679847221 */ /* 0x000fe40000010100 */
[----:B------:R-:W-:-:S02]  /*3db0*/  FMUL.FTZ R118, R94, -R98 ;  /* 0x800000625e767220 */ /* 0x000fc40000410000 */
[----:B------:R-:W-:Y:S02]  /*3dc0*/  FADD.FTZ R130, R122, R115 ;  /* 0x000000737a827221 */ /* 0x000fe40000010000 */
[----:B------:R-:W-:Y:S02]  /*3dd0*/  FFMA.FTZ R97, R91, R98, R97 ;  /* 0x000000625b617223 */ /* 0x000fe40000010061 */
[----:B------:R-:W-:Y:S02]  /*3de0*/  FMUL.FTZ R98, R113, -R132 ;  /* 0x8000008471627220 */ /* 0x000fe40000410000 */
[----:B------:R-:W-:Y:S02]  /*3df0*/  FFMA.FTZ R118, R91, R93, -R118 ;  /* 0x0000005d5b767223 */ /* 0x000fe40000010876 */
[----:B------:R-:W-:Y:S02]  /*3e00*/  FMUL.FTZ R115, R113, -R130 ;  /* 0x8000008271737220 */ /* 0x000fe40000410000 */
[----:B------:R-:W-:-:S02]  /*3e10*/  FMUL.FTZ R93, R99, -R97 ;  /* 0x80000061635d7220 */ /* 0x000fc40000410000 */
[----:B------:R-:W-:Y:S02]  /*3e20*/  FFMA.FTZ R130, R111, R130, -R98 ;  /* 0x000000826f827223 */ /* 0x000fe40000010862 */
[-C--:B------:R-:W-:Y:S02]  /*3e30*/  FMUL.FTZ R98, R99, -R118.reuse ;  /* 0x8000007663627220 */ /* 0x080fe40000410000 */
[----:B------:R-:W-:Y:S02]  /*3e40*/  FFMA.FTZ R93, R90, R118, -R93 ;  /* 0x000000765a5d7223 */ /* 0x000fe4000001085d */
[----:B------:R-:W-:Y:S02]  /*3e50*/  FFMA.FTZ R132, R111, R132, R115 ;  /* 0x000000846f847223 */ /* 0x000fe40000010073 */
        /* <DEDUP_REMOVED lines=9> */
[-C--:B------:R-:W-:Y:S02]  /*3ef0*/  FMUL.FTZ R129, R110, -R115.reuse ;  /* 0x800000736e817220 */ /* 0x080fe40000410000 */
[C---:B------:R-:W-:Y:S02]  /*3f00*/  FMUL.FTZ R93, R113.reuse, -R98 ;  /* 0x80000062715d7220 */ /* 0x040fe40000410000 */
[C---:B------:R-:W-:Y:S02]  /*3f10*/  FFMA.FTZ R130, R108.reuse, R115, -R97 ;  /* 0x000000736c827223 */ /* 0x040fe40000010861 */
[----:B------:R-:W-:Y:S02]  /*3f20*/  FMUL.FTZ R97, R113, -R118 ;  /* 0x8000007671617220 */ /* 0x000fe40000410000 */
[----:B------:R-:W-:-:S02]  /*3f30*/  FFMA.FTZ R129, R108, R117, R129 ;  /* 0x000000756c817223 */ /* 0x000fc40000010081 */
[----:B------:R-:W-:Y:S02]  /*3f40*/  FFMA.FTZ R93, R111, R118, -R93 ;  /* 0x000000766f5d7223 */ /* 0x000fe4000001085d */
[C---:B------:R-:W-:Y:S02]  /*3f50*/  FMUL.FTZ R117, R89.reuse, R116 ;  /* 0x0000007459757220 */ /* 0x040fe40000410000 */
[----:B------:R-:W-:Y:S02]  /*3f60*/  FMUL.FTZ R118, R89, R96 ;  /* 0x0000006059767220 */ /* 0x000fe40000410000 */
[----:B------:R-:W-:Y:S02]  /*3f70*/  FFMA.FTZ R97, R111, R98, R97 ;  /* 0x000000626f617223 */ /* 0x000fe40000010061 */
[----:B------:R-:W-:Y:S02]  /*3f80*/  FMUL.FTZ R115, R110, -R93 ;  /* 0x8000005d6e737220 */ /* 0x000fe40000410000 */
[----:B------:R-:W-:-:S02]  /*3f90*/  FADD.FTZ R130, R117, R130 ;  /* 0x0000008275827221 */ /* 0x000fc40000010000 */
[----:B------:R-:W-:Y:S02]  /*3fa0*/  FADD.FTZ R129, -R118, R129 ;  /* 0x0000008176817221 */ /* 0x000fe40000010100 */
[-C--:B------:R-:W-:Y:S02]  /*3fb0*/  FMUL.FTZ R98, R110, -R97.reuse ;  /* 0x800000616e627220 */ /* 0x080fe40000410000 */
[C---:B------:R-:W-:Y:S02]  /*3fc0*/  FFMA.FTZ R97, R108.reuse, R97, R115 ;  /* 0x000000616c617223 */ /* 0x040fe40000010073 */
[C---:B------:R-:W-:Y:S02]  /*3fd0*/  FMUL.FTZ R132, R107.reuse, -R130 ;  /* 0x800000826b847220 */ /* 0x040fe40000410000 */
[----:B------:R-:W-:Y:S02]  /*3fe0*/  FMUL.FTZ R115, R107, -R129 ;  /* 0x800000816b737220 */ /* 0x000fe40000410000 */
[----:B------:R-:W-:-:S02]  /*3ff0*/  FFMA.FTZ R93, R108, R93, -R98 ;  /* 0x0000005d6c5d7223 */ /* 0x000fc40000010862 */
[C---:B------:R-:W-:Y:S02]  /*4000*/  FFMA.FTZ R132, R106.reuse, R129, R132 ;  /* 0x000000816a847223 */ /* 0x040fe40000010084 */
[C---:B------:R-:W-:Y:S02]  /*4010*/  FMUL.FTZ R98, R107.reuse, -R97 ;  /* 0x800000616b627220 */ /* 0x040fe40000410000 */
[----:B------:R-:W-:Y:S02]  /*4020*/  FFMA.FTZ R133, R106, R130, -R115 ;  /* 0x000000826a857223 */ /* 0x000fe40000010873 */
[----:B------:R-:W-:Y:S01]  /*4030*/  FMUL.FTZ R129, R107, -R93 ;  /* 0x8000005d6b817220 */ /* 0x000fe20000410000 */
[----:B------:R2:W3:Y:S01]  /*4040*/  SHFL.UP PT, R130, R101, 0x1, RZ ;  /* 0x0420000065827989 */ /* 0x0004e200000e00ff */
[C---:B------:R-:W-:Y:S02]  /*4050*/  FMUL.FTZ R116, R65.reuse, R116 ;  /* 0x0000007441747220 */ /* 0x040fe40000410000 */
[----:B------:R-:W-:-:S02]  /*4060*/  FMUL.FTZ R115, R65, R96 ;  /* 0x0000006041737220 */ /* 0x000fc40000410000 */
[C---:B------:R-:W-:Y:S02]  /*4070*/  FFMA.FTZ R93, R106.reuse, R93, -R98 ;  /* 0x0000005d6a5d7223 */ /* 0x040fe40000010862 */
[----:B------:R-:W-:Y:S02]  /*4080*/  FFMA.FTZ R96, R106, R97, R129 ;  /* 0x000000616a607223 */ /* 0x000fe40000010081 */
[----:B------:R-:W-:Y:S01]  /*4090*/  FADD.FTZ R97, R116, R133 ;  /* 0x0000008574617221 */ /* 0x000fe20000010000 */
[----:B------:R2:W4:Y:S01]  /*40a0*/  SHFL.UP PT, R129, R102, 0x1, RZ ;  /* 0x0420000066817989 */ /* 0x00052200000e00ff */
[----:B------:R-:W-:-:S03]  /*40b0*/  FADD.FTZ R98, -R115, R132 ;  /* 0x0000008473627221 */ /* 0x000fc60000010100 */
[----:B------:R2:W0:Y:S04]  /*40c0*/  SHFL.DOWN PT, R133, R93, 0x1, 0x1f ;  /* 0x08201f005d857f89 */ /* 0x00042800000e0000 */
[----:B------:R2:W0:Y:S04]  /*40d0*/  SHFL.DOWN PT, R135, R96, 0x1, 0x1f ;  /* 0x08201f0060877f89 */ /* 0x00042800000e0000 */
[----:B------:R2:W0:Y:S04]  /*40e0*/  SHFL.DOWN PT, R137, R97, 0x1, 0x1f ;  /* 0x08201f0061897f89 */ /* 0x00042800000e0000 */
[----:B------:R2:W0:Y:S04]  /*40f0*/  SHFL.DOWN PT, R139, R98, 0x1, 0x1f ;  /* 0x08201f00628b7f89 */ /* 0x00042800000e0000 */
[----:B------:R2:W0:Y:S01]  /*4100*/  SHFL.UP PT, R132, R100, 0x1, RZ ;  /* 0x0420000064847989 */ /* 0x00042200000e00ff */
[----:B------:R-:W-:Y:S05]  /*4110*/  @!P6 BRA `(.L_x_12199) ;  /* 0x000000b00000e947 */ /* 0x000fea0003800000 */
[C---:B0123--:R-:W-:Y:S02]  /*4120*/  FMUL.FTZ R100, R96.reuse, R135 ;  /* 0x0000008760647220 */ /* 0x04ffe40000410000 */
        /* <DEDUP_REMOVED lines=10> */
.L_x_12199:
[----:B-1-3--:R-:W-:Y:S05]  /*41d0*/  BSYNC B0 ;  /* 0x0000000000007941 */ /* 0x00afea0003800000 */
.L_x_12198:
        /* <DEDUP_REMOVED lines=17> */
.L_x_12201:
[----:B------:R-:W-:Y:S05]  /*42f0*/  BSYNC B0 ;  /* 0x0000000000007941 */ /* 0x000fea0003800000 */
.L_x_12200:
        /* <DEDUP_REMOVED lines=17> */
.L_x_12203:
[----:B------:R-:W-:Y:S05]  /*4410*/  BSYNC B0 ;  /* 0x0000000000007941 */ /* 0x000fea0003800000 */
.L_x_12202:
        /* <DEDUP_REMOVED lines=17> */
.L_x_12205:
[----:B------:R-:W-:Y:S05]  /*4530*/  BSYNC B0 ;  /* 0x0000000000007941 */ /* 0x000fea0003800000 */
.L_x_12204:
        /* <DEDUP_REMOVED lines=17> */
.L_x_12207:
[----:B------:R-:W-:Y:S05]  /*4650*/  BSYNC B0 ;  /* 0x0000000000007941 */ /* 0x000fea0003800000 */
.L_x_12206:
        /* <DEDUP_REMOVED lines=8> */
[----:B01----:R-:W-:Y:S01]  /*46e0*/  SHFL.IDX PT, R96, R96, RZ, 0x1f ;  /* 0x00001fff60607589 */ /* 0x003fe200000e0000 */
[----:B--2---:R-:W-:-:S03]  /*46f0*/  @P2 FMUL.FTZ R133, R102, R101 ;  /* 0x0000006566852220 */ /* 0x004fc60000410000 */
        /* <DEDUP_REMOVED lines=90> */
[----:B------:R-:W-:-:S02]  /*4ca0*/  FADD.FTZ R115, -R115, R106 ;  /* 0x0000006a73737221 */ /* 0x000fc40000010100 */
[----:B------:R-:W-:Y:S02]  /*4cb0*/  FADD.FTZ R107, RZ, R107 ;  /* 0x0000006bff6b7221 */ /* 0x000fe40000010000 */
[----:B------:R-:W-:Y:S02]  /*4cc0*/  FFMA.FTZ R13, R73, R44, R13 ;  /* 0x0000002c490d7223 */ /* 0x000fe4000001000d */
[----:B------:R-:W-:Y:S02]  /*4cd0*/  FADD.FTZ R116, R116, R15 ;  /* 0x0000000f74747221 */ /* 0x000fe40000010000 */
[----:B------:R-:W-:Y:S02]  /*4ce0*/  FMUL.FTZ R113, R115, R52 ;  /* 0x0000003473717220 */ /* 0x000fe40000410000 */
[----:B------:R-:W-:Y:S02]  /*4cf0*/  FFMA.FTZ R110, R65, R12, RZ ;  /* 0x0000000c416e7223 */ /* 0x000fe400000100ff */
[----:B------:R-:W-:-:S02]  /*4d00*/  FFMA.FTZ R106, R81, -R52, R12 ;  /* 0x80000034516a7223 */ /* 0x000fc4000001000c */
[C---:B------:R-:W-:Y:S02]  /*4d10*/  FMUL.FTZ R12, R99.reuse, R107 ;  /* 0x0000006b630c7220 */ /* 0x040fe40000410000 */
[----:B------:R-:W-:Y:S02]  /*4d20*/  FMUL.FTZ R15, R99, R13 ;  /* 0x0000000d630f7220 */ /* 0x000fe40000410000 */
        /* <DEDUP_REMOVED lines=8> */
[----:B------:R-:W-:Y:S02]  /*4db0*/  FFMA.FTZ R129, R109, R110, R125 ;  /* 0x0000006e6d817223 */ /* 0x000fe4000001007d */
[----:B------:R-:W-:-:S02]  /*4dc0*/  FADD.FTZ R112, RZ, R112 ;  /* 0x00000070ff707221 */ /* 0x000fc40000010000 */
[C---:B------:R-:W-:Y:S02]  /*4dd0*/  FFMA.FTZ R15, R90.reuse, R107, R15 ;  /* 0x0000006b5a0f7223 */ /* 0x040fe4000001000f */
[----:B------:R-:W-:Y:S02]  /*4de0*/  FFMA.FTZ R12, R90, R13, -R12 ;  /* 0x0000000d5a0c7223 */ /* 0x000fe4000001080c */
[----:B------:R-:W-:Y:S02]  /*4df0*/  FADD.FTZ R129, R112, R129 ;  /* 0x0000008170817221 */ /* 0x000fe40000010000 */
[----:B------:R-:W-:Y:S02]  /*4e00*/  FMUL.FTZ R125, R114, R99 ;  /* 0x00000063727d7220 */ /* 0x000fe40000410000 */
[----:B------:R-:W-:Y:S02]  /*4e10*/  FADD.FTZ R112, RZ, R15 ;  /* 0x0000000fff707221 */ /* 0x000fe40000010000 */
[----:B------:R-:W-:-:S02]  /*4e20*/  FFMA.FTZ R12, R71, R42, R12 ;  /* 0x0000002a470c7223 */ /* 0x000fc4000001000c */
[----:B------:R-:W-:Y:S02]  /*4e30*/  FFMA.FTZ R127, R88, R14, R127 ;  /* 0x0000000e587f7223 */ /* 0x000fe4000001007f */
[----:B------:R-:W-:Y:S02]  /*4e40*/  FFMA.FTZ R90, R77, -R48, R14 ;  /* 0x800000304d5a7223 */ /* 0x000fe4000001000e */
[----:B------:R-:W-:Y:S02]  /*4e50*/  FMUL.FTZ R128, R121, R110 ;  /* 0x0000006e79807220 */ /* 0x000fe40000410000 */
[----:B------:R-:W-:Y:S02]  /*4e60*/  FFMA.FTZ R125, R106, R113, -R125 ;  /* 0x000000716a7d7223 */ /* 0x000fe4000001087d */
[C---:B------:R-:W-:Y:S02]  /*4e70*/  FMUL.FTZ R14, R94.reuse, R112 ;  /* 0x000000705e0e7220 */ /* 0x040fe40000410000 */
[----:B------:R-:W-:-:S02]  /*4e80*/  FMUL.FTZ R94, R94, R12 ;  /* 0x0000000c5e5e7220 */ /* 0x000fc40000410000 */
[----:B------:R-:W-:Y:S02]  /*4e90*/  FFMA.FTZ R128, R109, R126, -R128 ;  /* 0x0000007e6d807223 */ /* 0x000fe40000010880 */
[----:B------:R-:W-:Y:S02]  /*4ea0*/  FADD.FTZ R125, RZ, R125 ;  /* 0x0000007dff7d7221 */ /* 0x000fe40000010000 */
[----:B------:R-:W-:Y:S02]  /*4eb0*/  FMUL.FTZ R15, R119, R48 ;  /* 0x00000030770f7220 */ /* 0x000fe40000410000 */
[C---:B------:R-:W-:Y:S02]  /*4ec0*/  FFMA.FTZ R94, R91.reuse, R112, R94 ;  /* 0x000000705b5e7223 */ /* 0x040fe4000001005e */
[----:B------:R-:W-:Y:S02]  /*4ed0*/  FFMA.FTZ R14, R91, R12, -R14 ;  /* 0x0000000c5b0e7223 */ /* 0x000fe4000001080e */
[----:B------:R-:W-:-:S02]  /*4ee0*/  FADD.FTZ R128, R125, R128 ;  /* 0x000000807d807221 */ /* 0x000fc40000010000 */
[----:B------:R-:W-:Y:S02]  /*4ef0*/  FMUL.FTZ R113, R123, R48 ;  /* 0x000000307b717220 */ /* 0x000fe40000410000 */
[C---:B------:R-:W-:Y:S02]  /*4f00*/  FMUL.FTZ R126, R124.reuse, R15 ;  /* 0x0000000f7c7e7220 */ /* 0x040fe40000410000 */
[----:B------:R-:W-:Y:S02]  /*4f10*/  FADD.FTZ R125, RZ, R94 ;  /* 0x0000005eff7d7221 */ /* 0x000fe40000010000 */
[----:B------:R-:W-:Y:S02]  /*4f20*/  FFMA.FTZ R137, R69, R40, R14 ;  /* 0x0000002845897223 */ /* 0x000fe4000001000e */
[-C--:B------:R-:W-:Y:S02]  /*4f30*/  FMUL.FTZ R130, R124, R113.reuse ;  /* 0x000000717c827220 */ /* 0x080fe40000410000 */
[----:B------:R-:W-:-:S02]  /*4f40*/  FFMA.FTZ R126, R90, R113, R126 ;  /* 0x000000715a7e7223 */ /* 0x000fc4000001007e */
[----:B------:R-:W-:Y:S02]  /*4f50*/  FMUL.FTZ R14, R92, R125 ;  /* 0x0000007d5c0e7220 */ /* 0x000fe40000410000 */
[----:B------:R-:W-:Y:S02]  /*4f60*/  FMUL.FTZ R91, R122, R46 ;  /* 0x0000002e7a5b7220 */ /* 0x000fe40000410000 */
[----:B------:R-:W-:Y:S02]  /*4f70*/  FMUL.FTZ R92, R92, R137 ;  /* 0x000000895c5c7220 */ /* 0x000fe40000410000 */
[----:B------:R-:W-:Y:S02]  /*4f80*/  FFMA.FTZ R15, R90, R15, -R130 ;  /* 0x0000000f5a0f7223 */ /* 0x000fe40000010882 */
[----:B------:R-:W-:Y:S02]  /*4f90*/  FADD.FTZ R126, R129, R126 ;  /* 0x0000007e817e7221 */ /* 0x000fe40000010000 */
[----:B------:R-:W-:-:S02]  /*4fa0*/  FFMA.FTZ R127, R87, R118, R127 ;  /* 0x00000076577f7223 */ /* 0x000fc4000001007f */
[-C--:B------:R-:W-:Y:S02]  /*4fb0*/  FFMA.FTZ R118, R75, -R46.reuse, R118 ;  /* 0x8000002e4b767223 */ /* 0x080fe40000010076 */
[----:B------:R-:W-:Y:S02]  /*4fc0*/  FMUL.FTZ R129, R120, R46 ;  /* 0x0000002e78817220 */ /* 0x000fe40000410000 */
[----:B------:R-:W-:Y:S02]  /*4fd0*/  FMUL.FTZ R132, R108, R91 ;  /* 0x0000005b6c847220 */ /* 0x000fe40000410000 */
[----:B------:R-:W-:Y:S02]  /*4fe0*/  FFMA.FTZ R130, R95, R125, R92 ;  /* 0x0000007d5f827223 */ /* 0x000fe4000001005c */
[----:B------:R-:W-:Y:S02]  /*4ff0*/  FMUL.FTZ R92, R24, R44 ;  /* 0x0000002c185c7220 */ /* 0x000fe40000410000 */
[----:B------:R-:W-:-:S02]  /*5000*/  FMUL.FTZ R94, R108, R129 ;  /* 0x000000816c5e7220 */ /* 0x000fc40000410000 */
[----:B------:R-:W-:Y:S02]  /*5010*/  FFMA.FTZ R14, R95, R137, -R14 ;  /* 0x000000895f0e7223 */ /* 0x000fe4000001080e */
[----:B------:R-:W-:Y:S02]  /*5020*/  FFMA.FTZ R132, R118, R129, -R132 ;  /* 0x0000008176847223 */ /* 0x000fe40000010884 */
[----:B------:R-:W-:Y:S02]  /*5030*/  FADD.FTZ R15, R128, R15 ;  /* 0x0000000f800f7221 */ /* 0x000fe40000010000 */
[-C--:B------:R-:W-:Y:S02]  /*5040*/  FFMA.FTZ R95, R73, -R44.reuse, R13 ;  /* 0x8000002c495f7223 */ /* 0x080fe4000001000d */
[----:B------:R-:W-:Y:S02]  /*5050*/  FMUL.FTZ R128, R25, R44 ;  /* 0x0000002c19807220 */ /* 0x000fe40000410000 */
[----:B------:R-:W-:-:S02]  /*5060*/  FMUL.FTZ R129, R107, R92 ;  /* 0x0000005c6b817220 */ /* 0x000fc40000410000 */
[----:B------:R-:W-:Y:S02]  /*5070*/  FFMA.FTZ R133, R118, R91, R94 ;  /* 0x0000005b76857223 */ /* 0x000fe4000001005e */
[----:B------:R-:W-:Y:S02]  /*5080*/  FADD.FTZ R15, R15, R132 ;  /* 0x000000840f0f7221 */ /* 0x000fe40000010000 */
[----:B------:R-:W-:Y:S02]  /*5090*/  FFMA.FTZ R94, R65, -R114, RZ ;  /* 0x80000072415e7223 */ /* 0x000fe400000100ff */
[-C--:B------:R-:W-:Y:S02]  /*50a0*/  FFMA.FTZ R132, R95, R128.reuse, -R129 ;  /* 0x000000805f847223 */ /* 0x080fe40000010881 */
[----:B------:R-:W-:Y:S02]  /*50b0*/  FFMA.FTZ R127, R86, R13, R127 ;  /* 0x0000000d567f7223 */ /* 0x000fe4000001007f */
[----:B------:R-:W-:-:S02]  /*50c0*/  FMUL.FTZ R128, R107, R128 ;  /* 0x000000806b807220 */ /* 0x000fc40000410000 */
[----:B------:R-:W-:Y:S02]  /*50d0*/  FMUL.FTZ R135, R105, R42 ;  /* 0x0000002a69877220 */ /* 0x000fe40000410000 */
[----:B------:R-:W-:Y:S02]  /*50e0*/  FADD.FTZ R126, R126, R133 ;  /* 0x000000857e7e7221 */ /* 0x000fe40000010000 */
[----:B------:R-:W-:Y:S02]  /*50f0*/  FFMA.FTZ R13, R89, -R121, R94 ;  /* 0x80000079590d7223 */ /* 0x000fe4000001005e */
[----:B------:R-:W-:Y:S02]  /*5100*/  FFMA.FTZ R133, R85, R12, R127 ;  /* 0x0000000c55857223 */ /* 0x000fe4000001007f */
[----:B------:R-:W-:Y:S02]  /*5110*/  FFMA.FTZ R94, R71, -R42, R12 ;  /* 0x8000002a475e7223 */ /* 0x000fe4000001000c */
[----:B------:R-:W-:-:S02]  /*5120*/  FFMA.FTZ R129, R95, R92, R128 ;  /* 0x0000005c5f817223 */ /* 0x000fc40000010080 */
[----:B------:R-:W-:Y:S02]  /*5130*/  FMUL.FTZ R127, R104, R42 ;  /* 0x0000002a687f7220 */ /* 0x000fe40000410000 */
[----:B------:R-:W-:Y:S02]  /*5140*/  FMUL.FTZ R12, R112, R135 ;  /* 0x00000087700c7220 */ /* 0x000fe40000410000 */
[----:B------:R-:W-:Y:S02]  /*5150*/  FADD.FTZ R126, R126, R129 ;  /* 0x000000817e7e7221 */ /* 0x000fe40000010000 */
[----:B------:R-:W-:Y:S02]  /*5160*/  FFMA.FTZ R129, R94, R127, R12 ;  /* 0x0000007f5e817223 */ /* 0x000fe4000001000c */
[----:B------:R-:W-:Y:S02]  /*5170*/  FADD.FTZ R15, R15, R132 ;  /* 0x000000840f0f7221 */ /* 0x000fe40000010000 */
[----:B------:R-:W-:-:S02]  /*5180*/  FADD.FTZ R132, R126, R129 ;  /* 0x000000817e847221 */ /* 0x000fc40000010000 */
[-C--:B------:R-:W-:Y:S02]  /*5190*/  FMUL.FTZ R129, R102, R40.reuse ;  /* 0x0000002866817220 */ /* 0x080fe40000410000 */
[----:B------:R-:W-:Y:S02]  /*51a0*/  FMUL.FTZ R128, R112, R127 ;  /* 0x0000007f70807220 */ /* 0x000fe40000410000 */
[----:B------:R-:W-:Y:S02]  /*51b0*/  FFMA.FTZ R134, R84, R137, R133 ;  /* 0x0000008954867223 */ /* 0x000fe40000010085 */
[----:B------:R-:W-:Y:S02]  /*51c0*/  FFMA.FTZ R126, R69, -R40, R137 ;  /* 0x80000028457e7223 */ /* 0x000fe40000010089 */
[----:B------:R-:W-:Y:S02]  /*51d0*/  FFMA.FTZ R13, R88, -R124, R13 ;  /* 0x8000007c580d7223 */ /* 0x000fe4000001000d */
[----:B------:R-:W-:-:S02]  /*51e0*/  FFMA.FTZ R137, R67, R54, R14 ;  /* 0x0000003643897223 */ /* 0x000fc4000001000e */
[----:B------:R-:W-:Y:S02]  /*51f0*/  FMUL.FTZ R14, R103, R40 ;  /* 0x00000028670e7220 */ /* 0x000fe40000410000 */
[----:B------:R-:W-:Y:S02]  /*5200*/  FMUL.FTZ R133, R125, R129 ;  /* 0x000000817d857220 */ /* 0x000fe40000410000 */
[----:B------:R-:W-:Y:S02]  /*5210*/  FFMA.FTZ R12, R94, R135, -R128 ;  /* 0x000000875e0c7223 */ /* 0x000fe40000010880 */
[----:B------:R-:W-:Y:S02]  /*5220*/  FADD.FTZ R130, RZ, R130 ;  /* 0x00000082ff827221 */ /* 0x000fe40000010000 */
[----:B------:R-:W-:Y:S02]  /*5230*/  FMUL.FTZ R128, R100, R54 ;  /* 0x0000003664807220 */ /* 0x000fe40000410000 */
[----:B------:R-:W-:-:S02]  /*5240*/  FFMA.FTZ R13, R87, -R108, R13 ;  /* 0x8000006c570d7223 */ /* 0x000fc4000001000d */
[----:B------:R-:W-:Y:S02]  /*5250*/  FFMA.FTZ R135, R126, R14, -R133 ;  /* 0x0000000e7e877223 */ /* 0x000fe40000010885 */
[----:B------:R-:W-:Y:S02]  /*5260*/  FFMA.FTZ R134, R83, R137, R134 ;  /* 0x0000008953867223 */ /* 0x000fe40000010086 */
[-C--:B------:R-:W-:Y:S02]  /*5270*/  FFMA.FTZ R133, R67, -R54.reuse, R137 ;  /* 0x8000003643857223 */ /* 0x080fe40000010089 */
[----:B------:R-:W-:Y:S01]  /*5280*/  FMUL.FTZ R136, R101, R54 ;  /* 0x0000003665887220 */ /* 0x000fe20000410000 */
[----:B------:R-:W0:Y:S01]  /*5290*/  SHFL.DOWN PT, R139, R134, 0x1, 0x1f ;  /* 0x08201f00868b7f89 */ /* 0x000e2200000e0000 */
[----:B------:R-:W-:Y:S02]  /*52a0*/  FMUL.FTZ R137, R130, R128 ;  /* 0x0000008082897220 */ /* 0x000fe40000410000 */
[----:B------:R-:W-:-:S02]  /*52b0*/  FFMA.FTZ R13, R86, -R107, R13 ;  /* 0x8000006b560d7223 */ /* 0x000fc4000001000d */
[----:B------:R-:W-:Y:S02]  /*52c0*/  FMUL.FTZ R14, R125, R14 ;  /* 0x0000000e7d0e7220 */ /* 0x000fe40000410000 */
[----:B------:R-:W-:Y:S02]  /*52d0*/  FADD.FTZ R12, R15, R12 ;  /* 0x0000000c0f0c7221 */ /* 0x000fe40000010000 */
[----:B------:R-:W-:Y:S02]  /*52e0*/  FFMA.FTZ R137, R133, R136, -R137 ;  /* 0x0000008885897223 */ /* 0x000fe40000010889 */
[----:B------:R-:W-:Y:S01]  /*52f0*/  FFMA.FTZ R15, R126, R129, R14 ;  /* 0x000000817e0f7223 */ /* 0x000fe2000001000e */
[----:B------:R-:W-:Y:S01]  /*5300*/  MOV R14, R134 ;  /* 0x00000086000e7202 */ /* 0x000fe20000000f00 */
        /* <DEDUP_REMOVED lines=15> */
[C---:B------:R-:W-:Y:S02]  /*5400*/  FMUL.FTZ R134, R96.reuse, R10 ;  /* 0x0000000a60867220 */ /* 0x040fe40000410000 */
[----:B------:R-:W3:Y:S01]  /*5410*/  SHFL.DOWN PT, R135, R136, 0x1, 0x1f ;  /* 0x08201f0088877f89 */ /* 0x000ee200000e0000 */
[----:B-1----:R-:W-:-:S02]  /*5420*/  FMUL.FTZ R132, R96, R11 ;  /* 0x0000000b60847220 */ /* 0x002fc40000410000 */
[----:B------:R-:W-:Y:S01]  /*5430*/  FFMA.FTZ R11, R93, R11, R134 ;  /* 0x0000000b5d0b7223 */ /* 0x000fe20000010086 */
[----:B------:R-:W1:Y:S01]  /*5440*/  SHFL.DOWN PT, R137, R14, 0x2, 0x1f ;  /* 0x08401f000e897f89 */ /* 0x000e6200000e0000 */
[----:B------:R-:W-:Y:S02]  /*5450*/  FMUL.FTZ R134, R23, R100 ;  /* 0x0000006417867220 */ /* 0x000fe40000410000 */
[C---:B------:R-:W-:Y:S02]  /*5460*/  FFMA.FTZ R132, R93.reuse, R10, -R132 ;  /* 0x0000000a5d847223 */ /* 0x040fe40000010884 */
[C---:B------:R-:W-:Y:S02]  /*5470*/  FMUL.FTZ R10, R96.reuse, R9 ;  /* 0x00000009600a7220 */ /* 0x040fe40000410000 */
[-C--:B------:R-:W-:Y:S02]  /*5480*/  FMUL.FTZ R96, R96, R8.reuse ;  /* 0x0000000860607220 */ /* 0x080fe40000410000 */
[----:B------:R-:W-:-:S02]  /*5490*/  FFMA.FTZ R8, R93, R8, -R10 ;  /* 0x000000085d087223 */ /* 0x000fc4000001080a */
[----:B------:R-:W-:Y:S02]  /*54a0*/  FFMA.FTZ R9, R93, R9, R96 ;  /* 0x000000095d097223 */ /* 0x000fe40000010060 */
[----:B--2---:R-:W-:Y:S02]  /*54b0*/  @!P0 FADD.FTZ R15, R15, R140 ;  /* 0x0000008c0f0f8221 */ /* 0x004fe40000010000 */
[----:B------:R-:W-:Y:S02]  /*54c0*/  FADD.FTZ R10, R97, R132 ;  /* 0x00000084610a7221 */ /* 0x000fe40000010000 */
[----:B0-----:R-:W-:Y:S02]  /*54d0*/  @!P0 FADD.FTZ R13, R13, R138 ;  /* 0x0000008a0d0d8221 */ /* 0x001fe40000010000 */
[----:B------:R-:W0:Y:S01]  /*54e0*/  SHFL.DOWN PT, R138, R15, 0x2, 0x1f ;  /* 0x08401f000f8a7f89 */ /* 0x000e2200000e0000 */
[----:B---3--:R-:W-:Y:S01]  /*54f0*/  @!P0 FADD.FTZ R12, R12, R135 ;  /* 0x000000870c0c8221 */ /* 0x008fe20000010000 */
[----:B------:R-:W-:Y:S01]  /*5500*/  ISETP.GT.AND P0, PT, R30, 0x1d, PT ;  /* 0x0000001d1e00780c */ /* 0x000fe20003f04270 */
[----:B------:R-:W-:Y:S01]  /*5510*/  FADD.FTZ R11, R98, R11 ;  /* 0x0000000b620b7221 */ /* 0x000fe20000010000 */
[----:B------:R-:W2:Y:S01]  /*5520*/  SHFL.DOWN PT, R136, R13, 0x2, 0x1f ;  /* 0x08401f000d887f89 */ /* 0x000ea200000e0000 */
[----:B------:R-:W-:-:S02]  /*5530*/  FMUL.FTZ R93, R23, R102 ;  /* 0x00000066175d7220 */ /* 0x000fc40000410000 */
[----:B------:R-:W-:Y:S01]  /*5540*/  FADD.FTZ R49, R128, R49 ;  /* 0x0000003180317221 */ /* 0x000fe20000010000 */
[----:B------:R-:W3:Y:S01]  /*5550*/  SHFL.DOWN PT, R135, R12, 0x2, 0x1f ;  /* 0x08401f000c877f89 */ /* 0x000ee200000e0000 */
[----:B------:R-:W-:Y:S02]  /*5560*/  FADD.FTZ R64, R129, R64 ;  /* 0x0000004081407221 */ /* 0x000fe40000010000 */
[----:B------:R-:W-:Y:S01]  /*5570*/  FADD.FTZ R51, R127, R51 ;  /* 0x000000337f337221 */ /* 0x000fe20000010000 */
[----:B------:R4:W-:Y:S01]  /*5580*/  @!P2 STS.128 [UR4+0x1770], R8 ;  /* 0x00177008ff00a988 */ /* 0x0009e20008000c04 */
[----:B------:R-:W-:Y:S02]  /*5590*/  FADD.FTZ R66, R92, R66 ;  /* 0x000000425c427221 */ /* 0x000fe40000010000 */
[----:B-1----:R-:W-:Y:S02]  /*55a0*/  @!P0 FADD.FTZ R14, R14, R137 ;  /* 0x000000890e0e8221 */ /* 0x002fe40000010000 */
[----:B------:R-:W-:-:S02]  /*55b0*/  FADD.FTZ R53, R91, R53 ;  /* 0x000000355b357221 */ /* 0x000fc40000010000 */
[----:B------:R-:W-:Y:S01]  /*55c0*/  FADD.FTZ R68, R113, R68 ;  /* 0x0000004471447221 */ /* 0x000fe20000010000 */
[----:B------:R-:W1:Y:S01]  /*55d0*/  SHFL.DOWN PT, R139, R14, 0x4, 0x1f ;  /* 0x08801f000e8b7f89 */ /* 0x000e6200000e0000 */
[----:B------:R-:W-:Y:S02]  /*55e0*/  FADD.FTZ R55, R110, R55 ;  /* 0x000000376e377221 */ /* 0x000fe40000010000 */
[----:B------:R-:W-:Y:S02]  /*55f0*/  FADD.FTZ R70, R99, R70 ;  /* 0x0000004663467221 */ /* 0x000fe40000010000 */
[----:B0-----:R-:W-:Y:S02]  /*5600*/  @!P0 FADD.FTZ R15, R15, R138 ;  /* 0x0000008a0f0f8221 */ /* 0x001fe40000010000 */
[----:B----4-:R-:W-:Y:S02]  /*5610*/  FMUL.FTZ R8, R23, R104 ;  /* 0x0000006817087220 */ /* 0x010fe40000410000 */
[----:B--2---:R-:W-:Y:S01]  /*5620*/  @!P0 FADD.FTZ R13, R13, R136 ;  /* 0x000000880d0d8221 */ /* 0x004fe20000010000 */
[----:B------:R-:W0:Y:S01]  /*5630*/  SHFL.DOWN PT, R138, R15, 0x4, 0x1f ;  /* 0x08801f000f8a7f89 */ /* 0x000e2200000e0000 */
[----:B------:R-:W-:-:S02]  /*5640*/  FFMA.FTZ R9, R22, R105, -R8 ;  /* 0x0000006916097223 */ /* 0x000fc40000010808 */
[----:B---3--:R-:W-:Y:S01]  /*5650*/  @!P0 FADD.FTZ R12, R12, R135 ;  /* 0x000000870c0c8221 */ /* 0x008fe20000010000 */
[----:B------:R-:W2:Y:S01]  /*5660*/  SHFL.DOWN PT, R136, R13, 0x4, 0x1f ;  /* 0x08801f000d887f89 */ /* 0x000ea200000e0000 */
[----:B------:R-:W-:Y:S01]  /*5670*/  ISETP.GT.AND P0, PT, R30, 0x1b, PT ;  /* 0x0000001b1e00780c */ /* 0x000fe20003f04270 */
[-C--:B------:R-:W-:Y:S02]  /*5680*/  FFMA.FTZ R135, R22, R101.reuse, -R134 ;  /* 0x0000006516877223 */ /* 0x080fe40000010886 */
[----:B------:R-:W3:Y:S01]  /*5690*/  SHFL.DOWN PT, R137, R12, 0x4, 0x1f ;  /* 0x08801f000c897f89 */ /* 0x000ee200000e0000 */
[----:B------:R-:W-:Y:S02]  /*56a0*/  FMUL.FTZ R101, R23, R101 ;  /* 0x0000006517657220 */ /* 0x000fe40000410000 */
[----:B------:R-:W-:Y:S02]  /*56b0*/  FMUL.FTZ R135, R130, R135 ;  /* 0x0000008782877220 */ /* 0x000fe40000410000 */
[----:B------:R-:W-:-:S02]  /*56c0*/  FFMA.FTZ R96, R22, R100, R101 ;  /* 0x0000006416607223 */ /* 0x000fc40000010065 */
[----:B------:R-:W-:Y:S02]  /*56d0*/  FMUL.FTZ R8, R23, R24 ;  /* 0x0000001817087220 */ /* 0x000fe40000410000 */
[----:B------:R-:W-:Y:S02]  /*56e0*/  FFMA.FTZ R135, R133, R96, R135 ;  /* 0x0000006085877223 */ /* 0x000fe40000010087 */
[----:B-1----:R-:W-:Y:S02]  /*56f0*/  @!P0 FADD.FTZ R14, R14, R139 ;  /* 0x0000008b0e0e8221 */ /* 0x002fe40000010000 */
[----:B------:R-:W-:Y:S02]  /*5700*/  FFMA.FTZ R135, R67, R100, R135 ;  /* 0x0000006443877223 */ /* 0x000fe40000010087 */
[----:B------:R-:W-:Y:S01]  /*5710*/  FFMA.FTZ R8, R22, R25, -R8 ;  /* 0x0000001916087223 */ /* 0x000fe20000010808 */
[----:B------:R-:W1:Y:S01]  /*5720*/  SHFL.DOWN PT, R67, R14, 0x8, 0x1f ;  /* 0x09001f000e437f89 */ /* 0x000e6200000e0000 */
[----:B0-----:R-:W-:-:S02]  /*5730*/  @!P0 FADD.FTZ R15, R15, R138 ;  /* 0x0000008a0f0f8221 */ /* 0x001fc40000010000 */
[----:B------:R-:W-:Y:S02]  /*5740*/  FMUL.FTZ R105, R23, R105 ;  /* 0x0000006917697220 */ /* 0x000fe40000410000 */
[----:B--2---:R-:W-:Y:S01]  /*5750*/  @!P0 FADD.FTZ R13, R13, R136 ;  /* 0x000000880d0d8221 */ /* 0x004fe20000010000 */
        /* <DEDUP_REMOVED lines=8> */
[C---:B------:R-:W-:Y:S02]  /*57e0*/  FFMA.FTZ R105, R22.reuse, R104, R105 ;  /* 0x0000006816697223 */ /* 0x040fe40000010069 */
        /* <DEDUP_REMOVED lines=8> */
[----:B------:R-:W-:Y:S02]  /*5870*/  FMUL.FTZ R9, R23, R122 ;  /* 0x0000007a17097220 */ /* 0x000fe40000410000 */
[----:B--2---:R-:W-:Y:S01]  /*5880*/  @!P0 FADD.FTZ R13, R13, R10 ;  /* 0x0000000a0d0d8221 */ /* 0x004fe20000010000 */
[----:B------:R-:W0:Y:S01]  /*5890*/  SHFL.DOWN PT, R94, R15, 0x10, 0x1f ;  /* 0x0a001f000f5e7f89 */ /* 0x000e2200000e0000 */
[----:B------:R-:W-:Y:S02]  /*58a0*/  FADD.FTZ R61, R8, R61 ;  /* 0x0000003d083d7221 */ /* 0x000fe40000010000 */
[----:B---3--:R-:W-:Y:S01]  /*58b0*/  @!P0 FADD.FTZ R12, R12, R11 ;  /* 0x0000000b0c0c8221 */ /* 0x008fe20000010000 */
[----:B------:R-:W2:Y:S01]  /*58c0*/  SHFL.DOWN PT, R10, R13, 0x10, 0x1f ;  /* 0x0a001f000d0a7f89 */ /* 0x000ea200000e0000 */
[-C--:B------:R-:W-:Y:S01]  /*58d0*/  FFMA.FTZ R11, R22, R120.reuse, -R9 ;  /* 0x00000078160b7223 */ /* 0x080fe20000010809 */
[----:B------:R-:W-:Y:S01]  /*58e0*/  ISETP.GT.AND P0, PT, R30, 0xf, PT ;  /* 0x0000000f1e00780c */ /* 0x000fe20003f04270 */
[C---:B------:R-:W-:Y:S01]  /*58f0*/  FMUL.FTZ R8, R23.reuse, R117 ;  /* 0x0000007517087220 */ /* 0x040fe20000410000 */
[----:B------:R-:W3:Y:S01]  /*5900*/  SHFL.DOWN PT, R25, R12, 0x10, 0x1f ;  /* 0x0a001f000c197f89 */ /* 0x000ee200000e0000 */
[----:B------:R-:W-:-:S02]  /*5910*/  FMUL.FTZ R9, R23, R120 ;  /* 0x0000007817097220 */ /* 0x000fc40000410000 */
[----:B------:R-:W-:Y:S02]  /*5920*/  FMUL.FTZ R108, R108, R11 ;  /* 0x0000000b6c6c7220 */ /* 0x000fe40000410000 */
[C---:B------:R-:W-:Y:S02]  /*5930*/  FFMA.FTZ R8, R22.reuse, R111, -R8 ;  /* 0x0000006f16087223 */ /* 0x040fe40000010808 */
[----:B------:R-:W-:Y:S02]  /*5940*/  FFMA.FTZ R11, R22, R122, R9 ;  /* 0x0000007a160b7223 */ /* 0x000fe40000010009 */
[----:B------:R-:W-:Y:S02]  /*5950*/  FMUL.FTZ R9, R23, R123 ;  /* 0x0000007b17097220 */ /* 0x000fe40000410000 */
[----:B------:R-:W-:Y:S02]  /*5960*/  FMUL.FTZ R121, R121, R8 ;  /* 0x0000000879797220 */ /* 0x000fe40000410000 */
        /* <DEDUP_REMOVED lines=8> */
[----:B------:R-:W-:Y:S02]  /*59f0*/  FMUL.FTZ R96, R125, R96 ;  /* 0x000000607d607220 */ /* 0x000fe40000410000 */
[----:B------:R-:W-:Y:S02]  /*5a00*/  FFMA.FTZ R103, R22, R102, R103 ;  /* 0x0000006616677223 */ /* 0x000fe40000010067 */
[----:B------:R-:W-:Y:S02]  /*5a10*/  FMUL.FTZ R9, R124, R9 ;  /* 0x000000097c097220 */ /* 0x000fe40000410000 */
[C---:B------:R-:W-:Y:S02]  /*5a20*/  FFMA.FTZ R119, R22.reuse, R123, R119 ;  /* 0x0000007b16777223 */ /* 0x040fe40000010077 */
[----:B------:R-:W-:-:S02]  /*5a30*/  FFMA.FTZ R8, R22, R117, R111 ;  /* 0x0000007516087223 */ /* 0x000fc4000001006f */
[----:B------:R-:W-:Y:S02]  /*5a40*/  FFMA.FTZ R23, R22, R116, R23 ;  /* 0x0000007416177223 */ /* 0x000fe40000010017 */
[----:B------:R-:W-:Y:S02]  /*5a50*/  FMUL.FTZ R115, R114, R115 ;  /* 0x0000007372737220 */ /* 0x000fe40000410000 */
[----:B-1----:R-:W-:Y:S02]  /*5a60*/  @!P0 FADD.FTZ R14, R14, R67 ;  /* 0x000000430e0e8221 */ /* 0x002fe40000010000 */
[----:B0-----:R-:W-:Y:S02]  /*5a70*/  @!P0 FADD.FTZ R15, R15, R94 ;  /* 0x0000005e0f0f8221 */ /* 0x001fe40000010000 */
[----:B--2---:R-:W-:Y:S02]  /*5a80*/  @!P0 FADD.FTZ R13, R13, R10 ;  /* 0x0000000a0d0d8221 */ /* 0x004fe40000010000 */
[----:B---3--:R-:W-:-:S02]  /*5a90*/  @!P0 FADD.FTZ R12, R12, R25 ;  /* 0x000000190c0c8221 */ /* 0x008fc40000010000 */
        /* <DEDUP_REMOVED lines=29> */
.L_x_12209:
[----:B0-----:R-:W-:Y:S05]  /*5c70*/  BSYNC B0 ;  /* 0x0000000000007941 */ /* 0x001fea0003800000 */
.L_x_12208:
        /* <DEDUP_REMOVED lines=21> */
.L_x_12195:
[----:B------:R-:W-:Y:S01]  /*5dd0*/  BAR.SYNC.DEFER_BLOCKING 0x0 ;  /* 0x0000000000007b1d */ /* 0x000fe20000010000 */
[----:B0-----:R-:W-:-:S06]  /*5de0*/  IMAD.WIDE R8, R31, 0x10, R2 ;  /* 0x000000101f087825 */ /* 0x001fcc00078e0202 */
        /* <DEDUP_REMOVED lines=11> */
[----:B0-----:R-:W-:-:S02]  /*5ea0*/  PRMT R8, RZ, 0x5410, R4 ;  /* 0x00005410ff087816 */ /* 0x001fc40000000004 */
[----:B------:R-:W-:Y:S02]  /*5eb0*/  PRMT R4, RZ, 0x7610, R4 ;  /* 0x00007610ff047816 */ /* 0x000fe40000000004 */
[----:B------:R-:W-:Y:S01]  /*5ec0*/  PRMT R10, RZ, 0x7610, R5 ;  /* 0x00007610ff0a7816 */ /* 0x000fe20000000005 */
[----:B------:R-:W-:Y:S01]  /*5ed0*/  FADD.FTZ R12, R8, R35 ;  /* 0x00000023080c7221 */ /* 0x000fe20000010000 */
[----:B------:R-:W-:Y:S01]  /*5ee0*/  PRMT R8, RZ, 0x5410, R5 ;  /* 0x00005410ff087816 */ /* 0x000fe20000000005 */
[--C-:B------:R-:W-:Y:S02]  /*5ef0*/  FADD.FTZ R13, R4, R35.reuse ;  /* 0x00000023040d7221 */ /* 0x100fe40000010000 */
[--C-:B------:R-:W-:Y:S01]  /*5f00*/  FADD.FTZ R10, R10, R35.reuse ;  /* 0x000000230a0a7221 */ /* 0x100fe20000010000 */
[----:B------:R-:W-:Y:S01]  /*5f10*/  FSETP.GTU.FTZ.AND P6, PT, R12, 20, PT ;  /* 0x41a000000c00780b */ /* 0x000fe20003fdc000 */
[----:B------:R-:W-:Y:S01]  /*5f20*/  FADD.FTZ R9, R8, R35 ;  /* 0x0000002308097221 */ /* 0x000fe20000010000 */
[----:B------:R-:W-:-:S02]  /*5f30*/  FSETP.GTU.FTZ.AND P0, PT, R13, 20, PT ;  /* 0x41a000000d00780b */ /* 0x000fc40003f1c000 */
[----:B------:R-:W-:Y:S02]  /*5f40*/  FSETP.GTU.FTZ.AND P2, PT, R10, 20, PT ;  /* 0x41a000000a00780b */ /* 0x000fe40003f5c000 */
[----:B------:R-:W-:-:S07]  /*5f50*/  FSETP.GTU.FTZ.AND P1, PT, R9, 20, PT ;  /* 0x41a000000900780b */ /* 0x000fce0003f3c000 */
[----:B------:R-:W-:Y:S02]  /*5f60*/  @!P6 FMUL.FTZ R4, R12, -1.4426950216293334961 ;  /* 0xbfb8aa3b0c04e820 */ /* 0x000fe40000410000 */
[----:B------:R-:W-:-:S04]  /*5f70*/  @!P0 FMUL.FTZ R8, R13, -1.4426950216293334961 ;  /* 0xbfb8aa3b0d088820 */ /* 0x000fc80000410000 */
[----:B------:R-:W0:Y:S08]  /*5f80*/  @!P6 MUFU.EX2 R4, R4 ;  /* 0x000000040004e308 */ /* 0x000e300000000800 */
[----:B------:R-:W1:Y:S01]  /*5f90*/  @!P0 MUFU.EX2 R8, R8 ;  /* 0x0000000800088308 */ /* 0x000e620000000800 */
[----:B0-----:R-:W-:Y:S01]  /*5fa0*/  @!P6 FADD.FTZ R5, R4, 1 ;  /* 0x3f8000000405e421 */ /* 0x001fe20000010000 */
[----:B------:R-:W-:-:S02]  /*5fb0*/  PRMT R4, RZ, 0x5410, R6 ;  /* 0x00005410ff047816 */ /* 0x000fc40000000006 */
[----:B------:R-:W-:-:S04]  /*5fc0*/  PRMT R6, RZ, 0x7610, R6 ;  /* 0x00007610ff067816 */ /* 0x000fc80000000006 */
[----:B------:R-:W0:Y:S01]  /*5fd0*/  @!P6 MUFU.RCP R12, R5 ;  /* 0x00000005000ce308 */ /* 0x000e220000001000 */
[--C-:B------:R-:W-:Y:S02]  /*5fe0*/  FADD.FTZ R11, R4, R35.reuse ;  /* 0x00000023040b7221 */ /* 0x100fe40000010000 */
[----:B------:R-:W-:Y:S02]  /*5ff0*/  @!P1 FMUL.FTZ R4, R9, -1.4426950216293334961 ;  /* 0xbfb8aa3b09049820 */ /* 0x000fe40000410000 */
[----:B------:R-:W-:Y:S01]  /*6000*/  FADD.FTZ R9, R6, R35 ;  /* 0x0000002306097221 */ /* 0x000fe20000010000 */
[----:B------:R-:W-:Y:S01]  /*6010*/  FSETP.GTU.FTZ.AND P3, PT, R11, 20, PT ;  /* 0x41a000000b00780b */ /* 0x000fe20003f7c000 */
[----:B------:R-:W-:Y:S01]  /*6020*/  @!P2 FMUL.FTZ R6, R10, -1.4426950216293334961 ;  /* 0xbfb8aa3b0a06a820 */ /* 0x000fe20000410000 */
[----:B------:R-:W-:Y:S01]  /*6030*/  PRMT R10, RZ, 0x5410, R7 ;  /* 0x00005410ff0a7816 */ /* 0x000fe20000000007 */
[----:B------:R-:W2:Y:S01]  /*6040*/  @!P1 MUFU.EX2 R4, R4 ;  /* 0x0000000400049308 */ /* 0x000ea20000000800 */
[----:B------:R-:W-:Y:S01]  /*6050*/  FSETP.GTU.FTZ.AND P4, PT, R9, 20, PT ;  /* 0x41a000000900780b */ /* 0x000fe20003f9c000 */
[----:B-1----:R-:W-:-:S02]  /*6060*/  @!P0 FADD.FTZ R8, R8, 1 ;  /* 0x3f80000008088421 */ /* 0x002fc40000010000 */
[----:B------:R-:W-:Y:S02]  /*6070*/  FADD.FTZ R13, R10, R35 ;  /* 0x000000230a0d7221 */ /* 0x000fe40000010000 */
[----:B0-----:R-:W-:Y:S02]  /*6080*/  @!P6 FMUL.FTZ R57, R57, R12 ;  /* 0x0000000c3939e220 */ /* 0x001fe40000410000 */
[----:B------:R0:W1:Y:S01]  /*6090*/  @!P2 MUFU.EX2 R10, R6 ;  /* 0x00000006000aa308 */ /* 0x0000620000000800 */
[----:B------:R-:W-:Y:S01]  /*60a0*/  FSETP.GTU.FTZ.AND P5, PT, R13, 20, PT ;  /* 0x41a000000d00780b */ /* 0x000fe20003fbc000 */
[----:B------:R-:W-:-:S06]  /*60b0*/  @!P3 FMUL.FTZ R5, R11, -1.4426950216293334961 ;  /* 0xbfb8aa3b0b05b820 */ /* 0x000fcc0000410000 */
[----:B------:R-:W3:Y:S01]  /*60c0*/  @!P3 MUFU.EX2 R5, R5 ;  /* 0x000000050005b308 */ /* 0x000ee20000000800 */
[----:B0-----:R-:W-:Y:S01]  /*60d0*/  PRMT R6, RZ, 0x7610, R7 ;  /* 0x00007610ff067816 */ /* 0x001fe20000000007 */
[----:B------:R-:W-:Y:S02]  /*60e0*/  @!P4 FMUL.FTZ R7, R9, -1.4426950216293334961 ;  /* 0xbfb8aa3b0907c820 */ /* 0x000fe40000410000 */
[----:B--2---:R-:W-:Y:S02]  /*60f0*/  @!P1 FADD.FTZ R4, R4, 1 ;  /* 0x3f80000004049421 */ /* 0x004fe40000010000 */
[----:B------:R-:W-:Y:S02]  /*6100*/  FADD.FTZ R14, R6, R35 ;  /* 0x00000023060e7221 */ /* 0x000fe40000010000 */
[----:B------:R-:W-:Y:S01]  /*6110*/  @!P5 FMUL.FTZ R11, R13, -1.4426950216293334961 ;  /* 0xbfb8aa3b0d0bd820 */ /* 0x000fe20000410000 */
[----:B------:R-:W0:Y:S01]  /*6120*/  @!P4 MUFU.EX2 R7, R7 ;  /* 0x000000070007c308 */ /* 0x000e220000000800 */
[----:B-1----:R-:W-:Y:S01]  /*6130*/  @!P2 FADD.FTZ R10, R10, 1 ;  /* 0x3f8000000a0aa421 */ /* 0x002fe20000010000 */
[----:B------:R-:W-:Y:S01]  /*6140*/  FSETP.GTU.FTZ.AND P6, PT, R14, 20, PT ;  /* 0x41a000000e00780b */ /* 0x000fe20003fdc000 */
[----:B---3--:R-:W-:-:S05]  /*6150*/  @!P3 FADD.FTZ R9, R5, 1 ;  /* 0x3f8000000509b421 */ /* 0x008fca0000010000 */
[----:B------:R0:W1:Y:S01]  /*6160*/  @!P5 MUFU.EX2 R6, R11 ;  /* 0x0000000b0006d308 */ /* 0x0000620000000800 */
[----:B------:R-:W-:-:S04]  /*6170*/  IMAD R5, R33, c[0x0][0x2d8], RZ ;  /* 0x0000b60021057a24 */ /* 0x000fc800078e02ff */
[----:B------:R-:W-:Y:S02]  /*6180*/  IMAD R41, R34, c[0x0][0x2dc], R5 ;  /* 0x0000b70022297a24 */ /* 0x000fe400078e0205 */
[----:B------:R-:W-:Y:S01]  /*6190*/  @!P6 FMUL.FTZ R12, R14, -1.4426950216293334961 ;  /* 0xbfb8aa3b0e0ce820 */ /* 0x000fe20000410000 */
[----:B------:R-:W-:Y:S01]  /*61a0*/  @!P1 MUFU.RCP R24, R4 ;  /* 0x0000000400189308 */ /* 0x000fe20000001000 */
[----:B0-----:R-:W-:Y:S01]  /*61b0*/  @!P4 FADD.FTZ R11, R7, 1 ;  /* 0x3f800000070bc421 */ /* 0x001fe20000010000 */
[----:B------:R-:W-:-:S04]  /*61c0*/  SHF.L.U32 R14, R44, 0x8, RZ ;  /* 0x000000082c0e7819 */ /* 0x000fc800000006ff */
[----:B------:R-:W-:Y:S02]  /*61d0*/  SHF.R.S32.HI R15, RZ, 0x1f, R14 ;  /* 0x0000001fff0f7819 */ /* 0x000fe4000001140e */
[----:B------:R1:W0:Y:S08]  /*61e0*/  @!P6 MUFU.EX2 R13, R12 ;  /* 0x0000000c000de308 */ /* 0x0002300000000800 */
[----:B------:R-:W2:Y:S01]  /*61f0*/  @!P0 MUFU.RCP R23, R8 ;  /* 0x0000000800178308 */ /* 0x000ea20000001000 */
[----:B-1----:R-:W-:Y:S01]  /*6200*/  @!P5 FADD.FTZ R12, R6, 1 ;  /* 0x3f800000060cd421 */ /* 0x002fe20000010000 */
[----:B------:R-:W-:-:S06]  /*6210*/  NOP ;  /* 0x0000000000007918 */ /* 0x000fcc0000000000 */
[----:B------:R-:W1:Y:S01]  /*6220*/  LDS.128 R4, [R30.X16] ;  /* 0x000000001e047984 */ /* 0x000e62000000cc00 */
[----:B------:R3:W4:Y:S01]  /*6230*/  @!P3 MUFU.RCP R40, R9 ;  /* 0x000000090028b308 */ /* 0x0007220000001000 */
[----:B0-----:R-:W-:Y:S02]  /*6240*/  @!P6 FADD.FTZ R22, R13, 1 ;  /* 0x3f8000000d16e421 */ /* 0x001fe40000010000 */
[----:B------:R-:W-:Y:S02]  /*6250*/  IMAD R13, R37, c[0x0][0x2e0], RZ ;  /* 0x0000b800250d7a24 */ /* 0x000fe400078e02ff */
[----:B------:R-:W-:Y:S02]  /*6260*/  @!P1 FMUL.FTZ R59, R59, R24 ;  /* 0x000000183b3b9220 */ /* 0x000fe40000410000 */
[----:B------:R-:W-:Y:S01]  /*6270*/  IMAD R13, R38, c[0x0][0x2e4], R13 ;  /* 0x0000b900260d7a24 */ /* 0x000fe200078e020d */
[----:B------:R0:W5:Y:S01]  /*6280*/  @!P5 MUFU.RCP R42, R12 ;  /* 0x0000000c002ad308 */ /* 0x0001620000001000 */
[----:B---3--:R-:W-:-:S04]  /*6290*/  IMAD.WIDE.U32 R8, R34, c[0x0][0x2d8], R14 ;  /* 0x0000b60022087a25 */ /* 0x008fc800078e000e */
[----:B--2---:R-:W-:Y:S01]  /*62a0*/  @!P0 FMUL.FTZ R72, R72, R23 ;  /* 0x0000001748488220 */ /* 0x004fe20000410000 */
[----:B------:R-:W-:Y:S01]  /*62b0*/  IADD3 R9, R9, R41, RZ ;  /* 0x0000002909097210 */ /* 0x000fe20007ffe0ff */
[----:B------:R-:W-:Y:S01]  /*62c0*/  IMAD R23, R33, c[0x0][0x2f8], RZ ;  /* 0x0000be0021177a24 */ /* 0x000fe200078e02ff */
[----:B------:R-:W2:Y:S01]  /*62d0*/  @!P4 MUFU.RCP R25, R11 ;  /* 0x0000000b0019c308 */ /* 0x000ea20000001000 */
[----:B----4-:R-:W-:Y:S01]  /*62e0*/  @!P3 FMUL.FTZ R61, R61, R40 ;  /* 0x000000283d3db220 */ /* 0x010fe20000410000 */
[----:B------:R-:W-:Y:S01]  /*62f0*/  F2FP.BF16.PACK_AB R40, R72, R57 ;  /* 0x000000394828723e */ /* 0x000fe200000010ff */
[----:B------:R-:W-:Y:S01]  /*6300*/  IMAD.WIDE.U32 R8, R38, c[0x0][0x2e0], R8 ;  /* 0x0000b80026087a25 */ /* 0x000fe200078e0008 */
[----:B------:R-:W-:-:S03]  /*6310*/  IADD3 R26, P3, R26, -0x200, RZ ;  /* 0xfffffe001a1a7810 */ /* 0x000fc60007f7e0ff */
[----:B------:R-:W-:Y:S01]  /*6320*/  IMAD R23, R34, c[0x0][0x2fc], R23 ;  /* 0x0000bf0022177a24 */ /* 0x000fe200078e0217 */
[----:B------:R-:W-:Y:S01]  /*6330*/  IADD3 R9, R9, R13, RZ ;  /* 0x0000000d09097210 */ /* 0x000fe20007ffe0ff */
[----:B------:R-:W3:Y:S01]  /*6340*/  @!P6 MUFU.RCP R41, R22 ;  /* 0x000000160029e308 */ /* 0x000ee20000001000 */
[----:B0-----:R-:W-:Y:S01]  /*6350*/  LEA R12, P0, R8, c[0x0][0x330], 0x1 ;  /* 0x0000cc00080c7a11 */ /* 0x001fe200078008ff */
[----:B-----5:R-:W-:Y:S01]  /*6360*/  @!P5 FMUL.FTZ R63, R63, R42 ;  /* 0x0000002a3f3fd220 */ /* 0x020fe20000410000 */
[----:B------:R-:W-:Y:S01]  /*6370*/  IADD3.X R27, R27, -0x1, RZ, P3, !PT ;  /* 0xffffffff1b1b7810 */ /* 0x000fe20001ffe4ff */
[----:B------:R-:W-:Y:S01]  /*6380*/  IMAD.WIDE.U32 R14, R34, c[0x0][0x2f8], R14 ;  /* 0x0000be00220e7a25 */ /* 0x000fe200078e000e */
[----:B------:R-:W-:-:S03]  /*6390*/  LEA.HI.X R13, R8, c[0x0][0x334], R9, 0x1, P0 ;  /* 0x0000cd00080d7a11 */ /* 0x000fc600000f0c09 */
[----:B------:R-:W0:Y:S01]  /*63a0*/  @!P2 MUFU.RCP R11, R10 ;  /* 0x0000000a000ba308 */ /* 0x000e220000001000 */
[----:B--2---:R-:W-:Y:S01]  /*63b0*/  @!P4 FMUL.FTZ R76, R76, R25 ;  /* 0x000000194c4cc220 */ /* 0x004fe20000410000 */
[----:B------:R-:W-:Y:S01]  /*63c0*/  IADD3 R15, R15, R23, RZ ;  /* 0x000000170f0f7210 */ /* 0x000fe20007ffe0ff */
[----:B------:R-:W-:-:S03]  /*63d0*/  IMAD.WIDE R12, R31, 0x10, R12 ;  /* 0x000000101f0c7825 */ /* 0x000fc600078e020c */
[----:B------:R-:W-:Y:S01]  /*63e0*/  F2FP.BF16.PACK_AB R42, R76, R61 ;  /* 0x0000003d4c2a723e */ /* 0x000fe200000010ff */
[----:B------:R-:W-:Y:S01]  /*63f0*/  IMAD R25, R37, c[0x0][0x300], RZ ;  /* 0x0000c00025197a24 */ /* 0x000fe200078e02ff */
[----:B-1----:R1:W-:Y:S01]  /*6400*/  STG.E.128 [R12.64], R4 ;  /* 0x000000040c007986 */ /* 0x0023e2000c101d06 */
[----:B---3--:R-:W-:Y:S02]  /*6410*/  @!P6 FMUL.FTZ R78, R78, R41 ;  /* 0x000000294e4ee220 */ /* 0x008fe40000410000 */
[----:B------:R-:W-:Y:S02]  /*6420*/  IMAD R25, R38, c[0x0][0x304], R25 ;  /* 0x0000c10026197a24 */ /* 0x000fe400078e0219 */
[----:B------:R-:W-:Y:S01]  /*6430*/  FADD.FTZ R57, R57, R32 ;  /* 0x0000002039397221 */ /* 0x000fe20000010000 */
[----:B------:R-:W-:Y:S01]  /*6440*/  F2FP.BF16.PACK_AB R43, R78, R63 ;  /* 0x0000003f4e2b723e */ /* 0x000fe200000010ff */
[----:B0-----:R-:W-:Y:S01]  /*6450*/  @!P2 FMUL.FTZ R74, R74, R11 ;  /* 0x0000000b4a4aa220 */ /* 0x001fe20000410000 */
[----:B------:R-:W-:Y:S01]  /*6460*/  BAR.SYNC.DEFER_BLOCKING 0x0 ;  /* 0x0000000000007b1d */ /* 0x000fe20000010000 */
[----:B------:R-:W-:Y:S01]  /*6470*/  FADD.FTZ R72, R57, R72 ;  /* 0x0000004839487221 */ /* 0x000fe20000010000 */
[----:B------:R-:W-:-:S02]  /*6480*/  IADD3 R28, P2, R28, -0x200, RZ ;  /* 0xfffffe001c1c7810 */ /* 0x000fc40007f5e0ff */
[----:B------:R-:W-:Y:S01]  /*6490*/  F2FP.BF16.PACK_AB R41, R74, R59 ;  /* 0x0000003b4a29723e */ /* 0x000fe200000010ff */
[----:B------:R-:W-:Y:S01]  /*64a0*/  FADD.FTZ R59, R72, R59 ;  /* 0x0000003b483b7221 */ /* 0x000fe20000010000 */
[----:B------:R-:W-:Y:S01]  /*64b0*/  IADD3.X R29, R29, -0x1, RZ, P2, !PT ;  /* 0xffffffff1d1d7810 */ /* 0x000fe200017fe4ff */
[----:B-1----:R-:W-:-:S04]  /*64c0*/  IMAD.WIDE.U32 R4, R38, c[0x0][0x300], R14 ;  /* 0x0000c00026047a25 */ /* 0x002fc800078e000e */
[----:B------:R-:W-:Y:S01]  /*64d0*/  FADD.FTZ R74, R59, R74 ;  /* 0x0000004a3b4a7221 */ /* 0x000fe20000010000 */
[----:B------:R-:W-:Y:S02]  /*64e0*/  IADD3 R5, R5, R25, RZ ;  /* 0x0000001905057210 */ /* 0x000fe40007ffe0ff */
[----:B------:R-:W-:Y:S01]  /*64f0*/  LEA R6, P0, R4, c[0x0][0x340], 0x1 ;  /* 0x0000d00004067a11 */ /* 0x000fe200078008ff */
[----:B------:R-:W-:-:S03]  /*6500*/  FADD.FTZ R61, R74, R61 ;  /* 0x0000003d4a3d7221 */ /* 0x000fc60000010000 */
[----:B------:R-:W-:Y:S01]  /*6510*/  LEA.HI.X R7, R4, c[0x0][0x344], R5, 0x1, P0 ;  /* 0x0000d10004077a11 */ /* 0x000fe200000f0c05 */
[----:B------:R-:W-:Y:S01]  /*6520*/  FADD.FTZ R76, R61, R76 ;  /* 0x0000004c3d4c7221 */ /* 0x000fe20000010000 */
[----:B------:R-:W-:Y:S01]  /*6530*/  ISETP.GT.AND P0, PT, R0, 0x1, PT ;  /* 0x000000010000780c */ /* 0x000fe20003f04270 */
[----:B------:R-:W-:Y:S01]  /*6540*/  STS.128 [R30.X16], R40 ;  /* 0x000000281e007388 */ /* 0x000fe2000000cc00 */
[----:B------:R-:W-:-:S06]  /*6550*/  NOP ;  /* 0x0000000000007918 */ /* 0x000fcc0000000000 */
[----:B------:R-:W0:Y:S01]  /*6560*/  LDS.128 R8, [R30.X16] ;  /* 0x000000001e087984 */ /* 0x000e22000000cc00 */
[----:B------:R-:W-:Y:S01]  /*6570*/  IMAD.WIDE R4, R31, 0x10, R6 ;  /* 0x000000101f047825 */ /* 0x000fe200078e0206 */
[----:B------:R-:W-:Y:S02]  /*6580*/  IADD3 R6, P1, R2, -0x200, RZ ;  /* 0xfffffe0002067810 */ /* 0x000fe40007f3e0ff */
[----:B------:R-:W-:Y:S01]  /*6590*/  MOV R0, R44 ;  /* 0x0000002c00007202 */ /* 0x000fe20000000f00 */
[----:B------:R-:W-:Y:S01]  /*65a0*/  FADD.FTZ R63, R76, R63 ;  /* 0x0000003f4c3f7221 */ /* 0x000fe20000010000 */
[----:B------:R-:W-:-:S03]  /*65b0*/  IADD3.X R7, R3, -0x1, RZ, P1, !PT ;  /* 0xffffffff03077810 */ /* 0x000fc60000ffe4ff */
[----:B------:R-:W-:Y:S01]  /*65c0*/  FADD.FTZ R32, R63, R78 ;  /* 0x0000004e3f207221 */ /* 0x000fe20000010000 */
[----:B0-----:R0:W-:Y:S01]  /*65d0*/  STG.E.128 [R4.64], R8 ;  /* 0x0000000804007986 */ /* 0x0011e2000c101d06 */
[----:B------:R-:W-:Y:S01]  /*65e0*/  @!P0 CALL.REL.NOINC `(.L_x_12177) ;  /* 0x0000001000008944 */ /* 0x000fe20003c00000 */
[----:B------:R-:W-:Y:S05]  /*65f0*/  BRA `(.L_x_12211) ;  /* 0xffff9f2000007947 */ /* 0x000fea000383ffff */
.L_x_12177:
[----:B------:R-:W-:Y:S02]  /*6600*/  ISETP.NE.U32.AND P0, PT, RZ, c[0x0][0x328], PT ;  /* 0x0000ca00ff007a0c */ /* 0x000fe40003f05070 */
[----:B------:R-:W-:Y:S02]  /*6610*/  ISETP.NE.U32.AND P2, PT, RZ, c[0x0][0x348], PT ;  /* 0x0000d200ff007a0c */ /* 0x000fe40003f45070 */
        /* <DEDUP_REMOVED lines=11> */
[----:B------:R-:W1:Y:S02]  /*66d0*/  SHFL.DOWN P1, R2, R3, 0x4, 0x1f ;  /* 0x08801f0003027f89 */ /* 0x000e640000020000 */
[----:B-1----:R-:W-:-:S05]  /*66e0*/  @P1 FADD R2, R3, R2 ;  /* 0x0000000203021221 */ /* 0x002fca0000000000 */
[----:B0-----:R-:W0:Y:S02]  /*66f0*/  SHFL.DOWN P1, R5, R2, 0x8, 0x1f ;  /* 0x09001f0002057f89 */ /* 0x001e240000020000 */
        /* <DEDUP_REMOVED lines=8> */
.L_x_12213:
[----:B0-----:R-:W-:Y:S05]  /*6780*/  BSYNC B0 ;  /* 0x0000000000007941 */ /* 0x001fea0003800000 */
.L_x_12212:
        /* <DEDUP_REMOVED lines=23> */
.L_x_12215:
[----:B------:R-:W1:Y:S02]  /*6900*/  S2R R19, SR_TID.X ;  /* 0x0000000000137919 */ /* 0x000e640000002100 */
.L_x_12216:
[----:B0-----:R-:W-:Y:S05]  /*6910*/  BSYNC B0 ;  /* 0x0000000000007941 */ /* 0x001fea0003800000 */
.L_x_12214:
        /* <DEDUP_REMOVED lines=13> */
[C---:B------:R-:W-:Y:S02]  /*69f0*/  IMAD R13, R38.reuse, c[0x0][0x19c], R13 ;  /* 0x00006700260d7a24 */ /* 0x040fe400078e020d */
[C---:B------:R-:W-:Y:S01]  /*6a00*/  IMAD R5, R38.reuse, c[0x0][0x2cc], R5 ;  /* 0x0000b30026057a24 */ /* 0x040fe200078e0205 */
[----:B------:R-:W-:Y:S01]  /*6a10*/  IADD3 R31, R7, R3, RZ ;  /* 0x00000003071f7210 */ /* 0x000fe20007ffe0ff */
[C---:B------:R-:W-:Y:S01]  /*6a20*/  IMAD R27, R38.reuse, c[0x0][0x28c], R37 ;  /* 0x0000a300261b7a24 */ /* 0x040fe200078e0225 */
[----:B------:R-:W-:Y:S01]  /*6a30*/  IADD3 R37, R15, R11, RZ ;  /* 0x0000000b0f257210 */ /* 0x000fe20007ffe0ff */
[----:B------:R-:W-:Y:S01]  /*6a40*/  IMAD.WIDE.U32 R38, R38, c[0x0][0x288], RZ ;  /* 0x0000a20026267a25 */ /* 0x000fe200078e00ff */
[----:B------:R-:W-:-:S02]  /*6a50*/  IADD3 R41, R17, R13, RZ ;  /* 0x0000000d11297210 */ /* 0x000fc40007ffe0ff */
[----:B------:R-:W-:Y:S02]  /*6a60*/  IADD3 R29, R9, R5, RZ ;  /* 0x00000005091d7210 */ /* 0x000fe40007ffe0ff */
[----:B------:R-:W-:Y:S02]  /*6a70*/  IADD3 R27, R39, R27, RZ ;  /* 0x0000001b271b7210 */ /* 0x000fe40007ffe0ff */
.L_x_12217:
        /* <DEDUP_REMOVED lines=64> */
.L_x_12218:
        /* <DEDUP_REMOVED lines=16> */
.L_x_14739:


//--------------------- .text._Z25selective_scan_bwd_kernelI32Selective_Scan_bwd_kernel_traitsILi32ELi8ELb1ELb0ELb1ELb0ELb0EN3c108BFloat16ENS1_7complexIfEEEEv12SSMParamsBwd --------------------------
	.section	.text._Z25selective_scan_bwd_kernelI32Selective_Scan_bwd_kernel_traitsILi32ELi8ELb1ELb0ELb1ELb0ELb0EN3c108BFloat16ENS1_7complexIfEEEEv12SSMParamsBwd,"ax",@progbits
	.sectioninfo	@"SHI_REGISTERS=172"
	.align	128
        .global         _Z25selective_scan_bwd_kernelI32Selective_Scan_bwd_kernel_traitsILi32ELi8ELb1ELb0ELb1ELb0ELb0EN3c108BFloat16ENS1_7complexIfEEEEv12SSMParamsBwd
        .type           _Z25selective_scan_bwd_kernelI32Selective_Scan_bwd_kernel_traitsILi32ELi8ELb1ELb0ELb1ELb0ELb0EN3c108BFloat16ENS1_7complexIfEEEEv12SSMParamsBwd,@function
        .size           _Z25selective_scan_bwd_kernelI32Selective_Scan_bwd_kernel_traitsILi32ELi8ELb1ELb0ELb1ELb0ELb0EN3c108BFloat16ENS1_7complexIfEEEEv12SSMParamsBwd,(.L_x_14740 - _Z25selective_scan_bwd_kernelI32Selective_Scan_bwd_kernel_traitsILi32ELi8ELb1ELb0ELb1ELb0ELb0EN3c108BFloat16ENS1_7complexIfEEEEv12SSMParamsBwd)
        .other          _Z25selective_scan_bwd_kernelI32Selective_Scan_bwd_kernel_traitsILi32ELi8ELb1ELb0ELb1ELb0ELb0EN3c108BFloat16ENS1_7complexIfEEEEv12SSMParamsBwd,@"STO_CUDA_ENTRY STV_DEFAULT"
_Z25selective_scan_bwd_kernelI32Selective_Scan_bwd_kernel_traitsILi32ELi8ELb1ELb0ELb1ELb0ELb0EN3c108BFloat16ENS1_7complexIfEEEEv12SSMParamsBwd:
.text._Z25selective_scan_bwd_kernelI32Selective_Scan_bwd_kernel_traitsILi32ELi8ELb1ELb0ELb1ELb0ELb0EN3c108BFloat16ENS1_7complexIfEEEEv12SSMParamsBwd:
[----:B------:R-:W-:Y:S02]  /*0000*/  MOV R1, c[0x0][0x28] ;  /* 0x00000a0000017a02 */ /* 0x000fe40000000f00 */
[----:B------:R-:W-:Y:S01]  /*0010*/  IABS R11, c[0x0][0x178] ;  /* 0x00005e00000b7a13 */ /* 0x000fe20000000000 */
[----:B------:R-:W0:Y:S01]  /*0020*/  S2R R69, SR_CTAID.Y ;  /* 0x0000000000457919 */ /* 0x000e220000002600 */
[----:B------:R-:W-:Y:S01]  /*0030*/  ISETP.NE.U32.AND P0, PT, RZ, c[0x0][0x238], PT ;  /* 0x00008e00ff007a0c */ /* 0x000fe20003f05070 */
[----:B------:R-:W-:Y:S01]  /*0040*/  CS2R R66, SRZ ;  /* 0x0000000000427805 */ /* 0x000fe2000001ff00 */
[----:B------:R-:W1:Y:S01]  /*0050*/  I2F.RP R0, R11 ;  /* 0x0000000b00007306 */ /* 0x000e620000209400 */
[----:B------:R-:W-:Y:S01]  /*0060*/  ULDC.64 UR6, c[0x0][0x118] ;  /* 0x0000460000067ab9 */ /* 0x000fe20000000a00 */
[----:B------:R-:W-:Y:S02]  /*0070*/  ISETP.NE.AND.EX P0, PT, RZ, c[0x0][0x23c], PT, P0 ;  /* 0x00008f00ff007a0c */ /* 0x000fe40003f05300 */
[----:B------:R-:W-:Y:S01]  /*0080*/  ISETP.NE.U32.AND P1, PT, RZ, c[0x0][0x250], PT ;  /* 0x00009400ff007a0c */ /* 0x000fe20003f25070 */
[----:B------:R-:W2:Y:S03]  /*0090*/  S2R R65, SR_CTAID.X ;  /* 0x0000000000417919 */ /* 0x000ea60000002500 */
[----:B------:R-:W-:Y:S01]  /*00a0*/  ISETP.NE.AND.EX P1, PT, RZ, c[0x0][0x254], PT, P1 ;  /* 0x00009500ff007a0c */ /* 0x000fe20003f25310 */
[----:B-1----:R-:W1:Y:S01]  /*00b0*/  MUFU.RCP R0, R0 ;  /* 0x0000000000007308 */ /* 0x002e620000001000 */
[----:B0-----:R-:W-:-:S05]  /*00c0*/  SHF.R.S32.HI R68, RZ, 0x1f, R69 ;  /* 0x0000001fff447819 */ /* 0x001fca0000011445 */
[----:B------:R-:W-:-:S06]  /*00d0*/  @P0 LEA R2, P2, R69, c[0x0][0x238], 0x2 ;  /* 0x00008e0045020a11 */ /* 0x000fcc00078410ff */
[C---:B------:R-:W-:Y:S02]  /*00e0*/  @P1 LEA R4, P3, R69.reuse, c[0x0][0x250], 0x2 ;  /* 0x0000940045041a11 */ /* 0x040fe400078610ff */
[C-C-:B------:R-:W-:Y:S02]  /*00f0*/  @P0 LEA.HI.X R3, R69.reuse, c[0x0][0x23c], R68.reuse, 0x2, P2 ;  /* 0x00008f0045030a11 */ /* 0x140fe400010f1444 */
[C---:B------:R-:W-:Y:S02]  /*0100*/  @P1 LEA.HI.X R5, R69.reuse, c[0x0][0x254], R68, 0x2, P3 ;  /* 0x0000950045051a11 */ /* 0x040fe400018f1444 */
[----:B-1----:R-:W-:Y:S01]  /*0110*/  IADD3 R6, R0, 0xffffffe, RZ ;  /* 0x0ffffffe00067810 */ /* 0x002fe20007ffe0ff */
[----:B------:R0:W5:Y:S03]  /*0120*/  @P0 LDG.E R67, [R2.64] ;  /* 0x0000000602430981 */ /* 0x000166000c1e1900 */
[----:B------:R1:W3:Y:S01]  /*0130*/  F2I.FTZ.U32.TRUNC.NTZ R7, R6 ;  /* 0x0000000600077305 */ /* 0x0002e2000021f000 */
[----:B------:R4:W5:Y:S01]  /*0140*/  @P1 LDG.E R66, [R4.64] ;  /* 0x0000000604421981 */ /* 0x000962000c1e1900 */
[----:B--2---:R-:W-:Y:S01]  /*0150*/  SHF.R.S32.HI R64, RZ, 0x1f, R65 ;  /* 0x0000001fff407819 */ /* 0x004fe20000011441 */
[----:B------:R-:W-:Y:S01]  /*0160*/  IMAD R12, R68, c[0x0][0x280], RZ ;  /* 0x0000a000440c7a24 */ /* 0x000fe200078e02ff */
[----:B------:R-:W-:Y:S01]  /*0170*/  MOV R14, c[0x0][0x174] ;  /* 0x00005d00000e7a02 */ /* 0x000fe20000000f00 */
[----:B------:R-:W-:Y:S01]  /*0180*/  CS2R R80, SRZ ;  /* 0x0000000000507805 */ /* 0x000fe2000001ff00 */
[----:B------:R-:W-:Y:S01]  /*0190*/  CS2R R78, SRZ ;  /* 0x00000000004e7805 */ /* 0x000fe2000001ff00 */
[----:B0-----:R-:W-:Y:S01]  /*01a0*/  IABS R2, R69 ;  /* 0x0000004500027213 */ /* 0x001fe20000000000 */
[C---:B------:R-:W-:Y:S01]  /*01b0*/  IMAD R10, R64.reuse, c[0x0][0x1b0], RZ ;  /* 0x00006c00400a7a24 */ /* 0x040fe200078e02ff */
[----:B-1----:R-:W-:Y:S01]  /*01c0*/  HFMA2.MMA R6, -RZ, RZ, 0, 0 ;  /* 0x00000000ff067435 */ /* 0x002fe200000001ff */
[----:B------:R-:W-:Y:S01]  /*01d0*/  IMAD R12, R69, c[0x0][0x284], R12 ;  /* 0x0000a100450c7a24 */ /* 0x000fe200078e020c */
[----:B------:R-:W-:Y:S01]  /*01e0*/  CS2R R60, SRZ ;  /* 0x00000000003c7805 */ /* 0x000fe2000001ff00 */
[----:B----4-:R-:W-:-:S02]  /*01f0*/  IMAD R4, R64, c[0x0][0x1d0], RZ ;  /* 0x0000740040047a24 */ /* 0x010fc400078e02ff */
[----:B------:R-:W-:Y:S01]  /*0200*/  IMAD R15, R65, c[0x0][0x1b4], R10 ;  /* 0x00006d00410f7a24 */ /* 0x000fe200078e020a */
[----:B---3--:R-:W-:Y:S01]  /*0210*/  IADD3 R8, RZ, -R7, RZ ;  /* 0x80000007ff087210 */ /* 0x008fe20007ffe0ff */
[----:B------:R-:W-:-:S04]  /*0220*/  IMAD R10, R68, c[0x0][0x1e8], RZ ;  /* 0x00007a00440a7a24 */ /* 0x000fc800078e02ff */
[----:B------:R-:W-:Y:S02]  /*0230*/  IMAD R3, R8, R11, RZ ;  /* 0x0000000b08037224 */ /* 0x000fe400078e02ff */
[----:B------:R-:W-:Y:S02]  /*0240*/  IMAD R10, R69, c[0x0][0x1ec], R10 ;  /* 0x00007b00450a7a24 */ /* 0x000fe400078e020a */
[----:B------:R-:W-:-:S04]  /*0250*/  IMAD.HI.U32 R7, R7, R3, R6 ;  /* 0x0000000307077227 */ /* 0x000fc800078e0006 */
[----:B------:R-:W-:Y:S02]  /*0260*/  IMAD R6, R64, c[0x0][0x1e0], RZ ;  /* 0x0000780040067a24 */ /* 0x000fe400078e02ff */
[----:B------:R-:W-:-:S04]  /*0270*/  IMAD.HI.U32 R63, R7, R2, RZ ;  /* 0x00000002073f7227 */ /* 0x000fc800078e00ff */
[----:B------:R-:W-:Y:S01]  /*0280*/  IMAD R7, R65, c[0x0][0x1d4], R4 ;  /* 0x0000750041077a24 */ /* 0x000fe200078e0204 */
[----:B------:R-:W-:Y:S01]  /*0290*/  IADD3 R0, -R63, RZ, RZ ;  /* 0x000000ff3f007210 */ /* 0x000fe20007ffe1ff */
[----:B------:R-:W-:Y:S01]  /*02a0*/  IMAD R9, R65, c[0x0][0x1e4], R6 ;  /* 0x0000790041097a24 */ /* 0x000fe200078e0206 */
        /* <DEDUP_REMOVED lines=12> */
[-C--:B------:R-:W-:Y:S02]  /*0370*/  @!P1 IADD3 R0, R0, -R11.reuse, RZ ;  /* 0x8000000b00009210 */ /* 0x080fe40007ffe0ff */
[----:B------:R-:W-:Y:S02]  /*0380*/  @!P1 IADD3 R63, R63, 0x1, RZ ;  /* 0x000000013f3f9810 */ /* 0x000fe40007ffe0ff */
[----:B------:R-:W-:Y:S01]  /*0390*/  ISETP.GE.U32.AND P0, PT, R0, R11, PT ;  /* 0x0000000b0000720c */ /* 0x000fe20003f06070 */
[----:B------:R-:W-:Y:S01]  /*03a0*/  IMAD R0, R64, c[0x0][0x278], RZ ;  /* 0x00009e0040007a24 */ /* 0x000fe200078e02ff */
[----:B------:R-:W-:Y:S02]  /*03b0*/  LEA R11, R14, 0xffffff00, 0x8 ;  /* 0xffffff000e0b7811 */ /* 0x000fe400078e40ff */
[----:B------:R-:W-:Y:S01]  /*03c0*/  ISETP.NE.AND P1, PT, RZ, c[0x0][0x178], PT ;  /* 0x00005e00ff007a0c */ /* 0x000fe20003f25270 */
[----:B------:R-:W-:Y:S01]  /*03d0*/  IMAD R13, R65, c[0x0][0x27c], R0 ;  /* 0x00009f00410d7a24 */ /* 0x000fe200078e0200 */
[----:B------:R-:W-:Y:S01]  /*03e0*/  IADD3 R57, P3, R11, R2, RZ ;  /* 0x000000020b397210 */ /* 0x000fe20007f7e0ff */
[----:B------:R-:W-:-:S03]  /*03f0*/  IMAD R0, R68, c[0x0][0x1d8], RZ ;  /* 0x0000760044007a24 */ /* 0x000fc600078e02ff */
[----:B------:R-:W-:Y:S01]  /*0400*/  IADD3 R7, R7, R13, RZ ;  /* 0x0000000d07077210 */ /* 0x000fe20007ffe0ff */
[----:B------:R-:W-:Y:S01]  /*0410*/  IMAD R0, R69, c[0x0][0x1dc], R0 ;  /* 0x0000770045007a24 */ /* 0x000fe200078e0200 */
[----:B------:R-:W-:Y:S02]  /*0420*/  SHF.R.S32.HI R13, RZ, 0x1f, R11 ;  /* 0x0000001fff0d7819 */ /* 0x000fe4000001140b */
[----:B------:R-:W-:Y:S02]  /*0430*/  @P0 IADD3 R63, R63, 0x1, RZ ;  /* 0x000000013f3f0810 */ /* 0x000fe40007ffe0ff */
[----:B------:R-:W-:Y:S01]  /*0440*/  IADD3.X R0, R13, R3, R0, P3, !PT ;  /* 0x000000030d007210 */ /* 0x000fe20001ffe400 */
[----:B------:R-:W-:Y:S01]  /*0450*/  IMAD.WIDE.U32 R2, R69, c[0x0][0x1e8], R4 ;  /* 0x00007a0045027a25 */ /* 0x000fe200078e0004 */
        /* <DEDUP_REMOVED lines=42> */
[----:B------:R-:W-:Y:S01]  /*0700*/  MOV R37, c[0x0][0x174] ;  /* 0x00005d0000257a02 */ /* 0x000fe20000000f00 */
[----:B------:R-:W-:Y:S01]  /*0710*/  CS2R R60, SRZ ;  /* 0x00000000003c7805 */ /* 0x000fe2000001ff00 */
[----:B------:R-:W-:Y:S01]  /*0720*/  MOV R36, RZ ;  /* 0x000000ff00247202 */ /* 0x000fe20000000f00 */
[----:B------:R-:W1:Y:S04]  /*0730*/  S2R R58, SR_LANEID ;  /* 0x00000000003a7919 */ /* 0x000e680000000000 */
.L_x_12269:
        /* <DEDUP_REMOVED lines=14> */
[----:B------:R-:W2:Y:S01]  /*0820*/  LDG.E.128 R20, [R14.64] ;  /* 0x000000060e147981 */ /* 0x000ea2000c1e1d00 */
[----:B0-----:R-:W-:-:S02]  /*0830*/  PRMT R0, RZ, 0x5410, R40 ;  /* 0x00005410ff007816 */ /* 0x001fc40000000028 */
[----:B------:R-:W-:Y:S02]  /*0840*/  PRMT R2, RZ, 0x5410, R41 ;  /* 0x00005410ff027816 */ /* 0x000fe40000000029 */
[----:B------:R-:W-:Y:S02]  /*0850*/  ISETP.LT.AND P0, PT, RZ, c[0x0][0x16c], PT ;  /* 0x00005b00ff007a0c */ /* 0x000fe40003f01270 */
[--C-:B-1----:R-:W-:Y:S02]  /*0860*/  PRMT R25, RZ, 0x5410, R5.reuse ;  /* 0x00005410ff197816 */ /* 0x102fe40000000005 */
[----:B------:R-:W-:Y:S02]  /*0870*/  PRMT R27, RZ, 0x5410, R4 ;  /* 0x00005410ff1b7816 */ /* 0x000fe40000000004 */
[----:B------:R-:W-:Y:S01]  /*0880*/  PRMT R5, RZ, 0x7610, R5 ;  /* 0x00007610ff057816 */ /* 0x000fe20000000005 */
[--C-:B-----5:R-:W-:Y:S02]  /*0890*/  FADD.FTZ R25, R25, R66.reuse ;  /* 0x0000004219197221 */ /* 0x120fe40000010000 */
[----:B------:R-:W-:-:S02]  /*08a0*/  FADD.FTZ R27, R27, R66 ;  /* 0x000000421b1b7221 */ /* 0x000fc40000010000 */
[----:B------:R-:W-:Y:S01]  /*08b0*/  FADD.FTZ R24, R5, R66 ;  /* 0x0000004205187221 */ /* 0x000fe20000010000 */
[----:B--2---:R0:W-:Y:S01]  /*08c0*/  STS.128 [R58.X16], R20 ;  /* 0x000000143a007388 */ /* 0x0041e2000000cc00 */
[----:B------:R-:W-:-:S06]  /*08d0*/  NOP ;  /* 0x0000000000007918 */ /* 0x000fcc0000000000 */
[----:B------:R-:W1:Y:S01]  /*08e0*/  LDS.128 R8, [R58.X16] ;  /* 0x000000003a087984 */ /* 0x000e62000000cc00 */
[--C-:B0-----:R-:W-:Y:S02]  /*08f0*/  PRMT R21, RZ, 0x5410, R7.reuse ;  /* 0x00005410ff157816 */ /* 0x101fe40000000007 */
[----:B------:R-:W-:Y:S02]  /*0900*/  PRMT R23, RZ, 0x5410, R6 ;  /* 0x00005410ff177816 */ /* 0x000fe40000000006 */
[----:B------:R-:W-:Y:S01]  /*0910*/  PRMT R7, RZ, 0x7610, R7 ;  /* 0x00007610ff077816 */ /* 0x000fe20000000007 */
[--C-:B------:R-:W-:Y:S02]  /*0920*/  FADD.FTZ R21, R21, R66.reuse ;  /* 0x0000004215157221 */ /* 0x100fe40000010000 */
[--C-:B------:R-:W-:Y:S02]  /*0930*/  FADD.FTZ R23, R23, R66.reuse ;  /* 0x0000004217177221 */ /* 0x100fe40000010000 */
[----:B------:R-:W-:Y:S01]  /*0940*/  FADD.FTZ R20, R7, R66 ;  /* 0x0000004207147221 */ /* 0x000fe20000010000 */
[----:B-1----:R-:W-:-:S02]  /*0950*/  PRMT R35, RZ, 0x5410, R8 ;  /* 0x00005410ff237816 */ /* 0x002fc40000000008 */
[----:B------:R-:W-:Y:S02]  /*0960*/  PRMT R34, RZ, 0x7610, R8 ;  /* 0x00007610ff227816 */ /* 0x000fe40000000008 */
[--C-:B------:R-:W-:Y:S01]  /*0970*/  PRMT R33, RZ, 0x5410, R9.reuse ;  /* 0x00005410ff217816 */ /* 0x100fe20000000009 */
[C---:B------:R-:W-:Y:S01]  /*0980*/  FFMA.FTZ R3, R35.reuse, R0, R60 ;  /* 0x0000000023037223 */ /* 0x040fe2000001003c */
[----:B------:R-:W-:Y:S01]  /*0990*/  PRMT R0, RZ, 0x7610, R40 ;  /* 0x00007610ff007816 */ /* 0x000fe20000000028 */
[-C--:B------:R-:W-:Y:S01]  /*09a0*/  FMUL.FTZ R19, R35, R67.reuse ;  /* 0x0000004323137220 */ /* 0x080fe20000410000 */
[----:B------:R-:W-:Y:S01]  /*09b0*/  PRMT R32, RZ, 0x7610, R9 ;  /* 0x00007610ff207816 */ /* 0x000fe20000000009 */
[CC--:B------:R-:W-:Y:S01]  /*09c0*/  FMUL.FTZ R18, R34.reuse, R67.reuse ;  /* 0x0000004322127220 */ /* 0x0c0fe20000410000 */
[--C-:B------:R-:W-:Y:S01]  /*09d0*/  PRMT R31, RZ, 0x5410, R10.reuse ;  /* 0x00005410ff1f7816 */ /* 0x100fe2000000000a */
[----:B------:R-:W-:Y:S01]  /*09e0*/  FFMA.FTZ R0, R34, R0, R3 ;  /* 0x0000000022007223 */ /* 0x000fe20000010003 */
[----:B------:R-:W-:Y:S01]  /*09f0*/  PRMT R30, RZ, 0x7610, R10 ;  /* 0x00007610ff1e7816 */ /* 0x000fe2000000000a */
[CC--:B------:R-:W-:Y:S01]  /*0a00*/  FMUL.FTZ R17, R33.reuse, R67.reuse ;  /* 0x0000004321117220 */ /* 0x0c0fe20000410000 */
[----:B------:R-:W-:Y:S01]  /*0a10*/  PRMT R29, RZ, 0x5410, R11 ;  /* 0x00005410ff1d7816 */ /* 0x000fe2000000000b */
[----:B------:R-:W-:Y:S01]  /*0a20*/  FFMA.FTZ R3, R33, R2, R0 ;  /* 0x0000000221037223 */ /* 0x000fe20000010000 */
[----:B------:R-:W-:Y:S01]  /*0a30*/  PRMT R0, RZ, 0x7610, R41 ;  /* 0x00007610ff007816 */ /* 0x000fe20000000029 */
[CC--:B------:R-:W-:Y:S01]  /*0a40*/  FMUL.FTZ R16, R32.reuse, R67.reuse ;  /* 0x0000004320107220 */ /* 0x0c0fe20000410000 */
[----:B------:R-:W-:Y:S01]  /*0a50*/  PRMT R2, RZ, 0x5410, R42 ;  /* 0x00005410ff027816 */ /* 0x000fe2000000002a */
[CC--:B------:R-:W-:Y:S01]  /*0a60*/  FMUL.FTZ R15, R31.reuse, R67.reuse ;  /* 0x000000431f0f7220 */ /* 0x0c0fe20000410000 */
[----:B------:R-:W-:Y:S01]  /*0a70*/  PRMT R28, RZ, 0x7610, R11 ;  /* 0x00007610ff1c7816 */ /* 0x000fe2000000000b */
[----:B------:R-:W-:Y:S01]  /*0a80*/  FFMA.FTZ R0, R32, R0, R3 ;  /* 0x0000000020007223 */ /* 0x000fe20000010003 */
[--C-:B------:R-:W-:Y:S01]  /*0a90*/  PRMT R60, RZ, 0x7610, R43.reuse ;  /* 0x00007610ff3c7816 */ /* 0x100fe2000000002b */
[-C--:B------:R-:W-:Y:S01]  /*0aa0*/  FMUL.FTZ R14, R30, R67.reuse ;  /* 0x000000431e0e7220 */ /* 0x080fe20000410000 */
[----:B------:R-:W-:Y:S01]  /*0ab0*/  PRMT R9, RZ, 0x7610, R6 ;  /* 0x00007610ff097816 */ /* 0x000fe20000000006 */
[----:B------:R-:W-:Y:S01]  /*0ac0*/  FFMA.FTZ R3, R31, R2, R0 ;  /* 0x000000021f037223 */ /* 0x000fe20000010000 */
[----:B------:R-:W-:Y:S01]  /*0ad0*/  PRMT R0, RZ, 0x7610, R42 ;  /* 0x00007610ff007816 */ /* 0x000fe2000000002a */
[----:B------:R-:W-:Y:S01]  /*0ae0*/  FMUL.FTZ R12, R28, R67 ;  /* 0x000000431c0c7220 */ /* 0x000fe20000410000 */
[----:B------:R-:W-:Y:S01]  /*0af0*/  PRMT R2, RZ, 0x5410, R43 ;  /* 0x00005410ff027816 */ /* 0x000fe2000000002b */
[----:B------:R-:W-:-:S02]  /*0b00*/  FADD.FTZ R22, R9, R66 ;  /* 0x0000004209167221 */ /* 0x000fc40000010000 */
[----:B------:R-:W-:Y:S01]  /*0b10*/  FFMA.FTZ R0, R30, R0, R3 ;  /* 0x000000001e007223 */ /* 0x000fe20000010003 */
[----:B------:R-:W-:-:S03]  /*0b20*/  PRMT R3, RZ, 0x7610, R4 ;  /* 0x00007610ff037816 */ /* 0x000fc60000000004 */
[----:B------:R-:W-:Y:S02]  /*0b30*/  FFMA.FTZ R13, R29, R2, R0 ;  /* 0x000000021d0d7223 */ /* 0x000fe40000010000 */
[----:B------:R-:W-:Y:S02]  /*0b40*/  FADD.FTZ R26, R3, R66 ;  /* 0x00000042031a7221 */ /* 0x000fe40000010000 */
[----:B------:R-:W-:Y:S02]  /*0b50*/  FFMA.FTZ R60, R28, R60, R13 ;  /* 0x0000003c1c3c7223 */ /* 0x000fe4000001000d */
[----:B------:R-:W-:Y:S01]  /*0b60*/  FMUL.FTZ R13, R29, R67 ;  /* 0x000000431d0d7220 */ /* 0x000fe20000410000 */
[----:B------:R-:W-:Y:S06]  /*0b70*/  BAR.SYNC.DEFER_BLOCKING 0x0 ;  /* 0x0000000000007b1d */ /* 0x000fec0000010000 */
[----:B------:R-:W-:Y:S05]  /*0b80*/  @P0 BRA `(.L_x_12220) ;  /* 0x0000005000000947 */ /* 0x000fea0003800000 */
[----:B------:R-:W-:Y:S01]  /*0b90*/  CS2R R10, SRZ ;  /* 0x00000000000a7805 */ /* 0x000fe2000001ff00 */
[----:B------:R-:W-:Y:S01]  /*0ba0*/  CS2R R8, SRZ ;  /* 0x0000000000087805 */ /* 0x000fe2000001ff00 */
[----:B------:R-:W-:Y:S01]  /*0bb0*/  CS2R R6, SRZ ;  /* 0x0000000000067805 */ /* 0x000fe2000001ff00 */
[----:B------:R-:W-:Y:S01]  /*0bc0*/  CS2R R4, SRZ ;  /* 0x0000000000047805 */ /* 0x000fe2000001ff00 */
[----:B------:R-:W-:Y:S05]  /*0bd0*/  BRA `(.L_x_12221) ;  /* 0x00004a6000007947 */ /* 0x000fea0003800000 */
.L_x_12220:
[----:B------:R-:W-:Y:S01]  /*0be0*/  HFMA2.MMA R0, -RZ, RZ, 0, 0 ;  /* 0x00000000ff007435 */ /* 0x000fe200000001ff */
[----:B------:R-:W-:Y:S01]  /*0bf0*/  CS2R R2, SRZ ;  /* 0x0000000000027805 */ /* 0x000fe2000001ff00 */
[----:B------:R-:W-:Y:S01]  /*0c00*/  CS2R R10, SRZ ;  /* 0x00000000000a7805 */ /* 0x000fe2000001ff00 */
[----:B------:R-:W-:Y:S01]  /*0c10*/  CS2R R8, SRZ ;  /* 0x0000000000087805 */ /* 0x000fe2000001ff00 */
[----:B------:R-:W-:Y:S01]  /*0c20*/  CS2R R6, SRZ ;  /* 0x0000000000067805 */ /* 0x000fe2000001ff00 */
[----:B------:R-:W-:-:S02]  /*0c30*/  CS2R R4, SRZ ;  /* 0x0000000000047805 */ /* 0x000fc4000001ff00 */
.L_x_12268:
        /* <DEDUP_REMOVED lines=10> */
[----:B------:R-:W-:Y:S01]  /*0ce0*/  LEA.HI.X R77, R44, c[0x0][0x224], R45, 0x3, P0 ;  /* 0x000089002c4d7a11 */ /* 0x000fe200000f1c2d */
[----:B------:R-:W-:-:S05]  /*0cf0*/  IMAD R47, R71, c[0x0][0x1c0], RZ ;  /* 0x00007000472f7a24 */ /* 0x000fca00078e02ff */
[----:B------:R-:W2:Y:S01]  /*0d00*/  LDG.E.64 R76, [R76.64] ;  /* 0x000000064c4c7981 */ /* 0x000ea2000c1e1b00 */
[----:B------:R-:W-:Y:S01]  /*0d10*/  IMAD.WIDE.U32 R44, R2, c[0x0][0x1c0], RZ ;  /* 0x00007000022c7a25 */ /* 0x000fe200078e00ff */
[----:B------:R-:W-:-:S03]  /*0d20*/  LOP3.LUT R46, R59, 0xffffffe0, RZ, 0xc0, !PT ;  /* 0xffffffe03b2e7812 */ /* 0x000fc600078ec0ff */
[----:B------:R-:W-:Y:S01]  /*0d30*/  IMAD R47, R2, c[0x0][0x1c4], R47 ;  /* 0x00007100022f7a24 */ /* 0x000fe200078e022f */
[----:B------:R-:W-:-:S04]  /*0d40*/  LEA R72, P0, R44, R39, 0x1 ;  /* 0x000000272c487211 */ /* 0x000fc800078008ff */
[----:B------:R-:W-:-:S04]  /*0d50*/  IADD3 R45, R45, R47, RZ ;  /* 0x0000002f2d2d7210 */ /* 0x000fc80007ffe0ff */
[----:B------:R-:W-:Y:S02]  /*0d60*/  LEA.HI.X R73, R44, R38, R45, 0x1, P0 ;  /* 0x000000262c497211 */ /* 0x000fe400000f0c2d */
[----:B------:R-:W-:-:S05]  /*0d70*/  IADD3 R45, R46, R59, RZ ;  /* 0x0000003b2e2d7210 */ /* 0x000fca0007ffe0ff */
[----:B------:R-:W-:-:S05]  /*0d80*/  IMAD.WIDE R72, R45, 0x10, R72 ;  /* 0x000000102d487825 */ /* 0x000fca00078e0248 */
[----:B------:R0:W3:Y:S04]  /*0d90*/  LDG.E.128 R44, [R72.64] ;  /* 0x00000006482c7981 */ /* 0x0000e8000c1e1d00 */
[----:B------:R0:W4:Y:S01]  /*0da0*/  LDG.E.128 R48, [R72.64+0x200] ;  /* 0x0002000648307981 */ /* 0x000122000c1e1d00 */
[----:B------:R-:W-:Y:S01]  /*0db0*/  IMAD R70, R68, c[0x0][0x198], RZ ;  /* 0x0000660044467a24 */ /* 0x000fe200078e02ff */
[----:B------:R-:W-:Y:S01]  /*0dc0*/  ISETP.NE.AND P2, PT, R59, RZ, PT ;  /* 0x000000ff3b00720c */ /* 0x000fe20003f45270 */
[----:B------:R-:W-:Y:S01]  /*0dd0*/  IMAD.WIDE.U32 R74, R69, c[0x0][0x198], RZ ;  /* 0x00006600454a7a25 */ /* 0x000fe200078e00ff */
[----:B------:R-:W-:-:S03]  /*0de0*/  LOP3.LUT P0, RZ, R59, 0x1f, RZ, 0xc0, !PT ;  /* 0x0000001f3bff7812 */ /* 0x000fc6000780c0ff */
[----:B------:R-:W-:Y:S01]  /*0df0*/  IMAD R87, R69, c[0x0][0x19c], R70 ;  /* 0x0000670045577a24 */ /* 0x000fe200078e0246 */
[----:B------:R-:W-:Y:S01]  /*0e00*/  ISETP.LT.OR P1, PT, R37, 0x2, P0 ;  /* 0x000000022500780c */ /* 0x000fe20000721670 */
[----:B0-----:R-:W-:-:S03]  /*0e10*/  IMAD R73, R71, c[0x0][0x1a0], RZ ;  /* 0x0000680047497a24 */ /* 0x001fc600078e02ff */
[----:B------:R-:W-:Y:S01]  /*0e20*/  IADD3 R75, R75, R87, RZ ;  /* 0x000000574b4b7210 */ /* 0x000fe20007ffe0ff */
[----:B------:R-:W-:Y:S01]  /*0e30*/  IMAD R89, R2, c[0x0][0x1a4], R73 ;  /* 0x0000690002597a24 */ /* 0x000fe200078e0249 */
[----:B------:R-:W-:Y:S01]  /*0e40*/  BSSY B0, `(.L_x_12222) ;  /* 0x00000b5000007945 */ /* 0x000fe20003800000 */
[----:B--2---:R-:W-:Y:S02]  /*0e50*/  FMUL.FTZ R70, R27, R77 ;  /* 0x0000004d1b467220 */ /* 0x004fe40000410000 */
[----:B------:R-:W-:Y:S02]  /*0e60*/  FMUL.FTZ R84, R76, 1.4426950216293334961 ;  /* 0x3fb8aa3b4c547820 */ /* 0x000fe40000410000 */
[----:B------:R-:W-:Y:S01]  /*0e70*/  FMUL.RZ R87, R70, 0.15915493667125701904 ;  /* 0x3e22f98346577820 */ /* 0x000fe2000040c000 */
[----:B------:R-:W-:Y:S01]  /*0e80*/  IADD3 R70, R37, -0x1, RZ ;  /* 0xffffffff25467810 */ /* 0x000fe20007ffe0ff */
[----:B------:R-:W-:Y:S02]  /*0e90*/  FMUL.FTZ R85, R27, R84 ;  /* 0x000000541b557220 */ /* 0x000fe40000410000 */
[----:B------:R-:W-:Y:S01]  /*0ea0*/  MUFU.COS R96, R87 ;  /* 0x0000005700607308 */ /* 0x000fe20000000000 */
[----:B------:R-:W-:-:S07]  /*0eb0*/  LEA.HI R72, R70, R70, RZ, 0x1 ;  /* 0x0000004646487211 */ /* 0x000fce00078f08ff */
[----:B------:R0:W1:Y:S08]  /*0ec0*/  MUFU.EX2 R97, R85 ;  /* 0x0000005500617308 */ /* 0x0000700000000800 */
[----:B------:R-:W2:Y:S01]  /*0ed0*/  MUFU.SIN R86, R87 ;  /* 0x0000005700567308 */ /* 0x000ea20000000400 */
[----:B0-----:R-:W-:Y:S01]  /*0ee0*/  LOP3.LUT R85, R72, 0xfffffe, RZ, 0xc0, !PT ;  /* 0x00fffffe48557812 */ /* 0x001fe200078ec0ff */
[----:B------:R-:W-:Y:S01]  /*0ef0*/  IMAD.WIDE.U32 R72, R2, c[0x0][0x1a0], R74 ;  /* 0x0000680002487a25 */ /* 0x000fe200078e004a */
[----:B------:R-:W-:Y:S01]  /*0f00*/  IADD3 R75, R59, 0x200, RZ ;  /* 0x000002003b4b7810 */ /* 0x000fe20007ffe0ff */
[----:B---3--:R-:W-:Y:S01]  /*0f10*/  STS.128 [R58.X16], R44 ;  /* 0x0000002c3a007388 */ /* 0x008fe2000000cc00 */
[----:B------:R-:W-:-:S02]  /*0f20*/  IADD3 R85, R70, -R85, RZ ;  /* 0x8000005546557210 */ /* 0x000fc40007ffe0ff */
[----:B------:R-:W-:Y:S01]  /*0f30*/  IADD3 R73, R73, R89, RZ ;  /* 0x0000005949497210 */ /* 0x000fe20007ffe0ff */
[----:B-1----:R-:W-:Y:S01]  /*0f40*/  FMUL.FTZ R96, R97, R96 ;  /* 0x0000006061607220 */ /* 0x002fe20000410000 */
[C---:B------:R-:W-:Y:S01]  /*0f50*/  LEA R90, P3, R72.reuse, c[0x0][0x228], 0x3 ;  /* 0x00008a00485a7a11 */ /* 0x040fe200078618ff */
[----:B----4-:R-:W-:Y:S01]  /*0f60*/  STS.128 [R58.X16+0x200], R48 ;  /* 0x000200303a007388 */ /* 0x010fe2000000cc00 */
[----:B------:R-:W-:Y:S01]  /*0f70*/  @!P2 LEA R75, R85, R2, 0x8 ;  /* 0x00000002554ba211 */ /* 0x000fe200078e40ff */
[----:B------:R-:W-:Y:S01]  /*0f80*/  CS2R R88, SRZ ;  /* 0x0000000000587805 */ /* 0x000fe2000001ff00 */
[----:B------:R-:W-:Y:S02]  /*0f90*/  LEA.HI.X R91, R72, c[0x0][0x22c], R73, 0x3, P3 ;  /* 0x00008b00485b7a11 */ /* 0x000fe400018f1c49 */
[----:B------:R-:W-:Y:S01]  /*0fa0*/  SHF.L.U32 R74, R58, 0x5, RZ ;  /* 0x000000053a4a7819 */ /* 0x000fe200000006ff */
[----:B--2---:R-:W-:Y:S01]  /*0fb0*/  FMUL.FTZ R97, R97, R86 ;  /* 0x0000005661617220 */ /* 0x004fe20000410000 */
[----:B------:R-:W-:-:S02]  /*0fc0*/  SHF.L.U32 R87, R75, 0x3, RZ ;  /* 0x000000034b577819 */ /* 0x000fc400000006ff */
[----:B------:R-:W5:Y:S01]  /*0fd0*/  LDG.E.64 R90, [R90.64] ;  /* 0x000000065a5a7981 */ /* 0x000f62000c1e1b00 */
[----:B------:R-:W-:-:S06]  /*0fe0*/  NOP ;  /* 0x0000000000007918 */ /* 0x000fcc0000000000 */
[----:B------:R-:W0:Y:S01]  /*0ff0*/  LDS.128 R44, [R74] ;  /* 0x000000004a2c7984 */ /* 0x000e220000000c00 */
[----:B------:R-:W-:-:S03]  /*1000*/  @!P1 IADD3 R73, R37, -0x2, RZ ;  /* 0xfffffffe25499810 */ /* 0x000fc60007ffe0ff */
[----:B------:R-:W1:Y:S02]  /*1010*/  LDS.128 R48, [R74+0x10] ;  /* 0x000010004a307984 */ /* 0x000e640000000c00 */
[----:B------:R-:W-:Y:S02]  /*1020*/  @!P1 IMAD R73, R73, c[0x0][0x16c], R2 ;  /* 0x00005b0049499a24 */ /* 0x000fe400078e0202 */
[----:B------:R2:W-:Y:S02]  /*1030*/  STS.64 [R87+0x10b0], R96 ;  /* 0x0010b06057007388 */ /* 0x0005e40000000a00 */
[----:B------:R-:W-:Y:S02]  /*1040*/  @!P1 IMAD.WIDE R72, R73, 0x10, R82 ;  /* 0x0000001049489825 */ /* 0x000fe400078e0252 */
[----:B------:R-:W-:Y:S02]  /*1050*/  BAR.SYNC.DEFER_BLOCKING 0x0 ;  /* 0x0000000000007b1d */ /* 0x000fe40000010000 */
[----:B------:R-:W-:-:S02]  /*1060*/  FMUL.FTZ R75, R26, R77 ;  /* 0x0000004d1a4b7220 */ /* 0x000fc40000410000 */
[----:B------:R-:W-:Y:S02]  /*1070*/  FMUL.FTZ R85, R25, R77 ;  /* 0x0000004d19557220 */ /* 0x000fe40000410000 */
[----:B------:R-:W-:Y:S02]  /*1080*/  FMUL.RZ R92, R75, 0.15915493667125701904 ;  /* 0x3e22f9834b5c7820 */ /* 0x000fe4000040c000 */
[-C--:B------:R-:W-:Y:S02]  /*1090*/  FMUL.FTZ R75, R26, R84.reuse ;  /* 0x000000541a4b7220 */ /* 0x080fe40000410000 */
[----:B------:R-:W-:Y:S01]  /*10a0*/  FMUL.RZ R93, R85, 0.15915493667125701904 ;  /* 0x3e22f983555d7820 */ /* 0x000fe2000040c000 */
[----:B------:R-:W-:Y:S01]  /*10b0*/  MUFU.SIN R86, R92 ;  /* 0x0000005c00567308 */ /* 0x000fe20000000400 */
[----:B------:R3:W5:Y:S07]  /*10c0*/  @!P1 LDG.E.64 R88, [R72.64+0x8] ;  /* 0x0000080648589981 */ /* 0x00076e000c1e1b00 */
[----:B------:R-:W-:Y:S01]  /*10d0*/  MUFU.SIN R99, R93 ;  /* 0x0000005d00637308 */ /* 0x000fe20000000400 */
[----:B---3--:R-:W-:-:S07]  /*10e0*/  FMUL.FTZ R72, R25, R84 ;  /* 0x0000005419487220 */ /* 0x008fce0000410000 */
[----:B------:R3:W-:Y:S01]  /*10f0*/  MUFU.COS R85, R93 ;  /* 0x0000005d00557308 */ /* 0x0007e20000000000 */
[----:B------:R-:W-:-:S04]  /*1100*/  FMUL.FTZ R73, R24, R77 ;  /* 0x0000004d18497220 */ /* 0x000fc80000410000 */
[----:B------:R-:W-:-:S03]  /*1110*/  FMUL.RZ R95, R73, 0.15915493667125701904 ;  /* 0x3e22f983495f7820 */ /* 0x000fc6000040c000 */
[----:B------:R-:W4:Y:S01]  /*1120*/  MUFU.EX2 R72, R72 ;  /* 0x0000004800487308 */ /* 0x000f220000000800 */
[----:B------:R-:W-:-:S07]  /*1130*/  FMUL.FTZ R73, R24, R84 ;  /* 0x0000005418497220 */ /* 0x000fce0000410000 */
[----:B------:R-:W0:Y:S01]  /*1140*/  MUFU.EX2 R75, R75 ;  /* 0x0000004b004b7308 */ /* 0x000e220000000800 */
[-C--:B--2---:R-:W-:Y:S02]  /*1150*/  FMUL.FTZ R87, R23, R77.reuse ;  /* 0x0000004d17577220 */ /* 0x084fe40000410000 */
[----:B---3--:R-:W-:Y:S02]  /*1160*/  FMUL.FTZ R93, R22, R77 ;  /* 0x0000004d165d7220 */ /* 0x008fe40000410000 */
[----:B------:R-:W-:-:S03]  /*1170*/  FMUL.RZ R98, R87, 0.15915493667125701904 ;  /* 0x3e22f98357627820 */ /* 0x000fc6000040c000 */
[----:B------:R-:W2:Y:S01]  /*1180*/  MUFU.COS R94, R92 ;  /* 0x0000005c005e7308 */ /* 0x000ea20000000000 */
[----:B------:R-:W-:Y:S02]  /*1190*/  FMUL.FTZ R87, R23, R84 ;  /* 0x0000005417577220 */ /* 0x000fe40000410000 */
[----:B------:R-:W-:-:S05]  /*11a0*/  FMUL.RZ R105, R93, 0.15915493667125701904 ;  /* 0x3e22f9835d697820 */ /* 0x000fca000040c000 */
[----:B------:R-:W-:Y:S01]  /*11b0*/  MUFU.SIN R74, R95 ;  /* 0x0000005f004a7308 */ /* 0x000fe20000000400 */
[-C--:B------:R-:W-:Y:S02]  /*11c0*/  FMUL.FTZ R93, R22, R84.reuse ;  /* 0x00000054165d7220 */ /* 0x080fe40000410000 */
[----:B------:R-:W-:-:S05]  /*11d0*/  FMUL.FTZ R101, R21, R84 ;  /* 0x0000005415657220 */ /* 0x000fca0000410000 */
[----:B------:R0:W-:Y:S01]  /*11e0*/  MUFU.COS R100, R95 ;  /* 0x0000005f00647308 */ /* 0x0001e20000000000 */
[----:B------:R-:W-:Y:S02]  /*11f0*/  FMUL.FTZ R107, R20, R84 ;  /* 0x00000054146b7220 */ /* 0x000fe40000410000 */
[----:B------:R-:W-:-:S05]  /*1200*/  FMUL.FTZ R84, R21, R77 ;  /* 0x0000004d15547220 */ /* 0x000fca0000410000 */
[----:B------:R-:W3:Y:S01]  /*1210*/  MUFU.EX2 R73, R73 ;  /* 0x0000004900497308 */ /* 0x000ee20000000800 */
[----:B----4-:R-:W-:Y:S02]  /*1220*/  FMUL.FTZ R99, R72, R99 ;  /* 0x0000006348637220 */ /* 0x010fe40000410000 */
[----:B0-----:R-:W-:Y:S01]  /*1230*/  FMUL.FTZ R95, R75, R86 ;  /* 0x000000564b5f7220 */ /* 0x001fe20000410000 */
[----:B------:R-:W-:-:S04]  /*1240*/  PRMT R86, RZ, 0x5410, R40 ;  /* 0x00005410ff567816 */ /* 0x000fc80000000028 */
[----:B------:R-:W-:Y:S01]  /*1250*/  MUFU.SIN R108, R98 ;  /* 0x00000062006c7308 */ /* 0x000fe20000000400 */
[----:B------:R-:W-:-:S07]  /*1260*/  FMUL.RZ R84, R84, 0.15915493667125701904 ;  /* 0x3e22f98354547820 */ /* 0x000fce000040c000 */
[----:B------:R0:W-:Y:S01]  /*1270*/  MUFU.COS R92, R98 ;  /* 0x00000062005c7308 */ /* 0x0001e20000000000 */
[----:B------:R-:W-:Y:S02]  /*1280*/  FMUL.FTZ R139, R27, R86 ;  /* 0x000000561b8b7220 */ /* 0x000fe40000410000 */
[----:B0-----:R-:W-:-:S05]  /*1290*/  FMUL.FTZ R98, R72, R85 ;  /* 0x0000005548627220 */ /* 0x001fca0000410000 */
[----:B------:R-:W0:Y:S01]  /*12a0*/  MUFU.EX2 R87, R87 ;  /* 0x0000005700577308 */ /* 0x000e220000000800 */
[----:B------:R-:W-:-:S04]  /*12b0*/  FMUL.FTZ R72, R20, R77 ;  /* 0x0000004d14487220 */ /* 0x000fc80000410000 */
[----:B------:R-:W-:-:S03]  /*12c0*/  FMUL.RZ R111, R72, 0.15915493667125701904 ;  /* 0x3e22f983486f7820 */ /* 0x000fc6000040c000 */
[----:B------:R-:W-:Y:S01]  /*12d0*/  MUFU.SIN R106, R105 ;  /* 0x00000069006a7308 */ /* 0x000fe20000000400 */
[----:B--2---:R-:W-:Y:S02]  /*12e0*/  FMUL.FTZ R94, R75, R94 ;  /* 0x0000005e4b5e7220 */ /* 0x004fe40000410000 */
[----:B---3--:R-:W-:-:S05]  /*12f0*/  FMUL.FTZ R100, R73, R100 ;  /* 0x0000006449647220 */ /* 0x008fca0000410000 */
[----:B------:R-:W-:Y:S08]  /*1300*/  MUFU.COS R102, R105 ;  /* 0x0000006900667308 */ /* 0x000ff00000000000 */
[----:B------:R2:W-:Y:S08]  /*1310*/  MUFU.EX2 R104, R101 ;  /* 0x0000006500687308 */ /* 0x0005f00000000800 */
[----:B------:R-:W3:Y:S01]  /*1320*/  MUFU.COS R105, R84 ;  /* 0x0000005400697308 */ /* 0x000ee20000000000 */
[----:B--2---:R-:W-:-:S02]  /*1330*/  FMUL.FTZ R101, R73, R74 ;  /* 0x0000004a49657220 */ /* 0x004fc40000410000 */
[----:B------:R-:W-:-:S05]  /*1340*/  FMUL.FTZ R73, R95, R139 ;  /* 0x0000008b5f497220 */ /* 0x000fca0000410000 */
[----:B------:R-:W2:Y:S01]  /*1350*/  MUFU.SIN R103, R84 ;  /* 0x0000005400677308 */ /* 0x000ea20000000400 */
[----:B------:R-:W-:-:S07]  /*1360*/  FFMA.FTZ R73, RZ, R94, R73 ;  /* 0x0000005eff497223 */ /* 0x000fce0000010049 */
[----:B------:R-:W-:Y:S01]  /*1370*/  MUFU.EX2 R110, R107 ;  /* 0x0000006b006e7308 */ /* 0x000fe20000000800 */
[----:B------:R-:W-:-:S07]  /*1380*/  FMUL.FTZ R72, RZ, R95 ;  /* 0x0000005fff487220 */ /* 0x000fce0000410000 */
[----:B------:R-:W4:Y:S01]  /*1390*/  MUFU.COS R75, R111 ;  /* 0x0000006f004b7308 */ /* 0x000f220000000000 */
[----:B0-----:R-:W-:-:S07]  /*13a0*/  FMUL.FTZ R109, R87, R92 ;  /* 0x0000005c576d7220 */ /* 0x001fce0000410000 */
[----:B------:R-:W0:Y:S01]  /*13b0*/  MUFU.EX2 R93, R93 ;  /* 0x0000005d005d7308 */ /* 0x000e220000000800 */
[----:B------:R-:W-:Y:S01]  /*13c0*/  FMUL.FTZ R108, R87, R108 ;  /* 0x0000006c576c7220 */ /* 0x000fe20000410000 */
[----:B------:R-:W-:Y:S01]  /*13d0*/  PRMT R87, RZ, 0x7610, R40 ;  /* 0x00007610ff577816 */ /* 0x000fe20000000028 */
[----:B------:R-:W-:Y:S02]  /*13e0*/  FFMA.FTZ R72, R94, R139, -R72 ;  /* 0x0000008b5e487223 */ /* 0x000fe40000010848 */
[----:B------:R-:W-:-:S03]  /*13f0*/  FADD.FTZ R74, RZ, R73 ;  /* 0x00000049ff4a7221 */ /* 0x000fc60000010000 */
[----:B------:R-:W1:Y:S01]  /*1400*/  MUFU.SIN R73, R111 ;  /* 0x0000006f00497308 */ /* 0x000e620000000400 */
[----:B---3--:R-:W-:Y:S02]  /*1410*/  FMUL.FTZ R105, R104, R105 ;  /* 0x0000006968697220 */ /* 0x008fe40000410000 */
[----:B------:R-:W-:Y:S02]  /*1420*/  FFMA.FTZ R72, R26, R87, R72 ;  /* 0x000000571a487223 */ /* 0x000fe40000010048 */
[----:B--2---:R-:W-:Y:S02]  /*1430*/  FMUL.FTZ R104, R104, R103 ;  /* 0x0000006768687220 */ /* 0x004fe40000410000 */
[----:B------:R-:W-:Y:S02]  /*1440*/  FMUL.FTZ R85, R99, R74 ;  /* 0x0000004a63557220 */ /* 0x000fe40000410000 */
[----:B----4-:R-:W-:Y:S02]  /*1450*/  FMUL.FTZ R103, R110, R75 ;  /* 0x0000004b6e677220 */ /* 0x010fe40000410000 */
[----:B------:R-:W-:Y:S01]  /*1460*/  FMUL.FTZ R75, R97, R95 ;  /* 0x0000005f614b7220 */ /* 0x000fe20000410000 */
[----:B------:R-:W-:Y:S01]  /*1470*/  PRMT R84, RZ, 0x5410, R41 ;  /* 0x00005410ff547816 */ /* 0x000fe20000000029 */
[----:B0-----:R-:W-:-:S02]  /*1480*/  FMUL.FTZ R107, R93, R102 ;  /* 0x000000665d6b7220 */ /* 0x001fc40000410000 */
[----:B------:R-:W-:Y:S02]  /*1490*/  FMUL.FTZ R106, R93, R106 ;  /* 0x0000006a5d6a7220 */ /* 0x000fe40000410000 */
[-C--:B------:R-:W-:Y:S02]  /*14a0*/  FMUL.FTZ R93, R99, R72.reuse ;  /* 0x00000048635d7220 */ /* 0x080fe40000410000 */
[----:B------:R-:W-:Y:S02]  /*14b0*/  FFMA.FTZ R85, R98, R72, -R85 ;  /* 0x0000004862557223 */ /* 0x000fe40000010855 */
[C---:B------:R-:W-:Y:S02]  /*14c0*/  FMUL.FTZ R72, R96.reuse, R95 ;  /* 0x0000005f60487220 */ /* 0x040fe40000410000 */
[----:B------:R-:W-:Y:S02]  /*14d0*/  FFMA.FTZ R75, R96, R94, -R75 ;  /* 0x0000005e604b7223 */ /* 0x000fe4000001084b */
[----:B------:R-:W-:-:S02]  /*14e0*/  FFMA.FTZ R93, R98, R74, R93 ;  /* 0x0000004a625d7223 */ /* 0x000fc4000001005d */
[----:B------:R-:W-:Y:S02]  /*14f0*/  FFMA.FTZ R74, R25, R84, R85 ;  /* 0x00000054194a7223 */ /* 0x000fe40000010055 */
[----:B------:R-:W-:Y:S02]  /*1500*/  FFMA.FTZ R72, R97, R94, R72 ;  /* 0x0000005e61487223 */ /* 0x000fe40000010048 */
[----:B------:R-:W-:Y:S02]  /*1510*/  FMUL.FTZ R85, R99, R75 ;  /* 0x0000004b63557220 */ /* 0x000fe40000410000 */
[----:B------:R-:W-:Y:S02]  /*1520*/  FADD.FTZ R93, RZ, R93 ;  /* 0x0000005dff5d7221 */ /* 0x000fe40000010000 */
[----:B------:R-:W-:Y:S02]  /*1530*/  FMUL.FTZ R92, R101, R74 ;  /* 0x0000004a655c7220 */ /* 0x000fe40000410000 */
[----:B-1----:R-:W-:-:S02]  /*1540*/  FMUL.FTZ R102, R110, R73 ;  /* 0x000000496e667220 */ /* 0x002fc40000410000 */
[-C--:B------:R-:W-:Y:S02]  /*1550*/  FFMA.FTZ R73, R98, R72.reuse, R85 ;  /* 0x0000004862497223 */ /* 0x080fe40000010055 */
[----:B------:R-:W-:Y:S02]  /*1560*/  FMUL.FTZ R72, R99, R72 ;  /* 0x0000004863487220 */ /* 0x000fe40000410000 */
[-C--:B------:R-:W-:Y:S02]  /*1570*/  FMUL.FTZ R111, R101, R93.reuse ;  /* 0x0000005d656f7220 */ /* 0x080fe40000410000 */
[----:B------:R-:W-:Y:S01]  /*1580*/  FFMA.FTZ R92, R100, R93, R92 ;  /* 0x0000005d645c7223 */ /* 0x000fe2000001005c */
[----:B------:R-:W-:Y:S01]  /*1590*/  PRMT R85, RZ, 0x7610, R41 ;  /* 0x00007610ff557816 */ /* 0x000fe20000000029 */
[----:B------:R-:W-:Y:S02]  /*15a0*/  FFMA.FTZ R72, R98, R75, -R72 ;  /* 0x0000004b62487223 */ /* 0x000fe40000010848 */
[----:B------:R-:W-:-:S02]  /*15b0*/  FFMA.FTZ R111, R100, R74, -R111 ;  /* 0x0000004a646f7223 */ /* 0x000fc4000001086f */
[----:B------:R-:W-:Y:S02]  /*15c0*/  FADD.FTZ R92, RZ, R92 ;  /* 0x0000005cff5c7221 */ /* 0x000fe40000010000 */
        /* <DEDUP_REMOVED lines=13> */
[-C--:B------:R-:W-:Y:S02]  /*16a0*/  FMUL.FTZ R72, R108, R73.reuse ;  /* 0x000000496c487220 */ /* 0x080fe40000410000 */
[C---:B------:R-:W-:Y:S02]  /*16b0*/  FMUL.FTZ R112, R106.reuse, R110 ;  /* 0x0000006e6a707220 */ /* 0x040fe40000410000 */
[C---:B------:R-:W-:Y:S02]  /*16c0*/  FFMA.FTZ R92, R109.reuse, R73, R92 ;  /* 0x000000496d5c7223 */ /* 0x040fe4000001005c */
[C---:B------:R-:W-:Y:S02]  /*16d0*/  FMUL.FTZ R111, R106.reuse, R93 ;  /* 0x0000005d6a6f7220 */ /* 0x040fe40000410000 */
[----:B------:R-:W-:Y:S02]  /*16e0*/  FFMA.FTZ R72, R109, R75, -R72 ;  /* 0x0000004b6d487223 */ /* 0x000fe40000010848 */
[----:B------:R-:W-:Y:S01]  /*16f0*/  FFMA.FTZ R112, R107, R93, R112 ;  /* 0x0000005d6b707223 */ /* 0x000fe20000010070 */
[----:B------:R-:W-:Y:S01]  /*1700*/  PRMT R75, RZ, 0x7610, R42 ;  /* 0x00007610ff4b7816 */ /* 0x000fe2000000002a */
[----:B------:R-:W-:-:S02]  /*1710*/  FMUL.FTZ R73, R106, R92 ;  /* 0x0000005c6a497220 */ /* 0x000fc40000410000 */
[C---:B------:R-:W-:Y:S02]  /*1720*/  FFMA.FTZ R111, R107.reuse, R110, -R111 ;  /* 0x0000006e6b6f7223 */ /* 0x040fe4000001086f */
[----:B------:R-:W-:Y:S02]  /*1730*/  FADD.FTZ R112, RZ, R112 ;  /* 0x00000070ff707221 */ /* 0x000fe40000010000 */
[-C--:B------:R-:W-:Y:S02]  /*1740*/  FMUL.FTZ R93, R106, R72.reuse ;  /* 0x000000486a5d7220 */ /* 0x080fe40000410000 */
[----:B------:R-:W-:Y:S02]  /*1750*/  FFMA.FTZ R73, R107, R72, -R73 ;  /* 0x000000486b497223 */ /* 0x000fe40000010849 */
[----:B------:R-:W-:Y:S01]  /*1760*/  FFMA.FTZ R111, R22, R75, R111 ;  /* 0x0000004b166f7223 */ /* 0x000fe2000001006f */
[----:B------:R-:W-:Y:S01]  /*1770*/  ISETP.NE.AND P1, PT, R59, 0x1f, PT ;  /* 0x0000001f3b00780c */ /* 0x000fe20003f25270 */
[----:B------:R-:W-:-:S02]  /*1780*/  FMUL.FTZ R110, R104, R112 ;  /* 0x00000070686e7220 */ /* 0x000fc40000410000 */
[----:B------:R-:W-:Y:S02]  /*1790*/  FFMA.FTZ R93, R107, R92, R93 ;  /* 0x0000005c6b5d7223 */ /* 0x000fe4000001005d */
[C---:B------:R-:W-:Y:S02]  /*17a0*/  FMUL.FTZ R72, R104.reuse, R73 ;  /* 0x0000004968487220 */ /* 0x040fe40000410000 */
[CC--:B------:R-:W-:Y:S02]  /*17b0*/  FMUL.FTZ R113, R104.reuse, R111.reuse ;  /* 0x0000006f68717220 */ /* 0x0c0fe40000410000 */
[C---:B------:R-:W-:Y:S02]  /*17c0*/  FFMA.FTZ R111, R105.reuse, R111, -R110 ;  /* 0x0000006f696f7223 */ /* 0x040fe4000001086e */
[-C--:B------:R-:W-:Y:S02]  /*17d0*/  FMUL.FTZ R92, R104, R93.reuse ;  /* 0x0000005d685c7220 */ /* 0x080fe40000410000 */
[----:B------:R-:W-:-:S02]  /*17e0*/  FFMA.FTZ R110, R105, R93, R72 ;  /* 0x0000005d696e7223 */ /* 0x000fc40000010048 */
[C---:B------:R-:W-:Y:S02]  /*17f0*/  FFMA.FTZ R113, R105.reuse, R112, R113 ;  /* 0x0000007069717223 */ /* 0x040fe40000010071 */
[----:B------:R-:W-:Y:S02]  /*1800*/  FFMA.FTZ R92, R105, R73, -R92 ;  /* 0x00000049695c7223 */ /* 0x000fe4000001085c */
[C---:B------:R-:W-:Y:S02]  /*1810*/  FMUL.FTZ R112, R102.reuse, R110 ;  /* 0x0000006e66707220 */ /* 0x040fe40000410000 */
[-C--:B------:R-:W-:Y:S02]  /*1820*/  FMUL.FTZ R73, R102, R92.reuse ;  /* 0x0000005c66497220 */ /* 0x080fe40000410000 */
[----:B------:R-:W-:Y:S02]  /*1830*/  FFMA.FTZ R112, R103, R92, -R112 ;  /* 0x0000005c67707223 */ /* 0x000fe40000010870 */
[----:B------:R0:W1:Y:S01]  /*1840*/  @P1 LDS.64 R92, [R59.X8+0x20b8] ;  /* 0x0020b8003b5c1984 */ /* 0x0000620000008a00 */
[----:B------:R-:W-:Y:S01]  /*1850*/  PRMT R72, RZ, 0x5410, R43 ;  /* 0x00005410ff487816 */ /* 0x000fe2000000002b */
[----:B------:R-:W-:-:S04]  /*1860*/  FADD.FTZ R113, RZ, R113 ;  /* 0x00000071ff717221 */ /* 0x000fc80000010000 */
[----:B------:R-:W-:Y:S02]  /*1870*/  FFMA.FTZ R111, R21, R72, R111 ;  /* 0x00000048156f7223 */ /* 0x000fe4000001006f */
[C---:B------:R-:W-:Y:S02]  /*1880*/  FMUL.FTZ R114, R102.reuse, R113 ;  /* 0x0000007166727220 */ /* 0x040fe40000410000 */
[----:B------:R-:W-:Y:S02]  /*1890*/  FMUL.FTZ R116, R102, R111 ;  /* 0x0000006f66747220 */ /* 0x000fe40000410000 */
[C---:B------:R-:W-:Y:S01]  /*18a0*/  FFMA.FTZ R110, R103.reuse, R110, R73 ;  /* 0x0000006e676e7223 */ /* 0x040fe20000010049 */
[----:B------:R-:W-:Y:S01]  /*18b0*/  PRMT R73, RZ, 0x7610, R43 ;  /* 0x00007610ff497816 */ /* 0x000fe2000000002b */
[C---:B------:R-:W-:Y:S02]  /*18c0*/  FFMA.FTZ R113, R103.reuse, R113, R116 ;  /* 0x0000007167717223 */ /* 0x040fe40000010074 */
[----:B------:R-:W-:-:S02]  /*18d0*/  FFMA.FTZ R114, R103, R111, -R114 ;  /* 0x0000006f67727223 */ /* 0x000fc40000010872 */
[----:B------:R-:W-:Y:S02]  /*18e0*/  FADD.FTZ R113, RZ, R113 ;  /* 0x00000071ff717221 */ /* 0x000fe40000010000 */
[----:B------:R-:W-:Y:S01]  /*18f0*/  FFMA.FTZ R114, R20, R73, R114 ;  /* 0x0000004914727223 */ /* 0x000fe20000010072 */
[----:B------:R-:W-:Y:S05]  /*1900*/  @P1 BRA `(.L_x_12223) ;  /* 0x0000008000001947 */ /* 0x000fea0003800000 */
[----:B0-----:R-:W-:Y:S02]  /*1910*/  ISETP.NE.AND P3, PT, R37, c[0x0][0x174], PT ;  /* 0x00005d0025007a0c */ /* 0x001fe40003f65270 */
[----:B-1----:R-:W-:-:S11]  /*1920*/  MOV R93, RZ ;  /* 0x000000ff005d7202 */ /* 0x002fd60000000f00 */
[----:B------:R-:W-:-:S04]  /*1930*/  @P3 LEA.HI R92, R37, R37, RZ, 0x1 ;  /* 0x00000025255c3211 */ /* 0x000fc800078f08ff */
[----:B------:R-:W-:-:S04]  /*1940*/  @P3 LOP3.LUT R92, R92, 0xfffffe, RZ, 0xc0, !PT ;  /* 0x00fffffe5c5c3812 */ /* 0x000fc800078ec0ff */
[----:B------:R-:W-:Y:S01]  /*1950*/  @P3 IADD3 R111, -R92, R37, RZ ;  /* 0x000000255c6f3210 */ /* 0x000fe20007ffe1ff */
[----:B------:R-:W-:-:S03]  /*1960*/  HFMA2.MMA R92, -RZ, RZ, 1.875, 0 ;  /* 0x3f800000ff5c7435 */ /* 0x000fc600000001ff */
[----:B------:R-:W-:-:S07]  /*1970*/  @P3 LEA R111, R111, R2, 0x8 ;  /* 0x000000026f6f3211 */ /* 0x000fce00078e40ff */
[----:B------:R0:W1:Y:S02]  /*1980*/  @P3 LDS.64 R92, [R111.X8+0x10b0] ;  /* 0x0010b0006f5c3984 */ /* 0x0000640000008a00 */
.L_x_12223:
[----:B0-----:R-:W-:Y:S05]  /*1990*/  BSYNC B0 ;  /* 0x0000000000007941 */ /* 0x001fea0003800000 */
.L_x_12222:
[----:B------:R-:W0:Y:S01]  /*19a0*/  SHFL.UP PT, R117, R114, 0x1, RZ ;  /* 0x0420000072757989 */ /* 0x000e2200000e00ff */
[----:B------:R-:W-:Y:S01]  /*19b0*/  ISETP.GE.AND P3, PT, R58, 0x1, PT ;  /* 0x000000013a00780c */ /* 0x000fe20003f66270 */
[----:B------:R-:W-:Y:S01]  /*19c0*/  FADD.FTZ R144, R31, R31 ;  /* 0x0000001f1f907221 */ /* 0x000fe20000010000 */
[--C-:B------:R-:W-:Y:S01]  /*19d0*/  PRMT R151, RZ, 0x5410, R49.reuse ;  /* 0x00005410ff977816 */ /* 0x100fe20000000031 */
[----:B------:R-:W2:Y:S01]  /*19e0*/  SHFL.UP PT, R111, R112, 0x1, RZ ;  /* 0x04200000706f7989 */ /* 0x000ea200000e00ff */
[----:B------:R-:W-:Y:S01]  /*19f0*/  PRMT R49, RZ, 0x7610, R49 ;  /* 0x00007610ff317816 */ /* 0x000fe20000000031 */
[----:B------:R-:W-:Y:S01]  /*1a00*/  FADD.FTZ R146, R32, R32 ;  /* 0x0000002020927221 */ /* 0x000fe20000010000 */
[----:B------:R-:W-:Y:S01]  /*1a10*/  PRMT R137, RZ, 0x7610, R48 ;  /* 0x00007610ff897816 */ /* 0x000fe20000000030 */
[----:B------:R-:W3:Y:S01]  /*1a20*/  SHFL.UP PT, R119, R113, 0x1, RZ ;  /* 0x0420000071777989 */ /* 0x000ee200000e00ff */
[----:B------:R-:W-:Y:S01]  /*1a30*/  PRMT R142, RZ, 0x7610, R47 ;  /* 0x00007610ff8e7816 */ /* 0x000fe2000000002f */
[----:B------:R-:W-:Y:S01]  /*1a40*/  FADD.FTZ R147, R33, R33 ;  /* 0x0000002121937221 */ /* 0x000fe20000010000 */
[----:B------:R-:W-:Y:S01]  /*1a50*/  PRMT R136, RZ, 0x5410, R47 ;  /* 0x00005410ff887816 */ /* 0x000fe2000000002f */
[----:B------:R-:W4:Y:S01]  /*1a60*/  SHFL.UP PT, R115, R110, 0x1, RZ ;  /* 0x042000006e737989 */ /* 0x000f2200000e00ff */
[--C-:B------:R-:W-:Y:S01]  /*1a70*/  PRMT R135, RZ, 0x5410, R45.reuse ;  /* 0x00005410ff877816 */ /* 0x100fe2000000002d */
[----:B-----5:R-:W-:Y:S01]  /*1a80*/  FMUL.FTZ R47, R91, R142 ;  /* 0x0000008e5b2f7220 */ /* 0x020fe20000410000 */
[----:B------:R-:W-:Y:S01]  /*1a90*/  PRMT R141, RZ, 0x7610, R45 ;  /* 0x00007610ff8d7816 */ /* 0x000fe2000000002d */
[----:B------:R-:W-:Y:S01]  /*1aa0*/  SHFL.IDX PT, R134, R88, RZ, 0x1f ;  /* 0x00001fff58867589 */ /* 0x000fe200000e0000 */
[----:B------:R-:W-:Y:S01]  /*1ab0*/  PRMT R45, RZ, 0x5410, R46 ;  /* 0x00005410ff2d7816 */ /* 0x000fe2000000002e */
[----:B------:R-:W-:Y:S01]  /*1ac0*/  FFMA.FTZ R47, R90, R136, -R47 ;  /* 0x000000885a2f7223 */ /* 0x000fe2000001082f */
[----:B------:R-:W-:Y:S01]  /*1ad0*/  BSSY B0, `(.L_x_12224) ;  /* 0x000010b000007945 */ /* 0x000fe20003800000 */
[----:B------:R-:W-:-:S02]  /*1ae0*/  FADD.FTZ R148, R34, R34 ;  /* 0x0000002222947221 */ /* 0x000fc40000010000 */
[C---:B0-----:R-:W-:Y:S02]  /*1af0*/  FMUL.FTZ R120, R110.reuse, R117 ;  /* 0x000000756e787220 */ /* 0x041fe40000410000 */
[C---:B--2---:R-:W-:Y:S02]  /*1b00*/  FMUL.FTZ R116, R110.reuse, R111 ;  /* 0x0000006f6e747220 */ /* 0x044fe40000410000 */
[-C--:B---3--:R-:W-:Y:S02]  /*1b10*/  FMUL.FTZ R118, R110, R119.reuse ;  /* 0x000000776e767220 */ /* 0x088fe40000410000 */
[C---:B------:R-:W-:Y:S02]  /*1b20*/  FFMA.FTZ R120, R112.reuse, R119, R120 ;  /* 0x0000007770787223 */ /* 0x040fe40000010078 */
[C---:B----4-:R-:W-:Y:S02]  /*1b30*/  FFMA.FTZ R119, R112.reuse, R115, R116 ;  /* 0x0000007370777223 */ /* 0x050fe40000010074 */
[----:B------:R-:W-:-:S02]  /*1b40*/  FFMA.FTZ R117, R112, R117, -R118 ;  /* 0x0000007570757223 */ /* 0x000fc40000010876 */
        /* <DEDUP_REMOVED lines=29> */
[----:B------:R-:W-:Y:S02]  /*1d20*/  FFMA.FTZ R117, R112, R117, -R120 ;  /* 0x0000007570757223 */ /* 0x000fe40000010878 */
[-C--:B----4-:R-:W-:Y:S02]  /*1d30*/  FMUL.FTZ R110, R118, R115.reuse ;  /* 0x00000073766e7220 */ /* 0x090fe40000410000 */
[C---:B------:R-:W-:Y:S02]  /*1d40*/  FFMA.FTZ R115, R112.reuse, R115, R116 ;  /* 0x0000007370737223 */ /* 0x040fe40000010074 */
[C---:B------:R-:W-:Y:S02]  /*1d50*/  FFMA.FTZ R116, R112.reuse, R119, R121 ;  /* 0x0000007770747223 */ /* 0x040fe40000010079 */
[----:B------:R-:W-:Y:S01]  /*1d60*/  @P3 FFMA.FTZ R112, R112, R111, -R110 ;  /* 0x0000006f70703223 */ /* 0x000fe2000001086e */
[----:B------:R-:W-:Y:S01]  /*1d70*/  FSEL R115, R118, R115, !P3 ;  /* 0x0000007376737208 */ /* 0x000fe20005800000 */
[----:B------:R-:W-:-:S02]  /*1d80*/  @P3 FADD.FTZ R114, R114, R117 ;  /* 0x0000007572723221 */ /* 0x000fc40000010000 */
        /* <DEDUP_REMOVED lines=9> */
[C---:B------:R-:W-:Y:S02]  /*1e20*/  FFMA.FTZ R120, R112.reuse, R117, R120 ;  /* 0x0000007570787223 */ /* 0x040fe40000010078 */
[CC--:B----4-:R-:W-:Y:S02]  /*1e30*/  FFMA.FTZ R118, R112.reuse, R111.reuse, R118 ;  /* 0x0000006f70767223 */ /* 0x0d0fe40000010076 */
[C---:B------:R-:W-:Y:S02]  /*1e40*/  FMUL.FTZ R111, R115.reuse, R111 ;  /* 0x0000006f736f7220 */ /* 0x040fe40000410000 */
[C---:B------:R-:W-:Y:S01]  /*1e50*/  FFMA.FTZ R119, R112.reuse, R116, -R119 ;  /* 0x0000007470777223 */ /* 0x040fe20000010877 */
[----:B------:R-:W-:Y:S01]  /*1e60*/  FSEL R118, R115, R118, !P3 ;  /* 0x0000007673767208 */ /* 0x000fe20005800000 */
[----:B------:R-:W-:Y:S01]  /*1e70*/  @P3 FFMA.FTZ R112, R112, R110, -R111 ;  /* 0x0000006e70703223 */ /* 0x000fe2000001086f */
[----:B------:R-:W-:Y:S01]  /*1e80*/  MOV R111, c[0x0][0x2bc] ;  /* 0x0000af00006f7a02 */ /* 0x000fe20000000f00 */
[----:B------:R-:W-:Y:S01]  /*1e90*/  @P3 FADD.FTZ R113, R113, R120 ;  /* 0x0000007871713221 */ /* 0x000fe20000010000 */
[----:B------:R-:W-:Y:S01]  /*1ea0*/  MOV R110, c[0x0][0x2b8] ;  /* 0x0000ae00006e7a02 */ /* 0x000fe20000000f00 */
[----:B------:R-:W-:Y:S01]  /*1eb0*/  @P3 FADD.FTZ R114, R114, R119 ;  /* 0x0000007772723221 */ /* 0x000fe20000010000 */
[----:B------:R-:W0:Y:S01]  /*1ec0*/  SHFL.UP PT, R115, R112, 0x10, RZ ;  /* 0x0600000070737989 */ /* 0x000e2200000e00ff */
[----:B------:R-:W-:-:S02]  /*1ed0*/  SHF.R.U32.HI R116, RZ, 0x1, R111 ;  /* 0x00000001ff747819 */ /* 0x000fc4000001166f */
[----:B------:R-:W-:Y:S01]  /*1ee0*/  SHF.R.U64 R110, R110, 0x1, R111 ;  /* 0x000000016e6e7819 */ /* 0x000fe2000000126f */
[----:B------:R-:W2:Y:S01]  /*1ef0*/  SHFL.UP PT, R117, R118, 0x10, RZ ;  /* 0x0600000076757989 */ /* 0x000ea200000e00ff */
[----:B------:R-:W-:Y:S01]  /*1f00*/  ISETP.GE.AND P3, PT, R58, 0x10, PT ;  /* 0x000000103a00780c */ /* 0x000fe20003f66270 */
[-C--:B------:R-:W-:Y:S02]  /*1f10*/  IMAD R111, R116, R65.reuse, RZ ;  /* 0x00000041746f7224 */ /* 0x080fe400078e02ff */
[----:B------:R-:W3:Y:S02]  /*1f20*/  SHFL.UP PT, R121, R113, 0x10, RZ ;  /* 0x0600000071797989 */ /* 0x000ee400000e00ff */
[----:B------:R-:W-:Y:S02]  /*1f30*/  IMAD R123, R64, R110, R111 ;  /* 0x0000006e407b7224 */ /* 0x000fe400078e026f */
[----:B------:R-:W4:Y:S01]  /*1f40*/  SHFL.UP PT, R119, R114, 0x10, RZ ;  /* 0x0600000072777989 */ /* 0x000f2200000e00ff */
[----:B------:R-:W-:-:S05]  /*1f50*/  IMAD.WIDE.U32 R110, R110, R65, RZ ;  /* 0x000000416e6e7225 */ /* 0x000fca00078e00ff */
[----:B------:R-:W-:-:S05]  /*1f60*/  IADD3 R111, R123, R111, RZ ;  /* 0x0000006f7b6f7210 */ /* 0x000fca0007ffe0ff */
[----:B------:R-:W-:-:S04]  /*1f70*/  IMAD.WIDE.U32 R110, R63, c[0x0][0x2c0], R110 ;  /* 0x0000b0003f6e7a25 */ /* 0x000fc800078e006e */
[----:B0-----:R-:W-:-:S04]  /*1f80*/  FMUL.FTZ R116, R118, R115 ;  /* 0x0000007376747220 */ /* 0x001fc80000410000 */
[----:B--2---:R-:W-:Y:S02]  /*1f90*/  FFMA.FTZ R123, R112, R117, R116 ;  /* 0x00000075707b7223 */ /* 0x004fe40000010074 */
[C---:B---3--:R-:W-:Y:S02]  /*1fa0*/  FMUL.FTZ R120, R118.reuse, R121 ;  /* 0x0000007976787220 */ /* 0x048fe40000410000 */
[C---:B------:R-:W-:Y:S01]  /*1fb0*/  FMUL.FTZ R117, R118.reuse, R117 ;  /* 0x0000007576757220 */ /* 0x040fe20000410000 */
[C---:B------:R-:W-:Y:S01]  /*1fc0*/  FSEL R123, R118.reuse, R123, !P3 ;  /* 0x0000007b767b7208 */ /* 0x040fe20005800000 */
[-C--:B----4-:R-:W-:Y:S02]  /*1fd0*/  FMUL.FTZ R122, R118, R119.reuse ;  /* 0x00000077767a7220 */ /* 0x090fe40000410000 */
[C---:B------:R-:W-:Y:S02]  /*1fe0*/  FFMA.FTZ R119, R112.reuse, R119, -R120 ;  /* 0x0000007770777223 */ /* 0x040fe40000010878 */
[C---:B------:R-:W-:Y:S01]  /*1ff0*/  FFMA.FTZ R122, R112.reuse, R121, R122 ;  /* 0x00000079707a7223 */ /* 0x040fe2000001007a */
[----:B------:R-:W-:Y:S01]  /*2000*/  SHFL.UP PT, R123, R123, 0x1, RZ ;  /* 0x042000007b7b7989 */ /* 0x000fe200000e00ff */
[----:B------:R-:W-:-:S02]  /*2010*/  @P3 FFMA.FTZ R112, R112, R115, -R117 ;  /* 0x0000007370703223 */ /* 0x000fc40000010875 */
[----:B------:R-:W-:Y:S01]  /*2020*/  IMAD R116, R62, c[0x0][0x2c0], RZ ;  /* 0x0000b0003e747a24 */ /* 0x000fe200078e02ff */
[----:B------:R0:W2:Y:S01]  /*2030*/  SHFL.IDX PT, R115, R89, RZ, 0x1f ;  /* 0x00001fff59737589 */ /* 0x0000a200000e0000 */
[----:B------:R-:W-:Y:S02]  /*2040*/  @P3 FADD.FTZ R114, R114, R119 ;  /* 0x0000007772723221 */ /* 0x000fe40000010000 */
[----:B------:R-:W-:Y:S01]  /*2050*/  IMAD R117, R63, c[0x0][0x2c4], R116 ;  /* 0x0000b1003f757a24 */ /* 0x000fe200078e0274 */
[----:B------:R-:W3:Y:S01]  /*2060*/  SHFL.UP PT, R112, R112, 0x1, RZ ;  /* 0x0420000070707989 */ /* 0x000ee200000e00ff */
[----:B------:R-:W-:Y:S01]  /*2070*/  @P3 FADD.FTZ R113, R113, R122 ;  /* 0x0000007a71713221 */ /* 0x000fe20000010000 */
[----:B------:R-:W-:Y:S02]  /*2080*/  LEA R116, P3, R110, c[0x0][0x320], 0x3 ;  /* 0x0000c8006e747a11 */ /* 0x000fe400078618ff */
[----:B------:R-:W-:Y:S01]  /*2090*/  IADD3 R111, R117, R111, RZ ;  /* 0x0000006f756f7210 */ /* 0x000fe20007ffe0ff */
[----:B------:R-:W4:Y:S01]  /*20a0*/  SHFL.UP PT, R114, R114, 0x1, RZ ;  /* 0x0420000072727989 */ /* 0x000f2200000e00ff */
[----:B------:R-:W-:-:S02]  /*20b0*/  SHF.L.U32 R117, R3, 0x2, RZ ;  /* 0x0000000203757819 */ /* 0x000fc400000006ff */
[----:B------:R-:W-:Y:S01]  /*20c0*/  LEA.HI.X R118, R110, c[0x0][0x324], R111, 0x3, P3 ;  /* 0x0000c9006e767a11 */ /* 0x000fe200018f1c6f */
[----:B------:R-:W1:Y:S01]  /*20d0*/  SHFL.UP PT, R113, R113, 0x1, RZ ;  /* 0x0420000071717989 */ /* 0x000e6200000e00ff */
[C---:B------:R-:W-:Y:S02]  /*20e0*/  LEA R110, P3, R59.reuse, R116, 0x2 ;  /* 0x000000743b6e7211 */ /* 0x040fe400078610ff */
[----:B------:R-:W-:Y:S02]  /*20f0*/  IADD3 R116, R36, -c[0x0][0x174], RZ ;  /* 0x80005d0024747a10 */ /* 0x000fe40007ffe0ff */
[----:B------:R-:W-:Y:S02]  /*2100*/  LEA.HI.X R111, R59, R118, RZ, 0x2, P3 ;  /* 0x000000763b6f7211 */ /* 0x000fe400018f14ff */
[----:B------:R-:W-:Y:S01]  /*2110*/  PRMT R122, RZ, 0x7610, R50 ;  /* 0x00007610ff7a7816 */ /* 0x000fe20000000032 */
[----:B0-----:R-:W-:Y:S01]  /*2120*/  IMAD R89, R116, -0x200, RZ ;  /* 0xfffffe0074597824 */ /* 0x001fe200078e02ff */
[----:B------:R-:W-:-:S03]  /*2130*/  SHF.L.U64.HI R116, R3, 0x2, R0 ;  /* 0x0000000203747819 */ /* 0x000fc60000010200 */
[----:B------:R-:W-:Y:S01]  /*2140*/  IMAD.WIDE R88, R89, 0x4, R110 ;  /* 0x0000000459587825 */ /* 0x000fe200078e026e */
[----:B------:R-:W-:-:S03]  /*2150*/  LOP3.LUT R110, R59, 0x1f, RZ, 0xc0, !PT ;  /* 0x0000001f3b6e7812 */ /* 0x000fc600078ec0ff */
[CC--:B--2---:R-:W-:Y:S01]  /*2160*/  FMUL.FTZ R111, R123.reuse, R115.reuse ;  /* 0x000000737b6f7220 */ /* 0x0c4fe20000410000 */
[C---:B------:R-:W-:Y:S01]  /*2170*/  ISETP.NE.AND P4, PT, R110.reuse, 0x1f, PT ;  /* 0x0000001f6e00780c */ /* 0x040fe20003f85270 */
[-C--:B------:R-:W-:Y:S01]  /*2180*/  FMUL.FTZ R123, R123, R134.reuse ;  /* 0x000000867b7b7220 */ /* 0x080fe20000410000 */
[----:B------:R-:W-:Y:S01]  /*2190*/  ISETP.GT.U32.AND P5, PT, R110, 0x1d, PT ;  /* 0x0000001d6e00780c */ /* 0x000fe20003fa4070 */
[----:B---3--:R-:W-:Y:S01]  /*21a0*/  FFMA.FTZ R111, R112, R134, -R111 ;  /* 0x00000086706f7223 */ /* 0x008fe2000001086f */
[----:B------:R-:W-:Y:S01]  /*21b0*/  ISETP.GT.U32.AND P6, PT, R110, 0x1b, PT ;  /* 0x0000001b6e00780c */ /* 0x000fe20003fc4070 */
[----:B------:R-:W-:Y:S01]  /*21c0*/  FFMA.FTZ R112, R112, R115, R123 ;  /* 0x0000007370707223 */ /* 0x000fe2000001007b */
[----:B------:R-:W-:Y:S01]  /*21d0*/  ISETP.GT.U32.AND P3, PT, R110, 0xf, PT ;  /* 0x0000000f6e00780c */ /* 0x000fe20003f64070 */
[----:B----4-:R-:W-:Y:S01]  /*21e0*/  @P2 FADD.FTZ R134, R114, R111 ;  /* 0x0000006f72862221 */ /* 0x010fe20000010000 */
[----:B------:R-:W-:Y:S01]  /*21f0*/  PRMT R114, RZ, 0x5410, R50 ;  /* 0x00005410ff727816 */ /* 0x000fe20000000032 */
[----:B-1----:R-:W-:Y:S01]  /*2200*/  @P2 FADD.FTZ R115, R113, R112 ;  /* 0x0000007071732221 */ /* 0x002fe20000010000 */
[----:B------:R-:W-:Y:S01]  /*2210*/  ISETP.GT.U32.AND P2, PT, R110, 0x17, PT ;  /* 0x000000176e00780c */ /* 0x000fe20003f44070 */
[----:B------:R-:W-:Y:S01]  /*2220*/  IMAD R116, R116, c[0x0][0x2d0], RZ ;  /* 0x0000b40074747a24 */ /* 0x000fe200078e02ff */
[--C-:B------:R-:W-:Y:S01]  /*2230*/  PRMT R110, RZ, 0x7610, R51.reuse ;  /* 0x00007610ff6e7816 */ /* 0x100fe20000000033 */
[----:B------:R-:W-:Y:S01]  /*2240*/  FADD.FTZ R111, R28, R28 ;  /* 0x0000001c1c6f7221 */ /* 0x000fe20000010000 */
[----:B------:R-:W-:Y:S01]  /*2250*/  PRMT R51, RZ, 0x5410, R51 ;  /* 0x00005410ff337816 */ /* 0x000fe20000000033 */
[----:B------:R-:W-:-:S02]  /*2260*/  IMAD R119, R117, c[0x0][0x2d4], R116 ;  /* 0x0000b50075777a24 */ /* 0x000fc400078e0274 */
[-C--:B------:R-:W-:Y:S02]  /*2270*/  FMUL.FTZ R118, R90, R110.reuse ;  /* 0x0000006e5a767220 */ /* 0x080fe40000410000 */
[C---:B------:R-:W-:Y:S02]  /*2280*/  FMUL.FTZ R116, R91.reuse, R110 ;  /* 0x0000006e5b747220 */ /* 0x040fe40000410000 */
[----:B------:R-:W-:Y:S02]  /*2290*/  FFMA.FTZ R118, R91, R51, R118 ;  /* 0x000000335b767223 */ /* 0x000fe40000010076 */
[----:B------:R-:W-:-:S04]  /*22a0*/  IMAD.WIDE.U32 R88, R117, c[0x0][0x2d0], R88 ;  /* 0x0000b40075587a25 */ /* 0x000fc800078e0058 */
[C---:B------:R-:W-:Y:S01]  /*22b0*/  FFMA.FTZ R116, R90.reuse, R51, -R116 ;  /* 0x000000335a747223 */ /* 0x040fe20000010874 */
[----:B------:R-:W-:Y:S01]  /*22c0*/  IADD3 R89, R89, R119, RZ ;  /* 0x0000007759597210 */ /* 0x000fe20007ffe0ff */
[----:B------:R-:W-:Y:S02]  /*22d0*/  FMUL.FTZ R50, R90, R122 ;  /* 0x0000007a5a327220 */ /* 0x000fe40000410000 */
[----:B------:R-:W-:Y:S02]  /*22e0*/  FMUL.FTZ R120, R111, R118 ;  /* 0x000000766f787220 */ /* 0x000fe40000410000 */
[----:B------:R-:W-:Y:S02]  /*22f0*/  FMUL.FTZ R117, R91, R122 ;  /* 0x0000007a5b757220 */ /* 0x000fe40000410000 */
[----:B------:R-:W-:Y:S02]  /*2300*/  FMUL.FTZ R119, R111, R116 ;  /* 0x000000746f777220 */ /* 0x000fe40000410000 */
[----:B------:R-:W-:-:S02]  /*2310*/  FADD.FTZ R112, R29, R29 ;  /* 0x0000001d1d707221 */ /* 0x000fc40000010000 */
[----:B------:R-:W-:Y:S02]  /*2320*/  FFMA.FTZ R123, R91, R114, R50 ;  /* 0x000000725b7b7223 */ /* 0x000fe40000010032 */
[----:B------:R-:W-:Y:S02]  /*2330*/  FMUL.FTZ R116, R103, R120 ;  /* 0x0000007867747220 */ /* 0x000fe40000410000 */
[----:B------:R-:W-:Y:S02]  /*2340*/  FFMA.FTZ R121, R90, R114, -R117 ;  /* 0x000000725a797223 */ /* 0x000fe40000010875 */
[----:B------:R-:W-:Y:S02]  /*2350*/  FMUL.FTZ R50, R102, R120 ;  /* 0x0000007866327220 */ /* 0x000fe40000410000 */
[----:B------:R-:W-:Y:S02]  /*2360*/  FMUL.FTZ R117, R112, R123 ;  /* 0x0000007b70757220 */ /* 0x000fe40000410000 */
[----:B------:R-:W-:-:S02]  /*2370*/  FFMA.FTZ R116, -R102, R119, -R116 ;  /* 0x0000007766747223 */ /* 0x000fc40000010974 */
[----:B------:R-:W-:Y:S02]  /*2380*/  FMUL.FTZ R118, R112, R121 ;  /* 0x0000007970767220 */ /* 0x000fe40000410000 */
[----:B------:R-:W-:Y:S02]  /*2390*/  FFMA.FTZ R121, R103, R119, -R50 ;  /* 0x0000007767797223 */ /* 0x000fe40000010832 */
[----:B------:R-:W-:Y:S02]  /*23a0*/  FADD.FTZ R123, -R117, R116 ;  /* 0x00000074757b7221 */ /* 0x000fe40000010100 */
[----:B------:R-:W-:Y:S02]  /*23b0*/  FADD.FTZ R121, R118, R121 ;  /* 0x0000007976797221 */ /* 0x000fe40000010000 */
[-C--:B------:R-:W-:Y:S02]  /*23c0*/  FMUL.FTZ R116, R90, R49.reuse ;  /* 0x000000315a747220 */ /* 0x080fe40000410000 */
[----:B------:R-:W-:-:S02]  /*23d0*/  FMUL.FTZ R50, R91, R49 ;  /* 0x000000315b327220 */ /* 0x000fc40000410000 */
[----:B------:R-:W-:Y:S02]  /*23e0*/  FMUL.FTZ R124, R104, -R123 ;  /* 0x8000007b687c7220 */ /* 0x000fe40000410000 */
[----:B------:R-:W-:Y:S02]  /*23f0*/  FADD.FTZ R113, R30, R30 ;  /* 0x0000001e1e717221 */ /* 0x000fe40000010000 */
[----:B------:R-:W-:Y:S02]  /*2400*/  FMUL.FTZ R128, R104, -R121 ;  /* 0x8000007968807220 */ /* 0x000fe40000410000 */
[-C--:B------:R-:W-:Y:S02]  /*2410*/  FFMA.FTZ R116, R91, R151.reuse, R116 ;  /* 0x000000975b747223 */ /* 0x080fe40000010074 */
[----:B------:R-:W-:Y:S02]  /*2420*/  FFMA.FTZ R50, R90, R151, -R50 ;  /* 0x000000975a327223 */ /* 0x000fe40000010832 */
[----:B------:R-:W-:-:S02]  /*2430*/  FFMA.FTZ R126, R105, R121, -R124 ;  /* 0x00000079697e7223 */ /* 0x000fc4000001087c */
[----:B------:R-:W-:Y:S02]  /*2440*/  FFMA.FTZ R123, R105, R123, R128 ;  /* 0x0000007b697b7223 */ /* 0x000fe40000010080 */
[C---:B------:R-:W-:Y:S01]  /*2450*/  FMUL.FTZ R124, R113.reuse, R116 ;  /* 0x00000074717c7220 */ /* 0x040fe20000410000 */
[----:B------:R-:W-:Y:S01]  /*2460*/  PRMT R116, RZ, 0x5410, R48 ;  /* 0x00005410ff747816 */ /* 0x000fe20000000030 */
[----:B------:R-:W-:Y:S02]  /*2470*/  FMUL.FTZ R125, R113, R50 ;  /* 0x00000032717d7220 */ /* 0x000fe40000410000 */
[----:B------:R-:W-:Y:S02]  /*2480*/  FADD.FTZ R123, -R124, R123 ;  /* 0x0000007b7c7b7221 */ /* 0x000fe40000010100 */
[----:B------:R-:W-:Y:S02]  /*2490*/  FMUL.FTZ R121, R91, R137 ;  /* 0x000000895b797220 */ /* 0x000fe40000410000 */
[----:B------:R-:W-:-:S02]  /*24a0*/  FADD.FTZ R126, R125, R126 ;  /* 0x0000007e7d7e7221 */ /* 0x000fc40000010000 */
[----:B------:R-:W-:Y:S02]  /*24b0*/  FMUL.FTZ R48, R90, R137 ;  /* 0x000000895a307220 */ /* 0x000fe40000410000 */
[----:B------:R-:W-:Y:S02]  /*24c0*/  FMUL.FTZ R50, R106, -R123 ;  /* 0x8000007b6a327220 */ /* 0x000fe40000410000 */
[----:B------:R-:W-:Y:S02]  /*24d0*/  FFMA.FTZ R121, R90, R116, -R121 ;  /* 0x000000745a797223 */ /* 0x000fe40000010879 */
[----:B------:R-:W-:Y:S02]  /*24e0*/  FMUL.FTZ R128, R106, -R126 ;  /* 0x8000007e6a807220 */ /* 0x000fe40000410000 */
[----:B------:R-:W-:Y:S02]  /*24f0*/  FFMA.FTZ R133, R91, R116, R48 ;  /* 0x000000745b857223 */ /* 0x000fe40000010030 */
[----:B------:R-:W-:-:S02]  /*2500*/  FFMA.FTZ R127, R107, R126, -R50 ;  /* 0x0000007e6b7f7223 */ /* 0x000fc40000010832 */
[C---:B------:R-:W-:Y:S02]  /*2510*/  FMUL.FTZ R132, R144.reuse, R121 ;  /* 0x0000007990847220 */ /* 0x040fe40000410000 */
[----:B------:R-:W-:Y:S02]  /*2520*/  FFMA.FTZ R128, R107, R123, R128 ;  /* 0x0000007b6b807223 */ /* 0x000fe40000010080 */
[----:B------:R-:W-:Y:S02]  /*2530*/  FMUL.FTZ R133, R144, R133 ;  /* 0x0000008590857220 */ /* 0x000fe40000410000 */
[----:B------:R-:W-:Y:S02]  /*2540*/  FADD.FTZ R127, R132, R127 ;  /* 0x0000007f847f7221 */ /* 0x000fe40000010000 */
[----:B------:R-:W-:Y:S02]  /*2550*/  FADD.FTZ R128, -R133, R128 ;  /* 0x0000008085807221 */ /* 0x000fe40000010100 */
[----:B------:R-:W-:-:S02]  /*2560*/  FMUL.FTZ R48, R90, R142 ;  /* 0x0000008e5a307220 */ /* 0x000fc40000410000 */
[CC--:B------:R-:W-:Y:S02]  /*2570*/  FMUL.FTZ R123, R108.reuse, -R127.reuse ;  /* 0x8000007f6c7b7220 */ /* 0x0c0fe40000410000 */
[----:B------:R-:W-:Y:S02]  /*2580*/  FMUL.FTZ R50, R108, -R128 ;  /* 0x800000806c327220 */ /* 0x000fe40000410000 */
[----:B------:R-:W-:Y:S02]  /*2590*/  FFMA.FTZ R121, R91, R136, R48 ;  /* 0x000000885b797223 */ /* 0x000fe40000010030 */
[C---:B------:R-:W-:Y:S02]  /*25a0*/  FFMA.FTZ R128, R109.reuse, R128, R123 ;  /* 0x000000806d807223 */ /* 0x040fe4000001007b */
[----:B------:R-:W-:Y:S01]  /*25b0*/  FFMA.FTZ R48, R109, R127, -R50 ;  /* 0x0000007f6d307223 */ /* 0x000fe20000010832 */
[----:B------:R-:W-:Y:S01]  /*25c0*/  PRMT R50, RZ, 0x5410, R44 ;  /* 0x00005410ff327816 */ /* 0x000fe2000000002c */
[C---:B------:R-:W-:Y:S01]  /*25d0*/  FMUL.FTZ R123, R146.reuse, R47 ;  /* 0x0000002f927b7220 */ /* 0x040fe20000410000 */
[----:B------:R-:W-:Y:S01]  /*25e0*/  PRMT R47, RZ, 0x7610, R46 ;  /* 0x00007610ff2f7816 */ /* 0x000fe2000000002e */
[----:B------:R-:W-:Y:S01]  /*25f0*/  FMUL.FTZ R121, R146, R121 ;  /* 0x0000007992797220 */ /* 0x000fe20000410000 */
[----:B------:R-:W-:Y:S01]  /*2600*/  PRMT R44, RZ, 0x7610, R44 ;  /* 0x00007610ff2c7816 */ /* 0x000fe2000000002c */
[----:B------:R-:W-:-:S02]  /*2610*/  FADD.FTZ R48, R123, R48 ;  /* 0x000000307b307221 */ /* 0x000fc40000010000 */
[----:B------:R-:W-:Y:S02]  /*2620*/  FADD.FTZ R128, -R121, R128 ;  /* 0x0000008079807221 */ /* 0x000fe40000010100 */
[C---:B------:R-:W-:Y:S02]  /*2630*/  FMUL.FTZ R129, R101.reuse, -R48 ;  /* 0x8000003065817220 */ /* 0x040fe40000410000 */
[----:B------:R-:W-:Y:S02]  /*2640*/  FMUL.FTZ R46, R102, R93 ;  /* 0x0000005d662e7220 */ /* 0x000fe40000410000 */
[-C--:B------:R-:W-:Y:S02]  /*2650*/  FMUL.FTZ R127, R101, -R128.reuse ;  /* 0x80000080657f7220 */ /* 0x080fe40000410000 */
[----:B------:R-:W-:Y:S02]  /*2660*/  FFMA.FTZ R143, R100, R128, R129 ;  /* 0x00000080648f7223 */ /* 0x000fe40000010081 */
[----:B------:R-:W-:-:S02]  /*2670*/  FMUL.FTZ R128, R102, -R92 ;  /* 0x8000005c66807220 */ /* 0x000fc40000410000 */
[----:B------:R-:W-:Y:S02]  /*2680*/  FFMA.FTZ R126, R103, R92, -R46 ;  /* 0x0000005c677e7223 */ /* 0x000fe4000001082e */
[----:B------:R-:W-:Y:S02]  /*2690*/  FFMA.FTZ R138, R100, R48, -R127 ;  /* 0x00000030648a7223 */ /* 0x000fe4000001087f */
[-C--:B------:R-:W-:Y:S02]  /*26a0*/  FMUL.FTZ R48, R90, R47.reuse ;  /* 0x0000002f5a307220 */ /* 0x080fe40000410000 */
[----:B------:R-:W-:Y:S02]  /*26b0*/  FMUL.FTZ R46, R91, R47 ;  /* 0x0000002f5b2e7220 */ /* 0x000fe40000410000 */
[----:B------:R-:W-:Y:S02]  /*26c0*/  FFMA.FTZ R128, R103, -R93, R128 ;  /* 0x8000005d67807223 */ /* 0x000fe40000010080 */
[----:B------:R-:W-:-:S02]  /*26d0*/  FMUL.FTZ R129, R104, -R126 ;  /* 0x8000007e68817220 */ /* 0x000fc40000410000 */
[-C--:B------:R-:W-:Y:S02]  /*26e0*/  FFMA.FTZ R48, R91, R45.reuse, R48 ;  /* 0x0000002d5b307223 */ /* 0x080fe40000010030 */
[----:B------:R-:W-:Y:S02]  /*26f0*/  FFMA.FTZ R46, R90, R45, -R46 ;  /* 0x0000002d5a2e7223 */ /* 0x000fe4000001082e */
[-C--:B------:R-:W-:Y:S02]  /*2700*/  FMUL.FTZ R127, R104, -R128.reuse ;  /* 0x80000080687f7220 */ /* 0x080fe40000410000 */
[----:B------:R-:W-:Y:S02]  /*2710*/  FFMA.FTZ R129, R105, R128, R129 ;  /* 0x0000008069817223 */ /* 0x000fe40000010081 */
[C---:B------:R-:W-:Y:S02]  /*2720*/  FMUL.FTZ R130, R147.reuse, R48 ;  /* 0x0000003093827220 */ /* 0x040fe40000410000 */
[----:B------:R-:W-:-:S02]  /*2730*/  FMUL.FTZ R131, R147, R46 ;  /* 0x0000002e93837220 */ /* 0x000fc40000410000 */
[----:B------:R-:W-:Y:S02]  /*2740*/  FFMA.FTZ R127, R105, R126, -R127 ;  /* 0x0000007e697f7223 */ /* 0x000fe4000001087f */
[----:B------:R-:W-:Y:S02]  /*2750*/  FMUL.FTZ R46, R106, -R129 ;  /* 0x800000816a2e7220 */ /* 0x000fe40000410000 */
[----:B------:R-:W-:Y:S02]  /*2760*/  FADD.FTZ R143, -R130, R143 ;  /* 0x0000008f828f7221 */ /* 0x000fe40000010100 */
[----:B------:R-:W-:Y:S02]  /*2770*/  FADD.FTZ R138, R131, R138 ;  /* 0x0000008a838a7221 */ /* 0x000fe40000010000 */
[-C--:B------:R-:W-:Y:S02]  /*2780*/  FMUL.FTZ R48, R106, -R127.reuse ;  /* 0x8000007f6a307220 */ /* 0x080fe40000410000 */
[----:B------:R-:W-:-:S02]  /*2790*/  FFMA.FTZ R127, R107, R127, -R46 ;  /* 0x0000007f6b7f7223 */ /* 0x000fc4000001082e */
[C---:B------:R-:W-:Y:S02]  /*27a0*/  FMUL.FTZ R145, R99.reuse, -R143 ;  /* 0x8000008f63917220 */ /* 0x040fe40000410000 */
[-C--:B------:R-:W-:Y:S02]  /*27b0*/  FMUL.FTZ R126, R99, -R138.reuse ;  /* 0x8000008a637e7220 */ /* 0x080fe40000410000 */
[----:B------:R-:W-:Y:S02]  /*27c0*/  FFMA.FTZ R129, R107, R129, R48 ;  /* 0x000000816b817223 */ /* 0x000fe40000010030 */
[----:B------:R-:W-:Y:S02]  /*27d0*/  FMUL.FTZ R46, R108, -R127 ;  /* 0x8000007f6c2e7220 */ /* 0x000fe40000410000 */
[C---:B------:R-:W-:Y:S02]  /*27e0*/  FFMA.FTZ R149, R98.reuse, R138, -R145 ;  /* 0x0000008a62957223 */ /* 0x040fe40000010891 */
[----:B------:R-:W-:-:S02]  /*27f0*/  FFMA.FTZ R140, R98, R143, R126 ;  /* 0x0000008f628c7223 */ /* 0x000fc4000001007e */
[-C--:B------:R-:W-:Y:S02]  /*2800*/  FFMA.FTZ R138, R109, R129.reuse, R46 ;  /* 0x000000816d8a7223 */ /* 0x080fe4000001002e */
[----:B------:R-:W-:Y:S02]  /*2810*/  FMUL.FTZ R126, R108, -R129 ;  /* 0x800000816c7e7220 */ /* 0x000fe40000410000 */
[----:B------:R-:W-:Y:S02]  /*2820*/  FMUL.FTZ R46, R91, R141 ;  /* 0x0000008d5b2e7220 */ /* 0x000fe40000410000 */
[----:B------:R-:W-:Y:S02]  /*2830*/  FFMA.FTZ R126, R109, R127, -R126 ;  /* 0x0000007f6d7e7223 */ /* 0x000fe4000001087e */
[----:B------:R-:W-:Y:S02]  /*2840*/  FMUL.FTZ R48, R90, R141 ;  /* 0x0000008d5a307220 */ /* 0x000fe40000410000 */
[----:B------:R-:W-:-:S02]  /*2850*/  FMUL.FTZ R143, R101, -R138 ;  /* 0x8000008a658f7220 */ /* 0x000fc40000410000 */
[-C--:B------:R-:W-:Y:S02]  /*2860*/  FFMA.FTZ R127, R90, R135.reuse, -R46 ;  /* 0x000000875a7f7223 */ /* 0x080fe4000001082e */
[-C--:B------:R-:W-:Y:S02]  /*2870*/  FMUL.FTZ R145, R101, -R126.reuse ;  /* 0x8000007e65917220 */ /* 0x080fe40000410000 */
[----:B------:R-:W-:Y:S02]  /*2880*/  FFMA.FTZ R129, R91, R135, R48 ;  /* 0x000000875b817223 */ /* 0x000fe40000010030 */
[----:B------:R-:W-:Y:S02]  /*2890*/  FFMA.FTZ R143, R100, R126, -R143 ;  /* 0x0000007e648f7223 */ /* 0x000fe4000001088f */
[----:B------:R-:W-:Y:S02]  /*28a0*/  FMUL.FTZ R128, R148, R127 ;  /* 0x0000007f94807220 */ /* 0x000fe40000410000 */
[----:B------:R-:W-:-:S02]  /*28b0*/  FFMA.FTZ R145, R100, R138, R145 ;  /* 0x0000008a64917223 */ /* 0x000fc40000010091 */
[----:B------:R-:W-:Y:S02]  /*28c0*/  FMUL.FTZ R129, R148, R129 ;  /* 0x0000008194817220 */ /* 0x000fe40000410000 */
        /* <DEDUP_REMOVED lines=8> */
[----:B------:R-:W-:Y:S02]  /*2950*/  FMUL.FTZ R143, R95, -R145 ;  /* 0x800000915f8f7220 */ /* 0x000fe40000410000 */
[----:B------:R-:W-:Y:S02]  /*2960*/  FFMA.FTZ R155, R94, R140, R127 ;  /* 0x0000008c5e9b7223 */ /* 0x000fe4000001007f */
[----:B------:R-:W-:-:S02]  /*2970*/  FMUL.FTZ R127, R91, R44 ;  /* 0x0000002c5b7f7220 */ /* 0x000fc40000410000 */
[----:B------:R-:W-:Y:S02]  /*2980*/  FMUL.FTZ R48, R90, R44 ;  /* 0x0000002c5a307220 */ /* 0x000fe40000410000 */
[C---:B------:R-:W-:Y:S02]  /*2990*/  FFMA.FTZ R138, R94.reuse, R149, -R126 ;  /* 0x000000955e8a7223 */ /* 0x040fe4000001087e */
[-C--:B------:R-:W-:Y:S02]  /*29a0*/  FFMA.FTZ R152, R94, R46.reuse, -R143 ;  /* 0x0000002e5e987223 */ /* 0x080fe4000001088f */
[----:B------:R-:W-:Y:S02]  /*29b0*/  FMUL.FTZ R150, R95, -R46 ;  /* 0x8000002e5f967220 */ /* 0x000fe40000410000 */
[----:B------:R-:W-:Y:S02]  /*29c0*/  FADD.FTZ R149, R35, R35 ;  /* 0x0000002323957221 */ /* 0x000fe40000010000 */
[----:B------:R-:W-:-:S02]  /*29d0*/  FFMA.FTZ R46, R90, R50, -R127 ;  /* 0x000000325a2e7223 */ /* 0x000fc4000001087f */
[----:B------:R-:W-:Y:S02]  /*29e0*/  FFMA.FTZ R48, R91, R50, R48 ;  /* 0x000000325b307223 */ /* 0x000fe40000010030 */
[C---:B------:R-:W-:Y:S02]  /*29f0*/  FMUL.FTZ R127, R149.reuse, R46 ;  /* 0x0000002e957f7220 */ /* 0x040fe40000410000 */
[----:B------:R-:W-:Y:S02]  /*2a00*/  FMUL.FTZ R126, R149, R48 ;  /* 0x00000030957e7220 */ /* 0x000fe40000410000 */
[----:B------:R-:W-:Y:S02]  /*2a10*/  FFMA.FTZ R150, R94, R145, R150 ;  /* 0x000000915e967223 */ /* 0x000fe40000010096 */
[----:B------:R-:W-:Y:S01]  /*2a20*/  FADD.FTZ R153, R127, R138 ;  /* 0x0000008a7f997221 */ /* 0x000fe20000010000 */
[----:B------:R0:W1:Y:S01]  /*2a30*/  SHFL.DOWN PT, R145, R152, 0x1, 0x1f ;  /* 0x08201f0098917f89 */ /* 0x00006200000e0000 */
[----:B------:R-:W-:-:S02]  /*2a40*/  FADD.FTZ R154, -R126, R155 ;  /* 0x0000009b7e9a7221 */ /* 0x000fc40000010100 */
[CC--:B------:R-:W-:Y:S01]  /*2a50*/  FMUL.FTZ R143, R97.reuse, R115.reuse ;  /* 0x00000073618f7220 */ /* 0x0c0fe20000410000 */
[----:B------:R0:W2:Y:S01]  /*2a60*/  SHFL.DOWN PT, R155, R150, 0x1, 0x1f ;  /* 0x08201f00969b7f89 */ /* 0x0000a200000e0000 */
[-C--:B------:R-:W-:Y:S02]  /*2a70*/  FMUL.FTZ R97, R97, R134.reuse ;  /* 0x0000008661617220 */ /* 0x080fe40000410000 */
[C---:B------:R-:W-:Y:S01]  /*2a80*/  FFMA.FTZ R134, R96.reuse, R134, -R143 ;  /* 0x0000008660867223 */ /* 0x040fe2000001088f */
[----:B------:R0:W3:Y:S01]  /*2a90*/  SHFL.DOWN PT, R157, R153, 0x1, 0x1f ;  /* 0x08201f00999d7f89 */ /* 0x0000e200000e0000 */
[----:B------:R-:W-:-:S03]  /*2aa0*/  FFMA.FTZ R48, R96, R115, R97 ;  /* 0x0000007360307223 */ /* 0x000fc60000010061 */
[----:B------:R0:W4:Y:S01]  /*2ab0*/  SHFL.DOWN PT, R159, R154, 0x1, 0x1f ;  /* 0x08201f009a9f7f89 */ /* 0x00012200000e0000 */
[----:B------:R-:W-:Y:S05]  /*2ac0*/  @!P4 BRA `(.L_x_12225) ;  /* 0x000000b00000c947 */ /* 0x000fea0003800000 */
[C---:B----4-:R-:W-:Y:S02]  /*2ad0*/  FMUL.FTZ R115, R150.reuse, R159 ;  /* 0x0000009f96737220 */ /* 0x050fe40000410000 */
[C---:B--2---:R-:W-:Y:S02]  /*2ae0*/  FMUL.FTZ R97, R150.reuse, R155 ;  /* 0x0000009b96617220 */ /* 0x044fe40000410000 */
[-C--:B---3--:R-:W-:Y:S02]  /*2af0*/  FMUL.FTZ R143, R150, R157.reuse ;  /* 0x0000009d968f7220 */ /* 0x088fe40000410000 */
        /* <DEDUP_REMOVED lines=8> */
.L_x_12225:
[----:B------:R-:W-:Y:S05]  /*2b80*/  BSYNC B0 ;  /* 0x0000000000007941 */ /* 0x000fea0003800000 */
.L_x_12224:
[----:B------:R-:W-:Y:S01]  /*2b90*/  FADD.FTZ R139, R139, R134 ;  /* 0x000000868b8b7221 */ /* 0x000fe20000010000 */
[----:B--2---:R2:W0:Y:S01]  /*2ba0*/  SHFL.DOWN PT, R155, R152, 0x2, 0x1f ;  /* 0x08401f00989b7f89 */ /* 0x00442200000e0000 */
[----:B------:R-:W-:Y:S01]  /*2bb0*/  FADD.FTZ R48, RZ, R48 ;  /* 0x00000030ff307221 */ /* 0x000fe20000010000 */
[----:B------:R-:W-:Y:S01]  /*2bc0*/  BSSY B0, `(.L_x_12226) ;  /* 0x0000012000007945 */ /* 0x000fe20003800000 */
[C---:B-1----:R-:W-:Y:S01]  /*2bd0*/  FMUL.FTZ R145, R44.reuse, R139 ;  /* 0x0000008b2c917220 */ /* 0x042fe20000410000 */
        /* <DEDUP_REMOVED lines=16> */
.L_x_12227:
[----:B------:R-:W-:Y:S05]  /*2ce0*/  BSYNC B0 ;  /* 0x0000000000007941 */ /* 0x000fea0003800000 */
.L_x_12226:
[-C--:B------:R-:W-:Y:S01]  /*2cf0*/  FMUL.FTZ R115, R91, R48.reuse ;  /* 0x000000305b737220 */ /* 0x080fe20000410000 */
[----:B0-----:R0:W2:Y:S01]  /*2d00*/  SHFL.DOWN PT, R155, R152, 0x4, 0x1f ;  /* 0x08801f00989b7f89 */ /* 0x0010a200000e0000 */
[-C--:B------:R-:W-:Y:S01]  /*2d10*/  FMUL.FTZ R138, R90, R48.reuse ;  /* 0x000000305a8a7220 */ /* 0x080fe20000410000 */
[----:B------:R-:W-:Y:S01]  /*2d20*/  BSSY B0, `(.L_x_12228) ;  /* 0x0000020000007945 */ /* 0x000fe20003800000 */
[C---:B------:R-:W-:Y:S01]  /*2d30*/  FMUL.FTZ R44, R95.reuse, R48 ;  /* 0x000000305f2c7220 */ /* 0x040fe20000410000 */
[----:B-1----:R0:W1:Y:S01]  /*2d40*/  SHFL.DOWN PT, R157, R150, 0x4, 0x1f ;  /* 0x08801f00969d7f89 */ /* 0x00206200000e0000 */
[----:B------:R-:W-:-:S02]  /*2d50*/  FMUL.FTZ R97, R95, R139 ;  /* 0x0000008b5f617220 */ /* 0x000fc40000410000 */
[CC--:B------:R-:W-:Y:S01]  /*2d60*/  FFMA.FTZ R46, R50.reuse, R139.reuse, -R46 ;  /* 0x0000008b322e7223 */ /* 0x0c0fe2000001082e */
[----:B---3--:R0:W3:Y:S01]  /*2d70*/  SHFL.DOWN PT, R159, R153, 0x4, 0x1f ;  /* 0x08801f00999f7f89 */ /* 0x0080e200000e0000 */
[-C--:B------:R-:W-:Y:S02]  /*2d80*/  FFMA.FTZ R96, R50, R48.reuse, R145 ;  /* 0x0000003032607223 */ /* 0x080fe40000010091 */
[-C--:B------:R-:W-:Y:S01]  /*2d90*/  FFMA.FTZ R134, R90, R139.reuse, -R115 ;  /* 0x0000008b5a867223 */ /* 0x080fe20000010873 */
[----:B----4-:R0:W4:Y:S01]  /*2da0*/  SHFL.DOWN PT, R161, R154, 0x4, 0x1f ;  /* 0x08801f009aa17f89 */ /* 0x01012200000e0000 */
[-C--:B------:R-:W-:Y:S02]  /*2db0*/  FFMA.FTZ R138, R91, R139.reuse, R138 ;  /* 0x0000008b5b8a7223 */ /* 0x080fe4000001008a */
[C---:B------:R-:W-:Y:S02]  /*2dc0*/  FFMA.FTZ R44, R94.reuse, R139, -R44 ;  /* 0x0000008b5e2c7223 */ /* 0x040fe4000001082c */
[----:B------:R-:W-:-:S02]  /*2dd0*/  FFMA.FTZ R50, R94, R48, R97 ;  /* 0x000000305e327223 */ /* 0x000fc40000010061 */
[C---:B------:R-:W-:Y:S02]  /*2de0*/  FFMA.FTZ R115, R149.reuse, R46, RZ ;  /* 0x0000002e95737223 */ /* 0x040fe400000100ff */
[C---:B------:R-:W-:Y:S02]  /*2df0*/  FFMA.FTZ R97, -R149.reuse, R96, RZ ;  /* 0x0000006095617223 */ /* 0x040fe400000101ff */
[C---:B------:R-:W-:Y:S02]  /*2e00*/  FMUL.FTZ R134, R149.reuse, R134 ;  /* 0x0000008695867220 */ /* 0x040fe40000410000 */
[----:B------:R-:W-:Y:S02]  /*2e10*/  FFMA.FTZ R149, -R149, R138, -RZ ;  /* 0x0000008a95957223 */ /* 0x000fe400000109ff */
[----:B------:R-:W-:Y:S02]  /*2e20*/  FADD.FTZ R50, RZ, R50 ;  /* 0x00000032ff327221 */ /* 0x000fe40000010000 */
[----:B------:R-:W-:-:S02]  /*2e30*/  FFMA.FTZ R138, R26, R87, R44 ;  /* 0x000000571a8a7223 */ /* 0x000fc4000001002c */
[C---:B------:R-:W-:Y:S02]  /*2e40*/  FMUL.FTZ R46, R141.reuse, R50 ;  /* 0x000000328d2e7220 */ /* 0x040fe40000410000 */
[----:B------:R-:W-:Y:S01]  /*2e50*/  FMUL.FTZ R96, R141, R138 ;  /* 0x0000008a8d607220 */ /* 0x000fe20000410000 */
        /* <DEDUP_REMOVED lines=12> */
.L_x_12229:
[----:B0123--:R-:W-:Y:S05]  /*2f20*/  BSYNC B0 ;  /* 0x0000000000007941 */ /* 0x00ffea0003800000 */
.L_x_12228:
[C---:B------:R-:W-:Y:S01]  /*2f30*/  FFMA.FTZ R96, R135.reuse, R50, R96 ;  /* 0x0000003287607223 */ /* 0x040fe20000010060 */
[----:B----4-:R0:W1:Y:S01]  /*2f40*/  SHFL.DOWN PT, R161, R152, 0x8, 0x1f ;  /* 0x09001f0098a17f89 */ /* 0x01006200000e0000 */
[-C--:B------:R-:W-:Y:S01]  /*2f50*/  FFMA.FTZ R46, R135, R138.reuse, -R46 ;  /* 0x0000008a872e7223 */ /* 0x080fe2000001082e */
[----:B------:R-:W-:Y:S01]  /*2f60*/  BSSY B0, `(.L_x_12230) ;  /* 0x0000028000007945 */ /* 0x000fe20003800000 */
[C---:B------:R-:W-:Y:S01]  /*2f70*/  FMUL.FTZ R141, R99.reuse, R138 ;  /* 0x0000008a638d7220 */ /* 0x040fe20000410000 */
[----:B------:R0:W2:Y:S01]  /*2f80*/  SHFL.DOWN PT, R145, R150, 0x8, 0x1f ;  /* 0x09001f0096917f89 */ /* 0x0000a200000e0000 */
[----:B------:R-:W-:Y:S01]  /*2f90*/  FMUL.FTZ R135, R99, R50 ;  /* 0x0000003263877220 */ /* 0x000fe20000410000 */
[----:B------:R-:W-:Y:S01]  /*2fa0*/  ISETP.GE.OR P0, PT, R37, c[0x0][0x174], P0 ;  /* 0x00005d0025007a0c */ /* 0x000fe20000706670 */
[----:B------:R-:W-:Y:S01]  /*2fb0*/  FFMA.FTZ R158, -R148, R96, R97 ;  /* 0x00000060949e7223 */ /* 0x000fe20000010161 */
[----:B------:R0:W3:Y:S01]  /*2fc0*/  SHFL.DOWN PT, R163, R153, 0x8, 0x1f ;  /* 0x09001f0099a37f89 */ /* 0x0000e200000e0000 */
[----:B------:R-:W-:-:S02]  /*2fd0*/  FFMA.FTZ R96, R98, R50, R141 ;  /* 0x0000003262607223 */ /* 0x000fc4000001008d */
[----:B------:R-:W-:Y:S01]  /*2fe0*/  FFMA.FTZ R135, R98, R138, -R135 ;  /* 0x0000008a62877223 */ /* 0x000fe20000010887 */
[----:B------:R0:W4:Y:S01]  /*2ff0*/  SHFL.DOWN PT, R165, R154, 0x8, 0x1f ;  /* 0x09001f009aa57f89 */ /* 0x00012200000e0000 */
[-C--:B------:R-:W-:Y:S02]  /*3000*/  FMUL.FTZ R97, R91, R50.reuse ;  /* 0x000000325b617220 */ /* 0x080fe40000410000 */
[----:B------:R-:W-:Y:S02]  /*3010*/  FMUL.FTZ R44, R90, R50 ;  /* 0x000000325a2c7220 */ /* 0x000fe40000410000 */
[----:B------:R-:W-:Y:S02]  /*3020*/  FADD.FTZ R96, RZ, R96 ;  /* 0x00000060ff607221 */ /* 0x000fe40000010000 */
[----:B------:R-:W-:Y:S02]  /*3030*/  FFMA.FTZ R140, R25, R84, R135 ;  /* 0x00000054198c7223 */ /* 0x000fe40000010087 */
[----:B------:R-:W-:-:S02]  /*3040*/  FFMA.FTZ R156, R148, R46, R115 ;  /* 0x0000002e949c7223 */ /* 0x000fc40000010073 */
[-C--:B------:R-:W-:Y:S02]  /*3050*/  FFMA.FTZ R97, R90, R138.reuse, -R97 ;  /* 0x0000008a5a617223 */ /* 0x080fe40000010861 */
[----:B------:R-:W-:Y:S02]  /*3060*/  FFMA.FTZ R115, R91, R138, R44 ;  /* 0x0000008a5b737223 */ /* 0x000fe4000001002c */
[C---:B------:R-:W-:Y:S02]  /*3070*/  FMUL.FTZ R44, R47.reuse, R96 ;  /* 0x000000602f2c7220 */ /* 0x040fe40000410000 */
[----:B------:R-:W-:Y:S02]  /*3080*/  FMUL.FTZ R47, R47, R140 ;  /* 0x0000008c2f2f7220 */ /* 0x000fe40000410000 */
[C---:B------:R-:W-:Y:S02]  /*3090*/  FMUL.FTZ R135, R148.reuse, R97 ;  /* 0x0000006194877220 */ /* 0x040fe40000410000 */
[----:B------:R-:W-:-:S02]  /*30a0*/  FFMA.FTZ R148, -R148, R115, -RZ ;  /* 0x0000007394947223 */ /* 0x000fc400000109ff */
[C---:B------:R-:W-:Y:S01]  /*30b0*/  FFMA.FTZ R97, R45.reuse, R140, -R44 ;  /* 0x0000008c2d617223 */ /* 0x040fe2000001082c */
[----:B------:R-:W-:Y:S01]  /*30c0*/  MOV R44, 0x3f800000 ;  /* 0x3f800000002c7802 */ /* 0x000fe20000000f00 */
[-C--:B------:R-:W-:Y:S01]  /*30d0*/  FFMA.FTZ R115, R45, R96.reuse, R47 ;  /* 0x000000602d737223 */ /* 0x080fe2000001002f */
[----:B------:R-:W-:Y:S01]  /*30e0*/  HFMA2.MMA R45, -RZ, RZ, 0, 0 ;  /* 0x00000000ff2d7435 */ /* 0x000fe200000001ff */
[----:B------:R-:W-:Y:S01]  /*30f0*/  CS2R R46, SRZ ;  /* 0x00000000002e7805 */ /* 0x000fe2000001ff00 */
[C---:B------:R-:W-:Y:S02]  /*3100*/  FMUL.FTZ R141, R101.reuse, R96 ;  /* 0x00000060658d7220 */ /* 0x040fe40000410000 */
[----:B------:R-:W-:Y:S01]  /*3110*/  FMUL.FTZ R143, R101, R140 ;  /* 0x0000008c658f7220 */ /* 0x000fe20000410000 */
[----:B------:R-:W-:Y:S05]  /*3120*/  @P2 BRA `(.L_x_12231) ;  /* 0x000000b000002947 */ /* 0x000fea0003800000 */
        /* <DEDUP_REMOVED lines=11> */
.L_x_12231:
[----:B01234-:R-:W-:Y:S05]  /*31e0*/  BSYNC B0 ;  /* 0x0000000000007941 */ /* 0x01ffea0003800000 */
.L_x_12230:
[----:B------:R0:W1:Y:S01]  /*31f0*/  @!P0 LDS.128 R44, [R2.X16+0x21b0] ;  /* 0x0021b000022c8984 */ /* 0x000062000000cc00 */
[C---:B------:R-:W-:Y:S01]  /*3200*/  FFMA.FTZ R141, R100.reuse, R140, -R141 ;  /* 0x0000008c648d7223 */ /* 0x040fe2000001088d */
[----:B------:R-:W-:Y:S01]  /*3210*/  BSSY B0, `(.L_x_12232) ;  /* 0x0000030000007945 */ /* 0x000fe20003800000 */
[-C--:B------:R-:W-:Y:S01]  /*3220*/  FFMA.FTZ R145, R100, R96.reuse, R143 ;  /* 0x0000006064917223 */ /* 0x080fe2000001008f */
[----:B------:R0:W2:Y:S01]  /*3230*/  SHFL.DOWN PT, R161, R150, 0x10, 0x1f ;  /* 0x0a001f0096a17f89 */ /* 0x0000a200000e0000 */
[----:B------:R-:W-:Y:S02]  /*3240*/  FFMA.FTZ R141, R24, R85, R141 ;  /* 0x00000055188d7223 */ /* 0x000fe4000001008d */
[C---:B------:R-:W-:Y:S01]  /*3250*/  FFMA.FTZ R143, R147.reuse, R97, R156 ;  /* 0x00000061938f7223 */ /* 0x040fe2000001009c */
[----:B------:R0:W3:Y:S01]  /*3260*/  SHFL.DOWN PT, R167, R153, 0x10, 0x1f ;  /* 0x0a001f0099a77f89 */ /* 0x0000e200000e0000 */
[----:B------:R-:W-:Y:S02]  /*3270*/  FFMA.FTZ R115, -R147, R115, R158 ;  /* 0x0000007393737223 */ /* 0x000fe4000001019e */
[----:B------:R-:W-:Y:S01]  /*3280*/  FADD.FTZ R97, RZ, R145 ;  /* 0x00000091ff617221 */ /* 0x000fe20000010000 */
[----:B------:R0:W4:Y:S01]  /*3290*/  SHFL.DOWN PT, R169, R154, 0x10, 0x1f ;  /* 0x0a001f009aa97f89 */ /* 0x00012200000e0000 */
[----:B------:R-:W-:-:S02]  /*32a0*/  FMUL.FTZ R155, R90, R96 ;  /* 0x000000605a9b7220 */ /* 0x000fc40000410000 */
[C---:B------:R-:W-:Y:S02]  /*32b0*/  FMUL.FTZ R145, R91.reuse, R96 ;  /* 0x000000605b917220 */ /* 0x040fe40000410000 */
[C---:B------:R-:W-:Y:S02]  /*32c0*/  FMUL.FTZ R158, R142.reuse, R141 ;  /* 0x0000008d8e9e7220 */ /* 0x040fe40000410000 */
[-C--:B------:R-:W-:Y:S02]  /*32d0*/  FMUL.FTZ R157, R142, R97.reuse ;  /* 0x000000618e9d7220 */ /* 0x080fe40000410000 */
[-C--:B------:R-:W-:Y:S02]  /*32e0*/  FFMA.FTZ R156, R91, R140.reuse, R155 ;  /* 0x0000008c5b9c7223 */ /* 0x080fe4000001009b */
[----:B------:R-:W-:Y:S02]  /*32f0*/  FFMA.FTZ R142, R90, R140, -R145 ;  /* 0x0000008c5a8e7223 */ /* 0x000fe40000010891 */
[----:B------:R-:W-:-:S02]  /*3300*/  FFMA.FTZ R155, R136, R97, R158 ;  /* 0x00000061889b7223 */ /* 0x000fc4000001009e */
[----:B------:R-:W-:Y:S02]  /*3310*/  FFMA.FTZ R157, R136, R141, -R157 ;  /* 0x0000008d889d7223 */ /* 0x000fe4000001089d */
[C---:B------:R-:W-:Y:S02]  /*3320*/  FMUL.FTZ R145, R147.reuse, R142 ;  /* 0x0000008e93917220 */ /* 0x040fe40000410000 */
[----:B------:R-:W-:Y:S02]  /*3330*/  FFMA.FTZ R155, -R146, R155, R115 ;  /* 0x0000009b929b7223 */ /* 0x000fe40000010173 */
[----:B------:R-:W-:Y:S02]  /*3340*/  FFMA.FTZ R147, -R147, R156, -RZ ;  /* 0x0000009c93937223 */ /* 0x000fe400000109ff */
[-C--:B------:R-:W-:Y:S02]  /*3350*/  FMUL.FTZ R115, R91, R97.reuse ;  /* 0x000000615b737220 */ /* 0x080fe40000410000 */
[----:B------:R-:W-:-:S02]  /*3360*/  FMUL.FTZ R142, R90, R97 ;  /* 0x000000615a8e7220 */ /* 0x000fc40000410000 */
[C---:B------:R-:W-:Y:S02]  /*3370*/  FMUL.FTZ R156, R108.reuse, R141 ;  /* 0x0000008d6c9c7220 */ /* 0x040fe40000410000 */
[----:B------:R-:W-:Y:S02]  /*3380*/  FMUL.FTZ R136, R108, R97 ;  /* 0x000000616c887220 */ /* 0x000fe40000410000 */
[----:B------:R-:W-:Y:S02]  /*3390*/  FFMA.FTZ R143, R146, R157, R143 ;  /* 0x0000009d928f7223 */ /* 0x000fe4000001008f */
[-C--:B------:R-:W-:Y:S02]  /*33a0*/  FFMA.FTZ R157, R90, R141.reuse, -R115 ;  /* 0x0000008d5a9d7223 */ /* 0x080fe40000010873 */
[----:B------:R-:W-:Y:S02]  /*33b0*/  FFMA.FTZ R159, R91, R141, R142 ;  /* 0x0000008d5b9f7223 */ /* 0x000fe4000001008e */
[----:B------:R-:W-:-:S02]  /*33c0*/  FFMA.FTZ R115, R109, R97, R156 ;  /* 0x000000616d737223 */ /* 0x000fc4000001009c */
[----:B------:R-:W-:Y:S02]  /*33d0*/  FFMA.FTZ R142, R109, R141, -R136 ;  /* 0x0000008d6d8e7223 */ /* 0x000fe40000010888 */
[----:B------:R-:W-:Y:S02]  /*33e0*/  FADD.FTZ R115, RZ, R115 ;  /* 0x00000073ff737221 */ /* 0x000fe40000010000 */
[C---:B------:R-:W-:Y:S02]  /*33f0*/  FMUL.FTZ R136, R146.reuse, R157 ;  /* 0x0000009d92887220 */ /* 0x040fe40000410000 */
[----:B------:R-:W-:Y:S01]  /*3400*/  FFMA.FTZ R142, R23, R74, R142 ;  /* 0x0000004a178e7223 */ /* 0x000fe2000001008e */
[----:B------:R0:W0:Y:S01]  /*3410*/  SHFL.DOWN PT, R157, R152, 0x10, 0x1f ;  /* 0x0a001f00989d7f89 */ /* 0x00002200000e0000 */
[----:B------:R-:W-:Y:S02]  /*3420*/  FFMA.FTZ R146, -R146, R159, -RZ ;  /* 0x0000009f92927223 */ /* 0x000fe400000109ff */
[----:B------:R-:W-:-:S02]  /*3430*/  FMUL.FTZ R159, R137, R115 ;  /* 0x00000073899f7220 */ /* 0x000fc40000410000 */
[----:B------:R-:W-:Y:S01]  /*3440*/  FMUL.FTZ R137, R137, R142 ;  /* 0x0000008e89897220 */ /* 0x000fe20000410000 */
[----:B------:R-:W-:Y:S05]  /*3450*/  @P3 BRA `(.L_x_12233) ;  /* 0x000000b000003947 */ /* 0x000fea0003800000 */
[C---:B-1234-:R-:W-:Y:S02]  /*3460*/  FMUL.FTZ R156, R150.reuse, R161 ;  /* 0x000000a1969c7220 */ /* 0x05efe40000410000 */
[C---:B------:R-:W-:Y:S02]  /*3470*/  FMUL.FTZ R163, R150.reuse, R169 ;  /* 0x000000a996a37220 */ /* 0x040fe40000410000 */
[C---:B------:R-:W-:Y:S02]  /*3480*/  FMUL.FTZ R165, R150.reuse, R167 ;  /* 0x000000a796a57220 */ /* 0x040fe40000410000 */
[-C--:B0-----:R-:W-:Y:S02]  /*3490*/  FMUL.FTZ R150, R150, R157.reuse ;  /* 0x0000009d96967220 */ /* 0x081fe40000410000 */
[C---:B------:R-:W-:Y:S02]  /*34a0*/  FFMA.FTZ R156, R152.reuse, R157, -R156 ;  /* 0x0000009d989c7223 */ /* 0x040fe4000001089c */
[----:B------:R-:W-:-:S02]  /*34b0*/  FFMA.FTZ R158, R152, R167, -R163 ;  /* 0x000000a7989e7223 */ /* 0x000fc400000108a3 */
[C---:B------:R-:W-:Y:S02]  /*34c0*/  FFMA.FTZ R165, R152.reuse, R169, R165 ;  /* 0x000000a998a57223 */ /* 0x040fe400000100a5 */
[----:B------:R-:W-:Y:S01]  /*34d0*/  FFMA.FTZ R150, R152, R161, R150 ;  /* 0x000000a198967223 */ /* 0x000fe20000010096 */
[----:B------:R-:W-:Y:S01]  /*34e0*/  MOV R152, R156 ;  /* 0x0000009c00987202 */ /* 0x000fe20000000f00 */
[----:B------:R-:W-:Y:S02]  /*34f0*/  FADD.FTZ R153, R153, R158 ;  /* 0x0000009e99997221 */ /* 0x000fe40000010000 */
[----:B------:R-:W-:Y:S02]  /*3500*/  FADD.FTZ R154, R154, R165 ;  /* 0x000000a59a9a7221 */ /* 0x000fe40000010000 */
.L_x_12233:
[----:B-1234-:R-:W-:Y:S05]  /*3510*/  BSYNC B0 ;  /* 0x0000000000007941 */ /* 0x01efea0003800000 */
.L_x_12232:
[-C--:B------:R-:W-:Y:S01]  /*3520*/  FMUL.FTZ R156, R106, R142.reuse ;  /* 0x0000008e6a9c7220 */ /* 0x080fe20000410000 */
[----:B------:R-:W-:Y:S01]  /*3530*/  ISETP.NE.AND P0, PT, R59, RZ, PT ;  /* 0x000000ff3b00720c */ /* 0x000fe20003f05270 */
[C---:B------:R-:W-:Y:S01]  /*3540*/  FFMA.FTZ R158, R116.reuse, R142, -R159 ;  /* 0x0000008e749e7223 */ /* 0x040fe2000001089f */
[----:B------:R-:W-:Y:S01]  /*3550*/  BSSY B0, `(.L_x_12234) ;  /* 0x0000106000007945 */ /* 0x000fe20003800000 */
[----:B0-----:R-:W-:-:S02]  /*3560*/  FFMA.FTZ R157, R116, R115, R137 ;  /* 0x00000073749d7223 */ /* 0x001fc40000010089 */
[-C--:B------:R-:W-:Y:S02]  /*3570*/  FMUL.FTZ R116, R106, R115.reuse ;  /* 0x000000736a747220 */ /* 0x080fe40000410000 */
[C---:B------:R-:W-:Y:S02]  /*3580*/  FFMA.FTZ R137, R107.reuse, R115, R156 ;  /* 0x000000736b897223 */ /* 0x040fe4000001009c */
[C---:B------:R-:W-:Y:S02]  /*3590*/  FFMA.FTZ R158, R144.reuse, R158, R143 ;  /* 0x0000009e909e7223 */ /* 0x040fe4000001008f */
[----:B------:R-:W-:Y:S02]  /*35a0*/  FFMA.FTZ R143, R107, R142, -R116 ;  /* 0x0000008e6b8f7223 */ /* 0x000fe40000010874 */
[----:B------:R-:W-:Y:S02]  /*35b0*/  FFMA.FTZ R156, -R144, R157, R155 ;  /* 0x0000009d909c7223 */ /* 0x000fe4000001019b */
[----:B------:R-:W-:Y:S01]  /*35c0*/  FADD.FTZ R116, RZ, R137 ;  /* 0x00000089ff747221 */ /* 0x000fe20000010000 */
[----:B------:R-:W-:Y:S01]  /*35d0*/  SHFL.IDX PT, R157, R46, RZ, 0x1f ;  /* 0x00001fff2e9d7589 */ /* 0x000fe200000e0000 */
[----:B------:R-:W-:-:S02]  /*35e0*/  FMUL.FTZ R137, R91, R115 ;  /* 0x000000735b897220 */ /* 0x000fc40000410000 */
[C---:B------:R-:W-:Y:S02]  /*35f0*/  FMUL.FTZ R155, R90.reuse, R115 ;  /* 0x000000735a9b7220 */ /* 0x040fe40000410000 */
[----:B------:R-:W-:Y:S02]  /*3600*/  FMUL.FTZ R160, R49, R116 ;  /* 0x0000007431a07220 */ /* 0x000fe40000410000 */
[-C--:B------:R-:W-:Y:S02]  /*3610*/  FFMA.FTZ R137, R90, R142.reuse, -R137 ;  /* 0x0000008e5a897223 */ /* 0x080fe40000010889 */
[----:B------:R-:W-:Y:S02]  /*3620*/  FFMA.FTZ R155, R91, R142, R155 ;  /* 0x0000008e5b9b7223 */ /* 0x000fe4000001009b */
[----:B------:R-:W-:Y:S02]  /*3630*/  FFMA.FTZ R143, R22, R75, R143 ;  /* 0x0000004b168f7223 */ /* 0x000fe4000001008f */
[----:B------:R-:W-:-:S02]  /*3640*/  FMUL.FTZ R137, R144, R137 ;  /* 0x0000008990897220 */ /* 0x000fc40000410000 */
[-C--:B------:R-:W-:Y:S02]  /*3650*/  FMUL.FTZ R49, R49, R143.reuse ;  /* 0x0000008f31317220 */ /* 0x080fe40000410000 */
[C---:B------:R-:W-:Y:S02]  /*3660*/  FFMA.FTZ R159, R151.reuse, R143, -R160 ;  /* 0x0000008f979f7223 */ /* 0x040fe400000108a0 */
[----:B------:R-:W-:Y:S01]  /*3670*/  FFMA.FTZ R144, -R144, R155, -RZ ;  /* 0x0000009b90907223 */ /* 0x000fe200000109ff */
[----:B------:R-:W-:Y:S01]  /*3680*/  SHFL.DOWN PT, R160, R150, 0x1, 0x1f ;  /* 0x08201f0096a07f89 */ /* 0x000fe200000e0000 */
[-C--:B------:R-:W-:Y:S02]  /*3690*/  FFMA.FTZ R161, R151, R116.reuse, R49 ;  /* 0x0000007497a17223 */ /* 0x080fe40000010031 */
[----:B------:R-:W-:Y:S01]  /*36a0*/  FFMA.FTZ R159, R113, R159, R158 ;  /* 0x0000009f719f7223 */ /* 0x000fe2000001009e */
[----:B------:R-:W0:Y:S01]  /*36b0*/  SHFL.IDX PT, R155, R47, RZ, 0x1f ;  /* 0x00001fff2f9b7589 */ /* 0x000e2200000e0000 */
[----:B------:R-:W-:-:S02]  /*36c0*/  FMUL.FTZ R162, R104, R116 ;  /* 0x0000007468a27220 */ /* 0x000fc40000410000 */
[----:B------:R-:W-:Y:S01]  /*36d0*/  FMUL.FTZ R49, R104, R143 ;  /* 0x0000008f68317220 */ /* 0x000fe20000410000 */
[----:B------:R-:W1:Y:S01]  /*36e0*/  SHFL.DOWN PT, R158, R152, 0x1, 0x1f ;  /* 0x08201f00989e7f89 */ /* 0x000e6200000e0000 */
[----:B------:R-:W-:Y:S02]  /*36f0*/  FFMA.FTZ R161, -R113, R161, R156 ;  /* 0x000000a171a17223 */ /* 0x000fe4000001019c */
[C---:B------:R-:W-:Y:S01]  /*3700*/  FFMA.FTZ R151, R105.reuse, R143, -R162 ;  /* 0x0000008f69977223 */ /* 0x040fe200000108a2 */
[----:B------:R-:W2:Y:S01]  /*3710*/  SHFL.DOWN PT, R156, R153, 0x1, 0x1f ;  /* 0x08201f00999c7f89 */ /* 0x000ea200000e0000 */
[----:B------:R-:W-:Y:S02]  /*3720*/  FFMA.FTZ R49, R105, R116, R49 ;  /* 0x0000007469317223 */ /* 0x000fe40000010031 */
[----:B------:R-:W-:Y:S01]  /*3730*/  FFMA.FTZ R151, R21, R72, R151 ;  /* 0x0000004815977223 */ /* 0x000fe20000010097 */
[----:B------:R-:W3:Y:S01]  /*3740*/  SHFL.DOWN PT, R162, R154, 0x1, 0x1f ;  /* 0x08201f009aa27f89 */ /* 0x000ee200000e0000 */
[----:B------:R-:W-:-:S02]  /*3750*/  FADD.FTZ R49, RZ, R49 ;  /* 0x00000031ff317221 */ /* 0x000fc40000010000 */
[-C--:B------:R-:W-:Y:S01]  /*3760*/  FMUL.FTZ R165, R91, R116.reuse ;  /* 0x000000745ba57220 */ /* 0x080fe20000410000 */
[----:B------:R-:W4:Y:S01]  /*3770*/  SHFL.IDX PT, R150, R150, RZ, 0x1f ;  /* 0x00001fff96967589 */ /* 0x000f2200000e0000 */
[----:B------:R-:W-:Y:S02]  /*3780*/  FMUL.FTZ R163, R122, R151 ;  /* 0x000000977aa37220 */ /* 0x000fe40000410000 */
[----:B------:R-:W-:Y:S01]  /*3790*/  FMUL.FTZ R164, R90, R116 ;  /* 0x000000745aa47220 */ /* 0x000fe20000410000 */
[----:B------:R-:W5:Y:S01]  /*37a0*/  SHFL.IDX PT, R152, R152, RZ, 0x1f ;  /* 0x00001fff98987589 */ /* 0x000f6200000e0000 */
[----:B------:R-:W-:Y:S02]  /*37b0*/  FMUL.FTZ R166, R122, R49 ;  /* 0x000000317aa67220 */ /* 0x000fe40000410000 */
[----:B------:R-:W-:Y:S01]  /*37c0*/  FFMA.FTZ R165, R90, R143, -R165 ;  /* 0x0000008f5aa57223 */ /* 0x000fe200000108a5 */
[----:B------:R-:W2:Y:S01]  /*37d0*/  SHFL.IDX PT, R154, R154, RZ, 0x1f ;  /* 0x00001fff9a9a7589 */ /* 0x000ea200000e0000 */
[----:B------:R-:W-:-:S02]  /*37e0*/  FFMA.FTZ R163, R114, R49, R163 ;  /* 0x0000003172a37223 */ /* 0x000fc400000100a3 */
[----:B------:R-:W-:Y:S01]  /*37f0*/  FFMA.FTZ R164, R91, R143, R164 ;  /* 0x0000008f5ba47223 */ /* 0x000fe200000100a4 */
[----:B------:R-:W3:Y:S01]  /*3800*/  SHFL.IDX PT, R153, R153, RZ, 0x1f ;  /* 0x00001fff99997589 */ /* 0x000ee200000e0000 */
[----:B------:R-:W-:Y:S02]  /*3810*/  FFMA.FTZ R122, R114, R151, -R166 ;  /* 0x00000097727a7223 */ /* 0x000fe400000108a6 */
[C---:B------:R-:W-:Y:S02]  /*3820*/  FMUL.FTZ R114, R113.reuse, R165 ;  /* 0x000000a571727220 */ /* 0x040fe40000410000 */
[----:B------:R-:W-:Y:S02]  /*3830*/  FFMA.FTZ R161, -R112, R163, R161 ;  /* 0x000000a370a17223 */ /* 0x000fe400000101a1 */
[----:B------:R-:W-:Y:S02]  /*3840*/  FFMA.FTZ R113, -R113, R164, -RZ ;  /* 0x000000a471717223 */ /* 0x000fe400000109ff */
[----:B0-----:R-:W-:-:S02]  /*3850*/  @P1 FMUL.FTZ R163, R160, R155 ;  /* 0x0000009ba0a31220 */ /* 0x001fc40000410000 */
[----:B------:R-:W-:Y:S02]  /*3860*/  @P1 FMUL.FTZ R164, R160, R157 ;  /* 0x0000009da0a41220 */ /* 0x000fe40000410000 */
[----:B------:R-:W-:Y:S02]  /*3870*/  FFMA.FTZ R122, R112, R122, R159 ;  /* 0x0000007a707a7223 */ /* 0x000fe4000001009f */
[----:B------:R-:W-:Y:S02]  /*3880*/  FMUL.FTZ R159, R91, R49 ;  /* 0x000000315b9f7220 */ /* 0x000fe40000410000 */
[C---:B-1----:R-:W-:Y:S02]  /*3890*/  @P1 FFMA.FTZ R163, R158.reuse, R157, -R163 ;  /* 0x0000009d9ea31223 */ /* 0x042fe400000108a3 */
[----:B------:R-:W-:Y:S02]  /*38a0*/  @P1 FFMA.FTZ R165, R158, R155, R164 ;  /* 0x0000009b9ea51223 */ /* 0x000fe400000100a4 */
[----:B------:R-:W-:-:S02]  /*38b0*/  FFMA.FTZ R159, R90, R151, -R159 ;  /* 0x000000975a9f7223 */ /* 0x000fc4000001089f */
[----:B--2---:R-:W-:Y:S02]  /*38c0*/  @P1 FADD.FTZ R157, R156, R163 ;  /* 0x000000a39c9d1221 */ /* 0x004fe40000010000 */
[----:B---3--:R-:W-:Y:S02]  /*38d0*/  @P1 FADD.FTZ R155, R162, R165 ;  /* 0x000000a5a29b1221 */ /* 0x008fe40000010000 */
[----:B------:R-:W-:Y:S02]  /*38e0*/  FMUL.FTZ R156, R112, R159 ;  /* 0x0000009f709c7220 */ /* 0x000fe40000410000 */
[-C--:B------:R-:W-:Y:S02]  /*38f0*/  FMUL.FTZ R159, R157, -R93.reuse ;  /* 0x8000005d9d9f7220 */ /* 0x080fe40000410000 */
[----:B------:R-:W-:Y:S02]  /*3900*/  FMUL.FTZ R93, R155, -R93 ;  /* 0x8000005d9b5d7220 */ /* 0x000fe40000410000 */
[----:B------:R-:W-:-:S02]  /*3910*/  FMUL.FTZ R160, R90, R49 ;  /* 0x000000315aa07220 */ /* 0x000fc40000410000 */
[C---:B------:R-:W-:Y:S02]  /*3920*/  FMUL.FTZ R158, R102.reuse, R49 ;  /* 0x00000031669e7220 */ /* 0x040fe40000410000 */
[-C--:B------:R-:W-:Y:S02]  /*3930*/  FFMA.FTZ R159, R155, R92.reuse, R159 ;  /* 0x0000005c9b9f7223 */ /* 0x080fe4000001009f */
[----:B------:R-:W-:Y:S02]  /*3940*/  FFMA.FTZ R92, R157, R92, -R93 ;  /* 0x0000005c9d5c7223 */ /* 0x000fe4000001085d */
[-C--:B------:R-:W-:Y:S02]  /*3950*/  FFMA.FTZ R167, R91, R151.reuse, R160 ;  /* 0x000000975ba77223 */ /* 0x080fe400000100a0 */
[-C--:B------:R-:W-:Y:S02]  /*3960*/  FFMA.FTZ R158, R103, R151.reuse, -R158 ;  /* 0x00000097679e7223 */ /* 0x080fe4000001089e */
[----:B------:R-:W-:-:S02]  /*3970*/  FMUL.FTZ R160, R102, R151 ;  /* 0x0000009766a07220 */ /* 0x000fc40000410000 */
[----:B------:R-:W-:Y:S02]  /*3980*/  FADD.FTZ R93, -R120, R159 ;  /* 0x0000009f785d7221 */ /* 0x000fe40000010100 */
[----:B------:R-:W-:Y:S02]  /*3990*/  FADD.FTZ R119, R119, R92 ;  /* 0x0000005c77777221 */ /* 0x000fe40000010000 */
[----:B------:R-:W-:Y:S02]  /*39a0*/  FFMA.FTZ R120, R20, R73, R158 ;  /* 0x0000004914787223 */ /* 0x000fe4000001009e */
[----:B------:R-:W-:Y:S02]  /*39b0*/  FFMA.FTZ R160, R103, R49, R160 ;  /* 0x0000003167a07223 */ /* 0x000fe400000100a0 */
[C---:B------:R-:W-:Y:S02]  /*39c0*/  FMUL.FTZ R158, R102.reuse, -R93 ;  /* 0x8000005d669e7220 */ /* 0x040fe40000410000 */
[----:B------:R-:W-:-:S02]  /*39d0*/  FMUL.FTZ R102, R102, -R119 ;  /* 0x8000007766667220 */ /* 0x000fc40000410000 */
[----:B------:R-:W-:Y:S02]  /*39e0*/  FADD.FTZ R92, RZ, R160 ;  /* 0x000000a0ff5c7221 */ /* 0x000fe40000010000 */
[C---:B------:R-:W-:Y:S02]  /*39f0*/  FFMA.FTZ R102, R103.reuse, R93, R102 ;  /* 0x0000005d67667223 */ /* 0x040fe40000010066 */
[----:B------:R-:W-:Y:S02]  /*3a00*/  FFMA.FTZ R155, R103, R119, -R158 ;  /* 0x00000077679b7223 */ /* 0x000fe4000001089e */
[C---:B------:R-:W-:Y:S02]  /*3a10*/  FMUL.FTZ R157, R110.reuse, R92 ;  /* 0x0000005c6e9d7220 */ /* 0x040fe40000410000 */
[----:B------:R-:W-:Y:S02]  /*3a20*/  FMUL.FTZ R159, R110, R120 ;  /* 0x000000786e9f7220 */ /* 0x000fe40000410000 */
[----:B------:R-:W-:-:S02]  /*3a30*/  FADD.FTZ R102, -R117, R102 ;  /* 0x0000006675667221 */ /* 0x000fc40000010100 */
[----:B------:R-:W-:Y:S02]  /*3a40*/  FADD.FTZ R118, R118, R155 ;  /* 0x0000009b76767221 */ /* 0x000fe40000010000 */
[C---:B------:R-:W-:Y:S02]  /*3a50*/  FFMA.FTZ R110, R51.reuse, R120, -R157 ;  /* 0x00000078336e7223 */ /* 0x040fe4000001089d */
[-C--:B------:R-:W-:Y:S02]  /*3a60*/  FFMA.FTZ R158, R51, R92.reuse, R159 ;  /* 0x0000005c339e7223 */ /* 0x080fe4000001009f */
[----:B------:R-:W-:Y:S02]  /*3a70*/  FMUL.FTZ R103, R91, R92 ;  /* 0x0000005c5b677220 */ /* 0x000fe40000410000 */
[C---:B------:R-:W-:Y:S02]  /*3a80*/  FMUL.FTZ R51, R104.reuse, -R102 ;  /* 0x8000006668337220 */ /* 0x040fe40000410000 */
[----:B------:R-:W-:-:S02]  /*3a90*/  FMUL.FTZ R104, R104, -R118 ;  /* 0x8000007668687220 */ /* 0x000fc40000410000 */
[C---:B------:R-:W-:Y:S02]  /*3aa0*/  FMUL.FTZ R117, R90.reuse, R92 ;  /* 0x0000005c5a757220 */ /* 0x040fe40000410000 */
[----:B------:R-:W-:Y:S02]  /*3ab0*/  FFMA.FTZ R160, R90, R120, -R103 ;  /* 0x000000785aa07223 */ /* 0x000fe40000010867 */
[C---:B------:R-:W-:Y:S02]  /*3ac0*/  FFMA.FTZ R90, R105.reuse, R118, -R51 ;  /* 0x00000076695a7223 */ /* 0x040fe40000010833 */
[----:B------:R-:W-:Y:S02]  /*3ad0*/  FFMA.FTZ R51, R105, R102, R104 ;  /* 0x0000006669337223 */ /* 0x000fe40000010068 */
[----:B------:R-:W-:Y:S02]  /*3ae0*/  FADD.FTZ R125, R125, R90 ;  /* 0x0000005a7d7d7221 */ /* 0x000fe40000010000 */
[----:B------:R-:W-:-:S02]  /*3af0*/  FADD.FTZ R51, -R124, R51 ;  /* 0x000000337c337221 */ /* 0x000fc40000010100 */
[C---:B------:R-:W-:Y:S02]  /*3b00*/  FMUL.FTZ R90, R106.reuse, -R125 ;  /* 0x8000007d6a5a7220 */ /* 0x040fe40000410000 */
[-C--:B------:R-:W-:Y:S02]  /*3b10*/  FMUL.FTZ R106, R106, -R51.reuse ;  /* 0x800000336a6a7220 */ /* 0x080fe40000410000 */
[----:B------:R-:W-:Y:S02]  /*3b20*/  FMUL.FTZ R103, R111, R110 ;  /* 0x0000006e6f677220 */ /* 0x000fe40000410000 */
[C---:B------:R-:W-:Y:S02]  /*3b30*/  FFMA.FTZ R90, R107.reuse, R51, R90 ;  /* 0x000000336b5a7223 */ /* 0x040fe4000001005a */
[----:B------:R-:W-:Y:S01]  /*3b40*/  FFMA.FTZ R107, R107, R125, -R106 ;  /* 0x0000007d6b6b7223 */ /* 0x000fe2000001086a */
[----:B------:R-:W-:Y:S01]  /*3b50*/  P2R R106, PR, RZ, 0x1 ;  /* 0x00000001ff6a7803 */ /* 0x000fe20000000000 */
[----:B------:R-:W-:-:S02]  /*3b60*/  FADD.FTZ R122, R122, R103 ;  /* 0x000000677a7a7221 */ /* 0x000fc40000010000 */
[----:B----4-:R-:W-:Y:S02]  /*3b70*/  FMUL.FTZ R103, R150, R47 ;  /* 0x0000002f96677220 */ /* 0x010fe40000410000 */
[----:B------:R-:W-:Y:S02]  /*3b80*/  FADD.FTZ R90, -R133, R90 ;  /* 0x0000005a855a7221 */ /* 0x000fe40000010100 */
[----:B------:R-:W-:Y:S01]  /*3b90*/  FADD.FTZ R132, R132, R107 ;  /* 0x0000006b84847221 */ /* 0x000fe20000010000 */
[----:B------:R-:W-:Y:S01]  /*3ba0*/  MOV R107, 0xffffff00 ;  /* 0xffffff00006b7802 */ /* 0x000fe20000000f00 */
[-C--:B------:R-:W-:Y:S02]  /*3bb0*/  FMUL.FTZ R105, R150, R46.reuse ;  /* 0x0000002e96697220 */ /* 0x080fe40000410000 */
[----:B-----5:R-:W-:Y:S02]  /*3bc0*/  FFMA.FTZ R46, R152, R46, -R103 ;  /* 0x0000002e982e7223 */ /* 0x020fe40000010867 */
[----:B------:R-:W-:-:S02]  /*3bd0*/  FMUL.FTZ R103, R108, -R90 ;  /* 0x8000005a6c677220 */ /* 0x000fc40000410000 */
[----:B------:R-:W-:Y:S02]  /*3be0*/  FMUL.FTZ R108, R108, -R132 ;  /* 0x800000846c6c7220 */ /* 0x000fe40000410000 */
[----:B------:R-:W-:Y:S02]  /*3bf0*/  FFMA.FTZ R105, R152, R47, R105 ;  /* 0x0000002f98697223 */ /* 0x000fe40000010069 */
[C---:B------:R-:W-:Y:S02]  /*3c00*/  FFMA.FTZ R108, R109.reuse, R90, R108 ;  /* 0x0000005a6d6c7223 */ /* 0x040fe4000001006c */
[----:B------:R-:W-:Y:S01]  /*3c10*/  FFMA.FTZ R106, R109, R132, -R103 ;  /* 0x000000846d6a7223 */ /* 0x000fe20000010867 */
[----:B------:R-:W-:Y:S01]  /*3c20*/  SHF.L.U32 R103, R59, 0x4, RZ ;  /* 0x000000043b677819 */ /* 0x000fe200000006ff */
[C---:B------:R-:W-:Y:S02]  /*3c30*/  FMUL.FTZ R47, R150.reuse, R45 ;  /* 0x0000002d962f7220 */ /* 0x040fe40000410000 */
[----:B------:R-:W-:Y:S01]  /*3c40*/  FADD.FTZ R121, -R121, R108 ;  /* 0x0000006c79797221 */ /* 0x000fe20000010100 */
[----:B------:R-:W-:Y:S01]  /*3c50*/  LEA.HI.SX32 R103, R103, R103, 0x1b ;  /* 0x0000006767677211 */ /* 0x000fe200078fdaff */
[----:B------:R-:W-:-:S02]  /*3c60*/  FMUL.FTZ R150, R150, R44 ;  /* 0x0000002c96967220 */ /* 0x000fc40000410000 */
[----:B------:R-:W-:Y:S02]  /*3c70*/  FADD.FTZ R123, R123, R106 ;  /* 0x0000006a7b7b7221 */ /* 0x000fe40000010000 */
[----:B------:R-:W-:Y:S02]  /*3c80*/  FFMA.FTZ R44, R152, R44, -R47 ;  /* 0x0000002c982c7223 */ /* 0x000fe4000001082f */
[----:B------:R-:W-:Y:S02]  /*3c90*/  FMUL.FTZ R104, R111, R158 ;  /* 0x0000009e6f687220 */ /* 0x000fe40000410000 */
[----:B------:R-:W-:Y:S02]  /*3ca0*/  FADD.FTZ R47, R154, R105 ;  /* 0x000000699a2f7221 */ /* 0x000fe40000010000 */
[C---:B------:R-:W-:Y:S02]  /*3cb0*/  FMUL.FTZ R105, R101.reuse, -R121 ;  /* 0x8000007965697220 */ /* 0x040fe40000410000 */
[----:B------:R-:W-:-:S02]  /*3cc0*/  FMUL.FTZ R101, R101, -R123 ;  /* 0x8000007b65657220 */ /* 0x000fc40000410000 */
[----:B------:R-:W-:Y:S02]  /*3cd0*/  FADD.FTZ R161, R161, -R104 ;  /* 0x80000068a1a17221 */ /* 0x000fe40000010000 */
[C---:B------:R-:W-:Y:S02]  /*3ce0*/  FFMA.FTZ R104, R100.reuse, R123, -R105 ;  /* 0x0000007b64687223 */ /* 0x040fe40000010869 */
[----:B------:R-:W-:Y:S02]  /*3cf0*/  FFMA.FTZ R101, R100, R121, R101 ;  /* 0x0000007964657223 */ /* 0x000fe40000010065 */
[----:B------:R-:W-:Y:S02]  /*3d00*/  FADD.FTZ R131, R131, R104 ;  /* 0x0000006883837221 */ /* 0x000fe40000010000 */
[----:B------:R-:W-:Y:S02]  /*3d10*/  FADD.FTZ R130, -R130, R101 ;  /* 0x0000006582827221 */ /* 0x000fe40000010100 */
[----:B------:R-:W-:-:S02]  /*3d20*/  FFMA.FTZ R45, R152, R45, R150 ;  /* 0x0000002d982d7223 */ /* 0x000fc40000010096 */
[----:B------:R-:W-:Y:S02]  /*3d30*/  FADD.FTZ R46, R153, R46 ;  /* 0x0000002e992e7221 */ /* 0x000fe40000010000 */
[C---:B------:R-:W-:Y:S02]  /*3d40*/  FMUL.FTZ R101, R99.reuse, -R131 ;  /* 0x8000008363657220 */ /* 0x040fe40000410000 */
[----:B------:R-:W-:Y:S01]  /*3d50*/  FMUL.FTZ R99, R99, -R130 ;  /* 0x8000008263637220 */ /* 0x000fe20000410000 */
[----:B------:R0:W-:Y:S01]  /*3d60*/  @!P0 STS.128 [R2.X16+0x21b0], R44 ;  /* 0x0021b02c02008388 */ /* 0x0001e2000000cc00 */
[----:B------:R-:W-:Y:S02]  /*3d70*/  FFMA.FTZ R138, -R26, R87, R138 ;  /* 0x000000571a8a7223 */ /* 0x000fe4000001018a */
[----:B------:R-:W-:Y:S01]  /*3d80*/  FFMA.FTZ R99, R98, R131, -R99 ;  /* 0x0000008362637223 */ /* 0x000fe20000010863 */
[----:B------:R-:W-:Y:S01]  /*3d90*/  STS [R103.X4+0x420], R134 ;  /* 0x0004208667007388 */ /* 0x000fe20000004800 */
[----:B------:R-:W-:-:S02]  /*3da0*/  FFMA.FTZ R139, -R27, R86, R139 ;  /* 0x000000561b8b7223 */ /* 0x000fc4000001018b */
[----:B------:R-:W-:Y:S01]  /*3db0*/  FADD.FTZ R128, R128, R99 ;  /* 0x0000006380807221 */ /* 0x000fe20000010000 */
[----:B------:R-:W-:Y:S01]  /*3dc0*/  STS [R103.X4+0x424], R149 ;  /* 0x0004249567007388 */ /* 0x000fe20000004800 */
[C---:B------:R-:W-:Y:S02]  /*3dd0*/  FMUL.FTZ R105, R25.reuse, R130 ;  /* 0x0000008219697220 */ /* 0x040fe40000410000 */
[C---:B------:R-:W-:Y:S01]  /*3de0*/  FMUL.FTZ R99, R25.reuse, R131 ;  /* 0x0000008319637220 */ /* 0x040fe20000410000 */
[----:B------:R-:W-:Y:S01]  /*3df0*/  STS [R103.X4+0x428], R135 ;  /* 0x0004288767007388 */ /* 0x000fe20000004800 */
[----:B------:R-:W-:Y:S02]  /*3e00*/  FFMA.FTZ R140, -R25, R84, R140 ;  /* 0x00000054198c7223 */ /* 0x000fe4000001018c */
[----:B------:R-:W-:Y:S01]  /*3e10*/  FFMA.FTZ R162, R91, R120, R117 ;  /* 0x000000785ba27223 */ /* 0x000fe20000010075 */
[----:B------:R-:W-:Y:S01]  /*3e20*/  STS [R103.X4+0x42c], R148 ;  /* 0x00042c9467007388 */ /* 0x000fe20000004800 */
[----:B0-----:R-:W-:-:S02]  /*3e30*/  FFMA.FTZ R44, R98, R130, R101 ;  /* 0x00000082622c7223 */ /* 0x001fc40000010065 */
[----:B------:R-:W-:Y:S01]  /*3e40*/  FMUL.FTZ R91, R111, R160 ;  /* 0x000000a06f5b7220 */ /* 0x000fe20000410000 */
[----:B------:R-:W-:Y:S01]  /*3e50*/  STS [R103.X4+0x430], R145 ;  /* 0x0004309167007388 */ /* 0x000fe20000004800 */
[----:B------:R-:W-:Y:S02]  /*3e60*/  FADD.FTZ R129, -R129, R44 ;  /* 0x0000002c81817221 */ /* 0x000fe40000010100 */
[----:B------:R-:W-:Y:S01]  /*3e70*/  FMUL.FTZ R104, R24, R121 ;  /* 0x0000007918687220 */ /* 0x000fe20000410000 */
[----:B------:R0:W-:Y:S01]  /*3e80*/  STS [R103.X4+0x458], R91 ;  /* 0x0004585b67007388 */ /* 0x0001e20000004800 */
[C---:B------:R-:W-:Y:S02]  /*3e90*/  FMUL.FTZ R45, R95.reuse, -R129 ;  /* 0x800000815f2d7220 */ /* 0x040fe40000410000 */
[-C--:B------:R-:W-:Y:S01]  /*3ea0*/  FMUL.FTZ R95, R95, -R128.reuse ;  /* 0x800000805f5f7220 */ /* 0x080fe20000410000 */
[----:B------:R-:W-:Y:S01]  /*3eb0*/  STS [R103.X4+0x434], R147 ;  /* 0x0004349367007388 */ /* 0x000fe20000004800 */
[----:B------:R-:W-:-:S02]  /*3ec0*/  FFMA.FTZ R44, R94, R128, -R45 ;  /* 0x000000805e2c7223 */ /* 0x000fc4000001082d */
[-C--:B------:R-:W-:Y:S01]  /*3ed0*/  FFMA.FTZ R95, R94, R129.reuse, R95 ;  /* 0x000000815e5f7223 */ /* 0x080fe2000001005f */
[----:B------:R-:W-:Y:S01]  /*3ee0*/  STS [R103.X4+0x438], R136 ;  /* 0x0004388867007388 */ /* 0x000fe20000004800 */
[----:B------:R-:W-:Y:S02]  /*3ef0*/  FADD.FTZ R127, R127, R44 ;  /* 0x0000002c7f7f7221 */ /* 0x000fe40000010000 */
[----:B------:R-:W-:Y:S01]  /*3f00*/  FADD.FTZ R126, -R126, R95 ;  /* 0x0000005f7e7e7221 */ /* 0x000fe20000010100 */
[----:B------:R-:W-:Y:S01]  /*3f10*/  STS [R103.X4+0x43c], R146 ;  /* 0x00043c9267007388 */ /* 0x000fe20000004800 */
[C---:B------:R-:W-:Y:S02]  /*3f20*/  FMUL.FTZ R95, R26.reuse, R128 ;  /* 0x000000801a5f7220 */ /* 0x040fe40000410000 */
        /* <DEDUP_REMOVED lines=15> */
[----:B------:R-:W-:Y:S02]  /*4020*/  FFMA.FTZ R44, R138, R95, R47 ;  /* 0x0000005f8a2c7223 */ /* 0x000fe4000001002f */
[----:B------:R-:W-:Y:S02]  /*4030*/  FADD.FTZ R45, RZ, R45 ;  /* 0x0000002dff2d7221 */ /* 0x000fe40000010000 */
[----:B------:R-:W-:Y:S02]  /*4040*/  FMUL.FTZ R47, R96, R105 ;  /* 0x00000069602f7220 */ /* 0x000fe40000410000 */
[----:B------:R-:W-:-:S02]  /*4050*/  FADD.FTZ R44, R45, R44 ;  /* 0x0000002c2d2c7221 */ /* 0x000fc40000010000 */
[-C--:B------:R-:W-:Y:S02]  /*4060*/  FMUL.FTZ R45, R96, R99.reuse ;  /* 0x00000063602d7220 */ /* 0x080fe40000410000 */
[----:B------:R-:W-:Y:S02]  /*4070*/  FADD.FTZ R46, RZ, R46 ;  /* 0x0000002eff2e7221 */ /* 0x000fe40000010000 */
[----:B------:R-:W-:Y:S02]  /*4080*/  FFMA.FTZ R47, R140, R99, R47 ;  /* 0x000000638c2f7223 */ /* 0x000fe4000001002f */
[----:B------:R-:W-:Y:S02]  /*4090*/  FMUL.FTZ R100, R23, R132 ;  /* 0x0000008417647220 */ /* 0x000fe40000410000 */
[----:B------:R-:W-:Y:S02]  /*40a0*/  FMUL.FTZ R98, R24, R123 ;  /* 0x0000007b18627220 */ /* 0x000fe40000410000 */
[----:B------:R-:W-:-:S02]  /*40b0*/  FFMA.FTZ R45, R140, R105, -R45 ;  /* 0x000000698c2d7223 */ /* 0x000fc4000001082d */
[----:B------:R-:W-:Y:S02]  /*40c0*/  FADD.FTZ R46, R46, R101 ;  /* 0x000000652e2e7221 */ /* 0x000fe40000010000 */
[----:B------:R-:W-:Y:S02]  /*40d0*/  FADD.FTZ R44, R44, R47 ;  /* 0x0000002f2c2c7221 */ /* 0x000fe40000010000 */
[----:B------:R-:W-:Y:S02]  /*40e0*/  FFMA.FTZ R141, -R24, R85, R141 ;  /* 0x00000055188d7223 */ /* 0x000fe4000001018d */
[----:B------:R-:W-:Y:S02]  /*40f0*/  FFMA.FTZ R101, -R23, R74, R142 ;  /* 0x0000004a17657223 */ /* 0x000fe4000001018e */
[----:B------:R-:W-:Y:S02]  /*4100*/  FMUL.FTZ R47, R97, R104 ;  /* 0x00000068612f7220 */ /* 0x000fe40000410000 */
[----:B------:R-:W-:-:S02]  /*4110*/  FMUL.FTZ R106, R23, R90 ;  /* 0x0000005a176a7220 */ /* 0x000fc40000410000 */
[----:B0-----:R-:W-:Y:S02]  /*4120*/  FMUL.FTZ R91, R115, R100 ;  /* 0x00000064735b7220 */ /* 0x001fe40000410000 */
[-C--:B------:R-:W-:Y:S02]  /*4130*/  FMUL.FTZ R105, R97, R98.reuse ;  /* 0x0000006261697220 */ /* 0x080fe40000410000 */
[----:B------:R-:W-:Y:S02]  /*4140*/  FADD.FTZ R45, R46, R45 ;  /* 0x0000002d2e2d7221 */ /* 0x000fe40000010000 */
[----:B------:R-:W-:Y:S02]  /*4150*/  FFMA.FTZ R47, R141, R98, R47 ;  /* 0x000000628d2f7223 */ /* 0x000fe4000001002f */
[----:B------:R-:W-:Y:S02]  /*4160*/  FFMA.FTZ R46, R101, R106, -R91 ;  /* 0x0000006a652e7223 */ /* 0x000fe4000001085b */
        /* <DEDUP_REMOVED lines=10> */
[----:B------:R-:W-:Y:S02]  /*4210*/  FFMA.FTZ R112, -R112, R167, -RZ ;  /* 0x000000a770707223 */ /* 0x000fe400000109ff */
[----:B------:R-:W-:Y:S02]  /*4220*/  FFMA.FTZ R111, -R111, R162, -RZ ;  /* 0x000000a26f6f7223 */ /* 0x000fe400000109ff */
[-C--:B------:R-:W-:Y:S01]  /*4230*/  FFMA.FTZ R46, R104, R105.reuse, -R106 ;  /* 0x00000069682e7223 */ /* 0x080fe2000001086a */
[----:B------:R-:W-:Y:S01]  /*4240*/  STS [R103.X4+0x454], R112 ;  /* 0x0004547067007388 */ /* 0x000fe20000004800 */
[----:B------:R-:W-:-:S02]  /*4250*/  FMUL.FTZ R105, R116, R105 ;  /* 0x0000006974697220 */ /* 0x000fc40000410000 */
[C---:B------:R-:W-:Y:S01]  /*4260*/  FMUL.FTZ R106, R21.reuse, R118 ;  /* 0x00000076156a7220 */ /* 0x040fe20000410000 */
[----:B------:R0:W-:Y:S01]  /*4270*/  STS [R103.X4+0x45c], R111 ;  /* 0x00045c6f67007388 */ /* 0x0001e20000004800 */
[----:B------:R-:W-:Y:S02]  /*4280*/  FADD.FTZ R44, R44, R47 ;  /* 0x0000002f2c2c7221 */ /* 0x000fe40000010000 */
[----:B------:R-:W-:Y:S02]  /*4290*/  FFMA.FTZ R105, R104, R91, R105 ;  /* 0x0000005b68697223 */ /* 0x000fe40000010069 */
[C---:B------:R-:W-:Y:S02]  /*42a0*/  FMUL.FTZ R108, R21.reuse, R102 ;  /* 0x00000066156c7220 */ /* 0x040fe40000410000 */
[----:B------:R-:W-:Y:S02]  /*42b0*/  FFMA.FTZ R151, -R21, R72, R151 ;  /* 0x0000004815977223 */ /* 0x000fe40000010197 */
[----:B------:R-:W-:-:S02]  /*42c0*/  IMAD R110, R70, R107, c[0x0][0x168] ;  /* 0x00005a00466e7624 */ /* 0x000fc400078e026b */
[C---:B0-----:R-:W-:Y:S02]  /*42d0*/  FMUL.FTZ R103, R49.reuse, R106 ;  /* 0x0000006a31677220 */ /* 0x041fe40000410000 */
[----:B------:R-:W-:Y:S02]  /*42e0*/  FADD.FTZ R44, R44, R105 ;  /* 0x000000692c2c7221 */ /* 0x000fe40000010000 */
[-C--:B------:R-:W-:Y:S02]  /*42f0*/  FMUL.FTZ R47, R49, R108.reuse ;  /* 0x0000006c312f7220 */ /* 0x080fe40000410000 */
[C---:B------:R-:W-:Y:S01]  /*4300*/  FFMA.FTZ R105, R151.reuse, R108, -R103 ;  /* 0x0000006c97697223 */ /* 0x040fe20000010867 */
[----:B------:R-:W-:Y:S01]  /*4310*/  SHF.L.U32 R108, R70, 0x9, RZ ;  /* 0x00000009466c7819 */ /* 0x000fe200000006ff */
[----:B------:R-:W-:Y:S01]  /*4320*/  FFMA.FTZ R47, R151, R106, R47 ;  /* 0x0000006a972f7223 */ /* 0x000fe2000001002f */
[----:B------:R-:W-:Y:S01]  /*4330*/  LEA R70, R110, -R59, 0x1 ;  /* 0x8000003b6e467211 */ /* 0x000fe200078e08ff */
[----:B------:R-:W-:-:S02]  /*4340*/  FMUL.FTZ R103, R20, R119 ;  /* 0x0000007714677220 */ /* 0x000fc40000410000 */
[----:B------:R-:W-:Y:S01]  /*4350*/  FADD.FTZ R111, R44, R47 ;  /* 0x0000002f2c6f7221 */ /* 0x000fe20000010000 */
[----:B------:R-:W-:Y:S01]  /*4360*/  BAR.SYNC.DEFER_BLOCKING 0x0 ;  /* 0x0000000000007b1d */ /* 0x000fe20000010000 */
[----:B------:R-:W-:Y:S01]  /*4370*/  ISETP.GE.AND P0, PT, R70, 0x1, PT ;  /* 0x000000014600780c */ /* 0x000fe20003f06270 */
[----:B------:R-:W-:Y:S01]  /*4380*/  FMUL.FTZ R47, R20, R93 ;  /* 0x0000005d142f7220 */ /* 0x000fe20000410000 */
[----:B------:R-:W-:Y:S01]  /*4390*/  IADD3 R44, P1, R108, R59, RZ ;  /* 0x0000003b6c2c7210 */ /* 0x000fe20007f3e0ff */
[----:B------:R-:W-:Y:S02]  /*43a0*/  FFMA.FTZ R120, -R20, R73, R120 ;  /* 0x0000004914787223 */ /* 0x000fe40000010178 */
[----:B------:R-:W-:Y:S02]  /*43b0*/  FMUL.FTZ R107, R92, R103 ;  /* 0x000000675c6b7220 */ /* 0x000fe40000410000 */
[----:B------:R-:W-:Y:S01]  /*43c0*/  FADD.FTZ R46, R45, R46 ;  /* 0x0000002e2d2e7221 */ /* 0x000fe20000010000 */
[----:B------:R-:W-:Y:S01]  /*43d0*/  LEA.HI.X.SX32 R45, R108, RZ, 0x1, P1 ;  /* 0x000000ff6c2d7211 */ /* 0x000fe200008f0eff */
[-C--:B------:R-:W-:Y:S01]  /*43e0*/  FFMA.FTZ R113, R120, R47.reuse, -R107 ;  /* 0x0000002f78717223 */ /* 0x080fe2000001086b */
[----:B------:R-:W-:Y:S01]  /*43f0*/  ISETP.GE.AND P1, PT, R70, 0x21, PT ;  /* 0x000000214600780c */ /* 0x000fe20003f26270 */
[----:B------:R-:W-:Y:S01]  /*4400*/  FMUL.FTZ R47, R92, R47 ;  /* 0x0000002f5c2f7220 */ /* 0x000fe20000410000 */
[----:B------:R-:W-:Y:S01]  /*4410*/  IADD3 R108, R59, 0x20, RZ ;  /* 0x000000203b6c7810 */ /* 0x000fe20007ffe0ff */
[----:B------:R-:W-:-:S02]  /*4420*/  FADD.FTZ R112, R46, R105 ;  /* 0x000000692e707221 */ /* 0x000fc40000010000 */
[----:B------:R-:W-:Y:S01]  /*4430*/  FFMA.FTZ R114, R120, R103, R47 ;  /* 0x0000006778727223 */ /* 0x000fe2000001002f */
[----:B------:R-:W-:Y:S05]  /*4440*/  @!P0 BRA `(.L_x_12235) ;  /* 0x0000016000008947 */ /* 0x000fea0003800000 */
[----:B------:R-:W-:Y:S01]  /*4450*/  LEA.HI.SX32 R105, R59, R59, 0x1b ;  /* 0x0000003b3b697211 */ /* 0x000fe200078fdaff */
[----:B------:R-:W-:Y:S01]  /*4460*/  IMAD R110, R62, c[0x0][0x2c0], RZ ;  /* 0x0000b0003e6e7a24 */ /* 0x000fe200078e02ff */
[----:B------:R-:W-:Y:S01]  /*4470*/  ULDC.64 UR4, c[0x0][0x2b8] ;  /* 0x0000ae0000047ab9 */ /* 0x000fe20000000a00 */
[C---:B------:R-:W-:Y:S01]  /*4480*/  IMAD.WIDE.U32 R46, R63.reuse, c[0x0][0x2c0], RZ ;  /* 0x0000b0003f2e7a25 */ /* 0x040fe200078e00ff */
[----:B------:R-:W-:Y:S02]  /*4490*/  USHF.R.U32.HI UR8, URZ, 0x1, UR5 ;  /* 0x000000013f087899 */ /* 0x000fe40008011605 */
[----:B------:R-:W0:Y:S01]  /*44a0*/  LDS R105, [R105.X4+0x420] ;  /* 0x0004200069697984 */ /* 0x000e220000004800 */
[----:B------:R-:W-:Y:S01]  /*44b0*/  IMAD R107, R63, c[0x0][0x2c4], R110 ;  /* 0x0000b1003f6b7a24 */ /* 0x000fe200078e026e */
[----:B------:R-:W-:Y:S01]  /*44c0*/  USHF.R.U64 UR4, UR4, 0x1, UR5 ;  /* 0x0000000104047899 */ /* 0x000fe20008001205 */
[----:B------:R-:W-:-:S02]  /*44d0*/  IMAD R71, R71, c[0x0][0x2d0], RZ ;  /* 0x0000b40047477a24 */ /* 0x000fc400078e02ff */
[----:B------:R-:W-:Y:S01]  /*44e0*/  IMAD.WIDE.U32 R44, R2, c[0x0][0x2d0], R44 ;  /* 0x0000b400022c7a25 */ /* 0x000fe200078e002c */
[----:B------:R-:W-:-:S03]  /*44f0*/  IADD3 R47, R47, R107, RZ ;  /* 0x0000006b2f2f7210 */ /* 0x000fc60007ffe0ff */
[C---:B------:R-:W-:Y:S02]  /*4500*/  IMAD R107, R65.reuse, UR8, RZ ;  /* 0x00000008416b7c24 */ /* 0x040fe4000f8e02ff */
[----:B------:R-:W-:-:S04]  /*4510*/  IMAD.WIDE.U32 R46, R65, UR4, R46 ;  /* 0x00000004412e7c25 */ /* 0x000fc8000f8e002e */
[----:B------:R-:W-:Y:S02]  /*4520*/  IMAD R109, R64, UR4, R107 ;  /* 0x00000004406d7c24 */ /* 0x000fe4000f8e026b */
[----:B------:R-:W-:-:S03]  /*4530*/  IMAD R107, R2, c[0x0][0x2d4], R71 ;  /* 0x0000b500026b7a24 */ /* 0x000fc600078e0247 */
[----:B------:R-:W-:Y:S02]  /*4540*/  IADD3 R71, R47, R109, RZ ;  /* 0x0000006d2f477210 */ /* 0x000fe40007ffe0ff */
[C---:B------:R-:W-:Y:S02]  /*4550*/  LEA R47, P0, R46.reuse, c[0x0][0x320], 0x3 ;  /* 0x0000c8002e2f7a11 */ /* 0x040fe400078018ff */
[----:B------:R-:W-:Y:S02]  /*4560*/  IADD3 R107, R45, R107, RZ ;  /* 0x0000006b2d6b7210 */ /* 0x000fe40007ffe0ff */
[----:B------:R-:W-:Y:S02]  /*4570*/  LEA.HI.X R45, R46, c[0x0][0x324], R71, 0x3, P0 ;  /* 0x0000c9002e2d7a11 */ /* 0x000fe400000f1c47 */
[----:B------:R-:W-:-:S04]  /*4580*/  LEA R46, P0, R44, R47, 0x2 ;  /* 0x0000002f2c2e7211 */ /* 0x000fc800078010ff */
[----:B------:R-:W-:-:S05]  /*4590*/  LEA.HI.X R47, R44, R45, R107, 0x2, P0 ;  /* 0x0000002d2c2f7211 */ /* 0x000fca00000f146b */
[----:B0-----:R0:W-:Y:S04]  /*45a0*/  RED.E.ADD.F32.FTZ.RN.STRONG.GPU [R46.64], R105 ;  /* 0x000000692e00798e */ /* 0x0011e8000c10e786 */
.L_x_12235:
[----:B------:R-:W-:Y:S05]  /*45b0*/  BSYNC B0 ;  /* 0x0000000000007941 */ /* 0x000fea0003800000 */
.L_x_12234:
[----:B------:R-:W-:Y:S01]  /*45c0*/  LEA.HI.SX32 R108, R108, R59, 0x1b ;  /* 0x0000003b6c6c7211 */ /* 0x000fe200078fdaff */
[----:B------:R-:W-:Y:S01]  /*45d0*/  BSSY B0, `(.L_x_12236) ;  /* 0x0000008000007945 */ /* 0x000fe20003800000 */
[----:B------:R-:W-:Y:S01]  /*45e0*/  FADD.FTZ R71, R111, R114 ;  /* 0x000000726f477221 */ /* 0x000fe20000010000 */
[C---:B------:R-:W-:Y:S01]  /*45f0*/  IADD3 R44, R59.reuse, 0x40, RZ ;  /* 0x000000403b2c7810 */ /* 0x040fe20007ffe0ff */
[----:B0-----:R-:W-:Y:S01]  /*4600*/  FADD.FTZ R105, R112, R113 ;  /* 0x0000007170697221 */ /* 0x001fe20000010000 */
[----:B------:R0:W1:Y:S01]  /*4610*/  LDS R45, [R108.X4+0x4a0] ;  /* 0x0004a0006c2d7984 */ /* 0x0000620000004800 */
[----:B------:R-:W-:Y:S01]  /*4620*/  IADD3 R46, R59, 0x60, RZ ;  /* 0x000000603b2e7810 */ /* 0x000fe20007ffe0ff */
[----:B------:R-:W-:Y:S05]  /*4630*/  @!P1 BRA `(.L_x_12237) ;  /* 0x0000001000009947 */ /* 0x000fea0003800000 */
[----:B-1----:R1:W-:Y:S02]  /*4640*/  RED.E.ADD.F32.FTZ.RN.STRONG.GPU [R88.64+-0x780], R45 ;  /* 0xfff8802d5800798e */ /* 0x0023e4000c10e786 */
.L_x_12237:
[----:B------:R-:W-:Y:S05]  /*4650*/  BSYNC B0 ;  /* 0x0000000000007941 */ /* 0x000fea0003800000 */
.L_x_12236:
[-C--:B------:R-:W-:Y:S01]  /*4660*/  LEA.HI.SX32 R44, R44, R59.reuse, 0x1b ;  /* 0x0000003b2c2c7211 */ /* 0x080fe200078fdaff */
[----:B------:R-:W-:Y:S01]  /*4670*/  BSSY B0, `(.L_x_12238) ;  /* 0x000000d000007945 */ /* 0x000fe20003800000 */
[----:B------:R-:W-:Y:S02]  /*4680*/  ISETP.GE.AND P6, PT, R70, 0x41, PT ;  /* 0x000000414600780c */ /* 0x000fe40003fc6270 */
[----:B0-----:R-:W-:Y:S01]  /*4690*/  IADD3 R108, R59, 0x80, RZ ;  /* 0x000000803b6c7810 */ /* 0x001fe20007ffe0ff */
[----:B-1----:R0:W1:Y:S01]  /*46a0*/  LDS R45, [R44.X4+0x520] ;  /* 0x000520002c2d7984 */ /* 0x0020620000004800 */
        /* <DEDUP_REMOVED lines=8> */
[----:B01----:R0:W-:Y:S02]  /*4730*/  RED.E.ADD.F32.FTZ.RN.STRONG.GPU [R88.64+-0x700], R45 ;  /* 0xfff9002d5800798e */ /* 0x0031e4000c10e786 */
.L_x_12239:
[----:B0-----:R-:W-:Y:S05]  /*4740*/  BSYNC B0 ;  /* 0x0000000000007941 */ /* 0x001fea0003800000 */
.L_x_12238:
[----:B-1----:R0:W1:Y:S01]  /*4750*/  LDS R45, [R46.X4+0x5a0] ;  /* 0x0005a0002e2d7984 */ /* 0x0020620000004800 */
[----:B------:R-:W-:Y:S01]  /*4760*/  BSSY B0, `(.L_x_12240) ;  /* 0x0000005000007945 */ /* 0x000fe20003800000 */
[----:B------:R-:W-:-:S02]  /*4770*/  IADD3 R44, R59, 0xa0, RZ ;  /* 0x000000a03b2c7810 */ /* 0x000fc40007ffe0ff */
[----:B------:R-:W-:Y:S01]  /*4780*/  LEA.HI.SX32 R108, R108, R59, 0x1b ;  /* 0x0000003b6c6c7211 */ /* 0x000fe200078fdaff */
[----:B------:R-:W-:Y:S05]  /*4790*/  @!P0 BRA `(.L_x_12241) ;  /* 0x0000001000008947 */ /* 0x000fea0003800000 */
[----:B-1----:R1:W-:Y:S02]  /*47a0*/  RED.E.ADD.F32.FTZ.RN.STRONG.GPU [R88.64+-0x680], R45 ;  /* 0xfff9802d5800798e */ /* 0x0023e4000c10e786 */
.L_x_12241:
[----:B------:R-:W-:Y:S05]  /*47b0*/  BSYNC B0 ;  /* 0x0000000000007941 */ /* 0x000fea0003800000 */
.L_x_12240:
[----:B-1----:R1:W2:Y:S01]  /*47c0*/  LDS R45, [R108.X4+0x620] ;  /* 0x000620006c2d7984 */ /* 0x0022a20000004800 */
[----:B------:R-:W-:Y:S01]  /*47d0*/  BSSY B0, `(.L_x_12242) ;  /* 0x0000005000007945 */ /* 0x000fe20003800000 */
[----:B0-----:R-:W-:Y:S02]  /*47e0*/  IADD3 R46, R59, 0xc0, RZ ;  /* 0x000000c03b2e7810 */ /* 0x001fe40007ffe0ff */
[----:B------:R-:W-:Y:S01]  /*47f0*/  LEA.HI.SX32 R44, R44, R59, 0x1b ;  /* 0x0000003b2c2c7211 */ /* 0x000fe200078fdaff */
[----:B------:R-:W-:Y:S05]  /*4800*/  @!P1 BRA `(.L_x_12243) ;  /* 0x0000001000009947 */ /* 0x000fea0003800000 */
[----:B--2---:R0:W-:Y:S02]  /*4810*/  RED.E.ADD.F32.FTZ.RN.STRONG.GPU [R88.64+-0x600], R45 ;  /* 0xfffa002d5800798e */ /* 0x0041e4000c10e786 */
.L_x_12243:
[----:B------:R-:W-:Y:S05]  /*4820*/  BSYNC B0 ;  /* 0x0000000000007941 */ /* 0x000fea0003800000 */
.L_x_12242:
[----:B0-2---:R0:W2:Y:S01]  /*4830*/  LDS R45, [R44.X4+0x6a0] ;  /* 0x0006a0002c2d7984 */ /* 0x0050a20000004800 */
[----:B------:R-:W-:Y:S01]  /*4840*/  BSSY B0, `(.L_x_12244) ;  /* 0x0000005000007945 */ /* 0x000fe20003800000 */
[----:B-1----:R-:W-:Y:S02]  /*4850*/  IADD3 R108, R59, 0xe0, RZ ;  /* 0x000000e03b6c7810 */ /* 0x002fe40007ffe0ff */
[----:B------:R-:W-:Y:S01]  /*4860*/  LEA.HI.SX32 R46, R46, R59, 0x1b ;  /* 0x0000003b2e2e7211 */ /* 0x000fe200078fdaff */
[----:B------:R-:W-:Y:S05]  /*4870*/  @!P2 BRA `(.L_x_12245) ;  /* 0x000000100000a947 */ /* 0x000fea0003800000 */
[----:B--2---:R1:W-:Y:S02]  /*4880*/  RED.E.ADD.F32.FTZ.RN.STRONG.GPU [R88.64+-0x580], R45 ;  /* 0xfffa802d5800798e */ /* 0x0043e4000c10e786 */
.L_x_12245:
[----:B------:R-:W-:Y:S05]  /*4890*/  BSYNC B0 ;  /* 0x0000000000007941 */ /* 0x000fea0003800000 */
.L_x_12244:
[----:B-12---:R1:W2:Y:S01]  /*48a0*/  LDS R45, [R46.X4+0x720] ;  /* 0x000720002e2d7984 */ /* 0x0062a20000004800 */
[----:B------:R-:W-:Y:S01]  /*48b0*/  BSSY B0, `(.L_x_12246) ;  /* 0x0000005000007945 */ /* 0x000fe20003800000 */
[----:B0-----:R-:W-:-:S02]  /*48c0*/  IADD3 R44, R59, 0x100, RZ ;  /* 0x000001003b2c7810 */ /* 0x001fc40007ffe0ff */
[----:B------:R-:W-:Y:S01]  /*48d0*/  LEA.HI.SX32 R108, R108, R59, 0x1b ;  /* 0x0000003b6c6c7211 */ /* 0x000fe200078fdaff */
[----:B------:R-:W-:Y:S05]  /*48e0*/  @!P3 BRA `(.L_x_12247) ;  /* 0x000000100000b947 */ /* 0x000fea0003800000 */
[----:B--2---:R0:W-:Y:S02]  /*48f0*/  RED.E.ADD.F32.FTZ.RN.STRONG.GPU [R88.64+-0x500], R45 ;  /* 0xfffb002d5800798e */ /* 0x0041e4000c10e786 */
.L_x_12247:
[----:B------:R-:W-:Y:S05]  /*4900*/  BSYNC B0 ;  /* 0x0000000000007941 */ /* 0x000fea0003800000 */
.L_x_12246:
[----:B0-2---:R0:W2:Y:S01]  /*4910*/  LDS R45, [R108.X4+0x7a0] ;  /* 0x0007a0006c2d7984 */ /* 0x0050a20000004800 */
[----:B------:R-:W-:Y:S01]  /*4920*/  BSSY B0, `(.L_x_12248) ;  /* 0x0000004000007945 */ /* 0x000fe20003800000 */
[----:B------:R-:W-:Y:S01]  /*4930*/  LEA.HI.SX32 R44, R44, R59, 0x1b ;  /* 0x0000003b2c2c7211 */ /* 0x000fe200078fdaff */
[----:B------:R-:W-:Y:S05]  /*4940*/  @!P4 BRA `(.L_x_12249) ;  /* 0x000000100000c947 */ /* 0x000fea0003800000 */
[----:B--2---:R2:W-:Y:S02]  /*4950*/  RED.E.ADD.F32.FTZ.RN.STRONG.GPU [R88.64+-0x480], R45 ;  /* 0xfffb802d5800798e */ /* 0x0045e4000c10e786 */
.L_x_12249:
[----:B------:R-:W-:Y:S05]  /*4960*/  BSYNC B0 ;  /* 0x0000000000007941 */ /* 0x000fea0003800000 */
.L_x_12248:
[----:B--2---:R2:W3:Y:S01]  /*4970*/  LDS R45, [R44.X4+0x820] ;  /* 0x000820002c2d7984 */ /* 0x0044e20000004800 */
[----:B------:R-:W-:Y:S01]  /*4980*/  BSSY B0, `(.L_x_12250) ;  /* 0x0000005000007945 */ /* 0x000fe20003800000 */
[C---:B-1----:R-:W-:Y:S02]  /*4990*/  IADD3 R46, R59.reuse, 0x120, RZ ;  /* 0x000001203b2e7810 */ /* 0x042fe40007ffe0ff */
[----:B0-----:R-:W-:Y:S01]  /*49a0*/  IADD3 R108, R59, 0x140, RZ ;  /* 0x000001403b6c7810 */ /* 0x001fe20007ffe0ff */
[----:B------:R-:W-:Y:S05]  /*49b0*/  @!P5 BRA `(.L_x_12251) ;  /* 0x000000100000d947 */ /* 0x000fea0003800000 */
[----:B---3--:R0:W-:Y:S02]  /*49c0*/  RED.E.ADD.F32.FTZ.RN.STRONG.GPU [R88.64+-0x400], R45 ;  /* 0xfffc002d5800798e */ /* 0x0081e4000c10e786 */
.L_x_12251:
[----:B------:R-:W-:Y:S05]  /*49d0*/  BSYNC B0 ;  /* 0x0000000000007941 */ /* 0x000fea0003800000 */
.L_x_12250:
        /* <DEDUP_REMOVED lines=14> */
.L_x_12253:
[----:B0-----:R-:W-:Y:S05]  /*4ac0*/  BSYNC B0 ;  /* 0x0000000000007941 */ /* 0x001fea0003800000 */
.L_x_12252:
[----:B-1----:R0:W1:Y:S01]  /*4ad0*/  LDS R45, [R108.X4+0x920] ;  /* 0x000920006c2d7984 */ /* 0x0020620000004800 */
[----:B------:R-:W-:Y:S01]  /*4ae0*/  BSSY B0, `(.L_x_12254) ;  /* 0x0000005000007945 */ /* 0x000fe20003800000 */
[----:B------:R-:W-:Y:S02]  /*4af0*/  IADD3 R46, R59, 0x180, RZ ;  /* 0x000001803b2e7810 */ /* 0x000fe40007ffe0ff */
[----:B------:R-:W-:Y:S01]  /*4b00*/  LEA.HI.SX32 R44, R44, R59, 0x1b ;  /* 0x0000003b2c2c7211 */ /* 0x000fe200078fdaff */
[----:B------:R-:W-:Y:S05]  /*4b10*/  @!P0 BRA `(.L_x_12255) ;  /* 0x0000001000008947 */ /* 0x000fea0003800000 */
[----:B-1----:R1:W-:Y:S02]  /*4b20*/  RED.E.ADD.F32.FTZ.RN.STRONG.GPU [R88.64+-0x300], R45 ;  /* 0xfffd002d5800798e */ /* 0x0023e4000c10e786 */
.L_x_12255:
[----:B------:R-:W-:Y:S05]  /*4b30*/  BSYNC B0 ;  /* 0x0000000000007941 */ /* 0x000fea0003800000 */
.L_x_12254:
[----:B-1----:R1:W2:Y:S01]  /*4b40*/  LDS R45, [R44.X4+0x9a0] ;  /* 0x0009a0002c2d7984 */ /* 0x0022a20000004800 */
[----:B------:R-:W-:Y:S01]  /*4b50*/  BSSY B0, `(.L_x_12256) ;  /* 0x0000005000007945 */ /* 0x000fe20003800000 */
[----:B------:R-:W-:-:S02]  /*4b60*/  IADD3 R70, R59, 0x1a0, RZ ;  /* 0x000001a03b467810 */ /* 0x000fc40007ffe0ff */
[----:B------:R-:W-:Y:S01]  /*4b70*/  LEA.HI.SX32 R46, R46, R59, 0x1b ;  /* 0x0000003b2e2e7211 */ /* 0x000fe200078fdaff */
[----:B------:R-:W-:Y:S05]  /*4b80*/  @!P1 BRA `(.L_x_12257) ;  /* 0x0000001000009947 */ /* 0x000fea0003800000 */
[----:B--2---:R2:W-:Y:S02]  /*4b90*/  RED.E.ADD.F32.FTZ.RN.STRONG.GPU [R88.64+-0x280], R45 ;  /* 0xfffd802d5800798e */ /* 0x0045e4000c10e786 */
.L_x_12257:
[----:B------:R-:W-:Y:S05]  /*4ba0*/  BSYNC B0 ;  /* 0x0000000000007941 */ /* 0x000fea0003800000 */
.L_x_12256:
[----:B--2---:R2:W3:Y:S01]  /*4bb0*/  LDS R45, [R46.X4+0xa20] ;  /* 0x000a20002e2d7984 */ /* 0x0044e20000004800 */
[----:B------:R-:W-:Y:S01]  /*4bc0*/  BSSY B0, `(.L_x_12258) ;  /* 0x0000005000007945 */ /* 0x000fe20003800000 */
[----:B-1----:R-:W-:Y:S02]  /*4bd0*/  IADD3 R44, R59, 0x1c0, RZ ;  /* 0x000001c03b2c7810 */ /* 0x002fe40007ffe0ff */
[----:B------:R-:W-:Y:S01]  /*4be0*/  LEA.HI.SX32 R70, R70, R59, 0x1b ;  /* 0x0000003b46467211 */ /* 0x000fe200078fdaff */
[----:B------:R-:W-:Y:S05]  /*4bf0*/  @!P2 BRA `(.L_x_12259) ;  /* 0x000000100000a947 */ /* 0x000fea0003800000 */
[----:B---3--:R1:W-:Y:S02]  /*4c00*/  RED.E.ADD.F32.FTZ.RN.STRONG.GPU [R88.64+-0x200], R45 ;  /* 0xfffe002d5800798e */ /* 0x0083e4000c10e786 */
.L_x_12259:
[----:B------:R-:W-:Y:S05]  /*4c10*/  BSYNC B0 ;  /* 0x0000000000007941 */ /* 0x000fea0003800000 */
.L_x_12258:
[----:B-1-3--:R1:W3:Y:S01]  /*4c20*/  LDS R45, [R70.X4+0xaa0] ;  /* 0x000aa000462d7984 */ /* 0x00a2e20000004800 */
[----:B------:R-:W-:Y:S01]  /*4c30*/  BSSY B0, `(.L_x_12260) ;  /* 0x0000005000007945 */ /* 0x000fe20003800000 */
[----:B--2---:R-:W-:Y:S02]  /*4c40*/  IADD3 R46, R59, 0x1e0, RZ ;  /* 0x000001e03b2e7810 */ /* 0x004fe40007ffe0ff */
[----:B------:R-:W-:Y:S01]  /*4c50*/  LEA.HI.SX32 R44, R44, R59, 0x1b ;  /* 0x0000003b2c2c7211 */ /* 0x000fe200078fdaff */
[----:B------:R-:W-:Y:S05]  /*4c60*/  @!P3 BRA `(.L_x_12261) ;  /* 0x000000100000b947 */ /* 0x000fea0003800000 */
[----:B---3--:R2:W-:Y:S02]  /*4c70*/  RED.E.ADD.F32.FTZ.RN.STRONG.GPU [R88.64+-0x180], R45 ;  /* 0xfffe802d5800798e */ /* 0x0085e4000c10e786 */
.L_x_12261:
[----:B------:R-:W-:Y:S05]  /*4c80*/  BSYNC B0 ;  /* 0x0000000000007941 */ /* 0x000fea0003800000 */
.L_x_12260:
[----:B--23--:R2:W3:Y:S01]  /*4c90*/  LDS R45, [R44.X4+0xb20] ;  /* 0x000b20002c2d7984 */ /* 0x00c4e20000004800 */
[----:B------:R-:W-:Y:S01]  /*4ca0*/  BSSY B0, `(.L_x_12262) ;  /* 0x0000004000007945 */ /* 0x000fe20003800000 */
[----:B------:R-:W-:Y:S01]  /*4cb0*/  LEA.HI.SX32 R46, R46, R59, 0x1b ;  /* 0x0000003b2e2e7211 */ /* 0x000fe200078fdaff */
[----:B------:R-:W-:Y:S05]  /*4cc0*/  @!P4 BRA `(.L_x_12263) ;  /* 0x000000100000c947 */ /* 0x000fea0003800000 */
[----:B---3--:R3:W-:Y:S02]  /*4cd0*/  RED.E.ADD.F32.FTZ.RN.STRONG.GPU [R88.64+-0x100], R45 ;  /* 0xffff002d5800798e */ /* 0x0087e4000c10e786 */
.L_x_12263:
[----:B------:R-:W-:Y:S05]  /*4ce0*/  BSYNC B0 ;  /* 0x0000000000007941 */ /* 0x000fea0003800000 */
.L_x_12262:
[----:B---3--:R3:W4:Y:S01]  /*4cf0*/  LDS R45, [R46.X4+0xba0] ;  /* 0x000ba0002e2d7984 */ /* 0x0087220000004800 */
[----:B------:R-:W-:Y:S01]  /*4d00*/  BSSY B0, `(.L_x_12264) ;  /* 0x0000003000007945 */ /* 0x000fe20003800000 */
[----:B------:R-:W-:Y:S05]  /*4d10*/  @!P5 BRA `(.L_x_12265) ;  /* 0x000000100000d947 */ /* 0x000fea0003800000 */
[----:B----4-:R4:W-:Y:S02]  /*4d20*/  RED.E.ADD.F32.FTZ.RN.STRONG.GPU [R88.64+-0x80], R45 ;  /* 0xffff802d5800798e */ /* 0x0109e4000c10e786 */
.L_x_12265:
[----:B------:R-:W-:Y:S05]  /*4d30*/  BSYNC B0 ;  /* 0x0000000000007941 */ /* 0x000fea0003800000 */
.L_x_12264:
[----:B-1----:R-:W1:Y:S01]  /*4d40*/  SHFL.DOWN PT, R70, R105, 0x1, 0x1f ;  /* 0x08201f0069467f89 */ /* 0x002e6200000e0000 */
[----:B------:R-:W-:Y:S01]  /*4d50*/  ISETP.GT.AND P0, PT, R58, 0x1e, PT ;  /* 0x0000001e3a00780c */ /* 0x000fe20003f04270 */
[----:B------:R-:W-:Y:S01]  /*4d60*/  BSSY B0, `(.L_x_12266) ;  /* 0x0000087000007945 */ /* 0x000fe20003800000 */
[----:B----4-:R-:W-:Y:S01]  /*4d70*/  MOV R45, R105 ;  /* 0x00000069002d7202 */ /* 0x010fe20000000f00 */
[----:B------:R-:W4:Y:S01]  /*4d80*/  SHFL.DOWN PT, R107, R122, 0x1, 0x1f ;  /* 0x08201f007a6b7f89 */ /* 0x000f2200000e0000 */
[----:B---3--:R-:W-:Y:S01]  /*4d90*/  MOV R46, R122 ;  /* 0x0000007a002e7202 */ /* 0x008fe20000000f00 */
[----:B------:R-:W-:Y:S01]  /*4da0*/  FADD.FTZ R12, R103, R12 ;  /* 0x0000000c670c7221 */ /* 0x000fe20000010000 */
[----:B------:R-:W-:Y:S01]  /*4db0*/  MOV R47, R161 ;  /* 0x000000a1002f7202 */ /* 0x000fe20000000f00 */
[----:B------:R-:W3:Y:S01]  /*4dc0*/  SHFL.DOWN PT, R88, R161, 0x1, 0x1f ;  /* 0x08201f00a1587f89 */ /* 0x000ee200000e0000 */
[----:B--2---:R-:W-:Y:S01]  /*4dd0*/  MOV R44, R71 ;  /* 0x00000047002c7202 */ /* 0x004fe20000000f00 */
[----:B------:R-:W-:Y:S01]  /*4de0*/  FADD.FTZ R13, R106, R13 ;  /* 0x0000000d6a0d7221 */ /* 0x000fe20000010000 */
[----:B------:R-:W-:Y:S01]  /*4df0*/  ISETP.NE.AND P1, PT, R58, RZ, PT ;  /* 0x000000ff3a00720c */ /* 0x000fe20003f25270 */
[----:B------:R-:W2:Y:S01]  /*4e00*/  SHFL.DOWN PT, R89, R71, 0x1, 0x1f ;  /* 0x08201f0047597f89 */ /* 0x000ea200000e0000 */
[----:B------:R-:W-:Y:S01]  /*4e10*/  ISETP.NE.AND P2, PT, R59, RZ, PT ;  /* 0x000000ff3b00720c */ /* 0x000fe20003f45270 */
[----:B------:R-:W-:-:S02]  /*4e20*/  FADD.FTZ R14, R91, R14 ;  /* 0x0000000e5b0e7221 */ /* 0x000fc40000010000 */
[----:B------:R-:W-:Y:S02]  /*4e30*/  FADD.FTZ R15, R100, R15 ;  /* 0x0000000f640f7221 */ /* 0x000fe40000010000 */
[----:B------:R-:W-:Y:S02]  /*4e40*/  FADD.FTZ R16, R98, R16 ;  /* 0x0000001062107221 */ /* 0x000fe40000010000 */
[----:B------:R-:W-:Y:S02]  /*4e50*/  FADD.FTZ R17, R99, R17 ;  /* 0x0000001163117221 */ /* 0x000fe40000010000 */
[----:B------:R-:W-:Y:S02]  /*4e60*/  FADD.FTZ R18, R95, R18 ;  /* 0x000000125f127221 */ /* 0x000fe40000010000 */
[----:B-1----:R-:W-:Y:S02]  /*4e70*/  @!P0 FADD.FTZ R45, R45, R70 ;  /* 0x000000462d2d8221 */ /* 0x002fe40000010000 */
[----:B------:R-:W-:-:S02]  /*4e80*/  FADD.FTZ R19, R94, R19 ;  /* 0x000000135e137221 */ /* 0x000fc40000010000 */
[----:B----4-:R-:W-:Y:S01]  /*4e90*/  @!P0 FADD.FTZ R46, R46, R107 ;  /* 0x0000006b2e2e8221 */ /* 0x010fe20000010000 */
[----:B------:R-:W1:Y:S01]  /*4ea0*/  SHFL.DOWN PT, R70, R45, 0x2, 0x1f ;  /* 0x08401f002d467f89 */ /* 0x000e6200000e0000 */
[----:B---3--:R-:W-:Y:S02]  /*4eb0*/  @!P0 FADD.FTZ R47, R47, R88 ;  /* 0x000000582f2f8221 */ /* 0x008fe40000010000 */
[----:B--2---:R-:W-:-:S03]  /*4ec0*/  @!P0 FADD.FTZ R44, R44, R89 ;  /* 0x000000592c2c8221 */ /* 0x004fc60000010000 */
[----:B------:R-:W2:Y:S01]  /*4ed0*/  SHFL.DOWN PT, R88, R47, 0x2, 0x1f ;  /* 0x08401f002f587f89 */ /* 0x000ea200000e0000 */
[----:B------:R-:W-:-:S03]  /*4ee0*/  ISETP.GT.AND P0, PT, R58, 0x1d, PT ;  /* 0x0000001d3a00780c */ /* 0x000fc60003f04270 */
[----:B------:R-:W3:Y:S04]  /*4ef0*/  SHFL.DOWN PT, R89, R46, 0x2, 0x1f ;  /* 0x08401f002e597f89 */ /* 0x000ee800000e0000 */
[----:B------:R-:W4:Y:S06]  /*4f00*/  SHFL.DOWN PT, R71, R44, 0x2, 0x1f ;  /* 0x08401f002c477f89 */ /* 0x000f2c00000e0000 */
[----:B-1----:R-:W-:-:S02]  /*4f10*/  @!P0 FADD.FTZ R45, R45, R70 ;  /* 0x000000462d2d8221 */ /* 0x002fc40000010000 */
[----:B------:R-:W-:Y:S02]  /*4f20*/  FMUL.FTZ R70, R77, R119 ;  /* 0x000000774d467220 */ /* 0x000fe40000410000 */
[----:B--2---:R-:W-:Y:S02]  /*4f30*/  @!P0 FADD.FTZ R47, R47, R88 ;  /* 0x000000582f2f8221 */ /* 0x004fe40000010000 */
[----:B------:R-:W1:Y:S01]  /*4f40*/  SHFL.DOWN PT, R88, R45, 0x4, 0x1f ;  /* 0x08801f002d587f89 */ /* 0x000e6200000e0000 */
[----:B---3--:R-:W-:-:S03]  /*4f50*/  @!P0 FADD.FTZ R46, R46, R89 ;  /* 0x000000592e2e8221 */ /* 0x008fc60000010000 */
[----:B0-----:R-:W0:Y:S01]  /*4f60*/  SHFL.DOWN PT, R108, R47, 0x4, 0x1f ;  /* 0x08801f002f6c7f89 */ /* 0x001e2200000e0000 */
[----:B----4-:R-:W-:Y:S01]  /*4f70*/  @!P0 FADD.FTZ R44, R44, R71 ;  /* 0x000000472c2c8221 */ /* 0x010fe20000010000 */
[----:B------:R-:W-:Y:S02]  /*4f80*/  ISETP.GT.AND P0, PT, R58, 0x1b, PT ;  /* 0x0000001b3a00780c */ /* 0x000fe40003f04270 */
[----:B------:R-:W2:Y:S01]  /*4f90*/  SHFL.DOWN PT, R105, R46, 0x4, 0x1f ;  /* 0x08801f002e697f89 */ /* 0x000ea200000e0000 */
[-C--:B------:R-:W-:Y:S02]  /*4fa0*/  FFMA.FTZ R71, R76, R93.reuse, -R70 ;  /* 0x0000005d4c477223 */ /* 0x080fe40000010846 */
[C---:B------:R-:W-:Y:S01]  /*4fb0*/  FMUL.FTZ R93, R77.reuse, R93 ;  /* 0x0000005d4d5d7220 */ /* 0x040fe20000410000 */
[----:B------:R-:W3:Y:S01]  /*4fc0*/  SHFL.DOWN PT, R89, R44, 0x4, 0x1f ;  /* 0x08801f002c597f89 */ /* 0x000ee200000e0000 */
[----:B------:R-:W-:Y:S02]  /*4fd0*/  FMUL.FTZ R92, R92, R71 ;  /* 0x000000475c5c7220 */ /* 0x000fe40000410000 */
[----:B------:R-:W-:-:S02]  /*4fe0*/  FMUL.FTZ R71, R77, R118 ;  /* 0x000000764d477220 */ /* 0x000fc40000410000 */
[C---:B------:R-:W-:Y:S02]  /*4ff0*/  FFMA.FTZ R93, R76.reuse, R119, R93 ;  /* 0x000000774c5d7223 */ /* 0x040fe4000001005d */
[----:B------:R-:W-:Y:S02]  /*5000*/  FFMA.FTZ R70, R76, R102, -R71 ;  /* 0x000000664c467223 */ /* 0x000fe40000010847 */
[----:B------:R-:W-:Y:S02]  /*5010*/  FFMA.FTZ R92, R120, R93, R92 ;  /* 0x0000005d785c7223 */ /* 0x000fe4000001005c */
[----:B------:R-:W-:Y:S02]  /*5020*/  FMUL.FTZ R71, R49, R70 ;  /* 0x0000004631477220 */ /* 0x000fe40000410000 */
[----:B-1----:R-:W-:Y:S02]  /*5030*/  @!P0 FADD.FTZ R45, R45, R88 ;  /* 0x000000582d2d8221 */ /* 0x002fe40000010000 */
[----:B------:R-:W-:-:S02]  /*5040*/  FFMA.FTZ R92, R73, R119, R92 ;  /* 0x00000077495c7223 */ /* 0x000fc4000001005c */
[----:B0-----:R-:W-:Y:S01]  /*5050*/  @!P0 FADD.FTZ R47, R47, R108 ;  /* 0x0000006c2f2f8221 */ /* 0x001fe20000010000 */
[----:B------:R-:W0:Y:S01]  /*5060*/  SHFL.DOWN PT, R88, R45, 0x8, 0x1f ;  /* 0x09001f002d587f89 */ /* 0x000e2200000e0000 */
[C---:B------:R-:W-:Y:S02]  /*5070*/  FMUL.FTZ R49, R77.reuse, R102 ;  /* 0x000000664d317220 */ /* 0x040fe40000410000 */
[----:B--2---:R-:W-:Y:S01]  /*5080*/  @!P0 FADD.FTZ R46, R46, R105 ;  /* 0x000000692e2e8221 */ /* 0x004fe20000010000 */
[----:B------:R-:W1:Y:S01]  /*5090*/  SHFL.DOWN PT, R102, R47, 0x8, 0x1f ;  /* 0x09001f002f667f89 */ /* 0x000e6200000e0000 */
[----:B------:R-:W-:Y:S02]  /*50a0*/  FFMA.FTZ R70, R76, R118, R49 ;  /* 0x000000764c467223 */ /* 0x000fe40000010031 */
[----:B---3--:R-:W-:Y:S01]  /*50b0*/  @!P0 FADD.FTZ R44, R44, R89 ;  /* 0x000000592c2c8221 */ /* 0x008fe20000010000 */
[----:B------:R-:W-:Y:S01]  /*50c0*/  ISETP.GT.AND P0, PT, R58, 0x17, PT ;  /* 0x000000173a00780c */ /* 0x000fe20003f04270 */
[----:B------:R-:W2:Y:S01]  /*50d0*/  SHFL.DOWN PT, R89, R46, 0x8, 0x1f ;  /* 0x09001f002e597f89 */ /* 0x000ea200000e0000 */
[----:B------:R-:W-:-:S02]  /*50e0*/  FMUL.FTZ R49, R77, R125 ;  /* 0x0000007d4d317220 */ /* 0x000fc40000410000 */
[----:B------:R-:W-:Y:S01]  /*50f0*/  FFMA.FTZ R151, R151, R70, R71 ;  /* 0x0000004697977223 */ /* 0x000fe20000010047 */
[----:B------:R-:W3:Y:S01]  /*5100*/  SHFL.DOWN PT, R73, R44, 0x8, 0x1f ;  /* 0x09001f002c497f89 */ /* 0x000ee200000e0000 */
[CC--:B------:R-:W-:Y:S02]  /*5110*/  FFMA.FTZ R71, R76.reuse, R51.reuse, -R49 ;  /* 0x000000334c477223 */ /* 0x0c0fe40000010831 */
[C---:B------:R-:W-:Y:S02]  /*5120*/  FMUL.FTZ R49, R77.reuse, R132 ;  /* 0x000000844d317220 */ /* 0x040fe40000410000 */
[----:B------:R-:W-:Y:S02]  /*5130*/  FMUL.FTZ R51, R77, R51 ;  /* 0x000000334d337220 */ /* 0x000fe40000410000 */
[----:B------:R-:W-:Y:S02]  /*5140*/  FFMA.FTZ R70, R76, R90, -R49 ;  /* 0x0000005a4c467223 */ /* 0x000fe40000010831 */
[----:B------:R-:W-:-:S02]  /*5150*/  FMUL.FTZ R71, R116, R71 ;  /* 0x0000004774477220 */ /* 0x000fc40000410000 */
[----:B------:R-:W-:Y:S02]  /*5160*/  FMUL.FTZ R49, R77, R90 ;  /* 0x0000005a4d317220 */ /* 0x000fe40000410000 */
[----:B------:R-:W-:Y:S02]  /*5170*/  FFMA.FTZ R51, R76, R125, R51 ;  /* 0x0000007d4c337223 */ /* 0x000fe40000010033 */
[----:B0-----:R-:W-:Y:S02]  /*5180*/  @!P0 FADD.FTZ R45, R45, R88 ;  /* 0x000000582d2d8221 */ /* 0x001fe40000010000 */
[----:B-1----:R-:W-:Y:S02]  /*5190*/  @!P0 FADD.FTZ R47, R47, R102 ;  /* 0x000000662f2f8221 */ /* 0x002fe40000010000 */
[----:B------:R-:W-:Y:S02]  /*51a0*/  FMUL.FTZ R115, R115, R70 ;  /* 0x0000004673737220 */ /* 0x000fe40000410000 */
[----:B--2---:R-:W-:Y:S01]  /*51b0*/  @!P0 FADD.FTZ R46, R46, R89 ;  /* 0x000000592e2e8221 */ /* 0x004fe20000010000 */
[----:B------:R-:W-:Y:S01]  /*51c0*/  SHFL.DOWN PT, R88, R47, 0x10, 0x1f ;  /* 0x0a001f002f587f89 */ /* 0x000fe200000e0000 */
[----:B------:R-:W-:-:S02]  /*51d0*/  FFMA.FTZ R70, R76, R132, R49 ;  /* 0x000000844c467223 */ /* 0x000fc40000010031 */
[----:B---3--:R-:W-:Y:S01]  /*51e0*/  @!P0 FADD.FTZ R44, R44, R73 ;  /* 0x000000492c2c8221 */ /* 0x008fe20000010000 */
[----:B------:R-:W-:Y:S01]  /*51f0*/  ISETP.GT.AND P0, PT, R58, 0xf, PT ;  /* 0x0000000f3a00780c */ /* 0x000fe20003f04270 */
[----:B------:R-:W-:Y:S01]  /*5200*/  FFMA.FTZ R151, R72, R118, R151 ;  /* 0x0000007648977223 */ /* 0x000fe20000010097 */
[----:B------:R-:W-:Y:S01]  /*5210*/  SHFL.DOWN PT, R73, R46, 0x10, 0x1f ;  /* 0x0a001f002e497f89 */ /* 0x000fe200000e0000 */
[----:B------:R-:W-:Y:S02]  /*5220*/  FFMA.FTZ R104, R104, R51, R71 ;  /* 0x0000003368687223 */ /* 0x000fe40000010047 */
[----:B------:R-:W-:Y:S01]  /*5230*/  FMUL.FTZ R49, R77, R123 ;  /* 0x0000007b4d317220 */ /* 0x000fe20000410000 */
[----:B------:R-:W0:Y:S01]  /*5240*/  SHFL.DOWN PT, R72, R45, 0x10, 0x1f ;  /* 0x0a001f002d487f89 */ /* 0x000e2200000e0000 */
[----:B------:R-:W-:Y:S02]  /*5250*/  FFMA.FTZ R115, R101, R70, R115 ;  /* 0x0000004665737223 */ /* 0x000fe40000010073 */
[----:B------:R-:W-:Y:S01]  /*5260*/  FFMA.FTZ R70, R76, R121, -R49 ;  /* 0x000000794c467223 */ /* 0x000fe20000010831 */
[----:B------:R-:W1:Y:S01]  /*5270*/  SHFL.DOWN PT, R71, R44, 0x10, 0x1f ;  /* 0x0a001f002c477f89 */ /* 0x000e6200000e0000 */
[----:B------:R-:W-:-:S02]  /*5280*/  FMUL.FTZ R49, R77, R128 ;  /* 0x000000804d317220 */ /* 0x000fc40000410000 */
[C---:B------:R-:W-:Y:S02]  /*5290*/  FMUL.FTZ R51, R77.reuse, R131 ;  /* 0x000000834d337220 */ /* 0x040fe40000410000 */
[C---:B------:R-:W-:Y:S02]  /*52a0*/  FFMA.FTZ R49, R76.reuse, R129, -R49 ;  /* 0x000000814c317223 */ /* 0x040fe40000010831 */
[----:B------:R-:W-:Y:S02]  /*52b0*/  FFMA.FTZ R51, R76, R130, -R51 ;  /* 0x000000824c337223 */ /* 0x000fe40000010833 */
[----:B------:R-:W-:Y:S02]  /*52c0*/  FMUL.FTZ R50, R50, R49 ;  /* 0x0000003132327220 */ /* 0x000fe40000410000 */
[C---:B------:R-:W-:Y:S02]  /*52d0*/  FMUL.FTZ R49, R77.reuse, R127 ;  /* 0x0000007f4d317220 */ /* 0x040fe40000410000 */
[----:B------:R-:W-:-:S02]  /*52e0*/  FMUL.FTZ R121, R77, R121 ;  /* 0x000000794d797220 */ /* 0x000fc40000410000 */
[C---:B------:R-:W-:Y:S02]  /*52f0*/  FMUL.FTZ R130, R77.reuse, R130 ;  /* 0x000000824d827220 */ /* 0x040fe40000410000 */
[C---:B------:R-:W-:Y:S02]  /*5300*/  FMUL.FTZ R129, R77.reuse, R129 ;  /* 0x000000814d817220 */ /* 0x040fe40000410000 */
[-C--:B------:R-:W-:Y:S02]  /*5310*/  FMUL.FTZ R77, R77, R126.reuse ;  /* 0x0000007e4d4d7220 */ /* 0x080fe40000410000 */
[----:B------:R-:W-:Y:S02]  /*5320*/  FFMA.FTZ R49, R76, R126, -R49 ;  /* 0x0000007e4c317223 */ /* 0x000fe40000010831 */
[----:B------:R-:W-:Y:S02]  /*5330*/  FMUL.FTZ R97, R97, R70 ;  /* 0x0000004661617220 */ /* 0x000fe40000410000 */
        /* <DEDUP_REMOVED lines=41> */
.L_x_12267:
[----:B0-----:R-:W-:Y:S05]  /*55d0*/  BSYNC B0 ;  /* 0x0000000000007941 */ /* 0x001fea0003800000 */
.L_x_12266:
[----:B------:R-:W-:Y:S02]  /*55e0*/  IADD3 R2, R2, 0x1, RZ ;  /* 0x0000000102027810 */ /* 0x000fe40007ffe0ff */
[----:B------:R-:W-:-:S02]  /*55f0*/  IADD3 R3, P1, R3, 0x1, RZ ;  /* 0x0000000103037810 */ /* 0x000fc40007f3e0ff */
[----:B------:R-:W-:Y:S02]  /*5600*/  ISETP.GE.AND P0, PT, R2, c[0x0][0x16c], PT ;  /* 0x00005b0002007a0c */ /* 0x000fe40003f06270 */
[----:B------:R-:W-:-:S11]  /*5610*/  IADD3.X R0, RZ, R0, RZ, P1, !PT ;  /* 0x00000000ff007210 */ /* 0x000fd60000ffe4ff */
[----:B------:R-:W-:Y:S01]  /*5620*/  @P0 CALL.REL.NOINC `(.L_x_12221) ;  /* 0x0000001000000944 */ /* 0x000fe20003c00000 */
[----:B------:R-:W-:Y:S05]  /*5630*/  BRA `(.L_x_12268) ;  /* 0xffffb60000007947 */ /* 0x000fea000383ffff */
.L_x_12221:
[----:B------:R-:W-:Y:S01]  /*5640*/  BAR.SYNC.DEFER_BLOCKING 0x0 ;  /* 0x0000000000007b1d */ /* 0x000fe20000010000 */
[----:B------:R-:W-:Y:S01]  /*5650*/  F2FP.BF16.PACK_AB R23, R12, R13 ;  /* 0x0000000d0c17723e */ /* 0x000fe200000010ff */
[----:B------:R-:W-:Y:S01]  /*5660*/  IMAD R0, R64, c[0x0][0x2d8], RZ ;  /* 0x0000b60040007a24 */ /* 0x000fe200078e02ff */
[----:B------:R-:W-:Y:S02]  /*5670*/  F2FP.BF16.PACK_AB R22, R14, R15 ;  /* 0x0000000f0e16723e */ /* 0x000fe400000010ff */
[----:B------:R-:W-:Y:S01]  /*5680*/  F2FP.BF16.PACK_AB R21, R16, R17 ;  /* 0x000000111015723e */ /* 0x000fe200000010ff */
[----:B------:R-:W-:Y:S01]  /*5690*/  IMAD R13, R65, c[0x0][0x2dc], R0 ;  /* 0x0000b700410d7a24 */ /* 0x000fe200078e0200 */
[----:B------:R-:W-:Y:S01]  /*56a0*/  F2FP.BF16.PACK_AB R20, R18, R19 ;  /* 0x000000131214723e */ /* 0x000fe200000010ff */
[----:B------:R-:W-:Y:S01]  /*56b0*/  IMAD R0, R68, c[0x0][0x2e0], RZ ;  /* 0x0000b80044007a24 */ /* 0x000fe200078e02ff */
[----:B------:R-:W-:Y:S02]  /*56c0*/  IADD3 R26, R37, -0x1, RZ ;  /* 0xffffffff251a7810 */ /* 0x000fe40007ffe0ff */
[----:B------:R-:W-:-:S02]  /*56d0*/  IADD3 R39, P1, R39, -0x400, RZ ;  /* 0xfffffc0027277810 */ /* 0x000fc40007f3e0ff */
[----:B------:R-:W-:Y:S02]  /*56e0*/  SHF.L.U32 R24, R26, 0x8, RZ ;  /* 0x000000081a187819 */ /* 0x000fe400000006ff */
[----:B------:R-:W-:Y:S02]  /*56f0*/  IADD3 R52, P2, R52, -0x200, RZ ;  /* 0xfffffe0034347810 */ /* 0x000fe40007f5e0ff */
[--C-:B------:R-:W-:Y:S02]  /*5700*/  SHF.R.S32.HI R25, RZ, 0x1f, R24.reuse ;  /* 0x0000001fff197819 */ /* 0x100fe40000011418 */
[----:B------:R-:W-:Y:S02]  /*5710*/  IADD3 R56, P3, R56, -0x200, RZ ;  /* 0xfffffe0038387810 */ /* 0x000fe40007f7e0ff */
[----:B------:R-:W-:Y:S01]  /*5720*/  IADD3 R54, P4, R54, -0x200, RZ ;  /* 0xfffffe0036367810 */ /* 0x000fe20007f9e0ff */
[----:B------:R-:W-:Y:S01]  /*5730*/  IMAD.WIDE.U32 R2, R65, c[0x0][0x2d8], R24 ;  /* 0x0000b60041027a25 */ /* 0x000fe200078e0018 */
[----:B------:R-:W-:Y:S01]  /*5740*/  IADD3 R36, R36, 0x1, RZ ;  /* 0x0000000124247810 */ /* 0x000fe20007ffe0ff */
[----:B------:R0:W-:Y:S01]  /*5750*/  STS.128 [R58.X16], R20 ;  /* 0x000000143a007388 */ /* 0x0001e2000000cc00 */
[----:B------:R-:W-:-:S06]  /*5760*/  NOP ;  /* 0x0000000000007918 */ /* 0x000fcc0000000000 */
[----:B------:R-:W1:Y:S01]  /*5770*/  LDS.128 R16, [R58.X16] ;  /* 0x000000003a107984 */ /* 0x000e62000000cc00 */
[----:B------:R-:W-:Y:S01]  /*5780*/  IADD3 R3, R3, R13, RZ ;  /* 0x0000000d03037210 */ /* 0x000fe20007ffe0ff */
[----:B------:R-:W-:Y:S01]  /*5790*/  IMAD R13, R69, c[0x0][0x2e4], R0 ;  /* 0x0000b900450d7a24 */ /* 0x000fe200078e0200 */
[----:B------:R-:W-:Y:S01]  /*57a0*/  IADD3.X R38, R38, -0x1, RZ, P1, !PT ;  /* 0xffffffff26267810 */ /* 0x000fe20000ffe4ff */
[----:B------:R-:W-:Y:S01]  /*57b0*/  IMAD R0, R64, c[0x0][0x2f8], RZ ;  /* 0x0000be0040007a24 */ /* 0x000fe200078e02ff */
[----:B------:R-:W-:Y:S01]  /*57c0*/  IADD3.X R53, R53, -0x1, RZ, P2, !PT ;  /* 0xffffffff35357810 */ /* 0x000fe200017fe4ff */
[----:B------:R-:W-:Y:S01]  /*57d0*/  IMAD.WIDE.U32 R2, R69, c[0x0][0x2e0], R2 ;  /* 0x0000b80045027a25 */ /* 0x000fe200078e0002 */
[----:B------:R-:W-:Y:S02]  /*57e0*/  IADD3.X R57, R57, -0x1, RZ, P3, !PT ;  /* 0xffffffff39397810 */ /* 0x000fe40001ffe4ff */
[----:B0-----:R-:W-:Y:S01]  /*57f0*/  F2FP.BF16.PACK_AB R23, R11, R10 ;  /* 0x0000000a0b17723e */ /* 0x001fe200000010ff */
[----:B------:R-:W-:Y:S01]  /*5800*/  IMAD R27, R65, c[0x0][0x2fc], R0 ;  /* 0x0000bf00411b7a24 */ /* 0x000fe200078e0200 */
[----:B------:R-:W-:Y:S01]  /*5810*/  IADD3 R3, R3, R13, RZ ;  /* 0x0000000d03037210 */ /* 0x000fe20007ffe0ff */
[----:B------:R-:W-:Y:S01]  /*5820*/  IMAD.WIDE.U32 R24, R65, c[0x0][0x2f8], R24 ;  /* 0x0000be0041187a25 */ /* 0x000fe200078e0018 */
[----:B------:R-:W-:-:S02]  /*5830*/  LEA R12, P0, R2, c[0x0][0x330], 0x1 ;  /* 0x0000cc00020c7a11 */ /* 0x000fc400078008ff */
[----:B------:R-:W-:Y:S01]  /*5840*/  F2FP.BF16.PACK_AB R22, R9, R8 ;  /* 0x000000080916723e */ /* 0x000fe200000010ff */
[----:B------:R-:W-:Y:S01]  /*5850*/  IMAD R0, R68, c[0x0][0x300], RZ ;  /* 0x0000c00044007a24 */ /* 0x000fe200078e02ff */
[----:B------:R-:W-:Y:S02]  /*5860*/  LEA.HI.X R13, R2, c[0x0][0x334], R3, 0x1, P0 ;  /* 0x0000cd00020d7a11 */ /* 0x000fe400000f0c03 */
[----:B------:R-:W-:Y:S02]  /*5870*/  F2FP.BF16.PACK_AB R21, R7, R6 ;  /* 0x000000060715723e */ /* 0x000fe400000010ff */
[----:B------:R-:W-:Y:S01]  /*5880*/  F2FP.BF16.PACK_AB R20, R5, R4 ;  /* 0x000000040514723e */ /* 0x000fe200000010ff */
[----:B------:R-:W-:Y:S01]  /*5890*/  IMAD.WIDE R2, R59, 0x10, R12 ;  /* 0x000000103b027825 */ /* 0x000fe200078e020c */
[----:B------:R-:W-:Y:S02]  /*58a0*/  IADD3 R25, R25, R27, RZ ;  /* 0x0000001b19197210 */ /* 0x000fe40007ffe0ff */
[----:B------:R-:W-:Y:S01]  /*58b0*/  IADD3.X R55, R55, -0x1, RZ, P4, !PT ;  /* 0xffffffff37377810 */ /* 0x000fe200027fe4ff */
[----:B------:R-:W-:-:S04]  /*58c0*/  FADD.FTZ R4, R61, R4 ;  /* 0x000000043d047221 */ /* 0x000fc80000010000 */
        /* <DEDUP_REMOVED lines=23> */
.L_x_12219:
        /* <DEDUP_REMOVED lines=24> */
.L_x_12271:
[----:B0-----:R-:W-:Y:S05]  /*5bc0*/  BSYNC B0 ;  /* 0x0000000000007941 */ /* 0x001fea0003800000 */
.L_x_12270:
[----:B------:R-:W-:Y:S01]  /*5bd0*/  BSSY B0, `(.L_x_12272) ;  /* 0x0000018000007945 */ /* 0x000fe20003800000 */
[----:B------:R-:W-:Y:S05]  /*5be0*/  @!P0 BRA `(.L_x_12273) ;  /* 0x0000015000008947 */ /* 0x000fea0003800000 */
[----:B------:R-:W-:Y:S06]  /*5bf0*/  BAR.SYNC.DEFER_BLOCKING 0x0 ;  /* 0x0000000000007b1d */ /* 0x000fec0000010000 */
[----:B------:R-:W1:Y:S04]  /*5c00*/  SHFL.DOWN P0, R0, R61, 0x1, 0x1f ;  /* 0x08201f003d007f89 */ /* 0x000e680000000000 */
[----:B------:R-:W2:Y:S04]  /*5c10*/  S2R R6, SR_LANEID ;  /* 0x0000000000067919 */ /* 0x000ea80000000000 */
[----:B0-----:R-:W0:Y:S01]  /*5c20*/  S2R R15, SR_TID.X ;  /* 0x00000000000f7919 */ /* 0x001e220000002100 */
        /* <DEDUP_REMOVED lines=10> */
[----:B0-----:R-:W-:-:S04]  /*5cd0*/  ISETP.NE.AND P0, PT, R15, RZ, PT ;  /* 0x000000ff0f00720c */ /* 0x001fc80003f05270 */
[----:B------:R0:W-:Y:S04]  /*5ce0*/  @!P1 STS [0xc64], R4 ;  /* 0x000c6404ff009388 */ /* 0x0001e80000000800 */
[----:B------:R-:W-:Y:S06]  /*5cf0*/  BAR.SYNC.DEFER_BLOCKING 0x0 ;  /* 0x0000000000007b1d */ /* 0x000fec0000010000 */
[----:B------:R-:W-:Y:S05]  /*5d00*/  @P0 BRA `(.L_x_12274) ;  /* 0x0000004000000947 */ /* 0x000fea0003800000 */
[----:B0-----:R0:W-:Y:S01]  /*5d10*/  RED.E.ADD.F32.FTZ.RN.STRONG.GPU [R78.64], R4 ;  /* 0x000000044e00798e */ /* 0x0011e2000c10e786 */
[----:B------:R-:W-:Y:S01]  /*5d20*/  HFMA2.MMA R15, -RZ, RZ, 0, 0 ;  /* 0x00000000ff0f7435 */ /* 0x000fe200000001ff */
[----:B------:R-:W-:Y:S05]  /*5d30*/  BRA `(.L_x_12274) ;  /* 0x0000001000007947 */ /* 0x000fea0003800000 */
.L_x_12273:
[----:B0-----:R-:W0:Y:S02]  /*5d40*/  S2R R15, SR_TID.X ;  /* 0x00000000000f7919 */ /* 0x001e240000002100 */
.L_x_12274:
[----:B0-----:R-:W-:Y:S05]  /*5d50*/  BSYNC B0 ;  /* 0x0000000000007941 */ /* 0x001fea0003800000 */
.L_x_12272:
[----:B------:R-:W-:-:S13]  /*5d60*/  ISETP.GE.AND P0, PT, R15, c[0x0][0x16c], PT ;  /* 0x00005b000f007a0c */ /* 0x000fda0003f06270 */
        /* <DEDUP_REMOVED lines=9> */
.L_x_12275:
        /* <DEDUP_REMOVED lines=28> */
.L_x_12276:
        /* <DEDUP_REMOVED lines=12> */
.L_x_14740:


//--------------------- .text._Z25selective_scan_bwd_kernelI32Selective_Scan_bwd_kernel_traitsILi32ELi8ELb1ELb0ELb1ELb0ELb1EN3c108BFloat16ENS1_7complexIfEEEEv12SSMParamsBwd --------------------------
	.section	.text._Z25selective_scan_bwd_kernelI32Selective_Scan_bwd_kernel_traitsILi32ELi8ELb1ELb0ELb1ELb0ELb1EN3c108BFloat16ENS1_7complexIfEEEEv12SSMParamsBwd,"ax",@progbits
	.sectioninfo	@"SHI_REGISTERS=172"
	.align	128
        .global         _Z25selective_scan_bwd_kernelI32Selective_Scan_bwd_kernel_traitsILi32ELi8ELb1ELb0ELb1ELb0ELb1EN3c108BFloat16ENS1_7complexIfEEEEv12SSMParamsBwd
        .type           _Z25selective_scan_bwd_kernelI32Selective_Scan_bwd_kernel_traitsILi32ELi8ELb1ELb0ELb1ELb0ELb1EN3c108BFloat16ENS1_7complexIfEEEEv12SSMParamsBwd,@function
        .size           _Z25selective_scan_bwd_kernelI32Selective_Scan_bwd_kernel_traitsILi32ELi8ELb1ELb0ELb1ELb0ELb1EN3c108BFloat16ENS1_7complexIfEEEEv12SSMParamsBwd,(.L_x_14741 - _Z25selective_scan_bwd_kernelI32Selective_Scan_bwd_kernel_traitsILi32ELi8ELb1ELb0ELb1ELb0ELb1EN3c108BFloat16ENS1_7complexIfEEEEv12SSMParamsBwd)
        .other          _Z25selective_scan_bwd_kernelI32Selective_Scan_bwd_kernel_traitsILi32ELi8ELb1ELb0ELb1ELb0ELb1EN3c108BFloat16ENS1_7complexIfEEEEv12SSMParamsBwd,@"STO_CUDA_ENTRY STV_DEFAULT"
_Z25selective_scan_bwd_kernelI32Selective_Scan_bwd_kernel_traitsILi32ELi8ELb1ELb0ELb1ELb0ELb1EN3c108BFloat16ENS1_7complexIfEEEEv12SSMParamsBwd:
.text._Z25selective_scan_bwd_kernelI32Selective_Scan_bwd_kernel_traitsILi32ELi8ELb1ELb0ELb1ELb0ELb1EN3c108BFloat16ENS1_7complexIfEEEEv12SSMParamsBwd:
        /* <DEDUP_REMOVED lines=26> */
[----:B------:R-:W-:Y:S01]  /*01a0*/  HFMA2.MMA R51, -RZ, RZ, 0, 0 ;  /* 0x00000000ff337435 */ /* 0x000fe200000001ff */
[----:B0-----:R-:W-:Y:S01]  /*01b0*/  IABS R2, R0 ;  /* 0x0000000000027213 */ /* 0x001fe20000000000 */
[C---:B------:R-:W-:Y:S01]  /*01c0*/  IMAD R8, R36.reuse, c[0x0][0x1e0], RZ ;  /* 0x0000780024087a24 */ /* 0x040fe200078e02ff */
[----:B-1----:R-:W-:Y:S01]  /*01d0*/  HFMA2.MMA R6, -RZ, RZ, 0, 0 ;  /* 0x00000000ff067435 */ /* 0x002fe200000001ff */
[----:B------:R-:W-:Y:S01]  /*01e0*/  MOV R38, RZ ;  /* 0x000000ff00267202 */ /* 0x000fe20000000f00 */
[----:B----4-:R-:W-:-:S02]  /*01f0*/  IMAD R4, R36, c[0x0][0x1d0], RZ ;  /* 0x0000740024047a24 */ /* 0x010fc400078e02ff */
[----:B------:R-:W-:Y:S01]  /*0200*/  IMAD R9, R35, c[0x0][0x1e4], R8 ;  /* 0x0000790023097a24 */ /* 0x000fe200078e0208 */
[----:B------:R-:W-:Y:S02]  /*0210*/  LOP3.LUT R8, R0, c[0x0][0x178], RZ, 0x3c, !PT ;  /* 0x00005e0000087a12 */ /* 0x000fe400078e3cff */
[----:B---3--:R-:W-:Y:S02]  /*0220*/  IADD3 R10, RZ, -R7, RZ ;  /* 0x80000007ff0a7210 */ /* 0x008fe40007ffe0ff */
[----:B------:R-:W-:Y:S01]  /*0230*/  ISETP.GE.AND P2, PT, R8, RZ, PT ;  /* 0x000000ff0800720c */ /* 0x000fe20003f46270 */
[----:B------:R-:W-:Y:S02]  /*0240*/  IMAD R8, R36, c[0x0][0x278], RZ ;  /* 0x00009e0024087a24 */ /* 0x000fe400078e02ff */
[----:B------:R-:W-:Y:S02]  /*0250*/  IMAD R3, R10, R11, RZ ;  /* 0x0000000b0a037224 */ /* 0x000fe400078e02ff */
[----:B------:R-:W-:-:S02]  /*0260*/  IMAD R10, R36, c[0x0][0x1b0], RZ ;  /* 0x00006c00240a7a24 */ /* 0x000fc400078e02ff */
[----:B------:R-:W-:-:S04]  /*0270*/  IMAD.HI.U32 R7, R7, R3, R6 ;  /* 0x0000000307077227 */ /* 0x000fc800078e0006 */
[----:B------:R-:W-:Y:S02]  /*0280*/  IMAD R13, R35, c[0x0][0x27c], R8 ;  /* 0x00009f00230d7a24 */ /* 0x000fe400078e0208 */
[----:B------:R-:W-:-:S04]  /*0290*/  IMAD.HI.U32 R37, R7, R2, RZ ;  /* 0x0000000207257227 */ /* 0x000fc800078e00ff */
[----:B------:R-:W-:Y:S01]  /*02a0*/  IMAD R7, R35, c[0x0][0x1d4], R4 ;  /* 0x0000750023077a24 */ /* 0x000fe200078e0204 */
[----:B------:R-:W-:Y:S01]  /*02b0*/  IADD3 R3, -R37, RZ, RZ ;  /* 0x000000ff25037210 */ /* 0x000fe20007ffe1ff */
[----:B------:R-:W-:-:S04]  /*02c0*/  IMAD.WIDE.U32 R4, R35, c[0x0][0x1e0], RZ ;  /* 0x0000780023047a25 */ /* 0x000fc800078e00ff */
[----:B------:R-:W-:Y:S01]  /*02d0*/  IMAD R6, R11, R3, R2 ;  /* 0x000000030b067224 */ /* 0x000fe200078e0202 */
[----:B------:R-:W-:Y:S01]  /*02e0*/  IADD3 R5, R5, R9, RZ ;  /* 0x0000000905057210 */ /* 0x000fe20007ffe0ff */
[----:B------:R-:W-:-:S03]  /*02f0*/  IMAD.WIDE.U32 R2, R35, c[0x0][0x1d0], RZ ;  /* 0x0000740023027a25 */ /* 0x000fc600078e00ff */
[----:B------:R-:W-:Y:S01]  /*0300*/  ISETP.GT.U32.AND P1, PT, R11, R6, PT ;  /* 0x000000060b00720c */ /* 0x000fe20003f24070 */
[----:B------:R-:W-:Y:S01]  /*0310*/  IMAD R17, R35, c[0x0][0x1b4], R10 ;  /* 0x00006d0023117a24 */ /* 0x000fe200078e020a */
[----:B------:R-:W-:Y:S01]  /*0320*/  IADD3 R3, R3, R7, RZ ;  /* 0x0000000703037210 */ /* 0x000fe20007ffe0ff */
[C---:B------:R-:W-:Y:S02]  /*0330*/  IMAD R10, R0.reuse, c[0x0][0x1dc], R15 ;  /* 0x00007700000a7a24 */ /* 0x040fe400078e020f */
[----:B------:R-:W-:Y:S02]  /*0340*/  IMAD R15, R33, c[0x0][0x1e8], RZ ;  /* 0x00007a00210f7a24 */ /* 0x000fe400078e02ff */
[----:B------:R-:W-:-:S04]  /*0350*/  IMAD.WIDE.U32 R2, R0, c[0x0][0x1d8], R2 ;  /* 0x0000760000027a25 */ /* 0x000fc800078e0002 */
[----:B------:R-:W-:Y:S02]  /*0360*/  IMAD R15, R0, c[0x0][0x1ec], R15 ;  /* 0x00007b00000f7a24 */ /* 0x000fe400078e020f */
[-C--:B------:R-:W-:Y:S01]  /*0370*/  @!P1 IADD3 R6, R6, -R11.reuse, RZ ;  /* 0x8000000b06069210 */ /* 0x080fe20007ffe0ff */
[----:B------:R-:W-:Y:S01]  /*0380*/  IMAD.WIDE.U32 R8, R35, c[0x0][0x1b0], RZ ;  /* 0x00006c0023087a25 */ /* 0x000fe200078e00ff */
[----:B------:R-:W-:Y:S02]  /*0390*/  @!P1 IADD3 R37, R37, 0x1, RZ ;  /* 0x0000000125259810 */ /* 0x000fe40007ffe0ff */
[----:B------:R-:W-:Y:S01]  /*03a0*/  ISETP.GE.U32.AND P0, PT, R6, R11, PT ;  /* 0x0000000b0600720c */ /* 0x000fe20003f06070 */
[----:B------:R-:W-:Y:S01]  /*03b0*/  IMAD.WIDE.U32 R6, R35, c[0x0][0x278], RZ ;  /* 0x00009e0023067a25 */ /* 0x000fe200078e00ff */
[----:B------:R-:W-:Y:S02]  /*03c0*/  LEA R11, R12, 0xffffff00, 0x8 ;  /* 0xffffff000c0b7811 */ /* 0x000fe400078e40ff */
[----:B------:R-:W-:-:S02]  /*03d0*/  ISETP.NE.AND P1, PT, RZ, c[0x0][0x178], PT ;  /* 0x00005e00ff007a0c */ /* 0x000fc40003f25270 */
[----:B------:R-:W-:Y:S02]  /*03e0*/  IADD3 R7, R7, R13, RZ ;  /* 0x0000000d07077210 */ /* 0x000fe40007ffe0ff */
[----:B------:R-:W-:Y:S02]  /*03f0*/  SHF.R.S32.HI R13, RZ, 0x1f, R11 ;  /* 0x0000001fff0d7819 */ /* 0x000fe4000001140b */
[----:B------:R-:W-:Y:S02]  /*0400*/  IADD3 R43, P3, R11, R2, RZ ;  /* 0x000000020b2b7210 */ /* 0x000fe40007f7e0ff */
[----:B------:R-:W-:Y:S01]  /*0410*/  IADD3 R9, R9, R17, RZ ;  /* 0x0000001109097210 */ /* 0x000fe20007ffe0ff */
[----:B------:R-:W-:Y:S01]  /*0420*/  IMAD R17, R33, c[0x0][0x280], RZ ;  /* 0x0000a00021117a24 */ /* 0x000fe200078e02ff */
[----:B------:R-:W-:Y:S01]  /*0430*/  IADD3.X R10, R13, R3, R10, P3, !PT ;  /* 0x000000030d0a7210 */ /* 0x000fe20001ffe40a */
[----:B------:R-:W-:Y:S01]  /*0440*/  IMAD.WIDE.U32 R2, R0, c[0x0][0x1e8], R4 ;  /* 0x00007a0000027a25 */ /* 0x000fe200078e0004 */
[----:B------:R-:W-:-:S02]  /*0450*/  @P0 IADD3 R37, R37, 0x1, RZ ;  /* 0x0000000125250810 */ /* 0x000fc40007ffe0ff */
[----:B------:R-:W-:Y:S01]  /*0460*/  ISETP.GE.AND P3, PT, R12, 0x1, PT ;  /* 0x000000010c00780c */ /* 0x000fe20003f66270 */
[C---:B------:R-:W-:Y:S01]  /*0470*/  IMAD.WIDE.U32 R4, R0.reuse, c[0x0][0x280], R6 ;  /* 0x0000a00000047a25 */ /* 0x040fe200078e0006 */
[----:B------:R-:W-:Y:S02]  /*0480*/  IADD3 R45, P0, R11, R2, RZ ;  /* 0x000000020b2d7210 */ /* 0x000fe40007f1e0ff */
[----:B------:R-:W-:Y:S01]  /*0490*/  @!P2 IADD3 R37, -R37, RZ, RZ ;  /* 0x000000ff2525a210 */ /* 0x000fe20007ffe1ff */
[----:B------:R-:W-:Y:S01]  /*04a0*/  IMAD R17, R0, c[0x0][0x284], R17 ;  /* 0x0000a10000117a24 */ /* 0x000fe200078e0211 */
[----:B------:R-:W-:Y:S02]  /*04b0*/  IADD3.X R2, R13, R3, R15, P0, !PT ;  /* 0x000000030d027210 */ /* 0x000fe400007fe40f */
[----:B------:R-:W-:Y:S02]  /*04c0*/  LEA R42, P0, R43, c[0x0][0x240], 0x1 ;  /* 0x000090002b2a7a11 */ /* 0x000fe400078008ff */
[----:B------:R-:W-:-:S02]  /*04d0*/  @!P1 LOP3.LUT R37, RZ, c[0x0][0x178], RZ, 0x33, !PT ;  /* 0x00005e00ff259a12 */ /* 0x000fc400078e33ff */
[----:B------:R-:W-:Y:S02]  /*04e0*/  LEA.HI.X R43, R43, c[0x0][0x244], R10, 0x1, P0 ;  /* 0x000091002b2b7a11 */ /* 0x000fe400000f0c0a */
[----:B------:R-:W-:Y:S01]  /*04f0*/  ISETP.NE.U32.AND P0, PT, RZ, c[0x0][0x260], PT ;  /* 0x00009800ff007a0c */ /* 0x000fe20003f05070 */
[----:B------:R-:W-:Y:S01]  /*0500*/  IMAD.WIDE.U32 R8, R37, c[0x0][0x1c8], R8 ;  /* 0x0000720025087a25 */ /* 0x000fe200078e0008 */
[----:B------:R-:W-:Y:S02]  /*0510*/  IADD3 R11, P2, R11, R4, RZ ;  /* 0x000000040b0b7210 */ /* 0x000fe40007f5e0ff */
[----:B------:R-:W-:Y:S02]  /*0520*/  LEA R44, P1, R45, c[0x0][0x248], 0x1 ;  /* 0x000092002d2c7a11 */ /* 0x000fe400078208ff */
[----:B------:R-:W-:Y:S02]  /*0530*/  ISETP.NE.AND.EX P0, PT, RZ, c[0x0][0x264], PT, P0 ;  /* 0x00009900ff007a0c */ /* 0x000fe40003f05300 */
[----:B------:R-:W-:-:S02]  /*0540*/  SHF.R.S32.HI R155, RZ, 0x1f, R37 ;  /* 0x0000001fff9b7819 */ /* 0x000fc40000011425 */
        /* <DEDUP_REMOVED lines=16> */
[----:B------:R-:W-:Y:S02]  /*0650*/  @P0 MOV R21, 0x10 ;  /* 0x0000001000150802 */ /* 0x000fe40000000f00 */
[----:B------:R-:W-:-:S02]  /*0660*/  LEA.HI.X R47, R11, c[0x0][0x30c], R4, 0x1, P4 ;  /* 0x0000c3000b2f7a11 */ /* 0x000fc400020f0c04 */
[----:B------:R-:W-:Y:S01]  /*0670*/  LEA.HI.X.SX32 R3, R3, R8, 0x1, P5 ;  /* 0x0000000803037211 */ /* 0x000fe200028f0eff */
[----:B------:R-:W-:Y:S01]  /*0680*/  @P0 IMAD.WIDE R20, R2, R21, c[0x0][0x260] ;  /* 0x0000980002140625 */ /* 0x000fe200078e0215 */
[----:B------:R-:W-:Y:S01]  /*0690*/  LEA R41, P6, R48, c[0x0][0x230], 0x1 ;  /* 0x00008c0030297a11 */ /* 0x000fe200078c08ff */
[----:B------:R-:W-:Y:S01]  /*06a0*/  @!P0 CS2R R20, SRZ ;  /* 0x0000000000148805 */ /* 0x000fe2000001ff00 */
[C---:B------:R-:W-:Y:S02]  /*06b0*/  @P1 LEA R18, P4, R0.reuse, c[0x0][0x328], 0x2 ;  /* 0x0000ca0000121a11 */ /* 0x040fe400078810ff */
        /* <DEDUP_REMOVED lines=9> */
[----:B------:R-:W-:-:S03]  /*0750*/  MOV R51, RZ ;  /* 0x000000ff00337202 */ /* 0x000fc60000000f00 */
.L_x_12327:
[----:B------:R-:W-:Y:S01]  /*0760*/  BAR.SYNC.DEFER_BLOCKING 0x0 ;  /* 0x0000000000007b1d */ /* 0x000fe20000010000 */
[----:B0-----:R-:W-:-:S05]  /*0770*/  IMAD.WIDE R2, R39, 0x10, R42 ;  /* 0x0000001027027825 */ /* 0x001fca00078e022a */
[----:B------:R-:W2:Y:S01]  /*0780*/  LDG.E.128 R24, [R2.64] ;  /* 0x0000000602187981 */ /* 0x000ea2000c1e1d00 */
[----:B------:R-:W-:-:S03]  /*0790*/  IMAD.WIDE R12, R39, 0x10, R44 ;  /* 0x00000010270c7825 */ /* 0x000fc600078e022c */
[----:B-12---:R0:W-:Y:S01]  /*07a0*/  STS.128 [R40.X16], R24 ;  /* 0x0000001828007388 */ /* 0x0061e2000000cc00 */
[----:B------:R-:W-:-:S06]  /*07b0*/  NOP ;  /* 0x0000000000007918 */ /* 0x000fcc0000000000 */
[----:B------:R-:W-:Y:S04]  /*07c0*/  LDS.128 R4, [R40.X16] ;  /* 0x0000000028047984 */ /* 0x000fe8000000cc00 */
[----:B------:R-:W-:Y:S06]  /*07d0*/  BAR.SYNC.DEFER_BLOCKING 0x0 ;  /* 0x0000000000007b1d */ /* 0x000fec0000010000 */
[----:B------:R-:W2:Y:S01]  /*07e0*/  LDG.E.128 R28, [R12.64] ;  /* 0x000000060c1c7981 */ /* 0x000ea2000c1e1d00 */
[----:B------:R-:W-:Y:S01]  /*07f0*/  IMAD.WIDE R14, R39, 0x10, R46 ;  /* 0x00000010270e7825 */ /* 0x000fe200078e022e */
[----:B------:R-:W-:-:S02]  /*0800*/  IADD3 R50, -R49, c[0x0][0x174], RZ ;  /* 0x00005d0031327a10 */ /* 0x000fc40007ffe1ff */
[----:B--2---:R1:W-:Y:S01]  /*0810*/  STS.128 [R40.X16], R28 ;  /* 0x0000001c28007388 */ /* 0x0043e2000000cc00 */
[----:B------:R-:W-:-:S06]  /*0820*/  NOP ;  /* 0x0000000000007918 */ /* 0x000fcc0000000000 */
[----:B------:R-:W-:Y:S04]  /*0830*/  LDS.128 R8, [R40.X16] ;  /* 0x0000000028087984 */ /* 0x000fe8000000cc00 */
[----:B------:R-:W-:Y:S06]  /*0840*/  BAR.SYNC.DEFER_BLOCKING 0x0 ;  /* 0x0000000000007b1d */ /* 0x000fec0000010000 */
[----:B------:R-:W2:Y:S01]  /*0850*/  LDG.E.128 R52, [R14.64] ;  /* 0x000000060e347981 */ /* 0x000ea2000c1e1d00 */
[----:B------:R-:W-:Y:S01]  /*0860*/  LEA R2, R50, 0xffffff00, 0x8 ;  /* 0xffffff0032027811 */ /* 0x000fe200078e40ff */
[----:B------:R-:W-:-:S02]  /*0870*/  IMAD R22, R36, c[0x0][0x1f0], RZ ;  /* 0x00007c0024167a24 */ /* 0x000fc400078e02ff */
[----:B0-----:R-:W-:Y:S01]  /*0880*/  IMAD R25, R33, c[0x0][0x1f8], RZ ;  /* 0x00007e0021197a24 */ /* 0x001fe200078e02ff */
[----:B------:R-:W-:Y:S01]  /*0890*/  SHF.R.S32.HI R3, RZ, 0x1f, R2 ;  /* 0x0000001fff037819 */ /* 0x000fe20000011402 */
[C---:B------:R-:W-:Y:S02]  /*08a0*/  IMAD R23, R35.reuse, c[0x0][0x1f4], R22 ;  /* 0x00007d0023177a24 */ /* 0x040fe400078e0216 */
[----:B------:R-:W-:Y:S02]  /*08b0*/  IMAD R25, R0, c[0x0][0x1fc], R25 ;  /* 0x00007f0000197a24 */ /* 0x000fe400078e0219 */
[----:B------:R-:W-:-:S05]  /*08c0*/  IMAD.WIDE.U32 R12, R35, c[0x0][0x1f0], R2 ;  /* 0x00007c00230c7a25 */ /* 0x000fca00078e0002 */
[----:B------:R-:W-:-:S05]  /*08d0*/  IADD3 R13, R13, R23, RZ ;  /* 0x000000170d0d7210 */ /* 0x000fca0007ffe0ff */
[----:B------:R-:W-:-:S05]  /*08e0*/  IMAD.WIDE.U32 R12, R0, c[0x0][0x1f8], R12 ;  /* 0x00007e00000c7a25 */ /* 0x000fca00078e000c */
[----:B------:R-:W-:Y:S02]  /*08f0*/  IADD3 R13, R13, R25, RZ ;  /* 0x000000190d0d7210 */ /* 0x000fe40007ffe0ff */
[----:B------:R-:W-:-:S04]  /*0900*/  LEA R22, P0, R12, c[0x0][0x268], 0x1 ;  /* 0x00009a000c167a11 */ /* 0x000fc800078008ff */
[----:B------:R-:W-:-:S05]  /*0910*/  LEA.HI.X R23, R12, c[0x0][0x26c], R13, 0x1, P0 ;  /* 0x00009b000c177a11 */ /* 0x000fca00000f0c0d */
[----:B------:R-:W-:Y:S01]  /*0920*/  IMAD.WIDE R22, R39, 0x10, R22 ;  /* 0x0000001027167825 */ /* 0x000fe200078e0216 */
[----:B--2---:R0:W-:Y:S01]  /*0930*/  STS.128 [R40.X16], R52 ;  /* 0x0000003428007388 */ /* 0x0041e2000000cc00 */
[----:B------:R-:W-:-:S06]  /*0940*/  NOP ;  /* 0x0000000000007918 */ /* 0x000fcc0000000000 */
[----:B------:R-:W2:Y:S04]  /*0950*/  LDS.128 R12, [R40.X16] ;  /* 0x00000000280c7984 */ /* 0x000ea8000000cc00 */
[----:B------:R-:W-:Y:S06]  /*0960*/  BAR.SYNC.DEFER_BLOCKING 0x0 ;  /* 0x0000000000007b1d */ /* 0x000fec0000010000 */
[----:B-1----:R1:W3:Y:S01]  /*0970*/  LDG.E.128 R28, [R22.64] ;  /* 0x00000006161c7981 */ /* 0x0022e2000c1e1d00 */
        /* <DEDUP_REMOVED lines=8> */
[----:B------:R-:W-:-:S04]  /*0a00*/  LEA R26, P0, R24, c[0x0][0x258], 0x1 ;  /* 0x00009600181a7a11 */ /* 0x000fc800078008ff */
[----:B------:R-:W-:-:S05]  /*0a10*/  LEA.HI.X R27, R24, c[0x0][0x25c], R25, 0x1, P0 ;  /* 0x00009700181b7a11 */ /* 0x000fca00000f0c19 */
[----:B-1----:R-:W-:Y:S01]  /*0a20*/  IMAD.WIDE R22, R39, 0x10, R26 ;  /* 0x0000001027167825 */ /* 0x002fe200078e021a */
[----:B---3--:R-:W-:Y:S01]  /*0a30*/  STS.128 [R40.X16], R28 ;  /* 0x0000001c28007388 */ /* 0x008fe2000000cc00 */
[----:B------:R-:W-:-:S06]  /*0a40*/  NOP ;  /* 0x0000000000007918 */ /* 0x000fcc0000000000 */
[----:B------:R-:W1:Y:S04]  /*0a50*/  LDS.128 R24, [R40.X16] ;  /* 0x0000000028187984 */ /* 0x000e68000000cc00 */
[----:B------:R-:W-:Y:S06]  /*0a60*/  BAR.SYNC.DEFER_BLOCKING 0x0 ;  /* 0x0000000000007b1d */ /* 0x000fec0000010000 */
[----:B0-----:R0:W3:Y:S01]  /*0a70*/  LDG.E.128 R52, [R22.64] ;  /* 0x0000000616347981 */ /* 0x0010e2000c1e1d00 */
[----:B--2---:R-:W-:-:S02]  /*0a80*/  PRMT R63, RZ, 0x5410, R15 ;  /* 0x00005410ff3f7816 */ /* 0x004fc4000000000f */
        /* <DEDUP_REMOVED lines=10> */
[----:B------:R-:W1:Y:S01]  /*0b30*/  MUFU.EX2 R56, R56 ;  /* 0x0000003800387308 */ /* 0x000e620000000800 */
[--C-:B------:R-:W-:Y:S01]  /*0b40*/  PRMT R75, RZ, 0x5410, R27.reuse ;  /* 0x00005410ff4b7816 */ /* 0x100fe2000000001b */
[----:B0-----:R-:W-:Y:S01]  /*0b50*/  FMUL.FTZ R22, R64, -1.4426950216293334961 ;  /* 0xbfb8aa3b40167820 */ /* 0x001fe20000410000 */
[----:B------:R-:W-:Y:S01]  /*0b60*/  PRMT R77, RZ, 0x7610, R27 ;  /* 0x00007610ff4d7816 */ /* 0x000fe2000000001b */
[----:B------:R-:W-:-:S02]  /*0b70*/  FMUL.FTZ R23, R68, -1.4426950216293334961 ;  /* 0xbfb8aa3b44177820 */ /* 0x000fc40000410000 */
[----:B------:R-:W-:Y:S02]  /*0b80*/  FMUL.FTZ R59, R75, -1.4426950216293334961 ;  /* 0xbfb8aa3b4b3b7820 */ /* 0x000fe40000410000 */
[----:B------:R-:W0:Y:S01]  /*0b90*/  MUFU.EX2 R57, R24 ;  /* 0x0000001800397308 */ /* 0x000e220000000800 */
[----:B------:R-:W-:Y:S02]  /*0ba0*/  FMUL.FTZ R61, R77, -1.4426950216293334961 ;  /* 0xbfb8aa3b4d3d7820 */ /* 0x000fe40000410000 */
[----:B------:R-:W-:-:S05]  /*0bb0*/  FMUL.FTZ R58, R72, -1.4426950216293334961 ;  /* 0xbfb8aa3b483a7820 */ /* 0x000fca0000410000 */
[----:B------:R-:W2:Y:S01]  /*0bc0*/  MUFU.EX2 R28, R28 ;  /* 0x0000001c001c7308 */ /* 0x000ea20000000800 */
[----:B-1----:R-:W-:-:S07]  /*0bd0*/  FADD.FTZ R56, R56, 1 ;  /* 0x3f80000038387421 */ /* 0x002fce0000010000 */
[----:B------:R-:W1:Y:S01]  /*0be0*/  MUFU.RCP R56, R56 ;  /* 0x0000003800387308 */ /* 0x000e620000001000 */
[----:B0-----:R-:W-:-:S07]  /*0bf0*/  FADD.FTZ R57, R57, 1 ;  /* 0x3f80000039397421 */ /* 0x001fce0000010000 */
[----:B------:R0:W4:Y:S01]  /*0c00*/  MUFU.EX2 R30, R22 ;  /* 0x00000016001e7308 */ /* 0x0001220000000800 */
[----:B--2---:R-:W-:-:S07]  /*0c10*/  FADD.FTZ R28, R28, 1 ;  /* 0x3f8000001c1c7421 */ /* 0x004fce0000010000 */
[----:B------:R2:W-:Y:S01]  /*0c20*/  MUFU.EX2 R69, R59 ;  /* 0x0000003b00457308 */ /* 0x0005e20000000800 */
[----:B-1----:R-:W-:Y:S02]  /*0c30*/  FMUL.FTZ R67, R29, R56 ;  /* 0x000000381d437220 */ /* 0x002fe40000410000 */
[----:B0-----:R-:W-:-:S05]  /*0c40*/  IMAD R22, R36, c[0x0][0x2e8], RZ ;  /* 0x0000ba0024167a24 */ /* 0x001fca00078e02ff */
[----:B------:R0:W1:Y:S01]  /*0c50*/  MUFU.EX2 R79, R61 ;  /* 0x0000003d004f7308 */ /* 0x0000620000000800 */
[----:B--2---:R-:W-:Y:S02]  /*0c60*/  IMAD R59, R35, c[0x0][0x2ec], R22 ;  /* 0x0000bb00233b7a24 */ /* 0x004fe400078e0216 */
[----:B----4-:R-:W-:-:S05]  /*0c70*/  FADD.FTZ R30, R30, 1 ;  /* 0x3f8000001e1e7421 */ /* 0x010fca0000010000 */
[----:B------:R2:W4:Y:S01]  /*0c80*/  MUFU.EX2 R62, R23 ;  /* 0x00000017003e7308 */ /* 0x0005220000000800 */
[----:B0-----:R-:W-:-:S07]  /*0c90*/  PRMT R61, RZ, 0x7610, R14 ;  /* 0x00007610ff3d7816 */ /* 0x001fce000000000e */
[----:B------:R-:W0:Y:S01]  /*0ca0*/  MUFU.EX2 R66, R58 ;  /* 0x0000003a00427308 */ /* 0x000e220000000800 */
[----:B--2---:R-:W-:-:S04]  /*0cb0*/  IMAD.WIDE.U32 R22, R35, c[0x0][0x2e8], R2 ;  /* 0x0000ba0023167a25 */ /* 0x004fc800078e0002 */
[----:B-1----:R-:W-:Y:S01]  /*0cc0*/  FADD.FTZ R79, R79, 1 ;  /* 0x3f8000004f4f7421 */ /* 0x002fe20000010000 */
[----:B------:R-:W-:Y:S02]  /*0cd0*/  IADD3 R23, R23, R59, RZ ;  /* 0x0000003b17177210 */ /* 0x000fe40007ffe0ff */
[----:B------:R1:W2:Y:S01]  /*0ce0*/  MUFU.RCP R58, R57 ;  /* 0x00000039003a7308 */ /* 0x0002a20000001000 */
[----:B----4-:R-:W-:Y:S01]  /*0cf0*/  FADD.FTZ R62, R62, 1 ;  /* 0x3f8000003e3e7421 */ /* 0x010fe20000010000 */
[----:B------:R-:W-:Y:S01]  /*0d00*/  PRMT R59, RZ, 0x5410, R14 ;  /* 0x00005410ff3b7816 */ /* 0x000fe2000000000e */
[----:B------:R-:W-:Y:S02]  /*0d10*/  FADD.FTZ R14, -R56, 1 ;  /* 0x3f800000380e7421 */ /* 0x000fe40000010100 */
[----:B------:R-:W-:-:S03]  /*0d20*/  IMAD.WIDE.U32 R22, R0, c[0x0][0x2f0], R22 ;  /* 0x0000bc0000167a25 */ /* 0x000fc600078e0016 */
[----:B------:R-:W-:Y:S01]  /*0d30*/  MUFU.RCP R71, R30 ;  /* 0x0000001e00477308 */ /* 0x000fe20000001000 */
[----:B-1----:R-:W-:Y:S01]  /*0d40*/  PRMT R57, RZ, 0x7610, R13 ;  /* 0x00007610ff397816 */ /* 0x002fe2000000000d */
[----:B0-----:R-:W-:Y:S02]  /*0d50*/  FADD.FTZ R66, R66, 1 ;  /* 0x3f80000042427421 */ /* 0x001fe40000010000 */
[----:B------:R-:W-:-:S04]  /*0d60*/  FFMA.FTZ R14, R29, R14, 1 ;  /* 0x3f8000001d0e7423 */ /* 0x000fc8000001000e */
[----:B------:R-:W-:Y:S08]  /*0d70*/  MUFU.RCP R73, R62 ;  /* 0x0000003e00497308 */ /* 0x000ff00000001000 */
[----:B------:R-:W-:Y:S01]  /*0d80*/  MUFU.RCP R29, R66 ;  /* 0x00000042001d7308 */ /* 0x000fe20000001000 */
[----:B---3--:R0:W-:Y:S01]  /*0d90*/  STS.128 [R40.X16], R52 ;  /* 0x0000003428007388 */ /* 0x0081e2000000cc00 */
[----:B------:R-:W-:-:S06]  /*0da0*/  NOP ;  /* 0x0000000000007918 */ /* 0x000fcc0000000000 */
[----:B------:R-:W1:Y:S01]  /*0db0*/  LDS.128 R24, [R40.X16] ;  /* 0x0000000028187984 */ /* 0x000e62000000cc00 */
[----:B0-----:R0:W3:Y:S01]  /*0dc0*/  MUFU.RCP R53, R28 ;  /* 0x0000001c00357308 */ /* 0x0010e20000001000 */
[----:B------:R-:W-:Y:S02]  /*0dd0*/  MOV R52, c[0x0][0x16c] ;  /* 0x00005b0000347a02 */ /* 0x000fe40000000f00 */
[----:B------:R-:W-:Y:S02]  /*0de0*/  PRMT R55, RZ, 0x5410, R13 ;  /* 0x00005410ff377816 */ /* 0x000fe4000000000d */
[----:B------:R-:W-:Y:S02]  /*0df0*/  ISETP.GE.AND P1, PT, R52, 0x1, PT ;  /* 0x000000013400780c */ /* 0x000fe40003f26270 */
[----:B------:R-:W-:Y:S02]  /*0e00*/  PRMT R13, RZ, 0x5410, R4 ;  /* 0x00005410ff0d7816 */ /* 0x000fe40000000004 */
[----:B0-----:R-:W-:-:S02]  /*0e10*/  PRMT R28, RZ, 0x5410, R12 ;  /* 0x00005410ff1c7816 */ /* 0x001fc4000000000c */
[----:B------:R-:W-:-:S03]  /*0e20*/  PRMT R12, RZ, 0x7610, R12 ;  /* 0x00007610ff0c7816 */ /* 0x000fc6000000000c */
[----:B------:R-:W-:-:S04]  /*0e30*/  FMUL.FTZ R52, R28, R67 ;  /* 0x000000431c347220 */ /* 0x000fc80000410000 */
[----:B------:R-:W-:Y:S02]  /*0e40*/  FFMA.FTZ R84, R52, R13, R51 ;  /* 0x0000000d34547223 */ /* 0x000fe40000010033 */
[----:B------:R-:W-:Y:S02]  /*0e50*/  FADD.FTZ R51, R69, 1 ;  /* 0x3f80000045337421 */ /* 0x000fe40000010000 */
[----:B--2---:R-:W-:Y:S02]  /*0e60*/  FMUL.FTZ R69, R31, R58 ;  /* 0x0000003a1f457220 */ /* 0x004fe40000410000 */
[----:B------:R-:W0:Y:S01]  /*0e70*/  MUFU.RCP R76, R51 ;  /* 0x00000033004c7308 */ /* 0x000e220000001000 */
[--C-:B-1----:R-:W-:Y:S02]  /*0e80*/  PRMT R54, RZ, 0x7610, R24.reuse ;  /* 0x00007610ff367816 */ /* 0x102fe40000000018 */
        /* <DEDUP_REMOVED lines=9> */
[----:B------:R1:W2:Y:S01]  /*0f20*/  MUFU.RCP R58, R79 ;  /* 0x0000004f003a7308 */ /* 0x0002a20000001000 */
[----:B---3--:R-:W-:Y:S01]  /*0f30*/  FADD.FTZ R25, -R53, 1 ;  /* 0x3f80000035197421 */ /* 0x008fe20000010100 */
[--C-:B------:R-:W-:Y:S01]  /*0f40*/  PRMT R78, RZ, 0x5410, R27.reuse ;  /* 0x00005410ff4e7816 */ /* 0x100fe2000000001b */
[----:B------:R-:W-:Y:S01]  /*0f50*/  FMUL.FTZ R26, R55, R62 ;  /* 0x0000003e371a7220 */ /* 0x000fe20000410000 */
[----:B------:R-:W-:Y:S01]  /*0f60*/  PRMT R80, RZ, 0x7610, R27 ;  /* 0x00007610ff507816 */ /* 0x000fe2000000001b */
[----:B------:R-:W-:-:S02]  /*0f70*/  FMUL.FTZ R13, R56, R13 ;  /* 0x0000000d380d7220 */ /* 0x000fc40000410000 */
[----:B------:R-:W-:Y:S02]  /*0f80*/  FFMA.FTZ R25, R60, R25, 1 ;  /* 0x3f8000003c197423 */ /* 0x000fe40000010019 */
[----:B------:R-:W-:Y:S01]  /*0f90*/  FMUL.FTZ R26, R53, R26 ;  /* 0x0000001a351a7220 */ /* 0x000fe20000410000 */
[----:B-1----:R-:W-:Y:S01]  /*0fa0*/  PRMT R79, RZ, 0x7610, R11 ;  /* 0x00007610ff4f7816 */ /* 0x002fe2000000000b */
[----:B------:R-:W-:Y:S02]  /*0fb0*/  FADD.FTZ R27, -R71, 1 ;  /* 0x3f800000471b7421 */ /* 0x000fe40000010100 */
[----:B------:R-:W-:Y:S02]  /*0fc0*/  FMUL.FTZ R28, R57, R66 ;  /* 0x00000042391c7220 */ /* 0x000fe40000410000 */
[----:B------:R-:W-:Y:S02]  /*0fd0*/  FMUL.FTZ R13, R13, R14 ;  /* 0x0000000e0d0d7220 */ /* 0x000fe40000410000 */
[----:B------:R-:W-:-:S02]  /*0fe0*/  FMUL.FTZ R25, R26, R25 ;  /* 0x000000191a197220 */ /* 0x000fc40000410000 */
[----:B------:R-:W-:Y:S02]  /*0ff0*/  FFMA.FTZ R24, R31, R24, 1 ;  /* 0x3f8000001f187423 */ /* 0x000fe40000010018 */
[----:B------:R-:W-:Y:S02]  /*1000*/  FFMA.FTZ R27, R64, R27, 1 ;  /* 0x3f800000401b7423 */ /* 0x000fe4000001001b */
[----:B------:R-:W-:Y:S02]  /*1010*/  FMUL.FTZ R28, R71, R28 ;  /* 0x0000001c471c7220 */ /* 0x000fe40000410000 */
[----:B0-----:R-:W-:Y:S02]  /*1020*/  FADD.FTZ R14, -R76, 1 ;  /* 0x3f8000004c0e7421 */ /* 0x001fe40000010100 */
[----:B--2---:R-:W-:Y:S02]  /*1030*/  FADD.FTZ R26, -R58, 1 ;  /* 0x3f8000003a1a7421 */ /* 0x004fe40000010100 */
[----:B------:R-:W-:-:S02]  /*1040*/  FMUL.FTZ R24, R15, R24 ;  /* 0x000000180f187220 */ /* 0x000fc40000410000 */
[----:B------:R-:W-:Y:S02]  /*1050*/  FMUL.FTZ R28, R28, R27 ;  /* 0x0000001b1c1c7220 */ /* 0x000fe40000410000 */
[----:B------:R-:W-:Y:S01]  /*1060*/  FFMA.FTZ R56, R75, R14, 1 ;  /* 0x3f8000004b387423 */ /* 0x000fe2000001000e */
[----:B------:R-:W-:Y:S01]  /*1070*/  F2FP.BF16.PACK_AB R24, R24, R13 ;  /* 0x0000000d1818723e */ /* 0x000fe200000010ff */
[----:B------:R-:W-:Y:S01]  /*1080*/  FFMA.FTZ R82, R77, R26, 1 ;  /* 0x3f8000004d527423 */ /* 0x000fe2000001001a */
[----:B------:R-:W-:Y:S01]  /*1090*/  F2FP.BF16.PACK_AB R25, R28, R25 ;  /* 0x000000191c19723e */ /* 0x000fe200000010ff */
[----:B------:R-:W-:Y:S02]  /*10a0*/  FADD.FTZ R15, -R73, 1 ;  /* 0x3f800000490f7421 */ /* 0x000fe40000010100 */
[----:B------:R-:W-:Y:S02]  /*10b0*/  FADD.FTZ R27, -R29, 1 ;  /* 0x3f8000001d1b7421 */ /* 0x000fe40000010100 */
        /* <DEDUP_REMOVED lines=14> */
[----:B------:R-:W-:Y:S01]  /*11a0*/  F2FP.BF16.PACK_AB R26, R27, R14 ;  /* 0x0000000e1b1a723e */ /* 0x000fe200000010ff */
[----:B------:R-:W-:Y:S01]  /*11b0*/  FMUL.FTZ R60, R60, R53 ;  /* 0x000000353c3c7220 */ /* 0x000fe20000410000 */
[----:B------:R-:W-:Y:S01]  /*11c0*/  PRMT R51, RZ, 0x7610, R7 ;  /* 0x00007610ff337816 */ /* 0x000fe20000000007 */
[----:B------:R-:W-:Y:S01]  /*11d0*/  FMUL.FTZ R53, R12, R69 ;  /* 0x000000450c357220 */ /* 0x000fe20000410000 */
[----:B------:R-:W-:Y:S01]  /*11e0*/  F2FP.BF16.PACK_AB R27, R82, R31 ;  /* 0x0000001f521b723e */ /* 0x000fe200000010ff */
[----:B------:R-:W-:Y:S01]  /*11f0*/  BAR.SYNC.DEFER_BLOCKING 0x0 ;  /* 0x0000000000007b1d */ /* 0x000fe20000010000 */
[----:B------:R-:W-:Y:S01]  /*1200*/  PRMT R12, RZ, 0x7610, R4 ;  /* 0x00007610ff0c7816 */ /* 0x000fe20000000004 */
[----:B------:R-:W-:Y:S01]  /*1210*/  FMUL.FTZ R55, R55, R60 ;  /* 0x0000003c37377220 */ /* 0x000fe20000410000 */
[----:B------:R-:W-:Y:S01]  /*1220*/  PRMT R31, RZ, 0x7610, R9 ;  /* 0x00007610ff1f7816 */ /* 0x000fe20000000009 */
[----:B------:R-:W-:-:S02]  /*1230*/  FMUL.FTZ R72, R72, R29 ;  /* 0x0000001d48487220 */ /* 0x000fc40000410000 */
[----:B------:R-:W-:Y:S02]  /*1240*/  FFMA.FTZ R84, R53, R12, R84 ;  /* 0x0000000c35547223 */ /* 0x000fe40000010054 */
[----:B------:R-:W-:Y:S02]  /*1250*/  FMUL.FTZ R64, R64, R71 ;  /* 0x0000004740407220 */ /* 0x000fe40000410000 */
[----:B------:R-:W-:Y:S02]  /*1260*/  IMAD R29, R33, c[0x0][0x2f0], RZ ;  /* 0x0000bc00211d7a24 */ /* 0x000fe400078e02ff */
[----:B------:R-:W-:Y:S02]  /*1270*/  FMUL.FTZ R68, R68, R73 ;  /* 0x0000004944447220 */ /* 0x000fe40000410000 */
[----:B------:R-:W-:Y:S02]  /*1280*/  FMUL.FTZ R57, R57, R64 ;  /* 0x0000004039397220 */ /* 0x000fe40000410000 */
[----:B------:R-:W-:-:S02]  /*1290*/  IMAD R29, R0, c[0x0][0x2f4], R29 ;  /* 0x0000bd00001d7a24 */ /* 0x000fc400078e021d */
[----:B------:R-:W-:Y:S02]  /*12a0*/  FMUL.FTZ R59, R59, R68 ;  /* 0x000000443b3b7220 */ /* 0x000fe40000410000 */
[----:B------:R-:W-:Y:S01]  /*12b0*/  FMUL.FTZ R61, R61, R72 ;  /* 0x000000483d3d7220 */ /* 0x000fe20000410000 */
[----:B------:R-:W-:Y:S01]  /*12c0*/  IADD3 R23, R23, R29, RZ ;  /* 0x0000001d17177210 */ /* 0x000fe20007ffe0ff */
[----:B------:R-:W-:Y:S01]  /*12d0*/  FMUL.FTZ R76, R75, R76 ;  /* 0x0000004c4b4c7220 */ /* 0x000fe20000410000 */
[----:B------:R-:W-:Y:S01]  /*12e0*/  PRMT R29, RZ, 0x5410, R9 ;  /* 0x00005410ff1d7816 */ /* 0x000fe20000000009 */
[----:B------:R0:W-:Y:S01]  /*12f0*/  STS.128 [R40.X16], R24 ;  /* 0x0000001828007388 */ /* 0x0001e2000000cc00 */
[----:B------:R-:W-:-:S06]  /*1300*/  NOP ;  /* 0x0000000000007918 */ /* 0x000fcc0000000000 */
[----:B------:R-:W1:Y:S01]  /*1310*/  LDS.128 R12, [R40.X16] ;  /* 0x00000000280c7984 */ /* 0x000e62000000cc00 */
[----:B------:R-:W-:Y:S01]  /*1320*/  FMUL.FTZ R63, R63, R76 ;  /* 0x0000004c3f3f7220 */ /* 0x000fe20000410000 */
[--C-:B------:R-:W-:Y:S01]  /*1330*/  PRMT R75, RZ, 0x5410, R10.reuse ;  /* 0x00005410ff4b7816 */ /* 0x100fe2000000000a */
[----:B------:R-:W-:Y:S01]  /*1340*/  FMUL.FTZ R58, R77, R58 ;  /* 0x0000003a4d3a7220 */ /* 0x000fe20000410000 */
[----:B------:R-:W-:-:S03]  /*1350*/  PRMT R77, RZ, 0x7610, R10 ;  /* 0x00007610ff4d7816 */ /* 0x000fc6000000000a */
[----:B------:R-:W-:Y:S01]  /*1360*/  FMUL.FTZ R65, R65, R58 ;  /* 0x0000003a41417220 */ /* 0x000fe20000410000 */
[--C-:B0-----:R-:W-:Y:S02]  /*1370*/  PRMT R24, RZ, 0x5410, R5.reuse ;  /* 0x00005410ff187816 */ /* 0x101fe40000000005 */
[----:B------:R-:W-:Y:S02]  /*1380*/  PRMT R25, RZ, 0x5410, R6 ;  /* 0x00005410ff197816 */ /* 0x000fe40000000006 */
[----:B------:R-:W-:Y:S01]  /*1390*/  PRMT R27, RZ, 0x7610, R8 ;  /* 0x00007610ff1b7816 */ /* 0x000fe20000000008 */
[----:B------:R-:W-:Y:S01]  /*13a0*/  FFMA.FTZ R84, R55, R24, R84 ;  /* 0x0000001837547223 */ /* 0x000fe20000010054 */
[----:B------:R-:W-:-:S05]  /*13b0*/  PRMT R24, RZ, 0x7610, R5 ;  /* 0x00007610ff187816 */ /* 0x000fca0000000005 */
[----:B------:R-:W-:Y:S01]  /*13c0*/  FFMA.FTZ R84, R57, R24, R84 ;  /* 0x0000001839547223 */ /* 0x000fe20000010054 */
[----:B------:R-:W-:-:S03]  /*13d0*/  LEA R24, P0, R22, c[0x0][0x338], 0x1 ;  /* 0x0000ce0016187a11 */ /* 0x000fc600078008ff */
[----:B------:R-:W-:Y:S01]  /*13e0*/  FFMA.FTZ R84, R59, R25, R84 ;  /* 0x000000193b547223 */ /* 0x000fe20000010054 */
[----:B------:R-:W-:Y:S02]  /*13f0*/  LEA.HI.X R25, R22, c[0x0][0x33c], R23, 0x1, P0 ;  /* 0x0000cf0016197a11 */ /* 0x000fe400000f0c17 */
[----:B------:R-:W-:Y:S02]  /*1400*/  PRMT R22, RZ, 0x7610, R6 ;  /* 0x00007610ff167816 */ /* 0x000fe40000000006 */
[----:B------:R-:W-:Y:S02]  /*1410*/  PRMT R23, RZ, 0x5410, R7 ;  /* 0x00005410ff177816 */ /* 0x000fe40000000007 */
[----:B------:R-:W-:Y:S01]  /*1420*/  ISETP.NE.U32.AND P0, PT, RZ, c[0x0][0x270], PT ;  /* 0x00009c00ff007a0c */ /* 0x000fe20003f05070 */
[----:B------:R-:W-:-:S03]  /*1430*/  FFMA.FTZ R22, R61, R22, R84 ;  /* 0x000000163d167223 */ /* 0x000fc60000010054 */
[----:B------:R-:W-:Y:S01]  /*1440*/  ISETP.NE.AND.EX P0, PT, RZ, c[0x0][0x274], PT, P0 ;  /* 0x00009d00ff007a0c */ /* 0x000fe20003f05300 */
[----:B------:R-:W-:Y:S01]  /*1450*/  FFMA.FTZ R22, R63, R23, R22 ;  /* 0x000000173f167223 */ /* 0x000fe20000010016 */
[----:B------:R-:W-:Y:S01]  /*1460*/  PRMT R23, RZ, 0x5410, R8 ;  /* 0x00005410ff177816 */ /* 0x000fe20000000008 */
[----:B------:R-:W-:Y:S01]  /*1470*/  IMAD.WIDE R8, R39, 0x10, R24 ;  /* 0x0000001027087825 */ /* 0x000fe200078e0218 */
[----:B------:R-:W-:-:S03]  /*1480*/  PRMT R25, RZ, 0x5410, R11 ;  /* 0x00005410ff197816 */ /* 0x000fc6000000000b */
[----:B------:R-:W-:Y:S01]  /*1490*/  FFMA.FTZ R51, R65, R51, R22 ;  /* 0x0000003341337223 */ /* 0x000fe20000010016 */
[----:B-1----:R0:W-:Y:S05]  /*14a0*/  STG.E.128 [R8.64], R12 ;  /* 0x0000000c08007986 */ /* 0x0021ea000c101d06 */
[----:B------:R-:W-:Y:S05]  /*14b0*/  @!P0 BRA `(.L_x_12278) ;  /* 0x000001c000008947 */ /* 0x000fea0003800000 */
[----:B------:R-:W-:Y:S01]  /*14c0*/  BAR.SYNC.DEFER_BLOCKING 0x0 ;  /* 0x0000000000007b1d */ /* 0x000fe20000010000 */
[----:B------:R-:W-:Y:S02]  /*14d0*/  FMUL.FTZ R76, R76, R78 ;  /* 0x0000004e4c4c7220 */ /* 0x000fe40000410000 */
[----:B0-----:R-:W-:Y:S02]  /*14e0*/  FMUL.FTZ R13, R58, R80 ;  /* 0x000000503a0d7220 */ /* 0x001fe40000410000 */
[----:B------:R-:W-:-:S02]  /*14f0*/  FMUL.FTZ R30, R67, R30 ;  /* 0x0000001e431e7220 */ /* 0x000fc40000410000 */
[----:B------:R-:W-:Y:S01]  /*1500*/  FMUL.FTZ R60, R60, R62 ;  /* 0x0000003e3c3c7220 */ /* 0x000fe20000410000 */
[----:B------:R-:W-:Y:S01]  /*1510*/  F2FP.BF16.PACK_AB R15, R13, R76 ;  /* 0x0000004c0d0f723e */ /* 0x000fe200000010ff */
[----:B------:R-:W-:Y:S02]  /*1520*/  FMUL.FTZ R68, R68, R70 ;  /* 0x0000004644447220 */ /* 0x000fe40000410000 */
[----:B------:R-:W-:Y:S02]  /*1530*/  FMUL.FTZ R11, R72, R74 ;  /* 0x0000004a480b7220 */ /* 0x000fe40000410000 */
[----:B------:R-:W-:Y:S02]  /*1540*/  FMUL.FTZ R9, R64, R66 ;  /* 0x0000004240097220 */ /* 0x000fe40000410000 */
[----:B------:R-:W-:Y:S01]  /*1550*/  FMUL.FTZ R69, R69, R54 ;  /* 0x0000003645457220 */ /* 0x000fe20000410000 */
[----:B------:R-:W-:Y:S01]  /*1560*/  F2FP.BF16.PACK_AB R14, R11, R68 ;  /* 0x000000440b0e723e */ /* 0x000fe200000010ff */
[----:B------:R-:W-:Y:S01]  /*1570*/  IMAD R10, R36, c[0x0][0x210], RZ ;  /* 0x00008400240a7a24 */ /* 0x000fe200078e02ff */
[----:B------:R-:W-:Y:S01]  /*1580*/  F2FP.BF16.PACK_AB R13, R9, R60 ;  /* 0x0000003c090d723e */ /* 0x000fe200000010ff */
[----:B------:R-:W-:Y:S01]  /*1590*/  IMAD.WIDE.U32 R8, R35, c[0x0][0x210], R2 ;  /* 0x0000840023087a25 */ /* 0x000fe200078e0002 */
[----:B------:R-:W-:-:S03]  /*15a0*/  F2FP.BF16.PACK_AB R12, R69, R30 ;  /* 0x0000001e450c723e */ /* 0x000fc600000010ff */
[----:B------:R-:W-:Y:S02]  /*15b0*/  IMAD R11, R35, c[0x0][0x214], R10 ;  /* 0x00008500230b7a24 */ /* 0x000fe400078e020a */
[----:B------:R-:W-:Y:S01]  /*15c0*/  STS.128 [R40.X16], R12 ;  /* 0x0000000c28007388 */ /* 0x000fe2000000cc00 */
[----:B------:R-:W-:-:S06]  /*15d0*/  NOP ;  /* 0x0000000000007918 */ /* 0x000fcc0000000000 */
[----:B------:R-:W0:Y:S01]  /*15e0*/  LDS.128 R68, [R40.X16] ;  /* 0x0000000028447984 */ /* 0x000e22000000cc00 */
[----:B------:R-:W-:Y:S01]  /*15f0*/  IADD3 R9, R9, R11, RZ ;  /* 0x0000000b09097210 */ /* 0x000fe20007ffe0ff */
[----:B------:R-:W-:-:S04]  /*1600*/  IMAD R67, R33, c[0x0][0x218], RZ ;  /* 0x0000860021437a24 */ /* 0x000fc800078e02ff */
[C---:B------:R-:W-:Y:S02]  /*1610*/  IMAD R67, R0.reuse, c[0x0][0x21c], R67 ;  /* 0x0000870000437a24 */ /* 0x040fe400078e0243 */
[----:B------:R-:W-:-:S05]  /*1620*/  IMAD.WIDE.U32 R8, R0, c[0x0][0x218], R8 ;  /* 0x0000860000087a25 */ /* 0x000fca00078e0008 */
[----:B------:R-:W-:Y:S02]  /*1630*/  IADD3 R9, R9, R67, RZ ;  /* 0x0000004309097210 */ /* 0x000fe40007ffe0ff */
[----:B------:R-:W-:-:S04]  /*1640*/  LEA R10, P0, R8, c[0x0][0x270], 0x1 ;  /* 0x00009c00080a7a11 */ /* 0x000fc800078008ff */
[----:B------:R-:W-:-:S05]  /*1650*/  LEA.HI.X R11, R8, c[0x0][0x274], R9, 0x1, P0 ;  /* 0x00009d00080b7a11 */ /* 0x000fca00000f0c09 */
[----:B------:R-:W-:-:S05]  /*1660*/  IMAD.WIDE R8, R39, 0x10, R10 ;  /* 0x0000001027087825 */ /* 0x000fca00078e020a */
[----:B0-----:R0:W-:Y:S02]  /*1670*/  STG.E.128 [R8.64], R68 ;  /* 0x0000004408007986 */ /* 0x0011e4000c101d06 */
.L_x_12278:
[----:B------:R-:W-:Y:S01]  /*1680*/  BAR.SYNC.DEFER_BLOCKING 0x0 ;  /* 0x0000000000007b1d */ /* 0x000fe20000010000 */
[----:B------:R-:W-:Y:S01]  /*1690*/  HFMA2.MMA R67, -RZ, RZ, 0, 0 ;  /* 0x00000000ff437435 */ /* 0x000fe200000001ff */
[--C-:B0----5:R-:W-:Y:S01]  /*16a0*/  FADD.FTZ R70, R75, R34.reuse ;  /* 0x000000224b467221 */ /* 0x121fe20000010000 */
[----:B------:R-:W-:Y:S01]  /*16b0*/  HFMA2.MMA R56, -RZ, RZ, 0, 0 ;  /* 0x00000000ff387435 */ /* 0x000fe200000001ff */
[--C-:B------:R-:W-:Y:S01]  /*16c0*/  FADD.FTZ R72, R77, R34.reuse ;  /* 0x000000224d487221 */ /* 0x100fe20000010000 */
[----:B------:R-:W-:Y:S01]  /*16d0*/  HFMA2.MMA R58, -RZ, RZ, 0, 0 ;  /* 0x00000000ff3a7435 */ /* 0x000fe200000001ff */
[--C-:B------:R-:W-:Y:S01]  /*16e0*/  FADD.FTZ R76, R79, R34.reuse ;  /* 0x000000224f4c7221 */ /* 0x100fe20000010000 */
        /* <DEDUP_REMOVED lines=19> */
[----:B------:R-:W-:Y:S02]  /*1820*/  MOV R83, RZ ;  /* 0x000000ff00537202 */ /* 0x000fe40000000f00 */
[----:B------:R-:W-:Y:S02]  /*1830*/  MOV R67, RZ ;  /* 0x000000ff00437202 */ /* 0x000fe40000000f00 */
[----:B------:R-:W-:Y:S02]  /*1840*/  MOV R85, RZ ;  /* 0x000000ff00557202 */ /* 0x000fe40000000f00 */
[----:B------:R-:W-:-:S02]  /*1850*/  MOV R86, RZ ;  /* 0x000000ff00567202 */ /* 0x000fc40000000f00 */
.L_x_12326:
        /* <DEDUP_REMOVED lines=13> */
[----:B------:R-:W-:-:S04]  /*1930*/  IMAD.WIDE.U32 R8, R83, c[0x0][0x1c0], RZ ;  /* 0x0000700053087a25 */ /* 0x000fc800078e00ff */
[----:B------:R-:W-:Y:S01]  /*1940*/  IMAD R11, R83, c[0x0][0x1c4], R10 ;  /* 0x00007100530b7a24 */ /* 0x000fe200078e020a */
[----:B------:R-:W-:Y:S02]  /*1950*/  LEA R24, P0, R8, R41, 0x1 ;  /* 0x0000002908187211 */ /* 0x000fe400078008ff */
[----:B------:R-:W-:Y:S02]  /*1960*/  LOP3.LUT R10, R39, 0xffffffe0, RZ, 0xc0, !PT ;  /* 0xffffffe0270a7812 */ /* 0x000fe400078ec0ff */
[----:B------:R-:W-:-:S04]  /*1970*/  IADD3 R9, R9, R11, RZ ;  /* 0x0000000b09097210 */ /* 0x000fc80007ffe0ff */
[----:B------:R-:W-:Y:S02]  /*1980*/  LEA.HI.X R25, R8, R48, R9, 0x1, P0 ;  /* 0x0000003008197211 */ /* 0x000fe400000f0c09 */
[----:B------:R-:W-:-:S05]  /*1990*/  IADD3 R9, R10, R39, RZ ;  /* 0x000000270a097210 */ /* 0x000fca0007ffe0ff */
[----:B------:R-:W-:-:S05]  /*19a0*/  IMAD.WIDE R24, R9, 0x10, R24 ;  /* 0x0000001009187825 */ /* 0x000fca00078e0218 */
[----:B------:R0:W3:Y:S04]  /*19b0*/  LDG.E.128 R8, [R24.64] ;  /* 0x0000000618087981 */ /* 0x0000e8000c1e1d00 */
[----:B------:R0:W4:Y:S01]  /*19c0*/  LDG.E.128 R12, [R24.64+0x200] ;  /* 0x00020006180c7981 */ /* 0x000122000c1e1d00 */
[----:B------:R-:W-:Y:S01]  /*19d0*/  IMAD R29, R33, c[0x0][0x198], RZ ;  /* 0x00006600211d7a24 */ /* 0x000fe200078e02ff */
[C---:B------:R-:W-:Y:S01]  /*19e0*/  ISETP.NE.AND P2, PT, R39.reuse, RZ, PT ;  /* 0x000000ff2700720c */ /* 0x040fe20003f45270 */
[C---:B------:R-:W-:Y:S01]  /*19f0*/  IMAD.WIDE.U32 R26, R0.reuse, c[0x0][0x198], RZ ;  /* 0x00006600001a7a25 */ /* 0x040fe200078e00ff */
[C---:B------:R-:W-:Y:S02]  /*1a00*/  IADD3 R90, R39.reuse, 0x200, RZ ;  /* 0x00000200275a7810 */ /* 0x040fe40007ffe0ff */
[----:B------:R-:W-:Y:S01]  /*1a10*/  LOP3.LUT P0, RZ, R39, 0x1f, RZ, 0xc0, !PT ;  /* 0x0000001f27ff7812 */ /* 0x000fe2000780c0ff */
[----:B------:R-:W-:-:S02]  /*1a20*/  IMAD R91, R0, c[0x0][0x19c], R29 ;  /* 0x00006700005b7a24 */ /* 0x000fc400078e021d */
[----:B------:R-:W-:Y:S01]  /*1a30*/  IMAD R88, R87, c[0x0][0x1a0], RZ ;  /* 0x0000680057587a24 */ /* 0x000fe200078e02ff */
[----:B------:R-:W-:Y:S02]  /*1a40*/  ISETP.LT.OR P1, PT, R50, 0x2, P0 ;  /* 0x000000023200780c */ /* 0x000fe40000721670 */
[----:B------:R-:W-:Y:S01]  /*1a50*/  IADD3 R27, R27, R91, RZ ;  /* 0x0000005b1b1b7210 */ /* 0x000fe20007ffe0ff */
[----:B------:R-:W-:Y:S01]  /*1a60*/  IMAD R93, R83, c[0x0][0x1a4], R88 ;  /* 0x00006900535d7a24 */ /* 0x000fe200078e0258 */
[----:B------:R-:W-:Y:S01]  /*1a70*/  BSSY B0, `(.L_x_12280) ;  /* 0x00000b5000007945 */ /* 0x000fe20003800000 */
[----:B--2---:R-:W-:Y:S02]  /*1a80*/  FMUL.FTZ R89, R22, 1.4426950216293334961 ;  /* 0x3fb8aa3b16597820 */ /* 0x004fe40000410000 */
[C---:B------:R-:W-:Y:S02]  /*1a90*/  FMUL.FTZ R28, R62.reuse, R23 ;  /* 0x000000173e1c7220 */ /* 0x040fe40000410000 */
[----:B------:R-:W-:-:S02]  /*1aa0*/  FMUL.FTZ R29, R62, R89 ;  /* 0x000000593e1d7220 */ /* 0x000fc40000410000 */
[----:B------:R-:W-:Y:S01]  /*1ab0*/  FMUL.RZ R91, R28, 0.15915493667125701904 ;  /* 0x3e22f9831c5b7820 */ /* 0x000fe2000040c000 */
[----:B------:R-:W-:Y:S01]  /*1ac0*/  IADD3 R28, R50, -0x1, RZ ;  /* 0xffffffff321c7810 */ /* 0x000fe20007ffe0ff */
[----:B------:R1:W-:Y:S03]  /*1ad0*/  MUFU.EX2 R31, R29 ;  /* 0x0000001d001f7308 */ /* 0x0003e60000000800 */
[----:B0-----:R-:W-:-:S05]  /*1ae0*/  LEA.HI R24, R28, R28, RZ, 0x1 ;  /* 0x0000001c1c187211 */ /* 0x001fca00078f08ff */
[----:B------:R-:W0:Y:S01]  /*1af0*/  MUFU.COS R30, R91 ;  /* 0x0000005b001e7308 */ /* 0x000e220000000000 */
[----:B-1----:R-:W-:Y:S01]  /*1b00*/  LOP3.LUT R29, R24, 0xfffffe, RZ, 0xc0, !PT ;  /* 0x00fffffe181d7812 */ /* 0x002fe200078ec0ff */
[----:B------:R-:W-:-:S03]  /*1b10*/  IMAD.WIDE.U32 R24, R83, c[0x0][0x1a0], R26 ;  /* 0x0000680053187a25 */ /* 0x000fc600078e001a */
[----:B------:R-:W-:Y:S02]  /*1b20*/  IADD3 R26, R28, -R29, RZ ;  /* 0x8000001d1c1a7210 */ /* 0x000fe40007ffe0ff */
[----:B------:R-:W-:Y:S01]  /*1b30*/  IADD3 R25, R25, R93, RZ ;  /* 0x0000005d19197210 */ /* 0x000fe20007ffe0ff */
[----:B------:R-:W1:Y:S01]  /*1b40*/  MUFU.SIN R88, R91 ;  /* 0x0000005b00587308 */ /* 0x000e620000000400 */
[----:B------:R-:W-:Y:S01]  /*1b50*/  LEA R28, P3, R24, c[0x0][0x228], 0x3 ;  /* 0x00008a00181c7a11 */ /* 0x000fe200078618ff */
[----:B---3--:R-:W-:Y:S01]  /*1b60*/  STS.128 [R40.X16], R8 ;  /* 0x0000000828007388 */ /* 0x008fe2000000cc00 */
[----:B------:R-:W-:Y:S02]  /*1b70*/  @!P2 LEA R90, R26, R83, 0x8 ;  /* 0x000000531a5aa211 */ /* 0x000fe400078e40ff */
[----:B------:R-:W-:Y:S01]  /*1b80*/  LEA.HI.X R29, R24, c[0x0][0x22c], R25, 0x3, P3 ;  /* 0x00008b00181d7a11 */ /* 0x000fe200018f1c19 */
[----:B----4-:R-:W-:Y:S01]  /*1b90*/  STS.128 [R40.X16+0x200], R12 ;  /* 0x0002000c28007388 */ /* 0x010fe2000000cc00 */
[----:B------:R-:W-:Y:S01]  /*1ba0*/  SHF.L.U32 R94, R90, 0x3, RZ ;  /* 0x000000035a5e7819 */ /* 0x000fe200000006ff */
[----:B0-----:R-:W-:Y:S01]  /*1bb0*/  FMUL.FTZ R30, R31, R30 ;  /* 0x0000001e1f1e7220 */ /* 0x001fe20000410000 */
[----:B------:R-:W-:-:S02]  /*1bc0*/  @!P1 IADD3 R24, R50, -0x2, RZ ;  /* 0xfffffffe32189810 */ /* 0x000fc40007ffe0ff */
[----:B------:R-:W5:Y:S03]  /*1bd0*/  LDG.E.64 R28, [R28.64] ;  /* 0x000000061c1c7981 */ /* 0x000f66000c1e1b00 */
[----:B------:R-:W-:Y:S02]  /*1be0*/  @!P1 IMAD R27, R24, c[0x0][0x16c], R83 ;  /* 0x00005b00181b9a24 */ /* 0x000fe400078e0253 */
[----:B-1----:R-:W-:Y:S01]  /*1bf0*/  FMUL.FTZ R31, R31, R88 ;  /* 0x000000581f1f7220 */ /* 0x002fe20000410000 */
[----:B------:R-:W-:Y:S01]  /*1c00*/  SHF.L.U32 R88, R40, 0x5, RZ ;  /* 0x0000000528587819 */ /* 0x000fe200000006ff */
[----:B------:R-:W-:-:S06]  /*1c10*/  NOP ;  /* 0x0000000000007918 */ /* 0x000fcc0000000000 */
[----:B------:R-:W0:Y:S01]  /*1c20*/  LDS.128 R8, [R88] ;  /* 0x0000000058087984 */ /* 0x000e220000000c00 */
[----:B------:R-:W-:Y:S01]  /*1c30*/  CS2R R24, SRZ ;  /* 0x0000000000187805 */ /* 0x000fe2000001ff00 */
[----:B------:R-:W-:Y:S02]  /*1c40*/  @!P1 IMAD.WIDE R26, R27, 0x10, R20 ;  /* 0x000000101b1a9825 */ /* 0x000fe400078e0214 */
[----:B------:R1:W2:Y:S04]  /*1c50*/  LDS.128 R12, [R88+0x10] ;  /* 0x00001000580c7984 */ /* 0x0002a80000000c00 */
[----:B------:R3:W-:Y:S04]  /*1c60*/  STS.64 [R94+0x10b0], R30 ;  /* 0x0010b01e5e007388 */ /* 0x0007e80000000a00 */
[----:B------:R-:W-:Y:S01]  /*1c70*/  BAR.SYNC.DEFER_BLOCKING 0x0 ;  /* 0x0000000000007b1d */ /* 0x000fe20000010000 */
[----:B------:R-:W-:-:S02]  /*1c80*/  FMUL.FTZ R90, R64, R23 ;  /* 0x00000017405a7220 */ /* 0x000fc40000410000 */
[----:B------:R-:W-:Y:S02]  /*1c90*/  FMUL.FTZ R92, R66, R23 ;  /* 0x00000017425c7220 */ /* 0x000fe40000410000 */
[----:B------:R-:W-:Y:S02]  /*1ca0*/  FMUL.RZ R96, R90, 0.15915493667125701904 ;  /* 0x3e22f9835a607820 */ /* 0x000fe4000040c000 */
[----:B------:R-:W-:Y:S02]  /*1cb0*/  FMUL.FTZ R90, R64, R89 ;  /* 0x00000059405a7220 */ /* 0x000fe40000410000 */
[-C--:B-1----:R-:W-:Y:S01]  /*1cc0*/  FMUL.FTZ R88, R70, R23.reuse ;  /* 0x0000001746587220 */ /* 0x082fe20000410000 */
[----:B------:R-:W-:Y:S01]  /*1cd0*/  MUFU.COS R93, R96 ;  /* 0x00000060005d7308 */ /* 0x000fe20000000000 */
[----:B------:R-:W-:Y:S02]  /*1ce0*/  FMUL.RZ R92, R92, 0.15915493667125701904 ;  /* 0x3e22f9835c5c7820 */ /* 0x000fe4000040c000 */
[----:B------:R-:W-:Y:S01]  /*1cf0*/  FMUL.RZ R103, R88, 0.15915493667125701904 ;  /* 0x3e22f98358677820 */ /* 0x000fe2000040c000 */
[----:B------:R1:W5:Y:S04]  /*1d00*/  @!P1 LDG.E.64 R24, [R26.64+0x8] ;  /* 0x000008061a189981 */ /* 0x000368000c1e1b00 */
[----:B------:R-:W4:Y:S01]  /*1d10*/  MUFU.EX2 R90, R90 ;  /* 0x0000005a005a7308 */ /* 0x000f220000000800 */
[----:B-1----:R-:W-:-:S02]  /*1d20*/  FMUL.FTZ R27, R68, R23 ;  /* 0x00000017441b7220 */ /* 0x002fc40000410000 */
[-C--:B------:R-:W-:Y:S02]  /*1d30*/  FMUL.FTZ R26, R66, R89.reuse ;  /* 0x00000059421a7220 */ /* 0x080fe40000410000 */
[----:B---3--:R-:W-:Y:S02]  /*1d40*/  FMUL.RZ R94, R27, 0.15915493667125701904 ;  /* 0x3e22f9831b5e7820 */ /* 0x008fe4000040c000 */
[-C--:B------:R-:W-:Y:S01]  /*1d50*/  FMUL.FTZ R27, R68, R89.reuse ;  /* 0x00000059441b7220 */ /* 0x080fe20000410000 */
[----:B------:R-:W1:Y:S01]  /*1d60*/  MUFU.SIN R91, R96 ;  /* 0x00000060005b7308 */ /* 0x000e620000000400 */
[----:B------:R-:W-:-:S07]  /*1d70*/  FMUL.FTZ R88, R70, R89 ;  /* 0x0000005946587220 */ /* 0x000fce0000410000 */
[----:B------:R-:W-:Y:S01]  /*1d80*/  MUFU.SIN R95, R92 ;  /* 0x0000005c005f7308 */ /* 0x000fe20000000400 */
[----:B------:R-:W-:-:S07]  /*1d90*/  FMUL.FTZ R100, R74, R89 ;  /* 0x000000594a647220 */ /* 0x000fce0000410000 */
[----:B------:R-:W-:Y:S08]  /*1da0*/  MUFU.EX2 R26, R26 ;  /* 0x0000001a001a7308 */ /* 0x000ff00000000800 */
[----:B------:R-:W-:Y:S08]  /*1db0*/  MUFU.SIN R98, R94 ;  /* 0x0000005e00627308 */ /* 0x000ff00000000400 */
[----:B------:R3:W-:Y:S08]  /*1dc0*/  MUFU.COS R96, R94 ;  /* 0x0000005e00607308 */ /* 0x0007f00000000000 */
[----:B------:R-:W0:Y:S01]  /*1dd0*/  MUFU.EX2 R27, R27 ;  /* 0x0000001b001b7308 */ /* 0x000e220000000800 */
[----:B---3--:R-:W-:-:S07]  /*1de0*/  FMUL.FTZ R94, R72, R89 ;  /* 0x00000059485e7220 */ /* 0x008fce0000410000 */
[----:B------:R-:W-:Y:S08]  /*1df0*/  MUFU.SIN R99, R103 ;  /* 0x0000006700637308 */ /* 0x000ff00000000400 */
[----:B------:R3:W-:Y:S08]  /*1e00*/  MUFU.COS R101, R103 ;  /* 0x0000006700657308 */ /* 0x0007f00000000000 */
[----:B------:R0:W1:Y:S01]  /*1e10*/  MUFU.COS R97, R92 ;  /* 0x0000005c00617308 */ /* 0x0000620000000000 */
[----:B---3--:R-:W-:-:S02]  /*1e20*/  FMUL.FTZ R103, R76, R89 ;  /* 0x000000594c677220 */ /* 0x008fc40000410000 */
[----:B------:R-:W-:-:S05]  /*1e30*/  FMUL.FTZ R89, R74, R23 ;  /* 0x000000174a597220 */ /* 0x000fca0000410000 */
[----:B------:R4:W3:Y:S01]  /*1e40*/  MUFU.EX2 R102, R88 ;  /* 0x0000005800667308 */ /* 0x0008e20000000800 */
[----:B0-----:R-:W-:Y:S02]  /*1e50*/  FMUL.FTZ R92, R72, R23 ;  /* 0x00000017485c7220 */ /* 0x001fe40000410000 */
[----:B------:R-:W-:-:S05]  /*1e60*/  FMUL.RZ R110, R89, 0.15915493667125701904 ;  /* 0x3e22f983596e7820 */ /* 0x000fca000040c000 */
[----:B------:R0:W-:Y:S01]  /*1e70*/  MUFU.EX2 R109, R103 ;  /* 0x00000067006d7308 */ /* 0x0001e20000000800 */
[----:B----4-:R-:W-:Y:S02]  /*1e80*/  FMUL.FTZ R88, R90, R93 ;  /* 0x0000005d5a587220 */ /* 0x010fe40000410000 */
[----:B------:R-:W-:Y:S01]  /*1e90*/  FMUL.FTZ R89, R76, R23 ;  /* 0x000000174c597220 */ /* 0x000fe20000410000 */
[----:B0-----:R-:W-:Y:S01]  /*1ea0*/  PRMT R103, RZ, 0x5410, R4 ;  /* 0x00005410ff677816 */ /* 0x001fe20000000004 */
[----:B-1----:R-:W-:-:S03]  /*1eb0*/  FMUL.FTZ R90, R90, R91 ;  /* 0x0000005b5a5a7220 */ /* 0x002fc60000410000 */
[----:B------:R0:W-:Y:S01]  /*1ec0*/  MUFU.EX2 R105, R94 ;  /* 0x0000005e00697308 */ /* 0x0001e20000000800 */
[----:B------:R-:W-:Y:S02]  /*1ed0*/  FMUL.RZ R92, R92, 0.15915493667125701904 ;  /* 0x3e22f9835c5c7820 */ /* 0x000fe4000040c000 */
[----:B------:R-:W-:Y:S02]  /*1ee0*/  FMUL.FTZ R111, R62, R103 ;  /* 0x000000673e6f7220 */ /* 0x000fe40000410000 */
[C---:B------:R-:W-:Y:S02]  /*1ef0*/  FMUL.FTZ R96, R27.reuse, R96 ;  /* 0x000000601b607220 */ /* 0x040fe40000410000 */
[----:B------:R-:W-:Y:S02]  /*1f00*/  FMUL.FTZ R98, R27, R98 ;  /* 0x000000621b627220 */ /* 0x000fe40000410000 */
[----:B0-----:R-:W-:Y:S02]  /*1f10*/  FMUL.FTZ R94, R26, R95 ;  /* 0x0000005f1a5e7220 */ /* 0x001fe40000410000 */
[----:B------:R-:W-:Y:S01]  /*1f20*/  FMUL.RZ R95, R89, 0.15915493667125701904 ;  /* 0x3e22f983595f7820 */ /* 0x000fe2000040c000 */
[----:B------:R-:W-:Y:S01]  /*1f30*/  MUFU.SIN R106, R92 ;  /* 0x0000005c006a7308 */ /* 0x000fe20000000400 */
[----:B------:R-:W-:-:S02]  /*1f40*/  FMUL.FTZ R89, R90, R111 ;  /* 0x0000006f5a597220 */ /* 0x000fc40000410000 */
[----:B------:R-:W-:Y:S02]  /*1f50*/  FMUL.FTZ R27, RZ, R90 ;  /* 0x0000005aff1b7220 */ /* 0x000fe40000410000 */
[----:B------:R-:W-:-:S03]  /*1f60*/  FFMA.FTZ R89, RZ, R88, R89 ;  /* 0x00000058ff597223 */ /* 0x000fc60000010059 */
[----:B------:R0:W1:Y:S01]  /*1f70*/  MUFU.COS R104, R92 ;  /* 0x0000005c00687308 */ /* 0x0000620000000000 */
[----:B------:R-:W-:-:S07]  /*1f80*/  FFMA.FTZ R27, R88, R111, -R27 ;  /* 0x0000006f581b7223 */ /* 0x000fce000001081b */
[----:B------:R3:W-:Y:S01]  /*1f90*/  MUFU.EX2 R107, R100 ;  /* 0x00000064006b7308 */ /* 0x0007e20000000800 */
[----:B0-----:R-:W-:Y:S02]  /*1fa0*/  FMUL.FTZ R92, R26, R97 ;  /* 0x000000611a5c7220 */ /* 0x001fe40000410000 */
[----:B------:R-:W-:-:S05]  /*1fb0*/  FADD.FTZ R89, RZ, R89 ;  /* 0x00000059ff597221 */ /* 0x000fca0000010000 */
[----:B------:R-:W0:Y:S01]  /*1fc0*/  MUFU.COS R26, R110 ;  /* 0x0000006e001a7308 */ /* 0x000e220000000000 */
[----:B---3--:R-:W-:Y:S01]  /*1fd0*/  FMUL.FTZ R100, R102, R101 ;  /* 0x0000006566647220 */ /* 0x008fe20000410000 */
[----:B------:R-:W-:Y:S01]  /*1fe0*/  PRMT R101, RZ, 0x7610, R4 ;  /* 0x00007610ff657816 */ /* 0x000fe20000000004 */
[----:B------:R-:W-:-:S04]  /*1ff0*/  FMUL.FTZ R91, R94, R89 ;  /* 0x000000595e5b7220 */ /* 0x000fc80000410000 */
[----:B------:R-:W-:-:S04]  /*2000*/  FFMA.FTZ R27, R64, R101, R27 ;  /* 0x00000065401b7223 */ /* 0x000fc8000001001b */
[-C--:B------:R-:W-:Y:S02]  /*2010*/  FMUL.FTZ R93, R94, R27.reuse ;  /* 0x0000001b5e5d7220 */ /* 0x080fe40000410000 */
[C---:B------:R-:W-:Y:S02]  /*2020*/  FFMA.FTZ R91, R92.reuse, R27, -R91 ;  /* 0x0000001b5c5b7223 */ /* 0x040fe4000001085b */
[----:B------:R-:W-:Y:S02]  /*2030*/  FFMA.FTZ R93, R92, R89, R93 ;  /* 0x000000595c5d7223 */ /* 0x000fe4000001005d */
[----:B------:R-:W-:Y:S01]  /*2040*/  FMUL.FTZ R102, R102, R99 ;  /* 0x0000006366667220 */ /* 0x000fe20000410000 */
[----:B------:R-:W-:Y:S01]  /*2050*/  PRMT R99, RZ, 0x5410, R5 ;  /* 0x00005410ff637816 */ /* 0x000fe20000000005 */
[----:B-1----:R-:W-:Y:S02]  /*2060*/  FMUL.FTZ R104, R105, R104 ;  /* 0x0000006869687220 */ /* 0x002fe40000410000 */
[----:B------:R-:W-:-:S02]  /*2070*/  FMUL.FTZ R27, R31, R90 ;  /* 0x0000005a1f1b7220 */ /* 0x000fc40000410000 */
[----:B------:R-:W-:Y:S02]  /*2080*/  FMUL.FTZ R105, R105, R106 ;  /* 0x0000006a69697220 */ /* 0x000fe40000410000 */
[----:B0-----:R-:W-:Y:S02]  /*2090*/  FMUL.FTZ R106, R107, R26 ;  /* 0x0000001a6b6a7220 */ /* 0x001fe40000410000 */
[C---:B------:R-:W-:Y:S02]  /*20a0*/  FMUL.FTZ R26, R30.reuse, R90 ;  /* 0x0000005a1e1a7220 */ /* 0x040fe40000410000 */
[----:B------:R-:W-:Y:S01]  /*20b0*/  FADD.FTZ R93, RZ, R93 ;  /* 0x0000005dff5d7221 */ /* 0x000fe20000010000 */
[----:B------:R-:W0:Y:S01]  /*20c0*/  MUFU.SIN R108, R110 ;  /* 0x0000006e006c7308 */ /* 0x000e220000000400 */
[----:B------:R-:W-:Y:S02]  /*20d0*/  FFMA.FTZ R27, R30, R88, -R27 ;  /* 0x000000581e1b7223 */ /* 0x000fe4000001081b */
[----:B------:R-:W-:-:S02]  /*20e0*/  FFMA.FTZ R91, R66, R99, R91 ;  /* 0x00000063425b7223 */ /* 0x000fc4000001005b */
[----:B------:R-:W-:-:S03]  /*20f0*/  FFMA.FTZ R89, R31, R88, R26 ;  /* 0x000000581f597223 */ /* 0x000fc6000001001a */
[----:B------:R-:W1:Y:S01]  /*2100*/  MUFU.COS R112, R95 ;  /* 0x0000005f00707308 */ /* 0x000e620000000000 */
[----:B------:R-:W-:Y:S02]  /*2110*/  FMUL.FTZ R26, R94, R27 ;  /* 0x0000001b5e1a7220 */ /* 0x000fe40000410000 */
[----:B------:R-:W-:-:S05]  /*2120*/  FMUL.FTZ R97, R98, R91 ;  /* 0x0000005b62617220 */ /* 0x000fca0000410000 */
[----:B------:R3:W4:Y:S02]  /*2130*/  MUFU.SIN R110, R95 ;  /* 0x0000005f006e7308 */ /* 0x0007240000000400 */
[----:B---3--:R-:W-:-:S04]  /*2140*/  FMUL.FTZ R95, R98, R93 ;  /* 0x0000005d625f7220 */ /* 0x008fc80000410000 */
[----:B------:R-:W-:Y:S02]  /*2150*/  FFMA.FTZ R95, R96, R91, -R95 ;  /* 0x0000005b605f7223 */ /* 0x000fe4000001085f */
[-C--:B------:R-:W-:Y:S02]  /*2160*/  FFMA.FTZ R91, R92, R89.reuse, R26 ;  /* 0x000000595c5b7223 */ /* 0x080fe4000001001a */
[----:B------:R-:W-:Y:S02]  /*2170*/  FMUL.FTZ R89, R94, R89 ;  /* 0x000000595e597220 */ /* 0x000fe40000410000 */
[----:B------:R-:W-:Y:S01]  /*2180*/  FFMA.FTZ R93, R96, R93, R97 ;  /* 0x0000005d605d7223 */ /* 0x000fe20000010061 */
[----:B------:R-:W-:Y:S01]  /*2190*/  PRMT R97, RZ, 0x7610, R5 ;  /* 0x00007610ff617816 */ /* 0x000fe20000000005 */
[----:B------:R-:W-:Y:S02]  /*21a0*/  FFMA.FTZ R89, R92, R27, -R89 ;  /* 0x0000001b5c597223 */ /* 0x000fe40000010859 */
[----:B------:R-:W-:-:S02]  /*21b0*/  FMUL.FTZ R26, R98, R91 ;  /* 0x0000005b621a7220 */ /* 0x000fc40000410000 */
[----:B------:R-:W-:Y:S02]  /*21c0*/  FFMA.FTZ R95, R68, R97, R95 ;  /* 0x00000061445f7223 */ /* 0x000fe4000001005f */
[----:B------:R-:W-:Y:S02]  /*21d0*/  FADD.FTZ R93, RZ, R93 ;  /* 0x0000005dff5d7221 */ /* 0x000fe40000010000 */
[-C--:B------:R-:W-:Y:S02]  /*21e0*/  FMUL.FTZ R27, R98, R89.reuse ;  /* 0x00000059621b7220 */ /* 0x080fe40000410000 */
[----:B0-----:R-:W-:Y:S02]  /*21f0*/  FMUL.FTZ R107, R107, R108 ;  /* 0x0000006c6b6b7220 */ /* 0x001fe40000410000 */
[----:B------:R-:W-:Y:S02]  /*2200*/  FFMA.FTZ R89, R96, R89, -R26 ;  /* 0x0000005960597223 */ /* 0x000fe4000001081a */
[----:B-1----:R-:W-:-:S02]  /*2210*/  FMUL.FTZ R108, R109, R112 ;  /* 0x000000706d6c7220 */ /* 0x002fc40000410000 */
[----:B----4-:R-:W-:Y:S02]  /*2220*/  FMUL.FTZ R109, R109, R110 ;  /* 0x0000006e6d6d7220 */ /* 0x010fe40000410000 */
[C---:B------:R-:W-:Y:S02]  /*2230*/  FMUL.FTZ R112, R102.reuse, R95 ;  /* 0x0000005f66707220 */ /* 0x040fe40000410000 */
[----:B------:R-:W-:Y:S02]  /*2240*/  FMUL.FTZ R110, R102, R93 ;  /* 0x0000005d666e7220 */ /* 0x000fe40000410000 */
[----:B------:R-:W-:Y:S02]  /*2250*/  FFMA.FTZ R27, R96, R91, R27 ;  /* 0x0000005b601b7223 */ /* 0x000fe4000001001b */
[----:B------:R-:W-:Y:S02]  /*2260*/  FMUL.FTZ R91, R102, R89 ;  /* 0x00000059665b7220 */ /* 0x000fe40000410000 */
[----:B------:R-:W-:-:S02]  /*2270*/  FFMA.FTZ R112, R100, R93, R112 ;  /* 0x0000005d64707223 */ /* 0x000fc40000010070 */
[----:B------:R-:W-:Y:S01]  /*2280*/  FFMA.FTZ R110, R100, R95, -R110 ;  /* 0x0000005f646e7223 */ /* 0x000fe2000001086e */
        /* <DEDUP_REMOVED lines=14> */
[----:B------:R-:W-:Y:S01]  /*2370*/  FMUL.FTZ R26, R107, R27 ;  /* 0x0000001b6b1a7220 */ /* 0x000fe20000410000 */
[----:B------:R-:W-:Y:S01]  /*2380*/  ISETP.NE.AND P1, PT, R39, 0x1f, PT ;  /* 0x0000001f2700780c */ /* 0x000fe20003f25270 */
[----:B------:R-:W-:Y:S02]  /*2390*/  FFMA.FTZ R113, R104, R112, R113 ;  /* 0x0000007068717223 */ /* 0x000fe40000010071 */
[----:B------:R-:W-:Y:S02]  /*23a0*/  FFMA.FTZ R110, R72, R93, R110 ;  /* 0x0000005d486e7223 */ /* 0x000fe4000001006e */
[-C--:B------:R-:W-:Y:S02]  /*23b0*/  FFMA.FTZ R26, R106, R89.reuse, R26 ;  /* 0x000000596a1a7223 */ /* 0x080fe4000001001a */
        /* <DEDUP_REMOVED lines=18> */
[C---:B------:R-:W-:Y:S02]  /*24e0*/  FFMA.FTZ R110, R108.reuse, R115, -R110 ;  /* 0x000000736c6e7223 */ /* 0x040fe4000001086e */
[----:B------:R-:W-:Y:S02]  /*24f0*/  FFMA.FTZ R117, R108, R112, R117 ;  /* 0x000000706c757223 */ /* 0x000fe40000010075 */
[----:B------:R-:W-:Y:S02]  /*2500*/  FFMA.FTZ R115, R76, R89, R110 ;  /* 0x000000594c737223 */ /* 0x000fe4000001006e */
[----:B------:R-:W-:Y:S01]  /*2510*/  FADD.FTZ R117, RZ, R117 ;  /* 0x00000075ff757221 */ /* 0x000fe20000010000 */
[----:B------:R-:W-:Y:S05]  /*2520*/  @P1 BRA `(.L_x_12281) ;  /* 0x0000009000001947 */ /* 0x000fea0003800000 */
[----:B0-2---:R-:W-:-:S13]  /*2530*/  ISETP.NE.AND P3, PT, R50, c[0x0][0x174], PT ;  /* 0x00005d0032007a0c */ /* 0x005fda0003f65270 */
[----:B-1----:R-:W-:-:S04]  /*2540*/  @P3 IADD3 R27, -R49, c[0x0][0x174], RZ ;  /* 0x00005d00311b3a10 */ /* 0x002fc80007ffe1ff */
[----:B------:R-:W-:-:S04]  /*2550*/  @P3 LEA.HI R26, R27, R27, RZ, 0x1 ;  /* 0x0000001b1b1a3211 */ /* 0x000fc800078f08ff */
[----:B------:R-:W-:-:S04]  /*2560*/  @P3 LOP3.LUT R26, R26, 0xfffffe, RZ, 0xc0, !PT ;  /* 0x00fffffe1a1a3812 */ /* 0x000fc800078ec0ff */
[----:B------:R-:W-:Y:S01]  /*2570*/  @P3 IADD3 R110, -R26, R27, RZ ;  /* 0x0000001b1a6e3210 */ /* 0x000fe20007ffe1ff */
[----:B------:R-:W-:Y:S01]  /*2580*/  HFMA2.MMA R27, -RZ, RZ, 0, 0 ;  /* 0x00000000ff1b7435 */ /* 0x000fe200000001ff */
[----:B------:R-:W-:Y:S02]  /*2590*/  MOV R26, 0x3f800000 ;  /* 0x3f800000001a7802 */ /* 0x000fe40000000f00 */
[----:B------:R-:W-:-:S07]  /*25a0*/  @P3 LEA R110, R110, R83, 0x8 ;  /* 0x000000536e6e3211 */ /* 0x000fce00078e40ff */
[----:B------:R0:W1:Y:S02]  /*25b0*/  @P3 LDS.64 R26, [R110.X8+0x10b0] ;  /* 0x0010b0006e1a3984 */ /* 0x0000640000008a00 */
.L_x_12281:
[----:B0-2---:R-:W-:Y:S05]  /*25c0*/  BSYNC B0 ;  /* 0x0000000000007941 */ /* 0x005fea0003800000 */
.L_x_12280:
[----:B------:R-:W0:Y:S01]  /*25d0*/  SHFL.UP PT, R116, R115, 0x1, RZ ;  /* 0x0420000073747989 */ /* 0x000e2200000e00ff */
[----:B------:R-:W-:Y:S01]  /*25e0*/  ISETP.GE.AND P3, PT, R40, 0x1, PT ;  /* 0x000000012800780c */ /* 0x000fe20003f66270 */
[----:B------:R-:W-:Y:S01]  /*25f0*/  FADD.FTZ R134, R57, R57 ;  /* 0x0000003939867221 */ /* 0x000fe20000010000 */
[----:B------:R-:W-:Y:S01]  /*2600*/  PRMT R124, RZ, 0x5410, R13 ;  /* 0x00005410ff7c7816 */ /* 0x000fe2000000000d */
[----:B------:R-:W2:Y:S01]  /*2610*/  SHFL.UP PT, R110, R114, 0x1, RZ ;  /* 0x04200000726e7989 */ /* 0x000ea200000e00ff */
[--C-:B------:R-:W-:Y:S01]  /*2620*/  PRMT R133, RZ, 0x7610, R12.reuse ;  /* 0x00007610ff857816 */ /* 0x100fe2000000000c */
[----:B------:R-:W-:Y:S01]  /*2630*/  FADD.FTZ R141, R55, R55 ;  /* 0x00000037378d7221 */ /* 0x000fe20000010000 */
[----:B------:R-:W-:Y:S01]  /*2640*/  PRMT R130, RZ, 0x5410, R12 ;  /* 0x00005410ff827816 */ /* 0x000fe2000000000c */
[----:B------:R-:W3:Y:S01]  /*2650*/  SHFL.UP PT, R118, R117, 0x1, RZ ;  /* 0x0420000075767989 */ /* 0x000ee200000e00ff */
[--C-:B------:R-:W-:Y:S01]  /*2660*/  PRMT R138, RZ, 0x7610, R11.reuse ;  /* 0x00007610ff8a7816 */ /* 0x100fe2000000000b */
[C---:B-----5:R-:W-:Y:S01]  /*2670*/  FMUL.FTZ R12, R28.reuse, R133 ;  /* 0x000000851c0c7220 */ /* 0x060fe20000410000 */
[----:B------:R-:W-:Y:S01]  /*2680*/  PRMT R137, RZ, 0x5410, R11 ;  /* 0x00005410ff897816 */ /* 0x000fe2000000000b */
[----:B------:R-:W4:Y:S01]  /*2690*/  SHFL.UP PT, R112, R113, 0x1, RZ ;  /* 0x0420000071707989 */ /* 0x000f2200000e00ff */
[--C-:B------:R-:W-:Y:S01]  /*26a0*/  PRMT R148, RZ, 0x5410, R9.reuse ;  /* 0x00005410ff947816 */ /* 0x100fe20000000009 */
[C---:B------:R-:W-:Y:S01]  /*26b0*/  FFMA.FTZ R12, R29.reuse, R130, R12 ;  /* 0x000000821d0c7223 */ /* 0x040fe2000001000c */
[----:B------:R-:W-:Y:S01]  /*26c0*/  PRMT R150, RZ, 0x7610, R9 ;  /* 0x00007610ff967816 */ /* 0x000fe20000000009 */
[----:B------:R-:W-:Y:S01]  /*26d0*/  SHFL.IDX PT, R128, R25, RZ, 0x1f ;  /* 0x00001fff19807589 */ /* 0x000fe200000e0000 */
[----:B------:R-:W-:Y:S01]  /*26e0*/  FMUL.FTZ R11, R29, R138 ;  /* 0x0000008a1d0b7220 */ /* 0x000fe20000410000 */
[--C-:B------:R-:W-:Y:S01]  /*26f0*/  PRMT R152, RZ, 0x5410, R8.reuse ;  /* 0x00005410ff987816 */ /* 0x100fe20000000008 */
[----:B------:R-:W-:Y:S01]  /*2700*/  BSSY B0, `(.L_x_12282) ;  /* 0x000010b000007945 */ /* 0x000fe20003800000 */
[----:B------:R-:W-:Y:S01]  /*2710*/  SHFL.IDX PT, R132, R24, RZ, 0x1f ;  /* 0x00001fff18847589 */ /* 0x000fe200000e0000 */
[----:B------:R-:W-:Y:S01]  /*2720*/  FFMA.FTZ R11, R28, R137, -R11 ;  /* 0x000000891c0b7223 */ /* 0x000fe2000001080b */
[----:B------:R-:W-:Y:S01]  /*2730*/  PRMT R154, RZ, 0x7610, R8 ;  /* 0x00007610ff9a7816 */ /* 0x000fe20000000008 */
[----:B0-----:R-:W-:Y:S01]  /*2740*/  FMUL.FTZ R123, R113, R116 ;  /* 0x00000074717b7220 */ /* 0x001fe20000410000 */
[----:B------:R-:W-:-:S02]  /*2750*/  PRMT R8, RZ, 0x5410, R10 ;  /* 0x00005410ff087816 */ /* 0x000fc4000000000a */
[----:B------:R-:W-:Y:S01]  /*2760*/  PRMT R10, RZ, 0x7610, R10 ;  /* 0x00007610ff0a7816 */ /* 0x000fe2000000000a */
[C---:B--2---:R-:W-:Y:S02]  /*2770*/  FMUL.FTZ R119, R113.reuse, R110 ;  /* 0x0000006e71777220 */ /* 0x044fe40000410000 */
[CC--:B---3--:R-:W-:Y:S02]  /*2780*/  FMUL.FTZ R121, R113.reuse, R118.reuse ;  /* 0x0000007671797220 */ /* 0x0c8fe40000410000 */
        /* <DEDUP_REMOVED lines=33> */
[CC--:B----4-:R-:W-:Y:S02]  /*29a0*/  FMUL.FTZ R121, R119.reuse, R112.reuse ;  /* 0x0000007077797220 */ /* 0x0d0fe40000410000 */
        /* <DEDUP_REMOVED lines=37> */
[CC--:B--2---:R-:W-:Y:S02]  /*2c00*/  FFMA.FTZ R122, R114.reuse, R116.reuse, R121 ;  /* 0x00000074727a7223 */ /* 0x0c4fe40000010079 */
[C---:B---3--:R-:W-:Y:S02]  /*2c10*/  FMUL.FTZ R123, R125.reuse, R119 ;  /* 0x000000777d7b7220 */ /* 0x048fe40000410000 */
[C---:B------:R-:W-:Y:S01]  /*2c20*/  FMUL.FTZ R121, R125.reuse, R116 ;  /* 0x000000747d797220 */ /* 0x040fe20000410000 */
[C---:B------:R-:W-:Y:S01]  /*2c30*/  FSEL R122, R125.reuse, R122, !P3 ;  /* 0x0000007a7d7a7208 */ /* 0x040fe20005800000 */
[-C--:B----4-:R-:W-:Y:S01]  /*2c40*/  FMUL.FTZ R120, R125, R118.reuse ;  /* 0x000000767d787220 */ /* 0x090fe20000410000 */
[----:B------:R-:W-:Y:S01]  /*2c50*/  PRMT R125, RZ, 0x7610, R13 ;  /* 0x00007610ff7d7816 */ /* 0x000fe2000000000d */
[----:B------:R-:W-:Y:S02]  /*2c60*/  IMAD R116, R155, c[0x0][0x2c0], RZ ;  /* 0x0000b0009b747a24 */ /* 0x000fe400078e02ff */
[----:B------:R-:W-:-:S02]  /*2c70*/  FFMA.FTZ R118, R114, R118, -R123 ;  /* 0x0000007672767223 */ /* 0x000fc4000001087b */
[C---:B------:R-:W-:Y:S02]  /*2c80*/  FFMA.FTZ R120, R114.reuse, R119, R120 ;  /* 0x0000007772787223 */ /* 0x040fe40000010078 */
[----:B------:R-:W-:Y:S02]  /*2c90*/  @P3 FFMA.FTZ R114, R114, R110, -R121 ;  /* 0x0000006e72723223 */ /* 0x000fe40000010879 */
[----:B------:R-:W-:Y:S01]  /*2ca0*/  IMAD R119, R37, c[0x0][0x2c4], R116 ;  /* 0x0000b10025777a24 */ /* 0x000fe200078e0274 */
[----:B------:R-:W0:Y:S01]  /*2cb0*/  SHFL.UP PT, R121, R122, 0x1, RZ ;  /* 0x042000007a797989 */ /* 0x000e2200000e00ff */
[----:B------:R-:W-:Y:S02]  /*2cc0*/  @P3 FADD.FTZ R117, R117, R120 ;  /* 0x0000007875753221 */ /* 0x000fe40000010000 */
[----:B------:R-:W-:Y:S01]  /*2cd0*/  @P3 FADD.FTZ R115, R115, R118 ;  /* 0x0000007673733221 */ /* 0x000fe20000010000 */
[----:B------:R-:W-:Y:S01]  /*2ce0*/  IADD3 R113, R119, R113, RZ ;  /* 0x0000007177717210 */ /* 0x000fe20007ffe0ff */
[----:B------:R-:W-:Y:S01]  /*2cf0*/  FMUL.FTZ R13, R29, R125 ;  /* 0x0000007d1d0d7220 */ /* 0x000fe20000410000 */
[----:B------:R2:W3:Y:S01]  /*2d00*/  SHFL.UP PT, R119, R114, 0x1, RZ ;  /* 0x0420000072777989 */ /* 0x0004e200000e00ff */
[----:B------:R-:W-:-:S02]  /*2d10*/  LEA R110, P3, R112, c[0x0][0x320], 0x3 ;  /* 0x0000c800706e7a11 */ /* 0x000fc400078618ff */
[----:B------:R-:W-:Y:S01]  /*2d20*/  FFMA.FTZ R13, R28, R124, -R13 ;  /* 0x0000007c1c0d7223 */ /* 0x000fe2000001080d */
[----:B------:R-:W4:Y:S01]  /*2d30*/  SHFL.UP PT, R117, R117, 0x1, RZ ;  /* 0x0420000075757989 */ /* 0x000f2200000e00ff */
[----:B------:R-:W-:Y:S02]  /*2d40*/  LEA.HI.X R116, R112, c[0x0][0x324], R113, 0x3, P3 ;  /* 0x0000c90070747a11 */ /* 0x000fe400018f1c71 */
[----:B------:R-:W-:Y:S01]  /*2d50*/  LEA R112, P3, R39, R110, 0x2 ;  /* 0x0000006e27707211 */ /* 0x000fe200078610ff */
[----:B------:R-:W1:Y:S01]  /*2d60*/  SHFL.UP PT, R115, R115, 0x1, RZ ;  /* 0x0420000073737989 */ /* 0x000e6200000e00ff */
[----:B------:R-:W-:Y:S01]  /*2d70*/  IADD3 R110, R49, -c[0x0][0x174], RZ ;  /* 0x80005d00316e7a10 */ /* 0x000fe20007ffe0ff */
[----:B--2---:R-:W-:Y:S01]  /*2d80*/  FADD.FTZ R114, R61, R61 ;  /* 0x0000003d3d727221 */ /* 0x004fe20000010000 */
[----:B------:R-:W-:Y:S02]  /*2d90*/  LEA.HI.X R113, R39, R116, RZ, 0x2, P3 ;  /* 0x0000007427717211 */ /* 0x000fe400018f14ff */
[----:B------:R-:W-:Y:S01]  /*2da0*/  PRMT R116, RZ, 0x5410, R14 ;  /* 0x00005410ff747816 */ /* 0x000fe2000000000e */
[----:B------:R-:W-:Y:S01]  /*2db0*/  IMAD R25, R110, -0x200, RZ ;  /* 0xfffffe006e197824 */ /* 0x000fe200078e02ff */
[----:B------:R-:W-:-:S03]  /*2dc0*/  SHF.L.U64.HI R110, R85, 0x2, R86 ;  /* 0x00000002556e7819 */ /* 0x000fc60000010256 */
[----:B------:R-:W-:Y:S01]  /*2dd0*/  IMAD.WIDE R24, R25, 0x4, R112 ;  /* 0x0000000419187825 */ /* 0x000fe200078e0270 */
[----:B------:R-:W-:-:S03]  /*2de0*/  SHF.L.U32 R113, R85, 0x2, RZ ;  /* 0x0000000255717819 */ /* 0x000fc600000006ff */
[----:B------:R-:W-:Y:S02]  /*2df0*/  IMAD R112, R110, c[0x0][0x2d0], RZ ;  /* 0x0000b4006e707a24 */ /* 0x000fe400078e02ff */
[C---:B0-----:R-:W-:Y:S02]  /*2e00*/  FMUL.FTZ R110, R121.reuse, R128 ;  /* 0x00000080796e7220 */ /* 0x041fe40000410000 */
[----:B------:R-:W-:Y:S02]  /*2e10*/  FMUL.FTZ R121, R121, R132 ;  /* 0x0000008479797220 */ /* 0x000fe40000410000 */
[----:B------:R-:W-:Y:S02]  /*2e20*/  IMAD R123, R113, c[0x0][0x2d4], R112 ;  /* 0x0000b500717b7a24 */ /* 0x000fe400078e0270 */
[C---:B---3--:R-:W-:Y:S02]  /*2e30*/  FFMA.FTZ R112, R119.reuse, R128, R121 ;  /* 0x0000008077707223 */ /* 0x048fe40000010079 */
[----:B------:R-:W-:Y:S01]  /*2e40*/  FFMA.FTZ R110, R119, R132, -R110 ;  /* 0x00000084776e7223 */ /* 0x000fe2000001086e */
[----:B------:R-:W-:Y:S01]  /*2e50*/  PRMT R119, RZ, 0x7610, R14 ;  /* 0x00007610ff777816 */ /* 0x000fe2000000000e */
[----:B----4-:R-:W-:Y:S01]  /*2e60*/  @P2 FADD.FTZ R128, R117, R112 ;  /* 0x0000007075802221 */ /* 0x010fe20000010000 */
[--C-:B------:R-:W-:Y:S01]  /*2e70*/  PRMT R112, RZ, 0x7610, R15.reuse ;  /* 0x00007610ff707816 */ /* 0x100fe2000000000f */
[----:B-1----:R-:W-:Y:S01]  /*2e80*/  @P2 FADD.FTZ R132, R115, R110 ;  /* 0x0000006e73842221 */ /* 0x002fe20000010000 */
[----:B------:R-:W-:Y:S01]  /*2e90*/  PRMT R15, RZ, 0x5410, R15 ;  /* 0x00005410ff0f7816 */ /* 0x000fe2000000000f */
[----:B------:R-:W-:-:S02]  /*2ea0*/  FADD.FTZ R110, R65, R65 ;  /* 0x00000041416e7221 */ /* 0x000fc40000010000 */
[-C--:B------:R-:W-:Y:S02]  /*2eb0*/  FMUL.FTZ R118, R28, R112.reuse ;  /* 0x000000701c767220 */ /* 0x080fe40000410000 */
[C---:B------:R-:W-:Y:S02]  /*2ec0*/  FMUL.FTZ R115, R29.reuse, R112 ;  /* 0x000000701d737220 */ /* 0x040fe40000410000 */
[----:B------:R-:W-:Y:S02]  /*2ed0*/  FFMA.FTZ R121, R29, R15, R118 ;  /* 0x0000000f1d797223 */ /* 0x000fe40000010076 */
[----:B------:R-:W-:Y:S01]  /*2ee0*/  IMAD.WIDE.U32 R24, R113, c[0x0][0x2d0], R24 ;  /* 0x0000b40071187a25 */ /* 0x000fe200078e0018 */
[----:B------:R-:W-:-:S03]  /*2ef0*/  LOP3.LUT R113, R39, 0x1f, RZ, 0xc0, !PT ;  /* 0x0000001f27717812 */ /* 0x000fc600078ec0ff */
[----:B------:R-:W-:Y:S01]  /*2f00*/  FFMA.FTZ R117, R28, R15, -R115 ;  /* 0x0000000f1c757223 */ /* 0x000fe20000010873 */
[C---:B------:R-:W-:Y:S01]  /*2f10*/  ISETP.NE.AND P4, PT, R113.reuse, 0x1f, PT ;  /* 0x0000001f7100780c */ /* 0x040fe20003f85270 */
[----:B------:R-:W-:Y:S01]  /*2f20*/  FMUL.FTZ R115, R110, R121 ;  /* 0x000000796e737220 */ /* 0x000fe20000410000 */
[----:B------:R-:W-:Y:S01]  /*2f30*/  ISETP.GT.U32.AND P5, PT, R113, 0x1d, PT ;  /* 0x0000001d7100780c */ /* 0x000fe20003fa4070 */
[-C--:B------:R-:W-:Y:S01]  /*2f40*/  FMUL.FTZ R121, R29, R119.reuse ;  /* 0x000000771d797220 */ /* 0x080fe20000410000 */
[C---:B------:R-:W-:Y:S01]  /*2f50*/  ISETP.GT.U32.AND P6, PT, R113.reuse, 0x1b, PT ;  /* 0x0000001b7100780c */ /* 0x040fe20003fc4070 */
[----:B------:R-:W-:Y:S01]  /*2f60*/  FMUL.FTZ R14, R28, R119 ;  /* 0x000000771c0e7220 */ /* 0x000fe20000410000 */
[C---:B------:R-:W-:Y:S01]  /*2f70*/  ISETP.GT.U32.AND P2, PT, R113.reuse, 0x17, PT ;  /* 0x000000177100780c */ /* 0x040fe20003f44070 */
[----:B------:R-:W-:Y:S01]  /*2f80*/  FMUL.FTZ R117, R110, R117 ;  /* 0x000000756e757220 */ /* 0x000fe20000410000 */
[----:B------:R-:W-:Y:S01]  /*2f90*/  ISETP.GT.U32.AND P3, PT, R113, 0xf, PT ;  /* 0x0000000f7100780c */ /* 0x000fe20003f64070 */
[----:B------:R-:W-:Y:S01]  /*2fa0*/  FADD.FTZ R113, R63, R63 ;  /* 0x0000003f3f717221 */ /* 0x000fe20000010000 */
[----:B------:R-:W-:Y:S01]  /*2fb0*/  IADD3 R25, R25, R123, RZ ;  /* 0x0000007b19197210 */ /* 0x000fe20007ffe0ff */
[----:B------:R-:W-:-:S02]  /*2fc0*/  FFMA.FTZ R118, R28, R116, -R121 ;  /* 0x000000741c767223 */ /* 0x000fc40000010879 */
[-C--:B------:R-:W-:Y:S02]  /*2fd0*/  FMUL.FTZ R120, R109, R115.reuse ;  /* 0x000000736d787220 */ /* 0x080fe40000410000 */
[----:B------:R-:W-:Y:S02]  /*2fe0*/  FFMA.FTZ R14, R29, R116, R14 ;  /* 0x000000741d0e7223 */ /* 0x000fe4000001000e */
[C---:B------:R-:W-:Y:S02]  /*2ff0*/  FMUL.FTZ R122, R108.reuse, R115 ;  /* 0x000000736c7a7220 */ /* 0x040fe40000410000 */
[C---:B------:R-:W-:Y:S02]  /*3000*/  FMUL.FTZ R118, R113.reuse, R118 ;  /* 0x0000007671767220 */ /* 0x040fe40000410000 */
[----:B------:R-:W-:Y:S02]  /*3010*/  FFMA.FTZ R121, R108, R117, -R120 ;  /* 0x000000756c797223 */ /* 0x000fe40000010878 */
[----:B------:R-:W-:-:S02]  /*3020*/  FMUL.FTZ R14, R113, R14 ;  /* 0x0000000e710e7220 */ /* 0x000fc40000410000 */
[----:B------:R-:W-:Y:S02]  /*3030*/  FFMA.FTZ R123, -R109, R117, -R122 ;  /* 0x000000756d7b7223 */ /* 0x000fe4000001097a */
[----:B------:R-:W-:Y:S02]  /*3040*/  FADD.FTZ R122, R118, R121 ;  /* 0x00000079767a7221 */ /* 0x000fe40000010000 */
[----:B------:R-:W-:Y:S02]  /*3050*/  FMUL.FTZ R120, R28, R125 ;  /* 0x0000007d1c787220 */ /* 0x000fe40000410000 */
[----:B------:R-:W-:Y:S02]  /*3060*/  FADD.FTZ R123, -R14, R123 ;  /* 0x0000007b0e7b7221 */ /* 0x000fe40000010100 */
[----:B------:R-:W-:Y:S02]  /*3070*/  FMUL.FTZ R126, R107, -R122 ;  /* 0x8000007a6b7e7220 */ /* 0x000fe40000410000 */
[----:B------:R-:W-:-:S02]  /*3080*/  FFMA.FTZ R121, R29, R124, R120 ;  /* 0x0000007c1d797223 */ /* 0x000fc40000010078 */
[-C--:B------:R-:W-:Y:S02]  /*3090*/  FMUL.FTZ R127, R107, -R123.reuse ;  /* 0x8000007b6b7f7220 */ /* 0x080fe40000410000 */
[----:B------:R-:W-:Y:S02]  /*30a0*/  FFMA.FTZ R123, R106, R123, R126 ;  /* 0x0000007b6a7b7223 */ /* 0x000fe4000001007e */
[----:B------:R-:W-:Y:S02]  /*30b0*/  FMUL.FTZ R120, R114, R121 ;  /* 0x0000007972787220 */ /* 0x000fe40000410000 */
[----:B------:R-:W-:Y:S02]  /*30c0*/  FFMA.FTZ R122, R106, R122, -R127 ;  /* 0x0000007a6a7a7223 */ /* 0x000fe4000001087f */
[----:B------:R-:W-:Y:S02]  /*30d0*/  FMUL.FTZ R121, R114, R13 ;  /* 0x0000000d72797220 */ /* 0x000fe40000410000 */
[----:B------:R-:W-:-:S02]  /*30e0*/  FADD.FTZ R123, -R120, R123 ;  /* 0x0000007b787b7221 */ /* 0x000fc40000010100 */
[----:B------:R-:W-:Y:S02]  /*30f0*/  FADD.FTZ R122, R121, R122 ;  /* 0x0000007a797a7221 */ /* 0x000fe40000010000 */
[----:B------:R-:W-:Y:S02]  /*3100*/  FMUL.FTZ R129, R105, -R123 ;  /* 0x8000007b69817220 */ /* 0x000fe40000410000 */
[----:B------:R-:W-:Y:S02]  /*3110*/  FMUL.FTZ R13, R29, R133 ;  /* 0x000000851d0d7220 */ /* 0x000fe40000410000 */
[-C--:B------:R-:W-:Y:S02]  /*3120*/  FMUL.FTZ R126, R105, -R122.reuse ;  /* 0x8000007a697e7220 */ /* 0x080fe40000410000 */
[----:B------:R-:W-:Y:S02]  /*3130*/  FFMA.FTZ R129, R104, R122, -R129 ;  /* 0x0000007a68817223 */ /* 0x000fe40000010881 */
[----:B------:R-:W-:-:S02]  /*3140*/  FADD.FTZ R127, R59, R59 ;  /* 0x0000003b3b7f7221 */ /* 0x000fc40000010000 */
[----:B------:R-:W-:Y:S02]  /*3150*/  FFMA.FTZ R122, R28, R130, -R13 ;  /* 0x000000821c7a7223 */ /* 0x000fe4000001080d */
[----:B------:R-:W-:Y:S02]  /*3160*/  FFMA.FTZ R123, R104, R123, R126 ;  /* 0x0000007b687b7223 */ /* 0x000fe4000001007e */
[C---:B------:R-:W-:Y:S02]  /*3170*/  FMUL.FTZ R122, R127.reuse, R122 ;  /* 0x0000007a7f7a7220 */ /* 0x040fe40000410000 */
[----:B------:R-:W-:Y:S02]  /*3180*/  FMUL.FTZ R12, R127, R12 ;  /* 0x0000000c7f0c7220 */ /* 0x000fe40000410000 */
[----:B------:R-:W-:Y:S02]  /*3190*/  FADD.FTZ R129, R122, R129 ;  /* 0x000000817a817221 */ /* 0x000fe40000010000 */
[----:B------:R-:W-:-:S02]  /*31a0*/  FMUL.FTZ R126, R28, R138 ;  /* 0x0000008a1c7e7220 */ /* 0x000fc40000410000 */
[----:B------:R-:W-:Y:S02]  /*31b0*/  FADD.FTZ R13, -R12, R123 ;  /* 0x0000007b0c0d7221 */ /* 0x000fe40000010100 */
[C---:B------:R-:W-:Y:S02]  /*31c0*/  FMUL.FTZ R135, R102.reuse, -R129 ;  /* 0x8000008166877220 */ /* 0x040fe40000410000 */
[----:B------:R-:W-:Y:S02]  /*31d0*/  FFMA.FTZ R123, R29, R137, R126 ;  /* 0x000000891d7b7223 */ /* 0x000fe4000001007e */
[-C--:B------:R-:W-:Y:S02]  /*31e0*/  FMUL.FTZ R131, R102, -R13.reuse ;  /* 0x8000000d66837220 */ /* 0x080fe40000410000 */
[----:B------:R-:W-:Y:S02]  /*31f0*/  FFMA.FTZ R136, R100, R13, R135 ;  /* 0x0000000d64887223 */ /* 0x000fe40000010087 */
[----:B------:R-:W-:-:S02]  /*3200*/  FMUL.FTZ R123, R134, R123 ;  /* 0x0000007b867b7220 */ /* 0x000fc40000410000 */
[----:B------:R-:W-:Y:S02]  /*3210*/  FMUL.FTZ R126, R134, R11 ;  /* 0x0000000b867e7220 */ /* 0x000fe40000410000 */
[----:B------:R-:W-:Y:S02]  /*3220*/  FFMA.FTZ R131, R100, R129, -R131 ;  /* 0x0000008164837223 */ /* 0x000fe40000010883 */
[----:B------:R-:W-:Y:S02]  /*3230*/  FADD.FTZ R11, -R123, R136 ;  /* 0x000000887b0b7221 */ /* 0x000fe40000010100 */
[----:B------:R-:W-:Y:S02]  /*3240*/  FADD.FTZ R131, R126, R131 ;  /* 0x000000837e837221 */ /* 0x000fe40000010000 */
[C---:B------:R-:W-:Y:S02]  /*3250*/  FMUL.FTZ R9, R98.reuse, -R11 ;  /* 0x8000000b62097220 */ /* 0x040fe40000410000 */
[----:B------:R-:W-:-:S02]  /*3260*/  FMUL.FTZ R13, R98, -R131 ;  /* 0x80000083620d7220 */ /* 0x000fc40000410000 */
[C---:B------:R-:W-:Y:S02]  /*3270*/  FFMA.FTZ R142, R96.reuse, R131, -R9 ;  /* 0x00000083608e7223 */ /* 0x040fe40000010809 */
[C---:B------:R-:W-:Y:S02]  /*3280*/  FMUL.FTZ R9, R109.reuse, R27 ;  /* 0x0000001b6d097220 */ /* 0x040fe40000410000 */
[----:B------:R-:W-:Y:S02]  /*3290*/  FFMA.FTZ R144, R96, R11, R13 ;  /* 0x0000000b60907223 */ /* 0x000fe4000001000d */
[-C--:B------:R-:W-:Y:S02]  /*32a0*/  FMUL.FTZ R129, R109, -R26.reuse ;  /* 0x8000001a6d817220 */ /* 0x080fe40000410000 */
[----:B------:R-:W-:Y:S02]  /*32b0*/  FFMA.FTZ R13, R108, R26, -R9 ;  /* 0x0000001a6c0d7223 */ /* 0x000fe40000010809 */
[----:B------:R-:W-:-:S02]  /*32c0*/  FMUL.FTZ R11, R28, R10 ;  /* 0x0000000a1c0b7220 */ /* 0x000fc40000410000 */
[----:B------:R-:W-:Y:S02]  /*32d0*/  FMUL.FTZ R9, R29, R10 ;  /* 0x0000000a1d097220 */ /* 0x000fe40000410000 */
[----:B------:R-:W-:Y:S02]  /*32e0*/  FFMA.FTZ R129, R108, -R27, R129 ;  /* 0x8000001b6c817223 */ /* 0x000fe40000010081 */
[----:B------:R-:W-:Y:S02]  /*32f0*/  FMUL.FTZ R131, R107, -R13 ;  /* 0x8000000d6b837220 */ /* 0x000fe40000410000 */
[-C--:B------:R-:W-:Y:S02]  /*3300*/  FFMA.FTZ R140, R29, R8.reuse, R11 ;  /* 0x000000081d8c7223 */ /* 0x080fe4000001000b */
[----:B------:R-:W-:Y:S02]  /*3310*/  FFMA.FTZ R136, R28, R8, -R9 ;  /* 0x000000081c887223 */ /* 0x000fe40000010809 */
[----:B------:R-:W-:-:S02]  /*3320*/  FMUL.FTZ R9, R107, -R129 ;  /* 0x800000816b097220 */ /* 0x000fc40000410000 */
[C---:B------:R-:W-:Y:S02]  /*3330*/  FFMA.FTZ R11, R106.reuse, R129, R131 ;  /* 0x000000816a0b7223 */ /* 0x040fe40000010083 */
[----:B------:R-:W-:Y:S02]  /*3340*/  FMUL.FTZ R129, R141, R140 ;  /* 0x0000008c8d817220 */ /* 0x000fe40000410000 */
[----:B------:R-:W-:Y:S02]  /*3350*/  FFMA.FTZ R9, R106, R13, -R9 ;  /* 0x0000000d6a097223 */ /* 0x000fe40000010809 */
[----:B------:R-:W-:Y:S02]  /*3360*/  FMUL.FTZ R13, R105, -R11 ;  /* 0x8000000b690d7220 */ /* 0x000fe40000410000 */
[----:B------:R-:W-:Y:S02]  /*3370*/  FMUL.FTZ R131, R141, R136 ;  /* 0x000000888d837220 */ /* 0x000fe40000410000 */
[----:B------:R-:W-:-:S02]  /*3380*/  FADD.FTZ R143, -R129, R144 ;  /* 0x00000090818f7221 */ /* 0x000fc40000010100 */
[-C--:B------:R-:W-:Y:S02]  /*3390*/  FMUL.FTZ R136, R105, -R9.reuse ;  /* 0x8000000969887220 */ /* 0x080fe40000410000 */
[----:B------:R-:W-:Y:S02]  /*33a0*/  FFMA.FTZ R135, R104, R9, -R13 ;  /* 0x0000000968877223 */ /* 0x000fe4000001080d */
[----:B------:R-:W-:Y:S02]  /*33b0*/  FADD.FTZ R139, R131, R142 ;  /* 0x0000008e838b7221 */ /* 0x000fe40000010000 */
[----:B------:R-:W-:Y:S02]  /*33c0*/  FMUL.FTZ R13, R94, -R143 ;  /* 0x8000008f5e0d7220 */ /* 0x000fe40000410000 */
[----:B------:R-:W-:Y:S02]  /*33d0*/  FFMA.FTZ R11, R104, R11, R136 ;  /* 0x0000000b680b7223 */ /* 0x000fe40000010088 */
[----:B------:R-:W-:-:S02]  /*33e0*/  FMUL.FTZ R9, R102, -R135 ;  /* 0x8000008766097220 */ /* 0x000fc40000410000 */
[-C--:B------:R-:W-:Y:S02]  /*33f0*/  FMUL.FTZ R140, R94, -R139.reuse ;  /* 0x8000008b5e8c7220 */ /* 0x080fe40000410000 */
[----:B------:R-:W-:Y:S02]  /*3400*/  FFMA.FTZ R145, R92, R139, -R13 ;  /* 0x0000008b5c917223 */ /* 0x000fe4000001080d */
[----:B------:R-:W-:Y:S02]  /*3410*/  FMUL.FTZ R13, R28, R150 ;  /* 0x000000961c0d7220 */ /* 0x000fe40000410000 */
[-C--:B------:R-:W-:Y:S02]  /*3420*/  FMUL.FTZ R136, R102, -R11.reuse ;  /* 0x8000000b66887220 */ /* 0x080fe40000410000 */
[----:B------:R-:W-:Y:S02]  /*3430*/  FFMA.FTZ R139, R100, R11, R9 ;  /* 0x0000000b648b7223 */ /* 0x000fe40000010009 */
[----:B------:R-:W-:-:S02]  /*3440*/  FFMA.FTZ R144, R92, R143, R140 ;  /* 0x0000008f5c907223 */ /* 0x000fc4000001008c */
[C---:B------:R-:W-:Y:S02]  /*3450*/  FMUL.FTZ R11, R29.reuse, R150 ;  /* 0x000000961d0b7220 */ /* 0x040fe40000410000 */
[-C--:B------:R-:W-:Y:S02]  /*3460*/  FFMA.FTZ R140, R29, R148.reuse, R13 ;  /* 0x000000941d8c7223 */ /* 0x080fe4000001000d */
[----:B------:R-:W-:Y:S02]  /*3470*/  FADD.FTZ R9, R53, R53 ;  /* 0x0000003535097221 */ /* 0x000fe40000010000 */
[----:B------:R-:W-:Y:S02]  /*3480*/  FFMA.FTZ R13, R100, R135, -R136 ;  /* 0x00000087640d7223 */ /* 0x000fe40000010888 */
[----:B------:R-:W-:Y:S02]  /*3490*/  FMUL.FTZ R142, R98, -R139 ;  /* 0x8000008b628e7220 */ /* 0x000fe40000410000 */
[----:B------:R-:W-:-:S02]  /*34a0*/  FFMA.FTZ R136, R28, R148, -R11 ;  /* 0x000000941c887223 */ /* 0x000fc4000001080b */
[C---:B------:R-:W-:Y:S02]  /*34b0*/  FMUL.FTZ R135, R9.reuse, R140 ;  /* 0x0000008c09877220 */ /* 0x040fe40000410000 */
[-C--:B------:R-:W-:Y:S02]  /*34c0*/  FMUL.FTZ R11, R98, -R13.reuse ;  /* 0x8000000d620b7220 */ /* 0x080fe40000410000 */
[C---:B------:R-:W-:Y:S02]  /*34d0*/  FFMA.FTZ R13, R96.reuse, R13, -R142 ;  /* 0x0000000d600d7223 */ /* 0x040fe4000001088e */
[----:B------:R-:W-:Y:S02]  /*34e0*/  FMUL.FTZ R136, R9, R136 ;  /* 0x0000008809887220 */ /* 0x000fe40000410000 */
[----:B------:R-:W-:Y:S02]  /*34f0*/  FADD.FTZ R147, -R135, R144 ;  /* 0x0000009087937221 */ /* 0x000fe40000010100 */
[----:B------:R-:W-:-:S02]  /*3500*/  FFMA.FTZ R11, R96, R139, R11 ;  /* 0x0000008b600b7223 */ /* 0x000fc4000001000b */
[----:B------:R-:W-:Y:S02]  /*3510*/  FMUL.FTZ R140, R94, -R13 ;  /* 0x8000000d5e8c7220 */ /* 0x000fe40000410000 */
[----:B------:R-:W-:Y:S02]  /*3520*/  FADD.FTZ R145, R136, R145 ;  /* 0x0000009188917221 */ /* 0x000fe40000010000 */
[----:B------:R-:W-:Y:S02]  /*3530*/  FMUL.FTZ R142, R90, -R147 ;  /* 0x800000935a8e7220 */ /* 0x000fe40000410000 */
[-C--:B------:R-:W-:Y:S02]  /*3540*/  FMUL.FTZ R139, R94, -R11.reuse ;  /* 0x8000000b5e8b7220 */ /* 0x080fe40000410000 */
[----:B------:R-:W-:Y:S02]  /*3550*/  FFMA.FTZ R143, R92, R11, R140 ;  /* 0x0000000b5c8f7223 */ /* 0x000fe4000001008c */
[----:B------:R-:W-:-:S02]  /*3560*/  FFMA.FTZ R158, R88, R145, -R142 ;  /* 0x00000091589e7223 */ /* 0x000fc4000001088e */
[----:B------:R-:W-:Y:S02]  /*3570*/  FMUL.FTZ R140, R90, -R145 ;  /* 0x800000915a8c7220 */ /* 0x000fe40000410000 */
[----:B------:R-:W-:Y:S02]  /*3580*/  FFMA.FTZ R11, R92, R13, -R139 ;  /* 0x0000000d5c0b7223 */ /* 0x000fe4000001088b */
[----:B------:R-:W-:Y:S02]  /*3590*/  FMUL.FTZ R142, R90, -R143 ;  /* 0x8000008f5a8e7220 */ /* 0x000fe40000410000 */
[-C--:B------:R-:W-:Y:S02]  /*35a0*/  FMUL.FTZ R13, R29, R154.reuse ;  /* 0x0000009a1d0d7220 */ /* 0x080fe40000410000 */
[----:B------:R-:W-:Y:S02]  /*35b0*/  FMUL.FTZ R139, R28, R154 ;  /* 0x0000009a1c8b7220 */ /* 0x000fe40000410000 */
[----:B------:R-:W-:-:S02]  /*35c0*/  FFMA.FTZ R147, R88, R147, R140 ;  /* 0x0000009358937223 */ /* 0x000fc4000001008c */
[-C--:B------:R-:W-:Y:S02]  /*35d0*/  FFMA.FTZ R142, R88, R11.reuse, -R142 ;  /* 0x0000000b588e7223 */ /* 0x080fe4000001088e */
[----:B------:R-:W-:Y:S02]  /*35e0*/  FMUL.FTZ R146, R90, -R11 ;  /* 0x8000000b5a927220 */ /* 0x000fe40000410000 */
[----:B------:R-:W-:Y:S01]  /*35f0*/  FADD.FTZ R11, R52, R52 ;  /* 0x00000034340b7221 */ /* 0x000fe20000010000 */
[----:B------:R0:W1:Y:S01]  /*3600*/  SHFL.DOWN PT, R149, R142, 0x1, 0x1f ;  /* 0x08201f008e957f89 */ /* 0x00006200000e0000 */
[-C--:B------:R-:W-:Y:S02]  /*3610*/  FFMA.FTZ R140, R28, R152.reuse, -R13 ;  /* 0x000000981c8c7223 */ /* 0x080fe4000001080d */
[----:B------:R-:W-:Y:S02]  /*3620*/  FFMA.FTZ R144, R29, R152, R139 ;  /* 0x000000981d907223 */ /* 0x000fe4000001008b */
[----:B------:R-:W-:-:S02]  /*3630*/  FMUL.FTZ R13, R31, R128 ;  /* 0x000000801f0d7220 */ /* 0x000fc40000410000 */
[C---:B------:R-:W-:Y:S02]  /*3640*/  FMUL.FTZ R139, R11.reuse, R140 ;  /* 0x0000008c0b8b7220 */ /* 0x040fe40000410000 */
[----:B------:R-:W-:Y:S02]  /*3650*/  FMUL.FTZ R140, R11, R144 ;  /* 0x000000900b8c7220 */ /* 0x000fe40000410000 */
[-C--:B------:R-:W-:Y:S02]  /*3660*/  FMUL.FTZ R31, R31, R132.reuse ;  /* 0x000000841f1f7220 */ /* 0x080fe40000410000 */
[----:B------:R-:W-:Y:S02]  /*3670*/  FFMA.FTZ R156, R30, R132, -R13 ;  /* 0x000000841e9c7223 */ /* 0x000fe4000001080d */
[----:B------:R-:W-:Y:S02]  /*3680*/  FFMA.FTZ R146, R88, R143, R146 ;  /* 0x0000008f58927223 */ /* 0x000fe40000010092 */
[----:B------:R-:W-:-:S02]  /*3690*/  FADD.FTZ R132, R139, R158 ;  /* 0x0000009e8b847221 */ /* 0x000fc40000010000 */
[----:B------:R-:W-:Y:S01]  /*36a0*/  FADD.FTZ R144, -R140, R147 ;  /* 0x000000938c907221 */ /* 0x000fe20000010100 */
[----:B------:R0:W2:Y:S01]  /*36b0*/  SHFL.DOWN PT, R151, R146, 0x1, 0x1f ;  /* 0x08201f0092977f89 */ /* 0x0000a200000e0000 */
[----:B------:R-:W-:-:S03]  /*36c0*/  FFMA.FTZ R13, R30, R128, R31 ;  /* 0x000000801e0d7223 */ /* 0x000fc6000001001f */
[----:B------:R0:W3:Y:S04]  /*36d0*/  SHFL.DOWN PT, R145, R132, 0x1, 0x1f ;  /* 0x08201f0084917f89 */ /* 0x0000e800000e0000 */
[----:B------:R0:W4:Y:S01]  /*36e0*/  SHFL.DOWN PT, R153, R144, 0x1, 0x1f ;  /* 0x08201f0090997f89 */ /* 0x00012200000e0000 */
[----:B------:R-:W-:Y:S05]  /*36f0*/  @!P4 BRA `(.L_x_12283) ;  /* 0x000000b00000c947 */ /* 0x000fea0003800000 */
[C---:B-1--4-:R-:W-:Y:S02]  /*3700*/  FMUL.FTZ R143, R146.reuse, R153 ;  /* 0x00000099928f7220 */ /* 0x052fe40000410000 */
[C---:B--2---:R-:W-:Y:S02]  /*3710*/  FMUL.FTZ R31, R146.reuse, R151 ;  /* 0x00000097921f7220 */ /* 0x044fe40000410000 */
[-C--:B---3--:R-:W-:Y:S02]  /*3720*/  FMUL.FTZ R147, R146, R145.reuse ;  /* 0x0000009192937220 */ /* 0x088fe40000410000 */
[----:B------:R-:W-:-:S02]  /*3730*/  FFMA.FTZ R145, R142, R145, -R143 ;  /* 0x000000918e917223 */ /* 0x000fc4000001088f */
[-C--:B------:R-:W-:Y:S02]  /*3740*/  FMUL.FTZ R143, R146, R149.reuse ;  /* 0x00000095928f7220 */ /* 0x080fe40000410000 */
[C---:B------:R-:W-:Y:S02]  /*3750*/  FFMA.FTZ R31, R142.reuse, R149, -R31 ;  /* 0x000000958e1f7223 */ /* 0x040fe4000001081f */
[C---:B------:R-:W-:Y:S02]  /*3760*/  FFMA.FTZ R147, R142.reuse, R153, R147 ;  /* 0x000000998e937223 */ /* 0x040fe40000010093 */
[----:B0-----:R-:W-:Y:S01]  /*3770*/  FFMA.FTZ R146, R142, R151, R143 ;  /* 0x000000978e927223 */ /* 0x001fe2000001008f */
[----:B------:R-:W-:Y:S01]  /*3780*/  MOV R142, R31 ;  /* 0x0000001f008e7202 */ /* 0x000fe20000000f00 */
[----:B------:R-:W-:Y:S02]  /*3790*/  FADD.FTZ R132, R132, R145 ;  /* 0x0000009184847221 */ /* 0x000fe40000010000 */
[----:B------:R-:W-:-:S02]  /*37a0*/  FADD.FTZ R144, R144, R147 ;  /* 0x0000009390907221 */ /* 0x000fc40000010000 */
.L_x_12283:
[----:B-1----:R-:W-:Y:S05]  /*37b0*/  BSYNC B0 ;  /* 0x0000000000007941 */ /* 0x002fea0003800000 */
.L_x_12282:
[----:B------:R-:W-:Y:S01]  /*37c0*/  FADD.FTZ R13, RZ, R13 ;  /* 0x0000000dff0d7221 */ /* 0x000fe20000010000 */
[----:B------:R1:W0:Y:S01]  /*37d0*/  SHFL.DOWN PT, R149, R142, 0x2, 0x1f ;  /* 0x08401f008e957f89 */ /* 0x00022200000e0000 */
[----:B------:R-:W-:Y:S01]  /*37e0*/  FADD.FTZ R143, R111, R156 ;  /* 0x0000009c6f8f7221 */ /* 0x000fe20000010000 */
[----:B------:R-:W-:Y:S01]  /*37f0*/  BSSY B0, `(.L_x_12284) ;  /* 0x0000012000007945 */ /* 0x000fe20003800000 */
[C---:B------:R-:W-:Y:S01]  /*3800*/  FMUL.FTZ R30, R154.reuse, R13 ;  /* 0x0000000d9a1e7220 */ /* 0x040fe20000410000 */
        /* <DEDUP_REMOVED lines=9> */
[-C--:B0-----:R-:W-:Y:S02]  /*38a0*/  FMUL.FTZ R111, R146, R149.reuse ;  /* 0x00000095926f7220 */ /* 0x081fe40000410000 */
[C---:B------:R-:W-:Y:S02]  /*38b0*/  FFMA.FTZ R31, R142.reuse, R149, -R31 ;  /* 0x000000958e1f7223 */ /* 0x040fe4000001081f */
[C---:B------:R-:W-:Y:S02]  /*38c0*/  FFMA.FTZ R147, R142.reuse, R153, R147 ;  /* 0x000000998e937223 */ /* 0x040fe40000010093 */
[----:B-1----:R-:W-:Y:S01]  /*38d0*/  FFMA.FTZ R146, R142, R151, R111 ;  /* 0x000000978e927223 */ /* 0x002fe2000001006f */
[----:B------:R-:W-:Y:S01]  /*38e0*/  MOV R142, R31 ;  /* 0x0000001f008e7202 */ /* 0x000fe20000000f00 */
[----:B------:R-:W-:Y:S02]  /*38f0*/  FADD.FTZ R132, R132, R145 ;  /* 0x0000009184847221 */ /* 0x000fe40000010000 */
[----:B------:R-:W-:-:S02]  /*3900*/  FADD.FTZ R144, R144, R147 ;  /* 0x0000009390907221 */ /* 0x000fc40000010000 */
.L_x_12285:
[----:B------:R-:W-:Y:S05]  /*3910*/  BSYNC B0 ;  /* 0x0000000000007941 */ /* 0x000fea0003800000 */
.L_x_12284:
[-C--:B------:R-:W-:Y:S01]  /*3920*/  FFMA.FTZ R128, R152, R143.reuse, -R30 ;  /* 0x0000008f98807223 */ /* 0x080fe2000001081e */
[----:B----4-:R4:W1:Y:S01]  /*3930*/  SHFL.DOWN PT, R153, R142, 0x4, 0x1f ;  /* 0x08801f008e997f89 */ /* 0x01086200000e0000 */
[C---:B------:R-:W-:Y:S01]  /*3940*/  FMUL.FTZ R31, R90.reuse, R143 ;  /* 0x0000008f5a1f7220 */ /* 0x040fe20000410000 */
[----:B------:R-:W-:Y:S01]  /*3950*/  BSSY B0, `(.L_x_12286) ;  /* 0x0000020000007945 */ /* 0x000fe20003800000 */
[-C--:B------:R-:W-:Y:S01]  /*3960*/  FMUL.FTZ R30, R90, R13.reuse ;  /* 0x0000000d5a1e7220 */ /* 0x080fe20000410000 */
[----:B------:R4:W3:Y:S01]  /*3970*/  SHFL.DOWN PT, R157, R146, 0x4, 0x1f ;  /* 0x08801f00929d7f89 */ /* 0x0008e200000e0000 */
[----:B------:R-:W-:-:S02]  /*3980*/  FFMA.FTZ R154, R152, R13, R154 ;  /* 0x0000000d989a7223 */ /* 0x000fc4000001009a */
[-C--:B------:R-:W-:Y:S01]  /*3990*/  FFMA.FTZ R31, R88, R13.reuse, R31 ;  /* 0x0000000d581f7223 */ /* 0x080fe2000001001f */
[----:B---3--:R4:W3:Y:S01]  /*39a0*/  SHFL.DOWN PT, R145, R132, 0x4, 0x1f ;  /* 0x08801f0084917f89 */ /* 0x0088e200000e0000 */
[-C--:B------:R-:W-:Y:S02]  /*39b0*/  FMUL.FTZ R111, R29, R13.reuse ;  /* 0x0000000d1d6f7220 */ /* 0x080fe40000410000 */
[----:B------:R-:W-:Y:S01]  /*39c0*/  FMUL.FTZ R152, R28, R13 ;  /* 0x0000000d1c987220 */ /* 0x000fe20000410000 */
[----:B------:R4:W2:Y:S01]  /*39d0*/  SHFL.DOWN PT, R159, R144, 0x4, 0x1f ;  /* 0x08801f00909f7f89 */ /* 0x0008a200000e0000 */
[-C--:B------:R-:W-:Y:S02]  /*39e0*/  FFMA.FTZ R147, R88, R143.reuse, -R30 ;  /* 0x0000008f58937223 */ /* 0x080fe4000001081e */
[----:B------:R-:W-:Y:S02]  /*39f0*/  FADD.FTZ R31, RZ, R31 ;  /* 0x0000001fff1f7221 */ /* 0x000fe40000010000 */
[----:B------:R-:W-:-:S02]  /*3a00*/  FFMA.FTZ R30, R28, R143, -R111 ;  /* 0x0000008f1c1e7223 */ /* 0x000fc4000001086f */
[----:B------:R-:W-:Y:S02]  /*3a10*/  FFMA.FTZ R156, R29, R143, R152 ;  /* 0x0000008f1d9c7223 */ /* 0x000fe40000010098 */
[----:B------:R-:W-:Y:S02]  /*3a20*/  FFMA.FTZ R147, R64, R101, R147 ;  /* 0x0000006540937223 */ /* 0x000fe40000010093 */
[C---:B------:R-:W-:Y:S02]  /*3a30*/  FFMA.FTZ R152, R11.reuse, R128, RZ ;  /* 0x000000800b987223 */ /* 0x040fe400000100ff */
[----:B--2---:R-:W-:Y:S02]  /*3a40*/  FMUL.FTZ R151, R150, R31 ;  /* 0x0000001f96977220 */ /* 0x004fe40000410000 */
[C---:B------:R-:W-:Y:S02]  /*3a50*/  FFMA.FTZ R154, -R11.reuse, R154, RZ ;  /* 0x0000009a0b9a7223 */ /* 0x040fe400000101ff */
[----:B------:R-:W-:-:S02]  /*3a60*/  FMUL.FTZ R30, R11, R30 ;  /* 0x0000001e0b1e7220 */ /* 0x000fc40000410000 */
[----:B------:R-:W-:Y:S02]  /*3a70*/  FFMA.FTZ R128, -R11, R156, -RZ ;  /* 0x0000009c0b807223 */ /* 0x000fe400000109ff */
[----:B------:R-:W-:Y:S01]  /*3a80*/  FMUL.FTZ R150, R150, R147 ;  /* 0x0000009396967220 */ /* 0x000fe20000410000 */
[----:B------:R-:W-:Y:S05]  /*3a90*/  @P6 BRA `(.L_x_12287) ;  /* 0x000000b000006947 */ /* 0x000fea0003800000 */
[C---:B-1-34-:R-:W-:Y:S02]  /*3aa0*/  FMUL.FTZ R111, R146.reuse, R159 ;  /* 0x0000009f926f7220 */ /* 0x05afe40000410000 */
[C---:B------:R-:W-:Y:S02]  /*3ab0*/  FMUL.FTZ R11, R146.reuse, R157 ;  /* 0x0000009d920b7220 */ /* 0x040fe40000410000 */
[-C--:B0-----:R-:W-:Y:S02]  /*3ac0*/  FMUL.FTZ R149, R146, R145.reuse ;  /* 0x0000009192957220 */ /* 0x081fe40000410000 */
        /* <DEDUP_REMOVED lines=8> */
.L_x_12287:
[----:B-1-34-:R-:W-:Y:S05]  /*3b50*/  BSYNC B0 ;  /* 0x0000000000007941 */ /* 0x01afea0003800000 */
.L_x_12286:
[C---:B------:R-:W-:Y:S01]  /*3b60*/  FMUL.FTZ R111, R94.reuse, R147 ;  /* 0x000000935e6f7220 */ /* 0x040fe20000410000 */
[----:B------:R1:W2:Y:S01]  /*3b70*/  SHFL.DOWN PT, R163, R142, 0x8, 0x1f ;  /* 0x09001f008ea37f89 */ /* 0x0002a200000e0000 */
[-C--:B------:R-:W-:Y:S01]  /*3b80*/  FMUL.FTZ R11, R94, R31.reuse ;  /* 0x0000001f5e0b7220 */ /* 0x080fe20000410000 */
[----:B------:R-:W-:Y:S01]  /*3b90*/  BSSY B0, `(.L_x_12288) ;  /* 0x0000028000007945 */ /* 0x000fe20003800000 */
[-C--:B------:R-:W-:Y:S01]  /*3ba0*/  FFMA.FTZ R150, R148, R31.reuse, R150 ;  /* 0x0000001f94967223 */ /* 0x080fe20000010096 */
[----:B------:R1:W3:Y:S01]  /*3bb0*/  SHFL.DOWN PT, R165, R146, 0x8, 0x1f ;  /* 0x09001f0092a57f89 */ /* 0x0002e200000e0000 */
[----:B------:R-:W-:Y:S01]  /*3bc0*/  FFMA.FTZ R111, R92, R31, R111 ;  /* 0x0000001f5c6f7223 */ /* 0x000fe2000001006f */
[----:B------:R-:W-:Y:S01]  /*3bd0*/  ISETP.GE.OR P0, PT, R50, c[0x0][0x174], P0 ;  /* 0x00005d0032007a0c */ /* 0x000fe20000706670 */
[----:B------:R-:W-:Y:S01]  /*3be0*/  FFMA.FTZ R11, R92, R147, -R11 ;  /* 0x000000935c0b7223 */ /* 0x000fe2000001080b */
[----:B------:R1:W4:Y:S01]  /*3bf0*/  SHFL.DOWN PT, R159, R132, 0x8, 0x1f ;  /* 0x09001f00849f7f89 */ /* 0x00032200000e0000 */
[----:B------:R-:W-:-:S02]  /*3c00*/  FFMA.FTZ R154, -R9, R150, R154 ;  /* 0x00000096099a7223 */ /* 0x000fc4000001019a */
[-C--:B------:R-:W-:Y:S01]  /*3c10*/  FMUL.FTZ R145, R29, R31.reuse ;  /* 0x0000001f1d917220 */ /* 0x080fe20000410000 */
[----:B------:R1:W0:Y:S01]  /*3c20*/  SHFL.DOWN PT, R167, R144, 0x8, 0x1f ;  /* 0x09001f0090a77f89 */ /* 0x00022200000e0000 */
[----:B------:R-:W-:Y:S02]  /*3c30*/  FMUL.FTZ R150, R28, R31 ;  /* 0x0000001f1c967220 */ /* 0x000fe40000410000 */
[----:B------:R-:W-:Y:S02]  /*3c40*/  FADD.FTZ R111, RZ, R111 ;  /* 0x0000006fff6f7221 */ /* 0x000fe40000010000 */
[----:B0-----:R-:W-:Y:S02]  /*3c50*/  FFMA.FTZ R149, R66, R99, R11 ;  /* 0x0000006342957223 */ /* 0x001fe4000001000b */
[-C--:B------:R-:W-:Y:S02]  /*3c60*/  FFMA.FTZ R151, R148, R147.reuse, -R151 ;  /* 0x0000009394977223 */ /* 0x080fe40000010897 */
[----:B------:R-:W-:-:S02]  /*3c70*/  FFMA.FTZ R148, R28, R147, -R145 ;  /* 0x000000931c947223 */ /* 0x000fc40000010891 */
[----:B------:R-:W-:Y:S02]  /*3c80*/  FFMA.FTZ R150, R29, R147, R150 ;  /* 0x000000931d967223 */ /* 0x000fe40000010096 */
[C---:B------:R-:W-:Y:S02]  /*3c90*/  FMUL.FTZ R11, R10.reuse, R111 ;  /* 0x0000006f0a0b7220 */ /* 0x040fe40000410000 */
[----:B------:R-:W-:Y:S02]  /*3ca0*/  FMUL.FTZ R10, R10, R149 ;  /* 0x000000950a0a7220 */ /* 0x000fe40000410000 */
[C---:B------:R-:W-:Y:S02]  /*3cb0*/  FFMA.FTZ R156, R9.reuse, R151, R152 ;  /* 0x00000097099c7223 */ /* 0x040fe40000010098 */
[C---:B------:R-:W-:Y:S02]  /*3cc0*/  FMUL.FTZ R148, R9.reuse, R148 ;  /* 0x0000009409947220 */ /* 0x040fe40000410000 */
[----:B------:R-:W-:Y:S01]  /*3cd0*/  FFMA.FTZ R150, -R9, R150, -RZ ;  /* 0x0000009609967223 */ /* 0x000fe200000109ff */
[----:B------:R-:W-:Y:S01]  /*3ce0*/  HFMA2.MMA R9, -RZ, RZ, 0, 0 ;  /* 0x00000000ff097435 */ /* 0x000fe200000001ff */
[----:B------:R-:W-:-:S02]  /*3cf0*/  FFMA.FTZ R158, R8, R149, -R11 ;  /* 0x00000095089e7223 */ /* 0x000fc4000001080b */
[-C--:B------:R-:W-:Y:S01]  /*3d00*/  FFMA.FTZ R160, R8, R111.reuse, R10 ;  /* 0x0000006f08a07223 */ /* 0x080fe2000001000a */
[----:B------:R-:W-:Y:S01]  /*3d10*/  MOV R8, 0x3f800000 ;  /* 0x3f80000000087802 */ /* 0x000fe20000000f00 */
[----:B------:R-:W-:Y:S01]  /*3d20*/  CS2R R10, SRZ ;  /* 0x00000000000a7805 */ /* 0x000fe2000001ff00 */
[C---:B------:R-:W-:Y:S02]  /*3d30*/  FMUL.FTZ R145, R98.reuse, R111 ;  /* 0x0000006f62917220 */ /* 0x040fe40000410000 */
[----:B------:R-:W-:Y:S01]  /*3d40*/  FMUL.FTZ R151, R98, R149 ;  /* 0x0000009562977220 */ /* 0x000fe20000410000 */
[----:B------:R-:W-:Y:S05]  /*3d50*/  @P2 BRA `(.L_x_12289) ;  /* 0x000000b000002947 */ /* 0x000fea0003800000 */
[C---:B-1234-:R-:W-:Y:S02]  /*3d60*/  FMUL.FTZ R157, R146.reuse, R167 ;  /* 0x000000a7929d7220 */ /* 0x05efe40000410000 */
        /* <DEDUP_REMOVED lines=10> */
.L_x_12289:
[----:B-1234-:R-:W-:Y:S05]  /*3e10*/  BSYNC B0 ;  /* 0x0000000000007941 */ /* 0x01efea0003800000 */
.L_x_12288:
[----:B------:R0:W1:Y:S01]  /*3e20*/  @!P0 LDS.128 R8, [R83.X16+0x21b0] ;  /* 0x0021b00053088984 */ /* 0x000062000000cc00 */
[C---:B------:R-:W-:Y:S01]  /*3e30*/  FFMA.FTZ R152, R96.reuse, R111, R151 ;  /* 0x0000006f60987223 */ /* 0x040fe20000010097 */
[----:B------:R-:W-:Y:S01]  /*3e40*/  BSSY B0, `(.L_x_12290) ;  /* 0x0000030000007945 */ /* 0x000fe20003800000 */
[----:B------:R-:W-:Y:S01]  /*3e50*/  FFMA.FTZ R151, R96, R149, -R145 ;  /* 0x0000009560977223 */ /* 0x000fe20000010891 */
[----:B------:R0:W2:Y:S01]  /*3e60*/  SHFL.DOWN PT, R165, R142, 0x10, 0x1f ;  /* 0x0a001f008ea57f89 */ /* 0x0000a200000e0000 */
[----:B------:R-:W-:Y:S02]  /*3e70*/  FADD.FTZ R145, RZ, R152 ;  /* 0x00000098ff917221 */ /* 0x000fe40000010000 */
[C---:B------:R-:W-:Y:S01]  /*3e80*/  FFMA.FTZ R153, R141.reuse, R158, R156 ;  /* 0x0000009e8d997223 */ /* 0x040fe2000001009c */
[----:B------:R0:W3:Y:S01]  /*3e90*/  SHFL.DOWN PT, R167, R146, 0x10, 0x1f ;  /* 0x0a001f0092a77f89 */ /* 0x0000e200000e0000 */
[----:B------:R-:W-:Y:S02]  /*3ea0*/  FFMA.FTZ R151, R68, R97, R151 ;  /* 0x0000006144977223 */ /* 0x000fe40000010097 */
[----:B------:R-:W-:Y:S01]  /*3eb0*/  FFMA.FTZ R157, -R141, R160, R154 ;  /* 0x000000a08d9d7223 */ /* 0x000fe2000001019a */
[----:B------:R0:W4:Y:S01]  /*3ec0*/  SHFL.DOWN PT, R159, R132, 0x10, 0x1f ;  /* 0x0a001f00849f7f89 */ /* 0x00012200000e0000 */
[----:B------:R-:W-:-:S02]  /*3ed0*/  FMUL.FTZ R152, R29, R111 ;  /* 0x0000006f1d987220 */ /* 0x000fc40000410000 */
[----:B------:R-:W-:Y:S01]  /*3ee0*/  FMUL.FTZ R156, R138, R145 ;  /* 0x000000918a9c7220 */ /* 0x000fe20000410000 */
[----:B------:R0:W0:Y:S01]  /*3ef0*/  SHFL.DOWN PT, R169, R144, 0x10, 0x1f ;  /* 0x0a001f0090a97f89 */ /* 0x00002200000e0000 */
[----:B------:R-:W-:Y:S02]  /*3f00*/  FMUL.FTZ R154, R28, R111 ;  /* 0x0000006f1c9a7220 */ /* 0x000fe40000410000 */
[----:B------:R-:W-:Y:S02]  /*3f10*/  FMUL.FTZ R158, R138, R151 ;  /* 0x000000978a9e7220 */ /* 0x000fe40000410000 */
[----:B------:R-:W-:Y:S02]  /*3f20*/  FFMA.FTZ R138, R28, R149, -R152 ;  /* 0x000000951c8a7223 */ /* 0x000fe40000010898 */
[----:B------:R-:W-:Y:S02]  /*3f30*/  FFMA.FTZ R156, R137, R151, -R156 ;  /* 0x00000097899c7223 */ /* 0x000fe4000001089c */
[----:B------:R-:W-:-:S02]  /*3f40*/  FFMA.FTZ R154, R29, R149, R154 ;  /* 0x000000951d9a7223 */ /* 0x000fc4000001009a */
[----:B------:R-:W-:Y:S02]  /*3f50*/  FMUL.FTZ R138, R141, R138 ;  /* 0x0000008a8d8a7220 */ /* 0x000fe40000410000 */
[----:B------:R-:W-:Y:S02]  /*3f60*/  FFMA.FTZ R156, R134, R156, R153 ;  /* 0x0000009c869c7223 */ /* 0x000fe40000010099 */
[-C--:B------:R-:W-:Y:S02]  /*3f70*/  FFMA.FTZ R158, R137, R145.reuse, R158 ;  /* 0x00000091899e7223 */ /* 0x080fe4000001009e */
[----:B------:R-:W-:Y:S02]  /*3f80*/  FFMA.FTZ R141, -R141, R154, -RZ ;  /* 0x0000009a8d8d7223 */ /* 0x000fe400000109ff */
[-C--:B------:R-:W-:Y:S02]  /*3f90*/  FMUL.FTZ R153, R29, R145.reuse ;  /* 0x000000911d997220 */ /* 0x080fe40000410000 */
[----:B------:R-:W-:-:S02]  /*3fa0*/  FMUL.FTZ R154, R28, R145 ;  /* 0x000000911c9a7220 */ /* 0x000fc40000410000 */
[C---:B------:R-:W-:Y:S02]  /*3fb0*/  FMUL.FTZ R137, R102.reuse, R145 ;  /* 0x0000009166897220 */ /* 0x040fe40000410000 */
[-C--:B------:R-:W-:Y:S02]  /*3fc0*/  FMUL.FTZ R152, R102, R151.reuse ;  /* 0x0000009766987220 */ /* 0x080fe40000410000 */
[----:B------:R-:W-:Y:S02]  /*3fd0*/  FFMA.FTZ R158, -R134, R158, R157 ;  /* 0x0000009e869e7223 */ /* 0x000fe4000001019d */
[-C--:B------:R-:W-:Y:S02]  /*3fe0*/  FFMA.FTZ R153, R28, R151.reuse, -R153 ;  /* 0x000000971c997223 */ /* 0x080fe40000010899 */
[-C--:B------:R-:W-:Y:S02]  /*3ff0*/  FFMA.FTZ R157, R29, R151.reuse, R154 ;  /* 0x000000971d9d7223 */ /* 0x080fe4000001009a */
[----:B------:R-:W-:-:S02]  /*4000*/  FFMA.FTZ R137, R100, R151, -R137 ;  /* 0x0000009764897223 */ /* 0x000fc40000010889 */
[----:B------:R-:W-:Y:S02]  /*4010*/  FFMA.FTZ R154, R100, R145, R152 ;  /* 0x00000091649a7223 */ /* 0x000fe40000010098 */
        /* <DEDUP_REMOVED lines=18> */
.L_x_12291:
[----:B01234-:R-:W-:Y:S05]  /*4140*/  BSYNC B0 ;  /* 0x0000000000007941 */ /* 0x01ffea0003800000 */
.L_x_12290:
[-C--:B------:R-:W-:Y:S01]  /*4150*/  FMUL.FTZ R133, R105, R137.reuse ;  /* 0x0000008969857220 */ /* 0x080fe20000410000 */
[----:B------:R-:W-:Y:S01]  /*4160*/  SHFL.DOWN PT, R166, R146, 0x1, 0x1f ;  /* 0x08201f0092a67f89 */ /* 0x000fe200000e0000 */
[CC--:B------:R-:W-:Y:S01]  /*4170*/  FFMA.FTZ R157, R130.reuse, R137.reuse, -R154 ;  /* 0x00000089829d7223 */ /* 0x0c0fe2000001089a */
[----:B------:R-:W-:Y:S01]  /*4180*/  ISETP.NE.AND P0, PT, R39, RZ, PT ;  /* 0x000000ff2700720c */ /* 0x000fe20003f05270 */
[-C--:B------:R-:W-:Y:S01]  /*4190*/  FFMA.FTZ R163, R130, R134.reuse, R163 ;  /* 0x0000008682a37223 */ /* 0x080fe200000100a3 */
[----:B------:R-:W-:Y:S01]  /*41a0*/  SHFL.DOWN PT, R165, R142, 0x1, 0x1f ;  /* 0x08201f008ea57f89 */ /* 0x000fe200000e0000 */
[-C--:B------:R-:W-:Y:S01]  /*41b0*/  FMUL.FTZ R130, R105, R134.reuse ;  /* 0x0000008669827220 */ /* 0x080fe20000410000 */
[----:B------:R-:W-:Y:S01]  /*41c0*/  BSSY B0, `(.L_x_12292) ;  /* 0x0000101000007945 */ /* 0x000fe20003800000 */
[C---:B------:R-:W-:Y:S01]  /*41d0*/  FFMA.FTZ R154, R104.reuse, R134, R133 ;  /* 0x00000086689a7223 */ /* 0x040fe20000010085 */
        /* <DEDUP_REMOVED lines=11> */
[CC--:B------:R-:W-:Y:S01]  /*4290*/  FMUL.FTZ R154, R29.reuse, R134.reuse ;  /* 0x000000861d9a7220 */ /* 0x0c0fe20000410000 */
[----:B------:R-:W-:Y:S01]  /*42a0*/  SHFL.IDX PT, R132, R132, RZ, 0x1f ;  /* 0x00001fff84847589 */ /* 0x000fe200000e0000 */
[C---:B------:R-:W-:Y:S02]  /*42b0*/  FMUL.FTZ R156, R28.reuse, R134 ;  /* 0x000000861c9c7220 */ /* 0x040fe40000410000 */
[-C--:B------:R-:W-:Y:S01]  /*42c0*/  FFMA.FTZ R154, R28, R137.reuse, -R154 ;  /* 0x000000891c9a7223 */ /* 0x080fe2000001089a */
[----:B------:R-:W-:Y:S01]  /*42d0*/  SHFL.IDX PT, R144, R144, RZ, 0x1f ;  /* 0x00001fff90907589 */ /* 0x000fe200000e0000 */
[----:B------:R-:W-:Y:S02]  /*42e0*/  FFMA.FTZ R160, R114, R158, R157 ;  /* 0x0000009e72a07223 */ /* 0x000fe4000001009d */
[----:B------:R-:W-:Y:S01]  /*42f0*/  FFMA.FTZ R156, R29, R137, R156 ;  /* 0x000000891d9c7223 */ /* 0x000fe2000001009c */
[----:B------:R-:W0:Y:S01]  /*4300*/  SHFL.IDX PT, R158, R11, RZ, 0x1f ;  /* 0x00001fff0b9e7589 */ /* 0x000e2200000e0000 */
[----:B------:R-:W-:-:S02]  /*4310*/  FMUL.FTZ R125, R125, R133 ;  /* 0x000000857d7d7220 */ /* 0x000fc40000410000 */
[C---:B------:R-:W-:Y:S01]  /*4320*/  FMUL.FTZ R154, R127.reuse, R154 ;  /* 0x0000009a7f9a7220 */ /* 0x040fe20000410000 */
[----:B------:R-:W1:Y:S01]  /*4330*/  SHFL.IDX PT, R157, R10, RZ, 0x1f ;  /* 0x00001fff0a9d7589 */ /* 0x000e6200000e0000 */
[----:B------:R-:W-:Y:S02]  /*4340*/  FFMA.FTZ R127, -R127, R156, -RZ ;  /* 0x0000009c7f7f7223 */ /* 0x000fe400000109ff */
[-C--:B------:R-:W-:Y:S02]  /*4350*/  FFMA.FTZ R156, R124, R130.reuse, R125 ;  /* 0x000000827c9c7223 */ /* 0x080fe4000001007d */
[C---:B------:R-:W-:Y:S02]  /*4360*/  FMUL.FTZ R125, R107.reuse, R133 ;  /* 0x000000856b7d7220 */ /* 0x040fe40000410000 */
[----:B------:R-:W-:Y:S02]  /*4370*/  FMUL.FTZ R124, R107, R130 ;  /* 0x000000826b7c7220 */ /* 0x000fe40000410000 */
[----:B------:R-:W-:-:S02]  /*4380*/  FFMA.FTZ R162, -R114, R156, R163 ;  /* 0x0000009c72a27223 */ /* 0x000fc400000101a3 */
[CC--:B------:R-:W-:Y:S02]  /*4390*/  FFMA.FTZ R156, R106.reuse, R130.reuse, R125 ;  /* 0x000000826a9c7223 */ /* 0x0c0fe4000001007d */
[----:B------:R-:W-:Y:S02]  /*43a0*/  FFMA.FTZ R125, R106, R133, -R124 ;  /* 0x000000856a7d7223 */ /* 0x000fe4000001087c */
[----:B------:R-:W-:Y:S02]  /*43b0*/  FADD.FTZ R124, RZ, R156 ;  /* 0x0000009cff7c7221 */ /* 0x000fe40000010000 */
[----:B------:R-:W-:Y:S02]  /*43c0*/  FFMA.FTZ R125, R74, R91, R125 ;  /* 0x0000005b4a7d7223 */ /* 0x000fe4000001007d */
[----:B------:R-:W-:Y:S02]  /*43d0*/  FMUL.FTZ R156, R29, R130 ;  /* 0x000000821d9c7220 */ /* 0x000fe40000410000 */
[----:B------:R-:W-:-:S02]  /*43e0*/  FMUL.FTZ R161, R119, R124 ;  /* 0x0000007c77a17220 */ /* 0x000fc40000410000 */
[----:B------:R-:W-:Y:S02]  /*43f0*/  FMUL.FTZ R163, R119, R125 ;  /* 0x0000007d77a37220 */ /* 0x000fe40000410000 */
[C---:B------:R-:W-:Y:S02]  /*4400*/  FFMA.FTZ R119, R28.reuse, R133, -R156 ;  /* 0x000000851c777223 */ /* 0x040fe4000001089c */
[----:B------:R-:W-:Y:S02]  /*4410*/  FMUL.FTZ R164, R28, R130 ;  /* 0x000000821ca47220 */ /* 0x000fe40000410000 */
[C---:B------:R-:W-:Y:S02]  /*4420*/  FFMA.FTZ R161, R116.reuse, R125, -R161 ;  /* 0x0000007d74a17223 */ /* 0x040fe400000108a1 */
[----:B------:R-:W-:Y:S02]  /*4430*/  FFMA.FTZ R163, R116, R124, R163 ;  /* 0x0000007c74a37223 */ /* 0x000fe400000100a3 */
[----:B------:R-:W-:-:S02]  /*4440*/  FMUL.FTZ R116, R114, R119 ;  /* 0x0000007772747220 */ /* 0x000fc40000410000 */
[C---:B0-----:R-:W-:Y:S02]  /*4450*/  @P1 FMUL.FTZ R156, R166.reuse, R158 ;  /* 0x0000009ea69c1220 */ /* 0x041fe40000410000 */
[----:B------:R-:W-:Y:S02]  /*4460*/  FFMA.FTZ R159, R29, R133, R164 ;  /* 0x000000851d9f7223 */ /* 0x000fe400000100a4 */
[-C--:B-1----:R-:W-:Y:S02]  /*4470*/  @P1 FMUL.FTZ R119, R166, R157.reuse ;  /* 0x0000009da6771220 */ /* 0x082fe40000410000 */
[----:B------:R-:W-:Y:S02]  /*4480*/  @P1 FFMA.FTZ R156, R165, R157, -R156 ;  /* 0x0000009da59c1223 */ /* 0x000fe4000001089c */
[----:B------:R-:W-:Y:S02]  /*4490*/  FFMA.FTZ R114, -R114, R159, -RZ ;  /* 0x0000009f72727223 */ /* 0x000fe400000109ff */
[----:B------:R-:W-:-:S02]  /*44a0*/  FFMA.FTZ R163, -R113, R163, R162 ;  /* 0x000000a371a37223 */ /* 0x000fc400000101a2 */
[----:B------:R-:W-:Y:S02]  /*44b0*/  @P1 FFMA.FTZ R119, R165, R158, R119 ;  /* 0x0000009ea5771223 */ /* 0x000fe40000010077 */
[-C--:B------:R-:W-:Y:S02]  /*44c0*/  FMUL.FTZ R159, R29, R124.reuse ;  /* 0x0000007c1d9f7220 */ /* 0x080fe40000410000 */
[----:B------:R-:W-:Y:S02]  /*44d0*/  FMUL.FTZ R162, R28, R124 ;  /* 0x0000007c1ca27220 */ /* 0x000fe40000410000 */
[----:B------:R-:W-:Y:S02]  /*44e0*/  @P1 FADD.FTZ R157, R167, R156 ;  /* 0x0000009ca79d1221 */ /* 0x000fe40000010000 */
[----:B------:R-:W-:Y:S02]  /*44f0*/  FFMA.FTZ R161, R113, R161, R160 ;  /* 0x000000a171a17223 */ /* 0x000fe400000100a0 */
[----:B------:R-:W-:-:S02]  /*4500*/  @P1 FADD.FTZ R158, R168, R119 ;  /* 0x00000077a89e1221 */ /* 0x000fc40000010000 */
[-C--:B------:R-:W-:Y:S02]  /*4510*/  FFMA.FTZ R160, R28, R125.reuse, -R159 ;  /* 0x0000007d1ca07223 */ /* 0x080fe4000001089f */
[----:B------:R-:W-:Y:S02]  /*4520*/  FFMA.FTZ R162, R29, R125, R162 ;  /* 0x0000007d1da27223 */ /* 0x000fe400000100a2 */
[-C--:B------:R-:W-:Y:S02]  /*4530*/  FMUL.FTZ R159, R157, -R27.reuse ;  /* 0x8000001b9d9f7220 */ /* 0x080fe40000410000 */
[----:B------:R-:W-:Y:S02]  /*4540*/  FMUL.FTZ R119, R158, -R27 ;  /* 0x8000001b9e777220 */ /* 0x000fe40000410000 */
[C---:B------:R-:W-:Y:S02]  /*4550*/  FMUL.FTZ R160, R113.reuse, R160 ;  /* 0x000000a071a07220 */ /* 0x040fe40000410000 */
[----:B------:R-:W-:-:S02]  /*4560*/  FFMA.FTZ R162, -R113, R162, -RZ ;  /* 0x000000a271a27223 */ /* 0x000fc400000109ff */
[CC--:B------:R-:W-:Y:S02]  /*4570*/  FMUL.FTZ R113, R109.reuse, R125.reuse ;  /* 0x0000007d6d717220 */ /* 0x0c0fe40000410000 */
[----:B------:R-:W-:Y:S02]  /*4580*/  FMUL.FTZ R27, R109, R124 ;  /* 0x0000007c6d1b7220 */ /* 0x000fe40000410000 */
[-C--:B------:R-:W-:Y:S02]  /*4590*/  FFMA.FTZ R158, R158, R26.reuse, R159 ;  /* 0x0000001a9e9e7223 */ /* 0x080fe4000001009f */
[----:B------:R-:W-:Y:S02]  /*45a0*/  FFMA.FTZ R26, R157, R26, -R119 ;  /* 0x0000001a9d1a7223 */ /* 0x000fe40000010877 */
[C---:B------:R-:W-:Y:S02]  /*45b0*/  FFMA.FTZ R113, R108.reuse, R124, R113 ;  /* 0x0000007c6c717223 */ /* 0x040fe40000010071 */
[----:B------:R-:W-:-:S02]  /*45c0*/  FFMA.FTZ R27, R108, R125, -R27 ;  /* 0x0000007d6c1b7223 */ /* 0x000fc4000001081b */
[----:B------:R-:W-:Y:S02]  /*45d0*/  FADD.FTZ R115, -R115, R158 ;  /* 0x0000009e73737221 */ /* 0x000fe40000010100 */
[----:B------:R-:W-:Y:S02]  /*45e0*/  FADD.FTZ R117, R117, R26 ;  /* 0x0000001a75757221 */ /* 0x000fe40000010000 */
[----:B------:R-:W-:Y:S02]  /*45f0*/  FADD.FTZ R26, RZ, R113 ;  /* 0x00000071ff1a7221 */ /* 0x000fe40000010000 */
[----:B------:R-:W-:Y:S02]  /*4600*/  FFMA.FTZ R27, R76, R89, R27 ;  /* 0x000000594c1b7223 */ /* 0x000fe4000001001b */
[C---:B------:R-:W-:Y:S02]  /*4610*/  FMUL.FTZ R113, R109.reuse, -R115 ;  /* 0x800000736d717220 */ /* 0x040fe40000410000 */
[----:B------:R-:W-:-:S02]  /*4620*/  FMUL.FTZ R109, R109, -R117 ;  /* 0x800000756d6d7220 */ /* 0x000fc40000410000 */
[CC--:B------:R-:W-:Y:S02]  /*4630*/  FMUL.FTZ R156, R112.reuse, R26.reuse ;  /* 0x0000001a709c7220 */ /* 0x0c0fe40000410000 */
[----:B------:R-:W-:Y:S02]  /*4640*/  FMUL.FTZ R112, R112, R27 ;  /* 0x0000001b70707220 */ /* 0x000fe40000410000 */
[C---:B------:R-:W-:Y:S02]  /*4650*/  FFMA.FTZ R109, R108.reuse, R115, R109 ;  /* 0x000000736c6d7223 */ /* 0x040fe4000001006d */
[----:B------:R-:W-:Y:S02]  /*4660*/  FFMA.FTZ R113, R108, R117, -R113 ;  /* 0x000000756c717223 */ /* 0x000fe40000010871 */
[C---:B------:R-:W-:Y:S02]  /*4670*/  FFMA.FTZ R119, R15.reuse, R27, -R156 ;  /* 0x0000001b0f777223 */ /* 0x040fe4000001089c */
[----:B------:R-:W-:-:S02]  /*4680*/  FFMA.FTZ R157, R15, R26, R112 ;  /* 0x0000001a0f9d7223 */ /* 0x000fc40000010070 */
[----:B------:R-:W-:Y:S02]  /*4690*/  FADD.FTZ R15, -R14, R109 ;  /* 0x0000006d0e0f7221 */ /* 0x000fe40000010100 */
[----:B------:R-:W-:Y:S02]  /*46a0*/  FADD.FTZ R118, R118, R113 ;  /* 0x0000007176767221 */ /* 0x000fe40000010000 */
[-C--:B------:R-:W-:Y:S02]  /*46b0*/  FMUL.FTZ R14, R29, R26.reuse ;  /* 0x0000001a1d0e7220 */ /* 0x080fe40000410000 */
[----:B------:R-:W-:Y:S02]  /*46c0*/  FMUL.FTZ R108, R28, R26 ;  /* 0x0000001a1c6c7220 */ /* 0x000fe40000410000 */
[C---:B------:R-:W-:Y:S02]  /*46d0*/  FMUL.FTZ R109, R107.reuse, -R15 ;  /* 0x8000000f6b6d7220 */ /* 0x040fe40000410000 */
[----:B------:R-:W-:-:S02]  /*46e0*/  FMUL.FTZ R107, R107, -R118 ;  /* 0x800000766b6b7220 */ /* 0x000fc40000410000 */
[-C--:B------:R-:W-:Y:S02]  /*46f0*/  FFMA.FTZ R113, R28, R27.reuse, -R14 ;  /* 0x0000001b1c717223 */ /* 0x080fe4000001080e */
[----:B------:R-:W-:Y:S02]  /*4700*/  FFMA.FTZ R159, R29, R27, R108 ;  /* 0x0000001b1d9f7223 */ /* 0x000fe4000001006c */
[C---:B------:R-:W-:Y:S02]  /*4710*/  FFMA.FTZ R14, R106.reuse, R118, -R109 ;  /* 0x000000766a0e7223 */ /* 0x040fe4000001086d */
[----:B------:R-:W-:Y:S02]  /*4720*/  FFMA.FTZ R29, R106, R15, R107 ;  /* 0x0000000f6a1d7223 */ /* 0x000fe4000001006b */
[----:B------:R-:W-:Y:S02]  /*4730*/  FADD.FTZ R121, R121, R14 ;  /* 0x0000000e79797221 */ /* 0x000fe40000010000 */
[----:B------:R-:W-:-:S02]  /*4740*/  FADD.FTZ R29, -R120, R29 ;  /* 0x0000001d781d7221 */ /* 0x000fc40000010100 */
[C---:B------:R-:W-:Y:S02]  /*4750*/  FMUL.FTZ R107, R105.reuse, -R121 ;  /* 0x80000079696b7220 */ /* 0x040fe40000410000 */
[----:B------:R-:W-:Y:S02]  /*4760*/  FMUL.FTZ R28, R105, -R29 ;  /* 0x8000001d691c7220 */ /* 0x000fe40000410000 */
[----:B------:R-:W-:Y:S02]  /*4770*/  FMUL.FTZ R105, R146, R11 ;  /* 0x0000000b92697220 */ /* 0x000fe40000410000 */
[C---:B------:R-:W-:Y:S02]  /*4780*/  FFMA.FTZ R109, R104.reuse, R29, R107 ;  /* 0x0000001d686d7223 */ /* 0x040fe4000001006b */
[----:B------:R-:W-:Y:S02]  /*4790*/  FFMA.FTZ R107, R104, R121, -R28 ;  /* 0x00000079686b7223 */ /* 0x000fe4000001081c */
[----:B------:R-:W-:-:S02]  /*47a0*/  FMUL.FTZ R106, R110, R113 ;  /* 0x000000716e6a7220 */ /* 0x000fc40000410000 */
[-C--:B------:R-:W-:Y:S02]  /*47b0*/  FFMA.FTZ R113, R142, R10.reuse, -R105 ;  /* 0x0000000a8e717223 */ /* 0x080fe40000010869 */
[----:B------:R-:W-:Y:S01]  /*47c0*/  FADD.FTZ R109, -R12, R109 ;  /* 0x0000006d0c6d7221 */ /* 0x000fe20000010100 */
[----:B------:R-:W-:Y:S01]  /*47d0*/  P2R R12, PR, RZ, 0x1 ;  /* 0x00000001ff0c7803 */ /* 0x000fe20000000000 */
[----:B------:R-:W-:Y:S01]  /*47e0*/  FADD.FTZ R105, R122, R107 ;  /* 0x0000006b7a697221 */ /* 0x000fe20000010000 */
[----:B------:R-:W-:Y:S01]  /*47f0*/  SHF.L.U32 R12, R39, 0x4, RZ ;  /* 0x00000004270c7819 */ /* 0x000fe200000006ff */
[----:B------:R-:W-:Y:S02]  /*4800*/  FMUL.FTZ R28, R146, R10 ;  /* 0x0000000a921c7220 */ /* 0x000fe40000410000 */
[C---:B------:R-:W-:Y:S02]  /*4810*/  FMUL.FTZ R10, R102.reuse, -R109 ;  /* 0x8000006d660a7220 */ /* 0x040fe40000410000 */
[----:B------:R-:W-:-:S02]  /*4820*/  FMUL.FTZ R102, R102, -R105 ;  /* 0x8000006966667220 */ /* 0x000fc40000410000 */
[C---:B------:R-:W-:Y:S02]  /*4830*/  FFMA.FTZ R107, R100.reuse, R105, -R10 ;  /* 0x00000069646b7223 */ /* 0x040fe4000001080a */
[----:B------:R-:W-:Y:S02]  /*4840*/  FFMA.FTZ R102, R100, R109, R102 ;  /* 0x0000006d64667223 */ /* 0x000fe40000010066 */
[----:B------:R-:W-:Y:S01]  /*4850*/  FMUL.FTZ R112, R110, R157 ;  /* 0x0000009d6e707220 */ /* 0x000fe20000410000 */
[----:B------:R-:W-:Y:S01]  /*4860*/  LEA.HI.SX32 R157, R12, R12, 0x1b ;  /* 0x0000000c0c9d7211 */ /* 0x000fe200078fdaff */
[----:B------:R-:W-:Y:S02]  /*4870*/  FADD.FTZ R123, -R123, R102 ;  /* 0x000000667b7b7221 */ /* 0x000fe40000010100 */
[----:B------:R-:W-:Y:S02]  /*4880*/  FADD.FTZ R107, R126, R107 ;  /* 0x0000006b7e6b7221 */ /* 0x000fe40000010000 */
[----:B------:R-:W-:-:S02]  /*4890*/  FMUL.FTZ R12, R98, -R123 ;  /* 0x8000007b620c7220 */ /* 0x000fc40000410000 */
[----:B------:R-:W-:Y:S02]  /*48a0*/  FMUL.FTZ R108, R110, R119 ;  /* 0x000000776e6c7220 */ /* 0x000fe40000410000 */
[----:B------:R-:W-:Y:S02]  /*48b0*/  FFMA.FTZ R119, R142, R11, R28 ;  /* 0x0000000b8e777223 */ /* 0x000fe4000001001c */
[-C--:B------:R-:W-:Y:S02]  /*48c0*/  FMUL.FTZ R28, R98, -R107.reuse ;  /* 0x8000006b621c7220 */ /* 0x080fe40000410000 */
[C---:B------:R-:W-:Y:S02]  /*48d0*/  FFMA.FTZ R12, R96.reuse, R107, -R12 ;  /* 0x0000006b600c7223 */ /* 0x040fe4000001080c */
[----:B------:R-:W-:Y:S02]  /*48e0*/  FFMA.FTZ R28, R96, R123, R28 ;  /* 0x0000007b601c7223 */ /* 0x000fe4000001001c */
[----:B------:R-:W-:-:S02]  /*48f0*/  FADD.FTZ R131, R131, R12 ;  /* 0x0000000c83837221 */ /* 0x000fc40000010000 */
[----:B------:R-:W-:Y:S02]  /*4900*/  FADD.FTZ R129, -R129, R28 ;  /* 0x0000001c81817221 */ /* 0x000fe40000010100 */
[----:B------:R-:W-:Y:S02]  /*4910*/  FMUL.FTZ R12, R94, -R131 ;  /* 0x800000835e0c7220 */ /* 0x000fe40000410000 */
[C---:B------:R-:W-:Y:S02]  /*4920*/  FMUL.FTZ R11, R146.reuse, R9 ;  /* 0x00000009920b7220 */ /* 0x040fe40000410000 */
[----:B------:R-:W-:Y:S02]  /*4930*/  FMUL.FTZ R146, R146, R8 ;  /* 0x0000000892927220 */ /* 0x000fe40000410000 */
[-C--:B------:R-:W-:Y:S02]  /*4940*/  FMUL.FTZ R94, R94, -R129.reuse ;  /* 0x800000815e5e7220 */ /* 0x080fe40000410000 */
[----:B------:R-:W-:-:S02]  /*4950*/  FFMA.FTZ R12, R92, R129, R12 ;  /* 0x000000815c0c7223 */ /* 0x000fc4000001000c */
[C---:B------:R-:W-:Y:S02]  /*4960*/  FFMA.FTZ R8, R142.reuse, R8, -R11 ;  /* 0x000000088e087223 */ /* 0x040fe4000001080b */
[----:B------:R-:W-:Y:S02]  /*4970*/  FFMA.FTZ R9, R142, R9, R146 ;  /* 0x000000098e097223 */ /* 0x000fe40000010092 */
[----:B------:R-:W-:Y:S02]  /*4980*/  FADD.FTZ R10, R132, R113 ;  /* 0x00000071840a7221 */ /* 0x000fe40000010000 */
[----:B------:R-:W-:Y:S02]  /*4990*/  FADD.FTZ R11, R144, R119 ;  /* 0x00000077900b7221 */ /* 0x000fe40000010000 */
[----:B------:R-:W-:Y:S02]  /*49a0*/  FFMA.FTZ R113, R92, R131, -R94 ;  /* 0x000000835c717223 */ /* 0x000fe4000001085e */
[----:B------:R-:W-:Y:S01]  /*49b0*/  FADD.FTZ R135, -R135, R12 ;  /* 0x0000000c87877221 */ /* 0x000fe20000010100 */
[----:B------:R-:W-:Y:S01]  /*49c0*/  @!P0 STS.128 [R83.X16+0x21b0], R8 ;  /* 0x0021b00853008388 */ /* 0x000fe2000000cc00 */
[----:B------:R-:W-:-:S02]  /*49d0*/  FADD.FTZ R113, R136, R113 ;  /* 0x0000007188717221 */ /* 0x000fc40000010000 */
[----:B------:R-:W-:Y:S01]  /*49e0*/  FFMA.FTZ R143, -R62, R103, R143 ;  /* 0x000000673e8f7223 */ /* 0x000fe2000001018f */
[----:B------:R0:W-:Y:S01]  /*49f0*/  STS [R157.X4+0x420], R30 ;  /* 0x0004201e9d007388 */ /* 0x0001e20000004800 */
[C---:B------:R-:W-:Y:S02]  /*4a00*/  FMUL.FTZ R28, R64.reuse, R113 ;  /* 0x00000071401c7220 */ /* 0x040fe40000410000 */
[----:B------:R-:W-:Y:S01]  /*4a10*/  FFMA.FTZ R147, -R64, R101, R147 ;  /* 0x0000006540937223 */ /* 0x000fe20000010193 */
[----:B------:R1:W-:Y:S01]  /*4a20*/  STS [R157.X4+0x434], R141 ;  /* 0x0004348d9d007388 */ /* 0x0003e20000004800 */
[C---:B------:R-:W-:Y:S02]  /*4a30*/  FFMA.FTZ R149, -R66.reuse, R99, R149 ;  /* 0x0000006342957223 */ /* 0x040fe40000010195 */
[----:B------:R-:W-:Y:S01]  /*4a40*/  FMUL.FTZ R92, R66, R129 ;  /* 0x00000081425c7220 */ /* 0x000fe20000410000 */
[----:B------:R2:W-:Y:S01]  /*4a50*/  STS [R157.X4+0x444], R127 ;  /* 0x0004447f9d007388 */ /* 0x0005e20000004800 */
[----:B------:R-:W-:-:S02]  /*4a60*/  FFMA.FTZ R151, -R68, R97, R151 ;  /* 0x0000006144977223 */ /* 0x000fc40000010197 */
[----:B0-----:R-:W-:Y:S01]  /*4a70*/  FMUL.FTZ R30, R66, R131 ;  /* 0x00000083421e7220 */ /* 0x001fe20000410000 */
[----:B------:R-:W-:Y:S01]  /*4a80*/  STS [R157.X4+0x424], R128 ;  /* 0x000424809d007388 */ /* 0x000fe20000004800 */
[C---:B------:R-:W-:Y:S02]  /*4a90*/  FMUL.FTZ R8, R90.reuse, -R135 ;  /* 0x800000875a087220 */ /* 0x040fe40000410000 */
        /* <DEDUP_REMOVED lines=8> */
[C---:B------:R-:W-:Y:S02]  /*4b20*/  FMUL.FTZ R12, R62.reuse, R139 ;  /* 0x0000008b3e0c7220 */ /* 0x040fe40000410000 */
[----:B------:R-:W-:Y:S01]  /*4b30*/  FMUL.FTZ R8, R62, R119 ;  /* 0x000000773e087220 */ /* 0x000fe20000410000 */
[----:B------:R-:W-:Y:S01]  /*4b40*/  STS [R157.X4+0x438], R152 ;  /* 0x000438989d007388 */ /* 0x000fe20000004800 */
[----:B------:R-:W-:Y:S02]  /*4b50*/  FMUL.FTZ R9, R13, R12 ;  /* 0x0000000c0d097220 */ /* 0x000fe40000410000 */
[----:B------:R-:W-:Y:S01]  /*4b60*/  FMUL.FTZ R10, R64, R135 ;  /* 0x00000087400a7220 */ /* 0x000fe20000410000 */
[----:B------:R-:W-:Y:S01]  /*4b70*/  STS [R157.X4+0x43c], R153 ;  /* 0x00043c999d007388 */ /* 0x000fe20000004800 */
[----:B------:R-:W-:-:S02]  /*4b80*/  FMUL.FTZ R11, R31, R28 ;  /* 0x0000001c1f0b7220 */ /* 0x000fc40000410000 */
[-C--:B------:R-:W-:Y:S01]  /*4b90*/  FFMA.FTZ R9, R143, R8.reuse, -R9 ;  /* 0x000000088f097223 */ /* 0x080fe20000010809 */
[----:B------:R-:W-:Y:S01]  /*4ba0*/  STS [R157.X4+0x440], R154 ;  /* 0x0004409a9d007388 */ /* 0x000fe20000004800 */
[----:B------:R-:W-:Y:S02]  /*4bb0*/  FMUL.FTZ R8, R13, R8 ;  /* 0x000000080d087220 */ /* 0x000fe40000410000 */
[----:B------:R-:W-:Y:S01]  /*4bc0*/  FFMA.FTZ R90, R147, R10, -R11 ;  /* 0x0000000a935a7223 */ /* 0x000fe2000001080b */
[----:B------:R-:W-:Y:S01]  /*4bd0*/  STS [R157.X4+0x448], R116 ;  /* 0x000448749d007388 */ /* 0x000fe20000004800 */
[----:B------:R-:W-:Y:S02]  /*4be0*/  FMUL.FTZ R94, R111, R30 ;  /* 0x0000001e6f5e7220 */ /* 0x000fe40000410000 */
[----:B------:R-:W-:Y:S01]  /*4bf0*/  FMUL.FTZ R10, R31, R10 ;  /* 0x0000000a1f0a7220 */ /* 0x000fe20000410000 */
[----:B------:R-:W-:Y:S01]  /*4c00*/  STS [R157.X4+0x44c], R114 ;  /* 0x00044c729d007388 */ /* 0x000fe20000004800 */
[----:B------:R-:W-:-:S02]  /*4c10*/  FFMA.FTZ R8, R143, R12, R8 ;  /* 0x0000000c8f087223 */ /* 0x000fc40000010008 */
[C---:B------:R-:W-:Y:S01]  /*4c20*/  FMUL.FTZ R88, R68.reuse, R107 ;  /* 0x0000006b44587220 */ /* 0x040fe20000410000 */
[----:B------:R-:W-:Y:S01]  /*4c30*/  STS [R157.X4+0x450], R160 ;  /* 0x000450a09d007388 */ /* 0x000fe20000004800 */
[----:B------:R-:W-:Y:S02]  /*4c40*/  FFMA.FTZ R94, R149, R92, -R94 ;  /* 0x0000005c955e7223 */ /* 0x000fe4000001085e */
[----:B------:R-:W-:Y:S01]  /*4c50*/  FFMA.FTZ R11, R147, R28, R10 ;  /* 0x0000001c930b7223 */ /* 0x000fe2000001000a */
[----:B------:R-:W-:Y:S01]  /*4c60*/  STS [R157.X4+0x454], R162 ;  /* 0x000454a29d007388 */ /* 0x000fe20000004800 */
[----:B------:R-:W-:Y:S02]  /*4c70*/  FADD.FTZ R8, RZ, R8 ;  /* 0x00000008ff087221 */ /* 0x000fe40000010000 */
[----:B------:R-:W-:Y:S01]  /*4c80*/  FMUL.FTZ R96, R68, R123 ;  /* 0x0000007b44607220 */ /* 0x000fe20000410000 */
[----:B------:R0:W-:Y:S01]  /*4c90*/  STS [R157.X4+0x458], R106 ;  /* 0x0004586a9d007388 */ /* 0x0001e20000004800 */
[----:B------:R-:W-:-:S02]  /*4ca0*/  FMUL.FTZ R92, R111, R92 ;  /* 0x0000005c6f5c7220 */ /* 0x000fc40000410000 */
[----:B------:R-:W-:Y:S02]  /*4cb0*/  FMUL.FTZ R10, R145, R88 ;  /* 0x00000058910a7220 */ /* 0x000fe40000410000 */
[----:B------:R-:W-:Y:S02]  /*4cc0*/  FADD.FTZ R9, RZ, R9 ;  /* 0x00000009ff097221 */ /* 0x000fe40000010000 */
[----:B------:R-:W-:Y:S02]  /*4cd0*/  FADD.FTZ R8, R8, R11 ;  /* 0x0000000b08087221 */ /* 0x000fe40000010000 */
[----:B------:R-:W-:Y:S02]  /*4ce0*/  FFMA.FTZ R11, R149, R30, R92 ;  /* 0x0000001e950b7223 */ /* 0x000fe4000001005c */
[----:B------:R-:W-:Y:S02]  /*4cf0*/  FFMA.FTZ R10, R151, R96, -R10 ;  /* 0x00000060970a7223 */ /* 0x000fe4000001080a */
[----:B------:R-:W-:-:S02]  /*4d00*/  FADD.FTZ R9, R9, R90 ;  /* 0x0000005a09097221 */ /* 0x000fc40000010000 */
        /* <DEDUP_REMOVED lines=9> */
[-C--:B------:R-:W-:Y:S02]  /*4da0*/  FFMA.FTZ R96, R137, R92.reuse, -R96 ;  /* 0x0000005c89607223 */ /* 0x080fe40000010860 */
[----:B------:R-:W-:Y:S02]  /*4db0*/  FADD.FTZ R9, R9, R10 ;  /* 0x0000000a09097221 */ /* 0x000fe40000010000 */
[----:B------:R-:W-:-:S02]  /*4dc0*/  FMUL.FTZ R11, R134, R92 ;  /* 0x0000005c860b7220 */ /* 0x000fc40000410000 */
[----:B-1----:R-:W-:Y:S02]  /*4dd0*/  FMUL.FTZ R141, R72, R29 ;  /* 0x0000001d488d7220 */ /* 0x002fe40000410000 */
[----:B------:R-:W-:Y:S01]  /*4de0*/  FADD.FTZ R9, R9, R96 ;  /* 0x0000006009097221 */ /* 0x000fe20000010000 */
[----:B------:R-:W-:Y:S01]  /*4df0*/  IADD3 R96, -R2, c[0x0][0x168], RZ ;  /* 0x00005a0002607a10 */ /* 0x000fe20007ffe1ff */
[----:B------:R-:W-:Y:S02]  /*4e00*/  FFMA.FTZ R11, R137, R90, R11 ;  /* 0x0000005a890b7223 */ /* 0x000fe4000001000b */
[C---:B--2---:R-:W-:Y:S02]  /*4e10*/  FMUL.FTZ R127, R72.reuse, R121 ;  /* 0x00000079487f7220 */ /* 0x044fe40000410000 */
[----:B------:R-:W-:Y:S02]  /*4e20*/  FFMA.FTZ R92, -R72, R93, R133 ;  /* 0x0000005d485c7223 */ /* 0x000fe40000010185 */
[----:B------:R-:W-:-:S02]  /*4e30*/  FMUL.FTZ R94, R130, R141 ;  /* 0x0000008d825e7220 */ /* 0x000fc40000410000 */
[----:B------:R-:W-:Y:S01]  /*4e40*/  FADD.FTZ R14, R161, R108 ;  /* 0x0000006ca10e7221 */ /* 0x000fe20000010000 */
[----:B------:R-:W-:Y:S01]  /*4e50*/  LEA R108, R96, -R39, 0x1 ;  /* 0x80000027606c7211 */ /* 0x000fe200078e08ff */
[----:B------:R-:W-:Y:S02]  /*4e60*/  FADD.FTZ R8, R8, R11 ;  /* 0x0000000b08087221 */ /* 0x000fe40000010000 */
[-C--:B------:R-:W-:Y:S01]  /*4e70*/  FMUL.FTZ R100, R130, R127.reuse ;  /* 0x0000007f82647220 */ /* 0x080fe20000410000 */
[----:B------:R-:W-:Y:S01]  /*4e80*/  ISETP.GE.AND P0, PT, R108, 0x1, PT ;  /* 0x000000016c00780c */ /* 0x000fe20003f06270 */
[----:B------:R-:W-:Y:S01]  /*4e90*/  FFMA.FTZ R11, R92, R127, R94 ;  /* 0x0000007f5c0b7223 */ /* 0x000fe2000001005e */
[----:B------:R-:W-:Y:S01]  /*4ea0*/  ISETP.GE.AND P1, PT, R108, 0x21, PT ;  /* 0x000000216c00780c */ /* 0x000fe20003f26270 */
[----:B------:R-:W-:Y:S02]  /*4eb0*/  FMUL.FTZ R94, R74, R118 ;  /* 0x000000764a5e7220 */ /* 0x000fe40000410000 */
[----:B------:R-:W-:-:S02]  /*4ec0*/  FFMA.FTZ R100, R92, R141, -R100 ;  /* 0x0000008d5c647223 */ /* 0x000fc40000010864 */
[----:B------:R-:W-:Y:S02]  /*4ed0*/  FADD.FTZ R8, R8, R11 ;  /* 0x0000000b08087221 */ /* 0x000fe40000010000 */
[C---:B------:R-:W-:Y:S02]  /*4ee0*/  FFMA.FTZ R125, -R74.reuse, R91, R125 ;  /* 0x0000005b4a7d7223 */ /* 0x040fe4000001017d */
[----:B------:R-:W-:Y:S02]  /*4ef0*/  FMUL.FTZ R10, R74, R15 ;  /* 0x0000000f4a0a7220 */ /* 0x000fe40000410000 */
[----:B------:R-:W-:Y:S02]  /*4f00*/  FMUL.FTZ R11, R124, R94 ;  /* 0x0000005e7c0b7220 */ /* 0x000fe40000410000 */
[----:B------:R-:W-:Y:S02]  /*4f10*/  FMUL.FTZ R133, R76, R117 ;  /* 0x000000754c857220 */ /* 0x000fe40000410000 */
[----:B------:R-:W-:-:S02]  /*4f20*/  FADD.FTZ R9, R9, R100 ;  /* 0x0000006409097221 */ /* 0x000fc40000010000 */
[----:B------:R-:W-:Y:S02]  /*4f30*/  FFMA.FTZ R110, -R110, R159, -RZ ;  /* 0x0000009f6e6e7223 */ /* 0x000fe400000109ff */
[C---:B------:R-:W-:Y:S02]  /*4f40*/  FMUL.FTZ R100, R76.reuse, R115 ;  /* 0x000000734c647220 */ /* 0x040fe40000410000 */
[-C--:B------:R-:W-:Y:S01]  /*4f50*/  FFMA.FTZ R96, R125, R10.reuse, -R11 ;  /* 0x0000000a7d607223 */ /* 0x080fe2000001080b */
[----:B------:R1:W-:Y:S01]  /*4f60*/  STS [R157.X4+0x45c], R110 ;  /* 0x00045c6e9d007388 */ /* 0x0003e20000004800 */
[----:B------:R-:W-:Y:S02]  /*4f70*/  FFMA.FTZ R27, -R76, R89, R27 ;  /* 0x000000594c1b7223 */ /* 0x000fe4000001011b */
[----:B------:R-:W-:Y:S02]  /*4f80*/  FMUL.FTZ R102, R26, R133 ;  /* 0x000000851a667220 */ /* 0x000fe40000410000 */
[----:B------:R-:W-:-:S02]  /*4f90*/  FMUL.FTZ R10, R124, R10 ;  /* 0x0000000a7c0a7220 */ /* 0x000fc40000410000 */
[----:B------:R-:W-:Y:S02]  /*4fa0*/  FFMA.FTZ R159, R27, R100, -R102 ;  /* 0x000000641b9f7223 */ /* 0x000fe40000010866 */
[----:B------:R-:W-:Y:S02]  /*4fb0*/  FFMA.FTZ R11, R125, R94, R10 ;  /* 0x0000005e7d0b7223 */ /* 0x000fe4000001000a */
[----:B------:R-:W-:Y:S02]  /*4fc0*/  FMUL.FTZ R100, R26, R100 ;  /* 0x000000641a647220 */ /* 0x000fe40000410000 */
[----:B0-----:R-:W-:Y:S01]  /*4fd0*/  FADD.FTZ R106, R9, R96 ;  /* 0x00000060096a7221 */ /* 0x001fe20000010000 */
[----:B------:R-:W-:Y:S01]  /*4fe0*/  IADD3 R96, R39, 0x20, RZ ;  /* 0x0000002027607810 */ /* 0x000fe20007ffe0ff */
[----:B------:R-:W-:Y:S02]  /*4ff0*/  FADD.FTZ R98, R163, -R112 ;  /* 0x80000070a3627221 */ /* 0x000fe40000010000 */
[----:B------:R-:W-:-:S02]  /*5000*/  FADD.FTZ R104, R8, R11 ;  /* 0x0000000b08687221 */ /* 0x000fc40000010000 */
[----:B-1----:R-:W-:Y:S01]  /*5010*/  FFMA.FTZ R157, R27, R133, R100 ;  /* 0x000000851b9d7223 */ /* 0x002fe20000010064 */
        /* <DEDUP_REMOVED lines=8> */
[----:B------:R-:W-:Y:S01]  /*50a0*/  LEA R102, R50, 0xfffffe00, 0x9 ;  /* 0xfffffe0032667811 */ /* 0x000fe200078e48ff */
[----:B------:R-:W-:Y:S01]  /*50b0*/  IMAD R9, R37, c[0x0][0x2c4], R8 ;  /* 0x0000b10025097a24 */ /* 0x000fe200078e0208 */
[----:B------:R-:W-:-:S02]  /*50c0*/  USHF.R.U64 UR4, UR4, 0x1, UR5 ;  /* 0x0000000104047899 */ /* 0x000fc40008001205 */
[----:B------:R-:W-:Y:S01]  /*50d0*/  IMAD R153, R35, UR8, RZ ;  /* 0x0000000823997c24 */ /* 0x000fe2000f8e02ff */
[C---:B------:R-:W-:Y:S02]  /*50e0*/  IADD3 R8, P0, R102.reuse, R39, RZ ;  /* 0x0000002766087210 */ /* 0x040fe40007f1e0ff */
[----:B------:R-:W-:Y:S01]  /*50f0*/  IADD3 R11, R11, R9, RZ ;  /* 0x000000090b0b7210 */ /* 0x000fe20007ffe0ff */
[----:B0-----:R-:W-:Y:S01]  /*5100*/  IMAD R100, R87, c[0x0][0x2d0], RZ ;  /* 0x0000b40057647a24 */ /* 0x001fe200078e02ff */
[----:B------:R-:W-:Y:S01]  /*5110*/  LEA.HI.X.SX32 R9, R102, RZ, 0x1, P0 ;  /* 0x000000ff66097211 */ /* 0x000fe200000f0eff */
[----:B------:R-:W-:Y:S02]  /*5120*/  IMAD R87, R36, UR4, R153 ;  /* 0x0000000424577c24 */ /* 0x000fe4000f8e0299 */
[----:B------:R-:W-:-:S04]  /*5130*/  IMAD.WIDE.U32 R10, R35, UR4, R10 ;  /* 0x00000004230a7c25 */ /* 0x000fc8000f8e000a */
[----:B------:R-:W-:Y:S01]  /*5140*/  IMAD R153, R83, c[0x0][0x2d4], R100 ;  /* 0x0000b50053997a24 */ /* 0x000fe200078e0264 */
[----:B------:R-:W-:Y:S01]  /*5150*/  IADD3 R87, R11, R87, RZ ;  /* 0x000000570b577210 */ /* 0x000fe20007ffe0ff */
[----:B------:R-:W-:Y:S01]  /*5160*/  IMAD.WIDE.U32 R8, R83, c[0x0][0x2d0], R8 ;  /* 0x0000b40053087a25 */ /* 0x000fe200078e0008 */
[----:B------:R-:W-:-:S04]  /*5170*/  LEA R11, P0, R10, c[0x0][0x320], 0x3 ;  /* 0x0000c8000a0b7a11 */ /* 0x000fc800078018ff */
[----:B------:R-:W-:Y:S02]  /*5180*/  LEA.HI.X R87, R10, c[0x0][0x324], R87, 0x3, P0 ;  /* 0x0000c9000a577a11 */ /* 0x000fe400000f1c57 */
[----:B------:R-:W-:Y:S02]  /*5190*/  IADD3 R9, R9, R153, RZ ;  /* 0x0000009909097210 */ /* 0x000fe40007ffe0ff */
[----:B------:R-:W-:-:S04]  /*51a0*/  LEA R10, P0, R8, R11, 0x2 ;  /* 0x0000000b080a7211 */ /* 0x000fc800078010ff */
[----:B------:R-:W-:-:S05]  /*51b0*/  LEA.HI.X R11, R8, R87, R9, 0x2, P0 ;  /* 0x00000057080b7211 */ /* 0x000fca00000f1409 */
[----:B-1----:R0:W-:Y:S04]  /*51c0*/  RED.E.ADD.F32.FTZ.RN.STRONG.GPU [R10.64], R141 ;  /* 0x0000008d0a00798e */ /* 0x0021e8000c10e786 */
.L_x_12293:
[----:B------:R-:W-:Y:S05]  /*51d0*/  BSYNC B0 ;  /* 0x0000000000007941 */ /* 0x000fea0003800000 */
.L_x_12292:
[----:B------:R-:W-:Y:S01]  /*51e0*/  LEA.HI.SX32 R96, R96, R39, 0x1b ;  /* 0x0000002760607211 */ /* 0x000fe200078fdaff */
[----:B------:R-:W-:Y:S01]  /*51f0*/  BSSY B0, `(.L_x_12294) ;  /* 0x0000008000007945 */ /* 0x000fe20003800000 */
[----:B------:R-:W-:Y:S01]  /*5200*/  FADD.FTZ R87, R104, R157 ;  /* 0x0000009d68577221 */ /* 0x000fe20000010000 */
[C---:B------:R-:W-:Y:S01]  /*5210*/  IADD3 R8, R39.reuse, 0x40, RZ ;  /* 0x0000004027087810 */ /* 0x040fe20007ffe0ff */
[----:B------:R-:W-:Y:S01]  /*5220*/  FADD.FTZ R100, R106, R159 ;  /* 0x0000009f6a647221 */ /* 0x000fe20000010000 */
[----:B------:R1:W2:Y:S01]  /*5230*/  LDS R9, [R96.X4+0x4a0] ;  /* 0x0004a00060097984 */ /* 0x0002a20000004800 */
[----:B0-----:R-:W-:Y:S01]  /*5240*/  IADD3 R10, R39, 0x60, RZ ;  /* 0x00000060270a7810 */ /* 0x001fe20007ffe0ff */
[----:B------:R-:W-:Y:S05]  /*5250*/  @!P1 BRA `(.L_x_12295) ;  /* 0x0000001000009947 */ /* 0x000fea0003800000 */
[----:B--2---:R0:W-:Y:S02]  /*5260*/  RED.E.ADD.F32.FTZ.RN.STRONG.GPU [R24.64+-0x780], R9 ;  /* 0xfff880091800798e */ /* 0x0041e4000c10e786 */
.L_x_12295:
[----:B------:R-:W-:Y:S05]  /*5270*/  BSYNC B0 ;  /* 0x0000000000007941 */ /* 0x000fea0003800000 */
.L_x_12294:
[-C--:B------:R-:W-:Y:S01]  /*5280*/  LEA.HI.SX32 R8, R8, R39.reuse, 0x1b ;  /* 0x0000002708087211 */ /* 0x080fe200078fdaff */
[----:B------:R-:W-:Y:S01]  /*5290*/  BSSY B0, `(.L_x_12296) ;  /* 0x000000d000007945 */ /* 0x000fe20003800000 */
[----:B------:R-:W-:Y:S02]  /*52a0*/  ISETP.GE.AND P6, PT, R108, 0x41, PT ;  /* 0x000000416c00780c */ /* 0x000fe40003fc6270 */
[----:B-1----:R-:W-:Y:S01]  /*52b0*/  IADD3 R96, R39, 0x80, RZ ;  /* 0x0000008027607810 */ /* 0x002fe20007ffe0ff */
[----:B0-2---:R0:W1:Y:S01]  /*52c0*/  LDS R9, [R8.X4+0x520] ;  /* 0x0005200008097984 */ /* 0x0050620000004800 */
        /* <DEDUP_REMOVED lines=9> */
.L_x_12297:
[----:B0-----:R-:W-:Y:S05]  /*5360*/  BSYNC B0 ;  /* 0x0000000000007941 */ /* 0x001fea0003800000 */
.L_x_12296:
[----:B-1----:R0:W1:Y:S01]  /*5370*/  LDS R9, [R10.X4+0x5a0] ;  /* 0x0005a0000a097984 */ /* 0x0020620000004800 */
[----:B------:R-:W-:Y:S01]  /*5380*/  BSSY B0, `(.L_x_12298) ;  /* 0x0000005000007945 */ /* 0x000fe20003800000 */
[----:B------:R-:W-:-:S02]  /*5390*/  IADD3 R8, R39, 0xa0, RZ ;  /* 0x000000a027087810 */ /* 0x000fc40007ffe0ff */
[----:B------:R-:W-:Y:S01]  /*53a0*/  LEA.HI.SX32 R96, R96, R39, 0x1b ;  /* 0x0000002760607211 */ /* 0x000fe200078fdaff */
[----:B------:R-:W-:Y:S05]  /*53b0*/  @!P0 BRA `(.L_x_12299) ;  /* 0x0000001000008947 */ /* 0x000fea0003800000 */
[----:B-1----:R1:W-:Y:S02]  /*53c0*/  RED.E.ADD.F32.FTZ.RN.STRONG.GPU [R24.64+-0x680], R9 ;  /* 0xfff980091800798e */ /* 0x0023e4000c10e786 */
.L_x_12299:
[----:B------:R-:W-:Y:S05]  /*53d0*/  BSYNC B0 ;  /* 0x0000000000007941 */ /* 0x000fea0003800000 */
.L_x_12298:
[----:B-1----:R1:W2:Y:S01]  /*53e0*/  LDS R9, [R96.X4+0x620] ;  /* 0x0006200060097984 */ /* 0x0022a20000004800 */
[----:B------:R-:W-:Y:S01]  /*53f0*/  BSSY B0, `(.L_x_12300) ;  /* 0x0000005000007945 */ /* 0x000fe20003800000 */
[----:B0-----:R-:W-:Y:S02]  /*5400*/  IADD3 R10, R39, 0xc0, RZ ;  /* 0x000000c0270a7810 */ /* 0x001fe40007ffe0ff */
[----:B------:R-:W-:Y:S01]  /*5410*/  LEA.HI.SX32 R8, R8, R39, 0x1b ;  /* 0x0000002708087211 */ /* 0x000fe200078fdaff */
[----:B------:R-:W-:Y:S05]  /*5420*/  @!P1 BRA `(.L_x_12301) ;  /* 0x0000001000009947 */ /* 0x000fea0003800000 */
[----:B--2---:R0:W-:Y:S02]  /*5430*/  RED.E.ADD.F32.FTZ.RN.STRONG.GPU [R24.64+-0x600], R9 ;  /* 0xfffa00091800798e */ /* 0x0041e4000c10e786 */
.L_x_12301:
[----:B------:R-:W-:Y:S05]  /*5440*/  BSYNC B0 ;  /* 0x0000000000007941 */ /* 0x000fea0003800000 */
.L_x_12300:
[----:B0-2---:R0:W2:Y:S01]  /*5450*/  LDS R9, [R8.X4+0x6a0] ;  /* 0x0006a00008097984 */ /* 0x0050a20000004800 */
[----:B------:R-:W-:Y:S01]  /*5460*/  BSSY B0, `(.L_x_12302) ;  /* 0x0000005000007945 */ /* 0x000fe20003800000 */
[----:B-1----:R-:W-:Y:S02]  /*5470*/  IADD3 R96, R39, 0xe0, RZ ;  /* 0x000000e027607810 */ /* 0x002fe40007ffe0ff */
[----:B------:R-:W-:Y:S01]  /*5480*/  LEA.HI.SX32 R10, R10, R39, 0x1b ;  /* 0x000000270a0a7211 */ /* 0x000fe200078fdaff */
[----:B------:R-:W-:Y:S05]  /*5490*/  @!P2 BRA `(.L_x_12303) ;  /* 0x000000100000a947 */ /* 0x000fea0003800000 */
[----:B--2---:R1:W-:Y:S02]  /*54a0*/  RED.E.ADD.F32.FTZ.RN.STRONG.GPU [R24.64+-0x580], R9 ;  /* 0xfffa80091800798e */ /* 0x0043e4000c10e786 */
.L_x_12303:
[----:B------:R-:W-:Y:S05]  /*54b0*/  BSYNC B0 ;  /* 0x0000000000007941 */ /* 0x000fea0003800000 */
.L_x_12302:
[----:B-12---:R1:W2:Y:S01]  /*54c0*/  LDS R9, [R10.X4+0x720] ;  /* 0x000720000a097984 */ /* 0x0062a20000004800 */
[----:B------:R-:W-:Y:S01]  /*54d0*/  BSSY B0, `(.L_x_12304) ;  /* 0x0000005000007945 */ /* 0x000fe20003800000 */
[----:B0-----:R-:W-:-:S02]  /*54e0*/  IADD3 R8, R39, 0x100, RZ ;  /* 0x0000010027087810 */ /* 0x001fc40007ffe0ff */
[----:B------:R-:W-:Y:S01]  /*54f0*/  LEA.HI.SX32 R96, R96, R39, 0x1b ;  /* 0x0000002760607211 */ /* 0x000fe200078fdaff */
[----:B------:R-:W-:Y:S05]  /*5500*/  @!P3 BRA `(.L_x_12305) ;  /* 0x000000100000b947 */ /* 0x000fea0003800000 */
[----:B--2---:R0:W-:Y:S02]  /*5510*/  RED.E.ADD.F32.FTZ.RN.STRONG.GPU [R24.64+-0x500], R9 ;  /* 0xfffb00091800798e */ /* 0x0041e4000c10e786 */
.L_x_12305:
[----:B------:R-:W-:Y:S05]  /*5520*/  BSYNC B0 ;  /* 0x0000000000007941 */ /* 0x000fea0003800000 */
.L_x_12304:
[----:B0-2---:R0:W2:Y:S01]  /*5530*/  LDS R9, [R96.X4+0x7a0] ;  /* 0x0007a00060097984 */ /* 0x0050a20000004800 */
[----:B------:R-:W-:Y:S01]  /*5540*/  BSSY B0, `(.L_x_12306) ;  /* 0x0000004000007945 */ /* 0x000fe20003800000 */
[----:B------:R-:W-:Y:S01]  /*5550*/  LEA.HI.SX32 R8, R8, R39, 0x1b ;  /* 0x0000002708087211 */ /* 0x000fe200078fdaff */
[----:B------:R-:W-:Y:S05]  /*5560*/  @!P4 BRA `(.L_x_12307) ;  /* 0x000000100000c947 */ /* 0x000fea0003800000 */
[----:B--2---:R2:W-:Y:S02]  /*5570*/  RED.E.ADD.F32.FTZ.RN.STRONG.GPU [R24.64+-0x480], R9 ;  /* 0xfffb80091800798e */ /* 0x0045e4000c10e786 */
.L_x_12307:
[----:B------:R-:W-:Y:S05]  /*5580*/  BSYNC B0 ;  /* 0x0000000000007941 */ /* 0x000fea0003800000 */
.L_x_12306:
[----:B--2---:R2:W3:Y:S01]  /*5590*/  LDS R9, [R8.X4+0x820] ;  /* 0x0008200008097984 */ /* 0x0044e20000004800 */
[----:B------:R-:W-:Y:S01]  /*55a0*/  BSSY B0, `(.L_x_12308) ;  /* 0x0000005000007945 */ /* 0x000fe20003800000 */
[C---:B-1----:R-:W-:Y:S02]  /*55b0*/  IADD3 R10, R39.reuse, 0x120, RZ ;  /* 0x00000120270a7810 */ /* 0x042fe40007ffe0ff */
[----:B0-----:R-:W-:Y:S01]  /*55c0*/  IADD3 R96, R39, 0x140, RZ ;  /* 0x0000014027607810 */ /* 0x001fe20007ffe0ff */
[----:B------:R-:W-:Y:S05]  /*55d0*/  @!P5 BRA `(.L_x_12309) ;  /* 0x000000100000d947 */ /* 0x000fea0003800000 */
[----:B---3--:R0:W-:Y:S02]  /*55e0*/  RED.E.ADD.F32.FTZ.RN.STRONG.GPU [R24.64+-0x400], R9 ;  /* 0xfffc00091800798e */ /* 0x0081e4000c10e786 */
.L_x_12309:
[----:B------:R-:W-:Y:S05]  /*55f0*/  BSYNC B0 ;  /* 0x0000000000007941 */ /* 0x000fea0003800000 */
.L_x_12308:
        /* <DEDUP_REMOVED lines=14> */
.L_x_12311:
[----:B0-----:R-:W-:Y:S05]  /*56e0*/  BSYNC B0 ;  /* 0x0000000000007941 */ /* 0x001fea0003800000 */
.L_x_12310:
[----:B-1----:R0:W1:Y:S01]  /*56f0*/  LDS R9, [R96.X4+0x920] ;  /* 0x0009200060097984 */ /* 0x0020620000004800 */
[----:B------:R-:W-:Y:S01]  /*5700*/  BSSY B0, `(.L_x_12312) ;  /* 0x0000005000007945 */ /* 0x000fe20003800000 */
[----:B------:R-:W-:Y:S02]  /*5710*/  IADD3 R10, R39, 0x180, RZ ;  /* 0x00000180270a7810 */ /* 0x000fe40007ffe0ff */
[----:B------:R-:W-:Y:S01]  /*5720*/  LEA.HI.SX32 R8, R8, R39, 0x1b ;  /* 0x0000002708087211 */ /* 0x000fe200078fdaff */
[----:B------:R-:W-:Y:S05]  /*5730*/  @!P0 BRA `(.L_x_12313) ;  /* 0x0000001000008947 */ /* 0x000fea0003800000 */
[----:B-1----:R1:W-:Y:S02]  /*5740*/  RED.E.ADD.F32.FTZ.RN.STRONG.GPU [R24.64+-0x300], R9 ;  /* 0xfffd00091800798e */ /* 0x0023e4000c10e786 */
.L_x_12313:
[----:B------:R-:W-:Y:S05]  /*5750*/  BSYNC B0 ;  /* 0x0000000000007941 */ /* 0x000fea0003800000 */
.L_x_12312:
[----:B-1----:R1:W2:Y:S01]  /*5760*/  LDS R9, [R8.X4+0x9a0] ;  /* 0x0009a00008097984 */ /* 0x0022a20000004800 */
[----:B------:R-:W-:Y:S01]  /*5770*/  BSSY B0, `(.L_x_12314) ;  /* 0x0000005000007945 */ /* 0x000fe20003800000 */
[----:B0-----:R-:W-:-:S02]  /*5780*/  IADD3 R96, R39, 0x1a0, RZ ;  /* 0x000001a027607810 */ /* 0x001fc40007ffe0ff */
[----:B------:R-:W-:Y:S01]  /*5790*/  LEA.HI.SX32 R10, R10, R39, 0x1b ;  /* 0x000000270a0a7211 */ /* 0x000fe200078fdaff */
[----:B------:R-:W-:Y:S05]  /*57a0*/  @!P1 BRA `(.L_x_12315) ;  /* 0x0000001000009947 */ /* 0x000fea0003800000 */
[----:B--2---:R0:W-:Y:S02]  /*57b0*/  RED.E.ADD.F32.FTZ.RN.STRONG.GPU [R24.64+-0x280], R9 ;  /* 0xfffd80091800798e */ /* 0x0041e4000c10e786 */
.L_x_12315:
[----:B------:R-:W-:Y:S05]  /*57c0*/  BSYNC B0 ;  /* 0x0000000000007941 */ /* 0x000fea0003800000 */
.L_x_12314:
[----:B0-2---:R0:W2:Y:S01]  /*57d0*/  LDS R9, [R10.X4+0xa20] ;  /* 0x000a20000a097984 */ /* 0x0050a20000004800 */
[----:B------:R-:W-:Y:S01]  /*57e0*/  BSSY B0, `(.L_x_12316) ;  /* 0x0000005000007945 */ /* 0x000fe20003800000 */
[----:B-1----:R-:W-:Y:S02]  /*57f0*/  IADD3 R8, R39, 0x1c0, RZ ;  /* 0x000001c027087810 */ /* 0x002fe40007ffe0ff */
[----:B------:R-:W-:Y:S01]  /*5800*/  LEA.HI.SX32 R96, R96, R39, 0x1b ;  /* 0x0000002760607211 */ /* 0x000fe200078fdaff */
[----:B------:R-:W-:Y:S05]  /*5810*/  @!P2 BRA `(.L_x_12317) ;  /* 0x000000100000a947 */ /* 0x000fea0003800000 */
[----:B--2---:R1:W-:Y:S02]  /*5820*/  RED.E.ADD.F32.FTZ.RN.STRONG.GPU [R24.64+-0x200], R9 ;  /* 0xfffe00091800798e */ /* 0x0043e4000c10e786 */
.L_x_12317:
[----:B------:R-:W-:Y:S05]  /*5830*/  BSYNC B0 ;  /* 0x0000000000007941 */ /* 0x000fea0003800000 */
.L_x_12316:
[----:B-12---:R1:W2:Y:S01]  /*5840*/  LDS R9, [R96.X4+0xaa0] ;  /* 0x000aa00060097984 */ /* 0x0062a20000004800 */
[----:B------:R-:W-:Y:S01]  /*5850*/  BSSY B0, `(.L_x_12318) ;  /* 0x0000005000007945 */ /* 0x000fe20003800000 */
[----:B0-----:R-:W-:Y:S02]  /*5860*/  IADD3 R10, R39, 0x1e0, RZ ;  /* 0x000001e0270a7810 */ /* 0x001fe40007ffe0ff */
[----:B------:R-:W-:Y:S01]  /*5870*/  LEA.HI.SX32 R8, R8, R39, 0x1b ;  /* 0x0000002708087211 */ /* 0x000fe200078fdaff */
[----:B------:R-:W-:Y:S05]  /*5880*/  @!P3 BRA `(.L_x_12319) ;  /* 0x000000100000b947 */ /* 0x000fea0003800000 */
[----:B--2---:R0:W-:Y:S02]  /*5890*/  RED.E.ADD.F32.FTZ.RN.STRONG.GPU [R24.64+-0x180], R9 ;  /* 0xfffe80091800798e */ /* 0x0041e4000c10e786 */
.L_x_12319:
[----:B------:R-:W-:Y:S05]  /*58a0*/  BSYNC B0 ;  /* 0x0000000000007941 */ /* 0x000fea0003800000 */
.L_x_12318:
[----:B0-2---:R0:W2:Y:S01]  /*58b0*/  LDS R9, [R8.X4+0xb20] ;  /* 0x000b200008097984 */ /* 0x0050a20000004800 */
[----:B------:R-:W-:Y:S01]  /*58c0*/  BSSY B0, `(.L_x_12320) ;  /* 0x0000004000007945 */ /* 0x000fe20003800000 */
[----:B------:R-:W-:Y:S01]  /*58d0*/  LEA.HI.SX32 R10, R10, R39, 0x1b ;  /* 0x000000270a0a7211 */ /* 0x000fe200078fdaff */
[----:B------:R-:W-:Y:S05]  /*58e0*/  @!P4 BRA `(.L_x_12321) ;  /* 0x000000100000c947 */ /* 0x000fea0003800000 */
[----:B--2---:R2:W-:Y:S02]  /*58f0*/  RED.E.ADD.F32.FTZ.RN.STRONG.GPU [R24.64+-0x100], R9 ;  /* 0xffff00091800798e */ /* 0x0045e4000c10e786 */
.L_x_12321:
[----:B------:R-:W-:Y:S05]  /*5900*/  BSYNC B0 ;  /* 0x0000000000007941 */ /* 0x000fea0003800000 */
.L_x_12320:
[----:B--2---:R2:W3:Y:S01]  /*5910*/  LDS R9, [R10.X4+0xba0] ;  /* 0x000ba0000a097984 */ /* 0x0044e20000004800 */
[----:B------:R-:W-:Y:S01]  /*5920*/  BSSY B0, `(.L_x_12322) ;  /* 0x0000003000007945 */ /* 0x000fe20003800000 */
[----:B------:R-:W-:Y:S05]  /*5930*/  @!P5 BRA `(.L_x_12323) ;  /* 0x000000100000d947 */ /* 0x000fea0003800000 */
[----:B---3--:R3:W-:Y:S02]  /*5940*/  RED.E.ADD.F32.FTZ.RN.STRONG.GPU [R24.64+-0x80], R9 ;  /* 0xffff80091800798e */ /* 0x0087e4000c10e786 */
.L_x_12323:
[----:B------:R-:W-:Y:S05]  /*5950*/  BSYNC B0 ;  /* 0x0000000000007941 */ /* 0x000fea0003800000 */
.L_x_12322:
[----:B---3--:R-:W3:Y:S01]  /*5960*/  SHFL.DOWN PT, R24, R100, 0x1, 0x1f ;  /* 0x08201f0064187f89 */ /* 0x008ee200000e0000 */
[----:B------:R-:W-:Y:S01]  /*5970*/  ISETP.GT.AND P0, PT, R40, 0x1e, PT ;  /* 0x0000001e2800780c */ /* 0x000fe20003f04270 */
[----:B------:R-:W-:Y:S01]  /*5980*/  FADD.FTZ R81, R94, R81 ;  /* 0x000000515e517221 */ /* 0x000fe20000010000 */
[----:B------:R-:W-:Y:S01]  /*5990*/  MOV R9, R100 ;  /* 0x0000006400097202 */ /* 0x000fe20000000f00 */
[----:B------:R-:W4:Y:S01]  /*59a0*/  SHFL.DOWN PT, R141, R14, 0x1, 0x1f ;  /* 0x08201f000e8d7f89 */ /* 0x000f2200000e0000 */
[----:B--2---:R-:W-:Y:S01]  /*59b0*/  MOV R10, R14 ;  /* 0x0000000e000a7202 */ /* 0x004fe20000000f00 */
[----:B------:R-:W-:Y:S01]  /*59c0*/  FADD.FTZ R80, R88, R80 ;  /* 0x0000005058507221 */ /* 0x000fe20000010000 */
[----:B------:R-:W-:Y:S01]  /*59d0*/  MOV R11, R98 ;  /* 0x00000062000b7202 */ /* 0x000fe20000000f00 */
[----:B-1----:R-:W1:Y:S01]  /*59e0*/  SHFL.DOWN PT, R96, R98, 0x1, 0x1f ;  /* 0x08201f0062607f89 */ /* 0x002e6200000e0000 */
[----:B0-----:R-:W-:Y:S01]  /*59f0*/  MOV R8, R87 ;  /* 0x0000005700087202 */ /* 0x001fe20000000f00 */
[----:B------:R-:W-:Y:S01]  /*5a00*/  BSSY B0, `(.L_x_12324) ;  /* 0x000007f000007945 */ /* 0x000fe20003800000 */
[----:B------:R-:W-:Y:S01]  /*5a10*/  ISETP.NE.AND P1, PT, R40, RZ, PT ;  /* 0x000000ff2800720c */ /* 0x000fe20003f25270 */
[----:B------:R-:W0:Y:S01]  /*5a20*/  SHFL.DOWN PT, R25, R87, 0x1, 0x1f ;  /* 0x08201f0057197f89 */ /* 0x000e2200000e0000 */
[----:B------:R-:W-:Y:S01]  /*5a30*/  ISETP.NE.AND P2, PT, R39, RZ, PT ;  /* 0x000000ff2700720c */ /* 0x000fe20003f45270 */
[----:B------:R-:W-:-:S02]  /*5a40*/  FADD.FTZ R84, R133, R84 ;  /* 0x0000005485547221 */ /* 0x000fc40000010000 */
[----:B------:R-:W-:Y:S02]  /*5a50*/  FADD.FTZ R82, R127, R82 ;  /* 0x000000527f527221 */ /* 0x000fe40000010000 */
[----:B------:R-:W-:Y:S02]  /*5a60*/  FADD.FTZ R79, R90, R79 ;  /* 0x0000004f5a4f7221 */ /* 0x000fe40000010000 */
[----:B------:R-:W-:Y:S02]  /*5a70*/  FADD.FTZ R77, R30, R77 ;  /* 0x0000004d1e4d7221 */ /* 0x000fe40000010000 */
[----:B------:R-:W-:Y:S02]  /*5a80*/  FADD.FTZ R78, R28, R78 ;  /* 0x0000004e1c4e7221 */ /* 0x000fe40000010000 */
[----:B---3--:R-:W-:Y:S02]  /*5a90*/  @!P0 FADD.FTZ R9, R9, R24 ;  /* 0x0000001809098221 */ /* 0x008fe40000010000 */
[----:B------:R-:W-:-:S02]  /*5aa0*/  FADD.FTZ R75, R12, R75 ;  /* 0x0000004b0c4b7221 */ /* 0x000fc40000010000 */
[----:B----4-:R-:W-:Y:S01]  /*5ab0*/  @!P0 FADD.FTZ R10, R10, R141 ;  /* 0x0000008d0a0a8221 */ /* 0x010fe20000010000 */
[----:B------:R-:W2:Y:S01]  /*5ac0*/  SHFL.DOWN PT, R14, R9, 0x2, 0x1f ;  /* 0x08401f00090e7f89 */ /* 0x000ea200000e0000 */
[----:B-1----:R-:W-:-:S03]  /*5ad0*/  @!P0 FADD.FTZ R11, R11, R96 ;  /* 0x000000600b0b8221 */ /* 0x002fc60000010000 */
[----:B------:R-:W1:Y:S01]  /*5ae0*/  SHFL.DOWN PT, R87, R10, 0x2, 0x1f ;  /* 0x08401f000a577f89 */ /* 0x000e6200000e0000 */
[----:B0-----:R-:W-:-:S03]  /*5af0*/  @!P0 FADD.FTZ R8, R8, R25 ;  /* 0x0000001908088221 */ /* 0x001fc60000010000 */
[----:B------:R-:W0:Y:S01]  /*5b00*/  SHFL.DOWN PT, R24, R11, 0x2, 0x1f ;  /* 0x08401f000b187f89 */ /* 0x000e2200000e0000 */
[----:B------:R-:W-:-:S03]  /*5b10*/  ISETP.GT.AND P0, PT, R40, 0x1d, PT ;  /* 0x0000001d2800780c */ /* 0x000fc60003f04270 */
[----:B------:R-:W3:Y:S10]  /*5b20*/  SHFL.DOWN PT, R25, R8, 0x2, 0x1f ;  /* 0x08401f0008197f89 */ /* 0x000ef400000e0000 */
[----:B--2---:R-:W-:-:S02]  /*5b30*/  @!P0 FADD.FTZ R9, R9, R14 ;  /* 0x0000000e09098221 */ /* 0x004fc40000010000 */
[----:B------:R-:W-:Y:S02]  /*5b40*/  FMUL.FTZ R14, R23, R117 ;  /* 0x00000075170e7220 */ /* 0x000fe40000410000 */
[----:B-1----:R-:W-:Y:S01]  /*5b50*/  @!P0 FADD.FTZ R10, R10, R87 ;  /* 0x000000570a0a8221 */ /* 0x002fe20000010000 */
[----:B------:R-:W1:Y:S01]  /*5b60*/  SHFL.DOWN PT, R96, R9, 0x4, 0x1f ;  /* 0x08801f0009607f89 */ /* 0x000e6200000e0000 */
[----:B0-----:R-:W-:-:S03]  /*5b70*/  @!P0 FADD.FTZ R11, R11, R24 ;  /* 0x000000180b0b8221 */ /* 0x001fc60000010000 */
[----:B------:R-:W0:Y:S01]  /*5b80*/  SHFL.DOWN PT, R141, R10, 0x4, 0x1f ;  /* 0x08801f000a8d7f89 */ /* 0x000e2200000e0000 */
        /* <DEDUP_REMOVED lines=10> */
[-C--:B------:R-:W-:Y:S02]  /*5c30*/  FFMA.FTZ R25, R22, R15.reuse, -R14 ;  /* 0x0000000f16197223 */ /* 0x080fe4000001080e */
[----:B-1----:R-:W-:Y:S02]  /*5c40*/  @!P0 FADD.FTZ R9, R9, R96 ;  /* 0x0000006009098221 */ /* 0x002fe40000010000 */
[C---:B------:R-:W-:Y:S02]  /*5c50*/  FMUL.FTZ R15, R23.reuse, R15 ;  /* 0x0000000f170f7220 */ /* 0x040fe40000410000 */
[----:B0-----:R-:W-:Y:S01]  /*5c60*/  @!P0 FADD.FTZ R10, R10, R141 ;  /* 0x0000008d0a0a8221 */ /* 0x001fe20000010000 */
[----:B------:R-:W0:Y:S01]  /*5c70*/  SHFL.DOWN PT, R96, R9, 0x8, 0x1f ;  /* 0x09001f0009607f89 */ /* 0x000e2200000e0000 */
[----:B------:R-:W-:-:S02]  /*5c80*/  FMUL.FTZ R14, R23, R121 ;  /* 0x00000079170e7220 */ /* 0x000fc40000410000 */
[----:B--2---:R-:W-:Y:S02]  /*5c90*/  @!P0 FADD.FTZ R11, R11, R98 ;  /* 0x000000620b0b8221 */ /* 0x004fe40000010000 */
[----:B------:R-:W-:Y:S02]  /*5ca0*/  FFMA.FTZ R26, R89, R117, R24 ;  /* 0x00000075591a7223 */ /* 0x000fe40000010018 */
[----:B---3--:R-:W-:Y:S01]  /*5cb0*/  @!P0 FADD.FTZ R8, R8, R87 ;  /* 0x0000005708088221 */ /* 0x008fe20000010000 */
[----:B------:R-:W-:Y:S01]  /*5cc0*/  SHFL.DOWN PT, R98, R11, 0x8, 0x1f ;  /* 0x09001f000b627f89 */ /* 0x000fe200000e0000 */
[----:B------:R-:W-:Y:S01]  /*5cd0*/  FFMA.FTZ R24, R22, R118, R15 ;  /* 0x0000007616187223 */ /* 0x000fe2000001000f */
[----:B------:R-:W-:Y:S01]  /*5ce0*/  ISETP.GT.AND P0, PT, R40, 0x17, PT ;  /* 0x000000172800780c */ /* 0x000fe20003f04270 */
[----:B------:R-:W-:Y:S01]  /*5cf0*/  FFMA.FTZ R15, R22, R29, -R14 ;  /* 0x0000001d160f7223 */ /* 0x000fe2000001080e */
[----:B------:R-:W1:Y:S01]  /*5d00*/  SHFL.DOWN PT, R87, R10, 0x8, 0x1f ;  /* 0x09001f000a577f89 */ /* 0x000e6200000e0000 */
[----:B------:R-:W-:-:S02]  /*5d10*/  FMUL.FTZ R14, R23, R105 ;  /* 0x00000069170e7220 */ /* 0x000fc40000410000 */
[----:B------:R-:W-:Y:S01]  /*5d20*/  FMUL.FTZ R130, R130, R15 ;  /* 0x0000000f82827220 */ /* 0x000fe20000410000 */
[----:B------:R-:W2:Y:S01]  /*5d30*/  SHFL.DOWN PT, R27, R8, 0x8, 0x1f ;  /* 0x09001f00081b7f89 */ /* 0x000ea200000e0000 */
[----:B------:R-:W-:Y:S02]  /*5d40*/  FMUL.FTZ R25, R124, R25 ;  /* 0x000000197c197220 */ /* 0x000fe40000410000 */
[-C--:B------:R-:W-:Y:S02]  /*5d50*/  FFMA.FTZ R15, R22, R109.reuse, -R14 ;  /* 0x0000006d160f7223 */ /* 0x080fe4000001080e */
        /* <DEDUP_REMOVED lines=10> */
[----:B------:R-:W-:Y:S02]  /*5e00*/  @!P0 FADD.FTZ R11, R11, R98 ;  /* 0x000000620b0b8221 */ /* 0x000fe40000010000 */
[----:B--2---:R-:W-:Y:S01]  /*5e10*/  @!P0 FADD.FTZ R8, R8, R27 ;  /* 0x0000001b08088221 */ /* 0x004fe20000010000 */
[----:B------:R-:W-:Y:S01]  /*5e20*/  ISETP.GT.AND P0, PT, R40, 0xf, PT ;  /* 0x0000000f2800780c */ /* 0x000fe20003f04270 */
[C---:B------:R-:W-:Y:S01]  /*5e30*/  FMUL.FTZ R14, R23.reuse, R107 ;  /* 0x0000006b170e7220 */ /* 0x040fe20000410000 */
[----:B------:R-:W-:Y:S01]  /*5e40*/  SHFL.DOWN PT, R27, R10, 0x10, 0x1f ;  /* 0x0a001f000a1b7f89 */ /* 0x000fe200000e0000 */
[----:B------:R-:W-:Y:S02]  /*5e50*/  FFMA.FTZ R130, R92, R29, R130 ;  /* 0x0000001d5c827223 */ /* 0x000fe40000010082 */
[-C--:B------:R-:W-:Y:S01]  /*5e60*/  FFMA.FTZ R14, R22, R123.reuse, -R14 ;  /* 0x0000007b160e7223 */ /* 0x080fe2000001080e */
[----:B------:R-:W0:Y:S01]  /*5e70*/  SHFL.DOWN PT, R92, R9, 0x10, 0x1f ;  /* 0x0a001f00095c7f89 */ /* 0x000e2200000e0000 */
[----:B------:R-:W-:-:S02]  /*5e80*/  FMUL.FTZ R123, R23, R123 ;  /* 0x0000007b177b7220 */ /* 0x000fc40000410000 */
[----:B------:R-:W-:Y:S01]  /*5e90*/  FMUL.FTZ R145, R145, R14 ;  /* 0x0000000e91917220 */ /* 0x000fe20000410000 */
[----:B------:R-:W1:Y:S01]  /*5ea0*/  SHFL.DOWN PT, R94, R11, 0x10, 0x1f ;  /* 0x0a001f000b5e7f89 */ /* 0x000e6200000e0000 */
[----:B------:R-:W-:Y:S02]  /*5eb0*/  FMUL.FTZ R14, R23, R113 ;  /* 0x00000071170e7220 */ /* 0x000fe40000410000 */
[----:B------:R-:W-:Y:S01]  /*5ec0*/  FFMA.FTZ R95, R95, R105, R24 ;  /* 0x000000695f5f7223 */ /* 0x000fe20000010018 */
[----:B------:R-:W2:Y:S01]  /*5ed0*/  SHFL.DOWN PT, R25, R8, 0x10, 0x1f ;  /* 0x0a001f0008197f89 */ /* 0x000ea200000e0000 */
[C---:B------:R-:W-:Y:S02]  /*5ee0*/  FFMA.FTZ R14, R22.reuse, R135, -R14 ;  /* 0x00000087160e7223 */ /* 0x040fe4000001080e */
        /* <DEDUP_REMOVED lines=48> */
.L_x_12325:
[----:B0-----:R-:W-:Y:S05]  /*61f0*/  BSYNC B0 ;  /* 0x0000000000007941 */ /* 0x001fea0003800000 */
.L_x_12324:
[----:B------:R-:W-:Y:S02]  /*6200*/  IADD3 R83, R83, 0x1, RZ ;  /* 0x0000000153537810 */ /* 0x000fe40007ffe0ff */
[----:B------:R-:W-:-:S02]  /*6210*/  IADD3 R85, P1, R85, 0x1, RZ ;  /* 0x0000000155557810 */ /* 0x000fc40007f3e0ff */
[----:B------:R-:W-:Y:S02]  /*6220*/  ISETP.GE.AND P0, PT, R83, c[0x0][0x16c], PT ;  /* 0x00005b0053007a0c */ /* 0x000fe40003f06270 */
[----:B------:R-:W-:-:S11]  /*6230*/  IADD3.X R86, RZ, R86, RZ, P1, !PT ;  /* 0x00000056ff567210 */ /* 0x000fd60000ffe4ff */
[----:B------:R-:W-:Y:S01]  /*6240*/  @P0 CALL.REL.NOINC `(.L_x_12279) ;  /* 0x0000001000000944 */ /* 0x000fe20003c00000 */
[----:B------:R-:W-:Y:S05]  /*6250*/  BRA `(.L_x_12326) ;  /* 0xffffb60000007947 */ /* 0x000fea000383ffff */
.L_x_12279:
        /* <DEDUP_REMOVED lines=9> */
[----:B------:R-:W-:Y:S01]  /*62f0*/  MOV R6, R2 ;  /* 0x0000000200067202 */ /* 0x000fe20000000f00 */
[----:B------:R-:W-:Y:S01]  /*6300*/  IMAD R22, R36, c[0x0][0x2f8], RZ ;  /* 0x0000be0024167a24 */ /* 0x000fe200078e02ff */
[----:B------:R-:W-:-:S02]  /*6310*/  MOV R7, R3 ;  /* 0x0000000300077202 */ /* 0x000fc40000000f00 */
[----:B------:R-:W-:Y:S02]  /*6320*/  F2FP.BF16.PACK_AB R15, R73, R60 ;  /* 0x0000003c490f723e */ /* 0x000fe400000010ff */
[----:B------:R-:W-:Y:S01]  /*6330*/  F2FP.BF16.PACK_AB R14, R71, R58 ;  /* 0x0000003a470e723e */ /* 0x000fe200000010ff */
[----:B------:R-:W-:Y:S01]  /*6340*/  IMAD.WIDE.U32 R2, R35, c[0x0][0x2d8], R6 ;  /* 0x0000b60023027a25 */ /* 0x000fe200078e0006 */
[----:B------:R-:W-:Y:S02]  /*6350*/  F2FP.BF16.PACK_AB R12, R54, R67 ;  /* 0x00000043360c723e */ /* 0x000fe400000010ff */
[----:B------:R-:W-:Y:S01]  /*6360*/  IADD3 R41, P1, R41, -0x400, RZ ;  /* 0xfffffc0029297810 */ /* 0x000fe20007f3e0ff */
[----:B------:R-:W-:Y:S01]  /*6370*/  FADD.FTZ R67, R38, R67 ;  /* 0x0000004326437221 */ /* 0x000fe20000010000 */
[----:B------:R-:W-:Y:S02]  /*6380*/  IADD3 R3, R3, R5, RZ ;  /* 0x0000000503037210 */ /* 0x000fe40007ffe0ff */
[----:B------:R-:W-:Y:S01]  /*6390*/  IADD3 R44, P2, R44, -0x200, RZ ;  /* 0xfffffe002c2c7810 */ /* 0x000fe20007f5e0ff */
[----:B------:R-:W-:Y:S01]  /*63a0*/  STS.128 [R40.X16], R80 ;  /* 0x0000005028007388 */ /* 0x000fe2000000cc00 */
[----:B------:R-:W-:-:S06]  /*63b0*/  NOP ;  /* 0x0000000000007918 */ /* 0x000fcc0000000000 */
[----:B------:R-:W0:Y:S01]  /*63c0*/  LDS.128 R8, [R40.X16] ;  /* 0x0000000028087984 */ /* 0x000e22000000cc00 */
[----:B------:R-:W-:Y:S01]  /*63d0*/  IMAD.WIDE.U32 R2, R0, c[0x0][0x2e0], R2 ;  /* 0x0000b80000027a25 */ /* 0x000fe200078e0002 */
[----:B------:R-:W-:Y:S02]  /*63e0*/  IADD3 R42, P3, R42, -0x200, RZ ;  /* 0xfffffe002a2a7810 */ /* 0x000fe40007f7e0ff */
[----:B------:R-:W-:Y:S01]  /*63f0*/  IADD3 R46, P4, R46, -0x200, RZ ;  /* 0xfffffe002e2e7810 */ /* 0x000fe20007f9e0ff */
[----:B------:R-:W-:Y:S01]  /*6400*/  FADD.FTZ R67, R67, R54 ;  /* 0x0000003643437221 */ /* 0x000fe20000010000 */
[----:B------:R-:W-:Y:S02]  /*6410*/  IADD3 R3, R3, R13, RZ ;  /* 0x0000000d03037210 */ /* 0x000fe40007ffe0ff */
[C---:B------:R-:W-:Y:S02]  /*6420*/  LEA R4, P0, R2.reuse, c[0x0][0x330], 0x1 ;  /* 0x0000cc0002047a11 */ /* 0x040fe400078008ff */
[----:B------:R-:W-:Y:S01]  /*6430*/  F2FP.BF16.PACK_AB R13, R69, R56 ;  /* 0x00000038450d723e */ /* 0x000fe200000010ff */
[----:B------:R-:W-:Y:S01]  /*6440*/  FADD.FTZ R56, R67, R56 ;  /* 0x0000003843387221 */ /* 0x000fe20000010000 */
[----:B------:R-:W-:-:S02]  /*6450*/  LEA.HI.X R5, R2, c[0x0][0x334], R3, 0x1, P0 ;  /* 0x0000cd0002057a11 */ /* 0x000fc400000f0c03 */
[----:B------:R-:W-:Y:S01]  /*6460*/  IADD3 R49, R49, 0x1, RZ ;  /* 0x0000000131317810 */ /* 0x000fe20007ffe0ff */
[----:B------:R-:W-:Y:S01]  /*6470*/  FADD.FTZ R69, R56, R69 ;  /* 0x0000004538457221 */ /* 0x000fe20000010000 */
[----:B------:R-:W-:Y:S01]  /*6480*/  IADD3.X R48, R48, -0x1, RZ, P1, !PT ;  /* 0xffffffff30307810 */ /* 0x000fe20000ffe4ff */
[----:B------:R-:W-:Y:S01]  /*6490*/  IMAD.WIDE R2, R39, 0x10, R4 ;  /* 0x0000001027027825 */ /* 0x000fe200078e0204 */
[----:B------:R-:W-:Y:S02]  /*64a0*/  IADD3.X R45, R45, -0x1, RZ, P2, !PT ;  /* 0xffffffff2d2d7810 */ /* 0x000fe400017fe4ff */
[----:B------:R-:W-:Y:S01]  /*64b0*/  IADD3.X R43, R43, -0x1, RZ, P3, !PT ;  /* 0xffffffff2b2b7810 */ /* 0x000fe20001ffe4ff */
[----:B------:R-:W-:Y:S01]  /*64c0*/  IMAD.WIDE.U32 R4, R35, c[0x0][0x2f8], R6 ;  /* 0x0000be0023047a25 */ /* 0x000fe200078e0006 */
[----:B------:R-:W-:-:S03]  /*64d0*/  IADD3.X R47, R47, -0x1, RZ, P4, !PT ;  /* 0xffffffff2f2f7810 */ /* 0x000fc600027fe4ff */
[----:B------:R-:W-:Y:S02]  /*64e0*/  IMAD R7, R35, c[0x0][0x2fc], R22 ;  /* 0x0000bf0023077a24 */ /* 0x000fe400078e0216 */
[----:B------:R-:W-:-:S03]  /*64f0*/  FADD.FTZ R58, R69, R58 ;  /* 0x0000003a453a7221 */ /* 0x000fc60000010000 */
[----:B------:R-:W-:Y:S01]  /*6500*/  IADD3 R5, R5, R7, RZ ;  /* 0x0000000705057210 */ /* 0x000fe20007ffe0ff */
[----:B------:R-:W-:Y:S02]  /*6510*/  IMAD R7, R33, c[0x0][0x300], RZ ;  /* 0x0000c00021077a24 */ /* 0x000fe400078e02ff */
[----:B------:R-:W-:Y:S02]  /*6520*/  FADD.FTZ R71, R58, R71 ;  /* 0x000000473a477221 */ /* 0x000fe40000010000 */
[----:B------:R-:W-:Y:S02]  /*6530*/  IMAD R7, R0, c[0x0][0x304], R7 ;  /* 0x0000c10000077a24 */ /* 0x000fe400078e0207 */
[----:B------:R-:W-:Y:S01]  /*6540*/  FADD.FTZ R38, R71, R60 ;  /* 0x0000003c47267221 */ /* 0x000fe20000010000 */
[----:B0-----:R0:W-:Y:S03]  /*6550*/  STG.E.128 [R2.64], R8 ;  /* 0x0000000802007986 */ /* 0x0011e6000c101d06 */
[----:B------:R-:W-:Y:S01]  /*6560*/  FADD.FTZ R38, R38, R73 ;  /* 0x0000004926267221 */ /* 0x000fe20000010000 */
        /* <DEDUP_REMOVED lines=8> */
[----:B------:R-:W-:-:S03]  /*65f0*/  ISETP.GT.AND P0, PT, R50, 0x1, PT ;  /* 0x000000013200780c */ /* 0x000fc60003f04270 */
[----:B------:R-:W-:-:S05]  /*6600*/  IMAD.WIDE R2, R39, 0x10, R4 ;  /* 0x0000001027027825 */ /* 0x000fca00078e0204 */
[----:B0-----:R0:W-:Y:S05]  /*6610*/  STG.E.128 [R2.64], R24 ;  /* 0x0000001802007986 */ /* 0x0011ea000c101d06 */
[----:B------:R-:W-:Y:S01]  /*6620*/  @!P0 CALL.REL.NOINC `(.L_x_12277) ;  /* 0x0000001000008944 */ /* 0x000fe20003c00000 */
[----:B------:R-:W-:Y:S05]  /*6630*/  BRA `(.L_x_12327) ;  /* 0xffffa12000007947 */ /* 0x000fea000383ffff */
.L_x_12277:
        /* <DEDUP_REMOVED lines=24> */
.L_x_12329:
[----:B0-----:R-:W-:Y:S05]  /*67c0*/  BSYNC B0 ;  /* 0x0000000000007941 */ /* 0x001fea0003800000 */
.L_x_12328:
        /* <DEDUP_REMOVED lines=23> */
.L_x_12331:
[----:B------:R-:W1:Y:S02]  /*6940*/  S2R R15, SR_TID.X ;  /* 0x00000000000f7919 */ /* 0x000e640000002100 */
.L_x_12332:
[----:B0-----:R-:W-:Y:S05]  /*6950*/  BSYNC B0 ;  /* 0x0000000000007941 */ /* 0x001fea0003800000 */
.L_x_12330:
        /* <DEDUP_REMOVED lines=10> */
.L_x_12333:
        /* <DEDUP_REMOVED lines=28> */
.L_x_12334:
        /* <DEDUP_REMOVED lines=12> */
.L_x_14741:


//--------------------- .text._Z25selective_scan_bwd_kernelI32Selective_Scan_bwd_kernel_traitsILi32ELi8ELb1ELb0ELb1ELb1ELb0EN3c108BFloat16ENS1_7complexIfEEEEv12SSMParamsBwd --------------------------
	.section	.text._Z25selective_scan_bwd_kernelI32Selective_Scan_bwd_kernel_traitsILi32ELi8ELb1ELb0ELb1ELb1ELb0EN3c108BFloat16ENS1_7complexIfEEEEv12SSMParamsBwd,"ax",@progbits
	.sectioninfo	@"SHI_REGISTERS=172"
	.align	128
        .global         _Z25selective_scan_bwd_kernelI32Selective_Scan_bwd_kernel_traitsILi32ELi8ELb1ELb0ELb1ELb1ELb0EN3c108BFloat16ENS1_7complexIfEEEEv12SSMParamsBwd
        .type           _Z25selective_scan_bwd_kernelI32Selective_Scan_bwd_kernel_traitsILi32ELi8ELb1ELb0ELb1ELb1ELb0EN3c108BFloat16ENS1_7complexIfEEEEv12SSMParamsBwd,@function
        .size           _Z25selective_scan_bwd_kernelI32Selective_Scan_bwd_kernel_traitsILi32ELi8ELb1ELb0ELb1ELb1ELb0EN3c108BFloat16ENS1_7complexIfEEEEv12SSMParamsBwd,(.L_x_14742 - _Z25selective_scan_bwd_kernelI32Selective_Scan_bwd_kernel_traitsILi32ELi8ELb1ELb0ELb1ELb1ELb0EN3c108BFloat16ENS1_7complexIfEEEEv12SSMParamsBwd)
        .other          _Z25selective_scan_bwd_kernelI32Selective_Scan_bwd_kernel_traitsILi32ELi8ELb1ELb0ELb1ELb1ELb0EN3c108BFloat16ENS1_7complexIfEEEEv12SSMParamsBwd,@"STO_CUDA_ENTRY STV_DEFAULT"
_Z25selective_scan_bwd_kernelI32Selective_Scan_bwd_kernel_traitsILi32ELi8ELb1ELb0ELb1ELb1ELb0EN3c108BFloat16ENS1_7complexIfEEEEv12SSMParamsBwd:
.text._Z25selective_scan_bwd_kernelI32Selective_Scan_bwd_kernel_traitsILi32ELi8ELb1ELb0ELb1ELb1ELb0EN3c108BFloat16ENS1_7complexIfEEEEv12SSMParamsBwd:
        /* <DEDUP_REMOVED lines=24> */
[----:B------:R-:W-:Y:S01]  /*0180*/  IMAD R25, R19, c[0x0][0x280], RZ ;  /* 0x0000a00013197a24 */ /* 0x000fe200078e02ff */
[----:B------:R-:W-:Y:S01]  /*0190*/  CS2R R76, SRZ ;  /* 0x00000000004c7805 */ /* 0x000fe2000001ff00 */
[C---:B------:R-:W-:Y:S01]  /*01a0*/  IMAD R9, R15.reuse, c[0x0][0x1e0], RZ ;  /* 0x000078000f097a24 */ /* 0x040fe200078e02ff */
[----:B0-----:R-:W-:Y:S01]  /*01b0*/  IABS R2, R20 ;  /* 0x0000001400027213 */ /* 0x001fe20000000000 */
[C---:B------:R-:W-:Y:S01]  /*01c0*/  IMAD R21, R15.reuse, c[0x0][0x1b0], RZ ;  /* 0x00006c000f157a24 */ /* 0x040fe200078e02ff */
[----:B-1----:R-:W-:Y:S01]  /*01d0*/  HFMA2.MMA R6, -RZ, RZ, 0, 0 ;  /* 0x00000000ff067435 */ /* 0x002fe200000001ff */
[C---:B------:R-:W-:Y:S01]  /*01e0*/  IMAD R9, R16.reuse, c[0x0][0x1e4], R9 ;  /* 0x0000790010097a24 */ /* 0x040fe200078e0209 */
[----:B------:R-:W-:Y:S01]  /*01f0*/  CS2R R74, SRZ ;  /* 0x00000000004a7805 */ /* 0x000fe2000001ff00 */
[----:B--2---:R-:W-:Y:S01]  /*0200*/  IMAD R5, R15, c[0x0][0x1d0], RZ ;  /* 0x000074000f057a24 */ /* 0x004fe200078e02ff */
[----:B------:R-:W-:Y:S01]  /*0210*/  HFMA2.MMA R12, -RZ, RZ, 0, 0 ;  /* 0x00000000ff0c7435 */ /* 0x000fe200000001ff */
[----:B------:R-:W-:Y:S01]  /*0220*/  IMAD R23, R16, c[0x0][0x1b4], R21 ;  /* 0x00006d0010177a24 */ /* 0x000fe200078e0215 */
[----:B---3--:R-:W-:Y:S01]  /*0230*/  IADD3 R8, RZ, -R7, RZ ;  /* 0x80000007ff087210 */ /* 0x008fe20007ffe0ff */
[----:B------:R-:W-:-:S02]  /*0240*/  IMAD R21, R19, c[0x0][0x1d8], RZ ;  /* 0x0000760013157a24 */ /* 0x000fc400078e02ff */
[----:B------:R-:W-:Y:S02]  /*0250*/  IMAD R25, R20, c[0x0][0x284], R25 ;  /* 0x0000a10014197a24 */ /* 0x000fe400078e0219 */
[----:B------:R-:W-:-:S04]  /*0260*/  IMAD R3, R8, R11, RZ ;  /* 0x0000000b08037224 */ /* 0x000fc800078e02ff */
[----:B------:R-:W-:Y:S01]  /*0270*/  IMAD.HI.U32 R7, R7, R3, R6 ;  /* 0x0000000307077227 */ /* 0x000fe200078e0006 */
[----:B------:R-:W-:-:S04]  /*0280*/  LOP3.LUT R6, R20, c[0x0][0x178], RZ, 0x3c, !PT ;  /* 0x00005e0014067a12 */ /* 0x000fc800078e3cff */
[----:B------:R-:W-:Y:S01]  /*0290*/  ISETP.GE.AND P2, PT, R6, RZ, PT ;  /* 0x000000ff0600720c */ /* 0x000fe20003f46270 */
        /* <DEDUP_REMOVED lines=19> */
[----:B------:R-:W-:Y:S02]  /*03d0*/  LEA R11, R10, 0xffffff00, 0x8 ;  /* 0xffffff000a0b7811 */ /* 0x000fe400078e40ff */
[----:B------:R-:W-:Y:S01]  /*03e0*/  IADD3 R9, R9, R23, RZ ;  /* 0x0000001709097210 */ /* 0x000fe20007ffe0ff */
[----:B------:R-:W-:Y:S01]  /*03f0*/  IMAD R23, R19, c[0x0][0x1e8], RZ ;  /* 0x00007a0013177a24 */ /* 0x000fe200078e02ff */
[----:B------:R-:W-:-:S02]  /*0400*/  SHF.R.S32.HI R13, RZ, 0x1f, R11 ;  /* 0x0000001fff0d7819 */ /* 0x000fc4000001140b */
[----:B------:R-:W-:Y:S01]  /*0410*/  IADD3 R21, P3, R11, R2, RZ ;  /* 0x000000020b157210 */ /* 0x000fe20007f7e0ff */
[C---:B------:R-:W-:Y:S01]  /*0420*/  IMAD R23, R20.reuse, c[0x0][0x1ec], R23 ;  /* 0x00007b0014177a24 */ /* 0x040fe200078e0217 */
[----:B------:R-:W-:Y:S02]  /*0430*/  ISETP.NE.AND P1, PT, RZ, c[0x0][0x178], PT ;  /* 0x00005e00ff007a0c */ /* 0x000fe40003f25270 */
[----:B------:R-:W-:Y:S01]  /*0440*/  IADD3.X R0, R13, R3, R0, P3, !PT ;  /* 0x000000030d007210 */ /* 0x000fe20001ffe400 */
[----:B------:R-:W-:Y:S01]  /*0450*/  IMAD.WIDE.U32 R2, R20, c[0x0][0x1e8], R4 ;  /* 0x00007a0014027a25 */ /* 0x000fe200078e0004 */
[----:B------:R-:W-:Y:S02]  /*0460*/  @P0 IADD3 R14, R14, 0x1, RZ ;  /* 0x000000010e0e0810 */ /* 0x000fe40007ffe0ff */
[----:B------:R-:W-:Y:S01]  /*0470*/  ISETP.GE.AND P3, PT, R10, 0x1, PT ;  /* 0x000000010a00780c */ /* 0x000fe20003f66270 */
[----:B------:R-:W-:Y:S01]  /*0480*/  IMAD.WIDE.U32 R4, R20, c[0x0][0x280], R6 ;  /* 0x0000a00014047a25 */ /* 0x000fe200078e0006 */
[----:B------:R-:W-:-:S02]  /*0490*/  IADD3 R73, P0, R11, R2, RZ ;  /* 0x000000020b497210 */ /* 0x000fc40007f1e0ff */
[----:B------:R-:W-:Y:S02]  /*04a0*/  @!P2 IADD3 R14, -R14, RZ, RZ ;  /* 0x000000ff0e0ea210 */ /* 0x000fe40007ffe1ff */
[----:B------:R-:W-:Y:S02]  /*04b0*/  IADD3.X R2, R13, R3, R23, P0, !PT ;  /* 0x000000030d027210 */ /* 0x000fe400007fe417 */
[----:B------:R-:W-:Y:S02]  /*04c0*/  LEA R7, P0, R21, c[0x0][0x240], 0x1 ;  /* 0x0000900015077a11 */ /* 0x000fe400078008ff */
[----:B------:R-:W-:Y:S02]  /*04d0*/  IADD3 R11, P2, R11, R4, RZ ;  /* 0x000000040b0b7210 */ /* 0x000fe40007f5e0ff */
[----:B------:R-:W-:Y:S02]  /*04e0*/  LEA.HI.X R21, R21, c[0x0][0x244], R0, 0x1, P0 ;  /* 0x0000910015157a11 */ /* 0x000fe400000f0c00 */
[----:B------:R-:W-:-:S02]  /*04f0*/  ISETP.NE.U32.AND P0, PT, RZ, c[0x0][0x260], PT ;  /* 0x00009800ff007a0c */ /* 0x000fc40003f05070 */
[----:B------:R-:W-:Y:S02]  /*0500*/  @!P1 LOP3.LUT R14, RZ, c[0x0][0x178], RZ, 0x33, !PT ;  /* 0x00005e00ff0e9a12 */ /* 0x000fe400078e33ff */
[----:B------:R-:W-:Y:S02]  /*0510*/  LEA R72, P1, R73, c[0x0][0x248], 0x1 ;  /* 0x0000920049487a11 */ /* 0x000fe400078208ff */
[----:B------:R-:W-:Y:S01]  /*0520*/  ISETP.NE.AND.EX P0, PT, RZ, c[0x0][0x264], PT, P0 ;  /* 0x00009900ff007a0c */ /* 0x000fe20003f05300 */
[----:B------:R-:W-:Y:S01]  /*0530*/  IMAD.WIDE.U32 R8, R14, c[0x0][0x1c8], R8 ;  /* 0x000072000e087a25 */ /* 0x000fe200078e0008 */
[----:B------:R-:W-:Y:S02]  /*0540*/  IADD3.X R4, R13, R5, R25, P2, !PT ;  /* 0x000000050d047210 */ /* 0x000fe400017fe419 */
[----:B------:R-:W-:Y:S02]  /*0550*/  SHF.R.S32.HI R13, RZ, 0x1f, R14 ;  /* 0x0000001fff0d7819 */ /* 0x000fe4000001140e */
[----:B------:R-:W-:-:S02]  /*0560*/  LEA.HI.X R73, R73, c[0x0][0x24c], R2, 0x1, P1 ;  /* 0x0000930049497a11 */ /* 0x000fc400008f0c02 */
[----:B------:R-:W-:Y:S01]  /*0570*/  ISETP.NE.U32.AND P1, PT, RZ, c[0x0][0x328], PT ;  /* 0x0000ca00ff007a0c */ /* 0x000fe20003f25070 */
[----:B------:R-:W-:Y:S01]  /*0580*/  IMAD R5, R13, c[0x0][0x1c8], RZ ;  /* 0x000072000d057a24 */ /* 0x000fe200078e02ff */
[----:B------:R-:W-:Y:S02]  /*0590*/  ISETP.NE.U32.AND P2, PT, RZ, c[0x0][0x348], PT ;  /* 0x0000d200ff007a0c */ /* 0x000fe40003f45070 */
[----:B------:R-:W-:Y:S01]  /*05a0*/  ISETP.NE.AND.EX P1, PT, RZ, c[0x0][0x32c], PT, P1 ;  /* 0x0000cb00ff007a0c */ /* 0x000fe20003f25310 */
[----:B------:R-:W-:Y:S01]  /*05b0*/  IMAD R5, R14, c[0x0][0x1cc], R5 ;  /* 0x000073000e057a24 */ /* 0x000fe200078e0205 */
[----:B------:R-:W-:Y:S01]  /*05c0*/  ISETP.NE.AND.EX P2, PT, RZ, c[0x0][0x34c], PT, P2 ;  /* 0x0000d300ff007a0c */ /* 0x000fe20003f45320 */
[----:B------:R-:W-:Y:S01]  /*05d0*/  @P0 IMAD R0, R16, c[0x0][0x164], R20 ;  /* 0x0000590010000a24 */ /* 0x000fe200078e0214 */
[----:B------:R-:W-:Y:S02]  /*05e0*/  LEA R3, R10, 0xfffffe00, 0x9 ;  /* 0xfffffe000a037811 */ /* 0x000fe400078e48ff */
[----:B------:R-:W-:Y:S01]  /*05f0*/  LEA R6, P4, R11, c[0x0][0x308], 0x1 ;  /* 0x0000c2000b067a11 */ /* 0x000fe200078808ff */
[----:B------:R-:W-:Y:S01]  /*0600*/  @P0 IMAD R0, R0, c[0x0][0x174], RZ ;  /* 0x00005d0000000a24 */ /* 0x000fe200078e02ff */
[----:B------:R-:W-:-:S02]  /*0610*/  IADD3 R2, P5, R3, R8, RZ ;  /* 0x0000000803027210 */ /* 0x000fc40007fbe0ff */
[----:B------:R-:W-:Y:S01]  /*0620*/  IADD3 R8, R9, R5, RZ ;  /* 0x0000000509087210 */ /* 0x000fe20007ffe0ff */
[----:B------:R-:W-:Y:S01]  /*0630*/  @P0 IMAD R0, R0, c[0x0][0x16c], RZ ;  /* 0x00005b0000000a24 */ /* 0x000fe200078e02ff */
[----:B------:R-:W-:Y:S02]  /*0640*/  @P0 MOV R79, 0x10 ;  /* 0x00000010004f0802 */ /* 0x000fe40000000f00 */
[----:B------:R-:W-:Y:S02]  /*0650*/  LEA.HI.X R5, R11, c[0x0][0x30c], R4, 0x1, P4 ;  /* 0x0000c3000b057a11 */ /* 0x000fe400020f0c04 */
[----:B------:R-:W-:Y:S01]  /*0660*/  LEA.HI.X.SX32 R3, R3, R8, 0x1, P5 ;  /* 0x0000000803037211 */ /* 0x000fe200028f0eff */
[----:B------:R-:W-:Y:S01]  /*0670*/  @P0 IMAD.WIDE R78, R0, R79, c[0x0][0x260] ;  /* 0x00009800004e0625 */ /* 0x000fe200078e024f */
[----:B------:R-:W-:Y:S01]  /*0680*/  LEA R4, P6, R2, c[0x0][0x230], 0x1 ;  /* 0x00008c0002047a11 */ /* 0x000fe200078c08ff */
[----:B------:R-:W-:Y:S01]  /*0690*/  @!P0 CS2R R78, SRZ ;  /* 0x00000000004e8805 */ /* 0x000fe2000001ff00 */
[----:B------:R-:W-:-:S02]  /*06a0*/  @P1 LEA R76, P4, R20, c[0x0][0x328], 0x2 ;  /* 0x0000ca00144c1a11 */ /* 0x000fc400078810ff */
[----:B------:R-:W-:Y:S02]  /*06b0*/  @P2 LEA R74, P5, R20, c[0x0][0x348], 0x2 ;  /* 0x0000d200144a2a11 */ /* 0x000fe400078a10ff */
[----:B------:R-:W-:Y:S02]  /*06c0*/  LEA.HI.X R3, R2, c[0x0][0x234], R3, 0x1, P6 ;  /* 0x00008d0002037a11 */ /* 0x000fe400030f0c03 */
[C-C-:B------:R-:W-:Y:S02]  /*06d0*/  @P1 LEA.HI.X R77, R20.reuse, c[0x0][0x32c], R19.reuse, 0x2, P4 ;  /* 0x0000cb00144d1a11 */ /* 0x140fe400020f1413 */
[----:B------:R-:W-:Y:S02]  /*06e0*/  @P2 LEA.HI.X R75, R20, c[0x0][0x34c], R19, 0x2, P5 ;  /* 0x0000d300144b2a11 */ /* 0x000fe400028f1413 */
[----:B------:R-:W-:Y:S01]  /*06f0*/  MOV R11, RZ ;  /* 0x000000ff000b7202 */ /* 0x000fe20000000f00 */
[----:B------:R-:W-:Y:S05]  /*0700*/  @!P3 BRA `(.L_x_12335) ;  /* 0x000069900000b947 */ /* 0x000fea0003800000 */
[----:B------:R-:W0:Y:S01]  /*0710*/  S2R R10, SR_TID.X ;  /* 0x00000000000a7919 */ /* 0x000e220000002100 */
[----:B------:R-:W-:-:S02]  /*0720*/  MOV R8, R7 ;  /* 0x0000000700087202 */ /* 0x000fc40000000f00 */
[----:B------:R-:W-:Y:S01]  /*0730*/  MOV R7, R21 ;  /* 0x0000001500077202 */ /* 0x000fe20000000f00 */
[----:B------:R-:W1:Y:S01]  /*0740*/  S2R R9, SR_LANEID ;  /* 0x0000000000097919 */ /* 0x000e620000000000 */
[----:B------:R-:W-:Y:S02]  /*0750*/  MOV R2, c[0x0][0x174] ;  /* 0x00005d0000027a02 */ /* 0x000fe40000000f00 */
[----:B------:R-:W-:Y:S02]  /*0760*/  MOV R11, RZ ;  /* 0x000000ff000b7202 */ /* 0x000fe40000000f00 */
[----:B------:R-:W-:Y:S02]  /*0770*/  MOV R0, RZ ;  /* 0x000000ff00007202 */ /* 0x000fe40000000f00 */
[----:B------:R-:W-:Y:S02]  /*0780*/  MOV R12, RZ ;  /* 0x000000ff000c7202 */ /* 0x000fe40000000f00 */
.L_x_12400:
[----:B------:R-:W-:Y:S01]  /*0790*/  BAR.SYNC.DEFER_BLOCKING 0x0 ;  /* 0x0000000000007b1d */ /* 0x000fe20000010000 */
[----:B0-----:R-:W-:Y:S02]  /*07a0*/  MOV R22, R8 ;  /* 0x0000000800167202 */ /* 0x001fe40000000f00 */
[----:B------:R-:W-:-:S05]  /*07b0*/  MOV R23, R7 ;  /* 0x0000000700177202 */ /* 0x000fca0000000f00 */
[----:B0-----:R-:W-:-:S05]  /*07c0*/  IMAD.WIDE R22, R10, 0x10, R22 ;  /* 0x000000100a167825 */ /* 0x001fca00078e0216 */
[----:B------:R-:W2:Y:S01]  /*07d0*/  LDG.E.128 R32, [R22.64] ;  /* 0x0000000616207981 */ /* 0x000ea2000c1e1d00 */
[----:B------:R-:W-:-:S03]  /*07e0*/  IMAD.WIDE R28, R10, 0x10, R72 ;  /* 0x000000100a1c7825 */ /* 0x000fc600078e0248 */
[----:B-12---:R0:W-:Y:S01]  /*07f0*/  STS.128 [R9.X16], R32 ;  /* 0x0000002009007388 */ /* 0x0061e2000000cc00 */
[----:B------:R-:W-:-:S06]  /*0800*/  NOP ;  /* 0x0000000000007918 */ /* 0x000fcc0000000000 */
[----:B------:R-:W1:Y:S04]  /*0810*/  LDS.128 R40, [R9.X16] ;  /* 0x0000000009287984 */ /* 0x000e68000000cc00 */
[----:B------:R-:W-:Y:S06]  /*0820*/  BAR.SYNC.DEFER_BLOCKING 0x0 ;  /* 0x0000000000007b1d */ /* 0x000fec0000010000 */
[----:B------:R-:W2:Y:S01]  /*0830*/  LDG.E.128 R36, [R28.64] ;  /* 0x000000061c247981 */ /* 0x000ea2000c1e1d00 */
[----:B------:R-:W-:-:S02]  /*0840*/  MOV R22, R6 ;  /* 0x0000000600167202 */ /* 0x000fc40000000f00 */
[----:B------:R-:W-:-:S05]  /*0850*/  MOV R23, R5 ;  /* 0x0000000500177202 */ /* 0x000fca0000000f00 */
[----:B------:R-:W-:Y:S01]  /*0860*/  IMAD.WIDE R30, R10, 0x10, R22 ;  /* 0x000000100a1e7825 */ /* 0x000fe200078e0216 */
[----:B--2---:R-:W-:Y:S01]  /*0870*/  STS.128 [R9.X16], R36 ;  /* 0x0000002409007388 */ /* 0x004fe2000000cc00 */
[----:B------:R-:W-:-:S06]  /*0880*/  NOP ;  /* 0x0000000000007918 */ /* 0x000fcc0000000000 */
[----:B------:R-:W2:Y:S04]  /*0890*/  LDS.128 R24, [R9.X16] ;  /* 0x0000000009187984 */ /* 0x000ea8000000cc00 */
[----:B------:R-:W-:Y:S06]  /*08a0*/  BAR.SYNC.DEFER_BLOCKING 0x0 ;  /* 0x0000000000007b1d */ /* 0x000fec0000010000 */
[----:B0-----:R-:W3:Y:S01]  /*08b0*/  LDG.E.128 R32, [R30.64] ;  /* 0x000000061e207981 */ /* 0x001ee2000c1e1d00 */
[----:B------:R-:W-:Y:S01]  /*08c0*/  MOV R21, c[0x0][0x16c] ;  /* 0x00005b0000157a02 */ /* 0x000fe20000000f00 */
[----:B------:R-:W-:Y:S01]  /*08d0*/  BSSY B0, `(.L_x_12336) ;  /* 0x0000043000007945 */ /* 0x000fe20003800000 */
[----:B-1----:R-:W-:-:S02]  /*08e0*/  PRMT R23, RZ, 0x7610, R41 ;  /* 0x00007610ff177816 */ /* 0x002fc40000000029 */
[----:B------:R-:W-:Y:S02]  /*08f0*/  ISETP.GE.AND P5, PT, R21, 0x1, PT ;  /* 0x000000011500780c */ /* 0x000fe40003fa6270 */
[----:B------:R-:W-:Y:S02]  /*0900*/  PRMT R21, RZ, 0x5410, R40 ;  /* 0x00005410ff157816 */ /* 0x000fe40000000028 */
[----:B--2---:R-:W-:Y:S02]  /*0910*/  PRMT R38, RZ, 0x5410, R24 ;  /* 0x00005410ff267816 */ /* 0x004fe40000000018 */
[----:B------:R-:W-:Y:S02]  /*0920*/  PRMT R22, RZ, 0x5410, R26 ;  /* 0x00005410ff167816 */ /* 0x000fe4000000001a */
[----:B------:R-:W-:Y:S01]  /*0930*/  PRMT R24, RZ, 0x7610, R24 ;  /* 0x00007610ff187816 */ /* 0x000fe20000000018 */
[----:B-----5:R-:W-:Y:S01]  /*0940*/  FADD.FTZ R38, R38, R17 ;  /* 0x0000001126267221 */ /* 0x020fe20000010000 */
[----:B------:R-:W-:Y:S01]  /*0950*/  PRMT R54, RZ, 0x7610, R25 ;  /* 0x00007610ff367816 */ /* 0x000fe20000000019 */
[--C-:B------:R-:W-:Y:S01]  /*0960*/  FADD.FTZ R55, R22, R17.reuse ;  /* 0x0000001116377221 */ /* 0x100fe20000010000 */
[----:B------:R-:W-:Y:S01]  /*0970*/  PRMT R26, RZ, 0x7610, R26 ;  /* 0x00007610ff1a7816 */ /* 0x000fe2000000001a */
[--C-:B------:R-:W-:Y:S01]  /*0980*/  FADD.FTZ R52, R24, R17.reuse ;  /* 0x0000001118347221 */ /* 0x100fe20000010000 */
[----:B------:R-:W-:Y:S01]  /*0990*/  FSETP.GTU.FTZ.AND P0, PT, R38, 20, PT ;  /* 0x41a000002600780b */ /* 0x000fe20003f1c000 */
[----:B------:R-:W-:Y:S01]  /*09a0*/  FADD.FTZ R54, R54, R17 ;  /* 0x0000001136367221 */ /* 0x000fe20000010000 */
[----:B------:R-:W-:Y:S01]  /*09b0*/  PRMT R58, RZ, 0x5410, R27 ;  /* 0x00005410ff3a7816 */ /* 0x000fe2000000001b */
[----:B------:R-:W-:Y:S01]  /*09c0*/  FADD.FTZ R56, R26, R17 ;  /* 0x000000111a387221 */ /* 0x000fe20000010000 */
[----:B------:R-:W-:-:S02]  /*09d0*/  FSETP.GTU.FTZ.AND P6, PT, R52, 20, PT ;  /* 0x41a000003400780b */ /* 0x000fc40003fdc000 */
[----:B------:R-:W-:Y:S01]  /*09e0*/  FSETP.GTU.FTZ.AND P3, PT, R54, 20, PT ;  /* 0x41a000003600780b */ /* 0x000fe20003f7c000 */
[----:B------:R-:W-:Y:S01]  /*09f0*/  FADD.FTZ R58, R58, R17 ;  /* 0x000000113a3a7221 */ /* 0x000fe20000010000 */
[----:B------:R-:W-:Y:S02]  /*0a00*/  FSETP.GTU.FTZ.AND P2, PT, R55, 20, PT ;  /* 0x41a000003700780b */ /* 0x000fe40003f5c000 */
[----:B------:R-:W-:Y:S01]  /*0a10*/  FSETP.GTU.FTZ.AND P1, PT, R56, 20, PT ;  /* 0x41a000003800780b */ /* 0x000fe20003f3c000 */
[----:B---3--:R-:W-:Y:S01]  /*0a20*/  STS.128 [R9.X16], R32 ;  /* 0x0000002009007388 */ /* 0x008fe2000000cc00 */
[----:B------:R-:W-:-:S06]  /*0a30*/  NOP ;  /* 0x0000000000007918 */ /* 0x000fcc0000000000 */
[----:B------:R-:W0:Y:S02]  /*0a40*/  LDS.128 R68, [R9.X16] ;  /* 0x0000000009447984 */ /* 0x000e24000000cc00 */
[--C-:B0-----:R-:W-:Y:S02]  /*0a50*/  PRMT R37, RZ, 0x5410, R68.reuse ;  /* 0x00005410ff257816 */ /* 0x101fe40000000044 */
[----:B------:R-:W-:Y:S02]  /*0a60*/  PRMT R39, RZ, 0x7610, R68 ;  /* 0x00007610ff277816 */ /* 0x000fe40000000044 */
[----:B------:R-:W-:Y:S01]  /*0a70*/  PRMT R57, RZ, 0x5410, R69 ;  /* 0x00005410ff397816 */ /* 0x000fe20000000045 */
[----:B------:R-:W-:Y:S01]  /*0a80*/  FFMA.FTZ R12, R37, R21, R12 ;  /* 0x00000015250c7223 */ /* 0x000fe2000001000c */
[----:B------:R-:W-:-:S05]  /*0a90*/  PRMT R21, RZ, 0x7610, R40 ;  /* 0x00007610ff157816 */ /* 0x000fca0000000028 */
[----:B------:R-:W-:Y:S01]  /*0aa0*/  FFMA.FTZ R28, R39, R21, R12 ;  /* 0x00000015271c7223 */ /* 0x000fe2000001000c */
[----:B------:R-:W-:-:S05]  /*0ab0*/  PRMT R12, RZ, 0x5410, R25 ;  /* 0x00005410ff0c7816 */ /* 0x000fca0000000019 */
[----:B------:R-:W-:Y:S01]  /*0ac0*/  FADD.FTZ R53, R12, R17 ;  /* 0x000000110c357221 */ /* 0x000fe20000010000 */
[----:B------:R-:W-:-:S04]  /*0ad0*/  PRMT R12, RZ, 0x5410, R41 ;  /* 0x00005410ff0c7816 */ /* 0x000fc80000000029 */
[----:B------:R-:W-:Y:S01]  /*0ae0*/  FSETP.GTU.FTZ.AND P4, PT, R53, 20, PT ;  /* 0x41a000003500780b */ /* 0x000fe20003f9c000 */
[----:B------:R-:W-:Y:S01]  /*0af0*/  FFMA.FTZ R28, R57, R12, R28 ;  /* 0x0000000c391c7223 */ /* 0x000fe2000001001c */
        /* <DEDUP_REMOVED lines=32> */
.L_x_12337:
[----:B------:R-:W-:Y:S05]  /*0d00*/  BSYNC B0 ;  /* 0x0000000000007941 */ /* 0x000fea0003800000 */
.L_x_12336:
        /* <DEDUP_REMOVED lines=42> */
.L_x_12339:
[----:B------:R-:W-:Y:S05]  /*0fb0*/  BSYNC B0 ;  /* 0x0000000000007941 */ /* 0x000fea0003800000 */
.L_x_12338:
        /* <DEDUP_REMOVED lines=41> */
.L_x_12341:
[----:B------:R-:W-:Y:S05]  /*1250*/  BSYNC B0 ;  /* 0x0000000000007941 */ /* 0x000fea0003800000 */
.L_x_12340:
        /* <DEDUP_REMOVED lines=33> */
.L_x_12343:
[----:B------:R-:W-:Y:S05]  /*1470*/  BSYNC B0 ;  /* 0x0000000000007941 */ /* 0x000fea0003800000 */
.L_x_12342:
        /* <DEDUP_REMOVED lines=33> */
.L_x_12345:
[----:B------:R-:W-:Y:S05]  /*1690*/  BSYNC B0 ;  /* 0x0000000000007941 */ /* 0x000fea0003800000 */
.L_x_12344:
        /* <DEDUP_REMOVED lines=33> */
.L_x_12347:
[----:B------:R-:W-:Y:S05]  /*18b0*/  BSYNC B0 ;  /* 0x0000000000007941 */ /* 0x000fea0003800000 */
.L_x_12346:
        /* <DEDUP_REMOVED lines=33> */
.L_x_12349:
[----:B------:R-:W-:Y:S05]  /*1ad0*/  BSYNC B0 ;  /* 0x0000000000007941 */ /* 0x000fea0003800000 */
.L_x_12348:
        /* <DEDUP_REMOVED lines=33> */
.L_x_12351:
[----:B------:R-:W-:Y:S05]  /*1cf0*/  BSYNC B0 ;  /* 0x0000000000007941 */ /* 0x000fea0003800000 */
.L_x_12350:
        /* <DEDUP_REMOVED lines=16> */
[----:B------:R-:W-:Y:S02]  /*1e00*/  MOV R62, RZ ;  /* 0x000000ff003e7202 */ /* 0x000fe40000000f00 */
[----:B------:R-:W-:-:S02]  /*1e10*/  MOV R36, RZ ;  /* 0x000000ff00247202 */ /* 0x000fc40000000f00 */
[----:B------:R-:W-:Y:S02]  /*1e20*/  MOV R69, RZ ;  /* 0x000000ff00457202 */ /* 0x000fe40000000f00 */
[----:B------:R-:W-:Y:S02]  /*1e30*/  MOV R60, RZ ;  /* 0x000000ff003c7202 */ /* 0x000fe40000000f00 */
.L_x_12399:
        /* <DEDUP_REMOVED lines=15> */
[----:B------:R-:W-:-:S04]  /*1f30*/  LEA R80, P0, R44, R4, 0x1 ;  /* 0x000000042c507211 */ /* 0x000fc800078008ff */
[----:B------:R-:W-:Y:S02]  /*1f40*/  IADD3 R46, R45, R47, RZ ;  /* 0x0000002f2d2e7210 */ /* 0x000fe40007ffe0ff */
[----:B------:R-:W-:Y:S02]  /*1f50*/  LOP3.LUT R45, R10, 0xffffffe0, RZ, 0xc0, !PT ;  /* 0xffffffe00a2d7812 */ /* 0x000fe400078ec0ff */
        /* <DEDUP_REMOVED lines=8> */
[----:B------:R-:W-:Y:S01]  /*1fe0*/  LOP3.LUT P0, RZ, R10, 0x1f, RZ, 0xc0, !PT ;  /* 0x0000001f0aff7812 */ /* 0x000fe2000780c0ff */
[----:B------:R-:W-:Y:S02]  /*1ff0*/  CS2R R96, SRZ ;  /* 0x0000000000607805 */ /* 0x000fe4000001ff00 */
[----:B------:R-:W-:Y:S01]  /*2000*/  IMAD R87, R20, c[0x0][0x19c], R87 ;  /* 0x0000670014577a24 */ /* 0x000fe200078e0257 */
[----:B------:R-:W-:Y:S01]  /*2010*/  ISETP.LT.OR P1, PT, R2, 0x2, P0 ;  /* 0x000000020200780c */ /* 0x000fe20000721670 */
[----:B0-----:R-:W-:-:S03]  /*2020*/  IMAD R81, R64, c[0x0][0x1a0], RZ ;  /* 0x0000680040517a24 */ /* 0x001fc600078e02ff */
[----:B------:R-:W-:Y:S01]  /*2030*/  IADD3 R83, R83, R87, RZ ;  /* 0x0000005753537210 */ /* 0x000fe20007ffe0ff */
[----:B------:R-:W-:-:S04]  /*2040*/  IMAD R93, R62, c[0x0][0x1a4], R81 ;  /* 0x000069003e5d7a24 */ /* 0x000fc800078e0251 */
[----:B------:R-:W-:Y:S01]  /*2050*/  IMAD.WIDE.U32 R80, R62, c[0x0][0x1a0], R82 ;  /* 0x000068003e507a25 */ /* 0x000fe200078e0052 */
[----:B------:R-:W-:-:S04]  /*2060*/  IADD3 R82, R10, 0x200, RZ ;  /* 0x000002000a527810 */ /* 0x000fc80007ffe0ff */
[----:B------:R-:W-:Y:S02]  /*2070*/  IADD3 R81, R81, R93, RZ ;  /* 0x0000005d51517210 */ /* 0x000fe40007ffe0ff */
[----:B------:R-:W-:-:S04]  /*2080*/  LEA R92, P3, R80, c[0x0][0x228], 0x3 ;  /* 0x00008a00505c7a11 */ /* 0x000fc800078618ff */
[----:B------:R-:W-:Y:S02]  /*2090*/  LEA.HI.X R93, R80, c[0x0][0x22c], R81, 0x3, P3 ;  /* 0x00008b00505d7a11 */ /* 0x000fe400018f1c51 */
[----:B------:R-:W-:-:S04]  /*20a0*/  @!P1 IADD3 R81, R2, -0x2, RZ ;  /* 0xfffffffe02519810 */ /* 0x000fc80007ffe0ff */
[----:B------:R-:W5:Y:S01]  /*20b0*/  LDG.E.64 R92, [R92.64] ;  /* 0x000000065c5c7981 */ /* 0x000f62000c1e1b00 */
[----:B------:R-:W-:-:S04]  /*20c0*/  @!P1 IMAD R81, R81, c[0x0][0x16c], R62 ;  /* 0x00005b0051519a24 */ /* 0x000fc800078e023e */
[----:B------:R-:W-:Y:S01]  /*20d0*/  @!P1 IMAD.WIDE R80, R81, 0x10, R78 ;  /* 0x0000001051509825 */ /* 0x000fe200078e024e */
[----:B------:R-:W-:Y:S03]  /*20e0*/  BSSY B0, `(.L_x_12353) ;  /* 0x00000ab000007945 */ /* 0x000fe60003800000 */
[----:B--2---:R-:W-:Y:S02]  /*20f0*/  FMUL.FTZ R89, R84, 1.4426950216293334961 ;  /* 0x3fb8aa3b54597820 */ /* 0x004fe40000410000 */
[-C--:B------:R-:W-:Y:S02]  /*2100*/  FMUL.FTZ R66, R85, R38.reuse ;  /* 0x0000002655427220 */ /* 0x080fe40000410000 */
[----:B------:R-:W-:Y:S02]  /*2110*/  FMUL.FTZ R70, R89, R38 ;  /* 0x0000002659467220 */ /* 0x000fe40000410000 */
[----:B------:R-:W-:Y:S01]  /*2120*/  FMUL.RZ R86, R66, 0.15915493667125701904 ;  /* 0x3e22f98342567820 */ /* 0x000fe2000040c000 */
[----:B------:R-:W-:-:S03]  /*2130*/  IADD3 R66, R2, -0x1, RZ ;  /* 0xffffffff02427810 */ /* 0x000fc60007ffe0ff */
[----:B------:R-:W-:Y:S01]  /*2140*/  MUFU.EX2 R70, R70 ;  /* 0x0000004600467308 */ /* 0x000fe20000000800 */
[----:B------:R-:W-:-:S04]  /*2150*/  LEA.HI R68, R66, R66, RZ, 0x1 ;  /* 0x0000004242447211 */ /* 0x000fc800078f08ff */
[----:B------:R-:W-:Y:S02]  /*2160*/  LOP3.LUT R87, R68, 0xfffffe, RZ, 0xc0, !PT ;  /* 0x00fffffe44577812 */ /* 0x000fe400078ec0ff */
[----:B------:R-:W-:Y:S01]  /*2170*/  SHF.L.U32 R68, R9, 0x5, RZ ;  /* 0x0000000509447819 */ /* 0x000fe200000006ff */
[----:B------:R-:W0:Y:S01]  /*2180*/  MUFU.COS R91, R86 ;  /* 0x00000056005b7308 */ /* 0x000e220000000000 */
[----:B------:R-:W-:-:S04]  /*2190*/  IADD3 R87, R66, -R87, RZ ;  /* 0x8000005742577210 */ /* 0x000fc80007ffe0ff */
[----:B------:R-:W-:-:S03]  /*21a0*/  @!P2 LEA R82, R87, R62, 0x8 ;  /* 0x0000003e5752a211 */ /* 0x000fc600078e40ff */
[----:B------:R1:W2:Y:S01]  /*21b0*/  MUFU.SIN R99, R86 ;  /* 0x0000005600637308 */ /* 0x0002a20000000400 */
[----:B---3--:R-:W-:Y:S04]  /*21c0*/  STS.128 [R9.X16], R44 ;  /* 0x0000002c09007388 */ /* 0x008fe8000000cc00 */
[----:B----4-:R-:W-:Y:S01]  /*21d0*/  STS.128 [R9.X16+0x200], R48 ;  /* 0x0002003009007388 */ /* 0x010fe2000000cc00 */
[----:B------:R-:W-:-:S06]  /*21e0*/  NOP ;  /* 0x0000000000007918 */ /* 0x000fcc0000000000 */
[----:B0-----:R-:W-:Y:S01]  /*21f0*/  FMUL.FTZ R98, R70, R91 ;  /* 0x0000005b46627220 */ /* 0x001fe20000410000 */
[----:B-1----:R-:W-:Y:S01]  /*2200*/  SHF.L.U32 R86, R82, 0x3, RZ ;  /* 0x0000000352567819 */ /* 0x002fe200000006ff */
[----:B------:R-:W0:Y:S01]  /*2210*/  LDS.128 R44, [R68] ;  /* 0x00000000442c7984 */ /* 0x000e220000000c00 */
[----:B--2---:R-:W-:-:S03]  /*2220*/  FMUL.FTZ R99, R70, R99 ;  /* 0x0000006346637220 */ /* 0x004fc60000410000 */
[----:B------:R1:W2:Y:S04]  /*2230*/  LDS.128 R48, [R68+0x10] ;  /* 0x0000100044307984 */ /* 0x0002a80000000c00 */
[----:B------:R3:W-:Y:S04]  /*2240*/  STS.64 [R86+0x10b0], R98 ;  /* 0x0010b06256007388 */ /* 0x0007e80000000a00 */
[----:B------:R-:W-:Y:S01]  /*2250*/  BAR.SYNC.DEFER_BLOCKING 0x0 ;  /* 0x0000000000007b1d */ /* 0x000fe20000010000 */
[-C--:B------:R-:W-:Y:S02]  /*2260*/  FMUL.FTZ R82, R85, R53.reuse ;  /* 0x0000003555527220 */ /* 0x080fe40000410000 */
[----:B-1----:R-:W-:-:S02]  /*2270*/  FMUL.FTZ R68, R89, R53 ;  /* 0x0000003559447220 */ /* 0x002fc40000410000 */
[-C--:B------:R-:W-:Y:S02]  /*2280*/  FMUL.FTZ R70, R85, R52.reuse ;  /* 0x0000003455467220 */ /* 0x080fe40000410000 */
[----:B------:R-:W-:Y:S02]  /*2290*/  FMUL.RZ R90, R82, 0.15915493667125701904 ;  /* 0x3e22f983525a7820 */ /* 0x000fe4000040c000 */
[----:B------:R-:W-:Y:S01]  /*22a0*/  FMUL.RZ R88, R70, 0.15915493667125701904 ;  /* 0x3e22f98346587820 */ /* 0x000fe2000040c000 */
[----:B------:R-:W-:Y:S01]  /*22b0*/  MUFU.EX2 R68, R68 ;  /* 0x0000004400447308 */ /* 0x000fe20000000800 */
[----:B------:R-:W-:-:S07]  /*22c0*/  FMUL.FTZ R70, R89, R52 ;  /* 0x0000003459467220 */ /* 0x000fce0000410000 */
[----:B------:R-:W-:Y:S01]  /*22d0*/  MUFU.COS R91, R90 ;  /* 0x0000005a005b7308 */ /* 0x000fe20000000000 */
[----:B------:R1:W5:Y:S07]  /*22e0*/  @!P1 LDG.E.64 R96, [R80.64+0x8] ;  /* 0x0000080650609981 */ /* 0x00036e000c1e1b00 */
[----:B------:R4:W-:Y:S01]  /*22f0*/  MUFU.SIN R87, R90 ;  /* 0x0000005a00577308 */ /* 0x0009e20000000400 */
[----:B-1----:R-:W-:-:S04]  /*2300*/  FMUL.FTZ R80, R85, R54 ;  /* 0x0000003655507220 */ /* 0x002fc80000410000 */
[----:B------:R-:W-:Y:S02]  /*2310*/  FMUL.RZ R100, R80, 0.15915493667125701904 ;  /* 0x3e22f98350647820 */ /* 0x000fe4000040c000 */
[----:B------:R-:W-:Y:S01]  /*2320*/  FMUL.FTZ R80, R89, R54 ;  /* 0x0000003659507220 */ /* 0x000fe20000410000 */
[----:B------:R-:W-:Y:S01]  /*2330*/  MUFU.SIN R83, R88 ;  /* 0x0000005800537308 */ /* 0x000fe20000000400 */
[C---:B------:R-:W-:Y:S02]  /*2340*/  FMUL.FTZ R82, R85.reuse, R55 ;  /* 0x0000003755527220 */ /* 0x040fe40000410000 */
[----:B---3--:R-:W-:-:S05]  /*2350*/  FMUL.FTZ R86, R85, R56 ;  /* 0x0000003855567220 */ /* 0x008fca0000410000 */
[----:B------:R-:W1:Y:S01]  /*2360*/  MUFU.EX2 R70, R70 ;  /* 0x0000004600467308 */ /* 0x000e620000000800 */
[----:B----4-:R-:W-:-:S07]  /*2370*/  FMUL.RZ R90, R86, 0.15915493667125701904 ;  /* 0x3e22f983565a7820 */ /* 0x010fce000040c000 */
[----:B------:R3:W4:Y:S08]  /*2380*/  MUFU.COS R101, R88 ;  /* 0x0000005800657308 */ /* 0x0007300000000000 */
[----:B------:R-:W-:Y:S01]  /*2390*/  MUFU.SIN R81, R100 ;  /* 0x0000006400517308 */ /* 0x000fe20000000400 */
[----:B---3--:R-:W-:-:S07]  /*23a0*/  FMUL.RZ R88, R82, 0.15915493667125701904 ;  /* 0x3e22f98352587820 */ /* 0x008fce000040c000 */
[----:B------:R1:W-:Y:S08]  /*23b0*/  MUFU.COS R95, R100 ;  /* 0x00000064005f7308 */ /* 0x0003f00000000000 */
[----:B------:R-:W3:Y:S01]  /*23c0*/  MUFU.EX2 R80, R80 ;  /* 0x0000005000507308 */ /* 0x000ee20000000800 */
[C---:B------:R-:W-:Y:S02]  /*23d0*/  FMUL.FTZ R82, R89.reuse, R55 ;  /* 0x0000003759527220 */ /* 0x040fe40000410000 */
[----:B------:R-:W-:-:S05]  /*23e0*/  FMUL.FTZ R86, R89, R56 ;  /* 0x0000003859567220 */ /* 0x000fca0000410000 */
[----:B------:R-:W-:Y:S01]  /*23f0*/  MUFU.SIN R94, R88 ;  /* 0x00000058005e7308 */ /* 0x000fe20000000400 */
[----:B-1----:R-:W-:-:S07]  /*2400*/  FMUL.FTZ R100, R70, R83 ;  /* 0x0000005346647220 */ /* 0x002fce0000410000 */
[----:B------:R1:W-:Y:S08]  /*2410*/  MUFU.COS R108, R88 ;  /* 0x00000058006c7308 */ /* 0x0003f00000000000 */
[----:B------:R-:W-:Y:S01]  /*2420*/  MUFU.SIN R105, R90 ;  /* 0x0000005a00697308 */ /* 0x000fe20000000400 */
[----:B-1----:R-:W-:-:S07]  /*2430*/  FMUL.FTZ R88, R85, R58 ;  /* 0x0000003a55587220 */ /* 0x002fce0000410000 */
[----:B------:R1:W-:Y:S01]  /*2440*/  MUFU.COS R103, R90 ;  /* 0x0000005a00677308 */ /* 0x0003e20000000000 */
[----:B------:R-:W-:Y:S02]  /*2450*/  FMUL.RZ R106, R88, 0.15915493667125701904 ;  /* 0x3e22f983586a7820 */ /* 0x000fe4000040c000 */
[C---:B------:R-:W-:Y:S02]  /*2460*/  FMUL.FTZ R88, R68.reuse, R87 ;  /* 0x0000005744587220 */ /* 0x040fe40000410000 */
[----:B-1----:R-:W-:Y:S01]  /*2470*/  FMUL.FTZ R90, R68, R91 ;  /* 0x0000005b445a7220 */ /* 0x002fe20000410000 */
[----:B------:R-:W-:Y:S01]  /*2480*/  PRMT R91, RZ, 0x5410, R40 ;  /* 0x00005410ff5b7816 */ /* 0x000fe20000000028 */
[----:B------:R-:W-:Y:S01]  /*2490*/  FMUL.FTZ R68, R85, R59 ;  /* 0x0000003b55447220 */ /* 0x000fe20000410000 */
[----:B------:R3:W-:Y:S03]  /*24a0*/  MUFU.EX2 R107, R82 ;  /* 0x00000052006b7308 */ /* 0x0007e60000000800 */
[----:B------:R-:W-:-:S02]  /*24b0*/  FMUL.FTZ R136, R91, R38 ;  /* 0x000000265b887220 */ /* 0x000fc40000410000 */
[C---:B------:R-:W-:Y:S02]  /*24c0*/  FMUL.FTZ R102, R89.reuse, R58 ;  /* 0x0000003a59667220 */ /* 0x040fe40000410000 */
[----:B----4-:R-:W-:Y:S01]  /*24d0*/  FMUL.FTZ R101, R70, R101 ;  /* 0x0000006546657220 */ /* 0x010fe20000410000 */
[----:B------:R1:W4:Y:S01]  /*24e0*/  MUFU.EX2 R104, R86 ;  /* 0x0000005600687308 */ /* 0x0003220000000800 */
[----:B---3--:R-:W-:Y:S02]  /*24f0*/  FMUL.FTZ R82, R80, R81 ;  /* 0x0000005150527220 */ /* 0x008fe40000410000 */
[----:B------:R-:W-:Y:S02]  /*2500*/  FMUL.FTZ R89, R89, R59 ;  /* 0x0000003b59597220 */ /* 0x000fe40000410000 */
[----:B------:R-:W-:Y:S02]  /*2510*/  FMUL.FTZ R70, R100, R136 ;  /* 0x0000008864467220 */ /* 0x000fe40000410000 */
[----:B-1----:R-:W-:-:S02]  /*2520*/  FMUL.FTZ R86, R80, R95 ;  /* 0x0000005f50567220 */ /* 0x002fc40000410000 */
[----:B------:R-:W-:Y:S01]  /*2530*/  FMUL.RZ R80, R68, 0.15915493667125701904 ;  /* 0x3e22f98344507820 */ /* 0x000fe2000040c000 */
[----:B------:R1:W-:Y:S01]  /*2540*/  MUFU.EX2 R110, R89 ;  /* 0x00000059006e7308 */ /* 0x0003e20000000800 */
[----:B------:R-:W-:Y:S02]  /*2550*/  FMUL.FTZ R68, RZ, R100 ;  /* 0x00000064ff447220 */ /* 0x000fe40000410000 */
[----:B------:R-:W-:Y:S02]  /*2560*/  FFMA.FTZ R70, RZ, R101, R70 ;  /* 0x00000065ff467223 */ /* 0x000fe40000010046 */
[----:B------:R-:W-:-:S03]  /*2570*/  FFMA.FTZ R68, R101, R136, -R68 ;  /* 0x0000008865447223 */ /* 0x000fc60000010844 */
[----:B------:R-:W3:Y:S01]  /*2580*/  MUFU.COS R83, R80 ;  /* 0x0000005000537308 */ /* 0x000ee20000000000 */
[----:B-1----:R-:W-:Y:S01]  /*2590*/  PRMT R89, RZ, 0x7610, R40 ;  /* 0x00007610ff597816 */ /* 0x002fe20000000028 */
[----:B------:R-:W-:-:S06]  /*25a0*/  FADD.FTZ R95, RZ, R70 ;  /* 0x00000046ff5f7221 */ /* 0x000fcc0000010000 */
[----:B------:R-:W-:Y:S01]  /*25b0*/  MUFU.EX2 R102, R102 ;  /* 0x0000006600667308 */ /* 0x000fe20000000800 */
[----:B------:R-:W-:-:S07]  /*25c0*/  FFMA.FTZ R87, R89, R52, R68 ;  /* 0x0000003459577223 */ /* 0x000fce0000010044 */
[----:B------:R-:W1:Y:S01]  /*25d0*/  MUFU.SIN R111, R106 ;  /* 0x0000006a006f7308 */ /* 0x000e620000000400 */
[C---:B------:R-:W-:Y:S02]  /*25e0*/  FMUL.FTZ R68, R88.reuse, R95 ;  /* 0x0000005f58447220 */ /* 0x040fe40000410000 */
[----:B------:R-:W-:-:S05]  /*25f0*/  FMUL.FTZ R70, R88, R87 ;  /* 0x0000005758467220 */ /* 0x000fca0000410000 */
[----:B------:R-:W0:Y:S01]  /*2600*/  MUFU.COS R109, R106 ;  /* 0x0000006a006d7308 */ /* 0x000e220000000000 */
[----:B------:R-:W-:Y:S02]  /*2610*/  FFMA.FTZ R87, R90, R87, -R68 ;  /* 0x000000575a577223 */ /* 0x000fe40000010844 */
[----:B------:R-:W-:-:S05]  /*2620*/  FMUL.FTZ R68, R99, R100 ;  /* 0x0000006463447220 */ /* 0x000fca0000410000 */
[----:B------:R0:W2:Y:S01]  /*2630*/  MUFU.SIN R81, R80 ;  /* 0x0000005000517308 */ /* 0x0000a20000000400 */
[C---:B----4-:R-:W-:Y:S02]  /*2640*/  FMUL.FTZ R103, R104.reuse, R103 ;  /* 0x0000006768677220 */ /* 0x050fe40000410000 */
[----:B------:R-:W-:Y:S02]  /*2650*/  FMUL.FTZ R104, R104, R105 ;  /* 0x0000006968687220 */ /* 0x000fe40000410000 */
[----:B------:R-:W-:Y:S02]  /*2660*/  FFMA.FTZ R95, R90, R95, R70 ;  /* 0x0000005f5a5f7223 */ /* 0x000fe40000010046 */
[----:B---3--:R-:W-:Y:S01]  /*2670*/  FMUL.FTZ R105, R110, R83 ;  /* 0x000000536e697220 */ /* 0x008fe20000410000 */
[----:B0-----:R-:W-:Y:S01]  /*2680*/  PRMT R80, RZ, 0x5410, R41 ;  /* 0x00005410ff507816 */ /* 0x001fe20000000029 */
[C---:B------:R-:W-:Y:S02]  /*2690*/  FMUL.FTZ R70, R98.reuse, R100 ;  /* 0x0000006462467220 */ /* 0x040fe40000410000 */
[----:B------:R-:W-:-:S02]  /*26a0*/  FFMA.FTZ R83, R98, R101, -R68 ;  /* 0x0000006562537223 */ /* 0x000fc40000010844 */
[----:B-1----:R-:W-:Y:S02]  /*26b0*/  FMUL.FTZ R106, R102, R111 ;  /* 0x0000006f666a7220 */ /* 0x002fe40000410000 */
[----:B------:R-:W-:Y:S02]  /*26c0*/  FADD.FTZ R111, RZ, R95 ;  /* 0x0000005fff6f7221 */ /* 0x000fe40000010000 */
[----:B------:R-:W-:Y:S02]  /*26d0*/  FFMA.FTZ R95, R80, R53, R87 ;  /* 0x00000035505f7223 */ /* 0x000fe40000010057 */
[----:B------:R-:W-:Y:S02]  /*26e0*/  FFMA.FTZ R87, R99, R101, R70 ;  /* 0x0000006563577223 */ /* 0x000fe40000010046 */
[----:B------:R-:W-:Y:S02]  /*26f0*/  FMUL.FTZ R68, R88, R83 ;  /* 0x0000005358447220 */ /* 0x000fe40000410000 */
[----:B------:R-:W-:-:S02]  /*2700*/  FMUL.FTZ R108, R107, R108 ;  /* 0x0000006c6b6c7220 */ /* 0x000fc40000410000 */
[----:B------:R-:W-:Y:S02]  /*2710*/  FMUL.FTZ R107, R107, R94 ;  /* 0x0000005e6b6b7220 */ /* 0x000fe40000410000 */
[----:B------:R-:W-:Y:S02]  /*2720*/  FMUL.FTZ R109, R102, R109 ;  /* 0x0000006d666d7220 */ /* 0x000fe40000410000 */
[----:B------:R-:W-:Y:S02]  /*2730*/  FMUL.FTZ R94, R82, R95 ;  /* 0x0000005f525e7220 */ /* 0x000fe40000410000 */
[----:B--2---:R-:W-:Y:S02]  /*2740*/  FMUL.FTZ R102, R110, R81 ;  /* 0x000000516e667220 */ /* 0x004fe40000410000 */
[----:B------:R-:W-:Y:S02]  /*2750*/  FMUL.FTZ R70, R82, R111 ;  /* 0x0000006f52467220 */ /* 0x000fe40000410000 */
[----:B------:R-:W-:-:S02]  /*2760*/  FFMA.FTZ R81, R90, R87, R68 ;  /* 0x000000575a517223 */ /* 0x000fc40000010044 */
[----:B------:R-:W-:Y:S01]  /*2770*/  FMUL.FTZ R68, R88, R87 ;  /* 0x0000005758447220 */ /* 0x000fe20000410000 */
[----:B------:R-:W-:Y:S01]  /*2780*/  PRMT R87, RZ, 0x7610, R41 ;  /* 0x00007610ff577816 */ /* 0x000fe20000000029 */
[C---:B------:R-:W-:Y:S02]  /*2790*/  FFMA.FTZ R94, R86.reuse, R111, R94 ;  /* 0x0000006f565e7223 */ /* 0x040fe4000001005e */
[----:B------:R-:W-:Y:S02]  /*27a0*/  FFMA.FTZ R70, R86, R95, -R70 ;  /* 0x0000005f56467223 */ /* 0x000fe40000010846 */
[----:B------:R-:W-:Y:S02]  /*27b0*/  FFMA.FTZ R83, R90, R83, -R68 ;  /* 0x000000535a537223 */ /* 0x000fe40000010844 */
[----:B------:R-:W-:Y:S02]  /*27c0*/  FADD.FTZ R95, RZ, R94 ;  /* 0x0000005eff5f7221 */ /* 0x000fe40000010000 */
        /* <DEDUP_REMOVED lines=8> */
[----:B------:R-:W-:Y:S02]  /*2850*/  FFMA.FTZ R68, R86, R83, -R68 ;  /* 0x0000005356447223 */ /* 0x000fe40000010844 */
[----:B------:R-:W-:Y:S02]  /*2860*/  FFMA.FTZ R110, R108, R95, R110 ;  /* 0x0000005f6c6e7223 */ /* 0x000fe4000001006e */
[----:B------:R-:W-:Y:S02]  /*2870*/  FFMA.FTZ R111, R70, R55, R111 ;  /* 0x00000037466f7223 */ /* 0x000fe4000001006f */
[----:B------:R-:W-:Y:S02]  /*2880*/  FADD.FTZ R110, RZ, R110 ;  /* 0x0000006eff6e7221 */ /* 0x000fe40000010000 */
[C---:B------:R-:W-:Y:S02]  /*2890*/  FMUL.FTZ R94, R107.reuse, R68 ;  /* 0x000000446b5e7220 */ /* 0x040fe40000410000 */
[----:B------:R-:W-:-:S02]  /*28a0*/  FMUL.FTZ R83, R107, R81 ;  /* 0x000000516b537220 */ /* 0x000fc40000410000 */
[C---:B------:R-:W-:Y:S02]  /*28b0*/  FMUL.FTZ R95, R104.reuse, R111 ;  /* 0x0000006f685f7220 */ /* 0x040fe40000410000 */
[----:B------:R-:W-:Y:S02]  /*28c0*/  FMUL.FTZ R112, R104, R110 ;  /* 0x0000006e68707220 */ /* 0x000fe40000410000 */
[C---:B------:R-:W-:Y:S02]  /*28d0*/  FFMA.FTZ R94, R108.reuse, R81, R94 ;  /* 0x000000516c5e7223 */ /* 0x040fe4000001005e */
[----:B------:R-:W-:Y:S01]  /*28e0*/  FFMA.FTZ R68, R108, R68, -R83 ;  /* 0x000000446c447223 */ /* 0x000fe20000010853 */
[----:B------:R-:W-:Y:S01]  /*28f0*/  PRMT R83, RZ, 0x7610, R42 ;  /* 0x00007610ff537816 */ /* 0x000fe2000000002a */
[C---:B------:R-:W-:Y:S02]  /*2900*/  FFMA.FTZ R95, R103.reuse, R110, R95 ;  /* 0x0000006e675f7223 */ /* 0x040fe4000001005f */
[----:B------:R-:W-:-:S02]  /*2910*/  FFMA.FTZ R112, R103, R111, -R112 ;  /* 0x0000006f67707223 */ /* 0x000fc40000010870 */
[C---:B------:R-:W-:Y:S02]  /*2920*/  FMUL.FTZ R81, R104.reuse, R94 ;  /* 0x0000005e68517220 */ /* 0x040fe40000410000 */
[----:B------:R-:W-:Y:S02]  /*2930*/  FADD.FTZ R110, RZ, R95 ;  /* 0x0000005fff6e7221 */ /* 0x000fe40000010000 */
[----:B------:R-:W-:Y:S02]  /*2940*/  FMUL.FTZ R95, R104, R68 ;  /* 0x00000044685f7220 */ /* 0x000fe40000410000 */
[----:B------:R-:W-:Y:S02]  /*2950*/  FFMA.FTZ R112, R83, R56, R112 ;  /* 0x0000003853707223 */ /* 0x000fe40000010070 */
[C---:B------:R-:W-:Y:S02]  /*2960*/  FFMA.FTZ R68, R103.reuse, R68, -R81 ;  /* 0x0000004467447223 */ /* 0x040fe40000010851 */
[----:B------:R-:W-:-:S02]  /*2970*/  FFMA.FTZ R95, R103, R94, R95 ;  /* 0x0000005e675f7223 */ /* 0x000fc4000001005f */
[C---:B------:R-:W-:Y:S02]  /*2980*/  FMUL.FTZ R111, R106.reuse, R112 ;  /* 0x000000706a6f7220 */ /* 0x040fe40000410000 */
[C---:B------:R-:W-:Y:S02]  /*2990*/  FMUL.FTZ R94, R106.reuse, R68 ;  /* 0x000000446a5e7220 */ /* 0x040fe40000410000 */
[-C--:B------:R-:W-:Y:S01]  /*29a0*/  FMUL.FTZ R81, R106, R110.reuse ;  /* 0x0000006e6a517220 */ /* 0x080fe20000410000 */
[----:B------:R-:W-:Y:S01]  /*29b0*/  ISETP.NE.AND P1, PT, R10, 0x1f, PT ;  /* 0x0000001f0a00780c */ /* 0x000fe20003f25270 */
[C---:B------:R-:W-:Y:S02]  /*29c0*/  FFMA.FTZ R111, R109.reuse, R110, R111 ;  /* 0x0000006e6d6f7223 */ /* 0x040fe4000001006f */
[-C--:B------:R-:W-:Y:S02]  /*29d0*/  FFMA.FTZ R94, R109, R95.reuse, R94 ;  /* 0x0000005f6d5e7223 */ /* 0x080fe4000001005e */
[----:B------:R-:W-:-:S02]  /*29e0*/  FMUL.FTZ R95, R106, R95 ;  /* 0x0000005f6a5f7220 */ /* 0x000fc40000410000 */
[C---:B------:R-:W-:Y:S01]  /*29f0*/  FFMA.FTZ R112, R109.reuse, R112, -R81 ;  /* 0x000000706d707223 */ /* 0x040fe20000010851 */
[----:B------:R-:W-:Y:S01]  /*2a00*/  PRMT R81, RZ, 0x5410, R43 ;  /* 0x00005410ff517816 */ /* 0x000fe2000000002b */
[----:B------:R-:W-:Y:S02]  /*2a10*/  FADD.FTZ R111, RZ, R111 ;  /* 0x0000006fff6f7221 */ /* 0x000fe40000010000 */
[----:B------:R-:W-:Y:S02]  /*2a20*/  FFMA.FTZ R95, R109, R68, -R95 ;  /* 0x000000446d5f7223 */ /* 0x000fe4000001085f */
[----:B------:R-:W-:Y:S02]  /*2a30*/  FFMA.FTZ R110, R81, R58, R112 ;  /* 0x0000003a516e7223 */ /* 0x000fe40000010070 */
[C---:B------:R-:W-:Y:S02]  /*2a40*/  FMUL.FTZ R113, R102.reuse, R111 ;  /* 0x0000006f66717220 */ /* 0x040fe40000410000 */
[----:B------:R-:W-:-:S02]  /*2a50*/  FMUL.FTZ R112, R102, R94 ;  /* 0x0000005e66707220 */ /* 0x000fc40000410000 */
[CC--:B------:R-:W-:Y:S02]  /*2a60*/  FMUL.FTZ R68, R102.reuse, R95.reuse ;  /* 0x0000005f66447220 */ /* 0x0c0fe40000410000 */
        /* <DEDUP_REMOVED lines=17> */
[----:B------:R0:W1:Y:S02]  /*2b80*/  @P3 LDS.64 R94, [R111.X8+0x10b0] ;  /* 0x0010b0006f5e3984 */ /* 0x0000640000008a00 */
.L_x_12354:
[----:B0-----:R-:W-:Y:S05]  /*2b90*/  BSYNC B0 ;  /* 0x0000000000007941 */ /* 0x001fea0003800000 */
.L_x_12353:
[----:B------:R-:W0:Y:S01]  /*2ba0*/  SHFL.UP PT, R117, R116, 0x1, RZ ;  /* 0x0420000074757989 */ /* 0x000e2200000e00ff */
[----:B------:R-:W-:Y:S01]  /*2bb0*/  ISETP.GE.AND P3, PT, R9, 0x1, PT ;  /* 0x000000010900780c */ /* 0x000fe20003f66270 */
[----:B------:R-:W-:Y:S01]  /*2bc0*/  FADD.FTZ R143, R61, R61 ;  /* 0x0000003d3d8f7221 */ /* 0x000fe20000010000 */
[----:B------:R-:W-:Y:S01]  /*2bd0*/  SHF.L.U32 R167, R69, 0x2, RZ ;  /* 0x0000000245a77819 */ /* 0x000fe200000006ff */
[----:B------:R-:W2:Y:S01]  /*2be0*/  SHFL.UP PT, R111, R112, 0x1, RZ ;  /* 0x04200000706f7989 */ /* 0x000ea200000e00ff */
[----:B------:R-:W-:Y:S01]  /*2bf0*/  PRMT R139, RZ, 0x5410, R49 ;  /* 0x00005410ff8b7816 */ /* 0x000fe20000000031 */
[----:B------:R-:W-:Y:S01]  /*2c00*/  FADD.FTZ R145, R63, R63 ;  /* 0x0000003f3f917221 */ /* 0x000fe20000010000 */
[----:B------:R-:W-:Y:S01]  /*2c10*/  PRMT R49, RZ, 0x7610, R49 ;  /* 0x00007610ff317816 */ /* 0x000fe20000000031 */
[----:B------:R-:W3:Y:S01]  /*2c20*/  SHFL.UP PT, R119, R115, 0x1, RZ ;  /* 0x0420000073777989 */ /* 0x000ee200000e00ff */
[--C-:B------:R-:W-:Y:S01]  /*2c30*/  PRMT R153, RZ, 0x7610, R48.reuse ;  /* 0x00007610ff997816 */ /* 0x100fe20000000030 */
[----:B------:R-:W-:Y:S01]  /*2c40*/  FADD.FTZ R146, R57, R57 ;  /* 0x0000003939927221 */ /* 0x000fe20000010000 */
[----:B------:R-:W-:Y:S01]  /*2c50*/  PRMT R135, RZ, 0x5410, R48 ;  /* 0x00005410ff877816 */ /* 0x000fe20000000030 */
[----:B------:R-:W4:Y:S01]  /*2c60*/  SHFL.UP PT, R113, R110, 0x1, RZ ;  /* 0x042000006e717989 */ /* 0x000f2200000e00ff */
[--C-:B------:R-:W-:Y:S01]  /*2c70*/  PRMT R157, RZ, 0x7610, R47.reuse ;  /* 0x00007610ff9d7816 */ /* 0x100fe2000000002f */
[----:B-----5:R-:W-:Y:S01]  /*2c80*/  FMUL.FTZ R48, R93, R153 ;  /* 0x000000995d307220 */ /* 0x020fe20000410000 */
[----:B------:R-:W-:Y:S01]  /*2c90*/  PRMT R155, RZ, 0x5410, R47 ;  /* 0x00005410ff9b7816 */ /* 0x000fe2000000002f */
[----:B------:R-:W-:Y:S01]  /*2ca0*/  FADD.FTZ R147, R39, R39 ;  /* 0x0000002727937221 */ /* 0x000fe20000010000 */
[----:B------:R-:W-:Y:S01]  /*2cb0*/  PRMT R134, RZ, 0x7610, R45 ;  /* 0x00007610ff867816 */ /* 0x000fe2000000002d */
[----:B------:R-:W-:Y:S01]  /*2cc0*/  FFMA.FTZ R48, R92, R135, -R48 ;  /* 0x000000875c307223 */ /* 0x000fe20000010830 */
[----:B------:R-:W-:Y:S01]  /*2cd0*/  PRMT R133, RZ, 0x7610, R44 ;  /* 0x00007610ff857816 */ /* 0x000fe2000000002c */
[----:B------:R-:W-:Y:S01]  /*2ce0*/  FMUL.FTZ R47, R93, R157 ;  /* 0x0000009d5d2f7220 */ /* 0x000fe20000410000 */
[----:B------:R-:W-:Y:S01]  /*2cf0*/  BSSY B0, `(.L_x_12355) ;  /* 0x0000109000007945 */ /* 0x000fe20003800000 */
[----:B------:R-:W-:-:S02]  /*2d00*/  FMUL.FTZ R130, R143, R48 ;  /* 0x000000308f827220 */ /* 0x000fc40000410000 */
[----:B0-----:R-:W-:Y:S02]  /*2d10*/  FMUL.FTZ R120, R110, R117 ;  /* 0x000000756e787220 */ /* 0x001fe40000410000 */
[----:B------:R-:W-:Y:S02]  /*2d20*/  FMUL.FTZ R48, R92, R157 ;  /* 0x0000009d5c307220 */ /* 0x000fe40000410000 */
[C---:B--2---:R-:W-:Y:S02]  /*2d30*/  FMUL.FTZ R114, R110.reuse, R111 ;  /* 0x0000006f6e727220 */ /* 0x044fe40000410000 */
[----:B------:R-:W-:Y:S02]  /*2d40*/  FADD.FTZ R148, R37, R37 ;  /* 0x0000002525947221 */ /* 0x000fe40000010000 */
        /* <DEDUP_REMOVED lines=64> */
[----:B------:R-:W-:Y:S02]  /*3150*/  IMAD R123, R123, R16, RZ ;  /* 0x000000107b7b7224 */ /* 0x000fe400078e02ff */
        /* <DEDUP_REMOVED lines=8> */
[C---:B---3--:R-:W-:Y:S01]  /*31e0*/  FMUL.FTZ R120, R118.reuse, R121 ;  /* 0x0000007976787220 */ /* 0x048fe20000410000 */
[----:B------:R0:W-:Y:S01]  /*31f0*/  SHFL.IDX PT, R114, R96, RZ, 0x1f ;  /* 0x00001fff60727589 */ /* 0x0001e200000e0000 */
[C---:B------:R-:W-:Y:S01]  /*3200*/  FMUL.FTZ R117, R118.reuse, R117 ;  /* 0x0000007576757220 */ /* 0x040fe20000410000 */
[C---:B------:R-:W-:Y:S01]  /*3210*/  FSEL R123, R118.reuse, R123, !P3 ;  /* 0x0000007b767b7208 */ /* 0x040fe20005800000 */
[-C--:B----4-:R-:W-:Y:S02]  /*3220*/  FMUL.FTZ R122, R118, R119.reuse ;  /* 0x00000077767a7220 */ /* 0x090fe40000410000 */
[C---:B------:R-:W-:Y:S01]  /*3230*/  FFMA.FTZ R119, R112.reuse, R119, -R120 ;  /* 0x0000007770777223 */ /* 0x040fe20000010878 */
[----:B------:R-:W-:Y:S01]  /*3240*/  PRMT R120, RZ, 0x7610, R50 ;  /* 0x00007610ff787816 */ /* 0x000fe20000000032 */
[C---:B------:R-:W-:Y:S01]  /*3250*/  FFMA.FTZ R122, R112.reuse, R121, R122 ;  /* 0x00000079707a7223 */ /* 0x040fe2000001007a */
[----:B------:R-:W-:Y:S01]  /*3260*/  SHFL.UP PT, R123, R123, 0x1, RZ ;  /* 0x042000007b7b7989 */ /* 0x000fe200000e00ff */
[----:B------:R-:W-:Y:S01]  /*3270*/  @P3 FFMA.FTZ R112, R112, R113, -R117 ;  /* 0x0000007170703223 */ /* 0x000fe20000010875 */
[----:B------:R-:W-:Y:S01]  /*3280*/  IADD3 R117, R0, -c[0x0][0x174], RZ ;  /* 0x80005d0000757a10 */ /* 0x000fe20007ffe0ff */
[----:B------:R-:W-:Y:S01]  /*3290*/  IMAD R121, R13, c[0x0][0x2c0], RZ ;  /* 0x0000b0000d797a24 */ /* 0x000fe200078e02ff */
[----:B------:R2:W3:Y:S01]  /*32a0*/  SHFL.IDX PT, R113, R97, RZ, 0x1f ;  /* 0x00001fff61717589 */ /* 0x0004e200000e0000 */
[----:B------:R-:W-:Y:S01]  /*32b0*/  @P3 FADD.FTZ R116, R116, R119 ;  /* 0x0000007774743221 */ /* 0x000fe20000010000 */
[----:B0-----:R-:W-:Y:S01]  /*32c0*/  SHF.L.U64.HI R96, R69, 0x2, R60 ;  /* 0x0000000245607819 */ /* 0x001fe2000001023c */
[----:B------:R-:W-:Y:S01]  /*32d0*/  IMAD R119, R14, c[0x0][0x2c4], R121 ;  /* 0x0000b1000e777a24 */ /* 0x000fe200078e0279 */
[----:B------:R-:W0:Y:S01]  /*32e0*/  SHFL.UP PT, R112, R112, 0x1, RZ ;  /* 0x0420000070707989 */ /* 0x000e2200000e00ff */
[----:B------:R-:W-:-:S02]  /*32f0*/  @P3 FADD.FTZ R115, R115, R122 ;  /* 0x0000007a73733221 */ /* 0x000fc40000010000 */
[----:B------:R-:W-:Y:S01]  /*3300*/  IMAD R96, R96, c[0x0][0x2d0], RZ ;  /* 0x0000b40060607a24 */ /* 0x000fe200078e02ff */
[----:B------:R-:W-:Y:S01]  /*3310*/  IADD3 R119, R119, R111, RZ ;  /* 0x0000006f77777210 */ /* 0x000fe20007ffe0ff */
[----:B------:R-:W4:Y:S01]  /*3320*/  SHFL.UP PT, R116, R116, 0x1, RZ ;  /* 0x0420000074747989 */ /* 0x000f2200000e00ff */
[C---:B------:R-:W-:Y:S01]  /*3330*/  LEA R111, P3, R110.reuse, c[0x0][0x320], 0x3 ;  /* 0x0000c8006e6f7a11 */ /* 0x040fe200078618ff */
[----:B--2---:R-:W-:Y:S02]  /*3340*/  IMAD R97, R117, -0x200, RZ ;  /* 0xfffffe0075617824 */ /* 0x004fe400078e02ff */
[----:B------:R-:W2:Y:S01]  /*3350*/  SHFL.UP PT, R115, R115, 0x1, RZ ;  /* 0x0420000073737989 */ /* 0x000ea200000e00ff */
[----:B------:R-:W-:Y:S01]  /*3360*/  LEA.HI.X R119, R110, c[0x0][0x324], R119, 0x3, P3 ;  /* 0x0000c9006e777a11 */ /* 0x000fe200018f1c77 */
[----:B------:R-:W-:Y:S01]  /*3370*/  IMAD R117, R167, c[0x0][0x2d4], R96 ;  /* 0x0000b500a7757a24 */ /* 0x000fe200078e0260 */
[----:B------:R-:W-:Y:S01]  /*3380*/  LEA R110, P3, R10, R111, 0x2 ;  /* 0x0000006f0a6e7211 */ /* 0x000fe200078610ff */
[----:B------:R-:W-:Y:S01]  /*3390*/  FMUL.FTZ R122, R92, R49 ;  /* 0x000000315c7a7220 */ /* 0x000fe20000410000 */
[----:B------:R-:W-:-:S02]  /*33a0*/  LOP3.LUT R96, R10, 0x1f, RZ, 0xc0, !PT ;  /* 0x0000001f0a607812 */ /* 0x000fc400078ec0ff */
[----:B------:R-:W-:Y:S01]  /*33b0*/  LEA.HI.X R111, R10, R119, RZ, 0x2, P3 ;  /* 0x000000770a6f7211 */ /* 0x000fe200018f14ff */
[----:B------:R-:W-:Y:S01]  /*33c0*/  FFMA.FTZ R122, R93, R139, R122 ;  /* 0x0000008b5d7a7223 */ /* 0x000fe2000001007a */
[C---:B------:R-:W-:Y:S02]  /*33d0*/  ISETP.NE.AND P4, PT, R96.reuse, 0x1f, PT ;  /* 0x0000001f6000780c */ /* 0x040fe40003f85270 */
[C---:B------:R-:W-:Y:S01]  /*33e0*/  ISETP.GT.U32.AND P5, PT, R96.reuse, 0x1d, PT ;  /* 0x0000001d6000780c */ /* 0x040fe20003fa4070 */
[----:B------:R-:W-:Y:S01]  /*33f0*/  IMAD.WIDE R110, R97, 0x4, R110 ;  /* 0x00000004616e7825 */ /* 0x000fe200078e026e */
[C---:B------:R-:W-:Y:S02]  /*3400*/  ISETP.GT.U32.AND P6, PT, R96.reuse, 0x1b, PT ;  /* 0x0000001b6000780c */ /* 0x040fe40003fc4070 */
[----:B------:R-:W-:Y:S01]  /*3410*/  ISETP.GT.U32.AND P3, PT, R96, 0xf, PT ;  /* 0x0000000f6000780c */ /* 0x000fe20003f64070 */
[C---:B---3--:R-:W-:Y:S02]  /*3420*/  FMUL.FTZ R97, R123.reuse, R113 ;  /* 0x000000717b617220 */ /* 0x048fe40000410000 */
[----:B------:R-:W-:-:S02]  /*3430*/  FMUL.FTZ R123, R123, R114 ;  /* 0x000000727b7b7220 */ /* 0x000fc40000410000 */
[C---:B0-----:R-:W-:Y:S02]  /*3440*/  FFMA.FTZ R97, R112.reuse, R114, -R97 ;  /* 0x0000007270617223 */ /* 0x041fe40000010861 */
[----:B------:R-:W-:Y:S02]  /*3450*/  FFMA.FTZ R112, R112, R113, R123 ;  /* 0x0000007170707223 */ /* 0x000fe4000001007b */
[----:B----4-:R-:W-:Y:S02]  /*3460*/  @P2 FADD.FTZ R114, R116, R97 ;  /* 0x0000006174722221 */ /* 0x010fe40000010000 */
[----:B--2---:R-:W-:Y:S01]  /*3470*/  @P2 FADD.FTZ R113, R115, R112 ;  /* 0x0000007073712221 */ /* 0x004fe20000010000 */
[----:B------:R-:W-:Y:S01]  /*3480*/  ISETP.GT.U32.AND P2, PT, R96, 0x17, PT ;  /* 0x000000176000780c */ /* 0x000fe20003f44070 */
[----:B------:R-:W-:Y:S01]  /*3490*/  IMAD.WIDE.U32 R166, R167, c[0x0][0x2d0], R110 ;  /* 0x0000b400a7a67a25 */ /* 0x000fe200078e006e */
[--C-:B------:R-:W-:Y:S02]  /*34a0*/  PRMT R96, RZ, 0x7610, R51.reuse ;  /* 0x00007610ff607816 */ /* 0x100fe40000000033 */
[----:B------:R-:W-:Y:S01]  /*34b0*/  PRMT R51, RZ, 0x5410, R51 ;  /* 0x00005410ff337816 */ /* 0x000fe20000000033 */
[----:B------:R-:W-:Y:S01]  /*34c0*/  FADD.FTZ R110, R71, R71 ;  /* 0x00000047476e7221 */ /* 0x000fe20000010000 */
[----:B------:R-:W-:Y:S01]  /*34d0*/  IADD3 R167, R167, R117, RZ ;  /* 0x00000075a7a77210 */ /* 0x000fe20007ffe0ff */
[-C--:B------:R-:W-:Y:S01]  /*34e0*/  FMUL.FTZ R116, R92, R96.reuse ;  /* 0x000000605c747220 */ /* 0x080fe20000410000 */
[----:B------:R-:W-:Y:S01]  /*34f0*/  PRMT R112, RZ, 0x5410, R50 ;  /* 0x00005410ff707816 */ /* 0x000fe20000000032 */
[----:B------:R-:W-:-:S02]  /*3500*/  FMUL.FTZ R115, R93, R96 ;  /* 0x000000605d737220 */ /* 0x000fc40000410000 */
[CC--:B------:R-:W-:Y:S02]  /*3510*/  FFMA.FTZ R117, R93.reuse, R51.reuse, R116 ;  /* 0x000000335d757223 */ /* 0x0c0fe40000010074 */
[CC--:B------:R-:W-:Y:S02]  /*3520*/  FMUL.FTZ R50, R92.reuse, R120.reuse ;  /* 0x000000785c327220 */ /* 0x0c0fe40000410000 */
[----:B------:R-:W-:Y:S02]  /*3530*/  FFMA.FTZ R119, R92, R51, -R115 ;  /* 0x000000335c777223 */ /* 0x000fe40000010873 */
[----:B------:R-:W-:Y:S02]  /*3540*/  FMUL.FTZ R115, R110, R117 ;  /* 0x000000756e737220 */ /* 0x000fe40000410000 */
[----:B------:R-:W-:Y:S02]  /*3550*/  FMUL.FTZ R117, R93, R120 ;  /* 0x000000785d757220 */ /* 0x000fe40000410000 */
[----:B------:R-:W-:-:S02]  /*3560*/  FADD.FTZ R111, R67, R67 ;  /* 0x00000043436f7221 */ /* 0x000fc40000010000 */
[-C--:B------:R-:W-:Y:S02]  /*3570*/  FFMA.FTZ R50, R93, R112.reuse, R50 ;  /* 0x000000705d327223 */ /* 0x080fe40000010032 */
[----:B------:R-:W-:Y:S02]  /*3580*/  FMUL.FTZ R116, R110, R119 ;  /* 0x000000776e747220 */ /* 0x000fe40000410000 */
[-C--:B------:R-:W-:Y:S02]  /*3590*/  FMUL.FTZ R121, R105, R115.reuse ;  /* 0x0000007369797220 */ /* 0x080fe40000410000 */
[----:B------:R-:W-:Y:S02]  /*35a0*/  FFMA.FTZ R118, R92, R112, -R117 ;  /* 0x000000705c767223 */ /* 0x000fe40000010875 */
[----:B------:R-:W-:Y:S02]  /*35b0*/  FMUL.FTZ R119, R102, R115 ;  /* 0x0000007366777220 */ /* 0x000fe40000410000 */
[----:B------:R-:W-:-:S02]  /*35c0*/  FMUL.FTZ R117, R111, R50 ;  /* 0x000000326f757220 */ /* 0x000fc40000410000 */
[----:B------:R-:W-:Y:S02]  /*35d0*/  FFMA.FTZ R50, -R102, R116, -R121 ;  /* 0x0000007466327223 */ /* 0x000fe40000010979 */
[----:B------:R-:W-:Y:S02]  /*35e0*/  FMUL.FTZ R118, R111, R118 ;  /* 0x000000766f767220 */ /* 0x000fe40000410000 */
[----:B------:R-:W-:Y:S02]  /*35f0*/  FFMA.FTZ R119, R105, R116, -R119 ;  /* 0x0000007469777223 */ /* 0x000fe40000010877 */
[----:B------:R-:W-:Y:S02]  /*3600*/  FADD.FTZ R121, -R117, R50 ;  /* 0x0000003275797221 */ /* 0x000fe40000010100 */
[----:B------:R-:W-:Y:S02]  /*3610*/  FMUL.FTZ R50, R93, R49 ;  /* 0x000000315d327220 */ /* 0x000fe40000410000 */
[----:B------:R-:W-:-:S02]  /*3620*/  FADD.FTZ R119, R118, R119 ;  /* 0x0000007776777221 */ /* 0x000fc40000010000 */
[----:B------:R-:W-:Y:S02]  /*3630*/  FADD.FTZ R97, R65, R65 ;  /* 0x0000004141617221 */ /* 0x000fe40000010000 */
[----:B------:R-:W-:Y:S02]  /*3640*/  FMUL.FTZ R124, R106, -R121 ;  /* 0x800000796a7c7220 */ /* 0x000fe40000410000 */
[----:B------:R-:W-:Y:S02]  /*3650*/  FFMA.FTZ R50, R92, R139, -R50 ;  /* 0x0000008b5c327223 */ /* 0x000fe40000010832 */
[-C--:B------:R-:W-:Y:S02]  /*3660*/  FMUL.FTZ R126, R106, -R119.reuse ;  /* 0x800000776a7e7220 */ /* 0x080fe40000410000 */
[----:B------:R-:W-:Y:S02]  /*3670*/  FFMA.FTZ R124, R109, R119, -R124 ;  /* 0x000000776d7c7223 */ /* 0x000fe4000001087c */
[----:B------:R-:W-:-:S02]  /*3680*/  FMUL.FTZ R123, R97, R50 ;  /* 0x00000032617b7220 */ /* 0x000fc40000410000 */
[----:B------:R-:W-:Y:S02]  /*3690*/  FFMA.FTZ R121, R109, R121, R126 ;  /* 0x000000796d797223 */ /* 0x000fe4000001007e */
[----:B------:R-:W-:Y:S02]  /*36a0*/  FMUL.FTZ R122, R97, R122 ;  /* 0x0000007a617a7220 */ /* 0x000fe40000410000 */
[----:B------:R-:W-:Y:S02]  /*36b0*/  FADD.FTZ R124, R123, R124 ;  /* 0x0000007c7b7c7221 */ /* 0x000fe40000010000 */
[----:B------:R-:W-:Y:S02]  /*36c0*/  FMUL.FTZ R50, R92, R153 ;  /* 0x000000995c327220 */ /* 0x000fe40000410000 */
[----:B------:R-:W-:Y:S02]  /*36d0*/  FADD.FTZ R121, -R122, R121 ;  /* 0x000000797a797221 */ /* 0x000fe40000010100 */
[----:B------:R-:W-:-:S02]  /*36e0*/  FMUL.FTZ R126, R104, -R124 ;  /* 0x8000007c687e7220 */ /* 0x000fc40000410000 */
[----:B------:R-:W-:Y:S02]  /*36f0*/  FFMA.FTZ R50, R93, R135, R50 ;  /* 0x000000875d327223 */ /* 0x000fe40000010032 */
[-C--:B------:R-:W-:Y:S02]  /*3700*/  FMUL.FTZ R119, R104, -R121.reuse ;  /* 0x8000007968777220 */ /* 0x080fe40000410000 */
[----:B------:R-:W-:Y:S02]  /*3710*/  FFMA.FTZ R126, R103, R121, R126 ;  /* 0x00000079677e7223 */ /* 0x000fe4000001007e */
[----:B------:R-:W-:Y:S02]  /*3720*/  FMUL.FTZ R131, R143, R50 ;  /* 0x000000328f837220 */ /* 0x000fe40000410000 */
[----:B------:R-:W-:Y:S02]  /*3730*/  FFMA.FTZ R119, R103, R124, -R119 ;  /* 0x0000007c67777223 */ /* 0x000fe40000010877 */
[----:B------:R-:W-:-:S02]  /*3740*/  FADD.FTZ R126, -R131, R126 ;  /* 0x0000007e837e7221 */ /* 0x000fc40000010100 */
[----:B------:R-:W-:Y:S02]  /*3750*/  FADD.FTZ R119, R130, R119 ;  /* 0x0000007782777221 */ /* 0x000fe40000010000 */
[CC--:B------:R-:W-:Y:S02]  /*3760*/  FMUL.FTZ R121, R107.reuse, -R126.reuse ;  /* 0x8000007e6b797220 */ /* 0x0c0fe40000410000 */
[----:B------:R-:W-:Y:S02]  /*3770*/  FMUL.FTZ R125, R107, -R119 ;  /* 0x800000776b7d7220 */ /* 0x000fe40000410000 */
[----:B------:R-:W-:Y:S02]  /*3780*/  FFMA.FTZ R50, R93, R155, R48 ;  /* 0x0000009b5d327223 */ /* 0x000fe40000010030 */
[----:B------:R-:W-:Y:S02]  /*3790*/  FFMA.FTZ R124, R108, R119, -R121 ;  /* 0x000000776c7c7223 */ /* 0x000fe40000010879 */
[----:B------:R-:W-:Y:S01]  /*37a0*/  FFMA.FTZ R48, R92, R155, -R47 ;  /* 0x0000009b5c307223 */ /* 0x000fe2000001082f */
[----:B------:R-:W-:Y:S01]  /*37b0*/  PRMT R47, RZ, 0x5410, R44 ;  /* 0x00005410ff2f7816 */ /* 0x000fe2000000002c */
[----:B------:R-:W-:Y:S01]  /*37c0*/  FFMA.FTZ R126, R108, R126, R125 ;  /* 0x0000007e6c7e7223 */ /* 0x000fe2000001007d */
[--C-:B------:R-:W-:Y:S01]  /*37d0*/  PRMT R44, RZ, 0x5410, R46.reuse ;  /* 0x00005410ff2c7816 */ /* 0x100fe2000000002e */
[C---:B------:R-:W-:Y:S01]  /*37e0*/  FMUL.FTZ R119, R145.reuse, R50 ;  /* 0x0000003291777220 */ /* 0x040fe20000410000 */
[----:B------:R-:W-:Y:S01]  /*37f0*/  PRMT R50, RZ, 0x5410, R45 ;  /* 0x00005410ff327816 */ /* 0x000fe2000000002d */
[----:B------:R-:W-:Y:S01]  /*3800*/  FMUL.FTZ R121, R145, R48 ;  /* 0x0000003091797220 */ /* 0x000fe20000410000 */
[----:B------:R-:W-:Y:S01]  /*3810*/  PRMT R46, RZ, 0x7610, R46 ;  /* 0x00007610ff2e7816 */ /* 0x000fe2000000002e */
[----:B------:R-:W-:-:S02]  /*3820*/  FADD.FTZ R127, -R119, R126 ;  /* 0x0000007e777f7221 */ /* 0x000fc40000010100 */
[----:B------:R-:W-:Y:S02]  /*3830*/  FADD.FTZ R125, R121, R124 ;  /* 0x0000007c797d7221 */ /* 0x000fe40000010000 */
[C---:B------:R-:W-:Y:S02]  /*3840*/  FMUL.FTZ R45, R82.reuse, -R127 ;  /* 0x8000007f522d7220 */ /* 0x040fe40000410000 */
[-C--:B------:R-:W-:Y:S02]  /*3850*/  FMUL.FTZ R48, R82, -R125.reuse ;  /* 0x8000007d52307220 */ /* 0x080fe40000410000 */
[----:B------:R-:W-:Y:S02]  /*3860*/  FFMA.FTZ R132, R86, R125, -R45 ;  /* 0x0000007d56847223 */ /* 0x000fe4000001082d */
[C---:B-1----:R-:W-:Y:S02]  /*3870*/  FMUL.FTZ R45, R102.reuse, R95 ;  /* 0x0000005f662d7220 */ /* 0x042fe40000410000 */
[----:B------:R-:W-:-:S02]  /*3880*/  FMUL.FTZ R126, R102, -R94 ;  /* 0x8000005e667e7220 */ /* 0x000fc40000410000 */
[----:B------:R-:W-:Y:S02]  /*3890*/  FFMA.FTZ R124, R105, R94, -R45 ;  /* 0x0000005e697c7223 */ /* 0x000fe4000001082d */
[----:B------:R-:W-:Y:S02]  /*38a0*/  FFMA.FTZ R137, R86, R127, R48 ;  /* 0x0000007f56897223 */ /* 0x000fe40000010030 */
        /* <DEDUP_REMOVED lines=17> */
[----:B------:R-:W-:Y:S02]  /*39c0*/  FMUL.FTZ R132, R88, -R125 ;  /* 0x8000007d58847220 */ /* 0x000fe40000410000 */
[----:B------:R-:W-:Y:S02]  /*39d0*/  FFMA.FTZ R126, R103, R127, R126 ;  /* 0x0000007f677e7223 */ /* 0x000fe4000001007e */
[----:B------:R-:W-:Y:S02]  /*39e0*/  FMUL.FTZ R45, R107, -R124 ;  /* 0x8000007c6b2d7220 */ /* 0x000fe40000410000 */
[C---:B------:R-:W-:Y:S02]  /*39f0*/  FFMA.FTZ R141, R90.reuse, R125, -R48 ;  /* 0x0000007d5a8d7223 */ /* 0x040fe40000010830 */
[----:B------:R-:W-:-:S02]  /*3a00*/  FFMA.FTZ R132, R90, R137, R132 ;  /* 0x000000895a847223 */ /* 0x000fc40000010084 */
[-C--:B------:R-:W-:Y:S02]  /*3a10*/  FMUL.FTZ R125, R107, -R126.reuse ;  /* 0x8000007e6b7d7220 */ /* 0x080fe40000410000 */
[C---:B------:R-:W-:Y:S02]  /*3a20*/  FFMA.FTZ R137, R108.reuse, R126, R45 ;  /* 0x0000007e6c897223 */ /* 0x040fe4000001002d */
[----:B------:R-:W-:Y:S02]  /*3a30*/  FMUL.FTZ R45, R93, R134 ;  /* 0x000000865d2d7220 */ /* 0x000fe40000410000 */
[----:B------:R-:W-:Y:S02]  /*3a40*/  FFMA.FTZ R125, R108, R124, -R125 ;  /* 0x0000007c6c7d7223 */ /* 0x000fe4000001087d */
[----:B------:R-:W-:Y:S02]  /*3a50*/  FMUL.FTZ R124, R82, -R137 ;  /* 0x80000089527c7220 */ /* 0x000fe40000410000 */
[----:B------:R-:W-:-:S02]  /*3a60*/  FMUL.FTZ R48, R92, R134 ;  /* 0x000000865c307220 */ /* 0x000fc40000410000 */
[-C--:B------:R-:W-:Y:S02]  /*3a70*/  FFMA.FTZ R126, R92, R50.reuse, -R45 ;  /* 0x000000325c7e7223 */ /* 0x080fe4000001082d */
[-C--:B------:R-:W-:Y:S02]  /*3a80*/  FMUL.FTZ R45, R82, -R125.reuse ;  /* 0x8000007d522d7220 */ /* 0x080fe40000410000 */
[C---:B------:R-:W-:Y:S02]  /*3a90*/  FFMA.FTZ R125, R86.reuse, R125, -R124 ;  /* 0x0000007d567d7223 */ /* 0x040fe4000001087c */
[----:B------:R-:W-:Y:S02]  /*3aa0*/  FFMA.FTZ R48, R93, R50, R48 ;  /* 0x000000325d307223 */ /* 0x000fe40000010030 */
[----:B------:R-:W-:Y:S02]  /*3ab0*/  FMUL.FTZ R126, R147, R126 ;  /* 0x0000007e937e7220 */ /* 0x000fe40000410000 */
[----:B------:R-:W-:-:S02]  /*3ac0*/  FFMA.FTZ R45, R86, R137, R45 ;  /* 0x00000089562d7223 */ /* 0x000fc4000001002d */
[----:B------:R-:W-:Y:S02]  /*3ad0*/  FMUL.FTZ R124, R88, -R125 ;  /* 0x8000007d587c7220 */ /* 0x000fe40000410000 */
[----:B------:R-:W-:Y:S02]  /*3ae0*/  FMUL.FTZ R127, R147, R48 ;  /* 0x00000030937f7220 */ /* 0x000fe40000410000 */
[----:B------:R-:W-:Y:S02]  /*3af0*/  FADD.FTZ R141, R126, R141 ;  /* 0x0000008d7e8d7221 */ /* 0x000fe40000010000 */
[-C--:B------:R-:W-:Y:S02]  /*3b00*/  FMUL.FTZ R48, R88, -R45.reuse ;  /* 0x8000002d58307220 */ /* 0x080fe40000410000 */
[----:B------:R-:W-:Y:S02]  /*3b10*/  FFMA.FTZ R124, R90, R45, R124 ;  /* 0x0000002d5a7c7223 */ /* 0x000fe4000001007c */
[----:B------:R-:W-:-:S02]  /*3b20*/  FADD.FTZ R132, -R127, R132 ;  /* 0x000000847f847221 */ /* 0x000fc40000010100 */
[----:B------:R-:W-:Y:S02]  /*3b30*/  FMUL.FTZ R45, R100, -R141 ;  /* 0x8000008d642d7220 */ /* 0x000fe40000410000 */
[----:B------:R-:W-:Y:S02]  /*3b40*/  FFMA.FTZ R125, R90, R125, -R48 ;  /* 0x0000007d5a7d7223 */ /* 0x000fe40000010830 */
[----:B------:R-:W-:Y:S02]  /*3b50*/  FMUL.FTZ R150, R100, -R124 ;  /* 0x8000007c64967220 */ /* 0x000fe40000410000 */
[----:B------:R-:W-:Y:S02]  /*3b60*/  FFMA.FTZ R159, R101, R132, R45 ;  /* 0x00000084659f7223 */ /* 0x000fe4000001002d */
[-C--:B------:R-:W-:Y:S02]  /*3b70*/  FMUL.FTZ R45, R93, R133.reuse ;  /* 0x000000855d2d7220 */ /* 0x080fe40000410000 */
[----:B------:R-:W-:-:S02]  /*3b80*/  FMUL.FTZ R48, R92, R133 ;  /* 0x000000855c307220 */ /* 0x000fc40000410000 */
[-C--:B------:R-:W-:Y:S02]  /*3b90*/  FFMA.FTZ R150, R101, R125.reuse, -R150 ;  /* 0x0000007d65967223 */ /* 0x080fe40000010896 */
[C---:B------:R-:W-:Y:S02]  /*3ba0*/  FMUL.FTZ R125, R100.reuse, -R125 ;  /* 0x8000007d647d7220 */ /* 0x040fe40000410000 */
[----:B------:R-:W-:Y:S02]  /*3bb0*/  FMUL.FTZ R138, R100, -R132 ;  /* 0x80000084648a7220 */ /* 0x000fe40000410000 */
[-C--:B------:R-:W-:Y:S02]  /*3bc0*/  FFMA.FTZ R45, R92, R47.reuse, -R45 ;  /* 0x0000002f5c2d7223 */ /* 0x080fe4000001082d */
[----:B------:R-:W-:Y:S02]  /*3bd0*/  FFMA.FTZ R137, R93, R47, R48 ;  /* 0x0000002f5d897223 */ /* 0x000fe40000010030 */
[----:B------:R-:W-:-:S02]  /*3be0*/  FFMA.FTZ R149, R101, R124, R125 ;  /* 0x0000007c65957223 */ /* 0x000fc4000001007d */
[----:B------:R-:W-:Y:S02]  /*3bf0*/  FFMA.FTZ R138, R101, R141, -R138 ;  /* 0x0000008d658a7223 */ /* 0x000fe4000001088a */
[C---:B------:R-:W-:Y:S01]  /*3c00*/  FMUL.FTZ R125, R148.reuse, R45 ;  /* 0x0000002d947d7220 */ /* 0x040fe20000410000 */
[----:B------:R0:W1:Y:S01]  /*3c10*/  SHFL.DOWN PT, R132, R149, 0x1, 0x1f ;  /* 0x08201f0095847f89 */ /* 0x00006200000e0000 */
[----:B------:R-:W-:Y:S02]  /*3c20*/  FMUL.FTZ R124, R148, R137 ;  /* 0x00000089947c7220 */ /* 0x000fe40000410000 */
[C---:B------:R-:W-:Y:S02]  /*3c30*/  FMUL.FTZ R141, R99.reuse, R113 ;  /* 0x00000071638d7220 */ /* 0x040fe40000410000 */
[----:B------:R-:W-:Y:S02]  /*3c40*/  FMUL.FTZ R99, R99, R114 ;  /* 0x0000007263637220 */ /* 0x000fe40000410000 */
[----:B------:R-:W-:-:S02]  /*3c50*/  FADD.FTZ R151, R125, R138 ;  /* 0x0000008a7d977221 */ /* 0x000fc40000010000 */
[----:B------:R-:W-:Y:S02]  /*3c60*/  FADD.FTZ R152, -R124, R159 ;  /* 0x0000009f7c987221 */ /* 0x000fe40000010100 */
[C---:B------:R-:W-:Y:S02]  /*3c70*/  FFMA.FTZ R141, R98.reuse, R114, -R141 ;  /* 0x00000072628d7223 */ /* 0x040fe4000001088d */
[----:B------:R-:W-:Y:S01]  /*3c80*/  FFMA.FTZ R48, R98, R113, R99 ;  /* 0x0000007162307223 */ /* 0x000fe20000010063 */
[----:B------:R0:W2:Y:S04]  /*3c90*/  SHFL.DOWN PT, R114, R150, 0x1, 0x1f ;  /* 0x08201f0096727f89 */ /* 0x0000a800000e0000 */
[----:B------:R0:W3:Y:S04]  /*3ca0*/  SHFL.DOWN PT, R98, R151, 0x1, 0x1f ;  /* 0x08201f0097627f89 */ /* 0x0000e800000e0000 */
[----:B------:R0:W4:Y:S01]  /*3cb0*/  SHFL.DOWN PT, R138, R152, 0x1, 0x1f ;  /* 0x08201f00988a7f89 */ /* 0x00012200000e0000 */
[----:B------:R-:W-:Y:S05]  /*3cc0*/  @!P4 BRA `(.L_x_12356) ;  /* 0x000000b00000c947 */ /* 0x000fea0003800000 */
[C---:B-1----:R-:W-:Y:S02]  /*3cd0*/  FMUL.FTZ R45, R149.reuse, R132 ;  /* 0x00000084952d7220 */ /* 0x042fe40000410000 */
[----:B----4-:R-:W-:-:S02]  /*3ce0*/  FMUL.FTZ R99, R149, R138 ;  /* 0x0000008a95637220 */ /* 0x010fc40000410000 */
[C---:B---3--:R-:W-:Y:S02]  /*3cf0*/  FMUL.FTZ R113, R149.reuse, R98 ;  /* 0x0000006295717220 */ /* 0x048fe40000410000 */
[-C--:B0-2---:R-:W-:Y:S02]  /*3d00*/  FMUL.FTZ R149, R149, R114.reuse ;  /* 0x0000007295957220 */ /* 0x085fe40000410000 */
[C---:B------:R-:W-:Y:S02]  /*3d10*/  FFMA.FTZ R45, R150.reuse, R114, -R45 ;  /* 0x00000072962d7223 */ /* 0x040fe4000001082d */
[C---:B------:R-:W-:Y:S02]  /*3d20*/  FFMA.FTZ R98, R150.reuse, R98, -R99 ;  /* 0x0000006296627223 */ /* 0x040fe40000010863 */
[C---:B------:R-:W-:Y:S02]  /*3d30*/  FFMA.FTZ R113, R150.reuse, R138, R113 ;  /* 0x0000008a96717223 */ /* 0x040fe40000010071 */
[----:B------:R-:W-:Y:S01]  /*3d40*/  FFMA.FTZ R149, R150, R132, R149 ;  /* 0x0000008496957223 */ /* 0x000fe20000010095 */
[----:B------:R-:W-:Y:S01]  /*3d50*/  MOV R150, R45 ;  /* 0x0000002d00967202 */ /* 0x000fe20000000f00 */
[----:B------:R-:W-:-:S02]  /*3d60*/  FADD.FTZ R151, R151, R98 ;  /* 0x0000006297977221 */ /* 0x000fc40000010000 */
[----:B------:R-:W-:Y:S02]  /*3d70*/  FADD.FTZ R152, R152, R113 ;  /* 0x0000007198987221 */ /* 0x000fe40000010000 */
.L_x_12356:
[----:B------:R-:W-:Y:S05]  /*3d80*/  BSYNC B0 ;  /* 0x0000000000007941 */ /* 0x000fea0003800000 */
.L_x_12355:
[----:B------:R-:W-:Y:S01]  /*3d90*/  FADD.FTZ R48, RZ, R48 ;  /* 0x00000030ff307221 */ /* 0x000fe20000010000 */
[----:B-1----:R1:W0:Y:S01]  /*3da0*/  SHFL.DOWN PT, R132, R150, 0x2, 0x1f ;  /* 0x08401f0096847f89 */ /* 0x00222200000e0000 */
[----:B------:R-:W-:Y:S01]  /*3db0*/  FADD.FTZ R136, R136, R141 ;  /* 0x0000008d88887221 */ /* 0x000fe20000010000 */
[----:B------:R-:W-:Y:S01]  /*3dc0*/  BSSY B0, `(.L_x_12357) ;  /* 0x0000012000007945 */ /* 0x000fe20003800000 */
[C---:B--2---:R-:W-:Y:S01]  /*3dd0*/  FMUL.FTZ R114, R133.reuse, R48 ;  /* 0x0000003085727220 */ /* 0x044fe20000410000 */
[----:B----4-:R1:W2:Y:S01]  /*3de0*/  SHFL.DOWN PT, R138, R149, 0x2, 0x1f ;  /* 0x08401f00958a7f89 */ /* 0x0102a200000e0000 */
[----:B------:R-:W-:-:S03]  /*3df0*/  FMUL.FTZ R133, R133, R136 ;  /* 0x0000008885857220 */ /* 0x000fc60000410000 */
[----:B---3--:R1:W3:Y:S04]  /*3e00*/  SHFL.DOWN PT, R98, R151, 0x2, 0x1f ;  /* 0x08401f0097627f89 */ /* 0x0082e800000e0000 */
[----:B------:R1:W4:Y:S01]  /*3e10*/  SHFL.DOWN PT, R140, R152, 0x2, 0x1f ;  /* 0x08401f00988c7f89 */ /* 0x00032200000e0000 */
[----:B------:R-:W-:Y:S05]  /*3e20*/  @P5 BRA `(.L_x_12358) ;  /* 0x000000b000005947 */ /* 0x000fea0003800000 */
[C---:B--2---:R-:W-:Y:S02]  /*3e30*/  FMUL.FTZ R45, R149.reuse, R138 ;  /* 0x0000008a952d7220 */ /* 0x044fe40000410000 */
[C---:B----4-:R-:W-:Y:S02]  /*3e40*/  FMUL.FTZ R99, R149.reuse, R140 ;  /* 0x0000008c95637220 */ /* 0x050fe40000410000 */
[C---:B---3--:R-:W-:Y:S02]  /*3e50*/  FMUL.FTZ R113, R149.reuse, R98 ;  /* 0x0000006295717220 */ /* 0x048fe40000410000 */
[----:B01----:R-:W-:-:S02]  /*3e60*/  FMUL.FTZ R149, R149, R132 ;  /* 0x0000008495957220 */ /* 0x003fc40000410000 */
[C---:B------:R-:W-:Y:S02]  /*3e70*/  FFMA.FTZ R45, R150.reuse, R132, -R45 ;  /* 0x00000084962d7223 */ /* 0x040fe4000001082d */
[C---:B------:R-:W-:Y:S02]  /*3e80*/  FFMA.FTZ R98, R150.reuse, R98, -R99 ;  /* 0x0000006296627223 */ /* 0x040fe40000010863 */
[C---:B------:R-:W-:Y:S02]  /*3e90*/  FFMA.FTZ R113, R150.reuse, R140, R113 ;  /* 0x0000008c96717223 */ /* 0x040fe40000010071 */
[----:B------:R-:W-:Y:S01]  /*3ea0*/  FFMA.FTZ R149, R150, R138, R149 ;  /* 0x0000008a96957223 */ /* 0x000fe20000010095 */
[----:B------:R-:W-:Y:S01]  /*3eb0*/  MOV R150, R45 ;  /* 0x0000002d00967202 */ /* 0x000fe20000000f00 */
[----:B------:R-:W-:Y:S02]  /*3ec0*/  FADD.FTZ R151, R151, R98 ;  /* 0x0000006297977221 */ /* 0x000fe40000010000 */
[----:B------:R-:W-:-:S02]  /*3ed0*/  FADD.FTZ R152, R152, R113 ;  /* 0x0000007198987221 */ /* 0x000fc40000010000 */
.L_x_12358:
[----:B------:R-:W-:Y:S05]  /*3ee0*/  BSYNC B0 ;  /* 0x0000000000007941 */ /* 0x000fea0003800000 */
.L_x_12357:
[----:B------:R-:W-:Y:S01]  /*3ef0*/  FMUL.FTZ R113, R93, R48 ;  /* 0x000000305d717220 */ /* 0x000fe20000410000 */
[----:B----4-:R4:W1:Y:S01]  /*3f00*/  SHFL.DOWN PT, R140, R150, 0x4, 0x1f ;  /* 0x08801f00968c7f89 */ /* 0x01086200000e0000 */
[C---:B------:R-:W-:Y:S01]  /*3f10*/  FFMA.FTZ R99, R47.reuse, R136, -R114 ;  /* 0x000000882f637223 */ /* 0x040fe20000010872 */
[----:B------:R-:W-:Y:S01]  /*3f20*/  BSSY B0, `(.L_x_12359) ;  /* 0x0000020000007945 */ /* 0x000fe20003800000 */
[-C--:B------:R-:W-:Y:S01]  /*3f30*/  FFMA.FTZ R133, R47, R48.reuse, R133 ;  /* 0x000000302f857223 */ /* 0x080fe20000010085 */
[----:B------:R4:W3:Y:S02]  /*3f40*/  SHFL.DOWN PT, R142, R149, 0x4, 0x1f ;  /* 0x08801f00958e7f89 */ /* 0x0008e400000e0000 */
[----:B---3--:R-:W-:-:S02]  /*3f50*/  FMUL.FTZ R98, R92, R48 ;  /* 0x000000305c627220 */ /* 0x008fc40000410000 */
[C---:B------:R-:W-:Y:S01]  /*3f60*/  FMUL.FTZ R45, R100.reuse, R48 ;  /* 0x00000030642d7220 */ /* 0x040fe20000410000 */
[----:B------:R4:W3:Y:S01]  /*3f70*/  SHFL.DOWN PT, R144, R151, 0x4, 0x1f ;  /* 0x08801f0097907f89 */ /* 0x0008e200000e0000 */
[-C--:B------:R-:W-:Y:S02]  /*3f80*/  FMUL.FTZ R47, R100, R136.reuse ;  /* 0x00000088642f7220 */ /* 0x080fe40000410000 */
[-C--:B------:R-:W-:Y:S01]  /*3f90*/  FFMA.FTZ R113, R92, R136.reuse, -R113 ;  /* 0x000000885c717223 */ /* 0x080fe20000010871 */
[----:B------:R4:W2:Y:S01]  /*3fa0*/  SHFL.DOWN PT, R154, R152, 0x4, 0x1f ;  /* 0x08801f00989a7f89 */ /* 0x0008a200000e0000 */
[-C--:B------:R-:W-:Y:S02]  /*3fb0*/  FFMA.FTZ R137, R93, R136.reuse, R98 ;  /* 0x000000885d897223 */ /* 0x080fe40000010062 */
[C---:B------:R-:W-:Y:S02]  /*3fc0*/  FFMA.FTZ R45, R101.reuse, R136, -R45 ;  /* 0x00000088652d7223 */ /* 0x040fe4000001082d */
[----:B------:R-:W-:-:S02]  /*3fd0*/  FFMA.FTZ R47, R101, R48, R47 ;  /* 0x00000030652f7223 */ /* 0x000fc4000001002f */
[C---:B------:R-:W-:Y:S02]  /*3fe0*/  FFMA.FTZ R114, R148.reuse, R99, RZ ;  /* 0x0000006394727223 */ /* 0x040fe400000100ff */
[C---:B------:R-:W-:Y:S02]  /*3ff0*/  FFMA.FTZ R98, -R148.reuse, R133, RZ ;  /* 0x0000008594627223 */ /* 0x040fe400000101ff */
[C---:B0-----:R-:W-:Y:S02]  /*4000*/  FMUL.FTZ R132, R148.reuse, R113 ;  /* 0x0000007194847220 */ /* 0x041fe40000410000 */
[----:B------:R-:W-:Y:S02]  /*4010*/  FFMA.FTZ R148, -R148, R137, -RZ ;  /* 0x0000008994947223 */ /* 0x000fe400000109ff */
[----:B------:R-:W-:Y:S02]  /*4020*/  FADD.FTZ R99, RZ, R47 ;  /* 0x0000002fff637221 */ /* 0x000fe40000010000 */
[----:B------:R-:W-:-:S02]  /*4030*/  FFMA.FTZ R137, R89, R52, R45 ;  /* 0x0000003459897223 */ /* 0x000fc4000001002d */
[C---:B------:R-:W-:Y:S02]  /*4040*/  FMUL.FTZ R133, R134.reuse, R99 ;  /* 0x0000006386857220 */ /* 0x040fe40000410000 */
[----:B--2---:R-:W-:Y:S01]  /*4050*/  FMUL.FTZ R138, R134, R137 ;  /* 0x00000089868a7220 */ /* 0x004fe20000410000 */
[----:B------:R-:W-:Y:S05]  /*4060*/  @P6 BRA `(.L_x_12360) ;  /* 0x000000b000006947 */ /* 0x000fea0003800000 */
[C---:B-1-34-:R-:W-:Y:S02]  /*4070*/  FMUL.FTZ R45, R149.reuse, R142 ;  /* 0x0000008e952d7220 */ /* 0x05afe40000410000 */
        /* <DEDUP_REMOVED lines=9> */
[----:B------:R-:W-:Y:S02]  /*4110*/  FADD.FTZ R152, R152, R113 ;  /* 0x0000007198987221 */ /* 0x000fe40000010000 */
.L_x_12360:
[----:B-1-34-:R-:W-:Y:S05]  /*4120*/  BSYNC B0 ;  /* 0x0000000000007941 */ /* 0x01afea0003800000 */
.L_x_12359:
[C---:B------:R-:W-:Y:S01]  /*4130*/  FMUL.FTZ R47, R88.reuse, R137 ;  /* 0x00000089582f7220 */ /* 0x040fe20000410000 */
[----:B------:R0:W1:Y:S01]  /*4140*/  SHFL.DOWN PT, R142, R150, 0x8, 0x1f ;  /* 0x09001f00968e7f89 */ /* 0x00006200000e0000 */
[-C--:B------:R-:W-:Y:S01]  /*4150*/  FMUL.FTZ R45, R88, R99.reuse ;  /* 0x00000063582d7220 */ /* 0x080fe20000410000 */
[----:B------:R-:W-:Y:S01]  /*4160*/  BSSY B0, `(.L_x_12361) ;  /* 0x0000028000007945 */ /* 0x000fe20003800000 */
[-C--:B------:R-:W-:Y:S01]  /*4170*/  FFMA.FTZ R138, R50, R99.reuse, R138 ;  /* 0x00000063328a7223 */ /* 0x080fe2000001008a */
[----:B------:R0:W2:Y:S01]  /*4180*/  SHFL.DOWN PT, R140, R151, 0x8, 0x1f ;  /* 0x09001f00978c7f89 */ /* 0x0000a200000e0000 */
[----:B------:R-:W-:Y:S01]  /*4190*/  FFMA.FTZ R47, R90, R99, R47 ;  /* 0x000000635a2f7223 */ /* 0x000fe2000001002f */
[----:B------:R-:W-:Y:S01]  /*41a0*/  ISETP.GE.OR P0, PT, R2, c[0x0][0x174], P0 ;  /* 0x00005d0002007a0c */ /* 0x000fe20000706670 */
[-C--:B------:R-:W-:Y:S01]  /*41b0*/  FFMA.FTZ R133, R50, R137.reuse, -R133 ;  /* 0x0000008932857223 */ /* 0x080fe20000010885 */
[----:B------:R0:W3:Y:S01]  /*41c0*/  SHFL.DOWN PT, R144, R152, 0x8, 0x1f ;  /* 0x09001f0098907f89 */ /* 0x0000e200000e0000 */
[----:B------:R-:W-:-:S02]  /*41d0*/  FFMA.FTZ R45, R90, R137, -R45 ;  /* 0x000000895a2d7223 */ /* 0x000fc4000001082d */
[-C--:B------:R-:W-:Y:S02]  /*41e0*/  FMUL.FTZ R50, R93, R99.reuse ;  /* 0x000000635d327220 */ /* 0x080fe40000410000 */
[----:B------:R-:W-:Y:S02]  /*41f0*/  FFMA.FTZ R161, -R147, R138, R98 ;  /* 0x0000008a93a17223 */ /* 0x000fe40000010162 */
[----:B------:R-:W-:Y:S01]  /*4200*/  FADD.FTZ R113, RZ, R47 ;  /* 0x0000002fff717221 */ /* 0x000fe20000010000 */
[----:B------:R0:W4:Y:S01]  /*4210*/  SHFL.DOWN PT, R138, R149, 0x8, 0x1f ;  /* 0x09001f00958a7f89 */ /* 0x00012200000e0000 */
[----:B------:R-:W-:Y:S02]  /*4220*/  FMUL.FTZ R98, R92, R99 ;  /* 0x000000635c627220 */ /* 0x000fe40000410000 */
[----:B------:R-:W-:Y:S02]  /*4230*/  FFMA.FTZ R141, R80, R53, R45 ;  /* 0x00000035508d7223 */ /* 0x000fe4000001002d */
[----:B------:R-:W-:-:S02]  /*4240*/  FFMA.FTZ R50, R92, R137, -R50 ;  /* 0x000000895c327223 */ /* 0x000fc40000010832 */
[C---:B------:R-:W-:Y:S02]  /*4250*/  FMUL.FTZ R45, R46.reuse, R113 ;  /* 0x000000712e2d7220 */ /* 0x040fe40000410000 */
[----:B------:R-:W-:Y:S02]  /*4260*/  FFMA.FTZ R98, R93, R137, R98 ;  /* 0x000000895d627223 */ /* 0x000fe40000010062 */
[C---:B------:R-:W-:Y:S02]  /*4270*/  FFMA.FTZ R159, R147.reuse, R133, R114 ;  /* 0x00000085939f7223 */ /* 0x040fe40000010072 */
[-C--:B------:R-:W-:Y:S02]  /*4280*/  FMUL.FTZ R46, R46, R141.reuse ;  /* 0x0000008d2e2e7220 */ /* 0x080fe40000410000 */
[C---:B------:R-:W-:Y:S02]  /*4290*/  FMUL.FTZ R133, R147.reuse, R50 ;  /* 0x0000003293857220 */ /* 0x040fe40000410000 */
[----:B------:R-:W-:Y:S01]  /*42a0*/  FFMA.FTZ R50, R44, R141, -R45 ;  /* 0x0000008d2c327223 */ /* 0x000fe2000001082d */
[----:B------:R-:W-:Y:S01]  /*42b0*/  HFMA2.MMA R45, -RZ, RZ, 0, 0 ;  /* 0x00000000ff2d7435 */ /* 0x000fe200000001ff */
[----:B------:R-:W-:-:S02]  /*42c0*/  FFMA.FTZ R147, -R147, R98, -RZ ;  /* 0x0000006293937223 */ /* 0x000fc400000109ff */
[-C--:B------:R-:W-:Y:S01]  /*42d0*/  FFMA.FTZ R98, R44, R113.reuse, R46 ;  /* 0x000000712c627223 */ /* 0x080fe2000001002e */
[----:B------:R-:W-:Y:S01]  /*42e0*/  MOV R44, 0x3f800000 ;  /* 0x3f800000002c7802 */ /* 0x000fe20000000f00 */
[----:B------:R-:W-:Y:S01]  /*42f0*/  CS2R R46, SRZ ;  /* 0x00000000002e7805 */ /* 0x000fe2000001ff00 */
[C---:B------:R-:W-:Y:S02]  /*4300*/  FMUL.FTZ R114, R82.reuse, R113 ;  /* 0x0000007152727220 */ /* 0x040fe40000410000 */
[----:B------:R-:W-:Y:S01]  /*4310*/  FMUL.FTZ R134, R82, R141 ;  /* 0x0000008d52867220 */ /* 0x000fe20000410000 */
[----:B------:R-:W-:Y:S05]  /*4320*/  @P2 BRA `(.L_x_12362) ;  /* 0x000000b000002947 */ /* 0x000fea0003800000 */
[C---:B01234-:R-:W-:Y:S02]  /*4330*/  FMUL.FTZ R163, R149.reuse, R138 ;  /* 0x0000008a95a37220 */ /* 0x05ffe40000410000 */
[C---:B------:R-:W-:Y:S02]  /*4340*/  FMUL.FTZ R165, R149.reuse, R144 ;  /* 0x0000009095a57220 */ /* 0x040fe40000410000 */
[----:B------:R-:W-:-:S02]  /*4350*/  FMUL.FTZ R169, R149, R140 ;  /* 0x0000008c95a97220 */ /* 0x000fc40000410000 */
        /* <DEDUP_REMOVED lines=8> */
.L_x_12362:
[----:B01234-:R-:W-:Y:S05]  /*43e0*/  BSYNC B0 ;  /* 0x0000000000007941 */ /* 0x01ffea0003800000 */
.L_x_12361:
[----:B------:R0:W1:Y:S01]  /*43f0*/  @!P0 LDS.128 R44, [R62.X16+0x21b0] ;  /* 0x0021b0003e2c8984 */ /* 0x000062000000cc00 */
[C---:B------:R-:W-:Y:S01]  /*4400*/  FFMA.FTZ R134, R86.reuse, R113, R134 ;  /* 0x0000007156867223 */ /* 0x040fe20000010086 */
[----:B------:R-:W-:Y:S01]  /*4410*/  BSSY B0, `(.L_x_12363) ;  /* 0x0000030000007945 */ /* 0x000fe20003800000 */
[----:B------:R-:W-:Y:S01]  /*4420*/  FFMA.FTZ R138, R86, R141, -R114 ;  /* 0x0000008d568a7223 */ /* 0x000fe20000010872 */
[----:B------:R0:W2:Y:S01]  /*4430*/  SHFL.DOWN PT, R156, R149, 0x10, 0x1f ;  /* 0x0a001f00959c7f89 */ /* 0x0000a200000e0000 */
[----:B------:R-:W-:Y:S02]  /*4440*/  FFMA.FTZ R114, R146, R50, R159 ;  /* 0x0000003292727223 */ /* 0x000fe4000001009f */
[----:B------:R-:W-:Y:S01]  /*4450*/  FADD.FTZ R50, RZ, R134 ;  /* 0x00000086ff327221 */ /* 0x000fe20000010000 */
[----:B------:R0:W3:Y:S01]  /*4460*/  SHFL.DOWN PT, R158, R151, 0x10, 0x1f ;  /* 0x0a001f00979e7f89 */ /* 0x0000e200000e0000 */
[----:B------:R-:W-:Y:S02]  /*4470*/  FFMA.FTZ R138, R87, R54, R138 ;  /* 0x00000036578a7223 */ /* 0x000fe4000001008a */
[----:B------:R-:W-:Y:S01]  /*4480*/  FMUL.FTZ R142, R157, R50 ;  /* 0x000000329d8e7220 */ /* 0x000fe20000410000 */
[----:B------:R0:W4:Y:S01]  /*4490*/  SHFL.DOWN PT, R160, R152, 0x10, 0x1f ;  /* 0x0a001f0098a07f89 */ /* 0x00012200000e0000 */
[----:B------:R-:W-:-:S02]  /*44a0*/  FMUL.FTZ R134, R93, R113 ;  /* 0x000000715d867220 */ /* 0x000fc40000410000 */
[-C--:B------:R-:W-:Y:S02]  /*44b0*/  FMUL.FTZ R144, R157, R138.reuse ;  /* 0x0000008a9d907220 */ /* 0x080fe40000410000 */
[----:B------:R-:W-:Y:S02]  /*44c0*/  FMUL.FTZ R140, R92, R113 ;  /* 0x000000715c8c7220 */ /* 0x000fe40000410000 */
[C---:B------:R-:W-:Y:S02]  /*44d0*/  FFMA.FTZ R142, R155.reuse, R138, -R142 ;  /* 0x0000008a9b8e7223 */ /* 0x040fe4000001088e */
[----:B------:R-:W-:Y:S02]  /*44e0*/  FFMA.FTZ R98, -R146, R98, R161 ;  /* 0x0000006292627223 */ /* 0x000fe400000101a1 */
[----:B------:R-:W-:Y:S02]  /*44f0*/  FFMA.FTZ R157, R92, R141, -R134 ;  /* 0x0000008d5c9d7223 */ /* 0x000fe40000010886 */
[----:B------:R-:W-:-:S02]  /*4500*/  FFMA.FTZ R155, R155, R50, R144 ;  /* 0x000000329b9b7223 */ /* 0x000fc40000010090 */
[----:B------:R-:W-:Y:S02]  /*4510*/  FFMA.FTZ R159, R93, R141, R140 ;  /* 0x0000008d5d9f7223 */ /* 0x000fe4000001008c */
[C---:B------:R-:W-:Y:S02]  /*4520*/  FFMA.FTZ R114, R145.reuse, R142, R114 ;  /* 0x0000008e91727223 */ /* 0x040fe40000010072 */
[C---:B------:R-:W-:Y:S02]  /*4530*/  FMUL.FTZ R144, R146.reuse, R157 ;  /* 0x0000009d92907220 */ /* 0x040fe40000410000 */
[----:B------:R-:W-:Y:S02]  /*4540*/  FFMA.FTZ R142, -R145, R155, R98 ;  /* 0x0000009b918e7223 */ /* 0x000fe40000010162 */
[----:B------:R-:W-:Y:S02]  /*4550*/  FFMA.FTZ R146, -R146, R159, -RZ ;  /* 0x0000009f92927223 */ /* 0x000fe400000109ff */
[----:B------:R-:W-:-:S02]  /*4560*/  FMUL.FTZ R98, R92, R50 ;  /* 0x000000325c627220 */ /* 0x000fc40000410000 */
[----:B------:R-:W-:Y:S02]  /*4570*/  FMUL.FTZ R159, R93, R50 ;  /* 0x000000325d9f7220 */ /* 0x000fe40000410000 */
[C---:B------:R-:W-:Y:S02]  /*4580*/  FMUL.FTZ R157, R107.reuse, R138 ;  /* 0x0000008a6b9d7220 */ /* 0x040fe40000410000 */
[----:B------:R-:W-:Y:S02]  /*4590*/  FMUL.FTZ R155, R107, R50 ;  /* 0x000000326b9b7220 */ /* 0x000fe40000410000 */
[-C--:B------:R-:W-:Y:S02]  /*45a0*/  FFMA.FTZ R154, R93, R138.reuse, R98 ;  /* 0x0000008a5d9a7223 */ /* 0x080fe40000010062 */
[----:B------:R-:W-:Y:S02]  /*45b0*/  FFMA.FTZ R134, R92, R138, -R159 ;  /* 0x0000008a5c867223 */ /* 0x000fe4000001089f */
[----:B------:R-:W-:-:S02]  /*45c0*/  FFMA.FTZ R98, R108, R50, R157 ;  /* 0x000000326c627223 */ /* 0x000fc4000001009d */
[----:B------:R-:W-:Y:S02]  /*45d0*/  FFMA.FTZ R140, R108, R138, -R155 ;  /* 0x0000008a6c8c7223 */ /* 0x000fe4000001089b */
[C---:B------:R-:W-:Y:S02]  /*45e0*/  FMUL.FTZ R134, R145.reuse, R134 ;  /* 0x0000008691867220 */ /* 0x040fe40000410000 */
[----:B------:R-:W-:Y:S02]  /*45f0*/  FADD.FTZ R98, RZ, R98 ;  /* 0x00000062ff627221 */ /* 0x000fe40000010000 */
[----:B------:R-:W-:Y:S02]  /*4600*/  FFMA.FTZ R145, -R145, R154, -RZ ;  /* 0x0000009a91917223 */ /* 0x000fe400000109ff */
[----:B------:R-:W-:Y:S01]  /*4610*/  FFMA.FTZ R140, R70, R55, R140 ;  /* 0x00000037468c7223 */ /* 0x000fe2000001008c */
[----:B------:R0:W0:Y:S01]  /*4620*/  SHFL.DOWN PT, R154, R150, 0x10, 0x1f ;  /* 0x0a001f00969a7f89 */ /* 0x00002200000e0000 */
        /* <DEDUP_REMOVED lines=14> */
.L_x_12364:
[----:B-1234-:R-:W-:Y:S05]  /*4710*/  BSYNC B0 ;  /* 0x0000000000007941 */ /* 0x01efea0003800000 */
.L_x_12363:
[-C--:B0-----:R-:W-:Y:S01]  /*4720*/  FMUL.FTZ R154, R104, R140.reuse ;  /* 0x0000008c689a7220 */ /* 0x081fe20000410000 */
[----:B------:R-:W-:Y:S01]  /*4730*/  SHFL.DOWN PT, R162, R149, 0x1, 0x1f ;  /* 0x08201f0095a27f89 */ /* 0x000fe200000e0000 */
[C---:B------:R-:W-:Y:S01]  /*4740*/  FFMA.FTZ R155, R135.reuse, R140, -R155 ;  /* 0x0000008c879b7223 */ /* 0x040fe2000001089b */
[----:B------:R-:W-:Y:S01]  /*4750*/  ISETP.NE.AND P0, PT, R10, RZ, PT ;  /* 0x000000ff0a00720c */ /* 0x000fe20003f05270 */
[-C--:B------:R-:W-:Y:S01]  /*4760*/  FFMA.FTZ R153, R135, R98.reuse, R153 ;  /* 0x0000006287997223 */ /* 0x080fe20000010099 */
[----:B------:R-:W-:Y:S01]  /*4770*/  SHFL.DOWN PT, R157, R152, 0x1, 0x1f ;  /* 0x08201f00989d7f89 */ /* 0x000fe200000e0000 */
[-C--:B------:R-:W-:Y:S01]  /*4780*/  FMUL.FTZ R135, R104, R98.reuse ;  /* 0x0000006268877220 */ /* 0x080fe20000410000 */
[----:B------:R-:W-:Y:S01]  /*4790*/  BSSY B0, `(.L_x_12365) ;  /* 0x0000102000007945 */ /* 0x000fe20003800000 */
[C---:B------:R-:W-:Y:S01]  /*47a0*/  FFMA.FTZ R154, R103.reuse, R98, R154 ;  /* 0x00000062679a7223 */ /* 0x040fe2000001009a */
[----:B------:R-:W-:Y:S01]  /*47b0*/  SHFL.IDX PT, R149, R149, RZ, 0x1f ;  /* 0x00001fff95957589 */ /* 0x000fe200000e0000 */
[----:B------:R-:W-:-:S02]  /*47c0*/  FFMA.FTZ R135, R103, R140, -R135 ;  /* 0x0000008c67877223 */ /* 0x000fc40000010887 */
[C---:B------:R-:W-:Y:S01]  /*47d0*/  FFMA.FTZ R158, R143.reuse, R155, R114 ;  /* 0x0000009b8f9e7223 */ /* 0x040fe20000010072 */
[----:B------:R-:W-:Y:S01]  /*47e0*/  SHFL.IDX PT, R152, R152, RZ, 0x1f ;  /* 0x00001fff98987589 */ /* 0x000fe200000e0000 */
[----:B------:R-:W-:Y:S02]  /*47f0*/  FFMA.FTZ R160, -R143, R153, R142 ;  /* 0x000000998fa07223 */ /* 0x000fe4000001018e */
[----:B------:R-:W-:Y:S02]  /*4800*/  FADD.FTZ R114, RZ, R154 ;  /* 0x0000009aff727221 */ /* 0x000fe40000010000 */
[----:B------:R-:W-:Y:S02]  /*4810*/  FMUL.FTZ R153, R93, R98 ;  /* 0x000000625d997220 */ /* 0x000fe40000410000 */
[----:B------:R-:W-:Y:S02]  /*4820*/  FFMA.FTZ R142, R83, R56, R135 ;  /* 0x00000038538e7223 */ /* 0x000fe40000010087 */
[----:B------:R-:W-:-:S02]  /*4830*/  FMUL.FTZ R135, R49, R114 ;  /* 0x0000007231877220 */ /* 0x000fc40000410000 */
[C---:B------:R-:W-:Y:S02]  /*4840*/  FFMA.FTZ R154, R92.reuse, R140, -R153 ;  /* 0x0000008c5c9a7223 */ /* 0x040fe40000010899 */
[----:B------:R-:W-:Y:S02]  /*4850*/  FMUL.FTZ R155, R92, R98 ;  /* 0x000000625c9b7220 */ /* 0x000fe40000410000 */
[-C--:B------:R-:W-:Y:S02]  /*4860*/  FMUL.FTZ R153, R49, R142.reuse ;  /* 0x0000008e31997220 */ /* 0x080fe40000410000 */
[----:B------:R-:W-:Y:S02]  /*4870*/  FFMA.FTZ R49, R139, R142, -R135 ;  /* 0x0000008e8b317223 */ /* 0x000fe40000010887 */
[----:B------:R-:W-:Y:S02]  /*4880*/  FFMA.FTZ R156, R93, R140, R155 ;  /* 0x0000008c5d9c7223 */ /* 0x000fe4000001009b */
[----:B------:R-:W-:Y:S01]  /*4890*/  FMUL.FTZ R135, R143, R154 ;  /* 0x0000009a8f877220 */ /* 0x000fe20000410000 */
[----:B------:R-:W-:Y:S01]  /*48a0*/  SHFL.IDX PT, R155, R46, RZ, 0x1f ;  /* 0x00001fff2e9b7589 */ /* 0x000fe200000e0000 */
[----:B------:R-:W-:-:S02]  /*48b0*/  FFMA.FTZ R154, R139, R114, R153 ;  /* 0x000000728b9a7223 */ /* 0x000fc40000010099 */
[----:B------:R-:W-:Y:S01]  /*48c0*/  FFMA.FTZ R143, -R143, R156, -RZ ;  /* 0x0000009c8f8f7223 */ /* 0x000fe200000109ff */
[----:B------:R-:W0:Y:S01]  /*48d0*/  SHFL.IDX PT, R153, R47, RZ, 0x1f ;  /* 0x00001fff2f997589 */ /* 0x000e2200000e0000 */
[C---:B------:R-:W-:Y:S02]  /*48e0*/  FFMA.FTZ R158, R97.reuse, R49, R158 ;  /* 0x00000031619e7223 */ /* 0x040fe4000001009e */
[C---:B------:R-:W-:Y:S01]  /*48f0*/  FMUL.FTZ R139, R106.reuse, R142 ;  /* 0x0000008e6a8b7220 */ /* 0x040fe20000410000 */
[----:B------:R-:W1:Y:S01]  /*4900*/  SHFL.DOWN PT, R156, R150, 0x1, 0x1f ;  /* 0x08201f00969c7f89 */ /* 0x000e6200000e0000 */
[----:B------:R-:W-:Y:S02]  /*4910*/  FMUL.FTZ R49, R106, R114 ;  /* 0x000000726a317220 */ /* 0x000fe40000410000 */
[----:B------:R-:W-:Y:S01]  /*4920*/  FFMA.FTZ R160, -R97, R154, R160 ;  /* 0x0000009a61a07223 */ /* 0x000fe200000101a0 */
[----:B------:R-:W-:Y:S01]  /*4930*/  SHFL.IDX PT, R150, R150, RZ, 0x1f ;  /* 0x00001fff96967589 */ /* 0x000fe200000e0000 */
[----:B------:R-:W-:-:S02]  /*4940*/  FFMA.FTZ R159, R109, R114, R139 ;  /* 0x000000726d9f7223 */ /* 0x000fc4000001008b */
[----:B------:R-:W-:Y:S01]  /*4950*/  FFMA.FTZ R139, R109, R142, -R49 ;  /* 0x0000008e6d8b7223 */ /* 0x000fe20000010831 */
[----:B------:R-:W2:Y:S01]  /*4960*/  SHFL.DOWN PT, R154, R151, 0x1, 0x1f ;  /* 0x08201f00979a7f89 */ /* 0x000ea200000e0000 */
[----:B------:R-:W-:Y:S02]  /*4970*/  FADD.FTZ R49, RZ, R159 ;  /* 0x0000009fff317221 */ /* 0x000fe40000010000 */
[----:B------:R-:W-:Y:S01]  /*4980*/  FFMA.FTZ R139, R81, R58, R139 ;  /* 0x0000003a518b7223 */ /* 0x000fe2000001008b */
[----:B------:R-:W3:Y:S01]  /*4990*/  SHFL.IDX PT, R151, R151, RZ, 0x1f ;  /* 0x00001fff97977589 */ /* 0x000ee200000e0000 */
[C---:B------:R-:W-:Y:S02]  /*49a0*/  FMUL.FTZ R159, R120.reuse, R49 ;  /* 0x00000031789f7220 */ /* 0x040fe40000410000 */
[-C--:B------:R-:W-:Y:S02]  /*49b0*/  FMUL.FTZ R161, R120, R139.reuse ;  /* 0x0000008b78a17220 */ /* 0x080fe40000410000 */
[----:B------:R-:W-:-:S02]  /*49c0*/  FFMA.FTZ R159, R112, R139, -R159 ;  /* 0x0000008b709f7223 */ /* 0x000fc4000001089f */
[----:B------:R-:W-:Y:S02]  /*49d0*/  FFMA.FTZ R161, R112, R49, R161 ;  /* 0x0000003170a17223 */ /* 0x000fe400000100a1 */
[-C--:B------:R-:W-:Y:S02]  /*49e0*/  FMUL.FTZ R165, R93, R114.reuse ;  /* 0x000000725da57220 */ /* 0x080fe40000410000 */
[----:B------:R-:W-:Y:S02]  /*49f0*/  FMUL.FTZ R163, R92, R114 ;  /* 0x000000725ca37220 */ /* 0x000fe40000410000 */
[C---:B------:R-:W-:Y:S02]  /*4a00*/  FFMA.FTZ R158, R111.reuse, R159, R158 ;  /* 0x0000009f6f9e7223 */ /* 0x040fe4000001009e */
[----:B------:R-:W-:Y:S02]  /*4a10*/  FFMA.FTZ R160, -R111, R161, R160 ;  /* 0x000000a16fa07223 */ /* 0x000fe400000101a0 */
[----:B0-----:R-:W-:-:S02]  /*4a20*/  @P1 FMUL.FTZ R159, R162, R153 ;  /* 0x00000099a29f1220 */ /* 0x001fc40000410000 */
[-C--:B------:R-:W-:Y:S02]  /*4a30*/  FFMA.FTZ R164, R92, R142.reuse, -R165 ;  /* 0x0000008e5ca47223 */ /* 0x080fe400000108a5 */
[----:B------:R-:W-:Y:S02]  /*4a40*/  FFMA.FTZ R120, R93, R142, R163 ;  /* 0x0000008e5d787223 */ /* 0x000fe400000100a3 */
[-C--:B------:R-:W-:Y:S02]  /*4a50*/  @P1 FMUL.FTZ R161, R162, R155.reuse ;  /* 0x0000009ba2a11220 */ /* 0x080fe40000410000 */
[----:B-1----:R-:W-:Y:S02]  /*4a60*/  @P1 FFMA.FTZ R159, R156, R155, -R159 ;  /* 0x0000009b9c9f1223 */ /* 0x002fe4000001089f */
[C---:B------:R-:W-:Y:S02]  /*4a70*/  FMUL.FTZ R112, R97.reuse, R164 ;  /* 0x000000a461707220 */ /* 0x040fe40000410000 */
[----:B------:R-:W-:-:S02]  /*4a80*/  FFMA.FTZ R120, -R97, R120, -RZ ;  /* 0x0000007861787223 */ /* 0x000fc400000109ff */
[----:B------:R-:W-:Y:S02]  /*4a90*/  @P1 FFMA.FTZ R156, R156, R153, R161 ;  /* 0x000000999c9c1223 */ /* 0x000fe400000100a1 */
[-C--:B------:R-:W-:Y:S02]  /*4aa0*/  FMUL.FTZ R97, R93, R49.reuse ;  /* 0x000000315d617220 */ /* 0x080fe40000410000 */
[----:B------:R-:W-:Y:S02]  /*4ab0*/  FMUL.FTZ R162, R92, R49 ;  /* 0x000000315ca27220 */ /* 0x000fe40000410000 */
[----:B--2---:R-:W-:Y:S02]  /*4ac0*/  @P1 FADD.FTZ R155, R154, R159 ;  /* 0x0000009f9a9b1221 */ /* 0x004fe40000010000 */
[----:B------:R-:W-:Y:S02]  /*4ad0*/  @P1 FADD.FTZ R153, R157, R156 ;  /* 0x0000009c9d991221 */ /* 0x000fe40000010000 */
[----:B------:R-:W-:-:S02]  /*4ae0*/  FFMA.FTZ R164, R92, R139, -R97 ;  /* 0x0000008b5ca47223 */ /* 0x000fc40000010861 */
[----:B------:R-:W-:Y:S02]  /*4af0*/  FFMA.FTZ R162, R93, R139, R162 ;  /* 0x0000008b5da27223 */ /* 0x000fe400000100a2 */
[-C--:B------:R-:W-:Y:S02]  /*4b00*/  FMUL.FTZ R157, R155, -R95.reuse ;  /* 0x8000005f9b9d7220 */ /* 0x080fe40000410000 */
[----:B------:R-:W-:Y:S02]  /*4b10*/  FMUL.FTZ R95, R153, -R95 ;  /* 0x8000005f995f7220 */ /* 0x000fe40000410000 */
[C---:B------:R-:W-:Y:S02]  /*4b20*/  FMUL.FTZ R97, R111.reuse, R164 ;  /* 0x000000a46f617220 */ /* 0x040fe40000410000 */
[----:B------:R-:W-:Y:S02]  /*4b30*/  FFMA.FTZ R111, -R111, R162, -RZ ;  /* 0x000000a26f6f7223 */ /* 0x000fe400000109ff */
[----:B------:R-:W-:-:S02]  /*4b40*/  FFMA.FTZ R162, R153, R94, R157 ;  /* 0x0000005e99a27223 */ /* 0x000fc4000001009d */
[----:B------:R-:W-:Y:S02]  /*4b50*/  FFMA.FTZ R95, R155, R94, -R95 ;  /* 0x0000005e9b5f7223 */ /* 0x000fe4000001085f */
[C---:B------:R-:W-:Y:S02]  /*4b60*/  FMUL.FTZ R156, R102.reuse, R139 ;  /* 0x0000008b669c7220 */ /* 0x040fe40000410000 */
[-C--:B------:R-:W-:Y:S02]  /*4b70*/  FMUL.FTZ R154, R102, R49.reuse ;  /* 0x00000031669a7220 */ /* 0x080fe40000410000 */
[----:B------:R-:W-:Y:S02]  /*4b80*/  FADD.FTZ R94, -R115, R162 ;  /* 0x000000a2735e7221 */ /* 0x000fe40000010100 */
[----:B------:R-:W-:Y:S02]  /*4b90*/  FADD.FTZ R116, R116, R95 ;  /* 0x0000005f74747221 */ /* 0x000fe40000010000 */
[----:B------:R-:W-:-:S02]  /*4ba0*/  FFMA.FTZ R156, R105, R49, R156 ;  /* 0x00000031699c7223 */ /* 0x000fc4000001009c */
[C---:B------:R-:W-:Y:S02]  /*4bb0*/  FFMA.FTZ R154, R105.reuse, R139, -R154 ;  /* 0x0000008b699a7223 */ /* 0x040fe4000001089a */
[C---:B------:R-:W-:Y:S02]  /*4bc0*/  FMUL.FTZ R153, R102.reuse, -R94 ;  /* 0x8000005e66997220 */ /* 0x040fe40000410000 */
[----:B------:R-:W-:Y:S02]  /*4bd0*/  FMUL.FTZ R102, R102, -R116 ;  /* 0x8000007466667220 */ /* 0x000fe40000410000 */
[----:B------:R-:W-:Y:S02]  /*4be0*/  FADD.FTZ R95, RZ, R156 ;  /* 0x0000009cff5f7221 */ /* 0x000fe40000010000 */
        /* <DEDUP_REMOVED lines=13> */
[----:B------:R-:W-:-:S02]  /*4cc0*/  FMUL.FTZ R102, R93, R95 ;  /* 0x0000005f5d667220 */ /* 0x000fc40000410000 */
[C---:B------:R-:W-:Y:S02]  /*4cd0*/  FMUL.FTZ R157, R110.reuse, R105 ;  /* 0x000000696e9d7220 */ /* 0x040fe40000410000 */
[----:B------:R-:W-:Y:S02]  /*4ce0*/  FMUL.FTZ R105, R110, R51 ;  /* 0x000000336e697220 */ /* 0x000fe40000410000 */
[----:B------:R-:W-:Y:S02]  /*4cf0*/  FADD.FTZ R123, R123, R96 ;  /* 0x000000607b7b7221 */ /* 0x000fe40000010000 */
[----:B------:R-:W-:Y:S02]  /*4d00*/  FADD.FTZ R51, -R122, R109 ;  /* 0x0000006d7a337221 */ /* 0x000fe40000010100 */
[C---:B------:R-:W-:Y:S02]  /*4d10*/  FMUL.FTZ R154, R92.reuse, R95 ;  /* 0x0000005f5c9a7220 */ /* 0x040fe40000410000 */
[----:B------:R-:W-:-:S02]  /*4d20*/  FFMA.FTZ R153, R92, R115, -R102 ;  /* 0x000000735c997223 */ /* 0x000fc40000010866 */
[C---:B------:R-:W-:Y:S02]  /*4d30*/  FMUL.FTZ R92, R104.reuse, -R123 ;  /* 0x8000007b685c7220 */ /* 0x040fe40000410000 */
[-C--:B------:R-:W-:Y:S02]  /*4d40*/  FMUL.FTZ R104, R104, -R51.reuse ;  /* 0x8000003368687220 */ /* 0x080fe40000410000 */
[C---:B------:R-:W-:Y:S02]  /*4d50*/  FFMA.FTZ R92, R103.reuse, R51, R92 ;  /* 0x00000033675c7223 */ /* 0x040fe4000001005c */
[----:B------:R-:W-:Y:S02]  /*4d60*/  FFMA.FTZ R103, R103, R123, -R104 ;  /* 0x0000007b67677223 */ /* 0x000fe40000010868 */
[----:B------:R-:W-:Y:S02]  /*4d70*/  FMUL.FTZ R109, R149, R47 ;  /* 0x0000002f956d7220 */ /* 0x000fe40000410000 */
[----:B------:R-:W-:-:S02]  /*4d80*/  FADD.FTZ R92, -R131, R92 ;  /* 0x0000005c835c7221 */ /* 0x000fc40000010100 */
[----:B------:R-:W-:Y:S02]  /*4d90*/  FADD.FTZ R130, R130, R103 ;  /* 0x0000006782827221 */ /* 0x000fe40000010000 */
[-C--:B------:R-:W-:Y:S02]  /*4da0*/  FMUL.FTZ R96, R149, R46.reuse ;  /* 0x0000002e95607220 */ /* 0x080fe40000410000 */
[C---:B------:R-:W-:Y:S02]  /*4db0*/  FFMA.FTZ R46, R150.reuse, R46, -R109 ;  /* 0x0000002e962e7223 */ /* 0x040fe4000001086d */
[C---:B------:R-:W-:Y:S02]  /*4dc0*/  FMUL.FTZ R109, R107.reuse, -R92 ;  /* 0x8000005c6b6d7220 */ /* 0x040fe40000410000 */
[-C--:B------:R-:W-:Y:S02]  /*4dd0*/  FMUL.FTZ R107, R107, -R130.reuse ;  /* 0x800000826b6b7220 */ /* 0x080fe40000410000 */
[----:B------:R-:W-:Y:S01]  /*4de0*/  FFMA.FTZ R103, R150, R47, R96 ;  /* 0x0000002f96677223 */ /* 0x000fe20000010060 */
[----:B------:R-:W-:Y:S01]  /*4df0*/  P2R R96, PR, RZ, 0x1 ;  /* 0x00000001ff607803 */ /* 0x000fe20000000000 */
[----:B------:R-:W-:-:S02]  /*4e00*/  FFMA.FTZ R96, R108, R130, -R109 ;  /* 0x000000826c607223 */ /* 0x000fc4000001086d */
[----:B------:R-:W-:Y:S02]  /*4e10*/  FFMA.FTZ R108, R108, R92, R107 ;  /* 0x0000005c6c6c7223 */ /* 0x000fe4000001006b */
[----:B------:R-:W-:Y:S01]  /*4e20*/  FADD.FTZ R121, R121, R96 ;  /* 0x0000006079797221 */ /* 0x000fe20000010000 */
[----:B------:R-:W-:Y:S01]  /*4e30*/  SHF.L.U32 R96, R10, 0x4, RZ ;  /* 0x000000040a607819 */ /* 0x000fe200000006ff */
[----:B------:R-:W-:Y:S02]  /*4e40*/  FADD.FTZ R119, -R119, R108 ;  /* 0x0000006c77777221 */ /* 0x000fe40000010100 */
[----:B------:R-:W-:Y:S01]  /*4e50*/  FMUL.FTZ R47, R149, R45 ;  /* 0x0000002d952f7220 */ /* 0x000fe20000410000 */
[----:B------:R-:W-:Y:S01]  /*4e60*/  LEA.HI.SX32 R96, R96, R96, 0x1b ;  /* 0x0000006060607211 */ /* 0x000fe200078fdaff */
[C---:B------:R-:W-:Y:S02]  /*4e70*/  FMUL.FTZ R102, R82.reuse, -R119 ;  /* 0x8000007752667220 */ /* 0x040fe40000410000 */
[----:B------:R-:W-:-:S02]  /*4e80*/  FMUL.FTZ R82, R82, -R121 ;  /* 0x8000007952527220 */ /* 0x000fc40000410000 */
[-C--:B------:R-:W-:Y:S02]  /*4e90*/  FMUL.FTZ R149, R149, R44.reuse ;  /* 0x0000002c95957220 */ /* 0x080fe40000410000 */
[----:B------:R-:W-:Y:S02]  /*4ea0*/  FFMA.FTZ R44, R150, R44, -R47 ;  /* 0x0000002c962c7223 */ /* 0x000fe4000001082f */
[----:B------:R-:W-:Y:S02]  /*4eb0*/  FADD.FTZ R47, R152, R103 ;  /* 0x00000067982f7221 */ /* 0x000fe40000010000 */
[C---:B------:R-:W-:Y:S02]  /*4ec0*/  FFMA.FTZ R102, R86.reuse, R121, -R102 ;  /* 0x0000007956667223 */ /* 0x040fe40000010866 */
[----:B------:R-:W-:Y:S02]  /*4ed0*/  FFMA.FTZ R103, R86, R119, R82 ;  /* 0x0000007756677223 */ /* 0x000fe40000010052 */
[----:B------:R-:W-:-:S02]  /*4ee0*/  FADD.FTZ R129, R129, R102 ;  /* 0x0000006681817221 */ /* 0x000fc40000010000 */
[----:B------:R-:W-:Y:S02]  /*4ef0*/  FADD.FTZ R103, -R128, R103 ;  /* 0x0000006780677221 */ /* 0x000fe40000010100 */
[----:B------:R-:W-:Y:S02]  /*4f00*/  FFMA.FTZ R45, R150, R45, R149 ;  /* 0x0000002d962d7223 */ /* 0x000fe40000010095 */
[----:B---3--:R-:W-:Y:S02]  /*4f10*/  FADD.FTZ R46, R151, R46 ;  /* 0x0000002e972e7221 */ /* 0x008fe40000010000 */
[C---:B------:R-:W-:Y:S02]  /*4f20*/  FMUL.FTZ R82, R88.reuse, -R129 ;  /* 0x8000008158527220 */ /* 0x040fe40000410000 */
[-C--:B------:R-:W-:Y:S01]  /*4f30*/  FMUL.FTZ R88, R88, -R103.reuse ;  /* 0x8000006758587220 */ /* 0x080fe20000410000 */
[----:B------:R0:W-:Y:S01]  /*4f40*/  @!P0 STS.128 [R62.X16+0x21b0], R44 ;  /* 0x0021b02c3e008388 */ /* 0x0001e2000000cc00 */
[----:B------:R-:W-:-:S02]  /*4f50*/  FFMA.FTZ R82, R90, R103, R82 ;  /* 0x000000675a527223 */ /* 0x000fc40000010052 */
[----:B------:R-:W-:Y:S01]  /*4f60*/  FADD.FTZ R160, R160, -R105 ;  /* 0x80000069a0a07221 */ /* 0x000fe20000010000 */
[----:B------:R-:W-:Y:S01]  /*4f70*/  STS [R96.X4+0x450], R97 ;  /* 0x0004506160007388 */ /* 0x000fe20000004800 */
[----:B------:R-:W-:Y:S02]  /*4f80*/  FADD.FTZ R127, -R127, R82 ;  /* 0x000000527f7f7221 */ /* 0x000fe40000010100 */
[-C--:B------:R-:W-:Y:S01]  /*4f90*/  FFMA.FTZ R137, R89, -R52.reuse, R137 ;  /* 0x8000003459897223 */ /* 0x080fe20000010089 */
[----:B------:R1:W-:Y:S01]  /*4fa0*/  STS [R96.X4+0x454], R111 ;  /* 0x0004546f60007388 */ /* 0x0003e20000004800 */
[----:B------:R-:W-:Y:S02]  /*4fb0*/  FMUL.FTZ R86, R127, R52 ;  /* 0x000000347f567220 */ /* 0x000fe40000410000 */
[----:B------:R-:W-:Y:S01]  /*4fc0*/  FFMA.FTZ R136, R91, -R38, R136 ;  /* 0x800000265b887223 */ /* 0x000fe20000010088 */
[----:B------:R-:W-:Y:S01]  /*4fd0*/  STS [R96.X4+0x420], R132 ;  /* 0x0004208460007388 */ /* 0x000fe20000004800 */
[----:B------:R-:W-:-:S02]  /*4fe0*/  FFMA.FTZ R141, R80, -R53, R141 ;  /* 0x80000035508d7223 */ /* 0x000fc4000001008d */
[----:B------:R-:W-:Y:S01]  /*4ff0*/  FFMA.FTZ R155, R93, R115, R154 ;  /* 0x000000735d9b7223 */ /* 0x000fe2000001009a */
[----:B------:R-:W-:Y:S01]  /*5000*/  STS [R96.X4+0x424], R148 ;  /* 0x0004249460007388 */ /* 0x000fe20000004800 */
[----:B0-----:R-:W-:Y:S01]  /*5010*/  FFMA.FTZ R45, R90, R129, -R88 ;  /* 0x000000815a2d7223 */ /* 0x001fe20000010858 */
[----:B-1----:R-:W-:Y:S01]  /*5020*/  MOV R111, 0xffffff00 ;  /* 0xffffff00006f7802 */ /* 0x002fe20000000f00 */
[----:B------:R-:W-:Y:S01]  /*5030*/  FMUL.FTZ R44, R100, -R127 ;  /* 0x8000007f642c7220 */ /* 0x000fe20000410000 */
[----:B------:R-:W-:Y:S01]  /*5040*/  STS [R96.X4+0x428], R133 ;  /* 0x0004288560007388 */ /* 0x000fe20000004800 */
[----:B------:R-:W-:Y:S02]  /*5050*/  FADD.FTZ R126, R126, R45 ;  /* 0x0000002d7e7e7221 */ /* 0x000fe40000010000 */
[----:B------:R-:W-:Y:S01]  /*5060*/  FMUL.FTZ R88, R103, R53 ;  /* 0x0000003567587220 */ /* 0x000fe20000410000 */
[----:B------:R-:W-:Y:S01]  /*5070*/  STS [R96.X4+0x42c], R147 ;  /* 0x00042c9360007388 */ /* 0x000fe20000004800 */
[----:B------:R-:W-:-:S02]  /*5080*/  FMUL.FTZ R100, R100, -R126 ;  /* 0x8000007e64647220 */ /* 0x000fc40000410000 */
[C---:B------:R-:W-:Y:S01]  /*5090*/  FFMA.FTZ R44, R101.reuse, R126, -R44 ;  /* 0x0000007e652c7223 */ /* 0x040fe2000001082c */
[----:B------:R-:W-:Y:S01]  /*50a0*/  STS [R96.X4+0x430], R144 ;  /* 0x0004309060007388 */ /* 0x000fe20000004800 */
[----:B------:R-:W-:Y:S02]  /*50b0*/  FFMA.FTZ R105, R101, R127, R100 ;  /* 0x0000007f65697223 */ /* 0x000fe40000010064 */
[----:B------:R-:W-:Y:S01]  /*50c0*/  FADD.FTZ R125, R125, R44 ;  /* 0x0000002c7d7d7221 */ /* 0x000fe20000010000 */
[----:B------:R-:W-:Y:S01]  /*50d0*/  STS [R96.X4+0x434], R146 ;  /* 0x0004349260007388 */ /* 0x000fe20000004800 */
[----:B------:R-:W-:Y:S02]  /*50e0*/  FADD.FTZ R105, -R124, R105 ;  /* 0x000000697c697221 */ /* 0x000fe40000010100 */
        /* <DEDUP_REMOVED lines=17> */
[----:B------:R-:W-:Y:S02]  /*5200*/  FMUL.FTZ R86, R129, R53 ;  /* 0x0000003581567220 */ /* 0x000fe40000410000 */
[----:B------:R-:W-:Y:S02]  /*5210*/  FADD.FTZ R44, RZ, R44 ;  /* 0x0000002cff2c7221 */ /* 0x000fe40000010000 */
[----:B------:R-:W-:-:S02]  /*5220*/  FMUL.FTZ R90, R113, R88 ;  /* 0x00000058715a7220 */ /* 0x000fc40000410000 */
[-C--:B------:R-:W-:Y:S02]  /*5230*/  FMUL.FTZ R97, R113, R86.reuse ;  /* 0x0000005671617220 */ /* 0x080fe40000410000 */
[----:B------:R-:W-:Y:S02]  /*5240*/  FADD.FTZ R44, R44, R45 ;  /* 0x0000002d2c2c7221 */ /* 0x000fe40000010000 */
[C---:B------:R-:W-:Y:S02]  /*5250*/  FFMA.FTZ R45, R141.reuse, R86, R90 ;  /* 0x000000568d2d7223 */ /* 0x040fe4000001005a */
[----:B------:R-:W-:Y:S02]  /*5260*/  FFMA.FTZ R109, R141, R88, -R97 ;  /* 0x000000588d6d7223 */ /* 0x000fe40000010861 */
[----:B------:R-:W-:Y:S02]  /*5270*/  FADD.FTZ R46, RZ, R46 ;  /* 0x0000002eff2e7221 */ /* 0x000fe40000010000 */
[----:B------:R-:W-:-:S02]  /*5280*/  FMUL.FTZ R97, R121, R54 ;  /* 0x0000003679617220 */ /* 0x000fc40000410000 */
[----:B------:R-:W-:Y:S02]  /*5290*/  FMUL.FTZ R93, R110, R153 ;  /* 0x000000996e5d7220 */ /* 0x000fe40000410000 */
[----:B------:R-:W-:Y:S02]  /*52a0*/  FADD.FTZ R44, R44, R45 ;  /* 0x0000002d2c2c7221 */ /* 0x000fe40000010000 */
[-C--:B------:R-:W-:Y:S01]  /*52b0*/  FMUL.FTZ R45, R119, R54.reuse ;  /* 0x00000036772d7220 */ /* 0x080fe20000410000 */
[----:B------:R0:W-:Y:S01]  /*52c0*/  STS [R96.X4+0x458], R93 ;  /* 0x0004585d60007388 */ /* 0x0001e20000004800 */
[----:B------:R-:W-:Y:S02]  /*52d0*/  FADD.FTZ R46, R46, R47 ;  /* 0x0000002f2e2e7221 */ /* 0x000fe40000010000 */
[----:B------:R-:W-:Y:S02]  /*52e0*/  FFMA.FTZ R138, R87, -R54, R138 ;  /* 0x80000036578a7223 */ /* 0x000fe4000001008a */
[----:B------:R-:W-:-:S02]  /*52f0*/  FMUL.FTZ R107, R130, R55 ;  /* 0x00000037826b7220 */ /* 0x000fc40000410000 */
[C---:B------:R-:W-:Y:S02]  /*5300*/  FMUL.FTZ R88, R50.reuse, R97 ;  /* 0x0000006132587220 */ /* 0x040fe40000410000 */
[----:B------:R-:W-:Y:S02]  /*5310*/  FMUL.FTZ R47, R50, R45 ;  /* 0x0000002d322f7220 */ /* 0x000fe40000410000 */
[-C--:B------:R-:W-:Y:S02]  /*5320*/  FFMA.FTZ R140, R70, -R55.reuse, R140 ;  /* 0x80000037468c7223 */ /* 0x080fe4000001008c */
[----:B0-----:R-:W-:Y:S02]  /*5330*/  FMUL.FTZ R93, R92, R55 ;  /* 0x000000375c5d7220 */ /* 0x001fe40000410000 */
[----:B------:R-:W-:Y:S02]  /*5340*/  FMUL.FTZ R90, R98, R107 ;  /* 0x0000006b625a7220 */ /* 0x000fe40000410000 */
[----:B------:R-:W-:-:S02]  /*5350*/  FFMA.FTZ R45, R138, R45, -R88 ;  /* 0x0000002d8a2d7223 */ /* 0x000fc40000010858 */
[----:B------:R-:W-:Y:S02]  /*5360*/  FADD.FTZ R46, R46, R109 ;  /* 0x0000006d2e2e7221 */ /* 0x000fe40000010000 */
[----:B------:R-:W-:Y:S02]  /*5370*/  FFMA.FTZ R47, R138, R97, R47 ;  /* 0x000000618a2f7223 */ /* 0x000fe4000001002f */
[----:B------:R-:W-:Y:S02]  /*5380*/  FFMA.FTZ R90, R140, R93, -R90 ;  /* 0x0000005d8c5a7223 */ /* 0x000fe4000001085a */
[----:B------:R-:W-:Y:S02]  /*5390*/  FADD.FTZ R45, R46, R45 ;  /* 0x0000002d2e2d7221 */ /* 0x000fe40000010000 */
[----:B------:R-:W-:Y:S02]  /*53a0*/  FMUL.FTZ R88, R123, R56 ;  /* 0x000000387b587220 */ /* 0x000fe40000410000 */
[----:B------:R-:W-:-:S02]  /*53b0*/  FFMA.FTZ R110, -R110, R155, -RZ ;  /* 0x0000009b6e6e7223 */ /* 0x000fc400000109ff */
[----:B------:R-:W-:Y:S02]  /*53c0*/  FADD.FTZ R44, R44, R47 ;  /* 0x0000002f2c2c7221 */ /* 0x000fe40000010000 */
[----:B------:R-:W-:Y:S01]  /*53d0*/  FMUL.FTZ R47, R98, R93 ;  /* 0x0000005d622f7220 */ /* 0x000fe20000410000 */
[----:B------:R0:W-:Y:S01]  /*53e0*/  STS [R96.X4+0x45c], R110 ;  /* 0x00045c6e60007388 */ /* 0x0001e20000004800 */
[----:B------:R-:W-:Y:S02]  /*53f0*/  FADD.FTZ R45, R45, R90 ;  /* 0x0000005a2d2d7221 */ /* 0x000fe40000010000 */
[-C--:B------:R-:W-:Y:S02]  /*5400*/  FFMA.FTZ R93, R83, -R56.reuse, R142 ;  /* 0x80000038535d7223 */ /* 0x080fe4000001008e */
[----:B------:R-:W-:Y:S02]  /*5410*/  FMUL.FTZ R46, R51, R56 ;  /* 0x00000038332e7220 */ /* 0x000fe40000410000 */
[----:B------:R-:W-:-:S02]  /*5420*/  FMUL.FTZ R100, R114, R88 ;  /* 0x0000005872647220 */ /* 0x000fc40000410000 */
[----:B------:R-:W-:Y:S02]  /*5430*/  FMUL.FTZ R90, R118, R58 ;  /* 0x0000003a765a7220 */ /* 0x000fe40000410000 */
[----:B------:R-:W-:Y:S02]  /*5440*/  FFMA.FTZ R47, R140, R107, R47 ;  /* 0x0000006b8c2f7223 */ /* 0x000fe4000001002f */
[----:B------:R-:W-:Y:S02]  /*5450*/  FFMA.FTZ R100, R93, R46, -R100 ;  /* 0x0000002e5d647223 */ /* 0x000fe40000010864 */
[-C--:B------:R-:W-:Y:S02]  /*5460*/  FMUL.FTZ R102, R117, R58.reuse ;  /* 0x0000003a75667220 */ /* 0x080fe40000410000 */
[----:B------:R-:W-:Y:S02]  /*5470*/  FFMA.FTZ R139, R81, -R58, R139 ;  /* 0x8000003a518b7223 */ /* 0x000fe4000001008b */
[----:B0-----:R-:W-:-:S02]  /*5480*/  FMUL.FTZ R96, R49, R90 ;  /* 0x0000005a31607220 */ /* 0x001fc40000410000 */
[----:B------:R-:W-:Y:S02]  /*5490*/  IMAD R111, R66, R111, c[0x0][0x168] ;  /* 0x00005a00426f7624 */ /* 0x000fe400078e026f */
[----:B------:R-:W-:Y:S02]  /*54a0*/  FMUL.FTZ R46, R114, R46 ;  /* 0x0000002e722e7220 */ /* 0x000fe40000410000 */
[----:B------:R-:W-:Y:S02]  /*54b0*/  FADD.FTZ R44, R44, R47 ;  /* 0x0000002f2c2c7221 */ /* 0x000fe40000010000 */
[----:B------:R-:W-:Y:S01]  /*54c0*/  FFMA.FTZ R109, R139, R102, -R96 ;  /* 0x000000668b6d7223 */ /* 0x000fe20000010860 */
[----:B------:R-:W-:Y:S01]  /*54d0*/  LEA R96, R111, -R10, 0x1 ;  /* 0x8000000a6f607211 */ /* 0x000fe200078e08ff */
[----:B------:R-:W-:Y:S02]  /*54e0*/  FFMA.FTZ R47, R93, R88, R46 ;  /* 0x000000585d2f7223 */ /* 0x000fe4000001002e */
[----:B------:R-:W-:Y:S01]  /*54f0*/  FMUL.FTZ R46, R49, R102 ;  /* 0x00000066312e7220 */ /* 0x000fe20000410000 */
[----:B------:R-:W-:Y:S01]  /*5500*/  BAR.SYNC.DEFER_BLOCKING 0x0 ;  /* 0x0000000000007b1d */ /* 0x000fe20000010000 */
[----:B------:R-:W-:Y:S01]  /*5510*/  FADD.FTZ R44, R44, R47 ;  /* 0x0000002f2c2c7221 */ /* 0x000fe20000010000 */
[----:B------:R-:W-:Y:S01]  /*5520*/  ISETP.GE.AND P0, PT, R96, 0x1, PT ;  /* 0x000000016000780c */ /* 0x000fe20003f06270 */
[----:B------:R-:W-:Y:S01]  /*5530*/  FADD.FTZ R100, R45, R100 ;  /* 0x000000642d647221 */ /* 0x000fe20000010000 */
[----:B------:R-:W-:Y:S01]  /*5540*/  SHF.L.U32 R45, R66, 0x9, RZ ;  /* 0x00000009422d7819 */ /* 0x000fe200000006ff */
[----:B------:R-:W-:-:S02]  /*5550*/  FFMA.FTZ R47, R139, R90, R46 ;  /* 0x0000005a8b2f7223 */ /* 0x000fc4000001002e */
[-C--:B------:R-:W-:Y:S02]  /*5560*/  FMUL.FTZ R66, R116, R59.reuse ;  /* 0x0000003b74427220 */ /* 0x080fe40000410000 */
[----:B------:R-:W-:Y:S01]  /*5570*/  FADD.FTZ R104, R44, R47 ;  /* 0x0000002f2c687221 */ /* 0x000fe20000010000 */
[C---:B------:R-:W-:Y:S01]  /*5580*/  IADD3 R44, P1, R45.reuse, R10, RZ ;  /* 0x0000000a2d2c7210 */ /* 0x040fe20007f3e0ff */
[-C--:B------:R-:W-:Y:S02]  /*5590*/  FMUL.FTZ R46, R94, R59.reuse ;  /* 0x0000003b5e2e7220 */ /* 0x080fe40000410000 */
[----:B------:R-:W-:Y:S01]  /*55a0*/  FFMA.FTZ R115, R68, -R59, R115 ;  /* 0x8000003b44737223 */ /* 0x000fe20000010073 */
[----:B------:R-:W-:Y:S01]  /*55b0*/  LEA.HI.X.SX32 R45, R45, RZ, 0x1, P1 ;  /* 0x000000ff2d2d7211 */ /* 0x000fe200008f0eff */
[----:B------:R-:W-:Y:S01]  /*55c0*/  FMUL.FTZ R47, R95, R66 ;  /* 0x000000425f2f7220 */ /* 0x000fe20000410000 */
[----:B------:R-:W-:Y:S01]  /*55d0*/  ISETP.GE.AND P1, PT, R96, 0x21, PT ;  /* 0x000000216000780c */ /* 0x000fe20003f26270 */
[----:B------:R-:W-:Y:S01]  /*55e0*/  FADD.FTZ R106, R100, R109 ;  /* 0x0000006d646a7221 */ /* 0x000fe20000010000 */
[----:B------:R-:W-:Y:S01]  /*55f0*/  IADD3 R109, R10, 0x20, RZ ;  /* 0x000000200a6d7810 */ /* 0x000fe20007ffe0ff */
[----:B------:R-:W-:-:S02]  /*5600*/  FFMA.FTZ R145, R115, R46, -R47 ;  /* 0x0000002e73917223 */ /* 0x000fc4000001082f */
[----:B------:R-:W-:Y:S02]  /*5610*/  FMUL.FTZ R46, R95, R46 ;  /* 0x0000002e5f2e7220 */ /* 0x000fe40000410000 */
[----:B------:R-:W-:Y:S02]  /*5620*/  FADD.FTZ R158, R158, R157 ;  /* 0x0000009d9e9e7221 */ /* 0x000fe40000010000 */
[----:B------:R-:W-:Y:S01]  /*5630*/  FFMA.FTZ R143, R115, R66, R46 ;  /* 0x00000042738f7223 */ /* 0x000fe2000001002e */
[----:B------:R-:W-:Y:S05]  /*5640*/  @!P0 BRA `(.L_x_12366) ;  /* 0x0000016000008947 */ /* 0x000fea0003800000 */
[----:B------:R-:W-:Y:S01]  /*5650*/  LEA.HI.SX32 R100, R10, R10, 0x1b ;  /* 0x0000000a0a647211 */ /* 0x000fe200078fdaff */
[----:B------:R-:W-:Y:S01]  /*5660*/  IMAD R131, R13, c[0x0][0x2c0], RZ ;  /* 0x0000b0000d837a24 */ /* 0x000fe200078e02ff */
[----:B------:R-:W-:Y:S01]  /*5670*/  ULDC.64 UR4, c[0x0][0x2b8] ;  /* 0x0000ae0000047ab9 */ /* 0x000fe20000000a00 */
[C---:B------:R-:W-:Y:S01]  /*5680*/  IMAD.WIDE.U32 R46, R14.reuse, c[0x0][0x2c0], RZ ;  /* 0x0000b0000e2e7a25 */ /* 0x040fe200078e00ff */
[----:B------:R-:W-:Y:S01]  /*5690*/  USHF.R.U32.HI UR8, URZ, 0x1, UR5 ;  /* 0x000000013f087899 */ /* 0x000fe20008011605 */
[----:B------:R-:W0:Y:S01]  /*56a0*/  LDS R111, [R100.X4+0x420] ;  /* 0x00042000646f7984 */ /* 0x000e220000004800 */
[----:B------:R-:W-:Y:S01]  /*56b0*/  USHF.R.U64 UR4, UR4, 0x1, UR5 ;  /* 0x0000000104047899 */ /* 0x000fe20008001205 */
[----:B------:R-:W-:-:S02]  /*56c0*/  IMAD R131, R14, c[0x0][0x2c4], R131 ;  /* 0x0000b1000e837a24 */ /* 0x000fc400078e0283 */
[----:B------:R-:W-:-:S03]  /*56d0*/  IMAD.WIDE.U32 R44, R62, c[0x0][0x2d0], R44 ;  /* 0x0000b4003e2c7a25 */ /* 0x000fc600078e002c */
[----:B------:R-:W-:Y:S01]  /*56e0*/  IADD3 R47, R47, R131, RZ ;  /* 0x000000832f2f7210 */ /* 0x000fe20007ffe0ff */
[----:B------:R-:W-:Y:S02]  /*56f0*/  IMAD R102, R16, UR8, RZ ;  /* 0x0000000810667c24 */ /* 0x000fe4000f8e02ff */
[----:B------:R-:W-:Y:S02]  /*5700*/  IMAD R131, R64, c[0x0][0x2d0], RZ ;  /* 0x0000b40040837a24 */ /* 0x000fe400078e02ff */
[----:B------:R-:W-:Y:S02]  /*5710*/  IMAD R135, R15, UR4, R102 ;  /* 0x000000040f877c24 */ /* 0x000fe4000f8e0266 */
[----:B------:R-:W-:-:S04]  /*5720*/  IMAD.WIDE.U32 R46, R16, UR4, R46 ;  /* 0x00000004102e7c25 */ /* 0x000fc8000f8e002e */
[----:B------:R-:W-:Y:S01]  /*5730*/  IMAD R133, R62, c[0x0][0x2d4], R131 ;  /* 0x0000b5003e857a24 */ /* 0x000fe200078e0283 */
[----:B------:R-:W-:Y:S02]  /*5740*/  IADD3 R131, R47, R135, RZ ;  /* 0x000000872f837210 */ /* 0x000fe40007ffe0ff */
[C---:B------:R-:W-:Y:S02]  /*5750*/  LEA R47, P0, R46.reuse, c[0x0][0x320], 0x3 ;  /* 0x0000c8002e2f7a11 */ /* 0x040fe400078018ff */
[----:B------:R-:W-:Y:S02]  /*5760*/  IADD3 R133, R45, R133, RZ ;  /* 0x000000852d857210 */ /* 0x000fe40007ffe0ff */
[----:B------:R-:W-:Y:S02]  /*5770*/  LEA.HI.X R45, R46, c[0x0][0x324], R131, 0x3, P0 ;  /* 0x0000c9002e2d7a11 */ /* 0x000fe400000f1c83 */
[----:B------:R-:W-:-:S04]  /*5780*/  LEA R46, P0, R44, R47, 0x2 ;  /* 0x0000002f2c2e7211 */ /* 0x000fc800078010ff */
[----:B------:R-:W-:-:S05]  /*5790*/  LEA.HI.X R47, R44, R45, R133, 0x2, P0 ;  /* 0x0000002d2c2f7211 */ /* 0x000fca00000f1485 */
[----:B0-----:R0:W-:Y:S04]  /*57a0*/  RED.E.ADD.F32.FTZ.RN.STRONG.GPU [R46.64], R111 ;  /* 0x0000006f2e00798e */ /* 0x0011e8000c10e786 */
.L_x_12366:
[----:B------:R-:W-:Y:S05]  /*57b0*/  BSYNC B0 ;  /* 0x0000000000007941 */ /* 0x000fea0003800000 */
.L_x_12365:
        /* <DEDUP_REMOVED lines=9> */
.L_x_12368:
[----:B------:R-:W-:Y:S05]  /*5850*/  BSYNC B0 ;  /* 0x0000000000007941 */ /* 0x000fea0003800000 */
.L_x_12367:
        /* <DEDUP_REMOVED lines=14> */
.L_x_12370:
[----:B------:R-:W-:Y:S05]  /*5940*/  BSYNC B0 ;  /* 0x0000000000007941 */ /* 0x000fea0003800000 */
.L_x_12369:
[----:B------:R-:W1:Y:S01]  /*5950*/  LDS R47, [R47.X4+0x5a0] ;  /* 0x0005a0002f2f7984 */ /* 0x000e620000004800 */
[----:B------:R-:W-:Y:S01]  /*5960*/  BSSY B0, `(.L_x_12371) ;  /* 0x0000005000007945 */ /* 0x000fe20003800000 */
[----:B0-----:R-:W-:Y:S02]  /*5970*/  IADD3 R45, R10, 0xa0, RZ ;  /* 0x000000a00a2d7810 */ /* 0x001fe40007ffe0ff */
[----:B------:R-:W-:Y:S01]  /*5980*/  LEA.HI.SX32 R109, R109, R10, 0x1b ;  /* 0x0000000a6d6d7211 */ /* 0x000fe200078fdaff */
[----:B------:R-:W-:Y:S05]  /*5990*/  @!P0 BRA `(.L_x_12372) ;  /* 0x0000001000008947 */ /* 0x000fea0003800000 */
[----:B-1----:R0:W-:Y:S02]  /*59a0*/  RED.E.ADD.F32.FTZ.RN.STRONG.GPU [R166.64+-0x680], R47 ;  /* 0xfff9802fa600798e */ /* 0x0021e4000c10e786 */
.L_x_12372:
[----:B------:R-:W-:Y:S05]  /*59b0*/  BSYNC B0 ;  /* 0x0000000000007941 */ /* 0x000fea0003800000 */
.L_x_12371:
[----:B------:R-:W2:Y:S01]  /*59c0*/  LDS R109, [R109.X4+0x620] ;  /* 0x000620006d6d7984 */ /* 0x000ea20000004800 */
[----:B------:R-:W-:Y:S01]  /*59d0*/  BSSY B0, `(.L_x_12373) ;  /* 0x0000005000007945 */ /* 0x000fe20003800000 */
[----:B01----:R-:W-:Y:S02]  /*59e0*/  IADD3 R47, R10, 0xc0, RZ ;  /* 0x000000c00a2f7810 */ /* 0x003fe40007ffe0ff */
[----:B------:R-:W-:Y:S01]  /*59f0*/  LEA.HI.SX32 R45, R45, R10, 0x1b ;  /* 0x0000000a2d2d7211 */ /* 0x000fe200078fdaff */
[----:B------:R-:W-:Y:S05]  /*5a00*/  @!P1 BRA `(.L_x_12374) ;  /* 0x0000001000009947 */ /* 0x000fea0003800000 */
[----:B--2---:R0:W-:Y:S02]  /*5a10*/  RED.E.ADD.F32.FTZ.RN.STRONG.GPU [R166.64+-0x600], R109 ;  /* 0xfffa006da600798e */ /* 0x0041e4000c10e786 */
.L_x_12374:
[----:B------:R-:W-:Y:S05]  /*5a20*/  BSYNC B0 ;  /* 0x0000000000007941 */ /* 0x000fea0003800000 */
.L_x_12373:
[----:B------:R-:W1:Y:S01]  /*5a30*/  LDS R45, [R45.X4+0x6a0] ;  /* 0x0006a0002d2d7984 */ /* 0x000e620000004800 */
[----:B------:R-:W-:Y:S01]  /*5a40*/  BSSY B0, `(.L_x_12375) ;  /* 0x0000005000007945 */ /* 0x000fe20003800000 */
[----:B0-2---:R-:W-:-:S02]  /*5a50*/  IADD3 R109, R10, 0xe0, RZ ;  /* 0x000000e00a6d7810 */ /* 0x005fc40007ffe0ff */
[----:B------:R-:W-:Y:S01]  /*5a60*/  LEA.HI.SX32 R47, R47, R10, 0x1b ;  /* 0x0000000a2f2f7211 */ /* 0x000fe200078fdaff */
[----:B------:R-:W-:Y:S05]  /*5a70*/  @!P2 BRA `(.L_x_12376) ;  /* 0x000000100000a947 */ /* 0x000fea0003800000 */
[----:B-1----:R0:W-:Y:S02]  /*5a80*/  RED.E.ADD.F32.FTZ.RN.STRONG.GPU [R166.64+-0x580], R45 ;  /* 0xfffa802da600798e */ /* 0x0021e4000c10e786 */
.L_x_12376:
[----:B------:R-:W-:Y:S05]  /*5a90*/  BSYNC B0 ;  /* 0x0000000000007941 */ /* 0x000fea0003800000 */
.L_x_12375:
[----:B------:R-:W2:Y:S01]  /*5aa0*/  LDS R47, [R47.X4+0x720] ;  /* 0x000720002f2f7984 */ /* 0x000ea20000004800 */
[----:B------:R-:W-:Y:S01]  /*5ab0*/  BSSY B0, `(.L_x_12377) ;  /* 0x0000005000007945 */ /* 0x000fe20003800000 */
[----:B01----:R-:W-:Y:S02]  /*5ac0*/  IADD3 R45, R10, 0x100, RZ ;  /* 0x000001000a2d7810 */ /* 0x003fe40007ffe0ff */
[----:B------:R-:W-:Y:S01]  /*5ad0*/  LEA.HI.SX32 R109, R109, R10, 0x1b ;  /* 0x0000000a6d6d7211 */ /* 0x000fe200078fdaff */
[----:B------:R-:W-:Y:S05]  /*5ae0*/  @!P3 BRA `(.L_x_12378) ;  /* 0x000000100000b947 */ /* 0x000fea0003800000 */
[----:B--2---:R0:W-:Y:S02]  /*5af0*/  RED.E.ADD.F32.FTZ.RN.STRONG.GPU [R166.64+-0x500], R47 ;  /* 0xfffb002fa600798e */ /* 0x0041e4000c10e786 */
.L_x_12378:
[----:B------:R-:W-:Y:S05]  /*5b00*/  BSYNC B0 ;  /* 0x0000000000007941 */ /* 0x000fea0003800000 */
.L_x_12377:
[----:B------:R-:W1:Y:S01]  /*5b10*/  LDS R109, [R109.X4+0x7a0] ;  /* 0x0007a0006d6d7984 */ /* 0x000e620000004800 */
[----:B------:R-:W-:Y:S01]  /*5b20*/  BSSY B0, `(.L_x_12379) ;  /* 0x0000004000007945 */ /* 0x000fe20003800000 */
[----:B------:R-:W-:Y:S01]  /*5b30*/  LEA.HI.SX32 R45, R45, R10, 0x1b ;  /* 0x0000000a2d2d7211 */ /* 0x000fe200078fdaff */
[----:B------:R-:W-:Y:S05]  /*5b40*/  @!P4 BRA `(.L_x_12380) ;  /* 0x000000100000c947 */ /* 0x000fea0003800000 */
[----:B-1----:R1:W-:Y:S02]  /*5b50*/  RED.E.ADD.F32.FTZ.RN.STRONG.GPU [R166.64+-0x480], R109 ;  /* 0xfffb806da600798e */ /* 0x0023e4000c10e786 */
.L_x_12380:
[----:B------:R-:W-:Y:S05]  /*5b60*/  BSYNC B0 ;  /* 0x0000000000007941 */ /* 0x000fea0003800000 */
.L_x_12379:
[----:B------:R-:W3:Y:S01]  /*5b70*/  LDS R45, [R45.X4+0x820] ;  /* 0x000820002d2d7984 */ /* 0x000ee20000004800 */
[----:B------:R-:W-:Y:S01]  /*5b80*/  BSSY B0, `(.L_x_12381) ;  /* 0x0000005000007945 */ /* 0x000fe20003800000 */
[----:B0-2---:R-:W-:-:S02]  /*5b90*/  IADD3 R47, R10, 0x120, RZ ;  /* 0x000001200a2f7810 */ /* 0x005fc40007ffe0ff */
[----:B-1----:R-:W-:Y:S01]  /*5ba0*/  IADD3 R109, R10, 0x140, RZ ;  /* 0x000001400a6d7810 */ /* 0x002fe20007ffe0ff */
[----:B------:R-:W-:Y:S05]  /*5bb0*/  @!P5 BRA `(.L_x_12382) ;  /* 0x000000100000d947 */ /* 0x000fea0003800000 */
[----:B---3--:R0:W-:Y:S02]  /*5bc0*/  RED.E.ADD.F32.FTZ.RN.STRONG.GPU [R166.64+-0x400], R45 ;  /* 0xfffc002da600798e */ /* 0x0081e4000c10e786 */
.L_x_12382:
[----:B------:R-:W-:Y:S05]  /*5bd0*/  BSYNC B0 ;  /* 0x0000000000007941 */ /* 0x000fea0003800000 */
.L_x_12381:
        /* <DEDUP_REMOVED lines=14> */
.L_x_12384:
[----:B------:R-:W-:Y:S05]  /*5cc0*/  BSYNC B0 ;  /* 0x0000000000007941 */ /* 0x000fea0003800000 */
.L_x_12383:
[----:B------:R-:W1:Y:S01]  /*5cd0*/  LDS R109, [R109.X4+0x920] ;  /* 0x000920006d6d7984 */ /* 0x000e620000004800 */
[----:B------:R-:W-:Y:S01]  /*5ce0*/  BSSY B0, `(.L_x_12385) ;  /* 0x0000005000007945 */ /* 0x000fe20003800000 */
[----:B0-----:R-:W-:-:S02]  /*5cf0*/  IADD3 R47, R10, 0x180, RZ ;  /* 0x000001800a2f7810 */ /* 0x001fc40007ffe0ff */
[----:B------:R-:W-:Y:S01]  /*5d00*/  LEA.HI.SX32 R45, R45, R10, 0x1b ;  /* 0x0000000a2d2d7211 */ /* 0x000fe200078fdaff */
[----:B------:R-:W-:Y:S05]  /*5d10*/  @!P0 BRA `(.L_x_12386) ;  /* 0x0000001000008947 */ /* 0x000fea0003800000 */
[----:B-1----:R0:W-:Y:S02]  /*5d20*/  RED.E.ADD.F32.FTZ.RN.STRONG.GPU [R166.64+-0x300], R109 ;  /* 0xfffd006da600798e */ /* 0x0021e4000c10e786 */
.L_x_12386:
[----:B------:R-:W-:Y:S05]  /*5d30*/  BSYNC B0 ;  /* 0x0000000000007941 */ /* 0x000fea0003800000 */
.L_x_12385:
[----:B------:R-:W2:Y:S01]  /*5d40*/  LDS R45, [R45.X4+0x9a0] ;  /* 0x0009a0002d2d7984 */ /* 0x000ea20000004800 */
[----:B------:R-:W-:Y:S01]  /*5d50*/  BSSY B0, `(.L_x_12387) ;  /* 0x0000005000007945 */ /* 0x000fe20003800000 */
[----:B01----:R-:W-:Y:S02]  /*5d60*/  IADD3 R109, R10, 0x1a0, RZ ;  /* 0x000001a00a6d7810 */ /* 0x003fe40007ffe0ff */
[----:B------:R-:W-:Y:S01]  /*5d70*/  LEA.HI.SX32 R47, R47, R10, 0x1b ;  /* 0x0000000a2f2f7211 */ /* 0x000fe200078fdaff */
[----:B------:R-:W-:Y:S05]  /*5d80*/  @!P1 BRA `(.L_x_12388) ;  /* 0x0000001000009947 */ /* 0x000fea0003800000 */
[----:B--2---:R0:W-:Y:S02]  /*5d90*/  RED.E.ADD.F32.FTZ.RN.STRONG.GPU [R166.64+-0x280], R45 ;  /* 0xfffd802da600798e */ /* 0x0041e4000c10e786 */
.L_x_12388:
[----:B------:R-:W-:Y:S05]  /*5da0*/  BSYNC B0 ;  /* 0x0000000000007941 */ /* 0x000fea0003800000 */
.L_x_12387:
[----:B------:R-:W1:Y:S01]  /*5db0*/  LDS R47, [R47.X4+0xa20] ;  /* 0x000a20002f2f7984 */ /* 0x000e620000004800 */
[----:B------:R-:W-:Y:S01]  /*5dc0*/  BSSY B0, `(.L_x_12389) ;  /* 0x0000005000007945 */ /* 0x000fe20003800000 */
[----:B0-2---:R-:W-:Y:S02]  /*5dd0*/  IADD3 R45, R10, 0x1c0, RZ ;  /* 0x000001c00a2d7810 */ /* 0x005fe40007ffe0ff */
[----:B------:R-:W-:Y:S01]  /*5de0*/  LEA.HI.SX32 R109, R109, R10, 0x1b ;  /* 0x0000000a6d6d7211 */ /* 0x000fe200078fdaff */
[----:B------:R-:W-:Y:S05]  /*5df0*/  @!P2 BRA `(.L_x_12390) ;  /* 0x000000100000a947 */ /* 0x000fea0003800000 */
[----:B-1----:R0:W-:Y:S02]  /*5e00*/  RED.E.ADD.F32.FTZ.RN.STRONG.GPU [R166.64+-0x200], R47 ;  /* 0xfffe002fa600798e */ /* 0x0021e4000c10e786 */
.L_x_12390:
[----:B------:R-:W-:Y:S05]  /*5e10*/  BSYNC B0 ;  /* 0x0000000000007941 */ /* 0x000fea0003800000 */
.L_x_12389:
[----:B------:R-:W2:Y:S01]  /*5e20*/  LDS R109, [R109.X4+0xaa0] ;  /* 0x000aa0006d6d7984 */ /* 0x000ea20000004800 */
[----:B------:R-:W-:Y:S01]  /*5e30*/  BSSY B0, `(.L_x_12391) ;  /* 0x0000005000007945 */ /* 0x000fe20003800000 */
[----:B01----:R-:W-:-:S02]  /*5e40*/  IADD3 R47, R10, 0x1e0, RZ ;  /* 0x000001e00a2f7810 */ /* 0x003fc40007ffe0ff */
[----:B------:R-:W-:Y:S01]  /*5e50*/  LEA.HI.SX32 R45, R45, R10, 0x1b ;  /* 0x0000000a2d2d7211 */ /* 0x000fe200078fdaff */
[----:B------:R-:W-:Y:S05]  /*5e60*/  @!P3 BRA `(.L_x_12392) ;  /* 0x000000100000b947 */ /* 0x000fea0003800000 */
[----:B--2---:R0:W-:Y:S02]  /*5e70*/  RED.E.ADD.F32.FTZ.RN.STRONG.GPU [R166.64+-0x180], R109 ;  /* 0xfffe806da600798e */ /* 0x0041e4000c10e786 */
.L_x_12392:
[----:B------:R-:W-:Y:S05]  /*5e80*/  BSYNC B0 ;  /* 0x0000000000007941 */ /* 0x000fea0003800000 */
.L_x_12391:
[----:B------:R-:W1:Y:S01]  /*5e90*/  LDS R45, [R45.X4+0xb20] ;  /* 0x000b20002d2d7984 */ /* 0x000e620000004800 */
[----:B------:R-:W-:Y:S01]  /*5ea0*/  BSSY B0, `(.L_x_12393) ;  /* 0x0000004000007945 */ /* 0x000fe20003800000 */
[----:B------:R-:W-:Y:S01]  /*5eb0*/  LEA.HI.SX32 R47, R47, R10, 0x1b ;  /* 0x0000000a2f2f7211 */ /* 0x000fe200078fdaff */
[----:B------:R-:W-:Y:S05]  /*5ec0*/  @!P4 BRA `(.L_x_12394) ;  /* 0x000000100000c947 */ /* 0x000fea0003800000 */
[----:B-1----:R1:W-:Y:S02]  /*5ed0*/  RED.E.ADD.F32.FTZ.RN.STRONG.GPU [R166.64+-0x100], R45 ;  /* 0xffff002da600798e */ /* 0x0023e4000c10e786 */
.L_x_12394:
[----:B------:R-:W-:Y:S05]  /*5ee0*/  BSYNC B0 ;  /* 0x0000000000007941 */ /* 0x000fea0003800000 */
.L_x_12393:
[----:B------:R-:W3:Y:S01]  /*5ef0*/  LDS R47, [R47.X4+0xba0] ;  /* 0x000ba0002f2f7984 */ /* 0x000ee20000004800 */
[----:B------:R-:W-:Y:S01]  /*5f00*/  BSSY B0, `(.L_x_12395) ;  /* 0x0000003000007945 */ /* 0x000fe20003800000 */
[----:B------:R-:W-:Y:S05]  /*5f10*/  @!P5 BRA `(.L_x_12396) ;  /* 0x000000100000d947 */ /* 0x000fea0003800000 */
[----:B---3--:R3:W-:Y:S02]  /*5f20*/  RED.E.ADD.F32.FTZ.RN.STRONG.GPU [R166.64+-0x80], R47 ;  /* 0xffff802fa600798e */ /* 0x0087e4000c10e786 */
.L_x_12396:
[----:B------:R-:W-:Y:S05]  /*5f30*/  BSYNC B0 ;  /* 0x0000000000007941 */ /* 0x000fea0003800000 */
.L_x_12395:
[----:B------:R-:W4:Y:S01]  /*5f40*/  SHFL.DOWN PT, R96, R100, 0x1, 0x1f ;  /* 0x08201f0064607f89 */ /* 0x000f2200000e0000 */
[C---:B------:R-:W-:Y:S01]  /*5f50*/  ISETP.GT.AND P0, PT, R9.reuse, 0x1e, PT ;  /* 0x0000001e0900780c */ /* 0x040fe20003f04270 */
[----:B------:R-:W-:Y:S01]  /*5f60*/  FADD.FTZ R21, R66, R21 ;  /* 0x0000001542157221 */ /* 0x000fe20000010000 */
[----:B-1----:R-:W-:Y:S01]  /*5f70*/  MOV R45, R100 ;  /* 0x00000064002d7202 */ /* 0x002fe20000000f00 */
[----:B------:R-:W1:Y:S01]  /*5f80*/  SHFL.DOWN PT, R111, R158, 0x1, 0x1f ;  /* 0x08201f009e6f7f89 */ /* 0x000e6200000e0000 */
[----:B------:R-:W-:Y:S01]  /*5f90*/  MOV R46, R158 ;  /* 0x0000009e002e7202 */ /* 0x000fe20000000f00 */
[----:B------:R-:W-:Y:S01]  /*5fa0*/  BSSY B0, `(.L_x_12397) ;  /* 0x0000083000007945 */ /* 0x000fe20003800000 */
[----:B---3--:R-:W-:Y:S01]  /*5fb0*/  MOV R47, R160 ;  /* 0x000000a0002f7202 */ /* 0x008fe20000000f00 */
[----:B------:R-:W3:Y:S01]  /*5fc0*/  SHFL.DOWN PT, R102, R160, 0x1, 0x1f ;  /* 0x08201f00a0667f89 */ /* 0x000ee200000e0000 */
[----:B------:R-:W-:Y:S01]  /*5fd0*/  MOV R44, R64 ;  /* 0x00000040002c7202 */ /* 0x000fe20000000f00 */
[----:B------:R-:W-:Y:S01]  /*5fe0*/  FADD.FTZ R22, R90, R22 ;  /* 0x000000165a167221 */ /* 0x000fe20000010000 */
[----:B------:R-:W-:Y:S01]  /*5ff0*/  ISETP.NE.AND P1, PT, R9, RZ, PT ;  /* 0x000000ff0900720c */ /* 0x000fe20003f25270 */
[----:B0-2---:R-:W0:Y:S01]  /*6000*/  SHFL.DOWN PT, R109, R64, 0x1, 0x1f ;  /* 0x08201f00406d7f89 */ /* 0x005e2200000e0000 */
[----:B------:R-:W-:Y:S01]  /*6010*/  ISETP.NE.AND P2, PT, R10, RZ, PT ;  /* 0x000000ff0a00720c */ /* 0x000fe20003f45270 */
[----:B------:R-:W-:-:S02]  /*6020*/  FADD.FTZ R23, R88, R23 ;  /* 0x0000001758177221 */ /* 0x000fc40000010000 */
[----:B------:R-:W-:Y:S02]  /*6030*/  FADD.FTZ R24, R107, R24 ;  /* 0x000000186b187221 */ /* 0x000fe40000010000 */
[----:B------:R-:W-:Y:S02]  /*6040*/  FADD.FTZ R25, R97, R25 ;  /* 0x0000001961197221 */ /* 0x000fe40000010000 */
[----:B------:R-:W-:Y:S02]  /*6050*/  FADD.FTZ R26, R86, R26 ;  /* 0x0000001a561a7221 */ /* 0x000fe40000010000 */
[----:B------:R-:W-:Y:S02]  /*6060*/  FADD.FTZ R27, R82, R27 ;  /* 0x0000001b521b7221 */ /* 0x000fe40000010000 */
[----:B----4-:R-:W-:Y:S02]  /*6070*/  @!P0 FADD.FTZ R45, R45, R96 ;  /* 0x000000602d2d8221 */ /* 0x010fe40000010000 */
[----:B------:R-:W-:-:S02]  /*6080*/  FADD.FTZ R28, R101, R28 ;  /* 0x0000001c651c7221 */ /* 0x000fc40000010000 */
[----:B-1----:R-:W-:Y:S01]  /*6090*/  @!P0 FADD.FTZ R46, R46, R111 ;  /* 0x0000006f2e2e8221 */ /* 0x002fe20000010000 */
[----:B------:R-:W1:Y:S01]  /*60a0*/  SHFL.DOWN PT, R96, R45, 0x2, 0x1f ;  /* 0x08401f002d607f89 */ /* 0x000e6200000e0000 */
[----:B---3--:R-:W-:-:S03]  /*60b0*/  @!P0 FADD.FTZ R47, R47, R102 ;  /* 0x000000662f2f8221 */ /* 0x008fc60000010000 */
[----:B------:R-:W2:Y:S01]  /*60c0*/  SHFL.DOWN PT, R111, R46, 0x2, 0x1f ;  /* 0x08401f002e6f7f89 */ /* 0x000ea200000e0000 */
[----:B0-----:R-:W-:-:S03]  /*60d0*/  @!P0 FADD.FTZ R44, R44, R109 ;  /* 0x0000006d2c2c8221 */ /* 0x001fc60000010000 */
[----:B------:R-:W0:Y:S01]  /*60e0*/  SHFL.DOWN PT, R64, R47, 0x2, 0x1f ;  /* 0x08401f002f407f89 */ /* 0x000e2200000e0000 */
[----:B------:R-:W-:-:S03]  /*60f0*/  ISETP.GT.AND P0, PT, R9, 0x1d, PT ;  /* 0x0000001d0900780c */ /* 0x000fc60003f04270 */
[----:B------:R-:W3:Y:S10]  /*6100*/  SHFL.DOWN PT, R109, R44, 0x2, 0x1f ;  /* 0x08401f002c6d7f89 */ /* 0x000ef400000e0000 */
[----:B-1----:R-:W-:-:S02]  /*6110*/  @!P0 FADD.FTZ R45, R45, R96 ;  /* 0x000000602d2d8221 */ /* 0x002fc40000010000 */
[----:B--2---:R-:W-:-:S03]  /*6120*/  @!P0 FADD.FTZ R46, R46, R111 ;  /* 0x0000006f2e2e8221 */ /* 0x004fc60000010000 */
[----:B------:R-:W1:Y:S01]  /*6130*/  SHFL.DOWN PT, R96, R45, 0x4, 0x1f ;  /* 0x08801f002d607f89 */ /* 0x000e6200000e0000 */
[----:B0-----:R-:W-:-:S03]  /*6140*/  @!P0 FADD.FTZ R47, R47, R64 ;  /* 0x000000402f2f8221 */ /* 0x001fc60000010000 */
[----:B------:R-:W0:Y:S01]  /*6150*/  SHFL.DOWN PT, R131, R46, 0x4, 0x1f ;  /* 0x08801f002e837f89 */ /* 0x000e2200000e0000 */
[----:B---3--:R-:W-:-:S03]  /*6160*/  @!P0 FADD.FTZ R44, R44, R109 ;  /* 0x0000006d2c2c8221 */ /* 0x008fc60000010000 */
[----:B------:R-:W2:Y:S01]  /*6170*/  SHFL.DOWN PT, R100, R47, 0x4, 0x1f ;  /* 0x08801f002f647f89 */ /* 0x000ea200000e0000 */
[----:B------:R-:W-:Y:S01]  /*6180*/  FMUL.FTZ R109, R85, R116 ;  /* 0x00000074556d7220 */ /* 0x000fe20000410000 */
[----:B------:R-:W-:Y:S02]  /*6190*/  ISETP.GT.AND P0, PT, R9, 0x1b, PT ;  /* 0x0000001b0900780c */ /* 0x000fe40003f04270 */
[----:B------:R-:W3:Y:S01]  /*61a0*/  SHFL.DOWN PT, R111, R44, 0x4, 0x1f ;  /* 0x08801f002c6f7f89 */ /* 0x000ee200000e0000 */
[CC--:B------:R-:W-:Y:S02]  /*61b0*/  FFMA.FTZ R64, R84.reuse, R94.reuse, -R109 ;  /* 0x0000005e54407223 */ /* 0x0c0fe4000001086d */
[----:B------:R-:W-:Y:S02]  /*61c0*/  FMUL.FTZ R109, R85, R94 ;  /* 0x0000005e556d7220 */ /* 0x000fe40000410000 */
[----:B------:R-:W-:Y:S02]  /*61d0*/  FMUL.FTZ R95, R95, R64 ;  /* 0x000000405f5f7220 */ /* 0x000fe40000410000 */
[----:B------:R-:W-:-:S02]  /*61e0*/  FFMA.FTZ R94, R84, R116, R109 ;  /* 0x00000074545e7223 */ /* 0x000fc4000001006d */
[----:B------:R-:W-:Y:S02]  /*61f0*/  FMUL.FTZ R64, R85, R118 ;  /* 0x0000007655407220 */ /* 0x000fe40000410000 */
[----:B------:R-:W-:Y:S02]  /*6200*/  FFMA.FTZ R95, R115, R94, R95 ;  /* 0x0000005e735f7223 */ /* 0x000fe4000001005f */
[----:B-1----:R-:W-:Y:S02]  /*6210*/  @!P0 FADD.FTZ R45, R45, R96 ;  /* 0x000000602d2d8221 */ /* 0x002fe40000010000 */
[----:B------:R-:W-:Y:S02]  /*6220*/  FFMA.FTZ R95, R68, R116, R95 ;  /* 0x00000074445f7223 */ /* 0x000fe4000001005f */
[----:B0-----:R-:W-:Y:S01]  /*6230*/  @!P0 FADD.FTZ R46, R46, R131 ;  /* 0x000000832e2e8221 */ /* 0x001fe20000010000 */
[----:B------:R-:W0:Y:S01]  /*6240*/  SHFL.DOWN PT, R68, R45, 0x8, 0x1f ;  /* 0x09001f002d447f89 */ /* 0x000e2200000e0000 */
[----:B------:R-:W-:-:S02]  /*6250*/  FFMA.FTZ R64, R84, R117, -R64 ;  /* 0x0000007554407223 */ /* 0x000fc40000010840 */
[----:B--2---:R-:W-:Y:S02]  /*6260*/  @!P0 FADD.FTZ R47, R47, R100 ;  /* 0x000000642f2f8221 */ /* 0x004fe40000010000 */
[----:B------:R-:W-:Y:S02]  /*6270*/  FMUL.FTZ R66, R49, R64 ;  /* 0x0000004031427220 */ /* 0x000fe40000410000 */
[----:B---3--:R-:W-:Y:S01]  /*6280*/  @!P0 FADD.FTZ R44, R44, R111 ;  /* 0x0000006f2c2c8221 */ /* 0x008fe20000010000 */
[----:B------:R-:W-:Y:S01]  /*6290*/  SHFL.DOWN PT, R94, R47, 0x8, 0x1f ;  /* 0x09001f002f5e7f89 */ /* 0x000fe200000e0000 */
[----:B------:R-:W-:Y:S01]  /*62a0*/  FMUL.FTZ R117, R85, R117 ;  /* 0x0000007555757220 */ /* 0x000fe20000410000 */
[----:B------:R-:W-:Y:S01]  /*62b0*/  ISETP.GT.AND P0, PT, R9, 0x17, PT ;  /* 0x000000170900780c */ /* 0x000fe20003f04270 */
[----:B------:R-:W-:Y:S01]  /*62c0*/  FMUL.FTZ R49, R85, R123 ;  /* 0x0000007b55317220 */ /* 0x000fe20000410000 */
[----:B------:R-:W1:Y:S01]  /*62d0*/  SHFL.DOWN PT, R111, R46, 0x8, 0x1f ;  /* 0x09001f002e6f7f89 */ /* 0x000e6200000e0000 */
[----:B------:R-:W-:-:S02]  /*62e0*/  FADD.FTZ R36, R95, R36 ;  /* 0x000000245f247221 */ /* 0x000fc40000010000 */
[C---:B------:R-:W-:Y:S01]  /*62f0*/  FFMA.FTZ R64, R84.reuse, R118, R117 ;  /* 0x0000007654407223 */ /* 0x040fe20000010075 */
[----:B------:R-:W2:Y:S01]  /*6300*/  SHFL.DOWN PT, R109, R44, 0x8, 0x1f ;  /* 0x09001f002c6d7f89 */ /* 0x000ea200000e0000 */
[CC--:B------:R-:W-:Y:S02]  /*6310*/  FFMA.FTZ R95, R84.reuse, R51.reuse, -R49 ;  /* 0x00000033545f7223 */ /* 0x0c0fe40000010831 */
[C---:B------:R-:W-:Y:S02]  /*6320*/  FMUL.FTZ R51, R85.reuse, R51 ;  /* 0x0000003355337220 */ /* 0x040fe40000410000 */
[----:B------:R-:W-:Y:S02]  /*6330*/  FMUL.FTZ R49, R85, R130 ;  /* 0x0000008255317220 */ /* 0x000fe40000410000 */
[----:B------:R-:W-:Y:S02]  /*6340*/  FFMA.FTZ R66, R139, R64, R66 ;  /* 0x000000408b427223 */ /* 0x000fe40000010042 */
[----:B------:R-:W-:-:S02]  /*6350*/  FFMA.FTZ R64, R84, R123, R51 ;  /* 0x0000007b54407223 */ /* 0x000fc40000010033 */
[-C--:B------:R-:W-:Y:S02]  /*6360*/  FFMA.FTZ R51, R84, R92.reuse, -R49 ;  /* 0x0000005c54337223 */ /* 0x080fe40000010831 */
[----:B------:R-:W-:Y:S02]  /*6370*/  FMUL.FTZ R49, R85, R92 ;  /* 0x0000005c55317220 */ /* 0x000fe40000410000 */
[----:B------:R-:W-:Y:S02]  /*6380*/  FMUL.FTZ R51, R98, R51 ;  /* 0x0000003362337220 */ /* 0x000fe40000410000 */
[----:B------:R-:W-:Y:S02]  /*6390*/  FFMA.FTZ R49, R84, R130, R49 ;  /* 0x0000008254317223 */ /* 0x000fe40000010031 */
[----:B------:R-:W-:Y:S02]  /*63a0*/  FFMA.FTZ R66, R81, R118, R66 ;  /* 0x0000007651427223 */ /* 0x000fe40000010042 */
[----:B------:R-:W-:-:S02]  /*63b0*/  FMUL.FTZ R95, R114, R95 ;  /* 0x0000005f725f7220 */ /* 0x000fc40000410000 */
[----:B0-----:R-:W-:Y:S02]  /*63c0*/  @!P0 FADD.FTZ R45, R45, R68 ;  /* 0x000000442d2d8221 */ /* 0x001fe40000010000 */
[----:B-1----:R-:W-:Y:S02]  /*63d0*/  @!P0 FADD.FTZ R46, R46, R111 ;  /* 0x0000006f2e2e8221 */ /* 0x002fe40000010000 */
[----:B------:R-:W-:Y:S02]  /*63e0*/  @!P0 FADD.FTZ R47, R47, R94 ;  /* 0x0000005e2f2f8221 */ /* 0x000fe40000010000 */
[----:B--2---:R-:W-:Y:S01]  /*63f0*/  @!P0 FADD.FTZ R44, R44, R109 ;  /* 0x0000006d2c2c8221 */ /* 0x004fe20000010000 */
[----:B------:R-:W-:Y:S01]  /*6400*/  ISETP.GT.AND P0, PT, R9, 0xf, PT ;  /* 0x0000000f0900780c */ /* 0x000fe20003f04270 */
[----:B------:R-:W-:Y:S01]  /*6410*/  FFMA.FTZ R51, R140, R49, R51 ;  /* 0x000000318c337223 */ /* 0x000fe20000010033 */
[----:B------:R-:W-:Y:S01]  /*6420*/  SHFL.DOWN PT, R68, R47, 0x10, 0x1f ;  /* 0x0a001f002f447f89 */ /* 0x000fe200000e0000 */
[----:B------:R-:W-:-:S02]  /*6430*/  FMUL.FTZ R49, R85, R121 ;  /* 0x0000007955317220 */ /* 0x000fc40000410000 */
[----:B------:R-:W-:Y:S01]  /*6440*/  FFMA.FTZ R64, R93, R64, R95 ;  /* 0x000000405d407223 */ /* 0x000fe2000001005f */
[----:B------:R-:W-:Y:S01]  /*6450*/  SHFL.DOWN PT, R81, R44, 0x10, 0x1f ;  /* 0x0a001f002c517f89 */ /* 0x000fe200000e0000 */
[----:B------:R-:W-:Y:S02]  /*6460*/  FADD.FTZ R35, R66, R35 ;  /* 0x0000002342237221 */ /* 0x000fe40000010000 */
[----:B------:R-:W-:Y:S01]  /*6470*/  FFMA.FTZ R49, R84, R119, -R49 ;  /* 0x0000007754317223 */ /* 0x000fe20000010831 */
[----:B------:R-:W0:Y:S01]  /*6480*/  SHFL.DOWN PT, R66, R45, 0x10, 0x1f ;  /* 0x0a001f002d427f89 */ /* 0x000e2200000e0000 */
[----:B------:R-:W-:Y:S02]  /*6490*/  FFMA.FTZ R70, R70, R130, R51 ;  /* 0x0000008246467223 */ /* 0x000fe40000010033 */
[----:B------:R-:W-:Y:S01]  /*64a0*/  FMUL.FTZ R51, R50, R49 ;  /* 0x0000003132337220 */ /* 0x000fe20000410000 */
[----:B------:R-:W1:Y:S01]  /*64b0*/  SHFL.DOWN PT, R93, R46, 0x10, 0x1f ;  /* 0x0a001f002e5d7f89 */ /* 0x000e6200000e0000 */
[----:B------:R-:W-:-:S02]  /*64c0*/  FMUL.FTZ R50, R85, R129 ;  /* 0x0000008155327220 */ /* 0x000fc40000410000 */
[----:B------:R-:W-:Y:S02]  /*64d0*/  FMUL.FTZ R49, R85, R126 ;  /* 0x0000007e55317220 */ /* 0x000fe40000410000 */
[----:B------:R-:W-:Y:S02]  /*64e0*/  FFMA.FTZ R83, R83, R123, R64 ;  /* 0x0000007b53537223 */ /* 0x000fe40000010040 */
[C---:B------:R-:W-:Y:S02]  /*64f0*/  FFMA.FTZ R64, R84.reuse, R103, -R50 ;  /* 0x0000006754407223 */ /* 0x040fe40000010832 */
[----:B------:R-:W-:Y:S02]  /*6500*/  FFMA.FTZ R50, R84, R127, -R49 ;  /* 0x0000007f54327223 */ /* 0x000fe40000010831 */
        /* <DEDUP_REMOVED lines=44> */
.L_x_12398:
[----:B0-----:R-:W-:Y:S05]  /*67d0*/  BSYNC B0 ;  /* 0x0000000000007941 */ /* 0x001fea0003800000 */
.L_x_12397:
[----:B------:R-:W-:Y:S02]  /*67e0*/  IADD3 R62, R62, 0x1, RZ ;  /* 0x000000013e3e7810 */ /* 0x000fe40007ffe0ff */
[----:B------:R-:W-:-:S02]  /*67f0*/  IADD3 R69, P1, R69, 0x1, RZ ;  /* 0x0000000145457810 */ /* 0x000fc40007f3e0ff */
[----:B------:R-:W-:Y:S02]  /*6800*/  ISETP.GE.AND P0, PT, R62, c[0x0][0x16c], PT ;  /* 0x00005b003e007a0c */ /* 0x000fe40003f06270 */
[----:B------:R-:W-:-:S11]  /*6810*/  IADD3.X R60, RZ, R60, RZ, P1, !PT ;  /* 0x0000003cff3c7210 */ /* 0x000fd60000ffe4ff */
[----:B------:R-:W-:Y:S01]  /*6820*/  @P0 CALL.REL.NOINC `(.L_x_12352) ;  /* 0x0000001000000944 */ /* 0x000fe20003c00000 */
[----:B------:R-:W-:Y:S05]  /*6830*/  BRA `(.L_x_12399) ;  /* 0xffffb60000007947 */ /* 0x000fea000383ffff */
.L_x_12352:
[----:B------:R-:W-:Y:S01]  /*6840*/  BAR.SYNC.DEFER_BLOCKING 0x0 ;  /* 0x0000000000007b1d */ /* 0x000fe20000010000 */
[----:B------:R-:W-:-:S06]  /*6850*/  IMAD.WIDE R40, R10, 0x10, R72 ;  /* 0x000000100a287825 */ /* 0x000fcc00078e0248 */
[----:B------:R-:W2:Y:S01]  /*6860*/  LDG.E.128 R40, [R40.64] ;  /* 0x0000000628287981 */ /* 0x000ea2000c1e1d00 */
[----:B------:R-:W-:Y:S02]  /*6870*/  IADD3 R49, R2, -0x1, RZ ;  /* 0xffffffff02317810 */ /* 0x000fe40007ffe0ff */
[----:B------:R-:W-:Y:S01]  /*6880*/  IADD3 R0, R0, 0x1, RZ ;  /* 0x0000000100007810 */ /* 0x000fe20007ffe0ff */
[----:B--2---:R-:W-:Y:S01]  /*6890*/  STS.128 [R9.X16], R40 ;  /* 0x0000002809007388 */ /* 0x004fe2000000cc00 */
[----:B------:R-:W-:-:S06]  /*68a0*/  NOP ;  /* 0x0000000000007918 */ /* 0x000fcc0000000000 */
[----:B------:R-:W0:Y:S02]  /*68b0*/  LDS.128 R44, [R9.X16] ;  /* 0x00000000092c7984 */ /* 0x000e24000000cc00 */
[--C-:B0-----:R-:W-:Y:S02]  /*68c0*/  PRMT R38, RZ, 0x5410, R44.reuse ;  /* 0x00005410ff267816 */ /* 0x101fe4000000002c */
[----:B------:R-:W-:-:S03]  /*68d0*/  PRMT R44, RZ, 0x7610, R44 ;  /* 0x00007610ff2c7816 */ /* 0x000fc6000000002c */
[--C-:B------:R-:W-:Y:S02]  /*68e0*/  FADD.FTZ R38, R38, R17.reuse ;  /* 0x0000001126267221 */ /* 0x100fe40000010000 */
[----:B------:R-:W-:Y:S01]  /*68f0*/  FADD.FTZ R44, R44, R17 ;  /* 0x000000112c2c7221 */ /* 0x000fe20000010000 */
[----:B------:R-:W-:Y:S02]  /*6900*/  BAR.SYNC.DEFER_BLOCKING 0x0 ;  /* 0x0000000000007b1d */ /* 0x000fe40000010000 */
[----:B------:R-:W-:Y:S02]  /*6910*/  FSETP.GTU.FTZ.AND P6, PT, R38, 20, PT ;  /* 0x41a000002600780b */ /* 0x000fe40003fdc000 */
[----:B------:R-:W-:-:S11]  /*6920*/  FSETP.GTU.FTZ.AND P0, PT, R44, 20, PT ;  /* 0x41a000002c00780b */ /* 0x000fd60003f1c000 */
[----:B------:R-:W-:Y:S01]  /*6930*/  @!P6 FMUL.FTZ R37, R38, -1.4426950216293334961 ;  /* 0xbfb8aa3b2625e820 */ /* 0x000fe20000410000 */
[----:B------:R-:W-:Y:S01]  /*6940*/  PRMT R38, RZ, 0x5410, R45 ;  /* 0x00005410ff267816 */ /* 0x000fe2000000002d */
[----:B------:R-:W-:-:S04]  /*6950*/  @!P0 FMUL.FTZ R39, R44, -1.4426950216293334961 ;  /* 0xbfb8aa3b2c278820 */ /* 0x000fc80000410000 */
[----:B------:R-:W0:Y:S01]  /*6960*/  @!P6 MUFU.EX2 R37, R37 ;  /* 0x000000250025e308 */ /* 0x000e220000000800 */
[----:B------:R-:W-:Y:S01]  /*6970*/  FADD.FTZ R40, R38, R17 ;  /* 0x0000001126287221 */ /* 0x000fe20000010000 */
[----:B------:R-:W-:-:S04]  /*6980*/  PRMT R38, RZ, 0x7610, R45 ;  /* 0x00007610ff267816 */ /* 0x000fc8000000002d */
[----:B------:R-:W-:Y:S01]  /*6990*/  FSETP.GTU.FTZ.AND P1, PT, R40, 20, PT ;  /* 0x41a000002800780b */ /* 0x000fe20003f3c000 */
[----:B------:R-:W-:Y:S01]  /*69a0*/  FADD.FTZ R42, R38, R17 ;  /* 0x00000011262a7221 */ /* 0x000fe20000010000 */
[----:B------:R-:W1:Y:S04]  /*69b0*/  @!P0 MUFU.EX2 R39, R39 ;  /* 0x0000002700278308 */ /* 0x000e680000000800 */
[----:B------:R-:W-:Y:S01]  /*69c0*/  FSETP.GTU.FTZ.AND P2, PT, R42, 20, PT ;  /* 0x41a000002a00780b */ /* 0x000fe20003f5c000 */
[----:B0-----:R-:W-:-:S06]  /*69d0*/  @!P6 FADD.FTZ R38, R37, 1 ;  /* 0x3f8000002526e421 */ /* 0x001fcc0000010000 */
[----:B------:R-:W-:Y:S01]  /*69e0*/  @!P1 FMUL.FTZ R37, R40, -1.4426950216293334961 ;  /* 0xbfb8aa3b28259820 */ /* 0x000fe20000410000 */
[----:B------:R0:W2:Y:S01]  /*69f0*/  @!P6 MUFU.RCP R41, R38 ;  /* 0x000000260029e308 */ /* 0x0000a20000001000 */
[----:B-1----:R-:W-:-:S04]  /*6a00*/  @!P0 FADD.FTZ R39, R39, 1 ;  /* 0x3f80000027278421 */ /* 0x002fc80000010000 */
[----:B------:R-:W-:-:S03]  /*6a10*/  @!P2 FMUL.FTZ R40, R42, -1.4426950216293334961 ;  /* 0xbfb8aa3b2a28a820 */ /* 0x000fc60000410000 */
[----:B------:R-:W1:Y:S01]  /*6a20*/  @!P1 MUFU.EX2 R37, R37 ;  /* 0x0000002500259308 */ /* 0x000e620000000800 */
[--C-:B0-----:R-:W-:Y:S02]  /*6a30*/  PRMT R38, RZ, 0x5410, R46.reuse ;  /* 0x00005410ff267816 */ /* 0x101fe4000000002e */
[----:B------:R-:W-:-:S03]  /*6a40*/  PRMT R46, RZ, 0x7610, R46 ;  /* 0x00007610ff2e7816 */ /* 0x000fc6000000002e */
[----:B------:R-:W-:Y:S01]  /*6a50*/  FADD.FTZ R43, R38, R17 ;  /* 0x00000011262b7221 */ /* 0x000fe20000010000 */
[----:B------:R-:W-:Y:S01]  /*6a60*/  PRMT R38, RZ, 0x5410, R47 ;  /* 0x00005410ff267816 */ /* 0x000fe2000000002f */
[--C-:B------:R-:W-:Y:S01]  /*6a70*/  FADD.FTZ R46, R46, R17.reuse ;  /* 0x000000112e2e7221 */ /* 0x100fe20000010000 */
[----:B------:R0:W3:Y:S01]  /*6a80*/  @!P2 MUFU.EX2 R44, R40 ;  /* 0x00000028002ca308 */ /* 0x0000e20000000800 */
[----:B--2---:R-:W-:Y:S01]  /*6a90*/  @!P6 FMUL.FTZ R30, R30, R41 ;  /* 0x000000291e1ee220 */ /* 0x004fe20000410000 */
[----:B------:R-:W-:Y:S01]  /*6aa0*/  FSETP.GTU.FTZ.AND P3, PT, R43, 20, PT ;  /* 0x41a000002b00780b */ /* 0x000fe20003f7c000 */
[----:B------:R-:W-:Y:S01]  /*6ab0*/  FADD.FTZ R42, R38, R17 ;  /* 0x00000011262a7221 */ /* 0x000fe20000010000 */
[----:B------:R-:W-:Y:S02]  /*6ac0*/  PRMT R38, RZ, 0x7610, R47 ;  /* 0x00007610ff267816 */ /* 0x000fe4000000002f */
[----:B------:R-:W-:Y:S01]  /*6ad0*/  FSETP.GTU.FTZ.AND P4, PT, R46, 20, PT ;  /* 0x41a000002e00780b */ /* 0x000fe20003f9c000 */
[----:B-1----:R-:W-:Y:S01]  /*6ae0*/  @!P1 FADD.FTZ R37, R37, 1 ;  /* 0x3f80000025259421 */ /* 0x002fe20000010000 */
[----:B------:R-:W-:Y:S01]  /*6af0*/  FSETP.GTU.FTZ.AND P5, PT, R42, 20, PT ;  /* 0x41a000002a00780b */ /* 0x000fe20003fbc000 */
[----:B------:R-:W-:Y:S01]  /*6b00*/  FADD.FTZ R47, R38, R17 ;  /* 0x00000011262f7221 */ /* 0x000fe20000010000 */
[----:B0-----:R-:W-:Y:S01]  /*6b10*/  F2FP.BF16.PACK_AB R40, R27, R28 ;  /* 0x0000001c1b28723e */ /* 0x001fe200000010ff */
[----:B------:R-:W0:Y:S03]  /*6b20*/  @!P0 MUFU.RCP R48, R39 ;  /* 0x0000002700308308 */ /* 0x000e260000001000 */
[----:B------:R-:W-:Y:S01]  /*6b30*/  FSETP.GTU.FTZ.AND P6, PT, R47, 20, PT ;  /* 0x41a000002f00780b */ /* 0x000fe20003fdc000 */
[----:B------:R-:W-:Y:S01]  /*6b40*/  @!P3 FMUL.FTZ R38, R43, -1.4426950216293334961 ;  /* 0xbfb8aa3b2b26b820 */ /* 0x000fe20000410000 */
[----:B------:R-:W-:Y:S01]  /*6b50*/  F2FP.BF16.PACK_AB R43, R21, R22 ;  /* 0x00000016152b723e */ /* 0x000fe200000010ff */
[----:B---3--:R-:W-:-:S02]  /*6b60*/  @!P2 FADD.FTZ R44, R44, 1 ;  /* 0x3f8000002c2ca421 */ /* 0x008fc40000010000 */
[----:B------:R-:W-:Y:S01]  /*6b70*/  @!P4 FMUL.FTZ R41, R46, -1.4426950216293334961 ;  /* 0xbfb8aa3b2e29c820 */ /* 0x000fe20000410000 */
[----:B------:R1:W2:Y:S01]  /*6b80*/  @!P1 MUFU.RCP R50, R37 ;  /* 0x0000002500329308 */ /* 0x0002a20000001000 */
[----:B------:R-:W-:Y:S01]  /*6b90*/  @!P5 FMUL.FTZ R46, R42, -1.4426950216293334961 ;  /* 0xbfb8aa3b2a2ed820 */ /* 0x000fe20000410000 */
[----:B------:R-:W-:Y:S01]  /*6ba0*/  F2FP.BF16.PACK_AB R42, R23, R24 ;  /* 0x00000018172a723e */ /* 0x000fe200000010ff */
[----:B------:R-:W-:-:S04]  /*6bb0*/  IMAD R23, R15, c[0x0][0x2d8], RZ ;  /* 0x0000b6000f177a24 */ /* 0x000fc800078e02ff */
[----:B------:R-:W-:Y:S01]  /*6bc0*/  @!P6 FMUL.FTZ R47, R47, -1.4426950216293334961 ;  /* 0xbfb8aa3b2f2fe820 */ /* 0x000fe20000410000 */
[----:B------:R-:W3:Y:S01]  /*6bd0*/  @!P3 MUFU.EX2 R38, R38 ;  /* 0x000000260026b308 */ /* 0x000ee20000000800 */
[----:B-1----:R-:W-:Y:S02]  /*6be0*/  IMAD R37, R16, c[0x0][0x2dc], R23 ;  /* 0x0000b70010257a24 */ /* 0x002fe400078e0217 */
[----:B0-----:R-:W-:-:S05]  /*6bf0*/  @!P0 FMUL.FTZ R29, R29, R48 ;  /* 0x000000301d1d8220 */ /* 0x001fca0000410000 */
[----:B------:R0:W1:Y:S01]  /*6c00*/  @!P4 MUFU.EX2 R45, R41 ;  /* 0x00000029002dc308 */ /* 0x0000620000000800 */
[----:B--2---:R-:W-:Y:S01]  /*6c10*/  @!P1 FMUL.FTZ R31, R31, R50 ;  /* 0x000000321f1f9220 */ /* 0x004fe20000410000 */
[----:B------:R-:W-:-:S04]  /*6c20*/  IADD3 R72, P1, R72, -0x200, RZ ;  /* 0xfffffe0048487810 */ /* 0x000fc80007f3e0ff */
[----:B------:R-:W-:Y:S01]  /*6c30*/  IADD3.X R73, R73, -0x1, RZ, P1, !PT ;  /* 0xffffffff49497810 */ /* 0x000fe20000ffe4ff */
[----:B---3--:R-:W-:Y:S01]  /*6c40*/  @!P3 FADD.FTZ R21, R38, 1 ;  /* 0x3f8000002615b421 */ /* 0x008fe20000010000 */
[----:B0-----:R-:W-:Y:S01]  /*6c50*/  F2FP.BF16.PACK_AB R41, R25, R26 ;  /* 0x0000001a1929723e */ /* 0x001fe200000010ff */
[----:B------:R-:W0:Y:S01]  /*6c60*/  @!P5 MUFU.EX2 R46, R46 ;  /* 0x0000002e002ed308 */ /* 0x000e220000000800 */
[----:B------:R-:W-:Y:S02]  /*6c70*/  SHF.L.U32 R38, R49, 0x8, RZ ;  /* 0x0000000831267819 */ /* 0x000fe400000006ff */
[----:B------:R-:W-:Y:S01]  /*6c80*/  IADD3 R4, P1, R4, -0x400, RZ ;  /* 0xfffffc0004047810 */ /* 0x000fe20007f3e0ff */
[----:B------:R2:W-:Y:S01]  /*6c90*/  STS.128 [R9.X16], R40 ;  /* 0x0000002809007388 */ /* 0x0005e2000000cc00 */
[----:B------:R-:W-:-:S06]  /*6ca0*/  NOP ;  /* 0x0000000000007918 */ /* 0x000fcc0000000000 */
[----:B------:R-:W3:Y:S01]  /*6cb0*/  LDS.128 R24, [R9.X16] ;  /* 0x0000000009187984 */ /* 0x000ee2000000cc00 */
[--C-:B------:R-:W-:Y:S01]  /*6cc0*/  SHF.R.S32.HI R39, RZ, 0x1f, R38.reuse ;  /* 0x0000001fff277819 */ /* 0x100fe20000011426 */
[----:B------:R4:W5:Y:S01]  /*6cd0*/  @!P3 MUFU.RCP R28, R21 ;  /* 0x00000015001cb308 */ /* 0x0009620000001000 */
[----:B-1----:R-:W-:Y:S01]  /*6ce0*/  @!P4 FADD.FTZ R45, R45, 1 ;  /* 0x3f8000002d2dc421 */ /* 0x002fe20000010000 */
[----:B------:R-:W-:Y:S01]  /*6cf0*/  IADD3.X R3, R3, -0x1, RZ, P1, !PT ;  /* 0xffffffff03037810 */ /* 0x000fe20000ffe4ff */
[----:B0-----:R-:W-:Y:S02]  /*6d00*/  @!P5 FADD.FTZ R46, R46, 1 ;  /* 0x3f8000002e2ed421 */ /* 0x001fe40000010000 */
[----:B------:R-:W-:-:S03]  /*6d10*/  IMAD.WIDE.U32 R22, R16, c[0x0][0x2d8], R38 ;  /* 0x0000b60010167a25 */ /* 0x000fc600078e0026 */
[----:B------:R-:W0:Y:S01]  /*6d20*/  @!P6 MUFU.EX2 R47, R47 ;  /* 0x0000002f002fe308 */ /* 0x000e220000000800 */
[----:B----4-:R-:W-:Y:S01]  /*6d30*/  IMAD R21, R19, c[0x0][0x2e0], RZ ;  /* 0x0000b80013157a24 */ /* 0x010fe200078e02ff */
[----:B------:R-:W-:Y:S01]  /*6d40*/  IADD3 R23, R23, R37, RZ ;  /* 0x0000002517177210 */ /* 0x000fe20007ffe0ff */
[----:B------:R-:W-:-:S04]  /*6d50*/  IMAD.WIDE.U32 R38, R16, c[0x0][0x2f8], R38 ;  /* 0x0000be0010267a25 */ /* 0x000fc800078e0026 */
[C---:B------:R-:W-:Y:S01]  /*6d60*/  IMAD R37, R20.reuse, c[0x0][0x2e4], R21 ;  /* 0x0000b90014257a24 */ /* 0x040fe200078e0215 */
[----:B------:R-:W1:Y:S01]  /*6d70*/  @!P4 MUFU.RCP R45, R45 ;  /* 0x0000002d002dc308 */ /* 0x000e620000001000 */
[----:B------:R-:W-:-:S04]  /*6d80*/  IMAD.WIDE.U32 R22, R20, c[0x0][0x2e0], R22 ;  /* 0x0000b80014167a25 */ /* 0x000fc800078e0016 */
[----:B-----5:R-:W-:Y:S01]  /*6d90*/  @!P3 FMUL.FTZ R33, R33, R28 ;  /* 0x0000001c2121b220 */ /* 0x020fe20000410000 */
[----:B------:R-:W-:Y:S01]  /*6da0*/  IADD3 R23, R23, R37, RZ ;  /* 0x0000002517177210 */ /* 0x000fe20007ffe0ff */
[----:B------:R-:W-:Y:S01]  /*6db0*/  IMAD R37, R19, c[0x0][0x300], RZ ;  /* 0x0000c00013257a24 */ /* 0x000fe200078e02ff */
[----:B--2---:R-:W-:Y:S01]  /*6dc0*/  LEA R40, P0, R22, c[0x0][0x330], 0x1 ;  /* 0x0000cc0016287a11 */ /* 0x004fe200078008ff */
[----:B0-----:R-:W-:Y:S01]  /*6dd0*/  @!P6 FADD.FTZ R47, R47, 1 ;  /* 0x3f8000002f2fe421 */ /* 0x001fe20000010000 */
[----:B------:R-:W0:Y:S01]  /*6de0*/  @!P5 MUFU.RCP R46, R46 ;  /* 0x0000002e002ed308 */ /* 0x000e220000001000 */
[----:B------:R-:W-:Y:S02]  /*6df0*/  IADD3 R8, P3, R8, -0x200, RZ ;  /* 0xfffffe0008087810 */ /* 0x000fe40007f7e0ff */
[----:B------:R-:W-:Y:S02]  /*6e00*/  LEA.HI.X R41, R22, c[0x0][0x334], R23, 0x1, P0 ;  /* 0x0000cd0016297a11 */ /* 0x000fe400000f0c17 */
[----:B------:R-:W-:Y:S01]  /*6e10*/  IADD3.X R7, R7, -0x1, RZ, P3, !PT ;  /* 0xffffffff07077810 */ /* 0x000fe20001ffe4ff */
[----:B-1----:R-:W-:-:S02]  /*6e20*/  @!P4 FMUL.FTZ R34, R34, R45 ;  /* 0x0000002d2222c220 */ /* 0x002fc40000410000 */
[----:B------:R-:W-:Y:S01]  /*6e30*/  IMAD.WIDE R22, R10, 0x10, R40 ;  /* 0x000000100a167825 */ /* 0x000fe200078e0228 */
[----:B------:R-:W1:Y:S04]  /*6e40*/  @!P6 MUFU.RCP R47, R47 ;  /* 0x0000002f002fe308 */ /* 0x000e680000001000 */
[----:B---3--:R2:W-:Y:S01]  /*6e50*/  STG.E.128 [R22.64], R24 ;  /* 0x0000001816007986 */ /* 0x0085e2000c101d06 */
[----:B0-----:R-:W-:-:S03]  /*6e60*/  @!P5 FMUL.FTZ R35, R35, R46 ;  /* 0x0000002e2323d220 */ /* 0x001fc60000410000 */
[----:B------:R0:W3:Y:S01]  /*6e70*/  @!P2 MUFU.RCP R21, R44 ;  /* 0x0000002c0015a308 */ /* 0x0000e20000001000 */
[----:B------:R-:W-:Y:S01]  /*6e80*/  F2FP.BF16.PACK_AB R46, R34, R33 ;  /* 0x00000021222e723e */ /* 0x000fe200000010ff */
[----:B-1----:R-:W-:Y:S01]  /*6e90*/  @!P6 FMUL.FTZ R36, R36, R47 ;  /* 0x0000002f2424e220 */ /* 0x002fe20000410000 */
[----:B0-----:R-:W-:Y:S01]  /*6ea0*/  F2FP.BF16.PACK_AB R44, R29, R30 ;  /* 0x0000001e1d2c723e */ /* 0x001fe200000010ff */
[----:B------:R-:W-:-:S03]  /*6eb0*/  FADD.FTZ R30, R30, R11 ;  /* 0x0000000b1e1e7221 */ /* 0x000fc60000010000 */
[----:B------:R-:W-:Y:S01]  /*6ec0*/  F2FP.BF16.PACK_AB R47, R36, R35 ;  /* 0x00000023242f723e */ /* 0x000fe200000010ff */
[----:B------:R-:W-:Y:S02]  /*6ed0*/  FADD.FTZ R30, R30, R29 ;  /* 0x0000001d1e1e7221 */ /* 0x000fe40000010000 */
[----:B---3--:R-:W-:Y:S01]  /*6ee0*/  @!P2 FMUL.FTZ R32, R32, R21 ;  /* 0x000000152020a220 */ /* 0x008fe20000410000 */
[----:B------:R-:W-:Y:S01]  /*6ef0*/  BAR.SYNC.DEFER_BLOCKING 0x0 ;  /* 0x0000000000007b1d */ /* 0x000fe20000010000 */
[----:B------:R-:W-:Y:S01]  /*6f00*/  IMAD R21, R15, c[0x0][0x2f8], RZ ;  /* 0x0000be000f157a24 */ /* 0x000fe200078e02ff */
[----:B------:R-:W-:Y:S02]  /*6f10*/  IADD3 R6, P2, R6, -0x200, RZ ;  /* 0xfffffe0006067810 */ /* 0x000fe40007f5e0ff */
[----:B------:R-:W-:Y:S01]  /*6f20*/  F2FP.BF16.PACK_AB R45, R32, R31 ;  /* 0x0000001f202d723e */ /* 0x000fe200000010ff */
[----:B------:R-:W-:Y:S01]  /*6f30*/  IMAD R21, R16, c[0x0][0x2fc], R21 ;  /* 0x0000bf0010157a24 */ /* 0x000fe200078e0215 */
[----:B------:R-:W-:Y:S01]  /*6f40*/  IADD3.X R5, R5, -0x1, RZ, P2, !PT ;  /* 0xffffffff05057810 */ /* 0x000fe200017fe4ff */
[----:B------:R-:W-:-:S03]  /*6f50*/  FADD.FTZ R31, R30, R31 ;  /* 0x0000001f1e1f7221 */ /* 0x000fc60000010000 */
[----:B------:R-:W-:Y:S01]  /*6f60*/  IADD3 R39, R39, R21, RZ ;  /* 0x0000001527277210 */ /* 0x000fe20007ffe0ff */
[C---:B------:R-:W-:Y:S02]  /*6f70*/  IMAD R21, R20.reuse, c[0x0][0x304], R37 ;  /* 0x0000c10014157a24 */ /* 0x040fe400078e0225 */
[----:B------:R-:W-:Y:S02]  /*6f80*/  FADD.FTZ R32, R31, R32 ;  /* 0x000000201f207221 */ /* 0x000fe40000010000 */
[----:B--2---:R-:W-:-:S04]  /*6f90*/  IMAD.WIDE.U32 R22, R20, c[0x0][0x300], R38 ;  /* 0x0000c00014167a25 */ /* 0x004fc800078e0026 */
        /* <DEDUP_REMOVED lines=11> */
[----:B------:R-:W-:-:S04]  /*7050*/  IMAD.WIDE R22, R10, 0x10, R24 ;  /* 0x000000100a167825 */ /* 0x000fc800078e0218 */
[----:B------:R-:W-:Y:S01]  /*7060*/  FADD.FTZ R11, R11, R36 ;  /* 0x000000240b0b7221 */ /* 0x000fe20000010000 */
[----:B0-----:R0:W-:Y:S05]  /*7070*/  STG.E.128 [R22.64], R40 ;  /* 0x0000002816007986 */ /* 0x0011ea000c101d06 */
[----:B------:R-:W-:Y:S01]  /*7080*/  @!P0 CALL.REL.NOINC `(.L_x_12335) ;  /* 0x0000001000008944 */ /* 0x000fe20003c00000 */
[----:B------:R-:W-:Y:S05]  /*7090*/  BRA `(.L_x_12400) ;  /* 0xffff96f000007947 */ /* 0x000fea000383ffff */
.L_x_12335:
        /* <DEDUP_REMOVED lines=15> */
[----:B------:R-:W1:Y:S02]  /*7190*/  SHFL.DOWN P1, R2, R5, 0x8, 0x1f ;  /* 0x09001f0005027f89 */ /* 0x000e640000020000 */
[----:B-1----:R-:W-:-:S05]  /*71a0*/  @P1 FADD R2, R5, R2 ;  /* 0x0000000205021221 */ /* 0x002fca0000000000 */
[----:B------:R-:W1:Y:S02]  /*71b0*/  SHFL.DOWN P1, R7, R2, 0x10, 0x1f ;  /* 0x0a001f0002077f89 */ /* 0x000e640000020000 */
[----:B-1----:R-:W-:Y:S01]  /*71c0*/  @P1 FADD R7, R2, R7 ;  /* 0x0000000702071221 */ /* 0x002fe20000000000 */
[----:B--2---:R-:W-:-:S04]  /*71d0*/  ISETP.NE.AND P1, PT, R4, RZ, PT ;  /* 0x000000ff0400720c */ /* 0x004fc80003f25270 */
[----:B------:R1:W-:Y:S04]  /*71e0*/  @!P2 STS [0xc64], R7 ;  /* 0x000c6407ff00a388 */ /* 0x0003e80000000800 */
[----:B------:R-:W-:Y:S06]  /*71f0*/  BAR.SYNC.DEFER_BLOCKING 0x0 ;  /* 0x0000000000007b1d */ /* 0x000fec0000010000 */
[----:B------:R-:W-:Y:S05]  /*7200*/  @P1 BRA `(.L_x_12402) ;  /* 0x0000001000001947 */ /* 0x000fea0003800000 */
[----:B-1----:R1:W-:Y:S02]  /*7210*/  RED.E.ADD.F32.FTZ.RN.STRONG.GPU [R76.64], R7 ;  /* 0x000000074c00798e */ /* 0x0023e4000c10e786 */
.L_x_12402:
[----:B-1----:R-:W-:Y:S05]  /*7220*/  BSYNC B0 ;  /* 0x0000000000007941 */ /* 0x002fea0003800000 */
.L_x_12401:
        /* <DEDUP_REMOVED lines=16> */
[----:B---3--:R-:W-:-:S04]  /*7330*/  ISETP.NE.AND P0, PT, R13, RZ, PT ;  /* 0x000000ff0d00720c */ /* 0x008fc80003f05270 */
[----:B------:R1:W-:Y:S04]  /*7340*/  @!P1 STS [0xc64], R4 ;  /* 0x000c6404ff009388 */ /* 0x0003e80000000800 */
[----:B------:R-:W-:Y:S06]  /*7350*/  BAR.SYNC.DEFER_BLOCKING 0x0 ;  /* 0x0000000000007b1d */ /* 0x000fec0000010000 */
[----:B------:R-:W-:Y:S05]  /*7360*/  @P0 BRA `(.L_x_12405) ;  /* 0x0000004000000947 */ /* 0x000fea0003800000 */
[----:B-1----:R1:W-:Y:S01]  /*7370*/  RED.E.ADD.F32.FTZ.RN.STRONG.GPU [R74.64], R4 ;  /* 0x000000044a00798e */ /* 0x0023e2000c10e786 */
[----:B------:R-:W-:Y:S01]  /*7380*/  HFMA2.MMA R13, -RZ, RZ, 0, 0 ;  /* 0x00000000ff0d7435 */ /* 0x000fe200000001ff */
[----:B------:R-:W-:Y:S05]  /*7390*/  BRA `(.L_x_12405) ;  /* 0x0000001000007947 */ /* 0x000fea0003800000 */
.L_x_12404:
[----:B------:R-:W1:Y:S02]  /*73a0*/  S2R R13, SR_TID.X ;  /* 0x00000000000d7919 */ /* 0x000e640000002100 */
.L_x_12405:
[----:B-1----:R-:W-:Y:S05]  /*73b0*/  BSYNC B0 ;  /* 0x0000000000007941 */ /* 0x002fea0003800000 */
.L_x_12403:
        /* <DEDUP_REMOVED lines=8> */
[----:B0-----:R-:W-:-:S04]  /*7440*/  IADD3 R23, R7, R3, RZ ;  /* 0x0000000307177210 */ /* 0x001fc80007ffe0ff */
[----:B------:R-:W-:Y:S02]  /*7450*/  IADD3 R19, R21, R19, RZ ;  /* 0x0000001315137210 */ /* 0x000fe40007ffe0ff */
.L_x_12406:
[----:B0-----:R-:W0:Y:S01]  /*7460*/  LDS.64 R14, [R13.X8+0x31b0] ;  /* 0x0031b0000d0e7984 */ /* 0x001e220000008a00 */
[----:B------:R-:W-:Y:S01]  /*7470*/  SHF.R.S32.HI R0, RZ, 0x1f, R13 ;  /* 0x0000001fff007819 */ /* 0x000fe2000001140d */
[----:B------:R-:W-:Y:S01]  /*7480*/  YIELD ;  /* 0x0000000000007946 */ /* 0x000fe20003800000 */
[----:B------:R-:W-:Y:S01]  /*7490*/  MOV R2, R20 ;  /* 0x0000001400027202 */ /* 0x000fe20000000f00 */
[----:B-----5:R1:W2:Y:S01]  /*74a0*/  LDS.64 R16, [R13.X8+0x39b0] ;  /* 0x0039b0000d107984 */ /* 0x0202a20000008a00 */
        /* <DEDUP_REMOVED lines=23> */
.L_x_12407:
        /* <DEDUP_REMOVED lines=14> */
.L_x_14742:


//--------------------- .text._Z25selective_scan_bwd_kernelI32Selective_Scan_bwd_kernel_traitsILi32ELi8ELb1ELb0ELb1ELb1ELb1EN3c108BFloat16ENS1_7complexIfEEEEv12SSMParamsBwd --------------------------
	.section	.text._Z25selective_scan_bwd_kernelI32Selective_Scan_bwd_kernel_traitsILi32ELi8ELb1ELb0ELb1ELb1ELb1EN3c108BFloat16ENS1_7complexIfEEEEv12SSMParamsBwd,"ax",@progbits
	.sectioninfo	@"SHI_REGISTERS=170"
	.align	128
        .global         _Z25selective_scan_bwd_kernelI32Selective_Scan_bwd_kernel_traitsILi32ELi8ELb1ELb0ELb1ELb1ELb1EN3c108BFloat16ENS1_7complexIfEEEEv12SSMParamsBwd
        .type           _Z25selective_scan_bwd_kernelI32Selective_Scan_bwd_kernel_traitsILi32ELi8ELb1ELb0ELb1ELb1ELb1EN3c108BFloat16ENS1_7complexIfEEEEv12SSMParamsBwd,@function
        .size           _Z25selective_scan_bwd_kernelI32Selective_Scan_bwd_kernel_traitsILi32ELi8ELb1ELb0ELb1ELb1ELb1EN3c108BFloat16ENS1_7complexIfEEEEv12SSMParamsBwd,(.L_x_14743 - _Z25selective_scan_bwd_kernelI32Selective_Scan_bwd_kernel_traitsILi32ELi8ELb1ELb0ELb1ELb1ELb1EN3c108BFloat16ENS1_7complexIfEEEEv12SSMParamsBwd)
        .other          _Z25selective_scan_bwd_kernelI32Selective_Scan_bwd_kernel_traitsILi32ELi8ELb1ELb0ELb1ELb1ELb1EN3c108BFloat16ENS1_7complexIfEEEEv12SSMParamsBwd,@"STO_CUDA_ENTRY STV_DEFAULT"
_Z25selective_scan_bwd_kernelI32Selective_Scan_bwd_kernel_traitsILi32ELi8ELb1ELb0ELb1ELb1ELb1EN3c108BFloat16ENS1_7complexIfEEEEv12SSMParamsBwd:
.text._Z25selective_scan_bwd_kernelI32Selective_Scan_bwd_kernel_traitsILi32ELi8ELb1ELb0ELb1ELb1ELb1EN3c108BFloat16ENS1_7complexIfEEEEv12SSMParamsBwd:
        /* <DEDUP_REMOVED lines=22> */
[----:B------:R-:W-:Y:S01]  /*0160*/  CS2R R70, SRZ ;  /* 0x0000000000467805 */ /* 0x000fe2000001ff00 */
[----:B------:R-:W-:Y:S01]  /*0170*/  MOV R22, c[0x0][0x174] ;  /* 0x00005d0000167a02 */ /* 0x000fe20000000f00 */
[----:B------:R-:W-:Y:S01]  /*0180*/  CS2R R68, SRZ ;  /* 0x0000000000447805 */ /* 0x000fe2000001ff00 */
[----:B------:R-:W-:Y:S01]  /*0190*/  HFMA2.MMA R37, -RZ, RZ, 0, 0 ;  /* 0x00000000ff257435 */ /* 0x000fe200000001ff */
[----:B0-----:R-:W-:Y:S01]  /*01a0*/  IABS R2, R19 ;  /* 0x0000001300027213 */ /* 0x001fe20000000000 */
[C---:B------:R-:W-:Y:S01]  /*01b0*/  IMAD R10, R14.reuse, c[0x0][0x1b0], RZ ;  /* 0x00006c000e0a7a24 */ /* 0x040fe200078e02ff */
[----:B-1----:R-:W-:Y:S01]  /*01c0*/  HFMA2.MMA R6, -RZ, RZ, 0, 0 ;  /* 0x00000000ff067435 */ /* 0x002fe200000001ff */
[----:B----4-:R-:W-:-:S02]  /*01d0*/  IMAD R4, R14, c[0x0][0x1d0], RZ ;  /* 0x000074000e047a24 */ /* 0x010fc400078e02ff */
[----:B------:R-:W-:Y:S02]  /*01e0*/  IMAD R23, R15, c[0x0][0x1b4], R10 ;  /* 0x00006d000f177a24 */ /* 0x000fe400078e020a */
[----:B------:R-:W-:Y:S01]  /*01f0*/  IMAD R10, R18, c[0x0][0x280], RZ ;  /* 0x0000a000120a7a24 */ /* 0x000fe200078e02ff */
[----:B---3--:R-:W-:-:S03]  /*0200*/  IADD3 R8, RZ, -R7, RZ ;  /* 0x80000007ff087210 */ /* 0x008fc60007ffe0ff */
[----:B------:R-:W-:Y:S02]  /*0210*/  IMAD R10, R19, c[0x0][0x284], R10 ;  /* 0x0000a100130a7a24 */ /* 0x000fe400078e020a */
[----:B------:R-:W-:-:S04]  /*0220*/  IMAD R3, R8, R11, RZ ;  /* 0x0000000b08037224 */ /* 0x000fc800078e02ff */
        /* <DEDUP_REMOVED lines=32> */
[----:B------:R-:W-:Y:S01]  /*0430*/  IMAD R0, R18, c[0x0][0x1e8], RZ ;  /* 0x00007a0012007a24 */ /* 0x000fe200078e02ff */
[----:B------:R-:W-:Y:S01]  /*0440*/  @!P2 IADD3 R13, -R13, RZ, RZ ;  /* 0x000000ff0d0da210 */ /* 0x000fe20007ffe1ff */
[----:B------:R-:W-:Y:S01]  /*0450*/  IMAD.WIDE.U32 R2, R19, c[0x0][0x1e8], R4 ;  /* 0x00007a0013027a25 */ /* 0x000fe200078e0004 */
[----:B------:R-:W-:-:S02]  /*0460*/  @!P1 LOP3.LUT R13, RZ, c[0x0][0x178], RZ, 0x33, !PT ;  /* 0x00005e00ff0d9a12 */ /* 0x000fc400078e33ff */
[----:B------:R-:W-:Y:S01]  /*0470*/  ISETP.GE.AND P3, PT, R22, 0x1, PT ;  /* 0x000000011600780c */ /* 0x000fe20003f66270 */
[----:B------:R-:W-:Y:S01]  /*0480*/  IMAD R0, R19, c[0x0][0x1ec], R0 ;  /* 0x00007b0013007a24 */ /* 0x000fe200078e0200 */
[----:B------:R-:W-:Y:S01]  /*0490*/  IADD3 R67, P0, R11, R2, RZ ;  /* 0x000000020b437210 */ /* 0x000fe20007f1e0ff */
[----:B------:R-:W-:Y:S01]  /*04a0*/  IMAD.WIDE.U32 R4, R19, c[0x0][0x280], R6 ;  /* 0x0000a00013047a25 */ /* 0x000fe200078e0006 */
[----:B------:R-:W-:Y:S02]  /*04b0*/  SHF.R.S32.HI R12, RZ, 0x1f, R13 ;  /* 0x0000001fff0c7819 */ /* 0x000fe4000001140d */
[----:B------:R-:W-:Y:S01]  /*04c0*/  IADD3.X R2, R21, R3, R0, P0, !PT ;  /* 0x0000000315027210 */ /* 0x000fe200007fe400 */
[----:B------:R-:W-:Y:S01]  /*04d0*/  IMAD.WIDE.U32 R8, R13, c[0x0][0x1c8], R8 ;  /* 0x000072000d087a25 */ /* 0x000fe200078e0008 */
[----:B------:R-:W-:Y:S02]  /*04e0*/  LEA R7, P0, R20, c[0x0][0x240], 0x1 ;  /* 0x0000900014077a11 */ /* 0x000fe400078008ff */
[----:B------:R-:W-:Y:S01]  /*04f0*/  IADD3 R11, P2, R11, R4, RZ ;  /* 0x000000040b0b7210 */ /* 0x000fe20007f5e0ff */
[----:B------:R-:W-:Y:S01]  /*0500*/  IMAD R0, R12, c[0x0][0x1c8], RZ ;  /* 0x000072000c007a24 */ /* 0x000fe200078e02ff */
[----:B------:R-:W-:-:S02]  /*0510*/  LEA.HI.X R20, R20, c[0x0][0x244], R23, 0x1, P0 ;  /* 0x0000910014147a11 */ /* 0x000fc400000f0c17 */
[----:B------:R-:W-:Y:S02]  /*0520*/  ISETP.NE.U32.AND P0, PT, RZ, c[0x0][0x260], PT ;  /* 0x00009800ff007a0c */ /* 0x000fe40003f05070 */
[----:B------:R-:W-:Y:S02]  /*0530*/  LEA R66, P1, R67, c[0x0][0x248], 0x1 ;  /* 0x0000920043427a11 */ /* 0x000fe400078208ff */
[----:B------:R-:W-:Y:S02]  /*0540*/  ISETP.NE.AND.EX P0, PT, RZ, c[0x0][0x264], PT, P0 ;  /* 0x00009900ff007a0c */ /* 0x000fe40003f05300 */
[----:B------:R-:W-:Y:S01]  /*0550*/  IADD3.X R4, R21, R5, R10, P2, !PT ;  /* 0x0000000515047210 */ /* 0x000fe200017fe40a */
[----:B------:R-:W-:Y:S01]  /*0560*/  IMAD R5, R13, c[0x0][0x1cc], R0 ;  /* 0x000073000d057a24 */ /* 0x000fe200078e0200 */
[----:B------:R-:W-:Y:S02]  /*0570*/  LEA.HI.X R67, R67, c[0x0][0x24c], R2, 0x1, P1 ;  /* 0x0000930043437a11 */ /* 0x000fe400008f0c02 */
[----:B------:R-:W-:-:S02]  /*0580*/  ISETP.NE.U32.AND P1, PT, RZ, c[0x0][0x328], PT ;  /* 0x0000ca00ff007a0c */ /* 0x000fc40003f25070 */
[----:B------:R-:W-:Y:S02]  /*0590*/  ISETP.NE.U32.AND P2, PT, RZ, c[0x0][0x348], PT ;  /* 0x0000d200ff007a0c */ /* 0x000fe40003f45070 */
[----:B------:R-:W-:Y:S02]  /*05a0*/  ISETP.NE.AND.EX P1, PT, RZ, c[0x0][0x32c], PT, P1 ;  /* 0x0000cb00ff007a0c */ /* 0x000fe40003f25310 */
        /* <DEDUP_REMOVED lines=15> */
[C---:B------:R-:W-:Y:S02]  /*06a0*/  @P2 LEA R68, P5, R19.reuse, c[0x0][0x348], 0x2 ;  /* 0x0000d20013442a11 */ /* 0x040fe400078a10ff */
        /* <DEDUP_REMOVED lines=13> */
.L_x_12474:
[----:B------:R-:W-:Y:S01]  /*0780*/  BAR.SYNC.DEFER_BLOCKING 0x0 ;  /* 0x0000000000007b1d */ /* 0x000fe20000010000 */
[----:B0-----:R-:W-:Y:S02]  /*0790*/  MOV R20, R8 ;  /* 0x0000000800147202 */ /* 0x001fe40000000f00 */
[----:B------:R-:W-:-:S05]  /*07a0*/  MOV R21, R7 ;  /* 0x0000000700157202 */ /* 0x000fca0000000f00 */
[----:B0-----:R-:W-:-:S05]  /*07b0*/  IMAD.WIDE R20, R10, 0x10, R20 ;  /* 0x000000100a147825 */ /* 0x001fca00078e0214 */
[----:B------:R-:W2:Y:S01]  /*07c0*/  LDG.E.128 R28, [R20.64] ;  /* 0x00000006141c7981 */ /* 0x000ea2000c1e1d00 */
[----:B------:R-:W-:-:S03]  /*07d0*/  IMAD.WIDE R22, R10, 0x10, R66 ;  /* 0x000000100a167825 */ /* 0x000fc600078e0242 */
[----:B-12---:R-:W-:Y:S01]  /*07e0*/  STS.128 [R9.X16], R28 ;  /* 0x0000001c09007388 */ /* 0x006fe2000000cc00 */
[----:B------:R-:W-:-:S06]  /*07f0*/  NOP ;  /* 0x0000000000007918 */ /* 0x000fcc0000000000 */
[----:B------:R-:W-:Y:S04]  /*0800*/  LDS.128 R40, [R9.X16] ;  /* 0x0000000009287984 */ /* 0x000fe8000000cc00 */
[----:B------:R-:W-:Y:S06]  /*0810*/  BAR.SYNC.DEFER_BLOCKING 0x0 ;  /* 0x0000000000007b1d */ /* 0x000fec0000010000 */
[----:B------:R-:W2:Y:S01]  /*0820*/  LDG.E.128 R32, [R22.64] ;  /* 0x0000000616207981 */ /* 0x000ea2000c1e1d00 */
[----:B------:R-:W-:-:S02]  /*0830*/  MOV R20, R6 ;  /* 0x0000000600147202 */ /* 0x000fc40000000f00 */
[----:B------:R-:W-:-:S05]  /*0840*/  MOV R21, R5 ;  /* 0x0000000500157202 */ /* 0x000fca0000000f00 */
[----:B------:R-:W-:Y:S01]  /*0850*/  IMAD.WIDE R24, R10, 0x10, R20 ;  /* 0x000000100a187825 */ /* 0x000fe200078e0214 */
[----:B--2---:R-:W-:Y:S01]  /*0860*/  STS.128 [R9.X16], R32 ;  /* 0x0000002009007388 */ /* 0x004fe2000000cc00 */
[----:B------:R-:W-:-:S06]  /*0870*/  NOP ;  /* 0x0000000000007918 */ /* 0x000fcc0000000000 */
[----:B------:R-:W0:Y:S04]  /*0880*/  LDS.128 R48, [R9.X16] ;  /* 0x0000000009307984 */ /* 0x000e28000000cc00 */
[----:B------:R-:W-:Y:S06]  /*0890*/  BAR.SYNC.DEFER_BLOCKING 0x0 ;  /* 0x0000000000007b1d */ /* 0x000fec0000010000 */
[----:B------:R-:W2:Y:S01]  /*08a0*/  LDG.E.128 R24, [R24.64] ;  /* 0x0000000618187981 */ /* 0x000ea2000c1e1d00 */
[----:B------:R-:W-:Y:S01]  /*08b0*/  LEA R56, R2, 0xffffff00, 0x8 ;  /* 0xffffff0002387811 */ /* 0x000fe200078e40ff */
[----:B------:R-:W-:Y:S01]  /*08c0*/  IMAD R20, R14, c[0x0][0x1f0], RZ ;  /* 0x00007c000e147a24 */ /* 0x000fe200078e02ff */
[----:B------:R-:W-:Y:S01]  /*08d0*/  BSSY B0, `(.L_x_12409) ;  /* 0x0000045000007945 */ /* 0x000fe20003800000 */
[----:B------:R-:W-:Y:S01]  /*08e0*/  IMAD R22, R18, c[0x0][0x1f8], RZ ;  /* 0x00007e0012167a24 */ /* 0x000fe200078e02ff */
[----:B------:R-:W-:Y:S01]  /*08f0*/  SHF.R.S32.HI R57, RZ, 0x1f, R56 ;  /* 0x0000001fff397819 */ /* 0x000fe20000011438 */
[----:B------:R-:W-:-:S04]  /*0900*/  IMAD R23, R15, c[0x0][0x1f4], R20 ;  /* 0x00007d000f177a24 */ /* 0x000fc800078e0214 */
[----:B------:R-:W-:Y:S01]  /*0910*/  IMAD.WIDE.U32 R20, R15, c[0x0][0x1f0], R56 ;  /* 0x00007c000f147a25 */ /* 0x000fe200078e0038 */
[--C-:B0-----:R-:W-:Y:S02]  /*0920*/  PRMT R35, RZ, 0x5410, R48.reuse ;  /* 0x00005410ff237816 */ /* 0x101fe40000000030 */
[----:B------:R-:W-:Y:S02]  /*0930*/  PRMT R33, RZ, 0x7610, R48 ;  /* 0x00007610ff217816 */ /* 0x000fe40000000030 */
[----:B------:R-:W-:Y:S01]  /*0940*/  IADD3 R21, R21, R23, RZ ;  /* 0x0000001715157210 */ /* 0x000fe20007ffe0ff */
[----:B-----5:R-:W-:Y:S01]  /*0950*/  FADD.FTZ R35, R35, R16 ;  /* 0x0000001023237221 */ /* 0x020fe20000010000 */
[--C-:B------:R-:W-:Y:S01]  /*0960*/  PRMT R31, RZ, 0x5410, R49.reuse ;  /* 0x00005410ff1f7816 */ /* 0x100fe20000000031 */
[C---:B------:R-:W-:Y:S01]  /*0970*/  IMAD R23, R19.reuse, c[0x0][0x1fc], R22 ;  /* 0x00007f0013177a24 */ /* 0x040fe200078e0216 */
[----:B------:R-:W-:Y:S01]  /*0980*/  PRMT R29, RZ, 0x7610, R49 ;  /* 0x00007610ff1d7816 */ /* 0x000fe20000000031 */
[----:B------:R-:W-:Y:S01]  /*0990*/  IMAD.WIDE.U32 R20, R19, c[0x0][0x1f8], R20 ;  /* 0x00007e0013147a25 */ /* 0x000fe200078e0014 */
[----:B------:R-:W-:-:S03]  /*09a0*/  FSETP.GTU.FTZ.AND P6, PT, R35, 20, PT ;  /* 0x41a000002300780b */ /* 0x000fc60003fdc000 */
[--C-:B------:R-:W-:Y:S01]  /*09b0*/  FADD.FTZ R33, R33, R16.reuse ;  /* 0x0000001021217221 */ /* 0x100fe20000010000 */
[----:B------:R-:W-:Y:S01]  /*09c0*/  IADD3 R21, R21, R23, RZ ;  /* 0x0000001715157210 */ /* 0x000fe20007ffe0ff */
[--C-:B------:R-:W-:Y:S01]  /*09d0*/  FADD.FTZ R31, R31, R16.reuse ;  /* 0x000000101f1f7221 */ /* 0x100fe20000010000 */
[C---:B------:R-:W-:Y:S01]  /*09e0*/  LEA R60, P0, R20.reuse, c[0x0][0x268], 0x1 ;  /* 0x00009a00143c7a11 */ /* 0x040fe200078008ff */
[--C-:B------:R-:W-:Y:S01]  /*09f0*/  FADD.FTZ R29, R29, R16.reuse ;  /* 0x000000101d1d7221 */ /* 0x100fe20000010000 */
[----:B------:R-:W-:Y:S02]  /*0a00*/  PRMT R23, RZ, 0x5410, R51 ;  /* 0x00005410ff177816 */ /* 0x000fe40000000033 */
[----:B------:R-:W-:Y:S02]  /*0a10*/  LEA.HI.X R61, R20, c[0x0][0x26c], R21, 0x1, P0 ;  /* 0x00009b00143d7a11 */ /* 0x000fe400000f0c15 */
[----:B------:R-:W-:Y:S01]  /*0a20*/  PRMT R21, RZ, 0x7610, R51 ;  /* 0x00007610ff157816 */ /* 0x000fe20000000033 */
[----:B------:R-:W-:Y:S01]  /*0a30*/  FADD.FTZ R23, R23, R16 ;  /* 0x0000001017177221 */ /* 0x000fe20000010000 */
[----:B------:R-:W-:-:S02]  /*0a40*/  FSETP.GTU.FTZ.AND P5, PT, R33, 20, PT ;  /* 0x41a000002100780b */ /* 0x000fc40003fbc000 */
[----:B------:R-:W-:Y:S01]  /*0a50*/  FSETP.GTU.FTZ.AND P4, PT, R31, 20, PT ;  /* 0x41a000001f00780b */ /* 0x000fe20003f9c000 */
[----:B------:R-:W-:Y:S01]  /*0a60*/  FADD.FTZ R21, R21, R16 ;  /* 0x0000001015157221 */ /* 0x000fe20000010000 */
[----:B------:R-:W-:Y:S02]  /*0a70*/  FSETP.GTU.FTZ.AND P3, PT, R29, 20, PT ;  /* 0x41a000001d00780b */ /* 0x000fe40003f7c000 */
[----:B------:R-:W-:Y:S01]  /*0a80*/  FSETP.GTU.FTZ.AND P0, PT, R23, 20, PT ;  /* 0x41a000001700780b */ /* 0x000fe20003f1c000 */
[----:B--2---:R0:W-:Y:S01]  /*0a90*/  STS.128 [R9.X16], R24 ;  /* 0x0000001809007388 */ /* 0x0041e2000000cc00 */
[----:B------:R-:W-:-:S06]  /*0aa0*/  NOP ;  /* 0x0000000000007918 */ /* 0x000fcc0000000000 */
[----:B------:R1:W2:Y:S01]  /*0ab0*/  LDS.128 R44, [R9.X16] ;  /* 0x00000000092c7984 */ /* 0x0002a2000000cc00 */
[--C-:B0-----:R-:W-:Y:S02]  /*0ac0*/  PRMT R27, RZ, 0x5410, R50.reuse ;  /* 0x00005410ff1b7816 */ /* 0x101fe40000000032 */
[----:B------:R-:W-:-:S03]  /*0ad0*/  PRMT R25, RZ, 0x7610, R50 ;  /* 0x00007610ff197816 */ /* 0x000fc60000000032 */
[--C-:B------:R-:W-:Y:S02]  /*0ae0*/  FADD.FTZ R27, R27, R16.reuse ;  /* 0x000000101b1b7221 */ /* 0x100fe40000010000 */
[----:B------:R-:W-:-:S03]  /*0af0*/  FADD.FTZ R25, R25, R16 ;  /* 0x0000001019197221 */ /* 0x000fc60000010000 */
[----:B------:R-:W-:Y:S02]  /*0b00*/  FSETP.GTU.FTZ.AND P2, PT, R27, 20, PT ;  /* 0x41a000001b00780b */ /* 0x000fe40003f5c000 */
        /* <DEDUP_REMOVED lines=33> */
.L_x_12410:
[----:B-1----:R-:W-:Y:S05]  /*0d20*/  BSYNC B0 ;  /* 0x0000000000007941 */ /* 0x002fea0003800000 */
.L_x_12409:
        /* <DEDUP_REMOVED lines=35> */
.L_x_12412:
[----:B------:R-:W-:Y:S05]  /*0f60*/  BSYNC B0 ;  /* 0x0000000000007941 */ /* 0x000fea0003800000 */
.L_x_12411:
        /* <DEDUP_REMOVED lines=33> */
.L_x_12414:
[----:B------:R-:W-:Y:S05]  /*1180*/  BSYNC B0 ;  /* 0x0000000000007941 */ /* 0x000fea0003800000 */
.L_x_12413:
        /* <DEDUP_REMOVED lines=33> */
.L_x_12416:
[----:B------:R-:W-:Y:S05]  /*13a0*/  BSYNC B0 ;  /* 0x0000000000007941 */ /* 0x000fea0003800000 */
.L_x_12415:
        /* <DEDUP_REMOVED lines=33> */
.L_x_12418:
[----:B------:R-:W-:Y:S05]  /*15c0*/  BSYNC B0 ;  /* 0x0000000000007941 */ /* 0x000fea0003800000 */
.L_x_12417:
        /* <DEDUP_REMOVED lines=33> */
.L_x_12420:
[----:B------:R-:W-:Y:S05]  /*17e0*/  BSYNC B0 ;  /* 0x0000000000007941 */ /* 0x000fea0003800000 */
.L_x_12419:
        /* <DEDUP_REMOVED lines=33> */
.L_x_12422:
[----:B------:R-:W-:Y:S05]  /*1a00*/  BSYNC B0 ;  /* 0x0000000000007941 */ /* 0x000fea0003800000 */
.L_x_12421:
        /* <DEDUP_REMOVED lines=33> */
.L_x_12424:
[----:B------:R-:W-:Y:S05]  /*1c20*/  BSYNC B0 ;  /* 0x0000000000007941 */ /* 0x000fea0003800000 */
.L_x_12423:
[----:B------:R-:W-:Y:S06]  /*1c30*/  BAR.SYNC.DEFER_BLOCKING 0x0 ;  /* 0x0000000000007b1d */ /* 0x000fec0000010000 */
[----:B------:R-:W3:Y:S01]  /*1c40*/  LDG.E.128 R60, [R60.64] ;  /* 0x000000063c3c7981 */ /* 0x000ee2000c1e1d00 */
[----:B------:R-:W-:Y:S02]  /*1c50*/  IMAD R20, R14, c[0x0][0x200], RZ ;  /* 0x000080000e147a24 */ /* 0x000fe400078e02ff */
[----:B------:R-:W-:-:S04]  /*1c60*/  IMAD.WIDE.U32 R38, R15, c[0x0][0x200], R56 ;  /* 0x000080000f267a25 */ /* 0x000fc800078e0038 */
        /* <DEDUP_REMOVED lines=8> */
[----:B------:R-:W-:Y:S01]  /*1cf0*/  IMAD.WIDE R48, R10, 0x10, R48 ;  /* 0x000000100a307825 */ /* 0x000fe200078e0230 */
[----:B---3--:R-:W-:Y:S01]  /*1d00*/  STS.128 [R9.X16], R60 ;  /* 0x0000003c09007388 */ /* 0x008fe2000000cc00 */
[----:B------:R-:W-:-:S06]  /*1d10*/  NOP ;  /* 0x0000000000007918 */ /* 0x000fcc0000000000 */
[----:B------:R-:W0:Y:S04]  /*1d20*/  LDS.128 R52, [R9.X16] ;  /* 0x0000000009347984 */ /* 0x000e28000000cc00 */
[----:B------:R-:W-:Y:S06]  /*1d30*/  BAR.SYNC.DEFER_BLOCKING 0x0 ;  /* 0x0000000000007b1d */ /* 0x000fec0000010000 */
[----:B------:R-:W3:Y:S01]  /*1d40*/  LDG.E.128 R48, [R48.64] ;  /* 0x0000000630307981 */ /* 0x000ee2000c1e1d00 */
[----:B--2---:R-:W-:-:S02]  /*1d50*/  PRMT R74, RZ, 0x7610, R45 ;  /* 0x00007610ff4a7816 */ /* 0x004fc4000000002d */
[--C-:B------:R-:W-:Y:S02]  /*1d60*/  PRMT R65, RZ, 0x5410, R44.reuse ;  /* 0x00005410ff417816 */ /* 0x100fe4000000002c */
[----:B------:R-:W-:Y:S02]  /*1d70*/  PRMT R75, RZ, 0x7610, R44 ;  /* 0x00007610ff4b7816 */ /* 0x000fe4000000002c */
[--C-:B------:R-:W-:Y:S02]  /*1d80*/  PRMT R77, RZ, 0x5410, R46.reuse ;  /* 0x00005410ff4d7816 */ /* 0x100fe4000000002e */
[----:B------:R-:W-:Y:S02]  /*1d90*/  PRMT R79, RZ, 0x7610, R46 ;  /* 0x00007610ff4f7816 */ /* 0x000fe4000000002e */
[----:B------:R-:W-:Y:S02]  /*1da0*/  PRMT R64, RZ, 0x5410, R47 ;  /* 0x00005410ff407816 */ /* 0x000fe4000000002f */
[----:B0-----:R-:W-:-:S02]  /*1db0*/  PRMT R32, RZ, 0x5410, R52 ;  /* 0x00005410ff207816 */ /* 0x001fc40000000034 */
[--C-:B------:R-:W-:Y:S02]  /*1dc0*/  PRMT R28, RZ, 0x7610, R53.reuse ;  /* 0x00007610ff1c7816 */ /* 0x100fe40000000035 */
[----:B------:R-:W-:Y:S01]  /*1dd0*/  PRMT R76, RZ, 0x7610, R52 ;  /* 0x00007610ff4c7816 */ /* 0x000fe20000000034 */
[----:B------:R-:W-:Y:S01]  /*1de0*/  FMUL.FTZ R20, R32, -1.4426950216293334961 ;  /* 0xbfb8aa3b20147820 */ /* 0x000fe20000410000 */
[----:B------:R-:W-:Y:S01]  /*1df0*/  PRMT R26, RZ, 0x5410, R53 ;  /* 0x00005410ff1a7816 */ /* 0x000fe20000000035 */
[----:B------:R-:W-:Y:S02]  /*1e00*/  FMUL.FTZ R36, R28, -1.4426950216293334961 ;  /* 0xbfb8aa3b1c247820 */ /* 0x000fe40000410000 */
[----:B------:R0:W1:Y:S01]  /*1e10*/  MUFU.EX2 R30, R20 ;  /* 0x00000014001e7308 */ /* 0x0000620000000800 */
[----:B------:R-:W-:Y:S02]  /*1e20*/  FMUL.FTZ R22, R76, -1.4426950216293334961 ;  /* 0xbfb8aa3b4c167820 */ /* 0x000fe40000410000 */
[----:B------:R-:W-:-:S05]  /*1e30*/  FMUL.FTZ R24, R26, -1.4426950216293334961 ;  /* 0xbfb8aa3b1a187820 */ /* 0x000fca0000410000 */
[----:B------:R2:W4:Y:S01]  /*1e40*/  MUFU.EX2 R39, R36 ;  /* 0x0000002400277308 */ /* 0x0005220000000800 */
[----:B0-----:R-:W-:-:S05]  /*1e50*/  PRMT R20, RZ, 0x5410, R54 ;  /* 0x00005410ff147816 */ /* 0x001fca0000000036 */
[----:B------:R-:W-:Y:S02]  /*1e60*/  FMUL.FTZ R52, R20, -1.4426950216293334961 ;  /* 0xbfb8aa3b14347820 */ /* 0x000fe40000410000 */
[----:B------:R0:W5:Y:S01]  /*1e70*/  MUFU.EX2 R34, R22 ;  /* 0x0000001600227308 */ /* 0x0001620000000800 */
[----:B--2---:R-:W-:Y:S01]  /*1e80*/  PRMT R36, RZ, 0x7610, R54 ;  /* 0x00007610ff247816 */ /* 0x004fe20000000036 */
[----:B-1----:R-:W-:-:S06]  /*1e90*/  FADD.FTZ R30, R30, 1 ;  /* 0x3f8000001e1e7421 */ /* 0x002fcc0000010000 */
[----:B------:R1:W2:Y:S01]  /*1ea0*/  MUFU.EX2 R38, R24 ;  /* 0x0000001800267308 */ /* 0x0002a20000000800 */
[----:B0-----:R-:W-:Y:S02]  /*1eb0*/  FMUL.FTZ R22, R36, -1.4426950216293334961 ;  /* 0xbfb8aa3b24167820 */ /* 0x001fe40000410000 */
[----:B----4-:R-:W-:-:S05]  /*1ec0*/  FADD.FTZ R39, R39, 1 ;  /* 0x3f80000027277421 */ /* 0x010fca0000010000 */
[----:B------:R0:W4:Y:S01]  /*1ed0*/  MUFU.EX2 R59, R22 ;  /* 0x00000016003b7308 */ /* 0x0001220000000800 */
[----:B-1----:R-:W-:Y:S01]  /*1ee0*/  PRMT R24, RZ, 0x5410, R55 ;  /* 0x00005410ff187816 */ /* 0x002fe20000000037 */
[----:B-----5:R-:W-:-:S04]  /*1ef0*/  FADD.FTZ R34, R34, 1 ;  /* 0x3f80000022227421 */ /* 0x020fc80000010000 */
[----:B------:R-:W-:Y:S02]  /*1f00*/  FMUL.FTZ R60, R24, -1.4426950216293334961 ;  /* 0xbfb8aa3b183c7820 */ /* 0x000fe40000410000 */
[----:B------:R-:W1:Y:S01]  /*1f10*/  MUFU.EX2 R58, R52 ;  /* 0x00000034003a7308 */ /* 0x000e620000000800 */
[----:B0-----:R-:W-:Y:S01]  /*1f20*/  PRMT R22, RZ, 0x7610, R55 ;  /* 0x00007610ff167816 */ /* 0x001fe20000000037 */
[----:B--2---:R-:W-:-:S04]  /*1f30*/  FADD.FTZ R38, R38, 1 ;  /* 0x3f80000026267421 */ /* 0x004fc80000010000 */
[----:B------:R-:W-:Y:S02]  /*1f40*/  FMUL.FTZ R61, R22, -1.4426950216293334961 ;  /* 0xbfb8aa3b163d7820 */ /* 0x000fe40000410000 */
[----:B------:R-:W0:Y:S01]  /*1f50*/  MUFU.EX2 R60, R60 ;  /* 0x0000003c003c7308 */ /* 0x000e220000000800 */
[----:B----4-:R-:W-:-:S07]  /*1f60*/  FADD.FTZ R59, R59, 1 ;  /* 0x3f8000003b3b7421 */ /* 0x010fce0000010000 */
[----:B------:R2:W4:Y:S01]  /*1f70*/  MUFU.EX2 R78, R61 ;  /* 0x0000003d004e7308 */ /* 0x0005220000000800 */
[----:B-1----:R-:W-:-:S07]  /*1f80*/  FADD.FTZ R58, R58, 1 ;  /* 0x3f8000003a3a7421 */ /* 0x002fce0000010000 */
[----:B------:R-:W1:Y:S01]  /*1f90*/  MUFU.RCP R85, R38 ;  /* 0x0000002600557308 */ /* 0x000e620000001000 */
[----:B0-----:R-:W-:Y:S01]  /*1fa0*/  FADD.FTZ R60, R60, 1 ;  /* 0x3f8000003c3c7421 */ /* 0x001fe20000010000 */
[----:B--2---:R-:W-:-:S06]  /*1fb0*/  PRMT R61, RZ, 0x7610, R47 ;  /* 0x00007610ff3d7816 */ /* 0x004fcc000000002f */
[----:B------:R-:W-:Y:S01]  /*1fc0*/  MUFU.RCP R87, R39 ;  /* 0x0000002700577308 */ /* 0x000fe20000001000 */
[----:B----4-:R-:W-:-:S07]  /*1fd0*/  FADD.FTZ R78, R78, 1 ;  /* 0x3f8000004e4e7421 */ /* 0x010fce0000010000 */
[----:B------:R0:W2:Y:S08]  /*1fe0*/  MUFU.RCP R81, R30 ;  /* 0x0000001e00517308 */ /* 0x0000b00000001000 */
[----:B------:R-:W-:Y:S01]  /*1ff0*/  MUFU.RCP R89, R58 ;  /* 0x0000003a00597308 */ /* 0x000fe20000001000 */
[----:B0-----:R-:W-:Y:S01]  /*2000*/  PRMT R30, RZ, 0x5410, R45 ;  /* 0x00005410ff1e7816 */ /* 0x001fe2000000002d */
[----:B-1----:R-:W-:-:S04]  /*2010*/  FADD.FTZ R45, -R85, 1 ;  /* 0x3f800000552d7421 */ /* 0x002fc80000010100 */
[----:B------:R-:W-:Y:S02]  /*2020*/  FFMA.FTZ R47, R26, R45, 1 ;  /* 0x3f8000001a2f7423 */ /* 0x000fe4000001002d */
[----:B------:R-:W-:Y:S01]  /*2030*/  MUFU.RCP R91, R59 ;  /* 0x0000003b005b7308 */ /* 0x000fe20000001000 */
[----:B--2---:R-:W-:-:S04]  /*2040*/  FADD.FTZ R39, -R81, 1 ;  /* 0x3f80000051277421 */ /* 0x004fc80000010100 */
[----:B------:R-:W-:-:S03]  /*2050*/  FFMA.FTZ R39, R32, R39, 1 ;  /* 0x3f80000020277423 */ /* 0x000fc60000010027 */
[----:B------:R-:W-:Y:S08]  /*2060*/  MUFU.RCP R83, R34 ;  /* 0x0000002200537308 */ /* 0x000ff00000001000 */
[----:B------:R-:W-:Y:S08]  /*2070*/  MUFU.RCP R93, R60 ;  /* 0x0000003c005d7308 */ /* 0x000ff00000001000 */
[----:B------:R-:W0:Y:S02]  /*2080*/  MUFU.RCP R95, R78 ;  /* 0x0000004e005f7308 */ /* 0x000e240000001000 */
[----:B0-----:R-:W-:-:S04]  /*2090*/  FADD.FTZ R97, -R95, 1 ;  /* 0x3f8000005f617421 */ /* 0x001fc80000010100 */
[----:B------:R-:W-:Y:S01]  /*20a0*/  FFMA.FTZ R97, R22, R97, 1 ;  /* 0x3f80000016617423 */ /* 0x000fe20000010061 */
[----:B---3--:R0:W-:Y:S01]  /*20b0*/  STS.128 [R9.X16], R48 ;  /* 0x0000003009007388 */ /* 0x0081e2000000cc00 */
[----:B------:R-:W-:-:S06]  /*20c0*/  NOP ;  /* 0x0000000000007918 */ /* 0x000fcc0000000000 */
[----:B------:R-:W1:Y:S01]  /*20d0*/  LDS.128 R52, [R9.X16] ;  /* 0x0000000009347984 */ /* 0x000e62000000cc00 */
[----:B0-----:R-:W-:Y:S01]  /*20e0*/  MOV R48, c[0x0][0x16c] ;  /* 0x00005b0000307a02 */ /* 0x001fe20000000f00 */
[----:B------:R-:W-:Y:S02]  /*20f0*/  FADD.FTZ R49, -R87, 1 ;  /* 0x3f80000057317421 */ /* 0x000fe40000010100 */
[----:B------:R-:W-:Y:S01]  /*2100*/  FADD.FTZ R51, -R91, 1 ;  /* 0x3f8000005b337421 */ /* 0x000fe20000010100 */
[----:B------:R-:W-:Y:S01]  /*2110*/  ISETP.GE.AND P1, PT, R48, 0x1, PT ;  /* 0x000000013000780c */ /* 0x000fe20003f26270 */
[----:B------:R-:W-:Y:S02]  /*2120*/  FFMA.FTZ R49, R28, R49, 1 ;  /* 0x3f8000001c317423 */ /* 0x000fe40000010031 */
[----:B------:R-:W-:Y:S02]  /*2130*/  IMAD R48, R14, c[0x0][0x2e8], RZ ;  /* 0x0000ba000e307a24 */ /* 0x000fe400078e02ff */
[----:B------:R-:W-:-:S02]  /*2140*/  FFMA.FTZ R51, R36, R51, 1 ;  /* 0x3f80000024337423 */ /* 0x000fc40000010033 */
[----:B------:R-:W-:Y:S02]  /*2150*/  IMAD R99, R15, c[0x0][0x2ec], R48 ;  /* 0x0000bb000f637a24 */ /* 0x000fe400078e0230 */
[----:B------:R-:W-:Y:S01]  /*2160*/  FMUL.FTZ R36, R36, R91 ;  /* 0x0000005b24247220 */ /* 0x000fe20000410000 */
[--C-:B-1----:R-:W-:Y:S02]  /*2170*/  PRMT R59, RZ, 0x5410, R53.reuse ;  /* 0x00005410ff3b7816 */ /* 0x102fe40000000035 */
[----:B------:R-:W-:Y:S02]  /*2180*/  PRMT R53, RZ, 0x7610, R53 ;  /* 0x00007610ff357816 */ /* 0x000fe40000000035 */
        /* <DEDUP_REMOVED lines=11> */
[----:B------:R-:W-:-:S02]  /*2240*/  FMUL.FTZ R34, R81, R34 ;  /* 0x0000002251227220 */ /* 0x000fc40000410000 */
[----:B------:R-:W-:Y:S02]  /*2250*/  FMUL.FTZ R44, R44, R47 ;  /* 0x0000002f2c2c7220 */ /* 0x000fe40000410000 */
[----:B------:R-:W-:Y:S02]  /*2260*/  FMUL.FTZ R49, R46, R49 ;  /* 0x000000312e317220 */ /* 0x000fe40000410000 */
[----:B------:R-:W-:Y:S02]  /*2270*/  FMUL.FTZ R34, R34, R39 ;  /* 0x0000002722227220 */ /* 0x000fe40000410000 */
[----:B------:R-:W-:Y:S01]  /*2280*/  FADD.FTZ R47, -R89, 1 ;  /* 0x3f800000592f7421 */ /* 0x000fe20000010100 */
[----:B------:R-:W-:Y:S01]  /*2290*/  F2FP.BF16.PACK_AB R49, R49, R44 ;  /* 0x0000002c3131723e */ /* 0x000fe200000010ff */
[----:B------:R-:W-:Y:S02]  /*22a0*/  FMUL.FTZ R46, R77, R60 ;  /* 0x0000003c4d2e7220 */ /* 0x000fe40000410000 */
[----:B------:R-:W-:-:S02]  /*22b0*/  FMUL.FTZ R48, R79, R54 ;  /* 0x000000364f307220 */ /* 0x000fc40000410000 */
[----:B------:R-:W-:Y:S02]  /*22c0*/  FADD.FTZ R39, -R83, 1 ;  /* 0x3f80000053277421 */ /* 0x000fe40000010100 */
[----:B------:R-:W-:Y:S02]  /*22d0*/  FMUL.FTZ R38, R75, R52 ;  /* 0x000000344b267220 */ /* 0x000fe40000410000 */
        /* <DEDUP_REMOVED lines=18> */
[----:B------:R-:W-:Y:S01]  /*2400*/  BAR.SYNC.DEFER_BLOCKING 0x0 ;  /* 0x0000000000007b1d */ /* 0x000fe20000010000 */
[----:B------:R-:W-:-:S02]  /*2410*/  IMAD.WIDE.U32 R38, R15, c[0x0][0x2e8], R56 ;  /* 0x0000ba000f267a25 */ /* 0x000fc400078e0038 */
[----:B------:R-:W-:Y:S02]  /*2420*/  F2FP.BF16.PACK_AB R51, R78, R55 ;  /* 0x000000374e33723e */ /* 0x000fe400000010ff */
[----:B------:R-:W-:Y:S01]  /*2430*/  FMUL.FTZ R87, R28, R87 ;  /* 0x000000571c577220 */ /* 0x000fe20000410000 */
[----:B------:R-:W-:Y:S01]  /*2440*/  IADD3 R39, R39, R99, RZ ;  /* 0x0000006327277210 */ /* 0x000fe20007ffe0ff */
[----:B------:R-:W-:Y:S02]  /*2450*/  FMUL.FTZ R81, R32, R81 ;  /* 0x0000005120517220 */ /* 0x000fe40000410000 */
[----:B------:R-:W-:Y:S02]  /*2460*/  IMAD R28, R18, c[0x0][0x2f0], RZ ;  /* 0x0000bc00121c7a24 */ /* 0x000fe400078e02ff */
[----:B------:R-:W-:Y:S01]  /*2470*/  FMUL.FTZ R85, R26, R85 ;  /* 0x000000551a557220 */ /* 0x000fe20000410000 */
[----:B------:R-:W-:Y:S01]  /*2480*/  PRMT R26, RZ, 0x5410, R40 ;  /* 0x00005410ff1a7816 */ /* 0x000fe20000000028 */
[----:B------:R-:W-:-:S02]  /*2490*/  FMUL.FTZ R34, R65, R81 ;  /* 0x0000005141227220 */ /* 0x000fc40000410000 */
[----:B------:R-:W-:Y:S02]  /*24a0*/  IMAD R55, R19, c[0x0][0x2f4], R28 ;  /* 0x0000bd0013377a24 */ /* 0x000fe400078e021c */
[----:B------:R-:W-:Y:S02]  /*24b0*/  FMUL.FTZ R76, R76, R83 ;  /* 0x000000534c4c7220 */ /* 0x000fe40000410000 */
[----:B------:R-:W-:Y:S01]  /*24c0*/  FFMA.FTZ R37, R34, R26, R37 ;  /* 0x0000001a22257223 */ /* 0x000fe20000010025 */
[----:B------:R-:W-:Y:S01]  /*24d0*/  PRMT R26, RZ, 0x7610, R40 ;  /* 0x00007610ff1a7816 */ /* 0x000fe20000000028 */
[----:B------:R-:W-:Y:S02]  /*24e0*/  FMUL.FTZ R32, R75, R76 ;  /* 0x0000004c4b207220 */ /* 0x000fe40000410000 */
[----:B------:R-:W-:Y:S01]  /*24f0*/  FMUL.FTZ R30, R30, R85 ;  /* 0x000000551e1e7220 */ /* 0x000fe20000410000 */
[----:B------:R0:W-:Y:S01]  /*2500*/  STS.128 [R9.X16], R48 ;  /* 0x0000003009007388 */ /* 0x0001e2000000cc00 */
[----:B------:R-:W-:-:S06]  /*2510*/  NOP ;  /* 0x0000000000007918 */ /* 0x000fcc0000000000 */
[----:B------:R-:W1:Y:S01]  /*2520*/  LDS.128 R44, [R9.X16] ;  /* 0x00000000092c7984 */ /* 0x000e62000000cc00 */
[----:B------:R-:W-:Y:S01]  /*2530*/  FFMA.FTZ R37, R32, R26, R37 ;  /* 0x0000001a20257223 */ /* 0x000fe20000010025 */
[--C-:B------:R-:W-:Y:S01]  /*2540*/  PRMT R26, RZ, 0x5410, R41.reuse ;  /* 0x00005410ff1a7816 */ /* 0x100fe20000000029 */
[----:B------:R-:W-:Y:S01]  /*2550*/  FMUL.FTZ R89, R20, R89 ;  /* 0x0000005914597220 */ /* 0x000fe20000410000 */
[----:B------:R-:W-:Y:S01]  /*2560*/  PRMT R20, RZ, 0x7610, R41 ;  /* 0x00007610ff147816 */ /* 0x000fe20000000029 */
[----:B------:R-:W-:Y:S02]  /*2570*/  FMUL.FTZ R28, R74, R87 ;  /* 0x000000574a1c7220 */ /* 0x000fe40000410000 */
[----:B------:R-:W-:Y:S02]  /*2580*/  FFMA.FTZ R37, R30, R26, R37 ;  /* 0x0000001a1e257223 */ /* 0x000fe40000010025 */
[----:B0-----:R-:W-:-:S04]  /*2590*/  IMAD.WIDE.U32 R48, R19, c[0x0][0x2f0], R38 ;  /* 0x0000bc0013307a25 */ /* 0x001fc800078e0026 */
[----:B------:R-:W-:Y:S01]  /*25a0*/  FFMA.FTZ R37, R28, R20, R37 ;  /* 0x000000141c257223 */ /* 0x000fe20000010025 */
[----:B------:R-:W-:Y:S01]  /*25b0*/  IADD3 R39, R49, R55, RZ ;  /* 0x0000003731277210 */ /* 0x000fe20007ffe0ff */
[----:B------:R-:W-:Y:S01]  /*25c0*/  FMUL.FTZ R26, R77, R89 ;  /* 0x000000594d1a7220 */ /* 0x000fe20000410000 */
[----:B------:R-:W-:Y:S01]  /*25d0*/  LEA R38, P0, R48, c[0x0][0x338], 0x1 ;  /* 0x0000ce0030267a11 */ /* 0x000fe200078008ff */
[----:B------:R-:W-:Y:S01]  /*25e0*/  FMUL.FTZ R93, R24, R93 ;  /* 0x0000005d185d7220 */ /* 0x000fe20000410000 */
[--C-:B------:R-:W-:Y:S01]  /*25f0*/  PRMT R20, RZ, 0x5410, R42.reuse ;  /* 0x00005410ff147816 */ /* 0x100fe2000000002a */
[----:B------:R-:W-:Y:S01]  /*2600*/  FMUL.FTZ R24, R79, R36 ;  /* 0x000000244f187220 */ /* 0x000fe20000410000 */
[----:B------:R-:W-:Y:S01]  /*2610*/  LEA.HI.X R39, R48, c[0x0][0x33c], R39, 0x1, P0 ;  /* 0x0000cf0030277a11 */ /* 0x000fe200000f0c27 */
[----:B------:R-:W-:Y:S01]  /*2620*/  FMUL.FTZ R95, R22, R95 ;  /* 0x0000005f165f7220 */ /* 0x000fe20000410000 */
[----:B------:R-:W-:Y:S01]  /*2630*/  ISETP.NE.U32.AND P0, PT, RZ, c[0x0][0x270], PT ;  /* 0x00009c00ff007a0c */ /* 0x000fe20003f05070 */
[----:B------:R-:W-:Y:S01]  /*2640*/  FFMA.FTZ R37, R26, R20, R37 ;  /* 0x000000141a257223 */ /* 0x000fe20000010025 */
[----:B------:R-:W-:Y:S01]  /*2650*/  PRMT R20, RZ, 0x7610, R42 ;  /* 0x00007610ff147816 */ /* 0x000fe2000000002a */
[----:B------:R-:W-:Y:S01]  /*2660*/  IMAD.WIDE R38, R10, 0x10, R38 ;  /* 0x000000100a267825 */ /* 0x000fe200078e0226 */
[----:B------:R-:W-:-:S03]  /*2670*/  ISETP.NE.AND.EX P0, PT, RZ, c[0x0][0x274], PT, P0 ;  /* 0x00009d00ff007a0c */ /* 0x000fc60003f05300 */
[----:B------:R-:W-:Y:S01]  /*2680*/  FFMA.FTZ R37, R24, R20, R37 ;  /* 0x0000001418257223 */ /* 0x000fe20000010025 */
[----:B------:R-:W-:Y:S01]  /*2690*/  PRMT R20, RZ, 0x5410, R43 ;  /* 0x00005410ff147816 */ /* 0x000fe2000000002b */
[----:B------:R-:W-:-:S04]  /*26a0*/  FMUL.FTZ R22, R64, R93 ;  /* 0x0000005d40167220 */ /* 0x000fc80000410000 */
[----:B------:R-:W-:Y:S02]  /*26b0*/  FFMA.FTZ R51, R22, R20, R37 ;  /* 0x0000001416337223 */ /* 0x000fe40000010025 */
[----:B------:R-:W-:Y:S01]  /*26c0*/  FMUL.FTZ R20, R61, R95 ;  /* 0x0000005f3d147220 */ /* 0x000fe20000410000 */
[----:B-1----:R0:W-:Y:S01]  /*26d0*/  STG.E.128 [R38.64], R44 ;  /* 0x0000002c26007986 */ /* 0x0021e2000c101d06 */
[----:B------:R-:W-:Y:S05]  /*26e0*/  @!P0 BRA `(.L_x_12425) ;  /* 0x000001c000008947 */ /* 0x000fea0003800000 */
[----:B------:R-:W-:Y:S01]  /*26f0*/  BAR.SYNC.DEFER_BLOCKING 0x0 ;  /* 0x0000000000007b1d */ /* 0x000fe20000010000 */
[----:B0-----:R-:W-:Y:S02]  /*2700*/  FMUL.FTZ R47, R36, R54 ;  /* 0x00000036242f7220 */ /* 0x001fe40000410000 */
        /* <DEDUP_REMOVED lines=17> */
[----:B------:R-:W-:Y:S01]  /*2820*/  IMAD R48, R18, c[0x0][0x218], RZ ;  /* 0x0000860012307a24 */ /* 0x000fe200078e02ff */
[----:B------:R-:W-:-:S03]  /*2830*/  IADD3 R57, R57, R49, RZ ;  /* 0x0000003139397210 */ /* 0x000fc60007ffe0ff */
[C---:B------:R-:W-:Y:S02]  /*2840*/  IMAD R53, R19.reuse, c[0x0][0x21c], R48 ;  /* 0x0000870013357a24 */ /* 0x040fe400078e0230 */
[----:B------:R-:W-:-:S05]  /*2850*/  IMAD.WIDE.U32 R48, R19, c[0x0][0x218], R56 ;  /* 0x0000860013307a25 */ /* 0x000fca00078e0038 */
[----:B0-----:R-:W-:Y:S02]  /*2860*/  IADD3 R37, R49, R53, RZ ;  /* 0x0000003531257210 */ /* 0x001fe40007ffe0ff */
[----:B------:R-:W-:-:S04]  /*2870*/  LEA R36, P0, R48, c[0x0][0x270], 0x1 ;  /* 0x00009c0030247a11 */ /* 0x000fc800078008ff */
[----:B------:R-:W-:-:S05]  /*2880*/  LEA.HI.X R37, R48, c[0x0][0x274], R37, 0x1, P0 ;  /* 0x00009d0030257a11 */ /* 0x000fca00000f0c25 */
[----:B------:R-:W-:-:S05]  /*2890*/  IMAD.WIDE R36, R10, 0x10, R36 ;  /* 0x000000100a247825 */ /* 0x000fca00078e0224 */
[----:B-1----:R0:W-:Y:S02]  /*28a0*/  STG.E.128 [R36.64], R44 ;  /* 0x0000002c24007986 */ /* 0x0021e4000c101d06 */
.L_x_12425:
[----:B0-----:R-:W-:Y:S01]  /*28b0*/  PRMT R37, RZ, 0x7610, R43 ;  /* 0x00007610ff257816 */ /* 0x001fe2000000002b */
[----:B------:R-:W-:Y:S01]  /*28c0*/  BAR.SYNC.DEFER_BLOCKING 0x0 ;  /* 0x0000000000007b1d */ /* 0x000fe20000010000 */
[----:B------:R-:W-:Y:S01]  /*28d0*/  HFMA2.MMA R65, -RZ, RZ, 0, 0 ;  /* 0x00000000ff417435 */ /* 0x000fe200000001ff */
[----:B------:R-:W-:Y:S01]  /*28e0*/  CS2R R62, SRZ ;  /* 0x00000000003e7805 */ /* 0x000fe2000001ff00 */
[----:B------:R-:W-:Y:S01]  /*28f0*/  CS2R R60, SRZ ;  /* 0x00000000003c7805 */ /* 0x000fe2000001ff00 */
[----:B------:R-:W-:Y:S01]  /*2900*/  FFMA.FTZ R37, R20, R37, R51 ;  /* 0x0000002514257223 */ /* 0x000fe20000010033 */
[----:B------:R-:W-:Y:S01]  /*2910*/  CS2R R58, SRZ ;  /* 0x00000000003a7805 */ /* 0x000fe2000001ff00 */
[----:B------:R-:W-:Y:S01]  /*2920*/  MOV R56, RZ ;  /* 0x000000ff00387202 */ /* 0x000fe20000000f00 */
        /* <DEDUP_REMOVED lines=9> */
[----:B------:R-:W-:Y:S01]  /*29c0*/  CS2R R74, SRZ ;  /* 0x00000000004a7805 */ /* 0x000fe2000001ff00 */
[----:B------:R-:W-:-:S04]  /*29d0*/  CS2R R64, SRZ ;  /* 0x0000000000407805 */ /* 0x000fc8000001ff00 */
.L_x_12473:
        /* <DEDUP_REMOVED lines=26> */
[----:B------:R-:W-:Y:S01]  /*2b80*/  LOP3.LUT P0, RZ, R10, 0x1f, RZ, 0xc0, !PT ;  /* 0x0000001f0aff7812 */ /* 0x000fe2000780c0ff */
[----:B------:R-:W-:Y:S02]  /*2b90*/  CS2R R100, SRZ ;  /* 0x0000000000647805 */ /* 0x000fe4000001ff00 */
[----:B------:R-:W-:Y:S01]  /*2ba0*/  IMAD R83, R19, c[0x0][0x19c], R82 ;  /* 0x0000670013537a24 */ /* 0x000fe200078e0252 */
[----:B------:R-:W-:Y:S01]  /*2bb0*/  ISETP.LT.OR P1, PT, R2, 0x2, P0 ;  /* 0x000000020200780c */ /* 0x000fe20000721670 */
[----:B0-----:R-:W-:-:S03]  /*2bc0*/  IMAD R79, R76, c[0x0][0x1a0], RZ ;  /* 0x000068004c4f7a24 */ /* 0x001fc600078e02ff */
[----:B------:R-:W-:Y:S01]  /*2bd0*/  IADD3 R81, R81, R83, RZ ;  /* 0x0000005351517210 */ /* 0x000fe20007ffe0ff */
[----:B------:R-:W-:Y:S01]  /*2be0*/  IMAD R89, R74, c[0x0][0x1a4], R79 ;  /* 0x000069004a597a24 */ /* 0x000fe200078e024f */
[----:B------:R-:W-:Y:S01]  /*2bf0*/  IADD3 R83, R10, 0x200, RZ ;  /* 0x000002000a537810 */ /* 0x000fe20007ffe0ff */
[----:B------:R-:W-:Y:S01]  /*2c00*/  BSSY B0, `(.L_x_12427) ;  /* 0x00000b3000007945 */ /* 0x000fe20003800000 */
[-C--:B--2---:R-:W-:Y:S02]  /*2c10*/  FMUL.FTZ R77, R87, R35.reuse ;  /* 0x00000023574d7220 */ /* 0x084fe40000410000 */
[----:B------:R-:W-:Y:S02]  /*2c20*/  FMUL.FTZ R84, R86, 1.4426950216293334961 ;  /* 0x3fb8aa3b56547820 */ /* 0x000fe40000410000 */
[----:B------:R-:W-:Y:S01]  /*2c30*/  FMUL.RZ R85, R77, 0.15915493667125701904 ;  /* 0x3e22f9834d557820 */ /* 0x000fe2000040c000 */
[----:B------:R-:W-:Y:S01]  /*2c40*/  IADD3 R77, R2, -0x1, RZ ;  /* 0xffffffff024d7810 */ /* 0x000fe20007ffe0ff */
[----:B------:R-:W-:-:S02]  /*2c50*/  FMUL.FTZ R82, R84, R35 ;  /* 0x0000002354527220 */ /* 0x000fc40000410000 */
[----:B------:R-:W-:Y:S01]  /*2c60*/  MUFU.COS R102, R85 ;  /* 0x0000005500667308 */ /* 0x000fe20000000000 */
[----:B------:R-:W-:-:S07]  /*2c70*/  LEA.HI R78, R77, R77, RZ, 0x1 ;  /* 0x0000004d4d4e7211 */ /* 0x000fce00078f08ff */
[----:B------:R0:W1:Y:S08]  /*2c80*/  MUFU.EX2 R103, R82 ;  /* 0x0000005200677308 */ /* 0x0000700000000800 */
[----:B------:R2:W2:Y:S01]  /*2c90*/  MUFU.SIN R88, R85 ;  /* 0x0000005500587308 */ /* 0x0004a20000000400 */
[----:B0-----:R-:W-:Y:S01]  /*2ca0*/  LOP3.LUT R82, R78, 0xfffffe, RZ, 0xc0, !PT ;  /* 0x00fffffe4e527812 */ /* 0x001fe200078ec0ff */
[----:B------:R-:W-:Y:S01]  /*2cb0*/  IMAD.WIDE.U32 R78, R74, c[0x0][0x1a0], R80 ;  /* 0x000068004a4e7a25 */ /* 0x000fe200078e0050 */
[----:B------:R-:W-:Y:S01]  /*2cc0*/  SHF.L.U32 R80, R9, 0x5, RZ ;  /* 0x0000000509507819 */ /* 0x000fe200000006ff */
[----:B---3--:R-:W-:Y:S01]  /*2cd0*/  STS.128 [R9.X16], R44 ;  /* 0x0000002c09007388 */ /* 0x008fe2000000cc00 */
[----:B------:R-:W-:-:S02]  /*2ce0*/  IADD3 R81, R77, -R82, RZ ;  /* 0x800000524d517210 */ /* 0x000fc40007ffe0ff */
[----:B------:R-:W-:Y:S01]  /*2cf0*/  IADD3 R79, R79, R89, RZ ;  /* 0x000000594f4f7210 */ /* 0x000fe20007ffe0ff */
[----:B-1----:R-:W-:Y:S01]  /*2d00*/  FMUL.FTZ R102, R103, R102 ;  /* 0x0000006667667220 */ /* 0x002fe20000410000 */
[C---:B------:R-:W-:Y:S01]  /*2d10*/  LEA R96, P3, R78.reuse, c[0x0][0x228], 0x3 ;  /* 0x00008a004e607a11 */ /* 0x040fe200078618ff */
[----:B----4-:R-:W-:Y:S01]  /*2d20*/  STS.128 [R9.X16+0x200], R48 ;  /* 0x0002003009007388 */ /* 0x010fe2000000cc00 */
[----:B------:R-:W-:Y:S02]  /*2d30*/  @!P2 LEA R83, R81, R74, 0x8 ;  /* 0x0000004a5153a211 */ /* 0x000fe400078e40ff */
[----:B------:R-:W-:Y:S02]  /*2d40*/  LEA.HI.X R97, R78, c[0x0][0x22c], R79, 0x3, P3 ;  /* 0x00008b004e617a11 */ /* 0x000fe400018f1c4f */
[----:B--2---:R-:W-:Y:S01]  /*2d50*/  SHF.L.U32 R85, R83, 0x3, RZ ;  /* 0x0000000353557819 */ /* 0x004fe200000006ff */
[----:B------:R-:W-:Y:S01]  /*2d60*/  FMUL.FTZ R103, R103, R88 ;  /* 0x0000005867677220 */ /* 0x000fe20000410000 */
[----:B------:R-:W-:-:S02]  /*2d70*/  @!P1 IADD3 R79, R2, -0x2, RZ ;  /* 0xfffffffe024f9810 */ /* 0x000fc40007ffe0ff */
[----:B------:R-:W5:Y:S01]  /*2d80*/  LDG.E.64 R96, [R96.64] ;  /* 0x0000000660607981 */ /* 0x000f62000c1e1b00 */
[----:B------:R-:W-:-:S06]  /*2d90*/  NOP ;  /* 0x0000000000007918 */ /* 0x000fcc0000000000 */
[----:B------:R-:W0:Y:S01]  /*2da0*/  LDS.128 R44, [R80] ;  /* 0x00000000502c7984 */ /* 0x000e220000000c00 */
[----:B------:R-:W-:-:S03]  /*2db0*/  @!P1 IMAD R79, R79, c[0x0][0x16c], R74 ;  /* 0x00005b004f4f9a24 */ /* 0x000fc600078e024a */
[----:B------:R-:W1:Y:S01]  /*2dc0*/  LDS.128 R48, [R80+0x10] ;  /* 0x0000100050307984 */ /* 0x000e620000000c00 */
[----:B------:R-:W-:-:S03]  /*2dd0*/  @!P1 IMAD.WIDE R78, R79, 0x10, R72 ;  /* 0x000000104f4e9825 */ /* 0x000fc600078e0248 */
[----:B------:R2:W-:Y:S04]  /*2de0*/  STS.64 [R85+0x10b0], R102 ;  /* 0x0010b06655007388 */ /* 0x0005e80000000a00 */
[----:B------:R-:W-:Y:S01]  /*2df0*/  BAR.SYNC.DEFER_BLOCKING 0x0 ;  /* 0x0000000000007b1d */ /* 0x000fe20000010000 */
[C---:B------:R-:W-:Y:S02]  /*2e00*/  FMUL.FTZ R81, R87.reuse, R33 ;  /* 0x0000002157517220 */ /* 0x040fe40000410000 */
[----:B------:R-:W-:Y:S02]  /*2e10*/  FMUL.FTZ R83, R87, R31 ;  /* 0x0000001f57537220 */ /* 0x000fe40000410000 */
[----:B------:R-:W-:Y:S02]  /*2e20*/  FMUL.RZ R89, R81, 0.15915493667125701904 ;  /* 0x3e22f98351597820 */ /* 0x000fe4000040c000 */
[----:B------:R-:W-:-:S02]  /*2e30*/  FMUL.FTZ R81, R84, R33 ;  /* 0x0000002154517220 */ /* 0x000fc40000410000 */
[----:B------:R-:W-:Y:S01]  /*2e40*/  FMUL.RZ R91, R83, 0.15915493667125701904 ;  /* 0x3e22f983535b7820 */ /* 0x000fe2000040c000 */
[----:B------:R-:W-:Y:S01]  /*2e50*/  MUFU.SIN R82, R89 ;  /* 0x0000005900527308 */ /* 0x000fe20000000400 */
[----:B------:R3:W5:Y:S07]  /*2e60*/  @!P1 LDG.E.64 R100, [R78.64+0x8] ;  /* 0x000008064e649981 */ /* 0x00076e000c1e1b00 */
[----:B------:R4:W-:Y:S01]  /*2e70*/  MUFU.COS R88, R89 ;  /* 0x0000005900587308 */ /* 0x0009e20000000000 */
[----:B---3--:R-:W-:-:S02]  /*2e80*/  FMUL.FTZ R79, R87, R29 ;  /* 0x0000001d574f7220 */ /* 0x008fc40000410000 */
[C---:B------:R-:W-:Y:S02]  /*2e90*/  FMUL.FTZ R78, R84.reuse, R31 ;  /* 0x0000001f544e7220 */ /* 0x040fe40000410000 */
[----:B------:R-:W-:Y:S02]  /*2ea0*/  FMUL.RZ R93, R79, 0.15915493667125701904 ;  /* 0x3e22f9834f5d7820 */ /* 0x000fe4000040c000 */
[----:B------:R-:W-:Y:S01]  /*2eb0*/  FMUL.FTZ R79, R84, R29 ;  /* 0x0000001d544f7220 */ /* 0x000fe20000410000 */
[----:B------:R-:W3:Y:S01]  /*2ec0*/  MUFU.EX2 R81, R81 ;  /* 0x0000005100517308 */ /* 0x000ee20000000800 */
[----:B----4-:R-:W-:-:S04]  /*2ed0*/  FMUL.FTZ R89, R87, R27 ;  /* 0x0000001b57597220 */ /* 0x010fc80000410000 */
[----:B------:R-:W-:-:S03]  /*2ee0*/  FMUL.RZ R95, R89, 0.15915493667125701904 ;  /* 0x3e22f983595f7820 */ /* 0x000fc6000040c000 */
[----:B------:R-:W-:Y:S01]  /*2ef0*/  MUFU.SIN R83, R91 ;  /* 0x0000005b00537308 */ /* 0x000fe20000000400 */
[C---:B------:R-:W-:Y:S02]  /*2f00*/  FMUL.FTZ R89, R84.reuse, R27 ;  /* 0x0000001b54597220 */ /* 0x040fe40000410000 */
[----:B------:R-:W-:-:S05]  /*2f10*/  FMUL.FTZ R94, R84, R23 ;  /* 0x00000017545e7220 */ /* 0x000fca0000410000 */
[----:B--2---:R2:W-:Y:S08]  /*2f20*/  MUFU.COS R85, R91 ;  /* 0x0000005b00557308 */ /* 0x0045f00000000000 */
[----:B------:R-:W4:Y:S08]  /*2f30*/  MUFU.EX2 R78, R78 ;  /* 0x0000004e004e7308 */ /* 0x000f300000000800 */
[----:B------:R-:W-:Y:S08]  /*2f40*/  MUFU.COS R90, R93 ;  /* 0x0000005d005a7308 */ /* 0x000ff00000000000 */
[----:B------:R-:W0:Y:S08]  /*2f50*/  MUFU.EX2 R79, R79 ;  /* 0x0000004f004f7308 */ /* 0x000e300000000800 */
[----:B------:R-:W0:Y:S01]  /*2f60*/  MUFU.SIN R80, R93 ;  /* 0x0000005d00507308 */ /* 0x000e220000000400 */
[----:B--2---:R-:W-:-:S07]  /*2f70*/  FMUL.FTZ R91, R87, R25 ;  /* 0x00000019575b7220 */ /* 0x004fce0000410000 */
[----:B------:R-:W-:Y:S08]  /*2f80*/  MUFU.COS R108, R95 ;  /* 0x0000005f006c7308 */ /* 0x000ff00000000000 */
[----:B------:R3:W2:Y:S01]  /*2f90*/  MUFU.EX2 R107, R89 ;  /* 0x00000059006b7308 */ /* 0x0006a20000000800 */
[----:B------:R-:W-:-:S07]  /*2fa0*/  FMUL.RZ R105, R91, 0.15915493667125701904 ;  /* 0x3e22f9835b697820 */ /* 0x000fce000040c000 */
[----:B------:R-:W0:Y:S01]  /*2fb0*/  MUFU.SIN R92, R95 ;  /* 0x0000005f005c7308 */ /* 0x000e220000000400 */
[----:B---3--:R-:W-:-:S07]  /*2fc0*/  FMUL.FTZ R89, R81, R82 ;  /* 0x0000005251597220 */ /* 0x008fce0000410000 */
[----:B------:R3:W-:Y:S01]  /*2fd0*/  MUFU.EX2 R106, R94 ;  /* 0x0000005e006a7308 */ /* 0x0007e20000000800 */
[----:B------:R-:W-:Y:S02]  /*2fe0*/  FMUL.FTZ R91, R81, R88 ;  /* 0x00000058515b7220 */ /* 0x000fe40000410000 */
[C---:B----4-:R-:W-:Y:S01]  /*2ff0*/  FMUL.FTZ R85, R78.reuse, R85 ;  /* 0x000000554e557220 */ /* 0x050fe20000410000 */
[----:B---3--:R-:W-:Y:S01]  /*3000*/  PRMT R94, RZ, 0x5410, R40 ;  /* 0x00005410ff5e7816 */ /* 0x008fe20000000028 */
[----:B------:R-:W-:Y:S02]  /*3010*/  FMUL.FTZ R83, R78, R83 ;  /* 0x000000534e537220 */ /* 0x000fe40000410000 */
[----:B------:R-:W-:Y:S02]  /*3020*/  FMUL.FTZ R78, R87, R21 ;  /* 0x00000015574e7220 */ /* 0x000fe40000410000 */
[----:B------:R-:W-:Y:S02]  /*3030*/  FMUL.FTZ R140, R94, R35 ;  /* 0x000000235e8c7220 */ /* 0x000fe40000410000 */
[----:B0-----:R-:W-:-:S02]  /*3040*/  FMUL.FTZ R81, R79, R90 ;  /* 0x0000005a4f517220 */ /* 0x001fc40000410000 */
[C---:B------:R-:W-:Y:S02]  /*3050*/  FMUL.FTZ R93, R84.reuse, R25 ;  /* 0x00000019545d7220 */ /* 0x040fe40000410000 */
[----:B------:R-:W-:Y:S02]  /*3060*/  FMUL.FTZ R79, R79, R80 ;  /* 0x000000504f4f7220 */ /* 0x000fe40000410000 */
[----:B------:R-:W-:Y:S02]  /*3070*/  FMUL.FTZ R80, R89, R140 ;  /* 0x0000008c59507220 */ /* 0x000fe40000410000 */
[----:B------:R-:W-:Y:S02]  /*3080*/  FMUL.FTZ R95, R84, R21 ;  /* 0x00000015545f7220 */ /* 0x000fe40000410000 */
[----:B------:R-:W-:Y:S02]  /*3090*/  FMUL.FTZ R84, R87, R23 ;  /* 0x0000001757547220 */ /* 0x000fe40000410000 */
[----:B------:R-:W-:-:S02]  /*30a0*/  FMUL.RZ R88, R78, 0.15915493667125701904 ;  /* 0x3e22f9834e587820 */ /* 0x000fc4000040c000 */
[----:B------:R-:W-:Y:S01]  /*30b0*/  FMUL.FTZ R78, RZ, R89 ;  /* 0x00000059ff4e7220 */ /* 0x000fe20000410000 */
[----:B------:R-:W-:Y:S01]  /*30c0*/  MUFU.SIN R104, R105 ;  /* 0x0000006900687308 */ /* 0x000fe20000000400 */
[C---:B--2---:R-:W-:Y:S02]  /*30d0*/  FMUL.FTZ R108, R107.reuse, R108 ;  /* 0x0000006c6b6c7220 */ /* 0x044fe40000410000 */
[----:B------:R-:W-:Y:S02]  /*30e0*/  FFMA.FTZ R80, RZ, R91, R80 ;  /* 0x0000005bff507223 */ /* 0x000fe40000010050 */
[----:B------:R-:W-:Y:S01]  /*30f0*/  FMUL.FTZ R107, R107, R92 ;  /* 0x0000005c6b6b7220 */ /* 0x000fe20000410000 */
[----:B------:R-:W-:Y:S01]  /*3100*/  PRMT R92, RZ, 0x7610, R40 ;  /* 0x00007610ff5c7816 */ /* 0x000fe20000000028 */
[----:B------:R-:W-:Y:S01]  /*3110*/  FMUL.RZ R84, R84, 0.15915493667125701904 ;  /* 0x3e22f98354547820 */ /* 0x000fe2000040c000 */
[----:B------:R-:W-:Y:S01]  /*3120*/  MUFU.COS R98, R105 ;  /* 0x0000006900627308 */ /* 0x000fe20000000000 */
[----:B------:R-:W-:-:S02]  /*3130*/  FFMA.FTZ R78, R91, R140, -R78 ;  /* 0x0000008c5b4e7223 */ /* 0x000fc4000001084e */
[----:B------:R-:W-:-:S05]  /*3140*/  FADD.FTZ R80, RZ, R80 ;  /* 0x00000050ff507221 */ /* 0x000fca0000010000 */
[----:B------:R-:W0:Y:S01]  /*3150*/  MUFU.EX2 R93, R93 ;  /* 0x0000005d005d7308 */ /* 0x000e220000000800 */
[----:B------:R-:W-:Y:S02]  /*3160*/  FFMA.FTZ R78, R92, R33, R78 ;  /* 0x000000215c4e7223 */ /* 0x000fe4000001004e */
[----:B------:R-:W-:-:S05]  /*3170*/  FMUL.FTZ R82, R83, R80 ;  /* 0x0000005053527220 */ /* 0x000fca0000410000 */
[----:B------:R-:W2:Y:S01]  /*3180*/  MUFU.COS R109, R84 ;  /* 0x00000054006d7308 */ /* 0x000ea20000000000 */
[----:B------:R-:W-:-:S07]  /*3190*/  FFMA.FTZ R82, R85, R78, -R82 ;  /* 0x0000004e55527223 */ /* 0x000fce0000010852 */
[----:B------:R3:W4:Y:S01]  /*31a0*/  MUFU.SIN R99, R84 ;  /* 0x0000005400637308 */ /* 0x0007220000000400 */
[----:B------:R-:W-:Y:S01]  /*31b0*/  PRMT R90, RZ, 0x5410, R41 ;  /* 0x00005410ff5a7816 */ /* 0x000fe20000000029 */
[----:B0-----:R-:W-:Y:S02]  /*31c0*/  FMUL.FTZ R104, R93, R104 ;  /* 0x000000685d687220 */ /* 0x001fe40000410000 */
[----:B---3--:R-:W-:Y:S02]  /*31d0*/  FMUL.FTZ R84, R83, R78 ;  /* 0x0000004e53547220 */ /* 0x008fe40000410000 */
[-C--:B------:R-:W-:Y:S02]  /*31e0*/  FMUL.FTZ R78, R103, R89.reuse ;  /* 0x00000059674e7220 */ /* 0x080fe40000410000 */
[----:B------:R0:W-:Y:S01]  /*31f0*/  MUFU.EX2 R110, R95 ;  /* 0x0000005f006e7308 */ /* 0x0001e20000000800 */
[----:B------:R-:W-:Y:S02]  /*3200*/  FFMA.FTZ R84, R85, R80, R84 ;  /* 0x0000005055547223 */ /* 0x000fe40000010054 */
[----:B------:R-:W-:-:S02]  /*3210*/  FMUL.FTZ R80, R102, R89 ;  /* 0x0000005966507220 */ /* 0x000fc40000410000 */
[----:B------:R-:W-:-:S03]  /*3220*/  FFMA.FTZ R78, R102, R91, -R78 ;  /* 0x0000005b664e7223 */ /* 0x000fc6000001084e */
[----:B------:R-:W3:Y:S01]  /*3230*/  MUFU.COS R105, R88 ;  /* 0x0000005800697308 */ /* 0x000ee20000000000 */
[----:B0-----:R-:W-:Y:S02]  /*3240*/  FMUL.FTZ R95, R93, R98 ;  /* 0x000000625d5f7220 */ /* 0x001fe40000410000 */
[----:B------:R-:W-:-:S05]  /*3250*/  FFMA.FTZ R80, R103, R91, R80 ;  /* 0x0000005b67507223 */ /* 0x000fca0000010050 */
[----:B------:R0:W1:Y:S01]  /*3260*/  MUFU.SIN R93, R88 ;  /* 0x00000058005d7308 */ /* 0x0000620000000400 */
[C---:B--2---:R-:W-:Y:S02]  /*3270*/  FMUL.FTZ R109, R106.reuse, R109 ;  /* 0x0000006d6a6d7220 */ /* 0x044fe40000410000 */
[----:B----4-:R-:W-:Y:S02]  /*3280*/  FMUL.FTZ R106, R106, R99 ;  /* 0x000000636a6a7220 */ /* 0x010fe40000410000 */
[----:B0-----:R-:W-:Y:S02]  /*3290*/  FADD.FTZ R88, RZ, R84 ;  /* 0x00000054ff587221 */ /* 0x001fe40000010000 */
[----:B------:R-:W-:Y:S02]  /*32a0*/  FFMA.FTZ R84, R90, R31, R82 ;  /* 0x0000001f5a547223 */ /* 0x000fe40000010052 */
[----:B------:R-:W-:Y:S02]  /*32b0*/  FMUL.FTZ R82, R83, R78 ;  /* 0x0000004e53527220 */ /* 0x000fe40000410000 */
[----:B------:R-:W-:-:S02]  /*32c0*/  FMUL.FTZ R99, R79, R84 ;  /* 0x000000544f637220 */ /* 0x000fc40000410000 */
[----:B------:R-:W-:Y:S02]  /*32d0*/  FFMA.FTZ R82, R85, R80, R82 ;  /* 0x0000005055527223 */ /* 0x000fe40000010052 */
[----:B------:R-:W-:Y:S02]  /*32e0*/  FMUL.FTZ R98, R79, R88 ;  /* 0x000000584f627220 */ /* 0x000fe40000410000 */
[----:B------:R-:W-:Y:S02]  /*32f0*/  FMUL.FTZ R80, R83, R80 ;  /* 0x0000005053507220 */ /* 0x000fe40000410000 */
[C---:B------:R-:W-:Y:S01]  /*3300*/  FFMA.FTZ R99, R81.reuse, R88, R99 ;  /* 0x0000005851637223 */ /* 0x040fe20000010063 */
[----:B------:R-:W-:Y:S01]  /*3310*/  PRMT R88, RZ, 0x7610, R41 ;  /* 0x00007610ff587816 */ /* 0x000fe20000000029 */
[----:B------:R-:W-:Y:S02]  /*3320*/  FFMA.FTZ R98, R81, R84, -R98 ;  /* 0x0000005451627223 */ /* 0x000fe40000010862 */
[----:B------:R-:W-:-:S02]  /*3330*/  FFMA.FTZ R80, R85, R78, -R80 ;  /* 0x0000004e55507223 */ /* 0x000fc40000010850 */
[----:B------:R-:W-:Y:S02]  /*3340*/  FADD.FTZ R99, RZ, R99 ;  /* 0x00000063ff637221 */ /* 0x000fe40000010000 */
[----:B------:R-:W-:Y:S02]  /*3350*/  FFMA.FTZ R98, R88, R29, R98 ;  /* 0x0000001d58627223 */ /* 0x000fe40000010062 */
[----:B------:R-:W-:Y:S02]  /*3360*/  FMUL.FTZ R84, R79, R80 ;  /* 0x000000504f547220 */ /* 0x000fe40000410000 */
[----:B------:R-:W-:Y:S02]  /*3370*/  FMUL.FTZ R111, R107, R99 ;  /* 0x000000636b6f7220 */ /* 0x000fe40000410000 */
[C---:B---3--:R-:W-:Y:S02]  /*3380*/  FMUL.FTZ R105, R110.reuse, R105 ;  /* 0x000000696e697220 */ /* 0x048fe40000410000 */
[----:B-1----:R-:W-:-:S02]  /*3390*/  FMUL.FTZ R93, R110, R93 ;  /* 0x0000005d6e5d7220 */ /* 0x002fc40000410000 */
[----:B------:R-:W-:Y:S02]  /*33a0*/  FMUL.FTZ R78, R79, R82 ;  /* 0x000000524f4e7220 */ /* 0x000fe40000410000 */
[----:B------:R-:W-:Y:S02]  /*33b0*/  FMUL.FTZ R110, R107, R98 ;  /* 0x000000626b6e7220 */ /* 0x000fe40000410000 */
[C---:B------:R-:W-:Y:S01]  /*33c0*/  FFMA.FTZ R82, R81.reuse, R82, R84 ;  /* 0x0000005251527223 */ /* 0x040fe20000010054 */
[----:B------:R-:W-:Y:S01]  /*33d0*/  PRMT R84, RZ, 0x5410, R42 ;  /* 0x00005410ff547816 */ /* 0x000fe2000000002a */
[C---:B------:R-:W-:Y:S02]  /*33e0*/  FFMA.FTZ R111, R108.reuse, R98, -R111 ;  /* 0x000000626c6f7223 */ /* 0x040fe4000001086f */
[----:B------:R-:W-:Y:S02]  /*33f0*/  FFMA.FTZ R110, R108, R99, R110 ;  /* 0x000000636c6e7223 */ /* 0x000fe4000001006e */
[----:B------:R-:W-:-:S02]  /*3400*/  FFMA.FTZ R78, R81, R80, -R78 ;  /* 0x00000050514e7223 */ /* 0x000fc4000001084e */
[----:B------:R-:W-:Y:S02]  /*3410*/  FFMA.FTZ R80, R84, R27, R111 ;  /* 0x0000001b54507223 */ /* 0x000fe4000001006f */
[----:B------:R-:W-:Y:S02]  /*3420*/  FADD.FTZ R110, RZ, R110 ;  /* 0x0000006eff6e7221 */ /* 0x000fe40000010000 */
[C---:B------:R-:W-:Y:S02]  /*3430*/  FMUL.FTZ R111, R107.reuse, R78 ;  /* 0x0000004e6b6f7220 */ /* 0x040fe40000410000 */
[C---:B------:R-:W-:Y:S02]  /*3440*/  FMUL.FTZ R112, R104.reuse, R80 ;  /* 0x0000005068707220 */ /* 0x040fe40000410000 */
[----:B------:R-:W-:Y:S02]  /*3450*/  FMUL.FTZ R99, R107, R82 ;  /* 0x000000526b637220 */ /* 0x000fe40000410000 */
[----:B------:R-:W-:-:S02]  /*3460*/  FMUL.FTZ R98, R104, R110 ;  /* 0x0000006e68627220 */ /* 0x000fc40000410000 */
[C---:B------:R-:W-:Y:S01]  /*3470*/  FFMA.FTZ R111, R108.reuse, R82, R111 ;  /* 0x000000526c6f7223 */ /* 0x040fe2000001006f */
[----:B------:R-:W-:Y:S01]  /*3480*/  PRMT R82, RZ, 0x7610, R42 ;  /* 0x00007610ff527816 */ /* 0x000fe2000000002a */
[C---:B------:R-:W-:Y:S02]  /*3490*/  FFMA.FTZ R112, R95.reuse, R110, R112 ;  /* 0x0000006e5f707223 */ /* 0x040fe40000010070 */
[----:B------:R-:W-:Y:S02]  /*34a0*/  FFMA.FTZ R99, R108, R78, -R99 ;  /* 0x0000004e6c637223 */ /* 0x000fe40000010863 */
[----:B------:R-:W-:Y:S02]  /*34b0*/  FFMA.FTZ R98, R95, R80, -R98 ;  /* 0x000000505f627223 */ /* 0x000fe40000010862 */
[----:B------:R-:W-:Y:S02]  /*34c0*/  FMUL.FTZ R78, R104, R111 ;  /* 0x0000006f684e7220 */ /* 0x000fe40000410000 */
[----:B------:R-:W-:-:S02]  /*34d0*/  FADD.FTZ R112, RZ, R112 ;  /* 0x00000070ff707221 */ /* 0x000fc40000010000 */
[----:B------:R-:W-:Y:S02]  /*34e0*/  FMUL.FTZ R80, R104, R99 ;  /* 0x0000006368507220 */ /* 0x000fe40000410000 */
[----:B------:R-:W-:Y:S02]  /*34f0*/  FFMA.FTZ R98, R82, R25, R98 ;  /* 0x0000001952627223 */ /* 0x000fe40000010062 */
[C---:B------:R-:W-:Y:S02]  /*3500*/  FFMA.FTZ R78, R95.reuse, R99, -R78 ;  /* 0x000000635f4e7223 */ /* 0x040fe4000001084e */
[C---:B------:R-:W-:Y:S02]  /*3510*/  FMUL.FTZ R110, R106.reuse, R112 ;  /* 0x000000706a6e7220 */ /* 0x040fe40000410000 */
[----:B------:R-:W-:Y:S02]  /*3520*/  FFMA.FTZ R80, R95, R111, R80 ;  /* 0x0000006f5f507223 */ /* 0x000fe40000010050 */
[----:B------:R-:W-:-:S02]  /*3530*/  FMUL.FTZ R113, R106, R98 ;  /* 0x000000626a717220 */ /* 0x000fc40000410000 */
[C---:B------:R-:W-:Y:S02]  /*3540*/  FMUL.FTZ R99, R106.reuse, R78 ;  /* 0x0000004e6a637220 */ /* 0x040fe40000410000 */
[C---:B------:R-:W-:Y:S02]  /*3550*/  FFMA.FTZ R111, R109.reuse, R98, -R110 ;  /* 0x000000626d6f7223 */ /* 0x040fe4000001086e */
[----:B------:R-:W-:Y:S02]  /*3560*/  FMUL.FTZ R98, R106, R80 ;  /* 0x000000506a627220 */ /* 0x000fe40000410000 */
[C---:B------:R-:W-:Y:S02]  /*3570*/  FFMA.FTZ R113, R109.reuse, R112, R113 ;  /* 0x000000706d717223 */ /* 0x040fe40000010071 */
[C---:B------:R-:W-:Y:S01]  /*3580*/  FFMA.FTZ R110, R109.reuse, R80, R99 ;  /* 0x000000506d6e7223 */ /* 0x040fe20000010063 */
[----:B------:R-:W-:Y:S01]  /*3590*/  PRMT R80, RZ, 0x5410, R43 ;  /* 0x00005410ff507816 */ /* 0x000fe2000000002b */
[----:B------:R-:W-:Y:S01]  /*35a0*/  FFMA.FTZ R98, R109, R78, -R98 ;  /* 0x0000004e6d627223 */ /* 0x000fe20000010862 */
[----:B------:R-:W-:Y:S01]  /*35b0*/  ISETP.NE.AND P1, PT, R10, 0x1f, PT ;  /* 0x0000001f0a00780c */ /* 0x000fe20003f25270 */
[----:B------:R-:W-:-:S02]  /*35c0*/  FADD.FTZ R116, RZ, R113 ;  /* 0x00000071ff747221 */ /* 0x000fc40000010000 */
[C---:B------:R-:W-:Y:S02]  /*35d0*/  FMUL.FTZ R78, R93.reuse, R98 ;  /* 0x000000625d4e7220 */ /* 0x040fe40000410000 */
[----:B------:R-:W-:Y:S02]  /*35e0*/  FFMA.FTZ R114, R80, R23, R111 ;  /* 0x0000001750727223 */ /* 0x000fe4000001006f */
[C---:B------:R-:W-:Y:S02]  /*35f0*/  FMUL.FTZ R99, R93.reuse, R116 ;  /* 0x000000745d637220 */ /* 0x040fe40000410000 */
[-C--:B------:R-:W-:Y:S02]  /*3600*/  FMUL.FTZ R112, R93, R110.reuse ;  /* 0x0000006e5d707220 */ /* 0x080fe40000410000 */
[----:B------:R-:W-:Y:S01]  /*3610*/  FFMA.FTZ R110, R105, R110, R78 ;  /* 0x0000006e696e7223 */ /* 0x000fe2000001004e */
[----:B------:R-:W-:Y:S01]  /*3620*/  PRMT R78, RZ, 0x7610, R43 ;  /* 0x00007610ff4e7816 */ /* 0x000fe2000000002b */
[----:B------:R-:W-:-:S02]  /*3630*/  FMUL.FTZ R111, R93, R114 ;  /* 0x000000725d6f7220 */ /* 0x000fc40000410000 */
[C---:B------:R-:W-:Y:S02]  /*3640*/  FFMA.FTZ R99, R105.reuse, R114, -R99 ;  /* 0x0000007269637223 */ /* 0x040fe40000010863 */
[C---:B------:R-:W-:Y:S02]  /*3650*/  FFMA.FTZ R111, R105.reuse, R116, R111 ;  /* 0x00000074696f7223 */ /* 0x040fe4000001006f */
[----:B------:R-:W-:Y:S02]  /*3660*/  FFMA.FTZ R112, R105, R98, -R112 ;  /* 0x0000006269707223 */ /* 0x000fe40000010870 */
[----:B------:R-:W-:Y:S02]  /*3670*/  FFMA.FTZ R116, R78, R21, R99 ;  /* 0x000000154e747223 */ /* 0x000fe40000010063 */
[----:B------:R0:W1:Y:S01]  /*3680*/  @P1 LDS.64 R98, [R10.X8+0x20b8] ;  /* 0x0020b8000a621984 */ /* 0x0000620000008a00 */
[----:B------:R-:W-:Y:S01]  /*3690*/  FADD.FTZ R115, RZ, R111 ;  /* 0x0000006fff737221 */ /* 0x000fe20000010000 */
        /* <DEDUP_REMOVED lines=8> */
[----:B------:R1:W2:Y:S02]  /*3720*/  @P3 LDS.64 R98, [R111.X8+0x10b0] ;  /* 0x0010b0006f623984 */ /* 0x0002a40000008a00 */
.L_x_12428:
[----:B------:R-:W-:Y:S05]  /*3730*/  BSYNC B0 ;  /* 0x0000000000007941 */ /* 0x000fea0003800000 */
.L_x_12427:
[----:B------:R-:W3:Y:S01]  /*3740*/  SHFL.UP PT, R117, R116, 0x1, RZ ;  /* 0x0420000074757989 */ /* 0x000ee200000e00ff */
[----:B------:R-:W-:Y:S01]  /*3750*/  ISETP.GE.AND P3, PT, R9, 0x1, PT ;  /* 0x000000010900780c */ /* 0x000fe20003f66270 */
[----:B------:R-:W-:Y:S01]  /*3760*/  FADD.FTZ R143, R26, R26 ;  /* 0x0000001a1a8f7221 */ /* 0x000fe20000010000 */
[----:B------:R-:W-:Y:S01]  /*3770*/  SHF.L.U32 R167, R75, 0x2, RZ ;  /* 0x000000024ba77819 */ /* 0x000fe200000006ff */
[----:B-1----:R-:W1:Y:S01]  /*3780*/  SHFL.UP PT, R111, R112, 0x1, RZ ;  /* 0x04200000706f7989 */ /* 0x002e6200000e00ff */
[--C-:B------:R-:W-:Y:S01]  /*3790*/  PRMT R154, RZ, 0x7610, R49.reuse ;  /* 0x00007610ff9a7816 */ /* 0x100fe20000000031 */
[----:B------:R-:W-:Y:S01]  /*37a0*/  FADD.FTZ R145, R28, R28 ;  /* 0x0000001c1c917221 */ /* 0x000fe20000010000 */
[----:B------:R-:W-:Y:S01]  /*37b0*/  PRMT R138, RZ, 0x5410, R49 ;  /* 0x00005410ff8a7816 */ /* 0x000fe20000000031 */
[----:B------:R-:W4:Y:S01]  /*37c0*/  SHFL.UP PT, R119, R115, 0x1, RZ ;  /* 0x0420000073777989 */ /* 0x000f2200000e00ff */
[--C-:B------:R-:W-:Y:S01]  /*37d0*/  PRMT R156, RZ, 0x5410, R48.reuse ;  /* 0x00005410ff9c7816 */ /* 0x100fe20000000030 */
[C---:B-----5:R-:W-:Y:S01]  /*37e0*/  FMUL.FTZ R49, R97.reuse, R154 ;  /* 0x0000009a61317220 */ /* 0x060fe20000410000 */
[----:B------:R-:W-:Y:S01]  /*37f0*/  PRMT R48, RZ, 0x7610, R48 ;  /* 0x00007610ff307816 */ /* 0x000fe20000000030 */
[----:B------:R-:W0:Y:S01]  /*3800*/  SHFL.UP PT, R113, R110, 0x1, RZ ;  /* 0x042000006e717989 */ /* 0x000e2200000e00ff */
[--C-:B------:R-:W-:Y:S01]  /*3810*/  PRMT R144, RZ, 0x7610, R47.reuse ;  /* 0x00007610ff907816 */ /* 0x100fe2000000002f */
[----:B------:R-:W-:Y:S01]  /*3820*/  FADD.FTZ R146, R30, R30 ;  /* 0x0000001e1e927221 */ /* 0x000fe20000010000 */
[----:B------:R-:W-:Y:S01]  /*3830*/  PRMT R134, RZ, 0x5410, R47 ;  /* 0x00005410ff867816 */ /* 0x000fe2000000002f */
[----:B------:R-:W-:Y:S01]  /*3840*/  FADD.FTZ R147, R32, R32 ;  /* 0x0000002020937221 */ /* 0x000fe20000010000 */
[--C-:B------:R-:W-:Y:S01]  /*3850*/  PRMT R135, RZ, 0x5410, R44.reuse ;  /* 0x00005410ff877816 */ /* 0x100fe2000000002c */
[----:B------:R-:W-:Y:S01]  /*3860*/  FMUL.FTZ R47, R97, R144 ;  /* 0x00000090612f7220 */ /* 0x000fe20000410000 */
[----:B------:R-:W-:Y:S01]  /*3870*/  PRMT R137, RZ, 0x7610, R44 ;  /* 0x00007610ff897816 */ /* 0x000fe2000000002c */
[----:B------:R-:W-:Y:S01]  /*3880*/  FADD.FTZ R148, R34, R34 ;  /* 0x0000002222947221 */ /* 0x000fe20000010000 */
[----:B------:R-:W-:Y:S01]  /*3890*/  PRMT R133, RZ, 0x7610, R45 ;  /* 0x00007610ff857816 */ /* 0x000fe2000000002d */
[----:B------:R-:W-:Y:S01]  /*38a0*/  BSSY B0, `(.L_x_12429) ;  /* 0x0000108000007945 */ /* 0x000fe20003800000 */
        /* <DEDUP_REMOVED lines=64> */
[----:B------:R-:W1:Y:S01]  /*3cb0*/  SHFL.UP PT, R117, R118, 0x10, RZ ;  /* 0x0600000076757989 */ /* 0x000e6200000e00ff */
        /* <DEDUP_REMOVED lines=9> */
[----:B-1----:R-:W-:Y:S02]  /*3d50*/  FFMA.FTZ R123, R112, R117, R114 ;  /* 0x00000075707b7223 */ /* 0x002fe40000010072 */
[C---:B---3--:R-:W-:Y:S02]  /*3d60*/  FMUL.FTZ R120, R118.reuse, R121 ;  /* 0x0000007976787220 */ /* 0x048fe40000410000 */
[C---:B------:R-:W-:Y:S01]  /*3d70*/  FMUL.FTZ R117, R118.reuse, R117 ;  /* 0x0000007576757220 */ /* 0x040fe20000410000 */
[C---:B------:R-:W-:Y:S01]  /*3d80*/  FSEL R123, R118.reuse, R123, !P3 ;  /* 0x0000007b767b7208 */ /* 0x040fe20005800000 */
[-C--:B----4-:R-:W-:Y:S02]  /*3d90*/  FMUL.FTZ R122, R118, R119.reuse ;  /* 0x00000077767a7220 */ /* 0x090fe40000410000 */
[----:B------:R-:W-:Y:S02]  /*3da0*/  FFMA.FTZ R119, R112, R119, -R120 ;  /* 0x0000007770777223 */ /* 0x000fe40000010878 */
[----:B------:R-:W-:Y:S01]  /*3db0*/  IMAD R114, R12, c[0x0][0x2c0], RZ ;  /* 0x0000b0000c727a24 */ /* 0x000fe200078e02ff */
[----:B------:R-:W-:Y:S01]  /*3dc0*/  SHFL.UP PT, R123, R123, 0x1, RZ ;  /* 0x042000007b7b7989 */ /* 0x000fe200000e00ff */
[----:B------:R-:W-:-:S02]  /*3dd0*/  FFMA.FTZ R122, R112, R121, R122 ;  /* 0x00000079707a7223 */ /* 0x000fc4000001007a */
[----:B------:R-:W-:Y:S01]  /*3de0*/  @P3 FFMA.FTZ R112, R112, R113, -R117 ;  /* 0x0000007170703223 */ /* 0x000fe20000010875 */
[----:B------:R-:W-:Y:S01]  /*3df0*/  IADD3 R117, R0, -c[0x0][0x174], RZ ;  /* 0x80005d0000757a10 */ /* 0x000fe20007ffe0ff */
[----:B------:R-:W-:Y:S01]  /*3e00*/  @P3 FADD.FTZ R116, R116, R119 ;  /* 0x0000007774743221 */ /* 0x000fe20000010000 */
[----:B------:R0:W1:Y:S01]  /*3e10*/  SHFL.IDX PT, R113, R101, RZ, 0x1f ;  /* 0x00001fff65717589 */ /* 0x00006200000e0000 */
[----:B------:R-:W-:Y:S02]  /*3e20*/  IMAD R119, R13, c[0x0][0x2c4], R114 ;  /* 0x0000b1000d777a24 */ /* 0x000fe400078e0272 */
[----:B------:R-:W-:Y:S01]  /*3e30*/  @P3 FADD.FTZ R115, R115, R122 ;  /* 0x0000007a73733221 */ /* 0x000fe20000010000 */
[----:B------:R3:W4:Y:S02]  /*3e40*/  SHFL.IDX PT, R114, R100, RZ, 0x1f ;  /* 0x00001fff64727589 */ /* 0x00072400000e0000 */
[----:B------:R-:W-:Y:S02]  /*3e50*/  IADD3 R119, R119, R111, RZ ;  /* 0x0000006f77777210 */ /* 0x000fe40007ffe0ff */
[----:B------:R-:W2:Y:S01]  /*3e60*/  SHFL.UP PT, R112, R112, 0x1, RZ ;  /* 0x0420000070707989 */ /* 0x000ea200000e00ff */
[----:B------:R-:W-:Y:S01]  /*3e70*/  LEA R111, P3, R110, c[0x0][0x320], 0x3 ;  /* 0x0000c8006e6f7a11 */ /* 0x000fe200078618ff */
[----:B0-----:R-:W-:-:S02]  /*3e80*/  IMAD R101, R117, -0x200, RZ ;  /* 0xfffffe0075657824 */ /* 0x001fc400078e02ff */
[----:B------:R-:W0:Y:S01]  /*3e90*/  SHFL.UP PT, R116, R116, 0x1, RZ ;  /* 0x0420000074747989 */ /* 0x000e2200000e00ff */
[----:B------:R-:W-:Y:S02]  /*3ea0*/  LEA.HI.X R119, R110, c[0x0][0x324], R119, 0x3, P3 ;  /* 0x0000c9006e777a11 */ /* 0x000fe400018f1c77 */
[C---:B------:R-:W-:Y:S01]  /*3eb0*/  LEA R110, P3, R10.reuse, R111, 0x2 ;  /* 0x0000006f0a6e7211 */ /* 0x040fe200078610ff */
[----:B------:R-:W0:Y:S01]  /*3ec0*/  SHFL.UP PT, R115, R115, 0x1, RZ ;  /* 0x0420000073737989 */ /* 0x000e2200000e00ff */
[----:B---3--:R-:W-:Y:S02]  /*3ed0*/  SHF.L.U64.HI R100, R75, 0x2, R64 ;  /* 0x000000024b647819 */ /* 0x008fe40000010240 */
[----:B------:R-:W-:Y:S02]  /*3ee0*/  LEA.HI.X R111, R10, R119, RZ, 0x2, P3 ;  /* 0x000000770a6f7211 */ /* 0x000fe400018f14ff */
[----:B------:R-:W-:Y:S01]  /*3ef0*/  PRMT R119, RZ, 0x7610, R50 ;  /* 0x00007610ff777816 */ /* 0x000fe20000000032 */
[----:B------:R-:W-:-:S02]  /*3f00*/  IMAD R100, R100, c[0x0][0x2d0], RZ ;  /* 0x0000b40064647a24 */ /* 0x000fc400078e02ff */
[----:B------:R-:W-:-:S04]  /*3f10*/  IMAD.WIDE R110, R101, 0x4, R110 ;  /* 0x00000004656e7825 */ /* 0x000fc800078e026e */
[CC--:B-1----:R-:W-:Y:S02]  /*3f20*/  FMUL.FTZ R101, R123.reuse, R113.reuse ;  /* 0x000000717b657220 */ /* 0x0c2fe40000410000 */
[-C--:B----4-:R-:W-:Y:S02]  /*3f30*/  FMUL.FTZ R123, R123, R114.reuse ;  /* 0x000000727b7b7220 */ /* 0x090fe40000410000 */
[----:B--2---:R-:W-:Y:S02]  /*3f40*/  FFMA.FTZ R101, R112, R114, -R101 ;  /* 0x0000007270657223 */ /* 0x004fe40000010865 */
[----:B------:R-:W-:Y:S01]  /*3f50*/  IMAD R117, R167, c[0x0][0x2d4], R100 ;  /* 0x0000b500a7757a24 */ /* 0x000fe200078e0264 */
[----:B------:R-:W-:Y:S01]  /*3f60*/  LOP3.LUT R100, R10, 0x1f, RZ, 0xc0, !PT ;  /* 0x0000001f0a647812 */ /* 0x000fe200078ec0ff */
[----:B------:R-:W-:Y:S02]  /*3f70*/  FFMA.FTZ R112, R112, R113, R123 ;  /* 0x0000007170707223 */ /* 0x000fe4000001007b */
[----:B0-----:R-:W-:Y:S01]  /*3f80*/  @P2 FADD.FTZ R114, R116, R101 ;  /* 0x0000006574722221 */ /* 0x001fe20000010000 */
[C---:B------:R-:W-:Y:S01]  /*3f90*/  ISETP.NE.AND P4, PT, R100.reuse, 0x1f, PT ;  /* 0x0000001f6400780c */ /* 0x040fe20003f85270 */
[----:B------:R-:W-:Y:S01]  /*3fa0*/  @P2 FADD.FTZ R113, R115, R112 ;  /* 0x0000007073712221 */ /* 0x000fe20000010000 */
[C---:B------:R-:W-:Y:S01]  /*3fb0*/  ISETP.GT.U32.AND P5, PT, R100.reuse, 0x1d, PT ;  /* 0x0000001d6400780c */ /* 0x040fe20003fa4070 */
[----:B------:R-:W-:Y:S01]  /*3fc0*/  IMAD.WIDE.U32 R166, R167, c[0x0][0x2d0], R110 ;  /* 0x0000b400a7a67a25 */ /* 0x000fe200078e006e */
[----:B------:R-:W-:-:S02]  /*3fd0*/  ISETP.GT.U32.AND P6, PT, R100, 0x1b, PT ;  /* 0x0000001b6400780c */ /* 0x000fc40003fc4070 */
[----:B------:R-:W-:Y:S01]  /*3fe0*/  ISETP.GT.U32.AND P2, PT, R100, 0x17, PT ;  /* 0x000000176400780c */ /* 0x000fe20003f44070 */
[----:B------:R-:W-:Y:S01]  /*3ff0*/  FADD.FTZ R110, R20, R20 ;  /* 0x00000014146e7221 */ /* 0x000fe20000010000 */
[----:B------:R-:W-:Y:S01]  /*4000*/  ISETP.GT.U32.AND P3, PT, R100, 0xf, PT ;  /* 0x0000000f6400780c */ /* 0x000fe20003f64070 */
[----:B------:R-:W-:Y:S01]  /*4010*/  FADD.FTZ R111, R22, R22 ;  /* 0x00000016166f7221 */ /* 0x000fe20000010000 */
[--C-:B------:R-:W-:Y:S01]  /*4020*/  PRMT R100, RZ, 0x7610, R51.reuse ;  /* 0x00007610ff647816 */ /* 0x100fe20000000033 */
[----:B------:R-:W-:Y:S01]  /*4030*/  FADD.FTZ R101, R24, R24 ;  /* 0x0000001818657221 */ /* 0x000fe20000010000 */
[----:B------:R-:W-:Y:S01]  /*4040*/  PRMT R51, RZ, 0x5410, R51 ;  /* 0x00005410ff337816 */ /* 0x000fe20000000033 */
[----:B------:R-:W-:Y:S01]  /*4050*/  FMUL.FTZ R141, R103, R113 ;  /* 0x00000071678d7220 */ /* 0x000fe20000410000 */
[----:B------:R-:W-:Y:S01]  /*4060*/  IADD3 R167, R167, R117, RZ ;  /* 0x00000075a7a77210 */ /* 0x000fe20007ffe0ff */
[-C--:B------:R-:W-:Y:S01]  /*4070*/  FMUL.FTZ R116, R96, R100.reuse ;  /* 0x0000006460747220 */ /* 0x080fe20000410000 */
[----:B------:R-:W-:Y:S01]  /*4080*/  PRMT R112, RZ, 0x5410, R50 ;  /* 0x00005410ff707816 */ /* 0x000fe20000000032 */
[----:B------:R-:W-:-:S02]  /*4090*/  FMUL.FTZ R115, R97, R100 ;  /* 0x0000006461737220 */ /* 0x000fc40000410000 */
[C---:B------:R-:W-:Y:S02]  /*40a0*/  FFMA.FTZ R121, R97.reuse, R51, R116 ;  /* 0x0000003361797223 */ /* 0x040fe40000010074 */
[C---:B------:R-:W-:Y:S02]  /*40b0*/  FMUL.FTZ R50, R96.reuse, R119 ;  /* 0x0000007760327220 */ /* 0x040fe40000410000 */
[----:B------:R-:W-:Y:S02]  /*40c0*/  FFMA.FTZ R117, R96, R51, -R115 ;  /* 0x0000003360757223 */ /* 0x000fe40000010873 */
[----:B------:R-:W-:Y:S02]  /*40d0*/  FMUL.FTZ R116, R110, R121 ;  /* 0x000000796e747220 */ /* 0x000fe40000410000 */
[C---:B------:R-:W-:Y:S02]  /*40e0*/  FMUL.FTZ R115, R97.reuse, R119 ;  /* 0x0000007761737220 */ /* 0x040fe40000410000 */
[----:B------:R-:W-:-:S02]  /*40f0*/  FFMA.FTZ R120, R97, R112, R50 ;  /* 0x0000007061787223 */ /* 0x000fc40000010032 */
[----:B------:R-:W-:Y:S02]  /*4100*/  FMUL.FTZ R118, R110, R117 ;  /* 0x000000756e767220 */ /* 0x000fe40000410000 */
        /* <DEDUP_REMOVED lines=9> */
[----:B------:R-:W-:Y:S02]  /*41a0*/  FMUL.FTZ R50, R96, R154 ;  /* 0x0000009a60327220 */ /* 0x000fe40000410000 */
[----:B------:R-:W-:-:S02]  /*41b0*/  FMUL.FTZ R123, R106, -R121 ;  /* 0x800000796a7b7220 */ /* 0x000fc40000410000 */
[-C--:B------:R-:W-:Y:S02]  /*41c0*/  FFMA.FTZ R122, R97, R138.reuse, R50 ;  /* 0x0000008a617a7223 */ /* 0x080fe40000010032 */
[----:B------:R-:W-:Y:S02]  /*41d0*/  FFMA.FTZ R50, R96, R138, -R49 ;  /* 0x0000008a60327223 */ /* 0x000fe40000010831 */
[-C--:B------:R-:W-:Y:S02]  /*41e0*/  FMUL.FTZ R124, R106, -R120.reuse ;  /* 0x800000786a7c7220 */ /* 0x080fe40000410000 */
[----:B------:R-:W-:Y:S02]  /*41f0*/  FFMA.FTZ R120, R109, R120, -R123 ;  /* 0x000000786d787223 */ /* 0x000fe4000001087b */
[----:B------:R-:W-:Y:S02]  /*4200*/  FMUL.FTZ R123, R101, R50 ;  /* 0x00000032657b7220 */ /* 0x000fe40000410000 */
[----:B------:R-:W-:-:S02]  /*4210*/  FFMA.FTZ R121, R109, R121, R124 ;  /* 0x000000796d797223 */ /* 0x000fc4000001007c */
[----:B------:R-:W-:Y:S02]  /*4220*/  FMUL.FTZ R122, R101, R122 ;  /* 0x0000007a657a7220 */ /* 0x000fe40000410000 */
[----:B------:R-:W-:Y:S02]  /*4230*/  FADD.FTZ R120, R123, R120 ;  /* 0x000000787b787221 */ /* 0x000fe40000010000 */
[-C--:B------:R-:W-:Y:S02]  /*4240*/  FMUL.FTZ R50, R96, R48.reuse ;  /* 0x0000003060327220 */ /* 0x080fe40000410000 */
[----:B------:R-:W-:Y:S02]  /*4250*/  FADD.FTZ R121, -R122, R121 ;  /* 0x000000797a797221 */ /* 0x000fe40000010100 */
[----:B------:R-:W-:Y:S02]  /*4260*/  FMUL.FTZ R49, R97, R48 ;  /* 0x0000003061317220 */ /* 0x000fe40000410000 */
[----:B------:R-:W-:-:S02]  /*4270*/  FMUL.FTZ R126, R104, -R120 ;  /* 0x80000078687e7220 */ /* 0x000fc40000410000 */
[-C--:B------:R-:W-:Y:S02]  /*4280*/  FFMA.FTZ R50, R97, R156.reuse, R50 ;  /* 0x0000009c61327223 */ /* 0x080fe40000010032 */
[-C--:B------:R-:W-:Y:S02]  /*4290*/  FMUL.FTZ R124, R104, -R121.reuse ;  /* 0x80000079687c7220 */ /* 0x080fe40000410000 */
[----:B------:R-:W-:Y:S02]  /*42a0*/  FFMA.FTZ R130, R96, R156, -R49 ;  /* 0x0000009c60827223 */ /* 0x000fe40000010831 */
[----:B------:R-:W-:Y:S02]  /*42b0*/  FFMA.FTZ R126, R95, R121, R126 ;  /* 0x000000795f7e7223 */ /* 0x000fe4000001007e */
[----:B------:R-:W-:Y:S02]  /*42c0*/  FMUL.FTZ R131, R143, R50 ;  /* 0x000000328f837220 */ /* 0x000fe40000410000 */
[----:B------:R-:W-:-:S02]  /*42d0*/  FFMA.FTZ R125, R95, R120, -R124 ;  /* 0x000000785f7d7223 */ /* 0x000fc4000001087c */
[----:B------:R-:W-:Y:S02]  /*42e0*/  FMUL.FTZ R130, R143, R130 ;  /* 0x000000828f827220 */ /* 0x000fe40000410000 */
[----:B------:R-:W-:Y:S02]  /*42f0*/  FADD.FTZ R126, -R131, R126 ;  /* 0x0000007e837e7221 */ /* 0x000fe40000010100 */
[----:B------:R-:W-:Y:S02]  /*4300*/  FADD.FTZ R125, R130, R125 ;  /* 0x0000007d827d7221 */ /* 0x000fe40000010000 */
[----:B------:R-:W-:Y:S02]  /*4310*/  FMUL.FTZ R49, R96, R144 ;  /* 0x0000009060317220 */ /* 0x000fe40000410000 */
[C---:B------:R-:W-:Y:S02]  /*4320*/  FMUL.FTZ R50, R107.reuse, -R126 ;  /* 0x8000007e6b327220 */ /* 0x040fe40000410000 */
[----:B------:R-:W-:-:S02]  /*4330*/  FMUL.FTZ R121, R107, -R125 ;  /* 0x8000007d6b797220 */ /* 0x000fc40000410000 */
[-C--:B------:R-:W-:Y:S01]  /*4340*/  FFMA.FTZ R120, R97, R134.reuse, R49 ;  /* 0x0000008661787223 */ /* 0x080fe20000010031 */
[----:B------:R-:W-:Y:S01]  /*4350*/  PRMT R49, RZ, 0x5410, R45 ;  /* 0x00005410ff317816 */ /* 0x000fe2000000002d */
[----:B------:R-:W-:Y:S01]  /*4360*/  FFMA.FTZ R124, R108, R125, -R50 ;  /* 0x0000007d6c7c7223 */ /* 0x000fe20000010832 */
[----:B------:R-:W-:Y:S01]  /*4370*/  PRMT R45, RZ, 0x5410, R46 ;  /* 0x00005410ff2d7816 */ /* 0x000fe2000000002e */
[----:B------:R-:W-:Y:S02]  /*4380*/  FFMA.FTZ R50, R96, R134, -R47 ;  /* 0x0000008660327223 */ /* 0x000fe4000001082f */
[----:B------:R-:W-:Y:S02]  /*4390*/  FFMA.FTZ R47, R108, R126, R121 ;  /* 0x0000007e6c2f7223 */ /* 0x000fe40000010079 */
[C---:B------:R-:W-:Y:S02]  /*43a0*/  FMUL.FTZ R120, R145.reuse, R120 ;  /* 0x0000007891787220 */ /* 0x040fe40000410000 */
[----:B------:R-:W-:-:S02]  /*43b0*/  FMUL.FTZ R121, R145, R50 ;  /* 0x0000003291797220 */ /* 0x000fc40000410000 */
[----:B------:R-:W-:Y:S01]  /*43c0*/  FADD.FTZ R50, -R120, R47 ;  /* 0x0000002f78327221 */ /* 0x000fe20000010100 */
[----:B------:R-:W-:Y:S01]  /*43d0*/  PRMT R47, RZ, 0x7610, R46 ;  /* 0x00007610ff2f7816 */ /* 0x000fe2000000002e */
[----:B------:R-:W-:Y:S02]  /*43e0*/  FADD.FTZ R124, R121, R124 ;  /* 0x0000007c797c7221 */ /* 0x000fe40000010000 */
[C---:B------:R-:W-:Y:S02]  /*43f0*/  FMUL.FTZ R44, R79.reuse, -R50 ;  /* 0x800000324f2c7220 */ /* 0x040fe40000410000 */
[-C--:B------:R-:W-:Y:S02]  /*4400*/  FMUL.FTZ R125, R79, -R124.reuse ;  /* 0x8000007c4f7d7220 */ /* 0x080fe40000410000 */
[----:B------:R-:W-:Y:S02]  /*4410*/  FFMA.FTZ R132, R81, R124, -R44 ;  /* 0x0000007c51847223 */ /* 0x000fe4000001082c */
[----:B------:R-:W-:-:S02]  /*4420*/  FMUL.FTZ R44, R93, R99 ;  /* 0x000000635d2c7220 */ /* 0x000fc40000410000 */
[----:B------:R-:W-:Y:S02]  /*4430*/  FFMA.FTZ R127, R81, R50, R125 ;  /* 0x00000032517f7223 */ /* 0x000fe4000001007d */
[-C--:B------:R-:W-:Y:S02]  /*4440*/  FMUL.FTZ R124, R93, -R98.reuse ;  /* 0x800000625d7c7220 */ /* 0x080fe40000410000 */
[----:B------:R-:W-:Y:S02]  /*4450*/  FFMA.FTZ R50, R105, R98, -R44 ;  /* 0x0000006269327223 */ /* 0x000fe4000001082c */
[-C--:B------:R-:W-:Y:S02]  /*4460*/  FMUL.FTZ R46, R96, R47.reuse ;  /* 0x0000002f602e7220 */ /* 0x080fe40000410000 */
[----:B------:R-:W-:Y:S02]  /*4470*/  FMUL.FTZ R44, R97, R47 ;  /* 0x0000002f612c7220 */ /* 0x000fe40000410000 */
[----:B------:R-:W-:-:S02]  /*4480*/  FFMA.FTZ R124, R105, -R99, R124 ;  /* 0x80000063697c7223 */ /* 0x000fc4000001007c */
[----:B------:R-:W-:Y:S02]  /*4490*/  FMUL.FTZ R126, R106, -R50 ;  /* 0x800000326a7e7220 */ /* 0x000fe40000410000 */
[-C--:B------:R-:W-:Y:S02]  /*44a0*/  FFMA.FTZ R125, R97, R45.reuse, R46 ;  /* 0x0000002d617d7223 */ /* 0x080fe4000001002e */
[----:B------:R-:W-:Y:S02]  /*44b0*/  FFMA.FTZ R129, R96, R45, -R44 ;  /* 0x0000002d60817223 */ /* 0x000fe4000001082c */
[-C--:B------:R-:W-:Y:S02]  /*44c0*/  FMUL.FTZ R44, R106, -R124.reuse ;  /* 0x8000007c6a2c7220 */ /* 0x080fe40000410000 */
[----:B------:R-:W-:Y:S02]  /*44d0*/  FFMA.FTZ R126, R109, R124, R126 ;  /* 0x0000007c6d7e7223 */ /* 0x000fe4000001007e */
[----:B------:R-:W-:-:S02]  /*44e0*/  FMUL.FTZ R128, R146, R125 ;  /* 0x0000007d92807220 */ /* 0x000fc40000410000 */
[----:B------:R-:W-:Y:S02]  /*44f0*/  FMUL.FTZ R129, R146, R129 ;  /* 0x0000008192817220 */ /* 0x000fe40000410000 */
[----:B------:R-:W-:Y:S02]  /*4500*/  FFMA.FTZ R44, R109, R50, -R44 ;  /* 0x000000326d2c7223 */ /* 0x000fe4000001082c */
[----:B------:R-:W-:Y:S02]  /*4510*/  FMUL.FTZ R46, R104, -R126 ;  /* 0x8000007e682e7220 */ /* 0x000fe40000410000 */
[----:B------:R-:W-:Y:S02]  /*4520*/  FADD.FTZ R136, -R128, R127 ;  /* 0x0000007f80887221 */ /* 0x000fe40000010100 */
[----:B------:R-:W-:Y:S02]  /*4530*/  FADD.FTZ R132, R129, R132 ;  /* 0x0000008481847221 */ /* 0x000fe40000010000 */
[----:B------:R-:W-:-:S02]  /*4540*/  FMUL.FTZ R124, R104, -R44 ;  /* 0x8000002c687c7220 */ /* 0x000fc40000410000 */
[----:B------:R-:W-:Y:S02]  /*4550*/  FFMA.FTZ R50, R95, R44, -R46 ;  /* 0x0000002c5f327223 */ /* 0x000fe4000001082e */
[C---:B------:R-:W-:Y:S02]  /*4560*/  FMUL.FTZ R44, R83.reuse, -R136 ;  /* 0x80000088532c7220 */ /* 0x040fe40000410000 */
[----:B------:R-:W-:Y:S02]  /*4570*/  FMUL.FTZ R46, R83, -R132 ;  /* 0x80000084532e7220 */ /* 0x000fe40000410000 */
[----:B------:R-:W-:Y:S02]  /*4580*/  FFMA.FTZ R124, R95, R126, R124 ;  /* 0x0000007e5f7c7223 */ /* 0x000fe4000001007c */
[----:B------:R-:W-:Y:S02]  /*4590*/  FMUL.FTZ R125, R107, -R50 ;  /* 0x800000326b7d7220 */ /* 0x000fe40000410000 */
[----:B------:R-:W-:-:S02]  /*45a0*/  FFMA.FTZ R139, R85, R132, -R44 ;  /* 0x00000084558b7223 */ /* 0x000fc4000001082c */
[----:B------:R-:W-:Y:S02]  /*45b0*/  FFMA.FTZ R136, R85, R136, R46 ;  /* 0x0000008855887223 */ /* 0x000fe4000001002e */
[-C--:B------:R-:W-:Y:S02]  /*45c0*/  FMUL.FTZ R46, R96, R133.reuse ;  /* 0x00000085602e7220 */ /* 0x080fe40000410000 */
[-C--:B------:R-:W-:Y:S02]  /*45d0*/  FFMA.FTZ R132, R108, R124.reuse, R125 ;  /* 0x0000007c6c847223 */ /* 0x080fe4000001007d */
[----:B------:R-:W-:Y:S02]  /*45e0*/  FMUL.FTZ R125, R107, -R124 ;  /* 0x8000007c6b7d7220 */ /* 0x000fe40000410000 */
[C---:B------:R-:W-:Y:S02]  /*45f0*/  FMUL.FTZ R44, R97.reuse, R133 ;  /* 0x00000085612c7220 */ /* 0x040fe40000410000 */
[----:B------:R-:W-:-:S02]  /*4600*/  FFMA.FTZ R46, R97, R49, R46 ;  /* 0x00000031612e7223 */ /* 0x000fc4000001002e */
[----:B------:R-:W-:Y:S02]  /*4610*/  FFMA.FTZ R50, R108, R50, -R125 ;  /* 0x000000326c327223 */ /* 0x000fe4000001087d */
[----:B------:R-:W-:Y:S02]  /*4620*/  FMUL.FTZ R124, R79, -R132 ;  /* 0x800000844f7c7220 */ /* 0x000fe40000410000 */
[----:B------:R-:W-:Y:S02]  /*4630*/  FFMA.FTZ R44, R96, R49, -R44 ;  /* 0x00000031602c7223 */ /* 0x000fe4000001082c */
[----:B------:R-:W-:Y:S02]  /*4640*/  FMUL.FTZ R127, R147, R46 ;  /* 0x0000002e937f7220 */ /* 0x000fe40000410000 */
[-C--:B------:R-:W-:Y:S02]  /*4650*/  FMUL.FTZ R46, R79, -R50.reuse ;  /* 0x800000324f2e7220 */ /* 0x080fe40000410000 */
[----:B------:R-:W-:-:S02]  /*4660*/  FFMA.FTZ R124, R81, R50, -R124 ;  /* 0x00000032517c7223 */ /* 0x000fc4000001087c */
[----:B------:R-:W-:Y:S02]  /*4670*/  FMUL.FTZ R126, R147, R44 ;  /* 0x0000002c937e7220 */ /* 0x000fe40000410000 */
[----:B------:R-:W-:Y:S02]  /*4680*/  FFMA.FTZ R46, R81, R132, R46 ;  /* 0x00000084512e7223 */ /* 0x000fe4000001002e */
[C---:B------:R-:W-:Y:S02]  /*4690*/  FMUL.FTZ R50, R83.reuse, -R124 ;  /* 0x8000007c53327220 */ /* 0x040fe40000410000 */
[----:B------:R-:W-:Y:S02]  /*46a0*/  FADD.FTZ R132, R126, R139 ;  /* 0x0000008b7e847221 */ /* 0x000fe40000010000 */
[-C--:B------:R-:W-:Y:S02]  /*46b0*/  FMUL.FTZ R44, R83, -R46.reuse ;  /* 0x8000002e532c7220 */ /* 0x080fe40000410000 */
[----:B------:R-:W-:-:S02]  /*46c0*/  FFMA.FTZ R50, R85, R46, R50 ;  /* 0x0000002e55327223 */ /* 0x000fc40000010032 */
[----:B------:R-:W-:Y:S02]  /*46d0*/  FADD.FTZ R136, -R127, R136 ;  /* 0x000000887f887221 */ /* 0x000fe40000010100 */
[----:B------:R-:W-:Y:S02]  /*46e0*/  FMUL.FTZ R46, R89, -R132 ;  /* 0x80000084592e7220 */ /* 0x000fe40000410000 */
[----:B------:R-:W-:Y:S02]  /*46f0*/  FFMA.FTZ R124, R85, R124, -R44 ;  /* 0x0000007c557c7223 */ /* 0x000fe4000001082c */
[C---:B------:R-:W-:Y:S02]  /*4700*/  FMUL.FTZ R150, R89.reuse, -R50 ;  /* 0x8000003259967220 */ /* 0x040fe40000410000 */
[-C--:B------:R-:W-:Y:S02]  /*4710*/  FMUL.FTZ R125, R89, -R136.reuse ;  /* 0x80000088597d7220 */ /* 0x080fe40000410000 */
[----:B------:R-:W-:-:S02]  /*4720*/  FFMA.FTZ R153, R91, R136, R46 ;  /* 0x000000885b997223 */ /* 0x000fc4000001002e */
[-C--:B------:R-:W-:Y:S02]  /*4730*/  FMUL.FTZ R44, R97, R137.reuse ;  /* 0x00000089612c7220 */ /* 0x080fe40000410000 */
[C---:B------:R-:W-:Y:S02]  /*4740*/  FMUL.FTZ R46, R96.reuse, R137 ;  /* 0x00000089602e7220 */ /* 0x040fe40000410000 */
[C---:B------:R-:W-:Y:S02]  /*4750*/  FFMA.FTZ R150, R91.reuse, R124, -R150 ;  /* 0x0000007c5b967223 */ /* 0x040fe40000010896 */
[----:B------:R-:W-:Y:S02]  /*4760*/  FFMA.FTZ R132, R91, R132, -R125 ;  /* 0x000000845b847223 */ /* 0x000fe4000001087d */
[----:B------:R-:W-:Y:S02]  /*4770*/  FMUL.FTZ R124, R89, -R124 ;  /* 0x8000007c597c7220 */ /* 0x000fe40000410000 */
[----:B------:R-:W-:-:S02]  /*4780*/  FFMA.FTZ R125, R96, R135, -R44 ;  /* 0x00000087607d7223 */ /* 0x000fc4000001082c */
[----:B------:R-:W-:Y:S02]  /*4790*/  FFMA.FTZ R139, R97, R135, R46 ;  /* 0x00000087618b7223 */ /* 0x000fe4000001002e */
[----:B------:R-:W-:Y:S01]  /*47a0*/  FFMA.FTZ R149, R91, R50, R124 ;  /* 0x000000325b957223 */ /* 0x000fe2000001007c */
[----:B------:R0:W1:Y:S01]  /*47b0*/  SHFL.DOWN PT, R46, R150, 0x1, 0x1f ;  /* 0x08201f00962e7f89 */ /* 0x00006200000e0000 */
[C---:B------:R-:W-:Y:S02]  /*47c0*/  FMUL.FTZ R125, R148.reuse, R125 ;  /* 0x0000007d947d7220 */ /* 0x040fe40000410000 */
[----:B------:R-:W-:Y:S02]  /*47d0*/  FMUL.FTZ R124, R148, R139 ;  /* 0x0000008b947c7220 */ /* 0x000fe40000410000 */
[----:B------:R-:W-:Y:S02]  /*47e0*/  FMUL.FTZ R103, R103, R114 ;  /* 0x0000007267677220 */ /* 0x000fe40000410000 */
[----:B------:R-:W-:-:S02]  /*47f0*/  FADD.FTZ R151, R125, R132 ;  /* 0x000000847d977221 */ /* 0x000fc40000010000 */
[----:B------:R-:W-:Y:S02]  /*4800*/  FADD.FTZ R152, -R124, R153 ;  /* 0x000000997c987221 */ /* 0x000fe40000010100 */
[C---:B------:R-:W-:Y:S01]  /*4810*/  FFMA.FTZ R141, R102.reuse, R114, -R141 ;  /* 0x00000072668d7223 */ /* 0x040fe2000001088d */
[----:B------:R0:W2:Y:S01]  /*4820*/  SHFL.DOWN PT, R44, R151, 0x1, 0x1f ;  /* 0x08201f00972c7f89 */ /* 0x0000a200000e0000 */
[----:B------:R-:W-:-:S03]  /*4830*/  FFMA.FTZ R50, R102, R113, R103 ;  /* 0x0000007166327223 */ /* 0x000fc60000010067 */
[----:B------:R0:W3:Y:S04]  /*4840*/  SHFL.DOWN PT, R102, R149, 0x1, 0x1f ;  /* 0x08201f0095667f89 */ /* 0x0000e800000e0000 */
[----:B------:R0:W4:Y:S01]  /*4850*/  SHFL.DOWN PT, R114, R152, 0x1, 0x1f ;  /* 0x08201f0098727f89 */ /* 0x00012200000e0000 */
[----:B------:R-:W-:Y:S05]  /*4860*/  @!P4 BRA `(.L_x_12430) ;  /* 0x000000b00000c947 */ /* 0x000fea0003800000 */
[C---:B---3--:R-:W-:Y:S02]  /*4870*/  FMUL.FTZ R103, R149.reuse, R102 ;  /* 0x0000006695677220 */ /* 0x048fe40000410000 */
[C---:B----4-:R-:W-:Y:S02]  /*4880*/  FMUL.FTZ R113, R149.reuse, R114 ;  /* 0x0000007295717220 */ /* 0x050fe40000410000 */
[C---:B--2---:R-:W-:Y:S02]  /*4890*/  FMUL.FTZ R139, R149.reuse, R44 ;  /* 0x0000002c958b7220 */ /* 0x044fe40000410000 */
        /* <DEDUP_REMOVED lines=8> */
.L_x_12430:
[----:B------:R-:W-:Y:S05]  /*4920*/  BSYNC B0 ;  /* 0x0000000000007941 */ /* 0x000fea0003800000 */
.L_x_12429:
[----:B------:R-:W-:Y:S01]  /*4930*/  FADD.FTZ R140, R140, R141 ;  /* 0x0000008d8c8c7221 */ /* 0x000fe20000010000 */
[----:B----4-:R4:W0:Y:S01]  /*4940*/  SHFL.DOWN PT, R114, R150, 0x2, 0x1f ;  /* 0x08401f0096727f89 */ /* 0x01082200000e0000 */
[----:B------:R-:W-:Y:S01]  /*4950*/  FADD.FTZ R50, RZ, R50 ;  /* 0x00000032ff327221 */ /* 0x000fe20000010000 */
[----:B------:R-:W-:Y:S01]  /*4960*/  BSSY B0, `(.L_x_12431) ;  /* 0x0000012000007945 */ /* 0x000fe20003800000 */
[C---:B---3--:R-:W-:Y:S01]  /*4970*/  FMUL.FTZ R102, R137.reuse, R140 ;  /* 0x0000008c89667220 */ /* 0x048fe20000410000 */
[----:B------:R4:W3:Y:S01]  /*4980*/  SHFL.DOWN PT, R132, R149, 0x2, 0x1f ;  /* 0x08401f0095847f89 */ /* 0x0008e200000e0000 */
[----:B-1----:R-:W-:-:S03]  /*4990*/  FMUL.FTZ R46, R137, R50 ;  /* 0x00000032892e7220 */ /* 0x002fc60000410000 */
[----:B--2---:R4:W1:Y:S04]  /*49a0*/  SHFL.DOWN PT, R44, R151, 0x2, 0x1f ;  /* 0x08401f00972c7f89 */ /* 0x00486800000e0000 */
[----:B------:R4:W2:Y:S01]  /*49b0*/  SHFL.DOWN PT, R136, R152, 0x2, 0x1f ;  /* 0x08401f0098887f89 */ /* 0x0008a200000e0000 */
[----:B------:R-:W-:Y:S05]  /*49c0*/  @P5 BRA `(.L_x_12432) ;  /* 0x000000b000005947 */ /* 0x000fea0003800000 */
[C---:B---3--:R-:W-:Y:S02]  /*49d0*/  FMUL.FTZ R103, R149.reuse, R132 ;  /* 0x0000008495677220 */ /* 0x048fe40000410000 */
[C---:B--2---:R-:W-:Y:S02]  /*49e0*/  FMUL.FTZ R113, R149.reuse, R136 ;  /* 0x0000008895717220 */ /* 0x044fe40000410000 */
[C---:B-1----:R-:W-:Y:S02]  /*49f0*/  FMUL.FTZ R137, R149.reuse, R44 ;  /* 0x0000002c95897220 */ /* 0x042fe40000410000 */
[----:B0---4-:R-:W-:-:S02]  /*4a00*/  FMUL.FTZ R149, R149, R114 ;  /* 0x0000007295957220 */ /* 0x011fc40000410000 */
[C---:B------:R-:W-:Y:S02]  /*4a10*/  FFMA.FTZ R103, R150.reuse, R114, -R103 ;  /* 0x0000007296677223 */ /* 0x040fe40000010867 */
[C---:B------:R-:W-:Y:S02]  /*4a20*/  FFMA.FTZ R44, R150.reuse, R44, -R113 ;  /* 0x0000002c962c7223 */ /* 0x040fe40000010871 */
[C---:B------:R-:W-:Y:S02]  /*4a30*/  FFMA.FTZ R137, R150.reuse, R136, R137 ;  /* 0x0000008896897223 */ /* 0x040fe40000010089 */
[----:B------:R-:W-:Y:S01]  /*4a40*/  FFMA.FTZ R149, R150, R132, R149 ;  /* 0x0000008496957223 */ /* 0x000fe20000010095 */
[----:B------:R-:W-:Y:S01]  /*4a50*/  MOV R150, R103 ;  /* 0x0000006700967202 */ /* 0x000fe20000000f00 */
[----:B------:R-:W-:Y:S02]  /*4a60*/  FADD.FTZ R151, R151, R44 ;  /* 0x0000002c97977221 */ /* 0x000fe40000010000 */
[----:B------:R-:W-:-:S02]  /*4a70*/  FADD.FTZ R152, R152, R137 ;  /* 0x0000008998987221 */ /* 0x000fc40000010000 */
.L_x_12432:
[----:B------:R-:W-:Y:S05]  /*4a80*/  BSYNC B0 ;  /* 0x0000000000007941 */ /* 0x000fea0003800000 */
.L_x_12431:
[----:B------:R-:W-:Y:S01]  /*4a90*/  FFMA.FTZ R103, R135, R140, -R46 ;  /* 0x0000008c87677223 */ /* 0x000fe2000001082e */
[----:B------:R4:W3:Y:S01]  /*4aa0*/  SHFL.DOWN PT, R142, R150, 0x4, 0x1f ;  /* 0x08801f00968e7f89 */ /* 0x0008e200000e0000 */
[C---:B-1----:R-:W-:Y:S01]  /*4ab0*/  FMUL.FTZ R44, R89.reuse, R50 ;  /* 0x00000032592c7220 */ /* 0x042fe20000410000 */
[----:B------:R-:W-:Y:S01]  /*4ac0*/  BSSY B0, `(.L_x_12433) ;  /* 0x0000020000007945 */ /* 0x000fe20003800000 */
[----:B------:R-:W-:Y:S01]  /*4ad0*/  FMUL.FTZ R46, R89, R140 ;  /* 0x0000008c592e7220 */ /* 0x000fe20000410000 */
[----:B------:R4:W1:Y:S01]  /*4ae0*/  SHFL.DOWN PT, R158, R149, 0x4, 0x1f ;  /* 0x08801f00959e7f89 */ /* 0x00086200000e0000 */
[----:B------:R-:W-:-:S02]  /*4af0*/  FMUL.FTZ R113, R97, R50 ;  /* 0x0000003261717220 */ /* 0x000fc40000410000 */
[-C--:B------:R-:W-:Y:S01]  /*4b00*/  FFMA.FTZ R135, R135, R50.reuse, R102 ;  /* 0x0000003287877223 */ /* 0x080fe20000010066 */
[----:B------:R4:W2:Y:S01]  /*4b10*/  SHFL.DOWN PT, R160, R152, 0x4, 0x1f ;  /* 0x08801f0098a07f89 */ /* 0x0008a200000e0000 */
[C---:B0-----:R-:W-:Y:S02]  /*4b20*/  FMUL.FTZ R114, R96.reuse, R50 ;  /* 0x0000003260727220 */ /* 0x041fe40000410000 */
[C---:B--2---:R-:W-:Y:S02]  /*4b30*/  FFMA.FTZ R136, R91.reuse, R140, -R44 ;  /* 0x0000008c5b887223 */ /* 0x044fe4000001082c */
[----:B------:R-:W-:Y:S02]  /*4b40*/  FFMA.FTZ R102, R91, R50, R46 ;  /* 0x000000325b667223 */ /* 0x000fe4000001002e */
[-C--:B------:R-:W-:Y:S02]  /*4b50*/  FFMA.FTZ R113, R96, R140.reuse, -R113 ;  /* 0x0000008c60717223 */ /* 0x080fe40000010871 */
[----:B------:R-:W-:-:S02]  /*4b60*/  FFMA.FTZ R137, R97, R140, R114 ;  /* 0x0000008c61897223 */ /* 0x000fc40000010072 */
[----:B------:R-:W-:Y:S01]  /*4b70*/  FADD.FTZ R102, RZ, R102 ;  /* 0x00000066ff667221 */ /* 0x000fe20000010000 */
[----:B------:R4:W0:Y:S01]  /*4b80*/  SHFL.DOWN PT, R114, R151, 0x4, 0x1f ;  /* 0x08801f0097727f89 */ /* 0x00082200000e0000 */
[----:B------:R-:W-:Y:S02]  /*4b90*/  FFMA.FTZ R136, R92, R33, R136 ;  /* 0x000000215c887223 */ /* 0x000fe40000010088 */
[C---:B------:R-:W-:Y:S02]  /*4ba0*/  FFMA.FTZ R46, R148.reuse, R103, RZ ;  /* 0x00000067942e7223 */ /* 0x040fe400000100ff */
[C---:B------:R-:W-:Y:S02]  /*4bb0*/  FFMA.FTZ R44, -R148.reuse, R135, RZ ;  /* 0x00000087942c7223 */ /* 0x040fe400000101ff */
[C---:B---3--:R-:W-:Y:S02]  /*4bc0*/  FMUL.FTZ R132, R148.reuse, R113 ;  /* 0x0000007194847220 */ /* 0x048fe40000410000 */
[----:B------:R-:W-:-:S02]  /*4bd0*/  FFMA.FTZ R148, -R148, R137, -RZ ;  /* 0x0000008994947223 */ /* 0x000fc400000109ff */
[C---:B------:R-:W-:Y:S02]  /*4be0*/  FMUL.FTZ R135, R133.reuse, R102 ;  /* 0x0000006685877220 */ /* 0x040fe40000410000 */
[----:B------:R-:W-:Y:S01]  /*4bf0*/  FMUL.FTZ R137, R133, R136 ;  /* 0x0000008885897220 */ /* 0x000fe20000410000 */
[----:B------:R-:W-:Y:S05]  /*4c00*/  @P6 BRA `(.L_x_12434) ;  /* 0x000000b000006947 */ /* 0x000fea0003800000 */
[C---:B-1--4-:R-:W-:Y:S02]  /*4c10*/  FMUL.FTZ R103, R149.reuse, R158 ;  /* 0x0000009e95677220 */ /* 0x052fe40000410000 */
[C---:B------:R-:W-:Y:S02]  /*4c20*/  FMUL.FTZ R113, R149.reuse, R160 ;  /* 0x000000a095717220 */ /* 0x040fe40000410000 */
[C---:B0-----:R-:W-:Y:S02]  /*4c30*/  FMUL.FTZ R133, R149.reuse, R114 ;  /* 0x0000007295857220 */ /* 0x041fe40000410000 */
        /* <DEDUP_REMOVED lines=8> */
.L_x_12434:
[----:B-1--4-:R-:W-:Y:S05]  /*4cc0*/  BSYNC B0 ;  /* 0x0000000000007941 */ /* 0x012fea0003800000 */
.L_x_12433:
[C---:B0-----:R-:W-:Y:S01]  /*4cd0*/  FMUL.FTZ R114, R83.reuse, R136 ;  /* 0x0000008853727220 */ /* 0x041fe20000410000 */
[----:B------:R0:W1:Y:S01]  /*4ce0*/  SHFL.DOWN PT, R160, R150, 0x8, 0x1f ;  /* 0x09001f0096a07f89 */ /* 0x00006200000e0000 */
[-C--:B------:R-:W-:Y:S01]  /*4cf0*/  FMUL.FTZ R113, R83, R102.reuse ;  /* 0x0000006653717220 */ /* 0x080fe20000410000 */
[----:B------:R-:W-:Y:S01]  /*4d00*/  BSSY B0, `(.L_x_12435) ;  /* 0x0000028000007945 */ /* 0x000fe20003800000 */
[C---:B------:R-:W-:Y:S01]  /*4d10*/  FFMA.FTZ R114, R85.reuse, R102, R114 ;  /* 0x0000006655727223 */ /* 0x040fe20000010072 */
[----:B------:R0:W2:Y:S01]  /*4d20*/  SHFL.DOWN PT, R141, R149, 0x8, 0x1f ;  /* 0x09001f00958d7f89 */ /* 0x0000a200000e0000 */
[-C--:B------:R-:W-:Y:S01]  /*4d30*/  FFMA.FTZ R113, R85, R136.reuse, -R113 ;  /* 0x0000008855717223 */ /* 0x080fe20000010871 */
[----:B------:R-:W-:Y:S01]  /*4d40*/  ISETP.GE.OR P0, PT, R2, c[0x0][0x174], P0 ;  /* 0x00005d0002007a0c */ /* 0x000fe20000706670 */
[C---:B------:R-:W-:Y:S01]  /*4d50*/  FFMA.FTZ R135, R49.reuse, R136, -R135 ;  /* 0x0000008831877223 */ /* 0x040fe20000010887 */
[----:B------:R0:W3:Y:S01]  /*4d60*/  SHFL.DOWN PT, R158, R151, 0x8, 0x1f ;  /* 0x09001f00979e7f89 */ /* 0x0000e200000e0000 */
[----:B------:R-:W-:-:S02]  /*4d70*/  FFMA.FTZ R103, R49, R102, R137 ;  /* 0x0000006631677223 */ /* 0x000fc40000010089 */
[----:B------:R-:W-:Y:S01]  /*4d80*/  FADD.FTZ R114, RZ, R114 ;  /* 0x00000072ff727221 */ /* 0x000fe20000010000 */
[----:B------:R0:W4:Y:S01]  /*4d90*/  SHFL.DOWN PT, R162, R152, 0x8, 0x1f ;  /* 0x09001f0098a27f89 */ /* 0x00012200000e0000 */
[----:B------:R-:W-:Y:S02]  /*4da0*/  FFMA.FTZ R142, R90, R31, R113 ;  /* 0x0000001f5a8e7223 */ /* 0x000fe40000010071 */
[----:B------:R-:W-:Y:S02]  /*4db0*/  FFMA.FTZ R49, R147, R135, R46 ;  /* 0x0000008793317223 */ /* 0x000fe4000001002e */
[-C--:B------:R-:W-:Y:S02]  /*4dc0*/  FMUL.FTZ R133, R97, R102.reuse ;  /* 0x0000006661857220 */ /* 0x080fe40000410000 */
[----:B------:R-:W-:Y:S02]  /*4dd0*/  FMUL.FTZ R46, R96, R102 ;  /* 0x00000066602e7220 */ /* 0x000fe40000410000 */
[----:B------:R-:W-:-:S02]  /*4de0*/  FFMA.FTZ R103, -R147, R103, R44 ;  /* 0x0000006793677223 */ /* 0x000fc4000001012c */
[C---:B------:R-:W-:Y:S02]  /*4df0*/  FMUL.FTZ R113, R47.reuse, R114 ;  /* 0x000000722f717220 */ /* 0x040fe40000410000 */
[----:B------:R-:W-:Y:S02]  /*4e00*/  FMUL.FTZ R135, R47, R142 ;  /* 0x0000008e2f877220 */ /* 0x000fe40000410000 */
[-C--:B------:R-:W-:Y:S02]  /*4e10*/  FFMA.FTZ R44, R96, R136.reuse, -R133 ;  /* 0x00000088602c7223 */ /* 0x080fe40000010885 */
[----:B------:R-:W-:Y:S02]  /*4e20*/  FFMA.FTZ R46, R97, R136, R46 ;  /* 0x00000088612e7223 */ /* 0x000fe4000001002e */
[C---:B------:R-:W-:Y:S02]  /*4e30*/  FFMA.FTZ R113, R45.reuse, R142, -R113 ;  /* 0x0000008e2d717223 */ /* 0x040fe40000010871 */
[----:B------:R-:W-:Y:S01]  /*4e40*/  FFMA.FTZ R135, R45, R114, R135 ;  /* 0x000000722d877223 */ /* 0x000fe20000010087 */
[----:B------:R-:W-:Y:S01]  /*4e50*/  HFMA2.MMA R45, -RZ, RZ, 0, 0 ;  /* 0x00000000ff2d7435 */ /* 0x000fe200000001ff */
[C---:B------:R-:W-:Y:S01]  /*4e60*/  FMUL.FTZ R133, R147.reuse, R44 ;  /* 0x0000002c93857220 */ /* 0x040fe20000410000 */
[----:B------:R-:W-:Y:S01]  /*4e70*/  MOV R44, 0x3f800000 ;  /* 0x3f800000002c7802 */ /* 0x000fe20000000f00 */
[----:B------:R-:W-:-:S02]  /*4e80*/  FFMA.FTZ R147, -R147, R46, -RZ ;  /* 0x0000002e93937223 */ /* 0x000fc400000109ff */
[----:B------:R-:W-:Y:S01]  /*4e90*/  CS2R R46, SRZ ;  /* 0x00000000002e7805 */ /* 0x000fe2000001ff00 */
[C---:B------:R-:W-:Y:S02]  /*4ea0*/  FMUL.FTZ R137, R79.reuse, R114 ;  /* 0x000000724f897220 */ /* 0x040fe40000410000 */
[----:B------:R-:W-:Y:S01]  /*4eb0*/  FMUL.FTZ R139, R79, R142 ;  /* 0x0000008e4f8b7220 */ /* 0x000fe20000410000 */
[----:B------:R-:W-:Y:S05]  /*4ec0*/  @P2 BRA `(.L_x_12436) ;  /* 0x000000b000002947 */ /* 0x000fea0003800000 */
[C---:B01234-:R-:W-:Y:S02]  /*4ed0*/  FMUL.FTZ R153, R149.reuse, R141 ;  /* 0x0000008d95997220 */ /* 0x05ffe40000410000 */
[C---:B------:R-:W-:Y:S02]  /*4ee0*/  FMUL.FTZ R155, R149.reuse, R162 ;  /* 0x000000a2959b7220 */ /* 0x040fe40000410000 */
[C---:B------:R-:W-:Y:S02]  /*4ef0*/  FMUL.FTZ R157, R149.reuse, R158 ;  /* 0x0000009e959d7220 */ /* 0x040fe40000410000 */
[----:B------:R-:W-:-:S02]  /*4f00*/  FMUL.FTZ R149, R149, R160 ;  /* 0x000000a095957220 */ /* 0x000fc40000410000 */
[C---:B------:R-:W-:Y:S02]  /*4f10*/  FFMA.FTZ R153, R150.reuse, R160, -R153 ;  /* 0x000000a096997223 */ /* 0x040fe40000010899 */
[C---:B------:R-:W-:Y:S02]  /*4f20*/  FFMA.FTZ R158, R150.reuse, R158, -R155 ;  /* 0x0000009e969e7223 */ /* 0x040fe4000001089b */
[C---:B------:R-:W-:Y:S02]  /*4f30*/  FFMA.FTZ R157, R150.reuse, R162, R157 ;  /* 0x000000a2969d7223 */ /* 0x040fe4000001009d */
[----:B------:R-:W-:Y:S01]  /*4f40*/  FFMA.FTZ R149, R150, R141, R149 ;  /* 0x0000008d96957223 */ /* 0x000fe20000010095 */
[----:B------:R-:W-:Y:S01]  /*4f50*/  MOV R150, R153 ;  /* 0x0000009900967202 */ /* 0x000fe20000000f00 */
[----:B------:R-:W-:Y:S02]  /*4f60*/  FADD.FTZ R151, R151, R158 ;  /* 0x0000009e97977221 */ /* 0x000fe40000010000 */
[----:B------:R-:W-:-:S02]  /*4f70*/  FADD.FTZ R152, R152, R157 ;  /* 0x0000009d98987221 */ /* 0x000fc40000010000 */
.L_x_12436:
[----:B01234-:R-:W-:Y:S05]  /*4f80*/  BSYNC B0 ;  /* 0x0000000000007941 */ /* 0x01ffea0003800000 */
.L_x_12435:
[----:B------:R0:W1:Y:S01]  /*4f90*/  @!P0 LDS.128 R44, [R74.X16+0x21b0] ;  /* 0x0021b0004a2c8984 */ /* 0x000062000000cc00 */
[C---:B------:R-:W-:Y:S01]  /*4fa0*/  FFMA.FTZ R139, R81.reuse, R114, R139 ;  /* 0x00000072518b7223 */ /* 0x040fe2000001008b */
[----:B------:R-:W-:Y:S01]  /*4fb0*/  BSSY B0, `(.L_x_12437) ;  /* 0x0000030000007945 */ /* 0x000fe20003800000 */
[----:B------:R-:W-:Y:S01]  /*4fc0*/  FFMA.FTZ R137, R81, R142, -R137 ;  /* 0x0000008e51897223 */ /* 0x000fe20000010889 */
[----:B------:R0:W2:Y:S01]  /*4fd0*/  SHFL.DOWN PT, R141, R149, 0x10, 0x1f ;  /* 0x0a001f00958d7f89 */ /* 0x0000a200000e0000 */
[----:B------:R-:W-:-:S02]  /*4fe0*/  FFMA.FTZ R158, R146, R113, R49 ;  /* 0x00000071929e7223 */ /* 0x000fc40000010031 */
[----:B------:R-:W-:Y:S01]  /*4ff0*/  FADD.FTZ R49, RZ, R139 ;  /* 0x0000008bff317221 */ /* 0x000fe20000010000 */
[----:B------:R0:W3:Y:S01]  /*5000*/  SHFL.DOWN PT, R164, R152, 0x10, 0x1f ;  /* 0x0a001f0098a47f89 */ /* 0x0000e200000e0000 */
[----:B------:R-:W-:Y:S02]  /*5010*/  FFMA.FTZ R137, R88, R29, R137 ;  /* 0x0000001d58897223 */ /* 0x000fe40000010089 */
[----:B------:R-:W-:Y:S02]  /*5020*/  FFMA.FTZ R160, -R146, R135, R103 ;  /* 0x0000008792a07223 */ /* 0x000fe40000010167 */
[-C--:B------:R-:W-:Y:S02]  /*5030*/  FMUL.FTZ R103, R97, R114.reuse ;  /* 0x0000007261677220 */ /* 0x080fe40000410000 */
[----:B------:R-:W-:Y:S02]  /*5040*/  FMUL.FTZ R135, R144, R49 ;  /* 0x0000003190877220 */ /* 0x000fe40000410000 */
[----:B------:R-:W-:-:S02]  /*5050*/  FMUL.FTZ R113, R96, R114 ;  /* 0x0000007260717220 */ /* 0x000fc40000410000 */
[-C--:B------:R-:W-:Y:S02]  /*5060*/  FMUL.FTZ R144, R144, R137.reuse ;  /* 0x0000008990907220 */ /* 0x080fe40000410000 */
[-C--:B------:R-:W-:Y:S02]  /*5070*/  FFMA.FTZ R103, R96, R142.reuse, -R103 ;  /* 0x0000008e60677223 */ /* 0x080fe40000010867 */
[C---:B------:R-:W-:Y:S02]  /*5080*/  FFMA.FTZ R135, R134.reuse, R137, -R135 ;  /* 0x0000008986877223 */ /* 0x040fe40000010887 */
[----:B------:R-:W-:Y:S02]  /*5090*/  FFMA.FTZ R113, R97, R142, R113 ;  /* 0x0000008e61717223 */ /* 0x000fe40000010071 */
[----:B------:R-:W-:Y:S02]  /*50a0*/  FFMA.FTZ R134, R134, R49, R144 ;  /* 0x0000003186867223 */ /* 0x000fe40000010090 */
[----:B------:R-:W-:-:S02]  /*50b0*/  FMUL.FTZ R144, R146, R103 ;  /* 0x0000006792907220 */ /* 0x000fc40000410000 */
[----:B------:R-:W-:Y:S02]  /*50c0*/  FFMA.FTZ R146, -R146, R113, -RZ ;  /* 0x0000007192927223 */ /* 0x000fe400000109ff */
[----:B------:R-:W-:Y:S02]  /*50d0*/  FFMA.FTZ R160, -R145, R134, R160 ;  /* 0x0000008691a07223 */ /* 0x000fe400000101a0 */
[-C--:B------:R-:W-:Y:S02]  /*50e0*/  FMUL.FTZ R103, R107, R49.reuse ;  /* 0x000000316b677220 */ /* 0x080fe40000410000 */
[-C--:B------:R-:W-:Y:S02]  /*50f0*/  FMUL.FTZ R134, R97, R49.reuse ;  /* 0x0000003161867220 */ /* 0x080fe40000410000 */
[----:B------:R-:W-:Y:S02]  /*5100*/  FMUL.FTZ R162, R96, R49 ;  /* 0x0000003160a27220 */ /* 0x000fe40000410000 */
[----:B------:R-:W-:-:S02]  /*5110*/  FMUL.FTZ R113, R107, R137 ;  /* 0x000000896b717220 */ /* 0x000fc40000410000 */
[-C--:B------:R-:W-:Y:S02]  /*5120*/  FFMA.FTZ R139, R108, R137.reuse, -R103 ;  /* 0x000000896c8b7223 */ /* 0x080fe40000010867 */
[-C--:B------:R-:W-:Y:S02]  /*5130*/  FFMA.FTZ R134, R96, R137.reuse, -R134 ;  /* 0x0000008960867223 */ /* 0x080fe40000010886 */
[----:B------:R-:W-:Y:S02]  /*5140*/  FFMA.FTZ R162, R97, R137, R162 ;  /* 0x0000008961a27223 */ /* 0x000fe400000100a2 */
[----:B------:R-:W-:Y:S02]  /*5150*/  FFMA.FTZ R103, R108, R49, R113 ;  /* 0x000000316c677223 */ /* 0x000fe40000010071 */
[C---:B------:R-:W-:Y:S01]  /*5160*/  FFMA.FTZ R158, R145.reuse, R135, R158 ;  /* 0x00000087919e7223 */ /* 0x040fe2000001009e */
[----:B------:R0:W4:Y:S01]  /*5170*/  SHFL.DOWN PT, R113, R150, 0x10, 0x1f ;  /* 0x0a001f0096717f89 */ /* 0x00012200000e0000 */
        /* <DEDUP_REMOVED lines=8> */
[C---:B-123--:R-:W-:Y:S02]  /*5200*/  FMUL.FTZ R153, R149.reuse, R141 ;  /* 0x0000008d95997220 */ /* 0x04efe40000410000 */
[----:B------:R-:W-:-:S02]  /*5210*/  FMUL.FTZ R155, R149, R164 ;  /* 0x000000a4959b7220 */ /* 0x000fc40000410000 */
[CC--:B0-----:R-:W-:Y:S02]  /*5220*/  FMUL.FTZ R157, R149.reuse, R162.reuse ;  /* 0x000000a2959d7220 */ /* 0x0c1fe40000410000 */
        /* <DEDUP_REMOVED lines=8> */
.L_x_12438:
[----:B-123--:R-:W-:Y:S05]  /*52b0*/  BSYNC B0 ;  /* 0x0000000000007941 */ /* 0x00efea0003800000 */
.L_x_12437:
[-C--:B0-----:R-:W-:Y:S01]  /*52c0*/  FMUL.FTZ R162, R104, R139.reuse ;  /* 0x0000008b68a27220 */ /* 0x081fe20000410000 */
[----:B------:R-:W-:Y:S01]  /*52d0*/  SHFL.IDX PT, R155, R46, RZ, 0x1f ;  /* 0x00001fff2e9b7589 */ /* 0x000fe200000e0000 */
[----:B------:R-:W-:Y:S01]  /*52e0*/  FFMA.FTZ R135, R156, R139, -R135 ;  /* 0x0000008b9c877223 */ /* 0x000fe20000010887 */
[----:B------:R-:W-:Y:S01]  /*52f0*/  ISETP.NE.AND P0, PT, R10, RZ, PT ;  /* 0x000000ff0a00720c */ /* 0x000fe20003f05270 */
[-C--:B------:R-:W-:Y:S01]  /*5300*/  FFMA.FTZ R156, R156, R103.reuse, R48 ;  /* 0x000000679c9c7223 */ /* 0x080fe20000010030 */
[----:B------:R-:W-:Y:S01]  /*5310*/  SHFL.DOWN PT, R157, R152, 0x1, 0x1f ;  /* 0x08201f00989d7f89 */ /* 0x000fe200000e0000 */
[-C--:B------:R-:W-:Y:S01]  /*5320*/  FMUL.FTZ R48, R104, R103.reuse ;  /* 0x0000006768307220 */ /* 0x080fe20000410000 */
[----:B------:R-:W-:Y:S01]  /*5330*/  BSSY B0, `(.L_x_12439) ;  /* 0x0000102000007945 */ /* 0x000fe20003800000 */
[C---:B----4-:R-:W-:Y:S01]  /*5340*/  FFMA.FTZ R113, R95.reuse, R103, R162 ;  /* 0x000000675f717223 */ /* 0x050fe200000100a2 */
[----:B------:R-:W-:Y:S01]  /*5350*/  SHFL.IDX PT, R152, R152, RZ, 0x1f ;  /* 0x00001fff98987589 */ /* 0x000fe200000e0000 */
[----:B------:R-:W-:-:S02]  /*5360*/  FFMA.FTZ R48, R95, R139, -R48 ;  /* 0x0000008b5f307223 */ /* 0x000fc40000010830 */
[----:B------:R-:W-:Y:S01]  /*5370*/  FADD.FTZ R113, RZ, R113 ;  /* 0x00000071ff717221 */ /* 0x000fe20000010000 */
[----:B------:R-:W-:Y:S01]  /*5380*/  SHFL.DOWN PT, R162, R149, 0x1, 0x1f ;  /* 0x08201f0095a27f89 */ /* 0x000fe200000e0000 */
[----:B------:R-:W-:Y:S02]  /*5390*/  FFMA.FTZ R141, R82, R25, R48 ;  /* 0x00000019528d7223 */ /* 0x000fe40000010030 */
[----:B------:R-:W-:Y:S01]  /*53a0*/  FMUL.FTZ R153, R154, R113 ;  /* 0x000000719a997220 */ /* 0x000fe20000410000 */
[----:B------:R-:W-:Y:S01]  /*53b0*/  SHFL.IDX PT, R149, R149, RZ, 0x1f ;  /* 0x00001fff95957589 */ /* 0x000fe200000e0000 */
[C---:B------:R-:W-:Y:S02]  /*53c0*/  FFMA.FTZ R158, R143.reuse, R135, R158 ;  /* 0x000000878f9e7223 */ /* 0x040fe4000001009e */
[----:B------:R-:W-:Y:S02]  /*53d0*/  FFMA.FTZ R160, -R143, R156, R160 ;  /* 0x0000009c8fa07223 */ /* 0x000fe400000101a0 */
[----:B------:R-:W-:-:S02]  /*53e0*/  FMUL.FTZ R135, R97, R103 ;  /* 0x0000006761877220 */ /* 0x000fc40000410000 */
[----:B------:R-:W-:Y:S02]  /*53f0*/  FMUL.FTZ R156, R96, R103 ;  /* 0x00000067609c7220 */ /* 0x000fe40000410000 */
[-C--:B------:R-:W-:Y:S02]  /*5400*/  FFMA.FTZ R153, R138, R141.reuse, -R153 ;  /* 0x0000008d8a997223 */ /* 0x080fe40000010899 */
[----:B------:R-:W-:Y:S02]  /*5410*/  FMUL.FTZ R154, R154, R141 ;  /* 0x0000008d9a9a7220 */ /* 0x000fe40000410000 */
[-C--:B------:R-:W-:Y:S02]  /*5420*/  FFMA.FTZ R48, R96, R139.reuse, -R135 ;  /* 0x0000008b60307223 */ /* 0x080fe40000010887 */
[----:B------:R-:W-:Y:S02]  /*5430*/  FFMA.FTZ R156, R97, R139, R156 ;  /* 0x0000008b619c7223 */ /* 0x000fe4000001009c */
[----:B------:R-:W-:-:S02]  /*5440*/  FFMA.FTZ R158, R101, R153, R158 ;  /* 0x00000099659e7223 */ /* 0x000fc4000001009e */
[----:B------:R-:W0:Y:S01]  /*5450*/  SHFL.IDX PT, R153, R47, RZ, 0x1f ;  /* 0x00001fff2f997589 */ /* 0x000e2200000e0000 */
[----:B------:R-:W-:Y:S02]  /*5460*/  FFMA.FTZ R154, R138, R113, R154 ;  /* 0x000000718a9a7223 */ /* 0x000fe4000001009a */
[C---:B------:R-:W-:Y:S02]  /*5470*/  FMUL.FTZ R135, R143.reuse, R48 ;  /* 0x000000308f877220 */ /* 0x040fe40000410000 */
[C---:B------:R-:W-:Y:S02]  /*5480*/  FMUL.FTZ R138, R106.reuse, R141 ;  /* 0x0000008d6a8a7220 */ /* 0x040fe40000410000 */
[----:B------:R-:W-:Y:S02]  /*5490*/  FFMA.FTZ R143, -R143, R156, -RZ ;  /* 0x0000009c8f8f7223 */ /* 0x000fe400000109ff */
[-C--:B------:R-:W-:Y:S01]  /*54a0*/  FMUL.FTZ R48, R106, R113.reuse ;  /* 0x000000716a307220 */ /* 0x080fe20000410000 */
[----:B------:R-:W1:Y:S01]  /*54b0*/  SHFL.DOWN PT, R156, R150, 0x1, 0x1f ;  /* 0x08201f00969c7f89 */ /* 0x000e6200000e0000 */
[----:B------:R-:W-:-:S02]  /*54c0*/  FFMA.FTZ R159, R109, R113, R138 ;  /* 0x000000716d9f7223 */ /* 0x000fc4000001008a */
[----:B------:R-:W-:Y:S01]  /*54d0*/  FFMA.FTZ R160, -R101, R154, R160 ;  /* 0x0000009a65a07223 */ /* 0x000fe200000101a0 */
[----:B------:R-:W-:Y:S01]  /*54e0*/  SHFL.IDX PT, R150, R150, RZ, 0x1f ;  /* 0x00001fff96967589 */ /* 0x000fe200000e0000 */
[----:B------:R-:W-:Y:S02]  /*54f0*/  FFMA.FTZ R138, R109, R141, -R48 ;  /* 0x0000008d6d8a7223 */ /* 0x000fe40000010830 */
[----:B------:R-:W-:Y:S01]  /*5500*/  FADD.FTZ R48, RZ, R159 ;  /* 0x0000009fff307221 */ /* 0x000fe20000010000 */
[----:B------:R-:W2:Y:S01]  /*5510*/  SHFL.DOWN PT, R154, R151, 0x1, 0x1f ;  /* 0x08201f00979a7f89 */ /* 0x000ea200000e0000 */
[----:B------:R-:W-:Y:S02]  /*5520*/  FFMA.FTZ R138, R80, R23, R138 ;  /* 0x00000017508a7223 */ /* 0x000fe4000001008a */
[----:B------:R-:W-:Y:S01]  /*5530*/  FMUL.FTZ R163, R97, R113 ;  /* 0x0000007161a37220 */ /* 0x000fe20000410000 */
[----:B------:R-:W3:Y:S01]  /*5540*/  SHFL.IDX PT, R151, R151, RZ, 0x1f ;  /* 0x00001fff97977589 */ /* 0x000ee200000e0000 */
[----:B------:R-:W-:-:S02]  /*5550*/  FMUL.FTZ R161, R119, R138 ;  /* 0x0000008a77a17220 */ /* 0x000fc40000410000 */
[----:B------:R-:W-:Y:S02]  /*5560*/  FMUL.FTZ R164, R96, R113 ;  /* 0x0000007160a47220 */ /* 0x000fe40000410000 */
[-C--:B------:R-:W-:Y:S02]  /*5570*/  FFMA.FTZ R161, R112, R48.reuse, R161 ;  /* 0x0000003070a17223 */ /* 0x080fe400000100a1 */
[----:B------:R-:W-:Y:S02]  /*5580*/  FMUL.FTZ R159, R119, R48 ;  /* 0x00000030779f7220 */ /* 0x000fe40000410000 */
[----:B------:R-:W-:Y:S02]  /*5590*/  FFMA.FTZ R160, -R111, R161, R160 ;  /* 0x000000a16fa07223 */ /* 0x000fe400000101a0 */
[C---:B0-----:R-:W-:Y:S02]  /*55a0*/  @P1 FMUL.FTZ R161, R162.reuse, R153 ;  /* 0x00000099a2a11220 */ /* 0x041fe40000410000 */
[----:B------:R-:W-:-:S02]  /*55b0*/  @P1 FMUL.FTZ R162, R162, R155 ;  /* 0x0000009ba2a21220 */ /* 0x000fc40000410000 */
[-C--:B------:R-:W-:Y:S02]  /*55c0*/  FFMA.FTZ R163, R96, R141.reuse, -R163 ;  /* 0x0000008d60a37223 */ /* 0x080fe400000108a3 */
[C---:B------:R-:W-:Y:S02]  /*55d0*/  FFMA.FTZ R164, R97.reuse, R141, R164 ;  /* 0x0000008d61a47223 */ /* 0x040fe400000100a4 */
[----:B------:R-:W-:Y:S02]  /*55e0*/  FFMA.FTZ R119, R112, R138, -R159 ;  /* 0x0000008a70777223 */ /* 0x000fe4000001089f */
[----:B------:R-:W-:Y:S02]  /*55f0*/  FMUL.FTZ R159, R97, R48 ;  /* 0x00000030619f7220 */ /* 0x000fe40000410000 */
[C---:B-1----:R-:W-:Y:S02]  /*5600*/  @P1 FFMA.FTZ R161, R156.reuse, R155, -R161 ;  /* 0x0000009b9ca11223 */ /* 0x042fe400000108a1 */
[----:B------:R-:W-:-:S02]  /*5610*/  @P1 FFMA.FTZ R162, R156, R153, R162 ;  /* 0x000000999ca21223 */ /* 0x000fc400000100a2 */
[C---:B------:R-:W-:Y:S02]  /*5620*/  FMUL.FTZ R112, R101.reuse, R163 ;  /* 0x000000a365707220 */ /* 0x040fe40000410000 */
[----:B------:R-:W-:Y:S02]  /*5630*/  FFMA.FTZ R164, -R101, R164, -RZ ;  /* 0x000000a465a47223 */ /* 0x000fe400000109ff */
[C---:B------:R-:W-:Y:S02]  /*5640*/  FMUL.FTZ R101, R96.reuse, R48 ;  /* 0x0000003060657220 */ /* 0x040fe40000410000 */
[----:B------:R-:W-:Y:S02]  /*5650*/  FFMA.FTZ R156, R96, R138, -R159 ;  /* 0x0000008a609c7223 */ /* 0x000fe4000001089f */
[----:B--2---:R-:W-:Y:S02]  /*5660*/  @P1 FADD.FTZ R155, R154, R161 ;  /* 0x000000a19a9b1221 */ /* 0x004fe40000010000 */
[----:B------:R-:W-:-:S02]  /*5670*/  @P1 FADD.FTZ R153, R157, R162 ;  /* 0x000000a29d991221 */ /* 0x000fc40000010000 */
[----:B------:R-:W-:Y:S02]  /*5680*/  FFMA.FTZ R119, R111, R119, R158 ;  /* 0x000000776f777223 */ /* 0x000fe4000001009e */
[----:B------:R-:W-:Y:S02]  /*5690*/  FFMA.FTZ R158, R97, R138, R101 ;  /* 0x0000008a619e7223 */ /* 0x000fe40000010065 */
[----:B------:R-:W-:Y:S02]  /*56a0*/  FMUL.FTZ R101, R111, R156 ;  /* 0x0000009c6f657220 */ /* 0x000fe40000410000 */
        /* <DEDUP_REMOVED lines=18> */
[----:B------:R-:W-:Y:S02]  /*57d0*/  FADD.FTZ R117, R117, R100 ;  /* 0x0000006475757221 */ /* 0x000fe40000010000 */
[----:B------:R-:W-:Y:S02]  /*57e0*/  FADD.FTZ R100, -R115, R154 ;  /* 0x0000009a73647221 */ /* 0x000fe40000010100 */
[----:B------:R-:W-:-:S02]  /*57f0*/  FMUL.FTZ R105, R97, R98 ;  /* 0x0000006261697220 */ /* 0x000fc40000410000 */
[CC--:B------:R-:W-:Y:S02]  /*5800*/  FMUL.FTZ R154, R106.reuse, -R100.reuse ;  /* 0x800000646a9a7220 */ /* 0x0c0fe40000410000 */
[-C--:B------:R-:W-:Y:S02]  /*5810*/  FMUL.FTZ R106, R106, -R117.reuse ;  /* 0x800000756a6a7220 */ /* 0x080fe40000410000 */
[C---:B------:R-:W-:Y:S02]  /*5820*/  FFMA.FTZ R154, R109.reuse, R117, -R154 ;  /* 0x000000756d9a7223 */ /* 0x040fe4000001089a */
[----:B------:R-:W-:Y:S02]  /*5830*/  FFMA.FTZ R109, R109, R100, R106 ;  /* 0x000000646d6d7223 */ /* 0x000fe4000001006a */
[----:B------:R-:W-:Y:S02]  /*5840*/  FADD.FTZ R123, R123, R154 ;  /* 0x0000009a7b7b7221 */ /* 0x000fe40000010000 */
[----:B------:R-:W-:-:S02]  /*5850*/  FFMA.FTZ R93, R51, R99, -R156 ;  /* 0x00000063335d7223 */ /* 0x000fc4000001089c */
[----:B------:R-:W-:Y:S02]  /*5860*/  FADD.FTZ R122, -R122, R109 ;  /* 0x0000006d7a7a7221 */ /* 0x000fe40000010100 */
[CC--:B------:R-:W-:Y:S02]  /*5870*/  FMUL.FTZ R156, R96.reuse, R98.reuse ;  /* 0x00000062609c7220 */ /* 0x0c0fe40000410000 */
[----:B------:R-:W-:Y:S02]  /*5880*/  FFMA.FTZ R51, R51, R98, R155 ;  /* 0x0000006233337223 */ /* 0x000fe4000001009b */
[----:B------:R-:W-:Y:S02]  /*5890*/  FFMA.FTZ R105, R96, R99, -R105 ;  /* 0x0000006360697223 */ /* 0x000fe40000010869 */
[C---:B------:R-:W-:Y:S02]  /*58a0*/  FMUL.FTZ R96, R104.reuse, -R123 ;  /* 0x8000007b68607220 */ /* 0x040fe40000410000 */
[----:B------:R-:W-:-:S02]  /*58b0*/  FMUL.FTZ R104, R104, -R122 ;  /* 0x8000007a68687220 */ /* 0x000fc40000410000 */
[----:B------:R-:W-:Y:S02]  /*58c0*/  FFMA.FTZ R97, R97, R99, R156 ;  /* 0x0000006361617223 */ /* 0x000fe4000001009c */
[C---:B------:R-:W-:Y:S02]  /*58d0*/  FMUL.FTZ R106, R110.reuse, R93 ;  /* 0x0000005d6e6a7220 */ /* 0x040fe40000410000 */
[C---:B------:R-:W-:Y:S02]  /*58e0*/  FMUL.FTZ R93, R110.reuse, R51 ;  /* 0x000000336e5d7220 */ /* 0x040fe40000410000 */
[C---:B------:R-:W-:Y:S02]  /*58f0*/  FMUL.FTZ R51, R110.reuse, R105 ;  /* 0x000000696e337220 */ /* 0x040fe40000410000 */
[C---:B------:R-:W-:Y:S02]  /*5900*/  FFMA.FTZ R96, R95.reuse, R122, R96 ;  /* 0x0000007a5f607223 */ /* 0x040fe40000010060 */
[----:B------:R-:W-:Y:S01]  /*5910*/  FFMA.FTZ R105, R95, R123, -R104 ;  /* 0x0000007b5f697223 */ /* 0x000fe20000010868 */
[----:B------:R-:W-:Y:S01]  /*5920*/  P2R R104, PR, RZ, 0x1 ;  /* 0x00000001ff687803 */ /* 0x000fe20000000000 */
[----:B------:R-:W-:-:S02]  /*5930*/  FFMA.FTZ R110, -R110, R97, -RZ ;  /* 0x000000616e6e7223 */ /* 0x000fc400000109ff */
[----:B------:R-:W-:Y:S02]  /*5940*/  FMUL.FTZ R97, R149, R47 ;  /* 0x0000002f95617220 */ /* 0x000fe40000410000 */
[----:B------:R-:W-:Y:S02]  /*5950*/  FADD.FTZ R96, -R131, R96 ;  /* 0x0000006083607221 */ /* 0x000fe40000010100 */
[----:B------:R-:W-:Y:S02]  /*5960*/  FADD.FTZ R130, R130, R105 ;  /* 0x0000006982827221 */ /* 0x000fe40000010000 */
[-C--:B------:R-:W-:Y:S02]  /*5970*/  FMUL.FTZ R95, R149, R46.reuse ;  /* 0x0000002e955f7220 */ /* 0x080fe40000410000 */
[----:B------:R-:W-:Y:S02]  /*5980*/  FFMA.FTZ R46, R150, R46, -R97 ;  /* 0x0000002e962e7223 */ /* 0x000fe40000010861 */
[----:B------:R-:W-:-:S02]  /*5990*/  FMUL.FTZ R97, R107, -R96 ;  /* 0x800000606b617220 */ /* 0x000fc40000410000 */
[----:B------:R-:W-:Y:S02]  /*59a0*/  FMUL.FTZ R107, R107, -R130 ;  /* 0x800000826b6b7220 */ /* 0x000fe40000410000 */
[----:B------:R-:W-:Y:S02]  /*59b0*/  FFMA.FTZ R95, R150, R47, R95 ;  /* 0x0000002f965f7223 */ /* 0x000fe4000001005f */
[C---:B------:R-:W-:Y:S02]  /*59c0*/  FFMA.FTZ R107, R108.reuse, R96, R107 ;  /* 0x000000606c6b7223 */ /* 0x040fe4000001006b */
[C---:B------:R-:W-:Y:S02]  /*59d0*/  FMUL.FTZ R47, R149.reuse, R45 ;  /* 0x0000002d952f7220 */ /* 0x040fe40000410000 */
[----:B------:R-:W-:Y:S01]  /*59e0*/  FFMA.FTZ R104, R108, R130, -R97 ;  /* 0x000000826c687223 */ /* 0x000fe20000010861 */
[----:B------:R-:W-:Y:S01]  /*59f0*/  SHF.L.U32 R97, R10, 0x4, RZ ;  /* 0x000000040a617819 */ /* 0x000fe200000006ff */
[----:B------:R-:W-:-:S02]  /*5a00*/  FMUL.FTZ R149, R149, R44 ;  /* 0x0000002c95957220 */ /* 0x000fc40000410000 */
[----:B------:R-:W-:Y:S02]  /*5a10*/  FADD.FTZ R120, -R120, R107 ;  /* 0x0000006b78787221 */ /* 0x000fe40000010100 */
[----:B------:R-:W-:Y:S02]  /*5a20*/  FFMA.FTZ R44, R150, R44, -R47 ;  /* 0x0000002c962c7223 */ /* 0x000fe4000001082f */
[----:B------:R-:W-:Y:S02]  /*5a30*/  FADD.FTZ R104, R121, R104 ;  /* 0x0000006879687221 */ /* 0x000fe40000010000 */
[----:B------:R-:W-:Y:S01]  /*5a40*/  FADD.FTZ R47, R152, R95 ;  /* 0x0000005f982f7221 */ /* 0x000fe20000010000 */
[----:B------:R-:W-:Y:S01]  /*5a50*/  LEA.HI.SX32 R95, R97, R97, 0x1b ;  /* 0x00000061615f7211 */ /* 0x000fe200078fdaff */
[C---:B------:R-:W-:Y:S02]  /*5a60*/  FMUL.FTZ R97, R79.reuse, -R120 ;  /* 0x800000784f617220 */ /* 0x040fe40000410000 */
[----:B------:R-:W-:-:S02]  /*5a70*/  FMUL.FTZ R79, R79, -R104 ;  /* 0x800000684f4f7220 */ /* 0x000fc40000410000 */
[----:B------:R-:W-:Y:S02]  /*5a80*/  FADD.FTZ R119, R119, R106 ;  /* 0x0000006a77777221 */ /* 0x000fe40000010000 */
        /* <DEDUP_REMOVED lines=8> */
[----:B------:R-:W-:Y:S02]  /*5b10*/  FFMA.FTZ R45, R150, R45, R149 ;  /* 0x0000002d962d7223 */ /* 0x000fe40000010095 */
[----:B---3--:R-:W-:Y:S02]  /*5b20*/  FADD.FTZ R46, R151, R46 ;  /* 0x0000002e972e7221 */ /* 0x008fe40000010000 */
[----:B------:R-:W-:-:S02]  /*5b30*/  FADD.FTZ R108, -R127, R108 ;  /* 0x0000006c7f6c7221 */ /* 0x000fc40000010100 */
[----:B------:R-:W-:Y:S01]  /*5b40*/  FADD.FTZ R126, R126, R83 ;  /* 0x000000537e7e7221 */ /* 0x000fe20000010000 */
[----:B------:R-:W-:Y:S01]  /*5b50*/  @!P0 STS.128 [R74.X16+0x21b0], R44 ;  /* 0x0021b02c4a008388 */ /* 0x000fe2000000cc00 */
[-C--:B------:R-:W-:Y:S02]  /*5b60*/  FFMA.FTZ R136, R92, -R33.reuse, R136 ;  /* 0x800000215c887223 */ /* 0x080fe40000010088 */
[----:B------:R-:W-:Y:S01]  /*5b70*/  FMUL.FTZ R81, R126, R33 ;  /* 0x000000217e517220 */ /* 0x000fe20000410000 */
[----:B------:R0:W-:Y:S01]  /*5b80*/  STS [R95.X4+0x420], R132 ;  /* 0x000420845f007388 */ /* 0x0001e20000004800 */
[----:B------:R-:W-:Y:S02]  /*5b90*/  FFMA.FTZ R140, R94, -R35, R140 ;  /* 0x800000235e8c7223 */ /* 0x000fe4000001008c */
[----:B------:R-:W-:Y:S01]  /*5ba0*/  FMUL.FTZ R83, R102, R81 ;  /* 0x0000005166537220 */ /* 0x000fe20000410000 */
[----:B------:R1:W-:Y:S01]  /*5bb0*/  STS [R95.X4+0x438], R134 ;  /* 0x000438865f007388 */ /* 0x0003e20000004800 */
[----:B------:R-:W-:-:S02]  /*5bc0*/  FFMA.FTZ R142, R90, -R31, R142 ;  /* 0x8000001f5a8e7223 */ /* 0x000fc4000001008e */
[----:B------:R-:W-:Y:S01]  /*5bd0*/  FFMA.FTZ R137, R88, -R29, R137 ;  /* 0x8000001d58897223 */ /* 0x000fe20000010089 */
[----:B------:R2:W-:Y:S01]  /*5be0*/  STS [R95.X4+0x448], R112 ;  /* 0x000448705f007388 */ /* 0x0005e20000004800 */
[-C--:B------:R-:W-:Y:S02]  /*5bf0*/  FFMA.FTZ R139, R84, -R27.reuse, R139 ;  /* 0x8000001b548b7223 */ /* 0x080fe4000001008b */
[----:B0-----:R-:W-:Y:S01]  /*5c00*/  FMUL.FTZ R132, R130, R27 ;  /* 0x0000001b82847220 */ /* 0x001fe20000410000 */
[----:B------:R0:W-:Y:S01]  /*5c10*/  STS [R95.X4+0x430], R144 ;  /* 0x000430905f007388 */ /* 0x0001e20000004800 */
[C---:B------:R-:W-:Y:S02]  /*5c20*/  FMUL.FTZ R44, R89.reuse, -R108 ;  /* 0x8000006c592c7220 */ /* 0x040fe40000410000 */
[-C--:B------:R-:W-:Y:S01]  /*5c30*/  FMUL.FTZ R89, R89, -R126.reuse ;  /* 0x8000007e59597220 */ /* 0x080fe20000410000 */
[----:B------:R3:W-:Y:S01]  /*5c40*/  STS [R95.X4+0x458], R51 ;  /* 0x000458335f007388 */ /* 0x0007e20000004800 */
[----:B------:R-:W-:-:S02]  /*5c50*/  FFMA.FTZ R44, R91, R126, -R44 ;  /* 0x0000007e5b2c7223 */ /* 0x000fc4000001082c */
[----:B------:R-:W-:Y:S01]  /*5c60*/  FFMA.FTZ R89, R91, R108, R89 ;  /* 0x0000006c5b597223 */ /* 0x000fe20000010059 */
[----:B------:R-:W-:Y:S01]  /*5c70*/  STS [R95.X4+0x424], R148 ;  /* 0x000424945f007388 */ /* 0x000fe20000004800 */
[----:B------:R-:W-:Y:S02]  /*5c80*/  FADD.FTZ R125, R125, R44 ;  /* 0x0000002c7d7d7221 */ /* 0x000fe40000010000 */
[----:B------:R-:W-:Y:S01]  /*5c90*/  FADD.FTZ R124, -R124, R89 ;  /* 0x000000597c7c7221 */ /* 0x000fe20000010100 */
[----:B------:R-:W-:Y:S01]  /*5ca0*/  STS [R95.X4+0x428], R133 ;  /* 0x000428855f007388 */ /* 0x000fe20000004800 */
[----:B------:R-:W-:Y:S02]  /*5cb0*/  FMUL.FTZ R47, R108, R33 ;  /* 0x000000216c2f7220 */ /* 0x000fe40000410000 */
[-C--:B------:R-:W-:Y:S01]  /*5cc0*/  FMUL.FTZ R45, R124, R35.reuse ;  /* 0x000000237c2d7220 */ /* 0x080fe20000410000 */
[----:B------:R-:W-:Y:S01]  /*5cd0*/  STS [R95.X4+0x42c], R147 ;  /* 0x00042c935f007388 */ /* 0x000fe20000004800 */
[----:B------:R-:W-:-:S02]  /*5ce0*/  FMUL.FTZ R79, R125, R35 ;  /* 0x000000237d4f7220 */ /* 0x000fc40000410000 */
[----:B------:R-:W-:Y:S01]  /*5cf0*/  FMUL.FTZ R44, R50, R45 ;  /* 0x0000002d322c7220 */ /* 0x000fe20000410000 */
[----:B------:R-:W-:Y:S01]  /*5d00*/  STS [R95.X4+0x434], R146 ;  /* 0x000434925f007388 */ /* 0x000fe20000004800 */
[-C--:B------:R-:W-:Y:S02]  /*5d10*/  FFMA.FTZ R85, R136, R47.reuse, -R83 ;  /* 0x0000002f88557223 */ /* 0x080fe40000010853 */
[----:B------:R-:W-:Y:S01]  /*5d20*/  FMUL.FTZ R47, R102, R47 ;  /* 0x0000002f662f7220 */ /* 0x000fe20000410000 */
[----:B------:R-:W-:Y:S01]  /*5d30*/  STS [R95.X4+0x43c], R145 ;  /* 0x00043c915f007388 */ /* 0x000fe20000004800 */
[-C--:B------:R-:W-:Y:S02]  /*5d40*/  FFMA.FTZ R44, R140, R79.reuse, R44 ;  /* 0x0000004f8c2c7223 */ /* 0x080fe4000001002c */
[----:B------:R-:W-:Y:S01]  /*5d50*/  FMUL.FTZ R46, R50, R79 ;  /* 0x0000004f322e7220 */ /* 0x000fe20000410000 */
[----:B------:R-:W-:Y:S01]  /*5d60*/  STS [R95.X4+0x440], R135 ;  /* 0x000440875f007388 */ /* 0x000fe20000004800 */
[----:B------:R-:W-:-:S02]  /*5d70*/  FFMA.FTZ R47, R136, R81, R47 ;  /* 0x00000051882f7223 */ /* 0x000fc4000001002f */
[----:B------:R-:W-:Y:S01]  /*5d80*/  FADD.FTZ R44, RZ, R44 ;  /* 0x0000002cff2c7221 */ /* 0x000fe20000010000 */
[----:B------:R-:W-:Y:S01]  /*5d90*/  STS [R95.X4+0x444], R143 ;  /* 0x0004448f5f007388 */ /* 0x000fe20000004800 */
[----:B------:R-:W-:Y:S02]  /*5da0*/  FFMA.FTZ R46, R140, R45, -R46 ;  /* 0x0000002d8c2e7223 */ /* 0x000fe4000001082e */
[-C--:B------:R-:W-:Y:S01]  /*5db0*/  FMUL.FTZ R83, R106, R31.reuse ;  /* 0x0000001f6a537220 */ /* 0x080fe20000410000 */
[----:B------:R-:W-:Y:S01]  /*5dc0*/  STS [R95.X4+0x44c], R164 ;  /* 0x00044ca45f007388 */ /* 0x000fe20000004800 */
[----:B------:R-:W-:Y:S02]  /*5dd0*/  FMUL.FTZ R45, R128, R31 ;  /* 0x0000001f802d7220 */ /* 0x000fe40000410000 */
[----:B------:R-:W-:Y:S01]  /*5de0*/  FADD.FTZ R44, R44, R47 ;  /* 0x0000002f2c2c7221 */ /* 0x000fe20000010000 */
[----:B------:R-:W-:Y:S01]  /*5df0*/  STS [R95.X4+0x450], R101 ;  /* 0x000450655f007388 */ /* 0x000fe20000004800 */
[----:B------:R-:W-:-:S02]  /*5e00*/  FMUL.FTZ R47, R114, R83 ;  /* 0x00000053722f7220 */ /* 0x000fc40000410000 */
[----:B------:R-:W-:Y:S01]  /*5e10*/  FADD.FTZ R46, RZ, R46 ;  /* 0x0000002eff2e7221 */ /* 0x000fe20000010000 */
[----:B------:R-:W-:Y:S01]  /*5e20*/  STS [R95.X4+0x45c], R110 ;  /* 0x00045c6e5f007388 */ /* 0x000fe20000004800 */
[----:B------:R-:W-:Y:S02]  /*5e30*/  FMUL.FTZ R89, R114, R45 ;  /* 0x0000002d72597220 */ /* 0x000fe40000410000 */
[-C--:B-1----:R-:W-:Y:S02]  /*5e40*/  FMUL.FTZ R134, R120, R29.reuse ;  /* 0x0000001d78867220 */ /* 0x082fe40000410000 */
[----:B--2---:R-:W-:Y:S02]  /*5e50*/  FMUL.FTZ R112, R104, R29 ;  /* 0x0000001d68707220 */ /* 0x004fe40000410000 */
[----:B------:R-:W-:Y:S02]  /*5e60*/  FFMA.FTZ R47, R142, R45, -R47 ;  /* 0x0000002d8e2f7223 */ /* 0x000fe4000001082f */
[----:B------:R-:W-:-:S02]  /*5e70*/  FADD.FTZ R46, R46, R85 ;  /* 0x000000552e2e7221 */ /* 0x000fc40000010000 */
[----:B------:R-:W-:Y:S02]  /*5e80*/  FFMA.FTZ R89, R142, R83, R89 ;  /* 0x000000538e597223 */ /* 0x000fe40000010059 */
[----:B------:R-:W-:Y:S02]  /*5e90*/  FMUL.FTZ R45, R49, R134 ;  /* 0x00000086312d7220 */ /* 0x000fe40000410000 */
[----:B0-----:R-:W-:Y:S02]  /*5ea0*/  FMUL.FTZ R144, R96, R27 ;  /* 0x0000001b60907220 */ /* 0x001fe40000410000 */
[----:B---3--:R-:W-:Y:S02]  /*5eb0*/  FMUL.FTZ R51, R103, R132 ;  /* 0x0000008467337220 */ /* 0x008fe40000410000 */
[----:B------:R-:W-:Y:S02]  /*5ec0*/  FMUL.FTZ R85, R49, R112 ;  /* 0x0000007031557220 */ /* 0x000fe40000410000 */
[----:B------:R-:W-:-:S02]  /*5ed0*/  FADD.FTZ R46, R46, R47 ;  /* 0x0000002f2e2e7221 */ /* 0x000fc40000010000 */
[----:B------:R-:W-:Y:S02]  /*5ee0*/  FADD.FTZ R44, R44, R89 ;  /* 0x000000592c2c7221 */ /* 0x000fe40000010000 */
[----:B------:R-:W-:Y:S02]  /*5ef0*/  FFMA.FTZ R45, R137, R112, R45 ;  /* 0x00000070892d7223 */ /* 0x000fe4000001002d */
[----:B------:R-:W-:Y:S02]  /*5f00*/  FFMA.FTZ R47, R139, R144, -R51 ;  /* 0x000000908b2f7223 */ /* 0x000fe40000010833 */
[----:B------:R-:W-:Y:S02]  /*5f10*/  FFMA.FTZ R85, R137, R134, -R85 ;  /* 0x0000008689557223 */ /* 0x000fe40000010855 */
[----:B------:R-:W-:Y:S02]  /*5f20*/  FMUL.FTZ R144, R103, R144 ;  /* 0x0000009067907220 */ /* 0x000fe40000410000 */
[----:B------:R-:W-:-:S02]  /*5f30*/  FADD.FTZ R44, R44, R45 ;  /* 0x0000002d2c2c7221 */ /* 0x000fc40000010000 */
[----:B------:R-:W-:Y:S02]  /*5f40*/  FADD.FTZ R46, R46, R85 ;  /* 0x000000552e2e7221 */ /* 0x000fe40000010000 */
[----:B------:R-:W-:Y:S01]  /*5f50*/  FFMA.FTZ R45, R139, R132, R144 ;  /* 0x000000848b2d7223 */ /* 0x000fe20000010090 */
[----:B------:R-:W-:Y:S01]  /*5f60*/  MOV R144, 0xffffff00 ;  /* 0xffffff0000907802 */ /* 0x000fe20000000f00 */
[-C--:B------:R-:W-:Y:S02]  /*5f70*/  FMUL.FTZ R85, R122, R25.reuse ;  /* 0x000000197a557220 */ /* 0x080fe40000410000 */
[----:B------:R-:W-:Y:S02]  /*5f80*/  FADD.FTZ R44, R44, R45 ;  /* 0x0000002d2c2c7221 */ /* 0x000fe40000010000 */
[-C--:B------:R-:W-:Y:S02]  /*5f90*/  FMUL.FTZ R51, R123, R25.reuse ;  /* 0x000000197b337220 */ /* 0x080fe40000410000 */
[----:B------:R-:W-:-:S02]  /*5fa0*/  FFMA.FTZ R134, R82, -R25, R141 ;  /* 0x8000001952867223 */ /* 0x000fc4000001008d */
[C---:B------:R-:W-:Y:S02]  /*5fb0*/  FMUL.FTZ R45, R113.reuse, R85 ;  /* 0x00000055712d7220 */ /* 0x040fe40000410000 */
[-C--:B------:R-:W-:Y:S02]  /*5fc0*/  FMUL.FTZ R89, R113, R51.reuse ;  /* 0x0000003371597220 */ /* 0x080fe40000410000 */
[----:B------:R-:W-:Y:S02]  /*5fd0*/  FFMA.FTZ R45, R134, R51, R45 ;  /* 0x00000033862d7223 */ /* 0x000fe4000001002d */
[----:B------:R-:W-:Y:S02]  /*5fe0*/  FADD.FTZ R46, R46, R47 ;  /* 0x0000002f2e2e7221 */ /* 0x000fe40000010000 */
[----:B------:R-:W-:Y:S02]  /*5ff0*/  FADD.FTZ R44, R44, R45 ;  /* 0x0000002d2c2c7221 */ /* 0x000fe40000010000 */
[----:B------:R-:W-:-:S02]  /*6000*/  FFMA.FTZ R89, R134, R85, -R89 ;  /* 0x0000005586597223 */ /* 0x000fc40000010859 */
[----:B------:R-:W-:Y:S02]  /*6010*/  IMAD R45, R77, R144, c[0x0][0x168] ;  /* 0x00005a004d2d7624 */ /* 0x000fe400078e0290 */
[-C--:B------:R-:W-:Y:S02]  /*6020*/  FMUL.FTZ R47, R100, R23.reuse ;  /* 0x00000017642f7220 */ /* 0x080fe40000410000 */
[----:B------:R-:W-:Y:S02]  /*6030*/  FFMA.FTZ R111, -R111, R158, -RZ ;  /* 0x0000009e6f6f7223 */ /* 0x000fe400000109ff */
[----:B------:R-:W-:Y:S01]  /*6040*/  FADD.FTZ R46, R46, R89 ;  /* 0x000000592e2e7221 */ /* 0x000fe20000010000 */
[----:B------:R-:W-:Y:S01]  /*6050*/  LEA R89, R45, -R10, 0x1 ;  /* 0x8000000a2d597211 */ /* 0x000fe200078e08ff */
[-C--:B------:R-:W-:Y:S01]  /*6060*/  FMUL.FTZ R85, R117, R23.reuse ;  /* 0x0000001775557220 */ /* 0x080fe20000410000 */
[----:B------:R0:W-:Y:S01]  /*6070*/  STS [R95.X4+0x454], R111 ;  /* 0x0004546f5f007388 */ /* 0x0001e20000004800 */
[----:B------:R-:W-:-:S03]  /*6080*/  FFMA.FTZ R138, R80, -R23, R138 ;  /* 0x80000017508a7223 */ /* 0x000fc6000001008a */
[----:B------:R-:W-:Y:S01]  /*6090*/  BAR.SYNC.DEFER_BLOCKING 0x0 ;  /* 0x0000000000007b1d */ /* 0x000fe20000010000 */
[----:B------:R-:W-:Y:S01]  /*60a0*/  FMUL.FTZ R91, R48, R47 ;  /* 0x0000002f305b7220 */ /* 0x000fe20000410000 */
[----:B------:R-:W-:Y:S01]  /*60b0*/  ISETP.GE.AND P0, PT, R89, 0x1, PT ;  /* 0x000000015900780c */ /* 0x000fe20003f06270 */
[----:B------:R-:W-:Y:S02]  /*60c0*/  FADD.FTZ R160, R160, -R93 ;  /* 0x8000005da0a07221 */ /* 0x000fe40000010000 */
[-C--:B------:R-:W-:Y:S01]  /*60d0*/  FMUL.FTZ R93, R48, R85.reuse ;  /* 0x00000055305d7220 */ /* 0x080fe20000410000 */
[----:B0-----:R-:W-:Y:S01]  /*60e0*/  SHF.L.U32 R95, R77, 0x9, RZ ;  /* 0x000000094d5f7819 */ /* 0x001fe200000006ff */
[----:B------:R-:W-:Y:S02]  /*60f0*/  FFMA.FTZ R91, R138, R85, R91 ;  /* 0x000000558a5b7223 */ /* 0x000fe4000001005b */
[----:B------:R-:W-:Y:S02]  /*6100*/  FMUL.FTZ R77, R118, R21 ;  /* 0x00000015764d7220 */ /* 0x000fe40000410000 */
[----:B------:R-:W-:-:S02]  /*6110*/  FFMA.FTZ R93, R138, R47, -R93 ;  /* 0x0000002f8a5d7223 */ /* 0x000fc4000001085d */
[----:B------:R-:W-:Y:S01]  /*6120*/  FADD.FTZ R101, R44, R91 ;  /* 0x0000005b2c657221 */ /* 0x000fe20000010000 */
[C---:B------:R-:W-:Y:S01]  /*6130*/  IADD3 R44, P1, R95.reuse, R10, RZ ;  /* 0x0000000a5f2c7210 */ /* 0x040fe20007f3e0ff */
[-C--:B------:R-:W-:Y:S02]  /*6140*/  FMUL.FTZ R47, R116, R21.reuse ;  /* 0x00000015742f7220 */ /* 0x080fe40000410000 */
[----:B------:R-:W-:Y:S01]  /*6150*/  FFMA.FTZ R110, R78, -R21, R99 ;  /* 0x800000154e6e7223 */ /* 0x000fe20000010063 */
[----:B------:R-:W-:Y:S01]  /*6160*/  LEA.HI.X.SX32 R45, R95, RZ, 0x1, P1 ;  /* 0x000000ff5f2d7211 */ /* 0x000fe200008f0eff */
[----:B------:R-:W-:Y:S01]  /*6170*/  FMUL.FTZ R91, R98, R77 ;  /* 0x0000004d625b7220 */ /* 0x000fe20000410000 */
[----:B------:R-:W-:Y:S01]  /*6180*/  ISETP.GE.AND P1, PT, R89, 0x21, PT ;  /* 0x000000215900780c */ /* 0x000fe20003f26270 */
[----:B------:R-:W-:Y:S02]  /*6190*/  FADD.FTZ R105, R46, R93 ;  /* 0x0000005d2e697221 */ /* 0x000fe40000010000 */
[-C--:B------:R-:W-:Y:S01]  /*61a0*/  FFMA.FTZ R148, R110, R47.reuse, -R91 ;  /* 0x0000002f6e947223 */ /* 0x080fe2000001085b */
[----:B------:R-:W-:Y:S01]  /*61b0*/  IADD3 R91, R10, 0x20, RZ ;  /* 0x000000200a5b7810 */ /* 0x000fe20007ffe0ff */
[----:B------:R-:W-:-:S04]  /*61c0*/  FMUL.FTZ R47, R98, R47 ;  /* 0x0000002f622f7220 */ /* 0x000fc80000410000 */
        /* <DEDUP_REMOVED lines=10> */
[----:B------:R-:W-:-:S03]  /*6270*/  IMAD.WIDE.U32 R44, R74, c[0x0][0x2d0], R44 ;  /* 0x0000b4004a2c7a25 */ /* 0x000fc600078e002c */
[----:B------:R-:W-:Y:S01]  /*6280*/  IADD3 R47, R47, R95, RZ ;  /* 0x0000005f2f2f7210 */ /* 0x000fe20007ffe0ff */
[C---:B------:R-:W-:Y:S02]  /*6290*/  IMAD R97, R15.reuse, UR8, RZ ;  /* 0x000000080f617c24 */ /* 0x040fe4000f8e02ff */
        /* <DEDUP_REMOVED lines=11> */
.L_x_12440:
[----:B------:R-:W-:Y:S05]  /*6350*/  BSYNC B0 ;  /* 0x0000000000007941 */ /* 0x000fea0003800000 */
.L_x_12439:
[----:B------:R-:W-:Y:S01]  /*6360*/  LEA.HI.SX32 R44, R91, R10, 0x1b ;  /* 0x0000000a5b2c7211 */ /* 0x000fe200078fdaff */
[----:B------:R-:W-:Y:S01]  /*6370*/  BSSY B0, `(.L_x_12441) ;  /* 0x0000008000007945 */ /* 0x000fe20003800000 */
[----:B------:R-:W-:Y:S01]  /*6380*/  FADD.FTZ R76, R101, R146 ;  /* 0x00000092654c7221 */ /* 0x000fe20000010000 */
[C---:B0-----:R-:W-:Y:S01]  /*6390*/  IADD3 R47, R10.reuse, 0x40, RZ ;  /* 0x000000400a2f7810 */ /* 0x041fe20007ffe0ff */
[----:B------:R-:W-:Y:S01]  /*63a0*/  FADD.FTZ R91, R105, R148 ;  /* 0x00000094695b7221 */ /* 0x000fe20000010000 */
[----:B------:R0:W1:Y:S01]  /*63b0*/  LDS R45, [R44.X4+0x4a0] ;  /* 0x0004a0002c2d7984 */ /* 0x0000620000004800 */
[----:B------:R-:W-:Y:S01]  /*63c0*/  IADD3 R93, R10, 0x60, RZ ;  /* 0x000000600a5d7810 */ /* 0x000fe20007ffe0ff */
[----:B------:R-:W-:Y:S05]  /*63d0*/  @!P1 BRA `(.L_x_12442) ;  /* 0x0000001000009947 */ /* 0x000fea0003800000 */
[----:B-1----:R1:W-:Y:S02]  /*63e0*/  RED.E.ADD.F32.FTZ.RN.STRONG.GPU [R166.64+-0x780], R45 ;  /* 0xfff8802da600798e */ /* 0x0023e4000c10e786 */
.L_x_12442:
[----:B------:R-:W-:Y:S05]  /*63f0*/  BSYNC B0 ;  /* 0x0000000000007941 */ /* 0x000fea0003800000 */
.L_x_12441:
[----:B------:R-:W-:Y:S01]  /*6400*/  LEA.HI.SX32 R47, R47, R10, 0x1b ;  /* 0x0000000a2f2f7211 */ /* 0x000fe200078fdaff */
[----:B------:R-:W-:Y:S01]  /*6410*/  BSSY B0, `(.L_x_12443) ;  /* 0x000000d000007945 */ /* 0x000fe20003800000 */
[----:B------:R-:W-:Y:S02]  /*6420*/  ISETP.GE.AND P6, PT, R89, 0x41, PT ;  /* 0x000000415900780c */ /* 0x000fe40003fc6270 */
[----:B-1----:R-:W-:-:S02]  /*6430*/  IADD3 R45, R10, 0x80, RZ ;  /* 0x000000800a2d7810 */ /* 0x002fc40007ffe0ff */
        /* <DEDUP_REMOVED lines=10> */
.L_x_12444:
[----:B------:R-:W-:Y:S05]  /*64e0*/  BSYNC B0 ;  /* 0x0000000000007941 */ /* 0x000fea0003800000 */
.L_x_12443:
[----:B------:R-:W2:Y:S01]  /*64f0*/  LDS R93, [R93.X4+0x5a0] ;  /* 0x0005a0005d5d7984 */ /* 0x000ea20000004800 */
[----:B------:R-:W-:Y:S01]  /*6500*/  BSSY B0, `(.L_x_12445) ;  /* 0x0000005000007945 */ /* 0x000fe20003800000 */
[----:B-1----:R-:W-:Y:S02]  /*6510*/  IADD3 R47, R10, 0xa0, RZ ;  /* 0x000000a00a2f7810 */ /* 0x002fe40007ffe0ff */
[----:B------:R-:W-:Y:S01]  /*6520*/  LEA.HI.SX32 R45, R45, R10, 0x1b ;  /* 0x0000000a2d2d7211 */ /* 0x000fe200078fdaff */
[----:B------:R-:W-:Y:S05]  /*6530*/  @!P0 BRA `(.L_x_12446) ;  /* 0x0000001000008947 */ /* 0x000fea0003800000 */
[----:B--2---:R1:W-:Y:S02]  /*6540*/  RED.E.ADD.F32.FTZ.RN.STRONG.GPU [R166.64+-0x680], R93 ;  /* 0xfff9805da600798e */ /* 0x0043e4000c10e786 */
.L_x_12446:
[----:B------:R-:W-:Y:S05]  /*6550*/  BSYNC B0 ;  /* 0x0000000000007941 */ /* 0x000fea0003800000 */
.L_x_12445:
[----:B------:R-:W3:Y:S01]  /*6560*/  LDS R45, [R45.X4+0x620] ;  /* 0x000620002d2d7984 */ /* 0x000ee20000004800 */
[----:B------:R-:W-:Y:S01]  /*6570*/  BSSY B0, `(.L_x_12447) ;  /* 0x0000005000007945 */ /* 0x000fe20003800000 */
[----:B-12---:R-:W-:Y:S02]  /*6580*/  IADD3 R93, R10, 0xc0, RZ ;  /* 0x000000c00a5d7810 */ /* 0x006fe40007ffe0ff */
[----:B------:R-:W-:Y:S01]  /*6590*/  LEA.HI.SX32 R47, R47, R10, 0x1b ;  /* 0x0000000a2f2f7211 */ /* 0x000fe200078fdaff */
[----:B------:R-:W-:Y:S05]  /*65a0*/  @!P1 BRA `(.L_x_12448) ;  /* 0x0000001000009947 */ /* 0x000fea0003800000 */
[----:B---3--:R1:W-:Y:S02]  /*65b0*/  RED.E.ADD.F32.FTZ.RN.STRONG.GPU [R166.64+-0x600], R45 ;  /* 0xfffa002da600798e */ /* 0x0083e4000c10e786 */
.L_x_12448:
[----:B------:R-:W-:Y:S05]  /*65c0*/  BSYNC B0 ;  /* 0x0000000000007941 */ /* 0x000fea0003800000 */
.L_x_12447:
[----:B------:R-:W2:Y:S01]  /*65d0*/  LDS R47, [R47.X4+0x6a0] ;  /* 0x0006a0002f2f7984 */ /* 0x000ea20000004800 */
[----:B------:R-:W-:Y:S01]  /*65e0*/  BSSY B0, `(.L_x_12449) ;  /* 0x0000005000007945 */ /* 0x000fe20003800000 */
[----:B-1-3--:R-:W-:-:S02]  /*65f0*/  IADD3 R45, R10, 0xe0, RZ ;  /* 0x000000e00a2d7810 */ /* 0x00afc40007ffe0ff */
[----:B------:R-:W-:Y:S01]  /*6600*/  LEA.HI.SX32 R93, R93, R10, 0x1b ;  /* 0x0000000a5d5d7211 */ /* 0x000fe200078fdaff */
[----:B------:R-:W-:Y:S05]  /*6610*/  @!P2 BRA `(.L_x_12450) ;  /* 0x000000100000a947 */ /* 0x000fea0003800000 */
[----:B--2---:R1:W-:Y:S02]  /*6620*/  RED.E.ADD.F32.FTZ.RN.STRONG.GPU [R166.64+-0x580], R47 ;  /* 0xfffa802fa600798e */ /* 0x0043e4000c10e786 */
.L_x_12450:
[----:B------:R-:W-:Y:S05]  /*6630*/  BSYNC B0 ;  /* 0x0000000000007941 */ /* 0x000fea0003800000 */
.L_x_12449:
[----:B------:R-:W3:Y:S01]  /*6640*/  LDS R93, [R93.X4+0x720] ;  /* 0x000720005d5d7984 */ /* 0x000ee20000004800 */
[----:B------:R-:W-:Y:S01]  /*6650*/  BSSY B0, `(.L_x_12451) ;  /* 0x0000005000007945 */ /* 0x000fe20003800000 */
[----:B-12---:R-:W-:Y:S02]  /*6660*/  IADD3 R47, R10, 0x100, RZ ;  /* 0x000001000a2f7810 */ /* 0x006fe40007ffe0ff */
[----:B------:R-:W-:Y:S01]  /*6670*/  LEA.HI.SX32 R45, R45, R10, 0x1b ;  /* 0x0000000a2d2d7211 */ /* 0x000fe200078fdaff */
[----:B------:R-:W-:Y:S05]  /*6680*/  @!P3 BRA `(.L_x_12452) ;  /* 0x000000100000b947 */ /* 0x000fea0003800000 */
[----:B---3--:R1:W-:Y:S02]  /*6690*/  RED.E.ADD.F32.FTZ.RN.STRONG.GPU [R166.64+-0x500], R93 ;  /* 0xfffb005da600798e */ /* 0x0083e4000c10e786 */
.L_x_12452:
[----:B------:R-:W-:Y:S05]  /*66a0*/  BSYNC B0 ;  /* 0x0000000000007941 */ /* 0x000fea0003800000 */
.L_x_12451:
[----:B------:R-:W2:Y:S01]  /*66b0*/  LDS R45, [R45.X4+0x7a0] ;  /* 0x0007a0002d2d7984 */ /* 0x000ea20000004800 */
[----:B------:R-:W-:Y:S01]  /*66c0*/  BSSY B0, `(.L_x_12453) ;  /* 0x0000004000007945 */ /* 0x000fe20003800000 */
[----:B------:R-:W-:Y:S01]  /*66d0*/  LEA.HI.SX32 R47, R47, R10, 0x1b ;  /* 0x0000000a2f2f7211 */ /* 0x000fe200078fdaff */
[----:B------:R-:W-:Y:S05]  /*66e0*/  @!P4 BRA `(.L_x_12454) ;  /* 0x000000100000c947 */ /* 0x000fea0003800000 */
[----:B--2---:R2:W-:Y:S02]  /*66f0*/  RED.E.ADD.F32.FTZ.RN.STRONG.GPU [R166.64+-0x480], R45 ;  /* 0xfffb802da600798e */ /* 0x0045e4000c10e786 */
.L_x_12454:
[----:B------:R-:W-:Y:S05]  /*6700*/  BSYNC B0 ;  /* 0x0000000000007941 */ /* 0x000fea0003800000 */
.L_x_12453:
[----:B------:R-:W4:Y:S01]  /*6710*/  LDS R47, [R47.X4+0x820] ;  /* 0x000820002f2f7984 */ /* 0x000f220000004800 */
[----:B------:R-:W-:Y:S01]  /*6720*/  BSSY B0, `(.L_x_12455) ;  /* 0x0000005000007945 */ /* 0x000fe20003800000 */
[----:B--2---:R-:W-:-:S02]  /*6730*/  IADD3 R45, R10, 0x120, RZ ;  /* 0x000001200a2d7810 */ /* 0x004fc40007ffe0ff */
[----:B-1-3--:R-:W-:Y:S01]  /*6740*/  IADD3 R93, R10, 0x140, RZ ;  /* 0x000001400a5d7810 */ /* 0x00afe20007ffe0ff */
[----:B------:R-:W-:Y:S05]  /*6750*/  @!P5 BRA `(.L_x_12456) ;  /* 0x000000100000d947 */ /* 0x000fea0003800000 */
[----:B----4-:R1:W-:Y:S02]  /*6760*/  RED.E.ADD.F32.FTZ.RN.STRONG.GPU [R166.64+-0x400], R47 ;  /* 0xfffc002fa600798e */ /* 0x0103e4000c10e786 */
.L_x_12456:
[----:B------:R-:W-:Y:S05]  /*6770*/  BSYNC B0 ;  /* 0x0000000000007941 */ /* 0x000fea0003800000 */
.L_x_12455:
        /* <DEDUP_REMOVED lines=14> */
.L_x_12458:
[----:B------:R-:W-:Y:S05]  /*6860*/  BSYNC B0 ;  /* 0x0000000000007941 */ /* 0x000fea0003800000 */
.L_x_12457:
[----:B------:R-:W2:Y:S01]  /*6870*/  LDS R93, [R93.X4+0x920] ;  /* 0x000920005d5d7984 */ /* 0x000ea20000004800 */
[----:B------:R-:W-:Y:S01]  /*6880*/  BSSY B0, `(.L_x_12459) ;  /* 0x0000005000007945 */ /* 0x000fe20003800000 */
[----:B-1----:R-:W-:-:S02]  /*6890*/  IADD3 R45, R10, 0x180, RZ ;  /* 0x000001800a2d7810 */ /* 0x002fc40007ffe0ff */
[----:B------:R-:W-:Y:S01]  /*68a0*/  LEA.HI.SX32 R47, R47, R10, 0x1b ;  /* 0x0000000a2f2f7211 */ /* 0x000fe200078fdaff */
[----:B------:R-:W-:Y:S05]  /*68b0*/  @!P0 BRA `(.L_x_12460) ;  /* 0x0000001000008947 */ /* 0x000fea0003800000 */
[----:B--2---:R1:W-:Y:S02]  /*68c0*/  RED.E.ADD.F32.FTZ.RN.STRONG.GPU [R166.64+-0x300], R93 ;  /* 0xfffd005da600798e */ /* 0x0043e4000c10e786 */
.L_x_12460:
[----:B------:R-:W-:Y:S05]  /*68d0*/  BSYNC B0 ;  /* 0x0000000000007941 */ /* 0x000fea0003800000 */
.L_x_12459:
[----:B------:R-:W3:Y:S01]  /*68e0*/  LDS R47, [R47.X4+0x9a0] ;  /* 0x0009a0002f2f7984 */ /* 0x000ee20000004800 */
[----:B------:R-:W-:Y:S01]  /*68f0*/  BSSY B0, `(.L_x_12461) ;  /* 0x0000005000007945 */ /* 0x000fe20003800000 */
[----:B------:R-:W-:Y:S02]  /*6900*/  IADD3 R89, R10, 0x1a0, RZ ;  /* 0x000001a00a597810 */ /* 0x000fe40007ffe0ff */
[----:B------:R-:W-:Y:S01]  /*6910*/  LEA.HI.SX32 R45, R45, R10, 0x1b ;  /* 0x0000000a2d2d7211 */ /* 0x000fe200078fdaff */
[----:B------:R-:W-:Y:S05]  /*6920*/  @!P1 BRA `(.L_x_12462) ;  /* 0x0000001000009947 */ /* 0x000fea0003800000 */
[----:B---3--:R3:W-:Y:S02]  /*6930*/  RED.E.ADD.F32.FTZ.RN.STRONG.GPU [R166.64+-0x280], R47 ;  /* 0xfffd802fa600798e */ /* 0x0087e4000c10e786 */
.L_x_12462:
[----:B------:R-:W-:Y:S05]  /*6940*/  BSYNC B0 ;  /* 0x0000000000007941 */ /* 0x000fea0003800000 */
.L_x_12461:
[----:B------:R-:W4:Y:S01]  /*6950*/  LDS R45, [R45.X4+0xa20] ;  /* 0x000a20002d2d7984 */ /* 0x000f220000004800 */
[----:B------:R-:W-:Y:S01]  /*6960*/  BSSY B0, `(.L_x_12463) ;  /* 0x0000005000007945 */ /* 0x000fe20003800000 */
[----:B---3--:R-:W-:Y:S02]  /*6970*/  IADD3 R47, R10, 0x1c0, RZ ;  /* 0x000001c00a2f7810 */ /* 0x008fe40007ffe0ff */
[----:B------:R-:W-:Y:S01]  /*6980*/  LEA.HI.SX32 R89, R89, R10, 0x1b ;  /* 0x0000000a59597211 */ /* 0x000fe200078fdaff */
[----:B------:R-:W-:Y:S05]  /*6990*/  @!P2 BRA `(.L_x_12464) ;  /* 0x000000100000a947 */ /* 0x000fea0003800000 */
[----:B----4-:R3:W-:Y:S02]  /*69a0*/  RED.E.ADD.F32.FTZ.RN.STRONG.GPU [R166.64+-0x200], R45 ;  /* 0xfffe002da600798e */ /* 0x0107e4000c10e786 */
.L_x_12464:
[----:B------:R-:W-:Y:S05]  /*69b0*/  BSYNC B0 ;  /* 0x0000000000007941 */ /* 0x000fea0003800000 */
.L_x_12463:
[----:B------:R-:W0:Y:S01]  /*69c0*/  LDS R89, [R89.X4+0xaa0] ;  /* 0x000aa00059597984 */ /* 0x000e220000004800 */
[----:B------:R-:W-:Y:S01]  /*69d0*/  BSSY B0, `(.L_x_12465) ;  /* 0x0000005000007945 */ /* 0x000fe20003800000 */
[----:B---34-:R-:W-:-:S02]  /*69e0*/  IADD3 R45, R10, 0x1e0, RZ ;  /* 0x000001e00a2d7810 */ /* 0x018fc40007ffe0ff */
[----:B------:R-:W-:Y:S01]  /*69f0*/  LEA.HI.SX32 R47, R47, R10, 0x1b ;  /* 0x0000000a2f2f7211 */ /* 0x000fe200078fdaff */
[----:B------:R-:W-:Y:S05]  /*6a00*/  @!P3 BRA `(.L_x_12466) ;  /* 0x000000100000b947 */ /* 0x000fea0003800000 */
[----:B0-----:R0:W-:Y:S02]  /*6a10*/  RED.E.ADD.F32.FTZ.RN.STRONG.GPU [R166.64+-0x180], R89 ;  /* 0xfffe8059a600798e */ /* 0x0011e4000c10e786 */
.L_x_12466:
[----:B------:R-:W-:Y:S05]  /*6a20*/  BSYNC B0 ;  /* 0x0000000000007941 */ /* 0x000fea0003800000 */
.L_x_12465:
[----:B------:R-:W3:Y:S01]  /*6a30*/  LDS R47, [R47.X4+0xb20] ;  /* 0x000b20002f2f7984 */ /* 0x000ee20000004800 */
[----:B------:R-:W-:Y:S01]  /*6a40*/  BSSY B0, `(.L_x_12467) ;  /* 0x0000004000007945 */ /* 0x000fe20003800000 */
[----:B------:R-:W-:Y:S01]  /*6a50*/  LEA.HI.SX32 R45, R45, R10, 0x1b ;  /* 0x0000000a2d2d7211 */ /* 0x000fe200078fdaff */
[----:B------:R-:W-:Y:S05]  /*6a60*/  @!P4 BRA `(.L_x_12468) ;  /* 0x000000100000c947 */ /* 0x000fea0003800000 */
[----:B---3--:R3:W-:Y:S02]  /*6a70*/  RED.E.ADD.F32.FTZ.RN.STRONG.GPU [R166.64+-0x100], R47 ;  /* 0xffff002fa600798e */ /* 0x0087e4000c10e786 */
.L_x_12468:
[----:B------:R-:W-:Y:S05]  /*6a80*/  BSYNC B0 ;  /* 0x0000000000007941 */ /* 0x000fea0003800000 */
.L_x_12467:
[----:B------:R-:W4:Y:S01]  /*6a90*/  LDS R45, [R45.X4+0xba0] ;  /* 0x000ba0002d2d7984 */ /* 0x000f220000004800 */
[----:B------:R-:W-:Y:S01]  /*6aa0*/  BSSY B0, `(.L_x_12469) ;  /* 0x0000003000007945 */ /* 0x000fe20003800000 */
[----:B------:R-:W-:Y:S05]  /*6ab0*/  @!P5 BRA `(.L_x_12470) ;  /* 0x000000100000d947 */ /* 0x000fea0003800000 */
[----:B----4-:R4:W-:Y:S02]  /*6ac0*/  RED.E.ADD.F32.FTZ.RN.STRONG.GPU [R166.64+-0x80], R45 ;  /* 0xffff802da600798e */ /* 0x0109e4000c10e786 */
.L_x_12470:
[----:B------:R-:W-:Y:S05]  /*6ad0*/  BSYNC B0 ;  /* 0x0000000000007941 */ /* 0x000fea0003800000 */
.L_x_12469:
[----:B0-----:R-:W0:Y:S01]  /*6ae0*/  SHFL.DOWN PT, R89, R76, 0x1, 0x1f ;  /* 0x08201f004c597f89 */ /* 0x001e2200000e0000 */
[----:B------:R-:W-:Y:S01]  /*6af0*/  ISETP.GT.AND P0, PT, R9, 0x1e, PT ;  /* 0x0000001e0900780c */ /* 0x000fe20003f04270 */
[----:B------:R-:W-:Y:S01]  /*6b00*/  FADD.FTZ R36, R77, R36 ;  /* 0x000000244d247221 */ /* 0x000fe20000010000 */
[----:B------:R-:W-:Y:S01]  /*6b10*/  MOV R44, R76 ;  /* 0x0000004c002c7202 */ /* 0x000fe20000000f00 */
[----:B------:R-:W5:Y:S01]  /*6b20*/  SHFL.DOWN PT, R144, R91, 0x1, 0x1f ;  /* 0x08201f005b907f89 */ /* 0x000f6200000e0000 */
[----:B----4-:R-:W-:Y:S01]  /*6b30*/  MOV R45, R91 ;  /* 0x0000005b002d7202 */ /* 0x010fe20000000f00 */
[----:B------:R-:W-:Y:S01]  /*6b40*/  FMUL.FTZ R77, R87, R123 ;  /* 0x0000007b574d7220 */ /* 0x000fe20000410000 */
[----:B------:R-:W-:Y:S01]  /*6b50*/  MOV R46, R119 ;  /* 0x00000077002e7202 */ /* 0x000fe20000000f00 */
[----:B-12---:R-:W1:Y:S01]  /*6b60*/  SHFL.DOWN PT, R93, R119, 0x1, 0x1f ;  /* 0x08201f00775d7f89 */ /* 0x006e6200000e0000 */
[----:B---3--:R-:W-:Y:S01]  /*6b70*/  MOV R47, R160 ;  /* 0x000000a0002f7202 */ /* 0x008fe20000000f00 */
[----:B------:R-:W-:Y:S01]  /*6b80*/  FADD.FTZ R39, R85, R39 ;  /* 0x0000002755277221 */ /* 0x000fe20000010000 */
[----:B------:R-:W-:Y:S01]  /*6b90*/  ISETP.NE.AND P1, PT, R9, RZ, PT ;  /* 0x000000ff0900720c */ /* 0x000fe20003f25270 */
[----:B------:R-:W2:Y:S01]  /*6ba0*/  SHFL.DOWN PT, R146, R160, 0x1, 0x1f ;  /* 0x08201f00a0927f89 */ /* 0x000ea200000e0000 */
[----:B------:R-:W-:Y:S01]  /*6bb0*/  FADD.FTZ R38, R51, R38 ;  /* 0x0000002633267221 */ /* 0x000fe20000010000 */
[----:B------:R-:W-:Y:S01]  /*6bc0*/  ISETP.NE.AND P2, PT, R10, RZ, PT ;  /* 0x000000ff0a00720c */ /* 0x000fe20003f45270 */
[----:B------:R-:W-:Y:S01]  /*6bd0*/  FMUL.FTZ R51, R87, R104 ;  /* 0x0000006857337220 */ /* 0x000fe20000410000 */
[----:B------:R-:W-:Y:S01]  /*6be0*/  BSSY B0, `(.L_x_12471) ;  /* 0x0000079000007945 */ /* 0x000fe20003800000 */
[----:B------:R-:W-:-:S02]  /*6bf0*/  FADD.FTZ R53, R132, R53 ;  /* 0x0000003584357221 */ /* 0x000fc40000010000 */
[----:B------:R-:W-:Y:S02]  /*6c00*/  FADD.FTZ R52, R112, R52 ;  /* 0x0000003470347221 */ /* 0x000fe40000010000 */
[----:B------:R-:W-:Y:S02]  /*6c10*/  FADD.FTZ R55, R83, R55 ;  /* 0x0000003753377221 */ /* 0x000fe40000010000 */
[----:B------:R-:W-:Y:S02]  /*6c20*/  FADD.FTZ R54, R81, R54 ;  /* 0x0000003651367221 */ /* 0x000fe40000010000 */
[----:B0-----:R-:W-:Y:S02]  /*6c30*/  @!P0 FADD.FTZ R44, R44, R89 ;  /* 0x000000592c2c8221 */ /* 0x001fe40000010000 */
[----:B------:R-:W-:Y:S02]  /*6c40*/  FADD.FTZ R57, R79, R57 ;  /* 0x000000394f397221 */ /* 0x000fe40000010000 */
[----:B-----5:R-:W-:Y:S01]  /*6c50*/  @!P0 FADD.FTZ R45, R45, R144 ;  /* 0x000000902d2d8221 */ /* 0x020fe20000010000 */
[----:B------:R-:W0:Y:S01]  /*6c60*/  SHFL.DOWN PT, R89, R44, 0x2, 0x1f ;  /* 0x08401f002c597f89 */ /* 0x000e2200000e0000 */
[----:B-1----:R-:W-:-:S03]  /*6c70*/  @!P0 FADD.FTZ R46, R46, R93 ;  /* 0x0000005d2e2e8221 */ /* 0x002fc60000010000 */
[----:B------:R-:W1:Y:S01]  /*6c80*/  SHFL.DOWN PT, R144, R45, 0x2, 0x1f ;  /* 0x08401f002d907f89 */ /* 0x000e6200000e0000 */
[----:B--2---:R-:W-:Y:S01]  /*6c90*/  @!P0 FADD.FTZ R47, R47, R146 ;  /* 0x000000922f2f8221 */ /* 0x004fe20000010000 */
[----:B------:R-:W-:Y:S02]  /*6ca0*/  ISETP.GT.AND P0, PT, R9, 0x1d, PT ;  /* 0x0000001d0900780c */ /* 0x000fe40003f04270 */
[----:B------:R-:W2:Y:S04]  /*6cb0*/  SHFL.DOWN PT, R91, R46, 0x2, 0x1f ;  /* 0x08401f002e5b7f89 */ /* 0x000ea800000e0000 */
[----:B------:R-:W3:Y:S07]  /*6cc0*/  SHFL.DOWN PT, R76, R47, 0x2, 0x1f ;  /* 0x08401f002f4c7f89 */ /* 0x000eee00000e0000 */
[----:B0-----:R-:W-:-:S02]  /*6cd0*/  @!P0 FADD.FTZ R44, R44, R89 ;  /* 0x000000592c2c8221 */ /* 0x001fc40000010000 */
[----:B------:R-:W-:Y:S02]  /*6ce0*/  FMUL.FTZ R89, R87, R118 ;  /* 0x0000007657597220 */ /* 0x000fe40000410000 */
[----:B-1----:R-:W-:Y:S01]  /*6cf0*/  @!P0 FADD.FTZ R45, R45, R144 ;  /* 0x000000902d2d8221 */ /* 0x002fe20000010000 */
[----:B------:R-:W0:Y:S01]  /*6d00*/  SHFL.DOWN PT, R93, R44, 0x4, 0x1f ;  /* 0x08801f002c5d7f89 */ /* 0x000e2200000e0000 */
[----:B--2---:R-:W-:Y:S02]  /*6d10*/  @!P0 FADD.FTZ R46, R46, R91 ;  /* 0x0000005b2e2e8221 */ /* 0x004fe40000010000 */
[-C--:B------:R-:W-:Y:S02]  /*6d20*/  FFMA.FTZ R91, R86, R116.reuse, -R89 ;  /* 0x00000074565b7223 */ /* 0x080fe40000010859 */
[----:B---3--:R-:W-:Y:S01]  /*6d30*/  @!P0 FADD.FTZ R47, R47, R76 ;  /* 0x0000004c2f2f8221 */ /* 0x008fe20000010000 */
[----:B------:R-:W1:Y:S01]  /*6d40*/  SHFL.DOWN PT, R95, R46, 0x4, 0x1f ;  /* 0x08801f002e5f7f89 */ /* 0x000e6200000e0000 */
[----:B------:R-:W-:Y:S01]  /*6d50*/  ISETP.GT.AND P0, PT, R9, 0x1b, PT ;  /* 0x0000001b0900780c */ /* 0x000fe20003f04270 */
[----:B------:R-:W-:-:S02]  /*6d60*/  FMUL.FTZ R89, R87, R116 ;  /* 0x0000007457597220 */ /* 0x000fc40000410000 */
[----:B------:R-:W2:Y:S01]  /*6d70*/  SHFL.DOWN PT, R76, R45, 0x4, 0x1f ;  /* 0x08801f002d4c7f89 */ /* 0x000ea200000e0000 */
[----:B------:R-:W-:Y:S02]  /*6d80*/  FMUL.FTZ R98, R98, R91 ;  /* 0x0000005b62627220 */ /* 0x000fe40000410000 */
[----:B------:R-:W-:Y:S01]  /*6d90*/  FFMA.FTZ R91, R86, R118, R89 ;  /* 0x00000076565b7223 */ /* 0x000fe20000010059 */
[----:B------:R-:W3:Y:S01]  /*6da0*/  SHFL.DOWN PT, R144, R47, 0x4, 0x1f ;  /* 0x08801f002f907f89 */ /* 0x000ee200000e0000 */
[----:B------:R-:W-:Y:S02]  /*6db0*/  FMUL.FTZ R89, R87, R117 ;  /* 0x0000007557597220 */ /* 0x000fe40000410000 */
[----:B------:R-:W-:Y:S02]  /*6dc0*/  FFMA.FTZ R91, R110, R91, R98 ;  /* 0x0000005b6e5b7223 */ /* 0x000fe40000010062 */
[----:B------:R-:W-:Y:S02]  /*6dd0*/  FFMA.FTZ R89, R86, R100, -R89 ;  /* 0x0000006456597223 */ /* 0x000fe40000010859 */
[----:B------:R-:W-:-:S02]  /*6de0*/  FFMA.FTZ R78, R78, R118, R91 ;  /* 0x000000764e4e7223 */ /* 0x000fc4000001005b */
[----:B0-----:R-:W-:Y:S02]  /*6df0*/  @!P0 FADD.FTZ R44, R44, R93 ;  /* 0x0000005d2c2c8221 */ /* 0x001fe40000010000 */
[----:B------:R-:W-:Y:S02]  /*6e00*/  FMUL.FTZ R100, R87, R100 ;  /* 0x0000006457647220 */ /* 0x000fe40000410000 */
[----:B------:R-:W-:Y:S01]  /*6e10*/  FMUL.FTZ R48, R48, R89 ;  /* 0x0000005930307220 */ /* 0x000fe20000410000 */
[----:B------:R-:W0:Y:S01]  /*6e20*/  SHFL.DOWN PT, R91, R44, 0x8, 0x1f ;  /* 0x09001f002c5b7f89 */ /* 0x000e2200000e0000 */
[----:B------:R-:W-:Y:S02]  /*6e30*/  FFMA.FTZ R89, R86, R117, R100 ;  /* 0x0000007556597223 */ /* 0x000fe40000010064 */
[----:B-1----:R-:W-:Y:S02]  /*6e40*/  @!P0 FADD.FTZ R46, R46, R95 ;  /* 0x0000005f2e2e8221 */ /* 0x002fe40000010000 */
[----:B------:R-:W-:-:S02]  /*6e50*/  FFMA.FTZ R89, R138, R89, R48 ;  /* 0x000000598a597223 */ /* 0x000fc40000010030 */
[----:B--2---:R-:W-:Y:S01]  /*6e60*/  @!P0 FADD.FTZ R45, R45, R76 ;  /* 0x0000004c2d2d8221 */ /* 0x004fe20000010000 */
[----:B------:R-:W-:Y:S01]  /*6e70*/  SHFL.DOWN PT, R93, R46, 0x8, 0x1f ;  /* 0x09001f002e5d7f89 */ /* 0x000fe200000e0000 */
[----:B------:R-:W-:Y:S02]  /*6e80*/  FFMA.FTZ R48, R86, R122, -R77 ;  /* 0x0000007a56307223 */ /* 0x000fe4000001084d */
[----:B---3--:R-:W-:Y:S01]  /*6e90*/  @!P0 FADD.FTZ R47, R47, R144 ;  /* 0x000000902f2f8221 */ /* 0x008fe20000010000 */
[----:B------:R-:W1:Y:S01]  /*6ea0*/  SHFL.DOWN PT, R76, R45, 0x8, 0x1f ;  /* 0x09001f002d4c7f89 */ /* 0x000e6200000e0000 */
[----:B------:R-:W-:Y:S01]  /*6eb0*/  ISETP.GT.AND P0, PT, R9, 0x17, PT ;  /* 0x000000170900780c */ /* 0x000fe20003f04270 */
[----:B------:R-:W-:Y:S02]  /*6ec0*/  FMUL.FTZ R77, R87, R130 ;  /* 0x00000082574d7220 */ /* 0x000fe40000410000 */
[----:B------:R-:W2:Y:S01]  /*6ed0*/  SHFL.DOWN PT, R98, R47, 0x8, 0x1f ;  /* 0x09001f002f627f89 */ /* 0x000ea200000e0000 */
[----:B------:R-:W-:-:S02]  /*6ee0*/  FMUL.FTZ R113, R113, R48 ;  /* 0x0000003071717220 */ /* 0x000fc40000410000 */
[-C--:B------:R-:W-:Y:S02]  /*6ef0*/  FFMA.FTZ R48, R86, R96.reuse, -R77 ;  /* 0x0000006056307223 */ /* 0x080fe4000001084d */
[C---:B------:R-:W-:Y:S02]  /*6f00*/  FMUL.FTZ R77, R87.reuse, R96 ;  /* 0x00000060574d7220 */ /* 0x040fe40000410000 */
[----:B------:R-:W-:Y:S02]  /*6f10*/  FMUL.FTZ R122, R87, R122 ;  /* 0x0000007a577a7220 */ /* 0x000fe40000410000 */
[----:B------:R-:W-:Y:S02]  /*6f20*/  FMUL.FTZ R103, R103, R48 ;  /* 0x0000003067677220 */ /* 0x000fe40000410000 */
[----:B0-----:R-:W-:Y:S02]  /*6f30*/  @!P0 FADD.FTZ R44, R44, R91 ;  /* 0x0000005b2c2c8221 */ /* 0x001fe40000010000 */
[----:B------:R-:W-:-:S02]  /*6f40*/  FFMA.FTZ R85, R86, R123, R122 ;  /* 0x0000007b56557223 */ /* 0x000fc4000001007a */
[----:B------:R-:W-:Y:S02]  /*6f50*/  FFMA.FTZ R48, R86, R130, R77 ;  /* 0x0000008256307223 */ /* 0x000fe4000001004d */
[----:B------:R-:W0:Y:S01]  /*6f60*/  SHFL.DOWN PT, R77, R44, 0x10, 0x1f ;  /* 0x0a001f002c4d7f89 */ /* 0x000e2200000e0000 */
[----:B------:R-:W-:Y:S02]  /*6f70*/  FFMA.FTZ R85, R134, R85, R113 ;  /* 0x0000005586557223 */ /* 0x000fe40000010071 */
[----:B-1----:R-:W-:Y:S02]  /*6f80*/  @!P0 FADD.FTZ R45, R45, R76 ;  /* 0x0000004c2d2d8221 */ /* 0x002fe40000010000 */
[----:B------:R-:W-:Y:S02]  /*6f90*/  @!P0 FADD.FTZ R46, R46, R93 ;  /* 0x0000005d2e2e8221 */ /* 0x000fe40000010000 */
[----:B--2---:R-:W-:Y:S01]  /*6fa0*/  @!P0 FADD.FTZ R47, R47, R98 ;  /* 0x000000622f2f8221 */ /* 0x004fe20000010000 */
[----:B------:R-:W-:Y:S01]  /*6fb0*/  ISETP.GT.AND P0, PT, R9, 0xf, PT ;  /* 0x0000000f0900780c */ /* 0x000fe20003f04270 */
[----:B------:R-:W-:-:S02]  /*6fc0*/  FFMA.FTZ R103, R139, R48, R103 ;  /* 0x000000308b677223 */ /* 0x000fc40000010067 */
[----:B------:R-:W-:Y:S02]  /*6fd0*/  FADD.FTZ R65, R78, R65 ;  /* 0x000000414e417221 */ /* 0x000fe40000010000 */
[----:B------:R-:W-:Y:S01]  /*6fe0*/  FFMA.FTZ R89, R80, R117, R89 ;  /* 0x0000007550597223 */ /* 0x000fe20000010059 */
[----:B------:R-:W1:Y:S01]  /*6ff0*/  SHFL.DOWN PT, R78, R45, 0x10, 0x1f ;  /* 0x0a001f002d4e7f89 */ /* 0x000e6200000e0000 */
[----:B------:R-:W-:Y:S02]  /*7000*/  FFMA.FTZ R82, R82, R123, R85 ;  /* 0x0000007b52527223 */ /* 0x000fe40000010055 */
[-C--:B------:R-:W-:Y:S01]  /*7010*/  FFMA.FTZ R48, R86, R120.reuse, -R51 ;  /* 0x0000007856307223 */ /* 0x080fe20000010833 */
[----:B------:R-:W2:Y:S01]  /*7020*/  SHFL.DOWN PT, R85, R46, 0x10, 0x1f ;  /* 0x0a001f002e557f89 */ /* 0x000ea200000e0000 */
[----:B------:R-:W-:Y:S02]  /*7030*/  FMUL.FTZ R51, R87, R120 ;  /* 0x0000007857337220 */ /* 0x000fe40000410000 */
[----:B------:R-:W-:Y:S01]  /*7040*/  FMUL.FTZ R76, R49, R48 ;  /* 0x00000030314c7220 */ /* 0x000fe20000410000 */
[----:B------:R-:W3:Y:S01]  /*7050*/  SHFL.DOWN PT, R80, R47, 0x10, 0x1f ;  /* 0x0a001f002f507f89 */ /* 0x000ee200000e0000 */
[----:B------:R-:W-:-:S02]  /*7060*/  FMUL.FTZ R49, R87, R126 ;  /* 0x0000007e57317220 */ /* 0x000fc40000410000 */
[C---:B------:R-:W-:Y:S02]  /*7070*/  FFMA.FTZ R48, R86.reuse, R104, R51 ;  /* 0x0000006856307223 */ /* 0x040fe40000010033 */
[C---:B------:R-:W-:Y:S02]  /*7080*/  FMUL.FTZ R51, R87.reuse, R106 ;  /* 0x0000006a57337220 */ /* 0x040fe40000410000 */
[C---:B------:R-:W-:Y:S02]  /*7090*/  FFMA.FTZ R49, R86.reuse, R108, -R49 ;  /* 0x0000006c56317223 */ /* 0x040fe40000010831 */
[----:B------:R-:W-:Y:S02]  /*70a0*/  FFMA.FTZ R51, R86, R128, -R51 ;  /* 0x0000008056337223 */ /* 0x000fe40000010833 */
[----:B------:R-:W-:Y:S02]  /*70b0*/  FMUL.FTZ R102, R102, R49 ;  /* 0x0000003166667220 */ /* 0x000fe40000410000 */
[----:B------:R-:W-:-:S02]  /*70c0*/  FMUL.FTZ R49, R87, R125 ;  /* 0x0000007d57317220 */ /* 0x000fc40000410000 */
[----:B------:R-:W-:Y:S02]  /*70d0*/  FMUL.FTZ R114, R114, R51 ;  /* 0x0000003372727220 */ /* 0x000fe40000410000 */
[----:B0-----:R-:W-:Y:S02]  /*70e0*/  @!P0 FADD.FTZ R44, R44, R77 ;  /* 0x0000004d2c2c8221 */ /* 0x001fe40000010000 */
        /* <DEDUP_REMOVED lines=40> */
.L_x_12472:
[----:B0-----:R-:W-:Y:S05]  /*7370*/  BSYNC B0 ;  /* 0x0000000000007941 */ /* 0x001fea0003800000 */
.L_x_12471:
[----:B------:R-:W-:Y:S02]  /*7380*/  IADD3 R74, R74, 0x1, RZ ;  /* 0x000000014a4a7810 */ /* 0x000fe40007ffe0ff */
[----:B------:R-:W-:-:S02]  /*7390*/  IADD3 R75, P1, R75, 0x1, RZ ;  /* 0x000000014b4b7810 */ /* 0x000fc40007f3e0ff */
[----:B------:R-:W-:Y:S02]  /*73a0*/  ISETP.GE.AND P0, PT, R74, c[0x0][0x16c], PT ;  /* 0x00005b004a007a0c */ /* 0x000fe40003f06270 */
[----:B------:R-:W-:-:S11]  /*73b0*/  IADD3.X R64, RZ, R64, RZ, P1, !PT ;  /* 0x00000040ff407210 */ /* 0x000fd60000ffe4ff */
[----:B------:R-:W-:Y:S01]  /*73c0*/  @P0 CALL.REL.NOINC `(.L_x_12426) ;  /* 0x0000001000000944 */ /* 0x000fe20003c00000 */
[----:B------:R-:W-:Y:S05]  /*73d0*/  BRA `(.L_x_12473) ;  /* 0xffffb60000007947 */ /* 0x000fea000383ffff */
.L_x_12426:
[----:B------:R-:W-:Y:S01]  /*73e0*/  BAR.SYNC.DEFER_BLOCKING 0x0 ;  /* 0x0000000000007b1d */ /* 0x000fe20000010000 */
[----:B------:R-:W-:-:S06]  /*73f0*/  IMAD.WIDE R20, R10, 0x10, R66 ;  /* 0x000000100a147825 */ /* 0x000fcc00078e0242 */
[----:B------:R-:W2:Y:S01]  /*7400*/  LDG.E.128 R20, [R20.64] ;  /* 0x0000000614147981 */ /* 0x000ea2000c1e1d00 */
[----:B------:R-:W-:Y:S01]  /*7410*/  IMAD R34, R14, c[0x0][0x2d8], RZ ;  /* 0x0000b6000e227a24 */ /* 0x000fe200078e02ff */
[----:B------:R-:W-:-:S03]  /*7420*/  IADD3 R0, R0, 0x1, RZ ;  /* 0x0000000100007810 */ /* 0x000fc60007ffe0ff */
[----:B------:R-:W-:Y:S01]  /*7430*/  IMAD R45, R15, c[0x0][0x2dc], R34 ;  /* 0x0000b7000f2d7a24 */ /* 0x000fe200078e0222 */
[----:B--2---:R-:W-:Y:S01]  /*7440*/  STS.128 [R9.X16], R20 ;  /* 0x0000001409007388 */ /* 0x004fe2000000cc00 */
[----:B------:R-:W-:-:S06]  /*7450*/  NOP ;  /* 0x0000000000007918 */ /* 0x000fcc0000000000 */
[----:B------:R-:W0:Y:S02]  /*7460*/  LDS.128 R24, [R9.X16] ;  /* 0x0000000009187984 */ /* 0x000e24000000cc00 */
[----:B0-----:R-:W-:Y:S02]  /*7470*/  PRMT R21, RZ, 0x5410, R24 ;  /* 0x00005410ff157816 */ /* 0x001fe40000000018 */
[----:B------:R-:W-:-:S03]  /*7480*/  PRMT R23, RZ, 0x5410, R26 ;  /* 0x00005410ff177816 */ /* 0x000fc6000000001a */
[----:B------:R-:W-:Y:S01]  /*7490*/  FADD.FTZ R28, R21, R16 ;  /* 0x00000010151c7221 */ /* 0x000fe20000010000 */
[----:B------:R-:W-:Y:S01]  /*74a0*/  PRMT R21, RZ, 0x7610, R24 ;  /* 0x00007610ff157816 */ /* 0x000fe20000000018 */
[----:B------:R-:W-:Y:S03]  /*74b0*/  BAR.SYNC.DEFER_BLOCKING 0x0 ;  /* 0x0000000000007b1d */ /* 0x000fe60000010000 */
[----:B------:R-:W-:Y:S01]  /*74c0*/  FSETP.GTU.FTZ.AND P6, PT, R28, 20, PT ;  /* 0x41a000001c00780b */ /* 0x000fe20003fdc000 */
[--C-:B------:R-:W-:Y:S01]  /*74d0*/  FADD.FTZ R29, R21, R16.reuse ;  /* 0x00000010151d7221 */ /* 0x100fe20000010000 */
[--C-:B------:R-:W-:Y:S02]  /*74e0*/  PRMT R21, RZ, 0x5410, R25.reuse ;  /* 0x00005410ff157816 */ /* 0x100fe40000000019 */
[----:B------:R-:W-:Y:S02]  /*74f0*/  PRMT R25, RZ, 0x7610, R25 ;  /* 0x00007610ff197816 */ /* 0x000fe40000000019 */
[----:B------:R-:W-:Y:S01]  /*7500*/  FSETP.GTU.FTZ.AND P0, PT, R29, 20, PT ;  /* 0x41a000001d00780b */ /* 0x000fe20003f1c000 */
[----:B------:R-:W-:-:S02]  /*7510*/  FADD.FTZ R22, R21, R16 ;  /* 0x0000001015167221 */ /* 0x000fc40000010000 */
[----:B------:R-:W-:-:S03]  /*7520*/  FADD.FTZ R25, R25, R16 ;  /* 0x0000001019197221 */ /* 0x000fc60000010000 */
[----:B------:R-:W-:Y:S01]  /*7530*/  FSETP.GTU.FTZ.AND P1, PT, R22, 20, PT ;  /* 0x41a000001600780b */ /* 0x000fe20003f3c000 */
[----:B------:R-:W-:Y:S01]  /*7540*/  @!P6 FMUL.FTZ R24, R28, -1.4426950216293334961 ;  /* 0xbfb8aa3b1c18e820 */ /* 0x000fe20000410000 */
[----:B------:R-:W-:-:S05]  /*7550*/  FSETP.GTU.FTZ.AND P2, PT, R25, 20, PT ;  /* 0x41a000001900780b */ /* 0x000fca0003f5c000 */
[----:B------:R-:W0:Y:S01]  /*7560*/  @!P6 MUFU.EX2 R24, R24 ;  /* 0x000000180018e308 */ /* 0x000e220000000800 */
[----:B------:R-:W-:-:S05]  /*7570*/  @!P0 FMUL.FTZ R21, R29, -1.4426950216293334961 ;  /* 0xbfb8aa3b1d158820 */ /* 0x000fca0000410000 */
[----:B------:R-:W-:Y:S02]  /*7580*/  @!P1 FMUL.FTZ R22, R22, -1.4426950216293334961 ;  /* 0xbfb8aa3b16169820 */ /* 0x000fe40000410000 */
[----:B------:R-:W1:Y:S01]  /*7590*/  @!P0 MUFU.EX2 R21, R21 ;  /* 0x0000001500158308 */ /* 0x000e620000000800 */
[----:B0-----:R-:W-:-:S07]  /*75a0*/  @!P6 FADD.FTZ R20, R24, 1 ;  /* 0x3f8000001814e421 */ /* 0x001fce0000010000 */
[----:B------:R-:W-:Y:S01]  /*75b0*/  @!P1 MUFU.EX2 R22, R22 ;  /* 0x0000001600169308 */ /* 0x000fe20000000800 */
[----:B------:R-:W-:Y:S01]  /*75c0*/  FADD.FTZ R24, R23, R16 ;  /* 0x0000001017187221 */ /* 0x000fe20000010000 */
[----:B------:R-:W-:-:S04]  /*75d0*/  PRMT R23, RZ, 0x7610, R26 ;  /* 0x00007610ff177816 */ /* 0x000fc8000000001a */
[----:B------:R-:W-:Y:S01]  /*75e0*/  FSETP.GTU.FTZ.AND P3, PT, R24, 20, PT ;  /* 0x41a000001800780b */ /* 0x000fe20003f7c000 */
[--C-:B------:R-:W-:Y:S01]  /*75f0*/  FADD.FTZ R26, R23, R16.reuse ;  /* 0x00000010171a7221 */ /* 0x100fe20000010000 */
[----:B------:R0:W2:Y:S01]  /*7600*/  @!P6 MUFU.RCP R29, R20 ;  /* 0x00000014001de308 */ /* 0x0000a20000001000 */
[----:B------:R-:W-:Y:S01]  /*7610*/  @!P2 FMUL.FTZ R23, R25, -1.4426950216293334961 ;  /* 0xbfb8aa3b1917a820 */ /* 0x000fe20000410000 */
[--C-:B------:R-:W-:Y:S02]  /*7620*/  PRMT R25, RZ, 0x5410, R27.reuse ;  /* 0x00005410ff197816 */ /* 0x100fe4000000001b */
[----:B------:R-:W-:Y:S02]  /*7630*/  FSETP.GTU.FTZ.AND P4, PT, R26, 20, PT ;  /* 0x41a000001a00780b */ /* 0x000fe40003f9c000 */
[----:B------:R-:W-:Y:S01]  /*7640*/  PRMT R27, RZ, 0x7610, R27 ;  /* 0x00007610ff1b7816 */ /* 0x000fe2000000001b */
[--C-:B------:R-:W-:Y:S01]  /*7650*/  FADD.FTZ R25, R25, R16.reuse ;  /* 0x0000001019197221 */ /* 0x100fe20000010000 */
[----:B------:R3:W4:Y:S03]  /*7660*/  @!P2 MUFU.EX2 R32, R23 ;  /* 0x000000170020a308 */ /* 0x0007260000000800 */
[----:B0-----:R-:W-:Y:S01]  /*7670*/  @!P3 FMUL.FTZ R20, R24, -1.4426950216293334961 ;  /* 0xbfb8aa3b1814b820 */ /* 0x001fe20000410000 */
[----:B------:R-:W-:Y:S01]  /*7680*/  FSETP.GTU.FTZ.AND P5, PT, R25, 20, PT ;  /* 0x41a000001900780b */ /* 0x000fe20003fbc000 */
[----:B------:R-:W-:-:S02]  /*7690*/  FADD.FTZ R28, R27, R16 ;  /* 0x000000101b1c7221 */ /* 0x000fc40000010000 */
[----:B-1----:R-:W-:Y:S01]  /*76a0*/  @!P0 FADD.FTZ R24, R21, 1 ;  /* 0x3f80000015188421 */ /* 0x002fe20000010000 */
[----:B------:R-:W-:Y:S01]  /*76b0*/  F2FP.BF16.PACK_AB R21, R52, R55 ;  /* 0x000000373415723e */ /* 0x000fe200000010ff */
[----:B------:R-:W0:Y:S01]  /*76c0*/  @!P3 MUFU.EX2 R20, R20 ;  /* 0x000000140014b308 */ /* 0x000e220000000800 */
[----:B--2---:R-:W-:Y:S01]  /*76d0*/  @!P6 FMUL.FTZ R56, R56, R29 ;  /* 0x0000001d3838e220 */ /* 0x004fe20000410000 */
[----:B------:R-:W-:Y:S01]  /*76e0*/  FSETP.GTU.FTZ.AND P6, PT, R28, 20, PT ;  /* 0x41a000001c00780b */ /* 0x000fe20003fdc000 */
[----:B------:R-:W-:Y:S01]  /*76f0*/  @!P4 FMUL.FTZ R26, R26, -1.4426950216293334961 ;  /* 0xbfb8aa3b1a1ac820 */ /* 0x000fe20000410000 */
[----:B---3--:R-:W-:Y:S01]  /*7700*/  F2FP.BF16.PACK_AB R23, R36, R39 ;  /* 0x000000272417723e */ /* 0x008fe200000010ff */
[----:B----4-:R-:W-:-:S03]  /*7710*/  @!P2 FADD.FTZ R32, R32, 1 ;  /* 0x3f8000002020a421 */ /* 0x010fc60000010000 */
[----:B------:R-:W1:Y:S01]  /*7720*/  @!P0 MUFU.RCP R40, R24 ;  /* 0x0000001800288308 */ /* 0x000e620000001000 */
[----:B------:R-:W-:Y:S02]  /*7730*/  @!P5 FMUL.FTZ R27, R25, -1.4426950216293334961 ;  /* 0xbfb8aa3b191bd820 */ /* 0x000fe40000410000 */
[----:B------:R-:W-:Y:S01]  /*7740*/  @!P1 FADD.FTZ R25, R22, 1 ;  /* 0x3f80000016199421 */ /* 0x000fe20000010000 */
[----:B------:R-:W-:Y:S02]  /*7750*/  F2FP.BF16.PACK_AB R22, R38, R53 ;  /* 0x000000352616723e */ /* 0x000fe400000010ff */
[----:B------:R-:W-:Y:S01]  /*7760*/  IADD3 R38, R2, -0x1, RZ ;  /* 0xffffffff02267810 */ /* 0x000fe20007ffe0ff */
[----:B------:R-:W-:Y:S01]  /*7770*/  @!P6 FMUL.FTZ R29, R28, -1.4426950216293334961 ;  /* 0xbfb8aa3b1c1de820 */ /* 0x000fe20000410000 */
[----:B------:R-:W2:Y:S01]  /*7780*/  @!P4 MUFU.EX2 R26, R26 ;  /* 0x0000001a001ac308 */ /* 0x000ea20000000800 */
[----:B0-----:R-:W-:Y:S01]  /*7790*/  @!P3 FADD.FTZ R28, R20, 1 ;  /* 0x3f800000141cb421 */ /* 0x001fe20000010000 */
[----:B------:R-:W-:-:S02]  /*77a0*/  F2FP.BF16.PACK_AB R20, R54, R57 ;  /* 0x000000393614723e */ /* 0x000fc400000010ff */
[----:B------:R-:W-:-:S03]  /*77b0*/  SHF.L.U32 R30, R38, 0x8, RZ ;  /* 0x00000008261e7819 */ /* 0x000fc600000006ff */
[----:B------:R0:W-:Y:S01]  /*77c0*/  STS.128 [R9.X16], R20 ;  /* 0x0000001409007388 */ /* 0x0001e2000000cc00 */
[----:B------:R-:W3:Y:S01]  /*77d0*/  @!P5 MUFU.EX2 R27, R27 ;  /* 0x0000001b001bd308 */ /* 0x000ee20000000800 */
[----:B------:R-:W-:Y:S01]  /*77e0*/  SHF.R.S32.HI R31, RZ, 0x1f, R30 ;  /* 0x0000001fff1f7819 */ /* 0x000fe2000001141e */
[----:B-1----:R-:W-:-:S06]  /*77f0*/  @!P0 FMUL.FTZ R59, R59, R40 ;  /* 0x000000283b3b8220 */ /* 0x002fcc0000410000 */
[----:B------:R1:W4:Y:S01]  /*7800*/  @!P1 MUFU.RCP R41, R25 ;  /* 0x0000001900299308 */ /* 0x0003220000001000 */
[----:B--2---:R-:W-:Y:S02]  /*7810*/  @!P4 FADD.FTZ R33, R26, 1 ;  /* 0x3f8000001a21c421 */ /* 0x004fe40000010000 */
[----:B0-----:R-:W-:-:S05]  /*7820*/  IMAD R20, R18, c[0x0][0x2e0], RZ ;  /* 0x0000b80012147a24 */ /* 0x001fca00078e02ff */
[----:B------:R-:W0:Y:S01]  /*7830*/  @!P6 MUFU.EX2 R35, R29 ;  /* 0x0000001d0023e308 */ /* 0x000e220000000800 */
[----:B---3--:R-:W-:Y:S01]  /*7840*/  @!P5 FADD.FTZ R34, R27, 1 ;  /* 0x3f8000001b22d421 */ /* 0x008fe20000010000 */
[----:B------:R-:W-:-:S06]  /*7850*/  NOP ;  /* 0x0000000000007918 */ /* 0x000fcc0000000000 */
[----:B-1----:R-:W1:Y:S01]  /*7860*/  LDS.128 R24, [R9.X16] ;  /* 0x0000000009187984 */ /* 0x002e62000000cc00 */
[----:B------:R2:W3:Y:S01]  /*7870*/  @!P3 MUFU.RCP R39, R28 ;  /* 0x0000001c0027b308 */ /* 0x0004e20000001000 */
[----:B------:R-:W-:Y:S02]  /*7880*/  IMAD R23, R19, c[0x0][0x2e4], R20 ;  /* 0x0000b90013177a24 */ /* 0x000fe400078e0214 */
[----:B----4-:R-:W-:Y:S01]  /*7890*/  @!P1 FMUL.FTZ R58, R58, R41 ;  /* 0x000000293a3a9220 */ /* 0x010fe20000410000 */
[----:B------:R-:W-:Y:S01]  /*78a0*/  IADD3 R66, P1, R66, -0x200, RZ ;  /* 0xfffffe0042427810 */ /* 0x000fe20007f3e0ff */
[----:B0-----:R-:W-:-:S03]  /*78b0*/  @!P6 FADD.FTZ R35, R35, 1 ;  /* 0x3f8000002323e421 */ /* 0x001fc60000010000 */
[----:B------:R-:W0:Y:S01]  /*78c0*/  @!P4 MUFU.RCP R36, R33 ;  /* 0x000000210024c308 */ /* 0x000e220000001000 */
[--C-:B--2---:R-:W-:Y:S01]  /*78d0*/  IMAD.WIDE.U32 R28, R15, c[0x0][0x2d8], R30.reuse ;  /* 0x0000b6000f1c7a25 */ /* 0x104fe200078e001e */
[----:B------:R-:W-:Y:S02]  /*78e0*/  IADD3.X R67, R67, -0x1, RZ, P1, !PT ;  /* 0xffffffff43437810 */ /* 0x000fe40000ffe4ff */
[----:B------:R-:W-:Y:S01]  /*78f0*/  IADD3 R4, P1, R4, -0x400, RZ ;  /* 0xfffffc0004047810 */ /* 0x000fe20007f3e0ff */
[----:B------:R-:W-:Y:S01]  /*7900*/  IMAD.WIDE.U32 R30, R15, c[0x0][0x2f8], R30 ;  /* 0x0000be000f1e7a25 */ /* 0x000fe200078e001e */
[----:B------:R-:W-:Y:S02]  /*7910*/  IADD3 R29, R29, R45, RZ ;  /* 0x0000002d1d1d7210 */ /* 0x000fe40007ffe0ff */
[----:B------:R-:W2:Y:S01]  /*7920*/  @!P5 MUFU.RCP R43, R34 ;  /* 0x00000022002bd308 */ /* 0x000ea20000001000 */
[----:B---3--:R-:W-:Y:S01]  /*7930*/  @!P3 FMUL.FTZ R60, R60, R39 ;  /* 0x000000273c3cb220 */ /* 0x008fe20000410000 */
[----:B------:R-:W-:Y:S01]  /*7940*/  IADD3 R6, P3, R6, -0x200, RZ ;  /* 0xfffffe0006067810 */ /* 0x000fe20007f7e0ff */
[----:B------:R-:W-:Y:S01]  /*7950*/  IMAD.WIDE.U32 R20, R19, c[0x0][0x2e0], R28 ;  /* 0x0000b80013147a25 */ /* 0x000fe200078e001c */
[----:B------:R-:W-:-:S02]  /*7960*/  IADD3.X R3, R3, -0x1, RZ, P1, !PT ;  /* 0xffffffff03037810 */ /* 0x000fc40000ffe4ff */
[----:B------:R-:W-:Y:S02]  /*7970*/  IADD3.X R5, R5, -0x1, RZ, P3, !PT ;  /* 0xffffffff05057810 */ /* 0x000fe40001ffe4ff */
[----:B------:R-:W-:Y:S01]  /*7980*/  IADD3 R21, R21, R23, RZ ;  /* 0x0000001715157210 */ /* 0x000fe20007ffe0ff */
[----:B------:R-:W3:Y:S01]  /*7990*/  @!P6 MUFU.RCP R22, R35 ;  /* 0x000000230016e308 */ /* 0x000ee20000001000 */
[----:B------:R-:W-:Y:S01]  /*79a0*/  LEA R28, P0, R20, c[0x0][0x330], 0x1 ;  /* 0x0000cc00141c7a11 */ /* 0x000fe200078008ff */
[----:B0-----:R-:W-:Y:S02]  /*79b0*/  @!P4 FMUL.FTZ R63, R63, R36 ;  /* 0x000000243f3fc220 */ /* 0x001fe40000410000 */
[----:B------:R-:W-:Y:S01]  /*79c0*/  IMAD R36, R14, c[0x0][0x2f8], RZ ;  /* 0x0000be000e247a24 */ /* 0x000fe200078e02ff */
[----:B------:R-:W-:Y:S01]  /*79d0*/  LEA.HI.X R29, R20, c[0x0][0x334], R21, 0x1, P0 ;  /* 0x0000cd00141d7a11 */ /* 0x000fe200000f0c15 */
[----:B--2---:R-:W-:Y:S02]  /*79e0*/  @!P5 FMUL.FTZ R62, R62, R43 ;  /* 0x0000002b3e3ed220 */ /* 0x004fe40000410000 */
[----:B------:R-:W0:Y:S01]  /*79f0*/  @!P2 MUFU.RCP R32, R32 ;  /* 0x000000200020a308 */ /* 0x000e220000001000 */
[----:B------:R-:W-:Y:S01]  /*7a00*/  F2FP.BF16.PACK_AB R34, R63, R60 ;  /* 0x0000003c3f22723e */ /* 0x000fe200000010ff */
[----:B------:R-:W-:-:S04]  /*7a10*/  IMAD.WIDE R28, R10, 0x10, R28 ;  /* 0x000000100a1c7825 */ /* 0x000fc800078e021c */
[----:B------:R-:W-:Y:S01]  /*7a20*/  IMAD R39, R15, c[0x0][0x2fc], R36 ;  /* 0x0000bf000f277a24 */ /* 0x000fe200078e0224 */
[----:B-1----:R1:W-:Y:S01]  /*7a30*/  STG.E.128 [R28.64], R24 ;  /* 0x000000181c007986 */ /* 0x0023e2000c101d06 */
[----:B---3--:R-:W-:Y:S02]  /*7a40*/  @!P6 FMUL.FTZ R65, R65, R22 ;  /* 0x000000164141e220 */ /* 0x008fe40000410000 */
[----:B------:R-:W-:Y:S01]  /*7a50*/  IMAD R36, R18, c[0x0][0x300], RZ ;  /* 0x0000c00012247a24 */ /* 0x000fe200078e02ff */
[----:B------:R-:W-:Y:S01]  /*7a60*/  BAR.SYNC.DEFER_BLOCKING 0x0 ;  /* 0x0000000000007b1d */ /* 0x000fe20000010000 */
[----:B------:R-:W-:Y:S02]  /*7a70*/  IADD3 R31, R31, R39, RZ ;  /* 0x000000271f1f7210 */ /* 0x000fe40007ffe0ff */
[----:B------:R-:W-:Y:S01]  /*7a80*/  F2FP.BF16.PACK_AB R35, R65, R62 ;  /* 0x0000003e4123723e */ /* 0x000fe200000010ff */
[----:B------:R-:W-:Y:S02]  /*7a90*/  IMAD R39, R19, c[0x0][0x304], R36 ;  /* 0x0000c10013277a24 */ /* 0x000fe400078e0224 */
[----:B0-----:R-:W-:Y:S01]  /*7aa0*/  @!P2 FMUL.FTZ R61, R61, R32 ;  /* 0x000000203d3da220 */ /* 0x001fe20000410000 */
[----:B------:R-:W-:Y:S01]  /*7ab0*/  F2FP.BF16.PACK_AB R32, R59, R56 ;  /* 0x000000383b20723e */ /* 0x000fe200000010ff */
        /* <DEDUP_REMOVED lines=21> */
[----:B0-----:R0:W-:Y:S01]  /*7c10*/  STG.E.128 [R24.64], R20 ;  /* 0x0000001418007986 */ /* 0x0011e2000c101d06 */
[----:B------:R-:W-:Y:S01]  /*7c20*/  @!P0 CALL.REL.NOINC `(.L_x_12408) ;  /* 0x0000001000008944 */ /* 0x000fe20003c00000 */
[----:B------:R-:W-:Y:S05]  /*7c30*/  BRA `(.L_x_12474) ;  /* 0xffff8b4000007947 */ /* 0x000fea000383ffff */
.L_x_12408:
        /* <DEDUP_REMOVED lines=24> */
.L_x_12476:
[----:B-1----:R-:W-:Y:S05]  /*7dc0*/  BSYNC B0 ;  /* 0x0000000000007941 */ /* 0x002fea0003800000 */
.L_x_12475:
        /* <DEDUP_REMOVED lines=23> */
.L_x_12478:
[----:B------:R-:W1:Y:S02]  /*7f40*/  S2R R15, SR_TID.X ;  /* 0x00000000000f7919 */ /* 0x000e640000002100 */
.L_x_12479:
[----:B-1----:R-:W-:Y:S05]  /*7f50*/  BSYNC B0 ;  /* 0x0000000000007941 */ /* 0x002fea0003800000 */
.L_x_12477:
[----:B------:R-:W-:-:S13]  /*7f60*/  ISETP.GE.AND P0, PT, R15, c[0x0][0x16c], PT ;  /* 0x00005b000f007a0c */ /* 0x000fda0003f06270 */
[----:B------:R-:W-:Y:S05]  /*7f70*/  @P0 EXIT ;  /* 0x000000000000094d */ /* 0x000fea0003800000 */
[C---:B------:R-:W-:Y:S02]  /*7f80*/  IMAD R0, R18.reuse, c[0x0][0x2a8], RZ ;  /* 0x0000aa0012007a24 */ /* 0x040fe400078e02ff */
[----:B------:R-:W-:Y:S02]  /*7f90*/  IMAD R18, R18, c[0x0][0x288], RZ ;  /* 0x0000a20012127a24 */ /* 0x000fe400078e02ff */
[----:B------:R-:W-:-:S04]  /*7fa0*/  IMAD.WIDE.U32 R6, R19, c[0x0][0x2a8], RZ ;  /* 0x0000aa0013067a25 */ /* 0x000fc800078e00ff */
[C---:B0-----:R-:W-:Y:S02]  /*7fb0*/  IMAD R23, R19.reuse, c[0x0][0x2ac], R0 ;  /* 0x0000ab0013177a24 */ /* 0x041fe400078e0200 */
[C---:B------:R-:W-:Y:S02]  /*7fc0*/  IMAD R21, R19.reuse, c[0x0][0x28c], R18 ;  /* 0x0000a30013157a24 */ /* 0x040fe400078e0212 */
[----:B------:R-:W-:Y:S01]  /*7fd0*/  IMAD.WIDE.U32 R8, R19, c[0x0][0x288], RZ ;  /* 0x0000a20013087a25 */ /* 0x000fe200078e00ff */
[----:B------:R-:W-:-:S04]  /*7fe0*/  IADD3 R23, R7, R23, RZ ;  /* 0x0000001707177210 */ /* 0x000fc80007ffe0ff */
[----:B------:R-:W-:Y:S02]  /*7ff0*/  IADD3 R21, R9, R21, RZ ;  /* 0x0000001509157210 */ /* 0x000fe40007ffe0ff */
.L_x_12480:
[----:B0----5:R-:W0:Y:S01]  /*8000*/  LDS.64 R16, [R15.X8+0x31b0] ;  /* 0x0031b0000f107984 */ /* 0x021e220000008a00 */
        /* <DEDUP_REMOVED lines=27> */
.L_x_12481:
        /* <DEDUP_REMOVED lines=12> */
.L_x_14743:


//--------------------- .text._Z25selective_scan_bwd_kernelI32Selective_Scan_bwd_kernel_traitsILi32ELi8ELb1ELb1ELb0ELb0ELb0EN3c108BFloat16ENS1_7complexIfEEEEv12SSMParamsBwd --------------------------
	.section	.text._Z25selective_scan_bwd_kernelI32Selective_Scan_bwd_kernel_traitsILi32ELi8ELb1ELb1ELb0ELb0ELb0EN3c108BFloat16ENS1_7complexIfEEEEv12SSMParamsBwd,"ax",@progbits
	.sectioninfo	@"SHI_REGISTERS=168"
	.align	128
        .global         _Z25selective_scan_bwd_kernelI32Selective_Scan_bwd_kernel_traitsILi32ELi8ELb1ELb1ELb0ELb0ELb0EN3c108BFloat16ENS1_7complexIfEEEEv12SSMParamsBwd
        .type           _Z25selective_scan_bwd_kernelI32Selective_Scan_bwd_kernel_traitsILi32ELi8ELb1ELb1ELb0ELb0ELb0EN3c108BFloat16ENS1_7complexIfEEEEv12SSMParamsBwd,@function
        .size           _Z25selective_scan_bwd_kernelI32Selective_Scan_bwd_kernel_traitsILi32ELi8ELb1ELb1ELb0ELb0ELb0EN3c108BFloat16ENS1_7complexIfEEEEv12SSMParamsBwd,(.L_x_14744 - _Z25selective_scan_bwd_kernelI32Selective_Scan_bwd_kernel_traitsILi32ELi8ELb1ELb1ELb0ELb0ELb0EN3c108BFloat16ENS1_7complexIfEEEEv12SSMParamsBwd)
        .other          _Z25selective_scan_bwd_kernelI32Selective_Scan_bwd_kernel_traitsILi32ELi8ELb1ELb1ELb0ELb0ELb0EN3c108BFloat16ENS1_7complexIfEEEEv12SSMParamsBwd,@"STO_CUDA_ENTRY STV_DEFAULT"
_Z25selective_scan_bwd_kernelI32Selective_Scan_bwd_kernel_traitsILi32ELi8ELb1ELb1ELb0ELb0ELb0EN3c108BFloat16ENS1_7complexIfEEEEv12SSMParamsBwd:
.text._Z25selective_scan_bwd_kernelI32Selective_Scan_bwd_kernel_traitsILi32ELi8ELb1ELb1ELb0ELb0ELb0EN3c108BFloat16ENS1_7complexIfEEEEv12SSMParamsBwd:
        /* <DEDUP_REMOVED lines=116> */
.L_x_12532:
        /* <DEDUP_REMOVED lines=17> */
[--C-:B------:R-:W-:Y:S02]  /*0850*/  PRMT R12, RZ, 0x5410, R41.reuse ;  /* 0x00005410ff0c7816 */ /* 0x100fe40000000029 */
[----:B------:R-:W-:Y:S02]  /*0860*/  PRMT R13, RZ, 0x7610, R41 ;  /* 0x00007610ff0d7816 */ /* 0x000fe40000000029 */
[----:B------:R-:W-:Y:S02]  /*0870*/  ISETP.LT.AND P0, PT, RZ, c[0x0][0x16c], PT ;  /* 0x00005b00ff007a0c */ /* 0x000fe40003f01270 */
[----:B-1----:R-:W-:Y:S02]  /*0880*/  PRMT R35, RZ, 0x7610, R4 ;  /* 0x00007610ff237816 */ /* 0x002fe40000000004 */
[----:B------:R-:W-:-:S02]  /*0890*/  PRMT R33, RZ, 0x7610, R5 ;  /* 0x00007610ff217816 */ /* 0x000fc40000000005 */
[----:B------:R-:W-:Y:S01]  /*08a0*/  PRMT R31, RZ, 0x7610, R6 ;  /* 0x00007610ff1f7816 */ /* 0x000fe20000000006 */
[--C-:B-----5:R-:W-:Y:S01]  /*08b0*/  FADD.FTZ R35, R35, R66.reuse ;  /* 0x0000004223237221 */ /* 0x120fe20000010000 */
[----:B------:R-:W-:Y:S01]  /*08c0*/  PRMT R29, RZ, 0x7610, R7 ;  /* 0x00007610ff1d7816 */ /* 0x000fe20000000007 */
[--C-:B------:R-:W-:Y:S02]  /*08d0*/  FADD.FTZ R33, R33, R66.reuse ;  /* 0x0000004221217221 */ /* 0x100fe40000010000 */
[--C-:B------:R-:W-:Y:S02]  /*08e0*/  FADD.FTZ R31, R31, R66.reuse ;  /* 0x000000421f1f7221 */ /* 0x100fe40000010000 */
[----:B------:R-:W-:Y:S01]  /*08f0*/  FADD.FTZ R29, R29, R66 ;  /* 0x000000421d1d7221 */ /* 0x000fe20000010000 */
[----:B--2---:R-:W-:Y:S01]  /*0900*/  STS.128 [R58.X16], R20 ;  /* 0x000000143a007388 */ /* 0x004fe2000000cc00 */
[----:B------:R-:W-:-:S06]  /*0910*/  NOP ;  /* 0x0000000000007918 */ /* 0x000fcc0000000000 */
[----:B------:R-:W0:Y:S02]  /*0920*/  LDS.128 R8, [R58.X16] ;  /* 0x000000003a087984 */ /* 0x000e24000000cc00 */
[--C-:B0-----:R-:W-:Y:S02]  /*0930*/  PRMT R0, RZ, 0x5410, R8.reuse ;  /* 0x00005410ff007816 */ /* 0x101fe40000000008 */
[----:B------:R-:W-:Y:S02]  /*0940*/  PRMT R8, RZ, 0x7610, R8 ;  /* 0x00007610ff087816 */ /* 0x000fe40000000008 */
[----:B------:R-:W-:Y:S01]  /*0950*/  PRMT R14, RZ, 0x5410, R10 ;  /* 0x00005410ff0e7816 */ /* 0x000fe2000000000a */
[C---:B------:R-:W-:Y:S01]  /*0960*/  FFMA.FTZ R3, R0.reuse, R3, R60 ;  /* 0x0000000300037223 */ /* 0x040fe2000001003c */
[----:B------:R-:W-:Y:S01]  /*0970*/  PRMT R16, RZ, 0x7610, R10 ;  /* 0x00007610ff107816 */ /* 0x000fe2000000000a */
[-C--:B------:R-:W-:Y:S01]  /*0980*/  FMUL.FTZ R27, R0, R67.reuse ;  /* 0x00000043001b7220 */ /* 0x080fe20000410000 */
[----:B------:R-:W-:Y:S01]  /*0990*/  PRMT R18, RZ, 0x7610, R11 ;  /* 0x00007610ff127816 */ /* 0x000fe2000000000b */
[C---:B------:R-:W-:Y:S01]  /*09a0*/  FFMA.FTZ R3, R8.reuse, R2, R3 ;  /* 0x0000000208037223 */ /* 0x040fe20000010003 */
[----:B------:R-:W-:Y:S01]  /*09b0*/  PRMT R2, RZ, 0x5410, R9 ;  /* 0x00005410ff027816 */ /* 0x000fe20000000009 */
[-C--:B------:R-:W-:Y:S01]  /*09c0*/  FMUL.FTZ R26, R8, R67.reuse ;  /* 0x00000043081a7220 */ /* 0x080fe20000410000 */
[----:B------:R-:W-:Y:S01]  /*09d0*/  PRMT R60, RZ, 0x7610, R43 ;  /* 0x00007610ff3c7816 */ /* 0x000fe2000000002b */
[----:B------:R-:W-:-:S02]  /*09e0*/  FMUL.FTZ R23, R14, R67 ;  /* 0x000000430e177220 */ /* 0x000fc40000410000 */
[C---:B------:R-:W-:Y:S01]  /*09f0*/  FFMA.FTZ R3, R2.reuse, R12, R3 ;  /* 0x0000000c02037223 */ /* 0x040fe20000010003 */
[----:B------:R-:W-:Y:S01]  /*0a00*/  PRMT R12, RZ, 0x7610, R9 ;  /* 0x00007610ff0c7816 */ /* 0x000fe20000000009 */
[-C--:B------:R-:W-:Y:S01]  /*0a10*/  FMUL.FTZ R25, R2, R67.reuse ;  /* 0x0000004302197220 */ /* 0x080fe20000410000 */
[--C-:B------:R-:W-:Y:S01]  /*0a20*/  PRMT R9, RZ, 0x5410, R42.reuse ;  /* 0x00005410ff097816 */ /* 0x100fe2000000002a */
[----:B------:R-:W-:Y:S02]  /*0a30*/  FMUL.FTZ R22, R16, R67 ;  /* 0x0000004310167220 */ /* 0x000fe40000410000 */
[C---:B------:R-:W-:Y:S01]  /*0a40*/  FFMA.FTZ R3, R12.reuse, R13, R3 ;  /* 0x0000000d0c037223 */ /* 0x040fe20000010003 */
[----:B------:R-:W-:Y:S01]  /*0a50*/  PRMT R13, RZ, 0x5410, R43 ;  /* 0x00005410ff0d7816 */ /* 0x000fe2000000002b */
[----:B------:R-:W-:Y:S02]  /*0a60*/  FMUL.FTZ R24, R12, R67 ;  /* 0x000000430c187220 */ /* 0x000fe40000410000 */
[----:B------:R-:W-:Y:S01]  /*0a70*/  FFMA.FTZ R3, R14, R9, R3 ;  /* 0x000000090e037223 */ /* 0x000fe20000010003 */
[----:B------:R-:W-:Y:S01]  /*0a80*/  PRMT R9, RZ, 0x7610, R42 ;  /* 0x00007610ff097816 */ /* 0x000fe2000000002a */
[----:B------:R-:W-:-:S04]  /*0a90*/  FMUL.FTZ R20, R18, R67 ;  /* 0x0000004312147220 */ /* 0x000fc80000410000 */
[----:B------:R-:W-:Y:S01]  /*0aa0*/  FFMA.FTZ R9, R16, R9, R3 ;  /* 0x0000000910097223 */ /* 0x000fe20000010003 */
[----:B------:R-:W-:Y:S02]  /*0ab0*/  PRMT R3, RZ, 0x5410, R4 ;  /* 0x00005410ff037816 */ /* 0x000fe40000000004 */
[----:B------:R-:W-:-:S03]  /*0ac0*/  PRMT R4, RZ, 0x5410, R11 ;  /* 0x00005410ff047816 */ /* 0x000fc6000000000b */
[----:B------:R-:W-:Y:S02]  /*0ad0*/  FADD.FTZ R34, R3, R66 ;  /* 0x0000004203227221 */ /* 0x000fe40000010000 */
[C---:B------:R-:W-:Y:S01]  /*0ae0*/  FFMA.FTZ R15, R4.reuse, R13, R9 ;  /* 0x0000000d040f7223 */ /* 0x040fe20000010009 */
[----:B------:R-:W-:Y:S01]  /*0af0*/  PRMT R9, RZ, 0x5410, R5 ;  /* 0x00005410ff097816 */ /* 0x000fe20000000005 */
[----:B------:R-:W-:Y:S01]  /*0b00*/  FMUL.FTZ R21, R4, R67 ;  /* 0x0000004304157220 */ /* 0x000fe20000410000 */
[----:B------:R-:W-:Y:S01]  /*0b10*/  PRMT R5, RZ, 0x5410, R6 ;  /* 0x00005410ff057816 */ /* 0x000fe20000000006 */
[----:B------:R-:W-:Y:S01]  /*0b20*/  FFMA.FTZ R60, R18, R60, R15 ;  /* 0x0000003c123c7223 */ /* 0x000fe2000001000f */
[----:B------:R-:W-:Y:S01]  /*0b30*/  PRMT R13, RZ, 0x5410, R7 ;  /* 0x00005410ff0d7816 */ /* 0x000fe20000000007 */
[--C-:B------:R-:W-:Y:S02]  /*0b40*/  FADD.FTZ R32, R9, R66.reuse ;  /* 0x0000004209207221 */ /* 0x100fe40000010000 */
[----:B------:R-:W-:-:S02]  /*0b50*/  FADD.FTZ R30, R5, R66 ;  /* 0x00000042051e7221 */ /* 0x000fc40000010000 */
[----:B------:R-:W-:Y:S01]  /*0b60*/  FADD.FTZ R28, R13, R66 ;  /* 0x000000420d1c7221 */ /* 0x000fe20000010000 */
[----:B------:R-:W-:Y:S06]  /*0b70*/  BAR.SYNC.DEFER_BLOCKING 0x0 ;  /* 0x0000000000007b1d */ /* 0x000fec0000010000 */
[----:B------:R-:W-:Y:S05]  /*0b80*/  @P0 BRA `(.L_x_12483) ;  /* 0x0000005000000947 */ /* 0x000fea0003800000 */
[----:B------:R-:W-:Y:S01]  /*0b90*/  CS2R R18, SRZ ;  /* 0x0000000000127805 */ /* 0x000fe2000001ff00 */
[----:B------:R-:W-:Y:S01]  /*0ba0*/  CS2R R16, SRZ ;  /* 0x0000000000107805 */ /* 0x000fe2000001ff00 */
[----:B------:R-:W-:Y:S01]  /*0bb0*/  CS2R R14, SRZ ;  /* 0x00000000000e7805 */ /* 0x000fe2000001ff00 */
[----:B------:R-:W-:Y:S01]  /*0bc0*/  CS2R R12, SRZ ;  /* 0x00000000000c7805 */ /* 0x000fe2000001ff00 */
[----:B------:R-:W-:Y:S05]  /*0bd0*/  BRA `(.L_x_12484) ;  /* 0x0000477000007947 */ /* 0x000fea0003800000 */
.L_x_12483:
[----:B------:R-:W-:Y:S01]  /*0be0*/  FADD.FTZ R11, R0, R0 ;  /* 0x00000000000b7221 */ /* 0x000fe20000010000 */
[----:B------:R-:W-:Y:S01]  /*0bf0*/  HFMA2.MMA R0, -RZ, RZ, 0, 0 ;  /* 0x00000000ff007435 */ /* 0x000fe200000001ff */
[----:B------:R-:W-:-:S02]  /*0c00*/  FADD.FTZ R10, R8, R8 ;  /* 0x00000008080a7221 */ /* 0x000fc40000010000 */
[----:B------:R-:W-:Y:S02]  /*0c10*/  FADD.FTZ R5, R4, R4 ;  /* 0x0000000404057221 */ /* 0x000fe40000010000 */
[----:B------:R-:W-:Y:S02]  /*0c20*/  FADD.FTZ R9, R2, R2 ;  /* 0x0000000202097221 */ /* 0x000fe40000010000 */
        /* <DEDUP_REMOVED lines=8> */
[----:B------:R-:W-:-:S02]  /*0cb0*/  CS2R R18, SRZ ;  /* 0x0000000000127805 */ /* 0x000fc4000001ff00 */
.L_x_12531:
        /* <DEDUP_REMOVED lines=32> */
[----:B------:R-:W-:Y:S01]  /*0ec0*/  IMAD R89, R2, c[0x0][0x1c4], R73 ;  /* 0x0000710002597a24 */ /* 0x000fe200078e0249 */
[----:B------:R-:W-:Y:S01]  /*0ed0*/  BSSY B0, `(.L_x_12485) ;  /* 0x00000d5000007945 */ /* 0x000fe20003800000 */
[----:B--2---:R-:W-:Y:S02]  /*0ee0*/  FMUL.FTZ R84, R76, 1.4426950216293334961 ;  /* 0x3fb8aa3b4c547820 */ /* 0x004fe40000410000 */
[C---:B------:R-:W-:Y:S02]  /*0ef0*/  FMUL.FTZ R70, R34.reuse, R77 ;  /* 0x0000004d22467220 */ /* 0x040fe40000410000 */
[----:B------:R-:W-:Y:S02]  /*0f00*/  FMUL.FTZ R85, R34, R84 ;  /* 0x0000005422557220 */ /* 0x000fe40000410000 */
[----:B------:R-:W-:Y:S01]  /*0f10*/  FMUL.RZ R87, R70, 0.15915493667125701904 ;  /* 0x3e22f98346577820 */ /* 0x000fe2000040c000 */
[----:B------:R-:W-:Y:S01]  /*0f20*/  IADD3 R70, R37, -0x1, RZ ;  /* 0xffffffff25467810 */ /* 0x000fe20007ffe0ff */
[----:B------:R0:W-:Y:S03]  /*0f30*/  MUFU.EX2 R93, R85 ;  /* 0x00000055005d7308 */ /* 0x0001e60000000800 */
[----:B------:R-:W-:-:S05]  /*0f40*/  LEA.HI R72, R70, R70, RZ, 0x1 ;  /* 0x0000004646487211 */ /* 0x000fca00078f08ff */
[----:B------:R-:W1:Y:S01]  /*0f50*/  MUFU.COS R92, R87 ;  /* 0x00000057005c7308 */ /* 0x000e620000000000 */
[----:B0-----:R-:W-:Y:S01]  /*0f60*/  LOP3.LUT R85, R72, 0xfffffe, RZ, 0xc0, !PT ;  /* 0x00fffffe48557812 */ /* 0x001fe200078ec0ff */
[----:B------:R-:W-:Y:S01]  /*0f70*/  IMAD.WIDE.U32 R72, R2, c[0x0][0x1c0], R74 ;  /* 0x0000700002487a25 */ /* 0x000fe200078e004a */
[----:B------:R-:W-:Y:S02]  /*0f80*/  IADD3 R75, R59, 0x200, RZ ;  /* 0x000002003b4b7810 */ /* 0x000fe40007ffe0ff */
[----:B------:R-:W-:Y:S02]  /*0f90*/  IADD3 R85, R70, -R85, RZ ;  /* 0x8000005546557210 */ /* 0x000fe40007ffe0ff */
[----:B------:R-:W-:Y:S01]  /*0fa0*/  IADD3 R73, R73, R89, RZ ;  /* 0x0000005949497210 */ /* 0x000fe20007ffe0ff */
[----:B------:R0:W2:Y:S01]  /*0fb0*/  MUFU.SIN R86, R87 ;  /* 0x0000005700567308 */ /* 0x0000a20000000400 */
[----:B------:R-:W-:Y:S01]  /*0fc0*/  LEA R90, P3, R72, c[0x0][0x230], 0x3 ;  /* 0x00008c00485a7a11 */ /* 0x000fe200078618ff */
[----:B---3--:R-:W-:Y:S01]  /*0fd0*/  STS.128 [R58.X16], R44 ;  /* 0x0000002c3a007388 */ /* 0x008fe2000000cc00 */
[----:B------:R-:W-:-:S02]  /*0fe0*/  @!P2 LEA R75, R85, R2, 0x8 ;  /* 0x00000002554ba211 */ /* 0x000fc400078e40ff */
[----:B------:R-:W-:Y:S01]  /*0ff0*/  LEA.HI.X R91, R72, c[0x0][0x234], R73, 0x3, P3 ;  /* 0x00008d00485b7a11 */ /* 0x000fe200018f1c49 */
[----:B----4-:R-:W-:Y:S01]  /*1000*/  STS.128 [R58.X16+0x200], R48 ;  /* 0x000200303a007388 */ /* 0x010fe2000000cc00 */
[----:B------:R-:W-:Y:S01]  /*1010*/  SHF.L.U32 R74, R58, 0x5, RZ ;  /* 0x000000053a4a7819 */ /* 0x000fe200000006ff */
[----:B-1----:R-:W-:Y:S01]  /*1020*/  FMUL.FTZ R92, R93, R92 ;  /* 0x0000005c5d5c7220 */ /* 0x002fe20000410000 */
[----:B0-----:R-:W-:Y:S01]  /*1030*/  SHF.L.U32 R87, R75, 0x3, RZ ;  /* 0x000000034b577819 */ /* 0x001fe200000006ff */
[----:B------:R-:W-:-:S06]  /*1040*/  NOP ;  /* 0x0000000000007918 */ /* 0x000fcc0000000000 */
[----:B--2---:R-:W-:Y:S01]  /*1050*/  FMUL.FTZ R93, R93, R86 ;  /* 0x000000565d5d7220 */ /* 0x004fe20000410000 */
[----:B------:R-:W-:Y:S01]  /*1060*/  LDS.128 R44, [R74] ;  /* 0x000000004a2c7984 */ /* 0x000fe20000000c00 */
[----:B------:R-:W-:-:S03]  /*1070*/  @!P1 IADD3 R73, R37, -0x2, RZ ;  /* 0xfffffffe25499810 */ /* 0x000fc60007ffe0ff */
[----:B------:R-:W0:Y:S02]  /*1080*/  LDS.128 R48, [R74+0x10] ;  /* 0x000010004a307984 */ /* 0x000e240000000c00 */
[----:B------:R-:W-:Y:S02]  /*1090*/  @!P1 IMAD R73, R73, c[0x0][0x16c], R2 ;  /* 0x00005b0049499a24 */ /* 0x000fe400078e0202 */
[----:B------:R1:W-:Y:S02]  /*10a0*/  STS.64 [R87+0x10b0], R92 ;  /* 0x0010b05c57007388 */ /* 0x0003e40000000a00 */
[----:B------:R-:W-:Y:S02]  /*10b0*/  @!P1 IMAD.WIDE R72, R73, 0x10, R82 ;  /* 0x0000001049489825 */ /* 0x000fe400078e0252 */
[----:B------:R-:W5:Y:S04]  /*10c0*/  LDG.E.64 R90, [R90.64] ;  /* 0x000000065a5a7981 */ /* 0x000f68000c1e1b00 */
[----:B------:R-:W-:Y:S01]  /*10d0*/  BAR.SYNC.DEFER_BLOCKING 0x0 ;  /* 0x0000000000007b1d */ /* 0x000fe20000010000 */
[----:B------:R-:W-:-:S02]  /*10e0*/  FMUL.FTZ R75, R35, R77 ;  /* 0x0000004d234b7220 */ /* 0x000fc40000410000 */
[-C--:B------:R-:W-:Y:S02]  /*10f0*/  FMUL.FTZ R85, R32, R77.reuse ;  /* 0x0000004d20557220 */ /* 0x080fe40000410000 */
[----:B------:R-:W-:Y:S02]  /*1100*/  FMUL.RZ R88, R75, 0.15915493667125701904 ;  /* 0x3e22f9834b587820 */ /* 0x000fe4000040c000 */
[-C--:B------:R-:W-:Y:S02]  /*1110*/  FMUL.FTZ R75, R35, R84.reuse ;  /* 0x00000054234b7220 */ /* 0x080fe40000410000 */
[----:B------:R-:W-:Y:S01]  /*1120*/  FMUL.RZ R89, R85, 0.15915493667125701904 ;  /* 0x3e22f98355597820 */ /* 0x000fe2000040c000 */
[----:B------:R-:W-:Y:S01]  /*1130*/  MUFU.SIN R86, R88 ;  /* 0x0000005800567308 */ /* 0x000fe20000000400 */
[----:B------:R2:W5:Y:S07]  /*1140*/  @!P1 LDG.E.64 R96, [R72.64+0x8] ;  /* 0x0000080648609981 */ /* 0x00056e000c1e1b00 */
[----:B------:R3:W-:Y:S01]  /*1150*/  MUFU.COS R106, R88 ;  /* 0x00000058006a7308 */ /* 0x0007e20000000000 */
[CC--:B-1----:R-:W-:Y:S01]  /*1160*/  FMUL.FTZ R87, R30.reuse, R77.reuse ;  /* 0x0000004d1e577220 */ /* 0x0c2fe20000410000 */
[----:B------:R-:W-:Y:S01]  /*1170*/  ISETP.NE.AND P1, PT, R59, 0x1f, PT ;  /* 0x0000001f3b00780c */ /* 0x000fe20003f25270 */
[-C--:B------:R-:W-:Y:S01]  /*1180*/  FMUL.FTZ R99, R29, R84.reuse ;  /* 0x000000541d637220 */ /* 0x080fe20000410000 */
[----:B0-----:R-:W-:Y:S01]  /*1190*/  PRMT R112, RZ, 0x7610, R49 ;  /* 0x00007610ff707816 */ /* 0x001fe20000000031 */
[----:B------:R-:W-:Y:S01]  /*11a0*/  FMUL.RZ R95, R87, 0.15915493667125701904 ;  /* 0x3e22f983575f7820 */ /* 0x000fe2000040c000 */
[--C-:B------:R-:W-:Y:S01]  /*11b0*/  PRMT R113, RZ, 0x7610, R50.reuse ;  /* 0x00007610ff717816 */ /* 0x100fe20000000032 */
[-C--:B------:R-:W-:Y:S01]  /*11c0*/  FMUL.FTZ R87, R30, R84.reuse ;  /* 0x000000541e577220 */ /* 0x080fe20000410000 */
[----:B------:R-:W0:Y:S01]  /*11d0*/  MUFU.EX2 R75, R75 ;  /* 0x0000004b004b7308 */ /* 0x000e220000000800 */
[----:B--2---:R-:W-:Y:S01]  /*11e0*/  FMUL.FTZ R73, R33, R77 ;  /* 0x0000004d21497220 */ /* 0x004fe20000410000 */
[----:B------:R-:W-:Y:S01]  /*11f0*/  PRMT R119, RZ, 0x5410, R50 ;  /* 0x00005410ff777816 */ /* 0x000fe20000000032 */
[----:B------:R-:W-:Y:S01]  /*1200*/  FMUL.FTZ R72, R32, R84 ;  /* 0x0000005420487220 */ /* 0x000fe20000410000 */
[----:B------:R-:W-:Y:S01]  /*1210*/  PRMT R122, RZ, 0x7610, R51 ;  /* 0x00007610ff7a7816 */ /* 0x000fe20000000033 */
[----:B------:R-:W-:-:S02]  /*1220*/  FMUL.RZ R94, R73, 0.15915493667125701904 ;  /* 0x3e22f983495e7820 */ /* 0x000fc4000040c000 */
[----:B------:R-:W-:Y:S01]  /*1230*/  FMUL.FTZ R73, R33, R84 ;  /* 0x0000005421497220 */ /* 0x000fe20000410000 */
[----:B------:R-:W-:Y:S01]  /*1240*/  MUFU.COS R85, R89 ;  /* 0x0000005900557308 */ /* 0x000fe20000000000 */
[C---:B---3--:R-:W-:Y:S02]  /*1250*/  FMUL.FTZ R88, R31.reuse, R77 ;  /* 0x0000004d1f587220 */ /* 0x048fe40000410000 */
[C---:B------:R-:W-:Y:S02]  /*1260*/  FMUL.FTZ R131, R31.reuse, R112 ;  /* 0x000000701f837220 */ /* 0x040fe40000410000 */
[----:B------:R-:W-:Y:S02]  /*1270*/  FMUL.RZ R101, R88, 0.15915493667125701904 ;  /* 0x3e22f98358657820 */ /* 0x000fe4000040c000 */
[----:B------:R-:W-:Y:S01]  /*1280*/  FMUL.FTZ R88, R31, R84 ;  /* 0x000000541f587220 */ /* 0x000fe20000410000 */
[----:B------:R-:W1:Y:S01]  /*1290*/  MUFU.EX2 R72, R72 ;  /* 0x0000004800487308 */ /* 0x000e620000000800 */
[----:B0-----:R-:W-:-:S02]  /*12a0*/  FMUL.FTZ R106, R75, R106 ;  /* 0x0000006a4b6a7220 */ /* 0x001fc40000410000 */
[----:B------:R-:W-:Y:S02]  /*12b0*/  FMUL.FTZ R105, R75, R86 ;  /* 0x000000564b697220 */ /* 0x000fe40000410000 */
[C---:B------:R-:W-:Y:S02]  /*12c0*/  FMUL.FTZ R75, R29.reuse, R77 ;  /* 0x0000004d1d4b7220 */ /* 0x040fe40000410000 */
[C---:B------:R-:W-:Y:S01]  /*12d0*/  FMUL.FTZ R160, R28.reuse, R113 ;  /* 0x000000711ca07220 */ /* 0x040fe20000410000 */
[----:B------:R-:W-:Y:S01]  /*12e0*/  MUFU.SIN R74, R94 ;  /* 0x0000005e004a7308 */ /* 0x000fe20000000400 */
[----:B------:R-:W-:Y:S02]  /*12f0*/  FMUL.FTZ R146, R28, R119 ;  /* 0x000000771c927220 */ /* 0x000fe40000410000 */
[----:B------:R-:W-:-:S05]  /*1300*/  FMUL.FTZ R127, R29, R122 ;  /* 0x0000007a1d7f7220 */ /* 0x000fca0000410000 */
[----:B------:R-:W-:Y:S01]  /*1310*/  MUFU.EX2 R73, R73 ;  /* 0x0000004900497308 */ /* 0x000fe20000000800 */
[----:B-1----:R-:W-:Y:S01]  /*1320*/  FMUL.FTZ R104, R72, R85 ;  /* 0x0000005548687220 */ /* 0x002fe20000410000 */
[----:B------:R-:W-:-:S05]  /*1330*/  PRMT R85, RZ, 0x7610, R44 ;  /* 0x00007610ff557816 */ /* 0x000fca000000002c */
[----:B------:R-:W-:Y:S01]  /*1340*/  FMUL.FTZ R134, R34, R85 ;  /* 0x0000005522867220 */ /* 0x000fe20000410000 */
[----:B------:R0:W1:Y:S08]  /*1350*/  MUFU.COS R102, R94 ;  /* 0x0000005e00667308 */ /* 0x0000700000000000 */
[----:B------:R-:W2:Y:S01]  /*1360*/  MUFU.SIN R103, R89 ;  /* 0x0000005900677308 */ /* 0x000ea20000000400 */
[----:B0-----:R-:W-:-:S02]  /*1370*/  FMUL.FTZ R94, R28, R84 ;  /* 0x000000541c5e7220 */ /* 0x001fc40000410000 */
[----:B------:R-:W-:-:S04]  /*1380*/  FMUL.FTZ R84, R28, R77 ;  /* 0x0000004d1c547220 */ /* 0x000fc80000410000 */
[----:B------:R-:W-:Y:S01]  /*1390*/  FMUL.RZ R84, R84, 0.15915493667125701904 ;  /* 0x3e22f98354547820 */ /* 0x000fe2000040c000 */
[----:B------:R-:W-:Y:S01]  /*13a0*/  MUFU.SIN R98, R95 ;  /* 0x0000005f00627308 */ /* 0x000fe20000000400 */
[----:B-1----:R-:W-:-:S07]  /*13b0*/  FMUL.FTZ R102, R73, R102 ;  /* 0x0000006649667220 */ /* 0x002fce0000410000 */
[----:B------:R-:W-:Y:S01]  /*13c0*/  MUFU.COS R100, R95 ;  /* 0x0000005f00647308 */ /* 0x000fe20000000000 */
[----:B--2---:R-:W-:Y:S01]  /*13d0*/  FMUL.FTZ R103, R72, R103 ;  /* 0x0000006748677220 */ /* 0x004fe20000410000 */
[----:B------:R-:W-:-:S05]  /*13e0*/  PRMT R72, RZ, 0x5410, R45 ;  /* 0x00005410ff487816 */ /* 0x000fca000000002d */
[----:B------:R-:W-:Y:S01]  /*13f0*/  FMUL.FTZ R151, R35, R72 ;  /* 0x0000004823977220 */ /* 0x000fe20000410000 */
[----:B------:R-:W0:Y:S08]  /*1400*/  MUFU.EX2 R87, R87 ;  /* 0x0000005700577308 */ /* 0x000e300000000800 */
[----:B------:R-:W-:Y:S08]  /*1410*/  MUFU.SIN R89, R101 ;  /* 0x0000006500597308 */ /* 0x000ff00000000400 */
[----:B------:R1:W-:Y:S01]  /*1420*/  MUFU.COS R117, R101 ;  /* 0x0000006500757308 */ /* 0x0003e20000000000 */
[----:B0-----:R-:W-:-:S02]  /*1430*/  FMUL.FTZ R100, R87, R100 ;  /* 0x0000006457647220 */ /* 0x001fc40000410000 */
[----:B------:R-:W-:-:S05]  /*1440*/  FMUL.FTZ R98, R87, R98 ;  /* 0x0000006257627220 */ /* 0x000fca0000410000 */
[----:B------:R-:W0:Y:S01]  /*1450*/  MUFU.EX2 R88, R88 ;  /* 0x0000005800587308 */ /* 0x000e220000000800 */
[----:B-1----:R-:W-:Y:S01]  /*1460*/  FMUL.FTZ R101, R73, R74 ;  /* 0x0000004a49657220 */ /* 0x002fe20000410000 */
[----:B------:R-:W-:Y:S01]  /*1470*/  PRMT R73, RZ, 0x5410, R44 ;  /* 0x00005410ff497816 */ /* 0x000fe2000000002c */
[----:B------:R-:W-:Y:S01]  /*1480*/  FMUL.RZ R74, R75, 0.15915493667125701904 ;  /* 0x3e22f9834b4a7820 */ /* 0x000fe2000040c000 */
[----:B------:R-:W-:-:S03]  /*1490*/  PRMT R75, RZ, 0x5410, R40 ;  /* 0x00005410ff4b7816 */ /* 0x000fc60000000028 */
[----:B------:R-:W-:Y:S01]  /*14a0*/  FMUL.FTZ R148, R34, R73 ;  /* 0x0000004922947220 */ /* 0x000fe20000410000 */
[----:B------:R-:W-:Y:S01]  /*14b0*/  MUFU.EX2 R94, R94 ;  /* 0x0000005e005e7308 */ /* 0x000fe20000000800 */
[C---:B------:R-:W-:Y:S02]  /*14c0*/  FMUL.FTZ R134, R75.reuse, R134 ;  /* 0x000000864b867220 */ /* 0x040fe40000410000 */
[----:B------:R-:W-:-:S04]  /*14d0*/  FMUL.FTZ R148, R75, R148 ;  /* 0x000000944b947220 */ /* 0x000fc80000410000 */
[----:B------:R-:W-:Y:S01]  /*14e0*/  FMUL.FTZ R87, R105, R148 ;  /* 0x0000009469577220 */ /* 0x000fe20000410000 */
[----:B------:R-:W1:Y:S01]  /*14f0*/  MUFU.SIN R95, R84 ;  /* 0x00000054005f7308 */ /* 0x000e620000000400 */
[----:B0-----:R-:W-:Y:S02]  /*1500*/  FMUL.FTZ R116, R88, R89 ;  /* 0x0000005958747220 */ /* 0x001fe40000410000 */
[----:B------:R-:W-:Y:S02]  /*1510*/  FFMA.FTZ R87, R106, R134, R87 ;  /* 0x000000866a577223 */ /* 0x000fe40000010057 */
[----:B------:R-:W-:-:S03]  /*1520*/  FMUL.FTZ R117, R88, R117 ;  /* 0x0000007558757220 */ /* 0x000fc60000410000 */
[----:B------:R0:W2:Y:S08]  /*1530*/  MUFU.COS R115, R84 ;  /* 0x0000005400737308 */ /* 0x0000b00000000000 */
[----:B------:R-:W-:Y:S01]  /*1540*/  MUFU.SIN R86, R74 ;  /* 0x0000004a00567308 */ /* 0x000fe20000000400 */
[----:B0-----:R-:W-:Y:S01]  /*1550*/  PRMT R84, RZ, 0x7610, R45 ;  /* 0x00007610ff547816 */ /* 0x001fe2000000002d */
[----:B------:R-:W-:-:S02]  /*1560*/  FMUL.FTZ R45, R105, R134 ;  /* 0x00000086692d7220 */ /* 0x000fc40000410000 */
[----:B-1----:R-:W-:Y:S01]  /*1570*/  FMUL.FTZ R114, R94, R95 ;  /* 0x0000005f5e727220 */ /* 0x002fe20000410000 */
[----:B------:R-:W-:Y:S01]  /*1580*/  PRMT R95, RZ, 0x7610, R46 ;  /* 0x00007610ff5f7816 */ /* 0x000fe2000000002e */
[----:B------:R-:W-:Y:S02]  /*1590*/  FFMA.FTZ R45, R106, R148, -R45 ;  /* 0x000000946a2d7223 */ /* 0x000fe4000001082d */
[----:B------:R0:W-:Y:S01]  /*15a0*/  MUFU.COS R44, R74 ;  /* 0x0000004a002c7308 */ /* 0x0001e20000000000 */
[----:B------:R-:W-:Y:S02]  /*15b0*/  FMUL.FTZ R155, R35, R84 ;  /* 0x00000054239b7220 */ /* 0x000fe40000410000 */
[----:B--2---:R-:W-:Y:S02]  /*15c0*/  FMUL.FTZ R115, R94, R115 ;  /* 0x000000735e737220 */ /* 0x004fe40000410000 */
[----:B------:R-:W-:-:S03]  /*15d0*/  FMUL.FTZ R126, R32, R95 ;  /* 0x0000005f207e7220 */ /* 0x000fc60000410000 */
[----:B------:R-:W1:Y:S01]  /*15e0*/  MUFU.EX2 R99, R99 ;  /* 0x0000006300637308 */ /* 0x000e620000000800 */
[----:B0-----:R-:W-:-:S05]  /*15f0*/  PRMT R74, RZ, 0x7610, R40 ;  /* 0x00007610ff4a7816 */ /* 0x001fca0000000028 */
[C---:B------:R-:W-:Y:S02]  /*1600*/  FFMA.FTZ R45, R74.reuse, R151, R45 ;  /* 0x000000974a2d7223 */ /* 0x040fe4000001002d */
[----:B------:R-:W-:Y:S02]  /*1610*/  FFMA.FTZ R87, R74, R155, R87 ;  /* 0x0000009b4a577223 */ /* 0x000fe40000010057 */
[C---:B------:R-:W-:Y:S02]  /*1620*/  FMUL.FTZ R89, R103.reuse, R45 ;  /* 0x0000002d67597220 */ /* 0x040fe40000410000 */
[-C--:B------:R-:W-:Y:S02]  /*1630*/  FMUL.FTZ R88, R103, R87.reuse ;  /* 0x0000005767587220 */ /* 0x080fe40000410000 */
[----:B------:R-:W-:Y:S01]  /*1640*/  FFMA.FTZ R94, R104, R87, R89 ;  /* 0x00000057685e7223 */ /* 0x000fe20000010059 */
[----:B------:R-:W-:Y:S01]  /*1650*/  PRMT R89, RZ, 0x5410, R41 ;  /* 0x00005410ff597816 */ /* 0x000fe20000000029 */
[C---:B-1----:R-:W-:Y:S01]  /*1660*/  FMUL.FTZ R121, R99.reuse, R44 ;  /* 0x0000002c63797220 */ /* 0x042fe20000410000 */
[----:B------:R-:W-:Y:S01]  /*1670*/  PRMT R87, RZ, 0x5410, R46 ;  /* 0x00005410ff577816 */ /* 0x000fe2000000002e */
[----:B------:R-:W-:Y:S01]  /*1680*/  FMUL.FTZ R123, R99, R86 ;  /* 0x00000056637b7220 */ /* 0x000fe20000410000 */
[----:B------:R-:W-:Y:S01]  /*1690*/  PRMT R86, RZ, 0x5410, R47 ;  /* 0x00005410ff567816 */ /* 0x000fe2000000002f */
[----:B------:R-:W-:-:S02]  /*16a0*/  FMUL.FTZ R44, R92, R105 ;  /* 0x000000695c2c7220 */ /* 0x000fc40000410000 */
[----:B------:R-:W-:Y:S02]  /*16b0*/  FFMA.FTZ R88, R104, R45, -R88 ;  /* 0x0000002d68587223 */ /* 0x000fe40000010858 */
[----:B------:R-:W-:Y:S02]  /*16c0*/  FMUL.FTZ R128, R32, R87 ;  /* 0x0000005720807220 */ /* 0x000fe40000410000 */
[----:B------:R-:W-:Y:S01]  /*16d0*/  FFMA.FTZ R99, R89, R126, R94 ;  /* 0x0000007e59637223 */ /* 0x000fe2000001005e */
[----:B------:R-:W-:Y:S01]  /*16e0*/  PRMT R94, RZ, 0x7610, R47 ;  /* 0x00007610ff5e7816 */ /* 0x000fe2000000002f */
[C---:B------:R-:W-:Y:S02]  /*16f0*/  FMUL.FTZ R45, R93.reuse, R105 ;  /* 0x000000695d2d7220 */ /* 0x040fe40000410000 */
[----:B------:R-:W-:Y:S02]  /*1700*/  FFMA.FTZ R44, R93, R106, R44 ;  /* 0x0000006a5d2c7223 */ /* 0x000fe4000001002c */
[----:B------:R-:W-:-:S02]  /*1710*/  FFMA.FTZ R88, R89, R128, R88 ;  /* 0x0000008059587223 */ /* 0x000fc40000010058 */
[----:B------:R-:W-:Y:S02]  /*1720*/  FMUL.FTZ R107, R101, R99 ;  /* 0x00000063656b7220 */ /* 0x000fe40000410000 */
[----:B------:R-:W-:Y:S02]  /*1730*/  FFMA.FTZ R45, R92, R106, -R45 ;  /* 0x0000006a5c2d7223 */ /* 0x000fe4000001082d */
[----:B------:R-:W-:Y:S02]  /*1740*/  FMUL.FTZ R46, R103, R44 ;  /* 0x0000002c672e7220 */ /* 0x000fe40000410000 */
[-C--:B------:R-:W-:Y:S02]  /*1750*/  FMUL.FTZ R47, R101, R88.reuse ;  /* 0x00000058652f7220 */ /* 0x080fe40000410000 */
[----:B------:R-:W-:Y:S01]  /*1760*/  FFMA.FTZ R107, R102, R88, -R107 ;  /* 0x00000058666b7223 */ /* 0x000fe2000001086b */
[----:B------:R-:W-:Y:S01]  /*1770*/  PRMT R88, RZ, 0x7610, R41 ;  /* 0x00007610ff587816 */ /* 0x000fe20000000029 */
[----:B------:R-:W-:-:S02]  /*1780*/  FMUL.FTZ R147, R33, R86 ;  /* 0x0000005621937220 */ /* 0x000fc40000410000 */
[-C--:B------:R-:W-:Y:S02]  /*1790*/  FFMA.FTZ R46, R104, R45.reuse, -R46 ;  /* 0x0000002d682e7223 */ /* 0x080fe4000001082e */
[----:B------:R-:W-:Y:S02]  /*17a0*/  FMUL.FTZ R45, R103, R45 ;  /* 0x0000002d672d7220 */ /* 0x000fe40000410000 */
[----:B------:R-:W-:Y:S02]  /*17b0*/  FFMA.FTZ R47, R102, R99, R47 ;  /* 0x00000063662f7223 */ /* 0x000fe4000001002f */
[----:B------:R-:W-:Y:S02]  /*17c0*/  FMUL.FTZ R129, R33, R94 ;  /* 0x0000005e21817220 */ /* 0x000fe40000410000 */
[----:B------:R-:W-:Y:S02]  /*17d0*/  FFMA.FTZ R107, R88, R147, R107 ;  /* 0x00000093586b7223 */ /* 0x000fe4000001006b */
[----:B------:R-:W-:-:S02]  /*17e0*/  FFMA.FTZ R45, R104, R44, R45 ;  /* 0x0000002c682d7223 */ /* 0x000fc4000001002d */
[C---:B------:R-:W-:Y:S02]  /*17f0*/  FMUL.FTZ R44, R101.reuse, R46 ;  /* 0x0000002e652c7220 */ /* 0x040fe40000410000 */
[----:B------:R-:W-:Y:S02]  /*1800*/  FFMA.FTZ R99, R88, R129, R47 ;  /* 0x0000008158637223 */ /* 0x000fe4000001002f */
[----:B------:R-:W-:Y:S02]  /*1810*/  FMUL.FTZ R109, R98, R107 ;  /* 0x0000006b626d7220 */ /* 0x000fe40000410000 */
[-C--:B------:R-:W-:Y:S02]  /*1820*/  FMUL.FTZ R47, R101, R45.reuse ;  /* 0x0000002d652f7220 */ /* 0x080fe40000410000 */
[----:B------:R-:W-:Y:S02]  /*1830*/  FFMA.FTZ R45, R102, R45, R44 ;  /* 0x0000002d662d7223 */ /* 0x000fe4000001002c */
[----:B------:R-:W-:-:S02]  /*1840*/  FMUL.FTZ R108, R98, R99 ;  /* 0x00000063626c7220 */ /* 0x000fc40000410000 */
[C---:B------:R-:W-:Y:S01]  /*1850*/  FFMA.FTZ R44, R100.reuse, R99, R109 ;  /* 0x00000063642c7223 */ /* 0x040fe2000001006d */
[----:B------:R-:W-:Y:S01]  /*1860*/  PRMT R109, RZ, 0x7610, R48 ;  /* 0x00007610ff6d7816 */ /* 0x000fe20000000030 */
[----:B------:R-:W-:Y:S01]  /*1870*/  FFMA.FTZ R108, R100, R107, -R108 ;  /* 0x0000006b646c7223 */ /* 0x000fe2000001086c */
[----:B------:R-:W-:Y:S01]  /*1880*/  PRMT R99, RZ, 0x5410, R48 ;  /* 0x00005410ff637816 */ /* 0x000fe20000000030 */
[----:B------:R-:W-:Y:S01]  /*1890*/  FFMA.FTZ R47, R102, R46, -R47 ;  /* 0x0000002e662f7223 */ /* 0x000fe2000001082f */
[----:B------:R-:W-:Y:S01]  /*18a0*/  PRMT R107, RZ, 0x5410, R42 ;  /* 0x00005410ff6b7816 */ /* 0x000fe2000000002a */
[C---:B------:R-:W-:Y:S02]  /*18b0*/  FMUL.FTZ R130, R30.reuse, R109 ;  /* 0x0000006d1e827220 */ /* 0x040fe40000410000 */
[----:B------:R-:W-:Y:S02]  /*18c0*/  FMUL.FTZ R132, R30, R99 ;  /* 0x000000631e847220 */ /* 0x000fe40000410000 */
[----:B------:R-:W-:-:S02]  /*18d0*/  FFMA.FTZ R48, R107, R130, R44 ;  /* 0x000000826b307223 */ /* 0x000fc4000001002c */
[----:B------:R-:W-:Y:S02]  /*18e0*/  FFMA.FTZ R108, R107, R132, R108 ;  /* 0x000000846b6c7223 */ /* 0x000fe4000001006c */
[----:B------:R-:W-:Y:S02]  /*18f0*/  FMUL.FTZ R44, R98, R45 ;  /* 0x0000002d622c7220 */ /* 0x000fe40000410000 */
[----:B------:R-:W-:Y:S02]  /*1900*/  FMUL.FTZ R110, R116, R48 ;  /* 0x00000030746e7220 */ /* 0x000fe40000410000 */
[-C--:B------:R-:W-:Y:S02]  /*1910*/  FMUL.FTZ R46, R98, R47.reuse ;  /* 0x0000002f622e7220 */ /* 0x080fe40000410000 */
[----:B------:R-:W-:Y:S02]  /*1920*/  FMUL.FTZ R111, R116, R108 ;  /* 0x0000006c746f7220 */ /* 0x000fe40000410000 */
[----:B------:R-:W-:-:S02]  /*1930*/  FFMA.FTZ R44, R100, R47, -R44 ;  /* 0x0000002f642c7223 */ /* 0x000fc4000001082c */
[C---:B------:R-:W-:Y:S01]  /*1940*/  FFMA.FTZ R47, R117.reuse, R108, -R110 ;  /* 0x0000006c752f7223 */ /* 0x040fe2000001086e */
[----:B------:R-:W-:Y:S01]  /*1950*/  PRMT R108, RZ, 0x5410, R49 ;  /* 0x00005410ff6c7816 */ /* 0x000fe20000000031 */
[----:B------:R-:W-:Y:S01]  /*1960*/  FFMA.FTZ R111, R117, R48, R111 ;  /* 0x00000030756f7223 */ /* 0x000fe2000001006f */
[----:B------:R-:W-:Y:S01]  /*1970*/  PRMT R110, RZ, 0x7610, R42 ;  /* 0x00007610ff6e7816 */ /* 0x000fe2000000002a */
[----:B------:R-:W-:Y:S02]  /*1980*/  FFMA.FTZ R46, R100, R45, R46 ;  /* 0x0000002d642e7223 */ /* 0x000fe4000001002e */
[----:B------:R-:W-:Y:S02]  /*1990*/  FMUL.FTZ R133, R31, R108 ;  /* 0x0000006c1f857220 */ /* 0x000fe40000410000 */
[C---:B------:R-:W-:Y:S02]  /*19a0*/  FFMA.FTZ R111, R110.reuse, R131, R111 ;  /* 0x000000836e6f7223 */ /* 0x040fe4000001006f */
[----:B------:R-:W-:-:S02]  /*19b0*/  FFMA.FTZ R47, R110, R133, R47 ;  /* 0x000000856e2f7223 */ /* 0x000fc4000001002f */
[C---:B------:R-:W-:Y:S02]  /*19c0*/  FMUL.FTZ R118, R114.reuse, R111 ;  /* 0x0000006f72767220 */ /* 0x040fe40000410000 */
[-C--:B------:R-:W-:Y:S02]  /*19d0*/  FMUL.FTZ R120, R114, R47.reuse ;  /* 0x0000002f72787220 */ /* 0x080fe40000410000 */
[C---:B------:R-:W-:Y:S01]  /*19e0*/  FFMA.FTZ R47, R115.reuse, R47, -R118 ;  /* 0x0000002f732f7223 */ /* 0x040fe20000010876 */
[----:B------:R-:W-:Y:S01]  /*19f0*/  PRMT R118, RZ, 0x5410, R51 ;  /* 0x00005410ff767816 */ /* 0x000fe20000000033 */
[----:B------:R-:W-:Y:S01]  /*1a00*/  FMUL.FTZ R45, R116, R46 ;  /* 0x0000002e742d7220 */ /* 0x000fe20000410000 */
[----:B------:R0:W1:Y:S01]  /*1a10*/  @P1 LDS.64 R50, [R59.X8+0x20b8] ;  /* 0x0020b8003b321984 */ /* 0x0000620000008a00 */
[----:B------:R-:W-:Y:S01]  /*1a20*/  FFMA.FTZ R120, R115, R111, R120 ;  /* 0x0000006f73787223 */ /* 0x000fe20000010078 */
[----:B------:R-:W-:Y:S01]  /*1a30*/  PRMT R111, RZ, 0x5410, R43 ;  /* 0x00005410ff6f7816 */ /* 0x000fe2000000002b */
[----:B------:R-:W-:-:S02]  /*1a40*/  FFMA.FTZ R45, R117, R44, -R45 ;  /* 0x0000002c752d7223 */ /* 0x000fc4000001082d */
[----:B------:R-:W-:Y:S02]  /*1a50*/  FMUL.FTZ R44, R116, R44 ;  /* 0x0000002c742c7220 */ /* 0x000fe40000410000 */
[C---:B------:R-:W-:Y:S02]  /*1a60*/  FMUL.FTZ R49, R114.reuse, R45 ;  /* 0x0000002d72317220 */ /* 0x040fe40000410000 */
[----:B------:R-:W-:Y:S02]  /*1a70*/  FFMA.FTZ R44, R117, R46, R44 ;  /* 0x0000002e752c7223 */ /* 0x000fe4000001002c */
[----:B------:R-:W-:Y:S02]  /*1a80*/  FFMA.FTZ R120, R111, R160, R120 ;  /* 0x000000a06f787223 */ /* 0x000fe40000010078 */
[-C--:B------:R-:W-:Y:S02]  /*1a90*/  FMUL.FTZ R46, R114, R44.reuse ;  /* 0x0000002c722e7220 */ /* 0x080fe40000410000 */
[----:B------:R-:W-:-:S02]  /*1aa0*/  FFMA.FTZ R44, R115, R44, R49 ;  /* 0x0000002c732c7223 */ /* 0x000fc40000010031 */
[----:B------:R-:W-:Y:S02]  /*1ab0*/  FFMA.FTZ R48, R115, R45, -R46 ;  /* 0x0000002d73307223 */ /* 0x000fe4000001082e */
[----:B------:R-:W-:Y:S02]  /*1ac0*/  FFMA.FTZ R46, R111, R146, R47 ;  /* 0x000000926f2e7223 */ /* 0x000fe4000001002f */
[C---:B------:R-:W-:Y:S02]  /*1ad0*/  FMUL.FTZ R47, R123.reuse, R120 ;  /* 0x000000787b2f7220 */ /* 0x040fe40000410000 */
[C---:B------:R-:W-:Y:S02]  /*1ae0*/  FMUL.FTZ R45, R123.reuse, R44 ;  /* 0x0000002c7b2d7220 */ /* 0x040fe40000410000 */
[-C--:B------:R-:W-:Y:S02]  /*1af0*/  FMUL.FTZ R49, R123, R46.reuse ;  /* 0x0000002e7b317220 */ /* 0x080fe40000410000 */
[----:B------:R-:W-:-:S02]  /*1b00*/  FFMA.FTZ R47, R121, R46, -R47 ;  /* 0x0000002e792f7223 */ /* 0x000fc4000001082f */
[C---:B------:R-:W-:Y:S02]  /*1b10*/  FFMA.FTZ R46, R121.reuse, R48, -R45 ;  /* 0x00000030792e7223 */ /* 0x040fe4000001082d */
[----:B------:R-:W-:Y:S01]  /*1b20*/  FFMA.FTZ R49, R121, R120, R49 ;  /* 0x0000007879317223 */ /* 0x000fe20000010031 */
[----:B------:R-:W-:Y:S01]  /*1b30*/  PRMT R120, RZ, 0x7610, R43 ;  /* 0x00007610ff787816 */ /* 0x000fe2000000002b */
[----:B------:R-:W-:Y:S02]  /*1b40*/  FMUL.FTZ R48, R123, R48 ;  /* 0x000000307b307220 */ /* 0x000fe40000410000 */
[----:B------:R-:W-:Y:S02]  /*1b50*/  FMUL.FTZ R145, R29, R118 ;  /* 0x000000761d917220 */ /* 0x000fe40000410000 */
[----:B------:R-:W-:Y:S02]  /*1b60*/  FFMA.FTZ R124, R121, R44, R48 ;  /* 0x0000002c797c7223 */ /* 0x000fe40000010030 */
[----:B------:R-:W-:-:S02]  /*1b70*/  FFMA.FTZ R47, R120, R145, R47 ;  /* 0x00000091782f7223 */ /* 0x000fc4000001002f */
[----:B------:R-:W-:Y:S01]  /*1b80*/  FFMA.FTZ R48, R120, R127, R49 ;  /* 0x0000007f78307223 */ /* 0x000fe20000010031 */
        /* <DEDUP_REMOVED lines=9> */
.L_x_12486:
[----:B01----:R-:W-:Y:S05]  /*1c20*/  BSYNC B0 ;  /* 0x0000000000007941 */ /* 0x003fea0003800000 */
.L_x_12485:
[----:B------:R-:W0:Y:S01]  /*1c30*/  SHFL.UP PT, R125, R47, 0x1, RZ ;  /* 0x042000002f7d7989 */ /* 0x000e2200000e00ff */
[----:B------:R-:W-:Y:S01]  /*1c40*/  ISETP.GE.AND P3, PT, R58, 0x1, PT ;  /* 0x000000013a00780c */ /* 0x000fe20003f66270 */
[----:B-----5:R-:W-:Y:S01]  /*1c50*/  FMUL.FTZ R144, R4, R90 ;  /* 0x0000005a04907220 */ /* 0x020fe20000410000 */
[----:B------:R-:W-:Y:S01]  /*1c60*/  ISETP.GE.OR P0, PT, R37, c[0x0][0x174], P0 ;  /* 0x00005d0025007a0c */ /* 0x000fe20000706670 */
[----:B------:R-:W1:Y:S01]  /*1c70*/  SHFL.UP PT, R135, R48, 0x1, RZ ;  /* 0x0420000030877989 */ /* 0x000e6200000e00ff */
[----:B------:R-:W-:Y:S03]  /*1c80*/  BSSY B0, `(.L_x_12487) ;  /* 0x00000ed000007945 */ /* 0x000fe60003800000 */
[----:B------:R-:W2:Y:S04]  /*1c90*/  SHFL.UP PT, R45, R46, 0x1, RZ ;  /* 0x042000002e2d7989 */ /* 0x000ea800000e00ff */
[----:B------:R-:W3:Y:S04]  /*1ca0*/  SHFL.UP PT, R49, R124, 0x1, RZ ;  /* 0x042000007c317989 */ /* 0x000ee800000e00ff */
[----:B------:R4:W-:Y:S04]  /*1cb0*/  SHFL.IDX PT, R149, R97, RZ, 0x1f ;  /* 0x00001fff61957589 */ /* 0x0009e800000e0000 */
[----:B------:R1:W-:Y:S01]  /*1cc0*/  SHFL.IDX PT, R150, R96, RZ, 0x1f ;  /* 0x00001fff60967589 */ /* 0x0003e200000e0000 */
[----:B0-----:R-:W-:-:S02]  /*1cd0*/  FMUL.FTZ R137, R124, R125 ;  /* 0x0000007d7c897220 */ /* 0x001fc40000410000 */
[----:B----4-:R-:W-:Y:S02]  /*1ce0*/  FMUL.FTZ R97, R5, R91 ;  /* 0x0000005b05617220 */ /* 0x010fe40000410000 */
[-C--:B-1----:R-:W-:Y:S02]  /*1cf0*/  FMUL.FTZ R136, R124, R135.reuse ;  /* 0x000000877c887220 */ /* 0x082fe40000410000 */
[----:B------:R-:W-:Y:S02]  /*1d00*/  FFMA.FTZ R137, R46, R135, R137 ;  /* 0x000000872e897223 */ /* 0x000fe40000010089 */
[----:B--2---:R-:W-:Y:S02]  /*1d10*/  FMUL.FTZ R44, R124, R45 ;  /* 0x0000002d7c2c7220 */ /* 0x004fe40000410000 */
[C---:B------:R-:W-:Y:S02]  /*1d20*/  FFMA.FTZ R136, R46.reuse, R125, -R136 ;  /* 0x0000007d2e887223 */ /* 0x040fe40000010888 */
[----:B---3--:R-:W-:-:S02]  /*1d30*/  FFMA.FTZ R125, R46, R49, R44 ;  /* 0x000000312e7d7223 */ /* 0x008fc4000001002c */
        /* <DEDUP_REMOVED lines=12> */
[CC--:B-1----:R-:W-:Y:S02]  /*1e00*/  FMUL.FTZ R137, R125.reuse, R49.reuse ;  /* 0x000000317d897220 */ /* 0x0c2fe40000410000 */
[C---:B------:R-:W-:Y:S02]  /*1e10*/  FFMA.FTZ R136, R46.reuse, R49, -R136 ;  /* 0x000000312e887223 */ /* 0x040fe40000010888 */
        /* <DEDUP_REMOVED lines=16> */
[----:B------:R-:W-:Y:S02]  /*1f20*/  FFMA.FTZ R135, R46, R135, R138 ;  /* 0x000000872e877223 */ /* 0x000fe4000001008a */
[-C--:B---3--:R-:W-:Y:S02]  /*1f30*/  FMUL.FTZ R44, R124, R49.reuse ;  /* 0x000000317c2c7220 */ /* 0x088fe40000410000 */
[C---:B------:R-:W-:Y:S02]  /*1f40*/  FFMA.FTZ R49, R46.reuse, R49, R136 ;  /* 0x000000312e317223 */ /* 0x040fe40000010088 */
[C---:B------:R-:W-:Y:S02]  /*1f50*/  FFMA.FTZ R136, R46.reuse, R125, -R137 ;  /* 0x0000007d2e887223 */ /* 0x040fe40000010889 */
[----:B------:R-:W-:Y:S01]  /*1f60*/  @P3 FFMA.FTZ R46, R46, R45, -R44 ;  /* 0x0000002d2e2e3223 */ /* 0x000fe2000001082c */
[----:B------:R-:W-:Y:S01]  /*1f70*/  FSEL R49, R124, R49, !P3 ;  /* 0x000000317c317208 */ /* 0x000fe20005800000 */
[----:B------:R-:W-:Y:S01]  /*1f80*/  @P3 FADD.FTZ R48, R48, R135 ;  /* 0x0000008730303221 */ /* 0x000fe20000010000 */
[----:B------:R-:W-:Y:S01]  /*1f90*/  MOV R45, c[0x0][0x29c] ;  /* 0x0000a700002d7a02 */ /* 0x000fe20000000f00 */
[----:B------:R-:W-:Y:S01]  /*1fa0*/  @P3 FADD.FTZ R47, R47, R136 ;  /* 0x000000882f2f3221 */ /* 0x000fe20000010000 */
[----:B------:R-:W0:Y:S01]  /*1fb0*/  SHFL.UP PT, R124, R46, 0x8, RZ ;  /* 0x050000002e7c7989 */ /* 0x000e2200000e00ff */
[----:B------:R-:W-:-:S02]  /*1fc0*/  ISETP.GE.AND P3, PT, R58, 0x8, PT ;  /* 0x000000083a00780c */ /* 0x000fc40003f66270 */
[----:B------:R-:W-:Y:S01]  /*1fd0*/  MOV R44, c[0x0][0x298] ;  /* 0x0000a600002c7a02 */ /* 0x000fe20000000f00 */
[----:B------:R-:W1:Y:S01]  /*1fe0*/  SHFL.UP PT, R136, R48, 0x8, RZ ;  /* 0x0500000030887989 */ /* 0x000e6200000e00ff */
[--C-:B------:R-:W-:Y:S02]  /*1ff0*/  SHF.R.U32.HI R138, RZ, 0x1, R45.reuse ;  /* 0x00000001ff8a7819 */ /* 0x100fe4000001162d */
[----:B------:R-:W-:Y:S01]  /*2000*/  SHF.R.U64 R44, R44, 0x1, R45 ;  /* 0x000000012c2c7819 */ /* 0x000fe2000000122d */
[----:B------:R-:W2:Y:S02]  /*2010*/  SHFL.UP PT, R135, R47, 0x8, RZ ;  /* 0x050000002f877989 */ /* 0x000ea400000e00ff */
[----:B------:R-:W-:Y:S02]  /*2020*/  IMAD R45, R138, R65, RZ ;  /* 0x000000418a2d7224 */ /* 0x000fe400078e02ff */
[----:B------:R-:W3:Y:S02]  /*2030*/  SHFL.UP PT, R125, R49, 0x8, RZ ;  /* 0x05000000317d7989 */ /* 0x000ee400000e00ff */
[----:B------:R-:W-:-:S02]  /*2040*/  IMAD R141, R64, R44, R45 ;  /* 0x0000002c408d7224 */ /* 0x000fc400078e022d */
[----:B------:R-:W-:-:S05]  /*2050*/  IMAD.WIDE.U32 R44, R44, R65, RZ ;  /* 0x000000412c2c7225 */ /* 0x000fca00078e00ff */
[----:B------:R-:W-:Y:S02]  /*2060*/  IADD3 R45, R141, R45, RZ ;  /* 0x0000002d8d2d7210 */ /* 0x000fe40007ffe0ff */
[----:B------:R-:W-:Y:S01]  /*2070*/  IADD3 R141, R36, -c[0x0][0x174], RZ ;  /* 0x80005d00248d7a10 */ /* 0x000fe20007ffe0ff */
[----:B0-----:R-:W-:Y:S02]  /*2080*/  FMUL.FTZ R137, R49, R124 ;  /* 0x0000007c31897220 */ /* 0x001fe40000410000 */
[----:B------:R-:W-:-:S04]  /*2090*/  IMAD.WIDE.U32 R44, R63, c[0x0][0x2a0], R44 ;  /* 0x0000a8003f2c7a25 */ /* 0x000fc800078e002c */
[CC--:B-1----:R-:W-:Y:S02]  /*20a0*/  FMUL.FTZ R138, R49.reuse, R136.reuse ;  /* 0x00000088318a7220 */ /* 0x0c2fe40000410000 */
        /* <DEDUP_REMOVED lines=9> */
[----:B------:R-:W0:Y:S01]  /*2140*/  SHFL.UP PT, R49, R46, 0x10, RZ ;  /* 0x060000002e317989 */ /* 0x000e2200000e00ff */
[----:B------:R-:W-:Y:S02]  /*2150*/  IMAD R124, R62, c[0x0][0x2a0], RZ ;  /* 0x0000a8003e7c7a24 */ /* 0x000fe400078e02ff */
[----:B------:R-:W-:Y:S01]  /*2160*/  IMAD R141, R141, -0x200, RZ ;  /* 0xfffffe008d8d7824 */ /* 0x000fe200078e02ff */
[----:B------:R-:W1:Y:S01]  /*2170*/  SHFL.UP PT, R125, R140, 0x10, RZ ;  /* 0x060000008c7d7989 */ /* 0x000e6200000e00ff */
[----:B------:R-:W-:Y:S01]  /*2180*/  IMAD R139, R63, c[0x0][0x2a4], R124 ;  /* 0x0000a9003f8b7a24 */ /* 0x000fe200078e027c */
[----:B------:R-:W-:Y:S02]  /*2190*/  LEA R124, P3, R44, c[0x0][0x318], 0x3 ;  /* 0x0000c6002c7c7a11 */ /* 0x000fe400078618ff */
[----:B------:R-:W2:Y:S02]  /*21a0*/  SHFL.UP PT, R137, R48, 0x10, RZ ;  /* 0x0600000030897989 */ /* 0x000ea400000e00ff */
[----:B------:R-:W-:-:S02]  /*21b0*/  IADD3 R45, R139, R45, RZ ;  /* 0x0000002d8b2d7210 */ /* 0x000fc40007ffe0ff */
[----:B------:R-:W3:Y:S02]  /*21c0*/  SHFL.UP PT, R135, R47, 0x10, RZ ;  /* 0x060000002f877989 */ /* 0x000ee400000e00ff */
[----:B------:R-:W-:Y:S02]  /*21d0*/  LEA.HI.X R136, R44, c[0x0][0x31c], R45, 0x3, P3 ;  /* 0x0000c7002c887a11 */ /* 0x000fe400018f1c2d */
[----:B------:R-:W-:-:S04]  /*21e0*/  LEA R44, P3, R59, R124, 0x2 ;  /* 0x0000007c3b2c7211 */ /* 0x000fc800078610ff */
[----:B------:R-:W-:Y:S02]  /*21f0*/  LEA.HI.X R45, R59, R136, RZ, 0x2, P3 ;  /* 0x000000883b2d7211 */ /* 0x000fe400018f14ff */
[----:B------:R-:W-:Y:S01]  /*2200*/  ISETP.GE.AND P3, PT, R58, 0x10, PT ;  /* 0x000000103a00780c */ /* 0x000fe20003f66270 */
[----:B0-----:R-:W-:Y:S02]  /*2210*/  FMUL.FTZ R124, R140, R49 ;  /* 0x000000318c7c7220 */ /* 0x001fe40000410000 */
[----:B------:R-:W-:-:S04]  /*2220*/  IMAD.WIDE R44, R141, 0x4, R44 ;  /* 0x000000048d2c7825 */ /* 0x000fc800078e022c */
[----:B-1----:R-:W-:Y:S02]  /*2230*/  FFMA.FTZ R139, R46, R125, R124 ;  /* 0x0000007d2e8b7223 */ /* 0x002fe4000001007c */
[C---:B--2---:R-:W-:Y:S02]  /*2240*/  FMUL.FTZ R124, R140.reuse, R137 ;  /* 0x000000898c7c7220 */ /* 0x044fe40000410000 */
[C---:B------:R-:W-:Y:S01]  /*2250*/  FMUL.FTZ R125, R140.reuse, R125 ;  /* 0x0000007d8c7d7220 */ /* 0x040fe20000410000 */
[C---:B------:R-:W-:Y:S01]  /*2260*/  FSEL R139, R140.reuse, R139, !P3 ;  /* 0x0000008b8c8b7208 */ /* 0x040fe20005800000 */
[-C--:B---3--:R-:W-:Y:S02]  /*2270*/  FMUL.FTZ R136, R140, R135.reuse ;  /* 0x000000878c887220 */ /* 0x088fe40000410000 */
[C---:B------:R-:W-:Y:S01]  /*2280*/  FFMA.FTZ R124, R46.reuse, R135, -R124 ;  /* 0x000000872e7c7223 */ /* 0x040fe2000001087c */
[----:B------:R-:W-:Y:S01]  /*2290*/  SHF.L.U32 R135, R3, 0x2, RZ ;  /* 0x0000000203877819 */ /* 0x000fe200000006ff */
[C---:B------:R-:W-:Y:S01]  /*22a0*/  FFMA.FTZ R137, R46.reuse, R137, R136 ;  /* 0x000000892e897223 */ /* 0x040fe20000010088 */
[----:B------:R-:W0:Y:S01]  /*22b0*/  SHFL.UP PT, R139, R139, 0x1, RZ ;  /* 0x042000008b8b7989 */ /* 0x000e2200000e00ff */
[----:B------:R-:W-:-:S02]  /*22c0*/  @P3 FFMA.FTZ R46, R46, R49, -R125 ;  /* 0x000000312e2e3223 */ /* 0x000fc4000001087d */
[----:B------:R-:W-:Y:S01]  /*22d0*/  @P3 FADD.FTZ R48, R48, R137 ;  /* 0x0000008930303221 */ /* 0x000fe20000010000 */
[----:B------:R-:W-:Y:S01]  /*22e0*/  SHF.L.U64.HI R137, R3, 0x2, R0 ;  /* 0x0000000203897819 */ /* 0x000fe20000010200 */
[----:B------:R-:W-:Y:S02]  /*22f0*/  FMUL.FTZ R136, R4, R91 ;  /* 0x0000005b04887220 */ /* 0x000fe40000410000 */
[----:B------:R-:W1:Y:S01]  /*2300*/  SHFL.UP PT, R46, R46, 0x1, RZ ;  /* 0x042000002e2e7989 */ /* 0x000e6200000e00ff */
[----:B------:R-:W-:Y:S02]  /*2310*/  @P3 FADD.FTZ R47, R47, R124 ;  /* 0x0000007c2f2f3221 */ /* 0x000fe40000010000 */
[-C--:B------:R-:W-:Y:S01]  /*2320*/  FMUL.FTZ R125, R121, R136.reuse ;  /* 0x00000088797d7220 */ /* 0x080fe20000410000 */
[----:B------:R2:W3:Y:S01]  /*2330*/  SHFL.UP PT, R124, R48, 0x1, RZ ;  /* 0x04200000307c7989 */ /* 0x0004e200000e00ff */
[C---:B------:R-:W-:Y:S02]  /*2340*/  FMUL.FTZ R49, R123.reuse, R136 ;  /* 0x000000887b317220 */ /* 0x040fe40000410000 */
[----:B------:R-:W-:Y:S01]  /*2350*/  FFMA.FTZ R138, -R123, R144, -R125 ;  /* 0x000000907b8a7223 */ /* 0x000fe2000001097d */
[----:B------:R-:W4:Y:S01]  /*2360*/  SHFL.UP PT, R47, R47, 0x1, RZ ;  /* 0x042000002f2f7989 */ /* 0x000f2200000e00ff */
[----:B------:R-:W-:-:S02]  /*2370*/  IMAD R140, R137, c[0x0][0x2b0], RZ ;  /* 0x0000ac00898c7a24 */ /* 0x000fc400078e02ff */
[----:B------:R-:W-:Y:S02]  /*2380*/  FFMA.FTZ R49, R121, R144, -R49 ;  /* 0x0000009079317223 */ /* 0x000fe40000010831 */
[----:B------:R-:W-:Y:S02]  /*2390*/  FADD.FTZ R138, -R97, R138 ;  /* 0x0000008a618a7221 */ /* 0x000fe40000010100 */
[C---:B------:R-:W-:Y:S02]  /*23a0*/  IMAD R137, R135.reuse, c[0x0][0x2b4], R140 ;  /* 0x0000ad0087897a24 */ /* 0x040fe400078e028c */
[----:B------:R-:W-:Y:S02]  /*23b0*/  FADD.FTZ R125, R96, R49 ;  /* 0x00000031607d7221 */ /* 0x000fe40000010000 */
[----:B------:R-:W-:Y:S02]  /*23c0*/  FMUL.FTZ R140, R114, -R138 ;  /* 0x8000008a728c7220 */ /* 0x000fe40000410000 */
[----:B--2---:R-:W-:-:S04]  /*23d0*/  IMAD.WIDE.U32 R48, R135, c[0x0][0x2b0], R44 ;  /* 0x0000ac0087307a25 */ /* 0x004fc800078e002c */
[----:B0-----:R-:W-:Y:S01]  /*23e0*/  FMUL.FTZ R45, R139, R149 ;  /* 0x000000958b2d7220 */ /* 0x001fe20000410000 */
[----:B------:R-:W-:Y:S01]  /*23f0*/  IADD3 R49, R49, R137, RZ ;  /* 0x0000008931317210 */ /* 0x000fe20007ffe0ff */
[----:B------:R-:W-:Y:S02]  /*2400*/  FMUL.FTZ R139, R139, R150 ;  /* 0x000000968b8b7220 */ /* 0x000fe40000410000 */
[CC--:B------:R-:W-:Y:S02]  /*2410*/  FFMA.FTZ R135, R115.reuse, R125.reuse, -R140 ;  /* 0x0000007d73877223 */ /* 0x0c0fe4000001088c */
[----:B------:R-:W-:Y:S02]  /*2420*/  FMUL.FTZ R125, R114, -R125 ;  /* 0x8000007d727d7220 */ /* 0x000fe40000410000 */
[----:B-1----:R-:W-:Y:S02]  /*2430*/  FFMA.FTZ R139, R46, R149, R139 ;  /* 0x000000952e8b7223 */ /* 0x002fe4000001008b */
[----:B------:R-:W-:-:S02]  /*2440*/  FFMA.FTZ R138, R115, R138, R125 ;  /* 0x0000008a738a7223 */ /* 0x000fc4000001007d */
[----:B---3--:R-:W-:Y:S02]  /*2450*/  @P2 FADD.FTZ R149, R124, R139 ;  /* 0x0000008b7c952221 */ /* 0x008fe40000010000 */
[C---:B------:R-:W-:Y:S02]  /*2460*/  FMUL.FTZ R125, R6.reuse, R91 ;  /* 0x0000005b067d7220 */ /* 0x040fe40000410000 */
[----:B------:R-:W-:Y:S02]  /*2470*/  FMUL.FTZ R124, R6, R90 ;  /* 0x0000005a067c7220 */ /* 0x000fe40000410000 */
[----:B------:R-:W-:Y:S01]  /*2480*/  FFMA.FTZ R44, R46, R150, -R45 ;  /* 0x000000962e2c7223 */ /* 0x000fe2000001082d */
[----:B------:R-:W-:Y:S01]  /*2490*/  LOP3.LUT R46, R59, 0x1f, RZ, 0xc0, !PT ;  /* 0x0000001f3b2e7812 */ /* 0x000fe200078ec0ff */
[----:B------:R-:W-:Y:S02]  /*24a0*/  FADD.FTZ R138, -R125, R138 ;  /* 0x0000008a7d8a7221 */ /* 0x000fe40000010100 */
[----:B------:R-:W-:Y:S01]  /*24b0*/  FADD.FTZ R135, R124, R135 ;  /* 0x000000877c877221 */ /* 0x000fe20000010000 */
[C---:B------:R-:W-:Y:S01]  /*24c0*/  ISETP.NE.AND P6, PT, R46.reuse, 0x1f, PT ;  /* 0x0000001f2e00780c */ /* 0x040fe20003fc5270 */
[----:B----4-:R-:W-:Y:S01]  /*24d0*/  @P2 FADD.FTZ R150, R47, R44 ;  /* 0x0000002c2f962221 */ /* 0x010fe20000010000 */
[----:B------:R-:W-:Y:S01]  /*24e0*/  ISETP.GT.U32.AND P2, PT, R46, 0x1d, PT ;  /* 0x0000001d2e00780c */ /* 0x000fe20003f44070 */
[----:B------:R-:W-:Y:S01]  /*24f0*/  FMUL.FTZ R44, R116, -R138 ;  /* 0x8000008a742c7220 */ /* 0x000fe20000410000 */
[----:B------:R-:W-:Y:S01]  /*2500*/  ISETP.GT.U32.AND P3, PT, R46, 0x1b, PT ;  /* 0x0000001b2e00780c */ /* 0x000fe20003f64070 */
[-C--:B------:R-:W-:Y:S01]  /*2510*/  FMUL.FTZ R45, R116, -R135.reuse ;  /* 0x80000087742d7220 */ /* 0x080fe20000410000 */
[C---:B------:R-:W-:Y:S01]  /*2520*/  ISETP.GT.U32.AND P4, PT, R46.reuse, 0x17, PT ;  /* 0x000000172e00780c */ /* 0x040fe20003f84070 */
[----:B------:R-:W-:Y:S01]  /*2530*/  FFMA.FTZ R142, R117, R135, -R44 ;  /* 0x00000087758e7223 */ /* 0x000fe2000001082c */
[----:B------:R-:W-:Y:S01]  /*2540*/  ISETP.GT.U32.AND P5, PT, R46, 0xf, PT ;  /* 0x0000000f2e00780c */ /* 0x000fe20003fa4070 */
[----:B------:R-:W-:-:S02]  /*2550*/  FMUL.FTZ R46, R123, -R50 ;  /* 0x800000327b2e7220 */ /* 0x000fc40000410000 */
[----:B------:R-:W-:Y:S02]  /*2560*/  FFMA.FTZ R45, R117, R138, R45 ;  /* 0x0000008a752d7223 */ /* 0x000fe4000001002d */
[----:B------:R-:W-:Y:S02]  /*2570*/  FMUL.FTZ R140, R7, R91 ;  /* 0x0000005b078c7220 */ /* 0x000fe40000410000 */
[-C--:B------:R-:W-:Y:S02]  /*2580*/  FMUL.FTZ R44, R123, R51.reuse ;  /* 0x000000337b2c7220 */ /* 0x080fe40000410000 */
[----:B------:R-:W-:Y:S02]  /*2590*/  FFMA.FTZ R46, R121, -R51, R46 ;  /* 0x80000033792e7223 */ /* 0x000fe4000001002e */
[----:B------:R-:W-:Y:S02]  /*25a0*/  FMUL.FTZ R135, R7, R90 ;  /* 0x0000005a07877220 */ /* 0x000fe40000410000 */
[----:B------:R-:W-:-:S02]  /*25b0*/  FADD.FTZ R139, -R140, R45 ;  /* 0x0000002d8c8b7221 */ /* 0x000fc40000010100 */
[----:B------:R-:W-:Y:S02]  /*25c0*/  FFMA.FTZ R44, R121, R50, -R44 ;  /* 0x00000032792c7223 */ /* 0x000fe4000001082c */
[C---:B------:R-:W-:Y:S02]  /*25d0*/  FMUL.FTZ R45, R114.reuse, -R46 ;  /* 0x8000002e722d7220 */ /* 0x040fe40000410000 */
[----:B------:R-:W-:Y:S02]  /*25e0*/  FADD.FTZ R137, R135, R142 ;  /* 0x0000008e87897221 */ /* 0x000fe40000010000 */
[-C--:B------:R-:W-:Y:S02]  /*25f0*/  FMUL.FTZ R47, R114, -R44.reuse ;  /* 0x8000002c722f7220 */ /* 0x080fe40000410000 */
[----:B------:R-:W-:Y:S02]  /*2600*/  FMUL.FTZ R138, R98, -R139 ;  /* 0x8000008b628a7220 */ /* 0x000fe40000410000 */
[----:B------:R-:W-:-:S02]  /*2610*/  FFMA.FTZ R45, R115, R44, -R45 ;  /* 0x0000002c732d7223 */ /* 0x000fc4000001082d */
[-C--:B------:R-:W-:Y:S02]  /*2620*/  FMUL.FTZ R141, R98, -R137.reuse ;  /* 0x80000089628d7220 */ /* 0x080fe40000410000 */
[----:B------:R-:W-:Y:S02]  /*2630*/  FFMA.FTZ R47, R115, R46, R47 ;  /* 0x0000002e732f7223 */ /* 0x000fe4000001002f */
[----:B------:R-:W-:Y:S02]  /*2640*/  FFMA.FTZ R138, R100, R137, -R138 ;  /* 0x00000089648a7223 */ /* 0x000fe4000001088a */
[----:B------:R-:W-:Y:S02]  /*2650*/  FMUL.FTZ R46, R116, -R45 ;  /* 0x8000002d742e7220 */ /* 0x000fe40000410000 */
[----:B------:R-:W-:Y:S02]  /*2660*/  FFMA.FTZ R142, R100, R139, R141 ;  /* 0x0000008b648e7223 */ /* 0x000fe4000001008d */
[----:B------:R-:W-:-:S02]  /*2670*/  FMUL.FTZ R137, R8, R91 ;  /* 0x0000005b08897220 */ /* 0x000fc40000410000 */
[----:B------:R-:W-:Y:S02]  /*2680*/  FMUL.FTZ R139, R8, R90 ;  /* 0x0000005a088b7220 */ /* 0x000fe40000410000 */
[-C--:B------:R-:W-:Y:S02]  /*2690*/  FMUL.FTZ R44, R116, -R47.reuse ;  /* 0x8000002f742c7220 */ /* 0x080fe40000410000 */
[----:B------:R-:W-:Y:S02]  /*26a0*/  FFMA.FTZ R47, R117, R47, R46 ;  /* 0x0000002f752f7223 */ /* 0x000fe4000001002e */
[----:B------:R-:W-:Y:S02]  /*26b0*/  FADD.FTZ R142, -R137, R142 ;  /* 0x0000008e898e7221 */ /* 0x000fe40000010100 */
[----:B------:R-:W-:Y:S02]  /*26c0*/  FADD.FTZ R141, R139, R138 ;  /* 0x0000008a8b8d7221 */ /* 0x000fe40000010000 */
[----:B------:R-:W-:-:S02]  /*26d0*/  FFMA.FTZ R45, R117, R45, -R44 ;  /* 0x0000002d752d7223 */ /* 0x000fc4000001082c */
[C---:B------:R-:W-:Y:S02]  /*26e0*/  FMUL.FTZ R138, R98.reuse, -R47 ;  /* 0x8000002f628a7220 */ /* 0x040fe40000410000 */
[C---:B------:R-:W-:Y:S02]  /*26f0*/  FMUL.FTZ R46, R101.reuse, -R142 ;  /* 0x8000008e652e7220 */ /* 0x040fe40000410000 */
[----:B------:R-:W-:Y:S02]  /*2700*/  FMUL.FTZ R143, R101, -R141 ;  /* 0x8000008d658f7220 */ /* 0x000fe40000410000 */
[-C--:B------:R-:W-:Y:S02]  /*2710*/  FMUL.FTZ R44, R98, -R45.reuse ;  /* 0x8000002d622c7220 */ /* 0x080fe40000410000 */
[----:B------:R-:W-:Y:S01]  /*2720*/  FFMA.FTZ R138, R100, R45, -R138 ;  /* 0x0000002d648a7223 */ /* 0x000fe2000001088a */
[----:B------:R-:W-:Y:S01]  /*2730*/  HFMA2.MMA R45, -RZ, RZ, 0, 0 ;  /* 0x00000000ff2d7435 */ /* 0x000fe200000001ff */
[----:B------:R-:W-:-:S02]  /*2740*/  FFMA.FTZ R141, R102, R141, -R46 ;  /* 0x0000008d668d7223 */ /* 0x000fc4000001082e */
[----:B------:R-:W-:Y:S02]  /*2750*/  FFMA.FTZ R46, R102, R142, R143 ;  /* 0x0000008e662e7223 */ /* 0x000fe4000001008f */
[C---:B------:R-:W-:Y:S02]  /*2760*/  FMUL.FTZ R142, R9.reuse, R90 ;  /* 0x0000005a098e7220 */ /* 0x040fe40000410000 */
[----:B------:R-:W-:Y:S01]  /*2770*/  FFMA.FTZ R47, R100, R47, R44 ;  /* 0x0000002f642f7223 */ /* 0x000fe2000001002c */
[----:B------:R-:W-:Y:S01]  /*2780*/  MOV R44, 0x3f800000 ;  /* 0x3f800000002c7802 */ /* 0x000fe20000000f00 */
[----:B------:R-:W-:Y:S02]  /*2790*/  FMUL.FTZ R143, R9, R91 ;  /* 0x0000005b098f7220 */ /* 0x000fe40000410000 */
[----:B------:R-:W-:Y:S02]  /*27a0*/  FMUL.FTZ R154, R101, -R138 ;  /* 0x8000008a659a7220 */ /* 0x000fe40000410000 */
[----:B------:R-:W-:-:S02]  /*27b0*/  FADD.FTZ R157, R142, R141 ;  /* 0x0000008d8e9d7221 */ /* 0x000fc40000010000 */
[----:B------:R-:W-:Y:S02]  /*27c0*/  FADD.FTZ R152, -R143, R46 ;  /* 0x0000002e8f987221 */ /* 0x000fe40000010100 */
[-C--:B------:R-:W-:Y:S02]  /*27d0*/  FFMA.FTZ R154, R102, R47.reuse, R154 ;  /* 0x0000002f669a7223 */ /* 0x080fe4000001009a */
[----:B------:R-:W-:Y:S02]  /*27e0*/  FMUL.FTZ R141, R101, -R47 ;  /* 0x8000002f658d7220 */ /* 0x000fe40000410000 */
[----:B------:R-:W-:Y:S01]  /*27f0*/  CS2R R46, SRZ ;  /* 0x00000000002e7805 */ /* 0x000fe2000001ff00 */
[CC--:B------:R-:W-:Y:S02]  /*2800*/  FMUL.FTZ R153, R103.reuse, -R152.reuse ;  /* 0x8000009867997220 */ /* 0x0c0fe40000410000 */
[-C--:B------:R-:W-:Y:S02]  /*2810*/  FMUL.FTZ R159, R103, -R157.reuse ;  /* 0x8000009d679f7220 */ /* 0x080fe40000410000 */
[C---:B------:R-:W-:Y:S01]  /*2820*/  FFMA.FTZ R157, R104.reuse, R157, -R153 ;  /* 0x0000009d689d7223 */ /* 0x040fe20000010899 */
[----:B------:R0:W1:Y:S01]  /*2830*/  @!P0 LDS.128 R44, [R2.X16+0x21b0] ;  /* 0x0021b000022c8984 */ /* 0x000062000000cc00 */
[----:B------:R-:W-:-:S02]  /*2840*/  FFMA.FTZ R156, R104, R152, R159 ;  /* 0x00000098689c7223 */ /* 0x000fc4000001009f */
[----:B------:R-:W-:Y:S02]  /*2850*/  FFMA.FTZ R153, R102, R138, -R141 ;  /* 0x0000008a66997223 */ /* 0x000fe4000001088d */
[----:B------:R-:W-:Y:S02]  /*2860*/  FMUL.FTZ R152, R103, -R154 ;  /* 0x8000009a67987220 */ /* 0x000fe40000410000 */
[----:B------:R-:W-:Y:S02]  /*2870*/  FMUL.FTZ R141, R10, R91 ;  /* 0x0000005b0a8d7220 */ /* 0x000fe40000410000 */
[----:B------:R-:W-:Y:S02]  /*2880*/  FMUL.FTZ R159, R93, R149 ;  /* 0x000000955d9f7220 */ /* 0x000fe40000410000 */
[-C--:B------:R-:W-:Y:S02]  /*2890*/  FFMA.FTZ R152, R104, R153.reuse, -R152 ;  /* 0x0000009968987223 */ /* 0x080fe40000010898 */
[----:B------:R-:W-:-:S02]  /*28a0*/  FMUL.FTZ R161, R103, -R153 ;  /* 0x8000009967a17220 */ /* 0x000fc40000410000 */
[----:B------:R-:W-:Y:S02]  /*28b0*/  FMUL.FTZ R138, R10, R90 ;  /* 0x0000005a0a8a7220 */ /* 0x000fe40000410000 */
        /* <DEDUP_REMOVED lines=10> */
[----:B------:R-:W-:-:S02]  /*2960*/  FADD.FTZ R134, R134, R93 ;  /* 0x0000005d86867221 */ /* 0x000fc40000010000 */
[C---:B------:R-:W-:Y:S02]  /*2970*/  FMUL.FTZ R149, R105.reuse, -R154 ;  /* 0x8000009a69957220 */ /* 0x040fe40000410000 */
[C---:B------:R-:W-:Y:S02]  /*2980*/  FMUL.FTZ R93, R105.reuse, R92 ;  /* 0x0000005c695d7220 */ /* 0x040fe40000410000 */
[C---:B------:R-:W-:Y:S02]  /*2990*/  FFMA.FTZ R150, R106.reuse, R153, R157 ;  /* 0x000000996a967223 */ /* 0x040fe4000001009d */
[C---:B------:R-:W-:Y:S02]  /*29a0*/  FFMA.FTZ R153, R106.reuse, R152, -R149 ;  /* 0x000000986a997223 */ /* 0x040fe40000010895 */
[----:B------:R-:W-:Y:S02]  /*29b0*/  FFMA.FTZ R93, R106, R134, R93 ;  /* 0x000000866a5d7223 */ /* 0x000fe4000001005d */
[----:B------:R-:W-:Y:S01]  /*29c0*/  FMUL.FTZ R157, R105, -R152 ;  /* 0x80000098699d7220 */ /* 0x000fe20000410000 */
[----:B------:R0:W2:Y:S01]  /*29d0*/  SHFL.DOWN PT, R158, R153, 0x1, 0x1f ;  /* 0x08201f00999e7f89 */ /* 0x0000a200000e0000 */
[----:B------:R-:W-:-:S02]  /*29e0*/  FMUL.FTZ R148, R11, R90 ;  /* 0x0000005a0b947220 */ /* 0x000fc40000410000 */
[----:B------:R-:W-:Y:S02]  /*29f0*/  FMUL.FTZ R149, R11, R91 ;  /* 0x0000005b0b957220 */ /* 0x000fe40000410000 */
[----:B------:R-:W-:Y:S02]  /*2a00*/  FFMA.FTZ R93, R74, R155, R93 ;  /* 0x0000009b4a5d7223 */ /* 0x000fe4000001005d */
[----:B------:R-:W-:Y:S02]  /*2a10*/  FFMA.FTZ R157, R106, R154, R157 ;  /* 0x0000009a6a9d7223 */ /* 0x000fe4000001009d */
[----:B------:R-:W-:Y:S02]  /*2a20*/  FADD.FTZ R152, R148, R159 ;  /* 0x0000009f94987221 */ /* 0x000fe40000010000 */
[----:B------:R-:W-:Y:S01]  /*2a30*/  FADD.FTZ R155, -R149, R150 ;  /* 0x00000096959b7221 */ /* 0x000fe20000010100 */
[----:B------:R0:W3:Y:S01]  /*2a40*/  SHFL.DOWN PT, R90, R157, 0x1, 0x1f ;  /* 0x08201f009d5a7f89 */ /* 0x0000e200000e0000 */
[----:B------:R-:W-:-:S03]  /*2a50*/  FMUL.FTZ R91, R105, R134 ;  /* 0x00000086695b7220 */ /* 0x000fc60000410000 */
[----:B------:R0:W4:Y:S01]  /*2a60*/  SHFL.DOWN PT, R162, R152, 0x1, 0x1f ;  /* 0x08201f0098a27f89 */ /* 0x00012200000e0000 */
[----:B------:R-:W-:-:S03]  /*2a70*/  FFMA.FTZ R91, R106, R92, -R91 ;  /* 0x0000005c6a5b7223 */ /* 0x000fc6000001085b */
[----:B------:R0:W0:Y:S01]  /*2a80*/  SHFL.DOWN PT, R164, R155, 0x1, 0x1f ;  /* 0x08201f009ba47f89 */ /* 0x00002200000e0000 */
[----:B------:R-:W-:Y:S05]  /*2a90*/  @!P6 BRA `(.L_x_12488) ;  /* 0x000000b00000e947 */ /* 0x000fea0003800000 */
[C---:B-1-3--:R-:W-:Y:S02]  /*2aa0*/  FMUL.FTZ R150, R157.reuse, R90 ;  /* 0x0000005a9d967220 */ /* 0x04afe40000410000 */
[C---:B0-----:R-:W-:Y:S02]  /*2ab0*/  FMUL.FTZ R154, R157.reuse, R164 ;  /* 0x000000a49d9a7220 */ /* 0x041fe40000410000 */
[C---:B----4-:R-:W-:Y:S02]  /*2ac0*/  FMUL.FTZ R156, R157.reuse, R162 ;  /* 0x000000a29d9c7220 */ /* 0x050fe40000410000 */
[-C--:B--2---:R-:W-:Y:S02]  /*2ad0*/  FMUL.FTZ R157, R157, R158.reuse ;  /* 0x0000009e9d9d7220 */ /* 0x084fe40000410000 */
[C---:B------:R-:W-:Y:S02]  /*2ae0*/  FFMA.FTZ R150, R153.reuse, R158, -R150 ;  /* 0x0000009e99967223 */ /* 0x040fe40000010896 */
[----:B------:R-:W-:-:S02]  /*2af0*/  FFMA.FTZ R159, R153, R162, -R154 ;  /* 0x000000a2999f7223 */ /* 0x000fc4000001089a */
[C---:B------:R-:W-:Y:S02]  /*2b00*/  FFMA.FTZ R156, R153.reuse, R164, R156 ;  /* 0x000000a4999c7223 */ /* 0x040fe4000001009c */
[----:B------:R-:W-:Y:S01]  /*2b10*/  FFMA.FTZ R157, R153, R90, R157 ;  /* 0x0000005a999d7223 */ /* 0x000fe2000001009d */
[----:B------:R-:W-:Y:S01]  /*2b20*/  MOV R153, R150 ;  /* 0x0000009600997202 */ /* 0x000fe20000000f00 */
[----:B------:R-:W-:Y:S02]  /*2b30*/  FADD.FTZ R152, R152, R159 ;  /* 0x0000009f98987221 */ /* 0x000fe40000010000 */
[----:B------:R-:W-:Y:S02]  /*2b40*/  FADD.FTZ R155, R155, R156 ;  /* 0x0000009c9b9b7221 */ /* 0x000fe40000010000 */
.L_x_12488:
[----:B-1----:R-:W-:Y:S05]  /*2b50*/  BSYNC B0 ;  /* 0x0000000000007941 */ /* 0x002fea0003800000 */
.L_x_12487:
[----:B------:R-:W-:Y:S01]  /*2b60*/  FFMA.FTZ R151, R74, R151, R91 ;  /* 0x000000974a977223 */ /* 0x000fe2000001005b */
[----:B----4-:R1:W4:Y:S01]  /*2b70*/  SHFL.DOWN PT, R162, R153, 0x2, 0x1f ;  /* 0x08401f0099a27f89 */ /* 0x01032200000e0000 */
[----:B---3--:R-:W-:Y:S01]  /*2b80*/  FMUL.FTZ R90, R103, R93 ;  /* 0x0000005d675a7220 */ /* 0x008fe20000410000 */
[----:B------:R-:W-:Y:S02]  /*2b90*/  BSSY B0, `(.L_x_12489) ;  /* 0x0000011000007945 */ /* 0x000fe40003800000 */
[----:B------:R1:W3:Y:S01]  /*2ba0*/  SHFL.DOWN PT, R150, R157, 0x2, 0x1f ;  /* 0x08401f009d967f89 */ /* 0x0002e200000e0000 */
[----:B------:R-:W-:-:S03]  /*2bb0*/  FFMA.FTZ R90, R104, R151, -R90 ;  /* 0x00000097685a7223 */ /* 0x000fc6000001085a */
[----:B0-----:R1:W0:Y:S04]  /*2bc0*/  SHFL.DOWN PT, R164, R152, 0x2, 0x1f ;  /* 0x08401f0098a47f89 */ /* 0x00122800000e0000 */
[----:B------:R1:W2:Y:S01]  /*2bd0*/  SHFL.DOWN PT, R159, R155, 0x2, 0x1f ;  /* 0x08401f009b9f7f89 */ /* 0x0002a200000e0000 */
[----:B------:R-:W-:Y:S05]  /*2be0*/  @P2 BRA `(.L_x_12490) ;  /* 0x000000b000002947 */ /* 0x000fea0003800000 */
[C---:B---3--:R-:W-:Y:S02]  /*2bf0*/  FMUL.FTZ R154, R157.reuse, R150 ;  /* 0x000000969d9a7220 */ /* 0x048fe40000410000 */
[C---:B--2---:R-:W-:Y:S02]  /*2c00*/  FMUL.FTZ R156, R157.reuse, R159 ;  /* 0x0000009f9d9c7220 */ /* 0x044fe40000410000 */
[C---:B0-----:R-:W-:Y:S02]  /*2c10*/  FMUL.FTZ R158, R157.reuse, R164 ;  /* 0x000000a49d9e7220 */ /* 0x041fe40000410000 */
        /* <DEDUP_REMOVED lines=8> */
.L_x_12490:
[----:B------:R-:W-:Y:S05]  /*2ca0*/  BSYNC B0 ;  /* 0x0000000000007941 */ /* 0x000fea0003800000 */
.L_x_12489:
[----:B------:R-:W-:Y:S01]  /*2cb0*/  FMUL.FTZ R154, R34, R75 ;  /* 0x0000004b229a7220 */ /* 0x000fe20000410000 */
[----:B----4-:R4:W1:Y:S01]  /*2cc0*/  SHFL.DOWN PT, R162, R152, 0x4, 0x1f ;  /* 0x08801f0098a27f89 */ /* 0x01086200000e0000 */
[----:B------:R-:W-:Y:S01]  /*2cd0*/  FMUL.FTZ R91, R103, R151 ;  /* 0x00000097675b7220 */ /* 0x000fe20000410000 */
[----:B------:R-:W-:Y:S01]  /*2ce0*/  BSSY B0, `(.L_x_12491) ;  /* 0x0000020000007945 */ /* 0x000fe20003800000 */
[----:B------:R-:W-:Y:S01]  /*2cf0*/  FFMA.FTZ R128, R89, R128, R90 ;  /* 0x0000008059807223 */ /* 0x000fe2000001005a */
[----:B0-----:R4:W0:Y:S01]  /*2d00*/  SHFL.DOWN PT, R164, R155, 0x4, 0x1f ;  /* 0x08801f009ba47f89 */ /* 0x00182200000e0000 */
[----:B---3--:R-:W-:-:S02]  /*2d10*/  FFMA.FTZ R150, R11, R92, RZ ;  /* 0x0000005c0b967223 */ /* 0x008fc400000100ff */
[-C--:B------:R-:W-:Y:S02]  /*2d20*/  FFMA.FTZ R90, R73, -R154.reuse, R92 ;  /* 0x8000009a495a7223 */ /* 0x080fe4000001005c */
[----:B------:R-:W-:Y:S02]  /*2d30*/  FFMA.FTZ R92, R104, R93, R91 ;  /* 0x0000005d685c7223 */ /* 0x000fe4000001005b */
[----:B------:R-:W-:Y:S02]  /*2d40*/  FFMA.FTZ R91, R85, -R154, R134 ;  /* 0x8000009a555b7223 */ /* 0x000fe40000010086 */
[----:B------:R-:W-:Y:S02]  /*2d50*/  FFMA.FTZ R154, R11, -R134, RZ ;  /* 0x800000860b9a7223 */ /* 0x000fe400000100ff */
[----:B------:R-:W-:Y:S02]  /*2d60*/  FMUL.FTZ R156, R35, R74 ;  /* 0x0000004a239c7220 */ /* 0x000fe40000410000 */
[----:B------:R-:W-:-:S02]  /*2d70*/  FFMA.FTZ R134, R89, R126, R92 ;  /* 0x0000007e59867223 */ /* 0x000fc4000001005c */
[C---:B------:R-:W-:Y:S02]  /*2d80*/  FFMA.FTZ R150, R10.reuse, R151, R150 ;  /* 0x000000970a967223 */ /* 0x040fe40000010096 */
[----:B------:R-:W-:Y:S02]  /*2d90*/  FFMA.FTZ R126, R10, -R93, R154 ;  /* 0x8000005d0a7e7223 */ /* 0x000fe4000001009a */
[-C--:B------:R-:W-:Y:S01]  /*2da0*/  FFMA.FTZ R92, R72, -R156.reuse, R151 ;  /* 0x8000009c485c7223 */ /* 0x080fe20000010097 */
[----:B------:R4:W3:Y:S01]  /*2db0*/  SHFL.DOWN PT, R154, R157, 0x4, 0x1f ;  /* 0x08801f009d9a7f89 */ /* 0x0008e200000e0000 */
[----:B------:R-:W-:Y:S02]  /*2dc0*/  FFMA.FTZ R93, R84, -R156, R93 ;  /* 0x8000009c545d7223 */ /* 0x000fe4000001005d */
[C---:B------:R-:W-:Y:S01]  /*2dd0*/  FMUL.FTZ R151, R101.reuse, R134 ;  /* 0x0000008665977220 */ /* 0x040fe20000410000 */
[----:B------:R4:W2:Y:S02]  /*2de0*/  SHFL.DOWN PT, R156, R153, 0x4, 0x1f ;  /* 0x08801f00999c7f89 */ /* 0x0008a400000e0000 */
[----:B--2---:R-:W-:-:S02]  /*2df0*/  FMUL.FTZ R159, R101, R128 ;  /* 0x00000080659f7220 */ /* 0x004fc40000410000 */
[C---:B------:R-:W-:Y:S02]  /*2e00*/  FFMA.FTZ R151, R102.reuse, R128, -R151 ;  /* 0x0000008066977223 */ /* 0x040fe40000010897 */
[----:B------:R-:W-:Y:S01]  /*2e10*/  FFMA.FTZ R158, R102, R134, R159 ;  /* 0x00000086669e7223 */ /* 0x000fe2000001009f */
[----:B------:R-:W-:Y:S05]  /*2e20*/  @P3 BRA `(.L_x_12492) ;  /* 0x000000b000003947 */ /* 0x000fea0003800000 */
[C---:B01-3--:R-:W-:Y:S02]  /*2e30*/  FMUL.FTZ R161, R157.reuse, R154 ;  /* 0x0000009a9da17220 */ /* 0x04bfe40000410000 */
[C---:B------:R-:W-:Y:S02]  /*2e40*/  FMUL.FTZ R163, R157.reuse, R164 ;  /* 0x000000a49da37220 */ /* 0x040fe40000410000 */
[C---:B------:R-:W-:Y:S02]  /*2e50*/  FMUL.FTZ R159, R157.reuse, R162 ;  /* 0x000000a29d9f7220 */ /* 0x040fe40000410000 */
[-C--:B----4-:R-:W-:Y:S02]  /*2e60*/  FMUL.FTZ R157, R157, R156.reuse ;  /* 0x0000009c9d9d7220 */ /* 0x090fe40000410000 */
[----:B------:R-:W-:-:S02]  /*2e70*/  FFMA.FTZ R161, R153, R156, -R161 ;  /* 0x0000009c99a17223 */ /* 0x000fc400000108a1 */
[C---:B------:R-:W-:Y:S02]  /*2e80*/  FFMA.FTZ R163, R153.reuse, R162, -R163 ;  /* 0x000000a299a37223 */ /* 0x040fe400000108a3 */
[C---:B------:R-:W-:Y:S02]  /*2e90*/  FFMA.FTZ R164, R153.reuse, R164, R159 ;  /* 0x000000a499a47223 */ /* 0x040fe4000001009f */
[----:B------:R-:W-:Y:S01]  /*2ea0*/  FFMA.FTZ R157, R153, R154, R157 ;  /* 0x0000009a999d7223 */ /* 0x000fe2000001009d */
[----:B------:R-:W-:Y:S01]  /*2eb0*/  MOV R153, R161 ;  /* 0x000000a100997202 */ /* 0x000fe20000000f00 */
[----:B------:R-:W-:Y:S02]  /*2ec0*/  FADD.FTZ R152, R152, R163 ;  /* 0x000000a398987221 */ /* 0x000fe40000010000 */
[----:B------:R-:W-:Y:S02]  /*2ed0*/  FADD.FTZ R155, R155, R164 ;  /* 0x000000a49b9b7221 */ /* 0x000fe40000010000 */
.L_x_12492:
[----:B01----:R-:W-:Y:S05]  /*2ee0*/  BSYNC B0 ;  /* 0x0000000000007941 */ /* 0x003fea0003800000 */
.L_x_12491:
[----:B------:R-:W-:Y:S01]  /*2ef0*/  FFMA.FTZ R151, R88, R147, R151 ;  /* 0x0000009358977223 */ /* 0x000fe20000010097 */
[----:B------:R0:W1:Y:S01]  /*2f00*/  SHFL.DOWN PT, R162, R152, 0x8, 0x1f ;  /* 0x09001f0098a27f89 */ /* 0x00006200000e0000 */
[----:B---3--:R-:W-:Y:S01]  /*2f10*/  FMUL.FTZ R154, R32, R89 ;  /* 0x00000059209a7220 */ /* 0x008fe20000410000 */
[----:B------:R-:W-:Y:S01]  /*2f20*/  BSSY B0, `(.L_x_12493) ;  /* 0x0000019000007945 */ /* 0x000fe20003800000 */
[----:B------:R-:W-:Y:S01]  /*2f30*/  FFMA.FTZ R147, R88, R129, R158 ;  /* 0x0000008158937223 */ /* 0x000fe2000001009e */
[----:B------:R0:W2:Y:S01]  /*2f40*/  SHFL.DOWN PT, R164, R155, 0x8, 0x1f ;  /* 0x09001f009ba47f89 */ /* 0x0000a200000e0000 */
[----:B------:R-:W-:-:S02]  /*2f50*/  FFMA.FTZ R129, R9, -R134, R126 ;  /* 0x8000008609817223 */ /* 0x000fc4000001007e */
[----:B------:R-:W-:Y:S02]  /*2f60*/  FFMA.FTZ R150, R9, R128, R150 ;  /* 0x0000008009967223 */ /* 0x000fe40000010096 */
[-C--:B------:R-:W-:Y:S02]  /*2f70*/  FFMA.FTZ R126, R87, -R154.reuse, R128 ;  /* 0x8000009a577e7223 */ /* 0x080fe40000010080 */
[----:B------:R-:W-:Y:S02]  /*2f80*/  FFMA.FTZ R128, R95, -R154, R134 ;  /* 0x8000009a5f807223 */ /* 0x000fe40000010086 */
[C---:B------:R-:W-:Y:S01]  /*2f90*/  FMUL.FTZ R158, R98.reuse, R147 ;  /* 0x00000093629e7220 */ /* 0x040fe20000410000 */
[----:B------:R0:W3:Y:S01]  /*2fa0*/  SHFL.DOWN PT, R154, R153, 0x8, 0x1f ;  /* 0x09001f00999a7f89 */ /* 0x0000e200000e0000 */
[-C--:B------:R-:W-:Y:S02]  /*2fb0*/  FMUL.FTZ R156, R98, R151.reuse ;  /* 0x00000097629c7220 */ /* 0x080fe40000410000 */
[C---:B------:R-:W-:Y:S01]  /*2fc0*/  FFMA.FTZ R158, R100.reuse, R151, -R158 ;  /* 0x00000097649e7223 */ /* 0x040fe2000001089e */
[----:B------:R0:W4:Y:S01]  /*2fd0*/  SHFL.DOWN PT, R134, R157, 0x8, 0x1f ;  /* 0x09001f009d867f89 */ /* 0x00012200000e0000 */
[----:B------:R-:W-:Y:S01]  /*2fe0*/  FFMA.FTZ R156, R100, R147, R156 ;  /* 0x00000093649c7223 */ /* 0x000fe2000001009c */
[----:B------:R-:W-:Y:S05]  /*2ff0*/  @P4 BRA `(.L_x_12494) ;  /* 0x000000b000004947 */ /* 0x000fea0003800000 */
[C---:B----4-:R-:W-:Y:S02]  /*3000*/  FMUL.FTZ R161, R157.reuse, R134 ;  /* 0x000000869da17220 */ /* 0x050fe40000410000 */
[----:B--2---:R-:W-:-:S02]  /*3010*/  FMUL.FTZ R163, R157, R164 ;  /* 0x000000a49da37220 */ /* 0x004fc40000410000 */
[C---:B-1----:R-:W-:Y:S02]  /*3020*/  FMUL.FTZ R159, R157.reuse, R162 ;  /* 0x000000a29d9f7220 */ /* 0x042fe40000410000 */
        /* <DEDUP_REMOVED lines=8> */
.L_x_12494:
[----:B------:R-:W-:Y:S05]  /*30b0*/  BSYNC B0 ;  /* 0x0000000000007941 */ /* 0x000fea0003800000 */
.L_x_12493:
[----:B----4-:R-:W-:Y:S01]  /*30c0*/  FFMA.FTZ R134, R107, R132, R158 ;  /* 0x000000846b867223 */ /* 0x010fe2000001009e */
[----:B-1----:R1:W4:Y:S01]  /*30d0*/  SHFL.DOWN PT, R162, R152, 0x10, 0x1f ;  /* 0x0a001f0098a27f89 */ /* 0x00232200000e0000 */
[----:B---3--:R-:W-:Y:S01]  /*30e0*/  FMUL.FTZ R154, R33, R88 ;  /* 0x00000058219a7220 */ /* 0x008fe20000410000 */
[----:B------:R-:W-:Y:S01]  /*30f0*/  BSSY B0, `(.L_x_12495) ;  /* 0x0000019000007945 */ /* 0x000fe20003800000 */
[----:B------:R-:W-:Y:S01]  /*3100*/  FFMA.FTZ R132, R107, R130, R156 ;  /* 0x000000826b847223 */ /* 0x000fe2000001009c */
[----:B--2---:R1:W2:Y:S01]  /*3110*/  SHFL.DOWN PT, R164, R155, 0x10, 0x1f ;  /* 0x0a001f009ba47f89 */ /* 0x0042a200000e0000 */
[----:B------:R-:W-:Y:S02]  /*3120*/  FFMA.FTZ R158, R8, -R147, R129 ;  /* 0x80000093089e7223 */ /* 0x000fe40000010081 */
[-C--:B------:R-:W-:Y:S01]  /*3130*/  FFMA.FTZ R130, R94, -R154.reuse, R147 ;  /* 0x8000009a5e827223 */ /* 0x080fe20000010093 */
[----:B------:R1:W3:Y:S01]  /*3140*/  SHFL.DOWN PT, R156, R153, 0x10, 0x1f ;  /* 0x0a001f00999c7f89 */ /* 0x0002e200000e0000 */
[----:B------:R-:W-:-:S02]  /*3150*/  FFMA.FTZ R129, R86, -R154, R151 ;  /* 0x8000009a56817223 */ /* 0x000fc40000010097 */
[C---:B------:R-:W-:Y:S01]  /*3160*/  FMUL.FTZ R147, R116.reuse, R132 ;  /* 0x0000008474937220 */ /* 0x040fe20000410000 */
[----:B------:R1:W0:Y:S01]  /*3170*/  SHFL.DOWN PT, R154, R157, 0x10, 0x1f ;  /* 0x0a001f009d9a7f89 */ /* 0x00022200000e0000 */
[-C--:B------:R-:W-:Y:S02]  /*3180*/  FMUL.FTZ R161, R116, R134.reuse ;  /* 0x0000008674a17220 */ /* 0x080fe40000410000 */
[----:B------:R-:W-:Y:S02]  /*3190*/  FFMA.FTZ R150, R8, R151, R150 ;  /* 0x0000009708967223 */ /* 0x000fe40000010096 */
[C---:B------:R-:W-:Y:S02]  /*31a0*/  FFMA.FTZ R147, R117.reuse, R134, -R147 ;  /* 0x0000008675937223 */ /* 0x040fe40000010893 */
[----:B------:R-:W-:Y:S01]  /*31b0*/  FFMA.FTZ R161, R117, R132, R161 ;  /* 0x0000008475a17223 */ /* 0x000fe200000100a1 */
[----:B------:R-:W-:Y:S05]  /*31c0*/  @P5 BRA `(.L_x_12496) ;  /* 0x000000b000005947 */ /* 0x000fea0003800000 */
[C---:B01----:R-:W-:Y:S02]  /*31d0*/  FMUL.FTZ R159, R157.reuse, R154 ;  /* 0x0000009a9d9f7220 */ /* 0x043fe40000410000 */
[----:B--2---:R-:W-:-:S02]  /*31e0*/  FMUL.FTZ R163, R157, R164 ;  /* 0x000000a49da37220 */ /* 0x004fc40000410000 */
[C---:B----4-:R-:W-:Y:S02]  /*31f0*/  FMUL.FTZ R151, R157.reuse, R162 ;  /* 0x000000a29d977220 */ /* 0x050fe40000410000 */
[-C--:B---3--:R-:W-:Y:S02]  /*3200*/  FMUL.FTZ R157, R157, R156.reuse ;  /* 0x0000009c9d9d7220 */ /* 0x088fe40000410000 */
[C---:B------:R-:W-:Y:S02]  /*3210*/  FFMA.FTZ R159, R153.reuse, R156, -R159 ;  /* 0x0000009c999f7223 */ /* 0x040fe4000001089f */
[C---:B------:R-:W-:Y:S02]  /*3220*/  FFMA.FTZ R163, R153.reuse, R162, -R163 ;  /* 0x000000a299a37223 */ /* 0x040fe400000108a3 */
[C---:B------:R-:W-:Y:S02]  /*3230*/  FFMA.FTZ R164, R153.reuse, R164, R151 ;  /* 0x000000a499a47223 */ /* 0x040fe40000010097 */
[----:B------:R-:W-:Y:S01]  /*3240*/  FFMA.FTZ R157, R153, R154, R157 ;  /* 0x0000009a999d7223 */ /* 0x000fe2000001009d */
[----:B------:R-:W-:Y:S01]  /*3250*/  MOV R153, R159 ;  /* 0x0000009f00997202 */ /* 0x000fe20000000f00 */
[----:B------:R-:W-:-:S02]  /*3260*/  FADD.FTZ R152, R152, R163 ;  /* 0x000000a398987221 */ /* 0x000fc40000010000 */
[----:B------:R-:W-:Y:S02]  /*3270*/  FADD.FTZ R155, R155, R164 ;  /* 0x000000a49b9b7221 */ /* 0x000fe40000010000 */
.L_x_12496:
[----:B-1----:R-:W-:Y:S05]  /*3280*/  BSYNC B0 ;  /* 0x0000000000007941 */ /* 0x002fea0003800000 */
.L_x_12495:
[C---:B------:R-:W-:Y:S01]  /*3290*/  FFMA.FTZ R133, R110.reuse, R133, R147 ;  /* 0x000000856e857223 */ /* 0x040fe20000010093 */
[----:B------:R-:W-:Y:S01]  /*32a0*/  SHFL.IDX PT, R151, R47, RZ, 0x1f ;  /* 0x00001fff2f977589 */ /* 0x000fe200000e0000 */
[----:B------:R-:W-:Y:S01]  /*32b0*/  FFMA.FTZ R161, R110, R131, R161 ;  /* 0x000000836ea17223 */ /* 0x000fe200000100a1 */
[----:B------:R-:W-:Y:S01]  /*32c0*/  ISETP.NE.AND P0, PT, R59, RZ, PT ;  /* 0x000000ff3b00720c */ /* 0x000fe20003f05270 */
[----:B0-----:R-:W-:Y:S01]  /*32d0*/  FMUL.FTZ R154, R114, R133 ;  /* 0x00000085729a7220 */ /* 0x001fe20000410000 */
[----:B------:R-:W-:Y:S01]  /*32e0*/  SHFL.DOWN PT, R159, R152, 0x1, 0x1f ;  /* 0x08201f00989f7f89 */ /* 0x000fe200000e0000 */
[----:B----4-:R-:W-:Y:S01]  /*32f0*/  FFMA.FTZ R162, R7, R134, R150 ;  /* 0x0000008607a27223 */ /* 0x010fe20000010096 */
[----:B------:R-:W-:Y:S01]  /*3300*/  BSSY B0, `(.L_x_12497) ;  /* 0x00000ec000007945 */ /* 0x000fe20003800000 */
[----:B------:R-:W-:Y:S01]  /*3310*/  FMUL.FTZ R147, R30, R107 ;  /* 0x0000006b1e937220 */ /* 0x000fe20000410000 */
[----:B------:R-:W-:Y:S01]  /*3320*/  SHFL.IDX PT, R152, R152, RZ, 0x1f ;  /* 0x00001fff98987589 */ /* 0x000fe200000e0000 */
[----:B------:R-:W-:-:S02]  /*3330*/  FMUL.FTZ R150, R114, R161 ;  /* 0x000000a172967220 */ /* 0x000fc40000410000 */
[----:B------:R-:W-:Y:S02]  /*3340*/  FFMA.FTZ R154, R115, R161, R154 ;  /* 0x000000a1739a7223 */ /* 0x000fe4000001009a */
[----:B------:R-:W-:Y:S02]  /*3350*/  FFMA.FTZ R131, R99, -R147, R134 ;  /* 0x8000009363837223 */ /* 0x000fe40000010086 */
[----:B------:R-:W-:Y:S02]  /*3360*/  FFMA.FTZ R134, R115, R133, -R150 ;  /* 0x0000008573867223 */ /* 0x000fe40000010896 */
[----:B------:R-:W-:Y:S01]  /*3370*/  FFMA.FTZ R160, R111, R160, R154 ;  /* 0x000000a06fa07223 */ /* 0x000fe2000001009a */
[----:B------:R-:W0:Y:S01]  /*3380*/  SHFL.DOWN PT, R150, R157, 0x1, 0x1f ;  /* 0x08201f009d967f89 */ /* 0x000e2200000e0000 */
[----:B------:R-:W-:Y:S02]  /*3390*/  FFMA.FTZ R158, R7, -R132, R158 ;  /* 0x80000084079e7223 */ /* 0x000fe4000001009e */
[----:B------:R-:W-:Y:S01]  /*33a0*/  FFMA.FTZ R132, R109, -R147, R132 ;  /* 0x800000936d847223 */ /* 0x000fe20000010084 */
[----:B------:R-:W1:Y:S01]  /*33b0*/  SHFL.IDX PT, R154, R46, RZ, 0x1f ;  /* 0x00001fff2e9a7589 */ /* 0x000e6200000e0000 */
[----:B---3--:R-:W-:-:S02]  /*33c0*/  FMUL.FTZ R156, R123, R160 ;  /* 0x000000a07b9c7220 */ /* 0x008fc40000410000 */
[----:B------:R-:W-:Y:S01]  /*33d0*/  FFMA.FTZ R146, R111, R146, R134 ;  /* 0x000000926f927223 */ /* 0x000fe20000010086 */
[----:B------:R-:W3:Y:S01]  /*33e0*/  SHFL.DOWN PT, R147, R153, 0x1, 0x1f ;  /* 0x08201f0099937f89 */ /* 0x000ee200000e0000 */
[----:B------:R-:W-:Y:S02]  /*33f0*/  FMUL.FTZ R134, R31, R110 ;  /* 0x0000006e1f867220 */ /* 0x000fe40000410000 */
[----:B------:R-:W-:Y:S01]  /*3400*/  FFMA.FTZ R163, R121, R146, -R156 ;  /* 0x0000009279a37223 */ /* 0x000fe2000001089c */
[----:B------:R-:W-:Y:S01]  /*3410*/  SHFL.IDX PT, R157, R157, RZ, 0x1f ;  /* 0x00001fff9d9d7589 */ /* 0x000fe200000e0000 */
[----:B------:R-:W-:Y:S02]  /*3420*/  FFMA.FTZ R162, R6, R133, R162 ;  /* 0x0000008506a27223 */ /* 0x000fe400000100a2 */
[----:B------:R-:W-:Y:S01]  /*3430*/  FFMA.FTZ R133, R108, -R134, R133 ;  /* 0x800000866c857223 */ /* 0x000fe20000010085 */
[----:B------:R-:W4:Y:S01]  /*3440*/  SHFL.DOWN PT, R156, R155, 0x1, 0x1f ;  /* 0x08201f009b9c7f89 */ /* 0x000f2200000e0000 */
[----:B------:R-:W-:-:S02]  /*3450*/  FFMA.FTZ R158, R6, -R161, R158 ;  /* 0x800000a1069e7223 */ /* 0x000fc4000001009e */
[----:B------:R-:W-:Y:S01]  /*3460*/  FFMA.FTZ R134, R112, -R134, R161 ;  /* 0x8000008670867223 */ /* 0x000fe200000100a1 */
[----:B------:R-:W5:Y:S01]  /*3470*/  SHFL.IDX PT, R153, R153, RZ, 0x1f ;  /* 0x00001fff99997589 */ /* 0x000f6200000e0000 */
[----:B------:R-:W-:Y:S02]  /*3480*/  FFMA.FTZ R161, R120, R145, R163 ;  /* 0x0000009178a17223 */ /* 0x000fe400000100a3 */
[----:B------:R-:W-:Y:S01]  /*3490*/  FMUL.FTZ R145, R28, R111 ;  /* 0x0000006f1c917220 */ /* 0x000fe20000410000 */
[----:B------:R-:W2:Y:S01]  /*34a0*/  SHFL.IDX PT, R155, R155, RZ, 0x1f ;  /* 0x00001fff9b9b7589 */ /* 0x000ea200000e0000 */
[-C--:B------:R-:W-:Y:S02]  /*34b0*/  FMUL.FTZ R163, R123, R146.reuse ;  /* 0x000000927ba37220 */ /* 0x080fe40000410000 */
[----:B------:R-:W-:Y:S02]  /*34c0*/  FFMA.FTZ R162, R5, R146, R162 ;  /* 0x0000009205a27223 */ /* 0x000fe400000100a2 */
[----:B------:R-:W-:-:S02]  /*34d0*/  FFMA.FTZ R146, R119, -R145, R146 ;  /* 0x8000009177927223 */ /* 0x000fc40000010092 */
[-C--:B------:R-:W-:Y:S02]  /*34e0*/  FFMA.FTZ R158, R5, -R160.reuse, R158 ;  /* 0x800000a0059e7223 */ /* 0x080fe4000001009e */
[----:B------:R-:W-:Y:S02]  /*34f0*/  FFMA.FTZ R163, R121, R160, R163 ;  /* 0x000000a079a37223 */ /* 0x000fe400000100a3 */
[----:B------:R-:W-:Y:S02]  /*3500*/  FFMA.FTZ R145, R113, -R145, R160 ;  /* 0x8000009171917223 */ /* 0x000fe400000100a0 */
[C---:B0-----:R-:W-:Y:S02]  /*3510*/  @P1 FMUL.FTZ R160, R150.reuse, R151 ;  /* 0x0000009796a01220 */ /* 0x041fe40000410000 */
[-C--:B-12---:R-:W-:Y:S02]  /*3520*/  @P1 FMUL.FTZ R164, R150, R154.reuse ;  /* 0x0000009a96a41220 */ /* 0x086fe40000410000 */
[----:B---3--:R-:W-:-:S02]  /*3530*/  @P1 FFMA.FTZ R165, R147, R154, -R160 ;  /* 0x0000009a93a51223 */ /* 0x008fc400000108a0 */
[----:B------:R-:W-:Y:S02]  /*3540*/  @P1 FFMA.FTZ R164, R147, R151, R164 ;  /* 0x0000009793a41223 */ /* 0x000fe400000100a4 */
[----:B------:R-:W-:Y:S02]  /*3550*/  FMUL.FTZ R160, R29, R120 ;  /* 0x000000781da07220 */ /* 0x000fe40000410000 */
[----:B------:R-:W-:Y:S02]  /*3560*/  @P1 FADD.FTZ R154, R159, R165 ;  /* 0x000000a59f9a1221 */ /* 0x000fe40000010000 */
[----:B----4-:R-:W-:Y:S02]  /*3570*/  @P1 FADD.FTZ R151, R156, R164 ;  /* 0x000000a49c971221 */ /* 0x010fe40000010000 */
[----:B------:R-:W-:Y:S02]  /*3580*/  FFMA.FTZ R163, R120, R127, R163 ;  /* 0x0000007f78a37223 */ /* 0x000fe400000100a3 */
[----:B------:R-:W-:-:S02]  /*3590*/  FMUL.FTZ R127, R4, R161 ;  /* 0x000000a1047f7220 */ /* 0x000fc40000410000 */
[----:B------:R-:W-:Y:S02]  /*35a0*/  FFMA.FTZ R147, R118, -R160, R161 ;  /* 0x800000a076937223 */ /* 0x000fe400000100a1 */
[-C--:B------:R-:W-:Y:S02]  /*35b0*/  FMUL.FTZ R161, R154, -R51.reuse ;  /* 0x800000339aa17220 */ /* 0x080fe40000410000 */
[----:B------:R-:W-:Y:S02]  /*35c0*/  FMUL.FTZ R159, R151, -R51 ;  /* 0x80000033979f7220 */ /* 0x000fe40000410000 */
[----:B------:R-:W-:Y:S02]  /*35d0*/  FMUL.FTZ R156, R157, R47 ;  /* 0x0000002f9d9c7220 */ /* 0x000fe40000410000 */
[----:B------:R-:W-:Y:S02]  /*35e0*/  FADD.FTZ R150, R162, R127 ;  /* 0x0000007fa2967221 */ /* 0x000fe40000010000 */
[----:B------:R-:W-:-:S02]  /*35f0*/  FFMA.FTZ R161, R151, R50, R161 ;  /* 0x0000003297a17223 */ /* 0x000fc400000100a1 */
[----:B------:R-:W-:Y:S02]  /*3600*/  FFMA.FTZ R127, R122, -R160, R163 ;  /* 0x800000a07a7f7223 */ /* 0x000fe400000100a3 */
[----:B------:R-:W-:Y:S02]  /*3610*/  FFMA.FTZ R159, R154, R50, -R159 ;  /* 0x000000329a9f7223 */ /* 0x000fe4000001089f */
[-C--:B------:R-:W-:Y:S02]  /*3620*/  FMUL.FTZ R160, R157, R46.reuse ;  /* 0x0000002e9da07220 */ /* 0x080fe40000410000 */
[----:B-----5:R-:W-:Y:S02]  /*3630*/  FFMA.FTZ R51, R153, R46, -R156 ;  /* 0x0000002e99337223 */ /* 0x020fe4000001089c */
[----:B------:R-:W-:Y:S02]  /*3640*/  FMUL.FTZ R46, R157, R45 ;  /* 0x0000002d9d2e7220 */ /* 0x000fe40000410000 */
[----:B------:R-:W-:-:S02]  /*3650*/  FADD.FTZ R136, -R136, R161 ;  /* 0x000000a188887221 */ /* 0x000fc40000010100 */
[----:B------:R-:W-:Y:S02]  /*3660*/  FADD.FTZ R144, R144, R159 ;  /* 0x0000009f90907221 */ /* 0x000fe40000010000 */
[-C--:B------:R-:W-:Y:S02]  /*3670*/  FMUL.FTZ R154, R157, R44.reuse ;  /* 0x0000002c9d9a7220 */ /* 0x080fe40000410000 */
[C---:B------:R-:W-:Y:S02]  /*3680*/  FFMA.FTZ R44, R153.reuse, R44, -R46 ;  /* 0x0000002c992c7223 */ /* 0x040fe4000001082e */
[----:B------:R-:W-:Y:S02]  /*3690*/  FFMA.FTZ R50, R153, R47, R160 ;  /* 0x0000002f99327223 */ /* 0x000fe400000100a0 */
[C---:B------:R-:W-:Y:S02]  /*36a0*/  FMUL.FTZ R46, R123.reuse, -R136 ;  /* 0x800000887b2e7220 */ /* 0x040fe40000410000 */
[----:B------:R-:W-:-:S02]  /*36b0*/  FMUL.FTZ R47, R123, -R144 ;  /* 0x800000907b2f7220 */ /* 0x000fc40000410000 */
[----:B------:R-:W-:Y:S02]  /*36c0*/  FFMA.FTZ R45, R153, R45, R154 ;  /* 0x0000002d992d7223 */ /* 0x000fe4000001009a */
[C---:B------:R-:W-:Y:S01]  /*36d0*/  FFMA.FTZ R123, R121.reuse, R144, -R46 ;  /* 0x00000090797b7223 */ /* 0x040fe2000001082e */
[----:B------:R-:W-:Y:S01]  /*36e0*/  P2R R46, PR, RZ, 0x1 ;  /* 0x00000001ff2e7803 */ /* 0x000fe20000000000 */
[----:B------:R-:W-:Y:S01]  /*36f0*/  FFMA.FTZ R154, R121, R136, R47 ;  /* 0x00000088799a7223 */ /* 0x000fe2000001002f */
[----:B------:R-:W-:Y:S01]  /*3700*/  SHF.L.U32 R121, R59, 0x4, RZ ;  /* 0x000000043b797819 */ /* 0x000fe200000006ff */
[----:B------:R-:W-:Y:S02]  /*3710*/  FADD.FTZ R96, R96, R123 ;  /* 0x0000007b60607221 */ /* 0x000fe40000010000 */
[----:B------:R-:W-:Y:S01]  /*3720*/  FADD.FTZ R97, -R97, R154 ;  /* 0x0000009a61617221 */ /* 0x000fe20000010100 */
[----:B------:R-:W-:Y:S01]  /*3730*/  LEA.HI.SX32 R121, R121, R121, 0x1b ;  /* 0x0000007979797211 */ /* 0x000fe200078fdaff */
[----:B------:R-:W-:-:S02]  /*3740*/  FADD.FTZ R47, R155, R50 ;  /* 0x000000329b2f7221 */ /* 0x000fc40000010000 */
[CC--:B------:R-:W-:Y:S02]  /*3750*/  FMUL.FTZ R50, R114.reuse, -R96.reuse ;  /* 0x8000006072327220 */ /* 0x0c0fe40000410000 */
[-C--:B------:R-:W-:Y:S02]  /*3760*/  FMUL.FTZ R114, R114, -R97.reuse ;  /* 0x8000006172727220 */ /* 0x080fe40000410000 */
[----:B------:R-:W-:Y:S02]  /*3770*/  FADD.FTZ R46, R152, R51 ;  /* 0x00000033982e7221 */ /* 0x000fe40000010000 */
[C---:B------:R-:W-:Y:S02]  /*3780*/  FFMA.FTZ R152, R115.reuse, R97, R50 ;  /* 0x0000006173987223 */ /* 0x040fe40000010032 */
[----:B------:R-:W-:Y:S01]  /*3790*/  FFMA.FTZ R115, R115, R96, -R114 ;  /* 0x0000006073737223 */ /* 0x000fe20000010872 */
[----:B------:R0:W-:Y:S01]  /*37a0*/  @!P0 STS.128 [R2.X16+0x21b0], R44 ;  /* 0x0021b02c02008388 */ /* 0x0001e2000000cc00 */
[----:B------:R-:W-:-:S02]  /*37b0*/  FMUL.FTZ R160, R29, R136 ;  /* 0x000000881da07220 */ /* 0x000fc40000410000 */
[----:B------:R-:W-:Y:S02]  /*37c0*/  FADD.FTZ R125, -R125, R152 ;  /* 0x000000987d7d7221 */ /* 0x000fe40000010100 */
[----:B------:R-:W-:Y:S02]  /*37d0*/  FADD.FTZ R124, R124, R115 ;  /* 0x000000737c7c7221 */ /* 0x000fe40000010000 */
[----:B------:R-:W-:Y:S02]  /*37e0*/  FMUL.FTZ R156, R29, R144 ;  /* 0x000000901d9c7220 */ /* 0x000fe40000410000 */
[----:B------:R-:W-:Y:S02]  /*37f0*/  FMUL.FTZ R51, R127, R160 ;  /* 0x000000a07f337220 */ /* 0x000fe40000410000 */
[----:B------:R-:W-:Y:S02]  /*3800*/  FMUL.FTZ R154, R28, R97 ;  /* 0x000000611c9a7220 */ /* 0x000fe40000410000 */
[----:B------:R-:W-:-:S02]  /*3810*/  FFMA.FTZ R50, R147, R156, R51 ;  /* 0x0000009c93327223 */ /* 0x000fc40000010033 */
[----:B------:R-:W-:Y:S02]  /*3820*/  FMUL.FTZ R152, R28, R96 ;  /* 0x000000601c987220 */ /* 0x000fe40000410000 */
[CC--:B0-----:R-:W-:Y:S02]  /*3830*/  FMUL.FTZ R44, R116.reuse, -R125.reuse ;  /* 0x8000007d742c7220 */ /* 0x0c1fe40000410000 */
[-C--:B------:R-:W-:Y:S02]  /*3840*/  FMUL.FTZ R116, R116, -R124.reuse ;  /* 0x8000007c74747220 */ /* 0x080fe40000410000 */
[C---:B------:R-:W-:Y:S02]  /*3850*/  FFMA.FTZ R46, R117.reuse, R124, -R44 ;  /* 0x0000007c752e7223 */ /* 0x040fe4000001082c */
[----:B------:R-:W-:Y:S02]  /*3860*/  FFMA.FTZ R51, R117, R125, R116 ;  /* 0x0000007d75337223 */ /* 0x000fe40000010074 */
[----:B------:R-:W-:-:S02]  /*3870*/  FADD.FTZ R135, R135, R46 ;  /* 0x0000002e87877221 */ /* 0x000fc40000010000 */
[----:B------:R-:W-:Y:S02]  /*3880*/  FADD.FTZ R51, -R140, R51 ;  /* 0x000000338c337221 */ /* 0x000fe40000010100 */
[----:B------:R-:W-:Y:S02]  /*3890*/  FMUL.FTZ R45, R145, R154 ;  /* 0x0000009a912d7220 */ /* 0x000fe40000410000 */
        /* <DEDUP_REMOVED lines=10> */
[-C--:B------:R-:W-:Y:S02]  /*3940*/  FMUL.FTZ R47, R145, R152.reuse ;  /* 0x00000098912f7220 */ /* 0x080fe40000410000 */
[----:B------:R-:W-:Y:S02]  /*3950*/  FADD.FTZ R143, -R143, R98 ;  /* 0x000000628f8f7221 */ /* 0x000fe40000010100 */
[----:B------:R-:W-:Y:S02]  /*3960*/  FMUL.FTZ R115, R31, R125 ;  /* 0x0000007d1f737220 */ /* 0x000fe40000410000 */
[----:B------:R-:W-:Y:S02]  /*3970*/  FFMA.FTZ R44, R146, R152, R45 ;  /* 0x00000098922c7223 */ /* 0x000fe4000001002d */
[----:B------:R-:W-:Y:S02]  /*3980*/  FADD.FTZ R142, R142, R101 ;  /* 0x000000658e8e7221 */ /* 0x000fe40000010000 */
[----:B------:R-:W-:-:S02]  /*3990*/  FFMA.FTZ R45, R146, R154, -R47 ;  /* 0x0000009a922d7223 */ /* 0x000fc4000001082f */
[----:B------:R-:W-:Y:S02]  /*39a0*/  FMUL.FTZ R101, R103, -R143 ;  /* 0x8000008f67657220 */ /* 0x000fe40000410000 */
[----:B------:R-:W-:Y:S02]  /*39b0*/  FMUL.FTZ R47, R31, R124 ;  /* 0x0000007c1f2f7220 */ /* 0x000fe40000410000 */
[----:B------:R-:W-:Y:S02]  /*39c0*/  FMUL.FTZ R100, R134, R115 ;  /* 0x0000007386647220 */ /* 0x000fe40000410000 */
[----:B------:R-:W-:Y:S02]  /*39d0*/  FMUL.FTZ R102, R30, R51 ;  /* 0x000000331e667220 */ /* 0x000fe40000410000 */
[C---:B------:R-:W-:Y:S02]  /*39e0*/  FMUL.FTZ R152, R111.reuse, R152 ;  /* 0x000000986f987220 */ /* 0x040fe40000410000 */
[----:B------:R-:W-:-:S02]  /*39f0*/  FMUL.FTZ R140, R111, R154 ;  /* 0x0000009a6f8c7220 */ /* 0x000fc40000410000 */
[-C--:B------:R-:W-:Y:S01]  /*3a00*/  FMUL.FTZ R103, R103, -R142.reuse ;  /* 0x8000008e67677220 */ /* 0x080fe20000410000 */
[----:B------:R0:W-:Y:S01]  /*3a10*/  STS [R121.X4+0x450], R152 ;  /* 0x0004509879007388 */ /* 0x0001e20000004800 */
[----:B------:R-:W-:Y:S02]  /*3a20*/  FFMA.FTZ R101, R104, R142, -R101 ;  /* 0x0000008e68657223 */ /* 0x000fe40000010865 */
[----:B------:R-:W-:Y:S01]  /*3a30*/  FFMA.FTZ R46, R133, R47, R100 ;  /* 0x0000002f852e7223 */ /* 0x000fe20000010064 */
[----:B------:R1:W-:Y:S01]  /*3a40*/  STS [R121.X4+0x454], R140 ;  /* 0x0004548c79007388 */ /* 0x0003e20000004800 */
[----:B------:R-:W-:Y:S02]  /*3a50*/  FMUL.FTZ R100, R30, R135 ;  /* 0x000000871e647220 */ /* 0x000fe40000410000 */
[----:B------:R-:W-:Y:S02]  /*3a60*/  FMUL.FTZ R98, R132, R102 ;  /* 0x0000006684627220 */ /* 0x000fe40000410000 */
[----:B------:R-:W-:-:S02]  /*3a70*/  FFMA.FTZ R104, R104, R143, R103 ;  /* 0x0000008f68687223 */ /* 0x000fc40000010067 */
[----:B------:R-:W-:Y:S02]  /*3a80*/  FADD.FTZ R138, R138, R101 ;  /* 0x000000658a8a7221 */ /* 0x000fe40000010000 */
[----:B0-----:R-:W-:Y:S02]  /*3a90*/  FMUL.FTZ R152, R110, R47 ;  /* 0x0000002f6e987220 */ /* 0x001fe40000410000 */
[-C--:B-1----:R-:W-:Y:S02]  /*3aa0*/  FMUL.FTZ R140, R107, R100.reuse ;  /* 0x000000646b8c7220 */ /* 0x082fe40000410000 */
[-C--:B------:R-:W-:Y:S01]  /*3ab0*/  FFMA.FTZ R98, R131, R100.reuse, R98 ;  /* 0x0000006483627223 */ /* 0x080fe20000010062 */
[----:B------:R0:W-:Y:S01]  /*3ac0*/  STS [R121.X4+0x448], R152 ;  /* 0x0004489879007388 */ /* 0x0001e20000004800 */
[----:B------:R-:W-:Y:S02]  /*3ad0*/  FMUL.FTZ R100, R132, R100 ;  /* 0x0000006484647220 */ /* 0x000fe40000410000 */
[----:B------:R-:W-:Y:S01]  /*3ae0*/  FADD.FTZ R141, -R141, R104 ;  /* 0x000000688d8d7221 */ /* 0x000fe20000010100 */
[----:B------:R-:W-:Y:S01]  /*3af0*/  STS [R121.X4+0x440], R140 ;  /* 0x0004408c79007388 */ /* 0x000fe20000004800 */
[----:B------:R-:W-:-:S02]  /*3b00*/  FMUL.FTZ R101, R105, -R138 ;  /* 0x8000008a69657220 */ /* 0x000fc40000410000 */
[-C--:B------:R-:W-:Y:S02]  /*3b10*/  FFMA.FTZ R100, R131, R102.reuse, -R100 ;  /* 0x0000006683647223 */ /* 0x080fe40000010864 */
[-C--:B------:R-:W-:Y:S02]  /*3b20*/  FMUL.FTZ R105, R105, -R141.reuse ;  /* 0x8000008d69697220 */ /* 0x080fe40000410000 */
[----:B0-----:R-:W-:Y:S02]  /*3b30*/  FMUL.FTZ R152, R107, R102 ;  /* 0x000000666b987220 */ /* 0x001fe40000410000 */
[----:B------:R-:W-:Y:S02]  /*3b40*/  FFMA.FTZ R102, R106, R141, R101 ;  /* 0x0000008d6a667223 */ /* 0x000fe40000010065 */
[----:B------:R-:W-:Y:S01]  /*3b50*/  FMUL.FTZ R116, R134, R47 ;  /* 0x0000002f86747220 */ /* 0x000fe20000410000 */
[----:B------:R-:W-:Y:S01]  /*3b60*/  STS [R121.X4+0x444], R152 ;  /* 0x0004449879007388 */ /* 0x000fe20000004800 */
[----:B------:R-:W-:-:S02]  /*3b70*/  FMUL.FTZ R123, R33, R137 ;  /* 0x00000089217b7220 */ /* 0x000fc40000410000 */
[----:B------:R-:W-:Y:S02]  /*3b80*/  FFMA.FTZ R105, R106, R138, -R105 ;  /* 0x0000008a6a697223 */ /* 0x000fe40000010869 */
[----:B------:R-:W-:Y:S02]  /*3b90*/  FADD.FTZ R149, -R149, R102 ;  /* 0x0000006695957221 */ /* 0x000fe40000010100 */
[-C--:B------:R-:W-:Y:S02]  /*3ba0*/  FMUL.FTZ R154, R110, R115.reuse ;  /* 0x000000736e9a7220 */ /* 0x080fe40000410000 */
[----:B------:R-:W-:Y:S02]  /*3bb0*/  FFMA.FTZ R47, R133, R115, -R116 ;  /* 0x00000073852f7223 */ /* 0x000fe40000010874 */
[----:B------:R-:W-:Y:S01]  /*3bc0*/  FMUL.FTZ R115, R33, R139 ;  /* 0x0000008b21737220 */ /* 0x000fe20000410000 */
[----:B------:R-:W-:Y:S01]  /*3bd0*/  STS [R121.X4+0x44c], R154 ;  /* 0x00044c9a79007388 */ /* 0x000fe20000004800 */
[----:B------:R-:W-:-:S02]  /*3be0*/  FMUL.FTZ R104, R130, R123 ;  /* 0x0000007b82687220 */ /* 0x000fc40000410000 */
[----:B------:R-:W-:Y:S02]  /*3bf0*/  FADD.FTZ R148, R148, R105 ;  /* 0x0000006994947221 */ /* 0x000fe40000010000 */
[----:B------:R-:W-:Y:S02]  /*3c00*/  FMUL.FTZ R102, R34, R149 ;  /* 0x0000009522667220 */ /* 0x000fe40000410000 */
[-C--:B------:R-:W-:Y:S02]  /*3c10*/  FFMA.FTZ R103, R129, R115.reuse, R104 ;  /* 0x0000007381677223 */ /* 0x080fe40000010068 */
[----:B------:R-:W-:Y:S02]  /*3c20*/  FMUL.FTZ R106, R130, R115 ;  /* 0x00000073826a7220 */ /* 0x000fe40000410000 */
[----:B------:R-:W-:Y:S02]  /*3c30*/  FMUL.FTZ R105, R35, R141 ;  /* 0x0000008d23697220 */ /* 0x000fe40000410000 */
[----:B------:R-:W-:-:S02]  /*3c40*/  FMUL.FTZ R104, R34, R148 ;  /* 0x0000009422687220 */ /* 0x000fc40000410000 */
[----:B------:R-:W-:Y:S02]  /*3c50*/  FMUL.FTZ R117, R91, R102 ;  /* 0x000000665b757220 */ /* 0x000fe40000410000 */
[----:B------:R-:W-:Y:S02]  /*3c60*/  FMUL.FTZ R116, R88, R115 ;  /* 0x0000007358747220 */ /* 0x000fe40000410000 */
[----:B------:R-:W-:Y:S02]  /*3c70*/  FFMA.FTZ R101, R129, R123, -R106 ;  /* 0x0000007b81657223 */ /* 0x000fe4000001086a */
[----:B------:R-:W-:Y:S01]  /*3c80*/  FMUL.FTZ R115, R35, R138 ;  /* 0x0000008a23737220 */ /* 0x000fe20000410000 */
[----:B------:R0:W-:Y:S01]  /*3c90*/  STS [R121.X4+0x438], R116 ;  /* 0x0004387479007388 */ /* 0x0001e20000004800 */
[----:B------:R-:W-:Y:S02]  /*3ca0*/  FMUL.FTZ R106, R93, R105 ;  /* 0x000000695d6a7220 */ /* 0x000fe40000410000 */
[----:B------:R-:W-:-:S02]  /*3cb0*/  FFMA.FTZ R117, R90, R104, R117 ;  /* 0x000000685a757223 */ /* 0x000fc40000010075 */
[----:B------:R-:W-:Y:S02]  /*3cc0*/  FMUL.FTZ R114, R127, R156 ;  /* 0x0000009c7f727220 */ /* 0x000fe40000410000 */
[----:B------:R-:W-:Y:S02]  /*3cd0*/  FFMA.FTZ R106, R92, R115, R106 ;  /* 0x000000735c6a7223 */ /* 0x000fe4000001006a */
[----:B------:R-:W-:Y:S02]  /*3ce0*/  FADD.FTZ R117, RZ, R117 ;  /* 0x00000075ff757221 */ /* 0x000fe40000010000 */
[----:B------:R-:W-:Y:S02]  /*3cf0*/  FMUL.FTZ R151, R32, R143 ;  /* 0x0000008f20977220 */ /* 0x000fe40000410000 */
[-C--:B------:R-:W-:Y:S02]  /*3d00*/  FMUL.FTZ R164, R120, R160.reuse ;  /* 0x000000a078a47220 */ /* 0x080fe40000410000 */
[----:B------:R-:W-:-:S02]  /*3d10*/  FFMA.FTZ R114, R147, R160, -R114 ;  /* 0x000000a093727223 */ /* 0x000fc40000010872 */
[----:B------:R-:W-:Y:S01]  /*3d20*/  FMUL.FTZ R160, R88, R123 ;  /* 0x0000007b58a07220 */ /* 0x000fe20000410000 */
[----:B------:R1:W-:Y:S01]  /*3d30*/  STS [R121.X4+0x45c], R164 ;  /* 0x00045ca479007388 */ /* 0x0003e20000004800 */
[----:B------:R-:W-:Y:S02]  /*3d40*/  FMUL.FTZ R123, R32, R142 ;  /* 0x0000008e207b7220 */ /* 0x000fe40000410000 */
[----:B0-----:R-:W-:Y:S01]  /*3d50*/  FADD.FTZ R116, R117, R106 ;  /* 0x0000006a75747221 */ /* 0x001fe20000010000 */
[----:B------:R1:W-:Y:S01]  /*3d60*/  STS [R121.X4+0x43c], R160 ;  /* 0x00043ca079007388 */ /* 0x0003e20000004800 */
[C---:B------:R-:W-:Y:S02]  /*3d70*/  FMUL.FTZ R140, R128.reuse, R151 ;  /* 0x00000097808c7220 */ /* 0x040fe40000410000 */
[----:B------:R-:W-:Y:S02]  /*3d80*/  FMUL.FTZ R117, R91, R104 ;  /* 0x000000685b757220 */ /* 0x000fe40000410000 */
[----:B------:R-:W-:-:S02]  /*3d90*/  FMUL.FTZ R152, R128, R123 ;  /* 0x0000007b80987220 */ /* 0x000fc40000410000 */
[----:B------:R-:W-:Y:S02]  /*3da0*/  FFMA.FTZ R153, R126, R123, R140 ;  /* 0x0000007b7e997223 */ /* 0x000fe4000001008c */
[----:B------:R-:W-:Y:S02]  /*3db0*/  FMUL.FTZ R106, R93, R115 ;  /* 0x000000735d6a7220 */ /* 0x000fe40000410000 */
[----:B------:R-:W-:Y:S02]  /*3dc0*/  FFMA.FTZ R117, R90, R102, -R117 ;  /* 0x000000665a757223 */ /* 0x000fe40000010875 */
[----:B------:R-:W-:Y:S02]  /*3dd0*/  FMUL.FTZ R154, R89, R123 ;  /* 0x0000007b599a7220 */ /* 0x000fe40000410000 */
[----:B------:R-:W-:Y:S02]  /*3de0*/  FFMA.FTZ R123, R126, R151, -R152 ;  /* 0x000000977e7b7223 */ /* 0x000fe40000010898 */
[----:B------:R-:W-:Y:S01]  /*3df0*/  FFMA.FTZ R106, R92, R105, -R106 ;  /* 0x000000695c6a7223 */ /* 0x000fe2000001086a */
[----:B------:R1:W-:Y:S01]  /*3e00*/  STS [R121.X4+0x430], R154 ;  /* 0x0004309a79007388 */ /* 0x0003e20000004800 */
[----:B------:R-:W-:-:S02]  /*3e10*/  FADD.FTZ R117, RZ, R117 ;  /* 0x00000075ff757221 */ /* 0x000fc40000010000 */
[----:B------:R-:W-:Y:S02]  /*3e20*/  FADD.FTZ R152, R116, R153 ;  /* 0x0000009974987221 */ /* 0x000fe40000010000 */
[----:B------:R-:W-:Y:S01]  /*3e30*/  FMUL.FTZ R116, R74, R105 ;  /* 0x000000694a747220 */ /* 0x000fe20000410000 */
[----:B------:R-:W-:Y:S01]  /*3e40*/  MOV R105, 0xffffff00 ;  /* 0xffffff0000697802 */ /* 0x000fe20000000f00 */
[----:B------:R-:W-:Y:S02]  /*3e50*/  FADD.FTZ R106, R117, R106 ;  /* 0x0000006a756a7221 */ /* 0x000fe40000010000 */
[----:B------:R-:W-:Y:S01]  /*3e60*/  FADD.FTZ R103, R152, R103 ;  /* 0x0000006798677221 */ /* 0x000fe20000010000 */
[----:B------:R1:W-:Y:S01]  /*3e70*/  STS [R121.X4+0x42c], R116 ;  /* 0x00042c7479007388 */ /* 0x0003e20000004800 */
[----:B------:R-:W-:Y:S02]  /*3e80*/  FADD.FTZ R106, R106, R123 ;  /* 0x0000007b6a6a7221 */ /* 0x000fe40000010000 */
[----:B------:R-:W-:-:S02]  /*3e90*/  FADD.FTZ R103, R103, R98 ;  /* 0x0000006267677221 */ /* 0x000fc40000010000 */
[----:B------:R-:W-:Y:S02]  /*3ea0*/  IMAD R98, R70, R105, c[0x0][0x168] ;  /* 0x00005a0046627624 */ /* 0x000fe400078e0269 */
[----:B------:R-:W-:Y:S01]  /*3eb0*/  FADD.FTZ R101, R106, R101 ;  /* 0x000000656a657221 */ /* 0x000fe20000010000 */
[----:B------:R-:W-:Y:S01]  /*3ec0*/  SHF.L.U32 R106, R70, 0x9, RZ ;  /* 0x00000009466a7819 */ /* 0x000fe200000006ff */
[----:B------:R-:W-:Y:S01]  /*3ed0*/  FMUL.FTZ R162, R120, R156 ;  /* 0x0000009c78a27220 */ /* 0x000fe20000410000 */
[----:B------:R-:W-:Y:S01]  /*3ee0*/  LEA R70, R98, -R59, 0x1 ;  /* 0x8000003b62467211 */ /* 0x000fe200078e08ff */
[----:B------:R-:W-:Y:S01]  /*3ef0*/  FMUL.FTZ R156, R89, R151 ;  /* 0x00000097599c7220 */ /* 0x000fe20000410000 */
[----:B------:R-:W-:Y:S01]  /*3f00*/  IADD3 R98, R59, 0x20, RZ ;  /* 0x000000203b627810 */ /* 0x000fe20007ffe0ff */
[----:B------:R-:W-:Y:S01]  /*3f10*/  FMUL.FTZ R140, R74, R115 ;  /* 0x000000734a8c7220 */ /* 0x000fe20000410000 */
[C---:B------:R-:W-:Y:S01]  /*3f20*/  ISETP.GE.AND P0, PT, R70.reuse, 0x1, PT ;  /* 0x000000014600780c */ /* 0x040fe20003f06270 */
[C---:B------:R-:W-:Y:S01]  /*3f30*/  FMUL.FTZ R104, R75.reuse, R104 ;  /* 0x000000684b687220 */ /* 0x040fe20000410000 */
[----:B------:R1:W-:Y:S01]  /*3f40*/  STS [R121.X4+0x458], R162 ;  /* 0x000458a279007388 */ /* 0x0003e20000004800 */
[----:B------:R-:W-:Y:S01]  /*3f50*/  FMUL.FTZ R102, R75, R102 ;  /* 0x000000664b667220 */ /* 0x000fe20000410000 */
[----:B------:R-:W-:Y:S01]  /*3f60*/  ISETP.GE.AND P1, PT, R70, 0x21, PT ;  /* 0x000000214600780c */ /* 0x000fe20003f26270 */
[----:B------:R-:W-:Y:S01]  /*3f70*/  FADD.FTZ R100, R101, R100 ;  /* 0x0000006465647221 */ /* 0x000fe20000010000 */
[----:B------:R1:W-:Y:S01]  /*3f80*/  STS [R121.X4+0x434], R156 ;  /* 0x0004349c79007388 */ /* 0x0003e20000004800 */
[----:B------:R-:W-:Y:S01]  /*3f90*/  FADD.FTZ R103, R103, R46 ;  /* 0x0000002e67677221 */ /* 0x000fe20000010000 */
[----:B------:R-:W-:Y:S01]  /*3fa0*/  IADD3 R46, P2, R106, R59, RZ ;  /* 0x0000003b6a2e7210 */ /* 0x000fe20007f5e0ff */
[----:B------:R-:W-:Y:S01]  /*3fb0*/  FMUL.FTZ R163, R4, R163 ;  /* 0x000000a304a37220 */ /* 0x000fe20000410000 */
[----:B------:R1:W-:Y:S01]  /*3fc0*/  STS [R121.X4+0x428], R140 ;  /* 0x0004288c79007388 */ /* 0x0003e20000004800 */
[----:B------:R-:W-:Y:S01]  /*3fd0*/  FADD.FTZ R100, R100, R47 ;  /* 0x0000002f64647221 */ /* 0x000fe20000010000 */
[----:B------:R-:W-:Y:S01]  /*3fe0*/  LEA.HI.X.SX32 R47, R106, RZ, 0x1, P2 ;  /* 0x000000ff6a2f7211 */ /* 0x000fe200010f0eff */
[----:B------:R-:W-:Y:S01]  /*3ff0*/  FADD.FTZ R158, R158, -R163 ;  /* 0x800000a39e9e7221 */ /* 0x000fe20000010000 */
[----:B------:R1:W-:Y:S01]  /*4000*/  STS [R121.X4+0x420], R104 ;  /* 0x0004206879007388 */ /* 0x0003e20000004800 */
[----:B------:R-:W-:-:S02]  /*4010*/  FADD.FTZ R115, R103, R44 ;  /* 0x0000002c67737221 */ /* 0x000fc40000010000 */
[----:B------:R-:W-:Y:S01]  /*4020*/  FADD.FTZ R117, R100, R45 ;  /* 0x0000002d64757221 */ /* 0x000fe20000010000 */
[----:B------:R1:W-:Y:S04]  /*4030*/  STS [R121.X4+0x424], R102 ;  /* 0x0004246679007388 */ /* 0x0003e80000004800 */
[----:B------:R-:W-:Y:S06]  /*4040*/  BAR.SYNC.DEFER_BLOCKING 0x0 ;  /* 0x0000000000007b1d */ /* 0x000fec0000010000 */
[----:B------:R-:W-:Y:S05]  /*4050*/  @!P0 BRA `(.L_x_12498) ;  /* 0x0000016000008947 */ /* 0x000fea0003800000 */
[----:B-1----:R-:W-:Y:S01]  /*4060*/  LEA.HI.SX32 R100, R59, R59, 0x1b ;  /* 0x0000003b3b647211 */ /* 0x002fe200078fdaff */
[----:B------:R-:W-:Y:S01]  /*4070*/  IMAD R102, R62, c[0x0][0x2a0], RZ ;  /* 0x0000a8003e667a24 */ /* 0x000fe200078e02ff */
[----:B------:R-:W-:Y:S01]  /*4080*/  ULDC.64 UR4, c[0x0][0x298] ;  /* 0x0000a60000047ab9 */ /* 0x000fe20000000a00 */
[C---:B------:R-:W-:Y:S01]  /*4090*/  IMAD.WIDE.U32 R44, R63.reuse, c[0x0][0x2a0], RZ ;  /* 0x0000a8003f2c7a25 */ /* 0x040fe200078e00ff */
[----:B------:R-:W-:Y:S01]  /*40a0*/  USHF.R.U32.HI UR8, URZ, 0x1, UR5 ;  /* 0x000000013f087899 */ /* 0x000fe20008011605 */
[----:B------:R-:W0:Y:S01]  /*40b0*/  LDS R101, [R100.X4+0x420] ;  /* 0x0004200064657984 */ /* 0x000e220000004800 */
[----:B------:R-:W-:Y:S01]  /*40c0*/  USHF.R.U64 UR4, UR4, 0x1, UR5 ;  /* 0x0000000104047899 */ /* 0x000fe20008001205 */
[----:B------:R-:W-:-:S02]  /*40d0*/  IMAD R103, R63, c[0x0][0x2a4], R102 ;  /* 0x0000a9003f677a24 */ /* 0x000fc400078e0266 */
[----:B------:R-:W-:Y:S02]  /*40e0*/  IMAD R71, R71, c[0x0][0x2b0], RZ ;  /* 0x0000ac0047477a24 */ /* 0x000fe400078e02ff */
        /* <DEDUP_REMOVED lines=13> */
.L_x_12498:
[----:B-1----:R-:W-:Y:S05]  /*41c0*/  BSYNC B0 ;  /* 0x0000000000007941 */ /* 0x002fea0003800000 */
.L_x_12497:
[----:B------:R-:W-:Y:S01]  /*41d0*/  LEA.HI.SX32 R98, R98, R59, 0x1b ;  /* 0x0000003b62627211 */ /* 0x000fe200078fdaff */
[----:B------:R-:W-:Y:S01]  /*41e0*/  BSSY B0, `(.L_x_12499) ;  /* 0x0000008000007945 */ /* 0x000fe20003800000 */
[----:B------:R-:W-:Y:S01]  /*41f0*/  FADD.FTZ R50, R115, R50 ;  /* 0x0000003273327221 */ /* 0x000fe20000010000 */
[----:B0-----:R-:W-:Y:S01]  /*4200*/  IADD3 R44, R59, 0x40, RZ ;  /* 0x000000403b2c7810 */ /* 0x001fe20007ffe0ff */
[----:B------:R-:W-:Y:S01]  /*4210*/  FADD.FTZ R114, R117, R114 ;  /* 0x0000007275727221 */ /* 0x000fe20000010000 */
[----:B------:R0:W1:Y:S01]  /*4220*/  LDS R45, [R98.X4+0x4a0] ;  /* 0x0004a000622d7984 */ /* 0x0000620000004800 */
[----:B------:R-:W-:Y:S01]  /*4230*/  IADD3 R46, R59, 0x60, RZ ;  /* 0x000000603b2e7810 */ /* 0x000fe20007ffe0ff */
[----:B------:R-:W-:Y:S05]  /*4240*/  @!P1 BRA `(.L_x_12500) ;  /* 0x0000001000009947 */ /* 0x000fea0003800000 */
[----:B-1----:R1:W-:Y:S02]  /*4250*/  RED.E.ADD.F32.FTZ.RN.STRONG.GPU [R48.64+-0x780], R45 ;  /* 0xfff8802d3000798e */ /* 0x0023e4000c10e786 */
.L_x_12500:
[----:B------:R-:W-:Y:S05]  /*4260*/  BSYNC B0 ;  /* 0x0000000000007941 */ /* 0x000fea0003800000 */
.L_x_12499:
        /* <DEDUP_REMOVED lines=14> */
.L_x_12502:
[----:B0-----:R-:W-:Y:S05]  /*4350*/  BSYNC B0 ;  /* 0x0000000000007941 */ /* 0x001fea0003800000 */
.L_x_12501:
[----:B-1----:R0:W1:Y:S01]  /*4360*/  LDS R45, [R46.X4+0x5a0] ;  /* 0x0005a0002e2d7984 */ /* 0x0020620000004800 */
[----:B------:R-:W-:Y:S01]  /*4370*/  BSSY B0, `(.L_x_12503) ;  /* 0x0000005000007945 */ /* 0x000fe20003800000 */
[----:B------:R-:W-:-:S02]  /*4380*/  IADD3 R44, R59, 0xa0, RZ ;  /* 0x000000a03b2c7810 */ /* 0x000fc40007ffe0ff */
[----:B------:R-:W-:Y:S01]  /*4390*/  LEA.HI.SX32 R98, R98, R59, 0x1b ;  /* 0x0000003b62627211 */ /* 0x000fe200078fdaff */
[----:B------:R-:W-:Y:S05]  /*43a0*/  @!P0 BRA `(.L_x_12504) ;  /* 0x0000001000008947 */ /* 0x000fea0003800000 */
[----:B-1----:R1:W-:Y:S02]  /*43b0*/  RED.E.ADD.F32.FTZ.RN.STRONG.GPU [R48.64+-0x680], R45 ;  /* 0xfff9802d3000798e */ /* 0x0023e4000c10e786 */
.L_x_12504:
[----:B------:R-:W-:Y:S05]  /*43c0*/  BSYNC B0 ;  /* 0x0000000000007941 */ /* 0x000fea0003800000 */
.L_x_12503:
[----:B-1----:R1:W2:Y:S01]  /*43d0*/  LDS R45, [R98.X4+0x620] ;  /* 0x00062000622d7984 */ /* 0x0022a20000004800 */
[----:B------:R-:W-:Y:S01]  /*43e0*/  BSSY B0, `(.L_x_12505) ;  /* 0x0000005000007945 */ /* 0x000fe20003800000 */
[----:B0-----:R-:W-:Y:S02]  /*43f0*/  IADD3 R46, R59, 0xc0, RZ ;  /* 0x000000c03b2e7810 */ /* 0x001fe40007ffe0ff */
[----:B------:R-:W-:Y:S01]  /*4400*/  LEA.HI.SX32 R44, R44, R59, 0x1b ;  /* 0x0000003b2c2c7211 */ /* 0x000fe200078fdaff */
[----:B------:R-:W-:Y:S05]  /*4410*/  @!P1 BRA `(.L_x_12506) ;  /* 0x0000001000009947 */ /* 0x000fea0003800000 */
[----:B--2---:R0:W-:Y:S02]  /*4420*/  RED.E.ADD.F32.FTZ.RN.STRONG.GPU [R48.64+-0x600], R45 ;  /* 0xfffa002d3000798e */ /* 0x0041e4000c10e786 */
.L_x_12506:
[----:B------:R-:W-:Y:S05]  /*4430*/  BSYNC B0 ;  /* 0x0000000000007941 */ /* 0x000fea0003800000 */
.L_x_12505:
[----:B0-2---:R0:W2:Y:S01]  /*4440*/  LDS R45, [R44.X4+0x6a0] ;  /* 0x0006a0002c2d7984 */ /* 0x0050a20000004800 */
[----:B------:R-:W-:Y:S01]  /*4450*/  BSSY B0, `(.L_x_12507) ;  /* 0x0000005000007945 */ /* 0x000fe20003800000 */
[----:B-1----:R-:W-:Y:S02]  /*4460*/  IADD3 R98, R59, 0xe0, RZ ;  /* 0x000000e03b627810 */ /* 0x002fe40007ffe0ff */
[----:B------:R-:W-:Y:S01]  /*4470*/  LEA.HI.SX32 R46, R46, R59, 0x1b ;  /* 0x0000003b2e2e7211 */ /* 0x000fe200078fdaff */
[----:B------:R-:W-:Y:S05]  /*4480*/  @!P2 BRA `(.L_x_12508) ;  /* 0x000000100000a947 */ /* 0x000fea0003800000 */
[----:B--2---:R1:W-:Y:S02]  /*4490*/  RED.E.ADD.F32.FTZ.RN.STRONG.GPU [R48.64+-0x580], R45 ;  /* 0xfffa802d3000798e */ /* 0x0043e4000c10e786 */
.L_x_12508:
[----:B------:R-:W-:Y:S05]  /*44a0*/  BSYNC B0 ;  /* 0x0000000000007941 */ /* 0x000fea0003800000 */
.L_x_12507:
[----:B-12---:R1:W2:Y:S01]  /*44b0*/  LDS R45, [R46.X4+0x720] ;  /* 0x000720002e2d7984 */ /* 0x0062a20000004800 */
[----:B------:R-:W-:Y:S01]  /*44c0*/  BSSY B0, `(.L_x_12509) ;  /* 0x0000005000007945 */ /* 0x000fe20003800000 */
[----:B0-----:R-:W-:-:S02]  /*44d0*/  IADD3 R44, R59, 0x100, RZ ;  /* 0x000001003b2c7810 */ /* 0x001fc40007ffe0ff */
[----:B------:R-:W-:Y:S01]  /*44e0*/  LEA.HI.SX32 R98, R98, R59, 0x1b ;  /* 0x0000003b62627211 */ /* 0x000fe200078fdaff */
[----:B------:R-:W-:Y:S05]  /*44f0*/  @!P3 BRA `(.L_x_12510) ;  /* 0x000000100000b947 */ /* 0x000fea0003800000 */
[----:B--2---:R0:W-:Y:S02]  /*4500*/  RED.E.ADD.F32.FTZ.RN.STRONG.GPU [R48.64+-0x500], R45 ;  /* 0xfffb002d3000798e */ /* 0x0041e4000c10e786 */
.L_x_12510:
[----:B------:R-:W-:Y:S05]  /*4510*/  BSYNC B0 ;  /* 0x0000000000007941 */ /* 0x000fea0003800000 */
.L_x_12509:
[----:B0-2---:R0:W2:Y:S01]  /*4520*/  LDS R45, [R98.X4+0x7a0] ;  /* 0x0007a000622d7984 */ /* 0x0050a20000004800 */
[----:B------:R-:W-:Y:S01]  /*4530*/  BSSY B0, `(.L_x_12511) ;  /* 0x0000004000007945 */ /* 0x000fe20003800000 */
[----:B------:R-:W-:Y:S01]  /*4540*/  LEA.HI.SX32 R44, R44, R59, 0x1b ;  /* 0x0000003b2c2c7211 */ /* 0x000fe200078fdaff */
[----:B------:R-:W-:Y:S05]  /*4550*/  @!P4 BRA `(.L_x_12512) ;  /* 0x000000100000c947 */ /* 0x000fea0003800000 */
[----:B--2---:R2:W-:Y:S02]  /*4560*/  RED.E.ADD.F32.FTZ.RN.STRONG.GPU [R48.64+-0x480], R45 ;  /* 0xfffb802d3000798e */ /* 0x0045e4000c10e786 */
.L_x_12512:
[----:B------:R-:W-:Y:S05]  /*4570*/  BSYNC B0 ;  /* 0x0000000000007941 */ /* 0x000fea0003800000 */
.L_x_12511:
[----:B--2---:R2:W3:Y:S01]  /*4580*/  LDS R45, [R44.X4+0x820] ;  /* 0x000820002c2d7984 */ /* 0x0044e20000004800 */
[----:B------:R-:W-:Y:S01]  /*4590*/  BSSY B0, `(.L_x_12513) ;  /* 0x0000005000007945 */ /* 0x000fe20003800000 */
[C---:B-1----:R-:W-:Y:S02]  /*45a0*/  IADD3 R46, R59.reuse, 0x120, RZ ;  /* 0x000001203b2e7810 */ /* 0x042fe40007ffe0ff */
[----:B0-----:R-:W-:Y:S01]  /*45b0*/  IADD3 R98, R59, 0x140, RZ ;  /* 0x000001403b627810 */ /* 0x001fe20007ffe0ff */
[----:B------:R-:W-:Y:S05]  /*45c0*/  @!P5 BRA `(.L_x_12514) ;  /* 0x000000100000d947 */ /* 0x000fea0003800000 */
[----:B---3--:R0:W-:Y:S02]  /*45d0*/  RED.E.ADD.F32.FTZ.RN.STRONG.GPU [R48.64+-0x400], R45 ;  /* 0xfffc002d3000798e */ /* 0x0081e4000c10e786 */
.L_x_12514:
[----:B------:R-:W-:Y:S05]  /*45e0*/  BSYNC B0 ;  /* 0x0000000000007941 */ /* 0x000fea0003800000 */
.L_x_12513:
        /* <DEDUP_REMOVED lines=14> */
.L_x_12516:
[----:B0-----:R-:W-:Y:S05]  /*46d0*/  BSYNC B0 ;  /* 0x0000000000007941 */ /* 0x001fea0003800000 */
.L_x_12515:
[----:B-1----:R0:W1:Y:S01]  /*46e0*/  LDS R45, [R98.X4+0x920] ;  /* 0x00092000622d7984 */ /* 0x0020620000004800 */
[----:B------:R-:W-:Y:S01]  /*46f0*/  BSSY B0, `(.L_x_12517) ;  /* 0x0000005000007945 */ /* 0x000fe20003800000 */
[----:B------:R-:W-:Y:S02]  /*4700*/  IADD3 R46, R59, 0x180, RZ ;  /* 0x000001803b2e7810 */ /* 0x000fe40007ffe0ff */
[----:B------:R-:W-:Y:S01]  /*4710*/  LEA.HI.SX32 R44, R44, R59, 0x1b ;  /* 0x0000003b2c2c7211 */ /* 0x000fe200078fdaff */
[----:B------:R-:W-:Y:S05]  /*4720*/  @!P0 BRA `(.L_x_12518) ;  /* 0x0000001000008947 */ /* 0x000fea0003800000 */
[----:B-1----:R1:W-:Y:S02]  /*4730*/  RED.E.ADD.F32.FTZ.RN.STRONG.GPU [R48.64+-0x300], R45 ;  /* 0xfffd002d3000798e */ /* 0x0023e4000c10e786 */
.L_x_12518:
[----:B------:R-:W-:Y:S05]  /*4740*/  BSYNC B0 ;  /* 0x0000000000007941 */ /* 0x000fea0003800000 */
.L_x_12517:
[----:B-1----:R1:W2:Y:S01]  /*4750*/  LDS R45, [R44.X4+0x9a0] ;  /* 0x0009a0002c2d7984 */ /* 0x0022a20000004800 */
[----:B------:R-:W-:Y:S01]  /*4760*/  BSSY B0, `(.L_x_12519) ;  /* 0x0000005000007945 */ /* 0x000fe20003800000 */
[----:B------:R-:W-:-:S02]  /*4770*/  IADD3 R70, R59, 0x1a0, RZ ;  /* 0x000001a03b467810 */ /* 0x000fc40007ffe0ff */
[----:B------:R-:W-:Y:S01]  /*4780*/  LEA.HI.SX32 R46, R46, R59, 0x1b ;  /* 0x0000003b2e2e7211 */ /* 0x000fe200078fdaff */
[----:B------:R-:W-:Y:S05]  /*4790*/  @!P1 BRA `(.L_x_12520) ;  /* 0x0000001000009947 */ /* 0x000fea0003800000 */
[----:B--2---:R2:W-:Y:S02]  /*47a0*/  RED.E.ADD.F32.FTZ.RN.STRONG.GPU [R48.64+-0x280], R45 ;  /* 0xfffd802d3000798e */ /* 0x0045e4000c10e786 */
.L_x_12520:
[----:B------:R-:W-:Y:S05]  /*47b0*/  BSYNC B0 ;  /* 0x0000000000007941 */ /* 0x000fea0003800000 */
.L_x_12519:
[----:B--2---:R2:W3:Y:S01]  /*47c0*/  LDS R45, [R46.X4+0xa20] ;  /* 0x000a20002e2d7984 */ /* 0x0044e20000004800 */
[----:B------:R-:W-:Y:S01]  /*47d0*/  BSSY B0, `(.L_x_12521) ;  /* 0x0000005000007945 */ /* 0x000fe20003800000 */
[----:B-1----:R-:W-:Y:S02]  /*47e0*/  IADD3 R44, R59, 0x1c0, RZ ;  /* 0x000001c03b2c7810 */ /* 0x002fe40007ffe0ff */
[----:B------:R-:W-:Y:S01]  /*47f0*/  LEA.HI.SX32 R70, R70, R59, 0x1b ;  /* 0x0000003b46467211 */ /* 0x000fe200078fdaff */
[----:B------:R-:W-:Y:S05]  /*4800*/  @!P2 BRA `(.L_x_12522) ;  /* 0x000000100000a947 */ /* 0x000fea0003800000 */
[----:B---3--:R1:W-:Y:S02]  /*4810*/  RED.E.ADD.F32.FTZ.RN.STRONG.GPU [R48.64+-0x200], R45 ;  /* 0xfffe002d3000798e */ /* 0x0083e4000c10e786 */
.L_x_12522:
[----:B------:R-:W-:Y:S05]  /*4820*/  BSYNC B0 ;  /* 0x0000000000007941 */ /* 0x000fea0003800000 */
.L_x_12521:
[----:B-1-3--:R1:W3:Y:S01]  /*4830*/  LDS R45, [R70.X4+0xaa0] ;  /* 0x000aa000462d7984 */ /* 0x00a2e20000004800 */
[----:B------:R-:W-:Y:S01]  /*4840*/  BSSY B0, `(.L_x_12523) ;  /* 0x0000005000007945 */ /* 0x000fe20003800000 */
[----:B--2---:R-:W-:Y:S02]  /*4850*/  IADD3 R46, R59, 0x1e0, RZ ;  /* 0x000001e03b2e7810 */ /* 0x004fe40007ffe0ff */
[----:B------:R-:W-:Y:S01]  /*4860*/  LEA.HI.SX32 R44, R44, R59, 0x1b ;  /* 0x0000003b2c2c7211 */ /* 0x000fe200078fdaff */
[----:B------:R-:W-:Y:S05]  /*4870*/  @!P3 BRA `(.L_x_12524) ;  /* 0x000000100000b947 */ /* 0x000fea0003800000 */
[----:B---3--:R2:W-:Y:S02]  /*4880*/  RED.E.ADD.F32.FTZ.RN.STRONG.GPU [R48.64+-0x180], R45 ;  /* 0xfffe802d3000798e */ /* 0x0085e4000c10e786 */
.L_x_12524:
[----:B------:R-:W-:Y:S05]  /*4890*/  BSYNC B0 ;  /* 0x0000000000007941 */ /* 0x000fea0003800000 */
.L_x_12523:
[----:B--23--:R2:W3:Y:S01]  /*48a0*/  LDS R45, [R44.X4+0xb20] ;  /* 0x000b20002c2d7984 */ /* 0x00c4e20000004800 */
[----:B------:R-:W-:Y:S01]  /*48b0*/  BSSY B0, `(.L_x_12525) ;  /* 0x0000004000007945 */ /* 0x000fe20003800000 */
[----:B------:R-:W-:Y:S01]  /*48c0*/  LEA.HI.SX32 R46, R46, R59, 0x1b ;  /* 0x0000003b2e2e7211 */ /* 0x000fe200078fdaff */
[----:B------:R-:W-:Y:S05]  /*48d0*/  @!P4 BRA `(.L_x_12526) ;  /* 0x000000100000c947 */ /* 0x000fea0003800000 */
[----:B---3--:R3:W-:Y:S02]  /*48e0*/  RED.E.ADD.F32.FTZ.RN.STRONG.GPU [R48.64+-0x100], R45 ;  /* 0xffff002d3000798e */ /* 0x0087e4000c10e786 */
.L_x_12526:
[----:B------:R-:W-:Y:S05]  /*48f0*/  BSYNC B0 ;  /* 0x0000000000007941 */ /* 0x000fea0003800000 */
.L_x_12525:
[----:B---3--:R3:W4:Y:S01]  /*4900*/  LDS R45, [R46.X4+0xba0] ;  /* 0x000ba0002e2d7984 */ /* 0x0087220000004800 */
[----:B------:R-:W-:Y:S01]  /*4910*/  BSSY B0, `(.L_x_12527) ;  /* 0x0000003000007945 */ /* 0x000fe20003800000 */
[----:B------:R-:W-:Y:S05]  /*4920*/  @!P5 BRA `(.L_x_12528) ;  /* 0x000000100000d947 */ /* 0x000fea0003800000 */
[----:B----4-:R4:W-:Y:S02]  /*4930*/  RED.E.ADD.F32.FTZ.RN.STRONG.GPU [R48.64+-0x80], R45 ;  /* 0xffff802d3000798e */ /* 0x0109e4000c10e786 */
.L_x_12528:
[----:B------:R-:W-:Y:S05]  /*4940*/  BSYNC B0 ;  /* 0x0000000000007941 */ /* 0x000fea0003800000 */
.L_x_12527:
[----:B----4-:R-:W4:Y:S01]  /*4950*/  SHFL.DOWN PT, R48, R114, 0x1, 0x1f ;  /* 0x08201f0072307f89 */ /* 0x010f2200000e0000 */
[----:B------:R-:W-:Y:S01]  /*4960*/  ISETP.GT.AND P0, PT, R58, 0x1e, PT ;  /* 0x0000001e3a00780c */ /* 0x000fe20003f04270 */
[----:B------:R-:W-:Y:S01]  /*4970*/  FMUL.FTZ R94, R94, R137 ;  /* 0x000000895e5e7220 */ /* 0x000fe20000410000 */
[----:B------:R-:W-:Y:S01]  /*4980*/  MOV R45, R114 ;  /* 0x00000072002d7202 */ /* 0x000fe20000000f00 */
[----:B------:R-:W5:Y:S01]  /*4990*/  SHFL.DOWN PT, R71, R150, 0x1, 0x1f ;  /* 0x08201f0096477f89 */ /* 0x000f6200000e0000 */
[----:B---3--:R-:W-:Y:S01]  /*49a0*/  MOV R46, R150 ;  /* 0x00000096002e7202 */ /* 0x008fe20000000f00 */
[----:B------:R-:W-:Y:S01]  /*49b0*/  FMUL.FTZ R95, R95, R143 ;  /* 0x0000008f5f5f7220 */ /* 0x000fe20000410000 */
[----:B------:R-:W-:Y:S01]  /*49c0*/  MOV R47, R158 ;  /* 0x0000009e002f7202 */ /* 0x000fe20000000f00 */
[----:B-1----:R-:W1:Y:S01]  /*49d0*/  SHFL.DOWN PT, R70, R158, 0x1, 0x1f ;  /* 0x08201f009e467f89 */ /* 0x002e6200000e0000 */
[----:B--2---:R-:W-:Y:S01]  /*49e0*/  MOV R44, R50 ;  /* 0x00000032002c7202 */ /* 0x004fe20000000f00 */
[----:B------:R-:W-:Y:S01]  /*49f0*/  FMUL.FTZ R85, R85, R149 ;  /* 0x0000009555557220 */ /* 0x000fe20000410000 */
[----:B------:R-:W-:Y:S01]  /*4a00*/  ISETP.NE.AND P1, PT, R58, RZ, PT ;  /* 0x000000ff3a00720c */ /* 0x000fe20003f25270 */
[----:B------:R-:W2:Y:S01]  /*4a10*/  SHFL.DOWN PT, R49, R50, 0x1, 0x1f ;  /* 0x08201f0032317f89 */ /* 0x000ea200000e0000 */
[----:B------:R-:W-:Y:S01]  /*4a20*/  ISETP.NE.AND P2, PT, R59, RZ, PT ;  /* 0x000000ff3b00720c */ /* 0x000fe20003f45270 */
[----:B------:R-:W-:Y:S01]  /*4a30*/  BSSY B0, `(.L_x_12529) ;  /* 0x000008b000007945 */ /* 0x000fe20003800000 */
[----:B----4-:R-:W-:-:S02]  /*4a40*/  @!P0 FADD.FTZ R45, R45, R48 ;  /* 0x000000302d2d8221 */ /* 0x010fc40000010000 */
[----:B-----5:R-:W-:Y:S02]  /*4a50*/  @!P0 FADD.FTZ R46, R46, R71 ;  /* 0x000000472e2e8221 */ /* 0x020fe40000010000 */
[----:B-1----:R-:W-:-:S03]  /*4a60*/  @!P0 FADD.FTZ R47, R47, R70 ;  /* 0x000000462f2f8221 */ /* 0x002fc60000010000 */
[----:B------:R-:W1:Y:S01]  /*4a70*/  SHFL.DOWN PT, R71, R46, 0x2, 0x1f ;  /* 0x08401f002e477f89 */ /* 0x000e6200000e0000 */
[----:B--2---:R-:W-:-:S03]  /*4a80*/  @!P0 FADD.FTZ R44, R44, R49 ;  /* 0x000000312c2c8221 */ /* 0x004fc60000010000 */
[----:B------:R-:W2:Y:S01]  /*4a90*/  SHFL.DOWN PT, R70, R45, 0x2, 0x1f ;  /* 0x08401f002d467f89 */ /* 0x000ea200000e0000 */
[----:B------:R-:W-:Y:S01]  /*4aa0*/  ISETP.GT.AND P0, PT, R58, 0x1d, PT ;  /* 0x0000001d3a00780c */ /* 0x000fe20003f04270 */
[----:B------:R-:W-:Y:S02]  /*4ab0*/  FMUL.FTZ R49, R77, R144 ;  /* 0x000000904d317220 */ /* 0x000fe40000410000 */
[----:B------:R-:W3:Y:S02]  /*4ac0*/  SHFL.DOWN PT, R50, R47, 0x2, 0x1f ;  /* 0x08401f002f327f89 */ /* 0x000ee400000e0000 */
[-C--:B------:R-:W-:Y:S02]  /*4ad0*/  FFMA.FTZ R48, R76, R136.reuse, -R49 ;  /* 0x000000884c307223 */ /* 0x080fe40000010831 */
[----:B------:R-:W4:Y:S01]  /*4ae0*/  SHFL.DOWN PT, R101, R44, 0x2, 0x1f ;  /* 0x08401f002c657f89 */ /* 0x000f2200000e0000 */
[----:B------:R-:W-:Y:S02]  /*4af0*/  FMUL.FTZ R49, R122, R136 ;  /* 0x000000887a317220 */ /* 0x000fe40000410000 */
[----:B------:R-:W-:-:S02]  /*4b00*/  FMUL.FTZ R127, R127, R48 ;  /* 0x000000307f7f7220 */ /* 0x000fc40000410000 */
[----:B------:R-:W-:-:S04]  /*4b10*/  FMUL.FTZ R48, R77, R96 ;  /* 0x000000604d307220 */ /* 0x000fc80000410000 */
[----:B------:R-:W-:Y:S02]  /*4b20*/  FFMA.FTZ R48, R76, R97, -R48 ;  /* 0x000000614c307223 */ /* 0x000fe40000010830 */
[----:B-1----:R-:W-:Y:S02]  /*4b30*/  @!P0 FADD.FTZ R46, R46, R71 ;  /* 0x000000472e2e8221 */ /* 0x002fe40000010000 */
[----:B------:R-:W-:Y:S02]  /*4b40*/  FMUL.FTZ R71, R77, R136 ;  /* 0x000000884d477220 */ /* 0x000fe40000410000 */
[----:B--2---:R-:W-:Y:S01]  /*4b50*/  @!P0 FADD.FTZ R45, R45, R70 ;  /* 0x000000462d2d8221 */ /* 0x004fe20000010000 */
[----:B------:R-:W-:Y:S01]  /*4b60*/  SHFL.DOWN PT, R103, R46, 0x4, 0x1f ;  /* 0x08801f002e677f89 */ /* 0x000fe200000e0000 */
[----:B------:R-:W-:Y:S02]  /*4b70*/  FMUL.FTZ R48, R145, R48 ;  /* 0x0000003091307220 */ /* 0x000fe40000410000 */
[----:B---3--:R-:W-:Y:S01]  /*4b80*/  @!P0 FADD.FTZ R47, R47, R50 ;  /* 0x000000322f2f8221 */ /* 0x008fe20000010000 */
[----:B------:R-:W1:Y:S01]  /*4b90*/  SHFL.DOWN PT, R70, R45, 0x4, 0x1f ;  /* 0x08801f002d467f89 */ /* 0x000e6200000e0000 */
[----:B------:R-:W-:-:S02]  /*4ba0*/  FFMA.FTZ R50, R76, R144, R71 ;  /* 0x000000904c327223 */ /* 0x000fc40000010047 */
[----:B----4-:R-:W-:Y:S01]  /*4bb0*/  @!P0 FADD.FTZ R44, R44, R101 ;  /* 0x000000652c2c8221 */ /* 0x010fe20000010000 */
[----:B0-----:R-:W0:Y:S01]  /*4bc0*/  SHFL.DOWN PT, R98, R47, 0x4, 0x1f ;  /* 0x08801f002f627f89 */ /* 0x001e2200000e0000 */
[----:B------:R-:W-:Y:S01]  /*4bd0*/  FFMA.FTZ R71, R118, R144, R49 ;  /* 0x0000009076477223 */ /* 0x000fe20000010031 */
[----:B------:R-:W-:Y:S01]  /*4be0*/  ISETP.GT.AND P0, PT, R58, 0x1b, PT ;  /* 0x0000001b3a00780c */ /* 0x000fe20003f04270 */
[-C--:B------:R-:W-:Y:S01]  /*4bf0*/  FMUL.FTZ R49, R77, R97.reuse ;  /* 0x000000614d317220 */ /* 0x080fe20000410000 */
[----:B------:R-:W2:Y:S01]  /*4c00*/  SHFL.DOWN PT, R101, R44, 0x4, 0x1f ;  /* 0x08801f002c657f89 */ /* 0x000ea200000e0000 */
[----:B------:R-:W-:Y:S02]  /*4c10*/  FMUL.FTZ R97, R113, R97 ;  /* 0x0000006171617220 */ /* 0x000fe40000410000 */
[-C--:B------:R-:W-:Y:S02]  /*4c20*/  FFMA.FTZ R49, R76, R96.reuse, R49 ;  /* 0x000000604c317223 */ /* 0x080fe40000010031 */
[----:B------:R-:W-:-:S02]  /*4c30*/  FFMA.FTZ R96, R119, R96, R97 ;  /* 0x0000006077607223 */ /* 0x000fc40000010061 */
[----:B------:R-:W-:Y:S02]  /*4c40*/  FFMA.FTZ R48, R146, R49, R48 ;  /* 0x0000003192307223 */ /* 0x000fe40000010030 */
[----:B------:R-:W-:Y:S02]  /*4c50*/  FFMA.FTZ R50, R147, R50, R127 ;  /* 0x0000003293327223 */ /* 0x000fe4000001007f */
[----:B------:R-:W-:Y:S02]  /*4c60*/  FMUL.FTZ R49, R112, R125 ;  /* 0x0000007d70317220 */ /* 0x000fe40000410000 */
[----:B------:R-:W-:Y:S02]  /*4c70*/  FFMA.FTZ R111, R111, R96, R48 ;  /* 0x000000606f6f7223 */ /* 0x000fe40000010030 */
[----:B------:R-:W-:Y:S02]  /*4c80*/  FMUL.FTZ R48, R77, R124 ;  /* 0x0000007c4d307220 */ /* 0x000fe40000410000 */
[----:B-1----:R-:W-:-:S02]  /*4c90*/  @!P0 FADD.FTZ R45, R45, R70 ;  /* 0x000000462d2d8221 */ /* 0x002fc40000010000 */
[----:B------:R-:W-:Y:S02]  /*4ca0*/  @!P0 FADD.FTZ R46, R46, R103 ;  /* 0x000000672e2e8221 */ /* 0x000fe40000010000 */
[----:B0-----:R-:W-:Y:S02]  /*4cb0*/  @!P0 FADD.FTZ R47, R47, R98 ;  /* 0x000000622f2f8221 */ /* 0x001fe40000010000 */
[-C--:B------:R-:W-:Y:S02]  /*4cc0*/  FFMA.FTZ R50, R120, R71.reuse, R50 ;  /* 0x0000004778327223 */ /* 0x080fe40000010032 */
[----:B--2---:R-:W-:Y:S01]  /*4cd0*/  @!P0 FADD.FTZ R44, R44, R101 ;  /* 0x000000652c2c8221 */ /* 0x004fe20000010000 */
[----:B------:R-:W-:Y:S01]  /*4ce0*/  SHFL.DOWN PT, R98, R47, 0x8, 0x1f ;  /* 0x09001f002f627f89 */ /* 0x000fe200000e0000 */
[----:B------:R-:W-:Y:S01]  /*4cf0*/  FFMA.FTZ R20, R29, R71, R20 ;  /* 0x000000471d147223 */ /* 0x000fe20000010014 */
[----:B------:R-:W-:Y:S01]  /*4d00*/  ISETP.GT.AND P0, PT, R58, 0x17, PT ;  /* 0x000000173a00780c */ /* 0x000fe20003f04270 */
        /* <DEDUP_REMOVED lines=8> */
[-C--:B------:R-:W-:Y:S02]  /*4d90*/  FFMA.FTZ R49, R76, R51.reuse, -R48 ;  /* 0x000000334c317223 */ /* 0x080fe40000010830 */
[----:B------:R-:W-:Y:S02]  /*4da0*/  FMUL.FTZ R48, R77, R51 ;  /* 0x000000334d307220 */ /* 0x000fe40000410000 */
[----:B------:R-:W-:-:S02]  /*4db0*/  FMUL.FTZ R49, R132, R49 ;  /* 0x0000003184317220 */ /* 0x000fc40000410000 */
[C---:B------:R-:W-:Y:S02]  /*4dc0*/  FFMA.FTZ R70, R76.reuse, R135, R48 ;  /* 0x000000874c467223 */ /* 0x040fe40000010030 */
[----:B------:R-:W-:Y:S02]  /*4dd0*/  FMUL.FTZ R48, R77, R139 ;  /* 0x0000008b4d307220 */ /* 0x000fe40000410000 */
[----:B------:R-:W-:Y:S02]  /*4de0*/  FFMA.FTZ R70, R131, R70, R49 ;  /* 0x0000004683467223 */ /* 0x000fe40000010031 */
[-C--:B------:R-:W-:Y:S02]  /*4df0*/  FFMA.FTZ R49, R76, R137.reuse, -R48 ;  /* 0x000000894c317223 */ /* 0x080fe40000010830 */
[C---:B------:R-:W-:Y:S02]  /*4e00*/  FMUL.FTZ R137, R77.reuse, R137 ;  /* 0x000000894d897220 */ /* 0x040fe40000410000 */
[----:B------:R-:W-:-:S02]  /*4e10*/  FMUL.FTZ R125, R77, R125 ;  /* 0x0000007d4d7d7220 */ /* 0x000fc40000410000 */
[----:B------:R-:W-:Y:S02]  /*4e20*/  FADD.FTZ R19, R50, R19 ;  /* 0x0000001332137221 */ /* 0x000fe40000010000 */
[----:B------:R-:W-:Y:S02]  /*4e30*/  FMUL.FTZ R49, R130, R49 ;  /* 0x0000003182317220 */ /* 0x000fe40000410000 */
[C---:B------:R-:W-:Y:S02]  /*4e40*/  FFMA.FTZ R48, R76.reuse, R139, R137 ;  /* 0x0000008b4c307223 */ /* 0x040fe40000010089 */
[----:B------:R-:W-:Y:S02]  /*4e50*/  FFMA.FTZ R124, R76, R124, R125 ;  /* 0x0000007c4c7c7223 */ /* 0x000fe4000001007d */
[----:B------:R-:W-:Y:S02]  /*4e60*/  FMUL.FTZ R50, R109, R51 ;  /* 0x000000336d327220 */ /* 0x000fe40000410000 */
[----:B------:R-:W-:-:S02]  /*4e70*/  FFMA.FTZ R139, R86, R139, R94 ;  /* 0x0000008b568b7223 */ /* 0x000fc4000001005e */
[----:B------:R-:W-:Y:S02]  /*4e80*/  FFMA.FTZ R48, R129, R48, R49 ;  /* 0x0000003081307223 */ /* 0x000fe40000010031 */
[----:B------:R-:W-:Y:S02]  /*4e90*/  FFMA.FTZ R124, R133, R124, R134 ;  /* 0x0000007c857c7223 */ /* 0x000fe40000010086 */
[----:B------:R-:W-:Y:S02]  /*4ea0*/  FFMA.FTZ R50, R99, R135, R50 ;  /* 0x0000008763327223 */ /* 0x000fe40000010032 */
[----:B0-----:R-:W-:Y:S02]  /*4eb0*/  @!P0 FADD.FTZ R45, R45, R96 ;  /* 0x000000602d2d8221 */ /* 0x001fe40000010000 */
[----:B------:R-:W-:Y:S02]  /*4ec0*/  @!P0 FADD.FTZ R46, R46, R101 ;  /* 0x000000652e2e8221 */ /* 0x000fe40000010000 */
[----:B------:R-:W-:-:S02]  /*4ed0*/  @!P0 FADD.FTZ R47, R47, R98 ;  /* 0x000000622f2f8221 */ /* 0x000fc40000010000 */
[----:B-1----:R-:W-:Y:S01]  /*4ee0*/  @!P0 FADD.FTZ R44, R44, R97 ;  /* 0x000000612c2c8221 */ /* 0x002fe20000010000 */
[----:B------:R-:W-:Y:S01]  /*4ef0*/  ISETP.GT.AND P0, PT, R58, 0xf, PT ;  /* 0x0000000f3a00780c */ /* 0x000fe20003f04270 */
[----:B------:R-:W-:Y:S01]  /*4f00*/  FFMA.FTZ R88, R88, R139, R48 ;  /* 0x0000008b58587223 */ /* 0x000fe20000010030 */
[----:B------:R-:W-:Y:S01]  /*4f10*/  SHFL.DOWN PT, R96, R47, 0x10, 0x1f ;  /* 0x0a001f002f607f89 */ /* 0x000fe200000e0000 */
[-C--:B------:R-:W-:Y:S02]  /*4f20*/  FFMA.FTZ R22, R31, R71.reuse, R22 ;  /* 0x000000471f167223 */ /* 0x080fe40000010016 */
[----:B------:R-:W-:Y:S01]  /*4f30*/  FFMA.FTZ R124, R110, R71, R124 ;  /* 0x000000476e7c7223 */ /* 0x000fe2000001007c */
[----:B------:R-:W-:Y:S01]  /*4f40*/  SHFL.DOWN PT, R51, R44, 0x10, 0x1f ;  /* 0x0a001f002c337f89 */ /* 0x000fe200000e0000 */
[----:B------:R-:W-:Y:S02]  /*4f50*/  FFMA.FTZ R107, R107, R50, R70 ;  /* 0x000000326b6b7223 */ /* 0x000fe40000010046 */
[C---:B------:R-:W-:Y:S01]  /*4f60*/  FMUL.FTZ R48, R77.reuse, R142 ;  /* 0x0000008e4d307220 */ /* 0x040fe20000410000 */
[----:B------:R-:W0:Y:S01]  /*4f70*/  SHFL.DOWN PT, R70, R45, 0x10, 0x1f ;  /* 0x0a001f002d467f89 */ /* 0x000e2200000e0000 */
[----:B------:R-:W-:-:S02]  /*4f80*/  FMUL.FTZ R49, R77, R143 ;  /* 0x0000008f4d317220 */ /* 0x000fc40000410000 */
[C---:B------:R-:W-:Y:S01]  /*4f90*/  FFMA.FTZ R143, R76.reuse, R143, -R48 ;  /* 0x0000008f4c8f7223 */ /* 0x040fe20000010830 */
[----:B------:R-:W1:Y:S01]  /*4fa0*/  SHFL.DOWN PT, R71, R46, 0x10, 0x1f ;  /* 0x0a001f002e477f89 */ /* 0x000e6200000e0000 */
[----:B------:R-:W-:Y:S02]  /*4fb0*/  FMUL.FTZ R48, R77, R138 ;  /* 0x0000008a4d307220 */ /* 0x000fe40000410000 */
[C---:B------:R-:W-:Y:S02]  /*4fc0*/  FFMA.FTZ R49, R76.reuse, R142, R49 ;  /* 0x0000008e4c317223 */ /* 0x040fe40000010031 */
[----:B------:R-:W-:Y:S02]  /*4fd0*/  FFMA.FTZ R48, R76, R141, -R48 ;  /* 0x0000008d4c307223 */ /* 0x000fe40000010830 */
[----:B------:R-:W-:Y:S02]  /*4fe0*/  FMUL.FTZ R143, R128, R143 ;  /* 0x0000008f808f7220 */ /* 0x000fe40000410000 */
[----:B------:R-:W-:-:S02]  /*4ff0*/  FMUL.FTZ R93, R93, R48 ;  /* 0x000000305d5d7220 */ /* 0x000fc40000410000 */
[C---:B------:R-:W-:Y:S02]  /*5000*/  FMUL.FTZ R48, R77.reuse, R148 ;  /* 0x000000944d307220 */ /* 0x040fe40000410000 */
[----:B------:R-:W-:Y:S02]  /*5010*/  FFMA.FTZ R143, R126, R49, R143 ;  /* 0x000000317e8f7223 */ /* 0x000fe4000001008f */
[-C--:B------:R-:W-:Y:S02]  /*5020*/  FMUL.FTZ R49, R84, R141.reuse ;  /* 0x0000008d54317220 */ /* 0x080fe40000410000 */
[C---:B------:R-:W-:Y:S02]  /*5030*/  FMUL.FTZ R141, R77.reuse, R141 ;  /* 0x0000008d4d8d7220 */ /* 0x040fe40000410000 */
[-C--:B------:R-:W-:Y:S02]  /*5040*/  FMUL.FTZ R77, R77, R149.reuse ;  /* 0x000000954d4d7220 */ /* 0x080fe40000410000 */
[----:B------:R-:W-:-:S02]  /*5050*/  FFMA.FTZ R48, R76, R149, -R48 ;  /* 0x000000954c307223 */ /* 0x000fc40000010830 */
[C---:B------:R-:W-:Y:S02]  /*5060*/  FFMA.FTZ R141, R76.reuse, R138, R141 ;  /* 0x0000008a4c8d7223 */ /* 0x040fe4000001008d */
[----:B------:R-:W-:Y:S02]  /*5070*/  FFMA.FTZ R77, R76, R148, R77 ;  /* 0x000000944c4d7223 */ /* 0x000fe4000001004d */
[----:B------:R-:W-:Y:S02]  /*5080*/  FMUL.FTZ R48, R91, R48 ;  /* 0x000000305b307220 */ /* 0x000fe40000410000 */
[----:B------:R-:W-:Y:S02]  /*5090*/  FFMA.FTZ R23, R30, R50, R23 ;  /* 0x000000321e177223 */ /* 0x000fe40000010017 */
[----:B0-----:R-:W-:Y:S02]  /*50a0*/  @!P0 FADD.FTZ R45, R45, R70 ;  /* 0x000000462d2d8221 */ /* 0x001fe40000010000 */
[----:B-1----:R-:W-:-:S02]  /*50b0*/  @!P0 FADD.FTZ R46, R46, R71 ;  /* 0x000000472e2e8221 */ /* 0x002fc40000010000 */
[----:B------:R-:W-:Y:S02]  /*50c0*/  @!P0 FADD.FTZ R47, R47, R96 ;  /* 0x000000602f2f8221 */ /* 0x000fe40000010000 */
[----:B------:R-:W-:Y:S02]  /*50d0*/  @!P0 FADD.FTZ R44, R44, R51 ;  /* 0x000000332c2c8221 */ /* 0x000fe40000010000 */
        /* <DEDUP_REMOVED lines=15> */
[----:B------:R-:W-:Y:S02]  /*51d0*/  FFMA.FTZ R26, R35, R49, R26 ;  /* 0x00000031231a7223 */ /* 0x000fe4000001001a */
[----:B------:R-:W-:-:S02]  /*51e0*/  FADD.FTZ R14, R143, R14 ;  /* 0x0000000e8f0e7221 */ /* 0x000fc40000010000 */
        /* <DEDUP_REMOVED lines=15> */
.L_x_12530:
[----:B0-----:R-:W-:Y:S05]  /*52e0*/  BSYNC B0 ;  /* 0x0000000000007941 */ /* 0x001fea0003800000 */
.L_x_12529:
[----:B------:R-:W-:Y:S02]  /*52f0*/  IADD3 R2, R2, 0x1, RZ ;  /* 0x0000000102027810 */ /* 0x000fe40007ffe0ff */
[----:B------:R-:W-:-:S02]  /*5300*/  IADD3 R3, P1, R3, 0x1, RZ ;  /* 0x0000000103037810 */ /* 0x000fc40007f3e0ff */
[----:B------:R-:W-:Y:S02]  /*5310*/  ISETP.GE.AND P0, PT, R2, c[0x0][0x16c], PT ;  /* 0x00005b0002007a0c */ /* 0x000fe40003f06270 */
[----:B------:R-:W-:-:S11]  /*5320*/  IADD3.X R0, RZ, R0, RZ, P1, !PT ;  /* 0x00000000ff007210 */ /* 0x000fd60000ffe4ff */
[----:B------:R-:W-:Y:S01]  /*5330*/  @P0 CALL.REL.NOINC `(.L_x_12484) ;  /* 0x0000001000000944 */ /* 0x000fe20003c00000 */
[----:B------:R-:W-:Y:S05]  /*5340*/  BRA `(.L_x_12531) ;  /* 0xffffb97000007947 */ /* 0x000fea000383ffff */
.L_x_12484:
        /* <DEDUP_REMOVED lines=9> */
[----:B------:R-:W-:-:S02]  /*53e0*/  F2FP.BF16.PACK_AB R27, R19, R18 ;  /* 0x00000012131b723e */ /* 0x000fc400000010ff */
[----:B------:R-:W-:Y:S02]  /*53f0*/  SHF.L.U32 R20, R22, 0x8, RZ ;  /* 0x0000000816147819 */ /* 0x000fe400000006ff */
[----:B------:R-:W-:Y:S02]  /*5400*/  F2FP.BF16.PACK_AB R26, R17, R16 ;  /* 0x00000010111a723e */ /* 0x000fe400000010ff */
[--C-:B------:R-:W-:Y:S02]  /*5410*/  SHF.R.S32.HI R21, RZ, 0x1f, R20.reuse ;  /* 0x0000001fff157819 */ /* 0x100fe40000011414 */
[----:B------:R-:W-:Y:S02]  /*5420*/  F2FP.BF16.PACK_AB R25, R15, R14 ;  /* 0x0000000e0f19723e */ /* 0x000fe400000010ff */
[----:B------:R-:W-:Y:S01]  /*5430*/  F2FP.BF16.PACK_AB R24, R13, R12 ;  /* 0x0000000c0d18723e */ /* 0x000fe200000010ff */
[----:B------:R-:W-:Y:S01]  /*5440*/  IMAD.WIDE.U32 R2, R65, c[0x0][0x2d8], R20 ;  /* 0x0000b60041027a25 */ /* 0x000fe200078e0014 */
[----:B------:R-:W-:Y:S01]  /*5450*/  IADD3 R39, P1, R39, -0x400, RZ ;  /* 0xfffffc0027277810 */ /* 0x000fe20007f3e0ff */
[----:B------:R0:W-:Y:S01]  /*5460*/  STS.128 [R58.X16], R4 ;  /* 0x000000043a007388 */ /* 0x0001e2000000cc00 */
[----:B------:R-:W-:-:S06]  /*5470*/  NOP ;  /* 0x0000000000007918 */ /* 0x000fcc0000000000 */
[----:B------:R-:W1:Y:S01]  /*5480*/  LDS.128 R8, [R58.X16] ;  /* 0x000000003a087984 */ /* 0x000e62000000cc00 */
[----:B------:R-:W-:Y:S01]  /*5490*/  IADD3 R3, R3, R23, RZ ;  /* 0x0000001703037210 */ /* 0x000fe20007ffe0ff */
[C---:B------:R-:W-:Y:S01]  /*54a0*/  IMAD R23, R69.reuse, c[0x0][0x2e4], R0 ;  /* 0x0000b90045177a24 */ /* 0x040fe200078e0200 */
[----:B------:R-:W-:Y:S01]  /*54b0*/  IADD3 R52, P2, R52, -0x200, RZ ;  /* 0xfffffe0034347810 */ /* 0x000fe20007f5e0ff */
[----:B------:R-:W-:Y:S01]  /*54c0*/  IMAD R0, R64, c[0x0][0x2f8], RZ ;  /* 0x0000be0040007a24 */ /* 0x000fe200078e02ff */
[----:B------:R-:W-:Y:S01]  /*54d0*/  IADD3 R56, P3, R56, -0x200, RZ ;  /* 0xfffffe0038387810 */ /* 0x000fe20007f7e0ff */
[----:B------:R-:W-:Y:S01]  /*54e0*/  IMAD.WIDE.U32 R2, R69, c[0x0][0x2e0], R2 ;  /* 0x0000b80045027a25 */ /* 0x000fe200078e0002 */
[----:B------:R-:W-:Y:S02]  /*54f0*/  IADD3 R54, P4, R54, -0x200, RZ ;  /* 0xfffffe0036367810 */ /* 0x000fe40007f9e0ff */
[----:B------:R-:W-:Y:S01]  /*5500*/  IADD3 R36, R36, 0x1, RZ ;  /* 0x0000000124247810 */ /* 0x000fe20007ffe0ff */
[----:B------:R-:W-:Y:S01]  /*5510*/  IMAD.WIDE.U32 R20, R65, c[0x0][0x2f8], R20 ;  /* 0x0000be0041147a25 */ /* 0x000fe200078e0014 */
[----:B------:R-:W-:-:S02]  /*5520*/  IADD3 R3, R3, R23, RZ ;  /* 0x0000001703037210 */ /* 0x000fc40007ffe0ff */
[----:B0-----:R-:W-:Y:S01]  /*5530*/  LEA R4, P0, R2, c[0x0][0x330], 0x1 ;  /* 0x0000cc0002047a11 */ /* 0x001fe200078008ff */
[----:B------:R-:W-:Y:S01]  /*5540*/  IMAD R23, R65, c[0x0][0x2fc], R0 ;  /* 0x0000bf0041177a24 */ /* 0x000fe200078e0200 */
[----:B------:R-:W-:Y:S01]  /*5550*/  IADD3.X R38, R38, -0x1, RZ, P1, !PT ;  /* 0xffffffff26267810 */ /* 0x000fe20000ffe4ff */
[----:B------:R-:W-:Y:S01]  /*5560*/  IMAD R0, R68, c[0x0][0x300], RZ ;  /* 0x0000c00044007a24 */ /* 0x000fe200078e02ff */
[----:B------:R-:W-:Y:S01]  /*5570*/  LEA.HI.X R5, R2, c[0x0][0x334], R3, 0x1, P0 ;  /* 0x0000cd0002057a11 */ /* 0x000fe200000f0c03 */
[----:B------:R-:W-:Y:S01]  /*5580*/  FADD.FTZ R12, R61, R12 ;  /* 0x0000000c3d0c7221 */ /* 0x000fe20000010000 */
[----:B------:R-:W-:Y:S02]  /*5590*/  IADD3 R21, R21, R23, RZ ;  /* 0x0000001715157210 */ /* 0x000fe40007ffe0ff */
[----:B------:R-:W-:Y:S01]  /*55a0*/  IADD3.X R53, R53, -0x1, RZ, P2, !PT ;  /* 0xffffffff35357810 */ /* 0x000fe200017fe4ff */
[----:B------:R-:W-:Y:S01]  /*55b0*/  IMAD.WIDE R2, R59, 0x10, R4 ;  /* 0x000000103b027825 */ /* 0x000fe200078e0204 */
[----:B------:R-:W-:-:S02]  /*55c0*/  IADD3.X R57, R57, -0x1, RZ, P3, !PT ;  /* 0xffffffff39397810 */ /* 0x000fc40001ffe4ff */
        /* <DEDUP_REMOVED lines=24> */
.L_x_12482:
        /* <DEDUP_REMOVED lines=24> */
.L_x_12534:
[----:B0-----:R-:W-:Y:S05]  /*58d0*/  BSYNC B0 ;  /* 0x0000000000007941 */ /* 0x001fea0003800000 */
.L_x_12533:
        /* <DEDUP_REMOVED lines=23> */
.L_x_12536:
[----:B------:R-:W1:Y:S02]  /*5a50*/  S2R R15, SR_TID.X ;  /* 0x00000000000f7919 */ /* 0x000e640000002100 */
.L_x_12537:
[----:B0-----:R-:W-:Y:S05]  /*5a60*/  BSYNC B0 ;  /* 0x0000000000007941 */ /* 0x001fea0003800000 */
.L_x_12535:
        /* <DEDUP_REMOVED lines=10> */
.L_x_12538:
        /* <DEDUP_REMOVED lines=28> */
.L_x_12539:
        /* <DEDUP_REMOVED lines=11> */
.L_x_14744:


//--------------------- .text._Z25selective_scan_bwd_kernelI32Selective_Scan_bwd_kernel_traitsILi32ELi8ELb1ELb1ELb0ELb0ELb1EN3c108BFloat16ENS1_7complexIfEEEEv12SSMParamsBwd --------------------------
	.section	.text._Z25selective_scan_bwd_kernelI32Selective_Scan_bwd_kernel_traitsILi32ELi8ELb1ELb1ELb0ELb0ELb1EN3c108BFloat16ENS1_7complexIfEEEEv12SSMParamsBwd,"ax",@progbits
	.sectioninfo	@"SHI_REGISTERS=168"
	.align	128
        .global         _Z25selective_scan_bwd_kernelI32Selective_Scan_bwd_kernel_traitsILi32ELi8ELb1ELb1ELb0ELb0ELb1EN3c108BFloat16ENS1_7complexIfEEEEv12SSMParamsBwd
        .type           _Z25selective_scan_bwd_kernelI32Selective_Scan_bwd_kernel_traitsILi32ELi8ELb1ELb1ELb0ELb0ELb1EN3c108BFloat16ENS1_7complexIfEEEEv12SSMParamsBwd,@function
        .size           _Z25selective_scan_bwd_kernelI32Selective_Scan_bwd_kernel_traitsILi32ELi8ELb1ELb1ELb0ELb0ELb1EN3c108BFloat16ENS1_7complexIfEEEEv12SSMParamsBwd,(.L_x_14745 - _Z25selective_scan_bwd_kernelI32Selective_Scan_bwd_kernel_traitsILi32ELi8ELb1ELb1ELb0ELb0ELb1EN3c108BFloat16ENS1_7complexIfEEEEv12SSMParamsBwd)
        .other          _Z25selective_scan_bwd_kernelI32Selective_Scan_bwd_kernel_traitsILi32ELi8ELb1ELb1ELb0ELb0ELb1EN3c108BFloat16ENS1_7complexIfEEEEv12SSMParamsBwd,@"STO_CUDA_ENTRY STV_DEFAULT"
_Z25selective_scan_bwd_kernelI32Selective_Scan_bwd_kernel_traitsILi32ELi8ELb1ELb1ELb0ELb0ELb1EN3c108BFloat16ENS1_7complexIfEEEEv12SSMParamsBwd:
.text._Z25selective_scan_bwd_kernelI32Selective_Scan_bwd_kernel_traitsILi32ELi8ELb1ELb1ELb0ELb0ELb1EN3c108BFloat16ENS1_7complexIfEEEEv12SSMParamsBwd:
        /* <DEDUP_REMOVED lines=35> */
[----:B------:R-:W-:Y:S01]  /*0230*/  MOV R21, RZ ;  /* 0x000000ff00157202 */ /* 0x000fe20000000f00 */
[----:B------:R-:W-:Y:S01]  /*0240*/  IMAD R15, R29, c[0x0][0x1d8], RZ ;  /* 0x000076001d0f7a24 */ /* 0x000fe200078e02ff */
[----:B---3--:R-:W-:Y:S01]  /*0250*/  IADD3 R8, RZ, -R7, RZ ;  /* 0x80000007ff087210 */ /* 0x008fe20007ffe0ff */
[----:B------:R-:W-:-:S02]  /*0260*/  IMAD R19, R30, c[0x0][0x284], R19 ;  /* 0x0000a1001e137a24 */ /* 0x000fc400078e0213 */
[----:B------:R-:W-:Y:S02]  /*0270*/  IMAD R10, R30, c[0x0][0x1dc], R15 ;  /* 0x000077001e0a7a24 */ /* 0x000fe400078e020f */
[----:B------:R-:W-:Y:S02]  /*0280*/  IMAD R3, R8, R11, RZ ;  /* 0x0000000b08037224 */ /* 0x000fe400078e02ff */
[----:B------:R-:W-:Y:S02]  /*0290*/  IMAD R15, R29, c[0x0][0x1e8], RZ ;  /* 0x00007a001d0f7a24 */ /* 0x000fe400078e02ff */
        /* <DEDUP_REMOVED lines=14> */
[C---:B------:R-:W-:Y:S02]  /*0380*/  IMAD R13, R26.reuse, c[0x0][0x27c], R9 ;  /* 0x00009f001a0d7a24 */ /* 0x040fe400078e0209 */
[----:B------:R-:W-:-:S03]  /*0390*/  IMAD.WIDE.U32 R8, R26, c[0x0][0x190], RZ ;  /* 0x000064001a087a25 */ /* 0x000fc600078e00ff */
[----:B------:R-:W-:Y:S01]  /*03a0*/  IADD3 R7, R7, R13, RZ ;  /* 0x0000000d07077210 */ /* 0x000fe20007ffe0ff */
[----:B------:R-:W-:Y:S01]  /*03b0*/  IMAD.WIDE.U32 R2, R30, c[0x0][0x1d8], R2 ;  /* 0x000076001e027a25 */ /* 0x000fe200078e0002 */
[----:B------:R-:W-:Y:S02]  /*03c0*/  @!P1 IADD3 R0, R0, -R11, RZ ;  /* 0x8000000b00009210 */ /* 0x000fe40007ffe0ff */
[----:B------:R-:W-:Y:S02]  /*03d0*/  IADD3 R9, R9, R17, RZ ;  /* 0x0000001109097210 */ /* 0x000fe40007ffe0ff */
[----:B------:R-:W-:Y:S02]  /*03e0*/  ISETP.GE.U32.AND P0, PT, R0, R11, PT ;  /* 0x0000000b0000720c */ /* 0x000fe40003f06070 */
[----:B------:R-:W-:Y:S02]  /*03f0*/  LEA R11, R12, 0xffffff00, 0x8 ;  /* 0xffffff000c0b7811 */ /* 0x000fe400078e40ff */
[----:B------:R-:W-:-:S02]  /*0400*/  @!P1 IADD3 R24, R24, 0x1, RZ ;  /* 0x0000000118189810 */ /* 0x000fc40007ffe0ff */
[----:B------:R-:W-:Y:S02]  /*0410*/  SHF.R.S32.HI R13, RZ, 0x1f, R11 ;  /* 0x0000001fff0d7819 */ /* 0x000fe4000001140b */
[----:B------:R-:W-:Y:S02]  /*0420*/  IADD3 R17, P3, R11, R2, RZ ;  /* 0x000000020b117210 */ /* 0x000fe40007f7e0ff */
[----:B------:R-:W-:Y:S02]  /*0430*/  ISETP.NE.AND P1, PT, RZ, c[0x0][0x178], PT ;  /* 0x00005e00ff007a0c */ /* 0x000fe40003f25270 */
[----:B------:R-:W-:Y:S01]  /*0440*/  IADD3.X R10, R13, R3, R10, P3, !PT ;  /* 0x000000030d0a7210 */ /* 0x000fe20001ffe40a */
[----:B------:R-:W-:Y:S01]  /*0450*/  IMAD.WIDE.U32 R2, R30, c[0x0][0x1e8], R4 ;  /* 0x00007a001e027a25 */ /* 0x000fe200078e0004 */
[----:B------:R-:W-:Y:S02]  /*0460*/  @P0 IADD3 R24, R24, 0x1, RZ ;  /* 0x0000000118180810 */ /* 0x000fe40007ffe0ff */
[----:B------:R-:W-:Y:S01]  /*0470*/  ISETP.GE.AND P3, PT, R12, 0x1, PT ;  /* 0x000000010c00780c */ /* 0x000fe20003f66270 */
[----:B------:R-:W-:Y:S01]  /*0480*/  IMAD.WIDE.U32 R4, R30, c[0x0][0x280], R6 ;  /* 0x0000a0001e047a25 */ /* 0x000fe200078e0006 */
[----:B------:R-:W-:-:S03]  /*0490*/  @!P2 IADD3 R24, -R24, RZ, RZ ;  /* 0x000000ff1818a210 */ /* 0x000fc60007ffe1ff */
[----:B------:R-:W-:Y:S01]  /*04a0*/  IMAD R6, R30, c[0x0][0x1ec], R15 ;  /* 0x00007b001e067a24 */ /* 0x000fe200078e020f */
[----:B------:R-:W-:Y:S02]  /*04b0*/  IADD3 R15, P0, R11, R2, RZ ;  /* 0x000000020b0f7210 */ /* 0x000fe40007f1e0ff */
[----:B------:R-:W-:Y:S02]  /*04c0*/  @!P1 LOP3.LUT R24, RZ, c[0x0][0x178], RZ, 0x33, !PT ;  /* 0x00005e00ff189a12 */ /* 0x000fe400078e33ff */
[----:B------:R-:W-:Y:S02]  /*04d0*/  IADD3.X R2, R13, R3, R6, P0, !PT ;  /* 0x000000030d027210 */ /* 0x000fe400007fe406 */
[----:B------:R-:W-:Y:S01]  /*04e0*/  LEA R18, P0, R17, c[0x0][0x240], 0x1 ;  /* 0x0000900011127a11 */ /* 0x000fe200078008ff */
[----:B------:R-:W-:Y:S01]  /*04f0*/  IMAD.WIDE.U32 R8, R24, c[0x0][0x1a8], R8 ;  /* 0x00006a0018087a25 */ /* 0x000fe200078e0008 */
[----:B------:R-:W-:Y:S02]  /*0500*/  IADD3 R0, P2, R11, R4, RZ ;  /* 0x000000040b007210 */ /* 0x000fe40007f5e0ff */
[----:B------:R-:W-:-:S02]  /*0510*/  LEA.HI.X R17, R17, c[0x0][0x244], R10, 0x1, P0 ;  /* 0x0000910011117a11 */ /* 0x000fc400000f0c0a */
[----:B------:R-:W-:Y:S02]  /*0520*/  ISETP.NE.U32.AND P0, PT, RZ, c[0x0][0x260], PT ;  /* 0x00009800ff007a0c */ /* 0x000fe40003f05070 */
        /* <DEDUP_REMOVED lines=9> */
[C---:B------:R-:W-:Y:S02]  /*05c0*/  LEA R14, P4, R0.reuse, c[0x0][0x308], 0x1 ;  /* 0x0000c200000e7a11 */ /* 0x040fe400078808ff */
[----:B------:R-:W-:Y:S02]  /*05d0*/  ISETP.NE.AND.EX P1, PT, RZ, c[0x0][0x32c], PT, P1 ;  /* 0x0000cb00ff007a0c */ /* 0x000fe40003f25310 */
[----:B------:R-:W-:Y:S02]  /*05e0*/  ISETP.NE.AND.EX P2, PT, RZ, c[0x0][0x34c], PT, P2 ;  /* 0x0000d300ff007a0c */ /* 0x000fe40003f45320 */
[----:B------:R-:W-:Y:S01]  /*05f0*/  LEA.HI.X R13, R0, c[0x0][0x30c], R13, 0x1, P4 ;  /* 0x0000c300000d7a11 */ /* 0x000fe200020f0c0d */
[----:B------:R-:W-:Y:S01]  /*0600*/  @P0 IMAD R0, R26, c[0x0][0x164], R30 ;  /* 0x000059001a000a24 */ /* 0x000fe200078e021e */
[----:B------:R-:W-:-:S02]  /*0610*/  LEA R3, R12, 0xfffffe00, 0x9 ;  /* 0xfffffe000c037811 */ /* 0x000fc400078e48ff */
[----:B------:R-:W-:Y:S01]  /*0620*/  IADD3 R2, R9, R5, RZ ;  /* 0x0000000509027210 */ /* 0x000fe20007ffe0ff */
[----:B------:R-:W-:Y:S01]  /*0630*/  @P0 IMAD R0, R0, c[0x0][0x174], RZ ;  /* 0x00005d0000000a24 */ /* 0x000fe200078e02ff */
[C---:B------:R-:W-:Y:S02]  /*0640*/  IADD3 R11, P5, R3.reuse, R8, RZ ;  /* 0x00000008030b7210 */ /* 0x040fe40007fbe0ff */
[----:B------:R-:W-:Y:S01]  /*0650*/  @P0 MOV R81, 0x10 ;  /* 0x0000001000510802 */ /* 0x000fe20000000f00 */
[----:B------:R-:W-:Y:S01]  /*0660*/  @P0 IMAD R0, R0, c[0x0][0x16c], RZ ;  /* 0x00005b0000000a24 */ /* 0x000fe200078e02ff */
        /* <DEDUP_REMOVED lines=14> */
[----:B------:R-:W-:-:S03]  /*0750*/  MOV R22, RZ ;  /* 0x000000ff00167202 */ /* 0x000fc60000000f00 */
.L_x_12590:
[----:B------:R-:W-:Y:S01]  /*0760*/  BAR.SYNC.DEFER_BLOCKING 0x0 ;  /* 0x0000000000007b1d */ /* 0x000fe20000010000 */
[----:B------:R-:W-:-:S02]  /*0770*/  MOV R2, R18 ;  /* 0x0000001200027202 */ /* 0x000fc40000000f00 */
[----:B------:R-:W-:-:S05]  /*0780*/  MOV R3, R17 ;  /* 0x0000001100037202 */ /* 0x000fca0000000f00 */
[----:B0-----:R-:W-:-:S05]  /*0790*/  IMAD.WIDE R2, R20, 0x10, R2 ;  /* 0x0000001014027825 */ /* 0x001fca00078e0202 */
[----:B------:R0:W2:Y:S02]  /*07a0*/  LDG.E.128 R36, [R2.64] ;  /* 0x0000000602247981 */ /* 0x0000a4000c1e1d00 */
[----:B0-----:R-:W-:Y:S02]  /*07b0*/  MOV R2, R16 ;  /* 0x0000001000027202 */ /* 0x001fe40000000f00 */
[----:B------:R-:W-:-:S05]  /*07c0*/  MOV R3, R15 ;  /* 0x0000000f00037202 */ /* 0x000fca0000000f00 */
[----:B------:R-:W-:Y:S01]  /*07d0*/  IMAD.WIDE R32, R20, 0x10, R2 ;  /* 0x0000001014207825 */ /* 0x000fe200078e0202 */
        /* <DEDUP_REMOVED lines=8> */
[----:B--2---:R0:W-:Y:S01]  /*0860*/  STS.128 [R19.X16], R44 ;  /* 0x0000002c13007388 */ /* 0x0041e2000000cc00 */
[----:B------:R-:W-:-:S06]  /*0870*/  NOP ;  /* 0x0000000000007918 */ /* 0x000fcc0000000000 */
[----:B------:R-:W-:Y:S04]  /*0880*/  LDS.128 R4, [R19.X16] ;  /* 0x0000000013047984 */ /* 0x000fe8000000cc00 */
[----:B------:R-:W-:Y:S06]  /*0890*/  BAR.SYNC.DEFER_BLOCKING 0x0 ;  /* 0x0000000000007b1d */ /* 0x000fec0000010000 */
[----:B------:R-:W2:Y:S01]  /*08a0*/  LDG.E.128 R48, [R34.64] ;  /* 0x0000000622307981 */ /* 0x000ea2000c1e1d00 */
[----:B------:R-:W-:Y:S01]  /*08b0*/  IADD3 R9, -R10, c[0x0][0x174], RZ ;  /* 0x00005d000a097a10 */ /* 0x000fe20007ffe1ff */
[----:B------:R-:W-:-:S02]  /*08c0*/  IMAD R3, R25, c[0x0][0x1f0], RZ ;  /* 0x00007c0019037a24 */ /* 0x000fc400078e02ff */
[----:B------:R-:W-:Y:S01]  /*08d0*/  IMAD R33, R29, c[0x0][0x1f8], RZ ;  /* 0x00007e001d217a24 */ /* 0x000fe200078e02ff */
[----:B------:R-:W-:Y:S01]  /*08e0*/  LEA R74, R9, 0xffffff00, 0x8 ;  /* 0xffffff00094a7811 */ /* 0x000fe200078e40ff */
[----:B------:R-:W-:Y:S02]  /*08f0*/  IMAD R31, R26, c[0x0][0x1f4], R3 ;  /* 0x00007d001a1f7a24 */ /* 0x000fe400078e0203 */
[----:B------:R-:W-:Y:S01]  /*0900*/  IMAD R33, R30, c[0x0][0x1fc], R33 ;  /* 0x00007f001e217a24 */ /* 0x000fe200078e0221 */
[----:B------:R-:W-:-:S05]  /*0910*/  SHF.R.S32.HI R75, RZ, 0x1f, R74 ;  /* 0x0000001fff4b7819 */ /* 0x000fca000001144a */
[----:B------:R-:W-:-:S05]  /*0920*/  IMAD.WIDE.U32 R2, R26, c[0x0][0x1f0], R74 ;  /* 0x00007c001a027a25 */ /* 0x000fca00078e004a */
[----:B------:R-:W-:-:S05]  /*0930*/  IADD3 R3, R3, R31, RZ ;  /* 0x0000001f03037210 */ /* 0x000fca0007ffe0ff */
[----:B------:R-:W-:-:S05]  /*0940*/  IMAD.WIDE.U32 R2, R30, c[0x0][0x1f8], R2 ;  /* 0x00007e001e027a25 */ /* 0x000fca00078e0002 */
[----:B------:R-:W-:Y:S02]  /*0950*/  IADD3 R3, R3, R33, RZ ;  /* 0x0000002103037210 */ /* 0x000fe40007ffe0ff */
[----:B------:R-:W-:-:S04]  /*0960*/  LEA R32, P0, R2, c[0x0][0x268], 0x1 ;  /* 0x00009a0002207a11 */ /* 0x000fc800078008ff */
        /* <DEDUP_REMOVED lines=8> */
[----:B------:R-:W-:-:S04]  /*09f0*/  IMAD.WIDE.U32 R32, R26, c[0x0][0x200], R74 ;  /* 0x000080001a207a25 */ /* 0x000fc800078e004a */
[----:B------:R-:W-:Y:S02]  /*0a00*/  IMAD R31, R26, c[0x0][0x204], R31 ;  /* 0x000081001a1f7a24 */ /* 0x000fe400078e021f */
[----:B------:R-:W-:-:S03]  /*0a10*/  IMAD R35, R29, c[0x0][0x208], RZ ;  /* 0x000082001d237a24 */ /* 0x000fc600078e02ff */
[----:B------:R-:W-:Y:S01]  /*0a20*/  IADD3 R33, R33, R31, RZ ;  /* 0x0000001f21217210 */ /* 0x000fe20007ffe0ff */
[----:B------:R-:W-:-:S04]  /*0a30*/  IMAD R31, R30, c[0x0][0x20c], R35 ;  /* 0x000083001e1f7a24 */ /* 0x000fc800078e0223 */
[----:B------:R-:W-:-:S05]  /*0a40*/  IMAD.WIDE.U32 R32, R30, c[0x0][0x208], R32 ;  /* 0x000082001e207a25 */ /* 0x000fca00078e0020 */
[----:B------:R-:W-:Y:S02]  /*0a50*/  IADD3 R31, R33, R31, RZ ;  /* 0x0000001f211f7210 */ /* 0x000fe40007ffe0ff */
[----:B0-----:R-:W-:-:S04]  /*0a60*/  LEA R44, P0, R32, c[0x0][0x258], 0x1 ;  /* 0x00009600202c7a11 */ /* 0x001fc800078008ff */
[----:B------:R-:W-:-:S05]  /*0a70*/  LEA.HI.X R45, R32, c[0x0][0x25c], R31, 0x1, P0 ;  /* 0x00009700202d7a11 */ /* 0x000fca00000f0c1f */
[----:B------:R-:W-:Y:S01]  /*0a80*/  IMAD.WIDE R44, R20, 0x10, R44 ;  /* 0x00000010142c7825 */ /* 0x000fe200078e022c */
[----:B--2---:R0:W-:Y:S01]  /*0a90*/  STS.128 [R19.X16], R52 ;  /* 0x0000003413007388 */ /* 0x0041e2000000cc00 */
[----:B------:R-:W-:-:S06]  /*0aa0*/  NOP ;  /* 0x0000000000007918 */ /* 0x000fcc0000000000 */
[----:B------:R-:W2:Y:S04]  /*0ab0*/  LDS.128 R32, [R19.X16] ;  /* 0x0000000013207984 */ /* 0x000ea8000000cc00 */
[----:B------:R-:W-:Y:S06]  /*0ac0*/  BAR.SYNC.DEFER_BLOCKING 0x0 ;  /* 0x0000000000007b1d */ /* 0x000fec0000010000 */
[----:B------:R-:W3:Y:S01]  /*0ad0*/  LDG.E.128 R44, [R44.64] ;  /* 0x000000062c2c7981 */ /* 0x000ee2000c1e1d00 */
[----:B0-----:R-:W-:Y:S01]  /*0ae0*/  IMAD R55, R25, c[0x0][0x2e8], RZ ;  /* 0x0000ba0019377a24 */ /* 0x001fe200078e02ff */
[--C-:B-1----:R-:W-:Y:S01]  /*0af0*/  PRMT R54, RZ, 0x5410, R37.reuse ;  /* 0x00005410ff367816 */ /* 0x102fe20000000025 */
[----:B------:R-:W-:Y:S01]  /*0b00*/  IMAD R83, R29, c[0x0][0x2f0], RZ ;  /* 0x0000bc001d537a24 */ /* 0x000fe200078e02ff */
[----:B------:R-:W-:Y:S01]  /*0b10*/  PRMT R56, RZ, 0x7610, R37 ;  /* 0x00007610ff387816 */ /* 0x000fe20000000025 */
[----:B------:R-:W-:Y:S01]  /*0b20*/  IMAD R55, R26, c[0x0][0x2ec], R55 ;  /* 0x0000bb001a377a24 */ /* 0x000fe200078e0237 */
[----:B------:R-:W-:Y:S01]  /*0b30*/  PRMT R61, RZ, 0x5410, R39 ;  /* 0x00005410ff3d7816 */ /* 0x000fe20000000027 */
[----:B------:R-:W-:Y:S01]  /*0b40*/  IMAD R83, R30, c[0x0][0x2f4], R83 ;  /* 0x0000bd001e537a24 */ /* 0x000fe200078e0253 */
[----:B------:R-:W-:-:S02]  /*0b50*/  PRMT R58, RZ, 0x5410, R38 ;  /* 0x00005410ff3a7816 */ /* 0x000fc40000000026 */
[----:B------:R-:W-:Y:S02]  /*0b60*/  PRMT R60, RZ, 0x7610, R38 ;  /* 0x00007610ff3c7816 */ /* 0x000fe40000000026 */
[----:B--2---:R-:W-:Y:S02]  /*0b70*/  PRMT R49, RZ, 0x5410, R32 ;  /* 0x00005410ff317816 */ /* 0x004fe40000000020 */
[----:B------:R-:W-:Y:S02]  /*0b80*/  PRMT R67, RZ, 0x5410, R34 ;  /* 0x00005410ff437816 */ /* 0x000fe40000000022 */
[--C-:B------:R-:W-:Y:S01]  /*0b90*/  PRMT R63, RZ, 0x5410, R33.reuse ;  /* 0x00005410ff3f7816 */ /* 0x100fe20000000021 */
[----:B------:R-:W-:Y:S01]  /*0ba0*/  FMUL.FTZ R0, R49, -1.4426950216293334961 ;  /* 0xbfb8aa3b31007820 */ /* 0x000fe20000410000 */
[----:B------:R-:W-:Y:S02]  /*0bb0*/  PRMT R57, RZ, 0x7610, R32 ;  /* 0x00007610ff397816 */ /* 0x000fe40000000020 */
[----:B------:R-:W-:Y:S01]  /*0bc0*/  PRMT R65, RZ, 0x7610, R33 ;  /* 0x00007610ff417816 */ /* 0x000fe20000000021 */
[----:B------:R0:W-:Y:S01]  /*0bd0*/  MUFU.EX2 R2, R0 ;  /* 0x0000000000027308 */ /* 0x0001e20000000800 */
[----:B------:R-:W-:Y:S01]  /*0be0*/  FMUL.FTZ R8, R63, -1.4426950216293334961 ;  /* 0xbfb8aa3b3f087820 */ /* 0x000fe20000410000 */
[----:B------:R-:W-:Y:S01]  /*0bf0*/  PRMT R48, RZ, 0x7610, R34 ;  /* 0x00007610ff307816 */ /* 0x000fe20000000022 */
[----:B------:R-:W-:-:S02]  /*0c00*/  FMUL.FTZ R3, R57, -1.4426950216293334961 ;  /* 0xbfb8aa3b39037820 */ /* 0x000fc40000410000 */
[----:B------:R-:W-:Y:S02]  /*0c10*/  FMUL.FTZ R31, R65, -1.4426950216293334961 ;  /* 0xbfb8aa3b411f7820 */ /* 0x000fe40000410000 */
[----:B------:R-:W-:Y:S01]  /*0c20*/  FMUL.FTZ R50, R48, -1.4426950216293334961 ;  /* 0xbfb8aa3b30327820 */ /* 0x000fe20000410000 */
[----:B------:R-:W1:Y:S01]  /*0c30*/  MUFU.EX2 R51, R8 ;  /* 0x0000000800337308 */ /* 0x000e620000000800 */
[----:B0-----:R-:W-:-:S07]  /*0c40*/  FMUL.FTZ R0, R67, -1.4426950216293334961 ;  /* 0xbfb8aa3b43007820 */ /* 0x001fce0000410000 */
[----:B------:R0:W2:Y:S08]  /*0c50*/  MUFU.EX2 R59, R0 ;  /* 0x00000000003b7308 */ /* 0x0000b00000000800 */
[----:B------:R4:W2:Y:S01]  /*0c60*/  MUFU.EX2 R52, R31 ;  /* 0x0000001f00347308 */ /* 0x0008a20000000800 */
[----:B0-----:R-:W-:Y:S01]  /*0c70*/  PRMT R0, RZ, 0x5410, R35 ;  /* 0x00005410ff007816 */ /* 0x001fe20000000023 */
[----:B-1----:R-:W-:-:S04]  /*0c80*/  FADD.FTZ R51, R51, 1 ;  /* 0x3f80000033337421 */ /* 0x002fc80000010000 */
[----:B------:R-:W-:Y:S02]  /*0c90*/  FMUL.FTZ R8, R0, -1.4426950216293334961 ;  /* 0xbfb8aa3b00087820 */ /* 0x000fe40000410000 */
[----:B------:R-:W0:Y:S01]  /*0ca0*/  MUFU.EX2 R3, R3 ;  /* 0x0000000300037308 */ /* 0x000e220000000800 */
[----:B----4-:R-:W-:Y:S02]  /*0cb0*/  FADD.FTZ R31, R2, 1 ;  /* 0x3f800000021f7421 */ /* 0x010fe40000010000 */
[----:B--2---:R-:W-:-:S05]  /*0cc0*/  FADD.FTZ R37, R59, 1 ;  /* 0x3f8000003b257421 */ /* 0x004fca0000010000 */
[----:B------:R1:W2:Y:S01]  /*0cd0*/  MUFU.EX2 R71, R8 ;  /* 0x0000000800477308 */ /* 0x0002a20000000800 */
[----:B------:R-:W-:-:S07]  /*0ce0*/  FADD.FTZ R52, R52, 1 ;  /* 0x3f80000034347421 */ /* 0x000fce0000010000 */
[----:B------:R0:W4:Y:S01]  /*0cf0*/  MUFU.EX2 R69, R50 ;  /* 0x0000003200457308 */ /* 0x0001220000000800 */
[----:B-1----:R-:W-:-:S05]  /*0d00*/  PRMT R8, RZ, 0x7610, R35 ;  /* 0x00007610ff087816 */ /* 0x002fca0000000023 */
[----:B------:R-:W-:Y:S02]  /*0d10*/  FMUL.FTZ R53, R8, -1.4426950216293334961 ;  /* 0xbfb8aa3b08357820 */ /* 0x000fe40000410000 */
[----:B------:R-:W1:Y:S01]  /*0d20*/  MUFU.RCP R62, R31 ;  /* 0x0000001f003e7308 */ /* 0x000e620000001000 */
[----:B0-----:R-:W-:Y:S02]  /*0d30*/  FADD.FTZ R50, R3, 1 ;  /* 0x3f80000003327421 */ /* 0x001fe40000010000 */
[----:B------:R-:W-:-:S04]  /*0d40*/  IMAD.WIDE.U32 R2, R26, c[0x0][0x2e8], R74 ;  /* 0x0000ba001a027a25 */ /* 0x000fc800078e004a */
[----:B--2---:R-:W-:Y:S01]  /*0d50*/  FADD.FTZ R71, R71, 1 ;  /* 0x3f80000047477421 */ /* 0x004fe20000010000 */
[----:B------:R0:W2:Y:S01]  /*0d60*/  MUFU.EX2 R72, R53 ;  /* 0x0000003500487308 */ /* 0x0000a20000000800 */
[----:B----4-:R-:W-:Y:S01]  /*0d70*/  FADD.FTZ R69, R69, 1 ;  /* 0x3f80000045457421 */ /* 0x010fe20000010000 */
[----:B------:R-:W-:Y:S02]  /*0d80*/  IADD3 R3, R3, R55, RZ ;  /* 0x0000003703037210 */ /* 0x000fe40007ffe0ff */
[----:B------:R-:W-:-:S03]  /*0d90*/  PRMT R55, RZ, 0x7610, R36 ;  /* 0x00007610ff377816 */ /* 0x000fc60000000024 */
[----:B------:R-:W-:Y:S01]  /*0da0*/  IMAD.WIDE.U32 R2, R30, c[0x0][0x2f0], R2 ;  /* 0x0000bc001e027a25 */ /* 0x000fe200078e0002 */
[----:B------:R-:W-:Y:S01]  /*0db0*/  MUFU.RCP R68, R52 ;  /* 0x0000003400447308 */ /* 0x000fe20000001000 */
[----:B0-----:R-:W-:Y:S02]  /*0dc0*/  PRMT R53, RZ, 0x5410, R36 ;  /* 0x00005410ff357816 */ /* 0x001fe40000000024 */
[----:B-1----:R-:W-:Y:S01]  /*0dd0*/  FADD.FTZ R36, -R62, 1 ;  /* 0x3f8000003e247421 */ /* 0x002fe20000010100 */
[----:B------:R-:W-:Y:S01]  /*0de0*/  IADD3 R3, R3, R83, RZ ;  /* 0x0000005303037210 */ /* 0x000fe20007ffe0ff */
[C---:B------:R-:W-:Y:S02]  /*0df0*/  FMUL.FTZ R31, R49.reuse, R62 ;  /* 0x0000003e311f7220 */ /* 0x040fe40000410000 */
[----:B------:R-:W-:Y:S01]  /*0e00*/  FFMA.FTZ R36, R49, R36, 1 ;  /* 0x3f80000031247423 */ /* 0x000fe20000010024 */
[----:B------:R-:W0:Y:S01]  /*0e10*/  MUFU.RCP R64, R50 ;  /* 0x0000003200407308 */ /* 0x000e220000001000 */
[----:B--2---:R-:W-:-:S02]  /*0e20*/  FADD.FTZ R72, R72, 1 ;  /* 0x3f80000048487421 */ /* 0x004fc40000010000 */
[----:B------:R-:W-:-:S05]  /*0e30*/  FMUL.FTZ R59, R53, R31 ;  /* 0x0000001f353b7220 */ /* 0x000fca0000410000 */
[----:B------:R-:W-:Y:S08]  /*0e40*/  MUFU.RCP R66, R51 ;  /* 0x0000003300427308 */ /* 0x000ff00000001000 */
[----:B------:R-:W-:Y:S08]  /*0e50*/  MUFU.RCP R69, R69 ;  /* 0x0000004500457308 */ /* 0x000ff00000001000 */
[----:B------:R1:W-:Y:S08]  /*0e60*/  MUFU.RCP R70, R37 ;  /* 0x0000002500467308 */ /* 0x0003f00000001000 */
[----:B------:R-:W2:Y:S01]  /*0e70*/  MUFU.RCP R85, R71 ;  /* 0x0000004700557308 */ /* 0x000ea20000001000 */
[----:B-1----:R-:W-:-:S05]  /*0e80*/  PRMT R37, RZ, 0x5410, R40 ;  /* 0x00005410ff257816 */ /* 0x002fca0000000028 */
[----:B------:R-:W-:Y:S02]  /*0e90*/  FFMA.FTZ R82, R59, R37, R22 ;  /* 0x000000253b527223 */ /* 0x000fe40000010016 */
[----:B------:R-:W1:Y:S01]  /*0ea0*/  MUFU.RCP R87, R72 ;  /* 0x0000004800577308 */ /* 0x000e620000001000 */
[----:B0-----:R-:W-:-:S04]  /*0eb0*/  FADD.FTZ R22, -R64, 1 ;  /* 0x3f80000040167421 */ /* 0x001fc80000010100 */
[C---:B------:R-:W-:Y:S02]  /*0ec0*/  FFMA.FTZ R22, R57.reuse, R22, 1 ;  /* 0x3f80000039167423 */ /* 0x040fe40000010016 */
[----:B------:R-:W-:Y:S02]  /*0ed0*/  FMUL.FTZ R57, R57, R64 ;  /* 0x0000004039397220 */ /* 0x000fe40000410000 */
[----:B--2---:R-:W-:-:S04]  /*0ee0*/  FADD.FTZ R71, -R85, 1 ;  /* 0x3f80000055477421 */ /* 0x004fc80000010100 */
[C---:B------:R-:W-:Y:S02]  /*0ef0*/  FFMA.FTZ R71, R0.reuse, R71, 1 ;  /* 0x3f80000000477423 */ /* 0x040fe40000010047 */
[----:B------:R-:W-:Y:S02]  /*0f00*/  FMUL.FTZ R0, R0, R85 ;  /* 0x0000005500007220 */ /* 0x000fe40000410000 */
[----:B-1----:R-:W-:-:S04]  /*0f10*/  FADD.FTZ R73, -R87, 1 ;  /* 0x3f80000057497421 */ /* 0x002fc80000010100 */
[C---:B------:R-:W-:Y:S02]  /*0f20*/  FFMA.FTZ R73, R8.reuse, R73, 1 ;  /* 0x3f80000008497423 */ /* 0x040fe40000010049 */
[----:B------:R-:W-:Y:S01]  /*0f30*/  FMUL.FTZ R8, R8, R87 ;  /* 0x0000005708087220 */ /* 0x000fe20000410000 */
[----:B---3--:R0:W-:Y:S01]  /*0f40*/  STS.128 [R19.X16], R44 ;  /* 0x0000002c13007388 */ /* 0x0081e2000000cc00 */
[----:B------:R-:W-:-:S06]  /*0f50*/  NOP ;  /* 0x0000000000007918 */ /* 0x000fcc0000000000 */
[----:B------:R-:W1:Y:S01]  /*0f60*/  LDS.128 R32, [R19.X16] ;  /* 0x0000000013207984 */ /* 0x000e62000000cc00 */
[----:B0-----:R-:W-:Y:S02]  /*0f70*/  MOV R44, c[0x0][0x16c] ;  /* 0x00005b00002c7a02 */ /* 0x001fe40000000f00 */
[----:B------:R-:W-:Y:S01]  /*0f80*/  PRMT R46, RZ, 0x7610, R39 ;  /* 0x00007610ff2e7816 */ /* 0x000fe20000000027 */
[----:B------:R-:W-:Y:S01]  /*0f90*/  BAR.SYNC.DEFER_BLOCKING 0x0 ;  /* 0x0000000000007b1d */ /* 0x000fe20000010000 */
[----:B------:R-:W-:Y:S02]  /*0fa0*/  ISETP.GE.AND P1, PT, R44, 0x1, PT ;  /* 0x000000012c00780c */ /* 0x000fe40003f26270 */
[--C-:B-1----:R-:W-:Y:S02]  /*0fb0*/  PRMT R50, RZ, 0x5410, R32.reuse ;  /* 0x00005410ff327816 */ /* 0x102fe40000000020 */
[--C-:B------:R-:W-:Y:S02]  /*0fc0*/  PRMT R49, RZ, 0x5410, R33.reuse ;  /* 0x00005410ff317816 */ /* 0x100fe40000000021 */
[----:B------:R-:W-:Y:S01]  /*0fd0*/  PRMT R45, RZ, 0x7610, R33 ;  /* 0x00007610ff2d7816 */ /* 0x000fe20000000021 */
[----:B------:R-:W-:Y:S01]  /*0fe0*/  FMUL.FTZ R33, R53, R50 ;  /* 0x0000003235217220 */ /* 0x000fe20000410000 */
[----:B------:R-:W-:Y:S01]  /*0ff0*/  PRMT R44, RZ, 0x7610, R32 ;  /* 0x00007610ff2c7816 */ /* 0x000fe20000000020 */
[----:B------:R-:W-:Y:S01]  /*1000*/  FADD.FTZ R32, -R66, 1 ;  /* 0x3f80000042207421 */ /* 0x000fe20000010100 */
[--C-:B------:R-:W-:Y:S01]  /*1010*/  PRMT R51, RZ, 0x5410, R34.reuse ;  /* 0x00005410ff337816 */ /* 0x100fe20000000022 */
[----:B------:R-:W-:Y:S01]  /*1020*/  FMUL.FTZ R33, R62, R33 ;  /* 0x000000213e217220 */ /* 0x000fe20000410000 */
[----:B------:R-:W-:Y:S01]  /*1030*/  PRMT R47, RZ, 0x7610, R34 ;  /* 0x00007610ff2f7816 */ /* 0x000fe20000000022 */
[----:B------:R-:W-:Y:S01]  /*1040*/  FADD.FTZ R34, -R68, 1 ;  /* 0x3f80000044227421 */ /* 0x000fe20000010100 */
[--C-:B------:R-:W-:Y:S01]  /*1050*/  PRMT R52, RZ, 0x5410, R35.reuse ;  /* 0x00005410ff347816 */ /* 0x100fe20000000023 */
[----:B------:R-:W-:Y:S01]  /*1060*/  FMUL.FTZ R39, R56, R45 ;  /* 0x0000002d38277220 */ /* 0x000fe20000410000 */
[----:B------:R-:W-:Y:S01]  /*1070*/  PRMT R53, RZ, 0x7610, R35 ;  /* 0x00007610ff357816 */ /* 0x000fe20000000023 */
[----:B------:R-:W-:-:S02]  /*1080*/  FMUL.FTZ R35, R55, R44 ;  /* 0x0000002c37237220 */ /* 0x000fc40000410000 */
[----:B------:R-:W-:Y:S02]  /*1090*/  FMUL.FTZ R37, R54, R49 ;  /* 0x0000003136257220 */ /* 0x000fe40000410000 */
[----:B------:R-:W-:Y:S02]  /*10a0*/  FFMA.FTZ R34, R65, R34, 1 ;  /* 0x3f80000041227423 */ /* 0x000fe40000010022 */
[----:B------:R-:W-:Y:S02]  /*10b0*/  FMUL.FTZ R39, R68, R39 ;  /* 0x0000002744277220 */ /* 0x000fe40000410000 */
[----:B------:R-:W-:Y:S02]  /*10c0*/  FMUL.FTZ R36, R33, R36 ;  /* 0x0000002421247220 */ /* 0x000fe40000410000 */
[----:B------:R-:W-:Y:S01]  /*10d0*/  FMUL.FTZ R35, R64, R35 ;  /* 0x0000002340237220 */ /* 0x000fe20000410000 */
[----:B------:R-:W-:Y:S01]  /*10e0*/  PRMT R64, RZ, 0x7610, R6 ;  /* 0x00007610ff407816 */ /* 0x000fe20000000006 */
[----:B------:R-:W-:-:S02]  /*10f0*/  FFMA.FTZ R32, R63, R32, 1 ;  /* 0x3f8000003f207423 */ /* 0x000fc40000010020 */
[----:B------:R-:W-:Y:S02]  /*1100*/  FMUL.FTZ R37, R66, R37 ;  /* 0x0000002542257220 */ /* 0x000fe40000410000 */
[----:B------:R-:W-:Y:S02]  /*1110*/  FADD.FTZ R33, -R69, 1 ;  /* 0x3f80000045217421 */ /* 0x000fe40000010100 */
[----:B------:R-:W-:Y:S02]  /*1120*/  FMUL.FTZ R34, R39, R34 ;  /* 0x0000002227227220 */ /* 0x000fe40000410000 */
[----:B------:R-:W-:Y:S02]  /*1130*/  FMUL.FTZ R35, R35, R22 ;  /* 0x0000001623237220 */ /* 0x000fe40000410000 */
[----:B------:R-:W-:Y:S02]  /*1140*/  FMUL.FTZ R37, R37, R32 ;  /* 0x0000002025257220 */ /* 0x000fe40000410000 */
[----:B------:R-:W-:Y:S01]  /*1150*/  FFMA.FTZ R39, R48, R33, 1 ;  /* 0x3f80000030277423 */ /* 0x000fe20000010021 */
[----:B------:R-:W-:Y:S01]  /*1160*/  F2FP.BF16.PACK_AB R36, R35, R36 ;  /* 0x000000242324723e */ /* 0x000fe200000010ff */
[----:B------:R-:W-:Y:S01]  /*1170*/  FADD.FTZ R22, -R70, 1 ;  /* 0x3f80000046167421 */ /* 0x000fe20000010100 */
        /* <DEDUP_REMOVED lines=21> */
[----:B------:R-:W-:Y:S01]  /*12d0*/  FFMA.FTZ R22, R55, R22, R82 ;  /* 0x0000001637167223 */ /* 0x000fe20000010052 */
[----:B------:R-:W-:Y:S01]  /*12e0*/  PRMT R54, RZ, 0x5410, R6 ;  /* 0x00005410ff367816 */ /* 0x000fe20000000006 */
[----:B------:R0:W-:Y:S01]  /*12f0*/  STS.128 [R19.X16], R36 ;  /* 0x0000002413007388 */ /* 0x0001e2000000cc00 */
[----:B------:R-:W-:-:S06]  /*1300*/  NOP ;  /* 0x0000000000007918 */ /* 0x000fcc0000000000 */
[----:B------:R-:W1:Y:S01]  /*1310*/  LDS.128 R32, [R19.X16] ;  /* 0x0000000013207984 */ /* 0x000e62000000cc00 */
[----:B------:R-:W-:Y:S01]  /*1320*/  FMUL.FTZ R65, R65, R68 ;  /* 0x0000004441417220 */ /* 0x000fe20000410000 */
[----:B------:R-:W-:Y:S01]  /*1330*/  PRMT R68, RZ, 0x7610, R4 ;  /* 0x00007610ff447816 */ /* 0x000fe20000000004 */
[----:B------:R-:W-:Y:S01]  /*1340*/  FMUL.FTZ R67, R67, R70 ;  /* 0x0000004643437220 */ /* 0x000fe20000410000 */
[----:B------:R-:W-:Y:S01]  /*1350*/  PRMT R62, RZ, 0x7610, R7 ;  /* 0x00007610ff3e7816 */ /* 0x000fe20000000007 */
[----:B------:R-:W-:Y:S02]  /*1360*/  FMUL.FTZ R73, R56, R65 ;  /* 0x0000004138497220 */ /* 0x000fe40000410000 */
[----:B------:R-:W-:Y:S01]  /*1370*/  FMUL.FTZ R69, R48, R69 ;  /* 0x0000004530457220 */ /* 0x000fe20000410000 */
[----:B------:R-:W-:Y:S01]  /*1380*/  PRMT R48, RZ, 0x5410, R5 ;  /* 0x00005410ff307816 */ /* 0x000fe20000000005 */
[----:B0-----:R-:W-:Y:S01]  /*1390*/  FMUL.FTZ R39, R58, R67 ;  /* 0x000000433a277220 */ /* 0x001fe20000410000 */
[--C-:B------:R-:W-:Y:S01]  /*13a0*/  PRMT R36, RZ, 0x5410, R41.reuse ;  /* 0x00005410ff247816 */ /* 0x100fe20000000029 */
[----:B------:R-:W-:Y:S01]  /*13b0*/  FMUL.FTZ R83, R60, R69 ;  /* 0x000000453c537220 */ /* 0x000fe20000410000 */
[----:B------:R-:W-:Y:S01]  /*13c0*/  PRMT R37, RZ, 0x5410, R42 ;  /* 0x00005410ff257816 */ /* 0x000fe2000000002a */
[----:B------:R-:W-:Y:S01]  /*13d0*/  FMUL.FTZ R85, R61, R0 ;  /* 0x000000003d557220 */ /* 0x000fe20000410000 */
[----:B------:R-:W-:Y:S01]  /*13e0*/  PRMT R38, RZ, 0x5410, R4 ;  /* 0x00005410ff267816 */ /* 0x000fe20000000004 */
[----:B------:R-:W-:Y:S01]  /*13f0*/  FFMA.FTZ R22, R71, R36, R22 ;  /* 0x0000002447167223 */ /* 0x000fe20000010016 */
[----:B------:R-:W-:-:S02]  /*1400*/  PRMT R36, RZ, 0x7610, R41 ;  /* 0x00007610ff247816 */ /* 0x000fc40000000029 */
[----:B------:R-:W-:-:S03]  /*1410*/  PRMT R4, RZ, 0x7610, R43 ;  /* 0x00007610ff047816 */ /* 0x000fc6000000002b */
        /* <DEDUP_REMOVED lines=9> */
[----:B------:R-:W-:Y:S02]  /*14b0*/  FFMA.FTZ R22, R85, R3, R2 ;  /* 0x0000000355167223 */ /* 0x000fe40000010002 */
[----:B------:R-:W-:Y:S01]  /*14c0*/  IMAD.WIDE R2, R20, 0x10, R36 ;  /* 0x0000001014027825 */ /* 0x000fe200078e0224 */
[----:B------:R-:W-:-:S03]  /*14d0*/  PRMT R36, RZ, 0x5410, R7 ;  /* 0x00005410ff247816 */ /* 0x000fc60000000007 */
[----:B------:R-:W-:Y:S01]  /*14e0*/  FMUL.FTZ R37, R46, R8 ;  /* 0x000000082e257220 */ /* 0x000fe20000410000 */
[----:B-1----:R0:W-:Y:S03]  /*14f0*/  STG.E.128 [R2.64], R32 ;  /* 0x0000002002007986 */ /* 0x0021e6000c101d06 */
[----:B------:R-:W-:Y:S02]  /*1500*/  FFMA.FTZ R22, R37, R4, R22 ;  /* 0x0000000425167223 */ /* 0x000fe40000010016 */
        /* <DEDUP_REMOVED lines=24> */
[----:B------:R-:W-:Y:S02]  /*1690*/  IADD3 R3, R3, R45, RZ ;  /* 0x0000002d03037210 */ /* 0x000fe40007ffe0ff */
[----:B0-----:R-:W-:-:S04]  /*16a0*/  LEA R32, P0, R2, c[0x0][0x270], 0x1 ;  /* 0x00009c0002207a11 */ /* 0x001fc800078008ff */
[----:B------:R-:W-:-:S05]  /*16b0*/  LEA.HI.X R33, R2, c[0x0][0x274], R3, 0x1, P0 ;  /* 0x00009d0002217a11 */ /* 0x000fca00000f0c03 */
[----:B------:R-:W-:-:S05]  /*16c0*/  IMAD.WIDE R2, R20, 0x10, R32 ;  /* 0x0000001014027825 */ /* 0x000fca00078e0220 */
[----:B-1----:R0:W-:Y:S02]  /*16d0*/  STG.E.128 [R2.64], R4 ;  /* 0x0000000402007986 */ /* 0x0021e4000c101d06 */
.L_x_12541:
[----:B------:R-:W-:Y:S01]  /*16e0*/  BAR.SYNC.DEFER_BLOCKING 0x0 ;  /* 0x0000000000007b1d */ /* 0x000fe20000010000 */
[----:B------:R-:W-:Y:S01]  /*16f0*/  HFMA2.MMA R8, -RZ, RZ, 0, 0 ;  /* 0x00000000ff087435 */ /* 0x000fe200000001ff */
[--C-:B-----5:R-:W-:Y:S01]  /*1700*/  FADD.FTZ R63, R36, R27.reuse ;  /* 0x0000001b243f7221 */ /* 0x120fe20000010000 */
[----:B0-----:R-:W-:Y:S01]  /*1710*/  CS2R R6, SRZ ;  /* 0x0000000000067805 */ /* 0x001fe2000001ff00 */
[----:B------:R-:W-:Y:S01]  /*1720*/  CS2R R4, SRZ ;  /* 0x0000000000047805 */ /* 0x000fe2000001ff00 */
[----:B------:R-:W-:Y:S01]  /*1730*/  CS2R R2, SRZ ;  /* 0x0000000000027805 */ /* 0x000fe2000001ff00 */
[----:B------:R-:W-:Y:S01]  /*1740*/  MOV R0, RZ ;  /* 0x000000ff00007202 */ /* 0x000fe20000000f00 */
[--C-:B------:R-:W-:Y:S02]  /*1750*/  FADD.FTZ R69, R38, R27.reuse ;  /* 0x0000001b26457221 */ /* 0x100fe40000010000 */
[--C-:B------:R-:W-:Y:S02]  /*1760*/  FADD.FTZ R68, R68, R27.reuse ;  /* 0x0000001b44447221 */ /* 0x100fe40000010000 */
[----:B------:R-:W-:-:S02]  /*1770*/  FADD.FTZ R67, R48, R27 ;  /* 0x0000001b30437221 */ /* 0x000fc40000010000 */
[--C-:B------:R-:W-:Y:S02]  /*1780*/  FADD.FTZ R66, R66, R27.reuse ;  /* 0x0000001b42427221 */ /* 0x100fe40000010000 */
[--C-:B------:R-:W-:Y:S02]  /*1790*/  FADD.FTZ R65, R54, R27.reuse ;  /* 0x0000001b36417221 */ /* 0x100fe40000010000 */
[--C-:B------:R-:W-:Y:S02]  /*17a0*/  FADD.FTZ R64, R64, R27.reuse ;  /* 0x0000001b40407221 */ /* 0x100fe40000010000 */
[----:B------:R-:W-:Y:S02]  /*17b0*/  FADD.FTZ R62, R62, R27 ;  /* 0x0000001b3e3e7221 */ /* 0x000fe40000010000 */
        /* <DEDUP_REMOVED lines=11> */
[----:B------:R-:W-:-:S02]  /*1870*/  FADD.FTZ R55, R39, R39 ;  /* 0x0000002727377221 */ /* 0x000fc40000010000 */
[----:B------:R-:W-:Y:S01]  /*1880*/  FADD.FTZ R52, R37, R37 ;  /* 0x0000002525347221 */ /* 0x000fe20000010000 */
[----:B------:R-:W-:Y:S01]  /*1890*/  CS2R R38, SRZ ;  /* 0x0000000000267805 */ /* 0x000fe2000001ff00 */
[----:B------:R-:W-:Y:S01]  /*18a0*/  FADD.FTZ R59, R59, R59 ;  /* 0x0000003b3b3b7221 */ /* 0x000fe20000010000 */
[----:B------:R-:W-:Y:S01]  /*18b0*/  MOV R37, RZ ;  /* 0x000000ff00257202 */ /* 0x000fe20000000f00 */
[----:B------:R-:W-:Y:S02]  /*18c0*/  FADD.FTZ R57, R71, R71 ;  /* 0x0000004747397221 */ /* 0x000fe40000010000 */
[----:B------:R-:W-:Y:S02]  /*18d0*/  FADD.FTZ R56, R73, R73 ;  /* 0x0000004949387221 */ /* 0x000fe40000010000 */
[----:B------:R-:W-:Y:S02]  /*18e0*/  FADD.FTZ R54, R83, R83 ;  /* 0x0000005353367221 */ /* 0x000fe40000010000 */
[----:B------:R-:W-:-:S02]  /*18f0*/  FADD.FTZ R53, R85, R85 ;  /* 0x0000005555357221 */ /* 0x000fc40000010000 */
.L_x_12589:
        /* <DEDUP_REMOVED lines=30> */
[----:B------:R-:W-:-:S03]  /*1ae0*/  IMAD R88, R70, c[0x0][0x1c0], RZ ;  /* 0x0000700046587a24 */ /* 0x000fc600078e02ff */
        /* <DEDUP_REMOVED lines=9> */
[----:B0-----:R-:W-:-:S05]  /*1b80*/  LEA.HI R72, R71, R71, RZ, 0x1 ;  /* 0x0000004747487211 */ /* 0x001fca00078f08ff */
[----:B------:R-:W0:Y:S01]  /*1b90*/  MUFU.COS R92, R89 ;  /* 0x00000059005c7308 */ /* 0x000e220000000000 */
[----:B-1----:R-:W-:Y:S01]  /*1ba0*/  LOP3.LUT R86, R72, 0xfffffe, RZ, 0xc0, !PT ;  /* 0x00fffffe48567812 */ /* 0x002fe200078ec0ff */
[----:B------:R-:W-:Y:S01]  /*1bb0*/  IMAD.WIDE.U32 R72, R39, c[0x0][0x1c0], R84 ;  /* 0x0000700027487a25 */ /* 0x000fe200078e0054 */
[----:B------:R-:W-:Y:S02]  /*1bc0*/  IADD3 R84, R20, 0x200, RZ ;  /* 0x0000020014547810 */ /* 0x000fe40007ffe0ff */
[----:B------:R-:W-:Y:S02]  /*1bd0*/  IADD3 R86, R71, -R86, RZ ;  /* 0x8000005647567210 */ /* 0x000fe40007ffe0ff */
[----:B------:R-:W-:Y:S01]  /*1be0*/  IADD3 R71, R73, R91, RZ ;  /* 0x0000005b49477210 */ /* 0x000fe20007ffe0ff */
[----:B------:R-:W1:Y:S01]  /*1bf0*/  MUFU.SIN R88, R89 ;  /* 0x0000005900587308 */ /* 0x000e620000000400 */
[----:B------:R-:W-:Y:S01]  /*1c00*/  LEA R90, P3, R72, c[0x0][0x230], 0x3 ;  /* 0x00008c00485a7a11 */ /* 0x000fe200078618ff */
[----:B---3--:R-:W-:Y:S01]  /*1c10*/  STS.128 [R19.X16], R44 ;  /* 0x0000002c13007388 */ /* 0x008fe2000000cc00 */
[----:B------:R-:W-:-:S02]  /*1c20*/  @!P2 LEA R84, R86, R39, 0x8 ;  /* 0x000000275654a211 */ /* 0x000fc400078e40ff */
[----:B------:R-:W-:Y:S01]  /*1c30*/  LEA.HI.X R91, R72, c[0x0][0x234], R71, 0x3, P3 ;  /* 0x00008d00485b7a11 */ /* 0x000fe200018f1c47 */
[----:B----4-:R-:W-:Y:S01]  /*1c40*/  STS.128 [R19.X16+0x200], R48 ;  /* 0x0002003013007388 */ /* 0x010fe2000000cc00 */
[----:B------:R-:W-:Y:S01]  /*1c50*/  SHF.L.U32 R71, R19, 0x5, RZ ;  /* 0x0000000513477819 */ /* 0x000fe200000006ff */
[----:B0-----:R-:W-:Y:S01]  /*1c60*/  FMUL.FTZ R92, R93, R92 ;  /* 0x0000005c5d5c7220 */ /* 0x001fe20000410000 */
[----:B------:R-:W-:-:S06]  /*1c70*/  NOP ;  /* 0x0000000000007918 */ /* 0x000fcc0000000000 */
[----:B------:R-:W0:Y:S01]  /*1c80*/  LDS.128 R44, [R71] ;  /* 0x00000000472c7984 */ /* 0x000e220000000c00 */
[----:B-1----:R-:W-:Y:S01]  /*1c90*/  FMUL.FTZ R93, R93, R88 ;  /* 0x000000585d5d7220 */ /* 0x002fe20000410000 */
[----:B------:R-:W-:Y:S02]  /*1ca0*/  SHF.L.U32 R88, R84, 0x3, RZ ;  /* 0x0000000354587819 */ /* 0x000fe400000006ff */
[----:B------:R1:W2:Y:S01]  /*1cb0*/  LDS.128 R48, [R71+0x10] ;  /* 0x0000100047307984 */ /* 0x0002a20000000c00 */
[----:B------:R-:W-:-:S03]  /*1cc0*/  @!P1 IADD3 R72, R9, -0x2, RZ ;  /* 0xfffffffe09489810 */ /* 0x000fc60007ffe0ff */
[----:B------:R3:W-:Y:S04]  /*1cd0*/  STS.64 [R88+0x10b0], R92 ;  /* 0x0010b05c58007388 */ /* 0x0007e80000000a00 */
[----:B------:R-:W5:Y:S01]  /*1ce0*/  LDG.E.64 R90, [R90.64] ;  /* 0x000000065a5a7981 */ /* 0x000f62000c1e1b00 */
[----:B------:R-:W-:Y:S02]  /*1cf0*/  @!P1 IMAD R73, R72, c[0x0][0x16c], R39 ;  /* 0x00005b0048499a24 */ /* 0x000fe400078e0227 */
[----:B------:R-:W-:Y:S02]  /*1d00*/  FMUL.FTZ R84, R68, R83 ;  /* 0x0000005344547220 */ /* 0x000fe40000410000 */
[----:B------:R-:W-:Y:S01]  /*1d10*/  @!P1 IMAD.WIDE R72, R73, 0x10, R80 ;  /* 0x0000001049489825 */ /* 0x000fe200078e0250 */
[----:B------:R-:W-:Y:S03]  /*1d20*/  BAR.SYNC.DEFER_BLOCKING 0x0 ;  /* 0x0000000000007b1d */ /* 0x000fe60000010000 */
[----:B------:R-:W-:-:S02]  /*1d30*/  FMUL.RZ R89, R84, 0.15915493667125701904 ;  /* 0x3e22f98354597820 */ /* 0x000fc4000040c000 */
[----:B------:R-:W-:Y:S02]  /*1d40*/  FMUL.FTZ R84, R68, R87 ;  /* 0x0000005744547220 */ /* 0x000fe40000410000 */
[C---:B------:R-:W-:Y:S01]  /*1d50*/  FMUL.FTZ R86, R67.reuse, R83 ;  /* 0x0000005343567220 */ /* 0x040fe20000410000 */
[----:B------:R-:W-:Y:S01]  /*1d60*/  MUFU.SIN R85, R89 ;  /* 0x0000005900557308 */ /* 0x000fe20000000400 */
[----:B-1----:R-:W-:Y:S02]  /*1d70*/  FMUL.FTZ R71, R67, R87 ;  /* 0x0000005743477220 */ /* 0x002fe40000410000 */
[----:B------:R-:W-:-:S05]  /*1d80*/  FMUL.RZ R94, R86, 0.15915493667125701904 ;  /* 0x3e22f983565e7820 */ /* 0x000fca000040c000 */
[----:B------:R-:W-:Y:S01]  /*1d90*/  MUFU.COS R107, R89 ;  /* 0x00000059006b7308 */ /* 0x000fe20000000000 */
[----:B------:R1:W5:Y:S07]  /*1da0*/  @!P1 LDG.E.64 R96, [R72.64+0x8] ;  /* 0x0000080648609981 */ /* 0x00036e000c1e1b00 */
[----:B------:R-:W4:Y:S01]  /*1db0*/  MUFU.EX2 R84, R84 ;  /* 0x0000005400547308 */ /* 0x000f220000000800 */
[----:B-1----:R-:W-:-:S04]  /*1dc0*/  FMUL.FTZ R72, R66, R83 ;  /* 0x0000005342487220 */ /* 0x002fc80000410000 */
[----:B------:R-:W-:Y:S02]  /*1dd0*/  FMUL.RZ R95, R72, 0.15915493667125701904 ;  /* 0x3e22f983485f7820 */ /* 0x000fe4000040c000 */
[----:B------:R-:W-:Y:S01]  /*1de0*/  FMUL.FTZ R72, R66, R87 ;  /* 0x0000005742487220 */ /* 0x000fe20000410000 */
[----:B------:R-:W-:Y:S01]  /*1df0*/  MUFU.SIN R104, R94 ;  /* 0x0000005e00687308 */ /* 0x000fe20000000400 */
[----:B---3--:R-:W-:-:S07]  /*1e00*/  FMUL.FTZ R88, R65, R83 ;  /* 0x0000005341587220 */ /* 0x008fce0000410000 */
[----:B------:R1:W-:Y:S01]  /*1e10*/  MUFU.COS R86, R94 ;  /* 0x0000005e00567308 */ /* 0x0003e20000000000 */
[----:B------:R-:W-:-:S07]  /*1e20*/  FMUL.RZ R99, R88, 0.15915493667125701904 ;  /* 0x3e22f98358637820 */ /* 0x000fce000040c000 */
[----:B------:R-:W3:Y:S01]  /*1e30*/  MUFU.EX2 R71, R71 ;  /* 0x0000004700477308 */ /* 0x000ee20000000800 */
[----:B------:R-:W-:-:S07]  /*1e40*/  FMUL.FTZ R88, R65, R87 ;  /* 0x0000005741587220 */ /* 0x000fce0000410000 */
[----:B------:R-:W-:Y:S01]  /*1e50*/  MUFU.SIN R73, R95 ;  /* 0x0000005f00497308 */ /* 0x000fe20000000400 */
[----:B-1----:R-:W-:-:S07]  /*1e60*/  FMUL.FTZ R94, R64, R83 ;  /* 0x00000053405e7220 */ /* 0x002fce0000410000 */
[----:B------:R-:W-:Y:S01]  /*1e70*/  MUFU.COS R103, R95 ;  /* 0x0000005f00677308 */ /* 0x000fe20000000000 */
[----:B----4-:R-:W-:-:S07]  /*1e80*/  FMUL.FTZ R107, R84, R107 ;  /* 0x0000006b546b7220 */ /* 0x010fce0000410000 */
[----:B------:R-:W1:Y:S01]  /*1e90*/  MUFU.EX2 R72, R72 ;  /* 0x0000004800487308 */ /* 0x000e620000000800 */
[----:B------:R-:W-:Y:S02]  /*1ea0*/  FMUL.FTZ R106, R84, R85 ;  /* 0x00000055546a7220 */ /* 0x000fe40000410000 */
[----:B------:R-:W-:Y:S02]  /*1eb0*/  FMUL.FTZ R84, R62, R83 ;  /* 0x000000533e547220 */ /* 0x000fe40000410000 */
[----:B------:R-:W-:-:S03]  /*1ec0*/  FMUL.RZ R100, R94, 0.15915493667125701904 ;  /* 0x3e22f9835e647820 */ /* 0x000fc6000040c000 */
[----:B------:R-:W-:Y:S01]  /*1ed0*/  MUFU.SIN R89, R99 ;  /* 0x0000006300597308 */ /* 0x000fe20000000400 */
[-C--:B------:R-:W-:Y:S02]  /*1ee0*/  FMUL.FTZ R94, R64, R87.reuse ;  /* 0x00000057405e7220 */ /* 0x080fe40000410000 */
[----:B------:R-:W-:Y:S02]  /*1ef0*/  FMUL.FTZ R98, R63, R87 ;  /* 0x000000573f627220 */ /* 0x000fe40000410000 */
[----:B------:R-:W-:-:S03]  /*1f00*/  FMUL.RZ R109, R84, 0.15915493667125701904 ;  /* 0x3e22f983546d7820 */ /* 0x000fc6000040c000 */
[----:B------:R4:W-:Y:S01]  /*1f10*/  MUFU.COS R101, R99 ;  /* 0x0000006300657308 */ /* 0x0009e20000000000 */
[----:B0-----:R-:W-:Y:S01]  /*1f20*/  PRMT R84, RZ, 0x7610, R44 ;  /* 0x00007610ff547816 */ /* 0x001fe2000000002c */
[C---:B---3--:R-:W-:Y:S02]  /*1f30*/  FMUL.FTZ R105, R71.reuse, R86 ;  /* 0x0000005647697220 */ /* 0x048fe40000410000 */
[----:B------:R-:W-:-:S04]  /*1f40*/  FMUL.FTZ R104, R71, R104 ;  /* 0x0000006847687220 */ /* 0x000fc80000410000 */
[----:B------:R-:W0:Y:S01]  /*1f50*/  MUFU.EX2 R88, R88 ;  /* 0x0000005800587308 */ /* 0x000e220000000800 */
[----:B----4-:R-:W-:Y:S02]  /*1f60*/  FMUL.FTZ R99, R62, R87 ;  /* 0x000000573e637220 */ /* 0x010fe40000410000 */
[----:B------:R-:W-:Y:S01]  /*1f70*/  FMUL.FTZ R87, R63, R83 ;  /* 0x000000533f577220 */ /* 0x000fe20000410000 */
[----:B------:R-:W-:Y:S01]  /*1f80*/  PRMT R71, RZ, 0x5410, R44 ;  /* 0x00005410ff477816 */ /* 0x000fe2000000002c */
[C---:B-1----:R-:W-:Y:S02]  /*1f90*/  FMUL.FTZ R103, R72.reuse, R103 ;  /* 0x0000006748677220 */ /* 0x042fe40000410000 */
[----:B------:R-:W-:Y:S01]  /*1fa0*/  FMUL.FTZ R102, R72, R73 ;  /* 0x0000004948667220 */ /* 0x000fe20000410000 */
[----:B------:R-:W-:Y:S01]  /*1fb0*/  PRMT R72, RZ, 0x5410, R40 ;  /* 0x00005410ff487816 */ /* 0x000fe20000000028 */
[----:B------:R-:W-:Y:S02]  /*1fc0*/  FMUL.RZ R87, R87, 0.15915493667125701904 ;  /* 0x3e22f98357577820 */ /* 0x000fe4000040c000 */
[C---:B------:R-:W-:Y:S01]  /*1fd0*/  FMUL.FTZ R155, R69.reuse, R84 ;  /* 0x00000054459b7220 */ /* 0x040fe20000410000 */
[----:B------:R-:W-:Y:S01]  /*1fe0*/  MUFU.EX2 R98, R98 ;  /* 0x0000006200627308 */ /* 0x000fe20000000800 */
[----:B------:R-:W-:-:S02]  /*1ff0*/  FMUL.FTZ R153, R69, R71 ;  /* 0x0000004745997220 */ /* 0x000fc40000410000 */
[C---:B------:R-:W-:Y:S01]  /*2000*/  FMUL.FTZ R155, R72.reuse, R155 ;  /* 0x0000009b489b7220 */ /* 0x040fe20000410000 */
[----:B------:R-:W-:Y:S01]  /*2010*/  PRMT R73, RZ, 0x5410, R45 ;  /* 0x00005410ff497816 */ /* 0x000fe2000000002d */
[----:B------:R-:W-:-:S03]  /*2020*/  FMUL.FTZ R153, R72, R153 ;  /* 0x0000009948997220 */ /* 0x000fc60000410000 */
[----:B------:R-:W1:Y:S01]  /*2030*/  MUFU.COS R85, R87 ;  /* 0x0000005700557308 */ /* 0x000e620000000000 */
[----:B0-----:R-:W-:Y:S02]  /*2040*/  FMUL.FTZ R101, R88, R101 ;  /* 0x0000006558657220 */ /* 0x001fe40000410000 */
[----:B------:R-:W-:-:S05]  /*2050*/  FMUL.FTZ R86, R106, R155 ;  /* 0x0000009b6a567220 */ /* 0x000fca0000410000 */
[----:B------:R-:W-:Y:S01]  /*2060*/  MUFU.SIN R117, R100 ;  /* 0x0000006400757308 */ /* 0x000fe20000000400 */
[----:B------:R-:W-:-:S07]  /*2070*/  FMUL.FTZ R108, R106, R153 ;  /* 0x000000996a6c7220 */ /* 0x000fce0000410000 */
[----:B------:R0:W-:Y:S01]  /*2080*/  MUFU.COS R95, R100 ;  /* 0x00000064005f7308 */ /* 0x0001e20000000000 */
[----:B------:R-:W-:-:S07]  /*2090*/  FMUL.FTZ R156, R68, R73 ;  /* 0x00000049449c7220 */ /* 0x000fce0000410000 */
[----:B------:R-:W3:Y:S01]  /*20a0*/  MUFU.EX2 R94, R94 ;  /* 0x0000005e005e7308 */ /* 0x000ee20000000800 */
[----:B0-----:R-:W-:Y:S01]  /*20b0*/  FMUL.FTZ R100, R88, R89 ;  /* 0x0000005958647220 */ /* 0x001fe20000410000 */
[----:B------:R-:W-:Y:S01]  /*20c0*/  PRMT R88, RZ, 0x7610, R45 ;  /* 0x00007610ff587816 */ /* 0x000fe2000000002d */
[----:B------:R-:W-:-:S05]  /*20d0*/  FFMA.FTZ R86, R107, R153, -R86 ;  /* 0x000000996b567223 */ /* 0x000fca0000010856 */
[----:B------:R0:W4:Y:S01]  /*20e0*/  MUFU.SIN R115, R87 ;  /* 0x0000005700737308 */ /* 0x0001220000000400 */
[----:B------:R-:W-:Y:S02]  /*20f0*/  FMUL.FTZ R157, R68, R88 ;  /* 0x00000058449d7220 */ /* 0x000fe40000410000 */
[----:B------:R-:W-:Y:S01]  /*2100*/  FFMA.FTZ R108, R107, R155, R108 ;  /* 0x0000009b6b6c7223 */ /* 0x000fe2000001006c */
[----:B0-----:R-:W-:-:S04]  /*2110*/  PRMT R87, RZ, 0x7610, R40 ;  /* 0x00007610ff577816 */ /* 0x001fc80000000028 */
[----:B------:R-:W-:Y:S01]  /*2120*/  MUFU.EX2 R99, R99 ;  /* 0x0000006300637308 */ /* 0x000fe20000000800 */
[----:B-1----:R-:W-:Y:S02]  /*2130*/  FMUL.FTZ R116, R98, R85 ;  /* 0x0000005562747220 */ /* 0x002fe40000410000 */
[C---:B------:R-:W-:Y:S02]  /*2140*/  FFMA.FTZ R86, R87.reuse, R156, R86 ;  /* 0x0000009c57567223 */ /* 0x040fe40000010056 */
[----:B------:R-:W-:-:S03]  /*2150*/  FFMA.FTZ R108, R87, R157, R108 ;  /* 0x0000009d576c7223 */ /* 0x000fc6000001006c */
[----:B------:R-:W0:Y:S01]  /*2160*/  MUFU.COS R44, R109 ;  /* 0x0000006d002c7308 */ /* 0x000e220000000000 */
[----:B------:R-:W-:Y:S02]  /*2170*/  FMUL.FTZ R85, R104, R86 ;  /* 0x0000005668557220 */ /* 0x000fe40000410000 */
[C---:B---3--:R-:W-:Y:S02]  /*2180*/  FMUL.FTZ R118, R94.reuse, R95 ;  /* 0x0000005f5e767220 */ /* 0x048fe40000410000 */
[----:B------:R-:W-:-:S03]  /*2190*/  FMUL.FTZ R117, R94, R117 ;  /* 0x000000755e757220 */ /* 0x000fc60000410000 */
[----:B------:R-:W1:Y:S01]  /*21a0*/  MUFU.SIN R122, R109 ;  /* 0x0000006d007a7308 */ /* 0x000e620000000400 */
[-C--:B------:R-:W-:Y:S01]  /*21b0*/  FMUL.FTZ R45, R104, R108.reuse ;  /* 0x0000006c682d7220 */ /* 0x080fe20000410000 */
[--C-:B------:R-:W-:Y:S01]  /*21c0*/  PRMT R94, RZ, 0x7610, R46.reuse ;  /* 0x00007610ff5e7816 */ /* 0x100fe2000000002e */
[C---:B------:R-:W-:Y:S01]  /*21d0*/  FFMA.FTZ R108, R105.reuse, R108, R85 ;  /* 0x0000006c696c7223 */ /* 0x040fe20000010055 */
[----:B------:R-:W-:Y:S01]  /*21e0*/  PRMT R85, RZ, 0x5410, R46 ;  /* 0x00005410ff557816 */ /* 0x000fe2000000002e */
[----:B------:R-:W-:Y:S01]  /*21f0*/  FFMA.FTZ R45, R105, R86, -R45 ;  /* 0x00000056692d7223 */ /* 0x000fe2000001082d */
[----:B------:R-:W-:Y:S01]  /*2200*/  PRMT R86, RZ, 0x5410, R41 ;  /* 0x00005410ff567816 */ /* 0x000fe20000000029 */
[C---:B------:R-:W-:Y:S02]  /*2210*/  FMUL.FTZ R151, R67.reuse, R94 ;  /* 0x0000005e43977220 */ /* 0x040fe40000410000 */
[----:B------:R-:W-:Y:S02]  /*2220*/  FMUL.FTZ R152, R67, R85 ;  /* 0x0000005543987220 */ /* 0x000fe40000410000 */
[----:B------:R-:W-:-:S02]  /*2230*/  FMUL.FTZ R46, R92, R106 ;  /* 0x0000006a5c2e7220 */ /* 0x000fc40000410000 */
[C---:B------:R-:W-:Y:S02]  /*2240*/  FFMA.FTZ R108, R86.reuse, R151, R108 ;  /* 0x00000097566c7223 */ /* 0x040fe4000001006c */
[----:B------:R-:W-:Y:S02]  /*2250*/  FFMA.FTZ R95, R86, R152, R45 ;  /* 0x00000098565f7223 */ /* 0x000fe4000001002d */
[----:B----4-:R-:W-:Y:S02]  /*2260*/  FMUL.FTZ R115, R98, R115 ;  /* 0x0000007362737220 */ /* 0x010fe40000410000 */
[C---:B0-----:R-:W-:Y:S01]  /*2270*/  FMUL.FTZ R121, R99.reuse, R44 ;  /* 0x0000002c63797220 */ /* 0x041fe20000410000 */
[--C-:B------:R-:W-:Y:S01]  /*2280*/  PRMT R89, RZ, 0x5410, R47.reuse ;  /* 0x00005410ff597816 */ /* 0x100fe2000000002f */
[----:B-1----:R-:W-:Y:S01]  /*2290*/  FMUL.FTZ R122, R99, R122 ;  /* 0x0000007a637a7220 */ /* 0x002fe20000410000 */
[----:B------:R-:W-:Y:S01]  /*22a0*/  PRMT R99, RZ, 0x7610, R47 ;  /* 0x00007610ff637816 */ /* 0x000fe2000000002f */
[----:B------:R-:W-:-:S02]  /*22b0*/  FMUL.FTZ R44, R93, R106 ;  /* 0x0000006a5d2c7220 */ /* 0x000fc40000410000 */
[----:B------:R-:W-:Y:S02]  /*22c0*/  FFMA.FTZ R46, R93, R107, R46 ;  /* 0x0000006b5d2e7223 */ /* 0x000fe4000001002e */
[C---:B------:R-:W-:Y:S02]  /*22d0*/  FMUL.FTZ R98, R102.reuse, R108 ;  /* 0x0000006c66627220 */ /* 0x040fe40000410000 */
[----:B------:R-:W-:Y:S02]  /*22e0*/  FMUL.FTZ R47, R102, R95 ;  /* 0x0000005f662f7220 */ /* 0x000fe40000410000 */
[----:B------:R-:W-:Y:S02]  /*22f0*/  FFMA.FTZ R44, R92, R107, -R44 ;  /* 0x0000006b5c2c7223 */ /* 0x000fe4000001082c */
[----:B------:R-:W-:Y:S02]  /*2300*/  FMUL.FTZ R45, R104, R46 ;  /* 0x0000002e682d7220 */ /* 0x000fe40000410000 */
[C---:B------:R-:W-:Y:S01]  /*2310*/  FFMA.FTZ R95, R103.reuse, R95, -R98 ;  /* 0x0000005f675f7223 */ /* 0x040fe20000010862 */
[----:B------:R-:W-:Y:S01]  /*2320*/  PRMT R98, RZ, 0x7610, R41 ;  /* 0x00007610ff627816 */ /* 0x000fe20000000029 */
[----:B------:R-:W-:-:S02]  /*2330*/  FFMA.FTZ R47, R103, R108, R47 ;  /* 0x0000006c672f7223 */ /* 0x000fc4000001002f */
[----:B------:R-:W-:Y:S02]  /*2340*/  FMUL.FTZ R123, R66, R99 ;  /* 0x00000063427b7220 */ /* 0x000fe40000410000 */
[CC--:B------:R-:W-:Y:S02]  /*2350*/  FFMA.FTZ R45, R105.reuse, R44.reuse, -R45 ;  /* 0x0000002c692d7223 */ /* 0x0c0fe4000001082d */
[----:B------:R-:W-:Y:S02]  /*2360*/  FMUL.FTZ R44, R104, R44 ;  /* 0x0000002c682c7220 */ /* 0x000fe40000410000 */
[----:B------:R-:W-:Y:S02]  /*2370*/  FMUL.FTZ R124, R66, R89 ;  /* 0x00000059427c7220 */ /* 0x000fe40000410000 */
[----:B------:R-:W-:Y:S02]  /*2380*/  FFMA.FTZ R108, R98, R123, R47 ;  /* 0x0000007b626c7223 */ /* 0x000fe4000001002f */
[----:B------:R-:W-:-:S02]  /*2390*/  FFMA.FTZ R44, R105, R46, R44 ;  /* 0x0000002e692c7223 */ /* 0x000fc4000001002c */
[----:B------:R-:W-:Y:S02]  /*23a0*/  FMUL.FTZ R47, R102, R45 ;  /* 0x0000002d662f7220 */ /* 0x000fe40000410000 */
[----:B------:R-:W-:Y:S02]  /*23b0*/  FFMA.FTZ R95, R98, R124, R95 ;  /* 0x0000007c625f7223 */ /* 0x000fe4000001005f */
[----:B------:R-:W-:Y:S02]  /*23c0*/  FMUL.FTZ R110, R100, R108 ;  /* 0x0000006c646e7220 */ /* 0x000fe40000410000 */
[-C--:B------:R-:W-:Y:S02]  /*23d0*/  FMUL.FTZ R46, R102, R44.reuse ;  /* 0x0000002c662e7220 */ /* 0x080fe40000410000 */
[----:B------:R-:W-:Y:S02]  /*23e0*/  FFMA.FTZ R47, R103, R44, R47 ;  /* 0x0000002c672f7223 */ /* 0x000fe4000001002f */
[----:B------:R-:W-:-:S02]  /*23f0*/  FMUL.FTZ R109, R100, R95 ;  /* 0x0000005f646d7220 */ /* 0x000fc40000410000 */
[C---:B------:R-:W-:Y:S01]  /*2400*/  FFMA.FTZ R44, R101.reuse, R95, -R110 ;  /* 0x0000005f652c7223 */ /* 0x040fe2000001086e */
[--C-:B--2---:R-:W-:Y:S01]  /*2410*/  PRMT R95, RZ, 0x5410, R48.reuse ;  /* 0x00005410ff5f7816 */ /* 0x104fe20000000030 */
[----:B------:R-:W-:Y:S01]  /*2420*/  FFMA.FTZ R108, R101, R108, R109 ;  /* 0x0000006c656c7223 */ /* 0x000fe2000001006d */
[----:B------:R-:W-:Y:S02]  /*2430*/  PRMT R110, RZ, 0x7610, R48 ;  /* 0x00007610ff6e7816 */ /* 0x000fe40000000030 */
[----:B------:R-:W-:Y:S01]  /*2440*/  PRMT R109, RZ, 0x5410, R42 ;  /* 0x00005410ff6d7816 */ /* 0x000fe2000000002a */
[----:B------:R-:W-:Y:S02]  /*2450*/  FMUL.FTZ R126, R65, R95 ;  /* 0x0000005f417e7220 */ /* 0x000fe40000410000 */
[----:B------:R-:W-:Y:S02]  /*2460*/  FFMA.FTZ R46, R103, R45, -R46 ;  /* 0x0000002d672e7223 */ /* 0x000fe4000001082e */
[----:B------:R-:W-:-:S02]  /*2470*/  FMUL.FTZ R125, R65, R110 ;  /* 0x0000006e417d7220 */ /* 0x000fc40000410000 */
[C---:B------:R-:W-:Y:S02]  /*2480*/  FFMA.FTZ R45, R109.reuse, R126, R44 ;  /* 0x0000007e6d2d7223 */ /* 0x040fe4000001002c */
[C---:B------:R-:W-:Y:S02]  /*2490*/  FMUL.FTZ R44, R100.reuse, R47 ;  /* 0x0000002f642c7220 */ /* 0x040fe40000410000 */
[----:B------:R-:W-:Y:S02]  /*24a0*/  FFMA.FTZ R108, R109, R125, R108 ;  /* 0x0000007d6d6c7223 */ /* 0x000fe4000001006c */
[----:B------:R-:W-:Y:S02]  /*24b0*/  FMUL.FTZ R113, R117, R45 ;  /* 0x0000002d75717220 */ /* 0x000fe40000410000 */
[-C--:B------:R-:W-:Y:S02]  /*24c0*/  FMUL.FTZ R48, R100, R46.reuse ;  /* 0x0000002e64307220 */ /* 0x080fe40000410000 */
[----:B------:R-:W-:-:S02]  /*24d0*/  FFMA.FTZ R44, R101, R46, -R44 ;  /* 0x0000002e652c7223 */ /* 0x000fc4000001082c */
[-C--:B------:R-:W-:Y:S02]  /*24e0*/  FMUL.FTZ R111, R117, R108.reuse ;  /* 0x0000006c756f7220 */ /* 0x080fe40000410000 */
[C---:B------:R-:W-:Y:S01]  /*24f0*/  FFMA.FTZ R46, R118.reuse, R108, R113 ;  /* 0x0000006c762e7223 */ /* 0x040fe20000010071 */
[--C-:B------:R-:W-:Y:S02]  /*2500*/  PRMT R108, RZ, 0x5410, R49.reuse ;  /* 0x00005410ff6c7816 */ /* 0x100fe40000000031 */
[----:B------:R-:W-:Y:S01]  /*2510*/  PRMT R114, RZ, 0x7610, R49 ;  /* 0x00007610ff727816 */ /* 0x000fe20000000031 */
[----:B------:R-:W-:Y:S01]  /*2520*/  FFMA.FTZ R111, R118, R45, -R111 ;  /* 0x0000002d766f7223 */ /* 0x000fe2000001086f */
[----:B------:R-:W-:Y:S01]  /*2530*/  PRMT R113, RZ, 0x7610, R42 ;  /* 0x00007610ff717816 */ /* 0x000fe2000000002a */
[----:B------:R-:W-:Y:S02]  /*2540*/  FMUL.FTZ R128, R64, R108 ;  /* 0x0000006c40807220 */ /* 0x000fe40000410000 */
[----:B------:R-:W-:-:S02]  /*2550*/  FFMA.FTZ R48, R101, R47, R48 ;  /* 0x0000002f65307223 */ /* 0x000fc40000010030 */
[----:B------:R-:W-:Y:S02]  /*2560*/  FMUL.FTZ R127, R64, R114 ;  /* 0x00000072407f7220 */ /* 0x000fe40000410000 */
[----:B------:R-:W-:Y:S02]  /*2570*/  FFMA.FTZ R111, R113, R128, R111 ;  /* 0x00000080716f7223 */ /* 0x000fe4000001006f */
[----:B------:R-:W-:Y:S02]  /*2580*/  FMUL.FTZ R47, R117, R48 ;  /* 0x00000030752f7220 */ /* 0x000fe40000410000 */
[----:B------:R-:W-:Y:S02]  /*2590*/  FFMA.FTZ R46, R113, R127, R46 ;  /* 0x0000007f712e7223 */ /* 0x000fe4000001002e */
[----:B------:R-:W-:Y:S02]  /*25a0*/  FMUL.FTZ R119, R115, R111 ;  /* 0x0000006f73777220 */ /* 0x000fe40000410000 */
[----:B------:R-:W-:-:S02]  /*25b0*/  FMUL.FTZ R45, R117, R44 ;  /* 0x0000002c752d7220 */ /* 0x000fc40000410000 */
[----:B------:R-:W-:Y:S01]  /*25c0*/  FFMA.FTZ R47, R118, R44, -R47 ;  /* 0x0000002c762f7223 */ /* 0x000fe2000001082f */
[--C-:B------:R-:W-:Y:S01]  /*25d0*/  PRMT R112, RZ, 0x7610, R50.reuse ;  /* 0x00007610ff707816 */ /* 0x100fe20000000032 */
[CC--:B------:R-:W-:Y:S02]  /*25e0*/  FMUL.FTZ R49, R115.reuse, R46.reuse ;  /* 0x0000002e73317220 */ /* 0x0c0fe40000410000 */
[----:B------:R-:W-:Y:S01]  /*25f0*/  FFMA.FTZ R46, R116, R46, R119 ;  /* 0x0000002e742e7223 */ /* 0x000fe20000010077 */
[----:B------:R-:W-:Y:S01]  /*2600*/  PRMT R119, RZ, 0x5410, R50 ;  /* 0x00005410ff777816 */ /* 0x000fe20000000032 */
[----:B------:R-:W-:Y:S02]  /*2610*/  FFMA.FTZ R45, R118, R48, R45 ;  /* 0x00000030762d7223 */ /* 0x000fe4000001002d */
[----:B------:R-:W-:Y:S02]  /*2620*/  FMUL.FTZ R48, R115, R47 ;  /* 0x0000002f73307220 */ /* 0x000fe40000410000 */
[----:B------:R-:W-:Y:S01]  /*2630*/  FFMA.FTZ R49, R116, R111, -R49 ;  /* 0x0000006f74317223 */ /* 0x000fe20000010831 */
[----:B------:R-:W-:Y:S01]  /*2640*/  PRMT R111, RZ, 0x5410, R43 ;  /* 0x00005410ff6f7816 */ /* 0x000fe2000000002b */
[----:B------:R-:W-:Y:S01]  /*2650*/  FMUL.FTZ R139, R63, R112 ;  /* 0x000000703f8b7220 */ /* 0x000fe20000410000 */
[----:B------:R-:W-:Y:S01]  /*2660*/  ISETP.NE.AND P1, PT, R20, 0x1f, PT ;  /* 0x0000001f1400780c */ /* 0x000fe20003f25270 */
[----:B------:R-:W-:-:S02]  /*2670*/  FMUL.FTZ R44, R115, R45 ;  /* 0x0000002d732c7220 */ /* 0x000fc40000410000 */
[C---:B------:R-:W-:Y:S02]  /*2680*/  FFMA.FTZ R48, R116.reuse, R45, R48 ;  /* 0x0000002d74307223 */ /* 0x040fe40000010030 */
[----:B------:R-:W-:Y:S02]  /*2690*/  FMUL.FTZ R140, R63, R119 ;  /* 0x000000773f8c7220 */ /* 0x000fe40000410000 */
[C---:B------:R-:W-:Y:S02]  /*26a0*/  FFMA.FTZ R45, R111.reuse, R139, R46 ;  /* 0x0000008b6f2d7223 */ /* 0x040fe4000001002e */
[----:B------:R-:W-:Y:S02]  /*26b0*/  FFMA.FTZ R44, R116, R47, -R44 ;  /* 0x0000002f742c7223 */ /* 0x000fe4000001082c */
[----:B------:R-:W-:Y:S02]  /*26c0*/  FFMA.FTZ R49, R111, R140, R49 ;  /* 0x0000008c6f317223 */ /* 0x000fe40000010031 */
[----:B------:R-:W-:-:S02]  /*26d0*/  FMUL.FTZ R46, R122, R48 ;  /* 0x000000307a2e7220 */ /* 0x000fc40000410000 */
[C---:B------:R-:W-:Y:S02]  /*26e0*/  FMUL.FTZ R132, R122.reuse, R49 ;  /* 0x000000317a847220 */ /* 0x040fe40000410000 */
[CC--:B------:R-:W-:Y:S02]  /*26f0*/  FFMA.FTZ R46, R121.reuse, R44.reuse, -R46 ;  /* 0x0000002c792e7223 */ /* 0x0c0fe4000001082e */
[CC--:B------:R-:W-:Y:S02]  /*2700*/  FMUL.FTZ R130, R122.reuse, R45.reuse ;  /* 0x0000002d7a827220 */ /* 0x0c0fe40000410000 */
[----:B------:R-:W-:Y:S02]  /*2710*/  FMUL.FTZ R44, R122, R44 ;  /* 0x0000002c7a2c7220 */ /* 0x000fe40000410000 */
[C---:B------:R-:W-:Y:S02]  /*2720*/  FFMA.FTZ R132, R121.reuse, R45, R132 ;  /* 0x0000002d79847223 */ /* 0x040fe40000010084 */
[----:B------:R-:W-:-:S02]  /*2730*/  FFMA.FTZ R130, R121, R49, -R130 ;  /* 0x0000003179827223 */ /* 0x000fc40000010882 */
[----:B------:R-:W-:Y:S02]  /*2740*/  FFMA.FTZ R45, R121, R48, R44 ;  /* 0x00000030792d7223 */ /* 0x000fe4000001002c */
[----:B------:R0:W1:Y:S01]  /*2750*/  @P1 LDS.64 R48, [R20.X8+0x20b8] ;  /* 0x0020b80014301984 */ /* 0x0000620000008a00 */
[--C-:B------:R-:W-:Y:S02]  /*2760*/  PRMT R50, RZ, 0x5410, R51.reuse ;  /* 0x00005410ff327816 */ /* 0x100fe40000000033 */
[----:B------:R-:W-:Y:S02]  /*2770*/  PRMT R120, RZ, 0x7610, R51 ;  /* 0x00007610ff787816 */ /* 0x000fe40000000033 */
[----:B------:R-:W-:Y:S01]  /*2780*/  PRMT R51, RZ, 0x7610, R43 ;  /* 0x00007610ff337816 */ /* 0x000fe2000000002b */
[C---:B------:R-:W-:Y:S02]  /*2790*/  FMUL.FTZ R141, R62.reuse, R50 ;  /* 0x000000323e8d7220 */ /* 0x040fe40000410000 */
[----:B------:R-:W-:-:S02]  /*27a0*/  FMUL.FTZ R145, R62, R120 ;  /* 0x000000783e917220 */ /* 0x000fc40000410000 */
[C---:B------:R-:W-:Y:S02]  /*27b0*/  FFMA.FTZ R129, R51.reuse, R141, R130 ;  /* 0x0000008d33817223 */ /* 0x040fe40000010082 */
        /* <DEDUP_REMOVED lines=11> */
.L_x_12544:
[----:B0-----:R-:W-:Y:S05]  /*2870*/  BSYNC B0 ;  /* 0x0000000000007941 */ /* 0x001fea0003800000 */
.L_x_12543:
[----:B------:R-:W0:Y:S01]  /*2880*/  SHFL.UP PT, R131, R129, 0x1, RZ ;  /* 0x0420000081837989 */ /* 0x000e2200000e00ff */
[----:B------:R-:W-:Y:S01]  /*2890*/  ISETP.GE.AND P3, PT, R19, 0x1, PT ;  /* 0x000000011300780c */ /* 0x000fe20003f66270 */
[CC--:B-----5:R-:W-:Y:S01]  /*28a0*/  FMUL.FTZ R148, R52.reuse, R91.reuse ;  /* 0x0000005b34947220 */ /* 0x0e0fe20000410000 */
[----:B------:R-:W-:Y:S01]  /*28b0*/  MOV R143, c[0x0][0x29c] ;  /* 0x0000a700008f7a02 */ /* 0x000fe20000000f00 */
[----:B------:R-:W2:Y:S01]  /*28c0*/  SHFL.UP PT, R132, R47, 0x1, RZ ;  /* 0x042000002f847989 */ /* 0x000ea200000e00ff */
[-C--:B------:R-:W-:Y:S01]  /*28d0*/  FMUL.FTZ R147, R52, R90.reuse ;  /* 0x0000005a34937220 */ /* 0x080fe20000410000 */
[----:B------:R-:W-:Y:S01]  /*28e0*/  ISETP.GE.OR P0, PT, R9, c[0x0][0x174], P0 ;  /* 0x00005d0009007a0c */ /* 0x000fe20000706670 */
[----:B------:R-:W-:Y:S01]  /*28f0*/  FMUL.FTZ R144, R53, R90 ;  /* 0x0000005a35907220 */ /* 0x000fe20000410000 */
[----:B------:R-:W3:Y:S01]  /*2900*/  SHFL.UP PT, R44, R46, 0x1, RZ ;  /* 0x042000002e2c7989 */ /* 0x000ee200000e00ff */
[----:B------:R-:W-:Y:S01]  /*2910*/  FMUL.FTZ R138, R54, R91 ;  /* 0x0000005b368a7220 */ /* 0x000fe20000410000 */
[----:B------:R-:W-:Y:S02]  /*2920*/  BSSY B0, `(.L_x_12545) ;  /* 0x00000e3000007945 */ /* 0x000fe40003800000 */
[----:B------:R-:W4:Y:S04]  /*2930*/  SHFL.UP PT, R130, R45, 0x1, RZ ;  /* 0x042000002d827989 */ /* 0x000f2800000e00ff */
[----:B------:R-:W-:Y:S04]  /*2940*/  SHFL.IDX PT, R97, R97, RZ, 0x1f ;  /* 0x00001fff61617589 */ /* 0x000fe800000e0000 */
[----:B------:R-:W-:Y:S01]  /*2950*/  SHFL.IDX PT, R96, R96, RZ, 0x1f ;  /* 0x00001fff60607589 */ /* 0x000fe200000e0000 */
        /* <DEDUP_REMOVED lines=8> */
[----:B------:R-:W-:Y:S01]  /*29e0*/  @P3 FADD.FTZ R129, R129, R134 ;  /* 0x0000008681813221 */ /* 0x000fe20000010000 */
[----:B------:R-:W-:Y:S01]  /*29f0*/  FSEL R136, R45, R136, !P3 ;  /* 0x000000882d887208 */ /* 0x000fe20005800000 */
        /* <DEDUP_REMOVED lines=12> */
[----:B------:R-:W-:Y:S02]  /*2ac0*/  FFMA.FTZ R131, R46, R131, R130 ;  /* 0x000000832e837223 */ /* 0x000fe40000010082 */
[----:B------:R-:W-:-:S02]  /*2ad0*/  @P3 FADD.FTZ R129, R129, R132 ;  /* 0x0000008481813221 */ /* 0x000fc40000010000 */
[----:B------:R-:W-:Y:S01]  /*2ae0*/  @P3 FADD.FTZ R47, R47, R134 ;  /* 0x000000862f2f3221 */ /* 0x000fe20000010000 */
[----:B------:R-:W-:Y:S01]  /*2af0*/  FSEL R131, R136, R131, !P3 ;  /* 0x0000008388837208 */ /* 0x000fe20005800000 */
[----:B------:R-:W-:Y:S01]  /*2b00*/  @P3 FFMA.FTZ R46, R46, R45, -R44 ;  /* 0x0000002d2e2e3223 */ /* 0x000fe2000001082c */
[----:B------:R-:W0:Y:S01]  /*2b10*/  SHFL.UP PT, R130, R129, 0x4, RZ ;  /* 0x0480000081827989 */ /* 0x000e2200000e00ff */
[----:B------:R-:W-:Y:S02]  /*2b20*/  ISETP.GE.AND P3, PT, R19, 0x4, PT ;  /* 0x000000041300780c */ /* 0x000fe40003f66270 */
[----:B------:R-:W-:Y:S01]  /*2b30*/  MOV R136, c[0x0][0x298] ;  /* 0x0000a60000887a02 */ /* 0x000fe20000000f00 */
[----:B------:R-:W2:Y:S03]  /*2b40*/  SHFL.UP PT, R132, R47, 0x4, RZ ;  /* 0x048000002f847989 */ /* 0x000ea600000e00ff */
[--C-:B------:R-:W-:Y:S01]  /*2b50*/  SHF.R.U64 R136, R136, 0x1, R143.reuse ;  /* 0x0000000188887819 */ /* 0x100fe2000000128f */
[----:B------:R-:W3:Y:S01]  /*2b60*/  SHFL.UP PT, R44, R46, 0x4, RZ ;  /* 0x048000002e2c7989 */ /* 0x000ee200000e00ff */
[----:B------:R-:W-:-:S03]  /*2b70*/  SHF.R.U32.HI R143, RZ, 0x1, R143 ;  /* 0x00000001ff8f7819 */ /* 0x000fc6000001168f */
[----:B------:R-:W4:Y:S02]  /*2b80*/  SHFL.UP PT, R45, R131, 0x4, RZ ;  /* 0x04800000832d7989 */ /* 0x000f2400000e00ff */
[----:B------:R-:W-:-:S04]  /*2b90*/  IMAD R143, R143, R26, RZ ;  /* 0x0000001a8f8f7224 */ /* 0x000fc800078e02ff */
[----:B------:R-:W-:Y:S02]  /*2ba0*/  IMAD R143, R25, R136, R143 ;  /* 0x00000088198f7224 */ /* 0x000fe400078e028f */
[C---:B0-----:R-:W-:Y:S02]  /*2bb0*/  FMUL.FTZ R137, R131.reuse, R130 ;  /* 0x0000008283897220 */ /* 0x041fe40000410000 */
[CC--:B--2---:R-:W-:Y:S02]  /*2bc0*/  FMUL.FTZ R135, R131.reuse, R132.reuse ;  /* 0x0000008483877220 */ /* 0x0c4fe40000410000 */
[C---:B------:R-:W-:Y:S02]  /*2bd0*/  FFMA.FTZ R132, R46.reuse, R132, R137 ;  /* 0x000000842e847223 */ /* 0x040fe40000010089 */
[----:B---3--:R-:W-:Y:S02]  /*2be0*/  FMUL.FTZ R134, R131, R44 ;  /* 0x0000002c83867220 */ /* 0x008fe40000410000 */
[----:B------:R-:W-:-:S02]  /*2bf0*/  FFMA.FTZ R130, R46, R130, -R135 ;  /* 0x000000822e827223 */ /* 0x000fc40000010887 */
[-C--:B----4-:R-:W-:Y:S02]  /*2c00*/  FMUL.FTZ R133, R131, R45.reuse ;  /* 0x0000002d83857220 */ /* 0x090fe40000410000 */
[C---:B------:R-:W-:Y:S02]  /*2c10*/  FFMA.FTZ R134, R46.reuse, R45, R134 ;  /* 0x0000002d2e867223 */ /* 0x040fe40000010086 */
[----:B------:R-:W-:Y:S02]  /*2c20*/  @P3 FFMA.FTZ R46, R46, R44, -R133 ;  /* 0x0000002c2e2e3223 */ /* 0x000fe40000010885 */
        /* <DEDUP_REMOVED lines=20> */
[----:B------:R-:W-:Y:S01]  /*2d70*/  IMAD.WIDE.U32 R44, R136, R26, RZ ;  /* 0x0000001a882c7225 */ /* 0x000fe200078e00ff */
[----:B------:R-:W-:Y:S02]  /*2d80*/  ISETP.GE.AND P3, PT, R19, 0x10, PT ;  /* 0x000000101300780c */ /* 0x000fe40003f66270 */
[----:B------:R-:W2:Y:S01]  /*2d90*/  SHFL.UP PT, R132, R129, 0x10, RZ ;  /* 0x0600000081847989 */ /* 0x000ea200000e00ff */
[----:B------:R-:W-:Y:S01]  /*2da0*/  IMAD R135, R23, c[0x0][0x2a0], RZ ;  /* 0x0000a80017877a24 */ /* 0x000fe200078e02ff */
[----:B------:R-:W-:Y:S02]  /*2db0*/  IADD3 R45, R143, R45, RZ ;  /* 0x0000002d8f2d7210 */ /* 0x000fe40007ffe0ff */
[----:B------:R-:W3:Y:S01]  /*2dc0*/  SHFL.UP PT, R133, R47, 0x10, RZ ;  /* 0x060000002f857989 */ /* 0x000ee200000e00ff */
[----:B------:R-:W-:-:S02]  /*2dd0*/  IMAD R135, R24, c[0x0][0x2a4], R135 ;  /* 0x0000a90018877a24 */ /* 0x000fc400078e0287 */
[----:B------:R-:W-:Y:S01]  /*2de0*/  IMAD.WIDE.U32 R44, R24, c[0x0][0x2a0], R44 ;  /* 0x0000a800182c7a25 */ /* 0x000fe200078e002c */
[----:B------:R-:W4:Y:S04]  /*2df0*/  SHFL.UP PT, R131, R137, 0x10, RZ ;  /* 0x0600000089837989 */ /* 0x000f2800000e00ff */
[----:B------:R-:W-:Y:S02]  /*2e00*/  IADD3 R143, R135, R45, RZ ;  /* 0x0000002d878f7210 */ /* 0x000fe40007ffe0ff */
[----:B------:R-:W-:Y:S01]  /*2e10*/  LEA R165, P4, R44, c[0x0][0x318], 0x3 ;  /* 0x0000c6002ca57a11 */ /* 0x000fe200078818ff */
[C---:B0-----:R-:W-:Y:S02]  /*2e20*/  FMUL.FTZ R45, R137.reuse, R130 ;  /* 0x00000082892d7220 */ /* 0x041fe40000410000 */
[----:B--2---:R-:W-:-:S02]  /*2e30*/  FMUL.FTZ R134, R137, R132 ;  /* 0x0000008489867220 */ /* 0x004fc40000410000 */
[CC--:B---3--:R-:W-:Y:S02]  /*2e40*/  FMUL.FTZ R135, R137.reuse, R133.reuse ;  /* 0x0000008589877220 */ /* 0x0c8fe40000410000 */
[----:B------:R-:W-:Y:S01]  /*2e50*/  FFMA.FTZ R134, R46, R133, R134 ;  /* 0x000000852e867223 */ /* 0x000fe20000010086 */
[----:B------:R-:W-:Y:S01]  /*2e60*/  IADD3 R133, R10, -c[0x0][0x174], RZ ;  /* 0x80005d000a857a10 */ /* 0x000fe20007ffe0ff */
[-C--:B----4-:R-:W-:Y:S01]  /*2e70*/  FFMA.FTZ R136, R46, R131.reuse, R45 ;  /* 0x000000832e887223 */ /* 0x090fe2000001002d */
[----:B------:R-:W-:Y:S01]  /*2e80*/  LEA.HI.X R45, R44, c[0x0][0x31c], R143, 0x3, P4 ;  /* 0x0000c7002c2d7a11 */ /* 0x000fe200020f1c8f */
[C---:B------:R-:W-:Y:S02]  /*2e90*/  FMUL.FTZ R131, R137.reuse, R131 ;  /* 0x0000008389837220 */ /* 0x040fe40000410000 */
[C---:B------:R-:W-:Y:S01]  /*2ea0*/  FFMA.FTZ R132, R46.reuse, R132, -R135 ;  /* 0x000000842e847223 */ /* 0x040fe20000010887 */
[----:B------:R-:W-:Y:S01]  /*2eb0*/  FSEL R44, R137, R136, !P3 ;  /* 0x00000088892c7208 */ /* 0x000fe20005800000 */
[----:B------:R-:W-:-:S02]  /*2ec0*/  @P3 FFMA.FTZ R46, R46, R130, -R131 ;  /* 0x000000822e2e3223 */ /* 0x000fc40000010883 */
[----:B------:R-:W-:Y:S02]  /*2ed0*/  @P3 FADD.FTZ R47, R47, R134 ;  /* 0x000000862f2f3221 */ /* 0x000fe40000010000 */
[----:B------:R-:W-:Y:S01]  /*2ee0*/  @P3 FADD.FTZ R129, R129, R132 ;  /* 0x0000008481813221 */ /* 0x000fe20000010000 */
[----:B------:R-:W-:Y:S01]  /*2ef0*/  LEA R164, P3, R20, R165, 0x2 ;  /* 0x000000a514a47211 */ /* 0x000fe200078610ff */
[-C--:B------:R-:W-:Y:S01]  /*2f00*/  FMUL.FTZ R130, R122, R148.reuse ;  /* 0x000000947a827220 */ /* 0x080fe20000410000 */
[----:B------:R-:W0:Y:S01]  /*2f10*/  SHFL.UP PT, R44, R44, 0x1, RZ ;  /* 0x042000002c2c7989 */ /* 0x000e2200000e00ff */
[----:B------:R-:W-:Y:S01]  /*2f20*/  FMUL.FTZ R143, R53, R91 ;  /* 0x0000005b358f7220 */ /* 0x000fe20000410000 */
[----:B------:R-:W-:Y:S01]  /*2f30*/  LEA.HI.X R165, R20, R45, RZ, 0x2, P3 ;  /* 0x0000002d14a57211 */ /* 0x000fe200018f14ff */
[----:B------:R-:W-:Y:S01]  /*2f40*/  FMUL.FTZ R45, R121, R148 ;  /* 0x00000094792d7220 */ /* 0x000fe20000410000 */
[----:B------:R-:W2:Y:S01]  /*2f50*/  SHFL.UP PT, R46, R46, 0x1, RZ ;  /* 0x042000002e2e7989 */ /* 0x000ea200000e00ff */
[----:B------:R-:W-:-:S02]  /*2f60*/  IMAD R133, R133, -0x200, RZ ;  /* 0xfffffe0085857824 */ /* 0x000fc400078e02ff */
[-C--:B------:R-:W-:Y:S01]  /*2f70*/  FFMA.FTZ R132, -R122, R147.reuse, -R45 ;  /* 0x000000937a847223 */ /* 0x080fe2000001092d */
[----:B------:R-:W3:Y:S01]  /*2f80*/  SHFL.UP PT, R129, R129, 0x1, RZ ;  /* 0x0420000081817989 */ /* 0x000ee200000e00ff */
[----:B------:R-:W-:Y:S02]  /*2f90*/  FFMA.FTZ R45, R121, R147, -R130 ;  /* 0x00000093792d7223 */ /* 0x000fe40000010882 */
[----:B------:R-:W-:Y:S01]  /*2fa0*/  FADD.FTZ R132, -R143, R132 ;  /* 0x000000848f847221 */ /* 0x000fe20000010100 */
[----:B------:R-:W4:Y:S01]  /*2fb0*/  SHFL.UP PT, R47, R47, 0x1, RZ ;  /* 0x042000002f2f7989 */ /* 0x000f2200000e00ff */
[----:B------:R-:W-:Y:S02]  /*2fc0*/  FADD.FTZ R45, R144, R45 ;  /* 0x0000002d902d7221 */ /* 0x000fe40000010000 */
[C---:B------:R-:W-:Y:S02]  /*2fd0*/  FMUL.FTZ R130, R115.reuse, -R132 ;  /* 0x8000008473827220 */ /* 0x040fe40000410000 */
[----:B------:R-:W-:-:S02]  /*2fe0*/  FMUL.FTZ R131, R115, -R45 ;  /* 0x8000002d73837220 */ /* 0x000fc40000410000 */
[----:B------:R-:W-:Y:S01]  /*2ff0*/  IMAD.WIDE R164, R133, 0x4, R164 ;  /* 0x0000000485a47825 */ /* 0x000fe200078e02a4 */
[----:B------:R-:W-:-:S03]  /*3000*/  SHF.L.U64.HI R133, R38, 0x2, R37 ;  /* 0x0000000226857819 */ /* 0x000fc60000010225 */
[C---:B------:R-:W-:Y:S02]  /*3010*/  FFMA.FTZ R131, R116.reuse, R132, R131 ;  /* 0x0000008474837223 */ /* 0x040fe40000010083 */
[----:B------:R-:W-:Y:S01]  /*3020*/  FFMA.FTZ R130, R116, R45, -R130 ;  /* 0x0000002d74827223 */ /* 0x000fe20000010882 */
[----:B------:R-:W-:Y:S01]  /*3030*/  SHF.L.U32 R45, R38, 0x2, RZ ;  /* 0x00000002262d7819 */ /* 0x000fe200000006ff */
[----:B------:R-:W-:Y:S02]  /*3040*/  IMAD R134, R133, c[0x0][0x2b0], RZ ;  /* 0x0000ac0085867a24 */ /* 0x000fe400078e02ff */
[----:B------:R-:W-:Y:S02]  /*3050*/  FMUL.FTZ R137, R54, R90 ;  /* 0x0000005a36897220 */ /* 0x000fe40000410000 */
[----:B------:R-:W-:Y:S02]  /*3060*/  FADD.FTZ R132, -R138, R131 ;  /* 0x000000838a847221 */ /* 0x000fe40000010100 */
[----:B------:R-:W-:-:S02]  /*3070*/  IMAD R149, R45, c[0x0][0x2b4], R134 ;  /* 0x0000ad002d957a24 */ /* 0x000fc400078e0286 */
[----:B------:R-:W-:-:S04]  /*3080*/  IMAD.WIDE.U32 R164, R45, c[0x0][0x2b0], R164 ;  /* 0x0000ac002da47a25 */ /* 0x000fc800078e00a4 */
[----:B------:R-:W-:Y:S01]  /*3090*/  FADD.FTZ R131, R137, R130 ;  /* 0x0000008289837221 */ /* 0x000fe20000010000 */
[----:B------:R-:W-:Y:S01]  /*30a0*/  IADD3 R165, R165, R149, RZ ;  /* 0x00000095a5a57210 */ /* 0x000fe20007ffe0ff */
[C---:B------:R-:W-:Y:S02]  /*30b0*/  FMUL.FTZ R133, R117.reuse, -R132 ;  /* 0x8000008475857220 */ /* 0x040fe40000410000 */
[C---:B0-----:R-:W-:Y:S02]  /*30c0*/  FMUL.FTZ R45, R44.reuse, R97 ;  /* 0x000000612c2d7220 */ /* 0x041fe40000410000 */
[-C--:B------:R-:W-:Y:S02]  /*30d0*/  FMUL.FTZ R130, R44, R96.reuse ;  /* 0x000000602c827220 */ /* 0x080fe40000410000 */
[-C--:B------:R-:W-:Y:S02]  /*30e0*/  FFMA.FTZ R134, R118, R131.reuse, -R133 ;  /* 0x0000008376867223 */ /* 0x080fe40000010885 */
[----:B--2---:R-:W-:Y:S01]  /*30f0*/  FFMA.FTZ R44, R46, R96, -R45 ;  /* 0x000000602e2c7223 */ /* 0x004fe2000001082d */
[----:B------:R-:W-:Y:S01]  /*3100*/  LOP3.LUT R45, R20, 0x1f, RZ, 0xc0, !PT ;  /* 0x0000001f142d7812 */ /* 0x000fe200078ec0ff */
[----:B------:R-:W-:-:S02]  /*3110*/  FMUL.FTZ R131, R117, -R131 ;  /* 0x8000008375837220 */ /* 0x000fc40000410000 */
[----:B------:R-:W-:Y:S01]  /*3120*/  FMUL.FTZ R135, R55, R90 ;  /* 0x0000005a37877220 */ /* 0x000fe20000410000 */
[----:B------:R-:W-:Y:S01]  /*3130*/  ISETP.NE.AND P6, PT, R45, 0x1f, PT ;  /* 0x0000001f2d00780c */ /* 0x000fe20003fc5270 */
[----:B---3--:R-:W-:Y:S01]  /*3140*/  @P2 FADD.FTZ R96, R129, R44 ;  /* 0x0000002c81602221 */ /* 0x008fe20000010000 */
[C---:B------:R-:W-:Y:S01]  /*3150*/  ISETP.GT.U32.AND P3, PT, R45.reuse, 0x1b, PT ;  /* 0x0000001b2d00780c */ /* 0x040fe20003f64070 */
[----:B------:R-:W-:Y:S01]  /*3160*/  FFMA.FTZ R130, R46, R97, R130 ;  /* 0x000000612e827223 */ /* 0x000fe20000010082 */
[C---:B------:R-:W-:Y:S01]  /*3170*/  ISETP.GT.U32.AND P4, PT, R45.reuse, 0x17, PT ;  /* 0x000000172d00780c */ /* 0x040fe20003f84070 */
[----:B------:R-:W-:Y:S01]  /*3180*/  FFMA.FTZ R132, R118, R132, R131 ;  /* 0x0000008476847223 */ /* 0x000fe20000010083 */
[----:B------:R-:W-:Y:S01]  /*3190*/  ISETP.GT.U32.AND P5, PT, R45, 0xf, PT ;  /* 0x0000000f2d00780c */ /* 0x000fe20003fa4070 */
[----:B------:R-:W-:Y:S02]  /*31a0*/  FMUL.FTZ R129, R55, R91 ;  /* 0x0000005b37817220 */ /* 0x000fe40000410000 */
[----:B------:R-:W-:-:S02]  /*31b0*/  FADD.FTZ R134, R135, R134 ;  /* 0x0000008687867221 */ /* 0x000fc40000010000 */
[----:B-1----:R-:W-:Y:S02]  /*31c0*/  FMUL.FTZ R44, R122, R49 ;  /* 0x000000317a2c7220 */ /* 0x002fe40000410000 */
[----:B----4-:R-:W-:Y:S01]  /*31d0*/  @P2 FADD.FTZ R97, R47, R130 ;  /* 0x000000822f612221 */ /* 0x010fe20000010000 */
[----:B------:R-:W-:Y:S01]  /*31e0*/  ISETP.GT.U32.AND P2, PT, R45, 0x1d, PT ;  /* 0x0000001d2d00780c */ /* 0x000fe20003f44070 */
[----:B------:R-:W-:Y:S02]  /*31f0*/  FADD.FTZ R132, -R129, R132 ;  /* 0x0000008481847221 */ /* 0x000fe40000010100 */
[----:B------:R-:W-:Y:S02]  /*3200*/  FMUL.FTZ R47, R100, -R134 ;  /* 0x80000086642f7220 */ /* 0x000fe40000410000 */
[-C--:B------:R-:W-:Y:S02]  /*3210*/  FMUL.FTZ R46, R122, -R48.reuse ;  /* 0x800000307a2e7220 */ /* 0x080fe40000410000 */
[----:B------:R-:W-:-:S02]  /*3220*/  FFMA.FTZ R44, R121, R48, -R44 ;  /* 0x00000030792c7223 */ /* 0x000fc4000001082c */
[-C--:B------:R-:W-:Y:S02]  /*3230*/  FMUL.FTZ R45, R100, -R132.reuse ;  /* 0x80000084642d7220 */ /* 0x080fe40000410000 */
[----:B------:R-:W-:Y:S02]  /*3240*/  FFMA.FTZ R133, R101, R132, R47 ;  /* 0x0000008465857223 */ /* 0x000fe4000001002f */
[----:B------:R-:W-:Y:S02]  /*3250*/  FFMA.FTZ R46, R121, -R49, R46 ;  /* 0x80000031792e7223 */ /* 0x000fe4000001002e */
[----:B------:R-:W-:Y:S02]  /*3260*/  FMUL.FTZ R132, R56, R91 ;  /* 0x0000005b38847220 */ /* 0x000fe40000410000 */
[----:B------:R-:W-:Y:S02]  /*3270*/  FMUL.FTZ R47, R115, -R44 ;  /* 0x8000002c732f7220 */ /* 0x000fe40000410000 */
[----:B------:R-:W-:-:S02]  /*3280*/  FFMA.FTZ R131, R101, R134, -R45 ;  /* 0x0000008665837223 */ /* 0x000fc4000001082d */
[----:B------:R-:W-:Y:S02]  /*3290*/  FMUL.FTZ R130, R56, R90 ;  /* 0x0000005a38827220 */ /* 0x000fe40000410000 */
[-C--:B------:R-:W-:Y:S02]  /*32a0*/  FMUL.FTZ R45, R115, -R46.reuse ;  /* 0x8000002e732d7220 */ /* 0x080fe40000410000 */
[----:B------:R-:W-:Y:S02]  /*32b0*/  FADD.FTZ R133, -R132, R133 ;  /* 0x0000008584857221 */ /* 0x000fe40000010100 */
[----:B------:R-:W-:Y:S02]  /*32c0*/  FFMA.FTZ R47, R116, R46, R47 ;  /* 0x0000002e742f7223 */ /* 0x000fe4000001002f */
[----:B------:R-:W-:Y:S02]  /*32d0*/  FADD.FTZ R131, R130, R131 ;  /* 0x0000008382837221 */ /* 0x000fe40000010000 */
[----:B------:R-:W-:-:S02]  /*32e0*/  FFMA.FTZ R45, R116, R44, -R45 ;  /* 0x0000002c742d7223 */ /* 0x000fc4000001082d */
[C---:B------:R-:W-:Y:S02]  /*32f0*/  FMUL.FTZ R134, R102.reuse, -R133 ;  /* 0x8000008566867220 */ /* 0x040fe40000410000 */
[C---:B------:R-:W-:Y:S02]  /*3300*/  FMUL.FTZ R44, R117.reuse, -R47 ;  /* 0x8000002f752c7220 */ /* 0x040fe40000410000 */
[----:B------:R-:W-:Y:S02]  /*3310*/  FMUL.FTZ R136, R102, -R131 ;  /* 0x8000008366887220 */ /* 0x000fe40000410000 */
[----:B------:R-:W-:Y:S02]  /*3320*/  FMUL.FTZ R46, R117, -R45 ;  /* 0x8000002d752e7220 */ /* 0x000fe40000410000 */
[C---:B------:R-:W-:Y:S02]  /*3330*/  FFMA.FTZ R159, R103.reuse, R131, -R134 ;  /* 0x00000083679f7223 */ /* 0x040fe40000010886 */
[----:B------:R-:W-:Y:S01]  /*3340*/  FFMA.FTZ R134, R118, R45, -R44 ;  /* 0x0000002d76867223 */ /* 0x000fe2000001082c */
[----:B------:R-:W-:Y:S01]  /*3350*/  HFMA2.MMA R45, -RZ, RZ, 0, 0 ;  /* 0x00000000ff2d7435 */ /* 0x000fe200000001ff */
[----:B------:R-:W-:Y:S01]  /*3360*/  FFMA.FTZ R146, R103, R133, R136 ;  /* 0x0000008567927223 */ /* 0x000fe20000010088 */
[----:B------:R-:W-:Y:S01]  /*3370*/  MOV R44, 0x3f800000 ;  /* 0x3f800000002c7802 */ /* 0x000fe20000000f00 */
[----:B------:R-:W-:-:S02]  /*3380*/  FMUL.FTZ R131, R57, R91 ;  /* 0x0000005b39837220 */ /* 0x000fc40000410000 */
[----:B------:R-:W-:Y:S02]  /*3390*/  FFMA.FTZ R142, R118, R47, R46 ;  /* 0x0000002f768e7223 */ /* 0x000fe4000001002e */
[----:B------:R-:W-:Y:S01]  /*33a0*/  FMUL.FTZ R136, R57, R90 ;  /* 0x0000005a39887220 */ /* 0x000fe20000410000 */
[----:B------:R-:W-:Y:S01]  /*33b0*/  CS2R R46, SRZ ;  /* 0x00000000002e7805 */ /* 0x000fe2000001ff00 */
[----:B------:R-:W-:Y:S02]  /*33c0*/  FADD.FTZ R133, -R131, R146 ;  /* 0x0000009283857221 */ /* 0x000fe40000010100 */
[C---:B------:R-:W-:Y:S02]  /*33d0*/  FMUL.FTZ R146, R100.reuse, -R142 ;  /* 0x8000008e64927220 */ /* 0x040fe40000410000 */
[----:B------:R-:W-:Y:S01]  /*33e0*/  FMUL.FTZ R149, R100, -R134 ;  /* 0x8000008664957220 */ /* 0x000fe20000410000 */
[----:B------:R0:W1:Y:S01]  /*33f0*/  @!P0 LDS.128 R44, [R39.X16+0x21b0] ;  /* 0x0021b000272c8984 */ /* 0x000062000000cc00 */
[----:B------:R-:W-:-:S02]  /*3400*/  FADD.FTZ R159, R136, R159 ;  /* 0x0000009f889f7221 */ /* 0x000fc40000010000 */
[C---:B------:R-:W-:Y:S02]  /*3410*/  FMUL.FTZ R150, R104.reuse, -R133 ;  /* 0x8000008568967220 */ /* 0x040fe40000410000 */
[C---:B------:R-:W-:Y:S02]  /*3420*/  FFMA.FTZ R146, R101.reuse, R134, -R146 ;  /* 0x0000008665927223 */ /* 0x040fe40000010892 */
[----:B------:R-:W-:Y:S02]  /*3430*/  FFMA.FTZ R149, R101, R142, R149 ;  /* 0x0000008e65957223 */ /* 0x000fe40000010095 */
[-C--:B------:R-:W-:Y:S02]  /*3440*/  FMUL.FTZ R134, R104, -R159.reuse ;  /* 0x8000009f68867220 */ /* 0x080fe40000410000 */
[----:B------:R-:W-:Y:S02]  /*3450*/  FFMA.FTZ R142, R105, R159, -R150 ;  /* 0x0000009f698e7223 */ /* 0x000fe40000010896 */
[----:B------:R-:W-:-:S02]  /*3460*/  FMUL.FTZ R150, R102, -R149 ;  /* 0x8000009566967220 */ /* 0x000fc40000410000 */
[-C--:B------:R-:W-:Y:S02]  /*3470*/  FMUL.FTZ R154, R102, -R146.reuse ;  /* 0x80000092669a7220 */ /* 0x080fe40000410000 */
[----:B------:R-:W-:Y:S02]  /*3480*/  FFMA.FTZ R161, R105, R133, R134 ;  /* 0x0000008569a17223 */ /* 0x000fe40000010086 */
[C---:B------:R-:W-:Y:S02]  /*3490*/  FMUL.FTZ R134, R58.reuse, R91 ;  /* 0x0000005b3a867220 */ /* 0x040fe40000410000 */
[C---:B------:R-:W-:Y:S02]  /*34a0*/  FFMA.FTZ R146, R103.reuse, R146, -R150 ;  /* 0x0000009267927223 */ /* 0x040fe40000010896 */
[----:B------:R-:W-:Y:S02]  /*34b0*/  FFMA.FTZ R154, R103, R149, R154 ;  /* 0x00000095679a7223 */ /* 0x000fe4000001009a */
[----:B------:R-:W-:-:S02]  /*34c0*/  FMUL.FTZ R133, R58, R90 ;  /* 0x0000005a3a857220 */ /* 0x000fc40000410000 */
[----:B------:R-:W-:Y:S02]  /*34d0*/  FADD.FTZ R161, -R134, R161 ;  /* 0x000000a186a17221 */ /* 0x000fe40000010100 */
[C---:B------:R-:W-:Y:S02]  /*34e0*/  FMUL.FTZ R150, R104.reuse, -R146 ;  /* 0x8000009268967220 */ /* 0x040fe40000410000 */
[-C--:B------:R-:W-:Y:S02]  /*34f0*/  FMUL.FTZ R149, R104, -R154.reuse ;  /* 0x8000009a68957220 */ /* 0x080fe40000410000 */
[----:B------:R-:W-:Y:S02]  /*3500*/  FADD.FTZ R142, R133, R142 ;  /* 0x0000008e858e7221 */ /* 0x000fe40000010000 */
[----:B------:R-:W-:Y:S02]  /*3510*/  FMUL.FTZ R159, R106, -R161 ;  /* 0x800000a16a9f7220 */ /* 0x000fe40000410000 */
[----:B------:R-:W-:-:S02]  /*3520*/  FFMA.FTZ R150, R105, R154, R150 ;  /* 0x0000009a69967223 */ /* 0x000fc40000010096 */
[----:B------:R-:W-:Y:S02]  /*3530*/  FFMA.FTZ R149, R105, R146, -R149 ;  /* 0x0000009269957223 */ /* 0x000fe40000010895 */
[CC--:B------:R-:W-:Y:S02]  /*3540*/  FMUL.FTZ R154, R106.reuse, -R142.reuse ;  /* 0x8000008e6a9a7220 */ /* 0x0c0fe40000410000 */
[----:B------:R-:W-:Y:S02]  /*3550*/  FFMA.FTZ R159, R107, R142, -R159 ;  /* 0x0000008e6b9f7223 */ /* 0x000fe4000001089f */
[C---:B------:R-:W-:Y:S02]  /*3560*/  FMUL.FTZ R142, R106.reuse, -R150 ;  /* 0x800000966a8e7220 */ /* 0x040fe40000410000 */
[----:B------:R-:W-:Y:S02]  /*3570*/  FMUL.FTZ R146, R106, -R149 ;  /* 0x800000956a927220 */ /* 0x000fe40000410000 */
[----:B------:R-:W-:-:S02]  /*3580*/  FMUL.FTZ R163, R93, R97 ;  /* 0x000000615da37220 */ /* 0x000fc40000410000 */
[----:B------:R-:W-:Y:S02]  /*3590*/  FMUL.FTZ R93, R93, R96 ;  /* 0x000000605d5d7220 */ /* 0x000fe40000410000 */
[C---:B------:R-:W-:Y:S02]  /*35a0*/  FFMA.FTZ R149, R107.reuse, R149, -R142 ;  /* 0x000000956b957223 */ /* 0x040fe4000001088e */
[C---:B------:R-:W-:Y:S02]  /*35b0*/  FFMA.FTZ R150, R107.reuse, R150, R146 ;  /* 0x000000966b967223 */ /* 0x040fe40000010092 */
[----:B------:R-:W-:Y:S02]  /*35c0*/  FFMA.FTZ R96, R92, R96, -R163 ;  /* 0x000000605c607223 */ /* 0x000fe400000108a3 */
[----:B------:R-:W-:Y:S02]  /*35d0*/  FFMA.FTZ R161, R107, R161, R154 ;  /* 0x000000a16ba17223 */ /* 0x000fe4000001009a */
[----:B------:R-:W-:-:S02]  /*35e0*/  FMUL.FTZ R142, R59, R90 ;  /* 0x0000005a3b8e7220 */ /* 0x000fc40000410000 */
[----:B------:R-:W-:Y:S02]  /*35f0*/  FMUL.FTZ R146, R59, R91 ;  /* 0x0000005b3b927220 */ /* 0x000fe40000410000 */
[----:B------:R-:W-:Y:S02]  /*3600*/  FADD.FTZ R90, R153, R96 ;  /* 0x00000060995a7221 */ /* 0x000fe40000010000 */
[----:B------:R-:W-:Y:S02]  /*3610*/  FADD.FTZ R154, R142, R159 ;  /* 0x0000009f8e9a7221 */ /* 0x000fe40000010000 */
[----:B------:R-:W-:Y:S02]  /*3620*/  FADD.FTZ R153, -R146, R161 ;  /* 0x000000a192997221 */ /* 0x000fe40000010100 */
[----:B------:R-:W-:Y:S01]  /*3630*/  FFMA.FTZ R92, R92, R97, R93 ;  /* 0x000000615c5c7223 */ /* 0x000fe2000001005d */
[----:B------:R0:W2:Y:S03]  /*3640*/  SHFL.DOWN PT, R91, R154, 0x1, 0x1f ;  /* 0x08201f009a5b7f89 */ /* 0x0000a600000e0000 */
[----:B------:R-:W-:Y:S01]  /*3650*/  FADD.FTZ R155, R155, R92 ;  /* 0x0000005c9b9b7221 */ /* 0x000fe20000010000 */
[----:B------:R0:W3:Y:S04]  /*3660*/  SHFL.DOWN PT, R93, R149, 0x1, 0x1f ;  /* 0x08201f00955d7f89 */ /* 0x0000e800000e0000 */
[----:B------:R0:W4:Y:S04]  /*3670*/  SHFL.DOWN PT, R97, R150, 0x1, 0x1f ;  /* 0x08201f0096617f89 */ /* 0x00012800000e0000 */
[----:B------:R0:W0:Y:S01]  /*3680*/  SHFL.DOWN PT, R159, R153, 0x1, 0x1f ;  /* 0x08201f00999f7f89 */ /* 0x00002200000e0000 */
[----:B------:R-:W-:Y:S05]  /*3690*/  @!P6 BRA `(.L_x_12546) ;  /* 0x000000b00000e947 */ /* 0x000fea0003800000 */
[C---:B-1--4-:R-:W-:Y:S02]  /*36a0*/  FMUL.FTZ R92, R150.reuse, R97 ;  /* 0x00000061965c7220 */ /* 0x052fe40000410000 */
[----:B0-----:R-:W-:-:S02]  /*36b0*/  FMUL.FTZ R96, R150, R159 ;  /* 0x0000009f96607220 */ /* 0x001fc40000410000 */
[C---:B--2---:R-:W-:Y:S02]  /*36c0*/  FMUL.FTZ R158, R150.reuse, R91 ;  /* 0x0000005b969e7220 */ /* 0x044fe40000410000 */
        /* <DEDUP_REMOVED lines=8> */
.L_x_12546:
[----:B-1----:R-:W-:Y:S05]  /*3750*/  BSYNC B0 ;  /* 0x0000000000007941 */ /* 0x002fea0003800000 */
.L_x_12545:
[CC--:B---3--:R-:W-:Y:S01]  /*3760*/  FMUL.FTZ R93, R106.reuse, R155.reuse ;  /* 0x0000009b6a5d7220 */ /* 0x0c8fe20000410000 */
[----:B------:R1:W3:Y:S01]  /*3770*/  SHFL.DOWN PT, R92, R149, 0x2, 0x1f ;  /* 0x08401f00955c7f89 */ /* 0x0002e200000e0000 */
[-C--:B------:R-:W-:Y:S01]  /*3780*/  FMUL.FTZ R96, R106, R90.reuse ;  /* 0x0000005a6a607220 */ /* 0x080fe20000410000 */
[----:B------:R-:W-:Y:S01]  /*3790*/  BSSY B0, `(.L_x_12547) ;  /* 0x0000012000007945 */ /* 0x000fe20003800000 */
[C---:B------:R-:W-:Y:S01]  /*37a0*/  FFMA.FTZ R93, R107.reuse, R90, -R93 ;  /* 0x0000005a6b5d7223 */ /* 0x040fe2000001085d */
[----:B--2---:R1:W2:Y:S01]  /*37b0*/  SHFL.DOWN PT, R91, R150, 0x2, 0x1f ;  /* 0x08401f00965b7f89 */ /* 0x0042a200000e0000 */
[----:B------:R-:W-:-:S03]  /*37c0*/  FFMA.FTZ R96, R107, R155, R96 ;  /* 0x0000009b6b607223 */ /* 0x000fc60000010060 */
[----:B0-----:R1:W0:Y:S04]  /*37d0*/  SHFL.DOWN PT, R159, R154, 0x2, 0x1f ;  /* 0x08401f009a9f7f89 */ /* 0x00122800000e0000 */
[----:B------:R1:W4:Y:S01]  /*37e0*/  SHFL.DOWN PT, R161, R153, 0x2, 0x1f ;  /* 0x08401f0099a17f89 */ /* 0x00032200000e0000 */
[----:B------:R-:W-:Y:S05]  /*37f0*/  @P2 BRA `(.L_x_12548) ;  /* 0x000000b000002947 */ /* 0x000fea0003800000 */
[C---:B--2-4-:R-:W-:Y:S02]  /*3800*/  FMUL.FTZ R97, R150.reuse, R91 ;  /* 0x0000005b96617220 */ /* 0x054fe40000410000 */
[C---:B------:R-:W-:Y:S02]  /*3810*/  FMUL.FTZ R158, R150.reuse, R161 ;  /* 0x000000a1969e7220 */ /* 0x040fe40000410000 */
        /* <DEDUP_REMOVED lines=9> */
.L_x_12548:
[----:B------:R-:W-:Y:S05]  /*38b0*/  BSYNC B0 ;  /* 0x0000000000007941 */ /* 0x000fea0003800000 */
.L_x_12547:
[C---:B------:R-:W-:Y:S01]  /*38c0*/  FFMA.FTZ R157, R87.reuse, R157, R96 ;  /* 0x0000009d579d7223 */ /* 0x040fe20000010060 */
[----:B0-----:R0:W1:Y:S01]  /*38d0*/  SHFL.DOWN PT, R159, R153, 0x4, 0x1f ;  /* 0x08801f00999f7f89 */ /* 0x00106200000e0000 */
[----:B------:R-:W-:Y:S01]  /*38e0*/  FFMA.FTZ R93, R87, R156, R93 ;  /* 0x0000009c575d7223 */ /* 0x000fe2000001005d */
[----:B------:R-:W-:Y:S01]  /*38f0*/  BSSY B0, `(.L_x_12549) ;  /* 0x0000020000007945 */ /* 0x000fe20003800000 */
[----:B---3--:R-:W-:-:S02]  /*3900*/  FMUL.FTZ R92, R104, R157 ;  /* 0x0000009d685c7220 */ /* 0x008fc40000410000 */
[----:B------:R-:W-:Y:S02]  /*3910*/  FMUL.FTZ R160, R104, R93 ;  /* 0x0000005d68a07220 */ /* 0x000fe40000410000 */
[----:B--2---:R-:W-:Y:S02]  /*3920*/  FMUL.FTZ R91, R69, R72 ;  /* 0x00000048455b7220 */ /* 0x004fe40000410000 */
[----:B------:R-:W-:Y:S02]  /*3930*/  FMUL.FTZ R158, R68, R87 ;  /* 0x00000057449e7220 */ /* 0x000fe40000410000 */
[----:B------:R-:W-:Y:S02]  /*3940*/  FFMA.FTZ R156, R59, R90, RZ ;  /* 0x0000005a3b9c7223 */ /* 0x000fe400000100ff */
[----:B----4-:R-:W-:Y:S02]  /*3950*/  FFMA.FTZ R97, R105, R93, -R92 ;  /* 0x0000005d69617223 */ /* 0x010fe4000001085c */
[----:B------:R-:W-:-:S02]  /*3960*/  FFMA.FTZ R96, R59, -R155, RZ ;  /* 0x8000009b3b607223 */ /* 0x000fc400000100ff */
[----:B------:R-:W-:Y:S02]  /*3970*/  FFMA.FTZ R160, R105, R157, R160 ;  /* 0x0000009d69a07223 */ /* 0x000fe400000100a0 */
[----:B------:R-:W-:Y:S02]  /*3980*/  FFMA.FTZ R90, R71, -R91, R90 ;  /* 0x8000005b475a7223 */ /* 0x000fe4000001005a */
[----:B------:R-:W-:Y:S02]  /*3990*/  FFMA.FTZ R156, R58, R93, R156 ;  /* 0x0000005d3a9c7223 */ /* 0x000fe4000001009c */
[----:B------:R-:W-:Y:S02]  /*39a0*/  FFMA.FTZ R92, R73, -R158, R93 ;  /* 0x8000009e495c7223 */ /* 0x000fe4000001005d */
[----:B------:R-:W-:Y:S02]  /*39b0*/  FFMA.FTZ R152, R86, R152, R97 ;  /* 0x0000009856987223 */ /* 0x000fe40000010061 */
[----:B------:R-:W-:-:S02]  /*39c0*/  FFMA.FTZ R91, R84, -R91, R155 ;  /* 0x8000005b545b7223 */ /* 0x000fc4000001009b */
[----:B------:R-:W-:Y:S01]  /*39d0*/  FFMA.FTZ R96, R58, -R157, R96 ;  /* 0x8000009d3a607223 */ /* 0x000fe20000010060 */
[----:B------:R0:W2:Y:S01]  /*39e0*/  SHFL.DOWN PT, R155, R149, 0x4, 0x1f ;  /* 0x08801f00959b7f89 */ /* 0x0000a200000e0000 */
[----:B------:R-:W-:Y:S02]  /*39f0*/  FFMA.FTZ R93, R88, -R158, R157 ;  /* 0x8000009e585d7223 */ /* 0x000fe4000001009d */
[----:B------:R-:W-:Y:S01]  /*3a00*/  FFMA.FTZ R97, R86, R151, R160 ;  /* 0x0000009756617223 */ /* 0x000fe200000100a0 */
[----:B------:R0:W3:Y:S04]  /*3a10*/  SHFL.DOWN PT, R157, R154, 0x4, 0x1f ;  /* 0x08801f009a9d7f89 */ /* 0x0000e800000e0000 */
[----:B------:R0:W4:Y:S01]  /*3a20*/  SHFL.DOWN PT, R151, R150, 0x4, 0x1f ;  /* 0x08801f0096977f89 */ /* 0x00012200000e0000 */
[----:B------:R-:W-:Y:S05]  /*3a30*/  @P3 BRA `(.L_x_12550) ;  /* 0x000000b000003947 */ /* 0x000fea0003800000 */
[C---:B-1--4-:R-:W-:Y:S02]  /*3a40*/  FMUL.FTZ R158, R150.reuse, R151 ;  /* 0x00000097969e7220 */ /* 0x052fe40000410000 */
[----:B------:R-:W-:-:S02]  /*3a50*/  FMUL.FTZ R160, R150, R159 ;  /* 0x0000009f96a07220 */ /* 0x000fc40000410000 */
        /* <DEDUP_REMOVED lines=9> */
.L_x_12550:
[----:B-1----:R-:W-:Y:S05]  /*3af0*/  BSYNC B0 ;  /* 0x0000000000007941 */ /* 0x002fea0003800000 */
.L_x_12549:
[CC--:B---3--:R-:W-:Y:S01]  /*3b00*/  FMUL.FTZ R157, R102.reuse, R97.reuse ;  /* 0x00000061669d7220 */ /* 0x0c8fe20000410000 */
[----:B------:R-:W-:Y:S01]  /*3b10*/  BSSY B0, `(.L_x_12551) ;  /* 0x000001b000007945 */ /* 0x000fe20003800000 */
[----:B------:R-:W-:Y:S02]  /*3b20*/  FMUL.FTZ R158, R102, R152 ;  /* 0x00000098669e7220 */ /* 0x000fe40000410000 */
[----:B------:R-:W-:Y:S02]  /*3b30*/  FMUL.FTZ R159, R67, R86 ;  /* 0x00000056439f7220 */ /* 0x000fe40000410000 */
[C---:B------:R-:W-:Y:S02]  /*3b40*/  FFMA.FTZ R157, R103.reuse, R152, -R157 ;  /* 0x00000098679d7223 */ /* 0x040fe4000001089d */
[-C--:B------:R-:W-:Y:S02]  /*3b50*/  FFMA.FTZ R158, R103, R97.reuse, R158 ;  /* 0x00000061679e7223 */ /* 0x080fe4000001009e */
[----:B--2---:R-:W-:-:S02]  /*3b60*/  FFMA.FTZ R155, R57, -R97, R96 ;  /* 0x80000061399b7223 */ /* 0x004fc40000010060 */
[----:B----4-:R-:W-:Y:S02]  /*3b70*/  FFMA.FTZ R151, R57, R152, R156 ;  /* 0x0000009839977223 */ /* 0x010fe4000001009c */
[-C--:B------:R-:W-:Y:S02]  /*3b80*/  FFMA.FTZ R96, R85, -R159.reuse, R152 ;  /* 0x8000009f55607223 */ /* 0x080fe40000010098 */
[----:B------:R-:W-:Y:S01]  /*3b90*/  FFMA.FTZ R97, R94, -R159, R97 ;  /* 0x8000009f5e617223 */ /* 0x000fe20000010061 */
[----:B------:R1:W2:Y:S01]  /*3ba0*/  SHFL.DOWN PT, R152, R149, 0x8, 0x1f ;  /* 0x09001f0095987f89 */ /* 0x0002a200000e0000 */
[C---:B------:R-:W-:Y:S02]  /*3bb0*/  FFMA.FTZ R124, R98.reuse, R124, R157 ;  /* 0x0000007c627c7223 */ /* 0x040fe4000001009d */
[----:B------:R-:W-:Y:S01]  /*3bc0*/  FFMA.FTZ R158, R98, R123, R158 ;  /* 0x0000007b629e7223 */ /* 0x000fe2000001009e */
[----:B------:R1:W3:Y:S04]  /*3bd0*/  SHFL.DOWN PT, R157, R154, 0x8, 0x1f ;  /* 0x09001f009a9d7f89 */ /* 0x0002e800000e0000 */
[----:B------:R1:W4:Y:S04]  /*3be0*/  SHFL.DOWN PT, R123, R150, 0x8, 0x1f ;  /* 0x09001f00967b7f89 */ /* 0x00032800000e0000 */
[----:B------:R1:W0:Y:S01]  /*3bf0*/  SHFL.DOWN PT, R159, R153, 0x8, 0x1f ;  /* 0x09001f00999f7f89 */ /* 0x00022200000e0000 */
[----:B------:R-:W-:Y:S05]  /*3c00*/  @P4 BRA `(.L_x_12552) ;  /* 0x000000b000004947 */ /* 0x000fea0003800000 */
[C---:B----4-:R-:W-:Y:S02]  /*3c10*/  FMUL.FTZ R156, R150.reuse, R123 ;  /* 0x0000007b969c7220 */ /* 0x050fe40000410000 */
[----:B0-----:R-:W-:-:S02]  /*3c20*/  FMUL.FTZ R160, R150, R159 ;  /* 0x0000009f96a07220 */ /* 0x001fc40000410000 */
[CC--:B---3--:R-:W-:Y:S02]  /*3c30*/  FMUL.FTZ R162, R150.reuse, R157.reuse ;  /* 0x0000009d96a27220 */ /* 0x0c8fe40000410000 */
        /* <DEDUP_REMOVED lines=8> */
.L_x_12552:
[----:B------:R-:W-:Y:S05]  /*3cc0*/  BSYNC B0 ;  /* 0x0000000000007941 */ /* 0x000fea0003800000 */
.L_x_12551:
[C---:B----4-:R-:W-:Y:S01]  /*3cd0*/  FMUL.FTZ R123, R100.reuse, R158 ;  /* 0x0000009e647b7220 */ /* 0x050fe20000410000 */
[----:B------:R-:W-:Y:S01]  /*3ce0*/  BSSY B0, `(.L_x_12553) ;  /* 0x000001b000007945 */ /* 0x000fe20003800000 */
[-C--:B---3--:R-:W-:Y:S02]  /*3cf0*/  FMUL.FTZ R157, R100, R124.reuse ;  /* 0x0000007c649d7220 */ /* 0x088fe40000410000 */
[----:B--2---:R-:W-:Y:S02]  /*3d00*/  FFMA.FTZ R152, R56, R124, R151 ;  /* 0x0000007c38987223 */ /* 0x004fe40000010097 */
[----:B0-----:R-:W-:Y:S02]  /*3d10*/  FMUL.FTZ R159, R66, R98 ;  /* 0x00000062429f7220 */ /* 0x001fe40000410000 */
[C---:B------:R-:W-:Y:S02]  /*3d20*/  FFMA.FTZ R151, R101.reuse, R124, -R123 ;  /* 0x0000007c65977223 */ /* 0x040fe4000001087b */
[----:B------:R-:W-:-:S02]  /*3d30*/  FFMA.FTZ R160, R101, R158, R157 ;  /* 0x0000009e65a07223 */ /* 0x000fc4000001009d */
[-C--:B------:R-:W-:Y:S01]  /*3d40*/  FFMA.FTZ R123, R89, -R159.reuse, R124 ;  /* 0x8000009f597b7223 */ /* 0x080fe2000001007c */
[----:B------:R0:W2:Y:S01]  /*3d50*/  SHFL.DOWN PT, R157, R154, 0x10, 0x1f ;  /* 0x0a001f009a9d7f89 */ /* 0x0000a200000e0000 */
[----:B------:R-:W-:Y:S02]  /*3d60*/  FFMA.FTZ R126, R109, R126, R151 ;  /* 0x0000007e6d7e7223 */ /* 0x000fe40000010097 */
[----:B------:R-:W-:Y:S02]  /*3d70*/  FFMA.FTZ R156, R56, -R158, R155 ;  /* 0x8000009e389c7223 */ /* 0x000fe4000001009b */
[----:B------:R-:W-:Y:S01]  /*3d80*/  FFMA.FTZ R124, R99, -R159, R158 ;  /* 0x8000009f637c7223 */ /* 0x000fe2000001009e */
[----:B------:R0:W3:Y:S01]  /*3d90*/  SHFL.DOWN PT, R155, R149, 0x10, 0x1f ;  /* 0x0a001f00959b7f89 */ /* 0x0000e200000e0000 */
[----:B------:R-:W-:-:S03]  /*3da0*/  FFMA.FTZ R151, R109, R125, R160 ;  /* 0x0000007d6d977223 */ /* 0x000fc600000100a0 */
[----:B------:R0:W4:Y:S04]  /*3db0*/  SHFL.DOWN PT, R125, R150, 0x10, 0x1f ;  /* 0x0a001f00967d7f89 */ /* 0x00012800000e0000 */
[----:B------:R0:W1:Y:S01]  /*3dc0*/  SHFL.DOWN PT, R159, R153, 0x10, 0x1f ;  /* 0x0a001f00999f7f89 */ /* 0x00006200000e0000 */
[----:B------:R-:W-:Y:S05]  /*3dd0*/  @P5 BRA `(.L_x_12554) ;  /* 0x000000b000005947 */ /* 0x000fea0003800000 */
[C---:B----4-:R-:W-:Y:S02]  /*3de0*/  FMUL.FTZ R158, R150.reuse, R125 ;  /* 0x0000007d969e7220 */ /* 0x050fe40000410000 */
[C---:B-1----:R-:W-:Y:S02]  /*3df0*/  FMUL.FTZ R160, R150.reuse, R159 ;  /* 0x0000009f96a07220 */ /* 0x042fe40000410000 */
[C---:B--2---:R-:W-:Y:S02]  /*3e00*/  FMUL.FTZ R162, R150.reuse, R157 ;  /* 0x0000009d96a27220 */ /* 0x044fe40000410000 */
[----:B0--3--:R-:W-:-:S02]  /*3e10*/  FMUL.FTZ R150, R150, R155 ;  /* 0x0000009b96967220 */ /* 0x009fc40000410000 */
[C---:B------:R-:W-:Y:S02]  /*3e20*/  FFMA.FTZ R158, R149.reuse, R155, -R158 ;  /* 0x0000009b959e7223 */ /* 0x040fe4000001089e */
[C---:B------:R-:W-:Y:S02]  /*3e30*/  FFMA.FTZ R157, R149.reuse, R157, -R160 ;  /* 0x0000009d959d7223 */ /* 0x040fe400000108a0 */
[C---:B------:R-:W-:Y:S02]  /*3e40*/  FFMA.FTZ R162, R149.reuse, R159, R162 ;  /* 0x0000009f95a27223 */ /* 0x040fe400000100a2 */
[----:B------:R-:W-:Y:S01]  /*3e50*/  FFMA.FTZ R150, R149, R125, R150 ;  /* 0x0000007d95967223 */ /* 0x000fe20000010096 */
[----:B------:R-:W-:Y:S01]  /*3e60*/  MOV R149, R158 ;  /* 0x0000009e00957202 */ /* 0x000fe20000000f00 */
[----:B------:R-:W-:Y:S02]  /*3e70*/  FADD.FTZ R154, R154, R157 ;  /* 0x0000009d9a9a7221 */ /* 0x000fe40000010000 */
[----:B------:R-:W-:-:S02]  /*3e80*/  FADD.FTZ R153, R153, R162 ;  /* 0x000000a299997221 */ /* 0x000fc40000010000 */
.L_x_12554:
[----:B------:R-:W-:Y:S05]  /*3e90*/  BSYNC B0 ;  /* 0x0000000000007941 */ /* 0x000fea0003800000 */
.L_x_12553:
[C---:B----4-:R-:W-:Y:S01]  /*3ea0*/  FMUL.FTZ R125, R117.reuse, R151 ;  /* 0x00000097757d7220 */ /* 0x050fe20000410000 */
[----:B------:R-:W-:Y:S01]  /*3eb0*/  ISETP.NE.AND P0, PT, R20, RZ, PT ;  /* 0x000000ff1400720c */ /* 0x000fe20003f05270 */
[-C--:B---3--:R-:W-:Y:S01]  /*3ec0*/  FMUL.FTZ R155, R117, R126.reuse ;  /* 0x0000007e759b7220 */ /* 0x088fe20000410000 */
[----:B------:R-:W-:Y:S01]  /*3ed0*/  BSSY B0, `(.L_x_12555) ;  /* 0x00000f3000007945 */ /* 0x000fe20003800000 */
[----:B------:R-:W-:-:S02]  /*3ee0*/  FFMA.FTZ R161, R55, R126, R152 ;  /* 0x0000007e37a17223 */ /* 0x000fc40000010098 */
[C---:B--2---:R-:W-:Y:S02]  /*3ef0*/  FFMA.FTZ R157, R118.reuse, R126, -R125 ;  /* 0x0000007e769d7223 */ /* 0x044fe4000001087d */
[----:B------:R-:W-:Y:S02]  /*3f00*/  FMUL.FTZ R158, R65, R109 ;  /* 0x0000006d419e7220 */ /* 0x000fe40000410000 */
[----:B------:R-:W-:Y:S02]  /*3f10*/  FFMA.FTZ R152, R118, R151, R155 ;  /* 0x0000009776987223 */ /* 0x000fe4000001009b */
[----:B------:R-:W-:Y:S01]  /*3f20*/  FFMA.FTZ R157, R113, R128, R157 ;  /* 0x00000080719d7223 */ /* 0x000fe2000001009d */
[----:B------:R-:W-:Y:S01]  /*3f30*/  SHFL.IDX PT, R155, R46, RZ, 0x1f ;  /* 0x00001fff2e9b7589 */ /* 0x000fe200000e0000 */
[----:B------:R-:W-:Y:S02]  /*3f40*/  FFMA.FTZ R125, R95, -R158, R126 ;  /* 0x8000009e5f7d7223 */ /* 0x000fe4000001007e */
[----:B------:R-:W-:-:S02]  /*3f50*/  FFMA.FTZ R127, R113, R127, R152 ;  /* 0x0000007f717f7223 */ /* 0x000fc40000010098 */
[----:B-1----:R-:W-:Y:S01]  /*3f60*/  FFMA.FTZ R159, R55, -R151, R156 ;  /* 0x80000097379f7223 */ /* 0x002fe2000001009c */
[----:B------:R-:W-:Y:S01]  /*3f70*/  SHFL.DOWN PT, R152, R149, 0x1, 0x1f ;  /* 0x08201f0095987f89 */ /* 0x000fe200000e0000 */
[----:B------:R-:W-:Y:S02]  /*3f80*/  FFMA.FTZ R126, R110, -R158, R151 ;  /* 0x8000009e6e7e7223 */ /* 0x000fe40000010097 */
[C---:B------:R-:W-:Y:S01]  /*3f90*/  FMUL.FTZ R162, R115.reuse, R157 ;  /* 0x0000009d73a27220 */ /* 0x040fe20000410000 */
[----:B------:R-:W-:Y:S01]  /*3fa0*/  SHFL.DOWN PT, R151, R150, 0x1, 0x1f ;  /* 0x08201f0096977f89 */ /* 0x000fe200000e0000 */
[----:B------:R-:W-:Y:S02]  /*3fb0*/  FMUL.FTZ R163, R64, R113 ;  /* 0x0000007140a37220 */ /* 0x000fe40000410000 */
[-C--:B------:R-:W-:Y:S01]  /*3fc0*/  FMUL.FTZ R158, R115, R127.reuse ;  /* 0x0000007f739e7220 */ /* 0x080fe20000410000 */
[----:B------:R-:W1:Y:S01]  /*3fd0*/  SHFL.IDX PT, R156, R47, RZ, 0x1f ;  /* 0x00001fff2f9c7589 */ /* 0x000e6200000e0000 */
[----:B------:R-:W-:-:S02]  /*3fe0*/  FFMA.FTZ R160, R54, -R127, R159 ;  /* 0x8000007f36a07223 */ /* 0x000fc4000001009f */
[----:B------:R-:W-:Y:S01]  /*3ff0*/  FFMA.FTZ R162, R116, R127, R162 ;  /* 0x0000007f74a27223 */ /* 0x000fe200000100a2 */
[----:B0-----:R-:W-:Y:S01]  /*4000*/  SHFL.IDX PT, R150, R150, RZ, 0x1f ;  /* 0x00001fff96967589 */ /* 0x001fe200000e0000 */
[-C--:B------:R-:W-:Y:S02]  /*4010*/  FFMA.FTZ R127, R114, -R163.reuse, R127 ;  /* 0x800000a3727f7223 */ /* 0x080fe4000001007f */
[----:B------:R-:W-:Y:S01]  /*4020*/  FFMA.FTZ R128, R108, -R163, R157 ;  /* 0x800000a36c807223 */ /* 0x000fe2000001009d */
[----:B------:R-:W-:Y:S01]  /*4030*/  SHFL.IDX PT, R149, R149, RZ, 0x1f ;  /* 0x00001fff95957589 */ /* 0x000fe200000e0000 */
[-C--:B------:R-:W-:Y:S02]  /*4040*/  FFMA.FTZ R163, R116, R157.reuse, -R158 ;  /* 0x0000009d74a37223 */ /* 0x080fe4000001089e */
[----:B------:R-:W-:Y:S01]  /*4050*/  FFMA.FTZ R161, R54, R157, R161 ;  /* 0x0000009d36a17223 */ /* 0x000fe200000100a1 */
[----:B------:R-:W0:Y:S01]  /*4060*/  SHFL.DOWN PT, R158, R154, 0x1, 0x1f ;  /* 0x08201f009a9e7f89 */ /* 0x000e2200000e0000 */
[----:B------:R-:W-:-:S02]  /*4070*/  FFMA.FTZ R159, R111, R139, R162 ;  /* 0x0000008b6f9f7223 */ /* 0x000fc400000100a2 */
[----:B------:R-:W-:Y:S01]  /*4080*/  FFMA.FTZ R140, R111, R140, R163 ;  /* 0x0000008c6f8c7223 */ /* 0x000fe200000100a3 */
[----:B------:R-:W2:Y:S01]  /*4090*/  SHFL.DOWN PT, R157, R153, 0x1, 0x1f ;  /* 0x08201f00999d7f89 */ /* 0x000ea200000e0000 */
[C---:B------:R-:W-:Y:S02]  /*40a0*/  FMUL.FTZ R163, R122.reuse, R159 ;  /* 0x0000009f7aa37220 */ /* 0x040fe40000410000 */
[----:B------:R-:W-:Y:S01]  /*40b0*/  FMUL.FTZ R139, R63, R111 ;  /* 0x0000006f3f8b7220 */ /* 0x000fe20000410000 */
[----:B------:R-:W3:Y:S01]  /*40c0*/  SHFL.IDX PT, R153, R153, RZ, 0x1f ;  /* 0x00001fff99997589 */ /* 0x000ee200000e0000 */
[----:B------:R-:W-:Y:S02]  /*40d0*/  FFMA.FTZ R162, R53, -R159, R160 ;  /* 0x8000009f35a27223 */ /* 0x000fe400000100a0 */
[-C--:B------:R-:W-:Y:S01]  /*40e0*/  FMUL.FTZ R160, R122, R140.reuse ;  /* 0x0000008c7aa07220 */ /* 0x080fe20000410000 */
[----:B------:R-:W4:Y:S01]  /*40f0*/  SHFL.IDX PT, R154, R154, RZ, 0x1f ;  /* 0x00001fff9a9a7589 */ /* 0x000f2200000e0000 */
[----:B------:R-:W-:-:S02]  /*4100*/  FFMA.FTZ R163, R121, R140, -R163 ;  /* 0x0000008c79a37223 */ /* 0x000fc400000108a3 */
[----:B------:R-:W-:Y:S02]  /*4110*/  FFMA.FTZ R161, R53, R140, R161 ;  /* 0x0000008c35a17223 */ /* 0x000fe400000100a1 */
[-C--:B------:R-:W-:Y:S02]  /*4120*/  FFMA.FTZ R140, R119, -R139.reuse, R140 ;  /* 0x8000008b778c7223 */ /* 0x080fe4000001008c */
[----:B------:R-:W-:Y:S02]  /*4130*/  FFMA.FTZ R139, R112, -R139, R159 ;  /* 0x8000008b708b7223 */ /* 0x000fe4000001009f */
[----:B------:R-:W-:Y:S02]  /*4140*/  FFMA.FTZ R160, R121, R159, R160 ;  /* 0x0000009f79a07223 */ /* 0x000fe400000100a0 */
[----:B------:R-:W-:Y:S02]  /*4150*/  FFMA.FTZ R141, R51, R141, R163 ;  /* 0x0000008d338d7223 */ /* 0x000fe400000100a3 */
[----:B-1----:R-:W-:-:S02]  /*4160*/  @P1 FMUL.FTZ R159, R151, R156 ;  /* 0x0000009c979f1220 */ /* 0x002fc40000410000 */
[-C--:B------:R-:W-:Y:S02]  /*4170*/  @P1 FMUL.FTZ R163, R151, R155.reuse ;  /* 0x0000009b97a31220 */ /* 0x080fe40000410000 */
[C---:B------:R-:W-:Y:S02]  /*4180*/  @P1 FFMA.FTZ R159, R152.reuse, R155, -R159 ;  /* 0x0000009b989f1223 */ /* 0x040fe4000001089f */
[----:B------:R-:W-:Y:S02]  /*4190*/  FFMA.FTZ R151, R51, R145, R160 ;  /* 0x0000009133977223 */ /* 0x000fe400000100a0 */
[----:B------:R-:W-:Y:S02]  /*41a0*/  @P1 FFMA.FTZ R152, R152, R156, R163 ;  /* 0x0000009c98981223 */ /* 0x000fe400000100a3 */
[----:B------:R-:W-:Y:S02]  /*41b0*/  FMUL.FTZ R145, R62, R51 ;  /* 0x000000333e917220 */ /* 0x000fe40000410000 */
[----:B0-----:R-:W-:-:S02]  /*41c0*/  @P1 FADD.FTZ R155, R158, R159 ;  /* 0x0000009f9e9b1221 */ /* 0x001fc40000010000 */
[----:B------:R-:W-:Y:S02]  /*41d0*/  FMUL.FTZ R160, R52, R141 ;  /* 0x0000008d34a07220 */ /* 0x000fe40000410000 */
[----:B--2---:R-:W-:Y:S02]  /*41e0*/  @P1 FADD.FTZ R156, R157, R152 ;  /* 0x000000989d9c1221 */ /* 0x004fe40000010000 */
[-C--:B------:R-:W-:Y:S02]  /*41f0*/  FFMA.FTZ R141, R50, -R145.reuse, R141 ;  /* 0x80000091328d7223 */ /* 0x080fe4000001008d */
[----:B------:R-:W-:Y:S02]  /*4200*/  FFMA.FTZ R145, R120, -R145, R151 ;  /* 0x8000009178917223 */ /* 0x000fe40000010097 */
[----:B------:R-:W-:Y:S02]  /*4210*/  FMUL.FTZ R157, R52, R151 ;  /* 0x00000097349d7220 */ /* 0x000fe40000410000 */
[----:B------:R-:W-:-:S02]  /*4220*/  FMUL.FTZ R151, R155, -R49 ;  /* 0x800000319b977220 */ /* 0x000fc40000410000 */
[C---:B------:R-:W-:Y:S02]  /*4230*/  FMUL.FTZ R49, R156.reuse, -R49 ;  /* 0x800000319c317220 */ /* 0x040fe40000410000 */
[-C--:B------:R-:W-:Y:S02]  /*4240*/  FFMA.FTZ R151, R156, R48.reuse, R151 ;  /* 0x000000309c977223 */ /* 0x080fe40000010097 */
[----:B------:R-:W-:Y:S02]  /*4250*/  FFMA.FTZ R152, R155, R48, -R49 ;  /* 0x000000309b987223 */ /* 0x000fe40000010831 */
[----:B------:R-:W-:Y:S02]  /*4260*/  FADD.FTZ R148, -R148, R151 ;  /* 0x0000009794947221 */ /* 0x000fe40000010100 */
[----:B------:R-:W-:Y:S02]  /*4270*/  FADD.FTZ R147, R147, R152 ;  /* 0x0000009893937221 */ /* 0x000fe40000010000 */
[----:B------:R-:W-:-:S02]  /*4280*/  FMUL.FTZ R48, R150, R46 ;  /* 0x0000002e96307220 */ /* 0x000fc40000410000 */
[CC--:B------:R-:W-:Y:S02]  /*4290*/  FMUL.FTZ R152, R122.reuse, -R148.reuse ;  /* 0x800000947a987220 */ /* 0x0c0fe40000410000 */
[----:B------:R-:W-:Y:S02]  /*42a0*/  FMUL.FTZ R122, R122, -R147 ;  /* 0x800000937a7a7220 */ /* 0x000fe40000410000 */
[-C--:B------:R-:W-:Y:S02]  /*42b0*/  FMUL.FTZ R49, R150, R47.reuse ;  /* 0x0000002f96317220 */ /* 0x080fe40000410000 */
[----:B------:R-:W-:Y:S02]  /*42c0*/  FFMA.FTZ R48, R149, R47, R48 ;  /* 0x0000002f95307223 */ /* 0x000fe40000010030 */
[C---:B------:R-:W-:Y:S02]  /*42d0*/  FFMA.FTZ R47, R121.reuse, R147, -R152 ;  /* 0x00000093792f7223 */ /* 0x040fe40000010898 */
[----:B------:R-:W-:Y:S01]  /*42e0*/  FFMA.FTZ R122, R121, R148, R122 ;  /* 0x00000094797a7223 */ /* 0x000fe2000001007a */
[----:B------:R-:W-:Y:S01]  /*42f0*/  SHF.L.U32 R121, R20, 0x4, RZ ;  /* 0x0000000414797819 */ /* 0x000fe200000006ff */
[----:B------:R-:W-:Y:S01]  /*4300*/  FADD.FTZ R144, R144, R47 ;  /* 0x0000002f90907221 */ /* 0x000fe20000010000 */
[----:B------:R-:W-:Y:S01]  /*4310*/  P2R R47, PR, RZ, 0x1 ;  /* 0x00000001ff2f7803 */ /* 0x000fe20000000000 */
[----:B------:R-:W-:Y:S01]  /*4320*/  FFMA.FTZ R49, R149, R46, -R49 ;  /* 0x0000002e95317223 */ /* 0x000fe20000010831 */
[----:B------:R-:W-:Y:S01]  /*4330*/  LEA.HI.SX32 R121, R121, R121, 0x1b ;  /* 0x0000007979797211 */ /* 0x000fe200078fdaff */
[----:B------:R-:W-:-:S02]  /*4340*/  FADD.FTZ R143, -R143, R122 ;  /* 0x0000007a8f8f7221 */ /* 0x000fc40000010100 */
[C---:B------:R-:W-:Y:S02]  /*4350*/  FMUL.FTZ R46, R150.reuse, R45 ;  /* 0x0000002d962e7220 */ /* 0x040fe40000410000 */
[----:B---3--:R-:W-:Y:S02]  /*4360*/  FADD.FTZ R47, R153, R48 ;  /* 0x00000030992f7221 */ /* 0x008fe40000010000 */
[C---:B------:R-:W-:Y:S02]  /*4370*/  FMUL.FTZ R48, R115.reuse, -R144 ;  /* 0x8000009073307220 */ /* 0x040fe40000410000 */
[-C--:B------:R-:W-:Y:S02]  /*4380*/  FMUL.FTZ R150, R150, R44.reuse ;  /* 0x0000002c96967220 */ /* 0x080fe40000410000 */
[----:B------:R-:W-:Y:S02]  /*4390*/  FMUL.FTZ R115, R115, -R143 ;  /* 0x8000008f73737220 */ /* 0x000fe40000410000 */
[----:B------:R-:W-:-:S02]  /*43a0*/  FFMA.FTZ R44, R149, R44, -R46 ;  /* 0x0000002c952c7223 */ /* 0x000fc4000001082e */
[----:B----4-:R-:W-:Y:S02]  /*43b0*/  FADD.FTZ R46, R154, R49 ;  /* 0x000000319a2e7221 */ /* 0x010fe40000010000 */
[C---:B------:R-:W-:Y:S02]  /*43c0*/  FFMA.FTZ R49, R116.reuse, R143, R48 ;  /* 0x0000008f74317223 */ /* 0x040fe40000010030 */
[----:B------:R-:W-:Y:S02]  /*43d0*/  FFMA.FTZ R116, R116, R144, -R115 ;  /* 0x0000009074747223 */ /* 0x000fe40000010873 */
[----:B------:R-:W-:Y:S02]  /*43e0*/  FFMA.FTZ R45, R149, R45, R150 ;  /* 0x0000002d952d7223 */ /* 0x000fe40000010096 */
[----:B------:R-:W-:Y:S02]  /*43f0*/  FADD.FTZ R49, -R138, R49 ;  /* 0x000000318a317221 */ /* 0x000fe40000010100 */
[----:B------:R-:W-:Y:S01]  /*4400*/  FADD.FTZ R137, R137, R116 ;  /* 0x0000007489897221 */ /* 0x000fe20000010000 */
[----:B------:R0:W-:Y:S01]  /*4410*/  @!P0 STS.128 [R39.X16+0x21b0], R44 ;  /* 0x0021b02c27008388 */ /* 0x0001e2000000cc00 */
[----:B------:R-:W-:-:S02]  /*4420*/  FMUL.FTZ R48, R117, -R49 ;  /* 0x8000003175307220 */ /* 0x000fc40000410000 */
[----:B------:R-:W-:Y:S02]  /*4430*/  FMUL.FTZ R150, R62, R147 ;  /* 0x000000933e967220 */ /* 0x000fe40000410000 */
[-C--:B------:R-:W-:Y:S02]  /*4440*/  FMUL.FTZ R117, R117, -R137.reuse ;  /* 0x8000008975757220 */ /* 0x080fe40000410000 */
[----:B------:R-:W-:Y:S02]  /*4450*/  FFMA.FTZ R48, R118, R137, -R48 ;  /* 0x0000008976307223 */ /* 0x000fe40000010830 */
[----:B------:R-:W-:Y:S02]  /*4460*/  FMUL.FTZ R122, R62, R148 ;  /* 0x000000943e7a7220 */ /* 0x000fe40000410000 */
[----:B------:R-:W-:Y:S02]  /*4470*/  FMUL.FTZ R116, R145, R150 ;  /* 0x0000009691747220 */ /* 0x000fe40000410000 */
[----:B------:R-:W-:-:S02]  /*4480*/  FFMA.FTZ R118, R118, R49, R117 ;  /* 0x0000003176767223 */ /* 0x000fc40000010075 */
[----:B------:R-:W-:Y:S02]  /*4490*/  FADD.FTZ R48, R135, R48 ;  /* 0x0000003087307221 */ /* 0x000fe40000010000 */
[C---:B0-----:R-:W-:Y:S02]  /*44a0*/  FMUL.FTZ R46, R63.reuse, R143 ;  /* 0x0000008f3f2e7220 */ /* 0x041fe40000410000 */
[----:B------:R-:W-:Y:S02]  /*44b0*/  FMUL.FTZ R44, R63, R144 ;  /* 0x000000903f2c7220 */ /* 0x000fe40000410000 */
[C---:B------:R-:W-:Y:S02]  /*44c0*/  FMUL.FTZ R45, R139.reuse, R46 ;  /* 0x0000002e8b2d7220 */ /* 0x040fe40000410000 */
[----:B------:R-:W-:Y:S02]  /*44d0*/  FMUL.FTZ R47, R139, R44 ;  /* 0x0000002c8b2f7220 */ /* 0x000fe40000410000 */
[----:B------:R-:W-:-:S02]  /*44e0*/  FMUL.FTZ R154, R51, R122 ;  /* 0x0000007a339a7220 */ /* 0x000fc40000410000 */
[-C--:B------:R-:W-:Y:S02]  /*44f0*/  FMUL.FTZ R115, R145, R122.reuse ;  /* 0x0000007a91737220 */ /* 0x080fe40000410000 */
[----:B------:R-:W-:Y:S01]  /*4500*/  FFMA.FTZ R116, R141, R122, -R116 ;  /* 0x0000007a8d747223 */ /* 0x000fe20000010874 */
[----:B------:R-:W-:Y:S01]  /*4510*/  STS [R121.X4+0x45c], R154 ;  /* 0x00045c9a79007388 */ /* 0x000fe20000004800 */
[----:B------:R-:W-:Y:S02]  /*4520*/  FADD.FTZ R129, -R129, R118 ;  /* 0x0000007681817221 */ /* 0x000fe40000010100 */
[-C--:B------:R-:W-:Y:S02]  /*4530*/  FFMA.FTZ R45, R140, R44.reuse, R45 ;  /* 0x0000002c8c2d7223 */ /* 0x080fe4000001002d */
[C---:B------:R-:W-:Y:S02]  /*4540*/  FMUL.FTZ R122, R111.reuse, R44 ;  /* 0x0000002c6f7a7220 */ /* 0x040fe40000410000 */
[----:B------:R-:W-:-:S02]  /*4550*/  FMUL.FTZ R138, R111, R46 ;  /* 0x0000002e6f8a7220 */ /* 0x000fc40000410000 */
[----:B------:R-:W-:Y:S01]  /*4560*/  FFMA.FTZ R44, R140, R46, -R47 ;  /* 0x0000002e8c2c7223 */ /* 0x000fe2000001082f */
[----:B------:R-:W-:Y:S01]  /*4570*/  STS [R121.X4+0x450], R122 ;  /* 0x0004507a79007388 */ /* 0x000fe20000004800 */
[CC--:B------:R-:W-:Y:S02]  /*4580*/  FMUL.FTZ R46, R100.reuse, -R48.reuse ;  /* 0x80000030642e7220 */ /* 0x0c0fe40000410000 */
[-C--:B------:R-:W-:Y:S01]  /*4590*/  FMUL.FTZ R100, R100, -R129.reuse ;  /* 0x8000008164647220 */ /* 0x080fe20000410000 */
[----:B------:R0:W-:Y:S01]  /*45a0*/  STS [R121.X4+0x454], R138 ;  /* 0x0004548a79007388 */ /* 0x0001e20000004800 */
[C---:B------:R-:W-:Y:S02]  /*45b0*/  FFMA.FTZ R47, R101.reuse, R129, R46 ;  /* 0x00000081652f7223 */ /* 0x040fe4000001002e */
[----:B------:R-:W-:Y:S02]  /*45c0*/  FFMA.FTZ R101, R101, R48, -R100 ;  /* 0x0000003065657223 */ /* 0x000fe40000010864 */
[----:B------:R-:W-:-:S02]  /*45d0*/  FADD.FTZ R132, -R132, R47 ;  /* 0x0000002f84847221 */ /* 0x000fc40000010100 */
[----:B------:R-:W-:Y:S02]  /*45e0*/  FADD.FTZ R130, R130, R101 ;  /* 0x0000006582827221 */ /* 0x000fe40000010000 */
[----:B------:R-:W-:Y:S02]  /*45f0*/  FMUL.FTZ R118, R64, R49 ;  /* 0x0000003140767220 */ /* 0x000fe40000410000 */
[C---:B------:R-:W-:Y:S02]  /*4600*/  FMUL.FTZ R47, R102.reuse, -R132 ;  /* 0x80000084662f7220 */ /* 0x040fe40000410000 */
[----:B------:R-:W-:Y:S02]  /*4610*/  FMUL.FTZ R102, R102, -R130 ;  /* 0x8000008266667220 */ /* 0x000fe40000410000 */
[----:B------:R-:W-:Y:S02]  /*4620*/  FMUL.FTZ R100, R64, R137 ;  /* 0x0000008940647220 */ /* 0x000fe40000410000 */
[----:B------:R-:W-:-:S02]  /*4630*/  FMUL.FTZ R101, R127, R118 ;  /* 0x000000767f657220 */ /* 0x000fc40000410000 */
[C---:B------:R-:W-:Y:S02]  /*4640*/  FFMA.FTZ R102, R103.reuse, R132, R102 ;  /* 0x0000008467667223 */ /* 0x040fe40000010066 */
[----:B------:R-:W-:Y:S02]  /*4650*/  FFMA.FTZ R46, R128, R100, R101 ;  /* 0x00000064802e7223 */ /* 0x000fe40000010065 */
[----:B------:R-:W-:Y:S02]  /*4660*/  FFMA.FTZ R101, R103, R130, -R47 ;  /* 0x0000008267657223 */ /* 0x000fe4000001082f */
[----:B------:R-:W-:Y:S02]  /*4670*/  FADD.FTZ R131, -R131, R102 ;  /* 0x0000006683837221 */ /* 0x000fe40000010100 */
[----:B------:R-:W-:Y:S02]  /*4680*/  FMUL.FTZ R117, R127, R100 ;  /* 0x000000647f757220 */ /* 0x000fe40000410000 */
[----:B------:R-:W-:-:S02]  /*4690*/  FADD.FTZ R136, R136, R101 ;  /* 0x0000006588887221 */ /* 0x000fc40000010000 */
[----:B0-----:R-:W-:Y:S02]  /*46a0*/  FMUL.FTZ R138, R113, R100 ;  /* 0x00000064718a7220 */ /* 0x001fe40000410000 */
[----:B------:R-:W-:Y:S02]  /*46b0*/  FMUL.FTZ R100, R104, -R131 ;  /* 0x8000008368647220 */ /* 0x000fe40000410000 */
[-C--:B------:R-:W-:Y:S01]  /*46c0*/  FMUL.FTZ R152, R51, R150.reuse ;  /* 0x0000009633987220 */ /* 0x080fe20000410000 */
[----:B------:R-:W-:Y:S01]  /*46d0*/  STS [R121.X4+0x448], R138 ;  /* 0x0004488a79007388 */ /* 0x000fe20000004800 */
[----:B------:R-:W-:Y:S02]  /*46e0*/  FFMA.FTZ R115, R141, R150, R115 ;  /* 0x000000968d737223 */ /* 0x000fe40000010073 */
[-C--:B------:R-:W-:Y:S01]  /*46f0*/  FMUL.FTZ R150, R113, R118.reuse ;  /* 0x0000007671967220 */ /* 0x080fe20000410000 */
[----:B------:R-:W-:Y:S01]  /*4700*/  STS [R121.X4+0x458], R152 ;  /* 0x0004589879007388 */ /* 0x000fe20000004800 */
[----:B------:R-:W-:-:S02]  /*4710*/  FFMA.FTZ R47, R128, R118, -R117 ;  /* 0x00000076802f7223 */ /* 0x000fc40000010875 */
[----:B------:R-:W-:Y:S01]  /*4720*/  FMUL.FTZ R104, R104, -R136 ;  /* 0x8000008868687220 */ /* 0x000fe20000410000 */
[----:B------:R0:W-:Y:S01]  /*4730*/  STS [R121.X4+0x44c], R150 ;  /* 0x00044c9679007388 */ /* 0x0001e20000004800 */
[----:B------:R-:W-:Y:S02]  /*4740*/  FMUL.FTZ R118, R65, R48 ;  /* 0x0000003041767220 */ /* 0x000fe40000410000 */
[C---:B------:R-:W-:Y:S02]  /*4750*/  FFMA.FTZ R102, R105.reuse, R136, -R100 ;  /* 0x0000008869667223 */ /* 0x040fe40000010864 */
[----:B------:R-:W-:Y:S02]  /*4760*/  FFMA.FTZ R101, R105, R131, R104 ;  /* 0x0000008369657223 */ /* 0x000fe40000010068 */
[----:B------:R-:W-:Y:S02]  /*4770*/  FMUL.FTZ R122, R65, R129 ;  /* 0x00000081417a7220 */ /* 0x000fe40000410000 */
[----:B------:R-:W-:-:S02]  /*4780*/  FMUL.FTZ R104, R126, R118 ;  /* 0x000000767e687220 */ /* 0x000fc40000410000 */
[----:B------:R-:W-:Y:S02]  /*4790*/  FADD.FTZ R133, R133, R102 ;  /* 0x0000006685857221 */ /* 0x000fe40000010000 */
[-C--:B------:R-:W-:Y:S02]  /*47a0*/  FMUL.FTZ R103, R126, R122.reuse ;  /* 0x0000007a7e677220 */ /* 0x080fe40000410000 */
[C---:B------:R-:W-:Y:S02]  /*47b0*/  FFMA.FTZ R102, R125.reuse, R122, -R104 ;  /* 0x0000007a7d667223 */ /* 0x040fe40000010868 */
[----:B------:R-:W-:Y:S02]  /*47c0*/  FADD.FTZ R101, -R134, R101 ;  /* 0x0000006586657221 */ /* 0x000fe40000010100 */
[----:B------:R-:W-:Y:S02]  /*47d0*/  FMUL.FTZ R104, R106, -R133 ;  /* 0x800000856a687220 */ /* 0x000fe40000410000 */
[----:B------:R-:W-:-:S02]  /*47e0*/  FFMA.FTZ R100, R125, R118, R103 ;  /* 0x000000767d647223 */ /* 0x000fc40000010067 */
[-C--:B------:R-:W-:Y:S02]  /*47f0*/  FMUL.FTZ R106, R106, -R101.reuse ;  /* 0x800000656a6a7220 */ /* 0x080fe40000410000 */
[C---:B------:R-:W-:Y:S02]  /*4800*/  FFMA.FTZ R103, R107.reuse, R101, R104 ;  /* 0x000000656b677223 */ /* 0x040fe40000010068 */
[----:B------:R-:W-:Y:S02]  /*4810*/  FMUL.FTZ R149, R66, R132 ;  /* 0x0000008442957220 */ /* 0x000fe40000410000 */
[----:B------:R-:W-:Y:S02]  /*4820*/  FFMA.FTZ R107, R107, R133, -R106 ;  /* 0x000000856b6b7223 */ /* 0x000fe4000001086a */
[----:B------:R-:W-:Y:S02]  /*4830*/  FADD.FTZ R146, -R146, R103 ;  /* 0x0000006792927221 */ /* 0x000fe40000010100 */
[----:B------:R-:W-:-:S02]  /*4840*/  FMUL.FTZ R105, R66, R130 ;  /* 0x0000008242697220 */ /* 0x000fc40000410000 */
[----:B------:R-:W-:Y:S02]  /*4850*/  FMUL.FTZ R106, R124, R149 ;  /* 0x000000957c6a7220 */ /* 0x000fe40000410000 */
[----:B------:R-:W-:Y:S02]  /*4860*/  FADD.FTZ R142, R142, R107 ;  /* 0x0000006b8e8e7221 */ /* 0x000fe40000010000 */
[----:B------:R-:W-:Y:S02]  /*4870*/  FMUL.FTZ R103, R69, R146 ;  /* 0x0000009245677220 */ /* 0x000fe40000410000 */
[C---:B------:R-:W-:Y:S02]  /*4880*/  FMUL.FTZ R118, R109.reuse, R118 ;  /* 0x000000766d767220 */ /* 0x040fe40000410000 */
[----:B------:R-:W-:Y:S02]  /*4890*/  FMUL.FTZ R134, R109, R122 ;  /* 0x0000007a6d867220 */ /* 0x000fe40000410000 */
[-C--:B------:R-:W-:Y:S01]  /*48a0*/  FMUL.FTZ R122, R124, R105.reuse ;  /* 0x000000697c7a7220 */ /* 0x080fe20000410000 */
[----:B------:R1:W-:Y:S01]  /*48b0*/  STS [R121.X4+0x440], R118 ;  /* 0x0004407679007388 */ /* 0x0003e20000004800 */
[----:B------:R-:W-:-:S02]  /*48c0*/  FFMA.FTZ R106, R123, R105, R106 ;  /* 0x000000697b6a7223 */ /* 0x000fc4000001006a */
[----:B0-----:R-:W-:Y:S01]  /*48d0*/  FMUL.FTZ R150, R98, R105 ;  /* 0x0000006962967220 */ /* 0x001fe20000410000 */
[----:B------:R0:W-:Y:S01]  /*48e0*/  STS [R121.X4+0x444], R134 ;  /* 0x0004448679007388 */ /* 0x0001e20000004800 */
[C---:B------:R-:W-:Y:S02]  /*48f0*/  FMUL.FTZ R104, R68.reuse, R101 ;  /* 0x0000006544687220 */ /* 0x040fe40000410000 */
[----:B------:R-:W-:Y:S01]  /*4900*/  FMUL.FTZ R105, R69, R142 ;  /* 0x0000008e45697220 */ /* 0x000fe20000410000 */
[----:B------:R2:W-:Y:S01]  /*4910*/  STS [R121.X4+0x438], R150 ;  /* 0x0004389679007388 */ /* 0x0005e20000004800 */
[----:B------:R-:W-:Y:S02]  /*4920*/  FMUL.FTZ R107, R91, R103 ;  /* 0x000000675b6b7220 */ /* 0x000fe40000410000 */
[----:B-1----:R-:W-:Y:S02]  /*4930*/  FMUL.FTZ R118, R68, R133 ;  /* 0x0000008544767220 */ /* 0x002fe40000410000 */
[----:B------:R-:W-:-:S02]  /*4940*/  FMUL.FTZ R135, R93, R104 ;  /* 0x000000685d877220 */ /* 0x000fc40000410000 */
[----:B------:R-:W-:Y:S02]  /*4950*/  FFMA.FTZ R117, R90, R105, R107 ;  /* 0x000000695a757223 */ /* 0x000fe4000001006b */
[----:B------:R-:W-:Y:S02]  /*4960*/  FFMA.FTZ R107, R123, R149, -R122 ;  /* 0x000000957b6b7223 */ /* 0x000fe4000001087a */
[----:B------:R-:W-:Y:S02]  /*4970*/  FFMA.FTZ R122, R92, R118, R135 ;  /* 0x000000765c7a7223 */ /* 0x000fe40000010087 */
[----:B------:R-:W-:Y:S02]  /*4980*/  FADD.FTZ R117, RZ, R117 ;  /* 0x00000075ff757221 */ /* 0x000fe40000010000 */
[----:B------:R-:W-:Y:S02]  /*4990*/  FMUL.FTZ R151, R67, R131 ;  /* 0x0000008343977220 */ /* 0x000fe40000410000 */
[----:B0-----:R-:W-:-:S02]  /*49a0*/  FADD.FTZ R134, R117, R122 ;  /* 0x0000007a75867221 */ /* 0x001fc40000010000 */
[----:B------:R-:W-:Y:S02]  /*49b0*/  FMUL.FTZ R117, R91, R105 ;  /* 0x000000695b757220 */ /* 0x000fe40000410000 */
[----:B------:R-:W-:Y:S02]  /*49c0*/  FMUL.FTZ R152, R98, R149 ;  /* 0x0000009562987220 */ /* 0x000fe40000410000 */
[----:B------:R-:W-:Y:S02]  /*49d0*/  FMUL.FTZ R149, R67, R136 ;  /* 0x0000008843957220 */ /* 0x000fe40000410000 */
[----:B------:R-:W-:Y:S01]  /*49e0*/  FMUL.FTZ R122, R97, R151 ;  /* 0x00000097617a7220 */ /* 0x000fe20000410000 */
[----:B------:R0:W-:Y:S01]  /*49f0*/  STS [R121.X4+0x43c], R152 ;  /* 0x00043c9879007388 */ /* 0x0001e20000004800 */
[----:B------:R-:W-:Y:S02]  /*4a00*/  FMUL.FTZ R135, R93, R118 ;  /* 0x000000765d877220 */ /* 0x000fe40000410000 */
[----:B------:R-:W-:-:S02]  /*4a10*/  FFMA.FTZ R117, R90, R103, -R117 ;  /* 0x000000675a757223 */ /* 0x000fc40000010875 */
[-C--:B------:R-:W-:Y:S02]  /*4a20*/  FFMA.FTZ R153, R96, R149.reuse, R122 ;  /* 0x0000009560997223 */ /* 0x080fe4000001007a */
[----:B------:R-:W-:Y:S02]  /*4a30*/  FMUL.FTZ R138, R97, R149 ;  /* 0x00000095618a7220 */ /* 0x000fe40000410000 */
[----:B------:R-:W-:Y:S02]  /*4a40*/  FFMA.FTZ R122, R92, R104, -R135 ;  /* 0x000000685c7a7223 */ /* 0x000fe40000010887 */
[----:B------:R-:W-:Y:S02]  /*4a50*/  FADD.FTZ R117, RZ, R117 ;  /* 0x00000075ff757221 */ /* 0x000fe40000010000 */
[----:B------:R-:W-:Y:S02]  /*4a60*/  FFMA.FTZ R138, R96, R151, -R138 ;  /* 0x00000097608a7223 */ /* 0x000fe4000001088a */
[----:B------:R-:W-:-:S02]  /*4a70*/  FADD.FTZ R117, R117, R122 ;  /* 0x0000007a75757221 */ /* 0x000fc40000010000 */
[----:B------:R-:W-:Y:S02]  /*4a80*/  FADD.FTZ R153, R134, R153 ;  /* 0x0000009986997221 */ /* 0x000fe40000010000 */
[----:B------:R-:W-:Y:S01]  /*4a90*/  FADD.FTZ R138, R117, R138 ;  /* 0x0000008a758a7221 */ /* 0x000fe20000010000 */
[----:B------:R-:W-:Y:S01]  /*4aa0*/  IADD3 R117, -R74, c[0x0][0x168], RZ ;  /* 0x00005a004a757a10 */ /* 0x000fe20007ffe1ff */
[----:B------:R-:W-:Y:S02]  /*4ab0*/  FADD.FTZ R153, R153, R106 ;  /* 0x0000006a99997221 */ /* 0x000fe40000010000 */
[----:B------:R-:W-:Y:S02]  /*4ac0*/  FADD.FTZ R107, R138, R107 ;  /* 0x0000006b8a6b7221 */ /* 0x000fe40000010000 */
[----:B------:R-:W-:Y:S01]  /*4ad0*/  FADD.FTZ R153, R153, R100 ;  /* 0x0000006499997221 */ /* 0x000fe20000010000 */
[----:B------:R-:W-:Y:S01]  /*4ae0*/  LEA R100, R117, -R20, 0x1 ;  /* 0x8000001475647211 */ /* 0x000fe200078e08ff */
[----:B------:R-:W-:-:S02]  /*4af0*/  FMUL.FTZ R106, R87, R104 ;  /* 0x00000068576a7220 */ /* 0x000fc40000410000 */
[----:B------:R-:W-:Y:S01]  /*4b00*/  FADD.FTZ R122, R153, R46 ;  /* 0x0000002e997a7221 */ /* 0x000fe20000010000 */
[----:B------:R-:W-:Y:S01]  /*4b10*/  ISETP.GE.AND P0, PT, R100, 0x1, PT ;  /* 0x000000016400780c */ /* 0x000fe20003f06270 */
[C---:B--2---:R-:W-:Y:S01]  /*4b20*/  FMUL.FTZ R150, R86.reuse, R149 ;  /* 0x0000009556967220 */ /* 0x044fe20000410000 */
[----:B------:R1:W-:Y:S01]  /*4b30*/  STS [R121.X4+0x42c], R106 ;  /* 0x00042c6a79007388 */ /* 0x0003e20000004800 */
[----:B0-----:R-:W-:Y:S01]  /*4b40*/  FMUL.FTZ R152, R86, R151 ;  /* 0x0000009756987220 */ /* 0x001fe20000410000 */
[----:B------:R-:W-:Y:S01]  /*4b50*/  ISETP.GE.AND P1, PT, R100, 0x21, PT ;  /* 0x000000216400780c */ /* 0x000fe20003f26270 */
[----:B------:R-:W-:Y:S01]  /*4b60*/  FMUL.FTZ R118, R87, R118 ;  /* 0x0000007657767220 */ /* 0x000fe20000410000 */
[----:B------:R1:W-:Y:S01]  /*4b70*/  STS [R121.X4+0x430], R150 ;  /* 0x0004309679007388 */ /* 0x0003e20000004800 */
[C---:B------:R-:W-:Y:S02]  /*4b80*/  FMUL.FTZ R46, R72.reuse, R105 ;  /* 0x00000069482e7220 */ /* 0x040fe40000410000 */
[----:B------:R-:W-:Y:S01]  /*4b90*/  FMUL.FTZ R104, R72, R103 ;  /* 0x0000006748687220 */ /* 0x000fe20000410000 */
[----:B------:R1:W-:Y:S01]  /*4ba0*/  STS [R121.X4+0x434], R152 ;  /* 0x0004349879007388 */ /* 0x0003e20000004800 */
[----:B------:R-:W-:Y:S01]  /*4bb0*/  FADD.FTZ R102, R107, R102 ;  /* 0x000000666b667221 */ /* 0x000fe20000010000 */
[----:B------:R-:W-:Y:S01]  /*4bc0*/  IADD3 R103, R20, 0x20, RZ ;  /* 0x0000002014677810 */ /* 0x000fe20007ffe0ff */
[----:B------:R-:W-:Y:S01]  /*4bd0*/  FADD.FTZ R161, R161, R160 ;  /* 0x000000a0a1a17221 */ /* 0x000fe20000010000 */
[----:B------:R1:W-:Y:S01]  /*4be0*/  STS [R121.X4+0x428], R118 ;  /* 0x0004287679007388 */ /* 0x0003e20000004800 */
[----:B------:R-:W-:-:S02]  /*4bf0*/  FADD.FTZ R47, R102, R47 ;  /* 0x0000002f662f7221 */ /* 0x000fc40000010000 */
[----:B------:R-:W-:Y:S01]  /*4c00*/  FADD.FTZ R162, R162, -R157 ;  /* 0x8000009da2a27221 */ /* 0x000fe20000010000 */
[----:B------:R1:W-:Y:S01]  /*4c10*/  STS [R121.X4+0x420], R46 ;  /* 0x0004202e79007388 */ /* 0x0003e20000004800 */
[----:B------:R-:W-:Y:S02]  /*4c20*/  FADD.FTZ R102, R122, R45 ;  /* 0x0000002d7a667221 */ /* 0x000fe40000010000 */
        /* <DEDUP_REMOVED lines=11> */
[----:B------:R-:W-:Y:S01]  /*4ce0*/  IMAD R107, R24, c[0x0][0x2a4], R45 ;  /* 0x0000a900186b7a24 */ /* 0x000fe200078e022d */
[----:B------:R-:W-:Y:S01]  /*4cf0*/  LEA R45, R9, 0xfffffe00, 0x9 ;  /* 0xfffffe00092d7811 */ /* 0x000fe200078e48ff */
[----:B------:R-:W-:-:S02]  /*4d00*/  IMAD R70, R70, c[0x0][0x2b0], RZ ;  /* 0x0000ac0046467a24 */ /* 0x000fc400078e02ff */
[C---:B------:R-:W-:Y:S01]  /*4d10*/  IMAD R106, R26.reuse, UR8, RZ ;  /* 0x000000081a6a7c24 */ /* 0x040fe2000f8e02ff */
[----:B------:R-:W-:Y:S01]  /*4d20*/  IADD3 R47, R47, R107, RZ ;  /* 0x0000006b2f2f7210 */ /* 0x000fe20007ffe0ff */
[----:B------:R-:W-:Y:S01]  /*4d30*/  IMAD R117, R39, c[0x0][0x2b4], R70 ;  /* 0x0000ad0027757a24 */ /* 0x000fe200078e0246 */
[----:B------:R-:W-:Y:S01]  /*4d40*/  IADD3 R44, P0, R45, R20, RZ ;  /* 0x000000142d2c7210 */ /* 0x000fe20007f1e0ff */
[----:B------:R-:W-:Y:S02]  /*4d50*/  IMAD R107, R25, UR4, R106 ;  /* 0x00000004196b7c24 */ /* 0x000fe4000f8e026a */
[----:B------:R-:W-:Y:S01]  /*4d60*/  IMAD.WIDE.U32 R46, R26, UR4, R46 ;  /* 0x000000041a2e7c25 */ /* 0x000fe2000f8e002e */
[----:B------:R-:W-:-:S04]  /*4d70*/  LEA.HI.X.SX32 R45, R45, RZ, 0x1, P0 ;  /* 0x000000ff2d2d7211 */ /* 0x000fc800000f0eff */
[----:B------:R-:W-:Y:S01]  /*4d80*/  IADD3 R107, R47, R107, RZ ;  /* 0x0000006b2f6b7210 */ /* 0x000fe20007ffe0ff */
[----:B------:R-:W-:Y:S01]  /*4d90*/  IMAD.WIDE.U32 R44, R39, c[0x0][0x2b0], R44 ;  /* 0x0000ac00272c7a25 */ /* 0x000fe200078e002c */
[----:B------:R-:W-:-:S04]  /*4da0*/  LEA R47, P0, R46, c[0x0][0x318], 0x3 ;  /* 0x0000c6002e2f7a11 */ /* 0x000fc800078018ff */
[----:B------:R-:W-:Y:S02]  /*4db0*/  LEA.HI.X R70, R46, c[0x0][0x31c], R107, 0x3, P0 ;  /* 0x0000c7002e467a11 */ /* 0x000fe400000f1c6b */
[----:B------:R-:W-:Y:S02]  /*4dc0*/  IADD3 R45, R45, R117, RZ ;  /* 0x000000752d2d7210 */ /* 0x000fe40007ffe0ff */
[----:B------:R-:W-:-:S04]  /*4dd0*/  LEA R46, P0, R44, R47, 0x2 ;  /* 0x0000002f2c2e7211 */ /* 0x000fc800078010ff */
[----:B------:R-:W-:-:S05]  /*4de0*/  LEA.HI.X R47, R44, R70, R45, 0x2, P0 ;  /* 0x000000462c2f7211 */ /* 0x000fca00000f142d */
[----:B0-----:R0:W-:Y:S04]  /*4df0*/  RED.E.ADD.F32.FTZ.RN.STRONG.GPU [R46.64], R105 ;  /* 0x000000692e00798e */ /* 0x0011e8000c10e786 */
.L_x_12556:
[----:B-1----:R-:W-:Y:S05]  /*4e00*/  BSYNC B0 ;  /* 0x0000000000007941 */ /* 0x002fea0003800000 */
.L_x_12555:
        /* <DEDUP_REMOVED lines=9> */
.L_x_12558:
[----:B------:R-:W-:Y:S05]  /*4ea0*/  BSYNC B0 ;  /* 0x0000000000007941 */ /* 0x000fea0003800000 */
.L_x_12557:
        /* <DEDUP_REMOVED lines=14> */
.L_x_12560:
[----:B------:R-:W-:Y:S05]  /*4f90*/  BSYNC B0 ;  /* 0x0000000000007941 */ /* 0x000fea0003800000 */
.L_x_12559:
[----:B------:R-:W1:Y:S01]  /*4fa0*/  LDS R47, [R47.X4+0x5a0] ;  /* 0x0005a0002f2f7984 */ /* 0x000e620000004800 */
[----:B------:R-:W-:Y:S01]  /*4fb0*/  BSSY B0, `(.L_x_12561) ;  /* 0x0000005000007945 */ /* 0x000fe20003800000 */
[----:B0-----:R-:W-:Y:S02]  /*4fc0*/  IADD3 R45, R20, 0xa0, RZ ;  /* 0x000000a0142d7810 */ /* 0x001fe40007ffe0ff */
[----:B------:R-:W-:Y:S01]  /*4fd0*/  LEA.HI.SX32 R103, R103, R20, 0x1b ;  /* 0x0000001467677211 */ /* 0x000fe200078fdaff */
[----:B------:R-:W-:Y:S05]  /*4fe0*/  @!P0 BRA `(.L_x_12562) ;  /* 0x0000001000008947 */ /* 0x000fea0003800000 */
[----:B-1----:R0:W-:Y:S02]  /*4ff0*/  RED.E.ADD.F32.FTZ.RN.STRONG.GPU [R164.64+-0x680], R47 ;  /* 0xfff9802fa400798e */ /* 0x0021e4000c10e786 */
.L_x_12562:
[----:B------:R-:W-:Y:S05]  /*5000*/  BSYNC B0 ;  /* 0x0000000000007941 */ /* 0x000fea0003800000 */
.L_x_12561:
[----:B------:R-:W2:Y:S01]  /*5010*/  LDS R103, [R103.X4+0x620] ;  /* 0x0006200067677984 */ /* 0x000ea20000004800 */
[----:B------:R-:W-:Y:S01]  /*5020*/  BSSY B0, `(.L_x_12563) ;  /* 0x0000005000007945 */ /* 0x000fe20003800000 */
[----:B01----:R-:W-:Y:S02]  /*5030*/  IADD3 R47, R20, 0xc0, RZ ;  /* 0x000000c0142f7810 */ /* 0x003fe40007ffe0ff */
[----:B------:R-:W-:Y:S01]  /*5040*/  LEA.HI.SX32 R45, R45, R20, 0x1b ;  /* 0x000000142d2d7211 */ /* 0x000fe200078fdaff */
[----:B------:R-:W-:Y:S05]  /*5050*/  @!P1 BRA `(.L_x_12564) ;  /* 0x0000001000009947 */ /* 0x000fea0003800000 */
[----:B--2---:R0:W-:Y:S02]  /*5060*/  RED.E.ADD.F32.FTZ.RN.STRONG.GPU [R164.64+-0x600], R103 ;  /* 0xfffa0067a400798e */ /* 0x0041e4000c10e786 */
.L_x_12564:
[----:B------:R-:W-:Y:S05]  /*5070*/  BSYNC B0 ;  /* 0x0000000000007941 */ /* 0x000fea0003800000 */
.L_x_12563:
[----:B------:R-:W1:Y:S01]  /*5080*/  LDS R45, [R45.X4+0x6a0] ;  /* 0x0006a0002d2d7984 */ /* 0x000e620000004800 */
[----:B------:R-:W-:Y:S01]  /*5090*/  BSSY B0, `(.L_x_12565) ;  /* 0x0000005000007945 */ /* 0x000fe20003800000 */
[----:B0-2---:R-:W-:-:S02]  /*50a0*/  IADD3 R103, R20, 0xe0, RZ ;  /* 0x000000e014677810 */ /* 0x005fc40007ffe0ff */
[----:B------:R-:W-:Y:S01]  /*50b0*/  LEA.HI.SX32 R47, R47, R20, 0x1b ;  /* 0x000000142f2f7211 */ /* 0x000fe200078fdaff */
[----:B------:R-:W-:Y:S05]  /*50c0*/  @!P2 BRA `(.L_x_12566) ;  /* 0x000000100000a947 */ /* 0x000fea0003800000 */
[----:B-1----:R0:W-:Y:S02]  /*50d0*/  RED.E.ADD.F32.FTZ.RN.STRONG.GPU [R164.64+-0x580], R45 ;  /* 0xfffa802da400798e */ /* 0x0021e4000c10e786 */
.L_x_12566:
[----:B------:R-:W-:Y:S05]  /*50e0*/  BSYNC B0 ;  /* 0x0000000000007941 */ /* 0x000fea0003800000 */
.L_x_12565:
[----:B------:R-:W2:Y:S01]  /*50f0*/  LDS R47, [R47.X4+0x720] ;  /* 0x000720002f2f7984 */ /* 0x000ea20000004800 */
[----:B------:R-:W-:Y:S01]  /*5100*/  BSSY B0, `(.L_x_12567) ;  /* 0x0000005000007945 */ /* 0x000fe20003800000 */
[----:B01----:R-:W-:Y:S02]  /*5110*/  IADD3 R45, R20, 0x100, RZ ;  /* 0x00000100142d7810 */ /* 0x003fe40007ffe0ff */
[----:B------:R-:W-:Y:S01]  /*5120*/  LEA.HI.SX32 R103, R103, R20, 0x1b ;  /* 0x0000001467677211 */ /* 0x000fe200078fdaff */
[----:B------:R-:W-:Y:S05]  /*5130*/  @!P3 BRA `(.L_x_12568) ;  /* 0x000000100000b947 */ /* 0x000fea0003800000 */
[----:B--2---:R0:W-:Y:S02]  /*5140*/  RED.E.ADD.F32.FTZ.RN.STRONG.GPU [R164.64+-0x500], R47 ;  /* 0xfffb002fa400798e */ /* 0x0041e4000c10e786 */
.L_x_12568:
[----:B------:R-:W-:Y:S05]  /*5150*/  BSYNC B0 ;  /* 0x0000000000007941 */ /* 0x000fea0003800000 */
.L_x_12567:
[----:B------:R-:W1:Y:S01]  /*5160*/  LDS R103, [R103.X4+0x7a0] ;  /* 0x0007a00067677984 */ /* 0x000e620000004800 */
[----:B------:R-:W-:Y:S01]  /*5170*/  BSSY B0, `(.L_x_12569) ;  /* 0x0000004000007945 */ /* 0x000fe20003800000 */
[----:B------:R-:W-:Y:S01]  /*5180*/  LEA.HI.SX32 R45, R45, R20, 0x1b ;  /* 0x000000142d2d7211 */ /* 0x000fe200078fdaff */
[----:B------:R-:W-:Y:S05]  /*5190*/  @!P4 BRA `(.L_x_12570) ;  /* 0x000000100000c947 */ /* 0x000fea0003800000 */
[----:B-1----:R1:W-:Y:S02]  /*51a0*/  RED.E.ADD.F32.FTZ.RN.STRONG.GPU [R164.64+-0x480], R103 ;  /* 0xfffb8067a400798e */ /* 0x0023e4000c10e786 */
.L_x_12570:
[----:B------:R-:W-:Y:S05]  /*51b0*/  BSYNC B0 ;  /* 0x0000000000007941 */ /* 0x000fea0003800000 */
.L_x_12569:
[----:B------:R-:W3:Y:S01]  /*51c0*/  LDS R45, [R45.X4+0x820] ;  /* 0x000820002d2d7984 */ /* 0x000ee20000004800 */
[----:B------:R-:W-:Y:S01]  /*51d0*/  BSSY B0, `(.L_x_12571) ;  /* 0x0000005000007945 */ /* 0x000fe20003800000 */
[----:B0-2---:R-:W-:-:S02]  /*51e0*/  IADD3 R47, R20, 0x120, RZ ;  /* 0x00000120142f7810 */ /* 0x005fc40007ffe0ff */
[----:B-1----:R-:W-:Y:S01]  /*51f0*/  IADD3 R103, R20, 0x140, RZ ;  /* 0x0000014014677810 */ /* 0x002fe20007ffe0ff */
[----:B------:R-:W-:Y:S05]  /*5200*/  @!P5 BRA `(.L_x_12572) ;  /* 0x000000100000d947 */ /* 0x000fea0003800000 */
[----:B---3--:R0:W-:Y:S02]  /*5210*/  RED.E.ADD.F32.FTZ.RN.STRONG.GPU [R164.64+-0x400], R45 ;  /* 0xfffc002da400798e */ /* 0x0081e4000c10e786 */
.L_x_12572:
[----:B------:R-:W-:Y:S05]  /*5220*/  BSYNC B0 ;  /* 0x0000000000007941 */ /* 0x000fea0003800000 */
.L_x_12571:
        /* <DEDUP_REMOVED lines=14> */
.L_x_12574:
[----:B------:R-:W-:Y:S05]  /*5310*/  BSYNC B0 ;  /* 0x0000000000007941 */ /* 0x000fea0003800000 */
.L_x_12573:
[----:B------:R-:W1:Y:S01]  /*5320*/  LDS R103, [R103.X4+0x920] ;  /* 0x0009200067677984 */ /* 0x000e620000004800 */
[----:B------:R-:W-:Y:S01]  /*5330*/  BSSY B0, `(.L_x_12575) ;  /* 0x0000005000007945 */ /* 0x000fe20003800000 */
[----:B0-----:R-:W-:-:S02]  /*5340*/  IADD3 R47, R20, 0x180, RZ ;  /* 0x00000180142f7810 */ /* 0x001fc40007ffe0ff */
[----:B------:R-:W-:Y:S01]  /*5350*/  LEA.HI.SX32 R45, R45, R20, 0x1b ;  /* 0x000000142d2d7211 */ /* 0x000fe200078fdaff */
[----:B------:R-:W-:Y:S05]  /*5360*/  @!P0 BRA `(.L_x_12576) ;  /* 0x0000001000008947 */ /* 0x000fea0003800000 */
[----:B-1----:R0:W-:Y:S02]  /*5370*/  RED.E.ADD.F32.FTZ.RN.STRONG.GPU [R164.64+-0x300], R103 ;  /* 0xfffd0067a400798e */ /* 0x0021e4000c10e786 */
.L_x_12576:
[----:B------:R-:W-:Y:S05]  /*5380*/  BSYNC B0 ;  /* 0x0000000000007941 */ /* 0x000fea0003800000 */
.L_x_12575:
[----:B------:R-:W2:Y:S01]  /*5390*/  LDS R45, [R45.X4+0x9a0] ;  /* 0x0009a0002d2d7984 */ /* 0x000ea20000004800 */
[----:B------:R-:W-:Y:S01]  /*53a0*/  BSSY B0, `(.L_x_12577) ;  /* 0x0000005000007945 */ /* 0x000fe20003800000 */
[----:B01----:R-:W-:Y:S02]  /*53b0*/  IADD3 R103, R20, 0x1a0, RZ ;  /* 0x000001a014677810 */ /* 0x003fe40007ffe0ff */
[----:B------:R-:W-:Y:S01]  /*53c0*/  LEA.HI.SX32 R47, R47, R20, 0x1b ;  /* 0x000000142f2f7211 */ /* 0x000fe200078fdaff */
[----:B------:R-:W-:Y:S05]  /*53d0*/  @!P1 BRA `(.L_x_12578) ;  /* 0x0000001000009947 */ /* 0x000fea0003800000 */
[----:B--2---:R0:W-:Y:S02]  /*53e0*/  RED.E.ADD.F32.FTZ.RN.STRONG.GPU [R164.64+-0x280], R45 ;  /* 0xfffd802da400798e */ /* 0x0041e4000c10e786 */
.L_x_12578:
[----:B------:R-:W-:Y:S05]  /*53f0*/  BSYNC B0 ;  /* 0x0000000000007941 */ /* 0x000fea0003800000 */
.L_x_12577:
[----:B------:R-:W1:Y:S01]  /*5400*/  LDS R47, [R47.X4+0xa20] ;  /* 0x000a20002f2f7984 */ /* 0x000e620000004800 */
[----:B------:R-:W-:Y:S01]  /*5410*/  BSSY B0, `(.L_x_12579) ;  /* 0x0000005000007945 */ /* 0x000fe20003800000 */
[----:B0-2---:R-:W-:Y:S02]  /*5420*/  IADD3 R45, R20, 0x1c0, RZ ;  /* 0x000001c0142d7810 */ /* 0x005fe40007ffe0ff */
[----:B------:R-:W-:Y:S01]  /*5430*/  LEA.HI.SX32 R103, R103, R20, 0x1b ;  /* 0x0000001467677211 */ /* 0x000fe200078fdaff */
[----:B------:R-:W-:Y:S05]  /*5440*/  @!P2 BRA `(.L_x_12580) ;  /* 0x000000100000a947 */ /* 0x000fea0003800000 */
[----:B-1----:R0:W-:Y:S02]  /*5450*/  RED.E.ADD.F32.FTZ.RN.STRONG.GPU [R164.64+-0x200], R47 ;  /* 0xfffe002fa400798e */ /* 0x0021e4000c10e786 */
.L_x_12580:
[----:B------:R-:W-:Y:S05]  /*5460*/  BSYNC B0 ;  /* 0x0000000000007941 */ /* 0x000fea0003800000 */
.L_x_12579:
[----:B------:R-:W2:Y:S01]  /*5470*/  LDS R103, [R103.X4+0xaa0] ;  /* 0x000aa00067677984 */ /* 0x000ea20000004800 */
[----:B------:R-:W-:Y:S01]  /*5480*/  BSSY B0, `(.L_x_12581) ;  /* 0x0000005000007945 */ /* 0x000fe20003800000 */
[----:B01----:R-:W-:-:S02]  /*5490*/  IADD3 R47, R20, 0x1e0, RZ ;  /* 0x000001e0142f7810 */ /* 0x003fc40007ffe0ff */
[----:B------:R-:W-:Y:S01]  /*54a0*/  LEA.HI.SX32 R45, R45, R20, 0x1b ;  /* 0x000000142d2d7211 */ /* 0x000fe200078fdaff */
[----:B------:R-:W-:Y:S05]  /*54b0*/  @!P3 BRA `(.L_x_12582) ;  /* 0x000000100000b947 */ /* 0x000fea0003800000 */
[----:B--2---:R0:W-:Y:S02]  /*54c0*/  RED.E.ADD.F32.FTZ.RN.STRONG.GPU [R164.64+-0x180], R103 ;  /* 0xfffe8067a400798e */ /* 0x0041e4000c10e786 */
.L_x_12582:
[----:B------:R-:W-:Y:S05]  /*54d0*/  BSYNC B0 ;  /* 0x0000000000007941 */ /* 0x000fea0003800000 */
.L_x_12581:
[----:B------:R-:W1:Y:S01]  /*54e0*/  LDS R45, [R45.X4+0xb20] ;  /* 0x000b20002d2d7984 */ /* 0x000e620000004800 */
[----:B------:R-:W-:Y:S01]  /*54f0*/  BSSY B0, `(.L_x_12583) ;  /* 0x0000004000007945 */ /* 0x000fe20003800000 */
[----:B------:R-:W-:Y:S01]  /*5500*/  LEA.HI.SX32 R47, R47, R20, 0x1b ;  /* 0x000000142f2f7211 */ /* 0x000fe200078fdaff */
[----:B------:R-:W-:Y:S05]  /*5510*/  @!P4 BRA `(.L_x_12584) ;  /* 0x000000100000c947 */ /* 0x000fea0003800000 */
[----:B-1----:R1:W-:Y:S02]  /*5520*/  RED.E.ADD.F32.FTZ.RN.STRONG.GPU [R164.64+-0x100], R45 ;  /* 0xffff002da400798e */ /* 0x0023e4000c10e786 */
.L_x_12584:
[----:B------:R-:W-:Y:S05]  /*5530*/  BSYNC B0 ;  /* 0x0000000000007941 */ /* 0x000fea0003800000 */
.L_x_12583:
[----:B------:R-:W3:Y:S01]  /*5540*/  LDS R47, [R47.X4+0xba0] ;  /* 0x000ba0002f2f7984 */ /* 0x000ee20000004800 */
[----:B------:R-:W-:Y:S01]  /*5550*/  BSSY B0, `(.L_x_12585) ;  /* 0x0000003000007945 */ /* 0x000fe20003800000 */
[----:B------:R-:W-:Y:S05]  /*5560*/  @!P5 BRA `(.L_x_12586) ;  /* 0x000000100000d947 */ /* 0x000fea0003800000 */
[----:B---3--:R3:W-:Y:S02]  /*5570*/  RED.E.ADD.F32.FTZ.RN.STRONG.GPU [R164.64+-0x80], R47 ;  /* 0xffff802fa400798e */ /* 0x0087e4000c10e786 */
.L_x_12586:
[----:B------:R-:W-:Y:S05]  /*5580*/  BSYNC B0 ;  /* 0x0000000000007941 */ /* 0x000fea0003800000 */
.L_x_12585:
[----:B------:R-:W4:Y:S01]  /*5590*/  SHFL.DOWN PT, R70, R116, 0x1, 0x1f ;  /* 0x08201f0074467f89 */ /* 0x000f2200000e0000 */
[C---:B------:R-:W-:Y:S01]  /*55a0*/  ISETP.GT.AND P0, PT, R19.reuse, 0x1e, PT ;  /* 0x0000001e1300780c */ /* 0x040fe20003f04270 */
[----:B------:R-:W-:Y:S01]  /*55b0*/  FMUL.FTZ R120, R120, R148 ;  /* 0x0000009478787220 */ /* 0x000fe20000410000 */
[----:B-1----:R-:W-:Y:S01]  /*55c0*/  MOV R45, R116 ;  /* 0x00000074002d7202 */ /* 0x002fe20000000f00 */
[----:B------:R-:W1:Y:S01]  /*55d0*/  SHFL.DOWN PT, R105, R161, 0x1, 0x1f ;  /* 0x08201f00a1697f89 */ /* 0x000e6200000e0000 */
[----:B------:R-:W-:Y:S01]  /*55e0*/  MOV R46, R161 ;  /* 0x000000a1002e7202 */ /* 0x000fe20000000f00 */
[----:B------:R-:W-:Y:S01]  /*55f0*/  FMUL.FTZ R112, R112, R143 ;  /* 0x0000008f70707220 */ /* 0x000fe20000410000 */
[----:B---3--:R-:W-:Y:S01]  /*5600*/  MOV R47, R162 ;  /* 0x000000a2002f7202 */ /* 0x008fe20000000f00 */
[----:B------:R-:W3:Y:S01]  /*5610*/  SHFL.DOWN PT, R100, R162, 0x1, 0x1f ;  /* 0x08201f00a2647f89 */ /* 0x000ee200000e0000 */
[----:B------:R-:W-:Y:S01]  /*5620*/  MOV R44, R115 ;  /* 0x00000073002c7202 */ /* 0x000fe20000000f00 */
[----:B------:R-:W-:Y:S01]  /*5630*/  FMUL.FTZ R114, R114, R49 ;  /* 0x0000003172727220 */ /* 0x000fe20000410000 */
[----:B------:R-:W-:Y:S01]  /*5640*/  ISETP.NE.AND P1, PT, R19, RZ, PT ;  /* 0x000000ff1300720c */ /* 0x000fe20003f25270 */
[----:B0-2---:R-:W0:Y:S01]  /*5650*/  SHFL.DOWN PT, R103, R115, 0x1, 0x1f ;  /* 0x08201f0073677f89 */ /* 0x005e2200000e0000 */
[----:B------:R-:W-:Y:S01]  /*5660*/  FFMA.FTZ R112, R119, R144, R112 ;  /* 0x0000009077707223 */ /* 0x000fe20000010070 */
[----:B------:R-:W-:Y:S01]  /*5670*/  ISETP.NE.AND P2, PT, R20, RZ, PT ;  /* 0x000000ff1400720c */ /* 0x000fe20003f45270 */
[----:B------:R-:W-:Y:S01]  /*5680*/  FFMA.FTZ R114, R108, R137, R114 ;  /* 0x000000896c727223 */ /* 0x000fe20000010072 */
[----:B------:R-:W-:Y:S01]  /*5690*/  BSSY B0, `(.L_x_12587) ;  /* 0x0000089000007945 */ /* 0x000fe20003800000 */
[----:B------:R-:W-:-:S02]  /*56a0*/  FMUL.FTZ R110, R110, R129 ;  /* 0x000000816e6e7220 */ /* 0x000fc40000410000 */
[----:B------:R-:W-:Y:S02]  /*56b0*/  FMUL.FTZ R99, R99, R132 ;  /* 0x0000008463637220 */ /* 0x000fe40000410000 */
[----:B------:R-:W-:Y:S02]  /*56c0*/  FFMA.FTZ R110, R95, R48, R110 ;  /* 0x000000305f6e7223 */ /* 0x000fe4000001006e */
[----:B------:R-:W-:Y:S02]  /*56d0*/  FFMA.FTZ R99, R89, R130, R99 ;  /* 0x0000008259637223 */ /* 0x000fe40000010063 */
[----:B----4-:R-:W-:Y:S02]  /*56e0*/  @!P0 FADD.FTZ R45, R45, R70 ;  /* 0x000000462d2d8221 */ /* 0x010fe40000010000 */
[----:B------:R-:W-:Y:S02]  /*56f0*/  FMUL.FTZ R88, R88, R101 ;  /* 0x0000006558587220 */ /* 0x000fe40000410000 */
[----:B-1----:R-:W-:-:S02]  /*5700*/  @!P0 FADD.FTZ R46, R46, R105 ;  /* 0x000000692e2e8221 */ /* 0x002fc40000010000 */
[----:B------:R-:W-:Y:S02]  /*5710*/  FMUL.FTZ R94, R94, R131 ;  /* 0x000000835e5e7220 */ /* 0x000fe40000410000 */
[----:B---3--:R-:W-:Y:S01]  /*5720*/  @!P0 FADD.FTZ R47, R47, R100 ;  /* 0x000000642f2f8221 */ /* 0x008fe20000010000 */
[----:B------:R-:W1:Y:S01]  /*5730*/  SHFL.DOWN PT, R107, R46, 0x2, 0x1f ;  /* 0x08401f002e6b7f89 */ /* 0x000e6200000e0000 */
[----:B------:R-:W-:Y:S02]  /*5740*/  FMUL.FTZ R84, R84, R146 ;  /* 0x0000009254547220 */ /* 0x000fe40000410000 */
[----:B0-----:R-:W-:Y:S01]  /*5750*/  @!P0 FADD.FTZ R44, R44, R103 ;  /* 0x000000672c2c8221 */ /* 0x001fe20000010000 */
[----:B------:R-:W0:Y:S01]  /*5760*/  SHFL.DOWN PT, R100, R45, 0x2, 0x1f ;  /* 0x08401f002d647f89 */ /* 0x000e2200000e0000 */
[----:B------:R-:W-:Y:S01]  /*5770*/  ISETP.GT.AND P0, PT, R19, 0x1d, PT ;  /* 0x0000001d1300780c */ /* 0x000fe20003f04270 */
[----:B------:R-:W-:Y:S02]  /*5780*/  FMUL.FTZ R103, R83, R147 ;  /* 0x0000009353677220 */ /* 0x000fe40000410000 */
[----:B------:R-:W2:Y:S01]  /*5790*/  SHFL.DOWN PT, R102, R47, 0x2, 0x1f ;  /* 0x08401f002f667f89 */ /* 0x000ea200000e0000 */
[----:B------:R-:W-:-:S02]  /*57a0*/  FFMA.FTZ R85, R85, R136, R94 ;  /* 0x0000008855557223 */ /* 0x000fc4000001005e */
[CC--:B------:R-:W-:Y:S01]  /*57b0*/  FFMA.FTZ R70, R82.reuse, R148.reuse, -R103 ;  /* 0x0000009452467223 */ /* 0x0c0fe20000010867 */
[----:B------:R-:W3:Y:S01]  /*57c0*/  SHFL.DOWN PT, R105, R44, 0x2, 0x1f ;  /* 0x08401f002c697f89 */ /* 0x000ee200000e0000 */
[----:B------:R-:W-:Y:S02]  /*57d0*/  FMUL.FTZ R148, R83, R148 ;  /* 0x0000009453947220 */ /* 0x000fe40000410000 */
[----:B------:R-:W-:Y:S02]  /*57e0*/  FMUL.FTZ R145, R145, R70 ;  /* 0x0000004691917220 */ /* 0x000fe40000410000 */
[----:B------:R-:W-:Y:S02]  /*57f0*/  FMUL.FTZ R70, R83, R144 ;  /* 0x0000009053467220 */ /* 0x000fe40000410000 */
[-C--:B------:R-:W-:Y:S02]  /*5800*/  FFMA.FTZ R148, R82, R147.reuse, R148 ;  /* 0x0000009352947223 */ /* 0x080fe40000010094 */
[----:B------:R-:W-:-:S02]  /*5810*/  FFMA.FTZ R147, R50, R147, R120 ;  /* 0x0000009332937223 */ /* 0x000fc40000010078 */
[-C--:B------:R-:W-:Y:S02]  /*5820*/  FFMA.FTZ R70, R82, R143.reuse, -R70 ;  /* 0x0000008f52467223 */ /* 0x080fe40000010846 */
[----:B-1----:R-:W-:Y:S02]  /*5830*/  @!P0 FADD.FTZ R46, R46, R107 ;  /* 0x0000006b2e2e8221 */ /* 0x002fe40000010000 */
[----:B------:R-:W-:Y:S02]  /*5840*/  FMUL.FTZ R103, R83, R143 ;  /* 0x0000008f53677220 */ /* 0x000fe40000410000 */
[----:B0-----:R-:W-:Y:S01]  /*5850*/  @!P0 FADD.FTZ R45, R45, R100 ;  /* 0x000000642d2d8221 */ /* 0x001fe20000010000 */
        /* <DEDUP_REMOVED lines=8> */
[C---:B------:R-:W-:Y:S02]  /*58e0*/  FFMA.FTZ R103, R82.reuse, R144, R103 ;  /* 0x0000009052677223 */ /* 0x040fe40000010067 */
[----:B------:R-:W3:Y:S01]  /*58f0*/  SHFL.DOWN PT, R105, R44, 0x4, 0x1f ;  /* 0x08801f002c697f89 */ /* 0x000ee200000e0000 */
[-C--:B------:R-:W-:Y:S02]  /*5900*/  FFMA.FTZ R50, R82, R49.reuse, -R50 ;  /* 0x0000003152327223 */ /* 0x080fe40000010832 */
[----:B------:R-:W-:Y:S02]  /*5910*/  FFMA.FTZ R148, R141, R148, R145 ;  /* 0x000000948d947223 */ /* 0x000fe40000010091 */
[----:B------:R-:W-:-:S02]  /*5920*/  FMUL.FTZ R49, R83, R49 ;  /* 0x0000003153317220 */ /* 0x000fc40000410000 */
[----:B------:R-:W-:Y:S02]  /*5930*/  FFMA.FTZ R70, R140, R103, R70 ;  /* 0x000000678c467223 */ /* 0x000fe40000010046 */
[----:B------:R-:W-:Y:S02]  /*5940*/  FFMA.FTZ R51, R51, R147, R148 ;  /* 0x0000009333337223 */ /* 0x000fe40000010094 */
[----:B------:R-:W-:Y:S02]  /*5950*/  FFMA.FTZ R137, R82, R137, R49 ;  /* 0x0000008952897223 */ /* 0x000fe40000010031 */
[----:B0-----:R-:W-:Y:S02]  /*5960*/  @!P0 FADD.FTZ R46, R46, R107 ;  /* 0x0000006b2e2e8221 */ /* 0x001fe40000010000 */
[----:B------:R-:W-:Y:S02]  /*5970*/  FMUL.FTZ R49, R83, R48 ;  /* 0x0000003053317220 */ /* 0x000fe40000410000 */
[----:B-1----:R-:W-:-:S02]  /*5980*/  @!P0 FADD.FTZ R45, R45, R100 ;  /* 0x000000642d2d8221 */ /* 0x002fc40000010000 */
[----:B------:R-:W-:Y:S02]  /*5990*/  FFMA.FTZ R111, R111, R112, R70 ;  /* 0x000000706f6f7223 */ /* 0x000fe40000010046 */
[----:B--2---:R-:W-:Y:S01]  /*59a0*/  @!P0 FADD.FTZ R47, R47, R102 ;  /* 0x000000662f2f8221 */ /* 0x004fe20000010000 */
[----:B------:R-:W0:Y:S01]  /*59b0*/  SHFL.DOWN PT, R70, R45, 0x8, 0x1f ;  /* 0x09001f002d467f89 */ /* 0x000e2200000e0000 */
[----:B------:R-:W-:Y:S02]  /*59c0*/  FADD.FTZ R0, R51, R0 ;  /* 0x0000000033007221 */ /* 0x000fe40000010000 */
[----:B---3--:R-:W-:Y:S01]  /*59d0*/  @!P0 FADD.FTZ R44, R44, R105 ;  /* 0x000000692c2c8221 */ /* 0x008fe20000010000 */
[----:B------:R-:W1:Y:S01]  /*59e0*/  SHFL.DOWN PT, R100, R47, 0x8, 0x1f ;  /* 0x09001f002f647f89 */ /* 0x000e6200000e0000 */
[-C--:B------:R-:W-:Y:S01]  /*59f0*/  FFMA.FTZ R51, R82, R129.reuse, -R49 ;  /* 0x0000008152337223 */ /* 0x080fe20000010831 */
[----:B------:R-:W-:Y:S01]  /*5a00*/  ISETP.GT.AND P0, PT, R19, 0x17, PT ;  /* 0x000000171300780c */ /* 0x000fe20003f04270 */
[----:B------:R-:W-:Y:S01]  /*5a10*/  FMUL.FTZ R49, R83, R129 ;  /* 0x0000008153317220 */ /* 0x000fe20000410000 */
[----:B------:R-:W2:Y:S01]  /*5a20*/  SHFL.DOWN PT, R105, R46, 0x8, 0x1f ;  /* 0x09001f002e697f89 */ /* 0x000ea200000e0000 */
[----:B------:R-:W-:-:S02]  /*5a30*/  FMUL.FTZ R127, R127, R50 ;  /* 0x000000327f7f7220 */ /* 0x000fc40000410000 */
[----:B------:R-:W-:Y:S01]  /*5a40*/  FFMA.FTZ R50, R82, R48, R49 ;  /* 0x0000003052327223 */ /* 0x000fe20000010031 */
[----:B------:R-:W3:Y:S01]  /*5a50*/  SHFL.DOWN PT, R103, R44, 0x8, 0x1f ;  /* 0x09001f002c677f89 */ /* 0x000ee200000e0000 */
[----:B------:R-:W-:Y:S02]  /*5a60*/  FMUL.FTZ R49, R83, R130 ;  /* 0x0000008253317220 */ /* 0x000fe40000410000 */
[----:B------:R-:W-:Y:S02]  /*5a70*/  FMUL.FTZ R51, R126, R51 ;  /* 0x000000337e337220 */ /* 0x000fe40000410000 */
[----:B------:R-:W-:Y:S02]  /*5a80*/  FFMA.FTZ R49, R82, R132, -R49 ;  /* 0x0000008452317223 */ /* 0x000fe40000010831 */
[----:B------:R-:W-:Y:S02]  /*5a90*/  FFMA.FTZ R50, R125, R50, R51 ;  /* 0x000000327d327223 */ /* 0x000fe40000010033 */
[----:B------:R-:W-:-:S02]  /*5aa0*/  FMUL.FTZ R124, R124, R49 ;  /* 0x000000317c7c7220 */ /* 0x000fc40000410000 */
[----:B------:R-:W-:Y:S02]  /*5ab0*/  FMUL.FTZ R49, R83, R132 ;  /* 0x0000008453317220 */ /* 0x000fe40000410000 */
[----:B0-----:R-:W-:Y:S02]  /*5ac0*/  @!P0 FADD.FTZ R45, R45, R70 ;  /* 0x000000462d2d8221 */ /* 0x001fe40000010000 */
[----:B------:R-:W-:Y:S02]  /*5ad0*/  FFMA.FTZ R48, R82, R130, R49 ;  /* 0x0000008252307223 */ /* 0x000fe40000010031 */
[----:B-1----:R-:W-:Y:S01]  /*5ae0*/  @!P0 FADD.FTZ R47, R47, R100 ;  /* 0x000000642f2f8221 */ /* 0x002fe20000010000 */
[----:B------:R-:W0:Y:S01]  /*5af0*/  SHFL.DOWN PT, R70, R45, 0x10, 0x1f ;  /* 0x0a001f002d467f89 */ /* 0x000e2200000e0000 */
[----:B------:R-:W-:Y:S02]  /*5b00*/  FFMA.FTZ R48, R123, R48, R124 ;  /* 0x000000307b307223 */ /* 0x000fe4000001007c */
[----:B--2---:R-:W-:Y:S01]  /*5b10*/  @!P0 FADD.FTZ R46, R46, R105 ;  /* 0x000000692e2e8221 */ /* 0x004fe20000010000 */
[----:B------:R-:W-:Y:S01]  /*5b20*/  SHFL.DOWN PT, R100, R47, 0x10, 0x1f ;  /* 0x0a001f002f647f89 */ /* 0x000fe200000e0000 */
[----:B------:R-:W-:-:S02]  /*5b30*/  FFMA.FTZ R98, R98, R99, R48 ;  /* 0x0000006362627223 */ /* 0x000fc40000010030 */
[----:B---3--:R-:W-:Y:S01]  /*5b40*/  @!P0 FADD.FTZ R44, R44, R103 ;  /* 0x000000672c2c8221 */ /* 0x008fe20000010000 */
[----:B------:R-:W1:Y:S01]  /*5b50*/  SHFL.DOWN PT, R95, R46, 0x10, 0x1f ;  /* 0x0a001f002e5f7f89 */ /* 0x000e6200000e0000 */
[----:B------:R-:W-:Y:S01]  /*5b60*/  FMUL.FTZ R48, R83, R136 ;  /* 0x0000008853307220 */ /* 0x000fe20000410000 */
[----:B------:R-:W-:Y:S01]  /*5b70*/  ISETP.GT.AND P0, PT, R19, 0xf, PT ;  /* 0x0000000f1300780c */ /* 0x000fe20003f04270 */
[----:B------:R-:W-:Y:S01]  /*5b80*/  FFMA.FTZ R109, R109, R110, R50 ;  /* 0x0000006e6d6d7223 */ /* 0x000fe20000010032 */
[----:B------:R-:W2:Y:S01]  /*5b90*/  SHFL.DOWN PT, R51, R44, 0x10, 0x1f ;  /* 0x0a001f002c337f89 */ /* 0x000ea200000e0000 */
[CC--:B------:R-:W-:Y:S02]  /*5ba0*/  FMUL.FTZ R49, R83.reuse, R131.reuse ;  /* 0x0000008353317220 */ /* 0x0c0fe40000410000 */
[----:B------:R-:W-:Y:S02]  /*5bb0*/  FFMA.FTZ R50, R82, R131, -R48 ;  /* 0x0000008352327223 */ /* 0x000fe40000010830 */
[----:B------:R-:W-:-:S02]  /*5bc0*/  FMUL.FTZ R48, R83, R133 ;  /* 0x0000008553307220 */ /* 0x000fc40000410000 */
[C---:B------:R-:W-:Y:S02]  /*5bd0*/  FFMA.FTZ R49, R82.reuse, R136, R49 ;  /* 0x0000008852317223 */ /* 0x040fe40000010031 */
[----:B------:R-:W-:Y:S02]  /*5be0*/  FMUL.FTZ R50, R97, R50 ;  /* 0x0000003261327220 */ /* 0x000fe40000410000 */
[----:B------:R-:W-:Y:S02]  /*5bf0*/  FFMA.FTZ R48, R82, R101, -R48 ;  /* 0x0000006552307223 */ /* 0x000fe40000010830 */
[----:B------:R-:W-:Y:S02]  /*5c00*/  FFMA.FTZ R50, R96, R49, R50 ;  /* 0x0000003160327223 */ /* 0x000fe40000010032 */
[----:B------:R-:W-:Y:S02]  /*5c10*/  FMUL.FTZ R49, R83, R142 ;  /* 0x0000008e53317220 */ /* 0x000fe40000410000 */
[----:B------:R-:W-:-:S02]  /*5c20*/  FMUL.FTZ R93, R93, R48 ;  /* 0x000000305d5d7220 */ /* 0x000fc40000410000 */
[C---:B------:R-:W-:Y:S02]  /*5c30*/  FMUL.FTZ R101, R83.reuse, R101 ;  /* 0x0000006553657220 */ /* 0x040fe40000410000 */
[-C--:B------:R-:W-:Y:S02]  /*5c40*/  FMUL.FTZ R83, R83, R146.reuse ;  /* 0x0000009253537220 */ /* 0x080fe40000410000 */
[C---:B------:R-:W-:Y:S02]  /*5c50*/  FFMA.FTZ R48, R82.reuse, R146, -R49 ;  /* 0x0000009252307223 */ /* 0x040fe40000010831 */
[C---:B------:R-:W-:Y:S02]  /*5c60*/  FFMA.FTZ R101, R82.reuse, R133, R101 ;  /* 0x0000008552657223 */ /* 0x040fe40000010065 */
[----:B------:R-:W-:Y:S02]  /*5c70*/  FFMA.FTZ R83, R82, R142, R83 ;  /* 0x0000008e52537223 */ /* 0x000fe40000010053 */
[----:B------:R-:W-:-:S02]  /*5c80*/  FMUL.FTZ R48, R91, R48 ;  /* 0x000000305b307220 */ /* 0x000fc40000410000 */
[----:B0-----:R-:W-:Y:S02]  /*5c90*/  @!P0 FADD.FTZ R45, R45, R70 ;  /* 0x000000462d2d8221 */ /* 0x001fe40000010000 */
        /* <DEDUP_REMOVED lines=22> */
[----:B------:R-:W-:Y:S02]  /*5e00*/  FFMA.FTZ R33, R66, R99, R33 ;  /* 0x0000006342217223 */ /* 0x000fe40000010021 */
[----:B------:R-:W-:Y:S02]  /*5e10*/  FADD.FTZ R5, R98, R5 ;  /* 0x0000000562057221 */ /* 0x000fe40000010000 */
        /* <DEDUP_REMOVED lines=16> */
.L_x_12588:
[----:B0-----:R-:W-:Y:S05]  /*5f20*/  BSYNC B0 ;  /* 0x0000000000007941 */ /* 0x001fea0003800000 */
.L_x_12587:
[----:B------:R-:W-:Y:S02]  /*5f30*/  IADD3 R39, R39, 0x1, RZ ;  /* 0x0000000127277810 */ /* 0x000fe40007ffe0ff */
[----:B------:R-:W-:-:S02]  /*5f40*/  IADD3 R38, P1, R38, 0x1, RZ ;  /* 0x0000000126267810 */ /* 0x000fc40007f3e0ff */
[----:B------:R-:W-:Y:S02]  /*5f50*/  ISETP.GE.AND P0, PT, R39, c[0x0][0x16c], PT ;  /* 0x00005b0027007a0c */ /* 0x000fe40003f06270 */
[----:B------:R-:W-:-:S11]  /*5f60*/  IADD3.X R37, RZ, R37, RZ, P1, !PT ;  /* 0x00000025ff257210 */ /* 0x000fd60000ffe4ff */
[----:B------:R-:W-:Y:S01]  /*5f70*/  @P0 CALL.REL.NOINC `(.L_x_12542) ;  /* 0x0000001000000944 */ /* 0x000fe20003c00000 */
[----:B------:R-:W-:Y:S05]  /*5f80*/  BRA `(.L_x_12589) ;  /* 0xffffb97000007947 */ /* 0x000fea000383ffff */
.L_x_12542:
[----:B------:R-:W-:Y:S01]  /*5f90*/  BAR.SYNC.DEFER_BLOCKING 0x0 ;  /* 0x0000000000007b1d */ /* 0x000fe20000010000 */
[----:B------:R-:W-:Y:S01]  /*5fa0*/  F2FP.BF16.PACK_AB R38, R35, R36 ;  /* 0x000000242326723e */ /* 0x000fe200000010ff */
[----:B------:R-:W-:Y:S01]  /*5fb0*/  IMAD R45, R29, c[0x0][0x2e0], RZ ;  /* 0x0000b8001d2d7a24 */ /* 0x000fe200078e02ff */
[----:B------:R-:W-:Y:S02]  /*5fc0*/  F2FP.BF16.PACK_AB R39, R60, R61 ;  /* 0x0000003d3c27723e */ /* 0x000fe400000010ff */
[----:B------:R-:W-:Y:S02]  /*5fd0*/  F2FP.BF16.PACK_AB R37, R33, R34 ;  /* 0x000000222125723e */ /* 0x000fe400000010ff */
[----:B------:R-:W-:Y:S01]  /*5fe0*/  F2FP.BF16.PACK_AB R36, R31, R32 ;  /* 0x000000201f24723e */ /* 0x000fe200000010ff */
[----:B------:R-:W-:Y:S01]  /*5ff0*/  IMAD R31, R25, c[0x0][0x2d8], RZ ;  /* 0x0000b600191f7a24 */ /* 0x000fe200078e02ff */
[----:B------:R-:W-:Y:S02]  /*6000*/  MOV R42, R74 ;  /* 0x0000004a002a7202 */ /* 0x000fe40000000f00 */
[----:B------:R-:W-:Y:S01]  /*6010*/  MOV R43, R75 ;  /* 0x0000004b002b7202 */ /* 0x000fe20000000f00 */
[----:B------:R-:W-:Y:S01]  /*6020*/  IMAD R31, R26, c[0x0][0x2dc], R31 ;  /* 0x0000b7001a1f7a24 */ /* 0x000fe200078e021f */
[----:B------:R-:W-:-:S02]  /*6030*/  F2FP.BF16.PACK_AB R47, R0, R2 ;  /* 0x00000002002f723e */ /* 0x000fc400000010ff */
[----:B------:R-:W-:Y:S01]  /*6040*/  F2FP.BF16.PACK_AB R46, R3, R4 ;  /* 0x00000004032e723e */ /* 0x000fe200000010ff */
[--C-:B------:R-:W-:Y:S01]  /*6050*/  IMAD.WIDE.U32 R40, R26, c[0x0][0x2d8], R42.reuse ;  /* 0x0000b6001a287a25 */ /* 0x100fe200078e002a */
[----:B------:R-:W-:Y:S02]  /*6060*/  F2FP.BF16.PACK_AB R44, R7, R8 ;  /* 0x00000008072c723e */ /* 0x000fe400000010ff */
[----:B------:R-:W-:Y:S01]  /*6070*/  IADD3 R12, P1, R12, -0x400, RZ ;  /* 0xfffffc000c0c7810 */ /* 0x000fe20007f3e0ff */
[----:B------:R-:W-:Y:S01]  /*6080*/  IMAD.WIDE.U32 R42, R26, c[0x0][0x2f8], R42 ;  /* 0x0000be001a2a7a25 */ /* 0x000fe200078e002a */
[----:B------:R-:W-:Y:S02]  /*6090*/  IADD3 R41, R41, R31, RZ ;  /* 0x0000001f29297210 */ /* 0x000fe40007ffe0ff */
[----:B------:R-:W-:Y:S01]  /*60a0*/  IADD3 R16, P2, R16, -0x200, RZ ;  /* 0xfffffe0010107810 */ /* 0x000fe20007f5e0ff */
[----:B------:R0:W-:Y:S01]  /*60b0*/  STS.128 [R19.X16], R36 ;  /* 0x0000002413007388 */ /* 0x0001e2000000cc00 */
[----:B------:R-:W-:-:S06]  /*60c0*/  NOP ;  /* 0x0000000000007918 */ /* 0x000fcc0000000000 */
[----:B------:R-:W1:Y:S01]  /*60d0*/  LDS.128 R32, [R19.X16] ;  /* 0x0000000013207984 */ /* 0x000e62000000cc00 */
[----:B------:R-:W-:Y:S01]  /*60e0*/  IMAD R31, R30, c[0x0][0x2e4], R45 ;  /* 0x0000b9001e1f7a24 */ /* 0x000fe200078e022d */
[----:B------:R-:W-:Y:S01]  /*60f0*/  F2FP.BF16.PACK_AB R45, R5, R6 ;  /* 0x00000006052d723e */ /* 0x000fe200000010ff */
[----:B------:R-:W-:Y:S01]  /*6100*/  FADD.FTZ R8, R21, R8 ;  /* 0x0000000815087221 */ /* 0x000fe20000010000 */
[----:B------:R-:W-:Y:S02]  /*6110*/  IADD3 R18, P3, R18, -0x200, RZ ;  /* 0xfffffe0012127810 */ /* 0x000fe40007f7e0ff */
[----:B------:R-:W-:Y:S01]  /*6120*/  IADD3 R14, P4, R14, -0x200, RZ ;  /* 0xfffffe000e0e7810 */ /* 0x000fe20007f9e0ff */
[----:B------:R-:W-:Y:S01]  /*6130*/  FADD.FTZ R7, R8, R7 ;  /* 0x0000000708077221 */ /* 0x000fe20000010000 */
[----:B------:R-:W-:Y:S01]  /*6140*/  IADD3 R10, R10, 0x1, RZ ;  /* 0x000000010a0a7810 */ /* 0x000fe20007ffe0ff */
[----:B0-----:R-:W-:Y:S01]  /*6150*/  IMAD.WIDE.U32 R36, R30, c[0x0][0x2e0], R40 ;  /* 0x0000b8001e247a25 */ /* 0x001fe200078e0028 */
[----:B------:R-:W-:-:S02]  /*6160*/  IADD3.X R11, R11, -0x1, RZ, P1, !PT ;  /* 0xffffffff0b0b7810 */ /* 0x000fc40000ffe4ff */
[----:B------:R-:W-:Y:S01]  /*6170*/  IADD3.X R15, R15, -0x1, RZ, P2, !PT ;  /* 0xffffffff0f0f7810 */ /* 0x000fe200017fe4ff */
[----:B------:R-:W-:Y:S01]  /*6180*/  FADD.FTZ R6, R7, R6 ;  /* 0x0000000607067221 */ /* 0x000fe20000010000 */
[----:B------:R-:W-:Y:S02]  /*6190*/  IADD3 R31, R37, R31, RZ ;  /* 0x0000001f251f7210 */ /* 0x000fe40007ffe0ff */
[----:B------:R-:W-:Y:S01]  /*61a0*/  LEA R40, P0, R36, c[0x0][0x330], 0x1 ;  /* 0x0000cc0024287a11 */ /* 0x000fe200078008ff */
[----:B------:R-:W-:Y:S01]  /*61b0*/  FADD.FTZ R5, R6, R5 ;  /* 0x0000000506057221 */ /* 0x000fe20000010000 */
[----:B------:R-:W-:Y:S02]  /*61c0*/  IADD3.X R17, R17, -0x1, RZ, P3, !PT ;  /* 0xffffffff11117810 */ /* 0x000fe40001ffe4ff */
[----:B------:R-:W-:Y:S01]  /*61d0*/  LEA.HI.X R41, R36, c[0x0][0x334], R31, 0x1, P0 ;  /* 0x0000cd0024297a11 */ /* 0x000fe200000f0c1f */
[----:B------:R-:W-:Y:S01]  /*61e0*/  IMAD R31, R25, c[0x0][0x2f8], RZ ;  /* 0x0000be00191f7a24 */ /* 0x000fe200078e02ff */
[----:B------:R-:W-:Y:S01]  /*61f0*/  IADD3.X R13, R13, -0x1, RZ, P4, !PT ;  /* 0xffffffff0d0d7810 */ /* 0x000fe200027fe4ff */
[----:B------:R-:W-:-:S02]  /*6200*/  FADD.FTZ R4, R5, R4 ;  /* 0x0000000405047221 */ /* 0x000fc40000010000 */
[----:B------:R-:W-:-:S04]  /*6210*/  IMAD.WIDE R40, R20, 0x10, R40 ;  /* 0x0000001014287825 */ /* 0x000fc800078e0228 */
[----:B------:R-:W-:Y:S02]  /*6220*/  IMAD R31, R26, c[0x0][0x2fc], R31 ;  /* 0x0000bf001a1f7a24 */ /* 0x000fe400078e021f */
[----:B------:R-:W-:-:S03]  /*6230*/  FADD.FTZ R3, R4, R3 ;  /* 0x0000000304037221 */ /* 0x000fc60000010000 */
[----:B------:R-:W-:Y:S01]  /*6240*/  IADD3 R43, R43, R31, RZ ;  /* 0x0000001f2b2b7210 */ /* 0x000fe20007ffe0ff */
[----:B------:R-:W-:Y:S02]  /*6250*/  IMAD R31, R29, c[0x0][0x300], RZ ;  /* 0x0000c0001d1f7a24 */ /* 0x000fe400078e02ff */
[----:B------:R-:W-:Y:S02]  /*6260*/  FADD.FTZ R3, R3, R2 ;  /* 0x0000000203037221 */ /* 0x000fe40000010000 */
[C---:B------:R-:W-:Y:S01]  /*6270*/  IMAD R21, R30.reuse, c[0x0][0x304], R31 ;  /* 0x0000c1001e157a24 */ /* 0x040fe200078e021f */
[----:B-1----:R0:W-:Y:S04]  /*6280*/  STG.E.128 [R40.64], R32 ;  /* 0x0000002028007986 */ /* 0x0021e8000c101d06 */
[----:B------:R-:W-:Y:S01]  /*6290*/  BAR.SYNC.DEFER_BLOCKING 0x0 ;  /* 0x0000000000007b1d */ /* 0x000fe20000010000 */
[----:B0-----:R-:W-:-:S05]  /*62a0*/  IMAD.WIDE.U32 R32, R30, c[0x0][0x300], R42 ;  /* 0x0000c0001e207a25 */ /* 0x001fca00078e002a */
[----:B------:R-:W-:Y:S02]  /*62b0*/  IADD3 R21, R33, R21, RZ ;  /* 0x0000001521157210 */ /* 0x000fe40007ffe0ff */
[----:B------:R-:W-:Y:S01]  /*62c0*/  LEA R34, P0, R32, c[0x0][0x340], 0x1 ;  /* 0x0000d00020227a11 */ /* 0x000fe200078008ff */
[----:B------:R-:W-:Y:S01]  /*62d0*/  STS.128 [R19.X16], R44 ;  /* 0x0000002c13007388 */ /* 0x000fe2000000cc00 */
[----:B------:R-:W-:-:S06]  /*62e0*/  NOP ;  /* 0x0000000000007918 */ /* 0x000fcc0000000000 */
[----:B------:R-:W0:Y:S01]  /*62f0*/  LDS.128 R36, [R19.X16] ;  /* 0x0000000013247984 */ /* 0x000e22000000cc00 */
[----:B------:R-:W-:Y:S01]  /*6300*/  LEA.HI.X R35, R32, c[0x0][0x344], R21, 0x1, P0 ;  /* 0x0000d10020237a11 */ /* 0x000fe200000f0c15 */
[----:B------:R-:W-:Y:S01]  /*6310*/  FADD.FTZ R21, R3, R0 ;  /* 0x0000000003157221 */ /* 0x000fe20000010000 */
[----:B------:R-:W-:-:S03]  /*6320*/  ISETP.GT.AND P0, PT, R9, 0x1, PT ;  /* 0x000000010900780c */ /* 0x000fc60003f04270 */
[----:B------:R-:W-:-:S05]  /*6330*/  IMAD.WIDE R6, R20, 0x10, R34 ;  /* 0x0000001014067825 */ /* 0x000fca00078e0222 */
[----:B0-----:R0:W-:Y:S05]  /*6340*/  STG.E.128 [R6.64], R36 ;  /* 0x0000002406007986 */ /* 0x0011ea000c101d06 */
[----:B------:R-:W-:Y:S01]  /*6350*/  @!P0 CALL.REL.NOINC `(.L_x_12540) ;  /* 0x0000001000008944 */ /* 0x000fe20003c00000 */
[----:B------:R-:W-:Y:S05]  /*6360*/  BRA `(.L_x_12590) ;  /* 0xffffa3f000007947 */ /* 0x000fea000383ffff */
.L_x_12540:
        /* <DEDUP_REMOVED lines=17> */
[----:B0-----:R-:W0:Y:S02]  /*6480*/  SHFL.DOWN P1, R7, R2, 0x10, 0x1f ;  /* 0x0a001f0002077f89 */ /* 0x001e240000020000 */
[----:B0-----:R-:W-:Y:S01]  /*6490*/  @P1 FADD R7, R2, R7 ;  /* 0x0000000702071221 */ /* 0x001fe20000000000 */
[----:B--2---:R-:W-:-:S04]  /*64a0*/  ISETP.NE.AND P1, PT, R4, RZ, PT ;  /* 0x000000ff0400720c */ /* 0x004fc80003f25270 */
[----:B------:R0:W-:Y:S04]  /*64b0*/  @!P2 STS [0xc64], R7 ;  /* 0x000c6407ff00a388 */ /* 0x0001e80000000800 */
[----:B------:R-:W-:Y:S06]  /*64c0*/  BAR.SYNC.DEFER_BLOCKING 0x0 ;  /* 0x0000000000007b1d */ /* 0x000fec0000010000 */
[----:B------:R-:W-:Y:S05]  /*64d0*/  @P1 BRA `(.L_x_12592) ;  /* 0x0000001000001947 */ /* 0x000fea0003800000 */
[----:B0-----:R0:W-:Y:S02]  /*64e0*/  RED.E.ADD.F32.FTZ.RN.STRONG.GPU [R78.64], R7 ;  /* 0x000000074e00798e */ /* 0x0011e4000c10e786 */
.L_x_12592:
[----:B0-----:R-:W-:Y:S05]  /*64f0*/  BSYNC B0 ;  /* 0x0000000000007941 */ /* 0x001fea0003800000 */
.L_x_12591:
        /* <DEDUP_REMOVED lines=23> */
.L_x_12594:
[----:B------:R-:W1:Y:S02]  /*6670*/  S2R R13, SR_TID.X ;  /* 0x00000000000d7919 */ /* 0x000e640000002100 */
.L_x_12595:
[----:B0-----:R-:W-:Y:S05]  /*6680*/  BSYNC B0 ;  /* 0x0000000000007941 */ /* 0x001fea0003800000 */
.L_x_12593:
        /* <DEDUP_REMOVED lines=10> */
.L_x_12596:
        /* <DEDUP_REMOVED lines=28> */
.L_x_12597:
        /* <DEDUP_REMOVED lines=9> */
.L_x_14745:


//--------------------- .text._Z25selective_scan_bwd_kernelI32Selective_Scan_bwd_kernel_traitsILi32ELi8ELb1ELb1ELb0ELb1ELb0EN3c108BFloat16ENS1_7complexIfEEEEv12SSMParamsBwd --------------------------
	.section	.text._Z25selective_scan_bwd_kernelI32Selective_Scan_bwd_kernel_traitsILi32ELi8ELb1ELb1ELb0ELb1ELb0EN3c108BFloat16ENS1_7complexIfEEEEv12SSMParamsBwd,"ax",@progbits
	.sectioninfo	@"SHI_REGISTERS=168"
	.align	128
        .global         _Z25selective_scan_bwd_kernelI32Selective_Scan_bwd_kernel_traitsILi32ELi8ELb1ELb1ELb0ELb1ELb0EN3c108BFloat16ENS1_7complexIfEEEEv12SSMParamsBwd
        .type           _Z25selective_scan_bwd_kernelI32Selective_Scan_bwd_kernel_traitsILi32ELi8ELb1ELb1ELb0ELb1ELb0EN3c108BFloat16ENS1_7complexIfEEEEv12SSMParamsBwd,@function
        .size           _Z25selective_scan_bwd_kernelI32Selective_Scan_bwd_kernel_traitsILi32ELi8ELb1ELb1ELb0ELb1ELb0EN3c108BFloat16ENS1_7complexIfEEEEv12SSMParamsBwd,(.L_x_14746 - _Z25selective_scan_bwd_kernelI32Selective_Scan_bwd_kernel_traitsILi32ELi8ELb1ELb1ELb0ELb1ELb0EN3c108BFloat16ENS1_7complexIfEEEEv12SSMParamsBwd)
        .other          _Z25selective_scan_bwd_kernelI32Selective_Scan_bwd_kernel_traitsILi32ELi8ELb1ELb1ELb0ELb1ELb0EN3c108BFloat16ENS1_7complexIfEEEEv12SSMParamsBwd,@"STO_CUDA_ENTRY STV_DEFAULT"
_Z25selective_scan_bwd_kernelI32Selective_Scan_bwd_kernel_traitsILi32ELi8ELb1ELb1ELb0ELb1ELb0EN3c108BFloat16ENS1_7complexIfEEEEv12SSMParamsBwd:
.text._Z25selective_scan_bwd_kernelI32Selective_Scan_bwd_kernel_traitsILi32ELi8ELb1ELb1ELb0ELb1ELb0EN3c108BFloat16ENS1_7complexIfEEEEv12SSMParamsBwd:
        /* <DEDUP_REMOVED lines=24> */
[----:B------:R-:W-:Y:S01]  /*0180*/  CS2R R76, SRZ ;  /* 0x00000000004c7805 */ /* 0x000fe2000001ff00 */
[----:B------:R-:W-:Y:S01]  /*0190*/  CS2R R74, SRZ ;  /* 0x00000000004a7805 */ /* 0x000fe2000001ff00 */
[C---:B------:R-:W-:Y:S01]  /*01a0*/  IMAD R9, R31.reuse, c[0x0][0x1e0], RZ ;  /* 0x000078001f097a24 */ /* 0x040fe200078e02ff */
[----:B0-----:R-:W-:Y:S01]  /*01b0*/  IABS R2, R36 ;  /* 0x0000002400027213 */ /* 0x001fe20000000000 */
[C---:B------:R-:W-:Y:S01]  /*01c0*/  IMAD R15, R31.reuse, c[0x0][0x190], RZ ;  /* 0x000064001f0f7a24 */ /* 0x040fe200078e02ff */
[----:B-1----:R-:W-:Y:S01]  /*01d0*/  HFMA2.MMA R6, -RZ, RZ, 0, 0 ;  /* 0x00000000ff067435 */ /* 0x002fe200000001ff */
[C---:B------:R-:W-:Y:S01]  /*01e0*/  IMAD R9, R32.reuse, c[0x0][0x1e4], R9 ;  /* 0x0000790020097a24 */ /* 0x040fe200078e0209 */
[----:B------:R-:W-:Y:S01]  /*01f0*/  HFMA2.MMA R28, -RZ, RZ, 0, 0 ;  /* 0x00000000ff1c7435 */ /* 0x000fe200000001ff */
[----:B--2---:R-:W-:Y:S01]  /*0200*/  IMAD R5, R31, c[0x0][0x1d0], RZ ;  /* 0x000074001f057a24 */ /* 0x004fe200078e02ff */
[----:B------:R-:W-:Y:S01]  /*0210*/  MOV R27, RZ ;  /* 0x000000ff001b7202 */ /* 0x000fe20000000f00 */
        /* <DEDUP_REMOVED lines=84> */
[----:B------:R-:W-:Y:S02]  /*0760*/  MOV R28, RZ ;  /* 0x000000ff001c7202 */ /* 0x000fe40000000f00 */
.L_x_12663:
        /* <DEDUP_REMOVED lines=11> */
[----:B------:R-:W-:-:S02]  /*0820*/  MOV R2, R22 ;  /* 0x0000001600027202 */ /* 0x000fc40000000f00 */
[----:B------:R-:W-:-:S05]  /*0830*/  MOV R3, R21 ;  /* 0x0000001500037202 */ /* 0x000fca0000000f00 */
[----:B------:R-:W-:Y:S01]  /*0840*/  IMAD.WIDE R14, R26, 0x10, R2 ;  /* 0x000000101a0e7825 */ /* 0x000fe200078e0202 */
[----:B--2---:R-:W-:Y:S01]  /*0850*/  STS.128 [R25.X16], R44 ;  /* 0x0000002c19007388 */ /* 0x004fe2000000cc00 */
[----:B------:R-:W-:-:S06]  /*0860*/  NOP ;  /* 0x0000000000007918 */ /* 0x000fcc0000000000 */
[----:B------:R-:W1:Y:S04]  /*0870*/  LDS.128 R8, [R25.X16] ;  /* 0x0000000019087984 */ /* 0x000e68000000cc00 */
[----:B------:R-:W-:Y:S06]  /*0880*/  BAR.SYNC.DEFER_BLOCKING 0x0 ;  /* 0x0000000000007b1d */ /* 0x000fec0000010000 */
[----:B------:R-:W2:Y:S01]  /*0890*/  LDG.E.128 R48, [R14.64] ;  /* 0x000000060e307981 */ /* 0x000ea2000c1e1d00 */
[----:B------:R-:W-:Y:S01]  /*08a0*/  MOV R0, c[0x0][0x16c] ;  /* 0x00005b0000007a02 */ /* 0x000fe20000000f00 */
[----:B------:R-:W-:Y:S01]  /*08b0*/  BSSY B0, `(.L_x_12599) ;  /* 0x0000043000007945 */ /* 0x000fe20003800000 */
[----:B0-----:R-:W-:-:S02]  /*08c0*/  PRMT R2, RZ, 0x7610, R40 ;  /* 0x00007610ff027816 */ /* 0x001fc40000000028 */
[----:B------:R-:W-:Y:S02]  /*08d0*/  ISETP.GE.AND P5, PT, R0, 0x1, PT ;  /* 0x000000010000780c */ /* 0x000fe40003fa6270 */
[----:B------:R-:W-:Y:S02]  /*08e0*/  PRMT R0, RZ, 0x5410, R40 ;  /* 0x00005410ff007816 */ /* 0x000fe40000000028 */
[----:B-1----:R-:W-:Y:S02]  /*08f0*/  PRMT R66, RZ, 0x5410, R8 ;  /* 0x00005410ff427816 */ /* 0x002fe40000000008 */
        /* <DEDUP_REMOVED lines=15> */
[----:B------:R-:W-:Y:S02]  /*09f0*/  FSETP.GTU.FTZ.AND P1, PT, R63, 20, PT ;  /* 0x41a000003f00780b */ /* 0x000fe40003f3c000 */
[----:B------:R-:W-:Y:S01]  /*0a00*/  PRMT R8, RZ, 0x7610, R41 ;  /* 0x00007610ff087816 */ /* 0x000fe20000000029 */
[----:B--2---:R-:W-:Y:S01]  /*0a10*/  STS.128 [R25.X16], R48 ;  /* 0x0000003019007388 */ /* 0x004fe2000000cc00 */
[----:B------:R-:W-:-:S06]  /*0a20*/  NOP ;  /* 0x0000000000007918 */ /* 0x000fcc0000000000 */
[----:B------:R-:W0:Y:S02]  /*0a30*/  LDS.128 R4, [R25.X16] ;  /* 0x0000000019047984 */ /* 0x000e24000000cc00 */
[--C-:B0-----:R-:W-:Y:S02]  /*0a40*/  PRMT R59, RZ, 0x5410, R4.reuse ;  /* 0x00005410ff3b7816 */ /* 0x101fe40000000004 */
[----:B------:R-:W-:Y:S02]  /*0a50*/  PRMT R37, RZ, 0x7610, R4 ;  /* 0x00007610ff257816 */ /* 0x000fe40000000004 */
[----:B------:R-:W-:Y:S01]  /*0a60*/  PRMT R57, RZ, 0x5410, R5 ;  /* 0x00005410ff397816 */ /* 0x000fe20000000005 */
[----:B------:R-:W-:-:S04]  /*0a70*/  FFMA.FTZ R0, R59, R0, R28 ;  /* 0x000000003b007223 */ /* 0x000fc8000001001c */
        /* <DEDUP_REMOVED lines=38> */
.L_x_12600:
[----:B------:R-:W-:Y:S05]  /*0ce0*/  BSYNC B0 ;  /* 0x0000000000007941 */ /* 0x000fea0003800000 */
.L_x_12599:
        /* <DEDUP_REMOVED lines=42> */
.L_x_12602:
[----:B------:R-:W-:Y:S05]  /*0f90*/  BSYNC B0 ;  /* 0x0000000000007941 */ /* 0x000fea0003800000 */
.L_x_12601:
        /* <DEDUP_REMOVED lines=41> */
.L_x_12604:
[----:B------:R-:W-:Y:S05]  /*1230*/  BSYNC B0 ;  /* 0x0000000000007941 */ /* 0x000fea0003800000 */
.L_x_12603:
        /* <DEDUP_REMOVED lines=33> */
.L_x_12606:
[----:B------:R-:W-:Y:S05]  /*1450*/  BSYNC B0 ;  /* 0x0000000000007941 */ /* 0x000fea0003800000 */
.L_x_12605:
        /* <DEDUP_REMOVED lines=33> */
.L_x_12608:
[----:B------:R-:W-:Y:S05]  /*1670*/  BSYNC B0 ;  /* 0x0000000000007941 */ /* 0x000fea0003800000 */
.L_x_12607:
        /* <DEDUP_REMOVED lines=33> */
.L_x_12610:
[----:B------:R-:W-:Y:S05]  /*1890*/  BSYNC B0 ;  /* 0x0000000000007941 */ /* 0x000fea0003800000 */
.L_x_12609:
        /* <DEDUP_REMOVED lines=33> */
.L_x_12612:
[----:B------:R-:W-:Y:S05]  /*1ab0*/  BSYNC B0 ;  /* 0x0000000000007941 */ /* 0x000fea0003800000 */
.L_x_12611:
        /* <DEDUP_REMOVED lines=33> */
.L_x_12614:
[----:B------:R-:W-:Y:S05]  /*1cd0*/  BSYNC B0 ;  /* 0x0000000000007941 */ /* 0x000fea0003800000 */
.L_x_12613:
        /* <DEDUP_REMOVED lines=20> */
[----:B------:R-:W-:Y:S01]  /*1e20*/  FADD.FTZ R59, R59, R59 ;  /* 0x0000003b3b3b7221 */ /* 0x000fe20000010000 */
[----:B------:R-:W-:Y:S01]  /*1e30*/  CS2R R38, SRZ ;  /* 0x0000000000267805 */ /* 0x000fe2000001ff00 */
[----:B------:R-:W-:-:S02]  /*1e40*/  FADD.FTZ R57, R57, R57 ;  /* 0x0000003939397221 */ /* 0x000fc40000010000 */
[----:B------:R-:W-:Y:S02]  /*1e50*/  FADD.FTZ R55, R55, R55 ;  /* 0x0000003737377221 */ /* 0x000fe40000010000 */
[----:B------:R-:W-:Y:S02]  /*1e60*/  FADD.FTZ R54, R47, R47 ;  /* 0x0000002f2f367221 */ /* 0x000fe40000010000 */
[----:B------:R-:W-:Y:S02]  /*1e70*/  FADD.FTZ R53, R53, R53 ;  /* 0x0000003535357221 */ /* 0x000fe40000010000 */
[----:B------:R-:W-:Y:S02]  /*1e80*/  FADD.FTZ R52, R45, R45 ;  /* 0x0000002d2d347221 */ /* 0x000fe40000010000 */
.L_x_12662:
        /* <DEDUP_REMOVED lines=35> */
[-C--:B------:R-:W-:Y:S02]  /*20c0*/  FMUL.FTZ R68, R85, R66.reuse ;  /* 0x0000004255447220 */ /* 0x080fe40000410000 */
        /* <DEDUP_REMOVED lines=18> */
[----:B0-----:R-:W-:Y:S01]  /*21f0*/  FMUL.FTZ R94, R95, R94 ;  /* 0x0000005e5f5e7220 */ /* 0x001fe20000410000 */
[----:B-1----:R-:W-:Y:S01]  /*2200*/  SHF.L.U32 R87, R81, 0x3, RZ ;  /* 0x0000000351577819 */ /* 0x002fe200000006ff */
        /* <DEDUP_REMOVED lines=11> */
[----:B------:R-:W-:Y:S02]  /*22c0*/  FMUL.FTZ R83, R85, R64 ;  /* 0x0000004055537220 */ /* 0x000fe40000410000 */
[----:B------:R-:W-:Y:S02]  /*22d0*/  FMUL.RZ R88, R81, 0.15915493667125701904 ;  /* 0x3e22f98351587820 */ /* 0x000fe4000040c000 */
[----:B------:R-:W-:Y:S02]  /*22e0*/  FMUL.FTZ R81, R82, R67 ;  /* 0x0000004352517220 */ /* 0x000fe40000410000 */
[----:B------:R-:W-:Y:S01]  /*22f0*/  FMUL.RZ R89, R83, 0.15915493667125701904 ;  /* 0x3e22f98353597820 */ /* 0x000fe2000040c000 */
[----:B------:R-:W-:Y:S01]  /*2300*/  MUFU.SIN R86, R88 ;  /* 0x0000005800567308 */ /* 0x000fe20000000400 */
[----:B------:R2:W5:Y:S07]  /*2310*/  @!P1 LDG.E.64 R98, [R70.64+0x8] ;  /* 0x0000080646629981 */ /* 0x00056e000c1e1b00 */
[----:B------:R3:W-:Y:S01]  /*2320*/  MUFU.COS R106, R88 ;  /* 0x00000058006a7308 */ /* 0x0007e20000000000 */
[-C--:B-1----:R-:W-:Y:S01]  /*2330*/  FMUL.FTZ R87, R85, R62.reuse ;  /* 0x0000003e55577220 */ /* 0x082fe20000410000 */
[----:B------:R-:W-:Y:S01]  /*2340*/  ISETP.NE.AND P1, PT, R26, 0x1f, PT ;  /* 0x0000001f1a00780c */ /* 0x000fe20003f25270 */
[C---:B------:R-:W-:Y:S01]  /*2350*/  FMUL.FTZ R97, R82.reuse, R61 ;  /* 0x0000003d52617220 */ /* 0x040fe20000410000 */
[----:B0-----:R-:W-:Y:S01]  /*2360*/  PRMT R112, RZ, 0x7610, R49 ;  /* 0x00007610ff707816 */ /* 0x001fe20000000031 */
[----:B------:R-:W-:Y:S01]  /*2370*/  FMUL.RZ R91, R87, 0.15915493667125701904 ;  /* 0x3e22f983575b7820 */ /* 0x000fe2000040c000 */
[--C-:B------:R-:W-:Y:S01]  /*2380*/  PRMT R113, RZ, 0x7610, R50.reuse ;  /* 0x00007610ff717816 */ /* 0x100fe20000000032 */
[C---:B------:R-:W-:Y:S01]  /*2390*/  FMUL.FTZ R87, R82.reuse, R62 ;  /* 0x0000003e52577220 */ /* 0x040fe20000410000 */
        /* <DEDUP_REMOVED lines=8> */
[-C--:B---3--:R-:W-:Y:S02]  /*2420*/  FMUL.FTZ R88, R85, R63.reuse ;  /* 0x0000003f55587220 */ /* 0x088fe40000410000 */
[-C--:B------:R-:W-:Y:S02]  /*2430*/  FMUL.FTZ R131, R112, R63.reuse ;  /* 0x0000003f70837220 */ /* 0x080fe40000410000 */
[----:B------:R-:W-:Y:S02]  /*2440*/  FMUL.RZ R101, R88, 0.15915493667125701904 ;  /* 0x3e22f98358657820 */ /* 0x000fe4000040c000 */
[----:B------:R-:W-:Y:S01]  /*2450*/  FMUL.FTZ R88, R82, R63 ;  /* 0x0000003f52587220 */ /* 0x000fe20000410000 */
[----:B------:R-:W1:Y:S01]  /*2460*/  MUFU.EX2 R70, R70 ;  /* 0x0000004600467308 */ /* 0x000e620000000800 */
[----:B0-----:R-:W-:-:S02]  /*2470*/  FMUL.FTZ R106, R81, R106 ;  /* 0x0000006a516a7220 */ /* 0x001fc40000410000 */
[----:B------:R-:W-:Y:S02]  /*2480*/  FMUL.FTZ R105, R81, R86 ;  /* 0x0000005651697220 */ /* 0x000fe40000410000 */
[-C--:B------:R-:W-:Y:S02]  /*2490*/  FMUL.FTZ R81, R85, R61.reuse ;  /* 0x0000003d55517220 */ /* 0x080fe40000410000 */
[-C--:B------:R-:W-:Y:S01]  /*24a0*/  FMUL.FTZ R160, R113, R60.reuse ;  /* 0x0000003c71a07220 */ /* 0x080fe20000410000 */
        /* <DEDUP_REMOVED lines=93> */
[-C--:B------:R-:W-:Y:S02]  /*2a80*/  FMUL.FTZ R130, R109, R62.reuse ;  /* 0x0000003e6d827220 */ /* 0x080fe40000410000 */
        /* <DEDUP_REMOVED lines=47> */
[----:B------:R-:W-:Y:S01]  /*2d80*/  HFMA2.MMA R51, -RZ, RZ, 0, 0 ;  /* 0x00000000ff337435 */ /* 0x000fe200000001ff */
[----:B------:R-:W-:-:S11]  /*2d90*/  MOV R50, 0x3f800000 ;  /* 0x3f80000000327802 */ /* 0x000fd60000000f00 */
[----:B------:R-:W-:-:S04]  /*2da0*/  @P3 LEA.HI R44, R18, R18, RZ, 0x1 ;  /* 0x00000012122c3211 */ /* 0x000fc800078f08ff */
[----:B------:R-:W-:-:S04]  /*2db0*/  @P3 LOP3.LUT R45, R44, 0xfffffe, RZ, 0xc0, !PT ;  /* 0x00fffffe2c2d3812 */ /* 0x000fc800078ec0ff */
[----:B------:R-:W-:-:S04]  /*2dc0*/  @P3 IADD3 R44, -R45, R18, RZ ;  /* 0x000000122d2c3210 */ /* 0x000fc80007ffe1ff */
[----:B------:R-:W-:-:S05]  /*2dd0*/  @P3 LEA R44, R44, R39, 0x8 ;  /* 0x000000272c2c3211 */ /* 0x000fca00078e40ff */
[----:B------:R0:W1:Y:S02]  /*2de0*/  @P3 LDS.64 R50, [R44.X8+0x10b0] ;  /* 0x0010b0002c323984 */ /* 0x0000640000008a00 */
.L_x_12617:
[----:B01----:R-:W-:Y:S05]  /*2df0*/  BSYNC B0 ;  /* 0x0000000000007941 */ /* 0x003fea0003800000 */
.L_x_12616:
        /* <DEDUP_REMOVED lines=57> */
[----:B------:R-:W-:-:S02]  /*3190*/  MOV R44, c[0x0][0x298] ;  /* 0x0000a600002c7a02 */ /* 0x000fc40000000f00 */
[--C-:B------:R-:W-:Y:S01]  /*31a0*/  SHF.R.U32.HI R137, RZ, 0x1, R45.reuse ;  /* 0x00000001ff897819 */ /* 0x100fe2000001162d */
[----:B------:R-:W1:Y:S01]  /*31b0*/  SHFL.UP PT, R136, R48, 0x8, RZ ;  /* 0x0500000030887989 */ /* 0x000e6200000e00ff */
[----:B------:R-:W-:Y:S02]  /*31c0*/  SHF.R.U64 R44, R44, 0x1, R45 ;  /* 0x000000012c2c7819 */ /* 0x000fe4000000122d */
[----:B------:R-:W-:Y:S01]  /*31d0*/  ISETP.GE.AND P3, PT, R25, 0x8, PT ;  /* 0x000000081900780c */ /* 0x000fe20003f66270 */
[----:B------:R-:W2:Y:S01]  /*31e0*/  SHFL.UP PT, R135, R47, 0x8, RZ ;  /* 0x050000002f877989 */ /* 0x000ea200000e00ff */
[----:B------:R-:W-:-:S03]  /*31f0*/  IMAD R137, R137, R32, RZ ;  /* 0x0000002089897224 */ /* 0x000fc600078e02ff */
[----:B------:R-:W3:Y:S01]  /*3200*/  SHFL.UP PT, R125, R49, 0x8, RZ ;  /* 0x05000000317d7989 */ /* 0x000ee200000e00ff */
[----:B------:R-:W-:Y:S02]  /*3210*/  IMAD R141, R31, R44, R137 ;  /* 0x0000002c1f8d7224 */ /* 0x000fe400078e0289 */
        /* <DEDUP_REMOVED lines=13> */
[----:B------:R-:W-:Y:S02]  /*32f0*/  IMAD R125, R29, c[0x0][0x2a0], RZ ;  /* 0x0000a8001d7d7a24 */ /* 0x000fe400078e02ff */
[----:B------:R-:W-:Y:S01]  /*3300*/  @P3 FADD.FTZ R48, R48, R139 ;  /* 0x0000008b30303221 */ /* 0x000fe20000010000 */
[----:B------:R-:W0:Y:S01]  /*3310*/  SHFL.UP PT, R49, R46, 0x10, RZ ;  /* 0x060000002e317989 */ /* 0x000e2200000e00ff */
[----:B------:R-:W-:Y:S02]  /*3320*/  IMAD R139, R30, c[0x0][0x2a4], R125 ;  /* 0x0000a9001e8b7a24 */ /* 0x000fe400078e027d */
[----:B------:R-:W-:Y:S01]  /*3330*/  @P3 FADD.FTZ R47, R47, R138 ;  /* 0x0000008a2f2f3221 */ /* 0x000fe20000010000 */
[----:B------:R-:W1:Y:S01]  /*3340*/  SHFL.UP PT, R125, R140, 0x10, RZ ;  /* 0x060000008c7d7989 */ /* 0x000e6200000e00ff */
[----:B------:R-:W-:Y:S01]  /*3350*/  IMAD R141, R141, -0x200, RZ ;  /* 0xfffffe008d8d7824 */ /* 0x000fe200078e02ff */
[----:B------:R-:W-:Y:S02]  /*3360*/  IADD3 R139, R139, R45, RZ ;  /* 0x0000002d8b8b7210 */ /* 0x000fe40007ffe0ff */
[----:B------:R-:W2:Y:S01]  /*3370*/  SHFL.UP PT, R137, R48, 0x10, RZ ;  /* 0x0600000030897989 */ /* 0x000ea200000e00ff */
[----:B------:R-:W-:-:S03]  /*3380*/  LEA R45, P3, R44, c[0x0][0x318], 0x3 ;  /* 0x0000c6002c2d7a11 */ /* 0x000fc600078618ff */
[----:B------:R-:W3:Y:S01]  /*3390*/  SHFL.UP PT, R135, R47, 0x10, RZ ;  /* 0x060000002f877989 */ /* 0x000ee200000e00ff */
        /* <DEDUP_REMOVED lines=11> */
[----:B------:R-:W-:Y:S01]  /*3450*/  FFMA.FTZ R124, R46, R135, -R124 ;  /* 0x000000872e7c7223 */ /* 0x000fe2000001087c */
        /* <DEDUP_REMOVED lines=140> */
.L_x_12619:
[----:B-1----:R-:W-:Y:S05]  /*3d20*/  BSYNC B0 ;  /* 0x0000000000007941 */ /* 0x002fea0003800000 */
.L_x_12618:
        /* <DEDUP_REMOVED lines=20> */
.L_x_12621:
[----:B------:R-:W-:Y:S05]  /*3e70*/  BSYNC B0 ;  /* 0x0000000000007941 */ /* 0x000fea0003800000 */
.L_x_12620:
        /* <DEDUP_REMOVED lines=35> */
.L_x_12623:
[----:B01----:R-:W-:Y:S05]  /*40b0*/  BSYNC B0 ;  /* 0x0000000000007941 */ /* 0x003fea0003800000 */
.L_x_12622:
[C---:B------:R-:W-:Y:S01]  /*40c0*/  FFMA.FTZ R151, R88.reuse, R147, R151 ;  /* 0x0000009358977223 */ /* 0x040fe20000010097 */
        /* <DEDUP_REMOVED lines=27> */
.L_x_12625:
[----:B------:R-:W-:Y:S05]  /*4280*/  BSYNC B0 ;  /* 0x0000000000007941 */ /* 0x000fea0003800000 */
.L_x_12624:
[C---:B----4-:R-:W-:Y:S01]  /*4290*/  FFMA.FTZ R134, R107.reuse, R132, R158 ;  /* 0x000000846b867223 */ /* 0x050fe2000001009e */
        /* <DEDUP_REMOVED lines=27> */
.L_x_12627:
[----:B-1----:R-:W-:Y:S05]  /*4450*/  BSYNC B0 ;  /* 0x0000000000007941 */ /* 0x002fea0003800000 */
.L_x_12626:
[C---:B------:R-:W-:Y:S01]  /*4460*/  FFMA.FTZ R133, R110.reuse, R133, R147 ;  /* 0x000000856e857223 */ /* 0x040fe20000010093 */
[----:B------:R-:W-:Y:S01]  /*4470*/  SHFL.IDX PT, R151, R47, RZ, 0x1f ;  /* 0x00001fff2f977589 */ /* 0x000fe200000e0000 */
[----:B------:R-:W-:Y:S01]  /*4480*/  FFMA.FTZ R161, R110, R131, R161 ;  /* 0x000000836ea17223 */ /* 0x000fe200000100a1 */
[----:B------:R-:W-:Y:S01]  /*4490*/  ISETP.NE.AND P0, PT, R26, RZ, PT ;  /* 0x000000ff1a00720c */ /* 0x000fe20003f05270 */
[C---:B0-----:R-:W-:Y:S01]  /*44a0*/  FMUL.FTZ R154, R114.reuse, R133 ;  /* 0x00000085729a7220 */ /* 0x041fe20000410000 */
        /* <DEDUP_REMOVED lines=129> */
[----:B------:R1:W-:Y:S01]  /*4cc0*/  STS [R121.X4+0x440], R140 ;  /* 0x0004408c79007388 */ /* 0x0003e20000004800 */
[----:B------:R-:W-:-:S02]  /*4cd0*/  FMUL.FTZ R101, R105, -R138 ;  /* 0x8000008a69657220 */ /* 0x000fc40000410000 */
[-C--:B------:R-:W-:Y:S02]  /*4ce0*/  FFMA.FTZ R100, R131, R102.reuse, -R100 ;  /* 0x0000006683647223 */ /* 0x080fe40000010864 */
[-C--:B------:R-:W-:Y:S02]  /*4cf0*/  FMUL.FTZ R105, R105, -R141.reuse ;  /* 0x8000008d69697220 */ /* 0x080fe40000410000 */
[----:B0-----:R-:W-:Y:S02]  /*4d00*/  FMUL.FTZ R152, R107, R102 ;  /* 0x000000666b987220 */ /* 0x001fe40000410000 */
[----:B------:R-:W-:Y:S02]  /*4d10*/  FFMA.FTZ R102, R106, R141, R101 ;  /* 0x0000008d6a667223 */ /* 0x000fe40000010065 */
[----:B------:R-:W-:Y:S01]  /*4d20*/  FMUL.FTZ R116, R134, R47 ;  /* 0x0000002f86747220 */ /* 0x000fe20000410000 */
[----:B------:R0:W-:Y:S01]  /*4d30*/  STS [R121.X4+0x444], R152 ;  /* 0x0004449879007388 */ /* 0x0001e20000004800 */
        /* <DEDUP_REMOVED lines=9> */
[-C--:B------:R-:W-:Y:S02]  /*4dd0*/  FMUL.FTZ R102, R149, R66.reuse ;  /* 0x0000004295667220 */ /* 0x080fe40000410000 */
[-C--:B------:R-:W-:Y:S02]  /*4de0*/  FFMA.FTZ R103, R129, R115.reuse, R104 ;  /* 0x0000007381677223 */ /* 0x080fe40000010068 */
[----:B------:R-:W-:Y:S02]  /*4df0*/  FMUL.FTZ R106, R130, R115 ;  /* 0x00000073826a7220 */ /* 0x000fe40000410000 */
[----:B------:R-:W-:Y:S02]  /*4e00*/  FMUL.FTZ R105, R141, R67 ;  /* 0x000000438d697220 */ /* 0x000fe40000410000 */
[----:B------:R-:W-:-:S02]  /*4e10*/  FMUL.FTZ R104, R148, R66 ;  /* 0x0000004294687220 */ /* 0x000fc40000410000 */
[----:B------:R-:W-:Y:S02]  /*4e20*/  FMUL.FTZ R117, R93, R102 ;  /* 0x000000665d757220 */ /* 0x000fe40000410000 */
[----:B------:R-:W-:Y:S02]  /*4e30*/  FMUL.FTZ R114, R127, R156 ;  /* 0x0000009c7f727220 */ /* 0x000fe40000410000 */
[----:B------:R-:W-:Y:S02]  /*4e40*/  FMUL.FTZ R116, R88, R115 ;  /* 0x0000007358747220 */ /* 0x000fe40000410000 */
[----:B------:R-:W-:Y:S02]  /*4e50*/  FFMA.FTZ R101, R129, R123, -R106 ;  /* 0x0000007b81657223 */ /* 0x000fe4000001086a */
[----:B------:R-:W-:Y:S01]  /*4e60*/  FMUL.FTZ R115, R138, R67 ;  /* 0x000000438a737220 */ /* 0x000fe20000410000 */
[----:B------:R2:W-:Y:S01]  /*4e70*/  STS [R121.X4+0x438], R116 ;  /* 0x0004387479007388 */ /* 0x0005e20000004800 */
[----:B------:R-:W-:-:S02]  /*4e80*/  FMUL.FTZ R106, R95, R105 ;  /* 0x000000695f6a7220 */ /* 0x000fc40000410000 */
[----:B------:R-:W-:Y:S02]  /*4e90*/  FFMA.FTZ R117, R92, R104, R117 ;  /* 0x000000685c757223 */ /* 0x000fe40000010075 */
[----:B------:R-:W-:Y:S02]  /*4ea0*/  FMUL.FTZ R151, R143, R64 ;  /* 0x000000408f977220 */ /* 0x000fe40000410000 */
[-C--:B------:R-:W-:Y:S02]  /*4eb0*/  FMUL.FTZ R164, R120, R160.reuse ;  /* 0x000000a078a47220 */ /* 0x080fe40000410000 */
[----:B------:R-:W-:Y:S02]  /*4ec0*/  FFMA.FTZ R114, R147, R160, -R114 ;  /* 0x000000a093727223 */ /* 0x000fe40000010872 */
[----:B------:R-:W-:Y:S01]  /*4ed0*/  FMUL.FTZ R160, R88, R123 ;  /* 0x0000007b58a07220 */ /* 0x000fe20000410000 */
[----:B------:R3:W-:Y:S01]  /*4ee0*/  STS [R121.X4+0x45c], R164 ;  /* 0x00045ca479007388 */ /* 0x0007e20000004800 */
[----:B------:R-:W-:-:S02]  /*4ef0*/  FMUL.FTZ R123, R142, R64 ;  /* 0x000000408e7b7220 */ /* 0x000fc40000410000 */
[----:B------:R-:W-:Y:S01]  /*4f00*/  FFMA.FTZ R106, R94, R115, R106 ;  /* 0x000000735e6a7223 */ /* 0x000fe2000001006a */
[----:B------:R3:W-:Y:S01]  /*4f10*/  STS [R121.X4+0x43c], R160 ;  /* 0x00043ca079007388 */ /* 0x0007e20000004800 */
[----:B------:R-:W-:Y:S02]  /*4f20*/  FADD.FTZ R117, RZ, R117 ;  /* 0x00000075ff757221 */ /* 0x000fe40000010000 */
[C---:B-1----:R-:W-:Y:S02]  /*4f30*/  FMUL.FTZ R140, R128.reuse, R151 ;  /* 0x00000097808c7220 */ /* 0x042fe40000410000 */
[-C--:B0-----:R-:W-:Y:S02]  /*4f40*/  FMUL.FTZ R152, R128, R123.reuse ;  /* 0x0000007b80987220 */ /* 0x081fe40000410000 */
[----:B--2---:R-:W-:Y:S02]  /*4f50*/  FADD.FTZ R116, R117, R106 ;  /* 0x0000006a75747221 */ /* 0x004fe40000010000 */
[----:B------:R-:W-:-:S02]  /*4f60*/  FFMA.FTZ R153, R126, R123, R140 ;  /* 0x0000007b7e997223 */ /* 0x000fc4000001008c */
[----:B------:R-:W-:Y:S02]  /*4f70*/  FMUL.FTZ R106, R95, R115 ;  /* 0x000000735f6a7220 */ /* 0x000fe40000410000 */
[----:B------:R-:W-:Y:S02]  /*4f80*/  FMUL.FTZ R154, R89, R123 ;  /* 0x0000007b599a7220 */ /* 0x000fe40000410000 */
[----:B------:R-:W-:Y:S02]  /*4f90*/  FMUL.FTZ R117, R93, R104 ;  /* 0x000000685d757220 */ /* 0x000fe40000410000 */
[----:B------:R-:W-:Y:S01]  /*4fa0*/  FFMA.FTZ R123, R126, R151, -R152 ;  /* 0x000000977e7b7223 */ /* 0x000fe20000010898 */
[----:B------:R3:W-:Y:S01]  /*4fb0*/  STS [R121.X4+0x430], R154 ;  /* 0x0004309a79007388 */ /* 0x0007e20000004800 */
[----:B------:R-:W-:Y:S02]  /*4fc0*/  FADD.FTZ R152, R116, R153 ;  /* 0x0000009974987221 */ /* 0x000fe40000010000 */
[----:B------:R-:W-:-:S02]  /*4fd0*/  FFMA.FTZ R106, R94, R105, -R106 ;  /* 0x000000695e6a7223 */ /* 0x000fc4000001086a */
[----:B------:R-:W-:Y:S01]  /*4fe0*/  FMUL.FTZ R116, R80, R105 ;  /* 0x0000006950747220 */ /* 0x000fe20000410000 */
[----:B------:R-:W-:Y:S01]  /*4ff0*/  MOV R105, 0xffffff00 ;  /* 0xffffff0000697802 */ /* 0x000fe20000000f00 */
[----:B------:R-:W-:Y:S02]  /*5000*/  FFMA.FTZ R117, R92, R102, -R117 ;  /* 0x000000665c757223 */ /* 0x000fe40000010875 */
[----:B------:R-:W-:Y:S01]  /*5010*/  FMUL.FTZ R140, R80, R115 ;  /* 0x00000073508c7220 */ /* 0x000fe20000410000 */
[C---:B------:R-:W-:Y:S01]  /*5020*/  SHF.L.U32 R115, R68.reuse, 0x9, RZ ;  /* 0x0000000944737819 */ /* 0x040fe200000006ff */
[----:B------:R-:W-:Y:S01]  /*5030*/  FADD.FTZ R117, RZ, R117 ;  /* 0x00000075ff757221 */ /* 0x000fe20000010000 */
[----:B------:R3:W-:Y:S01]  /*5040*/  STS [R121.X4+0x42c], R116 ;  /* 0x00042c7479007388 */ /* 0x0007e20000004800 */
[----:B------:R-:W-:Y:S02]  /*5050*/  IMAD R105, R68, R105, c[0x0][0x168] ;  /* 0x00005a0044697624 */ /* 0x000fe400078e0269 */
[----:B------:R-:W-:Y:S01]  /*5060*/  FADD.FTZ R106, R117, R106 ;  /* 0x0000006a756a7221 */ /* 0x000fe20000010000 */
[----:B------:R3:W-:Y:S01]  /*5070*/  STS [R121.X4+0x428], R140 ;  /* 0x0004288c79007388 */ /* 0x0007e20000004800 */
[----:B------:R-:W-:Y:S01]  /*5080*/  FADD.FTZ R103, R152, R103 ;  /* 0x0000006798677221 */ /* 0x000fe20000010000 */
[----:B------:R-:W-:Y:S01]  /*5090*/  LEA R68, R105, -R26, 0x1 ;  /* 0x8000001a69447211 */ /* 0x000fe200078e08ff */
[----:B------:R-:W-:-:S02]  /*50a0*/  FADD.FTZ R106, R106, R123 ;  /* 0x0000007b6a6a7221 */ /* 0x000fc40000010000 */
[----:B------:R-:W-:Y:S01]  /*50b0*/  FMUL.FTZ R162, R120, R156 ;  /* 0x0000009c78a27220 */ /* 0x000fe20000410000 */
[----:B------:R-:W-:Y:S01]  /*50c0*/  ISETP.GE.AND P0, PT, R68, 0x1, PT ;  /* 0x000000014400780c */ /* 0x000fe20003f06270 */
[----:B------:R-:W-:Y:S01]  /*50d0*/  FADD.FTZ R101, R106, R101 ;  /* 0x000000656a657221 */ /* 0x000fe20000010000 */
[----:B------:R-:W-:Y:S01]  /*50e0*/  ISETP.GE.AND P1, PT, R68, 0x21, PT ;  /* 0x000000214400780c */ /* 0x000fe20003f26270 */
[----:B------:R-:W-:Y:S01]  /*50f0*/  FADD.FTZ R103, R103, R96 ;  /* 0x0000006067677221 */ /* 0x000fe20000010000 */
[----:B------:R3:W-:Y:S01]  /*5100*/  STS [R121.X4+0x458], R162 ;  /* 0x000458a279007388 */ /* 0x0007e20000004800 */
[----:B------:R-:W-:Y:S02]  /*5110*/  FMUL.FTZ R156, R89, R151 ;  /* 0x00000097599c7220 */ /* 0x000fe40000410000 */
[C---:B------:R-:W-:Y:S02]  /*5120*/  FMUL.FTZ R104, R81.reuse, R104 ;  /* 0x0000006851687220 */ /* 0x040fe40000410000 */
[----:B------:R-:W-:Y:S01]  /*5130*/  FMUL.FTZ R102, R81, R102 ;  /* 0x0000006651667220 */ /* 0x000fe20000410000 */
[----:B------:R3:W-:Y:S01]  /*5140*/  STS [R121.X4+0x434], R156 ;  /* 0x0004349c79007388 */ /* 0x0007e20000004800 */
[----:B------:R-:W-:Y:S01]  /*5150*/  FADD.FTZ R100, R101, R100 ;  /* 0x0000006465647221 */ /* 0x000fe20000010000 */
[----:B------:R-:W-:Y:S01]  /*5160*/  IADD3 R101, R26, 0x20, RZ ;  /* 0x000000201a657810 */ /* 0x000fe20007ffe0ff */
[----:B------:R-:W-:Y:S01]  /*5170*/  FADD.FTZ R103, R103, R46 ;  /* 0x0000002e67677221 */ /* 0x000fe20000010000 */
[C---:B------:R-:W-:Y:S01]  /*5180*/  IADD3 R46, P2, R115.reuse, R26, RZ ;  /* 0x0000001a732e7210 */ /* 0x040fe20007f5e0ff */
        /* <DEDUP_REMOVED lines=8> */
[----:B------:R-:W-:Y:S06]  /*5210*/  BAR.SYNC.DEFER_BLOCKING 0x0 ;  /* 0x0000000000007b1d */ /* 0x000fec0000010000 */
[----:B------:R-:W-:Y:S05]  /*5220*/  @!P0 BRA `(.L_x_12629) ;  /* 0x0000016000008947 */ /* 0x000fea0003800000 */
[----:B---3--:R-:W-:Y:S01]  /*5230*/  LEA.HI.SX32 R96, R26, R26, 0x1b ;  /* 0x0000001a1a607211 */ /* 0x008fe200078fdaff */
        /* <DEDUP_REMOVED lines=8> */
[----:B------:R-:W-:Y:S01]  /*52c0*/  IMAD R102, R32, UR8, RZ ;  /* 0x0000000820667c24 */ /* 0x000fe2000f8e02ff */
[----:B------:R-:W-:Y:S01]  /*52d0*/  IADD3 R45, R45, R105, RZ ;  /* 0x000000692d2d7210 */ /* 0x000fe20007ffe0ff */
[----:B------:R-:W-:-:S04]  /*52e0*/  IMAD.WIDE.U32 R46, R39, c[0x0][0x2b0], R46 ;  /* 0x0000ac00272e7a25 */ /* 0x000fc800078e002e */
        /* <DEDUP_REMOVED lines=10> */
.L_x_12629:
[----:B---3--:R-:W-:Y:S05]  /*5390*/  BSYNC B0 ;  /* 0x0000000000007941 */ /* 0x008fea0003800000 */
.L_x_12628:
[----:B------:R-:W-:Y:S01]  /*53a0*/  LEA.HI.SX32 R101, R101, R26, 0x1b ;  /* 0x0000001a65657211 */ /* 0x000fe200078fdaff */
[----:B------:R-:W-:Y:S01]  /*53b0*/  BSSY B0, `(.L_x_12630) ;  /* 0x0000008000007945 */ /* 0x000fe20003800000 */
[----:B------:R-:W-:Y:S01]  /*53c0*/  FADD.FTZ R50, R115, R50 ;  /* 0x0000003273327221 */ /* 0x000fe20000010000 */
[C---:B0-----:R-:W-:Y:S01]  /*53d0*/  IADD3 R45, R26.reuse, 0x40, RZ ;  /* 0x000000401a2d7810 */ /* 0x041fe20007ffe0ff */
[----:B------:R-:W-:Y:S01]  /*53e0*/  FADD.FTZ R114, R117, R114 ;  /* 0x0000007275727221 */ /* 0x000fe20000010000 */
[----:B------:R-:W-:Y:S01]  /*53f0*/  IADD3 R47, R26, 0x60, RZ ;  /* 0x000000601a2f7810 */ /* 0x000fe20007ffe0ff */
[----:B------:R-:W0:Y:S01]  /*5400*/  LDS R101, [R101.X4+0x4a0] ;  /* 0x0004a00065657984 */ /* 0x000e220000004800 */
[----:B------:R-:W-:Y:S05]  /*5410*/  @!P1 BRA `(.L_x_12631) ;  /* 0x0000001000009947 */ /* 0x000fea0003800000 */
[----:B0-----:R0:W-:Y:S02]  /*5420*/  RED.E.ADD.F32.FTZ.RN.STRONG.GPU [R48.64+-0x780], R101 ;  /* 0xfff880653000798e */ /* 0x0011e4000c10e786 */
.L_x_12631:
[----:B------:R-:W-:Y:S05]  /*5430*/  BSYNC B0 ;  /* 0x0000000000007941 */ /* 0x000fea0003800000 */
.L_x_12630:
        /* <DEDUP_REMOVED lines=14> */
.L_x_12633:
[----:B------:R-:W-:Y:S05]  /*5520*/  BSYNC B0 ;  /* 0x0000000000007941 */ /* 0x000fea0003800000 */
.L_x_12632:
[----:B------:R-:W2:Y:S01]  /*5530*/  LDS R47, [R47.X4+0x5a0] ;  /* 0x0005a0002f2f7984 */ /* 0x000ea20000004800 */
[----:B------:R-:W-:Y:S01]  /*5540*/  BSSY B0, `(.L_x_12634) ;  /* 0x0000005000007945 */ /* 0x000fe20003800000 */
[----:B-1----:R-:W-:Y:S02]  /*5550*/  IADD3 R45, R26, 0xa0, RZ ;  /* 0x000000a01a2d7810 */ /* 0x002fe40007ffe0ff */
[----:B------:R-:W-:Y:S01]  /*5560*/  LEA.HI.SX32 R69, R69, R26, 0x1b ;  /* 0x0000001a45457211 */ /* 0x000fe200078fdaff */
[----:B------:R-:W-:Y:S05]  /*5570*/  @!P0 BRA `(.L_x_12635) ;  /* 0x0000001000008947 */ /* 0x000fea0003800000 */
[----:B--2---:R1:W-:Y:S02]  /*5580*/  RED.E.ADD.F32.FTZ.RN.STRONG.GPU [R48.64+-0x680], R47 ;  /* 0xfff9802f3000798e */ /* 0x0043e4000c10e786 */
.L_x_12635:
[----:B------:R-:W-:Y:S05]  /*5590*/  BSYNC B0 ;  /* 0x0000000000007941 */ /* 0x000fea0003800000 */
.L_x_12634:
[----:B------:R-:W3:Y:S01]  /*55a0*/  LDS R69, [R69.X4+0x620] ;  /* 0x0006200045457984 */ /* 0x000ee20000004800 */
[----:B------:R-:W-:Y:S01]  /*55b0*/  BSSY B0, `(.L_x_12636) ;  /* 0x0000005000007945 */ /* 0x000fe20003800000 */
[----:B-12---:R-:W-:Y:S02]  /*55c0*/  IADD3 R47, R26, 0xc0, RZ ;  /* 0x000000c01a2f7810 */ /* 0x006fe40007ffe0ff */
[----:B------:R-:W-:Y:S01]  /*55d0*/  LEA.HI.SX32 R45, R45, R26, 0x1b ;  /* 0x0000001a2d2d7211 */ /* 0x000fe200078fdaff */
[----:B------:R-:W-:Y:S05]  /*55e0*/  @!P1 BRA `(.L_x_12637) ;  /* 0x0000001000009947 */ /* 0x000fea0003800000 */
[----:B---3--:R1:W-:Y:S02]  /*55f0*/  RED.E.ADD.F32.FTZ.RN.STRONG.GPU [R48.64+-0x600], R69 ;  /* 0xfffa00453000798e */ /* 0x0083e4000c10e786 */
.L_x_12637:
[----:B------:R-:W-:Y:S05]  /*5600*/  BSYNC B0 ;  /* 0x0000000000007941 */ /* 0x000fea0003800000 */
.L_x_12636:
[----:B------:R-:W2:Y:S01]  /*5610*/  LDS R45, [R45.X4+0x6a0] ;  /* 0x0006a0002d2d7984 */ /* 0x000ea20000004800 */
[----:B------:R-:W-:Y:S01]  /*5620*/  BSSY B0, `(.L_x_12638) ;  /* 0x0000005000007945 */ /* 0x000fe20003800000 */
[----:B-1-3--:R-:W-:-:S02]  /*5630*/  IADD3 R69, R26, 0xe0, RZ ;  /* 0x000000e01a457810 */ /* 0x00afc40007ffe0ff */
[----:B------:R-:W-:Y:S01]  /*5640*/  LEA.HI.SX32 R47, R47, R26, 0x1b ;  /* 0x0000001a2f2f7211 */ /* 0x000fe200078fdaff */
[----:B------:R-:W-:Y:S05]  /*5650*/  @!P2 BRA `(.L_x_12639) ;  /* 0x000000100000a947 */ /* 0x000fea0003800000 */
[----:B--2---:R1:W-:Y:S02]  /*5660*/  RED.E.ADD.F32.FTZ.RN.STRONG.GPU [R48.64+-0x580], R45 ;  /* 0xfffa802d3000798e */ /* 0x0043e4000c10e786 */
.L_x_12639:
[----:B------:R-:W-:Y:S05]  /*5670*/  BSYNC B0 ;  /* 0x0000000000007941 */ /* 0x000fea0003800000 */
.L_x_12638:
[----:B------:R-:W3:Y:S01]  /*5680*/  LDS R47, [R47.X4+0x720] ;  /* 0x000720002f2f7984 */ /* 0x000ee20000004800 */
[----:B------:R-:W-:Y:S01]  /*5690*/  BSSY B0, `(.L_x_12640) ;  /* 0x0000005000007945 */ /* 0x000fe20003800000 */
[----:B-12---:R-:W-:Y:S02]  /*56a0*/  IADD3 R45, R26, 0x100, RZ ;  /* 0x000001001a2d7810 */ /* 0x006fe40007ffe0ff */
[----:B------:R-:W-:Y:S01]  /*56b0*/  LEA.HI.SX32 R69, R69, R26, 0x1b ;  /* 0x0000001a45457211 */ /* 0x000fe200078fdaff */
[----:B------:R-:W-:Y:S05]  /*56c0*/  @!P3 BRA `(.L_x_12641) ;  /* 0x000000100000b947 */ /* 0x000fea0003800000 */
[----:B---3--:R1:W-:Y:S02]  /*56d0*/  RED.E.ADD.F32.FTZ.RN.STRONG.GPU [R48.64+-0x500], R47 ;  /* 0xfffb002f3000798e */ /* 0x0083e4000c10e786 */
.L_x_12641:
[----:B------:R-:W-:Y:S05]  /*56e0*/  BSYNC B0 ;  /* 0x0000000000007941 */ /* 0x000fea0003800000 */
.L_x_12640:
[----:B------:R-:W2:Y:S01]  /*56f0*/  LDS R69, [R69.X4+0x7a0] ;  /* 0x0007a00045457984 */ /* 0x000ea20000004800 */
[----:B------:R-:W-:Y:S01]  /*5700*/  BSSY B0, `(.L_x_12642) ;  /* 0x0000004000007945 */ /* 0x000fe20003800000 */
[----:B------:R-:W-:Y:S01]  /*5710*/  LEA.HI.SX32 R45, R45, R26, 0x1b ;  /* 0x0000001a2d2d7211 */ /* 0x000fe200078fdaff */
[----:B------:R-:W-:Y:S05]  /*5720*/  @!P4 BRA `(.L_x_12643) ;  /* 0x000000100000c947 */ /* 0x000fea0003800000 */
[----:B--2---:R2:W-:Y:S02]  /*5730*/  RED.E.ADD.F32.FTZ.RN.STRONG.GPU [R48.64+-0x480], R69 ;  /* 0xfffb80453000798e */ /* 0x0045e4000c10e786 */
.L_x_12643:
[----:B------:R-:W-:Y:S05]  /*5740*/  BSYNC B0 ;  /* 0x0000000000007941 */ /* 0x000fea0003800000 */
.L_x_12642:
[----:B------:R-:W4:Y:S01]  /*5750*/  LDS R45, [R45.X4+0x820] ;  /* 0x000820002d2d7984 */ /* 0x000f220000004800 */
[----:B------:R-:W-:Y:S01]  /*5760*/  BSSY B0, `(.L_x_12644) ;  /* 0x0000005000007945 */ /* 0x000fe20003800000 */
[----:B-1-3--:R-:W-:-:S02]  /*5770*/  IADD3 R47, R26, 0x120, RZ ;  /* 0x000001201a2f7810 */ /* 0x00afc40007ffe0ff */
[----:B--2---:R-:W-:Y:S01]  /*5780*/  IADD3 R69, R26, 0x140, RZ ;  /* 0x000001401a457810 */ /* 0x004fe20007ffe0ff */
[----:B------:R-:W-:Y:S05]  /*5790*/  @!P5 BRA `(.L_x_12645) ;  /* 0x000000100000d947 */ /* 0x000fea0003800000 */
[----:B----4-:R1:W-:Y:S02]  /*57a0*/  RED.E.ADD.F32.FTZ.RN.STRONG.GPU [R48.64+-0x400], R45 ;  /* 0xfffc002d3000798e */ /* 0x0103e4000c10e786 */
.L_x_12645:
[----:B------:R-:W-:Y:S05]  /*57b0*/  BSYNC B0 ;  /* 0x0000000000007941 */ /* 0x000fea0003800000 */
.L_x_12644:
        /* <DEDUP_REMOVED lines=14> */
.L_x_12647:
[----:B------:R-:W-:Y:S05]  /*58a0*/  BSYNC B0 ;  /* 0x0000000000007941 */ /* 0x000fea0003800000 */
.L_x_12646:
[----:B------:R-:W2:Y:S01]  /*58b0*/  LDS R69, [R69.X4+0x920] ;  /* 0x0009200045457984 */ /* 0x000ea20000004800 */
[----:B------:R-:W-:Y:S01]  /*58c0*/  BSSY B0, `(.L_x_12648) ;  /* 0x0000005000007945 */ /* 0x000fe20003800000 */
[----:B-1----:R-:W-:-:S02]  /*58d0*/  IADD3 R47, R26, 0x180, RZ ;  /* 0x000001801a2f7810 */ /* 0x002fc40007ffe0ff */
[----:B------:R-:W-:Y:S01]  /*58e0*/  LEA.HI.SX32 R45, R45, R26, 0x1b ;  /* 0x0000001a2d2d7211 */ /* 0x000fe200078fdaff */
[----:B------:R-:W-:Y:S05]  /*58f0*/  @!P0 BRA `(.L_x_12649) ;  /* 0x0000001000008947 */ /* 0x000fea0003800000 */
[----:B--2---:R1:W-:Y:S02]  /*5900*/  RED.E.ADD.F32.FTZ.RN.STRONG.GPU [R48.64+-0x300], R69 ;  /* 0xfffd00453000798e */ /* 0x0043e4000c10e786 */
.L_x_12649:
[----:B------:R-:W-:Y:S05]  /*5910*/  BSYNC B0 ;  /* 0x0000000000007941 */ /* 0x000fea0003800000 */
.L_x_12648:
[----:B------:R-:W3:Y:S01]  /*5920*/  LDS R45, [R45.X4+0x9a0] ;  /* 0x0009a0002d2d7984 */ /* 0x000ee20000004800 */
[----:B------:R-:W-:Y:S01]  /*5930*/  BSSY B0, `(.L_x_12650) ;  /* 0x0000005000007945 */ /* 0x000fe20003800000 */
[----:B-12---:R-:W-:Y:S02]  /*5940*/  IADD3 R69, R26, 0x1a0, RZ ;  /* 0x000001a01a457810 */ /* 0x006fe40007ffe0ff */
[----:B------:R-:W-:Y:S01]  /*5950*/  LEA.HI.SX32 R47, R47, R26, 0x1b ;  /* 0x0000001a2f2f7211 */ /* 0x000fe200078fdaff */
[----:B------:R-:W-:Y:S05]  /*5960*/  @!P1 BRA `(.L_x_12651) ;  /* 0x0000001000009947 */ /* 0x000fea0003800000 */
[----:B---3--:R1:W-:Y:S02]  /*5970*/  RED.E.ADD.F32.FTZ.RN.STRONG.GPU [R48.64+-0x280], R45 ;  /* 0xfffd802d3000798e */ /* 0x0083e4000c10e786 */
.L_x_12651:
[----:B------:R-:W-:Y:S05]  /*5980*/  BSYNC B0 ;  /* 0x0000000000007941 */ /* 0x000fea0003800000 */
.L_x_12650:
[----:B------:R-:W2:Y:S01]  /*5990*/  LDS R47, [R47.X4+0xa20] ;  /* 0x000a20002f2f7984 */ /* 0x000ea20000004800 */
[----:B------:R-:W-:Y:S01]  /*59a0*/  BSSY B0, `(.L_x_12652) ;  /* 0x0000005000007945 */ /* 0x000fe20003800000 */
[----:B-1-3--:R-:W-:Y:S02]  /*59b0*/  IADD3 R45, R26, 0x1c0, RZ ;  /* 0x000001c01a2d7810 */ /* 0x00afe40007ffe0ff */
[----:B------:R-:W-:Y:S01]  /*59c0*/  LEA.HI.SX32 R69, R69, R26, 0x1b ;  /* 0x0000001a45457211 */ /* 0x000fe200078fdaff */
[----:B------:R-:W-:Y:S05]  /*59d0*/  @!P2 BRA `(.L_x_12653) ;  /* 0x000000100000a947 */ /* 0x000fea0003800000 */
[----:B--2---:R1:W-:Y:S02]  /*59e0*/  RED.E.ADD.F32.FTZ.RN.STRONG.GPU [R48.64+-0x200], R47 ;  /* 0xfffe002f3000798e */ /* 0x0043e4000c10e786 */
.L_x_12653:
[----:B------:R-:W-:Y:S05]  /*59f0*/  BSYNC B0 ;  /* 0x0000000000007941 */ /* 0x000fea0003800000 */
.L_x_12652:
[----:B------:R-:W3:Y:S01]  /*5a00*/  LDS R69, [R69.X4+0xaa0] ;  /* 0x000aa00045457984 */ /* 0x000ee20000004800 */
[----:B------:R-:W-:Y:S01]  /*5a10*/  BSSY B0, `(.L_x_12654) ;  /* 0x0000005000007945 */ /* 0x000fe20003800000 */
[----:B-12---:R-:W-:-:S02]  /*5a20*/  IADD3 R47, R26, 0x1e0, RZ ;  /* 0x000001e01a2f7810 */ /* 0x006fc40007ffe0ff */
[----:B------:R-:W-:Y:S01]  /*5a30*/  LEA.HI.SX32 R45, R45, R26, 0x1b ;  /* 0x0000001a2d2d7211 */ /* 0x000fe200078fdaff */
[----:B------:R-:W-:Y:S05]  /*5a40*/  @!P3 BRA `(.L_x_12655) ;  /* 0x000000100000b947 */ /* 0x000fea0003800000 */
[----:B---3--:R1:W-:Y:S02]  /*5a50*/  RED.E.ADD.F32.FTZ.RN.STRONG.GPU [R48.64+-0x180], R69 ;  /* 0xfffe80453000798e */ /* 0x0083e4000c10e786 */
.L_x_12655:
[----:B------:R-:W-:Y:S05]  /*5a60*/  BSYNC B0 ;  /* 0x0000000000007941 */ /* 0x000fea0003800000 */
.L_x_12654:
[----:B------:R-:W2:Y:S01]  /*5a70*/  LDS R45, [R45.X4+0xb20] ;  /* 0x000b20002d2d7984 */ /* 0x000ea20000004800 */
[----:B------:R-:W-:Y:S01]  /*5a80*/  BSSY B0, `(.L_x_12656) ;  /* 0x0000004000007945 */ /* 0x000fe20003800000 */
[----:B------:R-:W-:Y:S01]  /*5a90*/  LEA.HI.SX32 R47, R47, R26, 0x1b ;  /* 0x0000001a2f2f7211 */ /* 0x000fe200078fdaff */
[----:B------:R-:W-:Y:S05]  /*5aa0*/  @!P4 BRA `(.L_x_12657) ;  /* 0x000000100000c947 */ /* 0x000fea0003800000 */
[----:B--2---:R2:W-:Y:S02]  /*5ab0*/  RED.E.ADD.F32.FTZ.RN.STRONG.GPU [R48.64+-0x100], R45 ;  /* 0xffff002d3000798e */ /* 0x0045e4000c10e786 */
.L_x_12657:
[----:B------:R-:W-:Y:S05]  /*5ac0*/  BSYNC B0 ;  /* 0x0000000000007941 */ /* 0x000fea0003800000 */
.L_x_12656:
[----:B------:R-:W4:Y:S01]  /*5ad0*/  LDS R47, [R47.X4+0xba0] ;  /* 0x000ba0002f2f7984 */ /* 0x000f220000004800 */
[----:B------:R-:W-:Y:S01]  /*5ae0*/  BSSY B0, `(.L_x_12658) ;  /* 0x0000003000007945 */ /* 0x000fe20003800000 */
[----:B------:R-:W-:Y:S05]  /*5af0*/  @!P5 BRA `(.L_x_12659) ;  /* 0x000000100000d947 */ /* 0x000fea0003800000 */
[----:B----4-:R4:W-:Y:S02]  /*5b00*/  RED.E.ADD.F32.FTZ.RN.STRONG.GPU [R48.64+-0x80], R47 ;  /* 0xffff802f3000798e */ /* 0x0109e4000c10e786 */
.L_x_12659:
[----:B------:R-:W-:Y:S05]  /*5b10*/  BSYNC B0 ;  /* 0x0000000000007941 */ /* 0x000fea0003800000 */
.L_x_12658:
        /* <DEDUP_REMOVED lines=10> */
[----:B------:R-:W-:Y:S01]  /*5bc0*/  FMUL.FTZ R83, R83, R149 ;  /* 0x0000009553537220 */ /* 0x000fe20000410000 */
[----:B------:R-:W-:Y:S01]  /*5bd0*/  ISETP.NE.AND P1, PT, R25, RZ, PT ;  /* 0x000000ff1900720c */ /* 0x000fe20003f25270 */
[----:B------:R-:W3:Y:S01]  /*5be0*/  SHFL.DOWN PT, R49, R50, 0x1, 0x1f ;  /* 0x08201f0032317f89 */ /* 0x000ee200000e0000 */
[----:B------:R-:W-:Y:S01]  /*5bf0*/  ISETP.NE.AND P2, PT, R26, RZ, PT ;  /* 0x000000ff1a00720c */ /* 0x000fe20003f45270 */
[----:B------:R-:W-:Y:S01]  /*5c00*/  BSSY B0, `(.L_x_12660) ;  /* 0x000008b000007945 */ /* 0x000fe20003800000 */
[----:B0-----:R-:W-:-:S02]  /*5c10*/  @!P0 FADD.FTZ R45, R45, R48 ;  /* 0x000000302d2d8221 */ /* 0x001fc40000010000 */
[----:B-1----:R-:W-:Y:S02]  /*5c20*/  @!P0 FADD.FTZ R46, R46, R69 ;  /* 0x000000452e2e8221 */ /* 0x002fe40000010000 */
[----:B--2---:R-:W-:-:S03]  /*5c30*/  @!P0 FADD.FTZ R47, R47, R68 ;  /* 0x000000442f2f8221 */ /* 0x004fc60000010000 */
[----:B------:R-:W0:Y:S01]  /*5c40*/  SHFL.DOWN PT, R69, R46, 0x2, 0x1f ;  /* 0x08401f002e457f89 */ /* 0x000e2200000e0000 */
[----:B---3--:R-:W-:-:S03]  /*5c50*/  @!P0 FADD.FTZ R44, R44, R49 ;  /* 0x000000312c2c8221 */ /* 0x008fc60000010000 */
[----:B------:R-:W1:Y:S01]  /*5c60*/  SHFL.DOWN PT, R68, R45, 0x2, 0x1f ;  /* 0x08401f002d447f89 */ /* 0x000e6200000e0000 */
[----:B------:R-:W-:Y:S01]  /*5c70*/  ISETP.GT.AND P0, PT, R25, 0x1d, PT ;  /* 0x0000001d1900780c */ /* 0x000fe20003f04270 */
[----:B------:R-:W-:Y:S02]  /*5c80*/  FMUL.FTZ R49, R85, R144 ;  /* 0x0000009055317220 */ /* 0x000fe40000410000 */
[----:B------:R-:W2:Y:S02]  /*5c90*/  SHFL.DOWN PT, R50, R47, 0x2, 0x1f ;  /* 0x08401f002f327f89 */ /* 0x000ea400000e0000 */
[-C--:B------:R-:W-:Y:S02]  /*5ca0*/  FFMA.FTZ R48, R84, R136.reuse, -R49 ;  /* 0x0000008854307223 */ /* 0x080fe40000010831 */
[----:B------:R-:W3:Y:S01]  /*5cb0*/  SHFL.DOWN PT, R101, R44, 0x2, 0x1f ;  /* 0x08401f002c657f89 */ /* 0x000ee200000e0000 */
[----:B------:R-:W-:Y:S02]  /*5cc0*/  FMUL.FTZ R49, R122, R136 ;  /* 0x000000887a317220 */ /* 0x000fe40000410000 */
[----:B------:R-:W-:-:S02]  /*5cd0*/  FMUL.FTZ R127, R127, R48 ;  /* 0x000000307f7f7220 */ /* 0x000fc40000410000 */
[----:B------:R-:W-:-:S04]  /*5ce0*/  FMUL.FTZ R48, R85, R98 ;  /* 0x0000006255307220 */ /* 0x000fc80000410000 */
[----:B------:R-:W-:Y:S02]  /*5cf0*/  FFMA.FTZ R48, R84, R99, -R48 ;  /* 0x0000006354307223 */ /* 0x000fe40000010830 */
[----:B0-----:R-:W-:Y:S02]  /*5d00*/  @!P0 FADD.FTZ R46, R46, R69 ;  /* 0x000000452e2e8221 */ /* 0x001fe40000010000 */
[----:B------:R-:W-:Y:S02]  /*5d10*/  FMUL.FTZ R69, R85, R136 ;  /* 0x0000008855457220 */ /* 0x000fe40000410000 */
        /* <DEDUP_REMOVED lines=20> */
[----:B0-----:R-:W-:-:S02]  /*5e60*/  @!P0 FADD.FTZ R45, R45, R68 ;  /* 0x000000442d2d8221 */ /* 0x001fc40000010000 */
[----:B------:R-:W-:Y:S02]  /*5e70*/  @!P0 FADD.FTZ R46, R46, R103 ;  /* 0x000000672e2e8221 */ /* 0x000fe40000010000 */
[----:B-1----:R-:W-:Y:S02]  /*5e80*/  @!P0 FADD.FTZ R47, R47, R96 ;  /* 0x000000602f2f8221 */ /* 0x002fe40000010000 */
[----:B------:R-:W-:Y:S01]  /*5e90*/  FFMA.FTZ R50, R120, R69, R50 ;  /* 0x0000004578327223 */ /* 0x000fe20000010032 */
[----:B------:R-:W0:Y:S01]  /*5ea0*/  SHFL.DOWN PT, R96, R45, 0x8, 0x1f ;  /* 0x09001f002d607f89 */ /* 0x000e2200000e0000 */
[----:B--2---:R-:W-:Y:S01]  /*5eb0*/  @!P0 FADD.FTZ R44, R44, R101 ;  /* 0x000000652c2c8221 */ /* 0x004fe20000010000 */
[----:B------:R-:W-:Y:S01]  /*5ec0*/  ISETP.GT.AND P0, PT, R25, 0x17, PT ;  /* 0x000000171900780c */ /* 0x000fe20003f04270 */
[----:B------:R-:W-:Y:S01]  /*5ed0*/  FFMA.FTZ R0, R69, R61, R0 ;  /* 0x0000003d45007223 */ /* 0x000fe20000010000 */
[----:B------:R-:W1:Y:S01]  /*5ee0*/  SHFL.DOWN PT, R101, R46, 0x8, 0x1f ;  /* 0x09001f002e657f89 */ /* 0x000e6200000e0000 */
[----:B------:R-:W-:-:S02]  /*5ef0*/  FFMA.FTZ R69, R108, R124, R49 ;  /* 0x0000007c6c457223 */ /* 0x000fc40000010031 */
[----:B------:R-:W-:Y:S01]  /*5f00*/  FFMA.FTZ R3, R98, R60, R3 ;  /* 0x0000003c62037223 */ /* 0x000fe20000010003 */
[----:B------:R-:W-:Y:S01]  /*5f10*/  SHFL.DOWN PT, R99, R44, 0x8, 0x1f ;  /* 0x09001f002c637f89 */ /* 0x000fe200000e0000 */
[----:B------:R-:W-:Y:S02]  /*5f20*/  FFMA.FTZ R49, R84, R125, -R48 ;  /* 0x0000007d54317223 */ /* 0x000fe40000010830 */
[C---:B------:R-:W-:Y:S01]  /*5f30*/  FMUL.FTZ R48, R85.reuse, R135 ;  /* 0x0000008755307220 */ /* 0x040fe20000410000 */
[----:B------:R-:W2:Y:S01]  /*5f40*/  SHFL.DOWN PT, R98, R47, 0x8, 0x1f ;  /* 0x09001f002f627f89 */ /* 0x000ea200000e0000 */
[----:B------:R-:W-:Y:S02]  /*5f50*/  FMUL.FTZ R134, R134, R49 ;  /* 0x0000003186867220 */ /* 0x000fe40000410000 */
[-C--:B------:R-:W-:Y:S02]  /*5f60*/  FFMA.FTZ R49, R84, R51.reuse, -R48 ;  /* 0x0000003354317223 */ /* 0x080fe40000010830 */
[----:B------:R-:W-:-:S02]  /*5f70*/  FMUL.FTZ R48, R85, R51 ;  /* 0x0000003355307220 */ /* 0x000fc40000410000 */
[----:B------:R-:W-:Y:S02]  /*5f80*/  FMUL.FTZ R49, R132, R49 ;  /* 0x0000003184317220 */ /* 0x000fe40000410000 */
[C---:B------:R-:W-:Y:S02]  /*5f90*/  FFMA.FTZ R68, R84.reuse, R135, R48 ;  /* 0x0000008754447223 */ /* 0x040fe40000010030 */
[----:B------:R-:W-:Y:S02]  /*5fa0*/  FMUL.FTZ R48, R85, R139 ;  /* 0x0000008b55307220 */ /* 0x000fe40000410000 */
[----:B------:R-:W-:Y:S02]  /*5fb0*/  FFMA.FTZ R68, R131, R68, R49 ;  /* 0x0000004483447223 */ /* 0x000fe40000010031 */
[-C--:B------:R-:W-:Y:S02]  /*5fc0*/  FFMA.FTZ R49, R84, R137.reuse, -R48 ;  /* 0x0000008954317223 */ /* 0x080fe40000010830 */
[----:B------:R-:W-:-:S02]  /*5fd0*/  FMUL.FTZ R137, R85, R137 ;  /* 0x0000008955897220 */ /* 0x000fc40000410000 */
[----:B------:R-:W-:Y:S02]  /*5fe0*/  FMUL.FTZ R125, R85, R125 ;  /* 0x0000007d557d7220 */ /* 0x000fe40000410000 */
[----:B------:R-:W-:Y:S02]  /*5ff0*/  FADD.FTZ R17, R50, R17 ;  /* 0x0000001132117221 */ /* 0x000fe40000010000 */
[----:B------:R-:W-:Y:S02]  /*6000*/  FMUL.FTZ R49, R130, R49 ;  /* 0x0000003182317220 */ /* 0x000fe40000410000 */
[C---:B------:R-:W-:Y:S02]  /*6010*/  FFMA.FTZ R48, R84.reuse, R139, R137 ;  /* 0x0000008b54307223 */ /* 0x040fe40000010089 */
[----:B------:R-:W-:Y:S02]  /*6020*/  FFMA.FTZ R124, R84, R124, R125 ;  /* 0x0000007c547c7223 */ /* 0x000fe4000001007d */
[----:B------:R-:W-:-:S02]  /*6030*/  FMUL.FTZ R50, R109, R51 ;  /* 0x000000336d327220 */ /* 0x000fc40000410000 */
[----:B------:R-:W-:Y:S02]  /*6040*/  FFMA.FTZ R139, R86, R139, R90 ;  /* 0x0000008b568b7223 */ /* 0x000fe4000001005a */
[----:B------:R-:W-:Y:S02]  /*6050*/  FFMA.FTZ R48, R129, R48, R49 ;  /* 0x0000003081307223 */ /* 0x000fe40000010031 */
[----:B------:R-:W-:Y:S02]  /*6060*/  FFMA.FTZ R124, R133, R124, R134 ;  /* 0x0000007c857c7223 */ /* 0x000fe40000010086 */
[----:B------:R-:W-:Y:S02]  /*6070*/  FFMA.FTZ R50, R97, R135, R50 ;  /* 0x0000008761327223 */ /* 0x000fe40000010032 */
[----:B0-----:R-:W-:Y:S02]  /*6080*/  @!P0 FADD.FTZ R45, R45, R96 ;  /* 0x000000602d2d8221 */ /* 0x001fe40000010000 */
[----:B-1----:R-:W-:-:S02]  /*6090*/  @!P0 FADD.FTZ R46, R46, R101 ;  /* 0x000000652e2e8221 */ /* 0x002fc40000010000 */
[----:B--2---:R-:W-:Y:S02]  /*60a0*/  @!P0 FADD.FTZ R47, R47, R98 ;  /* 0x000000622f2f8221 */ /* 0x004fe40000010000 */
[----:B------:R-:W-:Y:S01]  /*60b0*/  @!P0 FADD.FTZ R44, R44, R99 ;  /* 0x000000632c2c8221 */ /* 0x000fe20000010000 */
[----:B------:R-:W-:Y:S01]  /*60c0*/  ISETP.GT.AND P0, PT, R25, 0xf, PT ;  /* 0x0000000f1900780c */ /* 0x000fe20003f04270 */
[----:B------:R-:W-:Y:S01]  /*60d0*/  FFMA.FTZ R88, R88, R139, R48 ;  /* 0x0000008b58587223 */ /* 0x000fe20000010030 */
[----:B------:R-:W-:Y:S01]  /*60e0*/  SHFL.DOWN PT, R96, R47, 0x10, 0x1f ;  /* 0x0a001f002f607f89 */ /* 0x000fe200000e0000 */
[----:B------:R-:W-:Y:S02]  /*60f0*/  FFMA.FTZ R2, R69, R63, R2 ;  /* 0x0000003f45027223 */ /* 0x000fe40000010002 */
[----:B------:R-:W-:Y:S01]  /*6100*/  FFMA.FTZ R124, R110, R69, R124 ;  /* 0x000000456e7c7223 */ /* 0x000fe2000001007c */
[----:B------:R-:W-:Y:S01]  /*6110*/  SHFL.DOWN PT, R51, R44, 0x10, 0x1f ;  /* 0x0a001f002c337f89 */ /* 0x000fe200000e0000 */
[----:B------:R-:W-:-:S02]  /*6120*/  FFMA.FTZ R107, R107, R50, R68 ;  /* 0x000000326b6b7223 */ /* 0x000fc40000010044 */
[C---:B------:R-:W-:Y:S01]  /*6130*/  FMUL.FTZ R48, R85.reuse, R142 ;  /* 0x0000008e55307220 */ /* 0x040fe20000410000 */
[----:B------:R-:W0:Y:S01]  /*6140*/  SHFL.DOWN PT, R68, R45, 0x10, 0x1f ;  /* 0x0a001f002d447f89 */ /* 0x000e2200000e0000 */
[CC--:B------:R-:W-:Y:S02]  /*6150*/  FMUL.FTZ R49, R85.reuse, R143.reuse ;  /* 0x0000008f55317220 */ /* 0x0c0fe40000410000 */
[C---:B------:R-:W-:Y:S01]  /*6160*/  FFMA.FTZ R143, R84.reuse, R143, -R48 ;  /* 0x0000008f548f7223 */ /* 0x040fe20000010830 */
[----:B------:R-:W1:Y:S01]  /*6170*/  SHFL.DOWN PT, R69, R46, 0x10, 0x1f ;  /* 0x0a001f002e457f89 */ /* 0x000e6200000e0000 */
[----:B------:R-:W-:Y:S02]  /*6180*/  FMUL.FTZ R48, R85, R138 ;  /* 0x0000008a55307220 */ /* 0x000fe40000410000 */
[C---:B------:R-:W-:Y:S02]  /*6190*/  FFMA.FTZ R49, R84.reuse, R142, R49 ;  /* 0x0000008e54317223 */ /* 0x040fe40000010031 */
[----:B------:R-:W-:-:S02]  /*61a0*/  FFMA.FTZ R48, R84, R141, -R48 ;  /* 0x0000008d54307223 */ /* 0x000fc40000010830 */
[----:B------:R-:W-:Y:S02]  /*61b0*/  FMUL.FTZ R143, R128, R143 ;  /* 0x0000008f808f7220 */ /* 0x000fe40000410000 */
[----:B------:R-:W-:Y:S02]  /*61c0*/  FMUL.FTZ R95, R95, R48 ;  /* 0x000000305f5f7220 */ /* 0x000fe40000410000 */
[C---:B------:R-:W-:Y:S02]  /*61d0*/  FMUL.FTZ R48, R85.reuse, R148 ;  /* 0x0000009455307220 */ /* 0x040fe40000410000 */
[----:B------:R-:W-:Y:S02]  /*61e0*/  FFMA.FTZ R143, R126, R49, R143 ;  /* 0x000000317e8f7223 */ /* 0x000fe4000001008f */
[-C--:B------:R-:W-:Y:S02]  /*61f0*/  FMUL.FTZ R49, R82, R141.reuse ;  /* 0x0000008d52317220 */ /* 0x080fe40000410000 */
[----:B------:R-:W-:-:S02]  /*6200*/  FMUL.FTZ R141, R85, R141 ;  /* 0x0000008d558d7220 */ /* 0x000fc40000410000 */
[-C--:B------:R-:W-:Y:S02]  /*6210*/  FMUL.FTZ R85, R85, R149.reuse ;  /* 0x0000009555557220 */ /* 0x080fe40000410000 */
[C---:B------:R-:W-:Y:S02]  /*6220*/  FFMA.FTZ R48, R84.reuse, R149, -R48 ;  /* 0x0000009554307223 */ /* 0x040fe40000010830 */
[C---:B------:R-:W-:Y:S02]  /*6230*/  FFMA.FTZ R141, R84.reuse, R138, R141 ;  /* 0x0000008a548d7223 */ /* 0x040fe4000001008d */
[----:B------:R-:W-:Y:S02]  /*6240*/  FFMA.FTZ R85, R84, R148, R85 ;  /* 0x0000009454557223 */ /* 0x000fe40000010055 */
[----:B------:R-:W-:Y:S02]  /*6250*/  FMUL.FTZ R48, R93, R48 ;  /* 0x000000305d307220 */ /* 0x000fe40000410000 */
[----:B------:R-:W-:-:S02]  /*6260*/  FFMA.FTZ R5, R50, R62, R5 ;  /* 0x0000003e32057223 */ /* 0x000fc40000010005 */
[----:B0-----:R-:W-:Y:S02]  /*6270*/  @!P0 FADD.FTZ R45, R45, R68 ;  /* 0x000000442d2d8221 */ /* 0x001fe40000010000 */
        /* <DEDUP_REMOVED lines=15> */
[----:B------:R-:W-:Y:S02]  /*6370*/  FFMA.FTZ R4, R139, R65, R4 ;  /* 0x000000418b047223 */ /* 0x000fe40000010004 */
        /* <DEDUP_REMOVED lines=19> */
.L_x_12661:
[----:B0-----:R-:W-:Y:S05]  /*64b0*/  BSYNC B0 ;  /* 0x0000000000007941 */ /* 0x001fea0003800000 */
.L_x_12660:
[----:B------:R-:W-:Y:S02]  /*64c0*/  IADD3 R39, R39, 0x1, RZ ;  /* 0x0000000127277810 */ /* 0x000fe40007ffe0ff */
[----:B------:R-:W-:-:S02]  /*64d0*/  IADD3 R38, P1, R38, 0x1, RZ ;  /* 0x0000000126267810 */ /* 0x000fc40007f3e0ff */
[----:B------:R-:W-:Y:S02]  /*64e0*/  ISETP.GE.AND P0, PT, R39, c[0x0][0x16c], PT ;  /* 0x00005b0027007a0c */ /* 0x000fe40003f06270 */
[----:B------:R-:W-:-:S11]  /*64f0*/  IADD3.X R37, RZ, R37, RZ, P1, !PT ;  /* 0x00000025ff257210 */ /* 0x000fd60000ffe4ff */
[----:B------:R-:W-:Y:S01]  /*6500*/  @P0 CALL.REL.NOINC `(.L_x_12615) ;  /* 0x0000001000000944 */ /* 0x000fe20003c00000 */
[----:B------:R-:W-:Y:S05]  /*6510*/  BRA `(.L_x_12662) ;  /* 0xffffb97000007947 */ /* 0x000fea000383ffff */
.L_x_12615:
        /* <DEDUP_REMOVED lines=30> */
[----:B------:R-:W1:Y:S01]  /*6700*/  @!P0 MUFU.RCP R48, R39 ;  /* 0x0000002700308308 */ /* 0x000e620000001000 */
        /* <DEDUP_REMOVED lines=11> */
[----:B-1----:R-:W-:Y:S01]  /*67c0*/  @!P0 FMUL.FTZ R11, R11, R48 ;  /* 0x000000300b0b8220 */ /* 0x002fe20000410000 */
[----:B------:R-:W-:Y:S01]  /*67d0*/  FSETP.GTU.FTZ.AND P5, PT, R42, 20, PT ;  /* 0x41a000002a00780b */ /* 0x000fe20003fbc000 */
[----:B------:R-:W-:Y:S01]  /*67e0*/  FADD.FTZ R47, R38, R33 ;  /* 0x00000021262f7221 */ /* 0x000fe20000010000 */
[----:B0-----:R-:W-:Y:S01]  /*67f0*/  F2FP.BF16.PACK_AB R40, R6, R9 ;  /* 0x000000090628723e */ /* 0x001fe200000010ff */
[----:B------:R-:W0:Y:S03]  /*6800*/  @!P1 MUFU.EX2 R37, R37 ;  /* 0x0000002500259308 */ /* 0x000e260000000800 */
[----:B------:R-:W-:Y:S01]  /*6810*/  FSETP.GTU.FTZ.AND P6, PT, R47, 20, PT ;  /* 0x41a000002f00780b */ /* 0x000fe20003fdc000 */
[----:B------:R-:W-:Y:S01]  /*6820*/  @!P3 FMUL.FTZ R38, R43, -1.4426950216293334961 ;  /* 0xbfb8aa3b2b26b820 */ /* 0x000fe20000410000 */
[----:B------:R-:W-:Y:S01]  /*6830*/  F2FP.BF16.PACK_AB R43, R0, R3 ;  /* 0x00000003002b723e */ /* 0x000fe200000010ff */
[----:B------:R-:W-:-:S02]  /*6840*/  IMAD R3, R31, c[0x0][0x2d8], RZ ;  /* 0x0000b6001f037a24 */ /* 0x000fc400078e02ff */
[----:B------:R-:W-:Y:S02]  /*6850*/  @!P4 FMUL.FTZ R41, R46, -1.4426950216293334961 ;  /* 0xbfb8aa3b2e29c820 */ /* 0x000fe40000410000 */
[----:B------:R-:W1:Y:S01]  /*6860*/  @!P3 MUFU.EX2 R38, R38 ;  /* 0x000000260026b308 */ /* 0x000e620000000800 */
[----:B------:R-:W-:Y:S01]  /*6870*/  @!P5 FMUL.FTZ R46, R42, -1.4426950216293334961 ;  /* 0xbfb8aa3b2a2ed820 */ /* 0x000fe20000410000 */
[----:B------:R-:W-:Y:S01]  /*6880*/  F2FP.BF16.PACK_AB R42, R2, R5 ;  /* 0x00000005022a723e */ /* 0x000fe200000010ff */
[----:B------:R-:W-:Y:S02]  /*6890*/  IMAD R51, R32, c[0x0][0x2dc], R3 ;  /* 0x0000b70020337a24 */ /* 0x000fe400078e0203 */
[----:B---3--:R-:W-:Y:S02]  /*68a0*/  @!P2 FADD.FTZ R44, R44, 1 ;  /* 0x3f8000002c2ca421 */ /* 0x008fe40000010000 */
[----:B------:R-:W-:Y:S01]  /*68b0*/  @!P6 FMUL.FTZ R47, R47, -1.4426950216293334961 ;  /* 0xbfb8aa3b2f2fe820 */ /* 0x000fe20000410000 */
[----:B------:R2:W3:Y:S01]  /*68c0*/  @!P4 MUFU.EX2 R45, R41 ;  /* 0x00000029002dc308 */ /* 0x0004e20000000800 */
[----:B0-----:R-:W-:-:S02]  /*68d0*/  @!P1 FADD.FTZ R37, R37, 1 ;  /* 0x3f80000025259421 */ /* 0x001fc40000010000 */
[----:B-1----:R-:W-:Y:S01]  /*68e0*/  @!P3 FADD.FTZ R0, R38, 1 ;  /* 0x3f8000002600b421 */ /* 0x002fe20000010000 */
[----:B--2---:R-:W-:-:S04]  /*68f0*/  F2FP.BF16.PACK_AB R41, R4, R7 ;  /* 0x000000070429723e */ /* 0x004fc800000010ff */
[----:B------:R-:W0:Y:S01]  /*6900*/  @!P5 MUFU.EX2 R46, R46 ;  /* 0x0000002e002ed308 */ /* 0x000e220000000800 */
[----:B------:R-:W-:Y:S01]  /*6910*/  SHF.L.U32 R38, R52, 0x8, RZ ;  /* 0x0000000834267819 */ /* 0x000fe200000006ff */
[----:B------:R1:W-:Y:S01]  /*6920*/  STS.128 [R25.X16], R40 ;  /* 0x0000002819007388 */ /* 0x0003e2000000cc00 */
[----:B------:R-:W-:-:S06]  /*6930*/  NOP ;  /* 0x0000000000007918 */ /* 0x000fcc0000000000 */
[----:B------:R-:W2:Y:S01]  /*6940*/  LDS.128 R4, [R25.X16] ;  /* 0x0000000019047984 */ /* 0x000ea2000000cc00 */
[--C-:B------:R-:W-:Y:S01]  /*6950*/  SHF.R.S32.HI R39, RZ, 0x1f, R38.reuse ;  /* 0x0000001fff277819 */ /* 0x100fe20000011426 */
[----:B------:R-:W4:Y:S01]  /*6960*/  @!P6 MUFU.EX2 R47, R47 ;  /* 0x0000002f002fe308 */ /* 0x000f220000000800 */
[----:B---3--:R-:W-:Y:S02]  /*6970*/  @!P4 FADD.FTZ R45, R45, 1 ;  /* 0x3f8000002d2dc421 */ /* 0x008fe40000010000 */
[----:B0-----:R-:W-:Y:S02]  /*6980*/  @!P5 FADD.FTZ R46, R46, 1 ;  /* 0x3f8000002e2ed421 */ /* 0x001fe40000010000 */
[----:B------:R-:W-:-:S03]  /*6990*/  IMAD.WIDE.U32 R2, R32, c[0x0][0x2d8], R38 ;  /* 0x0000b60020027a25 */ /* 0x000fc600078e0026 */
[----:B------:R-:W0:Y:S01]  /*69a0*/  @!P3 MUFU.RCP R9, R0 ;  /* 0x000000000009b308 */ /* 0x000e220000001000 */
[----:B-1----:R-:W-:Y:S01]  /*69b0*/  IMAD R41, R35, c[0x0][0x2e0], RZ ;  /* 0x0000b80023297a24 */ /* 0x002fe200078e02ff */
[----:B------:R-:W-:Y:S01]  /*69c0*/  IADD3 R3, R3, R51, RZ ;  /* 0x0000003303037210 */ /* 0x000fe20007ffe0ff */
[----:B------:R-:W-:-:S04]  /*69d0*/  IMAD.WIDE.U32 R38, R32, c[0x0][0x2f8], R38 ;  /* 0x0000be0020267a25 */ /* 0x000fc800078e0026 */
[C---:B------:R-:W-:Y:S01]  /*69e0*/  IMAD R41, R36.reuse, c[0x0][0x2e4], R41 ;  /* 0x0000b90024297a24 */ /* 0x040fe200078e0229 */
[----:B------:R-:W1:Y:S01]  /*69f0*/  @!P1 MUFU.RCP R37, R37 ;  /* 0x0000002500259308 */ /* 0x000e620000001000 */
[----:B------:R-:W-:-:S04]  /*6a00*/  IMAD.WIDE.U32 R2, R36, c[0x0][0x2e0], R2 ;  /* 0x0000b80024027a25 */ /* 0x000fc800078e0002 */
[----:B----4-:R-:W-:Y:S01]  /*6a10*/  @!P6 FADD.FTZ R47, R47, 1 ;  /* 0x3f8000002f2fe421 */ /* 0x010fe20000010000 */
[----:B------:R-:W-:Y:S02]  /*6a20*/  IADD3 R3, R3, R41, RZ ;  /* 0x0000002903037210 */ /* 0x000fe40007ffe0ff */
[----:B------:R-:W-:Y:S01]  /*6a30*/  LEA R40, P0, R2, c[0x0][0x330], 0x1 ;  /* 0x0000cc0002287a11 */ /* 0x000fe200078008ff */
[----:B------:R-:W3:Y:S01]  /*6a40*/  @!P4 MUFU.RCP R50, R45 ;  /* 0x0000002d0032c308 */ /* 0x000ee20000001000 */
[----:B0-----:R-:W-:Y:S01]  /*6a50*/  @!P3 FMUL.FTZ R12, R12, R9 ;  /* 0x000000090c0cb220 */ /* 0x001fe20000410000 */
[----:B------:R-:W-:Y:S01]  /*6a60*/  IADD3 R24, P3, R24, -0x200, RZ ;  /* 0xfffffe0018187810 */ /* 0x000fe20007f7e0ff */
[----:B------:R-:W-:Y:S01]  /*6a70*/  IMAD R9, R31, c[0x0][0x2f8], RZ ;  /* 0x0000be001f097a24 */ /* 0x000fe200078e02ff */
[----:B------:R-:W-:Y:S02]  /*6a80*/  LEA.HI.X R41, R2, c[0x0][0x334], R3, 0x1, P0 ;  /* 0x0000cd0002297a11 */ /* 0x000fe400000f0c03 */
[----:B------:R-:W-:Y:S01]  /*6a90*/  IADD3.X R23, R23, -0x1, RZ, P3, !PT ;  /* 0xffffffff17177810 */ /* 0x000fe20001ffe4ff */
[----:B-1----:R-:W-:Y:S01]  /*6aa0*/  @!P1 FMUL.FTZ R10, R10, R37 ;  /* 0x000000250a0a9220 */ /* 0x002fe20000410000 */
[----:B------:R0:W1:Y:S01]  /*6ab0*/  @!P5 MUFU.RCP R49, R46 ;  /* 0x0000002e0031d308 */ /* 0x0000620000001000 */
[----:B------:R-:W-:Y:S01]  /*6ac0*/  IMAD.WIDE R2, R26, 0x10, R40 ;  /* 0x000000101a027825 */ /* 0x000fe200078e0228 */
[----:B------:R-:W-:-:S03]  /*6ad0*/  IADD3 R72, P1, R72, -0x200, RZ ;  /* 0xfffffe0048487810 */ /* 0x000fc60007f3e0ff */
[----:B------:R-:W-:Y:S01]  /*6ae0*/  IMAD R9, R32, c[0x0][0x2fc], R9 ;  /* 0x0000bf0020097a24 */ /* 0x000fe200078e0209 */
[----:B--2---:R2:W-:Y:S01]  /*6af0*/  STG.E.128 [R2.64], R4 ;  /* 0x0000000402007986 */ /* 0x0045e2000c101d06 */
[----:B------:R-:W-:Y:S01]  /*6b00*/  IMAD R37, R35, c[0x0][0x300], RZ ;  /* 0x0000c00023257a24 */ /* 0x000fe200078e02ff */
[----:B------:R-:W4:Y:S01]  /*6b10*/  @!P6 MUFU.RCP R0, R47 ;  /* 0x0000002f0000e308 */ /* 0x000f220000001000 */
[----:B---3--:R-:W-:Y:S01]  /*6b20*/  @!P4 FMUL.FTZ R15, R15, R50 ;  /* 0x000000320f0fc220 */ /* 0x008fe20000410000 */
[----:B------:R-:W-:Y:S01]  /*6b30*/  IADD3 R39, R39, R9, RZ ;  /* 0x0000000927277210 */ /* 0x000fe20007ffe0ff */
[----:B------:R-:W-:Y:S01]  /*6b40*/  IMAD R37, R36, c[0x0][0x304], R37 ;  /* 0x0000c10024257a24 */ /* 0x000fe200078e0225 */
[----:B------:R-:W-:Y:S02]  /*6b50*/  IADD3.X R73, R73, -0x1, RZ, P1, !PT ;  /* 0xffffffff49497810 */ /* 0x000fe40000ffe4ff */
[----:B0-----:R-:W-:Y:S02]  /*6b60*/  F2FP.BF16.PACK_AB R46, R15, R12 ;  /* 0x0000000c0f2e723e */ /* 0x001fe400000010ff */
[----:B------:R-:W0:Y:S01]  /*6b70*/  @!P2 MUFU.RCP R44, R44 ;  /* 0x0000002c002ca308 */ /* 0x000e220000001000 */
[----:B-1----:R-:W-:Y:S01]  /*6b80*/  @!P5 FMUL.FTZ R14, R14, R49 ;  /* 0x000000310e0ed220 */ /* 0x002fe20000410000 */
[----:B------:R-:W-:Y:S01]  /*6b90*/  BAR.SYNC.DEFER_BLOCKING 0x0 ;  /* 0x0000000000007b1d */ /* 0x000fe20000010000 */
[----:B------:R-:W-:-:S04]  /*6ba0*/  IADD3 R20, P1, R20, -0x400, RZ ;  /* 0xfffffc0014147810 */ /* 0x000fc80007f3e0ff */
[----:B------:R-:W-:Y:S01]  /*6bb0*/  IADD3.X R19, R19, -0x1, RZ, P1, !PT ;  /* 0xffffffff13137810 */ /* 0x000fe20000ffe4ff */
[----:B----4-:R-:W-:Y:S02]  /*6bc0*/  @!P6 FMUL.FTZ R17, R17, R0 ;  /* 0x000000001111e220 */ /* 0x010fe40000410000 */
[----:B--2---:R-:W-:-:S03]  /*6bd0*/  IMAD.WIDE.U32 R2, R36, c[0x0][0x300], R38 ;  /* 0x0000c00024027a25 */ /* 0x004fc600078e0026 */
[----:B------:R-:W-:Y:S02]  /*6be0*/  F2FP.BF16.PACK_AB R47, R17, R14 ;  /* 0x0000000e112f723e */ /* 0x000fe400000010ff */
[----:B------:R-:W-:Y:S01]  /*6bf0*/  IADD3 R3, R3, R37, RZ ;  /* 0x0000002503037210 */ /* 0x000fe20007ffe0ff */
[----:B0-----:R-:W-:Y:S01]  /*6c00*/  @!P2 FMUL.FTZ R13, R13, R44 ;  /* 0x0000002c0d0da220 */ /* 0x001fe20000410000 */
[----:B------:R-:W-:Y:S01]  /*6c10*/  F2FP.BF16.PACK_AB R44, R11, R8 ;  /* 0x000000080b2c723e */ /* 0x000fe200000010ff */
[----:B------:R-:W-:Y:S01]  /*6c20*/  FADD.FTZ R8, R8, R27 ;  /* 0x0000001b08087221 */ /* 0x000fe20000010000 */
[----:B------:R-:W-:Y:S02]  /*6c30*/  LEA R4, P0, R2, c[0x0][0x340], 0x1 ;  /* 0x0000d00002047a11 */ /* 0x000fe400078008ff */
[----:B------:R-:W-:Y:S01]  /*6c40*/  F2FP.BF16.PACK_AB R45, R13, R10 ;  /* 0x0000000a0d2d723e */ /* 0x000fe200000010ff */
[----:B------:R-:W-:Y:S01]  /*6c50*/  FADD.FTZ R11, R8, R11 ;  /* 0x0000000b080b7221 */ /* 0x000fe20000010000 */
[----:B------:R-:W-:-:S02]  /*6c60*/  LEA.HI.X R5, R2, c[0x0][0x344], R3, 0x1, P0 ;  /* 0x0000d10002057a11 */ /* 0x000fc400000f0c03 */
        /* <DEDUP_REMOVED lines=9> */
[----:B------:R-:W-:-:S04]  /*6d00*/  FADD.FTZ R13, R10, R13 ;  /* 0x0000000d0a0d7221 */ /* 0x000fc80000010000 */
[----:B------:R-:W-:-:S04]  /*6d10*/  FADD.FTZ R12, R13, R12 ;  /* 0x0000000c0d0c7221 */ /* 0x000fc80000010000 */
[----:B------:R-:W-:-:S04]  /*6d20*/  FADD.FTZ R15, R12, R15 ;  /* 0x0000000f0c0f7221 */ /* 0x000fc80000010000 */
[----:B------:R-:W-:-:S04]  /*6d30*/  FADD.FTZ R14, R15, R14 ;  /* 0x0000000e0f0e7221 */ /* 0x000fc80000010000 */
[----:B------:R-:W-:Y:S01]  /*6d40*/  FADD.FTZ R27, R14, R17 ;  /* 0x000000110e1b7221 */ /* 0x000fe20000010000 */
[----:B0-----:R0:W-:Y:S01]  /*6d50*/  STG.E.128 [R2.64], R40 ;  /* 0x0000002802007986 */ /* 0x0011e2000c101d06 */
[----:B------:R-:W-:Y:S01]  /*6d60*/  @!P0 CALL.REL.NOINC `(.L_x_12598) ;  /* 0x0000001000008944 */ /* 0x000fe20003c00000 */
[----:B------:R-:W-:Y:S05]  /*6d70*/  BRA `(.L_x_12663) ;  /* 0xffff99f000007947 */ /* 0x000fea000383ffff */
.L_x_12598:
        /* <DEDUP_REMOVED lines=24> */
.L_x_12665:
[----:B0-----:R-:W-:Y:S05]  /*6f00*/  BSYNC B0 ;  /* 0x0000000000007941 */ /* 0x001fea0003800000 */
.L_x_12664:
        /* <DEDUP_REMOVED lines=23> */
.L_x_12667:
[----:B------:R-:W1:Y:S02]  /*7080*/  S2R R13, SR_TID.X ;  /* 0x00000000000d7919 */ /* 0x000e640000002100 */
.L_x_12668:
[----:B0-----:R-:W-:Y:S05]  /*7090*/  BSYNC B0 ;  /* 0x0000000000007941 */ /* 0x001fea0003800000 */
.L_x_12666:
        /* <DEDUP_REMOVED lines=10> */
.L_x_12669:
        /* <DEDUP_REMOVED lines=28> */
.L_x_12670:
        /* <DEDUP_REMOVED lines=16> */
.L_x_14746:


//--------------------- .text._Z25selective_scan_bwd_kernelI32Selective_Scan_bwd_kernel_traitsILi32ELi8ELb1ELb1ELb0ELb1ELb1EN3c108BFloat16ENS1_7complexIfEEEEv12SSMParamsBwd --------------------------
	.section	.text._Z25selective_scan_bwd_kernelI32Selective_Scan_bwd_kernel_traitsILi32ELi8ELb1ELb1ELb0ELb1ELb1EN3c108BFloat16ENS1_7complexIfEEEEv12SSMParamsBwd,"ax",@progbits
	.sectioninfo	@"SHI_REGISTERS=168"
	.align	128
        .global         _Z25selective_scan_bwd_kernelI32Selective_Scan_bwd_kernel_traitsILi32ELi8ELb1ELb1ELb0ELb1ELb1EN3c108BFloat16ENS1_7complexIfEEEEv12SSMParamsBwd
        .type           _Z25selective_scan_bwd_kernelI32Selective_Scan_bwd_kernel_traitsILi32ELi8ELb1ELb1ELb0ELb1ELb1EN3c108BFloat16ENS1_7complexIfEEEEv12SSMParamsBwd,@function
        .size           _Z25selective_scan_bwd_kernelI32Selective_Scan_bwd_kernel_traitsILi32ELi8ELb1ELb1ELb0ELb1ELb1EN3c108BFloat16ENS1_7complexIfEEEEv12SSMParamsBwd,(.L_x_14747 - _Z25selective_scan_bwd_kernelI32Selective_Scan_bwd_kernel_traitsILi32ELi8ELb1ELb1ELb0ELb1ELb1EN3c108BFloat16ENS1_7complexIfEEEEv12SSMParamsBwd)
        .other          _Z25selective_scan_bwd_kernelI32Selective_Scan_bwd_kernel_traitsILi32ELi8ELb1ELb1ELb0ELb1ELb1EN3c108BFloat16ENS1_7complexIfEEEEv12SSMParamsBwd,@"STO_CUDA_ENTRY STV_DEFAULT"
_Z25selective_scan_bwd_kernelI32Selective_Scan_bwd_kernel_traitsILi32ELi8ELb1ELb1ELb0ELb1ELb1EN3c108BFloat16ENS1_7complexIfEEEEv12SSMParamsBwd:
.text._Z25selective_scan_bwd_kernelI32Selective_Scan_bwd_kernel_traitsILi32ELi8ELb1ELb1ELb0ELb1ELb1EN3c108BFloat16ENS1_7complexIfEEEEv12SSMParamsBwd:
        /* <DEDUP_REMOVED lines=119> */
.L_x_12737:
        /* <DEDUP_REMOVED lines=19> */
[----:B------:R-:W-:Y:S01]  /*08a0*/  LEA R2, R18, 0xffffff00, 0x8 ;  /* 0xffffff0012027811 */ /* 0x000fe200078e40ff */
[----:B0-----:R-:W-:Y:S01]  /*08b0*/  IMAD R13, R31, c[0x0][0x1f0], RZ ;  /* 0x00007c001f0d7a24 */ /* 0x001fe200078e02ff */
        /* <DEDUP_REMOVED lines=18> */
[----:B------:R-:W-:Y:S01]  /*09e0*/  FADD.FTZ R62, R62, R33 ;  /* 0x000000213e3e7221 */ /* 0x000fe20000010000 */
[----:B------:R-:W-:Y:S01]  /*09f0*/  PRMT R60, RZ, 0x5410, R11 ;  /* 0x00005410ff3c7816 */ /* 0x000fe2000000000b */
[--C-:B------:R-:W-:Y:S01]  /*0a00*/  FADD.FTZ R64, R64, R33.reuse ;  /* 0x0000002140407221 */ /* 0x100fe20000010000 */
[----:B------:R-:W-:Y:S01]  /*0a10*/  IADD3 R13, R13, R15, RZ ;  /* 0x0000000f0d0d7210 */ /* 0x000fe20007ffe0ff */
[--C-:B------:R-:W-:Y:S01]  /*0a20*/  FADD.FTZ R63, R10, R33.reuse ;  /* 0x000000210a3f7221 */ /* 0x100fe20000010000 */
[----:B------:R-:W-:Y:S01]  /*0a30*/  LEA R44, P0, R12, c[0x0][0x268], 0x1 ;  /* 0x00009a000c2c7a11 */ /* 0x000fe200078008ff */
[----:B------:R-:W-:Y:S01]  /*0a40*/  FADD.FTZ R60, R60, R33 ;  /* 0x000000213c3c7221 */ /* 0x000fe20000010000 */
[----:B------:R-:W-:-:S02]  /*0a50*/  PRMT R0, RZ, 0x7610, R11 ;  /* 0x00007610ff007816 */ /* 0x000fc4000000000b */
[----:B------:R-:W-:Y:S02]  /*0a60*/  LEA.HI.X R45, R12, c[0x0][0x26c], R13, 0x1, P0 ;  /* 0x00009b000c2d7a11 */ /* 0x000fe400000f0c0d */
[----:B------:R-:W-:Y:S01]  /*0a70*/  FSETP.GTU.FTZ.AND P5, PT, R67, 20, PT ;  /* 0x41a000004300780b */ /* 0x000fe20003fbc000 */
[----:B------:R-:W-:Y:S01]  /*0a80*/  FADD.FTZ R61, R0, R33 ;  /* 0x00000021003d7221 */ /* 0x000fe20000010000 */
[----:B------:R-:W-:Y:S02]  /*0a90*/  FSETP.GTU.FTZ.AND P4, PT, R64, 20, PT ;  /* 0x41a000004000780b */ /* 0x000fe40003f9c000 */
[----:B------:R-:W-:Y:S02]  /*0aa0*/  FSETP.GTU.FTZ.AND P3, PT, R65, 20, PT ;  /* 0x41a000004100780b */ /* 0x000fe40003f7c000 */
[----:B------:R-:W-:Y:S02]  /*0ab0*/  FSETP.GTU.FTZ.AND P2, PT, R62, 20, PT ;  /* 0x41a000003e00780b */ /* 0x000fe40003f5c000 */
[----:B------:R-:W-:-:S02]  /*0ac0*/  FSETP.GTU.FTZ.AND P1, PT, R63, 20, PT ;  /* 0x41a000003f00780b */ /* 0x000fc40003f3c000 */
[----:B------:R-:W-:Y:S01]  /*0ad0*/  FSETP.GTU.FTZ.AND P0, PT, R60, 20, PT ;  /* 0x41a000003c00780b */ /* 0x000fe20003f1c000 */
[----:B--2---:R0:W-:Y:S01]  /*0ae0*/  STS.128 [R25.X16], R48 ;  /* 0x0000003019007388 */ /* 0x0041e2000000cc00 */
[----:B------:R-:W-:-:S06]  /*0af0*/  NOP ;  /* 0x0000000000007918 */ /* 0x000fcc0000000000 */
[----:B------:R0:W1:Y:S01]  /*0b00*/  LDS.128 R4, [R25.X16] ;  /* 0x0000000019047984 */ /* 0x000062000000cc00 */
        /* <DEDUP_REMOVED lines=32> */
.L_x_12673:
[----:B------:R-:W-:Y:S05]  /*0d10*/  BSYNC B0 ;  /* 0x0000000000007941 */ /* 0x000fea0003800000 */
.L_x_12672:
        /* <DEDUP_REMOVED lines=35> */
.L_x_12675:
[----:B------:R-:W-:Y:S05]  /*0f50*/  BSYNC B0 ;  /* 0x0000000000007941 */ /* 0x000fea0003800000 */
.L_x_12674:
        /* <DEDUP_REMOVED lines=33> */
.L_x_12677:
[----:B------:R-:W-:Y:S05]  /*1170*/  BSYNC B0 ;  /* 0x0000000000007941 */ /* 0x000fea0003800000 */
.L_x_12676:
        /* <DEDUP_REMOVED lines=33> */
.L_x_12679:
[----:B------:R-:W-:Y:S05]  /*1390*/  BSYNC B0 ;  /* 0x0000000000007941 */ /* 0x000fea0003800000 */
.L_x_12678:
        /* <DEDUP_REMOVED lines=33> */
.L_x_12681:
[----:B------:R-:W-:Y:S05]  /*15b0*/  BSYNC B0 ;  /* 0x0000000000007941 */ /* 0x000fea0003800000 */
.L_x_12680:
        /* <DEDUP_REMOVED lines=33> */
.L_x_12683:
[----:B------:R-:W-:Y:S05]  /*17d0*/  BSYNC B0 ;  /* 0x0000000000007941 */ /* 0x000fea0003800000 */
.L_x_12682:
        /* <DEDUP_REMOVED lines=33> */
.L_x_12685:
[----:B------:R-:W-:Y:S05]  /*19f0*/  BSYNC B0 ;  /* 0x0000000000007941 */ /* 0x000fea0003800000 */
.L_x_12684:
        /* <DEDUP_REMOVED lines=33> */
.L_x_12687:
[----:B------:R-:W-:Y:S05]  /*1c10*/  BSYNC B0 ;  /* 0x0000000000007941 */ /* 0x000fea0003800000 */
.L_x_12686:
[----:B------:R-:W-:Y:S06]  /*1c20*/  BAR.SYNC.DEFER_BLOCKING 0x0 ;  /* 0x0000000000007b1d */ /* 0x000fec0000010000 */
[----:B------:R-:W2:Y:S01]  /*1c30*/  LDG.E.128 R44, [R44.64] ;  /* 0x000000062c2c7981 */ /* 0x000ea2000c1e1d00 */
        /* <DEDUP_REMOVED lines=13> */
[----:B------:R-:W2:Y:S04]  /*1d10*/  LDS.128 R12, [R25.X16] ;  /* 0x00000000190c7984 */ /* 0x000ea8000000cc00 */
[----:B------:R-:W-:Y:S06]  /*1d20*/  BAR.SYNC.DEFER_BLOCKING 0x0 ;  /* 0x0000000000007b1d */ /* 0x000fec0000010000 */
[----:B------:R-:W3:Y:S01]  /*1d30*/  LDG.E.128 R8, [R8.64] ;  /* 0x0000000608087981 */ /* 0x000ee2000c1e1d00 */
[----:B-1----:R-:W-:-:S02]  /*1d40*/  PRMT R54, RZ, 0x5410, R4 ;  /* 0x00005410ff367816 */ /* 0x002fc40000000004 */
[----:B------:R-:W-:Y:S02]  /*1d50*/  PRMT R56, RZ, 0x7610, R4 ;  /* 0x00007610ff387816 */ /* 0x000fe40000000004 */
[--C-:B------:R-:W-:Y:S02]  /*1d60*/  PRMT R53, RZ, 0x5410, R5.reuse ;  /* 0x00005410ff357816 */ /* 0x100fe40000000005 */
[----:B------:R-:W-:Y:S02]  /*1d70*/  PRMT R55, RZ, 0x7610, R5 ;  /* 0x00007610ff377816 */ /* 0x000fe40000000005 */
[--C-:B------:R-:W-:Y:S02]  /*1d80*/  PRMT R58, RZ, 0x5410, R6.reuse ;  /* 0x00005410ff3a7816 */ /* 0x100fe40000000006 */
[----:B------:R-:W-:Y:S02]  /*1d90*/  PRMT R57, RZ, 0x7610, R6 ;  /* 0x00007610ff397816 */ /* 0x000fe40000000006 */
[----:B--2---:R-:W-:-:S02]  /*1da0*/  PRMT R59, RZ, 0x5410, R12 ;  /* 0x00005410ff3b7816 */ /* 0x004fc4000000000c */
[----:B------:R-:W-:Y:S02]  /*1db0*/  PRMT R69, RZ, 0x7610, R12 ;  /* 0x00007610ff457816 */ /* 0x000fe4000000000c */
[--C-:B0-----:R-:W-:Y:S01]  /*1dc0*/  PRMT R51, RZ, 0x5410, R13.reuse ;  /* 0x00005410ff337816 */ /* 0x101fe2000000000d */
        /* <DEDUP_REMOVED lines=23> */
[----:B------:R-:W4:Y:S01]  /*1f40*/  MUFU.RCP R68, R39 ;  /* 0x0000002700447308 */ /* 0x000f220000001000 */
[----:B-1----:R-:W-:Y:S01]  /*1f50*/  PRMT R17, RZ, 0x7610, R15 ;  /* 0x00007610ff117816 */ /* 0x002fe2000000000f */
[----:B0-----:R-:W-:-:S04]  /*1f60*/  FADD.FTZ R47, R47, 1 ;  /* 0x3f8000002f2f7421 */ /* 0x001fc80000010000 */
[----:B------:R-:W-:Y:S02]  /*1f70*/  FMUL.FTZ R50, R17, -1.4426950216293334961 ;  /* 0xbfb8aa3b11327820 */ /* 0x000fe40000410000 */
[----:B------:R0:W1:Y:S01]  /*1f80*/  MUFU.RCP R70, R48 ;  /* 0x0000003000467308 */ /* 0x0000620000001000 */
[----:B--2---:R-:W-:-:S07]  /*1f90*/  FADD.FTZ R49, R49, 1 ;  /* 0x3f80000031317421 */ /* 0x004fce0000010000 */
[----:B------:R2:W5:Y:S01]  /*1fa0*/  MUFU.EX2 R84, R50 ;  /* 0x0000003200547308 */ /* 0x0005620000000800 */
[----:B----4-:R-:W-:Y:S01]  /*1fb0*/  FADD.FTZ R4, -R68, 1 ;  /* 0x3f80000044047421 */ /* 0x010fe20000010100 */
[----:B0-----:R-:W-:-:S03]  /*1fc0*/  PRMT R48, RZ, 0x7610, R7 ;  /* 0x00007610ff307816 */ /* 0x001fc60000000007 */
[C---:B------:R-:W-:Y:S02]  /*1fd0*/  FFMA.FTZ R4, R59.reuse, R4, 1 ;  /* 0x3f8000003b047423 */ /* 0x040fe40000010004 */
[----:B------:R-:W-:Y:S01]  /*1fe0*/  FMUL.FTZ R59, R59, R68 ;  /* 0x000000443b3b7220 */ /* 0x000fe20000410000 */
[----:B------:R-:W0:Y:S01]  /*1ff0*/  MUFU.RCP R71, R45 ;  /* 0x0000002d00477308 */ /* 0x000e220000001000 */
[----:B-1----:R-:W-:Y:S01]  /*2000*/  FADD.FTZ R6, -R70, 1 ;  /* 0x3f80000046067421 */ /* 0x002fe20000010100 */
[----:B--2---:R-:W-:-:S03]  /*2010*/  PRMT R50, RZ, 0x5410, R7 ;  /* 0x00005410ff327816 */ /* 0x004fc60000000007 */
[C---:B------:R-:W-:Y:S02]  /*2020*/  FFMA.FTZ R6, R69.reuse, R6, 1 ;  /* 0x3f80000045067423 */ /* 0x040fe40000010006 */
[----:B------:R-:W-:Y:S01]  /*2030*/  FMUL.FTZ R69, R69, R70 ;  /* 0x0000004645457220 */ /* 0x000fe20000410000 */
[----:B------:R-:W-:Y:S01]  /*2040*/  MUFU.RCP R82, R49 ;  /* 0x0000003100527308 */ /* 0x000fe20000001000 */
[----:B-----5:R-:W-:-:S07]  /*2050*/  FADD.FTZ R84, R84, 1 ;  /* 0x3f80000054547421 */ /* 0x020fce0000010000 */
[----:B------:R-:W-:Y:S08]  /*2060*/  MUFU.RCP R86, R84 ;  /* 0x0000005400567308 */ /* 0x000ff00000001000 */
[----:B------:R-:W1:Y:S08]  /*2070*/  MUFU.RCP R80, R44 ;  /* 0x0000002c00507308 */ /* 0x000e700000001000 */
[----:B------:R-:W2:Y:S08]  /*2080*/  MUFU.RCP R81, R46 ;  /* 0x0000002e00517308 */ /* 0x000eb00000001000 */
[----:B------:R4:W5:Y:S01]  /*2090*/  MUFU.RCP R83, R47 ;  /* 0x0000002f00537308 */ /* 0x0009620000001000 */
[----:B---3--:R3:W-:Y:S01]  /*20a0*/  STS.128 [R25.X16], R8 ;  /* 0x0000000819007388 */ /* 0x0087e2000000cc00 */
[----:B------:R-:W-:-:S06]  /*20b0*/  NOP ;  /* 0x0000000000007918 */ /* 0x000fcc0000000000 */
[----:B------:R-:W4:Y:S01]  /*20c0*/  LDS.128 R12, [R25.X16] ;  /* 0x00000000190c7984 */ /* 0x000f22000000cc00 */
[----:B---3--:R-:W-:Y:S01]  /*20d0*/  MOV R8, c[0x0][0x16c] ;  /* 0x00005b0000087a02 */ /* 0x008fe20000000f00 */
[----:B------:R-:W-:Y:S02]  /*20e0*/  IMAD R11, R31, c[0x0][0x2e8], RZ ;  /* 0x0000ba001f0b7a24 */ /* 0x000fe400078e02ff */
[----:B0-----:R-:W-:Y:S01]  /*20f0*/  FADD.FTZ R9, -R71, 1 ;  /* 0x3f80000047097421 */ /* 0x001fe20000010100 */
[----:B------:R-:W-:Y:S01]  /*2100*/  ISETP.GE.AND P1, PT, R8, 0x1, PT ;  /* 0x000000010800780c */ /* 0x000fe20003f26270 */
[----:B------:R-:W-:Y:S02]  /*2110*/  IMAD R89, R32, c[0x0][0x2ec], R11 ;  /* 0x0000bb0020597a24 */ /* 0x000fe400078e020b */
[----:B-1----:R-:W-:Y:S02]  /*2120*/  FADD.FTZ R8, -R80, 1 ;  /* 0x3f80000050087421 */ /* 0x002fe40000010100 */
[----:B--2---:R-:W-:-:S02]  /*2130*/  FADD.FTZ R11, -R81, 1 ;  /* 0x3f800000510b7421 */ /* 0x004fc40000010100 */
[----:B------:R-:W-:Y:S02]  /*2140*/  FFMA.FTZ R8, R51, R8, 1 ;  /* 0x3f80000033087423 */ /* 0x000fe40000010008 */
[----:B------:R-:W-:Y:S02]  /*2150*/  FFMA.FTZ R9, R52, R9, 1 ;  /* 0x3f80000034097423 */ /* 0x000fe40000010009 */
[----:B------:R-:W-:Y:S02]  /*2160*/  FFMA.FTZ R11, R0, R11, 1 ;  /* 0x3f800000000b7423 */ /* 0x000fe4000001000b */
[----:B------:R-:W-:Y:S02]  /*2170*/  FMUL.FTZ R52, R52, R71 ;  /* 0x0000004734347220 */ /* 0x000fe40000410000 */
[----:B------:R-:W-:Y:S01]  /*2180*/  FMUL.FTZ R0, R0, R81 ;  /* 0x0000005100007220 */ /* 0x000fe20000410000 */
[--C-:B----4-:R-:W-:Y:S02]  /*2190*/  PRMT R45, RZ, 0x5410, R12.reuse ;  /* 0x00005410ff2d7816 */ /* 0x110fe4000000000c */
[----:B------:R-:W-:Y:S01]  /*21a0*/  PRMT R39, RZ, 0x7610, R12 ;  /* 0x00007610ff277816 */ /* 0x000fe2000000000c */
[----:B------:R-:W-:Y:S01]  /*21b0*/  FADD.FTZ R12, -R86, 1 ;  /* 0x3f800000560c7421 */ /* 0x000fe20000010100 */
[--C-:B------:R-:W-:Y:S01]  /*21c0*/  PRMT R46, RZ, 0x5410, R13.reuse ;  /* 0x00005410ff2e7816 */ /* 0x100fe2000000000d */
[----:B------:R-:W-:Y:S01]  /*21d0*/  FMUL.FTZ R5, R54, R45 ;  /* 0x0000002d36057220 */ /* 0x000fe20000410000 */
[----:B------:R-:W-:Y:S01]  /*21e0*/  PRMT R44, RZ, 0x7610, R13 ;  /* 0x00007610ff2c7816 */ /* 0x000fe2000000000d */
[----:B------:R-:W-:Y:S01]  /*21f0*/  FFMA.FTZ R88, R17, R12, 1 ;  /* 0x3f80000011587423 */ /* 0x000fe2000001000c */
[--C-:B------:R-:W-:Y:S01]  /*2200*/  PRMT R47, RZ, 0x5410, R14.reuse ;  /* 0x00005410ff2f7816 */ /* 0x100fe2000000000e */
        /* <DEDUP_REMOVED lines=9> */
[----:B-----5:R-:W-:Y:S02]  /*22a0*/  FADD.FTZ R13, -R83, 1 ;  /* 0x3f800000530d7421 */ /* 0x020fe40000010100 */
[----:B------:R-:W-:Y:S02]  /*22b0*/  FMUL.FTZ R5, R5, R6 ;  /* 0x0000000605057220 */ /* 0x000fe40000410000 */
[----:B------:R-:W-:Y:S02]  /*22c0*/  FADD.FTZ R6, -R82, 1 ;  /* 0x3f80000052067421 */ /* 0x000fe40000010100 */
        /* <DEDUP_REMOVED lines=16> */
[----:B------:R-:W-:Y:S01]  /*23d0*/  FMUL.FTZ R11, R12, R13 ;  /* 0x0000000d0c0b7220 */ /* 0x000fe20000410000 */
[----:B------:R-:W-:Y:S01]  /*23e0*/  F2FP.BF16.PACK_AB R5, R10, R7 ;  /* 0x000000070a05723e */ /* 0x000fe200000010ff */
[----:B------:R-:W-:Y:S02]  /*23f0*/  FMUL.FTZ R84, R85, R84 ;  /* 0x0000005455547220 */ /* 0x000fe40000410000 */
        /* <DEDUP_REMOVED lines=9> */
[----:B------:R-:W-:Y:S02]  /*2490*/  IMAD R85, R35, c[0x0][0x2f0], RZ ;  /* 0x0000bc0023557a24 */ /* 0x000fe400078e02ff */
[----:B------:R-:W-:Y:S02]  /*24a0*/  FMUL.FTZ R71, R56, R69 ;  /* 0x0000004538477220 */ /* 0x000fe40000410000 */
[----:B------:R-:W-:-:S02]  /*24b0*/  IMAD R85, R36, c[0x0][0x2f4], R85 ;  /* 0x0000bd0024557a24 */ /* 0x000fc400078e0255 */
[----:B------:R-:W-:-:S04]  /*24c0*/  IMAD.WIDE.U32 R12, R36, c[0x0][0x2f0], R12 ;  /* 0x0000bc00240c7a25 */ /* 0x000fc800078e000c */
[----:B------:R-:W-:Y:S02]  /*24d0*/  FMUL.FTZ R53, R53, R80 ;  /* 0x0000005035357220 */ /* 0x000fe40000410000 */
        /* <DEDUP_REMOVED lines=10> */
[----:B0-----:R-:W-:Y:S02]  /*2580*/  PRMT R4, RZ, 0x5410, R40 ;  /* 0x00005410ff047816 */ /* 0x001fe40000000028 */
[----:B------:R-:W-:-:S02]  /*2590*/  PRMT R5, RZ, 0x5410, R41 ;  /* 0x00005410ff057816 */ /* 0x000fc40000000029 */
[----:B------:R-:W-:Y:S01]  /*25a0*/  IADD3 R7, R13, R85, RZ ;  /* 0x000000550d077210 */ /* 0x000fe20007ffe0ff */
[----:B------:R-:W-:Y:S01]  /*25b0*/  FFMA.FTZ R28, R51, R4, R28 ;  /* 0x00000004331c7223 */ /* 0x000fe2000001001c */
[----:B------:R-:W-:Y:S01]  /*25c0*/  PRMT R4, RZ, 0x7610, R40 ;  /* 0x00007610ff047816 */ /* 0x000fe20000000028 */
[----:B------:R-:W-:Y:S01]  /*25d0*/  FMUL.FTZ R85, R48, R17 ;  /* 0x0000001130557220 */ /* 0x000fe20000410000 */
[----:B------:R-:W-:-:S03]  /*25e0*/  PRMT R6, RZ, 0x7610, R41 ;  /* 0x00007610ff067816 */ /* 0x000fc60000000029 */
[----:B------:R-:W-:Y:S01]  /*25f0*/  FFMA.FTZ R28, R71, R4, R28 ;  /* 0x00000004471c7223 */ /* 0x000fe2000001001c */
[----:B------:R-:W-:-:S03]  /*2600*/  LEA R4, P0, R12, c[0x0][0x338], 0x1 ;  /* 0x0000ce000c047a11 */ /* 0x000fc600078008ff */
[----:B------:R-:W-:Y:S01]  /*2610*/  FFMA.FTZ R28, R53, R5, R28 ;  /* 0x00000005351c7223 */ /* 0x000fe2000001001c */
[----:B------:R-:W-:Y:S02]  /*2620*/  LEA.HI.X R5, R12, c[0x0][0x33c], R7, 0x1, P0 ;  /* 0x0000cf000c057a11 */ /* 0x000fe400000f0c07 */
[----:B------:R-:W-:Y:S01]  /*2630*/  ISETP.NE.U32.AND P0, PT, RZ, c[0x0][0x270], PT ;  /* 0x00009c00ff007a0c */ /* 0x000fe20003f05070 */
[----:B------:R-:W-:Y:S01]  /*2640*/  FFMA.FTZ R6, R55, R6, R28 ;  /* 0x0000000637067223 */ /* 0x000fe2000001001c */
        /* <DEDUP_REMOVED lines=38> */
.L_x_12688:
[----:B------:R-:W-:Y:S01]  /*28b0*/  PRMT R0, RZ, 0x7610, R43 ;  /* 0x00007610ff007816 */ /* 0x000fe2000000002b */
[----:B------:R-:W-:Y:S01]  /*28c0*/  BAR.SYNC.DEFER_BLOCKING 0x0 ;  /* 0x0000000000007b1d */ /* 0x000fe20000010000 */
[----:B------:R-:W-:Y:S01]  /*28d0*/  HFMA2.MMA R17, -RZ, RZ, 0, 0 ;  /* 0x00000000ff117435 */ /* 0x000fe200000001ff */
[----:B------:R-:W-:Y:S01]  /*28e0*/  CS2R R14, SRZ ;  /* 0x00000000000e7805 */ /* 0x000fe2000001ff00 */
[----:B------:R-:W-:Y:S01]  /*28f0*/  CS2R R12, SRZ ;  /* 0x00000000000c7805 */ /* 0x000fe2000001ff00 */
[----:B------:R-:W-:Y:S01]  /*2900*/  FFMA.FTZ R28, R85, R0, R28 ;  /* 0x00000000551c7223 */ /* 0x000fe2000001001c */
[----:B0-----:R-:W-:Y:S01]  /*2910*/  CS2R R10, SRZ ;  /* 0x00000000000a7805 */ /* 0x001fe2000001ff00 */
        /* <DEDUP_REMOVED lines=11> */
[----:B------:R-:W-:Y:S01]  /*29d0*/  CS2R R38, SRZ ;  /* 0x0000000000267805 */ /* 0x000fe2000001ff00 */
        /* <DEDUP_REMOVED lines=9> */
.L_x_12736:
        /* <DEDUP_REMOVED lines=246> */
.L_x_12691:
[----:B01----:R-:W-:Y:S05]  /*39d0*/  BSYNC B0 ;  /* 0x0000000000007941 */ /* 0x003fea0003800000 */
.L_x_12690:
        /* <DEDUP_REMOVED lines=242> */
.L_x_12693:
[----:B-1----:R-:W-:Y:S05]  /*4900*/  BSYNC B0 ;  /* 0x0000000000007941 */ /* 0x002fea0003800000 */
.L_x_12692:
        /* <DEDUP_REMOVED lines=20> */
.L_x_12695:
[----:B------:R-:W-:Y:S05]  /*4a50*/  BSYNC B0 ;  /* 0x0000000000007941 */ /* 0x000fea0003800000 */
.L_x_12694:
        /* <DEDUP_REMOVED lines=35> */
.L_x_12697:
[----:B01----:R-:W-:Y:S05]  /*4c90*/  BSYNC B0 ;  /* 0x0000000000007941 */ /* 0x003fea0003800000 */
.L_x_12696:
        /* <DEDUP_REMOVED lines=28> */
.L_x_12699:
[----:B------:R-:W-:Y:S05]  /*4e60*/  BSYNC B0 ;  /* 0x0000000000007941 */ /* 0x000fea0003800000 */
.L_x_12698:
        /* <DEDUP_REMOVED lines=28> */
.L_x_12701:
[----:B-1----:R-:W-:Y:S05]  /*5030*/  BSYNC B0 ;  /* 0x0000000000007941 */ /* 0x002fea0003800000 */
.L_x_12700:
        /* <DEDUP_REMOVED lines=243> */
.L_x_12703:
[----:B---3--:R-:W-:Y:S05]  /*5f70*/  BSYNC B0 ;  /* 0x0000000000007941 */ /* 0x008fea0003800000 */
.L_x_12702:
        /* <DEDUP_REMOVED lines=9> */
.L_x_12705:
[----:B------:R-:W-:Y:S05]  /*6010*/  BSYNC B0 ;  /* 0x0000000000007941 */ /* 0x000fea0003800000 */
.L_x_12704:
        /* <DEDUP_REMOVED lines=14> */
.L_x_12707:
[----:B------:R-:W-:Y:S05]  /*6100*/  BSYNC B0 ;  /* 0x0000000000007941 */ /* 0x000fea0003800000 */
.L_x_12706:
[----:B------:R-:W2:Y:S01]  /*6110*/  LDS R47, [R47.X4+0x5a0] ;  /* 0x0005a0002f2f7984 */ /* 0x000ea20000004800 */
[----:B------:R-:W-:Y:S01]  /*6120*/  BSSY B0, `(.L_x_12708) ;  /* 0x0000005000007945 */ /* 0x000fe20003800000 */
[----:B-1----:R-:W-:Y:S02]  /*6130*/  IADD3 R45, R26, 0xa0, RZ ;  /* 0x000000a01a2d7810 */ /* 0x002fe40007ffe0ff */
[----:B------:R-:W-:Y:S01]  /*6140*/  LEA.HI.SX32 R69, R69, R26, 0x1b ;  /* 0x0000001a45457211 */ /* 0x000fe200078fdaff */
[----:B------:R-:W-:Y:S05]  /*6150*/  @!P0 BRA `(.L_x_12709) ;  /* 0x0000001000008947 */ /* 0x000fea0003800000 */
[----:B--2---:R1:W-:Y:S02]  /*6160*/  RED.E.ADD.F32.FTZ.RN.STRONG.GPU [R48.64+-0x680], R47 ;  /* 0xfff9802f3000798e */ /* 0x0043e4000c10e786 */
.L_x_12709:
[----:B------:R-:W-:Y:S05]  /*6170*/  BSYNC B0 ;  /* 0x0000000000007941 */ /* 0x000fea0003800000 */
.L_x_12708:
[----:B------:R-:W3:Y:S01]  /*6180*/  LDS R69, [R69.X4+0x620] ;  /* 0x0006200045457984 */ /* 0x000ee20000004800 */
[----:B------:R-:W-:Y:S01]  /*6190*/  BSSY B0, `(.L_x_12710) ;  /* 0x0000005000007945 */ /* 0x000fe20003800000 */
[----:B-12---:R-:W-:Y:S02]  /*61a0*/  IADD3 R47, R26, 0xc0, RZ ;  /* 0x000000c01a2f7810 */ /* 0x006fe40007ffe0ff */
[----:B------:R-:W-:Y:S01]  /*61b0*/  LEA.HI.SX32 R45, R45, R26, 0x1b ;  /* 0x0000001a2d2d7211 */ /* 0x000fe200078fdaff */
[----:B------:R-:W-:Y:S05]  /*61c0*/  @!P1 BRA `(.L_x_12711) ;  /* 0x0000001000009947 */ /* 0x000fea0003800000 */
[----:B---3--:R1:W-:Y:S02]  /*61d0*/  RED.E.ADD.F32.FTZ.RN.STRONG.GPU [R48.64+-0x600], R69 ;  /* 0xfffa00453000798e */ /* 0x0083e4000c10e786 */
.L_x_12711:
[----:B------:R-:W-:Y:S05]  /*61e0*/  BSYNC B0 ;  /* 0x0000000000007941 */ /* 0x000fea0003800000 */
.L_x_12710:
[----:B------:R-:W2:Y:S01]  /*61f0*/  LDS R45, [R45.X4+0x6a0] ;  /* 0x0006a0002d2d7984 */ /* 0x000ea20000004800 */
[----:B------:R-:W-:Y:S01]  /*6200*/  BSSY B0, `(.L_x_12712) ;  /* 0x0000005000007945 */ /* 0x000fe20003800000 */
[----:B-1-3--:R-:W-:-:S02]  /*6210*/  IADD3 R69, R26, 0xe0, RZ ;  /* 0x000000e01a457810 */ /* 0x00afc40007ffe0ff */
[----:B------:R-:W-:Y:S01]  /*6220*/  LEA.HI.SX32 R47, R47, R26, 0x1b ;  /* 0x0000001a2f2f7211 */ /* 0x000fe200078fdaff */
[----:B------:R-:W-:Y:S05]  /*6230*/  @!P2 BRA `(.L_x_12713) ;  /* 0x000000100000a947 */ /* 0x000fea0003800000 */
[----:B--2---:R1:W-:Y:S02]  /*6240*/  RED.E.ADD.F32.FTZ.RN.STRONG.GPU [R48.64+-0x580], R45 ;  /* 0xfffa802d3000798e */ /* 0x0043e4000c10e786 */
.L_x_12713:
[----:B------:R-:W-:Y:S05]  /*6250*/  BSYNC B0 ;  /* 0x0000000000007941 */ /* 0x000fea0003800000 */
.L_x_12712:
[----:B------:R-:W3:Y:S01]  /*6260*/  LDS R47, [R47.X4+0x720] ;  /* 0x000720002f2f7984 */ /* 0x000ee20000004800 */
[----:B------:R-:W-:Y:S01]  /*6270*/  BSSY B0, `(.L_x_12714) ;  /* 0x0000005000007945 */ /* 0x000fe20003800000 */
[----:B-12---:R-:W-:Y:S02]  /*6280*/  IADD3 R45, R26, 0x100, RZ ;  /* 0x000001001a2d7810 */ /* 0x006fe40007ffe0ff */
[----:B------:R-:W-:Y:S01]  /*6290*/  LEA.HI.SX32 R69, R69, R26, 0x1b ;  /* 0x0000001a45457211 */ /* 0x000fe200078fdaff */
[----:B------:R-:W-:Y:S05]  /*62a0*/  @!P3 BRA `(.L_x_12715) ;  /* 0x000000100000b947 */ /* 0x000fea0003800000 */
[----:B---3--:R1:W-:Y:S02]  /*62b0*/  RED.E.ADD.F32.FTZ.RN.STRONG.GPU [R48.64+-0x500], R47 ;  /* 0xfffb002f3000798e */ /* 0x0083e4000c10e786 */
.L_x_12715:
[----:B------:R-:W-:Y:S05]  /*62c0*/  BSYNC B0 ;  /* 0x0000000000007941 */ /* 0x000fea0003800000 */
.L_x_12714:
[----:B------:R-:W2:Y:S01]  /*62d0*/  LDS R69, [R69.X4+0x7a0] ;  /* 0x0007a00045457984 */ /* 0x000ea20000004800 */
[----:B------:R-:W-:Y:S01]  /*62e0*/  BSSY B0, `(.L_x_12716) ;  /* 0x0000004000007945 */ /* 0x000fe20003800000 */
[----:B------:R-:W-:Y:S01]  /*62f0*/  LEA.HI.SX32 R45, R45, R26, 0x1b ;  /* 0x0000001a2d2d7211 */ /* 0x000fe200078fdaff */
[----:B------:R-:W-:Y:S05]  /*6300*/  @!P4 BRA `(.L_x_12717) ;  /* 0x000000100000c947 */ /* 0x000fea0003800000 */
[----:B--2---:R2:W-:Y:S02]  /*6310*/  RED.E.ADD.F32.FTZ.RN.STRONG.GPU [R48.64+-0x480], R69 ;  /* 0xfffb80453000798e */ /* 0x0045e4000c10e786 */
.L_x_12717:
[----:B------:R-:W-:Y:S05]  /*6320*/  BSYNC B0 ;  /* 0x0000000000007941 */ /* 0x000fea0003800000 */
.L_x_12716:
[----:B------:R-:W4:Y:S01]  /*6330*/  LDS R45, [R45.X4+0x820] ;  /* 0x000820002d2d7984 */ /* 0x000f220000004800 */
[----:B------:R-:W-:Y:S01]  /*6340*/  BSSY B0, `(.L_x_12718) ;  /* 0x0000005000007945 */ /* 0x000fe20003800000 */
[----:B-1-3--:R-:W-:-:S02]  /*6350*/  IADD3 R47, R26, 0x120, RZ ;  /* 0x000001201a2f7810 */ /* 0x00afc40007ffe0ff */
[----:B--2---:R-:W-:Y:S01]  /*6360*/  IADD3 R69, R26, 0x140, RZ ;  /* 0x000001401a457810 */ /* 0x004fe20007ffe0ff */
[----:B------:R-:W-:Y:S05]  /*6370*/  @!P5 BRA `(.L_x_12719) ;  /* 0x000000100000d947 */ /* 0x000fea0003800000 */
[----:B----4-:R1:W-:Y:S02]  /*6380*/  RED.E.ADD.F32.FTZ.RN.STRONG.GPU [R48.64+-0x400], R45 ;  /* 0xfffc002d3000798e */ /* 0x0103e4000c10e786 */
.L_x_12719:
[----:B------:R-:W-:Y:S05]  /*6390*/  BSYNC B0 ;  /* 0x0000000000007941 */ /* 0x000fea0003800000 */
.L_x_12718:
        /* <DEDUP_REMOVED lines=14> */
.L_x_12721:
[----:B------:R-:W-:Y:S05]  /*6480*/  BSYNC B0 ;  /* 0x0000000000007941 */ /* 0x000fea0003800000 */
.L_x_12720:
[----:B------:R-:W2:Y:S01]  /*6490*/  LDS R69, [R69.X4+0x920] ;  /* 0x0009200045457984 */ /* 0x000ea20000004800 */
[----:B------:R-:W-:Y:S01]  /*64a0*/  BSSY B0, `(.L_x_12722) ;  /* 0x0000005000007945 */ /* 0x000fe20003800000 */
[----:B-1----:R-:W-:-:S02]  /*64b0*/  IADD3 R47, R26, 0x180, RZ ;  /* 0x000001801a2f7810 */ /* 0x002fc40007ffe0ff */
[----:B------:R-:W-:Y:S01]  /*64c0*/  LEA.HI.SX32 R45, R45, R26, 0x1b ;  /* 0x0000001a2d2d7211 */ /* 0x000fe200078fdaff */
[----:B------:R-:W-:Y:S05]  /*64d0*/  @!P0 BRA `(.L_x_12723) ;  /* 0x0000001000008947 */ /* 0x000fea0003800000 */
[----:B--2---:R1:W-:Y:S02]  /*64e0*/  RED.E.ADD.F32.FTZ.RN.STRONG.GPU [R48.64+-0x300], R69 ;  /* 0xfffd00453000798e */ /* 0x0043e4000c10e786 */
.L_x_12723:
[----:B------:R-:W-:Y:S05]  /*64f0*/  BSYNC B0 ;  /* 0x0000000000007941 */ /* 0x000fea0003800000 */
.L_x_12722:
[----:B------:R-:W3:Y:S01]  /*6500*/  LDS R45, [R45.X4+0x9a0] ;  /* 0x0009a0002d2d7984 */ /* 0x000ee20000004800 */
[----:B------:R-:W-:Y:S01]  /*6510*/  BSSY B0, `(.L_x_12724) ;  /* 0x0000005000007945 */ /* 0x000fe20003800000 */
[----:B-12---:R-:W-:Y:S02]  /*6520*/  IADD3 R69, R26, 0x1a0, RZ ;  /* 0x000001a01a457810 */ /* 0x006fe40007ffe0ff */
[----:B------:R-:W-:Y:S01]  /*6530*/  LEA.HI.SX32 R47, R47, R26, 0x1b ;  /* 0x0000001a2f2f7211 */ /* 0x000fe200078fdaff */
[----:B------:R-:W-:Y:S05]  /*6540*/  @!P1 BRA `(.L_x_12725) ;  /* 0x0000001000009947 */ /* 0x000fea0003800000 */
[----:B---3--:R1:W-:Y:S02]  /*6550*/  RED.E.ADD.F32.FTZ.RN.STRONG.GPU [R48.64+-0x280], R45 ;  /* 0xfffd802d3000798e */ /* 0x0083e4000c10e786 */
.L_x_12725:
[----:B------:R-:W-:Y:S05]  /*6560*/  BSYNC B0 ;  /* 0x0000000000007941 */ /* 0x000fea0003800000 */
.L_x_12724:
[----:B------:R-:W2:Y:S01]  /*6570*/  LDS R47, [R47.X4+0xa20] ;  /* 0x000a20002f2f7984 */ /* 0x000ea20000004800 */
[----:B------:R-:W-:Y:S01]  /*6580*/  BSSY B0, `(.L_x_12726) ;  /* 0x0000005000007945 */ /* 0x000fe20003800000 */
[----:B-1-3--:R-:W-:Y:S02]  /*6590*/  IADD3 R45, R26, 0x1c0, RZ ;  /* 0x000001c01a2d7810 */ /* 0x00afe40007ffe0ff */
[----:B------:R-:W-:Y:S01]  /*65a0*/  LEA.HI.SX32 R69, R69, R26, 0x1b ;  /* 0x0000001a45457211 */ /* 0x000fe200078fdaff */
[----:B------:R-:W-:Y:S05]  /*65b0*/  @!P2 BRA `(.L_x_12727) ;  /* 0x000000100000a947 */ /* 0x000fea0003800000 */
[----:B--2---:R1:W-:Y:S02]  /*65c0*/  RED.E.ADD.F32.FTZ.RN.STRONG.GPU [R48.64+-0x200], R47 ;  /* 0xfffe002f3000798e */ /* 0x0043e4000c10e786 */
.L_x_12727:
[----:B------:R-:W-:Y:S05]  /*65d0*/  BSYNC B0 ;  /* 0x0000000000007941 */ /* 0x000fea0003800000 */
.L_x_12726:
[----:B------:R-:W3:Y:S01]  /*65e0*/  LDS R69, [R69.X4+0xaa0] ;  /* 0x000aa00045457984 */ /* 0x000ee20000004800 */
[----:B------:R-:W-:Y:S01]  /*65f0*/  BSSY B0, `(.L_x_12728) ;  /* 0x0000005000007945 */ /* 0x000fe20003800000 */
[----:B-12---:R-:W-:-:S02]  /*6600*/  IADD3 R47, R26, 0x1e0, RZ ;  /* 0x000001e01a2f7810 */ /* 0x006fc40007ffe0ff */
[----:B------:R-:W-:Y:S01]  /*6610*/  LEA.HI.SX32 R45, R45, R26, 0x1b ;  /* 0x0000001a2d2d7211 */ /* 0x000fe200078fdaff */
[----:B------:R-:W-:Y:S05]  /*6620*/  @!P3 BRA `(.L_x_12729) ;  /* 0x000000100000b947 */ /* 0x000fea0003800000 */
[----:B---3--:R1:W-:Y:S02]  /*6630*/  RED.E.ADD.F32.FTZ.RN.STRONG.GPU [R48.64+-0x180], R69 ;  /* 0xfffe80453000798e */ /* 0x0083e4000c10e786 */
.L_x_12729:
[----:B------:R-:W-:Y:S05]  /*6640*/  BSYNC B0 ;  /* 0x0000000000007941 */ /* 0x000fea0003800000 */
.L_x_12728:
[----:B------:R-:W2:Y:S01]  /*6650*/  LDS R45, [R45.X4+0xb20] ;  /* 0x000b20002d2d7984 */ /* 0x000ea20000004800 */
[----:B------:R-:W-:Y:S01]  /*6660*/  BSSY B0, `(.L_x_12730) ;  /* 0x0000004000007945 */ /* 0x000fe20003800000 */
[----:B------:R-:W-:Y:S01]  /*6670*/  LEA.HI.SX32 R47, R47, R26, 0x1b ;  /* 0x0000001a2f2f7211 */ /* 0x000fe200078fdaff */
[----:B------:R-:W-:Y:S05]  /*6680*/  @!P4 BRA `(.L_x_12731) ;  /* 0x000000100000c947 */ /* 0x000fea0003800000 */
[----:B--2---:R2:W-:Y:S02]  /*6690*/  RED.E.ADD.F32.FTZ.RN.STRONG.GPU [R48.64+-0x100], R45 ;  /* 0xffff002d3000798e */ /* 0x0045e4000c10e786 */
.L_x_12731:
[----:B------:R-:W-:Y:S05]  /*66a0*/  BSYNC B0 ;  /* 0x0000000000007941 */ /* 0x000fea0003800000 */
.L_x_12730:
[----:B------:R-:W4:Y:S01]  /*66b0*/  LDS R47, [R47.X4+0xba0] ;  /* 0x000ba0002f2f7984 */ /* 0x000f220000004800 */
[----:B------:R-:W-:Y:S01]  /*66c0*/  BSSY B0, `(.L_x_12732) ;  /* 0x0000003000007945 */ /* 0x000fe20003800000 */
[----:B------:R-:W-:Y:S05]  /*66d0*/  @!P5 BRA `(.L_x_12733) ;  /* 0x000000100000d947 */ /* 0x000fea0003800000 */
[----:B----4-:R4:W-:Y:S02]  /*66e0*/  RED.E.ADD.F32.FTZ.RN.STRONG.GPU [R48.64+-0x80], R47 ;  /* 0xffff802f3000798e */ /* 0x0109e4000c10e786 */
.L_x_12733:
[----:B------:R-:W-:Y:S05]  /*66f0*/  BSYNC B0 ;  /* 0x0000000000007941 */ /* 0x000fea0003800000 */
.L_x_12732:
        /* <DEDUP_REMOVED lines=153> */
.L_x_12735:
[----:B0-----:R-:W-:Y:S05]  /*7090*/  BSYNC B0 ;  /* 0x0000000000007941 */ /* 0x001fea0003800000 */
.L_x_12734:
[----:B------:R-:W-:Y:S02]  /*70a0*/  IADD3 R39, R39, 0x1, RZ ;  /* 0x0000000127277810 */ /* 0x000fe40007ffe0ff */
[----:B------:R-:W-:-:S02]  /*70b0*/  IADD3 R38, P1, R38, 0x1, RZ ;  /* 0x0000000126267810 */ /* 0x000fc40007f3e0ff */
[----:B------:R-:W-:Y:S02]  /*70c0*/  ISETP.GE.AND P0, PT, R39, c[0x0][0x16c], PT ;  /* 0x00005b0027007a0c */ /* 0x000fe40003f06270 */
[----:B------:R-:W-:-:S11]  /*70d0*/  IADD3.X R37, RZ, R37, RZ, P1, !PT ;  /* 0x00000025ff257210 */ /* 0x000fd60000ffe4ff */
[----:B------:R-:W-:Y:S01]  /*70e0*/  @P0 CALL.REL.NOINC `(.L_x_12689) ;  /* 0x0000001000000944 */ /* 0x000fe20003c00000 */
[----:B------:R-:W-:Y:S05]  /*70f0*/  BRA `(.L_x_12736) ;  /* 0xffffb97000007947 */ /* 0x000fea000383ffff */
.L_x_12689:
        /* <DEDUP_REMOVED lines=134> */
.L_x_12671:
        /* <DEDUP_REMOVED lines=24> */
.L_x_12739:
[----:B0-----:R-:W-:Y:S05]  /*7ae0*/  BSYNC B0 ;  /* 0x0000000000007941 */ /* 0x001fea0003800000 */
.L_x_12738:
        /* <DEDUP_REMOVED lines=23> */
.L_x_12741:
[----:B------:R-:W1:Y:S02]  /*7c60*/  S2R R13, SR_TID.X ;  /* 0x00000000000d7919 */ /* 0x000e640000002100 */
.L_x_12742:
[----:B0-----:R-:W-:Y:S05]  /*7c70*/  BSYNC B0 ;  /* 0x0000000000007941 */ /* 0x001fea0003800000 */
.L_x_12740:
        /* <DEDUP_REMOVED lines=10> */
.L_x_12743:
        /* <DEDUP_REMOVED lines=28> */
.L_x_12744:
        /* <DEDUP_REMOVED lines=10> */
.L_x_14747:


//--------------------- .text._Z25selective_scan_bwd_kernelI32Selective_Scan_bwd_kernel_traitsILi32ELi8ELb1ELb1ELb1ELb0ELb0EN3c108BFloat16ENS1_7complexIfEEEEv12SSMParamsBwd --------------------------
	.section	.text._Z25selective_scan_bwd_kernelI32Selective_Scan_bwd_kernel_traitsILi32ELi8ELb1ELb1ELb1ELb0ELb0EN3c108BFloat16ENS1_7complexIfEEEEv12SSMParamsBwd,"ax",@progbits
	.sectioninfo	@"SHI_REGISTERS=212"
	.align	128
        .global         _Z25selective_scan_bwd_kernelI32Selective_Scan_bwd_kernel_traitsILi32ELi8ELb1ELb1ELb1ELb0ELb0EN3c108BFloat16ENS1_7complexIfEEEEv12SSMParamsBwd
        .type           _Z25selective_scan_bwd_kernelI32Selective_Scan_bwd_kernel_traitsILi32ELi8ELb1ELb1ELb1ELb0ELb0EN3c108BFloat16ENS1_7complexIfEEEEv12SSMParamsBwd,@function
        .size           _Z25selective_scan_bwd_kernelI32Selective_Scan_bwd_kernel_traitsILi32ELi8ELb1ELb1ELb1ELb0ELb0EN3c108BFloat16ENS1_7complexIfEEEEv12SSMParamsBwd,(.L_x_14748 - _Z25selective_scan_bwd_kernelI32Selective_Scan_bwd_kernel_traitsILi32ELi8ELb1ELb1ELb1ELb0ELb0EN3c108BFloat16ENS1_7complexIfEEEEv12SSMParamsBwd)
        .other          _Z25selective_scan_bwd_kernelI32Selective_Scan_bwd_kernel_traitsILi32ELi8ELb1ELb1ELb1ELb0ELb0EN3c108BFloat16ENS1_7complexIfEEEEv12SSMParamsBwd,@"STO_CUDA_ENTRY STV_DEFAULT"
_Z25selective_scan_bwd_kernelI32Selective_Scan_bwd_kernel_traitsILi32ELi8ELb1ELb1ELb1ELb0ELb0EN3c108BFloat16ENS1_7complexIfEEEEv12SSMParamsBwd:
.text._Z25selective_scan_bwd_kernelI32Selective_Scan_bwd_kernel_traitsILi32ELi8ELb1ELb1ELb1ELb0ELb0EN3c108BFloat16ENS1_7complexIfEEEEv12SSMParamsBwd:
        /* <DEDUP_REMOVED lines=30> */
[C---:B------:R-:W-:Y:S01]  /*01e0*/  IMAD R15, R41.reuse, c[0x0][0x194], R14 ;  /* 0x00006500290f7a24 */ /* 0x040fe200078e020e */
[----:B------:R-:W-:Y:S01]  /*01f0*/  MOV R14, c[0x0][0x174] ;  /* 0x00005d00000e7a02 */ /* 0x000fe20000000f00 */
[----:B--2---:R-:W-:Y:S01]  /*0200*/  IMAD R4, R42, c[0x0][0x1d0], RZ ;  /* 0x000074002a047a24 */ /* 0x004fe200078e02ff */
[----:B------:R-:W-:Y:S01]  /*0210*/  CS2R R28, SRZ ;  /* 0x00000000001c7805 */ /* 0x000fe2000001ff00 */
[C---:B------:R-:W-:Y:S01]  /*0220*/  IMAD R17, R41.reuse, c[0x0][0x1b4], R16 ;  /* 0x00006d0029117a24 */ /* 0x040fe200078e0210 */
[----:B------:R-:W-:Y:S01]  /*0230*/  CS2R R44, SRZ ;  /* 0x00000000002c7805 */ /* 0x000fe2000001ff00 */
[----:B---3--:R-:W-:Y:S01]  /*0240*/  IADD3 R10, RZ, -R7, RZ ;  /* 0x80000007ff0a7210 */ /* 0x008fe20007ffe0ff */
[----:B------:R-:W-:-:S02]  /*0250*/  IMAD R5, R41, c[0x0][0x1d4], R4 ;  /* 0x0000750029057a24 */ /* 0x000fc400078e0204 */
        /* <DEDUP_REMOVED lines=92> */
.L_x_12795:
[----:B------:R-:W-:Y:S01]  /*0820*/  BAR.SYNC.DEFER_BLOCKING 0x0 ;  /* 0x0000000000007b1d */ /* 0x000fe20000010000 */
[----:B0-----:R-:W-:-:S05]  /*0830*/  IMAD.WIDE R2, R46, 0x10, R48 ;  /* 0x000000102e027825 */ /* 0x001fca00078e0230 */
[----:B--2---:R-:W2:Y:S01]  /*0840*/  LDG.E.128 R12, [R2.64] ;  /* 0x00000008020c7981 */ /* 0x004ea2000c1e1d00 */
[----:B------:R-:W-:-:S03]  /*0850*/  IMAD.WIDE R8, R46, 0x10, R50 ;  /* 0x000000102e087825 */ /* 0x000fc600078e0232 */
[----:B-12---:R0:W-:Y:S01]  /*0860*/  STS.128 [R47.X16], R12 ;  /* 0x0000000c2f007388 */ /* 0x0061e2000000cc00 */
[----:B------:R-:W-:-:S06]  /*0870*/  NOP ;  /* 0x0000000000007918 */ /* 0x000fcc0000000000 */
[----:B------:R-:W1:Y:S04]  /*0880*/  LDS.128 R4, [R47.X16] ;  /* 0x000000002f047984 */ /* 0x000e68000000cc00 */
[----:B------:R-:W-:Y:S06]  /*0890*/  BAR.SYNC.DEFER_BLOCKING 0x0 ;  /* 0x0000000000007b1d */ /* 0x000fec0000010000 */
[----:B------:R-:W2:Y:S01]  /*08a0*/  LDG.E.128 R16, [R8.64] ;  /* 0x0000000808107981 */ /* 0x000ea2000c1e1d00 */
[----:B------:R-:W-:-:S03]  /*08b0*/  IMAD.WIDE R10, R46, 0x10, R52 ;  /* 0x000000102e0a7825 */ /* 0x000fc600078e0234 */
[----:B--2---:R-:W-:Y:S01]  /*08c0*/  STS.128 [R47.X16], R16 ;  /* 0x000000102f007388 */ /* 0x004fe2000000cc00 */
[----:B------:R-:W-:-:S06]  /*08d0*/  NOP ;  /* 0x0000000000007918 */ /* 0x000fcc0000000000 */
[----:B------:R-:W2:Y:S04]  /*08e0*/  LDS.128 R20, [R47.X16] ;  /* 0x000000002f147984 */ /* 0x000ea8000000cc00 */
[----:B------:R-:W-:Y:S06]  /*08f0*/  BAR.SYNC.DEFER_BLOCKING 0x0 ;  /* 0x0000000000007b1d */ /* 0x000fec0000010000 */
[----:B0--3--:R0:W3:Y:S01]  /*0900*/  LDG.E.128 R12, [R10.64] ;  /* 0x000000080a0c7981 */ /* 0x0090e2000c1e1d00 */
[----:B-1----:R-:W-:-:S02]  /*0910*/  PRMT R2, RZ, 0x5410, R4 ;  /* 0x00005410ff027816 */ /* 0x002fc40000000004 */
[----:B------:R-:W-:Y:S02]  /*0920*/  PRMT R8, RZ, 0x7610, R4 ;  /* 0x00007610ff087816 */ /* 0x000fe40000000004 */
[----:B------:R-:W-:Y:S02]  /*0930*/  ISETP.LT.AND P0, PT, RZ, c[0x0][0x16c], PT ;  /* 0x00005b00ff007a0c */ /* 0x000fe40003f01270 */
[----:B0-----:R-:W-:Y:S02]  /*0940*/  PRMT R10, RZ, 0x5410, R7 ;  /* 0x00005410ff0a7816 */ /* 0x001fe40000000007 */
[--C-:B--2---:R-:W-:Y:S02]  /*0950*/  PRMT R61, RZ, 0x5410, R23.reuse ;  /* 0x00005410ff3d7816 */ /* 0x104fe40000000017 */
[--C-:B------:R-:W-:Y:S02]  /*0960*/  PRMT R9, RZ, 0x5410, R20.reuse ;  /* 0x00005410ff097816 */ /* 0x100fe40000000014 */
[----:B------:R-:W-:Y:S01]  /*0970*/  PRMT R11, RZ, 0x7610, R20 ;  /* 0x00007610ff0b7816 */ /* 0x000fe20000000014 */
[----:B-----5:R-:W-:Y:S01]  /*0980*/  FADD.FTZ R72, R61, R40 ;  /* 0x000000283d487221 */ /* 0x020fe20000010000 */
[----:B------:R-:W-:Y:S01]  /*0990*/  PRMT R19, RZ, 0x5410, R22 ;  /* 0x00005410ff137816 */ /* 0x000fe20000000016 */
[----:B------:R-:W-:Y:S01]  /*09a0*/  FADD.FTZ R60, R9, R40 ;  /* 0x00000028093c7221 */ /* 0x000fe20000010000 */
[----:B------:R-:W-:Y:S01]  /*09b0*/  PRMT R35, RZ, 0x7610, R22 ;  /* 0x00007610ff237816 */ /* 0x000fe20000000016 */
[--C-:B------:R-:W-:Y:S01]  /*09c0*/  FADD.FTZ R62, R11, R40.reuse ;  /* 0x000000280b3e7221 */ /* 0x100fe20000010000 */
[----:B------:R-:W-:Y:S01]  /*09d0*/  PRMT R23, RZ, 0x7610, R23 ;  /* 0x00007610ff177816 */ /* 0x000fe20000000017 */
[----:B------:R-:W-:-:S02]  /*09e0*/  FADD.FTZ R68, R19, R40 ;  /* 0x0000002813447221 */ /* 0x000fc40000010000 */
[--C-:B------:R-:W-:Y:S02]  /*09f0*/  FADD.FTZ R70, R35, R40.reuse ;  /* 0x0000002823467221 */ /* 0x100fe40000010000 */
[----:B------:R-:W-:Y:S01]  /*0a00*/  FADD.FTZ R74, R23, R40 ;  /* 0x00000028174a7221 */ /* 0x000fe20000010000 */
[----:B---3--:R0:W-:Y:S01]  /*0a10*/  STS.128 [R47.X16], R12 ;  /* 0x0000000c2f007388 */ /* 0x0081e2000000cc00 */
[----:B------:R-:W-:-:S06]  /*0a20*/  NOP ;  /* 0x0000000000007918 */ /* 0x000fcc0000000000 */
[----:B------:R-:W1:Y:S01]  /*0a30*/  LDS.128 R24, [R47.X16] ;  /* 0x000000002f187984 */ /* 0x000e62000000cc00 */
[--C-:B0-----:R-:W-:Y:S02]  /*0a40*/  PRMT R15, RZ, 0x5410, R21.reuse ;  /* 0x00005410ff0f7816 */ /* 0x101fe40000000015 */
[----:B------:R-:W-:-:S03]  /*0a50*/  PRMT R21, RZ, 0x7610, R21 ;  /* 0x00007610ff157816 */ /* 0x000fc60000000015 */
[--C-:B------:R-:W-:Y:S02]  /*0a60*/  FADD.FTZ R64, R15, R40.reuse ;  /* 0x000000280f407221 */ /* 0x100fe40000010000 */
[----:B------:R-:W-:Y:S01]  /*0a70*/  FADD.FTZ R66, R21, R40 ;  /* 0x0000002815427221 */ /* 0x000fe20000010000 */
[--C-:B-1----:R-:W-:Y:S02]  /*0a80*/  PRMT R3, RZ, 0x5410, R24.reuse ;  /* 0x00005410ff037816 */ /* 0x102fe40000000018 */
[----:B------:R-:W-:Y:S02]  /*0a90*/  PRMT R85, RZ, 0x7610, R24 ;  /* 0x00007610ff557816 */ /* 0x000fe40000000018 */
[--C-:B------:R-:W-:Y:S01]  /*0aa0*/  PRMT R13, RZ, 0x5410, R25.reuse ;  /* 0x00005410ff0d7816 */ /* 0x100fe20000000019 */
[C---:B------:R-:W-:Y:S01]  /*0ab0*/  FFMA.FTZ R2, R3.reuse, R2, R44 ;  /* 0x0000000203027223 */ /* 0x040fe2000001002c */
[----:B------:R-:W-:Y:S01]  /*0ac0*/  PRMT R25, RZ, 0x7610, R25 ;  /* 0x00007610ff197816 */ /* 0x000fe20000000019 */
[----:B------:R-:W-:Y:S01]  /*0ad0*/  FMUL.FTZ R61, R3, R38 ;  /* 0x00000026033d7220 */ /* 0x000fe20000410000 */
[----:B------:R-:W-:Y:S01]  /*0ae0*/  PRMT R17, RZ, 0x5410, R26 ;  /* 0x00005410ff117816 */ /* 0x000fe2000000001a */
[C---:B------:R-:W-:Y:S01]  /*0af0*/  FFMA.FTZ R2, R85.reuse, R8, R2 ;  /* 0x0000000855027223 */ /* 0x040fe20000010002 */
[----:B------:R-:W-:Y:S01]  /*0b00*/  PRMT R8, RZ, 0x5410, R5 ;  /* 0x00005410ff087816 */ /* 0x000fe20000000005 */
[-C--:B------:R-:W-:Y:S01]  /*0b10*/  FMUL.FTZ R63, R85, R38.reuse ;  /* 0x00000026553f7220 */ /* 0x080fe20000410000 */
[----:B------:R-:W-:Y:S01]  /*0b20*/  PRMT R89, RZ, 0x7610, R26 ;  /* 0x00007610ff597816 */ /* 0x000fe2000000001a */
[C---:B------:R-:W-:Y:S01]  /*0b30*/  FMUL.FTZ R65, R13.reuse, R38 ;  /* 0x000000260d417220 */ /* 0x040fe20000410000 */
        /* <DEDUP_REMOVED lines=8> */
[----:B------:R-:W-:Y:S01]  /*0bc0*/  PRMT R8, RZ, 0x5410, R6 ;  /* 0x00005410ff087816 */ /* 0x000fe20000000006 */
[----:B------:R-:W-:-:S02]  /*0bd0*/  FMUL.FTZ R71, R89, R38 ;  /* 0x0000002659477220 */ /* 0x000fc40000410000 */
[----:B------:R-:W-:Y:S02]  /*0be0*/  FMUL.FTZ R73, R37, R38 ;  /* 0x0000002625497220 */ /* 0x000fe40000410000 */
[----:B------:R-:W-:Y:S01]  /*0bf0*/  FFMA.FTZ R2, R17, R8, R2 ;  /* 0x0000000811027223 */ /* 0x000fe20000010002 */
[----:B------:R-:W-:Y:S01]  /*0c00*/  PRMT R8, RZ, 0x7610, R6 ;  /* 0x00007610ff087816 */ /* 0x000fe20000000006 */
[----:B------:R-:W-:-:S04]  /*0c10*/  FMUL.FTZ R75, R27, R38 ;  /* 0x000000261b4b7220 */ /* 0x000fc80000410000 */
        /* <DEDUP_REMOVED lines=9> */
[----:B------:R-:W-:Y:S05]  /*0cb0*/  BRA `(.L_x_12747) ;  /* 0x00004c8000007947 */ /* 0x000fea0003800000 */
.L_x_12746:
        /* <DEDUP_REMOVED lines=14> */
.L_x_12794:
[----:B------:R-:W-:Y:S01]  /*0da0*/  SHF.R.S32.HI R95, RZ, 0x1f, R92 ;  /* 0x0000001fff5f7819 */ /* 0x000fe2000001145c */
[----:B------:R-:W-:-:S04]  /*0db0*/  IMAD.WIDE.U32 R2, R92, c[0x0][0x1a0], RZ ;  /* 0x000068005c027a25 */ /* 0x000fc800078e00ff */
[----:B------:R-:W-:Y:S01]  /*0dc0*/  IMAD R9, R95, c[0x0][0x1a0], RZ ;  /* 0x000068005f097a24 */ /* 0x000fe200078e02ff */
[----:B------:R-:W-:-:S03]  /*0dd0*/  LEA R8, P0, R2, R54, 0x1 ;  /* 0x0000003602087211 */ /* 0x000fc600078008ff */
[----:B------:R-:W-:-:S05]  /*0de0*/  IMAD R9, R92, c[0x0][0x1a4], R9 ;  /* 0x000069005c097a24 */ /* 0x000fca00078e0209 */
[----:B------:R-:W-:Y:S02]  /*0df0*/  IADD3 R9, R3, R9, RZ ;  /* 0x0000000903097210 */ /* 0x000fe40007ffe0ff */
[----:B------:R-:W-:Y:S02]  /*0e00*/  LOP3.LUT R3, R46, 0xffffffe0, RZ, 0xc0, !PT ;  /* 0xffffffe02e037812 */ /* 0x000fe400078ec0ff */
[----:B------:R-:W-:Y:S02]  /*0e10*/  LEA.HI.X R9, R2, R55, R9, 0x1, P0 ;  /* 0x0000003702097211 */ /* 0x000fe400000f0c09 */
[----:B------:R-:W-:-:S05]  /*0e20*/  IADD3 R23, R3, R46, RZ ;  /* 0x0000002e03177210 */ /* 0x000fca0007ffe0ff */
[----:B------:R-:W-:-:S05]  /*0e30*/  IMAD.WIDE R2, R23, 0x10, R8 ;  /* 0x0000001017027825 */ /* 0x000fca00078e0208 */
[----:B--2---:R0:W2:Y:S04]  /*0e40*/  LDG.E.128 R8, [R2.64] ;  /* 0x0000000802087981 */ /* 0x0040a8000c1e1d00 */
[----:B---3--:R0:W3:Y:S01]  /*0e50*/  LDG.E.128 R16, [R2.64+0x200] ;  /* 0x0002000802107981 */ /* 0x0080e2000c1e1d00 */
[----:B------:R-:W-:Y:S02]  /*0e60*/  IMAD R15, R39, c[0x0][0x180], RZ ;  /* 0x00006000270f7a24 */ /* 0x000fe400078e02ff */
        /* <DEDUP_REMOVED lines=8> */
[----:B------:R-:W-:Y:S01]  /*0ef0*/  LEA.HI.X R15, R12, c[0x0][0x224], R13, 0x3, P0 ;  /* 0x000089000c0f7a11 */ /* 0x000fe200000f1c0d */
[----:B------:R-:W-:-:S04]  /*0f00*/  IMAD R21, R95, c[0x0][0x1c0], RZ ;  /* 0x000070005f157a24 */ /* 0x000fc800078e02ff */
[----:B0-----:R0:W4:Y:S01]  /*0f10*/  LDG.E.64 R2, [R14.64] ;  /* 0x000000080e027981 */ /* 0x001122000c1e1b00 */
[----:B------:R-:W-:-:S04]  /*0f20*/  IMAD.WIDE.U32 R12, R92, c[0x0][0x1c0], RZ ;  /* 0x000070005c0c7a25 */ /* 0x000fc800078e00ff */
[----:B------:R-:W-:Y:S01]  /*0f30*/  IMAD R21, R92, c[0x0][0x1c4], R21 ;  /* 0x000071005c157a24 */ /* 0x000fe200078e0215 */
[----:B------:R-:W-:-:S04]  /*0f40*/  LEA R20, P0, R12, R56, 0x1 ;  /* 0x000000380c147211 */ /* 0x000fc800078008ff */
[----:B------:R-:W-:-:S04]  /*0f50*/  IADD3 R13, R13, R21, RZ ;  /* 0x000000150d0d7210 */ /* 0x000fc80007ffe0ff */
[----:B------:R-:W-:-:S05]  /*0f60*/  LEA.HI.X R21, R12, R57, R13, 0x1, P0 ;  /* 0x000000390c157211 */ /* 0x000fca00000f0c0d */
[----:B------:R-:W-:Y:S01]  /*0f70*/  IMAD.WIDE R20, R23, 0x10, R20 ;  /* 0x0000001017147825 */ /* 0x000fe200078e0214 */
[----:B-12---:R1:W-:Y:S04]  /*0f80*/  STS.128 [R47.X16], R8 ;  /* 0x000000082f007388 */ /* 0x0063e8000000cc00 */
[----:B---3--:R-:W-:Y:S01]  /*0f90*/  STS.128 [R47.X16+0x200], R16 ;  /* 0x000200102f007388 */ /* 0x008fe2000000cc00 */
[----:B------:R-:W-:-:S06]  /*0fa0*/  NOP ;  /* 0x0000000000007918 */ /* 0x000fcc0000000000 */
[----:B0-----:R0:W2:Y:S04]  /*0fb0*/  LDG.E.128 R12, [R20.64] ;  /* 0x00000008140c7981 */ /* 0x0010a8000c1e1d00 */
[----:B------:R0:W3:Y:S01]  /*0fc0*/  LDG.E.128 R24, [R20.64+0x200] ;  /* 0x0002000814187981 */ /* 0x0000e2000c1e1d00 */
[----:B------:R-:W-:Y:S02]  /*0fd0*/  IADD3 R96, R58, -0x1, RZ ;  /* 0xffffffff3a607810 */ /* 0x000fe40007ffe0ff */
[----:B------:R-:W-:Y:S02]  /*0fe0*/  LOP3.LUT P0, RZ, R46, 0x1f, RZ, 0xc0, !PT ;  /* 0x0000001f2eff7812 */ /* 0x000fe4000780c0ff */
[----:B-1----:R-:W-:Y:S02]  /*0ff0*/  LEA.HI R8, R96, R96, RZ, 0x1 ;  /* 0x0000006060087211 */ /* 0x002fe400078f08ff */
[----:B------:R-:W-:-:S02]  /*1000*/  ISETP.NE.AND P2, PT, R46, RZ, PT ;  /* 0x000000ff2e00720c */ /* 0x000fc40003f45270 */
[----:B------:R-:W-:Y:S02]  /*1010*/  ISETP.LT.OR P1, PT, R58, 0x2, P0 ;  /* 0x000000023a00780c */ /* 0x000fe40000721670 */
[----:B------:R-:W-:Y:S02]  /*1020*/  LOP3.LUT R9, R8, 0xfffffe, RZ, 0xc0, !PT ;  /* 0x00fffffe08097812 */ /* 0x000fe400078ec0ff */
[----:B------:R-:W-:Y:S02]  /*1030*/  IADD3 R10, R46, 0x200, RZ ;  /* 0x000002002e0a7810 */ /* 0x000fe40007ffe0ff */
[----:B------:R-:W-:Y:S02]  /*1040*/  IADD3 R9, R96, -R9, RZ ;  /* 0x8000000960097210 */ /* 0x000fe40007ffe0ff */
[----:B------:R-:W-:-:S03]  /*1050*/  SHF.L.U32 R100, R47, 0x5, RZ ;  /* 0x000000052f647819 */ /* 0x000fc600000006ff */
[----:B------:R-:W-:Y:S02]  /*1060*/  @!P2 LEA R10, R9, R92, 0x8 ;  /* 0x0000005c090aa211 */ /* 0x000fe400078e40ff */
[----:B------:R-:W-:Y:S01]  /*1070*/  @!P1 IADD3 R9, R58, -0x2, RZ ;  /* 0xfffffffe3a099810 */ /* 0x000fe20007ffe0ff */
[----:B------:R-:W1:Y:S01]  /*1080*/  LDS.128 R16, [R100] ;  /* 0x0000000064107984 */ /* 0x000e620000000c00 */
[----:B----4-:R-:W-:Y:S01]  /*1090*/  FMUL.FTZ R97, R2, 1.4426950216293334961 ;  /* 0x3fb8aa3b02617820 */ /* 0x010fe20000410000 */
[----:B------:R-:W-:Y:S01]  /*10a0*/  SHF.L.U32 R102, R10, 0x3, RZ ;  /* 0x000000030a667819 */ /* 0x000fe200000006ff */
[C---:B------:R-:W-:Y:S02]  /*10b0*/  FMUL.FTZ R23, R60.reuse, R3 ;  /* 0x000000033c177220 */ /* 0x040fe40000410000 */
[----:B------:R-:W-:Y:S02]  /*10c0*/  FMUL.FTZ R22, R60, R97 ;  /* 0x000000613c167220 */ /* 0x000fe40000410000 */
[----:B------:R-:W-:-:S02]  /*10d0*/  FMUL.RZ R36, R23, 0.15915493667125701904 ;  /* 0x3e22f98317247820 */ /* 0x000fc4000040c000 */
[----:B------:R0:W-:Y:S01]  /*10e0*/  MUFU.EX2 R35, R22 ;  /* 0x0000001600237308 */ /* 0x0001e20000000800 */
[----:B------:R-:W-:-:S04]  /*10f0*/  @!P1 IMAD R9, R9, c[0x0][0x16c], R92 ;  /* 0x00005b0009099a24 */ /* 0x000fc800078e025c */
[----:B------:R-:W-:-:S03]  /*1100*/  @!P1 IMAD.WIDE R98, R9, 0x10, R32 ;  /* 0x0000001009629825 */ /* 0x000fc600078e0220 */
[----:B------:R-:W4:Y:S01]  /*1110*/  MUFU.COS R34, R36 ;  /* 0x0000002400227308 */ /* 0x000f220000000000 */
[----:B0-----:R-:W0:Y:S07]  /*1120*/  LDS.128 R20, [R100+0x10] ;  /* 0x0000100064147984 */ /* 0x001e2e0000000c00 */
[----:B------:R4:W1:Y:S02]  /*1130*/  MUFU.SIN R8, R36 ;  /* 0x0000002400087308 */ /* 0x0008640000000400 */
[C---:B----4-:R-:W-:Y:S01]  /*1140*/  FMUL.FTZ R34, R35.reuse, R34 ;  /* 0x0000002223227220 */ /* 0x050fe20000410000 */
[----:B------:R-:W-:Y:S01]  /*1150*/  CS2R R36, SRZ ;  /* 0x0000000000247805 */ /* 0x000fe2000001ff00 */
[----:B-1----:R-:W-:-:S02]  /*1160*/  FMUL.FTZ R35, R35, R8 ;  /* 0x0000000823237220 */ /* 0x002fc40000410000 */
[----:B------:R-:W-:-:S04]  /*1170*/  FMUL.FTZ R101, R64, R3 ;  /* 0x0000000340657220 */ /* 0x000fc80000410000 */
[----:B------:R-:W-:-:S04]  /*1180*/  FMUL.RZ R105, R101, 0.15915493667125701904 ;  /* 0x3e22f98365697820 */ /* 0x000fc8000040c000 */
[----:B------:R-:W-:Y:S08]  /*1190*/  MUFU.COS R103, R105 ;  /* 0x0000006900677308 */ /* 0x000ff00000000000 */
[----:B------:R-:W-:Y:S01]  /*11a0*/  MUFU.SIN R101, R105 ;  /* 0x0000006900657308 */ /* 0x000fe20000000400 */
[----:B------:R-:W-:-:S05]  /*11b0*/  PRMT R117, RZ, 0x7610, R19 ;  /* 0x00007610ff757816 */ /* 0x000fca0000000013 */
[----:B------:R-:W-:Y:S01]  /*11c0*/  FMUL.FTZ R130, R66, R117 ;  /* 0x0000007542827220 */ /* 0x000fe20000410000 */
[----:B0-----:R-:W-:Y:S02]  /*11d0*/  PRMT R131, RZ, 0x7610, R21 ;  /* 0x00007610ff837816 */ /* 0x001fe40000000015 */
[----:B------:R-:W-:-:S03]  /*11e0*/  PRMT R129, RZ, 0x7610, R6 ;  /* 0x00007610ff817816 */ /* 0x000fc60000000006 */
[----:B------:R-:W-:Y:S01]  /*11f0*/  FMUL.FTZ R138, R70, R131 ;  /* 0x00000083468a7220 */ /* 0x000fe20000410000 */
[----:B------:R-:W-:-:S05]  /*1200*/  PRMT R135, RZ, 0x5410, R22 ;  /* 0x00005410ff877816 */ /* 0x000fca0000000016 */
[----:B------:R-:W-:Y:S01]  /*1210*/  FMUL.FTZ R144, R72, R135 ;  /* 0x0000008748907220 */ /* 0x000fe20000410000 */
[--C-:B------:R-:W-:Y:S02]  /*1220*/  PRMT R133, RZ, 0x5410, R23.reuse ;  /* 0x00005410ff857816 */ /* 0x100fe40000000017 */
[----:B------:R-:W-:Y:S02]  /*1230*/  PRMT R137, RZ, 0x7610, R23 ;  /* 0x00007610ff897816 */ /* 0x000fe40000000017 */
[----:B------:R-:W-:Y:S01]  /*1240*/  PRMT R23, RZ, 0x7610, R7 ;  /* 0x00007610ff177816 */ /* 0x000fe20000000007 */
[----:B------:R-:W-:Y:S01]  /*1250*/  FMUL.FTZ R146, R74, R133 ;  /* 0x000000854a927220 */ /* 0x000fe20000410000 */
[----:B--2---:R-:W-:Y:S04]  /*1260*/  STS.128 [R47.X16+0x420], R12 ;  /* 0x0004200c2f007388 */ /* 0x004fe8000000cc00 */
[----:B---3--:R0:W-:Y:S01]  /*1270*/  STS.128 [R47.X16+0x620], R24 ;  /* 0x000620182f007388 */ /* 0x0081e2000000cc00 */
[----:B------:R-:W-:-:S06]  /*1280*/  NOP ;  /* 0x0000000000007918 */ /* 0x000fcc0000000000 */
[----:B------:R-:W1:Y:S04]  /*1290*/  LDS.128 R8, [R100+0x420] ;  /* 0x0004200064087984 */ /* 0x000e680000000c00 */
[----:B------:R-:W2:Y:S04]  /*12a0*/  LDS.128 R12, [R100+0x430] ;  /* 0x00043000640c7984 */ /* 0x000ea80000000c00 */
[----:B------:R3:W-:Y:S04]  /*12b0*/  STS.64 [R102+0x1d10], R34 ;  /* 0x001d102266007388 */ /* 0x0007e80000000a00 */
[----:B------:R-:W-:Y:S01]  /*12c0*/  BAR.SYNC.DEFER_BLOCKING 0x0 ;  /* 0x0000000000007b1d */ /* 0x000fe20000010000 */
[----:B0-----:R-:W-:-:S04]  /*12d0*/  FMUL.FTZ R24, R62, R3 ;  /* 0x000000033e187220 */ /* 0x001fc80000410000 */
[----:B------:R-:W-:Y:S02]  /*12e0*/  FMUL.RZ R104, R24, 0.15915493667125701904 ;  /* 0x3e22f98318687820 */ /* 0x000fe4000040c000 */
[----:B------:R-:W-:Y:S02]  /*12f0*/  FMUL.FTZ R24, R62, R97 ;  /* 0x000000613e187220 */ /* 0x000fe40000410000 */
[----:B------:R-:W-:Y:S01]  /*1300*/  MUFU.COS R27, R104 ;  /* 0x00000068001b7308 */ /* 0x000fe20000000000 */
[----:B------:R0:W5:Y:S07]  /*1310*/  @!P1 LDG.E.64 R36, [R98.64+0x8] ;  /* 0x0000080862249981 */ /* 0x00016e000c1e1b00 */
[----:B------:R4:W-:Y:S01]  /*1320*/  MUFU.EX2 R26, R24 ;  /* 0x00000018001a7308 */ /* 0x0009e20000000800 */
[----:B------:R-:W-:Y:S01]  /*1330*/  ISETP.NE.AND P1, PT, R46, 0x1f, PT ;  /* 0x0000001f2e00780c */ /* 0x000fe20003f25270 */
[----:B------:R-:W-:Y:S06]  /*1340*/  BSSY B0, `(.L_x_12748) ;  /* 0x000009f000007945 */ /* 0x000fec0003800000 */
[----:B------:R-:W-:Y:S01]  /*1350*/  MUFU.SIN R25, R104 ;  /* 0x0000006800197308 */ /* 0x000fe20000000400 */
[----:B0-----:R-:W-:-:S02]  /*1360*/  FMUL.FTZ R99, R66, R3 ;  /* 0x0000000342637220 */ /* 0x001fc40000410000 */
[----:B----4-:R-:W-:Y:S02]  /*1370*/  FMUL.FTZ R24, R68, R3 ;  /* 0x0000000344187220 */ /* 0x010fe40000410000 */
[----:B------:R-:W-:Y:S02]  /*1380*/  FMUL.RZ R106, R99, 0.15915493667125701904 ;  /* 0x3e22f983636a7820 */ /* 0x000fe4000040c000 */
[-C--:B------:R-:W-:Y:S02]  /*1390*/  FMUL.FTZ R99, R66, R97.reuse ;  /* 0x0000006142637220 */ /* 0x080fe40000410000 */
[----:B------:R-:W-:Y:S01]  /*13a0*/  MUFU.SIN R104, R106 ;  /* 0x0000006a00687308 */ /* 0x000fe20000000400 */
[-C--:B------:R-:W-:Y:S02]  /*13b0*/  FMUL.FTZ R98, R64, R97.reuse ;  /* 0x0000006140627220 */ /* 0x080fe40000410000 */
[----:B------:R-:W-:Y:S02]  /*13c0*/  FMUL.RZ R110, R24, 0.15915493667125701904 ;  /* 0x3e22f983186e7820 */ /* 0x000fe4000040c000 */
[----:B------:R-:W-:-:S03]  /*13d0*/  FMUL.FTZ R24, R68, R97 ;  /* 0x0000006144187220 */ /* 0x000fc60000410000 */
[----:B---3--:R0:W-:Y:S08]  /*13e0*/  MUFU.COS R102, R106 ;  /* 0x0000006a00667308 */ /* 0x0081f00000000000 */
[----:B------:R-:W3:Y:S01]  /*13f0*/  MUFU.EX2 R99, R99 ;  /* 0x0000006300637308 */ /* 0x000ee20000000800 */
[----:B0-----:R-:W-:-:S07]  /*1400*/  FMUL.FTZ R106, R72, R97 ;  /* 0x00000061486a7220 */ /* 0x001fce0000410000 */
[----:B------:R0:W4:Y:S08]  /*1410*/  MUFU.EX2 R100, R98 ;  /* 0x0000006200647308 */ /* 0x0001300000000800 */
[----:B------:R-:W-:Y:S01]  /*1420*/  MUFU.COS R107, R110 ;  /* 0x0000006e006b7308 */ /* 0x000fe20000000000 */
[----:B0-----:R-:W-:Y:S02]  /*1430*/  FMUL.FTZ R98, R70, R3 ;  /* 0x0000000346627220 */ /* 0x001fe40000410000 */
[----:B---3--:R-:W-:-:S02]  /*1440*/  FMUL.FTZ R102, R99, R102 ;  /* 0x0000006663667220 */ /* 0x008fc40000410000 */
[----:B------:R-:W-:Y:S02]  /*1450*/  FMUL.RZ R114, R98, 0.15915493667125701904 ;  /* 0x3e22f98362727820 */ /* 0x000fe4000040c000 */
[----:B------:R-:W-:Y:S01]  /*1460*/  FMUL.FTZ R98, R70, R97 ;  /* 0x0000006146627220 */ /* 0x000fe20000410000 */
[----:B------:R0:W-:Y:S01]  /*1470*/  MUFU.EX2 R108, R24 ;  /* 0x00000018006c7308 */ /* 0x0001e20000000800 */
[----:B------:R-:W-:Y:S01]  /*1480*/  FMUL.FTZ R104, R99, R104 ;  /* 0x0000006863687220 */ /* 0x000fe20000410000 */
[----:B------:R-:W-:-:S06]  /*1490*/  PRMT R99, RZ, 0x7610, R16 ;  /* 0x00007610ff637816 */ /* 0x000fcc0000000010 */
[----:B------:R3:W-:Y:S01]  /*14a0*/  MUFU.SIN R105, R110 ;  /* 0x0000006e00697308 */ /* 0x0007e20000000400 */
[C---:B0-----:R-:W-:Y:S01]  /*14b0*/  FMUL.FTZ R24, R26.reuse, R27 ;  /* 0x0000001b1a187220 */ /* 0x041fe20000410000 */
[----:B------:R-:W-:Y:S01]  /*14c0*/  PRMT R27, RZ, 0x5410, R16 ;  /* 0x00005410ff1b7816 */ /* 0x000fe20000000010 */
[----:B------:R-:W-:Y:S02]  /*14d0*/  FMUL.FTZ R26, R26, R25 ;  /* 0x000000191a1a7220 */ /* 0x000fe40000410000 */
[----:B------:R-:W-:Y:S02]  /*14e0*/  FMUL.FTZ R25, R74, R3 ;  /* 0x000000034a197220 */ /* 0x000fe40000410000 */
[----:B------:R-:W-:Y:S01]  /*14f0*/  FMUL.FTZ R16, R60, R27 ;  /* 0x0000001b3c107220 */ /* 0x000fe20000410000 */
[----:B------:R-:W-:Y:S01]  /*1500*/  MUFU.SIN R109, R114 ;  /* 0x00000072006d7308 */ /* 0x000fe20000000400 */
[----:B---3--:R-:W-:Y:S02]  /*1510*/  FMUL.FTZ R110, R74, R97 ;  /* 0x000000614a6e7220 */ /* 0x008fe40000410000 */
[----:B------:R-:W-:-:S04]  /*1520*/  FMUL.FTZ R97, R72, R3 ;  /* 0x0000000348617220 */ /* 0x000fc80000410000 */
[----:B------:R-:W-:Y:S01]  /*1530*/  FMUL.RZ R97, R97, 0.15915493667125701904 ;  /* 0x3e22f98361617820 */ /* 0x000fe2000040c000 */
[----:B------:R0:W-:Y:S08]  /*1540*/  MUFU.COS R111, R114 ;  /* 0x00000072006f7308 */ /* 0x0001f00000000000 */
[----:B------:R4:W3:Y:S01]  /*1550*/  MUFU.EX2 R112, R98 ;  /* 0x0000006200707308 */ /* 0x0008e20000000800 */
[----:B0-----:R-:W-:Y:S01]  /*1560*/  FMUL.RZ R114, R25, 0.15915493667125701904 ;  /* 0x3e22f98319727820 */ /* 0x001fe2000040c000 */
[----:B------:R-:W-:-:S05]  /*1570*/  PRMT R25, RZ, 0x5410, R4 ;  /* 0x00005410ff197816 */ /* 0x000fca0000000004 */
[----:B------:R-:W-:Y:S01]  /*1580*/  FMUL.FTZ R139, R25, R16 ;  /* 0x00000010198b7220 */ /* 0x000fe20000410000 */
[----:B------:R0:W-:Y:S01]  /*1590*/  MUFU.EX2 R120, R110 ;  /* 0x0000006e00787308 */ /* 0x0001e20000000800 */
[----:B----4-:R-:W-:Y:S02]  /*15a0*/  FMUL.FTZ R98, R100, R103 ;  /* 0x0000006764627220 */ /* 0x010fe40000410000 */
[----:B------:R-:W-:Y:S02]  /*15b0*/  FMUL.FTZ R103, R26, R139 ;  /* 0x0000008b1a677220 */ /* 0x000fe40000410000 */
[----:B------:R-:W-:-:S03]  /*15c0*/  FMUL.FTZ R100, R100, R101 ;  /* 0x0000006564647220 */ /* 0x000fc60000410000 */
[----:B------:R4:W-:Y:S01]  /*15d0*/  MUFU.EX2 R116, R106 ;  /* 0x0000006a00747308 */ /* 0x0009e20000000800 */
[----:B0-----:R-:W-:-:S04]  /*15e0*/  FMUL.FTZ R110, R60, R99 ;  /* 0x000000633c6e7220 */ /* 0x001fc80000410000 */
[----:B------:R-:W-:Y:S02]  /*15f0*/  FMUL.FTZ R141, R25, R110 ;  /* 0x0000006e198d7220 */ /* 0x000fe40000410000 */
[----:B---3--:R-:W-:Y:S01]  /*1600*/  FMUL.FTZ R110, R112, R111 ;  /* 0x0000006f706e7220 */ /* 0x008fe20000410000 */
[----:B------:R-:W-:Y:S01]  /*1610*/  MUFU.SIN R113, R97 ;  /* 0x0000006100717308 */ /* 0x000fe20000000400 */
[----:B----4-:R-:W-:Y:S01]  /*1620*/  FMUL.FTZ R106, R108, R107 ;  /* 0x0000006b6c6a7220 */ /* 0x010fe20000410000 */
[----:B------:R-:W-:Y:S01]  /*1630*/  PRMT R107, RZ, 0x7610, R17 ;  /* 0x00007610ff6b7816 */ /* 0x000fe20000000011 */
[----:B------:R-:W-:Y:S02]  /*1640*/  FMUL.FTZ R16, R26, R141 ;  /* 0x0000008d1a107220 */ /* 0x000fe40000410000 */
[----:B------:R-:W-:Y:S01]  /*1650*/  FMUL.FTZ R108, R108, R105 ;  /* 0x000000696c6c7220 */ /* 0x000fe20000410000 */
[----:B------:R-:W-:Y:S01]  /*1660*/  PRMT R105, RZ, 0x7610, R4 ;  /* 0x00007610ff697816 */ /* 0x000fe20000000004 */
[----:B------:R-:W-:Y:S01]  /*1670*/  FMUL.FTZ R122, R62, R107 ;  /* 0x0000006b3e7a7220 */ /* 0x000fe20000410000 */
[----:B------:R0:W3:Y:S01]  /*1680*/  MUFU.COS R115, R97 ;  /* 0x0000006100737308 */ /* 0x0000e20000000000 */
[----:B------:R-:W-:-:S02]  /*1690*/  FFMA.FTZ R103, R24, R141, R103 ;  /* 0x0000008d18677223 */ /* 0x000fc40000010067 */
[----:B------:R-:W-:Y:S02]  /*16a0*/  FFMA.FTZ R16, R24, R139, -R16 ;  /* 0x0000008b18107223 */ /* 0x000fe40000010810 */
[----:B------:R-:W-:Y:S02]  /*16b0*/  FMUL.FTZ R112, R112, R109 ;  /* 0x0000006d70707220 */ /* 0x000fe40000410000 */
[----:B------:R-:W-:Y:S01]  /*16c0*/  FFMA.FTZ R109, R105, R122, R103 ;  /* 0x0000007a696d7223 */ /* 0x000fe20000010067 */
[----:B------:R-:W-:Y:S01]  /*16d0*/  MUFU.SIN R101, R114 ;  /* 0x0000007200657308 */ /* 0x000fe20000000400 */
[----:B0-----:R-:W-:-:S05]  /*16e0*/  PRMT R97, RZ, 0x5410, R17 ;  /* 0x00005410ff617816 */ /* 0x001fca0000000011 */
[----:B------:R-:W-:Y:S02]  /*16f0*/  FMUL.FTZ R124, R62, R97 ;  /* 0x000000613e7c7220 */ /* 0x000fe40000410000 */
[----:B------:R3:W0:Y:S02]  /*1700*/  MUFU.COS R17, R114 ;  /* 0x0000007200117308 */ /* 0x0006240000000000 */
[----:B------:R-:W-:Y:S02]  /*1710*/  FFMA.FTZ R103, R105, R124, R16 ;  /* 0x0000007c69677223 */ /* 0x000fe40000010010 */
[C---:B------:R-:W-:Y:S02]  /*1720*/  FMUL.FTZ R16, R100.reuse, R109 ;  /* 0x0000006d64107220 */ /* 0x040fe40000410000 */
[----:B------:R-:W-:Y:S02]  /*1730*/  FMUL.FTZ R111, R100, R103 ;  /* 0x00000067646f7220 */ /* 0x000fe40000410000 */
[----:B---3--:R-:W-:-:S02]  /*1740*/  FMUL.FTZ R114, R116, R115 ;  /* 0x0000007374727220 */ /* 0x008fc40000410000 */
[----:B------:R-:W-:Y:S02]  /*1750*/  FMUL.FTZ R116, R116, R113 ;  /* 0x0000007174747220 */ /* 0x000fe40000410000 */
[C---:B------:R-:W-:Y:S01]  /*1760*/  FFMA.FTZ R113, R98.reuse, R109, R111 ;  /* 0x0000006d62717223 */ /* 0x040fe2000001006f */
[----:B------:R-:W-:Y:S01]  /*1770*/  PRMT R111, RZ, 0x7610, R18 ;  /* 0x00007610ff6f7816 */ /* 0x000fe20000000012 */
[----:B------:R-:W-:Y:S01]  /*1780*/  FFMA.FTZ R115, R98, R103, -R16 ;  /* 0x0000006762737223 */ /* 0x000fe20000010810 */
[----:B------:R-:W-:Y:S01]  /*1790*/  PRMT R103, RZ, 0x5410, R5 ;  /* 0x00005410ff677816 */ /* 0x000fe20000000005 */
[C---:B0-----:R-:W-:Y:S01]  /*17a0*/  FMUL.FTZ R118, R120.reuse, R17 ;  /* 0x0000001178767220 */ /* 0x041fe20000410000 */
[----:B------:R-:W-:Y:S01]  /*17b0*/  PRMT R109, RZ, 0x5410, R19 ;  /* 0x00005410ff6d7816 */ /* 0x000fe20000000013 */
[----:B------:R-:W-:Y:S01]  /*17c0*/  FMUL.FTZ R120, R120, R101 ;  /* 0x0000006578787220 */ /* 0x000fe20000410000 */
[----:B------:R-:W-:Y:S01]  /*17d0*/  PRMT R101, RZ, 0x5410, R18 ;  /* 0x00005410ff657816 */ /* 0x000fe20000000012 */
[----:B------:R-:W-:-:S02]  /*17e0*/  FMUL.FTZ R128, R64, R111 ;  /* 0x0000006f40807220 */ /* 0x000fc40000410000 */
[----:B------:R-:W-:Y:S02]  /*17f0*/  FMUL.FTZ R16, R34, R26 ;  /* 0x0000001a22107220 */ /* 0x000fe40000410000 */
[----:B------:R-:W-:Y:S02]  /*1800*/  FFMA.FTZ R119, R103, R128, R113 ;  /* 0x0000008067777223 */ /* 0x000fe40000010071 */
[C---:B------:R-:W-:Y:S02]  /*1810*/  FMUL.FTZ R17, R35.reuse, R26 ;  /* 0x0000001a23117220 */ /* 0x040fe40000410000 */
[----:B------:R-:W-:Y:S02]  /*1820*/  FMUL.FTZ R126, R64, R101 ;  /* 0x00000065407e7220 */ /* 0x000fe40000410000 */
[-C--:B------:R-:W-:Y:S02]  /*1830*/  FFMA.FTZ R113, R35, R24.reuse, R16 ;  /* 0x0000001823717223 */ /* 0x080fe40000010010 */
[----:B------:R-:W-:-:S02]  /*1840*/  FFMA.FTZ R17, R34, R24, -R17 ;  /* 0x0000001822117223 */ /* 0x000fc40000010811 */
[----:B------:R-:W-:Y:S02]  /*1850*/  FFMA.FTZ R115, R103, R126, R115 ;  /* 0x0000007e67737223 */ /* 0x000fe40000010073 */
[----:B------:R-:W-:Y:S02]  /*1860*/  FMUL.FTZ R18, R104, R119 ;  /* 0x0000007768127220 */ /* 0x000fe40000410000 */
[----:B------:R-:W-:Y:S02]  /*1870*/  FMUL.FTZ R16, R100, R113 ;  /* 0x0000007164107220 */ /* 0x000fe40000410000 */
[-C--:B------:R-:W-:Y:S02]  /*1880*/  FMUL.FTZ R121, R104, R115.reuse ;  /* 0x0000007368797220 */ /* 0x080fe40000410000 */
[----:B------:R-:W-:Y:S01]  /*1890*/  FFMA.FTZ R18, R102, R115, -R18 ;  /* 0x0000007366127223 */ /* 0x000fe20000010812 */
[----:B------:R-:W-:Y:S01]  /*18a0*/  PRMT R115, RZ, 0x7610, R5 ;  /* 0x00007610ff737816 */ /* 0x000fe20000000005 */
[----:B------:R-:W-:-:S02]  /*18b0*/  FFMA.FTZ R19, R98, R17, -R16 ;  /* 0x0000001162137223 */ /* 0x000fc40000010810 */
[----:B------:R-:W-:Y:S02]  /*18c0*/  FMUL.FTZ R17, R100, R17 ;  /* 0x0000001164117220 */ /* 0x000fe40000410000 */
[----:B------:R-:W-:Y:S02]  /*18d0*/  FMUL.FTZ R132, R66, R109 ;  /* 0x0000006d42847220 */ /* 0x000fe40000410000 */
[----:B------:R-:W-:Y:S02]  /*18e0*/  FFMA.FTZ R121, R102, R119, R121 ;  /* 0x0000007766797223 */ /* 0x000fe40000010079 */
[----:B------:R-:W-:Y:S02]  /*18f0*/  FFMA.FTZ R17, R98, R113, R17 ;  /* 0x0000007162117223 */ /* 0x000fe40000010011 */
[C---:B------:R-:W-:Y:S02]  /*1900*/  FFMA.FTZ R113, R115.reuse, R132, R18 ;  /* 0x0000008473717223 */ /* 0x040fe40000010012 */
[----:B------:R-:W-:-:S02]  /*1910*/  FFMA.FTZ R121, R115, R130, R121 ;  /* 0x0000008273797223 */ /* 0x000fc40000010079 */
[----:B------:R-:W-:Y:S02]  /*1920*/  FMUL.FTZ R16, R104, R17 ;  /* 0x0000001168107220 */ /* 0x000fe40000410000 */
[----:B------:R-:W-:Y:S02]  /*1930*/  FMUL.FTZ R123, R108, R113 ;  /* 0x000000716c7b7220 */ /* 0x000fe40000410000 */
[----:B------:R-:W-:Y:S02]  /*1940*/  FMUL.FTZ R18, R104, R19 ;  /* 0x0000001368127220 */ /* 0x000fe40000410000 */
[----:B------:R-:W-:Y:S02]  /*1950*/  FMUL.FTZ R119, R108, R121 ;  /* 0x000000796c777220 */ /* 0x000fe40000410000 */
[----:B------:R-:W-:Y:S02]  /*1960*/  FFMA.FTZ R19, R102, R19, -R16 ;  /* 0x0000001366137223 */ /* 0x000fe40000010810 */
[C---:B------:R-:W-:Y:S01]  /*1970*/  FFMA.FTZ R16, R106.reuse, R121, R123 ;  /* 0x000000796a107223 */ /* 0x040fe2000001007b */
[--C-:B------:R-:W-:Y:S01]  /*1980*/  PRMT R123, RZ, 0x7610, R20.reuse ;  /* 0x00007610ff7b7816 */ /* 0x100fe20000000014 */
[----:B------:R-:W-:Y:S01]  /*1990*/  FFMA.FTZ R119, R106, R113, -R119 ;  /* 0x000000716a777223 */ /* 0x000fe20000010877 */
[----:B------:R-:W-:Y:S01]  /*19a0*/  PRMT R113, RZ, 0x5410, R20 ;  /* 0x00005410ff717816 */ /* 0x000fe20000000014 */
[----:B------:R-:W-:Y:S01]  /*19b0*/  FFMA.FTZ R17, R102, R17, R18 ;  /* 0x0000001166117223 */ /* 0x000fe20000010012 */
[----:B------:R-:W-:Y:S01]  /*19c0*/  PRMT R121, RZ, 0x5410, R6 ;  /* 0x00005410ff797816 */ /* 0x000fe20000000006 */
[----:B------:R-:W-:-:S02]  /*19d0*/  FMUL.FTZ R136, R68, R123 ;  /* 0x0000007b44887220 */ /* 0x000fc40000410000 */
[----:B------:R-:W-:Y:S02]  /*19e0*/  FMUL.FTZ R134, R68, R113 ;  /* 0x0000007144867220 */ /* 0x000fe40000410000 */
[C---:B------:R-:W-:Y:S02]  /*19f0*/  FMUL.FTZ R18, R108.reuse, R19 ;  /* 0x000000136c127220 */ /* 0x040fe40000410000 */
[C---:B------:R-:W-:Y:S02]  /*1a00*/  FFMA.FTZ R125, R121.reuse, R136, R16 ;  /* 0x00000088797d7223 */ /* 0x040fe40000010010 */
[-C--:B------:R-:W-:Y:S02]  /*1a10*/  FMUL.FTZ R16, R108, R17.reuse ;  /* 0x000000116c107220 */ /* 0x080fe40000410000 */
[----:B------:R-:W-:Y:S02]  /*1a20*/  FFMA.FTZ R119, R121, R134, R119 ;  /* 0x0000008679777223 */ /* 0x000fe40000010077 */
[----:B------:R-:W-:-:S02]  /*1a30*/  FFMA.FTZ R17, R106, R17, R18 ;  /* 0x000000116a117223 */ /* 0x000fc40000010012 */
[C---:B------:R-:W-:Y:S02]  /*1a40*/  FMUL.FTZ R18, R112.reuse, R125 ;  /* 0x0000007d70127220 */ /* 0x040fe40000410000 */
[----:B------:R-:W-:Y:S02]  /*1a50*/  FMUL.FTZ R20, R112, R119 ;  /* 0x0000007770147220 */ /* 0x000fe40000410000 */
[----:B------:R-:W-:Y:S02]  /*1a60*/  FFMA.FTZ R19, R106, R19, -R16 ;  /* 0x000000136a137223 */ /* 0x000fe40000010810 */
[----:B------:R-:W-:Y:S02]  /*1a70*/  FMUL.FTZ R16, R112, R17 ;  /* 0x0000001170107220 */ /* 0x000fe40000410000 */
[C---:B------:R-:W-:Y:S01]  /*1a80*/  FFMA.FTZ R18, R110.reuse, R119, -R18 ;  /* 0x000000776e127223 */ /* 0x040fe20000010812 */
[----:B------:R-:W-:Y:S01]  /*1a90*/  PRMT R119, RZ, 0x5410, R21 ;  /* 0x00005410ff777816 */ /* 0x000fe20000000015 */
[----:B------:R-:W-:-:S02]  /*1aa0*/  FFMA.FTZ R20, R110, R125, R20 ;  /* 0x0000007d6e147223 */ /* 0x000fc40000010014 */
[-C--:B------:R-:W-:Y:S02]  /*1ab0*/  FFMA.FTZ R125, R110, R19.reuse, -R16 ;  /* 0x000000136e7d7223 */ /* 0x080fe40000010810 */
[----:B------:R-:W-:Y:S02]  /*1ac0*/  FMUL.FTZ R19, R112, R19 ;  /* 0x0000001370137220 */ /* 0x000fe40000410000 */
[----:B------:R-:W-:Y:S02]  /*1ad0*/  FMUL.FTZ R140, R70, R119 ;  /* 0x00000077468c7220 */ /* 0x000fe40000410000 */
[----:B------:R-:W-:Y:S02]  /*1ae0*/  FFMA.FTZ R19, R110, R17, R19 ;  /* 0x000000116e137223 */ /* 0x000fe40000010013 */
[C---:B------:R-:W-:Y:S02]  /*1af0*/  FFMA.FTZ R17, R129.reuse, R140, R18 ;  /* 0x0000008c81117223 */ /* 0x040fe40000010012 */
[----:B------:R-:W-:-:S02]  /*1b00*/  FFMA.FTZ R21, R129, R138, R20 ;  /* 0x0000008a81157223 */ /* 0x000fc40000010014 */
[C---:B------:R-:W-:Y:S02]  /*1b10*/  FMUL.FTZ R127, R116.reuse, R17 ;  /* 0x00000011747f7220 */ /* 0x040fe40000410000 */
[C---:B------:R-:W-:Y:S02]  /*1b20*/  FMUL.FTZ R20, R116.reuse, R21 ;  /* 0x0000001574147220 */ /* 0x040fe40000410000 */
[----:B------:R-:W-:Y:S02]  /*1b30*/  FMUL.FTZ R16, R116, R19 ;  /* 0x0000001374107220 */ /* 0x000fe40000410000 */
[----:B------:R-:W-:Y:S01]  /*1b40*/  FFMA.FTZ R21, R114, R21, R127 ;  /* 0x0000001572157223 */ /* 0x000fe2000001007f */
[----:B------:R-:W-:Y:S01]  /*1b50*/  PRMT R127, RZ, 0x7610, R22 ;  /* 0x00007610ff7f7816 */ /* 0x000fe20000000016 */
[-C--:B------:R-:W-:Y:S02]  /*1b60*/  FMUL.FTZ R18, R116, R125.reuse ;  /* 0x0000007d74127220 */ /* 0x080fe40000410000 */
[----:B------:R-:W-:Y:S01]  /*1b70*/  FFMA.FTZ R143, R114, R125, -R16 ;  /* 0x0000007d728f7223 */ /* 0x000fe20000010810 */
[----:B------:R-:W-:Y:S01]  /*1b80*/  PRMT R125, RZ, 0x5410, R7 ;  /* 0x00005410ff7d7816 */ /* 0x000fe20000000007 */
[----:B------:R-:W-:-:S02]  /*1b90*/  FMUL.FTZ R142, R72, R127 ;  /* 0x0000007f488e7220 */ /* 0x000fc40000410000 */
[----:B------:R-:W-:Y:S02]  /*1ba0*/  FFMA.FTZ R20, R114, R17, -R20 ;  /* 0x0000001172147223 */ /* 0x000fe40000010814 */
[C---:B------:R-:W-:Y:S02]  /*1bb0*/  FFMA.FTZ R21, R125.reuse, R142, R21 ;  /* 0x0000008e7d157223 */ /* 0x040fe40000010015 */
[----:B------:R-:W-:Y:S02]  /*1bc0*/  FFMA.FTZ R17, R125, R144, R20 ;  /* 0x000000907d117223 */ /* 0x000fe40000010014 */
[----:B------:R-:W-:Y:S02]  /*1bd0*/  FMUL.FTZ R16, R120, R21 ;  /* 0x0000001578107220 */ /* 0x000fe40000410000 */
[----:B------:R-:W-:Y:S02]  /*1be0*/  FFMA.FTZ R19, R114, R19, R18 ;  /* 0x0000001372137223 */ /* 0x000fe40000010012 */
[----:B------:R-:W-:-:S02]  /*1bf0*/  FFMA.FTZ R16, R118, R17, -R16 ;  /* 0x0000001176107223 */ /* 0x000fc40000010810 */
[C---:B------:R-:W-:Y:S02]  /*1c00*/  FMUL.FTZ R18, R120.reuse, R17 ;  /* 0x0000001178127220 */ /* 0x040fe40000410000 */
[----:B------:R-:W-:Y:S02]  /*1c10*/  FFMA.FTZ R151, R23, R146, R16 ;  /* 0x0000009217977223 */ /* 0x000fe40000010010 */
[----:B------:R0:W3:Y:S01]  /*1c20*/  @P1 LDS.64 R16, [R46.X8+0x2d18] ;  /* 0x002d18002e101984 */ /* 0x0000e20000008a00 */
[----:B------:R-:W-:Y:S02]  /*1c30*/  FMUL.FTZ R150, R120, R19 ;  /* 0x0000001378967220 */ /* 0x000fe40000410000 */
[C---:B------:R-:W-:Y:S02]  /*1c40*/  FFMA.FTZ R18, R118.reuse, R21, R18 ;  /* 0x0000001576127223 */ /* 0x040fe40000010012 */
[-C--:B------:R-:W-:Y:S02]  /*1c50*/  FFMA.FTZ R150, R118, R143.reuse, -R150 ;  /* 0x0000008f76967223 */ /* 0x080fe40000010896 */
[----:B------:R-:W-:-:S02]  /*1c60*/  FMUL.FTZ R143, R120, R143 ;  /* 0x0000008f788f7220 */ /* 0x000fc40000410000 */
[----:B------:R-:W-:Y:S02]  /*1c70*/  FMUL.FTZ R22, R74, R137 ;  /* 0x000000894a167220 */ /* 0x000fe40000410000 */
[----:B------:R-:W-:Y:S02]  /*1c80*/  FFMA.FTZ R143, R118, R19, R143 ;  /* 0x00000013768f7223 */ /* 0x000fe4000001008f */
[----:B------:R-:W-:Y:S01]  /*1c90*/  FFMA.FTZ R152, R23, R22, R18 ;  /* 0x0000001617987223 */ /* 0x000fe20000010012 */
[----:B------:R-:W-:Y:S05]  /*1ca0*/  @P1 BRA `(.L_x_12749) ;  /* 0x0000008000001947 */ /* 0x000fea0003800000 */
[----:B012---:R-:W-:-:S13]  /*1cb0*/  ISETP.NE.AND P3, PT, R58, c[0x0][0x174], PT ;  /* 0x00005d003a007a0c */ /* 0x007fda0003f65270 */
[----:B---3--:R-:W-:-:S04]  /*1cc0*/  @P3 LEA.HI R16, R58, R58, RZ, 0x1 ;  /* 0x0000003a3a103211 */ /* 0x008fc800078f08ff */
[----:B------:R-:W-:Y:S01]  /*1cd0*/  @P3 LOP3.LUT R17, R16, 0xfffffe, RZ, 0xc0, !PT ;  /* 0x00fffffe10113812 */ /* 0x000fe200078ec0ff */
[----:B------:R-:W-:-:S03]  /*1ce0*/  HFMA2.MMA R16, -RZ, RZ, 1.875, 0 ;  /* 0x3f800000ff107435 */ /* 0x000fc600000001ff */
[----:B------:R-:W-:Y:S02]  /*1cf0*/  @P3 IADD3 R19, -R17, R58, RZ ;  /* 0x0000003a11133210 */ /* 0x000fe40007ffe1ff */
[----:B------:R-:W-:Y:S02]  /*1d00*/  MOV R17, RZ ;  /* 0x000000ff00117202 */ /* 0x000fe40000000f00 */
[----:B------:R-:W-:-:S05]  /*1d10*/  @P3 LEA R19, R19, R92, 0x8 ;  /* 0x0000005c13133211 */ /* 0x000fca00078e40ff */
[----:B------:R0:W1:Y:S02]  /*1d20*/  @P3 LDS.64 R16, [R19.X8+0x1d10] ;  /* 0x001d100013103984 */ /* 0x0000640000008a00 */
.L_x_12749:
[----:B012---:R-:W-:Y:S05]  /*1d30*/  BSYNC B0 ;  /* 0x0000000000007941 */ /* 0x007fea0003800000 */
.L_x_12748:
[----:B------:R-:W0:Y:S01]  /*1d40*/  SHFL.UP PT, R21, R152, 0x1, RZ ;  /* 0x0420000098157989 */ /* 0x000e2200000e00ff */
[----:B------:R-:W-:Y:S01]  /*1d50*/  ISETP.GE.AND P3, PT, R47, 0x1, PT ;  /* 0x000000012f00780c */ /* 0x000fe20003f66270 */
[----:B------:R-:W-:Y:S01]  /*1d60*/  BSSY B0, `(.L_x_12750) ;  /* 0x0000116000007945 */ /* 0x000fe20003800000 */
[----:B------:R-:W-:Y:S01]  /*1d70*/  ISETP.GE.OR P0, PT, R58, c[0x0][0x174], P0 ;  /* 0x00005d003a007a0c */ /* 0x000fe20000706670 */
[----:B------:R-:W1:Y:S04]  /*1d80*/  SHFL.UP PT, R20, R151, 0x1, RZ ;  /* 0x0420000097147989 */ /* 0x000e6800000e00ff */
[----:B------:R-:W2:Y:S04]  /*1d90*/  SHFL.UP PT, R18, R150, 0x1, RZ ;  /* 0x0420000096127989 */ /* 0x000ea800000e00ff */
[----:B------:R-:W4:Y:S01]  /*1da0*/  SHFL.UP PT, R19, R143, 0x1, RZ ;  /* 0x042000008f137989 */ /* 0x000f2200000e00ff */
[----:B0-----:R-:W-:-:S02]  /*1db0*/  FMUL.FTZ R147, R143, R21 ;  /* 0x000000158f937220 */ /* 0x001fc40000410000 */
[CC--:B-1----:R-:W-:Y:S02]  /*1dc0*/  FMUL.FTZ R148, R143.reuse, R20.reuse ;  /* 0x000000148f947220 */ /* 0x0c2fe40000410000 */
[C---:B------:R-:W-:Y:S02]  /*1dd0*/  FFMA.FTZ R20, R150.reuse, R20, -R147 ;  /* 0x0000001496147223 */ /* 0x040fe40000010893 */
[C---:B--2---:R-:W-:Y:S02]  /*1de0*/  FMUL.FTZ R145, R143.reuse, R18 ;  /* 0x000000128f917220 */ /* 0x044fe40000410000 */
[C---:B------:R-:W-:Y:S02]  /*1df0*/  FFMA.FTZ R21, R150.reuse, R21, R148 ;  /* 0x0000001596157223 */ /* 0x040fe40000010094 */
[-C--:B----4-:R-:W-:Y:S02]  /*1e00*/  FFMA.FTZ R148, R150, R19.reuse, R145 ;  /* 0x0000001396947223 */ /* 0x090fe40000010091 */
        /* <DEDUP_REMOVED lines=8> */
[----:B------:R-:W2:Y:S04]  /*1e90*/  SHFL.UP PT, R19, R150, 0x2, RZ ;  /* 0x0440000096137989 */ /* 0x000ea800000e00ff */
[----:B------:R-:W4:Y:S01]  /*1ea0*/  SHFL.UP PT, R21, R148, 0x2, RZ ;  /* 0x0440000094157989 */ /* 0x000f2200000e00ff */
[C---:B0-----:R-:W-:Y:S02]  /*1eb0*/  FMUL.FTZ R147, R148.reuse, R145 ;  /* 0x0000009194937220 */ /* 0x041fe40000410000 */
[----:B-1----:R-:W-:-:S02]  /*1ec0*/  FMUL.FTZ R149, R148, R143 ;  /* 0x0000008f94957220 */ /* 0x002fc40000410000 */
[----:B------:R-:W-:Y:S02]  /*1ed0*/  FFMA.FTZ R154, R150, R143, -R147 ;  /* 0x0000008f969a7223 */ /* 0x000fe40000010893 */
[----:B--2---:R-:W-:Y:S02]  /*1ee0*/  FMUL.FTZ R20, R148, R19 ;  /* 0x0000001394147220 */ /* 0x004fe40000410000 */
        /* <DEDUP_REMOVED lines=10> */
[----:B------:R-:W2:Y:S04]  /*1f90*/  SHFL.UP PT, R143, R152, 0x4, RZ ;  /* 0x04800000988f7989 */ /* 0x000ea800000e00ff */
[----:B------:R-:W4:Y:S01]  /*1fa0*/  SHFL.UP PT, R19, R21, 0x4, RZ ;  /* 0x0480000015137989 */ /* 0x000f2200000e00ff */
[C---:B0-----:R-:W-:Y:S02]  /*1fb0*/  FMUL.FTZ R145, R21.reuse, R18 ;  /* 0x0000001215917220 */ /* 0x041fe40000410000 */
[----:B-1----:R-:W-:-:S02]  /*1fc0*/  FMUL.FTZ R148, R21, R20 ;  /* 0x0000001415947220 */ /* 0x002fc40000410000 */
[CC--:B--2---:R-:W-:Y:S02]  /*1fd0*/  FMUL.FTZ R147, R21.reuse, R143.reuse ;  /* 0x0000008f15937220 */ /* 0x0c4fe40000410000 */
[C---:B------:R-:W-:Y:S01]  /*1fe0*/  FFMA.FTZ R143, R150.reuse, R143, R148 ;  /* 0x0000008f968f7223 */ /* 0x040fe20000010094 */
[----:B------:R-:W-:Y:S01]  /*1ff0*/  MOV R148, c[0x0][0x2bc] ;  /* 0x0000af0000947a02 */ /* 0x000fe20000000f00 */
[CC--:B----4-:R-:W-:Y:S02]  /*2000*/  FFMA.FTZ R154, R150.reuse, R19.reuse, R145 ;  /* 0x00000013969a7223 */ /* 0x0d0fe40000010091 */
[C---:B------:R-:W-:Y:S01]  /*2010*/  FMUL.FTZ R19, R21.reuse, R19 ;  /* 0x0000001315137220 */ /* 0x040fe20000410000 */
[----:B------:R-:W-:Y:S01]  /*2020*/  SHF.R.U32.HI R158, RZ, 0x1, R148 ;  /* 0x00000001ff9e7819 */ /* 0x000fe20000011694 */
        /* <DEDUP_REMOVED lines=8> */
[--C-:B------:R-:W-:Y:S01]  /*20b0*/  SHF.R.U32.HI R20, RZ, 0x1, R19.reuse ;  /* 0x00000001ff147819 */ /* 0x100fe20000011613 */
[-C--:B------:R-:W-:Y:S01]  /*20c0*/  IMAD R155, R158, R41.reuse, RZ ;  /* 0x000000299e9b7224 */ /* 0x080fe200078e02ff */
[----:B------:R-:W-:Y:S01]  /*20d0*/  MOV R21, c[0x0][0x2b8] ;  /* 0x0000ae0000157a02 */ /* 0x000fe20000000f00 */
[----:B------:R-:W1:Y:S01]  /*20e0*/  SHFL.UP PT, R147, R151, 0x8, RZ ;  /* 0x0500000097937989 */ /* 0x000e6200000e00ff */
[----:B------:R-:W-:Y:S01]  /*20f0*/  SHF.R.U64 R18, R18, 0x1, R19 ;  /* 0x0000000112127819 */ /* 0x000fe20000001213 */
[----:B------:R-:W-:Y:S01]  /*2100*/  IMAD R19, R20, R41, RZ ;  /* 0x0000002914137224 */ /* 0x000fe200078e02ff */
[----:B------:R-:W-:Y:S01]  /*2110*/  SHF.R.U64 R148, R21, 0x1, R148 ;  /* 0x0000000115947819 */ /* 0x000fe20000001294 */
[----:B------:R-:W2:Y:S01]  /*2120*/  SHFL.UP PT, R149, R152, 0x8, RZ ;  /* 0x0500000098957989 */ /* 0x000ea200000e00ff */
[----:B------:R-:W-:Y:S01]  /*2130*/  ISETP.GE.AND P3, PT, R47, 0x8, PT ;  /* 0x000000082f00780c */ /* 0x000fe20003f66270 */
[----:B------:R-:W-:-:S02]  /*2140*/  IMAD R153, R42, R18, R19 ;  /* 0x000000122a997224 */ /* 0x000fc400078e0213 */
[----:B------:R-:W4:Y:S01]  /*2150*/  SHFL.UP PT, R145, R154, 0x8, RZ ;  /* 0x050000009a917989 */ /* 0x000f2200000e00ff */
[----:B------:R-:W-:-:S04]  /*2160*/  IMAD.WIDE.U32 R20, R18, R41, RZ ;  /* 0x0000002912147225 */ /* 0x000fc800078e00ff */
[----:B------:R-:W-:Y:S01]  /*2170*/  IMAD R155, R42, R148, R155 ;  /* 0x000000942a9b7224 */ /* 0x000fe200078e029b */
[----:B------:R-:W-:Y:S01]  /*2180*/  IADD3 R21, R153, R21, RZ ;  /* 0x0000001599157210 */ /* 0x000fe20007ffe0ff */
[----:B------:R-:W-:-:S04]  /*2190*/  IMAD.WIDE.U32 R18, R148, R41, RZ ;  /* 0x0000002994127225 */ /* 0x000fc800078e00ff */
[----:B------:R-:W-:Y:S01]  /*21a0*/  IMAD.WIDE.U32 R20, R43, c[0x0][0x2a0], R20 ;  /* 0x0000a8002b147a25 */ /* 0x000fe200078e0014 */
[----:B------:R-:W-:-:S03]  /*21b0*/  IADD3 R19, R155, R19, RZ ;  /* 0x000000139b137210 */ /* 0x000fc60007ffe0ff */
[----:B0-----:R-:W-:Y:S01]  /*21c0*/  FMUL.FTZ R153, R154, R143 ;  /* 0x0000008f9a997220 */ /* 0x001fe20000410000 */
[----:B------:R-:W-:Y:S01]  /*21d0*/  LEA R163, P4, R20, c[0x0][0x318], 0x3 ;  /* 0x0000c60014a37a11 */ /* 0x000fe200078818ff */
[----:B-1----:R-:W-:Y:S02]  /*21e0*/  FMUL.FTZ R157, R154, R147 ;  /* 0x000000939a9d7220 */ /* 0x002fe40000410000 */
[----:B------:R-:W-:-:S04]  /*21f0*/  IMAD.WIDE.U32 R18, R43, c[0x0][0x2c0], R18 ;  /* 0x0000b0002b127a25 */ /* 0x000fc800078e0012 */
[C---:B--2---:R-:W-:Y:S02]  /*2200*/  FMUL.FTZ R155, R154.reuse, R149 ;  /* 0x000000959a9b7220 */ /* 0x044fe40000410000 */
[----:B----4-:R-:W-:Y:S02]  /*2210*/  FMUL.FTZ R148, R154, R145 ;  /* 0x000000919a947220 */ /* 0x010fe40000410000 */
[C---:B------:R-:W-:Y:S02]  /*2220*/  FFMA.FTZ R157, R150.reuse, R149, R157 ;  /* 0x00000095969d7223 */ /* 0x040fe4000001009d */
[C---:B------:R-:W-:Y:S02]  /*2230*/  FFMA.FTZ R158, R150.reuse, R147, -R155 ;  /* 0x00000093969e7223 */ /* 0x040fe4000001089b */
[C---:B------:R-:W-:Y:S01]  /*2240*/  FFMA.FTZ R153, R150.reuse, R145, R153 ;  /* 0x0000009196997223 */ /* 0x040fe20000010099 */
[----:B------:R-:W-:Y:S01]  /*2250*/  PRMT R145, RZ, 0x7610, R14 ;  /* 0x00007610ff917816 */ /* 0x000fe2000000000e */
[----:B------:R-:W-:Y:S01]  /*2260*/  @P3 FFMA.FTZ R150, R150, R143, -R148 ;  /* 0x0000008f96963223 */ /* 0x000fe20000010894 */
[----:B------:R-:W-:Y:S01]  /*2270*/  PRMT R143, RZ, 0x5410, R14 ;  /* 0x00005410ff8f7816 */ /* 0x000fe2000000000e */
[----:B------:R-:W-:Y:S01]  /*2280*/  IMAD R148, R156, c[0x0][0x2a0], RZ ;  /* 0x0000a8009c947a24 */ /* 0x000fe200078e02ff */
[----:B------:R-:W-:Y:S01]  /*2290*/  PRMT R14, RZ, 0x7610, R15 ;  /* 0x00007610ff0e7816 */ /* 0x000fe2000000000f */
[----:B------:R-:W-:Y:S01]  /*22a0*/  @P3 FADD.FTZ R151, R151, R158 ;  /* 0x0000009e97973221 */ /* 0x000fe20000010000 */
[----:B------:R-:W-:Y:S01]  /*22b0*/  FSEL R153, R154, R153, !P3 ;  /* 0x000000999a997208 */ /* 0x000fe20005800000 */
[----:B------:R-:W-:-:S02]  /*22c0*/  IMAD R159, R43, c[0x0][0x2a4], R148 ;  /* 0x0000a9002b9f7a24 */ /* 0x000fc400078e0294 */
[----:B------:R-:W-:Y:S01]  /*22d0*/  FMUL.FTZ R147, R91, R14 ;  /* 0x0000000e5b937220 */ /* 0x000fe20000410000 */
[----:B------:R-:W0:Y:S01]  /*22e0*/  SHFL.UP PT, R148, R150, 0x10, RZ ;  /* 0x0600000096947989 */ /* 0x000e2200000e00ff */
[----:B------:R-:W-:Y:S01]  /*22f0*/  PRMT R14, RZ, 0x5410, R15 ;  /* 0x00005410ff0e7816 */ /* 0x000fe2000000000f */
[----:B------:R-:W-:Y:S01]  /*2300*/  @P3 FADD.FTZ R152, R152, R157 ;  /* 0x0000009d98983221 */ /* 0x000fe20000010000 */
[----:B------:R-:W-:Y:S01]  /*2310*/  IADD3 R159, R159, R21, RZ ;  /* 0x000000159f9f7210 */ /* 0x000fe20007ffe0ff */
[----:B------:R-:W1:Y:S01]  /*2320*/  SHFL.UP PT, R154, R153, 0x10, RZ ;  /* 0x06000000999a7989 */ /* 0x000e6200000e00ff */
[----:B------:R-:W-:Y:S01]  /*2330*/  IMAD R158, R156, c[0x0][0x2c0], RZ ;  /* 0x0000b0009c9e7a24 */ /* 0x000fe200078e02ff */
[----:B------:R-:W-:Y:S01]  /*2340*/  ISETP.GE.AND P3, PT, R47, 0x10, PT ;  /* 0x000000102f00780c */ /* 0x000fe20003f66270 */
[----:B------:R-:W-:Y:S01]  /*2350*/  FMUL.FTZ R149, R91, R14 ;  /* 0x0000000e5b957220 */ /* 0x000fe20000410000 */
[----:B------:R-:W2:Y:S01]  /*2360*/  SHFL.UP PT, R155, R151, 0x10, RZ ;  /* 0x06000000979b7989 */ /* 0x000ea200000e00ff */
[-C--:B------:R-:W-:Y:S01]  /*2370*/  FMUL.FTZ R14, R120, R147.reuse ;  /* 0x00000093780e7220 */ /* 0x080fe20000410000 */
[----:B------:R-:W-:Y:S01]  /*2380*/  LEA.HI.X R162, R20, c[0x0][0x31c], R159, 0x3, P4 ;  /* 0x0000c70014a27a11 */ /* 0x000fe200020f1c9f */
[----:B------:R-:W-:Y:S01]  /*2390*/  FMUL.FTZ R15, R118, R147 ;  /* 0x00000093760f7220 */ /* 0x000fe20000410000 */
[----:B------:R-:W4:Y:S01]  /*23a0*/  SHFL.UP PT, R157, R152, 0x10, RZ ;  /* 0x06000000989d7989 */ /* 0x000f2200000e00ff */
[----:B------:R-:W-:Y:S01]  /*23b0*/  FMUL.FTZ R143, R90, R143 ;  /* 0x0000008f5a8f7220 */ /* 0x000fe20000410000 */
[----:B------:R-:W-:Y:S01]  /*23c0*/  PRMT R20, RZ, 0x5410, R13 ;  /* 0x00005410ff147816 */ /* 0x000fe2000000000d */
[----:B------:R-:W-:-:S02]  /*23d0*/  FFMA.FTZ R14, R118, R149, -R14 ;  /* 0x00000095760e7223 */ /* 0x000fc4000001080e */
[----:B------:R-:W-:Y:S02]  /*23e0*/  IMAD R161, R43, c[0x0][0x2c4], R158 ;  /* 0x0000b1002ba17a24 */ /* 0x000fe400078e029e */
[----:B------:R-:W-:Y:S02]  /*23f0*/  FMUL.FTZ R145, R90, R145 ;  /* 0x000000915a917220 */ /* 0x000fe40000410000 */
[----:B------:R-:W-:Y:S01]  /*2400*/  FFMA.FTZ R158, -R120, R149, -R15 ;  /* 0x00000095789e7223 */ /* 0x000fe2000001090f */
[----:B------:R-:W-:Y:S01]  /*2410*/  IADD3 R21, R161, R19, RZ ;  /* 0x00000013a1157210 */ /* 0x000fe20007ffe0ff */
[----:B------:R-:W-:Y:S01]  /*2420*/  FADD.FTZ R15, R143, R14 ;  /* 0x0000000e8f0f7221 */ /* 0x000fe20000010000 */
[----:B------:R-:W-:Y:S01]  /*2430*/  LEA R161, P5, R18, c[0x0][0x320], 0x3 ;  /* 0x0000c80012a17a11 */ /* 0x000fe200078a18ff */
[----:B------:R-:W-:Y:S02]  /*2440*/  FADD.FTZ R19, -R145, R158 ;  /* 0x0000009e91137221 */ /* 0x000fe40000010100 */
[----:B------:R-:W-:Y:S01]  /*2450*/  FMUL.FTZ R158, R116, -R15 ;  /* 0x8000000f749e7220 */ /* 0x000fe20000410000 */
[----:B------:R-:W-:Y:S01]  /*2460*/  LEA.HI.X R160, R18, c[0x0][0x324], R21, 0x3, P5 ;  /* 0x0000c90012a07a11 */ /* 0x000fe200028f1c15 */
[----:B------:R-:W-:-:S02]  /*2470*/  FMUL.FTZ R14, R116, -R19 ;  /* 0x80000013740e7220 */ /* 0x000fc40000410000 */
[C---:B------:R-:W-:Y:S02]  /*2480*/  FFMA.FTZ R159, R114.reuse, R19, R158 ;  /* 0x00000013729f7223 */ /* 0x040fe4000001009e */
[C---:B0-----:R-:W-:Y:S02]  /*2490*/  FMUL.FTZ R19, R153.reuse, R148 ;  /* 0x0000009499137220 */ /* 0x041fe40000410000 */
[----:B------:R-:W-:Y:S02]  /*24a0*/  FFMA.FTZ R21, R114, R15, -R14 ;  /* 0x0000000f72157223 */ /* 0x000fe4000001080e */
[CC--:B-1----:R-:W-:Y:S02]  /*24b0*/  FMUL.FTZ R15, R153.reuse, R154.reuse ;  /* 0x0000009a990f7220 */ /* 0x0c2fe40000410000 */
[----:B------:R-:W-:Y:S02]  /*24c0*/  FFMA.FTZ R154, R150, R154, R19 ;  /* 0x0000009a969a7223 */ /* 0x000fe40000010013 */
[----:B--2---:R-:W-:-:S02]  /*24d0*/  FMUL.FTZ R18, R153, R155 ;  /* 0x0000009b99127220 */ /* 0x004fc40000410000 */
[CC--:B----4-:R-:W-:Y:S01]  /*24e0*/  FMUL.FTZ R14, R153.reuse, R157.reuse ;  /* 0x0000009d990e7220 */ /* 0x0d0fe20000410000 */
[----:B------:R-:W-:Y:S01]  /*24f0*/  FSEL R154, R153, R154, !P3 ;  /* 0x0000009a999a7208 */ /* 0x000fe20005800000 */
[C---:B------:R-:W-:Y:S02]  /*2500*/  FFMA.FTZ R157, R150.reuse, R157, R18 ;  /* 0x0000009d969d7223 */ /* 0x040fe40000010012 */
[C---:B------:R-:W-:Y:S02]  /*2510*/  FFMA.FTZ R14, R150.reuse, R155, -R14 ;  /* 0x0000009b960e7223 */ /* 0x040fe4000001080e */
[----:B------:R-:W-:Y:S01]  /*2520*/  @P3 FFMA.FTZ R150, R150, R148, -R15 ;  /* 0x0000009496963223 */ /* 0x000fe2000001080f */
[----:B------:R-:W-:Y:S01]  /*2530*/  SHFL.UP PT, R154, R154, 0x1, RZ ;  /* 0x042000009a9a7989 */ /* 0x000fe200000e00ff */
[----:B------:R-:W-:Y:S01]  /*2540*/  @P3 FADD.FTZ R152, R152, R157 ;  /* 0x0000009d98983221 */ /* 0x000fe20000010000 */
[----:B------:R-:W-:Y:S01]  /*2550*/  PRMT R148, RZ, 0x7610, R13 ;  /* 0x00007610ff947816 */ /* 0x000fe2000000000d */
[----:B------:R-:W-:Y:S01]  /*2560*/  @P3 FADD.FTZ R151, R151, R14 ;  /* 0x0000000e97973221 */ /* 0x000fe20000010000 */
[----:B-----5:R0:W1:Y:S01]  /*2570*/  SHFL.IDX PT, R157, R37, RZ, 0x1f ;  /* 0x00001fff259d7589 */ /* 0x02006200000e0000 */
[C---:B------:R-:W-:Y:S01]  /*2580*/  FMUL.FTZ R20, R89.reuse, R20 ;  /* 0x0000001459147220 */ /* 0x040fe20000410000 */
[--C-:B------:R-:W-:Y:S01]  /*2590*/  PRMT R13, RZ, 0x5410, R12.reuse ;  /* 0x00005410ff0d7816 */ /* 0x100fe2000000000c */
[----:B------:R-:W-:Y:S01]  /*25a0*/  FMUL.FTZ R148, R89, R148 ;  /* 0x0000009459947220 */ /* 0x000fe20000410000 */
[----:B------:R2:W4:Y:S01]  /*25b0*/  SHFL.IDX PT, R155, R36, RZ, 0x1f ;  /* 0x00001fff249b7589 */ /* 0x00052200000e0000 */
[----:B------:R-:W-:Y:S01]  /*25c0*/  FADD.FTZ R21, R20, R21 ;  /* 0x0000001514157221 */ /* 0x000fe20000010000 */
[----:B------:R-:W-:Y:S01]  /*25d0*/  SHF.L.U32 R14, R46, 0x2, RZ ;  /* 0x000000022e0e7819 */ /* 0x000fe200000006ff */
[----:B------:R-:W-:Y:S01]  /*25e0*/  FADD.FTZ R159, -R148, R159 ;  /* 0x0000009f949f7221 */ /* 0x000fe20000010100 */
[----:B------:R-:W3:Y:S01]  /*25f0*/  SHFL.UP PT, R150, R150, 0x1, RZ ;  /* 0x0420000096967989 */ /* 0x000ee200000e00ff */
[----:B0-----:R-:W-:Y:S01]  /*2600*/  PRMT R37, RZ, 0x7610, R12 ;  /* 0x00007610ff257816 */ /* 0x001fe2000000000c */
[----:B------:R-:W-:Y:S01]  /*2610*/  FMUL.FTZ R15, R112, -R21 ;  /* 0x80000015700f7220 */ /* 0x000fe20000410000 */
[----:B------:R-:W-:Y:S01]  /*2620*/  IADD3 R18, P3, R14, R163, RZ ;  /* 0x000000a30e127210 */ /* 0x000fe20007f7e0ff */
[----:B------:R-:W0:Y:S01]  /*2630*/  SHFL.UP PT, R151, R151, 0x1, RZ ;  /* 0x0420000097977989 */ /* 0x000e2200000e00ff */
[----:B------:R-:W-:Y:S01]  /*2640*/  FMUL.FTZ R12, R112, -R159 ;  /* 0x8000009f700c7220 */ /* 0x000fe20000410000 */
[----:B------:R-:W-:Y:S01]  /*2650*/  IADD3 R14, P4, R14, R161, RZ ;  /* 0x000000a10e0e7210 */ /* 0x000fe20007f9e0ff */
[----:B------:R-:W-:Y:S01]  /*2660*/  FFMA.FTZ R158, R110, R159, R15 ;  /* 0x0000009f6e9e7223 */ /* 0x000fe2000001000f */
[----:B------:R-:W0:Y:S01]  /*2670*/  SHFL.UP PT, R152, R152, 0x1, RZ ;  /* 0x0420000098987989 */ /* 0x000e2200000e00ff */
[----:B------:R-:W-:Y:S01]  /*2680*/  FMUL.FTZ R37, R88, R37 ;  /* 0x0000002558257220 */ /* 0x000fe20000410000 */
[----:B------:R-:W-:Y:S01]  /*2690*/  SHF.R.U32.HI R15, RZ, 0x1e, R46 ;  /* 0x0000001eff0f7819 */ /* 0x000fe2000001162e */
[----:B------:R-:W-:-:S02]  /*26a0*/  FFMA.FTZ R21, R110, R21, -R12 ;  /* 0x000000156e157223 */ /* 0x000fc4000001080c */
[----:B--2---:R-:W-:Y:S01]  /*26b0*/  FMUL.FTZ R36, R88, R13 ;  /* 0x0000000d58247220 */ /* 0x004fe20000410000 */
[----:B------:R-:W-:Y:S01]  /*26c0*/  IADD3.X R19, R15, R162, RZ, P3, !PT ;  /* 0x000000a20f137210 */ /* 0x000fe20001ffe4ff */
[----:B------:R-:W-:Y:S01]  /*26d0*/  FADD.FTZ R153, -R37, R158 ;  /* 0x0000009e25997221 */ /* 0x000fe20000010100 */
[----:B------:R-:W-:Y:S01]  /*26e0*/  IADD3.X R15, R15, R160, RZ, P4, !PT ;  /* 0x000000a00f0f7210 */ /* 0x000fe200027fe4ff */
[----:B-1----:R-:W-:Y:S02]  /*26f0*/  FMUL.FTZ R12, R154, R157 ;  /* 0x0000009d9a0c7220 */ /* 0x002fe40000410000 */
[----:B------:R-:W-:Y:S02]  /*2700*/  FADD.FTZ R21, R36, R21 ;  /* 0x0000001524157221 */ /* 0x000fe40000010000 */
[----:B------:R-:W-:Y:S02]  /*2710*/  FMUL.FTZ R13, R108, -R153 ;  /* 0x800000996c0d7220 */ /* 0x000fe40000410000 */
[----:B----4-:R-:W-:-:S02]  /*2720*/  FMUL.FTZ R154, R154, R155 ;  /* 0x0000009b9a9a7220 */ /* 0x010fc40000410000 */
[----:B---3--:R-:W-:Y:S02]  /*2730*/  FFMA.FTZ R12, R150, R155, -R12 ;  /* 0x0000009b960c7223 */ /* 0x008fe4000001080c */
[-C--:B------:R-:W-:Y:S02]  /*2740*/  FFMA.FTZ R158, R106, R21.reuse, -R13 ;  /* 0x000000156a9e7223 */ /* 0x080fe4000001080d */
[----:B------:R-:W-:Y:S01]  /*2750*/  FMUL.FTZ R159, R108, -R21 ;  /* 0x800000156c9f7220 */ /* 0x000fe20000410000 */
[----:B------:R-:W-:Y:S01]  /*2760*/  LOP3.LUT R21, R46, 0x1f, RZ, 0xc0, !PT ;  /* 0x0000001f2e157812 */ /* 0x000fe200078ec0ff */
[----:B------:R-:W-:Y:S01]  /*2770*/  FFMA.FTZ R13, R150, R157, R154 ;  /* 0x0000009d960d7223 */ /* 0x000fe2000001009a */
[--C-:B------:R-:W-:Y:S01]  /*2780*/  PRMT R150, RZ, 0x7610, R11.reuse ;  /* 0x00007610ff967816 */ /* 0x100fe2000000000b */
[----:B0-----:R-:W-:Y:S01]  /*2790*/  @P2 FADD.FTZ R155, R151, R12 ;  /* 0x0000000c979b2221 */ /* 0x001fe20000010000 */
[----:B------:R-:W-:Y:S01]  /*27a0*/  PRMT R12, RZ, 0x5410, R11 ;  /* 0x00005410ff0c7816 */ /* 0x000fe2000000000b */
[----:B------:R-:W-:Y:S01]  /*27b0*/  FFMA.FTZ R159, R106, R153, R159 ;  /* 0x000000996a9f7223 */ /* 0x000fe2000001009f */
[----:B------:R-:W-:Y:S01]  /*27c0*/  IADD3 R153, R59, -c[0x0][0x174], RZ ;  /* 0x80005d003b997a10 */ /* 0x000fe20007ffe0ff */
[----:B------:R-:W-:Y:S01]  /*27d0*/  FMUL.FTZ R150, R87, R150 ;  /* 0x0000009657967220 */ /* 0x000fe20000410000 */
[----:B------:R-:W-:Y:S01]  /*27e0*/  ISETP.NE.AND P6, PT, R21, 0x1f, PT ;  /* 0x0000001f1500780c */ /* 0x000fe20003fc5270 */
[----:B------:R-:W-:Y:S01]  /*27f0*/  FMUL.FTZ R151, R87, R12 ;  /* 0x0000000c57977220 */ /* 0x000fe20000410000 */
[----:B------:R-:W-:Y:S01]  /*2800*/  ISETP.GT.U32.AND P3, PT, R21, 0x1b, PT ;  /* 0x0000001b1500780c */ /* 0x000fe20003f64070 */
[----:B------:R-:W-:Y:S01]  /*2810*/  IMAD R153, R153, -0x200, RZ ;  /* 0xfffffe0099997824 */ /* 0x000fe200078e02ff */
[C---:B------:R-:W-:Y:S01]  /*2820*/  ISETP.GT.U32.AND P4, PT, R21.reuse, 0x17, PT ;  /* 0x000000171500780c */ /* 0x040fe20003f84070 */
[----:B------:R-:W-:Y:S01]  /*2830*/  FADD.FTZ R159, -R150, R159 ;  /* 0x0000009f969f7221 */ /* 0x000fe20000010100 */
[C---:B------:R-:W-:Y:S01]  /*2840*/  ISETP.GT.U32.AND P5, PT, R21.reuse, 0xf, PT ;  /* 0x0000000f1500780c */ /* 0x040fe20003fa4070 */
[----:B------:R-:W-:Y:S01]  /*2850*/  @P2 FADD.FTZ R157, R152, R13 ;  /* 0x0000000d989d2221 */ /* 0x000fe20000010000 */
[----:B------:R-:W-:Y:S01]  /*2860*/  ISETP.GT.U32.AND P2, PT, R21, 0x1d, PT ;  /* 0x0000001d1500780c */ /* 0x000fe20003f44070 */
[----:B------:R-:W-:Y:S01]  /*2870*/  FADD.FTZ R11, R151, R158 ;  /* 0x0000009e970b7221 */ /* 0x000fe20000010000 */
[----:B------:R-:W-:Y:S01]  /*2880*/  PRMT R154, RZ, 0x5410, R9 ;  /* 0x00005410ff9a7816 */ /* 0x000fe20000000009 */
[----:B------:R-:W-:-:S02]  /*2890*/  FMUL.FTZ R21, R104, -R159 ;  /* 0x8000009f68157220 */ /* 0x000fc40000410000 */
[----:B------:R-:W-:Y:S01]  /*28a0*/  IMAD.WIDE R12, R153, 0x4, R18 ;  /* 0x00000004990c7825 */ /* 0x000fe200078e0212 */
[----:B------:R-:W-:-:S03]  /*28b0*/  PRMT R19, RZ, 0x7610, R10 ;  /* 0x00007610ff137816 */ /* 0x000fc6000000000a */
[----:B------:R-:W-:Y:S02]  /*28c0*/  FMUL.FTZ R152, R104, -R11 ;  /* 0x8000000b68987220 */ /* 0x000fe40000410000 */
[----:B------:R-:W-:-:S04]  /*28d0*/  IMAD.WIDE R14, R153, 0x4, R14 ;  /* 0x00000004990e7825 */ /* 0x000fc800078e020e */
[C---:B------:R-:W-:Y:S01]  /*28e0*/  FFMA.FTZ R153, R102.reuse, R11, -R21 ;  /* 0x0000000b66997223 */ /* 0x040fe20000010815 */
[----:B------:R-:W-:Y:S01]  /*28f0*/  PRMT R11, RZ, 0x5410, R10 ;  /* 0x00005410ff0b7816 */ /* 0x000fe2000000000a */
[----:B------:R-:W-:Y:S01]  /*2900*/  FFMA.FTZ R159, R102, R159, R152 ;  /* 0x0000009f669f7223 */ /* 0x000fe20000010098 */
[--C-:B------:R-:W-:Y:S01]  /*2910*/  PRMT R21, RZ, 0x7610, R8.reuse ;  /* 0x00007610ff157816 */ /* 0x100fe20000000008 */
[C---:B------:R-:W-:Y:S01]  /*2920*/  FMUL.FTZ R18, R86.reuse, R19 ;  /* 0x0000001356127220 */ /* 0x040fe20000410000 */
[----:B------:R-:W-:Y:S01]  /*2930*/  PRMT R19, RZ, 0x5410, R8 ;  /* 0x00005410ff137816 */ /* 0x000fe20000000008 */
[----:B------:R-:W-:Y:S01]  /*2940*/  FMUL.FTZ R152, R86, R11 ;  /* 0x0000000b56987220 */ /* 0x000fe20000410000 */
[----:B------:R-:W-:Y:S01]  /*2950*/  PRMT R8, RZ, 0x7610, R9 ;  /* 0x00007610ff087816 */ /* 0x000fe20000000009 */
[----:B------:R-:W-:Y:S02]  /*2960*/  FADD.FTZ R159, -R18, R159 ;  /* 0x0000009f129f7221 */ /* 0x000fe40000010100 */
[----:B------:R-:W-:-:S02]  /*2970*/  FMUL.FTZ R9, R120, R17 ;  /* 0x0000001178097220 */ /* 0x000fc40000410000 */
[----:B------:R-:W-:Y:S02]  /*2980*/  FADD.FTZ R153, R152, R153 ;  /* 0x0000009998997221 */ /* 0x000fe40000010000 */
[----:B------:R-:W-:Y:S02]  /*2990*/  FMUL.FTZ R11, R100, -R159 ;  /* 0x8000009f640b7220 */ /* 0x000fe40000410000 */
[-C--:B------:R-:W-:Y:S02]  /*29a0*/  FMUL.FTZ R10, R120, -R16.reuse ;  /* 0x80000010780a7220 */ /* 0x080fe40000410000 */
[----:B------:R-:W-:Y:S02]  /*29b0*/  FFMA.FTZ R9, R118, R16, -R9 ;  /* 0x0000001076097223 */ /* 0x000fe40000010809 */
[-C--:B------:R-:W-:Y:S02]  /*29c0*/  FMUL.FTZ R158, R100, -R153.reuse ;  /* 0x80000099649e7220 */ /* 0x080fe40000410000 */
[----:B------:R-:W-:-:S02]  /*29d0*/  FFMA.FTZ R161, R98, R153, -R11 ;  /* 0x0000009962a17223 */ /* 0x000fc4000001080b */
[----:B------:R-:W-:Y:S02]  /*29e0*/  FFMA.FTZ R11, R118, -R17, R10 ;  /* 0x80000011760b7223 */ /* 0x000fe4000001000a */
[C---:B------:R-:W-:Y:S02]  /*29f0*/  FMUL.FTZ R154, R85.reuse, R154 ;  /* 0x0000009a559a7220 */ /* 0x040fe40000410000 */
[----:B------:R-:W-:Y:S02]  /*2a00*/  FMUL.FTZ R10, R116, -R9 ;  /* 0x80000009740a7220 */ /* 0x000fe40000410000 */
[----:B------:R-:W-:Y:S02]  /*2a10*/  FFMA.FTZ R158, R98, R159, R158 ;  /* 0x0000009f629e7223 */ /* 0x000fe4000001009e */
[----:B------:R-:W-:Y:S02]  /*2a20*/  FMUL.FTZ R153, R85, R8 ;  /* 0x0000000855997220 */ /* 0x000fe40000410000 */
[----:B------:R-:W-:-:S02]  /*2a30*/  FMUL.FTZ R8, R116, -R11 ;  /* 0x8000000b74087220 */ /* 0x000fc40000410000 */
[----:B------:R-:W-:Y:S02]  /*2a40*/  FADD.FTZ R161, R154, R161 ;  /* 0x000000a19aa17221 */ /* 0x000fe40000010000 */
[C---:B------:R-:W-:Y:S02]  /*2a50*/  FFMA.FTZ R11, R114.reuse, R11, R10 ;  /* 0x0000000b720b7223 */ /* 0x040fe4000001000a */
[----:B------:R-:W-:Y:S02]  /*2a60*/  FADD.FTZ R159, -R153, R158 ;  /* 0x0000009e999f7221 */ /* 0x000fe40000010100 */
[----:B------:R-:W-:Y:S02]  /*2a70*/  FFMA.FTZ R9, R114, R9, -R8 ;  /* 0x0000000972097223 */ /* 0x000fe40000010808 */
[----:B------:R-:W-:Y:S02]  /*2a80*/  FMUL.FTZ R160, R26, -R161 ;  /* 0x800000a11aa07220 */ /* 0x000fe40000410000 */
[----:B------:R-:W-:-:S02]  /*2a90*/  FMUL.FTZ R8, R112, -R11 ;  /* 0x8000000b70087220 */ /* 0x000fc40000410000 */
[----:B------:R-:W-:Y:S02]  /*2aa0*/  FMUL.FTZ R158, R26, -R159 ;  /* 0x8000009f1a9e7220 */ /* 0x000fe40000410000 */
[----:B------:R-:W-:Y:S02]  /*2ab0*/  FMUL.FTZ R10, R112, -R9 ;  /* 0x80000009700a7220 */ /* 0x000fe40000410000 */
[----:B------:R-:W-:Y:S02]  /*2ac0*/  FFMA.FTZ R164, R24, R159, R160 ;  /* 0x0000009f18a47223 */ /* 0x000fe400000100a0 */
[----:B------:R-:W-:Y:S01]  /*2ad0*/  FFMA.FTZ R159, R110, R9, -R8 ;  /* 0x000000096e9f7223 */ /* 0x000fe20000010808 */
[----:B------:R-:W-:Y:S01]  /*2ae0*/  HFMA2.MMA R9, -RZ, RZ, 0, 0 ;  /* 0x00000000ff097435 */ /* 0x000fe200000001ff */
[----:B------:R-:W-:Y:S01]  /*2af0*/  FFMA.FTZ R163, R24, R161, -R158 ;  /* 0x000000a118a37223 */ /* 0x000fe2000001089e */
[----:B------:R-:W-:Y:S01]  /*2b00*/  MOV R8, 0x3f800000 ;  /* 0x3f80000000087802 */ /* 0x000fe20000000f00 */
[----:B------:R-:W-:-:S02]  /*2b10*/  FFMA.FTZ R161, R110, R11, R10 ;  /* 0x0000000b6ea17223 */ /* 0x000fc4000001000a */
[C---:B------:R-:W-:Y:S01]  /*2b20*/  FMUL.FTZ R162, R108.reuse, -R159 ;  /* 0x8000009f6ca27220 */ /* 0x040fe20000410000 */
[----:B------:R-:W-:Y:S01]  /*2b30*/  CS2R R10, SRZ ;  /* 0x00000000000a7805 */ /* 0x000fe2000001ff00 */
[C---:B------:R-:W-:Y:S02]  /*2b40*/  FMUL.FTZ R158, R35.reuse, R157 ;  /* 0x0000009d239e7220 */ /* 0x040fe40000410000 */
[----:B------:R-:W-:Y:S02]  /*2b50*/  FMUL.FTZ R35, R35, R155 ;  /* 0x0000009b23237220 */ /* 0x000fe40000410000 */
[-C--:B------:R-:W-:Y:S01]  /*2b60*/  FMUL.FTZ R160, R108, -R161.reuse ;  /* 0x800000a16ca07220 */ /* 0x080fe20000410000 */
[----:B------:R0:W1:Y:S01]  /*2b70*/  @!P0 LDS.128 R8, [R92.X16+0x2e10] ;  /* 0x002e10005c088984 */ /* 0x000062000000cc00 */
[----:B------:R-:W-:Y:S02]  /*2b80*/  FFMA.FTZ R161, R106, R161, R162 ;  /* 0x000000a16aa17223 */ /* 0x000fe400000100a2 */
[----:B------:R-:W-:-:S02]  /*2b90*/  FFMA.FTZ R158, R34, R155, -R158 ;  /* 0x0000009b229e7223 */ /* 0x000fc4000001089e */
[----:B------:R-:W-:Y:S02]  /*2ba0*/  FFMA.FTZ R34, R34, R157, R35 ;  /* 0x0000009d22227223 */ /* 0x000fe40000010023 */
[----:B------:R-:W-:Y:S02]  /*2bb0*/  FFMA.FTZ R159, R106, R159, -R160 ;  /* 0x0000009f6a9f7223 */ /* 0x000fe400000108a0 */
[C---:B------:R-:W-:Y:S02]  /*2bc0*/  FMUL.FTZ R35, R104.reuse, -R161 ;  /* 0x800000a168237220 */ /* 0x040fe40000410000 */
[----:B------:R-:W-:Y:S02]  /*2bd0*/  FADD.FTZ R141, R141, R34 ;  /* 0x000000228d8d7221 */ /* 0x000fe40000010000 */
[----:B------:R-:W-:Y:S02]  /*2be0*/  FMUL.FTZ R155, R104, -R159 ;  /* 0x8000009f689b7220 */ /* 0x000fe40000410000 */
[----:B------:R-:W-:-:S02]  /*2bf0*/  FADD.FTZ R139, R139, R158 ;  /* 0x0000009e8b8b7221 */ /* 0x000fc40000010000 */
[----:B------:R-:W-:Y:S02]  /*2c00*/  FFMA.FTZ R159, R102, R159, -R35 ;  /* 0x0000009f669f7223 */ /* 0x000fe40000010823 */
[----:B------:R-:W-:Y:S02]  /*2c10*/  FMUL.FTZ R34, R26, R141 ;  /* 0x0000008d1a227220 */ /* 0x000fe40000410000 */
[----:B------:R-:W-:Y:S02]  /*2c20*/  FFMA.FTZ R155, R102, R161, R155 ;  /* 0x000000a1669b7223 */ /* 0x000fe4000001009b */
[----:B------:R-:W-:Y:S02]  /*2c30*/  FMUL.FTZ R35, R26, R139 ;  /* 0x0000008b1a237220 */ /* 0x000fe40000410000 */
[----:B------:R-:W-:Y:S02]  /*2c40*/  FMUL.FTZ R158, R100, -R159 ;  /* 0x8000009f649e7220 */ /* 0x000fe40000410000 */
[----:B------:R-:W-:-:S02]  /*2c50*/  FFMA.FTZ R34, R24, R139, -R34 ;  /* 0x0000008b18227223 */ /* 0x000fc40000010822 */
[----:B------:R-:W-:Y:S02]  /*2c60*/  FMUL.FTZ R157, R100, -R155 ;  /* 0x8000009b649d7220 */ /* 0x000fe40000410000 */
[----:B------:R-:W-:Y:S02]  /*2c70*/  FFMA.FTZ R35, R24, R141, R35 ;  /* 0x0000008d18237223 */ /* 0x000fe40000010023 */
[C---:B------:R-:W-:Y:S02]  /*2c80*/  FFMA.FTZ R161, R98.reuse, R155, R158 ;  /* 0x0000009b62a17223 */ /* 0x040fe4000001009e */
[C---:B------:R-:W-:Y:S02]  /*2c90*/  FFMA.FTZ R124, R105.reuse, R124, R34 ;  /* 0x0000007c697c7223 */ /* 0x040fe40000010022 */
[----:B------:R-:W-:Y:S02]  /*2ca0*/  FFMA.FTZ R157, R98, R159, -R157 ;  /* 0x0000009f629d7223 */ /* 0x000fe4000001089d */
[----:B------:R-:W-:-:S02]  /*2cb0*/  FFMA.FTZ R122, R105, R122, R35 ;  /* 0x0000007a697a7223 */ /* 0x000fc40000010023 */
[----:B------:R-:W-:Y:S02]  /*2cc0*/  FMUL.FTZ R158, R26, -R161 ;  /* 0x800000a11a9e7220 */ /* 0x000fe40000410000 */
[----:B------:R-:W-:Y:S02]  /*2cd0*/  FMUL.FTZ R155, R100, R124 ;  /* 0x0000007c649b7220 */ /* 0x000fe40000410000 */
[-C--:B------:R-:W-:Y:S02]  /*2ce0*/  FMUL.FTZ R34, R26, -R157.reuse ;  /* 0x8000009d1a227220 */ /* 0x080fe40000410000 */
[-C--:B------:R-:W-:Y:S02]  /*2cf0*/  FMUL.FTZ R35, R100, R122.reuse ;  /* 0x0000007a64237220 */ /* 0x080fe40000410000 */
[----:B------:R-:W-:Y:S02]  /*2d00*/  FFMA.FTZ R158, R24, R157, -R158 ;  /* 0x0000009d189e7223 */ /* 0x000fe4000001089e */
[----:B------:R-:W-:-:S02]  /*2d10*/  FFMA.FTZ R157, R98, R122, R155 ;  /* 0x0000007a629d7223 */ /* 0x000fc4000001009b */
[----:B------:R-:W-:Y:S01]  /*2d20*/  FFMA.FTZ R160, R24, R161, R34 ;  /* 0x000000a118a07223 */ /* 0x000fe20000010022 */
[----:B------:R0:W2:Y:S01]  /*2d30*/  SHFL.DOWN PT, R165, R158, 0x1, 0x1f ;  /* 0x08201f009ea57f89 */ /* 0x0000a200000e0000 */
[----:B------:R-:W-:Y:S02]  /*2d40*/  FFMA.FTZ R155, R98, R124, -R35 ;  /* 0x0000007c629b7223 */ /* 0x000fe40000010823 */
[C---:B------:R-:W-:Y:S01]  /*2d50*/  FMUL.FTZ R34, R84.reuse, R19 ;  /* 0x0000001354227220 */ /* 0x040fe20000410000 */
[----:B------:R0:W3:Y:S01]  /*2d60*/  SHFL.DOWN PT, R167, R160, 0x1, 0x1f ;  /* 0x08201f00a0a77f89 */ /* 0x0000e200000e0000 */
[----:B------:R-:W-:Y:S02]  /*2d70*/  FMUL.FTZ R35, R84, R21 ;  /* 0x0000001554237220 */ /* 0x000fe40000410000 */
[C---:B------:R-:W-:Y:S02]  /*2d80*/  FFMA.FTZ R19, R103.reuse, R128, R157 ;  /* 0x0000008067137223 */ /* 0x040fe4000001009d */
[----:B------:R-:W-:-:S02]  /*2d90*/  FFMA.FTZ R21, R103, R126, R155 ;  /* 0x0000007e67157223 */ /* 0x000fc4000001009b */
[----:B------:R-:W-:Y:S02]  /*2da0*/  FADD.FTZ R128, R34, R163 ;  /* 0x000000a322807221 */ /* 0x000fe40000010000 */
[----:B------:R-:W-:Y:S02]  /*2db0*/  FADD.FTZ R126, -R35, R164 ;  /* 0x000000a4237e7221 */ /* 0x000fe40000010100 */
[----:B------:R-:W-:Y:S01]  /*2dc0*/  FMUL.FTZ R155, R104, R19 ;  /* 0x00000013689b7220 */ /* 0x000fe20000410000 */
[----:B------:R0:W4:Y:S03]  /*2dd0*/  SHFL.DOWN PT, R161, R128, 0x1, 0x1f ;  /* 0x08201f0080a17f89 */ /* 0x00012600000e0000 */
[----:B------:R-:W-:Y:S01]  /*2de0*/  FFMA.FTZ R155, R102, R21, -R155 ;  /* 0x00000015669b7223 */ /* 0x000fe2000001089b */
[----:B------:R0:W0:Y:S01]  /*2df0*/  SHFL.DOWN PT, R169, R126, 0x1, 0x1f ;  /* 0x08201f007ea97f89 */ /* 0x00002200000e0000 */
        /* <DEDUP_REMOVED lines=12> */
.L_x_12751:
[----:B-1----:R-:W-:Y:S05]  /*2ec0*/  BSYNC B0 ;  /* 0x0000000000007941 */ /* 0x002fea0003800000 */
.L_x_12750:
[----:B------:R-:W-:Y:S01]  /*2ed0*/  FFMA.FTZ R132, R115, R132, R155 ;  /* 0x0000008473847223 */ /* 0x000fe2000001009b */
[----:B--2---:R1:W2:Y:S01]  /*2ee0*/  SHFL.DOWN PT, R165, R158, 0x2, 0x1f ;  /* 0x08401f009ea57f89 */ /* 0x0042a200000e0000 */
[----:B------:R-:W-:Y:S01]  /*2ef0*/  FMUL.FTZ R155, R104, R21 ;  /* 0x00000015689b7220 */ /* 0x000fe20000410000 */
[----:B------:R-:W-:Y:S02]  /*2f00*/  BSSY B0, `(.L_x_12752) ;  /* 0x0000011000007945 */ /* 0x000fe40003800000 */
[----:B---3--:R1:W3:Y:S01]  /*2f10*/  SHFL.DOWN PT, R167, R160, 0x2, 0x1f ;  /* 0x08401f00a0a77f89 */ /* 0x0082e200000e0000 */
[----:B------:R-:W-:-:S03]  /*2f20*/  FFMA.FTZ R155, R102, R19, R155 ;  /* 0x00000013669b7223 */ /* 0x000fc6000001009b */
        /* <DEDUP_REMOVED lines=14> */
.L_x_12753:
[----:B------:R-:W-:Y:S05]  /*3010*/  BSYNC B0 ;  /* 0x0000000000007941 */ /* 0x000fea0003800000 */
.L_x_12752:
[----:B------:R-:W-:Y:S01]  /*3020*/  FFMA.FTZ R130, R115, R130, R155 ;  /* 0x0000008273827223 */ /* 0x000fe2000001009b */
[----:B--2---:R2:W1:Y:S01]  /*3030*/  SHFL.DOWN PT, R165, R158, 0x4, 0x1f ;  /* 0x08801f009ea57f89 */ /* 0x00446200000e0000 */
        /* <DEDUP_REMOVED lines=11> */
[-C--:B-1----:R-:W-:Y:S02]  /*30f0*/  FMUL.FTZ R159, R160, R165.reuse ;  /* 0x000000a5a09f7220 */ /* 0x082fe40000410000 */
[C---:B------:R-:W-:Y:S02]  /*3100*/  FFMA.FTZ R157, R158.reuse, R165, -R157 ;  /* 0x000000a59e9d7223 */ /* 0x040fe4000001089d */
[C---:B------:R-:W-:Y:S02]  /*3110*/  FFMA.FTZ R163, R158.reuse, R169, R163 ;  /* 0x000000a99ea37223 */ /* 0x040fe400000100a3 */
[----:B--2---:R-:W-:Y:S01]  /*3120*/  FFMA.FTZ R160, R158, R167, R159 ;  /* 0x000000a79ea07223 */ /* 0x004fe2000001009f */
[----:B------:R-:W-:Y:S01]  /*3130*/  MOV R158, R157 ;  /* 0x0000009d009e7202 */ /* 0x000fe20000000f00 */
[----:B------:R-:W-:Y:S02]  /*3140*/  FADD.FTZ R128, R128, R161 ;  /* 0x000000a180807221 */ /* 0x000fe40000010000 */
[----:B------:R-:W-:-:S02]  /*3150*/  FADD.FTZ R126, R126, R163 ;  /* 0x000000a37e7e7221 */ /* 0x000fc40000010000 */
.L_x_12755:
[----:B------:R-:W-:Y:S05]  /*3160*/  BSYNC B0 ;  /* 0x0000000000007941 */ /* 0x000fea0003800000 */
.L_x_12754:
[----:B------:R-:W-:Y:S01]  /*3170*/  FMUL.FTZ R157, R108, R130 ;  /* 0x000000826c9d7220 */ /* 0x000fe20000410000 */
[----:B---3--:R3:W2:Y:S01]  /*3180*/  SHFL.DOWN PT, R167, R158, 0x8, 0x1f ;  /* 0x09001f009ea77f89 */ /* 0x0086a200000e0000 */
[----:B------:R-:W-:Y:S01]  /*3190*/  BSSY B0, `(.L_x_12756) ;  /* 0x0000012000007945 */ /* 0x000fe20003800000 */
[----:B------:R-:W-:-:S02]  /*31a0*/  FFMA.FTZ R155, R121, R136, R155 ;  /* 0x00000088799b7223 */ /* 0x000fc4000001009b */
[----:B0-----:R3:W0:Y:S01]  /*31b0*/  SHFL.DOWN PT, R169, R160, 0x8, 0x1f ;  /* 0x09001f00a0a97f89 */ /* 0x00162200000e0000 */
[----:B------:R-:W-:-:S03]  /*31c0*/  FFMA.FTZ R157, R106, R132, -R157 ;  /* 0x000000846a9d7223 */ /* 0x000fc6000001089d */
[----:B------:R3:W4:Y:S04]  /*31d0*/  SHFL.DOWN PT, R163, R128, 0x8, 0x1f ;  /* 0x09001f0080a37f89 */ /* 0x00072800000e0000 */
[----:B------:R3:W1:Y:S01]  /*31e0*/  SHFL.DOWN PT, R171, R126, 0x8, 0x1f ;  /* 0x09001f007eab7f89 */ /* 0x00066200000e0000 */
[----:B------:R-:W-:Y:S05]  /*31f0*/  @P4 BRA `(.L_x_12757) ;  /* 0x000000b000004947 */ /* 0x000fea0003800000 */
[C---:B-1--4-:R-:W-:Y:S02]  /*3200*/  FMUL.FTZ R161, R160.reuse, R171 ;  /* 0x000000aba0a17220 */ /* 0x052fe40000410000 */
[C---:B0-----:R-:W-:Y:S02]  /*3210*/  FMUL.FTZ R159, R160.reuse, R169 ;  /* 0x000000a9a09f7220 */ /* 0x041fe40000410000 */
[-C--:B------:R-:W-:Y:S02]  /*3220*/  FMUL.FTZ R165, R160, R163.reuse ;  /* 0x000000a3a0a57220 */ /* 0x080fe40000410000 */
[----:B------:R-:W-:-:S02]  /*3230*/  FFMA.FTZ R163, R158, R163, -R161 ;  /* 0x000000a39ea37223 */ /* 0x000fc400000108a1 */
[-C--:B--2---:R-:W-:Y:S02]  /*3240*/  FMUL.FTZ R161, R160, R167.reuse ;  /* 0x000000a7a0a17220 */ /* 0x084fe40000410000 */
[C---:B------:R-:W-:Y:S02]  /*3250*/  FFMA.FTZ R159, R158.reuse, R167, -R159 ;  /* 0x000000a79e9f7223 */ /* 0x040fe4000001089f */
[C---:B------:R-:W-:Y:S02]  /*3260*/  FFMA.FTZ R165, R158.reuse, R171, R165 ;  /* 0x000000ab9ea57223 */ /* 0x040fe400000100a5 */
[----:B---3--:R-:W-:Y:S01]  /*3270*/  FFMA.FTZ R160, R158, R169, R161 ;  /* 0x000000a99ea07223 */ /* 0x008fe200000100a1 */
[----:B------:R-:W-:Y:S01]  /*3280*/  MOV R158, R159 ;  /* 0x0000009f009e7202 */ /* 0x000fe20000000f00 */
[----:B------:R-:W-:Y:S02]  /*3290*/  FADD.FTZ R128, R128, R163 ;  /* 0x000000a380807221 */ /* 0x000fe40000010000 */
[----:B------:R-:W-:-:S02]  /*32a0*/  FADD.FTZ R126, R126, R165 ;  /* 0x000000a57e7e7221 */ /* 0x000fc40000010000 */
.L_x_12757:
[----:B------:R-:W-:Y:S05]  /*32b0*/  BSYNC B0 ;  /* 0x0000000000007941 */ /* 0x000fea0003800000 */
.L_x_12756:
[----:B------:R-:W-:Y:S01]  /*32c0*/  FFMA.FTZ R157, R121, R134, R157 ;  /* 0x00000086799d7223 */ /* 0x000fe2000001009d */
[----:B--2---:R2:W3:Y:S01]  /*32d0*/  SHFL.DOWN PT, R167, R158, 0x10, 0x1f ;  /* 0x0a001f009ea77f89 */ /* 0x0044e200000e0000 */
[C---:B------:R-:W-:Y:S01]  /*32e0*/  FMUL.FTZ R134, R112.reuse, R155 ;  /* 0x0000009b70867220 */ /* 0x040fe20000410000 */
[----:B------:R-:W-:Y:S01]  /*32f0*/  BSSY B0, `(.L_x_12758) ;  /* 0x0000012000007945 */ /* 0x000fe20003800000 */
[-C--:B------:R-:W-:Y:S01]  /*3300*/  FMUL.FTZ R136, R112, R157.reuse ;  /* 0x0000009d70887220 */ /* 0x080fe20000410000 */
[----:B0-----:R2:W0:Y:S01]  /*3310*/  SHFL.DOWN PT, R169, R160, 0x10, 0x1f ;  /* 0x0a001f00a0a97f89 */ /* 0x00142200000e0000 */
[----:B------:R-:W-:-:S03]  /*3320*/  FFMA.FTZ R134, R110, R157, -R134 ;  /* 0x0000009d6e867223 */ /* 0x000fc60000010886 */
[----:B----4-:R2:W4:Y:S04]  /*3330*/  SHFL.DOWN PT, R163, R128, 0x10, 0x1f ;  /* 0x0a001f0080a37f89 */ /* 0x01052800000e0000 */
[----:B-1----:R2:W1:Y:S01]  /*3340*/  SHFL.DOWN PT, R171, R126, 0x10, 0x1f ;  /* 0x0a001f007eab7f89 */ /* 0x00246200000e0000 */
[----:B------:R-:W-:Y:S05]  /*3350*/  @P5 BRA `(.L_x_12759) ;  /* 0x000000b000005947 */ /* 0x000fea0003800000 */
[C---:B-1----:R-:W-:Y:S02]  /*3360*/  FMUL.FTZ R161, R160.reuse, R171 ;  /* 0x000000aba0a17220 */ /* 0x042fe40000410000 */
[C---:B0-----:R-:W-:Y:S02]  /*3370*/  FMUL.FTZ R159, R160.reuse, R169 ;  /* 0x000000a9a09f7220 */ /* 0x041fe40000410000 */
[-C--:B----4-:R-:W-:Y:S02]  /*3380*/  FMUL.FTZ R165, R160, R163.reuse ;  /* 0x000000a3a0a57220 */ /* 0x090fe40000410000 */
[----:B------:R-:W-:-:S02]  /*3390*/  FFMA.FTZ R163, R158, R163, -R161 ;  /* 0x000000a39ea37223 */ /* 0x000fc400000108a1 */
[-C--:B---3--:R-:W-:Y:S02]  /*33a0*/  FMUL.FTZ R161, R160, R167.reuse ;  /* 0x000000a7a0a17220 */ /* 0x088fe40000410000 */
[C---:B------:R-:W-:Y:S02]  /*33b0*/  FFMA.FTZ R159, R158.reuse, R167, -R159 ;  /* 0x000000a79e9f7223 */ /* 0x040fe4000001089f */
[C---:B------:R-:W-:Y:S02]  /*33c0*/  FFMA.FTZ R165, R158.reuse, R171, R165 ;  /* 0x000000ab9ea57223 */ /* 0x040fe400000100a5 */
[----:B--2---:R-:W-:Y:S01]  /*33d0*/  FFMA.FTZ R160, R158, R169, R161 ;  /* 0x000000a99ea07223 */ /* 0x004fe200000100a1 */
[----:B------:R-:W-:Y:S01]  /*33e0*/  MOV R158, R159 ;  /* 0x0000009f009e7202 */ /* 0x000fe20000000f00 */
[----:B------:R-:W-:Y:S02]  /*33f0*/  FADD.FTZ R128, R128, R163 ;  /* 0x000000a380807221 */ /* 0x000fe40000010000 */
[----:B------:R-:W-:-:S02]  /*3400*/  FADD.FTZ R126, R126, R165 ;  /* 0x000000a57e7e7221 */ /* 0x000fc40000010000 */
.L_x_12759:
[----:B------:R-:W-:Y:S05]  /*3410*/  BSYNC B0 ;  /* 0x0000000000007941 */ /* 0x000fea0003800000 */
.L_x_12758:
[----:B------:R-:W-:Y:S01]  /*3420*/  FFMA.FTZ R140, R129, R140, R134 ;  /* 0x0000008c818c7223 */ /* 0x000fe20000010086 */
[C---:B------:R-:W-:Y:S01]  /*3430*/  SHF.L.U64.HI R134, R93.reuse, 0x2, R94 ;  /* 0x000000025d867819 */ /* 0x040fe2000001025e */
[----:B------:R-:W-:Y:S01]  /*3440*/  SHFL.DOWN PT, R168, R160, 0x1, 0x1f ;  /* 0x08201f00a0a87f89 */ /* 0x000fe200000e0000 */
[----:B------:R-:W-:Y:S01]  /*3450*/  SHF.L.U32 R165, R93, 0x2, RZ ;  /* 0x000000025da57819 */ /* 0x000fe200000006ff */
[----:B------:R-:W-:Y:S01]  /*3460*/  FFMA.FTZ R136, R110, R155, R136 ;  /* 0x0000009b6e887223 */ /* 0x000fe20000010088 */
[----:B------:R-:W-:Y:S01]  /*3470*/  ISETP.NE.AND P0, PT, R46, RZ, PT ;  /* 0x000000ff2e00720c */ /* 0x000fe20003f05270 */
[----:B----4-:R-:W4:Y:S01]  /*3480*/  SHFL.IDX PT, R163, R11, RZ, 0x1f ;  /* 0x00001fff0ba37589 */ /* 0x010f2200000e0000 */
[----:B------:R-:W-:Y:S01]  /*3490*/  IMAD R164, R134, c[0x0][0x2b0], RZ ;  /* 0x0000ac0086a47a24 */ /* 0x000fe200078e02ff */
[----:B------:R-:W-:Y:S01]  /*34a0*/  IADD3 R199, R46, 0x1e0, RZ ;  /* 0x000001e02ec77810 */ /* 0x000fe20007ffe0ff */
[----:B------:R-:W-:Y:S01]  /*34b0*/  IMAD R134, R134, c[0x0][0x2d0], RZ ;  /* 0x0000b40086867a24 */ /* 0x000fe200078e02ff */
[----:B------:R-:W5:Y:S01]  /*34c0*/  SHFL.IDX PT, R162, R10, RZ, 0x1f ;  /* 0x00001fff0aa27589 */ /* 0x000f6200000e0000 */
[----:B---3--:R-:W-:Y:S01]  /*34d0*/  IMAD R167, R165, c[0x0][0x2b4], R164 ;  /* 0x0000ad00a5a77a24 */ /* 0x008fe200078e02a4 */
[----:B------:R-:W-:Y:S01]  /*34e0*/  LEA.HI.SX32 R170, R199, R46, 0x1b ;  /* 0x0000002ec7aa7211 */ /* 0x000fe200078fdaff */
[C---:B0-----:R-:W-:Y:S01]  /*34f0*/  IMAD R169, R165.reuse, c[0x0][0x2d4], R134 ;  /* 0x0000b500a5a97a24 */ /* 0x041fe200078e0286 */
[----:B------:R-:W0:Y:S01]  /*3500*/  SHFL.DOWN PT, R166, R158, 0x1, 0x1f ;  /* 0x08201f009ea67f89 */ /* 0x000e2200000e0000 */
[C---:B------:R-:W-:Y:S01]  /*3510*/  IMAD.WIDE.U32 R12, R165.reuse, c[0x0][0x2b0], R12 ;  /* 0x0000ac00a50c7a25 */ /* 0x040fe200078e000c */
[----:B------:R-:W-:Y:S02]  /*3520*/  BSSY B0, `(.L_x_12760) ;  /* 0x0000154000007945 */ /* 0x000fe40003800000 */
[----:B------:R-:W3:Y:S01]  /*3530*/  SHFL.DOWN PT, R164, R128, 0x1, 0x1f ;  /* 0x08201f0080a47f89 */ /* 0x000ee200000e0000 */
[----:B------:R-:W-:Y:S01]  /*3540*/  IMAD.WIDE.U32 R14, R165, c[0x0][0x2d0], R14 ;  /* 0x0000b400a50e7a25 */ /* 0x000fe200078e000e */
[----:B------:R-:W-:-:S02]  /*3550*/  IADD3 R13, R13, R167, RZ ;  /* 0x000000a70d0d7210 */ /* 0x000fc40007ffe0ff */
[----:B-1----:R-:W1:Y:S01]  /*3560*/  SHFL.DOWN PT, R171, R126, 0x1, 0x1f ;  /* 0x08201f007eab7f89 */ /* 0x002e6200000e0000 */
[----:B------:R-:W-:Y:S01]  /*3570*/  FFMA.FTZ R138, R129, R138, R136 ;  /* 0x0000008a818a7223 */ /* 0x000fe20000010088 */
[----:B------:R-:W-:Y:S01]  /*3580*/  IADD3 R15, R15, R169, RZ ;  /* 0x000000a90f0f7210 */ /* 0x000fe20007ffe0ff */
[C---:B------:R-:W-:Y:S01]  /*3590*/  FMUL.FTZ R161, R116.reuse, R140 ;  /* 0x0000008c74a17220 */ /* 0x040fe20000410000 */
[----:B--2---:R-:W2:Y:S01]  /*35a0*/  SHFL.IDX PT, R160, R160, RZ, 0x1f ;  /* 0x00001fffa0a07589 */ /* 0x004ea200000e0000 */
[-C--:B------:R-:W-:Y:S02]  /*35b0*/  FMUL.FTZ R159, R116, R138.reuse ;  /* 0x0000008a749f7220 */ /* 0x080fe40000410000 */
[----:B------:R-:W-:Y:S01]  /*35c0*/  FFMA.FTZ R134, R114, R138, R161 ;  /* 0x0000008a72867223 */ /* 0x000fe200000100a1 */
[----:B------:R-:W2:Y:S01]  /*35d0*/  SHFL.IDX PT, R158, R158, RZ, 0x1f ;  /* 0x00001fff9e9e7589 */ /* 0x000ea200000e0000 */
[----:B----4-:R-:W-:Y:S02]  /*35e0*/  @P1 FMUL.FTZ R165, R168, R163 ;  /* 0x000000a3a8a51220 */ /* 0x010fe40000410000 */
[----:B------:R-:W-:Y:S01]  /*35f0*/  FFMA.FTZ R161, R114, R140, -R159 ;  /* 0x0000008c72a17223 */ /* 0x000fe2000001089f */
[----:B------:R-:W4:Y:S01]  /*3600*/  SHFL.IDX PT, R128, R128, RZ, 0x1f ;  /* 0x00001fff80807589 */ /* 0x000f2200000e0000 */
[----:B-----5:R-:W-:-:S02]  /*3610*/  @P1 FMUL.FTZ R136, R168, R162 ;  /* 0x000000a2a8881220 */ /* 0x020fc40000410000 */
[C---:B------:R-:W-:Y:S01]  /*3620*/  FFMA.FTZ R159, R125.reuse, R142, R134 ;  /* 0x0000008e7d9f7223 */ /* 0x040fe20000010086 */
[----:B------:R-:W5:Y:S01]  /*3630*/  SHFL.IDX PT, R126, R126, RZ, 0x1f ;  /* 0x00001fff7e7e7589 */ /* 0x000f6200000e0000 */
[C---:B0-----:R-:W-:Y:S02]  /*3640*/  @P1 FFMA.FTZ R165, R166.reuse, R162, -R165 ;  /* 0x000000a2a6a51223 */ /* 0x041fe400000108a5 */
[----:B------:R-:W-:Y:S02]  /*3650*/  @P1 FFMA.FTZ R136, R166, R163, R136 ;  /* 0x000000a3a6881223 */ /* 0x000fe40000010088 */
[----:B---3--:R-:W-:Y:S02]  /*3660*/  @P1 FADD.FTZ R162, R164, R165 ;  /* 0x000000a5a4a21221 */ /* 0x008fe40000010000 */
[----:B------:R-:W-:Y:S02]  /*3670*/  FFMA.FTZ R161, R125, R144, R161 ;  /* 0x000000907da17223 */ /* 0x000fe400000100a1 */
[----:B-1----:R-:W-:-:S02]  /*3680*/  @P1 FADD.FTZ R163, R171, R136 ;  /* 0x00000088aba31221 */ /* 0x002fc40000010000 */
[-C--:B------:R-:W-:Y:S02]  /*3690*/  FMUL.FTZ R136, R162, -R17.reuse ;  /* 0x80000011a2887220 */ /* 0x080fe40000410000 */
[C---:B------:R-:W-:Y:S02]  /*36a0*/  FMUL.FTZ R165, R163.reuse, -R17 ;  /* 0x80000011a3a57220 */ /* 0x040fe40000410000 */
[----:B------:R-:W-:Y:S02]  /*36b0*/  FMUL.FTZ R134, R120, R159 ;  /* 0x0000009f78867220 */ /* 0x000fe40000410000 */
[-C--:B------:R-:W-:Y:S02]  /*36c0*/  FFMA.FTZ R136, R163, R16.reuse, R136 ;  /* 0x00000010a3887223 */ /* 0x080fe40000010088 */
[----:B------:R-:W-:Y:S02]  /*36d0*/  FFMA.FTZ R16, R162, R16, -R165 ;  /* 0x00000010a2107223 */ /* 0x000fe400000108a5 */
[----:B------:R-:W-:-:S02]  /*36e0*/  FFMA.FTZ R134, R118, R161, -R134 ;  /* 0x000000a176867223 */ /* 0x000fc40000010886 */
[C---:B--2---:R-:W-:Y:S02]  /*36f0*/  FMUL.FTZ R17, R160.reuse, R11 ;  /* 0x0000000ba0117220 */ /* 0x044fe40000410000 */
[----:B------:R-:W-:Y:S02]  /*3700*/  FADD.FTZ R147, -R147, R136 ;  /* 0x0000008893937221 */ /* 0x000fe40000010100 */
[----:B------:R-:W-:Y:S02]  /*3710*/  FADD.FTZ R149, R149, R16 ;  /* 0x0000001095957221 */ /* 0x000fe40000010000 */
[----:B------:R-:W-:Y:S02]  /*3720*/  FFMA.FTZ R146, R23, R146, R134 ;  /* 0x0000009217927223 */ /* 0x000fe40000010086 */
[-C--:B------:R-:W-:Y:S02]  /*3730*/  FMUL.FTZ R134, R160, R10.reuse ;  /* 0x0000000aa0867220 */ /* 0x080fe40000410000 */
[----:B------:R-:W-:-:S02]  /*3740*/  FFMA.FTZ R163, R158, R10, -R17 ;  /* 0x0000000a9ea37223 */ /* 0x000fc40000010811 */
[C---:B------:R-:W-:Y:S02]  /*3750*/  FMUL.FTZ R10, R120.reuse, R161 ;  /* 0x000000a1780a7220 */ /* 0x040fe40000410000 */
[C---:B------:R-:W-:Y:S02]  /*3760*/  FMUL.FTZ R16, R120.reuse, -R147 ;  /* 0x8000009378107220 */ /* 0x040fe40000410000 */
[-C--:B------:R-:W-:Y:S02]  /*3770*/  FMUL.FTZ R120, R120, -R149.reuse ;  /* 0x8000009578787220 */ /* 0x080fe40000410000 */
[C---:B------:R-:W-:Y:S02]  /*3780*/  FFMA.FTZ R16, R118.reuse, R149, -R16 ;  /* 0x0000009576107223 */ /* 0x040fe40000010810 */
[C---:B------:R-:W-:Y:S02]  /*3790*/  FFMA.FTZ R120, R118.reuse, R147, R120 ;  /* 0x0000009376787223 */ /* 0x040fe40000010078 */
[----:B------:R-:W-:Y:S01]  /*37a0*/  FFMA.FTZ R17, R118, R159, R10 ;  /* 0x0000009f76117223 */ /* 0x000fe2000001000a */
[----:B------:R-:W-:Y:S01]  /*37b0*/  P2R R118, PR, RZ, 0x1 ;  /* 0x00000001ff767803 */ /* 0x000fe20000000000 */
[----:B------:R-:W-:-:S02]  /*37c0*/  FADD.FTZ R145, -R145, R120 ;  /* 0x0000007891917221 */ /* 0x000fc40000010100 */
[----:B------:R-:W-:Y:S01]  /*37d0*/  FADD.FTZ R143, R143, R16 ;  /* 0x000000108f8f7221 */ /* 0x000fe20000010000 */
[----:B------:R-:W-:Y:S01]  /*37e0*/  SHF.L.U32 R16, R46, 0x4, RZ ;  /* 0x000000042e107819 */ /* 0x000fe200000006ff */
[----:B------:R-:W-:Y:S02]  /*37f0*/  FFMA.FTZ R165, R158, R11, R134 ;  /* 0x0000000b9ea57223 */ /* 0x000fe40000010086 */
[----:B------:R-:W-:Y:S01]  /*3800*/  FMUL.FTZ R118, R116, -R145 ;  /* 0x8000009174767220 */ /* 0x000fe20000410000 */
[----:B------:R-:W-:Y:S01]  /*3810*/  LEA.HI.SX32 R16, R16, R16, 0x1b ;  /* 0x0000001010107211 */ /* 0x000fe200078fdaff */
[----:B------:R-:W-:Y:S02]  /*3820*/  FMUL.FTZ R11, R160, R9 ;  /* 0x00000009a00b7220 */ /* 0x000fe40000410000 */
[----:B----4-:R-:W-:Y:S02]  /*3830*/  FADD.FTZ R10, R128, R163 ;  /* 0x000000a3800a7221 */ /* 0x010fe40000010000 */
[----:B------:R-:W-:-:S02]  /*3840*/  FMUL.FTZ R120, R116, -R143 ;  /* 0x8000008f74787220 */ /* 0x000fc40000410000 */
[-C--:B------:R-:W-:Y:S02]  /*3850*/  FMUL.FTZ R160, R160, R8.reuse ;  /* 0x00000008a0a07220 */ /* 0x080fe40000410000 */
[----:B------:R-:W-:Y:S02]  /*3860*/  FFMA.FTZ R163, R114, R143, -R118 ;  /* 0x0000008f72a37223 */ /* 0x000fe40000010876 */
[----:B------:R-:W-:Y:S02]  /*3870*/  FFMA.FTZ R8, R158, R8, -R11 ;  /* 0x000000089e087223 */ /* 0x000fe4000001080b */
[----:B-----5:R-:W-:Y:S02]  /*3880*/  FADD.FTZ R11, R126, R165 ;  /* 0x000000a57e0b7221 */ /* 0x020fe40000010000 */
[----:B------:R-:W-:Y:S02]  /*3890*/  FFMA.FTZ R165, R114, R145, R120 ;  /* 0x0000009172a57223 */ /* 0x000fe40000010078 */
[----:B------:R-:W-:-:S02]  /*38a0*/  FADD.FTZ R163, R20, R163 ;  /* 0x000000a314a37221 */ /* 0x000fc40000010000 */
[----:B------:R-:W-:Y:S02]  /*38b0*/  FFMA.FTZ R116, R23, R22, R17 ;  /* 0x0000001617747223 */ /* 0x000fe40000010011 */
[----:B------:R-:W-:Y:S02]  /*38c0*/  FADD.FTZ R165, -R148, R165 ;  /* 0x000000a594a57221 */ /* 0x000fe40000010100 */
[----:B------:R-:W-:Y:S02]  /*38d0*/  FMUL.FTZ R17, R112, -R163 ;  /* 0x800000a370117220 */ /* 0x000fe40000410000 */
[----:B------:R-:W-:Y:S02]  /*38e0*/  FMUL.FTZ R114, R74, R23 ;  /* 0x000000174a727220 */ /* 0x000fe40000410000 */
[----:B------:R-:W-:Y:S02]  /*38f0*/  FFMA.FTZ R9, R158, R9, R160 ;  /* 0x000000099e097223 */ /* 0x000fe400000100a0 */
[----:B------:R-:W-:-:S02]  /*3900*/  FMUL.FTZ R112, R112, -R165 ;  /* 0x800000a570707220 */ /* 0x000fc40000410000 */
[----:B------:R-:W-:Y:S01]  /*3910*/  FFMA.FTZ R22, R110, R165, R17 ;  /* 0x000000a56e167223 */ /* 0x000fe20000010011 */
[----:B------:R0:W-:Y:S01]  /*3920*/  @!P0 STS.128 [R92.X16+0x2e10], R8 ;  /* 0x002e10085c008388 */ /* 0x0001e2000000cc00 */
[----:B------:R-:W-:Y:S02]  /*3930*/  FMUL.FTZ R171, R74, R147 ;  /* 0x000000934aab7220 */ /* 0x000fe40000410000 */
[----:B------:R-:W-:Y:S02]  /*3940*/  FFMA.FTZ R20, R137, -R114, R116 ;  /* 0x8000007289147223 */ /* 0x000fe40000010074 */
[----:B------:R-:W-:Y:S02]  /*3950*/  FFMA.FTZ R167, R110, R163, -R112 ;  /* 0x000000a36ea77223 */ /* 0x000fe40000010870 */
[----:B------:R-:W-:Y:S02]  /*3960*/  FADD.FTZ R37, -R37, R22 ;  /* 0x0000001625257221 */ /* 0x000fe40000010100 */
[----:B------:R-:W-:-:S02]  /*3970*/  FMUL.FTZ R169, R74, R149 ;  /* 0x000000954aa97220 */ /* 0x000fc40000410000 */
[----:B------:R-:W-:Y:S02]  /*3980*/  FFMA.FTZ R22, R133, -R114, R146 ;  /* 0x8000007285167223 */ /* 0x000fe40000010092 */
[----:B------:R-:W-:Y:S02]  /*3990*/  FADD.FTZ R167, R36, R167 ;  /* 0x000000a724a77221 */ /* 0x000fe40000010000 */
[----:B------:R-:W-:Y:S02]  /*39a0*/  FMUL.FTZ R173, R23, R169 ;  /* 0x000000a917ad7220 */ /* 0x000fe40000410000 */
[----:B0-----:R-:W-:Y:S02]  /*39b0*/  FMUL.FTZ R8, R20, R171 ;  /* 0x000000ab14087220 */ /* 0x001fe40000410000 */
[----:B------:R-:W-:Y:S01]  /*39c0*/  FMUL.FTZ R9, R108, -R37 ;  /* 0x800000256c097220 */ /* 0x000fe20000410000 */
[----:B------:R0:W-:Y:S01]  /*39d0*/  STS [R16.X4+0x878], R173 ;  /* 0x000878ad10007388 */ /* 0x0001e20000004800 */
[----:B------:R-:W-:-:S02]  /*39e0*/  FFMA.FTZ R8, R22, R169, R8 ;  /* 0x000000a916087223 */ /* 0x000fc40000010008 */
[----:B------:R-:W-:Y:S02]  /*39f0*/  FMUL.FTZ R169, R20, R169 ;  /* 0x000000a914a97220 */ /* 0x000fe40000410000 */
[-C--:B------:R-:W-:Y:S02]  /*3a00*/  FMUL.FTZ R108, R108, -R167.reuse ;  /* 0x800000a76c6c7220 */ /* 0x080fe40000410000 */
[----:B------:R-:W-:Y:S02]  /*3a10*/  FFMA.FTZ R10, R106, R167, -R9 ;  /* 0x000000a76a0a7223 */ /* 0x000fe40000010809 */
[-C--:B------:R-:W-:Y:S02]  /*3a20*/  FMUL.FTZ R17, R23, R171.reuse ;  /* 0x000000ab17117220 */ /* 0x080fe40000410000 */
[----:B------:R-:W-:Y:S02]  /*3a30*/  FFMA.FTZ R9, R22, R171, -R169 ;  /* 0x000000ab16097223 */ /* 0x000fe400000108a9 */
[----:B------:R-:W-:Y:S01]  /*3a40*/  FFMA.FTZ R171, R106, R37, R108 ;  /* 0x000000256aab7223 */ /* 0x000fe2000001006c */
[----:B------:R1:W-:Y:S01]  /*3a50*/  STS [R16.X4+0x87c], R17 ;  /* 0x00087c1110007388 */ /* 0x0003e20000004800 */
[----:B------:R-:W-:-:S02]  /*3a60*/  FADD.FTZ R169, R151, R10 ;  /* 0x0000000a97a97221 */ /* 0x000fc40000010000 */
[----:B------:R-:W-:Y:S02]  /*3a70*/  FADD.FTZ R171, -R150, R171 ;  /* 0x000000ab96ab7221 */ /* 0x000fe40000010100 */
[----:B------:R-:W-:Y:S02]  /*3a80*/  FMUL.FTZ R110, R72, R125 ;  /* 0x0000007d486e7220 */ /* 0x000fe40000410000 */
[C---:B------:R-:W-:Y:S02]  /*3a90*/  FMUL.FTZ R10, R104.reuse, -R171 ;  /* 0x800000ab680a7220 */ /* 0x040fe40000410000 */
[----:B------:R-:W-:Y:S02]  /*3aa0*/  FMUL.FTZ R104, R104, -R169 ;  /* 0x800000a968687220 */ /* 0x000fe40000410000 */
[----:B------:R-:W-:Y:S02]  /*3ab0*/  FFMA.FTZ R36, R127, -R110, R159 ;  /* 0x8000006e7f247223 */ /* 0x000fe4000001009f */
[----:B0-----:R-:W-:-:S02]  /*3ac0*/  FFMA.FTZ R173, R102, R171, R104 ;  /* 0x000000ab66ad7223 */ /* 0x001fc40000010068 */
[----:B-1----:R-:W-:Y:S02]  /*3ad0*/  FMUL.FTZ R17, R72, R145 ;  /* 0x0000009148117220 */ /* 0x002fe40000410000 */
[----:B------:R-:W-:Y:S02]  /*3ae0*/  FFMA.FTZ R175, R102, R169, -R10 ;  /* 0x000000a966af7223 */ /* 0x000fe4000001080a */
[----:B------:R-:W-:Y:S02]  /*3af0*/  FMUL.FTZ R11, R72, R143 ;  /* 0x0000008f480b7220 */ /* 0x000fe40000410000 */
[----:B------:R-:W-:Y:S02]  /*3b00*/  FADD.FTZ R173, -R18, R173 ;  /* 0x000000ad12ad7221 */ /* 0x000fe40000010100 */
[----:B------:R-:W-:Y:S02]  /*3b10*/  FFMA.FTZ R106, R135, -R110, R161 ;  /* 0x8000006e876a7223 */ /* 0x000fe400000100a1 */
[----:B------:R-:W-:-:S02]  /*3b20*/  FMUL.FTZ R108, R36, R17 ;  /* 0x00000011246c7220 */ /* 0x000fc40000410000 */
[----:B------:R-:W-:Y:S02]  /*3b30*/  FADD.FTZ R175, R152, R175 ;  /* 0x000000af98af7221 */ /* 0x000fe40000010000 */
[----:B------:R-:W-:Y:S02]  /*3b40*/  FMUL.FTZ R110, R36, R11 ;  /* 0x0000000b246e7220 */ /* 0x000fe40000410000 */
[----:B------:R-:W-:Y:S02]  /*3b50*/  FMUL.FTZ R104, R70, R129 ;  /* 0x0000008146687220 */ /* 0x000fe40000410000 */
[----:B------:R-:W-:Y:S02]  /*3b60*/  FMUL.FTZ R10, R100, -R173 ;  /* 0x800000ad640a7220 */ /* 0x000fe40000410000 */
[----:B------:R-:W-:Y:S02]  /*3b70*/  FFMA.FTZ R195, R106, R11, R108 ;  /* 0x0000000b6ac37223 */ /* 0x000fe4000001006c */
[----:B------:R-:W-:-:S02]  /*3b80*/  FMUL.FTZ R100, R100, -R175 ;  /* 0x800000af64647220 */ /* 0x000fc40000410000 */
[C---:B------:R-:W-:Y:S02]  /*3b90*/  FMUL.FTZ R11, R125.reuse, R11 ;  /* 0x0000000b7d0b7220 */ /* 0x040fe40000410000 */
[-C--:B------:R-:W-:Y:S02]  /*3ba0*/  FFMA.FTZ R197, R106, R17.reuse, -R110 ;  /* 0x000000116ac57223 */ /* 0x080fe4000001086e */
[----:B------:R-:W-:Y:S01]  /*3bb0*/  FMUL.FTZ R177, R125, R17 ;  /* 0x000000117db17220 */ /* 0x000fe20000410000 */
[----:B------:R0:W-:Y:S01]  /*3bc0*/  STS [R16.X4+0x870], R11 ;  /* 0x0008700b10007388 */ /* 0x0001e20000004800 */
[----:B------:R-:W-:Y:S02]  /*3bd0*/  FFMA.FTZ R102, R131, -R104, R138 ;  /* 0x8000006883667223 */ /* 0x000fe4000001008a */
[----:B------:R-:W-:Y:S01]  /*3be0*/  FMUL.FTZ R17, R70, R165 ;  /* 0x000000a546117220 */ /* 0x000fe20000410000 */
[----:B------:R1:W-:Y:S01]  /*3bf0*/  STS [R16.X4+0x874], R177 ;  /* 0x000874b110007388 */ /* 0x0003e20000004800 */
[----:B------:R-:W-:-:S02]  /*3c00*/  FFMA.FTZ R100, R98, R173, R100 ;  /* 0x000000ad62647223 */ /* 0x000fc40000010064 */
[----:B------:R-:W-:Y:S02]  /*3c10*/  FFMA.FTZ R151, R98, R175, -R10 ;  /* 0x000000af62977223 */ /* 0x000fe4000001080a */
[----:B------:R-:W-:Y:S02]  /*3c20*/  FFMA.FTZ R104, R119, -R104, R140 ;  /* 0x8000006877687223 */ /* 0x000fe4000001008c */
[----:B0-----:R-:W-:Y:S02]  /*3c30*/  FMUL.FTZ R11, R70, R163 ;  /* 0x000000a3460b7220 */ /* 0x001fe40000410000 */
[----:B------:R-:W-:Y:S02]  /*3c40*/  FMUL.FTZ R10, R102, R17 ;  /* 0x00000011660a7220 */ /* 0x000fe40000410000 */
[----:B------:R-:W-:Y:S02]  /*3c50*/  FADD.FTZ R153, -R153, R100 ;  /* 0x0000006499997221 */ /* 0x000fe40000010100 */
[----:B------:R-:W-:-:S02]  /*3c60*/  FADD.FTZ R151, R154, R151 ;  /* 0x000000979a977221 */ /* 0x000fc40000010000 */
[----:B------:R-:W-:Y:S02]  /*3c70*/  FFMA.FTZ R193, R104, R11, R10 ;  /* 0x0000000b68c17223 */ /* 0x000fe4000001000a */
[C---:B------:R-:W-:Y:S02]  /*3c80*/  FMUL.FTZ R10, R26.reuse, -R153 ;  /* 0x800000991a0a7220 */ /* 0x040fe40000410000 */
[----:B------:R-:W-:Y:S02]  /*3c90*/  FMUL.FTZ R26, R26, -R151 ;  /* 0x800000971a1a7220 */ /* 0x000fe40000410000 */
[----:B------:R-:W-:Y:S02]  /*3ca0*/  FMUL.FTZ R114, R68, R121 ;  /* 0x0000007944727220 */ /* 0x000fe40000410000 */
[-C--:B------:R-:W-:Y:S02]  /*3cb0*/  FMUL.FTZ R18, R102, R11.reuse ;  /* 0x0000000b66127220 */ /* 0x080fe40000410000 */
[----:B-1----:R-:W-:-:S02]  /*3cc0*/  FMUL.FTZ R177, R129, R11 ;  /* 0x0000000b81b17220 */ /* 0x002fc40000410000 */
[C---:B------:R-:W-:Y:S02]  /*3cd0*/  FFMA.FTZ R26, R24.reuse, R153, R26 ;  /* 0x00000099181a7223 */ /* 0x040fe4000001001a */
[----:B------:R-:W-:Y:S01]  /*3ce0*/  FFMA.FTZ R11, R24, R151, -R10 ;  /* 0x00000097180b7223 */ /* 0x000fe2000001080a */
[----:B------:R0:W-:Y:S01]  /*3cf0*/  STS [R16.X4+0x868], R177 ;  /* 0x000868b110007388 */ /* 0x0001e20000004800 */
[----:B------:R-:W-:Y:S02]  /*3d00*/  FMUL.FTZ R10, R60, R25 ;  /* 0x000000193c0a7220 */ /* 0x000fe40000410000 */
[----:B------:R-:W-:Y:S02]  /*3d10*/  FFMA.FTZ R118, R123, -R114, R155 ;  /* 0x800000727b767223 */ /* 0x000fe4000001009b */
[----:B------:R-:W-:Y:S02]  /*3d20*/  FMUL.FTZ R179, R68, R37 ;  /* 0x0000002544b37220 */ /* 0x000fe40000410000 */
[----:B------:R-:W-:-:S02]  /*3d30*/  FADD.FTZ R98, -R35, R26 ;  /* 0x0000001a23627221 */ /* 0x000fc40000010100 */
[-C--:B------:R-:W-:Y:S02]  /*3d40*/  FMUL.FTZ R181, R129, R17.reuse ;  /* 0x0000001181b57220 */ /* 0x080fe40000410000 */
[----:B------:R-:W-:Y:S02]  /*3d50*/  FFMA.FTZ R148, R104, R17, -R18 ;  /* 0x0000001168947223 */ /* 0x000fe40000010812 */
[-C--:B------:R-:W-:Y:S01]  /*3d60*/  FFMA.FTZ R24, R27, -R10.reuse, R139 ;  /* 0x8000000a1b187223 */ /* 0x080fe2000001008b */
[----:B------:R1:W-:Y:S01]  /*3d70*/  STS [R16.X4+0x86c], R181 ;  /* 0x00086cb510007388 */ /* 0x0003e20000004800 */
[----:B------:R-:W-:Y:S02]  /*3d80*/  FFMA.FTZ R35, R99, -R10, R141 ;  /* 0x8000000a63237223 */ /* 0x000fe4000001008d */
[----:B------:R-:W-:Y:S02]  /*3d90*/  FMUL.FTZ R100, R62, R105 ;  /* 0x000000693e647220 */ /* 0x000fe40000410000 */
[----:B------:R-:W-:-:S02]  /*3da0*/  FMUL.FTZ R17, R68, R167 ;  /* 0x000000a744117220 */ /* 0x000fc40000410000 */
[----:B------:R-:W-:Y:S02]  /*3db0*/  FFMA.FTZ R114, R113, -R114, R157 ;  /* 0x8000007271727223 */ /* 0x000fe4000001009d */
[----:B------:R-:W-:Y:S02]  /*3dc0*/  FMUL.FTZ R10, R118, R179 ;  /* 0x000000b3760a7220 */ /* 0x000fe40000410000 */
[----:B------:R-:W-:Y:S02]  /*3dd0*/  FADD.FTZ R34, R34, R11 ;  /* 0x0000000b22227221 */ /* 0x000fe40000010000 */
[----:B------:R-:W-:Y:S02]  /*3de0*/  FMUL.FTZ R18, R60, R98 ;  /* 0x000000623c127220 */ /* 0x000fe40000410000 */
[----:B------:R-:W-:Y:S02]  /*3df0*/  FFMA.FTZ R26, R97, -R100, R124 ;  /* 0x80000064611a7223 */ /* 0x000fe4000001007c */
[----:B------:R-:W-:-:S02]  /*3e00*/  FFMA.FTZ R191, R114, R17, R10 ;  /* 0x0000001172bf7223 */ /* 0x000fc4000001000a */
[----:B------:R-:W-:Y:S02]  /*3e10*/  FFMA.FTZ R100, R107, -R100, R122 ;  /* 0x800000646b647223 */ /* 0x000fe4000001007a */
[----:B0-----:R-:W-:Y:S02]  /*3e20*/  FMUL.FTZ R177, R62, R153 ;  /* 0x000000993eb17220 */ /* 0x001fe40000410000 */
[----:B------:R-:W-:Y:S02]  /*3e30*/  FMUL.FTZ R10, R60, R34 ;  /* 0x000000223c0a7220 */ /* 0x000fe40000410000 */
[----:B------:R-:W-:Y:S02]  /*3e40*/  FMUL.FTZ R11, R35, R18 ;  /* 0x00000012230b7220 */ /* 0x000fe40000410000 */
[-C--:B------:R-:W-:Y:S02]  /*3e50*/  FMUL.FTZ R110, R118, R17.reuse ;  /* 0x00000011766e7220 */ /* 0x080fe40000410000 */
[----:B-1----:R-:W-:-:S02]  /*3e60*/  FMUL.FTZ R181, R121, R17 ;  /* 0x0000001179b57220 */ /* 0x002fc40000410000 */
[----:B------:R-:W-:Y:S02]  /*3e70*/  FMUL.FTZ R17, R62, R151 ;  /* 0x000000973e117220 */ /* 0x000fe40000410000 */
[----:B------:R-:W-:Y:S01]  /*3e80*/  FMUL.FTZ R108, R100, R177 ;  /* 0x000000b1646c7220 */ /* 0x000fe20000410000 */
[----:B------:R-:W-:Y:S01]  /*3e90*/  STS [R16.X4+0x860], R181 ;  /* 0x000860b510007388 */ /* 0x000fe20000004800 */
[----:B------:R-:W-:Y:S02]  /*3ea0*/  FFMA.FTZ R11, R24, R10, R11 ;  /* 0x0000000a180b7223 */ /* 0x000fe4000001000b */
[----:B------:R-:W-:Y:S02]  /*3eb0*/  FMUL.FTZ R112, R66, R115 ;  /* 0x0000007342707220 */ /* 0x000fe40000410000 */
[----:B------:R-:W-:Y:S02]  /*3ec0*/  FFMA.FTZ R108, R26, R17, R108 ;  /* 0x000000111a6c7223 */ /* 0x000fe4000001006c */
[----:B------:R-:W-:-:S02]  /*3ed0*/  FADD.FTZ R11, RZ, R11 ;  /* 0x0000000bff0b7221 */ /* 0x000fc40000010000 */
[-C--:B------:R-:W-:Y:S02]  /*3ee0*/  FFMA.FTZ R120, R117, -R112.reuse, R130 ;  /* 0x8000007075787223 */ /* 0x080fe40000010082 */
[----:B------:R-:W-:Y:S02]  /*3ef0*/  FMUL.FTZ R183, R66, R171 ;  /* 0x000000ab42b77220 */ /* 0x000fe40000410000 */
[-C--:B------:R-:W-:Y:S02]  /*3f00*/  FMUL.FTZ R185, R121, R179.reuse ;  /* 0x000000b379b97220 */ /* 0x080fe40000410000 */
[----:B------:R-:W-:Y:S02]  /*3f10*/  FFMA.FTZ R144, R114, R179, -R110 ;  /* 0x000000b372907223 */ /* 0x000fe4000001086e */
[----:B------:R-:W-:Y:S01]  /*3f20*/  FADD.FTZ R128, R11, R108 ;  /* 0x0000006c0b807221 */ /* 0x000fe20000010000 */
[----:B------:R0:W-:Y:S01]  /*3f30*/  STS [R16.X4+0x864], R185 ;  /* 0x000864b910007388 */ /* 0x0001e20000004800 */
[----:B------:R-:W-:-:S02]  /*3f40*/  FFMA.FTZ R112, R109, -R112, R132 ;  /* 0x800000706d707223 */ /* 0x000fc40000010084 */
[----:B------:R-:W-:Y:S02]  /*3f50*/  FMUL.FTZ R179, R66, R169 ;  /* 0x000000a942b37220 */ /* 0x000fe40000410000 */
[----:B------:R-:W-:Y:S02]  /*3f60*/  FMUL.FTZ R11, R120, R183 ;  /* 0x000000b7780b7220 */ /* 0x000fe40000410000 */
[----:B------:R-:W-:Y:S02]  /*3f70*/  FMUL.FTZ R110, R64, R103 ;  /* 0x00000067406e7220 */ /* 0x000fe40000410000 */
[-C--:B------:R-:W-:Y:S02]  /*3f80*/  FMUL.FTZ R126, R120, R179.reuse ;  /* 0x000000b3787e7220 */ /* 0x080fe40000410000 */
[----:B0-----:R-:W-:Y:S02]  /*3f90*/  FFMA.FTZ R185, R112, R179, R11 ;  /* 0x000000b370b97223 */ /* 0x001fe4000001000b */
[----:B------:R-:W-:-:S02]  /*3fa0*/  FMUL.FTZ R11, R35, R10 ;  /* 0x0000000a230b7220 */ /* 0x000fc40000410000 */
[-C--:B------:R-:W-:Y:S02]  /*3fb0*/  FFMA.FTZ R108, R101, -R110.reuse, R21 ;  /* 0x8000006e656c7223 */ /* 0x080fe40000010015 */
[----:B------:R-:W-:Y:S02]  /*3fc0*/  FMUL.FTZ R187, R115, R179 ;  /* 0x000000b373bb7220 */ /* 0x000fe40000410000 */
[----:B------:R-:W-:Y:S02]  /*3fd0*/  FFMA.FTZ R142, R112, R183, -R126 ;  /* 0x000000b7708e7223 */ /* 0x000fe4000001087e */
[----:B------:R-:W-:Y:S01]  /*3fe0*/  FFMA.FTZ R110, R111, -R110, R19 ;  /* 0x8000006e6f6e7223 */ /* 0x000fe20000010013 */
[----:B------:R0:W-:Y:S01]  /*3ff0*/  STS [R16.X4+0x858], R187 ;  /* 0x000858bb10007388 */ /* 0x0001e20000004800 */
[----:B------:R-:W-:Y:S02]  /*4000*/  FMUL.FTZ R126, R100, R17 ;  /* 0x00000011647e7220 */ /* 0x000fe40000410000 */
[----:B------:R-:W-:-:S02]  /*4010*/  FFMA.FTZ R11, R24, R18, -R11 ;  /* 0x00000012180b7223 */ /* 0x000fc4000001080b */
[C---:B------:R-:W-:Y:S02]  /*4020*/  FMUL.FTZ R179, R64.reuse, R175 ;  /* 0x000000af40b37220 */ /* 0x040fe40000410000 */
[----:B------:R-:W-:Y:S02]  /*4030*/  FMUL.FTZ R181, R64, R173 ;  /* 0x000000ad40b57220 */ /* 0x000fe40000410000 */
[----:B------:R-:W-:Y:S01]  /*4040*/  FFMA.FTZ R126, R26, R177, -R126 ;  /* 0x000000b11a7e7223 */ /* 0x000fe2000001087e */
[----:B0-----:R-:W-:Y:S01]  /*4050*/  IADD3 R187, R46, 0xe0, RZ ;  /* 0x000000e02ebb7810 */ /* 0x001fe20007ffe0ff */
[----:B------:R-:W-:Y:S02]  /*4060*/  FADD.FTZ R11, RZ, R11 ;  /* 0x0000000bff0b7221 */ /* 0x000fe40000010000 */
[----:B------:R-:W-:Y:S01]  /*4070*/  FMUL.FTZ R136, R110, R179 ;  /* 0x000000b36e887220 */ /* 0x000fe20000410000 */
[----:B------:R-:W-:Y:S01]  /*4080*/  LEA.HI.SX32 R152, R187, R46, 0x1b ;  /* 0x0000002ebb987211 */ /* 0x000fe200078fdaff */
[----:B------:R-:W-:-:S02]  /*4090*/  FADD.FTZ R11, R11, R126 ;  /* 0x0000007e0b0b7221 */ /* 0x000fc40000010000 */
[-C--:B------:R-:W-:Y:S02]  /*40a0*/  FFMA.FTZ R136, R108, R181.reuse, -R136 ;  /* 0x000000b56c887223 */ /* 0x080fe40000010888 */
[----:B------:R-:W-:Y:S02]  /*40b0*/  FMUL.FTZ R134, R110, R181 ;  /* 0x000000b56e867220 */ /* 0x000fe40000410000 */
[----:B------:R-:W-:Y:S02]  /*40c0*/  FADD.FTZ R11, R11, R136 ;  /* 0x000000880b0b7221 */ /* 0x000fe40000010000 */
[----:B------:R-:W-:Y:S02]  /*40d0*/  FMUL.FTZ R189, R115, R183 ;  /* 0x000000b773bd7220 */ /* 0x000fe40000410000 */
[----:B------:R-:W-:Y:S02]  /*40e0*/  FADD.FTZ R11, R11, R142 ;  /* 0x0000008e0b0b7221 */ /* 0x000fe40000010000 */
[----:B------:R-:W-:Y:S01]  /*40f0*/  FFMA.FTZ R183, R108, R179, R134 ;  /* 0x000000b36cb77223 */ /* 0x000fe20000010086 */
[----:B------:R0:W-:Y:S01]  /*4100*/  STS [R16.X4+0x85c], R189 ;  /* 0x00085cbd10007388 */ /* 0x0001e20000004800 */
[----:B------:R-:W-:-:S02]  /*4110*/  FADD.FTZ R11, R11, R144 ;  /* 0x000000900b0b7221 */ /* 0x000fc40000010000 */
[----:B------:R-:W-:Y:S02]  /*4120*/  FADD.FTZ R128, R128, R183 ;  /* 0x000000b780807221 */ /* 0x000fe40000010000 */
[----:B------:R-:W-:Y:S02]  /*4130*/  FMUL.FTZ R183, R103, R179 ;  /* 0x000000b367b77220 */ /* 0x000fe40000410000 */
[----:B------:R-:W-:Y:S02]  /*4140*/  FMUL.FTZ R179, R105, R17 ;  /* 0x0000001169b37220 */ /* 0x000fe40000410000 */
[----:B------:R-:W-:Y:S01]  /*4150*/  FADD.FTZ R148, R11, R148 ;  /* 0x000000940b947221 */ /* 0x000fe20000010000 */
[----:B------:R1:W-:Y:S01]  /*4160*/  STS [R16.X4+0x850], R183 ;  /* 0x000850b710007388 */ /* 0x0003e20000004800 */
[----:B------:R-:W-:Y:S01]  /*4170*/  FMUL.FTZ R181, R103, R181 ;  /* 0x000000b567b57220 */ /* 0x000fe20000410000 */
[C---:B0-----:R-:W-:Y:S01]  /*4180*/  IADD3 R189, R46.reuse, 0x140, RZ ;  /* 0x000001402ebd7810 */ /* 0x041fe20007ffe0ff */
[----:B------:R-:W-:Y:S01]  /*4190*/  FMUL.FTZ R177, R105, R177 ;  /* 0x000000b169b17220 */ /* 0x000fe20000410000 */
[----:B------:R0:W-:Y:S01]  /*41a0*/  STS [R16.X4+0x848], R179 ;  /* 0x000848b310007388 */ /* 0x0001e20000004800 */
[C---:B------:R-:W-:Y:S01]  /*41b0*/  FMUL.FTZ R11, R25.reuse, R10 ;  /* 0x0000000a190b7220 */ /* 0x040fe20000410000 */
[----:B------:R-:W-:Y:S01]  /*41c0*/  LEA.HI.SX32 R10, R46, R46, 0x1b ;  /* 0x0000002e2e0a7211 */ /* 0x000fe200078fdaff */
[----:B------:R-:W-:Y:S01]  /*41d0*/  FMUL.FTZ R17, R25, R18 ;  /* 0x0000001219117220 */ /* 0x000fe20000410000 */
        /* <DEDUP_REMOVED lines=10> */
[----:B------:R-:W-:Y:S01]  /*4280*/  IADD3 R9, R46, 0x20, RZ ;  /* 0x000000202e097810 */ /* 0x000fe20007ffe0ff */
[----:B------:R-:W-:Y:S01]  /*4290*/  FMUL.FTZ R205, R84, R139 ;  /* 0x0000008b54cd7220 */ /* 0x000fe20000410000 */
[----:B------:R3:W-:Y:S01]  /*42a0*/  STS [R16.X4+0x844], R17 ;  /* 0x0008441110007388 */ /* 0x0007e20000004800 */
[----:B------:R-:W-:Y:S01]  /*42b0*/  FADD.FTZ R195, R128, R195 ;  /* 0x000000c380c37221 */ /* 0x000fe20000010000 */
[----:B--2---:R-:W-:Y:S01]  /*42c0*/  IADD3 R181, R46, 0x60, RZ ;  /* 0x000000602eb57810 */ /* 0x004fe20007ffe0ff */
[----:B------:R-:W-:Y:S01]  /*42d0*/  FMUL.FTZ R21, R86, R21 ;  /* 0x0000001556157220 */ /* 0x000fe20000410000 */
[----:B------:R-:W-:Y:S01]  /*42e0*/  BAR.SYNC.DEFER_BLOCKING 0x0 ;  /* 0x0000000000007b1d */ /* 0x000fe20000010000 */
[----:B------:R-:W-:Y:S01]  /*42f0*/  FADD.FTZ R128, R195, R8 ;  /* 0x00000008c3807221 */ /* 0x000fe20000010000 */
[----:B-1----:R-:W-:Y:S01]  /*4300*/  IADD3 R177, R46, 0xa0, RZ ;  /* 0x000000a02eb17810 */ /* 0x002fe20007ffe0ff */
[----:B------:R-:W-:Y:S01]  /*4310*/  FFMA.FTZ R19, -R86, R19, -RZ ;  /* 0x0000001356137223 */ /* 0x000fe200000109ff */
[C---:B------:R-:W-:Y:S01]  /*4320*/  IADD3 R185, R46.reuse, 0xc0, RZ ;  /* 0x000000c02eb97810 */ /* 0x040fe20007ffe0ff */
[----:B------:R-:W-:Y:S01]  /*4330*/  FMUL.FTZ R207, R85, R124 ;  /* 0x0000007c55cf7220 */ /* 0x000fe20000410000 */
[C---:B0-----:R-:W-:Y:S01]  /*4340*/  IADD3 R11, R46.reuse, 0x100, RZ ;  /* 0x000001002e0b7810 */ /* 0x041fe20007ffe0ff */
[----:B------:R-:W-:Y:S01]  /*4350*/  FMUL.FTZ R209, R87, R132 ;  /* 0x0000008457d17220 */ /* 0x000fe20000410000 */
[----:B---3--:R-:W-:Y:S01]  /*4360*/  IADD3 R17, R46, 0x120, RZ ;  /* 0x000001202e117810 */ /* 0x008fe20007ffe0ff */
[----:B------:R-:W-:Y:S01]  /*4370*/  FMUL.FTZ R157, R88, R157 ;  /* 0x0000009d589d7220 */ /* 0x000fe20000410000 */
[----:B------:R-:W-:Y:S01]  /*4380*/  IADD3 R191, R46, 0x160, RZ ;  /* 0x000001602ebf7810 */ /* 0x000fe20007ffe0ff */
[----:B------:R-:W-:Y:S01]  /*4390*/  FFMA.FTZ R155, -R88, R155, -RZ ;  /* 0x0000009b589b7223 */ /* 0x000fe200000109ff */
[----:B------:R-:W-:Y:S01]  /*43a0*/  IADD3 R193, R46, 0x180, RZ ;  /* 0x000001802ec17810 */ /* 0x000fe20007ffe0ff */
[----:B------:R-:W-:Y:S01]  /*43b0*/  FMUL.FTZ R161, R90, R161 ;  /* 0x000000a15aa17220 */ /* 0x000fe20000410000 */
[----:B------:R-:W-:Y:S01]  /*43c0*/  IADD3 R195, R46, 0x1a0, RZ ;  /* 0x000001a02ec37810 */ /* 0x000fe20007ffe0ff */
[----:B------:R-:W-:Y:S01]  /*43d0*/  FFMA.FTZ R159, -R90, R159, -RZ ;  /* 0x0000009f5a9f7223 */ /* 0x000fe200000109ff */
[----:B------:R-:W-:-:S02]  /*43e0*/  IADD3 R197, R46, 0x1c0, RZ ;  /* 0x000001c02ec57810 */ /* 0x000fc40007ffe0ff */
[-C--:B------:R-:W-:Y:S01]  /*43f0*/  LEA.HI.SX32 R134, R9, R46.reuse, 0x1b ;  /* 0x0000002e09867211 */ /* 0x080fe200078fdaff */
[----:B------:R-:W-:Y:S01]  /*4400*/  FFMA.FTZ R9, -R84, R141, -RZ ;  /* 0x0000008d54097223 */ /* 0x000fe200000109ff */
[-C--:B------:R-:W-:Y:S02]  /*4410*/  LEA.HI.SX32 R136, R179, R46.reuse, 0x1b ;  /* 0x0000002eb3887211 */ /* 0x080fe400078fdaff */
        /* <DEDUP_REMOVED lines=14> */
[----:B------:R-:W-:-:S02]  /*4500*/  LEA.HI.SX32 R164, R193, R46, 0x1b ;  /* 0x0000002ec1a47211 */ /* 0x000fc400078fdaff */
[-C--:B------:R-:W-:Y:S01]  /*4510*/  LEA.HI.SX32 R166, R195, R46.reuse, 0x1b ;  /* 0x0000002ec3a67211 */ /* 0x080fe200078fdaff */
[----:B------:R-:W4:Y:S01]  /*4520*/  LDS R191, [R136.X4+0x940] ;  /* 0x0009400088bf7984 */ /* 0x000f220000004800 */
        /* <DEDUP_REMOVED lines=15> */
[----:B-----5:R-:W-:-:S03]  /*4620*/  MOV R205, 0xffffff00 ;  /* 0xffffff0000cd7802 */ /* 0x020fc60000000f00 */
[----:B------:R5:W-:Y:S02]  /*4630*/  STS [R16.X4+0x1090], R21 ;  /* 0x0010901510007388 */ /* 0x000be40000004800 */
[C---:B-1----:R-:W-:Y:S02]  /*4640*/  IMAD R9, R96.reuse, R205, c[0x0][0x168] ;  /* 0x00005a0060097624 */ /* 0x042fe400078e02cd */
[----:B------:R1:W-:Y:S01]  /*4650*/  STS [R16.X4+0x1094], R19 ;  /* 0x0010941310007388 */ /* 0x0003e20000004800 */
[----:B------:R-:W-:Y:S01]  /*4660*/  SHF.L.U32 R205, R96, 0x9, RZ ;  /* 0x0000000960cd7819 */ /* 0x000fe200000006ff */
[----:B--2---:R-:W-:Y:S01]  /*4670*/  FFMA.FTZ R11, -R89, R138, -RZ ;  /* 0x0000008a590b7223 */ /* 0x004fe200000109ff */
[----:B------:R-:W-:Y:S01]  /*4680*/  LEA R122, R9, -R46, 0x1 ;  /* 0x8000002e097a7211 */ /* 0x000fe200078e08ff */
[----:B------:R2:W-:Y:S01]  /*4690*/  STS [R16.X4+0x109c], R17 ;  /* 0x00109c1110007388 */ /* 0x0005e20000004800 */
[----:B-----5:R-:W-:Y:S01]  /*46a0*/  FMUL.FTZ R21, R89, R140 ;  /* 0x0000008c59157220 */ /* 0x020fe20000410000 */
[----:B------:R-:W-:-:S02]  /*46b0*/  IADD3 R8, P2, R205, R46, RZ ;  /* 0x0000002ecd087210 */ /* 0x000fc40007f5e0ff */
[C---:B------:R-:W-:Y:S01]  /*46c0*/  ISETP.GE.AND P1, PT, R122.reuse, 0x1, PT ;  /* 0x000000017a00780c */ /* 0x040fe20003f26270 */
[----:B-1----:R-:W-:Y:S01]  /*46d0*/  FMUL.FTZ R19, R91, R146 ;  /* 0x000000925b137220 */ /* 0x002fe20000410000 */
[----:B------:R1:W-:Y:S01]  /*46e0*/  STS [R16.X4+0x1088], R207 ;  /* 0x001088cf10007388 */ /* 0x0003e20000004800 */
[----:B------:R-:W-:Y:S02]  /*46f0*/  ISETP.GE.AND P0, PT, R122, 0x21, PT ;  /* 0x000000217a00780c */ /* 0x000fe40003f06270 */
[----:B------:R-:W-:Y:S01]  /*4700*/  LEA.HI.X.SX32 R9, R205, RZ, 0x1, P2 ;  /* 0x000000ffcd097211 */ /* 0x000fe200010f0eff */
[----:B--2---:R-:W-:Y:S01]  /*4710*/  FFMA.FTZ R17, -R91, R116, -RZ ;  /* 0x000000745b117223 */ /* 0x004fe200000109ff */
        /* <DEDUP_REMOVED lines=11> */
[----:B01-34-:R0:W1:Y:S01]  /*47d0*/  LDS R21, [R10.X4+0x1080] ;  /* 0x001080000a157984 */ /* 0x01b0620000004800 */
[C---:B------:R-:W-:Y:S01]  /*47e0*/  IMAD R96, R156.reuse, c[0x0][0x2a0], RZ ;  /* 0x0000a8009c607a24 */ /* 0x040fe200078e02ff */
[----:B------:R-:W-:Y:S01]  /*47f0*/  ULDC.64 UR4, c[0x0][0x298] ;  /* 0x0000a60000047ab9 */ /* 0x000fe20000000a00 */
[----:B------:R-:W-:Y:S01]  /*4800*/  IMAD R116, R156, c[0x0][0x2c0], RZ ;  /* 0x0000b0009c747a24 */ /* 0x000fe200078e02ff */
[----:B------:R-:W-:Y:S01]  /*4810*/  ULDC.64 UR6, c[0x0][0x2b8] ;  /* 0x0000ae0000067ab9 */ /* 0x000fe20000000a00 */
[----:B------:R-:W-:Y:S01]  /*4820*/  IMAD.WIDE.U32 R16, R43, c[0x0][0x2a0], RZ ;  /* 0x0000a8002b107a25 */ /* 0x000fe200078e00ff */
[----:B------:R-:W-:-:S02]  /*4830*/  USHF.R.U32.HI UR11, URZ, 0x1, UR5 ;  /* 0x000000013f0b7899 */ /* 0x000fc40008011605 */
[----:B------:R-:W-:Y:S01]  /*4840*/  USHF.R.U32.HI UR10, URZ, 0x1, UR7 ;  /* 0x000000013f0a7899 */ /* 0x000fe20008011607 */
[C---:B------:R-:W-:Y:S01]  /*4850*/  IMAD R11, R43.reuse, c[0x0][0x2a4], R96 ;  /* 0x0000a9002b0b7a24 */ /* 0x040fe200078e0260 */
[----:B------:R-:W-:Y:S01]  /*4860*/  USHF.R.U64 UR5, UR4, 0x1, UR5 ;  /* 0x0000000104057899 */ /* 0x000fe20008001205 */
[----:B------:R-:W-:Y:S01]  /*4870*/  IMAD.WIDE.U32 R18, R43, c[0x0][0x2c0], RZ ;  /* 0x0000b0002b127a25 */ /* 0x000fe200078e00ff */
[----:B------:R-:W-:Y:S02]  /*4880*/  USHF.R.U64 UR4, UR6, 0x1, UR7 ;  /* 0x0000000106047899 */ /* 0x000fe40008001207 */
[----:B------:R-:W-:Y:S01]  /*4890*/  IADD3 R17, R17, R11, RZ ;  /* 0x0000000b11117210 */ /* 0x000fe20007ffe0ff */
[----:B------:R-:W-:Y:S02]  /*48a0*/  IMAD R155, R43, c[0x0][0x2c4], R116 ;  /* 0x0000b1002b9b7a24 */ /* 0x000fe400078e0274 */
[C---:B------:R-:W-:Y:S02]  /*48b0*/  IMAD R157, R41.reuse, UR11, RZ ;  /* 0x0000000b299d7c24 */ /* 0x040fe4000f8e02ff */
[----:B------:R-:W-:Y:S01]  /*48c0*/  IMAD R159, R41, UR10, RZ ;  /* 0x0000000a299f7c24 */ /* 0x000fe2000f8e02ff */
[----:B------:R-:W-:Y:S01]  /*48d0*/  IADD3 R19, R19, R155, RZ ;  /* 0x0000009b13137210 */ /* 0x000fe20007ffe0ff */
[----:B------:R-:W-:-:S02]  /*48e0*/  IMAD R155, R95, c[0x0][0x2b0], RZ ;  /* 0x0000ac005f9b7a24 */ /* 0x000fc400078e02ff */
[----:B------:R-:W-:Y:S02]  /*48f0*/  IMAD R161, R42, UR5, R157 ;  /* 0x000000052aa17c24 */ /* 0x000fe4000f8e029d */
[----:B------:R-:W-:-:S04]  /*4900*/  IMAD.WIDE.U32 R16, R41, UR5, R16 ;  /* 0x0000000529107c25 */ /* 0x000fc8000f8e0010 */
[----:B------:R-:W-:Y:S02]  /*4910*/  IMAD R205, R42, UR4, R159 ;  /* 0x000000042acd7c24 */ /* 0x000fe4000f8e029f */
[----:B------:R-:W-:-:S04]  /*4920*/  IMAD.WIDE.U32 R18, R41, UR4, R18 ;  /* 0x0000000429127c25 */ /* 0x000fc8000f8e0012 */
[----:B------:R-:W-:Y:S01]  /*4930*/  IMAD R159, R95, c[0x0][0x2d0], RZ ;  /* 0x0000b4005f9f7a24 */ /* 0x000fe200078e02ff */
[----:B------:R-:W-:Y:S01]  /*4940*/  IADD3 R95, R19, R205, RZ ;  /* 0x000000cd135f7210 */ /* 0x000fe20007ffe0ff */
[C---:B------:R-:W-:Y:S01]  /*4950*/  IMAD R157, R92.reuse, c[0x0][0x2b4], R155 ;  /* 0x0000ad005c9d7a24 */ /* 0x040fe200078e029b */
[----:B------:R-:W-:Y:S01]  /*4960*/  IADD3 R155, R17, R161, RZ ;  /* 0x000000a1119b7210 */ /* 0x000fe20007ffe0ff */
[--C-:B0-----:R-:W-:Y:S01]  /*4970*/  IMAD.WIDE.U32 R10, R92, c[0x0][0x2b0], R8.reuse ;  /* 0x0000ac005c0a7a25 */ /* 0x101fe200078e0008 */
[----:B------:R-:W-:Y:S02]  /*4980*/  LEA R17, P1, R16, c[0x0][0x318], 0x3 ;  /* 0x0000c60010117a11 */ /* 0x000fe400078218ff */
[----:B------:R-:W-:Y:S01]  /*4990*/  LEA R19, P2, R18, c[0x0][0x320], 0x3 ;  /* 0x0000c80012137a11 */ /* 0x000fe200078418ff */
[----:B------:R-:W-:Y:S01]  /*49a0*/  IMAD.WIDE.U32 R8, R92, c[0x0][0x2d0], R8 ;  /* 0x0000b4005c087a25 */ /* 0x000fe200078e0008 */
[----:B------:R-:W-:Y:S02]  /*49b0*/  LEA.HI.X R155, R16, c[0x0][0x31c], R155, 0x3, P1 ;  /* 0x0000c700109b7a11 */ /* 0x000fe400008f1c9b */
[----:B------:R-:W-:Y:S01]  /*49c0*/  LEA.HI.X R95, R18, c[0x0][0x324], R95, 0x3, P2 ;  /* 0x0000c900125f7a11 */ /* 0x000fe200010f1c5f */
[----:B------:R-:W-:Y:S01]  /*49d0*/  IMAD R159, R92, c[0x0][0x2d4], R159 ;  /* 0x0000b5005c9f7a24 */ /* 0x000fe200078e029f */
        /* <DEDUP_REMOVED lines=8> */
.L_x_12761:
[----:B01-34-:R-:W-:Y:S05]  /*4a60*/  BSYNC B0 ;  /* 0x0000000000007941 */ /* 0x01bfea0003800000 */
.L_x_12760:
[----:B------:R0:W1:Y:S01]  /*4a70*/  LDS R9, [R134.X4+0x1100] ;  /* 0x0011000086097984 */ /* 0x0000620000004800 */
[----:B------:R-:W-:Y:S01]  /*4a80*/  BSSY B0, `(.L_x_12762) ;  /* 0x0000004000007945 */ /* 0x000fe20003800000 */
[----:B------:R-:W-:Y:S05]  /*4a90*/  @!P0 BRA `(.L_x_12763) ;  /* 0x0000002000008947 */ /* 0x000fea0003800000 */
[----:B------:R2:W-:Y:S04]  /*4aa0*/  RED.E.ADD.F32.FTZ.RN.STRONG.GPU [R12.64+-0x780], R189 ;  /* 0xfff880bd0c00798e */ /* 0x0005e8000c10e788 */
[----:B-1----:R2:W-:Y:S02]  /*4ab0*/  RED.E.ADD.F32.FTZ.RN.STRONG.GPU [R14.64+-0x780], R9 ;  /* 0xfff880090e00798e */ /* 0x0025e4000c10e788 */
.L_x_12763:
[----:B------:R-:W-:Y:S05]  /*4ac0*/  BSYNC B0 ;  /* 0x0000000000007941 */ /* 0x000fea0003800000 */
.L_x_12762:
        /* <DEDUP_REMOVED lines=12> */
.L_x_12765:
[----:B-1----:R-:W-:Y:S05]  /*4b90*/  BSYNC B0 ;  /* 0x0000000000007941 */ /* 0x002fea0003800000 */
.L_x_12764:
[----:B--2---:R1:W2:Y:S01]  /*4ba0*/  LDS R9, [R142.X4+0x1200] ;  /* 0x001200008e097984 */ /* 0x0042a20000004800 */
[----:B------:R-:W-:Y:S01]  /*4bb0*/  BSSY B0, `(.L_x_12766) ;  /* 0x0000004000007945 */ /* 0x000fe20003800000 */
[----:B------:R-:W-:Y:S05]  /*4bc0*/  @!P0 BRA `(.L_x_12767) ;  /* 0x0000002000008947 */ /* 0x000fea0003800000 */
[----:B------:R3:W-:Y:S04]  /*4bd0*/  RED.E.ADD.F32.FTZ.RN.STRONG.GPU [R12.64+-0x680], R193 ;  /* 0xfff980c10c00798e */ /* 0x0007e8000c10e788 */
[----:B--2---:R3:W-:Y:S02]  /*4be0*/  RED.E.ADD.F32.FTZ.RN.STRONG.GPU [R14.64+-0x680], R9 ;  /* 0xfff980090e00798e */ /* 0x0047e4000c10e788 */
.L_x_12767:
[----:B------:R-:W-:Y:S05]  /*4bf0*/  BSYNC B0 ;  /* 0x0000000000007941 */ /* 0x000fea0003800000 */
.L_x_12766:
[----:B--23--:R2:W3:Y:S01]  /*4c00*/  LDS R9, [R144.X4+0x1280] ;  /* 0x0012800090097984 */ /* 0x00c4e20000004800 */
[----:B------:R-:W-:Y:S01]  /*4c10*/  BSSY B0, `(.L_x_12768) ;  /* 0x0000004000007945 */ /* 0x000fe20003800000 */
[----:B------:R-:W-:Y:S05]  /*4c20*/  @!P1 BRA `(.L_x_12769) ;  /* 0x0000002000009947 */ /* 0x000fea0003800000 */
[----:B------:R4:W-:Y:S04]  /*4c30*/  RED.E.ADD.F32.FTZ.RN.STRONG.GPU [R12.64+-0x600], R195 ;  /* 0xfffa00c30c00798e */ /* 0x0009e8000c10e788 */
[----:B---3--:R4:W-:Y:S02]  /*4c40*/  RED.E.ADD.F32.FTZ.RN.STRONG.GPU [R14.64+-0x600], R9 ;  /* 0xfffa00090e00798e */ /* 0x0089e4000c10e788 */
.L_x_12769:
[----:B------:R-:W-:Y:S05]  /*4c50*/  BSYNC B0 ;  /* 0x0000000000007941 */ /* 0x000fea0003800000 */
.L_x_12768:
[----:B---34-:R3:W4:Y:S01]  /*4c60*/  LDS R9, [R148.X4+0x1300] ;  /* 0x0013000094097984 */ /* 0x0187220000004800 */
[----:B------:R-:W-:Y:S01]  /*4c70*/  BSSY B0, `(.L_x_12770) ;  /* 0x0000004000007945 */ /* 0x000fe20003800000 */
[----:B------:R-:W-:Y:S05]  /*4c80*/  @!P2 BRA `(.L_x_12771) ;  /* 0x000000200000a947 */ /* 0x000fea0003800000 */
[----:B------:R0:W-:Y:S04]  /*4c90*/  RED.E.ADD.F32.FTZ.RN.STRONG.GPU [R12.64+-0x580], R197 ;  /* 0xfffa80c50c00798e */ /* 0x0001e8000c10e788 */
[----:B----4-:R0:W-:Y:S02]  /*4ca0*/  RED.E.ADD.F32.FTZ.RN.STRONG.GPU [R14.64+-0x580], R9 ;  /* 0xfffa80090e00798e */ /* 0x0101e4000c10e788 */
.L_x_12771:
[----:B------:R-:W-:Y:S05]  /*4cb0*/  BSYNC B0 ;  /* 0x0000000000007941 */ /* 0x000fea0003800000 */
.L_x_12770:
[----:B0---4-:R0:W4:Y:S01]  /*4cc0*/  LDS R9, [R150.X4+0x1380] ;  /* 0x0013800096097984 */ /* 0x0111220000004800 */
[----:B------:R-:W-:Y:S01]  /*4cd0*/  BSSY B0, `(.L_x_12772) ;  /* 0x0000004000007945 */ /* 0x000fe20003800000 */
[----:B------:R-:W-:Y:S05]  /*4ce0*/  @!P3 BRA `(.L_x_12773) ;  /* 0x000000200000b947 */ /* 0x000fea0003800000 */
[----:B------:R0:W-:Y:S04]  /*4cf0*/  RED.E.ADD.F32.FTZ.RN.STRONG.GPU [R12.64+-0x500], R199 ;  /* 0xfffb00c70c00798e */ /* 0x0001e8000c10e788 */
[----:B----4-:R0:W-:Y:S02]  /*4d00*/  RED.E.ADD.F32.FTZ.RN.STRONG.GPU [R14.64+-0x500], R9 ;  /* 0xfffb00090e00798e */ /* 0x0101e4000c10e788 */
.L_x_12773:
[----:B------:R-:W-:Y:S05]  /*4d10*/  BSYNC B0 ;  /* 0x0000000000007941 */ /* 0x000fea0003800000 */
.L_x_12772:
[----:B0---4-:R0:W4:Y:S01]  /*4d20*/  LDS R9, [R152.X4+0x1400] ;  /* 0x0014000098097984 */ /* 0x0111220000004800 */
[----:B------:R-:W-:Y:S01]  /*4d30*/  BSSY B0, `(.L_x_12774) ;  /* 0x0000004000007945 */ /* 0x000fe20003800000 */
[----:B------:R-:W-:Y:S05]  /*4d40*/  @!P4 BRA `(.L_x_12775) ;  /* 0x000000200000c947 */ /* 0x000fea0003800000 */
[----:B------:R0:W-:Y:S04]  /*4d50*/  RED.E.ADD.F32.FTZ.RN.STRONG.GPU [R12.64+-0x480], R201 ;  /* 0xfffb80c90c00798e */ /* 0x0001e8000c10e788 */
[----:B----4-:R0:W-:Y:S02]  /*4d60*/  RED.E.ADD.F32.FTZ.RN.STRONG.GPU [R14.64+-0x480], R9 ;  /* 0xfffb80090e00798e */ /* 0x0101e4000c10e788 */
.L_x_12775:
[----:B------:R-:W-:Y:S05]  /*4d70*/  BSYNC B0 ;  /* 0x0000000000007941 */ /* 0x000fea0003800000 */
.L_x_12774:
[----:B0---4-:R0:W4:Y:S01]  /*4d80*/  LDS R9, [R154.X4+0x1480] ;  /* 0x001480009a097984 */ /* 0x0111220000004800 */
[----:B------:R-:W-:Y:S01]  /*4d90*/  BSSY B0, `(.L_x_12776) ;  /* 0x0000004000007945 */ /* 0x000fe20003800000 */
[----:B------:R-:W-:Y:S05]  /*4da0*/  @!P5 BRA `(.L_x_12777) ;  /* 0x000000200000d947 */ /* 0x000fea0003800000 */
[----:B------:R0:W-:Y:S04]  /*4db0*/  RED.E.ADD.F32.FTZ.RN.STRONG.GPU [R12.64+-0x400], R203 ;  /* 0xfffc00cb0c00798e */ /* 0x0001e8000c10e788 */
[----:B----4-:R0:W-:Y:S02]  /*4dc0*/  RED.E.ADD.F32.FTZ.RN.STRONG.GPU [R14.64+-0x400], R9 ;  /* 0xfffc00090e00798e */ /* 0x0101e4000c10e788 */
.L_x_12777:
[----:B------:R-:W-:Y:S05]  /*4dd0*/  BSYNC B0 ;  /* 0x0000000000007941 */ /* 0x000fea0003800000 */
.L_x_12776:
        /* <DEDUP_REMOVED lines=12> */
.L_x_12779:
[----:B0-----:R-:W-:Y:S05]  /*4ea0*/  BSYNC B0 ;  /* 0x0000000000007941 */ /* 0x001fea0003800000 */
.L_x_12778:
[----:B----4-:R0:W4:Y:S01]  /*4eb0*/  LDS R9, [R160.X4+0x1580] ;  /* 0x00158000a0097984 */ /* 0x0101220000004800 */
[----:B------:R-:W-:Y:S01]  /*4ec0*/  BSSY B0, `(.L_x_12780) ;  /* 0x0000004000007945 */ /* 0x000fe20003800000 */
[----:B------:R-:W-:Y:S05]  /*4ed0*/  @!P0 BRA `(.L_x_12781) ;  /* 0x0000002000008947 */ /* 0x000fea0003800000 */
[----:B------:R0:W-:Y:S04]  /*4ee0*/  RED.E.ADD.F32.FTZ.RN.STRONG.GPU [R12.64+-0x300], R183 ;  /* 0xfffd00b70c00798e */ /* 0x0001e8000c10e788 */
[----:B----4-:R0:W-:Y:S02]  /*4ef0*/  RED.E.ADD.F32.FTZ.RN.STRONG.GPU [R14.64+-0x300], R9 ;  /* 0xfffd00090e00798e */ /* 0x0101e4000c10e788 */
.L_x_12781:
[----:B------:R-:W-:Y:S05]  /*4f00*/  BSYNC B0 ;  /* 0x0000000000007941 */ /* 0x000fea0003800000 */
.L_x_12780:
[----:B0---4-:R0:W4:Y:S01]  /*4f10*/  LDS R9, [R162.X4+0x1600] ;  /* 0x00160000a2097984 */ /* 0x0111220000004800 */
[----:B------:R-:W-:Y:S01]  /*4f20*/  BSSY B0, `(.L_x_12782) ;  /* 0x0000004000007945 */ /* 0x000fe20003800000 */
[----:B------:R-:W-:Y:S05]  /*4f30*/  @!P1 BRA `(.L_x_12783) ;  /* 0x0000002000009947 */ /* 0x000fea0003800000 */
[----:B------:R0:W-:Y:S04]  /*4f40*/  RED.E.ADD.F32.FTZ.RN.STRONG.GPU [R12.64+-0x280], R181 ;  /* 0xfffd80b50c00798e */ /* 0x0001e8000c10e788 */
[----:B----4-:R0:W-:Y:S02]  /*4f50*/  RED.E.ADD.F32.FTZ.RN.STRONG.GPU [R14.64+-0x280], R9 ;  /* 0xfffd80090e00798e */ /* 0x0101e4000c10e788 */
.L_x_12783:
[----:B------:R-:W-:Y:S05]  /*4f60*/  BSYNC B0 ;  /* 0x0000000000007941 */ /* 0x000fea0003800000 */
.L_x_12782:
[----:B0---4-:R0:W4:Y:S01]  /*4f70*/  LDS R9, [R164.X4+0x1680] ;  /* 0x00168000a4097984 */ /* 0x0111220000004800 */
[----:B------:R-:W-:Y:S01]  /*4f80*/  BSSY B0, `(.L_x_12784) ;  /* 0x0000004000007945 */ /* 0x000fe20003800000 */
[----:B------:R-:W-:Y:S05]  /*4f90*/  @!P2 BRA `(.L_x_12785) ;  /* 0x000000200000a947 */ /* 0x000fea0003800000 */
[----:B------:R0:W-:Y:S04]  /*4fa0*/  RED.E.ADD.F32.FTZ.RN.STRONG.GPU [R12.64+-0x200], R179 ;  /* 0xfffe00b30c00798e */ /* 0x0001e8000c10e788 */
[----:B----4-:R0:W-:Y:S02]  /*4fb0*/  RED.E.ADD.F32.FTZ.RN.STRONG.GPU [R14.64+-0x200], R9 ;  /* 0xfffe00090e00798e */ /* 0x0101e4000c10e788 */
.L_x_12785:
[----:B------:R-:W-:Y:S05]  /*4fc0*/  BSYNC B0 ;  /* 0x0000000000007941 */ /* 0x000fea0003800000 */
.L_x_12784:
[----:B0---4-:R0:W4:Y:S01]  /*4fd0*/  LDS R9, [R166.X4+0x1700] ;  /* 0x00170000a6097984 */ /* 0x0111220000004800 */
[----:B------:R-:W-:Y:S01]  /*4fe0*/  BSSY B0, `(.L_x_12786) ;  /* 0x0000004000007945 */ /* 0x000fe20003800000 */
[----:B------:R-:W-:Y:S05]  /*4ff0*/  @!P3 BRA `(.L_x_12787) ;  /* 0x000000200000b947 */ /* 0x000fea0003800000 */
[----:B------:R0:W-:Y:S04]  /*5000*/  RED.E.ADD.F32.FTZ.RN.STRONG.GPU [R12.64+-0x180], R177 ;  /* 0xfffe80b10c00798e */ /* 0x0001e8000c10e788 */
[----:B----4-:R0:W-:Y:S02]  /*5010*/  RED.E.ADD.F32.FTZ.RN.STRONG.GPU [R14.64+-0x180], R9 ;  /* 0xfffe80090e00798e */ /* 0x0101e4000c10e788 */
.L_x_12787:
[----:B------:R-:W-:Y:S05]  /*5020*/  BSYNC B0 ;  /* 0x0000000000007941 */ /* 0x000fea0003800000 */
.L_x_12786:
[----:B0---4-:R0:W4:Y:S01]  /*5030*/  LDS R9, [R168.X4+0x1780] ;  /* 0x00178000a8097984 */ /* 0x0111220000004800 */
[----:B------:R-:W-:Y:S01]  /*5040*/  BSSY B0, `(.L_x_12788) ;  /* 0x0000004000007945 */ /* 0x000fe20003800000 */
[----:B------:R-:W-:Y:S05]  /*5050*/  @!P4 BRA `(.L_x_12789) ;  /* 0x000000200000c947 */ /* 0x000fea0003800000 */
[----:B------:R0:W-:Y:S04]  /*5060*/  RED.E.ADD.F32.FTZ.RN.STRONG.GPU [R12.64+-0x100], R141 ;  /* 0xffff008d0c00798e */ /* 0x0001e8000c10e788 */
[----:B----4-:R0:W-:Y:S02]  /*5070*/  RED.E.ADD.F32.FTZ.RN.STRONG.GPU [R14.64+-0x100], R9 ;  /* 0xffff00090e00798e */ /* 0x0101e4000c10e788 */
.L_x_12789:
[----:B------:R-:W-:Y:S05]  /*5080*/  BSYNC B0 ;  /* 0x0000000000007941 */ /* 0x000fea0003800000 */
.L_x_12788:
[----:B0---4-:R0:W4:Y:S01]  /*5090*/  LDS R9, [R170.X4+0x1800] ;  /* 0x00180000aa097984 */ /* 0x0111220000004800 */
[----:B------:R-:W-:Y:S01]  /*50a0*/  BSSY B0, `(.L_x_12790) ;  /* 0x0000004000007945 */ /* 0x000fe20003800000 */
[----:B------:R-:W-:Y:S05]  /*50b0*/  @!P5 BRA `(.L_x_12791) ;  /* 0x000000200000d947 */ /* 0x000fea0003800000 */
[----:B------:R0:W-:Y:S04]  /*50c0*/  RED.E.ADD.F32.FTZ.RN.STRONG.GPU [R12.64+-0x80], R139 ;  /* 0xffff808b0c00798e */ /* 0x0001e8000c10e788 */
[----:B----4-:R0:W-:Y:S02]  /*50d0*/  RED.E.ADD.F32.FTZ.RN.STRONG.GPU [R14.64+-0x80], R9 ;  /* 0xffff80090e00798e */ /* 0x0101e4000c10e788 */
.L_x_12791:
[----:B------:R-:W-:Y:S05]  /*50e0*/  BSYNC B0 ;  /* 0x0000000000007941 */ /* 0x000fea0003800000 */
.L_x_12790:
[----:B------:R-:W5:Y:S01]  /*50f0*/  SHFL.DOWN PT, R11, R126, 0x1, 0x1f ;  /* 0x08201f007e0b7f89 */ /* 0x000f6200000e0000 */
[----:B------:R-:W-:Y:S01]  /*5100*/  ISETP.GT.AND P0, PT, R47, 0x1e, PT ;  /* 0x0000001e2f00780c */ /* 0x000fe20003f04270 */
[----:B------:R-:W-:Y:S01]  /*5110*/  FMUL.FTZ R8, R3, R149 ;  /* 0x0000009503087220 */ /* 0x000fe20000410000 */
[----:B------:R-:W-:Y:S01]  /*5120*/  ISETP.NE.AND P1, PT, R47, RZ, PT ;  /* 0x000000ff2f00720c */ /* 0x000fe20003f25270 */
[----:B0---4-:R-:W0:Y:S01]  /*5130*/  SHFL.DOWN PT, R9, R128, 0x1, 0x1f ;  /* 0x08201f0080097f89 */ /* 0x011e2200000e0000 */
[----:B------:R-:W-:Y:S01]  /*5140*/  ISETP.NE.AND P2, PT, R46, RZ, PT ;  /* 0x000000ff2e00720c */ /* 0x000fe20003f45270 */
[----:B------:R-:W-:Y:S08]  /*5150*/  BSSY B0, `(.L_x_12792) ;  /* 0x0000078000007945 */ /* 0x000ff00003800000 */
[----:B-----5:R-:W-:-:S02]  /*5160*/  @!P0 FADD.FTZ R126, R126, R11 ;  /* 0x0000000b7e7e8221 */ /* 0x020fc40000010000 */
[----:B0-----:R-:W-:-:S03]  /*5170*/  @!P0 FADD.FTZ R128, R128, R9 ;  /* 0x0000000980808221 */ /* 0x001fc60000010000 */
[----:B------:R-:W0:Y:S01]  /*5180*/  SHFL.DOWN PT, R11, R126, 0x2, 0x1f ;  /* 0x08401f007e0b7f89 */ /* 0x000e2200000e0000 */
[----:B------:R-:W-:-:S03]  /*5190*/  ISETP.GT.AND P0, PT, R47, 0x1d, PT ;  /* 0x0000001d2f00780c */ /* 0x000fc60003f04270 */
[----:B------:R-:W4:Y:S10]  /*51a0*/  SHFL.DOWN PT, R9, R128, 0x2, 0x1f ;  /* 0x08401f0080097f89 */ /* 0x000f3400000e0000 */
[----:B0-----:R-:W-:-:S02]  /*51b0*/  @!P0 FADD.FTZ R126, R126, R11 ;  /* 0x0000000b7e7e8221 */ /* 0x001fc40000010000 */
[-C--:B------:R-:W-:Y:S02]  /*51c0*/  FFMA.FTZ R11, R2, R147.reuse, -R8 ;  /* 0x00000093020b7223 */ /* 0x080fe40000010808 */
[----:B----4-:R-:W-:Y:S01]  /*51d0*/  @!P0 FADD.FTZ R128, R128, R9 ;  /* 0x0000000980808221 */ /* 0x010fe20000010000 */
[----:B------:R-:W0:Y:S01]  /*51e0*/  SHFL.DOWN PT, R15, R126, 0x4, 0x1f ;  /* 0x08801f007e0f7f89 */ /* 0x000e2200000e0000 */
[----:B------:R-:W-:Y:S01]  /*51f0*/  FMUL.FTZ R9, R3, R147 ;  /* 0x0000009303097220 */ /* 0x000fe20000410000 */
[----:B------:R-:W-:Y:S01]  /*5200*/  ISETP.GT.AND P0, PT, R47, 0x1b, PT ;  /* 0x0000001b2f00780c */ /* 0x000fe20003f04270 */
[----:B------:R-:W-:Y:S01]  /*5210*/  FMUL.FTZ R20, R20, R11 ;  /* 0x0000000b14147220 */ /* 0x000fe20000410000 */
[----:B------:R-:W4:Y:S01]  /*5220*/  SHFL.DOWN PT, R13, R128, 0x4, 0x1f ;  /* 0x08801f00800d7f89 */ /* 0x000f2200000e0000 */
[----:B------:R-:W-:Y:S02]  /*5230*/  FMUL.FTZ R8, R137, R147 ;  /* 0x0000009389087220 */ /* 0x000fe40000410000 */
[----:B------:R-:W-:-:S02]  /*5240*/  FFMA.FTZ R11, R2, R149, R9 ;  /* 0x00000095020b7223 */ /* 0x000fc40000010009 */
[----:B------:R-:W-:Y:S02]  /*5250*/  FMUL.FTZ R9, R3, R143 ;  /* 0x0000008f03097220 */ /* 0x000fe40000410000 */
[----:B------:R-:W-:Y:S02]  /*5260*/  FFMA.FTZ R10, R133, R149, R8 ;  /* 0x00000095850a7223 */ /* 0x000fe40000010008 */
[-C--:B------:R-:W-:Y:S02]  /*5270*/  FMUL.FTZ R8, R127, R145.reuse ;  /* 0x000000917f087220 */ /* 0x080fe40000410000 */
[-C--:B------:R-:W-:Y:S02]  /*5280*/  FFMA.FTZ R9, R2, R145.reuse, -R9 ;  /* 0x0000009102097223 */ /* 0x080fe40000010809 */
[----:B------:R-:W-:Y:S02]  /*5290*/  FMUL.FTZ R145, R3, R145 ;  /* 0x0000009103917220 */ /* 0x000fe40000410000 */
[----:B------:R-:W-:-:S02]  /*52a0*/  FMUL.FTZ R9, R36, R9 ;  /* 0x0000000924097220 */ /* 0x000fc40000410000 */
[----:B------:R-:W-:Y:S02]  /*52b0*/  FFMA.FTZ R145, R2, R143, R145 ;  /* 0x0000008f02917223 */ /* 0x000fe40000010091 */
[----:B------:R-:W-:Y:S02]  /*52c0*/  FFMA.FTZ R11, R22, R11, R20 ;  /* 0x0000000b160b7223 */ /* 0x000fe40000010014 */
[----:B0-----:R-:W-:Y:S02]  /*52d0*/  @!P0 FADD.FTZ R126, R126, R15 ;  /* 0x0000000f7e7e8221 */ /* 0x001fe40000010000 */
[----:B------:R-:W-:Y:S02]  /*52e0*/  FFMA.FTZ R12, R135, R143, R8 ;  /* 0x0000008f870c7223 */ /* 0x000fe40000010008 */
[----:B----4-:R-:W-:Y:S01]  /*52f0*/  @!P0 FADD.FTZ R128, R128, R13 ;  /* 0x0000000d80808221 */ /* 0x010fe20000010000 */
[----:B------:R-:W0:Y:S01]  /*5300*/  SHFL.DOWN PT, R15, R126, 0x8, 0x1f ;  /* 0x09001f007e0f7f89 */ /* 0x000e2200000e0000 */
[----:B------:R-:W-:Y:S01]  /*5310*/  FFMA.FTZ R145, R106, R145, R9 ;  /* 0x000000916a917223 */ /* 0x000fe20000010009 */
[----:B------:R-:W-:Y:S01]  /*5320*/  ISETP.GT.AND P0, PT, R47, 0x17, PT ;  /* 0x000000172f00780c */ /* 0x000fe20003f04270 */
[----:B------:R-:W-:Y:S01]  /*5330*/  FMUL.FTZ R8, R131, R165 ;  /* 0x000000a583087220 */ /* 0x000fe20000410000 */
[----:B------:R-:W4:Y:S01]  /*5340*/  SHFL.DOWN PT, R13, R128, 0x8, 0x1f ;  /* 0x09001f00800d7f89 */ /* 0x000f2200000e0000 */
        /* <DEDUP_REMOVED lines=10> */
[-C--:B------:R-:W-:Y:S02]  /*53f0*/  FFMA.FTZ R11, R2, R37.reuse, -R8 ;  /* 0x00000025020b7223 */ /* 0x080fe40000010808 */
[----:B------:R-:W-:Y:S02]  /*5400*/  FMUL.FTZ R9, R3, R37 ;  /* 0x0000002503097220 */ /* 0x000fe40000410000 */
[----:B------:R-:W-:-:S02]  /*5410*/  FMUL.FTZ R11, R118, R11 ;  /* 0x0000000b760b7220 */ /* 0x000fc40000410000 */
[C---:B------:R-:W-:Y:S02]  /*5420*/  FFMA.FTZ R9, R2.reuse, R167, R9 ;  /* 0x000000a702097223 */ /* 0x040fe40000010009 */
[----:B------:R-:W-:Y:S02]  /*5430*/  FFMA.FTZ R165, R2, R165, -R10 ;  /* 0x000000a502a57223 */ /* 0x000fe4000001080a */
[----:B------:R-:W-:Y:S02]  /*5440*/  FMUL.FTZ R8, R123, R37 ;  /* 0x000000257b087220 */ /* 0x000fe40000410000 */
[----:B------:R-:W-:Y:S02]  /*5450*/  FFMA.FTZ R11, R114, R9, R11 ;  /* 0x00000009720b7223 */ /* 0x000fe4000001000b */
[----:B------:R-:W-:Y:S02]  /*5460*/  FMUL.FTZ R165, R102, R165 ;  /* 0x000000a566a57220 */ /* 0x000fe40000410000 */
[----:B------:R-:W-:-:S02]  /*5470*/  FMUL.FTZ R9, R3, R169 ;  /* 0x000000a903097220 */ /* 0x000fc40000410000 */
[----:B------:R-:W-:Y:S02]  /*5480*/  FFMA.FTZ R10, R113, R167, R8 ;  /* 0x000000a7710a7223 */ /* 0x000fe40000010008 */
[----:B------:R-:W-:Y:S02]  /*5490*/  FFMA.FTZ R163, R104, R163, R165 ;  /* 0x000000a368a37223 */ /* 0x000fe400000100a5 */
[-C--:B------:R-:W-:Y:S02]  /*54a0*/  FMUL.FTZ R8, R117, R171.reuse ;  /* 0x000000ab75087220 */ /* 0x080fe40000410000 */
[-C--:B------:R-:W-:Y:S02]  /*54b0*/  FFMA.FTZ R9, R2, R171.reuse, -R9 ;  /* 0x000000ab02097223 */ /* 0x080fe40000010809 */
[----:B0-----:R-:W-:Y:S02]  /*54c0*/  @!P0 FADD.FTZ R126, R126, R15 ;  /* 0x0000000f7e7e8221 */ /* 0x001fe40000010000 */
[----:B------:R-:W-:-:S02]  /*54d0*/  FMUL.FTZ R171, R3, R171 ;  /* 0x000000ab03ab7220 */ /* 0x000fc40000410000 */
[-C--:B------:R-:W-:Y:S01]  /*54e0*/  FFMA.FTZ R71, R70, R12.reuse, R71 ;  /* 0x0000000c46477223 */ /* 0x080fe20000010047 */
[----:B------:R-:W0:Y:S01]  /*54f0*/  SHFL.DOWN PT, R15, R126, 0x10, 0x1f ;  /* 0x0a001f007e0f7f89 */ /* 0x000e2200000e0000 */
[----:B------:R-:W-:Y:S02]  /*5500*/  FFMA.FTZ R12, R129, R12, R163 ;  /* 0x0000000c810c7223 */ /* 0x000fe400000100a3 */
[----:B------:R-:W-:Y:S02]  /*5510*/  FMUL.FTZ R9, R120, R9 ;  /* 0x0000000978097220 */ /* 0x000fe40000410000 */
[----:B------:R-:W-:Y:S02]  /*5520*/  FFMA.FTZ R171, R2, R169, R171 ;  /* 0x000000a902ab7223 */ /* 0x000fe400000100ab */
[----:B----4-:R-:W-:Y:S01]  /*5530*/  @!P0 FADD.FTZ R128, R128, R13 ;  /* 0x0000000d80808221 */ /* 0x010fe20000010000 */
[----:B------:R-:W-:Y:S01]  /*5540*/  ISETP.GT.AND P0, PT, R47, 0xf, PT ;  /* 0x0000000f2f00780c */ /* 0x000fe20003f04270 */
[----:B------:R-:W-:-:S02]  /*5550*/  FADD.FTZ R81, R12, R81 ;  /* 0x000000510c517221 */ /* 0x000fc40000010000 */
[----:B------:R-:W-:Y:S01]  /*5560*/  FFMA.FTZ R12, R109, R169, R8 ;  /* 0x000000a96d0c7223 */ /* 0x000fe20000010008 */
[----:B------:R-:W4:Y:S01]  /*5570*/  SHFL.DOWN PT, R13, R128, 0x10, 0x1f ;  /* 0x0a001f00800d7f89 */ /* 0x000f2200000e0000 */
[----:B------:R-:W-:Y:S02]  /*5580*/  FFMA.FTZ R171, R112, R171, R9 ;  /* 0x000000ab70ab7223 */ /* 0x000fe40000010009 */
[-C--:B------:R-:W-:Y:S02]  /*5590*/  FMUL.FTZ R8, R111, R173.reuse ;  /* 0x000000ad6f087220 */ /* 0x080fe40000410000 */
[-C--:B------:R-:W-:Y:S02]  /*55a0*/  FFMA.FTZ R67, R66, R12.reuse, R67 ;  /* 0x0000000c42437223 */ /* 0x080fe40000010043 */
[----:B------:R-:W-:Y:S02]  /*55b0*/  FFMA.FTZ R14, R115, R12, R171 ;  /* 0x0000000c730e7223 */ /* 0x000fe400000100ab */
[----:B------:R-:W-:-:S02]  /*55c0*/  FMUL.FTZ R9, R3, R173 ;  /* 0x000000ad03097220 */ /* 0x000fc40000410000 */
[----:B------:R-:W-:Y:S02]  /*55d0*/  FFMA.FTZ R12, R101, R175, R8 ;  /* 0x000000af650c7223 */ /* 0x000fe40000010008 */
[----:B------:R-:W-:Y:S02]  /*55e0*/  FMUL.FTZ R8, R3, R151 ;  /* 0x0000009703087220 */ /* 0x000fe40000410000 */
[-C--:B------:R-:W-:Y:S02]  /*55f0*/  FFMA.FTZ R69, R68, R10.reuse, R69 ;  /* 0x0000000a44457223 */ /* 0x080fe40000010045 */
[----:B------:R-:W-:Y:S02]  /*5600*/  FFMA.FTZ R11, R121, R10, R11 ;  /* 0x0000000a790b7223 */ /* 0x000fe4000001000b */
[-C--:B------:R-:W-:Y:S02]  /*5610*/  FMUL.FTZ R10, R3, R175.reuse ;  /* 0x000000af030a7220 */ /* 0x080fe40000410000 */
[----:B------:R-:W-:-:S02]  /*5620*/  FFMA.FTZ R175, R2, R175, R9 ;  /* 0x000000af02af7223 */ /* 0x000fc40000010009 */
[C---:B------:R-:W-:Y:S02]  /*5630*/  FFMA.FTZ R9, R2.reuse, R153, -R8 ;  /* 0x0000009902097223 */ /* 0x040fe40000010808 */
[----:B------:R-:W-:Y:S02]  /*5640*/  FFMA.FTZ R173, R2, R173, -R10 ;  /* 0x000000ad02ad7223 */ /* 0x000fe4000001080a */
[----:B------:R-:W-:Y:S02]  /*5650*/  FMUL.FTZ R100, R100, R9 ;  /* 0x0000000964647220 */ /* 0x000fe40000410000 */
[----:B------:R-:W-:Y:S02]  /*5660*/  FMUL.FTZ R9, R3, R34 ;  /* 0x0000002203097220 */ /* 0x000fe40000410000 */
[-C--:B------:R-:W-:Y:S02]  /*5670*/  FMUL.FTZ R10, R107, R153.reuse ;  /* 0x000000996b0a7220 */ /* 0x080fe40000410000 */
[----:B------:R-:W-:-:S02]  /*5680*/  FMUL.FTZ R153, R3, R153 ;  /* 0x0000009903997220 */ /* 0x000fc40000410000 */
[-C--:B------:R-:W-:Y:S02]  /*5690*/  FMUL.FTZ R3, R3, R98.reuse ;  /* 0x0000006203037220 */ /* 0x080fe40000410000 */
[-C--:B------:R-:W-:Y:S02]  /*56a0*/  FFMA.FTZ R8, R2, R98.reuse, -R9 ;  /* 0x0000006202087223 */ /* 0x080fe40000010809 */
[----:B0-----:R-:W-:Y:S02]  /*56b0*/  @!P0 FADD.FTZ R126, R126, R15 ;  /* 0x0000000f7e7e8221 */ /* 0x001fe40000010000 */
[----:B------:R-:W-:Y:S02]  /*56c0*/  FMUL.FTZ R173, R110, R173 ;  /* 0x000000ad6ead7220 */ /* 0x000fe40000410000 */
[----:B------:R-:W-:Y:S01]  /*56d0*/  FMUL.FTZ R98, R99, R98 ;  /* 0x0000006263627220 */ /* 0x000fe20000410000 */
[----:B------:R-:W-:Y:S01]  /*56e0*/  MOV R129, R126 ;  /* 0x0000007e00817202 */ /* 0x000fe20000000f00 */
[----:B------:R-:W-:-:S02]  /*56f0*/  FFMA.FTZ R153, R2, R151, R153 ;  /* 0x0000009702997223 */ /* 0x000fc40000010099 */
[----:B------:R-:W-:Y:S02]  /*5700*/  FFMA.FTZ R3, R2, R34, R3 ;  /* 0x0000002202037223 */ /* 0x000fe40000010003 */
[----:B------:R-:W-:Y:S02]  /*5710*/  FMUL.FTZ R8, R35, R8 ;  /* 0x0000000823087220 */ /* 0x000fe40000410000 */
[----:B----4-:R-:W-:Y:S02]  /*5720*/  @!P0 FADD.FTZ R128, R128, R13 ;  /* 0x0000000d80808221 */ /* 0x010fe40000010000 */
[----:B------:R-:W-:Y:S02]  /*5730*/  FFMA.FTZ R173, R108, R175, R173 ;  /* 0x000000af6cad7223 */ /* 0x000fe400000100ad */
[----:B------:R-:W-:Y:S01]  /*5740*/  FFMA.FTZ R10, R97, R151, R10 ;  /* 0x00000097610a7223 */ /* 0x000fe2000001000a */
[----:B------:R0:W-:Y:S01]  /*5750*/  @!P1 STS.64 [0x18c8], R128 ;  /* 0x0018c880ff009388 */ /* 0x0001e20000000a00 */
        /* <DEDUP_REMOVED lines=23> */
.L_x_12793:
[----:B0-----:R-:W-:Y:S05]  /*58d0*/  BSYNC B0 ;  /* 0x0000000000007941 */ /* 0x001fea0003800000 */
.L_x_12792:
[----:B------:R-:W-:Y:S02]  /*58e0*/  IADD3 R92, R92, 0x1, RZ ;  /* 0x000000015c5c7810 */ /* 0x000fe40007ffe0ff */
[----:B------:R-:W-:Y:S02]  /*58f0*/  IADD3 R93, P1, R93, 0x1, RZ ;  /* 0x000000015d5d7810 */ /* 0x000fe40007f3e0ff */
[----:B------:R-:W-:Y:S02]  /*5900*/  ISETP.GE.AND P0, PT, R92, c[0x0][0x16c], PT ;  /* 0x00005b005c007a0c */ /* 0x000fe40003f06270 */
[----:B------:R-:W-:-:S11]  /*5910*/  IADD3.X R94, RZ, R94, RZ, P1, !PT ;  /* 0x0000005eff5e7210 */ /* 0x000fd60000ffe4ff */
[----:B------:R-:W-:Y:S01]  /*5920*/  @P0 CALL.REL.NOINC `(.L_x_12747) ;  /* 0x0000001000000944 */ /* 0x000fe20003c00000 */
[----:B------:R-:W-:Y:S05]  /*5930*/  BRA `(.L_x_12794) ;  /* 0xffffb46000007947 */ /* 0x000fea000383ffff */
.L_x_12747:
        /* <DEDUP_REMOVED lines=9> */
[----:B------:R-:W-:Y:S02]  /*59d0*/  IADD3 R20, R58, -0x1, RZ ;  /* 0xffffffff3a147810 */ /* 0x000fe40007ffe0ff */
[----:B------:R-:W-:-:S02]  /*59e0*/  F2FP.BF16.PACK_AB R15, R83, R82 ;  /* 0x00000052530f723e */ /* 0x000fc400000010ff */
[----:B------:R-:W-:Y:S02]  /*59f0*/  SHF.L.U32 R4, R20, 0x8, RZ ;  /* 0x0000000814047819 */ /* 0x000fe400000006ff */
[----:B------:R-:W-:Y:S02]  /*5a00*/  F2FP.BF16.PACK_AB R14, R81, R80 ;  /* 0x00000050510e723e */ /* 0x000fe400000010ff */
[----:B------:R-:W-:Y:S02]  /*5a10*/  SHF.R.S32.HI R5, RZ, 0x1f, R4 ;  /* 0x0000001fff057819 */ /* 0x000fe40000011404 */
[----:B------:R-:W-:Y:S01]  /*5a20*/  F2FP.BF16.PACK_AB R12, R77, R76 ;  /* 0x0000004c4d0c723e */ /* 0x000fe200000010ff */
[----:B------:R-:W-:Y:S01]  /*5a30*/  FADD.FTZ R76, R45, R76 ;  /* 0x0000004c2d4c7221 */ /* 0x000fe20000010000 */
[----:B------:R-:W-:Y:S01]  /*5a40*/  IADD3 R54, P1, R54, -0x400, RZ ;  /* 0xfffffc0036367810 */ /* 0x000fe20007f3e0ff */
[----:B------:R-:W-:Y:S01]  /*5a50*/  IMAD.WIDE.U32 R2, R41, c[0x0][0x2d8], R4 ;  /* 0x0000b60029027a25 */ /* 0x000fe200078e0004 */
[----:B------:R-:W-:Y:S01]  /*5a60*/  IADD3 R56, P2, R56, -0x400, RZ ;  /* 0xfffffc0038387810 */ /* 0x000fe20007f5e0ff */
[----:B------:R-:W-:Y:S01]  /*5a70*/  STS.128 [R47.X16], R72 ;  /* 0x000000482f007388 */ /* 0x000fe2000000cc00 */
[----:B------:R-:W-:-:S06]  /*5a80*/  NOP ;  /* 0x0000000000007918 */ /* 0x000fcc0000000000 */
[----:B------:R-:W0:Y:S01]  /*5a90*/  LDS.128 R8, [R47.X16] ;  /* 0x000000002f087984 */ /* 0x000e22000000cc00 */
[----:B------:R-:W-:Y:S01]  /*5aa0*/  IADD3 R3, R3, R7, RZ ;  /* 0x0000000703037210 */ /* 0x000fe20007ffe0ff */
[----:B------:R-:W-:Y:S01]  /*5ab0*/  IMAD.WIDE.U32 R4, R41, c[0x0][0x2f8], R4 ;  /* 0x0000be0029047a25 */ /* 0x000fe200078e0004 */
[----:B------:R-:W-:Y:S02]  /*5ac0*/  IADD3 R52, P3, R52, -0x200, RZ ;  /* 0xfffffe0034347810 */ /* 0x000fe40007f7e0ff */
[----:B------:R-:W-:Y:S01]  /*5ad0*/  IADD3 R48, P4, R48, -0x200, RZ ;  /* 0xfffffe0030307810 */ /* 0x000fe20007f9e0ff */
[----:B------:R-:W-:Y:S01]  /*5ae0*/  IMAD.WIDE.U32 R2, R0, c[0x0][0x2e0], R2 ;  /* 0x0000b80000027a25 */ /* 0x000fe200078e0002 */
[----:B------:R-:W-:Y:S02]  /*5af0*/  IADD3 R50, P5, R50, -0x200, RZ ;  /* 0xfffffe0032327810 */ /* 0x000fe40007fbe0ff */
[----:B------:R-:W-:Y:S01]  /*5b00*/  IADD3 R59, R59, 0x1, RZ ;  /* 0x000000013b3b7810 */ /* 0x000fe20007ffe0ff */
[----:B------:R-:W-:Y:S01]  /*5b10*/  FADD.FTZ R77, R76, R77 ;  /* 0x0000004d4c4d7221 */ /* 0x000fe20000010000 */
[----:B------:R-:W-:-:S02]  /*5b20*/  IADD3 R3, R3, R13, RZ ;  /* 0x0000000d03037210 */ /* 0x000fc40007ffe0ff */
[C---:B------:R-:W-:Y:S02]  /*5b30*/  LEA R6, P0, R2.reuse, c[0x0][0x330], 0x1 ;  /* 0x0000cc0002067a11 */ /* 0x040fe400078008ff */
[----:B------:R-:W-:Y:S01]  /*5b40*/  F2FP.BF16.PACK_AB R13, R79, R78 ;  /* 0x0000004e4f0d723e */ /* 0x000fe200000010ff */
[----:B------:R-:W-:Y:S01]  /*5b50*/  FADD.FTZ R78, R77, R78 ;  /* 0x0000004e4d4e7221 */ /* 0x000fe20000010000 */
[----:B------:R-:W-:Y:S02]  /*5b60*/  LEA.HI.X R7, R2, c[0x0][0x334], R3, 0x1, P0 ;  /* 0x0000cd0002077a11 */ /* 0x000fe400000f0c03 */
[----:B------:R-:W-:Y:S01]  /*5b70*/  IADD3.X R55, R55, -0x1, RZ, P1, !PT ;  /* 0xffffffff37377810 */ /* 0x000fe20000ffe4ff */
[----:B------:R-:W-:Y:S01]  /*5b80*/  FADD.FTZ R79, R78, R79 ;  /* 0x0000004f4e4f7221 */ /* 0x000fe20000010000 */
[----:B------:R-:W-:Y:S01]  /*5b90*/  IADD3.X R57, R57, -0x1, RZ, P2, !PT ;  /* 0xffffffff39397810 */ /* 0x000fe200017fe4ff */
[----:B------:R-:W-:Y:S01]  /*5ba0*/  IMAD.WIDE R2, R46, 0x10, R6 ;  /* 0x000000102e027825 */ /* 0x000fe200078e0206 */
[----:B------:R-:W-:-:S02]  /*5bb0*/  IADD3.X R53, R53, -0x1, RZ, P3, !PT ;  /* 0xffffffff35357810 */ /* 0x000fc40001ffe4ff */
[----:B------:R-:W-:Y:S01]  /*5bc0*/  IADD3.X R49, R49, -0x1, RZ, P4, !PT ;  /* 0xffffffff31317810 */ /* 0x000fe200027fe4ff */
[----:B------:R-:W-:Y:S01]  /*5bd0*/  IMAD R6, R42, c[0x0][0x2f8], RZ ;  /* 0x0000be002a067a24 */ /* 0x000fe200078e02ff */
[----:B------:R-:W-:Y:S01]  /*5be0*/  IADD3.X R51, R51, -0x1, RZ, P5, !PT ;  /* 0xffffffff33337810 */ /* 0x000fe20002ffe4ff */
[----:B------:R-:W-:Y:S02]  /*5bf0*/  FADD.FTZ R80, R79, R80 ;  /* 0x000000504f507221 */ /* 0x000fe40000010000 */
[----:B------:R-:W-:Y:S02]  /*5c00*/  IMAD R7, R41, c[0x0][0x2fc], R6 ;  /* 0x0000bf0029077a24 */ /* 0x000fe400078e0206 */
[----:B------:R-:W-:-:S03]  /*5c10*/  FADD.FTZ R81, R80, R81 ;  /* 0x0000005150517221 */ /* 0x000fc60000010000 */
[----:B------:R-:W-:Y:S01]  /*5c20*/  IADD3 R5, R5, R7, RZ ;  /* 0x0000000705057210 */ /* 0x000fe20007ffe0ff */
[----:B------:R-:W-:Y:S02]  /*5c30*/  IMAD R7, R39, c[0x0][0x300], RZ ;  /* 0x0000c00027077a24 */ /* 0x000fe400078e02ff */
[----:B------:R-:W-:Y:S01]  /*5c40*/  FADD.FTZ R82, R81, R82 ;  /* 0x0000005251527221 */ /* 0x000fe20000010000 */
[----:B0-----:R0:W-:Y:S01]  /*5c50*/  STG.E.128 [R2.64], R8 ;  /* 0x0000000802007986 */ /* 0x0011e2000c101d08 */
[----:B------:R-:W-:Y:S02]  /*5c60*/  IMAD R7, R0, c[0x0][0x304], R7 ;  /* 0x0000c10000077a24 */ /* 0x000fe400078e0207 */
        /* <DEDUP_REMOVED lines=15> */
.L_x_12745:
[----:B------:R-:W-:Y:S02]  /*5d60*/  ISETP.NE.U32.AND P0, PT, RZ, c[0x0][0x328], PT ;  /* 0x0000ca00ff007a0c */ /* 0x000fe40003f05070 */
[----:B------:R-:W-:Y:S02]  /*5d70*/  ISETP.NE.U32.AND P2, PT, RZ, c[0x0][0x348], PT ;  /* 0x0000d200ff007a0c */ /* 0x000fe40003f45070 */
[----:B------:R-:W-:Y:S02]  /*5d80*/  ISETP.NE.AND.EX P1, PT, RZ, c[0x0][0x32c], PT, P0 ;  /* 0x0000cb00ff007a0c */ /* 0x000fe40003f25300 */
[----:B------:R-:W-:-:S11]  /*5d90*/  ISETP.NE.AND.EX P0, PT, RZ, c[0x0][0x34c], PT, P2 ;  /* 0x0000d300ff007a0c */ /* 0x000fd60003f05320 */
[----:B------:R-:W-:Y:S05]  /*5da0*/  @!P1 BRA `(.L_x_12796) ;  /* 0x0000014000009947 */ /* 0x000fea0003800000 */
[----:B0-----:R-:W0:Y:S01]  /*5db0*/  SHFL.DOWN P1, R3, R44, 0x1, 0x1f ;  /* 0x08201f002c037f89 */ /* 0x001e220000020000 */
[----:B------:R-:W-:Y:S03]  /*5dc0*/  BSSY B0, `(.L_x_12796) ;  /* 0x0000012000007945 */ /* 0x000fe60003800000 */
[----:B------:R-:W4:Y:S01]  /*5dd0*/  S2R R6, SR_LANEID ;  /* 0x0000000000067919 */ /* 0x000f220000000000 */
[----:B0-----:R-:W-:Y:S01]  /*5de0*/  @P1 FADD R3, R3, R44 ;  /* 0x0000002c03031221 */ /* 0x001fe20000000000 */
[----:B----4-:R-:W-:-:S04]  /*5df0*/  ISETP.NE.AND P2, PT, R6, RZ, PT ;  /* 0x000000ff0600720c */ /* 0x010fc80003f45270 */
[----:B------:R-:W0:Y:S04]  /*5e00*/  SHFL.DOWN P1, R2, R3, 0x2, 0x1f ;  /* 0x08401f0003027f89 */ /* 0x000e280000020000 */
        /* <DEDUP_REMOVED lines=12> */
[----:B0-----:R0:W-:Y:S02]  /*5ed0*/  RED.E.ADD.F32.FTZ.RN.STRONG.GPU [R30.64], R7 ;  /* 0x000000071e00798e */ /* 0x0011e4000c10e788 */
.L_x_12797:
[----:B0-----:R-:W-:Y:S05]  /*5ee0*/  BSYNC B0 ;  /* 0x0000000000007941 */ /* 0x001fea0003800000 */
.L_x_12796:
[----:B------:R-:W-:Y:S01]  /*5ef0*/  BSSY B0, `(.L_x_12798) ;  /* 0x0000018000007945 */ /* 0x000fe20003800000 */
[----:B------:R-:W-:Y:S05]  /*5f00*/  @!P0 BRA `(.L_x_12799) ;  /* 0x0000015000008947 */ /* 0x000fea0003800000 */
[----:B------:R-:W-:Y:S06]  /*5f10*/  BAR.SYNC.DEFER_BLOCKING 0x0 ;  /* 0x0000000000007b1d */ /* 0x000fec0000010000 */
[----:B0-----:R-:W0:Y:S04]  /*5f20*/  SHFL.DOWN P0, R2, R45, 0x1, 0x1f ;  /* 0x08201f002d027f89 */ /* 0x001e280000000000 */
[----:B------:R-:W4:Y:S04]  /*5f30*/  S2R R7, SR_LANEID ;  /* 0x0000000000077919 */ /* 0x000f280000000000 */
[----:B------:R-:W1:Y:S01]  /*5f40*/  S2R R9, SR_TID.X ;  /* 0x0000000000097919 */ /* 0x000e620000002100 */
[----:B0-----:R-:W-:Y:S01]  /*5f50*/  @P0 FADD R2, R2, R45 ;  /* 0x0000002d02020221 */ /* 0x001fe20000000000 */
[----:B----4-:R-:W-:-:S04]  /*5f60*/  ISETP.NE.AND P1, PT, R7, RZ, PT ;  /* 0x000000ff0700720c */ /* 0x010fc80003f25270 */
        /* <DEDUP_REMOVED lines=15> */
.L_x_12799:
[----:B------:R-:W4:Y:S02]  /*6060*/  S2R R9, SR_TID.X ;  /* 0x0000000000097919 */ /* 0x000f240000002100 */
.L_x_12800:
[----:B0-----:R-:W-:Y:S05]  /*6070*/  BSYNC B0 ;  /* 0x0000000000007941 */ /* 0x001fea0003800000 */
.L_x_12798:
[----:B----4-:R-:W-:-:S13]  /*6080*/  ISETP.GE.AND P0, PT, R9, c[0x0][0x16c], PT ;  /* 0x00005b0009007a0c */ /* 0x010fda0003f06270 */
[----:B------:R-:W-:Y:S05]  /*6090*/  @P0 EXIT ;  /* 0x000000000000094d */ /* 0x000fea0003800000 */
[----:B------:R-:W-:Y:S02]  /*60a0*/  IMAD R39, R39, c[0x0][0x288], RZ ;  /* 0x0000a20027277a24 */ /* 0x000fe400078e02ff */
[----:B------:R-:W-:-:S04]  /*60b0*/  IMAD.WIDE.U32 R4, R0, c[0x0][0x288], RZ ;  /* 0x0000a20000047a25 */ /* 0x000fc800078e00ff */
[----:B------:R-:W-:-:S05]  /*60c0*/  IMAD R13, R0, c[0x0][0x28c], R39 ;  /* 0x0000a300000d7a24 */ /* 0x000fca00078e0227 */
[----:B------:R-:W-:Y:S02]  /*60d0*/  IADD3 R13, R5, R13, RZ ;  /* 0x0000000d050d7210 */ /* 0x000fe40007ffe0ff */
.L_x_12801:
[----:B0-----:R0:W4:Y:S01]  /*60e0*/  LDS.64 R10, [R9.X8+0x3e10] ;  /* 0x003e1000090a7984 */ /* 0x0011220000008a00 */
        /* <DEDUP_REMOVED lines=12> */
[----:B----4-:R0:W-:Y:S04]  /*61b0*/  RED.E.ADD.F32.FTZ.RN.STRONG.GPU [R2.64], R10 ;  /* 0x0000000a0200798e */ /* 0x0101e8000c10e788 */
[----:B------:R0:W-:Y:S06]  /*61c0*/  RED.E.ADD.F32.FTZ.RN.STRONG.GPU [R2.64+0x4], R11 ;  /* 0x0000040b0200798e */ /* 0x0001ec000c10e788 */
[----:B------:R-:W-:Y:S05]  /*61d0*/  @!P0 BRA `(.L_x_12801) ;  /* 0xffffff0000008947 */ /* 0x000fea000383ffff */
[----:B------:R-:W-:Y:S05]  /*61e0*/  EXIT ;  /* 0x000000000000794d */ /* 0x000fea0003800000 */
.L_x_12802:
        /* <DEDUP_REMOVED lines=9> */
.L_x_14748:


//--------------------- .text._Z25selective_scan_bwd_kernelI32Selective_Scan_bwd_kernel_traitsILi32ELi8ELb1ELb1ELb1ELb0ELb1EN3c108BFloat16ENS1_7complexIfEEEEv12SSMParamsBwd --------------------------
	.section	.text._Z25selective_scan_bwd_kernelI32Selective_Scan_bwd_kernel_traitsILi32ELi8ELb1ELb1ELb1ELb0ELb1EN3c108BFloat16ENS1_7complexIfEEEEv12SSMParamsBwd,"ax",@progbits
	.sectioninfo	@"SHI_REGISTERS=208"
	.align	128
        .global         _Z25selective_scan_bwd_kernelI32Selective_Scan_bwd_kernel_traitsILi32ELi8ELb1ELb1ELb1ELb0ELb1EN3c108BFloat16ENS1_7complexIfEEEEv12SSMParamsBwd
        .type           _Z25selective_scan_bwd_kernelI32Selective_Scan_bwd_kernel_traitsILi32ELi8ELb1ELb1ELb1ELb0ELb1EN3c108BFloat16ENS1_7complexIfEEEEv12SSMParamsBwd,@function
        .size           _Z25selective_scan_bwd_kernelI32Selective_Scan_bwd_kernel_traitsILi32ELi8ELb1ELb1ELb1ELb0ELb1EN3c108BFloat16ENS1_7complexIfEEEEv12SSMParamsBwd,(.L_x_14749 - _Z25selective_scan_bwd_kernelI32Selective_Scan_bwd_kernel_traitsILi32ELi8ELb1ELb1ELb1ELb0ELb1EN3c108BFloat16ENS1_7complexIfEEEEv12SSMParamsBwd)
        .other          _Z25selective_scan_bwd_kernelI32Selective_Scan_bwd_kernel_traitsILi32ELi8ELb1ELb1ELb1ELb0ELb1EN3c108BFloat16ENS1_7complexIfEEEEv12SSMParamsBwd,@"STO_CUDA_ENTRY STV_DEFAULT"
_Z25selective_scan_bwd_kernelI32Selective_Scan_bwd_kernel_traitsILi32ELi8ELb1ELb1ELb1ELb0ELb1EN3c108BFloat16ENS1_7complexIfEEEEv12SSMParamsBwd:
.text._Z25selective_scan_bwd_kernelI32Selective_Scan_bwd_kernel_traitsILi32ELi8ELb1ELb1ELb1ELb0ELb1EN3c108BFloat16ENS1_7complexIfEEEEv12SSMParamsBwd:
        /* <DEDUP_REMOVED lines=25> */
[----:B------:R-:W-:Y:S01]  /*0190*/  CS2R R28, SRZ ;  /* 0x00000000001c7805 */ /* 0x000fe2000001ff00 */
[----:B------:R-:W-:Y:S01]  /*01a0*/  CS2R R26, SRZ ;  /* 0x00000000001a7805 */ /* 0x000fe2000001ff00 */
[C---:B------:R-:W-:Y:S01]  /*01b0*/  IMAD R0, R50.reuse, c[0x0][0x1d0], RZ ;  /* 0x0000740032007a24 */ /* 0x040fe200078e02ff */
[----:B------:R-:W-:Y:S01]  /*01c0*/  HFMA2.MMA R57, -RZ, RZ, 0, 0 ;  /* 0x00000000ff397435 */ /* 0x000fe200000001ff */
[C---:B------:R-:W-:Y:S01]  /*01d0*/  IMAD R10, R50.reuse, c[0x0][0x278], RZ ;  /* 0x00009e00320a7a24 */ /* 0x040fe200078e02ff */
[----:B-1----:R-:W-:Y:S01]  /*01e0*/  HFMA2.MMA R6, -RZ, RZ, 0, 0 ;  /* 0x00000000ff067435 */ /* 0x002fe200000001ff */
[----:B----4-:R-:W-:Y:S01]  /*01f0*/  IABS R4, R56 ;  /* 0x0000003800047213 */ /* 0x010fe20000000000 */
[----:B------:R-:W-:Y:S01]  /*0200*/  IMAD R5, R53, c[0x0][0x1d4], R0 ;  /* 0x0000750035057a24 */ /* 0x000fe200078e0200 */
[----:B------:R-:W-:Y:S01]  /*0210*/  MOV R49, RZ ;  /* 0x000000ff00317202 */ /* 0x000fe20000000f00 */
[C---:B------:R-:W-:Y:S01]  /*0220*/  IMAD R12, R50.reuse, c[0x0][0x190], RZ ;  /* 0x00006400320c7a24 */ /* 0x040fe200078e02ff */
[----:B---3--:R-:W-:Y:S01]  /*0230*/  IADD3 R8, RZ, -R7, RZ ;  /* 0x80000007ff087210 */ /* 0x008fe20007ffe0ff */
[----:B------:R-:W-:-:S02]  /*0240*/  IMAD R14, R50, c[0x0][0x1b0], RZ ;  /* 0x00006c00320e7a24 */ /* 0x000fc400078e02ff */
        /* <DEDUP_REMOVED lines=94> */
.L_x_12853:
[----:B------:R-:W-:Y:S01]  /*0830*/  BAR.SYNC.DEFER_BLOCKING 0x0 ;  /* 0x0000000000007b1d */ /* 0x000fe20000010000 */
[----:B0-----:R-:W-:-:S02]  /*0840*/  MOV R2, R46 ;  /* 0x0000002e00027202 */ /* 0x001fc40000000f00 */
[----:B------:R-:W-:-:S05]  /*0850*/  MOV R3, R45 ;  /* 0x0000002d00037202 */ /* 0x000fca0000000f00 */
        /* <DEDUP_REMOVED lines=13> */
[----:B------:R-:W-:Y:S01]  /*0930*/  IADD3 R0, -R36, c[0x0][0x174], RZ ;  /* 0x00005d0024007a10 */ /* 0x000fe20007ffe1ff */
[----:B--2---:R1:W-:Y:S01]  /*0940*/  STS.128 [R47.X16], R20 ;  /* 0x000000142f007388 */ /* 0x0043e2000000cc00 */
[----:B------:R-:W-:-:S06]  /*0950*/  NOP ;  /* 0x0000000000007918 */ /* 0x000fcc0000000000 */
[----:B------:R-:W2:Y:S04]  /*0960*/  LDS.128 R8, [R47.X16] ;  /* 0x000000002f087984 */ /* 0x000ea8000000cc00 */
[----:B------:R-:W-:Y:S06]  /*0970*/  BAR.SYNC.DEFER_BLOCKING 0x0 ;  /* 0x0000000000007b1d */ /* 0x000fec0000010000 */
[----:B---3--:R-:W3:Y:S01]  /*0980*/  LDG.E.128 R32, [R14.64] ;  /* 0x0000000a0e207981 */ /* 0x008ee2000c1e1d00 */
        /* <DEDUP_REMOVED lines=15> */
[----:B------:R-:W-:Y:S04]  /*0a80*/  LDS.128 R12, [R47.X16] ;  /* 0x000000002f0c7984 */ /* 0x000fe8000000cc00 */
        /* <DEDUP_REMOVED lines=40> */
[----:B------:R1:W-:Y:S01]  /*0d10*/  MUFU.EX2 R21, R2 ;  /* 0x0000000200157308 */ /* 0x0003e20000000800 */
[----:B0-----:R-:W-:-:S07]  /*0d20*/  FADD.FTZ R61, R61, 1 ;  /* 0x3f8000003d3d7421 */ /* 0x001fce0000010000 */
[----:B------:R-:W-:Y:S01]  /*0d30*/  MUFU.RCP R59, R59 ;  /* 0x0000003b003b7308 */ /* 0x000fe20000001000 */
[----:B-1----:R-:W-:Y:S02]  /*0d40*/  IMAD R2, R50, c[0x0][0x2e8], RZ ;  /* 0x0000ba0032027a24 */ /* 0x002fe400078e02ff */
[----:B--2---:R-:W-:-:S05]  /*0d50*/  FADD.FTZ R20, R20, 1 ;  /* 0x3f80000014147421 */ /* 0x004fca0000010000 */
[----:B------:R-:W0:Y:S08]  /*0d60*/  MUFU.EX2 R80, R64 ;  /* 0x0000004000507308 */ /* 0x000e300000000800 */
[----:B------:R1:W2:Y:S08]  /*0d70*/  MUFU.EX2 R65, R22 ;  /* 0x0000001600417308 */ /* 0x0002b00000000800 */
[----:B------:R-:W4:Y:S01]  /*0d80*/  MUFU.EX2 R62, R3 ;  /* 0x00000003003e7308 */ /* 0x000f220000000800 */
[----:B-1----:R-:W-:Y:S01]  /*0d90*/  MOV R22, c[0x0][0x16c] ;  /* 0x00005b0000167a02 */ /* 0x002fe20000000f00 */
[----:B0-----:R-:W-:-:S03]  /*0da0*/  FADD.FTZ R80, R80, 1 ;  /* 0x3f80000050507421 */ /* 0x001fc60000010000 */
[----:B------:R-:W-:Y:S01]  /*0db0*/  ISETP.GE.AND P1, PT, R22, 0x1, PT ;  /* 0x000000011600780c */ /* 0x000fe20003f26270 */
[----:B------:R-:W-:Y:S01]  /*0dc0*/  FADD.FTZ R22, R21, 1 ;  /* 0x3f80000015167421 */ /* 0x000fe20000010000 */
[----:B------:R-:W-:Y:S01]  /*0dd0*/  PRMT R21, RZ, 0x5410, R13 ;  /* 0x00005410ff157816 */ /* 0x000fe2000000000d */
[----:B------:R0:W1:Y:S01]  /*0de0*/  MUFU.EX2 R68, R23 ;  /* 0x0000001700447308 */ /* 0x0000620000000800 */
[----:B--2---:R-:W-:-:S07]  /*0df0*/  FADD.FTZ R65, R65, 1 ;  /* 0x3f80000041417421 */ /* 0x004fce0000010000 */
[----:B------:R2:W-:Y:S01]  /*0e00*/  MUFU.RCP R64, R20 ;  /* 0x0000001400407308 */ /* 0x0005e20000001000 */
[C---:B0-----:R-:W-:Y:S02]  /*0e10*/  IMAD R23, R53.reuse, c[0x0][0x2ec], R2 ;  /* 0x0000bb0035177a24 */ /* 0x041fe400078e0202 */
[----:B------:R-:W-:-:S04]  /*0e20*/  IMAD.WIDE.U32 R2, R53, c[0x0][0x2e8], R24 ;  /* 0x0000ba0035027a25 */ /* 0x000fc800078e0018 */
[----:B----4-:R-:W-:Y:S01]  /*0e30*/  FADD.FTZ R62, R62, 1 ;  /* 0x3f8000003e3e7421 */ /* 0x010fe20000010000 */
[----:B------:R-:W-:Y:S01]  /*0e40*/  IADD3 R3, R3, R23, RZ ;  /* 0x0000001703037210 */ /* 0x000fe20007ffe0ff */
[----:B------:R0:W4:Y:S01]  /*0e50*/  MUFU.RCP R67, R22 ;  /* 0x0000001600437308 */ /* 0x0001220000001000 */
[----:B--2---:R-:W-:Y:S01]  /*0e60*/  PRMT R20, RZ, 0x5410, R12 ;  /* 0x00005410ff147816 */ /* 0x004fe2000000000c */
[----:B-1----:R-:W-:Y:S01]  /*0e70*/  FADD.FTZ R71, R68, 1 ;  /* 0x3f80000044477421 */ /* 0x002fe20000010000 */
[----:B------:R-:W-:Y:S01]  /*0e80*/  PRMT R23, RZ, 0x5410, R14 ;  /* 0x00005410ff177816 */ /* 0x000fe2000000000e */
[----:B------:R-:W-:Y:S01]  /*0e90*/  IMAD.WIDE.U32 R2, R56, c[0x0][0x2f0], R2 ;  /* 0x0000bc0038027a25 */ /* 0x000fe200078e0002 */
[----:B------:R-:W-:-:S03]  /*0ea0*/  PRMT R12, RZ, 0x7610, R12 ;  /* 0x00007610ff0c7816 */ /* 0x000fc6000000000c */
[----:B------:R-:W1:Y:S01]  /*0eb0*/  MUFU.RCP R61, R61 ;  /* 0x0000003d003d7308 */ /* 0x000e620000001000 */
[----:B0-----:R-:W-:Y:S01]  /*0ec0*/  PRMT R22, RZ, 0x7610, R13 ;  /* 0x00007610ff167816 */ /* 0x001fe2000000000d */
[----:B------:R-:W-:-:S04]  /*0ed0*/  FADD.FTZ R13, -R59, 1 ;  /* 0x3f8000003b0d7421 */ /* 0x000fc80000010100 */
[----:B------:R-:W-:Y:S02]  /*0ee0*/  FFMA.FTZ R13, R58, R13, 1 ;  /* 0x3f8000003a0d7423 */ /* 0x000fe4000001000d */
[----:B------:R-:W0:Y:S08]  /*0ef0*/  MUFU.RCP R80, R80 ;  /* 0x0000005000507308 */ /* 0x000e300000001000 */
[----:B------:R-:W-:Y:S08]  /*0f00*/  MUFU.RCP R73, R62 ;  /* 0x0000003e00497308 */ /* 0x000ff00000001000 */
[----:B------:R4:W-:Y:S02]  /*0f10*/  MUFU.RCP R77, R71 ;  /* 0x00000047004d7308 */ /* 0x0009e40000001000 */
[----:B----4-:R-:W-:-:S04]  /*0f20*/  FMUL.FTZ R71, R66, R67 ;  /* 0x0000004342477220 */ /* 0x010fc80000410000 */
[----:B------:R-:W-:Y:S01]  /*0f30*/  FMUL.FTZ R93, R22, R71 ;  /* 0x00000047165d7220 */ /* 0x000fe20000410000 */
[----:B---3--:R2:W-:Y:S01]  /*0f40*/  STS.128 [R47.X16], R32 ;  /* 0x000000202f007388 */ /* 0x0085e2000000cc00 */
[----:B------:R-:W-:-:S06]  /*0f50*/  NOP ;  /* 0x0000000000007918 */ /* 0x000fcc0000000000 */
[----:B------:R-:W3:Y:S01]  /*0f60*/  LDS.128 R16, [R47.X16] ;  /* 0x000000002f107984 */ /* 0x000ee2000000cc00 */
[----:B--2---:R-:W-:Y:S01]  /*0f70*/  FMUL.FTZ R35, R58, R59 ;  /* 0x0000003b3a237220 */ /* 0x004fe20000410000 */
[----:B------:R-:W-:Y:S02]  /*0f80*/  PRMT R32, RZ, 0x7610, R14 ;  /* 0x00007610ff207816 */ /* 0x000fe4000000000e */
[----:B------:R-:W-:Y:S01]  /*0f90*/  PRMT R14, RZ, 0x5410, R4 ;  /* 0x00005410ff0e7816 */ /* 0x000fe20000000004 */
[----:B------:R-:W-:Y:S01]  /*0fa0*/  FMUL.FTZ R69, R20, R35 ;  /* 0x0000002314457220 */ /* 0x000fe20000410000 */
[--C-:B------:R-:W-:Y:S02]  /*0fb0*/  PRMT R33, RZ, 0x5410, R15.reuse ;  /* 0x00005410ff217816 */ /* 0x100fe4000000000f */
[----:B------:R-:W-:Y:S01]  /*0fc0*/  PRMT R34, RZ, 0x7610, R15 ;  /* 0x00007610ff227816 */ /* 0x000fe2000000000f */
[----:B------:R-:W-:Y:S02]  /*0fd0*/  FFMA.FTZ R84, R69, R14, R57 ;  /* 0x0000000e45547223 */ /* 0x000fe40000010039 */
[----:B------:R3:W2:Y:S01]  /*0fe0*/  MUFU.RCP R57, R65 ;  /* 0x0000004100397308 */ /* 0x0006a20000001000 */
[----:B-1----:R-:W-:-:S04]  /*0ff0*/  FADD.FTZ R15, -R61, 1 ;  /* 0x3f8000003d0f7421 */ /* 0x002fc80000010100 */
[----:B------:R-:W-:Y:S01]  /*1000*/  FFMA.FTZ R15, R60, R15, 1 ;  /* 0x3f8000003c0f7423 */ /* 0x000fe2000001000f */
[--C-:B---3--:R-:W-:Y:S02]  /*1010*/  PRMT R65, RZ, 0x5410, R17.reuse ;  /* 0x00005410ff417816 */ /* 0x108fe40000000011 */
[--C-:B------:R-:W-:Y:S02]  /*1020*/  PRMT R58, RZ, 0x5410, R16.reuse ;  /* 0x00005410ff3a7816 */ /* 0x100fe40000000010 */
[----:B------:R-:W-:Y:S01]  /*1030*/  PRMT R62, RZ, 0x7610, R16 ;  /* 0x00007610ff3e7816 */ /* 0x000fe20000000010 */
[----:B------:R-:W-:Y:S01]  /*1040*/  FADD.FTZ R16, -R64, 1 ;  /* 0x3f80000040107421 */ /* 0x000fe20000010100 */
[----:B------:R-:W-:Y:S01]  /*1050*/  PRMT R68, RZ, 0x7610, R17 ;  /* 0x00007610ff447816 */ /* 0x000fe20000000011 */
[----:B------:R-:W-:Y:S01]  /*1060*/  FMUL.FTZ R17, R21, R65 ;  /* 0x0000004115117220 */ /* 0x000fe20000410000 */
[--C-:B------:R-:W-:Y:S01]  /*1070*/  PRMT R72, RZ, 0x5410, R18.reuse ;  /* 0x00005410ff487816 */ /* 0x100fe20000000012 */
[----:B------:R-:W-:Y:S01]  /*1080*/  FMUL.FTZ R20, R20, R58 ;  /* 0x0000003a14147220 */ /* 0x000fe20000410000 */
[----:B------:R-:W-:Y:S01]  /*1090*/  PRMT R75, RZ, 0x7610, R18 ;  /* 0x00007610ff4b7816 */ /* 0x000fe20000000012 */
[----:B------:R-:W-:Y:S01]  /*10a0*/  FFMA.FTZ R16, R63, R16, 1 ;  /* 0x3f8000003f107423 */ /* 0x000fe20000010010 */
[--C-:B------:R-:W-:Y:S01]  /*10b0*/  PRMT R78, RZ, 0x5410, R19.reuse ;  /* 0x00005410ff4e7816 */ /* 0x100fe20000000013 */
[----:B------:R-:W-:Y:S01]  /*10c0*/  FMUL.FTZ R18, R22, R68 ;  /* 0x0000004416127220 */ /* 0x000fe20000410000 */
[----:B------:R-:W-:Y:S01]  /*10d0*/  PRMT R82, RZ, 0x7610, R19 ;  /* 0x00007610ff527816 */ /* 0x000fe20000000013 */
        /* <DEDUP_REMOVED lines=8> */
[----:B0-----:R-:W-:Y:S02]  /*1160*/  FADD.FTZ R16, -R80, 1 ;  /* 0x3f80000050107421 */ /* 0x001fe40000010100 */
[----:B------:R-:W-:Y:S02]  /*1170*/  FMUL.FTZ R59, R60, R61 ;  /* 0x0000003d3c3b7220 */ /* 0x000fe40000410000 */
[----:B------:R-:W-:Y:S02]  /*1180*/  FMUL.FTZ R13, R20, R13 ;  /* 0x0000000d140d7220 */ /* 0x000fe40000410000 */
[----:B------:R-:W-:Y:S02]  /*1190*/  FMUL.FTZ R18, R18, R19 ;  /* 0x0000001312127220 */ /* 0x000fe40000410000 */
[----:B------:R-:W-:-:S02]  /*11a0*/  FMUL.FTZ R60, R63, R64 ;  /* 0x000000403f3c7220 */ /* 0x000fc40000410000 */
[----:B------:R-:W-:Y:S01]  /*11b0*/  FMUL.FTZ R14, R14, R15 ;  /* 0x0000000f0e0e7220 */ /* 0x000fe20000410000 */
[----:B------:R-:W-:Y:S01]  /*11c0*/  F2FP.BF16.PACK_AB R17, R18, R17 ;  /* 0x000000111211723e */ /* 0x000fe200000010ff */
[----:B--2---:R-:W-:Y:S02]  /*11d0*/  FADD.FTZ R19, -R57, 1 ;  /* 0x3f80000039137421 */ /* 0x004fe40000010100 */
[----:B------:R-:W-:Y:S02]  /*11e0*/  FFMA.FTZ R66, R79, R16, 1 ;  /* 0x3f8000004f427423 */ /* 0x000fe40000010010 */
        /* <DEDUP_REMOVED lines=8> */
[----:B------:R-:W-:-:S02]  /*1270*/  FFMA.FTZ R15, R70, R15, 1 ;  /* 0x3f800000460f7423 */ /* 0x000fc4000001000f */
[----:B------:R-:W-:Y:S02]  /*1280*/  FFMA.FTZ R61, R76, R61, 1 ;  /* 0x3f8000004c3d7423 */ /* 0x000fe4000001003d */
        /* <DEDUP_REMOVED lines=14> */
[----:B------:R-:W-:Y:S02]  /*1370*/  IMAD R21, R55, c[0x0][0x2f0], RZ ;  /* 0x0000bc0037157a24 */ /* 0x000fe400078e02ff */
[----:B------:R-:W-:Y:S02]  /*1380*/  FFMA.FTZ R84, R61, R12, R84 ;  /* 0x0000000c3d547223 */ /* 0x000fe40000010054 */
[----:B------:R-:W-:-:S02]  /*1390*/  FMUL.FTZ R70, R70, R73 ;  /* 0x0000004946467220 */ /* 0x000fc40000410000 */
[----:B------:R-:W-:Y:S02]  /*13a0*/  IMAD R21, R56, c[0x0][0x2f4], R21 ;  /* 0x0000bd0038157a24 */ /* 0x000fe400078e0215 */
[----:B------:R-:W-:Y:S01]  /*13b0*/  FMUL.FTZ R95, R23, R70 ;  /* 0x00000046175f7220 */ /* 0x000fe20000410000 */
[----:B------:R-:W-:Y:S01]  /*13c0*/  PRMT R23, RZ, 0x5410, R10 ;  /* 0x00005410ff177816 */ /* 0x000fe2000000000a */
[----:B------:R-:W-:Y:S01]  /*13d0*/  FMUL.FTZ R67, R74, R57 ;  /* 0x000000394a437220 */ /* 0x000fe20000410000 */
[----:B------:R-:W-:Y:S01]  /*13e0*/  IADD3 R3, R3, R21, RZ ;  /* 0x0000001503037210 */ /* 0x000fe20007ffe0ff */
[----:B------:R-:W-:Y:S01]  /*13f0*/  FMUL.FTZ R76, R76, R77 ;  /* 0x0000004d4c4c7220 */ /* 0x000fe20000410000 */
[----:B------:R-:W-:Y:S01]  /*1400*/  PRMT R57, RZ, 0x7610, R7 ;  /* 0x00007610ff397816 */ /* 0x000fe20000000007 */
[----:B------:R-:W-:Y:S01]  /*1410*/  FMUL.FTZ R97, R32, R67 ;  /* 0x0000004320617220 */ /* 0x000fe20000410000 */
[----:B------:R-:W-:Y:S01]  /*1420*/  PRMT R21, RZ, 0x5410, R9 ;  /* 0x00005410ff157816 */ /* 0x000fe20000000009 */
[----:B------:R-:W-:-:S02]  /*1430*/  FMUL.FTZ R33, R33, R76 ;  /* 0x0000004c21217220 */ /* 0x000fc40000410000 */
[----:B------:R-:W-:Y:S01]  /*1440*/  FMUL.FTZ R73, R79, R80 ;  /* 0x000000504f497220 */ /* 0x000fe20000410000 */
[----:B------:R-:W-:-:S03]  /*1450*/  PRMT R79, RZ, 0x7610, R10 ;  /* 0x00007610ff4f7816 */ /* 0x000fc6000000000a */
[----:B------:R-:W-:Y:S01]  /*1460*/  FMUL.FTZ R99, R34, R73 ;  /* 0x0000004922637220 */ /* 0x000fe20000410000 */
[----:B------:R0:W-:Y:S01]  /*1470*/  STS.128 [R47.X16], R16 ;  /* 0x000000102f007388 */ /* 0x0001e2000000cc00 */
[----:B------:R-:W-:-:S06]  /*1480*/  NOP ;  /* 0x0000000000007918 */ /* 0x000fcc0000000000 */
[----:B------:R-:W1:Y:S01]  /*1490*/  LDS.128 R12, [R47.X16] ;  /* 0x000000002f0c7984 */ /* 0x000e62000000cc00 */
        /* <DEDUP_REMOVED lines=16> */
[--C-:B------:R-:W-:Y:S02]  /*15a0*/  PRMT R17, RZ, 0x5410, R11.reuse ;  /* 0x00005410ff117816 */ /* 0x100fe4000000000b */
[----:B------:R-:W-:Y:S01]  /*15b0*/  PRMT R11, RZ, 0x7610, R11 ;  /* 0x00007610ff0b7816 */ /* 0x000fe2000000000b */
[----:B------:R-:W-:Y:S01]  /*15c0*/  FFMA.FTZ R57, R99, R57, R18 ;  /* 0x0000003963397223 */ /* 0x000fe20000010012 */
[----:B-1----:R0:W-:Y:S05]  /*15d0*/  STG.E.128 [R2.64], R12 ;  /* 0x0000000c02007986 */ /* 0x0021ea000c101d0a */
[----:B------:R-:W-:Y:S05]  /*15e0*/  @!P0 BRA `(.L_x_12804) ;  /* 0x000001c000008947 */ /* 0x000fea0003800000 */
[----:B------:R-:W-:Y:S01]  /*15f0*/  BAR.SYNC.DEFER_BLOCKING 0x0 ;  /* 0x0000000000007b1d */ /* 0x000fe20000010000 */
[----:B------:R-:W-:-:S02]  /*1600*/  FMUL.FTZ R35, R35, R58 ;  /* 0x0000003a23237220 */ /* 0x000fc40000410000 */
[----:B------:R-:W-:Y:S02]  /*1610*/  FMUL.FTZ R60, R60, R65 ;  /* 0x000000413c3c7220 */ /* 0x000fe40000410000 */
[----:B------:R-:W-:Y:S02]  /*1620*/  FMUL.FTZ R70, R70, R72 ;  /* 0x0000004846467220 */ /* 0x000fe40000410000 */
[----:B------:R-:W-:Y:S02]  /*1630*/  FMUL.FTZ R76, R76, R78 ;  /* 0x0000004e4c4c7220 */ /* 0x000fe40000410000 */
[----:B------:R-:W-:Y:S02]  /*1640*/  FMUL.FTZ R73, R73, R82 ;  /* 0x0000005249497220 */ /* 0x000fe40000410000 */
[----:B------:R-:W-:Y:S02]  /*1650*/  FMUL.FTZ R67, R67, R75 ;  /* 0x0000004b43437220 */ /* 0x000fe40000410000 */
[----:B------:R-:W-:Y:S01]  /*1660*/  FMUL.FTZ R71, R71, R68 ;  /* 0x0000004447477220 */ /* 0x000fe20000410000 */
[----:B0-----:R-:W-:Y:S01]  /*1670*/  F2FP.BF16.PACK_AB R15, R73, R76 ;  /* 0x0000004c490f723e */ /* 0x001fe200000010ff */
        /* <DEDUP_REMOVED lines=19> */
.L_x_12804:
[----:B------:R-:W-:Y:S01]  /*17b0*/  BAR.SYNC.DEFER_BLOCKING 0x0 ;  /* 0x0000000000007b1d */ /* 0x000fe20000010000 */
[----:B------:R-:W-:Y:S01]  /*17c0*/  HFMA2.MMA R94, -RZ, RZ, 0, 0 ;  /* 0x00000000ff5e7435 */ /* 0x000fe200000001ff */
[----:B------:R-:W-:Y:S01]  /*17d0*/  CS2R R90, SRZ ;  /* 0x00000000005a7805 */ /* 0x000fe2000001ff00 */
[----:B------:R-:W-:Y:S01]  /*17e0*/  HFMA2.MMA R87, -RZ, RZ, 0, 0 ;  /* 0x00000000ff577435 */ /* 0x000fe200000001ff */
[----:B------:R-:W-:Y:S01]  /*17f0*/  MOV R92, RZ ;  /* 0x000000ff005c7202 */ /* 0x000fe20000000f00 */
[----:B------:R-:W-:Y:S01]  /*1800*/  CS2R R88, SRZ ;  /* 0x0000000000587805 */ /* 0x000fe2000001ff00 */
[----:B------:R-:W-:Y:S01]  /*1810*/  MOV R85, RZ ;  /* 0x000000ff00557202 */ /* 0x000fe20000000f00 */
[--C-:B-----5:R-:W-:Y:S02]  /*1820*/  FADD.FTZ R86, R19, R52.reuse ;  /* 0x0000003413567221 */ /* 0x120fe40000010000 */
        /* <DEDUP_REMOVED lines=15> */
[----:B------:R-:W-:Y:S05]  /*1920*/  @!P1 BRA `(.L_x_12805) ;  /* 0x00004c6000009947 */ /* 0x000fea0003800000 */
[----:B0-----:R-:W-:Y:S01]  /*1930*/  IADD3 R67, R0, -0x1, RZ ;  /* 0xffffffff00437810 */ /* 0x001fe20007ffe0ff */
        /* <DEDUP_REMOVED lines=12> */
[----:B------:R-:W-:-:S02]  /*1a00*/  FADD.FTZ R62, R33, R33 ;  /* 0x00000021213e7221 */ /* 0x000fc40000010000 */
[----:B------:R-:W-:Y:S02]  /*1a10*/  FADD.FTZ R61, R99, R99 ;  /* 0x00000063633d7221 */ /* 0x000fe40000010000 */
.L_x_12852:
        /* <DEDUP_REMOVED lines=10> */
[----:B0-----:R0:W2:Y:S04]  /*1ac0*/  LDG.E.128 R16, [R2.64] ;  /* 0x0000000a02107981 */ /* 0x0010a8000c1e1d00 */
        /* <DEDUP_REMOVED lines=11> */
[----:B0-----:R0:W4:Y:S01]  /*1b80*/  LDG.E.64 R2, [R10.64] ;  /* 0x0000000a0a027981 */ /* 0x001122000c1e1b00 */
[----:B------:R-:W-:Y:S02]  /*1b90*/  IMAD R15, R93, c[0x0][0x1c0], RZ ;  /* 0x000070005d0f7a24 */ /* 0x000fe400078e02ff */
[----:B------:R-:W-:-:S04]  /*1ba0*/  IMAD.WIDE.U32 R8, R60, c[0x0][0x1c0], RZ ;  /* 0x000070003c087a25 */ /* 0x000fc800078e00ff */
[----:B------:R-:W-:Y:S01]  /*1bb0*/  IMAD R15, R60, c[0x0][0x1c4], R15 ;  /* 0x000071003c0f7a24 */ /* 0x000fe200078e020f */
[----:B------:R-:W-:-:S04]  /*1bc0*/  LEA R32, P0, R8, R38, 0x1 ;  /* 0x0000002608207211 */ /* 0x000fc800078008ff */
[----:B------:R-:W-:-:S04]  /*1bd0*/  IADD3 R9, R9, R15, RZ ;  /* 0x0000000f09097210 */ /* 0x000fc80007ffe0ff */
[----:B------:R-:W-:-:S05]  /*1be0*/  LEA.HI.X R33, R8, R37, R9, 0x1, P0 ;  /* 0x0000002508217211 */ /* 0x000fca00000f0c09 */
[----:B------:R-:W-:Y:S01]  /*1bf0*/  IMAD.WIDE R32, R13, 0x10, R32 ;  /* 0x000000100d207825 */ /* 0x000fe200078e0220 */
[----:B--2---:R-:W-:Y:S04]  /*1c00*/  STS.128 [R47.X16], R16 ;  /* 0x000000102f007388 */ /* 0x004fe8000000cc00 */
[----:B---3--:R-:W-:Y:S01]  /*1c10*/  STS.128 [R47.X16+0x200], R20 ;  /* 0x000200142f007388 */ /* 0x008fe2000000cc00 */
[----:B------:R-:W-:-:S06]  /*1c20*/  NOP ;  /* 0x0000000000007918 */ /* 0x000fcc0000000000 */
[----:B0-----:R0:W2:Y:S04]  /*1c30*/  LDG.E.128 R8, [R32.64] ;  /* 0x0000000a20087981 */ /* 0x0010a8000c1e1d00 */
[----:B------:R0:W3:Y:S01]  /*1c40*/  LDG.E.128 R12, [R32.64+0x200] ;  /* 0x0002000a200c7981 */ /* 0x0000e2000c1e1d00 */
[C---:B------:R-:W-:Y:S02]  /*1c50*/  ISETP.NE.AND P2, PT, R48.reuse, RZ, PT ;  /* 0x000000ff3000720c */ /* 0x040fe40003f45270 */
[C---:B------:R-:W-:Y:S02]  /*1c60*/  IADD3 R96, R48.reuse, 0x200, RZ ;  /* 0x0000020030607810 */ /* 0x040fe40007ffe0ff */
[----:B------:R-:W-:Y:S02]  /*1c70*/  SHF.L.U32 R98, R47, 0x5, RZ ;  /* 0x000000052f627819 */ /* 0x000fe400000006ff */
[----:B------:R-:W-:-:S03]  /*1c80*/  LOP3.LUT P0, RZ, R48, 0x1f, RZ, 0xc0, !PT ;  /* 0x0000001f30ff7812 */ /* 0x000fc6000780c0ff */
[----:B------:R-:W1:Y:S01]  /*1c90*/  LDS.128 R16, [R98] ;  /* 0x0000000062107984 */ /* 0x000e620000000c00 */
[----:B------:R-:W-:-:S03]  /*1ca0*/  ISETP.LT.OR P1, PT, R0, 0x2, P0 ;  /* 0x000000020000780c */ /* 0x000fc60000721670 */
[----:B------:R-:W-:Y:S01]  /*1cb0*/  @!P2 LEA R96, R67, R60, 0x8 ;  /* 0x0000003c4360a211 */ /* 0x000fe200078e40ff */
[----:B------:R-:W0:Y:S03]  /*1cc0*/  LDS.128 R20, [R98+0x10] ;  /* 0x0000100062147984 */ /* 0x000e260000000c00 */
[----:B------:R-:W-:Y:S01]  /*1cd0*/  SHF.L.U32 R101, R96, 0x3, RZ ;  /* 0x0000000360657819 */ /* 0x000fe200000006ff */
[----:B----4-:R-:W-:-:S05]  /*1ce0*/  FMUL.FTZ R95, R2, 1.4426950216293334961 ;  /* 0x3fb8aa3b025f7820 */ /* 0x010fca0000410000 */
[----:B------:R-:W-:Y:S01]  /*1cf0*/  @!P1 IADD3 R99, R0, -0x2, RZ ;  /* 0xfffffffe00639810 */ /* 0x000fe20007ffe0ff */
[C---:B------:R-:W-:Y:S02]  /*1d00*/  FMUL.FTZ R35, R86.reuse, R3 ;  /* 0x0000000356237220 */ /* 0x040fe40000410000 */
[----:B------:R-:W-:Y:S02]  /*1d10*/  FMUL.FTZ R34, R86, R95 ;  /* 0x0000005f56227220 */ /* 0x000fe40000410000 */
[----:B------:R-:W-:-:S04]  /*1d20*/  FMUL.RZ R100, R35, 0.15915493667125701904 ;  /* 0x3e22f98323647820 */ /* 0x000fc8000040c000 */
[----:B------:R-:W-:Y:S08]  /*1d30*/  MUFU.EX2 R34, R34 ;  /* 0x0000002200227308 */ /* 0x000ff00000000800 */
[----:B------:R-:W0:Y:S08]  /*1d40*/  MUFU.COS R97, R100 ;  /* 0x0000006400617308 */ /* 0x000e300000000000 */
[----:B------:R-:W4:Y:S01]  /*1d50*/  MUFU.SIN R35, R100 ;  /* 0x0000006400237308 */ /* 0x000f220000000400 */
[----:B0-----:R-:W-:-:S02]  /*1d60*/  FMUL.FTZ R32, R34, R97 ;  /* 0x0000006122207220 */ /* 0x001fc40000410000 */
[----:B------:R-:W-:-:S04]  /*1d70*/  @!P1 IMAD R97, R99, c[0x0][0x16c], R60 ;  /* 0x00005b0063619a24 */ /* 0x000fc800078e023c */
[----:B------:R-:W-:-:S04]  /*1d80*/  @!P1 IMAD.WIDE R96, R97, 0x10, R30 ;  /* 0x0000001061609825 */ /* 0x000fc800078e021e */
[----:B----4-:R-:W-:Y:S02]  /*1d90*/  FMUL.FTZ R33, R34, R35 ;  /* 0x0000002322217220 */ /* 0x010fe40000410000 */
[----:B------:R-:W-:Y:S01]  /*1da0*/  CS2R R34, SRZ ;  /* 0x0000000000227805 */ /* 0x000fe2000001ff00 */
[-C--:B------:R-:W-:Y:S02]  /*1db0*/  FMUL.FTZ R99, R83, R3.reuse ;  /* 0x0000000353637220 */ /* 0x080fe40000410000 */
[----:B------:R-:W-:Y:S02]  /*1dc0*/  FMUL.FTZ R100, R84, R3 ;  /* 0x0000000354647220 */ /* 0x000fe40000410000 */
[----:B------:R-:W-:Y:S02]  /*1dd0*/  FMUL.RZ R102, R99, 0.15915493667125701904 ;  /* 0x3e22f98363667820 */ /* 0x000fe4000040c000 */
[----:B------:R-:W-:Y:S02]  /*1de0*/  FMUL.RZ R104, R100, 0.15915493667125701904 ;  /* 0x3e22f98364687820 */ /* 0x000fe4000040c000 */
[----:B------:R-:W-:-:S02]  /*1df0*/  FMUL.FTZ R99, R83, R95 ;  /* 0x0000005f53637220 */ /* 0x000fc40000410000 */
[----:B------:R-:W-:Y:S01]  /*1e00*/  FMUL.FTZ R100, R82, R3 ;  /* 0x0000000352647220 */ /* 0x000fe20000410000 */
[----:B------:R-:W-:Y:S03]  /*1e10*/  MUFU.SIN R116, R102 ;  /* 0x0000006600747308 */ /* 0x000fe60000000400 */
[----:B------:R-:W-:Y:S02]  /*1e20*/  FMUL.RZ R108, R100, 0.15915493667125701904 ;  /* 0x3e22f983646c7820 */ /* 0x000fe4000040c000 */
[----:B------:R-:W-:-:S03]  /*1e30*/  FMUL.FTZ R100, R82, R95 ;  /* 0x0000005f52647220 */ /* 0x000fc60000410000 */
[----:B------:R0:W-:Y:S02]  /*1e40*/  MUFU.COS R114, R102 ;  /* 0x0000006600727308 */ /* 0x0001e40000000000 */
[----:B0-----:R-:W-:-:S06]  /*1e50*/  FMUL.FTZ R102, R79, R3 ;  /* 0x000000034f667220 */ /* 0x001fcc0000410000 */
[----:B------:R-:W0:Y:S01]  /*1e60*/  MUFU.EX2 R99, R99 ;  /* 0x0000006300637308 */ /* 0x000e220000000800 */
[----:B------:R-:W-:Y:S02]  /*1e70*/  FMUL.RZ R109, R102, 0.15915493667125701904 ;  /* 0x3e22f983666d7820 */ /* 0x000fe4000040c000 */
[----:B------:R-:W-:-:S05]  /*1e80*/  FMUL.FTZ R102, R79, R95 ;  /* 0x0000005f4f667220 */ /* 0x000fca0000410000 */
[----:B------:R-:W-:Y:S08]  /*1e90*/  MUFU.COS R103, R104 ;  /* 0x0000006800677308 */ /* 0x000ff00000000000 */
[----:B------:R-:W-:Y:S08]  /*1ea0*/  MUFU.SIN R125, R108 ;  /* 0x0000006c007d7308 */ /* 0x000ff00000000400 */
[----:B------:R-:W-:Y:S08]  /*1eb0*/  MUFU.COS R105, R108 ;  /* 0x0000006c00697308 */ /* 0x000ff00000000000 */
[----:B------:R-:W4:Y:S01]  /*1ec0*/  MUFU.EX2 R100, R100 ;  /* 0x0000006400647308 */ /* 0x000f220000000800 */
[----:B0-----:R-:W-:-:S02]  /*1ed0*/  FMUL.FTZ R114, R99, R114 ;  /* 0x0000007263727220 */ /* 0x001fc40000410000 */
[----:B------:R-:W-:Y:S01]  /*1ee0*/  FMUL.FTZ R116, R99, R116 ;  /* 0x0000007463747220 */ /* 0x000fe20000410000 */
[----:B-1----:R-:W-:-:S04]  /*1ef0*/  PRMT R99, RZ, 0x7610, R16 ;  /* 0x00007610ff637816 */ /* 0x002fc80000000010 */
[----:B------:R-:W-:Y:S01]  /*1f00*/  MUFU.SIN R127, R109 ;  /* 0x0000006d007f7308 */ /* 0x000fe20000000400 */
[C---:B----4-:R-:W-:Y:S02]  /*1f10*/  FMUL.FTZ R124, R100.reuse, R105 ;  /* 0x00000069647c7220 */ /* 0x050fe40000410000 */
[----:B------:R-:W-:Y:S02]  /*1f20*/  FMUL.FTZ R125, R100, R125 ;  /* 0x0000007d647d7220 */ /* 0x000fe40000410000 */
[----:B------:R-:W-:-:S03]  /*1f30*/  FMUL.FTZ R100, R86, R99 ;  /* 0x0000006356647220 */ /* 0x000fc60000410000 */
[----:B------:R-:W-:Y:S08]  /*1f40*/  MUFU.COS R107, R109 ;  /* 0x0000006d006b7308 */ /* 0x000ff00000000000 */
[----:B------:R-:W0:Y:S01]  /*1f50*/  MUFU.EX2 R102, R102 ;  /* 0x0000006600667308 */ /* 0x000e220000000800 */
[----:B------:R-:W-:-:S05]  /*1f60*/  PRMT R105, RZ, 0x7610, R18 ;  /* 0x00007610ff697816 */ /* 0x000fca0000000012 */
[----:B------:R-:W-:Y:S02]  /*1f70*/  FMUL.FTZ R134, R84, R105 ;  /* 0x0000006954867220 */ /* 0x000fe40000410000 */
[C---:B0-----:R-:W-:Y:S02]  /*1f80*/  FMUL.FTZ R126, R102.reuse, R107 ;  /* 0x0000006b667e7220 */ /* 0x041fe40000410000 */
[----:B------:R-:W-:Y:S01]  /*1f90*/  FMUL.FTZ R127, R102, R127 ;  /* 0x0000007f667f7220 */ /* 0x000fe20000410000 */
[----:B------:R-:W-:Y:S01]  /*1fa0*/  PRMT R111, RZ, 0x7610, R20 ;  /* 0x00007610ff6f7816 */ /* 0x000fe20000000014 */
[----:B--2---:R-:W-:Y:S04]  /*1fb0*/  STS.128 [R47.X16+0x420], R8 ;  /* 0x000420082f007388 */ /* 0x004fe8000000cc00 */
[----:B---3--:R-:W-:Y:S01]  /*1fc0*/  STS.128 [R47.X16+0x620], R12 ;  /* 0x0006200c2f007388 */ /* 0x008fe2000000cc00 */
[----:B------:R-:W-:-:S06]  /*1fd0*/  NOP ;  /* 0x0000000000007918 */ /* 0x000fcc0000000000 */
[----:B------:R-:W0:Y:S04]  /*1fe0*/  LDS.128 R8, [R98+0x420] ;  /* 0x0004200062087984 */ /* 0x000e280000000c00 */
[----:B------:R-:W1:Y:S04]  /*1ff0*/  LDS.128 R12, [R98+0x430] ;  /* 0x00043000620c7984 */ /* 0x000e680000000c00 */
[----:B------:R2:W-:Y:S04]  /*2000*/  STS.64 [R101+0x1d10], R32 ;  /* 0x001d102065007388 */ /* 0x0005e80000000a00 */
[----:B------:R-:W-:Y:S06]  /*2010*/  BAR.SYNC.DEFER_BLOCKING 0x0 ;  /* 0x0000000000007b1d */ /* 0x000fec0000010000 */
[----:B--2---:R2:W-:Y:S01]  /*2020*/  MUFU.SIN R101, R104 ;  /* 0x0000006800657308 */ /* 0x0045e20000000400 */
[----:B------:R3:W5:Y:S01]  /*2030*/  @!P1 LDG.E.64 R34, [R96.64+0x8] ;  /* 0x0000080a60229981 */ /* 0x000762000c1e1b00 */
[----:B--2---:R-:W-:Y:S01]  /*2040*/  FMUL.FTZ R104, R80, R95 ;  /* 0x0000005f50687220 */ /* 0x004fe20000410000 */
[----:B------:R-:W-:Y:S01]  /*2050*/  PRMT R112, RZ, 0x7610, R21 ;  /* 0x00007610ff707816 */ /* 0x000fe20000000015 */
[----:B------:R-:W-:Y:S01]  /*2060*/  FMUL.FTZ R138, R82, R111 ;  /* 0x0000006f528a7220 */ /* 0x000fe20000410000 */
[----:B------:R-:W-:Y:S01]  /*2070*/  ISETP.NE.AND P1, PT, R48, 0x1f, PT ;  /* 0x0000001f3000780c */ /* 0x000fe20003f25270 */
[----:B------:R-:W-:Y:S01]  /*2080*/  BSSY B0, `(.L_x_12806) ;  /* 0x0000090000007945 */ /* 0x000fe20003800000 */
[----:B------:R-:W-:Y:S01]  /*2090*/  PRMT R119, RZ, 0x5410, R22 ;  /* 0x00005410ff777816 */ /* 0x000fe20000000016 */
[----:B------:R-:W-:Y:S01]  /*20a0*/  MUFU.EX2 R104, R104 ;  /* 0x0000006800687308 */ /* 0x000fe20000000800 */
[----:B------:R-:W-:Y:S01]  /*20b0*/  FMUL.FTZ R145, R79, R112 ;  /* 0x000000704f917220 */ /* 0x000fe20000410000 */
[--C-:B------:R-:W-:Y:S01]  /*20c0*/  PRMT R117, RZ, 0x5410, R23.reuse ;  /* 0x00005410ff757816 */ /* 0x100fe20000000017 */
[----:B---3--:R-:W-:Y:S01]  /*20d0*/  FMUL.FTZ R97, R81, R3 ;  /* 0x0000000351617220 */ /* 0x008fe20000410000 */
[----:B------:R-:W-:Y:S01]  /*20e0*/  PRMT R121, RZ, 0x7610, R23 ;  /* 0x00007610ff797816 */ /* 0x000fe20000000017 */
[----:B------:R-:W-:-:S02]  /*20f0*/  FMUL.FTZ R96, R84, R95 ;  /* 0x0000005f54607220 */ /* 0x000fc40000410000 */
[----:B------:R-:W-:Y:S02]  /*2100*/  FMUL.RZ R106, R97, 0.15915493667125701904 ;  /* 0x3e22f983616a7820 */ /* 0x000fe4000040c000 */
[----:B------:R-:W-:Y:S02]  /*2110*/  FMUL.FTZ R97, R81, R95 ;  /* 0x0000005f51617220 */ /* 0x000fe40000410000 */
[----:B------:R-:W-:Y:S01]  /*2120*/  MUFU.SIN R98, R106 ;  /* 0x0000006a00627308 */ /* 0x000fe20000000400 */
[----:B------:R-:W-:Y:S02]  /*2130*/  FMUL.FTZ R142, R80, R119 ;  /* 0x00000077508e7220 */ /* 0x000fe40000410000 */
[----:B------:R-:W-:-:S05]  /*2140*/  FMUL.FTZ R144, R78, R117 ;  /* 0x000000754e907220 */ /* 0x000fca0000410000 */
[----:B------:R2:W-:Y:S08]  /*2150*/  MUFU.COS R122, R106 ;  /* 0x0000006a007a7308 */ /* 0x0005f00000000000 */
[----:B------:R-:W3:Y:S01]  /*2160*/  MUFU.EX2 R97, R97 ;  /* 0x0000006100617308 */ /* 0x000ee20000000800 */
[----:B--2---:R-:W-:Y:S02]  /*2170*/  FMUL.FTZ R106, R78, R95 ;  /* 0x0000005f4e6a7220 */ /* 0x004fe40000410000 */
[----:B------:R-:W-:-:S04]  /*2180*/  FMUL.FTZ R95, R80, R3 ;  /* 0x00000003505f7220 */ /* 0x000fc80000410000 */
[----:B------:R-:W-:Y:S01]  /*2190*/  FMUL.RZ R108, R95, 0.15915493667125701904 ;  /* 0x3e22f9835f6c7820 */ /* 0x000fe2000040c000 */
[----:B------:R-:W2:Y:S01]  /*21a0*/  MUFU.EX2 R96, R96 ;  /* 0x0000006000607308 */ /* 0x000ea20000000800 */
[----:B------:R-:W-:-:S04]  /*21b0*/  FMUL.FTZ R95, R78, R3 ;  /* 0x000000034e5f7220 */ /* 0x000fc80000410000 */
[----:B------:R-:W-:Y:S01]  /*21c0*/  FMUL.RZ R110, R95, 0.15915493667125701904 ;  /* 0x3e22f9835f6e7820 */ /* 0x000fe2000040c000 */
[----:B------:R-:W-:Y:S01]  /*21d0*/  PRMT R95, RZ, 0x5410, R16 ;  /* 0x00005410ff5f7816 */ /* 0x000fe20000000010 */
[C---:B---3--:R-:W-:Y:S01]  /*21e0*/  FMUL.FTZ R122, R97.reuse, R122 ;  /* 0x0000007a617a7220 */ /* 0x048fe20000410000 */
[----:B------:R-:W-:Y:S01]  /*21f0*/  MUFU.EX2 R106, R106 ;  /* 0x0000006a006a7308 */ /* 0x000fe20000000800 */
[----:B------:R-:W-:Y:S01]  /*2200*/  FMUL.FTZ R123, R97, R98 ;  /* 0x00000062617b7220 */ /* 0x000fe20000410000 */
[----:B------:R-:W-:Y:S01]  /*2210*/  PRMT R97, RZ, 0x5410, R4 ;  /* 0x00005410ff617816 */ /* 0x000fe20000000004 */
[----:B------:R-:W-:Y:S01]  /*2220*/  FMUL.FTZ R16, R86, R95 ;  /* 0x0000005f56107220 */ /* 0x000fe20000410000 */
[----:B------:R-:W-:-:S03]  /*2230*/  PRMT R98, RZ, 0x7610, R17 ;  /* 0x00007610ff627816 */ /* 0x000fc60000000011 */
[C---:B------:R-:W-:Y:S01]  /*2240*/  FMUL.FTZ R133, R97.reuse, R16 ;  /* 0x0000001061857220 */ /* 0x040fe20000410000 */
[----:B------:R-:W-:Y:S01]  /*2250*/  MUFU.SIN R131, R110 ;  /* 0x0000006e00837308 */ /* 0x000fe20000000400 */
[----:B------:R-:W-:Y:S02]  /*2260*/  FMUL.FTZ R139, R97, R100 ;  /* 0x00000064618b7220 */ /* 0x000fe40000410000 */
[C---:B--2---:R-:W-:Y:S02]  /*2270*/  FMUL.FTZ R118, R96.reuse, R103 ;  /* 0x0000006760767220 */ /* 0x044fe40000410000 */
[----:B------:R-:W-:Y:S01]  /*2280*/  FMUL.FTZ R120, R96, R101 ;  /* 0x0000006560787220 */ /* 0x000fe20000410000 */
[----:B------:R-:W-:Y:S01]  /*2290*/  PRMT R96, RZ, 0x5410, R17 ;  /* 0x00005410ff607816 */ /* 0x000fe20000000011 */
[C---:B------:R-:W-:Y:S01]  /*22a0*/  FMUL.FTZ R100, R116.reuse, R133 ;  /* 0x0000008574647220 */ /* 0x040fe20000410000 */
[----:B------:R-:W2:Y:S01]  /*22b0*/  MUFU.COS R17, R110 ;  /* 0x0000006e00117308 */ /* 0x000ea20000000000 */
[----:B------:R-:W-:-:S02]  /*22c0*/  FMUL.FTZ R16, R116, R139 ;  /* 0x0000008b74107220 */ /* 0x000fc40000410000 */
[C---:B------:R-:W-:Y:S01]  /*22d0*/  FFMA.FTZ R101, R114.reuse, R139, R100 ;  /* 0x0000008b72657223 */ /* 0x040fe20000010064 */
[----:B------:R-:W-:Y:S01]  /*22e0*/  PRMT R100, RZ, 0x7610, R4 ;  /* 0x00007610ff647816 */ /* 0x000fe20000000004 */
[C---:B------:R-:W-:Y:S02]  /*22f0*/  FMUL.FTZ R135, R83.reuse, R98 ;  /* 0x0000006253877220 */ /* 0x040fe40000410000 */
[----:B------:R-:W-:Y:S01]  /*2300*/  FMUL.FTZ R137, R83, R96 ;  /* 0x0000006053897220 */ /* 0x000fe20000410000 */
[----:B------:R-:W3:Y:S01]  /*2310*/  MUFU.SIN R129, R108 ;  /* 0x0000006c00817308 */ /* 0x000ee20000000400 */
[----:B------:R-:W-:Y:S02]  /*2320*/  FFMA.FTZ R16, R114, R133, -R16 ;  /* 0x0000008572107223 */ /* 0x000fe40000010810 */
[C---:B------:R-:W-:Y:S02]  /*2330*/  FFMA.FTZ R103, R100.reuse, R135, R101 ;  /* 0x0000008764677223 */ /* 0x040fe40000010065 */
[----:B------:R-:W-:-:S02]  /*2340*/  FFMA.FTZ R101, R100, R137, R16 ;  /* 0x0000008964657223 */ /* 0x000fc40000010010 */
[C---:B------:R-:W-:Y:S01]  /*2350*/  FMUL.FTZ R16, R120.reuse, R103 ;  /* 0x0000006778107220 */ /* 0x040fe20000410000 */
[----:B------:R-:W4:Y:S01]  /*2360*/  MUFU.COS R109, R108 ;  /* 0x0000006c006d7308 */ /* 0x000f220000000000 */
[----:B------:R-:W-:Y:S02]  /*2370*/  FMUL.FTZ R102, R120, R101 ;  /* 0x0000006578667220 */ /* 0x000fe40000410000 */
[C---:B--2---:R-:W-:Y:S02]  /*2380*/  FMUL.FTZ R130, R106.reuse, R17 ;  /* 0x000000116a827220 */ /* 0x044fe40000410000 */
[----:B------:R-:W-:Y:S02]  /*2390*/  FMUL.FTZ R131, R106, R131 ;  /* 0x000000836a837220 */ /* 0x000fe40000410000 */
[----:B------:R-:W-:Y:S01]  /*23a0*/  FFMA.FTZ R106, R118, R103, R102 ;  /* 0x00000067766a7223 */ /* 0x000fe20000010066 */
[----:B------:R-:W-:Y:S01]  /*23b0*/  PRMT R103, RZ, 0x5410, R18 ;  /* 0x00005410ff677816 */ /* 0x000fe20000000012 */
[----:B---3--:R-:W-:Y:S01]  /*23c0*/  FMUL.FTZ R129, R104, R129 ;  /* 0x0000008168817220 */ /* 0x008fe20000410000 */
[----:B------:R-:W-:Y:S01]  /*23d0*/  PRMT R102, RZ, 0x5410, R19 ;  /* 0x00005410ff667816 */ /* 0x000fe20000000013 */
[----:B------:R-:W-:-:S02]  /*23e0*/  FMUL.FTZ R17, R33, R116 ;  /* 0x0000007421117220 */ /* 0x000fc40000410000 */
[----:B------:R-:W-:Y:S02]  /*23f0*/  FMUL.FTZ R132, R84, R103 ;  /* 0x0000006754847220 */ /* 0x000fe40000410000 */
[----:B------:R-:W-:Y:S02]  /*2400*/  FFMA.FTZ R17, R32, R114, -R17 ;  /* 0x0000007220117223 */ /* 0x000fe40000010811 */
[----:B----4-:R-:W-:Y:S02]  /*2410*/  FMUL.FTZ R128, R104, R109 ;  /* 0x0000006d68807220 */ /* 0x010fe40000410000 */
[----:B------:R-:W-:Y:S01]  /*2420*/  FFMA.FTZ R104, R118, R101, -R16 ;  /* 0x0000006576687223 */ /* 0x000fe20000010810 */
[----:B------:R-:W-:Y:S01]  /*2430*/  PRMT R101, RZ, 0x5410, R5 ;  /* 0x00005410ff657816 */ /* 0x000fe20000000005 */
[----:B------:R-:W-:Y:S02]  /*2440*/  FMUL.FTZ R16, R32, R116 ;  /* 0x0000007420107220 */ /* 0x000fe40000410000 */
[----:B------:R-:W-:-:S02]  /*2450*/  FMUL.FTZ R143, R81, R102 ;  /* 0x00000066518f7220 */ /* 0x000fc40000410000 */
[----:B------:R-:W-:Y:S02]  /*2460*/  FFMA.FTZ R107, R33, R114, R16 ;  /* 0x00000072216b7223 */ /* 0x000fe40000010010 */
[C---:B------:R-:W-:Y:S01]  /*2470*/  FFMA.FTZ R18, R101.reuse, R134, R106 ;  /* 0x0000008665127223 */ /* 0x040fe2000001006a */
[----:B------:R-:W-:Y:S01]  /*2480*/  PRMT R106, RZ, 0x7610, R19 ;  /* 0x00007610ff6a7816 */ /* 0x000fe20000000013 */
[----:B------:R-:W-:Y:S02]  /*2490*/  FFMA.FTZ R104, R101, R132, R104 ;  /* 0x0000008465687223 */ /* 0x000fe40000010068 */
[----:B------:R-:W-:Y:S02]  /*24a0*/  FMUL.FTZ R16, R120, R107 ;  /* 0x0000006b78107220 */ /* 0x000fe40000410000 */
[C---:B------:R-:W-:Y:S02]  /*24b0*/  FMUL.FTZ R109, R123.reuse, R18 ;  /* 0x000000127b6d7220 */ /* 0x040fe40000410000 */
[----:B------:R-:W-:-:S02]  /*24c0*/  FMUL.FTZ R19, R123, R104 ;  /* 0x000000687b137220 */ /* 0x000fc40000410000 */
[-C--:B------:R-:W-:Y:S02]  /*24d0*/  FFMA.FTZ R16, R118, R17.reuse, -R16 ;  /* 0x0000001176107223 */ /* 0x080fe40000010810 */
[----:B------:R-:W-:Y:S02]  /*24e0*/  FMUL.FTZ R17, R120, R17 ;  /* 0x0000001178117220 */ /* 0x000fe40000410000 */
[C---:B------:R-:W-:Y:S01]  /*24f0*/  FFMA.FTZ R109, R122.reuse, R104, -R109 ;  /* 0x000000687a6d7223 */ /* 0x040fe2000001086d */
[----:B------:R-:W-:Y:S01]  /*2500*/  PRMT R104, RZ, 0x7610, R5 ;  /* 0x00007610ff687816 */ /* 0x000fe20000000005 */
[----:B------:R-:W-:Y:S02]  /*2510*/  FFMA.FTZ R19, R122, R18, R19 ;  /* 0x000000127a137223 */ /* 0x000fe40000010013 */
[----:B------:R-:W-:Y:S02]  /*2520*/  FMUL.FTZ R141, R81, R106 ;  /* 0x0000006a518d7220 */ /* 0x000fe40000410000 */
[----:B------:R-:W-:-:S02]  /*2530*/  FFMA.FTZ R17, R118, R107, R17 ;  /* 0x0000006b76117223 */ /* 0x000fc40000010011 */
[C---:B------:R-:W-:Y:S02]  /*2540*/  FFMA.FTZ R107, R104.reuse, R141, R19 ;  /* 0x0000008d686b7223 */ /* 0x040fe40000010013 */
[C---:B------:R-:W-:Y:S02]  /*2550*/  FMUL.FTZ R19, R123.reuse, R17 ;  /* 0x000000117b137220 */ /* 0x040fe40000410000 */
[----:B------:R-:W-:Y:S02]  /*2560*/  FFMA.FTZ R109, R104, R143, R109 ;  /* 0x0000008f686d7223 */ /* 0x000fe4000001006d */
[-C--:B------:R-:W-:Y:S02]  /*2570*/  FMUL.FTZ R18, R123, R16.reuse ;  /* 0x000000107b127220 */ /* 0x080fe40000410000 */
[----:B------:R-:W-:Y:S02]  /*2580*/  FFMA.FTZ R19, R122, R16, -R19 ;  /* 0x000000107a137223 */ /* 0x000fe40000010813 */
[----:B------:R-:W-:-:S02]  /*2590*/  FMUL.FTZ R108, R125, R107 ;  /* 0x0000006b7d6c7220 */ /* 0x000fc40000410000 */
[C---:B------:R-:W-:Y:S02]  /*25a0*/  FMUL.FTZ R110, R125.reuse, R109 ;  /* 0x0000006d7d6e7220 */ /* 0x040fe40000410000 */
[----:B------:R-:W-:Y:S02]  /*25b0*/  FFMA.FTZ R18, R122, R17, R18 ;  /* 0x000000117a127223 */ /* 0x000fe40000010012 */
[C---:B------:R-:W-:Y:S02]  /*25c0*/  FMUL.FTZ R17, R125.reuse, R19 ;  /* 0x000000137d117220 */ /* 0x040fe40000410000 */
[C---:B------:R-:W-:Y:S01]  /*25d0*/  FFMA.FTZ R108, R124.reuse, R109, -R108 ;  /* 0x0000006d7c6c7223 */ /* 0x040fe2000001086c */
[----:B------:R-:W-:Y:S01]  /*25e0*/  PRMT R109, RZ, 0x5410, R6 ;  /* 0x00005410ff6d7816 */ /* 0x000fe20000000006 */
[----:B------:R-:W-:Y:S01]  /*25f0*/  FFMA.FTZ R110, R124, R107, R110 ;  /* 0x0000006b7c6e7223 */ /* 0x000fe2000001006e */
[----:B------:R-:W-:Y:S01]  /*2600*/  PRMT R107, RZ, 0x5410, R20 ;  /* 0x00005410ff6b7816 */ /* 0x000fe20000000014 */
[----:B------:R-:W-:-:S02]  /*2610*/  FMUL.FTZ R16, R125, R18 ;  /* 0x000000127d107220 */ /* 0x000fc40000410000 */
[----:B------:R-:W-:Y:S02]  /*2620*/  FFMA.FTZ R17, R124, R18, R17 ;  /* 0x000000127c117223 */ /* 0x000fe40000010011 */
[----:B------:R-:W-:Y:S02]  /*2630*/  FMUL.FTZ R136, R82, R107 ;  /* 0x0000006b52887220 */ /* 0x000fe40000410000 */
[----:B------:R-:W-:Y:S02]  /*2640*/  FFMA.FTZ R110, R109, R138, R110 ;  /* 0x0000008a6d6e7223 */ /* 0x000fe4000001006e */
[----:B------:R-:W-:Y:S02]  /*2650*/  FFMA.FTZ R16, R124, R19, -R16 ;  /* 0x000000137c107223 */ /* 0x000fe40000010810 */
[----:B------:R-:W-:Y:S02]  /*2660*/  FMUL.FTZ R19, R127, R17 ;  /* 0x000000117f137220 */ /* 0x000fe40000410000 */
[----:B------:R-:W-:-:S02]  /*2670*/  FFMA.FTZ R108, R109, R136, R108 ;  /* 0x000000886d6c7223 */ /* 0x000fc4000001006c */
[C---:B------:R-:W-:Y:S02]  /*2680*/  FMUL.FTZ R113, R127.reuse, R110 ;  /* 0x0000006e7f717220 */ /* 0x040fe40000410000 */
[CC--:B------:R-:W-:Y:S02]  /*2690*/  FFMA.FTZ R19, R126.reuse, R16.reuse, -R19 ;  /* 0x000000107e137223 */ /* 0x0c0fe40000010813 */
[C---:B------:R-:W-:Y:S02]  /*26a0*/  FMUL.FTZ R16, R127.reuse, R16 ;  /* 0x000000107f107220 */ /* 0x040fe40000410000 */
[-C--:B------:R-:W-:Y:S02]  /*26b0*/  FMUL.FTZ R115, R127, R108.reuse ;  /* 0x0000006c7f737220 */ /* 0x080fe40000410000 */
[C---:B------:R-:W-:Y:S01]  /*26c0*/  FFMA.FTZ R113, R126.reuse, R108, -R113 ;  /* 0x0000006c7e717223 */ /* 0x040fe20000010871 */
[----:B------:R-:W-:Y:S01]  /*26d0*/  PRMT R108, RZ, 0x5410, R21 ;  /* 0x00005410ff6c7816 */ /* 0x000fe20000000015 */
[----:B------:R-:W-:-:S02]  /*26e0*/  FFMA.FTZ R16, R126, R17, R16 ;  /* 0x000000117e107223 */ /* 0x000fc40000010010 */
[CC--:B------:R-:W-:Y:S02]  /*26f0*/  FMUL.FTZ R21, R129.reuse, R19.reuse ;  /* 0x0000001381157220 */ /* 0x0c0fe40000410000 */
[-C--:B------:R-:W-:Y:S02]  /*2700*/  FMUL.FTZ R17, R129, R16.reuse ;  /* 0x0000001081117220 */ /* 0x080fe40000410000 */
[C---:B------:R-:W-:Y:S02]  /*2710*/  FFMA.FTZ R21, R128.reuse, R16, R21 ;  /* 0x0000001080157223 */ /* 0x040fe40000010015 */
[----:B------:R-:W-:Y:S02]  /*2720*/  FFMA.FTZ R17, R128, R19, -R17 ;  /* 0x0000001380117223 */ /* 0x000fe40000010811 */
[----:B------:R-:W-:Y:S02]  /*2730*/  FMUL.FTZ R152, R131, R21 ;  /* 0x0000001583987220 */ /* 0x000fe40000410000 */
[----:B------:R-:W-:Y:S01]  /*2740*/  FFMA.FTZ R115, R126, R110, R115 ;  /* 0x0000006e7e737223 */ /* 0x000fe20000010073 */
[----:B------:R-:W-:Y:S01]  /*2750*/  PRMT R110, RZ, 0x7610, R6 ;  /* 0x00007610ff6e7816 */ /* 0x000fe20000000006 */
[----:B------:R-:W-:-:S02]  /*2760*/  FFMA.FTZ R152, R130, R17, -R152 ;  /* 0x0000001182987223 */ /* 0x000fc40000010898 */
[----:B------:R-:W-:Y:S02]  /*2770*/  FMUL.FTZ R17, R131, R17 ;  /* 0x0000001183117220 */ /* 0x000fe40000410000 */
[----:B------:R-:W-:Y:S02]  /*2780*/  FMUL.FTZ R147, R79, R108 ;  /* 0x0000006c4f937220 */ /* 0x000fe40000410000 */
[----:B------:R-:W-:Y:S02]  /*2790*/  FFMA.FTZ R21, R130, R21, R17 ;  /* 0x0000001582157223 */ /* 0x000fe40000010011 */
[----:B------:R2:W3:Y:S01]  /*27a0*/  @P1 LDS.64 R16, [R48.X8+0x2d18] ;  /* 0x002d180030101984 */ /* 0x0004e20000008a00 */
[C---:B------:R-:W-:Y:S02]  /*27b0*/  FFMA.FTZ R113, R110.reuse, R147, R113 ;  /* 0x000000936e717223 */ /* 0x040fe40000010071 */
[----:B------:R-:W-:Y:S02]  /*27c0*/  FFMA.FTZ R115, R110, R145, R115 ;  /* 0x000000916e737223 */ /* 0x000fe40000010073 */
[----:B------:R-:W-:-:S02]  /*27d0*/  FMUL.FTZ R20, R129, R113 ;  /* 0x0000007181147220 */ /* 0x000fc40000410000 */
[-C--:B------:R-:W-:Y:S02]  /*27e0*/  FMUL.FTZ R18, R129, R115.reuse ;  /* 0x0000007381127220 */ /* 0x080fe40000410000 */
[C---:B------:R-:W-:Y:S01]  /*27f0*/  FFMA.FTZ R20, R128.reuse, R115, R20 ;  /* 0x0000007380147223 */ /* 0x040fe20000010014 */
[----:B------:R-:W-:Y:S01]  /*2800*/  PRMT R115, RZ, 0x7610, R22 ;  /* 0x00007610ff737816 */ /* 0x000fe20000000016 */
[----:B------:R-:W-:Y:S01]  /*2810*/  FFMA.FTZ R18, R128, R113, -R18 ;  /* 0x0000007180127223 */ /* 0x000fe20000010812 */
[----:B------:R-:W-:Y:S01]  /*2820*/  PRMT R113, RZ, 0x5410, R7 ;  /* 0x00005410ff717816 */ /* 0x000fe20000000007 */
[----:B------:R-:W-:Y:S02]  /*2830*/  FMUL.FTZ R22, R78, R121 ;  /* 0x000000794e167220 */ /* 0x000fe40000410000 */
[----:B------:R-:W-:Y:S02]  /*2840*/  FMUL.FTZ R140, R80, R115 ;  /* 0x00000073508c7220 */ /* 0x000fe40000410000 */
[----:B------:R-:W-:-:S02]  /*2850*/  FFMA.FTZ R18, R113, R142, R18 ;  /* 0x0000008e71127223 */ /* 0x000fc40000010012 */
[----:B------:R-:W-:Y:S02]  /*2860*/  FFMA.FTZ R20, R113, R140, R20 ;  /* 0x0000008c71147223 */ /* 0x000fe40000010014 */
[C---:B------:R-:W-:Y:S02]  /*2870*/  FMUL.FTZ R23, R131.reuse, R18 ;  /* 0x0000001283177220 */ /* 0x040fe40000410000 */
[-C--:B------:R-:W-:Y:S02]  /*2880*/  FMUL.FTZ R19, R131, R20.reuse ;  /* 0x0000001483137220 */ /* 0x080fe40000410000 */
[C---:B------:R-:W-:Y:S01]  /*2890*/  FFMA.FTZ R20, R130.reuse, R20, R23 ;  /* 0x0000001482147223 */ /* 0x040fe20000010017 */
[----:B------:R-:W-:Y:S01]  /*28a0*/  PRMT R23, RZ, 0x7610, R7 ;  /* 0x00007610ff177816 */ /* 0x000fe20000000007 */
[----:B------:R-:W-:-:S04]  /*28b0*/  FFMA.FTZ R19, R130, R18, -R19 ;  /* 0x0000001282137223 */ /* 0x000fc80000010813 */
[C---:B------:R-:W-:Y:S02]  /*28c0*/  FFMA.FTZ R153, R23.reuse, R144, R19 ;  /* 0x0000009017997223 */ /* 0x040fe40000010013 */
[----:B------:R-:W-:Y:S01]  /*28d0*/  FFMA.FTZ R154, R23, R22, R20 ;  /* 0x00000016179a7223 */ /* 0x000fe20000010014 */
[----:B------:R-:W-:Y:S05]  /*28e0*/  @P1 BRA `(.L_x_12807) ;  /* 0x0000009000001947 */ /* 0x000fea0003800000 */
[----:B012---:R-:W-:Y:S01]  /*28f0*/  ISETP.NE.AND P3, PT, R0, c[0x0][0x174], PT ;  /* 0x00005d0000007a0c */ /* 0x007fe20003f65270 */
[----:B---3--:R-:W-:-:S12]  /*2900*/  HFMA2.MMA R17, -RZ, RZ, 0, 0 ;  /* 0x00000000ff117435 */ /* 0x008fd800000001ff */
[----:B------:R-:W-:-:S04]  /*2910*/  @P3 IADD3 R19, -R36, c[0x0][0x174], RZ ;  /* 0x00005d0024133a10 */ /* 0x000fc80007ffe1ff */
[----:B------:R-:W-:-:S04]  /*2920*/  @P3 LEA.HI R16, R19, R19, RZ, 0x1 ;  /* 0x0000001313103211 */ /* 0x000fc800078f08ff */
[----:B------:R-:W-:-:S04]  /*2930*/  @P3 LOP3.LUT R16, R16, 0xfffffe, RZ, 0xc0, !PT ;  /* 0x00fffffe10103812 */ /* 0x000fc800078ec0ff */
[----:B------:R-:W-:Y:S02]  /*2940*/  @P3 IADD3 R19, -R16, R19, RZ ;  /* 0x0000001310133210 */ /* 0x000fe40007ffe1ff */
[----:B------:R-:W-:Y:S02]  /*2950*/  MOV R16, 0x3f800000 ;  /* 0x3f80000000107802 */ /* 0x000fe40000000f00 */
[----:B------:R-:W-:-:S05]  /*2960*/  @P3 LEA R19, R19, R60, 0x8 ;  /* 0x0000003c13133211 */ /* 0x000fca00078e40ff */
[----:B------:R0:W1:Y:S02]  /*2970*/  @P3 LDS.64 R16, [R19.X8+0x1d10] ;  /* 0x001d100013103984 */ /* 0x0000640000008a00 */
.L_x_12807:
[----:B012---:R-:W-:Y:S05]  /*2980*/  BSYNC B0 ;  /* 0x0000000000007941 */ /* 0x007fea0003800000 */
.L_x_12806:
        /* <DEDUP_REMOVED lines=8> */
[C---:B-1----:R-:W-:Y:S02]  /*2a10*/  FMUL.FTZ R148, R21.reuse, R18 ;  /* 0x0000001215947220 */ /* 0x042fe40000410000 */
[CC--:B--2---:R-:W-:Y:S02]  /*2a20*/  FMUL.FTZ R149, R21.reuse, R146.reuse ;  /* 0x0000009215957220 */ /* 0x0c4fe40000410000 */
[C---:B------:R-:W-:Y:S02]  /*2a30*/  FFMA.FTZ R155, R152.reuse, R146, R155 ;  /* 0x00000092989b7223 */ /* 0x040fe4000001009b */
[CC--:B----4-:R-:W-:Y:S02]  /*2a40*/  FFMA.FTZ R148, R152.reuse, R19.reuse, R148 ;  /* 0x0000001398947223 */ /* 0x0d0fe40000010094 */
        /* <DEDUP_REMOVED lines=43> */
[----:B------:R-:W-:Y:S01]  /*2d00*/  SHF.R.U32.HI R20, RZ, 0x1, R19 ;  /* 0x00000001ff147819 */ /* 0x000fe20000011613 */
[----:B------:R-:W-:Y:S01]  /*2d10*/  IMAD R163, R150, R53, RZ ;  /* 0x0000003596a37224 */ /* 0x000fe200078e02ff */
[----:B------:R-:W-:Y:S01]  /*2d20*/  MOV R21, c[0x0][0x2b8] ;  /* 0x0000ae0000157a02 */ /* 0x000fe20000000f00 */
[----:B------:R-:W1:Y:S01]  /*2d30*/  SHFL.UP PT, R159, R154, 0x8, RZ ;  /* 0x050000009a9f7989 */ /* 0x000e6200000e00ff */
[----:B------:R-:W-:-:S02]  /*2d40*/  ISETP.GE.AND P3, PT, R47, 0x8, PT ;  /* 0x000000082f00780c */ /* 0x000fc40003f66270 */
[----:B------:R-:W-:Y:S01]  /*2d50*/  SHF.R.U64 R18, R18, 0x1, R19 ;  /* 0x0000000112127819 */ /* 0x000fe20000001213 */
[----:B------:R-:W2:Y:S01]  /*2d60*/  SHFL.UP PT, R157, R153, 0x8, RZ ;  /* 0x05000000999d7989 */ /* 0x000ea200000e00ff */
[-C--:B------:R-:W-:Y:S01]  /*2d70*/  IMAD R19, R20, R53.reuse, RZ ;  /* 0x0000003514137224 */ /* 0x080fe200078e02ff */
[----:B------:R-:W-:Y:S02]  /*2d80*/  SHF.R.U64 R146, R21, 0x1, R146 ;  /* 0x0000000115927819 */ /* 0x000fe40000001292 */
[----:B------:R-:W4:Y:S01]  /*2d90*/  SHFL.UP PT, R155, R148, 0x8, RZ ;  /* 0x05000000949b7989 */ /* 0x000f2200000e00ff */
[----:B------:R-:W-:Y:S02]  /*2da0*/  IMAD R161, R50, R18, R19 ;  /* 0x0000001232a17224 */ /* 0x000fe400078e0213 */
[----:B------:R-:W-:-:S04]  /*2db0*/  IMAD.WIDE.U32 R20, R18, R53, RZ ;  /* 0x0000003512147225 */ /* 0x000fc800078e00ff */
[----:B------:R-:W-:Y:S01]  /*2dc0*/  IMAD R163, R50, R146, R163 ;  /* 0x0000009232a37224 */ /* 0x000fe200078e02a3 */
[----:B------:R-:W-:Y:S01]  /*2dd0*/  IADD3 R21, R161, R21, RZ ;  /* 0x00000015a1157210 */ /* 0x000fe20007ffe0ff */
[----:B------:R-:W-:-:S04]  /*2de0*/  IMAD.WIDE.U32 R18, R146, R53, RZ ;  /* 0x0000003592127225 */ /* 0x000fc800078e00ff */
[----:B0-----:R-:W-:Y:S01]  /*2df0*/  FMUL.FTZ R150, R148, R149 ;  /* 0x0000009594967220 */ /* 0x001fe20000410000 */
[----:B------:R-:W-:Y:S01]  /*2e00*/  IADD3 R19, R163, R19, RZ ;  /* 0x00000013a3137210 */ /* 0x000fe20007ffe0ff */
[----:B------:R-:W-:-:S04]  /*2e10*/  IMAD.WIDE.U32 R20, R51, c[0x0][0x2a0], R20 ;  /* 0x0000a80033147a25 */ /* 0x000fc800078e0014 */
[----:B-1----:R-:W-:Y:S01]  /*2e20*/  FMUL.FTZ R156, R148, R159 ;  /* 0x0000009f949c7220 */ /* 0x002fe20000410000 */
[----:B------:R-:W-:Y:S01]  /*2e30*/  LEA R164, P4, R20, c[0x0][0x318], 0x3 ;  /* 0x0000c60014a47a11 */ /* 0x000fe200078818ff */
[-C--:B--2---:R-:W-:Y:S02]  /*2e40*/  FMUL.FTZ R158, R148, R157.reuse ;  /* 0x0000009d949e7220 */ /* 0x084fe40000410000 */
[----:B------:R-:W-:Y:S01]  /*2e50*/  FFMA.FTZ R156, R152, R157, -R156 ;  /* 0x0000009d989c7223 */ /* 0x000fe2000001089c */
[----:B------:R-:W-:Y:S01]  /*2e60*/  PRMT R157, RZ, 0x7610, R14 ;  /* 0x00007610ff9d7816 */ /* 0x000fe2000000000e */
[-C--:B----4-:R-:W-:Y:S02]  /*2e70*/  FMUL.FTZ R146, R148, R155.reuse ;  /* 0x0000009b94927220 */ /* 0x090fe40000410000 */
[C---:B------:R-:W-:Y:S02]  /*2e80*/  FFMA.FTZ R155, R152.reuse, R155, R150 ;  /* 0x0000009b989b7223 */ /* 0x040fe40000010096 */
[----:B------:R-:W-:-:S02]  /*2e90*/  FFMA.FTZ R159, R152, R159, R158 ;  /* 0x0000009f989f7223 */ /* 0x000fc4000001009e */
[----:B------:R-:W-:Y:S02]  /*2ea0*/  @P3 FFMA.FTZ R152, R152, R149, -R146 ;  /* 0x0000009598983223 */ /* 0x000fe40000010892 */
[----:B------:R-:W-:Y:S01]  /*2eb0*/  @P3 FADD.FTZ R153, R153, R156 ;  /* 0x0000009c99993221 */ /* 0x000fe20000010000 */
[----:B------:R-:W-:Y:S01]  /*2ec0*/  FSEL R156, R148, R155, !P3 ;  /* 0x0000009b949c7208 */ /* 0x000fe20005800000 */
[----:B------:R-:W-:Y:S01]  /*2ed0*/  IMAD R150, R151, c[0x0][0x2c0], RZ ;  /* 0x0000b00097967a24 */ /* 0x000fe200078e02ff */
[----:B------:R-:W-:Y:S01]  /*2ee0*/  PRMT R155, RZ, 0x5410, R14 ;  /* 0x00005410ff9b7816 */ /* 0x000fe2000000000e */
[----:B------:R-:W-:Y:S01]  /*2ef0*/  @P3 FADD.FTZ R154, R154, R159 ;  /* 0x0000009f9a9a3221 */ /* 0x000fe20000010000 */
[--C-:B------:R-:W-:Y:S01]  /*2f00*/  PRMT R14, RZ, 0x7610, R15.reuse ;  /* 0x00007610ff0e7816 */ /* 0x100fe2000000000f */
[----:B------:R-:W0:Y:S01]  /*2f10*/  SHFL.UP PT, R159, R152, 0x10, RZ ;  /* 0x06000000989f7989 */ /* 0x000e2200000e00ff */
[----:B------:R-:W-:Y:S01]  /*2f20*/  IMAD R169, R51, c[0x0][0x2c4], R150 ;  /* 0x0000b10033a97a24 */ /* 0x000fe200078e0296 */
[----:B------:R-:W-:Y:S01]  /*2f30*/  PRMT R150, RZ, 0x5410, R15 ;  /* 0x00005410ff967816 */ /* 0x000fe2000000000f */
[----:B------:R-:W-:Y:S01]  /*2f40*/  IMAD R146, R151, c[0x0][0x2a0], RZ ;  /* 0x0000a80097927a24 */ /* 0x000fe200078e02ff */
[----:B------:R-:W1:Y:S01]  /*2f50*/  SHFL.UP PT, R161, R156, 0x10, RZ ;  /* 0x060000009ca17989 */ /* 0x000e6200000e00ff */
[----:B------:R-:W-:Y:S01]  /*2f60*/  FMUL.FTZ R149, R61, R14 ;  /* 0x0000000e3d957220 */ /* 0x000fe20000410000 */
[----:B------:R-:W-:Y:S01]  /*2f70*/  ISETP.GE.AND P3, PT, R47, 0x10, PT ;  /* 0x000000102f00780c */ /* 0x000fe20003f66270 */
[----:B------:R-:W-:Y:S01]  /*2f80*/  FMUL.FTZ R150, R61, R150 ;  /* 0x000000963d967220 */ /* 0x000fe20000410000 */
[----:B------:R-:W2:Y:S01]  /*2f90*/  SHFL.UP PT, R163, R153, 0x10, RZ ;  /* 0x0600000099a37989 */ /* 0x000ea200000e00ff */
[----:B------:R-:W-:-:S02]  /*2fa0*/  FMUL.FTZ R14, R130, R149 ;  /* 0x00000095820e7220 */ /* 0x000fc40000410000 */
[----:B------:R-:W-:Y:S01]  /*2fb0*/  IMAD R167, R51, c[0x0][0x2a4], R146 ;  /* 0x0000a90033a77a24 */ /* 0x000fe200078e0292 */
[----:B------:R-:W4:Y:S01]  /*2fc0*/  SHFL.UP PT, R165, R154, 0x10, RZ ;  /* 0x060000009aa57989 */ /* 0x000f2200000e00ff */
[C---:B------:R-:W-:Y:S02]  /*2fd0*/  FMUL.FTZ R146, R62.reuse, R155 ;  /* 0x0000009b3e927220 */ /* 0x040fe40000410000 */
[----:B------:R-:W-:Y:S02]  /*2fe0*/  FMUL.FTZ R15, R131, R149 ;  /* 0x00000095830f7220 */ /* 0x000fe40000410000 */
[----:B------:R-:W-:Y:S01]  /*2ff0*/  FMUL.FTZ R148, R62, R157 ;  /* 0x0000009d3e947220 */ /* 0x000fe20000410000 */
[----:B------:R-:W-:Y:S01]  /*3000*/  IADD3 R157, R167, R21, RZ ;  /* 0x00000015a79d7210 */ /* 0x000fe20007ffe0ff */
[-C--:B------:R-:W-:Y:S02]  /*3010*/  FFMA.FTZ R155, -R131, R150.reuse, -R14 ;  /* 0x00000096839b7223 */ /* 0x080fe4000001090e */
[----:B------:R-:W-:Y:S01]  /*3020*/  FFMA.FTZ R15, R130, R150, -R15 ;  /* 0x00000096820f7223 */ /* 0x000fe2000001080f */
[----:B------:R-:W-:Y:S01]  /*3030*/  LEA.HI.X R166, R20, c[0x0][0x31c], R157, 0x3, P4 ;  /* 0x0000c70014a67a11 */ /* 0x000fe200020f1c9d */
[----:B------:R-:W-:Y:S01]  /*3040*/  FADD.FTZ R155, -R148, R155 ;  /* 0x0000009b949b7221 */ /* 0x000fe20000010100 */
[----:B------:R-:W-:Y:S01]  /*3050*/  PRMT R20, RZ, 0x5410, R13 ;  /* 0x00005410ff147816 */ /* 0x000fe2000000000d */
[----:B------:R-:W-:Y:S01]  /*3060*/  IMAD.WIDE.U32 R18, R51, c[0x0][0x2c0], R18 ;  /* 0x0000b00033127a25 */ /* 0x000fe200078e0012 */
[----:B-----5:R-:W-:Y:S03]  /*3070*/  SHFL.IDX PT, R157, R34, RZ, 0x1f ;  /* 0x00001fff229d7589 */ /* 0x020fe600000e0000 */
[----:B------:R-:W-:Y:S01]  /*3080*/  FADD.FTZ R15, R146, R15 ;  /* 0x0000000f920f7221 */ /* 0x000fe20000010000 */
[----:B------:R-:W-:Y:S01]  /*3090*/  IADD3 R21, R169, R19, RZ ;  /* 0x00000013a9157210 */ /* 0x000fe20007ffe0ff */
[C---:B------:R-:W-:Y:S01]  /*30a0*/  FMUL.FTZ R14, R129.reuse, -R155 ;  /* 0x8000009b810e7220 */ /* 0x040fe20000410000 */
[----:B------:R-:W-:Y:S01]  /*30b0*/  LEA R160, P5, R18, c[0x0][0x320], 0x3 ;  /* 0x0000c80012a07a11 */ /* 0x000fe200078a18ff */
[----:B------:R-:W-:-:S02]  /*30c0*/  FMUL.FTZ R19, R129, -R15 ;  /* 0x8000000f81137220 */ /* 0x000fc40000410000 */
[----:B------:R-:W-:Y:S01]  /*30d0*/  FFMA.FTZ R167, R128, R15, -R14 ;  /* 0x0000000f80a77223 */ /* 0x000fe2000001080e */
[----:B------:R-:W-:Y:S01]  /*30e0*/  LEA.HI.X R162, R18, c[0x0][0x324], R21, 0x3, P5 ;  /* 0x0000c90012a27a11 */ /* 0x000fe200028f1c15 */
[----:B0-----:R-:W-:Y:S02]  /*30f0*/  FMUL.FTZ R15, R156, R159 ;  /* 0x0000009f9c0f7220 */ /* 0x001fe40000410000 */
[----:B------:R-:W-:Y:S02]  /*3100*/  FFMA.FTZ R158, R128, R155, R19 ;  /* 0x0000009b809e7223 */ /* 0x000fe40000010013 */
[----:B-1----:R-:W-:Y:S02]  /*3110*/  FFMA.FTZ R15, R152, R161, R15 ;  /* 0x000000a1980f7223 */ /* 0x002fe4000001000f */
[C---:B--2---:R-:W-:Y:S02]  /*3120*/  FMUL.FTZ R19, R156.reuse, R163 ;  /* 0x000000a39c137220 */ /* 0x044fe40000410000 */
[----:B----4-:R-:W-:-:S02]  /*3130*/  FMUL.FTZ R18, R156, R165 ;  /* 0x000000a59c127220 */ /* 0x010fc40000410000 */
[C---:B------:R-:W-:Y:S01]  /*3140*/  FMUL.FTZ R14, R156.reuse, R161 ;  /* 0x000000a19c0e7220 */ /* 0x040fe20000410000 */
[----:B------:R-:W-:Y:S01]  /*3150*/  FSEL R156, R156, R15, !P3 ;  /* 0x0000000f9c9c7208 */ /* 0x000fe20005800000 */
[----:B------:R-:W-:Y:S01]  /*3160*/  FFMA.FTZ R19, R152, R165, R19 ;  /* 0x000000a598137223 */ /* 0x000fe20000010013 */
[----:B------:R-:W-:Y:S01]  /*3170*/  IADD3 R161, R36, -c[0x0][0x174], RZ ;  /* 0x80005d0024a17a10 */ /* 0x000fe20007ffe0ff */
[C---:B------:R-:W-:Y:S02]  /*3180*/  FFMA.FTZ R18, R152.reuse, R163, -R18 ;  /* 0x000000a398127223 */ /* 0x040fe40000010812 */
[----:B------:R-:W-:Y:S01]  /*3190*/  @P3 FFMA.FTZ R152, R152, R159, -R14 ;  /* 0x0000009f98983223 */ /* 0x000fe2000001080e */
[----:B------:R-:W-:Y:S01]  /*31a0*/  SHFL.UP PT, R156, R156, 0x1, RZ ;  /* 0x042000009c9c7989 */ /* 0x000fe200000e00ff */
[----:B------:R-:W-:Y:S01]  /*31b0*/  PRMT R14, RZ, 0x7610, R13 ;  /* 0x00007610ff0e7816 */ /* 0x000fe2000000000d */
[----:B------:R-:W-:Y:S01]  /*31c0*/  @P3 FADD.FTZ R153, R153, R18 ;  /* 0x0000001299993221 */ /* 0x000fe20000010000 */
[----:B------:R-:W-:Y:S01]  /*31d0*/  PRMT R13, RZ, 0x5410, R12 ;  /* 0x00005410ff0d7816 */ /* 0x000fe2000000000c */
[----:B------:R0:W1:Y:S01]  /*31e0*/  SHFL.IDX PT, R159, R35, RZ, 0x1f ;  /* 0x00001fff239f7589 */ /* 0x00006200000e0000 */
[----:B------:R-:W-:-:S02]  /*31f0*/  FMUL.FTZ R20, R63, R20 ;  /* 0x000000143f147220 */ /* 0x000fc40000410000 */
[----:B------:R-:W-:Y:S01]  /*3200*/  FMUL.FTZ R21, R63, R14 ;  /* 0x0000000e3f157220 */ /* 0x000fe20000410000 */
[----:B------:R-:W2:Y:S01]  /*3210*/  SHFL.UP PT, R152, R152, 0x1, RZ ;  /* 0x0420000098987989 */ /* 0x000ea200000e00ff */
[----:B------:R-:W-:Y:S02]  /*3220*/  FADD.FTZ R167, R20, R167 ;  /* 0x000000a714a77221 */ /* 0x000fe40000010000 */
[----:B------:R-:W-:Y:S01]  /*3230*/  FADD.FTZ R158, -R21, R158 ;  /* 0x0000009e159e7221 */ /* 0x000fe20000010100 */
[----:B------:R-:W4:Y:S01]  /*3240*/  SHFL.UP PT, R153, R153, 0x1, RZ ;  /* 0x0420000099997989 */ /* 0x000f2200000e00ff */
[----:B0-----:R-:W-:Y:S01]  /*3250*/  PRMT R35, RZ, 0x7610, R12 ;  /* 0x00007610ff237816 */ /* 0x001fe2000000000c */
[C---:B------:R-:W-:Y:S02]  /*3260*/  FMUL.FTZ R15, R127.reuse, -R167 ;  /* 0x800000a77f0f7220 */ /* 0x040fe40000410000 */
[-C--:B------:R-:W-:Y:S02]  /*3270*/  FMUL.FTZ R12, R127, -R158.reuse ;  /* 0x8000009e7f0c7220 */ /* 0x080fe40000410000 */
[----:B------:R-:W-:Y:S01]  /*3280*/  @P3 FADD.FTZ R154, R154, R19 ;  /* 0x000000139a9a3221 */ /* 0x000fe20000010000 */
[----:B------:R-:W-:Y:S01]  /*3290*/  SHF.L.U32 R19, R48, 0x2, RZ ;  /* 0x0000000230137819 */ /* 0x000fe200000006ff */
[----:B------:R-:W-:Y:S01]  /*32a0*/  FFMA.FTZ R158, R126, R158, R15 ;  /* 0x0000009e7e9e7223 */ /* 0x000fe2000001000f */
[----:B------:R-:W-:Y:S01]  /*32b0*/  SHF.R.U32.HI R15, RZ, 0x1e, R48 ;  /* 0x0000001eff0f7819 */ /* 0x000fe20000011630 */
[----:B------:R-:W-:Y:S01]  /*32c0*/  FMUL.FTZ R35, R64, R35 ;  /* 0x0000002340237220 */ /* 0x000fe20000410000 */
[C---:B------:R-:W-:Y:S01]  /*32d0*/  IADD3 R14, P4, R19.reuse, R160, RZ ;  /* 0x000000a0130e7210 */ /* 0x040fe20007f9e0ff */
[----:B------:R-:W-:Y:S01]  /*32e0*/  FFMA.FTZ R167, R126, R167, -R12 ;  /* 0x000000a77ea77223 */ /* 0x000fe2000001080c */
[----:B------:R-:W0:Y:S01]  /*32f0*/  SHFL.UP PT, R154, R154, 0x1, RZ ;  /* 0x042000009a9a7989 */ /* 0x000e2200000e00ff */
[----:B------:R-:W-:Y:S01]  /*3300*/  FMUL.FTZ R34, R64, R13 ;  /* 0x0000000d40227220 */ /* 0x000fe20000410000 */
[----:B------:R-:W-:Y:S01]  /*3310*/  IADD3 R18, P3, R19, R164, RZ ;  /* 0x000000a413127210 */ /* 0x000fe20007f7e0ff */
[----:B------:R-:W-:-:S02]  /*3320*/  FADD.FTZ R158, -R35, R158 ;  /* 0x0000009e239e7221 */ /* 0x000fc40000010100 */
[----:B------:R-:W-:Y:S01]  /*3330*/  FADD.FTZ R167, R34, R167 ;  /* 0x000000a722a77221 */ /* 0x000fe20000010000 */
[----:B------:R-:W-:Y:S01]  /*3340*/  IADD3.X R19, R15, R166, RZ, P3, !PT ;  /* 0x000000a60f137210 */ /* 0x000fe20001ffe4ff */
[----:B------:R-:W-:Y:S01]  /*3350*/  FMUL.FTZ R13, R125, -R158 ;  /* 0x8000009e7d0d7220 */ /* 0x000fe20000410000 */
[----:B------:R-:W-:Y:S01]  /*3360*/  IADD3.X R15, R15, R162, RZ, P4, !PT ;  /* 0x000000a20f0f7210 */ /* 0x000fe200027fe4ff */
[C---:B-1----:R-:W-:Y:S02]  /*3370*/  FMUL.FTZ R12, R156.reuse, R159 ;  /* 0x0000009f9c0c7220 */ /* 0x042fe40000410000 */
[----:B------:R-:W-:Y:S02]  /*3380*/  FMUL.FTZ R156, R156, R157 ;  /* 0x0000009d9c9c7220 */ /* 0x000fe40000410000 */
[----:B------:R-:W-:Y:S02]  /*3390*/  FFMA.FTZ R160, R124, R167, -R13 ;  /* 0x000000a77ca07223 */ /* 0x000fe4000001080d */
[----:B--2---:R-:W-:-:S02]  /*33a0*/  FFMA.FTZ R12, R152, R157, -R12 ;  /* 0x0000009d980c7223 */ /* 0x004fc4000001080c */
[----:B------:R-:W-:Y:S01]  /*33b0*/  FFMA.FTZ R13, R152, R159, R156 ;  /* 0x0000009f980d7223 */ /* 0x000fe2000001009c */
[--C-:B------:R-:W-:Y:S01]  /*33c0*/  PRMT R152, RZ, 0x7610, R11.reuse ;  /* 0x00007610ff987816 */ /* 0x100fe2000000000b */
[----:B------:R-:W-:Y:S01]  /*33d0*/  FMUL.FTZ R155, R125, -R167 ;  /* 0x800000a77d9b7220 */ /* 0x000fe20000410000 */
[----:B------:R-:W-:Y:S01]  /*33e0*/  LOP3.LUT R156, R48, 0x1f, RZ, 0xc0, !PT ;  /* 0x0000001f309c7812 */ /* 0x000fe200078ec0ff */
[----:B----4-:R-:W-:Y:S01]  /*33f0*/  @P2 FADD.FTZ R157, R153, R12 ;  /* 0x0000000c999d2221 */ /* 0x010fe20000010000 */
[----:B------:R-:W-:Y:S01]  /*3400*/  PRMT R12, RZ, 0x5410, R11 ;  /* 0x00005410ff0c7816 */ /* 0x000fe2000000000b */
[----:B------:R-:W-:Y:S01]  /*3410*/  FFMA.FTZ R155, R124, R158, R155 ;  /* 0x0000009e7c9b7223 */ /* 0x000fe2000001009b */
[C---:B------:R-:W-:Y:S01]  /*3420*/  ISETP.NE.AND P6, PT, R156.reuse, 0x1f, PT ;  /* 0x0000001f9c00780c */ /* 0x040fe20003fc5270 */
[C---:B------:R-:W-:Y:S01]  /*3430*/  FMUL.FTZ R152, R65.reuse, R152 ;  /* 0x0000009841987220 */ /* 0x040fe20000410000 */
[C---:B------:R-:W-:Y:S01]  /*3440*/  ISETP.GT.U32.AND P3, PT, R156.reuse, 0x1b, PT ;  /* 0x0000001b9c00780c */ /* 0x040fe20003f64070 */
[----:B------:R-:W-:Y:S01]  /*3450*/  FMUL.FTZ R153, R65, R12 ;  /* 0x0000000c41997220 */ /* 0x000fe20000410000 */
[----:B------:R-:W-:Y:S01]  /*3460*/  ISETP.GT.U32.AND P4, PT, R156, 0x17, PT ;  /* 0x000000179c00780c */ /* 0x000fe20003f84070 */
[----:B------:R-:W-:Y:S01]  /*3470*/  FADD.FTZ R155, -R152, R155 ;  /* 0x0000009b989b7221 */ /* 0x000fe20000010100 */
[----:B------:R-:W-:Y:S01]  /*3480*/  ISETP.GT.U32.AND P5, PT, R156, 0xf, PT ;  /* 0x0000000f9c00780c */ /* 0x000fe20003fa4070 */
[----:B------:R-:W-:-:S02]  /*3490*/  IMAD R161, R161, -0x200, RZ ;  /* 0xfffffe00a1a17824 */ /* 0x000fc400078e02ff */
[----:B------:R-:W-:Y:S02]  /*34a0*/  FADD.FTZ R160, R153, R160 ;  /* 0x000000a099a07221 */ /* 0x000fe40000010000 */
[----:B------:R-:W-:Y:S02]  /*34b0*/  FMUL.FTZ R11, R123, -R155 ;  /* 0x8000009b7b0b7220 */ /* 0x000fe40000410000 */
[----:B0-----:R-:W-:Y:S01]  /*34c0*/  @P2 FADD.FTZ R159, R154, R13 ;  /* 0x0000000d9a9f2221 */ /* 0x001fe20000010000 */
[----:B------:R-:W-:Y:S01]  /*34d0*/  ISETP.GT.U32.AND P2, PT, R156, 0x1d, PT ;  /* 0x0000001d9c00780c */ /* 0x000fe20003f44070 */
[----:B------:R-:W-:Y:S01]  /*34e0*/  IMAD.WIDE R12, R161, 0x4, R18 ;  /* 0x00000004a10c7825 */ /* 0x000fe200078e0212 */
[----:B------:R-:W-:-:S03]  /*34f0*/  PRMT R19, RZ, 0x5410, R10 ;  /* 0x00005410ff137816 */ /* 0x000fc6000000000a */
[-C--:B------:R-:W-:Y:S01]  /*3500*/  FFMA.FTZ R154, R122, R160.reuse, -R11 ;  /* 0x000000a07a9a7223 */ /* 0x080fe2000001080b */
[----:B------:R-:W-:Y:S01]  /*3510*/  PRMT R11, RZ, 0x7610, R10 ;  /* 0x00007610ff0b7816 */ /* 0x000fe2000000000a */
[----:B------:R-:W-:Y:S01]  /*3520*/  FMUL.FTZ R156, R123, -R160 ;  /* 0x800000a07b9c7220 */ /* 0x000fe20000410000 */
[----:B------:R-:W-:Y:S01]  /*3530*/  PRMT R160, RZ, 0x7610, R8 ;  /* 0x00007610ffa07816 */ /* 0x000fe20000000008 */
[----:B------:R-:W-:Y:S02]  /*3540*/  FMUL.FTZ R19, R66, R19 ;  /* 0x0000001342137220 */ /* 0x000fe40000410000 */
[----:B------:R-:W-:Y:S01]  /*3550*/  FFMA.FTZ R155, R122, R155, R156 ;  /* 0x0000009b7a9b7223 */ /* 0x000fe2000001009c */
[----:B------:R-:W-:Y:S01]  /*3560*/  PRMT R156, RZ, 0x5410, R8 ;  /* 0x00005410ff9c7816 */ /* 0x000fe20000000008 */
[----:B------:R-:W-:Y:S02]  /*3570*/  FMUL.FTZ R18, R66, R11 ;  /* 0x0000000b42127220 */ /* 0x000fe40000410000 */
[----:B------:R-:W-:-:S04]  /*3580*/  IMAD.WIDE R14, R161, 0x4, R14 ;  /* 0x00000004a10e7825 */ /* 0x000fc800078e020e */
[----:B------:R-:W-:Y:S01]  /*3590*/  FADD.FTZ R163, -R18, R155 ;  /* 0x0000009b12a37221 */ /* 0x000fe20000010100 */
[--C-:B------:R-:W-:Y:S01]  /*35a0*/  PRMT R155, RZ, 0x5410, R9.reuse ;  /* 0x00005410ff9b7816 */ /* 0x100fe20000000009 */
[----:B------:R-:W-:Y:S01]  /*35b0*/  FADD.FTZ R161, R19, R154 ;  /* 0x0000009a13a17221 */ /* 0x000fe20000010000 */
[----:B------:R-:W-:Y:S01]  /*35c0*/  PRMT R9, RZ, 0x7610, R9 ;  /* 0x00007610ff097816 */ /* 0x000fe20000000009 */
[C---:B---3--:R-:W-:Y:S02]  /*35d0*/  FMUL.FTZ R11, R131.reuse, R17 ;  /* 0x00000011830b7220 */ /* 0x048fe40000410000 */
[----:B------:R-:W-:Y:S02]  /*35e0*/  FMUL.FTZ R8, R131, -R16 ;  /* 0x8000001083087220 */ /* 0x000fe40000410000 */
[C---:B------:R-:W-:Y:S02]  /*35f0*/  FMUL.FTZ R10, R120.reuse, -R163 ;  /* 0x800000a3780a7220 */ /* 0x040fe40000410000 */
[----:B------:R-:W-:-:S02]  /*3600*/  FMUL.FTZ R154, R120, -R161 ;  /* 0x800000a1789a7220 */ /* 0x000fc40000410000 */
[C---:B------:R-:W-:Y:S02]  /*3610*/  FFMA.FTZ R11, R130.reuse, R16, -R11 ;  /* 0x00000010820b7223 */ /* 0x040fe4000001080b */
[----:B------:R-:W-:Y:S02]  /*3620*/  FFMA.FTZ R8, R130, -R17, R8 ;  /* 0x8000001182087223 */ /* 0x000fe40000010008 */
[C---:B------:R-:W-:Y:S02]  /*3630*/  FFMA.FTZ R10, R118.reuse, R161, -R10 ;  /* 0x000000a1760a7223 */ /* 0x040fe4000001080a */
[----:B------:R-:W-:Y:S02]  /*3640*/  FFMA.FTZ R163, R118, R163, R154 ;  /* 0x000000a376a37223 */ /* 0x000fe4000001009a */
[----:B------:R-:W-:Y:S02]  /*3650*/  FMUL.FTZ R154, R68, R9 ;  /* 0x00000009449a7220 */ /* 0x000fe40000410000 */
[----:B------:R-:W-:-:S02]  /*3660*/  FMUL.FTZ R161, R129, -R11 ;  /* 0x8000000b81a17220 */ /* 0x000fc40000410000 */
[-C--:B------:R-:W-:Y:S02]  /*3670*/  FMUL.FTZ R9, R129, -R8.reuse ;  /* 0x8000000881097220 */ /* 0x080fe40000410000 */
[----:B------:R-:W-:Y:S02]  /*3680*/  FMUL.FTZ R155, R68, R155 ;  /* 0x0000009b449b7220 */ /* 0x000fe40000410000 */
[C---:B------:R-:W-:Y:S02]  /*3690*/  FFMA.FTZ R161, R128.reuse, R8, R161 ;  /* 0x0000000880a17223 */ /* 0x040fe400000100a1 */
[----:B------:R-:W-:Y:S02]  /*36a0*/  FFMA.FTZ R9, R128, R11, -R9 ;  /* 0x0000000b80097223 */ /* 0x000fe40000010809 */
[----:B------:R-:W-:Y:S02]  /*36b0*/  FADD.FTZ R165, -R154, R163 ;  /* 0x000000a39aa57221 */ /* 0x000fe40000010100 */
[----:B------:R-:W-:-:S02]  /*36c0*/  FADD.FTZ R163, R155, R10 ;  /* 0x0000000a9ba37221 */ /* 0x000fc40000010000 */
[C---:B------:R-:W-:Y:S02]  /*36d0*/  FMUL.FTZ R8, R127.reuse, -R161 ;  /* 0x800000a17f087220 */ /* 0x040fe40000410000 */
[----:B------:R-:W-:Y:S02]  /*36e0*/  FMUL.FTZ R10, R127, -R9 ;  /* 0x800000097f0a7220 */ /* 0x000fe40000410000 */
[C---:B------:R-:W-:Y:S02]  /*36f0*/  FMUL.FTZ R11, R116.reuse, -R165 ;  /* 0x800000a5740b7220 */ /* 0x040fe40000410000 */
[----:B------:R-:W-:Y:S02]  /*3700*/  FMUL.FTZ R158, R116, -R163 ;  /* 0x800000a3749e7220 */ /* 0x000fe40000410000 */
[C---:B------:R-:W-:Y:S01]  /*3710*/  FFMA.FTZ R162, R126.reuse, R9, -R8 ;  /* 0x000000097ea27223 */ /* 0x040fe20000010808 */
[----:B------:R-:W-:Y:S01]  /*3720*/  HFMA2.MMA R9, -RZ, RZ, 0, 0 ;  /* 0x00000000ff097435 */ /* 0x000fe200000001ff */
[----:B------:R-:W-:Y:S01]  /*3730*/  FFMA.FTZ R161, R126, R161, R10 ;  /* 0x000000a17ea17223 */ /* 0x000fe2000001000a */
[----:B------:R-:W-:Y:S01]  /*3740*/  MOV R8, 0x3f800000 ;  /* 0x3f80000000087802 */ /* 0x000fe20000000f00 */
[----:B------:R-:W-:-:S02]  /*3750*/  FFMA.FTZ R167, R114, R163, -R11 ;  /* 0x000000a372a77223 */ /* 0x000fc4000001080b */
[----:B------:R-:W-:Y:S01]  /*3760*/  FFMA.FTZ R166, R114, R165, R158 ;  /* 0x000000a572a67223 */ /* 0x000fe2000001009e */
[----:B------:R-:W-:Y:S01]  /*3770*/  CS2R R10, SRZ ;  /* 0x00000000000a7805 */ /* 0x000fe2000001ff00 */
[C---:B------:R-:W-:Y:S02]  /*3780*/  FMUL.FTZ R163, R125.reuse, -R161 ;  /* 0x800000a17da37220 */ /* 0x040fe40000410000 */
[-C--:B------:R-:W-:Y:S02]  /*3790*/  FMUL.FTZ R164, R125, -R162.reuse ;  /* 0x800000a27da47220 */ /* 0x080fe40000410000 */
[C---:B------:R-:W-:Y:S01]  /*37a0*/  FMUL.FTZ R158, R33.reuse, R159 ;  /* 0x0000009f219e7220 */ /* 0x040fe20000410000 */
[----:B------:R0:W1:Y:S01]  /*37b0*/  @!P0 LDS.128 R8, [R60.X16+0x2e10] ;  /* 0x002e10003c088984 */ /* 0x000062000000cc00 */
[----:B------:R-:W-:Y:S02]  /*37c0*/  FMUL.FTZ R33, R33, R157 ;  /* 0x0000009d21217220 */ /* 0x000fe40000410000 */
[----:B------:R-:W-:-:S02]  /*37d0*/  FFMA.FTZ R163, R124, R162, -R163 ;  /* 0x000000a27ca37223 */ /* 0x000fc400000108a3 */
[----:B------:R-:W-:Y:S02]  /*37e0*/  FFMA.FTZ R164, R124, R161, R164 ;  /* 0x000000a17ca47223 */ /* 0x000fe400000100a4 */
[C---:B------:R-:W-:Y:S02]  /*37f0*/  FFMA.FTZ R158, R32.reuse, R157, -R158 ;  /* 0x0000009d209e7223 */ /* 0x040fe4000001089e */
[----:B------:R-:W-:Y:S02]  /*3800*/  FFMA.FTZ R32, R32, R159, R33 ;  /* 0x0000009f20207223 */ /* 0x000fe40000010021 */
[C---:B------:R-:W-:Y:S02]  /*3810*/  FMUL.FTZ R33, R123.reuse, -R164 ;  /* 0x800000a47b217220 */ /* 0x040fe40000410000 */
[----:B------:R-:W-:Y:S02]  /*3820*/  FMUL.FTZ R157, R123, -R163 ;  /* 0x800000a37b9d7220 */ /* 0x000fe40000410000 */
[----:B------:R-:W-:-:S02]  /*3830*/  FADD.FTZ R139, R139, R32 ;  /* 0x000000208b8b7221 */ /* 0x000fc40000010000 */
[----:B------:R-:W-:Y:S02]  /*3840*/  FADD.FTZ R133, R133, R158 ;  /* 0x0000009e85857221 */ /* 0x000fe40000010000 */
[C---:B------:R-:W-:Y:S02]  /*3850*/  FFMA.FTZ R163, R122.reuse, R163, -R33 ;  /* 0x000000a37aa37223 */ /* 0x040fe40000010821 */
[----:B------:R-:W-:Y:S02]  /*3860*/  FFMA.FTZ R157, R122, R164, R157 ;  /* 0x000000a47a9d7223 */ /* 0x000fe4000001009d */
[C---:B------:R-:W-:Y:S02]  /*3870*/  FMUL.FTZ R32, R116.reuse, R139 ;  /* 0x0000008b74207220 */ /* 0x040fe40000410000 */
[----:B------:R-:W-:Y:S02]  /*3880*/  FMUL.FTZ R33, R116, R133 ;  /* 0x0000008574217220 */ /* 0x000fe40000410000 */
[----:B------:R-:W-:-:S02]  /*3890*/  FMUL.FTZ R158, R120, -R157 ;  /* 0x8000009d789e7220 */ /* 0x000fc40000410000 */
[C---:B------:R-:W-:Y:S02]  /*38a0*/  FFMA.FTZ R32, R114.reuse, R133, -R32 ;  /* 0x0000008572207223 */ /* 0x040fe40000010820 */
[----:B------:R-:W-:Y:S02]  /*38b0*/  FFMA.FTZ R33, R114, R139, R33 ;  /* 0x0000008b72217223 */ /* 0x000fe40000010021 */
[-C--:B------:R-:W-:Y:S02]  /*38c0*/  FMUL.FTZ R159, R120, -R163.reuse ;  /* 0x800000a3789f7220 */ /* 0x080fe40000410000 */
[----:B------:R-:W-:Y:S02]  /*38d0*/  FFMA.FTZ R163, R118, R163, -R158 ;  /* 0x000000a376a37223 */ /* 0x000fe4000001089e */
[C---:B------:R-:W-:Y:S02]  /*38e0*/  FFMA.FTZ R137, R100.reuse, R137, R32 ;  /* 0x0000008964897223 */ /* 0x040fe40000010020 */
[----:B------:R-:W-:-:S02]  /*38f0*/  FFMA.FTZ R135, R100, R135, R33 ;  /* 0x0000008764877223 */ /* 0x000fc40000010021 */
[----:B------:R-:W-:Y:S02]  /*3900*/  FFMA.FTZ R159, R118, R157, R159 ;  /* 0x0000009d769f7223 */ /* 0x000fe4000001009f */
[----:B------:R-:W-:Y:S02]  /*3910*/  FMUL.FTZ R157, R116, -R163 ;  /* 0x800000a3749d7220 */ /* 0x000fe40000410000 */
[C---:B------:R-:W-:Y:S02]  /*3920*/  FMUL.FTZ R33, R120.reuse, R137 ;  /* 0x0000008978217220 */ /* 0x040fe40000410000 */
[----:B------:R-:W-:Y:S02]  /*3930*/  FMUL.FTZ R32, R120, R135 ;  /* 0x0000008778207220 */ /* 0x000fe40000410000 */
[-C--:B------:R-:W-:Y:S02]  /*3940*/  FMUL.FTZ R158, R116, -R159.reuse ;  /* 0x8000009f749e7220 */ /* 0x080fe40000410000 */
[----:B------:R-:W-:-:S02]  /*3950*/  FFMA.FTZ R159, R114, R159, R157 ;  /* 0x0000009f729f7223 */ /* 0x000fc4000001009d */
[C---:B------:R-:W-:Y:S02]  /*3960*/  FFMA.FTZ R161, R118.reuse, R135, R33 ;  /* 0x0000008776a17223 */ /* 0x040fe40000010021 */
[----:B------:R-:W-:Y:S01]  /*3970*/  FFMA.FTZ R157, R118, R137, -R32 ;  /* 0x00000089769d7223 */ /* 0x000fe20000010820 */
[----:B------:R0:W2:Y:S01]  /*3980*/  SHFL.DOWN PT, R164, R159, 0x1, 0x1f ;  /* 0x08201f009fa47f89 */ /* 0x0000a200000e0000 */
[C---:B------:R-:W-:Y:S02]  /*3990*/  FMUL.FTZ R32, R69.reuse, R156 ;  /* 0x0000009c45207220 */ /* 0x040fe40000410000 */
[----:B------:R-:W-:Y:S02]  /*39a0*/  FMUL.FTZ R33, R69, R160 ;  /* 0x000000a045217220 */ /* 0x000fe40000410000 */
[----:B------:R-:W-:Y:S02]  /*39b0*/  FFMA.FTZ R132, R101, R132, R157 ;  /* 0x0000008465847223 */ /* 0x000fe4000001009d */
[----:B------:R-:W-:-:S02]  /*39c0*/  FFMA.FTZ R158, R114, R163, -R158 ;  /* 0x000000a3729e7223 */ /* 0x000fc4000001089e */
[----:B------:R-:W-:Y:S02]  /*39d0*/  FFMA.FTZ R134, R101, R134, R161 ;  /* 0x0000008665867223 */ /* 0x000fe400000100a1 */
        /* <DEDUP_REMOVED lines=8> */
[C---:B-12---:R-:W-:Y:S02]  /*3a60*/  FMUL.FTZ R163, R159.reuse, R164 ;  /* 0x000000a49fa37220 */ /* 0x046fe40000410000 */
[----:B0-----:R-:W-:-:S02]  /*3a70*/  FMUL.FTZ R165, R159, R166 ;  /* 0x000000a69fa57220 */ /* 0x001fc40000410000 */
        /* <DEDUP_REMOVED lines=9> */
.L_x_12809:
[----:B-1----:R-:W-:Y:S05]  /*3b10*/  BSYNC B0 ;  /* 0x0000000000007941 */ /* 0x002fea0003800000 */
.L_x_12808:
[----:B------:R-:W-:Y:S01]  /*3b20*/  FFMA.FTZ R143, R104, R143, R161 ;  /* 0x0000008f688f7223 */ /* 0x000fe200000100a1 */
[----:B---3--:R1:W3:Y:S01]  /*3b30*/  SHFL.DOWN PT, R162, R158, 0x2, 0x1f ;  /* 0x08401f009ea27f89 */ /* 0x0082e200000e0000 */
[----:B------:R-:W-:Y:S01]  /*3b40*/  FMUL.FTZ R161, R123, R132 ;  /* 0x000000847ba17220 */ /* 0x000fe20000410000 */
[----:B------:R-:W-:Y:S02]  /*3b50*/  BSSY B0, `(.L_x_12810) ;  /* 0x0000011000007945 */ /* 0x000fe40003800000 */
[----:B--2---:R1:W2:Y:S01]  /*3b60*/  SHFL.DOWN PT, R164, R159, 0x2, 0x1f ;  /* 0x08401f009fa47f89 */ /* 0x0042a200000e0000 */
[----:B------:R-:W-:-:S03]  /*3b70*/  FFMA.FTZ R161, R122, R134, R161 ;  /* 0x000000867aa17223 */ /* 0x000fc600000100a1 */
[----:B----4-:R1:W4:Y:S04]  /*3b80*/  SHFL.DOWN PT, R160, R157, 0x2, 0x1f ;  /* 0x08401f009da07f89 */ /* 0x01032800000e0000 */
[----:B0-----:R1:W0:Y:S01]  /*3b90*/  SHFL.DOWN PT, R166, R156, 0x2, 0x1f ;  /* 0x08401f009ca67f89 */ /* 0x00122200000e0000 */
[----:B------:R-:W-:Y:S05]  /*3ba0*/  @P2 BRA `(.L_x_12811) ;  /* 0x000000b000002947 */ /* 0x000fea0003800000 */
[C---:B--2---:R-:W-:Y:S02]  /*3bb0*/  FMUL.FTZ R163, R159.reuse, R164 ;  /* 0x000000a49fa37220 */ /* 0x044fe40000410000 */
[C---:B0-----:R-:W-:Y:S02]  /*3bc0*/  FMUL.FTZ R165, R159.reuse, R166 ;  /* 0x000000a69fa57220 */ /* 0x041fe40000410000 */
[C---:B----4-:R-:W-:Y:S02]  /*3bd0*/  FMUL.FTZ R167, R159.reuse, R160 ;  /* 0x000000a09fa77220 */ /* 0x050fe40000410000 */
        /* <DEDUP_REMOVED lines=8> */
.L_x_12811:
[----:B------:R-:W-:Y:S05]  /*3c60*/  BSYNC B0 ;  /* 0x0000000000007941 */ /* 0x000fea0003800000 */
.L_x_12810:
[----:B------:R-:W-:Y:S01]  /*3c70*/  FFMA.FTZ R141, R104, R141, R161 ;  /* 0x0000008d688d7223 */ /* 0x000fe200000100a1 */
[----:B--2---:R2:W1:Y:S01]  /*3c80*/  SHFL.DOWN PT, R164, R158, 0x4, 0x1f ;  /* 0x08801f009ea47f89 */ /* 0x00446200000e0000 */
[----:B----4-:R-:W-:Y:S01]  /*3c90*/  FMUL.FTZ R160, R125, R143 ;  /* 0x0000008f7da07220 */ /* 0x010fe20000410000 */
[----:B------:R-:W-:Y:S02]  /*3ca0*/  BSSY B0, `(.L_x_12812) ;  /* 0x0000011000007945 */ /* 0x000fe40003800000 */
[----:B0-----:R2:W0:Y:S01]  /*3cb0*/  SHFL.DOWN PT, R166, R159, 0x4, 0x1f ;  /* 0x08801f009fa67f89 */ /* 0x00142200000e0000 */
[----:B------:R-:W-:-:S03]  /*3cc0*/  FFMA.FTZ R160, R124, R141, R160 ;  /* 0x0000008d7ca07223 */ /* 0x000fc600000100a0 */
[----:B---3--:R2:W3:Y:S04]  /*3cd0*/  SHFL.DOWN PT, R162, R157, 0x4, 0x1f ;  /* 0x08801f009da27f89 */ /* 0x0084e800000e0000 */
[----:B------:R2:W4:Y:S01]  /*3ce0*/  SHFL.DOWN PT, R168, R156, 0x4, 0x1f ;  /* 0x08801f009ca87f89 */ /* 0x00052200000e0000 */
[----:B------:R-:W-:Y:S05]  /*3cf0*/  @P3 BRA `(.L_x_12813) ;  /* 0x000000b000003947 */ /* 0x000fea0003800000 */
[C---:B0-----:R-:W-:Y:S02]  /*3d00*/  FMUL.FTZ R161, R159.reuse, R166 ;  /* 0x000000a69fa17220 */ /* 0x041fe40000410000 */
[C---:B----4-:R-:W-:Y:S02]  /*3d10*/  FMUL.FTZ R163, R159.reuse, R168 ;  /* 0x000000a89fa37220 */ /* 0x050fe40000410000 */
[C---:B---3--:R-:W-:Y:S02]  /*3d20*/  FMUL.FTZ R165, R159.reuse, R162 ;  /* 0x000000a29fa57220 */ /* 0x048fe40000410000 */
        /* <DEDUP_REMOVED lines=8> */
.L_x_12813:
[----:B------:R-:W-:Y:S05]  /*3db0*/  BSYNC B0 ;  /* 0x0000000000007941 */ /* 0x000fea0003800000 */
.L_x_12812:
[----:B------:R-:W-:Y:S01]  /*3dc0*/  FFMA.FTZ R138, R109, R138, R160 ;  /* 0x0000008a6d8a7223 */ /* 0x000fe200000100a0 */
[----:B-1----:R1:W2:Y:S01]  /*3dd0*/  SHFL.DOWN PT, R164, R158, 0x8, 0x1f ;  /* 0x09001f009ea47f89 */ /* 0x0022a200000e0000 */
[----:B------:R-:W-:Y:S01]  /*3de0*/  FMUL.FTZ R160, R125, R141 ;  /* 0x0000008d7da07220 */ /* 0x000fe20000410000 */
[----:B------:R-:W-:Y:S02]  /*3df0*/  BSSY B0, `(.L_x_12814) ;  /* 0x0000011000007945 */ /* 0x000fe40003800000 */
[----:B0-----:R1:W0:Y:S01]  /*3e00*/  SHFL.DOWN PT, R166, R159, 0x8, 0x1f ;  /* 0x09001f009fa67f89 */ /* 0x00122200000e0000 */
[----:B------:R-:W-:-:S03]  /*3e10*/  FFMA.FTZ R160, R124, R143, -R160 ;  /* 0x0000008f7ca07223 */ /* 0x000fc600000108a0 */
[----:B---3--:R1:W3:Y:S04]  /*3e20*/  SHFL.DOWN PT, R162, R157, 0x8, 0x1f ;  /* 0x09001f009da27f89 */ /* 0x0082e800000e0000 */
[----:B----4-:R1:W4:Y:S01]  /*3e30*/  SHFL.DOWN PT, R168, R156, 0x8, 0x1f ;  /* 0x09001f009ca87f89 */ /* 0x01032200000e0000 */
        /* <DEDUP_REMOVED lines=12> */
.L_x_12815:
[----:B------:R-:W-:Y:S05]  /*3f00*/  BSYNC B0 ;  /* 0x0000000000007941 */ /* 0x000fea0003800000 */
.L_x_12814:
[----:B------:R-:W-:Y:S01]  /*3f10*/  FFMA.FTZ R136, R109, R136, R160 ;  /* 0x000000886d887223 */ /* 0x000fe200000100a0 */
[----:B---3--:R3:W1:Y:S01]  /*3f20*/  SHFL.DOWN PT, R162, R158, 0x10, 0x1f ;  /* 0x0a001f009ea27f89 */ /* 0x00866200000e0000 */
[C---:B------:R-:W-:Y:S01]  /*3f30*/  FMUL.FTZ R161, R127.reuse, R138 ;  /* 0x0000008a7fa17220 */ /* 0x040fe20000410000 */
[----:B------:R-:W-:Y:S01]  /*3f40*/  BSSY B0, `(.L_x_12816) ;  /* 0x0000012000007945 */ /* 0x000fe20003800000 */
[-C--:B------:R-:W-:Y:S01]  /*3f50*/  FMUL.FTZ R163, R127, R136.reuse ;  /* 0x000000887fa37220 */ /* 0x080fe20000410000 */
[----:B--2---:R3:W2:Y:S01]  /*3f60*/  SHFL.DOWN PT, R164, R159, 0x10, 0x1f ;  /* 0x0a001f009fa47f89 */ /* 0x0046a200000e0000 */
[----:B------:R-:W-:-:S03]  /*3f70*/  FFMA.FTZ R161, R126, R136, -R161 ;  /* 0x000000887ea17223 */ /* 0x000fc600000108a1 */
[----:B------:R3:W4:Y:S04]  /*3f80*/  SHFL.DOWN PT, R160, R157, 0x10, 0x1f ;  /* 0x0a001f009da07f89 */ /* 0x00072800000e0000 */
        /* <DEDUP_REMOVED lines=13> */
.L_x_12817:
[----:B------:R-:W-:Y:S05]  /*4060*/  BSYNC B0 ;  /* 0x0000000000007941 */ /* 0x000fea0003800000 */
.L_x_12816:
[C---:B----4-:R-:W-:Y:S01]  /*4070*/  SHF.L.U64.HI R160, R59.reuse, 0x2, R58 ;  /* 0x000000023ba07819 */ /* 0x050fe2000001023a */
[----:B------:R-:W-:Y:S01]  /*4080*/  SHFL.DOWN PT, R169, R159, 0x1, 0x1f ;  /* 0x08201f009fa97f89 */ /* 0x000fe200000e0000 */
[----:B------:R-:W-:Y:S01]  /*4090*/  FFMA.FTZ R163, R126, R138, R163 ;  /* 0x0000008a7ea37223 */ /* 0x000fe200000100a3 */
[----:B------:R-:W-:Y:S01]  /*40a0*/  SHF.L.U32 R165, R59, 0x2, RZ ;  /* 0x000000023ba57819 */ /* 0x000fe200000006ff */
[----:B------:R-:W-:Y:S01]  /*40b0*/  FFMA.FTZ R147, R110, R147, R161 ;  /* 0x000000936e937223 */ /* 0x000fe200000100a1 */
[----:B--2---:R-:W2:Y:S01]  /*40c0*/  SHFL.IDX PT, R164, R11, RZ, 0x1f ;  /* 0x00001fff0ba47589 */ /* 0x004ea200000e0000 */
[----:B0-----:R-:W-:Y:S01]  /*40d0*/  IMAD R166, R160, c[0x0][0x2b0], RZ ;  /* 0x0000ac00a0a67a24 */ /* 0x001fe200078e02ff */
[----:B------:R-:W-:Y:S01]  /*40e0*/  ISETP.NE.AND P0, PT, R48, RZ, PT ;  /* 0x000000ff3000720c */ /* 0x000fe20003f05270 */
[----:B------:R-:W-:Y:S01]  /*40f0*/  FFMA.FTZ R145, R110, R145, R163 ;  /* 0x000000916e917223 */ /* 0x000fe200000100a3 */
[----:B-1----:R-:W0:Y:S01]  /*4100*/  SHFL.IDX PT, R162, R10, RZ, 0x1f ;  /* 0x00001fff0aa27589 */ /* 0x002e2200000e0000 */
[----:B------:R-:W-:Y:S01]  /*4110*/  IMAD R163, R165, c[0x0][0x2b4], R166 ;  /* 0x0000ad00a5a37a24 */ /* 0x000fe200078e02a6 */
[----:B------:R-:W-:Y:S01]  /*4120*/  IADD3 R173, R48, 0x140, RZ ;  /* 0x0000014030ad7810 */ /* 0x000fe20007ffe0ff */
[----:B------:R-:W-:Y:S01]  /*4130*/  IMAD R160, R160, c[0x0][0x2d0], RZ ;  /* 0x0000b400a0a07a24 */ /* 0x000fe200078e02ff */
[----:B------:R-:W1:Y:S01]  /*4140*/  SHFL.DOWN PT, R168, R158, 0x1, 0x1f ;  /* 0x08201f009ea87f89 */ /* 0x000e6200000e0000 */
[----:B------:R-:W-:Y:S01]  /*4150*/  FMUL.FTZ R161, R129, R147 ;  /* 0x0000009381a17220 */ /* 0x000fe20000410000 */
[C---:B------:R-:W-:Y:S01]  /*4160*/  IADD3 R175, R48.reuse, 0x160, RZ ;  /* 0x0000016030af7810 */ /* 0x040fe20007ffe0ff */
[C---:B------:R-:W-:Y:S01]  /*4170*/  IMAD.WIDE.U32 R12, R165.reuse, c[0x0][0x2b0], R12 ;  /* 0x0000ac00a50c7a25 */ /* 0x040fe200078e000c */
[----:B------:R-:W4:Y:S01]  /*4180*/  SHFL.DOWN PT, R166, R157, 0x1, 0x1f ;  /* 0x08201f009da67f89 */ /* 0x000f2200000e0000 */
[----:B------:R-:W-:Y:S01]  /*4190*/  IADD3 R177, R48, 0x180, RZ ;  /* 0x0000018030b17810 */ /* 0x000fe20007ffe0ff */
[----:B------:R-:W-:Y:S01]  /*41a0*/  BSSY B0, `(.L_x_12818) ;  /* 0x0000150000007945 */ /* 0x000fe20003800000 */
[----:B------:R-:W-:Y:S01]  /*41b0*/  IMAD R167, R165, c[0x0][0x2d4], R160 ;  /* 0x0000b500a5a77a24 */ /* 0x000fe200078e02a0 */
[----:B------:R-:W5:Y:S01]  /*41c0*/  SHFL.DOWN PT, R170, R156, 0x1, 0x1f ;  /* 0x08201f009caa7f89 */ /* 0x000f6200000e0000 */
[----:B------:R-:W-:Y:S01]  /*41d0*/  FMUL.FTZ R160, R129, R145 ;  /* 0x0000009181a07220 */ /* 0x000fe20000410000 */
[----:B------:R-:W-:Y:S01]  /*41e0*/  IADD3 R13, R13, R163, RZ ;  /* 0x000000a30d0d7210 */ /* 0x000fe20007ffe0ff */
[C---:B------:R-:W-:Y:S01]  /*41f0*/  FFMA.FTZ R161, R128.reuse, R145, R161 ;  /* 0x0000009180a17223 */ /* 0x040fe200000100a1 */
[----:B---3--:R-:W3:Y:S01]  /*4200*/  SHFL.IDX PT, R159, R159, RZ, 0x1f ;  /* 0x00001fff9f9f7589 */ /* 0x008ee200000e0000 */
[----:B------:R-:W-:Y:S01]  /*4210*/  FFMA.FTZ R160, R128, R147, -R160 ;  /* 0x0000009380a07223 */ /* 0x000fe200000108a0 */
[C---:B------:R-:W-:Y:S01]  /*4220*/  IADD3 R179, R48.reuse, 0x1a0, RZ ;  /* 0x000001a030b37810 */ /* 0x040fe20007ffe0ff */
[----:B------:R-:W-:Y:S01]  /*4230*/  IMAD.WIDE.U32 R14, R165, c[0x0][0x2d0], R14 ;  /* 0x0000b400a50e7a25 */ /* 0x000fe200078e000e */
[----:B------:R-:W3:Y:S01]  /*4240*/  SHFL.IDX PT, R158, R158, RZ, 0x1f ;  /* 0x00001fff9e9e7589 */ /* 0x000ee200000e0000 */
[----:B------:R-:W-:-:S02]  /*4250*/  IADD3 R181, R48, 0x1c0, RZ ;  /* 0x000001c030b57810 */ /* 0x000fc40007ffe0ff */
[----:B------:R-:W-:Y:S01]  /*4260*/  FFMA.FTZ R140, R113, R140, R161 ;  /* 0x0000008c718c7223 */ /* 0x000fe200000100a1 */
[----:B------:R-:W3:Y:S01]  /*4270*/  SHFL.IDX PT, R157, R157, RZ, 0x1f ;  /* 0x00001fff9d9d7589 */ /* 0x000ee200000e0000 */
[----:B--2---:R-:W-:Y:S01]  /*4280*/  @P1 FMUL.FTZ R163, R169, R164 ;  /* 0x000000a4a9a31220 */ /* 0x004fe20000410000 */
[----:B------:R-:W-:Y:S01]  /*4290*/  IADD3 R15, R15, R167, RZ ;  /* 0x000000a70f0f7210 */ /* 0x000fe20007ffe0ff */
[----:B0-----:R-:W-:Y:S01]  /*42a0*/  @P1 FMUL.FTZ R165, R169, R162 ;  /* 0x000000a2a9a51220 */ /* 0x001fe20000410000 */
[----:B------:R-:W0:Y:S01]  /*42b0*/  SHFL.IDX PT, R156, R156, RZ, 0x1f ;  /* 0x00001fff9c9c7589 */ /* 0x000e2200000e0000 */
[----:B------:R-:W-:Y:S01]  /*42c0*/  FFMA.FTZ R142, R113, R142, R160 ;  /* 0x0000008e718e7223 */ /* 0x000fe200000100a0 */
[----:B------:R-:W-:Y:S01]  /*42d0*/  IADD3 R183, R48, 0x1e0, RZ ;  /* 0x000001e030b77810 */ /* 0x000fe20007ffe0ff */
[----:B------:R-:W-:Y:S02]  /*42e0*/  FMUL.FTZ R161, R131, R140 ;  /* 0x0000008c83a17220 */ /* 0x000fe40000410000 */
[----:B-1----:R-:W-:-:S02]  /*42f0*/  @P1 FFMA.FTZ R163, R168, R162, -R163 ;  /* 0x000000a2a8a31223 */ /* 0x002fc400000108a3 */
[----:B------:R-:W-:Y:S02]  /*4300*/  @P1 FFMA.FTZ R165, R168, R164, R165 ;  /* 0x000000a4a8a51223 */ /* 0x000fe400000100a5 */
[----:B------:R-:W-:Y:S02]  /*4310*/  FFMA.FTZ R161, R130, R142, -R161 ;  /* 0x0000008e82a17223 */ /* 0x000fe400000108a1 */
[----:B----4-:R-:W-:Y:S02]  /*4320*/  @P1 FADD.FTZ R162, R166, R163 ;  /* 0x000000a3a6a21221 */ /* 0x010fe40000010000 */
[----:B-----5:R-:W-:Y:S02]  /*4330*/  @P1 FADD.FTZ R164, R170, R165 ;  /* 0x000000a5aaa41221 */ /* 0x020fe40000010000 */
[----:B------:R-:W-:Y:S02]  /*4340*/  FFMA.FTZ R144, R23, R144, R161 ;  /* 0x0000009017907223 */ /* 0x000fe400000100a1 */
[----:B------:R-:W-:-:S02]  /*4350*/  FMUL.FTZ R163, R162, -R17 ;  /* 0x80000011a2a37220 */ /* 0x000fc40000410000 */
[C---:B------:R-:W-:Y:S02]  /*4360*/  FMUL.FTZ R161, R164.reuse, -R17 ;  /* 0x80000011a4a17220 */ /* 0x040fe40000410000 */
[-C--:B------:R-:W-:Y:S02]  /*4370*/  FFMA.FTZ R164, R164, R16.reuse, R163 ;  /* 0x00000010a4a47223 */ /* 0x080fe400000100a3 */
[----:B------:R-:W-:Y:S01]  /*4380*/  FFMA.FTZ R161, R162, R16, -R161 ;  /* 0x00000010a2a17223 */ /* 0x000fe200000108a1 */
[----:B------:R-:W-:Y:S01]  /*4390*/  SHF.L.U32 R16, R48, 0x4, RZ ;  /* 0x0000000430107819 */ /* 0x000fe200000006ff */
[----:B---3--:R-:W-:Y:S02]  /*43a0*/  FMUL.FTZ R160, R159, R10 ;  /* 0x0000000a9fa07220 */ /* 0x008fe40000410000 */
[----:B------:R-:W-:Y:S01]  /*43b0*/  FADD.FTZ R149, -R149, R164 ;  /* 0x000000a495957221 */ /* 0x000fe20000010100 */
[----:B------:R-:W-:Y:S01]  /*43c0*/  LEA.HI.SX32 R16, R16, R16, 0x1b ;  /* 0x0000001010107211 */ /* 0x000fe200078fdaff */
[----:B------:R-:W-:-:S02]  /*43d0*/  FADD.FTZ R150, R150, R161 ;  /* 0x000000a196967221 */ /* 0x000fc40000010000 */
[-C--:B------:R-:W-:Y:S02]  /*43e0*/  FMUL.FTZ R17, R159, R11.reuse ;  /* 0x0000000b9f117220 */ /* 0x080fe40000410000 */
[----:B------:R-:W-:Y:S02]  /*43f0*/  FFMA.FTZ R163, R158, R11, R160 ;  /* 0x0000000b9ea37223 */ /* 0x000fe400000100a0 */
[C---:B------:R-:W-:Y:S02]  /*4400*/  FMUL.FTZ R11, R131.reuse, R142 ;  /* 0x0000008e830b7220 */ /* 0x040fe40000410000 */
[C---:B------:R-:W-:Y:S02]  /*4410*/  FMUL.FTZ R165, R131.reuse, -R149 ;  /* 0x8000009583a57220 */ /* 0x040fe40000410000 */
[-C--:B------:R-:W-:Y:S02]  /*4420*/  FMUL.FTZ R131, R131, -R150.reuse ;  /* 0x8000009683837220 */ /* 0x080fe40000410000 */
[----:B------:R-:W-:-:S02]  /*4430*/  FFMA.FTZ R165, R130, R150, -R165 ;  /* 0x0000009682a57223 */ /* 0x000fc400000108a5 */
[----:B------:R-:W-:Y:S02]  /*4440*/  FFMA.FTZ R131, R130, R149, R131 ;  /* 0x0000009582837223 */ /* 0x000fe40000010083 */
[----:B------:R-:W-:Y:S02]  /*4450*/  FADD.FTZ R146, R146, R165 ;  /* 0x000000a592927221 */ /* 0x000fe40000010000 */
[----:B------:R-:W-:Y:S02]  /*4460*/  FADD.FTZ R148, -R148, R131 ;  /* 0x0000008394947221 */ /* 0x000fe40000010100 */
[----:B------:R-:W-:Y:S02]  /*4470*/  FFMA.FTZ R10, R158, R10, -R17 ;  /* 0x0000000a9e0a7223 */ /* 0x000fe40000010811 */
[C---:B------:R-:W-:Y:S02]  /*4480*/  FMUL.FTZ R131, R129.reuse, -R148 ;  /* 0x8000009481837220 */ /* 0x040fe40000410000 */
[----:B------:R-:W-:-:S02]  /*4490*/  FMUL.FTZ R129, R129, -R146 ;  /* 0x8000009281817220 */ /* 0x000fc40000410000 */
[C---:B------:R-:W-:Y:S02]  /*44a0*/  FFMA.FTZ R131, R128.reuse, R146, -R131 ;  /* 0x0000009280837223 */ /* 0x040fe40000010883 */
[----:B------:R-:W-:Y:S02]  /*44b0*/  FFMA.FTZ R128, R128, R148, R129 ;  /* 0x0000009480807223 */ /* 0x000fe40000010081 */
[----:B------:R-:W-:Y:S01]  /*44c0*/  FFMA.FTZ R17, R130, R140, R11 ;  /* 0x0000008c82117223 */ /* 0x000fe2000001000b */
[----:B------:R-:W-:Y:S01]  /*44d0*/  P2R R130, PR, RZ, 0x1 ;  /* 0x00000001ff827803 */ /* 0x000fe20000000000 */
[----:B------:R-:W-:Y:S02]  /*44e0*/  FADD.FTZ R20, R20, R131 ;  /* 0x0000008314147221 */ /* 0x000fe40000010000 */
[----:B------:R-:W-:Y:S02]  /*44f0*/  FADD.FTZ R21, -R21, R128 ;  /* 0x0000008015157221 */ /* 0x000fe40000010100 */
[----:B------:R-:W-:-:S02]  /*4500*/  FFMA.FTZ R130, R23, R22, R17 ;  /* 0x0000001617827223 */ /* 0x000fc40000010011 */
[----:B------:R-:W-:Y:S02]  /*4510*/  FMUL.FTZ R17, R127, -R20 ;  /* 0x800000147f117220 */ /* 0x000fe40000410000 */
[C---:B------:R-:W-:Y:S02]  /*4520*/  FMUL.FTZ R161, R159.reuse, R9 ;  /* 0x000000099fa17220 */ /* 0x040fe40000410000 */
[-C--:B------:R-:W-:Y:S02]  /*4530*/  FMUL.FTZ R159, R159, R8.reuse ;  /* 0x000000089f9f7220 */ /* 0x080fe40000410000 */
[-C--:B------:R-:W-:Y:S02]  /*4540*/  FMUL.FTZ R127, R127, -R21.reuse ;  /* 0x800000157f7f7220 */ /* 0x080fe40000410000 */
[----:B------:R-:W-:Y:S02]  /*4550*/  FFMA.FTZ R128, R126, R21, R17 ;  /* 0x000000157e807223 */ /* 0x000fe40000010011 */
[----:B------:R-:W-:-:S02]  /*4560*/  FFMA.FTZ R8, R158, R8, -R161 ;  /* 0x000000089e087223 */ /* 0x000fc400000108a1 */
[----:B------:R-:W-:Y:S02]  /*4570*/  FFMA.FTZ R9, R158, R9, R159 ;  /* 0x000000099e097223 */ /* 0x000fe4000001009f */
[----:B------:R-:W-:Y:S02]  /*4580*/  FADD.FTZ R10, R157, R10 ;  /* 0x0000000a9d0a7221 */ /* 0x000fe40000010000 */
[----:B0-----:R-:W-:Y:S02]  /*4590*/  FADD.FTZ R11, R156, R163 ;  /* 0x000000a39c0b7221 */ /* 0x001fe40000010000 */
[----:B------:R-:W-:Y:S02]  /*45a0*/  FFMA.FTZ R127, R126, R20, -R127 ;  /* 0x000000147e7f7223 */ /* 0x000fe4000001087f */
[----:B------:R-:W-:Y:S01]  /*45b0*/  FADD.FTZ R35, -R35, R128 ;  /* 0x0000008023237221 */ /* 0x000fe20000010100 */
[----:B------:R0:W-:Y:S01]  /*45c0*/  @!P0 STS.128 [R60.X16+0x2e10], R8 ;  /* 0x002e10083c008388 */ /* 0x0001e2000000cc00 */
[----:B------:R-:W-:-:S02]  /*45d0*/  FADD.FTZ R34, R34, R127 ;  /* 0x0000007f22227221 */ /* 0x000fc40000010000 */
[----:B------:R-:W-:Y:S02]  /*45e0*/  FMUL.FTZ R131, R78, R149 ;  /* 0x000000954e837220 */ /* 0x000fe40000410000 */
[----:B------:R-:W-:Y:S02]  /*45f0*/  FMUL.FTZ R128, R80, R148 ;  /* 0x0000009450807220 */ /* 0x000fe40000410000 */
[C---:B------:R-:W-:Y:S02]  /*4600*/  FMUL.FTZ R129, R78.reuse, R23 ;  /* 0x000000174e817220 */ /* 0x040fe40000410000 */
[----:B------:R-:W-:Y:S02]  /*4610*/  FMUL.FTZ R17, R23, R131 ;  /* 0x0000008317117220 */ /* 0x000fe40000410000 */
[----:B------:R-:W-:Y:S02]  /*4620*/  FMUL.FTZ R157, R78, R150 ;  /* 0x000000964e9d7220 */ /* 0x000fe40000410000 */
[-C--:B------:R-:W-:Y:S01]  /*4630*/  FFMA.FTZ R22, R121, -R129.reuse, R130 ;  /* 0x8000008179167223 */ /* 0x080fe20000010082 */
[----:B------:R1:W-:Y:S01]  /*4640*/  STS [R16.X4+0x87c], R17 ;  /* 0x00087c1110007388 */ /* 0x0003e20000004800 */
[----:B------:R-:W-:-:S02]  /*4650*/  FFMA.FTZ R126, R117, -R129, R144 ;  /* 0x80000081757e7223 */ /* 0x000fc40000010090 */
[C---:B0-----:R-:W-:Y:S02]  /*4660*/  FMUL.FTZ R9, R125.reuse, -R35 ;  /* 0x800000237d097220 */ /* 0x041fe40000410000 */
[-C--:B------:R-:W-:Y:S02]  /*4670*/  FMUL.FTZ R125, R125, -R34.reuse ;  /* 0x800000227d7d7220 */ /* 0x080fe40000410000 */
[----:B------:R-:W-:Y:S02]  /*4680*/  FFMA.FTZ R10, R124, R34, -R9 ;  /* 0x000000227c0a7223 */ /* 0x000fe40000010809 */
[----:B------:R-:W-:Y:S02]  /*4690*/  FMUL.FTZ R9, R80, R113 ;  /* 0x0000007150097220 */ /* 0x000fe40000410000 */
[----:B------:R-:W-:Y:S02]  /*46a0*/  FFMA.FTZ R125, R124, R35, R125 ;  /* 0x000000237c7d7223 */ /* 0x000fe4000001007d */
[----:B------:R-:W-:-:S02]  /*46b0*/  FFMA.FTZ R124, R115, -R9, R140 ;  /* 0x80000009737c7223 */ /* 0x000fc4000001008c */
[----:B------:R-:W-:Y:S02]  /*46c0*/  FADD.FTZ R152, -R152, R125 ;  /* 0x0000007d98987221 */ /* 0x000fe40000010100 */
[----:B------:R-:W-:Y:S02]  /*46d0*/  FADD.FTZ R153, R153, R10 ;  /* 0x0000000a99997221 */ /* 0x000fe40000010000 */
[----:B------:R-:W-:Y:S02]  /*46e0*/  FMUL.FTZ R10, R80, R146 ;  /* 0x00000092500a7220 */ /* 0x000fe40000410000 */
[----:B------:R-:W-:Y:S02]  /*46f0*/  FFMA.FTZ R125, R119, -R9, R142 ;  /* 0x80000009777d7223 */ /* 0x000fe4000001008e */
[----:B------:R-:W-:Y:S02]  /*4700*/  FMUL.FTZ R11, R124, R128 ;  /* 0x000000807c0b7220 */ /* 0x000fe40000410000 */
[----:B------:R-:W-:-:S02]  /*4710*/  FMUL.FTZ R9, R123, -R152 ;  /* 0x800000987b097220 */ /* 0x000fc40000410000 */
[-C--:B------:R-:W-:Y:S02]  /*4720*/  FMUL.FTZ R123, R123, -R153.reuse ;  /* 0x800000997b7b7220 */ /* 0x080fe40000410000 */
[-C--:B-1----:R-:W-:Y:S02]  /*4730*/  FMUL.FTZ R17, R124, R10.reuse ;  /* 0x0000000a7c117220 */ /* 0x082fe40000410000 */
[-C--:B------:R-:W-:Y:S02]  /*4740*/  FFMA.FTZ R182, R125, R10.reuse, R11 ;  /* 0x0000000a7db67223 */ /* 0x080fe4000001000b */
[----:B------:R-:W-:Y:S02]  /*4750*/  FMUL.FTZ R129, R113, R10 ;  /* 0x0000000a71817220 */ /* 0x000fe40000410000 */
[----:B------:R-:W-:Y:S02]  /*4760*/  FFMA.FTZ R10, R122, R153, -R9 ;  /* 0x000000997a0a7223 */ /* 0x000fe40000010809 */
[----:B------:R-:W-:Y:S01]  /*4770*/  FMUL.FTZ R160, R22, R157 ;  /* 0x0000009d16a07220 */ /* 0x000fe20000410000 */
[----:B------:R0:W-:Y:S01]  /*4780*/  STS [R16.X4+0x870], R129 ;  /* 0x0008708110007388 */ /* 0x0001e20000004800 */
[----:B------:R-:W-:-:S02]  /*4790*/  FFMA.FTZ R123, R122, R152, R123 ;  /* 0x000000987a7b7223 */ /* 0x000fc4000001007b */
[----:B------:R-:W-:Y:S02]  /*47a0*/  FADD.FTZ R127, R19, R10 ;  /* 0x0000000a137f7221 */ /* 0x000fe40000010000 */
[-C--:B------:R-:W-:Y:S02]  /*47b0*/  FMUL.FTZ R8, R22, R131.reuse ;  /* 0x0000008316087220 */ /* 0x080fe40000410000 */
[----:B------:R-:W-:Y:S02]  /*47c0*/  FFMA.FTZ R160, R126, R131, -R160 ;  /* 0x000000837ea07223 */ /* 0x000fe400000108a0 */
[----:B------:R-:W-:Y:S02]  /*47d0*/  FADD.FTZ R123, -R18, R123 ;  /* 0x0000007b127b7221 */ /* 0x000fe40000010100 */
[-C--:B------:R-:W-:Y:S02]  /*47e0*/  FFMA.FTZ R171, R125, R128.reuse, -R17 ;  /* 0x000000807dab7223 */ /* 0x080fe40000010811 */
[----:B------:R-:W-:-:S02]  /*47f0*/  FMUL.FTZ R131, R113, R128 ;  /* 0x0000008071837220 */ /* 0x000fc40000410000 */
[C---:B------:R-:W-:Y:S02]  /*4800*/  FMUL.FTZ R128, R79.reuse, R110 ;  /* 0x0000006e4f807220 */ /* 0x040fe40000410000 */
[C---:B------:R-:W-:Y:S01]  /*4810*/  FMUL.FTZ R11, R120.reuse, -R127 ;  /* 0x8000007f780b7220 */ /* 0x040fe20000410000 */
[----:B------:R1:W-:Y:S01]  /*4820*/  STS [R16.X4+0x874], R131 ;  /* 0x0008748310007388 */ /* 0x0003e20000004800 */
[----:B------:R-:W-:Y:S02]  /*4830*/  FMUL.FTZ R9, R120, -R123 ;  /* 0x8000007b78097220 */ /* 0x000fe40000410000 */
[----:B------:R-:W-:Y:S02]  /*4840*/  FFMA.FTZ R120, R112, -R128, R145 ;  /* 0x8000008070787223 */ /* 0x000fe40000010091 */
[----:B------:R-:W-:Y:S02]  /*4850*/  FMUL.FTZ R17, R79, R21 ;  /* 0x000000154f117220 */ /* 0x000fe40000410000 */
[----:B------:R-:W-:-:S02]  /*4860*/  FFMA.FTZ R11, R118, R123, R11 ;  /* 0x0000007b760b7223 */ /* 0x000fc4000001000b */
[----:B------:R-:W-:Y:S02]  /*4870*/  FFMA.FTZ R10, R118, R127, -R9 ;  /* 0x0000007f760a7223 */ /* 0x000fe40000010809 */
[----:B------:R-:W-:Y:S02]  /*4880*/  FFMA.FTZ R128, R108, -R128, R147 ;  /* 0x800000806c807223 */ /* 0x000fe40000010093 */
[----:B------:R-:W-:Y:S02]  /*4890*/  FMUL.FTZ R9, R79, R20 ;  /* 0x000000144f097220 */ /* 0x000fe40000410000 */
[----:B------:R-:W-:Y:S02]  /*48a0*/  FMUL.FTZ R18, R120, R17 ;  /* 0x0000001178127220 */ /* 0x000fe40000410000 */
[----:B0-----:R-:W-:Y:S02]  /*48b0*/  FADD.FTZ R129, -R154, R11 ;  /* 0x0000000b9a817221 */ /* 0x001fe40000010100 */
[----:B------:R-:W-:-:S02]  /*48c0*/  FADD.FTZ R155, R155, R10 ;  /* 0x0000000a9b9b7221 */ /* 0x000fc40000010000 */
[-C--:B------:R-:W-:Y:S02]  /*48d0*/  FMUL.FTZ R10, R120, R9.reuse ;  /* 0x00000009780a7220 */ /* 0x080fe40000410000 */
[-C--:B------:R-:W-:Y:S02]  /*48e0*/  FFMA.FTZ R178, R128, R9.reuse, R18 ;  /* 0x0000000980b27223 */ /* 0x080fe40000010012 */
[----:B------:R-:W-:Y:S02]  /*48f0*/  FMUL.FTZ R11, R110, R9 ;  /* 0x000000096e0b7220 */ /* 0x000fe40000410000 */
[C---:B------:R-:W-:Y:S02]  /*4900*/  FMUL.FTZ R9, R116.reuse, -R129 ;  /* 0x8000008174097220 */ /* 0x040fe40000410000 */
[----:B------:R-:W-:Y:S01]  /*4910*/  FMUL.FTZ R116, R116, -R155 ;  /* 0x8000009b74747220 */ /* 0x000fe20000410000 */
[----:B------:R0:W-:Y:S01]  /*4920*/  STS [R16.X4+0x868], R11 ;  /* 0x0008680b10007388 */ /* 0x0001e20000004800 */
[----:B------:R-:W-:-:S02]  /*4930*/  FMUL.FTZ R159, R23, R157 ;  /* 0x0000009d179f7220 */ /* 0x000fc40000410000 */
[----:B------:R-:W-:Y:S02]  /*4940*/  FFMA.FTZ R8, R126, R157, R8 ;  /* 0x0000009d7e087223 */ /* 0x000fe40000010008 */
[----:B------:R-:W-:Y:S01]  /*4950*/  FMUL.FTZ R157, R82, R109 ;  /* 0x0000006d529d7220 */ /* 0x000fe20000410000 */
[----:B------:R-:W-:Y:S01]  /*4960*/  STS [R16.X4+0x878], R159 ;  /* 0x0008789f10007388 */ /* 0x000fe20000004800 */
[C---:B------:R-:W-:Y:S02]  /*4970*/  FFMA.FTZ R116, R114.reuse, R129, R116 ;  /* 0x0000008172747223 */ /* 0x040fe40000010074 */
[----:B------:R-:W-:Y:S02]  /*4980*/  FFMA.FTZ R9, R114, R155, -R9 ;  /* 0x0000009b72097223 */ /* 0x000fe40000010809 */
[----:B------:R-:W-:Y:S02]  /*4990*/  FFMA.FTZ R180, R128, R17, -R10 ;  /* 0x0000001180b47223 */ /* 0x000fe4000001080a */
[----:B------:R-:W-:-:S02]  /*49a0*/  FFMA.FTZ R158, R111, -R157, R138 ;  /* 0x8000009d6f9e7223 */ /* 0x000fc4000001008a */
[----:B------:R-:W-:Y:S02]  /*49b0*/  FMUL.FTZ R156, R82, R35 ;  /* 0x00000023529c7220 */ /* 0x000fe40000410000 */
[----:B------:R-:W-:Y:S02]  /*49c0*/  FMUL.FTZ R10, R86, R97 ;  /* 0x00000061560a7220 */ /* 0x000fe40000410000 */
[----:B------:R-:W-:Y:S02]  /*49d0*/  FADD.FTZ R118, -R33, R116 ;  /* 0x0000007421767221 */ /* 0x000fe40000010100 */
[----:B------:R-:W-:Y:S02]  /*49e0*/  FADD.FTZ R32, R32, R9 ;  /* 0x0000000920207221 */ /* 0x000fe40000010000 */
[----:B------:R-:W-:Y:S02]  /*49f0*/  FMUL.FTZ R122, R83, R100 ;  /* 0x00000064537a7220 */ /* 0x000fe40000410000 */
[----:B------:R-:W-:-:S02]  /*4a00*/  FMUL.FTZ R154, R82, R34 ;  /* 0x00000022529a7220 */ /* 0x000fc40000410000 */
[----:B------:R-:W-:Y:S02]  /*4a10*/  FFMA.FTZ R157, R107, -R157, R136 ;  /* 0x8000009d6b9d7223 */ /* 0x000fe40000010088 */
[----:B------:R-:W-:Y:S02]  /*4a20*/  FMUL.FTZ R9, R158, R156 ;  /* 0x0000009c9e097220 */ /* 0x000fe40000410000 */
[----:B------:R-:W-:Y:S02]  /*4a30*/  FFMA.FTZ R116, R99, -R10, R139 ;  /* 0x8000000a63747223 */ /* 0x000fe4000001008b */
[----:B------:R-:W-:Y:S02]  /*4a40*/  FMUL.FTZ R18, R86, R118 ;  /* 0x0000007656127220 */ /* 0x000fe40000410000 */
[----:B------:R-:W-:Y:S02]  /*4a50*/  FMUL.FTZ R19, R110, R17 ;  /* 0x000000116e137220 */ /* 0x000fe40000410000 */
[----:B------:R-:W-:-:S02]  /*4a60*/  FFMA.FTZ R33, R95, -R10, R133 ;  /* 0x8000000a5f217223 */ /* 0x000fc40000010085 */
[----:B------:R-:W-:Y:S01]  /*4a70*/  FFMA.FTZ R114, R96, -R122, R137 ;  /* 0x8000007a60727223 */ /* 0x000fe20000010089 */
[----:B------:R2:W-:Y:S01]  /*4a80*/  STS [R16.X4+0x86c], R19 ;  /* 0x00086c1310007388 */ /* 0x0005e20000004800 */
[----:B------:R-:W-:Y:S02]  /*4a90*/  FFMA.FTZ R174, R157, R154, R9 ;  /* 0x0000009a9dae7223 */ /* 0x000fe40000010009 */
[----:B------:R-:W-:Y:S02]  /*4aa0*/  FFMA.FTZ R122, R98, -R122, R135 ;  /* 0x8000007a627a7223 */ /* 0x000fe40000010087 */
[----:B-1----:R-:W-:Y:S02]  /*4ab0*/  FMUL.FTZ R131, R158, R154 ;  /* 0x0000009a9e837220 */ /* 0x002fe40000410000 */
[----:B------:R-:W-:Y:S02]  /*4ac0*/  FMUL.FTZ R17, R83, R129 ;  /* 0x0000008153117220 */ /* 0x000fe40000410000 */
[----:B------:R-:W-:-:S02]  /*4ad0*/  FMUL.FTZ R10, R86, R32 ;  /* 0x00000020560a7220 */ /* 0x000fc40000410000 */
[----:B------:R-:W-:Y:S02]  /*4ae0*/  FMUL.FTZ R9, R116, R18 ;  /* 0x0000001274097220 */ /* 0x000fe40000410000 */
[----:B0-----:R-:W-:Y:S02]  /*4af0*/  FMUL.FTZ R11, R83, R155 ;  /* 0x0000009b530b7220 */ /* 0x001fe40000410000 */
[----:B--2---:R-:W-:Y:S02]  /*4b00*/  FMUL.FTZ R19, R122, R17 ;  /* 0x000000117a137220 */ /* 0x004fe40000410000 */
[----:B------:R-:W-:Y:S02]  /*4b10*/  FFMA.FTZ R9, R33, R10, R9 ;  /* 0x0000000a21097223 */ /* 0x000fe40000010009 */
[-C--:B------:R-:W-:Y:S02]  /*4b20*/  FFMA.FTZ R176, R157, R156.reuse, -R131 ;  /* 0x0000009c9db07223 */ /* 0x080fe40000010883 */
[----:B------:R-:W-:-:S02]  /*4b30*/  FMUL.FTZ R167, R109, R156 ;  /* 0x0000009c6da77220 */ /* 0x000fc40000410000 */
[----:B------:R-:W-:Y:S02]  /*4b40*/  FMUL.FTZ R156, R81, R104 ;  /* 0x00000068519c7220 */ /* 0x000fe40000410000 */
[----:B------:R-:W-:Y:S01]  /*4b50*/  FMUL.FTZ R163, R109, R154 ;  /* 0x0000009a6da37220 */ /* 0x000fe20000410000 */
[----:B------:R0:W-:Y:S01]  /*4b60*/  STS [R16.X4+0x864], R167 ;  /* 0x000864a710007388 */ /* 0x0001e20000004800 */
[----:B------:R-:W-:Y:S02]  /*4b70*/  FFMA.FTZ R154, R114, R11, R19 ;  /* 0x0000000b729a7223 */ /* 0x000fe40000010013 */
[----:B------:R-:W-:Y:S01]  /*4b80*/  FADD.FTZ R9, RZ, R9 ;  /* 0x00000009ff097221 */ /* 0x000fe20000010000 */
[----:B------:R-:W-:Y:S01]  /*4b90*/  STS [R16.X4+0x860], R163 ;  /* 0x000860a310007388 */ /* 0x000fe20000004800 */
[----:B------:R-:W-:Y:S02]  /*4ba0*/  FFMA.FTZ R159, R106, -R156, R141 ;  /* 0x8000009c6a9f7223 */ /* 0x000fe4000001008d */
[----:B------:R-:W-:-:S02]  /*4bb0*/  FMUL.FTZ R165, R81, R152 ;  /* 0x0000009851a57220 */ /* 0x000fc40000410000 */
[----:B------:R-:W-:Y:S02]  /*4bc0*/  FADD.FTZ R161, R9, R154 ;  /* 0x0000009a09a17221 */ /* 0x000fe40000010000 */
[----:B------:R-:W-:Y:S02]  /*4bd0*/  FFMA.FTZ R156, R102, -R156, R143 ;  /* 0x8000009c669c7223 */ /* 0x000fe4000001008f */
[----:B------:R-:W-:Y:S02]  /*4be0*/  FMUL.FTZ R19, R81, R153 ;  /* 0x0000009951137220 */ /* 0x000fe40000410000 */
[----:B------:R-:W-:Y:S02]  /*4bf0*/  FMUL.FTZ R9, R159, R165 ;  /* 0x000000a59f097220 */ /* 0x000fe40000410000 */
[----:B------:R-:W-:Y:S02]  /*4c00*/  FMUL.FTZ R154, R84, R101 ;  /* 0x00000065549a7220 */ /* 0x000fe40000410000 */
[----:B------:R-:W-:-:S02]  /*4c10*/  FFMA.FTZ R170, R156, R19, R9 ;  /* 0x000000139caa7223 */ /* 0x000fc40000010009 */
[----:B------:R-:W-:Y:S02]  /*4c20*/  FMUL.FTZ R9, R116, R10 ;  /* 0x0000000a74097220 */ /* 0x000fe40000410000 */
[-C--:B------:R-:W-:Y:S02]  /*4c30*/  FFMA.FTZ R131, R103, -R154.reuse, R132 ;  /* 0x8000009a67837223 */ /* 0x080fe40000010084 */
[-C--:B------:R-:W-:Y:S02]  /*4c40*/  FMUL.FTZ R162, R159, R19.reuse ;  /* 0x000000139fa27220 */ /* 0x080fe40000410000 */
[----:B0-----:R-:W-:Y:S02]  /*4c50*/  FMUL.FTZ R167, R104, R19 ;  /* 0x0000001368a77220 */ /* 0x001fe40000410000 */
[----:B------:R-:W-:Y:S02]  /*4c60*/  FFMA.FTZ R154, R105, -R154, R134 ;  /* 0x8000009a699a7223 */ /* 0x000fe40000010086 */
[----:B------:R-:W-:Y:S01]  /*4c70*/  FMUL.FTZ R19, R122, R11 ;  /* 0x0000000b7a137220 */ /* 0x000fe20000410000 */
[----:B------:R0:W-:Y:S01]  /*4c80*/  STS [R16.X4+0x858], R167 ;  /* 0x000858a710007388 */ /* 0x0001e20000004800 */
[----:B------:R-:W-:-:S02]  /*4c90*/  FFMA.FTZ R9, R33, R18, -R9 ;  /* 0x0000001221097223 */ /* 0x000fc40000010809 */
[----:B------:R-:W-:Y:S02]  /*4ca0*/  FMUL.FTZ R164, R84, R127 ;  /* 0x0000007f54a47220 */ /* 0x000fe40000410000 */
[----:B------:R-:W-:Y:S02]  /*4cb0*/  FFMA.FTZ R172, R156, R165, -R162 ;  /* 0x000000a59cac7223 */ /* 0x000fe400000108a2 */
[----:B------:R-:W-:Y:S02]  /*4cc0*/  FMUL.FTZ R166, R84, R123 ;  /* 0x0000007b54a67220 */ /* 0x000fe40000410000 */
[----:B------:R-:W-:Y:S01]  /*4cd0*/  FFMA.FTZ R162, R114, R17, -R19 ;  /* 0x0000001172a27223 */ /* 0x000fe20000010813 */
[----:B0-----:R-:W-:Y:S01]  /*4ce0*/  IADD3 R167, R48, 0x80, RZ ;  /* 0x0000008030a77810 */ /* 0x001fe20007ffe0ff */
[----:B------:R-:W-:Y:S02]  /*4cf0*/  FADD.FTZ R9, RZ, R9 ;  /* 0x00000009ff097221 */ /* 0x000fe40000010000 */
[----:B------:R-:W-:-:S02]  /*4d00*/  FMUL.FTZ R163, R154, R164 ;  /* 0x000000a49aa37220 */ /* 0x000fc40000410000 */
[----:B------:R-:W-:Y:S02]  /*4d10*/  FADD.FTZ R9, R9, R162 ;  /* 0x000000a209097221 */ /* 0x000fe40000010000 */
[-C--:B------:R-:W-:Y:S02]  /*4d20*/  FFMA.FTZ R168, R131, R166.reuse, -R163 ;  /* 0x000000a683a87223 */ /* 0x080fe400000108a3 */
[----:B------:R-:W-:Y:S02]  /*4d30*/  FMUL.FTZ R19, R154, R166 ;  /* 0x000000a69a137220 */ /* 0x000fe40000410000 */
[----:B------:R-:W-:Y:S02]  /*4d40*/  FADD.FTZ R9, R9, R168 ;  /* 0x000000a809097221 */ /* 0x000fe40000010000 */
[----:B------:R-:W-:Y:S02]  /*4d50*/  FFMA.FTZ R162, R131, R164, R19 ;  /* 0x000000a483a27223 */ /* 0x000fe40000010013 */
[----:B------:R-:W-:Y:S01]  /*4d60*/  FADD.FTZ R9, R9, R172 ;  /* 0x000000ac09097221 */ /* 0x000fe20000010000 */
[-C--:B------:R-:W-:Y:S01]  /*4d70*/  LEA.HI.SX32 R172, R175, R48.reuse, 0x1b ;  /* 0x00000030afac7211 */ /* 0x080fe200078fdaff */
[----:B------:R-:W-:Y:S01]  /*4d80*/  FMUL.FTZ R169, R104, R165 ;  /* 0x000000a568a97220 */ /* 0x000fe20000410000 */
[-C--:B------:R-:W-:Y:S01]  /*4d90*/  LEA.HI.SX32 R175, R181, R48.reuse, 0x1b ;  /* 0x00000030b5af7211 */ /* 0x080fe200078fdaff */
[----:B------:R-:W-:Y:S01]  /*4da0*/  FADD.FTZ R9, R9, R176 ;  /* 0x000000b009097221 */ /* 0x000fe20000010000 */
[----:B------:R-:W-:Y:S01]  /*4db0*/  LEA.HI.SX32 R176, R183, R48, 0x1b ;  /* 0x00000030b7b07211 */ /* 0x000fe200078fdaff */
[----:B------:R-:W-:Y:S01]  /*4dc0*/  FMUL.FTZ R19, R100, R11 ;  /* 0x0000000b64137220 */ /* 0x000fe20000410000 */
[----:B------:R0:W-:Y:S01]  /*4dd0*/  STS [R16.X4+0x85c], R169 ;  /* 0x00085ca910007388 */ /* 0x0001e20000004800 */
[----:B------:R-:W-:-:S02]  /*4de0*/  FADD.FTZ R180, R9, R180 ;  /* 0x000000b409b47221 */ /* 0x000fc40000010000 */
[C---:B------:R-:W-:Y:S01]  /*4df0*/  FMUL.FTZ R163, R101.reuse, R164 ;  /* 0x000000a465a37220 */ /* 0x040fe20000410000 */
[----:B------:R1:W-:Y:S01]  /*4e00*/  STS [R16.X4+0x848], R19 ;  /* 0x0008481310007388 */ /* 0x0003e20000004800 */
[----:B------:R-:W-:Y:S02]  /*4e10*/  FMUL.FTZ R165, R101, R166 ;  /* 0x000000a665a57220 */ /* 0x000fe40000410000 */
[----:B------:R-:W-:Y:S01]  /*4e20*/  FMUL.FTZ R17, R100, R17 ;  /* 0x0000001164117220 */ /* 0x000fe20000410000 */
[----:B------:R2:W-:Y:S01]  /*4e30*/  STS [R16.X4+0x850], R163 ;  /* 0x000850a310007388 */ /* 0x0005e20000004800 */
[C---:B------:R-:W-:Y:S01]  /*4e40*/  FMUL.FTZ R9, R97.reuse, R10 ;  /* 0x0000000a61097220 */ /* 0x040fe20000410000 */
[----:B0-----:R-:W-:Y:S01]  /*4e50*/  IADD3 R169, R48, 0xc0, RZ ;  /* 0x000000c030a97810 */ /* 0x001fe20007ffe0ff */
[----:B------:R-:W-:Y:S01]  /*4e60*/  FMUL.FTZ R11, R97, R18 ;  /* 0x00000012610b7220 */ /* 0x000fe20000410000 */
[----:B------:R0:W-:Y:S01]  /*4e70*/  STS [R16.X4+0x854], R165 ;  /* 0x000854a510007388 */ /* 0x0001e20000004800 */
[----:B------:R-:W-:Y:S01]  /*4e80*/  FADD.FTZ R171, R180, R171 ;  /* 0x000000abb4ab7221 */ /* 0x000fe20000010000 */
[C---:B-1----:R-:W-:Y:S01]  /*4e90*/  IADD3 R19, R48.reuse, 0x20, RZ ;  /* 0x0000002030137810 */ /* 0x042fe20007ffe0ff */
[----:B------:R-:W-:Y:S01]  /*4ea0*/  FADD.FTZ R161, R161, R162 ;  /* 0x000000a2a1a17221 */ /* 0x000fe20000010000 */
[----:B------:R1:W-:Y:S01]  /*4eb0*/  STS [R16.X4+0x84c], R17 ;  /* 0x00084c1110007388 */ /* 0x0003e20000004800 */
[----:B------:R-:W-:Y:S01]  /*4ec0*/  FADD.FTZ R160, R171, R160 ;  /* 0x000000a0aba07221 */ /* 0x000fe20000010000 */
[C---:B------:R-:W-:Y:S01]  /*4ed0*/  IADD3 R171, R48.reuse, 0xe0, RZ ;  /* 0x000000e030ab7810 */ /* 0x040fe20007ffe0ff */
[----:B------:R-:W-:Y:S01]  /*4ee0*/  FADD.FTZ R161, R161, R170 ;  /* 0x000000aaa1a17221 */ /* 0x000fe20000010000 */
[----:B------:R3:W-:Y:S01]  /*4ef0*/  STS [R16.X4+0x840], R9 ;  /* 0x0008400910007388 */ /* 0x0007e20000004800 */
[----:B--2---:R-:W-:Y:S01]  /*4f00*/  IADD3 R163, R48, 0x40, RZ ;  /* 0x0000004030a37810 */ /* 0x004fe20007ffe0ff */
[----:B------:R-:W-:Y:S01]  /*4f10*/  FFMA.FTZ R135, -R68, R135, -RZ ;  /* 0x0000008744877223 */ /* 0x000fe200000109ff */
[C---:B0-----:R-:W-:Y:S01]  /*4f20*/  IADD3 R165, R48.reuse, 0x60, RZ ;  /* 0x0000006030a57810 */ /* 0x041fe20007ffe0ff */
[----:B------:R0:W-:Y:S01]  /*4f30*/  STS [R16.X4+0x844], R11 ;  /* 0x0008440b10007388 */ /* 0x0001e20000004800 */
[-C--:B------:R-:W-:Y:S01]  /*4f40*/  LEA.HI.SX32 R168, R171, R48.reuse, 0x1b ;  /* 0x00000030aba87211 */ /* 0x080fe200078fdaff */
[----:B------:R-:W-:Y:S01]  /*4f50*/  FADD.FTZ R161, R161, R174 ;  /* 0x000000aea1a17221 */ /* 0x000fe20000010000 */
[----:B-1----:R-:W-:Y:S01]  /*4f60*/  IADD3 R17, R48, 0xa0, RZ ;  /* 0x000000a030117810 */ /* 0x002fe20007ffe0ff */
[----:B------:R-:W-:Y:S01]  /*4f70*/  BAR.SYNC.DEFER_BLOCKING 0x0 ;  /* 0x0000000000007b1d */ /* 0x000fe20000010000 */
[-C--:B------:R-:W-:Y:S01]  /*4f80*/  LEA.HI.SX32 R164, R165, R48.reuse, 0x1b ;  /* 0x00000030a5a47211 */ /* 0x080fe200078fdaff */
[----:B------:R-:W-:Y:S01]  /*4f90*/  FMUL.FTZ R137, R68, R137 ;  /* 0x0000008944897220 */ /* 0x000fe20000410000 */
[C---:B---3--:R-:W-:Y:S01]  /*4fa0*/  IADD3 R9, R48.reuse, 0x100, RZ ;  /* 0x0000010030097810 */ /* 0x048fe20007ffe0ff */
[----:B------:R-:W-:Y:S01]  /*4fb0*/  FMUL.FTZ R143, R65, R143 ;  /* 0x0000008f418f7220 */ /* 0x000fe20000410000 */
[----:B------:R-:W-:Y:S01]  /*4fc0*/  LEA.HI.SX32 R165, R167, R48, 0x1b ;  /* 0x00000030a7a57211 */ /* 0x000fe200078fdaff */
[----:B------:R-:W-:Y:S01]  /*4fd0*/  FFMA.FTZ R141, -R65, R141, -RZ ;  /* 0x0000008d418d7223 */ /* 0x000fe200000109ff */
[----:B0-----:R-:W-:Y:S01]  /*4fe0*/  IADD3 R11, R48, 0x120, RZ ;  /* 0x00000120300b7810 */ /* 0x001fe20007ffe0ff */
[----:B------:R-:W-:Y:S01]  /*4ff0*/  FMUL.FTZ R205, R64, R136 ;  /* 0x0000008840cd7220 */ /* 0x000fe20000410000 */
[-C--:B------:R-:W-:Y:S01]  /*5000*/  LEA.HI.SX32 R167, R169, R48.reuse, 0x1b ;  /* 0x00000030a9a77211 */ /* 0x080fe200078fdaff */
[----:B------:R-:W-:Y:S01]  /*5010*/  FMUL.FTZ R147, R63, R147 ;  /* 0x000000933f937220 */ /* 0x000fe20000410000 */
[-C--:B------:R-:W-:Y:S01]  /*5020*/  LEA.HI.SX32 R171, R173, R48.reuse, 0x1b ;  /* 0x00000030adab7211 */ /* 0x080fe200078fdaff */
[----:B------:R-:W-:Y:S01]  /*5030*/  FFMA.FTZ R145, -R63, R145, -RZ ;  /* 0x000000913f917223 */ /* 0x000fe200000109ff */
[-C--:B------:R-:W-:Y:S01]  /*5040*/  LEA.HI.SX32 R18, R48, R48.reuse, 0x1b ;  /* 0x0000003030127211 */ /* 0x080fe200078fdaff */
[----:B------:R-:W-:Y:S01]  /*5050*/  FADD.FTZ R161, R161, R178 ;  /* 0x000000b2a1a17221 */ /* 0x000fe20000010000 */
[----:B------:R-:W-:Y:S01]  /*5060*/  LEA.HI.SX32 R162, R19, R48, 0x1b ;  /* 0x0000003013a27211 */ /* 0x000fe200078fdaff */
[C---:B------:R-:W-:Y:S01]  /*5070*/  FMUL.FTZ R19, R66.reuse, R132 ;  /* 0x0000008442137220 */ /* 0x040fe20000410000 */
[-C--:B------:R-:W-:Y:S01]  /*5080*/  LEA.HI.SX32 R163, R163, R48.reuse, 0x1b ;  /* 0x00000030a3a37211 */ /* 0x080fe200078fdaff */
[----:B------:R-:W-:Y:S01]  /*5090*/  FADD.FTZ R161, R161, R182 ;  /* 0x000000b6a1a17221 */ /* 0x000fe20000010000 */
[-C--:B------:R-:W-:Y:S01]  /*50a0*/  LEA.HI.SX32 R166, R17, R48.reuse, 0x1b ;  /* 0x0000003011a67211 */ /* 0x080fe200078fdaff */
[----:B------:R-:W-:Y:S01]  /*50b0*/  FMUL.FTZ R17, R69, R133 ;  /* 0x0000008545117220 */ /* 0x000fe20000410000 */
[-C--:B------:R-:W-:Y:S01]  /*50c0*/  LEA.HI.SX32 R169, R9, R48.reuse, 0x1b ;  /* 0x0000003009a97211 */ /* 0x080fe200078fdaff */
[----:B------:R-:W-:Y:S01]  /*50d0*/  FFMA.FTZ R9, -R69, R139, -RZ ;  /* 0x0000008b45097223 */ /* 0x000fe200000109ff */
[-C--:B------:R-:W-:Y:S01]  /*50e0*/  LEA.HI.SX32 R170, R11, R48.reuse, 0x1b ;  /* 0x000000300baa7211 */ /* 0x080fe200078fdaff */
[----:B------:R-:W0:Y:S01]  /*50f0*/  LDS R191, [R18.X4+0x840] ;  /* 0x0008400012bf7984 */ /* 0x000e220000004800 */
[----:B------:R-:W-:Y:S01]  /*5100*/  LEA.HI.SX32 R173, R177, R48, 0x1b ;  /* 0x00000030b1ad7211 */ /* 0x000fe200078fdaff */
[----:B------:R-:W-:Y:S01]  /*5110*/  FFMA.FTZ R11, -R66, R134, -RZ ;  /* 0x00000086420b7223 */ /* 0x000fe200000109ff */
[----:B------:R-:W-:Y:S01]  /*5120*/  LEA.HI.SX32 R174, R179, R48, 0x1b ;  /* 0x00000030b3ae7211 */ /* 0x000fe200078fdaff */
[----:B------:R-:W1:Y:S01]  /*5130*/  LDS R193, [R162.X4+0x8c0] ;  /* 0x0008c000a2c17984 */ /* 0x000e620000004800 */
[----:B------:R-:W-:-:S03]  /*5140*/  FADD.FTZ R161, R161, R8 ;  /* 0x00000008a1a17221 */ /* 0x000fc60000010000 */
        /* <DEDUP_REMOVED lines=17> */
[----:B-----5:R-:W-:-:S03]  /*5260*/  IADD3 R17, -R24, c[0x0][0x168], RZ ;  /* 0x00005a0018117a10 */ /* 0x020fc60007ffe1ff */
[----:B------:R5:W-:Y:S01]  /*5270*/  STS [R16.X4+0x1090], R19 ;  /* 0x0010901310007388 */ /* 0x000be20000004800 */
[----:B------:R-:W-:Y:S01]  /*5280*/  LEA R132, R17, -R48, 0x1 ;  /* 0x8000003011847211 */ /* 0x000fe200078e08ff */
[----:B-1----:R-:W-:Y:S02]  /*5290*/  FFMA.FTZ R9, -R64, R138, -RZ ;  /* 0x0000008a40097223 */ /* 0x002fe400000109ff */
[----:B------:R1:W-:Y:S01]  /*52a0*/  STS [R16.X4+0x1094], R11 ;  /* 0x0010940b10007388 */ /* 0x0003e20000004800 */
[C---:B------:R-:W-:Y:S01]  /*52b0*/  FFMA.FTZ R17, -R61.reuse, R130, -RZ ;  /* 0x000000823d117223 */ /* 0x040fe200000109ff */
[C---:B------:R-:W-:Y:S01]  /*52c0*/  ISETP.GE.AND P1, PT, R132.reuse, 0x1, PT ;  /* 0x000000018400780c */ /* 0x040fe20003f26270 */
[----:B--2---:R-:W-:Y:S01]  /*52d0*/  FMUL.FTZ R135, R61, R144 ;  /* 0x000000903d877220 */ /* 0x004fe20000410000 */
[----:B------:R2:W-:Y:S01]  /*52e0*/  STS [R16.X4+0x1088], R137 ;  /* 0x0010888910007388 */ /* 0x0005e20000004800 */
[----:B------:R-:W-:Y:S01]  /*52f0*/  ISETP.GE.AND P0, PT, R132, 0x21, PT ;  /* 0x000000218400780c */ /* 0x000fe20003f06270 */
[----:B-----5:R-:W-:-:S02]  /*5300*/  FMUL.FTZ R19, R62, R142 ;  /* 0x0000008e3e137220 */ /* 0x020fc40000410000 */
        /* <DEDUP_REMOVED lines=28> */
[----:B------:R-:W-:Y:S02]  /*54d0*/  IMAD R143, R53, UR7, RZ ;  /* 0x00000007358f7c24 */ /* 0x000fe4000f8e02ff */
[----:B------:R-:W-:Y:S01]  /*54e0*/  IMAD R137, R93, c[0x0][0x2b0], RZ ;  /* 0x0000ac005d897a24 */ /* 0x000fe200078e02ff */
[----:B------:R-:W-:Y:S01]  /*54f0*/  IADD3 R9, R9, R19, RZ ;  /* 0x0000001309097210 */ /* 0x000fe20007ffe0ff */
[----:B------:R-:W-:Y:S01]  /*5500*/  IMAD R19, R53, UR6, RZ ;  /* 0x0000000635137c24 */ /* 0x000fe2000f8e02ff */
[----:B------:R-:W-:Y:S01]  /*5510*/  IADD3 R10, P1, R11, R48, RZ ;  /* 0x000000300b0a7210 */ /* 0x000fe20007f3e0ff */
[----:B------:R-:W-:-:S02]  /*5520*/  IMAD R145, R93, c[0x0][0x2d0], RZ ;  /* 0x0000b4005d917a24 */ /* 0x000fc400078e02ff */
[----:B------:R-:W-:Y:S01]  /*5530*/  IMAD R93, R50, UR5, R19 ;  /* 0x00000005325d7c24 */ /* 0x000fe2000f8e0213 */
[----:B------:R-:W-:Y:S01]  /*5540*/  LEA.HI.X.SX32 R11, R11, RZ, 0x1, P1 ;  /* 0x000000ff0b0b7211 */ /* 0x000fe200008f0eff */
[----:B------:R-:W-:-:S04]  /*5550*/  IMAD.WIDE.U32 R16, R53, UR5, R16 ;  /* 0x0000000535107c25 */ /* 0x000fc8000f8e0010 */
[----:B------:R-:W-:Y:S01]  /*5560*/  IMAD R143, R50, UR4, R143 ;  /* 0x00000004328f7c24 */ /* 0x000fe2000f8e028f */
[----:B------:R-:W-:Y:S01]  /*5570*/  IADD3 R17, R17, R93, RZ ;  /* 0x0000005d11117210 */ /* 0x000fe20007ffe0ff */
[----:B0-----:R-:W-:-:S04]  /*5580*/  IMAD.WIDE.U32 R18, R53, UR4, R8 ;  /* 0x0000000435127c25 */ /* 0x001fc8000f8e0008 */
[C---:B------:R-:W-:Y:S01]  /*5590*/  IMAD R141, R60.reuse, c[0x0][0x2b4], R137 ;  /* 0x0000ad003c8d7a24 */ /* 0x040fe200078e0289 */
[----:B------:R-:W-:Y:S01]  /*55a0*/  IADD3 R93, R19, R143, RZ ;  /* 0x0000008f135d7210 */ /* 0x000fe20007ffe0ff */
[----:B------:R-:W-:Y:S01]  /*55b0*/  IMAD.WIDE.U32 R8, R60, c[0x0][0x2b0], R10 ;  /* 0x0000ac003c087a25 */ /* 0x000fe200078e000a */
[----:B------:R-:W-:Y:S02]  /*55c0*/  LEA R137, P1, R16, c[0x0][0x318], 0x3 ;  /* 0x0000c60010897a11 */ /* 0x000fe400078218ff */
[----:B------:R-:W-:Y:S01]  /*55d0*/  LEA R19, P2, R18, c[0x0][0x320], 0x3 ;  /* 0x0000c80012137a11 */ /* 0x000fe200078418ff */
[----:B------:R-:W-:Y:S01]  /*55e0*/  IMAD R145, R60, c[0x0][0x2d4], R145 ;  /* 0x0000b5003c917a24 */ /* 0x000fe200078e0291 */
[----:B------:R-:W-:Y:S01]  /*55f0*/  LEA.HI.X R130, R16, c[0x0][0x31c], R17, 0x3, P1 ;  /* 0x0000c70010827a11 */ /* 0x000fe200008f1c11 */
[----:B------:R-:W-:Y:S01]  /*5600*/  IMAD.WIDE.U32 R10, R60, c[0x0][0x2d0], R10 ;  /* 0x0000b4003c0a7a25 */ /* 0x000fe200078e000a */
        /* <DEDUP_REMOVED lines=9> */
.L_x_12819:
[----:B0-234-:R-:W-:Y:S05]  /*56a0*/  BSYNC B0 ;  /* 0x0000000000007941 */ /* 0x01dfea0003800000 */
.L_x_12818:
[----:B------:R0:W1:Y:S01]  /*56b0*/  LDS R9, [R162.X4+0x1100] ;  /* 0x00110000a2097984 */ /* 0x0000620000004800 */
[----:B------:R-:W-:Y:S01]  /*56c0*/  BSSY B0, `(.L_x_12820) ;  /* 0x0000004000007945 */ /* 0x000fe20003800000 */
[----:B------:R-:W-:Y:S05]  /*56d0*/  @!P0 BRA `(.L_x_12821) ;  /* 0x0000002000008947 */ /* 0x000fea0003800000 */
[----:B------:R2:W-:Y:S04]  /*56e0*/  RED.E.ADD.F32.FTZ.RN.STRONG.GPU [R12.64+-0x780], R193 ;  /* 0xfff880c10c00798e */ /* 0x0005e8000c10e78a */
[----:B-1----:R2:W-:Y:S02]  /*56f0*/  RED.E.ADD.F32.FTZ.RN.STRONG.GPU [R14.64+-0x780], R9 ;  /* 0xfff880090e00798e */ /* 0x0025e4000c10e78a */
.L_x_12821:
[----:B------:R-:W-:Y:S05]  /*5700*/  BSYNC B0 ;  /* 0x0000000000007941 */ /* 0x000fea0003800000 */
.L_x_12820:
        /* <DEDUP_REMOVED lines=12> */
.L_x_12823:
[----:B------:R-:W-:Y:S05]  /*57d0*/  BSYNC B0 ;  /* 0x0000000000007941 */ /* 0x000fea0003800000 */
.L_x_12822:
[----:B-12---:R1:W2:Y:S01]  /*57e0*/  LDS R9, [R164.X4+0x1200] ;  /* 0x00120000a4097984 */ /* 0x0062a20000004800 */
[----:B------:R-:W-:Y:S01]  /*57f0*/  BSSY B0, `(.L_x_12824) ;  /* 0x0000004000007945 */ /* 0x000fe20003800000 */
[----:B------:R-:W-:Y:S05]  /*5800*/  @!P0 BRA `(.L_x_12825) ;  /* 0x0000002000008947 */ /* 0x000fea0003800000 */
[----:B------:R0:W-:Y:S04]  /*5810*/  RED.E.ADD.F32.FTZ.RN.STRONG.GPU [R12.64+-0x680], R197 ;  /* 0xfff980c50c00798e */ /* 0x0001e8000c10e78a */
[----:B--2---:R0:W-:Y:S02]  /*5820*/  RED.E.ADD.F32.FTZ.RN.STRONG.GPU [R14.64+-0x680], R9 ;  /* 0xfff980090e00798e */ /* 0x0041e4000c10e78a */
.L_x_12825:
[----:B------:R-:W-:Y:S05]  /*5830*/  BSYNC B0 ;  /* 0x0000000000007941 */ /* 0x000fea0003800000 */
.L_x_12824:
[----:B------:R-:W0:Y:S01]  /*5840*/  LDS R165, [R165.X4+0x1280] ;  /* 0x00128000a5a57984 */ /* 0x000e220000004800 */
[----:B------:R-:W-:Y:S01]  /*5850*/  BSSY B0, `(.L_x_12826) ;  /* 0x0000004000007945 */ /* 0x000fe20003800000 */
[----:B------:R-:W-:Y:S05]  /*5860*/  @!P1 BRA `(.L_x_12827) ;  /* 0x0000002000009947 */ /* 0x000fea0003800000 */
[----:B------:R1:W-:Y:S04]  /*5870*/  RED.E.ADD.F32.FTZ.RN.STRONG.GPU [R12.64+-0x600], R199 ;  /* 0xfffa00c70c00798e */ /* 0x0003e8000c10e78a */
[----:B0-----:R1:W-:Y:S02]  /*5880*/  RED.E.ADD.F32.FTZ.RN.STRONG.GPU [R14.64+-0x600], R165 ;  /* 0xfffa00a50e00798e */ /* 0x0013e4000c10e78a */
.L_x_12827:
[----:B------:R-:W-:Y:S05]  /*5890*/  BSYNC B0 ;  /* 0x0000000000007941 */ /* 0x000fea0003800000 */
.L_x_12826:
[----:B0-2---:R0:W2:Y:S01]  /*58a0*/  LDS R9, [R166.X4+0x1300] ;  /* 0x00130000a6097984 */ /* 0x0050a20000004800 */
[----:B------:R-:W-:Y:S01]  /*58b0*/  BSSY B0, `(.L_x_12828) ;  /* 0x0000004000007945 */ /* 0x000fe20003800000 */
[----:B------:R-:W-:Y:S05]  /*58c0*/  @!P2 BRA `(.L_x_12829) ;  /* 0x000000200000a947 */ /* 0x000fea0003800000 */
[----:B------:R0:W-:Y:S04]  /*58d0*/  RED.E.ADD.F32.FTZ.RN.STRONG.GPU [R12.64+-0x580], R201 ;  /* 0xfffa80c90c00798e */ /* 0x0001e8000c10e78a */
[----:B--2---:R0:W-:Y:S02]  /*58e0*/  RED.E.ADD.F32.FTZ.RN.STRONG.GPU [R14.64+-0x580], R9 ;  /* 0xfffa80090e00798e */ /* 0x0041e4000c10e78a */
.L_x_12829:
[----:B------:R-:W-:Y:S05]  /*58f0*/  BSYNC B0 ;  /* 0x0000000000007941 */ /* 0x000fea0003800000 */
.L_x_12828:
[----:B------:R-:W0:Y:S01]  /*5900*/  LDS R167, [R167.X4+0x1380] ;  /* 0x00138000a7a77984 */ /* 0x000e220000004800 */
[----:B------:R-:W-:Y:S01]  /*5910*/  BSSY B0, `(.L_x_12830) ;  /* 0x0000004000007945 */ /* 0x000fe20003800000 */
[----:B------:R-:W-:Y:S05]  /*5920*/  @!P3 BRA `(.L_x_12831) ;  /* 0x000000200000b947 */ /* 0x000fea0003800000 */
[----:B------:R1:W-:Y:S04]  /*5930*/  RED.E.ADD.F32.FTZ.RN.STRONG.GPU [R12.64+-0x500], R203 ;  /* 0xfffb00cb0c00798e */ /* 0x0003e8000c10e78a */
[----:B0-----:R1:W-:Y:S02]  /*5940*/  RED.E.ADD.F32.FTZ.RN.STRONG.GPU [R14.64+-0x500], R167 ;  /* 0xfffb00a70e00798e */ /* 0x0013e4000c10e78a */
.L_x_12831:
[----:B------:R-:W-:Y:S05]  /*5950*/  BSYNC B0 ;  /* 0x0000000000007941 */ /* 0x000fea0003800000 */
.L_x_12830:
[----:B0-2---:R0:W2:Y:S01]  /*5960*/  LDS R9, [R168.X4+0x1400] ;  /* 0x00140000a8097984 */ /* 0x0050a20000004800 */
[----:B------:R-:W-:Y:S01]  /*5970*/  BSSY B0, `(.L_x_12832) ;  /* 0x0000004000007945 */ /* 0x000fe20003800000 */
[----:B------:R-:W-:Y:S05]  /*5980*/  @!P4 BRA `(.L_x_12833) ;  /* 0x000000200000c947 */ /* 0x000fea0003800000 */
[----:B------:R0:W-:Y:S04]  /*5990*/  RED.E.ADD.F32.FTZ.RN.STRONG.GPU [R12.64+-0x480], R189 ;  /* 0xfffb80bd0c00798e */ /* 0x0001e8000c10e78a */
[----:B--2---:R0:W-:Y:S02]  /*59a0*/  RED.E.ADD.F32.FTZ.RN.STRONG.GPU [R14.64+-0x480], R9 ;  /* 0xfffb80090e00798e */ /* 0x0041e4000c10e78a */
.L_x_12833:
[----:B------:R-:W-:Y:S05]  /*59b0*/  BSYNC B0 ;  /* 0x0000000000007941 */ /* 0x000fea0003800000 */
.L_x_12832:
[----:B------:R-:W0:Y:S01]  /*59c0*/  LDS R169, [R169.X4+0x1480] ;  /* 0x00148000a9a97984 */ /* 0x000e220000004800 */
[----:B------:R-:W-:Y:S01]  /*59d0*/  BSSY B0, `(.L_x_12834) ;  /* 0x0000004000007945 */ /* 0x000fe20003800000 */
[----:B------:R-:W-:Y:S05]  /*59e0*/  @!P5 BRA `(.L_x_12835) ;  /* 0x000000200000d947 */ /* 0x000fea0003800000 */
[----:B------:R1:W-:Y:S04]  /*59f0*/  RED.E.ADD.F32.FTZ.RN.STRONG.GPU [R12.64+-0x400], R187 ;  /* 0xfffc00bb0c00798e */ /* 0x0003e8000c10e78a */
[----:B0-----:R1:W-:Y:S02]  /*5a00*/  RED.E.ADD.F32.FTZ.RN.STRONG.GPU [R14.64+-0x400], R169 ;  /* 0xfffc00a90e00798e */ /* 0x0013e4000c10e78a */
.L_x_12835:
[----:B------:R-:W-:Y:S05]  /*5a10*/  BSYNC B0 ;  /* 0x0000000000007941 */ /* 0x000fea0003800000 */
.L_x_12834:
        /* <DEDUP_REMOVED lines=12> */
.L_x_12837:
[----:B0-----:R-:W-:Y:S05]  /*5ae0*/  BSYNC B0 ;  /* 0x0000000000007941 */ /* 0x001fea0003800000 */
.L_x_12836:
[----:B------:R-:W0:Y:S01]  /*5af0*/  LDS R171, [R171.X4+0x1580] ;  /* 0x00158000abab7984 */ /* 0x000e220000004800 */
[----:B------:R-:W-:Y:S01]  /*5b00*/  BSSY B0, `(.L_x_12838) ;  /* 0x0000004000007945 */ /* 0x000fe20003800000 */
[----:B------:R-:W-:Y:S05]  /*5b10*/  @!P0 BRA `(.L_x_12839) ;  /* 0x0000002000008947 */ /* 0x000fea0003800000 */
[----:B------:R1:W-:Y:S04]  /*5b20*/  RED.E.ADD.F32.FTZ.RN.STRONG.GPU [R12.64+-0x300], R183 ;  /* 0xfffd00b70c00798e */ /* 0x0003e8000c10e78a */
[----:B0-----:R1:W-:Y:S02]  /*5b30*/  RED.E.ADD.F32.FTZ.RN.STRONG.GPU [R14.64+-0x300], R171 ;  /* 0xfffd00ab0e00798e */ /* 0x0013e4000c10e78a */
.L_x_12839:
[----:B------:R-:W-:Y:S05]  /*5b40*/  BSYNC B0 ;  /* 0x0000000000007941 */ /* 0x000fea0003800000 */
.L_x_12838:
[----:B--2---:R2:W1:Y:S01]  /*5b50*/  LDS R9, [R172.X4+0x1600] ;  /* 0x00160000ac097984 */ /* 0x0044620000004800 */
[----:B------:R-:W-:Y:S01]  /*5b60*/  BSSY B0, `(.L_x_12840) ;  /* 0x0000004000007945 */ /* 0x000fe20003800000 */
[----:B------:R-:W-:Y:S05]  /*5b70*/  @!P1 BRA `(.L_x_12841) ;  /* 0x0000002000009947 */ /* 0x000fea0003800000 */
[----:B------:R2:W-:Y:S04]  /*5b80*/  RED.E.ADD.F32.FTZ.RN.STRONG.GPU [R12.64+-0x280], R181 ;  /* 0xfffd80b50c00798e */ /* 0x0005e8000c10e78a */
[----:B-1----:R2:W-:Y:S02]  /*5b90*/  RED.E.ADD.F32.FTZ.RN.STRONG.GPU [R14.64+-0x280], R9 ;  /* 0xfffd80090e00798e */ /* 0x0025e4000c10e78a */
.L_x_12841:
[----:B------:R-:W-:Y:S05]  /*5ba0*/  BSYNC B0 ;  /* 0x0000000000007941 */ /* 0x000fea0003800000 */
.L_x_12840:
[----:B------:R-:W2:Y:S01]  /*5bb0*/  LDS R173, [R173.X4+0x1680] ;  /* 0x00168000adad7984 */ /* 0x000ea20000004800 */
[----:B------:R-:W-:Y:S01]  /*5bc0*/  BSSY B0, `(.L_x_12842) ;  /* 0x0000004000007945 */ /* 0x000fe20003800000 */
[----:B------:R-:W-:Y:S05]  /*5bd0*/  @!P2 BRA `(.L_x_12843) ;  /* 0x000000200000a947 */ /* 0x000fea0003800000 */
[----:B------:R4:W-:Y:S04]  /*5be0*/  RED.E.ADD.F32.FTZ.RN.STRONG.GPU [R12.64+-0x200], R179 ;  /* 0xfffe00b30c00798e */ /* 0x0009e8000c10e78a */
[----:B--2---:R4:W-:Y:S02]  /*5bf0*/  RED.E.ADD.F32.FTZ.RN.STRONG.GPU [R14.64+-0x200], R173 ;  /* 0xfffe00ad0e00798e */ /* 0x0049e4000c10e78a */
.L_x_12843:
[----:B------:R-:W-:Y:S05]  /*5c00*/  BSYNC B0 ;  /* 0x0000000000007941 */ /* 0x000fea0003800000 */
.L_x_12842:
[----:B-12---:R1:W2:Y:S01]  /*5c10*/  LDS R9, [R174.X4+0x1700] ;  /* 0x00170000ae097984 */ /* 0x0062a20000004800 */
[----:B------:R-:W-:Y:S01]  /*5c20*/  BSSY B0, `(.L_x_12844) ;  /* 0x0000004000007945 */ /* 0x000fe20003800000 */
[----:B------:R-:W-:Y:S05]  /*5c30*/  @!P3 BRA `(.L_x_12845) ;  /* 0x000000200000b947 */ /* 0x000fea0003800000 */
[----:B------:R1:W-:Y:S04]  /*5c40*/  RED.E.ADD.F32.FTZ.RN.STRONG.GPU [R12.64+-0x180], R177 ;  /* 0xfffe80b10c00798e */ /* 0x0003e8000c10e78a */
[----:B--2---:R1:W-:Y:S02]  /*5c50*/  RED.E.ADD.F32.FTZ.RN.STRONG.GPU [R14.64+-0x180], R9 ;  /* 0xfffe80090e00798e */ /* 0x0043e4000c10e78a */
.L_x_12845:
[----:B------:R-:W-:Y:S05]  /*5c60*/  BSYNC B0 ;  /* 0x0000000000007941 */ /* 0x000fea0003800000 */
.L_x_12844:
[----:B------:R-:W1:Y:S01]  /*5c70*/  LDS R175, [R175.X4+0x1780] ;  /* 0x00178000afaf7984 */ /* 0x000e620000004800 */
[----:B------:R-:W-:Y:S01]  /*5c80*/  BSSY B0, `(.L_x_12846) ;  /* 0x0000004000007945 */ /* 0x000fe20003800000 */
[----:B------:R-:W-:Y:S05]  /*5c90*/  @!P4 BRA `(.L_x_12847) ;  /* 0x000000200000c947 */ /* 0x000fea0003800000 */
[----:B------:R4:W-:Y:S04]  /*5ca0*/  RED.E.ADD.F32.FTZ.RN.STRONG.GPU [R12.64+-0x100], R139 ;  /* 0xffff008b0c00798e */ /* 0x0009e8000c10e78a */
[----:B-1----:R4:W-:Y:S02]  /*5cb0*/  RED.E.ADD.F32.FTZ.RN.STRONG.GPU [R14.64+-0x100], R175 ;  /* 0xffff00af0e00798e */ /* 0x0029e4000c10e78a */
.L_x_12847:
[----:B------:R-:W-:Y:S05]  /*5cc0*/  BSYNC B0 ;  /* 0x0000000000007941 */ /* 0x000fea0003800000 */
.L_x_12846:
[----:B-12---:R1:W2:Y:S01]  /*5cd0*/  LDS R9, [R176.X4+0x1800] ;  /* 0x00180000b0097984 */ /* 0x0062a20000004800 */
[----:B------:R-:W-:Y:S01]  /*5ce0*/  BSSY B0, `(.L_x_12848) ;  /* 0x0000004000007945 */ /* 0x000fe20003800000 */
[----:B------:R-:W-:Y:S05]  /*5cf0*/  @!P5 BRA `(.L_x_12849) ;  /* 0x000000200000d947 */ /* 0x000fea0003800000 */
[----:B------:R1:W-:Y:S04]  /*5d00*/  RED.E.ADD.F32.FTZ.RN.STRONG.GPU [R12.64+-0x80], R133 ;  /* 0xffff80850c00798e */ /* 0x0003e8000c10e78a */
[----:B--2---:R1:W-:Y:S02]  /*5d10*/  RED.E.ADD.F32.FTZ.RN.STRONG.GPU [R14.64+-0x80], R9 ;  /* 0xffff80090e00798e */ /* 0x0043e4000c10e78a */
.L_x_12849:
[----:B------:R-:W-:Y:S05]  /*5d20*/  BSYNC B0 ;  /* 0x0000000000007941 */ /* 0x000fea0003800000 */
.L_x_12848:
[----:B------:R-:W5:Y:S01]  /*5d30*/  SHFL.DOWN PT, R8, R161, 0x1, 0x1f ;  /* 0x08201f00a1087f89 */ /* 0x000f6200000e0000 */
[----:B------:R-:W-:Y:S01]  /*5d40*/  ISETP.GT.AND P0, PT, R47, 0x1e, PT ;  /* 0x0000001e2f00780c */ /* 0x000fe20003f04270 */
[----:B------:R-:W-:Y:S01]  /*5d50*/  FMUL.FTZ R115, R115, R148 ;  /* 0x0000009473737220 */ /* 0x000fe20000410000 */
[----:B------:R-:W-:Y:S01]  /*5d60*/  ISETP.NE.AND P1, PT, R47, RZ, PT ;  /* 0x000000ff2f00720c */ /* 0x000fe20003f25270 */
[----:B-12---:R-:W1:Y:S01]  /*5d70*/  SHFL.DOWN PT, R9, R160, 0x1, 0x1f ;  /* 0x08201f00a0097f89 */ /* 0x006e6200000e0000 */
[----:B------:R-:W-:Y:S01]  /*5d80*/  FMUL.FTZ R106, R106, R152 ;  /* 0x000000986a6a7220 */ /* 0x000fe20000410000 */
[----:B------:R-:W-:Y:S01]  /*5d90*/  ISETP.NE.AND P2, PT, R48, RZ, PT ;  /* 0x000000ff3000720c */ /* 0x000fe20003f45270 */
[----:B------:R-:W-:Y:S01]  /*5da0*/  FFMA.FTZ R10, R119, R146, R115 ;  /* 0x00000092770a7223 */ /* 0x000fe20000010073 */
[----:B------:R-:W-:Y:S01]  /*5db0*/  BSSY B0, `(.L_x_12850) ;  /* 0x0000077000007945 */ /* 0x000fe20003800000 */
[----:B------:R-:W-:-:S02]  /*5dc0*/  FMUL.FTZ R98, R98, R129 ;  /* 0x0000008162627220 */ /* 0x000fc40000410000 */
[----:B------:R-:W-:Y:S02]  /*5dd0*/  FFMA.FTZ R71, R80, R10, R71 ;  /* 0x0000000a50477223 */ /* 0x000fe40000010047 */
[----:B------:R-:W-:Y:S02]  /*5de0*/  FMUL.FTZ R121, R121, R149 ;  /* 0x0000009579797220 */ /* 0x000fe40000410000 */
[----:B------:R-:W-:Y:S02]  /*5df0*/  FMUL.FTZ R99, R99, R118 ;  /* 0x0000007663637220 */ /* 0x000fe40000410000 */
[----:B------:R-:W-:-:S04]  /*5e00*/  FFMA.FTZ R121, R117, R150, R121 ;  /* 0x0000009675797223 */ /* 0x000fc80000010079 */
[----:B------:R-:W-:Y:S02]  /*5e10*/  FFMA.FTZ R70, R78, R121, R70 ;  /* 0x000000794e467223 */ /* 0x000fe40000010046 */
[----:B-----5:R-:W-:Y:S02]  /*5e20*/  @!P0 FADD.FTZ R161, R161, R8 ;  /* 0x00000008a1a18221 */ /* 0x020fe40000010000 */
[----:B-1----:R-:W-:-:S03]  /*5e30*/  @!P0 FADD.FTZ R160, R160, R9 ;  /* 0x00000009a0a08221 */ /* 0x002fc60000010000 */
[----:B------:R-:W1:Y:S01]  /*5e40*/  SHFL.DOWN PT, R8, R161, 0x2, 0x1f ;  /* 0x08401f00a1087f89 */ /* 0x000e6200000e0000 */
[----:B------:R-:W-:-:S03]  /*5e50*/  ISETP.GT.AND P0, PT, R47, 0x1d, PT ;  /* 0x0000001d2f00780c */ /* 0x000fc60003f04270 */
[----:B------:R-:W2:Y:S10]  /*5e60*/  SHFL.DOWN PT, R9, R160, 0x2, 0x1f ;  /* 0x08401f00a0097f89 */ /* 0x000eb400000e0000 */
[----:B-1----:R-:W-:-:S02]  /*5e70*/  @!P0 FADD.FTZ R161, R161, R8 ;  /* 0x00000008a1a18221 */ /* 0x002fc40000010000 */
[----:B------:R-:W-:Y:S02]  /*5e80*/  FMUL.FTZ R8, R3, R150 ;  /* 0x0000009603087220 */ /* 0x000fe40000410000 */
[----:B--2---:R-:W-:Y:S01]  /*5e90*/  @!P0 FADD.FTZ R160, R160, R9 ;  /* 0x00000009a0a08221 */ /* 0x004fe20000010000 */
[----:B----4-:R-:W1:Y:S01]  /*5ea0*/  SHFL.DOWN PT, R12, R161, 0x4, 0x1f ;  /* 0x08801f00a10c7f89 */ /* 0x010e6200000e0000 */
[----:B------:R-:W-:Y:S01]  /*5eb0*/  ISETP.GT.AND P0, PT, R47, 0x1b, PT ;  /* 0x0000001b2f00780c */ /* 0x000fe20003f04270 */
[-C--:B------:R-:W-:Y:S02]  /*5ec0*/  FFMA.FTZ R11, R2, R149.reuse, -R8 ;  /* 0x00000095020b7223 */ /* 0x080fe40000010808 */
[----:B------:R-:W2:Y:S01]  /*5ed0*/  SHFL.DOWN PT, R13, R160, 0x4, 0x1f ;  /* 0x08801f00a00d7f89 */ /* 0x000ea200000e0000 */
[----:B------:R-:W-:Y:S02]  /*5ee0*/  FMUL.FTZ R9, R3, R149 ;  /* 0x0000009503097220 */ /* 0x000fe40000410000 */
[----:B------:R-:W-:-:S02]  /*5ef0*/  FMUL.FTZ R22, R22, R11 ;  /* 0x0000000b16167220 */ /* 0x000fc40000410000 */
[----:B------:R-:W-:Y:S02]  /*5f00*/  FFMA.FTZ R11, R2, R150, R9 ;  /* 0x00000096020b7223 */ /* 0x000fe40000010009 */
[C---:B------:R-:W-:Y:S02]  /*5f10*/  FMUL.FTZ R9, R3.reuse, R146 ;  /* 0x0000009203097220 */ /* 0x040fe40000410000 */
[----:B------:R-:W-:Y:S02]  /*5f20*/  FFMA.FTZ R22, R126, R11, R22 ;  /* 0x0000000b7e167223 */ /* 0x000fe40000010016 */
[-C--:B------:R-:W-:Y:S02]  /*5f30*/  FFMA.FTZ R11, R2, R148.reuse, -R9 ;  /* 0x00000094020b7223 */ /* 0x080fe40000010809 */
[----:B------:R-:W-:Y:S02]  /*5f40*/  FMUL.FTZ R9, R3, R148 ;  /* 0x0000009403097220 */ /* 0x000fe40000410000 */
[----:B------:R-:W-:-:S02]  /*5f50*/  FMUL.FTZ R11, R124, R11 ;  /* 0x0000000b7c0b7220 */ /* 0x000fc40000410000 */
[----:B------:R-:W-:Y:S02]  /*5f60*/  FFMA.FTZ R146, R2, R146, R9 ;  /* 0x0000009202927223 */ /* 0x000fe40000010009 */
[----:B------:R-:W-:Y:S02]  /*5f70*/  FMUL.FTZ R8, R3, R20 ;  /* 0x0000001403087220 */ /* 0x000fe40000410000 */
[----:B-1----:R-:W-:Y:S02]  /*5f80*/  @!P0 FADD.FTZ R161, R161, R12 ;  /* 0x0000000ca1a18221 */ /* 0x002fe40000010000 */
[----:B------:R-:W-:Y:S02]  /*5f90*/  FFMA.FTZ R146, R125, R146, R11 ;  /* 0x000000927d927223 */ /* 0x000fe4000001000b */
[----:B--2---:R-:W-:Y:S01]  /*5fa0*/  @!P0 FADD.FTZ R160, R160, R13 ;  /* 0x0000000da0a08221 */ /* 0x004fe20000010000 */
[----:B------:R-:W1:Y:S01]  /*5fb0*/  SHFL.DOWN PT, R12, R161, 0x8, 0x1f ;  /* 0x09001f00a10c7f89 */ /* 0x000e6200000e0000 */
[-C--:B------:R-:W-:Y:S01]  /*5fc0*/  FMUL.FTZ R9, R112, R21.reuse ;  /* 0x0000001570097220 */ /* 0x080fe20000410000 */
[----:B------:R-:W-:Y:S01]  /*5fd0*/  ISETP.GT.AND P0, PT, R47, 0x17, PT ;  /* 0x000000172f00780c */ /* 0x000fe20003f04270 */
[-C--:B------:R-:W-:Y:S01]  /*5fe0*/  FMUL.FTZ R11, R3, R21.reuse ;  /* 0x00000015030b7220 */ /* 0x080fe20000410000 */
[----:B------:R-:W2:Y:S01]  /*5ff0*/  SHFL.DOWN PT, R17, R160, 0x8, 0x1f ;  /* 0x09001f00a0117f89 */ /* 0x000ea200000e0000 */
[----:B------:R-:W-:-:S02]  /*6000*/  FFMA.FTZ R21, R2, R21, -R8 ;  /* 0x0000001502157223 */ /* 0x000fc40000010808 */
[C---:B------:R-:W-:Y:S02]  /*6010*/  FMUL.FTZ R8, R3.reuse, R34 ;  /* 0x0000002203087220 */ /* 0x040fe40000410000 */
[-C--:B------:R-:W-:Y:S02]  /*6020*/  FFMA.FTZ R13, R108, R20.reuse, R9 ;  /* 0x000000146c0d7223 */ /* 0x080fe40000010009 */
[C---:B------:R-:W-:Y:S02]  /*6030*/  FFMA.FTZ R15, R2.reuse, R20, R11 ;  /* 0x00000014020f7223 */ /* 0x040fe4000001000b */
[-C--:B------:R-:W-:Y:S02]  /*6040*/  FFMA.FTZ R11, R2, R35.reuse, -R8 ;  /* 0x00000023020b7223 */ /* 0x080fe40000010808 */
[----:B------:R-:W-:Y:S02]  /*6050*/  FMUL.FTZ R9, R3, R35 ;  /* 0x0000002303097220 */ /* 0x000fe40000410000 */
[----:B------:R-:W-:-:S02]  /*6060*/  FMUL.FTZ R11, R158, R11 ;  /* 0x0000000b9e0b7220 */ /* 0x000fc40000410000 */
[----:B------:R-:W-:Y:S02]  /*6070*/  FFMA.FTZ R8, R2, R34, R9 ;  /* 0x0000002202087223 */ /* 0x000fe40000010009 */
[----:B------:R-:W-:Y:S02]  /*6080*/  FMUL.FTZ R9, R3, R153 ;  /* 0x0000009903097220 */ /* 0x000fe40000410000 */
[----:B------:R-:W-:Y:S02]  /*6090*/  FMUL.FTZ R21, R120, R21 ;  /* 0x0000001578157220 */ /* 0x000fe40000410000 */
[----:B------:R-:W-:Y:S02]  /*60a0*/  FFMA.FTZ R11, R157, R8, R11 ;  /* 0x000000089d0b7223 */ /* 0x000fe4000001000b */
[----:B------:R-:W-:Y:S02]  /*60b0*/  FFMA.FTZ R8, R2, R152, -R9 ;  /* 0x0000009802087223 */ /* 0x000fe40000010809 */
[----:B------:R-:W-:-:S02]  /*60c0*/  FFMA.FTZ R15, R128, R15, R21 ;  /* 0x0000000f800f7223 */ /* 0x000fc40000010015 */
[----:B-1----:R-:W-:Y:S02]  /*60d0*/  @!P0 FADD.FTZ R161, R161, R12 ;  /* 0x0000000ca1a18221 */ /* 0x002fe40000010000 */
[----:B--2---:R-:W-:Y:S01]  /*60e0*/  @!P0 FADD.FTZ R160, R160, R17 ;  /* 0x00000011a0a08221 */ /* 0x004fe20000010000 */
[----:B------:R-:W-:Y:S01]  /*60f0*/  ISETP.GT.AND P0, PT, R47, 0xf, PT ;  /* 0x0000000f2f00780c */ /* 0x000fe20003f04270 */
[----:B------:R-:W-:Y:S01]  /*6100*/  FMUL.FTZ R152, R3, R152 ;  /* 0x0000009803987220 */ /* 0x000fe20000410000 */
[----:B------:R-:W1:Y:S01]  /*6110*/  SHFL.DOWN PT, R14, R161, 0x10, 0x1f ;  /* 0x0a001f00a10e7f89 */ /* 0x000e6200000e0000 */
[-C--:B------:R-:W-:Y:S02]  /*6120*/  FFMA.FTZ R72, R79, R13.reuse, R72 ;  /* 0x0000000d4f487223 */ /* 0x080fe40000010048 */
[----:B------:R-:W-:Y:S02]  /*6130*/  FFMA.FTZ R110, R110, R13, R15 ;  /* 0x0000000d6e6e7223 */ /* 0x000fe4000001000f */
[----:B------:R-:W-:Y:S01]  /*6140*/  FMUL.FTZ R8, R159, R8 ;  /* 0x000000089f087220 */ /* 0x000fe20000410000 */
[----:B------:R-:W2:Y:S01]  /*6150*/  SHFL.DOWN PT, R13, R160, 0x10, 0x1f ;  /* 0x0a001f00a00d7f89 */ /* 0x000ea200000e0000 */
[----:B------:R-:W-:-:S02]  /*6160*/  FFMA.FTZ R9, R2, R153, R152 ;  /* 0x0000009902097223 */ /* 0x000fc40000010098 */
[----:B------:R-:W-:Y:S02]  /*6170*/  FFMA.FTZ R113, R113, R10, R146 ;  /* 0x0000000a71717223 */ /* 0x000fe40000010092 */
[----:B------:R-:W-:Y:S02]  /*6180*/  FFMA.FTZ R156, R156, R9, R8 ;  /* 0x000000099c9c7223 */ /* 0x000fe40000010008 */
[----:B------:R-:W-:Y:S02]  /*6190*/  FMUL.FTZ R10, R3, R127 ;  /* 0x0000007f030a7220 */ /* 0x000fe40000410000 */
[-C--:B------:R-:W-:Y:S02]  /*61a0*/  FMUL.FTZ R8, R105, R123.reuse ;  /* 0x0000007b69087220 */ /* 0x080fe40000410000 */
[-C--:B------:R-:W-:Y:S02]  /*61b0*/  FMUL.FTZ R9, R3, R123.reuse ;  /* 0x0000007b03097220 */ /* 0x080fe40000410000 */
[----:B------:R-:W-:-:S02]  /*61c0*/  FFMA.FTZ R123, R2, R123, -R10 ;  /* 0x0000007b027b7223 */ /* 0x000fc4000001080a */
[----:B------:R-:W-:Y:S02]  /*61d0*/  FFMA.FTZ R10, R103, R127, R8 ;  /* 0x0000007f670a7223 */ /* 0x000fe40000010008 */
[C---:B------:R-:W-:Y:S02]  /*61e0*/  FMUL.FTZ R8, R3.reuse, R155 ;  /* 0x0000009b03087220 */ /* 0x040fe40000410000 */
[C---:B------:R-:W-:Y:S02]  /*61f0*/  FFMA.FTZ R12, R2.reuse, R127, R9 ;  /* 0x0000007f020c7223 */ /* 0x040fe40000010009 */
[-C--:B------:R-:W-:Y:S02]  /*6200*/  FFMA.FTZ R9, R2, R129.reuse, -R8 ;  /* 0x0000008102097223 */ /* 0x080fe40000010808 */
[----:B------:R-:W-:Y:S02]  /*6210*/  FMUL.FTZ R129, R3, R129 ;  /* 0x0000008103817220 */ /* 0x000fe40000410000 */
[----:B------:R-:W-:-:S02]  /*6220*/  FMUL.FTZ R122, R122, R9 ;  /* 0x000000097a7a7220 */ /* 0x000fc40000410000 */
[C---:B------:R-:W-:Y:S02]  /*6230*/  FMUL.FTZ R9, R3.reuse, R32 ;  /* 0x0000002003097220 */ /* 0x040fe40000410000 */
[-C--:B------:R-:W-:Y:S02]  /*6240*/  FMUL.FTZ R3, R3, R118.reuse ;  /* 0x0000007603037220 */ /* 0x080fe40000410000 */
[----:B------:R-:W-:Y:S02]  /*6250*/  FFMA.FTZ R9, R2, R118, -R9 ;  /* 0x0000007602097223 */ /* 0x000fe40000010809 */
[----:B-1----:R-:W-:Y:S02]  /*6260*/  @!P0 FADD.FTZ R161, R161, R14 ;  /* 0x0000000ea1a18221 */ /* 0x002fe40000010000 */
[----:B--2---:R-:W-:Y:S02]  /*6270*/  @!P0 FADD.FTZ R160, R160, R13 ;  /* 0x0000000da0a08221 */ /* 0x004fe40000010000 */
[----:B------:R-:W-:Y:S01]  /*6280*/  FFMA.FTZ R129, R2, R155, R129 ;  /* 0x0000009b02817223 */ /* 0x000fe20000010081 */
[----:B------:R-:W-:Y:S01]  /*6290*/  MOV R14, R161 ;  /* 0x000000a1000e7202 */ /* 0x000fe20000000f00 */
[----:B------:R-:W-:Y:S01]  /*62a0*/  FMUL.FTZ R35, R111, R35 ;  /* 0x000000236f237220 */ /* 0x000fe20000410000 */
[----:B------:R-:W-:Y:S01]  /*62b0*/  MOV R15, R160 ;  /* 0x000000a0000f7202 */ /* 0x000fe20000000f00 */
[----:B------:R-:W-:-:S02]  /*62c0*/  FMUL.FTZ R123, R154, R123 ;  /* 0x0000007b9a7b7220 */ /* 0x000fc40000410000 */
[----:B------:R-:W-:Y:S02]  /*62d0*/  FFMA.FTZ R2, R2, R32, R3 ;  /* 0x0000002002027223 */ /* 0x000fe40000010003 */
[----:B------:R-:W-:Y:S01]  /*62e0*/  FMUL.FTZ R9, R116, R9 ;  /* 0x0000000974097220 */ /* 0x000fe20000410000 */
        /* <DEDUP_REMOVED lines=35> */
.L_x_12851:
[----:B-1----:R-:W-:Y:S05]  /*6520*/  BSYNC B0 ;  /* 0x0000000000007941 */ /* 0x002fea0003800000 */
.L_x_12850:
[----:B------:R-:W-:Y:S02]  /*6530*/  IADD3 R60, R60, 0x1, RZ ;  /* 0x000000013c3c7810 */ /* 0x000fe40007ffe0ff */
[----:B------:R-:W-:Y:S02]  /*6540*/  IADD3 R59, P1, R59, 0x1, RZ ;  /* 0x000000013b3b7810 */ /* 0x000fe40007f3e0ff */
[----:B------:R-:W-:Y:S02]  /*6550*/  ISETP.GE.AND P0, PT, R60, c[0x0][0x16c], PT ;  /* 0x00005b003c007a0c */ /* 0x000fe40003f06270 */
[----:B------:R-:W-:-:S11]  /*6560*/  IADD3.X R58, RZ, R58, RZ, P1, !PT ;  /* 0x0000003aff3a7210 */ /* 0x000fd60000ffe4ff */
[----:B------:R-:W-:Y:S01]  /*6570*/  @P0 CALL.REL.NOINC `(.L_x_12805) ;  /* 0x0000001000000944 */ /* 0x000fe20003c00000 */
[----:B------:R-:W-:Y:S05]  /*6580*/  BRA `(.L_x_12852) ;  /* 0xffffb49000007947 */ /* 0x000fea000383ffff */
.L_x_12805:
[----:B------:R-:W-:Y:S01]  /*6590*/  BAR.SYNC.DEFER_BLOCKING 0x0 ;  /* 0x0000000000007b1d */ /* 0x000fe20000010000 */
[----:B------:R-:W-:Y:S01]  /*65a0*/  F2FP.BF16.PACK_AB R71, R70, R71 ;  /* 0x000000474647723e */ /* 0x000fe200000010ff */
[----:B0-----:R-:W-:Y:S01]  /*65b0*/  IMAD R2, R50, c[0x0][0x2d8], RZ ;  /* 0x0000b60032027a24 */ /* 0x001fe200078e02ff */
[----:B------:R-:W-:Y:S01]  /*65c0*/  F2FP.BF16.PACK_AB R70, R72, R73 ;  /* 0x000000494846723e */ /* 0x000fe200000010ff */
[----:B------:R-:W-:Y:S01]  /*65d0*/  IMAD R7, R55, c[0x0][0x2e0], RZ ;  /* 0x0000b80037077a24 */ /* 0x000fe200078e02ff */
[----:B------:R-:W-:Y:S01]  /*65e0*/  F2FP.BF16.PACK_AB R69, R74, R75 ;  /* 0x0000004b4a45723e */ /* 0x000fe200000010ff */
[C---:B------:R-:W-:Y:S01]  /*65f0*/  IMAD R5, R53.reuse, c[0x0][0x2dc], R2 ;  /* 0x0000b70035057a24 */ /* 0x040fe200078e0202 */
[----:B------:R-:W-:Y:S01]  /*6600*/  F2FP.BF16.PACK_AB R68, R76, R77 ;  /* 0x0000004d4c44723e */ /* 0x000fe200000010ff */
[----:B------:R-:W-:Y:S01]  /*6610*/  IMAD.WIDE.U32 R2, R53, c[0x0][0x2d8], R24 ;  /* 0x0000b60035027a25 */ /* 0x000fe200078e0018 */
[----:B------:R-:W-:Y:S02]  /*6620*/  F2FP.BF16.PACK_AB R15, R85, R88 ;  /* 0x00000058550f723e */ /* 0x000fe400000010ff */
[----:B------:R-:W-:Y:S01]  /*6630*/  F2FP.BF16.PACK_AB R14, R87, R90 ;  /* 0x0000005a570e723e */ /* 0x000fe200000010ff */
[----:B------:R-:W-:Y:S01]  /*6640*/  IMAD R7, R56, c[0x0][0x2e4], R7 ;  /* 0x0000b90038077a24 */ /* 0x000fe200078e0207 */
[----:B------:R-:W-:Y:S01]  /*6650*/  IADD3 R3, R3, R5, RZ ;  /* 0x0000000503037210 */ /* 0x000fe20007ffe0ff */
[----:B------:R-:W-:Y:S01]  /*6660*/  IMAD R6, R50, c[0x0][0x2f8], RZ ;  /* 0x0000be0032067a24 */ /* 0x000fe200078e02ff */
[----:B------:R-:W-:-:S02]  /*6670*/  F2FP.BF16.PACK_AB R13, R89, R92 ;  /* 0x0000005c590d723e */ /* 0x000fc400000010ff */
[----:B------:R-:W-:Y:S01]  /*6680*/  F2FP.BF16.PACK_AB R12, R91, R94 ;  /* 0x0000005e5b0c723e */ /* 0x000fe200000010ff */
[----:B------:R-:W-:Y:S01]  /*6690*/  IMAD.WIDE.U32 R2, R56, c[0x0][0x2e0], R2 ;  /* 0x0000b80038027a25 */ /* 0x000fe200078e0002 */
[----:B------:R-:W-:Y:S02]  /*66a0*/  IADD3 R40, P1, R40, -0x400, RZ ;  /* 0xfffffc0028287810 */ /* 0x000fe40007f3e0ff */
[----:B------:R-:W-:Y:S01]  /*66b0*/  IADD3 R38, P2, R38, -0x400, RZ ;  /* 0xfffffc0026267810 */ /* 0x000fe20007f5e0ff */
[----:B------:R-:W-:Y:S01]  /*66c0*/  FADD.FTZ R94, R49, R94 ;  /* 0x0000005e315e7221 */ /* 0x000fe20000010000 */
[----:B------:R-:W-:Y:S01]  /*66d0*/  IADD3 R3, R3, R7, RZ ;  /* 0x0000000703037210 */ /* 0x000fe20007ffe0ff */
[----:B------:R-:W-:Y:S01]  /*66e0*/  STS.128 [R47.X16], R68 ;  /* 0x000000442f007388 */ /* 0x000fe2000000cc00 */
[----:B------:R-:W-:-:S06]  /*66f0*/  NOP ;  /* 0x0000000000007918 */ /* 0x000fcc0000000000 */
[----:B------:R-:W0:Y:S01]  /*6700*/  LDS.128 R8, [R47.X16] ;  /* 0x000000002f087984 */ /* 0x000e22000000cc00 */
[----:B------:R-:W-:Y:S01]  /*6710*/  LEA R4, P0, R2, c[0x0][0x330], 0x1 ;  /* 0x0000cc0002047a11 */ /* 0x000fe200078008ff */
[----:B------:R-:W-:Y:S01]  /*6720*/  IMAD R7, R53, c[0x0][0x2fc], R6 ;  /* 0x0000bf0035077a24 */ /* 0x000fe200078e0206 */
[----:B------:R-:W-:Y:S01]  /*6730*/  IADD3 R44, P3, R44, -0x200, RZ ;  /* 0xfffffe002c2c7810 */ /* 0x000fe20007f7e0ff */
[----:B------:R-:W-:Y:S01]  /*6740*/  FADD.FTZ R91, R94, R91 ;  /* 0x0000005b5e5b7221 */ /* 0x000fe20000010000 */
[----:B------:R-:W-:Y:S02]  /*6750*/  LEA.HI.X R5, R2, c[0x0][0x334], R3, 0x1, P0 ;  /* 0x0000cd0002057a11 */ /* 0x000fe400000f0c03 */
[----:B------:R-:W-:Y:S01]  /*6760*/  IADD3 R46, P4, R46, -0x200, RZ ;  /* 0xfffffe002e2e7810 */ /* 0x000fe20007f9e0ff */
[----:B------:R-:W-:Y:S01]  /*6770*/  FADD.FTZ R92, R91, R92 ;  /* 0x0000005c5b5c7221 */ /* 0x000fe20000010000 */
[----:B------:R-:W-:Y:S01]  /*6780*/  IADD3 R42, P5, R42, -0x200, RZ ;  /* 0xfffffe002a2a7810 */ /* 0x000fe20007fbe0ff */
[----:B------:R-:W-:Y:S01]  /*6790*/  IMAD.WIDE R2, R48, 0x10, R4 ;  /* 0x0000001030027825 */ /* 0x000fe200078e0204 */
[----:B------:R-:W-:-:S02]  /*67a0*/  IADD3 R36, R36, 0x1, RZ ;  /* 0x0000000124247810 */ /* 0x000fc40007ffe0ff */
[----:B------:R-:W-:Y:S01]  /*67b0*/  IADD3.X R39, R39, -0x1, RZ, P1, !PT ;  /* 0xffffffff27277810 */ /* 0x000fe20000ffe4ff */
[----:B------:R-:W-:Y:S01]  /*67c0*/  IMAD.WIDE.U32 R4, R53, c[0x0][0x2f8], R24 ;  /* 0x0000be0035047a25 */ /* 0x000fe200078e0018 */
[----:B------:R-:W-:Y:S02]  /*67d0*/  IADD3.X R37, R37, -0x1, RZ, P2, !PT ;  /* 0xffffffff25257810 */ /* 0x000fe400017fe4ff */
[----:B------:R-:W-:Y:S01]  /*67e0*/  IADD3.X R43, R43, -0x1, RZ, P3, !PT ;  /* 0xffffffff2b2b7810 */ /* 0x000fe20001ffe4ff */
[----:B------:R-:W-:Y:S01]  /*67f0*/  FADD.FTZ R89, R92, R89 ;  /* 0x000000595c597221 */ /* 0x000fe20000010000 */
[----:B------:R-:W-:Y:S01]  /*6800*/  IADD3 R5, R5, R7, RZ ;  /* 0x0000000705057210 */ /* 0x000fe20007ffe0ff */
[----:B------:R-:W-:Y:S01]  /*6810*/  IMAD R7, R55, c[0x0][0x300], RZ ;  /* 0x0000c00037077a24 */ /* 0x000fe200078e02ff */
[----:B------:R-:W-:Y:S01]  /*6820*/  IADD3.X R45, R45, -0x1, RZ, P4, !PT ;  /* 0xffffffff2d2d7810 */ /* 0x000fe200027fe4ff */
[----:B------:R-:W-:Y:S01]  /*6830*/  FADD.FTZ R90, R89, R90 ;  /* 0x0000005a595a7221 */ /* 0x000fe20000010000 */
[----:B------:R-:W-:Y:S01]  /*6840*/  IADD3.X R41, R41, -0x1, RZ, P5, !PT ;  /* 0xffffffff29297810 */ /* 0x000fe20002ffe4ff */
[----:B------:R-:W-:-:S02]  /*6850*/  IMAD R7, R56, c[0x0][0x304], R7 ;  /* 0x0000c10038077a24 */ /* 0x000fc400078e0207 */
        /* <DEDUP_REMOVED lines=17> */
.L_x_12803:
        /* <DEDUP_REMOVED lines=24> */
.L_x_12855:
[----:B0-----:R-:W-:Y:S05]  /*6af0*/  BSYNC B0 ;  /* 0x0000000000007941 */ /* 0x001fea0003800000 */
.L_x_12854:
[----:B------:R-:W-:Y:S01]  /*6b00*/  BSSY B0, `(.L_x_12856) ;  /* 0x0000018000007945 */ /* 0x000fe20003800000 */
[----:B------:R-:W-:Y:S05]  /*6b10*/  @!P0 BRA `(.L_x_12857) ;  /* 0x0000015000008947 */ /* 0x000fea0003800000 */
[----:B------:R-:W-:Y:S06]  /*6b20*/  BAR.SYNC.DEFER_BLOCKING 0x0 ;  /* 0x0000000000007b1d */ /* 0x000fec0000010000 */
[----:B------:R-:W1:Y:S04]  /*6b30*/  SHFL.DOWN P0, R0, R49, 0x1, 0x1f ;  /* 0x08201f0031007f89 */ /* 0x000e680000000000 */
[----:B------:R-:W2:Y:S04]  /*6b40*/  S2R R6, SR_LANEID ;  /* 0x0000000000067919 */ /* 0x000ea80000000000 */
[----:B------:R-:W4:Y:S01]  /*6b50*/  S2R R9, SR_TID.X ;  /* 0x0000000000097919 */ /* 0x000f220000002100 */
        /* <DEDUP_REMOVED lines=17> */
.L_x_12857:
[----:B------:R-:W1:Y:S02]  /*6c70*/  S2R R9, SR_TID.X ;  /* 0x0000000000097919 */ /* 0x000e640000002100 */
.L_x_12858:
[----:B0-----:R-:W-:Y:S05]  /*6c80*/  BSYNC B0 ;  /* 0x0000000000007941 */ /* 0x001fea0003800000 */
.L_x_12856:
[----:B-1----:R-:W-:-:S13]  /*6c90*/  ISETP.GE.AND P0, PT, R9, c[0x0][0x16c], PT ;  /* 0x00005b0009007a0c */ /* 0x002fda0003f06270 */
[----:B------:R-:W-:Y:S05]  /*6ca0*/  @P0 EXIT ;  /* 0x000000000000094d */ /* 0x000fea0003800000 */
[----:B------:R-:W-:Y:S02]  /*6cb0*/  IMAD R55, R55, c[0x0][0x288], RZ ;  /* 0x0000a20037377a24 */ /* 0x000fe400078e02ff */
[----:B------:R-:W-:-:S04]  /*6cc0*/  IMAD.WIDE.U32 R4, R56, c[0x0][0x288], RZ ;  /* 0x0000a20038047a25 */ /* 0x000fc800078e00ff */
[----:B------:R-:W-:-:S05]  /*6cd0*/  IMAD R13, R56, c[0x0][0x28c], R55 ;  /* 0x0000a300380d7a24 */ /* 0x000fca00078e0237 */
[----:B------:R-:W-:Y:S02]  /*6ce0*/  IADD3 R13, R5, R13, RZ ;  /* 0x0000000d050d7210 */ /* 0x000fe40007ffe0ff */
.L_x_12859:
        /* <DEDUP_REMOVED lines=17> */
.L_x_12860:
        /* <DEDUP_REMOVED lines=16> */
.L_x_14749:


//--------------------- .text._Z25selective_scan_bwd_kernelI32Selective_Scan_bwd_kernel_traitsILi32ELi8ELb1ELb1ELb1ELb1ELb0EN3c108BFloat16ENS1_7complexIfEEEEv12SSMParamsBwd --------------------------
	.section	.text._Z25selective_scan_bwd_kernelI32Selective_Scan_bwd_kernel_traitsILi32ELi8ELb1ELb1ELb1ELb1ELb0EN3c108BFloat16ENS1_7complexIfEEEEv12SSMParamsBwd,"ax",@progbits
	.sectioninfo	@"SHI_REGISTERS=212"
	.align	128
        .global         _Z25selective_scan_bwd_kernelI32Selective_Scan_bwd_kernel_traitsILi32ELi8ELb1ELb1ELb1ELb1ELb0EN3c108BFloat16ENS1_7complexIfEEEEv12SSMParamsBwd
        .type           _Z25selective_scan_bwd_kernelI32Selective_Scan_bwd_kernel_traitsILi32ELi8ELb1ELb1ELb1ELb1ELb0EN3c108BFloat16ENS1_7complexIfEEEEv12SSMParamsBwd,@function
        .size           _Z25selective_scan_bwd_kernelI32Selective_Scan_bwd_kernel_traitsILi32ELi8ELb1ELb1ELb1ELb1ELb0EN3c108BFloat16ENS1_7complexIfEEEEv12SSMParamsBwd,(.L_x_14750 - _Z25selective_scan_bwd_kernelI32Selective_Scan_bwd_kernel_traitsILi32ELi8ELb1ELb1ELb1ELb1ELb0EN3c108BFloat16ENS1_7complexIfEEEEv12SSMParamsBwd)
        .other          _Z25selective_scan_bwd_kernelI32Selective_Scan_bwd_kernel_traitsILi32ELi8ELb1ELb1ELb1ELb1ELb0EN3c108BFloat16ENS1_7complexIfEEEEv12SSMParamsBwd,@"STO_CUDA_ENTRY STV_DEFAULT"
_Z25selective_scan_bwd_kernelI32Selective_Scan_bwd_kernel_traitsILi32ELi8ELb1ELb1ELb1ELb1ELb0EN3c108BFloat16ENS1_7complexIfEEEEv12SSMParamsBwd:
.text._Z25selective_scan_bwd_kernelI32Selective_Scan_bwd_kernel_traitsILi32ELi8ELb1ELb1ELb1ELb1ELb0EN3c108BFloat16ENS1_7complexIfEEEEv12SSMParamsBwd:
        /* <DEDUP_REMOVED lines=23> */
[----:B------:R-:W-:Y:S01]  /*0170*/  ISETP.NE.AND P0, PT, RZ, c[0x0][0x178], PT ;  /* 0x00005e00ff007a0c */ /* 0x000fe20003f05270 */
[----:B------:R-:W-:Y:S01]  /*0180*/  CS2R R30, SRZ ;  /* 0x00000000001e7805 */ /* 0x000fe2000001ff00 */
[----:B------:R-:W-:Y:S01]  /*0190*/  MOV R16, c[0x0][0x174] ;  /* 0x00005d0000107a02 */ /* 0x000fe20000000f00 */
[C---:B------:R-:W-:Y:S01]  /*01a0*/  IMAD R0, R54.reuse, c[0x0][0x1d0], RZ ;  /* 0x0000740036007a24 */ /* 0x040fe200078e02ff */
[----:B------:R-:W-:Y:S01]  /*01b0*/  HFMA2.MMA R52, -RZ, RZ, 0, 0 ;  /* 0x00000000ff347435 */ /* 0x000fe200000001ff */
[C---:B------:R-:W-:Y:S01]  /*01c0*/  IMAD R10, R54.reuse, c[0x0][0x278], RZ ;  /* 0x00009e00360a7a24 */ /* 0x040fe200078e02ff */
[----:B-1----:R-:W-:Y:S01]  /*01d0*/  HFMA2.MMA R6, -RZ, RZ, 0, 0 ;  /* 0x00000000ff067435 */ /* 0x002fe200000001ff */
[----:B----4-:R-:W-:Y:S01]  /*01e0*/  IABS R4, R59 ;  /* 0x0000003b00047213 */ /* 0x010fe20000000000 */
[C---:B------:R-:W-:Y:S01]  /*01f0*/  IMAD R5, R55.reuse, c[0x0][0x1d4], R0 ;  /* 0x0000750037057a24 */ /* 0x040fe200078e0200 */
[----:B------:R-:W-:Y:S01]  /*0200*/  MOV R50, RZ ;  /* 0x000000ff00327202 */ /* 0x000fe20000000f00 */
[----:B------:R-:W-:Y:S01]  /*0210*/  IMAD R12, R54, c[0x0][0x190], RZ ;  /* 0x00006400360c7a24 */ /* 0x000fe200078e02ff */
        /* <DEDUP_REMOVED lines=13> */
[----:B------:R-:W-:-:S04]  /*02f0*/  IMAD.WIDE.U32 R2, R59, c[0x0][0x1d8], R2 ;  /* 0x000076003b027a25 */ /* 0x000fc800078e0002 */
        /* <DEDUP_REMOVED lines=9> */
[----:B------:R-:W-:Y:S01]  /*0390*/  IMAD.WIDE.U32 R4, R59, c[0x0][0x1e8], R4 ;  /* 0x00007a003b047a25 */ /* 0x000fe200078e0004 */
[----:B------:R-:W-:Y:S02]  /*03a0*/  IADD3 R9, R9, R15, RZ ;  /* 0x0000000f09097210 */ /* 0x000fe40007ffe0ff */
[-C--:B------:R-:W-:Y:S01]  /*03b0*/  @!P2 IADD3 R0, R0, -R19.reuse, RZ ;  /* 0x800000130000a210 */ /* 0x080fe20007ffe0ff */
[----:B------:R-:W-:Y:S01]  /*03c0*/  IMAD R14, R54, c[0x0][0x1b0], RZ ;  /* 0x00006c00360e7a24 */ /* 0x000fe200078e02ff */
[----:B------:R-:W-:Y:S01]  /*03d0*/  @!P2 IADD3 R53, R53, 0x1, RZ ;  /* 0x000000013535a810 */ /* 0x000fe20007ffe0ff */
[----:B------:R-:W-:Y:S01]  /*03e0*/  IMAD R12, R59, c[0x0][0x1ec], R12 ;  /* 0x00007b003b0c7a24 */ /* 0x000fe200078e020c */
[----:B------:R-:W-:Y:S01]  /*03f0*/  ISETP.GE.U32.AND P1, PT, R0, R19, PT ;  /* 0x000000130000720c */ /* 0x000fe20003f26070 */
[----:B------:R-:W-:Y:S01]  /*0400*/  IMAD R0, R58, c[0x0][0x1d8], RZ ;  /* 0x000076003a007a24 */ /* 0x000fe200078e02ff */
[----:B------:R-:W-:Y:S01]  /*0410*/  SHF.R.S32.HI R15, RZ, 0x1f, R13 ;  /* 0x0000001fff0f7819 */ /* 0x000fe2000001140d */
[----:B------:R-:W-:Y:S01]  /*0420*/  IMAD R17, R55, c[0x0][0x1b4], R14 ;  /* 0x00006d0037117a24 */ /* 0x000fe200078e020e */
[----:B------:R-:W-:Y:S01]  /*0430*/  IADD3 R29, P2, R13, R4, RZ ;  /* 0x000000040d1d7210 */ /* 0x000fe20007f5e0ff */
[----:B------:R-:W-:-:S02]  /*0440*/  IMAD R0, R59, c[0x0][0x1dc], R0 ;  /* 0x000077003b007a24 */ /* 0x000fc400078e0200 */
[----:B------:R-:W-:Y:S01]  /*0450*/  IMAD R14, R58, c[0x0][0x280], RZ ;  /* 0x0000a0003a0e7a24 */ /* 0x000fe200078e02ff */
[----:B------:R-:W-:Y:S01]  /*0460*/  IADD3.X R4, R15, R5, R12, P2, !PT ;  /* 0x000000050f047210 */ /* 0x000fe200017fe40c */
[----:B------:R-:W-:-:S04]  /*0470*/  IMAD.WIDE.U32 R6, R59, c[0x0][0x280], R6 ;  /* 0x0000a0003b067a25 */ /* 0x000fc800078e0006 */
[----:B------:R-:W-:Y:S01]  /*0480*/  @P1 IADD3 R53, R53, 0x1, RZ ;  /* 0x0000000135351810 */ /* 0x000fe20007ffe0ff */
[----:B------:R-:W-:Y:S01]  /*0490*/  IMAD.WIDE.U32 R10, R55, c[0x0][0x1b0], RZ ;  /* 0x00006c00370a7a25 */ /* 0x000fe200078e00ff */
[----:B------:R-:W-:Y:S02]  /*04a0*/  IADD3 R47, P1, R13, R2, RZ ;  /* 0x000000020d2f7210 */ /* 0x000fe40007f3e0ff */
[----:B------:R-:W-:Y:S01]  /*04b0*/  @!P3 IADD3 R53, -R53, RZ, RZ ;  /* 0x000000ff3535b210 */ /* 0x000fe20007ffe1ff */
[----:B------:R-:W-:Y:S01]  /*04c0*/  IMAD R14, R59, c[0x0][0x284], R14 ;  /* 0x0000a1003b0e7a24 */ /* 0x000fe200078e020e */
[----:B------:R-:W-:Y:S02]  /*04d0*/  @!P0 LOP3.LUT R53, RZ, c[0x0][0x178], RZ, 0x33, !PT ;  /* 0x00005e00ff358a12 */ /* 0x000fe400078e33ff */
[----:B------:R-:W-:Y:S02]  /*04e0*/  LEA R28, P0, R29, c[0x0][0x248], 0x1 ;  /* 0x000092001d1c7a11 */ /* 0x000fe400078008ff */
[----:B------:R-:W-:Y:S01]  /*04f0*/  IADD3.X R2, R15, R3, R0, P1, !PT ;  /* 0x000000030f027210 */ /* 0x000fe20000ffe400 */
[----:B------:R-:W-:Y:S01]  /*0500*/  IMAD.WIDE.U32 R8, R53, c[0x0][0x1a8], R8 ;  /* 0x00006a0035087a25 */ /* 0x000fe200078e0008 */
[----:B------:R-:W-:-:S02]  /*0510*/  LEA R48, P1, R47, c[0x0][0x240], 0x1 ;  /* 0x000090002f307a11 */ /* 0x000fc400078208ff */
[----:B------:R-:W-:Y:S02]  /*0520*/  SHF.R.S32.HI R152, RZ, 0x1f, R53 ;  /* 0x0000001fff987819 */ /* 0x000fe40000011435 */
[----:B------:R-:W-:Y:S02]  /*0530*/  LEA.HI.X R29, R29, c[0x0][0x24c], R4, 0x1, P0 ;  /* 0x000093001d1d7a11 */ /* 0x000fe400000f0c04 */
[----:B------:R-:W-:Y:S01]  /*0540*/  IADD3 R13, P4, R13, R6, RZ ;  /* 0x000000060d0d7210 */ /* 0x000fe20007f9e0ff */
[C---:B------:R-:W-:Y:S01]  /*0550*/  IMAD R0, R152.reuse, c[0x0][0x1a8], RZ ;  /* 0x00006a0098007a24 */ /* 0x040fe200078e02ff */
[----:B------:R-:W-:Y:S02]  /*0560*/  ISETP.NE.U32.AND P0, PT, RZ, c[0x0][0x260], PT ;  /* 0x00009800ff007a0c */ /* 0x000fe40003f05070 */
[----:B------:R-:W-:Y:S01]  /*0570*/  IADD3 R11, R11, R17, RZ ;  /* 0x000000110b0b7210 */ /* 0x000fe20007ffe0ff */
[----:B------:R-:W-:Y:S01]  /*0580*/  IMAD R5, R53, c[0x0][0x1ac], R0 ;  /* 0x00006b0035057a24 */ /* 0x000fe200078e0200 */
[----:B------:R-:W-:Y:S01]  /*0590*/  LEA.HI.X R47, R47, c[0x0][0x244], R2, 0x1, P1 ;  /* 0x000091002f2f7a11 */ /* 0x000fe200008f0c02 */
[----:B------:R-:W-:Y:S01]  /*05a0*/  IMAD R2, R152, c[0x0][0x1c8], RZ ;  /* 0x0000720098027a24 */ /* 0x000fe200078e02ff */
[----:B------:R-:W-:Y:S01]  /*05b0*/  IADD3.X R6, R15, R7, R14, P4, !PT ;  /* 0x000000070f067210 */ /* 0x000fe200027fe40e */
[----:B------:R-:W-:Y:S01]  /*05c0*/  IMAD.WIDE.U32 R10, R53, c[0x0][0x1c8], R10 ;  /* 0x00007200350a7a25 */ /* 0x000fe200078e000a */
[----:B------:R-:W-:-:S02]  /*05d0*/  LEA R46, P2, R13, c[0x0][0x308], 0x1 ;  /* 0x0000c2000d2e7a11 */ /* 0x000fc400078408ff */
[----:B------:R-:W-:Y:S01]  /*05e0*/  ISETP.NE.AND.EX P0, PT, RZ, c[0x0][0x264], PT, P0 ;  /* 0x00009900ff007a0c */ /* 0x000fe20003f05300 */
[----:B------:R-:W-:Y:S01]  /*05f0*/  IMAD R7, R53, c[0x0][0x1cc], R2 ;  /* 0x0000730035077a24 */ /* 0x000fe200078e0202 */
[----:B------:R-:W-:Y:S02]  /*0600*/  LEA R3, R16, 0xfffffe00, 0x9 ;  /* 0xfffffe0010037811 */ /* 0x000fe400078e48ff */
[----:B------:R-:W-:Y:S02]  /*0610*/  LEA.HI.X R45, R13, c[0x0][0x30c], R6, 0x1, P2 ;  /* 0x0000c3000d2d7a11 */ /* 0x000fe400010f0c06 */
[----:B------:R-:W-:Y:S02]  /*0620*/  ISETP.NE.U32.AND P1, PT, RZ, c[0x0][0x328], PT ;  /* 0x0000ca00ff007a0c */ /* 0x000fe40003f25070 */
[----:B------:R-:W-:Y:S02]  /*0630*/  ISETP.NE.U32.AND P2, PT, RZ, c[0x0][0x348], PT ;  /* 0x0000d200ff007a0c */ /* 0x000fe40003f45070 */
[----:B------:R-:W-:-:S02]  /*0640*/  IADD3 R43, P5, R3, R8, RZ ;  /* 0x00000008032b7210 */ /* 0x000fc40007fbe0ff */
[----:B------:R-:W-:Y:S02]  /*0650*/  SHF.R.S32.HI R0, RZ, 0x1f, R3 ;  /* 0x0000001fff007819 */ /* 0x000fe40000011403 */
[----:B------:R-:W-:Y:S02]  /*0660*/  IADD3 R5, R9, R5, RZ ;  /* 0x0000000509057210 */ /* 0x000fe40007ffe0ff */
[----:B------:R-:W-:Y:S02]  /*0670*/  IADD3 R3, P4, R3, R10, RZ ;  /* 0x0000000a03037210 */ /* 0x000fe40007f9e0ff */
[----:B------:R-:W-:Y:S02]  /*0680*/  IADD3 R7, R11, R7, RZ ;  /* 0x000000070b077210 */ /* 0x000fe40007ffe0ff */
[----:B------:R-:W-:Y:S02]  /*0690*/  ISETP.NE.AND.EX P1, PT, RZ, c[0x0][0x32c], PT, P1 ;  /* 0x0000cb00ff007a0c */ /* 0x000fe40003f25310 */
[----:B------:R-:W-:-:S02]  /*06a0*/  ISETP.NE.AND.EX P2, PT, RZ, c[0x0][0x34c], PT, P2 ;  /* 0x0000d300ff007a0c */ /* 0x000fc40003f45320 */
[----:B------:R-:W-:Y:S02]  /*06b0*/  ISETP.GE.AND P3, PT, R16, 0x1, PT ;  /* 0x000000011000780c */ /* 0x000fe40003f66270 */
[C---:B------:R-:W-:Y:S02]  /*06c0*/  IADD3.X R4, R0.reuse, R5, RZ, P5, !PT ;  /* 0x0000000500047210 */ /* 0x040fe40002ffe4ff */
[----:B------:R-:W-:Y:S01]  /*06d0*/  IADD3.X R2, R0, R7, RZ, P4, !PT ;  /* 0x0000000700027210 */ /* 0x000fe200027fe4ff */
[----:B------:R-:W-:Y:S01]  /*06e0*/  @P0 IMAD R0, R55, c[0x0][0x164], R59 ;  /* 0x0000590037000a24 */ /* 0x000fe200078e023b */
[C---:B------:R-:W-:Y:S02]  /*06f0*/  LEA R44, P5, R43.reuse, c[0x0][0x228], 0x1 ;  /* 0x00008a002b2c7a11 */ /* 0x040fe400078a08ff */
[----:B------:R-:W-:Y:S01]  /*0700*/  @P0 MOV R35, 0x10 ;  /* 0x0000001000230802 */ /* 0x000fe20000000f00 */
[----:B------:R-:W-:Y:S01]  /*0710*/  @P0 IMAD R0, R0, c[0x0][0x174], RZ ;  /* 0x00005d0000000a24 */ /* 0x000fe200078e02ff */
[----:B------:R-:W-:-:S02]  /*0720*/  LEA.HI.X R43, R43, c[0x0][0x22c], R4, 0x1, P5 ;  /* 0x00008b002b2b7a11 */ /* 0x000fc400028f0c04 */
[----:B------:R-:W-:Y:S01]  /*0730*/  LEA R42, P6, R3, c[0x0][0x230], 0x1 ;  /* 0x00008c00032a7a11 */ /* 0x000fe200078c08ff */
        /* <DEDUP_REMOVED lines=10> */
[----:B------:R-:W-:-:S02]  /*07e0*/  MOV R40, c[0x0][0x174] ;  /* 0x00005d0000287a02 */ /* 0x000fc40000000f00 */
[----:B------:R-:W-:Y:S01]  /*07f0*/  MOV R50, RZ ;  /* 0x000000ff00327202 */ /* 0x000fe20000000f00 */
[----:B------:R-:W1:Y:S01]  /*0800*/  S2R R49, SR_LANEID ;  /* 0x0000000000317919 */ /* 0x000e620000000000 */
[----:B------:R-:W-:Y:S02]  /*0810*/  MOV R0, RZ ;  /* 0x000000ff00007202 */ /* 0x000fe40000000f00 */
[----:B------:R-:W-:Y:S02]  /*0820*/  MOV R52, RZ ;  /* 0x000000ff00347202 */ /* 0x000fe40000000f00 */
.L_x_12926:
        /* <DEDUP_REMOVED lines=18> */
[----:B------:R1:W2:Y:S01]  /*0950*/  LDG.E.128 R24, [R18.64] ;  /* 0x0000000812187981 */ /* 0x0002a2000c1e1d00 */
[----:B0-----:R-:W-:Y:S01]  /*0960*/  PRMT R3, RZ, 0x5410, R4 ;  /* 0x00005410ff037816 */ /* 0x001fe20000000004 */
[----:B------:R-:W-:Y:S01]  /*0970*/  BSSY B0, `(.L_x_12862) ;  /* 0x0000043000007945 */ /* 0x000fe20003800000 */
[----:B------:R-:W-:-:S04]  /*0980*/  MOV R2, c[0x0][0x16c] ;  /* 0x00005b0000027a02 */ /* 0x000fc80000000f00 */
[----:B------:R-:W-:Y:S02]  /*0990*/  ISETP.GE.AND P5, PT, R2, 0x1, PT ;  /* 0x000000010200780c */ /* 0x000fe40003fa6270 */
[----:B------:R-:W-:Y:S02]  /*09a0*/  PRMT R2, RZ, 0x7610, R4 ;  /* 0x00007610ff027816 */ /* 0x000fe40000000004 */
[--C-:B-1----:R-:W-:Y:S02]  /*09b0*/  PRMT R19, RZ, 0x5410, R9.reuse ;  /* 0x00005410ff137816 */ /* 0x102fe40000000009 */
        /* <DEDUP_REMOVED lines=9> */
[----:B------:R-:W-:-:S02]  /*0a50*/  FSETP.GTU.FTZ.AND P3, PT, R66, 20, PT ;  /* 0x41a000004200780b */ /* 0x000fc40003f7c000 */
[----:B------:R-:W-:Y:S02]  /*0a60*/  FSETP.GTU.FTZ.AND P2, PT, R64, 20, PT ;  /* 0x41a000004000780b */ /* 0x000fe40003f5c000 */
[----:B------:R-:W-:Y:S01]  /*0a70*/  FSETP.GTU.FTZ.AND P1, PT, R62, 20, PT ;  /* 0x41a000003e00780b */ /* 0x000fe20003f3c000 */
[----:B--2---:R-:W-:Y:S01]  /*0a80*/  STS.128 [R49.X16], R24 ;  /* 0x0000001831007388 */ /* 0x004fe2000000cc00 */
[----:B------:R-:W-:-:S06]  /*0a90*/  NOP ;  /* 0x0000000000007918 */ /* 0x000fcc0000000000 */
[----:B------:R-:W0:Y:S02]  /*0aa0*/  LDS.128 R12, [R49.X16] ;  /* 0x00000000310c7984 */ /* 0x000e24000000cc00 */
[--C-:B0-----:R-:W-:Y:S02]  /*0ab0*/  PRMT R84, RZ, 0x5410, R12.reuse ;  /* 0x00005410ff547816 */ /* 0x101fe4000000000c */
[----:B------:R-:W-:Y:S02]  /*0ac0*/  PRMT R12, RZ, 0x7610, R12 ;  /* 0x00007610ff0c7816 */ /* 0x000fe4000000000c */
[----:B------:R-:W-:Y:S01]  /*0ad0*/  PRMT R86, RZ, 0x5410, R13 ;  /* 0x00005410ff567816 */ /* 0x000fe2000000000d */
[----:B------:R-:W-:Y:S01]  /*0ae0*/  FFMA.FTZ R17, R84, R3, R52 ;  /* 0x0000000354117223 */ /* 0x000fe20000010034 */
[----:B------:R-:W-:-:S03]  /*0af0*/  PRMT R3, RZ, 0x5410, R8 ;  /* 0x00005410ff037816 */ /* 0x000fc60000000008 */
[----:B------:R-:W-:Y:S01]  /*0b00*/  FFMA.FTZ R25, R12, R2, R17 ;  /* 0x000000020c197223 */ /* 0x000fe20000010011 */
[----:B------:R-:W-:Y:S01]  /*0b10*/  PRMT R17, RZ, 0x7610, R8 ;  /* 0x00007610ff117816 */ /* 0x000fe20000000008 */
[--C-:B------:R-:W-:Y:S01]  /*0b20*/  FADD.FTZ R72, R3, R56.reuse ;  /* 0x0000003803487221 */ /* 0x100fe20000010000 */
[----:B------:R-:W-:Y:S02]  /*0b30*/  PRMT R2, RZ, 0x5410, R5 ;  /* 0x00005410ff027816 */ /* 0x000fe40000000005 */
[----:B------:R-:W-:Y:S01]  /*0b40*/  PRMT R3, RZ, 0x5410, R11 ;  /* 0x00005410ff037816 */ /* 0x000fe2000000000b */
[--C-:B------:R-:W-:Y:S01]  /*0b50*/  FADD.FTZ R70, R17, R56.reuse ;  /* 0x0000003811467221 */ /* 0x100fe20000010000 */
[----:B------:R-:W-:Y:S01]  /*0b60*/  FSETP.GTU.FTZ.AND P0, PT, R72, 20, PT ;  /* 0x41a000004800780b */ /* 0x000fe20003f1c000 */
[----:B------:R-:W-:Y:S02]  /*0b70*/  FFMA.FTZ R25, R86, R2, R25 ;  /* 0x0000000256197223 */ /* 0x000fe40000010019 */
[----:B------:R-:W-:Y:S01]  /*0b80*/  FADD.FTZ R60, R3, R56 ;  /* 0x00000038033c7221 */ /* 0x000fe20000010000 */
[----:B------:R-:W-:-:S09]  /*0b90*/  FSETP.GTU.FTZ.AND P6, PT, R70, 20, PT ;  /* 0x41a000004600780b */ /* 0x000fd20003fdc000 */
[----:B---3--:R-:W-:Y:S05]  /*0ba0*/  @P0 BRA `(.L_x_12863) ;  /* 0x000001f000000947 */ /* 0x008fea0003800000 */
        /* <DEDUP_REMOVED lines=31> */
.L_x_12863:
[----:B------:R-:W-:Y:S05]  /*0da0*/  BSYNC B0 ;  /* 0x0000000000007941 */ /* 0x000fea0003800000 */
.L_x_12862:
        /* <DEDUP_REMOVED lines=42> */
.L_x_12865:
[----:B------:R-:W-:Y:S05]  /*1050*/  BSYNC B0 ;  /* 0x0000000000007941 */ /* 0x000fea0003800000 */
.L_x_12864:
        /* <DEDUP_REMOVED lines=41> */
.L_x_12867:
[----:B------:R-:W-:Y:S05]  /*12f0*/  BSYNC B0 ;  /* 0x0000000000007941 */ /* 0x000fea0003800000 */
.L_x_12866:
        /* <DEDUP_REMOVED lines=33> */
.L_x_12869:
[----:B------:R-:W-:Y:S05]  /*1510*/  BSYNC B0 ;  /* 0x0000000000007941 */ /* 0x000fea0003800000 */
.L_x_12868:
        /* <DEDUP_REMOVED lines=33> */
.L_x_12871:
[----:B------:R-:W-:Y:S05]  /*1730*/  BSYNC B0 ;  /* 0x0000000000007941 */ /* 0x000fea0003800000 */
.L_x_12870:
        /* <DEDUP_REMOVED lines=33> */
.L_x_12873:
[----:B------:R-:W-:Y:S05]  /*1950*/  BSYNC B0 ;  /* 0x0000000000007941 */ /* 0x000fea0003800000 */
.L_x_12872:
        /* <DEDUP_REMOVED lines=33> */
.L_x_12875:
[----:B------:R-:W-:Y:S05]  /*1b70*/  BSYNC B0 ;  /* 0x0000000000007941 */ /* 0x000fea0003800000 */
.L_x_12874:
        /* <DEDUP_REMOVED lines=33> */
.L_x_12877:
[----:B------:R-:W-:Y:S05]  /*1d90*/  BSYNC B0 ;  /* 0x0000000000007941 */ /* 0x000fea0003800000 */
.L_x_12876:
[----:B------:R-:W-:Y:S01]  /*1da0*/  BAR.SYNC.DEFER_BLOCKING 0x0 ;  /* 0x0000000000007b1d */ /* 0x000fe20000010000 */
[----:B------:R-:W-:Y:S01]  /*1db0*/  FFMA.FTZ R52, R16, R52, R9 ;  /* 0x0000003410347223 */ /* 0x000fe20000010009 */
[----:B------:R-:W-:Y:S01]  /*1dc0*/  CS2R R82, SRZ ;  /* 0x0000000000527805 */ /* 0x000fe2000001ff00 */
[----:B------:R-:W-:Y:S01]  /*1dd0*/  CS2R R80, SRZ ;  /* 0x0000000000507805 */ /* 0x000fe2000001ff00 */
[----:B------:R-:W-:Y:S01]  /*1de0*/  CS2R R78, SRZ ;  /* 0x00000000004e7805 */ /* 0x000fe2000001ff00 */
[----:B------:R-:W-:Y:S01]  /*1df0*/  CS2R R76, SRZ ;  /* 0x00000000004c7805 */ /* 0x000fe2000001ff00 */
        /* <DEDUP_REMOVED lines=9> */
[----:B------:R-:W-:Y:S01]  /*1e90*/  HFMA2.MMA R83, -RZ, RZ, 0, 0 ;  /* 0x00000000ff537435 */ /* 0x000fe200000001ff */
[----:B------:R-:W-:Y:S01]  /*1ea0*/  FADD.FTZ R84, R84, R84 ;  /* 0x0000005454547221 */ /* 0x000fe20000010000 */
[----:B------:R-:W-:Y:S01]  /*1eb0*/  CS2R R92, SRZ ;  /* 0x00000000005c7805 */ /* 0x000fe2000001ff00 */
        /* <DEDUP_REMOVED lines=8> */
.L_x_12925:
[----:B------:R-:W-:Y:S01]  /*1f40*/  SHF.R.S32.HI R95, RZ, 0x1f, R92 ;  /* 0x0000001fff5f7819 */ /* 0x000fe2000001145c */
[----:B------:R-:W-:Y:S01]  /*1f50*/  IMAD.WIDE.U32 R2, R92, c[0x0][0x1a0], RZ ;  /* 0x000068005c027a25 */ /* 0x000fe200078e00ff */
[----:B------:R-:W-:-:S03]  /*1f60*/  LOP3.LUT R10, R51, 0xffffffe0, RZ, 0xc0, !PT ;  /* 0xffffffe0330a7812 */ /* 0x000fc600078ec0ff */
[----:B------:R-:W-:Y:S01]  /*1f70*/  IMAD R9, R95, c[0x0][0x1a0], RZ ;  /* 0x000068005f097a24 */ /* 0x000fe200078e02ff */
[----:B------:R-:W-:Y:S02]  /*1f80*/  LEA R8, P0, R2, R44, 0x1 ;  /* 0x0000002c02087211 */ /* 0x000fe400078008ff */
[----:B------:R-:W-:Y:S01]  /*1f90*/  IADD3 R23, R10, R51, RZ ;  /* 0x000000330a177210 */ /* 0x000fe20007ffe0ff */
[----:B------:R-:W-:-:S05]  /*1fa0*/  IMAD R9, R92, c[0x0][0x1a4], R9 ;  /* 0x000069005c097a24 */ /* 0x000fca00078e0209 */
[----:B------:R-:W-:-:S04]  /*1fb0*/  IADD3 R3, R3, R9, RZ ;  /* 0x0000000903037210 */ /* 0x000fc80007ffe0ff */
[----:B------:R-:W-:-:S05]  /*1fc0*/  LEA.HI.X R9, R2, R43, R3, 0x1, P0 ;  /* 0x0000002b02097211 */ /* 0x000fca00000f0c03 */
        /* <DEDUP_REMOVED lines=27> */
[C---:B------:R-:W-:Y:S02]  /*2180*/  LOP3.LUT P0, RZ, R51.reuse, 0x1f, RZ, 0xc0, !PT ;  /* 0x0000001f33ff7812 */ /* 0x040fe4000780c0ff */
        /* <DEDUP_REMOVED lines=12> */
[-C--:B------:R-:W-:Y:S02]  /*2250*/  FMUL.FTZ R23, R3, R72.reuse ;  /* 0x0000004803177220 */ /* 0x080fe40000410000 */
        /* <DEDUP_REMOVED lines=45> */
[C---:B------:R-:W-:Y:S02]  /*2530*/  FMUL.FTZ R99, R97.reuse, R66 ;  /* 0x0000004261637220 */ /* 0x040fe40000410000 */
[----:B------:R-:W-:Y:S01]  /*2540*/  MUFU.SIN R104, R106 ;  /* 0x0000006a00687308 */ /* 0x000fe20000000400 */
[C---:B------:R-:W-:Y:S02]  /*2550*/  FMUL.FTZ R98, R97.reuse, R68 ;  /* 0x0000004461627220 */ /* 0x040fe40000410000 */
        /* <DEDUP_REMOVED lines=67> */
[C---:B------:R-:W-:Y:S02]  /*2990*/  FMUL.FTZ R16, R36.reuse, R26 ;  /* 0x0000001a24107220 */ /* 0x040fe40000410000 */
[----:B------:R-:W-:Y:S02]  /*29a0*/  FFMA.FTZ R119, R103, R128, R113 ;  /* 0x0000008067777223 */ /* 0x000fe40000010071 */
[----:B------:R-:W-:Y:S02]  /*29b0*/  FMUL.FTZ R17, R37, R26 ;  /* 0x0000001a25117220 */ /* 0x000fe40000410000 */
        /* <DEDUP_REMOVED lines=75> */
[----:B------:R-:W-:Y:S02]  /*2e70*/  @P3 LOP3.LUT R17, R16, 0xfffffe, RZ, 0xc0, !PT ;  /* 0x00fffffe10113812 */ /* 0x000fe400078ec0ff */
[----:B------:R-:W-:Y:S02]  /*2e80*/  MOV R16, 0x3f800000 ;  /* 0x3f80000000107802 */ /* 0x000fe40000000f00 */
[----:B------:R-:W-:Y:S01]  /*2e90*/  @P3 IADD3 R19, -R17, R40, RZ ;  /* 0x0000002811133210 */ /* 0x000fe20007ffe1ff */
[----:B------:R-:W-:-:S03]  /*2ea0*/  HFMA2.MMA R17, -RZ, RZ, 0, 0 ;  /* 0x00000000ff117435 */ /* 0x000fc600000001ff */
[----:B------:R-:W-:-:S07]  /*2eb0*/  @P3 LEA R19, R19, R92, 0x8 ;  /* 0x0000005c13133211 */ /* 0x000fce00078e40ff */
[----:B------:R0:W1:Y:S02]  /*2ec0*/  @P3 LDS.64 R16, [R19.X8+0x1d10] ;  /* 0x001d100013103984 */ /* 0x0000640000008a00 */
.L_x_12880:
[----:B012---:R-:W-:Y:S05]  /*2ed0*/  BSYNC B0 ;  /* 0x0000000000007941 */ /* 0x007fea0003800000 */
.L_x_12879:
        /* <DEDUP_REMOVED lines=53> */
[----:B------:R-:W-:-:S02]  /*3230*/  MOV R18, c[0x0][0x298] ;  /* 0x0000a60000127a02 */ /* 0x000fc40000000f00 */
[--C-:B------:R-:W-:Y:S01]  /*3240*/  SHF.R.U32.HI R20, RZ, 0x1, R19.reuse ;  /* 0x00000001ff147819 */ /* 0x100fe20000011613 */
[----:B------:R-:W1:Y:S01]  /*3250*/  SHFL.UP PT, R147, R151, 0x8, RZ ;  /* 0x0500000097937989 */ /* 0x000e6200000e00ff */
[----:B------:R-:W-:Y:S02]  /*3260*/  MOV R21, c[0x0][0x2b8] ;  /* 0x0000ae0000157a02 */ /* 0x000fe40000000f00 */
[--C-:B------:R-:W-:Y:S01]  /*3270*/  SHF.R.U32.HI R156, RZ, 0x1, R148.reuse ;  /* 0x00000001ff9c7819 */ /* 0x100fe20000011694 */
[----:B------:R-:W2:Y:S01]  /*3280*/  SHFL.UP PT, R149, R153, 0x8, RZ ;  /* 0x0500000099957989 */ /* 0x000ea200000e00ff */
[----:B------:R-:W-:Y:S01]  /*3290*/  SHF.R.U64 R18, R18, 0x1, R19 ;  /* 0x0000000112127819 */ /* 0x000fe20000001213 */
[-C--:B------:R-:W-:Y:S01]  /*32a0*/  IMAD R19, R20, R55.reuse, RZ ;  /* 0x0000003714137224 */ /* 0x080fe200078e02ff */
[----:B------:R-:W-:Y:S01]  /*32b0*/  SHF.R.U64 R148, R21, 0x1, R148 ;  /* 0x0000000115947819 */ /* 0x000fe20000001294 */
[----:B------:R-:W4:Y:S01]  /*32c0*/  SHFL.UP PT, R145, R154, 0x8, RZ ;  /* 0x050000009a917989 */ /* 0x000f2200000e00ff */
[----:B------:R-:W-:Y:S01]  /*32d0*/  IMAD R157, R156, R55, RZ ;  /* 0x000000379c9d7224 */ /* 0x000fe200078e02ff */
[----:B------:R-:W-:Y:S01]  /*32e0*/  ISETP.GE.AND P3, PT, R49, 0x8, PT ;  /* 0x000000083100780c */ /* 0x000fe20003f66270 */
[----:B------:R-:W-:-:S02]  /*32f0*/  IMAD R155, R54, R18, R19 ;  /* 0x00000012369b7224 */ /* 0x000fc400078e0213 */
[----:B------:R-:W-:-:S04]  /*3300*/  IMAD.WIDE.U32 R20, R18, R55, RZ ;  /* 0x0000003712147225 */ /* 0x000fc800078e00ff */
[----:B------:R-:W-:Y:S01]  /*3310*/  IMAD R157, R54, R148, R157 ;  /* 0x00000094369d7224 */ /* 0x000fe200078e029d */
[----:B------:R-:W-:Y:S01]  /*3320*/  IADD3 R21, R155, R21, RZ ;  /* 0x000000159b157210 */ /* 0x000fe20007ffe0ff */
[----:B------:R-:W-:-:S04]  /*3330*/  IMAD.WIDE.U32 R18, R148, R55, RZ ;  /* 0x0000003794127225 */ /* 0x000fc800078e00ff */
[C---:B0-----:R-:W-:Y:S01]  /*3340*/  FMUL.FTZ R155, R154.reuse, R143 ;  /* 0x0000008f9a9b7220 */ /* 0x041fe20000410000 */
[----:B------:R-:W-:Y:S01]  /*3350*/  IADD3 R19, R157, R19, RZ ;  /* 0x000000139d137210 */ /* 0x000fe20007ffe0ff */
[----:B-1----:R-:W-:Y:S02]  /*3360*/  FMUL.FTZ R157, R154, R147 ;  /* 0x000000939a9d7220 */ /* 0x002fe40000410000 */
[----:B------:R-:W-:-:S04]  /*3370*/  IMAD.WIDE.U32 R20, R53, c[0x0][0x2a0], R20 ;  /* 0x0000a80035147a25 */ /* 0x000fc800078e0014 */
[----:B--2---:R-:W-:Y:S01]  /*3380*/  FMUL.FTZ R156, R154, R149 ;  /* 0x000000959a9c7220 */ /* 0x004fe20000410000 */
[----:B------:R-:W-:Y:S01]  /*3390*/  LEA R167, P4, R20, c[0x0][0x318], 0x3 ;  /* 0x0000c60014a77a11 */ /* 0x000fe200078818ff */
        /* <DEDUP_REMOVED lines=15> */
[----:B------:R-:W-:Y:S01]  /*3490*/  IMAD R156, R152, c[0x0][0x2c0], RZ ;  /* 0x0000b000989c7a24 */ /* 0x000fe200078e02ff */
[----:B------:R-:W-:Y:S01]  /*34a0*/  IADD3 R161, R161, R21, RZ ;  /* 0x00000015a1a17210 */ /* 0x000fe20007ffe0ff */
[----:B------:R-:W-:Y:S01]  /*34b0*/  @P3 FADD.FTZ R153, R153, R158 ;  /* 0x0000009e99993221 */ /* 0x000fe20000010000 */
[----:B------:R-:W1:Y:S01]  /*34c0*/  SHFL.UP PT, R154, R155, 0x10, RZ ;  /* 0x060000009b9a7989 */ /* 0x000e6200000e00ff */
[----:B------:R-:W-:Y:S01]  /*34d0*/  FMUL.FTZ R149, R91, R14 ;  /* 0x0000000e5b957220 */ /* 0x000fe20000410000 */
[----:B------:R-:W-:Y:S01]  /*34e0*/  ISETP.GE.AND P3, PT, R49, 0x10, PT ;  /* 0x000000103100780c */ /* 0x000fe20003f66270 */
[----:B------:R-:W-:Y:S01]  /*34f0*/  IMAD R159, R53, c[0x0][0x2c4], R156 ;  /* 0x0000b100359f7a24 */ /* 0x000fe200078e029c */
[----:B------:R-:W-:Y:S01]  /*3500*/  SHFL.UP PT, R157, R153, 0x10, RZ ;  /* 0x06000000999d7989 */ /* 0x000fe200000e00ff */
[-C--:B------:R-:W-:Y:S01]  /*3510*/  FMUL.FTZ R14, R120, R147.reuse ;  /* 0x00000093780e7220 */ /* 0x080fe20000410000 */
[----:B------:R-:W-:Y:S01]  /*3520*/  LEA.HI.X R160, R20, c[0x0][0x31c], R161, 0x3, P4 ;  /* 0x0000c70014a07a11 */ /* 0x000fe200020f1ca1 */
[----:B------:R-:W-:Y:S01]  /*3530*/  FMUL.FTZ R15, R118, R147 ;  /* 0x00000093760f7220 */ /* 0x000fe20000410000 */
[----:B------:R-:W2:Y:S01]  /*3540*/  SHFL.UP PT, R156, R151, 0x10, RZ ;  /* 0x06000000979c7989 */ /* 0x000ea200000e00ff */
[----:B------:R-:W-:Y:S01]  /*3550*/  FMUL.FTZ R143, R90, R143 ;  /* 0x0000008f5a8f7220 */ /* 0x000fe20000410000 */
[----:B------:R-:W-:Y:S01]  /*3560*/  PRMT R20, RZ, 0x5410, R13 ;  /* 0x00005410ff147816 */ /* 0x000fe2000000000d */
[----:B------:R-:W-:-:S02]  /*3570*/  FFMA.FTZ R14, R118, R149, -R14 ;  /* 0x00000095760e7223 */ /* 0x000fc4000001080e */
[----:B------:R-:W-:-:S04]  /*3580*/  IMAD.WIDE.U32 R18, R53, c[0x0][0x2c0], R18 ;  /* 0x0000b00035127a25 */ /* 0x000fc800078e0012 */
[----:B------:R-:W-:Y:S01]  /*3590*/  FMUL.FTZ R145, R90, R145 ;  /* 0x000000915a917220 */ /* 0x000fe20000410000 */
[----:B------:R-:W-:Y:S01]  /*35a0*/  IADD3 R159, R159, R19, RZ ;  /* 0x000000139f9f7210 */ /* 0x000fe20007ffe0ff */
[----:B------:R-:W-:Y:S01]  /*35b0*/  FFMA.FTZ R158, -R120, R149, -R15 ;  /* 0x00000095789e7223 */ /* 0x000fe2000001090f */
[C---:B------:R-:W-:Y:S01]  /*35c0*/  LEA R165, P5, R18.reuse, c[0x0][0x320], 0x3 ;  /* 0x0000c80012a57a11 */ /* 0x040fe200078a18ff */
[----:B------:R-:W-:Y:S02]  /*35d0*/  FADD.FTZ R15, R143, R14 ;  /* 0x0000000e8f0f7221 */ /* 0x000fe40000010000 */
[----:B------:R-:W-:Y:S01]  /*35e0*/  FADD.FTZ R19, -R145, R158 ;  /* 0x0000009e91137221 */ /* 0x000fe20000010100 */
[----:B------:R-:W-:Y:S01]  /*35f0*/  LEA.HI.X R158, R18, c[0x0][0x324], R159, 0x3, P5 ;  /* 0x0000c900129e7a11 */ /* 0x000fe200028f1c9f */
[C---:B------:R-:W-:Y:S01]  /*3600*/  FMUL.FTZ R21, R116.reuse, -R15 ;  /* 0x8000000f74157220 */ /* 0x040fe20000410000 */
[----:B-----5:R4:W-:Y:S01]  /*3610*/  SHFL.IDX PT, R159, R39, RZ, 0x1f ;  /* 0x00001fff279f7589 */ /* 0x0209e200000e0000 */
[----:B------:R-:W-:-:S02]  /*3620*/  FMUL.FTZ R14, R116, -R19 ;  /* 0x80000013740e7220 */ /* 0x000fc40000410000 */
[C---:B------:R-:W-:Y:S02]  /*3630*/  FFMA.FTZ R163, R114.reuse, R19, R21 ;  /* 0x0000001372a37223 */ /* 0x040fe40000010015 */
[C---:B0-----:R-:W-:Y:S02]  /*3640*/  FMUL.FTZ R19, R155.reuse, R148 ;  /* 0x000000949b137220 */ /* 0x041fe40000410000 */
[----:B------:R-:W-:Y:S01]  /*3650*/  FFMA.FTZ R161, R114, R15, -R14 ;  /* 0x0000000f72a17223 */ /* 0x000fe2000001080e */
[----:B----4-:R-:W-:Y:S01]  /*3660*/  PRMT R39, RZ, 0x7610, R12 ;  /* 0x00007610ff277816 */ /* 0x010fe2000000000c */
[CC--:B-1----:R-:W-:Y:S02]  /*3670*/  FMUL.FTZ R15, R155.reuse, R154.reuse ;  /* 0x0000009a9b0f7220 */ /* 0x0c2fe40000410000 */
[----:B------:R-:W-:Y:S02]  /*3680*/  FFMA.FTZ R154, R150, R154, R19 ;  /* 0x0000009a969a7223 */ /* 0x000fe40000010013 */
[----:B--2---:R-:W-:-:S02]  /*3690*/  FMUL.FTZ R14, R155, R156 ;  /* 0x0000009c9b0e7220 */ /* 0x004fc40000410000 */
[CC--:B------:R-:W-:Y:S01]  /*36a0*/  FMUL.FTZ R21, R155.reuse, R157.reuse ;  /* 0x0000009d9b157220 */ /* 0x0c0fe20000410000 */
[----:B------:R-:W-:Y:S01]  /*36b0*/  FSEL R154, R155, R154, !P3 ;  /* 0x0000009a9b9a7208 */ /* 0x000fe20005800000 */
[C---:B------:R-:W-:Y:S02]  /*36c0*/  FFMA.FTZ R14, R150.reuse, R157, R14 ;  /* 0x0000009d960e7223 */ /* 0x040fe4000001000e */
[C---:B------:R-:W-:Y:S01]  /*36d0*/  FFMA.FTZ R156, R150.reuse, R156, -R21 ;  /* 0x0000009c969c7223 */ /* 0x040fe20000010815 */
[----:B------:R0:W-:Y:S01]  /*36e0*/  SHFL.IDX PT, R157, R38, RZ, 0x1f ;  /* 0x00001fff269d7589 */ /* 0x0001e200000e0000 */
[----:B------:R-:W-:Y:S01]  /*36f0*/  @P3 FFMA.FTZ R150, R150, R148, -R15 ;  /* 0x0000009496963223 */ /* 0x000fe2000001080f */
[----:B------:R-:W-:Y:S01]  /*3700*/  PRMT R148, RZ, 0x7610, R13 ;  /* 0x00007610ff947816 */ /* 0x000fe2000000000d */
[----:B------:R-:W-:Y:S01]  /*3710*/  @P3 FADD.FTZ R151, R151, R156 ;  /* 0x0000009c97973221 */ /* 0x000fe20000010000 */
[----:B------:R-:W1:Y:S01]  /*3720*/  SHFL.UP PT, R154, R154, 0x1, RZ ;  /* 0x042000009a9a7989 */ /* 0x000e6200000e00ff */
[C---:B------:R-:W-:Y:S01]  /*3730*/  FMUL.FTZ R20, R89.reuse, R20 ;  /* 0x0000001459147220 */ /* 0x040fe20000410000 */
[----:B------:R-:W-:Y:S01]  /*3740*/  PRMT R13, RZ, 0x5410, R12 ;  /* 0x00005410ff0d7816 */ /* 0x000fe2000000000c */
[----:B------:R-:W-:Y:S01]  /*3750*/  FMUL.FTZ R148, R89, R148 ;  /* 0x0000009459947220 */ /* 0x000fe20000410000 */
[----:B------:R-:W2:Y:S01]  /*3760*/  SHFL.UP PT, R150, R150, 0x1, RZ ;  /* 0x0420000096967989 */ /* 0x000ea200000e00ff */
[----:B------:R-:W-:Y:S01]  /*3770*/  @P3 FADD.FTZ R153, R153, R14 ;  /* 0x0000000e99993221 */ /* 0x000fe20000010000 */
[----:B------:R-:W-:Y:S01]  /*3780*/  SHF.L.U32 R14, R51, 0x2, RZ ;  /* 0x00000002330e7819 */ /* 0x000fe200000006ff */
[----:B------:R-:W-:Y:S01]  /*3790*/  FADD.FTZ R163, -R148, R163 ;  /* 0x000000a394a37221 */ /* 0x000fe20000010100 */
[----:B------:R-:W4:Y:S01]  /*37a0*/  SHFL.UP PT, R151, R151, 0x1, RZ ;  /* 0x0420000097977989 */ /* 0x000f2200000e00ff */
[----:B------:R-:W-:Y:S01]  /*37b0*/  FADD.FTZ R161, R20, R161 ;  /* 0x000000a114a17221 */ /* 0x000fe20000010000 */
[----:B------:R-:W-:Y:S01]  /*37c0*/  IADD3 R18, P3, R14, R167, RZ ;  /* 0x000000a70e127210 */ /* 0x000fe20007f7e0ff */
[C---:B------:R-:W-:Y:S01]  /*37d0*/  FMUL.FTZ R12, R112.reuse, -R163 ;  /* 0x800000a3700c7220 */ /* 0x040fe20000410000 */
[----:B------:R-:W3:Y:S01]  /*37e0*/  SHFL.UP PT, R153, R153, 0x1, RZ ;  /* 0x0420000099997989 */ /* 0x000ee200000e00ff */
[----:B------:R-:W-:Y:S01]  /*37f0*/  FMUL.FTZ R15, R112, -R161 ;  /* 0x800000a1700f7220 */ /* 0x000fe20000410000 */
[----:B------:R-:W-:Y:S01]  /*3800*/  IADD3 R14, P4, R14, R165, RZ ;  /* 0x000000a50e0e7210 */ /* 0x000fe20007f9e0ff */
[----:B------:R-:W-:-:S02]  /*3810*/  FFMA.FTZ R161, R110, R161, -R12 ;  /* 0x000000a16ea17223 */ /* 0x000fc4000001080c */
[----:B0-----:R-:W-:Y:S02]  /*3820*/  FMUL.FTZ R38, R88, R13 ;  /* 0x0000000d58267220 */ /* 0x001fe40000410000 */
[----:B------:R-:W-:Y:S01]  /*3830*/  FFMA.FTZ R156, R110, R163, R15 ;  /* 0x000000a36e9c7223 */ /* 0x000fe2000001000f */
[----:B------:R-:W-:Y:S01]  /*3840*/  SHF.R.U32.HI R15, RZ, 0x1e, R51 ;  /* 0x0000001eff0f7819 */ /* 0x000fe20000011633 */
[----:B------:R-:W-:Y:S02]  /*3850*/  FMUL.FTZ R39, R88, R39 ;  /* 0x0000002758277220 */ /* 0x000fe40000410000 */
[----:B------:R-:W-:Y:S01]  /*3860*/  FADD.FTZ R161, R38, R161 ;  /* 0x000000a126a17221 */ /* 0x000fe20000010000 */
[C---:B------:R-:W-:Y:S01]  /*3870*/  IADD3.X R19, R15.reuse, R160, RZ, P3, !PT ;  /* 0x000000a00f137210 */ /* 0x040fe20001ffe4ff */
[C---:B-1----:R-:W-:Y:S01]  /*3880*/  FMUL.FTZ R12, R154.reuse, R159 ;  /* 0x0000009f9a0c7220 */ /* 0x042fe20000410000 */
[----:B------:R-:W-:Y:S01]  /*3890*/  IADD3.X R15, R15, R158, RZ, P4, !PT ;  /* 0x0000009e0f0f7210 */ /* 0x000fe200027fe4ff */
[----:B------:R-:W-:-:S02]  /*38a0*/  FMUL.FTZ R154, R154, R157 ;  /* 0x0000009d9a9a7220 */ /* 0x000fc40000410000 */
[C---:B--2---:R-:W-:Y:S02]  /*38b0*/  FFMA.FTZ R12, R150.reuse, R157, -R12 ;  /* 0x0000009d960c7223 */ /* 0x044fe4000001080c */
[----:B------:R-:W-:Y:S02]  /*38c0*/  FADD.FTZ R13, -R39, R156 ;  /* 0x0000009c270d7221 */ /* 0x000fe40000010100 */
[----:B------:R-:W-:Y:S01]  /*38d0*/  FFMA.FTZ R154, R150, R159, R154 ;  /* 0x0000009f969a7223 */ /* 0x000fe2000001009a */
[--C-:B------:R-:W-:Y:S01]  /*38e0*/  PRMT R150, RZ, 0x7610, R11.reuse ;  /* 0x00007610ff967816 */ /* 0x100fe2000000000b */
[----:B----4-:R-:W-:Y:S01]  /*38f0*/  @P2 FADD.FTZ R157, R151, R12 ;  /* 0x0000000c979d2221 */ /* 0x010fe20000010000 */
[----:B------:R-:W-:Y:S01]  /*3900*/  PRMT R12, RZ, 0x5410, R11 ;  /* 0x00005410ff0c7816 */ /* 0x000fe2000000000b */
[C---:B------:R-:W-:Y:S02]  /*3910*/  FMUL.FTZ R155, R108.reuse, -R161 ;  /* 0x800000a16c9b7220 */ /* 0x040fe40000410000 */
[----:B------:R-:W-:-:S02]  /*3920*/  FMUL.FTZ R21, R108, -R13 ;  /* 0x8000000d6c157220 */ /* 0x000fc40000410000 */
[C---:B------:R-:W-:Y:S01]  /*3930*/  FFMA.FTZ R155, R106.reuse, R13, R155 ;  /* 0x0000000d6a9b7223 */ /* 0x040fe2000001009b */
[----:B------:R-:W-:Y:S01]  /*3940*/  LOP3.LUT R13, R51, 0x1f, RZ, 0xc0, !PT ;  /* 0x0000001f330d7812 */ /* 0x000fe200078ec0ff */
[C---:B------:R-:W-:Y:S02]  /*3950*/  FMUL.FTZ R150, R87.reuse, R150 ;  /* 0x0000009657967220 */ /* 0x040fe40000410000 */
[----:B------:R-:W-:Y:S01]  /*3960*/  FFMA.FTZ R156, R106, R161, -R21 ;  /* 0x000000a16a9c7223 */ /* 0x000fe20000010815 */
[----:B------:R-:W-:Y:S01]  /*3970*/  IADD3 R161, R0, -c[0x0][0x174], RZ ;  /* 0x80005d0000a17a10 */ /* 0x000fe20007ffe0ff */
[----:B------:R-:W-:Y:S01]  /*3980*/  FMUL.FTZ R151, R87, R12 ;  /* 0x0000000c57977220 */ /* 0x000fe20000410000 */
[C---:B------:R-:W-:Y:S01]  /*3990*/  ISETP.NE.AND P6, PT, R13.reuse, 0x1f, PT ;  /* 0x0000001f0d00780c */ /* 0x040fe20003fc5270 */
[----:B------:R-:W-:Y:S01]  /*39a0*/  FADD.FTZ R155, -R150, R155 ;  /* 0x0000009b969b7221 */ /* 0x000fe20000010100 */
[----:B------:R-:W-:Y:S01]  /*39b0*/  ISETP.GT.U32.AND P3, PT, R13, 0x1b, PT ;  /* 0x0000001b0d00780c */ /* 0x000fe20003f64070 */
[----:B------:R-:W-:Y:S01]  /*39c0*/  FADD.FTZ R11, R151, R156 ;  /* 0x0000009c970b7221 */ /* 0x000fe20000010000 */
[----:B------:R-:W-:Y:S01]  /*39d0*/  ISETP.GT.U32.AND P4, PT, R13, 0x17, PT ;  /* 0x000000170d00780c */ /* 0x000fe20003f84070 */
[----:B---3--:R-:W-:Y:S01]  /*39e0*/  @P2 FADD.FTZ R159, R153, R154 ;  /* 0x0000009a999f2221 */ /* 0x008fe20000010000 */
[C---:B------:R-:W-:Y:S01]  /*39f0*/  ISETP.GT.U32.AND P2, PT, R13.reuse, 0x1d, PT ;  /* 0x0000001d0d00780c */ /* 0x040fe20003f44070 */
[C---:B------:R-:W-:Y:S01]  /*3a00*/  FMUL.FTZ R21, R104.reuse, -R155 ;  /* 0x8000009b68157220 */ /* 0x040fe20000410000 */
[----:B------:R-:W-:Y:S01]  /*3a10*/  ISETP.GT.U32.AND P5, PT, R13, 0xf, PT ;  /* 0x0000000f0d00780c */ /* 0x000fe20003fa4070 */
[----:B------:R-:W-:-:S02]  /*3a20*/  FMUL.FTZ R153, R104, -R11 ;  /* 0x8000000b68997220 */ /* 0x000fc40000410000 */
[C---:B------:R-:W-:Y:S01]  /*3a30*/  FFMA.FTZ R154, R102.reuse, R11, -R21 ;  /* 0x0000000b669a7223 */ /* 0x040fe20000010815 */
[----:B------:R-:W-:Y:S01]  /*3a40*/  PRMT R11, RZ, 0x7610, R10 ;  /* 0x00007610ff0b7816 */ /* 0x000fe2000000000a */
[----:B------:R-:W-:Y:S01]  /*3a50*/  IMAD R161, R161, -0x200, RZ ;  /* 0xfffffe00a1a17824 */ /* 0x000fe200078e02ff */
[----:B------:R-:W-:Y:S01]  /*3a60*/  PRMT R21, RZ, 0x7610, R8 ;  /* 0x00007610ff157816 */ /* 0x000fe20000000008 */
[----:B------:R-:W-:Y:S01]  /*3a70*/  FFMA.FTZ R155, R102, R155, R153 ;  /* 0x0000009b669b7223 */ /* 0x000fe20000010099 */
[----:B------:R-:W-:Y:S01]  /*3a80*/  PRMT R153, RZ, 0x5410, R10 ;  /* 0x00005410ff997816 */ /* 0x000fe2000000000a */
[----:B------:R-:W-:Y:S01]  /*3a90*/  IMAD.WIDE R12, R161, 0x4, R18 ;  /* 0x00000004a10c7825 */ /* 0x000fe200078e0212 */
[----:B------:R-:W-:Y:S02]  /*3aa0*/  PRMT R19, RZ, 0x5410, R8 ;  /* 0x00005410ff137816 */ /* 0x000fe40000000008 */
[----:B------:R-:W-:Y:S01]  /*3ab0*/  PRMT R8, RZ, 0x5410, R9 ;  /* 0x00005410ff087816 */ /* 0x000fe20000000009 */
[----:B------:R-:W-:-:S02]  /*3ac0*/  FMUL.FTZ R18, R86, R11 ;  /* 0x0000000b56127220 */ /* 0x000fc40000410000 */
[----:B------:R-:W-:Y:S02]  /*3ad0*/  FMUL.FTZ R153, R86, R153 ;  /* 0x0000009956997220 */ /* 0x000fe40000410000 */
[----:B------:R-:W-:Y:S02]  /*3ae0*/  FADD.FTZ R155, -R18, R155 ;  /* 0x0000009b129b7221 */ /* 0x000fe40000010100 */
[----:B------:R-:W-:Y:S01]  /*3af0*/  FADD.FTZ R11, R153, R154 ;  /* 0x0000009a990b7221 */ /* 0x000fe20000010000 */
[----:B------:R-:W-:Y:S01]  /*3b00*/  PRMT R154, RZ, 0x7610, R9 ;  /* 0x00007610ff9a7816 */ /* 0x000fe20000000009 */
[----:B------:R-:W-:Y:S02]  /*3b10*/  FMUL.FTZ R9, R120, R17 ;  /* 0x0000001178097220 */ /* 0x000fe40000410000 */
[----:B------:R-:W-:Y:S02]  /*3b20*/  FMUL.FTZ R156, R100, -R155 ;  /* 0x8000009b649c7220 */ /* 0x000fe40000410000 */
[----:B------:R-:W-:-:S02]  /*3b30*/  FMUL.FTZ R10, R120, -R16 ;  /* 0x80000010780a7220 */ /* 0x000fc40000410000 */
[-C--:B------:R-:W-:Y:S02]  /*3b40*/  FMUL.FTZ R158, R100, -R11.reuse ;  /* 0x8000000b649e7220 */ /* 0x080fe40000410000 */
[----:B------:R-:W-:Y:S02]  /*3b50*/  FFMA.FTZ R9, R118, R16, -R9 ;  /* 0x0000001076097223 */ /* 0x000fe40000010809 */
[----:B------:R-:W-:Y:S02]  /*3b60*/  FFMA.FTZ R156, R98, R11, -R156 ;  /* 0x0000000b629c7223 */ /* 0x000fe4000001089c */
[----:B------:R-:W-:-:S04]  /*3b70*/  IMAD.WIDE R14, R161, 0x4, R14 ;  /* 0x00000004a10e7825 */ /* 0x000fc800078e020e */
[----:B------:R-:W-:Y:S02]  /*3b80*/  FFMA.FTZ R11, R118, -R17, R10 ;  /* 0x80000011760b7223 */ /* 0x000fe4000001000a */
[----:B------:R-:W-:Y:S02]  /*3b90*/  FFMA.FTZ R161, R98, R155, R158 ;  /* 0x0000009b62a17223 */ /* 0x000fe4000001009e */
[C---:B------:R-:W-:Y:S02]  /*3ba0*/  FMUL.FTZ R154, R85.reuse, R154 ;  /* 0x0000009a559a7220 */ /* 0x040fe40000410000 */
        /* <DEDUP_REMOVED lines=10> */
[----:B------:R-:W-:Y:S02]  /*3c50*/  FMUL.FTZ R10, R112, -R9 ;  /* 0x80000009700a7220 */ /* 0x000fe40000410000 */
[----:B------:R-:W-:Y:S02]  /*3c60*/  FFMA.FTZ R165, R24, R161, -R156 ;  /* 0x000000a118a57223 */ /* 0x000fe4000001089c */
[----:B------:R-:W-:Y:S01]  /*3c70*/  FFMA.FTZ R161, R110, R9, -R8 ;  /* 0x000000096ea17223 */ /* 0x000fe20000010808 */
[----:B------:R-:W-:Y:S01]  /*3c80*/  HFMA2.MMA R9, -RZ, RZ, 0, 0 ;  /* 0x00000000ff097435 */ /* 0x000fe200000001ff */
[----:B------:R-:W-:Y:S01]  /*3c90*/  FFMA.FTZ R162, R24, R163, R158 ;  /* 0x000000a318a27223 */ /* 0x000fe2000001009e */
[----:B------:R-:W-:Y:S01]  /*3ca0*/  MOV R8, 0x3f800000 ;  /* 0x3f80000000087802 */ /* 0x000fe20000000f00 */
[----:B------:R-:W-:-:S02]  /*3cb0*/  FFMA.FTZ R163, R110, R11, R10 ;  /* 0x0000000b6ea37223 */ /* 0x000fc4000001000a */
[C---:B------:R-:W-:Y:S01]  /*3cc0*/  FMUL.FTZ R156, R37.reuse, R159 ;  /* 0x0000009f259c7220 */ /* 0x040fe20000410000 */
[----:B------:R-:W-:Y:S01]  /*3cd0*/  CS2R R10, SRZ ;  /* 0x00000000000a7805 */ /* 0x000fe2000001ff00 */
[C---:B------:R-:W-:Y:S02]  /*3ce0*/  FMUL.FTZ R160, R108.reuse, -R161 ;  /* 0x800000a16ca07220 */ /* 0x040fe40000410000 */
[----:B------:R-:W-:Y:S02]  /*3cf0*/  FMUL.FTZ R37, R37, R157 ;  /* 0x0000009d25257220 */ /* 0x000fe40000410000 */
[----:B------:R-:W-:Y:S01]  /*3d00*/  FMUL.FTZ R158, R108, -R163 ;  /* 0x800000a36c9e7220 */ /* 0x000fe20000410000 */
[----:B------:R0:W1:Y:S01]  /*3d10*/  @!P0 LDS.128 R8, [R92.X16+0x2e10] ;  /* 0x002e10005c088984 */ /* 0x000062000000cc00 */
[----:B------:R-:W-:Y:S02]  /*3d20*/  FFMA.FTZ R156, R36, R157, -R156 ;  /* 0x0000009d249c7223 */ /* 0x000fe4000001089c */
[----:B------:R-:W-:-:S02]  /*3d30*/  FFMA.FTZ R163, R106, R163, R160 ;  /* 0x000000a36aa37223 */ /* 0x000fc400000100a0 */
        /* <DEDUP_REMOVED lines=9> */
[-C--:B------:R-:W-:Y:S02]  /*3dd0*/  FMUL.FTZ R37, R26, R139.reuse ;  /* 0x0000008b1a257220 */ /* 0x080fe40000410000 */
[----:B------:R-:W-:Y:S02]  /*3de0*/  FFMA.FTZ R36, R24, R139, -R36 ;  /* 0x0000008b18247223 */ /* 0x000fe40000010824 */
[----:B------:R-:W-:-:S02]  /*3df0*/  FMUL.FTZ R156, R100, -R157 ;  /* 0x8000009d649c7220 */ /* 0x000fc40000410000 */
[----:B------:R-:W-:Y:S02]  /*3e00*/  FFMA.FTZ R37, R24, R141, R37 ;  /* 0x0000008d18257223 */ /* 0x000fe40000010025 */
[-C--:B------:R-:W-:Y:S02]  /*3e10*/  FMUL.FTZ R158, R100, -R161.reuse ;  /* 0x800000a1649e7220 */ /* 0x080fe40000410000 */
[C---:B------:R-:W-:Y:S02]  /*3e20*/  FFMA.FTZ R124, R105.reuse, R124, R36 ;  /* 0x0000007c697c7223 */ /* 0x040fe40000010024 */
[C---:B------:R-:W-:Y:S02]  /*3e30*/  FFMA.FTZ R161, R98.reuse, R161, -R156 ;  /* 0x000000a162a17223 */ /* 0x040fe4000001089c */
[----:B------:R-:W-:Y:S02]  /*3e40*/  FFMA.FTZ R122, R105, R122, R37 ;  /* 0x0000007a697a7223 */ /* 0x000fe40000010025 */
[----:B------:R-:W-:-:S02]  /*3e50*/  FFMA.FTZ R159, R98, R157, R158 ;  /* 0x0000009d629f7223 */ /* 0x000fc4000001009e */
[----:B------:R-:W-:Y:S02]  /*3e60*/  FMUL.FTZ R157, R100, R124 ;  /* 0x0000007c649d7220 */ /* 0x000fe40000410000 */
[----:B------:R-:W-:Y:S02]  /*3e70*/  FMUL.FTZ R36, R26, -R161 ;  /* 0x800000a11a247220 */ /* 0x000fe40000410000 */
[-C--:B------:R-:W-:Y:S02]  /*3e80*/  FMUL.FTZ R37, R100, R122.reuse ;  /* 0x0000007a64257220 */ /* 0x080fe40000410000 */
[----:B------:R-:W-:Y:S02]  /*3e90*/  FFMA.FTZ R158, R98, R122, R157 ;  /* 0x0000007a629e7223 */ /* 0x000fe4000001009d */
[----:B------:R-:W-:Y:S02]  /*3ea0*/  FFMA.FTZ R160, R24, R159, R36 ;  /* 0x0000009f18a07223 */ /* 0x000fe40000010024 */
[----:B------:R-:W-:-:S02]  /*3eb0*/  FFMA.FTZ R157, R98, R124, -R37 ;  /* 0x0000007c629d7223 */ /* 0x000fc40000010825 */
[----:B------:R-:W-:Y:S01]  /*3ec0*/  FMUL.FTZ R156, R26, -R159 ;  /* 0x8000009f1a9c7220 */ /* 0x000fe20000410000 */
[----:B------:R0:W2:Y:S01]  /*3ed0*/  SHFL.DOWN PT, R169, R160, 0x1, 0x1f ;  /* 0x08201f00a0a97f89 */ /* 0x0000a200000e0000 */
[C---:B------:R-:W-:Y:S02]  /*3ee0*/  FMUL.FTZ R36, R84.reuse, R19 ;  /* 0x0000001354247220 */ /* 0x040fe40000410000 */
[----:B------:R-:W-:Y:S02]  /*3ef0*/  FMUL.FTZ R37, R84, R21 ;  /* 0x0000001554257220 */ /* 0x000fe40000410000 */
[C---:B------:R-:W-:Y:S02]  /*3f00*/  FFMA.FTZ R19, R103.reuse, R128, R158 ;  /* 0x0000008067137223 */ /* 0x040fe4000001009e */
[----:B------:R-:W-:Y:S02]  /*3f10*/  FFMA.FTZ R21, R103, R126, R157 ;  /* 0x0000007e67157223 */ /* 0x000fe4000001009d */
[----:B------:R-:W-:-:S02]  /*3f20*/  FFMA.FTZ R156, R24, R161, -R156 ;  /* 0x000000a1189c7223 */ /* 0x000fc4000001089c */
        /* <DEDUP_REMOVED lines=8> */
[C---:B01----:R-:W-:Y:S02]  /*3fb0*/  FMUL.FTZ R161, R160.reuse, R171 ;  /* 0x000000aba0a17220 */ /* 0x043fe40000410000 */
[C---:B--2---:R-:W-:Y:S02]  /*3fc0*/  FMUL.FTZ R159, R160.reuse, R169 ;  /* 0x000000a9a09f7220 */ /* 0x044fe40000410000 */
[-C--:B----4-:R-:W-:Y:S02]  /*3fd0*/  FMUL.FTZ R165, R160, R163.reuse ;  /* 0x000000a3a0a57220 */ /* 0x090fe40000410000 */
[----:B------:R-:W-:Y:S02]  /*3fe0*/  FFMA.FTZ R163, R156, R163, -R161 ;  /* 0x000000a39ca37223 */ /* 0x000fe400000108a1 */
[-C--:B---3--:R-:W-:Y:S02]  /*3ff0*/  FMUL.FTZ R161, R160, R167.reuse ;  /* 0x000000a7a0a17220 */ /* 0x088fe40000410000 */
[----:B------:R-:W-:-:S02]  /*4000*/  FFMA.FTZ R159, R156, R167, -R159 ;  /* 0x000000a79c9f7223 */ /* 0x000fc4000001089f */
[C---:B------:R-:W-:Y:S02]  /*4010*/  FFMA.FTZ R165, R156.reuse, R171, R165 ;  /* 0x000000ab9ca57223 */ /* 0x040fe400000100a5 */
[----:B------:R-:W-:Y:S01]  /*4020*/  FFMA.FTZ R160, R156, R169, R161 ;  /* 0x000000a99ca07223 */ /* 0x000fe200000100a1 */
[----:B------:R-:W-:Y:S01]  /*4030*/  MOV R156, R159 ;  /* 0x0000009f009c7202 */ /* 0x000fe20000000f00 */
[----:B------:R-:W-:Y:S02]  /*4040*/  FADD.FTZ R128, R128, R163 ;  /* 0x000000a380807221 */ /* 0x000fe40000010000 */
[----:B------:R-:W-:Y:S02]  /*4050*/  FADD.FTZ R126, R126, R165 ;  /* 0x000000a57e7e7221 */ /* 0x000fe40000010000 */
.L_x_12882:
[----:B-1----:R-:W-:Y:S05]  /*4060*/  BSYNC B0 ;  /* 0x0000000000007941 */ /* 0x002fea0003800000 */
.L_x_12881:
        /* <DEDUP_REMOVED lines=20> */
.L_x_12884:
[----:B------:R-:W-:Y:S05]  /*41b0*/  BSYNC B0 ;  /* 0x0000000000007941 */ /* 0x000fea0003800000 */
.L_x_12883:
[----:B------:R-:W-:Y:S01]  /*41c0*/  FFMA.FTZ R130, R115, R130, R157 ;  /* 0x0000008273827223 */ /* 0x000fe2000001009d */
[----:B---3--:R3:W1:Y:S01]  /*41d0*/  SHFL.DOWN PT, R167, R156, 0x4, 0x1f ;  /* 0x08801f009ca77f89 */ /* 0x00866200000e0000 */
        /* <DEDUP_REMOVED lines=11> */
[-C--:B-1----:R-:W-:Y:S02]  /*4290*/  FMUL.FTZ R161, R160, R167.reuse ;  /* 0x000000a7a0a17220 */ /* 0x082fe40000410000 */
[C---:B------:R-:W-:Y:S02]  /*42a0*/  FFMA.FTZ R159, R156.reuse, R167, -R159 ;  /* 0x000000a79c9f7223 */ /* 0x040fe4000001089f */
[C---:B------:R-:W-:Y:S02]  /*42b0*/  FFMA.FTZ R165, R156.reuse, R171, R165 ;  /* 0x000000ab9ca57223 */ /* 0x040fe400000100a5 */
[----:B---3--:R-:W-:Y:S01]  /*42c0*/  FFMA.FTZ R160, R156, R169, R161 ;  /* 0x000000a99ca07223 */ /* 0x008fe200000100a1 */
[----:B------:R-:W-:Y:S01]  /*42d0*/  MOV R156, R159 ;  /* 0x0000009f009c7202 */ /* 0x000fe20000000f00 */
[----:B------:R-:W-:Y:S02]  /*42e0*/  FADD.FTZ R128, R128, R163 ;  /* 0x000000a380807221 */ /* 0x000fe40000010000 */
[----:B------:R-:W-:-:S02]  /*42f0*/  FADD.FTZ R126, R126, R165 ;  /* 0x000000a57e7e7221 */ /* 0x000fc40000010000 */
.L_x_12886:
[----:B------:R-:W-:Y:S05]  /*4300*/  BSYNC B0 ;  /* 0x0000000000007941 */ /* 0x000fea0003800000 */
.L_x_12885:
[----:B------:R-:W-:Y:S01]  /*4310*/  FMUL.FTZ R159, R108, R130 ;  /* 0x000000826c9f7220 */ /* 0x000fe20000410000 */
[----:B--2---:R2:W3:Y:S01]  /*4320*/  SHFL.DOWN PT, R169, R156, 0x8, 0x1f ;  /* 0x09001f009ca97f89 */ /* 0x0044e200000e0000 */
        /* <DEDUP_REMOVED lines=18> */
.L_x_12888:
[----:B------:R-:W-:Y:S05]  /*4450*/  BSYNC B0 ;  /* 0x0000000000007941 */ /* 0x000fea0003800000 */
.L_x_12887:
[----:B------:R-:W-:Y:S01]  /*4460*/  FFMA.FTZ R159, R121, R134, R159 ;  /* 0x00000086799f7223 */ /* 0x000fe2000001009f */
[----:B---3--:R3:W2:Y:S01]  /*4470*/  SHFL.DOWN PT, R169, R156, 0x10, 0x1f ;  /* 0x0a001f009ca97f89 */ /* 0x0086a200000e0000 */
        /* <DEDUP_REMOVED lines=19> */
.L_x_12890:
[----:B------:R-:W-:Y:S05]  /*45b0*/  BSYNC B0 ;  /* 0x0000000000007941 */ /* 0x000fea0003800000 */
.L_x_12889:
[----:B------:R-:W-:Y:S01]  /*45c0*/  FFMA.FTZ R140, R129, R140, R134 ;  /* 0x0000008c818c7223 */ /* 0x000fe20000010086 */
[C---:B------:R-:W-:Y:S01]  /*45d0*/  SHF.L.U64.HI R134, R93.reuse, 0x2, R94 ;  /* 0x000000025d867819 */ /* 0x040fe2000001025e */
[----:B0-----:R-:W-:Y:S01]  /*45e0*/  SHFL.DOWN PT, R171, R160, 0x1, 0x1f ;  /* 0x08201f00a0ab7f89 */ /* 0x001fe200000e0000 */
[----:B------:R-:W-:Y:S01]  /*45f0*/  FFMA.FTZ R136, R110, R157, R136 ;  /* 0x0000009d6e887223 */ /* 0x000fe20000010088 */
[----:B----4-:R-:W-:Y:S01]  /*4600*/  SHF.L.U32 R165, R93, 0x2, RZ ;  /* 0x000000025da57819 */ /* 0x010fe200000006ff */
[----:B------:R-:W-:Y:S01]  /*4610*/  FMUL.FTZ R163, R116, R140 ;  /* 0x0000008c74a37220 */ /* 0x000fe20000410000 */
[----:B------:R-:W0:Y:S01]  /*4620*/  SHFL.IDX PT, R162, R11, RZ, 0x1f ;  /* 0x00001fff0ba27589 */ /* 0x000e2200000e0000 */
[C---:B------:R-:W-:Y:S01]  /*4630*/  IMAD R164, R134.reuse, c[0x0][0x2b0], RZ ;  /* 0x0000ac0086a47a24 */ /* 0x040fe200078e02ff */
[----:B------:R-:W-:Y:S01]  /*4640*/  ISETP.NE.AND P0, PT, R51, RZ, PT ;  /* 0x000000ff3300720c */ /* 0x000fe20003f05270 */
[----:B------:R-:W-:Y:S01]  /*4650*/  FFMA.FTZ R138, R129, R138, R136 ;  /* 0x0000008a818a7223 */ /* 0x000fe20000010088 */
[----:B------:R-:W4:Y:S01]  /*4660*/  SHFL.IDX PT, R158, R10, RZ, 0x1f ;  /* 0x00001fff0a9e7589 */ /* 0x000f2200000e0000 */
[----:B------:R-:W-:Y:S01]  /*4670*/  IMAD R167, R165, c[0x0][0x2b4], R164 ;  /* 0x0000ad00a5a77a24 */ /* 0x000fe200078e02a4 */
[----:B------:R-:W-:Y:S01]  /*4680*/  IADD3 R168, R51, 0x1c0, RZ ;  /* 0x000001c033a87810 */ /* 0x000fe20007ffe0ff */
[----:B------:R-:W-:Y:S01]  /*4690*/  IMAD R134, R134, c[0x0][0x2d0], RZ ;  /* 0x0000b40086867a24 */ /* 0x000fe200078e02ff */
[----:B------:R-:W5:Y:S01]  /*46a0*/  SHFL.DOWN PT, R166, R156, 0x1, 0x1f ;  /* 0x08201f009ca67f89 */ /* 0x000f6200000e0000 */
[----:B------:R-:W-:Y:S01]  /*46b0*/  IMAD.WIDE.U32 R12, R165, c[0x0][0x2b0], R12 ;  /* 0x0000ac00a50c7a25 */ /* 0x000fe200078e000c */
[----:B------:R-:W-:Y:S01]  /*46c0*/  IADD3 R170, R51, 0x1e0, RZ ;  /* 0x000001e033aa7810 */ /* 0x000fe20007ffe0ff */
[----:B------:R-:W-:Y:S01]  /*46d0*/  BSSY B0, `(.L_x_12891) ;  /* 0x0000153000007945 */ /* 0x000fe20003800000 */
[----:B------:R-:W3:Y:S01]  /*46e0*/  SHFL.DOWN PT, R136, R128, 0x1, 0x1f ;  /* 0x08201f0080887f89 */ /* 0x000ee200000e0000 */
[----:B--2---:R-:W-:Y:S01]  /*46f0*/  IMAD R169, R165, c[0x0][0x2d4], R134 ;  /* 0x0000b500a5a97a24 */ /* 0x004fe200078e0286 */
[----:B------:R-:W-:Y:S01]  /*4700*/  IADD3 R13, R13, R167, RZ ;  /* 0x000000a70d0d7210 */ /* 0x000fe20007ffe0ff */
[----:B------:R-:W-:Y:S01]  /*4710*/  IMAD.WIDE.U32 R14, R165, c[0x0][0x2d0], R14 ;  /* 0x0000b400a50e7a25 */ /* 0x000fe200078e000e */
[----:B------:R-:W2:Y:S01]  /*4720*/  SHFL.DOWN PT, R164, R126, 0x1, 0x1f ;  /* 0x08201f007ea47f89 */ /* 0x000ea200000e0000 */
[----:B------:R-:W-:-:S02]  /*4730*/  LEA.HI.SX32 R168, R168, R51, 0x1b ;  /* 0x00000033a8a87211 */ /* 0x000fc400078fdaff */
[-C--:B------:R-:W-:Y:S01]  /*4740*/  FMUL.FTZ R161, R116, R138.reuse ;  /* 0x0000008a74a17220 */ /* 0x080fe20000410000 */
[----:B---3--:R-:W3:Y:S01]  /*4750*/  SHFL.IDX PT, R160, R160, RZ, 0x1f ;  /* 0x00001fffa0a07589 */ /* 0x008ee200000e0000 */
[C---:B------:R-:W-:Y:S01]  /*4760*/  FFMA.FTZ R134, R114.reuse, R138, R163 ;  /* 0x0000008a72867223 */ /* 0x040fe200000100a3 */
[----:B------:R-:W-:Y:S01]  /*4770*/  IADD3 R15, R15, R169, RZ ;  /* 0x000000a90f0f7210 */ /* 0x000fe20007ffe0ff */
[----:B------:R-:W-:Y:S01]  /*4780*/  FFMA.FTZ R163, R114, R140, -R161 ;  /* 0x0000008c72a37223 */ /* 0x000fe200000108a1 */
[----:B------:R-:W1:Y:S01]  /*4790*/  SHFL.IDX PT, R156, R156, RZ, 0x1f ;  /* 0x00001fff9c9c7589 */ /* 0x000e6200000e0000 */
[----:B0-----:R-:W-:Y:S01]  /*47a0*/  @P1 FMUL.FTZ R165, R171, R162 ;  /* 0x000000a2aba51220 */ /* 0x001fe20000410000 */
[----:B------:R-:W-:Y:S01]  /*47b0*/  LEA.HI.SX32 R170, R170, R51, 0x1b ;  /* 0x00000033aaaa7211 */ /* 0x000fe200078fdaff */
[----:B------:R-:W-:Y:S01]  /*47c0*/  FFMA.FTZ R161, R125, R142, R134 ;  /* 0x0000008e7da17223 */ /* 0x000fe20000010086 */
[----:B------:R-:W0:Y:S01]  /*47d0*/  SHFL.IDX PT, R128, R128, RZ, 0x1f ;  /* 0x00001fff80807589 */ /* 0x000e2200000e0000 */
[----:B----4-:R-:W-:-:S02]  /*47e0*/  @P1 FMUL.FTZ R167, R171, R158 ;  /* 0x0000009eaba71220 */ /* 0x010fc40000410000 */
[----:B------:R-:W-:Y:S01]  /*47f0*/  FFMA.FTZ R163, R125, R144, R163 ;  /* 0x000000907da37223 */ /* 0x000fe200000100a3 */
[----:B------:R-:W4:Y:S01]  /*4800*/  SHFL.IDX PT, R126, R126, RZ, 0x1f ;  /* 0x00001fff7e7e7589 */ /* 0x000f2200000e0000 */
[C---:B-----5:R-:W-:Y:S02]  /*4810*/  @P1 FFMA.FTZ R165, R166.reuse, R158, -R165 ;  /* 0x0000009ea6a51223 */ /* 0x060fe400000108a5 */
[----:B------:R-:W-:Y:S01]  /*4820*/  @P1 FFMA.FTZ R167, R166, R162, R167 ;  /* 0x000000a2a6a71223 */ /* 0x000fe200000100a7 */
[C---:B------:R-:W-:Y:S01]  /*4830*/  IADD3 R166, R51.reuse, 0x1a0, RZ ;  /* 0x000001a033a67810 */ /* 0x040fe20007ffe0ff */
[----:B------:R-:W-:Y:S02]  /*4840*/  @P1 FADD.FTZ R158, R136, R165 ;  /* 0x000000a5889e1221 */ /* 0x000fe40000010000 */
[----:B------:R-:W-:Y:S01]  /*4850*/  FMUL.FTZ R134, R120, R161 ;  /* 0x000000a178867220 */ /* 0x000fe20000410000 */
[----:B------:R-:W-:Y:S01]  /*4860*/  LEA.HI.SX32 R166, R166, R51, 0x1b ;  /* 0x00000033a6a67211 */ /* 0x000fe200078fdaff */
[----:B--2---:R-:W-:Y:S01]  /*4870*/  @P1 FADD.FTZ R162, R164, R167 ;  /* 0x000000a7a4a21221 */ /* 0x004fe20000010000 */
[----:B------:R-:W-:Y:S01]  /*4880*/  IADD3 R164, R51, 0x180, RZ ;  /* 0x0000018033a47810 */ /* 0x000fe20007ffe0ff */
[----:B------:R-:W-:-:S02]  /*4890*/  FMUL.FTZ R167, R158, -R17 ;  /* 0x800000119ea77220 */ /* 0x000fc40000410000 */
[----:B------:R-:W-:Y:S01]  /*48a0*/  FMUL.FTZ R165, R162, -R17 ;  /* 0x80000011a2a57220 */ /* 0x000fe20000410000 */
[----:B------:R-:W-:Y:S01]  /*48b0*/  LEA.HI.SX32 R164, R164, R51, 0x1b ;  /* 0x00000033a4a47211 */ /* 0x000fe200078fdaff */
[-C--:B------:R-:W-:Y:S02]  /*48c0*/  FFMA.FTZ R162, R162, R16.reuse, R167 ;  /* 0x00000010a2a27223 */ /* 0x080fe400000100a7 */
[----:B------:R-:W-:Y:S01]  /*48d0*/  FFMA.FTZ R16, R158, R16, -R165 ;  /* 0x000000109e107223 */ /* 0x000fe200000108a5 */
[----:B------:R-:W-:Y:S01]  /*48e0*/  IADD3 R158, R51, 0x120, RZ ;  /* 0x00000120339e7810 */ /* 0x000fe20007ffe0ff */
[----:B------:R-:W-:Y:S02]  /*48f0*/  FFMA.FTZ R134, R118, R163, -R134 ;  /* 0x000000a376867223 */ /* 0x000fe40000010886 */
[----:B---3--:R-:W-:Y:S01]  /*4900*/  FMUL.FTZ R17, R160, R11 ;  /* 0x0000000ba0117220 */ /* 0x008fe20000410000 */
[----:B------:R-:W-:Y:S01]  /*4910*/  LEA.HI.SX32 R158, R158, R51, 0x1b ;  /* 0x000000339e9e7211 */ /* 0x000fe200078fdaff */
[----:B------:R-:W-:Y:S01]  /*4920*/  FADD.FTZ R147, -R147, R162 ;  /* 0x000000a293937221 */ /* 0x000fe20000010100 */
[----:B------:R-:W-:Y:S01]  /*4930*/  IADD3 R162, R51, 0x160, RZ ;  /* 0x0000016033a27810 */ /* 0x000fe20007ffe0ff */
[----:B------:R-:W-:-:S02]  /*4940*/  FADD.FTZ R149, R149, R16 ;  /* 0x0000001095957221 */ /* 0x000fc40000010000 */
[----:B------:R-:W-:Y:S01]  /*4950*/  FFMA.FTZ R146, R23, R146, R134 ;  /* 0x0000009217927223 */ /* 0x000fe20000010086 */
[----:B------:R-:W-:Y:S01]  /*4960*/  LEA.HI.SX32 R162, R162, R51, 0x1b ;  /* 0x00000033a2a27211 */ /* 0x000fe200078fdaff */
[-C--:B------:R-:W-:Y:S02]  /*4970*/  FMUL.FTZ R134, R160, R10.reuse ;  /* 0x0000000aa0867220 */ /* 0x080fe40000410000 */
[----:B-1----:R-:W-:Y:S02]  /*4980*/  FFMA.FTZ R165, R156, R10, -R17 ;  /* 0x0000000a9ca57223 */ /* 0x002fe40000010811 */
[C---:B------:R-:W-:Y:S02]  /*4990*/  FMUL.FTZ R10, R120.reuse, R163 ;  /* 0x000000a3780a7220 */ /* 0x040fe40000410000 */
[C---:B------:R-:W-:Y:S02]  /*49a0*/  FMUL.FTZ R16, R120.reuse, -R147 ;  /* 0x8000009378107220 */ /* 0x040fe40000410000 */
[----:B------:R-:W-:-:S02]  /*49b0*/  FMUL.FTZ R120, R120, -R149 ;  /* 0x8000009578787220 */ /* 0x000fc40000410000 */
[C---:B------:R-:W-:Y:S02]  /*49c0*/  FFMA.FTZ R16, R118.reuse, R149, -R16 ;  /* 0x0000009576107223 */ /* 0x040fe40000010810 */
[C---:B------:R-:W-:Y:S02]  /*49d0*/  FFMA.FTZ R120, R118.reuse, R147, R120 ;  /* 0x0000009376787223 */ /* 0x040fe40000010078 */
[----:B------:R-:W-:Y:S01]  /*49e0*/  FFMA.FTZ R17, R118, R161, R10 ;  /* 0x000000a176117223 */ /* 0x000fe2000001000a */
[----:B------:R-:W-:Y:S01]  /*49f0*/  P2R R118, PR, RZ, 0x1 ;  /* 0x00000001ff767803 */ /* 0x000fe20000000000 */
[----:B------:R-:W-:Y:S02]  /*4a00*/  FADD.FTZ R145, -R145, R120 ;  /* 0x0000007891917221 */ /* 0x000fe40000010100 */
[----:B------:R-:W-:Y:S01]  /*4a10*/  FADD.FTZ R143, R143, R16 ;  /* 0x000000108f8f7221 */ /* 0x000fe20000010000 */
[----:B------:R-:W-:Y:S01]  /*4a20*/  SHF.L.U32 R16, R51, 0x4, RZ ;  /* 0x0000000433107819 */ /* 0x000fe200000006ff */
[----:B------:R-:W-:-:S02]  /*4a30*/  FFMA.FTZ R167, R156, R11, R134 ;  /* 0x0000000b9ca77223 */ /* 0x000fc40000010086 */
[----:B------:R-:W-:Y:S01]  /*4a40*/  FMUL.FTZ R118, R116, -R145 ;  /* 0x8000009174767220 */ /* 0x000fe20000410000 */
[----:B------:R-:W-:Y:S01]  /*4a50*/  LEA.HI.SX32 R16, R16, R16, 0x1b ;  /* 0x0000001010107211 */ /* 0x000fe200078fdaff */
[----:B------:R-:W-:Y:S02]  /*4a60*/  FMUL.FTZ R11, R160, R9 ;  /* 0x00000009a00b7220 */ /* 0x000fe40000410000 */
[----:B0-----:R-:W-:Y:S02]  /*4a70*/  FADD.FTZ R10, R128, R165 ;  /* 0x000000a5800a7221 */ /* 0x001fe40000010000 */
[-C--:B------:R-:W-:Y:S02]  /*4a80*/  FMUL.FTZ R120, R116, -R143.reuse ;  /* 0x8000008f74787220 */ /* 0x080fe40000410000 */
[----:B------:R-:W-:Y:S02]  /*4a90*/  FMUL.FTZ R160, R160, R8 ;  /* 0x00000008a0a07220 */ /* 0x000fe40000410000 */
[----:B------:R-:W-:-:S02]  /*4aa0*/  FFMA.FTZ R165, R114, R143, -R118 ;  /* 0x0000008f72a57223 */ /* 0x000fc40000010876 */
[----:B------:R-:W-:Y:S02]  /*4ab0*/  FFMA.FTZ R8, R156, R8, -R11 ;  /* 0x000000089c087223 */ /* 0x000fe4000001080b */
[----:B----4-:R-:W-:Y:S02]  /*4ac0*/  FADD.FTZ R11, R126, R167 ;  /* 0x000000a77e0b7221 */ /* 0x010fe40000010000 */
[----:B------:R-:W-:Y:S02]  /*4ad0*/  FFMA.FTZ R167, R114, R145, R120 ;  /* 0x0000009172a77223 */ /* 0x000fe40000010078 */
[----:B------:R-:W-:Y:S02]  /*4ae0*/  FADD.FTZ R165, R20, R165 ;  /* 0x000000a514a57221 */ /* 0x000fe40000010000 */
[----:B------:R-:W-:Y:S02]  /*4af0*/  FFMA.FTZ R116, R23, R22, R17 ;  /* 0x0000001617747223 */ /* 0x000fe40000010011 */
[----:B------:R-:W-:-:S02]  /*4b00*/  FADD.FTZ R167, -R148, R167 ;  /* 0x000000a794a77221 */ /* 0x000fc40000010100 */
[----:B------:R-:W-:Y:S02]  /*4b10*/  FMUL.FTZ R17, R112, -R165 ;  /* 0x800000a570117220 */ /* 0x000fe40000410000 */
[-C--:B------:R-:W-:Y:S02]  /*4b20*/  FMUL.FTZ R114, R23, R74.reuse ;  /* 0x0000004a17727220 */ /* 0x080fe40000410000 */
[----:B------:R-:W-:Y:S01]  /*4b30*/  FFMA.FTZ R9, R156, R9, R160 ;  /* 0x000000099c097223 */ /* 0x000fe200000100a0 */
[C---:B------:R-:W-:Y:S01]  /*4b40*/  IADD3 R156, R51.reuse, 0x100, RZ ;  /* 0x00000100339c7810 */ /* 0x040fe20007ffe0ff */
[-C--:B------:R-:W-:Y:S01]  /*4b50*/  FMUL.FTZ R112, R112, -R167.reuse ;  /* 0x800000a770707220 */ /* 0x080fe20000410000 */
[----:B------:R-:W-:Y:S01]  /*4b60*/  IADD3 R160, R51, 0x140, RZ ;  /* 0x0000014033a07810 */ /* 0x000fe20007ffe0ff */
[----:B------:R-:W-:Y:S01]  /*4b70*/  FFMA.FTZ R22, R110, R167, R17 ;  /* 0x000000a76e167223 */ /* 0x000fe20000010011 */
[----:B------:R0:W-:Y:S01]  /*4b80*/  @!P0 STS.128 [R92.X16+0x2e10], R8 ;  /* 0x002e10085c008388 */ /* 0x0001e2000000cc00 */
[----:B------:R-:W-:Y:S01]  /*4b90*/  FMUL.FTZ R173, R147, R74 ;  /* 0x0000004a93ad7220 */ /* 0x000fe20000410000 */
[-C--:B------:R-:W-:Y:S01]  /*4ba0*/  LEA.HI.SX32 R156, R156, R51.reuse, 0x1b ;  /* 0x000000339c9c7211 */ /* 0x080fe200078fdaff */
[----:B------:R-:W-:Y:S01]  /*4bb0*/  FFMA.FTZ R20, R137, -R114, R116 ;  /* 0x8000007289147223 */ /* 0x000fe20000010074 */
[----:B------:R-:W-:Y:S01]  /*4bc0*/  LEA.HI.SX32 R160, R160, R51, 0x1b ;  /* 0x00000033a0a07211 */ /* 0x000fe200078fdaff */
[----:B------:R-:W-:-:S02]  /*4bd0*/  FFMA.FTZ R169, R110, R165, -R112 ;  /* 0x000000a56ea97223 */ /* 0x000fc40000010870 */
[----:B------:R-:W-:Y:S02]  /*4be0*/  FADD.FTZ R39, -R39, R22 ;  /* 0x0000001627277221 */ /* 0x000fe40000010100 */
[----:B------:R-:W-:Y:S02]  /*4bf0*/  FMUL.FTZ R171, R149, R74 ;  /* 0x0000004a95ab7220 */ /* 0x000fe40000410000 */
[----:B------:R-:W-:Y:S02]  /*4c00*/  FFMA.FTZ R22, R133, -R114, R146 ;  /* 0x8000007285167223 */ /* 0x000fe40000010092 */
[----:B------:R-:W-:Y:S02]  /*4c10*/  FADD.FTZ R169, R38, R169 ;  /* 0x000000a926a97221 */ /* 0x000fe40000010000 */
[----:B------:R-:W-:Y:S02]  /*4c20*/  FMUL.FTZ R175, R23, R171 ;  /* 0x000000ab17af7220 */ /* 0x000fe40000410000 */
[----:B0-----:R-:W-:-:S02]  /*4c30*/  FMUL.FTZ R8, R20, R173 ;  /* 0x000000ad14087220 */ /* 0x001fc40000410000 */
[----:B------:R-:W-:Y:S01]  /*4c40*/  FMUL.FTZ R9, R108, -R39 ;  /* 0x800000276c097220 */ /* 0x000fe20000410000 */
[----:B------:R-:W-:Y:S01]  /*4c50*/  STS [R16.X4+0x878], R175 ;  /* 0x000878af10007388 */ /* 0x000fe20000004800 */
[-C--:B------:R-:W-:Y:S02]  /*4c60*/  FFMA.FTZ R8, R22, R171.reuse, R8 ;  /* 0x000000ab16087223 */ /* 0x080fe40000010008 */
[----:B------:R-:W-:Y:S02]  /*4c70*/  FMUL.FTZ R171, R20, R171 ;  /* 0x000000ab14ab7220 */ /* 0x000fe40000410000 */
[-C--:B------:R-:W-:Y:S02]  /*4c80*/  FMUL.FTZ R108, R108, -R169.reuse ;  /* 0x800000a96c6c7220 */ /* 0x080fe40000410000 */
[----:B------:R-:W-:Y:S02]  /*4c90*/  FFMA.FTZ R10, R106, R169, -R9 ;  /* 0x000000a96a0a7223 */ /* 0x000fe40000010809 */
[----:B------:R-:W-:-:S02]  /*4ca0*/  FFMA.FTZ R9, R22, R173, -R171 ;  /* 0x000000ad16097223 */ /* 0x000fc400000108ab */
[----:B------:R-:W-:Y:S02]  /*4cb0*/  FFMA.FTZ R171, R106, R39, R108 ;  /* 0x000000276aab7223 */ /* 0x000fe4000001006c */
[----:B------:R-:W-:Y:S02]  /*4cc0*/  FADD.FTZ R151, R151, R10 ;  /* 0x0000000a97977221 */ /* 0x000fe40000010000 */
[----:B------:R-:W-:Y:S01]  /*4cd0*/  FADD.FTZ R171, -R150, R171 ;  /* 0x000000ab96ab7221 */ /* 0x000fe20000010100 */
[----:B------:R-:W-:Y:S01]  /*4ce0*/  IADD3 R150, R51, 0xc0, RZ ;  /* 0x000000c033967810 */ /* 0x000fe20007ffe0ff */
[----:B------:R-:W-:Y:S02]  /*4cf0*/  FMUL.FTZ R17, R23, R173 ;  /* 0x000000ad17117220 */ /* 0x000fe40000410000 */
[----:B------:R-:W-:Y:S01]  /*4d00*/  FMUL.FTZ R10, R104, -R171 ;  /* 0x800000ab680a7220 */ /* 0x000fe20000410000 */
[----:B------:R-:W-:Y:S01]  /*4d10*/  LEA.HI.SX32 R150, R150, R51, 0x1b ;  /* 0x0000003396967211 */ /* 0x000fe200078fdaff */
[-C--:B------:R-:W-:Y:S01]  /*4d20*/  FMUL.FTZ R104, R104, -R151.reuse ;  /* 0x8000009768687220 */ /* 0x080fe20000410000 */
[----:B------:R0:W-:Y:S01]  /*4d30*/  STS [R16.X4+0x87c], R17 ;  /* 0x00087c1110007388 */ /* 0x0001e20000004800 */
[----:B------:R-:W-:-:S02]  /*4d40*/  FFMA.FTZ R10, R102, R151, -R10 ;  /* 0x00000097660a7223 */ /* 0x000fc4000001080a */
[----:B------:R-:W-:Y:S02]  /*4d50*/  FFMA.FTZ R173, R102, R171, R104 ;  /* 0x000000ab66ad7223 */ /* 0x000fe40000010068 */
[----:B------:R-:W-:Y:S02]  /*4d60*/  FMUL.FTZ R110, R125, R60 ;  /* 0x0000003c7d6e7220 */ /* 0x000fe40000410000 */
[----:B------:R-:W-:Y:S02]  /*4d70*/  FADD.FTZ R173, -R18, R173 ;  /* 0x000000ad12ad7221 */ /* 0x000fe40000010100 */
[----:B------:R-:W-:Y:S02]  /*4d80*/  FADD.FTZ R153, R153, R10 ;  /* 0x0000000a99997221 */ /* 0x000fe40000010000 */
[----:B------:R-:W-:Y:S02]  /*4d90*/  FFMA.FTZ R38, R127, -R110, R161 ;  /* 0x8000006e7f267223 */ /* 0x000fe400000100a1 */
[----:B0-----:R-:W-:-:S02]  /*4da0*/  FMUL.FTZ R17, R145, R60 ;  /* 0x0000003c91117220 */ /* 0x001fc40000410000 */
[C---:B------:R-:W-:Y:S02]  /*4db0*/  FMUL.FTZ R10, R100.reuse, -R173 ;  /* 0x800000ad640a7220 */ /* 0x040fe40000410000 */
[----:B------:R-:W-:Y:S02]  /*4dc0*/  FMUL.FTZ R11, R143, R60 ;  /* 0x0000003c8f0b7220 */ /* 0x000fe40000410000 */
[----:B------:R-:W-:Y:S02]  /*4dd0*/  FMUL.FTZ R100, R100, -R153 ;  /* 0x8000009964647220 */ /* 0x000fe40000410000 */
[----:B------:R-:W-:Y:S02]  /*4de0*/  FFMA.FTZ R106, R135, -R110, R163 ;  /* 0x8000006e876a7223 */ /* 0x000fe400000100a3 */
[C---:B------:R-:W-:Y:S02]  /*4df0*/  FMUL.FTZ R108, R38.reuse, R17 ;  /* 0x00000011266c7220 */ /* 0x040fe40000410000 */
[----:B------:R-:W-:-:S02]  /*4e00*/  FMUL.FTZ R110, R38, R11 ;  /* 0x0000000b266e7220 */ /* 0x000fc40000410000 */
[----:B------:R-:W-:Y:S02]  /*4e10*/  FFMA.FTZ R175, R98, R173, R100 ;  /* 0x000000ad62af7223 */ /* 0x000fe40000010064 */
[----:B------:R-:W-:Y:S02]  /*4e20*/  FFMA.FTZ R195, R106, R11, R108 ;  /* 0x0000000b6ac37223 */ /* 0x000fe4000001006c */
[----:B------:R-:W-:Y:S02]  /*4e30*/  FMUL.FTZ R104, R129, R62 ;  /* 0x0000003e81687220 */ /* 0x000fe40000410000 */
[----:B------:R-:W-:Y:S02]  /*4e40*/  FFMA.FTZ R10, R98, R153, -R10 ;  /* 0x00000099620a7223 */ /* 0x000fe4000001080a */
[----:B------:R-:W-:Y:S02]  /*4e50*/  FMUL.FTZ R11, R125, R11 ;  /* 0x0000000b7d0b7220 */ /* 0x000fe40000410000 */
[----:B------:R-:W-:-:S02]  /*4e60*/  FFMA.FTZ R197, R106, R17, -R110 ;  /* 0x000000116ac57223 */ /* 0x000fc4000001086e */
[----:B------:R-:W-:Y:S01]  /*4e70*/  FMUL.FTZ R177, R125, R17 ;  /* 0x000000117db17220 */ /* 0x000fe20000410000 */
[----:B------:R0:W-:Y:S01]  /*4e80*/  STS [R16.X4+0x870], R11 ;  /* 0x0008700b10007388 */ /* 0x0001e20000004800 */
[----:B------:R-:W-:Y:S01]  /*4e90*/  FADD.FTZ R175, -R154, R175 ;  /* 0x000000af9aaf7221 */ /* 0x000fe20000010100 */
[----:B------:R-:W-:Y:S01]  /*4ea0*/  IADD3 R154, R51, 0xe0, RZ ;  /* 0x000000e0339a7810 */ /* 0x000fe20007ffe0ff */
[----:B------:R-:W-:Y:S01]  /*4eb0*/  FFMA.FTZ R102, R131, -R104, R138 ;  /* 0x8000006883667223 */ /* 0x000fe2000001008a */
[----:B------:R1:W-:Y:S01]  /*4ec0*/  STS [R16.X4+0x874], R177 ;  /* 0x000874b110007388 */ /* 0x0003e20000004800 */
[----:B------:R-:W-:Y:S01]  /*4ed0*/  FMUL.FTZ R17, R167, R62 ;  /* 0x0000003ea7117220 */ /* 0x000fe20000410000 */
[----:B------:R-:W-:Y:S01]  /*4ee0*/  LEA.HI.SX32 R154, R154, R51, 0x1b ;  /* 0x000000339a9a7211 */ /* 0x000fe200078fdaff */
[----:B------:R-:W-:Y:S02]  /*4ef0*/  FADD.FTZ R155, R155, R10 ;  /* 0x0000000a9b9b7221 */ /* 0x000fe40000010000 */
[----:B------:R-:W-:-:S02]  /*4f00*/  FMUL.FTZ R10, R26, -R175 ;  /* 0x800000af1a0a7220 */ /* 0x000fc40000410000 */
[----:B0-----:R-:W-:Y:S02]  /*4f10*/  FMUL.FTZ R11, R165, R62 ;  /* 0x0000003ea50b7220 */ /* 0x001fe40000410000 */
[----:B------:R-:W-:Y:S02]  /*4f20*/  FFMA.FTZ R104, R119, -R104, R140 ;  /* 0x8000006877687223 */ /* 0x000fe4000001008c */
[----:B------:R-:W-:Y:S02]  /*4f30*/  FMUL.FTZ R18, R102, R17 ;  /* 0x0000001166127220 */ /* 0x000fe40000410000 */
[----:B------:R-:W-:Y:S02]  /*4f40*/  FMUL.FTZ R26, R26, -R155 ;  /* 0x8000009b1a1a7220 */ /* 0x000fe40000410000 */
[----:B------:R-:W-:Y:S02]  /*4f50*/  FMUL.FTZ R98, R102, R11 ;  /* 0x0000000b66627220 */ /* 0x000fe40000410000 */
[----:B------:R-:W-:-:S02]  /*4f60*/  FMUL.FTZ R114, R121, R64 ;  /* 0x0000004079727220 */ /* 0x000fc40000410000 */
[-C--:B------:R-:W-:Y:S02]  /*4f70*/  FFMA.FTZ R193, R104, R11.reuse, R18 ;  /* 0x0000000b68c17223 */ /* 0x080fe40000010012 */
[----:B-1----:R-:W-:Y:S02]  /*4f80*/  FMUL.FTZ R177, R129, R11 ;  /* 0x0000000b81b17220 */ /* 0x002fe40000410000 */
[C---:B------:R-:W-:Y:S02]  /*4f90*/  FFMA.FTZ R26, R24.reuse, R175, R26 ;  /* 0x000000af181a7223 */ /* 0x040fe4000001001a */
[----:B------:R-:W-:Y:S01]  /*4fa0*/  FFMA.FTZ R11, R24, R155, -R10 ;  /* 0x0000009b180b7223 */ /* 0x000fe2000001080a */
[----:B------:R0:W-:Y:S01]  /*4fb0*/  STS [R16.X4+0x868], R177 ;  /* 0x000868b110007388 */ /* 0x0001e20000004800 */
[----:B------:R-:W-:Y:S02]  /*4fc0*/  FMUL.FTZ R10, R25, R72 ;  /* 0x00000048190a7220 */ /* 0x000fe40000410000 */
[----:B------:R-:W-:-:S02]  /*4fd0*/  FFMA.FTZ R148, R104, R17, -R98 ;  /* 0x0000001168947223 */ /* 0x000fc40000010862 */
[----:B------:R-:W-:Y:S02]  /*4fe0*/  FFMA.FTZ R118, R123, -R114, R157 ;  /* 0x800000727b767223 */ /* 0x000fe4000001009d */
[----:B------:R-:W-:Y:S02]  /*4ff0*/  FMUL.FTZ R179, R39, R64 ;  /* 0x0000004027b37220 */ /* 0x000fe40000410000 */
[----:B------:R-:W-:Y:S02]  /*5000*/  FADD.FTZ R98, -R37, R26 ;  /* 0x0000001a25627221 */ /* 0x000fe40000010100 */
[----:B------:R-:W-:Y:S02]  /*5010*/  FMUL.FTZ R181, R129, R17 ;  /* 0x0000001181b57220 */ /* 0x000fe40000410000 */
[-C--:B------:R-:W-:Y:S02]  /*5020*/  FFMA.FTZ R24, R27, -R10.reuse, R139 ;  /* 0x8000000a1b187223 */ /* 0x080fe4000001008b */
[----:B------:R-:W-:Y:S01]  /*5030*/  FFMA.FTZ R37, R99, -R10, R141 ;  /* 0x8000000a63257223 */ /* 0x000fe2000001008d */
[----:B------:R1:W-:Y:S01]  /*5040*/  STS [R16.X4+0x86c], R181 ;  /* 0x00086cb510007388 */ /* 0x0003e20000004800 */
[----:B------:R-:W-:-:S02]  /*5050*/  FMUL.FTZ R100, R105, R70 ;  /* 0x0000004669647220 */ /* 0x000fc40000410000 */
[----:B------:R-:W-:Y:S02]  /*5060*/  FMUL.FTZ R17, R169, R64 ;  /* 0x00000040a9117220 */ /* 0x000fe40000410000 */
[----:B------:R-:W-:Y:S02]  /*5070*/  FFMA.FTZ R114, R113, -R114, R159 ;  /* 0x8000007271727223 */ /* 0x000fe4000001009f */
[----:B------:R-:W-:Y:S02]  /*5080*/  FMUL.FTZ R10, R118, R179 ;  /* 0x000000b3760a7220 */ /* 0x000fe40000410000 */
[----:B------:R-:W-:Y:S02]  /*5090*/  FADD.FTZ R36, R36, R11 ;  /* 0x0000000b24247221 */ /* 0x000fe40000010000 */
[----:B------:R-:W-:Y:S02]  /*50a0*/  FMUL.FTZ R18, R98, R72 ;  /* 0x0000004862127220 */ /* 0x000fe40000410000 */
[----:B------:R-:W-:-:S02]  /*50b0*/  FFMA.FTZ R26, R97, -R100, R124 ;  /* 0x80000064611a7223 */ /* 0x000fc4000001007c */
[-C--:B------:R-:W-:Y:S02]  /*50c0*/  FFMA.FTZ R191, R114, R17.reuse, R10 ;  /* 0x0000001172bf7223 */ /* 0x080fe4000001000a */
[----:B------:R-:W-:Y:S02]  /*50d0*/  FFMA.FTZ R100, R107, -R100, R122 ;  /* 0x800000646b647223 */ /* 0x000fe4000001007a */
[----:B0-----:R-:W-:Y:S02]  /*50e0*/  FMUL.FTZ R177, R175, R70 ;  /* 0x00000046afb17220 */ /* 0x001fe40000410000 */
[----:B------:R-:W-:Y:S02]  /*50f0*/  FMUL.FTZ R10, R36, R72 ;  /* 0x00000048240a7220 */ /* 0x000fe40000410000 */
[----:B------:R-:W-:Y:S02]  /*5100*/  FMUL.FTZ R11, R37, R18 ;  /* 0x00000012250b7220 */ /* 0x000fe40000410000 */
[----:B------:R-:W-:-:S02]  /*5110*/  FMUL.FTZ R110, R118, R17 ;  /* 0x00000011766e7220 */ /* 0x000fc40000410000 */
[----:B-1----:R-:W-:Y:S02]  /*5120*/  FMUL.FTZ R181, R121, R17 ;  /* 0x0000001179b57220 */ /* 0x002fe40000410000 */
[----:B------:R-:W-:Y:S02]  /*5130*/  FMUL.FTZ R17, R155, R70 ;  /* 0x000000469b117220 */ /* 0x000fe40000410000 */
[----:B------:R-:W-:Y:S01]  /*5140*/  FMUL.FTZ R108, R100, R177 ;  /* 0x000000b1646c7220 */ /* 0x000fe20000410000 */
[----:B------:R-:W-:Y:S01]  /*5150*/  STS [R16.X4+0x860], R181 ;  /* 0x000860b510007388 */ /* 0x000fe20000004800 */
[----:B------:R-:W-:Y:S02]  /*5160*/  FFMA.FTZ R11, R24, R10, R11 ;  /* 0x0000000a180b7223 */ /* 0x000fe4000001000b */
[----:B------:R-:W-:Y:S02]  /*5170*/  FMUL.FTZ R112, R115, R66 ;  /* 0x0000004273707220 */ /* 0x000fe40000410000 */
[----:B------:R-:W-:-:S02]  /*5180*/  FFMA.FTZ R108, R26, R17, R108 ;  /* 0x000000111a6c7223 */ /* 0x000fc4000001006c */
[----:B------:R-:W-:Y:S02]  /*5190*/  FADD.FTZ R11, RZ, R11 ;  /* 0x0000000bff0b7221 */ /* 0x000fe40000010000 */
[----:B------:R-:W-:Y:S02]  /*51a0*/  FFMA.FTZ R120, R117, -R112, R130 ;  /* 0x8000007075787223 */ /* 0x000fe40000010082 */
[----:B------:R-:W-:Y:S02]  /*51b0*/  FMUL.FTZ R183, R171, R66 ;  /* 0x00000042abb77220 */ /* 0x000fe40000410000 */
[-C--:B------:R-:W-:Y:S02]  /*51c0*/  FMUL.FTZ R185, R121, R179.reuse ;  /* 0x000000b379b97220 */ /* 0x080fe40000410000 */
[----:B------:R-:W-:Y:S02]  /*51d0*/  FFMA.FTZ R144, R114, R179, -R110 ;  /* 0x000000b372907223 */ /* 0x000fe4000001086e */
[----:B------:R-:W-:Y:S01]  /*51e0*/  FADD.FTZ R128, R11, R108 ;  /* 0x0000006c0b807221 */ /* 0x000fe20000010000 */
[----:B------:R0:W-:Y:S01]  /*51f0*/  STS [R16.X4+0x864], R185 ;  /* 0x000864b910007388 */ /* 0x0001e20000004800 */
[----:B------:R-:W-:-:S02]  /*5200*/  FFMA.FTZ R112, R109, -R112, R132 ;  /* 0x800000706d707223 */ /* 0x000fc40000010084 */
[----:B------:R-:W-:Y:S02]  /*5210*/  FMUL.FTZ R179, R151, R66 ;  /* 0x0000004297b37220 */ /* 0x000fe40000410000 */
[C---:B------:R-:W-:Y:S02]  /*5220*/  FMUL.FTZ R11, R120.reuse, R183 ;  /* 0x000000b7780b7220 */ /* 0x040fe40000410000 */
        /* <DEDUP_REMOVED lines=8> */
[----:B------:R-:W-:Y:S01]  /*52b0*/  STS [R16.X4+0x858], R187 ;  /* 0x000858bb10007388 */ /* 0x000fe20000004800 */
[----:B------:R-:W-:Y:S02]  /*52c0*/  FMUL.FTZ R126, R100, R17 ;  /* 0x00000011647e7220 */ /* 0x000fe40000410000 */
[----:B------:R-:W-:-:S02]  /*52d0*/  FFMA.FTZ R11, R24, R18, -R11 ;  /* 0x00000012180b7223 */ /* 0x000fc4000001080b */
[-C--:B------:R-:W-:Y:S02]  /*52e0*/  FMUL.FTZ R179, R153, R68.reuse ;  /* 0x0000004499b37220 */ /* 0x080fe40000410000 */
[----:B------:R-:W-:Y:S02]  /*52f0*/  FMUL.FTZ R181, R173, R68 ;  /* 0x00000044adb57220 */ /* 0x000fe40000410000 */
[----:B------:R-:W-:Y:S02]  /*5300*/  FFMA.FTZ R126, R26, R177, -R126 ;  /* 0x000000b11a7e7223 */ /* 0x000fe4000001087e */
[----:B------:R-:W-:Y:S02]  /*5310*/  FADD.FTZ R11, RZ, R11 ;  /* 0x0000000bff0b7221 */ /* 0x000fe40000010000 */
[----:B------:R-:W-:Y:S02]  /*5320*/  FMUL.FTZ R136, R110, R179 ;  /* 0x000000b36e887220 */ /* 0x000fe40000410000 */
[----:B------:R-:W-:-:S02]  /*5330*/  FADD.FTZ R11, R11, R126 ;  /* 0x0000007e0b0b7221 */ /* 0x000fc40000010000 */
[-C--:B------:R-:W-:Y:S02]  /*5340*/  FFMA.FTZ R136, R108, R181.reuse, -R136 ;  /* 0x000000b56c887223 */ /* 0x080fe40000010888 */
[----:B------:R-:W-:Y:S02]  /*5350*/  FMUL.FTZ R134, R110, R181 ;  /* 0x000000b56e867220 */ /* 0x000fe40000410000 */
[----:B------:R-:W-:Y:S01]  /*5360*/  FADD.FTZ R11, R11, R136 ;  /* 0x000000880b0b7221 */ /* 0x000fe20000010000 */
[----:B------:R-:W-:Y:S01]  /*5370*/  IADD3 R136, R51, 0x40, RZ ;  /* 0x0000004033887810 */ /* 0x000fe20007ffe0ff */
[----:B------:R-:W-:Y:S02]  /*5380*/  FMUL.FTZ R189, R115, R183 ;  /* 0x000000b773bd7220 */ /* 0x000fe40000410000 */
[----:B------:R-:W-:Y:S01]  /*5390*/  FADD.FTZ R11, R11, R142 ;  /* 0x0000008e0b0b7221 */ /* 0x000fe20000010000 */
[----:B------:R-:W-:Y:S01]  /*53a0*/  IADD3 R142, R51, 0x60, RZ ;  /* 0x00000060338e7810 */ /* 0x000fe20007ffe0ff */
[-C--:B------:R-:W-:Y:S01]  /*53b0*/  FFMA.FTZ R183, R108, R179.reuse, R134 ;  /* 0x000000b36cb77223 */ /* 0x080fe20000010086 */
[----:B------:R-:W-:Y:S01]  /*53c0*/  STS [R16.X4+0x85c], R189 ;  /* 0x00085cbd10007388 */ /* 0x000fe20000004800 */
        /* <DEDUP_REMOVED lines=8> */
[----:B------:R-:W-:Y:S01]  /*5450*/  FADD.FTZ R148, R11, R148 ;  /* 0x000000940b947221 */ /* 0x000fe20000010000 */
[----:B------:R-:W-:Y:S01]  /*5460*/  STS [R16.X4+0x850], R183 ;  /* 0x000850b710007388 */ /* 0x000fe20000004800 */
[----:B------:R-:W-:Y:S01]  /*5470*/  FMUL.FTZ R181, R103, R181 ;  /* 0x000000b567b57220 */ /* 0x000fe20000410000 */
[----:B------:R-:W-:Y:S01]  /*5480*/  LEA.HI.SX32 R142, R142, R51, 0x1b ;  /* 0x000000338e8e7211 */ /* 0x000fe200078fdaff */
[----:B------:R-:W-:Y:S01]  /*5490*/  FMUL.FTZ R177, R105, R177 ;  /* 0x000000b169b17220 */ /* 0x000fe20000410000 */
[----:B------:R-:W-:Y:S01]  /*54a0*/  STS [R16.X4+0x848], R179 ;  /* 0x000848b310007388 */ /* 0x000fe20000004800 */
[----:B------:R-:W-:Y:S01]  /*54b0*/  FMUL.FTZ R11, R25, R10 ;  /* 0x0000000a190b7220 */ /* 0x000fe20000410000 */
[-C--:B------:R-:W-:Y:S01]  /*54c0*/  LEA.HI.SX32 R10, R51, R51.reuse, 0x1b ;  /* 0x00000033330a7211 */ /* 0x080fe200078fdaff */
[----:B------:R-:W-:Y:S01]  /*54d0*/  FMUL.FTZ R17, R25, R18 ;  /* 0x0000001219117220 */ /* 0x000fe20000410000 */
[----:B------:R-:W-:Y:S01]  /*54e0*/  STS [R16.X4+0x854], R181 ;  /* 0x000854b510007388 */ /* 0x000fe20000004800 */
[----:B------:R-:W-:Y:S01]  /*54f0*/  FADD.FTZ R128, R128, R185 ;  /* 0x000000b980807221 */ /* 0x000fe20000010000 */
[----:B------:R-:W-:Y:S01]  /*5500*/  LEA.HI.SX32 R144, R144, R51, 0x1b ;  /* 0x0000003390907211 */ /* 0x000fe200078fdaff */
[----:B------:R-:W-:Y:S01]  /*5510*/  FADD.FTZ R148, R148, R197 ;  /* 0x000000c594947221 */ /* 0x000fe20000010000 */
[----:B------:R-:W-:Y:S01]  /*5520*/  STS [R16.X4+0x84c], R177 ;  /* 0x00084cb110007388 */ /* 0x000fe20000004800 */
[----:B------:R-:W-:-:S02]  /*5530*/  FADD.FTZ R128, R128, R191 ;  /* 0x000000bf80807221 */ /* 0x000fc40000010000 */
[----:B------:R-:W-:Y:S01]  /*5540*/  FADD.FTZ R126, R148, R9 ;  /* 0x00000009947e7221 */ /* 0x000fe20000010000 */
[----:B------:R0:W-:Y:S01]  /*5550*/  STS [R16.X4+0x840], R11 ;  /* 0x0008400b10007388 */ /* 0x0001e20000004800 */
[----:B------:R-:W-:Y:S01]  /*5560*/  FADD.FTZ R128, R128, R193 ;  /* 0x000000c180807221 */ /* 0x000fe20000010000 */
[----:B------:R-:W-:Y:S01]  /*5570*/  IADD3 R148, R51, 0xa0, RZ ;  /* 0x000000a033947810 */ /* 0x000fe20007ffe0ff */
[----:B------:R-:W-:Y:S01]  /*5580*/  FMUL.FTZ R205, R84, R139 ;  /* 0x0000008b54cd7220 */ /* 0x000fe20000410000 */
[----:B------:R1:W-:Y:S01]  /*5590*/  STS [R16.X4+0x844], R17 ;  /* 0x0008441110007388 */ /* 0x0003e20000004800 */
[----:B------:R-:W-:Y:S01]  /*55a0*/  FADD.FTZ R195, R128, R195 ;  /* 0x000000c380c37221 */ /* 0x000fe20000010000 */
[----:B------:R-:W-:Y:S01]  /*55b0*/  LEA.HI.SX32 R148, R148, R51, 0x1b ;  /* 0x0000003394947211 */ /* 0x000fe200078fdaff */
[----:B------:R-:W-:Y:S01]  /*55c0*/  FFMA.FTZ R9, -R84, R141, -RZ ;  /* 0x0000008d54097223 */ /* 0x000fe200000109ff */
[----:B------:R-:W-:Y:S01]  /*55d0*/  BAR.SYNC.DEFER_BLOCKING 0x0 ;  /* 0x0000000000007b1d */ /* 0x000fe20000010000 */
[----:B------:R-:W-:-:S02]  /*55e0*/  FADD.FTZ R128, R195, R8 ;  /* 0x00000008c3807221 */ /* 0x000fc40000010000 */
[----:B0-----:R-:W-:Y:S02]  /*55f0*/  FFMA.FTZ R11, -R85, R122, -RZ ;  /* 0x0000007a550b7223 */ /* 0x001fe400000109ff */
[C---:B------:R-:W-:Y:S02]  /*5600*/  FMUL.FTZ R21, R86.reuse, R21 ;  /* 0x0000001556157220 */ /* 0x040fe40000410000 */
[----:B------:R-:W-:Y:S02]  /*5610*/  FFMA.FTZ R19, -R86, R19, -RZ ;  /* 0x0000001356137223 */ /* 0x000fe400000109ff */
[----:B-1----:R-:W-:Y:S02]  /*5620*/  FFMA.FTZ R17, -R87, R130, -RZ ;  /* 0x0000008257117223 */ /* 0x002fe400000109ff */
[----:B------:R-:W-:Y:S02]  /*5630*/  FMUL.FTZ R207, R85, R124 ;  /* 0x0000007c55cf7220 */ /* 0x000fe40000410000 */
[----:B------:R-:W-:-:S02]  /*5640*/  FMUL.FTZ R209, R87, R132 ;  /* 0x0000008457d17220 */ /* 0x000fc40000410000 */
[C---:B------:R-:W-:Y:S02]  /*5650*/  FMUL.FTZ R159, R88.reuse, R159 ;  /* 0x0000009f589f7220 */ /* 0x040fe40000410000 */
[----:B------:R-:W-:Y:S02]  /*5660*/  FFMA.FTZ R157, -R88, R157, -RZ ;  /* 0x0000009d589d7223 */ /* 0x000fe400000109ff */
[C---:B------:R-:W-:Y:S02]  /*5670*/  FMUL.FTZ R163, R90.reuse, R163 ;  /* 0x000000a35aa37220 */ /* 0x040fe40000410000 */
[----:B------:R-:W-:Y:S01]  /*5680*/  FFMA.FTZ R161, -R90, R161, -RZ ;  /* 0x000000a15aa17223 */ /* 0x000fe200000109ff */
        /* <DEDUP_REMOVED lines=20> */
[----:B------:R5:W-:Y:S01]  /*57d0*/  STS [R16.X4+0x1094], R19 ;  /* 0x0010941310007388 */ /* 0x000be20000004800 */
[C---:B-1----:R-:W-:Y:S02]  /*57e0*/  FFMA.FTZ R11, -R89.reuse, R138, -RZ ;  /* 0x0000008a590b7223 */ /* 0x042fe400000109ff */
[C---:B------:R-:W-:Y:S01]  /*57f0*/  IMAD R8, R96.reuse, R205, c[0x0][0x168] ;  /* 0x00005a0060087624 */ /* 0x040fe200078e02cd */
[----:B------:R1:W-:Y:S01]  /*5800*/  STS [R16.X4+0x109c], R17 ;  /* 0x00109c1110007388 */ /* 0x0003e20000004800 */
[----:B--2---:R-:W-:Y:S01]  /*5810*/  FMUL.FTZ R21, R89, R140 ;  /* 0x0000008c59157220 */ /* 0x004fe20000410000 */
[----:B------:R-:W-:Y:S02]  /*5820*/  SHF.L.U32 R96, R96, 0x9, RZ ;  /* 0x0000000960607819 */ /* 0x000fe400000006ff */
[-C--:B------:R-:W-:Y:S01]  /*5830*/  LEA R122, R8, -R51.reuse, 0x1 ;  /* 0x80000033087a7211 */ /* 0x080fe200078e08ff */
[----:B-----5:R-:W-:Y:S01]  /*5840*/  FMUL.FTZ R19, R91, R146 ;  /* 0x000000925b137220 */ /* 0x020fe20000410000 */
[----:B------:R2:W-:Y:S01]  /*5850*/  STS [R16.X4+0x1084], R9 ;  /* 0x0010840910007388 */ /* 0x0005e20000004800 */
[----:B------:R-:W-:-:S02]  /*5860*/  IADD3 R8, P2, R96, R51, RZ ;  /* 0x0000003360087210 */ /* 0x000fc40007f5e0ff */
[C---:B------:R-:W-:Y:S01]  /*5870*/  ISETP.GE.AND P1, PT, R122.reuse, 0x1, PT ;  /* 0x000000017a00780c */ /* 0x040fe20003f26270 */
[----:B-1----:R-:W-:Y:S01]  /*5880*/  FFMA.FTZ R17, -R91, R116, -RZ ;  /* 0x000000745b117223 */ /* 0x002fe200000109ff */
[----:B------:R1:W-:Y:S01]  /*5890*/  STS [R16.X4+0x1088], R207 ;  /* 0x001088cf10007388 */ /* 0x0003e20000004800 */
[----:B------:R-:W-:-:S03]  /*58a0*/  ISETP.GE.AND P0, PT, R122, 0x21, PT ;  /* 0x000000217a00780c */ /* 0x000fc60003f06270 */
[----:B------:R1:W-:Y:S01]  /*58b0*/  STS [R16.X4+0x1098], R209 ;  /* 0x001098d110007388 */ /* 0x0003e20000004800 */
[----:B--2---:R-:W-:-:S03]  /*58c0*/  LEA.HI.X.SX32 R9, R96, RZ, 0x1, P2 ;  /* 0x000000ff60097211 */ /* 0x004fc600010f0eff */
        /* <DEDUP_REMOVED lines=51> */
.L_x_12892:
[----:B01-34-:R-:W-:Y:S05]  /*5c00*/  BSYNC B0 ;  /* 0x0000000000007941 */ /* 0x01bfea0003800000 */
.L_x_12891:
[----:B------:R0:W1:Y:S01]  /*5c10*/  LDS R9, [R134.X4+0x1100] ;  /* 0x0011000086097984 */ /* 0x0000620000004800 */
[----:B------:R-:W-:Y:S01]  /*5c20*/  BSSY B0, `(.L_x_12893) ;  /* 0x0000004000007945 */ /* 0x000fe20003800000 */
[----:B------:R-:W-:Y:S05]  /*5c30*/  @!P0 BRA `(.L_x_12894) ;  /* 0x0000002000008947 */ /* 0x000fea0003800000 */
[----:B------:R2:W-:Y:S04]  /*5c40*/  RED.E.ADD.F32.FTZ.RN.STRONG.GPU [R12.64+-0x780], R189 ;  /* 0xfff880bd0c00798e */ /* 0x0005e8000c10e788 */
[----:B-1----:R2:W-:Y:S02]  /*5c50*/  RED.E.ADD.F32.FTZ.RN.STRONG.GPU [R14.64+-0x780], R9 ;  /* 0xfff880090e00798e */ /* 0x0025e4000c10e788 */
.L_x_12894:
[----:B------:R-:W-:Y:S05]  /*5c60*/  BSYNC B0 ;  /* 0x0000000000007941 */ /* 0x000fea0003800000 */
.L_x_12893:
        /* <DEDUP_REMOVED lines=12> */
.L_x_12896:
[----:B-1----:R-:W-:Y:S05]  /*5d30*/  BSYNC B0 ;  /* 0x0000000000007941 */ /* 0x002fea0003800000 */
.L_x_12895:
[----:B--2---:R1:W2:Y:S01]  /*5d40*/  LDS R9, [R142.X4+0x1200] ;  /* 0x001200008e097984 */ /* 0x0042a20000004800 */
[----:B------:R-:W-:Y:S01]  /*5d50*/  BSSY B0, `(.L_x_12897) ;  /* 0x0000004000007945 */ /* 0x000fe20003800000 */
[----:B------:R-:W-:Y:S05]  /*5d60*/  @!P0 BRA `(.L_x_12898) ;  /* 0x0000002000008947 */ /* 0x000fea0003800000 */
[----:B------:R3:W-:Y:S04]  /*5d70*/  RED.E.ADD.F32.FTZ.RN.STRONG.GPU [R12.64+-0x680], R193 ;  /* 0xfff980c10c00798e */ /* 0x0007e8000c10e788 */
[----:B--2---:R3:W-:Y:S02]  /*5d80*/  RED.E.ADD.F32.FTZ.RN.STRONG.GPU [R14.64+-0x680], R9 ;  /* 0xfff980090e00798e */ /* 0x0047e4000c10e788 */
.L_x_12898:
[----:B------:R-:W-:Y:S05]  /*5d90*/  BSYNC B0 ;  /* 0x0000000000007941 */ /* 0x000fea0003800000 */
.L_x_12897:
[----:B--23--:R2:W3:Y:S01]  /*5da0*/  LDS R9, [R144.X4+0x1280] ;  /* 0x0012800090097984 */ /* 0x00c4e20000004800 */
[----:B------:R-:W-:Y:S01]  /*5db0*/  BSSY B0, `(.L_x_12899) ;  /* 0x0000004000007945 */ /* 0x000fe20003800000 */
[----:B------:R-:W-:Y:S05]  /*5dc0*/  @!P1 BRA `(.L_x_12900) ;  /* 0x0000002000009947 */ /* 0x000fea0003800000 */
[----:B------:R4:W-:Y:S04]  /*5dd0*/  RED.E.ADD.F32.FTZ.RN.STRONG.GPU [R12.64+-0x600], R195 ;  /* 0xfffa00c30c00798e */ /* 0x0009e8000c10e788 */
[----:B---3--:R4:W-:Y:S02]  /*5de0*/  RED.E.ADD.F32.FTZ.RN.STRONG.GPU [R14.64+-0x600], R9 ;  /* 0xfffa00090e00798e */ /* 0x0089e4000c10e788 */
.L_x_12900:
[----:B------:R-:W-:Y:S05]  /*5df0*/  BSYNC B0 ;  /* 0x0000000000007941 */ /* 0x000fea0003800000 */
.L_x_12899:
[----:B---34-:R3:W4:Y:S01]  /*5e00*/  LDS R9, [R148.X4+0x1300] ;  /* 0x0013000094097984 */ /* 0x0187220000004800 */
[----:B------:R-:W-:Y:S01]  /*5e10*/  BSSY B0, `(.L_x_12901) ;  /* 0x0000004000007945 */ /* 0x000fe20003800000 */
[----:B------:R-:W-:Y:S05]  /*5e20*/  @!P2 BRA `(.L_x_12902) ;  /* 0x000000200000a947 */ /* 0x000fea0003800000 */
[----:B------:R0:W-:Y:S04]  /*5e30*/  RED.E.ADD.F32.FTZ.RN.STRONG.GPU [R12.64+-0x580], R197 ;  /* 0xfffa80c50c00798e */ /* 0x0001e8000c10e788 */
[----:B----4-:R0:W-:Y:S02]  /*5e40*/  RED.E.ADD.F32.FTZ.RN.STRONG.GPU [R14.64+-0x580], R9 ;  /* 0xfffa80090e00798e */ /* 0x0101e4000c10e788 */
.L_x_12902:
[----:B------:R-:W-:Y:S05]  /*5e50*/  BSYNC B0 ;  /* 0x0000000000007941 */ /* 0x000fea0003800000 */
.L_x_12901:
[----:B0---4-:R0:W4:Y:S01]  /*5e60*/  LDS R9, [R150.X4+0x1380] ;  /* 0x0013800096097984 */ /* 0x0111220000004800 */
[----:B------:R-:W-:Y:S01]  /*5e70*/  BSSY B0, `(.L_x_12903) ;  /* 0x0000004000007945 */ /* 0x000fe20003800000 */
[----:B------:R-:W-:Y:S05]  /*5e80*/  @!P3 BRA `(.L_x_12904) ;  /* 0x000000200000b947 */ /* 0x000fea0003800000 */
[----:B------:R0:W-:Y:S04]  /*5e90*/  RED.E.ADD.F32.FTZ.RN.STRONG.GPU [R12.64+-0x500], R199 ;  /* 0xfffb00c70c00798e */ /* 0x0001e8000c10e788 */
[----:B----4-:R0:W-:Y:S02]  /*5ea0*/  RED.E.ADD.F32.FTZ.RN.STRONG.GPU [R14.64+-0x500], R9 ;  /* 0xfffb00090e00798e */ /* 0x0101e4000c10e788 */
.L_x_12904:
[----:B------:R-:W-:Y:S05]  /*5eb0*/  BSYNC B0 ;  /* 0x0000000000007941 */ /* 0x000fea0003800000 */
.L_x_12903:
[----:B0---4-:R0:W4:Y:S01]  /*5ec0*/  LDS R9, [R154.X4+0x1400] ;  /* 0x001400009a097984 */ /* 0x0111220000004800 */
[----:B------:R-:W-:Y:S01]  /*5ed0*/  BSSY B0, `(.L_x_12905) ;  /* 0x0000004000007945 */ /* 0x000fe20003800000 */
[----:B------:R-:W-:Y:S05]  /*5ee0*/  @!P4 BRA `(.L_x_12906) ;  /* 0x000000200000c947 */ /* 0x000fea0003800000 */
[----:B------:R0:W-:Y:S04]  /*5ef0*/  RED.E.ADD.F32.FTZ.RN.STRONG.GPU [R12.64+-0x480], R201 ;  /* 0xfffb80c90c00798e */ /* 0x0001e8000c10e788 */
[----:B----4-:R0:W-:Y:S02]  /*5f00*/  RED.E.ADD.F32.FTZ.RN.STRONG.GPU [R14.64+-0x480], R9 ;  /* 0xfffb80090e00798e */ /* 0x0101e4000c10e788 */
.L_x_12906:
[----:B------:R-:W-:Y:S05]  /*5f10*/  BSYNC B0 ;  /* 0x0000000000007941 */ /* 0x000fea0003800000 */
.L_x_12905:
[----:B0---4-:R0:W4:Y:S01]  /*5f20*/  LDS R9, [R156.X4+0x1480] ;  /* 0x001480009c097984 */ /* 0x0111220000004800 */
[----:B------:R-:W-:Y:S01]  /*5f30*/  BSSY B0, `(.L_x_12907) ;  /* 0x0000004000007945 */ /* 0x000fe20003800000 */
[----:B------:R-:W-:Y:S05]  /*5f40*/  @!P5 BRA `(.L_x_12908) ;  /* 0x000000200000d947 */ /* 0x000fea0003800000 */
[----:B------:R0:W-:Y:S04]  /*5f50*/  RED.E.ADD.F32.FTZ.RN.STRONG.GPU [R12.64+-0x400], R203 ;  /* 0xfffc00cb0c00798e */ /* 0x0001e8000c10e788 */
[----:B----4-:R0:W-:Y:S02]  /*5f60*/  RED.E.ADD.F32.FTZ.RN.STRONG.GPU [R14.64+-0x400], R9 ;  /* 0xfffc00090e00798e */ /* 0x0101e4000c10e788 */
.L_x_12908:
[----:B------:R-:W-:Y:S05]  /*5f70*/  BSYNC B0 ;  /* 0x0000000000007941 */ /* 0x000fea0003800000 */
.L_x_12907:
        /* <DEDUP_REMOVED lines=12> */
.L_x_12910:
[----:B0-----:R-:W-:Y:S05]  /*6040*/  BSYNC B0 ;  /* 0x0000000000007941 */ /* 0x001fea0003800000 */
.L_x_12909:
[----:B----4-:R0:W4:Y:S01]  /*6050*/  LDS R9, [R160.X4+0x1580] ;  /* 0x00158000a0097984 */ /* 0x0101220000004800 */
[----:B------:R-:W-:Y:S01]  /*6060*/  BSSY B0, `(.L_x_12911) ;  /* 0x0000004000007945 */ /* 0x000fe20003800000 */
[----:B------:R-:W-:Y:S05]  /*6070*/  @!P0 BRA `(.L_x_12912) ;  /* 0x0000002000008947 */ /* 0x000fea0003800000 */
[----:B------:R0:W-:Y:S04]  /*6080*/  RED.E.ADD.F32.FTZ.RN.STRONG.GPU [R12.64+-0x300], R183 ;  /* 0xfffd00b70c00798e */ /* 0x0001e8000c10e788 */
[----:B----4-:R0:W-:Y:S02]  /*6090*/  RED.E.ADD.F32.FTZ.RN.STRONG.GPU [R14.64+-0x300], R9 ;  /* 0xfffd00090e00798e */ /* 0x0101e4000c10e788 */
.L_x_12912:
[----:B------:R-:W-:Y:S05]  /*60a0*/  BSYNC B0 ;  /* 0x0000000000007941 */ /* 0x000fea0003800000 */
.L_x_12911:
[----:B0---4-:R0:W4:Y:S01]  /*60b0*/  LDS R9, [R162.X4+0x1600] ;  /* 0x00160000a2097984 */ /* 0x0111220000004800 */
[----:B------:R-:W-:Y:S01]  /*60c0*/  BSSY B0, `(.L_x_12913) ;  /* 0x0000004000007945 */ /* 0x000fe20003800000 */
[----:B------:R-:W-:Y:S05]  /*60d0*/  @!P1 BRA `(.L_x_12914) ;  /* 0x0000002000009947 */ /* 0x000fea0003800000 */
[----:B------:R0:W-:Y:S04]  /*60e0*/  RED.E.ADD.F32.FTZ.RN.STRONG.GPU [R12.64+-0x280], R181 ;  /* 0xfffd80b50c00798e */ /* 0x0001e8000c10e788 */
[----:B----4-:R0:W-:Y:S02]  /*60f0*/  RED.E.ADD.F32.FTZ.RN.STRONG.GPU [R14.64+-0x280], R9 ;  /* 0xfffd80090e00798e */ /* 0x0101e4000c10e788 */
.L_x_12914:
[----:B------:R-:W-:Y:S05]  /*6100*/  BSYNC B0 ;  /* 0x0000000000007941 */ /* 0x000fea0003800000 */
.L_x_12913:
[----:B0---4-:R0:W4:Y:S01]  /*6110*/  LDS R9, [R164.X4+0x1680] ;  /* 0x00168000a4097984 */ /* 0x0111220000004800 */
[----:B------:R-:W-:Y:S01]  /*6120*/  BSSY B0, `(.L_x_12915) ;  /* 0x0000004000007945 */ /* 0x000fe20003800000 */
[----:B------:R-:W-:Y:S05]  /*6130*/  @!P2 BRA `(.L_x_12916) ;  /* 0x000000200000a947 */ /* 0x000fea0003800000 */
[----:B------:R0:W-:Y:S04]  /*6140*/  RED.E.ADD.F32.FTZ.RN.STRONG.GPU [R12.64+-0x200], R179 ;  /* 0xfffe00b30c00798e */ /* 0x0001e8000c10e788 */
[----:B----4-:R0:W-:Y:S02]  /*6150*/  RED.E.ADD.F32.FTZ.RN.STRONG.GPU [R14.64+-0x200], R9 ;  /* 0xfffe00090e00798e */ /* 0x0101e4000c10e788 */
.L_x_12916:
[----:B------:R-:W-:Y:S05]  /*6160*/  BSYNC B0 ;  /* 0x0000000000007941 */ /* 0x000fea0003800000 */
.L_x_12915:
[----:B0---4-:R0:W4:Y:S01]  /*6170*/  LDS R9, [R166.X4+0x1700] ;  /* 0x00170000a6097984 */ /* 0x0111220000004800 */
[----:B------:R-:W-:Y:S01]  /*6180*/  BSSY B0, `(.L_x_12917) ;  /* 0x0000004000007945 */ /* 0x000fe20003800000 */
[----:B------:R-:W-:Y:S05]  /*6190*/  @!P3 BRA `(.L_x_12918) ;  /* 0x000000200000b947 */ /* 0x000fea0003800000 */
[----:B------:R0:W-:Y:S04]  /*61a0*/  RED.E.ADD.F32.FTZ.RN.STRONG.GPU [R12.64+-0x180], R177 ;  /* 0xfffe80b10c00798e */ /* 0x0001e8000c10e788 */
[----:B----4-:R0:W-:Y:S02]  /*61b0*/  RED.E.ADD.F32.FTZ.RN.STRONG.GPU [R14.64+-0x180], R9 ;  /* 0xfffe80090e00798e */ /* 0x0101e4000c10e788 */
.L_x_12918:
[----:B------:R-:W-:Y:S05]  /*61c0*/  BSYNC B0 ;  /* 0x0000000000007941 */ /* 0x000fea0003800000 */
.L_x_12917:
[----:B0---4-:R0:W4:Y:S01]  /*61d0*/  LDS R9, [R168.X4+0x1780] ;  /* 0x00178000a8097984 */ /* 0x0111220000004800 */
[----:B------:R-:W-:Y:S01]  /*61e0*/  BSSY B0, `(.L_x_12919) ;  /* 0x0000004000007945 */ /* 0x000fe20003800000 */
[----:B------:R-:W-:Y:S05]  /*61f0*/  @!P4 BRA `(.L_x_12920) ;  /* 0x000000200000c947 */ /* 0x000fea0003800000 */
[----:B------:R0:W-:Y:S04]  /*6200*/  RED.E.ADD.F32.FTZ.RN.STRONG.GPU [R12.64+-0x100], R141 ;  /* 0xffff008d0c00798e */ /* 0x0001e8000c10e788 */
[----:B----4-:R0:W-:Y:S02]  /*6210*/  RED.E.ADD.F32.FTZ.RN.STRONG.GPU [R14.64+-0x100], R9 ;  /* 0xffff00090e00798e */ /* 0x0101e4000c10e788 */
.L_x_12920:
[----:B------:R-:W-:Y:S05]  /*6220*/  BSYNC B0 ;  /* 0x0000000000007941 */ /* 0x000fea0003800000 */
.L_x_12919:
[----:B0---4-:R0:W4:Y:S01]  /*6230*/  LDS R9, [R170.X4+0x1800] ;  /* 0x00180000aa097984 */ /* 0x0111220000004800 */
[----:B------:R-:W-:Y:S01]  /*6240*/  BSSY B0, `(.L_x_12921) ;  /* 0x0000004000007945 */ /* 0x000fe20003800000 */
[----:B------:R-:W-:Y:S05]  /*6250*/  @!P5 BRA `(.L_x_12922) ;  /* 0x000000200000d947 */ /* 0x000fea0003800000 */
[----:B------:R0:W-:Y:S04]  /*6260*/  RED.E.ADD.F32.FTZ.RN.STRONG.GPU [R12.64+-0x80], R139 ;  /* 0xffff808b0c00798e */ /* 0x0001e8000c10e788 */
[----:B----4-:R0:W-:Y:S02]  /*6270*/  RED.E.ADD.F32.FTZ.RN.STRONG.GPU [R14.64+-0x80], R9 ;  /* 0xffff80090e00798e */ /* 0x0101e4000c10e788 */
.L_x_12922:
[----:B------:R-:W-:Y:S05]  /*6280*/  BSYNC B0 ;  /* 0x0000000000007941 */ /* 0x000fea0003800000 */
.L_x_12921:
        /* <DEDUP_REMOVED lines=40> */
[----:B------:R-:W-:Y:S02]  /*6510*/  FFMA.FTZ R63, R12, R60, R63 ;  /* 0x0000003c0c3f7223 */ /* 0x000fe4000001003f */
        /* <DEDUP_REMOVED lines=22> */
[----:B------:R-:W-:Y:S01]  /*6680*/  FFMA.FTZ R65, R12, R62, R65 ;  /* 0x0000003e0c417223 */ /* 0x000fe20000010041 */
        /* <DEDUP_REMOVED lines=11> */
[----:B------:R-:W-:Y:S02]  /*6740*/  FFMA.FTZ R69, R12, R66, R69 ;  /* 0x000000420c457223 */ /* 0x000fe40000010045 */
[----:B------:R-:W-:Y:S02]  /*6750*/  FFMA.FTZ R14, R115, R12, R171 ;  /* 0x0000000c730e7223 */ /* 0x000fe400000100ab */
[----:B------:R-:W-:-:S02]  /*6760*/  FMUL.FTZ R9, R3, R173 ;  /* 0x000000ad03097220 */ /* 0x000fc40000410000 */
[----:B------:R-:W-:Y:S02]  /*6770*/  FFMA.FTZ R12, R101, R153, R8 ;  /* 0x00000099650c7223 */ /* 0x000fe40000010008 */
[----:B------:R-:W-:Y:S02]  /*6780*/  FMUL.FTZ R8, R3, R155 ;  /* 0x0000009b03087220 */ /* 0x000fe40000410000 */
[----:B------:R-:W-:Y:S02]  /*6790*/  FFMA.FTZ R67, R10, R64, R67 ;  /* 0x000000400a437223 */ /* 0x000fe40000010043 */
        /* <DEDUP_REMOVED lines=45> */
.L_x_12924:
[----:B0-----:R-:W-:Y:S05]  /*6a70*/  BSYNC B0 ;  /* 0x0000000000007941 */ /* 0x001fea0003800000 */
.L_x_12923:
[----:B------:R-:W-:Y:S02]  /*6a80*/  IADD3 R92, R92, 0x1, RZ ;  /* 0x000000015c5c7810 */ /* 0x000fe40007ffe0ff */
[----:B------:R-:W-:Y:S02]  /*6a90*/  IADD3 R93, P1, R93, 0x1, RZ ;  /* 0x000000015d5d7810 */ /* 0x000fe40007f3e0ff */
[----:B------:R-:W-:Y:S02]  /*6aa0*/  ISETP.GE.AND P0, PT, R92, c[0x0][0x16c], PT ;  /* 0x00005b005c007a0c */ /* 0x000fe40003f06270 */
[----:B------:R-:W-:-:S11]  /*6ab0*/  IADD3.X R94, RZ, R94, RZ, P1, !PT ;  /* 0x0000005eff5e7210 */ /* 0x000fd60000ffe4ff */
[----:B------:R-:W-:Y:S01]  /*6ac0*/  @P0 CALL.REL.NOINC `(.L_x_12878) ;  /* 0x0000001000000944 */ /* 0x000fe20003c00000 */
[----:B------:R-:W-:Y:S05]  /*6ad0*/  BRA `(.L_x_12925) ;  /* 0xffffb46000007947 */ /* 0x000fea000383ffff */
.L_x_12878:
[----:B------:R-:W-:Y:S01]  /*6ae0*/  BAR.SYNC.DEFER_BLOCKING 0x0 ;  /* 0x0000000000007b1d */ /* 0x000fe20000010000 */
[----:B------:R-:W-:-:S05]  /*6af0*/  IMAD.WIDE R2, R51, 0x10, R28 ;  /* 0x0000001033027825 */ /* 0x000fca00078e021c */
[----:B------:R-:W4:Y:S01]  /*6b00*/  LDG.E.128 R8, [R2.64] ;  /* 0x0000000802087981 */ /* 0x000f22000c1e1d00 */
[----:B------:R-:W-:Y:S01]  /*6b10*/  F2FP.BF16.PACK_AB R63, R61, R63 ;  /* 0x0000003f3d3f723e */ /* 0x000fe200000010ff */
[----:B------:R-:W-:Y:S01]  /*6b20*/  IMAD R20, R58, c[0x0][0x2e0], RZ ;  /* 0x0000b8003a147a24 */ /* 0x000fe200078e02ff */
[----:B------:R-:W-:Y:S02]  /*6b30*/  F2FP.BF16.PACK_AB R62, R65, R67 ;  /* 0x00000043413e723e */ /* 0x000fe400000010ff */
[----:B------:R-:W-:Y:S02]  /*6b40*/  F2FP.BF16.PACK_AB R61, R69, R71 ;  /* 0x00000047453d723e */ /* 0x000fe400000010ff */
[----:B------:R-:W-:Y:S02]  /*6b50*/  F2FP.BF16.PACK_AB R60, R73, R75 ;  /* 0x0000004b493c723e */ /* 0x000fe400000010ff */
[----:B------:R-:W-:Y:S02]  /*6b60*/  IADD3 R22, R40, -0x1, RZ ;  /* 0xffffffff28167810 */ /* 0x000fe40007ffe0ff */
[----:B------:R-:W-:Y:S01]  /*6b70*/  IADD3 R0, R0, 0x1, RZ ;  /* 0x0000000100007810 */ /* 0x000fe20007ffe0ff */
[----:B----4-:R-:W-:Y:S01]  /*6b80*/  STS.128 [R49.X16], R8 ;  /* 0x0000000831007388 */ /* 0x010fe2000000cc00 */
        /* <DEDUP_REMOVED lines=13> */
[----:B------:R-:W-:Y:S01]  /*6c60*/  FADD.FTZ R9, R5, R56 ;  /* 0x0000003805097221 */ /* 0x000fe20000010000 */
[----:B------:R-:W-:-:S02]  /*6c70*/  PRMT R5, RZ, 0x5410, R6 ;  /* 0x00005410ff057816 */ /* 0x000fc40000000006 */
[----:B------:R-:W-:Y:S01]  /*6c80*/  FSETP.GTU.FTZ.AND P1, PT, R8, 20, PT ;  /* 0x41a000000800780b */ /* 0x000fe20003f3c000 */
[----:B------:R-:W-:Y:S01]  /*6c90*/  @!P6 FMUL.FTZ R4, R12, -1.4426950216293334961 ;  /* 0xbfb8aa3b0c04e820 */ /* 0x000fe20000410000 */
[----:B------:R-:W-:Y:S01]  /*6ca0*/  FSETP.GTU.FTZ.AND P2, PT, R9, 20, PT ;  /* 0x41a000000900780b */ /* 0x000fe20003f5c000 */
[----:B------:R-:W-:Y:S01]  /*6cb0*/  FADD.FTZ R10, R5, R56 ;  /* 0x00000038050a7221 */ /* 0x000fe20000010000 */
[----:B------:R-:W-:Y:S01]  /*6cc0*/  PRMT R5, RZ, 0x7610, R6 ;  /* 0x00007610ff057816 */ /* 0x000fe20000000006 */
[----:B------:R-:W-:Y:S02]  /*6cd0*/  IMAD R12, R54, c[0x0][0x2d8], RZ ;  /* 0x0000b600360c7a24 */ /* 0x000fe400078e02ff */
[----:B------:R-:W0:Y:S01]  /*6ce0*/  @!P6 MUFU.EX2 R4, R4 ;  /* 0x000000040004e308 */ /* 0x000e220000000800 */
[----:B------:R-:W-:Y:S01]  /*6cf0*/  FSETP.GTU.FTZ.AND P3, PT, R10, 20, PT ;  /* 0x41a000000a00780b */ /* 0x000fe20003f7c000 */
[----:B------:R-:W-:Y:S02]  /*6d00*/  @!P0 FMUL.FTZ R3, R13, -1.4426950216293334961 ;  /* 0xbfb8aa3b0d038820 */ /* 0x000fe40000410000 */
[----:B------:R-:W-:Y:S01]  /*6d10*/  IMAD R25, R55, c[0x0][0x2dc], R12 ;  /* 0x0000b70037197a24 */ /* 0x000fe200078e020c */
[----:B------:R-:W-:-:S06]  /*6d20*/  NOP ;  /* 0x0000000000007918 */ /* 0x000fcc0000000000 */
[----:B------:R-:W4:Y:S01]  /*6d30*/  @!P0 MUFU.EX2 R3, R3 ;  /* 0x0000000300038308 */ /* 0x000f220000000800 */
[----:B------:R-:W5:Y:S01]  /*6d40*/  LDS.128 R12, [R49.X16] ;  /* 0x00000000310c7984 */ /* 0x000f62000000cc00 */
[----:B0-----:R-:W-:Y:S02]  /*6d50*/  @!P6 FADD.FTZ R2, R4, 1 ;  /* 0x3f8000000402e421 */ /* 0x001fe40000010000 */
[----:B------:R-:W-:Y:S02]  /*6d60*/  @!P1 FMUL.FTZ R4, R8, -1.4426950216293334961 ;  /* 0xbfb8aa3b08049820 */ /* 0x000fe40000410000 */
[----:B------:R-:W-:Y:S02]  /*6d70*/  FADD.FTZ R8, R5, R56 ;  /* 0x0000003805087221 */ /* 0x000fe40000010000 */
[----:B------:R-:W0:Y:S01]  /*6d80*/  @!P6 MUFU.RCP R2, R2 ;  /* 0x000000020002e308 */ /* 0x000e220000001000 */
[----:B------:R-:W-:Y:S01]  /*6d90*/  @!P2 FMUL.FTZ R5, R9, -1.4426950216293334961 ;  /* 0xbfb8aa3b0905a820 */ /* 0x000fe20000410000 */
[----:B------:R-:W-:-:S02]  /*6da0*/  PRMT R9, RZ, 0x5410, R7 ;  /* 0x00005410ff097816 */ /* 0x000fc40000000007 */
[----:B------:R-:W-:Y:S01]  /*6db0*/  PRMT R7, RZ, 0x7610, R7 ;  /* 0x00007610ff077816 */ /* 0x000fe20000000007 */
[----:B----4-:R-:W-:Y:S01]  /*6dc0*/  @!P0 FADD.FTZ R3, R3, 1 ;  /* 0x3f80000003038421 */ /* 0x010fe20000010000 */
[----:B------:R-:W-:Y:S01]  /*6dd0*/  FSETP.GTU.FTZ.AND P4, PT, R8, 20, PT ;  /* 0x41a000000800780b */ /* 0x000fe20003f9c000 */
[--C-:B------:R-:W-:Y:S01]  /*6de0*/  FADD.FTZ R9, R9, R56.reuse ;  /* 0x0000003809097221 */ /* 0x100fe20000010000 */
[----:B------:R-:W4:Y:S01]  /*6df0*/  @!P1 MUFU.EX2 R4, R4 ;  /* 0x0000000400049308 */ /* 0x000f220000000800 */
[----:B------:R-:W-:Y:S02]  /*6e00*/  FADD.FTZ R11, R7, R56 ;  /* 0x00000038070b7221 */ /* 0x000fe40000010000 */
[----:B------:R-:W-:Y:S01]  /*6e10*/  @!P3 FMUL.FTZ R7, R10, -1.4426950216293334961 ;  /* 0xbfb8aa3b0a07b820 */ /* 0x000fe20000410000 */
[----:B------:R-:W-:Y:S01]  /*6e20*/  FSETP.GTU.FTZ.AND P5, PT, R9, 20, PT ;  /* 0x41a000000900780b */ /* 0x000fe20003fbc000 */
[----:B0-----:R-:W-:Y:S01]  /*6e30*/  @!P6 FMUL.FTZ R77, R77, R2 ;  /* 0x000000024d4de220 */ /* 0x001fe20000410000 */
[----:B------:R-:W-:-:S02]  /*6e40*/  FSETP.GTU.FTZ.AND P6, PT, R11, 20, PT ;  /* 0x41a000000b00780b */ /* 0x000fc40003fdc000 */
[----:B------:R0:W-:Y:S03]  /*6e50*/  @!P2 MUFU.EX2 R6, R5 ;  /* 0x000000050006a308 */ /* 0x0001e60000000800 */
[----:B------:R-:W-:Y:S02]  /*6e60*/  @!P4 FMUL.FTZ R8, R8, -1.4426950216293334961 ;  /* 0xbfb8aa3b0808c820 */ /* 0x000fe40000410000 */
[----:B----4-:R-:W-:Y:S01]  /*6e70*/  @!P1 FADD.FTZ R2, R4, 1 ;  /* 0x3f80000004029421 */ /* 0x010fe20000010000 */
[----:B------:R-:W-:Y:S02]  /*6e80*/  SHF.L.U32 R4, R22, 0x8, RZ ;  /* 0x0000000816047819 */ /* 0x000fe400000006ff */
[----:B------:R-:W4:Y:S01]  /*6e90*/  @!P3 MUFU.EX2 R7, R7 ;  /* 0x000000070007b308 */ /* 0x000f220000000800 */
[----:B------:R-:W-:Y:S02]  /*6ea0*/  @!P5 FMUL.FTZ R9, R9, -1.4426950216293334961 ;  /* 0xbfb8aa3b0909d820 */ /* 0x000fe40000410000 */
[----:B0-----:R-:W-:-:S05]  /*6eb0*/  @!P6 FMUL.FTZ R5, R11, -1.4426950216293334961 ;  /* 0xbfb8aa3b0b05e820 */ /* 0x001fca0000410000 */
[----:B------:R0:W1:Y:S08]  /*6ec0*/  @!P6 MUFU.EX2 R11, R5 ;  /* 0x00000005000be308 */ /* 0x0000700000000800 */
[----:B------:R-:W-:Y:S01]  /*6ed0*/  @!P4 MUFU.EX2 R8, R8 ;  /* 0x000000080008c308 */ /* 0x000fe20000000800 */
[----:B0-----:R-:W-:Y:S01]  /*6ee0*/  SHF.R.S32.HI R5, RZ, 0x1f, R4 ;  /* 0x0000001fff057819 */ /* 0x001fe20000011404 */
[----:B----4-:R-:W-:-:S06]  /*6ef0*/  @!P3 FADD.FTZ R7, R7, 1 ;  /* 0x3f8000000707b421 */ /* 0x010fcc0000010000 */
[----:B------:R-:W0:Y:S01]  /*6f00*/  @!P0 MUFU.RCP R17, R3 ;  /* 0x0000000300118308 */ /* 0x000e220000001000 */
[----:B-1----:R-:W-:-:S07]  /*6f10*/  @!P6 FADD.FTZ R11, R11, 1 ;  /* 0x3f8000000b0be421 */ /* 0x002fce0000010000 */
[----:B------:R1:W-:Y:S08]  /*6f20*/  @!P1 MUFU.RCP R19, R2 ;  /* 0x0000000200139308 */ /* 0x0003f00000001000 */
[----:B------:R4:W2:Y:S01]  /*6f30*/  @!P5 MUFU.EX2 R10, R9 ;  /* 0x00000009000ad308 */ /* 0x0008a20000000800 */
[----:B-1----:R-:W-:-:S04]  /*6f40*/  IMAD.WIDE.U32 R2, R55, c[0x0][0x2d8], R4 ;  /* 0x0000b60037027a25 */ /* 0x002fc800078e0004 */
[----:B0-----:R-:W-:Y:S01]  /*6f50*/  @!P0 FMUL.FTZ R76, R76, R17 ;  /* 0x000000114c4c8220 */ /* 0x001fe20000410000 */
[----:B------:R-:W-:Y:S01]  /*6f60*/  IADD3 R3, R3, R25, RZ ;  /* 0x0000001903037210 */ /* 0x000fe20007ffe0ff */
[----:B------:R-:W-:Y:S01]  /*6f70*/  IMAD.WIDE.U32 R4, R55, c[0x0][0x2f8], R4 ;  /* 0x0000be0037047a25 */ /* 0x000fe200078e0004 */
[----:B------:R0:W1:Y:S03]  /*6f80*/  @!P3 MUFU.RCP R21, R7 ;  /* 0x000000070015b308 */ /* 0x0000660000001000 */
[----:B------:R-:W-:-:S04]  /*6f90*/  IMAD.WIDE.U32 R2, R59, c[0x0][0x2e0], R2 ;  /* 0x0000b8003b027a25 */ /* 0x000fc800078e0002 */
[----:B----4-:R-:W-:Y:S01]  /*6fa0*/  @!P4 FADD.FTZ R9, R8, 1 ;  /* 0x3f8000000809c421 */ /* 0x010fe20000010000 */
[----:B------:R-:W4:Y:S01]  /*6fb0*/  @!P6 MUFU.RCP R18, R11 ;  /* 0x0000000b0012e308 */ /* 0x000f220000001000 */
[----:B0-----:R-:W-:Y:S02]  /*6fc0*/  IMAD R7, R59, c[0x0][0x2e4], R20 ;  /* 0x0000b9003b077a24 */ /* 0x001fe400078e0214 */
[----:B------:R-:W-:Y:S01]  /*6fd0*/  @!P2 FADD.FTZ R8, R6, 1 ;  /* 0x3f8000000608a421 */ /* 0x000fe20000010000 */
[----:B------:R-:W-:Y:S01]  /*6fe0*/  LEA R6, P0, R2, c[0x0][0x330], 0x1 ;  /* 0x0000cc0002067a11 */ /* 0x000fe200078008ff */
[----:B--2---:R-:W-:Y:S01]  /*6ff0*/  @!P5 FADD.FTZ R10, R10, 1 ;  /* 0x3f8000000a0ad421 */ /* 0x004fe20000010000 */
[----:B------:R-:W-:Y:S01]  /*7000*/  IADD3 R3, R3, R7, RZ ;  /* 0x0000000703037210 */ /* 0x000fe20007ffe0ff */
[----:B------:R-:W-:Y:S01]  /*7010*/  @!P1 FMUL.FTZ R78, R78, R19 ;  /* 0x000000134e4e9220 */ /* 0x000fe20000410000 */
[----:B------:R-:W0:Y:S01]  /*7020*/  @!P4 MUFU.RCP R16, R9 ;  /* 0x000000090010c308 */ /* 0x000e220000001000 */
[----:B-1----:R-:W-:Y:S01]  /*7030*/  @!P3 FMUL.FTZ R80, R80, R21 ;  /* 0x000000155050b220 */ /* 0x002fe20000410000 */
[----:B------:R-:W-:-:S02]  /*7040*/  LEA.HI.X R7, R2, c[0x0][0x334], R3, 0x1, P0 ;  /* 0x0000cd0002077a11 */ /* 0x000fc400000f0c03 */
[----:B------:R-:W-:Y:S02]  /*7050*/  IADD3 R28, P1, R28, -0x200, RZ ;  /* 0xfffffe001c1c7810 */ /* 0x000fe40007f3e0ff */
[----:B------:R-:W-:Y:S01]  /*7060*/  IADD3 R46, P3, R46, -0x200, RZ ;  /* 0xfffffe002e2e7810 */ /* 0x000fe20007f7e0ff */
[----:B------:R-:W-:Y:S01]  /*7070*/  IMAD.WIDE R2, R51, 0x10, R6 ;  /* 0x0000001033027825 */ /* 0x000fe200078e0206 */
[----:B------:R1:W2:Y:S01]  /*7080*/  @!P5 MUFU.RCP R23, R10 ;  /* 0x0000000a0017d308 */ /* 0x0002a20000001000 */
[----:B------:R-:W-:Y:S02]  /*7090*/  IADD3.X R29, R29, -0x1, RZ, P1, !PT ;  /* 0xffffffff1d1d7810 */ /* 0x000fe40000ffe4ff */
[----:B----4-:R-:W-:Y:S01]  /*70a0*/  @!P6 FMUL.FTZ R83, R83, R18 ;  /* 0x000000125353e220 */ /* 0x010fe20000410000 */
[----:B-----5:R4:W-:Y:S01]  /*70b0*/  STG.E.128 [R2.64], R12 ;  /* 0x0000000c02007986 */ /* 0x0209e2000c101d08 */
[----:B------:R-:W-:-:S03]  /*70c0*/  IMAD R6, R54, c[0x0][0x2f8], RZ ;  /* 0x0000be0036067a24 */ /* 0x000fc600078e02ff */
[----:B------:R-:W-:Y:S01]  /*70d0*/  BAR.SYNC.DEFER_BLOCKING 0x0 ;  /* 0x0000000000007b1d */ /* 0x000fe20000010000 */
[----:B0-----:R-:W-:Y:S01]  /*70e0*/  @!P4 FMUL.FTZ R81, R81, R16 ;  /* 0x000000105151c220 */ /* 0x001fe20000410000 */
[----:B------:R-:W-:Y:S01]  /*70f0*/  IADD3 R44, P1, R44, -0x400, RZ ;  /* 0xfffffc002c2c7810 */ /* 0x000fe20007f3e0ff */
[----:B------:R-:W-:Y:S01]  /*7100*/  IMAD R7, R55, c[0x0][0x2fc], R6 ;  /* 0x0000bf0037077a24 */ /* 0x000fe200078e0206 */
[----:B------:R-:W-:Y:S01]  /*7110*/  IADD3 R48, P4, R48, -0x200, RZ ;  /* 0xfffffe0030307810 */ /* 0x000fe20007f9e0ff */
[----:B------:R-:W-:Y:S01]  /*7120*/  IMAD R6, R58, c[0x0][0x300], RZ ;  /* 0x0000c0003a067a24 */ /* 0x000fe200078e02ff */
[----:B------:R-:W0:Y:S01]  /*7130*/  @!P2 MUFU.RCP R8, R8 ;  /* 0x000000080008a308 */ /* 0x000e220000001000 */
[----:B-1----:R-:W-:Y:S01]  /*7140*/  F2FP.BF16.PACK_AB R10, R81, R80 ;  /* 0x00000050510a723e */ /* 0x002fe200000010ff */
[----:B--2---:R-:W-:Y:S01]  /*7150*/  @!P5 FMUL.FTZ R82, R82, R23 ;  /* 0x000000175252d220 */ /* 0x004fe20000410000 */
[----:B------:R-:W-:Y:S01]  /*7160*/  IADD3 R5, R5, R7, RZ ;  /* 0x0000000705057210 */ /* 0x000fe20007ffe0ff */
[----:B------:R-:W-:Y:S01]  /*7170*/  IMAD R7, R59, c[0x0][0x304], R6 ;  /* 0x0000c1003b077a24 */ /* 0x000fe200078e0206 */
[----:B------:R-:W-:-:S02]  /*7180*/  IADD3.X R43, R43, -0x1, RZ, P1, !PT ;  /* 0xffffffff2b2b7810 */ /* 0x000fc40000ffe4ff */
[----:B------:R-:W-:Y:S01]  /*7190*/  F2FP.BF16.PACK_AB R11, R83, R82 ;  /* 0x00000052530b723e */ /* 0x000fe200000010ff */
[----:B----4-:R-:W-:Y:S01]  /*71a0*/  IMAD.WIDE.U32 R2, R59, c[0x0][0x300], R4 ;  /* 0x0000c0003b027a25 */ /* 0x010fe200078e0004 */
[----:B------:R-:W-:Y:S02]  /*71b0*/  IADD3.X R45, R45, -0x1, RZ, P3, !PT ;  /* 0xffffffff2d2d7810 */ /* 0x000fe40001ffe4ff */
[----:B------:R-:W-:Y:S02]  /*71c0*/  IADD3.X R47, R47, -0x1, RZ, P4, !PT ;  /* 0xffffffff2f2f7810 */ /* 0x000fe400027fe4ff */
[----:B------:R-:W-:Y:S02]  /*71d0*/  IADD3 R3, R3, R7, RZ ;  /* 0x0000000703037210 */ /* 0x000fe40007ffe0ff */
[----:B------:R-:W-:Y:S01]  /*71e0*/  LEA R4, P0, R2, c[0x0][0x340], 0x1 ;  /* 0x0000d00002047a11 */ /* 0x000fe200078008ff */
[----:B0-----:R-:W-:Y:S01]  /*71f0*/  @!P2 FMUL.FTZ R79, R79, R8 ;  /* 0x000000084f4fa220 */ /* 0x001fe20000410000 */
[----:B------:R-:W-:Y:S01]  /*7200*/  F2FP.BF16.PACK_AB R8, R76, R77 ;  /* 0x0000004d4c08723e */ /* 0x000fe200000010ff */
[----:B------:R-:W-:Y:S01]  /*7210*/  FADD.FTZ R77, R77, R50 ;  /* 0x000000324d4d7221 */ /* 0x000fe20000010000 */
[----:B------:R-:W-:-:S02]  /*7220*/  LEA.HI.X R5, R2, c[0x0][0x344], R3, 0x1, P0 ;  /* 0x0000d10002057a11 */ /* 0x000fc400000f0c03 */
[----:B------:R-:W-:Y:S01]  /*7230*/  F2FP.BF16.PACK_AB R9, R79, R78 ;  /* 0x0000004e4f09723e */ /* 0x000fe200000010ff */
[----:B------:R-:W-:Y:S01]  /*7240*/  FADD.FTZ R77, R77, R76 ;  /* 0x0000004c4d4d7221 */ /* 0x000fe20000010000 */
[----:B------:R-:W-:Y:S01]  /*7250*/  ISETP.GT.AND P0, PT, R40, 0x1, PT ;  /* 0x000000012800780c */ /* 0x000fe20003f04270 */
[----:B------:R-:W-:Y:S01]  /*7260*/  IMAD.WIDE R2, R51, 0x10, R4 ;  /* 0x0000001033027825 */ /* 0x000fe200078e0204 */
[----:B------:R-:W-:Y:S01]  /*7270*/  IADD3 R42, P2, R42, -0x400, RZ ;  /* 0xfffffc002a2a7810 */ /* 0x000fe20007f5e0ff */
[----:B------:R-:W-:Y:S01]  /*7280*/  STS.128 [R49.X16], R8 ;  /* 0x0000000831007388 */ /* 0x000fe2000000cc00 */
[----:B------:R-:W-:-:S06]  /*7290*/  NOP ;  /* 0x0000000000007918 */ /* 0x000fcc0000000000 */
[----:B------:R-:W0:Y:S01]  /*72a0*/  LDS.128 R16, [R49.X16] ;  /* 0x0000000031107984 */ /* 0x000e22000000cc00 */
[----:B------:R-:W-:Y:S01]  /*72b0*/  FADD.FTZ R78, R77, R78 ;  /* 0x0000004e4d4e7221 */ /* 0x000fe20000010000 */
[----:B------:R-:W-:Y:S02]  /*72c0*/  MOV R40, R22 ;  /* 0x0000001600287202 */ /* 0x000fe40000000f00 */
[----:B------:R-:W-:Y:S01]  /*72d0*/  IADD3.X R41, R41, -0x1, RZ, P2, !PT ;  /* 0xffffffff29297810 */ /* 0x000fe200017fe4ff */
        /* <DEDUP_REMOVED lines=8> */
.L_x_12861:
        /* <DEDUP_REMOVED lines=24> */
.L_x_12928:
[----:B0-----:R-:W-:Y:S05]  /*74e0*/  BSYNC B0 ;  /* 0x0000000000007941 */ /* 0x001fea0003800000 */
.L_x_12927:
        /* <DEDUP_REMOVED lines=23> */
.L_x_12930:
[----:B------:R-:W1:Y:S02]  /*7660*/  S2R R9, SR_TID.X ;  /* 0x0000000000097919 */ /* 0x000e640000002100 */
.L_x_12931:
[----:B0-----:R-:W-:Y:S05]  /*7670*/  BSYNC B0 ;  /* 0x0000000000007941 */ /* 0x001fea0003800000 */
.L_x_12929:
[----:B-1----:R-:W-:-:S13]  /*7680*/  ISETP.GE.AND P0, PT, R9, c[0x0][0x16c], PT ;  /* 0x00005b0009007a0c */ /* 0x002fda0003f06270 */
[----:B------:R-:W-:Y:S05]  /*7690*/  @P0 EXIT ;  /* 0x000000000000094d */ /* 0x000fea0003800000 */
[----:B------:R-:W-:Y:S02]  /*76a0*/  IMAD R58, R58, c[0x0][0x288], RZ ;  /* 0x0000a2003a3a7a24 */ /* 0x000fe400078e02ff */
[----:B------:R-:W-:-:S04]  /*76b0*/  IMAD.WIDE.U32 R4, R59, c[0x0][0x288], RZ ;  /* 0x0000a2003b047a25 */ /* 0x000fc800078e00ff */
[----:B------:R-:W-:-:S05]  /*76c0*/  IMAD R13, R59, c[0x0][0x28c], R58 ;  /* 0x0000a3003b0d7a24 */ /* 0x000fca00078e023a */
[----:B------:R-:W-:Y:S02]  /*76d0*/  IADD3 R13, R5, R13, RZ ;  /* 0x0000000d050d7210 */ /* 0x000fe40007ffe0ff */
.L_x_12932:
        /* <DEDUP_REMOVED lines=17> */
.L_x_12933:
        /* <DEDUP_REMOVED lines=9> */
.L_x_14750:


//--------------------- .text._Z25selective_scan_bwd_kernelI32Selective_Scan_bwd_kernel_traitsILi32ELi8ELb1ELb1ELb1ELb1ELb1EN3c108BFloat16ENS1_7complexIfEEEEv12SSMParamsBwd --------------------------
	.section	.text._Z25selective_scan_bwd_kernelI32Selective_Scan_bwd_kernel_traitsILi32ELi8ELb1ELb1ELb1ELb1ELb1EN3c108BFloat16ENS1_7complexIfEEEEv12SSMParamsBwd,"ax",@progbits
	.sectioninfo	@"SHI_REGISTERS=212"
	.align	128
        .global         _Z25selective_scan_bwd_kernelI32Selective_Scan_bwd_kernel_traitsILi32ELi8ELb1ELb1ELb1ELb1ELb1EN3c108BFloat16ENS1_7complexIfEEEEv12SSMParamsBwd
        .type           _Z25selective_scan_bwd_kernelI32Selective_Scan_bwd_kernel_traitsILi32ELi8ELb1ELb1ELb1ELb1ELb1EN3c108BFloat16ENS1_7complexIfEEEEv12SSMParamsBwd,@function
        .size           _Z25selective_scan_bwd_kernelI32Selective_Scan_bwd_kernel_traitsILi32ELi8ELb1ELb1ELb1ELb1ELb1EN3c108BFloat16ENS1_7complexIfEEEEv12SSMParamsBwd,(.L_x_14751 - _Z25selective_scan_bwd_kernelI32Selective_Scan_bwd_kernel_traitsILi32ELi8ELb1ELb1ELb1ELb1ELb1EN3c108BFloat16ENS1_7complexIfEEEEv12SSMParamsBwd)
        .other          _Z25selective_scan_bwd_kernelI32Selective_Scan_bwd_kernel_traitsILi32ELi8ELb1ELb1ELb1ELb1ELb1EN3c108BFloat16ENS1_7complexIfEEEEv12SSMParamsBwd,@"STO_CUDA_ENTRY STV_DEFAULT"
_Z25selective_scan_bwd_kernelI32Selective_Scan_bwd_kernel_traitsILi32ELi8ELb1ELb1ELb1ELb1ELb1EN3c108BFloat16ENS1_7complexIfEEEEv12SSMParamsBwd:
.text._Z25selective_scan_bwd_kernelI32Selective_Scan_bwd_kernel_traitsILi32ELi8ELb1ELb1ELb1ELb1ELb1EN3c108BFloat16ENS1_7complexIfEEEEv12SSMParamsBwd:
        /* <DEDUP_REMOVED lines=131> */
.L_x_13000:
        /* <DEDUP_REMOVED lines=19> */
[----:B------:R-:W-:Y:S01]  /*0960*/  IMAD R0, R62, c[0x0][0x1f0], RZ ;  /* 0x00007c003e007a24 */ /* 0x000fe200078e02ff */
[----:B------:R-:W-:Y:S02]  /*0970*/  BSSY B0, `(.L_x_12935) ;  /* 0x0000045000007945 */ /* 0x000fe40003800000 */
[----:B------:R-:W-:Y:S01]  /*0980*/  SHF.R.S32.HI R3, RZ, 0x1f, R2 ;  /* 0x0000001fff037819 */ /* 0x000fe20000011402 */
[----:B0-----:R-:W-:-:S02]  /*0990*/  IMAD R13, R63, c[0x0][0x1f4], R0 ;  /* 0x00007d003f0d7a24 */ /* 0x001fc400078e0200 */
[----:B------:R-:W-:Y:S02]  /*09a0*/  IMAD R0, R66, c[0x0][0x1f8], RZ ;  /* 0x00007e0042007a24 */ /* 0x000fe400078e02ff */
[----:B------:R-:W-:Y:S01]  /*09b0*/  IMAD.WIDE.U32 R8, R63, c[0x0][0x1f0], R2 ;  /* 0x00007c003f087a25 */ /* 0x000fe200078e0002 */
[----:B-1----:R-:W-:-:S03]  /*09c0*/  PRMT R19, RZ, 0x5410, R21 ;  /* 0x00005410ff137816 */ /* 0x002fc60000000015 */
[----:B------:R-:W-:Y:S01]  /*09d0*/  IMAD R15, R67, c[0x0][0x1fc], R0 ;  /* 0x00007f00430f7a24 */ /* 0x000fe200078e0200 */
[----:B------:R-:W-:Y:S02]  /*09e0*/  IADD3 R9, R9, R13, RZ ;  /* 0x0000000d09097210 */ /* 0x000fe40007ffe0ff */
[----:B------:R-:W-:Y:S01]  /*09f0*/  PRMT R17, RZ, 0x7610, R20 ;  /* 0x00007610ff117816 */ /* 0x000fe20000000014 */
[----:B-----5:R-:W-:Y:S01]  /*0a00*/  FADD.FTZ R48, R19, R64 ;  /* 0x0000004013307221 */ /* 0x020fe20000010000 */
[----:B------:R-:W-:Y:S01]  /*0a10*/  PRMT R21, RZ, 0x7610, R21 ;  /* 0x00007610ff157816 */ /* 0x000fe20000000015 */
[----:B------:R-:W-:Y:S01]  /*0a20*/  IMAD.WIDE.U32 R12, R67, c[0x0][0x1f8], R8 ;  /* 0x00007e00430c7a25 */ /* 0x000fe200078e0008 */
[--C-:B------:R-:W-:Y:S02]  /*0a30*/  PRMT R37, RZ, 0x5410, R23.reuse ;  /* 0x00005410ff257816 */ /* 0x100fe40000000017 */
[----:B------:R-:W-:Y:S01]  /*0a40*/  PRMT R23, RZ, 0x7610, R23 ;  /* 0x00007610ff177816 */ /* 0x000fe20000000017 */
[--C-:B------:R-:W-:Y:S01]  /*0a50*/  FADD.FTZ R50, R17, R64.reuse ;  /* 0x0000004011327221 */ /* 0x100fe20000010000 */
[----:B------:R-:W-:Y:S01]  /*0a60*/  IADD3 R13, R13, R15, RZ ;  /* 0x0000000f0d0d7210 */ /* 0x000fe20007ffe0ff */
[--C-:B------:R-:W-:Y:S01]  /*0a70*/  FADD.FTZ R46, R21, R64.reuse ;  /* 0x00000040152e7221 */ /* 0x100fe20000010000 */
[----:B------:R-:W-:Y:S01]  /*0a80*/  LEA R14, P0, R12, c[0x0][0x268], 0x1 ;  /* 0x00009a000c0e7a11 */ /* 0x000fe200078008ff */
[--C-:B------:R-:W-:Y:S01]  /*0a90*/  FADD.FTZ R40, R37, R64.reuse ;  /* 0x0000004025287221 */ /* 0x100fe20000010000 */
[----:B------:R-:W-:Y:S01]  /*0aa0*/  FSETP.GTU.FTZ.AND P5, PT, R50, 20, PT ;  /* 0x41a000003200780b */ /* 0x000fe20003fbc000 */
[----:B------:R-:W-:Y:S01]  /*0ab0*/  FADD.FTZ R0, R23, R64 ;  /* 0x0000004017007221 */ /* 0x000fe20000010000 */
[----:B------:R-:W-:-:S02]  /*0ac0*/  LEA.HI.X R15, R12, c[0x0][0x26c], R13, 0x1, P0 ;  /* 0x00009b000c0f7a11 */ /* 0x000fc400000f0c0d */
[----:B------:R-:W-:Y:S02]  /*0ad0*/  PRMT R13, RZ, 0x5410, R20 ;  /* 0x00005410ff0d7816 */ /* 0x000fe40000000014 */
[----:B------:R-:W-:Y:S02]  /*0ae0*/  FSETP.GTU.FTZ.AND P4, PT, R48, 20, PT ;  /* 0x41a000003000780b */ /* 0x000fe40003f9c000 */
[----:B------:R-:W-:Y:S01]  /*0af0*/  FSETP.GTU.FTZ.AND P3, PT, R46, 20, PT ;  /* 0x41a000002e00780b */ /* 0x000fe20003f7c000 */
[----:B------:R-:W-:Y:S01]  /*0b00*/  FADD.FTZ R52, R13, R64 ;  /* 0x000000400d347221 */ /* 0x000fe20000010000 */
[----:B------:R-:W-:-:S04]  /*0b10*/  FSETP.GTU.FTZ.AND P0, PT, R40, 20, PT ;  /* 0x41a000002800780b */ /* 0x000fc80003f1c000 */
        /* <DEDUP_REMOVED lines=42> */
.L_x_12936:
[----:B-1----:R-:W-:Y:S05]  /*0dc0*/  BSYNC B0 ;  /* 0x0000000000007941 */ /* 0x002fea0003800000 */
.L_x_12935:
        /* <DEDUP_REMOVED lines=35> */
.L_x_12938:
[----:B------:R-:W-:Y:S05]  /*1000*/  BSYNC B0 ;  /* 0x0000000000007941 */ /* 0x000fea0003800000 */
.L_x_12937:
        /* <DEDUP_REMOVED lines=33> */
.L_x_12940:
[----:B------:R-:W-:Y:S05]  /*1220*/  BSYNC B0 ;  /* 0x0000000000007941 */ /* 0x000fea0003800000 */
.L_x_12939:
        /* <DEDUP_REMOVED lines=33> */
.L_x_12942:
[----:B------:R-:W-:Y:S05]  /*1440*/  BSYNC B0 ;  /* 0x0000000000007941 */ /* 0x000fea0003800000 */
.L_x_12941:
        /* <DEDUP_REMOVED lines=33> */
.L_x_12944:
[----:B------:R-:W-:Y:S05]  /*1660*/  BSYNC B0 ;  /* 0x0000000000007941 */ /* 0x000fea0003800000 */
.L_x_12943:
        /* <DEDUP_REMOVED lines=33> */
.L_x_12946:
[----:B------:R-:W-:Y:S05]  /*1880*/  BSYNC B0 ;  /* 0x0000000000007941 */ /* 0x000fea0003800000 */
.L_x_12945:
        /* <DEDUP_REMOVED lines=33> */
.L_x_12948:
[----:B------:R-:W-:Y:S05]  /*1aa0*/  BSYNC B0 ;  /* 0x0000000000007941 */ /* 0x000fea0003800000 */
.L_x_12947:
        /* <DEDUP_REMOVED lines=33> */
.L_x_12950:
[----:B------:R-:W-:Y:S05]  /*1cc0*/  BSYNC B0 ;  /* 0x0000000000007941 */ /* 0x000fea0003800000 */
.L_x_12949:
[----:B------:R-:W-:Y:S06]  /*1cd0*/  BAR.SYNC.DEFER_BLOCKING 0x0 ;  /* 0x0000000000007b1d */ /* 0x000fec0000010000 */
[----:B------:R0:W3:Y:S01]  /*1ce0*/  LDG.E.128 R20, [R12.64] ;  /* 0x000000080c147981 */ /* 0x0000e2000c1e1d00 */
[----:B------:R-:W-:Y:S02]  /*1cf0*/  IMAD R14, R62, c[0x0][0x200], RZ ;  /* 0x000080003e0e7a24 */ /* 0x000fe400078e02ff */
[----:B------:R-:W-:Y:S02]  /*1d00*/  IMAD R16, R66, c[0x0][0x208], RZ ;  /* 0x0000820042107a24 */ /* 0x000fe400078e02ff */
[----:B------:R-:W-:-:S02]  /*1d10*/  IMAD R17, R63, c[0x0][0x204], R14 ;  /* 0x000081003f117a24 */ /* 0x000fc400078e020e */
[----:B------:R-:W-:-:S05]  /*1d20*/  IMAD.WIDE.U32 R14, R63, c[0x0][0x200], R2 ;  /* 0x000080003f0e7a25 */ /* 0x000fca00078e0002 */
[----:B------:R-:W-:Y:S01]  /*1d30*/  IADD3 R15, R15, R17, RZ ;  /* 0x000000110f0f7210 */ /* 0x000fe20007ffe0ff */
[----:B------:R-:W-:-:S04]  /*1d40*/  IMAD R17, R67, c[0x0][0x20c], R16 ;  /* 0x0000830043117a24 */ /* 0x000fc800078e0210 */
[----:B------:R-:W-:-:S05]  /*1d50*/  IMAD.WIDE.U32 R14, R67, c[0x0][0x208], R14 ;  /* 0x00008200430e7a25 */ /* 0x000fca00078e000e */
[----:B------:R-:W-:Y:S02]  /*1d60*/  IADD3 R15, R15, R17, RZ ;  /* 0x000000110f0f7210 */ /* 0x000fe40007ffe0ff */
[----:B------:R-:W-:-:S04]  /*1d70*/  LEA R16, P0, R14, c[0x0][0x258], 0x1 ;  /* 0x000096000e107a11 */ /* 0x000fc800078008ff */
[----:B------:R-:W-:-:S05]  /*1d80*/  LEA.HI.X R17, R14, c[0x0][0x25c], R15, 0x1, P0 ;  /* 0x000097000e117a11 */ /* 0x000fca00000f0c0f */
[----:B0-----:R-:W-:Y:S01]  /*1d90*/  IMAD.WIDE R12, R59, 0x10, R16 ;  /* 0x000000103b0c7825 */ /* 0x001fe200078e0210 */
[----:B---3--:R-:W-:Y:S01]  /*1da0*/  STS.128 [R57.X16], R20 ;  /* 0x0000001439007388 */ /* 0x008fe2000000cc00 */
[----:B------:R-:W-:-:S06]  /*1db0*/  NOP ;  /* 0x0000000000007918 */ /* 0x000fcc0000000000 */
[----:B------:R-:W0:Y:S04]  /*1dc0*/  LDS.128 R16, [R57.X16] ;  /* 0x0000000039107984 */ /* 0x000e28000000cc00 */
[----:B------:R-:W-:Y:S06]  /*1dd0*/  BAR.SYNC.DEFER_BLOCKING 0x0 ;  /* 0x0000000000007b1d */ /* 0x000fec0000010000 */
[----:B------:R1:W3:Y:S01]  /*1de0*/  LDG.E.128 R24, [R12.64] ;  /* 0x000000080c187981 */ /* 0x0002e2000c1e1d00 */
[----:B0-----:R-:W-:-:S02]  /*1df0*/  PRMT R36, RZ, 0x5410, R16 ;  /* 0x00005410ff247816 */ /* 0x001fc40000000010 */
        /* <DEDUP_REMOVED lines=9> */
[----:B-1----:R-:W-:Y:S01]  /*1e90*/  FMUL.FTZ R12, R71, -1.4426950216293334961 ;  /* 0xbfb8aa3b470c7820 */ /* 0x002fe20000410000 */
[--C-:B------:R-:W-:Y:S01]  /*1ea0*/  PRMT R80, RZ, 0x5410, R19.reuse ;  /* 0x00005410ff507816 */ /* 0x100fe20000000013 */
[----:B------:R-:W-:Y:S01]  /*1eb0*/  FMUL.FTZ R13, R74, -1.4426950216293334961 ;  /* 0xbfb8aa3b4a0d7820 */ /* 0x000fe20000410000 */
[----:B------:R-:W-:-:S03]  /*1ec0*/  PRMT R85, RZ, 0x7610, R19 ;  /* 0x00007610ff557816 */ /* 0x000fc60000000013 */
[----:B------:R-:W-:Y:S01]  /*1ed0*/  FMUL.FTZ R22, R80, -1.4426950216293334961 ;  /* 0xbfb8aa3b50167820 */ /* 0x000fe20000410000 */
[----:B------:R1:W4:Y:S01]  /*1ee0*/  MUFU.EX2 R39, R15 ;  /* 0x0000000f00277308 */ /* 0x0003220000000800 */
[----:B------:R-:W-:-:S07]  /*1ef0*/  FMUL.FTZ R19, R85, -1.4426950216293334961 ;  /* 0xbfb8aa3b55137820 */ /* 0x000fce0000410000 */
[----:B------:R0:W5:Y:S01]  /*1f00*/  MUFU.EX2 R20, R16 ;  /* 0x0000001000147308 */ /* 0x0001620000000800 */
[----:B-1----:R-:W-:-:S07]  /*1f10*/  FMUL.FTZ R15, R77, -1.4426950216293334961 ;  /* 0xbfb8aa3b4d0f7820 */ /* 0x002fce0000410000 */
[----:B------:R-:W1:Y:S01]  /*1f20*/  MUFU.EX2 R17, R12 ;  /* 0x0000000c00117308 */ /* 0x000e620000000800 */
[----:B0-----:R-:W-:Y:S02]  /*1f30*/  FADD.FTZ R16, R14, 1 ;  /* 0x3f8000000e107421 */ /* 0x001fe40000010000 */
[----:B----4-:R-:W-:-:S05]  /*1f40*/  FADD.FTZ R39, R39, 1 ;  /* 0x3f80000027277421 */ /* 0x010fca0000010000 */
[----:B------:R-:W0:Y:S01]  /*1f50*/  MUFU.EX2 R21, R13 ;  /* 0x0000000d00157308 */ /* 0x000e220000000800 */
[----:B-----5:R-:W-:-:S07]  /*1f60*/  FADD.FTZ R20, R20, 1 ;  /* 0x3f80000014147421 */ /* 0x020fce0000010000 */
[----:B------:R-:W-:Y:S01]  /*1f70*/  MUFU.EX2 R18, R15 ;  /* 0x0000000f00127308 */ /* 0x000fe20000000800 */
[----:B-1----:R-:W-:-:S07]  /*1f80*/  FADD.FTZ R17, R17, 1 ;  /* 0x3f80000011117421 */ /* 0x002fce0000010000 */
[----:B------:R1:W-:Y:S01]  /*1f90*/  MUFU.EX2 R23, R22 ;  /* 0x0000001600177308 */ /* 0x0003e20000000800 */
[----:B0-----:R-:W-:-:S07]  /*1fa0*/  FADD.FTZ R21, R21, 1 ;  /* 0x3f80000015157421 */ /* 0x001fce0000010000 */
[----:B------:R0:W4:Y:S01]  /*1fb0*/  MUFU.EX2 R83, R19 ;  /* 0x0000001300537308 */ /* 0x0001220000000800 */
[----:B-12---:R-:W-:-:S07]  /*1fc0*/  PRMT R22, RZ, 0x5410, R10 ;  /* 0x00005410ff167816 */ /* 0x006fce000000000a */
[----:B------:R1:W-:Y:S01]  /*1fd0*/  MUFU.RCP R69, R20 ;  /* 0x0000001400457308 */ /* 0x0003e20000001000 */
[----:B0-----:R-:W-:-:S04]  /*1fe0*/  MOV R19, c[0x0][0x16c] ;  /* 0x00005b0000137a02 */ /* 0x001fc80000000f00 */
[----:B------:R-:W-:Y:S02]  /*1ff0*/  ISETP.GE.AND P1, PT, R19, 0x1, PT ;  /* 0x000000011300780c */ /* 0x000fe40003f26270 */
[----:B------:R-:W-:Y:S01]  /*2000*/  PRMT R19, RZ, 0x7610, R8 ;  /* 0x00007610ff137816 */ /* 0x000fe20000000008 */
[----:B------:R0:W-:Y:S01]  /*2010*/  MUFU.RCP R37, R16 ;  /* 0x0000001000257308 */ /* 0x0001e20000001000 */
[----:B----4-:R-:W-:Y:S01]  /*2020*/  FADD.FTZ R83, R83, 1 ;  /* 0x3f80000053537421 */ /* 0x010fe20000010000 */
[----:B-1----:R-:W-:-:S06]  /*2030*/  PRMT R20, RZ, 0x5410, R9 ;  /* 0x00005410ff147816 */ /* 0x002fcc0000000009 */
[----:B------:R1:W-:Y:S01]  /*2040*/  MUFU.RCP R72, R17 ;  /* 0x0000001100487308 */ /* 0x0003e20000001000 */
[----:B0-----:R-:W-:Y:S01]  /*2050*/  FADD.FTZ R16, R18, 1 ;  /* 0x3f80000012107421 */ /* 0x001fe20000010000 */
[----:B------:R-:W-:-:S06]  /*2060*/  PRMT R18, RZ, 0x5410, R8 ;  /* 0x00005410ff127816 */ /* 0x000fcc0000000008 */
[----:B------:R0:W-:Y:S01]  /*2070*/  MUFU.RCP R78, R16 ;  /* 0x00000010004e7308 */ /* 0x0001e20000001000 */
[----:B-1----:R-:W-:Y:S01]  /*2080*/  FADD.FTZ R17, R23, 1 ;  /* 0x3f80000017117421 */ /* 0x002fe20000010000 */
[----:B------:R-:W-:-:S06]  /*2090*/  PRMT R23, RZ, 0x7610, R10 ;  /* 0x00007610ff177816 */ /* 0x000fcc000000000a */
[----:B------:R-:W1:Y:S01]  /*20a0*/  MUFU.RCP R81, R17 ;  /* 0x0000001100517308 */ /* 0x000e620000001000 */
[----:B0-----:R-:W-:-:S04]  /*20b0*/  IMAD R16, R62, c[0x0][0x2e8], RZ ;  /* 0x0000ba003e107a24 */ /* 0x001fc800078e02ff */
[----:B------:R-:W-:-:S03]  /*20c0*/  IMAD R91, R63, c[0x0][0x2ec], R16 ;  /* 0x0000bb003f5b7a24 */ /* 0x000fc600078e0210 */
[----:B------:R0:W2:Y:S08]  /*20d0*/  MUFU.RCP R86, R83 ;  /* 0x0000005300567308 */ /* 0x0000b00000001000 */
[----:B------:R4:W5:Y:S01]  /*20e0*/  MUFU.RCP R75, R21 ;  /* 0x00000015004b7308 */ /* 0x0009620000001000 */
[----:B-1----:R-:W-:-:S04]  /*20f0*/  FADD.FTZ R17, -R81, 1 ;  /* 0x3f80000051117421 */ /* 0x002fc80000010100 */
[----:B0-----:R-:W-:-:S03]  /*2100*/  FFMA.FTZ R83, R80, R17, 1 ;  /* 0x3f80000050537423 */ /* 0x001fc60000010011 */
[----:B------:R-:W0:Y:S01]  /*2110*/  MUFU.RCP R39, R39 ;  /* 0x0000002700277308 */ /* 0x000e220000001000 */
[----:B----4-:R-:W-:Y:S01]  /*2120*/  PRMT R21, RZ, 0x7610, R9 ;  /* 0x00007610ff157816 */ /* 0x010fe20000000009 */
[----:B------:R-:W-:Y:S02]  /*2130*/  FADD.FTZ R9, -R37, 1 ;  /* 0x3f80000025097421 */ /* 0x000fe40000010100 */
[----:B--2---:R-:W-:Y:S02]  /*2140*/  FADD.FTZ R84, -R86, 1 ;  /* 0x3f80000056547421 */ /* 0x004fe40000010100 */
[----:B------:R-:W-:Y:S02]  /*2150*/  FFMA.FTZ R9, R36, R9, 1 ;  /* 0x3f80000024097423 */ /* 0x000fe40000010009 */
[----:B------:R-:W-:Y:S01]  /*2160*/  FFMA.FTZ R88, R85, R84, 1 ;  /* 0x3f80000055587423 */ /* 0x000fe20000010054 */
[----:B---3--:R1:W-:Y:S01]  /*2170*/  STS.128 [R57.X16], R24 ;  /* 0x0000001839007388 */ /* 0x0083e2000000cc00 */
[----:B------:R-:W-:-:S06]  /*2180*/  NOP ;  /* 0x0000000000007918 */ /* 0x000fcc0000000000 */
[----:B------:R-:W2:Y:S01]  /*2190*/  LDS.128 R12, [R57.X16] ;  /* 0x00000000390c7984 */ /* 0x000ea2000000cc00 */
[--C-:B-1----:R-:W-:Y:S02]  /*21a0*/  PRMT R24, RZ, 0x5410, R11.reuse ;  /* 0x00005410ff187816 */ /* 0x102fe4000000000b */
[----:B------:R-:W-:Y:S01]  /*21b0*/  PRMT R25, RZ, 0x7610, R11 ;  /* 0x00007610ff197816 */ /* 0x000fe2000000000b */
[----:B------:R-:W-:Y:S01]  /*21c0*/  FADD.FTZ R11, -R69, 1 ;  /* 0x3f800000450b7421 */ /* 0x000fe20000010100 */
[--C-:B--2---:R-:W-:Y:S02]  /*21d0*/  PRMT R70, RZ, 0x5410, R13.reuse ;  /* 0x00005410ff467816 */ /* 0x104fe4000000000d */
[----:B------:R-:W-:Y:S01]  /*21e0*/  PRMT R73, RZ, 0x7610, R13 ;  /* 0x00007610ff497816 */ /* 0x000fe2000000000d */
[----:B------:R-:W-:Y:S01]  /*21f0*/  FFMA.FTZ R13, R68, R11, 1 ;  /* 0x3f800000440d7423 */ /* 0x000fe2000001000b */
        /* <DEDUP_REMOVED lines=10> */
[----:B------:R-:W-:Y:S01]  /*22a0*/  PRMT R27, RZ, 0x7610, R12 ;  /* 0x00007610ff1b7816 */ /* 0x000fe2000000000c */
[----:B------:R-:W-:-:S02]  /*22b0*/  FFMA.FTZ R15, R71, R14, 1 ;  /* 0x3f800000470f7423 */ /* 0x000fc4000001000e */
[----:B------:R-:W-:Y:S02]  /*22c0*/  FMUL.FTZ R13, R10, R13 ;  /* 0x0000000d0a0d7220 */ /* 0x000fe40000410000 */
[----:B------:R-:W-:Y:S02]  /*22d0*/  FMUL.FTZ R14, R72, R11 ;  /* 0x0000000b480e7220 */ /* 0x000fe40000410000 */
[----:B------:R-:W-:Y:S02]  /*22e0*/  FADD.FTZ R10, -R78, 1 ;  /* 0x3f8000004e0a7421 */ /* 0x000fe40000010100 */
[----:B------:R-:W-:Y:S02]  /*22f0*/  FMUL.FTZ R8, R37, R8 ;  /* 0x0000000825087220 */ /* 0x000fe40000410000 */
[----:B------:R-:W-:Y:S02]  /*2300*/  FMUL.FTZ R14, R14, R15 ;  /* 0x0000000f0e0e7220 */ /* 0x000fe40000410000 */
[----:B------:R-:W-:-:S02]  /*2310*/  FFMA.FTZ R16, R77, R10, 1 ;  /* 0x3f8000004d107423 */ /* 0x000fc4000001000a */
[----:B-----5:R-:W-:Y:S01]  /*2320*/  FADD.FTZ R15, -R75, 1 ;  /* 0x3f8000004b0f7421 */ /* 0x020fe20000010100 */
[----:B------:R-:W-:Y:S01]  /*2330*/  F2FP.BF16.PACK_AB R13, R14, R13 ;  /* 0x0000000d0e0d723e */ /* 0x000fe200000010ff */
[----:B------:R-:W-:Y:S02]  /*2340*/  FMUL.FTZ R10, R22, R76 ;  /* 0x0000004c160a7220 */ /* 0x000fe40000410000 */
[----:B------:R-:W-:Y:S02]  /*2350*/  FMUL.FTZ R12, R8, R9 ;  /* 0x00000009080c7220 */ /* 0x000fe40000410000 */
[----:B------:R-:W-:Y:S02]  /*2360*/  FMUL.FTZ R17, R23, R79 ;  /* 0x0000004f17117220 */ /* 0x000fe40000410000 */
[----:B0-----:R-:W-:Y:S02]  /*2370*/  FADD.FTZ R9, -R39, 1 ;  /* 0x3f80000027097421 */ /* 0x001fe40000010100 */
        /* <DEDUP_REMOVED lines=17> */
[----:B------:R-:W-:-:S03]  /*2490*/  IMAD.WIDE.U32 R8, R63, c[0x0][0x2e8], R2 ;  /* 0x0000ba003f087a25 */ /* 0x000fc600078e0002 */
[----:B------:R-:W-:Y:S01]  /*24a0*/  F2FP.BF16.PACK_AB R15, R88, R83 ;  /* 0x00000053580f723e */ /* 0x000fe200000010ff */
[----:B------:R-:W-:Y:S01]  /*24b0*/  BAR.SYNC.DEFER_BLOCKING 0x0 ;  /* 0x0000000000007b1d */ /* 0x000fe20000010000 */
[----:B------:R-:W-:Y:S01]  /*24c0*/  FMUL.FTZ R37, R36, R37 ;  /* 0x0000002524257220 */ /* 0x000fe20000410000 */
[----:B------:R-:W-:Y:S01]  /*24d0*/  IADD3 R17, R9, R91, RZ ;  /* 0x0000005b09117210 */ /* 0x000fe20007ffe0ff */
[----:B------:R-:W-:Y:S01]  /*24e0*/  FMUL.FTZ R38, R38, R39 ;  /* 0x0000002726267220 */ /* 0x000fe20000410000 */
[----:B------:R-:W-:Y:S01]  /*24f0*/  MOV R16, R8 ;  /* 0x0000000800107202 */ /* 0x000fe20000000f00 */
[----:B------:R-:W-:Y:S02]  /*2500*/  FMUL.FTZ R69, R68, R69 ;  /* 0x0000004544457220 */ /* 0x000fe40000410000 */
[----:B------:R-:W-:Y:S02]  /*2510*/  FMUL.FTZ R18, R18, R37 ;  /* 0x0000002512127220 */ /* 0x000fe40000410000 */
[----:B------:R-:W-:-:S02]  /*2520*/  IMAD R68, R66, c[0x0][0x2f0], RZ ;  /* 0x0000bc0042447a24 */ /* 0x000fc400078e02ff */
[----:B------:R-:W-:Y:S02]  /*2530*/  FMUL.FTZ R36, R19, R38 ;  /* 0x0000002613247220 */ /* 0x000fe40000410000 */
[----:B------:R-:W-:Y:S02]  /*2540*/  IMAD R19, R67, c[0x0][0x2f4], R68 ;  /* 0x0000bd0043137a24 */ /* 0x000fe400078e0244 */
[----:B------:R-:W-:Y:S02]  /*2550*/  FMUL.FTZ R20, R20, R69 ;  /* 0x0000004514147220 */ /* 0x000fe40000410000 */
[----:B------:R-:W-:Y:S02]  /*2560*/  FMUL.FTZ R72, R71, R72 ;  /* 0x0000004847487220 */ /* 0x000fe40000410000 */
[----:B------:R-:W-:Y:S02]  /*2570*/  FMUL.FTZ R75, R74, R75 ;  /* 0x0000004b4a4b7220 */ /* 0x000fe40000410000 */
[----:B------:R-:W-:-:S02]  /*2580*/  FMUL.FTZ R78, R77, R78 ;  /* 0x0000004e4d4e7220 */ /* 0x000fc40000410000 */
        /* <DEDUP_REMOVED lines=8> */
[--C-:B0-----:R-:W-:Y:S02]  /*2610*/  PRMT R13, RZ, 0x5410, R4.reuse ;  /* 0x00005410ff0d7816 */ /* 0x101fe40000000004 */
[----:B------:R-:W-:-:S02]  /*2620*/  PRMT R14, RZ, 0x7610, R4 ;  /* 0x00007610ff0e7816 */ /* 0x000fc40000000004 */
[----:B------:R-:W-:Y:S01]  /*2630*/  PRMT R15, RZ, 0x5410, R5 ;  /* 0x00005410ff0f7816 */ /* 0x000fe20000000005 */
[----:B------:R-:W-:Y:S02]  /*2640*/  FFMA.FTZ R39, R18, R13, R60 ;  /* 0x0000000d12277223 */ /* 0x000fe4000001003c */
[----:B------:R-:W-:-:S04]  /*2650*/  IMAD.WIDE.U32 R12, R67, c[0x0][0x2f0], R16 ;  /* 0x0000bc00430c7a25 */ /* 0x000fc800078e0010 */
[----:B------:R-:W-:Y:S01]  /*2660*/  FFMA.FTZ R39, R36, R14, R39 ;  /* 0x0000000e24277223 */ /* 0x000fe20000010027 */
[----:B------:R-:W-:Y:S01]  /*2670*/  IADD3 R13, R13, R19, RZ ;  /* 0x000000130d0d7210 */ /* 0x000fe20007ffe0ff */
[----:B------:R-:W-:Y:S01]  /*2680*/  FMUL.FTZ R16, R21, R72 ;  /* 0x0000004815107220 */ /* 0x000fe20000410000 */
[----:B------:R-:W-:Y:S01]  /*2690*/  LEA R14, P0, R12, c[0x0][0x338], 0x1 ;  /* 0x0000ce000c0e7a11 */ /* 0x000fe200078008ff */
[----:B------:R-:W-:-:S03]  /*26a0*/  FFMA.FTZ R39, R20, R15, R39 ;  /* 0x0000000f14277223 */ /* 0x000fc60000010027 */
[----:B------:R-:W-:Y:S02]  /*26b0*/  LEA.HI.X R15, R12, c[0x0][0x33c], R13, 0x1, P0 ;  /* 0x0000cf000c0f7a11 */ /* 0x000fe400000f0c0d */
[----:B------:R-:W-:Y:S02]  /*26c0*/  PRMT R12, RZ, 0x7610, R5 ;  /* 0x00007610ff0c7816 */ /* 0x000fe40000000005 */
[----:B------:R-:W-:-:S03]  /*26d0*/  ISETP.NE.U32.AND P0, PT, RZ, c[0x0][0x270], PT ;  /* 0x00009c00ff007a0c */ /* 0x000fc60003f05070 */
[----:B------:R-:W-:Y:S01]  /*26e0*/  FFMA.FTZ R39, R16, R12, R39 ;  /* 0x0000000c10277223 */ /* 0x000fe20000010027 */
[----:B------:R-:W-:Y:S02]  /*26f0*/  PRMT R12, RZ, 0x5410, R6 ;  /* 0x00005410ff0c7816 */ /* 0x000fe40000000006 */
[----:B------:R-:W-:-:S03]  /*2700*/  ISETP.NE.AND.EX P0, PT, RZ, c[0x0][0x274], PT, P0 ;  /* 0x00009d00ff007a0c */ /* 0x000fc60003f05300 */
[----:B------:R-:W-:Y:S01]  /*2710*/  FFMA.FTZ R39, R22, R12, R39 ;  /* 0x0000000c16277223 */ /* 0x000fe20000010027 */
[----:B------:R-:W-:-:S05]  /*2720*/  PRMT R12, RZ, 0x7610, R6 ;  /* 0x00007610ff0c7816 */ /* 0x000fca0000000006 */
[----:B------:R-:W-:Y:S02]  /*2730*/  FFMA.FTZ R39, R90, R12, R39 ;  /* 0x0000000c5a277223 */ /* 0x000fe40000010027 */
[----:B------:R-:W-:Y:S01]  /*2740*/  IMAD.WIDE R12, R59, 0x10, R14 ;  /* 0x000000103b0c7825 */ /* 0x000fe200078e020e */
[----:B------:R-:W-:-:S04]  /*2750*/  PRMT R14, RZ, 0x5410, R7 ;  /* 0x00005410ff0e7816 */ /* 0x000fc80000000007 */
[----:B-1----:R0:W-:Y:S01]  /*2760*/  STG.E.128 [R12.64], R8 ;  /* 0x000000080c007986 */ /* 0x0021e2000c101d08 */
[----:B------:R-:W-:Y:S02]  /*2770*/  FFMA.FTZ R39, R24, R14, R39 ;  /* 0x0000000e18277223 */ /* 0x000fe40000010027 */
[----:B------:R-:W-:Y:S01]  /*2780*/  FMUL.FTZ R14, R25, R86 ;  /* 0x00000056190e7220 */ /* 0x000fe20000410000 */
[----:B------:R-:W-:Y:S05]  /*2790*/  @!P0 BRA `(.L_x_12951) ;  /* 0x000001c000008947 */ /* 0x000fea0003800000 */
[----:B------:R-:W-:Y:S01]  /*27a0*/  BAR.SYNC.DEFER_BLOCKING 0x0 ;  /* 0x0000000000007b1d */ /* 0x000fe20000010000 */
        /* <DEDUP_REMOVED lines=10> */
[----:B0-----:R-:W-:Y:S01]  /*2850*/  IMAD R8, R62, c[0x0][0x210], RZ ;  /* 0x000084003e087a24 */ /* 0x001fe200078e02ff */
        /* <DEDUP_REMOVED lines=16> */
.L_x_12951:
[----:B------:R-:W-:Y:S01]  /*2960*/  PRMT R60, RZ, 0x7610, R7 ;  /* 0x00007610ff3c7816 */ /* 0x000fe20000000007 */
[----:B------:R-:W-:Y:S01]  /*2970*/  BAR.SYNC.DEFER_BLOCKING 0x0 ;  /* 0x0000000000007b1d */ /* 0x000fe20000010000 */
[----:B------:R-:W-:Y:S01]  /*2980*/  CS2R R68, SRZ ;  /* 0x0000000000447805 */ /* 0x000fe2000001ff00 */
[----:B------:R-:W-:Y:S01]  /*2990*/  CS2R R70, SRZ ;  /* 0x0000000000467805 */ /* 0x000fe2000001ff00 */
[----:B0-----:R-:W-:Y:S01]  /*29a0*/  CS2R R72, SRZ ;  /* 0x0000000000487805 */ /* 0x001fe2000001ff00 */
[----:B------:R-:W-:Y:S01]  /*29b0*/  FFMA.FTZ R60, R14, R60, R39 ;  /* 0x0000003c0e3c7223 */ /* 0x000fe20000010027 */
        /* <DEDUP_REMOVED lines=21> */
.L_x_12999:
        /* <DEDUP_REMOVED lines=241> */
[----:B012---:R-:W-:Y:S01]  /*3a20*/  ISETP.NE.AND P3, PT, R43, c[0x0][0x174], PT ;  /* 0x00005d002b007a0c */ /* 0x007fe20003f65270 */
[----:B---3--:R-:W-:-:S12]  /*3a30*/  HFMA2.MMA R17, -RZ, RZ, 0, 0 ;  /* 0x00000000ff117435 */ /* 0x008fd800000001ff */
[----:B------:R-:W-:-:S04]  /*3a40*/  @P3 LEA.HI R16, R43, R43, RZ, 0x1 ;  /* 0x0000002b2b103211 */ /* 0x000fc800078f08ff */
[----:B------:R-:W-:-:S04]  /*3a50*/  @P3 LOP3.LUT R16, R16, 0xfffffe, RZ, 0xc0, !PT ;  /* 0x00fffffe10103812 */ /* 0x000fc800078ec0ff */
[----:B------:R-:W-:Y:S02]  /*3a60*/  @P3 IADD3 R19, -R16, R43, RZ ;  /* 0x0000002b10133210 */ /* 0x000fe40007ffe1ff */
[----:B------:R-:W-:Y:S02]  /*3a70*/  MOV R16, 0x3f800000 ;  /* 0x3f80000000107802 */ /* 0x000fe40000000f00 */
[----:B------:R-:W-:-:S05]  /*3a80*/  @P3 LEA R19, R19, R92, 0x8 ;  /* 0x0000005c13133211 */ /* 0x000fca00078e40ff */
[----:B------:R0:W1:Y:S02]  /*3a90*/  @P3 LDS.64 R16, [R19.X8+0x1d10] ;  /* 0x001d100013103984 */ /* 0x0000640000008a00 */
.L_x_12954:
[----:B012---:R-:W-:Y:S05]  /*3aa0*/  BSYNC B0 ;  /* 0x0000000000007941 */ /* 0x007fea0003800000 */
.L_x_12953:
        /* <DEDUP_REMOVED lines=9> */
[-C--:B--2---:R-:W-:Y:S02]  /*3b40*/  FMUL.FTZ R145, R143, R150.reuse ;  /* 0x000000968f917220 */ /* 0x084fe40000410000 */
[C---:B------:R-:W-:Y:S02]  /*3b50*/  FFMA.FTZ R21, R151.reuse, R150, -R21 ;  /* 0x0000009697157223 */ /* 0x040fe40000010815 */
[C---:B----4-:R-:W-:Y:S02]  /*3b60*/  FFMA.FTZ R150, R151.reuse, R20, R19 ;  /* 0x0000001497967223 */ /* 0x050fe40000010013 */
[----:B------:R-:W-:Y:S02]  /*3b70*/  FFMA.FTZ R154, R151, R154, R145 ;  /* 0x0000009a979a7223 */ /* 0x000fe40000010091 */
        /* <DEDUP_REMOVED lines=12> */
[C---:B------:R-:W-:Y:S02]  /*3c40*/  FFMA.FTZ R145, R151.reuse, R20, -R145 ;  /* 0x0000001497917223 */ /* 0x040fe40000010891 */
[CC--:B--2---:R-:W-:Y:S02]  /*3c50*/  FMUL.FTZ R154, R150.reuse, R18.reuse ;  /* 0x00000012969a7220 */ /* 0x0c4fe40000410000 */
        /* <DEDUP_REMOVED lines=14> */
[-C--:B--2---:R-:W-:Y:S02]  /*3d40*/  FMUL.FTZ R143, R19, R154.reuse ;  /* 0x0000009a138f7220 */ /* 0x084fe40000410000 */
[C---:B------:R-:W-:Y:S02]  /*3d50*/  FFMA.FTZ R154, R151.reuse, R154, R145 ;  /* 0x0000009a979a7223 */ /* 0x040fe40000010091 */
[-C--:B----4-:R-:W-:Y:S01]  /*3d60*/  FFMA.FTZ R156, R151, R20.reuse, R21 ;  /* 0x00000014979c7223 */ /* 0x090fe20000010015 */
[----:B------:R-:W-:Y:S01]  /*3d70*/  MOV R21, c[0x0][0x2b8] ;  /* 0x0000ae0000157a02 */ /* 0x000fe20000000f00 */
        /* <DEDUP_REMOVED lines=12> */
[--C-:B------:R-:W-:Y:S02]  /*3e40*/  SHF.R.U32.HI R154, RZ, 0x1, R150.reuse ;  /* 0x00000001ff9a7819 */ /* 0x100fe40000011696 */
[----:B------:R-:W-:Y:S01]  /*3e50*/  ISETP.GE.AND P3, PT, R57, 0x8, PT ;  /* 0x000000083900780c */ /* 0x000fe20003f66270 */
[----:B------:R-:W2:Y:S01]  /*3e60*/  SHFL.UP PT, R147, R152, 0x8, RZ ;  /* 0x0500000098937989 */ /* 0x000ea200000e00ff */
[----:B------:R-:W-:Y:S01]  /*3e70*/  SHF.R.U64 R18, R18, 0x1, R19 ;  /* 0x0000000112127819 */ /* 0x000fe20000001213 */
[-C--:B------:R-:W-:Y:S01]  /*3e80*/  IMAD R19, R20, R63.reuse, RZ ;  /* 0x0000003f14137224 */ /* 0x080fe200078e02ff */
[----:B------:R-:W-:Y:S01]  /*3e90*/  SHF.R.U64 R150, R21, 0x1, R150 ;  /* 0x0000000115967819 */ /* 0x000fe20000001296 */
[----:B------:R-:W4:Y:S01]  /*3ea0*/  SHFL.UP PT, R149, R153, 0x8, RZ ;  /* 0x0500000099957989 */ /* 0x000f2200000e00ff */
[----:B------:R-:W-:-:S02]  /*3eb0*/  IMAD R157, R154, R63, RZ ;  /* 0x0000003f9a9d7224 */ /* 0x000fc400078e02ff */
[----:B------:R-:W-:Y:S02]  /*3ec0*/  IMAD R155, R62, R18, R19 ;  /* 0x000000123e9b7224 */ /* 0x000fe400078e0213 */
        /* <DEDUP_REMOVED lines=10> */
[C---:B----4-:R-:W-:Y:S02]  /*3f70*/  FMUL.FTZ R158, R156.reuse, R149 ;  /* 0x000000959c9e7220 */ /* 0x050fe40000410000 */
[C---:B------:R-:W-:Y:S02]  /*3f80*/  FFMA.FTZ R145, R151.reuse, R145, R154 ;  /* 0x0000009197917223 */ /* 0x040fe4000001009a */
[C---:B------:R-:W-:Y:S02]  /*3f90*/  FFMA.FTZ R160, R151.reuse, R149, R160 ;  /* 0x0000009597a07223 */ /* 0x040fe400000100a0 */
[C---:B------:R-:W-:Y:S01]  /*3fa0*/  FFMA.FTZ R147, R151.reuse, R147, -R158 ;  /* 0x0000009397937223 */ /* 0x040fe2000001089e */
[----:B------:R-:W-:Y:S01]  /*3fb0*/  FSEL R156, R156, R145, !P3 ;  /* 0x000000919c9c7208 */ /* 0x000fe20005800000 */
[----:B------:R-:W-:Y:S01]  /*3fc0*/  @P3 FFMA.FTZ R151, R151, R143, -R150 ;  /* 0x0000008f97973223 */ /* 0x000fe20000010896 */
[--C-:B------:R-:W-:Y:S01]  /*3fd0*/  PRMT R143, RZ, 0x5410, R14.reuse ;  /* 0x00005410ff8f7816 */ /* 0x100fe2000000000e */
[C---:B------:R-:W-:Y:S01]  /*3fe0*/  IMAD R150, R148.reuse, c[0x0][0x2a0], RZ ;  /* 0x0000a80094967a24 */ /* 0x040fe200078e02ff */
[----:B------:R-:W-:Y:S01]  /*3ff0*/  PRMT R145, RZ, 0x7610, R14 ;  /* 0x00007610ff917816 */ /* 0x000fe2000000000e */
[----:B------:R-:W-:Y:S01]  /*4000*/  IMAD R154, R148, c[0x0][0x2c0], RZ ;  /* 0x0000b000949a7a24 */ /* 0x000fe200078e02ff */
[----:B------:R-:W-:Y:S01]  /*4010*/  PRMT R14, RZ, 0x7610, R15 ;  /* 0x00007610ff0e7816 */ /* 0x000fe2000000000f */
[----:B------:R-:W-:-:S02]  /*4020*/  @P3 FADD.FTZ R152, R152, R147 ;  /* 0x0000009398983221 */ /* 0x000fc40000010000 */
[----:B------:R-:W-:Y:S02]  /*4030*/  IMAD R163, R61, c[0x0][0x2a4], R150 ;  /* 0x0000a9003da37a24 */ /* 0x000fe400078e0296 */
[----:B------:R-:W0:Y:S01]  /*4040*/  SHFL.UP PT, R150, R151, 0x10, RZ ;  /* 0x0600000097967989 */ /* 0x000e2200000e00ff */
[----:B------:R-:W-:Y:S01]  /*4050*/  FMUL.FTZ R147, R91, R14 ;  /* 0x0000000e5b937220 */ /* 0x000fe20000410000 */
[----:B------:R-:W-:Y:S01]  /*4060*/  PRMT R14, RZ, 0x5410, R15 ;  /* 0x00005410ff0e7816 */ /* 0x000fe2000000000f */
[----:B------:R-:W-:Y:S01]  /*4070*/  @P3 FADD.FTZ R153, R153, R160 ;  /* 0x000000a099993221 */ /* 0x000fe20000010000 */
[----:B------:R-:W1:Y:S01]  /*4080*/  SHFL.UP PT, R155, R152, 0x10, RZ ;  /* 0x06000000989b7989 */ /* 0x000e6200000e00ff */
[----:B------:R-:W-:Y:S01]  /*4090*/  IMAD R159, R61, c[0x0][0x2c4], R154 ;  /* 0x0000b1003d9f7a24 */ /* 0x000fe200078e029a */
[----:B------:R-:W-:Y:S01]  /*40a0*/  IADD3 R163, R163, R21, RZ ;  /* 0x00000015a3a37210 */ /* 0x000fe20007ffe0ff */
[----:B------:R-:W-:Y:S01]  /*40b0*/  FMUL.FTZ R149, R91, R14 ;  /* 0x0000000e5b957220 */ /* 0x000fe20000410000 */
[----:B------:R-:W2:Y:S01]  /*40c0*/  SHFL.UP PT, R154, R156, 0x10, RZ ;  /* 0x060000009c9a7989 */ /* 0x000ea200000e00ff */
[----:B------:R-:W-:Y:S01]  /*40d0*/  FMUL.FTZ R15, R118, R147 ;  /* 0x00000093760f7220 */ /* 0x000fe20000410000 */
[----:B------:R-:W-:Y:S01]  /*40e0*/  ISETP.GE.AND P3, PT, R57, 0x10, PT ;  /* 0x000000103900780c */ /* 0x000fe20003f66270 */
[----:B------:R-:W-:Y:S01]  /*40f0*/  IMAD.WIDE.U32 R18, R61, c[0x0][0x2c0], R18 ;  /* 0x0000b0003d127a25 */ /* 0x000fe200078e0012 */
[----:B------:R-:W4:Y:S01]  /*4100*/  SHFL.UP PT, R157, R153, 0x10, RZ ;  /* 0x06000000999d7989 */ /* 0x000f2200000e00ff */
[----:B------:R-:W-:-:S02]  /*4110*/  LEA.HI.X R162, R20, c[0x0][0x31c], R163, 0x3, P4 ;  /* 0x0000c70014a27a11 */ /* 0x000fc400020f1ca3 */
[----:B------:R-:W-:Y:S01]  /*4120*/  FMUL.FTZ R14, R120, R147 ;  /* 0x00000093780e7220 */ /* 0x000fe20000410000 */
[----:B------:R-:W-:Y:S01]  /*4130*/  IADD3 R21, R159, R19, RZ ;  /* 0x000000139f157210 */ /* 0x000fe20007ffe0ff */
[----:B------:R-:W-:Y:S01]  /*4140*/  FMUL.FTZ R145, R90, R145 ;  /* 0x000000915a917220 */ /* 0x000fe20000410000 */
[----:B------:R-:W-:Y:S01]  /*4150*/  LEA R159, P5, R18, c[0x0][0x320], 0x3 ;  /* 0x0000c800129f7a11 */ /* 0x000fe200078a18ff */
[----:B------:R-:W-:Y:S02]  /*4160*/  FFMA.FTZ R158, -R120, R149, -R15 ;  /* 0x00000095789e7223 */ /* 0x000fe4000001090f */
[----:B------:R-:W-:Y:S01]  /*4170*/  FMUL.FTZ R143, R90, R143 ;  /* 0x0000008f5a8f7220 */ /* 0x000fe20000410000 */
[----:B------:R-:W-:Y:S01]  /*4180*/  LEA.HI.X R160, R18, c[0x0][0x324], R21, 0x3, P5 ;  /* 0x0000c90012a07a11 */ /* 0x000fe200028f1c15 */
[----:B------:R-:W-:Y:S02]  /*4190*/  FFMA.FTZ R14, R118, R149, -R14 ;  /* 0x00000095760e7223 */ /* 0x000fe4000001080e */
[----:B------:R-:W-:-:S02]  /*41a0*/  FADD.FTZ R19, -R145, R158 ;  /* 0x0000009e91137221 */ /* 0x000fc40000010100 */
[----:B------:R-:W-:Y:S02]  /*41b0*/  FADD.FTZ R15, R143, R14 ;  /* 0x0000000e8f0f7221 */ /* 0x000fe40000010000 */
[C---:B------:R-:W-:Y:S02]  /*41c0*/  FMUL.FTZ R14, R116.reuse, -R19 ;  /* 0x80000013740e7220 */ /* 0x040fe40000410000 */
[-C--:B------:R-:W-:Y:S02]  /*41d0*/  FMUL.FTZ R158, R116, -R15.reuse ;  /* 0x8000000f749e7220 */ /* 0x080fe40000410000 */
[----:B------:R-:W-:Y:S02]  /*41e0*/  FFMA.FTZ R21, R114, R15, -R14 ;  /* 0x0000000f72157223 */ /* 0x000fe4000001080e */
[C---:B0-----:R-:W-:Y:S02]  /*41f0*/  FMUL.FTZ R15, R156.reuse, R150 ;  /* 0x000000969c0f7220 */ /* 0x041fe40000410000 */
[----:B-1----:R-:W-:-:S02]  /*4200*/  FMUL.FTZ R20, R156, R155 ;  /* 0x0000009b9c147220 */ /* 0x002fc40000410000 */
[CC--:B--2---:R-:W-:Y:S02]  /*4210*/  FFMA.FTZ R15, R151.reuse, R154.reuse, R15 ;  /* 0x0000009a970f7223 */ /* 0x0c4fe4000001000f */
[C---:B----4-:R-:W-:Y:S02]  /*4220*/  FMUL.FTZ R18, R156.reuse, R157 ;  /* 0x0000009d9c127220 */ /* 0x050fe40000410000 */
[C---:B------:R-:W-:Y:S01]  /*4230*/  FMUL.FTZ R14, R156.reuse, R154 ;  /* 0x0000009a9c0e7220 */ /* 0x040fe20000410000 */
[----:B------:R-:W-:Y:S01]  /*4240*/  FSEL R156, R156, R15, !P3 ;  /* 0x0000000f9c9c7208 */ /* 0x000fe20005800000 */
[C---:B------:R-:W-:Y:S02]  /*4250*/  FFMA.FTZ R20, R151.reuse, R157, R20 ;  /* 0x0000009d97147223 */ /* 0x040fe40000010014 */
[----:B------:R-:W-:Y:S01]  /*4260*/  FFMA.FTZ R155, R151, R155, -R18 ;  /* 0x0000009b979b7223 */ /* 0x000fe20000010812 */
[----:B-----5:R-:W-:Y:S01]  /*4270*/  SHFL.IDX PT, R157, R38, RZ, 0x1f ;  /* 0x00001fff269d7589 */ /* 0x020fe200000e0000 */
[----:B------:R-:W-:Y:S01]  /*4280*/  @P3 FADD.FTZ R153, R153, R20 ;  /* 0x0000001499993221 */ /* 0x000fe20000010000 */
[--C-:B------:R-:W-:Y:S01]  /*4290*/  PRMT R20, RZ, 0x5410, R13.reuse ;  /* 0x00005410ff147816 */ /* 0x100fe2000000000d */
[----:B------:R-:W-:Y:S01]  /*42a0*/  @P3 FFMA.FTZ R151, R151, R150, -R14 ;  /* 0x0000009697973223 */ /* 0x000fe2000001080e */
[----:B------:R-:W-:Y:S01]  /*42b0*/  SHFL.UP PT, R156, R156, 0x1, RZ ;  /* 0x042000009c9c7989 */ /* 0x000fe200000e00ff */
[----:B------:R-:W-:Y:S01]  /*42c0*/  FFMA.FTZ R19, R114, R19, R158 ;  /* 0x0000001372137223 */ /* 0x000fe2000001009e */
[----:B------:R-:W-:Y:S01]  /*42d0*/  PRMT R150, RZ, 0x7610, R13 ;  /* 0x00007610ff967816 */ /* 0x000fe2000000000d */
[----:B------:R-:W-:Y:S01]  /*42e0*/  @P3 FADD.FTZ R152, R152, R155 ;  /* 0x0000009b98983221 */ /* 0x000fe20000010000 */
[----:B------:R0:W1:Y:S01]  /*42f0*/  SHFL.IDX PT, R158, R39, RZ, 0x1f ;  /* 0x00001fff279e7589 */ /* 0x00006200000e0000 */
[C---:B------:R-:W-:Y:S01]  /*4300*/  FMUL.FTZ R20, R89.reuse, R20 ;  /* 0x0000001459147220 */ /* 0x040fe20000410000 */
[--C-:B------:R-:W-:Y:S01]  /*4310*/  PRMT R13, RZ, 0x5410, R12.reuse ;  /* 0x00005410ff0d7816 */ /* 0x100fe2000000000c */
[----:B------:R-:W-:Y:S01]  /*4320*/  FMUL.FTZ R150, R89, R150 ;  /* 0x0000009659967220 */ /* 0x000fe20000410000 */
[----:B------:R-:W2:Y:S01]  /*4330*/  SHFL.UP PT, R151, R151, 0x1, RZ ;  /* 0x0420000097977989 */ /* 0x000ea200000e00ff */
[----:B------:R-:W-:Y:S01]  /*4340*/  FADD.FTZ R21, R20, R21 ;  /* 0x0000001514157221 */ /* 0x000fe20000010000 */
[----:B------:R-:W-:Y:S01]  /*4350*/  SHF.L.U32 R14, R59, 0x2, RZ ;  /* 0x000000023b0e7819 */ /* 0x000fe200000006ff */
[----:B------:R-:W-:Y:S01]  /*4360*/  FADD.FTZ R19, -R150, R19 ;  /* 0x0000001396137221 */ /* 0x000fe20000010100 */
[----:B------:R-:W4:Y:S01]  /*4370*/  SHFL.UP PT, R152, R152, 0x1, RZ ;  /* 0x0420000098987989 */ /* 0x000f2200000e00ff */
[----:B0-----:R-:W-:Y:S01]  /*4380*/  PRMT R39, RZ, 0x7610, R12 ;  /* 0x00007610ff277816 */ /* 0x001fe2000000000c */
[----:B------:R-:W-:Y:S01]  /*4390*/  FMUL.FTZ R15, R112, -R21 ;  /* 0x80000015700f7220 */ /* 0x000fe20000410000 */
[----:B------:R-:W-:Y:S01]  /*43a0*/  IADD3 R18, P3, R14, R161, RZ ;  /* 0x000000a10e127210 */ /* 0x000fe20007f7e0ff */
[-C--:B------:R-:W-:Y:S01]  /*43b0*/  FMUL.FTZ R12, R112, -R19.reuse ;  /* 0x80000013700c7220 */ /* 0x080fe20000410000 */
[----:B------:R-:W0:Y:S01]  /*43c0*/  SHFL.UP PT, R153, R153, 0x1, RZ ;  /* 0x0420000099997989 */ /* 0x000e2200000e00ff */
[----:B------:R-:W-:Y:S01]  /*43d0*/  FFMA.FTZ R154, R110, R19, R15 ;  /* 0x000000136e9a7223 */ /* 0x000fe2000001000f */
[----:B------:R-:W-:Y:S01]  /*43e0*/  SHF.R.U32.HI R15, RZ, 0x1e, R59 ;  /* 0x0000001eff0f7819 */ /* 0x000fe2000001163b */
[----:B------:R-:W-:Y:S01]  /*43f0*/  FMUL.FTZ R39, R88, R39 ;  /* 0x0000002758277220 */ /* 0x000fe20000410000 */
[----:B------:R-:W-:Y:S01]  /*4400*/  IADD3 R14, P4, R14, R159, RZ ;  /* 0x0000009f0e0e7210 */ /* 0x000fe20007f9e0ff */
[----:B------:R-:W-:Y:S01]  /*4410*/  FFMA.FTZ R21, R110, R21, -R12 ;  /* 0x000000156e157223 */ /* 0x000fe2000001080c */
[C---:B------:R-:W-:Y:S01]  /*4420*/  IADD3.X R19, R15.reuse, R162, RZ, P3, !PT ;  /* 0x000000a20f137210 */ /* 0x040fe20001ffe4ff */
[----:B------:R-:W-:Y:S01]  /*4430*/  FMUL.FTZ R38, R88, R13 ;  /* 0x0000000d58267220 */ /* 0x000fe20000410000 */
[----:B------:R-:W-:Y:S01]  /*4440*/  IADD3.X R15, R15, R160, RZ, P4, !PT ;  /* 0x000000a00f0f7210 */ /* 0x000fe200027fe4ff */
[----:B------:R-:W-:Y:S01]  /*4450*/  FADD.FTZ R155, -R39, R154 ;  /* 0x0000009a279b7221 */ /* 0x000fe20000010100 */
[----:B------:R-:W-:Y:S01]  /*4460*/  IADD3 R159, R41, -c[0x0][0x174], RZ ;  /* 0x80005d00299f7a10 */ /* 0x000fe20007ffe0ff */
[----:B------:R-:W-:-:S02]  /*4470*/  FADD.FTZ R21, R38, R21 ;  /* 0x0000001526157221 */ /* 0x000fc40000010000 */
[----:B------:R-:W-:Y:S02]  /*4480*/  FMUL.FTZ R13, R108, -R155 ;  /* 0x8000009b6c0d7220 */ /* 0x000fe40000410000 */
[----:B-1----:R-:W-:Y:S02]  /*4490*/  FMUL.FTZ R12, R156, R158 ;  /* 0x0000009e9c0c7220 */ /* 0x002fe40000410000 */
[-C--:B------:R-:W-:Y:S02]  /*44a0*/  FMUL.FTZ R154, R108, -R21.reuse ;  /* 0x800000156c9a7220 */ /* 0x080fe40000410000 */
[----:B------:R-:W-:Y:S02]  /*44b0*/  FFMA.FTZ R21, R106, R21, -R13 ;  /* 0x000000156a157223 */ /* 0x000fe4000001080d */
[-C--:B--2---:R-:W-:Y:S01]  /*44c0*/  FFMA.FTZ R13, R151, R157.reuse, -R12 ;  /* 0x0000009d970d7223 */ /* 0x084fe2000001080c */
[----:B------:R-:W-:Y:S01]  /*44d0*/  PRMT R12, RZ, 0x7610, R11 ;  /* 0x00007610ff0c7816 */ /* 0x000fe2000000000b */
[----:B------:R-:W-:-:S02]  /*44e0*/  FMUL.FTZ R156, R156, R157 ;  /* 0x0000009d9c9c7220 */ /* 0x000fc40000410000 */
[----:B----4-:R-:W-:Y:S01]  /*44f0*/  @P2 FADD.FTZ R157, R152, R13 ;  /* 0x0000000d989d2221 */ /* 0x010fe20000010000 */
[----:B------:R-:W-:Y:S01]  /*4500*/  PRMT R152, RZ, 0x5410, R11 ;  /* 0x00005410ff987816 */ /* 0x000fe2000000000b */
[----:B------:R-:W-:Y:S02]  /*4510*/  FFMA.FTZ R156, R151, R158, R156 ;  /* 0x0000009e979c7223 */ /* 0x000fe4000001009c */
[----:B------:R-:W-:Y:S01]  /*4520*/  FFMA.FTZ R154, R106, R155, R154 ;  /* 0x0000009b6a9a7223 */ /* 0x000fe2000001009a */
[----:B------:R-:W-:Y:S01]  /*4530*/  LOP3.LUT R155, R59, 0x1f, RZ, 0xc0, !PT ;  /* 0x0000001f3b9b7812 */ /* 0x000fe200078ec0ff */
[C---:B------:R-:W-:Y:S02]  /*4540*/  FMUL.FTZ R152, R87.reuse, R152 ;  /* 0x0000009857987220 */ /* 0x040fe40000410000 */
[----:B------:R-:W-:Y:S01]  /*4550*/  FMUL.FTZ R151, R87, R12 ;  /* 0x0000000c57977220 */ /* 0x000fe20000410000 */
[C---:B------:R-:W-:Y:S01]  /*4560*/  ISETP.NE.AND P6, PT, R155.reuse, 0x1f, PT ;  /* 0x0000001f9b00780c */ /* 0x040fe20003fc5270 */
[----:B------:R-:W-:Y:S01]  /*4570*/  FADD.FTZ R21, R152, R21 ;  /* 0x0000001598157221 */ /* 0x000fe20000010000 */
[----:B------:R-:W-:Y:S01]  /*4580*/  ISETP.GT.U32.AND P3, PT, R155, 0x1b, PT ;  /* 0x0000001b9b00780c */ /* 0x000fe20003f64070 */
[----:B------:R-:W-:Y:S01]  /*4590*/  FADD.FTZ R11, -R151, R154 ;  /* 0x0000009a970b7221 */ /* 0x000fe20000010100 */
[----:B------:R-:W-:Y:S01]  /*45a0*/  ISETP.GT.U32.AND P4, PT, R155, 0x17, PT ;  /* 0x000000179b00780c */ /* 0x000fe20003f84070 */
[----:B0-----:R-:W-:Y:S01]  /*45b0*/  @P2 FADD.FTZ R158, R153, R156 ;  /* 0x0000009c999e2221 */ /* 0x001fe20000010000 */
[C---:B------:R-:W-:Y:S01]  /*45c0*/  ISETP.GT.U32.AND P2, PT, R155.reuse, 0x1d, PT ;  /* 0x0000001d9b00780c */ /* 0x040fe20003f44070 */
[C---:B------:R-:W-:Y:S01]  /*45d0*/  FMUL.FTZ R153, R104.reuse, -R11 ;  /* 0x8000000b68997220 */ /* 0x040fe20000410000 */
[----:B------:R-:W-:Y:S01]  /*45e0*/  ISETP.GT.U32.AND P5, PT, R155, 0xf, PT ;  /* 0x0000000f9b00780c */ /* 0x000fe20003fa4070 */
[----:B------:R-:W-:-:S02]  /*45f0*/  FMUL.FTZ R155, R104, -R21 ;  /* 0x80000015689b7220 */ /* 0x000fc40000410000 */
[----:B------:R-:W-:Y:S02]  /*4600*/  IMAD R159, R159, -0x200, RZ ;  /* 0xfffffe009f9f7824 */ /* 0x000fe400078e02ff */
[C---:B------:R-:W-:Y:S01]  /*4610*/  FFMA.FTZ R155, R102.reuse, R11, R155 ;  /* 0x0000000b669b7223 */ /* 0x040fe2000001009b */
[--C-:B------:R-:W-:Y:S01]  /*4620*/  PRMT R11, RZ, 0x7610, R10.reuse ;  /* 0x00007610ff0b7816 */ /* 0x100fe2000000000a */
[----:B------:R-:W-:Y:S01]  /*4630*/  FFMA.FTZ R154, R102, R21, -R153 ;  /* 0x00000015669a7223 */ /* 0x000fe20000010899 */
[----:B------:R-:W-:Y:S01]  /*4640*/  PRMT R153, RZ, 0x5410, R10 ;  /* 0x00005410ff997816 */ /* 0x000fe2000000000a */
[----:B------:R-:W-:Y:S01]  /*4650*/  IMAD.WIDE R12, R159, 0x4, R18 ;  /* 0x000000049f0c7825 */ /* 0x000fe200078e0212 */
[--C-:B------:R-:W-:Y:S02]  /*4660*/  PRMT R19, RZ, 0x5410, R8.reuse ;  /* 0x00005410ff137816 */ /* 0x100fe40000000008 */
[----:B------:R-:W-:Y:S01]  /*4670*/  PRMT R21, RZ, 0x7610, R8 ;  /* 0x00007610ff157816 */ /* 0x000fe20000000008 */
[C---:B------:R-:W-:Y:S01]  /*4680*/  FMUL.FTZ R18, R86.reuse, R11 ;  /* 0x0000000b56127220 */ /* 0x040fe20000410000 */
[----:B------:R-:W-:Y:S01]  /*4690*/  PRMT R8, RZ, 0x5410, R9 ;  /* 0x00005410ff087816 */ /* 0x000fe20000000009 */
[----:B------:R-:W-:-:S02]  /*46a0*/  FMUL.FTZ R153, R86, R153 ;  /* 0x0000009956997220 */ /* 0x000fc40000410000 */
[----:B------:R-:W-:Y:S02]  /*46b0*/  FADD.FTZ R155, -R18, R155 ;  /* 0x0000009b129b7221 */ /* 0x000fe40000010100 */
[----:B------:R-:W-:Y:S01]  /*46c0*/  FADD.FTZ R11, R153, R154 ;  /* 0x0000009a990b7221 */ /* 0x000fe20000010000 */
[----:B------:R-:W-:Y:S01]  /*46d0*/  PRMT R154, RZ, 0x7610, R9 ;  /* 0x00007610ff9a7816 */ /* 0x000fe20000000009 */
[----:B---3--:R-:W-:Y:S02]  /*46e0*/  FMUL.FTZ R9, R120, R17 ;  /* 0x0000001178097220 */ /* 0x008fe40000410000 */
[----:B------:R-:W-:Y:S02]  /*46f0*/  FMUL.FTZ R156, R100, -R155 ;  /* 0x8000009b649c7220 */ /* 0x000fe40000410000 */
[----:B------:R-:W-:-:S04]  /*4700*/  IMAD.WIDE R14, R159, 0x4, R14 ;  /* 0x000000049f0e7825 */ /* 0x000fc800078e020e */
[-C--:B------:R-:W-:Y:S02]  /*4710*/  FMUL.FTZ R10, R120, -R16.reuse ;  /* 0x80000010780a7220 */ /* 0x080fe40000410000 */
[-C--:B------:R-:W-:Y:S02]  /*4720*/  FMUL.FTZ R159, R100, -R11.reuse ;  /* 0x8000000b649f7220 */ /* 0x080fe40000410000 */
[----:B------:R-:W-:Y:S02]  /*4730*/  FFMA.FTZ R9, R118, R16, -R9 ;  /* 0x0000001076097223 */ /* 0x000fe40000010809 */
[----:B------:R-:W-:Y:S02]  /*4740*/  FFMA.FTZ R156, R98, R11, -R156 ;  /* 0x0000000b629c7223 */ /* 0x000fe4000001089c */
[----:B------:R-:W-:Y:S02]  /*4750*/  FFMA.FTZ R11, R118, -R17, R10 ;  /* 0x80000011760b7223 */ /* 0x000fe4000001000a */
[----:B------:R-:W-:-:S02]  /*4760*/  FFMA.FTZ R159, R98, R155, R159 ;  /* 0x0000009b629f7223 */ /* 0x000fc4000001009f */
[C---:B------:R-:W-:Y:S02]  /*4770*/  FMUL.FTZ R154, R85.reuse, R154 ;  /* 0x0000009a559a7220 */ /* 0x040fe40000410000 */
        /* <DEDUP_REMOVED lines=12> */
[----:B------:R-:W-:Y:S01]  /*4840*/  FFMA.FTZ R159, R110, R9, -R8 ;  /* 0x000000096e9f7223 */ /* 0x000fe20000010808 */
[----:B------:R-:W-:Y:S01]  /*4850*/  HFMA2.MMA R9, -RZ, RZ, 0, 0 ;  /* 0x00000000ff097435 */ /* 0x000fe200000001ff */
[----:B------:R-:W-:Y:S01]  /*4860*/  FFMA.FTZ R164, R24, R161, R160 ;  /* 0x000000a118a47223 */ /* 0x000fe200000100a0 */
[----:B------:R-:W-:Y:S01]  /*4870*/  MOV R8, 0x3f800000 ;  /* 0x3f80000000087802 */ /* 0x000fe20000000f00 */
[----:B------:R-:W-:Y:S02]  /*4880*/  FFMA.FTZ R161, R110, R11, R10 ;  /* 0x0000000b6ea17223 */ /* 0x000fe4000001000a */
[----:B------:R-:W-:Y:S01]  /*4890*/  FMUL.FTZ R156, R37, R158 ;  /* 0x0000009e259c7220 */ /* 0x000fe20000410000 */
[----:B------:R-:W-:Y:S01]  /*48a0*/  CS2R R10, SRZ ;  /* 0x00000000000a7805 */ /* 0x000fe2000001ff00 */
[----:B------:R-:W-:-:S02]  /*48b0*/  FMUL.FTZ R162, R108, -R159 ;  /* 0x8000009f6ca27220 */ /* 0x000fc40000410000 */
[----:B------:R-:W-:Y:S02]  /*48c0*/  FMUL.FTZ R37, R37, R157 ;  /* 0x0000009d25257220 */ /* 0x000fe40000410000 */
[----:B------:R-:W-:Y:S01]  /*48d0*/  FMUL.FTZ R160, R108, -R161 ;  /* 0x800000a16ca07220 */ /* 0x000fe20000410000 */
[----:B------:R0:W1:Y:S01]  /*48e0*/  @!P0 LDS.128 R8, [R92.X16+0x2e10] ;  /* 0x002e10005c088984 */ /* 0x000062000000cc00 */
[----:B------:R-:W-:Y:S02]  /*48f0*/  FFMA.FTZ R156, R36, R157, -R156 ;  /* 0x0000009d249c7223 */ /* 0x000fe4000001089c */
[----:B------:R-:W-:Y:S02]  /*4900*/  FFMA.FTZ R161, R106, R161, R162 ;  /* 0x000000a16aa17223 */ /* 0x000fe400000100a2 */
[----:B------:R-:W-:Y:S02]  /*4910*/  FFMA.FTZ R36, R36, R158, R37 ;  /* 0x0000009e24247223 */ /* 0x000fe40000010025 */
[----:B------:R-:W-:-:S02]  /*4920*/  FFMA.FTZ R159, R106, R159, -R160 ;  /* 0x0000009f6a9f7223 */ /* 0x000fc400000108a0 */
[C---:B------:R-:W-:Y:S02]  /*4930*/  FMUL.FTZ R37, R104.reuse, -R161 ;  /* 0x800000a168257220 */ /* 0x040fe40000410000 */
[----:B------:R-:W-:Y:S02]  /*4940*/  FADD.FTZ R141, R141, R36 ;  /* 0x000000248d8d7221 */ /* 0x000fe40000010000 */
[-C--:B------:R-:W-:Y:S02]  /*4950*/  FMUL.FTZ R157, R104, -R159.reuse ;  /* 0x8000009f689d7220 */ /* 0x080fe40000410000 */
[----:B------:R-:W-:Y:S02]  /*4960*/  FADD.FTZ R139, R139, R156 ;  /* 0x0000009c8b8b7221 */ /* 0x000fe40000010000 */
[----:B------:R-:W-:Y:S02]  /*4970*/  FFMA.FTZ R159, R102, R159, -R37 ;  /* 0x0000009f669f7223 */ /* 0x000fe40000010825 */
[----:B------:R-:W-:-:S02]  /*4980*/  FMUL.FTZ R36, R26, R141 ;  /* 0x0000008d1a247220 */ /* 0x000fc40000410000 */
[----:B------:R-:W-:Y:S02]  /*4990*/  FFMA.FTZ R157, R102, R161, R157 ;  /* 0x000000a1669d7223 */ /* 0x000fe4000001009d */
[-C--:B------:R-:W-:Y:S02]  /*49a0*/  FMUL.FTZ R37, R26, R139.reuse ;  /* 0x0000008b1a257220 */ /* 0x080fe40000410000 */
[----:B------:R-:W-:Y:S02]  /*49b0*/  FFMA.FTZ R36, R24, R139, -R36 ;  /* 0x0000008b18247223 */ /* 0x000fe40000010824 */
[----:B------:R-:W-:Y:S02]  /*49c0*/  FMUL.FTZ R156, R100, -R157 ;  /* 0x8000009d649c7220 */ /* 0x000fe40000410000 */
[----:B------:R-:W-:Y:S02]  /*49d0*/  FFMA.FTZ R37, R24, R141, R37 ;  /* 0x0000008d18257223 */ /* 0x000fe40000010025 */
[----:B------:R-:W-:-:S02]  /*49e0*/  FMUL.FTZ R158, R100, -R159 ;  /* 0x8000009f649e7220 */ /* 0x000fc40000410000 */
[C---:B------:R-:W-:Y:S02]  /*49f0*/  FFMA.FTZ R124, R105.reuse, R124, R36 ;  /* 0x0000007c697c7223 */ /* 0x040fe40000010024 */
[C---:B------:R-:W-:Y:S02]  /*4a00*/  FFMA.FTZ R159, R98.reuse, R159, -R156 ;  /* 0x0000009f629f7223 */ /* 0x040fe4000001089c */
[----:B------:R-:W-:Y:S02]  /*4a10*/  FFMA.FTZ R122, R105, R122, R37 ;  /* 0x0000007a697a7223 */ /* 0x000fe40000010025 */
[----:B------:R-:W-:Y:S02]  /*4a20*/  FFMA.FTZ R161, R98, R157, R158 ;  /* 0x0000009d62a17223 */ /* 0x000fe4000001009e */
[----:B------:R-:W-:Y:S02]  /*4a30*/  FMUL.FTZ R157, R100, R124 ;  /* 0x0000007c649d7220 */ /* 0x000fe40000410000 */
[----:B------:R-:W-:-:S02]  /*4a40*/  FMUL.FTZ R36, R26, -R159 ;  /* 0x8000009f1a247220 */ /* 0x000fc40000410000 */
[-C--:B------:R-:W-:Y:S02]  /*4a50*/  FMUL.FTZ R37, R100, R122.reuse ;  /* 0x0000007a64257220 */ /* 0x080fe40000410000 */
[----:B------:R-:W-:Y:S02]  /*4a60*/  FFMA.FTZ R158, R98, R122, R157 ;  /* 0x0000007a629e7223 */ /* 0x000fe4000001009d */
[-C--:B------:R-:W-:Y:S02]  /*4a70*/  FFMA.FTZ R160, R24, R161.reuse, R36 ;  /* 0x000000a118a07223 */ /* 0x080fe40000010024 */
[----:B------:R-:W-:Y:S02]  /*4a80*/  FFMA.FTZ R157, R98, R124, -R37 ;  /* 0x0000007c629d7223 */ /* 0x000fe40000010825 */
[----:B------:R-:W-:Y:S01]  /*4a90*/  FMUL.FTZ R156, R26, -R161 ;  /* 0x800000a11a9c7220 */ /* 0x000fe20000410000 */
[----:B------:R0:W2:Y:S01]  /*4aa0*/  SHFL.DOWN PT, R169, R160, 0x1, 0x1f ;  /* 0x08201f00a0a97f89 */ /* 0x0000a200000e0000 */
[----:B------:R-:W-:-:S02]  /*4ab0*/  FMUL.FTZ R36, R84, R19 ;  /* 0x0000001354247220 */ /* 0x000fc40000410000 */
[----:B------:R-:W-:Y:S02]  /*4ac0*/  FMUL.FTZ R37, R84, R21 ;  /* 0x0000001554257220 */ /* 0x000fe40000410000 */
[C---:B------:R-:W-:Y:S02]  /*4ad0*/  FFMA.FTZ R19, R103.reuse, R128, R158 ;  /* 0x0000008067137223 */ /* 0x040fe4000001009e */
[----:B------:R-:W-:Y:S02]  /*4ae0*/  FFMA.FTZ R21, R103, R126, R157 ;  /* 0x0000007e67157223 */ /* 0x000fe4000001009d */
[----:B------:R-:W-:Y:S02]  /*4af0*/  FFMA.FTZ R156, R24, R159, -R156 ;  /* 0x0000009f189c7223 */ /* 0x000fe4000001089c */
        /* <DEDUP_REMOVED lines=19> */
.L_x_12956:
[----:B-1----:R-:W-:Y:S05]  /*4c30*/  BSYNC B0 ;  /* 0x0000000000007941 */ /* 0x002fea0003800000 */
.L_x_12955:
        /* <DEDUP_REMOVED lines=20> */
.L_x_12958:
[----:B------:R-:W-:Y:S05]  /*4d80*/  BSYNC B0 ;  /* 0x0000000000007941 */ /* 0x000fea0003800000 */
.L_x_12957:
        /* <DEDUP_REMOVED lines=20> */
.L_x_12960:
[----:B------:R-:W-:Y:S05]  /*4ed0*/  BSYNC B0 ;  /* 0x0000000000007941 */ /* 0x000fea0003800000 */
.L_x_12959:
        /* <DEDUP_REMOVED lines=20> */
.L_x_12962:
[----:B------:R-:W-:Y:S05]  /*5020*/  BSYNC B0 ;  /* 0x0000000000007941 */ /* 0x000fea0003800000 */
.L_x_12961:
        /* <DEDUP_REMOVED lines=21> */
.L_x_12964:
[----:B------:R-:W-:Y:S05]  /*5180*/  BSYNC B0 ;  /* 0x0000000000007941 */ /* 0x000fea0003800000 */
.L_x_12963:
        /* <DEDUP_REMOVED lines=65> */
[----:B------:R-:W-:Y:S02]  /*55a0*/  FFMA.FTZ R120, R118, R147, R120 ;  /* 0x0000009376787223 */ /* 0x000fe40000010078 */
[----:B------:R-:W-:Y:S01]  /*55b0*/  FADD.FTZ R143, R143, R16 ;  /* 0x000000108f8f7221 */ /* 0x000fe20000010000 */
[----:B------:R-:W-:Y:S01]  /*55c0*/  SHF.L.U32 R16, R59, 0x4, RZ ;  /* 0x000000043b107819 */ /* 0x000fe200000006ff */
[----:B------:R-:W-:Y:S02]  /*55d0*/  FADD.FTZ R145, -R145, R120 ;  /* 0x0000007891917221 */ /* 0x000fe40000010100 */
[----:B------:R-:W-:Y:S01]  /*55e0*/  FFMA.FTZ R167, R156, R11, R134 ;  /* 0x0000000b9ca77223 */ /* 0x000fe20000010086 */
[----:B------:R-:W-:Y:S01]  /*55f0*/  LEA.HI.SX32 R16, R16, R16, 0x1b ;  /* 0x0000001010107211 */ /* 0x000fe200078fdaff */
[----:B------:R-:W-:Y:S01]  /*5600*/  FFMA.FTZ R17, R118, R161, R10 ;  /* 0x000000a176117223 */ /* 0x000fe2000001000a */
[----:B------:R-:W-:Y:S01]  /*5610*/  P2R R118, PR, RZ, 0x1 ;  /* 0x00000001ff767803 */ /* 0x000fe20000000000 */
[----:B------:R-:W-:-:S02]  /*5620*/  FMUL.FTZ R11, R160, R9 ;  /* 0x00000009a00b7220 */ /* 0x000fc40000410000 */
[C---:B------:R-:W-:Y:S02]  /*5630*/  FMUL.FTZ R118, R116.reuse, -R145 ;  /* 0x8000009174767220 */ /* 0x040fe40000410000 */
[----:B------:R-:W-:Y:S02]  /*5640*/  FMUL.FTZ R120, R116, -R143 ;  /* 0x8000008f74787220 */ /* 0x000fe40000410000 */
[-C--:B------:R-:W-:Y:S02]  /*5650*/  FMUL.FTZ R160, R160, R8.reuse ;  /* 0x00000008a0a07220 */ /* 0x080fe40000410000 */
[----:B------:R-:W-:Y:S02]  /*5660*/  FFMA.FTZ R8, R156, R8, -R11 ;  /* 0x000000089c087223 */ /* 0x000fe4000001080b */
[----:B0-----:R-:W-:Y:S02]  /*5670*/  FADD.FTZ R10, R128, R165 ;  /* 0x000000a5800a7221 */ /* 0x001fe40000010000 */
[----:B----4-:R-:W-:-:S02]  /*5680*/  FADD.FTZ R11, R126, R167 ;  /* 0x000000a77e0b7221 */ /* 0x010fc40000010000 */
[C---:B------:R-:W-:Y:S02]  /*5690*/  FFMA.FTZ R165, R114.reuse, R143, -R118 ;  /* 0x0000008f72a57223 */ /* 0x040fe40000010876 */
[----:B------:R-:W-:Y:S02]  /*56a0*/  FFMA.FTZ R167, R114, R145, R120 ;  /* 0x0000009172a77223 */ /* 0x000fe40000010078 */
[----:B------:R-:W-:Y:S02]  /*56b0*/  FADD.FTZ R165, R20, R165 ;  /* 0x000000a514a57221 */ /* 0x000fe40000010000 */
[----:B------:R-:W-:Y:S02]  /*56c0*/  FADD.FTZ R167, -R150, R167 ;  /* 0x000000a796a77221 */ /* 0x000fe40000010100 */
[----:B------:R-:W-:Y:S02]  /*56d0*/  FFMA.FTZ R116, R23, R22, R17 ;  /* 0x0000001617747223 */ /* 0x000fe40000010011 */
[----:B------:R-:W-:-:S02]  /*56e0*/  FMUL.FTZ R17, R112, -R165 ;  /* 0x800000a570117220 */ /* 0x000fc40000410000 */
[-C--:B------:R-:W-:Y:S02]  /*56f0*/  FMUL.FTZ R112, R112, -R167.reuse ;  /* 0x800000a770707220 */ /* 0x080fe40000410000 */
[C---:B------:R-:W-:Y:S02]  /*5700*/  FFMA.FTZ R22, R110.reuse, R167, R17 ;  /* 0x000000a76e167223 */ /* 0x040fe40000010011 */
[-C--:B------:R-:W-:Y:S02]  /*5710*/  FMUL.FTZ R114, R23, R0.reuse ;  /* 0x0000000017727220 */ /* 0x080fe40000410000 */
[----:B------:R-:W-:Y:S02]  /*5720*/  FFMA.FTZ R169, R110, R165, -R112 ;  /* 0x000000a56ea97223 */ /* 0x000fe40000010870 */
[----:B------:R-:W-:Y:S01]  /*5730*/  FFMA.FTZ R9, R156, R9, R160 ;  /* 0x000000099c097223 */ /* 0x000fe200000100a0 */
[----:B------:R-:W-:Y:S01]  /*5740*/  IADD3 R156, R59, 0x100, RZ ;  /* 0x000001003b9c7810 */ /* 0x000fe20007ffe0ff */
[----:B------:R-:W-:Y:S01]  /*5750*/  FADD.FTZ R39, -R39, R22 ;  /* 0x0000001627277221 */ /* 0x000fe20000010100 */
[----:B------:R-:W-:Y:S01]  /*5760*/  IADD3 R160, R59, 0x140, RZ ;  /* 0x000001403ba07810 */ /* 0x000fe20007ffe0ff */
[----:B------:R-:W-:Y:S01]  /*5770*/  FMUL.FTZ R173, R147, R0 ;  /* 0x0000000093ad7220 */ /* 0x000fe20000410000 */
[----:B------:R0:W-:Y:S01]  /*5780*/  @!P0 STS.128 [R92.X16+0x2e10], R8 ;  /* 0x002e10085c008388 */ /* 0x0001e2000000cc00 */
[----:B------:R-:W-:Y:S01]  /*5790*/  FFMA.FTZ R20, R137, -R114, R116 ;  /* 0x8000007289147223 */ /* 0x000fe20000010074 */
[-C--:B------:R-:W-:Y:S01]  /*57a0*/  LEA.HI.SX32 R156, R156, R59.reuse, 0x1b ;  /* 0x0000003b9c9c7211 */ /* 0x080fe200078fdaff */
[----:B------:R-:W-:Y:S01]  /*57b0*/  FADD.FTZ R169, R38, R169 ;  /* 0x000000a926a97221 */ /* 0x000fe20000010000 */
[----:B------:R-:W-:Y:S01]  /*57c0*/  LEA.HI.SX32 R160, R160, R59, 0x1b ;  /* 0x0000003ba0a07211 */ /* 0x000fe200078fdaff */
[----:B------:R-:W-:-:S02]  /*57d0*/  FMUL.FTZ R171, R149, R0 ;  /* 0x0000000095ab7220 */ /* 0x000fc40000410000 */
[----:B------:R-:W-:Y:S02]  /*57e0*/  FFMA.FTZ R22, R133, -R114, R146 ;  /* 0x8000007285167223 */ /* 0x000fe40000010092 */
[C---:B------:R-:W-:Y:S02]  /*57f0*/  FMUL.FTZ R175, R23.reuse, R171 ;  /* 0x000000ab17af7220 */ /* 0x040fe40000410000 */
[----:B------:R-:W-:Y:S02]  /*5800*/  FMUL.FTZ R17, R23, R173 ;  /* 0x000000ad17117220 */ /* 0x000fe40000410000 */
[-C--:B------:R-:W-:Y:S01]  /*5810*/  FMUL.FTZ R114, R121, R44.reuse ;  /* 0x0000002c79727220 */ /* 0x080fe20000410000 */
[----:B------:R-:W-:Y:S01]  /*5820*/  STS [R16.X4+0x878], R175 ;  /* 0x000878af10007388 */ /* 0x000fe20000004800 */
[----:B------:R-:W-:Y:S02]  /*5830*/  FMUL.FTZ R179, R39, R44 ;  /* 0x0000002c27b37220 */ /* 0x000fe40000410000 */
[----:B0-----:R-:W-:Y:S01]  /*5840*/  FMUL.FTZ R9, R108, -R39 ;  /* 0x800000276c097220 */ /* 0x001fe20000410000 */
[----:B------:R0:W-:Y:S01]  /*5850*/  STS [R16.X4+0x87c], R17 ;  /* 0x00087c1110007388 */ /* 0x0001e20000004800 */
[----:B------:R-:W-:-:S02]  /*5860*/  FMUL.FTZ R8, R20, R173 ;  /* 0x000000ad14087220 */ /* 0x000fc40000410000 */
[----:B------:R-:W-:Y:S02]  /*5870*/  FMUL.FTZ R108, R108, -R169 ;  /* 0x800000a96c6c7220 */ /* 0x000fe40000410000 */
[-C--:B------:R-:W-:Y:S02]  /*5880*/  FFMA.FTZ R8, R22, R171.reuse, R8 ;  /* 0x000000ab16087223 */ /* 0x080fe40000010008 */
[----:B------:R-:W-:Y:S02]  /*5890*/  FMUL.FTZ R11, R20, R171 ;  /* 0x000000ab140b7220 */ /* 0x000fe40000410000 */
[C---:B------:R-:W-:Y:S02]  /*58a0*/  FFMA.FTZ R108, R106.reuse, R39, R108 ;  /* 0x000000276a6c7223 */ /* 0x040fe4000001006c */
[----:B------:R-:W-:Y:S02]  /*58b0*/  FFMA.FTZ R171, R106, R169, -R9 ;  /* 0x000000a96aab7223 */ /* 0x000fe40000010809 */
[----:B------:R-:W-:-:S02]  /*58c0*/  FMUL.FTZ R10, R125, R40 ;  /* 0x000000287d0a7220 */ /* 0x000fc40000410000 */
[----:B------:R-:W-:Y:S02]  /*58d0*/  FADD.FTZ R151, -R151, R108 ;  /* 0x0000006c97977221 */ /* 0x000fe40000010100 */
[----:B------:R-:W-:Y:S01]  /*58e0*/  FADD.FTZ R171, R152, R171 ;  /* 0x000000ab98ab7221 */ /* 0x000fe20000010000 */
[----:B------:R-:W-:Y:S01]  /*58f0*/  IADD3 R152, R59, 0xc0, RZ ;  /* 0x000000c03b987810 */ /* 0x000fe20007ffe0ff */
[-C--:B------:R-:W-:Y:S02]  /*5900*/  FFMA.FTZ R38, R127, -R10.reuse, R161 ;  /* 0x8000000a7f267223 */ /* 0x080fe400000100a1 */
[----:B------:R-:W-:Y:S01]  /*5910*/  FFMA.FTZ R106, R135, -R10, R163 ;  /* 0x8000000a876a7223 */ /* 0x000fe200000100a3 */
[----:B------:R-:W-:Y:S01]  /*5920*/  LEA.HI.SX32 R152, R152, R59, 0x1b ;  /* 0x0000003b98987211 */ /* 0x000fe200078fdaff */
[C---:B------:R-:W-:Y:S02]  /*5930*/  FMUL.FTZ R10, R104.reuse, -R151 ;  /* 0x80000097680a7220 */ /* 0x040fe40000410000 */
[----:B------:R-:W-:-:S02]  /*5940*/  FMUL.FTZ R104, R104, -R171 ;  /* 0x800000ab68687220 */ /* 0x000fc40000410000 */
[----:B------:R-:W-:Y:S02]  /*5950*/  FFMA.FTZ R9, R22, R173, -R11 ;  /* 0x000000ad16097223 */ /* 0x000fe4000001080b */
[C---:B------:R-:W-:Y:S02]  /*5960*/  FFMA.FTZ R173, R102.reuse, R151, R104 ;  /* 0x0000009766ad7223 */ /* 0x040fe40000010068 */
[----:B------:R-:W-:Y:S02]  /*5970*/  FFMA.FTZ R10, R102, R171, -R10 ;  /* 0x000000ab660a7223 */ /* 0x000fe4000001080a */
[----:B------:R-:W-:Y:S02]  /*5980*/  FADD.FTZ R173, -R18, R173 ;  /* 0x000000ad12ad7221 */ /* 0x000fe40000010100 */
[----:B------:R-:W-:Y:S02]  /*5990*/  FADD.FTZ R153, R153, R10 ;  /* 0x0000000a99997221 */ /* 0x000fe40000010000 */
[----:B0-----:R-:W-:-:S02]  /*59a0*/  FMUL.FTZ R17, R145, R40 ;  /* 0x0000002891117220 */ /* 0x001fc40000410000 */
[C---:B------:R-:W-:Y:S02]  /*59b0*/  FMUL.FTZ R10, R100.reuse, -R173 ;  /* 0x800000ad640a7220 */ /* 0x040fe40000410000 */
[----:B------:R-:W-:Y:S02]  /*59c0*/  FMUL.FTZ R11, R143, R40 ;  /* 0x000000288f0b7220 */ /* 0x000fe40000410000 */
[----:B------:R-:W-:Y:S02]  /*59d0*/  FMUL.FTZ R100, R100, -R153 ;  /* 0x8000009964647220 */ /* 0x000fe40000410000 */
[C---:B------:R-:W-:Y:S02]  /*59e0*/  FMUL.FTZ R108, R38.reuse, R17 ;  /* 0x00000011266c7220 */ /* 0x040fe40000410000 */
[----:B------:R-:W-:Y:S02]  /*59f0*/  FMUL.FTZ R110, R38, R11 ;  /* 0x0000000b266e7220 */ /* 0x000fe40000410000 */
[----:B------:R-:W-:-:S02]  /*5a00*/  FFMA.FTZ R175, R98, R173, R100 ;  /* 0x000000ad62af7223 */ /* 0x000fc40000010064 */
[----:B------:R-:W-:Y:S02]  /*5a10*/  FFMA.FTZ R195, R106, R11, R108 ;  /* 0x0000000b6ac37223 */ /* 0x000fe4000001006c */
[----:B------:R-:W-:Y:S02]  /*5a20*/  FMUL.FTZ R104, R129, R42 ;  /* 0x0000002a81687220 */ /* 0x000fe40000410000 */
[----:B------:R-:W-:Y:S02]  /*5a30*/  FFMA.FTZ R10, R98, R153, -R10 ;  /* 0x00000099620a7223 */ /* 0x000fe4000001080a */
[C---:B------:R-:W-:Y:S02]  /*5a40*/  FMUL.FTZ R11, R125.reuse, R11 ;  /* 0x0000000b7d0b7220 */ /* 0x040fe40000410000 */
[-C--:B------:R-:W-:Y:S02]  /*5a50*/  FFMA.FTZ R197, R106, R17.reuse, -R110 ;  /* 0x000000116ac57223 */ /* 0x080fe4000001086e */
        /* <DEDUP_REMOVED lines=8> */
[----:B------:R-:W-:-:S02]  /*5ae0*/  FADD.FTZ R155, R155, R10 ;  /* 0x0000000a9b9b7221 */ /* 0x000fc40000010000 */
[----:B------:R-:W-:Y:S02]  /*5af0*/  FMUL.FTZ R10, R26, -R175 ;  /* 0x800000af1a0a7220 */ /* 0x000fe40000410000 */
[----:B0-----:R-:W-:Y:S02]  /*5b00*/  FMUL.FTZ R11, R165, R42 ;  /* 0x0000002aa50b7220 */ /* 0x001fe40000410000 */
[----:B------:R-:W-:Y:S02]  /*5b10*/  FFMA.FTZ R104, R119, -R104, R140 ;  /* 0x8000006877687223 */ /* 0x000fe4000001008c */
[----:B------:R-:W-:Y:S02]  /*5b20*/  FMUL.FTZ R18, R102, R17 ;  /* 0x0000001166127220 */ /* 0x000fe40000410000 */
[----:B------:R-:W-:Y:S02]  /*5b30*/  FMUL.FTZ R26, R26, -R155 ;  /* 0x8000009b1a1a7220 */ /* 0x000fe40000410000 */
        /* <DEDUP_REMOVED lines=201> */
.L_x_12966:
[----:B01-34-:R-:W-:Y:S05]  /*67d0*/  BSYNC B0 ;  /* 0x0000000000007941 */ /* 0x01bfea0003800000 */
.L_x_12965:
[----:B------:R0:W1:Y:S01]  /*67e0*/  LDS R9, [R134.X4+0x1100] ;  /* 0x0011000086097984 */ /* 0x0000620000004800 */
[----:B------:R-:W-:Y:S01]  /*67f0*/  BSSY B0, `(.L_x_12967) ;  /* 0x0000004000007945 */ /* 0x000fe20003800000 */
[----:B------:R-:W-:Y:S05]  /*6800*/  @!P0 BRA `(.L_x_12968) ;  /* 0x0000002000008947 */ /* 0x000fea0003800000 */
[----:B------:R2:W-:Y:S04]  /*6810*/  RED.E.ADD.F32.FTZ.RN.STRONG.GPU [R12.64+-0x780], R189 ;  /* 0xfff880bd0c00798e */ /* 0x0005e8000c10e788 */
[----:B-1----:R2:W-:Y:S02]  /*6820*/  RED.E.ADD.F32.FTZ.RN.STRONG.GPU [R14.64+-0x780], R9 ;  /* 0xfff880090e00798e */ /* 0x0025e4000c10e788 */
.L_x_12968:
[----:B------:R-:W-:Y:S05]  /*6830*/  BSYNC B0 ;  /* 0x0000000000007941 */ /* 0x000fea0003800000 */
.L_x_12967:
        /* <DEDUP_REMOVED lines=12> */
.L_x_12970:
[----:B-1----:R-:W-:Y:S05]  /*6900*/  BSYNC B0 ;  /* 0x0000000000007941 */ /* 0x002fea0003800000 */
.L_x_12969:
[----:B--2---:R1:W2:Y:S01]  /*6910*/  LDS R9, [R142.X4+0x1200] ;  /* 0x001200008e097984 */ /* 0x0042a20000004800 */
[----:B------:R-:W-:Y:S01]  /*6920*/  BSSY B0, `(.L_x_12971) ;  /* 0x0000004000007945 */ /* 0x000fe20003800000 */
[----:B------:R-:W-:Y:S05]  /*6930*/  @!P0 BRA `(.L_x_12972) ;  /* 0x0000002000008947 */ /* 0x000fea0003800000 */
[----:B------:R3:W-:Y:S04]  /*6940*/  RED.E.ADD.F32.FTZ.RN.STRONG.GPU [R12.64+-0x680], R193 ;  /* 0xfff980c10c00798e */ /* 0x0007e8000c10e788 */
[----:B--2---:R3:W-:Y:S02]  /*6950*/  RED.E.ADD.F32.FTZ.RN.STRONG.GPU [R14.64+-0x680], R9 ;  /* 0xfff980090e00798e */ /* 0x0047e4000c10e788 */
.L_x_12972:
[----:B------:R-:W-:Y:S05]  /*6960*/  BSYNC B0 ;  /* 0x0000000000007941 */ /* 0x000fea0003800000 */
.L_x_12971:
[----:B--23--:R2:W3:Y:S01]  /*6970*/  LDS R9, [R144.X4+0x1280] ;  /* 0x0012800090097984 */ /* 0x00c4e20000004800 */
[----:B------:R-:W-:Y:S01]  /*6980*/  BSSY B0, `(.L_x_12973) ;  /* 0x0000004000007945 */ /* 0x000fe20003800000 */
[----:B------:R-:W-:Y:S05]  /*6990*/  @!P1 BRA `(.L_x_12974) ;  /* 0x0000002000009947 */ /* 0x000fea0003800000 */
[----:B------:R4:W-:Y:S04]  /*69a0*/  RED.E.ADD.F32.FTZ.RN.STRONG.GPU [R12.64+-0x600], R195 ;  /* 0xfffa00c30c00798e */ /* 0x0009e8000c10e788 */
[----:B---3--:R4:W-:Y:S02]  /*69b0*/  RED.E.ADD.F32.FTZ.RN.STRONG.GPU [R14.64+-0x600], R9 ;  /* 0xfffa00090e00798e */ /* 0x0089e4000c10e788 */
.L_x_12974:
[----:B------:R-:W-:Y:S05]  /*69c0*/  BSYNC B0 ;  /* 0x0000000000007941 */ /* 0x000fea0003800000 */
.L_x_12973:
[----:B---34-:R3:W4:Y:S01]  /*69d0*/  LDS R9, [R150.X4+0x1300] ;  /* 0x0013000096097984 */ /* 0x0187220000004800 */
[----:B------:R-:W-:Y:S01]  /*69e0*/  BSSY B0, `(.L_x_12975) ;  /* 0x0000004000007945 */ /* 0x000fe20003800000 */
[----:B------:R-:W-:Y:S05]  /*69f0*/  @!P2 BRA `(.L_x_12976) ;  /* 0x000000200000a947 */ /* 0x000fea0003800000 */
[----:B------:R0:W-:Y:S04]  /*6a00*/  RED.E.ADD.F32.FTZ.RN.STRONG.GPU [R12.64+-0x580], R197 ;  /* 0xfffa80c50c00798e */ /* 0x0001e8000c10e788 */
[----:B----4-:R0:W-:Y:S02]  /*6a10*/  RED.E.ADD.F32.FTZ.RN.STRONG.GPU [R14.64+-0x580], R9 ;  /* 0xfffa80090e00798e */ /* 0x0101e4000c10e788 */
.L_x_12976:
[----:B------:R-:W-:Y:S05]  /*6a20*/  BSYNC B0 ;  /* 0x0000000000007941 */ /* 0x000fea0003800000 */
.L_x_12975:
[----:B0---4-:R0:W4:Y:S01]  /*6a30*/  LDS R9, [R152.X4+0x1380] ;  /* 0x0013800098097984 */ /* 0x0111220000004800 */
[----:B------:R-:W-:Y:S01]  /*6a40*/  BSSY B0, `(.L_x_12977) ;  /* 0x0000004000007945 */ /* 0x000fe20003800000 */
[----:B------:R-:W-:Y:S05]  /*6a50*/  @!P3 BRA `(.L_x_12978) ;  /* 0x000000200000b947 */ /* 0x000fea0003800000 */
[----:B------:R0:W-:Y:S04]  /*6a60*/  RED.E.ADD.F32.FTZ.RN.STRONG.GPU [R12.64+-0x500], R199 ;  /* 0xfffb00c70c00798e */ /* 0x0001e8000c10e788 */
[----:B----4-:R0:W-:Y:S02]  /*6a70*/  RED.E.ADD.F32.FTZ.RN.STRONG.GPU [R14.64+-0x500], R9 ;  /* 0xfffb00090e00798e */ /* 0x0101e4000c10e788 */
.L_x_12978:
[----:B------:R-:W-:Y:S05]  /*6a80*/  BSYNC B0 ;  /* 0x0000000000007941 */ /* 0x000fea0003800000 */
.L_x_12977:
[----:B0---4-:R0:W4:Y:S01]  /*6a90*/  LDS R9, [R154.X4+0x1400] ;  /* 0x001400009a097984 */ /* 0x0111220000004800 */
[----:B------:R-:W-:Y:S01]  /*6aa0*/  BSSY B0, `(.L_x_12979) ;  /* 0x0000004000007945 */ /* 0x000fe20003800000 */
[----:B------:R-:W-:Y:S05]  /*6ab0*/  @!P4 BRA `(.L_x_12980) ;  /* 0x000000200000c947 */ /* 0x000fea0003800000 */
[----:B------:R0:W-:Y:S04]  /*6ac0*/  RED.E.ADD.F32.FTZ.RN.STRONG.GPU [R12.64+-0x480], R201 ;  /* 0xfffb80c90c00798e */ /* 0x0001e8000c10e788 */
[----:B----4-:R0:W-:Y:S02]  /*6ad0*/  RED.E.ADD.F32.FTZ.RN.STRONG.GPU [R14.64+-0x480], R9 ;  /* 0xfffb80090e00798e */ /* 0x0101e4000c10e788 */
.L_x_12980:
[----:B------:R-:W-:Y:S05]  /*6ae0*/  BSYNC B0 ;  /* 0x0000000000007941 */ /* 0x000fea0003800000 */
.L_x_12979:
[----:B0---4-:R0:W4:Y:S01]  /*6af0*/  LDS R9, [R156.X4+0x1480] ;  /* 0x001480009c097984 */ /* 0x0111220000004800 */
[----:B------:R-:W-:Y:S01]  /*6b00*/  BSSY B0, `(.L_x_12981) ;  /* 0x0000004000007945 */ /* 0x000fe20003800000 */
[----:B------:R-:W-:Y:S05]  /*6b10*/  @!P5 BRA `(.L_x_12982) ;  /* 0x000000200000d947 */ /* 0x000fea0003800000 */
[----:B------:R0:W-:Y:S04]  /*6b20*/  RED.E.ADD.F32.FTZ.RN.STRONG.GPU [R12.64+-0x400], R203 ;  /* 0xfffc00cb0c00798e */ /* 0x0001e8000c10e788 */
[----:B----4-:R0:W-:Y:S02]  /*6b30*/  RED.E.ADD.F32.FTZ.RN.STRONG.GPU [R14.64+-0x400], R9 ;  /* 0xfffc00090e00798e */ /* 0x0101e4000c10e788 */
.L_x_12982:
[----:B------:R-:W-:Y:S05]  /*6b40*/  BSYNC B0 ;  /* 0x0000000000007941 */ /* 0x000fea0003800000 */
.L_x_12981:
        /* <DEDUP_REMOVED lines=12> */
.L_x_12984:
[----:B0-----:R-:W-:Y:S05]  /*6c10*/  BSYNC B0 ;  /* 0x0000000000007941 */ /* 0x001fea0003800000 */
.L_x_12983:
[----:B----4-:R0:W4:Y:S01]  /*6c20*/  LDS R9, [R160.X4+0x1580] ;  /* 0x00158000a0097984 */ /* 0x0101220000004800 */
[----:B------:R-:W-:Y:S01]  /*6c30*/  BSSY B0, `(.L_x_12985) ;  /* 0x0000004000007945 */ /* 0x000fe20003800000 */
[----:B------:R-:W-:Y:S05]  /*6c40*/  @!P0 BRA `(.L_x_12986) ;  /* 0x0000002000008947 */ /* 0x000fea0003800000 */
[----:B------:R0:W-:Y:S04]  /*6c50*/  RED.E.ADD.F32.FTZ.RN.STRONG.GPU [R12.64+-0x300], R183 ;  /* 0xfffd00b70c00798e */ /* 0x0001e8000c10e788 */
[----:B----4-:R0:W-:Y:S02]  /*6c60*/  RED.E.ADD.F32.FTZ.RN.STRONG.GPU [R14.64+-0x300], R9 ;  /* 0xfffd00090e00798e */ /* 0x0101e4000c10e788 */
.L_x_12986:
[----:B------:R-:W-:Y:S05]  /*6c70*/  BSYNC B0 ;  /* 0x0000000000007941 */ /* 0x000fea0003800000 */
.L_x_12985:
[----:B0---4-:R0:W4:Y:S01]  /*6c80*/  LDS R9, [R162.X4+0x1600] ;  /* 0x00160000a2097984 */ /* 0x0111220000004800 */
[----:B------:R-:W-:Y:S01]  /*6c90*/  BSSY B0, `(.L_x_12987) ;  /* 0x0000004000007945 */ /* 0x000fe20003800000 */
[----:B------:R-:W-:Y:S05]  /*6ca0*/  @!P1 BRA `(.L_x_12988) ;  /* 0x0000002000009947 */ /* 0x000fea0003800000 */
[----:B------:R0:W-:Y:S04]  /*6cb0*/  RED.E.ADD.F32.FTZ.RN.STRONG.GPU [R12.64+-0x280], R181 ;  /* 0xfffd80b50c00798e */ /* 0x0001e8000c10e788 */
[----:B----4-:R0:W-:Y:S02]  /*6cc0*/  RED.E.ADD.F32.FTZ.RN.STRONG.GPU [R14.64+-0x280], R9 ;  /* 0xfffd80090e00798e */ /* 0x0101e4000c10e788 */
.L_x_12988:
[----:B------:R-:W-:Y:S05]  /*6cd0*/  BSYNC B0 ;  /* 0x0000000000007941 */ /* 0x000fea0003800000 */
.L_x_12987:
[----:B0---4-:R0:W4:Y:S01]  /*6ce0*/  LDS R9, [R164.X4+0x1680] ;  /* 0x00168000a4097984 */ /* 0x0111220000004800 */
[----:B------:R-:W-:Y:S01]  /*6cf0*/  BSSY B0, `(.L_x_12989) ;  /* 0x0000004000007945 */ /* 0x000fe20003800000 */
[----:B------:R-:W-:Y:S05]  /*6d00*/  @!P2 BRA `(.L_x_12990) ;  /* 0x000000200000a947 */ /* 0x000fea0003800000 */
[----:B------:R0:W-:Y:S04]  /*6d10*/  RED.E.ADD.F32.FTZ.RN.STRONG.GPU [R12.64+-0x200], R179 ;  /* 0xfffe00b30c00798e */ /* 0x0001e8000c10e788 */
[----:B----4-:R0:W-:Y:S02]  /*6d20*/  RED.E.ADD.F32.FTZ.RN.STRONG.GPU [R14.64+-0x200], R9 ;  /* 0xfffe00090e00798e */ /* 0x0101e4000c10e788 */
.L_x_12990:
[----:B------:R-:W-:Y:S05]  /*6d30*/  BSYNC B0 ;  /* 0x0000000000007941 */ /* 0x000fea0003800000 */
.L_x_12989:
[----:B0---4-:R0:W4:Y:S01]  /*6d40*/  LDS R9, [R166.X4+0x1700] ;  /* 0x00170000a6097984 */ /* 0x0111220000004800 */
[----:B------:R-:W-:Y:S01]  /*6d50*/  BSSY B0, `(.L_x_12991) ;  /* 0x0000004000007945 */ /* 0x000fe20003800000 */
[----:B------:R-:W-:Y:S05]  /*6d60*/  @!P3 BRA `(.L_x_12992) ;  /* 0x000000200000b947 */ /* 0x000fea0003800000 */
[----:B------:R0:W-:Y:S04]  /*6d70*/  RED.E.ADD.F32.FTZ.RN.STRONG.GPU [R12.64+-0x180], R177 ;  /* 0xfffe80b10c00798e */ /* 0x0001e8000c10e788 */
[----:B----4-:R0:W-:Y:S02]  /*6d80*/  RED.E.ADD.F32.FTZ.RN.STRONG.GPU [R14.64+-0x180], R9 ;  /* 0xfffe80090e00798e */ /* 0x0101e4000c10e788 */
.L_x_12992:
[----:B------:R-:W-:Y:S05]  /*6d90*/  BSYNC B0 ;  /* 0x0000000000007941 */ /* 0x000fea0003800000 */
.L_x_12991:
[----:B0---4-:R0:W4:Y:S01]  /*6da0*/  LDS R9, [R168.X4+0x1780] ;  /* 0x00178000a8097984 */ /* 0x0111220000004800 */
[----:B------:R-:W-:Y:S01]  /*6db0*/  BSSY B0, `(.L_x_12993) ;  /* 0x0000004000007945 */ /* 0x000fe20003800000 */
[----:B------:R-:W-:Y:S05]  /*6dc0*/  @!P4 BRA `(.L_x_12994) ;  /* 0x000000200000c947 */ /* 0x000fea0003800000 */
[----:B------:R0:W-:Y:S04]  /*6dd0*/  RED.E.ADD.F32.FTZ.RN.STRONG.GPU [R12.64+-0x100], R141 ;  /* 0xffff008d0c00798e */ /* 0x0001e8000c10e788 */
[----:B----4-:R0:W-:Y:S02]  /*6de0*/  RED.E.ADD.F32.FTZ.RN.STRONG.GPU [R14.64+-0x100], R9 ;  /* 0xffff00090e00798e */ /* 0x0101e4000c10e788 */
.L_x_12994:
[----:B------:R-:W-:Y:S05]  /*6df0*/  BSYNC B0 ;  /* 0x0000000000007941 */ /* 0x000fea0003800000 */
.L_x_12993:
[----:B0---4-:R0:W4:Y:S01]  /*6e00*/  LDS R9, [R170.X4+0x1800] ;  /* 0x00180000aa097984 */ /* 0x0111220000004800 */
[----:B------:R-:W-:Y:S01]  /*6e10*/  BSSY B0, `(.L_x_12995) ;  /* 0x0000004000007945 */ /* 0x000fe20003800000 */
[----:B------:R-:W-:Y:S05]  /*6e20*/  @!P5 BRA `(.L_x_12996) ;  /* 0x000000200000d947 */ /* 0x000fea0003800000 */
[----:B------:R0:W-:Y:S04]  /*6e30*/  RED.E.ADD.F32.FTZ.RN.STRONG.GPU [R12.64+-0x80], R139 ;  /* 0xffff808b0c00798e */ /* 0x0001e8000c10e788 */
[----:B----4-:R0:W-:Y:S02]  /*6e40*/  RED.E.ADD.F32.FTZ.RN.STRONG.GPU [R14.64+-0x80], R9 ;  /* 0xffff80090e00798e */ /* 0x0101e4000c10e788 */
.L_x_12996:
[----:B------:R-:W-:Y:S05]  /*6e50*/  BSYNC B0 ;  /* 0x0000000000007941 */ /* 0x000fea0003800000 */
.L_x_12995:
[----:B------:R-:W5:Y:S01]  /*6e60*/  SHFL.DOWN PT, R11, R126, 0x1, 0x1f ;  /* 0x08201f007e0b7f89 */ /* 0x000f6200000e0000 */
[----:B------:R-:W-:Y:S01]  /*6e70*/  ISETP.GT.AND P0, PT, R57, 0x1e, PT ;  /* 0x0000001e3900780c */ /* 0x000fe20003f04270 */
[----:B------:R-:W-:Y:S01]  /*6e80*/  FMUL.FTZ R8, R3, R149 ;  /* 0x0000009503087220 */ /* 0x000fe20000410000 */
[----:B------:R-:W-:Y:S01]  /*6e90*/  ISETP.NE.AND P1, PT, R57, RZ, PT ;  /* 0x000000ff3900720c */ /* 0x000fe20003f25270 */
[----:B0---4-:R-:W0:Y:S01]  /*6ea0*/  SHFL.DOWN PT, R9, R128, 0x1, 0x1f ;  /* 0x08201f0080097f89 */ /* 0x011e2200000e0000 */
[----:B------:R-:W-:Y:S01]  /*6eb0*/  FMUL.FTZ R10, R3, R165 ;  /* 0x000000a5030a7220 */ /* 0x000fe20000410000 */
[----:B------:R-:W-:Y:S01]  /*6ec0*/  ISETP.NE.AND P2, PT, R59, RZ, PT ;  /* 0x000000ff3b00720c */ /* 0x000fe20003f45270 */
[----:B------:R-:W-:Y:S07]  /*6ed0*/  BSSY B0, `(.L_x_12997) ;  /* 0x0000077000007945 */ /* 0x000fee0003800000 */
        /* <DEDUP_REMOVED lines=9> */
[----:B------:R-:W-:Y:S01]  /*6f70*/  ISETP.GT.AND P0, PT, R57, 0x1b, PT ;  /* 0x0000001b3900780c */ /* 0x000fe20003f04270 */
[----:B------:R-:W-:Y:S02]  /*6f80*/  FMUL.FTZ R9, R3, R147 ;  /* 0x0000009303097220 */ /* 0x000fe40000410000 */
[----:B------:R-:W4:Y:S01]  /*6f90*/  SHFL.DOWN PT, R13, R128, 0x4, 0x1f ;  /* 0x08801f00800d7f89 */ /* 0x000f2200000e0000 */
        /* <DEDUP_REMOVED lines=8> */
[-C--:B------:R-:W-:Y:S02]  /*7020*/  FFMA.FTZ R12, R135, R143.reuse, R8 ;  /* 0x0000008f870c7223 */ /* 0x080fe40000010008 */
[----:B------:R-:W-:Y:S02]  /*7030*/  FFMA.FTZ R145, R2, R143, R145 ;  /* 0x0000008f02917223 */ /* 0x000fe40000010091 */
[----:B0-----:R-:W-:Y:S02]  /*7040*/  @!P0 FADD.FTZ R126, R126, R15 ;  /* 0x0000000f7e7e8221 */ /* 0x001fe40000010000 */
[----:B------:R-:W-:Y:S02]  /*7050*/  FMUL.FTZ R9, R38, R9 ;  /* 0x0000000926097220 */ /* 0x000fe40000410000 */
[----:B----4-:R-:W-:Y:S01]  /*7060*/  @!P0 FADD.FTZ R128, R128, R13 ;  /* 0x0000000d80808221 */ /* 0x010fe20000010000 */
[----:B------:R-:W0:Y:S01]  /*7070*/  SHFL.DOWN PT, R15, R126, 0x8, 0x1f ;  /* 0x09001f007e0f7f89 */ /* 0x000e2200000e0000 */
[----:B------:R-:W-:Y:S01]  /*7080*/  FMUL.FTZ R8, R131, R167 ;  /* 0x000000a783087220 */ /* 0x000fe20000410000 */
[----:B------:R-:W-:Y:S01]  /*7090*/  ISETP.GT.AND P0, PT, R57, 0x17, PT ;  /* 0x000000173900780c */ /* 0x000fe20003f04270 */
[----:B------:R-:W-:Y:S01]  /*70a0*/  FFMA.FTZ R145, R106, R145, R9 ;  /* 0x000000916a917223 */ /* 0x000fe20000010009 */
[----:B------:R-:W4:Y:S01]  /*70b0*/  SHFL.DOWN PT, R13, R128, 0x8, 0x1f ;  /* 0x09001f00800d7f89 */ /* 0x000f2200000e0000 */
[----:B------:R-:W-:-:S02]  /*70c0*/  FMUL.FTZ R9, R3, R167 ;  /* 0x000000a703097220 */ /* 0x000fc40000410000 */
[----:B------:R-:W-:Y:S02]  /*70d0*/  FFMA.FTZ R119, R119, R165, R8 ;  /* 0x000000a577777223 */ /* 0x000fe40000010008 */
[C---:B------:R-:W-:Y:S02]  /*70e0*/  FMUL.FTZ R8, R3.reuse, R169 ;  /* 0x000000a903087220 */ /* 0x040fe40000410000 */
[----:B------:R-:W-:Y:S02]  /*70f0*/  FFMA.FTZ R20, R22, R11, R20 ;  /* 0x0000000b16147223 */ /* 0x000fe40000010014 */
[C---:B------:R-:W-:Y:S02]  /*7100*/  FFMA.FTZ R165, R2.reuse, R165, R9 ;  /* 0x000000a502a57223 */ /* 0x040fe40000010009 */
[-C--:B------:R-:W-:Y:S02]  /*7110*/  FFMA.FTZ R11, R2, R39.reuse, -R8 ;  /* 0x00000027020b7223 */ /* 0x080fe40000010808 */
[----:B------:R-:W-:-:S02]  /*7120*/  FMUL.FTZ R9, R3, R39 ;  /* 0x0000002703097220 */ /* 0x000fc40000410000 */
[----:B------:R-:W-:Y:S02]  /*7130*/  FMUL.FTZ R11, R118, R11 ;  /* 0x0000000b760b7220 */ /* 0x000fe40000410000 */
[----:B------:R-:W-:Y:S02]  /*7140*/  FFMA.FTZ R9, R2, R169, R9 ;  /* 0x000000a902097223 */ /* 0x000fe40000010009 */
[----:B------:R-:W-:Y:S02]  /*7150*/  FMUL.FTZ R8, R123, R39 ;  /* 0x000000277b087220 */ /* 0x000fe40000410000 */
[----:B------:R-:W-:Y:S02]  /*7160*/  FFMA.FTZ R11, R114, R9, R11 ;  /* 0x00000009720b7223 */ /* 0x000fe4000001000b */
[----:B------:R-:W-:Y:S02]  /*7170*/  FMUL.FTZ R9, R3, R171 ;  /* 0x000000ab03097220 */ /* 0x000fe40000410000 */
[----:B0-----:R-:W-:-:S02]  /*7180*/  @!P0 FADD.FTZ R126, R126, R15 ;  /* 0x0000000f7e7e8221 */ /* 0x001fc40000010000 */
[C---:B------:R-:W-:Y:S02]  /*7190*/  FFMA.FTZ R167, R2.reuse, R167, -R10 ;  /* 0x000000a702a77223 */ /* 0x040fe4000001080a */
[----:B------:R-:W-:Y:S01]  /*71a0*/  FFMA.FTZ R10, R113, R169, R8 ;  /* 0x000000a9710a7223 */ /* 0x000fe20000010008 */
[----:B------:R-:W0:Y:S01]  /*71b0*/  SHFL.DOWN PT, R15, R126, 0x10, 0x1f ;  /* 0x0a001f007e0f7f89 */ /* 0x000e2200000e0000 */
[-C--:B------:R-:W-:Y:S02]  /*71c0*/  FMUL.FTZ R8, R117, R151.reuse ;  /* 0x0000009775087220 */ /* 0x080fe40000410000 */
[-C--:B------:R-:W-:Y:S02]  /*71d0*/  FFMA.FTZ R9, R2, R151.reuse, -R9 ;  /* 0x0000009702097223 */ /* 0x080fe40000010809 */
[----:B------:R-:W-:Y:S02]  /*71e0*/  FMUL.FTZ R151, R3, R151 ;  /* 0x0000009703977220 */ /* 0x000fe40000410000 */
[----:B----4-:R-:W-:Y:S01]  /*71f0*/  @!P0 FADD.FTZ R128, R128, R13 ;  /* 0x0000000d80808221 */ /* 0x010fe20000010000 */
[----:B------:R-:W-:Y:S01]  /*7200*/  ISETP.GT.AND P0, PT, R57, 0xf, PT ;  /* 0x0000000f3900780c */ /* 0x000fe20003f04270 */
[----:B------:R-:W-:-:S02]  /*7210*/  FMUL.FTZ R9, R120, R9 ;  /* 0x0000000978097220 */ /* 0x000fc40000410000 */
[-C--:B------:R-:W-:Y:S01]  /*7220*/  FFMA.FTZ R151, R2, R171.reuse, R151 ;  /* 0x000000ab02977223 */ /* 0x080fe20000010097 */
[----:B------:R-:W4:Y:S01]  /*7230*/  SHFL.DOWN PT, R13, R128, 0x10, 0x1f ;  /* 0x0a001f00800d7f89 */ /* 0x000f2200000e0000 */
[----:B------:R-:W-:Y:S02]  /*7240*/  FFMA.FTZ R109, R109, R171, R8 ;  /* 0x000000ab6d6d7223 */ /* 0x000fe40000010008 */
[----:B------:R-:W-:Y:S02]  /*7250*/  FMUL.FTZ R8, R111, R173 ;  /* 0x000000ad6f087220 */ /* 0x000fe40000410000 */
[----:B------:R-:W-:Y:S02]  /*7260*/  FFMA.FTZ R83, R12, R40, R83 ;  /* 0x000000280c537223 */ /* 0x000fe40000010053 */
[----:B------:R-:W-:Y:S02]  /*7270*/  FFMA.FTZ R145, R125, R12, R145 ;  /* 0x0000000c7d917223 */ /* 0x000fe40000010091 */
[----:B------:R-:W-:-:S02]  /*7280*/  FFMA.FTZ R112, R112, R151, R9 ;  /* 0x0000009770707223 */ /* 0x000fc40000010009 */
[----:B------:R-:W-:Y:S02]  /*7290*/  FMUL.FTZ R9, R3, R173 ;  /* 0x000000ad03097220 */ /* 0x000fe40000410000 */
[----:B------:R-:W-:Y:S02]  /*72a0*/  FFMA.FTZ R12, R101, R153, R8 ;  /* 0x00000099650c7223 */ /* 0x000fe40000010008 */
[----:B------:R-:W-:Y:S02]  /*72b0*/  FMUL.FTZ R8, R3, R155 ;  /* 0x0000009b03087220 */ /* 0x000fe40000410000 */
[----:B------:R-:W-:Y:S02]  /*72c0*/  FFMA.FTZ R81, R10, R44, R81 ;  /* 0x0000002c0a517223 */ /* 0x000fe40000010051 */
[----:B------:R-:W-:Y:S02]  /*72d0*/  FFMA.FTZ R11, R121, R10, R11 ;  /* 0x0000000a790b7223 */ /* 0x000fe4000001000b */
[----:B------:R-:W-:-:S02]  /*72e0*/  FMUL.FTZ R10, R3, R153 ;  /* 0x00000099030a7220 */ /* 0x000fc40000410000 */
[C---:B------:R-:W-:Y:S02]  /*72f0*/  FFMA.FTZ R153, R2.reuse, R153, R9 ;  /* 0x0000009902997223 */ /* 0x040fe40000010009 */
[C---:B------:R-:W-:Y:S02]  /*7300*/  FFMA.FTZ R9, R2.reuse, R175, -R8 ;  /* 0x000000af02097223 */ /* 0x040fe40000010808 */
[----:B------:R-:W-:Y:S02]  /*7310*/  FFMA.FTZ R173, R2, R173, -R10 ;  /* 0x000000ad02ad7223 */ /* 0x000fe4000001080a */
[----:B------:R-:W-:Y:S02]  /*7320*/  FMUL.FTZ R100, R100, R9 ;  /* 0x0000000964647220 */ /* 0x000fe40000410000 */
[----:B------:R-:W-:Y:S02]  /*7330*/  FMUL.FTZ R9, R3, R36 ;  /* 0x0000002403097220 */ /* 0x000fe40000410000 */
[----:B------:R-:W-:-:S02]  /*7340*/  FMUL.FTZ R167, R102, R167 ;  /* 0x000000a766a77220 */ /* 0x000fc40000410000 */
[-C--:B------:R-:W-:Y:S02]  /*7350*/  FMUL.FTZ R10, R107, R175.reuse ;  /* 0x000000af6b0a7220 */ /* 0x080fe40000410000 */
[C---:B------:R-:W-:Y:S02]  /*7360*/  FMUL.FTZ R175, R3.reuse, R175 ;  /* 0x000000af03af7220 */ /* 0x040fe40000410000 */
[-C--:B------:R-:W-:Y:S02]  /*7370*/  FMUL.FTZ R3, R3, R98.reuse ;  /* 0x0000006203037220 */ /* 0x080fe40000410000 */
[----:B------:R-:W-:Y:S02]  /*7380*/  FFMA.FTZ R8, R2, R98, -R9 ;  /* 0x0000006202087223 */ /* 0x000fe40000010809 */
[----:B------:R-:W-:Y:S02]  /*7390*/  FFMA.FTZ R104, R104, R165, R167 ;  /* 0x000000a568687223 */ /* 0x000fe400000100a7 */
[----:B0-----:R-:W-:-:S02]  /*73a0*/  @!P0 FADD.FTZ R126, R126, R15 ;  /* 0x0000000f7e7e8221 */ /* 0x001fc40000010000 */
[----:B------:R-:W-:Y:S02]  /*73b0*/  FMUL.FTZ R173, R110, R173 ;  /* 0x000000ad6ead7220 */ /* 0x000fe40000410000 */
[----:B------:R-:W-:Y:S02]  /*73c0*/  FMUL.FTZ R98, R99, R98 ;  /* 0x0000006263627220 */ /* 0x000fe40000410000 */
[C---:B------:R-:W-:Y:S02]  /*73d0*/  FFMA.FTZ R175, R2.reuse, R155, R175 ;  /* 0x0000009b02af7223 */ /* 0x040fe400000100af */
[----:B------:R-:W-:Y:S02]  /*73e0*/  FFMA.FTZ R3, R2, R36, R3 ;  /* 0x0000002402037223 */ /* 0x000fe40000010003 */
[----:B------:R-:W-:Y:S02]  /*73f0*/  FMUL.FTZ R8, R37, R8 ;  /* 0x0000000825087220 */ /* 0x000fe40000410000 */
[----:B------:R-:W-:Y:S01]  /*7400*/  FFMA.FTZ R104, R129, R119, R104 ;  /* 0x0000007781687223 */ /* 0x000fe20000010068 */
[----:B------:R-:W-:Y:S01]  /*7410*/  MOV R129, R126 ;  /* 0x0000007e00817202 */ /* 0x000fe20000000f00 */
[----:B----4-:R-:W-:-:S02]  /*7420*/  @!P0 FADD.FTZ R128, R128, R13 ;  /* 0x0000000d80808221 */ /* 0x010fc40000010000 */
        /* <DEDUP_REMOVED lines=33> */
.L_x_12998:
[----:B0-----:R-:W-:Y:S05]  /*7640*/  BSYNC B0 ;  /* 0x0000000000007941 */ /* 0x001fea0003800000 */
.L_x_12997:
[----:B------:R-:W-:Y:S02]  /*7650*/  IADD3 R92, R92, 0x1, RZ ;  /* 0x000000015c5c7810 */ /* 0x000fe40007ffe0ff */
[----:B------:R-:W-:Y:S02]  /*7660*/  IADD3 R93, P1, R93, 0x1, RZ ;  /* 0x000000015d5d7810 */ /* 0x000fe40007f3e0ff */
[----:B------:R-:W-:Y:S02]  /*7670*/  ISETP.GE.AND P0, PT, R92, c[0x0][0x16c], PT ;  /* 0x00005b005c007a0c */ /* 0x000fe40003f06270 */
[----:B------:R-:W-:-:S11]  /*7680*/  IADD3.X R94, RZ, R94, RZ, P1, !PT ;  /* 0x0000005eff5e7210 */ /* 0x000fd60000ffe4ff */
[----:B------:R-:W-:Y:S01]  /*7690*/  @P0 CALL.REL.NOINC `(.L_x_12952) ;  /* 0x0000001000000944 */ /* 0x000fe20003c00000 */
[----:B------:R-:W-:Y:S05]  /*76a0*/  BRA `(.L_x_12999) ;  /* 0xffffb46000007947 */ /* 0x000fea000383ffff */
.L_x_12952:
        /* <DEDUP_REMOVED lines=23> */
[----:B------:R-:W-:-:S05]  /*7820*/  FADD.FTZ R9, R3, R64 ;  /* 0x0000004003097221 */ /* 0x000fca0000010000 */
[----:B------:R-:W-:Y:S01]  /*7830*/  FSETP.GTU.FTZ.AND P1, PT, R9, 20, PT ;  /* 0x41a000000900780b */ /* 0x000fe20003f3c000 */
[----:B------:R-:W-:-:S06]  /*7840*/  @!P6 FMUL.FTZ R0, R0, -1.4426950216293334961 ;  /* 0xbfb8aa3b0000e820 */ /* 0x000fcc0000410000 */
[----:B------:R-:W0:Y:S01]  /*7850*/  @!P6 MUFU.EX2 R0, R0 ;  /* 0x000000000000e308 */ /* 0x000e220000000800 */
[----:B------:R-:W-:Y:S02]  /*7860*/  @!P0 FMUL.FTZ R3, R4, -1.4426950216293334961 ;  /* 0xbfb8aa3b04038820 */ /* 0x000fe40000410000 */
[----:B------:R-:W-:Y:S01]  /*7870*/  FADD.FTZ R4, R5, R64 ;  /* 0x0000004005047221 */ /* 0x000fe20000010000 */
[----:B------:R-:W-:-:S04]  /*7880*/  PRMT R5, RZ, 0x5410, R6 ;  /* 0x00005410ff057816 */ /* 0x000fc80000000006 */
[----:B------:R-:W-:Y:S01]  /*7890*/  FSETP.GTU.FTZ.AND P2, PT, R4, 20, PT ;  /* 0x41a000000400780b */ /* 0x000fe20003f5c000 */
[----:B------:R-:W-:Y:S01]  /*78a0*/  FADD.FTZ R10, R5, R64 ;  /* 0x00000040050a7221 */ /* 0x000fe20000010000 */
[----:B------:R-:W-:Y:S01]  /*78b0*/  PRMT R5, RZ, 0x7610, R6 ;  /* 0x00007610ff057816 */ /* 0x000fe20000000006 */
[----:B------:R-:W4:Y:S03]  /*78c0*/  @!P0 MUFU.EX2 R3, R3 ;  /* 0x0000000300038308 */ /* 0x000f260000000800 */
[----:B------:R-:W-:Y:S01]  /*78d0*/  FSETP.GTU.FTZ.AND P3, PT, R10, 20, PT ;  /* 0x41a000000a00780b */ /* 0x000fe20003f7c000 */
[----:B0-----:R-:W-:Y:S02]  /*78e0*/  @!P6 FADD.FTZ R2, R0, 1 ;  /* 0x3f8000000002e421 */ /* 0x001fe40000010000 */
[----:B------:R-:W-:Y:S02]  /*78f0*/  @!P1 FMUL.FTZ R0, R9, -1.4426950216293334961 ;  /* 0xbfb8aa3b09009820 */ /* 0x000fe40000410000 */
[----:B------:R-:W-:Y:S01]  /*7900*/  FADD.FTZ R9, R5, R64 ;  /* 0x0000004005097221 */ /* 0x000fe20000010000 */
[----:B------:R0:W5:Y:S01]  /*7910*/  @!P6 MUFU.RCP R8, R2 ;  /* 0x000000020008e308 */ /* 0x0001620000001000 */
[--C-:B------:R-:W-:Y:S01]  /*7920*/  PRMT R5, RZ, 0x5410, R7.reuse ;  /* 0x00005410ff057816 */ /* 0x100fe20000000007 */
[----:B------:R-:W-:Y:S01]  /*7930*/  @!P2 FMUL.FTZ R4, R4, -1.4426950216293334961 ;  /* 0xbfb8aa3b0404a820 */ /* 0x000fe20000410000 */
[----:B------:R-:W-:-:S02]  /*7940*/  PRMT R7, RZ, 0x7610, R7 ;  /* 0x00007610ff077816 */ /* 0x000fc40000000007 */
[----:B------:R-:W-:Y:S01]  /*7950*/  FSETP.GTU.FTZ.AND P4, PT, R9, 20, PT ;  /* 0x41a000000900780b */ /* 0x000fe20003f9c000 */
[--C-:B------:R-:W-:Y:S02]  /*7960*/  FADD.FTZ R11, R5, R64.reuse ;  /* 0x00000040050b7221 */ /* 0x100fe40000010000 */
[----:B------:R-:W-:Y:S01]  /*7970*/  FADD.FTZ R12, R7, R64 ;  /* 0x00000040070c7221 */ /* 0x000fe20000010000 */
[----:B------:R1:W-:Y:S01]  /*7980*/  @!P2 MUFU.EX2 R6, R4 ;  /* 0x000000040006a308 */ /* 0x0003e20000000800 */
[----:B0-----:R-:W-:Y:S01]  /*7990*/  @!P3 FMUL.FTZ R2, R10, -1.4426950216293334961 ;  /* 0xbfb8aa3b0a02b820 */ /* 0x001fe20000410000 */
[----:B------:R-:W-:Y:S01]  /*79a0*/  FSETP.GTU.FTZ.AND P5, PT, R11, 20, PT ;  /* 0x41a000000b00780b */ /* 0x000fe20003fbc000 */
[----:B----4-:R-:W-:Y:S02]  /*79b0*/  @!P0 FADD.FTZ R3, R3, 1 ;  /* 0x3f80000003038421 */ /* 0x010fe40000010000 */
[----:B------:R-:W-:Y:S02]  /*79c0*/  IMAD R10, R62, c[0x0][0x2d8], RZ ;  /* 0x0000b6003e0a7a24 */ /* 0x000fe400078e02ff */
[----:B-----5:R-:W-:Y:S01]  /*79d0*/  @!P6 FMUL.FTZ R69, R69, R8 ;  /* 0x000000084545e220 */ /* 0x020fe20000410000 */
[----:B------:R-:W-:Y:S01]  /*79e0*/  FSETP.GTU.FTZ.AND P6, PT, R12, 20, PT ;  /* 0x41a000000c00780b */ /* 0x000fe20003fdc000 */
[----:B------:R-:W-:Y:S01]  /*79f0*/  @!P4 FMUL.FTZ R5, R9, -1.4426950216293334961 ;  /* 0xbfb8aa3b0905c820 */ /* 0x000fe20000410000 */
[----:B------:R-:W0:Y:S01]  /*7a00*/  @!P3 MUFU.EX2 R2, R2 ;  /* 0x000000020002b308 */ /* 0x000e220000000800 */
[----:B------:R-:W-:-:S04]  /*7a10*/  IMAD R23, R63, c[0x0][0x2dc], R10 ;  /* 0x0000b7003f177a24 */ /* 0x000fc800078e020a */
[----:B------:R-:W-:-:S03]  /*7a20*/  @!P5 FMUL.FTZ R7, R11, -1.4426950216293334961 ;  /* 0xbfb8aa3b0b07d820 */ /* 0x000fc60000410000 */
[----:B------:R-:W-:Y:S03]  /*7a30*/  @!P4 MUFU.EX2 R5, R5 ;  /* 0x000000050005c308 */ /* 0x000fe60000000800 */
[----:B-1----:R-:W-:Y:S01]  /*7a40*/  @!P6 FMUL.FTZ R4, R12, -1.4426950216293334961 ;  /* 0xbfb8aa3b0c04e820 */ /* 0x002fe20000410000 */
[----:B------:R-:W-:-:S06]  /*7a50*/  NOP ;  /* 0x0000000000007918 */ /* 0x000fcc0000000000 */
[----:B------:R-:W1:Y:S01]  /*7a60*/  LDS.128 R12, [R57.X16] ;  /* 0x00000000390c7984 */ /* 0x000e62000000cc00 */
[----:B------:R4:W5:Y:S01]  /*7a70*/  @!P6 MUFU.EX2 R9, R4 ;  /* 0x000000040009e308 */ /* 0x0009620000000800 */
[----:B0-----:R-:W-:-:S07]  /*7a80*/  @!P3 FADD.FTZ R2, R2, 1 ;  /* 0x3f8000000202b421 */ /* 0x001fce0000010000 */
[----:B------:R-:W0:Y:S01]  /*7a90*/  @!P1 MUFU.EX2 R0, R0 ;  /* 0x0000000000009308 */ /* 0x000e220000000800 */
[----:B----4-:R-:W-:-:S07]  /*7aa0*/  SHF.L.U32 R4, R20, 0x8, RZ ;  /* 0x0000000814047819 */ /* 0x010fce00000006ff */
[----:B------:R4:W2:Y:S01]  /*7ab0*/  @!P5 MUFU.EX2 R8, R7 ;  /* 0x000000070008d308 */ /* 0x0008a20000000800 */
[----:B-----5:R-:W-:-:S07]  /*7ac0*/  @!P6 FADD.FTZ R9, R9, 1 ;  /* 0x3f8000000909e421 */ /* 0x020fce0000010000 */
[----:B------:R-:W5:Y:S01]  /*7ad0*/  @!P0 MUFU.RCP R11, R3 ;  /* 0x00000003000b8308 */ /* 0x000f620000001000 */
[----:B----4-:R-:W-:Y:S01]  /*7ae0*/  @!P4 FADD.FTZ R7, R5, 1 ;  /* 0x3f8000000507c421 */ /* 0x010fe20000010000 */
[----:B------:R-:W-:Y:S01]  /*7af0*/  SHF.R.S32.HI R5, RZ, 0x1f, R4 ;  /* 0x0000001fff057819 */ /* 0x000fe20000011404 */
[----:B0-----:R-:W-:-:S05]  /*7b00*/  @!P1 FADD.FTZ R0, R0, 1 ;  /* 0x3f80000000009421 */ /* 0x001fca0000010000 */
[----:B------:R0:W4:Y:S01]  /*7b10*/  @!P3 MUFU.RCP R19, R2 ;  /* 0x000000020013b308 */ /* 0x0001220000001000 */
[----:B--2---:R-:W-:-:S07]  /*7b20*/  @!P5 FADD.FTZ R8, R8, 1 ;  /* 0x3f8000000808d421 */ /* 0x004fce0000010000 */
[----:B------:R2:W3:Y:S01]  /*7b30*/  @!P4 MUFU.RCP R10, R7 ;  /* 0x00000007000ac308 */ /* 0x0004e20000001000 */
[----:B0-----:R-:W-:-:S04]  /*7b40*/  IMAD.WIDE.U32 R2, R63, c[0x0][0x2d8], R4 ;  /* 0x0000b6003f027a25 */ /* 0x001fc800078e0004 */
[----:B-----5:R-:W-:Y:S01]  /*7b50*/  @!P0 FMUL.FTZ R68, R68, R11 ;  /* 0x0000000b44448220 */ /* 0x020fe20000410000 */
[----:B------:R-:W-:Y:S01]  /*7b60*/  IADD3 R3, R3, R23, RZ ;  /* 0x0000001703037210 */ /* 0x000fe20007ffe0ff */
[----:B------:R-:W-:Y:S01]  /*7b70*/  IMAD.WIDE.U32 R4, R63, c[0x0][0x2f8], R4 ;  /* 0x0000be003f047a25 */ /* 0x000fe200078e0004 */
[----:B------:R0:W5:Y:S03]  /*7b80*/  @!P1 MUFU.RCP R17, R0 ;  /* 0x0000000000119308 */ /* 0x0001660000001000 */
[C---:B--2---:R-:W-:Y:S02]  /*7b90*/  IMAD R7, R67.reuse, c[0x0][0x2e4], R18 ;  /* 0x0000b90043077a24 */ /* 0x044fe400078e0212 */
[----:B------:R-:W-:-:S03]  /*7ba0*/  IMAD.WIDE.U32 R2, R67, c[0x0][0x2e0], R2 ;  /* 0x0000b80043027a25 */ /* 0x000fc600078e0002 */
[----:B------:R2:W1:Y:S01]  /*7bb0*/  @!P5 MUFU.RCP R21, R8 ;  /* 0x000000080015d308 */ /* 0x0004620000001000 */
[----:B0-----:R-:W-:Y:S01]  /*7bc0*/  @!P2 FADD.FTZ R0, R6, 1 ;  /* 0x3f8000000600a421 */ /* 0x001fe20000010000 */
[----:B------:R-:W-:Y:S01]  /*7bd0*/  IADD3 R3, R3, R7, RZ ;  /* 0x0000000703037210 */ /* 0x000fe20007ffe0ff */
[----:B----4-:R-:W-:Y:S01]  /*7be0*/  @!P3 FMUL.FTZ R72, R72, R19 ;  /* 0x000000134848b220 */ /* 0x010fe20000410000 */
[----:B------:R-:W-:Y:S01]  /*7bf0*/  LEA R6, P0, R2, c[0x0][0x330], 0x1 ;  /* 0x0000cc0002067a11 */ /* 0x000fe200078008ff */
[----:B---3--:R-:W-:Y:S01]  /*7c00*/  @!P4 FMUL.FTZ R73, R73, R10 ;  /* 0x0000000a4949c220 */ /* 0x008fe20000410000 */
[----:B------:R-:W-:Y:S02]  /*7c10*/  IADD3 R56, P3, R56, -0x200, RZ ;  /* 0xfffffe0038387810 */ /* 0x000fe40007f7e0ff */
[----:B------:R-:W-:Y:S01]  /*7c20*/  LEA.HI.X R7, R2, c[0x0][0x334], R3, 0x1, P0 ;  /* 0x0000cd0002077a11 */ /* 0x000fe200000f0c03 */
[----:B------:R-:W0:Y:S01]  /*7c30*/  @!P6 MUFU.RCP R16, R9 ;  /* 0x000000090010e308 */ /* 0x000e220000001000 */
[----:B-----5:R-:W-:Y:S01]  /*7c40*/  @!P1 FMUL.FTZ R70, R70, R17 ;  /* 0x0000001146469220 */ /* 0x020fe20000410000 */
[----:B------:R-:W-:-:S02]  /*7c50*/  F2FP.BF16.PACK_AB R10, R73, R72 ;  /* 0x00000048490a723e */ /* 0x000fc400000010ff */
[----:B------:R-:W-:Y:S01]  /*7c60*/  IMAD.WIDE R2, R59, 0x10, R6 ;  /* 0x000000103b027825 */ /* 0x000fe200078e0206 */
[----:B--2---:R-:W-:Y:S02]  /*7c70*/  F2FP.BF16.PACK_AB R8, R68, R69 ;  /* 0x000000454408723e */ /* 0x004fe400000010ff */
[----:B------:R-:W-:Y:S01]  /*7c80*/  IADD3 R28, P1, R28, -0x200, RZ ;  /* 0xfffffe001c1c7810 */ /* 0x000fe20007f3e0ff */
[----:B------:R-:W2:Y:S01]  /*7c90*/  @!P2 MUFU.RCP R0, R0 ;  /* 0x000000000000a308 */ /* 0x000ea20000001000 */
[----:B-1----:R1:W-:Y:S01]  /*7ca0*/  STG.E.128 [R2.64], R12 ;  /* 0x0000000c02007986 */ /* 0x0023e2000c101d08 */
[----:B------:R-:W-:Y:S01]  /*7cb0*/  @!P5 FMUL.FTZ R74, R74, R21 ;  /* 0x000000154a4ad220 */ /* 0x000fe20000410000 */
[----:B------:R-:W-:Y:S01]  /*7cc0*/  IADD3.X R29, R29, -0x1, RZ, P1, !PT ;  /* 0xffffffff1d1d7810 */ /* 0x000fe20000ffe4ff */
[----:B------:R-:W-:Y:S01]  /*7cd0*/  FADD.FTZ R69, R69, R58 ;  /* 0x0000003a45457221 */ /* 0x000fe20000010000 */
[----:B------:R-:W-:Y:S01]  /*7ce0*/  BAR.SYNC.DEFER_BLOCKING 0x0 ;  /* 0x0000000000007b1d */ /* 0x000fe20000010000 */
[----:B------:R-:W-:Y:S01]  /*7cf0*/  IADD3 R51, P1, R51, -0x400, RZ ;  /* 0xfffffc0033337810 */ /* 0x000fe20007f3e0ff */
[----:B0-----:R-:W-:Y:S01]  /*7d00*/  @!P6 FMUL.FTZ R75, R75, R16 ;  /* 0x000000104b4be220 */ /* 0x001fe20000410000 */
[----:B------:R-:W-:Y:S01]  /*7d10*/  IADD3 R54, P4, R54, -0x200, RZ ;  /* 0xfffffe0036367810 */ /* 0x000fe20007f9e0ff */
[----:B------:R-:W-:Y:S01]  /*7d20*/  FADD.FTZ R69, R69, R68 ;  /* 0x0000004445457221 */ /* 0x000fe20000010000 */
[----:B------:R-:W-:-:S02]  /*7d30*/  IADD3.X R49, R49, -0x1, RZ, P1, !PT ;  /* 0xffffffff31317810 */ /* 0x000fc40000ffe4ff */
[----:B------:R-:W-:Y:S02]  /*7d40*/  F2FP.BF16.PACK_AB R11, R75, R74 ;  /* 0x0000004a4b0b723e */ /* 0x000fe400000010ff */
[----:B------:R-:W-:Y:S01]  /*7d50*/  IADD3.X R55, R55, -0x1, RZ, P3, !PT ;  /* 0xffffffff37377810 */ /* 0x000fe20001ffe4ff */
[----:B--2---:R-:W-:Y:S01]  /*7d60*/  @!P2 FMUL.FTZ R71, R71, R0 ;  /* 0x000000004747a220 */ /* 0x004fe20000410000 */
[----:B------:R-:W-:Y:S01]  /*7d70*/  IADD3 R47, P2, R47, -0x400, RZ ;  /* 0xfffffc002f2f7810 */ /* 0x000fe20007f5e0ff */
[----:B------:R-:W-:Y:S01]  /*7d80*/  IMAD R0, R62, c[0x0][0x2f8], RZ ;  /* 0x0000be003e007a24 */ /* 0x000fe200078e02ff */
[----:B------:R-:W-:Y:S02]  /*7d90*/  IADD3.X R53, R53, -0x1, RZ, P4, !PT ;  /* 0xffffffff35357810 */ /* 0x000fe400027fe4ff */
[----:B------:R-:W-:Y:S01]  /*7da0*/  F2FP.BF16.PACK_AB R9, R71, R70 ;  /* 0x000000464709723e */ /* 0x000fe200000010ff */
[----:B------:R-:W-:Y:S01]  /*7db0*/  IMAD R7, R63, c[0x0][0x2fc], R0 ;  /* 0x0000bf003f077a24 */ /* 0x000fe200078e0200 */
[----:B------:R-:W-:Y:S01]  /*7dc0*/  IADD3.X R45, R45, -0x1, RZ, P2, !PT ;  /* 0xffffffff2d2d7810 */ /* 0x000fe200017fe4ff */
[----:B------:R-:W-:-:S02]  /*7dd0*/  IMAD R0, R66, c[0x0][0x300], RZ ;  /* 0x0000c00042007a24 */ /* 0x000fc400078e02ff */
[----:B------:R-:W-:Y:S01]  /*7de0*/  FADD.FTZ R70, R69, R70 ;  /* 0x0000004645467221 */ /* 0x000fe20000010000 */
[----:B------:R-:W-:Y:S01]  /*7df0*/  IADD3 R5, R5, R7, RZ ;  /* 0x0000000705057210 */ /* 0x000fe20007ffe0ff */
[----:B------:R-:W-:Y:S01]  /*7e00*/  IMAD R7, R67, c[0x0][0x304], R0 ;  /* 0x0000c10043077a24 */ /* 0x000fe200078e0200 */
[----:B------:R-:W-:Y:S01]  /*7e10*/  STS.128 [R57.X16], R8 ;  /* 0x0000000839007388 */ /* 0x000fe2000000cc00 */
[----:B------:R-:W-:-:S06]  /*7e20*/  NOP ;  /* 0x0000000000007918 */ /* 0x000fcc0000000000 */
[----:B------:R-:W0:Y:S01]  /*7e30*/  LDS.128 R16, [R57.X16] ;  /* 0x0000000039107984 */ /* 0x000e22000000cc00 */
        /* <DEDUP_REMOVED lines=12> */
[----:B0-----:R0:W-:Y:S01]  /*7f00*/  STG.E.128 [R2.64], R16 ;  /* 0x0000001002007986 */ /* 0x0011e2000c101d08 */
[----:B------:R-:W-:Y:S01]  /*7f10*/  @!P0 CALL.REL.NOINC `(.L_x_12934) ;  /* 0x0000001000008944 */ /* 0x000fe20003c00000 */
[----:B------:R-:W-:Y:S05]  /*7f20*/  BRA `(.L_x_13000) ;  /* 0xffff890000007947 */ /* 0x000fea000383ffff */
.L_x_12934:
        /* <DEDUP_REMOVED lines=24> */
.L_x_13002:
[----:B0-----:R-:W-:Y:S05]  /*80b0*/  BSYNC B0 ;  /* 0x0000000000007941 */ /* 0x001fea0003800000 */
.L_x_13001:
        /* <DEDUP_REMOVED lines=23> */
.L_x_13004:
[----:B------:R-:W1:Y:S02]  /*8230*/  S2R R9, SR_TID.X ;  /* 0x0000000000097919 */ /* 0x000e640000002100 */
.L_x_13005:
[----:B0-----:R-:W-:Y:S05]  /*8240*/  BSYNC B0 ;  /* 0x0000000000007941 */ /* 0x001fea0003800000 */
.L_x_13003:
[----:B-1----:R-:W-:-:S13]  /*8250*/  ISETP.GE.AND P0, PT, R9, c[0x0][0x16c], PT ;  /* 0x00005b0009007a0c */ /* 0x002fda0003f06270 */
[----:B------:R-:W-:Y:S05]  /*8260*/  @P0 EXIT ;  /* 0x000000000000094d */ /* 0x000fea0003800000 */
[----:B------:R-:W-:Y:S02]  /*8270*/  IMAD R66, R66, c[0x0][0x288], RZ ;  /* 0x0000a20042427a24 */ /* 0x000fe400078e02ff */
[----:B------:R-:W-:-:S04]  /*8280*/  IMAD.WIDE.U32 R4, R67, c[0x0][0x288], RZ ;  /* 0x0000a20043047a25 */ /* 0x000fc800078e00ff */
[----:B------:R-:W-:-:S05]  /*8290*/  IMAD R13, R67, c[0x0][0x28c], R66 ;  /* 0x0000a300430d7a24 */ /* 0x000fca00078e0242 */
[----:B------:R-:W-:Y:S02]  /*82a0*/  IADD3 R13, R5, R13, RZ ;  /* 0x0000000d050d7210 */ /* 0x000fe40007ffe0ff */
.L_x_13006:
        /* <DEDUP_REMOVED lines=17> */
.L_x_13007:
        /* <DEDUP_REMOVED lines=12> */
.L_x_14751:


//--------------------- .text._Z25selective_scan_bwd_kernelI32Selective_Scan_bwd_kernel_traitsILi32ELi4ELb0ELb0ELb0ELb0ELb0EN3c108BFloat16ENS1_7complexIfEEEEv12SSMParamsBwd --------------------------
	.section	.text._Z25selective_scan_bwd_kernelI32Selective_Scan_bwd_kernel_traitsILi32ELi4ELb0ELb0ELb0ELb0ELb0EN3c108BFloat16ENS1_7complexIfEEEEv12SSMParamsBwd,"ax",@progbits
	.sectioninfo	@"SHI_REGISTERS=118"
	.align	128
        .global         _Z25selective_scan_bwd_kernelI32Selective_Scan_bwd_kernel_traitsILi32ELi4ELb0ELb0ELb0ELb0ELb0EN3c108BFloat16ENS1_7complexIfEEEEv12SSMParamsBwd
        .type           _Z25selective_scan_bwd_kernelI32Selective_Scan_bwd_kernel_traitsILi32ELi4ELb0ELb0ELb0ELb0ELb0EN3c108BFloat16ENS1_7complexIfEEEEv12SSMParamsBwd,@function
        .size           _Z25selective_scan_bwd_kernelI32Selective_Scan_bwd_kernel_traitsILi32ELi4ELb0ELb0ELb0ELb0ELb0EN3c108BFloat16ENS1_7complexIfEEEEv12SSMParamsBwd,(.L_x_14752 - _Z25selective_scan_bwd_kernelI32Selective_Scan_bwd_kernel_traitsILi32ELi4ELb0ELb0ELb0ELb0ELb0EN3c108BFloat16ENS1_7complexIfEEEEv12SSMParamsBwd)
        .other          _Z25selective_scan_bwd_kernelI32Selective_Scan_bwd_kernel_traitsILi32ELi4ELb0ELb0ELb0ELb0ELb0EN3c108BFloat16ENS1_7complexIfEEEEv12SSMParamsBwd,@"STO_CUDA_ENTRY STV_DEFAULT"
_Z25selective_scan_bwd_kernelI32Selective_Scan_bwd_kernel_traitsILi32ELi4ELb0ELb0ELb0ELb0ELb0EN3c108BFloat16ENS1_7complexIfEEEEv12SSMParamsBwd:
.text._Z25selective_scan_bwd_kernelI32Selective_Scan_bwd_kernel_traitsILi32ELi4ELb0ELb0ELb0ELb0ELb0EN3c108BFloat16ENS1_7complexIfEEEEv12SSMParamsBwd:
        /* <DEDUP_REMOVED lines=27> */
[----:B------:R-:W-:Y:S01]  /*01b0*/  IMAD R10, R58, c[0x0][0x280], RZ ;  /* 0x0000a0003a0a7a24 */ /* 0x000fe200078e02ff */
[----:B------:R-:W-:Y:S01]  /*01c0*/  ISETP.NE.U32.AND P0, PT, RZ, c[0x0][0x260], PT ;  /* 0x00009800ff007a0c */ /* 0x000fe20003f05070 */
[----:B0-----:R-:W-:Y:S01]  /*01d0*/  IMAD.WIDE.U32 R6, R55, c[0x0][0x278], RZ ;  /* 0x00009e0037067a25 */ /* 0x001fe200078e00ff */
[----:B------:R-:W-:-:S02]  /*01e0*/  CS2R R52, SRZ ;  /* 0x0000000000347805 */ /* 0x000fc4000001ff00 */
[----:B------:R-:W-:Y:S01]  /*01f0*/  ISETP.NE.AND.EX P0, PT, RZ, c[0x0][0x264], PT, P0 ;  /* 0x00009900ff007a0c */ /* 0x000fe20003f05300 */
[----:B-1----:R-:W-:Y:S01]  /*0200*/  IMAD R9, R55, c[0x0][0x27c], R12 ;  /* 0x00009f0037097a24 */ /* 0x002fe200078e020c */
[----:B------:R-:W-:Y:S01]  /*0210*/  MOV R12, c[0x0][0x174] ;  /* 0x00005d00000c7a02 */ /* 0x000fe20000000f00 */
[----:B------:R-:W-:Y:S02]  /*0220*/  IMAD R8, R58, c[0x0][0x1e8], RZ ;  /* 0x00007a003a087a24 */ /* 0x000fe400078e02ff */
[----:B------:R-:W-:Y:S01]  /*0230*/  IMAD.WIDE.U32 R2, R59, c[0x0][0x1d8], R2 ;  /* 0x000076003b027a25 */ /* 0x000fe200078e0002 */
[----:B------:R-:W-:Y:S02]  /*0240*/  IADD3 R7, R7, R9, RZ ;  /* 0x0000000907077210 */ /* 0x000fe40007ffe0ff */
[C---:B------:R-:W-:Y:S01]  /*0250*/  LEA R9, R12.reuse, 0xffffff80, 0x7 ;  /* 0xffffff800c097811 */ /* 0x040fe200078e38ff */
[----:B------:R-:W-:Y:S01]  /*0260*/  IMAD.WIDE.U32 R4, R59, c[0x0][0x1e8], R4 ;  /* 0x00007a003b047a25 */ /* 0x000fe200078e0004 */
[----:B------:R-:W-:-:S02]  /*0270*/  ISETP.GE.AND P3, PT, R12, 0x1, PT ;  /* 0x000000010c00780c */ /* 0x000fc40003f66270 */
[----:B------:R-:W-:Y:S01]  /*0280*/  SHF.R.S32.HI R11, RZ, 0x1f, R9 ;  /* 0x0000001fff0b7819 */ /* 0x000fe20000011409 */
[----:B------:R-:W-:Y:S01]  /*0290*/  IMAD R0, R59, c[0x0][0x1dc], R0 ;  /* 0x000077003b007a24 */ /* 0x000fe200078e0200 */
[----:B------:R-:W-:Y:S01]  /*02a0*/  IADD3 R49, P1, R9, R2, RZ ;  /* 0x0000000209317210 */ /* 0x000fe20007f3e0ff */
[----:B------:R-:W-:Y:S01]  /*02b0*/  IMAD R8, R59, c[0x0][0x1ec], R8 ;  /* 0x00007b003b087a24 */ /* 0x000fe200078e0208 */
[----:B------:R-:W-:Y:S01]  /*02c0*/  IADD3 R47, P2, R9, R4, RZ ;  /* 0x00000004092f7210 */ /* 0x000fe20007f5e0ff */
[----:B------:R-:W-:Y:S01]  /*02d0*/  IMAD.WIDE.U32 R6, R59, c[0x0][0x280], R6 ;  /* 0x0000a0003b067a25 */ /* 0x000fe200078e0006 */
[C---:B------:R-:W-:Y:S01]  /*02e0*/  IADD3.X R2, R11.reuse, R3, R0, P1, !PT ;  /* 0x000000030b027210 */ /* 0x040fe20000ffe400 */
[----:B------:R-:W-:Y:S01]  /*02f0*/  CS2R R12, SRZ ;  /* 0x00000000000c7805 */ /* 0x000fe2000001ff00 */
        /* <DEDUP_REMOVED lines=27> */
[----:B------:R-:W-:Y:S01]  /*04b0*/  HFMA2.MMA R40, -RZ, RZ, 0, 0 ;  /* 0x00000000ff287435 */ /* 0x000fe200000001ff */
[----:B------:R-:W-:Y:S01]  /*04c0*/  MOV R43, c[0x0][0x174] ;  /* 0x00005d00002b7a02 */ /* 0x000fe20000000f00 */
[----:B------:R-:W-:Y:S01]  /*04d0*/  CS2R R52, SRZ ;  /* 0x0000000000347805 */ /* 0x000fe2000001ff00 */
[----:B------:R-:W1:Y:S01]  /*04e0*/  S2R R48, SR_LANEID ;  /* 0x0000000000307919 */ /* 0x000e620000000000 */
[----:B0-----:R-:W-:-:S02]  /*04f0*/  SHF.L.U32 R0, R51, 0x2, RZ ;  /* 0x0000000233007819 */ /* 0x001fc400000006ff */
[----:B------:R-:W-:Y:S02]  /*0500*/  LOP3.LUT R97, R51, 0x1f, RZ, 0xc0, !PT ;  /* 0x0000001f33617812 */ /* 0x000fe400078ec0ff */
[----:B------:R-:W-:-:S04]  /*0510*/  LOP3.LUT R0, R0, 0xffffff80, RZ, 0xc0, !PT ;  /* 0xffffff8000007812 */ /* 0x000fc800078ec0ff */
[----:B------:R-:W-:-:S04]  /*0520*/  LOP3.LUT R42, R0, 0x1f, R51, 0xf8, !PT ;  /* 0x0000001f002a7812 */ /* 0x000fc800078ef833 */
[----:B------:R-:W-:Y:S02]  /*0530*/  SHF.R.S32.HI R41, RZ, 0x1f, R42 ;  /* 0x0000001fff297819 */ /* 0x000fe4000001142a */
[C---:B------:R-:W-:Y:S02]  /*0540*/  LOP3.LUT R39, R42.reuse, 0x20, RZ, 0xfc, !PT ;  /* 0x000000202a277812 */ /* 0x040fe400078efcff */
[C---:B------:R-:W-:Y:S02]  /*0550*/  LOP3.LUT R38, R42.reuse, 0x40, RZ, 0xfc, !PT ;  /* 0x000000402a267812 */ /* 0x040fe400078efcff */
[----:B-1----:R-:W-:Y:S02]  /*0560*/  LOP3.LUT R37, R42, 0x60, RZ, 0xfc, !PT ;  /* 0x000000602a257812 */ /* 0x002fe400078efcff */
.L_x_13029:
[----:B------:R-:W-:Y:S01]  /*0570*/  BAR.SYNC.DEFER_BLOCKING 0x0 ;  /* 0x0000000000007b1d */ /* 0x000fe20000010000 */
[----:B------:R-:W-:Y:S02]  /*0580*/  LEA R36, R43, 0xffffff80, 0x7 ;  /* 0xffffff802b247811 */ /* 0x000fe400078e38ff */
[----:B-1----:R-:W-:Y:S02]  /*0590*/  SHF.L.U32 R35, R42, 0x1, RZ ;  /* 0x000000012a237819 */ /* 0x002fe400000006ff */
[----:B------:R-:W-:-:S02]  /*05a0*/  IADD3 R9, -R36, c[0x0][0x168], RZ ;  /* 0x00005a0024097a10 */ /* 0x000fc40007ffe1ff */
[C---:B------:R-:W-:Y:S02]  /*05b0*/  SHF.L.U64.HI R34, R42.reuse, 0x1, R41 ;  /* 0x000000012a227819 */ /* 0x040fe40000010229 */
[-C--:B------:R-:W-:Y:S02]  /*05c0*/  ISETP.GE.AND P0, PT, R42, R9.reuse, PT ;  /* 0x000000092a00720c */ /* 0x080fe40003f06270 */
[-C--:B------:R-:W-:Y:S02]  /*05d0*/  ISETP.GE.AND P1, PT, R39, R9.reuse, PT ;  /* 0x000000092700720c */ /* 0x080fe40003f26270 */
[-C--:B------:R-:W-:Y:S02]  /*05e0*/  ISETP.GE.AND P2, PT, R38, R9.reuse, PT ;  /* 0x000000092600720c */ /* 0x080fe40003f46270 */
[----:B------:R-:W-:Y:S02]  /*05f0*/  ISETP.GE.AND P3, PT, R37, R9, PT ;  /* 0x000000092500720c */ /* 0x000fe40003f66270 */
[----:B------:R-:W-:-:S02]  /*0600*/  IADD3 R4, P4, R50, R35, RZ ;  /* 0x0000002332047210 */ /* 0x000fc40007f9e0ff */
[----:B------:R-:W-:Y:S02]  /*0610*/  PRMT R0, RZ, 0x7610, R0 ;  /* 0x00007610ff007816 */ /* 0x000fe40000000000 */
[----:B------:R-:W-:Y:S02]  /*0620*/  PRMT R8, RZ, 0x7610, R8 ;  /* 0x00007610ff087816 */ /* 0x000fe40000000008 */
[----:B------:R-:W-:Y:S02]  /*0630*/  PRMT R10, RZ, 0x7610, R10 ;  /* 0x00007610ff0a7816 */ /* 0x000fe4000000000a */
[----:B------:R-:W-:Y:S02]  /*0640*/  PRMT R16, RZ, 0x7610, R16 ;  /* 0x00007610ff107816 */ /* 0x000fe40000000010 */
[----:B------:R-:W-:-:S05]  /*0650*/  IADD3.X R5, R49, R34, RZ, P4, !PT ;  /* 0x0000002231057210 */ /* 0x000fca00027fe4ff */
[----:B------:R-:W2:Y:S04]  /*0660*/  @!P0 LDG.E.U16 R0, [R4.64] ;  /* 0x0000000604008981 */ /* 0x000ea8000c1e1500 */
[----:B------:R-:W3:Y:S04]  /*0670*/  @!P1 LDG.E.U16 R8, [R4.64+0x40] ;  /* 0x0000400604089981 */ /* 0x000ee8000c1e1500 */
[----:B------:R-:W4:Y:S04]  /*0680*/  @!P2 LDG.E.U16 R10, [R4.64+0x80] ;  /* 0x00008006040aa981 */ /* 0x000f28000c1e1500 */
[----:B------:R-:W4:Y:S01]  /*0690*/  @!P3 LDG.E.U16 R16, [R4.64+0xc0] ;  /* 0x0000c0060410b981 */ /* 0x000f22000c1e1500 */
[----:B------:R-:W-:-:S02]  /*06a0*/  SHF.L.U32 R33, R48, 0x1, RZ ;  /* 0x0000000130217819 */ /* 0x000fc400000006ff */
[----:B------:R-:W-:Y:S02]  /*06b0*/  IADD3 R6, P0, R46, R35, RZ ;  /* 0x000000232e067210 */ /* 0x000fe40007f1e0ff */
[-C--:B------:R-:W-:Y:S02]  /*06c0*/  ISETP.GE.AND P1, PT, R39, R9.reuse, PT ;  /* 0x000000092700720c */ /* 0x080fe40003f26270 */
[----:B------:R-:W-:Y:S02]  /*06d0*/  IADD3.X R7, R47, R34, RZ, P0, !PT ;  /* 0x000000222f077210 */ /* 0x000fe400007fe4ff */
[-C--:B------:R-:W-:Y:S02]  /*06e0*/  ISETP.GE.AND P0, PT, R42, R9.reuse, PT ;  /* 0x000000092a00720c */ /* 0x080fe40003f06270 */
[-C--:B------:R-:W-:Y:S02]  /*06f0*/  ISETP.GE.AND P2, PT, R38, R9.reuse, PT ;  /* 0x000000092600720c */ /* 0x080fe40003f46270 */
[----:B------:R-:W-:-:S02]  /*0700*/  ISETP.GE.AND P3, PT, R37, R9, PT ;  /* 0x000000092500720c */ /* 0x000fc40003f66270 */
[----:B------:R-:W-:Y:S02]  /*0710*/  PRMT R18, RZ, 0x7610, R18 ;  /* 0x00007610ff127816 */ /* 0x000fe40000000012 */
[----:B------:R-:W-:Y:S02]  /*0720*/  PRMT R20, RZ, 0x7610, R20 ;  /* 0x00007610ff147816 */ /* 0x000fe40000000014 */
[----:B------:R-:W-:Y:S02]  /*0730*/  PRMT R22, RZ, 0x7610, R22 ;  /* 0x00007610ff167816 */ /* 0x000fe40000000016 */
[----:B------:R-:W-:Y:S01]  /*0740*/  PRMT R24, RZ, 0x7610, R24 ;  /* 0x00007610ff187816 */ /* 0x000fe20000000018 */
[----:B--2---:R-:W-:Y:S04]  /*0750*/  STS.U16 [R33], R0 ;  /* 0x0000000021007388 */ /* 0x004fe80000000400 */
[----:B0--3--:R0:W-:Y:S04]  /*0760*/  STS.U16 [R33+0x40], R8 ;  /* 0x0000400821007388 */ /* 0x0091e80000000400 */
[----:B----4-:R1:W-:Y:S04]  /*0770*/  STS.U16 [R33+0x80], R10 ;  /* 0x0000800a21007388 */ /* 0x0103e80000000400 */
[----:B------:R2:W-:Y:S01]  /*0780*/  STS.U16 [R33+0xc0], R16 ;  /* 0x0000c01021007388 */ /* 0x0005e20000000400 */
[----:B------:R-:W-:-:S06]  /*0790*/  NOP ;  /* 0x0000000000007918 */ /* 0x000fcc0000000000 */
[----:B------:R-:W-:Y:S04]  /*07a0*/  LDS.64 R60, [R48.X8] ;  /* 0x00000000303c7984 */ /* 0x000fe80000008a00 */
[----:B------:R-:W-:Y:S06]  /*07b0*/  BAR.SYNC.DEFER_BLOCKING 0x0 ;  /* 0x0000000000007b1d */ /* 0x000fec0000010000 */
[----:B------:R3:W4:Y:S04]  /*07c0*/  @!P0 LDG.E.U16 R18, [R6.64] ;  /* 0x0000000606128981 */ /* 0x000728000c1e1500 */
[----:B------:R3:W4:Y:S04]  /*07d0*/  @!P1 LDG.E.U16 R20, [R6.64+0x40] ;  /* 0x0000400606149981 */ /* 0x000728000c1e1500 */
[----:B------:R3:W4:Y:S04]  /*07e0*/  @!P2 LDG.E.U16 R22, [R6.64+0x80] ;  /* 0x000080060616a981 */ /* 0x000728000c1e1500 */
[----:B------:R3:W4:Y:S01]  /*07f0*/  @!P3 LDG.E.U16 R24, [R6.64+0xc0] ;  /* 0x0000c0060618b981 */ /* 0x000722000c1e1500 */
[----:B------:R-:W-:-:S02]  /*0800*/  ISETP.GE.AND P0, PT, R42, R9, PT ;  /* 0x000000092a00720c */ /* 0x000fc40003f06270 */
[-C--:B------:R-:W-:Y:S02]  /*0810*/  ISETP.GE.AND P1, PT, R39, R9.reuse, PT ;  /* 0x000000092700720c */ /* 0x080fe40003f26270 */
[-C--:B------:R-:W-:Y:S02]  /*0820*/  ISETP.GE.AND P2, PT, R38, R9.reuse, PT ;  /* 0x000000092600720c */ /* 0x080fe40003f46270 */
[----:B------:R-:W-:Y:S02]  /*0830*/  ISETP.GE.AND P3, PT, R37, R9, PT ;  /* 0x000000092500720c */ /* 0x000fe40003f66270 */
[----:B0-----:R-:W-:Y:S02]  /*0840*/  IADD3 R8, P4, R44, R35, RZ ;  /* 0x000000232c087210 */ /* 0x001fe40007f9e0ff */
[----:B------:R-:W-:Y:S02]  /*0850*/  PRMT R0, RZ, 0x7610, R0 ;  /* 0x00007610ff007816 */ /* 0x000fe40000000000 */
[----:B---3--:R-:W-:-:S02]  /*0860*/  PRMT R6, RZ, 0x7610, R6 ;  /* 0x00007610ff067816 */ /* 0x008fc40000000006 */
[----:B-1----:R-:W-:Y:S02]  /*0870*/  PRMT R10, RZ, 0x7610, R10 ;  /* 0x00007610ff0a7816 */ /* 0x002fe4000000000a */
[----:B--2---:R-:W-:Y:S02]  /*0880*/  PRMT R16, RZ, 0x7610, R16 ;  /* 0x00007610ff107816 */ /* 0x004fe40000000010 */
[----:B------:R-:W-:Y:S01]  /*0890*/  IADD3.X R9, R45, R34, RZ, P4, !PT ;  /* 0x000000222d097210 */ /* 0x000fe200027fe4ff */
[----:B----4-:R-:W-:Y:S04]  /*08a0*/  STS.U16 [R33], R18 ;  /* 0x0000001221007388 */ /* 0x010fe80000000400 */
[----:B------:R-:W-:Y:S04]  /*08b0*/  STS.U16 [R33+0x40], R20 ;  /* 0x0000401421007388 */ /* 0x000fe80000000400 */
[----:B------:R-:W-:Y:S04]  /*08c0*/  STS.U16 [R33+0x80], R22 ;  /* 0x0000801621007388 */ /* 0x000fe80000000400 */
[----:B------:R-:W-:Y:S01]  /*08d0*/  STS.U16 [R33+0xc0], R24 ;  /* 0x0000c01821007388 */ /* 0x000fe20000000400 */
[----:B------:R-:W-:-:S06]  /*08e0*/  NOP ;  /* 0x0000000000007918 */ /* 0x000fcc0000000000 */
[----:B------:R-:W0:Y:S04]  /*08f0*/  LDS.64 R4, [R48.X8] ;  /* 0x0000000030047984 */ /* 0x000e280000008a00 */
[----:B------:R-:W-:Y:S06]  /*0900*/  BAR.SYNC.DEFER_BLOCKING 0x0 ;  /* 0x0000000000007b1d */ /* 0x000fec0000010000 */
[----:B------:R-:W2:Y:S04]  /*0910*/  @!P0 LDG.E.U16 R0, [R8.64] ;  /* 0x0000000608008981 */ /* 0x000ea8000c1e1500 */
[----:B------:R-:W3:Y:S04]  /*0920*/  @!P1 LDG.E.U16 R6, [R8.64+0x40] ;  /* 0x0000400608069981 */ /* 0x000ee8000c1e1500 */
[----:B------:R-:W4:Y:S04]  /*0930*/  @!P2 LDG.E.U16 R10, [R8.64+0x80] ;  /* 0x00008006080aa981 */ /* 0x000f28000c1e1500 */
[----:B------:R-:W4:Y:S01]  /*0940*/  @!P3 LDG.E.U16 R16, [R8.64+0xc0] ;  /* 0x0000c0060810b981 */ /* 0x000f22000c1e1500 */
[----:B------:R-:W-:Y:S01]  /*0950*/  MOV R7, c[0x0][0x16c] ;  /* 0x00005b0000077a02 */ /* 0x000fe20000000f00 */
[----:B------:R-:W-:Y:S01]  /*0960*/  CS2R R30, SRZ ;  /* 0x00000000001e7805 */ /* 0x000fe2000001ff00 */
[----:B------:R-:W-:-:S02]  /*0970*/  MOV R78, RZ ;  /* 0x000000ff004e7202 */ /* 0x000fc40000000f00 */
[----:B------:R-:W-:Y:S02]  /*0980*/  ISETP.GE.AND P0, PT, R7, 0x1, PT ;  /* 0x000000010700780c */ /* 0x000fe40003f06270 */
[----:B------:R-:W-:Y:S02]  /*0990*/  MOV R7, c[0x0][0x174] ;  /* 0x00005d0000077a02 */ /* 0x000fe40000000f00 */
[----:B------:R-:W-:Y:S02]  /*09a0*/  MOV R29, RZ ;  /* 0x000000ff001d7202 */ /* 0x000fe40000000f00 */
[----:B------:R-:W-:Y:S02]  /*09b0*/  LEA R32, R7, R40, 0x7 ;  /* 0x0000002807207211 */ /* 0x000fe400078e38ff */
[----:B0-----:R-:W-:Y:S02]  /*09c0*/  PRMT R11, RZ, 0x5410, R4 ;  /* 0x00005410ff0b7816 */ /* 0x001fe40000000004 */
[----:B------:R-:W-:-:S02]  /*09d0*/  SHF.R.S32.HI R28, RZ, 0x1f, R32 ;  /* 0x0000001fff1c7819 */ /* 0x000fc40000011420 */
[----:B------:R-:W-:Y:S02]  /*09e0*/  PRMT R17, RZ, 0x7610, R4 ;  /* 0x00007610ff117816 */ /* 0x000fe40000000004 */
[--C-:B------:R-:W-:Y:S02]  /*09f0*/  PRMT R19, RZ, 0x5410, R5.reuse ;  /* 0x00005410ff137816 */ /* 0x100fe40000000005 */
[----:B------:R-:W-:Y:S01]  /*0a00*/  PRMT R65, RZ, 0x7610, R5 ;  /* 0x00007610ff417816 */ /* 0x000fe20000000005 */
[----:B--2---:R0:W-:Y:S04]  /*0a10*/  STS.U16 [R33], R0 ;  /* 0x0000000021007388 */ /* 0x0041e80000000400 */
[----:B---3--:R-:W-:Y:S04]  /*0a20*/  STS.U16 [R33+0x40], R6 ;  /* 0x0000400621007388 */ /* 0x008fe80000000400 */
[----:B----4-:R-:W-:Y:S01]  /*0a30*/  STS.U16 [R33+0x80], R10 ;  /* 0x0000800a21007388 */ /* 0x010fe20000000400 */
[----:B0-----:R-:W-:-:S03]  /*0a40*/  PRMT R0, RZ, 0x5410, R60 ;  /* 0x00005410ff007816 */ /* 0x001fc6000000003c */
[----:B------:R-:W-:Y:S01]  /*0a50*/  STS.U16 [R33+0xc0], R16 ;  /* 0x0000c01021007388 */ /* 0x000fe20000000400 */
[----:B------:R-:W-:-:S06]  /*0a60*/  NOP ;  /* 0x0000000000007918 */ /* 0x000fcc0000000000 */
[----:B------:R-:W0:Y:S02]  /*0a70*/  LDS.64 R68, [R48.X8] ;  /* 0x0000000030447984 */ /* 0x000e240000008a00 */
[--C-:B0-----:R-:W-:Y:S02]  /*0a80*/  PRMT R10, RZ, 0x5410, R68.reuse ;  /* 0x00005410ff0a7816 */ /* 0x101fe40000000044 */
[----:B------:R-:W-:Y:S02]  /*0a90*/  PRMT R68, RZ, 0x7610, R68 ;  /* 0x00007610ff447816 */ /* 0x000fe40000000044 */
[----:B------:R-:W-:Y:S01]  /*0aa0*/  PRMT R16, RZ, 0x5410, R69 ;  /* 0x00005410ff107816 */ /* 0x000fe20000000045 */
[C---:B------:R-:W-:Y:S01]  /*0ab0*/  FFMA.FTZ R53, R10.reuse, R0, R53 ;  /* 0x000000000a357223 */ /* 0x040fe20000010035 */
[----:B------:R-:W-:Y:S01]  /*0ac0*/  PRMT R0, RZ, 0x7610, R60 ;  /* 0x00007610ff007816 */ /* 0x000fe2000000003c */
[-C--:B-----5:R-:W-:Y:S01]  /*0ad0*/  FMUL.FTZ R27, R10, R57.reuse ;  /* 0x000000390a1b7220 */ /* 0x0a0fe20000410000 */
[----:B------:R-:W-:Y:S01]  /*0ae0*/  PRMT R66, RZ, 0x7610, R69 ;  /* 0x00007610ff427816 */ /* 0x000fe20000000045 */
[----:B------:R-:W-:-:S02]  /*0af0*/  FMUL.FTZ R26, R68, R57 ;  /* 0x00000039441a7220 */ /* 0x000fc40000410000 */
[----:B------:R-:W-:Y:S01]  /*0b00*/  FFMA.FTZ R53, R68, R0, R53 ;  /* 0x0000000044357223 */ /* 0x000fe20000010035 */
[----:B------:R-:W-:Y:S01]  /*0b10*/  PRMT R0, RZ, 0x5410, R61 ;  /* 0x00005410ff007816 */ /* 0x000fe2000000003d */
[-C--:B------:R-:W-:Y:S02]  /*0b20*/  FMUL.FTZ R25, R16, R57.reuse ;  /* 0x0000003910197220 */ /* 0x080fe40000410000 */
[----:B------:R-:W-:Y:S02]  /*0b30*/  FMUL.FTZ R24, R66, R57 ;  /* 0x0000003942187220 */ /* 0x000fe40000410000 */
[----:B------:R-:W-:Y:S01]  /*0b40*/  FFMA.FTZ R53, R16, R0, R53 ;  /* 0x0000000010357223 */ /* 0x000fe20000010035 */
[----:B------:R-:W-:-:S05]  /*0b50*/  PRMT R0, RZ, 0x7610, R61 ;  /* 0x00007610ff007816 */ /* 0x000fca000000003d */
[----:B------:R-:W-:Y:S01]  /*0b60*/  FFMA.FTZ R53, R66, R0, R53 ;  /* 0x0000000042357223 */ /* 0x000fe20000010035 */
[----:B------:R-:W-:Y:S06]  /*0b70*/  BAR.SYNC.DEFER_BLOCKING 0x0 ;  /* 0x0000000000007b1d */ /* 0x000fec0000010000 */
[----:B------:R-:W-:Y:S05]  /*0b80*/  @!P0 BRA `(.L_x_13009) ;  /* 0x0000267000008947 */ /* 0x000fea0003800000 */
[C---:B------:R-:W-:Y:S01]  /*0b90*/  IMAD R22, R58.reuse, c[0x0][0x198], RZ ;  /* 0x000066003a167a24 */ /* 0x040fe200078e02ff */
[C---:B------:R-:W-:Y:S01]  /*0ba0*/  IADD3 R0, R43.reuse, -0x2, RZ ;  /* 0xfffffffe2b007810 */ /* 0x040fe20007ffe0ff */
[----:B------:R-:W-:Y:S01]  /*0bb0*/  IMAD R62, R58, c[0x0][0x1b8], RZ ;  /* 0x00006e003a3e7a24 */ /* 0x000fe200078e02ff */
[----:B------:R-:W-:Y:S01]  /*0bc0*/  IADD3 R18, R43, -0x1, RZ ;  /* 0xffffffff2b127810 */ /* 0x000fe20007ffe0ff */
[C---:B------:R-:W-:Y:S01]  /*0bd0*/  IMAD.WIDE.U32 R6, R59.reuse, c[0x0][0x198], RZ ;  /* 0x000066003b067a25 */ /* 0x040fe200078e00ff */
[----:B------:R-:W-:Y:S01]  /*0be0*/  HFMA2.MMA R100, -RZ, RZ, 0, 0 ;  /* 0x00000000ff647435 */ /* 0x000fe200000001ff */
[----:B------:R-:W-:Y:S01]  /*0bf0*/  MOV R78, RZ ;  /* 0x000000ff004e7202 */ /* 0x000fe20000000f00 */
[----:B------:R-:W-:Y:S01]  /*0c00*/  UMOV UR4, URZ ;  /* 0x0000003f00047c82 */ /* 0x000fe20008000000 */
[C---:B------:R-:W-:Y:S01]  /*0c10*/  IMAD R63, R59.reuse, c[0x0][0x19c], R22 ;  /* 0x000067003b3f7a24 */ /* 0x040fe200078e0216 */
[----:B------:R-:W-:Y:S01]  /*0c20*/  LEA R23, P1, R6, c[0x0][0x228], 0x3 ;  /* 0x00008a0006177a11 */ /* 0x000fe200078218ff */
[----:B------:R-:W-:-:S03]  /*0c30*/  IMAD.WIDE.U32 R4, R59, c[0x0][0x1b8], RZ ;  /* 0x00006e003b047a25 */ /* 0x000fc600078e00ff */
[----:B------:R-:W-:Y:S01]  /*0c40*/  IADD3 R7, R7, R63, RZ ;  /* 0x0000003f07077210 */ /* 0x000fe20007ffe0ff */
[C---:B------:R-:W-:Y:S02]  /*0c50*/  IMAD R67, R59.reuse, c[0x0][0x1bc], R62 ;  /* 0x00006f003b437a24 */ /* 0x040fe400078e023e */
[----:B------:R-:W-:Y:S02]  /*0c60*/  IMAD R20, R58, c[0x0][0x180], RZ ;  /* 0x000060003a147a24 */ /* 0x000fe400078e02ff */
[----:B------:R-:W-:Y:S01]  /*0c70*/  IMAD R71, R0, c[0x0][0x16c], RZ ;  /* 0x00005b0000477a24 */ /* 0x000fe200078e02ff */
[----:B------:R-:W-:Y:S01]  /*0c80*/  LEA.HI R0, R18, R18, RZ, 0x1 ;  /* 0x0000001212007211 */ /* 0x000fe200078f08ff */
[----:B------:R-:W-:Y:S01]  /*0c90*/  IMAD.WIDE.U32 R8, R59, c[0x0][0x180], RZ ;  /* 0x000060003b087a25 */ /* 0x000fe200078e00ff */
[----:B------:R-:W-:Y:S02]  /*0ca0*/  IADD3 R63, R5, R67, RZ ;  /* 0x00000043053f7210 */ /* 0x000fe40007ffe0ff */
[----:B------:R-:W-:Y:S01]  /*0cb0*/  LOP3.LUT R5, R0, 0xfffffe, RZ, 0xc0, !PT ;  /* 0x00fffffe00057812 */ /* 0x000fe200078ec0ff */
[----:B------:R-:W-:Y:S01]  /*0cc0*/  IMAD R21, R59, c[0x0][0x184], R20 ;  /* 0x000061003b157a24 */ /* 0x000fe200078e0214 */
[----:B------:R-:W-:Y:S01]  /*0cd0*/  LEA R22, P0, R8, c[0x0][0x220], 0x3 ;  /* 0x0000880008167a11 */ /* 0x000fe200078018ff */
[----:B------:R-:W-:Y:S01]  /*0ce0*/  IMAD.WIDE R70, R71, 0x10, R14 ;  /* 0x0000001047467825 */ /* 0x000fe200078e020e */
[----:B------:R-:W-:-:S02]  /*0cf0*/  LEA R20, P2, R4, c[0x0][0x230], 0x3 ;  /* 0x00008c0004147a11 */ /* 0x000fc400078418ff */
[----:B------:R-:W-:Y:S01]  /*0d00*/  IADD3 R21, R9, R21, RZ ;  /* 0x0000001509157210 */ /* 0x000fe20007ffe0ff */
[--C-:B------:R-:W-:Y:S01]  /*0d10*/  FADD.FTZ R76, R11, R56.reuse ;  /* 0x000000380b4c7221 */ /* 0x100fe20000010000 */
[----:B------:R-:W-:Y:S01]  /*0d20*/  IADD3 R5, R18, -R5, RZ ;  /* 0x8000000512057210 */ /* 0x000fe20007ffe0ff */
[--C-:B------:R-:W-:Y:S01]  /*0d30*/  FADD.FTZ R74, R17, R56.reuse ;  /* 0x00000038114a7221 */ /* 0x100fe20000010000 */
[----:B------:R-:W-:Y:S01]  /*0d40*/  MOV R62, R70 ;  /* 0x00000046003e7202 */ /* 0x000fe20000000f00 */
[--C-:B------:R-:W-:Y:S01]  /*0d50*/  FADD.FTZ R70, R65, R56.reuse ;  /* 0x0000003841467221 */ /* 0x100fe20000010000 */
[----:B------:R-:W-:Y:S01]  /*0d60*/  HFMA2.MMA R65, -RZ, RZ, 0, 0 ;  /* 0x00000000ff417435 */ /* 0x000fe200000001ff */
        /* <DEDUP_REMOVED lines=9> */
.L_x_13024:
[----:B------:R-:W-:Y:S02]  /*0e00*/  MOV R4, R22 ;  /* 0x0000001600047202 */ /* 0x000fe40000000f00 */
[----:B------:R-:W-:-:S05]  /*0e10*/  MOV R5, R21 ;  /* 0x0000001500057202 */ /* 0x000fca0000000f00 */
[----:B0-----:R0:W2:Y:S01]  /*0e20*/  LDG.E.64 R16, [R4.64] ;  /* 0x0000000604107981 */ /* 0x0010a2000c1e1b00 */
[----:B------:R-:W-:Y:S02]  /*0e30*/  ISETP.NE.AND P1, PT, R51, RZ, PT ;  /* 0x000000ff3300720c */ /* 0x000fe40003f25270 */
[----:B------:R-:W-:-:S04]  /*0e40*/  ISETP.GT.AND P0, PT, R43, 0x1, PT ;  /* 0x000000012b00780c */ /* 0x000fc80003f04270 */
[----:B------:R-:W-:Y:S02]  /*0e50*/  ISETP.EQ.AND P0, PT, R97, RZ, P0 ;  /* 0x000000ff6100720c */ /* 0x000fe40000702270 */
[----:B0-----:R-:W-:Y:S02]  /*0e60*/  MOV R4, R23 ;  /* 0x0000001700047202 */ /* 0x001fe40000000f00 */
[----:B------:R-:W-:-:S06]  /*0e70*/  MOV R5, R0 ;  /* 0x0000000000057202 */ /* 0x000fcc0000000f00 */
[----:B------:R-:W5:Y:S03]  /*0e80*/  LDG.E.64 R4, [R4.64] ;  /* 0x0000000604047981 */ /* 0x000f66000c1e1b00 */
[----:B------:R-:W-:Y:S02]  /*0e90*/  @P0 MOV R19, R71 ;  /* 0x0000004700130202 */ /* 0x000fe40000000f00 */
[----:B------:R-:W-:Y:S01]  /*0ea0*/  ISETP.NE.AND P2, PT, R51, 0x1f, PT ;  /* 0x0000001f3300780c */ /* 0x000fe20003f45270 */
[----:B------:R-:W-:Y:S01]  /*0eb0*/  BSSY B0, `(.L_x_13010) ;  /* 0x0000056000007945 */ /* 0x000fe20003800000 */
[----:B--2---:R-:W-:Y:S02]  /*0ec0*/  FMUL.FTZ R73, R16, 1.4426950216293334961 ;  /* 0x3fb8aa3b10497820 */ /* 0x004fe40000410000 */
[C---:B------:R-:W-:Y:S02]  /*0ed0*/  FMUL.FTZ R7, R76.reuse, R17 ;  /* 0x000000114c077220 */ /* 0x040fe40000410000 */
[----:B------:R-:W-:-:S02]  /*0ee0*/  FMUL.FTZ R6, R76, R73 ;  /* 0x000000494c067220 */ /* 0x000fc40000410000 */
[----:B------:R-:W-:Y:S01]  /*0ef0*/  FMUL.RZ R10, R7, 0.15915493667125701904 ;  /* 0x3e22f983070a7820 */ /* 0x000fe2000040c000 */
[----:B------:R-:W-:-:S03]  /*0f00*/  IADD3 R7, R51, 0x200, RZ ;  /* 0x0000020033077810 */ /* 0x000fc60007ffe0ff */
[----:B------:R-:W-:Y:S01]  /*0f10*/  MUFU.EX2 R6, R6 ;  /* 0x0000000600067308 */ /* 0x000fe20000000800 */
[----:B------:R-:W-:Y:S02]  /*0f20*/  SEL R18, R64, R7, !P1 ;  /* 0x0000000740127207 */ /* 0x000fe40004800000 */
[----:B------:R-:W-:-:S05]  /*0f30*/  MOV R7, R63 ;  /* 0x0000003f00077202 */ /* 0x000fca0000000f00 */
[----:B------:R-:W0:Y:S08]  /*0f40*/  MUFU.COS R11, R10 ;  /* 0x0000000a000b7308 */ /* 0x000e300000000000 */
[----:B------:R1:W2:Y:S01]  /*0f50*/  MUFU.SIN R9, R10 ;  /* 0x0000000a00097308 */ /* 0x0002a20000000400 */
[----:B0-----:R-:W-:Y:S02]  /*0f60*/  FMUL.FTZ R8, R6, R11 ;  /* 0x0000000b06087220 */ /* 0x001fe40000410000 */
[----:B------:R-:W-:Y:S01]  /*0f70*/  FMUL.FTZ R75, R74, R17 ;  /* 0x000000114a4b7220 */ /* 0x000fe20000410000 */
[----:B-1----:R-:W-:Y:S01]  /*0f80*/  CS2R R10, SRZ ;  /* 0x00000000000a7805 */ /* 0x002fe2000001ff00 */
[----:B--2---:R-:W-:Y:S01]  /*0f90*/  FMUL.FTZ R9, R6, R9 ;  /* 0x0000000906097220 */ /* 0x004fe20000410000 */
[----:B------:R-:W-:-:S04]  /*0fa0*/  MOV R6, R20 ;  /* 0x0000001400067202 */ /* 0x000fc80000000f00 */
[----:B------:R0:W-:Y:S04]  /*0fb0*/  STS.64 [R18.X8+0x560], R8 ;  /* 0x0005600812007388 */ /* 0x0001e80000008a00 */
[----:B------:R-:W5:Y:S01]  /*0fc0*/  LDG.E.64 R6, [R6.64] ;  /* 0x0000000606067981 */ /* 0x000f62000c1e1b00 */
[----:B------:R-:W-:Y:S02]  /*0fd0*/  FMUL.RZ R81, R75, 0.15915493667125701904 ;  /* 0x3e22f9834b517820 */ /* 0x000fe4000040c000 */
[-C--:B------:R-:W-:Y:S02]  /*0fe0*/  FMUL.FTZ R75, R74, R73.reuse ;  /* 0x000000494a4b7220 */ /* 0x080fe40000410000 */
[----:B------:R-:W-:Y:S01]  /*0ff0*/  MUFU.SIN R80, R81 ;  /* 0x0000005100507308 */ /* 0x000fe20000000400 */
[----:B------:R-:W-:-:S02]  /*1000*/  FMUL.FTZ R77, R72, R73 ;  /* 0x00000049484d7220 */ /* 0x000fc40000410000 */
[----:B------:R-:W-:Y:S02]  /*1010*/  FMUL.FTZ R79, R70, R73 ;  /* 0x00000049464f7220 */ /* 0x000fe40000410000 */
[----:B------:R-:W-:-:S03]  /*1020*/  FMUL.FTZ R73, R72, R17 ;  /* 0x0000001148497220 */ /* 0x000fc60000410000 */
[----:B------:R-:W1:Y:S01]  /*1030*/  MUFU.EX2 R75, R75 ;  /* 0x0000004b004b7308 */ /* 0x000e620000000800 */
[----:B0-----:R-:W-:Y:S01]  /*1040*/  @P0 MOV R18, R62 ;  /* 0x0000003e00120202 */ /* 0x001fe20000000f00 */
[----:B------:R-:W-:Y:S01]  /*1050*/  BAR.SYNC.DEFER_BLOCKING 0x0 ;  /* 0x0000000000007b1d */ /* 0x000fe20000010000 */
[----:B------:R-:W-:-:S05]  /*1060*/  FMUL.RZ R73, R73, 0.15915493667125701904 ;  /* 0x3e22f98349497820 */ /* 0x000fca000040c000 */
[----:B------:R-:W0:Y:S08]  /*1070*/  MUFU.COS R84, R81 ;  /* 0x0000005100547308 */ /* 0x000e300000000000 */
[----:B------:R-:W-:Y:S01]  /*1080*/  MUFU.COS R82, R73 ;  /* 0x0000004900527308 */ /* 0x000fe20000000000 */
[----:B-1----:R-:W-:Y:S01]  /*1090*/  FMUL.FTZ R85, R75, R80 ;  /* 0x000000504b557220 */ /* 0x002fe20000410000 */
[----:B------:R1:W5:Y:S06]  /*10a0*/  @P0 LDG.E.64 R10, [R18.64+0x8] ;  /* 0x00000806120a0981 */ /* 0x00036c000c1e1b00 */
[----:B------:R-:W-:Y:S08]  /*10b0*/  MUFU.EX2 R77, R77 ;  /* 0x0000004d004d7308 */ /* 0x000ff00000000800 */
[----:B-1----:R1:W2:Y:S01]  /*10c0*/  MUFU.SIN R18, R73 ;  /* 0x0000004900127308 */ /* 0x0022a20000000400 */
[----:B------:R-:W-:Y:S01]  /*10d0*/  FMUL.FTZ R19, R70, R17 ;  /* 0x0000001146137220 */ /* 0x000fe20000410000 */
[----:B-1----:R-:W-:-:S03]  /*10e0*/  PRMT R73, RZ, 0x5410, R60 ;  /* 0x00005410ff497816 */ /* 0x002fc6000000003c */
[----:B------:R-:W-:Y:S02]  /*10f0*/  FMUL.RZ R87, R19, 0.15915493667125701904 ;  /* 0x3e22f98313577820 */ /* 0x000fe4000040c000 */
[----:B------:R-:W-:Y:S02]  /*1100*/  FMUL.FTZ R90, R76, R73 ;  /* 0x000000494c5a7220 */ /* 0x000fe40000410000 */
[----:B0-----:R-:W-:Y:S01]  /*1110*/  FMUL.FTZ R84, R75, R84 ;  /* 0x000000544b547220 */ /* 0x001fe20000410000 */
[----:B------:R-:W-:Y:S01]  /*1120*/  MUFU.EX2 R79, R79 ;  /* 0x0000004f004f7308 */ /* 0x000fe20000000800 */
[----:B------:R-:W-:Y:S02]  /*1130*/  FMUL.FTZ R75, R85, R90 ;  /* 0x0000005a554b7220 */ /* 0x000fe40000410000 */
[----:B------:R-:W-:Y:S02]  /*1140*/  FMUL.FTZ R19, RZ, R85 ;  /* 0x00000055ff137220 */ /* 0x000fe40000410000 */
[----:B------:R-:W-:-:S03]  /*1150*/  FFMA.FTZ R81, RZ, R84, R75 ;  /* 0x00000054ff517223 */ /* 0x000fc6000001004b */
[----:B------:R-:W0:Y:S01]  /*1160*/  MUFU.COS R86, R87 ;  /* 0x0000005700567308 */ /* 0x000e220000000000 */
[----:B------:R-:W-:Y:S01]  /*1170*/  PRMT R75, RZ, 0x7610, R60 ;  /* 0x00007610ff4b7816 */ /* 0x000fe2000000003c */
[----:B------:R-:W-:-:S06]  /*1180*/  FFMA.FTZ R19, R84, R90, -R19 ;  /* 0x0000005a54137223 */ /* 0x000fcc0000010813 */
[----:B------:R1:W3:Y:S01]  /*1190*/  MUFU.SIN R80, R87 ;  /* 0x0000005700507308 */ /* 0x0002e20000000400 */
[C---:B--2---:R-:W-:Y:S02]  /*11a0*/  FMUL.FTZ R83, R77.reuse, R18 ;  /* 0x000000124d537220 */ /* 0x044fe40000410000 */
[----:B------:R-:W-:Y:S02]  /*11b0*/  FADD.FTZ R18, RZ, R81 ;  /* 0x00000051ff127221 */ /* 0x000fe40000010000 */
[----:B------:R-:W-:Y:S02]  /*11c0*/  FFMA.FTZ R19, R74, R75, R19 ;  /* 0x0000004b4a137223 */ /* 0x000fe40000010013 */
[----:B------:R-:W-:Y:S02]  /*11d0*/  FMUL.FTZ R82, R77, R82 ;  /* 0x000000524d527220 */ /* 0x000fe40000410000 */
[C---:B------:R-:W-:Y:S02]  /*11e0*/  FMUL.FTZ R77, R83.reuse, R18 ;  /* 0x00000012534d7220 */ /* 0x040fe40000410000 */
[----:B-1----:R-:W-:-:S02]  /*11f0*/  FMUL.FTZ R87, R83, R19 ;  /* 0x0000001353577220 */ /* 0x002fc40000410000 */
[C---:B0-----:R-:W-:Y:S02]  /*1200*/  FMUL.FTZ R81, R79.reuse, R86 ;  /* 0x000000564f517220 */ /* 0x041fe40000410000 */
[C---:B------:R-:W-:Y:S02]  /*1210*/  FFMA.FTZ R87, R82.reuse, R18, R87 ;  /* 0x0000001252577223 */ /* 0x040fe40000010057 */
[----:B---3--:R-:W-:Y:S02]  /*1220*/  FMUL.FTZ R80, R79, R80 ;  /* 0x000000504f507220 */ /* 0x008fe40000410000 */
[----:B------:R-:W-:Y:S02]  /*1230*/  FFMA.FTZ R79, R82, R19, -R77 ;  /* 0x00000013524f7223 */ /* 0x000fe4000001084d */
[-C--:B------:R-:W-:Y:S02]  /*1240*/  FMUL.FTZ R18, R8, R85.reuse ;  /* 0x0000005508127220 */ /* 0x080fe40000410000 */
[C---:B------:R-:W-:Y:S01]  /*1250*/  FMUL.FTZ R19, R9.reuse, R85 ;  /* 0x0000005509137220 */ /* 0x040fe20000410000 */
[----:B------:R-:W-:Y:S01]  /*1260*/  PRMT R77, RZ, 0x5410, R61 ;  /* 0x00005410ff4d7816 */ /* 0x000fe2000000003d */
[----:B------:R-:W-:-:S02]  /*1270*/  FFMA.FTZ R18, R9, R84, R18 ;  /* 0x0000005409127223 */ /* 0x000fc40000010012 */
[----:B------:R-:W-:Y:S02]  /*1280*/  FFMA.FTZ R19, R8, R84, -R19 ;  /* 0x0000005408137223 */ /* 0x000fe40000010813 */
[----:B------:R-:W-:Y:S02]  /*1290*/  FFMA.FTZ R86, R72, R77, R79 ;  /* 0x0000004d48567223 */ /* 0x000fe4000001004f */
[----:B------:R-:W-:Y:S02]  /*12a0*/  FADD.FTZ R88, RZ, R87 ;  /* 0x00000057ff587221 */ /* 0x000fe40000010000 */
[C---:B------:R-:W-:Y:S02]  /*12b0*/  FMUL.FTZ R79, R83.reuse, R18 ;  /* 0x00000012534f7220 */ /* 0x040fe40000410000 */
[-C--:B------:R-:W-:Y:S02]  /*12c0*/  FMUL.FTZ R87, R83, R19.reuse ;  /* 0x0000001353577220 */ /* 0x080fe40000410000 */
[----:B------:R-:W-:-:S02]  /*12d0*/  FFMA.FTZ R93, R82, R19, -R79 ;  /* 0x00000013525d7223 */ /* 0x000fc4000001084f */
[----:B------:R-:W-:Y:S02]  /*12e0*/  FFMA.FTZ R87, R82, R18, R87 ;  /* 0x0000001252577223 */ /* 0x000fe40000010057 */
[----:B------:R0:W1:Y:S01]  /*12f0*/  @P2 LDS.64 R18, [R51.X8+0x1568] ;  /* 0x0015680033122984 */ /* 0x0000620000008a00 */
[C---:B------:R-:W-:Y:S02]  /*1300*/  FMUL.FTZ R91, R80.reuse, R86 ;  /* 0x00000056505b7220 */ /* 0x040fe40000410000 */
[CC--:B------:R-:W-:Y:S01]  /*1310*/  FMUL.FTZ R89, R80.reuse, R88.reuse ;  /* 0x0000005850597220 */ /* 0x0c0fe20000410000 */
[----:B------:R-:W-:Y:S01]  /*1320*/  PRMT R79, RZ, 0x7610, R61 ;  /* 0x00007610ff4f7816 */ /* 0x000fe2000000003d */
[C---:B------:R-:W-:Y:S02]  /*1330*/  FFMA.FTZ R91, R81.reuse, R88, R91 ;  /* 0x00000058515b7223 */ /* 0x040fe4000001005b */
[----:B------:R-:W-:Y:S02]  /*1340*/  FFMA.FTZ R89, R81, R86, -R89 ;  /* 0x0000005651597223 */ /* 0x000fe40000010859 */
[----:B------:R-:W-:-:S02]  /*1350*/  FMUL.FTZ R88, R80, R87 ;  /* 0x0000005750587220 */ /* 0x000fc40000410000 */
        /* <DEDUP_REMOVED lines=11> */
.L_x_13011:
[----:B0-----:R-:W-:Y:S05]  /*1410*/  BSYNC B0 ;  /* 0x0000000000007941 */ /* 0x001fea0003800000 */
.L_x_13010:
[----:B------:R-:W0:Y:S01]  /*1420*/  SHFL.UP PT, R89, R92, 0x1, RZ ;  /* 0x042000005c597989 */ /* 0x000e2200000e00ff */
[-C--:B------:R-:W-:Y:S01]  /*1430*/  FMUL.FTZ R86, R80, R93.reuse ;  /* 0x0000005d50567220 */ /* 0x080fe20000410000 */
[C---:B------:R-:W-:Y:S01]  /*1440*/  ISETP.GE.AND P0, PT, R48.reuse, 0x1, PT ;  /* 0x000000013000780c */ /* 0x040fe20003f06270 */
[C---:B------:R-:W-:Y:S01]  /*1450*/  FFMA.FTZ R93, R81.reuse, R93, -R88 ;  /* 0x0000005d515d7223 */ /* 0x040fe20000010858 */
[----:B------:R-:W2:Y:S01]  /*1460*/  SHFL.UP PT, R94, R91, 0x1, RZ ;  /* 0x042000005b5e7989 */ /* 0x000ea200000e00ff */
[----:B------:R-:W-:Y:S01]  /*1470*/  FFMA.FTZ R86, R81, R87, R86 ;  /* 0x0000005751567223 */ /* 0x000fe20000010056 */
[----:B------:R-:W-:Y:S01]  /*1480*/  ISETP.GE.AND P3, PT, R48, 0x10, PT ;  /* 0x000000103000780c */ /* 0x000fe20003f66270 */
[----:B------:R-:W-:Y:S01]  /*1490*/  BSSY B0, `(.L_x_13012) ;  /* 0x0000098000007945 */ /* 0x000fe20003800000 */
[----:B------:R-:W3:Y:S01]  /*14a0*/  SHFL.UP PT, R87, R93, 0x1, RZ ;  /* 0x042000005d577989 */ /* 0x000ee200000e00ff */
[C---:B------:R-:W-:Y:S02]  /*14b0*/  ISETP.GT.U32.AND P4, PT, R97.reuse, 0x1b, PT ;  /* 0x0000001b6100780c */ /* 0x040fe40003f84070 */
[C---:B------:R-:W-:Y:S01]  /*14c0*/  ISETP.GT.U32.AND P5, PT, R97.reuse, 0x17, PT ;  /* 0x000000176100780c */ /* 0x040fe20003fa4070 */
[----:B------:R-:W4:Y:S01]  /*14d0*/  SHFL.UP PT, R88, R86, 0x1, RZ ;  /* 0x0420000056587989 */ /* 0x000f2200000e00ff */
[----:B------:R-:W-:-:S03]  /*14e0*/  ISETP.GT.U32.AND P6, PT, R97, 0xf, PT ;  /* 0x0000000f6100780c */ /* 0x000fc60003fc4070 */
[----:B-----5:R-:W-:Y:S04]  /*14f0*/  SHFL.IDX PT, R10, R10, RZ, 0x1f ;  /* 0x00001fff0a0a7589 */ /* 0x020fe800000e0000 */
[----:B------:R-:W-:Y:S01]  /*1500*/  SHFL.IDX PT, R11, R11, RZ, 0x1f ;  /* 0x00001fff0b0b7589 */ /* 0x000fe200000e0000 */
[CC--:B0-----:R-:W-:Y:S02]  /*1510*/  FMUL.FTZ R95, R86.reuse, R89.reuse ;  /* 0x00000059565f7220 */ /* 0x0c1fe40000410000 */
[-C--:B--2---:R-:W-:Y:S02]  /*1520*/  FMUL.FTZ R96, R86, R94.reuse ;  /* 0x0000005e56607220 */ /* 0x084fe40000410000 */
[C---:B------:R-:W-:Y:S02]  /*1530*/  FFMA.FTZ R94, R93.reuse, R94, R95 ;  /* 0x0000005e5d5e7223 */ /* 0x040fe4000001005f */
[----:B------:R-:W-:-:S02]  /*1540*/  FFMA.FTZ R95, R93, R89, -R96 ;  /* 0x000000595d5f7223 */ /* 0x000fc40000010860 */
        /* <DEDUP_REMOVED lines=12> */
[C---:B0-----:R-:W-:Y:S02]  /*1610*/  FMUL.FTZ R87, R89.reuse, R96 ;  /* 0x0000006059577220 */ /* 0x041fe40000410000 */
[----:B--2---:R-:W-:-:S02]  /*1620*/  FMUL.FTZ R95, R89, R94 ;  /* 0x0000005e595f7220 */ /* 0x004fc40000410000 */
[----:B------:R-:W-:Y:S02]  /*1630*/  FFMA.FTZ R87, R93, R94, -R87 ;  /* 0x0000005e5d577223 */ /* 0x000fe40000010857 */
[----:B---3--:R-:W-:Y:S02]  /*1640*/  FMUL.FTZ R94, R89, R86 ;  /* 0x00000056595e7220 */ /* 0x008fe40000410000 */
[C---:B------:R-:W-:Y:S02]  /*1650*/  FFMA.FTZ R96, R93.reuse, R96, R95 ;  /* 0x000000605d607223 */ /* 0x040fe4000001005f */
[----:B------:R-:W-:Y:S02]  /*1660*/  @P0 FADD.FTZ R92, R92, R87 ;  /* 0x000000575c5c0221 */ /* 0x000fe40000010000 */
[-C--:B----4-:R-:W-:Y:S02]  /*1670*/  FFMA.FTZ R94, R93, R88.reuse, R94 ;  /* 0x000000585d5e7223 */ /* 0x090fe4000001005e */
[----:B------:R-:W-:-:S02]  /*1680*/  FMUL.FTZ R87, R89, R88 ;  /* 0x0000005859577220 */ /* 0x000fc40000410000 */
[----:B------:R-:W-:Y:S01]  /*1690*/  @P0 FADD.FTZ R91, R91, R96 ;  /* 0x000000605b5b0221 */ /* 0x000fe20000010000 */
[----:B------:R-:W0:Y:S01]  /*16a0*/  SHFL.UP PT, R88, R92, 0x4, RZ ;  /* 0x048000005c587989 */ /* 0x000e2200000e00ff */
[----:B------:R-:W-:Y:S01]  /*16b0*/  FSEL R94, R89, R94, !P0 ;  /* 0x0000005e595e7208 */ /* 0x000fe20004000000 */
[----:B------:R-:W-:Y:S01]  /*16c0*/  @P0 FFMA.FTZ R93, R93, R86, -R87 ;  /* 0x000000565d5d0223 */ /* 0x000fe20000010857 */
[----:B------:R-:W-:Y:S01]  /*16d0*/  ISETP.GE.AND P0, PT, R48, 0x4, PT ;  /* 0x000000043000780c */ /* 0x000fe20003f06270 */
[----:B------:R-:W2:Y:S04]  /*16e0*/  SHFL.UP PT, R89, R91, 0x4, RZ ;  /* 0x048000005b597989 */ /* 0x000ea800000e00ff */
[----:B------:R-:W3:Y:S04]  /*16f0*/  SHFL.UP PT, R86, R93, 0x4, RZ ;  /* 0x048000005d567989 */ /* 0x000ee800000e00ff */
[----:B------:R-:W4:Y:S01]  /*1700*/  SHFL.UP PT, R87, R94, 0x4, RZ ;  /* 0x048000005e577989 */ /* 0x000f2200000e00ff */
[----:B0-----:R-:W-:-:S02]  /*1710*/  FMUL.FTZ R96, R94, R88 ;  /* 0x000000585e607220 */ /* 0x001fc40000410000 */
[CC--:B--2---:R-:W-:Y:S02]  /*1720*/  FMUL.FTZ R95, R94.reuse, R89.reuse ;  /* 0x000000595e5f7220 */ /* 0x0c4fe40000410000 */
[C---:B------:R-:W-:Y:S02]  /*1730*/  FFMA.FTZ R98, R93.reuse, R89, R96 ;  /* 0x000000595d627223 */ /* 0x040fe40000010060 */
[----:B------:R-:W-:Y:S02]  /*1740*/  FFMA.FTZ R95, R93, R88, -R95 ;  /* 0x000000585d5f7223 */ /* 0x000fe4000001085f */
[----:B------:R-:W-:Y:S02]  /*1750*/  @P0 FADD.FTZ R91, R91, R98 ;  /* 0x000000625b5b0221 */ /* 0x000fe40000010000 */
[C---:B---3--:R-:W-:Y:S02]  /*1760*/  FMUL.FTZ R96, R94.reuse, R86 ;  /* 0x000000565e607220 */ /* 0x048fe40000410000 */
[----:B----4-:R-:W-:Y:S01]  /*1770*/  FMUL.FTZ R89, R94, R87 ;  /* 0x000000575e597220 */ /* 0x010fe20000410000 */
[----:B------:R-:W0:Y:S01]  /*1780*/  SHFL.UP PT, R104, R91, 0x8, RZ ;  /* 0x050000005b687989 */ /* 0x000e2200000e00ff */
[----:B------:R-:W-:-:S02]  /*1790*/  @P0 FADD.FTZ R92, R92, R95 ;  /* 0x0000005f5c5c0221 */ /* 0x000fc40000010000 */
[C---:B------:R-:W-:Y:S02]  /*17a0*/  FFMA.FTZ R87, R93.reuse, R87, R96 ;  /* 0x000000575d577223 */ /* 0x040fe40000010060 */
[----:B------:R-:W-:Y:S01]  /*17b0*/  @P0 FFMA.FTZ R93, R93, R86, -R89 ;  /* 0x000000565d5d0223 */ /* 0x000fe20000010859 */
[----:B------:R-:W2:Y:S01]  /*17c0*/  SHFL.UP PT, R102, R92, 0x8, RZ ;  /* 0x050000005c667989 */ /* 0x000ea200000e00ff */
[CC--:B------:R-:W-:Y:S01]  /*17d0*/  FMUL.FTZ R88, R5.reuse, R6.reuse ;  /* 0x0000000605587220 */ /* 0x0c0fe20000410000 */
[----:B------:R-:W-:Y:S01]  /*17e0*/  FSEL R87, R94, R87, !P0 ;  /* 0x000000575e577208 */ /* 0x000fe20004000000 */
[-C--:B------:R-:W-:Y:S01]  /*17f0*/  FMUL.FTZ R89, R5, R7.reuse ;  /* 0x0000000705597220 */ /* 0x080fe20000410000 */
[----:B------:R-:W-:Y:S01]  /*1800*/  ISETP.GE.AND P0, PT, R48, 0x8, PT ;  /* 0x000000083000780c */ /* 0x000fe20003f06270 */
[C---:B------:R-:W-:Y:S02]  /*1810*/  FFMA.FTZ R88, R4.reuse, R7, R88 ;  /* 0x0000000704587223 */ /* 0x040fe40000010058 */
[----:B------:R-:W-:-:S02]  /*1820*/  FFMA.FTZ R89, R4, R6, -R89 ;  /* 0x0000000604597223 */ /* 0x000fc40000010859 */
[----:B------:R-:W3:Y:S01]  /*1830*/  SHFL.UP PT, R4, R93, 0x8, RZ ;  /* 0x050000005d047989 */ /* 0x000ee200000e00ff */
[C---:B------:R-:W-:Y:S02]  /*1840*/  FMUL.FTZ R98, R66.reuse, R88 ;  /* 0x0000005842627220 */ /* 0x040fe40000410000 */
[----:B------:R-:W-:Y:S01]  /*1850*/  FMUL.FTZ R96, R66, R89 ;  /* 0x0000005942607220 */ /* 0x000fe20000410000 */
[----:B------:R-:W4:Y:S01]  /*1860*/  SHFL.UP PT, R6, R87, 0x8, RZ ;  /* 0x0500000057067989 */ /* 0x000f2200000e00ff */
[-C--:B------:R-:W-:Y:S02]  /*1870*/  FMUL.FTZ R5, R80, R98.reuse ;  /* 0x0000006250057220 */ /* 0x080fe40000410000 */
[C---:B------:R-:W-:Y:S02]  /*1880*/  FMUL.FTZ R7, R81.reuse, R98 ;  /* 0x0000006251077220 */ /* 0x040fe40000410000 */
[----:B------:R-:W-:Y:S02]  /*1890*/  FFMA.FTZ R86, R81, R96, -R5 ;  /* 0x0000006051567223 */ /* 0x000fe40000010805 */
[----:B0-----:R-:W-:-:S02]  /*18a0*/  FMUL.FTZ R5, R87, R104 ;  /* 0x0000006857057220 */ /* 0x001fc40000410000 */
[----:B------:R-:W-:Y:S02]  /*18b0*/  FMUL.FTZ R94, R67, R88 ;  /* 0x00000058435e7220 */ /* 0x000fe40000410000 */
[----:B------:R-:W-:Y:S02]  /*18c0*/  FFMA.FTZ R7, -R80, R96, -R7 ;  /* 0x0000006050077223 */ /* 0x000fe40000010907 */
[-C--:B--2---:R-:W-:Y:S02]  /*18d0*/  FFMA.FTZ R99, R93, R102.reuse, -R5 ;  /* 0x000000665d637223 */ /* 0x084fe40000010805 */
[----:B------:R-:W-:Y:S02]  /*18e0*/  FMUL.FTZ R102, R87, R102 ;  /* 0x0000006657667220 */ /* 0x000fe40000410000 */
[----:B------:R-:W-:Y:S02]  /*18f0*/  FADD.FTZ R103, -R94, R7 ;  /* 0x000000075e677221 */ /* 0x000fe40000010100 */
[----:B------:R-:W-:-:S02]  /*1900*/  FMUL.FTZ R95, R67, R89 ;  /* 0x00000059435f7220 */ /* 0x000fc40000410000 */
[----:B---3--:R-:W-:Y:S02]  /*1910*/  FMUL.FTZ R7, R87, R4 ;  /* 0x0000000457077220 */ /* 0x008fe40000410000 */
[----:B------:R-:W-:Y:S02]  /*1920*/  FFMA.FTZ R102, R93, R104, R102 ;  /* 0x000000685d667223 */ /* 0x000fe40000010066 */
[-C--:B----4-:R-:W-:Y:S02]  /*1930*/  FMUL.FTZ R5, R87, R6.reuse ;  /* 0x0000000657057220 */ /* 0x090fe40000410000 */
[----:B------:R-:W-:Y:S02]  /*1940*/  FADD.FTZ R101, R95, R86 ;  /* 0x000000565f657221 */ /* 0x000fe40000010000 */
[----:B------:R-:W-:Y:S02]  /*1950*/  FFMA.FTZ R6, R93, R6, R7 ;  /* 0x000000065d067223 */ /* 0x000fe40000010007 */
[----:B------:R-:W-:-:S02]  /*1960*/  FMUL.FTZ R86, R83, -R103 ;  /* 0x8000006753567220 */ /* 0x000fc40000410000 */
[----:B------:R-:W-:Y:S01]  /*1970*/  @P0 FADD.FTZ R91, R91, R102 ;  /* 0x000000665b5b0221 */ /* 0x000fe20000010000 */
[----:B------:R-:W-:Y:S01]  /*1980*/  FSEL R102, R87, R6, !P0 ;  /* 0x0000000657667208 */ /* 0x000fe20004000000 */
[-C--:B------:R-:W-:Y:S02]  /*1990*/  FFMA.FTZ R86, R82, R101.reuse, -R86 ;  /* 0x0000006552567223 */ /* 0x080fe40000010856 */
[----:B------:R-:W-:Y:S01]  /*19a0*/  @P0 FADD.FTZ R92, R92, R99 ;  /* 0x000000635c5c0221 */ /* 0x000fe20000010000 */
[----:B------:R-:W0:Y:S01]  /*19b0*/  SHFL.UP PT, R87, R91, 0x10, RZ ;  /* 0x060000005b577989 */ /* 0x000e2200000e00ff */
[----:B------:R-:W-:Y:S02]  /*19c0*/  FMUL.FTZ R101, R83, -R101 ;  /* 0x8000006553657220 */ /* 0x000fe40000410000 */
[----:B------:R-:W-:Y:S01]  /*19d0*/  @P0 FFMA.FTZ R93, R93, R4, -R5 ;  /* 0x000000045d5d0223 */ /* 0x000fe20000010805 */
[----:B------:R-:W2:Y:S01]  /*19e0*/  SHFL.UP PT, R105, R92, 0x10, RZ ;  /* 0x060000005c697989 */ /* 0x000ea200000e00ff */
[-C--:B-1----:R-:W-:Y:S01]  /*19f0*/  FMUL.FTZ R6, R80, -R18.reuse ;  /* 0x8000001250067220 */ /* 0x082fe20000410000 */
[----:B------:R-:W-:Y:S01]  /*1a00*/  ISETP.GE.AND P0, PT, R43, c[0x0][0x174], PT ;  /* 0x00005d002b007a0c */ /* 0x000fe20003f06270 */
[----:B------:R-:W-:Y:S01]  /*1a10*/  FFMA.FTZ R108, R82, R103, R101 ;  /* 0x00000067526c7223 */ /* 0x000fe20000010065 */
[----:B------:R-:W-:Y:S01]  /*1a20*/  SHFL.UP PT, R104, R102, 0x10, RZ ;  /* 0x0600000066687989 */ /* 0x000fe200000e00ff */
[-C--:B------:R-:W-:Y:S01]  /*1a30*/  FMUL.FTZ R4, R80, R19.reuse ;  /* 0x0000001350047220 */ /* 0x080fe20000410000 */
[----:B------:R-:W-:Y:S01]  /*1a40*/  ISETP.EQ.AND P0, PT, R97, RZ, !P0 ;  /* 0x000000ff6100720c */ /* 0x000fe20004702270 */
[C---:B------:R-:W-:Y:S01]  /*1a50*/  FFMA.FTZ R106, R81.reuse, -R19, R6 ;  /* 0x80000013516a7223 */ /* 0x040fe20000010006 */
[----:B------:R-:W1:Y:S01]  /*1a60*/  SHFL.UP PT, R103, R93, 0x10, RZ ;  /* 0x060000005d677989 */ /* 0x000e6200000e00ff */
[----:B------:R-:W-:Y:S01]  /*1a70*/  FFMA.FTZ R7, R81, R18, -R4 ;  /* 0x0000001251077223 */ /* 0x000fe20000010804 */
[----:B------:R-:W-:Y:S01]  /*1a80*/  HFMA2.MMA R5, -RZ, RZ, 0, 0 ;  /* 0x00000000ff057435 */ /* 0x000fe200000001ff */
[C---:B------:R-:W-:Y:S01]  /*1a90*/  FMUL.FTZ R99, R83.reuse, -R106 ;  /* 0x8000006a53637220 */ /* 0x040fe20000410000 */
[----:B------:R-:W-:Y:S01]  /*1aa0*/  MOV R4, 0x3f800000 ;  /* 0x3f80000000047802 */ /* 0x000fe20000000f00 */
[----:B------:R-:W-:-:S02]  /*1ab0*/  FMUL.FTZ R107, R83, -R7 ;  /* 0x80000007536b7220 */ /* 0x000fc40000410000 */
[----:B------:R-:W-:Y:S02]  /*1ac0*/  FFMA.FTZ R109, R82, R7, -R99 ;  /* 0x00000007526d7223 */ /* 0x000fe40000010863 */
[C---:B------:R-:W-:Y:S01]  /*1ad0*/  FMUL.FTZ R101, R68.reuse, R88 ;  /* 0x0000005844657220 */ /* 0x040fe20000410000 */
[----:B------:R-:W-:Y:S01]  /*1ae0*/  CS2R R6, SRZ ;  /* 0x0000000000067805 */ /* 0x000fe2000001ff00 */
[----:B------:R-:W-:Y:S02]  /*1af0*/  FMUL.FTZ R99, R68, R89 ;  /* 0x0000005944637220 */ /* 0x000fe40000410000 */
[----:B------:R-:W-:Y:S02]  /*1b00*/  FFMA.FTZ R111, R82, R106, R107 ;  /* 0x0000006a526f7223 */ /* 0x000fe4000001006b */
[----:B------:R-:W-:Y:S01]  /*1b10*/  FADD.FTZ R107, -R101, R108 ;  /* 0x0000006c656b7221 */ /* 0x000fe20000010100 */
[----:B------:R-:W3:Y:S01]  /*1b20*/  @P0 LDS.128 R4, [UR4+0x1660] ;  /* 0x00166004ff040984 */ /* 0x000ee20008000c00 */
[----:B------:R-:W-:Y:S01]  /*1b30*/  FADD.FTZ R86, R99, R86 ;  /* 0x0000005663567221 */ /* 0x000fe20000010000 */
[----:B------:R-:W-:Y:S01]  /*1b40*/  ISETP.NE.AND P0, PT, R97, 0x1f, PT ;  /* 0x0000001f6100780c */ /* 0x000fe20003f05270 */
[----:B------:R-:W-:-:S02]  /*1b50*/  FMUL.FTZ R113, R85, -R107 ;  /* 0x8000006b55717220 */ /* 0x000fc40000410000 */
[CC--:B------:R-:W-:Y:S02]  /*1b60*/  FMUL.FTZ R112, R85.reuse, -R86.reuse ;  /* 0x8000005655707220 */ /* 0x0c0fe40000410000 */
[----:B------:R-:W-:Y:S02]  /*1b70*/  FMUL.FTZ R110, R85, -R111 ;  /* 0x8000006f556e7220 */ /* 0x000fe40000410000 */
[----:B0-----:R-:W-:Y:S02]  /*1b80*/  FMUL.FTZ R108, R102, R87 ;  /* 0x00000057666c7220 */ /* 0x001fe40000410000 */
[C---:B------:R-:W-:Y:S02]  /*1b90*/  FFMA.FTZ R106, R84.reuse, R86, -R113 ;  /* 0x00000056546a7223 */ /* 0x040fe40000010871 */
[C---:B------:R-:W-:Y:S02]  /*1ba0*/  FFMA.FTZ R113, R84.reuse, R107, R112 ;  /* 0x0000006b54717223 */ /* 0x040fe40000010070 */
[----:B------:R-:W-:-:S02]  /*1bb0*/  FFMA.FTZ R86, R84, R109, -R110 ;  /* 0x0000006d54567223 */ /* 0x000fc4000001086e */
[CC--:B--2---:R-:W-:Y:S02]  /*1bc0*/  FFMA.FTZ R107, R93.reuse, R105.reuse, -R108 ;  /* 0x000000695d6b7223 */ /* 0x0c4fe4000001086c */
[C---:B------:R-:W-:Y:S02]  /*1bd0*/  FMUL.FTZ R110, R102.reuse, R105 ;  /* 0x00000069666e7220 */ /* 0x040fe40000410000 */
[C---:B-1----:R-:W-:Y:S02]  /*1be0*/  FMUL.FTZ R105, R102.reuse, R103 ;  /* 0x0000006766697220 */ /* 0x042fe40000410000 */
[-C--:B------:R-:W-:Y:S02]  /*1bf0*/  FMUL.FTZ R108, R102, R104.reuse ;  /* 0x00000068666c7220 */ /* 0x080fe40000410000 */
[C---:B------:R-:W-:Y:S02]  /*1c00*/  FFMA.FTZ R105, R93.reuse, R104, R105 ;  /* 0x000000685d697223 */ /* 0x040fe40000010069 */
[----:B------:R-:W-:-:S02]  /*1c10*/  FFMA.FTZ R110, R93, R87, R110 ;  /* 0x000000575d6e7223 */ /* 0x000fc4000001006e */
[----:B------:R-:W-:Y:S01]  /*1c20*/  @P3 FFMA.FTZ R93, R93, R103, -R108 ;  /* 0x000000675d5d3223 */ /* 0x000fe2000001086c */
[----:B------:R-:W-:Y:S01]  /*1c30*/  FSEL R104, R102, R105, !P3 ;  /* 0x0000006966687208 */ /* 0x000fe20005800000 */
[----:B------:R-:W-:Y:S01]  /*1c40*/  FMUL.FTZ R109, R85, -R109 ;  /* 0x8000006d556d7220 */ /* 0x000fe20000410000 */
[----:B------:R0:W1:Y:S01]  /*1c50*/  SHFL.DOWN PT, R108, R86, 0x1, 0x1f ;  /* 0x08201f00566c7f89 */ /* 0x00006200000e0000 */
[C---:B------:R-:W-:Y:S02]  /*1c60*/  FMUL.FTZ R103, R69.reuse, R89 ;  /* 0x0000005945677220 */ /* 0x040fe40000410000 */
[----:B------:R-:W-:Y:S01]  /*1c70*/  FMUL.FTZ R102, R69, R88 ;  /* 0x0000005845667220 */ /* 0x000fe20000410000 */
[----:B------:R-:W2:Y:S01]  /*1c80*/  SHFL.UP PT, R93, R93, 0x1, RZ ;  /* 0x042000005d5d7989 */ /* 0x000ea200000e00ff */
[----:B------:R-:W-:Y:S02]  /*1c90*/  @P3 FADD.FTZ R92, R92, R107 ;  /* 0x0000006b5c5c3221 */ /* 0x000fe40000010000 */
[----:B------:R-:W-:Y:S01]  /*1ca0*/  @P3 FADD.FTZ R91, R91, R110 ;  /* 0x0000006e5b5b3221 */ /* 0x000fe20000010000 */
[----:B------:R-:W4:Y:S01]  /*1cb0*/  SHFL.UP PT, R104, R104, 0x1, RZ ;  /* 0x0420000068687989 */ /* 0x000f2200000e00ff */
[----:B------:R-:W-:Y:S01]  /*1cc0*/  FFMA.FTZ R87, R84, R111, R109 ;  /* 0x0000006f54577223 */ /* 0x000fe2000001006d */
[----:B------:R-:W-:Y:S01]  /*1cd0*/  ISETP.GT.U32.AND P3, PT, R97, 0x1d, PT ;  /* 0x0000001d6100780c */ /* 0x000fe20003f64070 */
        /* <DEDUP_REMOVED lines=8> */
[C---:B0123--:R-:W-:Y:S02]  /*1d60*/  FMUL.FTZ R107, R87.reuse, R112 ;  /* 0x00000070576b7220 */ /* 0x04ffe40000410000 */
[----:B------:R-:W-:-:S02]  /*1d70*/  FMUL.FTZ R105, R87, R110 ;  /* 0x0000006e57697220 */ /* 0x000fc40000410000 */
[CC--:B------:R-:W-:Y:S02]  /*1d80*/  FMUL.FTZ R109, R87.reuse, R106.reuse ;  /* 0x0000006a576d7220 */ /* 0x0c0fe40000410000 */
[C---:B------:R-:W-:Y:S02]  /*1d90*/  FFMA.FTZ R107, R86.reuse, R106, -R107 ;  /* 0x0000006a566b7223 */ /* 0x040fe4000001086b */
[-C--:B------:R-:W-:Y:S02]  /*1da0*/  FMUL.FTZ R87, R87, R108.reuse ;  /* 0x0000006c57577220 */ /* 0x080fe40000410000 */
[C---:B------:R-:W-:Y:S02]  /*1db0*/  FFMA.FTZ R105, R86.reuse, R108, -R105 ;  /* 0x0000006c56697223 */ /* 0x040fe40000010869 */
[C---:B------:R-:W-:Y:S02]  /*1dc0*/  FFMA.FTZ R106, R86.reuse, R112, R109 ;  /* 0x00000070566a7223 */ /* 0x040fe4000001006d */
[----:B------:R-:W-:Y:S01]  /*1dd0*/  FFMA.FTZ R87, R86, R110, R87 ;  /* 0x0000006e56577223 */ /* 0x000fe20000010057 */
[----:B------:R-:W-:Y:S01]  /*1de0*/  MOV R86, R105 ;  /* 0x0000006900567202 */ /* 0x000fe20000000f00 */
[----:B------:R-:W-:-:S02]  /*1df0*/  FADD.FTZ R88, R88, R107 ;  /* 0x0000006b58587221 */ /* 0x000fc40000010000 */
[----:B------:R-:W-:Y:S02]  /*1e00*/  FADD.FTZ R89, R89, R106 ;  /* 0x0000006a59597221 */ /* 0x000fe40000010000 */
.L_x_13013:
[----:B-123--:R-:W-:Y:S05]  /*1e10*/  BSYNC B0 ;  /* 0x0000000000007941 */ /* 0x00efea0003800000 */
.L_x_13012:
[----:B------:R1:W2:Y:S01]  /*1e20*/  SHFL.DOWN PT, R108, R86, 0x2, 0x1f ;  /* 0x08401f00566c7f89 */ /* 0x0002a200000e0000 */
[----:B------:R-:W-:Y:S03]  /*1e30*/  BSSY B0, `(.L_x_13014) ;  /* 0x0000010000007945 */ /* 0x000fe60003800000 */
[----:B0-----:R1:W0:Y:S04]  /*1e40*/  SHFL.DOWN PT, R110, R87, 0x2, 0x1f ;  /* 0x08401f00576e7f89 */ /* 0x00122800000e0000 */
[----:B------:R1:W3:Y:S04]  /*1e50*/  SHFL.DOWN PT, R106, R88, 0x2, 0x1f ;  /* 0x08401f00586a7f89 */ /* 0x0002e800000e0000 */
[----:B------:R1:W4:Y:S01]  /*1e60*/  SHFL.DOWN PT, R112, R89, 0x2, 0x1f ;  /* 0x08401f0059707f89 */ /* 0x00032200000e0000 */
        /* <DEDUP_REMOVED lines=12> */
.L_x_13015:
[----:B------:R-:W-:Y:S05]  /*1f30*/  BSYNC B0 ;  /* 0x0000000000007941 */ /* 0x000fea0003800000 */
.L_x_13014:
        /* <DEDUP_REMOVED lines=17> */
.L_x_13017:
[----:B------:R-:W-:Y:S05]  /*2050*/  BSYNC B0 ;  /* 0x0000000000007941 */ /* 0x000fea0003800000 */
.L_x_13016:
        /* <DEDUP_REMOVED lines=17> */
.L_x_13019:
[----:B------:R-:W-:Y:S05]  /*2170*/  BSYNC B0 ;  /* 0x0000000000007941 */ /* 0x000fea0003800000 */
.L_x_13018:
        /* <DEDUP_REMOVED lines=17> */
.L_x_13021:
[----:B------:R-:W-:Y:S05]  /*2290*/  BSYNC B0 ;  /* 0x0000000000007941 */ /* 0x000fea0003800000 */
.L_x_13020:
[----:B-1----:R-:W-:Y:S01]  /*22a0*/  SHFL.DOWN PT, R108, R87, 0x1, 0x1f ;  /* 0x08201f00576c7f89 */ /* 0x002fe200000e0000 */
[----:B------:R-:W-:Y:S01]  /*22b0*/  ISETP.GT.AND P0, PT, R48, 0x1e, PT ;  /* 0x0000001e3000780c */ /* 0x000fe20003f04270 */
[----:B------:R-:W-:Y:S02]  /*22c0*/  BSSY B0, `(.L_x_13022) ;  /* 0x00000de000007945 */ /* 0x000fe40003800000 */
[----:B------:R-:W1:Y:S04]  /*22d0*/  SHFL.IDX PT, R107, R7, RZ, 0x1f ;  /* 0x00001fff076b7589 */ /* 0x000e6800000e0000 */
[----:B------:R-:W5:Y:S04]  /*22e0*/  SHFL.IDX PT, R105, R6, RZ, 0x1f ;  /* 0x00001fff06697589 */ /* 0x000f6800000e0000 */
[----:B------:R-:W2:Y:S04]  /*22f0*/  SHFL.DOWN PT, R109, R86, 0x1, 0x1f ;  /* 0x08201f00566d7f89 */ /* 0x000ea800000e0000 */
[----:B------:R-:W4:Y:S04]  /*2300*/  SHFL.DOWN PT, R111, R88, 0x1, 0x1f ;  /* 0x08201f00586f7f89 */ /* 0x000f2800000e0000 */
[----:B------:R-:W3:Y:S04]  /*2310*/  SHFL.DOWN PT, R113, R89, 0x1, 0x1f ;  /* 0x08201f0059717f89 */ /* 0x000ee800000e0000 */
[----:B--2---:R-:W-:Y:S01]  /*2320*/  SHFL.IDX PT, R87, R87, RZ, 0x1f ;  /* 0x00001fff57577589 */ /* 0x004fe200000e0000 */
[----:B-1-3--:R-:W-:-:S03]  /*2330*/  @P2 FMUL.FTZ R106, R108, R107 ;  /* 0x0000006b6c6a2220 */ /* 0x00afc60000410000 */
[----:B------:R-:W-:Y:S01]  /*2340*/  SHFL.IDX PT, R86, R86, RZ, 0x1f ;  /* 0x00001fff56567589 */ /* 0x000fe200000e0000 */
[----:B-----5:R-:W-:-:S03]  /*2350*/  @P2 FMUL.FTZ R108, R108, R105 ;  /* 0x000000696c6c2220 */ /* 0x020fc60000410000 */
[----:B------:R-:W-:Y:S01]  /*2360*/  SHFL.IDX PT, R88, R88, RZ, 0x1f ;  /* 0x00001fff58587589 */ /* 0x000fe200000e0000 */
[----:B------:R-:W-:-:S03]  /*2370*/  @P2 FFMA.FTZ R106, R109, R105, -R106 ;  /* 0x000000696d6a2223 */ /* 0x000fc6000001086a */
[----:B------:R-:W-:Y:S01]  /*2380*/  SHFL.IDX PT, R89, R89, RZ, 0x1f ;  /* 0x00001fff59597589 */ /* 0x000fe200000e0000 */
[----:B------:R-:W-:Y:S02]  /*2390*/  @P2 FFMA.FTZ R108, R109, R107, R108 ;  /* 0x0000006b6d6c2223 */ /* 0x000fe4000001006c */
[----:B----4-:R-:W-:Y:S02]  /*23a0*/  @P2 FADD.FTZ R105, R111, R106 ;  /* 0x0000006a6f692221 */ /* 0x010fe40000010000 */
[----:B------:R-:W-:Y:S02]  /*23b0*/  FMUL.FTZ R106, R104, R10 ;  /* 0x0000000a686a7220 */ /* 0x000fe40000410000 */
[----:B------:R-:W-:Y:S01]  /*23c0*/  @P2 FADD.FTZ R107, R113, R108 ;  /* 0x0000006c716b2221 */ /* 0x000fe20000010000 */
[----:B------:R-:W-:Y:S01]  /*23d0*/  ISETP.NE.AND P2, PT, R51, RZ, PT ;  /* 0x000000ff3300720c */ /* 0x000fe20003f45270 */
[-C--:B------:R-:W-:Y:S02]  /*23e0*/  FMUL.FTZ R108, R105, -R19.reuse ;  /* 0x80000013696c7220 */ /* 0x080fe40000410000 */
[----:B------:R-:W-:-:S02]  /*23f0*/  FMUL.FTZ R19, R107, -R19 ;  /* 0x800000136b137220 */ /* 0x000fc40000410000 */
[-C--:B------:R-:W-:Y:S02]  /*2400*/  FMUL.FTZ R104, R104, R11.reuse ;  /* 0x0000000b68687220 */ /* 0x080fe40000410000 */
[-C--:B------:R-:W-:Y:S02]  /*2410*/  FFMA.FTZ R107, R107, R18.reuse, R108 ;  /* 0x000000126b6b7223 */ /* 0x080fe4000001006c */
[----:B------:R-:W-:Y:S02]  /*2420*/  FFMA.FTZ R106, R93, R11, R106 ;  /* 0x0000000b5d6a7223 */ /* 0x000fe4000001006a */
[----:B------:R-:W-:Y:S02]  /*2430*/  FFMA.FTZ R105, R105, R18, -R19 ;  /* 0x0000001269697223 */ /* 0x000fe40000010813 */
[----:B------:R-:W-:Y:S02]  /*2440*/  FFMA.FTZ R93, R93, R10, -R104 ;  /* 0x0000000a5d5d7223 */ /* 0x000fe40000010868 */
[----:B------:R-:W-:-:S02]  /*2450*/  FADD.FTZ R19, -R98, R107 ;  /* 0x0000006b62137221 */ /* 0x000fc40000010100 */
[----:B------:R-:W-:Y:S02]  /*2460*/  FADD.FTZ R18, R96, R105 ;  /* 0x0000006960127221 */ /* 0x000fe40000010000 */
[----:B------:R-:W-:Y:S02]  /*2470*/  @P1 FADD.FTZ R10, R92, R93 ;  /* 0x0000005d5c0a1221 */ /* 0x000fe40000010000 */
[----:B------:R-:W-:Y:S02]  /*2480*/  FMUL.FTZ R93, R80, -R19 ;  /* 0x80000013505d7220 */ /* 0x000fe40000410000 */
[----:B------:R-:W-:Y:S01]  /*2490*/  @P1 FADD.FTZ R11, R91, R106 ;  /* 0x0000006a5b0b1221 */ /* 0x000fe20000010000 */
[----:B------:R-:W-:Y:S01]  /*24a0*/  ISETP.NE.AND P1, PT, R48, RZ, PT ;  /* 0x000000ff3000720c */ /* 0x000fe20003f25270 */
        /* <DEDUP_REMOVED lines=9> */
[C---:B------:R-:W-:Y:S02]  /*2540*/  FMUL.FTZ R10, R83.reuse, -R95 ;  /* 0x8000005f530a7220 */ /* 0x040fe40000410000 */
[----:B------:R-:W-:Y:S02]  /*2550*/  FADD.FTZ R94, R90, R9 ;  /* 0x000000095a5e7221 */ /* 0x000fe40000010000 */
[----:B------:R-:W-:Y:S02]  /*2560*/  FADD.FTZ R90, RZ, R92 ;  /* 0x0000005cff5a7221 */ /* 0x000fe40000010000 */
        /* <DEDUP_REMOVED lines=9> */
[C---:B------:R-:W-:Y:S02]  /*2600*/  FMUL.FTZ R8, R85.reuse, -R101 ;  /* 0x8000006555087220 */ /* 0x040fe40000410000 */
[----:B------:R-:W-:Y:S02]  /*2610*/  FADD.FTZ R93, RZ, R11 ;  /* 0x0000000bff5d7221 */ /* 0x000fe40000010000 */
[----:B------:R-:W-:Y:S02]  /*2620*/  FFMA.FTZ R96, R74, R75, R9 ;  /* 0x0000004b4a607223 */ /* 0x000fe40000010009 */
[-C--:B------:R-:W-:Y:S02]  /*2630*/  FMUL.FTZ R85, R85, -R99.reuse ;  /* 0x8000006355557220 */ /* 0x080fe40000410000 */
[----:B------:R-:W-:-:S02]  /*2640*/  FFMA.FTZ R8, R84, R99, -R8 ;  /* 0x0000006354087223 */ /* 0x000fc40000010808 */
[C---:B------:R-:W-:Y:S02]  /*2650*/  FMUL.FTZ R9, R83.reuse, R93 ;  /* 0x0000005d53097220 */ /* 0x040fe40000410000 */
[----:B------:R-:W-:Y:S02]  /*2660*/  FMUL.FTZ R83, R83, R96 ;  /* 0x0000006053537220 */ /* 0x000fe40000410000 */
[----:B------:R-:W-:Y:S02]  /*2670*/  FFMA.FTZ R85, R84, R101, R85 ;  /* 0x0000006554557223 */ /* 0x000fe40000010055 */
[----:B------:R-:W-:Y:S02]  /*2680*/  FADD.FTZ R103, R103, R8 ;  /* 0x0000000867677221 */ /* 0x000fe40000010000 */
[----:B------:R-:W-:Y:S02]  /*2690*/  FFMA.FTZ R92, R82, R93, R83 ;  /* 0x0000005d525c7223 */ /* 0x000fe40000010053 */
[----:B------:R-:W-:-:S02]  /*26a0*/  FFMA.FTZ R11, R69, R94, RZ ;  /* 0x0000005e450b7223 */ /* 0x000fc400000100ff */
[----:B------:R-:W-:Y:S02]  /*26b0*/  FADD.FTZ R83, -R102, R85 ;  /* 0x0000005566537221 */ /* 0x000fe40000010100 */
[----:B------:R-:W-:Y:S02]  /*26c0*/  FMUL.FTZ R85, R76, R103 ;  /* 0x000000674c557220 */ /* 0x000fe40000410000 */
[-C--:B------:R-:W-:Y:S02]  /*26d0*/  FFMA.FTZ R9, R82, R96.reuse, -R9 ;  /* 0x0000006052097223 */ /* 0x080fe40000010809 */
[----:B------:R-:W-:Y:S02]  /*26e0*/  FFMA.FTZ R82, -R76, R73, R94 ;  /* 0x000000494c527223 */ /* 0x000fe4000001015e */
[----:B------:R-:W-:Y:S02]  /*26f0*/  FFMA.FTZ R94, R68, R96, R11 ;  /* 0x00000060445e7223 */ /* 0x000fe4000001000b */
[----:B------:R-:W-:-:S02]  /*2700*/  FMUL.FTZ R84, R74, R99 ;  /* 0x000000634a547220 */ /* 0x000fc40000410000 */
[----:B------:R-:W-:Y:S02]  /*2710*/  FMUL.FTZ R11, R76, R83 ;  /* 0x000000534c0b7220 */ /* 0x000fe40000410000 */
[----:B------:R-:W-:Y:S02]  /*2720*/  FMUL.FTZ R8, R90, R85 ;  /* 0x000000555a087220 */ /* 0x000fe40000410000 */
[----:B------:R-:W-:Y:S02]  /*2730*/  FADD.FTZ R92, RZ, R92 ;  /* 0x0000005cff5c7221 */ /* 0x000fe40000010000 */
[----:B------:R-:W-:Y:S02]  /*2740*/  FFMA.FTZ R105, -R74, R75, R96 ;  /* 0x0000004b4a697223 */ /* 0x000fe40000010160 */
[----:B------:R-:W-:Y:S02]  /*2750*/  FFMA.FTZ R107, R72, R77, R9 ;  /* 0x0000004d486b7223 */ /* 0x000fe40000010009 */
[----:B------:R-:W-:-:S02]  /*2760*/  FMUL.FTZ R96, R74, R101 ;  /* 0x000000654a607220 */ /* 0x000fc40000410000 */
[----:B------:R-:W-:Y:S02]  /*2770*/  FMUL.FTZ R98, R93, R84 ;  /* 0x000000545d627220 */ /* 0x000fe40000410000 */
[-C--:B------:R-:W-:Y:S02]  /*2780*/  FFMA.FTZ R9, R82, R11.reuse, -R8 ;  /* 0x0000000b52097223 */ /* 0x080fe40000010808 */
[----:B------:R-:W-:Y:S02]  /*2790*/  FMUL.FTZ R11, R90, R11 ;  /* 0x0000000b5a0b7220 */ /* 0x000fe40000410000 */
[----:B------:R-:W-:Y:S02]  /*27a0*/  FMUL.FTZ R8, R80, R92 ;  /* 0x0000005c50087220 */ /* 0x000fe40000410000 */
[-C--:B------:R-:W-:Y:S02]  /*27b0*/  FFMA.FTZ R98, R105, R96.reuse, -R98 ;  /* 0x0000006069627223 */ /* 0x080fe40000010862 */
[----:B------:R-:W-:-:S02]  /*27c0*/  FMUL.FTZ R96, R93, R96 ;  /* 0x000000605d607220 */ /* 0x000fc40000410000 */
[----:B------:R-:W-:Y:S02]  /*27d0*/  FFMA.FTZ R11, R82, R85, R11 ;  /* 0x00000055520b7223 */ /* 0x000fe4000001000b */
[-C--:B------:R-:W-:Y:S02]  /*27e0*/  FMUL.FTZ R80, R80, R107.reuse ;  /* 0x0000006b50507220 */ /* 0x080fe40000410000 */
[-C--:B------:R-:W-:Y:S02]  /*27f0*/  FFMA.FTZ R8, R81, R107.reuse, -R8 ;  /* 0x0000006b51087223 */ /* 0x080fe40000010808 */
[----:B------:R-:W-:Y:S02]  /*2800*/  FFMA.FTZ R96, R105, R84, R96 ;  /* 0x0000005469607223 */ /* 0x000fe40000010060 */
[----:B------:R-:W-:Y:S02]  /*2810*/  FADD.FTZ R11, RZ, R11 ;  /* 0x0000000bff0b7221 */ /* 0x000fe40000010000 */
[----:B------:R-:W-:-:S02]  /*2820*/  FFMA.FTZ R109, R67, R107, R94 ;  /* 0x0000006b436d7223 */ /* 0x000fc4000001005e */
[----:B------:R-:W-:Y:S02]  /*2830*/  FFMA.FTZ R102, R81, R92, R80 ;  /* 0x0000005c51667223 */ /* 0x000fe40000010050 */
[----:B------:R-:W-:Y:S02]  /*2840*/  FFMA.FTZ R94, R70, R79, R8 ;  /* 0x0000004f465e7223 */ /* 0x000fe40000010008 */
[C---:B------:R-:W-:Y:S02]  /*2850*/  FMUL.FTZ R81, R72.reuse, R95 ;  /* 0x0000005f48517220 */ /* 0x040fe40000410000 */
[----:B------:R-:W-:Y:S02]  /*2860*/  FADD.FTZ R11, R11, R96 ;  /* 0x000000600b0b7221 */ /* 0x000fe40000010000 */
[----:B------:R-:W-:Y:S02]  /*2870*/  FADD.FTZ R9, RZ, R9 ;  /* 0x00000009ff097221 */ /* 0x000fe40000010000 */
[----:B------:R-:W-:-:S02]  /*2880*/  FFMA.FTZ R80, -R72, R77, R107 ;  /* 0x0000004d48507223 */ /* 0x000fc4000001016b */
[----:B------:R-:W-:Y:S02]  /*2890*/  FFMA.FTZ R96, R66, R94, R109 ;  /* 0x0000005e42607223 */ /* 0x000fe4000001006d */
[----:B------:R-:W-:Y:S02]  /*28a0*/  FADD.FTZ R107, RZ, R102 ;  /* 0x00000066ff6b7221 */ /* 0x000fe40000010000 */
[----:B------:R-:W-:Y:S02]  /*28b0*/  FMUL.FTZ R111, R72, R91 ;  /* 0x0000005b486f7220 */ /* 0x000fe40000410000 */
[----:B------:R-:W-:Y:S02]  /*28c0*/  FMUL.FTZ R8, R92, R81 ;  /* 0x000000515c087220 */ /* 0x000fe40000410000 */
[----:B------:R-:W-:Y:S02]  /*28d0*/  FMUL.FTZ R109, R70, R18 ;  /* 0x00000012466d7220 */ /* 0x000fe40000410000 */
[----:B------:R-:W-:-:S02]  /*28e0*/  FADD.FTZ R9, R9, R98 ;  /* 0x0000006209097221 */ /* 0x000fc40000010000 */
[----:B------:R-:W-:Y:S02]  /*28f0*/  FFMA.FTZ R94, -R70, R79, R94 ;  /* 0x0000004f465e7223 */ /* 0x000fe4000001015e */
[----:B------:R-:W-:Y:S02]  /*2900*/  FFMA.FTZ R8, R80, R111, -R8 ;  /* 0x0000006f50087223 */ /* 0x000fe40000010808 */
[----:B------:R-:W-:Y:S02]  /*2910*/  FMUL.FTZ R98, R70, R19 ;  /* 0x0000001346627220 */ /* 0x000fe40000410000 */
[----:B------:R-:W-:Y:S02]  /*2920*/  FMUL.FTZ R113, R107, R109 ;  /* 0x0000006d6b717220 */ /* 0x000fe40000410000 */
[----:B------:R-:W-:Y:S02]  /*2930*/  FFMA.FTZ R10, R69, -R90, RZ ;  /* 0x8000005a450a7223 */ /* 0x000fe400000100ff */
[----:B------:R-:W-:-:S02]  /*2940*/  FMUL.FTZ R111, R92, R111 ;  /* 0x0000006f5c6f7220 */ /* 0x000fc40000410000 */
[----:B------:R-:W-:Y:S02]  /*2950*/  FADD.FTZ R9, R9, R8 ;  /* 0x0000000809097221 */ /* 0x000fe40000010000 */
[-C--:B------:R-:W-:Y:S02]  /*2960*/  FFMA.FTZ R104, R94, R98.reuse, -R113 ;  /* 0x000000625e687223 */ /* 0x080fe40000010871 */
[----:B------:R-:W-:Y:S01]  /*2970*/  FFMA.FTZ R10, R68, -R93, R10 ;  /* 0x8000005d440a7223 */ /* 0x000fe2000001000a */
[----:B------:R-:W1:Y:S01]  /*2980*/  SHFL.DOWN PT, R113, R96, 0x1, 0x1f ;  /* 0x08201f0060717f89 */ /* 0x000e6200000e0000 */
[----:B------:R-:W-:Y:S02]  /*2990*/  FFMA.FTZ R8, R80, R81, R111 ;  /* 0x0000005150087223 */ /* 0x000fe4000001006f */
[----:B------:R-:W-:Y:S02]  /*29a0*/  FMUL.FTZ R102, R107, R98 ;  /* 0x000000626b667220 */ /* 0x000fe40000410000 */
[----:B------:R-:W-:-:S02]  /*29b0*/  FADD.FTZ R104, R9, R104 ;  /* 0x0000006809687221 */ /* 0x000fc40000010000 */
[----:B------:R-:W-:Y:S02]  /*29c0*/  FFMA.FTZ R10, R67, -R92, R10 ;  /* 0x8000005c430a7223 */ /* 0x000fe4000001000a */
[----:B------:R-:W-:Y:S02]  /*29d0*/  FADD.FTZ R8, R11, R8 ;  /* 0x000000080b087221 */ /* 0x000fe40000010000 */
[----:B------:R-:W-:Y:S02]  /*29e0*/  FFMA.FTZ R9, R94, R109, R102 ;  /* 0x0000006d5e097223 */ /* 0x000fe40000010066 */
[----:B------:R-:W-:Y:S01]  /*29f0*/  FFMA.FTZ R98, R66, -R107, R10 ;  /* 0x8000006b42627223 */ /* 0x000fe2000001000a */
[----:B------:R-:W2:Y:S01]  /*2a00*/  SHFL.DOWN PT, R102, R104, 0x1, 0x1f ;  /* 0x08201f0068667f89 */ /* 0x000ea200000e0000 */
[----:B------:R-:W-:Y:S01]  /*2a10*/  FADD.FTZ R8, R8, R9 ;  /* 0x0000000908087221 */ /* 0x000fe20000010000 */
[----:B------:R-:W-:Y:S01]  /*2a20*/  MOV R10, R96 ;  /* 0x00000060000a7202 */ /* 0x000fe20000000f00 */
[----:B------:R-:W-:Y:S01]  /*2a30*/  FADD.FTZ R24, R109, R24 ;  /* 0x000000186d187221 */ /* 0x000fe20000010000 */
[----:B------:R-:W3:Y:S01]  /*2a40*/  SHFL.DOWN PT, R106, R98, 0x1, 0x1f ;  /* 0x08201f00626a7f89 */ /* 0x000ee200000e0000 */
[----:B------:R-:W-:Y:S01]  /*2a50*/  MOV R11, R98 ;  /* 0x00000062000b7202 */ /* 0x000fe20000000f00 */
[----:B------:R-:W-:Y:S01]  /*2a60*/  FADD.FTZ R25, R81, R25 ;  /* 0x0000001951197221 */ /* 0x000fe20000010000 */
[----:B------:R-:W-:Y:S01]  /*2a70*/  MOV R9, R104 ;  /* 0x0000006800097202 */ /* 0x000fe20000000f00 */
[----:B------:R-:W4:Y:S01]  /*2a80*/  SHFL.DOWN PT, R111, R8, 0x1, 0x1f ;  /* 0x08201f00086f7f89 */ /* 0x000f2200000e0000 */
[----:B------:R-:W-:-:S02]  /*2a90*/  FADD.FTZ R26, R84, R26 ;  /* 0x0000001a541a7221 */ /* 0x000fc40000010000 */
[----:B-1----:R-:W-:Y:S02]  /*2aa0*/  @!P0 FADD.FTZ R10, R10, R113 ;  /* 0x000000710a0a8221 */ /* 0x002fe40000010000 */
[----:B------:R-:W-:-:S03]  /*2ab0*/  FADD.FTZ R27, R85, R27 ;  /* 0x0000001b551b7221 */ /* 0x000fc60000010000 */
[----:B------:R-:W1:Y:S01]  /*2ac0*/  SHFL.DOWN PT, R113, R10, 0x2, 0x1f ;  /* 0x08401f000a717f89 */ /* 0x000e6200000e0000 */
[----:B--2---:R-:W-:Y:S02]  /*2ad0*/  @!P0 FADD.FTZ R9, R9, R102 ;  /* 0x0000006609098221 */ /* 0x004fe40000010000 */
[----:B---3--:R-:W-:-:S03]  /*2ae0*/  @!P0 FADD.FTZ R11, R11, R106 ;  /* 0x0000006a0b0b8221 */ /* 0x008fc60000010000 */
[----:B------:R-:W2:Y:S01]  /*2af0*/  SHFL.DOWN PT, R96, R9, 0x2, 0x1f ;  /* 0x08401f0009607f89 */ /* 0x000ea200000e0000 */
[----:B----4-:R-:W-:-:S03]  /*2b00*/  @!P0 FADD.FTZ R8, R8, R111 ;  /* 0x0000006f08088221 */ /* 0x010fc60000010000 */
[----:B------:R-:W3:Y:S01]  /*2b10*/  SHFL.DOWN PT, R98, R11, 0x2, 0x1f ;  /* 0x08401f000b627f89 */ /* 0x000ee200000e0000 */
[----:B------:R-:W-:-:S03]  /*2b20*/  ISETP.GT.AND P0, PT, R48, 0x1d, PT ;  /* 0x0000001d3000780c */ /* 0x000fc60003f04270 */
[----:B------:R-:W4:Y:S10]  /*2b30*/  SHFL.DOWN PT, R111, R8, 0x2, 0x1f ;  /* 0x08401f00086f7f89 */ /* 0x000f3400000e0000 */
[----:B-1----:R-:W-:-:S05]  /*2b40*/  @!P0 FADD.FTZ R10, R10, R113 ;  /* 0x000000710a0a8221 */ /* 0x002fca0000010000 */
        /* <DEDUP_REMOVED lines=11> */
[----:B------:R-:W-:Y:S02]  /*2c00*/  FMUL.FTZ R96, R87, R6 ;  /* 0x0000000657607220 */ /* 0x000fe40000410000 */
[----:B---3--:R-:W-:Y:S02]  /*2c10*/  @!P0 FADD.FTZ R11, R11, R98 ;  /* 0x000000620b0b8221 */ /* 0x008fe40000010000 */
[----:B------:R-:W2:Y:S01]  /*2c20*/  SHFL.DOWN PT, R98, R9, 0x8, 0x1f ;  /* 0x09001f0009627f89 */ /* 0x000ea200000e0000 */
[-C--:B------:R-:W-:Y:S02]  /*2c30*/  FFMA.FTZ R96, R86, R7.reuse, R96 ;  /* 0x0000000756607223 */ /* 0x080fe40000010060 */
[----:B----4-:R-:W-:Y:S01]  /*2c40*/  @!P0 FADD.FTZ R8, R8, R111 ;  /* 0x0000006f08088221 */ /* 0x010fe20000010000 */
[----:B------:R-:W3:Y:S01]  /*2c50*/  SHFL.DOWN PT, R102, R11, 0x8, 0x1f ;  /* 0x09001f000b667f89 */ /* 0x000ee200000e0000 */
[----:B------:R-:W-:Y:S01]  /*2c60*/  ISETP.GT.AND P0, PT, R48, 0x17, PT ;  /* 0x000000173000780c */ /* 0x000fe20003f04270 */
[----:B------:R-:W-:-:S02]  /*2c70*/  FMUL.FTZ R111, R87, R7 ;  /* 0x00000007576f7220 */ /* 0x000fc40000410000 */
[----:B------:R-:W4:Y:S01]  /*2c80*/  SHFL.DOWN PT, R113, R8, 0x8, 0x1f ;  /* 0x09001f0008717f89 */ /* 0x000f2200000e0000 */
[CC--:B------:R-:W-:Y:S02]  /*2c90*/  FMUL.FTZ R7, R87.reuse, R5.reuse ;  /* 0x0000000557077220 */ /* 0x0c0fe40000410000 */
[C---:B------:R-:W-:Y:S02]  /*2ca0*/  FFMA.FTZ R111, R86.reuse, R6, -R111 ;  /* 0x00000006566f7223 */ /* 0x040fe4000001086f */
[-C--:B------:R-:W-:Y:S02]  /*2cb0*/  FMUL.FTZ R87, R87, R4.reuse ;  /* 0x0000000457577220 */ /* 0x080fe40000410000 */
[C---:B------:R-:W-:Y:S02]  /*2cc0*/  FFMA.FTZ R4, R86.reuse, R4, -R7 ;  /* 0x0000000456047223 */ /* 0x040fe40000010807 */
[----:B------:R-:W-:Y:S02]  /*2cd0*/  FFMA.FTZ R5, R86, R5, R87 ;  /* 0x0000000556057223 */ /* 0x000fe40000010057 */
[----:B-1----:R-:W-:-:S02]  /*2ce0*/  @!P0 FADD.FTZ R10, R10, R115 ;  /* 0x000000730a0a8221 */ /* 0x002fc40000010000 */
[----:B------:R-:W-:Y:S02]  /*2cf0*/  FADD.FTZ R6, R88, R111 ;  /* 0x0000006f58067221 */ /* 0x000fe40000010000 */
[----:B------:R-:W-:Y:S02]  /*2d00*/  FMUL.FTZ R86, R17, R18 ;  /* 0x0000001211567220 */ /* 0x000fe40000410000 */
[----:B--2---:R-:W-:Y:S02]  /*2d10*/  @!P0 FADD.FTZ R9, R9, R98 ;  /* 0x0000006209098221 */ /* 0x004fe40000010000 */
[-C--:B------:R-:W-:Y:S02]  /*2d20*/  FFMA.FTZ R86, R16, R19.reuse, -R86 ;  /* 0x0000001310567223 */ /* 0x080fe40000010856 */
[----:B---3--:R-:W-:Y:S01]  /*2d30*/  @!P0 FADD.FTZ R11, R11, R102 ;  /* 0x000000660b0b8221 */ /* 0x008fe20000010000 */
[----:B------:R-:W-:Y:S01]  /*2d40*/  SHFL.DOWN PT, R88, R9, 0x10, 0x1f ;  /* 0x0a001f0009587f89 */ /* 0x000fe200000e0000 */
[----:B------:R-:W-:-:S02]  /*2d50*/  FMUL.FTZ R19, R17, R19 ;  /* 0x0000001311137220 */ /* 0x000fc40000410000 */
[----:B----4-:R-:W-:Y:S01]  /*2d60*/  @!P0 FADD.FTZ R8, R8, R113 ;  /* 0x0000007108088221 */ /* 0x010fe20000010000 */
[----:B------:R-:W-:Y:S01]  /*2d70*/  SHFL.DOWN PT, R98, R11, 0x10, 0x1f ;  /* 0x0a001f000b627f89 */ /* 0x000fe200000e0000 */
[----:B------:R-:W-:Y:S01]  /*2d80*/  FADD.FTZ R7, R89, R96 ;  /* 0x0000006059077221 */ /* 0x000fe20000010000 */
[----:B------:R-:W-:Y:S01]  /*2d90*/  ISETP.GT.AND P0, PT, R48, 0xf, PT ;  /* 0x0000000f3000780c */ /* 0x000fe20003f04270 */
[----:B------:R-:W-:Y:S01]  /*2da0*/  FMUL.FTZ R107, R107, R86 ;  /* 0x000000566b6b7220 */ /* 0x000fe20000410000 */
[----:B------:R-:W1:Y:S01]  /*2db0*/  SHFL.DOWN PT, R113, R10, 0x10, 0x1f ;  /* 0x0a001f000a717f89 */ /* 0x000e6200000e0000 */
[----:B------:R-:W-:Y:S02]  /*2dc0*/  FFMA.FTZ R87, R16, R18, R19 ;  /* 0x0000001210577223 */ /* 0x000fe40000010013 */
[C---:B------:R-:W-:Y:S01]  /*2dd0*/  FMUL.FTZ R86, R17.reuse, R95 ;  /* 0x0000005f11567220 */ /* 0x040fe20000410000 */
[----:B------:R-:W2:Y:S01]  /*2de0*/  SHFL.DOWN PT, R111, R8, 0x10, 0x1f ;  /* 0x0a001f00086f7f89 */ /* 0x000ea200000e0000 */
[----:B------:R-:W-:-:S02]  /*2df0*/  FMUL.FTZ R19, R17, R99 ;  /* 0x0000006311137220 */ /* 0x000fc40000410000 */
[----:B------:R-:W-:Y:S01]  /*2e00*/  FFMA.FTZ R107, R94, R87, R107 ;  /* 0x000000575e6b7223 */ /* 0x000fe2000001006b */
[----:B------:R3:W-:Y:S01]  /*2e10*/  @!P2 STS.128 [UR4+0x1660], R4 ;  /* 0x00166004ff00a988 */ /* 0x0007e20008000c04 */
[C---:B------:R-:W-:Y:S02]  /*2e20*/  FFMA.FTZ R87, R16.reuse, R91, -R86 ;  /* 0x0000005b10577223 */ /* 0x040fe40000010856 */
[----:B------:R-:W-:Y:S02]  /*2e30*/  FFMA.FTZ R86, R16, R101, -R19 ;  /* 0x0000006510567223 */ /* 0x000fe40000010813 */
[C---:B------:R-:W-:Y:S02]  /*2e40*/  FMUL.FTZ R91, R17.reuse, R91 ;  /* 0x0000005b115b7220 */ /* 0x040fe40000410000 */
[----:B------:R-:W-:Y:S02]  /*2e50*/  FMUL.FTZ R101, R17, R101 ;  /* 0x0000006511657220 */ /* 0x000fe40000410000 */
[----:B------:R-:W-:-:S02]  /*2e60*/  FMUL.FTZ R87, R92, R87 ;  /* 0x000000575c577220 */ /* 0x000fc40000410000 */
[----:B------:R-:W-:Y:S02]  /*2e70*/  FMUL.FTZ R86, R93, R86 ;  /* 0x000000565d567220 */ /* 0x000fe40000410000 */
[C---:B------:R-:W-:Y:S02]  /*2e80*/  FFMA.FTZ R91, R16.reuse, R95, R91 ;  /* 0x0000005f105b7223 */ /* 0x040fe4000001005b */
[C---:B---3--:R-:W-:Y:S02]  /*2e90*/  FMUL.FTZ R4, R17.reuse, R103 ;  /* 0x0000006711047220 */ /* 0x048fe40000410000 */
[-C--:B------:R-:W-:Y:S02]  /*2ea0*/  FMUL.FTZ R17, R17, R83.reuse ;  /* 0x0000005311117220 */ /* 0x080fe40000410000 */
[C---:B------:R-:W-:Y:S02]  /*2eb0*/  FFMA.FTZ R83, R16.reuse, R83, -R4 ;  /* 0x0000005310537223 */ /* 0x040fe40000010804 */
[----:B------:R-:W-:-:S02]  /*2ec0*/  FFMA.FTZ R4, R16, R99, R101 ;  /* 0x0000006310047223 */ /* 0x000fc40000010065 */
[----:B------:R-:W-:Y:S02]  /*2ed0*/  FFMA.FTZ R17, R16, R103, R17 ;  /* 0x0000006710117223 */ /* 0x000fe40000010011 */
[----:B------:R-:W-:Y:S02]  /*2ee0*/  FMUL.FTZ R83, R90, R83 ;  /* 0x000000535a537220 */ /* 0x000fe40000410000 */
[----:B-1----:R-:W-:Y:S02]  /*2ef0*/  @!P0 FADD.FTZ R10, R10, R113 ;  /* 0x000000710a0a8221 */ /* 0x002fe40000010000 */
[----:B------:R-:W-:Y:S02]  /*2f00*/  @!P0 FADD.FTZ R11, R11, R98 ;  /* 0x000000620b0b8221 */ /* 0x000fe40000010000 */
[----:B------:R-:W-:Y:S02]  /*2f10*/  @!P0 FADD.FTZ R9, R9, R88 ;  /* 0x0000005809098221 */ /* 0x000fe40000010000 */
        /* <DEDUP_REMOVED lines=12> */
[----:B------:R-:W-:Y:S01]  /*2fe0*/  FADD.FTZ R29, R82, R29 ;  /* 0x0000001d521d7221 */ /* 0x000fe20000010000 */
[----:B------:R-:W-:Y:S06]  /*2ff0*/  BAR.SYNC.DEFER_BLOCKING 0x0 ;  /* 0x0000000000007b1d */ /* 0x000fec0000010000 */
[----:B------:R-:W-:Y:S05]  /*3000*/  @P2 BRA `(.L_x_13023) ;  /* 0x0000009000002947 */ /* 0x000fea0003800000 */
[----:B-1----:R-:W-:-:S13]  /*3010*/  ISETP.NE.AND P0, PT, R43, c[0x0][0x174], PT ;  /* 0x00005d002b007a0c */ /* 0x002fda0003f05270 */
[----:B------:R-:W1:Y:S04]  /*3020*/  @P0 LDS.64 R4, [R65+0x2e60] ;  /* 0x002e600041040984 */ /* 0x000e680000000a00 */
[----:B------:R-:W2:Y:S01]  /*3030*/  @P0 LDS.64 R6, [R65+0x2660] ;  /* 0x0026600041060984 */ /* 0x000ea20000000a00 */
[----:B-1----:R-:W-:Y:S02]  /*3040*/  @P0 FADD.FTZ R11, R11, R5 ;  /* 0x000000050b0b0221 */ /* 0x002fe40000010000 */
[----:B------:R-:W-:Y:S02]  /*3050*/  @P0 FADD.FTZ R10, R10, R4 ;  /* 0x000000040a0a0221 */ /* 0x000fe40000010000 */
[----:B--2---:R-:W-:Y:S02]  /*3060*/  @P0 FADD.FTZ R9, R9, R7 ;  /* 0x0000000709090221 */ /* 0x004fe40000010000 */
[----:B------:R-:W-:Y:S01]  /*3070*/  @P0 FADD.FTZ R8, R8, R6 ;  /* 0x0000000608080221 */ /* 0x000fe20000010000 */
[----:B------:R1:W-:Y:S04]  /*3080*/  STS.64 [R65+0x2e60], R10 ;  /* 0x002e600a41007388 */ /* 0x0003e80000000a00 */
[----:B------:R1:W-:Y:S02]  /*3090*/  STS.64 [R65+0x2660], R8 ;  /* 0x0026600841007388 */ /* 0x0003e40000000a00 */
.L_x_13023:
[----:B-1----:R-:W-:Y:S05]  /*30a0*/  BSYNC B0 ;  /* 0x0000000000007941 */ /* 0x002fea0003800000 */
.L_x_13022:
        /* <DEDUP_REMOVED lines=21> */
.L_x_13009:
[----:B------:R-:W-:Y:S01]  /*3200*/  BAR.SYNC.DEFER_BLOCKING 0x0 ;  /* 0x0000000000007b1d */ /* 0x000fe20000010000 */
[----:B------:R-:W-:Y:S01]  /*3210*/  ISETP.NE.AND P0, PT, R51, RZ, PT ;  /* 0x000000ff3300720c */ /* 0x000fe20003f05270 */
[----:B------:R-:W-:Y:S01]  /*3220*/  IMAD R6, R54, c[0x0][0x2d8], RZ ;  /* 0x0000b60036067a24 */ /* 0x000fe200078e02ff */
[----:B------:R-:W-:Y:S01]  /*3230*/  F2FP.BF16.PACK_AB R26, R26, R27 ;  /* 0x0000001b1a1a723e */ /* 0x000fe200000010ff */
[C---:B------:R-:W-:Y:S01]  /*3240*/  IMAD.WIDE.U32 R4, R55.reuse, c[0x0][0x2d8], RZ ;  /* 0x0000b60037047a25 */ /* 0x040fe200078e00ff */
[----:B------:R-:W-:Y:S01]  /*3250*/  F2FP.BF16.PACK_AB R27, R24, R25 ;  /* 0x00000019181b723e */ /* 0x000fe200000010ff */
[----:B------:R-:W-:Y:S01]  /*3260*/  BSSY B0, `(.L_x_13025) ;  /* 0x0000028000007945 */ /* 0x000fe20003800000 */
[----:B------:R-:W-:Y:S01]  /*3270*/  IADD3 R18, -R36, c[0x0][0x168], RZ ;  /* 0x00005a0024127a10 */ /* 0x000fe20007ffe1ff */
[----:B------:R-:W-:Y:S01]  /*3280*/  IMAD R9, R55, c[0x0][0x2dc], R6 ;  /* 0x0000b70037097a24 */ /* 0x000fe200078e0206 */
[----:B------:R-:W-:Y:S01]  /*3290*/  IADD3 R16, P2, R35, -0xc0, RZ ;  /* 0xffffff4023107810 */ /* 0x000fe20007f5e0ff */
[----:B------:R-:W-:-:S03]  /*32a0*/  IMAD R6, R58, c[0x0][0x2e0], RZ ;  /* 0x0000b8003a067a24 */ /* 0x000fc600078e02ff */
[----:B------:R-:W-:Y:S01]  /*32b0*/  IADD3 R5, R5, R9, RZ ;  /* 0x0000000905057210 */ /* 0x000fe20007ffe0ff */
[C---:B------:R-:W-:Y:S01]  /*32c0*/  IMAD R11, R59.reuse, c[0x0][0x2e4], R6 ;  /* 0x0000b9003b0b7a24 */ /* 0x040fe200078e0206 */
[----:B------:R-:W-:Y:S02]  /*32d0*/  IADD3.X R34, R34, -0x1, RZ, P2, !PT ;  /* 0xffffffff22227810 */ /* 0x000fe400017fe4ff */
[----:B------:R-:W-:Y:S01]  /*32e0*/  IADD3 R10, P5, R16, c[0x0][0x330], RZ ;  /* 0x0000cc00100a7a10 */ /* 0x000fe20007fbe0ff */
[----:B------:R-:W-:-:S05]  /*32f0*/  IMAD.WIDE.U32 R4, R59, c[0x0][0x2e0], R4 ;  /* 0x0000b8003b047a25 */ /* 0x000fca00078e0004 */
[----:B------:R-:W-:Y:S01]  /*3300*/  IADD3 R7, P1, R32, R4, RZ ;  /* 0x0000000420077210 */ /* 0x000fe20007f3e0ff */
[----:B------:R-:W-:Y:S01]  /*3310*/  STS.64 [R48.X8], R26 ;  /* 0x0000001a30007388 */ /* 0x000fe20000008a00 */
[----:B------:R-:W-:-:S06]  /*3320*/  NOP ;  /* 0x0000000000007918 */ /* 0x000fcc0000000000 */
[----:B------:R-:W-:Y:S01]  /*3330*/  LDS.U16 R17, [R33] ;  /* 0x0000000021117984 */ /* 0x000fe20000000400 */
[----:B------:R-:W-:Y:S02]  /*3340*/  IADD3.X R5, R28, R11, R5, P1, !PT ;  /* 0x0000000b1c057210 */ /* 0x000fe40000ffe405 */
[----:B------:R-:W-:Y:S01]  /*3350*/  LEA R10, P6, R7, R10, 0x1 ;  /* 0x0000000a070a7211 */ /* 0x000fe200078c08ff */
[----:B------:R-:W-:Y:S04]  /*3360*/  LDS.U16 R19, [R33+0x40] ;  /* 0x0000400021137984 */ /* 0x000fe80000000400 */
[----:B------:R-:W-:Y:S04]  /*3370*/  LDS.U16 R21, [R33+0x80] ;  /* 0x0000800021157984 */ /* 0x000fe80000000400 */
[----:B------:R-:W-:Y:S04]  /*3380*/  LDS.U16 R23, [R33+0xc0] ;  /* 0x0000c00021177984 */ /* 0x000fe80000000400 */
[----:B------:R-:W-:Y:S04]  /*3390*/  @!P0 STS [0x100], R18 ;  /* 0x00010012ff008388 */ /* 0x000fe80000000800 */
[----:B------:R-:W-:Y:S06]  /*33a0*/  BAR.SYNC.DEFER_BLOCKING 0x0 ;  /* 0x0000000000007b1d */ /* 0x000fec0000010000 */
[----:B------:R-:W1:Y:S02]  /*33b0*/  LDS R0, [0x100] ;  /* 0x00010000ff007984 */ /* 0x000e640000000800 */
[----:B-1----:R-:W-:-:S02]  /*33c0*/  ISETP.GE.AND P4, PT, R42, R0, PT ;  /* 0x000000002a00720c */ /* 0x002fc40003f86270 */
[-C--:B------:R-:W-:Y:S02]  /*33d0*/  ISETP.GE.AND P3, PT, R38, R0.reuse, PT ;  /* 0x000000002600720c */ /* 0x080fe40003f66270 */
[-C--:B------:R-:W-:Y:S02]  /*33e0*/  ISETP.GE.AND P2, PT, R39, R0.reuse, PT ;  /* 0x000000002700720c */ /* 0x080fe40003f46270 */
[----:B------:R-:W-:Y:S02]  /*33f0*/  ISETP.GE.AND P1, PT, R37, R0, PT ;  /* 0x000000002500720c */ /* 0x000fe40003f26270 */
[----:B------:R-:W-:Y:S02]  /*3400*/  IADD3.X R0, R34, c[0x0][0x334], RZ, P5, !PT ;  /* 0x0000cd0022007a10 */ /* 0x000fe40002ffe4ff */
[----:B------:R-:W-:Y:S02]  /*3410*/  IADD3 R4, P5, R42, R36, RZ ;  /* 0x000000242a047210 */ /* 0x000fe40007fbe0ff */
[----:B------:R-:W-:-:S02]  /*3420*/  LEA.HI.X R11, R7, R0, R5, 0x1, P6 ;  /* 0x00000000070b7211 */ /* 0x000fc400030f0c05 */
        /* <DEDUP_REMOVED lines=11> */
.L_x_13026:
[----:B------:R-:W-:Y:S05]  /*34e0*/  BSYNC B0 ;  /* 0x0000000000007941 */ /* 0x000fea0003800000 */
.L_x_13025:
[----:B------:R-:W-:Y:S01]  /*34f0*/  @!P3 STG.E.U16 [R10.64+0x40], R21 ;  /* 0x000040150a00b986 */ /* 0x000fe2000c101506 */
[----:B------:R-:W-:Y:S01]  /*3500*/  F2FP.BF16.PACK_AB R6, R30, R29 ;  /* 0x0000001d1e06723e */ /* 0x000fe200000010ff */
[----:B------:R-:W-:Y:S01]  /*3510*/  FADD.FTZ R29, R29, R52 ;  /* 0x000000341d1d7221 */ /* 0x000fe20000010000 */
[----:B------:R-:W-:Y:S01]  /*3520*/  F2FP.BF16.PACK_AB R7, R78, R31 ;  /* 0x0000001f4e07723e */ /* 0x000fe200000010ff */
[----:B------:R-:W-:Y:S01]  /*3530*/  @!P2 STG.E.U16 [R10.64], R19 ;  /* 0x000000130a00a986 */ /* 0x000fe2000c101506 */
[----:B-1----:R-:W-:Y:S01]  /*3540*/  IMAD R8, R54, c[0x0][0x2f8], RZ ;  /* 0x0000be0036087a24 */ /* 0x002fe200078e02ff */
[----:B------:R-:W-:Y:S01]  /*3550*/  BSSY B0, `(.L_x_13027) ;  /* 0x000001d000007945 */ /* 0x000fe20003800000 */
[----:B------:R-:W-:Y:S01]  /*3560*/  FADD.FTZ R30, R29, R30 ;  /* 0x0000001e1d1e7221 */ /* 0x000fe20000010000 */
[----:B------:R-:W-:Y:S01]  /*3570*/  @!P1 STG.E.U16 [R10.64+0x80], R23 ;  /* 0x000080170a009986 */ /* 0x000fe2000c101506 */
[----:B------:R-:W-:Y:S02]  /*3580*/  IMAD R9, R55, c[0x0][0x2fc], R8 ;  /* 0x0000bf0037097a24 */ /* 0x000fe400078e0208 */
[----:B------:R-:W-:Y:S01]  /*3590*/  FADD.FTZ R31, R30, R31 ;  /* 0x0000001f1e1f7221 */ /* 0x000fe20000010000 */
[----:B------:R-:W-:Y:S03]  /*35a0*/  BAR.SYNC.DEFER_BLOCKING 0x0 ;  /* 0x0000000000007b1d */ /* 0x000fe60000010000 */
[----:B------:R-:W-:-:S03]  /*35b0*/  FADD.FTZ R52, R31, R78 ;  /* 0x0000004e1f347221 */ /* 0x000fc60000010000 */
[----:B------:R1:W-:Y:S01]  /*35c0*/  STS.64 [R48.X8], R6 ;  /* 0x0000000630007388 */ /* 0x0003e20000008a00 */
[----:B------:R-:W-:-:S06]  /*35d0*/  NOP ;  /* 0x0000000000007918 */ /* 0x000fcc0000000000 */
[----:B------:R-:W-:Y:S04]  /*35e0*/  LDS.U16 R17, [R33] ;  /* 0x0000000021117984 */ /* 0x000fe80000000400 */
[----:B------:R-:W-:Y:S01]  /*35f0*/  LDS.U16 R25, [R33+0x40] ;  /* 0x0000400021197984 */ /* 0x000fe20000000400 */
[----:B-1----:R-:W-:-:S03]  /*3600*/  IMAD.WIDE.U32 R6, R55, c[0x0][0x2f8], RZ ;  /* 0x0000be0037067a25 */ /* 0x002fc600078e00ff */
[----:B------:R-:W-:Y:S02]  /*3610*/  LDS.U16 R27, [R33+0x80] ;  /* 0x00008000211b7984 */ /* 0x000fe40000000400 */
[----:B------:R-:W-:Y:S02]  /*3620*/  IADD3 R11, R7, R9, RZ ;  /* 0x00000009070b7210 */ /* 0x000fe40007ffe0ff */
[----:B------:R-:W-:Y:S04]  /*3630*/  LDS.U16 R35, [R33+0xc0] ;  /* 0x0000c00021237984 */ /* 0x000fe80000000400 */
[----:B------:R-:W-:Y:S04]  /*3640*/  @!P0 STS [0x100], R18 ;  /* 0x00010012ff008388 */ /* 0x000fe80000000800 */
[----:B------:R-:W-:Y:S06]  /*3650*/  BAR.SYNC.DEFER_BLOCKING 0x0 ;  /* 0x0000000000007b1d */ /* 0x000fec0000010000 */
[----:B------:R-:W1:Y:S02]  /*3660*/  LDS R0, [0x100] ;  /* 0x00010000ff007984 */ /* 0x000e640000000800 */
[----:B-1----:R-:W-:-:S13]  /*3670*/  ISETP.GE.AND P0, PT, R42, R0, PT ;  /* 0x000000002a00720c */ /* 0x002fda0003f06270 */
        /* <DEDUP_REMOVED lines=10> */
.L_x_13028:
[----:B------:R-:W-:Y:S05]  /*3720*/  BSYNC B0 ;  /* 0x0000000000007941 */ /* 0x000fea0003800000 */
.L_x_13027:
[----:B------:R-:W-:Y:S01]  /*3730*/  MOV R4, R6 ;  /* 0x0000000600047202 */ /* 0x000fe20000000f00 */
[----:B-1----:R-:W-:Y:S01]  /*3740*/  IMAD R8, R58, c[0x0][0x300], RZ ;  /* 0x0000c0003a087a24 */ /* 0x002fe200078e02ff */
[----:B------:R-:W-:Y:S02]  /*3750*/  MOV R5, R11 ;  /* 0x0000000b00057202 */ /* 0x000fe40000000f00 */
[----:B------:R-:W-:Y:S01]  /*3760*/  IADD3 R6, P4, R16, c[0x0][0x340], RZ ;  /* 0x0000d00010067a10 */ /* 0x000fe20007f9e0ff */
[----:B------:R-:W-:Y:S01]  /*3770*/  IMAD R9, R59, c[0x0][0x304], R8 ;  /* 0x0000c1003b097a24 */ /* 0x000fe200078e0208 */
[-C--:B------:R-:W-:Y:S01]  /*3780*/  ISETP.GE.AND P0, PT, R39, R0.reuse, PT ;  /* 0x000000002700720c */ /* 0x080fe20003f06270 */
[----:B------:R-:W-:Y:S01]  /*3790*/  IMAD.WIDE.U32 R4, R59, c[0x0][0x300], R4 ;  /* 0x0000c0003b047a25 */ /* 0x000fe200078e0004 */
[-C--:B------:R-:W-:Y:S02]  /*37a0*/  ISETP.GE.AND P1, PT, R38, R0.reuse, PT ;  /* 0x000000002600720c */ /* 0x080fe40003f26270 */
[----:B------:R-:W-:-:S02]  /*37b0*/  ISETP.GE.AND P2, PT, R37, R0, PT ;  /* 0x000000002500720c */ /* 0x000fc40003f46270 */
[----:B------:R-:W-:Y:S02]  /*37c0*/  IADD3 R7, P3, R32, R4, RZ ;  /* 0x0000000420077210 */ /* 0x000fe40007f7e0ff */
[----:B------:R-:W-:Y:S02]  /*37d0*/  IADD3.X R0, R34, c[0x0][0x344], RZ, P4, !PT ;  /* 0x0000d10022007a10 */ /* 0x000fe400027fe4ff */
[----:B------:R-:W-:Y:S02]  /*37e0*/  IADD3.X R5, R28, R9, R5, P3, !PT ;  /* 0x000000091c057210 */ /* 0x000fe40001ffe405 */
[C---:B------:R-:W-:Y:S02]  /*37f0*/  LEA R4, P3, R7.reuse, R6, 0x1 ;  /* 0x0000000607047211 */ /* 0x040fe400078608ff */
[----:B------:R-:W-:Y:S02]  /*3800*/  IADD3 R40, R40, -0x80, RZ ;  /* 0xffffff8028287810 */ /* 0x000fe40007ffe0ff */
[----:B------:R-:W-:-:S02]  /*3810*/  LEA.HI.X R5, R7, R0, R5, 0x1, P3 ;  /* 0x0000000007057211 */ /* 0x000fc400018f0c05 */
[C---:B------:R-:W-:Y:S02]  /*3820*/  ISETP.GT.AND P3, PT, R43.reuse, 0x1, PT ;  /* 0x000000012b00780c */ /* 0x040fe40003f64270 */
[----:B------:R-:W-:Y:S01]  /*3830*/  IADD3 R43, R43, -0x1, RZ ;  /* 0xffffffff2b2b7810 */ /* 0x000fe20007ffe0ff */
[----:B------:R1:W-:Y:S01]  /*3840*/  @!P0 STG.E.U16 [R4.64], R25 ;  /* 0x0000001904008986 */ /* 0x0003e2000c101506 */
        /* <DEDUP_REMOVED lines=10> */
.L_x_13008:
[----:B------:R-:W-:Y:S02]  /*38f0*/  ISETP.NE.U32.AND P0, PT, RZ, c[0x0][0x328], PT ;  /* 0x0000ca00ff007a0c */ /* 0x000fe40003f05070 */
[----:B------:R-:W-:-:S02]  /*3900*/  ISETP.NE.U32.AND P2, PT, RZ, c[0x0][0x348], PT ;  /* 0x0000d200ff007a0c */ /* 0x000fc40003f45070 */
[----:B------:R-:W-:Y:S02]  /*3910*/  ISETP.NE.AND.EX P1, PT, RZ, c[0x0][0x32c], PT, P0 ;  /* 0x0000cb00ff007a0c */ /* 0x000fe40003f25300 */
[----:B------:R-:W-:-:S11]  /*3920*/  ISETP.NE.AND.EX P0, PT, RZ, c[0x0][0x34c], PT, P2 ;  /* 0x0000d300ff007a0c */ /* 0x000fd60003f05320 */
[----:B------:R-:W-:Y:S05]  /*3930*/  @!P1 BRA `(.L_x_13030) ;  /* 0x0000014000009947 */ /* 0x000fea0003800000 */
[----:B------:R-:W2:Y:S01]  /*3940*/  SHFL.DOWN P1, R0, R53, 0x1, 0x1f ;  /* 0x08201f0035007f89 */ /* 0x000ea20000020000 */
[----:B------:R-:W-:Y:S03]  /*3950*/  BSSY B0, `(.L_x_13030) ;  /* 0x0000012000007945 */ /* 0x000fe60003800000 */
[----:B------:R-:W3:Y:S01]  /*3960*/  S2R R8, SR_LANEID ;  /* 0x0000000000087919 */ /* 0x000ee20000000000 */
[----:B--2---:R-:W-:Y:S01]  /*3970*/  @P1 FADD R0, R0, R53 ;  /* 0x0000003500001221 */ /* 0x004fe20000000000 */
[----:B---3--:R-:W-:-:S04]  /*3980*/  ISETP.NE.AND P2, PT, R8, RZ, PT ;  /* 0x000000ff0800720c */ /* 0x008fc80003f45270 */
[----:B-1----:R-:W1:Y:S04]  /*3990*/  SHFL.DOWN P1, R5, R0, 0x2, 0x1f ;  /* 0x08401f0000057f89 */ /* 0x002e680000020000 */
        /* <DEDUP_REMOVED lines=13> */
.L_x_13031:
[----:B-1----:R-:W-:Y:S05]  /*3a70*/  BSYNC B0 ;  /* 0x0000000000007941 */ /* 0x002fea0003800000 */
.L_x_13030:
        /* <DEDUP_REMOVED lines=23> */
.L_x_13033:
[----:B------:R-:W2:Y:S02]  /*3bf0*/  S2R R21, SR_TID.X ;  /* 0x0000000000157919 */ /* 0x000ea40000002100 */
.L_x_13034:
[----:B-1----:R-:W-:Y:S05]  /*3c00*/  BSYNC B0 ;  /* 0x0000000000007941 */ /* 0x002fea0003800000 */
.L_x_13032:
        /* <DEDUP_REMOVED lines=22> */
.L_x_13035:
[----:B-1----:R-:W1:Y:S01]  /*3d70*/  LDS.64 R22, [R21.X8+0x2660] ;  /* 0x0026600015167984 */ /* 0x002e620000008a00 */
        /* <DEDUP_REMOVED lines=19> */
[----:B-1----:R-:W-:Y:S04]  /*3eb0*/  RED.E.ADD.F32.FTZ.RN.STRONG.GPU [R10.64], R22 ;  /* 0x000000160a00798e */ /* 0x002fe8000c10e786 */
        /* <DEDUP_REMOVED lines=8> */
[----:B-1----:R-:W-:Y:S01]  /*3f40*/  MOV R10, R6 ;  /* 0x00000006000a7202 */ /* 0x002fe20000000f00 */
        /* <DEDUP_REMOVED lines=18> */
[----:B-1----:R-:W-:Y:S02]  /*4070*/  MOV R10, R2 ;  /* 0x00000002000a7202 */ /* 0x002fe40000000f00 */
        /* <DEDUP_REMOVED lines=15> */
.L_x_13036:
        /* <DEDUP_REMOVED lines=9> */
.L_x_14752:


//--------------------- .text._Z25selective_scan_bwd_kernelI32Selective_Scan_bwd_kernel_traitsILi32ELi4ELb0ELb0ELb0ELb0ELb1EN3c108BFloat16ENS1_7complexIfEEEEv12SSMParamsBwd --------------------------
	.section	.text._Z25selective_scan_bwd_kernelI32Selective_Scan_bwd_kernel_traitsILi32ELi4ELb0ELb0ELb0ELb0ELb1EN3c108BFloat16ENS1_7complexIfEEEEv12SSMParamsBwd,"ax",@progbits
	.sectioninfo	@"SHI_REGISTERS=120"
	.align	128
        .global         _Z25selective_scan_bwd_kernelI32Selective_Scan_bwd_kernel_traitsILi32ELi4ELb0ELb0ELb0ELb0ELb1EN3c108BFloat16ENS1_7complexIfEEEEv12SSMParamsBwd
        .type           _Z25selective_scan_bwd_kernelI32Selective_Scan_bwd_kernel_traitsILi32ELi4ELb0ELb0ELb0ELb0ELb1EN3c108BFloat16ENS1_7complexIfEEEEv12SSMParamsBwd,@function
        .size           _Z25selective_scan_bwd_kernelI32Selective_Scan_bwd_kernel_traitsILi32ELi4ELb0ELb0ELb0ELb0ELb1EN3c108BFloat16ENS1_7complexIfEEEEv12SSMParamsBwd,(.L_x_14753 - _Z25selective_scan_bwd_kernelI32Selective_Scan_bwd_kernel_traitsILi32ELi4ELb0ELb0ELb0ELb0ELb1EN3c108BFloat16ENS1_7complexIfEEEEv12SSMParamsBwd)
        .other          _Z25selective_scan_bwd_kernelI32Selective_Scan_bwd_kernel_traitsILi32ELi4ELb0ELb0ELb0ELb0ELb1EN3c108BFloat16ENS1_7complexIfEEEEv12SSMParamsBwd,@"STO_CUDA_ENTRY STV_DEFAULT"
_Z25selective_scan_bwd_kernelI32Selective_Scan_bwd_kernel_traitsILi32ELi4ELb0ELb0ELb0ELb0ELb1EN3c108BFloat16ENS1_7complexIfEEEEv12SSMParamsBwd:
.text._Z25selective_scan_bwd_kernelI32Selective_Scan_bwd_kernel_traitsILi32ELi4ELb0ELb0ELb0ELb0ELb1EN3c108BFloat16ENS1_7complexIfEEEEv12SSMParamsBwd:
        /* <DEDUP_REMOVED lines=77> */
[----:B------:R-:W-:Y:S02]  /*04d0*/  MOV R31, c[0x0][0x174] ;  /* 0x00005d00001f7a02 */ /* 0x000fe40000000f00 */
[----:B------:R-:W-:Y:S01]  /*04e0*/  MOV R40, RZ ;  /* 0x000000ff00287202 */ /* 0x000fe20000000f00 */
[----:B------:R-:W1:Y:S01]  /*04f0*/  S2R R36, SR_LANEID ;  /* 0x0000000000247919 */ /* 0x000e620000000000 */
[----:B------:R-:W-:Y:S02]  /*0500*/  MOV R30, RZ ;  /* 0x000000ff001e7202 */ /* 0x000fe40000000f00 */
[----:B------:R-:W-:Y:S02]  /*0510*/  MOV R42, RZ ;  /* 0x000000ff002a7202 */ /* 0x000fe40000000f00 */
        /* <DEDUP_REMOVED lines=8> */
.L_x_13063:
[----:B------:R-:W-:Y:S01]  /*05a0*/  BAR.SYNC.DEFER_BLOCKING 0x0 ;  /* 0x0000000000007b1d */ /* 0x000fe20000010000 */
[----:B------:R-:W-:Y:S02]  /*05b0*/  LEA R12, R31, 0xffffff80, 0x7 ;  /* 0xffffff801f0c7811 */ /* 0x000fe400078e38ff */
[----:B-1----:R-:W-:Y:S02]  /*05c0*/  LEA R2, P4, R32, R41, 0x1 ;  /* 0x0000002920027211 */ /* 0x002fe400078808ff */
[----:B0-----:R-:W-:-:S02]  /*05d0*/  IADD3 R7, -R12, c[0x0][0x168], RZ ;  /* 0x00005a000c077a10 */ /* 0x001fc40007ffe1ff */
[----:B------:R-:W-:Y:S02]  /*05e0*/  PRMT R6, RZ, 0x7610, R6 ;  /* 0x00007610ff067816 */ /* 0x000fe40000000006 */
[-C--:B------:R-:W-:Y:S02]  /*05f0*/  ISETP.GE.AND P0, PT, R32, R7.reuse, PT ;  /* 0x000000072000720c */ /* 0x080fe40003f06270 */
[-C--:B------:R-:W-:Y:S02]  /*0600*/  ISETP.GE.AND P1, PT, R28, R7.reuse, PT ;  /* 0x000000071c00720c */ /* 0x080fe40003f26270 */
[-C--:B------:R-:W-:Y:S02]  /*0610*/  ISETP.GE.AND P2, PT, R27, R7.reuse, PT ;  /* 0x000000071b00720c */ /* 0x080fe40003f46270 */
[----:B------:R-:W-:Y:S02]  /*0620*/  ISETP.GE.AND P3, PT, R26, R7, PT ;  /* 0x000000071a00720c */ /* 0x000fe40003f66270 */
[----:B------:R-:W-:-:S02]  /*0630*/  PRMT R8, RZ, 0x7610, R8 ;  /* 0x00007610ff087816 */ /* 0x000fc40000000008 */
[----:B------:R-:W-:Y:S02]  /*0640*/  PRMT R10, RZ, 0x7610, R10 ;  /* 0x00007610ff0a7816 */ /* 0x000fe4000000000a */
[----:B------:R-:W-:Y:S02]  /*0650*/  PRMT R20, RZ, 0x7610, R20 ;  /* 0x00007610ff147816 */ /* 0x000fe40000000014 */
[----:B------:R-:W-:-:S05]  /*0660*/  LEA.HI.X R3, R32, R34, R29, 0x1, P4 ;  /* 0x0000002220037211 */ /* 0x000fca00020f0c1d */
[----:B------:R0:W2:Y:S04]  /*0670*/  @!P0 LDG.E.U16 R6, [R2.64] ;  /* 0x0000000602068981 */ /* 0x0000a8000c1e1500 */
[----:B------:R0:W3:Y:S04]  /*0680*/  @!P1 LDG.E.U16 R8, [R2.64+0x40] ;  /* 0x0000400602089981 */ /* 0x0000e8000c1e1500 */
[----:B------:R0:W4:Y:S04]  /*0690*/  @!P2 LDG.E.U16 R10, [R2.64+0x80] ;  /* 0x00008006020aa981 */ /* 0x000128000c1e1500 */
[----:B------:R0:W4:Y:S01]  /*06a0*/  @!P3 LDG.E.U16 R20, [R2.64+0xc0] ;  /* 0x0000c0060214b981 */ /* 0x000122000c1e1500 */
[----:B------:R-:W-:-:S02]  /*06b0*/  SHF.L.U32 R25, R36, 0x1, RZ ;  /* 0x0000000124197819 */ /* 0x000fc400000006ff */
[C---:B------:R-:W-:Y:S02]  /*06c0*/  SHF.L.U32 R24, R32.reuse, 0x1, RZ ;  /* 0x0000000120187819 */ /* 0x040fe400000006ff */
[----:B------:R-:W-:Y:S02]  /*06d0*/  SHF.L.U64.HI R0, R32, 0x1, R29 ;  /* 0x0000000120007819 */ /* 0x000fe4000001021d */
[----:B------:R-:W-:Y:S02]  /*06e0*/  IADD3 R4, P0, R39, R24, RZ ;  /* 0x0000001827047210 */ /* 0x000fe40007f1e0ff */
[-C--:B------:R-:W-:Y:S02]  /*06f0*/  ISETP.GE.AND P1, PT, R28, R7.reuse, PT ;  /* 0x000000071c00720c */ /* 0x080fe40003f26270 */
[----:B------:R-:W-:Y:S02]  /*0700*/  IADD3.X R5, R37, R0, RZ, P0, !PT ;  /* 0x0000000025057210 */ /* 0x000fe400007fe4ff */
[----:B------:R-:W-:-:S02]  /*0710*/  ISETP.GE.AND P0, PT, R32, R7, PT ;  /* 0x000000072000720c */ /* 0x000fc40003f06270 */
[-C--:B------:R-:W-:Y:S02]  /*0720*/  ISETP.GE.AND P2, PT, R27, R7.reuse, PT ;  /* 0x000000071b00720c */ /* 0x080fe40003f46270 */
[----:B------:R-:W-:Y:S02]  /*0730*/  ISETP.GE.AND P3, PT, R26, R7, PT ;  /* 0x000000071a00720c */ /* 0x000fe40003f66270 */
[----:B------:R-:W-:Y:S02]  /*0740*/  PRMT R22, RZ, 0x7610, R22 ;  /* 0x00007610ff167816 */ /* 0x000fe40000000016 */
[----:B------:R-:W-:Y:S02]  /*0750*/  PRMT R50, RZ, 0x7610, R50 ;  /* 0x00007610ff327816 */ /* 0x000fe40000000032 */
[----:B0-----:R-:W-:Y:S02]  /*0760*/  PRMT R2, RZ, 0x7610, R2 ;  /* 0x00007610ff027816 */ /* 0x001fe40000000002 */
[----:B------:R-:W-:Y:S01]  /*0770*/  PRMT R52, RZ, 0x7610, R52 ;  /* 0x00007610ff347816 */ /* 0x000fe20000000034 */
[----:B--2---:R-:W-:Y:S04]  /*0780*/  STS.U16 [R25], R6 ;  /* 0x0000000619007388 */ /* 0x004fe80000000400 */
[----:B---3--:R-:W-:Y:S04]  /*0790*/  STS.U16 [R25+0x40], R8 ;  /* 0x0000400819007388 */ /* 0x008fe80000000400 */
[----:B----4-:R0:W-:Y:S04]  /*07a0*/  STS.U16 [R25+0x80], R10 ;  /* 0x0000800a19007388 */ /* 0x0101e80000000400 */
[----:B------:R1:W-:Y:S01]  /*07b0*/  STS.U16 [R25+0xc0], R20 ;  /* 0x0000c01419007388 */ /* 0x0003e20000000400 */
[----:B------:R-:W-:-:S06]  /*07c0*/  NOP ;  /* 0x0000000000007918 */ /* 0x000fcc0000000000 */
[----:B------:R-:W-:Y:S04]  /*07d0*/  LDS.64 R64, [R36.X8] ;  /* 0x0000000024407984 */ /* 0x000fe80000008a00 */
[----:B------:R-:W-:Y:S06]  /*07e0*/  BAR.SYNC.DEFER_BLOCKING 0x0 ;  /* 0x0000000000007b1d */ /* 0x000fec0000010000 */
[----:B------:R-:W2:Y:S04]  /*07f0*/  @!P0 LDG.E.U16 R22, [R4.64] ;  /* 0x0000000604168981 */ /* 0x000ea8000c1e1500 */
[----:B------:R-:W3:Y:S04]  /*0800*/  @!P1 LDG.E.U16 R50, [R4.64+0x40] ;  /* 0x0000400604329981 */ /* 0x000ee8000c1e1500 */
[----:B------:R-:W4:Y:S04]  /*0810*/  @!P2 LDG.E.U16 R2, [R4.64+0x80] ;  /* 0x000080060402a981 */ /* 0x000f28000c1e1500 */
[----:B------:R-:W4:Y:S01]  /*0820*/  @!P3 LDG.E.U16 R52, [R4.64+0xc0] ;  /* 0x0000c0060434b981 */ /* 0x000f22000c1e1500 */
[----:B0-----:R-:W-:-:S02]  /*0830*/  LEA R10, P0, R32, R35, 0x1 ;  /* 0x00000023200a7211 */ /* 0x001fc400078008ff */
[----:B------:R-:W-:Y:S02]  /*0840*/  ISETP.GE.AND P1, PT, R28, R7, PT ;  /* 0x000000071c00720c */ /* 0x000fe40003f26270 */
[C---:B------:R-:W-:Y:S02]  /*0850*/  LEA.HI.X R11, R32.reuse, R33, R29, 0x1, P0 ;  /* 0x00000021200b7211 */ /* 0x040fe400000f0c1d */
[-C--:B------:R-:W-:Y:S02]  /*0860*/  ISETP.GE.AND P0, PT, R32, R7.reuse, PT ;  /* 0x000000072000720c */ /* 0x080fe40003f06270 */
[-C--:B------:R-:W-:Y:S02]  /*0870*/  ISETP.GE.AND P2, PT, R27, R7.reuse, PT ;  /* 0x000000071b00720c */ /* 0x080fe40003f46270 */
[----:B------:R-:W-:Y:S02]  /*0880*/  ISETP.GE.AND P3, PT, R26, R7, PT ;  /* 0x000000071a00720c */ /* 0x000fe40003f66270 */
[----:B------:R-:W-:-:S02]  /*0890*/  PRMT R6, RZ, 0x7610, R6 ;  /* 0x00007610ff067816 */ /* 0x000fc40000000006 */
[----:B-1----:R-:W-:Y:S02]  /*08a0*/  PRMT R20, RZ, 0x7610, R20 ;  /* 0x00007610ff147816 */ /* 0x002fe40000000014 */
[----:B------:R-:W-:Y:S02]  /*08b0*/  PRMT R54, RZ, 0x7610, R54 ;  /* 0x00007610ff367816 */ /* 0x000fe40000000036 */
        /* <DEDUP_REMOVED lines=8> */
[----:B------:R2:W3:Y:S04]  /*0940*/  @!P0 LDG.E.U16 R6, [R10.64] ;  /* 0x000000060a068981 */ /* 0x0004e8000c1e1500 */
[----:B------:R2:W4:Y:S04]  /*0950*/  @!P1 LDG.E.U16 R20, [R10.64+0x40] ;  /* 0x000040060a149981 */ /* 0x000528000c1e1500 */
[----:B------:R2:W4:Y:S04]  /*0960*/  @!P2 LDG.E.U16 R54, [R10.64+0x80] ;  /* 0x000080060a36a981 */ /* 0x000528000c1e1500 */
[----:B------:R2:W4:Y:S01]  /*0970*/  @!P3 LDG.E.U16 R56, [R10.64+0xc0] ;  /* 0x0000c0060a38b981 */ /* 0x000522000c1e1500 */
[----:B------:R-:W-:Y:S01]  /*0980*/  ISETP.GE.AND P0, PT, R32, R7, PT ;  /* 0x000000072000720c */ /* 0x000fe20003f06270 */
[----:B------:R-:W-:Y:S01]  /*0990*/  IMAD R8, R43, c[0x0][0x1f0], RZ ;  /* 0x00007c002b087a24 */ /* 0x000fe200078e02ff */
[----:B------:R-:W-:Y:S01]  /*09a0*/  SHF.R.S32.HI R13, RZ, 0x1f, R12 ;  /* 0x0000001fff0d7819 */ /* 0x000fe2000001140c */
[----:B0-----:R-:W-:Y:S01]  /*09b0*/  IMAD.WIDE.U32 R2, R45, c[0x0][0x1f0], RZ ;  /* 0x00007c002d027a25 */ /* 0x001fe200078e00ff */
[----:B------:R-:W-:-:S02]  /*09c0*/  MOV R49, c[0x0][0x174] ;  /* 0x00005d0000317a02 */ /* 0x000fc40000000f00 */
[----:B------:R-:W-:Y:S01]  /*09d0*/  LEA R22, P2, R32, c[0x0][0x268], 0x1 ;  /* 0x00009a0020167a11 */ /* 0x000fe200078408ff */
[----:B------:R-:W-:Y:S01]  /*09e0*/  IMAD R21, R45, c[0x0][0x1f4], R8 ;  /* 0x00007d002d157a24 */ /* 0x000fe200078e0208 */
[----:B------:R-:W-:Y:S02]  /*09f0*/  LEA R49, R49, R30, 0x7 ;  /* 0x0000001e31317211 */ /* 0x000fe400078e38ff */
[----:B------:R-:W-:Y:S02]  /*0a00*/  PRMT R58, RZ, 0x7610, R58 ;  /* 0x00007610ff3a7816 */ /* 0x000fe4000000003a */
[----:B------:R-:W-:Y:S01]  /*0a10*/  IADD3 R3, R3, R21, RZ ;  /* 0x0000001503037210 */ /* 0x000fe20007ffe0ff */
[----:B------:R-:W-:Y:S01]  /*0a20*/  @!P0 IMAD.WIDE.U32 R8, R45, c[0x0][0x1f0], R12 ;  /* 0x00007c002d088a25 */ /* 0x000fe200078e000c */
[----:B------:R-:W-:Y:S02]  /*0a30*/  SHF.R.S32.HI R50, RZ, 0x1f, R49 ;  /* 0x0000001fff327819 */ /* 0x000fe40000011431 */
[----:B------:R-:W-:Y:S01]  /*0a40*/  PRMT R60, RZ, 0x7610, R60 ;  /* 0x00007610ff3c7816 */ /* 0x000fe2000000003c */
[----:B--2---:R-:W-:Y:S01]  /*0a50*/  IMAD.WIDE.U32 R10, R48, c[0x0][0x1f8], R2 ;  /* 0x00007e00300a7a25 */ /* 0x004fe200078e0002 */
[----:B------:R-:W-:-:S02]  /*0a60*/  @!P0 IADD3 R9, R21, R9, RZ ;  /* 0x0000000915098210 */ /* 0x000fc40007ffe0ff */
[----:B------:R-:W-:Y:S01]  /*0a70*/  PRMT R62, RZ, 0x7610, R62 ;  /* 0x00007610ff3e7816 */ /* 0x000fe2000000003e */
[----:B------:R-:W-:Y:S02]  /*0a80*/  IMAD R21, R47, c[0x0][0x1f8], RZ ;  /* 0x00007e002f157a24 */ /* 0x000fe400078e02ff */
[----:B------:R-:W-:Y:S01]  /*0a90*/  @!P0 IMAD.WIDE.U32 R2, R48, c[0x0][0x1f8], R8 ;  /* 0x00007e0030028a25 */ /* 0x000fe200078e0008 */
[----:B------:R-:W-:-:S03]  /*0aa0*/  IADD3 R9, P3, R49, R10, RZ ;  /* 0x0000000a31097210 */ /* 0x000fc60007f7e0ff */
[----:B------:R-:W-:Y:S01]  /*0ab0*/  IMAD R23, R48, c[0x0][0x1fc], R21 ;  /* 0x00007f0030177a24 */ /* 0x000fe200078e0215 */
[C---:B------:R-:W-:Y:S02]  /*0ac0*/  @!P0 IADD3 R21, P1, R32.reuse, R2, RZ ;  /* 0x0000000220158210 */ /* 0x040fe40007f3e0ff */
[----:B------:R-:W-:Y:S02]  /*0ad0*/  LEA.HI.X R2, R32, c[0x0][0x26c], R29, 0x1, P2 ;  /* 0x00009b0020027a11 */ /* 0x000fe400010f0c1d */
[----:B------:R-:W-:Y:S02]  /*0ae0*/  IADD3.X R10, R50, R23, R11, P3, !PT ;  /* 0x00000017320a7210 */ /* 0x000fe40001ffe40b */
[----:B------:R-:W-:Y:S02]  /*0af0*/  LEA R22, P2, R9, R22, 0x1 ;  /* 0x0000001609167211 */ /* 0x000fe400078408ff */
[----:B-1----:R-:W-:Y:S02]  /*0b00*/  @!P0 IADD3.X R52, R29, R3, R23, P1, !PT ;  /* 0x000000031d348210 */ /* 0x002fe40000ffe417 */
[----:B------:R-:W-:-:S02]  /*0b10*/  LEA.HI.X R23, R9, R2, R10, 0x1, P2 ;  /* 0x0000000209177211 */ /* 0x000fc400010f0c0a */
[C---:B------:R-:W-:Y:S02]  /*0b20*/  @!P0 LEA R8, P1, R21.reuse, c[0x0][0x268], 0x1 ;  /* 0x00009a0015088a11 */ /* 0x040fe400078208ff */
[-C--:B------:R-:W-:Y:S02]  /*0b30*/  ISETP.GE.AND P3, PT, R28, R7.reuse, PT ;  /* 0x000000071c00720c */ /* 0x080fe40003f66270 */
[--C-:B------:R-:W-:Y:S02]  /*0b40*/  @!P0 LEA.HI.X R9, R21, c[0x0][0x26c], R52.reuse, 0x1, P1 ;  /* 0x00009b0015098a11 */ /* 0x100fe400008f0c34 */
[-C--:B------:R-:W-:Y:S02]  /*0b50*/  ISETP.GE.AND P2, PT, R27, R7.reuse, PT ;  /* 0x000000071b00720c */ /* 0x080fe40003f46270 */
[----:B------:R-:W-:Y:S02]  /*0b60*/  ISETP.GE.AND P1, PT, R26, R7, PT ;  /* 0x000000071a00720c */ /* 0x000fe40003f26270 */
[----:B------:R-:W-:Y:S01]  /*0b70*/  PRMT R52, RZ, 0x7610, R52 ;  /* 0x00007610ff347816 */ /* 0x000fe20000000034 */
[----:B---3--:R-:W-:Y:S04]  /*0b80*/  STS.U16 [R25], R6 ;  /* 0x0000000619007388 */ /* 0x008fe80000000400 */
[----:B----4-:R0:W-:Y:S04]  /*0b90*/  STS.U16 [R25+0x40], R20 ;  /* 0x0000401419007388 */ /* 0x0101e80000000400 */
[----:B------:R-:W-:Y:S04]  /*0ba0*/  STS.U16 [R25+0x80], R54 ;  /* 0x0000803619007388 */ /* 0x000fe80000000400 */
[----:B------:R-:W-:Y:S01]  /*0bb0*/  STS.U16 [R25+0xc0], R56 ;  /* 0x0000c03819007388 */ /* 0x000fe20000000400 */
[----:B------:R-:W-:-:S06]  /*0bc0*/  NOP ;  /* 0x0000000000007918 */ /* 0x000fcc0000000000 */
[----:B------:R-:W-:Y:S04]  /*0bd0*/  LDS.64 R2, [R36.X8] ;  /* 0x0000000024027984 */ /* 0x000fe80000008a00 */
[----:B------:R-:W-:Y:S06]  /*0be0*/  BAR.SYNC.DEFER_BLOCKING 0x0 ;  /* 0x0000000000007b1d */ /* 0x000fec0000010000 */
[----:B------:R1:W2:Y:S04]  /*0bf0*/  @!P0 LDG.E.U16 R52, [R8.64] ;  /* 0x0000000608348981 */ /* 0x0002a8000c1e1500 */
[----:B------:R3:W4:Y:S04]  /*0c00*/  @!P3 LDG.E.U16 R58, [R22.64+-0xc0] ;  /* 0xffff4006163ab981 */ /* 0x000728000c1e1500 */
[----:B------:R3:W4:Y:S04]  /*0c10*/  @!P2 LDG.E.U16 R60, [R22.64+-0x80] ;  /* 0xffff8006163ca981 */ /* 0x000728000c1e1500 */
[----:B------:R3:W4:Y:S01]  /*0c20*/  @!P1 LDG.E.U16 R62, [R22.64+-0x40] ;  /* 0xffffc006163e9981 */ /* 0x000722000c1e1500 */
[----:B0-----:R-:W-:Y:S01]  /*0c30*/  @!P0 MOV R20, R12 ;  /* 0x0000000c00148202 */ /* 0x001fe20000000f00 */
[----:B------:R-:W-:Y:S01]  /*0c40*/  IMAD R6, R43, c[0x0][0x200], RZ ;  /* 0x000080002b067a24 */ /* 0x000fe200078e02ff */
[----:B------:R-:W-:Y:S01]  /*0c50*/  @!P0 MOV R21, R13 ;  /* 0x0000000d00158202 */ /* 0x000fe20000000f00 */
[----:B------:R-:W-:-:S04]  /*0c60*/  IMAD.WIDE.U32 R10, R45, c[0x0][0x200], RZ ;  /* 0x000080002d0a7a25 */ /* 0x000fc800078e00ff */
[C---:B------:R-:W-:Y:S02]  /*0c70*/  IMAD R51, R45.reuse, c[0x0][0x204], R6 ;  /* 0x000081002d337a24 */ /* 0x040fe400078e0206 */
[----:B------:R-:W-:-:S03]  /*0c80*/  @!P0 IMAD.WIDE.U32 R20, R45, c[0x0][0x200], R20 ;  /* 0x000080002d148a25 */ /* 0x000fc600078e0014 */
[----:B------:R-:W-:Y:S02]  /*0c90*/  IADD3 R11, R11, R51, RZ ;  /* 0x000000330b0b7210 */ /* 0x000fe40007ffe0ff */
[----:B------:R-:W-:Y:S01]  /*0ca0*/  @!P0 IADD3 R21, R51, R21, RZ ;  /* 0x0000001533158210 */ /* 0x000fe20007ffe0ff */
[----:B------:R-:W-:Y:S02]  /*0cb0*/  IMAD R51, R47, c[0x0][0x208], RZ ;  /* 0x000082002f337a24 */ /* 0x000fe400078e02ff */
[----:B------:R-:W-:-:S04]  /*0cc0*/  IMAD.WIDE.U32 R10, R48, c[0x0][0x208], R10 ;  /* 0x00008200300a7a25 */ /* 0x000fc800078e000a */
[----:B-1----:R-:W-:Y:S01]  /*0cd0*/  @!P0 IMAD.WIDE.U32 R8, R48, c[0x0][0x208], R20 ;  /* 0x0000820030088a25 */ /* 0x002fe200078e0014 */
[----:B------:R-:W-:Y:S02]  /*0ce0*/  LEA R21, P5, R32, c[0x0][0x258], 0x1 ;  /* 0x0000960020157a11 */ /* 0x000fe400078a08ff */
[----:B------:R-:W-:Y:S01]  /*0cf0*/  IADD3 R6, P6, R49, R10, RZ ;  /* 0x0000000a31067210 */ /* 0x000fe20007fde0ff */
[----:B------:R-:W-:Y:S01]  /*0d00*/  IMAD R51, R48, c[0x0][0x20c], R51 ;  /* 0x0000830030337a24 */ /* 0x000fe200078e0233 */
[----:B------:R-:W-:-:S04]  /*0d10*/  @!P0 IADD3 R20, P4, R32, R8, RZ ;  /* 0x0000000820148210 */ /* 0x000fc80007f9e0ff */
[----:B---3--:R-:W-:Y:S02]  /*0d20*/  @!P0 IADD3.X R23, R29, R9, R51, P4, !PT ;  /* 0x000000091d178210 */ /* 0x008fe400027fe433 */
[----:B------:R-:W-:Y:S02]  /*0d30*/  LEA.HI.X R9, R32, c[0x0][0x25c], R29, 0x1, P5 ;  /* 0x0000970020097a11 */ /* 0x000fe400028f0c1d */
[----:B------:R-:W-:Y:S02]  /*0d40*/  IADD3.X R11, R50, R51, R11, P6, !PT ;  /* 0x00000033320b7210 */ /* 0x000fe400037fe40b */
[----:B------:R-:W-:Y:S02]  /*0d50*/  LEA R10, P5, R6, R21, 0x1 ;  /* 0x00000015060a7211 */ /* 0x000fe400078a08ff */
[----:B------:R-:W-:Y:S02]  /*0d60*/  @!P0 LEA R8, P4, R20, c[0x0][0x258], 0x1 ;  /* 0x0000960014088a11 */ /* 0x000fe400078808ff */
[----:B------:R-:W-:-:S02]  /*0d70*/  LEA.HI.X R11, R6, R9, R11, 0x1, P5 ;  /* 0x00000009060b7211 */ /* 0x000fc400028f0c0b */
[----:B------:R-:W-:Y:S02]  /*0d80*/  @!P0 LEA.HI.X R9, R20, c[0x0][0x25c], R23, 0x1, P4 ;  /* 0x0000970014098a11 */ /* 0x000fe400020f0c17 */
[----:B------:R-:W-:Y:S02]  /*0d90*/  PRMT R6, RZ, 0x7610, R6 ;  /* 0x00007610ff067816 */ /* 0x000fe40000000006 */
[----:B------:R-:W-:Y:S02]  /*0da0*/  PRMT R20, RZ, 0x7610, R20 ;  /* 0x00007610ff147816 */ /* 0x000fe40000000014 */
[----:B------:R-:W-:Y:S01]  /*0db0*/  PRMT R22, RZ, 0x7610, R22 ;  /* 0x00007610ff167816 */ /* 0x000fe20000000016 */
[----:B--2---:R0:W-:Y:S04]  /*0dc0*/  STS.U16 [R25], R52 ;  /* 0x0000003419007388 */ /* 0x0041e80000000400 */
[----:B----4-:R-:W-:Y:S04]  /*0dd0*/  STS.U16 [R25+0x40], R58 ;  /* 0x0000403a19007388 */ /* 0x010fe80000000400 */
[----:B------:R-:W-:Y:S04]  /*0de0*/  STS.U16 [R25+0x80], R60 ;  /* 0x0000803c19007388 */ /* 0x000fe80000000400 */
[----:B------:R-:W-:Y:S01]  /*0df0*/  STS.U16 [R25+0xc0], R62 ;  /* 0x0000c03e19007388 */ /* 0x000fe20000000400 */
[----:B------:R-:W-:-:S06]  /*0e00*/  NOP ;  /* 0x0000000000007918 */ /* 0x000fcc0000000000 */
[----:B------:R-:W1:Y:S04]  /*0e10*/  LDS.64 R56, [R36.X8] ;  /* 0x0000000024387984 */ /* 0x000e680000008a00 */
[----:B------:R-:W-:Y:S01]  /*0e20*/  BAR.SYNC.DEFER_BLOCKING 0x0 ;  /* 0x0000000000007b1d */ /* 0x000fe20000010000 */
[----:B0-----:R-:W-:-:S05]  /*0e30*/  PRMT R52, RZ, 0x7610, R52 ;  /* 0x00007610ff347816 */ /* 0x001fca0000000034 */
[----:B------:R-:W2:Y:S04]  /*0e40*/  @!P0 LDG.E.U16 R6, [R8.64] ;  /* 0x0000000608068981 */ /* 0x000ea8000c1e1500 */
[----:B------:R0:W3:Y:S04]  /*0e50*/  @!P3 LDG.E.U16 R20, [R10.64+-0xc0] ;  /* 0xffff40060a14b981 */ /* 0x0000e8000c1e1500 */
[----:B------:R0:W4:Y:S04]  /*0e60*/  @!P2 LDG.E.U16 R22, [R10.64+-0x80] ;  /* 0xffff80060a16a981 */ /* 0x000128000c1e1500 */
[----:B------:R0:W4:Y:S01]  /*0e70*/  @!P1 LDG.E.U16 R52, [R10.64+-0x40] ;  /* 0xffffc0060a349981 */ /* 0x000122000c1e1500 */
[----:B-1----:R-:W-:Y:S01]  /*0e80*/  PRMT R53, RZ, 0x7610, R57 ;  /* 0x00007610ff357816 */ /* 0x002fe20000000039 */
[----:B------:R-:W-:Y:S01]  /*0e90*/  BSSY B0, `(.L_x_13038) ;  /* 0x0000062000007945 */ /* 0x000fe20003800000 */
[----:B------:R-:W-:-:S02]  /*0ea0*/  PRMT R54, RZ, 0x5410, R56 ;  /* 0x00005410ff367816 */ /* 0x000fc40000000038 */
[----:B------:R-:W-:Y:S02]  /*0eb0*/  PRMT R75, RZ, 0x5410, R3 ;  /* 0x00005410ff4b7816 */ /* 0x000fe40000000003 */
[----:B------:R-:W-:Y:S01]  /*0ec0*/  ISETP.NE.AND P6, PT, R38, RZ, PT ;  /* 0x000000ff2600720c */ /* 0x000fe20003fc5270 */
[----:B------:R-:W-:Y:S01]  /*0ed0*/  FMUL.FTZ R21, R54, -1.4426950216293334961 ;  /* 0xbfb8aa3b36157820 */ /* 0x000fe20000410000 */
[----:B0-----:R-:W-:-:S05]  /*0ee0*/  PRMT R11, RZ, 0x5410, R57 ;  /* 0x00005410ff0b7816 */ /* 0x001fca0000000039 */
[----:B------:R-:W0:Y:S01]  /*0ef0*/  MUFU.EX2 R21, R21 ;  /* 0x0000001500157308 */ /* 0x000e220000000800 */
[----:B------:R-:W-:-:S07]  /*0f00*/  FMUL.FTZ R51, R11, -1.4426950216293334961 ;  /* 0xbfb8aa3b0b337820 */ /* 0x000fce0000410000 */
[----:B------:R-:W1:Y:S01]  /*0f10*/  MUFU.EX2 R51, R51 ;  /* 0x0000003300337308 */ /* 0x000e620000000800 */
[----:B0-----:R-:W-:-:S07]  /*0f20*/  FADD.FTZ R21, R21, 1 ;  /* 0x3f80000015157421 */ /* 0x001fce0000010000 */
[----:B------:R-:W-:Y:S01]  /*0f30*/  MUFU.RCP R55, R21 ;  /* 0x0000001500377308 */ /* 0x000fe20000001000 */
[----:B--2---:R0:W-:Y:S04]  /*0f40*/  STS.U16 [R25], R6 ;  /* 0x0000000619007388 */ /* 0x0041e80000000400 */
[----:B---3--:R1:W-:Y:S04]  /*0f50*/  STS.U16 [R25+0x40], R20 ;  /* 0x0000401419007388 */ /* 0x0083e80000000400 */
[----:B----4-:R-:W-:Y:S01]  /*0f60*/  STS.U16 [R25+0x80], R22 ;  /* 0x0000801619007388 */ /* 0x010fe20000000400 */
[----:B0-----:R-:W-:Y:S01]  /*0f70*/  PRMT R6, RZ, 0x7610, R56 ;  /* 0x00007610ff067816 */ /* 0x001fe20000000038 */
[----:B------:R-:W-:-:S02]  /*0f80*/  FMUL.FTZ R56, R53, -1.4426950216293334961 ;  /* 0xbfb8aa3b35387820 */ /* 0x000fc40000410000 */
[----:B------:R0:W-:Y:S01]  /*0f90*/  STS.U16 [R25+0xc0], R52 ;  /* 0x0000c03419007388 */ /* 0x0001e20000000400 */
[----:B------:R-:W-:-:S06]  /*0fa0*/  NOP ;  /* 0x0000000000007918 */ /* 0x000fcc0000000000 */
[----:B------:R-:W2:Y:S01]  /*0fb0*/  LDS.64 R8, [R36.X8] ;  /* 0x0000000024087984 */ /* 0x000ea20000008a00 */
[----:B------:R-:W-:Y:S01]  /*0fc0*/  FMUL.FTZ R23, R6, -1.4426950216293334961 ;  /* 0xbfb8aa3b06177820 */ /* 0x000fe20000410000 */
[----:B------:R-:W3:Y:S01]  /*0fd0*/  MUFU.EX2 R56, R56 ;  /* 0x0000003800387308 */ /* 0x000ee20000000800 */
[----:B-1----:R-:W-:Y:S01]  /*0fe0*/  FADD.FTZ R20, R51, 1 ;  /* 0x3f80000033147421 */ /* 0x002fe20000010000 */
[--C-:B0-----:R-:W-:Y:S02]  /*0ff0*/  PRMT R52, RZ, 0x5410, R2.reuse ;  /* 0x00005410ff347816 */ /* 0x101fe40000000002 */
[----:B------:R-:W-:-:S04]  /*1000*/  PRMT R51, RZ, 0x7610, R2 ;  /* 0x00007610ff337816 */ /* 0x000fc80000000002 */
[----:B------:R-:W0:Y:S01]  /*1010*/  MUFU.EX2 R23, R23 ;  /* 0x0000001700177308 */ /* 0x000e220000000800 */
[----:B---3--:R-:W-:-:S07]  /*1020*/  FADD.FTZ R22, R56, 1 ;  /* 0x3f80000038167421 */ /* 0x008fce0000010000 */
[----:B------:R-:W1:Y:S01]  /*1030*/  MUFU.RCP R58, R20 ;  /* 0x00000014003a7308 */ /* 0x000e620000001000 */
[----:B0-----:R-:W-:-:S07]  /*1040*/  FADD.FTZ R10, R23, 1 ;  /* 0x3f800000170a7421 */ /* 0x001fce0000010000 */
[----:B------:R0:W3:Y:S01]  /*1050*/  MUFU.RCP R60, R22 ;  /* 0x00000016003c7308 */ /* 0x0000e20000001000 */
[----:B------:R-:W-:Y:S01]  /*1060*/  PRMT R23, RZ, 0x7610, R3 ;  /* 0x00007610ff177816 */ /* 0x000fe20000000003 */
[----:B------:R-:W-:-:S04]  /*1070*/  FADD.FTZ R3, -R55, 1 ;  /* 0x3f80000037037421 */ /* 0x000fc80000010100 */
[----:B------:R-:W-:Y:S02]  /*1080*/  FFMA.FTZ R3, R54, R3, 1 ;  /* 0x3f80000036037423 */ /* 0x000fe40000010003 */
[----:B------:R4:W4:Y:S01]  /*1090*/  MUFU.RCP R61, R10 ;  /* 0x0000000a003d7308 */ /* 0x0009220000001000 */
[----:B-1----:R-:W-:Y:S01]  /*10a0*/  FADD.FTZ R2, -R58, 1 ;  /* 0x3f8000003a027421 */ /* 0x002fe20000010100 */
[----:B--2---:R-:W-:-:S03]  /*10b0*/  PRMT R21, RZ, 0x5410, R8 ;  /* 0x00005410ff157816 */ /* 0x004fc60000000008 */
[----:B------:R-:W-:Y:S01]  /*10c0*/  FFMA.FTZ R56, R11, R2, 1 ;  /* 0x3f8000000b387423 */ /* 0x000fe20000010002 */
[----:B0-----:R-:W-:Y:S01]  /*10d0*/  PRMT R22, RZ, 0x7610, R8 ;  /* 0x00007610ff167816 */ /* 0x001fe20000000008 */
[----:B---3--:R-:W-:Y:S01]  /*10e0*/  FADD.FTZ R8, -R60, 1 ;  /* 0x3f8000003c087421 */ /* 0x008fe20000010100 */
[--C-:B----4-:R-:W-:Y:S01]  /*10f0*/  PRMT R10, RZ, 0x5410, R9.reuse ;  /* 0x00005410ff0a7816 */ /* 0x110fe20000000009 */
[----:B------:R-:W-:Y:S01]  /*1100*/  FMUL.FTZ R2, R52, R21 ;  /* 0x0000001534027220 */ /* 0x000fe20000410000 */
[----:B------:R-:W-:Y:S01]  /*1110*/  PRMT R20, RZ, 0x7610, R9 ;  /* 0x00007610ff147816 */ /* 0x000fe20000000009 */
[----:B------:R-:W-:Y:S02]  /*1120*/  FFMA.FTZ R62, R53, R8, 1 ;  /* 0x3f800000353e7423 */ /* 0x000fe40000010008 */
[----:B------:R-:W-:Y:S02]  /*1130*/  FMUL.FTZ R8, R51, R22 ;  /* 0x0000001633087220 */ /* 0x000fe40000410000 */
[----:B------:R-:W-:-:S02]  /*1140*/  FADD.FTZ R9, -R61, 1 ;  /* 0x3f8000003d097421 */ /* 0x000fc40000010100 */
        /* <DEDUP_REMOVED lines=11> */
[----:B------:R-:W-:Y:S01]  /*1200*/  F2FP.BF16.PACK_AB R72, R9, R2 ;  /* 0x000000020948723e */ /* 0x000fe200000010ff */
[----:B------:R-:W-:Y:S01]  /*1210*/  IMAD R8, R43, c[0x0][0x2e8], RZ ;  /* 0x0000ba002b087a24 */ /* 0x000fe200078e02ff */
[----:B------:R-:W-:Y:S01]  /*1220*/  P2R R2, PR, RZ, 0x40 ;  /* 0x00000040ff027803 */ /* 0x000fe20000000000 */
[----:B------:R-:W-:Y:S01]  /*1230*/  IMAD R57, R47, c[0x0][0x2f0], RZ ;  /* 0x0000bc002f397a24 */ /* 0x000fe200078e02ff */
[----:B------:R-:W-:Y:S01]  /*1240*/  F2FP.BF16.PACK_AB R73, R59, R56 ;  /* 0x000000383b49723e */ /* 0x000fe200000010ff */
[----:B------:R-:W-:Y:S01]  /*1250*/  BAR.SYNC.DEFER_BLOCKING 0x0 ;  /* 0x0000000000007b1d */ /* 0x000fe20000010000 */
[----:B------:R-:W-:-:S04]  /*1260*/  IMAD.WIDE.U32 R2, R45, c[0x0][0x2e8], RZ ;  /* 0x0000ba002d027a25 */ /* 0x000fc800078e00ff */
[----:B------:R-:W-:Y:S01]  /*1270*/  IMAD R59, R48, c[0x0][0x2f4], R57 ;  /* 0x0000bd00303b7a24 */ /* 0x000fe200078e0239 */
[----:B------:R-:W-:Y:S01]  /*1280*/  LEA R57, P4, R32, c[0x0][0x338], 0x1 ;  /* 0x0000ce0020397a11 */ /* 0x000fe200078808ff */
[----:B------:R0:W-:Y:S01]  /*1290*/  STS.64 [R36.X8], R72 ;  /* 0x0000004824007388 */ /* 0x0001e20000008a00 */
[----:B------:R-:W-:-:S06]  /*12a0*/  NOP ;  /* 0x0000000000007918 */ /* 0x000fcc0000000000 */
[----:B------:R-:W-:Y:S04]  /*12b0*/  LDS.U16 R63, [R25] ;  /* 0x00000000193f7984 */ /* 0x000fe80000000400 */
[----:B------:R-:W-:Y:S01]  /*12c0*/  LDS.U16 R67, [R25+0x40] ;  /* 0x0000400019437984 */ /* 0x000fe20000000400 */
[----:B0-----:R-:W-:-:S03]  /*12d0*/  IMAD R73, R45, c[0x0][0x2ec], R8 ;  /* 0x0000bb002d497a24 */ /* 0x001fc600078e0208 */
[----:B------:R-:W-:Y:S02]  /*12e0*/  LDS.U16 R69, [R25+0x80] ;  /* 0x0000800019457984 */ /* 0x000fe40000000400 */
[----:B------:R-:W-:Y:S02]  /*12f0*/  IADD3 R3, R3, R73, RZ ;  /* 0x0000004903037210 */ /* 0x000fe40007ffe0ff */
[----:B------:R-:W-:Y:S03]  /*1300*/  LDS.U16 R71, [R25+0xc0] ;  /* 0x0000c00019477984 */ /* 0x000fe60000000400 */
[----:B------:R-:W-:Y:S01]  /*1310*/  IMAD.WIDE.U32 R2, R48, c[0x0][0x2f0], R2 ;  /* 0x0000bc0030027a25 */ /* 0x000fe200078e0002 */
[----:B------:R-:W-:Y:S04]  /*1320*/  @!P6 STS [0x100], R7 ;  /* 0x00010007ff00e388 */ /* 0x000fe80000000800 */
[----:B------:R-:W-:Y:S01]  /*1330*/  BAR.SYNC.DEFER_BLOCKING 0x0 ;  /* 0x0000000000007b1d */ /* 0x000fe20000010000 */
[----:B------:R-:W-:-:S04]  /*1340*/  IADD3 R56, P0, R49, R2, RZ ;  /* 0x0000000231387210 */ /* 0x000fc80007f1e0ff */
[----:B------:R-:W-:Y:S01]  /*1350*/  IADD3.X R3, R50, R59, R3, P0, !PT ;  /* 0x0000003b32037210 */ /* 0x000fe200007fe403 */
[----:B------:R-:W-:Y:S01]  /*1360*/  FMUL.FTZ R59, R54, R55 ;  /* 0x00000037363b7220 */ /* 0x000fe20000410000 */
[----:B------:R-:W-:Y:S01]  /*1370*/  LEA R8, P5, R56, R57, 0x1 ;  /* 0x0000003938087211 */ /* 0x000fe200078a08ff */
[----:B------:R-:W0:Y:S02]  /*1380*/  LDS R9, [0x100] ;  /* 0x00010000ff097984 */ /* 0x000e240000000800 */
[-C--:B0-----:R-:W-:Y:S02]  /*1390*/  ISETP.GE.AND P3, PT, R32, R9.reuse, PT ;  /* 0x000000092000720c */ /* 0x081fe40003f66270 */
[-C--:B------:R-:W-:Y:S02]  /*13a0*/  ISETP.GE.AND P2, PT, R27, R9.reuse, PT ;  /* 0x000000091b00720c */ /* 0x080fe40003f46270 */
[-C--:B------:R-:W-:Y:S02]  /*13b0*/  ISETP.GE.AND P1, PT, R28, R9.reuse, PT ;  /* 0x000000091c00720c */ /* 0x080fe40003f26270 */
[----:B------:R-:W-:-:S02]  /*13c0*/  ISETP.GE.AND P0, PT, R26, R9, PT ;  /* 0x000000091a00720c */ /* 0x000fc40003f06270 */
[C---:B------:R-:W-:Y:S02]  /*13d0*/  LEA.HI.X R9, R32.reuse, c[0x0][0x33c], R29, 0x1, P4 ;  /* 0x0000cf0020097a11 */ /* 0x040fe400020f0c1d */
[----:B------:R-:W-:Y:S02]  /*13e0*/  IADD3 R2, P4, R32, R12, RZ ;  /* 0x0000000c20027210 */ /* 0x000fe40007f9e0ff */
[----:B------:R-:W-:Y:S02]  /*13f0*/  LEA.HI.X R9, R56, R9, R3, 0x1, P5 ;  /* 0x0000000938097211 */ /* 0x000fe400028f0c03 */
[----:B------:R-:W-:Y:S01]  /*1400*/  IADD3.X R3, R29, R13, RZ, P4, !PT ;  /* 0x0000000d1d037210 */ /* 0x000fe200027fe4ff */
        /* <DEDUP_REMOVED lines=10> */
.L_x_13039:
[----:B------:R-:W-:Y:S05]  /*14b0*/  BSYNC B0 ;  /* 0x0000000000007941 */ /* 0x000fea0003800000 */
.L_x_13038:
[----:B------:R-:W-:Y:S01]  /*14c0*/  @!P0 STG.E.U16 [R8.64+-0x40], R71 ;  /* 0xffffc04708008986 */ /* 0x000fe2000c101506 */
[----:B------:R-:W-:Y:S01]  /*14d0*/  ISETP.NE.U32.AND P0, PT, RZ, c[0x0][0x270], PT ;  /* 0x00009c00ff007a0c */ /* 0x000fe20003f05070 */
[----:B------:R-:W-:Y:S01]  /*14e0*/  FMUL.FTZ R55, R11, R58 ;  /* 0x0000003a0b377220 */ /* 0x000fe20000410000 */
[----:B------:R-:W-:Y:S01]  /*14f0*/  PRMT R11, RZ, 0x7610, R4 ;  /* 0x00007610ff0b7816 */ /* 0x000fe20000000004 */
[----:B------:R-:W-:Y:S01]  /*1500*/  @!P2 STG.E.U16 [R8.64+-0x80], R69 ;  /* 0xffff80450800a986 */ /* 0x000fe2000c101506 */
[----:B------:R-:W-:Y:S01]  /*1510*/  ISETP.NE.AND.EX P0, PT, RZ, c[0x0][0x274], PT, P0 ;  /* 0x00009d00ff007a0c */ /* 0x000fe20003f05300 */
[----:B0-----:R-:W-:Y:S01]  /*1520*/  FMUL.FTZ R57, R53, R60 ;  /* 0x0000003c35397220 */ /* 0x001fe20000410000 */
[--C-:B------:R-:W-:Y:S01]  /*1530*/  PRMT R53, RZ, 0x5410, R5.reuse ;  /* 0x00005410ff357816 */ /* 0x100fe20000000005 */
[----:B------:R0:W-:Y:S01]  /*1540*/  @!P1 STG.E.U16 [R8.64+-0xc0], R67 ;  /* 0xffff404308009986 */ /* 0x0001e2000c101506 */
[----:B------:R-:W-:Y:S01]  /*1550*/  PRMT R5, RZ, 0x7610, R5 ;  /* 0x00007610ff057816 */ /* 0x000fe20000000005 */
[----:B------:R-:W-:-:S02]  /*1560*/  FMUL.FTZ R6, R6, R61 ;  /* 0x0000003d06067220 */ /* 0x000fc40000410000 */
[--C-:B-----5:R-:W-:Y:S02]  /*1570*/  FADD.FTZ R56, R11, R44.reuse ;  /* 0x0000002c0b387221 */ /* 0x120fe40000010000 */
[--C-:B------:R-:W-:Y:S02]  /*1580*/  FADD.FTZ R58, R53, R44.reuse ;  /* 0x0000002c353a7221 */ /* 0x100fe40000010000 */
[----:B------:R-:W-:Y:S02]  /*1590*/  FADD.FTZ R60, R5, R44 ;  /* 0x0000002c053c7221 */ /* 0x000fe40000010000 */
[----:B------:R-:W-:Y:S01]  /*15a0*/  FMUL.FTZ R77, R52, R59 ;  /* 0x0000003b344d7220 */ /* 0x000fe20000410000 */
[----:B0-----:R-:W-:Y:S01]  /*15b0*/  PRMT R9, RZ, 0x5410, R4 ;  /* 0x00005410ff097816 */ /* 0x001fe20000000004 */
[----:B------:R-:W-:Y:S02]  /*15c0*/  FMUL.FTZ R75, R75, R55 ;  /* 0x000000374b4b7220 */ /* 0x000fe40000410000 */
[----:B------:R-:W-:-:S02]  /*15d0*/  FMUL.FTZ R11, R23, R57 ;  /* 0x00000039170b7220 */ /* 0x000fc40000410000 */
[----:B------:R-:W-:Y:S02]  /*15e0*/  FADD.FTZ R54, R9, R44 ;  /* 0x0000002c09367221 */ /* 0x000fe40000010000 */
[----:B------:R-:W-:Y:S01]  /*15f0*/  FMUL.FTZ R9, R51, R6 ;  /* 0x0000000633097220 */ /* 0x000fe20000410000 */
        /* <DEDUP_REMOVED lines=8> */
[----:B------:R-:W-:-:S02]  /*1680*/  IMAD R6, R43, c[0x0][0x210], RZ ;  /* 0x000084002b067a24 */ /* 0x000fc400078e02ff */
[----:B------:R-:W-:Y:S01]  /*1690*/  IMAD.WIDE.U32 R4, R45, c[0x0][0x210], RZ ;  /* 0x000084002d047a25 */ /* 0x000fe200078e00ff */
[----:B------:R-:W-:-:S03]  /*16a0*/  F2FP.BF16.PACK_AB R63, R57, R10 ;  /* 0x0000000a393f723e */ /* 0x000fc600000010ff */
[----:B------:R-:W-:Y:S02]  /*16b0*/  IMAD R57, R45, c[0x0][0x214], R6 ;  /* 0x000085002d397a24 */ /* 0x000fe400078e0206 */
[----:B------:R-:W-:-:S03]  /*16c0*/  IMAD R59, R47, c[0x0][0x218], RZ ;  /* 0x000086002f3b7a24 */ /* 0x000fc600078e02ff */
[----:B------:R-:W-:Y:S01]  /*16d0*/  IADD3 R5, R5, R57, RZ ;  /* 0x0000003905057210 */ /* 0x000fe20007ffe0ff */
[----:B------:R-:W-:Y:S01]  /*16e0*/  IMAD R59, R48, c[0x0][0x21c], R59 ;  /* 0x00008700303b7a24 */ /* 0x000fe200078e023b */
[----:B------:R-:W-:Y:S01]  /*16f0*/  STS.64 [R36.X8], R62 ;  /* 0x0000003e24007388 */ /* 0x000fe20000008a00 */
[----:B------:R-:W-:-:S06]  /*1700*/  NOP ;  /* 0x0000000000007918 */ /* 0x000fcc0000000000 */
[----:B------:R-:W-:Y:S01]  /*1710*/  LDS.U16 R23, [R25] ;  /* 0x0000000019177984 */ /* 0x000fe20000000400 */
[----:B------:R-:W-:-:S03]  /*1720*/  IMAD.WIDE.U32 R4, R48, c[0x0][0x218], R4 ;  /* 0x0000860030047a25 */ /* 0x000fc600078e0004 */
[----:B------:R-:W-:Y:S02]  /*1730*/  LDS.U16 R51, [R25+0x40] ;  /* 0x0000400019337984 */ /* 0x000fe40000000400 */
[----:B------:R-:W-:Y:S02]  /*1740*/  IADD3 R4, P0, R49, R4, RZ ;  /* 0x0000000431047210 */ /* 0x000fe40007f1e0ff */
[----:B------:R-:W-:Y:S02]  /*1750*/  LDS.U16 R53, [R25+0x80] ;  /* 0x0000800019357984 */ /* 0x000fe40000000400 */
[----:B------:R-:W-:Y:S02]  /*1760*/  IADD3.X R5, R50, R59, R5, P0, !PT ;  /* 0x0000003b32057210 */ /* 0x000fe400007fe405 */
[----:B------:R-:W-:Y:S04]  /*1770*/  LDS.U16 R55, [R25+0xc0] ;  /* 0x0000c00019377984 */ /* 0x000fe80000000400 */
[----:B------:R0:W-:Y:S04]  /*1780*/  @!P6 STS [0x100], R7 ;  /* 0x00010007ff00e388 */ /* 0x0001e80000000800 */
[----:B------:R-:W-:Y:S01]  /*1790*/  BAR.SYNC.DEFER_BLOCKING 0x0 ;  /* 0x0000000000007b1d */ /* 0x000fe20000010000 */
[----:B0-----:R-:W-:-:S04]  /*17a0*/  LEA R7, P4, R32, c[0x0][0x270], 0x1 ;  /* 0x00009c0020077a11 */ /* 0x001fc800078808ff */
[----:B------:R-:W-:Y:S02]  /*17b0*/  LEA.HI.X R6, R32, c[0x0][0x274], R29, 0x1, P4 ;  /* 0x00009d0020067a11 */ /* 0x000fe400020f0c1d */
[----:B------:R-:W-:Y:S01]  /*17c0*/  LEA R20, P4, R4, R7, 0x1 ;  /* 0x0000000704147211 */ /* 0x000fe200078808ff */
[----:B------:R-:W0:Y:S02]  /*17d0*/  LDS R21, [0x100] ;  /* 0x00010000ff157984 */ /* 0x000e240000000800 */
[-C--:B0-----:R-:W-:Y:S02]  /*17e0*/  ISETP.GE.AND P3, PT, R32, R21.reuse, PT ;  /* 0x000000152000720c */ /* 0x081fe40003f66270 */
[-C--:B------:R-:W-:Y:S02]  /*17f0*/  ISETP.GE.AND P0, PT, R28, R21.reuse, PT ;  /* 0x000000151c00720c */ /* 0x080fe40003f06270 */
[-C--:B------:R-:W-:Y:S02]  /*1800*/  ISETP.GE.AND P1, PT, R27, R21.reuse, PT ;  /* 0x000000151b00720c */ /* 0x080fe40003f26270 */
[----:B------:R-:W-:-:S02]  /*1810*/  ISETP.GE.AND P2, PT, R26, R21, PT ;  /* 0x000000151a00720c */ /* 0x000fc40003f46270 */
[----:B------:R-:W-:-:S05]  /*1820*/  LEA.HI.X R21, R4, R6, R5, 0x1, P4 ;  /* 0x0000000604157211 */ /* 0x000fca00020f0c05 */
        /* <DEDUP_REMOVED lines=12> */
.L_x_13042:
[----:B------:R-:W-:Y:S05]  /*18f0*/  BSYNC B0 ;  /* 0x0000000000007941 */ /* 0x000fea0003800000 */
.L_x_13041:
[----:B------:R1:W-:Y:S04]  /*1900*/  @!P0 STG.E.U16 [R20.64+-0xc0], R51 ;  /* 0xffff403314008986 */ /* 0x0003e8000c101506 */
[----:B------:R1:W-:Y:S04]  /*1910*/  @!P1 STG.E.U16 [R20.64+-0x80], R53 ;  /* 0xffff803514009986 */ /* 0x0003e8000c101506 */
[----:B------:R1:W-:Y:S02]  /*1920*/  @!P2 STG.E.U16 [R20.64+-0x40], R55 ;  /* 0xffffc0371400a986 */ /* 0x0003e4000c101506 */
.L_x_13040:
[--C-:B------:R-:W-:Y:S01]  /*1930*/  PRMT R4, RZ, 0x5410, R64.reuse ;  /* 0x00005410ff047816 */ /* 0x100fe20000000040 */
[----:B------:R-:W-:Y:S01]  /*1940*/  BAR.SYNC.DEFER_BLOCKING 0x0 ;  /* 0x0000000000007b1d */ /* 0x000fe20000010000 */
[----:B0-----:R-:W-:Y:S01]  /*1950*/  MOV R6, c[0x0][0x16c] ;  /* 0x00005b0000067a02 */ /* 0x001fe20000000f00 */
[----:B------:R-:W-:Y:S01]  /*1960*/  HFMA2.MMA R78, -RZ, RZ, 0, 0 ;  /* 0x00000000ff4e7435 */ /* 0x000fe200000001ff */
[----:B------:R-:W-:Y:S01]  /*1970*/  PRMT R5, RZ, 0x7610, R64 ;  /* 0x00007610ff057816 */ /* 0x000fe20000000040 */
[----:B------:R-:W-:Y:S01]  /*1980*/  FFMA.FTZ R4, R77, R4, R42 ;  /* 0x000000044d047223 */ /* 0x000fe2000001002a */
[----:B------:R-:W-:Y:S01]  /*1990*/  ISETP.GE.AND P0, PT, R6, 0x1, PT ;  /* 0x000000010600780c */ /* 0x000fe20003f06270 */
[----:B------:R-:W-:Y:S01]  /*19a0*/  HFMA2.MMA R63, -RZ, RZ, 0, 0 ;  /* 0x00000000ff3f7435 */ /* 0x000fe200000001ff */
[--C-:B------:R-:W-:Y:S01]  /*19b0*/  PRMT R42, RZ, 0x7610, R65.reuse ;  /* 0x00007610ff2a7816 */ /* 0x100fe20000000041 */
[----:B------:R-:W-:Y:S01]  /*19c0*/  FFMA.FTZ R4, R9, R5, R4 ;  /* 0x0000000509047223 */ /* 0x000fe20000010004 */
[----:B------:R-:W-:Y:S01]  /*19d0*/  PRMT R5, RZ, 0x5410, R65 ;  /* 0x00005410ff057816 */ /* 0x000fe20000000041 */
[-C--:B------:R-:W-:Y:S01]  /*19e0*/  FMUL.FTZ R57, R77, R46.reuse ;  /* 0x0000002e4d397220 */ /* 0x080fe20000410000 */
[----:B------:R-:W-:Y:S01]  /*19f0*/  MOV R61, RZ ;  /* 0x000000ff003d7202 */ /* 0x000fe20000000f00 */
[----:B------:R-:W-:Y:S01]  /*1a00*/  FMUL.FTZ R62, R9, R46 ;  /* 0x0000002e093e7220 */ /* 0x000fe20000410000 */
[----:B------:R-:W-:Y:S01]  /*1a10*/  MOV R67, RZ ;  /* 0x000000ff00437202 */ /* 0x000fe20000000f00 */
[----:B------:R-:W-:-:S02]  /*1a20*/  FFMA.FTZ R4, R75, R5, R4 ;  /* 0x000000054b047223 */ /* 0x000fc40000010004 */
[----:B------:R-:W-:Y:S02]  /*1a30*/  FMUL.FTZ R59, R75, R46 ;  /* 0x0000002e4b3b7220 */ /* 0x000fe40000410000 */
[C---:B------:R-:W-:Y:S02]  /*1a40*/  FFMA.FTZ R42, R11.reuse, R42, R4 ;  /* 0x0000002a0b2a7223 */ /* 0x040fe40000010004 */
[----:B------:R-:W-:Y:S01]  /*1a50*/  FMUL.FTZ R66, R11, R46 ;  /* 0x0000002e0b427220 */ /* 0x000fe20000410000 */
[----:B------:R-:W-:Y:S05]  /*1a60*/  @!P0 BRA `(.L_x_13043) ;  /* 0x0000263000008947 */ /* 0x000fea0003800000 */
[----:B-1----:R-:W-:Y:S01]  /*1a70*/  IMAD R51, R47, c[0x0][0x198], RZ ;  /* 0x000066002f337a24 */ /* 0x002fe200078e02ff */
[----:B------:R-:W-:Y:S01]  /*1a80*/  IADD3 R10, R31, -0x2, RZ ;  /* 0xfffffffe1f0a7810 */ /* 0x000fe20007ffe0ff */
[----:B------:R-:W-:Y:S01]  /*1a90*/  IMAD R53, R47, c[0x0][0x1b8], RZ ;  /* 0x00006e002f357a24 */ /* 0x000fe200078e02ff */
[----:B------:R-:W-:Y:S01]  /*1aa0*/  IADD3 R8, R31, -0x1, RZ ;  /* 0xffffffff1f087810 */ /* 0x000fe20007ffe0ff */
[C---:B------:R-:W-:Y:S01]  /*1ab0*/  IMAD.WIDE.U32 R6, R48.reuse, c[0x0][0x198], RZ ;  /* 0x0000660030067a25 */ /* 0x040fe200078e00ff */
[----:B------:R-:W-:Y:S01]  /*1ac0*/  MOV R99, RZ ;  /* 0x000000ff00637202 */ /* 0x000fe20000000f00 */
[----:B------:R-:W-:Y:S01]  /*1ad0*/  UMOV UR4, URZ ;  /* 0x0000003f00047c82 */ /* 0x000fe20008000000 */
[----:B------:R-:W-:Y:S01]  /*1ae0*/  MOV R73, RZ ;  /* 0x000000ff00497202 */ /* 0x000fe20000000f00 */
[----:B------:R-:W-:Y:S01]  /*1af0*/  IMAD R51, R48, c[0x0][0x19c], R51 ;  /* 0x0000670030337a24 */ /* 0x000fe200078e0233 */
[----:B------:R-:W-:Y:S01]  /*1b00*/  LEA R70, P1, R6, c[0x0][0x228], 0x3 ;  /* 0x00008a0006467a11 */ /* 0x000fe200078218ff */
[----:B------:R-:W-:-:S04]  /*1b10*/  IMAD.WIDE.U32 R4, R48, c[0x0][0x1b8], RZ ;  /* 0x00006e0030047a25 */ /* 0x000fc800078e00ff */
[----:B------:R-:W-:Y:S01]  /*1b20*/  IMAD R69, R48, c[0x0][0x1bc], R53 ;  /* 0x00006f0030457a24 */ /* 0x000fe200078e0235 */
[----:B------:R-:W-:Y:S01]  /*1b30*/  IADD3 R53, R7, R51, RZ ;  /* 0x0000003307357210 */ /* 0x000fe20007ffe0ff */
[----:B------:R-:W-:Y:S01]  /*1b40*/  IMAD R23, R47, c[0x0][0x180], RZ ;  /* 0x000060002f177a24 */ /* 0x000fe200078e02ff */
[----:B------:R-:W-:Y:S01]  /*1b50*/  LEA R72, P2, R4, c[0x0][0x230], 0x3 ;  /* 0x00008c0004487a11 */ /* 0x000fe200078418ff */
        /* <DEDUP_REMOVED lines=8> */
[----:B------:R-:W-:-:S02]  /*1be0*/  IADD3 R5, R8, -R5, RZ ;  /* 0x8000000508057210 */ /* 0x000fc40007ffe0ff */
[----:B------:R-:W-:Y:S01]  /*1bf0*/  IADD3 R55, R21, R23, RZ ;  /* 0x0000001715377210 */ /* 0x000fe20007ffe0ff */
[----:B------:R-:W-:Y:S01]  /*1c00*/  FADD.FTZ R77, R77, R77 ;  /* 0x0000004d4d4d7221 */ /* 0x000fe20000010000 */
[----:B------:R-:W-:Y:S01]  /*1c10*/  MOV R52, R78 ;  /* 0x0000004e00347202 */ /* 0x000fe20000000f00 */
[----:B------:R-:W-:Y:S01]  /*1c20*/  FADD.FTZ R76, R9, R9 ;  /* 0x00000009094c7221 */ /* 0x000fe20000010000 */
[----:B------:R-:W-:Y:S01]  /*1c30*/  LEA.HI.X R55, R20, c[0x0][0x224], R55, 0x3, P0 ;  /* 0x0000890014377a11 */ /* 0x000fe200000f1c37 */
[----:B------:R-:W-:Y:S01]  /*1c40*/  FADD.FTZ R75, R75, R75 ;  /* 0x0000004b4b4b7221 */ /* 0x000fe20000010000 */
[----:B------:R-:W-:Y:S01]  /*1c50*/  LEA.HI.X R53, R6, c[0x0][0x22c], R53, 0x3, P1 ;  /* 0x00008b0006357a11 */ /* 0x000fe200008f1c35 */
[----:B------:R-:W-:Y:S01]  /*1c60*/  FADD.FTZ R74, R11, R11 ;  /* 0x0000000b0b4a7221 */ /* 0x000fe20000010000 */
[----:B------:R-:W-:Y:S02]  /*1c70*/  LEA.HI.X R51, R4, c[0x0][0x234], R51, 0x3, P2 ;  /* 0x00008d0004337a11 */ /* 0x000fe400010f1c33 */
[----:B------:R-:W-:-:S02]  /*1c80*/  MOV R78, RZ ;  /* 0x000000ff004e7202 */ /* 0x000fc40000000f00 */
[----:B------:R-:W-:Y:S02]  /*1c90*/  SHF.L.U32 R71, R5, 0x8, RZ ;  /* 0x0000000805477819 */ /* 0x000fe400000006ff */
.L_x_13058:
[----:B------:R-:W-:-:S05]  /*1ca0*/  MOV R69, R55 ;  /* 0x0000003700457202 */ /* 0x000fca0000000f00 */
[----:B------:R-:W2:Y:S01]  /*1cb0*/  LDG.E.64 R20, [R68.64] ;  /* 0x0000000644147981 */ /* 0x000ea2000c1e1b00 */
[----:B------:R-:W-:Y:S01]  /*1cc0*/  ISETP.NE.AND P0, PT, R38, RZ, PT ;  /* 0x000000ff2600720c */ /* 0x000fe20003f05270 */
[----:B------:R-:W-:Y:S01]  /*1cd0*/  CS2R R10, SRZ ;  /* 0x00000000000a7805 */ /* 0x000fe2000001ff00 */
[----:B------:R-:W-:-:S04]  /*1ce0*/  ISETP.GT.AND P1, PT, R31, 0x1, PT ;  /* 0x000000011f00780c */ /* 0x000fc80003f24270 */
[----:B------:R-:W-:-:S13]  /*1cf0*/  ISETP.EQ.AND P1, PT, R98, RZ, P1 ;  /* 0x000000ff6200720c */ /* 0x000fda0000f22270 */
[----:B------:R-:W-:Y:S01]  /*1d00*/  @P1 MOV R23, R79 ;  /* 0x0000004f00171202 */ /* 0x000fe20000000f00 */
[----:B------:R-:W-:Y:S01]  /*1d10*/  BSSY B0, `(.L_x_13044) ;  /* 0x000005c000007945 */ /* 0x000fe20003800000 */
[----:B--2---:R-:W-:Y:S02]  /*1d20*/  FMUL.FTZ R81, R20, 1.4426950216293334961 ;  /* 0x3fb8aa3b14517820 */ /* 0x004fe40000410000 */
[C---:B------:R-:W-:Y:S02]  /*1d30*/  FMUL.FTZ R4, R54.reuse, R21 ;  /* 0x0000001536047220 */ /* 0x040fe40000410000 */
[----:B------:R-:W-:Y:S02]  /*1d40*/  FMUL.FTZ R5, R54, R81 ;  /* 0x0000005136057220 */ /* 0x000fe40000410000 */
[----:B------:R-:W-:Y:S01]  /*1d50*/  FMUL.RZ R7, R4, 0.15915493667125701904 ;  /* 0x3e22f98304077820 */ /* 0x000fe2000040c000 */
[----:B------:R-:W-:-:S03]  /*1d60*/  IADD3 R4, R38, 0x200, RZ ;  /* 0x0000020026047810 */ /* 0x000fc60007ffe0ff */
[----:B------:R-:W-:Y:S01]  /*1d70*/  MUFU.EX2 R5, R5 ;  /* 0x0000000500057308 */ /* 0x000fe20000000800 */
[----:B------:R-:W-:Y:S02]  /*1d80*/  SEL R22, R71, R4, !P0 ;  /* 0x0000000447167207 */ /* 0x000fe40004000000 */
[----:B------:R-:W-:-:S05]  /*1d90*/  MOV R4, R70 ;  /* 0x0000004600047202 */ /* 0x000fca0000000f00 */
[----:B------:R-:W0:Y:S08]  /*1da0*/  MUFU.COS R8, R7 ;  /* 0x0000000700087308 */ /* 0x000e300000000000 */
[----:B------:R1:W2:Y:S01]  /*1db0*/  MUFU.SIN R6, R7 ;  /* 0x0000000700067308 */ /* 0x0002a20000000400 */
[C---:B0-----:R-:W-:Y:S01]  /*1dc0*/  FMUL.FTZ R8, R5.reuse, R8 ;  /* 0x0000000805087220 */ /* 0x041fe20000410000 */
[----:B-1----:R-:W-:Y:S01]  /*1dd0*/  MOV R7, R51 ;  /* 0x0000003300077202 */ /* 0x002fe20000000f00 */
[----:B--2---:R-:W-:Y:S01]  /*1de0*/  FMUL.FTZ R9, R5, R6 ;  /* 0x0000000605097220 */ /* 0x004fe20000410000 */
[----:B------:R-:W-:-:S02]  /*1df0*/  MOV R5, R53 ;  /* 0x0000003500057202 */ /* 0x000fc40000000f00 */
[----:B------:R-:W-:Y:S02]  /*1e00*/  MOV R6, R72 ;  /* 0x0000004800067202 */ /* 0x000fe40000000f00 */
[----:B------:R0:W-:Y:S04]  /*1e10*/  STS.64 [R22.X8+0x560], R8 ;  /* 0x0005600816007388 */ /* 0x0001e80000008a00 */
[----:B------:R-:W5:Y:S04]  /*1e20*/  LDG.E.64 R4, [R4.64] ;  /* 0x0000000604047981 */ /* 0x000f68000c1e1b00 */
[----:B------:R-:W5:Y:S01]  /*1e30*/  LDG.E.64 R6, [R6.64] ;  /* 0x0000000606067981 */ /* 0x000f62000c1e1b00 */
[----:B------:R-:W-:-:S02]  /*1e40*/  FMUL.FTZ R69, R56, R21 ;  /* 0x0000001538457220 */ /* 0x000fc40000410000 */
[-C--:B------:R-:W-:Y:S01]  /*1e50*/  FMUL.FTZ R80, R58, R81.reuse ;  /* 0x000000513a507220 */ /* 0x080fe20000410000 */
[----:B0-----:R-:W-:Y:S01]  /*1e60*/  @P1 MOV R22, R52 ;  /* 0x0000003400161202 */ /* 0x001fe20000000f00 */
[----:B------:R-:W-:Y:S01]  /*1e70*/  BAR.SYNC.DEFER_BLOCKING 0x0 ;  /* 0x0000000000007b1d */ /* 0x000fe20000010000 */
[----:B------:R-:W-:Y:S02]  /*1e80*/  FMUL.RZ R87, R69, 0.15915493667125701904 ;  /* 0x3e22f98345577820 */ /* 0x000fe4000040c000 */
[-C--:B------:R-:W-:Y:S02]  /*1e90*/  FMUL.FTZ R69, R56, R81.reuse ;  /* 0x0000005138457220 */ /* 0x080fe40000410000 */
[----:B------:R-:W-:Y:S02]  /*1ea0*/  FMUL.FTZ R84, R60, R81 ;  /* 0x000000513c547220 */ /* 0x000fe40000410000 */
[----:B------:R-:W-:Y:S01]  /*1eb0*/  FMUL.FTZ R81, R58, R21 ;  /* 0x000000153a517220 */ /* 0x000fe20000410000 */
[----:B------:R-:W-:Y:S03]  /*1ec0*/  MUFU.SIN R83, R87 ;  /* 0x0000005700537308 */ /* 0x000fe60000000400 */
[----:B------:R-:W-:-:S05]  /*1ed0*/  FMUL.RZ R90, R81, 0.15915493667125701904 ;  /* 0x3e22f983515a7820 */ /* 0x000fca000040c000 */
[----:B------:R0:W1:Y:S01]  /*1ee0*/  MUFU.EX2 R82, R69 ;  /* 0x0000004500527308 */ /* 0x0000620000000800 */
[----:B------:R2:W5:Y:S07]  /*1ef0*/  @P1 LDG.E.64 R10, [R22.64+0x8] ;  /* 0x00000806160a1981 */ /* 0x00056e000c1e1b00 */
[----:B------:R1:W-:Y:S01]  /*1f00*/  MUFU.EX2 R86, R80 ;  /* 0x0000005000567308 */ /* 0x0003e20000000800 */
[----:B0-----:R-:W-:Y:S02]  /*1f10*/  PRMT R69, RZ, 0x5410, R64 ;  /* 0x00005410ff457816 */ /* 0x001fe40000000040 */
[----:B------:R-:W-:-:S03]  /*1f20*/  ISETP.NE.AND P1, PT, R38, 0x1f, PT ;  /* 0x0000001f2600780c */ /* 0x000fc60003f25270 */
[----:B------:R-:W-:Y:S02]  /*1f30*/  FMUL.FTZ R91, R54, R69 ;  /* 0x00000045365b7220 */ /* 0x000fe40000410000 */
[----:B------:R-:W-:Y:S01]  /*1f40*/  MUFU.COS R81, R90 ;  /* 0x0000005a00517308 */ /* 0x000fe20000000000 */
[----:B--2---:R-:W-:Y:S02]  /*1f50*/  FMUL.FTZ R22, R60, R21 ;  /* 0x000000153c167220 */ /* 0x004fe40000410000 */
[----:B-1----:R-:W-:Y:S02]  /*1f60*/  FMUL.FTZ R80, R82, R83 ;  /* 0x0000005352507220 */ /* 0x002fe40000410000 */
[----:B------:R-:W-:Y:S02]  /*1f70*/  FMUL.RZ R92, R22, 0.15915493667125701904 ;  /* 0x3e22f983165c7820 */ /* 0x000fe4000040c000 */
[----:B------:R-:W-:Y:S01]  /*1f80*/  FMUL.FTZ R22, RZ, R80 ;  /* 0x00000050ff167220 */ /* 0x000fe20000410000 */
[----:B------:R-:W0:Y:S08]  /*1f90*/  MUFU.COS R85, R87 ;  /* 0x0000005700557308 */ /* 0x000e300000000000 */
[----:B------:R-:W1:Y:S08]  /*1fa0*/  MUFU.SIN R23, R90 ;  /* 0x0000005a00177308 */ /* 0x000e700000000400 */
[----:B------:R2:W-:Y:S01]  /*1fb0*/  MUFU.EX2 R88, R84 ;  /* 0x0000005400587308 */ /* 0x0005e20000000800 */
[----:B0-----:R-:W-:-:S04]  /*1fc0*/  FMUL.FTZ R82, R82, R85 ;  /* 0x0000005552527220 */ /* 0x001fc80000410000 */
[----:B------:R-:W-:-:S03]  /*1fd0*/  FFMA.FTZ R22, R82, R91, -R22 ;  /* 0x0000005b52167223 */ /* 0x000fc60000010816 */
[----:B------:R-:W0:Y:S01]  /*1fe0*/  MUFU.COS R87, R92 ;  /* 0x0000005c00577308 */ /* 0x000e220000000000 */
[C---:B--2---:R-:W-:Y:S01]  /*1ff0*/  FMUL.FTZ R84, R86.reuse, R81 ;  /* 0x0000005156547220 */ /* 0x044fe20000410000 */
[----:B------:R-:W-:Y:S01]  /*2000*/  PRMT R81, RZ, 0x7610, R64 ;  /* 0x00007610ff517816 */ /* 0x000fe20000000040 */
[----:B-1----:R-:W-:Y:S02]  /*2010*/  FMUL.FTZ R86, R86, R23 ;  /* 0x0000001756567220 */ /* 0x002fe40000410000 */
[----:B------:R-:W-:Y:S02]  /*2020*/  FMUL.FTZ R23, R80, R91 ;  /* 0x0000005b50177220 */ /* 0x000fe40000410000 */
[----:B------:R-:W-:Y:S01]  /*2030*/  FFMA.FTZ R85, R56, R81, R22 ;  /* 0x0000005138557223 */ /* 0x000fe20000010016 */
[----:B------:R1:W2:Y:S01]  /*2040*/  MUFU.SIN R89, R92 ;  /* 0x0000005c00597308 */ /* 0x0002a20000000400 */
[----:B------:R-:W-:Y:S02]  /*2050*/  FFMA.FTZ R83, RZ, R82, R23 ;  /* 0x00000052ff537223 */ /* 0x000fe40000010017 */
[----:B------:R-:W-:-:S02]  /*2060*/  FMUL.FTZ R23, R9, R80 ;  /* 0x0000005009177220 */ /* 0x000fc40000410000 */
[C---:B------:R-:W-:Y:S02]  /*2070*/  FMUL.FTZ R22, R8.reuse, R80 ;  /* 0x0000005008167220 */ /* 0x040fe40000410000 */
[----:B------:R-:W-:Y:S02]  /*2080*/  FFMA.FTZ R23, R8, R82, -R23 ;  /* 0x0000005208177223 */ /* 0x000fe40000010817 */
[----:B0-----:R-:W-:Y:S02]  /*2090*/  FMUL.FTZ R87, R88, R87 ;  /* 0x0000005758577220 */ /* 0x001fe40000410000 */
[----:B-1----:R-:W-:Y:S02]  /*20a0*/  FMUL.FTZ R92, R86, R85 ;  /* 0x00000055565c7220 */ /* 0x002fe40000410000 */
[----:B--2---:R-:W-:Y:S02]  /*20b0*/  FMUL.FTZ R88, R88, R89 ;  /* 0x0000005958587220 */ /* 0x004fe40000410000 */
[----:B------:R-:W-:-:S02]  /*20c0*/  FADD.FTZ R89, RZ, R83 ;  /* 0x00000053ff597221 */ /* 0x000fc40000010000 */
[----:B------:R-:W-:Y:S02]  /*20d0*/  FFMA.FTZ R83, R9, R82, R22 ;  /* 0x0000005209537223 */ /* 0x000fe40000010016 */
[C---:B------:R-:W-:Y:S02]  /*20e0*/  FMUL.FTZ R90, R86.reuse, R89 ;  /* 0x00000059565a7220 */ /* 0x040fe40000410000 */
[----:B------:R-:W-:Y:S02]  /*20f0*/  FMUL.FTZ R22, R86, R23 ;  /* 0x0000001756167220 */ /* 0x000fe40000410000 */
[C---:B------:R-:W-:Y:S02]  /*2100*/  FFMA.FTZ R90, R84.reuse, R85, -R90 ;  /* 0x00000055545a7223 */ /* 0x040fe4000001085a */
[-C--:B------:R-:W-:Y:S02]  /*2110*/  FFMA.FTZ R85, R84, R83.reuse, R22 ;  /* 0x0000005354557223 */ /* 0x080fe40000010016 */
[----:B------:R-:W-:Y:S01]  /*2120*/  FMUL.FTZ R22, R86, R83 ;  /* 0x0000005356167220 */ /* 0x000fe20000410000 */
[----:B------:R-:W-:Y:S01]  /*2130*/  PRMT R83, RZ, 0x5410, R65 ;  /* 0x00005410ff537816 */ /* 0x000fe20000000041 */
[----:B------:R-:W-:-:S02]  /*2140*/  FFMA.FTZ R92, R84, R89, R92 ;  /* 0x00000059545c7223 */ /* 0x000fc4000001005c */
[----:B------:R-:W-:Y:S02]  /*2150*/  FFMA.FTZ R22, R84, R23, -R22 ;  /* 0x0000001754167223 */ /* 0x000fe40000010816 */
[----:B------:R-:W-:Y:S02]  /*2160*/  FADD.FTZ R92, RZ, R92 ;  /* 0x0000005cff5c7221 */ /* 0x000fe40000010000 */
[----:B------:R-:W-:Y:S02]  /*2170*/  FMUL.FTZ R94, R88, R22 ;  /* 0x00000016585e7220 */ /* 0x000fe40000410000 */
[----:B------:R-:W-:Y:S02]  /*2180*/  FFMA.FTZ R90, R58, R83, R90 ;  /* 0x000000533a5a7223 */ /* 0x000fe4000001005a */
[C---:B------:R-:W-:Y:S02]  /*2190*/  FMUL.FTZ R23, R88.reuse, R92 ;  /* 0x0000005c58177220 */ /* 0x040fe40000410000 */
[----:B------:R-:W-:-:S02]  /*21a0*/  FMUL.FTZ R101, R88, R85 ;  /* 0x0000005558657220 */ /* 0x000fc40000410000 */
[C---:B------:R-:W-:Y:S01]  /*21b0*/  FFMA.FTZ R94, R87.reuse, R85, R94 ;  /* 0x00000055575e7223 */ /* 0x040fe2000001005e */
[----:B------:R-:W-:Y:S01]  /*21c0*/  PRMT R85, RZ, 0x7610, R65 ;  /* 0x00007610ff557816 */ /* 0x000fe20000000041 */
[C---:B------:R-:W-:Y:S02]  /*21d0*/  FFMA.FTZ R23, R87.reuse, R90, -R23 ;  /* 0x0000005a57177223 */ /* 0x040fe40000010817 */
[----:B------:R-:W-:Y:S02]  /*21e0*/  FFMA.FTZ R101, R87, R22, -R101 ;  /* 0x0000001657657223 */ /* 0x000fe40000010865 */
[----:B------:R-:W-:Y:S02]  /*21f0*/  FFMA.FTZ R100, R60, R85, R23 ;  /* 0x000000553c647223 */ /* 0x000fe40000010017 */
[----:B------:R0:W1:Y:S01]  /*2200*/  @P1 LDS.64 R22, [R38.X8+0x1568] ;  /* 0x0015680026161984 */ /* 0x0000620000008a00 */
[----:B------:R-:W-:-:S04]  /*2210*/  FMUL.FTZ R89, R88, R90 ;  /* 0x0000005a58597220 */ /* 0x000fc80000410000 */
[----:B------:R-:W-:-:S04]  /*2220*/  FFMA.FTZ R89, R87, R92, R89 ;  /* 0x0000005c57597223 */ /* 0x000fc80000010059 */
[----:B------:R-:W-:Y:S01]  /*2230*/  FADD.FTZ R95, RZ, R89 ;  /* 0x00000059ff5f7221 */ /* 0x000fe20000010000 */
        /* <DEDUP_REMOVED lines=9> */
.L_x_13045:
[----:B0-----:R-:W-:Y:S05]  /*22d0*/  BSYNC B0 ;  /* 0x0000000000007941 */ /* 0x001fea0003800000 */
.L_x_13044:
[----:B------:R-:W0:Y:S01]  /*22e0*/  SHFL.UP PT, R92, R100, 0x1, RZ ;  /* 0x04200000645c7989 */ /* 0x000e2200000e00ff */
[----:B------:R-:W-:Y:S01]  /*22f0*/  ISETP.GE.AND P2, PT, R36, 0x1, PT ;  /* 0x000000012400780c */ /* 0x000fe20003f46270 */
[----:B-1----:R-:W-:Y:S01]  /*2300*/  FMUL.FTZ R108, R88, -R22 ;  /* 0x80000016586c7220 */ /* 0x002fe20000410000 */
[----:B------:R-:W-:Y:S01]  /*2310*/  ISETP.GE.AND P3, PT, R36, 0x8, PT ;  /* 0x000000082400780c */ /* 0x000fe20003f66270 */
[----:B------:R-:W1:Y:S01]  /*2320*/  SHFL.UP PT, R93, R95, 0x1, RZ ;  /* 0x042000005f5d7989 */ /* 0x000e6200000e00ff */
[C---:B------:R-:W-:Y:S01]  /*2330*/  ISETP.NE.AND P6, PT, R98.reuse, 0x1f, PT ;  /* 0x0000001f6200780c */ /* 0x040fe20003fc5270 */
[----:B------:R-:W-:Y:S01]  /*2340*/  FFMA.FTZ R107, R87, -R23, R108 ;  /* 0x80000017576b7223 */ /* 0x000fe2000001006c */
[----:B------:R-:W-:Y:S01]  /*2350*/  BSSY B0, `(.L_x_13046) ;  /* 0x0000095000007945 */ /* 0x000fe20003800000 */
[----:B------:R-:W2:Y:S01]  /*2360*/  SHFL.UP PT, R89, R101, 0x1, RZ ;  /* 0x0420000065597989 */ /* 0x000ea200000e00ff */
[----:B------:R-:W-:Y:S01]  /*2370*/  ISETP.GT.U32.AND P4, PT, R98, 0x17, PT ;  /* 0x000000176200780c */ /* 0x000fe20003f84070 */
[----:B------:R-:W-:Y:S01]  /*2380*/  FMUL.FTZ R108, R86, -R107 ;  /* 0x8000006b566c7220 */ /* 0x000fe20000410000 */
[----:B------:R-:W-:Y:S01]  /*2390*/  ISETP.GT.U32.AND P5, PT, R98, 0xf, PT ;  /* 0x0000000f6200780c */ /* 0x000fe20003fa4070 */
[----:B------:R-:W3:Y:S04]  /*23a0*/  SHFL.UP PT, R90, R94, 0x1, RZ ;  /* 0x042000005e5a7989 */ /* 0x000ee800000e00ff */
[----:B-----5:R-:W-:Y:S04]  /*23b0*/  SHFL.IDX PT, R10, R10, RZ, 0x1f ;  /* 0x00001fff0a0a7589 */ /* 0x020fe800000e0000 */
[----:B------:R-:W-:Y:S01]  /*23c0*/  SHFL.IDX PT, R11, R11, RZ, 0x1f ;  /* 0x00001fff0b0b7589 */ /* 0x000fe200000e0000 */
        /* <DEDUP_REMOVED lines=18> */
[----:B------:R-:W-:Y:S02]  /*24f0*/  FFMA.FTZ R103, R101, R94, -R89 ;  /* 0x0000005e65677223 */ /* 0x000fe40000010859 */
[----:B--2---:R-:W-:Y:S02]  /*2500*/  FMUL.FTZ R97, R93, R90 ;  /* 0x0000005a5d617220 */ /* 0x004fe40000410000 */
[----:B------:R-:W-:Y:S02]  /*2510*/  FFMA.FTZ R102, R101, R96, R102 ;  /* 0x0000006065667223 */ /* 0x000fe40000010066 */
[-C--:B---3--:R-:W-:Y:S02]  /*2520*/  FMUL.FTZ R89, R93, R92.reuse ;  /* 0x0000005c5d597220 */ /* 0x088fe40000410000 */
[C---:B------:R-:W-:Y:S02]  /*2530*/  FFMA.FTZ R92, R101.reuse, R92, R97 ;  /* 0x0000005c655c7223 */ /* 0x040fe40000010061 */
[----:B------:R-:W-:-:S02]  /*2540*/  @P2 FFMA.FTZ R101, R101, R90, -R89 ;  /* 0x0000005a65652223 */ /* 0x000fc40000010859 */
[----:B------:R-:W-:Y:S01]  /*2550*/  @P2 FADD.FTZ R95, R95, R102 ;  /* 0x000000665f5f2221 */ /* 0x000fe20000010000 */
[----:B------:R-:W-:Y:S01]  /*2560*/  FSEL R92, R93, R92, !P2 ;  /* 0x0000005c5d5c7208 */ /* 0x000fe20005000000 */
        /* <DEDUP_REMOVED lines=8> */
[----:B------:R-:W-:-:S03]  /*25f0*/  FFMA.FTZ R97, R4, R7, R97 ;  /* 0x0000000704617223 */ /* 0x000fc60000010061 */
[----:B------:R-:W3:Y:S01]  /*2600*/  SHFL.UP PT, R93, R92, 0x4, RZ ;  /* 0x048000005c5d7989 */ /* 0x000ee200000e00ff */
[C---:B0-----:R-:W-:Y:S02]  /*2610*/  FMUL.FTZ R104, R92.reuse, R90 ;  /* 0x0000005a5c687220 */ /* 0x041fe40000410000 */
[C---:B-1----:R-:W-:Y:S02]  /*2620*/  FMUL.FTZ R5, R92.reuse, R102 ;  /* 0x000000665c057220 */ /* 0x042fe40000410000 */
[-C--:B--2---:R-:W-:Y:S02]  /*2630*/  FMUL.FTZ R103, R92, R94.reuse ;  /* 0x0000005e5c677220 */ /* 0x084fe40000410000 */
[C---:B------:R-:W-:Y:S02]  /*2640*/  FFMA.FTZ R5, R101.reuse, R94, -R5 ;  /* 0x0000005e65057223 */ /* 0x040fe40000010805 */
[C---:B---3--:R-:W-:Y:S02]  /*2650*/  FFMA.FTZ R89, R101.reuse, R93, R104 ;  /* 0x0000005d65597223 */ /* 0x048fe40000010068 */
[----:B------:R-:W-:-:S02]  /*2660*/  FFMA.FTZ R102, R101, R102, R103 ;  /* 0x0000006665667223 */ /* 0x000fc40000010067 */
[C---:B------:R-:W-:Y:S01]  /*2670*/  FMUL.FTZ R93, R92.reuse, R93 ;  /* 0x0000005d5c5d7220 */ /* 0x040fe20000410000 */
[----:B------:R-:W-:Y:S01]  /*2680*/  FSEL R89, R92, R89, !P2 ;  /* 0x000000595c597208 */ /* 0x000fe20005000000 */
[----:B------:R-:W-:Y:S02]  /*2690*/  @P2 FADD.FTZ R100, R100, R5 ;  /* 0x0000000564642221 */ /* 0x000fe40000010000 */
[----:B------:R-:W-:Y:S02]  /*26a0*/  @P2 FADD.FTZ R95, R95, R102 ;  /* 0x000000665f5f2221 */ /* 0x000fe40000010000 */
[----:B------:R-:W-:Y:S01]  /*26b0*/  @P2 FFMA.FTZ R101, R101, R90, -R93 ;  /* 0x0000005a65652223 */ /* 0x000fe2000001085d */
[----:B------:R-:W-:Y:S01]  /*26c0*/  SHFL.UP PT, R6, R89, 0x8, RZ ;  /* 0x0500000059067989 */ /* 0x000fe200000e00ff */
[C---:B------:R-:W-:Y:S01]  /*26d0*/  FMUL.FTZ R104, R74.reuse, R97 ;  /* 0x000000614a687220 */ /* 0x040fe20000410000 */
[----:B------:R-:W-:Y:S01]  /*26e0*/  ISETP.GE.AND P2, PT, R31, c[0x0][0x174], PT ;  /* 0x00005d001f007a0c */ /* 0x000fe20003f46270 */
[----:B------:R-:W-:Y:S01]  /*26f0*/  FMUL.FTZ R103, R74, R96 ;  /* 0x000000604a677220 */ /* 0x000fe20000410000 */
[----:B------:R-:W0:Y:S01]  /*2700*/  SHFL.UP PT, R90, R100, 0x8, RZ ;  /* 0x05000000645a7989 */ /* 0x000e2200000e00ff */
[-C--:B------:R-:W-:Y:S01]  /*2710*/  FMUL.FTZ R5, R87, R104.reuse ;  /* 0x0000006857057220 */ /* 0x080fe20000410000 */
[----:B------:R-:W-:Y:S01]  /*2720*/  ISETP.EQ.AND P2, PT, R98, RZ, !P2 ;  /* 0x000000ff6200720c */ /* 0x000fe20005742270 */
[C---:B------:R-:W-:Y:S01]  /*2730*/  FMUL.FTZ R106, R88.reuse, R104 ;  /* 0x00000068586a7220 */ /* 0x040fe20000410000 */
[----:B------:R-:W1:Y:S01]  /*2740*/  SHFL.UP PT, R92, R95, 0x8, RZ ;  /* 0x050000005f5c7989 */ /* 0x000e6200000e00ff */
[----:B------:R-:W-:-:S02]  /*2750*/  FFMA.FTZ R7, -R88, R103, -R5 ;  /* 0x0000006758077223 */ /* 0x000fc40000010905 */
[----:B------:R-:W-:Y:S01]  /*2760*/  FMUL.FTZ R102, R75, R96 ;  /* 0x000000604b667220 */ /* 0x000fe20000410000 */
[----:B------:R-:W2:Y:S01]  /*2770*/  SHFL.UP PT, R4, R101, 0x8, RZ ;  /* 0x0500000065047989 */ /* 0x000ea200000e00ff */
[----:B------:R-:W-:Y:S02]  /*2780*/  FFMA.FTZ R5, R87, R103, -R106 ;  /* 0x0000006757057223 */ /* 0x000fe4000001086a */
[----:B------:R-:W-:Y:S02]  /*2790*/  FMUL.FTZ R94, R75, R97 ;  /* 0x000000614b5e7220 */ /* 0x000fe40000410000 */
[----:B------:R-:W-:Y:S02]  /*27a0*/  FADD.FTZ R5, R102, R5 ;  /* 0x0000000566057221 */ /* 0x000fe40000010000 */
[----:B------:R-:W-:Y:S02]  /*27b0*/  FADD.FTZ R93, -R94, R7 ;  /* 0x000000075e5d7221 */ /* 0x000fe40000010100 */
[----:B------:R-:W-:-:S02]  /*27c0*/  FMUL.FTZ R105, R86, -R5 ;  /* 0x8000000556697220 */ /* 0x000fc40000410000 */
[-C--:B------:R-:W-:Y:S02]  /*27d0*/  FMUL.FTZ R7, R86, -R93.reuse ;  /* 0x8000005d56077220 */ /* 0x080fe40000410000 */
[C---:B------:R-:W-:Y:S02]  /*27e0*/  FFMA.FTZ R114, R84.reuse, R93, R105 ;  /* 0x0000005d54727223 */ /* 0x040fe40000010069 */
[----:B------:R-:W-:Y:S02]  /*27f0*/  FFMA.FTZ R7, R84, R5, -R7 ;  /* 0x0000000554077223 */ /* 0x000fe40000010807 */
[C---:B0-----:R-:W-:Y:S02]  /*2800*/  FMUL.FTZ R106, R89.reuse, R90 ;  /* 0x0000005a596a7220 */ /* 0x041fe40000410000 */
[C---:B------:R-:W-:Y:S02]  /*2810*/  FMUL.FTZ R5, R89.reuse, R6 ;  /* 0x0000000659057220 */ /* 0x040fe40000410000 */
[----:B-1----:R-:W-:-:S02]  /*2820*/  FMUL.FTZ R105, R89, R92 ;  /* 0x0000005c59697220 */ /* 0x002fc40000410000 */
[----:B------:R-:W-:Y:S02]  /*2830*/  FFMA.FTZ R106, R101, R92, R106 ;  /* 0x0000005c656a7223 */ /* 0x000fe4000001006a */
[----:B--2---:R-:W-:Y:S02]  /*2840*/  FMUL.FTZ R93, R89, R4 ;  /* 0x00000004595d7220 */ /* 0x004fe40000410000 */
[C---:B------:R-:W-:Y:S02]  /*2850*/  FFMA.FTZ R105, R101.reuse, R90, -R105 ;  /* 0x0000005a65697223 */ /* 0x040fe40000010869 */
[C---:B------:R-:W-:Y:S02]  /*2860*/  FFMA.FTZ R6, R101.reuse, R6, R93 ;  /* 0x0000000665067223 */ /* 0x040fe4000001005d */
[----:B------:R-:W-:Y:S01]  /*2870*/  @P3 FFMA.FTZ R101, R101, R4, -R5 ;  /* 0x0000000465653223 */ /* 0x000fe20000010805 */
[----:B------:R-:W-:Y:S01]  /*2880*/  HFMA2.MMA R5, -RZ, RZ, 0, 0 ;  /* 0x00000000ff057435 */ /* 0x000fe200000001ff */
[----:B------:R-:W-:Y:S01]  /*2890*/  @P3 FADD.FTZ R100, R100, R105 ;  /* 0x0000006964643221 */ /* 0x000fe20000010000 */
[----:B------:R-:W-:Y:S01]  /*28a0*/  FSEL R105, R89, R6, !P3 ;  /* 0x0000000659697208 */ /* 0x000fe20005800000 */
[----:B------:R-:W-:Y:S01]  /*28b0*/  @P3 FADD.FTZ R95, R95, R106 ;  /* 0x0000006a5f5f3221 */ /* 0x000fe20000010000 */
[----:B------:R-:W-:Y:S01]  /*28c0*/  ISETP.GE.AND P3, PT, R36, 0x10, PT ;  /* 0x000000102400780c */ /* 0x000fe20003f66270 */
[----:B------:R-:W0:Y:S01]  /*28d0*/  SHFL.UP PT, R106, R101, 0x10, RZ ;  /* 0x06000000656a7989 */ /* 0x000e2200000e00ff */
[----:B------:R-:W-:Y:S01]  /*28e0*/  FMUL.FTZ R6, R88, R23 ;  /* 0x0000001758067220 */ /* 0x000fe20000410000 */
[----:B------:R-:W-:Y:S01]  /*28f0*/  MOV R4, 0x3f800000 ;  /* 0x3f80000000047802 */ /* 0x000fe20000000f00 */
[----:B------:R-:W-:Y:S01]  /*2900*/  FMUL.FTZ R93, R76, R97 ;  /* 0x000000614c5d7220 */ /* 0x000fe20000410000 */
[----:B------:R-:W1:Y:S01]  /*2910*/  SHFL.UP PT, R90, R95, 0x10, RZ ;  /* 0x060000005f5a7989 */ /* 0x000e6200000e00ff */
[----:B------:R-:W-:-:S02]  /*2920*/  FFMA.FTZ R89, R87, R22, -R6 ;  /* 0x0000001657597223 */ /* 0x000fc40000010806 */
[----:B------:R-:W-:Y:S01]  /*2930*/  FMUL.FTZ R92, R76, R96 ;  /* 0x000000604c5c7220 */ /* 0x000fe20000410000 */
[----:B------:R-:W2:Y:S01]  /*2940*/  SHFL.UP PT, R110, R100, 0x10, RZ ;  /* 0x06000000646e7989 */ /* 0x000ea200000e00ff */
[----:B------:R-:W-:Y:S02]  /*2950*/  FADD.FTZ R115, -R93, R114 ;  /* 0x000000725d737221 */ /* 0x000fe40000010100 */
[----:B------:R-:W-:Y:S01]  /*2960*/  FMUL.FTZ R109, R86, -R89 ;  /* 0x80000059566d7220 */ /* 0x000fe20000410000 */
[----:B------:R-:W3:Y:S01]  /*2970*/  SHFL.UP PT, R112, R105, 0x10, RZ ;  /* 0x0600000069707989 */ /* 0x000ee200000e00ff */
[----:B------:R-:W-:Y:S02]  /*2980*/  FADD.FTZ R111, R92, R7 ;  /* 0x000000075c6f7221 */ /* 0x000fe40000010000 */
[----:B------:R-:W-:Y:S01]  /*2990*/  FMUL.FTZ R113, R80, -R115 ;  /* 0x8000007350717220 */ /* 0x000fe20000410000 */
[----:B------:R-:W-:Y:S01]  /*29a0*/  CS2R R6, SRZ ;  /* 0x0000000000067805 */ /* 0x000fe2000001ff00 */
[----:B------:R-:W-:-:S02]  /*29b0*/  FFMA.FTZ R109, R84, R107, R109 ;  /* 0x0000006b546d7223 */ /* 0x000fc4000001006d */
[-C--:B------:R-:W-:Y:S02]  /*29c0*/  FFMA.FTZ R107, R82, R111.reuse, -R113 ;  /* 0x0000006f526b7223 */ /* 0x080fe40000010871 */
[----:B------:R-:W-:Y:S01]  /*29d0*/  FMUL.FTZ R111, R80, -R111 ;  /* 0x8000006f506f7220 */ /* 0x000fe20000410000 */
[----:B------:R-:W4:Y:S01]  /*29e0*/  @P2 LDS.128 R4, [UR4+0x1660] ;  /* 0x00166004ff042984 */ /* 0x000f220008000c00 */
[----:B------:R-:W-:Y:S01]  /*29f0*/  FFMA.FTZ R113, R84, R89, -R108 ;  /* 0x0000005954717223 */ /* 0x000fe2000001086c */
[----:B------:R-:W-:Y:S01]  /*2a00*/  ISETP.GT.U32.AND P2, PT, R98, 0x1d, PT ;  /* 0x0000001d6200780c */ /* 0x000fe20003f44070 */
[----:B------:R-:W-:Y:S02]  /*2a10*/  FMUL.FTZ R89, R80, -R109 ;  /* 0x8000006d50597220 */ /* 0x000fe40000410000 */
[----:B------:R-:W-:Y:S02]  /*2a20*/  FFMA.FTZ R108, R82, R115, R111 ;  /* 0x00000073526c7223 */ /* 0x000fe4000001006f */
[----:B0-----:R-:W-:-:S02]  /*2a30*/  FMUL.FTZ R111, R105, R106 ;  /* 0x0000006a696f7220 */ /* 0x001fc40000410000 */
[-C--:B------:R-:W-:Y:S02]  /*2a40*/  FFMA.FTZ R89, R82, R113.reuse, -R89 ;  /* 0x0000007152597223 */ /* 0x080fe40000010859 */
[----:B------:R-:W-:Y:S02]  /*2a50*/  FMUL.FTZ R115, R80, -R113 ;  /* 0x8000007150737220 */ /* 0x000fe40000410000 */
[C---:B-1----:R-:W-:Y:S02]  /*2a60*/  FMUL.FTZ R113, R105.reuse, R90 ;  /* 0x0000005a69717220 */ /* 0x042fe40000410000 */
[----:B--2---:R-:W-:Y:S02]  /*2a70*/  FMUL.FTZ R114, R105, R110 ;  /* 0x0000006e69727220 */ /* 0x004fe40000410000 */
[-C--:B---3--:R-:W-:Y:S02]  /*2a80*/  FFMA.FTZ R116, R101, R112.reuse, R111 ;  /* 0x0000007065747223 */ /* 0x088fe4000001006f */
[----:B------:R-:W-:Y:S01]  /*2a90*/  FMUL.FTZ R112, R105, R112 ;  /* 0x0000007069707220 */ /* 0x000fe20000410000 */
[----:B------:R0:W1:Y:S01]  /*2aa0*/  SHFL.DOWN PT, R111, R89, 0x1, 0x1f ;  /* 0x08201f00596f7f89 */ /* 0x00006200000e0000 */
[----:B------:R-:W-:Y:S01]  /*2ab0*/  FFMA.FTZ R113, R101, R110, -R113 ;  /* 0x0000006e65717223 */ /* 0x000fe20000010871 */
[----:B------:R-:W-:Y:S01]  /*2ac0*/  FSEL R116, R105, R116, !P3 ;  /* 0x0000007469747208 */ /* 0x000fe20005800000 */
[----:B------:R-:W-:-:S02]  /*2ad0*/  FFMA.FTZ R114, R101, R90, R114 ;  /* 0x0000005a65727223 */ /* 0x000fc40000010072 */
[----:B------:R-:W-:Y:S02]  /*2ae0*/  @P3 FFMA.FTZ R101, R101, R106, -R112 ;  /* 0x0000006a65653223 */ /* 0x000fe40000010870 */
[C---:B------:R-:W-:Y:S02]  /*2af0*/  FMUL.FTZ R106, R77.reuse, R96 ;  /* 0x000000604d6a7220 */ /* 0x040fe40000410000 */
[----:B------:R-:W-:Y:S02]  /*2b00*/  FMUL.FTZ R105, R77, R97 ;  /* 0x000000614d697220 */ /* 0x000fe40000410000 */
[----:B------:R-:W-:Y:S01]  /*2b10*/  @P3 FADD.FTZ R100, R100, R113 ;  /* 0x0000007164643221 */ /* 0x000fe20000010000 */
[----:B------:R-:W2:Y:S01]  /*2b20*/  SHFL.UP PT, R101, R101, 0x1, RZ ;  /* 0x0420000065657989 */ /* 0x000ea200000e00ff */
[----:B------:R-:W-:Y:S01]  /*2b30*/  @P3 FADD.FTZ R95, R95, R114 ;  /* 0x000000725f5f3221 */ /* 0x000fe20000010000 */
[----:B------:R-:W-:Y:S01]  /*2b40*/  ISETP.GT.U32.AND P3, PT, R98, 0x1b, PT ;  /* 0x0000001b6200780c */ /* 0x000fe20003f64070 */
[----:B------:R-:W-:-:S02]  /*2b50*/  FFMA.FTZ R90, R82, R109, R115 ;  /* 0x0000006d525a7223 */ /* 0x000fc40000010073 */
[----:B------:R-:W-:Y:S01]  /*2b60*/  FADD.FTZ R96, R106, R107 ;  /* 0x0000006b6a607221 */ /* 0x000fe20000010000 */
[----:B------:R-:W3:Y:S01]  /*2b70*/  SHFL.UP PT, R100, R100, 0x1, RZ ;  /* 0x0420000064647989 */ /* 0x000ee200000e00ff */
[----:B------:R-:W-:-:S03]  /*2b80*/  FADD.FTZ R97, -R105, R108 ;  /* 0x0000006c69617221 */ /* 0x000fc60000010100 */
[----:B------:R0:W0:Y:S04]  /*2b90*/  SHFL.DOWN PT, R109, R96, 0x1, 0x1f ;  /* 0x08201f00606d7f89 */ /* 0x00002800000e0000 */
[----:B------:R0:W0:Y:S04]  /*2ba0*/  SHFL.DOWN PT, R115, R97, 0x1, 0x1f ;  /* 0x08201f0061737f89 */ /* 0x00002800000e0000 */
[----:B------:R0:W0:Y:S04]  /*2bb0*/  SHFL.DOWN PT, R113, R90, 0x1, 0x1f ;  /* 0x08201f005a717f89 */ /* 0x00002800000e0000 */
[----:B------:R0:W0:Y:S04]  /*2bc0*/  SHFL.UP PT, R107, R116, 0x1, RZ ;  /* 0x04200000746b7989 */ /* 0x00002800000e00ff */
        /* <DEDUP_REMOVED lines=13> */
.L_x_13047:
[----:B-12-4-:R-:W-:Y:S05]  /*2ca0*/  BSYNC B0 ;  /* 0x0000000000007941 */ /* 0x016fea0003800000 */
.L_x_13046:
        /* <DEDUP_REMOVED lines=17> */
.L_x_13049:
[----:B------:R-:W-:Y:S05]  /*2dc0*/  BSYNC B0 ;  /* 0x0000000000007941 */ /* 0x000fea0003800000 */
.L_x_13048:
        /* <DEDUP_REMOVED lines=17> */
.L_x_13051:
[----:B------:R-:W-:Y:S05]  /*2ee0*/  BSYNC B0 ;  /* 0x0000000000007941 */ /* 0x000fea0003800000 */
.L_x_13050:
        /* <DEDUP_REMOVED lines=17> */
.L_x_13053:
[----:B------:R-:W-:Y:S05]  /*3000*/  BSYNC B0 ;  /* 0x0000000000007941 */ /* 0x000fea0003800000 */
.L_x_13052:
        /* <DEDUP_REMOVED lines=17> */
.L_x_13055:
[----:B------:R-:W-:Y:S05]  /*3120*/  BSYNC B0 ;  /* 0x0000000000007941 */ /* 0x000fea0003800000 */
.L_x_13054:
[----:B-1----:R-:W-:Y:S01]  /*3130*/  SHFL.DOWN PT, R111, R90, 0x1, 0x1f ;  /* 0x08201f005a6f7f89 */ /* 0x002fe200000e0000 */
[----:B------:R-:W-:Y:S01]  /*3140*/  ISETP.NE.AND P2, PT, R38, RZ, PT ;  /* 0x000000ff2600720c */ /* 0x000fe20003f45270 */
[----:B------:R-:W-:Y:S02]  /*3150*/  BSSY B0, `(.L_x_13056) ;  /* 0x00000df000007945 */ /* 0x000fe40003800000 */
[----:B------:R-:W1:Y:S04]  /*3160*/  SHFL.IDX PT, R110, R7, RZ, 0x1f ;  /* 0x00001fff076e7589 */ /* 0x000e6800000e0000 */
[----:B----4-:R-:W4:Y:S04]  /*3170*/  SHFL.IDX PT, R109, R6, RZ, 0x1f ;  /* 0x00001fff066d7589 */ /* 0x010f2800000e0000 */
[----:B------:R-:W5:Y:S04]  /*3180*/  SHFL.DOWN PT, R112, R89, 0x1, 0x1f ;  /* 0x08201f0059707f89 */ /* 0x000f6800000e0000 */
[----:B0-----:R-:W0:Y:S04]  /*3190*/  SHFL.DOWN PT, R113, R96, 0x1, 0x1f ;  /* 0x08201f0060717f89 */ /* 0x001e2800000e0000 */
[----:B------:R-:W2:Y:S04]  /*31a0*/  SHFL.DOWN PT, R114, R97, 0x1, 0x1f ;  /* 0x08201f0061727f89 */ /* 0x000ea800000e0000 */
[----:B--2---:R-:W-:Y:S01]  /*31b0*/  SHFL.IDX PT, R90, R90, RZ, 0x1f ;  /* 0x00001fff5a5a7589 */ /* 0x004fe200000e0000 */
[----:B-1----:R-:W-:-:S03]  /*31c0*/  @P1 FMUL.FTZ R108, R111, R110 ;  /* 0x0000006e6f6c1220 */ /* 0x002fc60000410000 */
[----:B------:R-:W-:Y:S01]  /*31d0*/  SHFL.IDX PT, R89, R89, RZ, 0x1f ;  /* 0x00001fff59597589 */ /* 0x000fe200000e0000 */
[----:B----4-:R-:W-:-:S03]  /*31e0*/  @P1 FMUL.FTZ R111, R111, R109 ;  /* 0x0000006d6f6f1220 */ /* 0x010fc60000410000 */
[----:B------:R-:W-:Y:S01]  /*31f0*/  SHFL.IDX PT, R96, R96, RZ, 0x1f ;  /* 0x00001fff60607589 */ /* 0x000fe200000e0000 */
[----:B-----5:R-:W-:-:S03]  /*3200*/  @P1 FFMA.FTZ R108, R112, R109, -R108 ;  /* 0x0000006d706c1223 */ /* 0x020fc6000001086c */
[----:B------:R-:W-:Y:S01]  /*3210*/  SHFL.IDX PT, R97, R97, RZ, 0x1f ;  /* 0x00001fff61617589 */ /* 0x000fe200000e0000 */
[----:B------:R-:W-:Y:S02]  /*3220*/  @P1 FFMA.FTZ R111, R112, R110, R111 ;  /* 0x0000006e706f1223 */ /* 0x000fe4000001006f */
[----:B0-----:R-:W-:Y:S02]  /*3230*/  @P1 FADD.FTZ R109, R113, R108 ;  /* 0x0000006c716d1221 */ /* 0x001fe40000010000 */
[----:B------:R-:W-:Y:S02]  /*3240*/  FMUL.FTZ R108, R107, R10 ;  /* 0x0000000a6b6c7220 */ /* 0x000fe40000410000 */
[----:B------:R-:W-:Y:S01]  /*3250*/  @P1 FADD.FTZ R110, R114, R111 ;  /* 0x0000006f726e1221 */ /* 0x000fe20000010000 */
[----:B------:R-:W-:Y:S01]  /*3260*/  ISETP.NE.AND P1, PT, R36, RZ, PT ;  /* 0x000000ff2400720c */ /* 0x000fe20003f25270 */
[-C--:B------:R-:W-:Y:S02]  /*3270*/  FMUL.FTZ R111, R109, -R23.reuse ;  /* 0x800000176d6f7220 */ /* 0x080fe40000410000 */
[----:B------:R-:W-:-:S02]  /*3280*/  FMUL.FTZ R23, R110, -R23 ;  /* 0x800000176e177220 */ /* 0x000fc40000410000 */
[-C--:B------:R-:W-:Y:S02]  /*3290*/  FMUL.FTZ R107, R107, R11.reuse ;  /* 0x0000000b6b6b7220 */ /* 0x080fe40000410000 */
[-C--:B------:R-:W-:Y:S02]  /*32a0*/  FFMA.FTZ R111, R110, R22.reuse, R111 ;  /* 0x000000166e6f7223 */ /* 0x080fe4000001006f */
        /* <DEDUP_REMOVED lines=11> */
[C---:B------:R-:W-:Y:S02]  /*3360*/  FFMA.FTZ R101, R87.reuse, R22, -R100 ;  /* 0x0000001657657223 */ /* 0x040fe40000010864 */
[----:B------:R-:W-:Y:S02]  /*3370*/  FFMA.FTZ R103, R87, R23, R104 ;  /* 0x0000001757677223 */ /* 0x000fe40000010068 */
[-C--:B------:R-:W-:Y:S02]  /*3380*/  FMUL.FTZ R9, R9, R10.reuse ;  /* 0x0000000a09097220 */ /* 0x080fe40000410000 */
[----:B------:R-:W-:Y:S02]  /*3390*/  FFMA.FTZ R10, R8, R10, -R95 ;  /* 0x0000000a080a7223 */ /* 0x000fe4000001085f */
[----:B------:R-:W-:Y:S02]  /*33a0*/  FADD.FTZ R95, R102, R101 ;  /* 0x00000065665f7221 */ /* 0x000fe40000010000 */
[----:B------:R-:W-:-:S02]  /*33b0*/  FADD.FTZ R101, -R94, R103 ;  /* 0x000000675e657221 */ /* 0x000fc40000010100 */
[----:B------:R-:W-:Y:S02]  /*33c0*/  FFMA.FTZ R9, R8, R11, R9 ;  /* 0x0000000b08097223 */ /* 0x000fe40000010009 */
[----:B------:R-:W-:Y:S02]  /*33d0*/  FADD.FTZ R100, R91, R10 ;  /* 0x0000000a5b647221 */ /* 0x000fe40000010000 */
[C---:B------:R-:W-:Y:S02]  /*33e0*/  FMUL.FTZ R11, R86.reuse, -R95 ;  /* 0x8000005f560b7220 */ /* 0x040fe40000410000 */
[----:B------:R-:W-:Y:S02]  /*33f0*/  FMUL.FTZ R10, R86, -R101 ;  /* 0x80000065560a7220 */ /* 0x000fe40000410000 */
[----:B------:R-:W-:Y:S02]  /*3400*/  FADD.FTZ R91, RZ, R9 ;  /* 0x00000009ff5b7221 */ /* 0x000fe40000010000 */
[----:B------:R-:W-:-:S02]  /*3410*/  FMUL.FTZ R8, R80, R100 ;  /* 0x0000006450087220 */ /* 0x000fc40000410000 */
[C---:B------:R-:W-:Y:S02]  /*3420*/  FFMA.FTZ R94, R84.reuse, R101, R11 ;  /* 0x00000065545e7223 */ /* 0x040fe4000001000b */
[----:B------:R-:W-:Y:S02]  /*3430*/  FFMA.FTZ R103, R84, R95, -R10 ;  /* 0x0000005f54677223 */ /* 0x000fe4000001080a */
[-C--:B------:R-:W-:Y:S02]  /*3440*/  FMUL.FTZ R9, R80, R91.reuse ;  /* 0x0000005b50097220 */ /* 0x080fe40000410000 */
[----:B------:R-:W-:Y:S02]  /*3450*/  FFMA.FTZ R8, R82, R91, R8 ;  /* 0x0000005b52087223 */ /* 0x000fe40000010008 */
[----:B------:R-:W-:Y:S02]  /*3460*/  FADD.FTZ R93, -R93, R94 ;  /* 0x0000005e5d5d7221 */ /* 0x000fe40000010100 */
[----:B------:R-:W-:-:S02]  /*3470*/  FADD.FTZ R103, R92, R103 ;  /* 0x000000675c677221 */ /* 0x000fc40000010000 */
[----:B------:R-:W-:Y:S02]  /*3480*/  FFMA.FTZ R9, R82, R100, -R9 ;  /* 0x0000006452097223 */ /* 0x000fe40000010809 */
[----:B------:R-:W-:Y:S02]  /*3490*/  FADD.FTZ R107, RZ, R8 ;  /* 0x00000008ff6b7221 */ /* 0x000fe40000010000 */
[C---:B------:R-:W-:Y:S02]  /*34a0*/  FMUL.FTZ R8, R80.reuse, -R93 ;  /* 0x8000005d50087220 */ /* 0x040fe40000410000 */
[----:B------:R-:W-:Y:S02]  /*34b0*/  FMUL.FTZ R80, R80, -R103 ;  /* 0x8000006750507220 */ /* 0x000fe40000410000 */
[----:B------:R-:W-:Y:S02]  /*34c0*/  FFMA.FTZ R109, R56, R81, R9 ;  /* 0x00000051386d7223 */ /* 0x000fe40000010009 */
[----:B------:R-:W-:-:S02]  /*34d0*/  FFMA.FTZ R80, R82, R93, R80 ;  /* 0x0000005d52507223 */ /* 0x000fc40000010050 */
[C---:B------:R-:W-:Y:S02]  /*34e0*/  FMUL.FTZ R9, R86.reuse, R107 ;  /* 0x0000006b56097220 */ /* 0x040fe40000410000 */
[----:B------:R-:W-:Y:S02]  /*34f0*/  FMUL.FTZ R86, R86, R109 ;  /* 0x0000006d56567220 */ /* 0x000fe40000410000 */
[----:B------:R-:W-:Y:S02]  /*3500*/  FFMA.FTZ R11, R82, R103, -R8 ;  /* 0x00000067520b7223 */ /* 0x000fe40000010808 */
[----:B------:R-:W-:Y:S02]  /*3510*/  FADD.FTZ R105, -R105, R80 ;  /* 0x0000005069697221 */ /* 0x000fe40000010100 */
[----:B------:R-:W-:Y:S02]  /*3520*/  FFMA.FTZ R82, R84, R107, R86 ;  /* 0x0000006b54527223 */ /* 0x000fe40000010056 */
[----:B------:R-:W-:-:S02]  /*3530*/  FADD.FTZ R106, R106, R11 ;  /* 0x0000000b6a6a7221 */ /* 0x000fc40000010000 */
[----:B------:R-:W-:Y:S02]  /*3540*/  FFMA.FTZ R11, R77, R100, RZ ;  /* 0x000000644d0b7223 */ /* 0x000fe400000100ff */
[----:B------:R-:W-:Y:S02]  /*3550*/  FMUL.FTZ R10, R54, R105 ;  /* 0x00000069360a7220 */ /* 0x000fe40000410000 */
[-C--:B------:R-:W-:Y:S02]  /*3560*/  FFMA.FTZ R9, R84, R109.reuse, -R9 ;  /* 0x0000006d54097223 */ /* 0x080fe40000010809 */
[----:B------:R-:W-:Y:S02]  /*3570*/  FADD.FTZ R82, RZ, R82 ;  /* 0x00000052ff527221 */ /* 0x000fe40000010000 */
[----:B------:R-:W-:Y:S02]  /*3580*/  FFMA.FTZ R92, R76, R109, R11 ;  /* 0x0000006d4c5c7223 */ /* 0x000fe4000001000b */
[----:B------:R-:W-:-:S02]  /*3590*/  FFMA.FTZ R80, -R54, R69, R100 ;  /* 0x0000004536507223 */ /* 0x000fc40000010164 */
[----:B------:R-:W-:Y:S02]  /*35a0*/  FMUL.FTZ R86, R54, R106 ;  /* 0x0000006a36567220 */ /* 0x000fe40000410000 */
[----:B------:R-:W-:Y:S02]  /*35b0*/  FMUL.FTZ R11, R91, R10 ;  /* 0x0000000a5b0b7220 */ /* 0x000fe40000410000 */
[----:B------:R-:W-:Y:S02]  /*35c0*/  FFMA.FTZ R117, R58, R83, R9 ;  /* 0x000000533a757223 */ /* 0x000fe40000010009 */
[----:B------:R-:W-:Y:S02]  /*35d0*/  FMUL.FTZ R8, R88, R82 ;  /* 0x0000005258087220 */ /* 0x000fe40000410000 */
[C---:B------:R-:W-:Y:S02]  /*35e0*/  FFMA.FTZ R84, -R56.reuse, R81, R109 ;  /* 0x0000005138547223 */ /* 0x040fe4000001016d */
[----:B------:R-:W-:-:S02]  /*35f0*/  FMUL.FTZ R109, R56, R103 ;  /* 0x00000067386d7220 */ /* 0x000fc40000410000 */
[-C--:B------:R-:W-:Y:S02]  /*3600*/  FFMA.FTZ R11, R80, R86.reuse, R11 ;  /* 0x00000056500b7223 */ /* 0x080fe4000001000b */
[----:B------:R-:W-:Y:S02]  /*3610*/  FMUL.FTZ R88, R88, R117 ;  /* 0x0000007558587220 */ /* 0x000fe40000410000 */
[----:B------:R-:W-:Y:S02]  /*3620*/  FMUL.FTZ R94, R56, R93 ;  /* 0x0000005d385e7220 */ /* 0x000fe40000410000 */
[----:B------:R-:W-:Y:S02]  /*3630*/  FMUL.FTZ R111, R91, R86 ;  /* 0x000000565b6f7220 */ /* 0x000fe40000410000 */
[----:B------:R-:W-:Y:S02]  /*3640*/  FFMA.FTZ R9, R87, R117, -R8 ;  /* 0x0000007557097223 */ /* 0x000fe40000010808 */
[----:B---3--:R-:W-:-:S02]  /*3650*/  FMUL.FTZ R115, R107, R109 ;  /* 0x0000006d6b737220 */ /* 0x008fc40000410000 */
[----:B------:R-:W-:Y:S02]  /*3660*/  FADD.FTZ R8, RZ, R11 ;  /* 0x0000000bff087221 */ /* 0x000fe40000010000 */
[----:B------:R-:W-:Y:S02]  /*3670*/  FMUL.FTZ R100, R107, R94 ;  /* 0x0000005e6b647220 */ /* 0x000fe40000410000 */
[----:B------:R-:W-:Y:S02]  /*3680*/  FFMA.FTZ R88, R87, R82, R88 ;  /* 0x0000005257587223 */ /* 0x000fe40000010058 */
[----:B------:R-:W-:Y:S02]  /*3690*/  FFMA.FTZ R11, R80, R10, -R111 ;  /* 0x0000000a500b7223 */ /* 0x000fe4000001086f */
[----:B------:R-:W-:Y:S02]  /*36a0*/  FFMA.FTZ R111, R75, R117, R92 ;  /* 0x000000754b6f7223 */ /* 0x000fe4000001005c */
[----:B------:R-:W-:-:S02]  /*36b0*/  FFMA.FTZ R9, R60, R85, R9 ;  /* 0x000000553c097223 */ /* 0x000fc40000010009 */
[----:B------:R-:W-:Y:S02]  /*36c0*/  FMUL.FTZ R92, R58, R95 ;  /* 0x0000005f3a5c7220 */ /* 0x000fe40000410000 */
[C---:B------:R-:W-:Y:S02]  /*36d0*/  FFMA.FTZ R102, R84.reuse, R94, -R115 ;  /* 0x0000005e54667223 */ /* 0x040fe40000010873 */
[----:B------:R-:W-:Y:S02]  /*36e0*/  FFMA.FTZ R113, R84, R109, R100 ;  /* 0x0000006d54717223 */ /* 0x000fe40000010064 */
[----:B------:R-:W-:Y:S02]  /*36f0*/  FADD.FTZ R94, RZ, R88 ;  /* 0x00000058ff5e7221 */ /* 0x000fe40000010000 */
[----:B------:R-:W-:Y:S02]  /*3700*/  FFMA.FTZ R100, R74, R9, R111 ;  /* 0x000000094a647223 */ /* 0x000fe4000001006f */
[----:B------:R-:W-:-:S02]  /*3710*/  FFMA.FTZ R88, -R60, R85, R9 ;  /* 0x000000553c587223 */ /* 0x000fc40000010109 */
[C---:B------:R-:W-:Y:S02]  /*3720*/  FFMA.FTZ R87, -R58.reuse, R83, R117 ;  /* 0x000000533a577223 */ /* 0x040fe40000010175 */
[----:B------:R-:W-:Y:S01]  /*3730*/  FMUL.FTZ R9, R58, R101 ;  /* 0x000000653a097220 */ /* 0x000fe20000410000 */
[----:B------:R-:W0:Y:S01]  /*3740*/  SHFL.DOWN PT, R117, R100, 0x1, 0x1f ;  /* 0x08201f0064757f89 */ /* 0x000e2200000e0000 */
[----:B------:R-:W-:Y:S02]  /*3750*/  FMUL.FTZ R104, R82, R92 ;  /* 0x0000005c52687220 */ /* 0x000fe40000410000 */
[C---:B------:R-:W-:Y:S02]  /*3760*/  FMUL.FTZ R111, R60.reuse, R22 ;  /* 0x000000163c6f7220 */ /* 0x040fe40000410000 */
[----:B------:R-:W-:Y:S02]  /*3770*/  FMUL.FTZ R115, R60, R23 ;  /* 0x000000173c737220 */ /* 0x000fe40000410000 */
[----:B------:R-:W-:-:S02]  /*3780*/  FFMA.FTZ R104, R87, R9, -R104 ;  /* 0x0000000957687223 */ /* 0x000fc40000010868 */
[----:B------:R-:W-:Y:S02]  /*3790*/  FMUL.FTZ R108, R94, R111 ;  /* 0x0000006f5e6c7220 */ /* 0x000fe40000410000 */
[----:B------:R-:W-:Y:S02]  /*37a0*/  FFMA.FTZ R10, R77, -R91, RZ ;  /* 0x8000005b4d0a7223 */ /* 0x000fe400000100ff */
[----:B------:R-:W-:Y:S02]  /*37b0*/  FADD.FTZ R11, RZ, R11 ;  /* 0x0000000bff0b7221 */ /* 0x000fe40000010000 */
[----:B------:R-:W-:Y:S02]  /*37c0*/  FMUL.FTZ R9, R82, R9 ;  /* 0x0000000952097220 */ /* 0x000fe40000410000 */
[----:B------:R-:W-:Y:S02]  /*37d0*/  FADD.FTZ R8, R8, R113 ;  /* 0x0000007108087221 */ /* 0x000fe40000010000 */
[----:B------:R-:W-:-:S02]  /*37e0*/  FFMA.FTZ R108, R88, R115, -R108 ;  /* 0x00000073586c7223 */ /* 0x000fc4000001086c */
[----:B------:R-:W-:Y:S02]  /*37f0*/  FADD.FTZ R11, R11, R102 ;  /* 0x000000660b0b7221 */ /* 0x000fe40000010000 */
[----:B------:R-:W-:Y:S02]  /*3800*/  FFMA.FTZ R10, R76, -R107, R10 ;  /* 0x8000006b4c0a7223 */ /* 0x000fe4000001000a */
[----:B------:R-:W-:Y:S02]  /*3810*/  FFMA.FTZ R113, R87, R92, R9 ;  /* 0x0000005c57717223 */ /* 0x000fe40000010009 */
[----:B------:R-:W-:Y:S02]  /*3820*/  FMUL.FTZ R115, R94, R115 ;  /* 0x000000735e737220 */ /* 0x000fe40000410000 */
[----:B------:R-:W-:Y:S01]  /*3830*/  FFMA.FTZ R9, R75, -R82, R10 ;  /* 0x800000524b097223 */ /* 0x000fe2000001000a */
[----:B------:R-:W-:Y:S01]  /*3840*/  MOV R10, R100 ;  /* 0x00000064000a7202 */ /* 0x000fe20000000f00 */
[----:B------:R-:W-:-:S02]  /*3850*/  FADD.FTZ R8, R8, R113 ;  /* 0x0000007108087221 */ /* 0x000fc40000010000 */
[----:B------:R-:W-:Y:S02]  /*3860*/  FADD.FTZ R11, R11, R104 ;  /* 0x000000680b0b7221 */ /* 0x000fe40000010000 */
[----:B------:R-:W-:Y:S02]  /*3870*/  FFMA.FTZ R115, R88, R111, R115 ;  /* 0x0000006f58737223 */ /* 0x000fe40000010073 */
[----:B------:R-:W-:Y:S02]  /*3880*/  FFMA.FTZ R102, R74, -R94, R9 ;  /* 0x8000005e4a667223 */ /* 0x000fe40000010009 */
[----:B------:R-:W-:Y:S02]  /*3890*/  FADD.FTZ R108, R11, R108 ;  /* 0x0000006c0b6c7221 */ /* 0x000fe40000010000 */
[----:B------:R-:W-:Y:S01]  /*38a0*/  FADD.FTZ R115, R8, R115 ;  /* 0x0000007308737221 */ /* 0x000fe20000010000 */
[----:B------:R-:W1:Y:S01]  /*38b0*/  SHFL.DOWN PT, R110, R102, 0x1, 0x1f ;  /* 0x08201f00666e7f89 */ /* 0x000e6200000e0000 */
[----:B------:R-:W-:Y:S01]  /*38c0*/  MOV R11, R102 ;  /* 0x00000066000b7202 */ /* 0x000fe20000000f00 */
[----:B0-----:R-:W-:Y:S01]  /*38d0*/  @!P0 FADD.FTZ R10, R10, R117 ;  /* 0x000000750a0a8221 */ /* 0x001fe20000010000 */
[----:B------:R-:W-:Y:S01]  /*38e0*/  MOV R9, R108 ;  /* 0x0000006c00097202 */ /* 0x000fe20000000f00 */
[----:B------:R-:W0:Y:S01]  /*38f0*/  SHFL.DOWN PT, R104, R108, 0x1, 0x1f ;  /* 0x08201f006c687f89 */ /* 0x000e2200000e0000 */
[----:B------:R-:W-:Y:S01]  /*3900*/  MOV R8, R115 ;  /* 0x0000007300087202 */ /* 0x000fe20000000f00 */
[----:B------:R-:W-:-:S02]  /*3910*/  FADD.FTZ R66, R111, R66 ;  /* 0x000000426f427221 */ /* 0x000fc40000010000 */
[----:B------:R-:W2:Y:S01]  /*3920*/  SHFL.DOWN PT, R113, R115, 0x1, 0x1f ;  /* 0x08201f0073717f89 */ /* 0x000ea200000e0000 */
[----:B------:R-:W-:Y:S02]  /*3930*/  FADD.FTZ R59, R92, R59 ;  /* 0x0000003b5c3b7221 */ /* 0x000fe40000010000 */
[----:B------:R-:W-:Y:S01]  /*3940*/  FADD.FTZ R62, R109, R62 ;  /* 0x0000003e6d3e7221 */ /* 0x000fe20000010000 */
[----:B------:R-:W3:Y:S01]  /*3950*/  SHFL.DOWN PT, R117, R10, 0x2, 0x1f ;  /* 0x08401f000a757f89 */ /* 0x000ee200000e0000 */
[----:B------:R-:W-:Y:S02]  /*3960*/  FADD.FTZ R57, R86, R57 ;  /* 0x0000003956397221 */ /* 0x000fe40000010000 */
[----:B-1----:R-:W-:Y:S02]  /*3970*/  @!P0 FADD.FTZ R11, R11, R110 ;  /* 0x0000006e0b0b8221 */ /* 0x002fe40000010000 */
[----:B0-----:R-:W-:-:S03]  /*3980*/  @!P0 FADD.FTZ R9, R9, R104 ;  /* 0x0000006809098221 */ /* 0x001fc60000010000 */
[----:B------:R-:W0:Y:S01]  /*3990*/  SHFL.DOWN PT, R102, R11, 0x2, 0x1f ;  /* 0x08401f000b667f89 */ /* 0x000e2200000e0000 */
[----:B--2---:R-:W-:-:S03]  /*39a0*/  @!P0 FADD.FTZ R8, R8, R113 ;  /* 0x0000007108088221 */ /* 0x004fc60000010000 */
[----:B------:R-:W1:Y:S01]  /*39b0*/  SHFL.DOWN PT, R100, R9, 0x2, 0x1f ;  /* 0x08401f0009647f89 */ /* 0x000e6200000e0000 */
[----:B------:R-:W-:-:S03]  /*39c0*/  ISETP.GT.AND P0, PT, R36, 0x1d, PT ;  /* 0x0000001d2400780c */ /* 0x000fc60003f04270 */
[----:B------:R-:W2:Y:S10]  /*39d0*/  SHFL.DOWN PT, R113, R8, 0x2, 0x1f ;  /* 0x08401f0008717f89 */ /* 0x000eb400000e0000 */
[----:B---3--:R-:W-:-:S05]  /*39e0*/  @!P0 FADD.FTZ R10, R10, R117 ;  /* 0x000000750a0a8221 */ /* 0x008fca0000010000 */
[----:B------:R-:W3:Y:S01]  /*39f0*/  SHFL.DOWN PT, R115, R10, 0x4, 0x1f ;  /* 0x08801f000a737f89 */ /* 0x000ee200000e0000 */
[----:B0-----:R-:W-:Y:S02]  /*3a00*/  @!P0 FADD.FTZ R11, R11, R102 ;  /* 0x000000660b0b8221 */ /* 0x001fe40000010000 */
[----:B-1----:R-:W-:-:S03]  /*3a10*/  @!P0 FADD.FTZ R9, R9, R100 ;  /* 0x0000006409098221 */ /* 0x002fc60000010000 */
        /* <DEDUP_REMOVED lines=8> */
[CC--:B------:R-:W-:Y:S02]  /*3aa0*/  FMUL.FTZ R102, R90.reuse, R6.reuse ;  /* 0x000000065a667220 */ /* 0x0c0fe40000410000 */
[----:B-1----:R-:W-:Y:S01]  /*3ab0*/  @!P0 FADD.FTZ R9, R9, R100 ;  /* 0x0000006409098221 */ /* 0x002fe20000010000 */
[----:B------:R-:W0:Y:S01]  /*3ac0*/  SHFL.DOWN PT, R108, R11, 0x8, 0x1f ;  /* 0x09001f000b6c7f89 */ /* 0x000e2200000e0000 */
[----:B------:R-:W-:Y:S02]  /*3ad0*/  FMUL.FTZ R100, R90, R7 ;  /* 0x000000075a647220 */ /* 0x000fe40000410000 */
[----:B--2---:R-:W-:Y:S01]  /*3ae0*/  @!P0 FADD.FTZ R8, R8, R113 ;  /* 0x0000007108088221 */ /* 0x004fe20000010000 */
[----:B------:R-:W1:Y:S01]  /*3af0*/  SHFL.DOWN PT, R104, R9, 0x8, 0x1f ;  /* 0x09001f0009687f89 */ /* 0x000e6200000e0000 */
[----:B------:R-:W-:Y:S01]  /*3b00*/  ISETP.GT.AND P0, PT, R36, 0x17, PT ;  /* 0x000000172400780c */ /* 0x000fe20003f04270 */
[----:B------:R-:W-:-:S02]  /*3b10*/  FFMA.FTZ R113, R89, R6, -R100 ;  /* 0x0000000659717223 */ /* 0x000fc40000010864 */
[----:B------:R-:W2:Y:S01]  /*3b20*/  SHFL.DOWN PT, R115, R8, 0x8, 0x1f ;  /* 0x09001f0008737f89 */ /* 0x000ea200000e0000 */
[CC--:B------:R-:W-:Y:S02]  /*3b30*/  FMUL.FTZ R6, R90.reuse, R5.reuse ;  /* 0x000000055a067220 */ /* 0x0c0fe40000410000 */
[-C--:B------:R-:W-:Y:S02]  /*3b40*/  FMUL.FTZ R90, R90, R4.reuse ;  /* 0x000000045a5a7220 */ /* 0x080fe40000410000 */
[C---:B------:R-:W-:Y:S02]  /*3b50*/  FFMA.FTZ R4, R89.reuse, R4, -R6 ;  /* 0x0000000459047223 */ /* 0x040fe40000010806 */
[----:B------:R-:W-:Y:S02]  /*3b60*/  FFMA.FTZ R5, R89, R5, R90 ;  /* 0x0000000559057223 */ /* 0x000fe4000001005a */
[----:B------:R-:W-:Y:S02]  /*3b70*/  FADD.FTZ R6, R96, R113 ;  /* 0x0000007160067221 */ /* 0x000fe40000010000 */
[----:B---3--:R-:W-:-:S02]  /*3b80*/  @!P0 FADD.FTZ R10, R10, R117 ;  /* 0x000000750a0a8221 */ /* 0x008fc40000010000 */
[----:B------:R-:W-:Y:S02]  /*3b90*/  FFMA.FTZ R102, R89, R7, R102 ;  /* 0x0000000759667223 */ /* 0x000fe40000010066 */
[----:B------:R-:W-:Y:S02]  /*3ba0*/  FMUL.FTZ R89, R21, R22 ;  /* 0x0000001615597220 */ /* 0x000fe40000410000 */
[----:B0-----:R-:W-:Y:S02]  /*3bb0*/  @!P0 FADD.FTZ R11, R11, R108 ;  /* 0x0000006c0b0b8221 */ /* 0x001fe40000010000 */
[-C--:B------:R-:W-:Y:S02]  /*3bc0*/  FFMA.FTZ R89, R20, R23.reuse, -R89 ;  /* 0x0000001714597223 */ /* 0x080fe40000010859 */
[----:B-1----:R-:W-:Y:S01]  /*3bd0*/  @!P0 FADD.FTZ R9, R9, R104 ;  /* 0x0000006809098221 */ /* 0x002fe20000010000 */
[----:B------:R-:W-:Y:S01]  /*3be0*/  SHFL.DOWN PT, R96, R11, 0x10, 0x1f ;  /* 0x0a001f000b607f89 */ /* 0x000fe200000e0000 */
[----:B------:R-:W-:-:S02]  /*3bf0*/  FMUL.FTZ R23, R21, R23 ;  /* 0x0000001715177220 */ /* 0x000fc40000410000 */
[----:B--2---:R-:W-:Y:S01]  /*3c00*/  @!P0 FADD.FTZ R8, R8, R115 ;  /* 0x0000007308088221 */ /* 0x004fe20000010000 */
[----:B------:R-:W-:Y:S01]  /*3c10*/  SHFL.DOWN PT, R90, R9, 0x10, 0x1f ;  /* 0x0a001f00095a7f89 */ /* 0x000fe200000e0000 */
[----:B------:R-:W-:Y:S01]  /*3c20*/  FADD.FTZ R7, R97, R102 ;  /* 0x0000006661077221 */ /* 0x000fe20000010000 */
[----:B------:R-:W-:Y:S01]  /*3c30*/  ISETP.GT.AND P0, PT, R36, 0xf, PT ;  /* 0x0000000f2400780c */ /* 0x000fe20003f04270 */
[----:B------:R-:W-:Y:S01]  /*3c40*/  FMUL.FTZ R94, R94, R89 ;  /* 0x000000595e5e7220 */ /* 0x000fe20000410000 */
[----:B------:R-:W0:Y:S01]  /*3c50*/  SHFL.DOWN PT, R115, R10, 0x10, 0x1f ;  /* 0x0a001f000a737f89 */ /* 0x000e2200000e0000 */
[----:B------:R-:W-:Y:S02]  /*3c60*/  FFMA.FTZ R97, R20, R22, R23 ;  /* 0x0000001614617223 */ /* 0x000fe40000010017 */
[C---:B------:R-:W-:Y:S01]  /*3c70*/  FMUL.FTZ R89, R21.reuse, R95 ;  /* 0x0000005f15597220 */ /* 0x040fe20000410000 */
[----:B------:R-:W1:Y:S01]  /*3c80*/  SHFL.DOWN PT, R113, R8, 0x10, 0x1f ;  /* 0x0a001f0008717f89 */ /* 0x000e6200000e0000 */
        /* <DEDUP_REMOVED lines=10> */
[C---:B--2---:R-:W-:Y:S02]  /*3d30*/  FMUL.FTZ R4, R21.reuse, R106 ;  /* 0x0000006a15047220 */ /* 0x044fe40000410000 */
[-C--:B------:R-:W-:Y:S02]  /*3d40*/  FMUL.FTZ R21, R21, R105.reuse ;  /* 0x0000006915157220 */ /* 0x080fe40000410000 */
[C---:B------:R-:W-:Y:S02]  /*3d50*/  FFMA.FTZ R4, R20.reuse, R105, -R4 ;  /* 0x0000006914047223 */ /* 0x040fe40000010804 */
        /* <DEDUP_REMOVED lines=30> */
.L_x_13057:
[----:B0-----:R-:W-:Y:S05]  /*3f40*/  BSYNC B0 ;  /* 0x0000000000007941 */ /* 0x001fea0003800000 */
.L_x_13056:
        /* <DEDUP_REMOVED lines=21> */
.L_x_13043:
        /* <DEDUP_REMOVED lines=8> */
[----:B-1----:R-:W-:-:S02]  /*4120*/  IMAD R51, R45, c[0x0][0x2dc], R6 ;  /* 0x0000b7002d337a24 */ /* 0x002fc400078e0206 */
[----:B------:R-:W-:-:S03]  /*4130*/  IMAD R9, R47, c[0x0][0x2e0], RZ ;  /* 0x0000b8002f097a24 */ /* 0x000fc600078e02ff */
[----:B------:R-:W-:Y:S01]  /*4140*/  IADD3 R5, R5, R51, RZ ;  /* 0x0000003305057210 */ /* 0x000fe20007ffe0ff */
[----:B------:R-:W-:Y:S01]  /*4150*/  IMAD R53, R48, c[0x0][0x2e4], R9 ;  /* 0x0000b90030357a24 */ /* 0x000fe200078e0209 */
[----:B------:R-:W-:-:S03]  /*4160*/  LEA R9, P4, R32, c[0x0][0x330], 0x1 ;  /* 0x0000cc0020097a11 */ /* 0x000fc600078808ff */
[----:B------:R-:W-:Y:S01]  /*4170*/  IMAD.WIDE.U32 R4, R48, c[0x0][0x2e0], R4 ;  /* 0x0000b80030047a25 */ /* 0x000fe200078e0004 */
[----:B------:R-:W-:-:S04]  /*4180*/  LEA.HI.X R6, R32, c[0x0][0x334], R29, 0x1, P4 ;  /* 0x0000cd0020067a11 */ /* 0x000fc800020f0c1d */
[----:B------:R-:W-:Y:S01]  /*4190*/  IADD3 R4, P0, R49, R4, RZ ;  /* 0x0000000431047210 */ /* 0x000fe20007f1e0ff */
[----:B------:R-:W-:Y:S01]  /*41a0*/  STS.64 [R36.X8], R58 ;  /* 0x0000003a24007388 */ /* 0x000fe20000008a00 */
[----:B------:R-:W-:-:S06]  /*41b0*/  NOP ;  /* 0x0000000000007918 */ /* 0x000fcc0000000000 */
[----:B------:R-:W-:Y:S01]  /*41c0*/  LDS.U16 R11, [R25] ;  /* 0x00000000190b7984 */ /* 0x000fe20000000400 */
[----:B------:R-:W-:Y:S02]  /*41d0*/  IADD3.X R5, R50, R53, R5, P0, !PT ;  /* 0x0000003532057210 */ /* 0x000fe400007fe405 */
[C---:B------:R-:W-:Y:S01]  /*41e0*/  LEA R8, P4, R4.reuse, R9, 0x1 ;  /* 0x0000000904087211 */ /* 0x040fe200078808ff */
[----:B------:R-:W-:Y:S03]  /*41f0*/  LDS.U16 R13, [R25+0x40] ;  /* 0x00004000190d7984 */ /* 0x000fe60000000400 */
[----:B------:R-:W-:Y:S01]  /*4200*/  LEA.HI.X R9, R4, R6, R5, 0x1, P4 ;  /* 0x0000000604097211 */ /* 0x000fe200020f0c05 */
        /* <DEDUP_REMOVED lines=21> */
.L_x_13060:
[----:B------:R-:W-:Y:S05]  /*4360*/  BSYNC B0 ;  /* 0x0000000000007941 */ /* 0x000fea0003800000 */
.L_x_13059:
[----:B------:R-:W-:Y:S01]  /*4370*/  @!P0 STG.E.U16 [R8.64+-0xc0], R13 ;  /* 0xffff400d08008986 */ /* 0x000fe2000c101506 */
[----:B------:R-:W-:Y:S01]  /*4380*/  F2FP.BF16.PACK_AB R4, R63, R67 ;  /* 0x000000433f04723e */ /* 0x000fe200000010ff */
[----:B------:R-:W-:Y:S01]  /*4390*/  FADD.FTZ R40, R67, R40 ;  /* 0x0000002843287221 */ /* 0x000fe20000010000 */
[----:B------:R-:W-:Y:S01]  /*43a0*/  F2FP.BF16.PACK_AB R5, R78, R61 ;  /* 0x0000003d4e05723e */ /* 0x000fe200000010ff */
[----:B------:R-:W-:Y:S01]  /*43b0*/  @!P1 STG.E.U16 [R8.64+-0x80], R21 ;  /* 0xffff801508009986 */ /* 0x000fe2000c101506 */
[----:B0-----:R-:W-:Y:S01]  /*43c0*/  IMAD R6, R43, c[0x0][0x2f8], RZ ;  /* 0x0000be002b067a24 */ /* 0x001fe200078e02ff */
[----:B------:R-:W-:Y:S01]  /*43d0*/  BSSY B0, `(.L_x_13061) ;  /* 0x000001d000007945 */ /* 0x000fe20003800000 */
[----:B------:R-:W-:Y:S01]  /*43e0*/  FADD.FTZ R40, R40, R63 ;  /* 0x0000003f28287221 */ /* 0x000fe20000010000 */
[----:B------:R-:W-:Y:S01]  /*43f0*/  @!P2 STG.E.U16 [R8.64+-0x40], R23 ;  /* 0xffffc0170800a986 */ /* 0x000fe2000c101506 */
        /* <DEDUP_REMOVED lines=8> */
[----:B0-----:R-:W-:-:S03]  /*4480*/  IMAD.WIDE.U32 R4, R45, c[0x0][0x2f8], RZ ;  /* 0x0000be002d047a25 */ /* 0x001fc600078e00ff */
[----:B------:R-:W-:Y:S02]  /*4490*/  LDS.U16 R53, [R25+0x80] ;  /* 0x0000800019357984 */ /* 0x000fe40000000400 */
[----:B------:R-:W-:Y:S02]  /*44a0*/  IADD3 R9, R5, R7, RZ ;  /* 0x0000000705097210 */ /* 0x000fe40007ffe0ff */
        /* <DEDUP_REMOVED lines=15> */
.L_x_13062:
[----:B------:R-:W-:Y:S05]  /*45a0*/  BSYNC B0 ;  /* 0x0000000000007941 */ /* 0x000fea0003800000 */
.L_x_13061:
[----:B------:R-:W-:Y:S01]  /*45b0*/  MOV R2, R4 ;  /* 0x0000000400027202 */ /* 0x000fe20000000f00 */
[----:B------:R-:W-:Y:S01]  /*45c0*/  IMAD R5, R47, c[0x0][0x300], RZ ;  /* 0x0000c0002f057a24 */ /* 0x000fe200078e02ff */
[----:B------:R-:W-:Y:S02]  /*45d0*/  MOV R3, R9 ;  /* 0x0000000900037202 */ /* 0x000fe40000000f00 */
[----:B------:R-:W-:Y:S01]  /*45e0*/  IADD3 R24, P1, R24, -0xc0, RZ ;  /* 0xffffff4018187810 */ /* 0x000fe20007f3e0ff */
[----:B------:R-:W-:Y:S01]  /*45f0*/  IMAD R5, R48, c[0x0][0x304], R5 ;  /* 0x0000c10030057a24 */ /* 0x000fe200078e0205 */
        /* <DEDUP_REMOVED lines=11> */
[----:B------:R-:W-:Y:S02]  /*46b0*/  ISETP.GT.AND P3, PT, R31, 0x1, PT ;  /* 0x000000011f00780c */ /* 0x000fe40003f64270 */
[----:B------:R-:W-:Y:S01]  /*46c0*/  IADD3 R30, R30, -0x80, RZ ;  /* 0xffffff801e1e7810 */ /* 0x000fe20007ffe0ff */
[----:B------:R1:W-:Y:S01]  /*46d0*/  @!P0 STG.E.U16 [R2.64], R51 ;  /* 0x0000003302008986 */ /* 0x0003e2000c101506 */
[----:B------:R-:W-:Y:S02]  /*46e0*/  IADD3 R41, P0, R41, -0x100, RZ ;  /* 0xffffff0029297810 */ /* 0x000fe40007f1e0ff */
[----:B------:R-:W-:Y:S01]  /*46f0*/  IADD3 R31, R31, -0x1, RZ ;  /* 0xffffffff1f1f7810 */ /* 0x000fe20007ffe0ff */
[----:B------:R1:W-:Y:S01]  /*4700*/  @!P1 STG.E.U16 [R2.64+0x40], R53 ;  /* 0x0000403502009986 */ /* 0x0003e2000c101506 */
[----:B------:R-:W-:-:S02]  /*4710*/  IADD3 R39, P1, R39, -0x100, RZ ;  /* 0xffffff0027277810 */ /* 0x000fc40007f3e0ff */
[----:B------:R-:W-:Y:S01]  /*4720*/  IADD3.X R34, R34, -0x1, RZ, P0, !PT ;  /* 0xffffffff22227810 */ /* 0x000fe200007fe4ff */
[----:B------:R1:W-:Y:S01]  /*4730*/  @!P2 STG.E.U16 [R2.64+0x80], R55 ;  /* 0x000080370200a986 */ /* 0x0003e2000c101506 */
[----:B------:R-:W-:Y:S02]  /*4740*/  IADD3 R35, P2, R35, -0x100, RZ ;  /* 0xffffff0023237810 */ /* 0x000fe40007f5e0ff */
[----:B------:R-:W-:Y:S02]  /*4750*/  IADD3.X R37, R37, -0x1, RZ, P1, !PT ;  /* 0xffffffff25257810 */ /* 0x000fe40000ffe4ff */
[----:B------:R-:W-:Y:S01]  /*4760*/  IADD3.X R33, R33, -0x1, RZ, P2, !PT ;  /* 0xffffffff21217810 */ /* 0x000fe200017fe4ff */
[----:B------:R-:W-:Y:S01]  /*4770*/  @!P3 CALL.REL.NOINC `(.L_x_13037) ;  /* 0x000000100000b944 */ /* 0x000fe20003c00000 */
[----:B------:R-:W-:Y:S05]  /*4780*/  BRA `(.L_x_13063) ;  /* 0xffffbe1000007947 */ /* 0x000fea000383ffff */
.L_x_13037:
[----:B------:R-:W-:Y:S02]  /*4790*/  ISETP.NE.U32.AND P0, PT, RZ, c[0x0][0x328], PT ;  /* 0x0000ca00ff007a0c */ /* 0x000fe40003f05070 */
[----:B------:R-:W-:Y:S02]  /*47a0*/  ISETP.NE.U32.AND P2, PT, RZ, c[0x0][0x348], PT ;  /* 0x0000d200ff007a0c */ /* 0x000fe40003f45070 */
[----:B------:R-:W-:-:S02]  /*47b0*/  ISETP.NE.AND.EX P1, PT, RZ, c[0x0][0x32c], PT, P0 ;  /* 0x0000cb00ff007a0c */ /* 0x000fc40003f25300 */
[----:B------:R-:W-:-:S11]  /*47c0*/  ISETP.NE.AND.EX P0, PT, RZ, c[0x0][0x34c], PT, P2 ;  /* 0x0000d300ff007a0c */ /* 0x000fd60003f05320 */
[----:B------:R-:W-:Y:S05]  /*47d0*/  @!P1 BRA `(.L_x_13064) ;  /* 0x0000014000009947 */ /* 0x000fea0003800000 */
[----:B-1----:R-:W1:Y:S01]  /*47e0*/  SHFL.DOWN P1, R3, R42, 0x1, 0x1f ;  /* 0x08201f002a037f89 */ /* 0x002e620000020000 */
        /* <DEDUP_REMOVED lines=18> */
.L_x_13065:
[----:B0-----:R-:W-:Y:S05]  /*4910*/  BSYNC B0 ;  /* 0x0000000000007941 */ /* 0x001fea0003800000 */
.L_x_13064:
        /* <DEDUP_REMOVED lines=23> */
.L_x_13067:
[----:B------:R-:W2:Y:S02]  /*4a90*/  S2R R19, SR_TID.X ;  /* 0x0000000000137919 */ /* 0x000ea40000002100 */
.L_x_13068:
[----:B0-----:R-:W-:Y:S05]  /*4aa0*/  BSYNC B0 ;  /* 0x0000000000007941 */ /* 0x001fea0003800000 */
.L_x_13066:
        /* <DEDUP_REMOVED lines=10> */
[----:B-1----:R-:W-:-:S04]  /*4b50*/  IMAD.WIDE.U32 R2, R48, c[0x0][0x2c8], RZ ;  /* 0x0000b20030027a25 */ /* 0x002fc800078e00ff */
        /* <DEDUP_REMOVED lines=11> */
.L_x_13069:
        /* <DEDUP_REMOVED lines=64> */
.L_x_13070:
        /* <DEDUP_REMOVED lines=15> */
.L_x_14753:


//--------------------- .text._Z25selective_scan_bwd_kernelI32Selective_Scan_bwd_kernel_traitsILi32ELi4ELb0ELb0ELb0ELb1ELb0EN3c108BFloat16ENS1_7complexIfEEEEv12SSMParamsBwd --------------------------
	.section	.text._Z25selective_scan_bwd_kernelI32Selective_Scan_bwd_kernel_traitsILi32ELi4ELb0ELb0ELb0ELb1ELb0EN3c108BFloat16ENS1_7complexIfEEEEv12SSMParamsBwd,"ax",@progbits
	.sectioninfo	@"SHI_REGISTERS=118"
	.align	128
        .global         _Z25selective_scan_bwd_kernelI32Selective_Scan_bwd_kernel_traitsILi32ELi4ELb0ELb0ELb0ELb1ELb0EN3c108BFloat16ENS1_7complexIfEEEEv12SSMParamsBwd
        .type           _Z25selective_scan_bwd_kernelI32Selective_Scan_bwd_kernel_traitsILi32ELi4ELb0ELb0ELb0ELb1ELb0EN3c108BFloat16ENS1_7complexIfEEEEv12SSMParamsBwd,@function
        .size           _Z25selective_scan_bwd_kernelI32Selective_Scan_bwd_kernel_traitsILi32ELi4ELb0ELb0ELb0ELb1ELb0EN3c108BFloat16ENS1_7complexIfEEEEv12SSMParamsBwd,(.L_x_14754 - _Z25selective_scan_bwd_kernelI32Selective_Scan_bwd_kernel_traitsILi32ELi4ELb0ELb0ELb0ELb1ELb0EN3c108BFloat16ENS1_7complexIfEEEEv12SSMParamsBwd)
        .other          _Z25selective_scan_bwd_kernelI32Selective_Scan_bwd_kernel_traitsILi32ELi4ELb0ELb0ELb0ELb1ELb0EN3c108BFloat16ENS1_7complexIfEEEEv12SSMParamsBwd,@"STO_CUDA_ENTRY STV_DEFAULT"
_Z25selective_scan_bwd_kernelI32Selective_Scan_bwd_kernel_traitsILi32ELi4ELb0ELb0ELb0ELb1ELb0EN3c108BFloat16ENS1_7complexIfEEEEv12SSMParamsBwd:
.text._Z25selective_scan_bwd_kernelI32Selective_Scan_bwd_kernel_traitsILi32ELi4ELb0ELb0ELb0ELb1ELb0EN3c108BFloat16ENS1_7complexIfEEEEv12SSMParamsBwd:
        /* <DEDUP_REMOVED lines=36> */
[----:B------:R-:W-:Y:S01]  /*0240*/  IMAD R8, R52, c[0x0][0x1e8], RZ ;  /* 0x00007a0034087a24 */ /* 0x000fe200078e02ff */
[----:B------:R-:W-:Y:S01]  /*0250*/  HFMA2.MMA R54, -RZ, RZ, 0, 0 ;  /* 0x00000000ff367435 */ /* 0x000fe200000001ff */
[----:B------:R-:W-:Y:S01]  /*0260*/  IMAD.WIDE.U32 R2, R53, c[0x0][0x1d8], R2 ;  /* 0x0000760035027a25 */ /* 0x000fe200078e0002 */
[----:B------:R-:W-:-:S02]  /*0270*/  IADD3 R7, R7, R9, RZ ;  /* 0x0000000907077210 */ /* 0x000fc40007ffe0ff */
        /* <DEDUP_REMOVED lines=37> */
[----:B------:R-:W-:-:S02]  /*04d0*/  MOV R43, RZ ;  /* 0x000000ff002b7202 */ /* 0x000fc40000000f00 */
[----:B------:R-:W-:Y:S01]  /*04e0*/  MOV R36, RZ ;  /* 0x000000ff00247202 */ /* 0x000fe20000000f00 */
[----:B------:R-:W1:Y:S01]  /*04f0*/  S2R R39, SR_LANEID ;  /* 0x0000000000277919 */ /* 0x000e620000000000 */
[----:B------:R-:W-:Y:S02]  /*0500*/  MOV R54, RZ ;  /* 0x000000ff00367202 */ /* 0x000fe40000000f00 */
[C---:B0-----:R-:W-:Y:S02]  /*0510*/  SHF.L.U32 R0, R41.reuse, 0x2, RZ ;  /* 0x0000000229007819 */ /* 0x041fe400000006ff */
[----:B------:R-:W-:Y:S02]  /*0520*/  LOP3.LUT R94, R41, 0x1f, RZ, 0xc0, !PT ;  /* 0x0000001f295e7812 */ /* 0x000fe400078ec0ff */
[----:B------:R-:W-:-:S04]  /*0530*/  LOP3.LUT R0, R0, 0xffffff80, RZ, 0xc0, !PT ;  /* 0xffffff8000007812 */ /* 0x000fc800078ec0ff */
[----:B------:R-:W-:-:S04]  /*0540*/  LOP3.LUT R38, R0, 0x1f, R41, 0xf8, !PT ;  /* 0x0000001f00267812 */ /* 0x000fc800078ef829 */
[----:B------:R-:W-:Y:S02]  /*0550*/  SHF.R.S32.HI R37, RZ, 0x1f, R38 ;  /* 0x0000001fff257819 */ /* 0x000fe40000011426 */
[C---:B------:R-:W-:Y:S02]  /*0560*/  LOP3.LUT R35, R38.reuse, 0x20, RZ, 0xfc, !PT ;  /* 0x0000002026237812 */ /* 0x040fe400078efcff */
[C---:B------:R-:W-:Y:S02]  /*0570*/  LOP3.LUT R34, R38.reuse, 0x40, RZ, 0xfc, !PT ;  /* 0x0000004026227812 */ /* 0x040fe400078efcff */
[----:B-1----:R-:W-:Y:S02]  /*0580*/  LOP3.LUT R33, R38, 0x60, RZ, 0xfc, !PT ;  /* 0x0000006026217812 */ /* 0x002fe400078efcff */
.L_x_13100:
[----:B------:R-:W-:Y:S01]  /*0590*/  IADD3 R6, -R36, c[0x0][0x174], RZ ;  /* 0x00005d0024067a10 */ /* 0x000fe20007ffe1ff */
[----:B------:R-:W-:Y:S01]  /*05a0*/  BAR.SYNC.DEFER_BLOCKING 0x0 ;  /* 0x0000000000007b1d */ /* 0x000fe20000010000 */
[----:B0-----:R-:W-:Y:S02]  /*05b0*/  SHF.L.U32 R31, R38, 0x1, RZ ;  /* 0x00000001261f7819 */ /* 0x001fe400000006ff */
[----:B------:R-:W-:-:S02]  /*05c0*/  LEA R32, R6, 0xffffff80, 0x7 ;  /* 0xffffff8006207811 */ /* 0x000fc400078e38ff */
[----:B------:R-:W-:Y:S02]  /*05d0*/  SHF.L.U64.HI R29, R38, 0x1, R37 ;  /* 0x00000001261d7819 */ /* 0x000fe40000010225 */
[----:B------:R-:W-:Y:S02]  /*05e0*/  IADD3 R5, -R32, c[0x0][0x168], RZ ;  /* 0x00005a0020057a10 */ /* 0x000fe40007ffe1ff */
[----:B------:R-:W-:Y:S02]  /*05f0*/  IADD3 R2, P4, R50, R31, RZ ;  /* 0x0000001f32027210 */ /* 0x000fe40007f9e0ff */
        /* <DEDUP_REMOVED lines=14> */
[-C--:B------:R-:W-:Y:S02]  /*06e0*/  ISETP.GE.AND P1, PT, R38, R5.reuse, PT ;  /* 0x000000052600720c */ /* 0x080fe40003f26270 */
[-C--:B------:R-:W-:Y:S02]  /*06f0*/  ISETP.GE.AND P2, PT, R35, R5.reuse, PT ;  /* 0x000000052300720c */ /* 0x080fe40003f46270 */
[-C--:B------:R-:W-:Y:S02]  /*0700*/  ISETP.GE.AND P3, PT, R34, R5.reuse, PT ;  /* 0x000000052200720c */ /* 0x080fe40003f66270 */
[----:B------:R-:W-:Y:S02]  /*0710*/  ISETP.GE.AND P4, PT, R33, R5, PT ;  /* 0x000000052100720c */ /* 0x000fe40003f86270 */
[----:B------:R-:W-:Y:S02]  /*0720*/  IADD3 R12, P0, R46, R31, RZ ;  /* 0x0000001f2e0c7210 */ /* 0x000fe40007f1e0ff */
[----:B------:R-:W-:-:S02]  /*0730*/  PRMT R20, RZ, 0x7610, R20 ;  /* 0x00007610ff147816 */ /* 0x000fc40000000014 */
[----:B------:R-:W-:Y:S02]  /*0740*/  PRMT R22, RZ, 0x7610, R22 ;  /* 0x00007610ff167816 */ /* 0x000fe40000000016 */
[----:B------:R-:W-:Y:S02]  /*0750*/  PRMT R24, RZ, 0x7610, R24 ;  /* 0x00007610ff187816 */ /* 0x000fe40000000018 */
[----:B------:R-:W-:Y:S02]  /*0760*/  PRMT R26, RZ, 0x7610, R26 ;  /* 0x00007610ff1a7816 */ /* 0x000fe4000000001a */
[----:B------:R-:W-:Y:S01]  /*0770*/  IADD3.X R13, R44, R29, RZ, P0, !PT ;  /* 0x0000001d2c0d7210 */ /* 0x000fe200007fe4ff */
        /* <DEDUP_REMOVED lines=11> */
[----:B0-----:R-:W-:-:S02]  /*0830*/  IADD3 R8, P0, R42, R31, RZ ;  /* 0x0000001f2a087210 */ /* 0x001fc40007f1e0ff */
[----:B------:R-:W-:Y:S02]  /*0840*/  PRMT R0, RZ, 0x7610, R0 ;  /* 0x00007610ff007816 */ /* 0x000fe40000000000 */
[----:B-1----:R-:W-:Y:S02]  /*0850*/  PRMT R10, RZ, 0x7610, R10 ;  /* 0x00007610ff0a7816 */ /* 0x002fe4000000000a */
[----:B------:R-:W-:Y:S02]  /*0860*/  PRMT R56, RZ, 0x7610, R56 ;  /* 0x00007610ff387816 */ /* 0x000fe40000000038 */
[----:B------:R-:W-:Y:S02]  /*0870*/  PRMT R58, RZ, 0x7610, R58 ;  /* 0x00007610ff3a7816 */ /* 0x000fe4000000003a */
[----:B------:R-:W-:Y:S01]  /*0880*/  IADD3.X R9, R40, R29, RZ, P0, !PT ;  /* 0x0000001d28097210 */ /* 0x000fe200007fe4ff */
[----:B--2---:R-:W-:Y:S04]  /*0890*/  STS.U16 [R27], R20 ;  /* 0x000000141b007388 */ /* 0x004fe80000000400 */
[----:B---3--:R-:W-:Y:S04]  /*08a0*/  STS.U16 [R27+0x40], R22 ;  /* 0x000040161b007388 */ /* 0x008fe80000000400 */
[----:B----4-:R-:W-:Y:S04]  /*08b0*/  STS.U16 [R27+0x80], R24 ;  /* 0x000080181b007388 */ /* 0x010fe80000000400 */
[----:B------:R-:W-:Y:S01]  /*08c0*/  STS.U16 [R27+0xc0], R26 ;  /* 0x0000c01a1b007388 */ /* 0x000fe20000000400 */
[----:B------:R-:W-:-:S06]  /*08d0*/  NOP ;  /* 0x0000000000007918 */ /* 0x000fcc0000000000 */
[----:B------:R-:W0:Y:S04]  /*08e0*/  LDS.64 R20, [R39.X8] ;  /* 0x0000000027147984 */ /* 0x000e280000008a00 */
[----:B------:R-:W-:Y:S06]  /*08f0*/  BAR.SYNC.DEFER_BLOCKING 0x0 ;  /* 0x0000000000007b1d */ /* 0x000fec0000010000 */
[----:B------:R1:W2:Y:S04]  /*0900*/  @!P1 LDG.E.U16 R0, [R8.64] ;  /* 0x0000000608009981 */ /* 0x0002a8000c1e1500 */
[----:B------:R1:W3:Y:S04]  /*0910*/  @!P2 LDG.E.U16 R10, [R8.64+0x40] ;  /* 0x00004006080aa981 */ /* 0x0002e8000c1e1500 */
[----:B------:R1:W4:Y:S04]  /*0920*/  @!P3 LDG.E.U16 R56, [R8.64+0x80] ;  /* 0x000080060838b981 */ /* 0x000328000c1e1500 */
[----:B------:R1:W4:Y:S01]  /*0930*/  @!P4 LDG.E.U16 R58, [R8.64+0xc0] ;  /* 0x0000c006083ac981 */ /* 0x000322000c1e1500 */
[--C-:B0-----:R-:W-:Y:S01]  /*0940*/  PRMT R30, RZ, 0x5410, R20.reuse ;  /* 0x00005410ff1e7816 */ /* 0x101fe20000000014 */
[----:B------:R-:W-:Y:S01]  /*0950*/  BSSY B0, `(.L_x_13072) ;  /* 0x0000037000007945 */ /* 0x000fe20003800000 */
[----:B------:R-:W-:-:S02]  /*0960*/  PRMT R28, RZ, 0x7610, R20 ;  /* 0x00007610ff1c7816 */ /* 0x000fc40000000014 */
[----:B------:R-:W-:Y:S01]  /*0970*/  PRMT R26, RZ, 0x5410, R21 ;  /* 0x00005410ff1a7816 */ /* 0x000fe20000000015 */
[--C-:B-----5:R-:W-:Y:S01]  /*0980*/  FADD.FTZ R30, R30, R49.reuse ;  /* 0x000000311e1e7221 */ /* 0x120fe20000010000 */
[----:B------:R-:W-:Y:S01]  /*0990*/  PRMT R7, RZ, 0x5410, R2 ;  /* 0x00005410ff077816 */ /* 0x000fe20000000002 */
[--C-:B------:R-:W-:Y:S02]  /*09a0*/  FADD.FTZ R28, R28, R49.reuse ;  /* 0x000000311c1c7221 */ /* 0x100fe40000010000 */
[----:B------:R-:W-:Y:S01]  /*09b0*/  FADD.FTZ R26, R26, R49 ;  /* 0x000000311a1a7221 */ /* 0x000fe20000010000 */
[----:B------:R-:W-:Y:S02]  /*09c0*/  FSETP.GTU.FTZ.AND P2, PT, R30, 20, PT ;  /* 0x41a000001e00780b */ /* 0x000fe40003f5c000 */
[----:B------:R-:W-:Y:S02]  /*09d0*/  FSETP.GTU.FTZ.AND P3, PT, R28, 20, PT ;  /* 0x41a000001c00780b */ /* 0x000fe40003f7c000 */
[----:B------:R-:W-:-:S02]  /*09e0*/  FSETP.GTU.FTZ.AND P0, PT, R26, 20, PT ;  /* 0x41a000001a00780b */ /* 0x000fc40003f1c000 */
[----:B-1----:R-:W-:Y:S01]  /*09f0*/  PRMT R8, RZ, 0x7610, R2 ;  /* 0x00007610ff087816 */ /* 0x002fe20000000002 */
[----:B--2---:R0:W-:Y:S04]  /*0a00*/  STS.U16 [R27], R0 ;  /* 0x000000001b007388 */ /* 0x0041e80000000400 */
[----:B---3--:R-:W-:Y:S04]  /*0a10*/  STS.U16 [R27+0x40], R10 ;  /* 0x0000400a1b007388 */ /* 0x008fe80000000400 */
[----:B----4-:R-:W-:Y:S01]  /*0a20*/  STS.U16 [R27+0x80], R56 ;  /* 0x000080381b007388 */ /* 0x010fe20000000400 */
[----:B0-----:R-:W-:-:S03]  /*0a30*/  PRMT R0, RZ, 0x7610, R21 ;  /* 0x00007610ff007816 */ /* 0x001fc60000000015 */
[----:B------:R-:W-:Y:S01]  /*0a40*/  STS.U16 [R27+0xc0], R58 ;  /* 0x0000c03a1b007388 */ /* 0x000fe20000000400 */
[----:B------:R-:W-:-:S06]  /*0a50*/  NOP ;  /* 0x0000000000007918 */ /* 0x000fcc0000000000 */
[----:B------:R-:W0:Y:S01]  /*0a60*/  LDS.64 R4, [R39.X8] ;  /* 0x0000000027047984 */ /* 0x000e220000008a00 */
[----:B------:R-:W-:-:S05]  /*0a70*/  FADD.FTZ R0, R0, R49 ;  /* 0x0000003100007221 */ /* 0x000fca0000010000 */
[----:B------:R-:W-:Y:S02]  /*0a80*/  FSETP.GTU.FTZ.AND P1, PT, R0, 20, PT ;  /* 0x41a000000000780b */ /* 0x000fe40003f3c000 */
[--C-:B0-----:R-:W-:Y:S02]  /*0a90*/  PRMT R72, RZ, 0x5410, R4.reuse ;  /* 0x00005410ff487816 */ /* 0x101fe40000000004 */
[----:B------:R-:W-:-:S03]  /*0aa0*/  PRMT R4, RZ, 0x7610, R4 ;  /* 0x00007610ff047816 */ /* 0x000fc60000000004 */
        /* <DEDUP_REMOVED lines=33> */
.L_x_13073:
[----:B------:R-:W-:Y:S05]  /*0cc0*/  BSYNC B0 ;  /* 0x0000000000007941 */ /* 0x000fea0003800000 */
.L_x_13072:
        /* <DEDUP_REMOVED lines=33> */
.L_x_13075:
[----:B------:R-:W-:Y:S05]  /*0ee0*/  BSYNC B0 ;  /* 0x0000000000007941 */ /* 0x000fea0003800000 */
.L_x_13074:
        /* <DEDUP_REMOVED lines=33> */
.L_x_13077:
[----:B------:R-:W-:Y:S05]  /*1100*/  BSYNC B0 ;  /* 0x0000000000007941 */ /* 0x000fea0003800000 */
.L_x_13076:
        /* <DEDUP_REMOVED lines=33> */
.L_x_13079:
[----:B------:R-:W-:Y:S05]  /*1320*/  BSYNC B0 ;  /* 0x0000000000007941 */ /* 0x000fea0003800000 */
.L_x_13078:
[----:B------:R-:W-:Y:S01]  /*1330*/  MOV R9, c[0x0][0x16c] ;  /* 0x00005b0000097a02 */ /* 0x000fe20000000f00 */
[----:B------:R-:W-:Y:S01]  /*1340*/  FFMA.FTZ R7, R4, R8, R7 ;  /* 0x0000000804077223 */ /* 0x000fe20000010007 */
[----:B------:R-:W-:Y:S01]  /*1350*/  PRMT R8, RZ, 0x5410, R3 ;  /* 0x00005410ff087816 */ /* 0x000fe20000000003 */
[----:B------:R-:W-:Y:S01]  /*1360*/  BAR.SYNC.DEFER_BLOCKING 0x0 ;  /* 0x0000000000007b1d */ /* 0x000fe20000010000 */
[----:B------:R-:W-:Y:S01]  /*1370*/  ISETP.GE.AND P0, PT, R9, 0x1, PT ;  /* 0x000000010900780c */ /* 0x000fe20003f06270 */
[----:B------:R-:W-:Y:S01]  /*1380*/  CS2R R62, SRZ ;  /* 0x00000000003e7805 */ /* 0x000fe2000001ff00 */
[--C-:B------:R-:W-:Y:S01]  /*1390*/  PRMT R76, RZ, 0x5410, R5.reuse ;  /* 0x00005410ff4c7816 */ /* 0x100fe20000000005 */
[----:B------:R-:W-:Y:S01]  /*13a0*/  CS2R R60, SRZ ;  /* 0x00000000003c7805 */ /* 0x000fe2000001ff00 */
[----:B------:R-:W-:Y:S01]  /*13b0*/  PRMT R10, RZ, 0x7610, R5 ;  /* 0x00007610ff0a7816 */ /* 0x000fe20000000005 */
[----:B------:R-:W-:Y:S01]  /*13c0*/  FMUL.FTZ R59, R72, R51 ;  /* 0x00000033483b7220 */ /* 0x000fe20000410000 */
[----:B------:R-:W-:Y:S01]  /*13d0*/  PRMT R54, RZ, 0x7610, R3 ;  /* 0x00007610ff367816 */ /* 0x000fe20000000003 */
[----:B------:R-:W-:-:S02]  /*13e0*/  FFMA.FTZ R7, R76, R8, R7 ;  /* 0x000000084c077223 */ /* 0x000fc40000010007 */
[-C--:B------:R-:W-:Y:S02]  /*13f0*/  FMUL.FTZ R58, R4, R51.reuse ;  /* 0x00000033043a7220 */ /* 0x080fe40000410000 */
[----:B------:R-:W-:Y:S02]  /*1400*/  FFMA.FTZ R54, R10, R54, R7 ;  /* 0x000000360a367223 */ /* 0x000fe40000010007 */
[-C--:B------:R-:W-:Y:S02]  /*1410*/  FMUL.FTZ R57, R76, R51.reuse ;  /* 0x000000334c397220 */ /* 0x080fe40000410000 */
[----:B------:R-:W-:Y:S01]  /*1420*/  FMUL.FTZ R56, R10, R51 ;  /* 0x000000330a387220 */ /* 0x000fe20000410000 */
[----:B------:R-:W-:Y:S05]  /*1430*/  @!P0 BRA `(.L_x_13080) ;  /* 0x0000266000008947 */ /* 0x000fea0003800000 */
[----:B------:R-:W-:Y:S01]  /*1440*/  LEA.HI R5, R6, R6, RZ, 0x1 ;  /* 0x0000000606057211 */ /* 0x000fe200078f08ff */
[----:B------:R-:W-:Y:S01]  /*1450*/  IMAD R20, R52, c[0x0][0x180], RZ ;  /* 0x0000600034147a24 */ /* 0x000fe200078e02ff */
[----:B------:R-:W-:Y:S01]  /*1460*/  IADD3 R11, R6, -0x2, RZ ;  /* 0xfffffffe060b7810 */ /* 0x000fe20007ffe0ff */
[C---:B------:R-:W-:Y:S01]  /*1470*/  IMAD R22, R52.reuse, c[0x0][0x198], RZ ;  /* 0x0000660034167a24 */ /* 0x040fe200078e02ff */
[----:B------:R-:W-:Y:S01]  /*1480*/  LOP3.LUT R55, R5, 0x1ffffe, RZ, 0xc0, !PT ;  /* 0x001ffffe05377812 */ /* 0x000fe200078ec0ff */
[----:B------:R-:W-:Y:S01]  /*1490*/  IMAD R24, R52, c[0x0][0x1b8], RZ ;  /* 0x00006e0034187a24 */ /* 0x000fe200078e02ff */
[----:B------:R-:W-:Y:S01]  /*14a0*/  ISETP.NE.AND P1, PT, R94, RZ, PT ;  /* 0x000000ff5e00720c */ /* 0x000fe20003f25270 */
[----:B------:R-:W-:Y:S01]  /*14b0*/  IMAD R65, R11, c[0x0][0x16c], RZ ;  /* 0x00005b000b417a24 */ /* 0x000fe200078e02ff */
[C---:B------:R-:W-:Y:S01]  /*14c0*/  IADD3 R5, R6.reuse, -0x1, RZ ;  /* 0xffffffff06057810 */ /* 0x040fe20007ffe0ff */
[----:B------:R-:W-:Y:S01]  /*14d0*/  IMAD.WIDE.U32 R8, R53, c[0x0][0x180], RZ ;  /* 0x0000600035087a25 */ /* 0x000fe200078e00ff */
[C---:B------:R-:W-:Y:S01]  /*14e0*/  ISETP.GT.AND P0, PT, R6.reuse, 0x1, !P1 ;  /* 0x000000010600780c */ /* 0x040fe20004f04270 */
[----:B------:R-:W-:Y:S01]  /*14f0*/  HFMA2.MMA R100, -RZ, RZ, 0, 0 ;  /* 0x00000000ff647435 */ /* 0x000fe200000001ff */
[----:B------:R-:W-:Y:S01]  /*1500*/  LEA.HI R11, R5, R5, RZ, 0x1 ;  /* 0x00000005050b7211 */ /* 0x000fe200078f08ff */
[C---:B------:R-:W-:Y:S01]  /*1510*/  IMAD R69, R53.reuse, c[0x0][0x184], R20 ;  /* 0x0000610035457a24 */ /* 0x040fe200078e0214 */
[C---:B------:R-:W-:Y:S01]  /*1520*/  ISETP.LT.AND P1, PT, R6.reuse, c[0x0][0x174], !P1 ;  /* 0x00005d0006007a0c */ /* 0x040fe20004f21270 */
[C---:B------:R-:W-:Y:S01]  /*1530*/  IMAD R21, R53.reuse, c[0x0][0x19c], R22 ;  /* 0x0000670035157a24 */ /* 0x040fe200078e0216 */
[----:B------:R-:W-:Y:S01]  /*1540*/  IADD3 R55, R6, -R55, RZ ;  /* 0x8000003706377210 */ /* 0x000fe20007ffe0ff */
[----:B------:R-:W-:Y:S01]  /*1550*/  IMAD.WIDE.U32 R6, R53, c[0x0][0x198], RZ ;  /* 0x0000660035067a25 */ /* 0x000fe200078e00ff */
[----:B------:R-:W-:Y:S01]  /*1560*/  LOP3.LUT R20, R11, 0xfffffe, RZ, 0xc0, !PT ;  /* 0x00fffffe0b147812 */ /* 0x000fe200078ec0ff */
[----:B------:R-:W-:Y:S01]  /*1570*/  CS2R R62, SRZ ;  /* 0x00000000003e7805 */ /* 0x000fe2000001ff00 */
[----:B------:R-:W-:Y:S01]  /*1580*/  IADD3 R69, R9, R69, RZ ;  /* 0x0000004509457210 */ /* 0x000fe20007ffe0ff */
[----:B------:R-:W-:Y:S01]  /*1590*/  IMAD.WIDE.U32 R66, R53, c[0x0][0x1b8], RZ ;  /* 0x00006e0035427a25 */ /* 0x000fe200078e00ff */
[----:B------:R-:W-:Y:S01]  /*15a0*/  P2R R98, PR, RZ, 0x2 ;  /* 0x00000002ff627803 */ /* 0x000fe20000000000 */
[----:B------:R-:W-:Y:S01]  /*15b0*/  CS2R R60, SRZ ;  /* 0x00000000003c7805 */ /* 0x000fe2000001ff00 */
[----:B------:R-:W-:Y:S01]  /*15c0*/  IADD3 R9, R7, R21, RZ ;  /* 0x0000001507097210 */ /* 0x000fe20007ffe0ff */
[----:B------:R-:W-:Y:S01]  /*15d0*/  IMAD R23, R53, c[0x0][0x1bc], R24 ;  /* 0x00006f0035177a24 */ /* 0x000fe200078e0218 */
[----:B------:R-:W-:Y:S01]  /*15e0*/  LEA R70, P1, R8, c[0x0][0x220], 0x3 ;  /* 0x0000880008467a11 */ /* 0x000fe200078218ff */
[----:B------:R-:W-:Y:S01]  /*15f0*/  IMAD.WIDE R64, R65, 0x10, R18 ;  /* 0x0000001041407825 */ /* 0x000fe200078e0212 */
[----:B------:R-:W-:Y:S01]  /*1600*/  LEA R68, P2, R6, c[0x0][0x228], 0x3 ;  /* 0x00008a0006447a11 */ /* 0x000fe200078418ff */
[----:B------:R-:W-:Y:S01]  /*1610*/  UMOV UR4, URZ ;  /* 0x0000003f00047c82 */ /* 0x000fe20008000000 */
[----:B------:R-:W-:Y:S01]  /*1620*/  LEA R71, P3, R66, c[0x0][0x230], 0x3 ;  /* 0x00008c0042477a11 */ /* 0x000fe200078618ff */
[----:B------:R-:W-:Y:S01]  /*1630*/  FADD.FTZ R72, R72, R72 ;  /* 0x0000004848487221 */ /* 0x000fe20000010000 */
[----:B------:R-:W-:Y:S01]  /*1640*/  IADD3 R7, R67, R23, RZ ;  /* 0x0000001743077210 */ /* 0x000fe20007ffe0ff */
[----:B------:R-:W-:Y:S01]  /*1650*/  FADD.FTZ R77, R4, R4 ;  /* 0x00000004044d7221 */ /* 0x000fe20000010000 */
[----:B------:R-:W-:Y:S01]  /*1660*/  IADD3 R20, R5, -R20, RZ ;  /* 0x8000001405147210 */ /* 0x000fe20007ffe0ff */
[----:B------:R-:W-:Y:S01]  /*1670*/  FADD.FTZ R76, R76, R76 ;  /* 0x0000004c4c4c7221 */ /* 0x000fe20000010000 */
[----:B------:R-:W-:Y:S01]  /*1680*/  LEA.HI.X R69, R8, c[0x0][0x224], R69, 0x3, P1 ;  /* 0x0000890008457a11 */ /* 0x000fe200008f1c45 */
[----:B------:R-:W-:Y:S01]  /*1690*/  FADD.FTZ R75, R10, R10 ;  /* 0x0000000a0a4b7221 */ /* 0x000fe20000010000 */
[----:B------:R-:W-:-:S02]  /*16a0*/  LEA.HI.X R67, R6, c[0x0][0x22c], R9, 0x3, P2 ;  /* 0x00008b0006437a11 */ /* 0x000fc400010f1c09 */
[----:B------:R-:W-:Y:S02]  /*16b0*/  LEA.HI.X R66, R66, c[0x0][0x234], R7, 0x3, P3 ;  /* 0x00008d0042427a11 */ /* 0x000fe400018f1c07 */
[----:B------:R-:W-:Y:S02]  /*16c0*/  MOV R74, RZ ;  /* 0x000000ff004a7202 */ /* 0x000fe40000000f00 */
[----:B------:R-:W-:Y:S02]  /*16d0*/  SHF.L.U32 R73, R20, 0x8, RZ ;  /* 0x0000000814497819 */ /* 0x000fe400000006ff */
.L_x_13095:
[----:B------:R-:W-:Y:S02]  /*16e0*/  MOV R4, R70 ;  /* 0x0000004600047202 */ /* 0x000fe40000000f00 */
[----:B------:R-:W-:-:S05]  /*16f0*/  MOV R5, R69 ;  /* 0x0000004500057202 */ /* 0x000fca0000000f00 */
[----:B------:R0:W2:Y:S01]  /*1700*/  LDG.E.64 R20, [R4.64] ;  /* 0x0000000604147981 */ /* 0x0000a2000c1e1b00 */
[----:B------:R-:W-:Y:S02]  /*1710*/  ISETP.NE.AND P1, PT, R41, RZ, PT ;  /* 0x000000ff2900720c */ /* 0x000fe40003f25270 */
[----:B------:R-:W-:Y:S02]  /*1720*/  MOV R23, R66 ;  /* 0x0000004200177202 */ /* 0x000fe40000000f00 */
[----:B0-----:R-:W-:Y:S02]  /*1730*/  MOV R4, R68 ;  /* 0x0000004400047202 */ /* 0x001fe40000000f00 */
[----:B------:R-:W-:-:S06]  /*1740*/  MOV R5, R67 ;  /* 0x0000004300057202 */ /* 0x000fcc0000000f00 */
[----:B------:R-:W5:Y:S01]  /*1750*/  LDG.E.64 R4, [R4.64] ;  /* 0x0000000604047981 */ /* 0x000f62000c1e1b00 */
[----:B------:R-:W-:Y:S01]  /*1760*/  ISETP.NE.AND P2, PT, R41, 0x1f, PT ;  /* 0x0000001f2900780c */ /* 0x000fe20003f45270 */
[----:B------:R-:W-:Y:S01]  /*1770*/  BSSY B0, `(.L_x_13081) ;  /* 0x0000057000007945 */ /* 0x000fe20003800000 */
[----:B--2---:R-:W-:Y:S02]  /*1780*/  FMUL.FTZ R79, R20, 1.4426950216293334961 ;  /* 0x3fb8aa3b144f7820 */ /* 0x004fe40000410000 */
[-C--:B------:R-:W-:Y:S02]  /*1790*/  FMUL.FTZ R6, R21, R30.reuse ;  /* 0x0000001e15067220 */ /* 0x080fe40000410000 */
[----:B------:R-:W-:Y:S02]  /*17a0*/  FMUL.FTZ R7, R79, R30 ;  /* 0x0000001e4f077220 */ /* 0x000fe40000410000 */
[----:B------:R-:W-:Y:S01]  /*17b0*/  FMUL.RZ R22, R6, 0.15915493667125701904 ;  /* 0x3e22f98306167820 */ /* 0x000fe2000040c000 */
[----:B------:R-:W-:-:S03]  /*17c0*/  IADD3 R6, R41, 0x200, RZ ;  /* 0x0000020029067810 */ /* 0x000fc60007ffe0ff */
[----:B------:R-:W-:Y:S01]  /*17d0*/  MUFU.EX2 R7, R7 ;  /* 0x0000000700077308 */ /* 0x000fe20000000800 */
[----:B------:R-:W-:-:S07]  /*17e0*/  SEL R6, R73, R6, !P1 ;  /* 0x0000000649067207 */ /* 0x000fce0004800000 */
[----:B------:R-:W0:Y:S08]  /*17f0*/  MUFU.COS R8, R22 ;  /* 0x0000001600087308 */ /* 0x000e300000000000 */
[----:B------:R1:W2:Y:S01]  /*1800*/  MUFU.SIN R10, R22 ;  /* 0x00000016000a7308 */ /* 0x0002a20000000400 */
[----:B0-----:R-:W-:Y:S01]  /*1810*/  FMUL.FTZ R8, R7, R8 ;  /* 0x0000000807087220 */ /* 0x001fe20000410000 */
[----:B-1----:R-:W-:-:S05]  /*1820*/  MOV R22, R71 ;  /* 0x0000004700167202 */ /* 0x002fca0000000f00 */
[----:B------:R0:W5:Y:S01]  /*1830*/  LDG.E.64 R24, [R22.64] ;  /* 0x0000000616187981 */ /* 0x000162000c1e1b00 */
[----:B--2---:R-:W-:Y:S01]  /*1840*/  FMUL.FTZ R9, R7, R10 ;  /* 0x0000000a07097220 */ /* 0x004fe20000410000 */
[----:B------:R-:W-:Y:S01]  /*1850*/  @P0 MOV R7, R65 ;  /* 0x0000004100070202 */ /* 0x000fe20000000f00 */
[-C--:B------:R-:W-:Y:S01]  /*1860*/  FMUL.FTZ R78, R21, R28.reuse ;  /* 0x0000001c154e7220 */ /* 0x080fe20000410000 */
[----:B------:R-:W-:Y:S02]  /*1870*/  CS2R R10, SRZ ;  /* 0x00000000000a7805 */ /* 0x000fe4000001ff00 */
[----:B------:R1:W-:Y:S01]  /*1880*/  STS.64 [R6.X8+0x560], R8 ;  /* 0x0005600806007388 */ /* 0x0003e20000008a00 */
[----:B------:R-:W-:Y:S02]  /*1890*/  FMUL.RZ R82, R78, 0.15915493667125701904 ;  /* 0x3e22f9834e527820 */ /* 0x000fe4000040c000 */
[----:B------:R-:W-:Y:S02]  /*18a0*/  FMUL.FTZ R78, R79, R28 ;  /* 0x0000001c4f4e7220 */ /* 0x000fe40000410000 */
[----:B0-----:R-:W-:-:S02]  /*18b0*/  FMUL.FTZ R22, R21, R26 ;  /* 0x0000001a15167220 */ /* 0x001fc40000410000 */
[C---:B------:R-:W-:Y:S01]  /*18c0*/  FMUL.FTZ R80, R79.reuse, R26 ;  /* 0x0000001a4f507220 */ /* 0x040fe20000410000 */
[----:B------:R-:W-:Y:S01]  /*18d0*/  MUFU.SIN R87, R82 ;  /* 0x0000005200577308 */ /* 0x000fe20000000400 */
[----:B------:R-:W-:Y:S01]  /*18e0*/  FMUL.RZ R85, R22, 0.15915493667125701904 ;  /* 0x3e22f98316557820 */ /* 0x000fe2000040c000 */
[----:B-1----:R-:W-:Y:S01]  /*18f0*/  @P0 MOV R6, R64 ;  /* 0x0000004000060202 */ /* 0x002fe20000000f00 */
[----:B------:R-:W-:Y:S06]  /*1900*/  BAR.SYNC.DEFER_BLOCKING 0x0 ;  /* 0x0000000000007b1d */ /* 0x000fec0000010000 */
[----:B------:R-:W0:Y:S01]  /*1910*/  MUFU.EX2 R78, R78 ;  /* 0x0000004e004e7308 */ /* 0x000e220000000800 */
[----:B------:R-:W-:-:S07]  /*1920*/  FMUL.FTZ R79, R79, R0 ;  /* 0x000000004f4f7220 */ /* 0x000fce0000410000 */
[----:B------:R-:W-:Y:S08]  /*1930*/  MUFU.EX2 R80, R80 ;  /* 0x0000005000507308 */ /* 0x000ff00000000800 */
[----:B------:R-:W1:Y:S01]  /*1940*/  MUFU.COS R23, R85 ;  /* 0x0000005500177308 */ /* 0x000e620000000000 */
[----:B------:R2:W5:Y:S07]  /*1950*/  @P0 LDG.E.64 R10, [R6.64+0x8] ;  /* 0x00000806060a0981 */ /* 0x00056e000c1e1b00 */
[----:B------:R-:W3:Y:S01]  /*1960*/  MUFU.COS R81, R82 ;  /* 0x0000005200517308 */ /* 0x000ee20000000000 */
[----:B--2---:R-:W-:-:S07]  /*1970*/  FMUL.FTZ R6, R21, R0 ;  /* 0x0000000015067220 */ /* 0x004fce0000410000 */
[----:B------:R-:W2:Y:S01]  /*1980*/  MUFU.SIN R7, R85 ;  /* 0x0000005500077308 */ /* 0x000ea20000000400 */
[----:B------:R-:W-:-:S07]  /*1990*/  FMUL.RZ R89, R6, 0.15915493667125701904 ;  /* 0x3e22f98306597820 */ /* 0x000fce000040c000 */
[----:B------:R4:W-:Y:S01]  /*19a0*/  MUFU.EX2 R83, R79 ;  /* 0x0000004f00537308 */ /* 0x0009e20000000800 */
[----:B0-----:R-:W-:-:S07]  /*19b0*/  FMUL.FTZ R87, R78, R87 ;  /* 0x000000574e577220 */ /* 0x001fce0000410000 */
[----:B------:R-:W0:Y:S01]  /*19c0*/  MUFU.SIN R6, R89 ;  /* 0x0000005900067308 */ /* 0x000e220000000400 */
[----:B----4-:R-:W-:Y:S01]  /*19d0*/  PRMT R79, RZ, 0x5410, R2 ;  /* 0x00005410ff4f7816 */ /* 0x010fe20000000002 */
[----:B-1----:R-:W-:-:S04]  /*19e0*/  FMUL.FTZ R84, R80, R23 ;  /* 0x0000001750547220 */ /* 0x002fc80000410000 */
[----:B------:R-:W-:Y:S02]  /*19f0*/  FMUL.FTZ R88, R79, R30 ;  /* 0x0000001e4f587220 */ /* 0x000fe40000410000 */
[----:B------:R-:W1:Y:S01]  /*1a00*/  MUFU.COS R22, R89 ;  /* 0x0000005900167308 */ /* 0x000e620000000000 */
[----:B---3--:R-:W-:Y:S02]  /*1a10*/  FMUL.FTZ R86, R78, R81 ;  /* 0x000000514e567220 */ /* 0x008fe40000410000 */
[----:B------:R-:W-:Y:S02]  /*1a20*/  FMUL.FTZ R23, R87, R88 ;  /* 0x0000005857177220 */ /* 0x000fe40000410000 */
[----:B--2---:R-:W-:Y:S02]  /*1a30*/  FMUL.FTZ R82, R80, R7 ;  /* 0x0000000750527220 */ /* 0x004fe40000410000 */
[----:B------:R-:W-:Y:S02]  /*1a40*/  FMUL.FTZ R7, RZ, R87 ;  /* 0x00000057ff077220 */ /* 0x000fe40000410000 */
[----:B------:R-:W-:Y:S01]  /*1a50*/  FFMA.FTZ R23, RZ, R86, R23 ;  /* 0x00000056ff177223 */ /* 0x000fe20000010017 */
[----:B------:R-:W-:Y:S01]  /*1a60*/  PRMT R81, RZ, 0x7610, R2 ;  /* 0x00007610ff517816 */ /* 0x000fe20000000002 */
[----:B0-----:R-:W-:-:S02]  /*1a70*/  FMUL.FTZ R78, R83, R6 ;  /* 0x00000006534e7220 */ /* 0x001fc40000410000 */
[----:B------:R-:W-:Y:S02]  /*1a80*/  FFMA.FTZ R6, R86, R88, -R7 ;  /* 0x0000005856067223 */ /* 0x000fe40000010807 */
[----:B------:R-:W-:Y:S02]  /*1a90*/  FADD.FTZ R85, RZ, R23 ;  /* 0x00000017ff557221 */ /* 0x000fe40000010000 */
[----:B-1----:R-:W-:Y:S02]  /*1aa0*/  FMUL.FTZ R80, R83, R22 ;  /* 0x0000001653507220 */ /* 0x002fe40000410000 */
[----:B------:R-:W-:Y:S02]  /*1ab0*/  FFMA.FTZ R83, R81, R28, R6 ;  /* 0x0000001c51537223 */ /* 0x000fe40000010006 */
[----:B------:R-:W-:Y:S02]  /*1ac0*/  FMUL.FTZ R22, R82, R85 ;  /* 0x0000005552167220 */ /* 0x000fe40000410000 */
[----:B------:R-:W-:-:S02]  /*1ad0*/  FMUL.FTZ R7, R9, R87 ;  /* 0x0000005709077220 */ /* 0x000fc40000410000 */
[----:B------:R-:W-:Y:S02]  /*1ae0*/  FMUL.FTZ R6, R8, R87 ;  /* 0x0000005708067220 */ /* 0x000fe40000410000 */
[-C--:B------:R-:W-:Y:S02]  /*1af0*/  FMUL.FTZ R89, R82, R83.reuse ;  /* 0x0000005352597220 */ /* 0x080fe40000410000 */
[----:B------:R-:W-:Y:S01]  /*1b00*/  FFMA.FTZ R22, R84, R83, -R22 ;  /* 0x0000005354167223 */ /* 0x000fe20000010816 */
[----:B------:R-:W-:Y:S01]  /*1b10*/  PRMT R83, RZ, 0x5410, R3 ;  /* 0x00005410ff537816 */ /* 0x000fe20000000003 */
[-C--:B------:R-:W-:Y:S02]  /*1b20*/  FFMA.FTZ R7, R8, R86.reuse, -R7 ;  /* 0x0000005608077223 */ /* 0x080fe40000010807 */
[----:B------:R-:W-:Y:S02]  /*1b30*/  FFMA.FTZ R23, R9, R86, R6 ;  /* 0x0000005609177223 */ /* 0x000fe40000010006 */
[----:B------:R-:W-:-:S02]  /*1b40*/  FMUL.FTZ R6, R82, R7 ;  /* 0x0000000752067220 */ /* 0x000fc40000410000 */
[C---:B------:R-:W-:Y:S02]  /*1b50*/  FFMA.FTZ R89, R84.reuse, R85, R89 ;  /* 0x0000005554597223 */ /* 0x040fe40000010059 */
[----:B------:R-:W-:Y:S02]  /*1b60*/  FFMA.FTZ R91, R83, R26, R22 ;  /* 0x0000001a535b7223 */ /* 0x000fe40000010016 */
[-C--:B------:R-:W-:Y:S02]  /*1b70*/  FFMA.FTZ R85, R84, R23.reuse, R6 ;  /* 0x0000001754557223 */ /* 0x080fe40000010006 */
[----:B------:R-:W-:Y:S02]  /*1b80*/  FMUL.FTZ R23, R82, R23 ;  /* 0x0000001752177220 */ /* 0x000fe40000410000 */
[----:B------:R-:W-:Y:S02]  /*1b90*/  FADD.FTZ R89, RZ, R89 ;  /* 0x00000059ff597221 */ /* 0x000fe40000010000 */
[----:B------:R-:W-:-:S02]  /*1ba0*/  FMUL.FTZ R22, R78, R91 ;  /* 0x0000005b4e167220 */ /* 0x000fc40000410000 */
[----:B------:R-:W-:Y:S02]  /*1bb0*/  FFMA.FTZ R23, R84, R7, -R23 ;  /* 0x0000000754177223 */ /* 0x000fe40000010817 */
[----:B------:R-:W-:Y:S02]  /*1bc0*/  FFMA.FTZ R22, R80, R89, R22 ;  /* 0x0000005950167223 */ /* 0x000fe40000010016 */
[C---:B------:R-:W-:Y:S02]  /*1bd0*/  FMUL.FTZ R92, R78.reuse, R85 ;  /* 0x000000554e5c7220 */ /* 0x040fe40000410000 */
[-C--:B------:R-:W-:Y:S02]  /*1be0*/  FMUL.FTZ R6, R78, R23.reuse ;  /* 0x000000174e067220 */ /* 0x080fe40000410000 */
[----:B------:R-:W-:Y:S02]  /*1bf0*/  FFMA.FTZ R92, R80, R23, -R92 ;  /* 0x00000017505c7223 */ /* 0x000fe4000001085c */
[----:B------:R-:W-:-:S02]  /*1c00*/  FADD.FTZ R93, RZ, R22 ;  /* 0x00000016ff5d7221 */ /* 0x000fc40000010000 */
[----:B------:R0:W1:Y:S01]  /*1c10*/  @P2 LDS.64 R22, [R41.X8+0x1568] ;  /* 0x0015680029162984 */ /* 0x0000620000008a00 */
[----:B------:R-:W-:Y:S02]  /*1c20*/  FMUL.FTZ R7, R78, R89 ;  /* 0x000000594e077220 */ /* 0x000fe40000410000 */
[C---:B------:R-:W-:Y:S01]  /*1c30*/  FFMA.FTZ R6, R80.reuse, R85, R6 ;  /* 0x0000005550067223 */ /* 0x040fe20000010006 */
[----:B------:R-:W-:Y:S01]  /*1c40*/  PRMT R85, RZ, 0x7610, R3 ;  /* 0x00007610ff557816 */ /* 0x000fe20000000003 */
[----:B------:R-:W-:-:S04]  /*1c50*/  FFMA.FTZ R7, R80, R91, -R7 ;  /* 0x0000005b50077223 */ /* 0x000fc80000010807 */
[----:B------:R-:W-:Y:S01]  /*1c60*/  FFMA.FTZ R95, R85, R0, R7 ;  /* 0x00000000555f7223 */ /* 0x000fe20000010007 */
[----:B------:R-:W-:Y:S05]  /*1c70*/  @P2 BRA `(.L_x_13082) ;  /* 0x0000006000002947 */ /* 0x000fea0003800000 */
[----:B0-----:R-:W-:Y:S01]  /*1c80*/  IADD3 R7, -R36, c[0x0][0x174], RZ ;  /* 0x00005d0024077a10 */ /* 0x001fe20007ffe1ff */
[----:B-1----:R-:W-:Y:S01]  /*1c90*/  HFMA2.MMA R23, -RZ, RZ, 0, 0 ;  /* 0x00000000ff177435 */ /* 0x002fe200000001ff */
[----:B------:R-:W-:Y:S02]  /*1ca0*/  MOV R22, 0x3f800000 ;  /* 0x3f80000000167802 */ /* 0x000fe40000000f00 */
[----:B------:R-:W-:-:S13]  /*1cb0*/  ISETP.NE.AND P3, PT, R7, c[0x0][0x174], PT ;  /* 0x00005d0007007a0c */ /* 0x000fda0003f65270 */
[----:B------:R-:W-:-:S05]  /*1cc0*/  @P3 LEA R7, R55, R74, 0xb ;  /* 0x0000004a37073211 */ /* 0x000fca00078e58ff */
[----:B------:R0:W1:Y:S02]  /*1cd0*/  @P3 LDS.64 R22, [R7+0x560] ;  /* 0x0005600007163984 */ /* 0x0000640000000a00 */
.L_x_13082:
[----:B0-----:R-:W-:Y:S05]  /*1ce0*/  BSYNC B0 ;  /* 0x0000000000007941 */ /* 0x001fea0003800000 */
.L_x_13081:
[----:B------:R-:W0:Y:S01]  /*1cf0*/  SHFL.UP PT, R97, R93, 0x1, RZ ;  /* 0x042000005d617989 */ /* 0x000e2200000e00ff */
[----:B------:R-:W-:Y:S01]  /*1d00*/  ISETP.GE.AND P3, PT, R39, 0x1, PT ;  /* 0x000000012700780c */ /* 0x000fe20003f66270 */
[----:B------:R-:W-:Y:S01]  /*1d10*/  BSSY B0, `(.L_x_13083) ;  /* 0x0000096000007945 */ /* 0x000fe20003800000 */
[----:B------:R-:W-:Y:S01]  /*1d20*/  ISETP.NE.AND P4, PT, R98, RZ, PT ;  /* 0x000000ff6200720c */ /* 0x000fe20003f85270 */
[----:B------:R-:W2:Y:S01]  /*1d30*/  SHFL.UP PT, R91, R95, 0x1, RZ ;  /* 0x042000005f5b7989 */ /* 0x000ea200000e00ff */
[----:B------:R-:W-:-:S03]  /*1d40*/  ISETP.GT.U32.AND P6, PT, R94, 0x1d, PT ;  /* 0x0000001d5e00780c */ /* 0x000fc60003fc4070 */
        /* <DEDUP_REMOVED lines=32> */
[----:B------:R-:W-:Y:S01]  /*1f50*/  ISETP.GE.AND P3, PT, R39, 0x4, PT ;  /* 0x000000042700780c */ /* 0x000fe20003f66270 */
[C---:B------:R-:W-:Y:S02]  /*1f60*/  FMUL.FTZ R7, R5.reuse, R25 ;  /* 0x0000001905077220 */ /* 0x040fe40000410000 */
[----:B------:R-:W2:Y:S01]  /*1f70*/  SHFL.UP PT, R89, R92, 0x4, RZ ;  /* 0x048000005c597989 */ /* 0x000ea200000e00ff */
[----:B------:R-:W-:-:S02]  /*1f80*/  FMUL.FTZ R91, R5, R24 ;  /* 0x00000018055b7220 */ /* 0x000fc40000410000 */
[C---:B------:R-:W-:Y:S01]  /*1f90*/  FFMA.FTZ R90, R4.reuse, R24, -R7 ;  /* 0x00000018045a7223 */ /* 0x040fe20000010807 */
[----:B------:R-:W3:Y:S01]  /*1fa0*/  SHFL.UP PT, R101, R93, 0x4, RZ ;  /* 0x048000005d657989 */ /* 0x000ee200000e00ff */
[----:B------:R-:W-:-:S03]  /*1fb0*/  FFMA.FTZ R91, R4, R25, R91 ;  /* 0x00000019045b7223 */ /* 0x000fc6000001005b */
[----:B------:R-:W4:Y:S01]  /*1fc0*/  SHFL.UP PT, R97, R96, 0x4, RZ ;  /* 0x0480000060617989 */ /* 0x000f2200000e00ff */
        /* <DEDUP_REMOVED lines=17> */
[----:B------:R-:W-:Y:S01]  /*20e0*/  FMUL.FTZ R24, R78, R101 ;  /* 0x000000654e187220 */ /* 0x000fe20000410000 */
[----:B------:R-:W2:Y:S01]  /*20f0*/  SHFL.UP PT, R7, R95, 0x8, RZ ;  /* 0x050000005f077989 */ /* 0x000ea200000e00ff */
[----:B------:R-:W-:Y:S02]  /*2100*/  FMUL.FTZ R96, R76, R91 ;  /* 0x0000005b4c607220 */ /* 0x000fe40000410000 */
[-C--:B------:R-:W-:Y:S01]  /*2110*/  FFMA.FTZ R25, -R78, R99.reuse, -R25 ;  /* 0x000000634e197223 */ /* 0x080fe20000010919 */
[----:B------:R-:W3:Y:S01]  /*2120*/  SHFL.UP PT, R4, R92, 0x8, RZ ;  /* 0x050000005c047989 */ /* 0x000ee200000e00ff */
[----:B------:R-:W-:Y:S02]  /*2130*/  FMUL.FTZ R97, R76, R90 ;  /* 0x0000005a4c617220 */ /* 0x000fe40000410000 */
[----:B------:R-:W-:Y:S02]  /*2140*/  FFMA.FTZ R24, R80, R99, -R24 ;  /* 0x0000006350187223 */ /* 0x000fe40000010818 */
[----:B------:R-:W-:-:S02]  /*2150*/  FADD.FTZ R103, -R96, R25 ;  /* 0x0000001960677221 */ /* 0x000fc40000010100 */
[----:B------:R-:W-:Y:S02]  /*2160*/  FADD.FTZ R25, R97, R24 ;  /* 0x0000001861197221 */ /* 0x000fe40000010000 */
[C---:B------:R-:W-:Y:S02]  /*2170*/  FMUL.FTZ R24, R82.reuse, -R103 ;  /* 0x8000006752187220 */ /* 0x040fe40000410000 */
[-C--:B------:R-:W-:Y:S02]  /*2180*/  FMUL.FTZ R102, R82, -R25.reuse ;  /* 0x8000001952667220 */ /* 0x080fe40000410000 */
[C---:B------:R-:W-:Y:S02]  /*2190*/  FFMA.FTZ R24, R84.reuse, R25, -R24 ;  /* 0x0000001954187223 */ /* 0x040fe40000010818 */
[----:B------:R-:W-:Y:S02]  /*21a0*/  FFMA.FTZ R25, R84, R103, R102 ;  /* 0x0000006754197223 */ /* 0x000fe40000010066 */
[----:B0-----:R-:W-:-:S02]  /*21b0*/  FMUL.FTZ R102, R5, R89 ;  /* 0x0000005905667220 */ /* 0x001fc40000410000 */
[C---:B------:R-:W-:Y:S02]  /*21c0*/  FMUL.FTZ R103, R5.reuse, R6 ;  /* 0x0000000605677220 */ /* 0x040fe40000410000 */
[CC--:B--2---:R-:W-:Y:S02]  /*21d0*/  FMUL.FTZ R104, R5.reuse, R7.reuse ;  /* 0x0000000705687220 */ /* 0x0c4fe40000410000 */
[C---:B------:R-:W-:Y:S02]  /*21e0*/  FFMA.FTZ R102, R92.reuse, R7, -R102 ;  /* 0x000000075c667223 */ /* 0x040fe40000010866 */
[----:B---3--:R-:W-:Y:S02]  /*21f0*/  FMUL.FTZ R105, R5, R4 ;  /* 0x0000000405697220 */ /* 0x008fe40000410000 */
[C---:B------:R-:W-:Y:S02]  /*2200*/  FFMA.FTZ R104, R92.reuse, R89, R104 ;  /* 0x000000595c687223 */ /* 0x040fe40000010068 */
[----:B------:R-:W-:-:S02]  /*2210*/  FFMA.FTZ R6, R92, R6, R105 ;  /* 0x000000065c067223 */ /* 0x000fc40000010069 */
[----:B------:R-:W-:Y:S02]  /*2220*/  @P3 FFMA.FTZ R92, R92, R4, -R103 ;  /* 0x000000045c5c3223 */ /* 0x000fe40000010867 */
[C---:B-1----:R-:W-:Y:S01]  /*2230*/  FMUL.FTZ R4, R78.reuse, -R22 ;  /* 0x800000164e047220 */ /* 0x042fe20000410000 */
[----:B------:R-:W-:Y:S01]  /*2240*/  FSEL R105, R5, R6, !P3 ;  /* 0x0000000605697208 */ /* 0x000fe20005800000 */
[----:B------:R-:W-:Y:S01]  /*2250*/  @P3 FADD.FTZ R95, R95, R102 ;  /* 0x000000665f5f3221 */ /* 0x000fe20000010000 */
[----:B------:R-:W-:Y:S01]  /*2260*/  SHFL.UP PT, R103, R92, 0x10, RZ ;  /* 0x060000005c677989 */ /* 0x000fe200000e00ff */
[----:B------:R-:W-:Y:S01]  /*2270*/  @P3 FADD.FTZ R93, R93, R104 ;  /* 0x000000685d5d3221 */ /* 0x000fe20000010000 */
[----:B------:R-:W-:Y:S01]  /*2280*/  HFMA2.MMA R5, -RZ, RZ, 0, 0 ;  /* 0x00000000ff057435 */ /* 0x000fe200000001ff */
[-C--:B------:R-:W-:Y:S01]  /*2290*/  FMUL.FTZ R7, R78, R23.reuse ;  /* 0x000000174e077220 */ /* 0x080fe20000410000 */
[----:B------:R-:W0:Y:S01]  /*22a0*/  SHFL.UP PT, R107, R95, 0x10, RZ ;  /* 0x060000005f6b7989 */ /* 0x000e2200000e00ff */
[C---:B------:R-:W-:Y:S01]  /*22b0*/  FFMA.FTZ R109, R80.reuse, -R23, R4 ;  /* 0x80000017506d7223 */ /* 0x040fe20000010004 */
[----:B------:R-:W-:Y:S01]  /*22c0*/  MOV R4, 0x3f800000 ;  /* 0x3f80000000047802 */ /* 0x000fe20000000f00 */
[----:B------:R-:W-:Y:S01]  /*22d0*/  FFMA.FTZ R7, R80, R22, -R7 ;  /* 0x0000001650077223 */ /* 0x000fe20000010807 */
[----:B------:R-:W1:Y:S01]  /*22e0*/  SHFL.UP PT, R106, R93, 0x10, RZ ;  /* 0x060000005d6a7989 */ /* 0x000e6200000e00ff */
[C---:B------:R-:W-:Y:S01]  /*22f0*/  FMUL.FTZ R89, R82.reuse, -R109 ;  /* 0x8000006d52597220 */ /* 0x040fe20000410000 */
[----:B------:R-:W-:Y:S01]  /*2300*/  ISETP.GE.AND P3, PT, R39, 0x10, PT ;  /* 0x000000102700780c */ /* 0x000fe20003f66270 */
[-C--:B------:R-:W-:Y:S01]  /*2310*/  FMUL.FTZ R110, R82, -R7.reuse ;  /* 0x80000007526e7220 */ /* 0x080fe20000410000 */
[----:B------:R-:W2:Y:S01]  /*2320*/  SHFL.UP PT, R104, R105, 0x10, RZ ;  /* 0x0600000069687989 */ /* 0x000ea200000e00ff */
[----:B------:R-:W-:-:S02]  /*2330*/  FFMA.FTZ R108, R84, R7, -R89 ;  /* 0x00000007546c7223 */ /* 0x000fc40000010859 */
[----:B------:R-:W-:Y:S01]  /*2340*/  CS2R R6, SRZ ;  /* 0x0000000000067805 */ /* 0x000fe2000001ff00 */
[C---:B------:R-:W-:Y:S02]  /*2350*/  FMUL.FTZ R102, R77.reuse, R91 ;  /* 0x0000005b4d667220 */ /* 0x040fe40000410000 */
[----:B------:R-:W-:Y:S02]  /*2360*/  FMUL.FTZ R89, R77, R90 ;  /* 0x0000005a4d597220 */ /* 0x000fe40000410000 */
[----:B------:R-:W-:Y:S01]  /*2370*/  FADD.FTZ R25, -R102, R25 ;  /* 0x0000001966197221 */ /* 0x000fe20000010100 */
[----:B------:R-:W3:Y:S01]  /*2380*/  @P4 LDS.128 R4, [UR4+0x1660] ;  /* 0x00166004ff044984 */ /* 0x000ee20008000c00 */
[----:B------:R-:W-:Y:S02]  /*2390*/  FADD.FTZ R24, R89, R24 ;  /* 0x0000001859187221 */ /* 0x000fe40000010000 */
[----:B------:R-:W-:Y:S02]  /*23a0*/  FFMA.FTZ R110, R84, R109, R110 ;  /* 0x0000006d546e7223 */ /* 0x000fe4000001006e */
[----:B------:R-:W-:-:S02]  /*23b0*/  FMUL.FTZ R109, R87, -R25 ;  /* 0x80000019576d7220 */ /* 0x000fc40000410000 */
[C---:B------:R-:W-:Y:S02]  /*23c0*/  FMUL.FTZ R112, R87.reuse, -R24 ;  /* 0x8000001857707220 */ /* 0x040fe40000410000 */
[C---:B------:R-:W-:Y:S02]  /*23d0*/  FMUL.FTZ R111, R87.reuse, -R110 ;  /* 0x8000006e576f7220 */ /* 0x040fe40000410000 */
[----:B------:R-:W-:Y:S02]  /*23e0*/  FMUL.FTZ R113, R87, -R108 ;  /* 0x8000006c57717220 */ /* 0x000fe40000410000 */
[C---:B------:R-:W-:Y:S02]  /*23f0*/  FFMA.FTZ R109, R86.reuse, R24, -R109 ;  /* 0x00000018566d7223 */ /* 0x040fe4000001086d */
[C---:B------:R-:W-:Y:S02]  /*2400*/  FFMA.FTZ R114, R86.reuse, R25, R112 ;  /* 0x0000001956727223 */ /* 0x040fe40000010070 */
[----:B------:R-:W-:-:S02]  /*2410*/  FFMA.FTZ R25, R86, R108, -R111 ;  /* 0x0000006c56197223 */ /* 0x000fc4000001086f */
[----:B------:R-:W-:Y:S02]  /*2420*/  FFMA.FTZ R24, R86, R110, R113 ;  /* 0x0000006e56187223 */ /* 0x000fe40000010071 */
[C---:B0-----:R-:W-:Y:S02]  /*2430*/  FMUL.FTZ R113, R105.reuse, R107 ;  /* 0x0000006b69717220 */ /* 0x041fe40000410000 */
[C---:B------:R-:W-:Y:S02]  /*2440*/  FMUL.FTZ R111, R105.reuse, R103 ;  /* 0x00000067696f7220 */ /* 0x040fe40000410000 */
[-C--:B-1----:R-:W-:Y:S02]  /*2450*/  FMUL.FTZ R110, R105, R106.reuse ;  /* 0x0000006a696e7220 */ /* 0x082fe40000410000 */
[C---:B------:R-:W-:Y:S02]  /*2460*/  FFMA.FTZ R106, R92.reuse, R106, R113 ;  /* 0x0000006a5c6a7223 */ /* 0x040fe40000010071 */
[----:B--2---:R-:W-:-:S02]  /*2470*/  FFMA.FTZ R112, R92, R104, R111 ;  /* 0x000000685c707223 */ /* 0x004fc4000001006f */
[----:B------:R-:W-:Y:S02]  /*2480*/  FMUL.FTZ R108, R105, R104 ;  /* 0x00000068696c7220 */ /* 0x000fe40000410000 */
[C---:B------:R-:W-:Y:S02]  /*2490*/  FFMA.FTZ R110, R92.reuse, R107, -R110 ;  /* 0x0000006b5c6e7223 */ /* 0x040fe4000001086e */
[----:B------:R-:W-:Y:S01]  /*24a0*/  @P3 FADD.FTZ R93, R93, R106 ;  /* 0x0000006a5d5d3221 */ /* 0x000fe20000010000 */
[----:B------:R-:W-:Y:S01]  /*24b0*/  FSEL R106, R105, R112, !P3 ;  /* 0x00000070696a7208 */ /* 0x000fe20005800000 */
[----:B------:R-:W-:Y:S01]  /*24c0*/  @P3 FFMA.FTZ R92, R92, R103, -R108 ;  /* 0x000000675c5c3223 */ /* 0x000fe2000001086c */
[----:B------:R0:W1:Y:S01]  /*24d0*/  SHFL.DOWN PT, R107, R25, 0x1, 0x1f ;  /* 0x08201f00196b7f89 */ /* 0x00006200000e0000 */
[----:B------:R-:W-:Y:S01]  /*24e0*/  @P3 FADD.FTZ R95, R95, R110 ;  /* 0x0000006e5f5f3221 */ /* 0x000fe20000010000 */
[----:B------:R-:W-:Y:S01]  /*24f0*/  ISETP.NE.AND P3, PT, R94, 0x1f, PT ;  /* 0x0000001f5e00780c */ /* 0x000fe20003f65270 */
[C---:B------:R-:W-:Y:S01]  /*2500*/  FMUL.FTZ R104, R72.reuse, R90 ;  /* 0x0000005a48687220 */ /* 0x040fe20000410000 */
[----:B------:R0:W2:Y:S01]  /*2510*/  SHFL.UP PT, R105, R93, 0x1, RZ ;  /* 0x042000005d697989 */ /* 0x0000a200000e00ff */
[----:B------:R-:W-:-:S02]  /*2520*/  FMUL.FTZ R103, R72, R91 ;  /* 0x0000005b48677220 */ /* 0x000fc40000410000 */
[----:B------:R-:W-:Y:S01]  /*2530*/  FADD.FTZ R90, R104, R109 ;  /* 0x0000006d685a7221 */ /* 0x000fe20000010000 */
[----:B------:R-:W4:Y:S01]  /*2540*/  SHFL.UP PT, R95, R95, 0x1, RZ ;  /* 0x042000005f5f7989 */ /* 0x000f2200000e00ff */
[----:B------:R-:W-:-:S03]  /*2550*/  FADD.FTZ R91, -R103, R114 ;  /* 0x00000072675b7221 */ /* 0x000fc60000010100 */
[----:B------:R0:W0:Y:S04]  /*2560*/  SHFL.DOWN PT, R111, R90, 0x1, 0x1f ;  /* 0x08201f005a6f7f89 */ /* 0x00002800000e0000 */
[----:B------:R0:W0:Y:S04]  /*2570*/  SHFL.DOWN PT, R113, R91, 0x1, 0x1f ;  /* 0x08201f005b717f89 */ /* 0x00002800000e0000 */
[----:B------:R0:W0:Y:S04]  /*2580*/  SHFL.DOWN PT, R109, R24, 0x1, 0x1f ;  /* 0x08201f00186d7f89 */ /* 0x00002800000e0000 */
[----:B------:R-:W0:Y:S04]  /*2590*/  SHFL.UP PT, R92, R92, 0x1, RZ ;  /* 0x042000005c5c7989 */ /* 0x000e2800000e00ff */
[----:B------:R-:W0:Y:S01]  /*25a0*/  SHFL.UP PT, R106, R106, 0x1, RZ ;  /* 0x042000006a6a7989 */ /* 0x000e2200000e00ff */
        /* <DEDUP_REMOVED lines=12> */
.L_x_13084:
[----:B-123--:R-:W-:Y:S05]  /*2670*/  BSYNC B0 ;  /* 0x0000000000007941 */ /* 0x00efea0003800000 */
.L_x_13083:
[----:B------:R1:W2:Y:S01]  /*2680*/  SHFL.DOWN PT, R107, R25, 0x2, 0x1f ;  /* 0x08401f00196b7f89 */ /* 0x0002a200000e0000 */
[----:B------:R-:W-:Y:S01]  /*2690*/  BSSY B0, `(.L_x_13085) ;  /* 0x0000013000007945 */ /* 0x000fe20003800000 */
[C---:B------:R-:W-:Y:S02]  /*26a0*/  ISETP.GT.U32.AND P3, PT, R94.reuse, 0x1b, PT ;  /* 0x0000001b5e00780c */ /* 0x040fe40003f64070 */
[----:B0-----:R1:W0:Y:S01]  /*26b0*/  SHFL.DOWN PT, R109, R24, 0x2, 0x1f ;  /* 0x08401f00186d7f89 */ /* 0x00122200000e0000 */
[C---:B------:R-:W-:Y:S02]  /*26c0*/  ISETP.GT.U32.AND P4, PT, R94.reuse, 0x17, PT ;  /* 0x000000175e00780c */ /* 0x040fe40003f84070 */
[----:B------:R-:W-:Y:S01]  /*26d0*/  ISETP.GT.U32.AND P5, PT, R94, 0xf, PT ;  /* 0x0000000f5e00780c */ /* 0x000fe20003fa4070 */
[----:B------:R1:W3:Y:S04]  /*26e0*/  SHFL.DOWN PT, R93, R90, 0x2, 0x1f ;  /* 0x08401f005a5d7f89 */ /* 0x0002e800000e0000 */
[----:B------:R1:W4:Y:S01]  /*26f0*/  SHFL.DOWN PT, R111, R91, 0x2, 0x1f ;  /* 0x08401f005b6f7f89 */ /* 0x00032200000e0000 */
[----:B------:R-:W-:Y:S05]  /*2700*/  @P6 BRA `(.L_x_13086) ;  /* 0x000000b000006947 */ /* 0x000fea0003800000 */
[C---:B0-----:R-:W-:Y:S02]  /*2710*/  FMUL.FTZ R108, R24.reuse, R109 ;  /* 0x0000006d186c7220 */ /* 0x041fe40000410000 */
[----:B----4-:R-:W-:-:S02]  /*2720*/  FMUL.FTZ R110, R24, R111 ;  /* 0x0000006f186e7220 */ /* 0x010fc40000410000 */
[C---:B---3--:R-:W-:Y:S02]  /*2730*/  FMUL.FTZ R112, R24.reuse, R93 ;  /* 0x0000005d18707220 */ /* 0x048fe40000410000 */
        /* <DEDUP_REMOVED lines=8> */
.L_x_13086:
[----:B------:R-:W-:Y:S05]  /*27c0*/  BSYNC B0 ;  /* 0x0000000000007941 */ /* 0x000fea0003800000 */
.L_x_13085:
[----:B--2---:R2:W1:Y:S01]  /*27d0*/  SHFL.DOWN PT, R107, R25, 0x4, 0x1f ;  /* 0x08801f00196b7f89 */ /* 0x00446200000e0000 */
[----:B------:R-:W-:Y:S03]  /*27e0*/  BSSY B0, `(.L_x_13087) ;  /* 0x0000010000007945 */ /* 0x000fe60003800000 */
[----:B0-----:R2:W0:Y:S04]  /*27f0*/  SHFL.DOWN PT, R109, R24, 0x4, 0x1f ;  /* 0x08801f00186d7f89 */ /* 0x00142800000e0000 */
[----:B---3--:R2:W3:Y:S04]  /*2800*/  SHFL.DOWN PT, R93, R90, 0x4, 0x1f ;  /* 0x08801f005a5d7f89 */ /* 0x0084e800000e0000 */
[----:B----4-:R2:W4:Y:S01]  /*2810*/  SHFL.DOWN PT, R111, R91, 0x4, 0x1f ;  /* 0x08801f005b6f7f89 */ /* 0x01052200000e0000 */
        /* <DEDUP_REMOVED lines=12> */
.L_x_13088:
[----:B------:R-:W-:Y:S05]  /*28e0*/  BSYNC B0 ;  /* 0x0000000000007941 */ /* 0x000fea0003800000 */
.L_x_13087:
[----:B-1----:R1:W2:Y:S01]  /*28f0*/  SHFL.DOWN PT, R107, R25, 0x8, 0x1f ;  /* 0x09001f00196b7f89 */ /* 0x0022a200000e0000 */
        /* <DEDUP_REMOVED lines=16> */
.L_x_13090:
[----:B------:R-:W-:Y:S05]  /*2a00*/  BSYNC B0 ;  /* 0x0000000000007941 */ /* 0x000fea0003800000 */
.L_x_13089:
        /* <DEDUP_REMOVED lines=17> */
.L_x_13092:
[----:B------:R-:W-:Y:S05]  /*2b20*/  BSYNC B0 ;  /* 0x0000000000007941 */ /* 0x000fea0003800000 */
.L_x_13091:
[----:B---3--:R-:W-:Y:S01]  /*2b30*/  SHFL.DOWN PT, R93, R24, 0x1, 0x1f ;  /* 0x08201f00185d7f89 */ /* 0x008fe200000e0000 */
[----:B------:R-:W-:Y:S01]  /*2b40*/  ISETP.NE.AND P3, PT, R41, RZ, PT ;  /* 0x000000ff2900720c */ /* 0x000fe20003f65270 */
[----:B------:R-:W-:Y:S02]  /*2b50*/  BSSY B0, `(.L_x_13093) ;  /* 0x00000df000007945 */ /* 0x000fe40003800000 */
[----:B------:R-:W3:Y:S04]  /*2b60*/  SHFL.IDX PT, R108, R7, RZ, 0x1f ;  /* 0x00001fff076c7589 */ /* 0x000ee800000e0000 */
[----:B-1----:R-:W1:Y:S04]  /*2b70*/  SHFL.IDX PT, R107, R6, RZ, 0x1f ;  /* 0x00001fff066b7589 */ /* 0x002e6800000e0000 */
[----:B0-----:R-:W0:Y:S04]  /*2b80*/  SHFL.DOWN PT, R109, R25, 0x1, 0x1f ;  /* 0x08201f00196d7f89 */ /* 0x001e2800000e0000 */
[----:B----4-:R-:W4:Y:S04]  /*2b90*/  SHFL.DOWN PT, R111, R90, 0x1, 0x1f ;  /* 0x08201f005a6f7f89 */ /* 0x010f2800000e0000 */
[----:B------:R-:W5:Y:S04]  /*2ba0*/  SHFL.DOWN PT, R112, R91, 0x1, 0x1f ;  /* 0x08201f005b707f89 */ /* 0x000f6800000e0000 */
[----:B--2---:R-:W-:Y:S01]  /*2bb0*/  SHFL.IDX PT, R24, R24, RZ, 0x1f ;  /* 0x00001fff18187589 */ /* 0x004fe200000e0000 */
[----:B---3--:R-:W-:-:S03]  /*2bc0*/  @P2 FMUL.FTZ R110, R93, R108 ;  /* 0x0000006c5d6e2220 */ /* 0x008fc60000410000 */
[----:B------:R-:W-:Y:S01]  /*2bd0*/  SHFL.IDX PT, R25, R25, RZ, 0x1f ;  /* 0x00001fff19197589 */ /* 0x000fe200000e0000 */
[----:B-1----:R-:W-:-:S03]  /*2be0*/  @P2 FMUL.FTZ R93, R93, R107 ;  /* 0x0000006b5d5d2220 */ /* 0x002fc60000410000 */
[----:B------:R-:W-:Y:S01]  /*2bf0*/  SHFL.IDX PT, R90, R90, RZ, 0x1f ;  /* 0x00001fff5a5a7589 */ /* 0x000fe200000e0000 */
[----:B0-----:R-:W-:-:S03]  /*2c00*/  @P2 FFMA.FTZ R110, R109, R107, -R110 ;  /* 0x0000006b6d6e2223 */ /* 0x001fc6000001086e */
[----:B------:R-:W-:Y:S01]  /*2c10*/  SHFL.IDX PT, R91, R91, RZ, 0x1f ;  /* 0x00001fff5b5b7589 */ /* 0x000fe200000e0000 */
[----:B------:R-:W-:Y:S02]  /*2c20*/  @P2 FFMA.FTZ R93, R109, R108, R93 ;  /* 0x0000006c6d5d2223 */ /* 0x000fe4000001005d */
[----:B----4-:R-:W-:Y:S02]  /*2c30*/  @P2 FADD.FTZ R107, R111, R110 ;  /* 0x0000006e6f6b2221 */ /* 0x010fe40000010000 */
[----:B-----5:R-:W-:Y:S01]  /*2c40*/  @P2 FADD.FTZ R108, R112, R93 ;  /* 0x0000005d706c2221 */ /* 0x020fe20000010000 */
[----:B------:R-:W-:Y:S01]  /*2c50*/  ISETP.NE.AND P2, PT, R39, RZ, PT ;  /* 0x000000ff2700720c */ /* 0x000fe20003f45270 */
[-C--:B------:R-:W-:Y:S02]  /*2c60*/  FMUL.FTZ R111, R107, -R23.reuse ;  /* 0x800000176b6f7220 */ /* 0x080fe40000410000 */
[----:B------:R-:W-:Y:S02]  /*2c70*/  FMUL.FTZ R109, R108, -R23 ;  /* 0x800000176c6d7220 */ /* 0x000fe40000410000 */
[----:B------:R-:W-:-:S02]  /*2c80*/  FMUL.FTZ R93, R106, R10 ;  /* 0x0000000a6a5d7220 */ /* 0x000fc40000410000 */
        /* <DEDUP_REMOVED lines=31> */
[C---:B------:R-:W-:Y:S02]  /*2e80*/  FFMA.FTZ R9, R86.reuse, R88, -R9 ;  /* 0x0000005856097223 */ /* 0x040fe40000010809 */
[----:B------:R-:W-:Y:S02]  /*2e90*/  FADD.FTZ R105, RZ, R8 ;  /* 0x00000008ff697221 */ /* 0x000fe40000010000 */
[C---:B------:R-:W-:Y:S02]  /*2ea0*/  FMUL.FTZ R8, R87.reuse, -R101 ;  /* 0x8000006557087220 */ /* 0x040fe40000410000 */
[-C--:B------:R-:W-:Y:S02]  /*2eb0*/  FMUL.FTZ R87, R87, -R89.reuse ;  /* 0x8000005957577220 */ /* 0x080fe40000410000 */
[----:B------:R-:W-:Y:S02]  /*2ec0*/  FFMA.FTZ R111, R81, R28, R9 ;  /* 0x0000001c516f7223 */ /* 0x000fe40000010009 */
[----:B------:R-:W-:-:S02]  /*2ed0*/  FFMA.FTZ R11, R86, R89, -R8 ;  /* 0x00000059560b7223 */ /* 0x000fc40000010808 */
[----:B------:R-:W-:Y:S02]  /*2ee0*/  FFMA.FTZ R86, R86, R101, R87 ;  /* 0x0000006556567223 */ /* 0x000fe40000010057 */
[C---:B------:R-:W-:Y:S02]  /*2ef0*/  FMUL.FTZ R9, R82.reuse, R105 ;  /* 0x0000006952097220 */ /* 0x040fe40000410000 */
[----:B------:R-:W-:Y:S02]  /*2f00*/  FMUL.FTZ R82, R82, R111 ;  /* 0x0000006f52527220 */ /* 0x000fe40000410000 */
[----:B------:R-:W-:Y:S02]  /*2f10*/  FADD.FTZ R104, R104, R11 ;  /* 0x0000000b68687221 */ /* 0x000fe40000010000 */
[----:B------:R-:W-:Y:S02]  /*2f20*/  FFMA.FTZ R8, R72, R88, RZ ;  /* 0x0000005848087223 */ /* 0x000fe400000100ff */
[----:B------:R-:W-:-:S02]  /*2f30*/  FADD.FTZ R103, -R103, R86 ;  /* 0x0000005667677221 */ /* 0x000fc40000010100 */
[C---:B------:R-:W-:Y:S02]  /*2f40*/  FFMA.FTZ R107, R84.reuse, R105, R82 ;  /* 0x00000069546b7223 */ /* 0x040fe40000010052 */
[-C--:B------:R-:W-:Y:S02]  /*2f50*/  FFMA.FTZ R9, R84, R111.reuse, -R9 ;  /* 0x0000006f54097223 */ /* 0x080fe40000010809 */
[----:B------:R-:W-:Y:S02]  /*2f60*/  FFMA.FTZ R109, R77, R111, R8 ;  /* 0x0000006f4d6d7223 */ /* 0x000fe40000010008 */
[-C--:B------:R-:W-:Y:S02]  /*2f70*/  FMUL.FTZ R82, R104, R30.reuse ;  /* 0x0000001e68527220 */ /* 0x080fe40000410000 */
[-C--:B------:R-:W-:Y:S02]  /*2f80*/  FMUL.FTZ R8, R103, R30.reuse ;  /* 0x0000001e67087220 */ /* 0x080fe40000410000 */
[----:B------:R-:W-:-:S02]  /*2f90*/  FFMA.FTZ R22, R79, -R30, R88 ;  /* 0x8000001e4f167223 */ /* 0x000fc40000010058 */
[----:B------:R-:W-:Y:S02]  /*2fa0*/  FMUL.FTZ R87, R89, R28 ;  /* 0x0000001c59577220 */ /* 0x000fe40000410000 */
[----:B------:R-:W-:Y:S02]  /*2fb0*/  FMUL.FTZ R11, R99, R82 ;  /* 0x00000052630b7220 */ /* 0x000fe40000410000 */
[----:B------:R-:W-:Y:S02]  /*2fc0*/  FFMA.FTZ R113, R83, R26, R9 ;  /* 0x0000001a53717223 */ /* 0x000fe40000010009 */
[----:B------:R-:W-:Y:S02]  /*2fd0*/  FMUL.FTZ R9, R99, R8 ;  /* 0x0000000863097220 */ /* 0x000fe40000410000 */
[----:B------:R-:W-:Y:S02]  /*2fe0*/  FADD.FTZ R107, RZ, R107 ;  /* 0x0000006bff6b7221 */ /* 0x000fe40000010000 */
[----:B------:R-:W-:-:S02]  /*2ff0*/  FFMA.FTZ R84, R81, -R28, R111 ;  /* 0x8000001c51547223 */ /* 0x000fc4000001006f */
[----:B------:R-:W-:Y:S02]  /*3000*/  FMUL.FTZ R86, R101, R28 ;  /* 0x0000001c65567220 */ /* 0x000fe40000410000 */
[----:B------:R-:W-:Y:S02]  /*3010*/  FMUL.FTZ R111, R105, R87 ;  /* 0x00000057696f7220 */ /* 0x000fe40000410000 */
[C---:B------:R-:W-:Y:S02]  /*3020*/  FFMA.FTZ R11, R22.reuse, R8, -R11 ;  /* 0x00000008160b7223 */ /* 0x040fe4000001080b */
[----:B------:R-:W-:Y:S02]  /*3030*/  FFMA.FTZ R8, R22, R82, R9 ;  /* 0x0000005216087223 */ /* 0x000fe40000010009 */
[C---:B------:R-:W-:Y:S02]  /*3040*/  FMUL.FTZ R9, R78.reuse, R107 ;  /* 0x0000006b4e097220 */ /* 0x040fe40000410000 */
[----:B------:R-:W-:-:S02]  /*3050*/  FMUL.FTZ R78, R78, R113 ;  /* 0x000000714e4e7220 */ /* 0x000fc40000410000 */
[-C--:B------:R-:W-:Y:S02]  /*3060*/  FFMA.FTZ R88, R84, R86.reuse, -R111 ;  /* 0x0000005654587223 */ /* 0x080fe4000001086f */
[----:B------:R-:W-:Y:S02]  /*3070*/  FMUL.FTZ R86, R105, R86 ;  /* 0x0000005669567220 */ /* 0x000fe40000410000 */
[----:B------:R-:W-:Y:S02]  /*3080*/  FADD.FTZ R11, RZ, R11 ;  /* 0x0000000bff0b7221 */ /* 0x000fe40000010000 */
[C---:B------:R-:W-:Y:S02]  /*3090*/  FFMA.FTZ R9, R80.reuse, R113, -R9 ;  /* 0x0000007150097223 */ /* 0x040fe40000010809 */
[----:B------:R-:W-:Y:S02]  /*30a0*/  FFMA.FTZ R92, R80, R107, R78 ;  /* 0x0000006b505c7223 */ /* 0x000fe4000001004e */
[----:B------:R-:W-:-:S02]  /*30b0*/  FMUL.FTZ R80, R97, R26 ;  /* 0x0000001a61507220 */ /* 0x000fc40000410000 */
[----:B------:R-:W-:Y:S02]  /*30c0*/  FFMA.FTZ R111, R84, R87, R86 ;  /* 0x00000057546f7223 */ /* 0x000fe40000010056 */
[----:B------:R-:W-:Y:S02]  /*30d0*/  FADD.FTZ R11, R11, R88 ;  /* 0x000000580b0b7221 */ /* 0x000fe40000010000 */
[----:B------:R-:W-:Y:S02]  /*30e0*/  FFMA.FTZ R86, R76, R113, R109 ;  /* 0x000000714c567223 */ /* 0x000fe4000001006d */
[----:B------:R-:W-:Y:S02]  /*30f0*/  FFMA.FTZ R102, R85, R0, R9 ;  /* 0x0000000055667223 */ /* 0x000fe40000010009 */
[----:B------:R-:W-:Y:S02]  /*3100*/  FADD.FTZ R8, RZ, R8 ;  /* 0x00000008ff087221 */ /* 0x000fe40000010000 */
[----:B------:R-:W-:-:S02]  /*3110*/  FADD.FTZ R88, RZ, R92 ;  /* 0x0000005cff587221 */ /* 0x000fc40000010000 */
[-C--:B------:R-:W-:Y:S02]  /*3120*/  FFMA.FTZ R78, R83, -R26.reuse, R113 ;  /* 0x8000001a534e7223 */ /* 0x080fe40000010071 */
[----:B------:R-:W-:Y:S02]  /*3130*/  FMUL.FTZ R9, R95, R26 ;  /* 0x0000001a5f097220 */ /* 0x000fe40000410000 */
[----:B------:R-:W-:Y:S02]  /*3140*/  FMUL.FTZ R92, R107, R80 ;  /* 0x000000506b5c7220 */ /* 0x000fe40000410000 */
[----:B------:R-:W-:Y:S02]  /*3150*/  FMUL.FTZ R109, R93, R0 ;  /* 0x000000005d6d7220 */ /* 0x000fe40000410000 */
[----:B------:R-:W-:Y:S02]  /*3160*/  FFMA.FTZ R96, R75, R102, R86 ;  /* 0x000000664b607223 */ /* 0x000fe40000010056 */
[----:B------:R-:W-:-:S02]  /*3170*/  FADD.FTZ R8, R8, R111 ;  /* 0x0000006f08087221 */ /* 0x000fc40000010000 */
[-C--:B------:R-:W-:Y:S01]  /*3180*/  FFMA.FTZ R86, R85, -R0.reuse, R102 ;  /* 0x8000000055567223 */ /* 0x080fe20000010066 */
[----:B------:R-:W0:Y:S01]  /*3190*/  SHFL.DOWN PT, R113, R96, 0x1, 0x1f ;  /* 0x08201f0060717f89 */ /* 0x000e2200000e0000 */
[----:B------:R-:W-:Y:S02]  /*31a0*/  FFMA.FTZ R92, R78, R9, -R92 ;  /* 0x000000094e5c7223 */ /* 0x000fe4000001085c */
[----:B------:R-:W-:Y:S02]  /*31b0*/  FMUL.FTZ R111, R23, R0 ;  /* 0x00000000176f7220 */ /* 0x000fe40000410000 */
[----:B------:R-:W-:Y:S02]  /*31c0*/  FMUL.FTZ R102, R88, R109 ;  /* 0x0000006d58667220 */ /* 0x000fe40000410000 */
[----:B------:R-:W-:Y:S02]  /*31d0*/  FFMA.FTZ R10, R72, -R99, RZ ;  /* 0x80000063480a7223 */ /* 0x000fe400000100ff */
[----:B------:R-:W-:-:S02]  /*31e0*/  FMUL.FTZ R9, R107, R9 ;  /* 0x000000096b097220 */ /* 0x000fc40000410000 */
[----:B------:R-:W-:Y:S02]  /*31f0*/  FFMA.FTZ R102, R86, R111, -R102 ;  /* 0x0000006f56667223 */ /* 0x000fe40000010866 */
[----:B------:R-:W-:Y:S02]  /*3200*/  FFMA.FTZ R10, R77, -R105, R10 ;  /* 0x800000694d0a7223 */ /* 0x000fe4000001000a */
[----:B------:R-:W-:Y:S02]  /*3210*/  FFMA.FTZ R9, R78, R80, R9 ;  /* 0x000000504e097223 */ /* 0x000fe40000010009 */
[----:B------:R-:W-:Y:S02]  /*3220*/  FMUL.FTZ R111, R88, R111 ;  /* 0x0000006f586f7220 */ /* 0x000fe40000410000 */
[----:B------:R-:W-:Y:S02]  /*3230*/  FADD.FTZ R11, R11, R92 ;  /* 0x0000005c0b0b7221 */ /* 0x000fe40000010000 */
[----:B------:R-:W-:-:S02]  /*3240*/  FFMA.FTZ R10, R76, -R107, R10 ;  /* 0x8000006b4c0a7223 */ /* 0x000fc4000001000a */
[----:B------:R-:W-:Y:S02]  /*3250*/  FADD.FTZ R8, R8, R9 ;  /* 0x0000000908087221 */ /* 0x000fe40000010000 */
[----:B------:R-:W-:Y:S02]  /*3260*/  FFMA.FTZ R111, R86, R109, R111 ;  /* 0x0000006d566f7223 */ /* 0x000fe4000001006f */
[----:B------:R-:W-:Y:S01]  /*3270*/  FFMA.FTZ R92, R75, -R88, R10 ;  /* 0x800000584b5c7223 */ /* 0x000fe2000001000a */
[----:B------:R-:W-:Y:S01]  /*3280*/  MOV R10, R96 ;  /* 0x00000060000a7202 */ /* 0x000fe20000000f00 */
[----:B------:R-:W-:Y:S02]  /*3290*/  FADD.FTZ R102, R11, R102 ;  /* 0x000000660b667221 */ /* 0x000fe40000010000 */
[----:B------:R-:W-:Y:S01]  /*32a0*/  FADD.FTZ R8, R8, R111 ;  /* 0x0000006f08087221 */ /* 0x000fe20000010000 */
[----:B------:R-:W1:Y:S01]  /*32b0*/  SHFL.DOWN PT, R108, R92, 0x1, 0x1f ;  /* 0x08201f005c6c7f89 */ /* 0x000e6200000e0000 */
[----:B------:R-:W-:Y:S01]  /*32c0*/  MOV R11, R92 ;  /* 0x0000005c000b7202 */ /* 0x000fe20000000f00 */
[----:B0-----:R-:W-:Y:S01]  /*32d0*/  @!P1 FADD.FTZ R10, R10, R113 ;  /* 0x000000710a0a9221 */ /* 0x001fe20000010000 */
[----:B------:R-:W-:Y:S01]  /*32e0*/  MOV R9, R102 ;  /* 0x0000006600097202 */ /* 0x000fe20000000f00 */
[----:B------:R-:W0:Y:S01]  /*32f0*/  SHFL.DOWN PT, R106, R102, 0x1, 0x1f ;  /* 0x08201f00666a7f89 */ /* 0x000e2200000e0000 */
[----:B------:R-:W-:-:S02]  /*3300*/  FADD.FTZ R56, R109, R56 ;  /* 0x000000386d387221 */ /* 0x000fc40000010000 */
[----:B------:R-:W-:Y:S01]  /*3310*/  FADD.FTZ R57, R80, R57 ;  /* 0x0000003950397221 */ /* 0x000fe20000010000 */
[----:B------:R-:W2:Y:S01]  /*3320*/  SHFL.DOWN PT, R111, R8, 0x1, 0x1f ;  /* 0x08201f00086f7f89 */ /* 0x000ea200000e0000 */
[----:B------:R-:W-:Y:S02]  /*3330*/  FADD.FTZ R58, R87, R58 ;  /* 0x0000003a573a7221 */ /* 0x000fe40000010000 */
[----:B------:R-:W-:Y:S01]  /*3340*/  FADD.FTZ R59, R82, R59 ;  /* 0x0000003b523b7221 */ /* 0x000fe20000010000 */
[----:B------:R-:W3:Y:S01]  /*3350*/  SHFL.DOWN PT, R113, R10, 0x2, 0x1f ;  /* 0x08401f000a717f89 */ /* 0x000ee200000e0000 */
        /* <DEDUP_REMOVED lines=34> */
[----:B------:R-:W-:Y:S02]  /*3580*/  FMUL.FTZ R24, R21, R93 ;  /* 0x0000005d15187220 */ /* 0x000fe40000410000 */
[----:B------:R-:W-:Y:S02]  /*3590*/  FFMA.FTZ R96, R25, R7, R96 ;  /* 0x0000000719607223 */ /* 0x000fe40000010060 */
        /* <DEDUP_REMOVED lines=48> */
[----:B0-----:R-:W-:-:S04]  /*38a0*/  IADD3 R4, -R36, c[0x0][0x174], RZ ;  /* 0x00005d0024047a10 */ /* 0x001fc80007ffe1ff */
[----:B------:R-:W-:-:S13]  /*38b0*/  ISETP.NE.AND P1, PT, R4, c[0x0][0x174], PT ;  /* 0x00005d0004007a0c */ /* 0x000fda0003f25270 */
        /* <DEDUP_REMOVED lines=8> */
.L_x_13094:
[----:B0-----:R-:W-:Y:S05]  /*3940*/  BSYNC B0 ;  /* 0x0000000000007941 */ /* 0x001fea0003800000 */
.L_x_13093:
        /* <DEDUP_REMOVED lines=21> */
.L_x_13080:
[----:B------:R-:W-:Y:S01]  /*3aa0*/  BAR.SYNC.DEFER_BLOCKING 0x0 ;  /* 0x0000000000007b1d */ /* 0x000fe20000010000 */
[----:B------:R-:W-:Y:S02]  /*3ab0*/  IADD3 R20, -R32, c[0x0][0x168], RZ ;  /* 0x00005a0020147a10 */ /* 0x000fe40007ffe1ff */
[----:B------:R-:W-:-:S02]  /*3ac0*/  PRMT R0, RZ, 0x7610, R0 ;  /* 0x00007610ff007816 */ /* 0x000fc40000000000 */
[-C--:B------:R-:W-:Y:S02]  /*3ad0*/  ISETP.GE.AND P0, PT, R38, R20.reuse, PT ;  /* 0x000000142600720c */ /* 0x080fe40003f06270 */
[-C--:B------:R-:W-:Y:S02]  /*3ae0*/  ISETP.GE.AND P1, PT, R35, R20.reuse, PT ;  /* 0x000000142300720c */ /* 0x080fe40003f26270 */
[-C--:B------:R-:W-:Y:S02]  /*3af0*/  ISETP.GE.AND P2, PT, R34, R20.reuse, PT ;  /* 0x000000142200720c */ /* 0x080fe40003f46270 */
[----:B------:R-:W-:Y:S02]  /*3b00*/  ISETP.GE.AND P3, PT, R33, R20, PT ;  /* 0x000000142100720c */ /* 0x000fe40003f66270 */
[----:B------:R-:W-:Y:S02]  /*3b10*/  PRMT R2, RZ, 0x7610, R2 ;  /* 0x00007610ff027816 */ /* 0x000fe40000000002 */
[----:B------:R-:W-:-:S02]  /*3b20*/  PRMT R4, RZ, 0x7610, R4 ;  /* 0x00007610ff047816 */ /* 0x000fc40000000004 */
[----:B------:R-:W-:Y:S01]  /*3b30*/  PRMT R6, RZ, 0x7610, R6 ;  /* 0x00007610ff067816 */ /* 0x000fe20000000006 */
[----:B------:R-:W2:Y:S04]  /*3b40*/  @!P0 LDG.E.U16 R0, [R12.64] ;  /* 0x000000060c008981 */ /* 0x000ea8000c1e1500 */
[----:B------:R-:W3:Y:S04]  /*3b50*/  @!P1 LDG.E.U16 R2, [R12.64+0x40] ;  /* 0x000040060c029981 */ /* 0x000ee8000c1e1500 */
[----:B------:R-:W4:Y:S04]  /*3b60*/  @!P2 LDG.E.U16 R4, [R12.64+0x80] ;  /* 0x000080060c04a981 */ /* 0x000f28000c1e1500 */
[----:B------:R-:W5:Y:S01]  /*3b70*/  @!P3 LDG.E.U16 R6, [R12.64+0xc0] ;  /* 0x0000c0060c06b981 */ /* 0x000f62000c1e1500 */
[----:B------:R-:W-:Y:S01]  /*3b80*/  ISETP.NE.AND P0, PT, R41, RZ, PT ;  /* 0x000000ff2900720c */ /* 0x000fe20003f05270 */
[----:B------:R-:W-:Y:S01]  /*3b90*/  BSSY B0, `(.L_x_13096) ;  /* 0x0000055000007945 */ /* 0x000fe20003800000 */
[----:B------:R-:W-:-:S02]  /*3ba0*/  F2FP.BF16.PACK_AB R58, R58, R59 ;  /* 0x0000003b3a3a723e */ /* 0x000fc400000010ff */
[----:B------:R-:W-:Y:S01]  /*3bb0*/  F2FP.BF16.PACK_AB R59, R56, R57 ;  /* 0x00000039383b723e */ /* 0x000fe200000010ff */
[----:B--2---:R-:W-:Y:S04]  /*3bc0*/  STS.U16 [R27], R0 ;  /* 0x000000001b007388 */ /* 0x004fe80000000400 */
[----:B---3--:R-:W-:Y:S04]  /*3bd0*/  STS.U16 [R27+0x40], R2 ;  /* 0x000040021b007388 */ /* 0x008fe80000000400 */
[----:B----4-:R-:W-:Y:S04]  /*3be0*/  STS.U16 [R27+0x80], R4 ;  /* 0x000080041b007388 */ /* 0x010fe80000000400 */
[----:B-----5:R-:W-:Y:S01]  /*3bf0*/  STS.U16 [R27+0xc0], R6 ;  /* 0x0000c0061b007388 */ /* 0x020fe20000000400 */
[----:B------:R-:W-:-:S06]  /*3c00*/  NOP ;  /* 0x0000000000007918 */ /* 0x000fcc0000000000 */
[----:B------:R-:W0:Y:S04]  /*3c10*/  LDS.64 R8, [R39.X8] ;  /* 0x0000000027087984 */ /* 0x000e280000008a00 */
[----:B------:R-:W-:Y:S06]  /*3c20*/  BAR.SYNC.DEFER_BLOCKING 0x0 ;  /* 0x0000000000007b1d */ /* 0x000fec0000010000 */
[----:B------:R1:W-:Y:S01]  /*3c30*/  STS.64 [R39.X8], R58 ;  /* 0x0000003a27007388 */ /* 0x0003e20000008a00 */
[----:B------:R-:W-:-:S06]  /*3c40*/  NOP ;  /* 0x0000000000007918 */ /* 0x000fcc0000000000 */
[----:B------:R-:W-:Y:S04]  /*3c50*/  LDS.U16 R11, [R27] ;  /* 0x000000001b0b7984 */ /* 0x000fe80000000400 */
[----:B------:R-:W-:Y:S01]  /*3c60*/  LDS.U16 R13, [R27+0x40] ;  /* 0x000040001b0d7984 */ /* 0x000fe20000000400 */
[----:B0-----:R-:W-:-:S03]  /*3c70*/  PRMT R0, RZ, 0x5410, R8 ;  /* 0x00005410ff007816 */ /* 0x001fc60000000008 */
[----:B------:R-:W-:Y:S02]  /*3c80*/  LDS.U16 R21, [R27+0x80] ;  /* 0x000080001b157984 */ /* 0x000fe40000000400 */
[--C-:B------:R-:W-:Y:S01]  /*3c90*/  FADD.FTZ R3, R0, R49.reuse ;  /* 0x0000003100037221 */ /* 0x100fe20000010000 */
[----:B------:R-:W-:Y:S01]  /*3ca0*/  PRMT R0, RZ, 0x7610, R8 ;  /* 0x00007610ff007816 */ /* 0x000fe20000000008 */
[----:B------:R-:W-:Y:S01]  /*3cb0*/  LDS.U16 R23, [R27+0xc0] ;  /* 0x0000c0001b177984 */ /* 0x000fe20000000400 */
[----:B------:R-:W-:Y:S02]  /*3cc0*/  IMAD R8, R45, c[0x0][0x2d8], RZ ;  /* 0x0000b6002d087a24 */ /* 0x000fe400078e02ff */
[----:B------:R-:W-:Y:S01]  /*3cd0*/  FSETP.GTU.FTZ.AND P1, PT, R3, 20, PT ;  /* 0x41a000000300780b */ /* 0x000fe20003f3c000 */
[----:B------:R-:W-:Y:S01]  /*3ce0*/  FADD.FTZ R5, R0, R49 ;  /* 0x0000003100057221 */ /* 0x000fe20000010000 */
[----:B------:R-:W-:Y:S01]  /*3cf0*/  PRMT R0, RZ, 0x5410, R9 ;  /* 0x00005410ff007816 */ /* 0x000fe20000000009 */
[----:B------:R-:W-:Y:S01]  /*3d00*/  @!P0 STS [0x100], R20 ;  /* 0x00010014ff008388 */ /* 0x000fe20000000800 */
[----:B------:R-:W-:-:S03]  /*3d10*/  IMAD R55, R47, c[0x0][0x2dc], R8 ;  /* 0x0000b7002f377a24 */ /* 0x000fc600078e0208 */
[----:B------:R-:W-:Y:S01]  /*3d20*/  BAR.SYNC.DEFER_BLOCKING 0x0 ;  /* 0x0000000000007b1d */ /* 0x000fe20000010000 */
[----:B------:R-:W-:Y:S01]  /*3d30*/  FADD.FTZ R7, R0, R49 ;  /* 0x0000003100077221 */ /* 0x000fe20000010000 */
[----:B------:R-:W-:Y:S01]  /*3d40*/  PRMT R0, RZ, 0x7610, R9 ;  /* 0x00007610ff007816 */ /* 0x000fe20000000009 */
[----:B------:R-:W-:Y:S01]  /*3d50*/  IMAD R8, R52, c[0x0][0x2e0], RZ ;  /* 0x0000b80034087a24 */ /* 0x000fe200078e02ff */
[----:B------:R-:W-:Y:S02]  /*3d60*/  FSETP.GTU.FTZ.AND P2, PT, R5, 20, PT ;  /* 0x41a000000500780b */ /* 0x000fe40003f5c000 */
[----:B------:R-:W-:Y:S01]  /*3d70*/  FSETP.GTU.FTZ.AND P3, PT, R7, 20, PT ;  /* 0x41a000000700780b */ /* 0x000fe20003f7c000 */
[----:B------:R-:W-:Y:S02]  /*3d80*/  FADD.FTZ R4, R0, R49 ;  /* 0x0000003100047221 */ /* 0x000fe40000010000 */
[----:B------:R-:W-:Y:S02]  /*3d90*/  @!P1 FMUL.FTZ R0, R3, -1.4426950216293334961 ;  /* 0xbfb8aa3b03009820 */ /* 0x000fe40000410000 */
[----:B------:R-:W-:Y:S01]  /*3da0*/  IMAD R8, R53, c[0x0][0x2e4], R8 ;  /* 0x0000b90035087a24 */ /* 0x000fe200078e0208 */
[----:B------:R-:W-:-:S03]  /*3db0*/  FSETP.GTU.FTZ.AND P4, PT, R4, 20, PT ;  /* 0x41a000000400780b */ /* 0x000fc60003f9c000 */
[----:B------:R-:W0:Y:S02]  /*3dc0*/  @!P1 MUFU.EX2 R0, R0 ;  /* 0x0000000000009308 */ /* 0x000e240000000800 */
[----:B------:R-:W-:Y:S02]  /*3dd0*/  @!P2 FMUL.FTZ R2, R5, -1.4426950216293334961 ;  /* 0xbfb8aa3b0502a820 */ /* 0x000fe40000410000 */
[----:B------:R-:W-:-:S04]  /*3de0*/  @!P3 FMUL.FTZ R3, R7, -1.4426950216293334961 ;  /* 0xbfb8aa3b0703b820 */ /* 0x000fc80000410000 */
[----:B------:R-:W2:Y:S01]  /*3df0*/  @!P2 MUFU.EX2 R2, R2 ;  /* 0x000000020002a308 */ /* 0x000ea20000000800 */
[----:B------:R-:W3:Y:S01]  /*3e00*/  LDS R7, [0x100] ;  /* 0x00010000ff077984 */ /* 0x000ee20000000800 */
[----:B------:R-:W-:-:S06]  /*3e10*/  @!P4 FMUL.FTZ R4, R4, -1.4426950216293334961 ;  /* 0xbfb8aa3b0404c820 */ /* 0x000fcc0000410000 */
[----:B------:R2:W4:Y:S01]  /*3e20*/  @!P4 MUFU.EX2 R6, R4 ;  /* 0x000000040006c308 */ /* 0x0005220000000800 */
[----:B0-----:R-:W-:-:S07]  /*3e30*/  @!P1 FADD.FTZ R0, R0, 1 ;  /* 0x3f80000000009421 */ /* 0x001fce0000010000 */
[----:B------:R0:W5:Y:S01]  /*3e40*/  @!P3 MUFU.EX2 R5, R3 ;  /* 0x000000030005b308 */ /* 0x0001620000000800 */
[----:B--2---:R-:W-:Y:S02]  /*3e50*/  @!P2 FADD.FTZ R4, R2, 1 ;  /* 0x3f8000000204a421 */ /* 0x004fe40000010000 */
[----:B----4-:R-:W-:-:S05]  /*3e60*/  @!P4 FADD.FTZ R6, R6, 1 ;  /* 0x3f8000000606c421 */ /* 0x010fca0000010000 */
[----:B------:R2:W4:Y:S01]  /*3e70*/  @!P1 MUFU.RCP R9, R0 ;  /* 0x0000000000099308 */ /* 0x0005220000001000 */
[----:B0-----:R-:W-:-:S05]  /*3e80*/  IMAD.WIDE.U32 R2, R47, c[0x0][0x2d8], RZ ;  /* 0x0000b6002f027a25 */ /* 0x001fca00078e00ff */
[----:B------:R-:W-:Y:S01]  /*3e90*/  IADD3 R3, R3, R55, RZ ;  /* 0x0000003703037210 */ /* 0x000fe20007ffe0ff */
[----:B-----5:R-:W-:Y:S01]  /*3ea0*/  @!P3 FADD.FTZ R5, R5, 1 ;  /* 0x3f8000000505b421 */ /* 0x020fe20000010000 */
[----:B------:R-:W0:Y:S01]  /*3eb0*/  @!P4 MUFU.RCP R6, R6 ;  /* 0x000000060006c308 */ /* 0x000e220000001000 */
[----:B--2---:R-:W-:Y:S02]  /*3ec0*/  IADD3 R0, R36, -c[0x0][0x174], RZ ;  /* 0x80005d0024007a10 */ /* 0x004fe40007ffe0ff */
[----:B------:R-:W-:-:S04]  /*3ed0*/  IMAD.WIDE.U32 R2, R53, c[0x0][0x2e0], R2 ;  /* 0x0000b80035027a25 */ /* 0x000fc800078e0002 */
[----:B------:R-:W-:Y:S01]  /*3ee0*/  IMAD R57, R0, -0x80, RZ ;  /* 0xffffff8000397824 */ /* 0x000fe200078e02ff */
[----:B------:R-:W2:Y:S01]  /*3ef0*/  @!P2 MUFU.RCP R4, R4 ;  /* 0x000000040004a308 */ /* 0x000ea20000001000 */
[----:B----4-:R-:W-:Y:S01]  /*3f00*/  @!P1 FMUL.FTZ R60, R60, R9 ;  /* 0x000000093c3c9220 */ /* 0x010fe20000410000 */
[----:B------:R-:W-:Y:S02]  /*3f10*/  IADD3 R10, P1, R31, -0xc0, RZ ;  /* 0xffffff401f0a7810 */ /* 0x000fe40007f3e0ff */
[----:B-1----:R-:W-:Y:S02]  /*3f20*/  SHF.R.S32.HI R59, RZ, 0x1f, R57 ;  /* 0x0000001fff3b7819 */ /* 0x002fe40000011439 */
[----:B------:R-:W-:Y:S02]  /*3f30*/  IADD3 R25, P5, R57, R2, RZ ;  /* 0x0000000239197210 */ /* 0x000fe40007fbe0ff */
[----:B------:R-:W1:Y:S01]  /*3f40*/  @!P3 MUFU.RCP R5, R5 ;  /* 0x000000050005b308 */ /* 0x000e620000001000 */
[----:B0-----:R-:W-:Y:S01]  /*3f50*/  @!P4 FMUL.FTZ R63, R63, R6 ;  /* 0x000000063f3fc220 */ /* 0x001fe20000410000 */
[----:B---3--:R-:W-:-:S02]  /*3f60*/  ISETP.GE.AND P4, PT, R38, R7, PT ;  /* 0x000000072600720c */ /* 0x008fc40003f86270 */
[----:B------:R-:W-:Y:S02]  /*3f70*/  IADD3.X R3, R59, R8, R3, P5, !PT ;  /* 0x000000083b037210 */ /* 0x000fe40002ffe403 */
[----:B------:R-:W-:Y:S02]  /*3f80*/  IADD3.X R12, R29, -0x1, RZ, P1, !PT ;  /* 0xffffffff1d0c7810 */ /* 0x000fe40000ffe4ff */
[----:B------:R-:W-:Y:S01]  /*3f90*/  IADD3 R8, P5, R10, c[0x0][0x330], RZ ;  /* 0x0000cc000a087a10 */ /* 0x000fe20007fbe0ff */
[----:B--2---:R-:W-:Y:S01]  /*3fa0*/  @!P2 FMUL.FTZ R61, R61, R4 ;  /* 0x000000043d3da220 */ /* 0x004fe20000410000 */
[----:B------:R-:W-:Y:S02]  /*3fb0*/  ISETP.GE.AND P2, PT, R35, R7, PT ;  /* 0x000000072300720c */ /* 0x000fe40003f46270 */
[----:B------:R-:W-:Y:S02]  /*3fc0*/  IADD3.X R0, R12, c[0x0][0x334], RZ, P5, !PT ;  /* 0x0000cd000c007a10 */ /* 0x000fe40002ffe4ff */
[----:B------:R-:W-:-:S02]  /*3fd0*/  LEA R8, P6, R25, R8, 0x1 ;  /* 0x0000000819087211 */ /* 0x000fc400078c08ff */
[----:B------:R-:W-:Y:S01]  /*3fe0*/  IADD3 R2, P5, R38, R32, RZ ;  /* 0x0000002026027210 */ /* 0x000fe20007fbe0ff */
[----:B-1----:R-:W-:Y:S01]  /*3ff0*/  @!P3 FMUL.FTZ R62, R62, R5 ;  /* 0x000000053e3eb220 */ /* 0x002fe20000410000 */
[----:B------:R-:W-:Y:S02]  /*4000*/  LEA.HI.X R9, R25, R0, R3, 0x1, P6 ;  /* 0x0000000019097211 */ /* 0x000fe400030f0c03 */
[-C--:B------:R-:W-:Y:S02]  /*4010*/  ISETP.GE.AND P3, PT, R34, R7.reuse, PT ;  /* 0x000000072200720c */ /* 0x080fe40003f66270 */
        /* <DEDUP_REMOVED lines=12> */
.L_x_13097:
[----:B------:R-:W-:Y:S05]  /*40e0*/  BSYNC B0 ;  /* 0x0000000000007941 */ /* 0x000fea0003800000 */
.L_x_13096:
[----:B------:R-:W-:Y:S01]  /*40f0*/  @!P3 STG.E.U16 [R8.64+0x40], R21 ;  /* 0x000040150800b986 */ /* 0x000fe2000c101506 */
[----:B------:R-:W-:Y:S01]  /*4100*/  F2FP.BF16.PACK_AB R4, R61, R60 ;  /* 0x0000003c3d04723e */ /* 0x000fe200000010ff */
[----:B------:R-:W-:Y:S01]  /*4110*/  FADD.FTZ R60, R60, R43 ;  /* 0x0000002b3c3c7221 */ /* 0x000fe20000010000 */
[----:B------:R-:W-:Y:S01]  /*4120*/  F2FP.BF16.PACK_AB R5, R63, R62 ;  /* 0x0000003e3f05723e */ /* 0x000fe200000010ff */
[----:B------:R-:W-:Y:S01]  /*4130*/  @!P2 STG.E.U16 [R8.64], R13 ;  /* 0x0000000d0800a986 */ /* 0x000fe2000c101506 */
[----:B0-----:R-:W-:Y:S01]  /*4140*/  IMAD R6, R45, c[0x0][0x2f8], RZ ;  /* 0x0000be002d067a24 */ /* 0x001fe200078e02ff */
        /* <DEDUP_REMOVED lines=29> */
.L_x_13099:
[----:B------:R-:W-:Y:S05]  /*4320*/  BSYNC B0 ;  /* 0x0000000000007941 */ /* 0x000fea0003800000 */
.L_x_13098:
[----:B------:R-:W-:Y:S01]  /*4330*/  MOV R2, R4 ;  /* 0x0000000400027202 */ /* 0x000fe20000000f00 */
[----:B0-----:R-:W-:Y:S01]  /*4340*/  IMAD R6, R52, c[0x0][0x300], RZ ;  /* 0x0000c00034067a24 */ /* 0x001fe200078e02ff */
        /* <DEDUP_REMOVED lines=10> */
[----:B------:R-:W-:-:S04]  /*43f0*/  LEA R2, P3, R5, R4, 0x1 ;  /* 0x0000000405027211 */ /* 0x000fc800078608ff */
[----:B------:R-:W-:Y:S02]  /*4400*/  LEA.HI.X R3, R5, R0, R3, 0x1, P3 ;  /* 0x0000000005037211 */ /* 0x000fe400018f0c03 */
[----:B------:R-:W-:Y:S02]  /*4410*/  IADD3 R0, -R36, c[0x0][0x174], RZ ;  /* 0x00005d0024007a10 */ /* 0x000fe40007ffe1ff */
[----:B------:R-:W-:Y:S01]  /*4420*/  IADD3 R42, P3, R42, -0x100, RZ ;  /* 0xffffff002a2a7810 */ /* 0x000fe20007f7e0ff */
[----:B------:R0:W-:Y:S01]  /*4430*/  @!P0 STG.E.U16 [R2.64], R25 ;  /* 0x0000001902008986 */ /* 0x0001e2000c101506 */
[----:B------:R-:W-:Y:S02]  /*4440*/  ISETP.GT.AND P0, PT, R0, 0x1, PT ;  /* 0x000000010000780c */ /* 0x000fe40003f04270 */
[----:B------:R-:W-:Y:S01]  /*4450*/  IADD3.X R40, R40, -0x1, RZ, P3, !PT ;  /* 0xffffffff28287810 */ /* 0x000fe20001ffe4ff */
[----:B------:R0:W-:Y:S01]  /*4460*/  @!P1 STG.E.U16 [R2.64+0x40], R29 ;  /* 0x0000401d02009986 */ /* 0x0001e2000c101506 */
[----:B------:R-:W-:-:S02]  /*4470*/  IADD3 R46, P1, R46, -0x100, RZ ;  /* 0xffffff002e2e7810 */ /* 0x000fc40007f3e0ff */
[----:B------:R-:W-:Y:S01]  /*4480*/  IADD3 R36, R36, 0x1, RZ ;  /* 0x0000000124247810 */ /* 0x000fe20007ffe0ff */
[----:B------:R0:W-:Y:S01]  /*4490*/  @!P2 STG.E.U16 [R2.64+0x80], R31 ;  /* 0x0000801f0200a986 */ /* 0x0001e2000c101506 */
[----:B------:R-:W-:Y:S02]  /*44a0*/  IADD3 R50, P2, R50, -0x100, RZ ;  /* 0xffffff0032327810 */ /* 0x000fe40007f5e0ff */
[----:B------:R-:W-:Y:S02]  /*44b0*/  IADD3.X R44, R44, -0x1, RZ, P1, !PT ;  /* 0xffffffff2c2c7810 */ /* 0x000fe40000ffe4ff */
[----:B------:R-:W-:Y:S01]  /*44c0*/  IADD3.X R48, R48, -0x1, RZ, P2, !PT ;  /* 0xffffffff30307810 */ /* 0x000fe200017fe4ff */
[----:B------:R-:W-:Y:S01]  /*44d0*/  @!P0 CALL.REL.NOINC `(.L_x_13071) ;  /* 0x0000001000008944 */ /* 0x000fe20003c00000 */
[----:B------:R-:W-:Y:S05]  /*44e0*/  BRA `(.L_x_13100) ;  /* 0xffffc0a000007947 */ /* 0x000fea000383ffff */
.L_x_13071:
        /* <DEDUP_REMOVED lines=24> */
.L_x_13102:
[----:B0-----:R-:W-:Y:S05]  /*4670*/  BSYNC B0 ;  /* 0x0000000000007941 */ /* 0x001fea0003800000 */
.L_x_13101:
        /* <DEDUP_REMOVED lines=23> */
.L_x_13104:
[----:B------:R-:W1:Y:S02]  /*47f0*/  S2R R21, SR_TID.X ;  /* 0x0000000000157919 */ /* 0x000e640000002100 */
.L_x_13105:
[----:B0-----:R-:W-:Y:S05]  /*4800*/  BSYNC B0 ;  /* 0x0000000000007941 */ /* 0x001fea0003800000 */
.L_x_13103:
        /* <DEDUP_REMOVED lines=22> */
.L_x_13106:
        /* <DEDUP_REMOVED lines=64> */
.L_x_13107:
        /* <DEDUP_REMOVED lines=9> */
.L_x_14754:


//--------------------- .text._Z25selective_scan_bwd_kernelI32Selective_Scan_bwd_kernel_traitsILi32ELi4ELb0ELb0ELb0ELb1ELb1EN3c108BFloat16ENS1_7complexIfEEEEv12SSMParamsBwd --------------------------
	.section	.text._Z25selective_scan_bwd_kernelI32Selective_Scan_bwd_kernel_traitsILi32ELi4ELb0ELb0ELb0ELb1ELb1EN3c108BFloat16ENS1_7complexIfEEEEv12SSMParamsBwd,"ax",@progbits
	.sectioninfo	@"SHI_REGISTERS=122"
	.align	128
        .global         _Z25selective_scan_bwd_kernelI32Selective_Scan_bwd_kernel_traitsILi32ELi4ELb0ELb0ELb0ELb1ELb1EN3c108BFloat16ENS1_7complexIfEEEEv12SSMParamsBwd
        .type           _Z25selective_scan_bwd_kernelI32Selective_Scan_bwd_kernel_traitsILi32ELi4ELb0ELb0ELb0ELb1ELb1EN3c108BFloat16ENS1_7complexIfEEEEv12SSMParamsBwd,@function
        .size           _Z25selective_scan_bwd_kernelI32Selective_Scan_bwd_kernel_traitsILi32ELi4ELb0ELb0ELb0ELb1ELb1EN3c108BFloat16ENS1_7complexIfEEEEv12SSMParamsBwd,(.L_x_14755 - _Z25selective_scan_bwd_kernelI32Selective_Scan_bwd_kernel_traitsILi32ELi4ELb0ELb0ELb0ELb1ELb1EN3c108BFloat16ENS1_7complexIfEEEEv12SSMParamsBwd)
        .other          _Z25selective_scan_bwd_kernelI32Selective_Scan_bwd_kernel_traitsILi32ELi4ELb0ELb0ELb0ELb1ELb1EN3c108BFloat16ENS1_7complexIfEEEEv12SSMParamsBwd,@"STO_CUDA_ENTRY STV_DEFAULT"
_Z25selective_scan_bwd_kernelI32Selective_Scan_bwd_kernel_traitsILi32ELi4ELb0ELb0ELb0ELb1ELb1EN3c108BFloat16ENS1_7complexIfEEEEv12SSMParamsBwd:
.text._Z25selective_scan_bwd_kernelI32Selective_Scan_bwd_kernel_traitsILi32ELi4ELb0ELb0ELb0ELb1ELb1EN3c108BFloat16ENS1_7complexIfEEEEv12SSMParamsBwd:
        /* <DEDUP_REMOVED lines=36> */
[----:B------:R-:W-:Y:S01]  /*0240*/  CS2R R44, SRZ ;  /* 0x00000000002c7805 */ /* 0x000fe2000001ff00 */
        /* <DEDUP_REMOVED lines=50> */
.L_x_13142:
[----:B------:R-:W-:Y:S01]  /*0570*/  BAR.SYNC.DEFER_BLOCKING 0x0 ;  /* 0x0000000000007b1d */ /* 0x000fe20000010000 */
[----:B------:R-:W-:Y:S02]  /*0580*/  LEA R14, R35, 0xffffff80, 0x7 ;  /* 0xffffff80230e7811 */ /* 0x000fe400078e38ff */
[----:B------:R-:W-:Y:S02]  /*0590*/  SHF.L.U32 R28, R34, 0x1, RZ ;  /* 0x00000001221c7819 */ /* 0x000fe400000006ff */
        /* <DEDUP_REMOVED lines=12> */
[----:B0-----:R0:W2:Y:S04]  /*0660*/  @!P0 LDG.E.U16 R5, [R6.64] ;  /* 0x0000000606058981 */ /* 0x0010a8000c1e1500 */
[----:B------:R0:W3:Y:S04]  /*0670*/  @!P1 LDG.E.U16 R9, [R6.64+0x40] ;  /* 0x0000400606099981 */ /* 0x0000e8000c1e1500 */
[----:B------:R0:W4:Y:S04]  /*0680*/  @!P2 LDG.E.U16 R11, [R6.64+0x80] ;  /* 0x00008006060ba981 */ /* 0x000128000c1e1500 */
[----:B------:R0:W4:Y:S01]  /*0690*/  @!P3 LDG.E.U16 R15, [R6.64+0xc0] ;  /* 0x0000c006060fb981 */ /* 0x000122000c1e1500 */
[----:B------:R-:W-:-:S02]  /*06a0*/  ISETP.GE.AND P0, PT, R34, R4, PT ;  /* 0x000000042200720c */ /* 0x000fc40003f06270 */
[----:B------:R-:W-:Y:S02]  /*06b0*/  SHF.L.U32 R26, R41, 0x1, RZ ;  /* 0x00000001291a7819 */ /* 0x000fe400000006ff */
[-C--:B------:R-:W-:Y:S02]  /*06c0*/  ISETP.GE.AND P3, PT, R31, R4.reuse, PT ;  /* 0x000000041f00720c */ /* 0x080fe40003f66270 */
[----:B------:R-:W-:Y:S02]  /*06d0*/  ISETP.GE.AND P2, PT, R30, R4, PT ;  /* 0x000000041e00720c */ /* 0x000fe40003f46270 */
[----:B------:R-:W-:-:S05]  /*06e0*/  PRMT R25, RZ, 0x7610, R25 ;  /* 0x00007610ff197816 */ /* 0x000fca0000000019 */
[----:B------:R-:W-:-:S04]  /*06f0*/  @!P0 IADD3 R2, P1, R39, R28, RZ ;  /* 0x0000001c27028210 */ /* 0x000fc80007f3e0ff */
[CC--:B------:R-:W-:Y:S02]  /*0700*/  @!P0 IADD3.X R3, R38.reuse, R27.reuse, RZ, P1, !PT ;  /* 0x0000001b26038210 */ /* 0x0c0fe40000ffe4ff */
[----:B------:R-:W-:Y:S02]  /*0710*/  ISETP.GE.AND P1, PT, R29, R4, PT ;  /* 0x000000041d00720c */ /* 0x000fe40003f26270 */
[CC--:B0-----:R-:W-:Y:S02]  /*0720*/  @!P3 IADD3 R6, P4, R39.reuse, R28.reuse, RZ ;  /* 0x0000001c2706b210 */ /* 0x0c1fe40007f9e0ff */
[----:B------:R-:W-:Y:S02]  /*0730*/  @!P2 IADD3 R10, P5, R39, R28, RZ ;  /* 0x0000001c270aa210 */ /* 0x000fe40007fbe0ff */
[----:B------:R-:W-:Y:S02]  /*0740*/  PRMT R53, RZ, 0x7610, R53 ;  /* 0x00007610ff357816 */ /* 0x000fe40000000035 */
[----:B------:R-:W-:-:S05]  /*0750*/  @!P3 IADD3.X R7, R38, R27, RZ, P4, !PT ;  /* 0x0000001b2607b210 */ /* 0x000fca00027fe4ff */
[----:B------:R-:W-:-:S04]  /*0760*/  @!P1 IADD3 R22, P6, R39, R28, RZ ;  /* 0x0000001c27169210 */ /* 0x000fc80007fde0ff */
[----:B------:R-:W-:Y:S01]  /*0770*/  @!P1 IADD3.X R23, R38, R27, RZ, P6, !PT ;  /* 0x0000001b26179210 */ /* 0x000fe200037fe4ff */
[----:B--2---:R0:W-:Y:S04]  /*0780*/  STS.U16 [R26], R5 ;  /* 0x000000051a007388 */ /* 0x0041e80000000400 */
[----:B---3--:R-:W-:Y:S04]  /*0790*/  STS.U16 [R26+0x40], R9 ;  /* 0x000040091a007388 */ /* 0x008fe80000000400 */
[----:B----4-:R-:W-:Y:S04]  /*07a0*/  STS.U16 [R26+0x80], R11 ;  /* 0x0000800b1a007388 */ /* 0x010fe80000000400 */
[----:B------:R1:W-:Y:S01]  /*07b0*/  STS.U16 [R26+0xc0], R15 ;  /* 0x0000c00f1a007388 */ /* 0x0003e20000000400 */
[----:B------:R-:W-:-:S06]  /*07c0*/  NOP ;  /* 0x0000000000007918 */ /* 0x000fcc0000000000 */
[----:B------:R-:W-:Y:S04]  /*07d0*/  LDS.64 R12, [R41.X8] ;  /* 0x00000000290c7984 */ /* 0x000fe80000008a00 */
[----:B------:R-:W-:Y:S01]  /*07e0*/  BAR.SYNC.DEFER_BLOCKING 0x0 ;  /* 0x0000000000007b1d */ /* 0x000fe20000010000 */
[----:B0-----:R-:W-:Y:S02]  /*07f0*/  PRMT R5, RZ, 0x7610, R5 ;  /* 0x00007610ff057816 */ /* 0x001fe40000000005 */
[----:B-1----:R-:W-:Y:S02]  /*0800*/  PRMT R15, RZ, 0x7610, R15 ;  /* 0x00007610ff0f7816 */ /* 0x002fe4000000000f */
[----:B------:R-:W-:Y:S01]  /*0810*/  @!P2 IADD3.X R11, R38, R27, RZ, P5, !PT ;  /* 0x0000001b260ba210 */ /* 0x000fe20002ffe4ff */
[----:B------:R-:W2:Y:S04]  /*0820*/  @!P0 LDG.E.U16 R25, [R2.64] ;  /* 0x0000000602198981 */ /* 0x000ea8000c1e1500 */
[----:B------:R-:W3:Y:S04]  /*0830*/  @!P3 LDG.E.U16 R5, [R6.64+0x40] ;  /* 0x000040060605b981 */ /* 0x000ee8000c1e1500 */
[----:B------:R-:W4:Y:S04]  /*0840*/  @!P2 LDG.E.U16 R15, [R10.64+0x80] ;  /* 0x000080060a0fa981 */ /* 0x000f28000c1e1500 */
[----:B------:R-:W4:Y:S01]  /*0850*/  @!P1 LDG.E.U16 R53, [R22.64+0xc0] ;  /* 0x0000c00616359981 */ /* 0x000f22000c1e1500 */
[----:B------:R-:W-:-:S02]  /*0860*/  IADD3 R8, P4, R37, R28, RZ ;  /* 0x0000001c25087210 */ /* 0x000fc40007f9e0ff */
[----:B------:R-:W-:Y:S02]  /*0870*/  PRMT R55, RZ, 0x7610, R55 ;  /* 0x00007610ff377816 */ /* 0x000fe40000000037 */
[----:B------:R-:W-:Y:S02]  /*0880*/  PRMT R57, RZ, 0x7610, R57 ;  /* 0x00007610ff397816 */ /* 0x000fe40000000039 */
[----:B------:R-:W-:Y:S02]  /*0890*/  PRMT R59, RZ, 0x7610, R59 ;  /* 0x00007610ff3b7816 */ /* 0x000fe4000000003b */
[----:B------:R-:W-:Y:S02]  /*08a0*/  PRMT R61, RZ, 0x7610, R61 ;  /* 0x00007610ff3d7816 */ /* 0x000fe4000000003d */
[----:B------:R-:W-:Y:S01]  /*08b0*/  IADD3.X R9, R36, R27, RZ, P4, !PT ;  /* 0x0000001b24097210 */ /* 0x000fe200027fe4ff */
[----:B--2---:R-:W-:Y:S04]  /*08c0*/  STS.U16 [R26], R25 ;  /* 0x000000191a007388 */ /* 0x004fe80000000400 */
[----:B---3--:R-:W-:Y:S04]  /*08d0*/  STS.U16 [R26+0x40], R5 ;  /* 0x000040051a007388 */ /* 0x008fe80000000400 */
[----:B----4-:R0:W-:Y:S04]  /*08e0*/  STS.U16 [R26+0x80], R15 ;  /* 0x0000800f1a007388 */ /* 0x0101e80000000400 */
[----:B------:R-:W-:Y:S01]  /*08f0*/  STS.U16 [R26+0xc0], R53 ;  /* 0x0000c0351a007388 */ /* 0x000fe20000000400 */
[----:B------:R-:W-:-:S06]  /*0900*/  NOP ;  /* 0x0000000000007918 */ /* 0x000fcc0000000000 */
[----:B------:R-:W1:Y:S04]  /*0910*/  LDS.64 R10, [R41.X8] ;  /* 0x00000000290a7984 */ /* 0x000e680000008a00 */
[----:B------:R-:W-:Y:S06]  /*0920*/  BAR.SYNC.DEFER_BLOCKING 0x0 ;  /* 0x0000000000007b1d */ /* 0x000fec0000010000 */
[----:B------:R2:W3:Y:S04]  /*0930*/  @!P0 LDG.E.U16 R55, [R8.64] ;  /* 0x0000000608378981 */ /* 0x0004e8000c1e1500 */
[----:B------:R2:W4:Y:S04]  /*0940*/  @!P3 LDG.E.U16 R57, [R8.64+0x40] ;  /* 0x000040060839b981 */ /* 0x000528000c1e1500 */
[----:B------:R2:W4:Y:S04]  /*0950*/  @!P2 LDG.E.U16 R59, [R8.64+0x80] ;  /* 0x00008006083ba981 */ /* 0x000528000c1e1500 */
[----:B------:R2:W4:Y:S01]  /*0960*/  @!P1 LDG.E.U16 R61, [R8.64+0xc0] ;  /* 0x0000c006083d9981 */ /* 0x000522000c1e1500 */
[-C--:B------:R-:W-:Y:S01]  /*0970*/  ISETP.GE.AND P2, PT, R34, R4.reuse, PT ;  /* 0x000000042200720c */ /* 0x080fe20003f46270 */
[----:B------:R-:W-:Y:S01]  /*0980*/  IMAD R0, R46, c[0x0][0x1f0], RZ ;  /* 0x00007c002e007a24 */ /* 0x000fe200078e02ff */
[----:B0-----:R-:W-:Y:S01]  /*0990*/  SHF.R.S32.HI R15, RZ, 0x1f, R14 ;  /* 0x0000001fff0f7819 */ /* 0x001fe2000001140e */
[----:B------:R-:W-:Y:S01]  /*09a0*/  IMAD.WIDE.U32 R2, R47, c[0x0][0x1f0], RZ ;  /* 0x00007c002f027a25 */ /* 0x000fe200078e00ff */
[----:B------:R-:W-:Y:S01]  /*09b0*/  BSSY B0, `(.L_x_13109) ;  /* 0x000004a000007945 */ /* 0x000fe20003800000 */
[----:B------:R-:W-:-:S02]  /*09c0*/  ISETP.GE.AND P4, PT, R30, R4, PT ;  /* 0x000000041e00720c */ /* 0x000fc40003f86270 */
[----:B------:R-:W-:Y:S01]  /*09d0*/  IMAD R5, R47, c[0x0][0x1f4], R0 ;  /* 0x00007d002f057a24 */ /* 0x000fe200078e0200 */
[----:B------:R-:W-:Y:S01]  /*09e0*/  ISETP.GE.AND P5, PT, R29, R4, PT ;  /* 0x000000041d00720c */ /* 0x000fe20003fa6270 */
[----:B------:R-:W-:-:S03]  /*09f0*/  IMAD R22, R50, c[0x0][0x1f8], RZ ;  /* 0x00007e0032167a24 */ /* 0x000fc600078e02ff */
[----:B------:R-:W-:Y:S01]  /*0a00*/  IADD3 R3, R3, R5, RZ ;  /* 0x0000000503037210 */ /* 0x000fe20007ffe0ff */
[----:B------:R-:W-:-:S04]  /*0a10*/  @!P2 IMAD.WIDE.U32 R6, R47, c[0x0][0x1f0], R14 ;  /* 0x00007c002f06aa25 */ /* 0x000fc800078e000e */
[----:B--2---:R-:W-:Y:S01]  /*0a20*/  IMAD.WIDE.U32 R8, R51, c[0x0][0x1f8], R2 ;  /* 0x00007e0033087a25 */ /* 0x004fe200078e0002 */
[----:B------:R-:W-:Y:S02]  /*0a30*/  @!P2 IADD3 R7, R5, R7, RZ ;  /* 0x000000070507a210 */ /* 0x000fe40007ffe0ff */
[----:B------:R-:W-:Y:S01]  /*0a40*/  MOV R5, c[0x0][0x174] ;  /* 0x00005d0000057a02 */ /* 0x000fe20000000f00 */
[C---:B------:R-:W-:Y:S02]  /*0a50*/  IMAD R25, R51.reuse, c[0x0][0x1fc], R22 ;  /* 0x00007f0033197a24 */ /* 0x040fe400078e0216 */
[----:B------:R-:W-:Y:S01]  /*0a60*/  @!P2 IMAD.WIDE.U32 R6, R51, c[0x0][0x1f8], R6 ;  /* 0x00007e003306aa25 */ /* 0x000fe200078e0006 */
[----:B------:R-:W-:-:S04]  /*0a70*/  LEA R0, R5, R32, 0x7 ;  /* 0x0000002005007211 */ /* 0x000fc800078e38ff */
[----:B------:R-:W-:Y:S02]  /*0a80*/  @!P2 IADD3 R23, P0, R34, R6, RZ ;  /* 0x000000062217a210 */ /* 0x000fe40007f1e0ff */
[----:B------:R-:W-:Y:S02]  /*0a90*/  IADD3 R6, P1, R28, c[0x0][0x268], RZ ;  /* 0x00009a001c067a10 */ /* 0x000fe40007f3e0ff */
[----:B------:R-:W-:Y:S02]  /*0aa0*/  SHF.R.S32.HI R52, RZ, 0x1f, R0 ;  /* 0x0000001fff347819 */ /* 0x000fe40000011400 */
[----:B------:R-:W-:Y:S02]  /*0ab0*/  IADD3 R5, P3, R0, R8, RZ ;  /* 0x0000000800057210 */ /* 0x000fe40007f7e0ff */
[----:B------:R-:W-:Y:S02]  /*0ac0*/  @!P2 IADD3.X R24, R33, R7, R25, P0, !PT ;  /* 0x000000072118a210 */ /* 0x000fe400007fe419 */
[----:B------:R-:W-:-:S02]  /*0ad0*/  IADD3.X R7, R27, c[0x0][0x26c], RZ, P1, !PT ;  /* 0x00009b001b077a10 */ /* 0x000fc40000ffe4ff */
[----:B------:R-:W-:Y:S02]  /*0ae0*/  IADD3.X R22, R52, R25, R9, P3, !PT ;  /* 0x0000001934167210 */ /* 0x000fe40001ffe409 */
[----:B------:R-:W-:Y:S02]  /*0af0*/  LEA R6, P1, R5, R6, 0x1 ;  /* 0x0000000605067211 */ /* 0x000fe400078208ff */
[----:B------:R-:W-:Y:S02]  /*0b00*/  @!P2 LEA R8, P0, R23, c[0x0][0x268], 0x1 ;  /* 0x00009a001708aa11 */ /* 0x000fe400078008ff */
[----:B------:R-:W-:Y:S02]  /*0b10*/  LEA.HI.X R7, R5, R7, R22, 0x1, P1 ;  /* 0x0000000705077211 */ /* 0x000fe400008f0c16 */
[----:B-1----:R-:W-:Y:S02]  /*0b20*/  PRMT R5, RZ, 0x5410, R10 ;  /* 0x00005410ff057816 */ /* 0x002fe4000000000a */
[----:B------:R-:W-:-:S02]  /*0b30*/  @!P2 LEA.HI.X R9, R23, c[0x0][0x26c], R24, 0x1, P0 ;  /* 0x00009b001709aa11 */ /* 0x000fc400000f0c18 */
[----:B------:R-:W-:Y:S01]  /*0b40*/  PRMT R23, RZ, 0x7610, R10 ;  /* 0x00007610ff177816 */ /* 0x000fe2000000000a */
[--C-:B-----5:R-:W-:Y:S01]  /*0b50*/  FADD.FTZ R54, R5, R48.reuse ;  /* 0x0000003005367221 */ /* 0x120fe20000010000 */
[--C-:B------:R-:W-:Y:S02]  /*0b60*/  PRMT R25, RZ, 0x5410, R11.reuse ;  /* 0x00005410ff197816 */ /* 0x100fe4000000000b */
[----:B------:R-:W-:Y:S01]  /*0b70*/  PRMT R11, RZ, 0x7610, R11 ;  /* 0x00007610ff0b7816 */ /* 0x000fe2000000000b */
[--C-:B------:R-:W-:Y:S01]  /*0b80*/  FADD.FTZ R56, R23, R48.reuse ;  /* 0x0000003017387221 */ /* 0x100fe20000010000 */
[----:B------:R-:W-:Y:S01]  /*0b90*/  FSETP.GTU.FTZ.AND P6, PT, R54, 20, PT ;  /* 0x41a000003600780b */ /* 0x000fe20003fdc000 */
[--C-:B------:R-:W-:Y:S01]  /*0ba0*/  FADD.FTZ R58, R25, R48.reuse ;  /* 0x00000030193a7221 */ /* 0x100fe20000010000 */
[----:B------:R-:W-:Y:S01]  /*0bb0*/  ISETP.GE.AND P3, PT, R31, R4, PT ;  /* 0x000000041f00720c */ /* 0x000fe20003f66270 */
[----:B------:R-:W-:Y:S01]  /*0bc0*/  FADD.FTZ R60, R11, R48 ;  /* 0x000000300b3c7221 */ /* 0x000fe20000010000 */
[----:B------:R-:W-:-:S02]  /*0bd0*/  FSETP.GTU.FTZ.AND P1, PT, R56, 20, PT ;  /* 0x41a000003800780b */ /* 0x000fc40003f3c000 */
[----:B------:R-:W-:Y:S01]  /*0be0*/  FSETP.GTU.FTZ.AND P0, PT, R58, 20, PT ;  /* 0x41a000003a00780b */ /* 0x000fe20003f1c000 */
[----:B---3--:R0:W-:Y:S04]  /*0bf0*/  STS.U16 [R26], R55 ;  /* 0x000000371a007388 */ /* 0x0081e80000000400 */
[----:B----4-:R0:W-:Y:S04]  /*0c00*/  STS.U16 [R26+0x40], R57 ;  /* 0x000040391a007388 */ /* 0x0101e80000000400 */
[----:B------:R0:W-:Y:S04]  /*0c10*/  STS.U16 [R26+0x80], R59 ;  /* 0x0000803b1a007388 */ /* 0x0001e80000000400 */
[----:B------:R0:W-:Y:S01]  /*0c20*/  STS.U16 [R26+0xc0], R61 ;  /* 0x0000c03d1a007388 */ /* 0x0001e20000000400 */
[----:B------:R-:W-:-:S06]  /*0c30*/  NOP ;  /* 0x0000000000007918 */ /* 0x000fcc0000000000 */
[----:B------:R0:W1:Y:S01]  /*0c40*/  LDS.64 R2, [R41.X8] ;  /* 0x0000000029027984 */ /* 0x0000620000008a00 */
[----:B------:R-:W-:Y:S05]  /*0c50*/  @P6 BRA `(.L_x_13110) ;  /* 0x000001f000006947 */ /* 0x000fea0003800000 */
[----:B------:R-:W-:Y:S01]  /*0c60*/  FMUL.FTZ R54, R54, 1.4426950216293334961 ;  /* 0x3fb8aa3b36367820 */ /* 0x000fe20000410000 */
[----:B------:R-:W-:Y:S01]  /*0c70*/  MOV R22, 0x3e800000 ;  /* 0x3e80000000167802 */ /* 0x000fe20000000f00 */
[----:B------:R-:W-:Y:S02]  /*0c80*/  HFMA2.MMA R23, -RZ, RZ, 1.3056640625, -1.8671875 ;  /* 0x3d39bf78ff177435 */ /* 0x000fe400000001ff */
        /* <DEDUP_REMOVED lines=28> */
.L_x_13110:
[----:B------:R-:W-:Y:S05]  /*0e50*/  BSYNC B0 ;  /* 0x0000000000007941 */ /* 0x000fea0003800000 */
.L_x_13109:
[----:B------:R-:W-:Y:S01]  /*0e60*/  BSSY B0, `(.L_x_13111) ;  /* 0x0000026000007945 */ /* 0x000fe20003800000 */
[----:B------:R-:W-:Y:S02]  /*0e70*/  FSETP.GTU.FTZ.AND P6, PT, R60, 20, PT ;  /* 0x41a000003c00780b */ /* 0x000fe40003fdc000 */
[----:B------:R-:W-:Y:S02]  /*0e80*/  PRMT R5, RZ, 0x7610, R5 ;  /* 0x00007610ff057816 */ /* 0x000fe40000000005 */
[----:B------:R-:W-:Y:S02]  /*0e90*/  PRMT R11, RZ, 0x7610, R11 ;  /* 0x00007610ff0b7816 */ /* 0x000fe4000000000b */
[----:B------:R-:W-:Y:S02]  /*0ea0*/  PRMT R23, RZ, 0x7610, R23 ;  /* 0x00007610ff177816 */ /* 0x000fe40000000017 */
[----:B------:R-:W-:Y:S01]  /*0eb0*/  PRMT R25, RZ, 0x7610, R25 ;  /* 0x00007610ff197816 */ /* 0x000fe20000000019 */
[----:B------:R-:W-:Y:S05]  /*0ec0*/  @P1 BRA `(.L_x_13112) ;  /* 0x000001f000001947 */ /* 0x000fea0003800000 */
[----:B------:R-:W-:Y:S01]  /*0ed0*/  FMUL.FTZ R56, R56, 1.4426950216293334961 ;  /* 0x3fb8aa3b38387820 */ /* 0x000fe20000410000 */
[----:B------:R-:W-:Y:S01]  /*0ee0*/  MOV R53, 0x3e800000 ;  /* 0x3e80000000357802 */ /* 0x000fe20000000f00 */
[----:B0-----:R-:W-:-:S02]  /*0ef0*/  HFMA2.MMA R57, -RZ, RZ, 1.3056640625, -1.8671875 ;  /* 0x3d39bf78ff397435 */ /* 0x001fc400000001ff */
        /* <DEDUP_REMOVED lines=28> */
.L_x_13112:
[----:B------:R-:W-:Y:S05]  /*10c0*/  BSYNC B0 ;  /* 0x0000000000007941 */ /* 0x000fea0003800000 */
.L_x_13111:
[----:B------:R-:W-:Y:S01]  /*10d0*/  BSSY B0, `(.L_x_13113) ;  /* 0x0000021000007945 */ /* 0x000fe20003800000 */
[----:B------:R-:W-:Y:S05]  /*10e0*/  @P0 BRA `(.L_x_13114) ;  /* 0x000001f000000947 */ /* 0x000fea0003800000 */
[----:B------:R-:W-:Y:S01]  /*10f0*/  FMUL.FTZ R58, R58, 1.4426950216293334961 ;  /* 0x3fb8aa3b3a3a7820 */ /* 0x000fe20000410000 */
[----:B------:R-:W-:Y:S01]  /*1100*/  MOV R53, 0x3e800000 ;  /* 0x3e80000000357802 */ /* 0x000fe20000000f00 */
[----:B0-----:R-:W-:Y:S02]  /*1110*/  HFMA2.MMA R57, -RZ, RZ, 1.3056640625, -1.8671875 ;  /* 0x3d39bf78ff397435 */ /* 0x001fe400000001ff */
        /* <DEDUP_REMOVED lines=28> */
.L_x_13114:
[----:B------:R-:W-:Y:S05]  /*12e0*/  BSYNC B0 ;  /* 0x0000000000007941 */ /* 0x000fea0003800000 */
.L_x_13113:
        /* <DEDUP_REMOVED lines=33> */
.L_x_13116:
[----:B------:R-:W-:Y:S05]  /*1500*/  BSYNC B0 ;  /* 0x0000000000007941 */ /* 0x000fea0003800000 */
.L_x_13115:
[----:B------:R-:W-:Y:S06]  /*1510*/  BAR.SYNC.DEFER_BLOCKING 0x0 ;  /* 0x0000000000007b1d */ /* 0x000fec0000010000 */
[----:B------:R2:W3:Y:S04]  /*1520*/  @!P2 LDG.E.U16 R5, [R8.64] ;  /* 0x000000060805a981 */ /* 0x0004e8000c1e1500 */
[----:B------:R4:W5:Y:S04]  /*1530*/  @!P3 LDG.E.U16 R11, [R6.64+-0xc0] ;  /* 0xffff4006060bb981 */ /* 0x000968000c1e1500 */
[----:B------:R4:W5:Y:S04]  /*1540*/  @!P4 LDG.E.U16 R23, [R6.64+-0x80] ;  /* 0xffff80060617c981 */ /* 0x000968000c1e1500 */
[----:B------:R4:W5:Y:S01]  /*1550*/  @!P5 LDG.E.U16 R25, [R6.64+-0x40] ;  /* 0xffffc0060619d981 */ /* 0x000962000c1e1500 */
[----:B------:R-:W-:Y:S01]  /*1560*/  IMAD R10, R46, c[0x0][0x200], RZ ;  /* 0x000080002e0a7a24 */ /* 0x000fe200078e02ff */
[----:B------:R-:W-:Y:S01]  /*1570*/  @!P2 MOV R64, R14 ;  /* 0x0000000e0040a202 */ /* 0x000fe20000000f00 */
[----:B------:R-:W-:Y:S01]  /*1580*/  IMAD.WIDE.U32 R62, R47, c[0x0][0x200], RZ ;  /* 0x000080002f3e7a25 */ /* 0x000fe200078e00ff */
[----:B------:R-:W-:-:S03]  /*1590*/  @!P2 MOV R65, R15 ;  /* 0x0000000f0041a202 */ /* 0x000fc60000000f00 */
[C---:B------:R-:W-:Y:S02]  /*15a0*/  IMAD R53, R47.reuse, c[0x0][0x204], R10 ;  /* 0x000081002f357a24 */ /* 0x040fe400078e020a */
[----:B------:R-:W-:-:S03]  /*15b0*/  @!P2 IMAD.WIDE.U32 R64, R47, c[0x0][0x200], R64 ;  /* 0x000080002f40aa25 */ /* 0x000fc600078e0040 */
[----:B------:R-:W-:Y:S01]  /*15c0*/  IADD3 R63, R63, R53, RZ ;  /* 0x000000353f3f7210 */ /* 0x000fe20007ffe0ff */
[----:B------:R-:W-:Y:S01]  /*15d0*/  IMAD R10, R50, c[0x0][0x208], RZ ;  /* 0x00008200320a7a24 */ /* 0x000fe200078e02ff */
[----:B------:R-:W-:Y:S02]  /*15e0*/  @!P2 IADD3 R65, R53, R65, RZ ;  /* 0x000000413541a210 */ /* 0x000fe40007ffe0ff */
[----:B------:R-:W-:Y:S01]  /*15f0*/  IADD3 R53, P1, R28, c[0x0][0x258], RZ ;  /* 0x000096001c357a10 */ /* 0x000fe20007f3e0ff */
[----:B--2---:R-:W-:-:S04]  /*1600*/  IMAD.WIDE.U32 R8, R51, c[0x0][0x208], R62 ;  /* 0x0000820033087a25 */ /* 0x004fc800078e003e */
[----:B----4-:R-:W-:-:S04]  /*1610*/  @!P2 IMAD.WIDE.U32 R6, R51, c[0x0][0x208], R64 ;  /* 0x000082003306aa25 */ /* 0x010fc800078e0040 */
[----:B0-----:R-:W-:Y:S01]  /*1620*/  IMAD R55, R51, c[0x0][0x20c], R10 ;  /* 0x0000830033377a24 */ /* 0x001fe200078e020a */
[----:B------:R-:W-:Y:S02]  /*1630*/  IADD3 R10, P6, R0, R8, RZ ;  /* 0x00000008000a7210 */ /* 0x000fe40007fde0ff */
[----:B------:R-:W-:Y:S02]  /*1640*/  @!P2 IADD3 R22, P0, R34, R6, RZ ;  /* 0x000000062216a210 */ /* 0x000fe40007f1e0ff */
[----:B------:R-:W-:Y:S02]  /*1650*/  IADD3.X R9, R52, R55, R9, P6, !PT ;  /* 0x0000003734097210 */ /* 0x000fe400037fe409 */
[----:B------:R-:W-:Y:S02]  /*1660*/  @!P2 IADD3.X R55, R33, R7, R55, P0, !PT ;  /* 0x000000072137a210 */ /* 0x000fe400007fe437 */
[----:B------:R-:W-:Y:S02]  /*1670*/  IADD3.X R7, R27, c[0x0][0x25c], RZ, P1, !PT ;  /* 0x000097001b077a10 */ /* 0x000fe40000ffe4ff */
[----:B------:R-:W-:-:S02]  /*1680*/  LEA R8, P1, R10, R53, 0x1 ;  /* 0x000000350a087211 */ /* 0x000fc400078208ff */
[----:B------:R-:W-:Y:S02]  /*1690*/  @!P2 LEA R6, P0, R22, c[0x0][0x258], 0x1 ;  /* 0x000096001606aa11 */ /* 0x000fe400078008ff */
[----:B------:R-:W-:Y:S02]  /*16a0*/  LEA.HI.X R9, R10, R7, R9, 0x1, P1 ;  /* 0x000000070a097211 */ /* 0x000fe400008f0c09 */
[----:B------:R-:W-:Y:S02]  /*16b0*/  @!P2 LEA.HI.X R7, R22, c[0x0][0x25c], R55, 0x1, P0 ;  /* 0x000097001607aa11 */ /* 0x000fe400000f0c37 */
[----:B------:R-:W-:Y:S02]  /*16c0*/  PRMT R53, RZ, 0x7610, R53 ;  /* 0x00007610ff357816 */ /* 0x000fe40000000035 */
[----:B------:R-:W-:Y:S02]  /*16d0*/  PRMT R55, RZ, 0x7610, R55 ;  /* 0x00007610ff377816 */ /* 0x000fe40000000037 */
[----:B------:R-:W-:-:S02]  /*16e0*/  PRMT R57, RZ, 0x7610, R57 ;  /* 0x00007610ff397816 */ /* 0x000fc40000000039 */
[----:B------:R-:W-:Y:S01]  /*16f0*/  PRMT R59, RZ, 0x7610, R59 ;  /* 0x00007610ff3b7816 */ /* 0x000fe2000000003b */
[----:B---3--:R-:W-:Y:S04]  /*1700*/  STS.U16 [R26], R5 ;  /* 0x000000051a007388 */ /* 0x008fe80000000400 */
[----:B-----5:R-:W-:Y:S04]  /*1710*/  STS.U16 [R26+0x40], R11 ;  /* 0x0000400b1a007388 */ /* 0x020fe80000000400 */
[----:B------:R-:W-:Y:S04]  /*1720*/  STS.U16 [R26+0x80], R23 ;  /* 0x000080171a007388 */ /* 0x000fe80000000400 */
[----:B------:R-:W-:Y:S01]  /*1730*/  STS.U16 [R26+0xc0], R25 ;  /* 0x0000c0191a007388 */ /* 0x000fe20000000400 */
[----:B------:R-:W-:-:S06]  /*1740*/  NOP ;  /* 0x0000000000007918 */ /* 0x000fcc0000000000 */
[----:B------:R-:W0:Y:S04]  /*1750*/  LDS.64 R62, [R41.X8] ;  /* 0x00000000293e7984 */ /* 0x000e280000008a00 */
[----:B------:R-:W-:Y:S06]  /*1760*/  BAR.SYNC.DEFER_BLOCKING 0x0 ;  /* 0x0000000000007b1d */ /* 0x000fec0000010000 */
[----:B------:R-:W2:Y:S04]  /*1770*/  @!P2 LDG.E.U16 R53, [R6.64] ;  /* 0x000000060635a981 */ /* 0x000ea8000c1e1500 */
[----:B------:R3:W4:Y:S04]  /*1780*/  @!P3 LDG.E.U16 R55, [R8.64+-0xc0] ;  /* 0xffff40060837b981 */ /* 0x000728000c1e1500 */
[----:B------:R3:W5:Y:S04]  /*1790*/  @!P4 LDG.E.U16 R57, [R8.64+-0x80] ;  /* 0xffff80060839c981 */ /* 0x000768000c1e1500 */
[----:B------:R3:W5:Y:S01]  /*17a0*/  @!P5 LDG.E.U16 R59, [R8.64+-0x40] ;  /* 0xffffc006083bd981 */ /* 0x000762000c1e1500 */
[----:B0-----:R-:W-:Y:S01]  /*17b0*/  PRMT R22, RZ, 0x7610, R62 ;  /* 0x00007610ff167816 */ /* 0x001fe2000000003e */
[----:B------:R-:W-:Y:S01]  /*17c0*/  BSSY B0, `(.L_x_13117) ;  /* 0x0000061000007945 */ /* 0x000fe20003800000 */
[----:B------:R-:W-:-:S02]  /*17d0*/  PRMT R23, RZ, 0x5410, R63 ;  /* 0x00005410ff177816 */ /* 0x000fc4000000003f */
[----:B------:R-:W-:Y:S01]  /*17e0*/  PRMT R24, RZ, 0x7610, R63 ;  /* 0x00007610ff187816 */ /* 0x000fe2000000003f */
[----:B------:R-:W-:Y:S01]  /*17f0*/  FMUL.FTZ R11, R22, -1.4426950216293334961 ;  /* 0xbfb8aa3b160b7820 */ /* 0x000fe20000410000 */
[----:B------:R-:W-:Y:S02]  /*1800*/  PRMT R5, RZ, 0x5410, R62 ;  /* 0x00005410ff057816 */ /* 0x000fe4000000003e */
[--C-:B-1----:R-:W-:Y:S01]  /*1810*/  PRMT R64, RZ, 0x5410, R3.reuse ;  /* 0x00005410ff407816 */ /* 0x102fe20000000003 */
[----:B---3--:R-:W-:Y:S01]  /*1820*/  FMUL.FTZ R8, R23, -1.4426950216293334961 ;  /* 0xbfb8aa3b17087820 */ /* 0x008fe20000410000 */
[----:B------:R-:W-:Y:S01]  /*1830*/  PRMT R66, RZ, 0x7610, R3 ;  /* 0x00007610ff427816 */ /* 0x000fe20000000003 */
[----:B------:R-:W-:Y:S01]  /*1840*/  FMUL.FTZ R25, R24, -1.4426950216293334961 ;  /* 0xbfb8aa3b18197820 */ /* 0x000fe20000410000 */
[----:B------:R-:W-:Y:S01]  /*1850*/  MUFU.EX2 R11, R11 ;  /* 0x0000000b000b7308 */ /* 0x000fe20000000800 */
[----:B------:R-:W-:Y:S01]  /*1860*/  FMUL.FTZ R10, R5, -1.4426950216293334961 ;  /* 0xbfb8aa3b050a7820 */ /* 0x000fe20000410000 */
[----:B------:R-:W-:-:S02]  /*1870*/  PRMT R68, RZ, 0x5410, R2 ;  /* 0x00005410ff447816 */ /* 0x000fc40000000002 */
[----:B------:R-:W-:Y:S02]  /*1880*/  PRMT R70, RZ, 0x7610, R2 ;  /* 0x00007610ff467816 */ /* 0x000fe40000000002 */
[----:B------:R-:W-:Y:S02]  /*1890*/  ISETP.NE.AND P6, PT, R42, RZ, PT ;  /* 0x000000ff2a00720c */ /* 0x000fe40003fc5270 */
[----:B------:R-:W0:Y:S08]  /*18a0*/  MUFU.EX2 R8, R8 ;  /* 0x0000000800087308 */ /* 0x000e300000000800 */
[----:B------:R-:W-:Y:S08]  /*18b0*/  MUFU.EX2 R25, R25 ;  /* 0x0000001900197308 */ /* 0x000ff00000000800 */
[----:B------:R-:W1:Y:S01]  /*18c0*/  MUFU.EX2 R10, R10 ;  /* 0x0000000a000a7308 */ /* 0x000e620000000800 */
[----:B0-----:R-:W-:-:S07]  /*18d0*/  FADD.FTZ R9, R8, 1 ;  /* 0x3f80000008097421 */ /* 0x001fce0000010000 */
[----:B------:R-:W-:Y:S01]  /*18e0*/  MUFU.RCP R72, R9 ;  /* 0x0000000900487308 */ /* 0x000fe20000001000 */
[----:B-1----:R-:W-:-:S07]  /*18f0*/  FADD.FTZ R10, R10, 1 ;  /* 0x3f8000000a0a7421 */ /* 0x002fce0000010000 */
[----:B------:R-:W0:Y:S02]  /*1900*/  MUFU.RCP R62, R10 ;  /* 0x0000000a003e7308 */ /* 0x000e240000001000 */
[----:B0-----:R-:W-:-:S04]  /*1910*/  FADD.FTZ R2, -R62, 1 ;  /* 0x3f8000003e027421 */ /* 0x001fc80000010100 */
[----:B------:R-:W-:Y:S01]  /*1920*/  FFMA.FTZ R2, R5, R2, 1 ;  /* 0x3f80000005027423 */ /* 0x000fe20000010002 */
[----:B--2---:R-:W-:Y:S04]  /*1930*/  STS.U16 [R26], R53 ;  /* 0x000000351a007388 */ /* 0x004fe80000000400 */
[----:B----4-:R-:W-:Y:S04]  /*1940*/  STS.U16 [R26+0x40], R55 ;  /* 0x000040371a007388 */ /* 0x010fe80000000400 */
[----:B-----5:R-:W-:Y:S04]  /*1950*/  STS.U16 [R26+0x80], R57 ;  /* 0x000080391a007388 */ /* 0x020fe80000000400 */
[----:B------:R0:W-:Y:S01]  /*1960*/  STS.U16 [R26+0xc0], R59 ;  /* 0x0000c03b1a007388 */ /* 0x0001e20000000400 */
[----:B------:R-:W-:-:S06]  /*1970*/  NOP ;  /* 0x0000000000007918 */ /* 0x000fcc0000000000 */
[----:B------:R-:W1:Y:S01]  /*1980*/  LDS.64 R6, [R41.X8] ;  /* 0x0000000029067984 */ /* 0x000e620000008a00 */
[----:B0-----:R-:W-:Y:S02]  /*1990*/  FADD.FTZ R59, R11, 1 ;  /* 0x3f8000000b3b7421 */ /* 0x001fe40000010000 */
[----:B------:R-:W-:-:S04]  /*19a0*/  FADD.FTZ R11, R25, 1 ;  /* 0x3f800000190b7421 */ /* 0x000fc80000010000 */
[----:B------:R-:W0:Y:S08]  /*19b0*/  MUFU.RCP R59, R59 ;  /* 0x0000003b003b7308 */ /* 0x000e300000001000 */
[----:B------:R-:W2:Y:S01]  /*19c0*/  MUFU.RCP R61, R11 ;  /* 0x0000000b003d7308 */ /* 0x000ea20000001000 */
[----:B0-----:R-:W-:Y:S02]  /*19d0*/  FADD.FTZ R3, -R59, 1 ;  /* 0x3f8000003b037421 */ /* 0x001fe40000010100 */
[----:B--2---:R-:W-:-:S04]  /*19e0*/  FADD.FTZ R9, -R61, 1 ;  /* 0x3f8000003d097421 */ /* 0x004fc80000010100 */
[----:B------:R-:W-:Y:S01]  /*19f0*/  FFMA.FTZ R11, R24, R9, 1 ;  /* 0x3f800000180b7423 */ /* 0x000fe20000010009 */
[--C-:B-1----:R-:W-:Y:S02]  /*1a00*/  PRMT R55, RZ, 0x5410, R6.reuse ;  /* 0x00005410ff377816 */ /* 0x102fe40000000006 */
[----:B------:R-:W-:Y:S01]  /*1a10*/  PRMT R57, RZ, 0x7610, R6 ;  /* 0x00007610ff397816 */ /* 0x000fe20000000006 */
[----:B------:R-:W-:Y:S01]  /*1a20*/  FADD.FTZ R6, -R72, 1 ;  /* 0x3f80000048067421 */ /* 0x000fe20000010100 */
[--C-:B------:R-:W-:Y:S02]  /*1a30*/  PRMT R25, RZ, 0x5410, R7.reuse ;  /* 0x00005410ff197816 */ /* 0x100fe40000000007 */
[----:B------:R-:W-:Y:S01]  /*1a40*/  PRMT R53, RZ, 0x7610, R7 ;  /* 0x00007610ff357816 */ /* 0x000fe20000000007 */
[----:B------:R-:W-:Y:S02]  /*1a50*/  FFMA.FTZ R7, R22, R3, 1 ;  /* 0x3f80000016077423 */ /* 0x000fe40000010003 */
        /* <DEDUP_REMOVED lines=13> */
[----:B------:R-:W-:-:S02]  /*1b30*/  F2FP.BF16.PACK_AB R10, R7, R2 ;  /* 0x00000002070a723e */ /* 0x000fc400000010ff */
[----:B------:R-:W-:Y:S02]  /*1b40*/  P2R R2, PR, RZ, 0x40 ;  /* 0x00000040ff027803 */ /* 0x000fe40000000000 */
[----:B------:R-:W-:Y:S01]  /*1b50*/  F2FP.BF16.PACK_AB R11, R11, R8 ;  /* 0x000000080b0b723e */ /* 0x000fe200000010ff */
[----:B------:R-:W-:Y:S01]  /*1b60*/  BAR.SYNC.DEFER_BLOCKING 0x0 ;  /* 0x0000000000007b1d */ /* 0x000fe20000010000 */
[----:B------:R-:W-:Y:S02]  /*1b70*/  IMAD R8, R46, c[0x0][0x2e8], RZ ;  /* 0x0000ba002e087a24 */ /* 0x000fe400078e02ff */
[----:B------:R-:W-:-:S03]  /*1b80*/  IMAD.WIDE.U32 R2, R47, c[0x0][0x2e8], RZ ;  /* 0x0000ba002f027a25 */ /* 0x000fc600078e00ff */
[----:B------:R0:W-:Y:S01]  /*1b90*/  STS.64 [R41.X8], R10 ;  /* 0x0000000a29007388 */ /* 0x0001e20000008a00 */
[----:B------:R-:W-:-:S06]  /*1ba0*/  NOP ;  /* 0x0000000000007918 */ /* 0x000fcc0000000000 */
[----:B------:R-:W-:Y:S04]  /*1bb0*/  LDS.U16 R63, [R26] ;  /* 0x000000001a3f7984 */ /* 0x000fe80000000400 */
[----:B------:R-:W-:Y:S01]  /*1bc0*/  LDS.U16 R65, [R26+0x40] ;  /* 0x000040001a417984 */ /* 0x000fe20000000400 */
[----:B0-----:R-:W-:Y:S02]  /*1bd0*/  IMAD R11, R47, c[0x0][0x2ec], R8 ;  /* 0x0000bb002f0b7a24 */ /* 0x001fe400078e0208 */
[----:B------:R-:W-:Y:S01]  /*1be0*/  IMAD R8, R50, c[0x0][0x2f0], RZ ;  /* 0x0000bc0032087a24 */ /* 0x000fe200078e02ff */
[----:B------:R-:W-:Y:S02]  /*1bf0*/  LDS.U16 R67, [R26+0x80] ;  /* 0x000080001a437984 */ /* 0x000fe40000000400 */
[----:B------:R-:W-:Y:S01]  /*1c00*/  IADD3 R3, R3, R11, RZ ;  /* 0x0000000b03037210 */ /* 0x000fe20007ffe0ff */
[C---:B------:R-:W-:Y:S01]  /*1c10*/  IMAD R9, R51.reuse, c[0x0][0x2f4], R8 ;  /* 0x0000bd0033097a24 */ /* 0x040fe200078e0208 */
[----:B------:R-:W-:Y:S03]  /*1c20*/  LDS.U16 R69, [R26+0xc0] ;  /* 0x0000c0001a457984 */ /* 0x000fe60000000400 */
[----:B------:R-:W-:Y:S01]  /*1c30*/  IMAD.WIDE.U32 R2, R51, c[0x0][0x2f0], R2 ;  /* 0x0000bc0033027a25 */ /* 0x000fe200078e0002 */
[----:B------:R-:W-:Y:S04]  /*1c40*/  @!P6 STS [0x100], R4 ;  /* 0x00010004ff00e388 */ /* 0x000fe80000000800 */
[----:B------:R-:W-:Y:S01]  /*1c50*/  BAR.SYNC.DEFER_BLOCKING 0x0 ;  /* 0x0000000000007b1d */ /* 0x000fe20000010000 */
[----:B------:R-:W-:-:S02]  /*1c60*/  IADD3 R7, P0, R0, R2, RZ ;  /* 0x0000000200077210 */ /* 0x000fc40007f1e0ff */
[----:B------:R-:W-:Y:S02]  /*1c70*/  IADD3 R2, P4, R28, c[0x0][0x338], RZ ;  /* 0x0000ce001c027a10 */ /* 0x000fe40007f9e0ff */
[----:B------:R-:W-:Y:S02]  /*1c80*/  IADD3.X R8, R52, R9, R3, P0, !PT ;  /* 0x0000000934087210 */ /* 0x000fe400007fe403 */
[----:B------:R-:W-:Y:S01]  /*1c90*/  IADD3.X R3, R27, c[0x0][0x33c], RZ, P4, !PT ;  /* 0x0000cf001b037a10 */ /* 0x000fe200027fe4ff */
[----:B------:R-:W0:Y:S02]  /*1ca0*/  LDS R6, [0x100] ;  /* 0x00010000ff067984 */ /* 0x000e240000000800 */
[-C--:B0-----:R-:W-:Y:S02]  /*1cb0*/  ISETP.GE.AND P3, PT, R34, R6.reuse, PT ;  /* 0x000000062200720c */ /* 0x081fe40003f66270 */
[-C--:B------:R-:W-:Y:S02]  /*1cc0*/  ISETP.GE.AND P2, PT, R30, R6.reuse, PT ;  /* 0x000000061e00720c */ /* 0x080fe40003f46270 */
[----:B------:R-:W-:-:S02]  /*1cd0*/  ISETP.GE.AND P1, PT, R31, R6, PT ;  /* 0x000000061f00720c */ /* 0x000fc40003f26270 */
[----:B------:R-:W-:Y:S02]  /*1ce0*/  ISETP.GE.AND P0, PT, R29, R6, PT ;  /* 0x000000061d00720c */ /* 0x000fe40003f06270 */
[C---:B------:R-:W-:Y:S02]  /*1cf0*/  LEA R6, P5, R7.reuse, R2, 0x1 ;  /* 0x0000000207067211 */ /* 0x040fe400078a08ff */
        /* <DEDUP_REMOVED lines=13> */
.L_x_13118:
[----:B------:R-:W-:Y:S05]  /*1dd0*/  BSYNC B0 ;  /* 0x0000000000007941 */ /* 0x000fea0003800000 */
.L_x_13117:
[----:B------:R1:W-:Y:S01]  /*1de0*/  @!P2 STG.E.U16 [R6.64+-0x80], R67 ;  /* 0xffff80430600a986 */ /* 0x0003e2000c101506 */
[----:B------:R-:W-:Y:S02]  /*1df0*/  FMUL.FTZ R5, R5, R62 ;  /* 0x0000003e05057220 */ /* 0x000fe40000410000 */
[----:B------:R-:W-:Y:S01]  /*1e00*/  FMUL.FTZ R59, R22, R59 ;  /* 0x0000003b163b7220 */ /* 0x000fe20000410000 */
[----:B------:R1:W-:Y:S01]  /*1e10*/  @!P1 STG.E.U16 [R6.64+-0xc0], R65 ;  /* 0xffff404106009986 */ /* 0x0003e2000c101506 */
[----:B------:R-:W-:Y:S02]  /*1e20*/  FMUL.FTZ R23, R23, R72 ;  /* 0x0000004817177220 */ /* 0x000fe40000410000 */
[----:B------:R-:W-:Y:S01]  /*1e30*/  FMUL.FTZ R24, R24, R61 ;  /* 0x0000003d18187220 */ /* 0x000fe20000410000 */
[----:B------:R1:W-:Y:S01]  /*1e40*/  @!P0 STG.E.U16 [R6.64+-0x40], R69 ;  /* 0xffffc04506008986 */ /* 0x0003e2000c101506 */
[----:B------:R-:W-:Y:S01]  /*1e50*/  ISETP.NE.U32.AND P0, PT, RZ, c[0x0][0x270], PT ;  /* 0x00009c00ff007a0c */ /* 0x000fe20003f05070 */
[----:B------:R-:W-:-:S02]  /*1e60*/  FMUL.FTZ R62, R68, R5 ;  /* 0x00000005443e7220 */ /* 0x000fc40000410000 */
[----:B------:R-:W-:Y:S01]  /*1e70*/  FMUL.FTZ R8, R70, R59 ;  /* 0x0000003b46087220 */ /* 0x000fe20000410000 */
[----:B------:R-:W-:Y:S01]  /*1e80*/  ISETP.NE.AND.EX P0, PT, RZ, c[0x0][0x274], PT, P0 ;  /* 0x00009d00ff007a0c */ /* 0x000fe20003f05300 */
[----:B0-----:R-:W-:Y:S02]  /*1e90*/  FMUL.FTZ R10, R64, R23 ;  /* 0x00000017400a7220 */ /* 0x001fe40000410000 */
[----:B------:R-:W-:-:S10]  /*1ea0*/  FMUL.FTZ R22, R66, R24 ;  /* 0x0000001842167220 */ /* 0x000fd40000410000 */
[----:B------:R-:W-:Y:S05]  /*1eb0*/  @!P0 BRA `(.L_x_13119) ;  /* 0x0000032000008947 */ /* 0x000fea0003800000 */
[----:B-1----:R-:W-:Y:S01]  /*1ec0*/  BAR.SYNC.DEFER_BLOCKING 0x0 ;  /* 0x0000000000007b1d */ /* 0x002fe20000010000 */
[----:B------:R-:W-:Y:S02]  /*1ed0*/  FMUL.FTZ R5, R5, R55 ;  /* 0x0000003705057220 */ /* 0x000fe40000410000 */
[----:B------:R-:W-:Y:S02]  /*1ee0*/  FMUL.FTZ R6, R59, R57 ;  /* 0x000000393b067220 */ /* 0x000fe40000410000 */
[----:B------:R-:W-:Y:S01]  /*1ef0*/  FMUL.FTZ R23, R23, R25 ;  /* 0x0000001917177220 */ /* 0x000fe20000410000 */
[----:B------:R-:W-:Y:S01]  /*1f00*/  IADD3 R25, P4, R28, c[0x0][0x270], RZ ;  /* 0x00009c001c197a10 */ /* 0x000fe20007f9e0ff */
[----:B------:R-:W-:Y:S01]  /*1f10*/  FMUL.FTZ R24, R24, R53 ;  /* 0x0000003518187220 */ /* 0x000fe20000410000 */
[----:B------:R-:W-:Y:S01]  /*1f20*/  F2FP.BF16.PACK_AB R64, R6, R5 ;  /* 0x000000050640723e */ /* 0x000fe200000010ff */
[----:B------:R-:W-:Y:S01]  /*1f30*/  IMAD.WIDE.U32 R6, R47, c[0x0][0x210], RZ ;  /* 0x000084002f067a25 */ /* 0x000fe200078e00ff */
[----:B------:R-:W-:Y:S02]  /*1f40*/  BSSY B0, `(.L_x_13120) ;  /* 0x0000026000007945 */ /* 0x000fe40003800000 */
[----:B------:R-:W-:Y:S01]  /*1f50*/  F2FP.BF16.PACK_AB R65, R24, R23 ;  /* 0x000000171841723e */ /* 0x000fe200000010ff */
[----:B------:R-:W-:-:S04]  /*1f60*/  IMAD R24, R46, c[0x0][0x210], RZ ;  /* 0x000084002e187a24 */ /* 0x000fc800078e02ff */
        /* <DEDUP_REMOVED lines=8> */
[----:B------:R-:W-:Y:S04]  /*1ff0*/  LDS.U16 R11, [R26+0x40] ;  /* 0x000040001a0b7984 */ /* 0x000fe80000000400 */
[----:B------:R-:W-:Y:S04]  /*2000*/  LDS.U16 R23, [R26+0x80] ;  /* 0x000080001a177984 */ /* 0x000fe80000000400 */
[----:B------:R-:W-:Y:S04]  /*2010*/  LDS.U16 R53, [R26+0xc0] ;  /* 0x0000c0001a357984 */ /* 0x000fe80000000400 */
[----:B------:R0:W-:Y:S04]  /*2020*/  @!P6 STS [0x100], R4 ;  /* 0x00010004ff00e388 */ /* 0x0001e80000000800 */
[----:B------:R-:W-:Y:S01]  /*2030*/  BAR.SYNC.DEFER_BLOCKING 0x0 ;  /* 0x0000000000007b1d */ /* 0x000fe20000010000 */
[----:B0-----:R-:W-:-:S04]  /*2040*/  IADD3 R4, P0, R0, R6, RZ ;  /* 0x0000000600047210 */ /* 0x001fc80007f1e0ff */
[----:B------:R-:W-:Y:S01]  /*2050*/  IADD3.X R7, R52, R57, R7, P0, !PT ;  /* 0x0000003934077210 */ /* 0x000fe200007fe407 */
[----:B------:R-:W0:Y:S02]  /*2060*/  LDS R5, [0x100] ;  /* 0x00010000ff057984 */ /* 0x000e240000000800 */
[-C--:B0-----:R-:W-:Y:S02]  /*2070*/  ISETP.GE.AND P3, PT, R34, R5.reuse, PT ;  /* 0x000000052200720c */ /* 0x081fe40003f66270 */
[-C--:B------:R-:W-:Y:S02]  /*2080*/  ISETP.GE.AND P0, PT, R31, R5.reuse, PT ;  /* 0x000000051f00720c */ /* 0x080fe40003f06270 */
[-C--:B------:R-:W-:Y:S02]  /*2090*/  ISETP.GE.AND P1, PT, R30, R5.reuse, PT ;  /* 0x000000051e00720c */ /* 0x080fe40003f26270 */
[----:B------:R-:W-:Y:S02]  /*20a0*/  ISETP.GE.AND P2, PT, R29, R5, PT ;  /* 0x000000051d00720c */ /* 0x000fe40003f46270 */
[----:B------:R-:W-:-:S02]  /*20b0*/  IADD3.X R5, R27, c[0x0][0x274], RZ, P4, !PT ;  /* 0x00009d001b057a10 */ /* 0x000fc400027fe4ff */
[----:B------:R-:W-:-:S04]  /*20c0*/  LEA R24, P4, R4, R25, 0x1 ;  /* 0x0000001904187211 */ /* 0x000fc800078808ff */
        /* <DEDUP_REMOVED lines=13> */
.L_x_13121:
[----:B------:R-:W-:Y:S05]  /*21a0*/  BSYNC B0 ;  /* 0x0000000000007941 */ /* 0x000fea0003800000 */
.L_x_13120:
[----:B------:R1:W-:Y:S04]  /*21b0*/  @!P0 STG.E.U16 [R24.64+-0xc0], R11 ;  /* 0xffff400b18008986 */ /* 0x0003e8000c101506 */
[----:B------:R1:W-:Y:S04]  /*21c0*/  @!P1 STG.E.U16 [R24.64+-0x80], R23 ;  /* 0xffff801718009986 */ /* 0x0003e8000c101506 */
[----:B------:R1:W-:Y:S02]  /*21d0*/  @!P2 STG.E.U16 [R24.64+-0x40], R53 ;  /* 0xffffc0351800a986 */ /* 0x0003e4000c101506 */
.L_x_13119:
[--C-:B-1----:R-:W-:Y:S01]  /*21e0*/  PRMT R4, RZ, 0x5410, R12.reuse ;  /* 0x00005410ff047816 */ /* 0x102fe2000000000c */
[----:B------:R-:W-:Y:S01]  /*21f0*/  BAR.SYNC.DEFER_BLOCKING 0x0 ;  /* 0x0000000000007b1d */ /* 0x000fe20000010000 */
[----:B------:R-:W-:Y:S01]  /*2200*/  MOV R5, c[0x0][0x16c] ;  /* 0x00005b0000057a02 */ /* 0x000fe20000000f00 */
[----:B------:R-:W-:Y:S01]  /*2210*/  HFMA2.MMA R74, -RZ, RZ, 0, 0 ;  /* 0x00000000ff4a7435 */ /* 0x000fe200000001ff */
[CC--:B------:R-:W-:Y:S01]  /*2220*/  FMUL.FTZ R78, R62.reuse, R49.reuse ;  /* 0x000000313e4e7220 */ /* 0x0c0fe20000410000 */
[----:B------:R-:W-:Y:S01]  /*2230*/  CS2R R72, SRZ ;  /* 0x0000000000487805 */ /* 0x000fe2000001ff00 */
[----:B------:R-:W-:Y:S01]  /*2240*/  FFMA.FTZ R45, R62, R4, R45 ;  /* 0x000000043e2d7223 */ /* 0x000fe2000001002d */
[----:B------:R-:W-:Y:S01]  /*2250*/  PRMT R4, RZ, 0x7610, R12 ;  /* 0x00007610ff047816 */ /* 0x000fe2000000000c */
[-C--:B------:R-:W-:Y:S01]  /*2260*/  FMUL.FTZ R77, R8, R49.reuse ;  /* 0x00000031084d7220 */ /* 0x080fe20000410000 */
[----:B------:R-:W-:Y:S01]  /*2270*/  ISETP.GE.AND P0, PT, R5, 0x1, PT ;  /* 0x000000010500780c */ /* 0x000fe20003f06270 */
[-C--:B------:R-:W-:Y:S01]  /*2280*/  FMUL.FTZ R76, R10, R49.reuse ;  /* 0x000000310a4c7220 */ /* 0x080fe20000410000 */
[----:B------:R-:W-:Y:S01]  /*2290*/  MOV R71, RZ ;  /* 0x000000ff00477202 */ /* 0x000fe20000000f00 */
[----:B------:R-:W-:Y:S01]  /*22a0*/  FFMA.FTZ R45, R8, R4, R45 ;  /* 0x00000004082d7223 */ /* 0x000fe2000001002d */
[----:B------:R-:W-:Y:S01]  /*22b0*/  PRMT R4, RZ, 0x5410, R13 ;  /* 0x00005410ff047816 */ /* 0x000fe2000000000d */
[----:B------:R-:W-:-:S04]  /*22c0*/  FMUL.FTZ R75, R22, R49 ;  /* 0x00000031164b7220 */ /* 0x000fc80000410000 */
[----:B------:R-:W-:Y:S01]  /*22d0*/  FFMA.FTZ R45, R10, R4, R45 ;  /* 0x000000040a2d7223 */ /* 0x000fe2000001002d */
[----:B------:R-:W-:-:S05]  /*22e0*/  PRMT R4, RZ, 0x7610, R13 ;  /* 0x00007610ff047816 */ /* 0x000fca000000000d */
[----:B------:R-:W-:Y:S01]  /*22f0*/  FFMA.FTZ R45, R22, R4, R45 ;  /* 0x00000004162d7223 */ /* 0x000fe2000001002d */
[----:B------:R-:W-:Y:S05]  /*2300*/  @!P0 BRA `(.L_x_13122) ;  /* 0x0000267000008947 */ /* 0x000fea0003800000 */
[C---:B0-----:R-:W-:Y:S01]  /*2310*/  IADD3 R6, R35.reuse, -0x2, RZ ;  /* 0xfffffffe23067810 */ /* 0x041fe20007ffe0ff */
[C---:B------:R-:W-:Y:S01]  /*2320*/  IMAD R64, R50.reuse, c[0x0][0x180], RZ ;  /* 0x0000600032407a24 */ /* 0x040fe200078e02ff */
[----:B------:R-:W-:Y:S01]  /*2330*/  IADD3 R9, R35, -0x1, RZ ;  /* 0xffffffff23097810 */ /* 0x000fe20007ffe0ff */
[C---:B------:R-:W-:Y:S01]  /*2340*/  IMAD R68, R50.reuse, c[0x0][0x198], RZ ;  /* 0x0000660032447a24 */ /* 0x040fe200078e02ff */
[----:B------:R-:W-:Y:S01]  /*2350*/  MOV R99, RZ ;  /* 0x000000ff00637202 */ /* 0x000fe20000000f00 */
[----:B------:R-:W-:Y:S01]  /*2360*/  IMAD R70, R50, c[0x0][0x1b8], RZ ;  /* 0x00006e0032467a24 */ /* 0x000fe200078e02ff */
[----:B------:R-:W-:Y:S01]  /*2370*/  MOV R74, RZ ;  /* 0x000000ff004a7202 */ /* 0x000fe20000000f00 */
[----:B------:R-:W-:Y:S01]  /*2380*/  IMAD R7, R6, c[0x0][0x16c], RZ ;  /* 0x00005b0006077a24 */ /* 0x000fe200078e02ff */
[----:B------:R-:W-:Y:S01]  /*2390*/  LEA.HI R6, R9, R9, RZ, 0x1 ;  /* 0x0000000909067211 */ /* 0x000fe200078f08ff */
[C---:B------:R-:W-:Y:S01]  /*23a0*/  IMAD.WIDE.U32 R24, R51.reuse, c[0x0][0x180], RZ ;  /* 0x0000600033187a25 */ /* 0x040fe200078e00ff */
[----:B------:R-:W-:Y:S01]  /*23b0*/  MOV R55, RZ ;  /* 0x000000ff00377202 */ /* 0x000fe20000000f00 */
[----:B------:R-:W-:Y:S01]  /*23c0*/  CS2R R72, SRZ ;  /* 0x0000000000487805 */ /* 0x000fe2000001ff00 */
[----:B------:R-:W-:Y:S01]  /*23d0*/  MOV R71, RZ ;  /* 0x000000ff00477202 */ /* 0x000fe20000000f00 */
[----:B------:R-:W-:Y:S01]  /*23e0*/  IMAD.WIDE.U32 R66, R51, c[0x0][0x198], RZ ;  /* 0x0000660033427a25 */ /* 0x000fe200078e00ff */
[----:B------:R-:W-:-:S03]  /*23f0*/  UMOV UR4, URZ ;  /* 0x0000003f00047c82 */ /* 0x000fc60008000000 */
[----:B------:R-:W-:Y:S01]  /*2400*/  IMAD.WIDE.U32 R4, R51, c[0x0][0x1b8], RZ ;  /* 0x00006e0033047a25 */ /* 0x000fe200078e00ff */
[----:B------:R-:W-:-:S03]  /*2410*/  LEA R69, P1, R66, c[0x0][0x228], 0x3 ;  /* 0x00008a0042457a11 */ /* 0x000fc600078218ff */
[C---:B------:R-:W-:Y:S01]  /*2420*/  IMAD R23, R51.reuse, c[0x0][0x184], R64 ;  /* 0x0000610033177a24 */ /* 0x040fe200078e0240 */
[----:B------:R-:W-:Y:S01]  /*2430*/  LOP3.LUT R64, R6, 0xfffffe, RZ, 0xc0, !PT ;  /* 0x00fffffe06407812 */ /* 0x000fe200078ec0ff */
[C---:B------:R-:W-:Y:S01]  /*2440*/  IMAD R11, R51.reuse, c[0x0][0x19c], R68 ;  /* 0x00006700330b7a24 */ /* 0x040fe200078e0244 */
[----:B------:R-:W-:Y:S01]  /*2450*/  LEA R68, P2, R4, c[0x0][0x230], 0x3 ;  /* 0x00008c0004447a11 */ /* 0x000fe200078418ff */
[----:B------:R-:W-:Y:S01]  /*2460*/  IMAD R65, R51, c[0x0][0x1bc], R70 ;  /* 0x00006f0033417a24 */ /* 0x000fe200078e0246 */
[----:B------:R-:W-:Y:S01]  /*2470*/  LEA R70, P0, R24, c[0x0][0x220], 0x3 ;  /* 0x0000880018467a11 */ /* 0x000fe200078018ff */
[----:B------:R-:W-:Y:S01]  /*2480*/  IMAD.WIDE R6, R7, 0x10, R20 ;  /* 0x0000001007067825 */ /* 0x000fe200078e0214 */
[----:B------:R-:W-:Y:S02]  /*2490*/  IADD3 R23, R25, R23, RZ ;  /* 0x0000001719177210 */ /* 0x000fe40007ffe0ff */
        /* <DEDUP_REMOVED lines=10> */
[----:B------:R-:W-:Y:S02]  /*2540*/  MOV R64, R6 ;  /* 0x0000000600407202 */ /* 0x000fe40000000f00 */
[----:B------:R-:W-:Y:S02]  /*2550*/  MOV R63, R7 ;  /* 0x00000007003f7202 */ /* 0x000fe40000000f00 */
[----:B------:R-:W-:Y:S02]  /*2560*/  SHF.L.U32 R53, R9, 0x8, RZ ;  /* 0x0000000809357819 */ /* 0x000fe400000006ff */
.L_x_13137:
[----:B------:R-:W-:Y:S02]  /*2570*/  MOV R4, R70 ;  /* 0x0000004600047202 */ /* 0x000fe40000000f00 */
[----:B------:R-:W-:-:S05]  /*2580*/  MOV R5, R67 ;  /* 0x0000004300057202 */ /* 0x000fca0000000f00 */
[----:B------:R0:W2:Y:S01]  /*2590*/  LDG.E.64 R22, [R4.64] ;  /* 0x0000000604167981 */ /* 0x0000a2000c1e1b00 */
[----:B------:R-:W-:Y:S02]  /*25a0*/  ISETP.NE.AND P0, PT, R42, RZ, PT ;  /* 0x000000ff2a00720c */ /* 0x000fe40003f05270 */
[----:B------:R-:W-:-:S04]  /*25b0*/  ISETP.GT.AND P1, PT, R35, 0x1, PT ;  /* 0x000000012300780c */ /* 0x000fc80003f24270 */
[----:B------:R-:W-:Y:S02]  /*25c0*/  ISETP.EQ.AND P1, PT, R98, RZ, P1 ;  /* 0x000000ff6200720c */ /* 0x000fe40000f22270 */
[----:B0-----:R-:W-:Y:S02]  /*25d0*/  MOV R4, R69 ;  /* 0x0000004500047202 */ /* 0x001fe40000000f00 */
[----:B------:R-:W-:-:S06]  /*25e0*/  MOV R5, R66 ;  /* 0x0000004200057202 */ /* 0x000fcc0000000f00 */
[----:B------:R-:W5:Y:S03]  /*25f0*/  LDG.E.64 R4, [R4.64] ;  /* 0x0000000604047981 */ /* 0x000f66000c1e1b00 */
[----:B------:R-:W-:Y:S01]  /*2600*/  @P1 MOV R25, R63 ;  /* 0x0000003f00191202 */ /* 0x000fe20000000f00 */
[----:B------:R-:W-:Y:S01]  /*2610*/  BSSY B0, `(.L_x_13123) ;  /* 0x000005a000007945 */ /* 0x000fe20003800000 */
[----:B--2---:R-:W-:Y:S02]  /*2620*/  FMUL.FTZ R79, R22, 1.4426950216293334961 ;  /* 0x3fb8aa3b164f7820 */ /* 0x004fe40000410000 */
[-C--:B------:R-:W-:Y:S02]  /*2630*/  FMUL.FTZ R6, R23, R54.reuse ;  /* 0x0000003617067220 */ /* 0x080fe40000410000 */
[----:B------:R-:W-:Y:S02]  /*2640*/  FMUL.FTZ R7, R79, R54 ;  /* 0x000000364f077220 */ /* 0x000fe40000410000 */
[----:B------:R-:W-:Y:S01]  /*2650*/  FMUL.RZ R11, R6, 0.15915493667125701904 ;  /* 0x3e22f983060b7820 */ /* 0x000fe2000040c000 */
[----:B------:R-:W-:-:S03]  /*2660*/  IADD3 R6, R42, 0x200, RZ ;  /* 0x000002002a067810 */ /* 0x000fc60007ffe0ff */
[----:B------:R-:W-:Y:S01]  /*2670*/  MUFU.EX2 R7, R7 ;  /* 0x0000000700077308 */ /* 0x000fe20000000800 */
[----:B------:R-:W-:Y:S02]  /*2680*/  SEL R24, R53, R6, !P0 ;  /* 0x0000000635187207 */ /* 0x000fe40004000000 */
[----:B------:R-:W-:-:S05]  /*2690*/  MOV R6, R68 ;  /* 0x0000004400067202 */ /* 0x000fca0000000f00 */
[----:B------:R-:W0:Y:S08]  /*26a0*/  MUFU.COS R8, R11 ;  /* 0x0000000b00087308 */ /* 0x000e300000000000 */
[----:B------:R-:W1:Y:S01]  /*26b0*/  MUFU.SIN R10, R11 ;  /* 0x0000000b000a7308 */ /* 0x000e620000000400 */
[C---:B0-----:R-:W-:Y:S02]  /*26c0*/  FMUL.FTZ R8, R7.reuse, R8 ;  /* 0x0000000807087220 */ /* 0x041fe40000410000 */
[----:B-1----:R-:W-:Y:S01]  /*26d0*/  FMUL.FTZ R9, R7, R10 ;  /* 0x0000000a07097220 */ /* 0x002fe20000410000 */
[----:B------:R-:W-:Y:S01]  /*26e0*/  MOV R7, R65 ;  /* 0x0000004100077202 */ /* 0x000fe20000000f00 */
[----:B------:R-:W-:Y:S01]  /*26f0*/  FMUL.FTZ R80, R23, R56 ;  /* 0x0000003817507220 */ /* 0x000fe20000410000 */
[----:B------:R-:W-:-:S02]  /*2700*/  CS2R R10, SRZ ;  /* 0x00000000000a7805 */ /* 0x000fc4000001ff00 */
[----:B------:R0:W-:Y:S04]  /*2710*/  STS.64 [R24.X8+0x560], R8 ;  /* 0x0005600818007388 */ /* 0x0001e80000008a00 */
[----:B------:R-:W5:Y:S01]  /*2720*/  LDG.E.64 R6, [R6.64] ;  /* 0x0000000606067981 */ /* 0x000f62000c1e1b00 */
[----:B------:R-:W-:Y:S02]  /*2730*/  FMUL.RZ R85, R80, 0.15915493667125701904 ;  /* 0x3e22f98350557820 */ /* 0x000fe4000040c000 */
[C---:B------:R-:W-:Y:S02]  /*2740*/  FMUL.FTZ R80, R79.reuse, R56 ;  /* 0x000000384f507220 */ /* 0x040fe40000410000 */
[C---:B------:R-:W-:Y:S02]  /*2750*/  FMUL.FTZ R84, R79.reuse, R58 ;  /* 0x0000003a4f547220 */ /* 0x040fe40000410000 */
[----:B------:R-:W-:-:S02]  /*2760*/  FMUL.FTZ R87, R79, R60 ;  /* 0x0000003c4f577220 */ /* 0x000fc40000410000 */
[----:B------:R-:W-:Y:S01]  /*2770*/  FMUL.FTZ R79, R23, R58 ;  /* 0x0000003a174f7220 */ /* 0x000fe20000410000 */
[----:B0-----:R-:W-:Y:S01]  /*2780*/  @P1 MOV R24, R64 ;  /* 0x0000004000181202 */ /* 0x001fe20000000f00 */
[----:B------:R-:W-:Y:S02]  /*2790*/  BAR.SYNC.DEFER_BLOCKING 0x0 ;  /* 0x0000000000007b1d */ /* 0x000fe40000010000 */
[----:B------:R-:W-:-:S04]  /*27a0*/  FMUL.RZ R79, R79, 0.15915493667125701904 ;  /* 0x3e22f9834f4f7820 */ /* 0x000fc8000040c000 */
[----:B------:R-:W-:Y:S08]  /*27b0*/  MUFU.SIN R81, R85 ;  /* 0x0000005500517308 */ /* 0x000ff00000000400 */
[----:B------:R-:W0:Y:S08]  /*27c0*/  MUFU.EX2 R82, R80 ;  /* 0x0000005000527308 */ /* 0x000e300000000800 */
[----:B------:R-:W-:Y:S01]  /*27d0*/  MUFU.COS R83, R85 ;  /* 0x0000005500537308 */ /* 0x000fe20000000000 */
[----:B------:R1:W5:Y:S07]  /*27e0*/  @P1 LDG.E.64 R10, [R24.64+0x8] ;  /* 0x00000806180a1981 */ /* 0x00036e000c1e1b00 */
[----:B------:R-:W-:Y:S01]  /*27f0*/  MUFU.EX2 R86, R84 ;  /* 0x0000005400567308 */ /* 0x000fe20000000800 */
[----:B-1----:R-:W-:-:S07]  /*2800*/  FMUL.FTZ R24, R23, R60 ;  /* 0x0000003c17187220 */ /* 0x002fce0000410000 */
[----:B------:R-:W1:Y:S01]  /*2810*/  MUFU.COS R85, R79 ;  /* 0x0000004f00557308 */ /* 0x000e620000000000 */
[----:B------:R-:W-:-:S07]  /*2820*/  FMUL.RZ R90, R24, 0.15915493667125701904 ;  /* 0x3e22f983185a7820 */ /* 0x000fce000040c000 */
[----:B------:R2:W3:Y:S01]  /*2830*/  MUFU.SIN R25, R79 ;  /* 0x0000004f00197308 */ /* 0x0004e20000000400 */
[----:B0-----:R-:W-:-:S07]  /*2840*/  FMUL.FTZ R80, R82, R81 ;  /* 0x0000005152507220 */ /* 0x001fce0000410000 */
[----:B------:R-:W-:Y:S01]  /*2850*/  MUFU.EX2 R88, R87 ;  /* 0x0000005700587308 */ /* 0x000fe20000000800 */
[----:B--2---:R-:W-:-:S07]  /*2860*/  PRMT R79, RZ, 0x5410, R12 ;  /* 0x00005410ff4f7816 */ /* 0x004fce000000000c */
[----:B------:R-:W0:Y:S01]  /*2870*/  MUFU.COS R93, R90 ;  /* 0x0000005a005d7308 */ /* 0x000e220000000000 */
[----:B------:R-:W-:-:S07]  /*2880*/  FMUL.FTZ R91, R79, R54 ;  /* 0x000000364f5b7220 */ /* 0x000fce0000410000 */
[----:B------:R-:W2:Y:S01]  /*2890*/  MUFU.SIN R89, R90 ;  /* 0x0000005a00597308 */ /* 0x000ea20000000400 */
[----:B-1----:R-:W-:Y:S02]  /*28a0*/  FMUL.FTZ R84, R86, R85 ;  /* 0x0000005556547220 */ /* 0x002fe40000410000 */
[----:B------:R-:W-:Y:S02]  /*28b0*/  FMUL.FTZ R82, R82, R83 ;  /* 0x0000005352527220 */ /* 0x000fe40000410000 */
[----:B---3--:R-:W-:Y:S02]  /*28c0*/  FMUL.FTZ R86, R86, R25 ;  /* 0x0000001956567220 */ /* 0x008fe40000410000 */
[----:B------:R-:W-:Y:S02]  /*28d0*/  FMUL.FTZ R24, RZ, R80 ;  /* 0x00000050ff187220 */ /* 0x000fe40000410000 */
[-C--:B------:R-:W-:Y:S01]  /*28e0*/  FMUL.FTZ R25, R80, R91.reuse ;  /* 0x0000005b50197220 */ /* 0x080fe20000410000 */
[----:B------:R-:W-:Y:S01]  /*28f0*/  PRMT R81, RZ, 0x7610, R12 ;  /* 0x00007610ff517816 */ /* 0x000fe2000000000c */
[----:B------:R-:W-:-:S02]  /*2900*/  FFMA.FTZ R24, R82, R91, -R24 ;  /* 0x0000005b52187223 */ /* 0x000fc40000010818 */
[----:B------:R-:W-:Y:S02]  /*2910*/  FFMA.FTZ R83, RZ, R82, R25 ;  /* 0x00000052ff537223 */ /* 0x000fe40000010019 */
[----:B------:R-:W-:Y:S02]  /*2920*/  FMUL.FTZ R25, R9, R80 ;  /* 0x0000005009197220 */ /* 0x000fe40000410000 */
[C---:B0-----:R-:W-:Y:S02]  /*2930*/  FMUL.FTZ R87, R88.reuse, R93 ;  /* 0x0000005d58577220 */ /* 0x041fe40000410000 */
[----:B--2---:R-:W-:Y:S02]  /*2940*/  FMUL.FTZ R88, R88, R89 ;  /* 0x0000005958587220 */ /* 0x004fe40000410000 */
[----:B------:R-:W-:Y:S02]  /*2950*/  FFMA.FTZ R85, R81, R56, R24 ;  /* 0x0000003851557223 */ /* 0x000fe40000010018 */
[----:B------:R-:W-:-:S02]  /*2960*/  FADD.FTZ R89, RZ, R83 ;  /* 0x00000053ff597221 */ /* 0x000fc40000010000 */
[C---:B------:R-:W-:Y:S02]  /*2970*/  FMUL.FTZ R24, R8.reuse, R80 ;  /* 0x0000005008187220 */ /* 0x040fe40000410000 */
[-C--:B------:R-:W-:Y:S02]  /*2980*/  FFMA.FTZ R25, R8, R82.reuse, -R25 ;  /* 0x0000005208197223 */ /* 0x080fe40000010819 */
[C---:B------:R-:W-:Y:S02]  /*2990*/  FMUL.FTZ R90, R86.reuse, R89 ;  /* 0x00000059565a7220 */ /* 0x040fe40000410000 */
[----:B------:R-:W-:Y:S02]  /*29a0*/  FFMA.FTZ R83, R9, R82, R24 ;  /* 0x0000005209537223 */ /* 0x000fe40000010018 */
[C---:B------:R-:W-:Y:S02]  /*29b0*/  FMUL.FTZ R24, R86.reuse, R25 ;  /* 0x0000001956187220 */ /* 0x040fe40000410000 */
[----:B------:R-:W-:-:S02]  /*29c0*/  FMUL.FTZ R92, R86, R85 ;  /* 0x00000055565c7220 */ /* 0x000fc40000410000 */
[C---:B------:R-:W-:Y:S02]  /*29d0*/  FFMA.FTZ R90, R84.reuse, R85, -R90 ;  /* 0x00000055545a7223 */ /* 0x040fe4000001085a */
[-C--:B------:R-:W-:Y:S02]  /*29e0*/  FFMA.FTZ R85, R84, R83.reuse, R24 ;  /* 0x0000005354557223 */ /* 0x080fe40000010018 */
[----:B------:R-:W-:Y:S02]  /*29f0*/  FMUL.FTZ R24, R86, R83 ;  /* 0x0000005356187220 */ /* 0x000fe40000410000 */
        /* <DEDUP_REMOVED lines=9> */
[C---:B------:R-:W-:Y:S01]  /*2a90*/  FFMA.FTZ R94, R87.reuse, R85, R94 ;  /* 0x00000055575e7223 */ /* 0x040fe2000001005e */
[----:B------:R-:W-:Y:S01]  /*2aa0*/  PRMT R85, RZ, 0x7610, R13 ;  /* 0x00007610ff557816 */ /* 0x000fe2000000000d */
[----:B------:R-:W-:-:S02]  /*2ab0*/  FFMA.FTZ R25, R87, R90, -R25 ;  /* 0x0000005a57197223 */ /* 0x000fc40000010819 */
        /* <DEDUP_REMOVED lines=15> */
.L_x_13124:
[----:B0-----:R-:W-:Y:S05]  /*2bb0*/  BSYNC B0 ;  /* 0x0000000000007941 */ /* 0x001fea0003800000 */
.L_x_13123:
[----:B------:R-:W0:Y:S01]  /*2bc0*/  SHFL.UP PT, R93, R95, 0x1, RZ ;  /* 0x042000005f5d7989 */ /* 0x000e2200000e00ff */
[----:B------:R-:W-:Y:S01]  /*2bd0*/  ISETP.GE.AND P2, PT, R41, 0x1, PT ;  /* 0x000000012900780c */ /* 0x000fe20003f46270 */
[----:B-----5:R-:W-:Y:S01]  /*2be0*/  FMUL.FTZ R106, R5, R6 ;  /* 0x00000006056a7220 */ /* 0x020fe20000410000 */
[----:B------:R-:W-:Y:S01]  /*2bf0*/  ISETP.GE.AND P3, PT, R41, 0x8, PT ;  /* 0x000000082900780c */ /* 0x000fe20003f66270 */
[----:B------:R-:W2:Y:S01]  /*2c00*/  SHFL.UP PT, R92, R100, 0x1, RZ ;  /* 0x04200000645c7989 */ /* 0x000ea200000e00ff */
[----:B------:R-:W-:Y:S01]  /*2c10*/  ISETP.NE.AND P6, PT, R98, 0x1f, PT ;  /* 0x0000001f6200780c */ /* 0x000fe20003fc5270 */
[----:B------:R-:W-:Y:S01]  /*2c20*/  FFMA.FTZ R106, R4, R7, R106 ;  /* 0x00000007046a7223 */ /* 0x000fe2000001006a */
[----:B------:R-:W-:Y:S01]  /*2c30*/  BSSY B0, `(.L_x_13125) ;  /* 0x0000095000007945 */ /* 0x000fe20003800000 */
[----:B------:R-:W3:Y:S01]  /*2c40*/  SHFL.UP PT, R89, R101, 0x1, RZ ;  /* 0x0420000065597989 */ /* 0x000ee200000e00ff */
[C---:B------:R-:W-:Y:S02]  /*2c50*/  ISETP.GT.U32.AND P4, PT, R98.reuse, 0x17, PT ;  /* 0x000000176200780c */ /* 0x040fe40003f84070 */
[----:B------:R-:W-:Y:S01]  /*2c60*/  ISETP.GT.U32.AND P5, PT, R98, 0xf, PT ;  /* 0x0000000f6200780c */ /* 0x000fe20003fa4070 */
[----:B------:R-:W4:Y:S04]  /*2c70*/  SHFL.UP PT, R90, R94, 0x1, RZ ;  /* 0x042000005e5a7989 */ /* 0x000f2800000e00ff */
[----:B------:R-:W-:Y:S04]  /*2c80*/  SHFL.IDX PT, R10, R10, RZ, 0x1f ;  /* 0x00001fff0a0a7589 */ /* 0x000fe800000e0000 */
[----:B------:R-:W-:Y:S01]  /*2c90*/  SHFL.IDX PT, R11, R11, RZ, 0x1f ;  /* 0x00001fff0b0b7589 */ /* 0x000fe200000e0000 */
[----:B0-----:R-:W-:-:S02]  /*2ca0*/  FMUL.FTZ R97, R94, R93 ;  /* 0x0000005d5e617220 */ /* 0x001fc40000410000 */
[CC--:B--2---:R-:W-:Y:S02]  /*2cb0*/  FMUL.FTZ R102, R94.reuse, R92.reuse ;  /* 0x0000005c5e667220 */ /* 0x0c4fe40000410000 */
[C---:B------:R-:W-:Y:S02]  /*2cc0*/  FFMA.FTZ R97, R101.reuse, R92, -R97 ;  /* 0x0000005c65617223 */ /* 0x040fe40000010861 */
[----:B---3--:R-:W-:Y:S02]  /*2cd0*/  FMUL.FTZ R96, R94, R89 ;  /* 0x000000595e607220 */ /* 0x008fe40000410000 */
[C---:B------:R-:W-:Y:S02]  /*2ce0*/  FFMA.FTZ R102, R101.reuse, R93, R102 ;  /* 0x0000005d65667223 */ /* 0x040fe40000010066 */
[----:B----4-:R-:W-:Y:S02]  /*2cf0*/  FFMA.FTZ R93, R101, R90, R96 ;  /* 0x0000005a655d7223 */ /* 0x010fe40000010060 */
[----:B------:R-:W-:-:S02]  /*2d00*/  @P2 FADD.FTZ R100, R100, R97 ;  /* 0x0000006164642221 */ /* 0x000fc40000010000 */
[----:B------:R-:W-:Y:S01]  /*2d10*/  @P2 FADD.FTZ R95, R95, R102 ;  /* 0x000000665f5f2221 */ /* 0x000fe20000010000 */
[C---:B------:R-:W-:Y:S01]  /*2d20*/  FSEL R93, R94.reuse, R93, !P2 ;  /* 0x0000005d5e5d7208 */ /* 0x040fe20005000000 */
[----:B------:R-:W-:Y:S02]  /*2d30*/  FMUL.FTZ R90, R94, R90 ;  /* 0x0000005a5e5a7220 */ /* 0x000fe40000410000 */
[----:B------:R-:W0:Y:S02]  /*2d40*/  SHFL.UP PT, R94, R100, 0x2, RZ ;  /* 0x04400000645e7989 */ /* 0x000e2400000e00ff */
[----:B------:R-:W-:Y:S01]  /*2d50*/  @P2 FFMA.FTZ R101, R101, R89, -R90 ;  /* 0x0000005965652223 */ /* 0x000fe2000001085a */
[----:B------:R-:W-:Y:S01]  /*2d60*/  ISETP.GE.AND P2, PT, R41, 0x2, PT ;  /* 0x000000022900780c */ /* 0x000fe20003f46270 */
[----:B------:R-:W2:Y:S04]  /*2d70*/  SHFL.UP PT, R96, R95, 0x2, RZ ;  /* 0x044000005f607989 */ /* 0x000ea800000e00ff */
[----:B------:R-:W3:Y:S04]  /*2d80*/  SHFL.UP PT, R90, R101, 0x2, RZ ;  /* 0x04400000655a7989 */ /* 0x000ee800000e00ff */
[----:B------:R-:W4:Y:S01]  /*2d90*/  SHFL.UP PT, R92, R93, 0x2, RZ ;  /* 0x044000005d5c7989 */ /* 0x000f2200000e00ff */
[----:B0-----:R-:W-:-:S02]  /*2da0*/  FMUL.FTZ R102, R93, R94 ;  /* 0x0000005e5d667220 */ /* 0x001fc40000410000 */
[-C--:B--2---:R-:W-:Y:S02]  /*2db0*/  FMUL.FTZ R89, R93, R96.reuse ;  /* 0x000000605d597220 */ /* 0x084fe40000410000 */
[C---:B------:R-:W-:Y:S02]  /*2dc0*/  FFMA.FTZ R102, R101.reuse, R96, R102 ;  /* 0x0000006065667223 */ /* 0x040fe40000010066 */
[----:B------:R-:W-:Y:S02]  /*2dd0*/  FFMA.FTZ R103, R101, R94, -R89 ;  /* 0x0000005e65677223 */ /* 0x000fe40000010859 */
[C---:B---3--:R-:W-:Y:S02]  /*2de0*/  FMUL.FTZ R97, R93.reuse, R90 ;  /* 0x0000005a5d617220 */ /* 0x048fe40000410000 */
[----:B----4-:R-:W-:Y:S02]  /*2df0*/  FMUL.FTZ R89, R93, R92 ;  /* 0x0000005c5d597220 */ /* 0x010fe40000410000 */
[----:B------:R-:W-:-:S02]  /*2e00*/  @P2 FADD.FTZ R95, R95, R102 ;  /* 0x000000665f5f2221 */ /* 0x000fc40000010000 */
[----:B------:R-:W-:Y:S02]  /*2e10*/  @P2 FADD.FTZ R100, R100, R103 ;  /* 0x0000006764642221 */ /* 0x000fe40000010000 */
[C---:B------:R-:W-:Y:S02]  /*2e20*/  FFMA.FTZ R92, R101.reuse, R92, R97 ;  /* 0x0000005c655c7223 */ /* 0x040fe40000010061 */
[----:B------:R-:W-:Y:S01]  /*2e30*/  @P2 FFMA.FTZ R101, R101, R90, -R89 ;  /* 0x0000005a65652223 */ /* 0x000fe20000010859 */
[----:B------:R-:W0:Y:S01]  /*2e40*/  SHFL.UP PT, R97, R95, 0x4, RZ ;  /* 0x048000005f617989 */ /* 0x000e2200000e00ff */
[----:B------:R-:W-:Y:S01]  /*2e50*/  FMUL.FTZ R89, R5, R7 ;  /* 0x0000000705597220 */ /* 0x000fe20000410000 */
[----:B------:R-:W-:Y:S02]  /*2e60*/  FSEL R92, R93, R92, !P2 ;  /* 0x0000005c5d5c7208 */ /* 0x000fe40005000000 */
[----:B------:R-:W2:Y:S01]  /*2e70*/  SHFL.UP PT, R94, R100, 0x4, RZ ;  /* 0x04800000645e7989 */ /* 0x000ea200000e00ff */
[----:B------:R-:W-:Y:S01]  /*2e80*/  ISETP.GE.AND P2, PT, R41, 0x4, PT ;  /* 0x000000042900780c */ /* 0x000fe20003f46270 */
[----:B------:R-:W-:-:S02]  /*2e90*/  FFMA.FTZ R96, R4, R6, -R89 ;  /* 0x0000000604607223 */ /* 0x000fc40000010859 */
[----:B------:R-:W3:Y:S02]  /*2ea0*/  SHFL.UP PT, R90, R101, 0x4, RZ ;  /* 0x04800000655a7989 */ /* 0x000ee400000e00ff */
[----:B------:R-:W-:Y:S02]  /*2eb0*/  FMUL.FTZ R103, R57, R96 ;  /* 0x0000006039677220 */ /* 0x000fe40000410000 */
[----:B------:R-:W4:Y:S01]  /*2ec0*/  SHFL.UP PT, R93, R92, 0x4, RZ ;  /* 0x048000005c5d7989 */ /* 0x000f2200000e00ff */
[C---:B0-----:R-:W-:Y:S02]  /*2ed0*/  FMUL.FTZ R5, R92.reuse, R97 ;  /* 0x000000615c057220 */ /* 0x041fe40000410000 */
[CC--:B--2---:R-:W-:Y:S02]  /*2ee0*/  FMUL.FTZ R104, R92.reuse, R94.reuse ;  /* 0x0000005e5c687220 */ /* 0x0c4fe40000410000 */
[----:B------:R-:W-:Y:S02]  /*2ef0*/  FFMA.FTZ R5, R101, R94, -R5 ;  /* 0x0000005e65057223 */ /* 0x000fe40000010805 */
[----:B---3--:R-:W-:-:S02]  /*2f00*/  FMUL.FTZ R102, R92, R90 ;  /* 0x0000005a5c667220 */ /* 0x008fc40000410000 */
[C---:B------:R-:W-:Y:S02]  /*2f10*/  FFMA.FTZ R104, R101.reuse, R97, R104 ;  /* 0x0000006165687223 */ /* 0x040fe40000010068 */
[-C--:B----4-:R-:W-:Y:S02]  /*2f20*/  FFMA.FTZ R89, R101, R93.reuse, R102 ;  /* 0x0000005d65597223 */ /* 0x090fe40000010066 */
[----:B------:R-:W-:Y:S02]  /*2f30*/  FMUL.FTZ R93, R92, R93 ;  /* 0x0000005d5c5d7220 */ /* 0x000fe40000410000 */
[----:B------:R-:W-:Y:S01]  /*2f40*/  @P2 FADD.FTZ R100, R100, R5 ;  /* 0x0000000564642221 */ /* 0x000fe20000010000 */
[----:B------:R-:W-:Y:S01]  /*2f50*/  FSEL R89, R92, R89, !P2 ;  /* 0x000000595c597208 */ /* 0x000fe20005000000 */
[----:B------:R-:W-:Y:S02]  /*2f60*/  @P2 FADD.FTZ R95, R95, R104 ;  /* 0x000000685f5f2221 */ /* 0x000fe40000010000 */
[----:B------:R-:W-:Y:S01]  /*2f70*/  @P2 FFMA.FTZ R101, R101, R90, -R93 ;  /* 0x0000005a65652223 */ /* 0x000fe2000001085d */
[----:B------:R-:W-:Y:S01]  /*2f80*/  ISETP.GE.AND P2, PT, R35, c[0x0][0x174], PT ;  /* 0x00005d0023007a0c */ /* 0x000fe20003f46270 */
[----:B------:R-:W0:Y:S01]  /*2f90*/  SHFL.UP PT, R90, R100, 0x8, RZ ;  /* 0x05000000645a7989 */ /* 0x000e2200000e00ff */
[----:B------:R-:W-:-:S02]  /*2fa0*/  FMUL.FTZ R104, R57, R106 ;  /* 0x0000006a39687220 */ /* 0x000fc40000410000 */
[----:B------:R-:W-:Y:S01]  /*2fb0*/  FMUL.FTZ R102, R59, R96 ;  /* 0x000000603b667220 */ /* 0x000fe20000410000 */
[----:B------:R-:W2:Y:S01]  /*2fc0*/  SHFL.UP PT, R92, R95, 0x8, RZ ;  /* 0x050000005f5c7989 */ /* 0x000ea200000e00ff */
[CC--:B------:R-:W-:Y:S01]  /*2fd0*/  FMUL.FTZ R5, R87.reuse, R104.reuse ;  /* 0x0000006857057220 */ /* 0x0c0fe20000410000 */
[----:B------:R-:W-:Y:S01]  /*2fe0*/  ISETP.EQ.AND P2, PT, R98, RZ, !P2 ;  /* 0x000000ff6200720c */ /* 0x000fe20005742270 */
[C---:B------:R-:W-:Y:S01]  /*2ff0*/  FMUL.FTZ R108, R88.reuse, R104 ;  /* 0x00000068586c7220 */ /* 0x040fe20000410000 */
[----:B------:R-:W3:Y:S01]  /*3000*/  SHFL.UP PT, R4, R101, 0x8, RZ ;  /* 0x0500000065047989 */ /* 0x000ee200000e00ff */
[-C--:B------:R-:W-:Y:S02]  /*3010*/  FFMA.FTZ R7, -R88, R103.reuse, -R5 ;  /* 0x0000006758077223 */ /* 0x080fe40000010905 */
[----:B------:R-:W-:Y:S01]  /*3020*/  FFMA.FTZ R5, R87, R103, -R108 ;  /* 0x0000006757057223 */ /* 0x000fe2000001086c */
[----:B------:R-:W4:Y:S01]  /*3030*/  SHFL.UP PT, R6, R89, 0x8, RZ ;  /* 0x0500000059067989 */ /* 0x000f2200000e00ff */
        /* <DEDUP_REMOVED lines=8> */
[-C--:B--2---:R-:W-:Y:S02]  /*30c0*/  FMUL.FTZ R97, R89, R92.reuse ;  /* 0x0000005c59617220 */ /* 0x084fe40000410000 */
[----:B------:R-:W-:Y:S02]  /*30d0*/  FFMA.FTZ R92, R101, R92, R105 ;  /* 0x0000005c655c7223 */ /* 0x000fe40000010069 */
[----:B---3--:R-:W-:Y:S02]  /*30e0*/  FMUL.FTZ R93, R89, R4 ;  /* 0x00000004595d7220 */ /* 0x008fe40000410000 */
[----:B------:R-:W-:Y:S02]  /*30f0*/  FFMA.FTZ R97, R101, R90, -R97 ;  /* 0x0000005a65617223 */ /* 0x000fe40000010861 */
[----:B----4-:R-:W-:-:S02]  /*3100*/  FMUL.FTZ R5, R89, R6 ;  /* 0x0000000659057220 */ /* 0x010fc40000410000 */
[----:B------:R-:W-:Y:S02]  /*3110*/  FFMA.FTZ R6, R101, R6, R93 ;  /* 0x0000000665067223 */ /* 0x000fe4000001005d */
[----:B------:R-:W-:Y:S02]  /*3120*/  @P3 FADD.FTZ R95, R95, R92 ;  /* 0x0000005c5f5f3221 */ /* 0x000fe40000010000 */
[----:B------:R-:W-:Y:S01]  /*3130*/  @P3 FFMA.FTZ R101, R101, R4, -R5 ;  /* 0x0000000465653223 */ /* 0x000fe20000010805 */
[----:B------:R-:W-:Y:S01]  /*3140*/  HFMA2.MMA R5, -RZ, RZ, 0, 0 ;  /* 0x00000000ff057435 */ /* 0x000fe200000001ff */
[----:B------:R-:W-:Y:S01]  /*3150*/  @P3 FADD.FTZ R100, R100, R97 ;  /* 0x0000006164643221 */ /* 0x000fe20000010000 */
[----:B------:R-:W-:Y:S01]  /*3160*/  FSEL R97, R89, R6, !P3 ;  /* 0x0000000659617208 */ /* 0x000fe20005800000 */
[----:B------:R-:W0:Y:S01]  /*3170*/  SHFL.UP PT, R90, R95, 0x10, RZ ;  /* 0x060000005f5a7989 */ /* 0x000e2200000e00ff */
[CC--:B-1----:R-:W-:Y:S01]  /*3180*/  FMUL.FTZ R6, R88.reuse, R25.reuse ;  /* 0x0000001958067220 */ /* 0x0c2fe20000410000 */
[----:B------:R-:W-:Y:S01]  /*3190*/  ISETP.GE.AND P3, PT, R41, 0x10, PT ;  /* 0x000000102900780c */ /* 0x000fe20003f66270 */
[-C--:B------:R-:W-:Y:S01]  /*31a0*/  FMUL.FTZ R108, R88, -R24.reuse ;  /* 0x80000018586c7220 */ /* 0x080fe20000410000 */
[----:B------:R-:W1:Y:S01]  /*31b0*/  SHFL.UP PT, R110, R101, 0x10, RZ ;  /* 0x06000000656e7989 */ /* 0x000e6200000e00ff */
[----:B------:R-:W-:Y:S01]  /*31c0*/  FFMA.FTZ R89, R87, R24, -R6 ;  /* 0x0000001857597223 */ /* 0x000fe20000010806 */
[----:B------:R-:W-:Y:S01]  /*31d0*/  MOV R4, 0x3f800000 ;  /* 0x3f80000000047802 */ /* 0x000fe20000000f00 */
[----:B------:R-:W-:Y:S01]  /*31e0*/  FMUL.FTZ R93, R61, R106 ;  /* 0x0000006a3d5d7220 */ /* 0x000fe20000410000 */
[----:B------:R-:W2:Y:S01]  /*31f0*/  SHFL.UP PT, R112, R100, 0x10, RZ ;  /* 0x0600000064707989 */ /* 0x000ea200000e00ff */
[----:B------:R-:W-:-:S02]  /*3200*/  FFMA.FTZ R107, R87, -R25, R108 ;  /* 0x80000019576b7223 */ /* 0x000fc4000001006c */
[----:B------:R-:W-:Y:S01]  /*3210*/  FMUL.FTZ R105, R86, -R89 ;  /* 0x8000005956697220 */ /* 0x000fe20000410000 */
[----:B------:R-:W3:Y:S01]  /*3220*/  SHFL.UP PT, R114, R97, 0x10, RZ ;  /* 0x0600000061727989 */ /* 0x000ee200000e00ff */
[----:B------:R-:W-:Y:S02]  /*3230*/  FMUL.FTZ R92, R61, R96 ;  /* 0x000000603d5c7220 */ /* 0x000fe40000410000 */
[----:B------:R-:W-:Y:S02]  /*3240*/  FADD.FTZ R113, -R93, R116 ;  /* 0x000000745d717221 */ /* 0x000fe40000010100 */
[-C--:B------:R-:W-:Y:S02]  /*3250*/  FFMA.FTZ R105, R84, R107.reuse, R105 ;  /* 0x0000006b54697223 */ /* 0x080fe40000010069 */
[----:B------:R-:W-:Y:S02]  /*3260*/  FMUL.FTZ R107, R86, -R107 ;  /* 0x8000006b566b7220 */ /* 0x000fe40000410000 */
[----:B------:R-:W-:-:S02]  /*3270*/  FADD.FTZ R109, R92, R7 ;  /* 0x000000075c6d7221 */ /* 0x000fc40000010000 */
[----:B------:R-:W-:Y:S01]  /*3280*/  FMUL.FTZ R108, R80, -R113 ;  /* 0x80000071506c7220 */ /* 0x000fe20000410000 */
[----:B------:R-:W-:Y:S01]  /*3290*/  CS2R R6, SRZ ;  /* 0x0000000000067805 */ /* 0x000fe2000001ff00 */
[----:B------:R-:W-:Y:S02]  /*32a0*/  FFMA.FTZ R111, R84, R89, -R107 ;  /* 0x00000059546f7223 */ /* 0x000fe4000001086b */
[----:B------:R-:W-:Y:S02]  /*32b0*/  FFMA.FTZ R108, R82, R109, -R108 ;  /* 0x0000006d526c7223 */ /* 0x000fe4000001086c */
[C---:B------:R-:W-:Y:S01]  /*32c0*/  FMUL.FTZ R89, R80.reuse, -R105 ;  /* 0x8000006950597220 */ /* 0x040fe20000410000 */
[----:B------:R-:W4:Y:S01]  /*32d0*/  @P2 LDS.128 R4, [UR4+0x1660] ;  /* 0x00166004ff042984 */ /* 0x000f220008000c00 */
[----:B------:R-:W-:Y:S01]  /*32e0*/  FMUL.FTZ R109, R80, -R109 ;  /* 0x8000006d506d7220 */ /* 0x000fe20000410000 */
[----:B------:R-:W-:Y:S01]  /*32f0*/  ISETP.GT.U32.AND P2, PT, R98, 0x1d, PT ;  /* 0x0000001d6200780c */ /* 0x000fe20003f44070 */
[----:B------:R-:W-:-:S02]  /*3300*/  FFMA.FTZ R89, R82, R111, -R89 ;  /* 0x0000006f52597223 */ /* 0x000fc40000010859 */
[----:B------:R-:W-:Y:S02]  /*3310*/  FMUL.FTZ R115, R80, -R111 ;  /* 0x8000006f50737220 */ /* 0x000fe40000410000 */
[----:B------:R-:W-:Y:S02]  /*3320*/  FFMA.FTZ R107, R82, R113, R109 ;  /* 0x00000071526b7223 */ /* 0x000fe4000001006d */
[C---:B0-----:R-:W-:Y:S02]  /*3330*/  FMUL.FTZ R111, R97.reuse, R90 ;  /* 0x0000005a616f7220 */ /* 0x041fe40000410000 */
[C---:B-1----:R-:W-:Y:S02]  /*3340*/  FMUL.FTZ R109, R97.reuse, R110 ;  /* 0x0000006e616d7220 */ /* 0x042fe40000410000 */
[-C--:B--2---:R-:W-:Y:S02]  /*3350*/  FMUL.FTZ R113, R97, R112.reuse ;  /* 0x0000007061717220 */ /* 0x084fe40000410000 */
[----:B------:R-:W-:-:S02]  /*3360*/  FFMA.FTZ R111, R101, R112, -R111 ;  /* 0x00000070656f7223 */ /* 0x000fc4000001086f */
[C---:B---3--:R-:W-:Y:S02]  /*3370*/  FFMA.FTZ R116, R101.reuse, R114, R109 ;  /* 0x0000007265747223 */ /* 0x048fe4000001006d */
[----:B------:R-:W-:Y:S02]  /*3380*/  FFMA.FTZ R112, R101, R90, R113 ;  /* 0x0000005a65707223 */ /* 0x000fe40000010071 */
[C---:B------:R-:W-:Y:S01]  /*3390*/  FMUL.FTZ R114, R97.reuse, R114 ;  /* 0x0000007261727220 */ /* 0x040fe20000410000 */
[----:B------:R-:W-:Y:S01]  /*33a0*/  FSEL R116, R97, R116, !P3 ;  /* 0x0000007461747208 */ /* 0x000fe20005800000 */
[----:B------:R-:W-:Y:S02]  /*33b0*/  FFMA.FTZ R90, R82, R105, R115 ;  /* 0x00000069525a7223 */ /* 0x000fe40000010073 */
[C---:B------:R-:W-:Y:S02]  /*33c0*/  FMUL.FTZ R105, R62.reuse, R96 ;  /* 0x000000603e697220 */ /* 0x040fe40000410000 */
[----:B------:R-:W-:Y:S01]  /*33d0*/  FMUL.FTZ R106, R62, R106 ;  /* 0x0000006a3e6a7220 */ /* 0x000fe20000410000 */
[----:B------:R0:W1:Y:S01]  /*33e0*/  SHFL.DOWN PT, R113, R90, 0x1, 0x1f ;  /* 0x08201f005a717f89 */ /* 0x00006200000e0000 */
[----:B------:R-:W-:-:S02]  /*33f0*/  @P3 FFMA.FTZ R101, R101, R110, -R114 ;  /* 0x0000006e65653223 */ /* 0x000fc40000010872 */
[----:B------:R-:W-:Y:S02]  /*3400*/  @P3 FADD.FTZ R100, R100, R111 ;  /* 0x0000006f64643221 */ /* 0x000fe40000010000 */
[----:B------:R-:W-:Y:S01]  /*3410*/  @P3 FADD.FTZ R95, R95, R112 ;  /* 0x000000705f5f3221 */ /* 0x000fe20000010000 */
[----:B------:R0:W2:Y:S01]  /*3420*/  SHFL.DOWN PT, R111, R89, 0x1, 0x1f ;  /* 0x08201f00596f7f89 */ /* 0x0000a200000e0000 */
[----:B------:R-:W-:Y:S01]  /*3430*/  FADD.FTZ R96, R105, R108 ;  /* 0x0000006c69607221 */ /* 0x000fe20000010000 */
[----:B------:R-:W-:Y:S01]  /*3440*/  ISETP.GT.U32.AND P3, PT, R98, 0x1b, PT ;  /* 0x0000001b6200780c */ /* 0x000fe20003f64070 */
[----:B------:R-:W-:Y:S01]  /*3450*/  FADD.FTZ R97, -R106, R107 ;  /* 0x0000006b6a617221 */ /* 0x000fe20000010100 */
[----:B------:R-:W3:Y:S04]  /*3460*/  SHFL.UP PT, R101, R101, 0x1, RZ ;  /* 0x0420000065657989 */ /* 0x000ee800000e00ff */
[----:B------:R0:W0:Y:S04]  /*3470*/  SHFL.DOWN PT, R109, R96, 0x1, 0x1f ;  /* 0x08201f00606d7f89 */ /* 0x00002800000e0000 */
[----:B------:R0:W0:Y:S04]  /*3480*/  SHFL.DOWN PT, R115, R97, 0x1, 0x1f ;  /* 0x08201f0061737f89 */ /* 0x00002800000e0000 */
[----:B------:R0:W0:Y:S04]  /*3490*/  SHFL.UP PT, R107, R116, 0x1, RZ ;  /* 0x04200000746b7989 */ /* 0x00002800000e00ff */
[----:B------:R-:W0:Y:S04]  /*34a0*/  SHFL.UP PT, R100, R100, 0x1, RZ ;  /* 0x0420000064647989 */ /* 0x000e2800000e00ff */
[----:B------:R-:W0:Y:S01]  /*34b0*/  SHFL.UP PT, R95, R95, 0x1, RZ ;  /* 0x042000005f5f7989 */ /* 0x000e2200000e00ff */
[----:B------:R-:W-:Y:S05]  /*34c0*/  @!P6 BRA `(.L_x_13126) ;  /* 0x000000b00000e947 */ /* 0x000fea0003800000 */
[C---:B-12-4-:R-:W-:Y:S02]  /*34d0*/  FMUL.FTZ R108, R90.reuse, R113 ;  /* 0x000000715a6c7220 */ /* 0x056fe40000410000 */
        /* <DEDUP_REMOVED lines=10> */
.L_x_13126:
[----:B-12-4-:R-:W-:Y:S05]  /*3580*/  BSYNC B0 ;  /* 0x0000000000007941 */ /* 0x016fea0003800000 */
.L_x_13125:
[----:B------:R1:W2:Y:S01]  /*3590*/  SHFL.DOWN PT, R111, R89, 0x2, 0x1f ;  /* 0x08401f00596f7f89 */ /* 0x0002a200000e0000 */
[----:B------:R-:W-:Y:S03]  /*35a0*/  BSSY B0, `(.L_x_13127) ;  /* 0x0000010000007945 */ /* 0x000fe60003800000 */
[----:B------:R1:W4:Y:S04]  /*35b0*/  SHFL.DOWN PT, R113, R90, 0x2, 0x1f ;  /* 0x08401f005a717f89 */ /* 0x00032800000e0000 */
[----:B0-----:R1:W0:Y:S04]  /*35c0*/  SHFL.DOWN PT, R109, R96, 0x2, 0x1f ;  /* 0x08401f00606d7f89 */ /* 0x00122800000e0000 */
[----:B------:R1:W3:Y:S01]  /*35d0*/  SHFL.DOWN PT, R115, R97, 0x2, 0x1f ;  /* 0x08401f0061737f89 */ /* 0x0002e200000e0000 */
[----:B------:R-:W-:Y:S05]  /*35e0*/  @P2 BRA `(.L_x_13128) ;  /* 0x000000b000002947 */ /* 0x000fea0003800000 */
[C---:B----4-:R-:W-:Y:S02]  /*35f0*/  FMUL.FTZ R108, R90.reuse, R113 ;  /* 0x000000715a6c7220 */ /* 0x050fe40000410000 */
[----:B---3--:R-:W-:-:S02]  /*3600*/  FMUL.FTZ R110, R90, R115 ;  /* 0x000000735a6e7220 */ /* 0x008fc40000410000 */
[C---:B0-----:R-:W-:Y:S02]  /*3610*/  FMUL.FTZ R112, R90.reuse, R109 ;  /* 0x0000006d5a707220 */ /* 0x041fe40000410000 */
        /* <DEDUP_REMOVED lines=8> */
.L_x_13128:
[----:B------:R-:W-:Y:S05]  /*36a0*/  BSYNC B0 ;  /* 0x0000000000007941 */ /* 0x000fea0003800000 */
.L_x_13127:
[----:B--2---:R2:W1:Y:S01]  /*36b0*/  SHFL.DOWN PT, R111, R89, 0x4, 0x1f ;  /* 0x08801f00596f7f89 */ /* 0x00446200000e0000 */
[----:B------:R-:W-:Y:S03]  /*36c0*/  BSSY B0, `(.L_x_13129) ;  /* 0x0000010000007945 */ /* 0x000fe60003800000 */
[----:B----4-:R2:W4:Y:S04]  /*36d0*/  SHFL.DOWN PT, R113, R90, 0x4, 0x1f ;  /* 0x08801f005a717f89 */ /* 0x01052800000e0000 */
[----:B0-----:R2:W0:Y:S04]  /*36e0*/  SHFL.DOWN PT, R109, R96, 0x4, 0x1f ;  /* 0x08801f00606d7f89 */ /* 0x00142800000e0000 */
[----:B---3--:R2:W3:Y:S01]  /*36f0*/  SHFL.DOWN PT, R115, R97, 0x4, 0x1f ;  /* 0x08801f0061737f89 */ /* 0x0084e200000e0000 */
        /* <DEDUP_REMOVED lines=12> */
.L_x_13130:
[----:B------:R-:W-:Y:S05]  /*37c0*/  BSYNC B0 ;  /* 0x0000000000007941 */ /* 0x000fea0003800000 */
.L_x_13129:
[----:B-1----:R1:W2:Y:S01]  /*37d0*/  SHFL.DOWN PT, R111, R89, 0x8, 0x1f ;  /* 0x09001f00596f7f89 */ /* 0x0022a200000e0000 */
        /* <DEDUP_REMOVED lines=16> */
.L_x_13132:
[----:B------:R-:W-:Y:S05]  /*38e0*/  BSYNC B0 ;  /* 0x0000000000007941 */ /* 0x000fea0003800000 */
.L_x_13131:
        /* <DEDUP_REMOVED lines=17> */
.L_x_13134:
[----:B------:R-:W-:Y:S05]  /*3a00*/  BSYNC B0 ;  /* 0x0000000000007941 */ /* 0x000fea0003800000 */
.L_x_13133:
[----:B-1----:R-:W-:Y:S01]  /*3a10*/  SHFL.DOWN PT, R111, R90, 0x1, 0x1f ;  /* 0x08201f005a6f7f89 */ /* 0x002fe200000e0000 */
[----:B------:R-:W-:Y:S01]  /*3a20*/  ISETP.NE.AND P2, PT, R42, RZ, PT ;  /* 0x000000ff2a00720c */ /* 0x000fe20003f45270 */
[----:B------:R-:W-:Y:S02]  /*3a30*/  BSSY B0, `(.L_x_13135) ;  /* 0x00000df000007945 */ /* 0x000fe40003800000 */
[----:B------:R-:W1:Y:S04]  /*3a40*/  SHFL.IDX PT, R110, R7, RZ, 0x1f ;  /* 0x00001fff076e7589 */ /* 0x000e6800000e0000 */
[----:B0-----:R-:W0:Y:S04]  /*3a50*/  SHFL.IDX PT, R109, R6, RZ, 0x1f ;  /* 0x00001fff066d7589 */ /* 0x001e2800000e0000 */
[----:B------:R-:W5:Y:S04]  /*3a60*/  SHFL.DOWN PT, R112, R89, 0x1, 0x1f ;  /* 0x08201f0059707f89 */ /* 0x000f6800000e0000 */
[----:B----4-:R-:W4:Y:S04]  /*3a70*/  SHFL.DOWN PT, R113, R96, 0x1, 0x1f ;  /* 0x08201f0060717f89 */ /* 0x010f2800000e0000 */
[----:B------:R-:W2:Y:S04]  /*3a80*/  SHFL.DOWN PT, R114, R97, 0x1, 0x1f ;  /* 0x08201f0061727f89 */ /* 0x000ea800000e0000 */
[----:B--2---:R-:W-:Y:S01]  /*3a90*/  SHFL.IDX PT, R90, R90, RZ, 0x1f ;  /* 0x00001fff5a5a7589 */ /* 0x004fe200000e0000 */
[----:B-1----:R-:W-:-:S03]  /*3aa0*/  @P1 FMUL.FTZ R108, R111, R110 ;  /* 0x0000006e6f6c1220 */ /* 0x002fc60000410000 */
[----:B------:R-:W-:Y:S01]  /*3ab0*/  SHFL.IDX PT, R89, R89, RZ, 0x1f ;  /* 0x00001fff59597589 */ /* 0x000fe200000e0000 */
[----:B0-----:R-:W-:-:S03]  /*3ac0*/  @P1 FMUL.FTZ R111, R111, R109 ;  /* 0x0000006d6f6f1220 */ /* 0x001fc60000410000 */
[----:B------:R-:W-:Y:S01]  /*3ad0*/  SHFL.IDX PT, R96, R96, RZ, 0x1f ;  /* 0x00001fff60607589 */ /* 0x000fe200000e0000 */
[----:B-----5:R-:W-:-:S03]  /*3ae0*/  @P1 FFMA.FTZ R108, R112, R109, -R108 ;  /* 0x0000006d706c1223 */ /* 0x020fc6000001086c */
        /* <DEDUP_REMOVED lines=44> */
[----:B------:R-:W-:-:S02]  /*3db0*/  FMUL.FTZ R9, R86, R107 ;  /* 0x0000006b56097220 */ /* 0x000fc40000410000 */
[----:B------:R-:W-:Y:S02]  /*3dc0*/  FFMA.FTZ R109, R82, R93, R80 ;  /* 0x0000005d526d7223 */ /* 0x000fe40000010050 */
[----:B------:R-:W-:Y:S02]  /*3dd0*/  FMUL.FTZ R86, R86, R11 ;  /* 0x0000000b56567220 */ /* 0x000fe40000410000 */
[----:B------:R-:W-:Y:S02]  /*3de0*/  FFMA.FTZ R8, R82, R103, -R8 ;  /* 0x0000006752087223 */ /* 0x000fe40000010808 */
[----:B------:R-:W-:Y:S02]  /*3df0*/  FADD.FTZ R109, -R106, R109 ;  /* 0x0000006d6a6d7221 */ /* 0x000fe40000010100 */
[----:B------:R-:W-:Y:S02]  /*3e00*/  FFMA.FTZ R82, R84, R107, R86 ;  /* 0x0000006b54527223 */ /* 0x000fe40000010056 */
[----:B------:R-:W-:-:S02]  /*3e10*/  FADD.FTZ R105, R105, R8 ;  /* 0x0000000869697221 */ /* 0x000fc40000010000 */
[----:B------:R-:W-:Y:S02]  /*3e20*/  FFMA.FTZ R8, R62, R111, RZ ;  /* 0x0000006f3e087223 */ /* 0x000fe400000100ff */
[----:B------:R-:W-:Y:S02]  /*3e30*/  FFMA.FTZ R9, R84, R11, -R9 ;  /* 0x0000000b54097223 */ /* 0x000fe40000010809 */
[----:B------:R-:W-:Y:S02]  /*3e40*/  FMUL.FTZ R10, R109, R54 ;  /* 0x000000366d0a7220 */ /* 0x000fe40000410000 */
[----:B------:R-:W-:Y:S02]  /*3e50*/  FMUL.FTZ R94, R93, R56 ;  /* 0x000000385d5e7220 */ /* 0x000fe40000410000 */
[----:B------:R-:W-:Y:S02]  /*3e60*/  FADD.FTZ R82, RZ, R82 ;  /* 0x00000052ff527221 */ /* 0x000fe40000010000 */
[----:B------:R-:W-:-:S02]  /*3e70*/  FFMA.FTZ R80, R79, -R54, R111 ;  /* 0x800000364f507223 */ /* 0x000fc4000001006f */
[----:B------:R-:W-:Y:S02]  /*3e80*/  FFMA.FTZ R92, R61, R11, R8 ;  /* 0x0000000b3d5c7223 */ /* 0x000fe40000010008 */
[----:B------:R-:W-:Y:S02]  /*3e90*/  FFMA.FTZ R84, R81, -R56, R11 ;  /* 0x8000003851547223 */ /* 0x000fe4000001000b */
[----:B------:R-:W-:Y:S02]  /*3ea0*/  FFMA.FTZ R119, R83, R58, R9 ;  /* 0x0000003a53777223 */ /* 0x000fe40000010009 */
[----:B------:R-:W-:Y:S02]  /*3eb0*/  FMUL.FTZ R111, R105, R54 ;  /* 0x00000036696f7220 */ /* 0x000fe40000410000 */
[----:B------:R-:W-:Y:S02]  /*3ec0*/  FMUL.FTZ R11, R91, R10 ;  /* 0x0000000a5b0b7220 */ /* 0x000fe40000410000 */
[----:B------:R-:W-:-:S02]  /*3ed0*/  FMUL.FTZ R86, R103, R56 ;  /* 0x0000003867567220 */ /* 0x000fc40000410000 */
[----:B------:R-:W-:Y:S02]  /*3ee0*/  FMUL.FTZ R113, R107, R94 ;  /* 0x0000005e6b717220 */ /* 0x000fe40000410000 */
[C---:B------:R-:W-:Y:S02]  /*3ef0*/  FMUL.FTZ R8, R88.reuse, R82 ;  /* 0x0000005258087220 */ /* 0x040fe40000410000 */
[----:B------:R-:W-:Y:S02]  /*3f00*/  FMUL.FTZ R88, R88, R119 ;  /* 0x0000007758587220 */ /* 0x000fe40000410000 */
[----:B------:R-:W-:Y:S02]  /*3f10*/  FFMA.FTZ R11, R80, R111, R11 ;  /* 0x0000006f500b7223 */ /* 0x000fe4000001000b */
[----:B---3--:R-:W-:Y:S02]  /*3f20*/  FFMA.FTZ R115, R84, R86, R113 ;  /* 0x0000005654737223 */ /* 0x008fe40000010071 */
[----:B------:R-:W-:-:S02]  /*3f30*/  FFMA.FTZ R9, R87, R119, -R8 ;  /* 0x0000007757097223 */ /* 0x000fc40000010808 */
[----:B------:R-:W-:Y:S02]  /*3f40*/  FMUL.FTZ R113, R91, R111 ;  /* 0x0000006f5b717220 */ /* 0x000fe40000410000 */
[----:B------:R-:W-:Y:S02]  /*3f50*/  FMUL.FTZ R117, R107, R86 ;  /* 0x000000566b757220 */ /* 0x000fe40000410000 */
[----:B------:R-:W-:Y:S02]  /*3f60*/  FADD.FTZ R8, RZ, R11 ;  /* 0x0000000bff087221 */ /* 0x000fe40000010000 */
[----:B------:R-:W-:Y:S02]  /*3f70*/  FFMA.FTZ R88, R87, R82, R88 ;  /* 0x0000005257587223 */ /* 0x000fe40000010058 */
[----:B------:R-:W-:Y:S02]  /*3f80*/  FFMA.FTZ R11, R80, R10, -R113 ;  /* 0x0000000a500b7223 */ /* 0x000fe40000010871 */
[----:B------:R-:W-:-:S02]  /*3f90*/  FFMA.FTZ R92, R59, R119, R92 ;  /* 0x000000773b5c7223 */ /* 0x000fc4000001005c */
[----:B------:R-:W-:Y:S02]  /*3fa0*/  FFMA.FTZ R9, R85, R60, R9 ;  /* 0x0000003c55097223 */ /* 0x000fe40000010009 */
[----:B------:R-:W-:Y:S02]  /*3fb0*/  FMUL.FTZ R113, R95, R58 ;  /* 0x0000003a5f717220 */ /* 0x000fe40000410000 */
[----:B------:R-:W-:Y:S02]  /*3fc0*/  FFMA.FTZ R102, R84, R94, -R117 ;  /* 0x0000005e54667223 */ /* 0x000fe40000010875 */
[----:B------:R-:W-:Y:S02]  /*3fd0*/  FADD.FTZ R94, RZ, R88 ;  /* 0x00000058ff5e7221 */ /* 0x000fe40000010000 */
[----:B------:R-:W-:Y:S02]  /*3fe0*/  FFMA.FTZ R100, R57, R9, R92 ;  /* 0x0000000939647223 */ /* 0x000fe4000001005c */
[----:B------:R-:W-:-:S02]  /*3ff0*/  FFMA.FTZ R88, R85, -R60, R9 ;  /* 0x8000003c55587223 */ /* 0x000fc40000010009 */
[-C--:B------:R-:W-:Y:S02]  /*4000*/  FFMA.FTZ R87, R83, -R58.reuse, R119 ;  /* 0x8000003a53577223 */ /* 0x080fe40000010077 */
[----:B------:R-:W-:Y:S01]  /*4010*/  FMUL.FTZ R9, R101, R58 ;  /* 0x0000003a65097220 */ /* 0x000fe20000410000 */
[----:B------:R-:W0:Y:S01]  /*4020*/  SHFL.DOWN PT, R119, R100, 0x1, 0x1f ;  /* 0x08201f0064777f89 */ /* 0x000e2200000e0000 */
[----:B------:R-:W-:Y:S02]  /*4030*/  FMUL.FTZ R104, R82, R113 ;  /* 0x0000007152687220 */ /* 0x000fe40000410000 */
[-C--:B------:R-:W-:Y:S02]  /*4040*/  FMUL.FTZ R92, R24, R60.reuse ;  /* 0x0000003c185c7220 */ /* 0x080fe40000410000 */
[----:B------:R-:W-:Y:S02]  /*4050*/  FADD.FTZ R8, R8, R115 ;  /* 0x0000007308087221 */ /* 0x000fe40000010000 */
[----:B------:R-:W-:-:S02]  /*4060*/  FMUL.FTZ R115, R25, R60 ;  /* 0x0000003c19737220 */ /* 0x000fc40000410000 */
[----:B------:R-:W-:Y:S02]  /*4070*/  FFMA.FTZ R106, R87, R9, -R104 ;  /* 0x00000009576a7223 */ /* 0x000fe40000010868 */
[----:B------:R-:W-:Y:S02]  /*4080*/  FMUL.FTZ R108, R94, R92 ;  /* 0x0000005c5e6c7220 */ /* 0x000fe40000410000 */
[----:B------:R-:W-:Y:S02]  /*4090*/  FFMA.FTZ R10, R62, -R91, RZ ;  /* 0x8000005b3e0a7223 */ /* 0x000fe400000100ff */
[----:B------:R-:W-:Y:S02]  /*40a0*/  FADD.FTZ R11, RZ, R11 ;  /* 0x0000000bff0b7221 */ /* 0x000fe40000010000 */
[----:B------:R-:W-:Y:S02]  /*40b0*/  FMUL.FTZ R104, R82, R9 ;  /* 0x0000000952687220 */ /* 0x000fe40000410000 */
[----:B------:R-:W-:-:S02]  /*40c0*/  FFMA.FTZ R108, R88, R115, -R108 ;  /* 0x00000073586c7223 */ /* 0x000fc4000001086c */
[----:B------:R-:W-:Y:S02]  /*40d0*/  FADD.FTZ R11, R11, R102 ;  /* 0x000000660b0b7221 */ /* 0x000fe40000010000 */
[----:B------:R-:W-:Y:S02]  /*40e0*/  FFMA.FTZ R10, R61, -R107, R10 ;  /* 0x8000006b3d0a7223 */ /* 0x000fe4000001000a */
[----:B------:R-:W-:Y:S02]  /*40f0*/  FFMA.FTZ R9, R87, R113, R104 ;  /* 0x0000007157097223 */ /* 0x000fe40000010068 */
[----:B------:R-:W-:Y:S02]  /*4100*/  FMUL.FTZ R115, R94, R115 ;  /* 0x000000735e737220 */ /* 0x000fe40000410000 */
[----:B------:R-:W-:Y:S02]  /*4110*/  FFMA.FTZ R10, R59, -R82, R10 ;  /* 0x800000523b0a7223 */ /* 0x000fe4000001000a */
[----:B------:R-:W-:-:S02]  /*4120*/  FADD.FTZ R8, R8, R9 ;  /* 0x0000000908087221 */ /* 0x000fc40000010000 */
        /* <DEDUP_REMOVED lines=15> */
[----:B------:R-:W-:Y:S02]  /*4220*/  FADD.FTZ R77, R86, R77 ;  /* 0x0000004d564d7221 */ /* 0x000fe40000010000 */
[----:B------:R-:W-:Y:S02]  /*4230*/  FADD.FTZ R78, R111, R78 ;  /* 0x0000004e6f4e7221 */ /* 0x000fe40000010000 */
[----:B-1----:R-:W-:Y:S02]  /*4240*/  @!P0 FADD.FTZ R11, R11, R106 ;  /* 0x0000006a0b0b8221 */ /* 0x002fe40000010000 */
[----:B0-----:R-:W-:-:S03]  /*4250*/  @!P0 FADD.FTZ R9, R9, R104 ;  /* 0x0000006809098221 */ /* 0x001fc60000010000 */
[----:B------:R-:W0:Y:S01]  /*4260*/  SHFL.DOWN PT, R102, R11, 0x2, 0x1f ;  /* 0x08401f000b667f89 */ /* 0x000e2200000e0000 */
[----:B--2---:R-:W-:-:S03]  /*4270*/  @!P0 FADD.FTZ R8, R8, R117 ;  /* 0x0000007508088221 */ /* 0x004fc60000010000 */
[----:B------:R-:W1:Y:S01]  /*4280*/  SHFL.DOWN PT, R100, R9, 0x2, 0x1f ;  /* 0x08401f0009647f89 */ /* 0x000e6200000e0000 */
[----:B------:R-:W-:-:S03]  /*4290*/  ISETP.GT.AND P0, PT, R41, 0x1d, PT ;  /* 0x0000001d2900780c */ /* 0x000fc60003f04270 */
[----:B------:R-:W2:Y:S04]  /*42a0*/  SHFL.DOWN PT, R117, R10, 0x2, 0x1f ;  /* 0x08401f000a757f89 */ /* 0x000ea800000e0000 */
[----:B------:R-:W3:Y:S06]  /*42b0*/  SHFL.DOWN PT, R115, R8, 0x2, 0x1f ;  /* 0x08401f0008737f89 */ /* 0x000eec00000e0000 */
[----:B0-----:R-:W-:-:S02]  /*42c0*/  @!P0 FADD.FTZ R11, R11, R102 ;  /* 0x000000660b0b8221 */ /* 0x001fc40000010000 */
[----:B-1----:R-:W-:-:S03]  /*42d0*/  @!P0 FADD.FTZ R9, R9, R100 ;  /* 0x0000006409098221 */ /* 0x002fc60000010000 */
        /* <DEDUP_REMOVED lines=8> */
[CC--:B------:R-:W-:Y:S02]  /*4360*/  FMUL.FTZ R102, R90.reuse, R6.reuse ;  /* 0x000000065a667220 */ /* 0x0c0fe40000410000 */
[----:B-1----:R-:W-:Y:S01]  /*4370*/  @!P0 FADD.FTZ R9, R9, R100 ;  /* 0x0000006409098221 */ /* 0x002fe20000010000 */
[----:B------:R-:W0:Y:S01]  /*4380*/  SHFL.DOWN PT, R106, R11, 0x8, 0x1f ;  /* 0x09001f000b6a7f89 */ /* 0x000e2200000e0000 */
[-C--:B------:R-:W-:Y:S02]  /*4390*/  FMUL.FTZ R100, R90, R7.reuse ;  /* 0x000000075a647220 */ /* 0x080fe40000410000 */
[----:B--2---:R-:W-:Y:S01]  /*43a0*/  @!P0 FADD.FTZ R10, R10, R117 ;  /* 0x000000750a0a8221 */ /* 0x004fe20000010000 */
[----:B------:R-:W1:Y:S01]  /*43b0*/  SHFL.DOWN PT, R104, R9, 0x8, 0x1f ;  /* 0x09001f0009687f89 */ /* 0x000e6200000e0000 */
[----:B------:R-:W-:Y:S02]  /*43c0*/  FFMA.FTZ R102, R89, R7, R102 ;  /* 0x0000000759667223 */ /* 0x000fe40000010066 */
[----:B---3--:R-:W-:Y:S01]  /*43d0*/  @!P0 FADD.FTZ R8, R8, R115 ;  /* 0x0000007308088221 */ /* 0x008fe20000010000 */
[----:B------:R-:W2:Y:S01]  /*43e0*/  SHFL.DOWN PT, R119, R10, 0x8, 0x1f ;  /* 0x09001f000a777f89 */ /* 0x000ea200000e0000 */
[----:B------:R-:W-:Y:S01]  /*43f0*/  ISETP.GT.AND P0, PT, R41, 0x17, PT ;  /* 0x000000172900780c */ /* 0x000fe20003f04270 */
[----:B------:R-:W-:-:S02]  /*4400*/  FFMA.FTZ R115, R89, R6, -R100 ;  /* 0x0000000659737223 */ /* 0x000fc40000010864 */
[----:B------:R-:W3:Y:S01]  /*4410*/  SHFL.DOWN PT, R117, R8, 0x8, 0x1f ;  /* 0x09001f0008757f89 */ /* 0x000ee200000e0000 */
[CC--:B------:R-:W-:Y:S02]  /*4420*/  FMUL.FTZ R6, R90.reuse, R5.reuse ;  /* 0x000000055a067220 */ /* 0x0c0fe40000410000 */
[-C--:B------:R-:W-:Y:S02]  /*4430*/  FMUL.FTZ R90, R90, R4.reuse ;  /* 0x000000045a5a7220 */ /* 0x080fe40000410000 */
[C---:B------:R-:W-:Y:S02]  /*4440*/  FFMA.FTZ R4, R89.reuse, R4, -R6 ;  /* 0x0000000459047223 */ /* 0x040fe40000010806 */
[----:B------:R-:W-:Y:S02]  /*4450*/  FFMA.FTZ R5, R89, R5, R90 ;  /* 0x0000000559057223 */ /* 0x000fe4000001005a */
[----:B------:R-:W-:Y:S02]  /*4460*/  FADD.FTZ R6, R96, R115 ;  /* 0x0000007360067221 */ /* 0x000fe40000010000 */
[----:B------:R-:W-:-:S02]  /*4470*/  FMUL.FTZ R89, R23, R24 ;  /* 0x0000001817597220 */ /* 0x000fc40000410000 */
[----:B0-----:R-:W-:Y:S02]  /*4480*/  @!P0 FADD.FTZ R11, R11, R106 ;  /* 0x0000006a0b0b8221 */ /* 0x001fe40000010000 */
[-C--:B------:R-:W-:Y:S02]  /*4490*/  FFMA.FTZ R89, R22, R25.reuse, -R89 ;  /* 0x0000001916597223 */ /* 0x080fe40000010859 */
[----:B-1----:R-:W-:Y:S01]  /*44a0*/  @!P0 FADD.FTZ R9, R9, R104 ;  /* 0x0000006809098221 */ /* 0x002fe20000010000 */
[----:B------:R-:W-:Y:S01]  /*44b0*/  SHFL.DOWN PT, R96, R11, 0x10, 0x1f ;  /* 0x0a001f000b607f89 */ /* 0x000fe200000e0000 */
[----:B------:R-:W-:Y:S02]  /*44c0*/  FMUL.FTZ R25, R23, R25 ;  /* 0x0000001917197220 */ /* 0x000fe40000410000 */
[----:B--2---:R-:W-:Y:S01]  /*44d0*/  @!P0 FADD.FTZ R10, R10, R119 ;  /* 0x000000770a0a8221 */ /* 0x004fe20000010000 */
[----:B------:R-:W-:Y:S01]  /*44e0*/  SHFL.DOWN PT, R90, R9, 0x10, 0x1f ;  /* 0x0a001f00095a7f89 */ /* 0x000fe200000e0000 */
[----:B------:R-:W-:-:S02]  /*44f0*/  FADD.FTZ R7, R97, R102 ;  /* 0x0000006661077221 */ /* 0x000fc40000010000 */
[----:B---3--:R-:W-:Y:S01]  /*4500*/  @!P0 FADD.FTZ R8, R8, R117 ;  /* 0x0000007508088221 */ /* 0x008fe20000010000 */
[----:B------:R-:W-:Y:S01]  /*4510*/  ISETP.GT.AND P0, PT, R41, 0xf, PT ;  /* 0x0000000f2900780c */ /* 0x000fe20003f04270 */
[----:B------:R-:W0:Y:S01]  /*4520*/  SHFL.DOWN PT, R117, R10, 0x10, 0x1f ;  /* 0x0a001f000a757f89 */ /* 0x000e2200000e0000 */
[----:B------:R-:W-:Y:S02]  /*4530*/  FMUL.FTZ R94, R94, R89 ;  /* 0x000000595e5e7220 */ /* 0x000fe40000410000 */
[----:B------:R-:W-:Y:S01]  /*4540*/  FFMA.FTZ R97, R22, R24, R25 ;  /* 0x0000001816617223 */ /* 0x000fe20000010019 */
[----:B------:R-:W1:Y:S01]  /*4550*/  SHFL.DOWN PT, R115, R8, 0x10, 0x1f ;  /* 0x0a001f0008737f89 */ /* 0x000e6200000e0000 */
[C---:B------:R-:W-:Y:S02]  /*4560*/  FMUL.FTZ R89, R23.reuse, R95 ;  /* 0x0000005f17597220 */ /* 0x040fe40000410000 */
[----:B------:R-:W-:Y:S01]  /*4570*/  FMUL.FTZ R25, R23, R103 ;  /* 0x0000006717197220 */ /* 0x000fe20000410000 */
[----:B------:R2:W-:Y:S01]  /*4580*/  @!P2 STS.128 [UR4+0x1660], R4 ;  /* 0x00166004ff00a988 */ /* 0x0005e20008000c04 */
[----:B------:R-:W-:-:S02]  /*4590*/  FFMA.FTZ R94, R88, R97, R94 ;  /* 0x00000061585e7223 */ /* 0x000fc4000001005e */
[C---:B------:R-:W-:Y:S02]  /*45a0*/  FFMA.FTZ R89, R22.reuse, R101, -R89 ;  /* 0x0000006516597223 */ /* 0x040fe40000010859 */
[----:B------:R-:W-:Y:S02]  /*45b0*/  FFMA.FTZ R88, R22, R93, -R25 ;  /* 0x0000005d16587223 */ /* 0x000fe40000010819 */
[C---:B------:R-:W-:Y:S02]  /*45c0*/  FMUL.FTZ R101, R23.reuse, R101 ;  /* 0x0000006517657220 */ /* 0x040fe40000410000 */
[----:B------:R-:W-:Y:S02]  /*45d0*/  FMUL.FTZ R93, R23, R93 ;  /* 0x0000005d175d7220 */ /* 0x000fe40000410000 */
[----:B------:R-:W-:Y:S02]  /*45e0*/  FMUL.FTZ R89, R82, R89 ;  /* 0x0000005952597220 */ /* 0x000fe40000410000 */
[----:B------:R-:W-:-:S02]  /*45f0*/  FMUL.FTZ R88, R107, R88 ;  /* 0x000000586b587220 */ /* 0x000fc40000410000 */
[C---:B--2---:R-:W-:Y:S02]  /*4600*/  FMUL.FTZ R4, R23.reuse, R105 ;  /* 0x0000006917047220 */ /* 0x044fe40000410000 */
[-C--:B------:R-:W-:Y:S02]  /*4610*/  FMUL.FTZ R23, R23, R109.reuse ;  /* 0x0000006d17177220 */ /* 0x080fe40000410000 */
[C---:B------:R-:W-:Y:S02]  /*4620*/  FFMA.FTZ R4, R22.reuse, R109, -R4 ;  /* 0x0000006d16047223 */ /* 0x040fe40000010804 */
[C---:B------:R-:W-:Y:S02]  /*4630*/  FFMA.FTZ R6, R22.reuse, R95, R101 ;  /* 0x0000005f16067223 */ /* 0x040fe40000010065 */
[C---:B------:R-:W-:Y:S02]  /*4640*/  FFMA.FTZ R93, R22.reuse, R103, R93 ;  /* 0x00000067165d7223 */ /* 0x040fe4000001005d */
[----:B------:R-:W-:-:S02]  /*4650*/  FFMA.FTZ R23, R22, R105, R23 ;  /* 0x0000006916177223 */ /* 0x000fc40000010017 */
[----:B------:R-:W-:Y:S02]  /*4660*/  FMUL.FTZ R4, R91, R4 ;  /* 0x000000045b047220 */ /* 0x000fe40000410000 */
[----:B0-----:R-:W-:Y:S02]  /*4670*/  @!P0 FADD.FTZ R10, R10, R117 ;  /* 0x000000750a0a8221 */ /* 0x001fe40000010000 */
[----:B------:R-:W-:Y:S02]  /*4680*/  @!P0 FADD.FTZ R11, R11, R96 ;  /* 0x000000600b0b8221 */ /* 0x000fe40000010000 */
[----:B------:R-:W-:Y:S02]  /*4690*/  @!P0 FADD.FTZ R9, R9, R90 ;  /* 0x0000005a09098221 */ /* 0x000fe40000010000 */
[----:B-1----:R-:W-:Y:S02]  /*46a0*/  @!P0 FADD.FTZ R8, R8, R115 ;  /* 0x0000007308088221 */ /* 0x002fe40000010000 */
        /* <DEDUP_REMOVED lines=23> */
.L_x_13136:
[----:B0-----:R-:W-:Y:S05]  /*4820*/  BSYNC B0 ;  /* 0x0000000000007941 */ /* 0x001fea0003800000 */
.L_x_13135:
        /* <DEDUP_REMOVED lines=21> */
.L_x_13122:
[----:B------:R-:W-:Y:S01]  /*4980*/  IADD3 R14, -R14, c[0x0][0x168], RZ ;  /* 0x00005a000e0e7a10 */ /* 0x000fe20007ffe1ff */
[----:B------:R-:W-:Y:S01]  /*4990*/  BAR.SYNC.DEFER_BLOCKING 0x0 ;  /* 0x0000000000007b1d */ /* 0x000fe20000010000 */
[----:B------:R-:W-:Y:S02]  /*49a0*/  PRMT R13, RZ, 0x7610, R13 ;  /* 0x00007610ff0d7816 */ /* 0x000fe4000000000d */
[----:B------:R-:W-:-:S02]  /*49b0*/  ISETP.GE.AND P3, PT, R34, R14, PT ;  /* 0x0000000e2200720c */ /* 0x000fc40003f66270 */
[-C--:B------:R-:W-:Y:S02]  /*49c0*/  ISETP.GE.AND P2, PT, R31, R14.reuse, PT ;  /* 0x0000000e1f00720c */ /* 0x080fe40003f46270 */
[-C--:B------:R-:W-:Y:S02]  /*49d0*/  ISETP.GE.AND P1, PT, R30, R14.reuse, PT ;  /* 0x0000000e1e00720c */ /* 0x080fe40003f26270 */
[----:B------:R-:W-:-:S07]  /*49e0*/  ISETP.GE.AND P0, PT, R29, R14, PT ;  /* 0x0000000e1d00720c */ /* 0x000fce0003f06270 */
[----:B------:R-:W-:-:S04]  /*49f0*/  @!P3 IADD3 R4, P4, R39, R28, RZ ;  /* 0x0000001c2704b210 */ /* 0x000fc80007f9e0ff */
[----:B------:R-:W-:Y:S02]  /*4a00*/  @!P3 IADD3.X R5, R38, R27, RZ, P4, !PT ;  /* 0x0000001b2605b210 */ /* 0x000fe400027fe4ff */
[CC--:B------:R-:W-:Y:S02]  /*4a10*/  @!P1 IADD3 R8, P4, R39.reuse, R28.reuse, RZ ;  /* 0x0000001c27089210 */ /* 0x0c0fe40007f9e0ff */
[CC--:B------:R-:W-:Y:S01]  /*4a20*/  @!P0 IADD3 R10, P5, R39.reuse, R28.reuse, RZ ;  /* 0x0000001c270a8210 */ /* 0x0c0fe20007fbe0ff */
[----:B------:R-:W2:Y:S01]  /*4a30*/  @!P3 LDG.E.U16 R13, [R4.64] ;  /* 0x00000006040db981 */ /* 0x000ea2000c1e1500 */
[----:B0-----:R-:W-:Y:S02]  /*4a40*/  @!P2 IADD3 R6, P3, R39, R28, RZ ;  /* 0x0000001c2706a210 */ /* 0x001fe40007f7e0ff */
[----:B------:R-:W-:Y:S02]  /*4a50*/  PRMT R15, RZ, 0x7610, R15 ;  /* 0x00007610ff0f7816 */ /* 0x000fe4000000000f */
[----:B------:R-:W-:-:S02]  /*4a60*/  PRMT R23, RZ, 0x7610, R23 ;  /* 0x00007610ff177816 */ /* 0x000fc40000000017 */
[----:B------:R-:W-:Y:S02]  /*4a70*/  PRMT R25, RZ, 0x7610, R25 ;  /* 0x00007610ff197816 */ /* 0x000fe40000000019 */
[CC--:B------:R-:W-:Y:S02]  /*4a80*/  @!P2 IADD3.X R7, R38.reuse, R27.reuse, RZ, P3, !PT ;  /* 0x0000001b2607a210 */ /* 0x0c0fe40001ffe4ff */
[CC--:B------:R-:W-:Y:S02]  /*4a90*/  @!P1 IADD3.X R9, R38.reuse, R27.reuse, RZ, P4, !PT ;  /* 0x0000001b26099210 */ /* 0x0c0fe400027fe4ff */
[----:B------:R-:W-:Y:S01]  /*4aa0*/  @!P0 IADD3.X R11, R38, R27, RZ, P5, !PT ;  /* 0x0000001b260b8210 */ /* 0x000fe20002ffe4ff */
[----:B------:R-:W3:Y:S04]  /*4ab0*/  @!P2 LDG.E.U16 R15, [R6.64+0x40] ;  /* 0x00004006060fa981 */ /* 0x000ee8000c1e1500 */
[----:B------:R-:W4:Y:S04]  /*4ac0*/  @!P1 LDG.E.U16 R23, [R8.64+0x80] ;  /* 0x0000800608179981 */ /* 0x000f28000c1e1500 */
[----:B------:R-:W5:Y:S01]  /*4ad0*/  @!P0 LDG.E.U16 R25, [R10.64+0xc0] ;  /* 0x0000c0060a198981 */ /* 0x000f62000c1e1500 */
[----:B------:R-:W-:Y:S01]  /*4ae0*/  ISETP.NE.AND P6, PT, R42, RZ, PT ;  /* 0x000000ff2a00720c */ /* 0x000fe20003fc5270 */
[----:B------:R-:W-:Y:S01]  /*4af0*/  IMAD R12, R46, c[0x0][0x2d8], RZ ;  /* 0x0000b6002e0c7a24 */ /* 0x000fe200078e02ff */
[----:B------:R-:W-:Y:S01]  /*4b00*/  F2FP.BF16.PACK_AB R78, R77, R78 ;  /* 0x0000004e4d4e723e */ /* 0x000fe200000010ff */
[----:B------:R-:W-:Y:S01]  /*4b10*/  BSSY B0, `(.L_x_13138) ;  /* 0x000004e000007945 */ /* 0x000fe20003800000 */
[----:B------:R-:W-:Y:S01]  /*4b20*/  F2FP.BF16.PACK_AB R79, R75, R76 ;  /* 0x0000004c4b4f723e */ /* 0x000fe200000010ff */
[----:B------:R-:W-:-:S02]  /*4b30*/  IMAD R53, R47, c[0x0][0x2dc], R12 ;  /* 0x0000b7002f357a24 */ /* 0x000fc400078e020c */
[----:B------:R-:W-:Y:S01]  /*4b40*/  IMAD R12, R50, c[0x0][0x2e0], RZ ;  /* 0x0000b800320c7a24 */ /* 0x000fe200078e02ff */
[----:B--2---:R-:W-:Y:S04]  /*4b50*/  STS.U16 [R26], R13 ;  /* 0x0000000d1a007388 */ /* 0x004fe80000000400 */
[----:B---3--:R-:W-:Y:S04]  /*4b60*/  STS.U16 [R26+0x40], R15 ;  /* 0x0000400f1a007388 */ /* 0x008fe80000000400 */
[----:B----4-:R-:W-:Y:S04]  /*4b70*/  STS.U16 [R26+0x80], R23 ;  /* 0x000080171a007388 */ /* 0x010fe80000000400 */
[----:B-----5:R-:W-:Y:S01]  /*4b80*/  STS.U16 [R26+0xc0], R25 ;  /* 0x0000c0191a007388 */ /* 0x020fe20000000400 */
[----:B------:R-:W-:-:S06]  /*4b90*/  NOP ;  /* 0x0000000000007918 */ /* 0x000fcc0000000000 */
[----:B------:R-:W0:Y:S04]  /*4ba0*/  LDS.64 R54, [R41.X8] ;  /* 0x0000000029367984 */ /* 0x000e280000008a00 */
[----:B------:R-:W-:Y:S06]  /*4bb0*/  BAR.SYNC.DEFER_BLOCKING 0x0 ;  /* 0x0000000000007b1d */ /* 0x000fec0000010000 */
[----:B------:R-:W-:Y:S01]  /*4bc0*/  STS.64 [R41.X8], R78 ;  /* 0x0000004e29007388 */ /* 0x000fe20000008a00 */
[----:B------:R-:W-:-:S06]  /*4bd0*/  NOP ;  /* 0x0000000000007918 */ /* 0x000fcc0000000000 */
[----:B------:R-:W-:Y:S04]  /*4be0*/  LDS.U16 R11, [R26] ;  /* 0x000000001a0b7984 */ /* 0x000fe80000000400 */
[----:B------:R-:W-:Y:S01]  /*4bf0*/  LDS.U16 R13, [R26+0x40] ;  /* 0x000040001a0d7984 */ /* 0x000fe20000000400 */
[----:B0-----:R-:W-:Y:S02]  /*4c00*/  PRMT R5, RZ, 0x5410, R54 ;  /* 0x00005410ff057816 */ /* 0x001fe40000000036 */
[----:B------:R-:W-:Y:S01]  /*4c10*/  PRMT R7, RZ, 0x7610, R55 ;  /* 0x00007610ff077816 */ /* 0x000fe20000000037 */
[----:B------:R-:W-:Y:S02]  /*4c20*/  LDS.U16 R15, [R26+0x80] ;  /* 0x000080001a0f7984 */ /* 0x000fe40000000400 */
[----:B------:R-:W-:Y:S01]  /*4c30*/  FADD.FTZ R4, R5, R48 ;  /* 0x0000003005047221 */ /* 0x000fe20000010000 */
[----:B------:R-:W-:Y:S01]  /*4c40*/  PRMT R5, RZ, 0x7610, R54 ;  /* 0x00007610ff057816 */ /* 0x000fe20000000036 */
[----:B------:R-:W-:Y:S01]  /*4c50*/  LDS.U16 R23, [R26+0xc0] ;  /* 0x0000c0001a177984 */ /* 0x000fe20000000400 */
[----:B------:R-:W-:-:S02]  /*4c60*/  FADD.FTZ R9, R7, R48 ;  /* 0x0000003007097221 */ /* 0x000fc40000010000 */
[----:B------:R-:W-:Y:S01]  /*4c70*/  FSETP.GTU.FTZ.AND P1, PT, R4, 20, PT ;  /* 0x41a000000400780b */ /* 0x000fe20003f3c000 */
[----:B------:R-:W-:Y:S01]  /*4c80*/  @!P6 STS [0x100], R14 ;  /* 0x0001000eff00e388 */ /* 0x000fe20000000800 */
[----:B------:R-:W-:Y:S01]  /*4c90*/  FADD.FTZ R6, R5, R48 ;  /* 0x0000003005067221 */ /* 0x000fe20000010000 */
[----:B------:R-:W-:Y:S01]  /*4ca0*/  PRMT R5, RZ, 0x5410, R55 ;  /* 0x00005410ff057816 */ /* 0x000fe20000000037 */
[----:B------:R-:W-:Y:S01]  /*4cb0*/  IMAD R55, R51, c[0x0][0x2e4], R12 ;  /* 0x0000b90033377a24 */ /* 0x000fe200078e020c */
[----:B------:R-:W-:Y:S01]  /*4cc0*/  BAR.SYNC.DEFER_BLOCKING 0x0 ;  /* 0x0000000000007b1d */ /* 0x000fe20000010000 */
[----:B------:R-:W-:Y:S02]  /*4cd0*/  FSETP.GTU.FTZ.AND P0, PT, R9, 20, PT ;  /* 0x41a000000900780b */ /* 0x000fe40003f1c000 */
[----:B------:R-:W-:Y:S01]  /*4ce0*/  FADD.FTZ R8, R5, R48 ;  /* 0x0000003005087221 */ /* 0x000fe20000010000 */
[----:B------:R-:W-:-:S04]  /*4cf0*/  FSETP.GTU.FTZ.AND P2, PT, R6, 20, PT ;  /* 0x41a000000600780b */ /* 0x000fc80003f5c000 */
[----:B------:R-:W-:Y:S01]  /*4d00*/  FSETP.GTU.FTZ.AND P3, PT, R8, 20, PT ;  /* 0x41a000000800780b */ /* 0x000fe20003f7c000 */
[----:B------:R-:W-:-:S05]  /*4d10*/  @!P1 FMUL.FTZ R4, R4, -1.4426950216293334961 ;  /* 0xbfb8aa3b04049820 */ /* 0x000fca0000410000 */
[----:B------:R-:W-:Y:S01]  /*4d20*/  @!P0 FMUL.FTZ R9, R9, -1.4426950216293334961 ;  /* 0xbfb8aa3b09098820 */ /* 0x000fe20000410000 */
[----:B------:R-:W0:Y:S02]  /*4d30*/  @!P1 MUFU.EX2 R4, R4 ;  /* 0x0000000400049308 */ /* 0x000e240000000800 */
[----:B------:R-:W-:-:S04]  /*4d40*/  @!P2 FMUL.FTZ R5, R6, -1.4426950216293334961 ;  /* 0xbfb8aa3b0605a820 */ /* 0x000fc80000410000 */
[----:B------:R-:W-:Y:S02]  /*4d50*/  @!P3 FMUL.FTZ R8, R8, -1.4426950216293334961 ;  /* 0xbfb8aa3b0808b820 */ /* 0x000fe40000410000 */
[----:B------:R1:W2:Y:S01]  /*4d60*/  @!P2 MUFU.EX2 R7, R5 ;  /* 0x000000050007a308 */ /* 0x0002a20000000800 */
[----:B------:R-:W3:Y:S07]  /*4d70*/  LDS R10, [0x100] ;  /* 0x00010000ff0a7984 */ /* 0x000eee0000000800 */
[----:B------:R-:W4:Y:S01]  /*4d80*/  @!P3 MUFU.EX2 R8, R8 ;  /* 0x000000080008b308 */ /* 0x000f220000000800 */
[----:B0-----:R-:W-:-:S02]  /*4d90*/  @!P1 FADD.FTZ R6, R4, 1 ;  /* 0x3f80000004069421 */ /* 0x001fc40000010000 */
[----:B-1----:R-:W-:-:S05]  /*4da0*/  IMAD.WIDE.U32 R4, R47, c[0x0][0x2d8], RZ ;  /* 0x0000b6002f047a25 */ /* 0x002fca00078e00ff */
[----:B------:R-:W0:Y:S01]  /*4db0*/  @!P0 MUFU.EX2 R9, R9 ;  /* 0x0000000900098308 */ /* 0x000e220000000800 */
[----:B--2---:R-:W-:Y:S01]  /*4dc0*/  @!P2 FADD.FTZ R7, R7, 1 ;  /* 0x3f8000000707a421 */ /* 0x004fe20000010000 */
[----:B------:R-:W-:-:S05]  /*4dd0*/  IADD3 R5, R5, R53, RZ ;  /* 0x0000003505057210 */ /* 0x000fca0007ffe0ff */
[----:B------:R-:W-:Y:S01]  /*4de0*/  IMAD.WIDE.U32 R4, R51, c[0x0][0x2e0], R4 ;  /* 0x0000b80033047a25 */ /* 0x000fe200078e0004 */
[----:B------:R-:W1:Y:S03]  /*4df0*/  @!P2 MUFU.RCP R7, R7 ;  /* 0x000000070007a308 */ /* 0x000e660000001000 */
[----:B----4-:R-:W-:Y:S01]  /*4e00*/  @!P3 FADD.FTZ R8, R8, 1 ;  /* 0x3f8000000808b421 */ /* 0x010fe20000010000 */
[----:B------:R-:W-:-:S04]  /*4e10*/  IADD3 R4, P4, R0, R4, RZ ;  /* 0x0000000400047210 */ /* 0x000fc80007f9e0ff */
[----:B------:R-:W2:Y:S01]  /*4e20*/  @!P1 MUFU.RCP R6, R6 ;  /* 0x0000000600069308 */ /* 0x000ea20000001000 */
[----:B0-----:R-:W-:Y:S01]  /*4e30*/  @!P0 FADD.FTZ R9, R9, 1 ;  /* 0x3f80000009098421 */ /* 0x001fe20000010000 */
[----:B------:R-:W-:-:S06]  /*4e40*/  IADD3.X R5, R52, R55, R5, P4, !PT ;  /* 0x0000003734057210 */ /* 0x000fcc00027fe405 */
[----:B------:R-:W0:Y:S01]  /*4e50*/  @!P3 MUFU.RCP R8, R8 ;  /* 0x000000080008b308 */ /* 0x000e220000001000 */
[-C--:B---3--:R-:W-:Y:S01]  /*4e60*/  ISETP.GE.AND P4, PT, R34, R10.reuse, PT ;  /* 0x0000000a2200720c */ /* 0x088fe20003f86270 */
[----:B-1----:R-:W-:Y:S01]  /*4e70*/  @!P2 FMUL.FTZ R72, R72, R7 ;  /* 0x000000074848a220 */ /* 0x002fe20000410000 */
[----:B------:R-:W-:Y:S02]  /*4e80*/  IADD3 R7, P5, R28, c[0x0][0x330], RZ ;  /* 0x0000cc001c077a10 */ /* 0x000fe40007fbe0ff */
[----:B------:R-:W-:-:S03]  /*4e90*/  ISETP.GE.AND P2, PT, R30, R10, PT ;  /* 0x0000000a1e00720c */ /* 0x000fc60003f46270 */
[----:B------:R1:W3:Y:S01]  /*4ea0*/  @!P0 MUFU.RCP R25, R9 ;  /* 0x0000000900198308 */ /* 0x0002e20000001000 */
[----:B--2---:R-:W-:Y:S01]  /*4eb0*/  @!P1 FMUL.FTZ R71, R71, R6 ;  /* 0x0000000647479220 */ /* 0x004fe20000410000 */
[----:B------:R-:W-:Y:S02]  /*4ec0*/  IADD3.X R6, R27, c[0x0][0x334], RZ, P5, !PT ;  /* 0x0000cd001b067a10 */ /* 0x000fe40002ffe4ff */
[----:B------:R-:W-:Y:S01]  /*4ed0*/  ISETP.GE.AND P1, PT, R29, R10, PT ;  /* 0x0000000a1d00720c */ /* 0x000fe20003f26270 */
[----:B0-----:R-:W-:Y:S01]  /*4ee0*/  @!P3 FMUL.FTZ R73, R73, R8 ;  /* 0x000000084949b220 */ /* 0x001fe20000410000 */
[C---:B------:R-:W-:Y:S02]  /*4ef0*/  LEA R8, P5, R4.reuse, R7, 0x1 ;  /* 0x0000000704087211 */ /* 0x040fe400078a08ff */
[----:B------:R-:W-:Y:S02]  /*4f00*/  ISETP.GE.AND P3, PT, R31, R10, PT ;  /* 0x0000000a1f00720c */ /* 0x000fe40003f66270 */
[----:B-1----:R-:W-:Y:S01]  /*4f10*/  LEA.HI.X R9, R4, R6, R5, 0x1, P5 ;  /* 0x0000000604097211 */ /* 0x002fe200028f0c05 */
[----:B---3--:R-:W-:Y:S01]  /*4f20*/  @!P0 FMUL.FTZ R74, R74, R25 ;  /* 0x000000194a4a8220 */ /* 0x008fe20000410000 */
        /* <DEDUP_REMOVED lines=12> */
.L_x_13139:
[----:B------:R-:W-:Y:S05]  /*4ff0*/  BSYNC B0 ;  /* 0x0000000000007941 */ /* 0x000fea0003800000 */
.L_x_13138:
        /* <DEDUP_REMOVED lines=35> */
.L_x_13141:
[----:B------:R-:W-:Y:S05]  /*5230*/  BSYNC B0 ;  /* 0x0000000000007941 */ /* 0x000fea0003800000 */
.L_x_13140:
[----:B------:R-:W-:Y:S01]  /*5240*/  MOV R2, R4 ;  /* 0x0000000400027202 */ /* 0x000fe20000000f00 */
[----:B------:R-:W-:Y:S01]  /*5250*/  IMAD R4, R50, c[0x0][0x300], RZ ;  /* 0x0000c00032047a24 */ /* 0x000fe200078e02ff */
[----:B------:R-:W-:Y:S02]  /*5260*/  MOV R3, R9 ;  /* 0x0000000900037202 */ /* 0x000fe40000000f00 */
[----:B------:R-:W-:Y:S01]  /*5270*/  IADD3 R28, P1, R28, -0xc0, RZ ;  /* 0xffffff401c1c7810 */ /* 0x000fe20007f3e0ff */
[----:B0-----:R-:W-:Y:S01]  /*5280*/  IMAD R7, R51, c[0x0][0x304], R4 ;  /* 0x0000c10033077a24 */ /* 0x001fe200078e0204 */
        /* <DEDUP_REMOVED lines=25> */
.L_x_13108:
        /* <DEDUP_REMOVED lines=24> */
.L_x_13144:
[----:B0-----:R-:W-:Y:S05]  /*55a0*/  BSYNC B0 ;  /* 0x0000000000007941 */ /* 0x001fea0003800000 */
.L_x_13143:
        /* <DEDUP_REMOVED lines=23> */
.L_x_13146:
[----:B------:R-:W1:Y:S02]  /*5720*/  S2R R21, SR_TID.X ;  /* 0x0000000000157919 */ /* 0x000e640000002100 */
.L_x_13147:
[----:B0-----:R-:W-:Y:S05]  /*5730*/  BSYNC B0 ;  /* 0x0000000000007941 */ /* 0x001fea0003800000 */
.L_x_13145:
        /* <DEDUP_REMOVED lines=22> */
.L_x_13148:
        /* <DEDUP_REMOVED lines=64> */
.L_x_13149:
        /* <DEDUP_REMOVED lines=14> */
.L_x_14755:


//--------------------- .text._Z25selective_scan_bwd_kernelI32Selective_Scan_bwd_kernel_traitsILi32ELi4ELb0ELb0ELb1ELb0ELb0EN3c108BFloat16ENS1_7complexIfEEEEv12SSMParamsBwd --------------------------
	.section	.text._Z25selective_scan_bwd_kernelI32Selective_Scan_bwd_kernel_traitsILi32ELi4ELb0ELb0ELb1ELb0ELb0EN3c108BFloat16ENS1_7complexIfEEEEv12SSMParamsBwd,"ax",@progbits
	.sectioninfo	@"SHI_REGISTERS=151"
	.align	128
        .global         _Z25selective_scan_bwd_kernelI32Selective_Scan_bwd_kernel_traitsILi32ELi4ELb0ELb0ELb1ELb0ELb0EN3c108BFloat16ENS1_7complexIfEEEEv12SSMParamsBwd
        .type           _Z25selective_scan_bwd_kernelI32Selective_Scan_bwd_kernel_traitsILi32ELi4ELb0ELb0ELb1ELb0ELb0EN3c108BFloat16ENS1_7complexIfEEEEv12SSMParamsBwd,@function
        .size           _Z25selective_scan_bwd_kernelI32Selective_Scan_bwd_kernel_traitsILi32ELi4ELb0ELb0ELb1ELb0ELb0EN3c108BFloat16ENS1_7complexIfEEEEv12SSMParamsBwd,(.L_x_14756 - _Z25selective_scan_bwd_kernelI32Selective_Scan_bwd_kernel_traitsILi32ELi4ELb0ELb0ELb1ELb0ELb0EN3c108BFloat16ENS1_7complexIfEEEEv12SSMParamsBwd)
        .other          _Z25selective_scan_bwd_kernelI32Selective_Scan_bwd_kernel_traitsILi32ELi4ELb0ELb0ELb1ELb0ELb0EN3c108BFloat16ENS1_7complexIfEEEEv12SSMParamsBwd,@"STO_CUDA_ENTRY STV_DEFAULT"
_Z25selective_scan_bwd_kernelI32Selective_Scan_bwd_kernel_traitsILi32ELi4ELb0ELb0ELb1ELb0ELb0EN3c108BFloat16ENS1_7complexIfEEEEv12SSMParamsBwd:
.text._Z25selective_scan_bwd_kernelI32Selective_Scan_bwd_kernel_traitsILi32ELi4ELb0ELb0ELb1ELb0ELb0EN3c108BFloat16ENS1_7complexIfEEEEv12SSMParamsBwd:
        /* <DEDUP_REMOVED lines=31> */
[----:B------:R-:W-:Y:S02]  /*01f0*/  IMAD R17, R91, c[0x0][0x1b4], R10 ;  /* 0x00006d005b117a24 */ /* 0x000fe400078e020a */
        /* <DEDUP_REMOVED lines=8> */
[C---:B------:R-:W-:Y:S01]  /*0280*/  IMAD R7, R91.reuse, c[0x0][0x1d4], R4 ;  /* 0x000075005b077a24 */ /* 0x040fe200078e0204 */
        /* <DEDUP_REMOVED lines=38> */
[----:B------:R-:W-:Y:S02]  /*04f0*/  LEA.HI.X R85, R85, c[0x0][0x244], R10, 0x1, P0 ;  /* 0x0000910055557a11 */ /* 0x000fe400000f0c0a */
[----:B------:R-:W-:-:S02]  /*0500*/  ISETP.NE.U32.AND P0, PT, RZ, c[0x0][0x260], PT ;  /* 0x00009800ff007a0c */ /* 0x000fc40003f05070 */
[----:B------:R-:W-:Y:S01]  /*0510*/  IADD3.X R4, R13, R5, R17, P2, !PT ;  /* 0x000000050d047210 */ /* 0x000fe200017fe411 */
[----:B------:R-:W-:Y:S01]  /*0520*/  IMAD R5, R0, c[0x0][0x1c8], RZ ;  /* 0x0000720000057a24 */ /* 0x000fe200078e02ff */
[C---:B------:R-:W-:Y:S02]  /*0530*/  LEA R82, P1, R83.reuse, c[0x0][0x248], 0x1 ;  /* 0x0000920053527a11 */ /* 0x040fe400078208ff */
[----:B------:R-:W-:Y:S01]  /*0540*/  ISETP.NE.AND.EX P0, PT, RZ, c[0x0][0x264], PT, P0 ;  /* 0x00009900ff007a0c */ /* 0x000fe20003f05300 */
[----:B------:R-:W-:Y:S01]  /*0550*/  IMAD R5, R88, c[0x0][0x1cc], R5 ;  /* 0x0000730058057a24 */ /* 0x000fe200078e0205 */
        /* <DEDUP_REMOVED lines=34> */
[C---:B0-----:R-:W-:Y:S02]  /*0780*/  SHF.L.U32 R0, R87.reuse, 0x2, RZ ;  /* 0x0000000257007819 */ /* 0x041fe400000006ff */
[C---:B------:R-:W-:Y:S02]  /*0790*/  SHF.L.U32 R72, R87.reuse, 0x3, RZ ;  /* 0x0000000357487819 */ /* 0x040fe400000006ff */
[----:B------:R-:W-:Y:S02]  /*07a0*/  LOP3.LUT R0, R0, 0xffffff80, RZ, 0xc0, !PT ;  /* 0xffffff8000007812 */ /* 0x000fe400078ec0ff */
[----:B------:R-:W-:-:S02]  /*07b0*/  IADD3 R4, R87, 0x60, RZ ;  /* 0x0000006057047810 */ /* 0x000fc40007ffe0ff */
[C---:B------:R-:W-:Y:S02]  /*07c0*/  LOP3.LUT R73, R0.reuse, 0x1f, R87, 0xf8, !PT ;  /* 0x0000001f00497812 */ /* 0x040fe400078ef857 */
[C---:B------:R-:W-:Y:S02]  /*07d0*/  IADD3 R70, R87.reuse, 0x80, RZ ;  /* 0x0000008057467810 */ /* 0x040fe40007ffe0ff */
[C---:B------:R-:W-:Y:S02]  /*07e0*/  IADD3 R6, R87.reuse, 0xa0, RZ ;  /* 0x000000a057067810 */ /* 0x040fe40007ffe0ff */
[C---:B------:R-:W-:Y:S02]  /*07f0*/  IADD3 R68, R87.reuse, 0xc0, RZ ;  /* 0x000000c057447810 */ /* 0x040fe40007ffe0ff */
[----:B------:R-:W-:Y:S02]  /*0800*/  IADD3 R14, R87, 0xe0, RZ ;  /* 0x000000e0570e7810 */ /* 0x000fe40007ffe0ff */
[----:B------:R-:W-:-:S02]  /*0810*/  IADD3 R12, R0, R73, RZ ;  /* 0x00000049000c7210 */ /* 0x000fc40007ffe0ff */
[----:B------:R-:W-:Y:S02]  /*0820*/  LOP3.LUT R106, R87, 0x1f, RZ, 0xc0, !PT ;  /* 0x0000001f576a7812 */ /* 0x000fe400078ec0ff */
[----:B------:R-:W-:Y:S02]  /*0830*/  LEA.HI.SX32 R72, R72, R72, 0x1b ;  /* 0x0000004848487211 */ /* 0x000fe400078fdaff */
[-C--:B------:R-:W-:Y:S02]  /*0840*/  LEA.HI.SX32 R71, R4, R87.reuse, 0x1b ;  /* 0x0000005704477211 */ /* 0x080fe400078fdaff */
[-C--:B------:R-:W-:Y:S02]  /*0850*/  LEA.HI.SX32 R70, R70, R87.reuse, 0x1b ;  /* 0x0000005746467211 */ /* 0x080fe400078fdaff */
[-C--:B------:R-:W-:Y:S02]  /*0860*/  LEA.HI.SX32 R69, R6, R87.reuse, 0x1b ;  /* 0x0000005706457211 */ /* 0x080fe400078fdaff */
[----:B------:R-:W-:-:S02]  /*0870*/  LEA.HI.SX32 R68, R68, R87, 0x1b ;  /* 0x0000005744447211 */ /* 0x000fc400078fdaff */
[----:B------:R-:W-:Y:S02]  /*0880*/  LEA.HI.SX32 R67, R14, R87, 0x1b ;  /* 0x000000570e437211 */ /* 0x000fe400078fdaff */
[----:B------:R-:W-:Y:S02]  /*0890*/  SHF.R.S32.HI R13, RZ, 0x1f, R12 ;  /* 0x0000001fff0d7819 */ /* 0x000fe4000001140c */
[C---:B------:R-:W-:Y:S02]  /*08a0*/  IADD3 R66, R12.reuse, 0x20, RZ ;  /* 0x000000200c427810 */ /* 0x040fe40007ffe0ff */
[C---:B------:R-:W-:Y:S02]  /*08b0*/  IADD3 R65, R12.reuse, 0x40, RZ ;  /* 0x000000400c417810 */ /* 0x040fe40007ffe0ff */
[C---:B------:R-:W-:Y:S02]  /*08c0*/  IADD3 R64, R12.reuse, 0x60, RZ ;  /* 0x000000600c407810 */ /* 0x040fe40007ffe0ff */
[----:B------:R-:W-:-:S02]  /*08d0*/  IADD3 R63, R12, 0x80, RZ ;  /* 0x000000800c3f7810 */ /* 0x000fc40007ffe0ff */
[C---:B------:R-:W-:Y:S02]  /*08e0*/  IADD3 R62, R12.reuse, 0xa0, RZ ;  /* 0x000000a00c3e7810 */ /* 0x040fe40007ffe0ff */
[C---:B------:R-:W-:Y:S02]  /*08f0*/  IADD3 R61, R12.reuse, 0xc0, RZ ;  /* 0x000000c00c3d7810 */ /* 0x040fe40007ffe0ff */
[----:B-1----:R-:W-:Y:S02]  /*0900*/  IADD3 R60, R12, 0xe0, RZ ;  /* 0x000000e00c3c7810 */ /* 0x002fe40007ffe0ff */
.L_x_13187:
[----:B------:R-:W-:Y:S01]  /*0910*/  IADD3 R104, -R74, c[0x0][0x174], RZ ;  /* 0x00005d004a687a10 */ /* 0x000fe20007ffe1ff */
[----:B------:R-:W-:Y:S01]  /*0920*/  BAR.SYNC.DEFER_BLOCKING 0x0 ;  /* 0x0000000000007b1d */ /* 0x000fe20000010000 */
[C---:B------:R-:W-:Y:S01]  /*0930*/  LOP3.LUT R15, R73.reuse, 0x20, RZ, 0xfc, !PT ;  /* 0x00000020490f7812 */ /* 0x040fe200078efcff */
[C---:B0-----:R-:W-:Y:S01]  /*0940*/  IMAD.WIDE R4, R73.reuse, 0x2, R84 ;  /* 0x0000000249047825 */ /* 0x041fe200078e0254 */
[----:B------:R-:W-:Y:S02]  /*0950*/  LEA R59, R104, 0xffffff80, 0x7 ;  /* 0xffffff80683b7811 */ /* 0x000fe400078e38ff */
[----:B------:R-:W-:-:S02]  /*0960*/  LOP3.LUT R17, R73, 0x40, RZ, 0xfc, !PT ;  /* 0x0000004049117812 */ /* 0x000fc400078efcff */
[----:B------:R-:W-:Y:S02]  /*0970*/  IADD3 R58, -R59, c[0x0][0x168], RZ ;  /* 0x00005a003b3a7a10 */ /* 0x000fe40007ffe1ff */
[C---:B------:R-:W-:Y:S02]  /*0980*/  LOP3.LUT R19, R73.reuse, 0x60, RZ, 0xfc, !PT ;  /* 0x0000006049137812 */ /* 0x040fe400078efcff */
        /* <DEDUP_REMOVED lines=8> */
[----:B--2---:R0:W2:Y:S04]  /*0a10*/  @!P0 LDG.E.U16 R0, [R4.64] ;  /* 0x0000000604008981 */ /* 0x0040a8000c1e1500 */
[----:B---3--:R0:W3:Y:S04]  /*0a20*/  @!P1 LDG.E.U16 R6, [R4.64+0x40] ;  /* 0x0000400604069981 */ /* 0x0080e8000c1e1500 */
[----:B------:R0:W4:Y:S04]  /*0a30*/  @!P2 LDG.E.U16 R7, [R4.64+0x80] ;  /* 0x000080060407a981 */ /* 0x000128000c1e1500 */
[----:B------:R0:W4:Y:S01]  /*0a40*/  @!P3 LDG.E.U16 R14, [R4.64+0xc0] ;  /* 0x0000c006040eb981 */ /* 0x000122000c1e1500 */
[----:B------:R-:W-:-:S02]  /*0a50*/  SHF.L.U32 R21, R75, 0x1, RZ ;  /* 0x000000014b157819 */ /* 0x000fc400000006ff */
[----:B------:R-:W-:Y:S02]  /*0a60*/  SHF.L.U32 R57, R75, 0x3, RZ ;  /* 0x000000034b397819 */ /* 0x000fe400000006ff */
[-C--:B------:R-:W-:Y:S02]  /*0a70*/  ISETP.GE.AND P0, PT, R73, R58.reuse, PT ;  /* 0x0000003a4900720c */ /* 0x080fe40003f06270 */
[-C--:B------:R-:W-:Y:S02]  /*0a80*/  ISETP.GE.AND P1, PT, R15, R58.reuse, PT ;  /* 0x0000003a0f00720c */ /* 0x080fe40003f26270 */
[-C--:B------:R-:W-:Y:S01]  /*0a90*/  ISETP.GE.AND P2, PT, R17, R58.reuse, PT ;  /* 0x0000003a1100720c */ /* 0x080fe20003f46270 */
[----:B0-----:R-:W-:Y:S01]  /*0aa0*/  IMAD.WIDE R4, R73, 0x2, R82 ;  /* 0x0000000249047825 */ /* 0x001fe200078e0252 */
[----:B------:R-:W-:Y:S02]  /*0ab0*/  ISETP.GE.AND P3, PT, R19, R58, PT ;  /* 0x0000003a1300720c */ /* 0x000fe40003f66270 */
[----:B------:R-:W-:-:S02]  /*0ac0*/  PRMT R16, RZ, 0x7610, R16 ;  /* 0x00007610ff107816 */ /* 0x000fc40000000010 */
[----:B------:R-:W-:Y:S02]  /*0ad0*/  PRMT R18, RZ, 0x7610, R18 ;  /* 0x00007610ff127816 */ /* 0x000fe40000000012 */
[----:B------:R-:W-:Y:S02]  /*0ae0*/  PRMT R20, RZ, 0x7610, R20 ;  /* 0x00007610ff147816 */ /* 0x000fe40000000014 */
[----:B------:R-:W-:Y:S01]  /*0af0*/  PRMT R22, RZ, 0x7610, R22 ;  /* 0x00007610ff167816 */ /* 0x000fe20000000016 */
[----:B--2---:R-:W-:Y:S04]  /*0b00*/  STS.U16 [R21], R0 ;  /* 0x0000000015007388 */ /* 0x004fe80000000400 */
[----:B---3--:R0:W-:Y:S04]  /*0b10*/  STS.U16 [R21+0x40], R6 ;  /* 0x0000400615007388 */ /* 0x0081e80000000400 */
[----:B----4-:R-:W-:Y:S04]  /*0b20*/  STS.U16 [R21+0x80], R7 ;  /* 0x0000800715007388 */ /* 0x010fe80000000400 */
[----:B------:R1:W-:Y:S01]  /*0b30*/  STS.U16 [R21+0xc0], R14 ;  /* 0x0000c00e15007388 */ /* 0x0003e20000000400 */
[----:B------:R-:W-:-:S06]  /*0b40*/  NOP ;  /* 0x0000000000007918 */ /* 0x000fcc0000000000 */
[----:B------:R-:W-:Y:S04]  /*0b50*/  LDS.64 R76, [R57] ;  /* 0x00000000394c7984 */ /* 0x000fe80000000a00 */
[----:B------:R-:W-:Y:S06]  /*0b60*/  BAR.SYNC.DEFER_BLOCKING 0x0 ;  /* 0x0000000000007b1d */ /* 0x000fec0000010000 */
[----:B------:R2:W3:Y:S04]  /*0b70*/  @!P0 LDG.E.U16 R16, [R4.64] ;  /* 0x0000000604108981 */ /* 0x0004e8000c1e1500 */
[----:B------:R2:W4:Y:S04]  /*0b80*/  @!P1 LDG.E.U16 R18, [R4.64+0x40] ;  /* 0x0000400604129981 */ /* 0x000528000c1e1500 */
[----:B------:R2:W4:Y:S04]  /*0b90*/  @!P2 LDG.E.U16 R20, [R4.64+0x80] ;  /* 0x000080060414a981 */ /* 0x000528000c1e1500 */
[----:B------:R2:W4:Y:S01]  /*0ba0*/  @!P3 LDG.E.U16 R22, [R4.64+0xc0] ;  /* 0x0000c0060416b981 */ /* 0x000522000c1e1500 */
[----:B------:R-:W-:-:S02]  /*0bb0*/  ISETP.GE.AND P1, PT, R15, R58, PT ;  /* 0x0000003a0f00720c */ /* 0x000fc40003f26270 */
[-C--:B------:R-:W-:Y:S02]  /*0bc0*/  ISETP.GE.AND P2, PT, R17, R58.reuse, PT ;  /* 0x0000003a1100720c */ /* 0x080fe40003f46270 */
[-C--:B------:R-:W-:Y:S02]  /*0bd0*/  ISETP.GE.AND P3, PT, R19, R58.reuse, PT ;  /* 0x0000003a1300720c */ /* 0x080fe40003f66270 */
[C---:B------:R-:W-:Y:S02]  /*0be0*/  ISETP.GE.AND P0, PT, R73.reuse, R58, PT ;  /* 0x0000003a4900720c */ /* 0x040fe40003f06270 */
[----:B0-----:R-:W-:Y:S01]  /*0bf0*/  PRMT R6, RZ, 0x7610, R6 ;  /* 0x00007610ff067816 */ /* 0x001fe20000000006 */
[----:B--2---:R-:W-:Y:S01]  /*0c00*/  IMAD.WIDE R4, R73, 0x2, R80 ;  /* 0x0000000249047825 */ /* 0x004fe200078e0250 */
[----:B-1----:R-:W-:Y:S02]  /*0c10*/  PRMT R14, RZ, 0x7610, R14 ;  /* 0x00007610ff0e7816 */ /* 0x002fe4000000000e */
[----:B------:R-:W-:-:S02]  /*0c20*/  PRMT R0, RZ, 0x7610, R0 ;  /* 0x00007610ff007816 */ /* 0x000fc40000000000 */
[----:B------:R-:W-:Y:S01]  /*0c30*/  PRMT R24, RZ, 0x7610, R24 ;  /* 0x00007610ff187816 */ /* 0x000fe20000000018 */
[----:B---3--:R-:W-:Y:S04]  /*0c40*/  STS.U16 [R21], R16 ;  /* 0x0000001015007388 */ /* 0x008fe80000000400 */
[----:B----4-:R-:W-:Y:S04]  /*0c50*/  STS.U16 [R21+0x40], R18 ;  /* 0x0000401215007388 */ /* 0x010fe80000000400 */
[----:B------:R-:W-:Y:S04]  /*0c60*/  STS.U16 [R21+0x80], R20 ;  /* 0x0000801415007388 */ /* 0x000fe80000000400 */
[----:B------:R-:W-:Y:S01]  /*0c70*/  STS.U16 [R21+0xc0], R22 ;  /* 0x0000c01615007388 */ /* 0x000fe20000000400 */
[----:B------:R-:W-:-:S06]  /*0c80*/  NOP ;  /* 0x0000000000007918 */ /* 0x000fcc0000000000 */
[----:B------:R-:W0:Y:S04]  /*0c90*/  LDS.64 R34, [R57] ;  /* 0x0000000039227984 */ /* 0x000e280000000a00 */
[----:B------:R-:W-:Y:S06]  /*0ca0*/  BAR.SYNC.DEFER_BLOCKING 0x0 ;  /* 0x0000000000007b1d */ /* 0x000fec0000010000 */
[----:B------:R-:W2:Y:S04]  /*0cb0*/  @!P1 LDG.E.U16 R6, [R4.64+0x40] ;  /* 0x0000400604069981 */ /* 0x000ea8000c1e1500 */
[----:B------:R-:W3:Y:S04]  /*0cc0*/  @!P2 LDG.E.U16 R14, [R4.64+0x80] ;  /* 0x00008006040ea981 */ /* 0x000ee8000c1e1500 */
[----:B------:R-:W4:Y:S04]  /*0cd0*/  @!P0 LDG.E.U16 R0, [R4.64] ;  /* 0x0000000604008981 */ /* 0x000f28000c1e1500 */
[----:B------:R-:W4:Y:S01]  /*0ce0*/  @!P3 LDG.E.U16 R24, [R4.64+0xc0] ;  /* 0x0000c0060418b981 */ /* 0x000f22000c1e1500 */
[----:B------:R-:W-:Y:S01]  /*0cf0*/  MOV R7, c[0x0][0x16c] ;  /* 0x00005b0000077a02 */ /* 0x000fe20000000f00 */
[----:B------:R-:W-:Y:S01]  /*0d00*/  HFMA2.MMA R54, -RZ, RZ, 0, 0 ;  /* 0x00000000ff367435 */ /* 0x000fe200000001ff */
[----:B0-----:R-:W-:Y:S01]  /*0d10*/  PRMT R33, RZ, 0x5410, R35 ;  /* 0x00005410ff217816 */ /* 0x001fe20000000023 */
[----:B------:R-:W-:Y:S01]  /*0d20*/  HFMA2.MMA R52, -RZ, RZ, 0, 0 ;  /* 0x00000000ff347435 */ /* 0x000fe200000001ff */
[----:B------:R-:W-:-:S02]  /*0d30*/  ISETP.GE.AND P0, PT, R7, 0x1, PT ;  /* 0x000000010700780c */ /* 0x000fc40003f06270 */
[----:B------:R-:W-:Y:S02]  /*0d40*/  MOV R49, RZ ;  /* 0x000000ff00317202 */ /* 0x000fe40000000f00 */
[----:B------:R-:W-:Y:S02]  /*0d50*/  MOV R47, RZ ;  /* 0x000000ff002f7202 */ /* 0x000fe40000000f00 */
[--C-:B------:R-:W-:Y:S02]  /*0d60*/  PRMT R29, RZ, 0x5410, R34.reuse ;  /* 0x00005410ff1d7816 */ /* 0x100fe40000000022 */
[----:B------:R-:W-:Y:S02]  /*0d70*/  PRMT R31, RZ, 0x7610, R34 ;  /* 0x00007610ff1f7816 */ /* 0x000fe40000000022 */
[----:B------:R-:W-:Y:S01]  /*0d80*/  PRMT R35, RZ, 0x7610, R35 ;  /* 0x00007610ff237816 */ /* 0x000fe20000000023 */
[----:B--2---:R-:W-:Y:S04]  /*0d90*/  STS.U16 [R21+0x40], R6 ;  /* 0x0000400615007388 */ /* 0x004fe80000000400 */
[----:B---3--:R-:W-:Y:S04]  /*0da0*/  STS.U16 [R21+0x80], R14 ;  /* 0x0000800e15007388 */ /* 0x008fe80000000400 */
[----:B----4-:R0:W-:Y:S04]  /*0db0*/  STS.U16 [R21], R0 ;  /* 0x0000000015007388 */ /* 0x0101e80000000400 */
[----:B------:R-:W-:Y:S01]  /*0dc0*/  STS.U16 [R21+0xc0], R24 ;  /* 0x0000c01815007388 */ /* 0x000fe20000000400 */
[----:B------:R-:W-:-:S06]  /*0dd0*/  NOP ;  /* 0x0000000000007918 */ /* 0x000fcc0000000000 */
[----:B------:R-:W1:Y:S01]  /*0de0*/  LDS.64 R50, [R57] ;  /* 0x0000000039327984 */ /* 0x000e620000000a00 */
[----:B0-----:R-:W-:Y:S02]  /*0df0*/  PRMT R0, RZ, 0x5410, R76 ;  /* 0x00005410ff007816 */ /* 0x001fe4000000004c */
[--C-:B-1----:R-:W-:Y:S02]  /*0e00*/  PRMT R56, RZ, 0x5410, R50.reuse ;  /* 0x00005410ff387816 */ /* 0x102fe40000000032 */
[----:B------:R-:W-:Y:S02]  /*0e10*/  PRMT R55, RZ, 0x7610, R50 ;  /* 0x00007610ff377816 */ /* 0x000fe40000000032 */
[----:B------:R-:W-:Y:S01]  /*0e20*/  PRMT R53, RZ, 0x5410, R51 ;  /* 0x00005410ff357816 */ /* 0x000fe20000000033 */
[C---:B------:R-:W-:Y:S01]  /*0e30*/  FFMA.FTZ R16, R56.reuse, R0, R89 ;  /* 0x0000000038107223 */ /* 0x040fe20000010059 */
[----:B------:R-:W-:Y:S01]  /*0e40*/  PRMT R0, RZ, 0x7610, R76 ;  /* 0x00007610ff007816 */ /* 0x000fe2000000004c */
[-C--:B-----5:R-:W-:Y:S01]  /*0e50*/  FMUL.FTZ R50, R56, R94.reuse ;  /* 0x0000005e38327220 */ /* 0x0a0fe20000410000 */
[----:B------:R-:W-:Y:S01]  /*0e60*/  PRMT R51, RZ, 0x7610, R51 ;  /* 0x00007610ff337816 */ /* 0x000fe20000000033 */
[C---:B------:R-:W-:Y:S01]  /*0e70*/  FMUL.FTZ R45, R55.reuse, R94 ;  /* 0x0000005e372d7220 */ /* 0x040fe20000410000 */
[--C-:B------:R-:W-:Y:S01]  /*0e80*/  PRMT R89, RZ, 0x7610, R77.reuse ;  /* 0x00007610ff597816 */ /* 0x100fe2000000004d */
[----:B------:R-:W-:Y:S01]  /*0e90*/  FFMA.FTZ R16, R55, R0, R16 ;  /* 0x0000000037107223 */ /* 0x000fe20000010010 */
[----:B------:R-:W-:Y:S01]  /*0ea0*/  PRMT R0, RZ, 0x5410, R77 ;  /* 0x00005410ff007816 */ /* 0x000fe2000000004d */
[----:B------:R-:W-:-:S02]  /*0eb0*/  FMUL.FTZ R48, R53, R94 ;  /* 0x0000005e35307220 */ /* 0x000fc40000410000 */
[----:B------:R-:W-:Y:S02]  /*0ec0*/  FMUL.FTZ R43, R51, R94 ;  /* 0x0000005e332b7220 */ /* 0x000fe40000410000 */
[----:B------:R-:W-:-:S04]  /*0ed0*/  FFMA.FTZ R0, R53, R0, R16 ;  /* 0x0000000035007223 */ /* 0x000fc80000010010 */
[----:B------:R-:W-:Y:S01]  /*0ee0*/  FFMA.FTZ R89, R51, R89, R0 ;  /* 0x0000005933597223 */ /* 0x000fe20000010000 */
[----:B------:R-:W-:Y:S06]  /*0ef0*/  BAR.SYNC.DEFER_BLOCKING 0x0 ;  /* 0x0000000000007b1d */ /* 0x000fec0000010000 */
[----:B------:R-:W-:Y:S05]  /*0f00*/  @!P0 BRA `(.L_x_13151) ;  /* 0x0000367000008947 */ /* 0x000fea0003800000 */
[----:B------:R-:W-:Y:S01]  /*0f10*/  MOV R5, c[0x0][0x2bc] ;  /* 0x0000af0000057a02 */ /* 0x000fe20000000f00 */
[--C-:B------:R-:W-:Y:S01]  /*0f20*/  FADD.FTZ R44, R29, R92.reuse ;  /* 0x0000005c1d2c7221 */ /* 0x100fe20000010000 */
[----:B------:R-:W-:Y:S01]  /*0f30*/  MOV R0, c[0x0][0x2b8] ;  /* 0x0000ae0000007a02 */ /* 0x000fe20000000f00 */
[--C-:B------:R-:W-:Y:S01]  /*0f40*/  FADD.FTZ R42, R31, R92.reuse ;  /* 0x0000005c1f2a7221 */ /* 0x100fe20000010000 */
[--C-:B------:R-:W-:Y:S01]  /*0f50*/  SHF.R.U32.HI R4, RZ, 0x1, R5.reuse ;  /* 0x00000001ff047819 */ /* 0x100fe20000011605 */
[--C-:B------:R-:W-:Y:S01]  /*0f60*/  FADD.FTZ R40, R33, R92.reuse ;  /* 0x0000005c21287221 */ /* 0x100fe20000010000 */
[----:B------:R-:W-:Y:S01]  /*0f70*/  SHF.R.U64 R0, R0, 0x1, R5 ;  /* 0x0000000100007819 */ /* 0x000fe20000001205 */
[----:B------:R-:W-:Y:S01]  /*0f80*/  FADD.FTZ R38, R35, R92 ;  /* 0x0000005c23267221 */ /* 0x000fe20000010000 */
[----:B------:R-:W-:Y:S01]  /*0f90*/  SHF.R.S32.HI R102, RZ, 0x1f, R88 ;  /* 0x0000001fff667819 */ /* 0x000fe20000011458 */
[-C--:B------:R-:W-:Y:S01]  /*0fa0*/  IMAD R7, R4, R91.reuse, RZ ;  /* 0x0000005b04077224 */ /* 0x080fe200078e02ff */
[----:B------:R-:W-:Y:S01]  /*0fb0*/  IADD3 R14, R74, -c[0x0][0x174], RZ ;  /* 0x80005d004a0e7a10 */ /* 0x000fe20007ffe0ff */
[----:B------:R-:W-:Y:S01]  /*0fc0*/  IMAD.WIDE.U32 R4, R0, R91, RZ ;  /* 0x0000005b00047225 */ /* 0x000fe200078e00ff */
[----:B------:R-:W-:-:S02]  /*0fd0*/  IADD3 R46, R104, -0x1, RZ ;  /* 0xffffffff682e7810 */ /* 0x000fc40007ffe0ff */
[----:B------:R-:W-:Y:S01]  /*0fe0*/  MOV R41, RZ ;  /* 0x000000ff00297202 */ /* 0x000fe20000000f00 */
[----:B------:R-:W-:Y:S01]  /*0ff0*/  IMAD R7, R90, R0, R7 ;  /* 0x000000005a077224 */ /* 0x000fe200078e0207 */
[----:B------:R-:W-:Y:S01]  /*1000*/  LEA.HI R0, R46, R46, RZ, 0x1 ;  /* 0x0000002e2e007211 */ /* 0x000fe200078f08ff */
[----:B------:R-:W-:Y:S01]  /*1010*/  IMAD R15, R102, c[0x0][0x2c0], RZ ;  /* 0x0000b000660f7a24 */ /* 0x000fe200078e02ff */
[----:B------:R-:W-:Y:S02]  /*1020*/  MOV R54, RZ ;  /* 0x000000ff00367202 */ /* 0x000fe40000000f00 */
[----:B------:R-:W-:Y:S01]  /*1030*/  IADD3 R5, R5, R7, RZ ;  /* 0x0000000705057210 */ /* 0x000fe20007ffe0ff */
[----:B------:R-:W-:Y:S01]  /*1040*/  IMAD R15, R88, c[0x0][0x2c4], R15 ;  /* 0x0000b100580f7a24 */ /* 0x000fe200078e020f */
[----:B------:R-:W-:-:S03]  /*1050*/  MOV R39, RZ ;  /* 0x000000ff00277202 */ /* 0x000fc60000000f00 */
[----:B------:R-:W-:-:S05]  /*1060*/  IMAD.WIDE.U32 R4, R88, c[0x0][0x2c0], R4 ;  /* 0x0000b00058047a25 */ /* 0x000fca00078e0004 */
[----:B------:R-:W-:Y:S02]  /*1070*/  IADD3 R5, R5, R15, RZ ;  /* 0x0000000f05057210 */ /* 0x000fe40007ffe0ff */
[----:B------:R-:W-:Y:S02]  /*1080*/  LEA R6, P0, R4, c[0x0][0x320], 0x3 ;  /* 0x0000c80004067a11 */ /* 0x000fe400078018ff */
[----:B------:R-:W-:Y:S02]  /*1090*/  LOP3.LUT R15, R0, 0xfffffe, RZ, 0xc0, !PT ;  /* 0x00fffffe000f7812 */ /* 0x000fe400078ec0ff */
[----:B------:R-:W-:Y:S02]  /*10a0*/  LEA.HI.X R7, R4, c[0x0][0x324], R5, 0x3, P0 ;  /* 0x0000c90004077a11 */ /* 0x000fe400000f1c05 */
[----:B------:R-:W-:Y:S02]  /*10b0*/  IADD3 R46, R46, -R15, RZ ;  /* 0x8000000f2e2e7210 */ /* 0x000fe40007ffe0ff */
[----:B------:R-:W-:Y:S01]  /*10c0*/  MOV R0, RZ ;  /* 0x000000ff00007202 */ /* 0x000fe20000000f00 */
[----:B------:R-:W-:-:S04]  /*10d0*/  IMAD.WIDE.U32 R4, R87, 0x4, R6 ;  /* 0x0000000457047825 */ /* 0x000fc800078e0006 */
[----:B------:R-:W-:-:S04]  /*10e0*/  IMAD R7, R14, -0x100, RZ ;  /* 0xffffff000e077824 */ /* 0x000fc800078e02ff */
[----:B------:R-:W-:-:S05]  /*10f0*/  IMAD.WIDE R4, R7, 0x4, R4 ;  /* 0x0000000407047825 */ /* 0x000fca00078e0204 */
[C---:B------:R-:W-:Y:S02]  /*1100*/  IADD3 R14, P0, R4.reuse, -0x380, RZ ;  /* 0xfffffc80040e7810 */ /* 0x040fe40007f1e0ff */
[C---:B------:R-:W-:Y:S02]  /*1110*/  IADD3 R16, P1, R4.reuse, -0x300, RZ ;  /* 0xfffffd0004107810 */ /* 0x040fe40007f3e0ff */
[C---:B------:R-:W-:Y:S02]  /*1120*/  IADD3 R18, P2, R4.reuse, -0x280, RZ ;  /* 0xfffffd8004127810 */ /* 0x040fe40007f5e0ff */
[C---:B------:R-:W-:Y:S02]  /*1130*/  IADD3 R20, P3, R4.reuse, -0x200, RZ ;  /* 0xfffffe0004147810 */ /* 0x040fe40007f7e0ff */
[C---:B------:R-:W-:Y:S02]  /*1140*/  IADD3 R22, P4, R4.reuse, -0x180, RZ ;  /* 0xfffffe8004167810 */ /* 0x040fe40007f9e0ff */
[----:B------:R-:W-:-:S02]  /*1150*/  IADD3 R24, P5, R4, -0x100, RZ ;  /* 0xffffff0004187810 */ /* 0x000fc40007fbe0ff */
[----:B------:R-:W-:Y:S02]  /*1160*/  IADD3 R26, P6, R4, -0x80, RZ ;  /* 0xffffff80041a7810 */ /* 0x000fe40007fde0ff */
[C---:B------:R-:W-:Y:S02]  /*1170*/  IADD3.X R15, R5.reuse, -0x1, RZ, P0, !PT ;  /* 0xffffffff050f7810 */ /* 0x040fe400007fe4ff */
[C---:B------:R-:W-:Y:S02]  /*1180*/  IADD3.X R17, R5.reuse, -0x1, RZ, P1, !PT ;  /* 0xffffffff05117810 */ /* 0x040fe40000ffe4ff */
[C---:B------:R-:W-:Y:S02]  /*1190*/  IADD3.X R19, R5.reuse, -0x1, RZ, P2, !PT ;  /* 0xffffffff05137810 */ /* 0x040fe400017fe4ff */
[C---:B------:R-:W-:Y:S02]  /*11a0*/  IADD3.X R21, R5.reuse, -0x1, RZ, P3, !PT ;  /* 0xffffffff05157810 */ /* 0x040fe40001ffe4ff */
[----:B------:R-:W-:-:S02]  /*11b0*/  IADD3.X R23, R5, -0x1, RZ, P4, !PT ;  /* 0xffffffff05177810 */ /* 0x000fc400027fe4ff */
[C---:B------:R-:W-:Y:S02]  /*11c0*/  IADD3.X R25, R5.reuse, -0x1, RZ, P5, !PT ;  /* 0xffffffff05197810 */ /* 0x040fe40002ffe4ff */
[----:B------:R-:W-:Y:S02]  /*11d0*/  IADD3.X R27, R5, -0x1, RZ, P6, !PT ;  /* 0xffffffff051b7810 */ /* 0x000fe400037fe4ff */
.L_x_13182:
[----:B------:R-:W-:Y:S01]  /*11e0*/  IMAD R7, R93, c[0x0][0x180], RZ ;  /* 0x000060005d077a24 */ /* 0x000fe200078e02ff */
[----:B------:R-:W-:Y:S01]  /*11f0*/  SHF.R.S32.HI R98, RZ, 0x1f, R41 ;  /* 0x0000001fff627819 */ /* 0x000fe20000011429 */
[----:B------:R-:W-:Y:S01]  /*1200*/  IMAD.WIDE.U32 R4, R96, c[0x0][0x180], RZ ;  /* 0x0000600060047a25 */ /* 0x000fe200078e00ff */
[----:B------:R-:W-:-:S03]  /*1210*/  IADD3 R58, -R59, c[0x0][0x168], RZ ;  /* 0x00005a003b3a7a10 */ /* 0x000fc60007ffe1ff */
[----:B------:R-:W-:Y:S01]  /*1220*/  IMAD R7, R96, c[0x0][0x184], R7 ;  /* 0x0000610060077a24 */ /* 0x000fe200078e0207 */
[----:B------:R-:W-:Y:S01]  /*1230*/  SHF.L.U32 R33, R58, 0x1, RZ ;  /* 0x000000013a217819 */ /* 0x000fe200000006ff */
[C---:B------:R-:W-:Y:S02]  /*1240*/  IMAD R6, R98.reuse, c[0x0][0x188], RZ ;  /* 0x0000620062067a24 */ /* 0x040fe400078e02ff */
[----:B------:R-:W-:Y:S01]  /*1250*/  IMAD R28, R98, c[0x0][0x1c0], RZ ;  /* 0x00007000621c7a24 */ /* 0x000fe200078e02ff */
[----:B------:R-:W-:Y:S01]  /*1260*/  IADD3 R5, R5, R7, RZ ;  /* 0x0000000705057210 */ /* 0x000fe20007ffe0ff */
[C---:B------:R-:W-:Y:S01]  /*1270*/  IMAD R29, R41.reuse, c[0x0][0x18c], R6 ;  /* 0x00006300291d7a24 */ /* 0x040fe200078e0206 */
[-C--:B------:R-:W-:Y:S01]  /*1280*/  ISETP.GE.AND P0, PT, R12, R33.reuse, PT ;  /* 0x000000210c00720c */ /* 0x080fe20003f06270 */
[----:B------:R-:W-:Y:S01]  /*1290*/  IMAD.WIDE.U32 R30, R41, c[0x0][0x1c0], R12 ;  /* 0x00007000291e7a25 */ /* 0x000fe200078e000c */
[----:B------:R-:W-:-:S03]  /*12a0*/  ISETP.GE.AND P1, PT, R66, R33, PT ;  /* 0x000000214200720c */ /* 0x000fc60003f26270 */
[----:B------:R-:W-:Y:S01]  /*12b0*/  IMAD.WIDE.U32 R6, R41, c[0x0][0x188], R4 ;  /* 0x0000620029067a25 */ /* 0x000fe200078e0004 */
[----:B------:R-:W-:-:S03]  /*12c0*/  LEA R4, P3, R30, R79, 0x1 ;  /* 0x0000004f1e047211 */ /* 0x000fc600078608ff */
[----:B------:R-:W-:Y:S01]  /*12d0*/  IMAD R5, R41, c[0x0][0x1c4], R28 ;  /* 0x0000710029057a24 */ /* 0x000fe200078e021c */
[----:B------:R-:W-:Y:S02]  /*12e0*/  IADD3 R7, R7, R29, RZ ;  /* 0x0000001d07077210 */ /* 0x000fe40007ffe0ff */
[C---:B------:R-:W-:Y:S02]  /*12f0*/  LEA R28, P2, R6.reuse, c[0x0][0x220], 0x3 ;  /* 0x00008800061c7a11 */ /* 0x040fe400078418ff */
[----:B------:R-:W-:Y:S02]  /*1300*/  IADD3 R5, R31, R5, RZ ;  /* 0x000000051f057210 */ /* 0x000fe40007ffe0ff */
[----:B------:R-:W-:Y:S02]  /*1310*/  LEA.HI.X R29, R6, c[0x0][0x224], R7, 0x3, P2 ;  /* 0x00008900061d7a11 */ /* 0x000fe400010f1c07 */
[----:B------:R-:W-:Y:S02]  /*1320*/  ISETP.GE.AND P2, PT, R65, R33, PT ;  /* 0x000000214100720c */ /* 0x000fe40003f46270 */
[----:B------:R-:W-:-:S02]  /*1330*/  LEA.HI.X R5, R30, R78, R5, 0x1, P3 ;  /* 0x0000004e1e057211 */ /* 0x000fc400018f0c05 */
[----:B--2---:R-:W2:Y:S01]  /*1340*/  LDG.E.64 R28, [R28.64] ;  /* 0x000000061c1c7981 */ /* 0x004ea2000c1e1b00 */
[----:B------:R-:W-:Y:S02]  /*1350*/  PRMT R30, RZ, 0x7610, R30 ;  /* 0x00007610ff1e7816 */ /* 0x000fe4000000001e */
[----:B------:R-:W-:Y:S02]  /*1360*/  PRMT R31, RZ, 0x7610, R31 ;  /* 0x00007610ff1f7816 */ /* 0x000fe4000000001f */
[----:B------:R-:W-:Y:S02]  /*1370*/  PRMT R34, RZ, 0x7610, R34 ;  /* 0x00007610ff227816 */ /* 0x000fe40000000022 */
[----:B---3--:R0:W3:Y:S01]  /*1380*/  @!P0 LDG.E.U16 R30, [R4.64] ;  /* 0x00000006041e8981 */ /* 0x0080e2000c1e1500 */
[----:B------:R-:W-:-:S03]  /*1390*/  ISETP.GE.AND P0, PT, R64, R33, PT ;  /* 0x000000214000720c */ /* 0x000fc60003f06270 */
[----:B------:R0:W4:Y:S01]  /*13a0*/  @!P1 LDG.E.U16 R31, [R4.64+0x40] ;  /* 0x00004006041f9981 */ /* 0x000122000c1e1500 */
[----:B------:R-:W-:-:S03]  /*13b0*/  ISETP.GE.AND P1, PT, R63, R33, PT ;  /* 0x000000213f00720c */ /* 0x000fc60003f26270 */
[----:B------:R0:W4:Y:S01]  /*13c0*/  @!P2 LDG.E.U16 R34, [R4.64+0x80] ;  /* 0x000080060422a981 */ /* 0x000122000c1e1500 */
[-C--:B------:R-:W-:Y:S02]  /*13d0*/  ISETP.GE.AND P2, PT, R62, R33.reuse, PT ;  /* 0x000000213e00720c */ /* 0x080fe40003f46270 */
        /* <DEDUP_REMOVED lines=17> */
[----:B------:R-:W-:Y:S01]  /*14f0*/  IMAD R33, R41, c[0x0][0x1a4], R108 ;  /* 0x0000690029217a24 */ /* 0x000fe200078e026c */
[CC--:B------:R-:W-:Y:S02]  /*1500*/  LEA.HI.SX32 R32, R75.reuse, R75.reuse, 0x1b ;  /* 0x0000004b4b207211 */ /* 0x0c0fe400078fdaff */
[----:B0-----:R-:W-:Y:S01]  /*1510*/  IADD3 R4, R75, 0x40, RZ ;  /* 0x000000404b047810 */ /* 0x001fe20007ffe0ff */
[----:B------:R-:W-:Y:S01]  /*1520*/  IMAD.WIDE.U32 R6, R41, c[0x0][0x1a0], R6 ;  /* 0x0000680029067a25 */ /* 0x000fe200078e0006 */
[----:B------:R-:W-:Y:S02]  /*1530*/  SHF.L.U32 R5, R32, 0x1, RZ ;  /* 0x0000000120057819 */ /* 0x000fe400000006ff */
[----:B------:R-:W-:Y:S02]  /*1540*/  LEA.HI.SX32 R4, R4, R75, 0x1b ;  /* 0x0000004b04047211 */ /* 0x000fe400078fdaff */
[----:B------:R-:W-:-:S02]  /*1550*/  IADD3 R33, R7, R33, RZ ;  /* 0x0000002107217210 */ /* 0x000fc40007ffe0ff */
[----:B------:R-:W-:Y:S02]  /*1560*/  LEA R32, P0, R6, c[0x0][0x228], 0x3 ;  /* 0x00008a0006207a11 */ /* 0x000fe400078018ff */
[----:B------:R-:W-:Y:S02]  /*1570*/  SHF.L.U32 R57, R4, 0x1, RZ ;  /* 0x0000000104397819 */ /* 0x000fe400000006ff */
[----:B------:R-:W-:Y:S02]  /*1580*/  IADD3 R36, R75, 0x20, RZ ;  /* 0x000000204b247810 */ /* 0x000fe40007ffe0ff */
[----:B------:R-:W-:Y:S02]  /*1590*/  LEA.HI.X R33, R6, c[0x0][0x22c], R33, 0x3, P0 ;  /* 0x00008b0006217a11 */ /* 0x000fe400000f1c21 */
[----:B------:R-:W-:Y:S02]  /*15a0*/  ISETP.NE.AND P0, PT, R106, RZ, PT ;  /* 0x000000ff6a00720c */ /* 0x000fe40003f05270 */
[----:B------:R-:W-:-:S02]  /*15b0*/  LEA.HI.SX32 R36, R36, R75, 0x1b ;  /* 0x0000004b24247211 */ /* 0x000fc400078fdaff */
[----:B------:R-:W-:Y:S01]  /*15c0*/  ISETP.LT.OR P2, PT, R104, 0x2, P0 ;  /* 0x000000026800780c */ /* 0x000fe20000741670 */
[----:B------:R-:W5:Y:S01]  /*15d0*/  LDG.E.64 R32, [R32.64] ;  /* 0x0000000620207981 */ /* 0x000f62000c1e1b00 */
[----:B------:R-:W-:Y:S02]  /*15e0*/  SHF.L.U32 R108, R36, 0x1, RZ ;  /* 0x00000001246c7819 */ /* 0x000fe400000006ff */
[----:B------:R-:W-:Y:S02]  /*15f0*/  ISETP.NE.AND P1, PT, R87, RZ, PT ;  /* 0x000000ff5700720c */ /* 0x000fe40003f25270 */
[C---:B------:R-:W-:Y:S02]  /*1600*/  IADD3 R6, R75.reuse, 0x80, RZ ;  /* 0x000000804b067810 */ /* 0x040fe40007ffe0ff */
[----:B------:R-:W-:Y:S02]  /*1610*/  IADD3 R36, R75, 0xa0, RZ ;  /* 0x000000a04b247810 */ /* 0x000fe40007ffe0ff */
[----:B------:R-:W-:-:S02]  /*1620*/  LEA.HI.SX32 R6, R6, R75, 0x1b ;  /* 0x0000004b06067211 */ /* 0x000fc400078fdaff */
[----:B------:R-:W-:Y:S02]  /*1630*/  LEA.HI.SX32 R36, R36, R75, 0x1b ;  /* 0x0000004b24247211 */ /* 0x000fe400078fdaff */
[----:B------:R-:W-:Y:S02]  /*1640*/  SHF.L.U32 R114, R6, 0x1, RZ ;  /* 0x0000000106727819 */ /* 0x000fe400000006ff */
[----:B------:R-:W-:Y:S02]  /*1650*/  @!P2 IADD3 R6, R104, -0x2, RZ ;  /* 0xfffffffe6806a810 */ /* 0x000fe40007ffe0ff */
[----:B------:R-:W-:Y:S01]  /*1660*/  SHF.L.U32 R116, R36, 0x1, RZ ;  /* 0x0000000124747819 */ /* 0x000fe200000006ff */
[----:B------:R-:W-:Y:S01]  /*1670*/  BSSY B0, `(.L_x_13152) ;  /* 0x0000077000007945 */ /* 0x000fe20003800000 */
[----:B--2---:R-:W-:Y:S02]  /*1680*/  FMUL.FTZ R7, R28, 1.4426950216293334961 ;  /* 0x3fb8aa3b1c077820 */ /* 0x004fe40000410000 */
[----:B------:R-:W-:-:S02]  /*1690*/  FMUL.FTZ R4, R44, R29 ;  /* 0x0000001d2c047220 */ /* 0x000fc40000410000 */
[----:B------:R-:W-:Y:S02]  /*16a0*/  FMUL.FTZ R35, R44, R7 ;  /* 0x000000072c237220 */ /* 0x000fe40000410000 */
[----:B------:R-:W-:Y:S01]  /*16b0*/  FMUL.RZ R103, R4, 0.15915493667125701904 ;  /* 0x3e22f98304677820 */ /* 0x000fe2000040c000 */
[----:B------:R-:W-:-:S03]  /*16c0*/  IADD3 R4, R75, 0x60, RZ ;  /* 0x000000604b047810 */ /* 0x000fc60007ffe0ff */
[----:B------:R-:W-:Y:S01]  /*16d0*/  MUFU.EX2 R35, R35 ;  /* 0x0000002300237308 */ /* 0x000fe20000000800 */
[----:B------:R-:W-:Y:S01]  /*16e0*/  LEA.HI.SX32 R4, R4, R75, 0x1b ;  /* 0x0000004b04047211 */ /* 0x000fe200078fdaff */
[----:B---3--:R0:W-:Y:S06]  /*16f0*/  STS.U16 [R5], R30 ;  /* 0x0000001e05007388 */ /* 0x0081ec0000000400 */
[----:B------:R-:W1:Y:S01]  /*1700*/  MUFU.COS R112, R103 ;  /* 0x0000006700707308 */ /* 0x000e620000000000 */
[----:B----4-:R2:W-:Y:S01]  /*1710*/  STS.U16 [R108+0x40], R31 ;  /* 0x0000401f6c007388 */ /* 0x0105e20000000400 */
[----:B------:R-:W-:-:S02]  /*1720*/  SHF.L.U32 R4, R4, 0x1, RZ ;  /* 0x0000000104047819 */ /* 0x000fc400000006ff */
[----:B0-----:R-:W-:-:S04]  /*1730*/  IADD3 R30, R75, 0xc0, RZ ;  /* 0x000000c04b1e7810 */ /* 0x001fc80007ffe0ff */
[----:B------:R-:W0:Y:S01]  /*1740*/  MUFU.SIN R110, R103 ;  /* 0x00000067006e7308 */ /* 0x000e220000000400 */
[----:B------:R3:W-:Y:S01]  /*1750*/  STS.U16 [R57+0x80], R34 ;  /* 0x0000802239007388 */ /* 0x0007e20000000400 */
[C---:B--2---:R-:W-:Y:S02]  /*1760*/  IADD3 R108, R75.reuse, 0xe0, RZ ;  /* 0x000000e04b6c7810 */ /* 0x044fe40007ffe0ff */
[-C--:B------:R-:W-:Y:S01]  /*1770*/  LEA.HI.SX32 R30, R30, R75.reuse, 0x1b ;  /* 0x0000004b1e1e7211 */ /* 0x080fe200078fdaff */
[----:B------:R2:W-:Y:S01]  /*1780*/  STS.U16 [R4+0xc0], R37 ;  /* 0x0000c02504007388 */ /* 0x0005e20000000400 */
[----:B------:R-:W-:Y:S02]  /*1790*/  LEA.HI.SX32 R108, R108, R75, 0x1b ;  /* 0x0000004b6c6c7211 */ /* 0x000fe400078fdaff */
[----:B---3--:R-:W-:Y:S02]  /*17a0*/  SHF.L.U32 R57, R75, 0x3, RZ ;  /* 0x000000034b397819 */ /* 0x008fe400000006ff */
[----:B------:R-:W-:-:S02]  /*17b0*/  LEA R5, R46, R41, 0x8 ;  /* 0x000000292e057211 */ /* 0x000fc400078e40ff */
[----:B------:R-:W-:Y:S02]  /*17c0*/  SHF.L.U32 R30, R30, 0x1, RZ ;  /* 0x000000011e1e7819 */ /* 0x000fe400000006ff */
[----:B--2---:R-:W-:Y:S02]  /*17d0*/  LEA.HI.SX32 R4, R57, R57, 0x1b ;  /* 0x0000003939047211 */ /* 0x004fe400078fdaff */
[----:B------:R-:W-:Y:S01]  /*17e0*/  @P1 IADD3 R5, R87, 0x200, RZ ;  /* 0x0000020057051810 */ /* 0x000fe20007ffe0ff */
[----:B------:R-:W-:Y:S01]  /*17f0*/  @!P2 IMAD R31, R6, c[0x0][0x16c], R41 ;  /* 0x00005b00061faa24 */ /* 0x000fe200078e0229 */
[----:B------:R-:W-:Y:S01]  /*1800*/  SHF.L.U32 R101, R108, 0x1, RZ ;  /* 0x000000016c657819 */ /* 0x000fe200000006ff */
[----:B------:R2:W-:Y:S01]  /*1810*/  STS.U16 [R114+0x100], R95 ;  /* 0x0001005f72007388 */ /* 0x0005e20000000400 */
[C---:B-1----:R-:W-:Y:S01]  /*1820*/  FMUL.FTZ R34, R35.reuse, R112 ;  /* 0x0000007023227220 */ /* 0x042fe20000410000 */
[----:B------:R-:W-:Y:S01]  /*1830*/  SHF.L.U32 R6, R4, 0x1, RZ ;  /* 0x0000000104067819 */ /* 0x000fe200000006ff */
[----:B0-----:R-:W-:Y:S01]  /*1840*/  FMUL.FTZ R35, R35, R110 ;  /* 0x0000006e23237220 */ /* 0x001fe20000410000 */
[----:B------:R-:W-:Y:S04]  /*1850*/  STS.U16 [R116+0x140], R97 ;  /* 0x0001406174007388 */ /* 0x000fe80000000400 */
[----:B------:R0:W-:Y:S01]  /*1860*/  STS.U16 [R30+0x180], R99 ;  /* 0x000180631e007388 */ /* 0x0001e20000000400 */
[----:B--2---:R-:W-:-:S03]  /*1870*/  SHF.L.U32 R95, R5, 0x3, RZ ;  /* 0x00000003055f7819 */ /* 0x004fc600000006ff */
[----:B------:R-:W-:Y:S01]  /*1880*/  STS.U16 [R101+0x1c0], R100 ;  /* 0x0001c06465007388 */ /* 0x000fe20000000400 */
        /* <DEDUP_REMOVED lines=8> */
[----:B------:R2:W1:Y:S04]  /*1910*/  LDS.U16 R122, [R6+0xe] ;  /* 0x00000e00067a7984 */ /* 0x0004680000000400 */
[----:B------:R1:W-:Y:S01]  /*1920*/  STS.64 [R95+0xa80], R34 ;  /* 0x000a80225f007388 */ /* 0x0003e20000000a00 */
[----:B0-----:R-:W-:-:S04]  /*1930*/  FMUL.FTZ R30, R42, R29 ;  /* 0x0000001d2a1e7220 */ /* 0x001fc80000410000 */
[----:B------:R-:W-:Y:S02]  /*1940*/  FMUL.RZ R97, R30, 0.15915493667125701904 ;  /* 0x3e22f9831e617820 */ /* 0x000fe4000040c000 */
[----:B------:R-:W-:Y:S01]  /*1950*/  FMUL.FTZ R30, R42, R7 ;  /* 0x000000072a1e7220 */ /* 0x000fe20000410000 */
[----:B------:R-:W-:Y:S01]  /*1960*/  CS2R R36, SRZ ;  /* 0x0000000000247805 */ /* 0x000fe2000001ff00 */
[----:B------:R-:W-:Y:S01]  /*1970*/  @!P2 IMAD.WIDE R4, R31, 0x10, R10 ;  /* 0x000000101f04a825 */ /* 0x000fe200078e020a */
[----:B------:R-:W-:Y:S03]  /*1980*/  BAR.SYNC.DEFER_BLOCKING 0x0 ;  /* 0x0000000000007b1d */ /* 0x000fe60000010000 */
[----:B--2---:R-:W-:-:S03]  /*1990*/  FMUL.FTZ R6, R40, R29 ;  /* 0x0000001d28067220 */ /* 0x004fc60000410000 */
[----:B------:R-:W-:Y:S01]  /*19a0*/  MUFU.SIN R105, R97 ;  /* 0x0000006100697308 */ /* 0x000fe20000000400 */
[----:B------:R-:W-:-:S07]  /*19b0*/  FMUL.FTZ R31, R40, R7 ;  /* 0x00000007281f7220 */ /* 0x000fce0000410000 */
[----:B------:R-:W0:Y:S08]  /*19c0*/  MUFU.EX2 R30, R30 ;  /* 0x0000001e001e7308 */ /* 0x000e300000000800 */
[----:B------:R-:W2:Y:S01]  /*19d0*/  MUFU.COS R103, R97 ;  /* 0x0000006100677308 */ /* 0x000ea20000000000 */
[----:B------:R0:W5:Y:S02]  /*19e0*/  @!P2 LDG.E.64 R36, [R4.64+0x8] ;  /* 0x000008060424a981 */ /* 0x000164000c1e1b00 */
[----:B0-----:R-:W-:-:S02]  /*19f0*/  FMUL.FTZ R4, R38, R29 ;  /* 0x0000001d26047220 */ /* 0x001fc40000410000 */
[----:B------:R-:W-:Y:S02]  /*1a00*/  FMUL.RZ R5, R6, 0.15915493667125701904 ;  /* 0x3e22f98306057820 */ /* 0x000fe4000040c000 */
[----:B-1----:R-:W-:Y:S01]  /*1a10*/  FMUL.RZ R95, R4, 0.15915493667125701904 ;  /* 0x3e22f983045f7820 */ /* 0x002fe2000040c000 */
[----:B------:R-:W-:Y:S01]  /*1a20*/  MUFU.EX2 R31, R31 ;  /* 0x0000001f001f7308 */ /* 0x000fe20000000800 */
[----:B------:R-:W-:Y:S02]  /*1a30*/  FMUL.FTZ R7, R38, R7 ;  /* 0x0000000726077220 */ /* 0x000fe40000410000 */
[----:B------:R-:W-:-:S05]  /*1a40*/  FMUL.FTZ R105, R30, R105 ;  /* 0x000000691e697220 */ /* 0x000fca0000410000 */
[----:B------:R-:W-:Y:S08]  /*1a50*/  MUFU.SIN R108, R5 ;  /* 0x00000005006c7308 */ /* 0x000ff00000000400 */
[----:B------:R-:W0:Y:S08]  /*1a60*/  MUFU.COS R100, R5 ;  /* 0x0000000500647308 */ /* 0x000e300000000000 */
[----:B------:R-:W-:Y:S08]  /*1a70*/  MUFU.COS R6, R95 ;  /* 0x0000005f00067308 */ /* 0x000ff00000000000 */
[----:B------:R1:W-:Y:S01]  /*1a80*/  MUFU.SIN R4, R95 ;  /* 0x0000005f00047308 */ /* 0x0003e20000000400 */
[----:B--2---:R-:W-:Y:S01]  /*1a90*/  FMUL.FTZ R103, R30, R103 ;  /* 0x000000671e677220 */ /* 0x004fe20000410000 */
[----:B-1----:R-:W-:Y:S01]  /*1aa0*/  PRMT R95, RZ, 0x5410, R76 ;  /* 0x00005410ff5f7816 */ /* 0x002fe2000000004c */
[----:B------:R-:W-:-:S05]  /*1ab0*/  FMUL.FTZ R5, RZ, R105 ;  /* 0x00000069ff057220 */ /* 0x000fca0000410000 */
[----:B------:R-:W1:Y:S01]  /*1ac0*/  MUFU.EX2 R7, R7 ;  /* 0x0000000700077308 */ /* 0x000e620000000800 */
[----:B------:R-:W-:Y:S01]  /*1ad0*/  FMUL.FTZ R120, R44, R95 ;  /* 0x0000005f2c787220 */ /* 0x000fe20000410000 */
[----:B------:R-:W-:-:S03]  /*1ae0*/  PRMT R97, RZ, 0x7610, R76 ;  /* 0x00007610ff617816 */ /* 0x000fc6000000004c */
[-C--:B------:R-:W-:Y:S02]  /*1af0*/  FMUL.FTZ R30, R105, R120.reuse ;  /* 0x00000078691e7220 */ /* 0x080fe40000410000 */
[----:B------:R-:W-:Y:S02]  /*1b00*/  FFMA.FTZ R5, R103, R120, -R5 ;  /* 0x0000007867057223 */ /* 0x000fe40000010805 */
[----:B------:R-:W-:Y:S02]  /*1b10*/  FFMA.FTZ R30, RZ, R103, R30 ;  /* 0x00000067ff1e7223 */ /* 0x000fe4000001001e */
[C---:B0-----:R-:W-:Y:S02]  /*1b20*/  FMUL.FTZ R100, R31.reuse, R100 ;  /* 0x000000641f647220 */ /* 0x041fe40000410000 */
[----:B------:R-:W-:Y:S02]  /*1b30*/  FMUL.FTZ R108, R31, R108 ;  /* 0x0000006c1f6c7220 */ /* 0x000fe40000410000 */
[----:B------:R-:W-:-:S02]  /*1b40*/  FFMA.FTZ R31, R42, R97, R5 ;  /* 0x000000612a1f7223 */ /* 0x000fc40000010005 */
[----:B------:R-:W-:Y:S02]  /*1b50*/  FADD.FTZ R99, RZ, R30 ;  /* 0x0000001eff637221 */ /* 0x000fe40000010000 */
[C---:B------:R-:W-:Y:S02]  /*1b60*/  FMUL.FTZ R101, R108.reuse, R31 ;  /* 0x0000001f6c657220 */ /* 0x040fe40000410000 */
[-C--:B------:R-:W-:Y:S02]  /*1b70*/  FMUL.FTZ R30, R108, R99.reuse ;  /* 0x000000636c1e7220 */ /* 0x080fe40000410000 */
[----:B------:R-:W-:Y:S01]  /*1b80*/  FFMA.FTZ R101, R100, R99, R101 ;  /* 0x0000006364657223 */ /* 0x000fe20000010065 */
[----:B------:R-:W-:Y:S01]  /*1b90*/  PRMT R99, RZ, 0x5410, R77 ;  /* 0x00005410ff637816 */ /* 0x000fe2000000004d */
[----:B-1----:R-:W-:Y:S02]  /*1ba0*/  FMUL.FTZ R109, R7, R6 ;  /* 0x00000006076d7220 */ /* 0x002fe40000410000 */
[----:B------:R-:W-:-:S02]  /*1bb0*/  FMUL.FTZ R6, R34, R105 ;  /* 0x0000006922067220 */ /* 0x000fc40000410000 */
[----:B------:R-:W-:Y:S02]  /*1bc0*/  FFMA.FTZ R30, R100, R31, -R30 ;  /* 0x0000001f641e7223 */ /* 0x000fe4000001081e */
[----:B------:R-:W-:Y:S02]  /*1bd0*/  FMUL.FTZ R107, R7, R4 ;  /* 0x00000004076b7220 */ /* 0x000fe40000410000 */
[----:B------:R-:W-:Y:S02]  /*1be0*/  FFMA.FTZ R7, R35, R103, R6 ;  /* 0x0000006723077223 */ /* 0x000fe40000010006 */
[----:B------:R-:W-:Y:S01]  /*1bf0*/  FFMA.FTZ R30, R40, R99, R30 ;  /* 0x00000063281e7223 */ /* 0x000fe2000001001e */
[----:B------:R-:W-:Y:S01]  /*1c00*/  ISETP.NE.AND P2, PT, R87, 0x1f, PT ;  /* 0x0000001f5700780c */ /* 0x000fe20003f45270 */
[----:B------:R-:W-:Y:S02]  /*1c10*/  FADD.FTZ R6, RZ, R101 ;  /* 0x00000065ff067221 */ /* 0x000fe40000010000 */
[----:B------:R-:W-:-:S02]  /*1c20*/  FMUL.FTZ R101, R107, R30 ;  /* 0x0000001e6b657220 */ /* 0x000fc40000410000 */
[-C--:B------:R-:W-:Y:S02]  /*1c30*/  FMUL.FTZ R31, R107, R6.reuse ;  /* 0x000000066b1f7220 */ /* 0x080fe40000410000 */
[C---:B------:R-:W-:Y:S01]  /*1c40*/  FFMA.FTZ R6, R109.reuse, R6, R101 ;  /* 0x000000066d067223 */ /* 0x040fe20000010065 */
[----:B------:R-:W-:Y:S01]  /*1c50*/  PRMT R101, RZ, 0x7610, R77 ;  /* 0x00007610ff657816 */ /* 0x000fe2000000004d */
[----:B------:R-:W-:-:S04]  /*1c60*/  FFMA.FTZ R31, R109, R30, -R31 ;  /* 0x0000001e6d1f7223 */ /* 0x000fc8000001081f */
[----:B------:R-:W-:Y:S02]  /*1c70*/  FFMA.FTZ R127, R38, R101, R31 ;  /* 0x00000065267f7223 */ /* 0x000fe4000001001f */
[----:B------:R0:W1:Y:S01]  /*1c80*/  @P2 LDS.64 R30, [R87.X8+0x1a88] ;  /* 0x001a8800571e2984 */ /* 0x0000620000008a00 */
[----:B------:R-:W-:-:S04]  /*1c90*/  FMUL.FTZ R4, R35, R105 ;  /* 0x0000006923047220 */ /* 0x000fc80000410000 */
[----:B------:R-:W-:-:S04]  /*1ca0*/  FFMA.FTZ R5, R34, R103, -R4 ;  /* 0x0000006722057223 */ /* 0x000fc80000010804 */
[----:B------:R-:W-:-:S04]  /*1cb0*/  FMUL.FTZ R4, R108, R5 ;  /* 0x000000056c047220 */ /* 0x000fc80000410000 */
[-C--:B------:R-:W-:Y:S02]  /*1cc0*/  FFMA.FTZ R4, R100, R7.reuse, R4 ;  /* 0x0000000764047223 */ /* 0x080fe40000010004 */
[----:B------:R-:W-:-:S04]  /*1cd0*/  FMUL.FTZ R7, R108, R7 ;  /* 0x000000076c077220 */ /* 0x000fc80000410000 */
[----:B------:R-:W-:Y:S02]  /*1ce0*/  FFMA.FTZ R116, R100, R5, -R7 ;  /* 0x0000000564747223 */ /* 0x000fe40000010807 */
[C---:B------:R-:W-:Y:S02]  /*1cf0*/  FMUL.FTZ R5, R107.reuse, R4 ;  /* 0x000000046b057220 */ /* 0x040fe40000410000 */
[-C--:B------:R-:W-:Y:S02]  /*1d00*/  FMUL.FTZ R7, R107, R116.reuse ;  /* 0x000000746b077220 */ /* 0x080fe40000410000 */
[C---:B------:R-:W-:Y:S02]  /*1d10*/  FFMA.FTZ R116, R109.reuse, R116, -R5 ;  /* 0x000000746d747223 */ /* 0x040fe40000010805 */
[----:B------:R-:W-:Y:S02]  /*1d20*/  FFMA.FTZ R7, R109, R4, R7 ;  /* 0x000000046d077223 */ /* 0x000fe40000010007 */
[----:B------:R-:W-:Y:S01]  /*1d30*/  FADD.FTZ R119, RZ, R6 ;  /* 0x00000006ff777221 */ /* 0x000fe20000010000 */
        /* <DEDUP_REMOVED lines=10> */
.L_x_13153:
[----:B0--34-:R-:W-:Y:S05]  /*1de0*/  BSYNC B0 ;  /* 0x0000000000007941 */ /* 0x019fea0003800000 */
.L_x_13152:
[----:B------:R-:W0:Y:S01]  /*1df0*/  SHFL.UP PT, R6, R127, 0x1, RZ ;  /* 0x042000007f067989 */ /* 0x000e2200000e00ff */
[----:B------:R-:W-:Y:S01]  /*1e00*/  ISETP.GE.AND P3, PT, R75, 0x1, PT ;  /* 0x000000014b00780c */ /* 0x000fe20003f66270 */
[----:B-1----:R-:W-:Y:S01]  /*1e10*/  FMUL.FTZ R134, R107, -R30 ;  /* 0x8000001e6b867220 */ /* 0x002fe20000410000 */
[----:B------:R-:W-:Y:S01]  /*1e20*/  PRMT R122, RZ, 0x5410, R122 ;  /* 0x00005410ff7a7816 */ /* 0x000fe2000000007a */
[----:B------:R-:W1:Y:S01]  /*1e30*/  SHFL.UP PT, R4, R116, 0x1, RZ ;  /* 0x0420000074047989 */ /* 0x000e6200000e00ff */
[----:B------:R-:W-:Y:S01]  /*1e40*/  PRMT R124, RZ, 0x5410, R124 ;  /* 0x00005410ff7c7816 */ /* 0x000fe2000000007c */
[----:B------:R-:W-:Y:S01]  /*1e50*/  BSSY B0, `(.L_x_13154) ;  /* 0x00000b3000007945 */ /* 0x000fe20003800000 */
[----:B------:R-:W-:Y:S01]  /*1e60*/  PRMT R125, RZ, 0x5410, R125 ;  /* 0x00005410ff7d7816 */ /* 0x000fe2000000007d */
[----:B------:R-:W2:Y:S01]  /*1e70*/  SHFL.UP PT, R113, R119, 0x1, RZ ;  /* 0x0420000077717989 */ /* 0x000ea200000e00ff */
[----:B------:R-:W-:Y:S02]  /*1e80*/  PRMT R123, RZ, 0x5410, R123 ;  /* 0x00005410ff7b7816 */ /* 0x000fe4000000007b */
[----:B------:R-:W-:Y:S01]  /*1e90*/  ISETP.GE.OR P0, PT, R104, c[0x0][0x174], P0 ;  /* 0x00005d0068007a0c */ /* 0x000fe20000706670 */
[----:B------:R-:W3:Y:S04]  /*1ea0*/  SHFL.UP PT, R5, R7, 0x1, RZ ;  /* 0x0420000007057989 */ /* 0x000ee800000e00ff */
[----:B-----5:R-:W-:Y:S01]  /*1eb0*/  SHFL.IDX PT, R37, R37, RZ, 0x1f ;  /* 0x00001fff25257589 */ /* 0x020fe200000e0000 */
[----:B0-----:R-:W-:-:S02]  /*1ec0*/  FMUL.FTZ R118, R7, R6 ;  /* 0x0000000607767220 */ /* 0x001fc40000410000 */
[C---:B-1----:R-:W-:Y:S02]  /*1ed0*/  FMUL.FTZ R114, R7.reuse, R4 ;  /* 0x0000000407727220 */ /* 0x042fe40000410000 */
[CC--:B--2---:R-:W-:Y:S02]  /*1ee0*/  FMUL.FTZ R117, R7.reuse, R113.reuse ;  /* 0x0000007107757220 */ /* 0x0c4fe40000410000 */
[C---:B------:R-:W-:Y:S02]  /*1ef0*/  FFMA.FTZ R118, R116.reuse, R113, R118 ;  /* 0x0000007174767223 */ /* 0x040fe40000010076 */
[CC--:B---3--:R-:W-:Y:S02]  /*1f00*/  FFMA.FTZ R114, R116.reuse, R5.reuse, R114 ;  /* 0x0000000574727223 */ /* 0x0c8fe40000010072 */
        /* <DEDUP_REMOVED lines=31> */
[CC--:B---3--:R-:W-:Y:S02]  /*2100*/  FMUL.FTZ R117, R7.reuse, R5.reuse ;  /* 0x0000000507757220 */ /* 0x0c8fe40000410000 */
        /* <DEDUP_REMOVED lines=17> */
[C---:B------:R-:W-:Y:S02]  /*2220*/  FFMA.FTZ R6, R116.reuse, R113, -R6 ;  /* 0x0000007174067223 */ /* 0x040fe40000010806 */
[----:B------:R-:W-:Y:S01]  /*2230*/  @P3 FFMA.FTZ R116, R116, R5, -R7 ;  /* 0x0000000574743223 */ /* 0x000fe20000010807 */
[----:B------:R-:W-:Y:S01]  /*2240*/  FSEL R7, R114, R121, !P3 ;  /* 0x0000007972077208 */ /* 0x000fe20005800000 */
[----:B------:R-:W-:-:S02]  /*2250*/  FMUL.FTZ R5, R33, R122 ;  /* 0x0000007a21057220 */ /* 0x000fc40000410000 */
[----:B------:R-:W-:Y:S02]  /*2260*/  @P3 FADD.FTZ R127, R127, R6 ;  /* 0x000000067f7f3221 */ /* 0x000fe40000010000 */
[C---:B------:R-:W-:Y:S01]  /*2270*/  FMUL.FTZ R6, R32.reuse, R122 ;  /* 0x0000007a20067220 */ /* 0x040fe20000410000 */
[----:B------:R-:W-:Y:S01]  /*2280*/  SHFL.UP PT, R128, R7, 0x10, RZ ;  /* 0x0600000007807989 */ /* 0x000fe200000e00ff */
[CC--:B------:R-:W-:Y:S02]  /*2290*/  FFMA.FTZ R126, R32.reuse, R124.reuse, -R5 ;  /* 0x0000007c207e7223 */ /* 0x0c0fe40000010805 */
[----:B------:R-:W-:Y:S01]  /*22a0*/  @P3 FADD.FTZ R119, R119, R118 ;  /* 0x0000007677773221 */ /* 0x000fe20000010000 */
[----:B------:R-:W0:Y:S01]  /*22b0*/  SHFL.UP PT, R5, R116, 0x10, RZ ;  /* 0x0600000074057989 */ /* 0x000e2200000e00ff */
[----:B------:R-:W-:Y:S01]  /*22c0*/  FADD.FTZ R113, R51, R51 ;  /* 0x0000003333717221 */ /* 0x000fe20000010000 */
[----:B------:R-:W-:Y:S01]  /*22d0*/  ISETP.GE.AND P3, PT, R75, 0x10, PT ;  /* 0x000000104b00780c */ /* 0x000fe20003f66270 */
[----:B------:R-:W-:Y:S01]  /*22e0*/  FFMA.FTZ R118, R33, R124, R6 ;  /* 0x0000007c21767223 */ /* 0x000fe20000010006 */
[----:B------:R-:W1:Y:S01]  /*22f0*/  SHFL.UP PT, R129, R127, 0x10, RZ ;  /* 0x060000007f817989 */ /* 0x000e6200000e00ff */
[----:B------:R-:W-:-:S02]  /*2300*/  FMUL.FTZ R6, R32, R125 ;  /* 0x0000007d20067220 */ /* 0x000fc40000410000 */
[----:B------:R-:W-:Y:S01]  /*2310*/  FMUL.FTZ R118, R113, R118 ;  /* 0x0000007671767220 */ /* 0x000fe20000410000 */
[----:B------:R-:W2:Y:S01]  /*2320*/  SHFL.UP PT, R130, R119, 0x10, RZ ;  /* 0x0600000077827989 */ /* 0x000ea200000e00ff */
[----:B------:R-:W-:Y:S02]  /*2330*/  FADD.FTZ R121, R53, R53 ;  /* 0x0000003535797221 */ /* 0x000fe40000010000 */
[C---:B------:R-:W-:Y:S02]  /*2340*/  FFMA.FTZ R6, R33.reuse, R123, R6 ;  /* 0x0000007b21067223 */ /* 0x040fe40000010006 */
[----:B------:R-:W-:Y:S02]  /*2350*/  FMUL.FTZ R4, R33, R125 ;  /* 0x0000007d21047220 */ /* 0x000fe40000410000 */
[----:B------:R-:W-:Y:S02]  /*2360*/  FMUL.FTZ R126, R113, R126 ;  /* 0x0000007e717e7220 */ /* 0x000fe40000410000 */
[----:B------:R-:W-:-:S02]  /*2370*/  FMUL.FTZ R114, R109, R118 ;  /* 0x000000766d727220 */ /* 0x000fc40000410000 */
[----:B------:R-:W-:Y:S02]  /*2380*/  FMUL.FTZ R117, R121, R6 ;  /* 0x0000000679757220 */ /* 0x000fe40000410000 */
[----:B------:R-:W-:Y:S02]  /*2390*/  FFMA.FTZ R4, R32, R123, -R4 ;  /* 0x0000007b20047223 */ /* 0x000fe40000010804 */
[C---:B------:R-:W-:Y:S02]  /*23a0*/  FMUL.FTZ R6, R107.reuse, R118 ;  /* 0x000000766b067220 */ /* 0x040fe40000410000 */
[----:B------:R-:W-:Y:S02]  /*23b0*/  FFMA.FTZ R132, -R107, R126, -R114 ;  /* 0x0000007e6b847223 */ /* 0x000fe40000010972 */
[----:B------:R-:W-:Y:S02]  /*23c0*/  FMUL.FTZ R114, R121, R4 ;  /* 0x0000000479727220 */ /* 0x000fe40000410000 */
[----:B------:R-:W-:-:S02]  /*23d0*/  FFMA.FTZ R131, R109, R126, -R6 ;  /* 0x0000007e6d837223 */ /* 0x000fc40000010806 */
[----:B------:R-:W-:Y:S02]  /*23e0*/  FADD.FTZ R135, -R117, R132 ;  /* 0x0000008475877221 */ /* 0x000fe40000010100 */
[----:B------:R-:W-:Y:S02]  /*23f0*/  FADD.FTZ R133, R114, R131 ;  /* 0x0000008372857221 */ /* 0x000fe40000010000 */
[----:B------:R-:W-:Y:S02]  /*2400*/  FMUL.FTZ R4, R108, -R135 ;  /* 0x800000876c047220 */ /* 0x000fe40000410000 */
[----:B0-----:R-:W-:Y:S02]  /*2410*/  FMUL.FTZ R131, R7, R5 ;  /* 0x0000000507837220 */ /* 0x001fe40000410000 */
[-C--:B------:R-:W-:Y:S02]  /*2420*/  FFMA.FTZ R136, R100, R133.reuse, -R4 ;  /* 0x0000008564887223 */ /* 0x080fe40000010804 */
[----:B------:R-:W-:-:S02]  /*2430*/  FMUL.FTZ R132, R108, -R133 ;  /* 0x800000856c847220 */ /* 0x000fc40000410000 */
[C---:B-1----:R-:W-:Y:S02]  /*2440*/  FMUL.FTZ R133, R7.reuse, R129 ;  /* 0x0000008107857220 */ /* 0x042fe40000410000 */
[C---:B------:R-:W-:Y:S02]  /*2450*/  FFMA.FTZ R6, R116.reuse, R128, R131 ;  /* 0x0000008074067223 */ /* 0x040fe40000010083 */
[CC--:B--2---:R-:W-:Y:S01]  /*2460*/  FMUL.FTZ R4, R7.reuse, R130.reuse ;  /* 0x0000008207047220 */ /* 0x0c4fe20000410000 */
[----:B------:R0:W-:Y:S01]  /*2470*/  SHFL.IDX PT, R131, R36, RZ, 0x1f ;  /* 0x00001fff24837589 */ /* 0x0001e200000e0000 */
[----:B------:R-:W-:Y:S02]  /*2480*/  FFMA.FTZ R130, R116, R130, R133 ;  /* 0x0000008274827223 */ /* 0x000fe40000010085 */
[----:B------:R-:W-:Y:S01]  /*2490*/  FFMA.FTZ R135, R100, R135, R132 ;  /* 0x0000008764877223 */ /* 0x000fe20000010084 */
[C---:B------:R-:W-:Y:S01]  /*24a0*/  FSEL R132, R7.reuse, R6, !P3 ;  /* 0x0000000607847208 */ /* 0x040fe20005800000 */
[----:B------:R-:W-:-:S02]  /*24b0*/  FMUL.FTZ R128, R7, R128 ;  /* 0x0000008007807220 */ /* 0x000fc40000410000 */
[----:B------:R-:W-:Y:S01]  /*24c0*/  @P3 FADD.FTZ R119, R119, R130 ;  /* 0x0000008277773221 */ /* 0x000fe20000010000 */
[----:B------:R-:W-:Y:S01]  /*24d0*/  PRMT R130, RZ, 0x5410, R111 ;  /* 0x00005410ff827816 */ /* 0x000fe2000000006f */
[C---:B------:R-:W-:Y:S01]  /*24e0*/  FFMA.FTZ R4, R116.reuse, R129, -R4 ;  /* 0x0000008174047223 */ /* 0x040fe20000010804 */
[----:B------:R-:W1:Y:S01]  /*24f0*/  SHFL.UP PT, R132, R132, 0x1, RZ ;  /* 0x0420000084847989 */ /* 0x000e6200000e00ff */
[----:B------:R-:W-:Y:S01]  /*2500*/  @P3 FFMA.FTZ R116, R116, R5, -R128 ;  /* 0x0000000574743223 */ /* 0x000fe20000010880 */
[----:B0-----:R-:W-:Y:S01]  /*2510*/  PRMT R36, RZ, 0x5410, R110 ;  /* 0x00005410ff247816 */ /* 0x001fe2000000006e */
[CC--:B------:R-:W-:Y:S01]  /*2520*/  FMUL.FTZ R129, R32.reuse, R130.reuse ;  /* 0x0000008220817220 */ /* 0x0c0fe20000410000 */
[----:B------:R-:W-:Y:S01]  /*2530*/  SHFL.UP PT, R119, R119, 0x1, RZ ;  /* 0x0420000077777989 */ /* 0x000fe200000e00ff */
[----:B------:R-:W-:Y:S01]  /*2540*/  @P3 FADD.FTZ R127, R127, R4 ;  /* 0x000000047f7f3221 */ /* 0x000fe20000010000 */
[----:B------:R-:W-:Y:S01]  /*2550*/  HFMA2.MMA R5, -RZ, RZ, 0, 0 ;  /* 0x00000000ff057435 */ /* 0x000fe200000001ff */
[----:B------:R-:W-:Y:S01]  /*2560*/  FADD.FTZ R128, R55, R55 ;  /* 0x0000003737807221 */ /* 0x000fe20000010000 */
[----:B------:R-:W0:Y:S01]  /*2570*/  SHFL.UP PT, R116, R116, 0x1, RZ ;  /* 0x0420000074747989 */ /* 0x000e2200000e00ff */
[C---:B------:R-:W-:Y:S01]  /*2580*/  FMUL.FTZ R111, R33.reuse, R130 ;  /* 0x00000082216f7220 */ /* 0x040fe20000410000 */
[----:B------:R-:W-:Y:S01]  /*2590*/  MOV R4, 0x3f800000 ;  /* 0x3f80000000047802 */ /* 0x000fe20000000f00 */
[-C--:B------:R-:W-:Y:S01]  /*25a0*/  FFMA.FTZ R129, R33, R36.reuse, R129 ;  /* 0x0000002421817223 */ /* 0x080fe20000010081 */
[----:B------:R2:W3:Y:S01]  /*25b0*/  SHFL.UP PT, R133, R127, 0x1, RZ ;  /* 0x042000007f857989 */ /* 0x0004e200000e00ff */
[----:B------:R-:W-:Y:S01]  /*25c0*/  FFMA.FTZ R111, R32, R36, -R111 ;  /* 0x00000024206f7223 */ /* 0x000fe2000001086f */
[----:B------:R-:W-:Y:S01]  /*25d0*/  CS2R R6, SRZ ;  /* 0x0000000000067805 */ /* 0x000fe2000001ff00 */
[----:B------:R-:W-:-:S02]  /*25e0*/  FMUL.FTZ R110, R128, R129 ;  /* 0x00000081806e7220 */ /* 0x000fc40000410000 */
[----:B------:R-:W-:Y:S02]  /*25f0*/  FMUL.FTZ R129, R107, R31 ;  /* 0x0000001f6b817220 */ /* 0x000fe40000410000 */
[----:B------:R-:W-:Y:S01]  /*2600*/  FMUL.FTZ R111, R128, R111 ;  /* 0x0000006f806f7220 */ /* 0x000fe20000410000 */
[----:B------:R4:W4:Y:S01]  /*2610*/  @!P0 LDS.128 R4, [R41.X16+0x1b80] ;  /* 0x001b800029048984 */ /* 0x000922000000cc00 */
[----:B------:R-:W-:Y:S01]  /*2620*/  FADD.FTZ R138, -R110, R135 ;  /* 0x000000876e8a7221 */ /* 0x000fe20000010100 */
[----:B------:R-:W-:Y:S01]  /*2630*/  ISETP.NE.AND P0, PT, R106, 0x1f, PT ;  /* 0x0000001f6a00780c */ /* 0x000fe20003f05270 */
[C---:B------:R-:W-:Y:S02]  /*2640*/  FFMA.FTZ R129, R109.reuse, R30, -R129 ;  /* 0x0000001e6d817223 */ /* 0x040fe40000010881 */
[----:B------:R-:W-:Y:S02]  /*2650*/  FFMA.FTZ R135, R109, -R31, R134 ;  /* 0x8000001f6d877223 */ /* 0x000fe40000010086 */
[----:B------:R-:W-:-:S02]  /*2660*/  FADD.FTZ R136, R111, R136 ;  /* 0x000000886f887221 */ /* 0x000fc40000010000 */
[C---:B------:R-:W-:Y:S02]  /*2670*/  FMUL.FTZ R137, R105.reuse, -R138 ;  /* 0x8000008a69897220 */ /* 0x040fe40000410000 */
[C---:B------:R-:W-:Y:S02]  /*2680*/  FMUL.FTZ R134, R108.reuse, -R129 ;  /* 0x800000816c867220 */ /* 0x040fe40000410000 */
[-C--:B--2---:R-:W-:Y:S02]  /*2690*/  FMUL.FTZ R127, R108, -R135.reuse ;  /* 0x800000876c7f7220 */ /* 0x084fe40000410000 */
[-C--:B------:R-:W-:Y:S02]  /*26a0*/  FMUL.FTZ R140, R105, -R136.reuse ;  /* 0x80000088698c7220 */ /* 0x080fe40000410000 */
[----:B------:R-:W-:Y:S02]  /*26b0*/  FFMA.FTZ R139, R103, R136, -R137 ;  /* 0x00000088678b7223 */ /* 0x000fe40000010889 */
[----:B------:R-:W-:-:S02]  /*26c0*/  FFMA.FTZ R136, R100, R135, R134 ;  /* 0x0000008764887223 */ /* 0x000fc40000010086 */
[----:B------:R-:W-:Y:S02]  /*26d0*/  FFMA.FTZ R134, R100, R129, -R127 ;  /* 0x0000008164867223 */ /* 0x000fe4000001087f */
[C---:B-1----:R-:W-:Y:S02]  /*26e0*/  FMUL.FTZ R127, R132.reuse, R37 ;  /* 0x00000025847f7220 */ /* 0x042fe40000410000 */
[-C--:B------:R-:W-:Y:S02]  /*26f0*/  FMUL.FTZ R129, R132, R131.reuse ;  /* 0x0000008384817220 */ /* 0x080fe40000410000 */
[C---:B0-----:R-:W-:Y:S02]  /*2700*/  FFMA.FTZ R132, R116.reuse, R131, -R127 ;  /* 0x0000008374847223 */ /* 0x041fe4000001087f */
[----:B------:R-:W-:Y:S02]  /*2710*/  FFMA.FTZ R116, R116, R37, R129 ;  /* 0x0000002574747223 */ /* 0x000fe40000010081 */
[----:B---3--:R-:W-:Y:S01]  /*2720*/  @P1 FADD.FTZ R131, R133, R132 ;  /* 0x0000008485831221 */ /* 0x008fe20000010000 */
[----:B------:R-:W-:Y:S01]  /*2730*/  PRMT R133, RZ, 0x5410, R115 ;  /* 0x00005410ff857816 */ /* 0x000fe20000000073 */
[----:B------:R-:W-:Y:S01]  /*2740*/  @P1 FADD.FTZ R37, R119, R116 ;  /* 0x0000007477251221 */ /* 0x000fe20000010000 */
[----:B------:R-:W-:Y:S01]  /*2750*/  PRMT R119, RZ, 0x5410, R112 ;  /* 0x00005410ff777816 */ /* 0x000fe20000000070 */
[----:B------:R-:W-:-:S02]  /*2760*/  FMUL.FTZ R135, R105, -R136 ;  /* 0x8000008869877220 */ /* 0x000fc40000410000 */
[-C--:B------:R-:W-:Y:S02]  /*2770*/  FMUL.FTZ R115, R33, R133.reuse ;  /* 0x0000008521737220 */ /* 0x080fe40000410000 */
[----:B------:R-:W-:Y:S02]  /*2780*/  FMUL.FTZ R116, R32, R133 ;  /* 0x0000008520747220 */ /* 0x000fe40000410000 */
[----:B------:R-:W-:Y:S02]  /*2790*/  FFMA.FTZ R127, R103, R134, -R135 ;  /* 0x00000086677f7223 */ /* 0x000fe40000010887 */
[----:B------:R-:W-:Y:S02]  /*27a0*/  FADD.FTZ R135, R56, R56 ;  /* 0x0000003838877221 */ /* 0x000fe40000010000 */
[-C--:B------:R-:W-:Y:S02]  /*27b0*/  FFMA.FTZ R112, R32, R119.reuse, -R115 ;  /* 0x0000007720707223 */ /* 0x080fe40000010873 */
[----:B------:R-:W-:-:S02]  /*27c0*/  FFMA.FTZ R116, R33, R119, R116 ;  /* 0x0000007721747223 */ /* 0x000fc40000010074 */
[----:B------:R-:W-:Y:S02]  /*27d0*/  FMUL.FTZ R132, R35, R37 ;  /* 0x0000002523847220 */ /* 0x000fe40000410000 */
[----:B------:R-:W-:Y:S02]  /*27e0*/  FFMA.FTZ R140, R103, R138, R140 ;  /* 0x0000008a678c7223 */ /* 0x000fe4000001008c */
[----:B------:R-:W-:Y:S01]  /*27f0*/  FMUL.FTZ R137, R105, -R134 ;  /* 0x8000008669897220 */ /* 0x000fe20000410000 */
[----:B------:R0:W1:Y:S01]  /*2800*/  SHFL.DOWN PT, R138, R127, 0x1, 0x1f ;  /* 0x08201f007f8a7f89 */ /* 0x00006200000e0000 */
[C---:B------:R-:W-:Y:S02]  /*2810*/  FMUL.FTZ R112, R135.reuse, R112 ;  /* 0x0000007087707220 */ /* 0x040fe40000410000 */
[----:B------:R-:W-:Y:S02]  /*2820*/  FMUL.FTZ R115, R135, R116 ;  /* 0x0000007487737220 */ /* 0x000fe40000410000 */
[----:B------:R-:W-:-:S02]  /*2830*/  FMUL.FTZ R116, R35, R131 ;  /* 0x0000008323747220 */ /* 0x000fc40000410000 */
[----:B------:R-:W-:Y:S02]  /*2840*/  FFMA.FTZ R35, R34, R131, -R132 ;  /* 0x0000008322237223 */ /* 0x000fe40000010884 */
[----:B------:R-:W-:Y:S02]  /*2850*/  FFMA.FTZ R129, R103, R136, R137 ;  /* 0x0000008867817223 */ /* 0x000fe40000010089 */
[----:B------:R-:W-:Y:S02]  /*2860*/  FADD.FTZ R132, R112, R139 ;  /* 0x0000008b70847221 */ /* 0x000fe40000010000 */
[----:B------:R-:W-:Y:S02]  /*2870*/  FADD.FTZ R131, -R115, R140 ;  /* 0x0000008c73837221 */ /* 0x000fe40000010100 */
[----:B------:R0:W2:Y:S01]  /*2880*/  SHFL.DOWN PT, R140, R129, 0x1, 0x1f ;  /* 0x08201f00818c7f89 */ /* 0x0000a200000e0000 */
[----:B------:R-:W-:-:S03]  /*2890*/  FFMA.FTZ R34, R34, R37, R116 ;  /* 0x0000002522227223 */ /* 0x000fc60000010074 */
[----:B------:R0:W3:Y:S04]  /*28a0*/  SHFL.DOWN PT, R142, R132, 0x1, 0x1f ;  /* 0x08201f00848e7f89 */ /* 0x0000e800000e0000 */
[----:B------:R0:W0:Y:S01]  /*28b0*/  SHFL.DOWN PT, R144, R131, 0x1, 0x1f ;  /* 0x08201f0083907f89 */ /* 0x00002200000e0000 */
[----:B------:R-:W-:Y:S05]  /*28c0*/  @!P0 BRA `(.L_x_13155) ;  /* 0x000000b000008947 */ /* 0x000fea0003800000 */
[C---:B01--4-:R-:W-:Y:S02]  /*28d0*/  FMUL.FTZ R134, R129.reuse, R144 ;  /* 0x0000009081867220 */ /* 0x053fe40000410000 */
[C---:B--2---:R-:W-:Y:S02]  /*28e0*/  FMUL.FTZ R116, R129.reuse, R140 ;  /* 0x0000008c81747220 */ /* 0x044fe40000410000 */
[-C--:B---3--:R-:W-:Y:S02]  /*28f0*/  FMUL.FTZ R136, R129, R142.reuse ;  /* 0x0000008e81887220 */ /* 0x088fe40000410000 */
        /* <DEDUP_REMOVED lines=8> */
.L_x_13155:
[----:B-1--4-:R-:W-:Y:S05]  /*2980*/  BSYNC B0 ;  /* 0x0000000000007941 */ /* 0x012fea0003800000 */
.L_x_13154:
[----:B------:R-:W-:Y:S01]  /*2990*/  ISETP.GT.U32.AND P0, PT, R106, 0x1d, PT ;  /* 0x0000001d6a00780c */ /* 0x000fe20003f04070 */
[----:B------:R-:W-:Y:S01]  /*29a0*/  FADD.FTZ R34, RZ, R34 ;  /* 0x00000022ff227221 */ /* 0x000fe20000010000 */
[----:B------:R1:W4:Y:S01]  /*29b0*/  SHFL.DOWN PT, R138, R127, 0x2, 0x1f ;  /* 0x08401f007f8a7f89 */ /* 0x00032200000e0000 */
[----:B------:R-:W-:Y:S01]  /*29c0*/  FADD.FTZ R120, R120, R35 ;  /* 0x0000002378787221 */ /* 0x000fe20000010000 */
[----:B------:R-:W-:Y:S01]  /*29d0*/  BSSY B0, `(.L_x_13156) ;  /* 0x0000012000007945 */ /* 0x000fe20003800000 */
[C---:B------:R-:W-:Y:S01]  /*29e0*/  FMUL.FTZ R37, R133.reuse, R34 ;  /* 0x0000002285257220 */ /* 0x040fe20000410000 */
[----:B--2---:R1:W2:Y:S01]  /*29f0*/  SHFL.DOWN PT, R140, R129, 0x2, 0x1f ;  /* 0x08401f00818c7f89 */ /* 0x0042a200000e0000 */
[----:B------:R-:W-:-:S03]  /*2a00*/  FMUL.FTZ R133, R133, R120 ;  /* 0x0000007885857220 */ /* 0x000fc60000410000 */
[----:B---3--:R1:W3:Y:S04]  /*2a10*/  SHFL.DOWN PT, R142, R132, 0x2, 0x1f ;  /* 0x08401f00848e7f89 */ /* 0x0082e800000e0000 */
[----:B0-----:R1:W0:Y:S01]  /*2a20*/  SHFL.DOWN PT, R144, R131, 0x2, 0x1f ;  /* 0x08401f0083907f89 */ /* 0x00122200000e0000 */
[----:B------:R-:W-:Y:S05]  /*2a30*/  @P0 BRA `(.L_x_13157) ;  /* 0x000000b000000947 */ /* 0x000fea0003800000 */
[C---:B0-----:R-:W-:Y:S02]  /*2a40*/  FMUL.FTZ R134, R129.reuse, R144 ;  /* 0x0000009081867220 */ /* 0x041fe40000410000 */
[C---:B--2---:R-:W-:Y:S02]  /*2a50*/  FMUL.FTZ R116, R129.reuse, R140 ;  /* 0x0000008c81747220 */ /* 0x044fe40000410000 */
[-C--:B---3--:R-:W-:Y:S02]  /*2a60*/  FMUL.FTZ R136, R129, R142.reuse ;  /* 0x0000008e81887220 */ /* 0x088fe40000410000 */
[----:B------:R-:W-:-:S02]  /*2a70*/  FFMA.FTZ R35, R127, R142, -R134 ;  /* 0x0000008e7f237223 */ /* 0x000fc40000010886 */
[-C--:B----4-:R-:W-:Y:S02]  /*2a80*/  FMUL.FTZ R134, R129, R138.reuse ;  /* 0x0000008a81867220 */ /* 0x090fe40000410000 */
[C---:B------:R-:W-:Y:S02]  /*2a90*/  FFMA.FTZ R116, R127.reuse, R138, -R116 ;  /* 0x0000008a7f747223 */ /* 0x040fe40000010874 */
[C---:B------:R-:W-:Y:S02]  /*2aa0*/  FFMA.FTZ R136, R127.reuse, R144, R136 ;  /* 0x000000907f887223 */ /* 0x040fe40000010088 */
[----:B-1----:R-:W-:Y:S01]  /*2ab0*/  FFMA.FTZ R129, R127, R140, R134 ;  /* 0x0000008c7f817223 */ /* 0x002fe20000010086 */
[----:B------:R-:W-:Y:S01]  /*2ac0*/  MOV R127, R116 ;  /* 0x00000074007f7202 */ /* 0x000fe20000000f00 */
[----:B------:R-:W-:Y:S02]  /*2ad0*/  FADD.FTZ R132, R132, R35 ;  /* 0x0000002384847221 */ /* 0x000fe40000010000 */
[----:B------:R-:W-:-:S02]  /*2ae0*/  FADD.FTZ R131, R131, R136 ;  /* 0x0000008883837221 */ /* 0x000fc40000010000 */
.L_x_13157:
[----:B------:R-:W-:Y:S05]  /*2af0*/  BSYNC B0 ;  /* 0x0000000000007941 */ /* 0x000fea0003800000 */
.L_x_13156:
[-C--:B------:R-:W-:Y:S01]  /*2b00*/  FFMA.FTZ R116, R119, R120.reuse, -R37 ;  /* 0x0000007877747223 */ /* 0x080fe20000010825 */
[C---:B------:R-:W-:Y:S01]  /*2b10*/  ISETP.GT.U32.AND P0, PT, R106.reuse, 0x1b, PT ;  /* 0x0000001b6a00780c */ /* 0x040fe20003f04070 */
[C---:B------:R-:W-:Y:S01]  /*2b20*/  FMUL.FTZ R37, R105.reuse, R120 ;  /* 0x0000007869257220 */ /* 0x040fe20000410000 */
[----:B--2---:R2:W1:Y:S01]  /*2b30*/  SHFL.DOWN PT, R140, R129, 0x4, 0x1f ;  /* 0x08801f00818c7f89 */ /* 0x00446200000e0000 */
[-C--:B------:R-:W-:Y:S01]  /*2b40*/  FMUL.FTZ R35, R105, R34.reuse ;  /* 0x0000002269237220 */ /* 0x080fe20000410000 */
[----:B------:R-:W-:Y:S01]  /*2b50*/  BSSY B0, `(.L_x_13158) ;  /* 0x0000023000007945 */ /* 0x000fe20003800000 */
[-C--:B------:R-:W-:Y:S01]  /*2b60*/  FFMA.FTZ R134, R119, R34.reuse, R133 ;  /* 0x0000002277867223 */ /* 0x080fe20000010085 */
[----:B---3--:R2:W3:Y:S01]  /*2b70*/  SHFL.DOWN PT, R142, R132, 0x4, 0x1f ;  /* 0x08801f00848e7f89 */ /* 0x0084e200000e0000 */
[-C--:B------:R-:W-:Y:S01]  /*2b80*/  FMUL.FTZ R133, R33, R34.reuse ;  /* 0x0000002221857220 */ /* 0x080fe20000410000 */
[----:B------:R-:W-:Y:S01]  /*2b90*/  ISETP.GT.U32.AND P1, PT, R106, 0x17, PT ;  /* 0x000000176a00780c */ /* 0x000fe20003f24070 */
[-C--:B------:R-:W-:Y:S01]  /*2ba0*/  FMUL.FTZ R137, R32, R34.reuse ;  /* 0x0000002220897220 */ /* 0x080fe20000410000 */
[----:B0-----:R2:W0:Y:S01]  /*2bb0*/  SHFL.DOWN PT, R144, R131, 0x4, 0x1f ;  /* 0x08801f0083907f89 */ /* 0x00142200000e0000 */
[C---:B------:R-:W-:Y:S01]  /*2bc0*/  FFMA.FTZ R37, R103.reuse, R34, R37 ;  /* 0x0000002267257223 */ /* 0x040fe20000010025 */
[----:B------:R-:W-:Y:S01]  /*2bd0*/  ISETP.GT.U32.AND P3, PT, R106, 0xf, PT ;  /* 0x0000000f6a00780c */ /* 0x000fe20003f64070 */
[----:B------:R-:W-:-:S02]  /*2be0*/  FFMA.FTZ R119, R103, R120, -R35 ;  /* 0x0000007867777223 */ /* 0x000fc40000010823 */
[-C--:B------:R-:W-:Y:S02]  /*2bf0*/  FFMA.FTZ R136, R32, R120.reuse, -R133 ;  /* 0x0000007820887223 */ /* 0x080fe40000010885 */
[----:B----4-:R-:W-:Y:S02]  /*2c00*/  FFMA.FTZ R138, R33, R120, R137 ;  /* 0x00000078218a7223 */ /* 0x010fe40000010089 */
[----:B------:R-:W-:Y:S02]  /*2c10*/  FADD.FTZ R35, RZ, R37 ;  /* 0x00000025ff237221 */ /* 0x000fe40000010000 */
[----:B------:R-:W-:Y:S02]  /*2c20*/  FFMA.FTZ R119, R42, R97, R119 ;  /* 0x000000612a777223 */ /* 0x000fe40000010077 */
[C---:B------:R-:W-:Y:S02]  /*2c30*/  FFMA.FTZ R137, R135.reuse, R116, RZ ;  /* 0x0000007487897223 */ /* 0x040fe400000100ff */
[----:B------:R-:W-:-:S02]  /*2c40*/  FFMA.FTZ R139, -R135, R134, RZ ;  /* 0x00000086878b7223 */ /* 0x000fc400000101ff */
[C---:B------:R-:W-:Y:S02]  /*2c50*/  FMUL.FTZ R37, R130.reuse, R35 ;  /* 0x0000002382257220 */ /* 0x040fe40000410000 */
[C---:B------:R-:W-:Y:S02]  /*2c60*/  FMUL.FTZ R133, R135.reuse, R136 ;  /* 0x0000008887857220 */ /* 0x040fe40000410000 */
[-C--:B------:R-:W-:Y:S02]  /*2c70*/  FMUL.FTZ R130, R130, R119.reuse ;  /* 0x0000007782827220 */ /* 0x080fe40000410000 */
[----:B------:R-:W-:Y:S02]  /*2c80*/  FFMA.FTZ R135, -R135, R138, -RZ ;  /* 0x0000008a87877223 */ /* 0x000fe400000109ff */
[----:B------:R2:W4:Y:S01]  /*2c90*/  SHFL.DOWN PT, R138, R127, 0x4, 0x1f ;  /* 0x08801f007f8a7f89 */ /* 0x00052200000e0000 */
[C---:B------:R-:W-:Y:S02]  /*2ca0*/  FFMA.FTZ R134, R36.reuse, R119, -R37 ;  /* 0x0000007724867223 */ /* 0x040fe40000010825 */
[----:B------:R-:W-:Y:S01]  /*2cb0*/  FFMA.FTZ R136, R36, R35, R130 ;  /* 0x0000002324887223 */ /* 0x000fe20000010082 */
[----:B------:R-:W-:Y:S05]  /*2cc0*/  @P0 BRA `(.L_x_13159) ;  /* 0x000000b000000947 */ /* 0x000fea0003800000 */
[C---:B01-3--:R-:W-:Y:S02]  /*2cd0*/  FMUL.FTZ R116, R129.reuse, R144 ;  /* 0x0000009081747220 */ /* 0x04bfe40000410000 */
[----:B------:R-:W-:-:S02]  /*2ce0*/  FMUL.FTZ R36, R129, R140 ;  /* 0x0000008c81247220 */ /* 0x000fc40000410000 */
[-C--:B------:R-:W-:Y:S02]  /*2cf0*/  FMUL.FTZ R130, R129, R142.reuse ;  /* 0x0000008e81827220 */ /* 0x080fe40000410000 */
[----:B------:R-:W-:Y:S02]  /*2d00*/  FFMA.FTZ R37, R127, R142, -R116 ;  /* 0x0000008e7f257223 */ /* 0x000fe40000010874 */
[-C--:B----4-:R-:W-:Y:S02]  /*2d10*/  FMUL.FTZ R116, R129, R138.reuse ;  /* 0x0000008a81747220 */ /* 0x090fe40000410000 */
[C---:B------:R-:W-:Y:S02]  /*2d20*/  FFMA.FTZ R36, R127.reuse, R138, -R36 ;  /* 0x0000008a7f247223 */ /* 0x040fe40000010824 */
[C---:B------:R-:W-:Y:S02]  /*2d30*/  FFMA.FTZ R130, R127.reuse, R144, R130 ;  /* 0x000000907f827223 */ /* 0x040fe40000010082 */
[----:B--2---:R-:W-:Y:S01]  /*2d40*/  FFMA.FTZ R129, R127, R140, R116 ;  /* 0x0000008c7f817223 */ /* 0x004fe20000010074 */
[----:B------:R-:W-:Y:S01]  /*2d50*/  MOV R127, R36 ;  /* 0x00000024007f7202 */ /* 0x000fe20000000f00 */
[----:B------:R-:W-:-:S02]  /*2d60*/  FADD.FTZ R132, R132, R37 ;  /* 0x0000002584847221 */ /* 0x000fc40000010000 */
[----:B------:R-:W-:Y:S02]  /*2d70*/  FADD.FTZ R131, R131, R130 ;  /* 0x0000008283837221 */ /* 0x000fe40000010000 */
.L_x_13159:
[----:B01-3--:R-:W-:Y:S05]  /*2d80*/  BSYNC B0 ;  /* 0x0000000000007941 */ /* 0x00bfea0003800000 */
.L_x_13158:
[----:B----4-:R0:W1:Y:S01]  /*2d90*/  SHFL.DOWN PT, R138, R127, 0x8, 0x1f ;  /* 0x09001f007f8a7f89 */ /* 0x01006200000e0000 */
[----:B------:R-:W-:Y:S01]  /*2da0*/  BSSY B0, `(.L_x_13160) ;  /* 0x0000012000007945 */ /* 0x000fe20003800000 */
[C---:B------:R-:W-:Y:S02]  /*2db0*/  FFMA.FTZ R130, R128.reuse, R134, R137 ;  /* 0x0000008680827223 */ /* 0x040fe40000010089 */
[----:B------:R0:W3:Y:S01]  /*2dc0*/  SHFL.DOWN PT, R140, R129, 0x8, 0x1f ;  /* 0x09001f00818c7f89 */ /* 0x0000e200000e0000 */
[----:B------:R-:W-:-:S03]  /*2dd0*/  FFMA.FTZ R134, -R128, R136, R139 ;  /* 0x0000008880867223 */ /* 0x000fc6000001018b */
[----:B------:R0:W4:Y:S04]  /*2de0*/  SHFL.DOWN PT, R142, R132, 0x8, 0x1f ;  /* 0x09001f00848e7f89 */ /* 0x00012800000e0000 */
[----:B------:R0:W2:Y:S01]  /*2df0*/  SHFL.DOWN PT, R144, R131, 0x8, 0x1f ;  /* 0x09001f0083907f89 */ /* 0x0000a200000e0000 */
[----:B------:R-:W-:Y:S05]  /*2e00*/  @P1 BRA `(.L_x_13161) ;  /* 0x000000b000001947 */ /* 0x000fea0003800000 */
[C---:B--2---:R-:W-:Y:S02]  /*2e10*/  FMUL.FTZ R116, R129.reuse, R144 ;  /* 0x0000009081747220 */ /* 0x044fe40000410000 */
[C---:B---3--:R-:W-:Y:S02]  /*2e20*/  FMUL.FTZ R36, R129.reuse, R140 ;  /* 0x0000008c81247220 */ /* 0x048fe40000410000 */
[-C--:B----4-:R-:W-:Y:S02]  /*2e30*/  FMUL.FTZ R136, R129, R142.reuse ;  /* 0x0000008e81887220 */ /* 0x090fe40000410000 */
[----:B------:R-:W-:-:S02]  /*2e40*/  FFMA.FTZ R37, R127, R142, -R116 ;  /* 0x0000008e7f257223 */ /* 0x000fc40000010874 */
[-C--:B-1----:R-:W-:Y:S02]  /*2e50*/  FMUL.FTZ R116, R129, R138.reuse ;  /* 0x0000008a81747220 */ /* 0x082fe40000410000 */
[C---:B------:R-:W-:Y:S02]  /*2e60*/  FFMA.FTZ R36, R127.reuse, R138, -R36 ;  /* 0x0000008a7f247223 */ /* 0x040fe40000010824 */
[C---:B------:R-:W-:Y:S02]  /*2e70*/  FFMA.FTZ R136, R127.reuse, R144, R136 ;  /* 0x000000907f887223 */ /* 0x040fe40000010088 */
[----:B0-----:R-:W-:Y:S01]  /*2e80*/  FFMA.FTZ R129, R127, R140, R116 ;  /* 0x0000008c7f817223 */ /* 0x001fe20000010074 */
[----:B------:R-:W-:Y:S01]  /*2e90*/  MOV R127, R36 ;  /* 0x00000024007f7202 */ /* 0x000fe20000000f00 */
[----:B------:R-:W-:Y:S02]  /*2ea0*/  FADD.FTZ R132, R132, R37 ;  /* 0x0000002584847221 */ /* 0x000fe40000010000 */
[----:B------:R-:W-:-:S02]  /*2eb0*/  FADD.FTZ R131, R131, R136 ;  /* 0x0000008883837221 */ /* 0x000fc40000010000 */
.L_x_13161:
[----:B------:R-:W-:Y:S05]  /*2ec0*/  BSYNC B0 ;  /* 0x0000000000007941 */ /* 0x000fea0003800000 */
.L_x_13160:
[----:B-1----:R1:W0:Y:S01]  /*2ed0*/  SHFL.DOWN PT, R138, R127, 0x10, 0x1f ;  /* 0x0a001f007f8a7f89 */ /* 0x00222200000e0000 */
[----:B------:R-:W-:Y:S03]  /*2ee0*/  BSSY B0, `(.L_x_13162) ;  /* 0x0000010000007945 */ /* 0x000fe60003800000 */
[----:B---3--:R1:W3:Y:S04]  /*2ef0*/  SHFL.DOWN PT, R140, R129, 0x10, 0x1f ;  /* 0x0a001f00818c7f89 */ /* 0x0082e800000e0000 */
[----:B----4-:R1:W4:Y:S04]  /*2f00*/  SHFL.DOWN PT, R142, R132, 0x10, 0x1f ;  /* 0x0a001f00848e7f89 */ /* 0x01032800000e0000 */
[----:B--2---:R1:W2:Y:S01]  /*2f10*/  SHFL.DOWN PT, R144, R131, 0x10, 0x1f ;  /* 0x0a001f0083907f89 */ /* 0x0042a200000e0000 */
[----:B------:R-:W-:Y:S05]  /*2f20*/  @P3 BRA `(.L_x_13163) ;  /* 0x000000b000003947 */ /* 0x000fea0003800000 */
[C---:B--2---:R-:W-:Y:S02]  /*2f30*/  FMUL.FTZ R116, R129.reuse, R144 ;  /* 0x0000009081747220 */ /* 0x044fe40000410000 */
[----:B---3--:R-:W-:-:S02]  /*2f40*/  FMUL.FTZ R36, R129, R140 ;  /* 0x0000008c81247220 */ /* 0x008fc40000410000 */
        /* <DEDUP_REMOVED lines=9> */
.L_x_13163:
[----:B------:R-:W-:Y:S05]  /*2fe0*/  BSYNC B0 ;  /* 0x0000000000007941 */ /* 0x000fea0003800000 */
.L_x_13162:
[-C--:B------:R-:W-:Y:S01]  /*2ff0*/  FMUL.FTZ R136, R33, R35.reuse ;  /* 0x0000002321887220 */ /* 0x080fe20000410000 */
[----:B------:R-:W-:Y:S01]  /*3000*/  SHFL.DOWN PT, R143, R129, 0x1, 0x1f ;  /* 0x08201f00818f7f89 */ /* 0x000fe200000e0000 */
[----:B0-----:R-:W-:Y:S01]  /*3010*/  FMUL.FTZ R138, R32, R35 ;  /* 0x00000023208a7220 */ /* 0x001fe20000410000 */
[----:B------:R-:W-:Y:S01]  /*3020*/  ISETP.NE.AND P0, PT, R87, RZ, PT ;  /* 0x000000ff5700720c */ /* 0x000fe20003f05270 */
[C---:B------:R-:W-:Y:S01]  /*3030*/  FMUL.FTZ R37, R108.reuse, R119 ;  /* 0x000000776c257220 */ /* 0x040fe20000410000 */
[----:B--2---:R-:W-:Y:S01]  /*3040*/  SHFL.DOWN PT, R144, R127, 0x1, 0x1f ;  /* 0x08201f007f907f89 */ /* 0x004fe200000e0000 */
[----:B------:R-:W-:Y:S01]  /*3050*/  FMUL.FTZ R36, R108, R35 ;  /* 0x000000236c247220 */ /* 0x000fe20000410000 */
[----:B------:R-:W-:Y:S01]  /*3060*/  BSSY B0, `(.L_x_13164) ;  /* 0x00000a3000007945 */ /* 0x000fe20003800000 */
[-C--:B------:R-:W-:Y:S01]  /*3070*/  FFMA.FTZ R137, R32, R119.reuse, -R136 ;  /* 0x0000007720897223 */ /* 0x080fe20000010888 */
[----:B------:R-:W-:Y:S01]  /*3080*/  SHFL.DOWN PT, R148, R131, 0x1, 0x1f ;  /* 0x08201f0083947f89 */ /* 0x000fe200000e0000 */
[----:B------:R-:W-:-:S02]  /*3090*/  FFMA.FTZ R139, R33, R119, R138 ;  /* 0x00000077218b7223 */ /* 0x000fc4000001008a */
[C---:B------:R-:W-:Y:S01]  /*30a0*/  FFMA.FTZ R37, R100.reuse, R35, R37 ;  /* 0x0000002364257223 */ /* 0x040fe20000010025 */
[----:B------:R-:W0:Y:S01]  /*30b0*/  SHFL.IDX PT, R136, R7, RZ, 0x1f ;  /* 0x00001fff07887589 */ /* 0x000e2200000e0000 */
[----:B------:R-:W-:Y:S02]  /*30c0*/  FFMA.FTZ R116, R100, R119, -R36 ;  /* 0x0000007764747223 */ /* 0x000fe40000010824 */
[----:B------:R-:W-:Y:S01]  /*30d0*/  FADD.FTZ R36, RZ, R37 ;  /* 0x00000025ff247221 */ /* 0x000fe20000010000 */
[----:B------:R-:W2:Y:S01]  /*30e0*/  SHFL.IDX PT, R138, R6, RZ, 0x1f ;  /* 0x00001fff068a7589 */ /* 0x000ea200000e0000 */
[----:B------:R-:W-:Y:S02]  /*30f0*/  FFMA.FTZ R116, R40, R99, R116 ;  /* 0x0000006328747223 */ /* 0x000fe40000010074 */
[C---:B------:R-:W-:Y:S01]  /*3100*/  FMUL.FTZ R37, R125.reuse, R36 ;  /* 0x000000247d257220 */ /* 0x040fe20000410000 */
[----:B------:R-:W5:Y:S01]  /*3110*/  SHFL.DOWN PT, R146, R132, 0x1, 0x1f ;  /* 0x08201f0084927f89 */ /* 0x000f6200000e0000 */
[----:B---3--:R-:W-:-:S02]  /*3120*/  FMUL.FTZ R140, R125, R116 ;  /* 0x000000747d8c7220 */ /* 0x008fc40000410000 */
[C---:B------:R-:W-:Y:S01]  /*3130*/  FMUL.FTZ R137, R128.reuse, R137 ;  /* 0x0000008980897220 */ /* 0x040fe20000410000 */
[----:B-1----:R-:W1:Y:S01]  /*3140*/  SHFL.IDX PT, R129, R129, RZ, 0x1f ;  /* 0x00001fff81817589 */ /* 0x002e6200000e0000 */
[----:B------:R-:W-:Y:S02]  /*3150*/  FFMA.FTZ R125, -R128, R139, -RZ ;  /* 0x0000008b807d7223 */ /* 0x000fe400000109ff */
[C---:B------:R-:W-:Y:S01]  /*3160*/  FFMA.FTZ R37, R123.reuse, R116, -R37 ;  /* 0x000000747b257223 */ /* 0x040fe20000010825 */
[----:B------:R-:W-:Y:S01]  /*3170*/  SHFL.IDX PT, R132, R132, RZ, 0x1f ;  /* 0x00001fff84847589 */ /* 0x000fe200000e0000 */
[-C--:B------:R-:W-:Y:S02]  /*3180*/  FFMA.FTZ R128, R123, R36.reuse, R140 ;  /* 0x000000247b807223 */ /* 0x080fe4000001008c */
[-C--:B------:R-:W-:Y:S01]  /*3190*/  FMUL.FTZ R123, R33, R36.reuse ;  /* 0x00000024217b7220 */ /* 0x080fe20000410000 */
[----:B------:R-:W-:Y:S01]  /*31a0*/  SHFL.IDX PT, R131, R131, RZ, 0x1f ;  /* 0x00001fff83837589 */ /* 0x000fe200000e0000 */
[----:B------:R-:W-:-:S02]  /*31b0*/  FMUL.FTZ R139, R32, R36 ;  /* 0x00000024208b7220 */ /* 0x000fc40000410000 */
[C---:B------:R-:W-:Y:S02]  /*31c0*/  FFMA.FTZ R130, R121.reuse, R37, R130 ;  /* 0x0000002579827223 */ /* 0x040fe40000010082 */
[----:B------:R-:W-:Y:S02]  /*31d0*/  FFMA.FTZ R128, -R121, R128, R134 ;  /* 0x0000008079807223 */ /* 0x000fe40000010186 */
[-C--:B------:R-:W-:Y:S02]  /*31e0*/  FFMA.FTZ R140, R32, R116.reuse, -R123 ;  /* 0x00000074208c7223 */ /* 0x080fe4000001087b */
[-C--:B----4-:R-:W-:Y:S02]  /*31f0*/  FFMA.FTZ R142, R33, R116.reuse, R139 ;  /* 0x00000074218e7223 */ /* 0x090fe4000001008b */
[C---:B------:R-:W-:Y:S02]  /*3200*/  FMUL.FTZ R134, R107.reuse, R116 ;  /* 0x000000746b867220 */ /* 0x040fe40000410000 */
[----:B------:R-:W-:-:S02]  /*3210*/  FMUL.FTZ R37, R107, R36 ;  /* 0x000000246b257220 */ /* 0x000fc40000410000 */
[C---:B------:R-:W-:Y:S02]  /*3220*/  FMUL.FTZ R139, R121.reuse, R140 ;  /* 0x0000008c798b7220 */ /* 0x040fe40000410000 */
[----:B------:R-:W-:Y:S02]  /*3230*/  FFMA.FTZ R123, -R121, R142, -RZ ;  /* 0x0000008e797b7223 */ /* 0x000fe400000109ff */
[C---:B------:R-:W-:Y:S02]  /*3240*/  FFMA.FTZ R134, R109.reuse, R36, R134 ;  /* 0x000000246d867223 */ /* 0x040fe40000010086 */
[----:B------:R-:W-:Y:S02]  /*3250*/  FFMA.FTZ R121, R109, R116, -R37 ;  /* 0x000000746d797223 */ /* 0x000fe40000010825 */
[C---:B0-----:R-:W-:Y:S02]  /*3260*/  @P2 FMUL.FTZ R141, R143.reuse, R136 ;  /* 0x000000888f8d2220 */ /* 0x041fe40000410000 */
[----:B--2---:R-:W-:-:S02]  /*3270*/  @P2 FMUL.FTZ R143, R143, R138 ;  /* 0x0000008a8f8f2220 */ /* 0x004fc40000410000 */
[----:B------:R-:W-:Y:S02]  /*3280*/  FADD.FTZ R37, RZ, R134 ;  /* 0x00000086ff257221 */ /* 0x000fe40000010000 */
[----:B------:R-:W-:Y:S02]  /*3290*/  FFMA.FTZ R121, R38, R101, R121 ;  /* 0x0000006526797223 */ /* 0x000fe40000010079 */
[----:B------:R-:W-:Y:S02]  /*32a0*/  @P2 FFMA.FTZ R143, R144, R136, R143 ;  /* 0x00000088908f2223 */ /* 0x000fe4000001008f */
[C---:B------:R-:W-:Y:S02]  /*32b0*/  FMUL.FTZ R134, R122.reuse, R37 ;  /* 0x000000257a867220 */ /* 0x040fe40000410000 */
[----:B------:R-:W-:Y:S02]  /*32c0*/  FMUL.FTZ R140, R122, R121 ;  /* 0x000000797a8c7220 */ /* 0x000fe40000410000 */
[----:B------:R-:W-:Y:S01]  /*32d0*/  @P2 FFMA.FTZ R141, R144, R138, -R141 ;  /* 0x0000008a908d2223 */ /* 0x000fe2000001088d */
[----:B------:R0:W2:Y:S01]  /*32e0*/  SHFL.IDX PT, R122, R127, RZ, 0x1f ;  /* 0x00001fff7f7a7589 */ /* 0x0000a200000e0000 */
[----:B------:R-:W-:-:S02]  /*32f0*/  @P2 FADD.FTZ R136, R148, R143 ;  /* 0x0000008f94882221 */ /* 0x000fc40000010000 */
[----:B-----5:R-:W-:Y:S02]  /*3300*/  @P2 FADD.FTZ R138, R146, R141 ;  /* 0x0000008d928a2221 */ /* 0x020fe40000010000 */
[-C--:B------:R-:W-:Y:S02]  /*3310*/  FMUL.FTZ R141, R136, -R31.reuse ;  /* 0x8000001f888d7220 */ /* 0x080fe40000410000 */
[C---:B------:R-:W-:Y:S02]  /*3320*/  FMUL.FTZ R31, R138.reuse, -R31 ;  /* 0x8000001f8a1f7220 */ /* 0x040fe40000410000 */
[----:B------:R-:W-:Y:S02]  /*3330*/  FFMA.FTZ R141, R138, R30, -R141 ;  /* 0x0000001e8a8d7223 */ /* 0x000fe4000001088d */
[C---:B------:R-:W-:Y:S02]  /*3340*/  FFMA.FTZ R134, R124.reuse, R121, -R134 ;  /* 0x000000797c867223 */ /* 0x040fe40000010886 */
[----:B------:R-:W-:-:S02]  /*3350*/  FFMA.FTZ R140, R124, R37, R140 ;  /* 0x000000257c8c7223 */ /* 0x000fc4000001008c */
[-C--:B------:R-:W-:Y:S02]  /*3360*/  FMUL.FTZ R124, R33, R37.reuse ;  /* 0x00000025217c7220 */ /* 0x080fe40000410000 */
[----:B------:R-:W-:Y:S02]  /*3370*/  FFMA.FTZ R31, R136, R30, R31 ;  /* 0x0000001e881f7223 */ /* 0x000fe4000001001f */
[----:B------:R-:W-:Y:S02]  /*3380*/  FADD.FTZ R30, R126, R141 ;  /* 0x0000008d7e1e7221 */ /* 0x000fe40000010000 */
[C---:B------:R-:W-:Y:S02]  /*3390*/  FMUL.FTZ R142, R32.reuse, R37 ;  /* 0x00000025208e7220 */ /* 0x040fe40000410000 */
[----:B------:R-:W-:Y:S02]  /*33a0*/  FFMA.FTZ R124, R32, R121, -R124 ;  /* 0x00000079207c7223 */ /* 0x000fe4000001087c */
[----:B------:R-:W-:-:S02]  /*33b0*/  FADD.FTZ R31, -R118, R31 ;  /* 0x0000001f761f7221 */ /* 0x000fc40000010100 */
[----:B------:R-:W-:Y:S02]  /*33c0*/  FMUL.FTZ R118, R107, -R30 ;  /* 0x8000001e6b767220 */ /* 0x000fe40000410000 */
[----:B------:R-:W-:Y:S02]  /*33d0*/  FFMA.FTZ R142, R33, R121, R142 ;  /* 0x00000079218e7223 */ /* 0x000fe4000001008e */
[----:B0-----:R-:W-:Y:S02]  /*33e0*/  FMUL.FTZ R127, R113, R124 ;  /* 0x0000007c717f7220 */ /* 0x001fe40000410000 */
[----:B-1----:R-:W-:Y:S02]  /*33f0*/  FMUL.FTZ R33, R129, R7 ;  /* 0x0000000781217220 */ /* 0x002fe40000410000 */
[-C--:B------:R-:W-:Y:S02]  /*3400*/  FMUL.FTZ R124, R107, -R31.reuse ;  /* 0x8000001f6b7c7220 */ /* 0x080fe40000410000 */
[----:B------:R-:W-:-:S02]  /*3410*/  FFMA.FTZ R126, R109, R31, R118 ;  /* 0x0000001f6d7e7223 */ /* 0x000fc40000010076 */
[-C--:B------:R-:W-:Y:S02]  /*3420*/  FMUL.FTZ R32, R129, R6.reuse ;  /* 0x0000000681207220 */ /* 0x080fe40000410000 */
[C---:B--2---:R-:W-:Y:S01]  /*3430*/  FFMA.FTZ R107, R122.reuse, R6, -R33 ;  /* 0x000000067a6b7223 */ /* 0x044fe20000010821 */
[----:B------:R-:W-:Y:S01]  /*3440*/  P2R R6, PR, RZ, 0x1 ;  /* 0x00000001ff067803 */ /* 0x000fe20000000000 */
[----:B------:R-:W-:Y:S02]  /*3450*/  FFMA.FTZ R109, R109, R30, -R124 ;  /* 0x0000001e6d6d7223 */ /* 0x000fe4000001087c */
[----:B------:R-:W-:Y:S02]  /*3460*/  FADD.FTZ R33, -R117, R126 ;  /* 0x0000007e75217221 */ /* 0x000fe40000010100 */
[----:B------:R-:W-:Y:S02]  /*3470*/  FFMA.FTZ R118, R122, R7, R32 ;  /* 0x000000077a767223 */ /* 0x000fe40000010020 */
[----:B------:R-:W-:-:S02]  /*3480*/  FADD.FTZ R32, R114, R109 ;  /* 0x0000006d72207221 */ /* 0x000fc40000010000 */
[-C--:B------:R-:W-:Y:S02]  /*3490*/  FMUL.FTZ R109, R108, -R33.reuse ;  /* 0x800000216c6d7220 */ /* 0x080fe40000410000 */
[----:B------:R-:W-:Y:S02]  /*34a0*/  FADD.FTZ R6, R132, R107 ;  /* 0x0000006b84067221 */ /* 0x000fe40000010000 */
        /* <DEDUP_REMOVED lines=9> */
[----:B------:R-:W-:Y:S01]  /*3540*/  FFMA.FTZ R114, R103, R110, R109 ;  /* 0x0000006e67727223 */ /* 0x000fe2000001006d */
[----:B------:R-:W-:Y:S01]  /*3550*/  LEA R109, R58, -R87, 0x1 ;  /* 0x800000573a6d7211 */ /* 0x000fe200078e08ff */
[----:B------:R-:W-:-:S02]  /*3560*/  FFMA.FTZ R4, R122, R4, -R7 ;  /* 0x000000047a047223 */ /* 0x000fc40000010807 */
[----:B------:R-:W-:Y:S02]  /*3570*/  FFMA.FTZ R5, R122, R5, R129 ;  /* 0x000000057a057223 */ /* 0x000fe40000010081 */
[----:B------:R-:W-:Y:S02]  /*3580*/  FADD.FTZ R7, R131, R118 ;  /* 0x0000007683077221 */ /* 0x000fe40000010000 */
[----:B------:R-:W-:Y:S02]  /*3590*/  FFMA.FTZ R105, R103, R100, -R105 ;  /* 0x0000006467697223 */ /* 0x000fe40000010869 */
[----:B------:R-:W-:Y:S01]  /*35a0*/  FADD.FTZ R115, -R115, R114 ;  /* 0x0000007273737221 */ /* 0x000fe20000010100 */
[----:B------:R0:W-:Y:S01]  /*35b0*/  @!P0 STS.128 [R41.X16+0x1b80], R4 ;  /* 0x001b800429008388 */ /* 0x0001e2000000cc00 */
[----:B------:R-:W-:Y:S01]  /*35c0*/  FADD.FTZ R112, R112, R105 ;  /* 0x0000006970707221 */ /* 0x000fe20000010000 */
[----:B------:R-:W-:Y:S01]  /*35d0*/  ISETP.GE.AND P0, PT, R109, 0x1, PT ;  /* 0x000000016d00780c */ /* 0x000fe20003f06270 */
[----:B------:R-:W-:Y:S01]  /*35e0*/  FMUL.FTZ R118, R42, R110 ;  /* 0x0000006e2a767220 */ /* 0x000fe20000410000 */
[----:B------:R-:W-:Y:S01]  /*35f0*/  STS [R72.X4+0x210], R133 ;  /* 0x0002108548007388 */ /* 0x000fe20000004800 */
[----:B------:R-:W-:-:S02]  /*3600*/  FFMA.FTZ R120, -R44, R95, R120 ;  /* 0x0000005f2c787223 */ /* 0x000fc40000010178 */
[----:B------:R-:W-:Y:S01]  /*3610*/  FMUL.FTZ R103, R44, R112 ;  /* 0x000000702c677220 */ /* 0x000fe20000410000 */
[----:B------:R-:W-:Y:S01]  /*3620*/  STS [R72.X4+0x214], R135 ;  /* 0x0002148748007388 */ /* 0x000fe20000004800 */
[C---:B------:R-:W-:Y:S02]  /*3630*/  FMUL.FTZ R114, R42.reuse, R100 ;  /* 0x000000642a727220 */ /* 0x040fe40000410000 */
[----:B------:R-:W-:Y:S01]  /*3640*/  FFMA.FTZ R119, -R42, R97, R119 ;  /* 0x000000612a777223 */ /* 0x000fe20000010177 */
[----:B------:R-:W-:Y:S01]  /*3650*/  STS [R72.X4+0x218], R137 ;  /* 0x0002188948007388 */ /* 0x000fe20000004800 */
[----:B------:R-:W-:Y:S02]  /*3660*/  FMUL.FTZ R105, R35, R114 ;  /* 0x0000007223697220 */ /* 0x000fe40000410000 */
[----:B------:R-:W-:Y:S01]  /*3670*/  FFMA.FTZ R116, -R40, R99, R116 ;  /* 0x0000006328747223 */ /* 0x000fe20000010174 */
[----:B------:R-:W-:Y:S01]  /*3680*/  STS [R72.X4+0x21c], R125 ;  /* 0x00021c7d48007388 */ /* 0x000fe20000004800 */
[----:B0-----:R-:W-:-:S02]  /*3690*/  FMUL.FTZ R5, R44, R115 ;  /* 0x000000732c057220 */ /* 0x001fc40000410000 */
[----:B------:R-:W-:Y:S01]  /*36a0*/  FMUL.FTZ R6, R35, R118 ;  /* 0x0000007623067220 */ /* 0x000fe20000410000 */
[----:B------:R-:W-:Y:S01]  /*36b0*/  STS [R72.X4+0x220], R139 ;  /* 0x0002208b48007388 */ /* 0x000fe20000004800 */
[----:B------:R-:W-:Y:S02]  /*36c0*/  FMUL.FTZ R4, R34, R5 ;  /* 0x0000000522047220 */ /* 0x000fe40000410000 */
[----:B------:R-:W-:Y:S01]  /*36d0*/  FFMA.FTZ R7, R119, R114, R6 ;  /* 0x0000007277077223 */ /* 0x000fe20000010006 */
[----:B------:R-:W-:Y:S01]  /*36e0*/  STS [R72.X4+0x224], R123 ;  /* 0x0002247b48007388 */ /* 0x000fe20000004800 */
[-C--:B------:R-:W-:Y:S02]  /*36f0*/  FFMA.FTZ R4, R120, R103.reuse, R4 ;  /* 0x0000006778047223 */ /* 0x080fe40000010004 */
[----:B------:R-:W-:Y:S01]  /*3700*/  FMUL.FTZ R6, R34, R103 ;  /* 0x0000006722067220 */ /* 0x000fe20000410000 */
[----:B------:R-:W-:Y:S01]  /*3710*/  STS [R72.X4+0x228], R127 ;  /* 0x0002287f48007388 */ /* 0x000fe20000004800 */
[----:B------:R-:W-:-:S02]  /*3720*/  FADD.FTZ R4, RZ, R4 ;  /* 0x00000004ff047221 */ /* 0x000fc40000010000 */
[----:B------:R-:W-:Y:S02]  /*3730*/  FFMA.FTZ R111, R119, R118, -R105 ;  /* 0x00000076776f7223 */ /* 0x000fe40000010869 */
[----:B------:R-:W-:Y:S02]  /*3740*/  FMUL.FTZ R105, R40, R32 ;  /* 0x0000002028697220 */ /* 0x000fe40000410000 */
[----:B------:R-:W-:Y:S02]  /*3750*/  FFMA.FTZ R6, R120, R5, -R6 ;  /* 0x0000000578067223 */ /* 0x000fe40000010806 */
[----:B------:R-:W-:Y:S02]  /*3760*/  FADD.FTZ R4, R4, R7 ;  /* 0x0000000704047221 */ /* 0x000fe40000010000 */
[----:B------:R-:W-:Y:S02]  /*3770*/  FMUL.FTZ R5, R40, R33 ;  /* 0x0000002128057220 */ /* 0x000fe40000410000 */
[----:B------:R-:W-:-:S02]  /*3780*/  FMUL.FTZ R7, R36, R105 ;  /* 0x0000006924077220 */ /* 0x000fc40000410000 */
[C---:B------:R-:W-:Y:S02]  /*3790*/  FMUL.FTZ R141, R113.reuse, R134 ;  /* 0x00000086718d7220 */ /* 0x040fe40000410000 */
[C---:B------:R-:W-:Y:S02]  /*37a0*/  FMUL.FTZ R143, R113.reuse, R140 ;  /* 0x0000008c718f7220 */ /* 0x040fe40000410000 */
[----:B------:R-:W-:Y:S02]  /*37b0*/  FFMA.FTZ R113, -R113, R142, -RZ ;  /* 0x0000008e71717223 */ /* 0x000fe400000109ff */
[----:B------:R-:W-:Y:S02]  /*37c0*/  FFMA.FTZ R7, R116, R5, -R7 ;  /* 0x0000000574077223 */ /* 0x000fe40000010807 */
[----:B------:R-:W-:Y:S01]  /*37d0*/  FADD.FTZ R6, RZ, R6 ;  /* 0x00000006ff067221 */ /* 0x000fe20000010000 */
[----:B------:R0:W-:Y:S01]  /*37e0*/  STS [R72.X4+0x22c], R113 ;  /* 0x00022c7148007388 */ /* 0x0001e20000004800 */
[----:B------:R-:W-:-:S02]  /*37f0*/  FMUL.FTZ R118, R38, R30 ;  /* 0x0000001e26767220 */ /* 0x000fc40000410000 */
[----:B------:R-:W-:Y:S02]  /*3800*/  FMUL.FTZ R5, R36, R5 ;  /* 0x0000000524057220 */ /* 0x000fe40000410000 */
[----:B------:R-:W-:Y:S02]  /*3810*/  FMUL.FTZ R122, R38, R31 ;  /* 0x0000001f267a7220 */ /* 0x000fe40000410000 */
[----:B------:R-:W-:Y:S02]  /*3820*/  FADD.FTZ R6, R6, R111 ;  /* 0x0000006f06067221 */ /* 0x000fe40000010000 */
[----:B------:R-:W-:Y:S02]  /*3830*/  FFMA.FTZ R121, -R38, R101, R121 ;  /* 0x0000006526797223 */ /* 0x000fe40000010179 */
[----:B0-----:R-:W-:Y:S02]  /*3840*/  FMUL.FTZ R113, R37, R118 ;  /* 0x0000007625717220 */ /* 0x001fe40000410000 */
[----:B------:R-:W-:-:S02]  /*3850*/  FFMA.FTZ R5, R116, R105, R5 ;  /* 0x0000006974057223 */ /* 0x000fc40000010005 */
[-C--:B------:R-:W-:Y:S02]  /*3860*/  FMUL.FTZ R111, R37, R122.reuse ;  /* 0x0000007a256f7220 */ /* 0x080fe40000410000 */
[----:B------:R-:W-:Y:S02]  /*3870*/  FADD.FTZ R108, R130, R141 ;  /* 0x0000008d826c7221 */ /* 0x000fe40000010000 */
[----:B------:R-:W-:Y:S02]  /*3880*/  FADD.FTZ R107, R128, -R143 ;  /* 0x8000008f806b7221 */ /* 0x000fe40000010000 */
[----:B------:R-:W-:Y:S02]  /*3890*/  FFMA.FTZ R125, R121, R122, -R113 ;  /* 0x0000007a797d7223 */ /* 0x000fe40000010871 */
[----:B------:R-:W-:Y:S02]  /*38a0*/  FADD.FTZ R123, R4, R5 ;  /* 0x00000005047b7221 */ /* 0x000fe40000010000 */
[----:B------:R-:W-:-:S02]  /*38b0*/  FADD.FTZ R124, R6, R7 ;  /* 0x00000007067c7221 */ /* 0x000fc40000010000 */
[----:B------:R-:W-:Y:S01]  /*38c0*/  FFMA.FTZ R126, R121, R118, R111 ;  /* 0x00000076797e7223 */ /* 0x000fe2000001006f */
[----:B------:R-:W-:Y:S06]  /*38d0*/  BAR.SYNC.DEFER_BLOCKING 0x0 ;  /* 0x0000000000007b1d */ /* 0x000fec0000010000 */
[----:B------:R-:W-:Y:S05]  /*38e0*/  @!P0 BRA `(.L_x_13165) ;  /* 0x000001a000008947 */ /* 0x000fea0003800000 */
[-C--:B------:R-:W-:Y:S01]  /*38f0*/  LEA.HI.SX32 R111, R87, R87.reuse, 0x1b ;  /* 0x00000057576f7211 */ /* 0x080fe200078fdaff */
[----:B------:R-:W-:Y:S01]  /*3900*/  IMAD R5, R102, c[0x0][0x2c0], RZ ;  /* 0x0000b00066057a24 */ /* 0x000fe200078e02ff */
[----:B------:R-:W-:Y:S01]  /*3910*/  ULDC.64 UR4, c[0x0][0x2b8] ;  /* 0x0000ae0000047ab9 */ /* 0x000fe20000000a00 */
[----:B------:R-:W-:Y:S01]  /*3920*/  IADD3 R122, R104, -0x1, RZ ;  /* 0xffffffff687a7810 */ /* 0x000fe20007ffe0ff */
[----:B------:R-:W-:Y:S01]  /*3930*/  IMAD.WIDE.U32 R6, R88, c[0x0][0x2c0], RZ ;  /* 0x0000b00058067a25 */ /* 0x000fe200078e00ff */
[----:B------:R-:W-:Y:S01]  /*3940*/  USHF.R.U32.HI UR8, URZ, 0x1, UR5 ;  /* 0x000000013f087899 */ /* 0x000fe20008011605 */
[----:B------:R-:W0:Y:S01]  /*3950*/  LDS R111, [R111.X4+0x210] ;  /* 0x000210006f6f7984 */ /* 0x000e220000004800 */
[----:B------:R-:W-:Y:S01]  /*3960*/  SHF.L.U32 R122, R122, 0x8, RZ ;  /* 0x000000087a7a7819 */ /* 0x000fe200000006ff */
[----:B------:R-:W-:Y:S01]  /*3970*/  IMAD R5, R88, c[0x0][0x2c4], R5 ;  /* 0x0000b10058057a24 */ /* 0x000fe200078e0205 */
[----:B------:R-:W-:Y:S01]  /*3980*/  USHF.R.U64 UR4, UR4, 0x1, UR5 ;  /* 0x0000000104047899 */ /* 0x000fe20008001205 */
[----:B------:R-:W-:Y:S01]  /*3990*/  IMAD R98, R98, c[0x0][0x2d0], RZ ;  /* 0x0000b40062627a24 */ /* 0x000fe200078e02ff */
[----:B------:R-:W-:-:S02]  /*39a0*/  IADD3 R4, P0, R122, R87, RZ ;  /* 0x000000577a047210 */ /* 0x000fc40007f1e0ff */
[----:B------:R-:W-:Y:S01]  /*39b0*/  IADD3 R7, R5, R7, RZ ;  /* 0x0000000705077210 */ /* 0x000fe20007ffe0ff */
[----:B------:R-:W-:Y:S02]  /*39c0*/  IMAD R5, R91, UR8, RZ ;  /* 0x000000085b057c24 */ /* 0x000fe4000f8e02ff */
        /* <DEDUP_REMOVED lines=12> */
.L_x_13165:
[----:B------:R-:W-:Y:S05]  /*3a90*/  BSYNC B0 ;  /* 0x0000000000007941 */ /* 0x000fea0003800000 */
.L_x_13164:
[----:B------:R-:W-:Y:S01]  /*3aa0*/  IADD3 R4, R87, 0x20, RZ ;  /* 0x0000002057047810 */ /* 0x000fe20007ffe0ff */
[----:B------:R-:W-:Y:S01]  /*3ab0*/  BSSY B0, `(.L_x_13166) ;  /* 0x0000016000007945 */ /* 0x000fe20003800000 */
[----:B------:R-:W-:Y:S01]  /*3ac0*/  ISETP.GE.AND P6, PT, R109, 0x21, PT ;  /* 0x000000216d00780c */ /* 0x000fe20003fc6270 */
[----:B------:R-:W-:Y:S01]  /*3ad0*/  FADD.FTZ R98, R123, R126 ;  /* 0x0000007e7b627221 */ /* 0x000fe20000010000 */
[----:B------:R-:W-:Y:S01]  /*3ae0*/  LEA.HI.SX32 R4, R4, R87, 0x1b ;  /* 0x0000005704047211 */ /* 0x000fe200078fdaff */
[----:B0-----:R-:W-:Y:S01]  /*3af0*/  FADD.FTZ R111, R124, R125 ;  /* 0x0000007d7c6f7221 */ /* 0x001fe20000010000 */
[C---:B------:R-:W-:Y:S02]  /*3b00*/  SHF.L.U64.HI R5, R39.reuse, 0x2, R0 ;  /* 0x0000000227057819 */ /* 0x040fe40000010200 */
[----:B------:R-:W-:Y:S01]  /*3b10*/  SHF.L.U32 R117, R39, 0x2, RZ ;  /* 0x0000000227757819 */ /* 0x000fe200000006ff */
[----:B------:R0:W1:Y:S01]  /*3b20*/  LDS R7, [R4.X4+0x290] ;  /* 0x0002900004077984 */ /* 0x0000620000004800 */
[----:B------:R-:W-:Y:S01]  /*3b30*/  IADD3 R6, R87, 0x40, RZ ;  /* 0x0000004057067810 */ /* 0x000fe20007ffe0ff */
[----:B------:R-:W-:Y:S01]  /*3b40*/  IMAD R5, R5, c[0x0][0x2d0], RZ ;  /* 0x0000b40005057a24 */ /* 0x000fe200078e02ff */
[----:B------:R-:W-:-:S02]  /*3b50*/  ISETP.GE.AND P0, PT, R109, 0x41, PT ;  /* 0x000000416d00780c */ /* 0x000fc40003f06270 */
[----:B------:R-:W-:Y:S01]  /*3b60*/  LEA.HI.SX32 R6, R6, R87, 0x1b ;  /* 0x0000005706067211 */ /* 0x000fe200078fdaff */
[----:B------:R-:W-:Y:S01]  /*3b70*/  IMAD R113, R117, c[0x0][0x2d4], R5 ;  /* 0x0000b50075717a24 */ /* 0x000fe200078e0205 */
[C---:B------:R-:W-:Y:S02]  /*3b80*/  ISETP.GE.AND P1, PT, R109.reuse, 0x61, PT ;  /* 0x000000616d00780c */ /* 0x040fe40003f26270 */
[C---:B------:R-:W-:Y:S02]  /*3b90*/  ISETP.GE.AND P2, PT, R109.reuse, 0x81, PT ;  /* 0x000000816d00780c */ /* 0x040fe40003f46270 */
[C---:B------:R-:W-:Y:S02]  /*3ba0*/  ISETP.GE.AND P3, PT, R109.reuse, 0xa1, PT ;  /* 0x000000a16d00780c */ /* 0x040fe40003f66270 */
[C---:B------:R-:W-:Y:S02]  /*3bb0*/  ISETP.GE.AND P4, PT, R109.reuse, 0xc1, PT ;  /* 0x000000c16d00780c */ /* 0x040fe40003f86270 */
[----:B------:R-:W-:Y:S01]  /*3bc0*/  ISETP.GE.AND P5, PT, R109, 0xe1, PT ;  /* 0x000000e16d00780c */ /* 0x000fe20003fa6270 */
[----:B------:R-:W-:Y:S07]  /*3bd0*/  @!P6 BRA `(.L_x_13167) ;  /* 0x000000300000e947 */ /* 0x000fee0003800000 */
[----:B0-----:R-:W-:-:S05]  /*3be0*/  IMAD.WIDE.U32 R4, R117, c[0x0][0x2d0], R14 ;  /* 0x0000b40075047a25 */ /* 0x001fca00078e000e */
[----:B------:R-:W-:-:S05]  /*3bf0*/  IADD3 R5, R5, R113, RZ ;  /* 0x0000007105057210 */ /* 0x000fca0007ffe0ff */
[----:B-1----:R0:W-:Y:S02]  /*3c00*/  RED.E.ADD.F32.FTZ.RN.STRONG.GPU [R4.64], R7 ;  /* 0x000000070400798e */ /* 0x0021e4000c10e786 */
.L_x_13167:
[----:B0-----:R-:W-:Y:S05]  /*3c10*/  BSYNC B0 ;  /* 0x0000000000007941 */ /* 0x001fea0003800000 */
.L_x_13166:
[----:B-1----:R0:W1:Y:S01]  /*3c20*/  LDS R7, [R6.X4+0x310] ;  /* 0x0003100006077984 */ /* 0x0020620000004800 */
[----:B------:R-:W-:Y:S01]  /*3c30*/  BSSY B0, `(.L_x_13168) ;  /* 0x0000005000007945 */ /* 0x000fe20003800000 */
[----:B------:R-:W-:Y:S05]  /*3c40*/  @!P0 BRA `(.L_x_13169) ;  /* 0x0000003000008947 */ /* 0x000fea0003800000 */
[----:B------:R-:W-:-:S05]  /*3c50*/  IMAD.WIDE.U32 R4, R117, c[0x0][0x2d0], R16 ;  /* 0x0000b40075047a25 */ /* 0x000fca00078e0010 */
[----:B------:R-:W-:-:S05]  /*3c60*/  IADD3 R5, R113, R5, RZ ;  /* 0x0000000571057210 */ /* 0x000fca0007ffe0ff */
[----:B-1----:R1:W-:Y:S02]  /*3c70*/  RED.E.ADD.F32.FTZ.RN.STRONG.GPU [R4.64], R7 ;  /* 0x000000070400798e */ /* 0x0023e4000c10e786 */
.L_x_13169:
[----:B------:R-:W-:Y:S05]  /*3c80*/  BSYNC B0 ;  /* 0x0000000000007941 */ /* 0x000fea0003800000 */
.L_x_13168:
[----:B-1----:R1:W2:Y:S01]  /*3c90*/  LDS R7, [R71.X4+0x390] ;  /* 0x0003900047077984 */ /* 0x0022a20000004800 */
[----:B------:R-:W-:Y:S01]  /*3ca0*/  BSSY B0, `(.L_x_13170) ;  /* 0x0000005000007945 */ /* 0x000fe20003800000 */
[----:B------:R-:W-:Y:S05]  /*3cb0*/  @!P1 BRA `(.L_x_13171) ;  /* 0x0000003000009947 */ /* 0x000fea0003800000 */
[----:B------:R-:W-:-:S05]  /*3cc0*/  IMAD.WIDE.U32 R4, R117, c[0x0][0x2d0], R18 ;  /* 0x0000b40075047a25 */ /* 0x000fca00078e0012 */
[----:B------:R-:W-:-:S05]  /*3cd0*/  IADD3 R5, R113, R5, RZ ;  /* 0x0000000571057210 */ /* 0x000fca0007ffe0ff */
[----:B--2---:R2:W-:Y:S02]  /*3ce0*/  RED.E.ADD.F32.FTZ.RN.STRONG.GPU [R4.64], R7 ;  /* 0x000000070400798e */ /* 0x0045e4000c10e786 */
.L_x_13171:
[----:B------:R-:W-:Y:S05]  /*3cf0*/  BSYNC B0 ;  /* 0x0000000000007941 */ /* 0x000fea0003800000 */
.L_x_13170:
[----:B--2---:R2:W3:Y:S01]  /*3d00*/  LDS R7, [R70.X4+0x410] ;  /* 0x0004100046077984 */ /* 0x0044e20000004800 */
[----:B------:R-:W-:Y:S01]  /*3d10*/  BSSY B0, `(.L_x_13172) ;  /* 0x0000005000007945 */ /* 0x000fe20003800000 */
[----:B------:R-:W-:Y:S05]  /*3d20*/  @!P2 BRA `(.L_x_13173) ;  /* 0x000000300000a947 */ /* 0x000fea0003800000 */
[----:B------:R-:W-:-:S05]  /*3d30*/  IMAD.WIDE.U32 R4, R117, c[0x0][0x2d0], R20 ;  /* 0x0000b40075047a25 */ /* 0x000fca00078e0014 */
[----:B------:R-:W-:-:S05]  /*3d40*/  IADD3 R5, R113, R5, RZ ;  /* 0x0000000571057210 */ /* 0x000fca0007ffe0ff */
[----:B---3--:R3:W-:Y:S02]  /*3d50*/  RED.E.ADD.F32.FTZ.RN.STRONG.GPU [R4.64], R7 ;  /* 0x000000070400798e */ /* 0x0087e4000c10e786 */
.L_x_13173:
[----:B------:R-:W-:Y:S05]  /*3d60*/  BSYNC B0 ;  /* 0x0000000000007941 */ /* 0x000fea0003800000 */
.L_x_13172:
[----:B---3--:R3:W4:Y:S01]  /*3d70*/  LDS R7, [R69.X4+0x490] ;  /* 0x0004900045077984 */ /* 0x0087220000004800 */
[----:B------:R-:W-:Y:S01]  /*3d80*/  BSSY B0, `(.L_x_13174) ;  /* 0x0000005000007945 */ /* 0x000fe20003800000 */
[----:B------:R-:W-:Y:S05]  /*3d90*/  @!P3 BRA `(.L_x_13175) ;  /* 0x000000300000b947 */ /* 0x000fea0003800000 */
[----:B------:R-:W-:-:S05]  /*3da0*/  IMAD.WIDE.U32 R4, R117, c[0x0][0x2d0], R22 ;  /* 0x0000b40075047a25 */ /* 0x000fca00078e0016 */
[----:B------:R-:W-:-:S05]  /*3db0*/  IADD3 R5, R113, R5, RZ ;  /* 0x0000000571057210 */ /* 0x000fca0007ffe0ff */
[----:B----4-:R4:W-:Y:S02]  /*3dc0*/  RED.E.ADD.F32.FTZ.RN.STRONG.GPU [R4.64], R7 ;  /* 0x000000070400798e */ /* 0x0109e4000c10e786 */
.L_x_13175:
[----:B------:R-:W-:Y:S05]  /*3dd0*/  BSYNC B0 ;  /* 0x0000000000007941 */ /* 0x000fea0003800000 */
.L_x_13174:
[----:B------:R0:W1:Y:S01]  /*3de0*/  LDS R109, [R68.X4+0x510] ;  /* 0x00051000446d7984 */ /* 0x0000620000004800 */
[----:B------:R-:W-:Y:S01]  /*3df0*/  BSSY B0, `(.L_x_13176) ;  /* 0x0000006000007945 */ /* 0x000fe20003800000 */
[----:B----4-:R-:W-:Y:S01]  /*3e00*/  IMAD.WIDE.U32 R4, R117, c[0x0][0x2d0], R26 ;  /* 0x0000b40075047a25 */ /* 0x010fe200078e001a */
[----:B------:R-:W-:Y:S05]  /*3e10*/  @!P4 BRA `(.L_x_13177) ;  /* 0x000000300000c947 */ /* 0x000fea0003800000 */
[----:B0-----:R-:W-:-:S05]  /*3e20*/  IMAD.WIDE.U32 R6, R117, c[0x0][0x2d0], R24 ;  /* 0x0000b40075067a25 */ /* 0x001fca00078e0018 */
[----:B------:R-:W-:-:S05]  /*3e30*/  IADD3 R7, R113, R7, RZ ;  /* 0x0000000771077210 */ /* 0x000fca0007ffe0ff */
[----:B-1----:R0:W-:Y:S02]  /*3e40*/  RED.E.ADD.F32.FTZ.RN.STRONG.GPU [R6.64], R109 ;  /* 0x0000006d0600798e */ /* 0x0021e4000c10e786 */
.L_x_13177:
[----:B------:R-:W-:Y:S05]  /*3e50*/  BSYNC B0 ;  /* 0x0000000000007941 */ /* 0x000fea0003800000 */
.L_x_13176:
[----:B0-----:R0:W4:Y:S01]  /*3e60*/  LDS R7, [R67.X4+0x590] ;  /* 0x0005900043077984 */ /* 0x0011220000004800 */
[----:B------:R-:W-:Y:S01]  /*3e70*/  BSSY B0, `(.L_x_13178) ;  /* 0x0000004000007945 */ /* 0x000fe20003800000 */
[----:B------:R-:W-:Y:S05]  /*3e80*/  @!P5 BRA `(.L_x_13179) ;  /* 0x000000200000d947 */ /* 0x000fea0003800000 */
[----:B------:R-:W-:-:S05]  /*3e90*/  IADD3 R5, R113, R5, RZ ;  /* 0x0000000571057210 */ /* 0x000fca0007ffe0ff */
[----:B----4-:R4:W-:Y:S02]  /*3ea0*/  RED.E.ADD.F32.FTZ.RN.STRONG.GPU [R4.64], R7 ;  /* 0x000000070400798e */ /* 0x0109e4000c10e786 */
.L_x_13179:
[----:B------:R-:W-:Y:S05]  /*3eb0*/  BSYNC B0 ;  /* 0x0000000000007941 */ /* 0x000fea0003800000 */
.L_x_13178:
[----:B------:R-:W5:Y:S01]  /*3ec0*/  SHFL.DOWN PT, R122, R111, 0x1, 0x1f ;  /* 0x08201f006f7a7f89 */ /* 0x000f6200000e0000 */
[----:B------:R-:W-:Y:S01]  /*3ed0*/  ISETP.GT.AND P0, PT, R75, 0x1e, PT ;  /* 0x0000001e4b00780c */ /* 0x000fe20003f04270 */
[----:B------:R-:W-:Y:S01]  /*3ee0*/  BSSY B0, `(.L_x_13180) ;  /* 0x0000063000007945 */ /* 0x000fe20003800000 */
[----:B----4-:R-:W-:Y:S01]  /*3ef0*/  MOV R5, R111 ;  /* 0x0000006f00057202 */ /* 0x010fe20000000f00 */
[----:B------:R-:W4:Y:S01]  /*3f00*/  SHFL.DOWN PT, R113, R108, 0x1, 0x1f ;  /* 0x08201f006c717f89 */ /* 0x000f2200000e0000 */
[----:B------:R-:W-:Y:S01]  /*3f10*/  MOV R6, R108 ;  /* 0x0000006c00067202 */ /* 0x000fe20000000f00 */
[----:B------:R-:W-:Y:S01]  /*3f20*/  FADD.FTZ R43, R118, R43 ;  /* 0x0000002b762b7221 */ /* 0x000fe20000010000 */
[----:B------:R-:W-:Y:S01]  /*3f30*/  MOV R7, R107 ;  /* 0x0000006b00077202 */ /* 0x000fe20000000f00 */
[----:B------:R-:W0:Y:S01]  /*3f40*/  SHFL.DOWN PT, R124, R107, 0x1, 0x1f ;  /* 0x08201f006b7c7f89 */ /* 0x000e2200000e0000 */
[----:B------:R-:W-:Y:S01]  /*3f50*/  MOV R4, R98 ;  /* 0x0000006200047202 */ /* 0x000fe20000000f00 */
[----:B------:R-:W-:Y:S01]  /*3f60*/  FADD.FTZ R48, R105, R48 ;  /* 0x0000003069307221 */ /* 0x000fe20000010000 */
[----:B------:R-:W-:Y:S01]  /*3f70*/  ISETP.NE.AND P1, PT, R75, RZ, PT ;  /* 0x000000ff4b00720c */ /* 0x000fe20003f25270 */
[----:B-1----:R-:W1:Y:S01]  /*3f80*/  SHFL.DOWN PT, R109, R98, 0x1, 0x1f ;  /* 0x08201f00626d7f89 */ /* 0x002e6200000e0000 */
[----:B------:R-:W-:Y:S01]  /*3f90*/  ISETP.NE.AND P2, PT, R87, RZ, PT ;  /* 0x000000ff5700720c */ /* 0x000fe20003f45270 */
[----:B------:R-:W-:-:S02]  /*3fa0*/  FADD.FTZ R45, R114, R45 ;  /* 0x0000002d722d7221 */ /* 0x000fc40000010000 */
[----:B------:R-:W-:Y:S02]  /*3fb0*/  FADD.FTZ R50, R103, R50 ;  /* 0x0000003267327221 */ /* 0x000fe40000010000 */
[----:B-----5:R-:W-:Y:S02]  /*3fc0*/  @!P0 FADD.FTZ R5, R5, R122 ;  /* 0x0000007a05058221 */ /* 0x020fe40000010000 */
[----:B----4-:R-:W-:-:S03]  /*3fd0*/  @!P0 FADD.FTZ R6, R6, R113 ;  /* 0x0000007106068221 */ /* 0x010fc60000010000 */
[----:B------:R-:W4:Y:S01]  /*3fe0*/  SHFL.DOWN PT, R108, R5, 0x2, 0x1f ;  /* 0x08401f00056c7f89 */ /* 0x000f2200000e0000 */
[----:B0-----:R-:W-:Y:S02]  /*3ff0*/  @!P0 FADD.FTZ R7, R7, R124 ;  /* 0x0000007c07078221 */ /* 0x001fe40000010000 */
[----:B-1----:R-:W-:-:S03]  /*4000*/  @!P0 FADD.FTZ R4, R4, R109 ;  /* 0x0000006d04048221 */ /* 0x002fc60000010000 */
[----:B------:R-:W0:Y:S01]  /*4010*/  SHFL.DOWN PT, R98, R7, 0x2, 0x1f ;  /* 0x08401f0007627f89 */ /* 0x000e2200000e0000 */
[----:B------:R-:W-:-:S03]  /*4020*/  ISETP.GT.AND P0, PT, R75, 0x1d, PT ;  /* 0x0000001d4b00780c */ /* 0x000fc60003f04270 */
[----:B------:R-:W1:Y:S04]  /*4030*/  SHFL.DOWN PT, R109, R6, 0x2, 0x1f ;  /* 0x08401f00066d7f89 */ /* 0x000e6800000e0000 */
[----:B------:R-:W5:Y:S06]  /*4040*/  SHFL.DOWN PT, R107, R4, 0x2, 0x1f ;  /* 0x08401f00046b7f89 */ /* 0x000f6c00000e0000 */
[----:B----4-:R-:W-:-:S02]  /*4050*/  @!P0 FADD.FTZ R5, R5, R108 ;  /* 0x0000006c05058221 */ /* 0x010fc40000010000 */
[----:B0-----:R-:W-:-:S03]  /*4060*/  @!P0 FADD.FTZ R7, R7, R98 ;  /* 0x0000006207078221 */ /* 0x001fc60000010000 */
[----:B------:R-:W0:Y:S01]  /*4070*/  SHFL.DOWN PT, R98, R5, 0x4, 0x1f ;  /* 0x08801f0005627f89 */ /* 0x000e2200000e0000 */
[----:B-1----:R-:W-:-:S03]  /*4080*/  @!P0 FADD.FTZ R6, R6, R109 ;  /* 0x0000006d06068221 */ /* 0x002fc60000010000 */
[----:B------:R-:W1:Y:S01]  /*4090*/  SHFL.DOWN PT, R108, R7, 0x4, 0x1f ;  /* 0x08801f00076c7f89 */ /* 0x000e6200000e0000 */
[----:B-----5:R-:W-:Y:S01]  /*40a0*/  @!P0 FADD.FTZ R4, R4, R107 ;  /* 0x0000006b04048221 */ /* 0x020fe20000010000 */
[----:B------:R-:W-:Y:S02]  /*40b0*/  ISETP.GT.AND P0, PT, R75, 0x1b, PT ;  /* 0x0000001b4b00780c */ /* 0x000fe40003f04270 */
[----:B------:R-:W4:Y:S04]  /*40c0*/  SHFL.DOWN PT, R109, R6, 0x4, 0x1f ;  /* 0x08801f00066d7f89 */ /* 0x000f2800000e0000 */
[----:B------:R-:W5:Y:S07]  /*40d0*/  SHFL.DOWN PT, R107, R4, 0x4, 0x1f ;  /* 0x08801f00046b7f89 */ /* 0x000f6e00000e0000 */
[----:B0-----:R-:W-:-:S02]  /*40e0*/  @!P0 FADD.FTZ R5, R5, R98 ;  /* 0x0000006205058221 */ /* 0x001fc40000010000 */
[----:B-1----:R-:W-:-:S03]  /*40f0*/  @!P0 FADD.FTZ R7, R7, R108 ;  /* 0x0000006c07078221 */ /* 0x002fc60000010000 */
[----:B------:R-:W0:Y:S01]  /*4100*/  SHFL.DOWN PT, R98, R5, 0x8, 0x1f ;  /* 0x09001f0005627f89 */ /* 0x000e2200000e0000 */
[----:B----4-:R-:W-:-:S03]  /*4110*/  @!P0 FADD.FTZ R6, R6, R109 ;  /* 0x0000006d06068221 */ /* 0x010fc60000010000 */
[----:B------:R-:W1:Y:S01]  /*4120*/  SHFL.DOWN PT, R108, R7, 0x8, 0x1f ;  /* 0x09001f00076c7f89 */ /* 0x000e6200000e0000 */
[----:B-----5:R-:W-:-:S03]  /*4130*/  @!P0 FADD.FTZ R4, R4, R107 ;  /* 0x0000006b04048221 */ /* 0x020fc60000010000 */
[----:B------:R-:W4:Y:S01]  /*4140*/  SHFL.DOWN PT, R109, R6, 0x8, 0x1f ;  /* 0x09001f00066d7f89 */ /* 0x000f2200000e0000 */
[----:B------:R-:W-:-:S03]  /*4150*/  ISETP.GT.AND P0, PT, R75, 0x17, PT ;  /* 0x000000174b00780c */ /* 0x000fc60003f04270 */
[----:B------:R-:W5:Y:S10]  /*4160*/  SHFL.DOWN PT, R107, R4, 0x8, 0x1f ;  /* 0x09001f00046b7f89 */ /* 0x000f7400000e0000 */
[----:B0-----:R-:W-:-:S02]  /*4170*/  @!P0 FADD.FTZ R5, R5, R98 ;  /* 0x0000006205058221 */ /* 0x001fc40000010000 */
[----:B------:R-:W-:Y:S02]  /*4180*/  FMUL.FTZ R98, R29, R30 ;  /* 0x0000001e1d627220 */ /* 0x000fe40000410000 */
[----:B-1----:R-:W-:Y:S02]  /*4190*/  @!P0 FADD.FTZ R7, R7, R108 ;  /* 0x0000006c07078221 */ /* 0x002fe40000010000 */
[-C--:B------:R-:W-:Y:S01]  /*41a0*/  FFMA.FTZ R98, R28, R31.reuse, -R98 ;  /* 0x0000001f1c627223 */ /* 0x080fe20000010862 */
[----:B------:R-:W0:Y:S01]  /*41b0*/  SHFL.DOWN PT, R108, R5, 0x10, 0x1f ;  /* 0x0a001f00056c7f89 */ /* 0x000e2200000e0000 */
[----:B----4-:R-:W-:Y:S02]  /*41c0*/  @!P0 FADD.FTZ R6, R6, R109 ;  /* 0x0000006d06068221 */ /* 0x010fe40000010000 */
[----:B------:R-:W-:Y:S01]  /*41d0*/  FMUL.FTZ R31, R29, R31 ;  /* 0x0000001f1d1f7220 */ /* 0x000fe20000410000 */
[----:B------:R-:W-:Y:S01]  /*41e0*/  SHFL.DOWN PT, R122, R7, 0x10, 0x1f ;  /* 0x0a001f00077a7f89 */ /* 0x000fe200000e0000 */
[----:B-----5:R-:W-:Y:S01]  /*41f0*/  @!P0 FADD.FTZ R4, R4, R107 ;  /* 0x0000006b04048221 */ /* 0x020fe20000010000 */
[----:B------:R-:W-:Y:S01]  /*4200*/  ISETP.GT.AND P0, PT, R75, 0xf, PT ;  /* 0x0000000f4b00780c */ /* 0x000fe20003f04270 */
[----:B------:R-:W-:Y:S01]  /*4210*/  FMUL.FTZ R107, R37, R98 ;  /* 0x00000062256b7220 */ /* 0x000fe20000410000 */
[----:B------:R-:W1:Y:S01]  /*4220*/  SHFL.DOWN PT, R111, R6, 0x10, 0x1f ;  /* 0x0a001f00066f7f89 */ /* 0x000e6200000e0000 */
[----:B------:R-:W-:-:S02]  /*4230*/  FFMA.FTZ R98, R28, R30, R31 ;  /* 0x0000001e1c627223 */ /* 0x000fc4000001001f */
[----:B------:R-:W-:Y:S01]  /*4240*/  FMUL.FTZ R37, R29, R32 ;  /* 0x000000201d257220 */ /* 0x000fe20000410000 */
[----:B------:R-:W4:Y:S01]  /*4250*/  SHFL.DOWN PT, R109, R4, 0x10, 0x1f ;  /* 0x0a001f00046d7f89 */ /* 0x000f2200000e0000 */
[----:B------:R-:W-:Y:S02]  /*4260*/  FFMA.FTZ R107, R121, R98, R107 ;  /* 0x00000062796b7223 */ /* 0x000fe4000001006b */
[----:B------:R-:W-:Y:S02]  /*4270*/  FMUL.FTZ R31, R29, R100 ;  /* 0x000000641d1f7220 */ /* 0x000fe40000410000 */
[----:B------:R-:W-:Y:S02]  /*4280*/  FFMA.FTZ R107, R101, R30, R107 ;  /* 0x0000001e656b7223 */ /* 0x000fe4000001006b */
[----:B------:R-:W-:Y:S02]  /*4290*/  FMUL.FTZ R30, R29, R112 ;  /* 0x000000701d1e7220 */ /* 0x000fe40000410000 */
[----:B------:R-:W-:-:S02]  /*42a0*/  FFMA.FTZ R37, R28, R33, -R37 ;  /* 0x000000211c257223 */ /* 0x000fc40000010825 */
[CC--:B------:R-:W-:Y:S02]  /*42b0*/  FFMA.FTZ R98, R28.reuse, R110.reuse, -R31 ;  /* 0x0000006e1c627223 */ /* 0x0c0fe4000001081f */
        /* <DEDUP_REMOVED lines=12> */
[----:B------:R-:W-:Y:S02]  /*4380*/  @!P0 FADD.FTZ R7, R7, R122 ;  /* 0x0000007a07078221 */ /* 0x000fe40000010000 */
[----:B----4-:R-:W-:Y:S02]  /*4390*/  @!P0 FADD.FTZ R4, R4, R109 ;  /* 0x0000006d04048221 */ /* 0x010fe40000010000 */
        /* <DEDUP_REMOVED lines=23> */
.L_x_13181:
[----:B0-----:R-:W-:Y:S05]  /*4510*/  BSYNC B0 ;  /* 0x0000000000007941 */ /* 0x001fea0003800000 */
.L_x_13180:
[----:B------:R-:W-:Y:S02]  /*4520*/  IADD3 R41, R41, 0x1, RZ ;  /* 0x0000000129297810 */ /* 0x000fe40007ffe0ff */
[----:B------:R-:W-:-:S02]  /*4530*/  IADD3 R39, P1, R39, 0x1, RZ ;  /* 0x0000000127277810 */ /* 0x000fc40007f3e0ff */
[----:B------:R-:W-:Y:S02]  /*4540*/  ISETP.GE.AND P0, PT, R41, c[0x0][0x16c], PT ;  /* 0x00005b0029007a0c */ /* 0x000fe40003f06270 */
[----:B------:R-:W-:-:S11]  /*4550*/  IADD3.X R0, RZ, R0, RZ, P1, !PT ;  /* 0x00000000ff007210 */ /* 0x000fd60000ffe4ff */
[----:B------:R-:W-:Y:S01]  /*4560*/  @P0 CALL.REL.NOINC `(.L_x_13151) ;  /* 0x0000001000000944 */ /* 0x000fe20003c00000 */
[----:B------:R-:W-:Y:S05]  /*4570*/  BRA `(.L_x_13182) ;  /* 0xffffcc6000007947 */ /* 0x000fea000383ffff */
.L_x_13151:
[----:B------:R-:W-:Y:S01]  /*4580*/  BAR.SYNC.DEFER_BLOCKING 0x0 ;  /* 0x0000000000007b1d */ /* 0x000fe20000010000 */
[----:B------:R-:W-:Y:S01]  /*4590*/  ISETP.NE.AND P3, PT, R87, RZ, PT ;  /* 0x000000ff5700720c */ /* 0x000fe20003f65270 */
[----:B------:R-:W-:Y:S01]  /*45a0*/  IMAD R6, R90, c[0x0][0x2d8], RZ ;  /* 0x0000b6005a067a24 */ /* 0x000fe200078e02ff */
[----:B------:R-:W-:Y:S01]  /*45b0*/  F2FP.BF16.PACK_AB R42, R45, R50 ;  /* 0x000000322d2a723e */ /* 0x000fe200000010ff */
[----:B------:R-:W-:Y:S01]  /*45c0*/  IMAD.WIDE.U32 R4, R91, c[0x0][0x2d8], RZ ;  /* 0x0000b6005b047a25 */ /* 0x000fe200078e00ff */
[----:B------:R-:W-:Y:S01]  /*45d0*/  F2FP.BF16.PACK_AB R43, R43, R48 ;  /* 0x000000302b2b723e */ /* 0x000fe200000010ff */
[----:B------:R-:W-:Y:S01]  /*45e0*/  BSSY B0, `(.L_x_13183) ;  /* 0x000002d000007945 */ /* 0x000fe20003800000 */
[----:B------:R-:W-:Y:S01]  /*45f0*/  SHF.L.U32 R20, R75, 0x1, RZ ;  /* 0x000000014b147819 */ /* 0x000fe200000006ff */
[----:B------:R-:W-:Y:S01]  /*4600*/  IMAD R15, R91, c[0x0][0x2dc], R6 ;  /* 0x0000b7005b0f7a24 */ /* 0x000fe200078e0206 */
[----:B------:R-:W-:Y:S01]  /*4610*/  IADD3 R33, R74, -c[0x0][0x174], RZ ;  /* 0x80005d004a217a10 */ /* 0x000fe20007ffe0ff */
[----:B------:R-:W-:Y:S01]  /*4620*/  IMAD R7, R93, c[0x0][0x2e0], RZ ;  /* 0x0000b8005d077a24 */ /* 0x000fe200078e02ff */
[----:B------:R-:W-:-:S02]  /*4630*/  LOP3.LUT R37, R73, 0x20, RZ, 0xfc, !PT ;  /* 0x0000002049257812 */ /* 0x000fc400078efcff */
[----:B------:R-:W-:Y:S01]  /*4640*/  IADD3 R5, R5, R15, RZ ;  /* 0x0000000f05057210 */ /* 0x000fe20007ffe0ff */
[----:B------:R-:W-:Y:S01]  /*4650*/  IMAD R33, R33, -0x80, RZ ;  /* 0xffffff8021217824 */ /* 0x000fe200078e02ff */
[C---:B------:R-:W-:Y:S01]  /*4660*/  LOP3.LUT R39, R73.reuse, 0x40, RZ, 0xfc, !PT ;  /* 0x0000004049277812 */ /* 0x040fe200078efcff */
[C---:B------:R-:W-:Y:S01]  /*4670*/  IMAD R7, R96.reuse, c[0x0][0x2e4], R7 ;  /* 0x0000b90060077a24 */ /* 0x040fe200078e0207 */
[----:B------:R-:W-:Y:S01]  /*4680*/  LOP3.LUT R41, R73, 0x60, RZ, 0xfc, !PT ;  /* 0x0000006049297812 */ /* 0x000fe200078efcff */
[----:B------:R-:W-:Y:S01]  /*4690*/  IMAD.WIDE.U32 R4, R96, c[0x0][0x2e0], R4 ;  /* 0x0000b80060047a25 */ /* 0x000fe200078e0004 */
[----:B------:R-:W-:Y:S02]  /*46a0*/  SHF.R.S32.HI R35, RZ, 0x1f, R33 ;  /* 0x0000001fff237819 */ /* 0x000fe40000011421 */
[----:B------:R-:W-:Y:S02]  /*46b0*/  SHF.R.S32.HI R18, RZ, 0x1f, R73 ;  /* 0x0000001fff127819 */ /* 0x000fe40000011449 */
[----:B------:R-:W-:Y:S01]  /*46c0*/  IADD3 R6, P0, R33, R4, RZ ;  /* 0x0000000421067210 */ /* 0x000fe20007f1e0ff */
[----:B------:R-:W-:Y:S01]  /*46d0*/  STS.64 [R57], R42 ;  /* 0x0000002a39007388 */ /* 0x000fe20000000a00 */
[----:B------:R-:W-:-:S06]  /*46e0*/  NOP ;  /* 0x0000000000007918 */ /* 0x000fcc0000000000 */
[----:B------:R-:W-:Y:S01]  /*46f0*/  LDS.U16 R19, [R20] ;  /* 0x0000000014137984 */ /* 0x000fe20000000400 */
[----:B------:R-:W-:Y:S02]  /*4700*/  LEA R17, P5, R73, c[0x0][0x330], 0x1 ;  /* 0x0000cc0049117a11 */ /* 0x000fe400078a08ff */
[----:B------:R-:W-:Y:S01]  /*4710*/  IADD3.X R5, R35, R7, R5, P0, !PT ;  /* 0x0000000723057210 */ /* 0x000fe200007fe405 */
[----:B------:R-:W-:Y:S01]  /*4720*/  LDS.U16 R21, [R20+0x40] ;  /* 0x0000400014157984 */ /* 0x000fe20000000400 */
[----:B------:R-:W-:-:S03]  /*4730*/  LEA R16, P6, R6, R17, 0x1 ;  /* 0x0000001106107211 */ /* 0x000fc600078c08ff */
        /* <DEDUP_REMOVED lines=8> */
[----:B------:R-:W-:Y:S02]  /*47c0*/  ISETP.GE.AND P0, PT, R41, R0, PT ;  /* 0x000000002900720c */ /* 0x000fe40003f06270 */
[C---:B------:R-:W-:Y:S02]  /*47d0*/  LEA.HI.X R0, R73.reuse, c[0x0][0x334], R18, 0x1, P5 ;  /* 0x0000cd0049007a11 */ /* 0x040fe400028f0c12 */
        /* <DEDUP_REMOVED lines=13> */
.L_x_13184:
[----:B------:R-:W-:Y:S05]  /*48b0*/  BSYNC B0 ;  /* 0x0000000000007941 */ /* 0x000fea0003800000 */
.L_x_13183:
        /* <DEDUP_REMOVED lines=8> */
[----:B------:R0:W-:Y:S01]  /*4940*/  @!P0 STG.E.U16 [R16.64+-0x40], R25 ;  /* 0xffffc01910008986 */ /* 0x0001e2000c101506 */
[----:B------:R-:W-:Y:S02]  /*4950*/  IMAD R15, R91, c[0x0][0x2fc], R14 ;  /* 0x0000bf005b0f7a24 */ /* 0x000fe400078e020e */
[----:B------:R-:W-:Y:S01]  /*4960*/  FADD.FTZ R49, R52, R49 ;  /* 0x0000003134317221 */ /* 0x000fe20000010000 */
[----:B------:R-:W-:Y:S03]  /*4970*/  BAR.SYNC.DEFER_BLOCKING 0x0 ;  /* 0x0000000000007b1d */ /* 0x000fe60000010000 */
[----:B------:R-:W-:Y:S01]  /*4980*/  FADD.FTZ R86, R49, R54 ;  /* 0x0000003631567221 */ /* 0x000fe20000010000 */
[----:B0-----:R-:W-:-:S04]  /*4990*/  IADD3 R16, P1, R73, -0x60, RZ ;  /* 0xffffffa049107810 */ /* 0x001fc80007f3e0ff */
[----:B------:R-:W-:Y:S01]  /*49a0*/  IADD3.X R17, R18, -0x1, RZ, P1, !PT ;  /* 0xffffffff12117810 */ /* 0x000fe20000ffe4ff */
[----:B------:R0:W-:Y:S01]  /*49b0*/  STS.64 [R57], R6 ;  /* 0x0000000639007388 */ /* 0x0001e20000000a00 */
        /* <DEDUP_REMOVED lines=21> */
.L_x_13186:
[----:B------:R-:W-:Y:S05]  /*4b10*/  BSYNC B0 ;  /* 0x0000000000007941 */ /* 0x000fea0003800000 */
.L_x_13185:
[----:B------:R-:W-:Y:S01]  /*4b20*/  MOV R4, R6 ;  /* 0x0000000600047202 */ /* 0x000fe20000000f00 */
[----:B------:R-:W-:Y:S01]  /*4b30*/  IMAD R7, R93, c[0x0][0x300], RZ ;  /* 0x0000c0005d077a24 */ /* 0x000fe200078e02ff */
[----:B------:R-:W-:Y:S02]  /*4b40*/  MOV R5, R21 ;  /* 0x0000001500057202 */ /* 0x000fe40000000f00 */
[-C--:B------:R-:W-:Y:S01]  /*4b50*/  ISETP.GE.AND P0, PT, R37, R0.reuse, PT ;  /* 0x000000002500720c */ /* 0x080fe20003f06270 */
[----:B0-----:R-:W-:Y:S01]  /*4b60*/  IMAD R14, R96, c[0x0][0x304], R7 ;  /* 0x0000c100600e7a24 */ /* 0x001fe200078e0207 */
[----:B------:R-:W-:Y:S01]  /*4b70*/  LEA R6, P4, R16, c[0x0][0x340], 0x1 ;  /* 0x0000d00010067a11 */ /* 0x000fe200078808ff */
[----:B------:R-:W-:Y:S01]  /*4b80*/  IMAD.WIDE.U32 R4, R96, c[0x0][0x300], R4 ;  /* 0x0000c00060047a25 */ /* 0x000fe200078e0004 */
[-C--:B------:R-:W-:Y:S02]  /*4b90*/  ISETP.GE.AND P1, PT, R39, R0.reuse, PT ;  /* 0x000000002700720c */ /* 0x080fe40003f26270 */
[----:B------:R-:W-:-:S02]  /*4ba0*/  ISETP.GE.AND P2, PT, R41, R0, PT ;  /* 0x000000002900720c */ /* 0x000fc40003f46270 */
[----:B------:R-:W-:Y:S02]  /*4bb0*/  IADD3 R7, P3, R33, R4, RZ ;  /* 0x0000000421077210 */ /* 0x000fe40007f7e0ff */
[----:B------:R-:W-:Y:S02]  /*4bc0*/  LEA.HI.X R0, R16, c[0x0][0x344], R17, 0x1, P4 ;  /* 0x0000d10010007a11 */ /* 0x000fe400020f0c11 */
[----:B------:R-:W-:Y:S02]  /*4bd0*/  IADD3.X R5, R35, R14, R5, P3, !PT ;  /* 0x0000000e23057210 */ /* 0x000fe40001ffe405 */
[C---:B------:R-:W-:Y:S02]  /*4be0*/  LEA R4, P3, R7.reuse, R6, 0x1 ;  /* 0x0000000607047211 */ /* 0x040fe400078608ff */
[----:B------:R-:W-:Y:S02]  /*4bf0*/  IADD3 R82, P4, R82, -0x100, RZ ;  /* 0xffffff0052527810 */ /* 0x000fe40007f9e0ff */
[----:B------:R-:W-:-:S02]  /*4c00*/  LEA.HI.X R5, R7, R0, R5, 0x1, P3 ;  /* 0x0000000007057211 */ /* 0x000fc400018f0c05 */
[----:B------:R-:W-:Y:S02]  /*4c10*/  IADD3 R80, P3, R80, -0x100, RZ ;  /* 0xffffff0050507810 */ /* 0x000fe40007f7e0ff */
[----:B------:R-:W-:Y:S01]  /*4c20*/  IADD3 R74, R74, 0x1, RZ ;  /* 0x000000014a4a7810 */ /* 0x000fe20007ffe0ff */
[----:B------:R0:W-:Y:S01]  /*4c30*/  @!P0 STG.E.U16 [R4.64], R27 ;  /* 0x0000001b04008986 */ /* 0x0001e2000c101506 */
[----:B------:R-:W-:Y:S02]  /*4c40*/  ISETP.GT.AND P0, PT, R104, 0x1, PT ;  /* 0x000000016800780c */ /* 0x000fe40003f04270 */
[----:B------:R-:W-:Y:S01]  /*4c50*/  IADD3.X R81, R81, -0x1, RZ, P3, !PT ;  /* 0xffffffff51517810 */ /* 0x000fe20001ffe4ff */
[----:B------:R0:W-:Y:S01]  /*4c60*/  @!P1 STG.E.U16 [R4.64+0x40], R29 ;  /* 0x0000401d04009986 */ /* 0x0001e2000c101506 */
[----:B------:R-:W-:Y:S02]  /*4c70*/  IADD3 R79, P1, R79, -0x200, RZ ;  /* 0xfffffe004f4f7810 */ /* 0x000fe40007f3e0ff */
[----:B------:R-:W-:Y:S01]  /*4c80*/  IADD3.X R83, R83, -0x1, RZ, P4, !PT ;  /* 0xffffffff53537810 */ /* 0x000fe200027fe4ff */
[----:B------:R0:W-:Y:S01]  /*4c90*/  @!P2 STG.E.U16 [R4.64+0x80], R31 ;  /* 0x0000801f0400a986 */ /* 0x0001e2000c101506 */
[----:B------:R-:W-:-:S02]  /*4ca0*/  IADD3 R84, P2, R84, -0x100, RZ ;  /* 0xffffff0054547810 */ /* 0x000fc40007f5e0ff */
[----:B------:R-:W-:Y:S02]  /*4cb0*/  IADD3.X R78, R78, -0x1, RZ, P1, !PT ;  /* 0xffffffff4e4e7810 */ /* 0x000fe40000ffe4ff */
[----:B------:R-:W-:Y:S01]  /*4cc0*/  IADD3.X R85, R85, -0x1, RZ, P2, !PT ;  /* 0xffffffff55557810 */ /* 0x000fe200017fe4ff */
[----:B------:R-:W-:Y:S01]  /*4cd0*/  @!P0 CALL.REL.NOINC `(.L_x_13150) ;  /* 0x0000001000008944 */ /* 0x000fe20003c00000 */
[----:B------:R-:W-:Y:S05]  /*4ce0*/  BRA `(.L_x_13187) ;  /* 0xffffbc2000007947 */ /* 0x000fea000383ffff */
.L_x_13150:
[----:B------:R-:W-:Y:S02]  /*4cf0*/  ISETP.NE.U32.AND P0, PT, RZ, c[0x0][0x328], PT ;  /* 0x0000ca00ff007a0c */ /* 0x000fe40003f05070 */
[----:B------:R-:W-:Y:S02]  /*4d00*/  ISETP.NE.U32.AND P2, PT, RZ, c[0x0][0x348], PT ;  /* 0x0000d200ff007a0c */ /* 0x000fe40003f45070 */
        /* <DEDUP_REMOVED lines=22> */
.L_x_13189:
[----:B0-----:R-:W-:Y:S05]  /*4e70*/  BSYNC B0 ;  /* 0x0000000000007941 */ /* 0x001fea0003800000 */
.L_x_13188:
        /* <DEDUP_REMOVED lines=23> */
.L_x_13191:
[----:B------:R-:W1:Y:S02]  /*4ff0*/  S2R R13, SR_TID.X ;  /* 0x00000000000d7919 */ /* 0x000e640000002100 */
.L_x_13192:
[----:B0-----:R-:W-:Y:S05]  /*5000*/  BSYNC B0 ;  /* 0x0000000000007941 */ /* 0x001fea0003800000 */
.L_x_13190:
        /* <DEDUP_REMOVED lines=10> */
.L_x_13193:
[----:B0-----:R-:W0:Y:S01]  /*50b0*/  LDS.64 R14, [R13.X8+0x2b80] ;  /* 0x002b80000d0e7984 */ /* 0x001e220000008a00 */
[----:B------:R-:W-:Y:S01]  /*50c0*/  SHF.R.S32.HI R0, RZ, 0x1f, R13 ;  /* 0x0000001fff007819 */ /* 0x000fe2000001140d */
[----:B------:R-:W-:Y:S01]  /*50d0*/  YIELD ;  /* 0x0000000000007946 */ /* 0x000fe20003800000 */
[----:B------:R-:W-:Y:S01]  /*50e0*/  MOV R2, R96 ;  /* 0x0000006000027202 */ /* 0x000fe20000000f00 */
[----:B------:R1:W4:Y:S01]  /*50f0*/  LDS.64 R16, [R13.X8+0x3380] ;  /* 0x003380000d107984 */ /* 0x0003220000008a00 */
        /* <DEDUP_REMOVED lines=19> */
[----:B----4-:R0:W-:Y:S04]  /*5230*/  RED.E.ADD.F32.FTZ.RN.STRONG.GPU [R4.64], R16 ;  /* 0x000000100400798e */ /* 0x0101e8000c10e786 */
[----:B------:R0:W-:Y:S01]  /*5240*/  RED.E.ADD.F32.FTZ.RN.STRONG.GPU [R4.64+0x4], R17 ;  /* 0x000004110400798e */ /* 0x0001e2000c10e786 */
[----:B------:R-:W-:Y:S05]  /*5250*/  @!P0 BRA `(.L_x_13193) ;  /* 0xfffffe5000008947 */ /* 0x000fea000383ffff */
[----:B------:R-:W-:Y:S05]  /*5260*/  EXIT ;  /* 0x000000000000794d */ /* 0x000fea0003800000 */
.L_x_13194:
        /* <DEDUP_REMOVED lines=9> */
.L_x_14756:


//--------------------- .text._Z25selective_scan_bwd_kernelI32Selective_Scan_bwd_kernel_traitsILi32ELi4ELb0ELb0ELb1ELb0ELb1EN3c108BFloat16ENS1_7complexIfEEEEv12SSMParamsBwd --------------------------
	.section	.text._Z25selective_scan_bwd_kernelI32Selective_Scan_bwd_kernel_traitsILi32ELi4ELb0ELb0ELb1ELb0ELb1EN3c108BFloat16ENS1_7complexIfEEEEv12SSMParamsBwd,"ax",@progbits
	.sectioninfo	@"SHI_REGISTERS=159"
	.align	128
        .global         _Z25selective_scan_bwd_kernelI32Selective_Scan_bwd_kernel_traitsILi32ELi4ELb0ELb0ELb1ELb0ELb1EN3c108BFloat16ENS1_7complexIfEEEEv12SSMParamsBwd
        .type           _Z25selective_scan_bwd_kernelI32Selective_Scan_bwd_kernel_traitsILi32ELi4ELb0ELb0ELb1ELb0ELb1EN3c108BFloat16ENS1_7complexIfEEEEv12SSMParamsBwd,@function
        .size           _Z25selective_scan_bwd_kernelI32Selective_Scan_bwd_kernel_traitsILi32ELi4ELb0ELb0ELb1ELb0ELb1EN3c108BFloat16ENS1_7complexIfEEEEv12SSMParamsBwd,(.L_x_14757 - _Z25selective_scan_bwd_kernelI32Selective_Scan_bwd_kernel_traitsILi32ELi4ELb0ELb0ELb1ELb0ELb1EN3c108BFloat16ENS1_7complexIfEEEEv12SSMParamsBwd)
        .other          _Z25selective_scan_bwd_kernelI32Selective_Scan_bwd_kernel_traitsILi32ELi4ELb0ELb0ELb1ELb0ELb1EN3c108BFloat16ENS1_7complexIfEEEEv12SSMParamsBwd,@"STO_CUDA_ENTRY STV_DEFAULT"
_Z25selective_scan_bwd_kernelI32Selective_Scan_bwd_kernel_traitsILi32ELi4ELb0ELb0ELb1ELb0ELb1EN3c108BFloat16ENS1_7complexIfEEEEv12SSMParamsBwd:
.text._Z25selective_scan_bwd_kernelI32Selective_Scan_bwd_kernel_traitsILi32ELi4ELb0ELb0ELb1ELb0ELb1EN3c108BFloat16ENS1_7complexIfEEEEv12SSMParamsBwd:
        /* <DEDUP_REMOVED lines=26> */
[----:B------:R-:W-:Y:S01]  /*01a0*/  CS2R R68, SRZ ;  /* 0x0000000000447805 */ /* 0x000fe2000001ff00 */
[----:B0-----:R-:W-:Y:S01]  /*01b0*/  IABS R2, R108 ;  /* 0x0000006c00027213 */ /* 0x001fe20000000000 */
[C---:B------:R-:W-:Y:S01]  /*01c0*/  IMAD R10, R65.reuse, c[0x0][0x1b0], RZ ;  /* 0x00006c00410a7a24 */ /* 0x040fe200078e02ff */
[----:B-1----:R-:W-:Y:S01]  /*01d0*/  HFMA2.MMA R6, -RZ, RZ, 0, 0 ;  /* 0x00000000ff067435 */ /* 0x002fe200000001ff */
[C---:B------:R-:W-:Y:S01]  /*01e0*/  IMAD R15, R108.reuse, c[0x0][0x1dc], R15 ;  /* 0x000077006c0f7a24 */ /* 0x040fe200078e020f */
[----:B------:R-:W-:Y:S01]  /*01f0*/  CS2R R70, SRZ ;  /* 0x0000000000467805 */ /* 0x000fe2000001ff00 */
[----:B----4-:R-:W-:Y:S01]  /*0200*/  IMAD R4, R65, c[0x0][0x1d0], RZ ;  /* 0x0000740041047a24 */ /* 0x010fe200078e02ff */
[----:B------:R-:W-:Y:S01]  /*0210*/  CS2R R62, SRZ ;  /* 0x00000000003e7805 */ /* 0x000fe2000001ff00 */
[----:B------:R-:W-:Y:S01]  /*0220*/  IMAD R17, R97, c[0x0][0x1b4], R10 ;  /* 0x00006d0061117a24 */ /* 0x000fe200078e020a */
[----:B---3--:R-:W-:Y:S01]  /*0230*/  IADD3 R8, RZ, -R7, RZ ;  /* 0x80000007ff087210 */ /* 0x008fe20007ffe0ff */
[----:B------:R-:W-:-:S04]  /*0240*/  IMAD R19, R108, c[0x0][0x284], R19 ;  /* 0x0000a1006c137a24 */ /* 0x000fc800078e0213 */
[----:B------:R-:W-:-:S04]  /*0250*/  IMAD R3, R8, R11, RZ ;  /* 0x0000000b08037224 */ /* 0x000fc800078e02ff */
        /* <DEDUP_REMOVED lines=40> */
[C---:B------:R-:W-:Y:S02]  /*04e0*/  LEA R60, P0, R58.reuse, c[0x0][0x240], 0x1 ;  /* 0x000090003a3c7a11 */ /* 0x040fe400078008ff */
[----:B------:R-:W-:Y:S02]  /*04f0*/  IADD3 R11, P2, R11, R4, RZ ;  /* 0x000000040b0b7210 */ /* 0x000fe40007f5e0ff */
[----:B------:R-:W-:Y:S02]  /*0500*/  LEA.HI.X R58, R58, c[0x0][0x244], R15, 0x1, P0 ;  /* 0x000091003a3a7a11 */ /* 0x000fe400000f0c0f */
[----:B------:R-:W-:-:S02]  /*0510*/  ISETP.NE.U32.AND P0, PT, RZ, c[0x0][0x260], PT ;  /* 0x00009800ff007a0c */ /* 0x000fc40003f05070 */
[----:B------:R-:W-:Y:S02]  /*0520*/  LEA R59, P1, R57, c[0x0][0x248], 0x1 ;  /* 0x00009200393b7a11 */ /* 0x000fe400078208ff */
[----:B------:R-:W-:Y:S02]  /*0530*/  ISETP.NE.AND.EX P0, PT, RZ, c[0x0][0x264], PT, P0 ;  /* 0x00009900ff007a0c */ /* 0x000fe40003f05300 */
[----:B------:R-:W-:Y:S01]  /*0540*/  IADD3.X R4, R13, R5, R19, P2, !PT ;  /* 0x000000050d047210 */ /* 0x000fe200017fe413 */
[----:B------:R-:W-:Y:S01]  /*0550*/  IMAD R5, R0, c[0x0][0x1c8], RZ ;  /* 0x0000720000057a24 */ /* 0x000fe200078e02ff */
[----:B------:R-:W-:Y:S02]  /*0560*/  LEA.HI.X R57, R57, c[0x0][0x24c], R2, 0x1, P1 ;  /* 0x0000930039397a11 */ /* 0x000fe400008f0c02 */
[----:B------:R-:W-:Y:S01]  /*0570*/  ISETP.NE.U32.AND P1, PT, RZ, c[0x0][0x328], PT ;  /* 0x0000ca00ff007a0c */ /* 0x000fe20003f25070 */
[----:B------:R-:W-:Y:S01]  /*0580*/  IMAD R5, R64, c[0x0][0x1cc], R5 ;  /* 0x0000730040057a24 */ /* 0x000fe200078e0205 */
        /* <DEDUP_REMOVED lines=28> */
[C---:B------:R-:W-:Y:S02]  /*0750*/  IADD3 R2, R61.reuse, 0x80, RZ ;  /* 0x000000803d027810 */ /* 0x040fe40007ffe0ff */
[----:B------:R-:W-:Y:S02]  /*0760*/  LOP3.LUT R0, R0, 0xffffff80, RZ, 0xc0, !PT ;  /* 0xffffff8000007812 */ /* 0x000fe400078ec0ff */
[C---:B------:R-:W-:Y:S02]  /*0770*/  IADD3 R42, R61.reuse, 0xe0, RZ ;  /* 0x000000e03d2a7810 */ /* 0x040fe40007ffe0ff */
[C---:B------:R-:W-:Y:S02]  /*0780*/  LOP3.LUT R49, R0.reuse, 0x1f, R61, 0xf8, !PT ;  /* 0x0000001f00317812 */ /* 0x040fe400078ef83d */
[----:B------:R-:W-:Y:S02]  /*0790*/  SHF.L.U32 R48, R61, 0x3, RZ ;  /* 0x000000033d307819 */ /* 0x000fe400000006ff */
[----:B------:R-:W-:-:S02]  /*07a0*/  IADD3 R72, R0, R49, RZ ;  /* 0x0000003100487210 */ /* 0x000fc40007ffe0ff */
[----:B------:R-:W-:Y:S02]  /*07b0*/  LOP3.LUT R50, R61, 0x1f, RZ, 0xc0, !PT ;  /* 0x0000001f3d327812 */ /* 0x000fe400078ec0ff */
[-C--:B------:R-:W-:Y:S02]  /*07c0*/  LEA.HI.SX32 R43, R2, R61.reuse, 0x1b ;  /* 0x0000003d022b7211 */ /* 0x080fe400078fdaff */
[----:B------:R-:W-:Y:S02]  /*07d0*/  LEA.HI.SX32 R42, R42, R61, 0x1b ;  /* 0x0000003d2a2a7211 */ /* 0x000fe400078fdaff */
[----:B------:R-:W-:Y:S02]  /*07e0*/  LEA.HI.SX32 R40, R48, R48, 0x1b ;  /* 0x0000003030287211 */ /* 0x000fe400078fdaff */
[----:B------:R-:W-:Y:S02]  /*07f0*/  SHF.R.S32.HI R38, RZ, 0x1f, R49 ;  /* 0x0000001fff267819 */ /* 0x000fe40000011431 */
[----:B------:R-:W-:-:S02]  /*0800*/  LOP3.LUT R41, R49, 0x20, RZ, 0xfc, !PT ;  /* 0x0000002031297812 */ /* 0x000fc400078efcff */
[C---:B------:R-:W-:Y:S02]  /*0810*/  LOP3.LUT R39, R49.reuse, 0x40, RZ, 0xfc, !PT ;  /* 0x0000004031277812 */ /* 0x040fe400078efcff */
[----:B------:R-:W-:Y:S02]  /*0820*/  LOP3.LUT R37, R49, 0x60, RZ, 0xfc, !PT ;  /* 0x0000006031257812 */ /* 0x000fe400078efcff */
[----:B------:R-:W-:Y:S02]  /*0830*/  SHF.R.S32.HI R73, RZ, 0x1f, R72 ;  /* 0x0000001fff497819 */ /* 0x000fe40000011448 */
[C---:B------:R-:W-:Y:S02]  /*0840*/  IADD3 R36, R72.reuse, 0x20, RZ ;  /* 0x0000002048247810 */ /* 0x040fe40007ffe0ff */
[C---:B------:R-:W-:Y:S02]  /*0850*/  IADD3 R35, R72.reuse, 0x40, RZ ;  /* 0x0000004048237810 */ /* 0x040fe40007ffe0ff */
[----:B------:R-:W-:-:S02]  /*0860*/  IADD3 R34, R72, 0x60, RZ ;  /* 0x0000006048227810 */ /* 0x000fc40007ffe0ff */
[C---:B------:R-:W-:Y:S02]  /*0870*/  IADD3 R33, R72.reuse, 0x80, RZ ;  /* 0x0000008048217810 */ /* 0x040fe40007ffe0ff */
[C---:B------:R-:W-:Y:S02]  /*0880*/  IADD3 R32, R72.reuse, 0xa0, RZ ;  /* 0x000000a048207810 */ /* 0x040fe40007ffe0ff */
[C---:B------:R-:W-:Y:S02]  /*0890*/  IADD3 R31, R72.reuse, 0xc0, RZ ;  /* 0x000000c0481f7810 */ /* 0x040fe40007ffe0ff */
[----:B-1----:R-:W-:Y:S02]  /*08a0*/  IADD3 R30, R72, 0xe0, RZ ;  /* 0x000000e0481e7810 */ /* 0x002fe40007ffe0ff */
.L_x_13237:
[----:B------:R-:W-:Y:S01]  /*08b0*/  IADD3 R29, -R51, c[0x0][0x174], RZ ;  /* 0x00005d00331d7a10 */ /* 0x000fe20007ffe1ff */
[----:B------:R-:W-:Y:S01]  /*08c0*/  BAR.SYNC.DEFER_BLOCKING 0x0 ;  /* 0x0000000000007b1d */ /* 0x000fe20000010000 */
[----:B---3--:R-:W-:Y:S02]  /*08d0*/  LEA R2, P4, R49, R60, 0x1 ;  /* 0x0000003c31027211 */ /* 0x008fe400078808ff */
[----:B------:R-:W-:-:S02]  /*08e0*/  LEA R74, R29, 0xffffff80, 0x7 ;  /* 0xffffff801d4a7811 */ /* 0x000fc400078e38ff */
[----:B------:R-:W-:Y:S02]  /*08f0*/  PRMT R0, RZ, 0x7610, R0 ;  /* 0x00007610ff007816 */ /* 0x000fe40000000000 */
[----:B------:R-:W-:Y:S02]  /*0900*/  IADD3 R28, -R74, c[0x0][0x168], RZ ;  /* 0x00005a004a1c7a10 */ /* 0x000fe40007ffe1ff */
[----:B0-----:R-:W-:Y:S02]  /*0910*/  PRMT R6, RZ, 0x7610, R6 ;  /* 0x00007610ff067816 */ /* 0x001fe40000000006 */
[-C--:B------:R-:W-:Y:S02]  /*0920*/  ISETP.GE.AND P0, PT, R49, R28.reuse, PT ;  /* 0x0000001c3100720c */ /* 0x080fe40003f06270 */
[-C--:B------:R-:W-:Y:S02]  /*0930*/  ISETP.GE.AND P1, PT, R41, R28.reuse, PT ;  /* 0x0000001c2900720c */ /* 0x080fe40003f26270 */
[----:B------:R-:W-:-:S02]  /*0940*/  ISETP.GE.AND P2, PT, R39, R28, PT ;  /* 0x0000001c2700720c */ /* 0x000fc40003f46270 */
[----:B------:R-:W-:Y:S02]  /*0950*/  ISETP.GE.AND P3, PT, R37, R28, PT ;  /* 0x0000001c2500720c */ /* 0x000fe40003f66270 */
[----:B------:R-:W-:Y:S02]  /*0960*/  PRMT R8, RZ, 0x7610, R8 ;  /* 0x00007610ff087816 */ /* 0x000fe40000000008 */
[----:B------:R-:W-:Y:S02]  /*0970*/  PRMT R10, RZ, 0x7610, R10 ;  /* 0x00007610ff0a7816 */ /* 0x000fe4000000000a */
[----:B------:R-:W-:-:S05]  /*0980*/  LEA.HI.X R3, R49, R58, R38, 0x1, P4 ;  /* 0x0000003a31037211 */ /* 0x000fca00020f0c26 */
[----:B--2---:R0:W2:Y:S04]  /*0990*/  @!P0 LDG.E.U16 R0, [R2.64] ;  /* 0x0000000602008981 */ /* 0x0040a8000c1e1500 */
[----:B------:R0:W3:Y:S04]  /*09a0*/  @!P1 LDG.E.U16 R6, [R2.64+0x40] ;  /* 0x0000400602069981 */ /* 0x0000e8000c1e1500 */
[----:B------:R0:W4:Y:S04]  /*09b0*/  @!P2 LDG.E.U16 R8, [R2.64+0x80] ;  /* 0x000080060208a981 */ /* 0x000128000c1e1500 */
[----:B------:R0:W4:Y:S01]  /*09c0*/  @!P3 LDG.E.U16 R10, [R2.64+0xc0] ;  /* 0x0000c006020ab981 */ /* 0x000122000c1e1500 */
[----:B------:R-:W-:-:S02]  /*09d0*/  SHF.L.U32 R27, R52, 0x1, RZ ;  /* 0x00000001341b7819 */ /* 0x000fc400000006ff */
[----:B------:R-:W-:Y:S02]  /*09e0*/  SHF.L.U32 R25, R52, 0x3, RZ ;  /* 0x0000000334197819 */ /* 0x000fe400000006ff */
[C---:B------:R-:W-:Y:S02]  /*09f0*/  SHF.L.U32 R26, R49.reuse, 0x1, RZ ;  /* 0x00000001311a7819 */ /* 0x040fe400000006ff */
[----:B------:R-:W-:Y:S02]  /*0a00*/  SHF.L.U64.HI R24, R49, 0x1, R38 ;  /* 0x0000000131187819 */ /* 0x000fe40000010226 */
[----:B------:R-:W-:Y:S02]  /*0a10*/  IADD3 R4, P0, R59, R26, RZ ;  /* 0x0000001a3b047210 */ /* 0x000fe40007f1e0ff */
[----:B------:R-:W-:Y:S02]  /*0a20*/  ISETP.GE.AND P1, PT, R41, R28, PT ;  /* 0x0000001c2900720c */ /* 0x000fe40003f26270 */
[----:B------:R-:W-:-:S02]  /*0a30*/  IADD3.X R5, R57, R24, RZ, P0, !PT ;  /* 0x0000001839057210 */ /* 0x000fc400007fe4ff */
[-C--:B------:R-:W-:Y:S02]  /*0a40*/  ISETP.GE.AND P0, PT, R49, R28.reuse, PT ;  /* 0x0000001c3100720c */ /* 0x080fe40003f06270 */
[-C--:B------:R-:W-:Y:S02]  /*0a50*/  ISETP.GE.AND P2, PT, R39, R28.reuse, PT ;  /* 0x0000001c2700720c */ /* 0x080fe40003f46270 */
[----:B------:R-:W-:Y:S02]  /*0a60*/  ISETP.GE.AND P3, PT, R37, R28, PT ;  /* 0x0000001c2500720c */ /* 0x000fe40003f66270 */
[----:B------:R-:W-:Y:S02]  /*0a70*/  PRMT R12, RZ, 0x7610, R12 ;  /* 0x00007610ff0c7816 */ /* 0x000fe4000000000c */
[----:B0-----:R-:W-:Y:S02]  /*0a80*/  PRMT R2, RZ, 0x7610, R2 ;  /* 0x00007610ff027816 */ /* 0x001fe40000000002 */
[----:B------:R-:W-:Y:S01]  /*0a90*/  PRMT R14, RZ, 0x7610, R14 ;  /* 0x00007610ff0e7816 */ /* 0x000fe2000000000e */
[----:B--2---:R0:W-:Y:S04]  /*0aa0*/  STS.U16 [R27], R0 ;  /* 0x000000001b007388 */ /* 0x0041e80000000400 */
[----:B---3--:R-:W-:Y:S04]  /*0ab0*/  STS.U16 [R27+0x40], R6 ;  /* 0x000040061b007388 */ /* 0x008fe80000000400 */
[----:B-1--4-:R1:W-:Y:S01]  /*0ac0*/  STS.U16 [R27+0x80], R8 ;  /* 0x000080081b007388 */ /* 0x0123e20000000400 */
[----:B0-----:R-:W-:-:S03]  /*0ad0*/  PRMT R0, RZ, 0x7610, R0 ;  /* 0x00007610ff007816 */ /* 0x001fc60000000000 */
[----:B------:R0:W-:Y:S01]  /*0ae0*/  STS.U16 [R27+0xc0], R10 ;  /* 0x0000c00a1b007388 */ /* 0x0001e20000000400 */
[----:B------:R-:W-:-:S06]  /*0af0*/  NOP ;  /* 0x0000000000007918 */ /* 0x000fcc0000000000 */
[----:B------:R-:W-:Y:S04]  /*0b00*/  LDS.64 R76, [R25] ;  /* 0x00000000194c7984 */ /* 0x000fe80000000a00 */
[----:B------:R-:W-:Y:S06]  /*0b10*/  BAR.SYNC.DEFER_BLOCKING 0x0 ;  /* 0x0000000000007b1d */ /* 0x000fec0000010000 */
[----:B------:R-:W2:Y:S04]  /*0b20*/  @!P0 LDG.E.U16 R12, [R4.64] ;  /* 0x00000006040c8981 */ /* 0x000ea8000c1e1500 */
[----:B------:R-:W3:Y:S04]  /*0b30*/  @!P1 LDG.E.U16 R2, [R4.64+0x40] ;  /* 0x0000400604029981 */ /* 0x000ee8000c1e1500 */
[----:B------:R-:W4:Y:S04]  /*0b40*/  @!P2 LDG.E.U16 R14, [R4.64+0x80] ;  /* 0x00008006040ea981 */ /* 0x000f28000c1e1500 */
[----:B------:R-:W4:Y:S01]  /*0b50*/  @!P3 LDG.E.U16 R0, [R4.64+0xc0] ;  /* 0x0000c0060400b981 */ /* 0x000f22000c1e1500 */
[----:B-1----:R-:W-:-:S02]  /*0b60*/  LEA R8, P0, R49, R56, 0x1 ;  /* 0x0000003831087211 */ /* 0x002fc400078008ff */
[-C--:B------:R-:W-:Y:S02]  /*0b70*/  ISETP.GE.AND P1, PT, R41, R28.reuse, PT ;  /* 0x0000001c2900720c */ /* 0x080fe40003f26270 */
[C---:B------:R-:W-:Y:S02]  /*0b80*/  LEA.HI.X R9, R49.reuse, R55, R38, 0x1, P0 ;  /* 0x0000003731097211 */ /* 0x040fe400000f0c26 */
[-C--:B------:R-:W-:Y:S02]  /*0b90*/  ISETP.GE.AND P0, PT, R49, R28.reuse, PT ;  /* 0x0000001c3100720c */ /* 0x080fe40003f06270 */
[-C--:B------:R-:W-:Y:S02]  /*0ba0*/  ISETP.GE.AND P2, PT, R39, R28.reuse, PT ;  /* 0x0000001c2700720c */ /* 0x080fe40003f46270 */
[----:B------:R-:W-:Y:S02]  /*0bb0*/  ISETP.GE.AND P3, PT, R37, R28, PT ;  /* 0x0000001c2500720c */ /* 0x000fe40003f66270 */
[----:B0-----:R-:W-:-:S02]  /*0bc0*/  PRMT R10, RZ, 0x7610, R10 ;  /* 0x00007610ff0a7816 */ /* 0x001fc4000000000a */
[----:B------:R-:W-:Y:S02]  /*0bd0*/  PRMT R16, RZ, 0x7610, R16 ;  /* 0x00007610ff107816 */ /* 0x000fe40000000010 */
[----:B------:R-:W-:Y:S02]  /*0be0*/  PRMT R18, RZ, 0x7610, R18 ;  /* 0x00007610ff127816 */ /* 0x000fe40000000012 */
[----:B------:R-:W-:Y:S01]  /*0bf0*/  PRMT R20, RZ, 0x7610, R20 ;  /* 0x00007610ff147816 */ /* 0x000fe20000000014 */
[----:B--2---:R-:W-:Y:S04]  /*0c00*/  STS.U16 [R27], R12 ;  /* 0x0000000c1b007388 */ /* 0x004fe80000000400 */
[----:B---3--:R-:W-:Y:S04]  /*0c10*/  STS.U16 [R27+0x40], R2 ;  /* 0x000040021b007388 */ /* 0x008fe80000000400 */
[----:B----4-:R-:W-:Y:S04]  /*0c20*/  STS.U16 [R27+0x80], R14 ;  /* 0x0000800e1b007388 */ /* 0x010fe80000000400 */
[----:B------:R0:W-:Y:S01]  /*0c30*/  STS.U16 [R27+0xc0], R0 ;  /* 0x0000c0001b007388 */ /* 0x0001e20000000400 */
[----:B------:R-:W-:-:S06]  /*0c40*/  NOP ;  /* 0x0000000000007918 */ /* 0x000fcc0000000000 */
[----:B------:R-:W-:Y:S04]  /*0c50*/  LDS.64 R2, [R25] ;  /* 0x0000000019027984 */ /* 0x000fe80000000a00 */
[----:B------:R-:W-:Y:S06]  /*0c60*/  BAR.SYNC.DEFER_BLOCKING 0x0 ;  /* 0x0000000000007b1d */ /* 0x000fec0000010000 */
[----:B------:R1:W2:Y:S04]  /*0c70*/  @!P0 LDG.E.U16 R10, [R8.64] ;  /* 0x00000006080a8981 */ /* 0x0002a8000c1e1500 */
[----:B------:R1:W3:Y:S04]  /*0c80*/  @!P1 LDG.E.U16 R16, [R8.64+0x40] ;  /* 0x0000400608109981 */ /* 0x0002e8000c1e1500 */
[----:B------:R1:W4:Y:S04]  /*0c90*/  @!P2 LDG.E.U16 R18, [R8.64+0x80] ;  /* 0x000080060812a981 */ /* 0x000328000c1e1500 */
[----:B------:R1:W4:Y:S01]  /*0ca0*/  @!P3 LDG.E.U16 R20, [R8.64+0xc0] ;  /* 0x0000c0060814b981 */ /* 0x000322000c1e1500 */
[----:B------:R-:W-:Y:S01]  /*0cb0*/  ISETP.GE.AND P0, PT, R49, R28, PT ;  /* 0x0000001c3100720c */ /* 0x000fe20003f06270 */
[----:B0-----:R-:W-:Y:S01]  /*0cc0*/  IMAD R0, R65, c[0x0][0x1f0], RZ ;  /* 0x00007c0041007a24 */ /* 0x001fe200078e02ff */
[----:B------:R-:W-:Y:S01]  /*0cd0*/  SHF.R.S32.HI R75, RZ, 0x1f, R74 ;  /* 0x0000001fff4b7819 */ /* 0x000fe2000001144a */
[----:B------:R-:W-:Y:S01]  /*0ce0*/  IMAD.WIDE.U32 R4, R97, c[0x0][0x1f0], RZ ;  /* 0x00007c0061047a25 */ /* 0x000fe200078e00ff */
[----:B------:R-:W-:-:S02]  /*0cf0*/  LEA R12, P2, R49, c[0x0][0x268], 0x1 ;  /* 0x00009a00310c7a11 */ /* 0x000fc400078408ff */
[----:B------:R-:W-:Y:S01]  /*0d00*/  PRMT R44, RZ, 0x7610, R44 ;  /* 0x00007610ff2c7816 */ /* 0x000fe2000000002c */
[----:B------:R-:W-:Y:S01]  /*0d10*/  IMAD R11, R97, c[0x0][0x1f4], R0 ;  /* 0x00007d00610b7a24 */ /* 0x000fe200078e0200 */
[----:B------:R-:W-:Y:S02]  /*0d20*/  IADD3 R0, R51, -c[0x0][0x174], RZ ;  /* 0x80005d0033007a10 */ /* 0x000fe40007ffe0ff */
[----:B------:R-:W-:Y:S02]  /*0d30*/  PRMT R46, RZ, 0x7610, R46 ;  /* 0x00007610ff2e7816 */ /* 0x000fe4000000002e */
[----:B------:R-:W-:Y:S01]  /*0d40*/  IADD3 R5, R5, R11, RZ ;  /* 0x0000000b05057210 */ /* 0x000fe20007ffe0ff */
[----:B------:R-:W-:Y:S01]  /*0d50*/  @!P0 IMAD.WIDE.U32 R6, R97, c[0x0][0x1f0], R74 ;  /* 0x00007c0061068a25 */ /* 0x000fe200078e004a */
[----:B------:R-:W-:-:S03]  /*0d60*/  PRMT R78, RZ, 0x7610, R78 ;  /* 0x00007610ff4e7816 */ /* 0x000fc6000000004e */
[----:B------:R-:W-:Y:S01]  /*0d70*/  IMAD R23, R0, -0x80, RZ ;  /* 0xffffff8000177824 */ /* 0x000fe200078e02ff */
[----:B------:R-:W-:Y:S01]  /*0d80*/  @!P0 IADD3 R7, R11, R7, RZ ;  /* 0x000000070b078210 */ /* 0x000fe20007ffe0ff */
[----:B------:R-:W-:Y:S02]  /*0d90*/  IMAD R11, R107, c[0x0][0x1f8], RZ ;  /* 0x00007e006b0b7a24 */ /* 0x000fe400078e02ff */
[----:B-1----:R-:W-:Y:S01]  /*0da0*/  IMAD.WIDE.U32 R8, R108, c[0x0][0x1f8], R4 ;  /* 0x00007e006c087a25 */ /* 0x002fe200078e0004 */
[----:B------:R-:W-:-:S03]  /*0db0*/  SHF.R.S32.HI R22, RZ, 0x1f, R23 ;  /* 0x0000001fff167819 */ /* 0x000fc60000011417 */
[----:B------:R-:W-:Y:S01]  /*0dc0*/  @!P0 IMAD.WIDE.U32 R4, R108, c[0x0][0x1f8], R6 ;  /* 0x00007e006c048a25 */ /* 0x000fe200078e0006 */
[----:B------:R-:W-:-:S03]  /*0dd0*/  IADD3 R7, P3, R23, R8, RZ ;  /* 0x0000000817077210 */ /* 0x000fc60007f7e0ff */
[----:B------:R-:W-:Y:S01]  /*0de0*/  IMAD R13, R108, c[0x0][0x1fc], R11 ;  /* 0x00007f006c0d7a24 */ /* 0x000fe200078e020b */
[C---:B------:R-:W-:Y:S02]  /*0df0*/  @!P0 IADD3 R11, P1, R49.reuse, R4, RZ ;  /* 0x00000004310b8210 */ /* 0x040fe40007f3e0ff */
[----:B------:R-:W-:Y:S02]  /*0e00*/  LEA.HI.X R4, R49, c[0x0][0x26c], R38, 0x1, P2 ;  /* 0x00009b0031047a11 */ /* 0x000fe400010f0c26 */
[----:B------:R-:W-:Y:S02]  /*0e10*/  IADD3.X R8, R22, R13, R9, P3, !PT ;  /* 0x0000000d16087210 */ /* 0x000fe40001ffe409 */
[C---:B------:R-:W-:Y:S02]  /*0e20*/  LEA R12, P2, R7.reuse, R12, 0x1 ;  /* 0x0000000c070c7211 */ /* 0x040fe400078408ff */
[----:B------:R-:W-:Y:S02]  /*0e30*/  @!P0 IADD3.X R14, R38, R5, R13, P1, !PT ;  /* 0x00000005260e8210 */ /* 0x000fe40000ffe40d */
[----:B------:R-:W-:-:S02]  /*0e40*/  LEA.HI.X R13, R7, R4, R8, 0x1, P2 ;  /* 0x00000004070d7211 */ /* 0x000fc400010f0c08 */
[----:B------:R-:W-:Y:S02]  /*0e50*/  @!P0 LEA R6, P1, R11, c[0x0][0x268], 0x1 ;  /* 0x00009a000b068a11 */ /* 0x000fe400078208ff */
[-C--:B------:R-:W-:Y:S02]  /*0e60*/  ISETP.GE.AND P3, PT, R41, R28.reuse, PT ;  /* 0x0000001c2900720c */ /* 0x080fe40003f66270 */
[--C-:B------:R-:W-:Y:S02]  /*0e70*/  @!P0 LEA.HI.X R7, R11, c[0x0][0x26c], R14.reuse, 0x1, P1 ;  /* 0x00009b000b078a11 */ /* 0x100fe400008f0c0e */
[-C--:B------:R-:W-:Y:S02]  /*0e80*/  ISETP.GE.AND P2, PT, R39, R28.reuse, PT ;  /* 0x0000001c2700720c */ /* 0x080fe40003f46270 */
[----:B------:R-:W-:Y:S02]  /*0e90*/  ISETP.GE.AND P1, PT, R37, R28, PT ;  /* 0x0000001c2500720c */ /* 0x000fe40003f26270 */
[----:B------:R-:W-:Y:S01]  /*0ea0*/  PRMT R14, RZ, 0x7610, R14 ;  /* 0x00007610ff0e7816 */ /* 0x000fe2000000000e */
[----:B--2---:R0:W-:Y:S04]  /*0eb0*/  STS.U16 [R27], R10 ;  /* 0x0000000a1b007388 */ /* 0x0041e80000000400 */
[----:B---3--:R1:W-:Y:S04]  /*0ec0*/  STS.U16 [R27+0x40], R16 ;  /* 0x000040101b007388 */ /* 0x0083e80000000400 */
[----:B----4-:R-:W-:Y:S04]  /*0ed0*/  STS.U16 [R27+0x80], R18 ;  /* 0x000080121b007388 */ /* 0x010fe80000000400 */
[----:B------:R-:W-:Y:S01]  /*0ee0*/  STS.U16 [R27+0xc0], R20 ;  /* 0x0000c0141b007388 */ /* 0x000fe20000000400 */
[----:B------:R-:W-:-:S06]  /*0ef0*/  NOP ;  /* 0x0000000000007918 */ /* 0x000fcc0000000000 */
[----:B------:R-:W-:Y:S04]  /*0f00*/  LDS.64 R4, [R25] ;  /* 0x0000000019047984 */ /* 0x000fe80000000a00 */
[----:B------:R-:W-:Y:S06]  /*0f10*/  BAR.SYNC.DEFER_BLOCKING 0x0 ;  /* 0x0000000000007b1d */ /* 0x000fec0000010000 */
[----:B------:R2:W3:Y:S04]  /*0f20*/  @!P0 LDG.E.U16 R14, [R6.64] ;  /* 0x00000006060e8981 */ /* 0x0004e8000c1e1500 */
[----:B------:R4:W3:Y:S04]  /*0f30*/  @!P3 LDG.E.U16 R44, [R12.64+-0xc0] ;  /* 0xffff40060c2cb981 */ /* 0x0008e8000c1e1500 */
[----:B------:R4:W3:Y:S04]  /*0f40*/  @!P2 LDG.E.U16 R46, [R12.64+-0x80] ;  /* 0xffff80060c2ea981 */ /* 0x0008e8000c1e1500 */
[----:B------:R4:W3:Y:S01]  /*0f50*/  @!P1 LDG.E.U16 R78, [R12.64+-0x40] ;  /* 0xffffc0060c4e9981 */ /* 0x0008e2000c1e1500 */
[----:B0-----:R-:W-:Y:S01]  /*0f60*/  IMAD R10, R65, c[0x0][0x200], RZ ;  /* 0x00008000410a7a24 */ /* 0x001fe200078e02ff */
[----:B------:R-:W-:Y:S01]  /*0f70*/  @!P0 MOV R11, R75 ;  /* 0x0000004b000b8202 */ /* 0x000fe20000000f00 */
[----:B------:R-:W-:-:S04]  /*0f80*/  IMAD.WIDE.U32 R8, R97, c[0x0][0x200], RZ ;  /* 0x0000800061087a25 */ /* 0x000fc800078e00ff */
[----:B------:R-:W-:Y:S01]  /*0f90*/  IMAD R15, R97, c[0x0][0x204], R10 ;  /* 0x00008100610f7a24 */ /* 0x000fe200078e020a */
[----:B------:R-:W-:-:S04]  /*0fa0*/  @!P0 MOV R10, R74 ;  /* 0x0000004a000a8202 */ /* 0x000fc80000000f00 */
[----:B------:R-:W-:Y:S01]  /*0fb0*/  IADD3 R9, R9, R15, RZ ;  /* 0x0000000f09097210 */ /* 0x000fe20007ffe0ff */
[----:B------:R-:W-:-:S04]  /*0fc0*/  @!P0 IMAD.WIDE.U32 R10, R97, c[0x0][0x200], R10 ;  /* 0x00008000610a8a25 */ /* 0x000fc800078e000a */
[----:B------:R-:W-:Y:S01]  /*0fd0*/  IMAD.WIDE.U32 R8, R108, c[0x0][0x208], R8 ;  /* 0x000082006c087a25 */ /* 0x000fe200078e0008 */
[----:B------:R-:W-:-:S03]  /*0fe0*/  @!P0 IADD3 R11, R15, R11, RZ ;  /* 0x0000000b0f0b8210 */ /* 0x000fc60007ffe0ff */
[----:B------:R-:W-:Y:S02]  /*0ff0*/  IMAD R15, R107, c[0x0][0x208], RZ ;  /* 0x000082006b0f7a24 */ /* 0x000fe400078e02ff */
[C---:B--2---:R-:W-:Y:S01]  /*1000*/  @!P0 IMAD.WIDE.U32 R6, R108.reuse, c[0x0][0x208], R10 ;  /* 0x000082006c068a25 */ /* 0x044fe200078e000a */
[----:B------:R-:W-:Y:S02]  /*1010*/  LEA R11, P5, R49, c[0x0][0x258], 0x1 ;  /* 0x00009600310b7a11 */ /* 0x000fe400078a08ff */
[----:B------:R-:W-:Y:S01]  /*1020*/  IADD3 R10, P6, R23, R8, RZ ;  /* 0x00000008170a7210 */ /* 0x000fe20007fde0ff */
[----:B------:R-:W-:Y:S01]  /*1030*/  IMAD R15, R108, c[0x0][0x20c], R15 ;  /* 0x000083006c0f7a24 */ /* 0x000fe200078e020f */
[----:B----4-:R-:W-:-:S04]  /*1040*/  @!P0 IADD3 R12, P4, R49, R6, RZ ;  /* 0x00000006310c8210 */ /* 0x010fc80007f9e0ff */
[----:B------:R-:W-:Y:S02]  /*1050*/  @!P0 IADD3.X R13, R38, R7, R15, P4, !PT ;  /* 0x00000007260d8210 */ /* 0x000fe400027fe40f */
        /* <DEDUP_REMOVED lines=8> */
[----:B-1----:R-:W-:Y:S01]  /*10e0*/  PRMT R16, RZ, 0x7610, R16 ;  /* 0x00007610ff107816 */ /* 0x002fe20000000010 */
[----:B---3--:R0:W-:Y:S04]  /*10f0*/  STS.U16 [R27], R14 ;  /* 0x0000000e1b007388 */ /* 0x0081e80000000400 */
[----:B------:R-:W-:Y:S04]  /*1100*/  STS.U16 [R27+0x40], R44 ;  /* 0x0000402c1b007388 */ /* 0x000fe80000000400 */
[----:B------:R-:W-:Y:S04]  /*1110*/  STS.U16 [R27+0x80], R46 ;  /* 0x0000802e1b007388 */ /* 0x000fe80000000400 */
[----:B------:R-:W-:Y:S01]  /*1120*/  STS.U16 [R27+0xc0], R78 ;  /* 0x0000c04e1b007388 */ /* 0x000fe20000000400 */
[----:B------:R-:W-:-:S06]  /*1130*/  NOP ;  /* 0x0000000000007918 */ /* 0x000fcc0000000000 */
[----:B------:R-:W1:Y:S04]  /*1140*/  LDS.64 R20, [R25] ;  /* 0x0000000019147984 */ /* 0x000e680000000a00 */
[----:B------:R-:W-:Y:S01]  /*1150*/  BAR.SYNC.DEFER_BLOCKING 0x0 ;  /* 0x0000000000007b1d */ /* 0x000fe20000010000 */
[----:B0-----:R-:W-:-:S05]  /*1160*/  PRMT R14, RZ, 0x7610, R14 ;  /* 0x00007610ff0e7816 */ /* 0x001fca000000000e */
[----:B------:R0:W2:Y:S04]  /*1170*/  @!P0 LDG.E.U16 R10, [R6.64] ;  /* 0x00000006060a8981 */ /* 0x0000a8000c1e1500 */
[----:B------:R3:W4:Y:S04]  /*1180*/  @!P3 LDG.E.U16 R12, [R8.64+-0xc0] ;  /* 0xffff4006080cb981 */ /* 0x000728000c1e1500 */
[----:B------:R3:W4:Y:S04]  /*1190*/  @!P2 LDG.E.U16 R16, [R8.64+-0x80] ;  /* 0xffff80060810a981 */ /* 0x000728000c1e1500 */
[----:B------:R3:W4:Y:S01]  /*11a0*/  @!P1 LDG.E.U16 R14, [R8.64+-0x40] ;  /* 0xffffc006080e9981 */ /* 0x000722000c1e1500 */
[--C-:B-1----:R-:W-:Y:S01]  /*11b0*/  PRMT R13, RZ, 0x7610, R20.reuse ;  /* 0x00007610ff0d7816 */ /* 0x102fe20000000014 */
[----:B------:R-:W-:Y:S01]  /*11c0*/  BSSY B0, `(.L_x_13196) ;  /* 0x0000062000007945 */ /* 0x000fe20003800000 */
[----:B0-----:R-:W-:-:S02]  /*11d0*/  PRMT R6, RZ, 0x5410, R20 ;  /* 0x00005410ff067816 */ /* 0x001fc40000000014 */
[--C-:B------:R-:W-:Y:S01]  /*11e0*/  PRMT R19, RZ, 0x5410, R21.reuse ;  /* 0x00005410ff137816 */ /* 0x100fe20000000015 */
[----:B------:R-:W-:Y:S01]  /*11f0*/  FMUL.FTZ R7, R13, -1.4426950216293334961 ;  /* 0xbfb8aa3b0d077820 */ /* 0x000fe20000410000 */
[----:B------:R-:W-:Y:S01]  /*1200*/  PRMT R21, RZ, 0x7610, R21 ;  /* 0x00007610ff157816 */ /* 0x000fe20000000015 */
[----:B------:R-:W-:Y:S01]  /*1210*/  FMUL.FTZ R11, R6, -1.4426950216293334961 ;  /* 0xbfb8aa3b060b7820 */ /* 0x000fe20000410000 */
[----:B------:R-:W-:Y:S01]  /*1220*/  PRMT R17, RZ, 0x5410, R4 ;  /* 0x00005410ff117816 */ /* 0x000fe20000000004 */
[----:B---3--:R-:W-:Y:S01]  /*1230*/  FMUL.FTZ R9, R19, -1.4426950216293334961 ;  /* 0xbfb8aa3b13097820 */ /* 0x008fe20000410000 */
[----:B------:R-:W-:Y:S01]  /*1240*/  PRMT R15, RZ, 0x5410, R5 ;  /* 0x00005410ff0f7816 */ /* 0x000fe20000000005 */
[----:B------:R-:W0:Y:S01]  /*1250*/  MUFU.EX2 R7, R7 ;  /* 0x0000000700077308 */ /* 0x000e220000000800 */
[----:B------:R-:W-:-:S07]  /*1260*/  ISETP.NE.AND P6, PT, R61, RZ, PT ;  /* 0x000000ff3d00720c */ /* 0x000fce0003fc5270 */
[----:B------:R-:W1:Y:S08]  /*1270*/  MUFU.EX2 R11, R11 ;  /* 0x0000000b000b7308 */ /* 0x000e700000000800 */
[----:B------:R-:W3:Y:S01]  /*1280*/  MUFU.EX2 R9, R9 ;  /* 0x0000000900097308 */ /* 0x000ee20000000800 */
[----:B0-----:R-:W-:Y:S02]  /*1290*/  FADD.FTZ R8, R7, 1 ;  /* 0x3f80000007087421 */ /* 0x001fe40000010000 */
[----:B-1----:R-:W-:-:S05]  /*12a0*/  FADD.FTZ R11, R11, 1 ;  /* 0x3f8000000b0b7421 */ /* 0x002fca0000010000 */
[----:B------:R-:W0:Y:S01]  /*12b0*/  MUFU.RCP R18, R8 ;  /* 0x0000000800127308 */ /* 0x000e220000001000 */
[----:B---3--:R-:W-:-:S07]  /*12c0*/  FADD.FTZ R7, R9, 1 ;  /* 0x3f80000009077421 */ /* 0x008fce0000010000 */
[----:B------:R-:W1:Y:S08]  /*12d0*/  MUFU.RCP R11, R11 ;  /* 0x0000000b000b7308 */ /* 0x000e700000001000 */
[----:B------:R-:W-:Y:S01]  /*12e0*/  MUFU.RCP R20, R7 ;  /* 0x0000000700147308 */ /* 0x000fe20000001000 */
[----:B--2---:R2:W-:Y:S04]  /*12f0*/  STS.U16 [R27], R10 ;  /* 0x0000000a1b007388 */ /* 0x0045e80000000400 */
[----:B----4-:R-:W-:Y:S04]  /*1300*/  STS.U16 [R27+0x40], R12 ;  /* 0x0000400c1b007388 */ /* 0x010fe80000000400 */
[----:B------:R3:W-:Y:S01]  /*1310*/  STS.U16 [R27+0x80], R16 ;  /* 0x000080101b007388 */ /* 0x0007e20000000400 */
[----:B--2---:R-:W-:-:S03]  /*1320*/  FMUL.FTZ R10, R21, -1.4426950216293334961 ;  /* 0xbfb8aa3b150a7820 */ /* 0x004fc60000410000 */
[----:B------:R2:W-:Y:S01]  /*1330*/  STS.U16 [R27+0xc0], R14 ;  /* 0x0000c00e1b007388 */ /* 0x0005e20000000400 */
[----:B------:R-:W-:-:S06]  /*1340*/  NOP ;  /* 0x0000000000007918 */ /* 0x000fcc0000000000 */
[----:B------:R-:W4:Y:S01]  /*1350*/  LDS.64 R78, [R25] ;  /* 0x00000000194e7984 */ /* 0x000f220000000a00 */
[----:B------:R-:W1:Y:S01]  /*1360*/  MUFU.EX2 R10, R10 ;  /* 0x0000000a000a7308 */ /* 0x000e620000000800 */
[----:B---3--:R-:W-:Y:S01]  /*1370*/  PRMT R16, RZ, 0x7610, R4 ;  /* 0x00007610ff107816 */ /* 0x008fe20000000004 */
[----:B0-----:R-:W-:Y:S01]  /*1380*/  FADD.FTZ R4, -R18, 1 ;  /* 0x3f80000012047421 */ /* 0x001fe20000010100 */
[----:B--2---:R-:W-:Y:S01]  /*1390*/  PRMT R14, RZ, 0x7610, R5 ;  /* 0x00007610ff0e7816 */ /* 0x004fe20000000005 */
[----:B-1----:R-:W-:Y:S02]  /*13a0*/  FADD.FTZ R5, -R11, 1 ;  /* 0x3f8000000b057421 */ /* 0x002fe40000010100 */
[----:B------:R-:W-:Y:S02]  /*13b0*/  FFMA.FTZ R8, R13, R4, 1 ;  /* 0x3f8000000d087423 */ /* 0x000fe40000010004 */
[----:B------:R-:W-:Y:S02]  /*13c0*/  FFMA.FTZ R5, R6, R5, 1 ;  /* 0x3f80000006057423 */ /* 0x000fe40000010005 */
[----:B------:R-:W-:-:S02]  /*13d0*/  FADD.FTZ R12, R10, 1 ;  /* 0x3f8000000a0c7421 */ /* 0x000fc40000010000 */
[----:B------:R-:W-:Y:S02]  /*13e0*/  FADD.FTZ R10, -R20, 1 ;  /* 0x3f800000140a7421 */ /* 0x000fe40000010100 */
[----:B------:R4:W0:Y:S02]  /*13f0*/  MUFU.RCP R46, R12 ;  /* 0x0000000c002e7308 */ /* 0x0008240000001000 */
[----:B------:R-:W-:Y:S01]  /*1400*/  FFMA.FTZ R10, R19, R10, 1 ;  /* 0x3f800000130a7423 */ /* 0x000fe2000001000a */
[--C-:B----4-:R-:W-:Y:S02]  /*1410*/  PRMT R12, RZ, 0x5410, R78.reuse ;  /* 0x00005410ff0c7816 */ /* 0x110fe4000000004e */
[----:B------:R-:W-:Y:S01]  /*1420*/  PRMT R44, RZ, 0x7610, R78 ;  /* 0x00007610ff2c7816 */ /* 0x000fe2000000004e */
[----:B0-----:R-:W-:Y:S01]  /*1430*/  FADD.FTZ R78, -R46, 1 ;  /* 0x3f8000002e4e7421 */ /* 0x001fe20000010100 */
[--C-:B------:R-:W-:Y:S01]  /*1440*/  PRMT R45, RZ, 0x5410, R79.reuse ;  /* 0x00005410ff2d7816 */ /* 0x100fe2000000004f */
[----:B------:R-:W-:Y:S01]  /*1450*/  FMUL.FTZ R4, R17, R12 ;  /* 0x0000000c11047220 */ /* 0x000fe20000410000 */
[----:B------:R-:W-:Y:S01]  /*1460*/  PRMT R47, RZ, 0x7610, R79 ;  /* 0x00007610ff2f7816 */ /* 0x000fe2000000004f */
        /* <DEDUP_REMOVED lines=19> */
[----:B------:R-:W-:Y:S02]  /*15a0*/  IMAD R9, R97, c[0x0][0x2ec], R10 ;  /* 0x0000bb0061097a24 */ /* 0x000fe400078e020a */
[----:B------:R-:W-:-:S03]  /*15b0*/  IMAD R79, R108, c[0x0][0x2f4], R7 ;  /* 0x0000bd006c4f7a24 */ /* 0x000fc600078e0207 */
[----:B------:R-:W-:-:S05]  /*15c0*/  IADD3 R5, R5, R9, RZ ;  /* 0x0000000905057210 */ /* 0x000fca0007ffe0ff */
[----:B------:R-:W-:-:S05]  /*15d0*/  IMAD.WIDE.U32 R4, R108, c[0x0][0x2f0], R4 ;  /* 0x0000bc006c047a25 */ /* 0x000fca00078e0004 */
[----:B------:R-:W-:Y:S02]  /*15e0*/  IADD3 R7, P0, R23, R4, RZ ;  /* 0x0000000417077210 */ /* 0x000fe40007f1e0ff */
[----:B------:R-:W-:Y:S01]  /*15f0*/  LEA R4, P4, R49, c[0x0][0x338], 0x1 ;  /* 0x0000ce0031047a11 */ /* 0x000fe200078808ff */
[----:B------:R-:W-:Y:S01]  /*1600*/  STS.64 [R25], R88 ;  /* 0x0000005819007388 */ /* 0x000fe20000000a00 */
[----:B------:R-:W-:-:S06]  /*1610*/  NOP ;  /* 0x0000000000007918 */ /* 0x000fcc0000000000 */
[----:B------:R-:W-:Y:S01]  /*1620*/  LDS.U16 R81, [R27] ;  /* 0x000000001b517984 */ /* 0x000fe20000000400 */
[----:B------:R-:W-:Y:S02]  /*1630*/  IADD3.X R10, R22, R79, R5, P0, !PT ;  /* 0x0000004f160a7210 */ /* 0x000fe400007fe405 */
[----:B------:R-:W-:Y:S01]  /*1640*/  LEA.HI.X R5, R49, c[0x0][0x33c], R38, 0x1, P4 ;  /* 0x0000cf0031057a11 */ /* 0x000fe200020f0c26 */
[----:B------:R-:W-:Y:S01]  /*1650*/  LDS.U16 R83, [R27+0x40] ;  /* 0x000040001b537984 */ /* 0x000fe20000000400 */
[----:B------:R-:W-:Y:S02]  /*1660*/  LEA R4, P5, R7, R4, 0x1 ;  /* 0x0000000407047211 */ /* 0x000fe400078a08ff */
[----:B------:R-:W-:Y:S01]  /*1670*/  IADD3 R78, P4, R49, R74, RZ ;  /* 0x0000004a314e7210 */ /* 0x000fe20007f9e0ff */
[----:B------:R-:W-:Y:S01]  /*1680*/  LDS.U16 R85, [R27+0x80] ;  /* 0x000080001b557984 */ /* 0x000fe20000000400 */
[----:B------:R-:W-:Y:S01]  /*1690*/  LEA.HI.X R5, R7, R5, R10, 0x1, P5 ;  /* 0x0000000507057211 */ /* 0x000fe200028f0c0a */
[----:B------:R-:W-:Y:S01]  /*16a0*/  FMUL.FTZ R10, R6, R11 ;  /* 0x0000000b060a7220 */ /* 0x000fe20000410000 */
[----:B------:R-:W-:Y:S01]  /*16b0*/  IADD3.X R79, R38, R75, RZ, P4, !PT ;  /* 0x0000004b264f7210 */ /* 0x000fe200027fe4ff */
        /* <DEDUP_REMOVED lines=18> */
.L_x_13197:
[----:B------:R-:W-:Y:S05]  /*17e0*/  BSYNC B0 ;  /* 0x0000000000007941 */ /* 0x000fea0003800000 */
.L_x_13196:
[----:B------:R-:W-:Y:S01]  /*17f0*/  @!P0 STG.E.U16 [R4.64+-0x40], R87 ;  /* 0xffffc05704008986 */ /* 0x000fe2000c101506 */
[----:B------:R-:W-:Y:S01]  /*1800*/  ISETP.NE.U32.AND P0, PT, RZ, c[0x0][0x270], PT ;  /* 0x00009c00ff007a0c */ /* 0x000fe20003f05070 */
[----:B------:R-:W-:Y:S01]  /*1810*/  FMUL.FTZ R6, R19, R20 ;  /* 0x0000001413067220 */ /* 0x000fe20000410000 */
[--C-:B------:R-:W-:Y:S01]  /*1820*/  PRMT R19, RZ, 0x5410, R3.reuse ;  /* 0x00005410ff137816 */ /* 0x100fe20000000003 */
[----:B------:R-:W-:Y:S01]  /*1830*/  @!P2 STG.E.U16 [R4.64+-0x80], R85 ;  /* 0xffff80550400a986 */ /* 0x000fe2000c101506 */
[----:B------:R-:W-:Y:S01]  /*1840*/  ISETP.NE.AND.EX P0, PT, RZ, c[0x0][0x274], PT, P0 ;  /* 0x00009d00ff007a0c */ /* 0x000fe20003f05300 */
[----:B------:R-:W-:Y:S01]  /*1850*/  FMUL.FTZ R7, R21, R46 ;  /* 0x0000002e15077220 */ /* 0x000fe20000410000 */
[----:B------:R-:W-:Y:S01]  /*1860*/  PRMT R21, RZ, 0x5410, R2 ;  /* 0x00005410ff157816 */ /* 0x000fe20000000002 */
[----:B------:R1:W-:Y:S01]  /*1870*/  @!P1 STG.E.U16 [R4.64+-0xc0], R83 ;  /* 0xffff405304009986 */ /* 0x0003e2000c101506 */
[----:B------:R-:W-:Y:S01]  /*1880*/  PRMT R3, RZ, 0x7610, R3 ;  /* 0x00007610ff037816 */ /* 0x000fe20000000003 */
[----:B------:R-:W-:-:S02]  /*1890*/  FMUL.FTZ R13, R13, R18 ;  /* 0x000000120d0d7220 */ /* 0x000fc40000410000 */
[--C-:B-----5:R-:W-:Y:S02]  /*18a0*/  FADD.FTZ R21, R21, R96.reuse ;  /* 0x0000006015157221 */ /* 0x120fe40000010000 */
[--C-:B------:R-:W-:Y:S02]  /*18b0*/  FADD.FTZ R19, R19, R96.reuse ;  /* 0x0000006013137221 */ /* 0x100fe40000010000 */
[----:B------:R-:W-:Y:S02]  /*18c0*/  FADD.FTZ R18, R3, R96 ;  /* 0x0000006003127221 */ /* 0x000fe40000010000 */
[----:B------:R-:W-:Y:S01]  /*18d0*/  FMUL.FTZ R17, R17, R10 ;  /* 0x0000000a11117220 */ /* 0x000fe20000410000 */
[----:B-1----:R-:W-:Y:S01]  /*18e0*/  PRMT R5, RZ, 0x7610, R2 ;  /* 0x00007610ff057816 */ /* 0x002fe20000000002 */
        /* <DEDUP_REMOVED lines=12> */
[----:B------:R-:W-:-:S03]  /*19b0*/  IMAD.WIDE.U32 R2, R97, c[0x0][0x210], RZ ;  /* 0x0000840061027a25 */ /* 0x000fc600078e00ff */
[----:B------:R-:W-:Y:S01]  /*19c0*/  F2FP.BF16.PACK_AB R47, R7, R6 ;  /* 0x00000006072f723e */ /* 0x000fe200000010ff */
[----:B------:R-:W-:Y:S02]  /*19d0*/  IMAD R6, R65, c[0x0][0x210], RZ ;  /* 0x0000840041067a24 */ /* 0x000fe400078e02ff */
[----:B------:R-:W-:Y:S02]  /*19e0*/  IMAD R7, R107, c[0x0][0x218], RZ ;  /* 0x000086006b077a24 */ /* 0x000fe400078e02ff */
[----:B------:R-:W-:-:S05]  /*19f0*/  IMAD R5, R97, c[0x0][0x214], R6 ;  /* 0x0000850061057a24 */ /* 0x000fca00078e0206 */
[----:B------:R-:W-:Y:S01]  /*1a00*/  IADD3 R3, R3, R5, RZ ;  /* 0x0000000503037210 */ /* 0x000fe20007ffe0ff */
[----:B------:R1:W-:Y:S01]  /*1a10*/  STS.64 [R25], R46 ;  /* 0x0000002e19007388 */ /* 0x0003e20000000a00 */
[----:B------:R-:W-:-:S06]  /*1a20*/  NOP ;  /* 0x0000000000007918 */ /* 0x000fcc0000000000 */
[----:B0-----:R-:W-:Y:S01]  /*1a30*/  LDS.U16 R9, [R27] ;  /* 0x000000001b097984 */ /* 0x001fe20000000400 */
[----:B------:R-:W-:-:S03]  /*1a40*/  IMAD.WIDE.U32 R2, R108, c[0x0][0x218], R2 ;  /* 0x000086006c027a25 */ /* 0x000fc600078e0002 */
[----:B------:R-:W-:Y:S01]  /*1a50*/  LDS.U16 R11, [R27+0x40] ;  /* 0x000040001b0b7984 */ /* 0x000fe20000000400 */
[----:B-1----:R-:W-:Y:S01]  /*1a60*/  IMAD R47, R108, c[0x0][0x21c], R7 ;  /* 0x000087006c2f7a24 */ /* 0x002fe200078e0207 */
[----:B------:R-:W-:Y:S02]  /*1a70*/  IADD3 R2, P0, R23, R2, RZ ;  /* 0x0000000217027210 */ /* 0x000fe40007f1e0ff */
[----:B------:R-:W-:Y:S01]  /*1a80*/  LDS.U16 R13, [R27+0x80] ;  /* 0x000080001b0d7984 */ /* 0x000fe20000000400 */
[C---:B------:R-:W-:Y:S02]  /*1a90*/  LEA R7, P4, R49.reuse, c[0x0][0x270], 0x1 ;  /* 0x00009c0031077a11 */ /* 0x040fe400078808ff */
[----:B------:R-:W-:Y:S01]  /*1aa0*/  IADD3.X R3, R22, R47, R3, P0, !PT ;  /* 0x0000002f16037210 */ /* 0x000fe200007fe403 */
        /* <DEDUP_REMOVED lines=8> */
[----:B------:R-:W-:Y:S02]  /*1b30*/  LEA.HI.X R4, R49, c[0x0][0x274], R38, 0x1, P4 ;  /* 0x00009d0031047a11 */ /* 0x000fe400020f0c26 */
        /* <DEDUP_REMOVED lines=14> */
.L_x_13200:
[----:B------:R-:W-:Y:S05]  /*1c20*/  BSYNC B0 ;  /* 0x0000000000007941 */ /* 0x000fea0003800000 */
.L_x_13199:
[----:B------:R1:W-:Y:S04]  /*1c30*/  @!P0 STG.E.U16 [R6.64+-0xc0], R11 ;  /* 0xffff400b06008986 */ /* 0x0003e8000c101506 */
[----:B------:R1:W-:Y:S04]  /*1c40*/  @!P1 STG.E.U16 [R6.64+-0x80], R13 ;  /* 0xffff800d06009986 */ /* 0x0003e8000c101506 */
[----:B------:R1:W-:Y:S02]  /*1c50*/  @!P2 STG.E.U16 [R6.64+-0x40], R45 ;  /* 0xffffc02d0600a986 */ /* 0x0003e4000c101506 */
.L_x_13198:
[----:B------:R-:W-:Y:S01]  /*1c60*/  PRMT R2, RZ, 0x5410, R76 ;  /* 0x00005410ff027816 */ /* 0x000fe2000000004c */
[----:B------:R-:W-:Y:S01]  /*1c70*/  BAR.SYNC.DEFER_BLOCKING 0x0 ;  /* 0x0000000000007b1d */ /* 0x000fe20000010000 */
[----:B0-----:R-:W-:Y:S01]  /*1c80*/  MOV R4, c[0x0][0x16c] ;  /* 0x00005b0000047a02 */ /* 0x001fe20000000f00 */
[C---:B-1----:R-:W-:Y:S01]  /*1c90*/  FMUL.FTZ R13, R17.reuse, R106 ;  /* 0x0000006a110d7220 */ /* 0x042fe20000410000 */
[----:B------:R-:W-:Y:S01]  /*1ca0*/  CS2R R8, SRZ ;  /* 0x0000000000087805 */ /* 0x000fe2000001ff00 */
[----:B------:R-:W-:Y:S01]  /*1cb0*/  FFMA.FTZ R3, R17, R2, R62 ;  /* 0x0000000211037223 */ /* 0x000fe2000001003e */
[----:B------:R-:W-:Y:S01]  /*1cc0*/  PRMT R2, RZ, 0x7610, R76 ;  /* 0x00007610ff027816 */ /* 0x000fe2000000004c */
[-C--:B------:R-:W-:Y:S01]  /*1cd0*/  FMUL.FTZ R12, R16, R106.reuse ;  /* 0x0000006a100c7220 */ /* 0x080fe20000410000 */
[----:B------:R-:W-:Y:S01]  /*1ce0*/  ISETP.GE.AND P0, PT, R4, 0x1, PT ;  /* 0x000000010400780c */ /* 0x000fe20003f06270 */
[----:B------:R-:W-:Y:S01]  /*1cf0*/  FMUL.FTZ R11, R15, R106 ;  /* 0x0000006a0f0b7220 */ /* 0x000fe20000410000 */
[----:B------:R-:W-:Y:S01]  /*1d00*/  PRMT R62, RZ, 0x7610, R77 ;  /* 0x00007610ff3e7816 */ /* 0x000fe2000000004d */
[----:B------:R-:W-:Y:S01]  /*1d10*/  FFMA.FTZ R2, R16, R2, R3 ;  /* 0x0000000210027223 */ /* 0x000fe20000010003 */
[----:B------:R-:W-:Y:S01]  /*1d20*/  PRMT R3, RZ, 0x5410, R77 ;  /* 0x00005410ff037816 */ /* 0x000fe2000000004d */
[----:B------:R-:W-:Y:S01]  /*1d30*/  FMUL.FTZ R10, R14, R106 ;  /* 0x0000006a0e0a7220 */ /* 0x000fe20000410000 */
[----:B------:R-:W-:-:S03]  /*1d40*/  CS2R R6, SRZ ;  /* 0x0000000000067805 */ /* 0x000fc6000001ff00 */
[----:B------:R-:W-:-:S04]  /*1d50*/  FFMA.FTZ R3, R15, R3, R2 ;  /* 0x000000030f037223 */ /* 0x000fc80000010002 */
[----:B------:R-:W-:Y:S01]  /*1d60*/  FFMA.FTZ R62, R14, R62, R3 ;  /* 0x0000003e0e3e7223 */ /* 0x000fe20000010003 */
[----:B------:R-:W-:Y:S05]  /*1d70*/  @!P0 BRA `(.L_x_13201) ;  /* 0x0000367000008947 */ /* 0x000fea0003800000 */
[----:B------:R-:W-:Y:S02]  /*1d80*/  MOV R3, c[0x0][0x2bc] ;  /* 0x0000af0000037a02 */ /* 0x000fe40000000f00 */
[----:B------:R-:W-:Y:S02]  /*1d90*/  MOV R28, c[0x0][0x2b8] ;  /* 0x0000ae00001c7a02 */ /* 0x000fe40000000f00 */
[--C-:B------:R-:W-:Y:S02]  /*1da0*/  SHF.R.U32.HI R2, RZ, 0x1, R3.reuse ;  /* 0x00000001ff027819 */ /* 0x100fe40000011603 */
[----:B------:R-:W-:Y:S02]  /*1db0*/  SHF.R.U64 R28, R28, 0x1, R3 ;  /* 0x000000011c1c7819 */ /* 0x000fe40000001203 */
[----:B------:R-:W-:Y:S01]  /*1dc0*/  SHF.R.S32.HI R4, RZ, 0x1f, R64 ;  /* 0x0000001fff047819 */ /* 0x000fe20000011440 */
[----:B------:R-:W-:-:S02]  /*1dd0*/  IMAD R5, R2, R97, RZ ;  /* 0x0000006102057224 */ /* 0x000fc400078e02ff */
[----:B------:R-:W-:-:S04]  /*1de0*/  IMAD.WIDE.U32 R2, R28, R97, RZ ;  /* 0x000000611c027225 */ /* 0x000fc800078e00ff */
[----:B------:R-:W-:Y:S02]  /*1df0*/  IMAD R5, R65, R28, R5 ;  /* 0x0000001c41057224 */ /* 0x000fe400078e0205 */
[----:B------:R-:W-:-:S03]  /*1e00*/  IMAD R9, R4, c[0x0][0x2c0], RZ ;  /* 0x0000b00004097a24 */ /* 0x000fc600078e02ff */
[----:B------:R-:W-:Y:S01]  /*1e10*/  IADD3 R3, R3, R5, RZ ;  /* 0x0000000503037210 */ /* 0x000fe20007ffe0ff */
[----:B------:R-:W-:Y:S02]  /*1e20*/  IMAD R9, R64, c[0x0][0x2c4], R9 ;  /* 0x0000b10040097a24 */ /* 0x000fe400078e0209 */
[----:B------:R-:W-:Y:S02]  /*1e30*/  IMAD R5, R0, -0x100, RZ ;  /* 0xffffff0000057824 */ /* 0x000fe400078e02ff */
[----:B------:R-:W-:-:S05]  /*1e40*/  IMAD.WIDE.U32 R2, R64, c[0x0][0x2c0], R2 ;  /* 0x0000b00040027a25 */ /* 0x000fca00078e0002 */
[----:B------:R-:W-:Y:S02]  /*1e50*/  IADD3 R3, R3, R9, RZ ;  /* 0x0000000903037210 */ /* 0x000fe40007ffe0ff */
[C---:B------:R-:W-:Y:S02]  /*1e60*/  LEA R28, P0, R2.reuse, c[0x0][0x320], 0x3 ;  /* 0x0000c800021c7a11 */ /* 0x040fe400078018ff */
[----:B------:R-:W-:Y:S02]  /*1e70*/  IADD3 R9, R29, -0x1, RZ ;  /* 0xffffffff1d097810 */ /* 0x000fe40007ffe0ff */
[----:B------:R-:W-:Y:S02]  /*1e80*/  LEA.HI.X R44, R2, c[0x0][0x324], R3, 0x3, P0 ;  /* 0x0000c900022c7a11 */ /* 0x000fe400000f1c03 */
[----:B------:R-:W-:Y:S02]  /*1e90*/  LEA R2, P0, R61, R28, 0x2 ;  /* 0x0000001c3d027211 */ /* 0x000fe400078010ff */
[----:B------:R-:W-:-:S02]  /*1ea0*/  LEA.HI R25, R9, R9, RZ, 0x1 ;  /* 0x0000000909197211 */ /* 0x000fc400078f08ff */
[----:B------:R-:W-:Y:S02]  /*1eb0*/  LEA.HI.X R3, R61, R44, RZ, 0x2, P0 ;  /* 0x0000002c3d037211 */ /* 0x000fe400000f14ff */
[----:B------:R-:W-:-:S03]  /*1ec0*/  LOP3.LUT R0, R25, 0xfffffe, RZ, 0xc0, !PT ;  /* 0x00fffffe19007812 */ /* 0x000fc600078ec0ff */
[----:B------:R-:W-:Y:S01]  /*1ed0*/  IMAD.WIDE R2, R5, 0x4, R2 ;  /* 0x0000000405027825 */ /* 0x000fe200078e0202 */
[----:B------:R-:W-:Y:S01]  /*1ee0*/  IADD3 R5, R9, -R0, RZ ;  /* 0x8000000009057210 */ /* 0x000fe20007ffe0ff */
[----:B------:R-:W-:Y:S01]  /*1ef0*/  HFMA2.MMA R9, -RZ, RZ, 0, 0 ;  /* 0x00000000ff097435 */ /* 0x000fe200000001ff */
[----:B------:R-:W-:Y:S02]  /*1f00*/  MOV R0, RZ ;  /* 0x000000ff00007202 */ /* 0x000fe40000000f00 */
[C---:B------:R-:W-:Y:S02]  /*1f10*/  IADD3 R80, P5, R2.reuse, -0x380, RZ ;  /* 0xfffffc8002507810 */ /* 0x040fe40007fbe0ff */
[C---:B------:R-:W-:Y:S02]  /*1f20*/  IADD3 R82, P4, R2.reuse, -0x300, RZ ;  /* 0xfffffd0002527810 */ /* 0x040fe40007f9e0ff */
[----:B------:R-:W-:Y:S02]  /*1f30*/  IADD3.X R81, R3, -0x1, RZ, P5, !PT ;  /* 0xffffffff03517810 */ /* 0x000fe40002ffe4ff */
[----:B------:R-:W-:-:S02]  /*1f40*/  IADD3 R84, P3, R2, -0x280, RZ ;  /* 0xfffffd8002547810 */ /* 0x000fc40007f7e0ff */
[C---:B------:R-:W-:Y:S02]  /*1f50*/  IADD3 R86, P2, R2.reuse, -0x200, RZ ;  /* 0xfffffe0002567810 */ /* 0x040fe40007f5e0ff */
[C---:B------:R-:W-:Y:S02]  /*1f60*/  IADD3 R88, P1, R2.reuse, -0x180, RZ ;  /* 0xfffffe8002587810 */ /* 0x040fe40007f3e0ff */
[C---:B------:R-:W-:Y:S02]  /*1f70*/  IADD3 R90, P0, R2.reuse, -0x100, RZ ;  /* 0xffffff00025a7810 */ /* 0x040fe40007f1e0ff */
[----:B------:R-:W-:Y:S02]  /*1f80*/  IADD3 R92, P5, R2, -0x80, RZ ;  /* 0xffffff80025c7810 */ /* 0x000fe40007fbe0ff */
[C---:B------:R-:W-:Y:S02]  /*1f90*/  IADD3.X R83, R3.reuse, -0x1, RZ, P4, !PT ;  /* 0xffffffff03537810 */ /* 0x040fe400027fe4ff */
[----:B------:R-:W-:-:S02]  /*1fa0*/  IADD3.X R85, R3, -0x1, RZ, P3, !PT ;  /* 0xffffffff03557810 */ /* 0x000fc40001ffe4ff */
[C---:B------:R-:W-:Y:S02]  /*1fb0*/  IADD3.X R87, R3.reuse, -0x1, RZ, P2, !PT ;  /* 0xffffffff03577810 */ /* 0x040fe400017fe4ff */
[C---:B------:R-:W-:Y:S02]  /*1fc0*/  IADD3.X R89, R3.reuse, -0x1, RZ, P1, !PT ;  /* 0xffffffff03597810 */ /* 0x040fe40000ffe4ff */
[C---:B------:R-:W-:Y:S02]  /*1fd0*/  IADD3.X R91, R3.reuse, -0x1, RZ, P0, !PT ;  /* 0xffffffff035b7810 */ /* 0x040fe400007fe4ff */
[----:B------:R-:W-:Y:S02]  /*1fe0*/  IADD3.X R93, R3, -0x1, RZ, P5, !PT ;  /* 0xffffffff035d7810 */ /* 0x000fe40002ffe4ff */
[----:B------:R-:W-:-:S05]  /*1ff0*/  CS2R R2, SRZ ;  /* 0x0000000000027805 */ /* 0x000fca000001ff00 */
.L_x_13232:
[----:B------:R-:W-:Y:S01]  /*2000*/  IMAD R25, R107, c[0x0][0x180], RZ ;  /* 0x000060006b197a24 */ /* 0x000fe200078e02ff */
[----:B------:R-:W-:Y:S01]  /*2010*/  SHF.R.S32.HI R126, RZ, 0x1f, R2 ;  /* 0x0000001fff7e7819 */ /* 0x000fe20000011402 */
[----:B------:R-:W-:Y:S01]  /*2020*/  IMAD.WIDE.U32 R44, R108, c[0x0][0x180], RZ ;  /* 0x000060006c2c7a25 */ /* 0x000fe200078e00ff */
[----:B------:R-:W-:-:S03]  /*2030*/  IADD3 R28, -R74, c[0x0][0x168], RZ ;  /* 0x00005a004a1c7a10 */ /* 0x000fc60007ffe1ff */
[----:B------:R-:W-:Y:S01]  /*2040*/  IMAD R25, R108, c[0x0][0x184], R25 ;  /* 0x000061006c197a24 */ /* 0x000fe200078e0219 */
[----:B------:R-:W-:Y:S01]  /*2050*/  SHF.L.U32 R101, R28, 0x1, RZ ;  /* 0x000000011c657819 */ /* 0x000fe200000006ff */
[----:B------:R-:W-:-:S03]  /*2060*/  IMAD R47, R126, c[0x0][0x1c0], RZ ;  /* 0x000070007e2f7a24 */ /* 0x000fc600078e02ff */
[----:B------:R-:W-:Y:S01]  /*2070*/  IADD3 R45, R45, R25, RZ ;  /* 0x000000192d2d7210 */ /* 0x000fe20007ffe0ff */
[----:B------:R-:W-:Y:S01]  /*2080*/  IMAD R25, R126, c[0x0][0x188], RZ ;  /* 0x000062007e197a24 */ /* 0x000fe200078e02ff */
[-C--:B------:R-:W-:Y:S01]  /*2090*/  ISETP.GE.AND P0, PT, R72, R101.reuse, PT ;  /* 0x000000654800720c */ /* 0x080fe20003f06270 */
[----:B------:R-:W-:Y:S01]  /*20a0*/  IMAD R95, R2, c[0x0][0x1c4], R47 ;  /* 0x00007100025f7a24 */ /* 0x000fe200078e022f */
[----:B------:R-:W-:Y:S01]  /*20b0*/  ISETP.GE.AND P1, PT, R36, R101, PT ;  /* 0x000000652400720c */ /* 0x000fe20003f26270 */
[C---:B------:R-:W-:Y:S02]  /*20c0*/  IMAD R25, R2.reuse, c[0x0][0x18c], R25 ;  /* 0x0000630002197a24 */ /* 0x040fe400078e0219 */
[----:B------:R-:W-:-:S04]  /*20d0*/  IMAD.WIDE.U32 R98, R2, c[0x0][0x188], R44 ;  /* 0x0000620002627a25 */ /* 0x000fc800078e002c */
[----:B------:R-:W-:Y:S01]  /*20e0*/  IMAD.WIDE.U32 R44, R2, c[0x0][0x1c0], R72 ;  /* 0x00007000022c7a25 */ /* 0x000fe200078e0048 */
[----:B------:R-:W-:Y:S02]  /*20f0*/  IADD3 R47, R99, R25, RZ ;  /* 0x00000019632f7210 */ /* 0x000fe40007ffe0ff */
[C---:B------:R-:W-:Y:S02]  /*2100*/  LEA R94, P2, R98.reuse, c[0x0][0x220], 0x3 ;  /* 0x00008800625e7a11 */ /* 0x040fe400078418ff */
[----:B------:R-:W-:Y:S02]  /*2110*/  IADD3 R25, R45, R95, RZ ;  /* 0x0000005f2d197210 */ /* 0x000fe40007ffe0ff */
[----:B------:R-:W-:Y:S02]  /*2120*/  LEA.HI.X R95, R98, c[0x0][0x224], R47, 0x3, P2 ;  /* 0x00008900625f7a11 */ /* 0x000fe400010f1c2f */
[----:B------:R-:W-:Y:S02]  /*2130*/  LEA R46, P3, R44, R54, 0x1 ;  /* 0x000000362c2e7211 */ /* 0x000fe400078608ff */
[----:B------:R-:W-:-:S02]  /*2140*/  ISETP.GE.AND P2, PT, R35, R101, PT ;  /* 0x000000652300720c */ /* 0x000fc40003f46270 */
[--C-:B------:R-:W-:Y:S01]  /*2150*/  LEA.HI.X R47, R44, R53, R25.reuse, 0x1, P3 ;  /* 0x000000352c2f7211 */ /* 0x100fe200018f0c19 */
[----:B--2---:R-:W2:Y:S01]  /*2160*/  LDG.E.64 R94, [R94.64] ;  /* 0x000000065e5e7981 */ /* 0x004ea2000c1e1b00 */
[----:B------:R-:W-:Y:S02]  /*2170*/  PRMT R25, RZ, 0x7610, R25 ;  /* 0x00007610ff197816 */ /* 0x000fe40000000019 */
[----:B------:R-:W-:Y:S02]  /*2180*/  PRMT R98, RZ, 0x7610, R98 ;  /* 0x00007610ff627816 */ /* 0x000fe40000000062 */
[----:B------:R-:W-:Y:S02]  /*2190*/  PRMT R99, RZ, 0x7610, R99 ;  /* 0x00007610ff637816 */ /* 0x000fe40000000063 */
[----:B------:R0:W3:Y:S01]  /*21a0*/  @!P0 LDG.E.U16 R25, [R46.64] ;  /* 0x000000062e198981 */ /* 0x0000e2000c1e1500 */
[----:B------:R-:W-:-:S03]  /*21b0*/  ISETP.GE.AND P0, PT, R34, R101, PT ;  /* 0x000000652200720c */ /* 0x000fc60003f06270 */
[----:B------:R0:W4:Y:S01]  /*21c0*/  @!P1 LDG.E.U16 R98, [R46.64+0x40] ;  /* 0x000040062e629981 */ /* 0x000122000c1e1500 */
[----:B------:R-:W-:-:S03]  /*21d0*/  ISETP.GE.AND P1, PT, R33, R101, PT ;  /* 0x000000652100720c */ /* 0x000fc60003f26270 */
[----:B------:R0:W4:Y:S01]  /*21e0*/  @!P2 LDG.E.U16 R99, [R46.64+0x80] ;  /* 0x000080062e63a981 */ /* 0x000122000c1e1500 */
[-C--:B------:R-:W-:Y:S02]  /*21f0*/  ISETP.GE.AND P2, PT, R32, R101.reuse, PT ;  /* 0x000000652000720c */ /* 0x080fe40003f46270 */
        /* <DEDUP_REMOVED lines=19> */
[----:B------:R-:W-:Y:S01]  /*2330*/  IADD3 R101, R52, 0x20, RZ ;  /* 0x0000002034657810 */ /* 0x000fe20007ffe0ff */
[----:B------:R-:W-:Y:S01]  /*2340*/  IMAD.WIDE.U32 R44, R2, c[0x0][0x1a0], R44 ;  /* 0x00006800022c7a25 */ /* 0x000fe200078e002c */
[----:B0-----:R-:W-:Y:S02]  /*2350*/  IADD3 R47, R52, 0x40, RZ ;  /* 0x00000040342f7810 */ /* 0x001fe40007ffe0ff */
[----:B------:R-:W-:Y:S02]  /*2360*/  SHF.L.U32 R104, R100, 0x1, RZ ;  /* 0x0000000164687819 */ /* 0x000fe400000006ff */
[----:B------:R-:W-:-:S02]  /*2370*/  LEA.HI.SX32 R101, R101, R52, 0x1b ;  /* 0x0000003465657211 */ /* 0x000fc400078fdaff */
[----:B------:R-:W-:Y:S02]  /*2380*/  IADD3 R45, R45, R111, RZ ;  /* 0x0000006f2d2d7210 */ /* 0x000fe40007ffe0ff */
[C---:B------:R-:W-:Y:S02]  /*2390*/  LEA R100, P0, R44.reuse, c[0x0][0x228], 0x3 ;  /* 0x00008a002c647a11 */ /* 0x040fe400078018ff */
[----:B------:R-:W-:Y:S02]  /*23a0*/  LEA.HI.SX32 R47, R47, R52, 0x1b ;  /* 0x000000342f2f7211 */ /* 0x000fe400078fdaff */
[----:B------:R-:W-:Y:S02]  /*23b0*/  SHF.L.U32 R113, R101, 0x1, RZ ;  /* 0x0000000165717819 */ /* 0x000fe400000006ff */
[----:B------:R-:W-:Y:S02]  /*23c0*/  LEA.HI.X R101, R44, c[0x0][0x22c], R45, 0x3, P0 ;  /* 0x00008b002c657a11 */ /* 0x000fe400000f1c2d */
[----:B------:R-:W-:-:S02]  /*23d0*/  ISETP.NE.AND P0, PT, R50, RZ, PT ;  /* 0x000000ff3200720c */ /* 0x000fc40003f05270 */
[----:B------:R-:W-:Y:S02]  /*23e0*/  SHF.L.U32 R114, R47, 0x1, RZ ;  /* 0x000000012f727819 */ /* 0x000fe400000006ff */
[----:B------:R-:W-:Y:S01]  /*23f0*/  ISETP.LT.OR P2, PT, R29, 0x2, P0 ;  /* 0x000000021d00780c */ /* 0x000fe20000741670 */
[----:B------:R-:W5:Y:S01]  /*2400*/  LDG.E.64 R100, [R100.64] ;  /* 0x0000000664647981 */ /* 0x000f62000c1e1b00 */
[----:B------:R-:W-:Y:S02]  /*2410*/  ISETP.NE.AND P1, PT, R61, RZ, PT ;  /* 0x000000ff3d00720c */ /* 0x000fe40003f25270 */
[C---:B------:R-:W-:Y:S02]  /*2420*/  IADD3 R45, R52.reuse, 0x60, RZ ;  /* 0x00000060342d7810 */ /* 0x040fe40007ffe0ff */
[C---:B------:R-:W-:Y:S02]  /*2430*/  IADD3 R47, R52.reuse, 0x80, RZ ;  /* 0x00000080342f7810 */ /* 0x040fe40007ffe0ff */
[----:B------:R-:W-:-:S02]  /*2440*/  IADD3 R111, R52, 0xa0, RZ ;  /* 0x000000a0346f7810 */ /* 0x000fc40007ffe0ff */
[-C--:B------:R-:W-:Y:S02]  /*2450*/  LEA.HI.SX32 R45, R45, R52.reuse, 0x1b ;  /* 0x000000342d2d7211 */ /* 0x080fe400078fdaff */
[-C--:B------:R-:W-:Y:S02]  /*2460*/  LEA.HI.SX32 R47, R47, R52.reuse, 0x1b ;  /* 0x000000342f2f7211 */ /* 0x080fe400078fdaff */
[----:B------:R-:W-:Y:S02]  /*2470*/  LEA.HI.SX32 R111, R111, R52, 0x1b ;  /* 0x000000346f6f7211 */ /* 0x000fe400078fdaff */
[----:B------:R-:W-:Y:S02]  /*2480*/  SHF.L.U32 R117, R45, 0x1, RZ ;  /* 0x000000012d757819 */ /* 0x000fe400000006ff */
[----:B------:R-:W-:Y:S02]  /*2490*/  SHF.L.U32 R116, R111, 0x1, RZ ;  /* 0x000000016f747819 */ /* 0x000fe400000006ff */
[----:B------:R-:W-:-:S02]  /*24a0*/  LEA R45, R5, R2, 0x8 ;  /* 0x00000002052d7211 */ /* 0x000fc400078e40ff */
[----:B------:R-:W-:-:S04]  /*24b0*/  @P1 IADD3 R45, R61, 0x200, RZ ;  /* 0x000002003d2d1810 */ /* 0x000fc80007ffe0ff */
[----:B------:R-:W-:Y:S01]  /*24c0*/  SHF.L.U32 R111, R45, 0x3, RZ ;  /* 0x000000032d6f7819 */ /* 0x000fe200000006ff */
[----:B------:R-:W-:Y:S01]  /*24d0*/  BSSY B0, `(.L_x_13202) ;  /* 0x0000073000007945 */ /* 0x000fe20003800000 */
[----:B--2---:R-:W-:Y:S02]  /*24e0*/  FMUL.FTZ R46, R94, 1.4426950216293334961 ;  /* 0x3fb8aa3b5e2e7820 */ /* 0x004fe40000410000 */
[C---:B------:R-:W-:Y:S02]  /*24f0*/  FMUL.FTZ R44, R21.reuse, R95 ;  /* 0x0000005f152c7220 */ /* 0x040fe40000410000 */
[----:B------:R-:W-:Y:S02]  /*2500*/  FMUL.FTZ R112, R21, R46 ;  /* 0x0000002e15707220 */ /* 0x000fe40000410000 */
[----:B------:R-:W-:Y:S01]  /*2510*/  FMUL.RZ R44, R44, 0.15915493667125701904 ;  /* 0x3e22f9832c2c7820 */ /* 0x000fe2000040c000 */
[----:B---3--:R0:W-:Y:S04]  /*2520*/  STS.U16 [R104], R25 ;  /* 0x0000001968007388 */ /* 0x0081e80000000400 */
[----:B-1--4-:R1:W-:Y:S01]  /*2530*/  STS.U16 [R113+0x40], R98 ;  /* 0x0000406271007388 */ /* 0x0123e20000000400 */
[----:B------:R-:W-:Y:S03]  /*2540*/  MUFU.EX2 R112, R112 ;  /* 0x0000007000707308 */ /* 0x000fe60000000800 */
[----:B------:R2:W-:Y:S01]  /*2550*/  STS.U16 [R114+0x80], R99 ;  /* 0x0000806372007388 */ /* 0x0005e20000000400 */
[----:B0-----:R-:W-:-:S04]  /*2560*/  IADD3 R25, R52, 0xc0, RZ ;  /* 0x000000c034197810 */ /* 0x001fc80007ffe0ff */
[----:B------:R-:W0:Y:S01]  /*2570*/  MUFU.COS R115, R44 ;  /* 0x0000002c00737308 */ /* 0x000e220000000000 */
[----:B------:R-:W-:Y:S02]  /*2580*/  LEA.HI.SX32 R25, R25, R52, 0x1b ;  /* 0x0000003419197211 */ /* 0x000fe400078fdaff */
[----:B-1----:R-:W-:-:S05]  /*2590*/  IADD3 R113, R52, 0xe0, RZ ;  /* 0x000000e034717810 */ /* 0x002fca0007ffe0ff */
[----:B--2---:R1:W2:Y:S01]  /*25a0*/  MUFU.SIN R99, R44 ;  /* 0x0000002c00637308 */ /* 0x0042a20000000400 */
[----:B------:R-:W-:Y:S02]  /*25b0*/  SHF.L.U32 R118, R25, 0x1, RZ ;  /* 0x0000000119767819 */ /* 0x000fe400000006ff */
[----:B------:R-:W-:Y:S02]  /*25c0*/  SHF.L.U32 R25, R52, 0x3, RZ ;  /* 0x0000000334197819 */ /* 0x000fe400000006ff */
[----:B------:R-:W-:Y:S02]  /*25d0*/  SHF.L.U32 R114, R47, 0x1, RZ ;  /* 0x000000012f727819 */ /* 0x000fe400000006ff */
[----:B------:R-:W-:Y:S02]  /*25e0*/  LEA.HI.SX32 R113, R113, R52, 0x1b ;  /* 0x0000003471717211 */ /* 0x000fe400078fdaff */
[----:B------:R-:W-:Y:S01]  /*25f0*/  @!P2 IADD3 R47, R29, -0x2, RZ ;  /* 0xfffffffe1d2fa810 */ /* 0x000fe20007ffe0ff */
[----:B------:R-:W-:Y:S01]  /*2600*/  STS.U16 [R117+0xc0], R102 ;  /* 0x0000c06675007388 */ /* 0x000fe20000000400 */
[----:B-1----:R-:W-:-:S02]  /*2610*/  LEA.HI.SX32 R44, R25, R25, 0x1b ;  /* 0x00000019192c7211 */ /* 0x002fc400078fdaff */
[----:B------:R-:W-:Y:S01]  /*2620*/  SHF.L.U32 R113, R113, 0x1, RZ ;  /* 0x0000000171717819 */ /* 0x000fe200000006ff */
[----:B------:R1:W-:Y:S01]  /*2630*/  STS.U16 [R114+0x100], R103 ;  /* 0x0001006772007388 */ /* 0x0003e20000000400 */
[C---:B0-----:R-:W-:Y:S02]  /*2640*/  FMUL.FTZ R98, R112.reuse, R115 ;  /* 0x0000007370627220 */ /* 0x041fe40000410000 */
[----:B--2---:R-:W-:Y:S01]  /*2650*/  FMUL.FTZ R99, R112, R99 ;  /* 0x0000006370637220 */ /* 0x004fe20000410000 */
[----:B------:R0:W-:Y:S01]  /*2660*/  STS.U16 [R116+0x140], R105 ;  /* 0x0001406974007388 */ /* 0x0001e20000000400 */
[----:B-1----:R-:W-:Y:S01]  /*2670*/  @!P2 IMAD R103, R47, c[0x0][0x16c], R2 ;  /* 0x00005b002f67aa24 */ /* 0x002fe200078e0202 */
[----:B------:R-:W-:Y:S02]  /*2680*/  SHF.L.U32 R47, R44, 0x1, RZ ;  /* 0x000000012c2f7819 */ /* 0x000fe400000006ff */
[----:B------:R-:W-:Y:S04]  /*2690*/  STS.U16 [R118+0x180], R109 ;  /* 0x0001806d76007388 */ /* 0x000fe80000000400 */
[----:B------:R1:W-:Y:S01]  /*26a0*/  STS.U16 [R113+0x1c0], R110 ;  /* 0x0001c06e71007388 */ /* 0x0003e20000000400 */
[----:B------:R-:W-:-:S06]  /*26b0*/  NOP ;  /* 0x0000000000007918 */ /* 0x000fcc0000000000 */
[----:B------:R-:W2:Y:S04]  /*26c0*/  LDS.U16 R119, [R47] ;  /* 0x000000002f777984 */ /* 0x000ea80000000400 */
[----:B------:R-:W3:Y:S04]  /*26d0*/  LDS.U16 R121, [R47+0x2] ;  /* 0x000002002f797984 */ /* 0x000ee80000000400 */
[----:B------:R-:W4:Y:S04]  /*26e0*/  LDS.U16 R123, [R47+0x4] ;  /* 0x000004002f7b7984 */ /* 0x000f280000000400 */
[----:B------:R-:W2:Y:S04]  /*26f0*/  LDS.U16 R141, [R47+0x6] ;  /* 0x000006002f8d7984 */ /* 0x000ea80000000400 */
[----:B------:R-:W2:Y:S04]  /*2700*/  LDS.U16 R130, [R47+0x8] ;  /* 0x000008002f827984 */ /* 0x000ea80000000400 */
[----:B------:R-:W2:Y:S04]  /*2710*/  LDS.U16 R132, [R47+0xa] ;  /* 0x00000a002f847984 */ /* 0x000ea80000000400 */
[----:B------:R-:W2:Y:S04]  /*2720*/  LDS.U16 R137, [R47+0xc] ;  /* 0x00000c002f897984 */ /* 0x000ea80000000400 */
[----:B------:R0:W2:Y:S04]  /*2730*/  LDS.U16 R133, [R47+0xe] ;  /* 0x00000e002f857984 */ /* 0x0000a80000000400 */
[----:B------:R0:W-:Y:S01]  /*2740*/  STS.64 [R111+0xa80], R98 ;  /* 0x000a80626f007388 */ /* 0x0001e20000000a00 */
[----:B------:R-:W-:-:S04]  /*2750*/  FMUL.FTZ R102, R20, R95 ;  /* 0x0000005f14667220 */ /* 0x000fc80000410000 */
[----:B------:R-:W-:Y:S02]  /*2760*/  FMUL.RZ R112, R102, 0.15915493667125701904 ;  /* 0x3e22f98366707820 */ /* 0x000fe4000040c000 */
[-C--:B------:R-:W-:Y:S02]  /*2770*/  FMUL.FTZ R102, R20, R46.reuse ;  /* 0x0000002e14667220 */ /* 0x080fe40000410000 */
[----:B------:R-:W-:Y:S02]  /*2780*/  @!P2 IMAD.WIDE R44, R103, 0x10, R66 ;  /* 0x00000010672ca825 */ /* 0x000fe400078e0242 */
[----:B------:R-:W-:Y:S01]  /*2790*/  MUFU.SIN R103, R112 ;  /* 0x0000007000677308 */ /* 0x000fe20000000400 */
[----:B0-----:R-:W-:Y:S01]  /*27a0*/  CS2R R104, SRZ ;  /* 0x0000000000687805 */ /* 0x001fe2000001ff00 */
[----:B------:R-:W-:Y:S01]  /*27b0*/  BAR.SYNC.DEFER_BLOCKING 0x0 ;  /* 0x0000000000007b1d */ /* 0x000fe20000010000 */
[-C--:B-1----:R-:W-:Y:S02]  /*27c0*/  FMUL.FTZ R110, R19, R46.reuse ;  /* 0x0000002e136e7220 */ /* 0x082fe40000410000 */
[----:B------:R-:W-:-:S03]  /*27d0*/  FMUL.FTZ R47, R18, R46 ;  /* 0x0000002e122f7220 */ /* 0x000fc60000410000 */
[----:B------:R-:W0:Y:S01]  /*27e0*/  MUFU.EX2 R102, R102 ;  /* 0x0000006600667308 */ /* 0x000e220000000800 */
[----:B------:R-:W-:-:S07]  /*27f0*/  FMUL.FTZ R46, R19, R95 ;  /* 0x0000005f132e7220 */ /* 0x000fce0000410000 */
[----:B------:R1:W2:Y:S01]  /*2800*/  MUFU.COS R109, R112 ;  /* 0x00000070006d7308 */ /* 0x0002a20000000000 */
[----:B------:R-:W-:Y:S01]  /*2810*/  FMUL.RZ R46, R46, 0.15915493667125701904 ;  /* 0x3e22f9832e2e7820 */ /* 0x000fe2000040c000 */
[----:B------:R2:W5:Y:S06]  /*2820*/  @!P2 LDG.E.64 R104, [R44.64+0x8] ;  /* 0x000008062c68a981 */ /* 0x00056c000c1e1b00 */
[----:B------:R-:W-:Y:S01]  /*2830*/  MUFU.EX2 R110, R110 ;  /* 0x0000006e006e7308 */ /* 0x000fe20000000800 */
[----:B-1----:R-:W-:Y:S01]  /*2840*/  PRMT R112, RZ, 0x5410, R76 ;  /* 0x00005410ff707816 */ /* 0x002fe2000000004c */
[----:B0-----:R-:W-:-:S02]  /*2850*/  FMUL.FTZ R116, R102, R103 ;  /* 0x0000006766747220 */ /* 0x001fc40000410000 */
[----:B--2---:R-:W-:-:S04]  /*2860*/  FMUL.FTZ R44, R18, R95 ;  /* 0x0000005f122c7220 */ /* 0x004fc80000410000 */
[----:B------:R-:W0:Y:S01]  /*2870*/  MUFU.SIN R115, R46 ;  /* 0x0000002e00737308 */ /* 0x000e220000000400 */
[----:B------:R-:W-:-:S07]  /*2880*/  FMUL.RZ R111, R44, 0.15915493667125701904 ;  /* 0x3e22f9832c6f7820 */ /* 0x000fce000040c000 */
[----:B------:R1:W2:Y:S01]  /*2890*/  MUFU.COS R113, R46 ;  /* 0x0000002e00717308 */ /* 0x0002a20000000000 */
[----:B------:R-:W-:Y:S02]  /*28a0*/  FMUL.FTZ R139, R21, R112 ;  /* 0x00000070158b7220 */ /* 0x000fe40000410000 */
[----:B------:R-:W-:Y:S02]  /*28b0*/  FMUL.FTZ R118, R102, R109 ;  /* 0x0000006d66767220 */ /* 0x000fe40000410000 */
[----:B------:R-:W-:-:S03]  /*28c0*/  FMUL.FTZ R44, RZ, R116 ;  /* 0x00000074ff2c7220 */ /* 0x000fc60000410000 */
[----:B------:R-:W-:Y:S01]  /*28d0*/  MUFU.EX2 R47, R47 ;  /* 0x0000002f002f7308 */ /* 0x000fe20000000800 */
[----:B------:R-:W-:-:S07]  /*28e0*/  FMUL.FTZ R45, R116, R139 ;  /* 0x0000008b742d7220 */ /* 0x000fce0000410000 */
[----:B------:R-:W2:Y:S01]  /*28f0*/  MUFU.COS R114, R111 ;  /* 0x0000006f00727308 */ /* 0x000ea20000000000 */
[----:B------:R-:W-:-:S07]  /*2900*/  FFMA.FTZ R44, R118, R139, -R44 ;  /* 0x0000008b762c7223 */ /* 0x000fce000001082c */
[----:B------:R2:W3:Y:S01]  /*2910*/  MUFU.SIN R128, R111 ;  /* 0x0000006f00807308 */ /* 0x0004e20000000400 */
[----:B-1----:R-:W-:Y:S02]  /*2920*/  FFMA.FTZ R46, RZ, R118, R45 ;  /* 0x00000076ff2e7223 */ /* 0x002fe4000001002d */
[C---:B0-----:R-:W-:Y:S01]  /*2930*/  FMUL.FTZ R115, R110.reuse, R115 ;  /* 0x000000736e737220 */ /* 0x041fe20000410000 */
[----:B--2---:R-:W-:Y:S01]  /*2940*/  PRMT R111, RZ, 0x7610, R76 ;  /* 0x00007610ff6f7816 */ /* 0x004fe2000000004c */
[----:B------:R-:W-:Y:S02]  /*2950*/  FMUL.FTZ R113, R110, R113 ;  /* 0x000000716e717220 */ /* 0x000fe40000410000 */
[----:B------:R-:W-:Y:S02]  /*2960*/  FADD.FTZ R110, RZ, R46 ;  /* 0x0000002eff6e7221 */ /* 0x000fe40000010000 */
[----:B------:R-:W-:Y:S02]  /*2970*/  FFMA.FTZ R102, R20, R111, R44 ;  /* 0x0000006f14667223 */ /* 0x000fe4000001002c */
[----:B------:R-:W-:-:S02]  /*2980*/  FMUL.FTZ R114, R47, R114 ;  /* 0x000000722f727220 */ /* 0x000fc40000410000 */
[----:B------:R-:W-:Y:S02]  /*2990*/  FMUL.FTZ R103, R115, R102 ;  /* 0x0000006673677220 */ /* 0x000fe40000410000 */
[----:B---3--:R-:W-:Y:S02]  /*29a0*/  FMUL.FTZ R128, R47, R128 ;  /* 0x000000802f807220 */ /* 0x008fe40000410000 */
[-C--:B------:R-:W-:Y:S02]  /*29b0*/  FMUL.FTZ R47, R115, R110.reuse ;  /* 0x0000006e732f7220 */ /* 0x080fe40000410000 */
[----:B------:R-:W-:Y:S01]  /*29c0*/  FFMA.FTZ R103, R113, R110, R103 ;  /* 0x0000006e71677223 */ /* 0x000fe20000010067 */
[----:B------:R-:W-:Y:S01]  /*29d0*/  PRMT R110, RZ, 0x5410, R77 ;  /* 0x00005410ff6e7816 */ /* 0x000fe2000000004d */
[----:B------:R-:W-:Y:S02]  /*29e0*/  FMUL.FTZ R45, R99, R116 ;  /* 0x00000074632d7220 */ /* 0x000fe40000410000 */
[----:B------:R-:W-:-:S02]  /*29f0*/  FFMA.FTZ R102, R113, R102, -R47 ;  /* 0x0000006671667223 */ /* 0x000fc4000001082f */
[C---:B------:R-:W-:Y:S02]  /*2a00*/  FMUL.FTZ R46, R98.reuse, R116 ;  /* 0x00000074622e7220 */ /* 0x040fe40000410000 */
[----:B------:R-:W-:Y:S01]  /*2a10*/  FFMA.FTZ R44, R98, R118, -R45 ;  /* 0x00000076622c7223 */ /* 0x000fe2000001082d */
[----:B------:R-:W-:Y:S01]  /*2a20*/  ISETP.NE.AND P2, PT, R61, 0x1f, PT ;  /* 0x0000001f3d00780c */ /* 0x000fe20003f45270 */
[----:B------:R-:W-:Y:S02]  /*2a30*/  FFMA.FTZ R109, R19, R110, R102 ;  /* 0x0000006e136d7223 */ /* 0x000fe40000010066 */
[----:B------:R-:W-:Y:S02]  /*2a40*/  FFMA.FTZ R46, R99, R118, R46 ;  /* 0x00000076632e7223 */ /* 0x000fe4000001002e */
[----:B------:R-:W-:Y:S02]  /*2a50*/  FMUL.FTZ R45, R115, R44 ;  /* 0x0000002c732d7220 */ /* 0x000fe40000410000 */
[----:B------:R-:W-:-:S02]  /*2a60*/  FADD.FTZ R103, RZ, R103 ;  /* 0x00000067ff677221 */ /* 0x000fc40000010000 */
[----:B------:R-:W-:Y:S02]  /*2a70*/  FMUL.FTZ R102, R128, R109 ;  /* 0x0000006d80667220 */ /* 0x000fe40000410000 */
[-C--:B------:R-:W-:Y:S02]  /*2a80*/  FFMA.FTZ R47, R113, R46.reuse, R45 ;  /* 0x0000002e712f7223 */ /* 0x080fe4000001002d */
[----:B------:R-:W-:Y:S02]  /*2a90*/  FMUL.FTZ R46, R115, R46 ;  /* 0x0000002e732e7220 */ /* 0x000fe40000410000 */
[-C--:B------:R-:W-:Y:S02]  /*2aa0*/  FFMA.FTZ R102, R114, R103.reuse, R102 ;  /* 0x0000006772667223 */ /* 0x080fe40000010066 */
[----:B------:R-:W-:Y:S02]  /*2ab0*/  FFMA.FTZ R45, R113, R44, -R46 ;  /* 0x0000002c712d7223 */ /* 0x000fe4000001082e */
[----:B------:R-:W-:-:S02]  /*2ac0*/  FMUL.FTZ R46, R128, R103 ;  /* 0x00000067802e7220 */ /* 0x000fc40000410000 */
[----:B------:R-:W-:Y:S02]  /*2ad0*/  FADD.FTZ R122, RZ, R102 ;  /* 0x00000066ff7a7221 */ /* 0x000fe40000010000 */
[----:B------:R0:W1:Y:S01]  /*2ae0*/  @P2 LDS.64 R102, [R61.X8+0x1a88] ;  /* 0x001a88003d662984 */ /* 0x0000620000008a00 */
[----:B------:R-:W-:Y:S01]  /*2af0*/  FFMA.FTZ R46, R114, R109, -R46 ;  /* 0x0000006d722e7223 */ /* 0x000fe2000001082e */
[----:B------:R-:W-:Y:S01]  /*2b00*/  PRMT R109, RZ, 0x7610, R77 ;  /* 0x00007610ff6d7816 */ /* 0x000fe2000000004d */
[C---:B------:R-:W-:Y:S02]  /*2b10*/  FMUL.FTZ R138, R128.reuse, R47 ;  /* 0x0000002f808a7220 */ /* 0x040fe40000410000 */
[-C--:B------:R-:W-:Y:S02]  /*2b20*/  FMUL.FTZ R44, R128, R45.reuse ;  /* 0x0000002d802c7220 */ /* 0x080fe40000410000 */
[C---:B------:R-:W-:Y:S02]  /*2b30*/  FFMA.FTZ R138, R114.reuse, R45, -R138 ;  /* 0x0000002d728a7223 */ /* 0x040fe4000001088a */
[----:B------:R-:W-:-:S02]  /*2b40*/  FFMA.FTZ R47, R114, R47, R44 ;  /* 0x0000002f722f7223 */ /* 0x000fc4000001002c */
[----:B------:R-:W-:Y:S01]  /*2b50*/  FFMA.FTZ R136, R18, R109, R46 ;  /* 0x0000006d12887223 */ /* 0x000fe2000001002e */
[----:B------:R-:W-:Y:S05]  /*2b60*/  @P2 BRA `(.L_x_13203) ;  /* 0x0000009000002947 */ /* 0x000fea0003800000 */
[----:B0---4-:R-:W-:Y:S01]  /*2b70*/  ISETP.NE.AND P3, PT, R29, c[0x0][0x174], PT ;  /* 0x00005d001d007a0c */ /* 0x011fe20003f65270 */
        /* <DEDUP_REMOVED lines=8> */
.L_x_13203:
[----:B0---4-:R-:W-:Y:S05]  /*2c00*/  BSYNC B0 ;  /* 0x0000000000007941 */ /* 0x011fea0003800000 */
.L_x_13202:
[----:B------:R-:W0:Y:S01]  /*2c10*/  SHFL.UP PT, R46, R136, 0x1, RZ ;  /* 0x04200000882e7989 */ /* 0x000e2200000e00ff */
[----:B------:R-:W-:Y:S01]  /*2c20*/  ISETP.GE.AND P3, PT, R52, 0x1, PT ;  /* 0x000000013400780c */ /* 0x000fe20003f66270 */
[----:B------:R-:W-:Y:S01]  /*2c30*/  FADD.FTZ R129, R15, R15 ;  /* 0x0000000f0f817221 */ /* 0x000fe20000010000 */
[----:B------:R-:W-:Y:S01]  /*2c40*/  PRMT R133, RZ, 0x5410, R133 ;  /* 0x00005410ff857816 */ /* 0x000fe20000000085 */
[----:B------:R-:W2:Y:S01]  /*2c50*/  SHFL.UP PT, R44, R138, 0x1, RZ ;  /* 0x042000008a2c7989 */ /* 0x000ea200000e00ff */
[----:B------:R-:W-:Y:S01]  /*2c60*/  PRMT R137, RZ, 0x5410, R137 ;  /* 0x00005410ff897816 */ /* 0x000fe20000000089 */
[----:B-1----:R-:W-:Y:S01]  /*2c70*/  FMUL.FTZ R142, R128, -R102 ;  /* 0x80000066808e7220 */ /* 0x002fe20000410000 */
[----:B------:R-:W-:Y:S01]  /*2c80*/  PRMT R132, RZ, 0x5410, R132 ;  /* 0x00005410ff847816 */ /* 0x000fe20000000084 */
[----:B------:R-:W1:Y:S01]  /*2c90*/  SHFL.UP PT, R117, R122, 0x1, RZ ;  /* 0x042000007a757989 */ /* 0x000e6200000e00ff */
[----:B------:R-:W-:Y:S01]  /*2ca0*/  PRMT R130, RZ, 0x5410, R130 ;  /* 0x00005410ff827816 */ /* 0x000fe20000000082 */
[----:B------:R-:W-:Y:S01]  /*2cb0*/  FFMA.FTZ R148, R114, -R103, R142 ;  /* 0x8000006772947223 */ /* 0x000fe2000001008e */
[----:B------:R-:W-:Y:S01]  /*2cc0*/  PRMT R141, RZ, 0x5410, R141 ;  /* 0x00005410ff8d7816 */ /* 0x000fe2000000008d */
[----:B------:R-:W3:Y:S01]  /*2cd0*/  SHFL.UP PT, R45, R47, 0x1, RZ ;  /* 0x042000002f2d7989 */ /* 0x000ee200000e00ff */
[----:B------:R-:W-:Y:S01]  /*2ce0*/  PRMT R123, RZ, 0x5410, R123 ;  /* 0x00005410ff7b7816 */ /* 0x000fe2000000007b */
[----:B------:R-:W-:Y:S01]  /*2cf0*/  BSSY B0, `(.L_x_13204) ;  /* 0x00000ab000007945 */ /* 0x000fe20003800000 */
[----:B------:R-:W-:Y:S01]  /*2d00*/  ISETP.GE.OR P0, PT, R29, c[0x0][0x174], P0 ;  /* 0x00005d001d007a0c */ /* 0x000fe20000706670 */
[----:B-----5:R-:W-:Y:S04]  /*2d10*/  SHFL.IDX PT, R105, R105, RZ, 0x1f ;  /* 0x00001fff69697589 */ /* 0x020fe800000e0000 */
[----:B------:R-:W-:Y:S01]  /*2d20*/  SHFL.IDX PT, R104, R104, RZ, 0x1f ;  /* 0x00001fff68687589 */ /* 0x000fe200000e0000 */
[----:B0-----:R-:W-:-:S02]  /*2d30*/  FMUL.FTZ R124, R47, R46 ;  /* 0x0000002e2f7c7220 */ /* 0x001fc40000410000 */
[C---:B--2---:R-:W-:Y:S02]  /*2d40*/  FMUL.FTZ R120, R47.reuse, R44 ;  /* 0x0000002c2f787220 */ /* 0x044fe40000410000 */
[CC--:B-1----:R-:W-:Y:S02]  /*2d50*/  FMUL.FTZ R125, R47.reuse, R117.reuse ;  /* 0x000000752f7d7220 */ /* 0x0c2fe40000410000 */
        /* <DEDUP_REMOVED lines=53> */
[----:B------:R-:W-:-:S02]  /*30b0*/  @P3 FFMA.FTZ R138, R138, R45, -R47 ;  /* 0x0000002d8a8a3223 */ /* 0x000fc4000001082f */
[----:B------:R-:W-:Y:S02]  /*30c0*/  FMUL.FTZ R47, R101, R133 ;  /* 0x00000085652f7220 */ /* 0x000fe40000410000 */
[----:B------:R-:W-:Y:S02]  /*30d0*/  @P3 FADD.FTZ R122, R122, R125 ;  /* 0x0000007d7a7a3221 */ /* 0x000fe40000010000 */
[----:B------:R-:W-:Y:S02]  /*30e0*/  FFMA.FTZ R120, R100, R137, -R47 ;  /* 0x0000008964787223 */ /* 0x000fe4000001082f */
[----:B------:R-:W0:Y:S01]  /*30f0*/  SHFL.UP PT, R47, R138, 0x10, RZ ;  /* 0x060000008a2f7989 */ /* 0x000e2200000e00ff */
[----:B------:R-:W-:Y:S01]  /*3100*/  @P3 FADD.FTZ R136, R136, R117 ;  /* 0x0000007588883221 */ /* 0x000fe20000010000 */
[----:B------:R-:W-:Y:S01]  /*3110*/  ISETP.GE.AND P3, PT, R52, 0x10, PT ;  /* 0x000000103400780c */ /* 0x000fe20003f66270 */
[----:B------:R-:W-:Y:S01]  /*3120*/  FMUL.FTZ R46, R100, R133 ;  /* 0x00000085642e7220 */ /* 0x000fe20000410000 */
[----:B------:R-:W1:Y:S01]  /*3130*/  SHFL.UP PT, R117, R44, 0x10, RZ ;  /* 0x060000002c757989 */ /* 0x000e6200000e00ff */
[----:B------:R-:W-:-:S02]  /*3140*/  FADD.FTZ R125, R14, R14 ;  /* 0x0000000e0e7d7221 */ /* 0x000fc40000010000 */
[C---:B------:R-:W-:Y:S01]  /*3150*/  FFMA.FTZ R124, R101.reuse, R137, R46 ;  /* 0x00000089657c7223 */ /* 0x040fe2000001002e */
[----:B------:R-:W2:Y:S01]  /*3160*/  SHFL.UP PT, R147, R122, 0x10, RZ ;  /* 0x060000007a937989 */ /* 0x000ea200000e00ff */
[-C--:B------:R-:W-:Y:S02]  /*3170*/  FMUL.FTZ R45, R101, R132.reuse ;  /* 0x00000084652d7220 */ /* 0x080fe40000410000 */
[C---:B------:R-:W-:Y:S01]  /*3180*/  FMUL.FTZ R46, R100.reuse, R132 ;  /* 0x00000084642e7220 */ /* 0x040fe20000410000 */
[----:B------:R-:W3:Y:S01]  /*3190*/  SHFL.UP PT, R145, R136, 0x10, RZ ;  /* 0x0600000088917989 */ /* 0x000ee200000e00ff */
[C---:B------:R-:W-:Y:S02]  /*31a0*/  FMUL.FTZ R131, R125.reuse, R124 ;  /* 0x0000007c7d837220 */ /* 0x040fe40000410000 */
[----:B------:R-:W-:Y:S02]  /*31b0*/  FMUL.FTZ R135, R125, R120 ;  /* 0x000000787d877220 */ /* 0x000fe40000410000 */
[----:B------:R-:W-:-:S02]  /*31c0*/  FFMA.FTZ R124, R100, R130, -R45 ;  /* 0x00000082647c7223 */ /* 0x000fc4000001082d */
[----:B------:R-:W-:Y:S02]  /*31d0*/  FFMA.FTZ R46, R101, R130, R46 ;  /* 0x00000082652e7223 */ /* 0x000fe4000001002e */
[-C--:B------:R-:W-:Y:S02]  /*31e0*/  FMUL.FTZ R120, R114, R131.reuse ;  /* 0x0000008372787220 */ /* 0x080fe40000410000 */
[C---:B------:R-:W-:Y:S02]  /*31f0*/  FMUL.FTZ R45, R128.reuse, R131 ;  /* 0x00000083802d7220 */ /* 0x040fe40000410000 */
[C---:B------:R-:W-:Y:S02]  /*3200*/  FMUL.FTZ R127, R129.reuse, R46 ;  /* 0x0000002e817f7220 */ /* 0x040fe40000410000 */
[----:B------:R-:W-:Y:S02]  /*3210*/  FFMA.FTZ R120, -R128, R135, -R120 ;  /* 0x0000008780787223 */ /* 0x000fe40000010978 */
[----:B------:R-:W-:-:S02]  /*3220*/  FMUL.FTZ R124, R129, R124 ;  /* 0x0000007c817c7220 */ /* 0x000fc40000410000 */
[----:B------:R-:W-:Y:S02]  /*3230*/  FFMA.FTZ R45, R114, R135, -R45 ;  /* 0x00000087722d7223 */ /* 0x000fe4000001082d */
[----:B------:R-:W-:Y:S02]  /*3240*/  FADD.FTZ R134, -R127, R120 ;  /* 0x000000787f867221 */ /* 0x000fe40000010100 */
[----:B------:R-:W-:Y:S02]  /*3250*/  FADD.FTZ R46, R124, R45 ;  /* 0x0000002d7c2e7221 */ /* 0x000fe40000010000 */
[----:B0-----:R-:W-:Y:S02]  /*3260*/  FMUL.FTZ R45, R44, R47 ;  /* 0x0000002f2c2d7220 */ /* 0x001fe40000410000 */
[C---:B------:R-:W-:Y:S02]  /*3270*/  FMUL.FTZ R143, R115.reuse, -R134 ;  /* 0x80000086738f7220 */ /* 0x040fe40000410000 */
[----:B------:R-:W-:-:S02]  /*3280*/  FMUL.FTZ R140, R115, -R46 ;  /* 0x8000002e738c7220 */ /* 0x000fc40000410000 */
[----:B-1----:R-:W-:Y:S02]  /*3290*/  FFMA.FTZ R45, R138, R117, R45 ;  /* 0x000000758a2d7223 */ /* 0x002fe4000001002d */
[C---:B------:R-:W-:Y:S02]  /*32a0*/  FFMA.FTZ R143, R113.reuse, R46, -R143 ;  /* 0x0000002e718f7223 */ /* 0x040fe4000001088f */
[C---:B--2---:R-:W-:Y:S02]  /*32b0*/  FMUL.FTZ R46, R44.reuse, R147 ;  /* 0x000000932c2e7220 */ /* 0x044fe40000410000 */
[C---:B---3--:R-:W-:Y:S02]  /*32c0*/  FMUL.FTZ R120, R44.reuse, R145 ;  /* 0x000000912c787220 */ /* 0x048fe40000410000 */
[----:B------:R-:W-:Y:S01]  /*32d0*/  FFMA.FTZ R144, R113, R134, R140 ;  /* 0x0000008671907223 */ /* 0x000fe2000001008c */
[C---:B------:R-:W-:Y:S01]  /*32e0*/  FSEL R140, R44.reuse, R45, !P3 ;  /* 0x0000002d2c8c7208 */ /* 0x040fe20005800000 */
[----:B------:R-:W-:Y:S01]  /*32f0*/  FMUL.FTZ R117, R44, R117 ;  /* 0x000000752c757220 */ /* 0x000fe20000410000 */
[----:B------:R-:W-:Y:S01]  /*3300*/  HFMA2.MMA R45, -RZ, RZ, 0, 0 ;  /* 0x00000000ff2d7435 */ /* 0x000fe200000001ff */
[C---:B------:R-:W-:Y:S01]  /*3310*/  FFMA.FTZ R145, R138.reuse, R145, -R46 ;  /* 0x000000918a917223 */ /* 0x040fe2000001082e */
[----:B------:R-:W-:Y:S01]  /*3320*/  MOV R44, 0x3f800000 ;  /* 0x3f800000002c7802 */ /* 0x000fe20000000f00 */
[C---:B------:R-:W-:Y:S01]  /*3330*/  FFMA.FTZ R147, R138.reuse, R147, R120 ;  /* 0x000000938a937223 */ /* 0x040fe20000010078 */
[----:B------:R-:W0:Y:S01]  /*3340*/  SHFL.UP PT, R140, R140, 0x1, RZ ;  /* 0x042000008c8c7989 */ /* 0x000e2200000e00ff */
[----:B------:R-:W-:-:S02]  /*3350*/  @P3 FFMA.FTZ R138, R138, R47, -R117 ;  /* 0x0000002f8a8a3223 */ /* 0x000fc40000010875 */
[-C--:B------:R-:W-:Y:S01]  /*3360*/  FMUL.FTZ R117, R101, R141.reuse ;  /* 0x0000008d65757220 */ /* 0x080fe20000410000 */
[----:B------:R-:W-:Y:S01]  /*3370*/  CS2R R46, SRZ ;  /* 0x00000000002e7805 */ /* 0x000fe2000001ff00 */
[----:B------:R-:W-:Y:S02]  /*3380*/  @P3 FADD.FTZ R136, R136, R145 ;  /* 0x0000009188883221 */ /* 0x000fe40000010000 */
[----:B------:R-:W-:Y:S01]  /*3390*/  FMUL.FTZ R120, R100, R141 ;  /* 0x0000008d64787220 */ /* 0x000fe20000410000 */
[----:B------:R-:W1:Y:S01]  /*33a0*/  SHFL.UP PT, R138, R138, 0x1, RZ ;  /* 0x042000008a8a7989 */ /* 0x000e6200000e00ff */
[----:B------:R-:W-:Y:S02]  /*33b0*/  FADD.FTZ R134, R16, R16 ;  /* 0x0000001010867221 */ /* 0x000fe40000010000 */
[----:B------:R-:W-:Y:S01]  /*33c0*/  FFMA.FTZ R117, R100, R123, -R117 ;  /* 0x0000007b64757223 */ /* 0x000fe20000010875 */
[----:B------:R-:W2:Y:S01]  /*33d0*/  SHFL.UP PT, R136, R136, 0x1, RZ ;  /* 0x0420000088887989 */ /* 0x000ea200000e00ff */
[----:B------:R-:W-:-:S02]  /*33e0*/  @P3 FADD.FTZ R122, R122, R147 ;  /* 0x000000937a7a3221 */ /* 0x000fc40000010000 */
[----:B------:R-:W-:Y:S01]  /*33f0*/  FFMA.FTZ R145, R101, R123, R120 ;  /* 0x0000007b65917223 */ /* 0x000fe20000010078 */
[----:B------:R-:W-:Y:S01]  /*3400*/  @!P0 LDS.128 R44, [R2.X16+0x1b80] ;  /* 0x001b8000022c8984 */ /* 0x000fe2000000cc00 */
[----:B------:R-:W-:Y:S01]  /*3410*/  FMUL.FTZ R120, R134, R117 ;  /* 0x0000007586787220 */ /* 0x000fe20000410000 */
[----:B------:R-:W-:Y:S01]  /*3420*/  ISETP.NE.AND P0, PT, R50, 0x1f, PT ;  /* 0x0000001f3200780c */ /* 0x000fe20003f05270 */
[----:B------:R-:W-:Y:S01]  /*3430*/  FMUL.FTZ R117, R134, R145 ;  /* 0x0000009186757220 */ /* 0x000fe20000410000 */
[----:B------:R-:W3:Y:S01]  /*3440*/  SHFL.UP PT, R122, R122, 0x1, RZ ;  /* 0x042000007a7a7989 */ /* 0x000ee200000e00ff */
[----:B------:R-:W-:Y:S02]  /*3450*/  FMUL.FTZ R145, R128, R103 ;  /* 0x0000006780917220 */ /* 0x000fe40000410000 */
[----:B------:R-:W-:Y:S02]  /*3460*/  FADD.FTZ R149, -R117, R144 ;  /* 0x0000009075957221 */ /* 0x000fe40000010100 */
[----:B------:R-:W-:-:S02]  /*3470*/  FADD.FTZ R147, R120, R143 ;  /* 0x0000008f78937221 */ /* 0x000fc40000010000 */
[----:B------:R-:W-:Y:S02]  /*3480*/  FMUL.FTZ R142, R116, -R149 ;  /* 0x80000095748e7220 */ /* 0x000fe40000410000 */
[----:B------:R-:W-:Y:S02]  /*3490*/  FFMA.FTZ R146, R114, R102, -R145 ;  /* 0x0000006672927223 */ /* 0x000fe40000010891 */
[----:B------:R-:W-:Y:S02]  /*34a0*/  FMUL.FTZ R143, R115, -R148 ;  /* 0x80000094738f7220 */ /* 0x000fe40000410000 */
[-C--:B------:R-:W-:Y:S02]  /*34b0*/  FMUL.FTZ R144, R116, -R147.reuse ;  /* 0x8000009374907220 */ /* 0x080fe40000410000 */
[----:B------:R-:W-:Y:S02]  /*34c0*/  FFMA.FTZ R142, R118, R147, -R142 ;  /* 0x00000093768e7223 */ /* 0x000fe4000001088e */
[----:B------:R-:W-:-:S02]  /*34d0*/  FFMA.FTZ R147, R113, R146, -R143 ;  /* 0x0000009271937223 */ /* 0x000fc4000001088f */
[C---:B0-----:R-:W-:Y:S02]  /*34e0*/  FMUL.FTZ R143, R140.reuse, R105 ;  /* 0x000000698c8f7220 */ /* 0x041fe40000410000 */
[----:B------:R-:W-:Y:S02]  /*34f0*/  FMUL.FTZ R145, R115, -R146 ;  /* 0x8000009273917220 */ /* 0x000fe40000410000 */
[-C--:B------:R-:W-:Y:S02]  /*3500*/  FMUL.FTZ R140, R140, R104.reuse ;  /* 0x000000688c8c7220 */ /* 0x080fe40000410000 */
[----:B-1----:R-:W-:Y:S02]  /*3510*/  FFMA.FTZ R143, R138, R104, -R143 ;  /* 0x000000688a8f7223 */ /* 0x002fe4000001088f */
[----:B------:R-:W-:Y:S02]  /*3520*/  FFMA.FTZ R144, R118, R149, R144 ;  /* 0x0000009576907223 */ /* 0x000fe40000010090 */
[----:B------:R-:W-:-:S02]  /*3530*/  FFMA.FTZ R149, R113, R148, R145 ;  /* 0x0000009471957223 */ /* 0x000fc40000010091 */
[----:B------:R-:W-:Y:S02]  /*3540*/  FFMA.FTZ R145, R138, R105, R140 ;  /* 0x000000698a917223 */ /* 0x000fe4000001008c */
[----:B--2---:R-:W-:Y:S01]  /*3550*/  @P1 FADD.FTZ R104, R136, R143 ;  /* 0x0000008f88681221 */ /* 0x004fe20000010000 */
[----:B------:R-:W-:Y:S01]  /*3560*/  PRMT R136, RZ, 0x5410, R121 ;  /* 0x00005410ff887816 */ /* 0x000fe20000000079 */
[----:B---3--:R-:W-:Y:S01]  /*3570*/  @P1 FADD.FTZ R105, R122, R145 ;  /* 0x000000917a691221 */ /* 0x008fe20000010000 */
[----:B------:R-:W-:Y:S01]  /*3580*/  PRMT R122, RZ, 0x5410, R119 ;  /* 0x00005410ff7a7816 */ /* 0x000fe20000000077 */
[C---:B------:R-:W-:Y:S02]  /*3590*/  FMUL.FTZ R146, R116.reuse, -R149 ;  /* 0x8000009574927220 */ /* 0x040fe40000410000 */
[----:B------:R-:W-:Y:S02]  /*35a0*/  FMUL.FTZ R148, R116, -R147 ;  /* 0x8000009374947220 */ /* 0x000fe40000410000 */
[----:B------:R-:W-:-:S02]  /*35b0*/  FMUL.FTZ R121, R101, R136 ;  /* 0x0000008865797220 */ /* 0x000fc40000410000 */
[----:B------:R-:W-:Y:S02]  /*35c0*/  FMUL.FTZ R145, R100, R136 ;  /* 0x0000008864917220 */ /* 0x000fe40000410000 */
[C---:B------:R-:W-:Y:S02]  /*35d0*/  FFMA.FTZ R138, R118.reuse, R147, -R146 ;  /* 0x00000093768a7223 */ /* 0x040fe40000010892 */
[----:B------:R-:W-:Y:S02]  /*35e0*/  FFMA.FTZ R140, R118, R149, R148 ;  /* 0x00000095768c7223 */ /* 0x000fe40000010094 */
[----:B------:R-:W-:Y:S01]  /*35f0*/  FADD.FTZ R143, R17, R17 ;  /* 0x00000011118f7221 */ /* 0x000fe20000010000 */
[----:B------:R0:W1:Y:S01]  /*3600*/  SHFL.DOWN PT, R151, R138, 0x1, 0x1f ;  /* 0x08201f008a977f89 */ /* 0x00006200000e0000 */
[-C--:B------:R-:W-:Y:S02]  /*3610*/  FFMA.FTZ R146, R100, R122.reuse, -R121 ;  /* 0x0000007a64927223 */ /* 0x080fe40000010879 */
[----:B------:R-:W-:Y:S01]  /*3620*/  FFMA.FTZ R148, R101, R122, R145 ;  /* 0x0000007a65947223 */ /* 0x000fe20000010091 */
[----:B------:R0:W2:Y:S01]  /*3630*/  SHFL.DOWN PT, R153, R140, 0x1, 0x1f ;  /* 0x08201f008c997f89 */ /* 0x0000a200000e0000 */
[----:B------:R-:W-:-:S02]  /*3640*/  FMUL.FTZ R119, R143, R146 ;  /* 0x000000928f777220 */ /* 0x000fc40000410000 */
[----:B------:R-:W-:Y:S02]  /*3650*/  FMUL.FTZ R121, R143, R148 ;  /* 0x000000948f797220 */ /* 0x000fe40000410000 */
[----:B------:R-:W-:Y:S02]  /*3660*/  FADD.FTZ R142, R119, R142 ;  /* 0x0000008e778e7221 */ /* 0x000fe40000010000 */
[----:B------:R-:W-:Y:S02]  /*3670*/  FADD.FTZ R144, -R121, R144 ;  /* 0x0000009079907221 */ /* 0x000fe40000010100 */
        /* <DEDUP_REMOVED lines=18> */
.L_x_13205:
[----:B------:R-:W-:Y:S05]  /*37a0*/  BSYNC B0 ;  /* 0x0000000000007941 */ /* 0x000fea0003800000 */
.L_x_13204:
[----:B------:R-:W-:Y:S01]  /*37b0*/  ISETP.GT.U32.AND P0, PT, R50, 0x1d, PT ;  /* 0x0000001d3200780c */ /* 0x000fe20003f04070 */
[----:B------:R-:W-:Y:S01]  /*37c0*/  FADD.FTZ R139, R139, R104 ;  /* 0x000000688b8b7221 */ /* 0x000fe20000010000 */
[----:B-1----:R1:W0:Y:S01]  /*37d0*/  SHFL.DOWN PT, R151, R138, 0x2, 0x1f ;  /* 0x08401f008a977f89 */ /* 0x00222200000e0000 */
[----:B------:R-:W-:Y:S01]  /*37e0*/  FADD.FTZ R105, RZ, R105 ;  /* 0x00000069ff697221 */ /* 0x000fe20000010000 */
        /* <DEDUP_REMOVED lines=18> */
.L_x_13207:
[----:B------:R-:W-:Y:S05]  /*3910*/  BSYNC B0 ;  /* 0x0000000000007941 */ /* 0x000fea0003800000 */
.L_x_13206:
[-C--:B------:R-:W-:Y:S01]  /*3920*/  FFMA.FTZ R136, R122, R139.reuse, -R98 ;  /* 0x0000008b7a887223 */ /* 0x080fe20000010862 */
[----:B------:R-:W-:Y:S01]  /*3930*/  ISETP.GT.U32.AND P0, PT, R50, 0x1b, PT ;  /* 0x0000001b3200780c */ /* 0x000fe20003f04070 */
[C---:B------:R-:W-:Y:S01]  /*3940*/  FMUL.FTZ R99, R116.reuse, R139 ;  /* 0x0000008b74637220 */ /* 0x040fe20000410000 */
[----:B0-----:R0:W1:Y:S01]  /*3950*/  SHFL.DOWN PT, R151, R138, 0x4, 0x1f ;  /* 0x08801f008a977f89 */ /* 0x00106200000e0000 */
[-C--:B------:R-:W-:Y:S01]  /*3960*/  FMUL.FTZ R98, R116, R105.reuse ;  /* 0x0000006974627220 */ /* 0x080fe20000410000 */
[----:B------:R-:W-:Y:S01]  /*3970*/  BSSY B0, `(.L_x_13208) ;  /* 0x0000023000007945 */ /* 0x000fe20003800000 */
[-C--:B------:R-:W-:Y:S01]  /*3980*/  FFMA.FTZ R146, R122, R105.reuse, R104 ;  /* 0x000000697a927223 */ /* 0x080fe20000010068 */
[----:B--2---:R0:W2:Y:S01]  /*3990*/  SHFL.DOWN PT, R153, R140, 0x4, 0x1f ;  /* 0x08801f008c997f89 */ /* 0x0040a200000e0000 */
[-C--:B------:R-:W-:Y:S01]  /*39a0*/  FMUL.FTZ R104, R101, R105.reuse ;  /* 0x0000006965687220 */ /* 0x080fe20000410000 */
[----:B------:R-:W-:Y:S01]  /*39b0*/  ISETP.GT.U32.AND P1, PT, R50, 0x17, PT ;  /* 0x000000173200780c */ /* 0x000fe20003f24070 */
[-C--:B------:R-:W-:Y:S01]  /*39c0*/  FMUL.FTZ R122, R100, R105.reuse ;  /* 0x00000069647a7220 */ /* 0x080fe20000410000 */
[----:B----4-:R0:W4:Y:S01]  /*39d0*/  SHFL.DOWN PT, R155, R144, 0x4, 0x1f ;  /* 0x08801f00909b7f89 */ /* 0x01012200000e0000 */
[----:B------:R-:W-:Y:S01]  /*39e0*/  FFMA.FTZ R99, R118, R105, R99 ;  /* 0x0000006976637223 */ /* 0x000fe20000010063 */
[----:B------:R-:W-:Y:S01]  /*39f0*/  ISETP.GT.U32.AND P3, PT, R50, 0xf, PT ;  /* 0x0000000f3200780c */ /* 0x000fe20003f64070 */
[----:B------:R-:W-:-:S02]  /*3a00*/  FFMA.FTZ R98, R118, R139, -R98 ;  /* 0x0000008b76627223 */ /* 0x000fc40000010862 */
[-C--:B------:R-:W-:Y:S02]  /*3a10*/  FFMA.FTZ R148, R100, R139.reuse, -R104 ;  /* 0x0000008b64947223 */ /* 0x080fe40000010868 */
[----:B------:R-:W-:Y:S02]  /*3a20*/  FFMA.FTZ R150, R101, R139, R122 ;  /* 0x0000008b65967223 */ /* 0x000fe4000001007a */
[----:B------:R-:W-:Y:S02]  /*3a30*/  FADD.FTZ R104, RZ, R99 ;  /* 0x00000063ff687221 */ /* 0x000fe40000010000 */
[----:B------:R-:W-:Y:S02]  /*3a40*/  FFMA.FTZ R122, R20, R111, R98 ;  /* 0x0000006f147a7223 */ /* 0x000fe40000010062 */
[----:B---3--:R-:W-:Y:S02]  /*3a50*/  FFMA.FTZ R147, R143, R136, RZ ;  /* 0x000000888f937223 */ /* 0x008fe400000100ff */
[----:B------:R-:W-:-:S02]  /*3a60*/  FMUL.FTZ R98, R141, R104 ;  /* 0x000000688d627220 */ /* 0x000fc40000410000 */
[----:B------:R-:W-:Y:S02]  /*3a70*/  FMUL.FTZ R99, R141, R122 ;  /* 0x0000007a8d637220 */ /* 0x000fe40000410000 */
[C---:B------:R-:W-:Y:S02]  /*3a80*/  FFMA.FTZ R149, -R143.reuse, R146, RZ ;  /* 0x000000928f957223 */ /* 0x040fe400000101ff */
[C---:B------:R-:W-:Y:S02]  /*3a90*/  FMUL.FTZ R136, R143.reuse, R148 ;  /* 0x000000948f887220 */ /* 0x040fe40000410000 */
[----:B------:R-:W-:Y:S02]  /*3aa0*/  FFMA.FTZ R141, -R143, R150, -RZ ;  /* 0x000000968f8d7223 */ /* 0x000fe400000109ff */
[----:B------:R0:W3:Y:S01]  /*3ab0*/  SHFL.DOWN PT, R143, R142, 0x4, 0x1f ;  /* 0x08801f008e8f7f89 */ /* 0x0000e200000e0000 */
[C---:B------:R-:W-:Y:S02]  /*3ac0*/  FFMA.FTZ R98, R123.reuse, R122, -R98 ;  /* 0x0000007a7b627223 */ /* 0x040fe40000010862 */
[----:B------:R-:W-:Y:S01]  /*3ad0*/  FFMA.FTZ R148, R123, R104, R99 ;  /* 0x000000687b947223 */ /* 0x000fe20000010063 */
[----:B------:R-:W-:Y:S05]  /*3ae0*/  @P0 BRA `(.L_x_13209) ;  /* 0x000000b000000947 */ /* 0x000fea0003800000 */
[C---:B-12-4-:R-:W-:Y:S02]  /*3af0*/  FMUL.FTZ R123, R140.reuse, R155 ;  /* 0x0000009b8c7b7220 */ /* 0x056fe40000410000 */
[----:B------:R-:W-:-:S02]  /*3b00*/  FMUL.FTZ R99, R140, R153 ;  /* 0x000000998c637220 */ /* 0x000fc40000410000 */
[-C--:B---3--:R-:W-:Y:S02]  /*3b10*/  FMUL.FTZ R145, R140, R143.reuse ;  /* 0x0000008f8c917220 */ /* 0x088fe40000410000 */
[----:B------:R-:W-:Y:S02]  /*3b20*/  FFMA.FTZ R143, R138, R143, -R123 ;  /* 0x0000008f8a8f7223 */ /* 0x000fe4000001087b */
[-C--:B------:R-:W-:Y:S02]  /*3b30*/  FMUL.FTZ R123, R140, R151.reuse ;  /* 0x000000978c7b7220 */ /* 0x080fe40000410000 */
[C---:B------:R-:W-:Y:S02]  /*3b40*/  FFMA.FTZ R99, R138.reuse, R151, -R99 ;  /* 0x000000978a637223 */ /* 0x040fe40000010863 */
[C---:B------:R-:W-:Y:S02]  /*3b50*/  FFMA.FTZ R145, R138.reuse, R155, R145 ;  /* 0x0000009b8a917223 */ /* 0x040fe40000010091 */
[----:B0-----:R-:W-:Y:S01]  /*3b60*/  FFMA.FTZ R140, R138, R153, R123 ;  /* 0x000000998a8c7223 */ /* 0x001fe2000001007b */
[----:B------:R-:W-:Y:S01]  /*3b70*/  MOV R138, R99 ;  /* 0x00000063008a7202 */ /* 0x000fe20000000f00 */
[----:B------:R-:W-:-:S02]  /*3b80*/  FADD.FTZ R142, R142, R143 ;  /* 0x0000008f8e8e7221 */ /* 0x000fc40000010000 */
[----:B------:R-:W-:Y:S02]  /*3b90*/  FADD.FTZ R144, R144, R145 ;  /* 0x0000009190907221 */ /* 0x000fe40000010000 */
.L_x_13209:
[----:B-12-4-:R-:W-:Y:S05]  /*3ba0*/  BSYNC B0 ;  /* 0x0000000000007941 */ /* 0x016fea0003800000 */
.L_x_13208:
[C---:B------:R-:W-:Y:S01]  /*3bb0*/  FFMA.FTZ R146, R134.reuse, R98, R147 ;  /* 0x0000006286927223 */ /* 0x040fe20000010093 */
[----:B---3--:R1:W2:Y:S01]  /*3bc0*/  SHFL.DOWN PT, R143, R142, 0x8, 0x1f ;  /* 0x09001f008e8f7f89 */ /* 0x0082a200000e0000 */
[----:B------:R-:W-:Y:S01]  /*3bd0*/  FFMA.FTZ R98, -R134, R148, R149 ;  /* 0x0000009486627223 */ /* 0x000fe20000010195 */
[----:B------:R-:W-:Y:S02]  /*3be0*/  BSSY B0, `(.L_x_13210) ;  /* 0x0000010000007945 */ /* 0x000fe40003800000 */
[----:B------:R1:W3:Y:S04]  /*3bf0*/  SHFL.DOWN PT, R147, R138, 0x8, 0x1f ;  /* 0x09001f008a937f89 */ /* 0x0002e800000e0000 */
[----:B------:R1:W4:Y:S04]  /*3c00*/  SHFL.DOWN PT, R149, R140, 0x8, 0x1f ;  /* 0x09001f008c957f89 */ /* 0x00032800000e0000 */
[----:B------:R1:W0:Y:S01]  /*3c10*/  SHFL.DOWN PT, R151, R144, 0x8, 0x1f ;  /* 0x09001f0090977f89 */ /* 0x00022200000e0000 */
[----:B------:R-:W-:Y:S05]  /*3c20*/  @P1 BRA `(.L_x_13211) ;  /* 0x000000b000001947 */ /* 0x000fea0003800000 */
[C---:B0-----:R-:W-:Y:S02]  /*3c30*/  FMUL.FTZ R123, R140.reuse, R151 ;  /* 0x000000978c7b7220 */ /* 0x041fe40000410000 */
[----:B----4-:R-:W-:-:S02]  /*3c40*/  FMUL.FTZ R99, R140, R149 ;  /* 0x000000958c637220 */ /* 0x010fc40000410000 */
[-C--:B--2---:R-:W-:Y:S02]  /*3c50*/  FMUL.FTZ R145, R140, R143.reuse ;  /* 0x0000008f8c917220 */ /* 0x084fe40000410000 */
[----:B------:R-:W-:Y:S02]  /*3c60*/  FFMA.FTZ R143, R138, R143, -R123 ;  /* 0x0000008f8a8f7223 */ /* 0x000fe4000001087b */
[-C--:B---3--:R-:W-:Y:S02]  /*3c70*/  FMUL.FTZ R123, R140, R147.reuse ;  /* 0x000000938c7b7220 */ /* 0x088fe40000410000 */
[C---:B------:R-:W-:Y:S02]  /*3c80*/  FFMA.FTZ R99, R138.reuse, R147, -R99 ;  /* 0x000000938a637223 */ /* 0x040fe40000010863 */
[C---:B------:R-:W-:Y:S02]  /*3c90*/  FFMA.FTZ R145, R138.reuse, R151, R145 ;  /* 0x000000978a917223 */ /* 0x040fe40000010091 */
[----:B-1----:R-:W-:Y:S01]  /*3ca0*/  FFMA.FTZ R140, R138, R149, R123 ;  /* 0x000000958a8c7223 */ /* 0x002fe2000001007b */
[----:B------:R-:W-:Y:S01]  /*3cb0*/  MOV R138, R99 ;  /* 0x00000063008a7202 */ /* 0x000fe20000000f00 */
[----:B------:R-:W-:-:S02]  /*3cc0*/  FADD.FTZ R142, R142, R143 ;  /* 0x0000008f8e8e7221 */ /* 0x000fc40000010000 */
[----:B------:R-:W-:Y:S02]  /*3cd0*/  FADD.FTZ R144, R144, R145 ;  /* 0x0000009190907221 */ /* 0x000fe40000010000 */
.L_x_13211:
[----:B------:R-:W-:Y:S05]  /*3ce0*/  BSYNC B0 ;  /* 0x0000000000007941 */ /* 0x000fea0003800000 */
.L_x_13210:
[----:B0-----:R0:W1:Y:S01]  /*3cf0*/  SHFL.DOWN PT, R151, R138, 0x10, 0x1f ;  /* 0x0a001f008a977f89 */ /* 0x00106200000e0000 */
[----:B------:R-:W-:Y:S01]  /*3d00*/  BSSY B0, `(.L_x_13212) ;  /* 0x0000012000007945 */ /* 0x000fe20003800000 */
[C---:B------:R-:W-:Y:S02]  /*3d10*/  FMUL.FTZ R99, R115.reuse, R104 ;  /* 0x0000006873637220 */ /* 0x040fe40000410000 */
[----:B------:R0:W4:Y:S01]  /*3d20*/  SHFL.DOWN PT, R153, R140, 0x10, 0x1f ;  /* 0x0a001f008c997f89 */ /* 0x00012200000e0000 */
[----:B------:R-:W-:-:S03]  /*3d30*/  FMUL.FTZ R123, R115, R122 ;  /* 0x0000007a737b7220 */ /* 0x000fc60000410000 */
[----:B---3--:R0:W3:Y:S04]  /*3d40*/  SHFL.DOWN PT, R147, R142, 0x10, 0x1f ;  /* 0x0a001f008e937f89 */ /* 0x0080e800000e0000 */
[----:B------:R0:W2:Y:S01]  /*3d50*/  SHFL.DOWN PT, R155, R144, 0x10, 0x1f ;  /* 0x0a001f00909b7f89 */ /* 0x0000a200000e0000 */
[----:B------:R-:W-:Y:S05]  /*3d60*/  @P3 BRA `(.L_x_13213) ;  /* 0x000000b000003947 */ /* 0x000fea0003800000 */
[C---:B--2---:R-:W-:Y:S02]  /*3d70*/  FMUL.FTZ R145, R140.reuse, R155 ;  /* 0x0000009b8c917220 */ /* 0x044fe40000410000 */
[C---:B----4-:R-:W-:Y:S02]  /*3d80*/  FMUL.FTZ R143, R140.reuse, R153 ;  /* 0x000000998c8f7220 */ /* 0x050fe40000410000 */
[-C--:B---3--:R-:W-:Y:S02]  /*3d90*/  FMUL.FTZ R149, R140, R147.reuse ;  /* 0x000000938c957220 */ /* 0x088fe40000410000 */
        /* <DEDUP_REMOVED lines=8> */
.L_x_13213:
[----:B------:R-:W-:Y:S05]  /*3e20*/  BSYNC B0 ;  /* 0x0000000000007941 */ /* 0x000fea0003800000 */
.L_x_13212:
[C---:B--2---:R-:W-:Y:S01]  /*3e30*/  FFMA.FTZ R143, R113.reuse, R104, R123 ;  /* 0x00000068718f7223 */ /* 0x044fe2000001007b */
[----:B-1----:R-:W-:Y:S01]  /*3e40*/  SHFL.DOWN PT, R151, R140, 0x1, 0x1f ;  /* 0x08201f008c977f89 */ /* 0x002fe200000e0000 */
[----:B------:R-:W-:Y:S01]  /*3e50*/  FFMA.FTZ R123, R113, R122, -R99 ;  /* 0x0000007a717b7223 */ /* 0x000fe20000010863 */
[----:B------:R-:W-:Y:S01]  /*3e60*/  ISETP.NE.AND P0, PT, R61, RZ, PT ;  /* 0x000000ff3d00720c */ /* 0x000fe20003f05270 */
[-C--:B------:R-:W-:Y:S01]  /*3e70*/  FMUL.FTZ R145, R101, R104.reuse ;  /* 0x0000006865917220 */ /* 0x080fe20000410000 */
[----:B------:R-:W1:Y:S01]  /*3e80*/  SHFL.IDX PT, R148, R47, RZ, 0x1f ;  /* 0x00001fff2f947589 */ /* 0x000e6200000e0000 */
[----:B---3--:R-:W-:Y:S01]  /*3e90*/  FMUL.FTZ R147, R100, R104 ;  /* 0x0000006864937220 */ /* 0x008fe20000410000 */
[----:B------:R-:W-:Y:S01]  /*3ea0*/  BSSY B0, `(.L_x_13214) ;  /* 0x00000a0000007945 */ /* 0x000fe20003800000 */
[----:B------:R-:W-:Y:S01]  /*3eb0*/  FADD.FTZ R99, RZ, R143 ;  /* 0x0000008fff637221 */ /* 0x000fe20000010000 */
[----:B----4-:R-:W2:Y:S01]  /*3ec0*/  SHFL.IDX PT, R149, R46, RZ, 0x1f ;  /* 0x00001fff2e957589 */ /* 0x010ea200000e0000 */
[----:B------:R-:W-:-:S02]  /*3ed0*/  FFMA.FTZ R123, R19, R110, R123 ;  /* 0x0000006e137b7223 */ /* 0x000fc4000001007b */
[-C--:B------:R-:W-:Y:S01]  /*3ee0*/  FFMA.FTZ R143, R100, R122.reuse, -R145 ;  /* 0x0000007a648f7223 */ /* 0x080fe20000010891 */
[----:B------:R-:W3:Y:S01]  /*3ef0*/  SHFL.DOWN PT, R150, R138, 0x1, 0x1f ;  /* 0x08201f008a967f89 */ /* 0x000ee200000e0000 */
[----:B------:R-:W-:Y:S02]  /*3f00*/  FFMA.FTZ R145, R101, R122, R147 ;  /* 0x0000007a65917223 */ /* 0x000fe40000010093 */
[C---:B------:R-:W-:Y:S01]  /*3f10*/  FMUL.FTZ R147, R132.reuse, R99 ;  /* 0x0000006384937220 */ /* 0x040fe20000410000 */
[----:B------:R-:W4:Y:S01]  /*3f20*/  SHFL.DOWN PT, R152, R144, 0x1, 0x1f ;  /* 0x08201f0090987f89 */ /* 0x000f2200000e0000 */
[----:B------:R-:W-:Y:S02]  /*3f30*/  FMUL.FTZ R132, R132, R123 ;  /* 0x0000007b84847220 */ /* 0x000fe40000410000 */
[C---:B------:R-:W-:Y:S01]  /*3f40*/  FMUL.FTZ R143, R134.reuse, R143 ;  /* 0x0000008f868f7220 */ /* 0x040fe20000410000 */
[----:B0-----:R-:W-:Y:S01]  /*3f50*/  SHFL.IDX PT, R140, R140, RZ, 0x1f ;  /* 0x00001fff8c8c7589 */ /* 0x001fe200000e0000 */
[----:B------:R-:W-:-:S02]  /*3f60*/  FFMA.FTZ R145, -R134, R145, -RZ ;  /* 0x0000009186917223 */ /* 0x000fc400000109ff */
[C---:B------:R-:W-:Y:S01]  /*3f70*/  FFMA.FTZ R132, R130.reuse, R99, R132 ;  /* 0x0000006382847223 */ /* 0x040fe20000010084 */
[----:B------:R-:W0:Y:S01]  /*3f80*/  SHFL.DOWN PT, R134, R142, 0x1, 0x1f ;  /* 0x08201f008e867f89 */ /* 0x000e2200000e0000 */
[-C--:B------:R-:W-:Y:S02]  /*3f90*/  FFMA.FTZ R147, R130, R123.reuse, -R147 ;  /* 0x0000007b82937223 */ /* 0x080fe40000010893 */
[C---:B------:R-:W-:Y:S01]  /*3fa0*/  FMUL.FTZ R130, R128.reuse, R123 ;  /* 0x0000007b80827220 */ /* 0x040fe20000410000 */
[----:B------:R-:W5:Y:S01]  /*3fb0*/  SHFL.IDX PT, R138, R138, RZ, 0x1f ;  /* 0x00001fff8a8a7589 */ /* 0x000f6200000e0000 */
[----:B------:R-:W-:Y:S02]  /*3fc0*/  FFMA.FTZ R132, -R129, R132, R98 ;  /* 0x0000008481847223 */ /* 0x000fe40000010162 */
[-C--:B------:R-:W-:Y:S01]  /*3fd0*/  FMUL.FTZ R98, R128, R99.reuse ;  /* 0x0000006380627220 */ /* 0x080fe20000410000 */
[----:B------:R-:W0:Y:S01]  /*3fe0*/  SHFL.IDX PT, R142, R142, RZ, 0x1f ;  /* 0x00001fff8e8e7589 */ /* 0x000e2200000e0000 */
[----:B------:R-:W-:-:S02]  /*3ff0*/  FFMA.FTZ R153, R114, R99, R130 ;  /* 0x0000006372997223 */ /* 0x000fc40000010082 */
[----:B------:R-:W-:Y:S01]  /*4000*/  FFMA.FTZ R146, R129, R147, R146 ;  /* 0x0000009381927223 */ /* 0x000fe20000010092 */
[----:B------:R-:W0:Y:S01]  /*4010*/  SHFL.IDX PT, R144, R144, RZ, 0x1f ;  /* 0x00001fff90907589 */ /* 0x000e2200000e0000 */
[----:B------:R-:W-:Y:S02]  /*4020*/  FMUL.FTZ R147, R101, R99 ;  /* 0x0000006365937220 */ /* 0x000fe40000410000 */
[-C--:B------:R-:W-:Y:S02]  /*4030*/  FFMA.FTZ R130, R114, R123.reuse, -R98 ;  /* 0x0000007b72827223 */ /* 0x080fe40000010862 */
[----:B------:R-:W-:Y:S02]  /*4040*/  FADD.FTZ R98, RZ, R153 ;  /* 0x00000099ff627221 */ /* 0x000fe40000010000 */
[----:B-1----:R-:W-:Y:S02]  /*4050*/  @P2 FMUL.FTZ R153, R151, R148 ;  /* 0x0000009497992220 */ /* 0x002fe40000410000 */
[----:B------:R-:W-:-:S02]  /*4060*/  FFMA.FTZ R154, R100, R123, -R147 ;  /* 0x0000007b649a7223 */ /* 0x000fc40000010893 */
[----:B--2---:R-:W-:Y:S02]  /*4070*/  @P2 FMUL.FTZ R151, R151, R149 ;  /* 0x0000009597972220 */ /* 0x004fe40000410000 */
[----:B------:R-:W-:Y:S02]  /*4080*/  FFMA.FTZ R130, R18, R109, R130 ;  /* 0x0000006d12827223 */ /* 0x000fe40000010082 */
[----:B------:R-:W-:Y:S02]  /*4090*/  FMUL.FTZ R147, R129, R154 ;  /* 0x0000009a81937220 */ /* 0x000fe40000410000 */
[----:B---3--:R-:W-:Y:S02]  /*40a0*/  @P2 FFMA.FTZ R151, R150, R148, R151 ;  /* 0x0000009496972223 */ /* 0x008fe40000010097 */
[C---:B------:R-:W-:Y:S02]  /*40b0*/  FMUL.FTZ R154, R133.reuse, R98 ;  /* 0x00000062859a7220 */ /* 0x040fe40000410000 */
[----:B------:R-:W-:-:S02]  /*40c0*/  FMUL.FTZ R133, R133, R130 ;  /* 0x0000008285857220 */ /* 0x000fc40000410000 */
[----:B------:R-:W-:Y:S02]  /*40d0*/  @P2 FFMA.FTZ R153, R150, R149, -R153 ;  /* 0x0000009596992223 */ /* 0x000fe40000010899 */
[----:B----4-:R-:W-:Y:S02]  /*40e0*/  @P2 FADD.FTZ R148, R152, R151 ;  /* 0x0000009798942221 */ /* 0x010fe40000010000 */
[C---:B------:R-:W-:Y:S02]  /*40f0*/  FFMA.FTZ R154, R137.reuse, R130, -R154 ;  /* 0x00000082899a7223 */ /* 0x040fe4000001089a */
[-C--:B------:R-:W-:Y:S02]  /*4100*/  FFMA.FTZ R150, R137, R98.reuse, R133 ;  /* 0x0000006289967223 */ /* 0x080fe40000010085 */
[----:B0-----:R-:W-:Y:S02]  /*4110*/  @P2 FADD.FTZ R149, R134, R153 ;  /* 0x0000009986952221 */ /* 0x001fe40000010000 */
[----:B------:R-:W-:-:S02]  /*4120*/  FMUL.FTZ R137, R101, R98 ;  /* 0x0000006265897220 */ /* 0x000fc40000410000 */
[----:B------:R-:W-:Y:S02]  /*4130*/  FMUL.FTZ R133, R148, -R103 ;  /* 0x8000006794857220 */ /* 0x000fe40000410000 */
[C---:B------:R-:W-:Y:S02]  /*4140*/  FMUL.FTZ R156, R100.reuse, R99 ;  /* 0x00000063649c7220 */ /* 0x040fe40000410000 */
[C---:B------:R-:W-:Y:S02]  /*4150*/  FMUL.FTZ R151, R100.reuse, R98 ;  /* 0x0000006264977220 */ /* 0x040fe40000410000 */
[C---:B------:R-:W-:Y:S02]  /*4160*/  FMUL.FTZ R103, R149.reuse, -R103 ;  /* 0x8000006795677220 */ /* 0x040fe40000410000 */
[----:B------:R-:W-:Y:S02]  /*4170*/  FFMA.FTZ R134, R100, R130, -R137 ;  /* 0x0000008264867223 */ /* 0x000fe40000010889 */
[----:B------:R-:W-:-:S02]  /*4180*/  FFMA.FTZ R100, R149, R102, -R133 ;  /* 0x0000006695647223 */ /* 0x000fc40000010885 */
[----:B------:R-:W-:Y:S02]  /*4190*/  FFMA.FTZ R102, R148, R102, R103 ;  /* 0x0000006694667223 */ /* 0x000fe40000010067 */
[----:B------:R-:W-:Y:S02]  /*41a0*/  FADD.FTZ R100, R135, R100 ;  /* 0x0000006487647221 */ /* 0x000fe40000010000 */
[C---:B------:R-:W-:Y:S02]  /*41b0*/  FFMA.FTZ R156, R101.reuse, R123, R156 ;  /* 0x0000007b659c7223 */ /* 0x040fe4000001009c */
[----:B------:R-:W-:Y:S02]  /*41c0*/  FFMA.FTZ R152, R101, R130, R151 ;  /* 0x0000008265987223 */ /* 0x000fe40000010097 */
[----:B------:R-:W-:Y:S02]  /*41d0*/  FMUL.FTZ R133, R125, R134 ;  /* 0x000000867d857220 */ /* 0x000fe40000410000 */
[----:B------:R-:W-:-:S02]  /*41e0*/  FADD.FTZ R101, -R131, R102 ;  /* 0x0000006683657221 */ /* 0x000fc40000010100 */
[C---:B------:R-:W-:Y:S02]  /*41f0*/  FMUL.FTZ R134, R128.reuse, -R100 ;  /* 0x8000006480867220 */ /* 0x040fe40000410000 */
[-C--:B------:R-:W-:Y:S02]  /*4200*/  FMUL.FTZ R135, R128, -R101.reuse ;  /* 0x8000006580877220 */ /* 0x080fe40000410000 */
[----:B------:R-:W-:Y:S02]  /*4210*/  FFMA.FTZ R134, R114, R101, R134 ;  /* 0x0000006572867223 */ /* 0x000fe40000010086 */
[C---:B------:R-:W-:Y:S02]  /*4220*/  FMUL.FTZ R103, R125.reuse, R154 ;  /* 0x0000009a7d677220 */ /* 0x040fe40000410000 */
[C---:B------:R-:W-:Y:S02]  /*4230*/  FMUL.FTZ R149, R125.reuse, R150 ;  /* 0x000000967d957220 */ /* 0x040fe40000410000 */
[----:B------:R-:W-:-:S02]  /*4240*/  FFMA.FTZ R137, -R125, R152, -RZ ;  /* 0x000000987d897223 */ /* 0x000fc400000109ff */
[C---:B------:R-:W-:Y:S02]  /*4250*/  FMUL.FTZ R102, R140.reuse, R46 ;  /* 0x0000002e8c667220 */ /* 0x040fe40000410000 */
[-C--:B------:R-:W-:Y:S02]  /*4260*/  FMUL.FTZ R125, R140, R47.reuse ;  /* 0x0000002f8c7d7220 */ /* 0x080fe40000410000 */
[----:B------:R-:W-:Y:S02]  /*4270*/  FFMA.FTZ R135, R114, R100, -R135 ;  /* 0x0000006472877223 */ /* 0x000fe40000010887 */
[----:B------:R-:W-:Y:S01]  /*4280*/  FADD.FTZ R114, -R127, R134 ;  /* 0x000000867f727221 */ /* 0x000fe20000010100 */
[----:B------:R-:W-:Y:S01]  /*4290*/  LEA.HI.SX32 R127, R48, R48, 0x1b ;  /* 0x00000030307f7211 */ /* 0x000fe200078fdaff */
[C---:B-----5:R-:W-:Y:S02]  /*42a0*/  FFMA.FTZ R131, R138.reuse, R47, R102 ;  /* 0x0000002f8a837223 */ /* 0x060fe40000010066 */
[----:B------:R-:W-:-:S02]  /*42b0*/  FFMA.FTZ R125, R138, R46, -R125 ;  /* 0x0000002e8a7d7223 */ /* 0x000fc4000001087d */
[----:B------:R-:W-:Y:S02]  /*42c0*/  FADD.FTZ R102, R124, R135 ;  /* 0x000000877c667221 */ /* 0x000fe40000010000 */
[C---:B------:R-:W-:Y:S02]  /*42d0*/  FMUL.FTZ R124, R115.reuse, -R114 ;  /* 0x80000072737c7220 */ /* 0x040fe40000410000 */
[-C--:B------:R-:W-:Y:S02]  /*42e0*/  FMUL.FTZ R115, R115, -R102.reuse ;  /* 0x8000006673737220 */ /* 0x080fe40000410000 */
[----:B------:R-:W-:Y:S02]  /*42f0*/  FADD.FTZ R46, R142, R125 ;  /* 0x0000007d8e2e7221 */ /* 0x000fe40000010000 */
[C---:B------:R-:W-:Y:S02]  /*4300*/  FFMA.FTZ R125, R113.reuse, R102, -R124 ;  /* 0x00000066717d7223 */ /* 0x040fe4000001087c */
[----:B------:R-:W-:-:S02]  /*4310*/  FFMA.FTZ R124, R113, R114, R115 ;  /* 0x00000072717c7223 */ /* 0x000fc40000010073 */
[----:B------:R-:W-:Y:S02]  /*4320*/  FADD.FTZ R113, R120, R125 ;  /* 0x0000007d78717221 */ /* 0x000fe40000010000 */
[----:B------:R-:W-:Y:S02]  /*4330*/  FADD.FTZ R117, -R117, R124 ;  /* 0x0000007c75757221 */ /* 0x000fe40000010100 */
[----:B------:R-:W-:Y:S02]  /*4340*/  FMUL.FTZ R120, R116, -R113 ;  /* 0x8000007174787220 */ /* 0x000fe40000410000 */
[C---:B------:R-:W-:Y:S02]  /*4350*/  FMUL.FTZ R47, R140.reuse, R45 ;  /* 0x0000002d8c2f7220 */ /* 0x040fe40000410000 */
[----:B------:R-:W-:Y:S02]  /*4360*/  FMUL.FTZ R140, R140, R44 ;  /* 0x0000002c8c8c7220 */ /* 0x000fe40000410000 */
[----:B------:R-:W-:-:S02]  /*4370*/  FMUL.FTZ R116, R116, -R117 ;  /* 0x8000007574747220 */ /* 0x000fc40000410000 */
[----:B------:R-:W-:Y:S02]  /*4380*/  FFMA.FTZ R120, R118, R117, R120 ;  /* 0x0000007576787223 */ /* 0x000fe40000010078 */
[C---:B------:R-:W-:Y:S02]  /*4390*/  FFMA.FTZ R44, R138.reuse, R44, -R47 ;  /* 0x0000002c8a2c7223 */ /* 0x040fe4000001082f */
[----:B------:R-:W-:Y:S02]  /*43a0*/  FFMA.FTZ R45, R138, R45, R140 ;  /* 0x0000002d8a2d7223 */ /* 0x000fe4000001008c */
[----:B------:R-:W-:Y:S01]  /*43b0*/  FADD.FTZ R47, R144, R131 ;  /* 0x00000083902f7221 */ /* 0x000fe20000010000 */
[----:B------:R-:W-:Y:S01]  /*43c0*/  LEA R131, R28, -R61, 0x1 ;  /* 0x8000003d1c837211 */ /* 0x000fe200078e08ff */
[----:B------:R-:W-:Y:S02]  /*43d0*/  FFMA.FTZ R118, R118, R113, -R116 ;  /* 0x0000007176767223 */ /* 0x000fe40000010874 */
[----:B------:R-:W-:Y:S01]  /*43e0*/  FADD.FTZ R116, -R121, R120 ;  /* 0x0000007879747221 */ /* 0x000fe20000010100 */
[----:B------:R0:W-:Y:S01]  /*43f0*/  @!P0 STS.128 [R2.X16+0x1b80], R44 ;  /* 0x001b802c02008388 */ /* 0x0001e2000000cc00 */
[----:B------:R-:W-:Y:S01]  /*4400*/  FADD.FTZ R118, R119, R118 ;  /* 0x0000007677767221 */ /* 0x000fe20000010000 */
[----:B------:R-:W-:Y:S01]  /*4410*/  ISETP.GE.AND P0, PT, R131, 0x1, PT ;  /* 0x000000018300780c */ /* 0x000fe20003f06270 */
[----:B------:R-:W-:Y:S01]  /*4420*/  FFMA.FTZ R120, -R20, R111, R122 ;  /* 0x0000006f14787223 */ /* 0x000fe2000001017a */
[----:B------:R1:W-:Y:S01]  /*4430*/  STS [R127.X4+0x210], R136 ;  /* 0x000210887f007388 */ /* 0x0003e20000004800 */
[----:B------:R-:W-:-:S02]  /*4440*/  FFMA.FTZ R119, -R21, R112, R139 ;  /* 0x0000007015777223 */ /* 0x000fc4000001018b */
[----:B------:R-:W-:Y:S01]  /*4450*/  FMUL.FTZ R122, R21, R118 ;  /* 0x00000076157a7220 */ /* 0x000fe20000410000 */
[----:B------:R-:W-:Y:S01]  /*4460*/  STS [R40.X4+0x214], R141 ;  /* 0x0002148d28007388 */ /* 0x000fe20000004800 */
[----:B------:R-:W-:Y:S02]  /*4470*/  FMUL.FTZ R121, R20, R113 ;  /* 0x0000007114797220 */ /* 0x000fe40000410000 */
[----:B------:R-:W-:Y:S01]  /*4480*/  FFMA.FTZ R129, -R129, R156, -RZ ;  /* 0x0000009c81817223 */ /* 0x000fe200000109ff */
[----:B------:R-:W-:Y:S01]  /*4490*/  STS [R40.X4+0x218], R143 ;  /* 0x0002188f28007388 */ /* 0x000fe20000004800 */
[----:B------:R-:W-:Y:S02]  /*44a0*/  FFMA.FTZ R123, -R19, R110, R123 ;  /* 0x0000006e137b7223 */ /* 0x000fe4000001017b */
[----:B------:R-:W-:Y:S01]  /*44b0*/  FMUL.FTZ R125, R104, R121 ;  /* 0x00000079687d7220 */ /* 0x000fe20000410000 */
[----:B------:R2:W-:Y:S01]  /*44c0*/  STS [R40.X4+0x224], R129 ;  /* 0x0002248128007388 */ /* 0x0005e20000004800 */
[----:B0-----:R-:W-:-:S02]  /*44d0*/  FMUL.FTZ R44, R21, R116 ;  /* 0x00000074152c7220 */ /* 0x001fc40000410000 */
[----:B------:R-:W-:Y:S01]  /*44e0*/  FMUL.FTZ R47, R20, R117 ;  /* 0x00000075142f7220 */ /* 0x000fe20000410000 */
[----:B------:R0:W-:Y:S01]  /*44f0*/  STS [R40.X4+0x21c], R145 ;  /* 0x00021c9128007388 */ /* 0x0001e20000004800 */
[----:B------:R-:W-:Y:S02]  /*4500*/  FMUL.FTZ R45, R105, R44 ;  /* 0x0000002c692d7220 */ /* 0x000fe40000410000 */
[----:B------:R-:W-:Y:S01]  /*4510*/  FMUL.FTZ R46, R104, R47 ;  /* 0x0000002f682e7220 */ /* 0x000fe20000410000 */
[----:B------:R0:W-:Y:S01]  /*4520*/  STS [R40.X4+0x220], R147 ;  /* 0x0002209328007388 */ /* 0x0001e20000004800 */
[----:B------:R-:W-:Y:S02]  /*4530*/  FFMA.FTZ R45, R119, R122, R45 ;  /* 0x0000007a772d7223 */ /* 0x000fe4000001002d */
[----:B------:R-:W-:Y:S01]  /*4540*/  FFMA.FTZ R124, R120, R121, R46 ;  /* 0x00000079787c7223 */ /* 0x000fe2000001002e */
[----:B------:R0:W-:Y:S01]  /*4550*/  STS [R40.X4+0x228], R133 ;  /* 0x0002288528007388 */ /* 0x0001e20000004800 */
[----:B------:R-:W-:-:S02]  /*4560*/  FADD.FTZ R45, RZ, R45 ;  /* 0x0000002dff2d7221 */ /* 0x000fc40000010000 */
[----:B------:R-:W-:Y:S01]  /*4570*/  FMUL.FTZ R46, R105, R122 ;  /* 0x0000007a692e7220 */ /* 0x000fe20000410000 */
[----:B------:R0:W-:Y:S01]  /*4580*/  STS [R40.X4+0x22c], R137 ;  /* 0x00022c8928007388 */ /* 0x0001e20000004800 */
[----:B------:R-:W-:Y:S02]  /*4590*/  FADD.FTZ R45, R45, R124 ;  /* 0x0000007c2d2d7221 */ /* 0x000fe40000010000 */
[----:B------:R-:W-:Y:S02]  /*45a0*/  FMUL.FTZ R124, R19, R102 ;  /* 0x00000066137c7220 */ /* 0x000fe40000410000 */
[----:B------:R-:W-:Y:S02]  /*45b0*/  FFMA.FTZ R46, R119, R44, -R46 ;  /* 0x0000002c772e7223 */ /* 0x000fe4000001082e */
[----:B------:R-:W-:Y:S02]  /*45c0*/  FMUL.FTZ R44, R19, R114 ;  /* 0x00000072132c7220 */ /* 0x000fe40000410000 */
[----:B------:R-:W-:-:S02]  /*45d0*/  FMUL.FTZ R128, R99, R124 ;  /* 0x0000007c63807220 */ /* 0x000fc40000410000 */
[----:B-1----:R-:W-:Y:S02]  /*45e0*/  FMUL.FTZ R127, R18, R100 ;  /* 0x00000064127f7220 */ /* 0x002fe40000410000 */
[-C--:B--2---:R-:W-:Y:S02]  /*45f0*/  FFMA.FTZ R129, R123, R44.reuse, -R128 ;  /* 0x0000002c7b817223 */ /* 0x084fe40000010880 */
[----:B------:R-:W-:Y:S02]  /*4600*/  FFMA.FTZ R47, R120, R47, -R125 ;  /* 0x0000002f782f7223 */ /* 0x000fe4000001087d */
[----:B------:R-:W-:Y:S02]  /*4610*/  FMUL.FTZ R44, R99, R44 ;  /* 0x0000002c632c7220 */ /* 0x000fe40000410000 */
[----:B------:R-:W-:Y:S02]  /*4620*/  FADD.FTZ R46, RZ, R46 ;  /* 0x0000002eff2e7221 */ /* 0x000fe40000010000 */
[----:B------:R-:W-:-:S02]  /*4630*/  FMUL.FTZ R128, R18, R101 ;  /* 0x0000006512807220 */ /* 0x000fc40000410000 */
[----:B------:R-:W-:Y:S02]  /*4640*/  FADD.FTZ R115, R132, -R149 ;  /* 0x8000009584737221 */ /* 0x000fe40000010000 */
[----:B------:R-:W-:Y:S02]  /*4650*/  FFMA.FTZ R125, -R18, R109, R130 ;  /* 0x0000006d127d7223 */ /* 0x000fe40000010182 */
[----:B------:R-:W-:Y:S02]  /*4660*/  FMUL.FTZ R132, R98, R127 ;  /* 0x0000007f62847220 */ /* 0x000fe40000410000 */
[----:B------:R-:W-:Y:S02]  /*4670*/  FFMA.FTZ R44, R123, R124, R44 ;  /* 0x0000007c7b2c7223 */ /* 0x000fe4000001002c */
[----:B------:R-:W-:Y:S02]  /*4680*/  FADD.FTZ R46, R46, R47 ;  /* 0x0000002f2e2e7221 */ /* 0x000fe40000010000 */
[----:B------:R-:W-:-:S02]  /*4690*/  FMUL.FTZ R130, R98, R128 ;  /* 0x0000008062827220 */ /* 0x000fc40000410000 */
[----:B------:R-:W-:Y:S02]  /*46a0*/  FFMA.FTZ R141, R125, R128, -R132 ;  /* 0x000000807d8d7223 */ /* 0x000fe40000010884 */
[----:B------:R-:W-:Y:S02]  /*46b0*/  FADD.FTZ R103, R146, R103 ;  /* 0x0000006792677221 */ /* 0x000fe40000010000 */
[----:B------:R-:W-:Y:S02]  /*46c0*/  FADD.FTZ R132, R45, R44 ;  /* 0x0000002c2d847221 */ /* 0x000fe40000010000 */
[----:B------:R-:W-:Y:S02]  /*46d0*/  FADD.FTZ R134, R46, R129 ;  /* 0x000000812e867221 */ /* 0x000fe40000010000 */
[----:B------:R-:W-:Y:S01]  /*46e0*/  FFMA.FTZ R139, R125, R127, R130 ;  /* 0x0000007f7d8b7223 */ /* 0x000fe20000010082 */
[----:B------:R-:W-:Y:S06]  /*46f0*/  BAR.SYNC.DEFER_BLOCKING 0x0 ;  /* 0x0000000000007b1d */ /* 0x000fec0000010000 */
[----:B------:R-:W-:Y:S05]  /*4700*/  @!P0 BRA `(.L_x_13215) ;  /* 0x0000019000008947 */ /* 0x000fea0003800000 */
[-C--:B0-----:R-:W-:Y:S01]  /*4710*/  LEA.HI.SX32 R128, R61, R61.reuse, 0x1b ;  /* 0x0000003d3d807211 */ /* 0x081fe200078fdaff */
        /* <DEDUP_REMOVED lines=24> */
.L_x_13215:
[----:B0-----:R-:W-:Y:S05]  /*48a0*/  BSYNC B0 ;  /* 0x0000000000007941 */ /* 0x001fea0003800000 */
.L_x_13214:
[----:B------:R-:W-:Y:S01]  /*48b0*/  IADD3 R44, R61, 0x20, RZ ;  /* 0x000000203d2c7810 */ /* 0x000fe20007ffe0ff */
[----:B------:R-:W-:Y:S01]  /*48c0*/  FADD.FTZ R126, R132, R139 ;  /* 0x0000008b847e7221 */ /* 0x000fe20000010000 */
[----:B------:R-:W-:Y:S01]  /*48d0*/  ISETP.GE.AND P6, PT, R131, 0x21, PT ;  /* 0x000000218300780c */ /* 0x000fe20003fc6270 */
[----:B------:R-:W-:Y:S01]  /*48e0*/  BSSY B0, `(.L_x_13216) ;  /* 0x0000015000007945 */ /* 0x000fe20003800000 */
[----:B------:R-:W-:Y:S01]  /*48f0*/  LEA.HI.SX32 R44, R44, R61, 0x1b ;  /* 0x0000003d2c2c7211 */ /* 0x000fe200078fdaff */
[----:B------:R-:W-:Y:S01]  /*4900*/  FADD.FTZ R128, R134, R141 ;  /* 0x0000008d86807221 */ /* 0x000fe20000010000 */
[C---:B------:R-:W-:Y:S02]  /*4910*/  SHF.L.U64.HI R132, R3.reuse, 0x2, R0 ;  /* 0x0000000203847819 */ /* 0x040fe40000010200 */
[----:B------:R-:W-:Y:S01]  /*4920*/  SHF.L.U32 R47, R3, 0x2, RZ ;  /* 0x00000002032f7819 */ /* 0x000fe200000006ff */
[----:B------:R0:W1:Y:S01]  /*4930*/  LDS R133, [R44.X4+0x290] ;  /* 0x000290002c857984 */ /* 0x0000620000004800 */
[C---:B------:R-:W-:Y:S01]  /*4940*/  IADD3 R46, R61.reuse, 0x40, RZ ;  /* 0x000000403d2e7810 */ /* 0x040fe20007ffe0ff */
[----:B------:R-:W-:Y:S01]  /*4950*/  IMAD R132, R132, c[0x0][0x2d0], RZ ;  /* 0x0000b40084847a24 */ /* 0x000fe200078e02ff */
[----:B------:R-:W-:-:S02]  /*4960*/  IADD3 R130, R61, 0x60, RZ ;  /* 0x000000603d827810 */ /* 0x000fc40007ffe0ff */
[----:B------:R-:W-:Y:S01]  /*4970*/  LEA.HI.SX32 R46, R46, R61, 0x1b ;  /* 0x0000003d2e2e7211 */ /* 0x000fe200078fdaff */
[----:B------:R-:W-:Y:S01]  /*4980*/  IMAD R129, R47, c[0x0][0x2d4], R132 ;  /* 0x0000b5002f817a24 */ /* 0x000fe200078e0284 */
[C---:B------:R-:W-:Y:S02]  /*4990*/  ISETP.GE.AND P0, PT, R131.reuse, 0x41, PT ;  /* 0x000000418300780c */ /* 0x040fe40003f06270 */
[C---:B------:R-:W-:Y:S02]  /*49a0*/  ISETP.GE.AND P1, PT, R131.reuse, 0x61, PT ;  /* 0x000000618300780c */ /* 0x040fe40003f26270 */
[C---:B------:R-:W-:Y:S02]  /*49b0*/  ISETP.GE.AND P2, PT, R131.reuse, 0x81, PT ;  /* 0x000000818300780c */ /* 0x040fe40003f46270 */
[C---:B------:R-:W-:Y:S02]  /*49c0*/  ISETP.GE.AND P3, PT, R131.reuse, 0xa1, PT ;  /* 0x000000a18300780c */ /* 0x040fe40003f66270 */
[----:B------:R-:W-:-:S02]  /*49d0*/  ISETP.GE.AND P4, PT, R131, 0xc1, PT ;  /* 0x000000c18300780c */ /* 0x000fc40003f86270 */
[----:B------:R-:W-:Y:S01]  /*49e0*/  ISETP.GE.AND P5, PT, R131, 0xe1, PT ;  /* 0x000000e18300780c */ /* 0x000fe20003fa6270 */
[----:B------:R-:W-:Y:S07]  /*49f0*/  @!P6 BRA `(.L_x_13217) ;  /* 0x000000300000e947 */ /* 0x000fee0003800000 */
[----:B0-----:R-:W-:-:S05]  /*4a00*/  IMAD.WIDE.U32 R44, R47, c[0x0][0x2d0], R80 ;  /* 0x0000b4002f2c7a25 */ /* 0x001fca00078e0050 */
[----:B------:R-:W-:-:S05]  /*4a10*/  IADD3 R45, R45, R129, RZ ;  /* 0x000000812d2d7210 */ /* 0x000fca0007ffe0ff */
[----:B-1----:R0:W-:Y:S02]  /*4a20*/  RED.E.ADD.F32.FTZ.RN.STRONG.GPU [R44.64], R133 ;  /* 0x000000852c00798e */ /* 0x0021e4000c10e786 */
.L_x_13217:
[----:B0-----:R-:W-:Y:S05]  /*4a30*/  BSYNC B0 ;  /* 0x0000000000007941 */ /* 0x001fea0003800000 */
.L_x_13216:
[----:B------:R0:W2:Y:S01]  /*4a40*/  LDS R131, [R46.X4+0x310] ;  /* 0x000310002e837984 */ /* 0x0000a20000004800 */
[----:B------:R-:W-:Y:S01]  /*4a50*/  BSSY B0, `(.L_x_13218) ;  /* 0x0000006000007945 */ /* 0x000fe20003800000 */
[----:B------:R-:W-:Y:S01]  /*4a60*/  LEA.HI.SX32 R130, R130, R61, 0x1b ;  /* 0x0000003d82827211 */ /* 0x000fe200078fdaff */
[----:B------:R-:W-:Y:S05]  /*4a70*/  @!P0 BRA `(.L_x_13219) ;  /* 0x0000003000008947 */ /* 0x000fea0003800000 */
[----:B------:R-:W-:-:S05]  /*4a80*/  IMAD.WIDE.U32 R44, R47, c[0x0][0x2d0], R82 ;  /* 0x0000b4002f2c7a25 */ /* 0x000fca00078e0052 */
[----:B------:R-:W-:-:S05]  /*4a90*/  IADD3 R45, R129, R45, RZ ;  /* 0x0000002d812d7210 */ /* 0x000fca0007ffe0ff */
[----:B--2---:R2:W-:Y:S02]  /*4aa0*/  RED.E.ADD.F32.FTZ.RN.STRONG.GPU [R44.64], R131 ;  /* 0x000000832c00798e */ /* 0x0045e4000c10e786 */
.L_x_13219:
[----:B------:R-:W-:Y:S05]  /*4ab0*/  BSYNC B0 ;  /* 0x0000000000007941 */ /* 0x000fea0003800000 */
.L_x_13218:
[----:B--2---:R2:W3:Y:S01]  /*4ac0*/  LDS R131, [R130.X4+0x390] ;  /* 0x0003900082837984 */ /* 0x0044e20000004800 */
[----:B------:R-:W-:Y:S01]  /*4ad0*/  BSSY B0, `(.L_x_13220) ;  /* 0x0000006000007945 */ /* 0x000fe20003800000 */
[----:B0-----:R-:W-:Y:S01]  /*4ae0*/  IADD3 R46, R61, 0xa0, RZ ;  /* 0x000000a03d2e7810 */ /* 0x001fe20007ffe0ff */
[----:B------:R-:W-:Y:S05]  /*4af0*/  @!P1 BRA `(.L_x_13221) ;  /* 0x0000003000009947 */ /* 0x000fea0003800000 */
[----:B------:R-:W-:-:S05]  /*4b00*/  IMAD.WIDE.U32 R44, R47, c[0x0][0x2d0], R84 ;  /* 0x0000b4002f2c7a25 */ /* 0x000fca00078e0054 */
[----:B------:R-:W-:-:S05]  /*4b10*/  IADD3 R45, R129, R45, RZ ;  /* 0x0000002d812d7210 */ /* 0x000fca0007ffe0ff */
[----:B---3--:R0:W-:Y:S02]  /*4b20*/  RED.E.ADD.F32.FTZ.RN.STRONG.GPU [R44.64], R131 ;  /* 0x000000832c00798e */ /* 0x0081e4000c10e786 */
.L_x_13221:
[----:B------:R-:W-:Y:S05]  /*4b30*/  BSYNC B0 ;  /* 0x0000000000007941 */ /* 0x000fea0003800000 */
.L_x_13220:
[----:B0--3--:R0:W3:Y:S01]  /*4b40*/  LDS R131, [R43.X4+0x410] ;  /* 0x000410002b837984 */ /* 0x0090e20000004800 */
[----:B------:R-:W-:Y:S01]  /*4b50*/  BSSY B0, `(.L_x_13222) ;  /* 0x0000007000007945 */ /* 0x000fe20003800000 */
[----:B--2---:R-:W-:Y:S02]  /*4b60*/  IADD3 R130, R61, 0xc0, RZ ;  /* 0x000000c03d827810 */ /* 0x004fe40007ffe0ff */
[----:B------:R-:W-:Y:S01]  /*4b70*/  LEA.HI.SX32 R46, R46, R61, 0x1b ;  /* 0x0000003d2e2e7211 */ /* 0x000fe200078fdaff */
[----:B------:R-:W-:Y:S05]  /*4b80*/  @!P2 BRA `(.L_x_13223) ;  /* 0x000000300000a947 */ /* 0x000fea0003800000 */
[----:B------:R-:W-:-:S05]  /*4b90*/  IMAD.WIDE.U32 R44, R47, c[0x0][0x2d0], R86 ;  /* 0x0000b4002f2c7a25 */ /* 0x000fca00078e0056 */
[----:B------:R-:W-:-:S05]  /*4ba0*/  IADD3 R45, R129, R45, RZ ;  /* 0x0000002d812d7210 */ /* 0x000fca0007ffe0ff */
[----:B---3--:R2:W-:Y:S02]  /*4bb0*/  RED.E.ADD.F32.FTZ.RN.STRONG.GPU [R44.64], R131 ;  /* 0x000000832c00798e */ /* 0x0085e4000c10e786 */
.L_x_13223:
[----:B------:R-:W-:Y:S05]  /*4bc0*/  BSYNC B0 ;  /* 0x0000000000007941 */ /* 0x000fea0003800000 */
.L_x_13222:
[----:B--23--:R2:W3:Y:S01]  /*4bd0*/  LDS R131, [R46.X4+0x490] ;  /* 0x000490002e837984 */ /* 0x00c4e20000004800 */
[----:B------:R-:W-:Y:S01]  /*4be0*/  BSSY B0, `(.L_x_13224) ;  /* 0x0000006000007945 */ /* 0x000fe20003800000 */
[----:B------:R-:W-:Y:S01]  /*4bf0*/  LEA.HI.SX32 R130, R130, R61, 0x1b ;  /* 0x0000003d82827211 */ /* 0x000fe200078fdaff */
[----:B------:R-:W-:Y:S05]  /*4c00*/  @!P3 BRA `(.L_x_13225) ;  /* 0x000000300000b947 */ /* 0x000fea0003800000 */
[----:B------:R-:W-:-:S05]  /*4c10*/  IMAD.WIDE.U32 R44, R47, c[0x0][0x2d0], R88 ;  /* 0x0000b4002f2c7a25 */ /* 0x000fca00078e0058 */
[----:B------:R-:W-:-:S05]  /*4c20*/  IADD3 R45, R129, R45, RZ ;  /* 0x0000002d812d7210 */ /* 0x000fca0007ffe0ff */
[----:B---3--:R3:W-:Y:S02]  /*4c30*/  RED.E.ADD.F32.FTZ.RN.STRONG.GPU [R44.64], R131 ;  /* 0x000000832c00798e */ /* 0x0087e4000c10e786 */
.L_x_13225:
[----:B------:R-:W-:Y:S05]  /*4c40*/  BSYNC B0 ;  /* 0x0000000000007941 */ /* 0x000fea0003800000 */
.L_x_13224:
[----:B---3--:R3:W4:Y:S01]  /*4c50*/  LDS R131, [R130.X4+0x510] ;  /* 0x0005100082837984 */ /* 0x0087220000004800 */
[----:B------:R-:W-:Y:S01]  /*4c60*/  BSSY B0, `(.L_x_13226) ;  /* 0x0000006000007945 */ /* 0x000fe20003800000 */
[----:B------:R-:W-:Y:S01]  /*4c70*/  IMAD.WIDE.U32 R44, R47, c[0x0][0x2d0], R92 ;  /* 0x0000b4002f2c7a25 */ /* 0x000fe200078e005c */
[----:B------:R-:W-:Y:S05]  /*4c80*/  @!P4 BRA `(.L_x_13227) ;  /* 0x000000300000c947 */ /* 0x000fea0003800000 */
[----:B--2---:R-:W-:-:S05]  /*4c90*/  IMAD.WIDE.U32 R46, R47, c[0x0][0x2d0], R90 ;  /* 0x0000b4002f2e7a25 */ /* 0x004fca00078e005a */
[----:B------:R-:W-:-:S05]  /*4ca0*/  IADD3 R47, R129, R47, RZ ;  /* 0x0000002f812f7210 */ /* 0x000fca0007ffe0ff */
[----:B----4-:R2:W-:Y:S02]  /*4cb0*/  RED.E.ADD.F32.FTZ.RN.STRONG.GPU [R46.64], R131 ;  /* 0x000000832e00798e */ /* 0x0105e4000c10e786 */
.L_x_13227:
[----:B------:R-:W-:Y:S05]  /*4cc0*/  BSYNC B0 ;  /* 0x0000000000007941 */ /* 0x000fea0003800000 */
.L_x_13226:
[----:B--2---:R2:W0:Y:S01]  /*4cd0*/  LDS R47, [R42.X4+0x590] ;  /* 0x000590002a2f7984 */ /* 0x0044220000004800 */
[----:B------:R-:W-:Y:S01]  /*4ce0*/  BSSY B0, `(.L_x_13228) ;  /* 0x0000004000007945 */ /* 0x000fe20003800000 */
[----:B------:R-:W-:Y:S05]  /*4cf0*/  @!P5 BRA `(.L_x_13229) ;  /* 0x000000200000d947 */ /* 0x000fea0003800000 */
[----:B------:R-:W-:-:S05]  /*4d00*/  IADD3 R45, R129, R45, RZ ;  /* 0x0000002d812d7210 */ /* 0x000fca0007ffe0ff */
[----:B0-----:R0:W-:Y:S02]  /*4d10*/  RED.E.ADD.F32.FTZ.RN.STRONG.GPU [R44.64], R47 ;  /* 0x0000002f2c00798e */ /* 0x0011e4000c10e786 */
.L_x_13229:
[----:B------:R-:W-:Y:S05]  /*4d20*/  BSYNC B0 ;  /* 0x0000000000007941 */ /* 0x000fea0003800000 */
.L_x_13228:
[----:B------:R-:W5:Y:S01]  /*4d30*/  SHFL.DOWN PT, R129, R126, 0x1, 0x1f ;  /* 0x08201f007e817f89 */ /* 0x000f6200000e0000 */
[----:B------:R-:W-:Y:S01]  /*4d40*/  ISETP.GT.AND P0, PT, R52, 0x1e, PT ;  /* 0x0000001e3400780c */ /* 0x000fe20003f04270 */
[----:B------:R-:W-:Y:S01]  /*4d50*/  BSSY B0, `(.L_x_13230) ;  /* 0x0000063000007945 */ /* 0x000fe20003800000 */
[----:B0-----:R-:W-:Y:S01]  /*4d60*/  MOV R44, R126 ;  /* 0x0000007e002c7202 */ /* 0x001fe20000000f00 */
[----:B---3--:R-:W0:Y:S01]  /*4d70*/  SHFL.DOWN PT, R130, R128, 0x1, 0x1f ;  /* 0x08201f0080827f89 */ /* 0x008e2200000e0000 */
[----:B------:R-:W-:Y:S01]  /*4d80*/  MOV R45, R128 ;  /* 0x00000080002d7202 */ /* 0x000fe20000000f00 */
[----:B------:R-:W-:Y:S01]  /*4d90*/  FADD.FTZ R10, R127, R10 ;  /* 0x0000000a7f0a7221 */ /* 0x000fe20000010000 */
[----:B------:R-:W-:Y:S01]  /*4da0*/  MOV R46, R103 ;  /* 0x00000067002e7202 */ /* 0x000fe20000000f00 */
[----:B----4-:R-:W3:Y:S01]  /*4db0*/  SHFL.DOWN PT, R131, R103, 0x1, 0x1f ;  /* 0x08201f0067837f89 */ /* 0x010ee200000e0000 */
[----:B------:R-:W-:Y:S01]  /*4dc0*/  MOV R47, R115 ;  /* 0x00000073002f7202 */ /* 0x000fe20000000f00 */
[----:B------:R-:W-:Y:S01]  /*4dd0*/  FADD.FTZ R11, R124, R11 ;  /* 0x0000000b7c0b7221 */ /* 0x000fe20000010000 */
[----:B------:R-:W-:Y:S01]  /*4de0*/  ISETP.NE.AND P1, PT, R52, RZ, PT ;  /* 0x000000ff3400720c */ /* 0x000fe20003f25270 */
[----:B------:R-:W4:Y:S01]  /*4df0*/  SHFL.DOWN PT, R132, R115, 0x1, 0x1f ;  /* 0x08201f0073847f89 */ /* 0x000f2200000e0000 */
[----:B------:R-:W-:Y:S01]  /*4e00*/  ISETP.NE.AND P2, PT, R61, RZ, PT ;  /* 0x000000ff3d00720c */ /* 0x000fe20003f45270 */
[----:B------:R-:W-:-:S02]  /*4e10*/  FADD.FTZ R12, R121, R12 ;  /* 0x0000000c790c7221 */ /* 0x000fc40000010000 */
[----:B------:R-:W-:Y:S02]  /*4e20*/  FADD.FTZ R13, R122, R13 ;  /* 0x0000000d7a0d7221 */ /* 0x000fe40000010000 */
[----:B-----5:R-:W-:Y:S02]  /*4e30*/  @!P0 FADD.FTZ R44, R44, R129 ;  /* 0x000000812c2c8221 */ /* 0x020fe40000010000 */
[----:B0-----:R-:W-:-:S03]  /*4e40*/  @!P0 FADD.FTZ R45, R45, R130 ;  /* 0x000000822d2d8221 */ /* 0x001fc60000010000 */
[----:B------:R-:W0:Y:S01]  /*4e50*/  SHFL.DOWN PT, R103, R44, 0x2, 0x1f ;  /* 0x08401f002c677f89 */ /* 0x000e2200000e0000 */
[----:B---3--:R-:W-:-:S03]  /*4e60*/  @!P0 FADD.FTZ R46, R46, R131 ;  /* 0x000000832e2e8221 */ /* 0x008fc60000010000 */
[----:B------:R-:W3:Y:S01]  /*4e70*/  SHFL.DOWN PT, R128, R45, 0x2, 0x1f ;  /* 0x08401f002d807f89 */ /* 0x000ee200000e0000 */
[----:B----4-:R-:W-:-:S03]  /*4e80*/  @!P0 FADD.FTZ R47, R47, R132 ;  /* 0x000000842f2f8221 */ /* 0x010fc60000010000 */
[----:B------:R-:W4:Y:S01]  /*4e90*/  SHFL.DOWN PT, R115, R46, 0x2, 0x1f ;  /* 0x08401f002e737f89 */ /* 0x000f2200000e0000 */
[----:B------:R-:W-:-:S03]  /*4ea0*/  ISETP.GT.AND P0, PT, R52, 0x1d, PT ;  /* 0x0000001d3400780c */ /* 0x000fc60003f04270 */
[----:B------:R-:W5:Y:S10]  /*4eb0*/  SHFL.DOWN PT, R126, R47, 0x2, 0x1f ;  /* 0x08401f002f7e7f89 */ /* 0x000f7400000e0000 */
[----:B0-----:R-:W-:-:S02]  /*4ec0*/  @!P0 FADD.FTZ R44, R44, R103 ;  /* 0x000000672c2c8221 */ /* 0x001fc40000010000 */
[----:B---3--:R-:W-:-:S03]  /*4ed0*/  @!P0 FADD.FTZ R45, R45, R128 ;  /* 0x000000802d2d8221 */ /* 0x008fc60000010000 */
[----:B------:R-:W0:Y:S01]  /*4ee0*/  SHFL.DOWN PT, R103, R44, 0x4, 0x1f ;  /* 0x08801f002c677f89 */ /* 0x000e2200000e0000 */
[----:B----4-:R-:W-:Y:S02]  /*4ef0*/  @!P0 FADD.FTZ R46, R46, R115 ;  /* 0x000000732e2e8221 */ /* 0x010fe40000010000 */
[----:B-----5:R-:W-:-:S03]  /*4f00*/  @!P0 FADD.FTZ R47, R47, R126 ;  /* 0x0000007e2f2f8221 */ /* 0x020fc60000010000 */
[----:B------:R-:W3:Y:S01]  /*4f10*/  SHFL.DOWN PT, R115, R46, 0x4, 0x1f ;  /* 0x08801f002e737f89 */ /* 0x000ee200000e0000 */
[----:B------:R-:W-:-:S03]  /*4f20*/  ISETP.GT.AND P0, PT, R52, 0x1b, PT ;  /* 0x0000001b3400780c */ /* 0x000fc60003f04270 */
[----:B------:R-:W4:Y:S04]  /*4f30*/  SHFL.DOWN PT, R126, R45, 0x4, 0x1f ;  /* 0x08801f002d7e7f89 */ /* 0x000f2800000e0000 */
[----:B------:R-:W5:Y:S06]  /*4f40*/  SHFL.DOWN PT, R128, R47, 0x4, 0x1f ;  /* 0x08801f002f807f89 */ /* 0x000f6c00000e0000 */
[----:B0-----:R-:W-:-:S05]  /*4f50*/  @!P0 FADD.FTZ R44, R44, R103 ;  /* 0x000000672c2c8221 */ /* 0x001fca0000010000 */
[----:B------:R-:W0:Y:S01]  /*4f60*/  SHFL.DOWN PT, R103, R44, 0x8, 0x1f ;  /* 0x09001f002c677f89 */ /* 0x000e2200000e0000 */
[----:B---3--:R-:W-:Y:S02]  /*4f70*/  @!P0 FADD.FTZ R46, R46, R115 ;  /* 0x000000732e2e8221 */ /* 0x008fe40000010000 */
[----:B----4-:R-:W-:-:S03]  /*4f80*/  @!P0 FADD.FTZ R45, R45, R126 ;  /* 0x0000007e2d2d8221 */ /* 0x010fc60000010000 */
[----:B------:R-:W3:Y:S01]  /*4f90*/  SHFL.DOWN PT, R115, R46, 0x8, 0x1f ;  /* 0x09001f002e737f89 */ /* 0x000ee200000e0000 */
[----:B-----5:R-:W-:-:S03]  /*4fa0*/  @!P0 FADD.FTZ R47, R47, R128 ;  /* 0x000000802f2f8221 */ /* 0x020fc60000010000 */
[----:B------:R-:W4:Y:S01]  /*4fb0*/  SHFL.DOWN PT, R126, R45, 0x8, 0x1f ;  /* 0x09001f002d7e7f89 */ /* 0x000f2200000e0000 */
[----:B------:R-:W-:-:S03]  /*4fc0*/  ISETP.GT.AND P0, PT, R52, 0x17, PT ;  /* 0x000000173400780c */ /* 0x000fc60003f04270 */
[----:B------:R-:W5:Y:S10]  /*4fd0*/  SHFL.DOWN PT, R128, R47, 0x8, 0x1f ;  /* 0x09001f002f807f89 */ /* 0x000f7400000e0000 */
[----:B0-----:R-:W-:-:S02]  /*4fe0*/  @!P0 FADD.FTZ R44, R44, R103 ;  /* 0x000000672c2c8221 */ /* 0x001fc40000010000 */
[-C--:B------:R-:W-:Y:S02]  /*4ff0*/  FMUL.FTZ R103, R95, R100.reuse ;  /* 0x000000645f677220 */ /* 0x080fe40000410000 */
[----:B---3--:R-:W-:Y:S02]  /*5000*/  @!P0 FADD.FTZ R46, R46, R115 ;  /* 0x000000732e2e8221 */ /* 0x008fe40000010000 */
[-C--:B------:R-:W-:Y:S01]  /*5010*/  FFMA.FTZ R103, R94, R101.reuse, -R103 ;  /* 0x000000655e677223 */ /* 0x080fe20000010867 */
[----:B------:R-:W-:Y:S01]  /*5020*/  SHFL.DOWN PT, R115, R44, 0x10, 0x1f ;  /* 0x0a001f002c737f89 */ /* 0x000fe200000e0000 */
[----:B----4-:R-:W-:Y:S02]  /*5030*/  @!P0 FADD.FTZ R45, R45, R126 ;  /* 0x0000007e2d2d8221 */ /* 0x010fe40000010000 */
[----:B------:R-:W-:Y:S01]  /*5040*/  FMUL.FTZ R101, R95, R101 ;  /* 0x000000655f657220 */ /* 0x000fe20000410000 */
[----:B------:R-:W-:Y:S01]  /*5050*/  SHFL.DOWN PT, R129, R46, 0x10, 0x1f ;  /* 0x0a001f002e817f89 */ /* 0x000fe200000e0000 */
[----:B-----5:R-:W-:Y:S01]  /*5060*/  @!P0 FADD.FTZ R47, R47, R128 ;  /* 0x000000802f2f8221 */ /* 0x020fe20000010000 */
[----:B------:R-:W-:Y:S01]  /*5070*/  ISETP.GT.AND P0, PT, R52, 0xf, PT ;  /* 0x0000000f3400780c */ /* 0x000fe20003f04270 */
[----:B------:R-:W-:Y:S01]  /*5080*/  FMUL.FTZ R103, R98, R103 ;  /* 0x0000006762677220 */ /* 0x000fe20000410000 */
[----:B------:R-:W0:Y:S01]  /*5090*/  SHFL.DOWN PT, R128, R45, 0x10, 0x1f ;  /* 0x0a001f002d807f89 */ /* 0x000e2200000e0000 */
[----:B------:R-:W-:-:S02]  /*50a0*/  FFMA.FTZ R126, R94, R100, R101 ;  /* 0x000000645e7e7223 */ /* 0x000fc40000010065 */
[----:B------:R-:W-:Y:S01]  /*50b0*/  FMUL.FTZ R101, R95, R102 ;  /* 0x000000665f657220 */ /* 0x000fe20000410000 */
[----:B------:R-:W3:Y:S01]  /*50c0*/  SHFL.DOWN PT, R130, R47, 0x10, 0x1f ;  /* 0x0a001f002f827f89 */ /* 0x000ee200000e0000 */
[----:B------:R-:W-:Y:S02]  /*50d0*/  FFMA.FTZ R103, R125, R126, R103 ;  /* 0x0000007e7d677223 */ /* 0x000fe40000010067 */
[----:B------:R-:W-:Y:S02]  /*50e0*/  FFMA.FTZ R126, R94, R114, -R101 ;  /* 0x000000725e7e7223 */ /* 0x000fe40000010865 */
[----:B------:R-:W-:Y:S02]  /*50f0*/  FMUL.FTZ R98, R95, R113 ;  /* 0x000000715f627220 */ /* 0x000fe40000410000 */
[----:B------:R-:W-:Y:S02]  /*5100*/  FMUL.FTZ R126, R99, R126 ;  /* 0x0000007e637e7220 */ /* 0x000fe40000410000 */
[----:B------:R-:W-:-:S02]  /*5110*/  FMUL.FTZ R99, R95, R118 ;  /* 0x000000765f637220 */ /* 0x000fc40000410000 */
[CC--:B------:R-:W-:Y:S02]  /*5120*/  FFMA.FTZ R101, R94.reuse, R117.reuse, -R98 ;  /* 0x000000755e657223 */ /* 0x0c0fe40000010862 */
[----:B------:R-:W-:Y:S02]  /*5130*/  FFMA.FTZ R100, R109, R100, R103 ;  /* 0x000000646d647223 */ /* 0x000fe40000010067 */
[C---:B------:R-:W-:Y:S02]  /*5140*/  FMUL.FTZ R103, R95.reuse, R114 ;  /* 0x000000725f677220 */ /* 0x040fe40000410000 */
[C---:B------:R-:W-:Y:S02]  /*5150*/  FMUL.FTZ R117, R95.reuse, R117 ;  /* 0x000000755f757220 */ /* 0x040fe40000410000 */
[-C--:B------:R-:W-:Y:S02]  /*5160*/  FMUL.FTZ R95, R95, R116.reuse ;  /* 0x000000745f5f7220 */ /* 0x080fe40000410000 */
[----:B------:R-:W-:-:S02]  /*5170*/  FFMA.FTZ R116, R94, R116, -R99 ;  /* 0x000000745e747223 */ /* 0x000fc40000010863 */
[C---:B------:R-:W-:Y:S02]  /*5180*/  FFMA.FTZ R98, R94.reuse, R102, R103 ;  /* 0x000000665e627223 */ /* 0x040fe40000010067 */
[----:B------:R-:W-:Y:S02]  /*5190*/  FFMA.FTZ R117, R94, R113, R117 ;  /* 0x000000715e757223 */ /* 0x000fe40000010075 */
[----:B------:R-:W-:Y:S02]  /*51a0*/  FMUL.FTZ R101, R104, R101 ;  /* 0x0000006568657220 */ /* 0x000fe40000410000 */
[----:B------:R-:W-:Y:S02]  /*51b0*/  FFMA.FTZ R94, R94, R118, R95 ;  /* 0x000000765e5e7223 */ /* 0x000fe4000001005f */
[----:B------:R-:W-:Y:S02]  /*51c0*/  FMUL.FTZ R116, R105, R116 ;  /* 0x0000007469747220 */ /* 0x000fe40000410000 */
[----:B0-----:R-:W-:-:S02]  /*51d0*/  @!P0 FADD.FTZ R45, R45, R128 ;  /* 0x000000802d2d8221 */ /* 0x001fc40000010000 */
[----:B------:R-:W-:Y:S02]  /*51e0*/  @!P0 FADD.FTZ R46, R46, R129 ;  /* 0x000000812e2e8221 */ /* 0x000fe40000010000 */
[----:B---3--:R-:W-:Y:S02]  /*51f0*/  @!P0 FADD.FTZ R47, R47, R130 ;  /* 0x000000822f2f8221 */ /* 0x008fe40000010000 */
        /* <DEDUP_REMOVED lines=17> */
[----:B------:R-:W3:Y:S01]  /*5310*/  @P0 LDS.64 R98, [R100+0x2b80] ;  /* 0x002b800064620984 */ /* 0x000ee20000000a00 */
[----:B0-----:R-:W-:Y:S02]  /*5320*/  @P0 FADD.FTZ R47, R47, R95 ;  /* 0x0000005f2f2f0221 */ /* 0x001fe40000010000 */
[----:B------:R-:W-:Y:S02]  /*5330*/  @P0 FADD.FTZ R46, R46, R94 ;  /* 0x0000005e2e2e0221 */ /* 0x000fe40000010000 */
[----:B---3--:R-:W-:Y:S02]  /*5340*/  @P0 FADD.FTZ R45, R45, R99 ;  /* 0x000000632d2d0221 */ /* 0x008fe40000010000 */
[----:B------:R-:W-:Y:S01]  /*5350*/  @P0 FADD.FTZ R44, R44, R98 ;  /* 0x000000622c2c0221 */ /* 0x000fe20000010000 */
[----:B------:R0:W-:Y:S04]  /*5360*/  STS.64 [R100+0x3380], R46 ;  /* 0x0033802e64007388 */ /* 0x0001e80000000a00 */
[----:B------:R0:W-:Y:S02]  /*5370*/  STS.64 [R100+0x2b80], R44 ;  /* 0x002b802c64007388 */ /* 0x0001e40000000a00 */
.L_x_13231:
[----:B0-----:R-:W-:Y:S05]  /*5380*/  BSYNC B0 ;  /* 0x0000000000007941 */ /* 0x001fea0003800000 */
.L_x_13230:
[----:B------:R-:W-:Y:S02]  /*5390*/  IADD3 R2, R2, 0x1, RZ ;  /* 0x0000000102027810 */ /* 0x000fe40007ffe0ff */
[----:B------:R-:W-:-:S02]  /*53a0*/  IADD3 R3, P1, R3, 0x1, RZ ;  /* 0x0000000103037810 */ /* 0x000fc40007f3e0ff */
[----:B------:R-:W-:Y:S02]  /*53b0*/  ISETP.GE.AND P0, PT, R2, c[0x0][0x16c], PT ;  /* 0x00005b0002007a0c */ /* 0x000fe40003f06270 */
[----:B------:R-:W-:-:S11]  /*53c0*/  IADD3.X R0, RZ, R0, RZ, P1, !PT ;  /* 0x00000000ff007210 */ /* 0x000fd60000ffe4ff */
[----:B------:R-:W-:Y:S01]  /*53d0*/  @P0 CALL.REL.NOINC `(.L_x_13201) ;  /* 0x0000001000000944 */ /* 0x000fe20003c00000 */
[----:B------:R-:W-:Y:S05]  /*53e0*/  BRA `(.L_x_13232) ;  /* 0xffffcc1000007947 */ /* 0x000fea000383ffff */
.L_x_13201:
[----:B------:R-:W-:Y:S01]  /*53f0*/  BAR.SYNC.DEFER_BLOCKING 0x0 ;  /* 0x0000000000007b1d */ /* 0x000fe20000010000 */
[----:B------:R-:W-:Y:S01]  /*5400*/  ISETP.NE.AND P5, PT, R61, RZ, PT ;  /* 0x000000ff3d00720c */ /* 0x000fe20003fa5270 */
[----:B------:R-:W-:Y:S01]  /*5410*/  IMAD.WIDE.U32 R2, R97, c[0x0][0x2d8], RZ ;  /* 0x0000b60061027a25 */ /* 0x000fe200078e00ff */
[----:B------:R-:W-:Y:S02]  /*5420*/  F2FP.BF16.PACK_AB R4, R12, R13 ;  /* 0x0000000d0c04723e */ /* 0x000fe400000010ff */
[----:B------:R-:W-:Y:S01]  /*5430*/  F2FP.BF16.PACK_AB R5, R10, R11 ;  /* 0x0000000b0a05723e */ /* 0x000fe200000010ff */
[----:B------:R-:W-:Y:S01]  /*5440*/  IMAD R10, R65, c[0x0][0x2d8], RZ ;  /* 0x0000b600410a7a24 */ /* 0x000fe200078e02ff */
[----:B------:R-:W-:Y:S01]  /*5450*/  BSSY B0, `(.L_x_13233) ;  /* 0x0000025000007945 */ /* 0x000fe20003800000 */
[----:B------:R-:W-:-:S04]  /*5460*/  IMAD R11, R107, c[0x0][0x2e0], RZ ;  /* 0x0000b8006b0b7a24 */ /* 0x000fc800078e02ff */
[----:B------:R-:W-:Y:S01]  /*5470*/  IMAD R21, R108, c[0x0][0x2e4], R11 ;  /* 0x0000b9006c157a24 */ /* 0x000fe200078e020b */
[----:B------:R-:W-:Y:S01]  /*5480*/  LEA R11, P4, R49, c[0x0][0x330], 0x1 ;  /* 0x0000cc00310b7a11 */ /* 0x000fe200078808ff */
[----:B------:R0:W-:Y:S01]  /*5490*/  STS.64 [R25], R4 ;  /* 0x0000000419007388 */ /* 0x0001e20000000a00 */
        /* <DEDUP_REMOVED lines=12> */
[----:B------:R-:W0:Y:S02]  /*5560*/  LDS R0, [0x100] ;  /* 0x00010000ff007984 */ /* 0x000e240000000800 */
[-C--:B0-----:R-:W-:Y:S02]  /*5570*/  ISETP.GE.AND P3, PT, R49, R0.reuse, PT ;  /* 0x000000003100720c */ /* 0x081fe40003f66270 */
[-C--:B------:R-:W-:Y:S02]  /*5580*/  ISETP.GE.AND P0, PT, R41, R0.reuse, PT ;  /* 0x000000002900720c */ /* 0x080fe40003f06270 */
[-C--:B------:R-:W-:Y:S02]  /*5590*/  ISETP.GE.AND P1, PT, R39, R0.reuse, PT ;  /* 0x000000002700720c */ /* 0x080fe40003f26270 */
[----:B------:R-:W-:Y:S02]  /*55a0*/  ISETP.GE.AND P2, PT, R37, R0, PT ;  /* 0x000000002500720c */ /* 0x000fe40003f46270 */
[----:B------:R-:W-:-:S02]  /*55b0*/  LEA.HI.X R0, R49, c[0x0][0x334], R38, 0x1, P4 ;  /* 0x0000cd0031007a11 */ /* 0x000fc400020f0c26 */
        /* <DEDUP_REMOVED lines=14> */
.L_x_13234:
[----:B------:R-:W-:Y:S05]  /*56a0*/  BSYNC B0 ;  /* 0x0000000000007941 */ /* 0x000fea0003800000 */
.L_x_13233:
[----:B------:R3:W-:Y:S01]  /*56b0*/  @!P0 STG.E.U16 [R10.64+-0xc0], R15 ;  /* 0xffff400f0a008986 */ /* 0x0007e2000c101506 */
[----:B------:R-:W-:Y:S01]  /*56c0*/  F2FP.BF16.PACK_AB R2, R7, R6 ;  /* 0x000000060702723e */ /* 0x000fe200000010ff */
[----:B------:R-:W-:Y:S01]  /*56d0*/  FADD.FTZ R6, R6, R63 ;  /* 0x0000003f06067221 */ /* 0x000fe20000010000 */
[----:B------:R-:W-:Y:S01]  /*56e0*/  F2FP.BF16.PACK_AB R3, R9, R8 ;  /* 0x000000080903723e */ /* 0x000fe200000010ff */
[----:B------:R-:W-:Y:S01]  /*56f0*/  @!P1 STG.E.U16 [R10.64+-0x80], R17 ;  /* 0xffff80110a009986 */ /* 0x000fe2000c101506 */
[----:B0-----:R-:W-:Y:S01]  /*5700*/  IMAD R4, R65, c[0x0][0x2f8], RZ ;  /* 0x0000be0041047a24 */ /* 0x001fe200078e02ff */
[----:B------:R-:W-:Y:S01]  /*5710*/  BSSY B0, `(.L_x_13235) ;  /* 0x000001f000007945 */ /* 0x000fe20003800000 */
[----:B------:R-:W-:Y:S01]  /*5720*/  FADD.FTZ R7, R6, R7 ;  /* 0x0000000706077221 */ /* 0x000fe20000010000 */
[----:B------:R-:W-:Y:S03]  /*5730*/  @!P2 STG.E.U16 [R10.64+-0x40], R19 ;  /* 0xffffc0130a00a986 */ /* 0x000fe6000c101506 */
[----:B------:R-:W-:Y:S01]  /*5740*/  FADD.FTZ R8, R7, R8 ;  /* 0x0000000807087221 */ /* 0x000fe20000010000 */
[----:B------:R-:W-:Y:S01]  /*5750*/  BAR.SYNC.DEFER_BLOCKING 0x0 ;  /* 0x0000000000007b1d */ /* 0x000fe20000010000 */
[----:B---3--:R-:W-:-:S02]  /*5760*/  IMAD R15, R97, c[0x0][0x2fc], R4 ;  /* 0x0000bf00610f7a24 */ /* 0x008fc400078e0204 */
[----:B------:R-:W-:-:S03]  /*5770*/  FADD.FTZ R63, R8, R9 ;  /* 0x00000009083f7221 */ /* 0x000fc60000010000 */
        /* <DEDUP_REMOVED lines=24> */
.L_x_13236:
[----:B------:R-:W-:Y:S05]  /*5900*/  BSYNC B0 ;  /* 0x0000000000007941 */ /* 0x000fea0003800000 */
.L_x_13235:
        /* <DEDUP_REMOVED lines=10> */
[----:B------:R-:W-:Y:S02]  /*59b0*/  ISETP.GE.AND P2, PT, R37, R0, PT ;  /* 0x000000002500720c */ /* 0x000fe40003f46270 */
[----:B------:R-:W-:Y:S02]  /*59c0*/  IADD3.X R3, R22, R5, R3, P3, !PT ;  /* 0x0000000516037210 */ /* 0x000fe40001ffe403 */
[----:B------:R-:W-:Y:S02]  /*59d0*/  IADD3.X R0, R24, c[0x0][0x344], RZ, P4, !PT ;  /* 0x0000d10018007a10 */ /* 0x000fe400027fe4ff */
[----:B------:R-:W-:Y:S02]  /*59e0*/  LEA R2, P3, R23, R2, 0x1 ;  /* 0x0000000217027211 */ /* 0x000fe400078608ff */
[----:B------:R-:W-:-:S02]  /*59f0*/  IADD3 R56, P4, R56, -0x100, RZ ;  /* 0xffffff0038387810 */ /* 0x000fc40007f9e0ff */
[----:B------:R-:W-:Y:S02]  /*5a00*/  LEA.HI.X R3, R23, R0, R3, 0x1, P3 ;  /* 0x0000000017037211 */ /* 0x000fe400018f0c03 */
[----:B------:R-:W-:Y:S02]  /*5a10*/  IADD3 R59, P3, R59, -0x100, RZ ;  /* 0xffffff003b3b7810 */ /* 0x000fe40007f7e0ff */
[----:B------:R-:W-:Y:S01]  /*5a20*/  IADD3 R51, R51, 0x1, RZ ;  /* 0x0000000133337810 */ /* 0x000fe20007ffe0ff */
[----:B------:R3:W-:Y:S01]  /*5a30*/  @!P0 STG.E.U16 [R2.64], R21 ;  /* 0x0000001502008986 */ /* 0x0007e2000c101506 */
[----:B------:R-:W-:Y:S02]  /*5a40*/  ISETP.GT.AND P0, PT, R29, 0x1, PT ;  /* 0x000000011d00780c */ /* 0x000fe40003f04270 */
[----:B------:R-:W-:Y:S01]  /*5a50*/  IADD3.X R57, R57, -0x1, RZ, P3, !PT ;  /* 0xffffffff39397810 */ /* 0x000fe20001ffe4ff */
        /* <DEDUP_REMOVED lines=9> */
.L_x_13195:
[----:B------:R-:W-:Y:S02]  /*5af0*/  ISETP.NE.U32.AND P0, PT, RZ, c[0x0][0x328], PT ;  /* 0x0000ca00ff007a0c */ /* 0x000fe40003f05070 */
[----:B------:R-:W-:Y:S02]  /*5b00*/  ISETP.NE.U32.AND P2, PT, RZ, c[0x0][0x348], PT ;  /* 0x0000d200ff007a0c */ /* 0x000fe40003f45070 */
[----:B------:R-:W-:-:S02]  /*5b10*/  ISETP.NE.AND.EX P1, PT, RZ, c[0x0][0x32c], PT, P0 ;  /* 0x0000cb00ff007a0c */ /* 0x000fc40003f25300 */
[----:B------:R-:W-:-:S11]  /*5b20*/  ISETP.NE.AND.EX P0, PT, RZ, c[0x0][0x34c], PT, P2 ;  /* 0x0000d300ff007a0c */ /* 0x000fd60003f05320 */
[----:B------:R-:W-:Y:S05]  /*5b30*/  @!P1 BRA `(.L_x_13238) ;  /* 0x0000014000009947 */ /* 0x000fea0003800000 */
[----:B---3--:R-:W3:Y:S01]  /*5b40*/  SHFL.DOWN P1, R3, R62, 0x1, 0x1f ;  /* 0x08201f003e037f89 */ /* 0x008ee20000020000 */
[----:B------:R-:W-:Y:S03]  /*5b50*/  BSSY B0, `(.L_x_13238) ;  /* 0x0000012000007945 */ /* 0x000fe60003800000 */
[----:B------:R-:W4:Y:S01]  /*5b60*/  S2R R4, SR_LANEID ;  /* 0x0000000000047919 */ /* 0x000f220000000000 */
[----:B---3--:R-:W-:Y:S01]  /*5b70*/  @P1 FADD R3, R3, R62 ;  /* 0x0000003e03031221 */ /* 0x008fe20000000000 */
[----:B----4-:R-:W-:-:S04]  /*5b80*/  ISETP.NE.AND P2, PT, R4, RZ, PT ;  /* 0x000000ff0400720c */ /* 0x010fc80003f45270 */
[----:B------:R-:W3:Y:S04]  /*5b90*/  SHFL.DOWN P1, R0, R3, 0x2, 0x1f ;  /* 0x08401f0003007f89 */ /* 0x000ee80000020000 */
[----:B------:R-:W4:Y:S01]  /*5ba0*/  S2R R4, SR_TID.X ;  /* 0x0000000000047919 */ /* 0x000f220000002100 */
[----:B---3--:R-:W-:-:S05]  /*5bb0*/  @P1 FADD R0, R3, R0 ;  /* 0x0000000003001221 */ /* 0x008fca0000000000 */
[----:B------:R-:W3:Y:S02]  /*5bc0*/  SHFL.DOWN P1, R5, R0, 0x4, 0x1f ;  /* 0x08801f0000057f89 */ /* 0x000ee40000020000 */
[----:B---3--:R-:W-:-:S05]  /*5bd0*/  @P1 FADD R5, R0, R5 ;  /* 0x0000000500051221 */ /* 0x008fca0000000000 */
[----:B------:R-:W3:Y:S02]  /*5be0*/  SHFL.DOWN P1, R2, R5, 0x8, 0x1f ;  /* 0x09001f0005027f89 */ /* 0x000ee40000020000 */
[----:B---3--:R-:W-:-:S05]  /*5bf0*/  @P1 FADD R2, R5, R2 ;  /* 0x0000000205021221 */ /* 0x008fca0000000000 */
[----:B0-----:R-:W0:Y:S02]  /*5c00*/  SHFL.DOWN P1, R7, R2, 0x10, 0x1f ;  /* 0x0a001f0002077f89 */ /* 0x001e240000020000 */
[----:B0-----:R-:W-:Y:S01]  /*5c10*/  @P1 FADD R7, R2, R7 ;  /* 0x0000000702071221 */ /* 0x001fe20000000000 */
[----:B----4-:R-:W-:-:S04]  /*5c20*/  ISETP.NE.AND P1, PT, R4, RZ, PT ;  /* 0x000000ff0400720c */ /* 0x010fc80003f25270 */
[----:B------:R0:W-:Y:S04]  /*5c30*/  @!P2 STS [0x634], R7 ;  /* 0x00063407ff00a388 */ /* 0x0001e80000000800 */
[----:B------:R-:W-:Y:S06]  /*5c40*/  BAR.SYNC.DEFER_BLOCKING 0x0 ;  /* 0x0000000000007b1d */ /* 0x000fec0000010000 */
[----:B------:R-:W-:Y:S05]  /*5c50*/  @P1 BRA `(.L_x_13239) ;  /* 0x0000001000001947 */ /* 0x000fea0003800000 */
[----:B0-----:R0:W-:Y:S02]  /*5c60*/  RED.E.ADD.F32.FTZ.RN.STRONG.GPU [R68.64], R7 ;  /* 0x000000074400798e */ /* 0x0011e4000c10e786 */
.L_x_13239:
[----:B0-----:R-:W-:Y:S05]  /*5c70*/  BSYNC B0 ;  /* 0x0000000000007941 */ /* 0x001fea0003800000 */
.L_x_13238:
[----:B------:R-:W-:Y:S01]  /*5c80*/  BSSY B0, `(.L_x_13240) ;  /* 0x0000018000007945 */ /* 0x000fe20003800000 */
[----:B------:R-:W-:Y:S05]  /*5c90*/  @!P0 BRA `(.L_x_13241) ;  /* 0x0000015000008947 */ /* 0x000fea0003800000 */
[----:B------:R-:W-:Y:S06]  /*5ca0*/  BAR.SYNC.DEFER_BLOCKING 0x0 ;  /* 0x0000000000007b1d */ /* 0x000fec0000010000 */
[----:B------:R-:W4:Y:S04]  /*5cb0*/  SHFL.DOWN P0, R0, R63, 0x1, 0x1f ;  /* 0x08201f003f007f89 */ /* 0x000f280000000000 */
[----:B0-----:R-:W0:Y:S04]  /*5cc0*/  S2R R6, SR_LANEID ;  /* 0x0000000000067919 */ /* 0x001e280000000000 */
[----:B------:R-:W2:Y:S01]  /*5cd0*/  S2R R13, SR_TID.X ;  /* 0x00000000000d7919 */ /* 0x000ea20000002100 */
[----:B----4-:R-:W-:Y:S01]  /*5ce0*/  @P0 FADD R0, R0, R63 ;  /* 0x0000003f00000221 */ /* 0x010fe20000000000 */
[----:B0-----:R-:W-:-:S04]  /*5cf0*/  ISETP.NE.AND P1, PT, R6, RZ, PT ;  /* 0x000000ff0600720c */ /* 0x001fc80003f25270 */
[----:B---3--:R-:W0:Y:S02]  /*5d00*/  SHFL.DOWN P0, R3, R0, 0x2, 0x1f ;  /* 0x08401f0000037f89 */ /* 0x008e240000000000 */
        /* <DEDUP_REMOVED lines=14> */
.L_x_13241:
[----:B0-----:R-:W0:Y:S02]  /*5df0*/  S2R R13, SR_TID.X ;  /* 0x00000000000d7919 */ /* 0x001e240000002100 */
.L_x_13242:
[----:B0-----:R-:W-:Y:S05]  /*5e00*/  BSYNC B0 ;  /* 0x0000000000007941 */ /* 0x001fea0003800000 */
.L_x_13240:
[----:B------:R-:W-:-:S13]  /*5e10*/  ISETP.GE.AND P0, PT, R13, c[0x0][0x16c], PT ;  /* 0x00005b000d007a0c */ /* 0x000fda0003f06270 */
[----:B------:R-:W-:Y:S05]  /*5e20*/  @P0 EXIT ;  /* 0x000000000000094d */ /* 0x000fea0003800000 */
[C---:B---3--:R-:W-:Y:S02]  /*5e30*/  IMAD R3, R107.reuse, c[0x0][0x2a8], RZ ;  /* 0x0000aa006b037a24 */ /* 0x048fe400078e02ff */
[----:B------:R-:W-:Y:S02]  /*5e40*/  IMAD R107, R107, c[0x0][0x288], RZ ;  /* 0x0000a2006b6b7a24 */ /* 0x000fe400078e02ff */
[----:B------:R-:W-:-:S04]  /*5e50*/  IMAD.WIDE.U32 R6, R108, c[0x0][0x2a8], RZ ;  /* 0x0000aa006c067a25 */ /* 0x000fc800078e00ff */
[C---:B------:R-:W-:Y:S02]  /*5e60*/  IMAD R3, R108.reuse, c[0x0][0x2ac], R3 ;  /* 0x0000ab006c037a24 */ /* 0x040fe400078e0203 */
[C---:B------:R-:W-:Y:S02]  /*5e70*/  IMAD R19, R108.reuse, c[0x0][0x28c], R107 ;  /* 0x0000a3006c137a24 */ /* 0x040fe400078e026b */
[----:B------:R-:W-:Y:S01]  /*5e80*/  IMAD.WIDE.U32 R108, R108, c[0x0][0x288], RZ ;  /* 0x0000a2006c6c7a25 */ /* 0x000fe200078e00ff */
[----:B------:R-:W-:-:S04]  /*5e90*/  IADD3 R21, R7, R3, RZ ;  /* 0x0000000307157210 */ /* 0x000fc80007ffe0ff */
[----:B------:R-:W-:Y:S02]  /*5ea0*/  IADD3 R19, R109, R19, RZ ;  /* 0x000000136d137210 */ /* 0x000fe40007ffe0ff */
.L_x_13243:
        /* <DEDUP_REMOVED lines=16> */
[----:B---3--:R-:W-:Y:S02]  /*5fb0*/  IADD3 R13, R13, c[0x0][0x0], RZ ;  /* 0x000000000d0d7a10 */ /* 0x008fe40007ffe0ff */
        /* <DEDUP_REMOVED lines=11> */
.L_x_13244:
        /* <DEDUP_REMOVED lines=9> */
.L_x_14757:


//--------------------- .text._Z25selective_scan_bwd_kernelI32Selective_Scan_bwd_kernel_traitsILi32ELi4ELb0ELb0ELb1ELb1ELb0EN3c108BFloat16ENS1_7complexIfEEEEv12SSMParamsBwd --------------------------
	.section	.text._Z25selective_scan_bwd_kernelI32Selective_Scan_bwd_kernel_traitsILi32ELi4ELb0ELb0ELb1ELb1ELb0EN3c108BFloat16ENS1_7complexIfEEEEv12SSMParamsBwd,"ax",@progbits
	.sectioninfo	@"SHI_REGISTERS=151"
	.align	128
        .global         _Z25selective_scan_bwd_kernelI32Selective_Scan_bwd_kernel_traitsILi32ELi4ELb0ELb0ELb1ELb1ELb0EN3c108BFloat16ENS1_7complexIfEEEEv12SSMParamsBwd
        .type           _Z25selective_scan_bwd_kernelI32Selective_Scan_bwd_kernel_traitsILi32ELi4ELb0ELb0ELb1ELb1ELb0EN3c108BFloat16ENS1_7complexIfEEEEv12SSMParamsBwd,@function
        .size           _Z25selective_scan_bwd_kernelI32Selective_Scan_bwd_kernel_traitsILi32ELi4ELb0ELb0ELb1ELb1ELb0EN3c108BFloat16ENS1_7complexIfEEEEv12SSMParamsBwd,(.L_x_14758 - _Z25selective_scan_bwd_kernelI32Selective_Scan_bwd_kernel_traitsILi32ELi4ELb0ELb0ELb1ELb1ELb0EN3c108BFloat16ENS1_7complexIfEEEEv12SSMParamsBwd)
        .other          _Z25selective_scan_bwd_kernelI32Selective_Scan_bwd_kernel_traitsILi32ELi4ELb0ELb0ELb1ELb1ELb0EN3c108BFloat16ENS1_7complexIfEEEEv12SSMParamsBwd,@"STO_CUDA_ENTRY STV_DEFAULT"
_Z25selective_scan_bwd_kernelI32Selective_Scan_bwd_kernel_traitsILi32ELi4ELb0ELb0ELb1ELb1ELb0EN3c108BFloat16ENS1_7complexIfEEEEv12SSMParamsBwd:
.text._Z25selective_scan_bwd_kernelI32Selective_Scan_bwd_kernel_traitsILi32ELi4ELb0ELb0ELb1ELb1ELb0EN3c108BFloat16ENS1_7complexIfEEEEv12SSMParamsBwd:
        /* <DEDUP_REMOVED lines=26> */
[----:B------:R-:W-:Y:S01]  /*01a0*/  IMAD R10, R90, c[0x0][0x1b0], RZ ;  /* 0x00006c005a0a7a24 */ /* 0x000fe200078e02ff */
[----:B0-----:R-:W-:Y:S01]  /*01b0*/  IABS R2, R95 ;  /* 0x0000005f00027213 */ /* 0x001fe20000000000 */
[----:B-1----:R-:W-:Y:S01]  /*01c0*/  HFMA2.MMA R6, -RZ, RZ, 0, 0 ;  /* 0x00000000ff067435 */ /* 0x002fe200000001ff */
[----:B------:R-:W-:-:S02]  /*01d0*/  IMAD R12, R95, c[0x0][0x284], R12 ;  /* 0x0000a1005f0c7a24 */ /* 0x000fc400078e020c */
[----:B----4-:R-:W-:Y:S02]  /*01e0*/  IMAD R4, R90, c[0x0][0x1d0], RZ ;  /* 0x000074005a047a24 */ /* 0x010fe400078e02ff */
[----:B------:R-:W-:Y:S01]  /*01f0*/  IMAD R15, R91, c[0x0][0x1b4], R10 ;  /* 0x00006d005b0f7a24 */ /* 0x000fe200078e020a */
[----:B---3--:R-:W-:-:S05]  /*0200*/  IADD3 R8, RZ, -R7, RZ ;  /* 0x80000007ff087210 */ /* 0x008fca0007ffe0ff */
[----:B------:R-:W-:-:S04]  /*0210*/  IMAD R3, R8, R11, RZ ;  /* 0x0000000b08037224 */ /* 0x000fc800078e02ff */
[----:B------:R-:W-:-:S04]  /*0220*/  IMAD.HI.U32 R7, R7, R3, R6 ;  /* 0x0000000307077227 */ /* 0x000fc800078e0006 */
[----:B------:R-:W-:Y:S02]  /*0230*/  IMAD R6, R90, c[0x0][0x1e0], RZ ;  /* 0x000078005a067a24 */ /* 0x000fe400078e02ff */
[----:B------:R-:W-:-:S04]  /*0240*/  IMAD.HI.U32 R88, R7, R2, RZ ;  /* 0x0000000207587227 */ /* 0x000fc800078e00ff */
[C---:B------:R-:W-:Y:S01]  /*0250*/  IMAD R7, R91.reuse, c[0x0][0x1d4], R4 ;  /* 0x000075005b077a24 */ /* 0x040fe200078e0204 */
        /* <DEDUP_REMOVED lines=36> */
[----:B------:R-:W-:Y:S02]  /*04a0*/  HFMA2.MMA R2, -RZ, RZ, 0, 0 ;  /* 0x00000000ff027435 */ /* 0x000fe400000001ff */
[----:B------:R-:W-:Y:S01]  /*04b0*/  IADD3.X R3, R13, R3, R0, P0, !PT ;  /* 0x000000030d037210 */ /* 0x000fe200007fe400 */
[----:B------:R-:W-:Y:S01]  /*04c0*/  IMAD.WIDE.U32 R8, R88, c[0x0][0x1c8], R8 ;  /* 0x0000720058087a25 */ /* 0x000fe200078e0008 */
[----:B------:R-:W-:Y:S02]  /*04d0*/  LEA R84, P0, R85, c[0x0][0x240], 0x1 ;  /* 0x0000900055547a11 */ /* 0x000fe400078008ff */
[----:B------:R-:W-:-:S02]  /*04e0*/  IADD3 R11, P2, R11, R4, RZ ;  /* 0x000000040b0b7210 */ /* 0x000fc40007f5e0ff */
[----:B------:R-:W-:Y:S02]  /*04f0*/  LEA.HI.X R85, R85, c[0x0][0x244], R10, 0x1, P0 ;  /* 0x0000910055557a11 */ /* 0x000fe400000f0c0a */
[----:B------:R-:W-:Y:S02]  /*0500*/  ISETP.NE.U32.AND P0, PT, RZ, c[0x0][0x260], PT ;  /* 0x00009800ff007a0c */ /* 0x000fe40003f05070 */
[----:B------:R-:W-:Y:S02]  /*0510*/  SHF.R.S32.HI R0, RZ, 0x1f, R88 ;  /* 0x0000001fff007819 */ /* 0x000fe40000011458 */
[----:B------:R-:W-:Y:S02]  /*0520*/  IADD3.X R4, R13, R5, R12, P2, !PT ;  /* 0x000000050d047210 */ /* 0x000fe400017fe40c */
[----:B------:R-:W-:Y:S01]  /*0530*/  LEA R19, P1, R22, c[0x0][0x248], 0x1 ;  /* 0x0000920016137a11 */ /* 0x000fe200078208ff */
[----:B------:R-:W-:Y:S01]  /*0540*/  IMAD R5, R0, c[0x0][0x1c8], RZ ;  /* 0x0000720000057a24 */ /* 0x000fe200078e02ff */
[----:B------:R-:W-:-:S02]  /*0550*/  ISETP.NE.AND.EX P0, PT, RZ, c[0x0][0x264], PT, P0 ;  /* 0x00009900ff007a0c */ /* 0x000fc40003f05300 */
[----:B------:R-:W-:Y:S01]  /*0560*/  ISETP.NE.U32.AND P2, PT, RZ, c[0x0][0x348], PT ;  /* 0x0000d200ff007a0c */ /* 0x000fe20003f45070 */
[----:B------:R-:W-:Y:S01]  /*0570*/  IMAD R5, R88, c[0x0][0x1cc], R5 ;  /* 0x0000730058057a24 */ /* 0x000fe200078e0205 */
[----:B------:R-:W-:Y:S02]  /*0580*/  LEA.HI.X R22, R22, c[0x0][0x24c], R3, 0x1, P1 ;  /* 0x0000930016167a11 */ /* 0x000fe400008f0c03 */
[----:B------:R-:W-:Y:S02]  /*0590*/  ISETP.NE.U32.AND P1, PT, RZ, c[0x0][0x328], PT ;  /* 0x0000ca00ff007a0c */ /* 0x000fe40003f25070 */
[----:B------:R-:W-:Y:S02]  /*05a0*/  ISETP.NE.AND.EX P2, PT, RZ, c[0x0][0x34c], PT, P2 ;  /* 0x0000d300ff007a0c */ /* 0x000fe40003f45320 */
[----:B------:R-:W-:Y:S02]  /*05b0*/  LEA R3, R14, 0xffffff00, 0x8 ;  /* 0xffffff000e037811 */ /* 0x000fe400078e40ff */
[----:B------:R-:W-:Y:S01]  /*05c0*/  ISETP.NE.AND.EX P1, PT, RZ, c[0x0][0x32c], PT, P1 ;  /* 0x0000cb00ff007a0c */ /* 0x000fe20003f25310 */
[----:B------:R-:W-:Y:S01]  /*05d0*/  @P0 IMAD R0, R91, c[0x0][0x164], R95 ;  /* 0x000059005b000a24 */ /* 0x000fe200078e025f */
[----:B------:R-:W-:-:S02]  /*05e0*/  IADD3 R80, P5, R3, R8, RZ ;  /* 0x0000000803507210 */ /* 0x000fc40007fbe0ff */
[----:B------:R-:W-:Y:S01]  /*05f0*/  IADD3 R8, R9, R5, RZ ;  /* 0x0000000509087210 */ /* 0x000fe20007ffe0ff */
[----:B------:R-:W-:Y:S01]  /*0600*/  @P0 IMAD R0, R0, c[0x0][0x174], RZ ;  /* 0x00005d0000000a24 */ /* 0x000fe200078e02ff */
[----:B------:R-:W-:Y:S02]  /*0610*/  LEA R82, P4, R11, c[0x0][0x308], 0x1 ;  /* 0x0000c2000b527a11 */ /* 0x000fe400078808ff */
[----:B------:R-:W-:Y:S01]  /*0620*/  LEA.HI.X.SX32 R3, R3, R8, 0x1, P5 ;  /* 0x0000000803037211 */ /* 0x000fe200028f0eff */
[----:B------:R-:W-:Y:S01]  /*0630*/  @P0 IMAD R0, R0, c[0x0][0x16c], RZ ;  /* 0x00005b0000000a24 */ /* 0x000fe200078e02ff */
[----:B------:R-:W-:Y:S01]  /*0640*/  @P2 LEA R2, P5, R95, c[0x0][0x348], 0x2 ;  /* 0x0000d2005f022a11 */ /* 0x000fe200078a10ff */
[----:B------:R-:W-:Y:S01]  /*0650*/  CS2R R8, SRZ ;  /* 0x0000000000087805 */ /* 0x000fe2000001ff00 */
[----:B------:R-:W-:Y:S02]  /*0660*/  LEA.HI.X R83, R11, c[0x0][0x30c], R4, 0x1, P4 ;  /* 0x0000c3000b537a11 */ /* 0x000fe400020f0c04 */
[----:B------:R-:W-:-:S02]  /*0670*/  @P0 MOV R11, 0x10 ;  /* 0x00000010000b0802 */ /* 0x000fc40000000f00 */
[----:B------:R-:W-:Y:S02]  /*0680*/  MOV R5, RZ ;  /* 0x000000ff00057202 */ /* 0x000fe40000000f00 */
[----:B------:R-:W-:Y:S01]  /*0690*/  LEA R81, P6, R80, c[0x0][0x230], 0x1 ;  /* 0x00008c0050517a11 */ /* 0x000fe200078c08ff */
[----:B------:R-:W-:Y:S01]  /*06a0*/  @P0 IMAD.WIDE R10, R0, R11, c[0x0][0x260] ;  /* 0x00009800000a0625 */ /* 0x000fe200078e020b */
[C---:B------:R-:W-:Y:S01]  /*06b0*/  @P1 LEA R8, P4, R95.reuse, c[0x0][0x328], 0x2 ;  /* 0x0000ca005f081a11 */ /* 0x040fe200078810ff */
[----:B------:R-:W-:Y:S01]  /*06c0*/  @!P0 CS2R R10, SRZ ;  /* 0x00000000000a8805 */ /* 0x000fe2000001ff00 */
[C-C-:B------:R-:W-:Y:S02]  /*06d0*/  @P2 LEA.HI.X R5, R95.reuse, c[0x0][0x34c], R94.reuse, 0x2, P5 ;  /* 0x0000d3005f052a11 */ /* 0x140fe400028f145e */
[----:B------:R-:W-:Y:S02]  /*06e0*/  LEA.HI.X R80, R80, c[0x0][0x234], R3, 0x1, P6 ;  /* 0x00008d0050507a11 */ /* 0x000fe400030f0c03 */
[----:B------:R-:W-:-:S02]  /*06f0*/  @P1 LEA.HI.X R9, R95, c[0x0][0x32c], R94, 0x2, P4 ;  /* 0x0000cb005f091a11 */ /* 0x000fc400020f145e */
[----:B------:R-:W-:Y:S01]  /*0700*/  MOV R3, R5 ;  /* 0x0000000500037202 */ /* 0x000fe20000000f00 */
[----:B------:R-:W-:Y:S05]  /*0710*/  @!P3 BRA `(.L_x_13245) ;  /* 0x000052300000b947 */ /* 0x000fea0003800000 */
[----:B------:R-:W0:Y:S01]  /*0720*/  S2R R86, SR_TID.X ;  /* 0x0000000000567919 */ /* 0x000e220000002100 */
[----:B------:R-:W-:Y:S02]  /*0730*/  MOV R87, RZ ;  /* 0x000000ff00577202 */ /* 0x000fe40000000f00 */
[----:B------:R-:W-:Y:S01]  /*0740*/  MOV R76, RZ ;  /* 0x000000ff004c7202 */ /* 0x000fe20000000f00 */
[----:B------:R-:W1:Y:S01]  /*0750*/  S2R R77, SR_LANEID ;  /* 0x00000000004d7919 */ /* 0x000e620000000000 */
[----:B------:R-:W-:Y:S02]  /*0760*/  MOV R89, RZ ;  /* 0x000000ff00597202 */ /* 0x000fe40000000f00 */
[C---:B0-----:R-:W-:Y:S02]  /*0770*/  SHF.L.U32 R0, R86.reuse, 0x2, RZ ;  /* 0x0000000256007819 */ /* 0x041fe400000006ff */
[----:B------:R-:W-:-:S02]  /*0780*/  IADD3 R13, R86, 0xe0, RZ ;  /* 0x000000e0560d7810 */ /* 0x000fc40007ffe0ff */
[----:B------:R-:W-:Y:S02]  /*0790*/  LOP3.LUT R0, R0, 0xffffff80, RZ, 0xc0, !PT ;  /* 0xffffff8000007812 */ /* 0x000fe400078ec0ff */
[----:B------:R-:W-:Y:S02]  /*07a0*/  IADD3 R5, R86, 0x60, RZ ;  /* 0x0000006056057810 */ /* 0x000fe40007ffe0ff */
[----:B------:R-:W-:Y:S02]  /*07b0*/  LOP3.LUT R75, R0, 0x1f, R86, 0xf8, !PT ;  /* 0x0000001f004b7812 */ /* 0x000fe400078ef856 */
[C---:B------:R-:W-:Y:S02]  /*07c0*/  IADD3 R73, R86.reuse, 0x80, RZ ;  /* 0x0000008056497810 */ /* 0x040fe40007ffe0ff */
[C---:B------:R-:W-:Y:S02]  /*07d0*/  IADD3 R7, R86.reuse, 0xa0, RZ ;  /* 0x000000a056077810 */ /* 0x040fe40007ffe0ff */
[----:B------:R-:W-:-:S02]  /*07e0*/  IADD3 R71, R86, 0xc0, RZ ;  /* 0x000000c056477810 */ /* 0x000fc40007ffe0ff */
[----:B------:R-:W-:Y:S02]  /*07f0*/  SHF.L.U32 R106, R86, 0x3, RZ ;  /* 0x00000003566a7819 */ /* 0x000fe400000006ff */
[----:B------:R-:W-:Y:S02]  /*0800*/  IADD3 R12, R0, R75, RZ ;  /* 0x0000004b000c7210 */ /* 0x000fe40007ffe0ff */
[-C--:B------:R-:W-:Y:S02]  /*0810*/  LEA.HI.SX32 R70, R13, R86.reuse, 0x1b ;  /* 0x000000560d467211 */ /* 0x080fe400078fdaff */
[----:B------:R-:W-:Y:S02]  /*0820*/  LOP3.LUT R107, R86, 0x1f, RZ, 0xc0, !PT ;  /* 0x0000001f566b7812 */ /* 0x000fe400078ec0ff */
[-C--:B------:R-:W-:Y:S02]  /*0830*/  LEA.HI.SX32 R74, R5, R86.reuse, 0x1b ;  /* 0x00000056054a7211 */ /* 0x080fe400078fdaff */
[----:B------:R-:W-:-:S02]  /*0840*/  LEA.HI.SX32 R73, R73, R86, 0x1b ;  /* 0x0000005649497211 */ /* 0x000fc400078fdaff */
[-C--:B------:R-:W-:Y:S02]  /*0850*/  LEA.HI.SX32 R72, R7, R86.reuse, 0x1b ;  /* 0x0000005607487211 */ /* 0x080fe400078fdaff */
[----:B------:R-:W-:Y:S02]  /*0860*/  LEA.HI.SX32 R71, R71, R86, 0x1b ;  /* 0x0000005647477211 */ /* 0x000fe400078fdaff */
[----:B------:R-:W-:Y:S02]  /*0870*/  LEA.HI.SX32 R69, R106, R106, 0x1b ;  /* 0x0000006a6a457211 */ /* 0x000fe400078fdaff */
[----:B------:R-:W-:Y:S02]  /*0880*/  SHF.R.S32.HI R13, RZ, 0x1f, R12 ;  /* 0x0000001fff0d7819 */ /* 0x000fe4000001140c */
[C---:B------:R-:W-:Y:S02]  /*0890*/  IADD3 R68, R12.reuse, 0x20, RZ ;  /* 0x000000200c447810 */ /* 0x040fe40007ffe0ff */
[----:B------:R-:W-:-:S02]  /*08a0*/  IADD3 R67, R12, 0x40, RZ ;  /* 0x000000400c437810 */ /* 0x000fc40007ffe0ff */
[C---:B------:R-:W-:Y:S02]  /*08b0*/  IADD3 R66, R12.reuse, 0x60, RZ ;  /* 0x000000600c427810 */ /* 0x040fe40007ffe0ff */
[C---:B------:R-:W-:Y:S02]  /*08c0*/  IADD3 R65, R12.reuse, 0x80, RZ ;  /* 0x000000800c417810 */ /* 0x040fe40007ffe0ff */
[C---:B------:R-:W-:Y:S02]  /*08d0*/  IADD3 R64, R12.reuse, 0xa0, RZ ;  /* 0x000000a00c407810 */ /* 0x040fe40007ffe0ff */
[C---:B------:R-:W-:Y:S02]  /*08e0*/  IADD3 R63, R12.reuse, 0xc0, RZ ;  /* 0x000000c00c3f7810 */ /* 0x040fe40007ffe0ff */
[----:B-1----:R-:W-:Y:S02]  /*08f0*/  IADD3 R61, R12, 0xe0, RZ ;  /* 0x000000e00c3d7810 */ /* 0x002fe40007ffe0ff */
.L_x_13290:
[----:B------:R-:W-:Y:S01]  /*0900*/  IADD3 R104, -R76, c[0x0][0x174], RZ ;  /* 0x00005d004c687a10 */ /* 0x000fe20007ffe1ff */
[----:B------:R-:W-:Y:S01]  /*0910*/  BAR.SYNC.DEFER_BLOCKING 0x0 ;  /* 0x0000000000007b1d */ /* 0x000fe20000010000 */
[C---:B------:R-:W-:Y:S01]  /*0920*/  LOP3.LUT R6, R75.reuse, 0x20, RZ, 0xfc, !PT ;  /* 0x000000204b067812 */ /* 0x040fe200078efcff */
[----:B0-----:R-:W-:Y:S01]  /*0930*/  IMAD.WIDE R4, R75, 0x2, R84 ;  /* 0x000000024b047825 */ /* 0x001fe200078e0254 */
[----:B------:R-:W-:-:S02]  /*0940*/  LEA R59, R104, 0xffffff80, 0x7 ;  /* 0xffffff80683b7811 */ /* 0x000fc400078e38ff */
[----:B------:R-:W-:Y:S02]  /*0950*/  LOP3.LUT R16, R75, 0x40, RZ, 0xfc, !PT ;  /* 0x000000404b107812 */ /* 0x000fe400078efcff */
[----:B------:R-:W-:Y:S02]  /*0960*/  IADD3 R57, -R59, c[0x0][0x168], RZ ;  /* 0x00005a003b397a10 */ /* 0x000fe40007ffe1ff */
[C---:B------:R-:W-:Y:S02]  /*0970*/  LOP3.LUT R18, R75.reuse, 0x60, RZ, 0xfc, !PT ;  /* 0x000000604b127812 */ /* 0x040fe400078efcff */
        /* <DEDUP_REMOVED lines=8> */
[----:B------:R-:W2:Y:S04]  /*0a00*/  @!P0 LDG.E.U16 R0, [R4.64] ;  /* 0x0000000604008981 */ /* 0x000ea8000c1e1500 */
[----:B------:R-:W3:Y:S04]  /*0a10*/  @!P1 LDG.E.U16 R14, [R4.64+0x40] ;  /* 0x00004006040e9981 */ /* 0x000ee8000c1e1500 */
[----:B------:R-:W4:Y:S04]  /*0a20*/  @!P2 LDG.E.U16 R15, [R4.64+0x80] ;  /* 0x00008006040fa981 */ /* 0x000f28000c1e1500 */
[----:B------:R-:W4:Y:S01]  /*0a30*/  @!P3 LDG.E.U16 R20, [R4.64+0xc0] ;  /* 0x0000c0060414b981 */ /* 0x000f22000c1e1500 */
[----:B------:R-:W-:-:S02]  /*0a40*/  SHF.L.U32 R21, R77, 0x1, RZ ;  /* 0x000000014d157819 */ /* 0x000fc400000006ff */
[----:B------:R-:W-:Y:S02]  /*0a50*/  SHF.L.U32 R55, R77, 0x3, RZ ;  /* 0x000000034d377819 */ /* 0x000fe400000006ff */
[-C--:B------:R-:W-:Y:S02]  /*0a60*/  ISETP.GE.AND P1, PT, R6, R57.reuse, PT ;  /* 0x000000390600720c */ /* 0x080fe40003f26270 */
[-C--:B------:R-:W-:Y:S02]  /*0a70*/  ISETP.GE.AND P0, PT, R75, R57.reuse, PT ;  /* 0x000000394b00720c */ /* 0x080fe40003f06270 */
[-C--:B------:R-:W-:Y:S02]  /*0a80*/  ISETP.GE.AND P2, PT, R16, R57.reuse, PT ;  /* 0x000000391000720c */ /* 0x080fe40003f46270 */
[----:B------:R-:W-:Y:S02]  /*0a90*/  ISETP.GE.AND P3, PT, R18, R57, PT ;  /* 0x000000391200720c */ /* 0x000fe40003f66270 */
[----:B------:R-:W-:-:S02]  /*0aa0*/  PRMT R24, RZ, 0x7610, R24 ;  /* 0x00007610ff187816 */ /* 0x000fc40000000018 */
[----:B------:R-:W-:Y:S02]  /*0ab0*/  PRMT R26, RZ, 0x7610, R26 ;  /* 0x00007610ff1a7816 */ /* 0x000fe4000000001a */
[----:B------:R-:W-:Y:S01]  /*0ac0*/  PRMT R28, RZ, 0x7610, R28 ;  /* 0x00007610ff1c7816 */ /* 0x000fe2000000001c */
[----:B--2---:R-:W-:Y:S04]  /*0ad0*/  STS.U16 [R21], R0 ;  /* 0x0000000015007388 */ /* 0x004fe80000000400 */
[----:B---3--:R0:W-:Y:S04]  /*0ae0*/  STS.U16 [R21+0x40], R14 ;  /* 0x0000400e15007388 */ /* 0x0081e80000000400 */
[----:B-1--4-:R1:W-:Y:S04]  /*0af0*/  STS.U16 [R21+0x80], R15 ;  /* 0x0000800f15007388 */ /* 0x0123e80000000400 */
[----:B------:R2:W-:Y:S01]  /*0b00*/  STS.U16 [R21+0xc0], R20 ;  /* 0x0000c01415007388 */ /* 0x0005e20000000400 */
[----:B------:R-:W-:-:S06]  /*0b10*/  NOP ;  /* 0x0000000000007918 */ /* 0x000fcc0000000000 */
[----:B------:R-:W-:Y:S01]  /*0b20*/  LDS.64 R78, [R55] ;  /* 0x00000000374e7984 */ /* 0x000fe20000000a00 */
[----:B0-----:R-:W-:Y:S02]  /*0b30*/  MOV R14, R19 ;  /* 0x00000013000e7202 */ /* 0x001fe40000000f00 */
[----:B-1----:R-:W-:Y:S02]  /*0b40*/  MOV R15, R22 ;  /* 0x00000016000f7202 */ /* 0x002fe40000000f00 */
[----:B------:R-:W-:-:S03]  /*0b50*/  PRMT R22, RZ, 0x7610, R22 ;  /* 0x00007610ff167816 */ /* 0x000fc60000000016 */
[C-C-:B------:R-:W-:Y:S01]  /*0b60*/  @!P0 IMAD.WIDE R4, R75.reuse, 0x2, R14.reuse ;  /* 0x000000024b048825 */ /* 0x140fe200078e020e */
[----:B------:R-:W-:Y:S03]  /*0b70*/  BAR.SYNC.DEFER_BLOCKING 0x0 ;  /* 0x0000000000007b1d */ /* 0x000fe60000010000 */
[----:B------:R-:W-:-:S04]  /*0b80*/  @!P1 IMAD.WIDE R6, R75, 0x2, R14 ;  /* 0x000000024b069825 */ /* 0x000fc800078e020e */
[----:B------:R-:W-:-:S04]  /*0b90*/  @!P2 IMAD.WIDE R16, R75, 0x2, R14 ;  /* 0x000000024b10a825 */ /* 0x000fc800078e020e */
[C---:B------:R-:W-:Y:S01]  /*0ba0*/  @!P3 IMAD.WIDE R18, R75.reuse, 0x2, R14 ;  /* 0x000000024b12b825 */ /* 0x040fe200078e020e */
[----:B------:R-:W3:Y:S04]  /*0bb0*/  @!P0 LDG.E.U16 R22, [R4.64] ;  /* 0x0000000604168981 */ /* 0x000ee8000c1e1500 */
[----:B------:R0:W4:Y:S04]  /*0bc0*/  @!P1 LDG.E.U16 R24, [R6.64+0x40] ;  /* 0x0000400606189981 */ /* 0x000128000c1e1500 */
[----:B------:R-:W4:Y:S04]  /*0bd0*/  @!P2 LDG.E.U16 R26, [R16.64+0x80] ;  /* 0x00008006101aa981 */ /* 0x000f28000c1e1500 */
[----:B------:R-:W4:Y:S01]  /*0be0*/  @!P3 LDG.E.U16 R28, [R18.64+0xc0] ;  /* 0x0000c006121cb981 */ /* 0x000f22000c1e1500 */
[----:B------:R-:W-:Y:S01]  /*0bf0*/  PRMT R0, RZ, 0x7610, R0 ;  /* 0x00007610ff007816 */ /* 0x000fe20000000000 */
[----:B0-----:R-:W-:Y:S01]  /*0c00*/  IMAD.WIDE R6, R75, 0x2, R82 ;  /* 0x000000024b067825 */ /* 0x001fe200078e0252 */
[----:B--2---:R-:W-:-:S02]  /*0c10*/  PRMT R20, RZ, 0x7610, R20 ;  /* 0x00007610ff147816 */ /* 0x004fc40000000014 */
[----:B------:R-:W-:Y:S02]  /*0c20*/  PRMT R30, RZ, 0x7610, R30 ;  /* 0x00007610ff1e7816 */ /* 0x000fe4000000001e */
        /* <DEDUP_REMOVED lines=8> */
[----:B------:R1:W2:Y:S04]  /*0cb0*/  @!P0 LDG.E.U16 R0, [R6.64] ;  /* 0x0000000606008981 */ /* 0x0002a8000c1e1500 */
[----:B------:R1:W3:Y:S04]  /*0cc0*/  @!P1 LDG.E.U16 R20, [R6.64+0x40] ;  /* 0x0000400606149981 */ /* 0x0002e8000c1e1500 */
[----:B------:R1:W4:Y:S04]  /*0cd0*/  @!P2 LDG.E.U16 R30, [R6.64+0x80] ;  /* 0x00008006061ea981 */ /* 0x000328000c1e1500 */
[----:B------:R1:W4:Y:S01]  /*0ce0*/  @!P3 LDG.E.U16 R32, [R6.64+0xc0] ;  /* 0x0000c0060620b981 */ /* 0x000322000c1e1500 */
[----:B0-----:R-:W-:Y:S01]  /*0cf0*/  PRMT R17, RZ, 0x7610, R22 ;  /* 0x00007610ff117816 */ /* 0x001fe20000000016 */
[----:B------:R-:W-:Y:S01]  /*0d00*/  BSSY B0, `(.L_x_13246) ;  /* 0x0000037000007945 */ /* 0x000fe20003800000 */
[----:B------:R-:W-:-:S03]  /*0d10*/  PRMT R19, RZ, 0x5410, R23 ;  /* 0x00005410ff137816 */ /* 0x000fc60000000017 */
[----:B-----5:R-:W-:Y:S01]  /*0d20*/  FADD.FTZ R60, R17, R92 ;  /* 0x0000005c113c7221 */ /* 0x020fe20000010000 */
[----:B------:R-:W-:Y:S01]  /*0d30*/  PRMT R17, RZ, 0x7610, R78 ;  /* 0x00007610ff117816 */ /* 0x000fe2000000004e */
[----:B------:R-:W-:Y:S01]  /*0d40*/  FADD.FTZ R58, R19, R92 ;  /* 0x0000005c133a7221 */ /* 0x000fe20000010000 */
[----:B-1----:R-:W-:Y:S02]  /*0d50*/  PRMT R7, RZ, 0x5410, R22 ;  /* 0x00005410ff077816 */ /* 0x002fe40000000016 */
[----:B------:R-:W-:Y:S02]  /*0d60*/  FSETP.GTU.FTZ.AND P3, PT, R60, 20, PT ;  /* 0x41a000003c00780b */ /* 0x000fe40003f7c000 */
[----:B------:R-:W-:Y:S01]  /*0d70*/  FSETP.GTU.FTZ.AND P0, PT, R58, 20, PT ;  /* 0x41a000003a00780b */ /* 0x000fe20003f1c000 */
[----:B------:R-:W-:-:S05]  /*0d80*/  FADD.FTZ R62, R7, R92 ;  /* 0x0000005c073e7221 */ /* 0x000fca0000010000 */
[----:B------:R-:W-:Y:S01]  /*0d90*/  FSETP.GTU.FTZ.AND P2, PT, R62, 20, PT ;  /* 0x41a000003e00780b */ /* 0x000fe20003f5c000 */
[----:B--2---:R0:W-:Y:S04]  /*0da0*/  STS.U16 [R21], R0 ;  /* 0x0000000015007388 */ /* 0x0041e80000000400 */
[----:B---3--:R-:W-:Y:S04]  /*0db0*/  STS.U16 [R21+0x40], R20 ;  /* 0x0000401415007388 */ /* 0x008fe80000000400 */
[----:B----4-:R-:W-:Y:S01]  /*0dc0*/  STS.U16 [R21+0x80], R30 ;  /* 0x0000801e15007388 */ /* 0x010fe20000000400 */
[----:B0-----:R-:W-:-:S03]  /*0dd0*/  PRMT R0, RZ, 0x5410, R78 ;  /* 0x00005410ff007816 */ /* 0x001fc6000000004e */
[----:B------:R0:W-:Y:S01]  /*0de0*/  STS.U16 [R21+0xc0], R32 ;  /* 0x0000c02015007388 */ /* 0x0001e20000000400 */
[----:B------:R-:W-:-:S06]  /*0df0*/  NOP ;  /* 0x0000000000007918 */ /* 0x000fcc0000000000 */
[----:B------:R-:W1:Y:S01]  /*0e00*/  LDS.64 R4, [R55] ;  /* 0x0000000037047984 */ /* 0x000e620000000a00 */
[----:B0-----:R-:W-:-:S05]  /*0e10*/  PRMT R21, RZ, 0x7610, R23 ;  /* 0x00007610ff157816 */ /* 0x001fca0000000017 */
[----:B------:R-:W-:-:S05]  /*0e20*/  FADD.FTZ R56, R21, R92 ;  /* 0x0000005c15387221 */ /* 0x000fca0000010000 */
[----:B------:R-:W-:Y:S02]  /*0e30*/  FSETP.GTU.FTZ.AND P1, PT, R56, 20, PT ;  /* 0x41a000003800780b */ /* 0x000fe40003f3c000 */
[--C-:B-1----:R-:W-:Y:S02]  /*0e40*/  PRMT R54, RZ, 0x5410, R4.reuse ;  /* 0x00005410ff367816 */ /* 0x102fe40000000004 */
        /* <DEDUP_REMOVED lines=34> */
.L_x_13247:
[----:B------:R-:W-:Y:S05]  /*1070*/  BSYNC B0 ;  /* 0x0000000000007941 */ /* 0x000fea0003800000 */
.L_x_13246:
        /* <DEDUP_REMOVED lines=33> */
.L_x_13249:
[----:B------:R-:W-:Y:S05]  /*1290*/  BSYNC B0 ;  /* 0x0000000000007941 */ /* 0x000fea0003800000 */
.L_x_13248:
        /* <DEDUP_REMOVED lines=33> */
.L_x_13251:
[----:B------:R-:W-:Y:S05]  /*14b0*/  BSYNC B0 ;  /* 0x0000000000007941 */ /* 0x000fea0003800000 */
.L_x_13250:
        /* <DEDUP_REMOVED lines=33> */
.L_x_13253:
[----:B------:R-:W-:Y:S05]  /*16d0*/  BSYNC B0 ;  /* 0x0000000000007941 */ /* 0x000fea0003800000 */
.L_x_13252:
[----:B------:R-:W-:Y:S01]  /*16e0*/  MOV R4, c[0x0][0x16c] ;  /* 0x00005b0000047a02 */ /* 0x000fe20000000f00 */
[C---:B------:R-:W-:Y:S01]  /*16f0*/  FFMA.FTZ R17, R53.reuse, R17, R16 ;  /* 0x0000001135117223 */ /* 0x040fe20000010010 */
[----:B------:R-:W-:Y:S01]  /*1700*/  PRMT R0, RZ, 0x5410, R79 ;  /* 0x00005410ff007816 */ /* 0x000fe2000000004f */
[----:B------:R-:W-:Y:S01]  /*1710*/  BAR.SYNC.DEFER_BLOCKING 0x0 ;  /* 0x0000000000007b1d */ /* 0x000fe20000010000 */
[----:B------:R-:W-:Y:S01]  /*1720*/  ISETP.GE.AND P0, PT, R4, 0x1, PT ;  /* 0x000000010400780c */ /* 0x000fe20003f06270 */
[----:B------:R-:W-:Y:S01]  /*1730*/  HFMA2.MMA R51, -RZ, RZ, 0, 0 ;  /* 0x00000000ff337435 */ /* 0x000fe200000001ff */
[--C-:B------:R-:W-:Y:S01]  /*1740*/  PRMT R52, RZ, 0x5410, R5.reuse ;  /* 0x00005410ff347816 */ /* 0x100fe20000000005 */
[----:B------:R-:W-:Y:S01]  /*1750*/  CS2R R48, SRZ ;  /* 0x0000000000307805 */ /* 0x000fe2000001ff00 */
[----:B------:R-:W-:Y:S01]  /*1760*/  PRMT R50, RZ, 0x7610, R5 ;  /* 0x00007610ff327816 */ /* 0x000fe20000000005 */
[-C--:B------:R-:W-:Y:S01]  /*1770*/  FMUL.FTZ R47, R54, R93.reuse ;  /* 0x0000005d362f7220 */ /* 0x080fe20000410000 */
[----:B------:R-:W-:Y:S01]  /*1780*/  PRMT R89, RZ, 0x7610, R79 ;  /* 0x00007610ff597816 */ /* 0x000fe2000000004f */
[----:B------:R-:W-:Y:S01]  /*1790*/  FFMA.FTZ R17, R52, R0, R17 ;  /* 0x0000000034117223 */ /* 0x000fe20000010011 */
[----:B------:R-:W-:Y:S01]  /*17a0*/  MOV R46, RZ ;  /* 0x000000ff002e7202 */ /* 0x000fe20000000f00 */
[----:B------:R-:W-:-:S02]  /*17b0*/  FMUL.FTZ R44, R53, R93 ;  /* 0x0000005d352c7220 */ /* 0x000fc40000410000 */
[----:B------:R-:W-:Y:S02]  /*17c0*/  FFMA.FTZ R89, R50, R89, R17 ;  /* 0x0000005932597223 */ /* 0x000fe40000010011 */
[-C--:B------:R-:W-:Y:S02]  /*17d0*/  FMUL.FTZ R45, R52, R93.reuse ;  /* 0x0000005d342d7220 */ /* 0x080fe40000410000 */
[----:B------:R-:W-:Y:S01]  /*17e0*/  FMUL.FTZ R42, R50, R93 ;  /* 0x0000005d322a7220 */ /* 0x000fe20000410000 */
[----:B------:R-:W-:Y:S05]  /*17f0*/  @!P0 BRA `(.L_x_13254) ;  /* 0x0000367000008947 */ /* 0x000fea0003800000 */
[----:B------:R-:W-:Y:S01]  /*1800*/  MOV R5, c[0x0][0x2bc] ;  /* 0x0000af0000057a02 */ /* 0x000fe20000000f00 */
[----:B------:R-:W-:Y:S01]  /*1810*/  CS2R R48, SRZ ;  /* 0x0000000000307805 */ /* 0x000fe2000001ff00 */
[----:B------:R-:W-:Y:S02]  /*1820*/  MOV R0, c[0x0][0x2b8] ;  /* 0x0000ae0000007a02 */ /* 0x000fe40000000f00 */
[--C-:B------:R-:W-:Y:S02]  /*1830*/  SHF.R.U32.HI R4, RZ, 0x1, R5.reuse ;  /* 0x00000001ff047819 */ /* 0x100fe40000011605 */
[----:B------:R-:W-:-:S02]  /*1840*/  SHF.R.U64 R0, R0, 0x1, R5 ;  /* 0x0000000100007819 */ /* 0x000fc40000001205 */
[----:B------:R-:W-:Y:S01]  /*1850*/  SHF.R.S32.HI R102, RZ, 0x1f, R88 ;  /* 0x0000001fff667819 */ /* 0x000fe20000011458 */
[-C--:B------:R-:W-:Y:S01]  /*1860*/  IMAD R7, R4, R91.reuse, RZ ;  /* 0x0000005b04077224 */ /* 0x080fe200078e02ff */
[----:B------:R-:W-:Y:S01]  /*1870*/  IADD3 R16, R76, -c[0x0][0x174], RZ ;  /* 0x80005d004c107a10 */ /* 0x000fe20007ffe0ff */
[----:B------:R-:W-:Y:S01]  /*1880*/  IMAD.WIDE.U32 R4, R0, R91, RZ ;  /* 0x0000005b00047225 */ /* 0x000fe200078e00ff */
[----:B------:R-:W-:Y:S02]  /*1890*/  IADD3 R40, R104, -0x1, RZ ;  /* 0xffffffff68287810 */ /* 0x000fe40007ffe0ff */
[----:B------:R-:W-:Y:S01]  /*18a0*/  MOV R43, RZ ;  /* 0x000000ff002b7202 */ /* 0x000fe20000000f00 */
[----:B------:R-:W-:Y:S01]  /*18b0*/  IMAD R7, R90, R0, R7 ;  /* 0x000000005a077224 */ /* 0x000fe200078e0207 */
[----:B------:R-:W-:Y:S01]  /*18c0*/  LEA.HI R0, R40, R40, RZ, 0x1 ;  /* 0x0000002828007211 */ /* 0x000fe200078f08ff */
[----:B------:R-:W-:Y:S01]  /*18d0*/  IMAD R17, R102, c[0x0][0x2c0], RZ ;  /* 0x0000b00066117a24 */ /* 0x000fe200078e02ff */
[----:B------:R-:W-:-:S02]  /*18e0*/  MOV R51, RZ ;  /* 0x000000ff00337202 */ /* 0x000fc40000000f00 */
[----:B------:R-:W-:Y:S01]  /*18f0*/  IADD3 R5, R5, R7, RZ ;  /* 0x0000000705057210 */ /* 0x000fe20007ffe0ff */
[C---:B------:R-:W-:Y:S01]  /*1900*/  IMAD R17, R88.reuse, c[0x0][0x2c4], R17 ;  /* 0x0000b10058117a24 */ /* 0x040fe200078e0211 */
[----:B------:R-:W-:Y:S02]  /*1910*/  MOV R41, RZ ;  /* 0x000000ff00297202 */ /* 0x000fe40000000f00 */
[----:B------:R-:W-:Y:S01]  /*1920*/  MOV R46, RZ ;  /* 0x000000ff002e7202 */ /* 0x000fe20000000f00 */
[----:B------:R-:W-:-:S05]  /*1930*/  IMAD.WIDE.U32 R4, R88, c[0x0][0x2c0], R4 ;  /* 0x0000b00058047a25 */ /* 0x000fca00078e0004 */
[----:B------:R-:W-:Y:S02]  /*1940*/  IADD3 R5, R5, R17, RZ ;  /* 0x0000001105057210 */ /* 0x000fe40007ffe0ff */
[----:B------:R-:W-:Y:S02]  /*1950*/  LEA R6, P0, R4, c[0x0][0x320], 0x3 ;  /* 0x0000c80004067a11 */ /* 0x000fe400078018ff */
[----:B------:R-:W-:Y:S02]  /*1960*/  LOP3.LUT R17, R0, 0xfffffe, RZ, 0xc0, !PT ;  /* 0x00fffffe00117812 */ /* 0x000fe400078ec0ff */
[----:B------:R-:W-:Y:S02]  /*1970*/  LEA.HI.X R7, R4, c[0x0][0x324], R5, 0x3, P0 ;  /* 0x0000c90004077a11 */ /* 0x000fe400000f1c05 */
[----:B------:R-:W-:Y:S02]  /*1980*/  IADD3 R40, R40, -R17, RZ ;  /* 0x8000001128287210 */ /* 0x000fe40007ffe0ff */
[----:B------:R-:W-:Y:S01]  /*1990*/  ISETP.GT.AND P0, PT, R104, 0x1, PT ;  /* 0x000000016800780c */ /* 0x000fe20003f04270 */
[----:B------:R-:W-:Y:S01]  /*19a0*/  IMAD.WIDE.U32 R4, R86, 0x4, R6 ;  /* 0x0000000456047825 */ /* 0x000fe200078e0006 */
[----:B------:R-:W-:-:S02]  /*19b0*/  MOV R0, RZ ;  /* 0x000000ff00007202 */ /* 0x000fc40000000f00 */
[----:B------:R-:W-:Y:S01]  /*19c0*/  ISETP.EQ.AND P0, PT, R107, RZ, P0 ;  /* 0x000000ff6b00720c */ /* 0x000fe20000702270 */
[----:B------:R-:W-:-:S04]  /*19d0*/  IMAD R7, R16, -0x100, RZ ;  /* 0xffffff0010077824 */ /* 0x000fc800078e02ff */
[----:B------:R-:W-:-:S05]  /*19e0*/  IMAD.WIDE R4, R7, 0x4, R4 ;  /* 0x0000000407047825 */ /* 0x000fca00078e0204 */
[C---:B------:R-:W-:Y:S02]  /*19f0*/  IADD3 R16, P6, R4.reuse, -0x380, RZ ;  /* 0xfffffc8004107810 */ /* 0x040fe40007fde0ff */
[C---:B------:R-:W-:Y:S02]  /*1a00*/  IADD3 R18, P5, R4.reuse, -0x300, RZ ;  /* 0xfffffd0004127810 */ /* 0x040fe40007fbe0ff */
[----:B------:R-:W-:Y:S02]  /*1a10*/  IADD3.X R17, R5, -0x1, RZ, P6, !PT ;  /* 0xffffffff05117810 */ /* 0x000fe400037fe4ff */
[C---:B------:R-:W-:Y:S02]  /*1a20*/  IADD3 R20, P4, R4.reuse, -0x280, RZ ;  /* 0xfffffd8004147810 */ /* 0x040fe40007f9e0ff */
[C---:B------:R-:W-:Y:S02]  /*1a30*/  IADD3 R22, P3, R4.reuse, -0x200, RZ ;  /* 0xfffffe0004167810 */ /* 0x040fe40007f7e0ff */
[----:B------:R-:W-:-:S02]  /*1a40*/  IADD3 R24, P2, R4, -0x180, RZ ;  /* 0xfffffe8004187810 */ /* 0x000fc40007f5e0ff */
[C---:B------:R-:W-:Y:S02]  /*1a50*/  IADD3 R26, P1, R4.reuse, -0x100, RZ ;  /* 0xffffff00041a7810 */ /* 0x040fe40007f3e0ff */
[----:B------:R-:W-:Y:S02]  /*1a60*/  IADD3 R28, P6, R4, -0x80, RZ ;  /* 0xffffff80041c7810 */ /* 0x000fe40007fde0ff */
[C---:B------:R-:W-:Y:S02]  /*1a70*/  IADD3.X R19, R5.reuse, -0x1, RZ, P5, !PT ;  /* 0xffffffff05137810 */ /* 0x040fe40002ffe4ff */
[C---:B------:R-:W-:Y:S02]  /*1a80*/  IADD3.X R21, R5.reuse, -0x1, RZ, P4, !PT ;  /* 0xffffffff05157810 */ /* 0x040fe400027fe4ff */
[C---:B------:R-:W-:Y:S02]  /*1a90*/  IADD3.X R23, R5.reuse, -0x1, RZ, P3, !PT ;  /* 0xffffffff05177810 */ /* 0x040fe40001ffe4ff */
[----:B------:R-:W-:-:S02]  /*1aa0*/  IADD3.X R25, R5, -0x1, RZ, P2, !PT ;  /* 0xffffffff05197810 */ /* 0x000fc400017fe4ff */
[C---:B------:R-:W-:Y:S02]  /*1ab0*/  IADD3.X R27, R5.reuse, -0x1, RZ, P1, !PT ;  /* 0xffffffff051b7810 */ /* 0x040fe40000ffe4ff */
[----:B------:R-:W-:Y:S02]  /*1ac0*/  IADD3.X R29, R5, -0x1, RZ, P6, !PT ;  /* 0xffffffff051d7810 */ /* 0x000fe400037fe4ff */
.L_x_13285:
        /* <DEDUP_REMOVED lines=9> */
[----:B------:R-:W-:Y:S01]  /*1b60*/  IMAD R7, R43, c[0x0][0x18c], R6 ;  /* 0x000063002b077a24 */ /* 0x000fe200078e0206 */
[-C--:B------:R-:W-:Y:S02]  /*1b70*/  ISETP.GE.AND P2, PT, R68, R34.reuse, PT ;  /* 0x000000224400720c */ /* 0x080fe40003f46270 */
[----:B------:R-:W-:Y:S01]  /*1b80*/  ISETP.GE.AND P3, PT, R67, R34, PT ;  /* 0x000000224300720c */ /* 0x000fe20003f66270 */
[----:B------:R-:W-:-:S05]  /*1b90*/  IMAD.WIDE.U32 R4, R43, c[0x0][0x188], R4 ;  /* 0x000062002b047a25 */ /* 0x000fca00078e0004 */
[----:B------:R-:W-:Y:S01]  /*1ba0*/  IADD3 R5, R5, R7, RZ ;  /* 0x0000000705057210 */ /* 0x000fe20007ffe0ff */
[----:B------:R-:W-:Y:S01]  /*1bb0*/  IMAD.WIDE.U32 R6, R43, c[0x0][0x1c0], R12 ;  /* 0x000070002b067a25 */ /* 0x000fe200078e000c */
[----:B------:R-:W-:-:S04]  /*1bc0*/  LEA R30, P1, R4, c[0x0][0x220], 0x3 ;  /* 0x00008800041e7a11 */ /* 0x000fc800078218ff */
[----:B------:R-:W-:Y:S01]  /*1bd0*/  LEA.HI.X R31, R4, c[0x0][0x224], R5, 0x3, P1 ;  /* 0x00008900041f7a11 */ /* 0x000fe200008f1c05 */
[--C-:B------:R-:W-:Y:S01]  /*1be0*/  IMAD R5, R43, c[0x0][0x1c4], R32.reuse ;  /* 0x000071002b057a24 */ /* 0x100fe200078e0220 */
[----:B------:R-:W-:Y:S02]  /*1bf0*/  ISETP.GE.AND P1, PT, R12, R34, PT ;  /* 0x000000220c00720c */ /* 0x000fe40003f26270 */
[C---:B------:R-:W-:Y:S02]  /*1c00*/  LEA R4, P4, R6.reuse, R81, 0x1 ;  /* 0x0000005106047211 */ /* 0x040fe400078808ff */
[----:B------:R-:W-:Y:S01]  /*1c10*/  IADD3 R5, R7, R5, RZ ;  /* 0x0000000507057210 */ /* 0x000fe20007ffe0ff */
[----:B------:R-:W2:Y:S01]  /*1c20*/  LDG.E.64 R30, [R30.64] ;  /* 0x000000061e1e7981 */ /* 0x000ea2000c1e1b00 */
[----:B------:R-:W-:Y:S02]  /*1c30*/  PRMT R32, RZ, 0x7610, R32 ;  /* 0x00007610ff207816 */ /* 0x000fe40000000020 */
[----:B------:R-:W-:-:S02]  /*1c40*/  LEA.HI.X R5, R6, R80, R5, 0x1, P4 ;  /* 0x0000005006057211 */ /* 0x000fc400020f0c05 */
[----:B------:R-:W-:Y:S02]  /*1c50*/  PRMT R33, RZ, 0x7610, R33 ;  /* 0x00007610ff217816 */ /* 0x000fe40000000021 */
[----:B------:R-:W-:Y:S01]  /*1c60*/  PRMT R36, RZ, 0x7610, R36 ;  /* 0x00007610ff247816 */ /* 0x000fe20000000024 */
        /* <DEDUP_REMOVED lines=25> */
[----:B0-----:R-:W-:-:S04]  /*1e00*/  LEA.HI.SX32 R4, R77, R77, 0x1b ;  /* 0x0000004d4d047211 */ /* 0x001fc800078fdaff */
[----:B------:R-:W-:Y:S02]  /*1e10*/  IADD3 R7, R7, R35, RZ ;  /* 0x0000002307077210 */ /* 0x000fe40007ffe0ff */
[----:B------:R-:W-:Y:S02]  /*1e20*/  LEA R34, P1, R6, c[0x0][0x228], 0x3 ;  /* 0x00008a0006227a11 */ /* 0x000fe400078218ff */
[----:B------:R-:W-:Y:S02]  /*1e30*/  SHF.L.U32 R5, R4, 0x1, RZ ;  /* 0x0000000104057819 */ /* 0x000fe400000006ff */
[----:B------:R-:W-:Y:S02]  /*1e40*/  LEA.HI.X R35, R6, c[0x0][0x22c], R7, 0x3, P1 ;  /* 0x00008b0006237a11 */ /* 0x000fe400008f1c07 */
[C---:B------:R-:W-:Y:S02]  /*1e50*/  IADD3 R6, R77.reuse, 0x20, RZ ;  /* 0x000000204d067810 */ /* 0x040fe40007ffe0ff */
[----:B------:R-:W-:-:S02]  /*1e60*/  IADD3 R38, R77, 0x40, RZ ;  /* 0x000000404d267810 */ /* 0x000fc40007ffe0ff */
[-C--:B------:R-:W-:Y:S01]  /*1e70*/  LEA.HI.SX32 R6, R6, R77.reuse, 0x1b ;  /* 0x0000004d06067211 */ /* 0x080fe200078fdaff */
[----:B------:R-:W5:Y:S01]  /*1e80*/  LDG.E.64 R34, [R34.64] ;  /* 0x0000000622227981 */ /* 0x000f62000c1e1b00 */
[----:B------:R-:W-:Y:S02]  /*1e90*/  LEA.HI.SX32 R38, R38, R77, 0x1b ;  /* 0x0000004d26267211 */ /* 0x000fe400078fdaff */
[----:B------:R-:W-:Y:S02]  /*1ea0*/  SHF.L.U32 R114, R6, 0x1, RZ ;  /* 0x0000000106727819 */ /* 0x000fe400000006ff */
[----:B------:R-:W-:Y:S02]  /*1eb0*/  ISETP.NE.AND P3, PT, R86, RZ, PT ;  /* 0x000000ff5600720c */ /* 0x000fe40003f65270 */
[----:B------:R-:W-:Y:S02]  /*1ec0*/  IADD3 R6, R77, 0x80, RZ ;  /* 0x000000804d067810 */ /* 0x000fe40007ffe0ff */
[----:B------:R-:W-:-:S02]  /*1ed0*/  SHF.L.U32 R55, R38, 0x1, RZ ;  /* 0x0000000126377819 */ /* 0x000fc400000006ff */
[C---:B------:R-:W-:Y:S02]  /*1ee0*/  IADD3 R38, R77.reuse, 0xa0, RZ ;  /* 0x000000a04d267810 */ /* 0x040fe40007ffe0ff */
[C---:B------:R-:W-:Y:S02]  /*1ef0*/  IADD3 R108, R77.reuse, 0xc0, RZ ;  /* 0x000000c04d6c7810 */ /* 0x040fe40007ffe0ff */
[-C--:B------:R-:W-:Y:S02]  /*1f00*/  LEA.HI.SX32 R6, R6, R77.reuse, 0x1b ;  /* 0x0000004d06067211 */ /* 0x080fe400078fdaff */
[----:B------:R-:W-:Y:S02]  /*1f10*/  IADD3 R110, R77, 0xe0, RZ ;  /* 0x000000e04d6e7810 */ /* 0x000fe40007ffe0ff */
[-C--:B------:R-:W-:Y:S02]  /*1f20*/  LEA.HI.SX32 R38, R38, R77.reuse, 0x1b ;  /* 0x0000004d26267211 */ /* 0x080fe400078fdaff */
[----:B------:R-:W-:-:S02]  /*1f30*/  LEA.HI.SX32 R108, R108, R77, 0x1b ;  /* 0x0000004d6c6c7211 */ /* 0x000fc400078fdaff */
[----:B------:R-:W-:Y:S02]  /*1f40*/  LEA.HI.SX32 R110, R110, R77, 0x1b ;  /* 0x0000004d6e6e7211 */ /* 0x000fe400078fdaff */
[----:B------:R-:W-:Y:S02]  /*1f50*/  SHF.L.U32 R108, R108, 0x1, RZ ;  /* 0x000000016c6c7819 */ /* 0x000fe400000006ff */
[----:B------:R-:W-:Y:S02]  /*1f60*/  SHF.L.U32 R101, R110, 0x1, RZ ;  /* 0x000000016e657819 */ /* 0x000fe400000006ff */
[----:B------:R-:W-:Y:S01]  /*1f70*/  ISETP.NE.AND P2, PT, R86, 0x1f, PT ;  /* 0x0000001f5600780c */ /* 0x000fe20003f45270 */
[----:B------:R-:W-:Y:S01]  /*1f80*/  BSSY B0, `(.L_x_13255) ;  /* 0x0000073000007945 */ /* 0x000fe20003800000 */
[----:B--2---:R-:W-:Y:S02]  /*1f90*/  FMUL.FTZ R7, R30, 1.4426950216293334961 ;  /* 0x3fb8aa3b1e077820 */ /* 0x004fe40000410000 */
[----:B------:R-:W-:-:S02]  /*1fa0*/  FMUL.FTZ R4, R31, R62 ;  /* 0x0000003e1f047220 */ /* 0x000fc40000410000 */
[----:B------:R-:W-:Y:S02]  /*1fb0*/  FMUL.FTZ R37, R7, R62 ;  /* 0x0000003e07257220 */ /* 0x000fe40000410000 */
[----:B------:R-:W-:Y:S01]  /*1fc0*/  FMUL.RZ R103, R4, 0.15915493667125701904 ;  /* 0x3e22f98304677820 */ /* 0x000fe2000040c000 */
[----:B------:R-:W-:Y:S01]  /*1fd0*/  IADD3 R4, R77, 0x60, RZ ;  /* 0x000000604d047810 */ /* 0x000fe20007ffe0ff */
[----:B---3--:R0:W-:Y:S02]  /*1fe0*/  STS.U16 [R5], R32 ;  /* 0x0000002005007388 */ /* 0x0081e40000000400 */
[----:B------:R-:W-:Y:S01]  /*1ff0*/  MUFU.EX2 R37, R37 ;  /* 0x0000002500257308 */ /* 0x000fe20000000800 */
[----:B------:R-:W-:Y:S01]  /*2000*/  LEA.HI.SX32 R4, R4, R77, 0x1b ;  /* 0x0000004d04047211 */ /* 0x000fe200078fdaff */
[----:B-1--4-:R1:W-:Y:S06]  /*2010*/  STS.U16 [R114+0x40], R33 ;  /* 0x0000402172007388 */ /* 0x0123ec0000000400 */
[----:B------:R-:W2:Y:S01]  /*2020*/  MUFU.COS R112, R103 ;  /* 0x0000006700707308 */ /* 0x000ea20000000000 */
[----:B------:R-:W-:Y:S01]  /*2030*/  SHF.L.U32 R4, R4, 0x1, RZ ;  /* 0x0000000104047819 */ /* 0x000fe200000006ff */
[----:B------:R3:W-:Y:S06]  /*2040*/  STS.U16 [R55+0x80], R36 ;  /* 0x0000802437007388 */ /* 0x0007ec0000000400 */
[----:B0-----:R-:W0:Y:S01]  /*2050*/  MUFU.SIN R32, R103 ;  /* 0x0000006700207308 */ /* 0x001e220000000400 */
[----:B-1----:R-:W-:-:S02]  /*2060*/  SHF.L.U32 R33, R6, 0x1, RZ ;  /* 0x0000000106217819 */ /* 0x002fc400000006ff */
[----:B---3--:R-:W-:Y:S01]  /*2070*/  SHF.L.U32 R55, R77, 0x3, RZ ;  /* 0x000000034d377819 */ /* 0x008fe200000006ff */
[----:B------:R1:W-:Y:S01]  /*2080*/  STS.U16 [R4+0xc0], R39 ;  /* 0x0000c02704007388 */ /* 0x0003e20000000400 */
[----:B------:R-:W-:Y:S02]  /*2090*/  @P0 IADD3 R6, R104, -0x2, RZ ;  /* 0xfffffffe68060810 */ /* 0x000fe40007ffe0ff */
[----:B------:R-:W-:Y:S02]  /*20a0*/  SHF.L.U32 R114, R38, 0x1, RZ ;  /* 0x0000000126727819 */ /* 0x000fe400000006ff */
[----:B------:R-:W-:Y:S01]  /*20b0*/  LEA R5, R40, R43, 0x8 ;  /* 0x0000002b28057211 */ /* 0x000fe200078e40ff */
[----:B------:R3:W-:Y:S01]  /*20c0*/  STS.U16 [R33+0x100], R96 ;  /* 0x0001006021007388 */ /* 0x0007e20000000400 */
[----:B------:R-:W-:Y:S02]  /*20d0*/  @P3 IADD3 R5, R86, 0x200, RZ ;  /* 0x0000020056053810 */ /* 0x000fe40007ffe0ff */
[----:B-1----:R-:W-:Y:S01]  /*20e0*/  LEA.HI.SX32 R4, R55, R55, 0x1b ;  /* 0x0000003737047211 */ /* 0x002fe200078fdaff */
[C---:B--2---:R-:W-:Y:S01]  /*20f0*/  FMUL.FTZ R36, R37.reuse, R112 ;  /* 0x0000007025247220 */ /* 0x044fe20000410000 */
[----:B------:R1:W-:Y:S01]  /*2100*/  STS.U16 [R114+0x140], R97 ;  /* 0x0001406172007388 */ /* 0x0003e20000000400 */
[----:B0-----:R-:W-:-:S02]  /*2110*/  FMUL.FTZ R37, R37, R32 ;  /* 0x0000002025257220 */ /* 0x001fc40000410000 */
[----:B---3--:R-:W-:Y:S01]  /*2120*/  @P0 IMAD R33, R6, c[0x0][0x16c], R43 ;  /* 0x00005b0006210a24 */ /* 0x008fe200078e022b */
[----:B------:R-:W-:Y:S01]  /*2130*/  SHF.L.U32 R6, R4, 0x1, RZ ;  /* 0x0000000104067819 */ /* 0x000fe200000006ff */
[----:B------:R-:W-:Y:S01]  /*2140*/  STS.U16 [R108+0x180], R99 ;  /* 0x000180636c007388 */ /* 0x000fe20000000400 */
[----:B------:R-:W-:-:S03]  /*2150*/  SHF.L.U32 R96, R5, 0x3, RZ ;  /* 0x0000000305607819 */ /* 0x000fc600000006ff */
[----:B------:R-:W-:Y:S01]  /*2160*/  STS.U16 [R101+0x1c0], R100 ;  /* 0x0001c06465007388 */ /* 0x000fe20000000400 */
[----:B------:R-:W-:-:S06]  /*2170*/  NOP ;  /* 0x0000000000007918 */ /* 0x000fcc0000000000 */
[----:B------:R-:W0:Y:S04]  /*2180*/  LDS.U16 R114, [R6] ;  /* 0x0000000006727984 */ /* 0x000e280000000400 */
[----:B------:R-:W2:Y:S04]  /*2190*/  LDS.U16 R116, [R6+0x2] ;  /* 0x0000020006747984 */ /* 0x000ea80000000400 */
[----:B------:R-:W3:Y:S04]  /*21a0*/  LDS.U16 R110, [R6+0x4] ;  /* 0x00000400066e7984 */ /* 0x000ee80000000400 */
[----:B------:R-:W4:Y:S04]  /*21b0*/  LDS.U16 R112, [R6+0x6] ;  /* 0x0000060006707984 */ /* 0x000f280000000400 */
[----:B------:R-:W0:Y:S04]  /*21c0*/  LDS.U16 R123, [R6+0x8] ;  /* 0x00000800067b7984 */ /* 0x000e280000000400 */
[----:B------:R-:W0:Y:S04]  /*21d0*/  LDS.U16 R125, [R6+0xa] ;  /* 0x00000a00067d7984 */ /* 0x000e280000000400 */
[----:B------:R-:W0:Y:S04]  /*21e0*/  LDS.U16 R124, [R6+0xc] ;  /* 0x00000c00067c7984 */ /* 0x000e280000000400 */
[----:B------:R1:W0:Y:S04]  /*21f0*/  LDS.U16 R128, [R6+0xe] ;  /* 0x00000e0006807984 */ /* 0x0002280000000400 */
[----:B------:R0:W-:Y:S01]  /*2200*/  STS.64 [R96+0xa80], R36 ;  /* 0x000a802460007388 */ /* 0x0001e20000000a00 */
[----:B------:R-:W-:-:S04]  /*2210*/  FMUL.FTZ R32, R31, R60 ;  /* 0x0000003c1f207220 */ /* 0x000fc80000410000 */
[----:B-1----:R-:W-:Y:S02]  /*2220*/  FMUL.RZ R97, R32, 0.15915493667125701904 ;  /* 0x3e22f98320617820 */ /* 0x002fe4000040c000 */
[----:B------:R-:W-:Y:S01]  /*2230*/  FMUL.FTZ R32, R7, R60 ;  /* 0x0000003c07207220 */ /* 0x000fe20000410000 */
[----:B------:R-:W-:Y:S01]  /*2240*/  CS2R R38, SRZ ;  /* 0x0000000000267805 */ /* 0x000fe2000001ff00 */
[----:B------:R-:W-:Y:S01]  /*2250*/  @P0 IMAD.WIDE R4, R33, 0x10, R10 ;  /* 0x0000001021040825 */ /* 0x000fe200078e020a */
[----:B------:R-:W-:Y:S06]  /*2260*/  BAR.SYNC.DEFER_BLOCKING 0x0 ;  /* 0x0000000000007b1d */ /* 0x000fec0000010000 */
[----:B------:R-:W-:Y:S01]  /*2270*/  MUFU.SIN R109, R97 ;  /* 0x00000061006d7308 */ /* 0x000fe20000000400 */
[----:B------:R-:W-:-:S07]  /*2280*/  FMUL.FTZ R6, R31, R58 ;  /* 0x0000003a1f067220 */ /* 0x000fce0000410000 */
[----:B------:R-:W1:Y:S01]  /*2290*/  MUFU.EX2 R32, R32 ;  /* 0x0000002000207308 */ /* 0x000e620000000800 */
[C---:B------:R-:W-:Y:S02]  /*22a0*/  FMUL.FTZ R33, R7.reuse, R58 ;  /* 0x0000003a07217220 */ /* 0x040fe40000410000 */
[----:B------:R-:W-:-:S05]  /*22b0*/  FMUL.FTZ R7, R7, R56 ;  /* 0x0000003807077220 */ /* 0x000fca0000410000 */
[----:B------:R-:W0:Y:S01]  /*22c0*/  MUFU.COS R105, R97 ;  /* 0x0000006100697308 */ /* 0x000e220000000000 */
[----:B------:R1:W5:Y:S01]  /*22d0*/  @P0 LDG.E.64 R38, [R4.64+0x8] ;  /* 0x0000080604260981 */ /* 0x000362000c1e1b00 */
[----:B------:R-:W-:Y:S01]  /*22e0*/  PRMT R103, RZ, 0x5410, R78 ;  /* 0x00005410ff677816 */ /* 0x000fe2000000004e */
[----:B-1----:R-:W-:Y:S02]  /*22f0*/  FMUL.FTZ R4, R31, R56 ;  /* 0x000000381f047220 */ /* 0x002fe40000410000 */
[----:B------:R-:W-:Y:S02]  /*2300*/  FMUL.RZ R5, R6, 0.15915493667125701904 ;  /* 0x3e22f98306057820 */ /* 0x000fe4000040c000 */
[----:B0-----:R-:W-:Y:S01]  /*2310*/  FMUL.RZ R96, R4, 0.15915493667125701904 ;  /* 0x3e22f98304607820 */ /* 0x001fe2000040c000 */
[----:B------:R-:W-:Y:S01]  /*2320*/  MUFU.EX2 R33, R33 ;  /* 0x0000002100217308 */ /* 0x000fe20000000800 */
[----:B------:R-:W-:Y:S02]  /*2330*/  FMUL.FTZ R122, R103, R62 ;  /* 0x0000003e677a7220 */ /* 0x000fe40000410000 */
[----:B------:R-:W-:-:S05]  /*2340*/  FMUL.FTZ R109, R32, R109 ;  /* 0x0000006d206d7220 */ /* 0x000fca0000410000 */
[----:B------:R-:W0:Y:S01]  /*2350*/  MUFU.SIN R108, R5 ;  /* 0x00000005006c7308 */ /* 0x000e220000000400 */
[----:B------:R-:W-:-:S07]  /*2360*/  FMUL.FTZ R105, R32, R105 ;  /* 0x0000006920697220 */ /* 0x000fce0000410000 */
[----:B------:R-:W-:Y:S01]  /*2370*/  MUFU.EX2 R7, R7 ;  /* 0x0000000700077308 */ /* 0x000fe20000000800 */
[----:B------:R-:W-:-:S07]  /*2380*/  FMUL.FTZ R32, R109, R122 ;  /* 0x0000007a6d207220 */ /* 0x000fce0000410000 */
[----:B------:R-:W1:Y:S08]  /*2390*/  MUFU.SIN R4, R96 ;  /* 0x0000006000047308 */ /* 0x000e700000000400 */
[----:B------:R0:W1:Y:S01]  /*23a0*/  MUFU.COS R100, R5 ;  /* 0x0000000500647308 */ /* 0x0000620000000000 */
[----:B------:R-:W-:-:S07]  /*23b0*/  FFMA.FTZ R32, RZ, R105, R32 ;  /* 0x00000069ff207223 */ /* 0x000fce0000010020 */
[----:B------:R-:W2:Y:S01]  /*23c0*/  MUFU.COS R6, R96 ;  /* 0x0000006000067308 */ /* 0x000ea20000000000 */
[----:B0-----:R-:W-:Y:S01]  /*23d0*/  FMUL.FTZ R5, RZ, R109 ;  /* 0x0000006dff057220 */ /* 0x001fe20000410000 */
[----:B------:R-:W-:Y:S01]  /*23e0*/  PRMT R101, RZ, 0x7610, R78 ;  /* 0x00007610ff657816 */ /* 0x000fe2000000004e */
[----:B------:R-:W-:Y:S02]  /*23f0*/  FMUL.FTZ R108, R33, R108 ;  /* 0x0000006c216c7220 */ /* 0x000fe40000410000 */
[----:B------:R-:W-:Y:S02]  /*2400*/  FFMA.FTZ R5, R105, R122, -R5 ;  /* 0x0000007a69057223 */ /* 0x000fe40000010805 */
[----:B------:R-:W-:Y:S02]  /*2410*/  FADD.FTZ R97, RZ, R32 ;  /* 0x00000020ff617221 */ /* 0x000fe40000010000 */
[----:B-1----:R-:W-:Y:S02]  /*2420*/  FMUL.FTZ R113, R7, R4 ;  /* 0x0000000407717220 */ /* 0x002fe40000410000 */
[----:B------:R-:W-:-:S02]  /*2430*/  FMUL.FTZ R100, R33, R100 ;  /* 0x0000006421647220 */ /* 0x000fc40000410000 */
[----:B------:R-:W-:Y:S02]  /*2440*/  FMUL.FTZ R4, R37, R109 ;  /* 0x0000006d25047220 */ /* 0x000fe40000410000 */
[----:B------:R-:W-:Y:S02]  /*2450*/  FFMA.FTZ R33, R101, R60, R5 ;  /* 0x0000003c65217223 */ /* 0x000fe40000010005 */
[----:B------:R-:W-:Y:S01]  /*2460*/  FMUL.FTZ R32, R108, R97 ;  /* 0x000000616c207220 */ /* 0x000fe20000410000 */
[----:B------:R-:W-:Y:S01]  /*2470*/  PRMT R99, RZ, 0x5410, R79 ;  /* 0x00005410ff637816 */ /* 0x000fe2000000004f */
[----:B--2---:R-:W-:Y:S02]  /*2480*/  FMUL.FTZ R111, R7, R6 ;  /* 0x00000006076f7220 */ /* 0x004fe40000410000 */
[C---:B------:R-:W-:Y:S02]  /*2490*/  FMUL.FTZ R6, R36.reuse, R109 ;  /* 0x0000006d24067220 */ /* 0x040fe40000410000 */
[----:B------:R-:W-:-:S02]  /*24a0*/  FFMA.FTZ R5, R36, R105, -R4 ;  /* 0x0000006924057223 */ /* 0x000fc40000010804 */
[-C--:B------:R-:W-:Y:S02]  /*24b0*/  FMUL.FTZ R96, R108, R33.reuse ;  /* 0x000000216c607220 */ /* 0x080fe40000410000 */
[----:B------:R-:W-:Y:S02]  /*24c0*/  FFMA.FTZ R32, R100, R33, -R32 ;  /* 0x0000002164207223 */ /* 0x000fe40000010820 */
[----:B------:R-:W-:Y:S02]  /*24d0*/  FFMA.FTZ R7, R37, R105, R6 ;  /* 0x0000006925077223 */ /* 0x000fe40000010006 */
[----:B------:R-:W-:Y:S02]  /*24e0*/  FMUL.FTZ R4, R108, R5 ;  /* 0x000000056c047220 */ /* 0x000fe40000410000 */
[----:B------:R-:W-:Y:S02]  /*24f0*/  FFMA.FTZ R96, R100, R97, R96 ;  /* 0x0000006164607223 */ /* 0x000fe40000010060 */
[----:B------:R-:W-:-:S02]  /*2500*/  FFMA.FTZ R32, R99, R58, R32 ;  /* 0x0000003a63207223 */ /* 0x000fc40000010020 */
[-C--:B------:R-:W-:Y:S02]  /*2510*/  FFMA.FTZ R4, R100, R7.reuse, R4 ;  /* 0x0000000764047223 */ /* 0x080fe40000010004 */
[----:B------:R-:W-:Y:S02]  /*2520*/  FMUL.FTZ R7, R108, R7 ;  /* 0x000000076c077220 */ /* 0x000fe40000410000 */
[----:B------:R-:W-:Y:S02]  /*2530*/  FADD.FTZ R96, RZ, R96 ;  /* 0x00000060ff607221 */ /* 0x000fe40000010000 */
[----:B------:R-:W-:Y:S02]  /*2540*/  FMUL.FTZ R33, R113, R32 ;  /* 0x0000002071217220 */ /* 0x000fe40000410000 */
[----:B------:R-:W-:Y:S02]  /*2550*/  FFMA.FTZ R118, R100, R5, -R7 ;  /* 0x0000000564767223 */ /* 0x000fe40000010807 */
[----:B------:R-:W-:-:S02]  /*2560*/  FFMA.FTZ R33, R111, R96, R33 ;  /* 0x000000606f217223 */ /* 0x000fc40000010021 */
[----:B------:R-:W-:Y:S02]  /*2570*/  FMUL.FTZ R7, R113, R96 ;  /* 0x0000006071077220 */ /* 0x000fe40000410000 */
[----:B------:R-:W-:Y:S02]  /*2580*/  FADD.FTZ R119, RZ, R33 ;  /* 0x00000021ff777221 */ /* 0x000fe40000010000 */
[----:B------:R-:W-:Y:S02]  /*2590*/  FFMA.FTZ R7, R111, R32, -R7 ;  /* 0x000000206f077223 */ /* 0x000fe40000010807 */
[----:B------:R0:W1:Y:S01]  /*25a0*/  @P2 LDS.64 R32, [R86.X8+0x1a88] ;  /* 0x001a880056202984 */ /* 0x0000620000008a00 */
[----:B------:R-:W-:Y:S01]  /*25b0*/  PRMT R97, RZ, 0x7610, R79 ;  /* 0x00007610ff617816 */ /* 0x000fe2000000004f */
[C---:B------:R-:W-:Y:S02]  /*25c0*/  FMUL.FTZ R5, R113.reuse, R4 ;  /* 0x0000000471057220 */ /* 0x040fe40000410000 */
[----:B------:R-:W-:-:S02]  /*25d0*/  FMUL.FTZ R6, R113, R118 ;  /* 0x0000007671067220 */ /* 0x000fc40000410000 */
[C---:B------:R-:W-:Y:S02]  /*25e0*/  FFMA.FTZ R118, R111.reuse, R118, -R5 ;  /* 0x000000766f767223 */ /* 0x040fe40000010805 */
[----:B------:R-:W-:Y:S02]  /*25f0*/  FFMA.FTZ R6, R111, R4, R6 ;  /* 0x000000046f067223 */ /* 0x000fe40000010006 */
        /* <DEDUP_REMOVED lines=11> */
.L_x_13256:
[----:B0--34-:R-:W-:Y:S05]  /*26b0*/  BSYNC B0 ;  /* 0x0000000000007941 */ /* 0x019fea0003800000 */
.L_x_13255:
        /* <DEDUP_REMOVED lines=10> */
[----:B------:R-:W-:Y:S02]  /*2760*/  BSSY B0, `(.L_x_13257) ;  /* 0x00000b0000007945 */ /* 0x000fe40003800000 */
[----:B------:R-:W3:Y:S04]  /*2770*/  SHFL.UP PT, R7, R6, 0x1, RZ ;  /* 0x0420000006077989 */ /* 0x000ee800000e00ff */
[----:B-----5:R-:W-:Y:S01]  /*2780*/  SHFL.IDX PT, R39, R39, RZ, 0x1f ;  /* 0x00001fff27277589 */ /* 0x020fe200000e0000 */
[----:B0-----:R-:W-:-:S02]  /*2790*/  FMUL.FTZ R120, R6, R115 ;  /* 0x0000007306787220 */ /* 0x001fc40000410000 */
[-C--:B--2---:R-:W-:Y:S02]  /*27a0*/  FMUL.FTZ R96, R6, R117.reuse ;  /* 0x0000007506607220 */ /* 0x084fe40000410000 */
[----:B------:R-:W-:Y:S02]  /*27b0*/  FFMA.FTZ R120, R118, R117, R120 ;  /* 0x0000007576787223 */ /* 0x000fe40000010078 */
[----:B-1----:R-:W-:Y:S02]  /*27c0*/  FMUL.FTZ R4, R6, R5 ;  /* 0x0000000506047220 */ /* 0x002fe40000410000 */
[C---:B------:R-:W-:Y:S02]  /*27d0*/  FFMA.FTZ R96, R118.reuse, R115, -R96 ;  /* 0x0000007376607223 */ /* 0x040fe40000010860 */
[-C--:B---3--:R-:W-:Y:S02]  /*27e0*/  FFMA.FTZ R115, R118, R7.reuse, R4 ;  /* 0x0000000776737223 */ /* 0x088fe40000010004 */
        /* <DEDUP_REMOVED lines=28> */
[----:B------:R-:W-:Y:S02]  /*29b0*/  FFMA.FTZ R120, R118, R117, R120 ;  /* 0x0000007576787223 */ /* 0x000fe40000010078 */
[----:B--2---:R-:W-:Y:S02]  /*29c0*/  FMUL.FTZ R4, R96, R5 ;  /* 0x0000000560047220 */ /* 0x004fe40000410000 */
[C---:B------:R-:W-:Y:S02]  /*29d0*/  FFMA.FTZ R6, R118.reuse, R115, -R6 ;  /* 0x0000007376067223 */ /* 0x040fe40000010806 */
[-C--:B---3--:R-:W-:Y:S02]  /*29e0*/  FFMA.FTZ R115, R118, R7.reuse, R4 ;  /* 0x0000000776737223 */ /* 0x088fe40000010004 */
[C---:B------:R-:W-:Y:S02]  /*29f0*/  FMUL.FTZ R7, R96.reuse, R7 ;  /* 0x0000000760077220 */ /* 0x040fe40000410000 */
[----:B------:R-:W-:Y:S01]  /*2a00*/  @P1 FADD.FTZ R119, R119, R120 ;  /* 0x0000007877771221 */ /* 0x000fe20000010000 */
[----:B------:R-:W-:Y:S01]  /*2a10*/  FSEL R115, R96, R115, !P1 ;  /* 0x0000007360737208 */ /* 0x000fe20004800000 */
[----:B------:R-:W-:-:S02]  /*2a20*/  @P1 FADD.FTZ R127, R127, R6 ;  /* 0x000000067f7f1221 */ /* 0x000fc40000010000 */
        /* <DEDUP_REMOVED lines=13> */
[----:B------:R-:W-:Y:S02]  /*2b00*/  FMUL.FTZ R5, R35, R128 ;  /* 0x0000008023057220 */ /* 0x000fe40000410000 */
[----:B------:R-:W-:Y:S01]  /*2b10*/  @P1 FFMA.FTZ R118, R118, R4, -R117 ;  /* 0x0000000476761223 */ /* 0x000fe20000010875 */
[----:B------:R-:W-:Y:S01]  /*2b20*/  FSEL R129, R115, R96, !P1 ;  /* 0x0000006073817208 */ /* 0x000fe20004800000 */
[----:B------:R-:W-:Y:S02]  /*2b30*/  @P1 FADD.FTZ R119, R119, R120 ;  /* 0x0000007877771221 */ /* 0x000fe40000010000 */
[C---:B------:R-:W-:Y:S02]  /*2b40*/  FMUL.FTZ R7, R34.reuse, R128 ;  /* 0x0000008022077220 */ /* 0x040fe40000410000 */
[-C--:B------:R-:W-:Y:S01]  /*2b50*/  FFMA.FTZ R126, R34, R124.reuse, -R5 ;  /* 0x0000007c227e7223 */ /* 0x080fe20000010805 */
[----:B------:R-:W-:Y:S01]  /*2b60*/  SHFL.UP PT, R131, R119, 0x10, RZ ;  /* 0x0600000077837989 */ /* 0x000fe200000e00ff */
[----:B------:R-:W-:Y:S01]  /*2b70*/  @P1 FADD.FTZ R127, R127, R6 ;  /* 0x000000067f7f1221 */ /* 0x000fe20000010000 */
[----:B------:R-:W-:Y:S01]  /*2b80*/  ISETP.GE.AND P1, PT, R77, 0x10, PT ;  /* 0x000000104d00780c */ /* 0x000fe20003f26270 */
[----:B------:R-:W-:Y:S01]  /*2b90*/  FFMA.FTZ R120, R35, R124, R7 ;  /* 0x0000007c23787223 */ /* 0x000fe20000010007 */
[----:B------:R-:W0:Y:S01]  /*2ba0*/  SHFL.UP PT, R5, R118, 0x10, RZ ;  /* 0x0600000076057989 */ /* 0x000e2200000e00ff */
[----:B------:R-:W-:-:S02]  /*2bb0*/  FADD.FTZ R115, R50, R50 ;  /* 0x0000003232737221 */ /* 0x000fc40000010000 */
[----:B------:R-:W-:Y:S01]  /*2bc0*/  FMUL.FTZ R6, R34, R125 ;  /* 0x0000007d22067220 */ /* 0x000fe20000410000 */
[----:B------:R-:W1:Y:S01]  /*2bd0*/  SHFL.UP PT, R7, R129, 0x10, RZ ;  /* 0x0600000081077989 */ /* 0x000e6200000e00ff */
[----:B------:R-:W-:Y:S02]  /*2be0*/  FMUL.FTZ R120, R115, R120 ;  /* 0x0000007873787220 */ /* 0x000fe40000410000 */
[C---:B------:R-:W-:Y:S01]  /*2bf0*/  FFMA.FTZ R6, R35.reuse, R123, R6 ;  /* 0x0000007b23067223 */ /* 0x040fe20000010006 */
[----:B------:R-:W2:Y:S01]  /*2c00*/  SHFL.UP PT, R130, R127, 0x10, RZ ;  /* 0x060000007f827989 */ /* 0x000ea200000e00ff */
        /* <DEDUP_REMOVED lines=11> */
[C---:B0-----:R-:W-:Y:S02]  /*2cc0*/  FMUL.FTZ R6, R129.reuse, R5 ;  /* 0x0000000581067220 */ /* 0x041fe40000410000 */
[----:B------:R-:W-:Y:S02]  /*2cd0*/  FMUL.FTZ R133, R129, R131 ;  /* 0x0000008381857220 */ /* 0x000fe40000410000 */
[----:B------:R-:W-:Y:S02]  /*2ce0*/  FMUL.FTZ R4, R108, -R137 ;  /* 0x800000896c047220 */ /* 0x000fe40000410000 */
[----:B-1----:R-:W-:-:S02]  /*2cf0*/  FFMA.FTZ R6, R118, R7, R6 ;  /* 0x0000000776067223 */ /* 0x002fc40000010006 */
[-C--:B--2---:R-:W-:Y:S02]  /*2d00*/  FFMA.FTZ R132, R118, R130.reuse, -R133 ;  /* 0x0000008276847223 */ /* 0x084fe40000010885 */
[C---:B------:R-:W-:Y:S01]  /*2d10*/  FMUL.FTZ R130, R129.reuse, R130 ;  /* 0x0000008281827220 */ /* 0x040fe20000410000 */
[C---:B------:R-:W-:Y:S01]  /*2d20*/  FSEL R134, R129.reuse, R6, !P1 ;  /* 0x0000000681867208 */ /* 0x040fe20004800000 */
[----:B------:R-:W-:Y:S02]  /*2d30*/  FFMA.FTZ R139, R100, R135, -R4 ;  /* 0x00000087648b7223 */ /* 0x000fe40000010804 */
[----:B------:R-:W-:Y:S02]  /*2d40*/  FMUL.FTZ R4, R129, R7 ;  /* 0x0000000781047220 */ /* 0x000fe40000410000 */
[----:B------:R-:W-:Y:S01]  /*2d50*/  @P1 FADD.FTZ R127, R127, R132 ;  /* 0x000000847f7f1221 */ /* 0x000fe20000010000 */
[----:B------:R-:W-:Y:S01]  /*2d60*/  PRMT R132, RZ, 0x5410, R112 ;  /* 0x00005410ff847816 */ /* 0x000fe20000000070 */
[C---:B------:R-:W-:Y:S01]  /*2d70*/  FFMA.FTZ R130, R118.reuse, R131, R130 ;  /* 0x0000008376827223 */ /* 0x040fe20000010082 */
[----:B------:R-:W0:Y:S01]  /*2d80*/  SHFL.UP PT, R134, R134, 0x1, RZ ;  /* 0x0420000086867989 */ /* 0x000e2200000e00ff */
[----:B------:R-:W-:Y:S01]  /*2d90*/  @P1 FFMA.FTZ R118, R118, R5, -R4 ;  /* 0x0000000576761223 */ /* 0x000fe20000010804 */
[----:B------:R-:W-:Y:S01]  /*2da0*/  HFMA2.MMA R5, -RZ, RZ, 0, 0 ;  /* 0x00000000ff057435 */ /* 0x000fe200000001ff */
[----:B------:R-:W-:Y:S01]  /*2db0*/  @P1 FADD.FTZ R119, R119, R130 ;  /* 0x0000008277771221 */ /* 0x000fe20000010000 */
[----:B------:R1:W2:Y:S01]  /*2dc0*/  SHFL.IDX PT, R131, R38, RZ, 0x1f ;  /* 0x00001fff26837589 */ /* 0x0002a200000e0000 */
[-C--:B------:R-:W-:Y:S01]  /*2dd0*/  FMUL.FTZ R130, R34, R132.reuse ;  /* 0x0000008422827220 */ /* 0x080fe20000410000 */
[----:B------:R-:W-:Y:S01]  /*2de0*/  ISETP.GE.AND P1, PT, R104, c[0x0][0x174], PT ;  /* 0x00005d0068007a0c */ /* 0x000fe20003f26270 */
[----:B------:R-:W-:Y:S01]  /*2df0*/  FMUL.FTZ R135, R108, -R135 ;  /* 0x800000876c877220 */ /* 0x000fe20000410000 */
[----:B------:R-:W3:Y:S01]  /*2e00*/  SHFL.UP PT, R118, R118, 0x1, RZ ;  /* 0x0420000076767989 */ /* 0x000ee200000e00ff */
[----:B------:R-:W-:Y:S01]  /*2e10*/  FADD.FTZ R129, R53, R53 ;  /* 0x0000003535817221 */ /* 0x000fe20000010000 */
[----:B------:R-:W-:Y:S01]  /*2e20*/  ISETP.NE.OR P1, PT, R107, RZ, P1 ;  /* 0x000000ff6b00720c */ /* 0x000fe20000f25670 */
[----:B------:R-:W-:Y:S01]  /*2e30*/  FMUL.FTZ R133, R35, R132 ;  /* 0x0000008423857220 */ /* 0x000fe20000410000 */
[----:B-1----:R-:W-:Y:S01]  /*2e40*/  PRMT R38, RZ, 0x5410, R110 ;  /* 0x00005410ff267816 */ /* 0x002fe2000000006e */
[----:B------:R-:W-:Y:S01]  /*2e50*/  FFMA.FTZ R135, R100, R137, R135 ;  /* 0x0000008964877223 */ /* 0x000fe20000010087 */
[----:B------:R-:W1:Y:S01]  /*2e60*/  SHFL.UP PT, R119, R119, 0x1, RZ ;  /* 0x0420000077777989 */ /* 0x000e6200000e00ff */
[----:B------:R-:W-:Y:S01]  /*2e70*/  FFMA.FTZ R137, R111, -R33, R136 ;  /* 0x800000216f897223 */ /* 0x000fe20000010088 */
[----:B------:R-:W-:Y:S01]  /*2e80*/  MOV R4, 0x3f800000 ;  /* 0x3f80000000047802 */ /* 0x000fe20000000f00 */
[-C--:B------:R-:W-:Y:S01]  /*2e90*/  FFMA.FTZ R110, R35, R38.reuse, R130 ;  /* 0x00000026236e7223 */ /* 0x080fe20000010082 */
[----:B------:R-:W-:Y:S01]  /*2ea0*/  CS2R R6, SRZ ;  /* 0x0000000000067805 */ /* 0x000fe2000001ff00 */
[----:B------:R-:W-:-:S02]  /*2eb0*/  FFMA.FTZ R112, R34, R38, -R133 ;  /* 0x0000002622707223 */ /* 0x000fc40000010885 */
[----:B------:R-:W-:Y:S01]  /*2ec0*/  FMUL.FTZ R110, R129, R110 ;  /* 0x0000006e816e7220 */ /* 0x000fe20000410000 */
[----:B------:R4:W0:Y:S01]  /*2ed0*/  SHFL.UP PT, R133, R127, 0x1, RZ ;  /* 0x042000007f857989 */ /* 0x00082200000e00ff */
[----:B------:R-:W-:Y:S02]  /*2ee0*/  FMUL.FTZ R130, R113, R33 ;  /* 0x0000002171827220 */ /* 0x000fe40000410000 */
[----:B------:R-:W-:Y:S01]  /*2ef0*/  FMUL.FTZ R112, R129, R112 ;  /* 0x0000007081707220 */ /* 0x000fe20000410000 */
[----:B------:R0:W1:Y:S01]  /*2f00*/  @!P1 LDS.128 R4, [R43.X16+0x1b80] ;  /* 0x001b80002b049984 */ /* 0x000062000000cc00 */
[----:B------:R-:W-:Y:S01]  /*2f10*/  FADD.FTZ R140, -R110, R135 ;  /* 0x000000876e8c7221 */ /* 0x000fe20000010100 */
[----:B------:R-:W-:Y:S01]  /*2f20*/  ISETP.NE.AND P1, PT, R107, 0x1f, PT ;  /* 0x0000001f6b00780c */ /* 0x000fe20003f25270 */
[----:B------:R-:W-:Y:S02]  /*2f30*/  FFMA.FTZ R135, R111, R32, -R130 ;  /* 0x000000206f877223 */ /* 0x000fe40000010882 */
[----:B------:R-:W-:-:S02]  /*2f40*/  FADD.FTZ R138, R112, R139 ;  /* 0x0000008b708a7221 */ /* 0x000fc40000010000 */
[C---:B------:R-:W-:Y:S02]  /*2f50*/  FMUL.FTZ R136, R109.reuse, -R140 ;  /* 0x8000008c6d887220 */ /* 0x040fe40000410000 */
[C---:B------:R-:W-:Y:S02]  /*2f60*/  FMUL.FTZ R130, R108.reuse, -R135 ;  /* 0x800000876c827220 */ /* 0x040fe40000410000 */
[-C--:B----4-:R-:W-:Y:S02]  /*2f70*/  FMUL.FTZ R127, R108, -R137.reuse ;  /* 0x800000896c7f7220 */ /* 0x090fe40000410000 */
[-C--:B------:R-:W-:Y:S02]  /*2f80*/  FMUL.FTZ R141, R109, -R138.reuse ;  /* 0x8000008a6d8d7220 */ /* 0x080fe40000410000 */
[----:B------:R-:W-:Y:S02]  /*2f90*/  FFMA.FTZ R139, R105, R138, -R136 ;  /* 0x0000008a698b7223 */ /* 0x000fe40000010888 */
[----:B------:R-:W-:-:S02]  /*2fa0*/  FFMA.FTZ R138, R100, R137, R130 ;  /* 0x00000089648a7223 */ /* 0x000fc40000010082 */
[----:B------:R-:W-:Y:S02]  /*2fb0*/  FFMA.FTZ R136, R100, R135, -R127 ;  /* 0x0000008764887223 */ /* 0x000fe4000001087f */
[C---:B0-----:R-:W-:Y:S02]  /*2fc0*/  FMUL.FTZ R127, R134.reuse, R39 ;  /* 0x00000027867f7220 */ /* 0x041fe40000410000 */
[-C--:B--2---:R-:W-:Y:S02]  /*2fd0*/  FMUL.FTZ R130, R134, R131.reuse ;  /* 0x0000008386827220 */ /* 0x084fe40000410000 */
[----:B------:R-:W-:Y:S02]  /*2fe0*/  FMUL.FTZ R135, R109, -R138 ;  /* 0x8000008a6d877220 */ /* 0x000fe40000410000 */
[C---:B---3--:R-:W-:Y:S02]  /*2ff0*/  FFMA.FTZ R134, R118.reuse, R131, -R127 ;  /* 0x0000008376867223 */ /* 0x048fe4000001087f */
[----:B------:R-:W-:-:S02]  /*3000*/  FFMA.FTZ R118, R118, R39, R130 ;  /* 0x0000002776767223 */ /* 0x000fc40000010082 */
[-C--:B------:R-:W-:Y:S01]  /*3010*/  FFMA.FTZ R127, R105, R136.reuse, -R135 ;  /* 0x00000088697f7223 */ /* 0x080fe20000010887 */
[----:B------:R-:W-:Y:S01]  /*3020*/  PRMT R135, RZ, 0x5410, R116 ;  /* 0x00005410ff877816 */ /* 0x000fe20000000074 */
[----:B-1----:R-:W-:Y:S01]  /*3030*/  @P3 FADD.FTZ R39, R119, R118 ;  /* 0x0000007677273221 */ /* 0x002fe20000010000 */
[----:B------:R-:W-:Y:S01]  /*3040*/  PRMT R119, RZ, 0x5410, R114 ;  /* 0x00005410ff777816 */ /* 0x000fe20000000072 */
[----:B------:R-:W-:Y:S02]  /*3050*/  FMUL.FTZ R137, R109, -R136 ;  /* 0x800000886d897220 */ /* 0x000fe40000410000 */
[-C--:B------:R-:W-:Y:S02]  /*3060*/  FMUL.FTZ R116, R35, R135.reuse ;  /* 0x0000008723747220 */ /* 0x080fe40000410000 */
[----:B------:R-:W-:Y:S02]  /*3070*/  FMUL.FTZ R118, R34, R135 ;  /* 0x0000008722767220 */ /* 0x000fe40000410000 */
[----:B------:R-:W-:-:S02]  /*3080*/  FFMA.FTZ R130, R105, R138, R137 ;  /* 0x0000008a69827223 */ /* 0x000fc40000010089 */
[----:B------:R-:W-:Y:S02]  /*3090*/  @P3 FADD.FTZ R131, R133, R134 ;  /* 0x0000008685833221 */ /* 0x000fe40000010000 */
[----:B------:R-:W-:Y:S02]  /*30a0*/  FADD.FTZ R134, R54, R54 ;  /* 0x0000003636867221 */ /* 0x000fe40000010000 */
[-C--:B------:R-:W-:Y:S02]  /*30b0*/  FFMA.FTZ R133, R34, R119.reuse, -R116 ;  /* 0x0000007722857223 */ /* 0x080fe40000010874 */
[----:B------:R-:W-:Y:S02]  /*30c0*/  FFMA.FTZ R137, R35, R119, R118 ;  /* 0x0000007723897223 */ /* 0x000fe40000010076 */
[----:B------:R-:W-:Y:S02]  /*30d0*/  FMUL.FTZ R118, R37, R39 ;  /* 0x0000002725767220 */ /* 0x000fe40000410000 */
[----:B------:R-:W-:-:S02]  /*30e0*/  FFMA.FTZ R141, R105, R140, R141 ;  /* 0x0000008c698d7223 */ /* 0x000fc4000001008d */
[C---:B------:R-:W-:Y:S02]  /*30f0*/  FMUL.FTZ R114, R134.reuse, R133 ;  /* 0x0000008586727220 */ /* 0x040fe40000410000 */
[----:B------:R-:W-:Y:S02]  /*3100*/  FMUL.FTZ R116, R134, R137 ;  /* 0x0000008986747220 */ /* 0x000fe40000410000 */
[-C--:B------:R-:W-:Y:S01]  /*3110*/  FMUL.FTZ R136, R37, R131.reuse ;  /* 0x0000008325887220 */ /* 0x080fe20000410000 */
[----:B------:R0:W1:Y:S01]  /*3120*/  SHFL.DOWN PT, R137, R130, 0x1, 0x1f ;  /* 0x08201f0082897f89 */ /* 0x00006200000e0000 */
[----:B------:R-:W-:Y:S02]  /*3130*/  FFMA.FTZ R37, R36, R131, -R118 ;  /* 0x0000008324257223 */ /* 0x000fe40000010876 */
[----:B------:R-:W-:Y:S02]  /*3140*/  FADD.FTZ R131, R114, R139 ;  /* 0x0000008b72837221 */ /* 0x000fe40000010000 */
[----:B------:R-:W-:-:S02]  /*3150*/  FADD.FTZ R133, -R116, R141 ;  /* 0x0000008d74857221 */ /* 0x000fc40000010100 */
[----:B------:R-:W-:Y:S01]  /*3160*/  FFMA.FTZ R36, R36, R39, R136 ;  /* 0x0000002724247223 */ /* 0x000fe20000010088 */
[----:B------:R0:W2:Y:S04]  /*3170*/  SHFL.DOWN PT, R139, R131, 0x1, 0x1f ;  /* 0x08201f00838b7f89 */ /* 0x0000a800000e0000 */
[----:B------:R0:W3:Y:S04]  /*3180*/  SHFL.DOWN PT, R39, R127, 0x1, 0x1f ;  /* 0x08201f007f277f89 */ /* 0x0000e800000e0000 */
[----:B------:R0:W4:Y:S01]  /*3190*/  SHFL.DOWN PT, R141, R133, 0x1, 0x1f ;  /* 0x08201f00858d7f89 */ /* 0x00012200000e0000 */
[----:B------:R-:W-:Y:S05]  /*31a0*/  @!P1 BRA `(.L_x_13258) ;  /* 0x000000b000009947 */ /* 0x000fea0003800000 */
[C---:B-1----:R-:W-:Y:S02]  /*31b0*/  FMUL.FTZ R118, R130.reuse, R137 ;  /* 0x0000008982767220 */ /* 0x042fe40000410000 */
[----:B----4-:R-:W-:-:S02]  /*31c0*/  FMUL.FTZ R136, R130, R141 ;  /* 0x0000008d82887220 */ /* 0x010fc40000410000 */
[C---:B--2---:R-:W-:Y:S02]  /*31d0*/  FMUL.FTZ R138, R130.reuse, R139 ;  /* 0x0000008b828a7220 */ /* 0x044fe40000410000 */
        /* <DEDUP_REMOVED lines=8> */
.L_x_13258:
[----:B------:R-:W-:Y:S05]  /*3260*/  BSYNC B0 ;  /* 0x0000000000007941 */ /* 0x000fea0003800000 */
.L_x_13257:
[----:B------:R-:W-:Y:S01]  /*3270*/  ISETP.GT.U32.AND P1, PT, R107, 0x1d, PT ;  /* 0x0000001d6b00780c */ /* 0x000fe20003f24070 */
[----:B------:R-:W-:Y:S01]  /*3280*/  FADD.FTZ R122, R122, R37 ;  /* 0x000000257a7a7221 */ /* 0x000fe20000010000 */
[----:B-1----:R1:W0:Y:S01]  /*3290*/  SHFL.DOWN PT, R137, R127, 0x2, 0x1f ;  /* 0x08401f007f897f89 */ /* 0x00222200000e0000 */
[----:B------:R-:W-:Y:S01]  /*32a0*/  FADD.FTZ R36, RZ, R36 ;  /* 0x00000024ff247221 */ /* 0x000fe20000010000 */
[----:B------:R-:W-:Y:S01]  /*32b0*/  BSSY B0, `(.L_x_13259) ;  /* 0x0000012000007945 */ /* 0x000fe20003800000 */
[C---:B---3--:R-:W-:Y:S01]  /*32c0*/  FMUL.FTZ R39, R135.reuse, R122 ;  /* 0x0000007a87277220 */ /* 0x048fe20000410000 */
[----:B--2---:R1:W2:Y:S01]  /*32d0*/  SHFL.DOWN PT, R139, R130, 0x2, 0x1f ;  /* 0x08401f00828b7f89 */ /* 0x0042a200000e0000 */
[----:B------:R-:W-:-:S03]  /*32e0*/  FMUL.FTZ R37, R135, R36 ;  /* 0x0000002487257220 */ /* 0x000fc60000410000 */
[----:B----4-:R1:W3:Y:S04]  /*32f0*/  SHFL.DOWN PT, R141, R131, 0x2, 0x1f ;  /* 0x08401f00838d7f89 */ /* 0x0102e800000e0000 */
        /* <DEDUP_REMOVED lines=13> */
.L_x_13260:
[----:B------:R-:W-:Y:S05]  /*33d0*/  BSYNC B0 ;  /* 0x0000000000007941 */ /* 0x000fea0003800000 */
.L_x_13259:
[----:B----4-:R-:W-:Y:S01]  /*33e0*/  FFMA.FTZ R135, R119, R122, -R37 ;  /* 0x0000007a77877223 */ /* 0x010fe20000010825 */
[----:B------:R-:W-:Y:S01]  /*33f0*/  ISETP.GT.U32.AND P1, PT, R107, 0x1b, PT ;  /* 0x0000001b6b00780c */ /* 0x000fe20003f24070 */
[----:B0-----:R-:W-:Y:S01]  /*3400*/  FFMA.FTZ R137, R119, R36, R39 ;  /* 0x0000002477897223 */ /* 0x001fe20000010027 */
[----:B------:R0:W4:Y:S01]  /*3410*/  SHFL.DOWN PT, R143, R133, 0x4, 0x1f ;  /* 0x08801f00858f7f89 */ /* 0x00012200000e0000 */
[C---:B------:R-:W-:Y:S01]  /*3420*/  FMUL.FTZ R39, R109.reuse, R122 ;  /* 0x0000007a6d277220 */ /* 0x040fe20000410000 */
[----:B------:R-:W-:Y:S01]  /*3430*/  BSSY B0, `(.L_x_13261) ;  /* 0x0000023000007945 */ /* 0x000fe20003800000 */
[-C--:B------:R-:W-:Y:S01]  /*3440*/  FMUL.FTZ R37, R109, R36.reuse ;  /* 0x000000246d257220 */ /* 0x080fe20000410000 */
[----:B------:R-:W-:Y:S01]  /*3450*/  ISETP.GT.U32.AND P3, PT, R107, 0x17, PT ;  /* 0x000000176b00780c */ /* 0x000fe20003f64070 */
[----:B------:R-:W-:Y:S01]  /*3460*/  FFMA.FTZ R39, R105, R36, R39 ;  /* 0x0000002469277223 */ /* 0x000fe20000010027 */
[----:B------:R-:W-:Y:S01]  /*3470*/  ISETP.GT.U32.AND P4, PT, R107, 0xf, PT ;  /* 0x0000000f6b00780c */ /* 0x000fe20003f84070 */
[----:B------:R-:W-:-:S02]  /*3480*/  FFMA.FTZ R119, R105, R122, -R37 ;  /* 0x0000007a69777223 */ /* 0x000fc40000010825 */
[-C--:B--2---:R-:W-:Y:S02]  /*3490*/  FMUL.FTZ R139, R35, R36.reuse ;  /* 0x00000024238b7220 */ /* 0x084fe40000410000 */
[C---:B------:R-:W-:Y:S02]  /*34a0*/  FMUL.FTZ R118, R34.reuse, R36 ;  /* 0x0000002422767220 */ /* 0x040fe40000410000 */
[----:B------:R-:W-:Y:S02]  /*34b0*/  FADD.FTZ R37, RZ, R39 ;  /* 0x00000027ff257221 */ /* 0x000fe40000010000 */
[----:B------:R-:W-:Y:S02]  /*34c0*/  FFMA.FTZ R119, R101, R60, R119 ;  /* 0x0000003c65777223 */ /* 0x000fe40000010077 */
[-C--:B------:R-:W-:Y:S02]  /*34d0*/  FFMA.FTZ R139, R34, R122.reuse, -R139 ;  /* 0x0000007a228b7223 */ /* 0x080fe4000001088b */
[----:B---3--:R-:W-:-:S02]  /*34e0*/  FFMA.FTZ R141, R35, R122, R118 ;  /* 0x0000007a238d7223 */ /* 0x008fc40000010076 */
[C---:B------:R-:W-:Y:S02]  /*34f0*/  FMUL.FTZ R39, R132.reuse, R37 ;  /* 0x0000002584277220 */ /* 0x040fe40000410000 */
[----:B------:R-:W-:Y:S02]  /*3500*/  FMUL.FTZ R118, R132, R119 ;  /* 0x0000007784767220 */ /* 0x000fe40000410000 */
[C---:B------:R-:W-:Y:S02]  /*3510*/  FFMA.FTZ R140, R134.reuse, R135, RZ ;  /* 0x00000087868c7223 */ /* 0x040fe400000100ff */
[C---:B------:R-:W-:Y:S02]  /*3520*/  FFMA.FTZ R142, -R134.reuse, R137, RZ ;  /* 0x00000089868e7223 */ /* 0x040fe400000101ff */
[C---:B------:R-:W-:Y:S01]  /*3530*/  FMUL.FTZ R132, R134.reuse, R139 ;  /* 0x0000008b86847220 */ /* 0x040fe20000410000 */
[----:B------:R0:W2:Y:S01]  /*3540*/  SHFL.DOWN PT, R137, R127, 0x4, 0x1f ;  /* 0x08801f007f897f89 */ /* 0x0000a200000e0000 */
[----:B------:R-:W-:-:S02]  /*3550*/  FFMA.FTZ R134, -R134, R141, -RZ ;  /* 0x0000008d86867223 */ /* 0x000fc400000109ff */
[C---:B------:R-:W-:Y:S01]  /*3560*/  FFMA.FTZ R39, R38.reuse, R119, -R39 ;  /* 0x0000007726277223 */ /* 0x040fe20000010827 */
[----:B------:R0:W3:Y:S01]  /*3570*/  SHFL.DOWN PT, R139, R130, 0x4, 0x1f ;  /* 0x08801f00828b7f89 */ /* 0x0000e200000e0000 */
[----:B------:R-:W-:-:S03]  /*3580*/  FFMA.FTZ R135, R38, R37, R118 ;  /* 0x0000002526877223 */ /* 0x000fc60000010076 */
[----:B------:R0:W1:Y:S01]  /*3590*/  SHFL.DOWN PT, R141, R131, 0x4, 0x1f ;  /* 0x08801f00838d7f89 */ /* 0x00006200000e0000 */
[----:B------:R-:W-:Y:S05]  /*35a0*/  @P1 BRA `(.L_x_13262) ;  /* 0x000000b000001947 */ /* 0x000fea0003800000 */
[C---:B---34-:R-:W-:Y:S02]  /*35b0*/  FMUL.FTZ R38, R130.reuse, R139 ;  /* 0x0000008b82267220 */ /* 0x058fe40000410000 */
[C---:B------:R-:W-:Y:S02]  /*35c0*/  FMUL.FTZ R118, R130.reuse, R143 ;  /* 0x0000008f82767220 */ /* 0x040fe40000410000 */
[C---:B-1----:R-:W-:Y:S02]  /*35d0*/  FMUL.FTZ R136, R130.reuse, R141 ;  /* 0x0000008d82887220 */ /* 0x042fe40000410000 */
[-C--:B0-2---:R-:W-:Y:S02]  /*35e0*/  FMUL.FTZ R130, R130, R137.reuse ;  /* 0x0000008982827220 */ /* 0x085fe40000410000 */
[C---:B------:R-:W-:Y:S02]  /*35f0*/  FFMA.FTZ R38, R127.reuse, R137, -R38 ;  /* 0x000000897f267223 */ /* 0x040fe40000010826 */
[----:B------:R-:W-:-:S02]  /*3600*/  FFMA.FTZ R118, R127, R141, -R118 ;  /* 0x0000008d7f767223 */ /* 0x000fc40000010876 */
[C---:B------:R-:W-:Y:S02]  /*3610*/  FFMA.FTZ R136, R127.reuse, R143, R136 ;  /* 0x0000008f7f887223 */ /* 0x040fe40000010088 */
[----:B------:R-:W-:Y:S01]  /*3620*/  FFMA.FTZ R130, R127, R139, R130 ;  /* 0x0000008b7f827223 */ /* 0x000fe20000010082 */
[----:B------:R-:W-:Y:S01]  /*3630*/  MOV R127, R38 ;  /* 0x00000026007f7202 */ /* 0x000fe20000000f00 */
[----:B------:R-:W-:Y:S02]  /*3640*/  FADD.FTZ R131, R131, R118 ;  /* 0x0000007683837221 */ /* 0x000fe40000010000 */
[----:B------:R-:W-:Y:S02]  /*3650*/  FADD.FTZ R133, R133, R136 ;  /* 0x0000008885857221 */ /* 0x000fe40000010000 */
.L_x_13262:
[----:B----4-:R-:W-:Y:S05]  /*3660*/  BSYNC B0 ;  /* 0x0000000000007941 */ /* 0x010fea0003800000 */
.L_x_13261:
[C---:B------:R-:W-:Y:S01]  /*3670*/  FFMA.FTZ R140, R129.reuse, R39, R140 ;  /* 0x00000027818c7223 */ /* 0x040fe2000001008c */
[----:B--2---:R2:W4:Y:S01]  /*3680*/  SHFL.DOWN PT, R137, R131, 0x8, 0x1f ;  /* 0x09001f0083897f89 */ /* 0x00452200000e0000 */
[----:B------:R-:W-:Y:S01]  /*3690*/  FFMA.FTZ R142, -R129, R135, R142 ;  /* 0x00000087818e7223 */ /* 0x000fe2000001018e */
[----:B------:R-:W-:Y:S02]  /*36a0*/  BSSY B0, `(.L_x_13263) ;  /* 0x0000010000007945 */ /* 0x000fe40003800000 */
[----:B------:R2:W0:Y:S04]  /*36b0*/  SHFL.DOWN PT, R39, R127, 0x8, 0x1f ;  /* 0x09001f007f277f89 */ /* 0x00042800000e0000 */
[----:B------:R2:W3:Y:S04]  /*36c0*/  SHFL.DOWN PT, R135, R130, 0x8, 0x1f ;  /* 0x09001f0082877f89 */ /* 0x0004e800000e0000 */
[----:B---3--:R2:W3:Y:S01]  /*36d0*/  SHFL.DOWN PT, R139, R133, 0x8, 0x1f ;  /* 0x09001f00858b7f89 */ /* 0x0084e200000e0000 */
[----:B------:R-:W-:Y:S05]  /*36e0*/  @P3 BRA `(.L_x_13264) ;  /* 0x000000b000003947 */ /* 0x000fea0003800000 */
[C---:B------:R-:W-:Y:S02]  /*36f0*/  FMUL.FTZ R38, R130.reuse, R135 ;  /* 0x0000008782267220 */ /* 0x040fe40000410000 */
[----:B---3--:R-:W-:-:S02]  /*3700*/  FMUL.FTZ R118, R130, R139 ;  /* 0x0000008b82767220 */ /* 0x008fc40000410000 */
[C---:B----4-:R-:W-:Y:S02]  /*3710*/  FMUL.FTZ R136, R130.reuse, R137 ;  /* 0x0000008982887220 */ /* 0x050fe40000410000 */
[-C--:B012---:R-:W-:Y:S02]  /*3720*/  FMUL.FTZ R130, R130, R39.reuse ;  /* 0x0000002782827220 */ /* 0x087fe40000410000 */
[C---:B------:R-:W-:Y:S02]  /*3730*/  FFMA.FTZ R38, R127.reuse, R39, -R38 ;  /* 0x000000277f267223 */ /* 0x040fe40000010826 */
[C---:B------:R-:W-:Y:S02]  /*3740*/  FFMA.FTZ R118, R127.reuse, R137, -R118 ;  /* 0x000000897f767223 */ /* 0x040fe40000010876 */
[C---:B------:R-:W-:Y:S02]  /*3750*/  FFMA.FTZ R136, R127.reuse, R139, R136 ;  /* 0x0000008b7f887223 */ /* 0x040fe40000010088 */
[----:B------:R-:W-:Y:S01]  /*3760*/  FFMA.FTZ R130, R127, R135, R130 ;  /* 0x000000877f827223 */ /* 0x000fe20000010082 */
[----:B------:R-:W-:Y:S01]  /*3770*/  MOV R127, R38 ;  /* 0x00000026007f7202 */ /* 0x000fe20000000f00 */
[----:B------:R-:W-:-:S02]  /*3780*/  FADD.FTZ R131, R131, R118 ;  /* 0x0000007683837221 */ /* 0x000fc40000010000 */
[----:B------:R-:W-:Y:S02]  /*3790*/  FADD.FTZ R133, R133, R136 ;  /* 0x0000008885857221 */ /* 0x000fe40000010000 */
.L_x_13264:
[----:B------:R-:W-:Y:S05]  /*37a0*/  BSYNC B0 ;  /* 0x0000000000007941 */ /* 0x000fea0003800000 */
.L_x_13263:
[----:B0-----:R0:W2:Y:S01]  /*37b0*/  SHFL.DOWN PT, R39, R127, 0x10, 0x1f ;  /* 0x0a001f007f277f89 */ /* 0x0010a200000e0000 */
[----:B------:R-:W-:Y:S03]  /*37c0*/  BSSY B0, `(.L_x_13265) ;  /* 0x0000010000007945 */ /* 0x000fe60003800000 */
[----:B------:R0:W4:Y:S04]  /*37d0*/  SHFL.DOWN PT, R135, R130, 0x10, 0x1f ;  /* 0x0a001f0082877f89 */ /* 0x00012800000e0000 */
[----:B----4-:R0:W4:Y:S04]  /*37e0*/  SHFL.DOWN PT, R137, R131, 0x10, 0x1f ;  /* 0x0a001f0083897f89 */ /* 0x01012800000e0000 */
        /* <DEDUP_REMOVED lines=13> */
.L_x_13266:
[----:B------:R-:W-:Y:S05]  /*38c0*/  BSYNC B0 ;  /* 0x0000000000007941 */ /* 0x000fea0003800000 */
.L_x_13265:
[----:B--2---:R-:W-:Y:S01]  /*38d0*/  FMUL.FTZ R39, R108, R119 ;  /* 0x000000776c277220 */ /* 0x004fe20000410000 */
[----:B------:R-:W-:Y:S01]  /*38e0*/  SHFL.DOWN PT, R146, R130, 0x1, 0x1f ;  /* 0x08201f0082927f89 */ /* 0x000fe200000e0000 */
[-C--:B------:R-:W-:Y:S01]  /*38f0*/  FMUL.FTZ R135, R35, R37.reuse ;  /* 0x0000002523877220 */ /* 0x080fe20000410000 */
[----:B------:R-:W-:Y:S01]  /*3900*/  ISETP.NE.AND P1, PT, R86, RZ, PT ;  /* 0x000000ff5600720c */ /* 0x000fe20003f25270 */
[-C--:B------:R-:W-:Y:S01]  /*3910*/  FMUL.FTZ R38, R108, R37.reuse ;  /* 0x000000256c267220 */ /* 0x080fe20000410000 */
[----:B----4-:R-:W2:Y:S01]  /*3920*/  SHFL.IDX PT, R137, R6, RZ, 0x1f ;  /* 0x00001fff06897589 */ /* 0x010ea200000e0000 */
[C---:B------:R-:W-:Y:S01]  /*3930*/  FFMA.FTZ R39, R100.reuse, R37, R39 ;  /* 0x0000002564277223 */ /* 0x040fe20000010027 */
[----:B------:R-:W-:Y:S01]  /*3940*/  BSSY B0, `(.L_x_13267) ;  /* 0x000009f000007945 */ /* 0x000fe20003800000 */
[-C--:B------:R-:W-:Y:S01]  /*3950*/  FFMA.FTZ R118, R100, R119.reuse, -R38 ;  /* 0x0000007764767223 */ /* 0x080fe20000010826 */
[----:B------:R-:W-:Y:S01]  /*3960*/  SHFL.DOWN PT, R144, R127, 0x1, 0x1f ;  /* 0x08201f007f907f89 */ /* 0x000fe200000e0000 */
[----:B------:R-:W-:-:S02]  /*3970*/  FFMA.FTZ R136, R34, R119, -R135 ;  /* 0x0000007722887223 */ /* 0x000fc40000010887 */
[----:B------:R-:W-:Y:S01]  /*3980*/  FMUL.FTZ R138, R34, R37 ;  /* 0x00000025228a7220 */ /* 0x000fe20000410000 */
[----:B------:R-:W4:Y:S01]  /*3990*/  SHFL.IDX PT, R135, R7, RZ, 0x1f ;  /* 0x00001fff07877589 */ /* 0x000f2200000e0000 */
[----:B------:R-:W-:Y:S02]  /*39a0*/  FADD.FTZ R38, RZ, R39 ;  /* 0x00000027ff267221 */ /* 0x000fe40000010000 */
[----:B------:R-:W-:Y:S01]  /*39b0*/  FFMA.FTZ R118, R99, R58, R118 ;  /* 0x0000003a63767223 */ /* 0x000fe20000010076 */
[----:B------:R-:W5:Y:S01]  /*39c0*/  SHFL.DOWN PT, R148, R133, 0x1, 0x1f ;  /* 0x08201f0085947f89 */ /* 0x000f6200000e0000 */
[----:B------:R-:W-:Y:S02]  /*39d0*/  FFMA.FTZ R138, R35, R119, R138 ;  /* 0x00000077238a7223 */ /* 0x000fe4000001008a */
[C---:B------:R-:W-:Y:S01]  /*39e0*/  FMUL.FTZ R39, R125.reuse, R38 ;  /* 0x000000267d277220 */ /* 0x040fe20000410000 */
[----:B01----:R-:W-:Y:S01]  /*39f0*/  SHFL.IDX PT, R130, R130, RZ, 0x1f ;  /* 0x00001fff82827589 */ /* 0x003fe200000e0000 */
[----:B------:R-:W-:-:S02]  /*3a00*/  FMUL.FTZ R125, R125, R118 ;  /* 0x000000767d7d7220 */ /* 0x000fc40000410000 */
[C---:B------:R-:W-:Y:S01]  /*3a10*/  FMUL.FTZ R136, R129.reuse, R136 ;  /* 0x0000008881887220 */ /* 0x040fe20000410000 */
[----:B------:R-:W-:Y:S01]  /*3a20*/  SHFL.IDX PT, R127, R127, RZ, 0x1f ;  /* 0x00001fff7f7f7589 */ /* 0x000fe200000e0000 */
[----:B------:R-:W-:Y:S02]  /*3a30*/  FFMA.FTZ R138, -R129, R138, -RZ ;  /* 0x0000008a818a7223 */ /* 0x000fe400000109ff */
[C---:B------:R-:W-:Y:S01]  /*3a40*/  FFMA.FTZ R39, R123.reuse, R118, -R39 ;  /* 0x000000767b277223 */ /* 0x040fe20000010827 */
[----:B------:R-:W0:Y:S01]  /*3a50*/  SHFL.DOWN PT, R129, R131, 0x1, 0x1f ;  /* 0x08201f0083817f89 */ /* 0x000e2200000e0000 */
[-C--:B------:R-:W-:Y:S02]  /*3a60*/  FFMA.FTZ R123, R123, R38.reuse, R125 ;  /* 0x000000267b7b7223 */ /* 0x080fe4000001007d */
[-C--:B---3--:R-:W-:Y:S01]  /*3a70*/  FMUL.FTZ R139, R35, R38.reuse ;  /* 0x00000026238b7220 */ /* 0x088fe20000410000 */
[----:B------:R-:W1:Y:S01]  /*3a80*/  SHFL.IDX PT, R131, R131, RZ, 0x1f ;  /* 0x00001fff83837589 */ /* 0x000e6200000e0000 */
[----:B------:R-:W-:-:S02]  /*3a90*/  FMUL.FTZ R141, R34, R38 ;  /* 0x00000026228d7220 */ /* 0x000fc40000410000 */
[C---:B------:R-:W-:Y:S01]  /*3aa0*/  FFMA.FTZ R125, R121.reuse, R39, R140 ;  /* 0x00000027797d7223 */ /* 0x040fe2000001008c */
[----:B------:R-:W3:Y:S01]  /*3ab0*/  SHFL.IDX PT, R133, R133, RZ, 0x1f ;  /* 0x00001fff85857589 */ /* 0x000ee200000e0000 */
[----:B------:R-:W-:Y:S02]  /*3ac0*/  FFMA.FTZ R123, -R121, R123, R142 ;  /* 0x0000007b797b7223 */ /* 0x000fe4000001018e */
[-C--:B------:R-:W-:Y:S02]  /*3ad0*/  FFMA.FTZ R142, R34, R118.reuse, -R139 ;  /* 0x00000076228e7223 */ /* 0x080fe4000001088b */
[-C--:B------:R-:W-:Y:S02]  /*3ae0*/  FFMA.FTZ R140, R35, R118.reuse, R141 ;  /* 0x00000076238c7223 */ /* 0x080fe4000001008d */
[C---:B------:R-:W-:Y:S02]  /*3af0*/  FMUL.FTZ R139, R113.reuse, R118 ;  /* 0x00000076718b7220 */ /* 0x040fe40000410000 */
[----:B------:R-:W-:-:S02]  /*3b00*/  FMUL.FTZ R39, R113, R38 ;  /* 0x0000002671277220 */ /* 0x000fc40000410000 */
[C---:B------:R-:W-:Y:S02]  /*3b10*/  FMUL.FTZ R142, R121.reuse, R142 ;  /* 0x0000008e798e7220 */ /* 0x040fe40000410000 */
[----:B------:R-:W-:Y:S02]  /*3b20*/  FFMA.FTZ R140, -R121, R140, -RZ ;  /* 0x0000008c798c7223 */ /* 0x000fe400000109ff */
[C---:B------:R-:W-:Y:S02]  /*3b30*/  FFMA.FTZ R143, R111.reuse, R38, R139 ;  /* 0x000000266f8f7223 */ /* 0x040fe4000001008b */
[----:B------:R-:W-:Y:S02]  /*3b40*/  FFMA.FTZ R121, R111, R118, -R39 ;  /* 0x000000766f797223 */ /* 0x000fe40000010827 */
[C---:B--2---:R-:W-:Y:S02]  /*3b50*/  @P2 FMUL.FTZ R141, R146.reuse, R137 ;  /* 0x00000089928d2220 */ /* 0x044fe40000410000 */
[----:B----4-:R-:W-:-:S02]  /*3b60*/  @P2 FMUL.FTZ R139, R146, R135 ;  /* 0x00000087928b2220 */ /* 0x010fc40000410000 */
[----:B------:R-:W-:Y:S02]  /*3b70*/  FADD.FTZ R39, RZ, R143 ;  /* 0x0000008fff277221 */ /* 0x000fe40000010000 */
[----:B------:R-:W-:Y:S02]  /*3b80*/  FFMA.FTZ R121, R97, R56, R121 ;  /* 0x0000003861797223 */ /* 0x000fe40000010079 */
[C---:B------:R-:W-:Y:S02]  /*3b90*/  @P2 FFMA.FTZ R141, R144.reuse, R135, R141 ;  /* 0x00000087908d2223 */ /* 0x040fe4000001008d */
[----:B------:R-:W-:Y:S02]  /*3ba0*/  @P2 FFMA.FTZ R146, R144, R137, -R139 ;  /* 0x0000008990922223 */ /* 0x000fe4000001088b */
[C---:B------:R-:W-:Y:S02]  /*3bb0*/  FMUL.FTZ R139, R128.reuse, R39 ;  /* 0x00000027808b7220 */ /* 0x040fe40000410000 */
[----:B------:R-:W-:-:S02]  /*3bc0*/  FMUL.FTZ R143, R128, R121 ;  /* 0x00000079808f7220 */ /* 0x000fc40000410000 */
[----:B-----5:R-:W-:Y:S02]  /*3bd0*/  @P2 FADD.FTZ R135, R148, R141 ;  /* 0x0000008d94872221 */ /* 0x020fe40000010000 */
[C---:B------:R-:W-:Y:S02]  /*3be0*/  FFMA.FTZ R128, R124.reuse, R121, -R139 ;  /* 0x000000797c807223 */ /* 0x040fe4000001088b */
[----:B------:R-:W-:Y:S02]  /*3bf0*/  FFMA.FTZ R144, R124, R39, R143 ;  /* 0x000000277c907223 */ /* 0x000fe4000001008f */
[----:B0-----:R-:W-:Y:S02]  /*3c00*/  @P2 FADD.FTZ R137, R129, R146 ;  /* 0x0000009281892221 */ /* 0x001fe40000010000 */
[-C--:B------:R-:W-:Y:S02]  /*3c10*/  FMUL.FTZ R124, R135, -R33.reuse ;  /* 0x80000021877c7220 */ /* 0x080fe40000410000 */
[----:B------:R-:W-:-:S02]  /*3c20*/  FMUL.FTZ R33, R137, -R33 ;  /* 0x8000002189217220 */ /* 0x000fc40000410000 */
[-C--:B------:R-:W-:Y:S02]  /*3c30*/  FFMA.FTZ R137, R137, R32.reuse, -R124 ;  /* 0x0000002089897223 */ /* 0x080fe4000001087c */
[----:B------:R-:W-:Y:S02]  /*3c40*/  FFMA.FTZ R33, R135, R32, R33 ;  /* 0x0000002087217223 */ /* 0x000fe40000010021 */
[----:B------:R-:W-:Y:S02]  /*3c50*/  FADD.FTZ R32, R126, R137 ;  /* 0x000000897e207221 */ /* 0x000fe40000010000 */
[----:B------:R-:W-:Y:S02]  /*3c60*/  FMUL.FTZ R146, R34, R39 ;  /* 0x0000002722927220 */ /* 0x000fe40000410000 */
[----:B------:R-:W-:Y:S02]  /*3c70*/  FADD.FTZ R33, -R120, R33 ;  /* 0x0000002178217221 */ /* 0x000fe40000010100 */
[----:B------:R-:W-:-:S02]  /*3c80*/  FMUL.FTZ R120, R113, -R32 ;  /* 0x8000002071787220 */ /* 0x000fc40000410000 */
[C---:B------:R-:W-:Y:S02]  /*3c90*/  FMUL.FTZ R129, R35.reuse, R39 ;  /* 0x0000002723817220 */ /* 0x040fe40000410000 */
[----:B------:R-:W-:Y:S02]  /*3ca0*/  FFMA.FTZ R146, R35, R121, R146 ;  /* 0x0000007923927223 */ /* 0x000fe40000010092 */
[----:B------:R-:W-:Y:S02]  /*3cb0*/  FMUL.FTZ R148, R115, R144 ;  /* 0x0000009073947220 */ /* 0x000fe40000410000 */
[----:B------:R-:W-:Y:S02]  /*3cc0*/  FMUL.FTZ R35, R130, R7 ;  /* 0x0000000782237220 */ /* 0x000fe40000410000 */
[-C--:B------:R-:W-:Y:S02]  /*3cd0*/  FMUL.FTZ R113, R113, -R33.reuse ;  /* 0x8000002171717220 */ /* 0x080fe40000410000 */
[----:B------:R-:W-:-:S02]  /*3ce0*/  FFMA.FTZ R144, R111, R33, R120 ;  /* 0x000000216f907223 */ /* 0x000fc40000010078 */
[----:B------:R-:W-:Y:S02]  /*3cf0*/  FFMA.FTZ R120, R127, R6, -R35 ;  /* 0x000000067f787223 */ /* 0x000fe40000010823 */
[----:B------:R-:W-:Y:S02]  /*3d00*/  FFMA.FTZ R113, R111, R32, -R113 ;  /* 0x000000206f717223 */ /* 0x000fe40000010871 */
[----:B------:R-:W-:Y:S02]  /*3d10*/  FADD.FTZ R35, -R117, R144 ;  /* 0x0000009075237221 */ /* 0x000fe40000010100 */
[----:B------:R-:W-:Y:S02]  /*3d20*/  FADD.FTZ R96, R96, R113 ;  /* 0x0000007160607221 */ /* 0x000fe40000010000 */
[C---:B------:R-:W-:Y:S02]  /*3d30*/  FMUL.FTZ R111, R108.reuse, -R35 ;  /* 0x800000236c6f7220 */ /* 0x040fe40000410000 */
[----:B------:R-:W-:-:S02]  /*3d40*/  FMUL.FTZ R108, R108, -R96 ;  /* 0x800000606c6c7220 */ /* 0x000fc40000410000 */
[C---:B------:R-:W-:Y:S02]  /*3d50*/  FFMA.FTZ R111, R100.reuse, R96, -R111 ;  /* 0x00000060646f7223 */ /* 0x040fe4000001086f */
[----:B------:R-:W-:Y:S02]  /*3d60*/  FFMA.FTZ R113, R100, R35, R108 ;  /* 0x0000002364717223 */ /* 0x000fe4000001006c */
[----:B------:R-:W-:Y:S02]  /*3d70*/  FFMA.FTZ R124, R34, R121, -R129 ;  /* 0x00000079227c7223 */ /* 0x000fe40000010881 */
[----:B------:R-:W-:Y:S02]  /*3d80*/  FADD.FTZ R100, R112, R111 ;  /* 0x0000006f70647221 */ /* 0x000fe40000010000 */
[----:B------:R-:W-:Y:S02]  /*3d90*/  FMUL.FTZ R34, R115, R128 ;  /* 0x0000008073227220 */ /* 0x000fe40000410000 */
[----:B------:R-:W-:-:S02]  /*3da0*/  FMUL.FTZ R128, R130, R6 ;  /* 0x0000000682807220 */ /* 0x000fc40000410000 */
[----:B------:R-:W-:Y:S02]  /*3db0*/  FADD.FTZ R110, -R110, R113 ;  /* 0x000000716e6e7221 */ /* 0x000fe40000010100 */
[C---:B------:R-:W-:Y:S02]  /*3dc0*/  FMUL.FTZ R6, R130.reuse, R5 ;  /* 0x0000000582067220 */ /* 0x040fe40000410000 */
[----:B------:R-:W-:Y:S02]  /*3dd0*/  FMUL.FTZ R111, R109, -R100 ;  /* 0x800000646d6f7220 */ /* 0x000fe40000410000 */
[----:B------:R-:W-:Y:S02]  /*3de0*/  FFMA.FTZ R128, R127, R7, R128 ;  /* 0x000000077f807223 */ /* 0x000fe40000010080 */
[----:B------:R-:W-:Y:S02]  /*3df0*/  FMUL.FTZ R130, R130, R4 ;  /* 0x0000000482827220 */ /* 0x000fe40000410000 */
[----:B------:R-:W-:-:S02]  /*3e00*/  FMUL.FTZ R109, R109, -R110 ;  /* 0x8000006e6d6d7220 */ /* 0x000fc40000410000 */
[----:B------:R-:W-:Y:S01]  /*3e10*/  FFMA.FTZ R4, R127, R4, -R6 ;  /* 0x000000047f047223 */ /* 0x000fe20000010806 */
[----:B------:R-:W-:Y:S01]  /*3e20*/  P2R R6, PR, RZ, 0x2 ;  /* 0x00000002ff067803 */ /* 0x000fe20000000000 */
[----:B------:R-:W-:Y:S02]  /*3e30*/  FFMA.FTZ R111, R105, R110, R111 ;  /* 0x0000006e696f7223 */ /* 0x000fe4000001006f */
[----:B------:R-:W-:Y:S02]  /*3e40*/  FFMA.FTZ R5, R127, R5, R130 ;  /* 0x000000057f057223 */ /* 0x000fe40000010082 */
[----:B-1----:R-:W-:Y:S02]  /*3e50*/  FADD.FTZ R6, R131, R120 ;  /* 0x0000007883067221 */ /* 0x002fe40000010000 */
[----:B---3--:R-:W-:Y:S02]  /*3e60*/  FADD.FTZ R7, R133, R128 ;  /* 0x0000008085077221 */ /* 0x008fe40000010000 */
[----:B------:R-:W-:-:S02]  /*3e70*/  FFMA.FTZ R109, R105, R100, -R109 ;  /* 0x00000064696d7223 */ /* 0x000fc4000001086d */
[----:B------:R-:W-:Y:S01]  /*3e80*/  FADD.FTZ R105, -R116, R111 ;  /* 0x0000006f74697221 */ /* 0x000fe20000010100 */
[----:B------:R0:W-:Y:S01]  /*3e90*/  @!P1 STS.128 [R43.X16+0x1b80], R4 ;  /* 0x001b80042b009388 */ /* 0x0001e2000000cc00 */
[C---:B------:R-:W-:Y:S02]  /*3ea0*/  FMUL.FTZ R124, R115.reuse, R124 ;  /* 0x0000007c737c7220 */ /* 0x040fe40000410000 */
[----:B------:R-:W-:Y:S01]  /*3eb0*/  FFMA.FTZ R126, -R115, R146, -RZ ;  /* 0x00000092737e7223 */ /* 0x000fe200000109ff */
[----:B------:R-:W-:Y:S01]  /*3ec0*/  LEA.HI.SX32 R115, R106, R106, 0x1b ;  /* 0x0000006a6a737211 */ /* 0x000fe200078fdaff */
[----:B------:R-:W-:Y:S02]  /*3ed0*/  FADD.FTZ R114, R114, R109 ;  /* 0x0000006d72727221 */ /* 0x000fe40000010000 */
[----:B------:R-:W-:Y:S02]  /*3ee0*/  FMUL.FTZ R111, R100, R60 ;  /* 0x0000003c646f7220 */ /* 0x000fe40000410000 */
[-C--:B------:R-:W-:Y:S01]  /*3ef0*/  FFMA.FTZ R122, R103, -R62.reuse, R122 ;  /* 0x8000003e677a7223 */ /* 0x080fe2000001007a */
[----:B------:R1:W-:Y:S01]  /*3f00*/  STS [R115.X4+0x210], R132 ;  /* 0x0002108473007388 */ /* 0x0003e20000004800 */
[----:B------:R-:W-:-:S02]  /*3f10*/  FMUL.FTZ R109, R114, R62 ;  /* 0x0000003e726d7220 */ /* 0x000fc40000410000 */
[----:B------:R-:W-:Y:S01]  /*3f20*/  FFMA.FTZ R112, R101, -R60, R119 ;  /* 0x8000003c65707223 */ /* 0x000fe20000010077 */
[----:B------:R2:W-:Y:S01]  /*3f30*/  STS [R69.X4+0x228], R124 ;  /* 0x0002287c45007388 */ /* 0x0005e20000004800 */
[----:B------:R-:W-:Y:S02]  /*3f40*/  FFMA.FTZ R118, R99, -R58, R118 ;  /* 0x8000003a63767223 */ /* 0x000fe40000010076 */
[----:B0-----:R-:W-:Y:S01]  /*3f50*/  FMUL.FTZ R5, R105, R62 ;  /* 0x0000003e69057220 */ /* 0x001fe20000410000 */
[----:B------:R-:W-:Y:S01]  /*3f60*/  STS [R69.X4+0x214], R134 ;  /* 0x0002148645007388 */ /* 0x000fe20000004800 */
[----:B------:R-:W-:Y:S02]  /*3f70*/  FMUL.FTZ R7, R110, R60 ;  /* 0x0000003c6e077220 */ /* 0x000fe40000410000 */
[----:B------:R-:W-:Y:S01]  /*3f80*/  FMUL.FTZ R4, R36, R5 ;  /* 0x0000000524047220 */ /* 0x000fe20000410000 */
[----:B------:R-:W-:Y:S01]  /*3f90*/  STS [R69.X4+0x218], R136 ;  /* 0x0002188845007388 */ /* 0x000fe20000004800 */
[----:B-1----:R-:W-:-:S02]  /*3fa0*/  FMUL.FTZ R115, R37, R111 ;  /* 0x0000006f25737220 */ /* 0x002fc40000410000 */
[----:B------:R-:W-:Y:S01]  /*3fb0*/  FMUL.FTZ R6, R37, R7 ;  /* 0x0000000725067220 */ /* 0x000fe20000410000 */
[----:B------:R-:W-:Y:S01]  /*3fc0*/  STS [R69.X4+0x21c], R138 ;  /* 0x00021c8a45007388 */ /* 0x000fe20000004800 */
[----:B------:R-:W-:Y:S02]  /*3fd0*/  FFMA.FTZ R4, R122, R109, R4 ;  /* 0x0000006d7a047223 */ /* 0x000fe40000010004 */
[C---:B------:R-:W-:Y:S01]  /*3fe0*/  FFMA.FTZ R7, R112.reuse, R7, -R115 ;  /* 0x0000000770077223 */ /* 0x040fe20000010873 */
[----:B------:R-:W-:Y:S01]  /*3ff0*/  LEA R115, R57, -R86, 0x1 ;  /* 0x8000005639737211 */ /* 0x000fe200078e08ff */
[----:B------:R-:W-:Y:S01]  /*4000*/  FFMA.FTZ R113, R112, R111, R6 ;  /* 0x0000006f70717223 */ /* 0x000fe20000010006 */
[----:B------:R-:W-:Y:S01]  /*4010*/  STS [R69.X4+0x220], R142 ;  /* 0x0002208e45007388 */ /* 0x000fe20000004800 */
[----:B------:R-:W-:Y:S01]  /*4020*/  FADD.FTZ R4, RZ, R4 ;  /* 0x00000004ff047221 */ /* 0x000fe20000010000 */
[----:B------:R-:W-:Y:S01]  /*4030*/  ISETP.GE.AND P1, PT, R115, 0x1, PT ;  /* 0x000000017300780c */ /* 0x000fe20003f26270 */
[----:B------:R-:W-:Y:S01]  /*4040*/  FMUL.FTZ R6, R36, R109 ;  /* 0x0000006d24067220 */ /* 0x000fe20000410000 */
[----:B------:R-:W-:Y:S01]  /*4050*/  STS [R69.X4+0x224], R140 ;  /* 0x0002248c45007388 */ /* 0x000fe20000004800 */
[----:B------:R-:W-:-:S02]  /*4060*/  FADD.FTZ R117, R4, R113 ;  /* 0x0000007104757221 */ /* 0x000fc40000010000 */
[-C--:B------:R-:W-:Y:S01]  /*4070*/  FMUL.FTZ R113, R96, R58.reuse ;  /* 0x0000003a60717220 */ /* 0x080fe20000410000 */
[----:B------:R0:W-:Y:S01]  /*4080*/  STS [R69.X4+0x22c], R126 ;  /* 0x00022c7e45007388 */ /* 0x0001e20000004800 */
[----:B------:R-:W-:Y:S02]  /*4090*/  FFMA.FTZ R6, R122, R5, -R6 ;  /* 0x000000057a067223 */ /* 0x000fe40000010806 */
[----:B------:R-:W-:Y:S02]  /*40a0*/  FMUL.FTZ R5, R35, R58 ;  /* 0x0000003a23057220 */ /* 0x000fe40000410000 */
[----:B------:R-:W-:Y:S02]  /*40b0*/  FMUL.FTZ R4, R38, R113 ;  /* 0x0000007126047220 */ /* 0x000fe40000410000 */
[----:B------:R-:W-:Y:S02]  /*40c0*/  FADD.FTZ R6, RZ, R6 ;  /* 0x00000006ff067221 */ /* 0x000fe40000010000 */
[----:B--2---:R-:W-:-:S02]  /*40d0*/  FFMA.FTZ R124, R118, R5, -R4 ;  /* 0x00000005767c7223 */ /* 0x004fc40000010804 */
[-C--:B------:R-:W-:Y:S02]  /*40e0*/  FMUL.FTZ R116, R32, R56.reuse ;  /* 0x0000003820747220 */ /* 0x080fe40000410000 */
[----:B------:R-:W-:Y:S02]  /*40f0*/  FMUL.FTZ R5, R38, R5 ;  /* 0x0000000526057220 */ /* 0x000fe40000410000 */
[----:B------:R-:W-:Y:S02]  /*4100*/  FADD.FTZ R108, R123, -R148 ;  /* 0x800000947b6c7221 */ /* 0x000fe40000010000 */
[----:B------:R-:W-:Y:S02]  /*4110*/  FADD.FTZ R34, R125, R34 ;  /* 0x000000227d227221 */ /* 0x000fe40000010000 */
[----:B------:R-:W-:Y:S02]  /*4120*/  FADD.FTZ R119, R6, R7 ;  /* 0x0000000706777221 */ /* 0x000fe40000010000 */
[----:B------:R-:W-:-:S02]  /*4130*/  FFMA.FTZ R121, R97, -R56, R121 ;  /* 0x8000003861797223 */ /* 0x000fc40000010079 */
[----:B0-----:R-:W-:Y:S02]  /*4140*/  FMUL.FTZ R126, R33, R56 ;  /* 0x00000038217e7220 */ /* 0x001fe40000410000 */
[----:B------:R-:W-:Y:S02]  /*4150*/  FMUL.FTZ R123, R39, R116 ;  /* 0x00000074277b7220 */ /* 0x000fe40000410000 */
[----:B------:R-:W-:Y:S01]  /*4160*/  FFMA.FTZ R120, R118, R113, R5 ;  /* 0x0000007176787223 */ /* 0x000fe20000010005 */
[----:B------:R-:W-:Y:S06]  /*4170*/  BAR.SYNC.DEFER_BLOCKING 0x0 ;  /* 0x0000000000007b1d */ /* 0x000fec0000010000 */
[----:B------:R-:W-:Y:S05]  /*4180*/  @!P1 BRA `(.L_x_13268) ;  /* 0x000001a000009947 */ /* 0x000fea0003800000 */
[----:B------:R-:W-:Y:S01]  /*4190*/  LEA.HI.SX32 R125, R86, R86, 0x1b ;  /* 0x00000056567d7211 */ /* 0x000fe200078fdaff */
[----:B------:R-:W-:Y:S01]  /*41a0*/  IMAD R5, R102, c[0x0][0x2c0], RZ ;  /* 0x0000b00066057a24 */ /* 0x000fe200078e02ff */
[----:B------:R-:W-:Y:S01]  /*41b0*/  ULDC.64 UR4, c[0x0][0x2b8] ;  /* 0x0000ae0000047ab9 */ /* 0x000fe20000000a00 */
[----:B------:R-:W-:Y:S01]  /*41c0*/  IADD3 R4, R104, -0x1, RZ ;  /* 0xffffffff68047810 */ /* 0x000fe20007ffe0ff */
[C---:B------:R-:W-:Y:S01]  /*41d0*/  IMAD.WIDE.U32 R6, R88.reuse, c[0x0][0x2c0], RZ ;  /* 0x0000b00058067a25 */ /* 0x040fe200078e00ff */
[----:B------:R-:W-:Y:S01]  /*41e0*/  USHF.R.U32.HI UR8, URZ, 0x1, UR5 ;  /* 0x000000013f087899 */ /* 0x000fe20008011605 */
[----:B------:R-:W0:Y:S01]  /*41f0*/  LDS R125, [R125.X4+0x210] ;  /* 0x000210007d7d7984 */ /* 0x000e220000004800 */
[----:B------:R-:W-:Y:S01]  /*4200*/  USHF.R.U64 UR4, UR4, 0x1, UR5 ;  /* 0x0000000104047899 */ /* 0x000fe20008001205 */
[----:B------:R-:W-:Y:S01]  /*4210*/  IMAD R127, R88, c[0x0][0x2c4], R5 ;  /* 0x0000b100587f7a24 */ /* 0x000fe200078e0205 */
[----:B------:R-:W-:Y:S01]  /*4220*/  SHF.L.U32 R5, R4, 0x8, RZ ;  /* 0x0000000804057819 */ /* 0x000fe200000006ff */
[----:B------:R-:W-:-:S03]  /*4230*/  IMAD R98, R98, c[0x0][0x2d0], RZ ;  /* 0x0000b40062627a24 */ /* 0x000fc600078e02ff */
[----:B------:R-:W-:Y:S01]  /*4240*/  IADD3 R7, R127, R7, RZ ;  /* 0x000000077f077210 */ /* 0x000fe20007ffe0ff */
[----:B------:R-:W-:Y:S01]  /*4250*/  IMAD R127, R91, UR8, RZ ;  /* 0x000000085b7f7c24 */ /* 0x000fe2000f8e02ff */
        /* <DEDUP_REMOVED lines=13> */
.L_x_13268:
[----:B------:R-:W-:Y:S05]  /*4330*/  BSYNC B0 ;  /* 0x0000000000007941 */ /* 0x000fea0003800000 */
.L_x_13267:
[-C--:B0-----:R-:W-:Y:S01]  /*4340*/  FFMA.FTZ R6, R121, R126.reuse, -R123 ;  /* 0x0000007e79067223 */ /* 0x081fe2000001087b */
[----:B------:R-:W-:Y:S01]  /*4350*/  IADD3 R5, R86, 0x20, RZ ;  /* 0x0000002056057810 */ /* 0x000fe20007ffe0ff */
[----:B------:R-:W-:Y:S01]  /*4360*/  FMUL.FTZ R126, R39, R126 ;  /* 0x0000007e277e7220 */ /* 0x000fe20000410000 */
[----:B------:R-:W-:Y:S01]  /*4370*/  ISETP.GE.AND P1, PT, R115, 0x21, PT ;  /* 0x000000217300780c */ /* 0x000fe20003f26270 */
[----:B------:R-:W-:Y:S01]  /*4380*/  FADD.FTZ R98, R117, R120 ;  /* 0x0000007875627221 */ /* 0x000fe20000010000 */
[----:B------:R-:W-:Y:S01]  /*4390*/  LEA.HI.SX32 R5, R5, R86, 0x1b ;  /* 0x0000005605057211 */ /* 0x000fe200078fdaff */
[----:B------:R-:W-:Y:S01]  /*43a0*/  FFMA.FTZ R7, R121, R116, R126 ;  /* 0x0000007479077223 */ /* 0x000fe2000001007e */
[----:B------:R-:W-:Y:S01]  /*43b0*/  SHF.L.U64.HI R4, R41, 0x2, R0 ;  /* 0x0000000229047819 */ /* 0x000fe20000010200 */
[----:B------:R-:W-:Y:S01]  /*43c0*/  FADD.FTZ R119, R119, R124 ;  /* 0x0000007c77777221 */ /* 0x000fe20000010000 */
[----:B------:R-:W-:Y:S01]  /*43d0*/  SHF.L.U32 R125, R41, 0x2, RZ ;  /* 0x00000002297d7819 */ /* 0x000fe200000006ff */
[----:B------:R-:W-:Y:S01]  /*43e0*/  FADD.FTZ R98, R98, R7 ;  /* 0x0000000762627221 */ /* 0x000fe20000010000 */
[----:B------:R-:W-:Y:S01]  /*43f0*/  BSSY B0, `(.L_x_13269) ;  /* 0x000000a000007945 */ /* 0x000fe20003800000 */
[----:B------:R0:W1:Y:S01]  /*4400*/  LDS R7, [R5.X4+0x290] ;  /* 0x0002900005077984 */ /* 0x0000620000004800 */
[----:B------:R-:W-:Y:S01]  /*4410*/  IMAD R4, R4, c[0x0][0x2d0], RZ ;  /* 0x0000b40004047a24 */ /* 0x000fe200078e02ff */
[----:B------:R-:W-:Y:S01]  /*4420*/  IADD3 R117, R86, 0x40, RZ ;  /* 0x0000004056757810 */ /* 0x000fe20007ffe0ff */
[----:B------:R-:W-:-:S02]  /*4430*/  FADD.FTZ R119, R119, R6 ;  /* 0x0000000677777221 */ /* 0x000fc40000010000 */
[----:B------:R-:W-:Y:S01]  /*4440*/  IMAD R123, R125, c[0x0][0x2d4], R4 ;  /* 0x0000b5007d7b7a24 */ /* 0x000fe200078e0204 */
[----:B------:R-:W-:Y:S05]  /*4450*/  @!P1 BRA `(.L_x_13270) ;  /* 0x0000003000009947 */ /* 0x000fea0003800000 */
[----:B0-----:R-:W-:-:S05]  /*4460*/  IMAD.WIDE.U32 R4, R125, c[0x0][0x2d0], R16 ;  /* 0x0000b4007d047a25 */ /* 0x001fca00078e0010 */
[----:B------:R-:W-:-:S05]  /*4470*/  IADD3 R5, R5, R123, RZ ;  /* 0x0000007b05057210 */ /* 0x000fca0007ffe0ff */
[----:B-1----:R0:W-:Y:S02]  /*4480*/  RED.E.ADD.F32.FTZ.RN.STRONG.GPU [R4.64], R7 ;  /* 0x000000070400798e */ /* 0x0021e4000c10e786 */
.L_x_13270:
[----:B------:R-:W-:Y:S05]  /*4490*/  BSYNC B0 ;  /* 0x0000000000007941 */ /* 0x000fea0003800000 */
.L_x_13269:
[----:B------:R-:W-:Y:S01]  /*44a0*/  LEA.HI.SX32 R117, R117, R86, 0x1b ;  /* 0x0000005675757211 */ /* 0x000fe200078fdaff */
[----:B------:R-:W-:Y:S01]  /*44b0*/  BSSY B0, `(.L_x_13271) ;  /* 0x000000c000007945 */ /* 0x000fe20003800000 */
[C---:B------:R-:W-:Y:S02]  /*44c0*/  ISETP.GE.AND P6, PT, R115.reuse, 0x41, PT ;  /* 0x000000417300780c */ /* 0x040fe40003fc6270 */
[C---:B------:R-:W-:Y:S02]  /*44d0*/  ISETP.GE.AND P1, PT, R115.reuse, 0x61, PT ;  /* 0x000000617300780c */ /* 0x040fe40003f26270 */
[----:B------:R-:W2:Y:S01]  /*44e0*/  LDS R117, [R117.X4+0x310] ;  /* 0x0003100075757984 */ /* 0x000ea20000004800 */
[C---:B------:R-:W-:Y:S02]  /*44f0*/  ISETP.GE.AND P2, PT, R115.reuse, 0x81, PT ;  /* 0x000000817300780c */ /* 0x040fe40003f46270 */
[C---:B------:R-:W-:Y:S02]  /*4500*/  ISETP.GE.AND P3, PT, R115.reuse, 0xa1, PT ;  /* 0x000000a17300780c */ /* 0x040fe40003f66270 */
[----:B------:R-:W-:-:S02]  /*4510*/  ISETP.GE.AND P4, PT, R115, 0xc1, PT ;  /* 0x000000c17300780c */ /* 0x000fc40003f86270 */
[----:B------:R-:W-:Y:S02]  /*4520*/  ISETP.GE.AND P5, PT, R115, 0xe1, PT ;  /* 0x000000e17300780c */ /* 0x000fe40003fa6270 */
[----:B------:R-:W-:Y:S06]  /*4530*/  @!P6 BRA `(.L_x_13272) ;  /* 0x000000300000e947 */ /* 0x000fec0003800000 */
[----:B0-----:R-:W-:-:S05]  /*4540*/  IMAD.WIDE.U32 R4, R125, c[0x0][0x2d0], R18 ;  /* 0x0000b4007d047a25 */ /* 0x001fca00078e0012 */
[----:B------:R-:W-:-:S05]  /*4550*/  IADD3 R5, R123, R5, RZ ;  /* 0x000000057b057210 */ /* 0x000fca0007ffe0ff */
[----:B--2---:R0:W-:Y:S02]  /*4560*/  RED.E.ADD.F32.FTZ.RN.STRONG.GPU [R4.64], R117 ;  /* 0x000000750400798e */ /* 0x0041e4000c10e786 */
.L_x_13272:
[----:B------:R-:W-:Y:S05]  /*4570*/  BSYNC B0 ;  /* 0x0000000000007941 */ /* 0x000fea0003800000 */
.L_x_13271:
[----:B01----:R0:W1:Y:S01]  /*4580*/  LDS R7, [R74.X4+0x390] ;  /* 0x000390004a077984 */ /* 0x0030620000004800 */
[----:B------:R-:W-:Y:S01]  /*4590*/  BSSY B0, `(.L_x_13273) ;  /* 0x0000005000007945 */ /* 0x000fe20003800000 */
[----:B------:R-:W-:Y:S05]  /*45a0*/  @!P1 BRA `(.L_x_13274) ;  /* 0x0000003000009947 */ /* 0x000fea0003800000 */
[----:B------:R-:W-:-:S05]  /*45b0*/  IMAD.WIDE.U32 R4, R125, c[0x0][0x2d0], R20 ;  /* 0x0000b4007d047a25 */ /* 0x000fca00078e0014 */
[----:B------:R-:W-:-:S05]  /*45c0*/  IADD3 R5, R123, R5, RZ ;  /* 0x000000057b057210 */ /* 0x000fca0007ffe0ff */
[----:B-1----:R1:W-:Y:S02]  /*45d0*/  RED.E.ADD.F32.FTZ.RN.STRONG.GPU [R4.64], R7 ;  /* 0x000000070400798e */ /* 0x0023e4000c10e786 */
.L_x_13274:
[----:B------:R-:W-:Y:S05]  /*45e0*/  BSYNC B0 ;  /* 0x0000000000007941 */ /* 0x000fea0003800000 */
.L_x_13273:
[----:B-1----:R1:W3:Y:S01]  /*45f0*/  LDS R7, [R73.X4+0x410] ;  /* 0x0004100049077984 */ /* 0x0022e20000004800 */
[----:B------:R-:W-:Y:S01]  /*4600*/  BSSY B0, `(.L_x_13275) ;  /* 0x0000005000007945 */ /* 0x000fe20003800000 */
[----:B------:R-:W-:Y:S05]  /*4610*/  @!P2 BRA `(.L_x_13276) ;  /* 0x000000300000a947 */ /* 0x000fea0003800000 */
[----:B------:R-:W-:-:S05]  /*4620*/  IMAD.WIDE.U32 R4, R125, c[0x0][0x2d0], R22 ;  /* 0x0000b4007d047a25 */ /* 0x000fca00078e0016 */
[----:B------:R-:W-:-:S05]  /*4630*/  IADD3 R5, R123, R5, RZ ;  /* 0x000000057b057210 */ /* 0x000fca0007ffe0ff */
[----:B---3--:R3:W-:Y:S02]  /*4640*/  RED.E.ADD.F32.FTZ.RN.STRONG.GPU [R4.64], R7 ;  /* 0x000000070400798e */ /* 0x0087e4000c10e786 */
.L_x_13276:
[----:B------:R-:W-:Y:S05]  /*4650*/  BSYNC B0 ;  /* 0x0000000000007941 */ /* 0x000fea0003800000 */
.L_x_13275:
[----:B---3--:R3:W4:Y:S01]  /*4660*/  LDS R7, [R72.X4+0x490] ;  /* 0x0004900048077984 */ /* 0x0087220000004800 */
[----:B------:R-:W-:Y:S01]  /*4670*/  BSSY B0, `(.L_x_13277) ;  /* 0x0000005000007945 */ /* 0x000fe20003800000 */
[----:B------:R-:W-:Y:S05]  /*4680*/  @!P3 BRA `(.L_x_13278) ;  /* 0x000000300000b947 */ /* 0x000fea0003800000 */
[----:B------:R-:W-:-:S05]  /*4690*/  IMAD.WIDE.U32 R4, R125, c[0x0][0x2d0], R24 ;  /* 0x0000b4007d047a25 */ /* 0x000fca00078e0018 */
[----:B------:R-:W-:-:S05]  /*46a0*/  IADD3 R5, R123, R5, RZ ;  /* 0x000000057b057210 */ /* 0x000fca0007ffe0ff */
[----:B----4-:R4:W-:Y:S02]  /*46b0*/  RED.E.ADD.F32.FTZ.RN.STRONG.GPU [R4.64], R7 ;  /* 0x000000070400798e */ /* 0x0109e4000c10e786 */
.L_x_13278:
[----:B------:R-:W-:Y:S05]  /*46c0*/  BSYNC B0 ;  /* 0x0000000000007941 */ /* 0x000fea0003800000 */
.L_x_13277:
[----:B------:R0:W1:Y:S01]  /*46d0*/  LDS R115, [R71.X4+0x510] ;  /* 0x0005100047737984 */ /* 0x0000620000004800 */
[----:B------:R-:W-:Y:S01]  /*46e0*/  BSSY B0, `(.L_x_13279) ;  /* 0x0000006000007945 */ /* 0x000fe20003800000 */
[----:B----4-:R-:W-:Y:S01]  /*46f0*/  IMAD.WIDE.U32 R4, R125, c[0x0][0x2d0], R28 ;  /* 0x0000b4007d047a25 */ /* 0x010fe200078e001c */
[----:B------:R-:W-:Y:S05]  /*4700*/  @!P4 BRA `(.L_x_13280) ;  /* 0x000000300000c947 */ /* 0x000fea0003800000 */
[----:B------:R-:W-:-:S05]  /*4710*/  IMAD.WIDE.U32 R6, R125, c[0x0][0x2d0], R26 ;  /* 0x0000b4007d067a25 */ /* 0x000fca00078e001a */
[----:B------:R-:W-:-:S05]  /*4720*/  IADD3 R7, R123, R7, RZ ;  /* 0x000000077b077210 */ /* 0x000fca0007ffe0ff */
[----:B-1----:R1:W-:Y:S02]  /*4730*/  RED.E.ADD.F32.FTZ.RN.STRONG.GPU [R6.64], R115 ;  /* 0x000000730600798e */ /* 0x0023e4000c10e786 */
.L_x_13280:
[----:B------:R-:W-:Y:S05]  /*4740*/  BSYNC B0 ;  /* 0x0000000000007941 */ /* 0x000fea0003800000 */
.L_x_13279:
[----:B-1----:R1:W4:Y:S01]  /*4750*/  LDS R7, [R70.X4+0x590] ;  /* 0x0005900046077984 */ /* 0x0023220000004800 */
[----:B------:R-:W-:Y:S01]  /*4760*/  BSSY B0, `(.L_x_13281) ;  /* 0x0000004000007945 */ /* 0x000fe20003800000 */
[----:B------:R-:W-:Y:S05]  /*4770*/  @!P5 BRA `(.L_x_13282) ;  /* 0x000000200000d947 */ /* 0x000fea0003800000 */
[----:B------:R-:W-:-:S05]  /*4780*/  IADD3 R5, R123, R5, RZ ;  /* 0x000000057b057210 */ /* 0x000fca0007ffe0ff */
[----:B----4-:R4:W-:Y:S02]  /*4790*/  RED.E.ADD.F32.FTZ.RN.STRONG.GPU [R4.64], R7 ;  /* 0x000000070400798e */ /* 0x0109e4000c10e786 */
.L_x_13282:
[----:B------:R-:W-:Y:S05]  /*47a0*/  BSYNC B0 ;  /* 0x0000000000007941 */ /* 0x000fea0003800000 */
.L_x_13281:
[----:B------:R-:W5:Y:S01]  /*47b0*/  SHFL.DOWN PT, R120, R119, 0x1, 0x1f ;  /* 0x08201f0077787f89 */ /* 0x000f6200000e0000 */
[----:B------:R-:W-:Y:S01]  /*47c0*/  ISETP.GT.AND P1, PT, R77, 0x1e, PT ;  /* 0x0000001e4d00780c */ /* 0x000fe20003f24270 */
[----:B------:R-:W-:Y:S01]  /*47d0*/  BSSY B0, `(.L_x_13283) ;  /* 0x0000063000007945 */ /* 0x000fe20003800000 */
[----:B----4-:R-:W-:Y:S01]  /*47e0*/  MOV R5, R119 ;  /* 0x0000007700057202 */ /* 0x010fe20000000f00 */
[----:B--2---:R-:W2:Y:S01]  /*47f0*/  SHFL.DOWN PT, R117, R34, 0x1, 0x1f ;  /* 0x08201f0022757f89 */ /* 0x004ea200000e0000 */
[----:B------:R-:W-:Y:S01]  /*4800*/  MOV R6, R34 ;  /* 0x0000002200067202 */ /* 0x000fe20000000f00 */
[----:B------:R-:W-:Y:S01]  /*4810*/  FADD.FTZ R42, R116, R42 ;  /* 0x0000002a742a7221 */ /* 0x000fe20000010000 */
[----:B------:R-:W-:Y:S01]  /*4820*/  MOV R7, R108 ;  /* 0x0000006c00077202 */ /* 0x000fe20000000f00 */
[----:B------:R-:W4:Y:S01]  /*4830*/  SHFL.DOWN PT, R124, R108, 0x1, 0x1f ;  /* 0x08201f006c7c7f89 */ /* 0x000f2200000e0000 */
[----:B------:R-:W-:Y:S01]  /*4840*/  MOV R4, R98 ;  /* 0x0000006200047202 */ /* 0x000fe20000000f00 */
[----:B------:R-:W-:Y:S01]  /*4850*/  FADD.FTZ R45, R113, R45 ;  /* 0x0000002d712d7221 */ /* 0x000fe20000010000 */
[----:B------:R-:W-:Y:S01]  /*4860*/  ISETP.NE.AND P2, PT, R77, RZ, PT ;  /* 0x000000ff4d00720c */ /* 0x000fe20003f45270 */
[----:B------:R-:W0:Y:S01]  /*4870*/  SHFL.DOWN PT, R115, R98, 0x1, 0x1f ;  /* 0x08201f0062737f89 */ /* 0x000e2200000e0000 */
[----:B------:R-:W-:Y:S01]  /*4880*/  ISETP.NE.AND P3, PT, R86, RZ, PT ;  /* 0x000000ff5600720c */ /* 0x000fe20003f65270 */
[----:B------:R-:W-:-:S02]  /*4890*/  FADD.FTZ R44, R111, R44 ;  /* 0x0000002c6f2c7221 */ /* 0x000fc40000010000 */
[----:B------:R-:W-:Y:S02]  /*48a0*/  FADD.FTZ R47, R109, R47 ;  /* 0x0000002f6d2f7221 */ /* 0x000fe40000010000 */
[----:B-----5:R-:W-:Y:S02]  /*48b0*/  @!P1 FADD.FTZ R5, R5, R120 ;  /* 0x0000007805059221 */ /* 0x020fe40000010000 */
[----:B--2---:R-:W-:-:S03]  /*48c0*/  @!P1 FADD.FTZ R6, R6, R117 ;  /* 0x0000007506069221 */ /* 0x004fc60000010000 */
[----:B------:R-:W2:Y:S01]  /*48d0*/  SHFL.DOWN PT, R34, R5, 0x2, 0x1f ;  /* 0x08401f0005227f89 */ /* 0x000ea200000e0000 */
[----:B----4-:R-:W-:-:S03]  /*48e0*/  @!P1 FADD.FTZ R7, R7, R124 ;  /* 0x0000007c07079221 */ /* 0x010fc60000010000 */
[----:B------:R-:W4:Y:S01]  /*48f0*/  SHFL.DOWN PT, R117, R6, 0x2, 0x1f ;  /* 0x08401f0006757f89 */ /* 0x000f2200000e0000 */
[----:B0-----:R-:W-:-:S03]  /*4900*/  @!P1 FADD.FTZ R4, R4, R115 ;  /* 0x0000007304049221 */ /* 0x001fc60000010000 */
[----:B------:R-:W0:Y:S01]  /*4910*/  SHFL.DOWN PT, R98, R7, 0x2, 0x1f ;  /* 0x08401f0007627f89 */ /* 0x000e2200000e0000 */
[----:B------:R-:W-:-:S03]  /*4920*/  ISETP.GT.AND P1, PT, R77, 0x1d, PT ;  /* 0x0000001d4d00780c */ /* 0x000fc60003f24270 */
[----:B------:R-:W5:Y:S10]  /*4930*/  SHFL.DOWN PT, R115, R4, 0x2, 0x1f ;  /* 0x08401f0004737f89 */ /* 0x000f7400000e0000 */
[----:B--2---:R-:W-:-:S02]  /*4940*/  @!P1 FADD.FTZ R5, R5, R34 ;  /* 0x0000002205059221 */ /* 0x004fc40000010000 */
[----:B----4-:R-:W-:-:S03]  /*4950*/  @!P1 FADD.FTZ R6, R6, R117 ;  /* 0x0000007506069221 */ /* 0x010fc60000010000 */
[----:B------:R-:W2:Y:S01]  /*4960*/  SHFL.DOWN PT, R34, R5, 0x4, 0x1f ;  /* 0x08801f0005227f89 */ /* 0x000ea200000e0000 */
[----:B0-----:R-:W-:-:S03]  /*4970*/  @!P1 FADD.FTZ R7, R7, R98 ;  /* 0x0000006207079221 */ /* 0x001fc60000010000 */
[----:B------:R-:W0:Y:S01]  /*4980*/  SHFL.DOWN PT, R117, R6, 0x4, 0x1f ;  /* 0x08801f0006757f89 */ /* 0x000e2200000e0000 */
[----:B-----5:R-:W-:-:S03]  /*4990*/  @!P1 FADD.FTZ R4, R4, R115 ;  /* 0x0000007304049221 */ /* 0x020fc60000010000 */
[----:B------:R-:W4:Y:S01]  /*49a0*/  SHFL.DOWN PT, R98, R7, 0x4, 0x1f ;  /* 0x08801f0007627f89 */ /* 0x000f2200000e0000 */
[----:B------:R-:W-:-:S03]  /*49b0*/  ISETP.GT.AND P1, PT, R77, 0x1b, PT ;  /* 0x0000001b4d00780c */ /* 0x000fc60003f24270 */
[----:B------:R-:W5:Y:S10]  /*49c0*/  SHFL.DOWN PT, R115, R4, 0x4, 0x1f ;  /* 0x08801f0004737f89 */ /* 0x000f7400000e0000 */
[----:B--2---:R-:W-:-:S02]  /*49d0*/  @!P1 FADD.FTZ R5, R5, R34 ;  /* 0x0000002205059221 */ /* 0x004fc40000010000 */
[----:B0-----:R-:W-:-:S03]  /*49e0*/  @!P1 FADD.FTZ R6, R6, R117 ;  /* 0x0000007506069221 */ /* 0x001fc60000010000 */
[----:B------:R-:W0:Y:S01]  /*49f0*/  SHFL.DOWN PT, R34, R5, 0x8, 0x1f ;  /* 0x09001f0005227f89 */ /* 0x000e2200000e0000 */
[----:B----4-:R-:W-:-:S03]  /*4a00*/  @!P1 FADD.FTZ R7, R7, R98 ;  /* 0x0000006207079221 */ /* 0x010fc60000010000 */
[----:B------:R-:W2:Y:S01]  /*4a10*/  SHFL.DOWN PT, R117, R6, 0x8, 0x1f ;  /* 0x09001f0006757f89 */ /* 0x000ea200000e0000 */
[----:B-----5:R-:W-:-:S03]  /*4a20*/  @!P1 FADD.FTZ R4, R4, R115 ;  /* 0x0000007304049221 */ /* 0x020fc60000010000 */
[----:B------:R-:W4:Y:S01]  /*4a30*/  SHFL.DOWN PT, R98, R7, 0x8, 0x1f ;  /* 0x09001f0007627f89 */ /* 0x000f2200000e0000 */
[----:B------:R-:W-:-:S03]  /*4a40*/  ISETP.GT.AND P1, PT, R77, 0x17, PT ;  /* 0x000000174d00780c */ /* 0x000fc60003f24270 */
[----:B------:R-:W5:Y:S10]  /*4a50*/  SHFL.DOWN PT, R115, R4, 0x8, 0x1f ;  /* 0x09001f0004737f89 */ /* 0x000f7400000e0000 */
[----:B0-----:R-:W-:-:S02]  /*4a60*/  @!P1 FADD.FTZ R5, R5, R34 ;  /* 0x0000002205059221 */ /* 0x001fc40000010000 */
[----:B------:R-:W-:Y:S02]  /*4a70*/  FMUL.FTZ R34, R31, R32 ;  /* 0x000000201f227220 */ /* 0x000fe40000410000 */
[----:B--2---:R-:W-:Y:S01]  /*4a80*/  @!P1 FADD.FTZ R6, R6, R117 ;  /* 0x0000007506069221 */ /* 0x004fe20000010000 */
[----:B------:R-:W0:Y:S01]  /*4a90*/  SHFL.DOWN PT, R108, R5, 0x10, 0x1f ;  /* 0x0a001f00056c7f89 */ /* 0x000e2200000e0000 */
[-C--:B------:R-:W-:Y:S02]  /*4aa0*/  FFMA.FTZ R34, R30, R33.reuse, -R34 ;  /* 0x000000211e227223 */ /* 0x080fe40000010822 */
[----:B----4-:R-:W-:Y:S01]  /*4ab0*/  @!P1 FADD.FTZ R7, R7, R98 ;  /* 0x0000006207079221 */ /* 0x010fe20000010000 */
[----:B------:R-:W2:Y:S01]  /*4ac0*/  SHFL.DOWN PT, R117, R6, 0x10, 0x1f ;  /* 0x0a001f0006757f89 */ /* 0x000ea200000e0000 */
[----:B------:R-:W-:Y:S02]  /*4ad0*/  FMUL.FTZ R33, R31, R33 ;  /* 0x000000211f217220 */ /* 0x000fe40000410000 */
[----:B-----5:R-:W-:Y:S01]  /*4ae0*/  @!P1 FADD.FTZ R4, R4, R115 ;  /* 0x0000007304049221 */ /* 0x020fe20000010000 */
[----:B------:R-:W4:Y:S01]  /*4af0*/  SHFL.DOWN PT, R120, R7, 0x10, 0x1f ;  /* 0x0a001f0007787f89 */ /* 0x000f2200000e0000 */
[----:B------:R-:W-:Y:S01]  /*4b00*/  FMUL.FTZ R39, R39, R34 ;  /* 0x0000002227277220 */ /* 0x000fe20000410000 */
[----:B------:R-:W-:Y:S01]  /*4b10*/  ISETP.GT.AND P1, PT, R77, 0xf, PT ;  /* 0x0000000f4d00780c */ /* 0x000fe20003f24270 */
[----:B------:R-:W-:Y:S01]  /*4b20*/  FFMA.FTZ R98, R30, R32, R33 ;  /* 0x000000201e627223 */ /* 0x000fe20000010021 */
[----:B------:R-:W5:Y:S01]  /*4b30*/  SHFL.DOWN PT, R115, R4, 0x10, 0x1f ;  /* 0x0a001f0004737f89 */ /* 0x000f6200000e0000 */
[----:B------:R-:W-:-:S02]  /*4b40*/  FMUL.FTZ R34, R31, R96 ;  /* 0x000000601f227220 */ /* 0x000fc40000410000 */
[----:B------:R-:W-:Y:S02]  /*4b50*/  FFMA.FTZ R98, R121, R98, R39 ;  /* 0x0000006279627223 */ /* 0x000fe40000010027 */
[----:B------:R-:W-:Y:S02]  /*4b60*/  FMUL.FTZ R33, R31, R100 ;  /* 0x000000641f217220 */ /* 0x000fe40000410000 */
[----:B------:R-:W-:Y:S02]  /*4b70*/  FFMA.FTZ R98, R97, R32, R98 ;  /* 0x0000002061627223 */ /* 0x000fe40000010062 */
[C---:B------:R-:W-:Y:S02]  /*4b80*/  FFMA.FTZ R39, R30.reuse, R35, -R34 ;  /* 0x000000231e277223 */ /* 0x040fe40000010822 */
[----:B------:R-:W-:Y:S02]  /*4b90*/  FMUL.FTZ R32, R31, R114 ;  /* 0x000000721f207220 */ /* 0x000fe40000410000 */
[----:B------:R-:W-:-:S02]  /*4ba0*/  FFMA.FTZ R34, R30, R110, -R33 ;  /* 0x0000006e1e227223 */ /* 0x000fc40000010821 */
        /* <DEDUP_REMOVED lines=8> */
[----:B------:R-:W-:Y:S02]  /*4c30*/  FFMA.FTZ R31, R30, R114, R31 ;  /* 0x000000721e1f7223 */ /* 0x000fe4000001001f */
[----:B------:R-:W-:Y:S02]  /*4c40*/  FMUL.FTZ R105, R36, R105 ;  /* 0x0000006924697220 */ /* 0x000fe40000410000 */
[----:B0-----:R-:W-:Y:S02]  /*4c50*/  @!P1 FADD.FTZ R5, R5, R108 ;  /* 0x0000006c05059221 */ /* 0x001fe40000010000 */
[----:B--2---:R-:W-:-:S02]  /*4c60*/  @!P1 FADD.FTZ R6, R6, R117 ;  /* 0x0000007506069221 */ /* 0x004fc40000010000 */
[----:B----4-:R-:W-:Y:S02]  /*4c70*/  @!P1 FADD.FTZ R7, R7, R120 ;  /* 0x0000007807079221 */ /* 0x010fe40000010000 */
[----:B-----5:R-:W-:Y:S02]  /*4c80*/  @!P1 FADD.FTZ R4, R4, R115 ;  /* 0x0000007304049221 */ /* 0x020fe40000010000 */
[----:B------:R-:W-:Y:S02]  /*4c90*/  FFMA.FTZ R35, R118, R35, R39 ;  /* 0x0000002376237223 */ /* 0x000fe40000010027 */
[----:B------:R-:W-:Y:S01]  /*4ca0*/  FFMA.FTZ R33, R112, R33, R34 ;  /* 0x0000002170217223 */ /* 0x000fe20000010022 */
[----:B------:R0:W-:Y:S01]  /*4cb0*/  @!P2 STS.128 [0x640], R4 ;  /* 0x00064004ff00a388 */ /* 0x0001e20000000c00 */
[----:B------:R-:W-:Y:S02]  /*4cc0*/  FFMA.FTZ R31, R122, R31, R105 ;  /* 0x0000001f7a1f7223 */ /* 0x000fe40000010069 */
[----:B------:R-:W-:-:S02]  /*4cd0*/  FFMA.FTZ R35, R99, R96, R35 ;  /* 0x0000006063237223 */ /* 0x000fc40000010023 */
[----:B------:R-:W-:Y:S02]  /*4ce0*/  FFMA.FTZ R100, R101, R100, R33 ;  /* 0x0000006465647223 */ /* 0x000fe40000010021 */
[----:B------:R-:W-:Y:S02]  /*4cf0*/  FFMA.FTZ R31, R103, R114, R31 ;  /* 0x00000072671f7223 */ /* 0x000fe4000001001f */
        /* <DEDUP_REMOVED lines=9> */
[----:B------:R-:W2:Y:S01]  /*4d90*/  @P1 LDS.64 R32, [R34+0x2b80] ;  /* 0x002b800022201984 */ /* 0x000ea20000000a00 */
[----:B0-----:R-:W-:Y:S02]  /*4da0*/  @P1 FADD.FTZ R7, R7, R31 ;  /* 0x0000001f07071221 */ /* 0x001fe40000010000 */
[----:B------:R-:W-:Y:S02]  /*4db0*/  @P1 FADD.FTZ R6, R6, R30 ;  /* 0x0000001e06061221 */ /* 0x000fe40000010000 */
[----:B--2---:R-:W-:Y:S02]  /*4dc0*/  @P1 FADD.FTZ R5, R5, R33 ;  /* 0x0000002105051221 */ /* 0x004fe40000010000 */
[----:B------:R-:W-:Y:S01]  /*4dd0*/  @P1 FADD.FTZ R4, R4, R32 ;  /* 0x0000002004041221 */ /* 0x000fe20000010000 */
[----:B------:R0:W-:Y:S04]  /*4de0*/  STS.64 [R34+0x3380], R6 ;  /* 0x0033800622007388 */ /* 0x0001e80000000a00 */
[----:B------:R0:W-:Y:S02]  /*4df0*/  STS.64 [R34+0x2b80], R4 ;  /* 0x002b800422007388 */ /* 0x0001e40000000a00 */
.L_x_13284:
[----:B0-----:R-:W-:Y:S05]  /*4e00*/  BSYNC B0 ;  /* 0x0000000000007941 */ /* 0x001fea0003800000 */
.L_x_13283:
[----:B------:R-:W-:Y:S02]  /*4e10*/  IADD3 R43, R43, 0x1, RZ ;  /* 0x000000012b2b7810 */ /* 0x000fe40007ffe0ff */
[----:B------:R-:W-:-:S02]  /*4e20*/  IADD3 R41, P2, R41, 0x1, RZ ;  /* 0x0000000129297810 */ /* 0x000fc40007f5e0ff */
[----:B------:R-:W-:Y:S02]  /*4e30*/  ISETP.GE.AND P1, PT, R43, c[0x0][0x16c], PT ;  /* 0x00005b002b007a0c */ /* 0x000fe40003f26270 */
[----:B------:R-:W-:-:S11]  /*4e40*/  IADD3.X R0, RZ, R0, RZ, P2, !PT ;  /* 0x00000000ff007210 */ /* 0x000fd600017fe4ff */
[----:B------:R-:W-:Y:S01]  /*4e50*/  @P1 CALL.REL.NOINC `(.L_x_13254) ;  /* 0x0000001000001944 */ /* 0x000fe20003c00000 */
[----:B------:R-:W-:Y:S05]  /*4e60*/  BRA `(.L_x_13285) ;  /* 0xffffcc6000007947 */ /* 0x000fea000383ffff */
.L_x_13254:
[----:B------:R-:W-:Y:S01]  /*4e70*/  BAR.SYNC.DEFER_BLOCKING 0x0 ;  /* 0x0000000000007b1d */ /* 0x000fe20000010000 */
[C---:B------:R-:W-:Y:S02]  /*4e80*/  LOP3.LUT R16, R75.reuse, 0x20, RZ, 0xfc, !PT ;  /* 0x000000204b107812 */ /* 0x040fe400078efcff */
[C---:B------:R-:W-:Y:S02]  /*4e90*/  LOP3.LUT R0, R75.reuse, 0x40, RZ, 0xfc, !PT ;  /* 0x000000404b007812 */ /* 0x040fe400078efcff */
[C---:B------:R-:W-:Y:S02]  /*4ea0*/  LOP3.LUT R6, R75.reuse, 0x60, RZ, 0xfc, !PT ;  /* 0x000000604b067812 */ /* 0x040fe400078efcff */
[-C--:B------:R-:W-:Y:S02]  /*4eb0*/  ISETP.GE.AND P0, PT, R75, R57.reuse, PT ;  /* 0x000000394b00720c */ /* 0x080fe40003f06270 */
[-C--:B------:R-:W-:Y:S02]  /*4ec0*/  ISETP.GE.AND P1, PT, R16, R57.reuse, PT ;  /* 0x000000391000720c */ /* 0x080fe40003f26270 */
[----:B------:R-:W-:-:S02]  /*4ed0*/  ISETP.GE.AND P2, PT, R0, R57, PT ;  /* 0x000000390000720c */ /* 0x000fc40003f46270 */
[----:B------:R-:W-:Y:S02]  /*4ee0*/  ISETP.GE.AND P3, PT, R6, R57, PT ;  /* 0x000000390600720c */ /* 0x000fe40003f66270 */
[----:B------:R-:W-:Y:S02]  /*4ef0*/  PRMT R7, RZ, 0x7610, R7 ;  /* 0x00007610ff077816 */ /* 0x000fe40000000007 */
[----:B------:R-:W-:Y:S02]  /*4f00*/  PRMT R17, RZ, 0x7610, R17 ;  /* 0x00007610ff117816 */ /* 0x000fe40000000011 */
[----:B------:R-:W-:Y:S01]  /*4f10*/  PRMT R24, RZ, 0x7610, R24 ;  /* 0x00007610ff187816 */ /* 0x000fe20000000018 */
[----:B------:R-:W-:Y:S01]  /*4f20*/  @!P0 IMAD.WIDE R4, R75, 0x2, R14 ;  /* 0x000000024b048825 */ /* 0x000fe200078e020e */
[----:B------:R-:W-:-:S03]  /*4f30*/  PRMT R25, RZ, 0x7610, R25 ;  /* 0x00007610ff197816 */ /* 0x000fc60000000019 */
[C-C-:B------:R-:W-:Y:S01]  /*4f40*/  @!P1 IMAD.WIDE R18, R75.reuse, 0x2, R14.reuse ;  /* 0x000000024b129825 */ /* 0x140fe200078e020e */
[----:B------:R-:W2:Y:S03]  /*4f50*/  @!P0 LDG.E.U16 R7, [R4.64] ;  /* 0x0000000604078981 */ /* 0x000ea6000c1e1500 */
[C-C-:B------:R-:W-:Y:S01]  /*4f60*/  @!P2 IMAD.WIDE R20, R75.reuse, 0x2, R14.reuse ;  /* 0x000000024b14a825 */ /* 0x140fe200078e020e */
[----:B------:R-:W4:Y:S03]  /*4f70*/  @!P1 LDG.E.U16 R17, [R18.64+0x40] ;  /* 0x0000400612119981 */ /* 0x000f26000c1e1500 */
[----:B------:R-:W-:Y:S01]  /*4f80*/  @!P3 IMAD.WIDE R22, R75, 0x2, R14 ;  /* 0x000000024b16b825 */ /* 0x000fe200078e020e */
[----:B------:R-:W5:Y:S04]  /*4f90*/  @!P2 LDG.E.U16 R24, [R20.64+0x80] ;  /* 0x000080061418a981 */ /* 0x000f68000c1e1500 */
[----:B---3--:R0:W3:Y:S01]  /*4fa0*/  @!P3 LDG.E.U16 R25, [R22.64+0xc0] ;  /* 0x0000c0061619b981 */ /* 0x0080e2000c1e1500 */
[----:B------:R-:W-:-:S02]  /*4fb0*/  SHF.L.U32 R28, R77, 0x1, RZ ;  /* 0x000000014d1c7819 */ /* 0x000fc400000006ff */
[----:B------:R-:W-:Y:S02]  /*4fc0*/  ISETP.NE.AND P0, PT, R86, RZ, PT ;  /* 0x000000ff5600720c */ /* 0x000fe40003f05270 */
[----:B------:R-:W-:Y:S02]  /*4fd0*/  F2FP.BF16.PACK_AB R44, R44, R47 ;  /* 0x0000002f2c2c723e */ /* 0x000fe400000010ff */
[----:B------:R-:W-:Y:S01]  /*4fe0*/  F2FP.BF16.PACK_AB R45, R42, R45 ;  /* 0x0000002d2a2d723e */ /* 0x000fe200000010ff */
[----:B0-----:R-:W-:-:S04]  /*4ff0*/  IMAD R22, R90, c[0x0][0x2d8], RZ ;  /* 0x0000b6005a167a24 */ /* 0x001fc800078e02ff */
[----:B------:R-:W-:Y:S01]  /*5000*/  IMAD R33, R91, c[0x0][0x2dc], R22 ;  /* 0x0000b7005b217a24 */ /* 0x000fe200078e0216 */
[----:B------:R-:W-:-:S05]  /*5010*/  IADD3 R35, R76, -c[0x0][0x174], RZ ;  /* 0x80005d004c237a10 */ /* 0x000fca0007ffe0ff */
[----:B------:R-:W-:-:S05]  /*5020*/  IMAD R35, R35, -0x80, RZ ;  /* 0xffffff8023237824 */ /* 0x000fca00078e02ff */
[----:B------:R-:W-:Y:S01]  /*5030*/  SHF.R.S32.HI R37, RZ, 0x1f, R35 ;  /* 0x0000001fff257819 */ /* 0x000fe20000011423 */
[----:B------:R-:W-:Y:S01]  /*5040*/  BSSY B0, `(.L_x_13286) ;  /* 0x000004d000007945 */ /* 0x000fe20003800000 */
[----:B--2---:R-:W-:Y:S04]  /*5050*/  STS.U16 [R28], R7 ;  /* 0x000000071c007388 */ /* 0x004fe80000000400 */
[----:B----4-:R-:W-:Y:S04]  /*5060*/  STS.U16 [R28+0x40], R17 ;  /* 0x000040111c007388 */ /* 0x010fe80000000400 */
[----:B-----5:R-:W-:Y:S04]  /*5070*/  STS.U16 [R28+0x80], R24 ;  /* 0x000080181c007388 */ /* 0x020fe80000000400 */
[----:B---3--:R-:W-:Y:S01]  /*5080*/  STS.U16 [R28+0xc0], R25 ;  /* 0x0000c0191c007388 */ /* 0x008fe20000000400 */
[----:B------:R-:W-:-:S06]  /*5090*/  NOP ;  /* 0x0000000000007918 */ /* 0x000fcc0000000000 */
[----:B------:R-:W0:Y:S04]  /*50a0*/  LDS.64 R26, [R55] ;  /* 0x00000000371a7984 */ /* 0x000e280000000a00 */
[----:B------:R-:W-:Y:S01]  /*50b0*/  BAR.SYNC.DEFER_BLOCKING 0x0 ;  /* 0x0000000000007b1d */ /* 0x000fe20000010000 */
[----:B0-----:R-:W-:-:S05]  /*50c0*/  PRMT R5, RZ, 0x5410, R26 ;  /* 0x00005410ff057816 */ /* 0x001fca000000001a */
[----:B------:R-:W-:Y:S01]  /*50d0*/  FADD.FTZ R4, R5, R92 ;  /* 0x0000005c05047221 */ /* 0x000fe20000010000 */
[----:B------:R-:W-:-:S05]  /*50e0*/  PRMT R5, RZ, 0x7610, R26 ;  /* 0x00007610ff057816 */ /* 0x000fca000000001a */
[----:B------:R-:W-:Y:S01]  /*50f0*/  FADD.FTZ R18, R5, R92 ;  /* 0x0000005c05127221 */ /* 0x000fe20000010000 */
[----:B------:R-:W-:Y:S01]  /*5100*/  PRMT R5, RZ, 0x5410, R27 ;  /* 0x00005410ff057816 */ /* 0x000fe2000000001b */
[----:B------:R-:W-:Y:S01]  /*5110*/  STS.64 [R55], R44 ;  /* 0x0000002c37007388 */ /* 0x000fe20000000a00 */
[----:B------:R-:W-:-:S06]  /*5120*/  NOP ;  /* 0x0000000000007918 */ /* 0x000fcc0000000000 */
[--C-:B------:R-:W-:Y:S01]  /*5130*/  FADD.FTZ R17, R5, R92.reuse ;  /* 0x0000005c05117221 */ /* 0x100fe20000010000 */
[----:B------:R-:W-:Y:S01]  /*5140*/  PRMT R5, RZ, 0x7610, R27 ;  /* 0x00007610ff057816 */ /* 0x000fe2000000001b */
[----:B------:R-:W-:Y:S04]  /*5150*/  LDS.U16 R25, [R28] ;  /* 0x000000001c197984 */ /* 0x000fe80000000400 */
[----:B------:R-:W-:Y:S04]  /*5160*/  LDS.U16 R27, [R28+0x40] ;  /* 0x000040001c1b7984 */ /* 0x000fe80000000400 */
[----:B------:R-:W-:Y:S04]  /*5170*/  LDS.U16 R29, [R28+0x80] ;  /* 0x000080001c1d7984 */ /* 0x000fe80000000400 */
[----:B------:R-:W-:Y:S04]  /*5180*/  LDS.U16 R31, [R28+0xc0] ;  /* 0x0000c0001c1f7984 */ /* 0x000fe80000000400 */
[----:B------:R-:W-:Y:S01]  /*5190*/  @!P0 STS [0x100], R57 ;  /* 0x00010039ff008388 */ /* 0x000fe20000000800 */
[----:B------:R-:W-:-:S03]  /*51a0*/  FADD.FTZ R19, R5, R92 ;  /* 0x0000005c05137221 */ /* 0x000fc60000010000 */
[----:B------:R-:W-:Y:S02]  /*51b0*/  BAR.SYNC.DEFER_BLOCKING 0x0 ;  /* 0x0000000000007b1d */ /* 0x000fe40000010000 */
[----:B------:R-:W-:Y:S02]  /*51c0*/  FSETP.GTU.FTZ.AND P4, PT, R19, 20, PT ;  /* 0x41a000001300780b */ /* 0x000fe40003f9c000 */
[----:B------:R-:W-:Y:S02]  /*51d0*/  FSETP.GTU.FTZ.AND P1, PT, R4, 20, PT ;  /* 0x41a000000400780b */ /* 0x000fe40003f3c000 */
[----:B------:R-:W-:Y:S02]  /*51e0*/  FSETP.GTU.FTZ.AND P2, PT, R18, 20, PT ;  /* 0x41a000001200780b */ /* 0x000fe40003f5c000 */
[----:B------:R-:W-:-:S07]  /*51f0*/  FSETP.GTU.FTZ.AND P3, PT, R17, 20, PT ;  /* 0x41a000001100780b */ /* 0x000fce0003f7c000 */
[----:B------:R-:W-:Y:S02]  /*5200*/  @!P4 FMUL.FTZ R19, R19, -1.4426950216293334961 ;  /* 0xbfb8aa3b1313c820 */ /* 0x000fe40000410000 */
[----:B------:R-:W-:Y:S02]  /*5210*/  @!P1 FMUL.FTZ R4, R4, -1.4426950216293334961 ;  /* 0xbfb8aa3b04049820 */ /* 0x000fe40000410000 */
[----:B------:R-:W-:Y:S02]  /*5220*/  @!P2 FMUL.FTZ R5, R18, -1.4426950216293334961 ;  /* 0xbfb8aa3b1205a820 */ /* 0x000fe40000410000 */
[----:B------:R-:W0:Y:S01]  /*5230*/  @!P4 MUFU.EX2 R19, R19 ;  /* 0x000000130013c308 */ /* 0x000e220000000800 */
[----:B------:R-:W2:Y:S01]  /*5240*/  LDS R21, [0x100] ;  /* 0x00010000ff157984 */ /* 0x000ea20000000800 */
[----:B------:R-:W-:-:S06]  /*5250*/  @!P3 FMUL.FTZ R17, R17, -1.4426950216293334961 ;  /* 0xbfb8aa3b1111b820 */ /* 0x000fcc0000410000 */
[----:B------:R-:W3:Y:S08]  /*5260*/  @!P1 MUFU.EX2 R4, R4 ;  /* 0x0000000400049308 */ /* 0x000ef00000000800 */
[----:B------:R-:W4:Y:S01]  /*5270*/  @!P2 MUFU.EX2 R5, R5 ;  /* 0x000000050005a308 */ /* 0x000f220000000800 */
[----:B0-----:R-:W-:-:S07]  /*5280*/  @!P4 FADD.FTZ R19, R19, 1 ;  /* 0x3f8000001313c421 */ /* 0x001fce0000010000 */
[----:B------:R4:W0:Y:S01]  /*5290*/  @!P3 MUFU.EX2 R18, R17 ;  /* 0x000000110012b308 */ /* 0x0008220000000800 */
[----:B---3--:R-:W-:-:S07]  /*52a0*/  @!P1 FADD.FTZ R7, R4, 1 ;  /* 0x3f80000004079421 */ /* 0x008fce0000010000 */
[----:B------:R-:W3:Y:S01]  /*52b0*/  @!P4 MUFU.RCP R22, R19 ;  /* 0x000000130016c308 */ /* 0x000ee20000001000 */
[----:B----4-:R-:W-:Y:S02]  /*52c0*/  @!P2 FADD.FTZ R17, R5, 1 ;  /* 0x3f8000000511a421 */ /* 0x010fe40000010000 */
[----:B------:R-:W-:-:S05]  /*52d0*/  IMAD.WIDE.U32 R4, R91, c[0x0][0x2d8], RZ ;  /* 0x0000b6005b047a25 */ /* 0x000fca00078e00ff */
[----:B------:R-:W-:Y:S01]  /*52e0*/  IADD3 R5, R5, R33, RZ ;  /* 0x0000002105057210 */ /* 0x000fe20007ffe0ff */
[----:B0-----:R-:W-:Y:S02]  /*52f0*/  @!P3 FADD.FTZ R18, R18, 1 ;  /* 0x3f8000001212b421 */ /* 0x001fe40000010000 */
[----:B------:R-:W-:Y:S02]  /*5300*/  IMAD R24, R94, c[0x0][0x2e0], RZ ;  /* 0x0000b8005e187a24 */ /* 0x000fe400078e02ff */
[----:B------:R-:W-:Y:S01]  /*5310*/  IMAD.WIDE.U32 R4, R95, c[0x0][0x2e0], R4 ;  /* 0x0000b8005f047a25 */ /* 0x000fe200078e0004 */
[----:B------:R-:W0:Y:S03]  /*5320*/  @!P3 MUFU.RCP R23, R18 ;  /* 0x000000120017b308 */ /* 0x000e260000001000 */
[----:B---3--:R-:W-:Y:S01]  /*5330*/  @!P4 FMUL.FTZ R51, R51, R22 ;  /* 0x000000163333c220 */ /* 0x008fe20000410000 */
[----:B--2---:R-:W-:Y:S01]  /*5340*/  ISETP.GE.AND P4, PT, R75, R21, PT ;  /* 0x000000154b00720c */ /* 0x004fe20003f86270 */
[----:B------:R-:W-:-:S03]  /*5350*/  IMAD R24, R95, c[0x0][0x2e4], R24 ;  /* 0x0000b9005f187a24 */ /* 0x000fc600078e0218 */
[----:B------:R-:W2:Y:S08]  /*5360*/  @!P1 MUFU.RCP R7, R7 ;  /* 0x0000000700079308 */ /* 0x000eb00000001000 */
[----:B------:R3:W4:Y:S02]  /*5370*/  @!P2 MUFU.RCP R20, R17 ;  /* 0x000000110014a308 */ /* 0x0007240000001000 */
[----:B---3--:R-:W-:-:S04]  /*5380*/  IADD3 R17, P5, R35, R4, RZ ;  /* 0x0000000423117210 */ /* 0x008fc80007fbe0ff */
[----:B------:R-:W-:Y:S02]  /*5390*/  IADD3.X R18, R37, R24, R5, P5, !PT ;  /* 0x0000001825127210 */ /* 0x000fe40002ffe405 */
[----:B------:R-:W-:Y:S02]  /*53a0*/  SHF.R.S32.HI R24, RZ, 0x1f, R75 ;  /* 0x0000001fff187819 */ /* 0x000fe4000001144b */
[----:B------:R-:W-:Y:S01]  /*53b0*/  LEA R22, P5, R75, c[0x0][0x330], 0x1 ;  /* 0x0000cc004b167a11 */ /* 0x000fe200078a08ff */
[----:B0-----:R-:W-:-:S03]  /*53c0*/  @!P3 FMUL.FTZ R48, R48, R23 ;  /* 0x000000173030b220 */ /* 0x001fc60000410000 */
[----:B------:R-:W-:Y:S02]  /*53d0*/  LEA.HI.X R5, R75, c[0x0][0x334], R24, 0x1, P5 ;  /* 0x0000cd004b057a11 */ /* 0x000fe400028f0c18 */
[----:B------:R-:W-:Y:S02]  /*53e0*/  LEA R22, P6, R17, R22, 0x1 ;  /* 0x0000001611167211 */ /* 0x000fe400078c08ff */
[----:B------:R-:W-:Y:S01]  /*53f0*/  IADD3 R4, P5, R75, R59, RZ ;  /* 0x0000003b4b047210 */ /* 0x000fe20007fbe0ff */
[----:B--2---:R-:W-:Y:S01]  /*5400*/  @!P1 FMUL.FTZ R46, R46, R7 ;  /* 0x000000072e2e9220 */ /* 0x004fe20000410000 */
[----:B------:R-:W-:Y:S01]  /*5410*/  LEA.HI.X R23, R17, R5, R18, 0x1, P6 ;  /* 0x0000000511177211 */ /* 0x000fe200030f0c12 */
[----:B----4-:R-:W-:Y:S01]  /*5420*/  @!P2 FMUL.FTZ R49, R49, R20 ;  /* 0x000000143131a220 */ /* 0x010fe20000410000 */
[-C--:B------:R-:W-:Y:S02]  /*5430*/  ISETP.GE.AND P3, PT, R0, R21.reuse, PT ;  /* 0x000000150000720c */ /* 0x080fe40003f66270 */
        /* <DEDUP_REMOVED lines=13> */
.L_x_13287:
[----:B------:R-:W-:Y:S05]  /*5510*/  BSYNC B0 ;  /* 0x0000000000007941 */ /* 0x000fea0003800000 */
.L_x_13286:
        /* <DEDUP_REMOVED lines=37> */
.L_x_13289:
[----:B------:R-:W-:Y:S05]  /*5770*/  BSYNC B0 ;  /* 0x0000000000007941 */ /* 0x000fea0003800000 */
.L_x_13288:
[----:B------:R-:W-:Y:S01]  /*5780*/  MOV R4, R18 ;  /* 0x0000001200047202 */ /* 0x000fe20000000f00 */
[----:B------:R-:W-:Y:S01]  /*5790*/  IMAD R18, R94, c[0x0][0x300], RZ ;  /* 0x0000c0005e127a24 */ /* 0x000fe200078e02ff */
[----:B------:R-:W-:Y:S02]  /*57a0*/  MOV R5, R29 ;  /* 0x0000001d00057202 */ /* 0x000fe40000000f00 */
[-C--:B------:R-:W-:Y:S01]  /*57b0*/  ISETP.GE.AND P0, PT, R16, R27.reuse, PT ;  /* 0x0000001b1000720c */ /* 0x080fe20003f06270 */
[C---:B------:R-:W-:Y:S01]  /*57c0*/  IMAD R18, R95.reuse, c[0x0][0x304], R18 ;  /* 0x0000c1005f127a24 */ /* 0x040fe200078e0212 */
[----:B0-----:R-:W-:Y:S01]  /*57d0*/  LEA R7, P4, R22, c[0x0][0x340], 0x1 ;  /* 0x0000d00016077a11 */ /* 0x001fe200078808ff */
[----:B------:R-:W-:Y:S01]  /*57e0*/  IMAD.WIDE.U32 R4, R95, c[0x0][0x300], R4 ;  /* 0x0000c0005f047a25 */ /* 0x000fe200078e0004 */
[-C--:B------:R-:W-:Y:S02]  /*57f0*/  ISETP.GE.AND P1, PT, R0, R27.reuse, PT ;  /* 0x0000001b0000720c */ /* 0x080fe40003f26270 */
[----:B------:R-:W-:-:S02]  /*5800*/  ISETP.GE.AND P2, PT, R6, R27, PT ;  /* 0x0000001b0600720c */ /* 0x000fc40003f46270 */
[----:B------:R-:W-:Y:S02]  /*5810*/  IADD3 R16, P3, R35, R4, RZ ;  /* 0x0000000423107210 */ /* 0x000fe40007f7e0ff */
[----:B------:R-:W-:Y:S02]  /*5820*/  LEA.HI.X R0, R22, c[0x0][0x344], R23, 0x1, P4 ;  /* 0x0000d10016007a11 */ /* 0x000fe400020f0c17 */
[----:B------:R-:W-:Y:S02]  /*5830*/  IADD3.X R5, R37, R18, R5, P3, !PT ;  /* 0x0000001225057210 */ /* 0x000fe40001ffe405 */
[----:B------:R-:W-:Y:S02]  /*5840*/  ISETP.GT.AND P4, PT, R104, 0x1, PT ;  /* 0x000000016800780c */ /* 0x000fe40003f84270 */
[----:B------:R-:W-:Y:S02]  /*5850*/  LEA R4, P3, R16, R7, 0x1 ;  /* 0x0000000710047211 */ /* 0x000fe400078608ff */
[----:B------:R-:W-:-:S02]  /*5860*/  IADD3 R76, R76, 0x1, RZ ;  /* 0x000000014c4c7810 */ /* 0x000fc40007ffe0ff */
[----:B------:R-:W-:Y:S02]  /*5870*/  LEA.HI.X R5, R16, R0, R5, 0x1, P3 ;  /* 0x0000000010057211 */ /* 0x000fe400018f0c05 */
[----:B------:R-:W-:-:S03]  /*5880*/  IADD3 R82, P3, R82, -0x100, RZ ;  /* 0xffffff0052527810 */ /* 0x000fc60007f7e0ff */
[----:B------:R0:W-:Y:S01]  /*5890*/  @!P0 STG.E.U16 [R4.64], R17 ;  /* 0x0000001104008986 */ /* 0x0001e2000c101506 */
[----:B------:R-:W-:Y:S02]  /*58a0*/  IADD3 R81, P0, R81, -0x200, RZ ;  /* 0xfffffe0051517810 */ /* 0x000fe40007f1e0ff */
[----:B------:R-:W-:Y:S01]  /*58b0*/  IADD3.X R83, R83, -0x1, RZ, P3, !PT ;  /* 0xffffffff53537810 */ /* 0x000fe20001ffe4ff */
[----:B------:R0:W-:Y:S01]  /*58c0*/  @!P1 STG.E.U16 [R4.64+0x40], R25 ;  /* 0x0000401904009986 */ /* 0x0001e2000c101506 */
[----:B------:R-:W-:Y:S02]  /*58d0*/  IADD3 R19, P1, R14, -0x100, RZ ;  /* 0xffffff000e137810 */ /* 0x000fe40007f3e0ff */
[----:B------:R-:W-:Y:S01]  /*58e0*/  IADD3.X R80, R80, -0x1, RZ, P0, !PT ;  /* 0xffffffff50507810 */ /* 0x000fe200007fe4ff */
[----:B------:R0:W-:Y:S01]  /*58f0*/  @!P2 STG.E.U16 [R4.64+0x80], R33 ;  /* 0x000080210400a986 */ /* 0x0001e2000c101506 */
[----:B------:R-:W-:Y:S02]  /*5900*/  IADD3 R84, P2, R84, -0x100, RZ ;  /* 0xffffff0054547810 */ /* 0x000fe40007f5e0ff */
[----:B------:R-:W-:-:S02]  /*5910*/  IADD3.X R22, R15, -0x1, RZ, P1, !PT ;  /* 0xffffffff0f167810 */ /* 0x000fc40000ffe4ff */
[----:B------:R-:W-:Y:S01]  /*5920*/  IADD3.X R85, R85, -0x1, RZ, P2, !PT ;  /* 0xffffffff55557810 */ /* 0x000fe200017fe4ff */
[----:B------:R-:W-:Y:S01]  /*5930*/  @!P4 CALL.REL.NOINC `(.L_x_13245) ;  /* 0x000000100000c944 */ /* 0x000fe20003c00000 */
[----:B------:R-:W-:Y:S05]  /*5940*/  BRA `(.L_x_13290) ;  /* 0xffffafb000007947 */ /* 0x000fea000383ffff */
.L_x_13245:
[----:B------:R-:W-:Y:S02]  /*5950*/  ISETP.NE.U32.AND P0, PT, RZ, c[0x0][0x328], PT ;  /* 0x0000ca00ff007a0c */ /* 0x000fe40003f05070 */
[----:B------:R-:W-:Y:S02]  /*5960*/  ISETP.NE.U32.AND P2, PT, RZ, c[0x0][0x348], PT ;  /* 0x0000d200ff007a0c */ /* 0x000fe40003f45070 */
        /* <DEDUP_REMOVED lines=22> */
.L_x_13292:
[----:B0-----:R-:W-:Y:S05]  /*5ad0*/  BSYNC B0 ;  /* 0x0000000000007941 */ /* 0x001fea0003800000 */
.L_x_13291:
[----:B------:R-:W-:Y:S01]  /*5ae0*/  BSSY B0, `(.L_x_13293) ;  /* 0x0000018000007945 */ /* 0x000fe20003800000 */
[----:B------:R-:W-:Y:S05]  /*5af0*/  @!P0 BRA `(.L_x_13294) ;  /* 0x0000015000008947 */ /* 0x000fea0003800000 */
[----:B------:R-:W-:Y:S06]  /*5b00*/  BAR.SYNC.DEFER_BLOCKING 0x0 ;  /* 0x0000000000007b1d */ /* 0x000fec0000010000 */
[----:B------:R-:W2:Y:S04]  /*5b10*/  SHFL.DOWN P0, R0, R87, 0x1, 0x1f ;  /* 0x08201f0057007f89 */ /* 0x000ea80000000000 */
[----:B------:R-:W3:Y:S04]  /*5b20*/  S2R R8, SR_LANEID ;  /* 0x0000000000087919 */ /* 0x000ee80000000000 */
[----:B------:R-:W4:Y:S01]  /*5b30*/  S2R R15, SR_TID.X ;  /* 0x00000000000f7919 */ /* 0x000f220000002100 */
[----:B--2---:R-:W-:Y:S01]  /*5b40*/  @P0 FADD R0, R0, R87 ;  /* 0x0000005700000221 */ /* 0x004fe20000000000 */
[----:B---3--:R-:W-:-:S04]  /*5b50*/  ISETP.NE.AND P1, PT, R8, RZ, PT ;  /* 0x000000ff0800720c */ /* 0x008fc80003f25270 */
        /* <DEDUP_REMOVED lines=15> */
.L_x_13294:
[----:B------:R-:W2:Y:S02]  /*5c50*/  S2R R15, SR_TID.X ;  /* 0x00000000000f7919 */ /* 0x000ea40000002100 */
.L_x_13295:
[----:B0-----:R-:W-:Y:S05]  /*5c60*/  BSYNC B0 ;  /* 0x0000000000007941 */ /* 0x001fea0003800000 */
.L_x_13293:
[----:B--2---:R-:W-:-:S13]  /*5c70*/  ISETP.GE.AND P0, PT, R15, c[0x0][0x16c], PT ;  /* 0x00005b000f007a0c */ /* 0x004fda0003f06270 */
        /* <DEDUP_REMOVED lines=9> */
.L_x_13296:
[----:B0-----:R-:W0:Y:S01]  /*5d10*/  LDS.64 R16, [R15.X8+0x2b80] ;  /* 0x002b80000f107984 */ /* 0x001e220000008a00 */
[----:B------:R-:W-:Y:S01]  /*5d20*/  SHF.R.S32.HI R0, RZ, 0x1f, R15 ;  /* 0x0000001fff007819 */ /* 0x000fe2000001140f */
[----:B------:R-:W-:Y:S01]  /*5d30*/  YIELD ;  /* 0x0000000000007946 */ /* 0x000fe20003800000 */
[----:B------:R-:W-:Y:S01]  /*5d40*/  MOV R2, R8 ;  /* 0x0000000800027202 */ /* 0x000fe20000000f00 */
[----:B------:R2:W3:Y:S01]  /*5d50*/  LDS.64 R18, [R15.X8+0x3380] ;  /* 0x003380000f127984 */ /* 0x0004e20000008a00 */
        /* <DEDUP_REMOVED lines=11> */
[----:B--2---:R-:W-:Y:S02]  /*5e10*/  IADD3 R15, R15, c[0x0][0x0], RZ ;  /* 0x000000000f0f7a10 */ /* 0x004fe40007ffe0ff */
[----:B------:R-:W-:Y:S02]  /*5e20*/  LEA.HI.X R3, R10, c[0x0][0x314], R3, 0x3, P0 ;  /* 0x0000c5000a037a11 */ /* 0x000fe400000f1c03 */
[----:B------:R-:W-:Y:S02]  /*5e30*/  ISETP.GE.AND P0, PT, R15, c[0x0][0x16c], PT ;  /* 0x00005b000f007a0c */ /* 0x000fe40003f06270 */
[----:B------:R-:W-:Y:S02]  /*5e40*/  LEA R4, P1, R12, c[0x0][0x318], 0x3 ;  /* 0x0000c6000c047a11 */ /* 0x000fe400078218ff */
[----:B------:R-:W-:-:S04]  /*5e50*/  IADD3 R5, R13, R5, RZ ;  /* 0x000000050d057210 */ /* 0x000fc80007ffe0ff */
[----:B------:R-:W-:Y:S01]  /*5e60*/  LEA.HI.X R5, R12, c[0x0][0x31c], R5, 0x3, P1 ;  /* 0x0000c7000c057a11 */ /* 0x000fe200008f1c05 */
[----:B0-----:R0:W-:Y:S04]  /*5e70*/  RED.E.ADD.F32.FTZ.RN.STRONG.GPU [R2.64], R16 ;  /* 0x000000100200798e */ /* 0x0011e8000c10e786 */
[----:B------:R0:W-:Y:S04]  /*5e80*/  RED.E.ADD.F32.FTZ.RN.STRONG.GPU [R2.64+0x4], R17 ;  /* 0x000004110200798e */ /* 0x0001e8000c10e786 */
[----:B---3--:R0:W-:Y:S04]  /*5e90*/  RED.E.ADD.F32.FTZ.RN.STRONG.GPU [R4.64], R18 ;  /* 0x000000120400798e */ /* 0x0081e8000c10e786 */
[----:B------:R0:W-:Y:S01]  /*5ea0*/  RED.E.ADD.F32.FTZ.RN.STRONG.GPU [R4.64+0x4], R19 ;  /* 0x000004130400798e */ /* 0x0001e2000c10e786 */
[----:B------:R-:W-:Y:S05]  /*5eb0*/  @!P0 BRA `(.L_x_13296) ;  /* 0xfffffe5000008947 */ /* 0x000fea000383ffff */
[----:B------:R-:W-:Y:S05]  /*5ec0*/  EXIT ;  /* 0x000000000000794d */ /* 0x000fea0003800000 */
.L_x_13297:
        /* <DEDUP_REMOVED lines=11> */
.L_x_14758:


//--------------------- .text._Z25selective_scan_bwd_kernelI32Selective_Scan_bwd_kernel_traitsILi32ELi4ELb0ELb0ELb1ELb1ELb1EN3c108BFloat16ENS1_7complexIfEEEEv12SSMParamsBwd --------------------------
	.section	.text._Z25selective_scan_bwd_kernelI32Selective_Scan_bwd_kernel_traitsILi32ELi4ELb0ELb0ELb1ELb1ELb1EN3c108BFloat16ENS1_7complexIfEEEEv12SSMParamsBwd,"ax",@progbits
	.sectioninfo	@"SHI_REGISTERS=159"
	.align	128
        .global         _Z25selective_scan_bwd_kernelI32Selective_Scan_bwd_kernel_traitsILi32ELi4ELb0ELb0ELb1ELb1ELb1EN3c108BFloat16ENS1_7complexIfEEEEv12SSMParamsBwd
        .type           _Z25selective_scan_bwd_kernelI32Selective_Scan_bwd_kernel_traitsILi32ELi4ELb0ELb0ELb1ELb1ELb1EN3c108BFloat16ENS1_7complexIfEEEEv12SSMParamsBwd,@function
        .size           _Z25selective_scan_bwd_kernelI32Selective_Scan_bwd_kernel_traitsILi32ELi4ELb0ELb0ELb1ELb1ELb1EN3c108BFloat16ENS1_7complexIfEEEEv12SSMParamsBwd,(.L_x_14759 - _Z25selective_scan_bwd_kernelI32Selective_Scan_bwd_kernel_traitsILi32ELi4ELb0ELb0ELb1ELb1ELb1EN3c108BFloat16ENS1_7complexIfEEEEv12SSMParamsBwd)
        .other          _Z25selective_scan_bwd_kernelI32Selective_Scan_bwd_kernel_traitsILi32ELi4ELb0ELb0ELb1ELb1ELb1EN3c108BFloat16ENS1_7complexIfEEEEv12SSMParamsBwd,@"STO_CUDA_ENTRY STV_DEFAULT"
_Z25selective_scan_bwd_kernelI32Selective_Scan_bwd_kernel_traitsILi32ELi4ELb0ELb0ELb1ELb1ELb1EN3c108BFloat16ENS1_7complexIfEEEEv12SSMParamsBwd:
.text._Z25selective_scan_bwd_kernelI32Selective_Scan_bwd_kernel_traitsILi32ELi4ELb0ELb0ELb1ELb1ELb1EN3c108BFloat16ENS1_7complexIfEEEEv12SSMParamsBwd:
        /* <DEDUP_REMOVED lines=30> */
[----:B------:R-:W-:Y:S01]  /*01e0*/  CS2R R62, SRZ ;  /* 0x00000000003e7805 */ /* 0x000fe2000001ff00 */
        /* <DEDUP_REMOVED lines=108> */
.L_x_13348:
[----:B------:R-:W-:Y:S01]  /*08b0*/  IADD3 R29, -R51, c[0x0][0x174], RZ ;  /* 0x00005d00331d7a10 */ /* 0x000fe20007ffe1ff */
[----:B------:R-:W-:Y:S01]  /*08c0*/  BAR.SYNC.DEFER_BLOCKING 0x0 ;  /* 0x0000000000007b1d */ /* 0x000fe20000010000 */
[----:B------:R-:W-:Y:S02]  /*08d0*/  SHF.L.U32 R27, R49, 0x1, RZ ;  /* 0x00000001311b7819 */ /* 0x000fe400000006ff */
[----:B------:R-:W-:-:S02]  /*08e0*/  LEA R74, R29, 0xffffff80, 0x7 ;  /* 0xffffff801d4a7811 */ /* 0x000fc400078e38ff */
[C---:B------:R-:W-:Y:S02]  /*08f0*/  SHF.L.U64.HI R26, R49.reuse, 0x1, R38 ;  /* 0x00000001311a7819 */ /* 0x040fe40000010226 */
[----:B------:R-:W-:Y:S02]  /*0900*/  IADD3 R28, -R74, c[0x0][0x168], RZ ;  /* 0x00005a004a1c7a10 */ /* 0x000fe40007ffe1ff */
[----:B------:R-:W-:Y:S02]  /*0910*/  IADD3 R4, P4, R60, R27, RZ ;  /* 0x0000001b3c047210 */ /* 0x000fe40007f9e0ff */
[-C--:B------:R-:W-:Y:S02]  /*0920*/  ISETP.GE.AND P0, PT, R49, R28.reuse, PT ;  /* 0x0000001c3100720c */ /* 0x080fe40003f06270 */
[-C--:B------:R-:W-:Y:S02]  /*0930*/  ISETP.GE.AND P1, PT, R41, R28.reuse, PT ;  /* 0x0000001c2900720c */ /* 0x080fe40003f26270 */
[----:B------:R-:W-:-:S02]  /*0940*/  ISETP.GE.AND P2, PT, R39, R28, PT ;  /* 0x0000001c2700720c */ /* 0x000fc40003f46270 */
[----:B------:R-:W-:Y:S02]  /*0950*/  ISETP.GE.AND P3, PT, R37, R28, PT ;  /* 0x0000001c2500720c */ /* 0x000fe40003f66270 */
[----:B------:R-:W-:Y:S02]  /*0960*/  PRMT R0, RZ, 0x7610, R0 ;  /* 0x00007610ff007816 */ /* 0x000fe40000000000 */
[----:B0-----:R-:W-:Y:S02]  /*0970*/  PRMT R6, RZ, 0x7610, R6 ;  /* 0x00007610ff067816 */ /* 0x001fe40000000006 */
[----:B------:R-:W-:Y:S02]  /*0980*/  PRMT R8, RZ, 0x7610, R8 ;  /* 0x00007610ff087816 */ /* 0x000fe40000000008 */
[----:B------:R-:W-:Y:S02]  /*0990*/  PRMT R10, RZ, 0x7610, R10 ;  /* 0x00007610ff0a7816 */ /* 0x000fe4000000000a */
[----:B------:R-:W-:-:S05]  /*09a0*/  IADD3.X R5, R59, R26, RZ, P4, !PT ;  /* 0x0000001a3b057210 */ /* 0x000fca00027fe4ff */
[----:B--2---:R0:W2:Y:S04]  /*09b0*/  @!P0 LDG.E.U16 R0, [R4.64] ;  /* 0x0000000604008981 */ /* 0x0040a8000c1e1500 */
[----:B------:R0:W3:Y:S04]  /*09c0*/  @!P1 LDG.E.U16 R6, [R4.64+0x40] ;  /* 0x0000400604069981 */ /* 0x0000e8000c1e1500 */
[----:B------:R0:W4:Y:S04]  /*09d0*/  @!P2 LDG.E.U16 R8, [R4.64+0x80] ;  /* 0x000080060408a981 */ /* 0x000128000c1e1500 */
[----:B------:R0:W4:Y:S01]  /*09e0*/  @!P3 LDG.E.U16 R10, [R4.64+0xc0] ;  /* 0x0000c006040ab981 */ /* 0x000122000c1e1500 */
[----:B------:R-:W-:-:S02]  /*09f0*/  ISETP.GE.AND P0, PT, R49, R28, PT ;  /* 0x0000001c3100720c */ /* 0x000fc40003f06270 */
[C---:B------:R-:W-:Y:S02]  /*0a00*/  SHF.L.U32 R25, R52.reuse, 0x1, RZ ;  /* 0x0000000134197819 */ /* 0x040fe400000006ff */
[----:B------:R-:W-:Y:S02]  /*0a10*/  SHF.L.U32 R24, R52, 0x3, RZ ;  /* 0x0000000334187819 */ /* 0x000fe400000006ff */
[-C--:B------:R-:W-:Y:S02]  /*0a20*/  ISETP.GE.AND P3, PT, R41, R28.reuse, PT ;  /* 0x0000001c2900720c */ /* 0x080fe40003f66270 */
[----:B------:R-:W-:Y:S02]  /*0a30*/  ISETP.GE.AND P2, PT, R39, R28, PT ;  /* 0x0000001c2700720c */ /* 0x000fe40003f46270 */
[----:B------:R-:W-:-:S03]  /*0a40*/  PRMT R12, RZ, 0x7610, R12 ;  /* 0x00007610ff0c7816 */ /* 0x000fc6000000000c */
[----:B------:R-:W-:-:S04]  /*0a50*/  @!P0 IADD3 R2, P1, R58, R27, RZ ;  /* 0x0000001b3a028210 */ /* 0x000fc80007f3e0ff */
[----:B------:R-:W-:Y:S02]  /*0a60*/  @!P0 IADD3.X R3, R57, R26, RZ, P1, !PT ;  /* 0x0000001a39038210 */ /* 0x000fe40000ffe4ff */
[----:B------:R-:W-:Y:S02]  /*0a70*/  ISETP.GE.AND P1, PT, R37, R28, PT ;  /* 0x0000001c2500720c */ /* 0x000fe40003f26270 */
[----:B0-----:R-:W-:Y:S02]  /*0a80*/  @!P3 IADD3 R4, P4, R58, R27, RZ ;  /* 0x0000001b3a04b210 */ /* 0x001fe40007f9e0ff */
[----:B------:R-:W-:Y:S02]  /*0a90*/  PRMT R14, RZ, 0x7610, R14 ;  /* 0x00007610ff0e7816 */ /* 0x000fe4000000000e */
[----:B------:R-:W-:Y:S02]  /*0aa0*/  PRMT R16, RZ, 0x7610, R16 ;  /* 0x00007610ff107816 */ /* 0x000fe40000000010 */
[----:B------:R-:W-:Y:S01]  /*0ab0*/  @!P3 IADD3.X R5, R57, R26, RZ, P4, !PT ;  /* 0x0000001a3905b210 */ /* 0x000fe200027fe4ff */
[----:B--2---:R-:W-:Y:S04]  /*0ac0*/  STS.U16 [R25], R0 ;  /* 0x0000000019007388 */ /* 0x004fe80000000400 */
[----:B---3--:R-:W-:Y:S04]  /*0ad0*/  STS.U16 [R25+0x40], R6 ;  /* 0x0000400619007388 */ /* 0x008fe80000000400 */
[----:B----4-:R0:W-:Y:S04]  /*0ae0*/  STS.U16 [R25+0x80], R8 ;  /* 0x0000800819007388 */ /* 0x0101e80000000400 */
[----:B-1----:R1:W-:Y:S01]  /*0af0*/  STS.U16 [R25+0xc0], R10 ;  /* 0x0000c00a19007388 */ /* 0x0023e20000000400 */
[----:B------:R-:W-:-:S06]  /*0b00*/  NOP ;  /* 0x0000000000007918 */ /* 0x000fcc0000000000 */
[----:B------:R-:W-:Y:S04]  /*0b10*/  LDS.64 R76, [R24] ;  /* 0x00000000184c7984 */ /* 0x000fe80000000a00 */
[----:B------:R-:W-:Y:S01]  /*0b20*/  BAR.SYNC.DEFER_BLOCKING 0x0 ;  /* 0x0000000000007b1d */ /* 0x000fe20000010000 */
[CC--:B0-----:R-:W-:Y:S02]  /*0b30*/  @!P2 IADD3 R8, P5, R58.reuse, R27.reuse, RZ ;  /* 0x0000001b3a08a210 */ /* 0x0c1fe40007fbe0ff */
[----:B-1----:R-:W-:Y:S02]  /*0b40*/  @!P1 IADD3 R10, P6, R58, R27, RZ ;  /* 0x0000001b3a0a9210 */ /* 0x002fe40007fde0ff */
[----:B------:R-:W-:Y:S02]  /*0b50*/  PRMT R0, RZ, 0x7610, R0 ;  /* 0x00007610ff007816 */ /* 0x000fe40000000000 */
[----:B------:R-:W-:-:S02]  /*0b60*/  @!P2 IADD3.X R9, R57, R26, RZ, P5, !PT ;  /* 0x0000001a3909a210 */ /* 0x000fc40002ffe4ff */
        /* <DEDUP_REMOVED lines=12> */
[----:B---3--:R0:W-:Y:S04]  /*0c30*/  STS.U16 [R25+0x40], R0 ;  /* 0x0000400019007388 */ /* 0x0081e80000000400 */
[----:B----4-:R-:W-:Y:S04]  /*0c40*/  STS.U16 [R25+0x80], R14 ;  /* 0x0000800e19007388 */ /* 0x010fe80000000400 */
[----:B------:R-:W-:Y:S01]  /*0c50*/  STS.U16 [R25+0xc0], R16 ;  /* 0x0000c01019007388 */ /* 0x000fe20000000400 */
[----:B------:R-:W-:-:S06]  /*0c60*/  NOP ;  /* 0x0000000000007918 */ /* 0x000fcc0000000000 */
[----:B------:R-:W1:Y:S04]  /*0c70*/  LDS.64 R8, [R24] ;  /* 0x0000000018087984 */ /* 0x000e680000000a00 */
[----:B------:R-:W-:Y:S06]  /*0c80*/  BAR.SYNC.DEFER_BLOCKING 0x0 ;  /* 0x0000000000007b1d */ /* 0x000fec0000010000 */
[----:B------:R2:W3:Y:S04]  /*0c90*/  @!P0 LDG.E.U16 R18, [R6.64] ;  /* 0x0000000606128981 */ /* 0x0004e8000c1e1500 */
[----:B------:R2:W4:Y:S04]  /*0ca0*/  @!P3 LDG.E.U16 R20, [R6.64+0x40] ;  /* 0x000040060614b981 */ /* 0x000528000c1e1500 */
[----:B------:R2:W4:Y:S04]  /*0cb0*/  @!P2 LDG.E.U16 R44, [R6.64+0x80] ;  /* 0x00008006062ca981 */ /* 0x000528000c1e1500 */
[----:B------:R2:W4:Y:S01]  /*0cc0*/  @!P1 LDG.E.U16 R46, [R6.64+0xc0] ;  /* 0x0000c006062e9981 */ /* 0x000522000c1e1500 */
[----:B0-----:R-:W-:Y:S01]  /*0cd0*/  IMAD R0, R65, c[0x0][0x1f0], RZ ;  /* 0x00007c0041007a24 */ /* 0x001fe200078e02ff */
[----:B------:R-:W-:Y:S01]  /*0ce0*/  ISETP.GE.AND P2, PT, R49, R28, PT ;  /* 0x0000001c3100720c */ /* 0x000fe20003f46270 */
[C---:B------:R-:W-:Y:S01]  /*0cf0*/  IMAD.WIDE.U32 R2, R97.reuse, c[0x0][0x1f0], RZ ;  /* 0x00007c0061027a25 */ /* 0x040fe200078e00ff */
[----:B------:R-:W-:Y:S01]  /*0d00*/  SHF.R.S32.HI R75, RZ, 0x1f, R74 ;  /* 0x0000001fff4b7819 */ /* 0x000fe2000001144a */
[----:B------:R-:W-:Y:S01]  /*0d10*/  BSSY B0, `(.L_x_13299) ;  /* 0x000004a000007945 */ /* 0x000fe20003800000 */
[----:B-1----:R-:W-:Y:S01]  /*0d20*/  PRMT R21, RZ, 0x5410, R8 ;  /* 0x00005410ff157816 */ /* 0x002fe20000000008 */
[----:B------:R-:W-:Y:S01]  /*0d30*/  IMAD R11, R97, c[0x0][0x1f4], R0 ;  /* 0x00007d00610b7a24 */ /* 0x000fe200078e0200 */
[----:B------:R-:W-:-:S02]  /*0d40*/  IADD3 R0, R51, -c[0x0][0x174], RZ ;  /* 0x80005d0033007a10 */ /* 0x000fc40007ffe0ff */
[--C-:B------:R-:W-:Y:S01]  /*0d50*/  PRMT R19, RZ, 0x5410, R9.reuse ;  /* 0x00005410ff137816 */ /* 0x100fe20000000009 */
[----:B-----5:R-:W-:Y:S01]  /*0d60*/  FADD.FTZ R21, R21, R96 ;  /* 0x0000006015157221 */ /* 0x020fe20000010000 */
[----:B------:R-:W-:Y:S01]  /*0d70*/  IADD3 R3, R3, R11, RZ ;  /* 0x0000000b03037210 */ /* 0x000fe20007ffe0ff */
[----:B------:R-:W-:Y:S01]  /*0d80*/  IMAD R23, R0, -0x80, RZ ;  /* 0xffffff8000177824 */ /* 0x000fe200078e02ff */
[----:B------:R-:W-:Y:S01]  /*0d90*/  PRMT R9, RZ, 0x7610, R9 ;  /* 0x00007610ff097816 */ /* 0x000fe20000000009 */
[----:B------:R-:W-:Y:S01]  /*0da0*/  @!P2 IMAD.WIDE.U32 R4, R97, c[0x0][0x1f0], R74 ;  /* 0x00007c006104aa25 */ /* 0x000fe200078e004a */
[----:B------:R-:W-:Y:S02]  /*0db0*/  FSETP.GTU.FTZ.AND P6, PT, R21, 20, PT ;  /* 0x41a000001500780b */ /* 0x000fe40003fdc000 */
[----:B------:R-:W-:Y:S01]  /*0dc0*/  SHF.R.S32.HI R22, RZ, 0x1f, R23 ;  /* 0x0000001fff167819 */ /* 0x000fe20000011417 */
[----:B--2---:R-:W-:Y:S01]  /*0dd0*/  IMAD.WIDE.U32 R6, R108, c[0x0][0x1f8], R2 ;  /* 0x00007e006c067a25 */ /* 0x004fe200078e0002 */
[----:B------:R-:W-:-:S02]  /*0de0*/  @!P2 IADD3 R5, R11, R5, RZ ;  /* 0x000000050b05a210 */ /* 0x000fc40007ffe0ff */
[----:B------:R-:W-:Y:S01]  /*0df0*/  ISETP.GE.AND P4, PT, R39, R28, PT ;  /* 0x0000001c2700720c */ /* 0x000fe20003f86270 */
[----:B------:R-:W-:Y:S01]  /*0e00*/  IMAD R11, R107, c[0x0][0x1f8], RZ ;  /* 0x00007e006b0b7a24 */ /* 0x000fe200078e02ff */
[----:B------:R-:W-:Y:S01]  /*0e10*/  IADD3 R10, P3, R23, R6, RZ ;  /* 0x00000006170a7210 */ /* 0x000fe20007f7e0ff */
[----:B------:R-:W-:Y:S01]  /*0e20*/  @!P2 IMAD.WIDE.U32 R4, R108, c[0x0][0x1f8], R4 ;  /* 0x00007e006c04aa25 */ /* 0x000fe200078e0004 */
[----:B------:R-:W-:-:S03]  /*0e30*/  ISETP.GE.AND P5, PT, R37, R28, PT ;  /* 0x0000001c2500720c */ /* 0x000fc60003fa6270 */
[----:B------:R-:W-:Y:S01]  /*0e40*/  IMAD R13, R108, c[0x0][0x1fc], R11 ;  /* 0x00007f006c0d7a24 */ /* 0x000fe200078e020b */
[----:B------:R-:W-:Y:S01]  /*0e50*/  @!P2 IADD3 R12, P0, R49, R4, RZ ;  /* 0x00000004310ca210 */ /* 0x000fe20007f1e0ff */
[----:B------:R-:W-:Y:S01]  /*0e60*/  FADD.FTZ R19, R19, R96 ;  /* 0x0000006013137221 */ /* 0x000fe20000010000 */
[----:B------:R-:W-:Y:S02]  /*0e70*/  IADD3 R11, P1, R27, c[0x0][0x268], RZ ;  /* 0x00009a001b0b7a10 */ /* 0x000fe40007f3e0ff */
[----:B------:R-:W-:Y:S02]  /*0e80*/  IADD3.X R7, R22, R13, R7, P3, !PT ;  /* 0x0000000d16077210 */ /* 0x000fe40001ffe407 */
[----:B------:R-:W-:Y:S02]  /*0e90*/  @!P2 IADD3.X R13, R38, R5, R13, P0, !PT ;  /* 0x00000005260da210 */ /* 0x000fe400007fe40d */
[----:B------:R-:W-:Y:S02]  /*0ea0*/  IADD3.X R5, R26, c[0x0][0x26c], RZ, P1, !PT ;  /* 0x00009b001a057a10 */ /* 0x000fe40000ffe4ff */
[----:B------:R-:W-:-:S02]  /*0eb0*/  LEA R4, P1, R10, R11, 0x1 ;  /* 0x0000000b0a047211 */ /* 0x000fc400078208ff */
[----:B------:R-:W-:Y:S02]  /*0ec0*/  PRMT R11, RZ, 0x7610, R8 ;  /* 0x00007610ff0b7816 */ /* 0x000fe40000000008 */
[----:B------:R-:W-:Y:S02]  /*0ed0*/  @!P2 LEA R6, P0, R12, c[0x0][0x268], 0x1 ;  /* 0x00009a000c06aa11 */ /* 0x000fe400078008ff */
[----:B------:R-:W-:Y:S02]  /*0ee0*/  LEA.HI.X R5, R10, R5, R7, 0x1, P1 ;  /* 0x000000050a057211 */ /* 0x000fe400008f0c07 */
[----:B------:R-:W-:Y:S02]  /*0ef0*/  @!P2 LEA.HI.X R7, R12, c[0x0][0x26c], R13, 0x1, P0 ;  /* 0x00009b000c07aa11 */ /* 0x000fe400000f0c0d */
[----:B------:R-:W-:Y:S02]  /*0f00*/  ISETP.GE.AND P3, PT, R41, R28, PT ;  /* 0x0000001c2900720c */ /* 0x000fe40003f66270 */
[----:B------:R-:W-:Y:S01]  /*0f10*/  FSETP.GTU.FTZ.AND P0, PT, R19, 20, PT ;  /* 0x41a000001300780b */ /* 0x000fe20003f1c000 */
[----:B---3--:R0:W-:Y:S04]  /*0f20*/  STS.U16 [R25], R18 ;  /* 0x0000001219007388 */ /* 0x0081e80000000400 */
[----:B----4-:R1:W-:Y:S04]  /*0f30*/  STS.U16 [R25+0x40], R20 ;  /* 0x0000401419007388 */ /* 0x0103e80000000400 */
[----:B------:R2:W-:Y:S01]  /*0f40*/  STS.U16 [R25+0x80], R44 ;  /* 0x0000802c19007388 */ /* 0x0005e20000000400 */
[----:B0-----:R-:W-:-:S03]  /*0f50*/  FADD.FTZ R18, R9, R96 ;  /* 0x0000006009127221 */ /* 0x001fc60000010000 */
[----:B------:R2:W-:Y:S01]  /*0f60*/  STS.U16 [R25+0xc0], R46 ;  /* 0x0000c02e19007388 */ /* 0x0005e20000000400 */
[----:B------:R-:W-:-:S06]  /*0f70*/  NOP ;  /* 0x0000000000007918 */ /* 0x000fcc0000000000 */
[----:B------:R2:W0:Y:S01]  /*0f80*/  LDS.64 R2, [R24] ;  /* 0x0000000018027984 */ /* 0x0004220000000a00 */
[----:B-1----:R-:W-:-:S05]  /*0f90*/  FADD.FTZ R20, R11, R96 ;  /* 0x000000600b147221 */ /* 0x002fca0000010000 */
        /* <DEDUP_REMOVED lines=33> */
.L_x_13300:
[----:B------:R-:W-:Y:S05]  /*11b0*/  BSYNC B0 ;  /* 0x0000000000007941 */ /* 0x000fea0003800000 */
.L_x_13299:
        /* <DEDUP_REMOVED lines=8> */
[----:B------:R-:W-:Y:S01]  /*1240*/  HFMA2.MMA R16, -RZ, RZ, 1.625, 0 ;  /* 0x3e800000ff107435 */ /* 0x000fe200000001ff */
[----:B--2---:R-:W-:-:S02]  /*1250*/  MOV R46, 0x3d39bf78 ;  /* 0x3d39bf78002e7802 */ /* 0x004fc40000000f00 */
        /* <DEDUP_REMOVED lines=28> */
.L_x_13302:
[----:B------:R-:W-:Y:S05]  /*1420*/  BSYNC B0 ;  /* 0x0000000000007941 */ /* 0x000fea0003800000 */
.L_x_13301:
[----:B------:R-:W-:Y:S01]  /*1430*/  BSSY B0, `(.L_x_13303) ;  /* 0x0000021000007945 */ /* 0x000fe20003800000 */
[----:B------:R-:W-:Y:S05]  /*1440*/  @P0 BRA `(.L_x_13304) ;  /* 0x000001f000000947 */ /* 0x000fea0003800000 */
[----:B------:R-:W-:Y:S01]  /*1450*/  FMUL.FTZ R19, R19, 1.4426950216293334961 ;  /* 0x3fb8aa3b13137820 */ /* 0x000fe20000410000 */
[----:B------:R-:W-:Y:S01]  /*1460*/  HFMA2.MMA R16, -RZ, RZ, 1.625, 0 ;  /* 0x3e800000ff107435 */ /* 0x000fe200000001ff */
[----:B--2---:R-:W-:Y:S02]  /*1470*/  MOV R46, 0x3d39bf78 ;  /* 0x3d39bf78002e7802 */ /* 0x004fe40000000f00 */
        /* <DEDUP_REMOVED lines=28> */
.L_x_13304:
[----:B------:R-:W-:Y:S05]  /*1640*/  BSYNC B0 ;  /* 0x0000000000007941 */ /* 0x000fea0003800000 */
.L_x_13303:
        /* <DEDUP_REMOVED lines=33> */
.L_x_13306:
[----:B------:R-:W-:Y:S05]  /*1860*/  BSYNC B0 ;  /* 0x0000000000007941 */ /* 0x000fea0003800000 */
.L_x_13305:
[----:B------:R-:W-:Y:S06]  /*1870*/  BAR.SYNC.DEFER_BLOCKING 0x0 ;  /* 0x0000000000007b1d */ /* 0x000fec0000010000 */
[----:B------:R1:W3:Y:S04]  /*1880*/  @!P2 LDG.E.U16 R10, [R6.64] ;  /* 0x00000006060aa981 */ /* 0x0002e8000c1e1500 */
[----:B------:R4:W5:Y:S04]  /*1890*/  @!P3 LDG.E.U16 R12, [R4.64+-0xc0] ;  /* 0xffff4006040cb981 */ /* 0x000968000c1e1500 */
[----:B--2---:R4:W2:Y:S04]  /*18a0*/  @!P4 LDG.E.U16 R14, [R4.64+-0x80] ;  /* 0xffff8006040ec981 */ /* 0x0048a8000c1e1500 */
[----:B------:R4:W2:Y:S01]  /*18b0*/  @!P5 LDG.E.U16 R8, [R4.64+-0x40] ;  /* 0xffffc0060408d981 */ /* 0x0008a2000c1e1500 */
[----:B------:R-:W-:Y:S01]  /*18c0*/  IMAD R44, R65, c[0x0][0x200], RZ ;  /* 0x00008000412c7a24 */ /* 0x000fe200078e02ff */
[----:B------:R-:W-:Y:S01]  /*18d0*/  @!P2 MOV R45, R75 ;  /* 0x0000004b002da202 */ /* 0x000fe20000000f00 */
[----:B------:R-:W-:-:S04]  /*18e0*/  IMAD.WIDE.U32 R16, R97, c[0x0][0x200], RZ ;  /* 0x0000800061107a25 */ /* 0x000fc800078e00ff */
[----:B------:R-:W-:Y:S01]  /*18f0*/  IMAD R9, R97, c[0x0][0x204], R44 ;  /* 0x0000810061097a24 */ /* 0x000fe200078e022c */
[----:B------:R-:W-:-:S04]  /*1900*/  @!P2 MOV R44, R74 ;  /* 0x0000004a002ca202 */ /* 0x000fc80000000f00 */
[----:B------:R-:W-:Y:S01]  /*1910*/  IADD3 R17, R17, R9, RZ ;  /* 0x0000000911117210 */ /* 0x000fe20007ffe0ff */
[----:B------:R-:W-:-:S04]  /*1920*/  @!P2 IMAD.WIDE.U32 R44, R97, c[0x0][0x200], R44 ;  /* 0x00008000612caa25 */ /* 0x000fc800078e002c */
[----:B-1----:R-:W-:Y:S01]  /*1930*/  IMAD.WIDE.U32 R6, R108, c[0x0][0x208], R16 ;  /* 0x000082006c067a25 */ /* 0x002fe200078e0010 */
[----:B------:R-:W-:-:S03]  /*1940*/  @!P2 IADD3 R45, R9, R45, RZ ;  /* 0x0000002d092da210 */ /* 0x000fc60007ffe0ff */
[----:B------:R-:W-:Y:S02]  /*1950*/  IMAD R9, R107, c[0x0][0x208], RZ ;  /* 0x000082006b097a24 */ /* 0x000fe400078e02ff */
[----:B----4-:R-:W-:-:S04]  /*1960*/  @!P2 IMAD.WIDE.U32 R4, R108, c[0x0][0x208], R44 ;  /* 0x000082006c04aa25 */ /* 0x010fc800078e002c */
[----:B------:R-:W-:Y:S01]  /*1970*/  IMAD R13, R108, c[0x0][0x20c], R9 ;  /* 0x000083006c0d7a24 */ /* 0x000fe200078e0209 */
[----:B------:R-:W-:Y:S02]  /*1980*/  IADD3 R9, P6, R23, R6, RZ ;  /* 0x0000000617097210 */ /* 0x000fe40007fde0ff */
[----:B------:R-:W-:Y:S02]  /*1990*/  @!P2 IADD3 R11, P0, R49, R4, RZ ;  /* 0x00000004310ba210 */ /* 0x000fe40007f1e0ff */
[----:B------:R-:W-:Y:S02]  /*19a0*/  IADD3 R6, P1, R27, c[0x0][0x258], RZ ;  /* 0x000096001b067a10 */ /* 0x000fe40007f3e0ff */
[----:B------:R-:W-:Y:S02]  /*19b0*/  @!P2 IADD3.X R44, R38, R5, R13, P0, !PT ;  /* 0x00000005262ca210 */ /* 0x000fe400007fe40d */
[----:B------:R-:W-:Y:S02]  /*19c0*/  IADD3.X R5, R26, c[0x0][0x25c], RZ, P1, !PT ;  /* 0x000097001a057a10 */ /* 0x000fe40000ffe4ff */
[----:B------:R-:W-:-:S02]  /*19d0*/  IADD3.X R16, R22, R13, R7, P6, !PT ;  /* 0x0000000d16107210 */ /* 0x000fc400037fe407 */
[----:B------:R-:W-:Y:S02]  /*19e0*/  LEA R6, P1, R9, R6, 0x1 ;  /* 0x0000000609067211 */ /* 0x000fe400078208ff */
[----:B------:R-:W-:Y:S02]  /*19f0*/  @!P2 LEA R4, P0, R11, c[0x0][0x258], 0x1 ;  /* 0x000096000b04aa11 */ /* 0x000fe400078008ff */
[----:B------:R-:W-:Y:S02]  /*1a00*/  LEA.HI.X R7, R9, R5, R16, 0x1, P1 ;  /* 0x0000000509077211 */ /* 0x000fe400008f0c10 */
[--C-:B------:R-:W-:Y:S02]  /*1a10*/  @!P2 LEA.HI.X R5, R11, c[0x0][0x25c], R44.reuse, 0x1, P0 ;  /* 0x000097000b05aa11 */ /* 0x100fe400000f0c2c */
[----:B------:R-:W-:Y:S02]  /*1a20*/  PRMT R44, RZ, 0x7610, R44 ;  /* 0x00007610ff2c7816 */ /* 0x000fe4000000002c */
[----:B------:R-:W-:-:S02]  /*1a30*/  PRMT R16, RZ, 0x7610, R16 ;  /* 0x00007610ff107816 */ /* 0x000fc40000000010 */
[----:B------:R-:W-:Y:S01]  /*1a40*/  PRMT R46, RZ, 0x7610, R46 ;  /* 0x00007610ff2e7816 */ /* 0x000fe2000000002e */
[----:B---3--:R1:W-:Y:S04]  /*1a50*/  STS.U16 [R25], R10 ;  /* 0x0000000a19007388 */ /* 0x0083e80000000400 */
[----:B-----5:R-:W-:Y:S04]  /*1a60*/  STS.U16 [R25+0x40], R12 ;  /* 0x0000400c19007388 */ /* 0x020fe80000000400 */
[----:B--2---:R-:W-:Y:S04]  /*1a70*/  STS.U16 [R25+0x80], R14 ;  /* 0x0000800e19007388 */ /* 0x004fe80000000400 */
[----:B------:R-:W-:Y:S01]  /*1a80*/  STS.U16 [R25+0xc0], R8 ;  /* 0x0000c00819007388 */ /* 0x000fe20000000400 */
[----:B------:R-:W-:-:S06]  /*1a90*/  NOP ;  /* 0x0000000000007918 */ /* 0x000fcc0000000000 */
[----:B------:R-:W2:Y:S04]  /*1aa0*/  LDS.64 R78, [R24] ;  /* 0x00000000184e7984 */ /* 0x000ea80000000a00 */
[----:B------:R-:W-:Y:S01]  /*1ab0*/  BAR.SYNC.DEFER_BLOCKING 0x0 ;  /* 0x0000000000007b1d */ /* 0x000fe20000010000 */
[----:B-1----:R-:W-:-:S05]  /*1ac0*/  PRMT R10, RZ, 0x7610, R10 ;  /* 0x00007610ff0a7816 */ /* 0x002fca000000000a */
[----:B------:R1:W3:Y:S04]  /*1ad0*/  @!P3 LDG.E.U16 R44, [R6.64+-0xc0] ;  /* 0xffff4006062cb981 */ /* 0x0002e8000c1e1500 */
[----:B------:R-:W4:Y:S04]  /*1ae0*/  @!P2 LDG.E.U16 R16, [R4.64] ;  /* 0x000000060410a981 */ /* 0x000f28000c1e1500 */
[----:B------:R1:W5:Y:S04]  /*1af0*/  @!P4 LDG.E.U16 R46, [R6.64+-0x80] ;  /* 0xffff8006062ec981 */ /* 0x000368000c1e1500 */
[----:B------:R1:W5:Y:S01]  /*1b00*/  @!P5 LDG.E.U16 R10, [R6.64+-0x40] ;  /* 0xffffc006060ad981 */ /* 0x000362000c1e1500 */
[----:B--2---:R-:W-:-:S02]  /*1b10*/  PRMT R11, RZ, 0x7610, R78 ;  /* 0x00007610ff0b7816 */ /* 0x004fc4000000004e */
[----:B------:R-:W-:Y:S02]  /*1b20*/  PRMT R47, RZ, 0x7610, R79 ;  /* 0x00007610ff2f7816 */ /* 0x000fe4000000004f */
[----:B------:R-:W-:Y:S01]  /*1b30*/  PRMT R8, RZ, 0x5410, R78 ;  /* 0x00005410ff087816 */ /* 0x000fe2000000004e */
[----:B------:R-:W-:Y:S02]  /*1b40*/  FMUL.FTZ R12, R11, -1.4426950216293334961 ;  /* 0xbfb8aa3b0b0c7820 */ /* 0x000fe40000410000 */
[----:B------:R-:W-:Y:S02]  /*1b50*/  FMUL.FTZ R13, R47, -1.4426950216293334961 ;  /* 0xbfb8aa3b2f0d7820 */ /* 0x000fe40000410000 */
[----:B------:R-:W-:Y:S02]  /*1b60*/  FMUL.FTZ R9, R8, -1.4426950216293334961 ;  /* 0xbfb8aa3b08097820 */ /* 0x000fe40000410000 */
[----:B------:R-:W1:Y:S08]  /*1b70*/  MUFU.EX2 R12, R12 ;  /* 0x0000000c000c7308 */ /* 0x000e700000000800 */
[----:B------:R-:W2:Y:S08]  /*1b80*/  MUFU.EX2 R13, R13 ;  /* 0x0000000d000d7308 */ /* 0x000eb00000000800 */
[----:B------:R-:W0:Y:S01]  /*1b90*/  MUFU.EX2 R9, R9 ;  /* 0x0000000900097308 */ /* 0x000e220000000800 */
[----:B-1----:R-:W-:-:S02]  /*1ba0*/  FADD.FTZ R6, R12, 1 ;  /* 0x3f8000000c067421 */ /* 0x002fc40000010000 */
[----:B--2---:R-:W-:-:S05]  /*1bb0*/  FADD.FTZ R14, R13, 1 ;  /* 0x3f8000000d0e7421 */ /* 0x004fca0000010000 */
[----:B------:R-:W-:Y:S01]  /*1bc0*/  MUFU.RCP R12, R6 ;  /* 0x00000006000c7308 */ /* 0x000fe20000001000 */
[----:B0-----:R-:W-:-:S07]  /*1bd0*/  FADD.FTZ R9, R9, 1 ;  /* 0x3f80000009097421 */ /* 0x001fce0000010000 */
[----:B------:R0:W1:Y:S08]  /*1be0*/  MUFU.RCP R80, R14 ;  /* 0x0000000e00507308 */ /* 0x0000700000001000 */
[----:B------:R-:W2:Y:S01]  /*1bf0*/  MUFU.RCP R9, R9 ;  /* 0x0000000900097308 */ /* 0x000ea20000001000 */
[----:B------:R-:W-:Y:S02]  /*1c00*/  PRMT R17, RZ, 0x5410, R2 ;  /* 0x00005410ff117816 */ /* 0x000fe40000000002 */
[----:B------:R-:W-:-:S02]  /*1c10*/  PRMT R15, RZ, 0x5410, R3 ;  /* 0x00005410ff0f7816 */ /* 0x000fc40000000003 */
[----:B0-----:R-:W-:Y:S01]  /*1c20*/  PRMT R14, RZ, 0x7610, R3 ;  /* 0x00007610ff0e7816 */ /* 0x001fe20000000003 */
[----:B-1----:R-:W-:-:S04]  /*1c30*/  FADD.FTZ R6, -R80, 1 ;  /* 0x3f80000050067421 */ /* 0x002fc80000010100 */
[----:B------:R-:W-:Y:S02]  /*1c40*/  FFMA.FTZ R78, R47, R6, 1 ;  /* 0x3f8000002f4e7423 */ /* 0x000fe40000010006 */
[----:B--2---:R-:W-:-:S04]  /*1c50*/  FADD.FTZ R3, -R9, 1 ;  /* 0x3f80000009037421 */ /* 0x004fc80000010100 */
[----:B------:R-:W-:Y:S01]  /*1c60*/  FFMA.FTZ R3, R8, R3, 1 ;  /* 0x3f80000008037423 */ /* 0x000fe20000010003 */
[----:B------:R-:W-:Y:S01]  /*1c70*/  ISETP.NE.AND P6, PT, R61, RZ, PT ;  /* 0x000000ff3d00720c */ /* 0x000fe20003fc5270 */
[----:B------:R-:W-:Y:S01]  /*1c80*/  BSSY B0, `(.L_x_13307) ;  /* 0x000004b000007945 */ /* 0x000fe20003800000 */
[----:B---3--:R0:W-:Y:S04]  /*1c90*/  STS.U16 [R25+0x40], R44 ;  /* 0x0000402c19007388 */ /* 0x0081e80000000400 */
[----:B----4-:R-:W-:Y:S01]  /*1ca0*/  STS.U16 [R25], R16 ;  /* 0x0000001019007388 */ /* 0x010fe20000000400 */
[----:B0-----:R-:W-:-:S03]  /*1cb0*/  PRMT R44, RZ, 0x5410, R79 ;  /* 0x00005410ff2c7816 */ /* 0x001fc6000000004f */
[----:B-----5:R-:W-:Y:S04]  /*1cc0*/  STS.U16 [R25+0x80], R46 ;  /* 0x0000802e19007388 */ /* 0x020fe80000000400 */
[----:B------:R0:W-:Y:S01]  /*1cd0*/  STS.U16 [R25+0xc0], R10 ;  /* 0x0000c00a19007388 */ /* 0x0001e20000000400 */
[----:B------:R-:W-:-:S06]  /*1ce0*/  NOP ;  /* 0x0000000000007918 */ /* 0x000fcc0000000000 */
[----:B------:R-:W-:Y:S01]  /*1cf0*/  FMUL.FTZ R7, R44, -1.4426950216293334961 ;  /* 0xbfb8aa3b2c077820 */ /* 0x000fe20000410000 */
[----:B------:R-:W1:Y:S05]  /*1d00*/  LDS.64 R4, [R24] ;  /* 0x0000000018047984 */ /* 0x000e6a0000000a00 */
[----:B------:R-:W0:Y:S02]  /*1d10*/  MUFU.EX2 R7, R7 ;  /* 0x0000000700077308 */ /* 0x000e240000000800 */
[----:B0-----:R-:W-:-:S06]  /*1d20*/  FADD.FTZ R10, R7, 1 ;  /* 0x3f800000070a7421 */ /* 0x001fcc0000010000 */
[----:B------:R-:W0:Y:S01]  /*1d30*/  MUFU.RCP R45, R10 ;  /* 0x0000000a002d7308 */ /* 0x000e220000001000 */
[----:B------:R-:W-:Y:S01]  /*1d40*/  PRMT R16, RZ, 0x7610, R2 ;  /* 0x00007610ff107816 */ /* 0x000fe20000000002 */
[----:B------:R-:W-:Y:S01]  /*1d50*/  FADD.FTZ R2, -R12, 1 ;  /* 0x3f8000000c027421 */ /* 0x000fe20000010100 */
[--C-:B-1----:R-:W-:Y:S02]  /*1d60*/  PRMT R46, RZ, 0x5410, R5.reuse ;  /* 0x00005410ff2e7816 */ /* 0x102fe40000000005 */
[----:B------:R-:W-:Y:S01]  /*1d70*/  PRMT R81, RZ, 0x7610, R5 ;  /* 0x00007610ff517816 */ /* 0x000fe20000000005 */
[----:B0-----:R-:W-:Y:S01]  /*1d80*/  FADD.FTZ R5, -R45, 1 ;  /* 0x3f8000002d057421 */ /* 0x001fe20000010100 */
[--C-:B------:R-:W-:Y:S02]  /*1d90*/  PRMT R10, RZ, 0x5410, R4.reuse ;  /* 0x00005410ff0a7816 */ /* 0x100fe40000000004 */
[----:B------:R-:W-:Y:S01]  /*1da0*/  PRMT R13, RZ, 0x7610, R4 ;  /* 0x00007610ff0d7816 */ /* 0x000fe20000000004 */
        /* <DEDUP_REMOVED lines=14> */
[----:B------:R-:W-:-:S04]  /*1e90*/  F2FP.BF16.PACK_AB R78, R5, R2 ;  /* 0x00000002054e723e */ /* 0x000fc800000010ff */
[----:B------:R-:W-:Y:S01]  /*1ea0*/  F2FP.BF16.PACK_AB R79, R79, R6 ;  /* 0x000000064f4f723e */ /* 0x000fe200000010ff */
[----:B------:R-:W-:Y:S06]  /*1eb0*/  BAR.SYNC.DEFER_BLOCKING 0x0 ;  /* 0x0000000000007b1d */ /* 0x000fec0000010000 */
[----:B------:R0:W-:Y:S01]  /*1ec0*/  STS.64 [R24], R78 ;  /* 0x0000004e18007388 */ /* 0x0001e20000000a00 */
[----:B------:R-:W-:-:S06]  /*1ed0*/  NOP ;  /* 0x0000000000007918 */ /* 0x000fcc0000000000 */
[----:B------:R-:W-:Y:S04]  /*1ee0*/  LDS.U16 R83, [R25] ;  /* 0x0000000019537984 */ /* 0x000fe80000000400 */
[----:B------:R-:W-:Y:S04]  /*1ef0*/  LDS.U16 R85, [R25+0x40] ;  /* 0x0000400019557984 */ /* 0x000fe80000000400 */
[----:B------:R-:W-:Y:S04]  /*1f00*/  LDS.U16 R87, [R25+0x80] ;  /* 0x0000800019577984 */ /* 0x000fe80000000400 */
[----:B------:R-:W-:Y:S04]  /*1f10*/  LDS.U16 R89, [R25+0xc0] ;  /* 0x0000c00019597984 */ /* 0x000fe80000000400 */
[----:B------:R-:W-:Y:S04]  /*1f20*/  @!P6 STS [0x100], R28 ;  /* 0x0001001cff00e388 */ /* 0x000fe80000000800 */
[----:B------:R-:W-:Y:S06]  /*1f30*/  BAR.SYNC.DEFER_BLOCKING 0x0 ;  /* 0x0000000000007b1d */ /* 0x000fec0000010000 */
[----:B------:R-:W1:Y:S01]  /*1f40*/  LDS R4, [0x100] ;  /* 0x00010000ff047984 */ /* 0x000e620000000800 */
[----:B------:R-:W-:Y:S01]  /*1f50*/  IMAD R6, R65, c[0x0][0x2e8], RZ ;  /* 0x0000ba0041067a24 */ /* 0x000fe200078e02ff */
[----:B------:R-:W-:-:S03]  /*1f60*/  P2R R2, PR, RZ, 0x40 ;  /* 0x00000040ff027803 */ /* 0x000fc60000000000 */
[----:B------:R-:W-:-:S04]  /*1f70*/  IMAD.WIDE.U32 R2, R97, c[0x0][0x2e8], RZ ;  /* 0x0000ba0061027a25 */ /* 0x000fc800078e00ff */
[----:B------:R-:W-:-:S05]  /*1f80*/  IMAD R7, R97, c[0x0][0x2ec], R6 ;  /* 0x0000bb0061077a24 */ /* 0x000fca00078e0206 */
[----:B------:R-:W-:Y:S01]  /*1f90*/  IADD3 R3, R3, R7, RZ ;  /* 0x0000000703037210 */ /* 0x000fe20007ffe0ff */
[----:B------:R-:W-:-:S04]  /*1fa0*/  IMAD R5, R107, c[0x0][0x2f0], RZ ;  /* 0x0000bc006b057a24 */ /* 0x000fc800078e02ff */
[----:B------:R-:W-:-:S04]  /*1fb0*/  IMAD.WIDE.U32 R2, R108, c[0x0][0x2f0], R2 ;  /* 0x0000bc006c027a25 */ /* 0x000fc800078e0002 */
[----:B0-----:R-:W-:Y:S01]  /*1fc0*/  IMAD R79, R108, c[0x0][0x2f4], R5 ;  /* 0x0000bd006c4f7a24 */ /* 0x001fe200078e0205 */
[----:B------:R-:W-:Y:S02]  /*1fd0*/  IADD3 R5, P0, R23, R2, RZ ;  /* 0x0000000217057210 */ /* 0x000fe40007f1e0ff */
[----:B------:R-:W-:Y:S02]  /*1fe0*/  IADD3 R2, P4, R27, c[0x0][0x338], RZ ;  /* 0x0000ce001b027a10 */ /* 0x000fe40007f9e0ff */
[----:B------:R-:W-:Y:S02]  /*1ff0*/  IADD3.X R6, R22, R79, R3, P0, !PT ;  /* 0x0000004f16067210 */ /* 0x000fe400007fe403 */
[----:B------:R-:W-:Y:S02]  /*2000*/  IADD3.X R3, R26, c[0x0][0x33c], RZ, P4, !PT ;  /* 0x0000cf001a037a10 */ /* 0x000fe400027fe4ff */
[----:B-1----:R-:W-:Y:S02]  /*2010*/  ISETP.GE.AND P3, PT, R49, R4, PT ;  /* 0x000000043100720c */ /* 0x002fe40003f66270 */
[----:B------:R-:W-:-:S02]  /*2020*/  LEA R2, P5, R5, R2, 0x1 ;  /* 0x0000000205027211 */ /* 0x000fc400078a08ff */
[----:B------:R-:W-:Y:S02]  /*2030*/  IADD3 R78, P4, R49, R74, RZ ;  /* 0x0000004a314e7210 */ /* 0x000fe40007f9e0ff */
[-C--:B------:R-:W-:Y:S02]  /*2040*/  ISETP.GE.AND P2, PT, R39, R4.reuse, PT ;  /* 0x000000042700720c */ /* 0x080fe40003f46270 */
[-C--:B------:R-:W-:Y:S02]  /*2050*/  ISETP.GE.AND P1, PT, R41, R4.reuse, PT ;  /* 0x000000042900720c */ /* 0x080fe40003f26270 */
[----:B------:R-:W-:Y:S02]  /*2060*/  ISETP.GE.AND P0, PT, R37, R4, PT ;  /* 0x000000042500720c */ /* 0x000fe40003f06270 */
        /* <DEDUP_REMOVED lines=12> */
.L_x_13308:
[----:B------:R-:W-:Y:S05]  /*2130*/  BSYNC B0 ;  /* 0x0000000000007941 */ /* 0x000fea0003800000 */
.L_x_13307:
        /* <DEDUP_REMOVED lines=11> */
[----:B------:R-:W-:Y:S02]  /*21f0*/  FMUL.FTZ R15, R15, R44 ;  /* 0x0000002c0f0f7220 */ /* 0x000fe40000410000 */
[----:B------:R-:W-:-:S10]  /*2200*/  FMUL.FTZ R14, R14, R47 ;  /* 0x0000002f0e0e7220 */ /* 0x000fd40000410000 */
        /* <DEDUP_REMOVED lines=8> */
[----:B0-----:R-:W-:Y:S02]  /*2290*/  IMAD R6, R65, c[0x0][0x210], RZ ;  /* 0x0000840041067a24 */ /* 0x001fe400078e02ff */
[----:B------:R-:W-:Y:S01]  /*22a0*/  IMAD.WIDE.U32 R2, R97, c[0x0][0x210], RZ ;  /* 0x0000840061027a25 */ /* 0x000fe200078e00ff */
[----:B------:R-:W-:-:S03]  /*22b0*/  F2FP.BF16.PACK_AB R47, R47, R44 ;  /* 0x0000002c2f2f723e */ /* 0x000fc600000010ff */
[----:B------:R-:W-:Y:S02]  /*22c0*/  IMAD R5, R97, c[0x0][0x214], R6 ;  /* 0x0000850061057a24 */ /* 0x000fe400078e0206 */
[----:B------:R-:W-:-:S03]  /*22d0*/  IMAD R7, R107, c[0x0][0x218], RZ ;  /* 0x000086006b077a24 */ /* 0x000fc600078e02ff */
[----:B------:R-:W-:Y:S01]  /*22e0*/  IADD3 R3, R3, R5, RZ ;  /* 0x0000000503037210 */ /* 0x000fe20007ffe0ff */
[----:B------:R0:W-:Y:S01]  /*22f0*/  STS.64 [R24], R46 ;  /* 0x0000002e18007388 */ /* 0x0001e20000000a00 */
[----:B------:R-:W-:-:S06]  /*2300*/  NOP ;  /* 0x0000000000007918 */ /* 0x000fcc0000000000 */
[----:B------:R-:W-:Y:S01]  /*2310*/  LDS.U16 R9, [R25] ;  /* 0x0000000019097984 */ /* 0x000fe20000000400 */
[----:B------:R-:W-:-:S03]  /*2320*/  IMAD.WIDE.U32 R2, R108, c[0x0][0x218], R2 ;  /* 0x000086006c027a25 */ /* 0x000fc600078e0002 */
[----:B------:R-:W-:Y:S01]  /*2330*/  LDS.U16 R11, [R25+0x40] ;  /* 0x00004000190b7984 */ /* 0x000fe20000000400 */
[----:B0-----:R-:W-:Y:S01]  /*2340*/  IMAD R47, R108, c[0x0][0x21c], R7 ;  /* 0x000087006c2f7a24 */ /* 0x001fe200078e0207 */
[----:B------:R-:W-:Y:S02]  /*2350*/  IADD3 R2, P0, R23, R2, RZ ;  /* 0x0000000217027210 */ /* 0x000fe40007f1e0ff */
[----:B------:R-:W-:Y:S01]  /*2360*/  LDS.U16 R13, [R25+0x80] ;  /* 0x00008000190d7984 */ /* 0x000fe20000000400 */
[----:B------:R-:W-:Y:S02]  /*2370*/  IADD3 R7, P4, R27, c[0x0][0x270], RZ ;  /* 0x00009c001b077a10 */ /* 0x000fe40007f9e0ff */
        /* <DEDUP_REMOVED lines=9> */
[----:B------:R-:W-:Y:S02]  /*2410*/  IADD3.X R4, R26, c[0x0][0x274], RZ, P4, !PT ;  /* 0x00009d001a047a10 */ /* 0x000fe400027fe4ff */
        /* <DEDUP_REMOVED lines=14> */
.L_x_13311:
[----:B------:R-:W-:Y:S05]  /*2500*/  BSYNC B0 ;  /* 0x0000000000007941 */ /* 0x000fea0003800000 */
.L_x_13310:
[----:B------:R1:W-:Y:S04]  /*2510*/  @!P0 STG.E.U16 [R6.64+-0xc0], R11 ;  /* 0xffff400b06008986 */ /* 0x0003e8000c101506 */
[----:B------:R1:W-:Y:S04]  /*2520*/  @!P1 STG.E.U16 [R6.64+-0x80], R13 ;  /* 0xffff800d06009986 */ /* 0x0003e8000c101506 */
[----:B------:R1:W-:Y:S02]  /*2530*/  @!P2 STG.E.U16 [R6.64+-0x40], R45 ;  /* 0xffffc02d0600a986 */ /* 0x0003e4000c101506 */
.L_x_13309:
[----:B-1----:R-:W-:Y:S01]  /*2540*/  PRMT R2, RZ, 0x5410, R76 ;  /* 0x00005410ff027816 */ /* 0x002fe2000000004c */
[----:B------:R-:W-:Y:S01]  /*2550*/  BAR.SYNC.DEFER_BLOCKING 0x0 ;  /* 0x0000000000007b1d */ /* 0x000fe20000010000 */
[----:B0-----:R-:W-:Y:S01]  /*2560*/  MOV R4, c[0x0][0x16c] ;  /* 0x00005b0000047a02 */ /* 0x001fe20000000f00 */
[C---:B------:R-:W-:Y:S01]  /*2570*/  FMUL.FTZ R13, R17.reuse, R106 ;  /* 0x0000006a110d7220 */ /* 0x040fe20000410000 */
        /* <DEDUP_REMOVED lines=21> */
[----:B------:R-:W-:Y:S01]  /*26d0*/  IMAD R5, R65, R6, R5 ;  /* 0x0000000641057224 */ /* 0x000fe200078e0205 */
[----:B------:R-:W-:Y:S01]  /*26e0*/  IADD3 R6, R29, -0x1, RZ ;  /* 0xffffffff1d067810 */ /* 0x000fe20007ffe0ff */
[----:B------:R-:W-:-:S03]  /*26f0*/  IMAD R7, R4, c[0x0][0x2c0], RZ ;  /* 0x0000b00004077a24 */ /* 0x000fc600078e02ff */
[----:B------:R-:W-:Y:S01]  /*2700*/  IADD3 R3, R3, R5, RZ ;  /* 0x0000000503037210 */ /* 0x000fe20007ffe0ff */
[----:B------:R-:W-:Y:S02]  /*2710*/  IMAD R7, R64, c[0x0][0x2c4], R7 ;  /* 0x0000b10040077a24 */ /* 0x000fe400078e0207 */
[----:B------:R-:W-:Y:S01]  /*2720*/  IMAD R5, R0, -0x100, RZ ;  /* 0xffffff0000057824 */ /* 0x000fe200078e02ff */
[----:B------:R-:W-:Y:S01]  /*2730*/  HFMA2.MMA R0, -RZ, RZ, 0, 0 ;  /* 0x00000000ff007435 */ /* 0x000fe200000001ff */
[----:B------:R-:W-:-:S05]  /*2740*/  IMAD.WIDE.U32 R2, R64, c[0x0][0x2c0], R2 ;  /* 0x0000b00040027a25 */ /* 0x000fca00078e0002 */
[----:B------:R-:W-:Y:S02]  /*2750*/  IADD3 R3, R3, R7, RZ ;  /* 0x0000000703037210 */ /* 0x000fe40007ffe0ff */
[----:B------:R-:W-:Y:S02]  /*2760*/  LEA R8, P0, R2, c[0x0][0x320], 0x3 ;  /* 0x0000c80002087a11 */ /* 0x000fe400078018ff */
[----:B------:R-:W-:Y:S02]  /*2770*/  LEA.HI R7, R6, R6, RZ, 0x1 ;  /* 0x0000000606077211 */ /* 0x000fe400078f08ff */
[----:B------:R-:W-:Y:S02]  /*2780*/  LEA.HI.X R24, R2, c[0x0][0x324], R3, 0x3, P0 ;  /* 0x0000c90002187a11 */ /* 0x000fe400000f1c03 */
[----:B------:R-:W-:Y:S02]  /*2790*/  LEA R2, P0, R61, R8, 0x2 ;  /* 0x000000083d027211 */ /* 0x000fe400078010ff */
[----:B------:R-:W-:Y:S01]  /*27a0*/  LOP3.LUT R7, R7, 0xfffffe, RZ, 0xc0, !PT ;  /* 0x00fffffe07077812 */ /* 0x000fe200078ec0ff */
[----:B------:R-:W-:Y:S01]  /*27b0*/  CS2R R8, SRZ ;  /* 0x0000000000087805 */ /* 0x000fe2000001ff00 */
[----:B------:R-:W-:-:S05]  /*27c0*/  LEA.HI.X R3, R61, R24, RZ, 0x2, P0 ;  /* 0x000000183d037211 */ /* 0x000fca00000f14ff */
[----:B------:R-:W-:Y:S01]  /*27d0*/  IMAD.WIDE R2, R5, 0x4, R2 ;  /* 0x0000000405027825 */ /* 0x000fe200078e0202 */
[----:B------:R-:W-:Y:S02]  /*27e0*/  IADD3 R5, R6, -R7, RZ ;  /* 0x8000000706057210 */ /* 0x000fe40007ffe0ff */
[----:B------:R-:W-:Y:S02]  /*27f0*/  CS2R R6, SRZ ;  /* 0x0000000000067805 */ /* 0x000fe4000001ff00 */
        /* <DEDUP_REMOVED lines=15> */
.L_x_13343:
        /* <DEDUP_REMOVED lines=53> */
[----:B------:R-:W-:Y:S02]  /*2c40*/  IADD3 R111, R52, 0x40, RZ ;  /* 0x00000040346f7810 */ /* 0x000fe40007ffe0ff */
[----:B0-----:R-:W-:Y:S02]  /*2c50*/  SHF.L.U32 R47, R100, 0x1, RZ ;  /* 0x00000001642f7819 */ /* 0x001fe400000006ff */
        /* <DEDUP_REMOVED lines=20> */
[----:B------:R-:W-:Y:S01]  /*2da0*/  @P1 IADD3 R45, R61, 0x200, RZ ;  /* 0x000002003d2d1810 */ /* 0x000fe20007ffe0ff */
[----:B------:R-:W-:Y:S01]  /*2db0*/  BSSY B0, `(.L_x_13313) ;  /* 0x0000074000007945 */ /* 0x000fe20003800000 */
[----:B--2---:R-:W-:Y:S02]  /*2dc0*/  FMUL.FTZ R46, R94, 1.4426950216293334961 ;  /* 0x3fb8aa3b5e2e7820 */ /* 0x004fe40000410000 */
[-C--:B------:R-:W-:Y:S02]  /*2dd0*/  FMUL.FTZ R44, R95, R21.reuse ;  /* 0x000000155f2c7220 */ /* 0x080fe40000410000 */
        /* <DEDUP_REMOVED lines=20> */
[C---:B0-----:R-:W-:Y:S01]  /*2f20*/  FMUL.FTZ R98, R104.reuse, R117 ;  /* 0x0000007568627220 */ /* 0x041fe20000410000 */
[----:B------:R-:W-:Y:S01]  /*2f30*/  SHF.L.U32 R111, R45, 0x3, RZ ;  /* 0x000000032d6f7819 */ /* 0x000fe200000006ff */
        /* <DEDUP_REMOVED lines=18> */
[C---:B------:R-:W-:Y:S02]  /*3060*/  FMUL.FTZ R102, R46.reuse, R20 ;  /* 0x000000142e667220 */ /* 0x040fe40000410000 */
[----:B------:R-:W-:Y:S02]  /*3070*/  @!P2 IMAD.WIDE R44, R103, 0x10, R66 ;  /* 0x00000010672ca825 */ /* 0x000fe400078e0242 */
[----:B------:R-:W-:Y:S01]  /*3080*/  MUFU.SIN R103, R112 ;  /* 0x0000007000677308 */ /* 0x000fe20000000400 */
[----:B0-----:R-:W-:Y:S01]  /*3090*/  CS2R R104, SRZ ;  /* 0x0000000000687805 */ /* 0x001fe2000001ff00 */
[----:B------:R-:W-:Y:S01]  /*30a0*/  BAR.SYNC.DEFER_BLOCKING 0x0 ;  /* 0x0000000000007b1d */ /* 0x000fe20000010000 */
[C---:B-1----:R-:W-:Y:S02]  /*30b0*/  FMUL.FTZ R110, R46.reuse, R19 ;  /* 0x000000132e6e7220 */ /* 0x042fe40000410000 */
        /* <DEDUP_REMOVED lines=36> */
[-C--:B------:R-:W-:Y:S01]  /*3300*/  FFMA.FTZ R44, R98, R118.reuse, -R45 ;  /* 0x00000076622c7223 */ /* 0x080fe2000001082d */
        /* <DEDUP_REMOVED lines=22> */
[----:B-1----:R-:W-:Y:S01]  /*3470*/  HFMA2.MMA R102, -RZ, RZ, 1.875, 0 ;  /* 0x3f800000ff667435 */ /* 0x002fe200000001ff */
[----:B------:R-:W-:-:S11]  /*3480*/  MOV R103, RZ ;  /* 0x000000ff00677202 */ /* 0x000fd60000000f00 */
[----:B------:R-:W-:-:S04]  /*3490*/  @P3 IADD3 R45, -R51, c[0x0][0x174], RZ ;  /* 0x00005d00332d3a10 */ /* 0x000fc80007ffe1ff */
[----:B------:R-:W-:-:S04]  /*34a0*/  @P3 LEA.HI R44, R45, R45, RZ, 0x1 ;  /* 0x0000002d2d2c3211 */ /* 0x000fc800078f08ff */
[----:B------:R-:W-:-:S04]  /*34b0*/  @P3 LOP3.LUT R44, R44, 0xfffffe, RZ, 0xc0, !PT ;  /* 0x00fffffe2c2c3812 */ /* 0x000fc800078ec0ff */
[----:B------:R-:W-:-:S04]  /*34c0*/  @P3 IADD3 R45, -R44, R45, RZ ;  /* 0x0000002d2c2d3210 */ /* 0x000fc80007ffe1ff */
[----:B------:R-:W-:-:S05]  /*34d0*/  @P3 LEA R45, R45, R2, 0x8 ;  /* 0x000000022d2d3211 */ /* 0x000fca00078e40ff */
[----:B------:R0:W1:Y:S02]  /*34e0*/  @P3 LDS.64 R102, [R45.X8+0xa80] ;  /* 0x000a80002d663984 */ /* 0x0000640000008a00 */
.L_x_13314:
[----:B0---4-:R-:W-:Y:S05]  /*34f0*/  BSYNC B0 ;  /* 0x0000000000007941 */ /* 0x011fea0003800000 */
.L_x_13313:
        /* <DEDUP_REMOVED lines=111> */
[----:B------:R-:W-:Y:S01]  /*3bf0*/  HFMA2.MMA R44, -RZ, RZ, 1.875, 0 ;  /* 0x3f800000ff2c7435 */ /* 0x000fe200000001ff */
[C---:B------:R-:W-:Y:S01]  /*3c00*/  FFMA.FTZ R145, R138.reuse, R145, -R46 ;  /* 0x000000918a917223 */ /* 0x040fe2000001082e */
[----:B------:R-:W-:Y:S01]  /*3c10*/  MOV R45, RZ ;  /* 0x000000ff002d7202 */ /* 0x000fe20000000f00 */
        /* <DEDUP_REMOVED lines=71> */
.L_x_13316:
[----:B------:R-:W-:Y:S05]  /*4090*/  BSYNC B0 ;  /* 0x0000000000007941 */ /* 0x000fea0003800000 */
.L_x_13315:
        /* <DEDUP_REMOVED lines=22> */
.L_x_13318:
[----:B------:R-:W-:Y:S05]  /*4200*/  BSYNC B0 ;  /* 0x0000000000007941 */ /* 0x000fea0003800000 */
.L_x_13317:
        /* <DEDUP_REMOVED lines=40> */
.L_x_13320:
[----:B-12-4-:R-:W-:Y:S05]  /*4490*/  BSYNC B0 ;  /* 0x0000000000007941 */ /* 0x016fea0003800000 */
.L_x_13319:
        /* <DEDUP_REMOVED lines=19> */
.L_x_13322:
[----:B------:R-:W-:Y:S05]  /*45d0*/  BSYNC B0 ;  /* 0x0000000000007941 */ /* 0x000fea0003800000 */
.L_x_13321:
        /* <DEDUP_REMOVED lines=19> */
.L_x_13324:
[----:B------:R-:W-:Y:S05]  /*4710*/  BSYNC B0 ;  /* 0x0000000000007941 */ /* 0x000fea0003800000 */
.L_x_13323:
        /* <DEDUP_REMOVED lines=95> */
[----:B------:R-:W-:Y:S01]  /*4d10*/  FFMA.FTZ R120, R111, -R20, R122 ;  /* 0x800000146f787223 */ /* 0x000fe2000001007a */
[----:B------:R1:W-:Y:S01]  /*4d20*/  STS [R127.X4+0x210], R136 ;  /* 0x000210887f007388 */ /* 0x0003e20000004800 */
[----:B------:R-:W-:-:S02]  /*4d30*/  FFMA.FTZ R119, R112, -R21, R139 ;  /* 0x8000001570777223 */ /* 0x000fc4000001008b */
[----:B------:R-:W-:Y:S01]  /*4d40*/  FMUL.FTZ R122, R118, R21 ;  /* 0x00000015767a7220 */ /* 0x000fe20000410000 */
[----:B------:R-:W-:Y:S01]  /*4d50*/  STS [R40.X4+0x214], R141 ;  /* 0x0002148d28007388 */ /* 0x000fe20000004800 */
[----:B------:R-:W-:Y:S02]  /*4d60*/  FMUL.FTZ R121, R113, R20 ;  /* 0x0000001471797220 */ /* 0x000fe40000410000 */
[----:B------:R-:W-:Y:S01]  /*4d70*/  FFMA.FTZ R129, -R129, R156, -RZ ;  /* 0x0000009c81817223 */ /* 0x000fe200000109ff */
[----:B------:R-:W-:Y:S01]  /*4d80*/  STS [R40.X4+0x218], R143 ;  /* 0x0002188f28007388 */ /* 0x000fe20000004800 */
[----:B------:R-:W-:Y:S02]  /*4d90*/  FFMA.FTZ R123, R110, -R19, R123 ;  /* 0x800000136e7b7223 */ /* 0x000fe4000001007b */
        /* <DEDUP_REMOVED lines=15> */
[-C--:B------:R-:W-:Y:S02]  /*4e90*/  FMUL.FTZ R124, R102, R19.reuse ;  /* 0x00000013667c7220 */ /* 0x080fe40000410000 */
        /* <DEDUP_REMOVED lines=10> */
[----:B------:R-:W-:Y:S02]  /*4f40*/  FFMA.FTZ R125, R109, -R18, R130 ;  /* 0x800000126d7d7223 */ /* 0x000fe40000010082 */
        /* <DEDUP_REMOVED lines=36> */
.L_x_13326:
[----:B0-----:R-:W-:Y:S05]  /*5190*/  BSYNC B0 ;  /* 0x0000000000007941 */ /* 0x001fea0003800000 */
.L_x_13325:
        /* <DEDUP_REMOVED lines=24> */
.L_x_13328:
[----:B0-----:R-:W-:Y:S05]  /*5320*/  BSYNC B0 ;  /* 0x0000000000007941 */ /* 0x001fea0003800000 */
.L_x_13327:
[----:B------:R0:W2:Y:S01]  /*5330*/  LDS R131, [R46.X4+0x310] ;  /* 0x000310002e837984 */ /* 0x0000a20000004800 */
[----:B------:R-:W-:Y:S01]  /*5340*/  BSSY B0, `(.L_x_13329) ;  /* 0x0000006000007945 */ /* 0x000fe20003800000 */
[----:B------:R-:W-:Y:S01]  /*5350*/  LEA.HI.SX32 R130, R130, R61, 0x1b ;  /* 0x0000003d82827211 */ /* 0x000fe200078fdaff */
[----:B------:R-:W-:Y:S05]  /*5360*/  @!P0 BRA `(.L_x_13330) ;  /* 0x0000003000008947 */ /* 0x000fea0003800000 */
[----:B------:R-:W-:-:S05]  /*5370*/  IMAD.WIDE.U32 R44, R47, c[0x0][0x2d0], R82 ;  /* 0x0000b4002f2c7a25 */ /* 0x000fca00078e0052 */
[----:B------:R-:W-:-:S05]  /*5380*/  IADD3 R45, R129, R45, RZ ;  /* 0x0000002d812d7210 */ /* 0x000fca0007ffe0ff */
[----:B--2---:R2:W-:Y:S02]  /*5390*/  RED.E.ADD.F32.FTZ.RN.STRONG.GPU [R44.64], R131 ;  /* 0x000000832c00798e */ /* 0x0045e4000c10e786 */
.L_x_13330:
[----:B------:R-:W-:Y:S05]  /*53a0*/  BSYNC B0 ;  /* 0x0000000000007941 */ /* 0x000fea0003800000 */
.L_x_13329:
[----:B--2---:R2:W3:Y:S01]  /*53b0*/  LDS R131, [R130.X4+0x390] ;  /* 0x0003900082837984 */ /* 0x0044e20000004800 */
[----:B------:R-:W-:Y:S01]  /*53c0*/  BSSY B0, `(.L_x_13331) ;  /* 0x0000006000007945 */ /* 0x000fe20003800000 */
[----:B0-----:R-:W-:Y:S01]  /*53d0*/  IADD3 R46, R61, 0xa0, RZ ;  /* 0x000000a03d2e7810 */ /* 0x001fe20007ffe0ff */
[----:B------:R-:W-:Y:S05]  /*53e0*/  @!P1 BRA `(.L_x_13332) ;  /* 0x0000003000009947 */ /* 0x000fea0003800000 */
[----:B------:R-:W-:-:S05]  /*53f0*/  IMAD.WIDE.U32 R44, R47, c[0x0][0x2d0], R84 ;  /* 0x0000b4002f2c7a25 */ /* 0x000fca00078e0054 */
[----:B------:R-:W-:-:S05]  /*5400*/  IADD3 R45, R129, R45, RZ ;  /* 0x0000002d812d7210 */ /* 0x000fca0007ffe0ff */
[----:B---3--:R0:W-:Y:S02]  /*5410*/  RED.E.ADD.F32.FTZ.RN.STRONG.GPU [R44.64], R131 ;  /* 0x000000832c00798e */ /* 0x0081e4000c10e786 */
.L_x_13332:
[----:B------:R-:W-:Y:S05]  /*5420*/  BSYNC B0 ;  /* 0x0000000000007941 */ /* 0x000fea0003800000 */
.L_x_13331:
        /* <DEDUP_REMOVED lines=8> */
.L_x_13334:
[----:B------:R-:W-:Y:S05]  /*54b0*/  BSYNC B0 ;  /* 0x0000000000007941 */ /* 0x000fea0003800000 */
.L_x_13333:
[----:B--23--:R2:W3:Y:S01]  /*54c0*/  LDS R131, [R46.X4+0x490] ;  /* 0x000490002e837984 */ /* 0x00c4e20000004800 */
[----:B------:R-:W-:Y:S01]  /*54d0*/  BSSY B0, `(.L_x_13335) ;  /* 0x0000006000007945 */ /* 0x000fe20003800000 */
[----:B------:R-:W-:Y:S01]  /*54e0*/  LEA.HI.SX32 R130, R130, R61, 0x1b ;  /* 0x0000003d82827211 */ /* 0x000fe200078fdaff */
[----:B------:R-:W-:Y:S05]  /*54f0*/  @!P3 BRA `(.L_x_13336) ;  /* 0x000000300000b947 */ /* 0x000fea0003800000 */
[----:B------:R-:W-:-:S05]  /*5500*/  IMAD.WIDE.U32 R44, R47, c[0x0][0x2d0], R88 ;  /* 0x0000b4002f2c7a25 */ /* 0x000fca00078e0058 */
[----:B------:R-:W-:-:S05]  /*5510*/  IADD3 R45, R129, R45, RZ ;  /* 0x0000002d812d7210 */ /* 0x000fca0007ffe0ff */
[----:B---3--:R3:W-:Y:S02]  /*5520*/  RED.E.ADD.F32.FTZ.RN.STRONG.GPU [R44.64], R131 ;  /* 0x000000832c00798e */ /* 0x0087e4000c10e786 */
.L_x_13336:
[----:B------:R-:W-:Y:S05]  /*5530*/  BSYNC B0 ;  /* 0x0000000000007941 */ /* 0x000fea0003800000 */
.L_x_13335:
[----:B---3--:R3:W4:Y:S01]  /*5540*/  LDS R131, [R130.X4+0x510] ;  /* 0x0005100082837984 */ /* 0x0087220000004800 */
[----:B------:R-:W-:Y:S01]  /*5550*/  BSSY B0, `(.L_x_13337) ;  /* 0x0000006000007945 */ /* 0x000fe20003800000 */
[----:B------:R-:W-:Y:S01]  /*5560*/  IMAD.WIDE.U32 R44, R47, c[0x0][0x2d0], R92 ;  /* 0x0000b4002f2c7a25 */ /* 0x000fe200078e005c */
[----:B------:R-:W-:Y:S05]  /*5570*/  @!P4 BRA `(.L_x_13338) ;  /* 0x000000300000c947 */ /* 0x000fea0003800000 */
[----:B--2---:R-:W-:-:S05]  /*5580*/  IMAD.WIDE.U32 R46, R47, c[0x0][0x2d0], R90 ;  /* 0x0000b4002f2e7a25 */ /* 0x004fca00078e005a */
[----:B------:R-:W-:-:S05]  /*5590*/  IADD3 R47, R129, R47, RZ ;  /* 0x0000002f812f7210 */ /* 0x000fca0007ffe0ff */
[----:B----4-:R2:W-:Y:S02]  /*55a0*/  RED.E.ADD.F32.FTZ.RN.STRONG.GPU [R46.64], R131 ;  /* 0x000000832e00798e */ /* 0x0105e4000c10e786 */
.L_x_13338:
[----:B------:R-:W-:Y:S05]  /*55b0*/  BSYNC B0 ;  /* 0x0000000000007941 */ /* 0x000fea0003800000 */
.L_x_13337:
[----:B--2---:R2:W0:Y:S01]  /*55c0*/  LDS R47, [R42.X4+0x590] ;  /* 0x000590002a2f7984 */ /* 0x0044220000004800 */
[----:B------:R-:W-:Y:S01]  /*55d0*/  BSSY B0, `(.L_x_13339) ;  /* 0x0000004000007945 */ /* 0x000fe20003800000 */
[----:B------:R-:W-:Y:S05]  /*55e0*/  @!P5 BRA `(.L_x_13340) ;  /* 0x000000200000d947 */ /* 0x000fea0003800000 */
[----:B------:R-:W-:-:S05]  /*55f0*/  IADD3 R45, R129, R45, RZ ;  /* 0x0000002d812d7210 */ /* 0x000fca0007ffe0ff */
[----:B0-----:R0:W-:Y:S02]  /*5600*/  RED.E.ADD.F32.FTZ.RN.STRONG.GPU [R44.64], R47 ;  /* 0x0000002f2c00798e */ /* 0x0011e4000c10e786 */
.L_x_13340:
[----:B------:R-:W-:Y:S05]  /*5610*/  BSYNC B0 ;  /* 0x0000000000007941 */ /* 0x000fea0003800000 */
.L_x_13339:
        /* <DEDUP_REMOVED lines=101> */
.L_x_13342:
[----:B0-----:R-:W-:Y:S05]  /*5c70*/  BSYNC B0 ;  /* 0x0000000000007941 */ /* 0x001fea0003800000 */
.L_x_13341:
[----:B------:R-:W-:Y:S02]  /*5c80*/  IADD3 R2, R2, 0x1, RZ ;  /* 0x0000000102027810 */ /* 0x000fe40007ffe0ff */
[----:B------:R-:W-:-:S02]  /*5c90*/  IADD3 R3, P1, R3, 0x1, RZ ;  /* 0x0000000103037810 */ /* 0x000fc40007f3e0ff */
[----:B------:R-:W-:Y:S02]  /*5ca0*/  ISETP.GE.AND P0, PT, R2, c[0x0][0x16c], PT ;  /* 0x00005b0002007a0c */ /* 0x000fe40003f06270 */
[----:B------:R-:W-:-:S11]  /*5cb0*/  IADD3.X R0, RZ, R0, RZ, P1, !PT ;  /* 0x00000000ff007210 */ /* 0x000fd60000ffe4ff */
[----:B------:R-:W-:Y:S01]  /*5cc0*/  @P0 CALL.REL.NOINC `(.L_x_13312) ;  /* 0x0000001000000944 */ /* 0x000fe20003c00000 */
[----:B------:R-:W-:Y:S05]  /*5cd0*/  BRA `(.L_x_13343) ;  /* 0xffffcc1000007947 */ /* 0x000fea000383ffff */
.L_x_13312:
[----:B------:R-:W-:Y:S01]  /*5ce0*/  BAR.SYNC.DEFER_BLOCKING 0x0 ;  /* 0x0000000000007b1d */ /* 0x000fe20000010000 */
[-C--:B------:R-:W-:Y:S02]  /*5cf0*/  ISETP.GE.AND P3, PT, R49, R28.reuse, PT ;  /* 0x0000001c3100720c */ /* 0x080fe40003f66270 */
[-C--:B------:R-:W-:Y:S02]  /*5d00*/  ISETP.GE.AND P2, PT, R41, R28.reuse, PT ;  /* 0x0000001c2900720c */ /* 0x080fe40003f46270 */
[-C--:B------:R-:W-:Y:S02]  /*5d10*/  ISETP.GE.AND P1, PT, R39, R28.reuse, PT ;  /* 0x0000001c2700720c */ /* 0x080fe40003f26270 */
[----:B------:R-:W-:Y:S02]  /*5d20*/  ISETP.GE.AND P0, PT, R37, R28, PT ;  /* 0x0000001c2500720c */ /* 0x000fe40003f06270 */
[----:B------:R-:W-:-:S05]  /*5d30*/  PRMT R0, RZ, 0x7610, R0 ;  /* 0x00007610ff007816 */ /* 0x000fca0000000000 */
[----:B------:R-:W-:-:S04]  /*5d40*/  @!P3 IADD3 R2, P4, R58, R27, RZ ;  /* 0x0000001b3a02b210 */ /* 0x000fc80007f9e0ff */
[----:B------:R-:W-:Y:S02]  /*5d50*/  @!P3 IADD3.X R3, R57, R26, RZ, P4, !PT ;  /* 0x0000001a3903b210 */ /* 0x000fe400027fe4ff */
[CC--:B------:R-:W-:Y:S02]  /*5d60*/  @!P1 IADD3 R14, P4, R58.reuse, R27.reuse, RZ ;  /* 0x0000001b3a0e9210 */ /* 0x0c0fe40007f9e0ff */
[CC--:B------:R-:W-:Y:S01]  /*5d70*/  @!P0 IADD3 R16, P5, R58.reuse, R27.reuse, RZ ;  /* 0x0000001b3a108210 */ /* 0x0c0fe20007fbe0ff */
[----:B------:R-:W3:Y:S01]  /*5d80*/  @!P3 LDG.E.U16 R0, [R2.64] ;  /* 0x000000060200b981 */ /* 0x000ee2000c1e1500 */
[----:B------:R-:W-:Y:S02]  /*5d90*/  @!P2 IADD3 R4, P3, R58, R27, RZ ;  /* 0x0000001b3a04a210 */ /* 0x000fe40007f7e0ff */
[----:B------:R-:W-:Y:S02]  /*5da0*/  PRMT R18, RZ, 0x7610, R18 ;  /* 0x00007610ff127816 */ /* 0x000fe40000000012 */
[----:B------:R-:W-:-:S02]  /*5db0*/  PRMT R20, RZ, 0x7610, R20 ;  /* 0x00007610ff147816 */ /* 0x000fc40000000014 */
[----:B------:R-:W-:Y:S02]  /*5dc0*/  PRMT R44, RZ, 0x7610, R44 ;  /* 0x00007610ff2c7816 */ /* 0x000fe4000000002c */
[CC--:B------:R-:W-:Y:S02]  /*5dd0*/  @!P2 IADD3.X R5, R57.reuse, R26.reuse, RZ, P3, !PT ;  /* 0x0000001a3905a210 */ /* 0x0c0fe40001ffe4ff */
[CC--:B------:R-:W-:Y:S02]  /*5de0*/  @!P1 IADD3.X R15, R57.reuse, R26.reuse, RZ, P4, !PT ;  /* 0x0000001a390f9210 */ /* 0x0c0fe400027fe4ff */
[----:B------:R-:W-:Y:S01]  /*5df0*/  @!P0 IADD3.X R17, R57, R26, RZ, P5, !PT ;  /* 0x0000001a39118210 */ /* 0x000fe20002ffe4ff */
[----:B------:R-:W4:Y:S04]  /*5e00*/  @!P2 LDG.E.U16 R18, [R4.64+0x40] ;  /* 0x000040060412a981 */ /* 0x000f28000c1e1500 */
[----:B------:R-:W5:Y:S04]  /*5e10*/  @!P1 LDG.E.U16 R20, [R14.64+0x80] ;  /* 0x000080060e149981 */ /* 0x000f68000c1e1500 */
[----:B--2---:R-:W2:Y:S01]  /*5e20*/  @!P0 LDG.E.U16 R44, [R16.64+0xc0] ;  /* 0x0000c006102c8981 */ /* 0x004ea2000c1e1500 */
[----:B------:R-:W-:Y:S01]  /*5e30*/  ISETP.NE.AND P6, PT, R61, RZ, PT ;  /* 0x000000ff3d00720c */ /* 0x000fe20003fc5270 */
[----:B------:R-:W-:Y:S01]  /*5e40*/  IMAD R45, R107, c[0x0][0x2e0], RZ ;  /* 0x0000b8006b2d7a24 */ /* 0x000fe200078e02ff */
[----:B------:R-:W-:Y:S01]  /*5e50*/  F2FP.BF16.PACK_AB R21, R10, R11 ;  /* 0x0000000b0a15723e */ /* 0x000fe200000010ff */
[----:B------:R-:W-:Y:S02]  /*5e60*/  BSSY B0, `(.L_x_13344) ;  /* 0x000004e000007945 */ /* 0x000fe40003800000 */
[----:B------:R-:W-:Y:S01]  /*5e70*/  IMAD R45, R108, c[0x0][0x2e4], R45 ;  /* 0x0000b9006c2d7a24 */ /* 0x000fe200078e022d */
[----:B---3--:R-:W-:Y:S04]  /*5e80*/  STS.U16 [R25], R0 ;  /* 0x0000000019007388 */ /* 0x008fe80000000400 */
[----:B----4-:R-:W-:Y:S04]  /*5e90*/  STS.U16 [R25+0x40], R18 ;  /* 0x0000401219007388 */ /* 0x010fe80000000400 */
[----:B-----5:R0:W-:Y:S04]  /*5ea0*/  STS.U16 [R25+0x80], R20 ;  /* 0x0000801419007388 */ /* 0x0201e80000000400 */
[----:B--2---:R-:W-:Y:S01]  /*5eb0*/  STS.U16 [R25+0xc0], R44 ;  /* 0x0000c02c19007388 */ /* 0x004fe20000000400 */
[----:B------:R-:W-:-:S06]  /*5ec0*/  NOP ;  /* 0x0000000000007918 */ /* 0x000fcc0000000000 */
[----:B------:R-:W2:Y:S01]  /*5ed0*/  LDS.64 R46, [R24] ;  /* 0x00000000182e7984 */ /* 0x000ea20000000a00 */
[----:B0-----:R-:W-:-:S03]  /*5ee0*/  F2FP.BF16.PACK_AB R20, R12, R13 ;  /* 0x0000000d0c14723e */ /* 0x001fc600000010ff */
[----:B------:R-:W-:Y:S06]  /*5ef0*/  BAR.SYNC.DEFER_BLOCKING 0x0 ;  /* 0x0000000000007b1d */ /* 0x000fec0000010000 */
[----:B------:R0:W-:Y:S01]  /*5f00*/  STS.64 [R24], R20 ;  /* 0x0000001418007388 */ /* 0x0001e20000000a00 */
[----:B------:R-:W-:-:S06]  /*5f10*/  NOP ;  /* 0x0000000000007918 */ /* 0x000fcc0000000000 */
[----:B------:R-:W-:Y:S04]  /*5f20*/  LDS.U16 R13, [R25] ;  /* 0x00000000190d7984 */ /* 0x000fe80000000400 */
[----:B------:R-:W-:Y:S01]  /*5f30*/  LDS.U16 R15, [R25+0x40] ;  /* 0x00004000190f7984 */ /* 0x000fe20000000400 */
[----:B--2---:R-:W-:Y:S02]  /*5f40*/  PRMT R3, RZ, 0x5410, R46 ;  /* 0x00005410ff037816 */ /* 0x004fe4000000002e */
        /* <DEDUP_REMOVED lines=8> */
[--C-:B------:R-:W-:Y:S01]  /*5fd0*/  FADD.FTZ R4, R3, R96.reuse ;  /* 0x0000006003047221 */ /* 0x100fe20000010000 */
[----:B------:R-:W-:Y:S02]  /*5fe0*/  PRMT R3, RZ, 0x5410, R47 ;  /* 0x00005410ff037816 */ /* 0x000fe4000000002f */
[----:B------:R-:W-:Y:S01]  /*5ff0*/  BAR.SYNC.DEFER_BLOCKING 0x0 ;  /* 0x0000000000007b1d */ /* 0x000fe20000010000 */
[----:B------:R-:W-:Y:S02]  /*6000*/  FSETP.GTU.FTZ.AND P0, PT, R14, 20, PT ;  /* 0x41a000000e00780b */ /* 0x000fe40003f1c000 */
[----:B------:R-:W-:Y:S01]  /*6010*/  FADD.FTZ R3, R3, R96 ;  /* 0x0000006003037221 */ /* 0x000fe20000010000 */
[----:B------:R-:W-:-:S04]  /*6020*/  FSETP.GTU.FTZ.AND P2, PT, R4, 20, PT ;  /* 0x41a000000400780b */ /* 0x000fc80003f5c000 */
[----:B------:R-:W-:Y:S01]  /*6030*/  FSETP.GTU.FTZ.AND P3, PT, R3, 20, PT ;  /* 0x41a000000300780b */ /* 0x000fe20003f7c000 */
[----:B------:R-:W-:-:S05]  /*6040*/  @!P1 FMUL.FTZ R0, R2, -1.4426950216293334961 ;  /* 0xbfb8aa3b02009820 */ /* 0x000fca0000410000 */
[----:B------:R-:W-:Y:S01]  /*6050*/  @!P0 FMUL.FTZ R10, R14, -1.4426950216293334961 ;  /* 0xbfb8aa3b0e0a8820 */ /* 0x000fe20000410000 */
[----:B------:R-:W2:Y:S01]  /*6060*/  @!P1 MUFU.EX2 R0, R0 ;  /* 0x0000000000009308 */ /* 0x000ea20000000800 */
[----:B------:R-:W-:Y:S02]  /*6070*/  IMAD R14, R65, c[0x0][0x2d8], RZ ;  /* 0x0000b600410e7a24 */ /* 0x000fe400078e02ff */
[----:B------:R-:W-:Y:S02]  /*6080*/  @!P2 FMUL.FTZ R2, R4, -1.4426950216293334961 ;  /* 0xbfb8aa3b0402a820 */ /* 0x000fe40000410000 */
[----:B0-----:R-:W-:Y:S02]  /*6090*/  IMAD R21, R97, c[0x0][0x2dc], R14 ;  /* 0x0000b70061157a24 */ /* 0x001fe400078e020e */
[----:B------:R-:W-:Y:S01]  /*60a0*/  @!P3 FMUL.FTZ R5, R3, -1.4426950216293334961 ;  /* 0xbfb8aa3b0305b820 */ /* 0x000fe20000410000 */
[----:B------:R0:W3:Y:S01]  /*60b0*/  @!P2 MUFU.EX2 R4, R2 ;  /* 0x000000020004a308 */ /* 0x0000e20000000800 */
[----:B------:R-:W4:Y:S07]  /*60c0*/  LDS R12, [0x100] ;  /* 0x00010000ff0c7984 */ /* 0x000f2e0000000800 */
[----:B------:R-:W5:Y:S01]  /*60d0*/  @!P3 MUFU.EX2 R5, R5 ;  /* 0x000000050005b308 */ /* 0x000f620000000800 */
[----:B0-----:R-:W-:-:S04]  /*60e0*/  IMAD.WIDE.U32 R2, R97, c[0x0][0x2d8], RZ ;  /* 0x0000b60061027a25 */ /* 0x001fc800078e00ff */
[----:B--2---:R-:W-:Y:S01]  /*60f0*/  @!P1 FADD.FTZ R0, R0, 1 ;  /* 0x3f80000000009421 */ /* 0x004fe20000010000 */
[----:B------:R-:W-:Y:S02]  /*6100*/  IADD3 R3, R3, R21, RZ ;  /* 0x0000001503037210 */ /* 0x000fe40007ffe0ff */
[----:B------:R-:W0:Y:S01]  /*6110*/  @!P0 MUFU.EX2 R10, R10 ;  /* 0x0000000a000a8308 */ /* 0x000e220000000800 */
[----:B---3--:R-:W-:Y:S02]  /*6120*/  @!P2 FADD.FTZ R4, R4, 1 ;  /* 0x3f8000000404a421 */ /* 0x008fe40000010000 */
[----:B------:R-:W-:-:S05]  /*6130*/  IMAD.WIDE.U32 R2, R108, c[0x0][0x2e0], R2 ;  /* 0x0000b8006c027a25 */ /* 0x000fca00078e0002 */
[----:B------:R-:W2:Y:S01]  /*6140*/  @!P1 MUFU.RCP R11, R0 ;  /* 0x00000000000b9308 */ /* 0x000ea20000001000 */
[----:B-----5:R-:W-:Y:S01]  /*6150*/  @!P3 FADD.FTZ R5, R5, 1 ;  /* 0x3f8000000505b421 */ /* 0x020fe20000010000 */
[----:B------:R-:W-:-:S04]  /*6160*/  IADD3 R2, P4, R23, R2, RZ ;  /* 0x0000000217027210 */ /* 0x000fc80007f9e0ff */
[----:B------:R-:W-:Y:S02]  /*6170*/  IADD3.X R3, R22, R45, R3, P4, !PT ;  /* 0x0000002d16037210 */ /* 0x000fe400027fe403 */
[----:B------:R-:W3:Y:S01]  /*6180*/  @!P2 MUFU.RCP R4, R4 ;  /* 0x000000040004a308 */ /* 0x000ee20000001000 */
[----:B0-----:R-:W-:-:S07]  /*6190*/  @!P0 FADD.FTZ R10, R10, 1 ;  /* 0x3f8000000a0a8421 */ /* 0x001fce0000010000 */
[----:B------:R-:W0:Y:S01]  /*61a0*/  @!P3 MUFU.RCP R5, R5 ;  /* 0x000000050005b308 */ /* 0x000e220000001000 */
[-C--:B----4-:R-:W-:Y:S01]  /*61b0*/  ISETP.GE.AND P4, PT, R49, R12.reuse, PT ;  /* 0x0000000c3100720c */ /* 0x090fe20003f86270 */
[----:B--2---:R-:W-:Y:S01]  /*61c0*/  @!P1 FMUL.FTZ R6, R6, R11 ;  /* 0x0000000b06069220 */ /* 0x004fe20000410000 */
[----:B------:R-:W-:Y:S02]  /*61d0*/  IADD3 R11, P5, R27, c[0x0][0x330], RZ ;  /* 0x0000cc001b0b7a10 */ /* 0x000fe40007fbe0ff */
[----:B------:R-:W-:-:S03]  /*61e0*/  ISETP.GE.AND P1, PT, R37, R12, PT ;  /* 0x0000000c2500720c */ /* 0x000fc60003f26270 */
[----:B------:R2:W4:Y:S01]  /*61f0*/  @!P0 MUFU.RCP R0, R10 ;  /* 0x0000000a00008308 */ /* 0x0005220000001000 */
[----:B---3--:R-:W-:Y:S01]  /*6200*/  @!P2 FMUL.FTZ R7, R7, R4 ;  /* 0x000000040707a220 */ /* 0x008fe20000410000 */
[----:B------:R-:W-:Y:S02]  /*6210*/  IADD3.X R4, R26, c[0x0][0x334], RZ, P5, !PT ;  /* 0x0000cd001a047a10 */ /* 0x000fe40002ffe4ff */
[-C--:B------:R-:W-:Y:S01]  /*6220*/  ISETP.GE.AND P2, PT, R39, R12.reuse, PT ;  /* 0x0000000c2700720c */ /* 0x080fe20003f46270 */
[----:B0-----:R-:W-:Y:S01]  /*6230*/  @!P3 FMUL.FTZ R8, R8, R5 ;  /* 0x000000050808b220 */ /* 0x001fe20000410000 */
[C---:B--2---:R-:W-:Y:S02]  /*6240*/  LEA R10, P5, R2.reuse, R11, 0x1 ;  /* 0x0000000b020a7211 */ /* 0x044fe400078a08ff */
[----:B------:R-:W-:Y:S02]  /*6250*/  ISETP.GE.AND P3, PT, R41, R12, PT ;  /* 0x0000000c2900720c */ /* 0x000fe40003f66270 */
[----:B------:R-:W-:Y:S01]  /*6260*/  LEA.HI.X R11, R2, R4, R3, 0x1, P5 ;  /* 0x00000004020b7211 */ /* 0x000fe200028f0c03 */
[----:B----4-:R-:W-:Y:S01]  /*6270*/  @!P0 FMUL.FTZ R9, R9, R0 ;  /* 0x0000000009098220 */ /* 0x010fe20000410000 */
        /* <DEDUP_REMOVED lines=12> */
.L_x_13345:
[----:B------:R-:W-:Y:S05]  /*6340*/  BSYNC B0 ;  /* 0x0000000000007941 */ /* 0x000fea0003800000 */
.L_x_13344:
        /* <DEDUP_REMOVED lines=11> */
[----:B--2---:R-:W-:-:S02]  /*6400*/  IMAD R15, R97, c[0x0][0x2fc], R4 ;  /* 0x0000bf00610f7a24 */ /* 0x004fc400078e0204 */
        /* <DEDUP_REMOVED lines=25> */
.L_x_13347:
[----:B------:R-:W-:Y:S05]  /*65a0*/  BSYNC B0 ;  /* 0x0000000000007941 */ /* 0x000fea0003800000 */
.L_x_13346:
        /* <DEDUP_REMOVED lines=30> */
.L_x_13298:
[----:B------:R-:W-:Y:S02]  /*6790*/  ISETP.NE.U32.AND P0, PT, RZ, c[0x0][0x328], PT ;  /* 0x0000ca00ff007a0c */ /* 0x000fe40003f05070 */
[----:B------:R-:W-:Y:S02]  /*67a0*/  ISETP.NE.U32.AND P2, PT, RZ, c[0x0][0x348], PT ;  /* 0x0000d200ff007a0c */ /* 0x000fe40003f45070 */
[----:B------:R-:W-:-:S02]  /*67b0*/  ISETP.NE.AND.EX P1, PT, RZ, c[0x0][0x32c], PT, P0 ;  /* 0x0000cb00ff007a0c */ /* 0x000fc40003f25300 */
[----:B------:R-:W-:-:S11]  /*67c0*/  ISETP.NE.AND.EX P0, PT, RZ, c[0x0][0x34c], PT, P2 ;  /* 0x0000d300ff007a0c */ /* 0x000fd60003f05320 */
[----:B------:R-:W-:Y:S05]  /*67d0*/  @!P1 BRA `(.L_x_13349) ;  /* 0x0000014000009947 */ /* 0x000fea0003800000 */
[----:B--2---:R-:W2:Y:S01]  /*67e0*/  SHFL.DOWN P1, R3, R62, 0x1, 0x1f ;  /* 0x08201f003e037f89 */ /* 0x004ea20000020000 */
[----:B------:R-:W-:Y:S03]  /*67f0*/  BSSY B0, `(.L_x_13349) ;  /* 0x0000012000007945 */ /* 0x000fe60003800000 */
[----:B------:R-:W3:Y:S01]  /*6800*/  S2R R4, SR_LANEID ;  /* 0x0000000000047919 */ /* 0x000ee20000000000 */
[----:B--2---:R-:W-:Y:S01]  /*6810*/  @P1 FADD R3, R3, R62 ;  /* 0x0000003e03031221 */ /* 0x004fe20000000000 */
[----:B---3--:R-:W-:-:S04]  /*6820*/  ISETP.NE.AND P2, PT, R4, RZ, PT ;  /* 0x000000ff0400720c */ /* 0x008fc80003f45270 */
[----:B------:R-:W2:Y:S04]  /*6830*/  SHFL.DOWN P1, R0, R3, 0x2, 0x1f ;  /* 0x08401f0003007f89 */ /* 0x000ea80000020000 */
[----:B------:R-:W3:Y:S01]  /*6840*/  S2R R4, SR_TID.X ;  /* 0x0000000000047919 */ /* 0x000ee20000002100 */
[----:B--2---:R-:W-:-:S05]  /*6850*/  @P1 FADD R0, R3, R0 ;  /* 0x0000000003001221 */ /* 0x004fca0000000000 */
[----:B------:R-:W2:Y:S02]  /*6860*/  SHFL.DOWN P1, R5, R0, 0x4, 0x1f ;  /* 0x08801f0000057f89 */ /* 0x000ea40000020000 */
[----:B--2---:R-:W-:-:S05]  /*6870*/  @P1 FADD R5, R0, R5 ;  /* 0x0000000500051221 */ /* 0x004fca0000000000 */
[----:B------:R-:W2:Y:S02]  /*6880*/  SHFL.DOWN P1, R2, R5, 0x8, 0x1f ;  /* 0x09001f0005027f89 */ /* 0x000ea40000020000 */
[----:B--2---:R-:W-:-:S05]  /*6890*/  @P1 FADD R2, R5, R2 ;  /* 0x0000000205021221 */ /* 0x004fca0000000000 */
[----:B0-----:R-:W0:Y:S02]  /*68a0*/  SHFL.DOWN P1, R7, R2, 0x10, 0x1f ;  /* 0x0a001f0002077f89 */ /* 0x001e240000020000 */
[----:B0-----:R-:W-:Y:S01]  /*68b0*/  @P1 FADD R7, R2, R7 ;  /* 0x0000000702071221 */ /* 0x001fe20000000000 */
[----:B---3--:R-:W-:-:S04]  /*68c0*/  ISETP.NE.AND P1, PT, R4, RZ, PT ;  /* 0x000000ff0400720c */ /* 0x008fc80003f25270 */
[----:B------:R0:W-:Y:S04]  /*68d0*/  @!P2 STS [0x634], R7 ;  /* 0x00063407ff00a388 */ /* 0x0001e80000000800 */
[----:B------:R-:W-:Y:S06]  /*68e0*/  BAR.SYNC.DEFER_BLOCKING 0x0 ;  /* 0x0000000000007b1d */ /* 0x000fec0000010000 */
[----:B------:R-:W-:Y:S05]  /*68f0*/  @P1 BRA `(.L_x_13350) ;  /* 0x0000001000001947 */ /* 0x000fea0003800000 */
[----:B0-----:R0:W-:Y:S02]  /*6900*/  RED.E.ADD.F32.FTZ.RN.STRONG.GPU [R68.64], R7 ;  /* 0x000000074400798e */ /* 0x0011e4000c10e786 */
.L_x_13350:
[----:B0-----:R-:W-:Y:S05]  /*6910*/  BSYNC B0 ;  /* 0x0000000000007941 */ /* 0x001fea0003800000 */
.L_x_13349:
        /* <DEDUP_REMOVED lines=8> */
[----:B--2---:R-:W0:Y:S02]  /*69a0*/  SHFL.DOWN P0, R3, R0, 0x2, 0x1f ;  /* 0x08401f0000037f89 */ /* 0x004e240000000000 */
        /* <DEDUP_REMOVED lines=14> */
.L_x_13352:
[----:B0-----:R-:W0:Y:S02]  /*6a90*/  S2R R13, SR_TID.X ;  /* 0x00000000000d7919 */ /* 0x001e240000002100 */
.L_x_13353:
[----:B0-----:R-:W-:Y:S05]  /*6aa0*/  BSYNC B0 ;  /* 0x0000000000007941 */ /* 0x001fea0003800000 */
.L_x_13351:
[----:B------:R-:W-:-:S13]  /*6ab0*/  ISETP.GE.AND P0, PT, R13, c[0x0][0x16c], PT ;  /* 0x00005b000d007a0c */ /* 0x000fda0003f06270 */
[----:B------:R-:W-:Y:S05]  /*6ac0*/  @P0 EXIT ;  /* 0x000000000000094d */ /* 0x000fea0003800000 */
[C---:B--2---:R-:W-:Y:S02]  /*6ad0*/  IMAD R3, R107.reuse, c[0x0][0x2a8], RZ ;  /* 0x0000aa006b037a24 */ /* 0x044fe400078e02ff */
[----:B------:R-:W-:Y:S02]  /*6ae0*/  IMAD R107, R107, c[0x0][0x288], RZ ;  /* 0x0000a2006b6b7a24 */ /* 0x000fe400078e02ff */
[----:B------:R-:W-:-:S04]  /*6af0*/  IMAD.WIDE.U32 R6, R108, c[0x0][0x2a8], RZ ;  /* 0x0000aa006c067a25 */ /* 0x000fc800078e00ff */
[C---:B------:R-:W-:Y:S02]  /*6b00*/  IMAD R3, R108.reuse, c[0x0][0x2ac], R3 ;  /* 0x0000ab006c037a24 */ /* 0x040fe400078e0203 */
[C---:B------:R-:W-:Y:S02]  /*6b10*/  IMAD R19, R108.reuse, c[0x0][0x28c], R107 ;  /* 0x0000a3006c137a24 */ /* 0x040fe400078e026b */
[----:B------:R-:W-:Y:S01]  /*6b20*/  IMAD.WIDE.U32 R108, R108, c[0x0][0x288], RZ ;  /* 0x0000a2006c6c7a25 */ /* 0x000fe200078e00ff */
[----:B------:R-:W-:-:S04]  /*6b30*/  IADD3 R21, R7, R3, RZ ;  /* 0x0000000307157210 */ /* 0x000fc80007ffe0ff */
[----:B------:R-:W-:Y:S02]  /*6b40*/  IADD3 R19, R109, R19, RZ ;  /* 0x000000136d137210 */ /* 0x000fe40007ffe0ff */
.L_x_13354:
        /* <DEDUP_REMOVED lines=28> */
.L_x_13355:
        /* <DEDUP_REMOVED lines=15> */
.L_x_14759:


//--------------------- .text._Z25selective_scan_bwd_kernelI32Selective_Scan_bwd_kernel_traitsILi32ELi4ELb0ELb1ELb0ELb0ELb0EN3c108BFloat16ENS1_7complexIfEEEEv12SSMParamsBwd --------------------------
	.section	.text._Z25selective_scan_bwd_kernelI32Selective_Scan_bwd_kernel_traitsILi32ELi4ELb0ELb1ELb0ELb0ELb0EN3c108BFloat16ENS1_7complexIfEEEEv12SSMParamsBwd,"ax",@progbits
	.sectioninfo	@"SHI_REGISTERS=163"
	.align	128
        .global         _Z25selective_scan_bwd_kernelI32Selective_Scan_bwd_kernel_traitsILi32ELi4ELb0ELb1ELb0ELb0ELb0EN3c108BFloat16ENS1_7complexIfEEEEv12SSMParamsBwd
        .type           _Z25selective_scan_bwd_kernelI32Selective_Scan_bwd_kernel_traitsILi32ELi4ELb0ELb1ELb0ELb0ELb0EN3c108BFloat16ENS1_7complexIfEEEEv12SSMParamsBwd,@function
        .size           _Z25selective_scan_bwd_kernelI32Selective_Scan_bwd_kernel_traitsILi32ELi4ELb0ELb1ELb0ELb0ELb0EN3c108BFloat16ENS1_7complexIfEEEEv12SSMParamsBwd,(.L_x_14760 - _Z25selective_scan_bwd_kernelI32Selective_Scan_bwd_kernel_traitsILi32ELi4ELb0ELb1ELb0ELb0ELb0EN3c108BFloat16ENS1_7complexIfEEEEv12SSMParamsBwd)
        .other          _Z25selective_scan_bwd_kernelI32Selective_Scan_bwd_kernel_traitsILi32ELi4ELb0ELb1ELb0ELb0ELb0EN3c108BFloat16ENS1_7complexIfEEEEv12SSMParamsBwd,@"STO_CUDA_ENTRY STV_DEFAULT"
_Z25selective_scan_bwd_kernelI32Selective_Scan_bwd_kernel_traitsILi32ELi4ELb0ELb1ELb0ELb0ELb0EN3c108BFloat16ENS1_7complexIfEEEEv12SSMParamsBwd:
.text._Z25selective_scan_bwd_kernelI32Selective_Scan_bwd_kernel_traitsILi32ELi4ELb0ELb1ELb0ELb0ELb0EN3c108BFloat16ENS1_7complexIfEEEEv12SSMParamsBwd:
        /* <DEDUP_REMOVED lines=17> */
[----:B--2---:R-:W-:Y:S02]  /*0110*/  SHF.R.S32.HI R98, RZ, 0x1f, R100 ;  /* 0x0000001fff627819 */ /* 0x004fe40000011464 */
[----:B------:R-:W-:Y:S01]  /*0120*/  @P1 LEA.HI.X R5, R104, c[0x0][0x254], R103, 0x2, P3 ;  /* 0x0000950068051a11 */ /* 0x000fe200018f1467 */
[----:B------:R0:W5:Y:S01]  /*0130*/  @P0 LDG.E R102, [R2.64] ;  /* 0x0000000402660981 */ /* 0x000162000c1e1900 */
[----:B-1----:R-:W-:Y:S01]  /*0140*/  IADD3 R6, R0, 0xffffffe, RZ ;  /* 0x0ffffffe00067810 */ /* 0x002fe20007ffe0ff */
[----:B------:R-:W-:Y:S02]  /*0150*/  IMAD R15, R98, c[0x0][0x278], RZ ;  /* 0x00009e00620f7a24 */ /* 0x000fe400078e02ff */
[----:B------:R1:W5:Y:S01]  /*0160*/  @P1 LDG.E R101, [R4.64] ;  /* 0x0000000404651981 */ /* 0x000362000c1e1900 */
[----:B------:R2:W3:Y:S01]  /*0170*/  F2I.FTZ.U32.TRUNC.NTZ R7, R6 ;  /* 0x0000000600077305 */ /* 0x0004e2000021f000 */
[----:B------:R-:W-:Y:S01]  /*0180*/  ISETP.NE.AND P1, PT, RZ, c[0x0][0x178], PT ;  /* 0x00005e00ff007a0c */ /* 0x000fe20003f25270 */
[----:B------:R-:W-:Y:S01]  /*0190*/  IMAD R13, R103, c[0x0][0x1d8], RZ ;  /* 0x00007600670d7a24 */ /* 0x000fe200078e02ff */
[----:B------:R-:W-:Y:S01]  /*01a0*/  HFMA2.MMA R96, -RZ, RZ, 0, 0 ;  /* 0x00000000ff607435 */ /* 0x000fe200000001ff */
[----:B------:R-:W-:Y:S01]  /*01b0*/  IMAD R17, R100, c[0x0][0x27c], R15 ;  /* 0x00009f0064117a24 */ /* 0x000fe200078e020f */
[----:B0-----:R-:W-:Y:S01]  /*01c0*/  IABS R2, R104 ;  /* 0x0000006800027213 */ /* 0x001fe20000000000 */
[----:B------:R-:W-:Y:S01]  /*01d0*/  IMAD R10, R104, c[0x0][0x1dc], R13 ;  /* 0x00007700680a7a24 */ /* 0x000fe200078e020d */
[----:B------:R-:W-:Y:S01]  /*01e0*/  HFMA2.MMA R94, -RZ, RZ, 0, 0 ;  /* 0x00000000ff5e7435 */ /* 0x000fe200000001ff */
[----:B------:R-:W-:Y:S01]  /*01f0*/  IMAD R19, R98, c[0x0][0x190], RZ ;  /* 0x0000640062137a24 */ /* 0x000fe200078e02ff */
[----:B--2---:R-:W-:Y:S01]  /*0200*/  HFMA2.MMA R6, -RZ, RZ, 0, 0 ;  /* 0x00000000ff067435 */ /* 0x004fe200000001ff */
[----:B-1----:R-:W-:-:S04]  /*0210*/  IMAD.WIDE.U32 R4, R100, c[0x0][0x1e0], RZ ;  /* 0x0000780064047a25 */ /* 0x002fc800078e00ff */
[----:B------:R-:W-:Y:S01]  /*0220*/  IMAD R19, R100, c[0x0][0x194], R19 ;  /* 0x0000650064137a24 */ /* 0x000fe200078e0213 */
[----:B---3--:R-:W-:-:S05]  /*0230*/  IADD3 R8, RZ, -R7, RZ ;  /* 0x80000007ff087210 */ /* 0x008fca0007ffe0ff */
[----:B------:R-:W-:-:S04]  /*0240*/  IMAD R9, R8, R11, RZ ;  /* 0x0000000b08097224 */ /* 0x000fc800078e02ff */
[----:B------:R-:W-:Y:S01]  /*0250*/  IMAD.HI.U32 R7, R7, R9, R6 ;  /* 0x0000000907077227 */ /* 0x000fe200078e0006 */
[----:B------:R-:W-:-:S03]  /*0260*/  LOP3.LUT R6, R104, c[0x0][0x178], RZ, 0x3c, !PT ;  /* 0x00005e0068067a12 */ /* 0x000fc600078e3cff */
[----:B------:R-:W-:Y:S01]  /*0270*/  IMAD R9, R98, c[0x0][0x1e0], RZ ;  /* 0x0000780062097a24 */ /* 0x000fe200078e02ff */
[----:B------:R-:W-:Y:S01]  /*0280*/  ISETP.GE.AND P3, PT, R6, RZ, PT ;  /* 0x000000ff0600720c */ /* 0x000fe20003f66270 */
[----:B------:R-:W-:-:S04]  /*0290*/  IMAD.HI.U32 R99, R7, R2, RZ ;  /* 0x0000000207637227 */ /* 0x000fc800078e00ff */
[----:B------:R-:W-:Y:S01]  /*02a0*/  IMAD R7, R98, c[0x0][0x1d0], RZ ;  /* 0x0000740062077a24 */ /* 0x000fe200078e02ff */
[----:B------:R-:W-:Y:S01]  /*02b0*/  IADD3 R0, -R99, RZ, RZ ;  /* 0x000000ff63007210 */ /* 0x000fe20007ffe1ff */
[C---:B------:R-:W-:Y:S02]  /*02c0*/  IMAD R9, R100.reuse, c[0x0][0x1e4], R9 ;  /* 0x0000790064097a24 */ /* 0x040fe400078e0209 */
[C---:B------:R-:W-:Y:S02]  /*02d0*/  IMAD R7, R100.reuse, c[0x0][0x1d4], R7 ;  /* 0x0000750064077a24 */ /* 0x040fe400078e0207 */
        /* <DEDUP_REMOVED lines=8> */
[----:B------:R-:W-:Y:S01]  /*0360*/  IMAD.WIDE.U32 R2, R104, c[0x0][0x1d8], R2 ;  /* 0x0000760068027a25 */ /* 0x000fe200078e0002 */
[----:B------:R-:W-:-:S03]  /*0370*/  IADD3 R7, R7, R17, RZ ;  /* 0x0000001107077210 */ /* 0x000fc60007ffe0ff */
[-C--:B------:R-:W-:Y:S01]  /*0380*/  @!P2 IADD3 R0, R0, -R11.reuse, RZ ;  /* 0x8000000b0000a210 */ /* 0x080fe20007ffe0ff */
[----:B------:R-:W-:Y:S01]  /*0390*/  IMAD R17, R103, c[0x0][0x280], RZ ;  /* 0x0000a00067117a24 */ /* 0x000fe200078e02ff */
[----:B------:R-:W-:Y:S02]  /*03a0*/  @!P2 IADD3 R99, R99, 0x1, RZ ;  /* 0x000000016363a810 */ /* 0x000fe40007ffe0ff */
[----:B------:R-:W-:Y:S01]  /*03b0*/  ISETP.GE.U32.AND P0, PT, R0, R11, PT ;  /* 0x0000000b0000720c */ /* 0x000fe20003f06070 */
[----:B------:R-:W-:Y:S01]  /*03c0*/  IMAD R17, R104, c[0x0][0x284], R17 ;  /* 0x0000a10068117a24 */ /* 0x000fe200078e0211 */
[----:B------:R-:W-:-:S04]  /*03d0*/  MOV R0, c[0x0][0x174] ;  /* 0x00005d0000007a02 */ /* 0x000fc80000000f00 */
[C---:B------:R-:W-:Y:S02]  /*03e0*/  LEA R11, R0.reuse, 0xffffff80, 0x7 ;  /* 0xffffff80000b7811 */ /* 0x040fe400078e38ff */
[----:B------:R-:W-:Y:S02]  /*03f0*/  LEA R13, R0, 0xffffff00, 0x8 ;  /* 0xffffff00000d7811 */ /* 0x000fe400078e40ff */
[----:B------:R-:W-:-:S03]  /*0400*/  SHF.R.S32.HI R15, RZ, 0x1f, R11 ;  /* 0x0000001fff0f7819 */ /* 0x000fc6000001140b */
[----:B------:R-:W-:Y:S02]  /*0410*/  @P0 IADD3 R99, R99, 0x1, RZ ;  /* 0x0000000163630810 */ /* 0x000fe40007ffe0ff */
[----:B------:R-:W-:Y:S02]  /*0420*/  IADD3 R91, P0, R11, R2, RZ ;  /* 0x000000020b5b7210 */ /* 0x000fe40007f1e0ff */
[----:B------:R-:W-:Y:S02]  /*0430*/  @!P3 IADD3 R99, -R99, RZ, RZ ;  /* 0x000000ff6363b210 */ /* 0x000fe40007ffe1ff */
[----:B------:R-:W-:Y:S01]  /*0440*/  IADD3.X R10, R15, R3, R10, P0, !PT ;  /* 0x000000030f0a7210 */ /* 0x000fe200007fe40a */
[----:B------:R-:W-:Y:S01]  /*0450*/  IMAD R3, R103, c[0x0][0x1e8], RZ ;  /* 0x00007a0067037a24 */ /* 0x000fe200078e02ff */
[----:B------:R-:W-:Y:S02]  /*0460*/  @!P1 LOP3.LUT R99, RZ, c[0x0][0x178], RZ, 0x33, !PT ;  /* 0x00005e00ff639a12 */ /* 0x000fe400078e33ff */
[----:B------:R-:W-:Y:S01]  /*0470*/  ISETP.GE.AND P3, PT, R0, 0x1, PT ;  /* 0x000000010000780c */ /* 0x000fe20003f66270 */
[C---:B------:R-:W-:Y:S01]  /*0480*/  IMAD R0, R104.reuse, c[0x0][0x1ec], R3 ;  /* 0x00007b0068007a24 */ /* 0x040fe200078e0203 */
[----:B------:R-:W-:Y:S01]  /*0490*/  SHF.R.S32.HI R110, RZ, 0x1f, R99 ;  /* 0x0000001fff6e7819 */ /* 0x000fe20000011463 */
[----:B------:R-:W-:Y:S01]  /*04a0*/  IMAD.WIDE.U32 R2, R104, c[0x0][0x1e8], R4 ;  /* 0x00007a0068027a25 */ /* 0x000fe200078e0004 */
[----:B------:R-:W-:-:S03]  /*04b0*/  ISETP.NE.U32.AND P0, PT, RZ, c[0x0][0x260], PT ;  /* 0x00009800ff007a0c */ /* 0x000fc60003f05070 */
[----:B------:R-:W-:Y:S01]  /*04c0*/  IMAD.WIDE.U32 R4, R104, c[0x0][0x280], R6 ;  /* 0x0000a00068047a25 */ /* 0x000fe200078e0006 */
[C---:B------:R-:W-:Y:S02]  /*04d0*/  IADD3 R89, P1, R11.reuse, R2, RZ ;  /* 0x000000020b597210 */ /* 0x040fe40007f3e0ff */
[----:B------:R-:W-:Y:S01]  /*04e0*/  ISETP.NE.AND.EX P0, PT, RZ, c[0x0][0x264], PT, P0 ;  /* 0x00009900ff007a0c */ /* 0x000fe20003f05300 */
[----:B------:R-:W-:Y:S01]  /*04f0*/  IMAD R12, R110, c[0x0][0x1a8], RZ ;  /* 0x00006a006e0c7a24 */ /* 0x000fe200078e02ff */
[----:B------:R-:W-:Y:S01]  /*0500*/  IADD3 R11, P2, R11, R4, RZ ;  /* 0x000000040b0b7210 */ /* 0x000fe20007f5e0ff */
[----:B------:R-:W-:Y:S01]  /*0510*/  IMAD.WIDE.U32 R8, R99, c[0x0][0x1a8], R8 ;  /* 0x00006a0063087a25 */ /* 0x000fe200078e0008 */
[C---:B------:R-:W-:Y:S02]  /*0520*/  IADD3.X R2, R15.reuse, R3, R0, P1, !PT ;  /* 0x000000030f027210 */ /* 0x040fe40000ffe400 */
[----:B------:R-:W-:Y:S01]  /*0530*/  IADD3.X R4, R15, R5, R17, P2, !PT ;  /* 0x000000050f047210 */ /* 0x000fe200017fe411 */
[----:B------:R-:W-:Y:S01]  /*0540*/  IMAD R7, R99, c[0x0][0x1ac], R12 ;  /* 0x00006b0063077a24 */ /* 0x000fe200078e020c */
[----:B------:R-:W-:-:S02]  /*0550*/  LEA R92, P1, R91, c[0x0][0x240], 0x1 ;  /* 0x000090005b5c7a11 */ /* 0x000fc400078208ff */
[----:B------:R-:W-:Y:S02]  /*0560*/  LEA R90, P2, R89, c[0x0][0x248], 0x1 ;  /* 0x00009200595a7a11 */ /* 0x000fe400078408ff */
[----:B------:R-:W-:Y:S02]  /*0570*/  IADD3 R85, P4, R13, R8, RZ ;  /* 0x000000080d557210 */ /* 0x000fe40007f9e0ff */
[----:B------:R-:W-:Y:S02]  /*0580*/  IADD3 R8, R9, R7, RZ ;  /* 0x0000000709087210 */ /* 0x000fe40007ffe0ff */
[----:B------:R-:W-:Y:S02]  /*0590*/  LEA.HI.X R91, R91, c[0x0][0x244], R10, 0x1, P1 ;  /* 0x000091005b5b7a11 */ /* 0x000fe400008f0c0a */
[----:B------:R-:W-:Y:S02]  /*05a0*/  LEA.HI.X R89, R89, c[0x0][0x24c], R2, 0x1, P2 ;  /* 0x0000930059597a11 */ /* 0x000fe400010f0c02 */
[----:B------:R-:W-:-:S02]  /*05b0*/  ISETP.NE.U32.AND P1, PT, RZ, c[0x0][0x328], PT ;  /* 0x0000ca00ff007a0c */ /* 0x000fc40003f25070 */
[----:B------:R-:W-:Y:S02]  /*05c0*/  ISETP.NE.U32.AND P2, PT, RZ, c[0x0][0x348], PT ;  /* 0x0000d200ff007a0c */ /* 0x000fe40003f45070 */
[----:B------:R-:W-:Y:S02]  /*05d0*/  LEA.HI.X.SX32 R0, R13, R8, 0x1, P4 ;  /* 0x000000080d007211 */ /* 0x000fe400020f0eff */
[C---:B------:R-:W-:Y:S01]  /*05e0*/  LEA R86, P5, R85.reuse, c[0x0][0x228], 0x1 ;  /* 0x00008a0055567a11 */ /* 0x040fe200078a08ff */
[----:B------:R-:W-:Y:S01]  /*05f0*/  CS2R R12, SRZ ;  /* 0x00000000000c7805 */ /* 0x000fe2000001ff00 */
[----:B------:R-:W-:Y:S02]  /*0600*/  ISETP.NE.AND.EX P1, PT, RZ, c[0x0][0x32c], PT, P1 ;  /* 0x0000cb00ff007a0c */ /* 0x000fe40003f25310 */
[----:B------:R-:W-:Y:S02]  /*0610*/  ISETP.NE.AND.EX P2, PT, RZ, c[0x0][0x34c], PT, P2 ;  /* 0x0000d300ff007a0c */ /* 0x000fe40003f45320 */
[----:B------:R-:W-:Y:S01]  /*0620*/  LEA.HI.X R85, R85, c[0x0][0x22c], R0, 0x1, P5 ;  /* 0x00008b0055557a11 */ /* 0x000fe200028f0c00 */
[----:B------:R-:W-:Y:S01]  /*0630*/  @P0 IMAD R0, R100, c[0x0][0x164], R104 ;  /* 0x0000590064000a24 */ /* 0x000fe200078e0268 */
[----:B------:R-:W-:-:S02]  /*0640*/  MOV R2, c[0x0][0x29c] ;  /* 0x0000a70000027a02 */ /* 0x000fc40000000f00 */
[C---:B------:R-:W-:Y:S01]  /*0650*/  LEA R88, P4, R11.reuse, c[0x0][0x308], 0x1 ;  /* 0x0000c2000b587a11 */ /* 0x040fe200078808ff */
[----:B------:R-:W-:Y:S01]  /*0660*/  @P0 IMAD R0, R0, c[0x0][0x174], RZ ;  /* 0x00005d0000000a24 */ /* 0x000fe200078e02ff */
[----:B------:R-:W-:Y:S02]  /*0670*/  MOV R9, c[0x0][0x298] ;  /* 0x0000a60000097a02 */ /* 0x000fe40000000f00 */
[----:B------:R-:W-:Y:S01]  /*0680*/  SHF.R.U32.HI R3, RZ, 0x1, R2 ;  /* 0x00000001ff037819 */ /* 0x000fe20000011602 */
[----:B------:R-:W-:Y:S01]  /*0690*/  @P0 IMAD R0, R0, c[0x0][0x16c], RZ ;  /* 0x00005b0000000a24 */ /* 0x000fe200078e02ff */
[----:B------:R-:W-:Y:S02]  /*06a0*/  LEA.HI.X R87, R11, c[0x0][0x30c], R4, 0x1, P4 ;  /* 0x0000c3000b577a11 */ /* 0x000fe400020f0c04 */
[----:B------:R-:W-:Y:S01]  /*06b0*/  CS2R R10, SRZ ;  /* 0x00000000000a7805 */ /* 0x000fe2000001ff00 */
[----:B------:R-:W-:Y:S01]  /*06c0*/  @P0 MOV R15, 0x10 ;  /* 0x00000010000f0802 */ /* 0x000fe20000000f00 */
[----:B------:R-:W-:Y:S01]  /*06d0*/  IMAD R3, R3, R100, RZ ;  /* 0x0000006403037224 */ /* 0x000fe200078e02ff */
[----:B------:R-:W-:-:S02]  /*06e0*/  SHF.R.U64 R9, R9, 0x1, R2 ;  /* 0x0000000109097819 */ /* 0x000fc40000001202 */
[----:B------:R-:W-:Y:S01]  /*06f0*/  @P1 LEA R12, P4, R104, c[0x0][0x328], 0x2 ;  /* 0x0000ca00680c1a11 */ /* 0x000fe200078810ff */
[----:B------:R-:W-:Y:S01]  /*0700*/  @P0 IMAD.WIDE R14, R0, R15, c[0x0][0x260] ;  /* 0x00009800000e0625 */ /* 0x000fe200078e020f */
[C---:B------:R-:W-:Y:S01]  /*0710*/  @P2 LEA R10, P5, R104.reuse, c[0x0][0x348], 0x2 ;  /* 0x0000d200680a2a11 */ /* 0x040fe200078a10ff */
[----:B------:R-:W-:Y:S01]  /*0720*/  @!P0 CS2R R14, SRZ ;  /* 0x00000000000e8805 */ /* 0x000fe2000001ff00 */
[----:B------:R-:W-:Y:S01]  /*0730*/  @P1 LEA.HI.X R13, R104, c[0x0][0x32c], R103, 0x2, P4 ;  /* 0x0000cb00680d1a11 */ /* 0x000fe200020f1467 */
[----:B------:R-:W-:Y:S01]  /*0740*/  IMAD R3, R98, R9, R3 ;  /* 0x0000000962037224 */ /* 0x000fe200078e0203 */
[----:B------:R-:W-:Y:S01]  /*0750*/  @P2 LEA.HI.X R11, R104, c[0x0][0x34c], R103, 0x2, P5 ;  /* 0x0000d300680b2a11 */ /* 0x000fe200028f1467 */
[----:B------:R-:W-:Y:S05]  /*0760*/  @!P3 BRA `(.L_x_13356) ;  /* 0x000044000000b947 */ /* 0x000fea0003800000 */
[----:B------:R-:W0:Y:S01]  /*0770*/  S2R R97, SR_TID.X ;  /* 0x0000000000617919 */ /* 0x000e220000002100 */
[----:B------:R-:W-:Y:S01]  /*0780*/  IMAD.WIDE.U32 R8, R9, R100, RZ ;  /* 0x0000006409087225 */ /* 0x000fe200078e00ff */
[----:B------:R-:W-:Y:S02]  /*0790*/  MOV R94, RZ ;  /* 0x000000ff005e7202 */ /* 0x000fe40000000f00 */
[----:B------:R-:W1:Y:S01]  /*07a0*/  S2R R84, SR_LANEID ;  /* 0x0000000000547919 */ /* 0x000e620000000000 */
[----:B------:R-:W-:Y:S01]  /*07b0*/  IMAD R0, R110, c[0x0][0x2a0], RZ ;  /* 0x0000a8006e007a24 */ /* 0x000fe200078e02ff */
[----:B------:R-:W-:-:S02]  /*07c0*/  IADD3 R3, R9, R3, RZ ;  /* 0x0000000309037210 */ /* 0x000fc40007ffe0ff */
[----:B------:R-:W-:Y:S01]  /*07d0*/  MOV R2, R8 ;  /* 0x0000000800027202 */ /* 0x000fe20000000f00 */
[C---:B------:R-:W-:Y:S01]  /*07e0*/  IMAD R93, R99.reuse, c[0x0][0x2a4], R0 ;  /* 0x0000a900635d7a24 */ /* 0x040fe200078e0200 */
[----:B------:R-:W-:Y:S02]  /*07f0*/  MOV R83, RZ ;  /* 0x000000ff00537202 */ /* 0x000fe40000000f00 */
[----:B------:R-:W-:Y:S01]  /*0800*/  MOV R96, RZ ;  /* 0x000000ff00607202 */ /* 0x000fe20000000f00 */
[----:B------:R-:W-:-:S05]  /*0810*/  IMAD.WIDE.U32 R4, R99, c[0x0][0x2a0], R2 ;  /* 0x0000a80063047a25 */ /* 0x000fca00078e0002 */
[----:B------:R-:W-:Y:S02]  /*0820*/  IADD3 R93, R5, R93, RZ ;  /* 0x0000005d055d7210 */ /* 0x000fe40007ffe0ff */
[C---:B------:R-:W-:Y:S02]  /*0830*/  LEA R95, P0, R4.reuse, c[0x0][0x318], 0x3 ;  /* 0x0000c600045f7a11 */ /* 0x040fe400078018ff */
[C---:B0-----:R-:W-:Y:S02]  /*0840*/  SHF.L.U32 R0, R97.reuse, 0x2, RZ ;  /* 0x0000000261007819 */ /* 0x041fe400000006ff */
[----:B------:R-:W-:Y:S02]  /*0850*/  LEA.HI.X R93, R4, c[0x0][0x31c], R93, 0x3, P0 ;  /* 0x0000c700045d7a11 */ /* 0x000fe400000f1c5d */
[----:B------:R-:W-:Y:S02]  /*0860*/  LOP3.LUT R0, R0, 0xffffff80, RZ, 0xc0, !PT ;  /* 0xffffff8000007812 */ /* 0x000fe400078ec0ff */
[----:B------:R-:W-:-:S02]  /*0870*/  SHF.L.U32 R82, R97, 0x3, RZ ;  /* 0x0000000361527819 */ /* 0x000fc400000006ff */
[----:B------:R-:W-:Y:S02]  /*0880*/  LOP3.LUT R77, R0, 0x1f, R97, 0xf8, !PT ;  /* 0x0000001f004d7812 */ /* 0x000fe400078ef861 */
[C---:B------:R-:W-:Y:S02]  /*0890*/  IADD3 R4, R97.reuse, 0x20, RZ ;  /* 0x0000002061047810 */ /* 0x040fe40007ffe0ff */
[C---:B------:R-:W-:Y:S02]  /*08a0*/  IADD3 R80, R97.reuse, 0x40, RZ ;  /* 0x0000004061507810 */ /* 0x040fe40007ffe0ff */
[C---:B------:R-:W-:Y:S02]  /*08b0*/  IADD3 R76, R97.reuse, 0x60, RZ ;  /* 0x00000060614c7810 */ /* 0x040fe40007ffe0ff */
[C---:B------:R-:W-:Y:S02]  /*08c0*/  IADD3 R6, R97.reuse, 0x80, RZ ;  /* 0x0000008061067810 */ /* 0x040fe40007ffe0ff */
[----:B------:R-:W-:-:S02]  /*08d0*/  IADD3 R74, R97, 0xa0, RZ ;  /* 0x000000a0614a7810 */ /* 0x000fc40007ffe0ff */
[C---:B------:R-:W-:Y:S02]  /*08e0*/  IADD3 R18, R97.reuse, 0xc0, RZ ;  /* 0x000000c061127810 */ /* 0x040fe40007ffe0ff */
[C---:B------:R-:W-:Y:S02]  /*08f0*/  IADD3 R72, R97.reuse, 0xe0, RZ ;  /* 0x000000e061487810 */ /* 0x040fe40007ffe0ff */
[----:B------:R-:W-:Y:S02]  /*0900*/  IADD3 R16, R0, R77, RZ ;  /* 0x0000004d00107210 */ /* 0x000fe40007ffe0ff */
[----:B------:R-:W-:Y:S02]  /*0910*/  LOP3.LUT R108, R97, 0x1f, RZ, 0xc0, !PT ;  /* 0x0000001f616c7812 */ /* 0x000fe400078ec0ff */
[----:B------:R-:W-:Y:S02]  /*0920*/  LEA.HI.SX32 R82, R82, R82, 0x1b ;  /* 0x0000005252527211 */ /* 0x000fe400078fdaff */
[----:B------:R-:W-:-:S02]  /*0930*/  LEA.HI.SX32 R81, R4, R97, 0x1b ;  /* 0x0000006104517211 */ /* 0x000fc400078fdaff */
[-C--:B------:R-:W-:Y:S02]  /*0940*/  LEA.HI.SX32 R80, R80, R97.reuse, 0x1b ;  /* 0x0000006150507211 */ /* 0x080fe400078fdaff */
[-C--:B------:R-:W-:Y:S02]  /*0950*/  LEA.HI.SX32 R76, R76, R97.reuse, 0x1b ;  /* 0x000000614c4c7211 */ /* 0x080fe400078fdaff */
[-C--:B------:R-:W-:Y:S02]  /*0960*/  LEA.HI.SX32 R75, R6, R97.reuse, 0x1b ;  /* 0x00000061064b7211 */ /* 0x080fe400078fdaff */
[-C--:B------:R-:W-:Y:S02]  /*0970*/  LEA.HI.SX32 R74, R74, R97.reuse, 0x1b ;  /* 0x000000614a4a7211 */ /* 0x080fe400078fdaff */
[-C--:B------:R-:W-:Y:S02]  /*0980*/  LEA.HI.SX32 R73, R18, R97.reuse, 0x1b ;  /* 0x0000006112497211 */ /* 0x080fe400078fdaff */
[----:B------:R-:W-:-:S02]  /*0990*/  LEA.HI.SX32 R72, R72, R97, 0x1b ;  /* 0x0000006148487211 */ /* 0x000fc400078fdaff */
[----:B------:R-:W-:Y:S02]  /*09a0*/  LOP3.LUT R71, R77, 0x40, RZ, 0xfc, !PT ;  /* 0x000000404d477812 */ /* 0x000fe400078efcff */
        /* <DEDUP_REMOVED lines=8> */
.L_x_13393:
[----:B------:R-:W-:Y:S01]  /*0a30*/  IADD3 R106, -R83, c[0x0][0x174], RZ ;  /* 0x00005d00536a7a10 */ /* 0x000fe20007ffe1ff */
[----:B------:R-:W-:Y:S01]  /*0a40*/  BAR.SYNC.DEFER_BLOCKING 0x0 ;  /* 0x0000000000007b1d */ /* 0x000fe20000010000 */
[C---:B------:R-:W-:Y:S02]  /*0a50*/  LOP3.LUT R19, R77.reuse, 0x20, RZ, 0xfc, !PT ;  /* 0x000000204d137812 */ /* 0x040fe400078efcff */
[----:B------:R-:W-:Y:S02]  /*0a60*/  LEA R63, R106, 0xffffff80, 0x7 ;  /* 0xffffff806a3f7811 */ /* 0x000fe400078e38ff */
[----:B------:R-:W-:-:S02]  /*0a70*/  LOP3.LUT R21, R77, 0x60, RZ, 0xfc, !PT ;  /* 0x000000604d157812 */ /* 0x000fc400078efcff */
[----:B------:R-:W-:Y:S02]  /*0a80*/  IADD3 R62, -R63, c[0x0][0x168], RZ ;  /* 0x00005a003f3e7a10 */ /* 0x000fe40007ffe1ff */
[----:B0-----:R-:W-:Y:S02]  /*0a90*/  MOV R4, R92 ;  /* 0x0000005c00047202 */ /* 0x001fe40000000f00 */
[-C--:B------:R-:W-:Y:S02]  /*0aa0*/  ISETP.GE.AND P0, PT, R77, R62.reuse, PT ;  /* 0x0000003e4d00720c */ /* 0x080fe40003f06270 */
[-C--:B------:R-:W-:Y:S02]  /*0ab0*/  ISETP.GE.AND P1, PT, R19, R62.reuse, PT ;  /* 0x0000003e1300720c */ /* 0x080fe40003f26270 */
[-C--:B------:R-:W-:Y:S02]  /*0ac0*/  ISETP.GE.AND P2, PT, R71, R62.reuse, PT ;  /* 0x0000003e4700720c */ /* 0x080fe40003f46270 */
[----:B------:R-:W-:-:S02]  /*0ad0*/  ISETP.GE.AND P3, PT, R21, R62, PT ;  /* 0x0000003e1500720c */ /* 0x000fc40003f66270 */
[----:B------:R-:W-:Y:S02]  /*0ae0*/  MOV R5, R91 ;  /* 0x0000005b00057202 */ /* 0x000fe40000000f00 */
[----:B------:R-:W-:Y:S02]  /*0af0*/  PRMT R0, RZ, 0x7610, R0 ;  /* 0x00007610ff007816 */ /* 0x000fe40000000000 */
[----:B------:R-:W-:Y:S01]  /*0b00*/  PRMT R6, RZ, 0x7610, R6 ;  /* 0x00007610ff067816 */ /* 0x000fe20000000006 */
[----:B------:R-:W-:Y:S01]  /*0b10*/  IMAD.WIDE R4, R77, 0x2, R4 ;  /* 0x000000024d047825 */ /* 0x000fe200078e0204 */
[----:B------:R-:W-:Y:S02]  /*0b20*/  PRMT R7, RZ, 0x7610, R7 ;  /* 0x00007610ff077816 */ /* 0x000fe40000000007 */
[----:B------:R-:W-:Y:S02]  /*0b30*/  PRMT R18, RZ, 0x7610, R18 ;  /* 0x00007610ff127816 */ /* 0x000fe40000000012 */
        /* <DEDUP_REMOVED lines=8> */
[-C--:B------:R-:W-:Y:S02]  /*0bc0*/  ISETP.GE.AND P2, PT, R71, R62.reuse, PT ;  /* 0x0000003e4700720c */ /* 0x080fe40003f46270 */
[----:B------:R-:W-:Y:S02]  /*0bd0*/  ISETP.GE.AND P3, PT, R21, R62, PT ;  /* 0x0000003e1500720c */ /* 0x000fe40003f66270 */
[----:B0-----:R-:W-:-:S02]  /*0be0*/  MOV R4, R90 ;  /* 0x0000005a00047202 */ /* 0x001fc40000000f00 */
[----:B------:R-:W-:Y:S02]  /*0bf0*/  MOV R5, R89 ;  /* 0x0000005900057202 */ /* 0x000fe40000000f00 */
[----:B------:R-:W-:Y:S02]  /*0c00*/  PRMT R20, RZ, 0x7610, R20 ;  /* 0x00007610ff147816 */ /* 0x000fe40000000014 */
[----:B------:R-:W-:Y:S01]  /*0c10*/  PRMT R22, RZ, 0x7610, R22 ;  /* 0x00007610ff167816 */ /* 0x000fe20000000016 */
[----:B------:R-:W-:Y:S01]  /*0c20*/  IMAD.WIDE R4, R77, 0x2, R4 ;  /* 0x000000024d047825 */ /* 0x000fe200078e0204 */
        /* <DEDUP_REMOVED lines=13> */
[----:B------:R-:W-:-:S02]  /*0d00*/  ISETP.GE.AND P1, PT, R19, R62, PT ;  /* 0x0000003e1300720c */ /* 0x000fc40003f26270 */
[-C--:B------:R-:W-:Y:S02]  /*0d10*/  ISETP.GE.AND P3, PT, R21, R62.reuse, PT ;  /* 0x0000003e1500720c */ /* 0x080fe40003f66270 */
[-C--:B------:R-:W-:Y:S02]  /*0d20*/  ISETP.GE.AND P0, PT, R77, R62.reuse, PT ;  /* 0x0000003e4d00720c */ /* 0x080fe40003f06270 */
[----:B------:R-:W-:Y:S02]  /*0d30*/  ISETP.GE.AND P2, PT, R71, R62, PT ;  /* 0x0000003e4700720c */ /* 0x000fe40003f46270 */
[----:B0-----:R-:W-:Y:S02]  /*0d40*/  PRMT R18, RZ, 0x7610, R18 ;  /* 0x00007610ff127816 */ /* 0x001fe40000000012 */
[----:B-1----:R-:W-:Y:S02]  /*0d50*/  MOV R4, R88 ;  /* 0x0000005800047202 */ /* 0x002fe40000000f00 */
[----:B------:R-:W-:-:S02]  /*0d60*/  MOV R5, R87 ;  /* 0x0000005700057202 */ /* 0x000fc40000000f00 */
[----:B------:R-:W-:Y:S02]  /*0d70*/  PRMT R0, RZ, 0x7610, R0 ;  /* 0x00007610ff007816 */ /* 0x000fe40000000000 */
[----:B------:R-:W-:Y:S01]  /*0d80*/  PRMT R28, RZ, 0x7610, R28 ;  /* 0x00007610ff1c7816 */ /* 0x000fe2000000001c */
[----:B------:R-:W-:Y:S01]  /*0d90*/  IMAD.WIDE R6, R77, 0x2, R4 ;  /* 0x000000024d067825 */ /* 0x000fe200078e0204 */
[----:B------:R-:W-:Y:S01]  /*0da0*/  PRMT R30, RZ, 0x7610, R30 ;  /* 0x00007610ff1e7816 */ /* 0x000fe2000000001e */
[----:B--2---:R-:W-:Y:S04]  /*0db0*/  STS.U16 [R23], R20 ;  /* 0x0000001417007388 */ /* 0x004fe80000000400 */
[----:B---3--:R-:W-:Y:S04]  /*0dc0*/  STS.U16 [R23+0x40], R22 ;  /* 0x0000401617007388 */ /* 0x008fe80000000400 */
[----:B----4-:R-:W-:Y:S04]  /*0dd0*/  STS.U16 [R23+0x80], R24 ;  /* 0x0000801817007388 */ /* 0x010fe80000000400 */
[----:B------:R-:W-:Y:S01]  /*0de0*/  STS.U16 [R23+0xc0], R26 ;  /* 0x0000c01a17007388 */ /* 0x000fe20000000400 */
[----:B------:R-:W-:-:S06]  /*0df0*/  NOP ;  /* 0x0000000000007918 */ /* 0x000fcc0000000000 */
[----:B------:R-:W0:Y:S04]  /*0e00*/  LDS.64 R4, [R61] ;  /* 0x000000003d047984 */ /* 0x000e280000000a00 */
[----:B------:R-:W-:Y:S06]  /*0e10*/  BAR.SYNC.DEFER_BLOCKING 0x0 ;  /* 0x0000000000007b1d */ /* 0x000fec0000010000 */
[----:B------:R1:W2:Y:S04]  /*0e20*/  @!P1 LDG.E.U16 R18, [R6.64+0x40] ;  /* 0x0000400406129981 */ /* 0x0002a8000c1e1500 */
[----:B------:R1:W3:Y:S04]  /*0e30*/  @!P0 LDG.E.U16 R0, [R6.64] ;  /* 0x0000000406008981 */ /* 0x0002e8000c1e1500 */
[----:B------:R1:W4:Y:S04]  /*0e40*/  @!P2 LDG.E.U16 R28, [R6.64+0x80] ;  /* 0x00008004061ca981 */ /* 0x000328000c1e1500 */
[----:B------:R1:W4:Y:S01]  /*0e50*/  @!P3 LDG.E.U16 R30, [R6.64+0xc0] ;  /* 0x0000c004061eb981 */ /* 0x000322000c1e1500 */
[----:B------:R-:W-:Y:S01]  /*0e60*/  MOV R19, c[0x0][0x16c] ;  /* 0x00005b0000137a02 */ /* 0x000fe20000000f00 */
[----:B------:R-:W-:Y:S01]  /*0e70*/  HFMA2.MMA R60, -RZ, RZ, 0, 0 ;  /* 0x00000000ff3c7435 */ /* 0x000fe200000001ff */
[----:B------:R-:W-:Y:S01]  /*0e80*/  CS2R R58, SRZ ;  /* 0x00000000003a7805 */ /* 0x000fe2000001ff00 */
[----:B------:R-:W-:-:S02]  /*0e90*/  MOV R57, RZ ;  /* 0x000000ff00397202 */ /* 0x000fc40000000f00 */
[----:B------:R-:W-:Y:S02]  /*0ea0*/  ISETP.GE.AND P0, PT, R19, 0x1, PT ;  /* 0x000000011300780c */ /* 0x000fe40003f06270 */
[--C-:B0-----:R-:W-:Y:S02]  /*0eb0*/  PRMT R54, RZ, 0x5410, R4.reuse ;  /* 0x00005410ff367816 */ /* 0x101fe40000000004 */
[----:B-1----:R-:W-:Y:S02]  /*0ec0*/  PRMT R6, RZ, 0x5410, R79 ;  /* 0x00005410ff067816 */ /* 0x002fe4000000004f */
[----:B------:R-:W-:Y:S02]  /*0ed0*/  PRMT R52, RZ, 0x7610, R4 ;  /* 0x00007610ff347816 */ /* 0x000fe40000000004 */
[--C-:B------:R-:W-:Y:S02]  /*0ee0*/  PRMT R50, RZ, 0x5410, R5.reuse ;  /* 0x00005410ff327816 */ /* 0x100fe40000000005 */
[----:B------:R-:W-:Y:S01]  /*0ef0*/  PRMT R48, RZ, 0x7610, R5 ;  /* 0x00007610ff307816 */ /* 0x000fe20000000005 */
[----:B--2---:R-:W-:Y:S04]  /*0f00*/  STS.U16 [R23+0x40], R18 ;  /* 0x0000401217007388 */ /* 0x004fe80000000400 */
[----:B---3--:R0:W-:Y:S04]  /*0f10*/  STS.U16 [R23], R0 ;  /* 0x0000000017007388 */ /* 0x0081e80000000400 */
[----:B----4-:R-:W-:Y:S04]  /*0f20*/  STS.U16 [R23+0x80], R28 ;  /* 0x0000801c17007388 */ /* 0x010fe80000000400 */
[----:B------:R-:W-:Y:S01]  /*0f30*/  STS.U16 [R23+0xc0], R30 ;  /* 0x0000c01e17007388 */ /* 0x000fe20000000400 */
[----:B------:R-:W-:-:S06]  /*0f40*/  NOP ;  /* 0x0000000000007918 */ /* 0x000fcc0000000000 */
[----:B------:R-:W1:Y:S01]  /*0f50*/  LDS.64 R36, [R61] ;  /* 0x000000003d247984 */ /* 0x000e620000000a00 */
[----:B0-----:R-:W-:Y:S02]  /*0f60*/  PRMT R0, RZ, 0x5410, R78 ;  /* 0x00005410ff007816 */ /* 0x001fe4000000004e */
[--C-:B-1----:R-:W-:Y:S02]  /*0f70*/  PRMT R47, RZ, 0x5410, R36.reuse ;  /* 0x00005410ff2f7816 */ /* 0x102fe40000000024 */
[----:B------:R-:W-:Y:S02]  /*0f80*/  PRMT R33, RZ, 0x7610, R36 ;  /* 0x00007610ff217816 */ /* 0x000fe40000000024 */
[--C-:B------:R-:W-:Y:S01]  /*0f90*/  PRMT R35, RZ, 0x5410, R37.reuse ;  /* 0x00005410ff237816 */ /* 0x100fe20000000025 */
[C---:B------:R-:W-:Y:S01]  /*0fa0*/  FFMA.FTZ R96, R47.reuse, R0, R96 ;  /* 0x000000002f607223 */ /* 0x040fe20000010060 */
[----:B------:R-:W-:Y:S01]  /*0fb0*/  PRMT R0, RZ, 0x7610, R78 ;  /* 0x00007610ff007816 */ /* 0x000fe2000000004e */
[-C--:B-----5:R-:W-:Y:S01]  /*0fc0*/  FMUL.FTZ R55, R47, R102.reuse ;  /* 0x000000662f377220 */ /* 0x0a0fe20000410000 */
[----:B------:R-:W-:Y:S01]  /*0fd0*/  PRMT R37, RZ, 0x7610, R37 ;  /* 0x00007610ff257816 */ /* 0x000fe20000000025 */
[----:B------:R-:W-:-:S02]  /*0fe0*/  FMUL.FTZ R53, R33, R102 ;  /* 0x0000006621357220 */ /* 0x000fc40000410000 */
[----:B------:R-:W-:Y:S01]  /*0ff0*/  FFMA.FTZ R0, R33, R0, R96 ;  /* 0x0000000021007223 */ /* 0x000fe20000010060 */
[----:B------:R-:W-:Y:S01]  /*1000*/  PRMT R96, RZ, 0x7610, R79 ;  /* 0x00007610ff607816 */ /* 0x000fe2000000004f */
[C---:B------:R-:W-:Y:S02]  /*1010*/  FMUL.FTZ R51, R35.reuse, R102 ;  /* 0x0000006623337220 */ /* 0x040fe40000410000 */
[----:B------:R-:W-:Y:S02]  /*1020*/  FFMA.FTZ R0, R35, R6, R0 ;  /* 0x0000000623007223 */ /* 0x000fe40000010000 */
[C---:B------:R-:W-:Y:S02]  /*1030*/  FMUL.FTZ R49, R37.reuse, R102 ;  /* 0x0000006625317220 */ /* 0x040fe40000410000 */
[----:B------:R-:W-:Y:S01]  /*1040*/  FFMA.FTZ R96, R37, R96, R0 ;  /* 0x0000006025607223 */ /* 0x000fe20000010000 */
[----:B------:R-:W-:Y:S06]  /*1050*/  BAR.SYNC.DEFER_BLOCKING 0x0 ;  /* 0x0000000000007b1d */ /* 0x000fec0000010000 */
[----:B------:R-:W-:Y:S05]  /*1060*/  @!P0 BRA `(.L_x_13357) ;  /* 0x000033a000008947 */ /* 0x000fea0003800000 */
[----:B------:R-:W-:Y:S01]  /*1070*/  MOV R4, R8 ;  /* 0x0000000800047202 */ /* 0x000fe20000000f00 */
[----:B------:R-:W-:Y:S01]  /*1080*/  IMAD R0, R110, c[0x0][0x2a0], RZ ;  /* 0x0000a8006e007a24 */ /* 0x000fe200078e02ff */
[----:B------:R-:W-:Y:S01]  /*1090*/  MOV R5, R3 ;  /* 0x0000000300057202 */ /* 0x000fe20000000f00 */
[--C-:B------:R-:W-:Y:S01]  /*10a0*/  FADD.FTZ R54, R54, R101.reuse ;  /* 0x0000006536367221 */ /* 0x100fe20000010000 */
[----:B------:R-:W-:Y:S01]  /*10b0*/  IADD3 R56, R106, -0x1, RZ ;  /* 0xffffffff6a387810 */ /* 0x000fe20007ffe0ff */
[----:B------:R-:W-:Y:S01]  /*10c0*/  FADD.FTZ R52, R52, R101 ;  /* 0x0000006534347221 */ /* 0x000fe20000010000 */
[----:B------:R-:W-:Y:S01]  /*10d0*/  MOV R45, RZ ;  /* 0x000000ff002d7202 */ /* 0x000fe20000000f00 */
[----:B------:R-:W-:Y:S01]  /*10e0*/  IMAD.WIDE.U32 R6, R99, c[0x0][0x2a0], R4 ;  /* 0x0000a80063067a25 */ /* 0x000fe200078e0004 */
[----:B------:R-:W-:-:S02]  /*10f0*/  MOV R60, RZ ;  /* 0x000000ff003c7202 */ /* 0x000fc40000000f00 */
[----:B------:R-:W-:Y:S01]  /*1100*/  MOV R43, RZ ;  /* 0x000000ff002b7202 */ /* 0x000fe20000000f00 */
[----:B------:R-:W-:Y:S01]  /*1110*/  IMAD R5, R99, c[0x0][0x2a4], R0 ;  /* 0x0000a90063057a24 */ /* 0x000fe200078e0200 */
[----:B------:R-:W-:Y:S01]  /*1120*/  LEA R4, P0, R6, c[0x0][0x318], 0x3 ;  /* 0x0000c60006047a11 */ /* 0x000fe200078018ff */
[--C-:B------:R-:W-:Y:S01]  /*1130*/  FADD.FTZ R50, R50, R101.reuse ;  /* 0x0000006532327221 */ /* 0x100fe20000010000 */
[----:B------:R-:W-:Y:S01]  /*1140*/  LEA.HI R0, R56, R56, RZ, 0x1 ;  /* 0x0000003838007211 */ /* 0x000fe200078f08ff */
[----:B------:R-:W-:Y:S01]  /*1150*/  FADD.FTZ R48, R48, R101 ;  /* 0x0000006530307221 */ /* 0x000fe20000010000 */
[----:B------:R-:W-:Y:S01]  /*1160*/  IADD3 R5, R7, R5, RZ ;  /* 0x0000000507057210 */ /* 0x000fe20007ffe0ff */
[----:B------:R-:W-:Y:S01]  /*1170*/  FADD.FTZ R47, R47, R47 ;  /* 0x0000002f2f2f7221 */ /* 0x000fe20000010000 */
[----:B------:R-:W-:Y:S01]  /*1180*/  IADD3 R7, R83, -c[0x0][0x174], RZ ;  /* 0x80005d0053077a10 */ /* 0x000fe20007ffe0ff */
[----:B------:R-:W-:Y:S01]  /*1190*/  FADD.FTZ R46, R33, R33 ;  /* 0x00000021212e7221 */ /* 0x000fe20000010000 */
[----:B------:R-:W-:Y:S01]  /*11a0*/  LEA.HI.X R5, R6, c[0x0][0x31c], R5, 0x3, P0 ;  /* 0x0000c70006057a11 */ /* 0x000fe200000f1c05 */
[----:B------:R-:W-:Y:S01]  /*11b0*/  FADD.FTZ R44, R35, R35 ;  /* 0x00000023232c7221 */ /* 0x000fe20000010000 */
[----:B------:R-:W-:Y:S01]  /*11c0*/  LOP3.LUT R19, R0, 0xfffffe, RZ, 0xc0, !PT ;  /* 0x00fffffe00137812 */ /* 0x000fe200078ec0ff */
[----:B------:R-:W-:Y:S01]  /*11d0*/  IMAD R7, R7, -0x100, RZ ;  /* 0xffffff0007077824 */ /* 0x000fe200078e02ff */
[----:B------:R-:W-:Y:S01]  /*11e0*/  MOV R0, RZ ;  /* 0x000000ff00007202 */ /* 0x000fe20000000f00 */
[----:B------:R-:W-:Y:S01]  /*11f0*/  IMAD.WIDE.U32 R4, R97, 0x4, R4 ;  /* 0x0000000461047825 */ /* 0x000fe200078e0004 */
[----:B------:R-:W-:-:S03]  /*1200*/  IADD3 R56, R56, -R19, RZ ;  /* 0x8000001338387210 */ /* 0x000fc60007ffe0ff */
[----:B------:R-:W-:Y:S02]  /*1210*/  FADD.FTZ R42, R37, R37 ;  /* 0x00000025252a7221 */ /* 0x000fe40000010000 */
        /* <DEDUP_REMOVED lines=9> */
[----:B------:R-:W-:Y:S02]  /*12b0*/  ISETP.GT.AND P0, PT, R106, 0x1, PT ;  /* 0x000000016a00780c */ /* 0x000fe40003f04270 */
[C---:B------:R-:W-:Y:S02]  /*12c0*/  IADD3.X R21, R5.reuse, -0x1, RZ, P1, !PT ;  /* 0xffffffff05157810 */ /* 0x040fe40000ffe4ff */
[C---:B------:R-:W-:Y:S02]  /*12d0*/  IADD3.X R23, R5.reuse, -0x1, RZ, P2, !PT ;  /* 0xffffffff05177810 */ /* 0x040fe400017fe4ff */
[----:B------:R-:W-:-:S02]  /*12e0*/  IADD3.X R25, R5, -0x1, RZ, P3, !PT ;  /* 0xffffffff05197810 */ /* 0x000fc40001ffe4ff */
[C---:B------:R-:W-:Y:S02]  /*12f0*/  IADD3.X R27, R5.reuse, -0x1, RZ, P4, !PT ;  /* 0xffffffff051b7810 */ /* 0x040fe400027fe4ff */
[C---:B------:R-:W-:Y:S02]  /*1300*/  IADD3.X R29, R5.reuse, -0x1, RZ, P5, !PT ;  /* 0xffffffff051d7810 */ /* 0x040fe40002ffe4ff */
[----:B------:R-:W-:Y:S02]  /*1310*/  IADD3.X R31, R5, -0x1, RZ, P6, !PT ;  /* 0xffffffff051f7810 */ /* 0x000fe400037fe4ff */
[----:B------:R-:W-:Y:S02]  /*1320*/  ISETP.EQ.AND P0, PT, R108, RZ, P0 ;  /* 0x000000ff6c00720c */ /* 0x000fe40000702270 */
.L_x_13388:
        /* <DEDUP_REMOVED lines=8> */
[C---:B------:R-:W-:Y:S01]  /*13b0*/  IMAD R7, R45.reuse, c[0x0][0x18c], R6 ;  /* 0x000063002d077a24 */ /* 0x040fe200078e0206 */
[-C--:B------:R-:W-:Y:S01]  /*13c0*/  ISETP.GE.AND P2, PT, R70, R37.reuse, PT ;  /* 0x000000254600720c */ /* 0x080fe20003f46270 */
[----:B------:R-:W-:Y:S01]  /*13d0*/  IMAD R6, R128, c[0x0][0x1a0], RZ ;  /* 0x0000680080067a24 */ /* 0x000fe200078e02ff */
[----:B------:R-:W-:Y:S01]  /*13e0*/  PRMT R34, RZ, 0x7610, R34 ;  /* 0x00007610ff227816 */ /* 0x000fe20000000022 */
[----:B------:R-:W-:Y:S01]  /*13f0*/  IMAD.WIDE.U32 R4, R45, c[0x0][0x188], R4 ;  /* 0x000062002d047a25 */ /* 0x000fe200078e0004 */
[----:B------:R-:W-:Y:S02]  /*1400*/  PRMT R35, RZ, 0x7610, R35 ;  /* 0x00007610ff237816 */ /* 0x000fe40000000023 */
[----:B------:R-:W-:Y:S02]  /*1410*/  ISETP.GE.AND P3, PT, R69, R37, PT ;  /* 0x000000254500720c */ /* 0x000fe40003f66270 */
[----:B------:R-:W-:Y:S01]  /*1420*/  IADD3 R5, R5, R7, RZ ;  /* 0x0000000705057210 */ /* 0x000fe20007ffe0ff */
[----:B------:R-:W-:Y:S01]  /*1430*/  IMAD R7, R45, c[0x0][0x1a4], R6 ;  /* 0x000069002d077a24 */ /* 0x000fe200078e0206 */
[----:B------:R-:W-:-:S04]  /*1440*/  LEA R32, P1, R4, c[0x0][0x220], 0x3 ;  /* 0x0000880004207a11 */ /* 0x000fc800078218ff */
[----:B------:R-:W-:Y:S01]  /*1450*/  LEA.HI.X R33, R4, c[0x0][0x224], R5, 0x3, P1 ;  /* 0x0000890004217a11 */ /* 0x000fe200008f1c05 */
[----:B------:R-:W-:Y:S01]  /*1460*/  IMAD.WIDE.U32 R4, R45, c[0x0][0x1a0], R16 ;  /* 0x000068002d047a25 */ /* 0x000fe200078e0010 */
[----:B------:R-:W-:-:S04]  /*1470*/  ISETP.GE.AND P1, PT, R16, R37, PT ;  /* 0x000000251000720c */ /* 0x000fc80003f26270 */
[----:B------:R-:W-:Y:S01]  /*1480*/  LEA R6, P4, R4, R86, 0x1 ;  /* 0x0000005604067211 */ /* 0x000fe200078808ff */
[----:B--2---:R-:W2:Y:S01]  /*1490*/  LDG.E.64 R32, [R32.64] ;  /* 0x0000000420207981 */ /* 0x004ea2000c1e1b00 */
[----:B------:R-:W-:-:S04]  /*14a0*/  IADD3 R5, R5, R7, RZ ;  /* 0x0000000705057210 */ /* 0x000fc80007ffe0ff */
[----:B------:R-:W-:-:S05]  /*14b0*/  LEA.HI.X R7, R4, R85, R5, 0x1, P4 ;  /* 0x0000005504077211 */ /* 0x000fca00020f0c05 */
[----:B---3--:R0:W3:Y:S01]  /*14c0*/  @!P1 LDG.E.U16 R34, [R6.64] ;  /* 0x0000000406229981 */ /* 0x0080e2000c1e1500 */
[----:B------:R-:W-:-:S03]  /*14d0*/  PRMT R38, RZ, 0x7610, R38 ;  /* 0x00007610ff267816 */ /* 0x000fc60000000026 */
[----:B------:R0:W4:Y:S01]  /*14e0*/  @!P2 LDG.E.U16 R35, [R6.64+0x40] ;  /* 0x000040040623a981 */ /* 0x000122000c1e1500 */
[-C--:B------:R-:W-:Y:S02]  /*14f0*/  ISETP.GE.AND P1, PT, R68, R37.reuse, PT ;  /* 0x000000254400720c */ /* 0x080fe40003f26270 */
[-C--:B------:R-:W-:Y:S01]  /*1500*/  ISETP.GE.AND P2, PT, R67, R37.reuse, PT ;  /* 0x000000254300720c */ /* 0x080fe20003f46270 */
[----:B------:R0:W4:Y:S01]  /*1510*/  @!P3 LDG.E.U16 R38, [R6.64+0x80] ;  /* 0x000080040626b981 */ /* 0x000122000c1e1500 */
        /* <DEDUP_REMOVED lines=23> */
[C---:B------:R-:W-:Y:S02]  /*1690*/  IADD3 R5, R84.reuse, 0x20, RZ ;  /* 0x0000002054057810 */ /* 0x040fe40007ffe0ff */
[-C--:B------:R-:W-:Y:S02]  /*16a0*/  LEA.HI.SX32 R4, R84, R84.reuse, 0x1b ;  /* 0x0000005454047211 */ /* 0x080fe400078fdaff */
[----:B0-----:R-:W-:Y:S02]  /*16b0*/  LEA.HI.SX32 R6, R5, R84, 0x1b ;  /* 0x0000005405067211 */ /* 0x001fe400078fdaff */
[----:B------:R-:W-:Y:S02]  /*16c0*/  SHF.L.U32 R5, R4, 0x1, RZ ;  /* 0x0000000104057819 */ /* 0x000fe400000006ff */
[----:B------:R-:W-:-:S02]  /*16d0*/  SHF.L.U32 R40, R6, 0x1, RZ ;  /* 0x0000000106287819 */ /* 0x000fc400000006ff */
[----:B------:R-:W-:-:S04]  /*16e0*/  IADD3 R61, R84, 0x40, RZ ;  /* 0x00000040543d7810 */ /* 0x000fc80007ffe0ff */
[----:B------:R-:W-:-:S04]  /*16f0*/  LEA.HI.SX32 R61, R61, R84, 0x1b ;  /* 0x000000543d3d7211 */ /* 0x000fc800078fdaff */
[----:B------:R-:W-:Y:S02]  /*1700*/  SHF.L.U32 R121, R61, 0x1, RZ ;  /* 0x000000013d797819 */ /* 0x000fe400000006ff */
[C---:B------:R-:W-:Y:S02]  /*1710*/  IADD3 R61, R84.reuse, 0x60, RZ ;  /* 0x00000060543d7810 */ /* 0x040fe40007ffe0ff */
[C---:B------:R-:W-:Y:S02]  /*1720*/  IADD3 R111, R84.reuse, 0x80, RZ ;  /* 0x00000080546f7810 */ /* 0x040fe40007ffe0ff */
[----:B------:R-:W-:Y:S02]  /*1730*/  LEA.HI.SX32 R61, R61, R84, 0x1b ;  /* 0x000000543d3d7211 */ /* 0x000fe400078fdaff */
[C---:B------:R-:W-:Y:S02]  /*1740*/  IADD3 R113, R84.reuse, 0xa0, RZ ;  /* 0x000000a054717810 */ /* 0x040fe40007ffe0ff */
[----:B------:R-:W-:-:S02]  /*1750*/  IADD3 R115, R84, 0xc0, RZ ;  /* 0x000000c054737810 */ /* 0x000fc40007ffe0ff */
[----:B------:R-:W-:Y:S02]  /*1760*/  IADD3 R117, R84, 0xe0, RZ ;  /* 0x000000e054757810 */ /* 0x000fe40007ffe0ff */
        /* <DEDUP_REMOVED lines=8> */
[----:B------:R-:W-:Y:S02]  /*17f0*/  ISETP.NE.AND P3, PT, R97, RZ, PT ;  /* 0x000000ff6100720c */ /* 0x000fe40003f65270 */
[--C-:B------:R-:W-:Y:S02]  /*1800*/  PRMT R123, RZ, 0x5410, R78.reuse ;  /* 0x00005410ff7b7816 */ /* 0x100fe4000000004e */
[----:B------:R-:W-:-:S02]  /*1810*/  PRMT R117, RZ, 0x7610, R78 ;  /* 0x00007610ff757816 */ /* 0x000fc4000000004e */
[----:B------:R-:W-:Y:S02]  /*1820*/  PRMT R115, RZ, 0x5410, R79 ;  /* 0x00005410ff737816 */ /* 0x000fe4000000004f */
[----:B------:R-:W-:Y:S01]  /*1830*/  ISETP.NE.AND P2, PT, R97, 0x1f, PT ;  /* 0x0000001f6100780c */ /* 0x000fe20003f45270 */
[----:B------:R-:W-:Y:S01]  /*1840*/  BSSY B0, `(.L_x_13358) ;  /* 0x000007a000007945 */ /* 0x000fe20003800000 */
[----:B--2---:R-:W-:Y:S02]  /*1850*/  FMUL.FTZ R7, R32, 1.4426950216293334961 ;  /* 0x3fb8aa3b20077820 */ /* 0x004fe40000410000 */
[C---:B------:R-:W-:Y:S02]  /*1860*/  FMUL.FTZ R6, R54.reuse, R33 ;  /* 0x0000002136067220 */ /* 0x040fe40000410000 */
[----:B------:R-:W-:Y:S02]  /*1870*/  FMUL.FTZ R4, R54, R7 ;  /* 0x0000000736047220 */ /* 0x000fe40000410000 */
[----:B------:R-:W-:Y:S01]  /*1880*/  FMUL.RZ R6, R6, 0.15915493667125701904 ;  /* 0x3e22f98306067820 */ /* 0x000fe2000040c000 */
[----:B---3--:R-:W-:Y:S03]  /*1890*/  STS.U16 [R5], R34 ;  /* 0x0000002205007388 */ /* 0x008fe60000000400 */
[----:B------:R-:W-:Y:S01]  /*18a0*/  MUFU.EX2 R4, R4 ;  /* 0x0000000400047308 */ /* 0x000fe20000000800 */
[----:B----4-:R0:W-:Y:S07]  /*18b0*/  STS.U16 [R40+0x40], R35 ;  /* 0x0000402328007388 */ /* 0x0101ee0000000400 */
[----:B------:R-:W1:Y:S08]  /*18c0*/  MUFU.COS R119, R6 ;  /* 0x0000000600777308 */ /* 0x000e700000000000 */
[----:B0-----:R0:W2:Y:S01]  /*18d0*/  MUFU.SIN R35, R6 ;  /* 0x0000000600237308 */ /* 0x0010a20000000400 */
[----:B------:R3:W-:Y:S02]  /*18e0*/  STS.U16 [R121+0x80], R38 ;  /* 0x0000802679007388 */ /* 0x0007e40000000400 */
[----:B---3--:R-:W-:-:S02]  /*18f0*/  SHF.L.U32 R38, R61, 0x1, RZ ;  /* 0x000000013d267819 */ /* 0x008fc400000006ff */
[----:B------:R-:W-:Y:S01]  /*1900*/  SHF.L.U32 R61, R84, 0x3, RZ ;  /* 0x00000003543d7819 */ /* 0x000fe200000006ff */
[----:B-1----:R-:W-:Y:S01]  /*1910*/  FMUL.FTZ R34, R4, R119 ;  /* 0x0000007704227220 */ /* 0x002fe20000410000 */
[----:B0-----:R-:W-:Y:S01]  /*1920*/  @P0 IADD3 R6, R106, -0x2, RZ ;  /* 0xfffffffe6a060810 */ /* 0x001fe20007ffe0ff */
[----:B--2---:R-:W-:Y:S01]  /*1930*/  FMUL.FTZ R35, R4, R35 ;  /* 0x0000002304237220 */ /* 0x004fe20000410000 */
[----:B------:R-:W-:Y:S01]  /*1940*/  LEA.HI.SX32 R4, R61, R61, 0x1b ;  /* 0x0000003d3d047211 */ /* 0x000fe200078fdaff */
[----:B------:R0:W-:Y:S04]  /*1950*/  STS.U16 [R38+0xc0], R39 ;  /* 0x0000c02726007388 */ /* 0x0001e80000000400 */
[----:B------:R-:W-:Y:S04]  /*1960*/  STS.U16 [R112+0x100], R41 ;  /* 0x0001002970007388 */ /* 0x000fe80000000400 */
[----:B------:R1:W-:Y:S01]  /*1970*/  STS.U16 [R114+0x140], R105 ;  /* 0x0001406972007388 */ /* 0x0003e20000000400 */
[----:B0-----:R-:W-:Y:S01]  /*1980*/  @P0 IMAD R39, R6, c[0x0][0x16c], R45 ;  /* 0x00005b0006270a24 */ /* 0x001fe200078e022d */
[----:B------:R-:W-:-:S02]  /*1990*/  SHF.L.U32 R6, R4, 0x1, RZ ;  /* 0x0000000104067819 */ /* 0x000fc400000006ff */
[----:B------:R-:W-:Y:S04]  /*19a0*/  STS.U16 [R116+0x180], R107 ;  /* 0x0001806b74007388 */ /* 0x000fe80000000400 */
[----:B------:R-:W-:Y:S01]  /*19b0*/  STS.U16 [R118+0x1c0], R109 ;  /* 0x0001c06d76007388 */ /* 0x000fe20000000400 */
[----:B------:R-:W-:-:S06]  /*19c0*/  NOP ;  /* 0x0000000000007918 */ /* 0x000fcc0000000000 */
[----:B------:R-:W0:Y:S04]  /*19d0*/  LDS.U16 R127, [R6] ;  /* 0x00000000067f7984 */ /* 0x000e280000000400 */
[----:B------:R-:W2:Y:S01]  /*19e0*/  LDS.U16 R125, [R6+0x2] ;  /* 0x00000200067d7984 */ /* 0x000ea20000000400 */
[----:B------:R-:W-:-:S03]  /*19f0*/  LEA R5, R56, R45, 0x8 ;  /* 0x0000002d38057211 */ /* 0x000fc600078e40ff */
[----:B------:R-:W3:Y:S01]  /*1a00*/  LDS.U16 R119, [R6+0x6] ;  /* 0x0000060006777984 */ /* 0x000ee20000000400 */
[----:B------:R-:W-:-:S03]  /*1a10*/  @P3 IADD3 R5, R97, 0x200, RZ ;  /* 0x0000020061053810 */ /* 0x000fc60007ffe0ff */
[----:B------:R-:W4:Y:S01]  /*1a20*/  LDS.U16 R121, [R6+0x4] ;  /* 0x0000040006797984 */ /* 0x000f220000000400 */
[----:B-1----:R-:W-:Y:S01]  /*1a30*/  SHF.L.U32 R105, R5, 0x3, RZ ;  /* 0x0000000305697819 */ /* 0x002fe200000006ff */
[----:B------:R-:W-:Y:S02]  /*1a40*/  FMUL.FTZ R38, R52, R33 ;  /* 0x0000002134267220 */ /* 0x000fe40000410000 */
[----:B------:R-:W1:Y:S04]  /*1a50*/  LDS.U16 R113, [R6+0x8] ;  /* 0x0000080006717984 */ /* 0x000e680000000400 */
[----:B------:R-:W1:Y:S04]  /*1a60*/  LDS.U16 R111, [R6+0xa] ;  /* 0x00000a00066f7984 */ /* 0x000e680000000400 */
[----:B------:R-:W1:Y:S04]  /*1a70*/  LDS.U16 R109, [R6+0xc] ;  /* 0x00000c00066d7984 */ /* 0x000e680000000400 */
[----:B------:R0:W1:Y:S01]  /*1a80*/  LDS.U16 R107, [R6+0xe] ;  /* 0x00000e00066b7984 */ /* 0x0000620000000400 */
[----:B------:R-:W-:-:S03]  /*1a90*/  FMUL.RZ R112, R38, 0.15915493667125701904 ;  /* 0x3e22f98326707820 */ /* 0x000fc6000040c000 */
[----:B------:R1:W-:Y:S04]  /*1aa0*/  STS.64 [R105+0xa80], R34 ;  /* 0x000a802269007388 */ /* 0x0003e80000000a00 */
[----:B------:R-:W5:Y:S01]  /*1ab0*/  LDG.E.64 R36, [R36.64] ;  /* 0x0000000424247981 */ /* 0x000f62000c1e1b00 */
[----:B------:R-:W-:Y:S01]  /*1ac0*/  FMUL.FTZ R38, R52, R7 ;  /* 0x0000000734267220 */ /* 0x000fe20000410000 */
[----:B------:R-:W-:Y:S01]  /*1ad0*/  MUFU.SIN R129, R112 ;  /* 0x0000007000817308 */ /* 0x000fe20000000400 */
[----:B------:R-:W-:-:S04]  /*1ae0*/  @P0 IMAD.WIDE R4, R39, 0x10, R14 ;  /* 0x0000001027040825 */ /* 0x000fc800078e020e */
[----:B0-----:R-:W-:-:S03]  /*1af0*/  FMUL.FTZ R6, R50, R7 ;  /* 0x0000000732067220 */ /* 0x001fc60000410000 */
[----:B------:R-:W0:Y:S01]  /*1b00*/  MUFU.EX2 R38, R38 ;  /* 0x0000002600267308 */ /* 0x000e220000000800 */
[----:B------:R-:W-:Y:S02]  /*1b10*/  FMUL.FTZ R39, R48, R7 ;  /* 0x0000000730277220 */ /* 0x000fe40000410000 */
[----:B------:R-:W-:Y:S01]  /*1b20*/  FMUL.FTZ R7, R50, R33 ;  /* 0x0000002132077220 */ /* 0x000fe20000410000 */
[----:B------:R-:W-:-:S04]  /*1b30*/  PRMT R127, RZ, 0x5410, R127 ;  /* 0x00005410ff7f7816 */ /* 0x000fc8000000007f */
[----:B------:R-:W1:Y:S01]  /*1b40*/  MUFU.COS R131, R112 ;  /* 0x0000007000837308 */ /* 0x000e620000000000 */
[----:B------:R-:W-:Y:S01]  /*1b50*/  FMUL.RZ R7, R7, 0.15915493667125701904 ;  /* 0x3e22f98307077820 */ /* 0x000fe2000040c000 */
[----:B--2---:R-:W-:Y:S01]  /*1b60*/  PRMT R125, RZ, 0x5410, R125 ;  /* 0x00005410ff7d7816 */ /* 0x004fe2000000007d */
[----:B------:R-:W-:Y:S01]  /*1b70*/  CS2R R40, SRZ ;  /* 0x0000000000287805 */ /* 0x000fe2000001ff00 */
[----:B------:R-:W-:Y:S01]  /*1b80*/  BAR.SYNC.DEFER_BLOCKING 0x0 ;  /* 0x0000000000007b1d */ /* 0x000fe20000010000 */
[C---:B------:R-:W-:Y:S02]  /*1b90*/  FMUL.FTZ R140, R54.reuse, R127 ;  /* 0x0000007f368c7220 */ /* 0x040fe40000410000 */
[----:B------:R-:W-:-:S03]  /*1ba0*/  FMUL.FTZ R144, R54, R125 ;  /* 0x0000007d36907220 */ /* 0x000fc60000410000 */
[----:B------:R-:W-:Y:S01]  /*1bb0*/  MUFU.EX2 R6, R6 ;  /* 0x0000000600067308 */ /* 0x000fe20000000800 */
[----:B0-----:R-:W-:Y:S02]  /*1bc0*/  FMUL.FTZ R129, R38, R129 ;  /* 0x0000008126817220 */ /* 0x001fe40000410000 */
[----:B------:R-:W-:-:S05]  /*1bd0*/  FMUL.FTZ R140, R123, R140 ;  /* 0x0000008c7b8c7220 */ /* 0x000fca0000410000 */
[----:B------:R-:W0:Y:S01]  /*1be0*/  MUFU.SIN R135, R7 ;  /* 0x0000000700877308 */ /* 0x000e220000000400 */
[----:B------:R-:W-:Y:S01]  /*1bf0*/  FMUL.FTZ R144, R123, R144 ;  /* 0x000000907b907220 */ /* 0x000fe20000410000 */
[----:B---3--:R-:W-:Y:S01]  /*1c00*/  PRMT R119, RZ, 0x5410, R119 ;  /* 0x00005410ff777816 */ /* 0x008fe20000000077 */
[----:B-1----:R-:W-:Y:S01]  /*1c10*/  FMUL.FTZ R131, R38, R131 ;  /* 0x0000008326837220 */ /* 0x002fe20000410000 */
[----:B----4-:R-:W-:-:S04]  /*1c20*/  PRMT R121, RZ, 0x5410, R121 ;  /* 0x00005410ff797816 */ /* 0x010fc80000000079 */
[----:B------:R-:W1:Y:S01]  /*1c30*/  MUFU.COS R133, R7 ;  /* 0x0000000700857308 */ /* 0x000e620000000000 */
[----:B------:R2:W5:Y:S01]  /*1c40*/  @P0 LDG.E.64 R40, [R4.64+0x8] ;  /* 0x0000080404280981 */ /* 0x000562000c1e1b00 */
[----:B------:R-:W-:Y:S02]  /*1c50*/  FMUL.FTZ R138, R52, R119 ;  /* 0x00000077348a7220 */ /* 0x000fe40000410000 */
[----:B--2---:R-:W-:Y:S02]  /*1c60*/  FMUL.FTZ R4, R48, R33 ;  /* 0x0000002130047220 */ /* 0x004fe40000410000 */
[C---:B------:R-:W-:Y:S02]  /*1c70*/  FMUL.FTZ R5, R129.reuse, R140 ;  /* 0x0000008c81057220 */ /* 0x040fe40000410000 */
[----:B------:R-:W-:Y:S02]  /*1c80*/  FMUL.RZ R105, R4, 0.15915493667125701904 ;  /* 0x3e22f98304697820 */ /* 0x000fe4000040c000 */
[-C--:B------:R-:W-:Y:S01]  /*1c90*/  FMUL.FTZ R4, R129, R144.reuse ;  /* 0x0000009081047220 */ /* 0x080fe20000410000 */
[----:B------:R-:W-:Y:S01]  /*1ca0*/  MUFU.EX2 R39, R39 ;  /* 0x0000002700277308 */ /* 0x000fe20000000800 */
[----:B------:R-:W-:-:S02]  /*1cb0*/  FFMA.FTZ R5, R131, R144, R5 ;  /* 0x0000009083057223 */ /* 0x000fc40000010005 */
[----:B------:R-:W-:Y:S02]  /*1cc0*/  FMUL.FTZ R142, R52, R121 ;  /* 0x00000079348e7220 */ /* 0x000fe40000410000 */
[----:B------:R-:W-:-:S03]  /*1cd0*/  FFMA.FTZ R4, R131, R140, -R4 ;  /* 0x0000008c83047223 */ /* 0x000fc60000010804 */
[----:B------:R-:W-:Y:S01]  /*1ce0*/  MUFU.SIN R120, R105 ;  /* 0x0000006900787308 */ /* 0x000fe20000000400 */
[----:B0-----:R-:W-:Y:S02]  /*1cf0*/  FMUL.FTZ R135, R6, R135 ;  /* 0x0000008706877220 */ /* 0x001fe40000410000 */
[----:B------:R-:W-:-:S05]  /*1d00*/  FFMA.FTZ R38, R117, R138, R5 ;  /* 0x0000008a75267223 */ /* 0x000fca0000010005 */
[----:B------:R-:W0:Y:S01]  /*1d10*/  MUFU.COS R122, R105 ;  /* 0x00000069007a7308 */ /* 0x000e220000000000 */
[----:B------:R-:W-:Y:S01]  /*1d20*/  FFMA.FTZ R4, R117, R142, R4 ;  /* 0x0000008e75047223 */ /* 0x000fe20000010004 */
[----:B------:R-:W-:Y:S01]  /*1d30*/  PRMT R113, RZ, 0x5410, R113 ;  /* 0x00005410ff717816 */ /* 0x000fe20000000071 */
[----:B-1----:R-:W-:Y:S01]  /*1d40*/  FMUL.FTZ R133, R6, R133 ;  /* 0x0000008506857220 */ /* 0x002fe20000410000 */
[----:B------:R-:W-:Y:S01]  /*1d50*/  PRMT R111, RZ, 0x5410, R111 ;  /* 0x00005410ff6f7816 */ /* 0x000fe2000000006f */
[C---:B------:R-:W-:Y:S02]  /*1d60*/  FMUL.FTZ R5, R135.reuse, R38 ;  /* 0x0000002687057220 */ /* 0x040fe40000410000 */
[-C--:B------:R-:W-:Y:S02]  /*1d70*/  FMUL.FTZ R6, R135, R4.reuse ;  /* 0x0000000487067220 */ /* 0x080fe40000410000 */
[----:B------:R-:W-:Y:S02]  /*1d80*/  FFMA.FTZ R5, R133, R4, -R5 ;  /* 0x0000000485057223 */ /* 0x000fe40000010805 */
[----:B------:R-:W-:-:S02]  /*1d90*/  FMUL.FTZ R148, R50, R113 ;  /* 0x0000007132947220 */ /* 0x000fc40000410000 */
[----:B------:R-:W-:Y:S02]  /*1da0*/  FFMA.FTZ R38, R133, R38, R6 ;  /* 0x0000002685267223 */ /* 0x000fe40000010006 */
[----:B------:R-:W-:Y:S02]  /*1db0*/  FMUL.FTZ R146, R50, R111 ;  /* 0x0000006f32927220 */ /* 0x000fe40000410000 */
[C---:B0-----:R-:W-:Y:S02]  /*1dc0*/  FMUL.FTZ R122, R39.reuse, R122 ;  /* 0x0000007a277a7220 */ /* 0x041fe40000410000 */
[----:B------:R-:W-:Y:S02]  /*1dd0*/  FMUL.FTZ R120, R39, R120 ;  /* 0x0000007827787220 */ /* 0x000fe40000410000 */
[C---:B------:R-:W-:Y:S02]  /*1de0*/  FFMA.FTZ R7, R115.reuse, R148, R5 ;  /* 0x0000009473077223 */ /* 0x040fe40000010005 */
[----:B------:R-:W-:Y:S01]  /*1df0*/  FFMA.FTZ R39, R115, R146, R38 ;  /* 0x0000009273277223 */ /* 0x000fe20000010026 */
[----:B------:R-:W-:Y:S01]  /*1e00*/  PRMT R109, RZ, 0x5410, R109 ;  /* 0x00005410ff6d7816 */ /* 0x000fe2000000006d */
[C---:B------:R-:W-:Y:S01]  /*1e10*/  FMUL.FTZ R105, R120.reuse, R7 ;  /* 0x0000000778697220 */ /* 0x040fe20000410000 */
[----:B------:R-:W-:Y:S01]  /*1e20*/  PRMT R107, RZ, 0x5410, R107 ;  /* 0x00005410ff6b7816 */ /* 0x000fe2000000006b */
        /* <DEDUP_REMOVED lines=8> */
[----:B------:R0:W1:Y:S01]  /*1eb0*/  @P2 LDS.64 R38, [R97.X8+0x1a88] ;  /* 0x001a880061262984 */ /* 0x0000620000008a00 */
[CC--:B------:R-:W-:Y:S02]  /*1ec0*/  FMUL.FTZ R6, R34.reuse, R129.reuse ;  /* 0x0000008122067220 */ /* 0x0c0fe40000410000 */
[C---:B------:R-:W-:Y:S02]  /*1ed0*/  FMUL.FTZ R4, R35.reuse, R129 ;  /* 0x0000008123047220 */ /* 0x040fe40000410000 */
[-C--:B------:R-:W-:Y:S02]  /*1ee0*/  FFMA.FTZ R6, R35, R131.reuse, R6 ;  /* 0x0000008323067223 */ /* 0x080fe40000010006 */
[----:B------:R-:W-:Y:S02]  /*1ef0*/  FFMA.FTZ R4, R34, R131, -R4 ;  /* 0x0000008322047223 */ /* 0x000fe40000010804 */
[----:B------:R-:W-:-:S04]  /*1f00*/  FMUL.FTZ R5, R135, R6 ;  /* 0x0000000687057220 */ /* 0x000fc80000410000 */
[-C--:B------:R-:W-:Y:S02]  /*1f10*/  FFMA.FTZ R5, R133, R4.reuse, -R5 ;  /* 0x0000000485057223 */ /* 0x080fe40000010805 */
        /* <DEDUP_REMOVED lines=12> */
.L_x_13359:
[----:B0-----:R-:W-:Y:S05]  /*1fe0*/  BSYNC B0 ;  /* 0x0000000000007941 */ /* 0x001fea0003800000 */
.L_x_13358:
[----:B------:R-:W0:Y:S01]  /*1ff0*/  SHFL.UP PT, R139, R118, 0x1, RZ ;  /* 0x04200000768b7989 */ /* 0x000e2200000e00ff */
[----:B------:R-:W-:Y:S01]  /*2000*/  FMUL.FTZ R134, R120, R7 ;  /* 0x0000000778867220 */ /* 0x000fe20000410000 */
[----:B------:R-:W-:Y:S01]  /*2010*/  ISETP.GE.AND P1, PT, R84, 0x1, PT ;  /* 0x000000015400780c */ /* 0x000fe20003f26270 */
[-C--:B------:R-:W-:Y:S01]  /*2020*/  FMUL.FTZ R4, R120, R5.reuse ;  /* 0x0000000578047220 */ /* 0x080fe20000410000 */
[----:B------:R-:W2:Y:S01]  /*2030*/  SHFL.UP PT, R137, R116, 0x1, RZ ;  /* 0x0420000074897989 */ /* 0x000ea200000e00ff */
[C---:B------:R-:W-:Y:S01]  /*2040*/  FFMA.FTZ R134, R122.reuse, R5, -R134 ;  /* 0x000000057a867223 */ /* 0x040fe20000010886 */
[----:B------:R-:W-:Y:S01]  /*2050*/  BSSY B0, `(.L_x_13360) ;  /* 0x000009d000007945 */ /* 0x000fe20003800000 */
[----:B------:R-:W-:Y:S01]  /*2060*/  FFMA.FTZ R4, R122, R7, R4 ;  /* 0x000000077a047223 */ /* 0x000fe20000010004 */
[----:B-----5:R-:W-:Y:S04]  /*2070*/  SHFL.IDX PT, R41, R41, RZ, 0x1f ;  /* 0x00001fff29297589 */ /* 0x020fe800000e0000 */
[----:B------:R-:W3:Y:S04]  /*2080*/  SHFL.UP PT, R5, R134, 0x1, RZ ;  /* 0x0420000086057989 */ /* 0x000ee800000e00ff */
[----:B------:R-:W4:Y:S04]  /*2090*/  SHFL.UP PT, R7, R4, 0x1, RZ ;  /* 0x0420000004077989 */ /* 0x000f2800000e00ff */
[----:B------:R-:W-:Y:S01]  /*20a0*/  SHFL.IDX PT, R40, R40, RZ, 0x1f ;  /* 0x00001fff28287589 */ /* 0x000fe200000e0000 */
[----:B0-----:R-:W-:-:S02]  /*20b0*/  FMUL.FTZ R6, R4, R139 ;  /* 0x0000008b04067220 */ /* 0x001fc40000410000 */
[-C--:B--2---:R-:W-:Y:S02]  /*20c0*/  FMUL.FTZ R124, R4, R137.reuse ;  /* 0x00000089047c7220 */ /* 0x084fe40000410000 */
[C---:B------:R-:W-:Y:S02]  /*20d0*/  FFMA.FTZ R137, R134.reuse, R137, -R6 ;  /* 0x0000008986897223 */ /* 0x040fe40000010806 */
[----:B------:R-:W-:Y:S02]  /*20e0*/  FFMA.FTZ R139, R134, R139, R124 ;  /* 0x0000008b868b7223 */ /* 0x000fe4000001007c */
[----:B------:R-:W-:Y:S02]  /*20f0*/  @P1 FADD.FTZ R116, R116, R137 ;  /* 0x0000008974741221 */ /* 0x000fe40000010000 */
[----:B------:R-:W-:Y:S02]  /*2100*/  @P1 FADD.FTZ R118, R118, R139 ;  /* 0x0000008b76761221 */ /* 0x000fe40000010000 */
[C---:B---3--:R-:W-:Y:S01]  /*2110*/  FMUL.FTZ R124, R4.reuse, R5 ;  /* 0x00000005047c7220 */ /* 0x048fe20000410000 */
[----:B------:R-:W0:Y:S01]  /*2120*/  SHFL.UP PT, R126, R116, 0x2, RZ ;  /* 0x04400000747e7989 */ /* 0x000e2200000e00ff */
[----:B----4-:R-:W-:-:S02]  /*2130*/  FMUL.FTZ R6, R4, R7 ;  /* 0x0000000704067220 */ /* 0x010fc40000410000 */
[C---:B------:R-:W-:Y:S01]  /*2140*/  FFMA.FTZ R7, R134.reuse, R7, R124 ;  /* 0x0000000786077223 */ /* 0x040fe2000001007c */
[----:B------:R-:W2:Y:S01]  /*2150*/  SHFL.UP PT, R130, R118, 0x2, RZ ;  /* 0x0440000076827989 */ /* 0x000ea200000e00ff */
[----:B------:R-:W-:-:S03]  /*2160*/  @P1 FFMA.FTZ R134, R134, R5, -R6 ;  /* 0x0000000586861223 */ /* 0x000fc60000010806 */
[----:B------:R-:W-:Y:S02]  /*2170*/  FSEL R7, R4, R7, !P1 ;  /* 0x0000000704077208 */ /* 0x000fe40004800000 */
[----:B------:R-:W3:Y:S01]  /*2180*/  SHFL.UP PT, R4, R134, 0x2, RZ ;  /* 0x0440000086047989 */ /* 0x000ee200000e00ff */
[----:B------:R-:W-:-:S03]  /*2190*/  ISETP.GE.AND P1, PT, R84, 0x2, PT ;  /* 0x000000025400780c */ /* 0x000fc60003f26270 */
[----:B------:R-:W4:Y:S01]  /*21a0*/  SHFL.UP PT, R5, R7, 0x2, RZ ;  /* 0x0440000007057989 */ /* 0x000f2200000e00ff */
[C---:B0-----:R-:W-:Y:S02]  /*21b0*/  FMUL.FTZ R139, R7.reuse, R126 ;  /* 0x0000007e078b7220 */ /* 0x041fe40000410000 */
[-C--:B--2---:R-:W-:Y:S02]  /*21c0*/  FMUL.FTZ R137, R7, R130.reuse ;  /* 0x0000008207897220 */ /* 0x084fe40000410000 */
[C---:B------:R-:W-:Y:S02]  /*21d0*/  FFMA.FTZ R139, R134.reuse, R130, R139 ;  /* 0x00000082868b7223 */ /* 0x040fe4000001008b */
[----:B------:R-:W-:-:S03]  /*21e0*/  FFMA.FTZ R137, R134, R126, -R137 ;  /* 0x0000007e86897223 */ /* 0x000fc60000010889 */
[----:B------:R-:W-:Y:S02]  /*21f0*/  @P1 FADD.FTZ R118, R118, R139 ;  /* 0x0000008b76761221 */ /* 0x000fe40000010000 */
[----:B------:R-:W-:Y:S02]  /*2200*/  @P1 FADD.FTZ R116, R116, R137 ;  /* 0x0000008974741221 */ /* 0x000fe40000010000 */
[CC--:B---3--:R-:W-:Y:S01]  /*2210*/  FMUL.FTZ R6, R7.reuse, R4.reuse ;  /* 0x0000000407067220 */ /* 0x0c8fe20000410000 */
[----:B------:R-:W0:Y:S01]  /*2220*/  SHFL.UP PT, R141, R118, 0x4, RZ ;  /* 0x04800000768d7989 */ /* 0x000e2200000e00ff */
[-C--:B----4-:R-:W-:Y:S02]  /*2230*/  FMUL.FTZ R137, R7, R5.reuse ;  /* 0x0000000507897220 */ /* 0x090fe40000410000 */
[C---:B------:R-:W-:Y:S01]  /*2240*/  FFMA.FTZ R6, R134.reuse, R5, R6 ;  /* 0x0000000586067223 */ /* 0x040fe20000010006 */
[----:B------:R-:W2:Y:S01]  /*2250*/  SHFL.UP PT, R139, R116, 0x4, RZ ;  /* 0x04800000748b7989 */ /* 0x000ea200000e00ff */
[----:B------:R-:W-:-:S02]  /*2260*/  @P1 FFMA.FTZ R134, R134, R4, -R137 ;  /* 0x0000000486861223 */ /* 0x000fc40000010889 */
[----:B------:R-:W-:Y:S01]  /*2270*/  FMUL.FTZ R130, R44, R36 ;  /* 0x000000242c827220 */ /* 0x000fe20000410000 */
[----:B------:R-:W-:Y:S02]  /*2280*/  FSEL R6, R7, R6, !P1 ;  /* 0x0000000607067208 */ /* 0x000fe40004800000 */
[----:B------:R-:W3:Y:S01]  /*2290*/  SHFL.UP PT, R5, R134, 0x4, RZ ;  /* 0x0480000086057989 */ /* 0x000ee200000e00ff */
[----:B------:R-:W-:-:S03]  /*22a0*/  ISETP.GE.AND P1, PT, R84, 0x4, PT ;  /* 0x000000045400780c */ /* 0x000fc60003f26270 */
[----:B------:R-:W4:Y:S01]  /*22b0*/  SHFL.UP PT, R7, R6, 0x4, RZ ;  /* 0x0480000006077989 */ /* 0x000f2200000e00ff */
[C---:B0-----:R-:W-:Y:S02]  /*22c0*/  FMUL.FTZ R4, R6.reuse, R141 ;  /* 0x0000008d06047220 */ /* 0x041fe40000410000 */
[-C--:B--2---:R-:W-:Y:S02]  /*22d0*/  FMUL.FTZ R124, R6, R139.reuse ;  /* 0x0000008b067c7220 */ /* 0x084fe40000410000 */
[C---:B------:R-:W-:Y:S02]  /*22e0*/  FFMA.FTZ R139, R134.reuse, R139, -R4 ;  /* 0x0000008b868b7223 */ /* 0x040fe40000010804 */
[----:B------:R-:W-:Y:S02]  /*22f0*/  FFMA.FTZ R141, R134, R141, R124 ;  /* 0x0000008d868d7223 */ /* 0x000fe4000001007c */
[----:B---3--:R-:W-:Y:S02]  /*2300*/  FMUL.FTZ R124, R6, R5 ;  /* 0x00000005067c7220 */ /* 0x008fe40000410000 */
[----:B------:R-:W-:-:S02]  /*2310*/  @P1 FADD.FTZ R116, R116, R139 ;  /* 0x0000008b74741221 */ /* 0x000fc40000010000 */
[-C--:B----4-:R-:W-:Y:S02]  /*2320*/  FMUL.FTZ R4, R6, R7.reuse ;  /* 0x0000000706047220 */ /* 0x090fe40000410000 */
[----:B------:R-:W-:Y:S02]  /*2330*/  @P1 FADD.FTZ R118, R118, R141 ;  /* 0x0000008d76761221 */ /* 0x000fe40000010000 */
[C---:B------:R-:W-:Y:S02]  /*2340*/  FFMA.FTZ R7, R134.reuse, R7, R124 ;  /* 0x0000000786077223 */ /* 0x040fe4000001007c */
[----:B------:R-:W0:Y:S01]  /*2350*/  SHFL.UP PT, R124, R116, 0x8, RZ ;  /* 0x05000000747c7989 */ /* 0x000e2200000e00ff */
[----:B------:R-:W-:Y:S02]  /*2360*/  @P1 FFMA.FTZ R134, R134, R5, -R4 ;  /* 0x0000000586861223 */ /* 0x000fe40000010804 */
[----:B------:R-:W-:Y:S01]  /*2370*/  FSEL R7, R6, R7, !P1 ;  /* 0x0000000706077208 */ /* 0x000fe20004800000 */
[----:B------:R-:W2:Y:S01]  /*2380*/  SHFL.UP PT, R126, R118, 0x8, RZ ;  /* 0x05000000767e7989 */ /* 0x000ea200000e00ff */
[----:B------:R-:W-:-:S03]  /*2390*/  ISETP.GE.AND P1, PT, R84, 0x8, PT ;  /* 0x000000085400780c */ /* 0x000fc60003f26270 */
[----:B------:R-:W3:Y:S04]  /*23a0*/  SHFL.UP PT, R4, R134, 0x8, RZ ;  /* 0x0500000086047989 */ /* 0x000ee800000e00ff */
[----:B------:R-:W4:Y:S01]  /*23b0*/  SHFL.UP PT, R5, R7, 0x8, RZ ;  /* 0x0500000007057989 */ /* 0x000f2200000e00ff */
[C---:B0-----:R-:W-:Y:S02]  /*23c0*/  FMUL.FTZ R139, R7.reuse, R124 ;  /* 0x0000007c078b7220 */ /* 0x041fe40000410000 */
[CC--:B--2---:R-:W-:Y:S02]  /*23d0*/  FMUL.FTZ R137, R7.reuse, R126.reuse ;  /* 0x0000007e07897220 */ /* 0x0c4fe40000410000 */
[----:B------:R-:W-:Y:S02]  /*23e0*/  FFMA.FTZ R141, R134, R126, R139 ;  /* 0x0000007e868d7223 */ /* 0x000fe4000001008b */
[----:B---3--:R-:W-:-:S02]  /*23f0*/  FMUL.FTZ R6, R7, R4 ;  /* 0x0000000407067220 */ /* 0x008fc40000410000 */
[----:B------:R-:W-:Y:S02]  /*2400*/  FFMA.FTZ R139, R134, R124, -R137 ;  /* 0x0000007c868b7223 */ /* 0x000fe40000010889 */
[----:B------:R-:W-:Y:S02]  /*2410*/  @P1 FADD.FTZ R118, R118, R141 ;  /* 0x0000008d76761221 */ /* 0x000fe40000010000 */
[CC--:B----4-:R-:W-:Y:S02]  /*2420*/  FMUL.FTZ R137, R7.reuse, R5.reuse ;  /* 0x0000000507897220 */ /* 0x0d0fe40000410000 */
[----:B------:R-:W-:Y:S01]  /*2430*/  FFMA.FTZ R6, R134, R5, R6 ;  /* 0x0000000586067223 */ /* 0x000fe20000010006 */
[----:B------:R-:W0:Y:S01]  /*2440*/  SHFL.UP PT, R145, R118, 0x10, RZ ;  /* 0x0600000076917989 */ /* 0x000e2200000e00ff */
[----:B------:R-:W-:Y:S02]  /*2450*/  @P1 FADD.FTZ R116, R116, R139 ;  /* 0x0000008b74741221 */ /* 0x000fe40000010000 */
[----:B------:R-:W-:Y:S01]  /*2460*/  @P1 FFMA.FTZ R134, R134, R4, -R137 ;  /* 0x0000000486861223 */ /* 0x000fe20000010889 */
[----:B------:R-:W-:Y:S01]  /*2470*/  FSEL R6, R7, R6, !P1 ;  /* 0x0000000607067208 */ /* 0x000fe20004800000 */
[C---:B------:R-:W-:Y:S01]  /*2480*/  FMUL.FTZ R139, R42.reuse, R37 ;  /* 0x000000252a8b7220 */ /* 0x040fe20000410000 */
[----:B------:R-:W2:Y:S01]  /*2490*/  SHFL.UP PT, R143, R116, 0x10, RZ ;  /* 0x06000000748f7989 */ /* 0x000ea200000e00ff */
[----:B------:R-:W-:Y:S01]  /*24a0*/  FMUL.FTZ R141, R42, R36 ;  /* 0x000000242a8d7220 */ /* 0x000fe20000410000 */
[----:B------:R-:W-:Y:S01]  /*24b0*/  ISETP.GE.AND P1, PT, R84, 0x10, PT ;  /* 0x000000105400780c */ /* 0x000fe20003f26270 */
[-C--:B------:R-:W-:Y:S01]  /*24c0*/  FMUL.FTZ R126, R122, R139.reuse ;  /* 0x0000008b7a7e7220 */ /* 0x080fe20000410000 */
[----:B------:R-:W3:Y:S01]  /*24d0*/  SHFL.UP PT, R5, R134, 0x10, RZ ;  /* 0x0600000086057989 */ /* 0x000ee200000e00ff */
[----:B------:R-:W-:-:S02]  /*24e0*/  FMUL.FTZ R4, R120, R139 ;  /* 0x0000008b78047220 */ /* 0x000fc40000410000 */
[----:B------:R-:W-:Y:S01]  /*24f0*/  FMUL.FTZ R124, R44, R37 ;  /* 0x000000252c7c7220 */ /* 0x000fe20000410000 */
[----:B------:R-:W4:Y:S01]  /*2500*/  SHFL.UP PT, R7, R6, 0x10, RZ ;  /* 0x0600000006077989 */ /* 0x000f2200000e00ff */
[-C--:B------:R-:W-:Y:S02]  /*2510*/  FFMA.FTZ R147, -R120, R141.reuse, -R126 ;  /* 0x0000008d78937223 */ /* 0x080fe4000001097e */
[----:B------:R-:W-:Y:S02]  /*2520*/  FFMA.FTZ R137, R122, R141, -R4 ;  /* 0x0000008d7a897223 */ /* 0x000fe40000010804 */
[----:B------:R-:W-:Y:S02]  /*2530*/  FADD.FTZ R136, -R124, R147 ;  /* 0x000000937c887221 */ /* 0x000fe40000010100 */
[----:B------:R-:W-:Y:S02]  /*2540*/  FADD.FTZ R132, R130, R137 ;  /* 0x0000008982847221 */ /* 0x000fe40000010000 */
[----:B------:R-:W-:-:S02]  /*2550*/  FMUL.FTZ R137, R135, -R136 ;  /* 0x8000008887897220 */ /* 0x000fc40000410000 */
[----:B0-----:R-:W-:Y:S02]  /*2560*/  FMUL.FTZ R4, R6, R145 ;  /* 0x0000009106047220 */ /* 0x001fe40000410000 */
[-C--:B------:R-:W-:Y:S02]  /*2570*/  FFMA.FTZ R137, R133, R132.reuse, -R137 ;  /* 0x0000008485897223 */ /* 0x080fe40000010889 */
[----:B------:R-:W-:Y:S02]  /*2580*/  FMUL.FTZ R132, R135, -R132 ;  /* 0x8000008487847220 */ /* 0x000fe40000410000 */
[-C--:B--2---:R-:W-:Y:S02]  /*2590*/  FFMA.FTZ R147, R134, R143.reuse, -R4 ;  /* 0x0000008f86937223 */ /* 0x084fe40000010804 */
[C---:B------:R-:W-:Y:S02]  /*25a0*/  FMUL.FTZ R143, R6.reuse, R143 ;  /* 0x0000008f068f7220 */ /* 0x040fe40000410000 */
[----:B---3--:R-:W-:-:S02]  /*25b0*/  FMUL.FTZ R126, R6, R5 ;  /* 0x00000005067e7220 */ /* 0x008fc40000410000 */
[----:B------:R-:W-:Y:S02]  /*25c0*/  FFMA.FTZ R143, R134, R145, R143 ;  /* 0x00000091868f7223 */ /* 0x000fe4000001008f */
[-C--:B----4-:R-:W-:Y:S02]  /*25d0*/  FMUL.FTZ R4, R6, R7.reuse ;  /* 0x0000000706047220 */ /* 0x090fe40000410000 */
[----:B------:R-:W-:Y:S02]  /*25e0*/  FFMA.FTZ R7, R134, R7, R126 ;  /* 0x0000000786077223 */ /* 0x000fe4000001007e */
[----:B------:R-:W-:Y:S02]  /*25f0*/  @P1 FADD.FTZ R118, R118, R143 ;  /* 0x0000008f76761221 */ /* 0x000fe40000010000 */
[----:B------:R-:W-:Y:S01]  /*2600*/  @P1 FFMA.FTZ R134, R134, R5, -R4 ;  /* 0x0000000586861223 */ /* 0x000fe20000010804 */
[----:B------:R-:W-:Y:S01]  /*2610*/  FSEL R143, R6, R7, !P1 ;  /* 0x00000007068f7208 */ /* 0x000fe20004800000 */
[----:B------:R-:W-:Y:S01]  /*2620*/  FFMA.FTZ R145, R133, R136, R132 ;  /* 0x0000008885917223 */ /* 0x000fe20000010084 */
[----:B------:R-:W-:Y:S01]  /*2630*/  HFMA2.MMA R5, -RZ, RZ, 0, 0 ;  /* 0x00000000ff057435 */ /* 0x000fe200000001ff */
[----:B------:R-:W-:Y:S01]  /*2640*/  @P1 FADD.FTZ R116, R116, R147 ;  /* 0x0000009374741221 */ /* 0x000fe20000010000 */
[----:B------:R-:W-:Y:S01]  /*2650*/  SHFL.UP PT, R118, R118, 0x1, RZ ;  /* 0x0420000076767989 */ /* 0x000fe200000e00ff */
[----:B------:R-:W-:Y:S01]  /*2660*/  FMUL.FTZ R126, R46, R37 ;  /* 0x000000252e7e7220 */ /* 0x000fe20000410000 */
[----:B------:R-:W-:Y:S01]  /*2670*/  ISETP.GE.AND P1, PT, R106, c[0x0][0x174], PT ;  /* 0x00005d006a007a0c */ /* 0x000fe20003f26270 */
[----:B------:R-:W-:Y:S01]  /*2680*/  FMUL.FTZ R132, R46, R36 ;  /* 0x000000242e847220 */ /* 0x000fe20000410000 */
[----:B------:R-:W0:Y:S01]  /*2690*/  SHFL.UP PT, R143, R143, 0x1, RZ ;  /* 0x042000008f8f7989 */ /* 0x000e2200000e00ff */
[----:B------:R-:W-:Y:S01]  /*26a0*/  FADD.FTZ R152, -R126, R145 ;  /* 0x000000917e987221 */ /* 0x000fe20000010100 */
[----:B------:R-:W-:Y:S01]  /*26b0*/  ISETP.NE.OR P1, PT, R108, RZ, P1 ;  /* 0x000000ff6c00720c */ /* 0x000fe20000f25670 */
[----:B------:R-:W-:Y:S01]  /*26c0*/  FADD.FTZ R150, R132, R137 ;  /* 0x0000008984967221 */ /* 0x000fe20000010000 */
[----:B------:R-:W2:Y:S01]  /*26d0*/  SHFL.UP PT, R134, R134, 0x1, RZ ;  /* 0x0420000086867989 */ /* 0x000ea200000e00ff */
[C---:B------:R-:W-:Y:S01]  /*26e0*/  FMUL.FTZ R147, R129.reuse, -R152 ;  /* 0x8000009881937220 */ /* 0x040fe20000410000 */
[----:B------:R-:W-:Y:S01]  /*26f0*/  MOV R4, 0x3f800000 ;  /* 0x3f80000000047802 */ /* 0x000fe20000000f00 */
[-C--:B------:R-:W-:Y:S01]  /*2700*/  FMUL.FTZ R151, R129, -R150.reuse ;  /* 0x8000009681977220 */ /* 0x080fe20000410000 */
[----:B------:R-:W3:Y:S01]  /*2710*/  SHFL.UP PT, R116, R116, 0x1, RZ ;  /* 0x0420000074747989 */ /* 0x000ee200000e00ff */
[C---:B-1----:R-:W-:Y:S01]  /*2720*/  FMUL.FTZ R137, R120.reuse, R39 ;  /* 0x0000002778897220 */ /* 0x042fe20000410000 */
[----:B------:R-:W-:Y:S01]  /*2730*/  CS2R R6, SRZ ;  /* 0x0000000000067805 */ /* 0x000fe2000001ff00 */
[----:B------:R-:W-:Y:S01]  /*2740*/  FFMA.FTZ R149, R131, R150, -R147 ;  /* 0x0000009683957223 */ /* 0x000fe20000010893 */
[----:B------:R-:W-:Y:S01]  /*2750*/  SHF.L.U32 R136, R45, 0x4, RZ ;  /* 0x000000042d887819 */ /* 0x000fe200000006ff */
[----:B------:R-:W-:-:S02]  /*2760*/  FMUL.FTZ R145, R120, -R38 ;  /* 0x8000002678917220 */ /* 0x000fc40000410000 */
[----:B------:R-:W-:Y:S02]  /*2770*/  FFMA.FTZ R150, R131, R152, R151 ;  /* 0x0000009883967223 */ /* 0x000fe40000010097 */
[C---:B------:R-:W-:Y:S01]  /*2780*/  FFMA.FTZ R152, R122.reuse, R38, -R137 ;  /* 0x000000267a987223 */ /* 0x040fe20000010889 */
[----:B------:R1:W4:Y:S01]  /*2790*/  @!P1 LDS.128 R4, [R136+0x1b80] ;  /* 0x001b800088049984 */ /* 0x0003220000000c00 */
[----:B------:R-:W-:Y:S01]  /*27a0*/  FFMA.FTZ R154, R122, -R39, R145 ;  /* 0x800000277a9a7223 */ /* 0x000fe20000010091 */
[----:B------:R-:W-:Y:S01]  /*27b0*/  ISETP.NE.AND P1, PT, R108, 0x1f, PT ;  /* 0x0000001f6c00780c */ /* 0x000fe20003f25270 */
[C---:B------:R-:W-:Y:S02]  /*27c0*/  FMUL.FTZ R147, R135.reuse, -R152 ;  /* 0x8000009887937220 */ /* 0x040fe40000410000 */
[----:B------:R-:W-:Y:S02]  /*27d0*/  FMUL.FTZ R145, R135, -R154 ;  /* 0x8000009a87917220 */ /* 0x000fe40000410000 */
[----:B0-----:R-:W-:-:S02]  /*27e0*/  FMUL.FTZ R137, R143, R41 ;  /* 0x000000298f897220 */ /* 0x001fc40000410000 */
[----:B------:R-:W-:Y:S02]  /*27f0*/  FMUL.FTZ R143, R143, R40 ;  /* 0x000000288f8f7220 */ /* 0x000fe40000410000 */
[C---:B------:R-:W-:Y:S02]  /*2800*/  FFMA.FTZ R154, R133.reuse, R154, R147 ;  /* 0x0000009a859a7223 */ /* 0x040fe40000010093 */
[C---:B--2---:R-:W-:Y:S02]  /*2810*/  FFMA.FTZ R143, R134.reuse, R41, R143 ;  /* 0x00000029868f7223 */ /* 0x044fe4000001008f */
[----:B------:R-:W-:Y:S02]  /*2820*/  FFMA.FTZ R137, R134, R40, -R137 ;  /* 0x0000002886897223 */ /* 0x000fe40000010889 */
[----:B------:R-:W-:Y:S02]  /*2830*/  @P3 FADD.FTZ R41, R118, R143 ;  /* 0x0000008f76293221 */ /* 0x000fe40000010000 */
[----:B------:R-:W-:-:S02]  /*2840*/  FFMA.FTZ R152, R133, R152, -R145 ;  /* 0x0000009885987223 */ /* 0x000fc40000010891 */
[----:B------:R-:W-:Y:S02]  /*2850*/  FMUL.FTZ R143, R129, -R154 ;  /* 0x8000009a818f7220 */ /* 0x000fe40000410000 */
[----:B---3--:R-:W-:Y:S02]  /*2860*/  @P3 FADD.FTZ R40, R116, R137 ;  /* 0x0000008974283221 */ /* 0x008fe40000010000 */
[----:B------:R-:W-:Y:S02]  /*2870*/  FFMA.FTZ R143, R131, R152, -R143 ;  /* 0x00000098838f7223 */ /* 0x000fe4000001088f */
[C---:B------:R-:W-:Y:S02]  /*2880*/  FMUL.FTZ R134, R47.reuse, R36 ;  /* 0x000000242f867220 */ /* 0x040fe40000410000 */
[----:B------:R-:W-:Y:S02]  /*2890*/  FMUL.FTZ R137, R47, R37 ;  /* 0x000000252f897220 */ /* 0x000fe40000410000 */
[----:B------:R-:W-:-:S02]  /*28a0*/  FMUL.FTZ R152, R129, -R152 ;  /* 0x8000009881987220 */ /* 0x000fc40000410000 */
[C---:B------:R-:W-:Y:S02]  /*28b0*/  FMUL.FTZ R37, R35.reuse, R41 ;  /* 0x0000002923257220 */ /* 0x040fe40000410000 */
[----:B------:R-:W-:Y:S02]  /*28c0*/  FMUL.FTZ R36, R35, R40 ;  /* 0x0000002823247220 */ /* 0x000fe40000410000 */
[----:B------:R-:W-:Y:S02]  /*28d0*/  FADD.FTZ R116, R134, R149 ;  /* 0x0000009586747221 */ /* 0x000fe40000010000 */
[----:B------:R-:W-:Y:S02]  /*28e0*/  FADD.FTZ R118, -R137, R150 ;  /* 0x0000009689767221 */ /* 0x000fe40000010100 */
[----:B------:R-:W-:Y:S01]  /*28f0*/  FFMA.FTZ R35, R131, R154, R152 ;  /* 0x0000009a83237223 */ /* 0x000fe20000010098 */
[----:B------:R1:W0:Y:S01]  /*2900*/  SHFL.DOWN PT, R150, R143, 0x1, 0x1f ;  /* 0x08201f008f967f89 */ /* 0x00022200000e0000 */
[----:B------:R-:W-:-:S02]  /*2910*/  FFMA.FTZ R37, R34, R40, -R37 ;  /* 0x0000002822257223 */ /* 0x000fc40000010825 */
[----:B------:R-:W-:Y:S01]  /*2920*/  FFMA.FTZ R41, R34, R41, R36 ;  /* 0x0000002922297223 */ /* 0x000fe20000010024 */
[----:B------:R1:W2:Y:S04]  /*2930*/  SHFL.DOWN PT, R154, R116, 0x1, 0x1f ;  /* 0x08201f00749a7f89 */ /* 0x0002a800000e0000 */
[----:B------:R1:W3:Y:S04]  /*2940*/  SHFL.DOWN PT, R156, R118, 0x1, 0x1f ;  /* 0x08201f00769c7f89 */ /* 0x0002e800000e0000 */
[----:B------:R1:W0:Y:S01]  /*2950*/  SHFL.DOWN PT, R152, R35, 0x1, 0x1f ;  /* 0x08201f0023987f89 */ /* 0x00022200000e0000 */
[----:B------:R-:W-:Y:S05]  /*2960*/  @!P1 BRA `(.L_x_13361) ;  /* 0x000000b000009947 */ /* 0x000fea0003800000 */
[C---:B---34-:R-:W-:Y:S02]  /*2970*/  FMUL.FTZ R36, R35.reuse, R156 ;  /* 0x0000009c23247220 */ /* 0x058fe40000410000 */
[----:B0-----:R-:W-:-:S02]  /*2980*/  FMUL.FTZ R34, R35, R152 ;  /* 0x0000009823227220 */ /* 0x001fc40000410000 */
[-C--:B--2---:R-:W-:Y:S02]  /*2990*/  FMUL.FTZ R40, R35, R154.reuse ;  /* 0x0000009a23287220 */ /* 0x084fe40000410000 */
[----:B------:R-:W-:Y:S02]  /*29a0*/  FFMA.FTZ R145, R143, R154, -R36 ;  /* 0x0000009a8f917223 */ /* 0x000fe40000010824 */
[-C--:B------:R-:W-:Y:S02]  /*29b0*/  FMUL.FTZ R36, R35, R150.reuse ;  /* 0x0000009623247220 */ /* 0x080fe40000410000 */
[C---:B------:R-:W-:Y:S02]  /*29c0*/  FFMA.FTZ R34, R143.reuse, R150, -R34 ;  /* 0x000000968f227223 */ /* 0x040fe40000010822 */
[C---:B------:R-:W-:Y:S02]  /*29d0*/  FFMA.FTZ R147, R143.reuse, R156, R40 ;  /* 0x0000009c8f937223 */ /* 0x040fe40000010028 */
[----:B-1----:R-:W-:Y:S01]  /*29e0*/  FFMA.FTZ R35, R143, R152, R36 ;  /* 0x000000988f237223 */ /* 0x002fe20000010024 */
[----:B------:R-:W-:Y:S01]  /*29f0*/  MOV R143, R34 ;  /* 0x00000022008f7202 */ /* 0x000fe20000000f00 */
[----:B------:R-:W-:-:S02]  /*2a00*/  FADD.FTZ R116, R116, R145 ;  /* 0x0000009174747221 */ /* 0x000fc40000010000 */
[----:B------:R-:W-:Y:S02]  /*2a10*/  FADD.FTZ R118, R118, R147 ;  /* 0x0000009376767221 */ /* 0x000fe40000010000 */
.L_x_13361:
[----:B----4-:R-:W-:Y:S05]  /*2a20*/  BSYNC B0 ;  /* 0x0000000000007941 */ /* 0x010fea0003800000 */
.L_x_13360:
[----:B------:R-:W-:Y:S01]  /*2a30*/  ISETP.GT.U32.AND P1, PT, R108, 0x1d, PT ;  /* 0x0000001d6c00780c */ /* 0x000fe20003f24070 */
[----:B------:R-:W-:Y:S01]  /*2a40*/  FADD.FTZ R144, R144, R41 ;  /* 0x0000002990907221 */ /* 0x000fe20000010000 */
[----:B--2---:R2:W4:Y:S01]  /*2a50*/  SHFL.DOWN PT, R154, R143, 0x2, 0x1f ;  /* 0x08401f008f9a7f89 */ /* 0x00452200000e0000 */
[----:B------:R-:W-:Y:S01]  /*2a60*/  FADD.FTZ R140, R140, R37 ;  /* 0x000000258c8c7221 */ /* 0x000fe20000010000 */
[----:B------:R-:W-:Y:S01]  /*2a70*/  BSSY B0, `(.L_x_13362) ;  /* 0x0000014000007945 */ /* 0x000fe20003800000 */
[C---:B------:R-:W-:Y:S01]  /*2a80*/  FMUL.FTZ R34, R129.reuse, R144 ;  /* 0x0000009081227220 */ /* 0x040fe20000410000 */
[----:B---3--:R2:W3:Y:S01]  /*2a90*/  SHFL.DOWN PT, R156, R35, 0x2, 0x1f ;  /* 0x08401f00239c7f89 */ /* 0x0084e200000e0000 */
[-C--:B------:R-:W-:Y:S02]  /*2aa0*/  FMUL.FTZ R36, R129, R140.reuse ;  /* 0x0000008c81247220 */ /* 0x080fe40000410000 */
[C---:B------:R-:W-:Y:S01]  /*2ab0*/  FFMA.FTZ R34, R131.reuse, R140, -R34 ;  /* 0x0000008c83227223 */ /* 0x040fe20000010822 */
[----:B------:R2:W1:Y:S01]  /*2ac0*/  SHFL.DOWN PT, R158, R116, 0x2, 0x1f ;  /* 0x08401f00749e7f89 */ /* 0x00046200000e0000 */
[----:B------:R-:W-:-:S03]  /*2ad0*/  FFMA.FTZ R36, R131, R144, R36 ;  /* 0x0000009083247223 */ /* 0x000fc60000010024 */
[----:B------:R2:W0:Y:S01]  /*2ae0*/  SHFL.DOWN PT, R160, R118, 0x2, 0x1f ;  /* 0x08401f0076a07f89 */ /* 0x00042200000e0000 */
[----:B------:R-:W-:Y:S05]  /*2af0*/  @P1 BRA `(.L_x_13363) ;  /* 0x000000b000001947 */ /* 0x000fea0003800000 */
[C---:B0-----:R-:W-:Y:S02]  /*2b00*/  FMUL.FTZ R150, R35.reuse, R160 ;  /* 0x000000a023967220 */ /* 0x041fe40000410000 */
[C---:B---3--:R-:W-:Y:S02]  /*2b10*/  FMUL.FTZ R40, R35.reuse, R156 ;  /* 0x0000009c23287220 */ /* 0x048fe40000410000 */
[-C--:B-1----:R-:W-:Y:S02]  /*2b20*/  FMUL.FTZ R152, R35, R158.reuse ;  /* 0x0000009e23987220 */ /* 0x082fe40000410000 */
[----:B------:R-:W-:Y:S02]  /*2b30*/  FFMA.FTZ R37, R143, R158, -R150 ;  /* 0x0000009e8f257223 */ /* 0x000fe40000010896 */
[-C--:B----4-:R-:W-:Y:S02]  /*2b40*/  FMUL.FTZ R150, R35, R154.reuse ;  /* 0x0000009a23967220 */ /* 0x090fe40000410000 */
[----:B------:R-:W-:-:S02]  /*2b50*/  FFMA.FTZ R40, R143, R154, -R40 ;  /* 0x0000009a8f287223 */ /* 0x000fc40000010828 */
[C---:B------:R-:W-:Y:S02]  /*2b60*/  FFMA.FTZ R41, R143.reuse, R160, R152 ;  /* 0x000000a08f297223 */ /* 0x040fe40000010098 */
[----:B--2---:R-:W-:Y:S01]  /*2b70*/  FFMA.FTZ R35, R143, R156, R150 ;  /* 0x0000009c8f237223 */ /* 0x004fe20000010096 */
[----:B------:R-:W-:Y:S01]  /*2b80*/  MOV R143, R40 ;  /* 0x00000028008f7202 */ /* 0x000fe20000000f00 */
[----:B------:R-:W-:Y:S02]  /*2b90*/  FADD.FTZ R116, R116, R37 ;  /* 0x0000002574747221 */ /* 0x000fe40000010000 */
[----:B------:R-:W-:Y:S02]  /*2ba0*/  FADD.FTZ R118, R118, R41 ;  /* 0x0000002976767221 */ /* 0x000fe40000010000 */
.L_x_13363:
[----:B------:R-:W-:Y:S05]  /*2bb0*/  BSYNC B0 ;  /* 0x0000000000007941 */ /* 0x000fea0003800000 */
.L_x_13362:
[C---:B------:R-:W-:Y:S01]  /*2bc0*/  ISETP.GT.U32.AND P1, PT, R108.reuse, 0x1b, PT ;  /* 0x0000001b6c00780c */ /* 0x040fe20003f24070 */
[C---:B------:R-:W-:Y:S01]  /*2bd0*/  FFMA.FTZ R142, R117.reuse, R142, R34 ;  /* 0x0000008e758e7223 */ /* 0x040fe20000010022 */
[----:B0-----:R0:W2:Y:S01]  /*2be0*/  SHFL.DOWN PT, R152, R143, 0x4, 0x1f ;  /* 0x08801f008f987f89 */ /* 0x0010a200000e0000 */
[----:B------:R-:W-:Y:S01]  /*2bf0*/  FFMA.FTZ R36, R117, R138, R36 ;  /* 0x0000008a75247223 */ /* 0x000fe20000010024 */
[----:B------:R-:W-:Y:S01]  /*2c00*/  BSSY B0, `(.L_x_13364) ;  /* 0x0000016000007945 */ /* 0x000fe20003800000 */
[C---:B------:R-:W-:Y:S01]  /*2c10*/  FMUL.FTZ R37, R135.reuse, R142 ;  /* 0x0000008e87257220 */ /* 0x040fe20000410000 */
[----:B----4-:R0:W4:Y:S01]  /*2c20*/  SHFL.DOWN PT, R154, R35, 0x4, 0x1f ;  /* 0x08801f00239a7f89 */ /* 0x01012200000e0000 */
[-C--:B------:R-:W-:Y:S01]  /*2c30*/  FMUL.FTZ R34, R135, R36.reuse ;  /* 0x0000002487227220 */ /* 0x080fe20000410000 */
[C---:B------:R-:W-:Y:S01]  /*2c40*/  ISETP.GT.U32.AND P3, PT, R108.reuse, 0x17, PT ;  /* 0x000000176c00780c */ /* 0x040fe20003f64070 */
[C---:B------:R-:W-:Y:S01]  /*2c50*/  FFMA.FTZ R37, R133.reuse, R36, R37 ;  /* 0x0000002485257223 */ /* 0x040fe20000010025 */
[----:B---3--:R0:W3:Y:S01]  /*2c60*/  SHFL.DOWN PT, R156, R116, 0x4, 0x1f ;  /* 0x08801f00749c7f89 */ /* 0x0080e200000e0000 */
[----:B------:R-:W-:Y:S01]  /*2c70*/  ISETP.GT.U32.AND P4, PT, R108, 0xf, PT ;  /* 0x0000000f6c00780c */ /* 0x000fe20003f84070 */
[----:B------:R-:W-:-:S02]  /*2c80*/  FFMA.FTZ R34, R133, R142, -R34 ;  /* 0x0000008e85227223 */ /* 0x000fc40000010822 */
[----:B-1----:R0:W1:Y:S01]  /*2c90*/  SHFL.DOWN PT, R158, R118, 0x4, 0x1f ;  /* 0x08801f00769e7f89 */ /* 0x00206200000e0000 */
[----:B------:R-:W-:Y:S05]  /*2ca0*/  @P1 BRA `(.L_x_13365) ;  /* 0x000000b000001947 */ /* 0x000fea0003800000 */
[C---:B-1----:R-:W-:Y:S02]  /*2cb0*/  FMUL.FTZ R138, R35.reuse, R158 ;  /* 0x0000009e238a7220 */ /* 0x042fe40000410000 */
[C---:B----4-:R-:W-:Y:S02]  /*2cc0*/  FMUL.FTZ R40, R35.reuse, R154 ;  /* 0x0000009a23287220 */ /* 0x050fe40000410000 */
[-C--:B---3--:R-:W-:Y:S02]  /*2cd0*/  FMUL.FTZ R150, R35, R156.reuse ;  /* 0x0000009c23967220 */ /* 0x088fe40000410000 */
[----:B------:R-:W-:Y:S02]  /*2ce0*/  FFMA.FTZ R41, R143, R156, -R138 ;  /* 0x0000009c8f297223 */ /* 0x000fe4000001088a */
[-C--:B--2---:R-:W-:Y:S02]  /*2cf0*/  FMUL.FTZ R138, R35, R152.reuse ;  /* 0x00000098238a7220 */ /* 0x084fe40000410000 */
[----:B------:R-:W-:-:S02]  /*2d00*/  FFMA.FTZ R40, R143, R152, -R40 ;  /* 0x000000988f287223 */ /* 0x000fc40000010828 */
[C---:B------:R-:W-:Y:S02]  /*2d10*/  FFMA.FTZ R145, R143.reuse, R158, R150 ;  /* 0x0000009e8f917223 */ /* 0x040fe40000010096 */
[----:B0-----:R-:W-:Y:S01]  /*2d20*/  FFMA.FTZ R35, R143, R154, R138 ;  /* 0x0000009a8f237223 */ /* 0x001fe2000001008a */
[----:B------:R-:W-:Y:S01]  /*2d30*/  MOV R143, R40 ;  /* 0x00000028008f7202 */ /* 0x000fe20000000f00 */
[----:B------:R-:W-:Y:S02]  /*2d40*/  FADD.FTZ R116, R116, R41 ;  /* 0x0000002974747221 */ /* 0x000fe40000010000 */
[----:B------:R-:W-:Y:S02]  /*2d50*/  FADD.FTZ R118, R118, R145 ;  /* 0x0000009176767221 */ /* 0x000fe40000010000 */
.L_x_13365:
[----:B------:R-:W-:Y:S05]  /*2d60*/  BSYNC B0 ;  /* 0x0000000000007941 */ /* 0x000fea0003800000 */
.L_x_13364:
[C---:B------:R-:W-:Y:S01]  /*2d70*/  FFMA.FTZ R147, R115.reuse, R148, R34 ;  /* 0x0000009473937223 */ /* 0x040fe20000010022 */
[----:B------:R0:W4:Y:S01]  /*2d80*/  SHFL.DOWN PT, R150, R116, 0x8, 0x1f ;  /* 0x09001f0074967f89 */ /* 0x00012200000e0000 */
[----:B------:R-:W-:Y:S01]  /*2d90*/  FFMA.FTZ R145, R115, R146, R37 ;  /* 0x0000009273917223 */ /* 0x000fe20000010025 */
[----:B------:R-:W-:Y:S02]  /*2da0*/  BSSY B0, `(.L_x_13366) ;  /* 0x0000010000007945 */ /* 0x000fe40003800000 */
[----:B------:R0:W3:Y:S04]  /*2db0*/  SHFL.DOWN PT, R146, R143, 0x8, 0x1f ;  /* 0x09001f008f927f89 */ /* 0x0000e800000e0000 */
[----:B------:R0:W2:Y:S04]  /*2dc0*/  SHFL.DOWN PT, R148, R35, 0x8, 0x1f ;  /* 0x09001f0023947f89 */ /* 0x0000a800000e0000 */
[----:B--2---:R0:W2:Y:S01]  /*2dd0*/  SHFL.DOWN PT, R152, R118, 0x8, 0x1f ;  /* 0x09001f0076987f89 */ /* 0x0040a200000e0000 */
[----:B------:R-:W-:Y:S05]  /*2de0*/  @P3 BRA `(.L_x_13367) ;  /* 0x000000b000003947 */ /* 0x000fea0003800000 */
[C---:B--2---:R-:W-:Y:S02]  /*2df0*/  FMUL.FTZ R40, R35.reuse, R152 ;  /* 0x0000009823287220 */ /* 0x044fe40000410000 */
        /* <DEDUP_REMOVED lines=10> */
.L_x_13367:
[----:B------:R-:W-:Y:S05]  /*2ea0*/  BSYNC B0 ;  /* 0x0000000000007941 */ /* 0x000fea0003800000 */
.L_x_13366:
[----:B---3--:R3:W0:Y:S01]  /*2eb0*/  SHFL.DOWN PT, R146, R143, 0x10, 0x1f ;  /* 0x0a001f008f927f89 */ /* 0x00862200000e0000 */
[----:B------:R-:W-:Y:S01]  /*2ec0*/  BSSY B0, `(.L_x_13368) ;  /* 0x0000011000007945 */ /* 0x000fe20003800000 */
[----:B------:R-:W-:Y:S02]  /*2ed0*/  FMUL.FTZ R148, R54, R123 ;  /* 0x0000007b36947220 */ /* 0x000fe40000410000 */
[----:B----4-:R3:W4:Y:S04]  /*2ee0*/  SHFL.DOWN PT, R150, R35, 0x10, 0x1f ;  /* 0x0a001f0023967f89 */ /* 0x01072800000e0000 */
[----:B--2---:R3:W2:Y:S04]  /*2ef0*/  SHFL.DOWN PT, R152, R116, 0x10, 0x1f ;  /* 0x0a001f0074987f89 */ /* 0x0046a800000e0000 */
[----:B------:R3:W1:Y:S01]  /*2f00*/  SHFL.DOWN PT, R154, R118, 0x10, 0x1f ;  /* 0x0a001f00769a7f89 */ /* 0x00066200000e0000 */
[----:B------:R-:W-:Y:S05]  /*2f10*/  @P4 BRA `(.L_x_13369) ;  /* 0x000000b000004947 */ /* 0x000fea0003800000 */
[C---:B-1----:R-:W-:Y:S02]  /*2f20*/  FMUL.FTZ R40, R35.reuse, R154 ;  /* 0x0000009a23287220 */ /* 0x042fe40000410000 */
[----:B----4-:R-:W-:-:S02]  /*2f30*/  FMUL.FTZ R34, R35, R150 ;  /* 0x0000009623227220 */ /* 0x010fc40000410000 */
[-C--:B--2---:R-:W-:Y:S02]  /*2f40*/  FMUL.FTZ R138, R35, R152.reuse ;  /* 0x00000098238a7220 */ /* 0x084fe40000410000 */
[----:B------:R-:W-:Y:S02]  /*2f50*/  FFMA.FTZ R37, R143, R152, -R40 ;  /* 0x000000988f257223 */ /* 0x000fe40000010828 */
[-C--:B0-----:R-:W-:Y:S02]  /*2f60*/  FMUL.FTZ R40, R35, R146.reuse ;  /* 0x0000009223287220 */ /* 0x081fe40000410000 */
[C---:B------:R-:W-:Y:S02]  /*2f70*/  FFMA.FTZ R34, R143.reuse, R146, -R34 ;  /* 0x000000928f227223 */ /* 0x040fe40000010822 */
[C---:B------:R-:W-:Y:S02]  /*2f80*/  FFMA.FTZ R41, R143.reuse, R154, R138 ;  /* 0x0000009a8f297223 */ /* 0x040fe4000001008a */
[----:B---3--:R-:W-:Y:S01]  /*2f90*/  FFMA.FTZ R35, R143, R150, R40 ;  /* 0x000000968f237223 */ /* 0x008fe20000010028 */
[----:B------:R-:W-:Y:S01]  /*2fa0*/  MOV R143, R34 ;  /* 0x00000022008f7202 */ /* 0x000fe20000000f00 */
[----:B------:R-:W-:-:S02]  /*2fb0*/  FADD.FTZ R116, R116, R37 ;  /* 0x0000002574747221 */ /* 0x000fc40000010000 */
[----:B------:R-:W-:Y:S02]  /*2fc0*/  FADD.FTZ R118, R118, R41 ;  /* 0x0000002976767221 */ /* 0x000fe40000010000 */
.L_x_13369:
[----:B------:R-:W-:Y:S05]  /*2fd0*/  BSYNC B0 ;  /* 0x0000000000007941 */ /* 0x000fea0003800000 */
.L_x_13368:
[----:B------:R-:W-:Y:S01]  /*2fe0*/  SHFL.DOWN PT, R153, R35, 0x1, 0x1f ;  /* 0x08201f0023997f89 */ /* 0x000fe200000e0000 */
[----:B------:R-:W-:Y:S01]  /*2ff0*/  FFMA.FTZ R40, R125, -R148, R144 ;  /* 0x800000947d287223 */ /* 0x000fe20000010090 */
[----:B------:R-:W-:Y:S01]  /*3000*/  ISETP.NE.AND P1, PT, R97, RZ, PT ;  /* 0x000000ff6100720c */ /* 0x000fe20003f25270 */
[C---:B------:R-:W-:Y:S01]  /*3010*/  FFMA.FTZ R155, R47.reuse, -R144, RZ ;  /* 0x800000902f9b7223 */ /* 0x040fe200000100ff */
[----:B0-----:R-:W0:Y:S01]  /*3020*/  SHFL.IDX PT, R146, R6, RZ, 0x1f ;  /* 0x00001fff06927589 */ /* 0x001e2200000e0000 */
[----:B------:R-:W-:Y:S01]  /*3030*/  FFMA.FTZ R37, R47, R140, RZ ;  /* 0x0000008c2f257223 */ /* 0x000fe200000100ff */
[----:B------:R-:W-:Y:S01]  /*3040*/  BSSY B0, `(.L_x_13370) ;  /* 0x000008e000007945 */ /* 0x000fe20003800000 */
[----:B------:R-:W-:Y:S01]  /*3050*/  FMUL.FTZ R34, R52, R117 ;  /* 0x0000007534227220 */ /* 0x000fe20000410000 */
[----:B------:R-:W5:Y:S01]  /*3060*/  SHFL.IDX PT, R144, R7, RZ, 0x1f ;  /* 0x00001fff07907589 */ /* 0x000f6200000e0000 */
[----:B------:R-:W-:Y:S02]  /*3070*/  FFMA.FTZ R41, R127, -R148, R140 ;  /* 0x800000947f297223 */ /* 0x000fe4000001008c */
[----:B------:R-:W-:Y:S01]  /*3080*/  FFMA.FTZ R140, R46, R142, R37 ;  /* 0x0000008e2e8c7223 */ /* 0x000fe20000010025 */
[----:B------:R-:W3:Y:S01]  /*3090*/  SHFL.DOWN PT, R151, R143, 0x1, 0x1f ;  /* 0x08201f008f977f89 */ /* 0x000ee200000e0000 */
[----:B------:R-:W-:-:S02]  /*30a0*/  FFMA.FTZ R37, R121, -R34, R142 ;  /* 0x8000002279257223 */ /* 0x000fc4000001008e */
[----:B------:R-:W-:Y:S01]  /*30b0*/  FFMA.FTZ R138, R46, -R36, R155 ;  /* 0x800000242e8a7223 */ /* 0x000fe2000001009b */
[----:B----4-:R-:W4:Y:S01]  /*30c0*/  SHFL.DOWN PT, R150, R118, 0x1, 0x1f ;  /* 0x08201f0076967f89 */ /* 0x010f2200000e0000 */
[----:B------:R-:W-:Y:S02]  /*30d0*/  FFMA.FTZ R36, R119, -R34, R36 ;  /* 0x8000002277247223 */ /* 0x000fe40000010024 */
[----:B------:R-:W-:Y:S01]  /*30e0*/  FMUL.FTZ R34, R120, R145 ;  /* 0x0000009178227220 */ /* 0x000fe20000410000 */
[----:B------:R-:W2:Y:S01]  /*30f0*/  SHFL.DOWN PT, R142, R116, 0x1, 0x1f ;  /* 0x08201f00748e7f89 */ /* 0x000ea200000e0000 */
[----:B------:R-:W-:Y:S02]  /*3100*/  FMUL.FTZ R156, R50, R115 ;  /* 0x00000073329c7220 */ /* 0x000fe40000410000 */
[-C--:B-1----:R-:W-:Y:S01]  /*3110*/  FMUL.FTZ R154, R120, R147.reuse ;  /* 0x00000093789a7220 */ /* 0x082fe20000410000 */
[----:B------:R1:W2:Y:S02]  /*3120*/  SHFL.IDX PT, R149, R35, RZ, 0x1f ;  /* 0x00001fff23957589 */ /* 0x0002a400000e0000 */
[----:B--2---:R-:W-:-:S02]  /*3130*/  FFMA.FTZ R152, R122, R147, -R34 ;  /* 0x000000937a987223 */ /* 0x004fc40000010822 */
[C---:B------:R-:W-:Y:S01]  /*3140*/  FFMA.FTZ R138, R44.reuse, -R145, R138 ;  /* 0x800000912c8a7223 */ /* 0x040fe2000001008a */
[----:B------:R2:W2:Y:S01]  /*3150*/  SHFL.IDX PT, R148, R143, RZ, 0x1f ;  /* 0x00001fff8f947589 */ /* 0x0004a200000e0000 */
[-C--:B------:R-:W-:Y:S02]  /*3160*/  FFMA.FTZ R34, R111, -R156.reuse, R145 ;  /* 0x8000009c6f227223 */ /* 0x080fe40000010091 */
[----:B------:R-:W-:Y:S01]  /*3170*/  FFMA.FTZ R140, R44, R147, R140 ;  /* 0x000000932c8c7223 */ /* 0x000fe2000001008c */
[----:B---3--:R-:W3:Y:S01]  /*3180*/  SHFL.IDX PT, R118, R118, RZ, 0x1f ;  /* 0x00001fff76767589 */ /* 0x008ee200000e0000 */
[----:B-1----:R-:W-:Y:S02]  /*3190*/  FFMA.FTZ R35, R113, -R156, R147 ;  /* 0x8000009c71237223 */ /* 0x002fe40000010093 */
[----:B------:R-:W-:Y:S01]  /*31a0*/  FFMA.FTZ R114, R105, R114, R152 ;  /* 0x0000007269727223 */ /* 0x000fe20000010098 */
[----:B------:R-:W1:Y:S01]  /*31b0*/  SHFL.IDX PT, R116, R116, RZ, 0x1f ;  /* 0x00001fff74747589 */ /* 0x000e6200000e0000 */
[----:B--2---:R-:W-:-:S02]  /*31c0*/  FFMA.FTZ R143, R122, R145, R154 ;  /* 0x000000917a8f7223 */ /* 0x004fc4000001009a */
[C---:B0-----:R-:W-:Y:S02]  /*31d0*/  @P2 FMUL.FTZ R145, R153.reuse, R146 ;  /* 0x0000009299912220 */ /* 0x041fe40000410000 */
[-C--:B-----5:R-:W-:Y:S02]  /*31e0*/  @P2 FMUL.FTZ R153, R153, R144.reuse ;  /* 0x0000009099992220 */ /* 0x0a0fe40000410000 */
[C---:B------:R-:W-:Y:S02]  /*31f0*/  @P2 FFMA.FTZ R147, R151.reuse, R144, R145 ;  /* 0x0000009097932223 */ /* 0x040fe40000010091 */
[----:B------:R-:W-:Y:S02]  /*3200*/  @P2 FFMA.FTZ R153, R151, R146, -R153 ;  /* 0x0000009297992223 */ /* 0x000fe40000010899 */
[----:B----4-:R-:W-:Y:S02]  /*3210*/  @P2 FADD.FTZ R144, R150, R147 ;  /* 0x0000009396902221 */ /* 0x010fe40000010000 */
[----:B------:R-:W-:-:S02]  /*3220*/  @P2 FADD.FTZ R146, R142, R153 ;  /* 0x000000998e922221 */ /* 0x000fc40000010000 */
[-C--:B------:R-:W-:Y:S02]  /*3230*/  FMUL.FTZ R151, R144, -R39.reuse ;  /* 0x8000002790977220 */ /* 0x080fe40000410000 */
[----:B------:R-:W-:Y:S02]  /*3240*/  FFMA.FTZ R143, R105, R112, R143 ;  /* 0x00000070698f7223 */ /* 0x000fe4000001008f */
[----:B------:R-:W-:Y:S02]  /*3250*/  FMUL.FTZ R39, R146, -R39 ;  /* 0x8000002792277220 */ /* 0x000fe40000410000 */
[C---:B------:R-:W-:Y:S02]  /*3260*/  FMUL.FTZ R112, R149.reuse, R6 ;  /* 0x0000000695707220 */ /* 0x040fe40000410000 */
[----:B------:R-:W-:Y:S02]  /*3270*/  FFMA.FTZ R144, R144, R38, R39 ;  /* 0x0000002690907223 */ /* 0x000fe40000010027 */
[----:B------:R-:W-:-:S02]  /*3280*/  FMUL.FTZ R145, R149, R7 ;  /* 0x0000000795917220 */ /* 0x000fc40000410000 */
[----:B------:R-:W-:Y:S02]  /*3290*/  FFMA.FTZ R147, R148, R7, R112 ;  /* 0x0000000794937223 */ /* 0x000fe40000010070 */
[----:B------:R-:W-:Y:S02]  /*32a0*/  FMUL.FTZ R7, R149, R5 ;  /* 0x0000000595077220 */ /* 0x000fe40000410000 */
[----:B------:R-:W-:Y:S02]  /*32b0*/  FFMA.FTZ R146, R146, R38, -R151 ;  /* 0x0000002692927223 */ /* 0x000fe40000010897 */
[----:B------:R-:W-:Y:S02]  /*32c0*/  FADD.FTZ R39, -R139, R144 ;  /* 0x000000908b277221 */ /* 0x000fe40000010100 */
[----:B------:R-:W-:Y:S02]  /*32d0*/  FMUL.FTZ R149, R149, R4 ;  /* 0x0000000495957220 */ /* 0x000fe40000410000 */
[----:B------:R-:W-:-:S02]  /*32e0*/  FMUL.FTZ R139, R42, R114 ;  /* 0x000000722a8b7220 */ /* 0x000fc40000410000 */
[----:B------:R-:W-:Y:S01]  /*32f0*/  FFMA.FTZ R4, R148, R4, -R7 ;  /* 0x0000000494047223 */ /* 0x000fe20000010807 */
[----:B------:R-:W-:Y:S01]  /*3300*/  P2R R7, PR, RZ, 0x2 ;  /* 0x00000002ff077803 */ /* 0x000fe20000000000 */
[----:B------:R-:W-:Y:S02]  /*3310*/  FADD.FTZ R38, R141, R146 ;  /* 0x000000928d267221 */ /* 0x000fe40000010000 */
[----:B---3--:R-:W-:Y:S02]  /*3320*/  FADD.FTZ R7, R118, R147 ;  /* 0x0000009376077221 */ /* 0x008fe40000010000 */
[----:B------:R-:W-:Y:S02]  /*3330*/  FADD.FTZ R118, R140, R139 ;  /* 0x0000008b8c767221 */ /* 0x000fe40000010000 */
[C---:B------:R-:W-:Y:S02]  /*3340*/  FMUL.FTZ R139, R120.reuse, -R39 ;  /* 0x80000027788b7220 */ /* 0x040fe40000410000 */
[----:B------:R-:W-:-:S02]  /*3350*/  FMUL.FTZ R120, R120, -R38 ;  /* 0x8000002678787220 */ /* 0x000fc40000410000 */
[----:B------:R-:W-:Y:S02]  /*3360*/  FFMA.FTZ R145, R148, R6, -R145 ;  /* 0x0000000694917223 */ /* 0x000fe40000010891 */
[----:B------:R-:W-:Y:S02]  /*3370*/  FMUL.FTZ R142, R48, R105 ;  /* 0x00000069308e7220 */ /* 0x000fe40000410000 */
[----:B------:R-:W-:Y:S02]  /*3380*/  FFMA.FTZ R141, R122, R39, R120 ;  /* 0x000000277a8d7223 */ /* 0x000fe40000010078 */
[----:B------:R-:W-:Y:S02]  /*3390*/  FFMA.FTZ R5, R148, R5, R149 ;  /* 0x0000000594057223 */ /* 0x000fe40000010095 */
[----:B-1----:R-:W-:Y:S02]  /*33a0*/  FADD.FTZ R6, R116, R145 ;  /* 0x0000009174067221 */ /* 0x002fe40000010000 */
[----:B------:R-:W-:-:S02]  /*33b0*/  FFMA.FTZ R139, R122, R38, -R139 ;  /* 0x000000267a8b7223 */ /* 0x000fc4000001088b */
[-C--:B------:R-:W-:Y:S01]  /*33c0*/  FFMA.FTZ R112, R109, -R142.reuse, R114 ;  /* 0x8000008e6d707223 */ /* 0x080fe20000010072 */
[----:B------:R0:W-:Y:S01]  /*33d0*/  @!P1 STS.128 [R136+0x1b80], R4 ;  /* 0x001b800488009388 */ /* 0x0001e20000000c00 */
[----:B------:R-:W-:Y:S02]  /*33e0*/  FADD.FTZ R122, -R124, R141 ;  /* 0x0000008d7c7a7221 */ /* 0x000fe40000010100 */
[----:B------:R-:W-:Y:S02]  /*33f0*/  FFMA.FTZ R114, R107, -R142, R143 ;  /* 0x8000008e6b727223 */ /* 0x000fe4000001008f */
[----:B------:R-:W-:Y:S02]  /*3400*/  FMUL.FTZ R143, R42, R143 ;  /* 0x0000008f2a8f7220 */ /* 0x000fe40000410000 */
[----:B------:R-:W-:Y:S02]  /*3410*/  FADD.FTZ R120, R130, R139 ;  /* 0x0000008b82787221 */ /* 0x000fe40000010000 */
[----:B------:R-:W-:-:S02]  /*3420*/  FADD.FTZ R116, R138, -R143 ;  /* 0x8000008f8a747221 */ /* 0x000fc40000010000 */
[C---:B------:R-:W-:Y:S02]  /*3430*/  FMUL.FTZ R143, R48.reuse, R38 ;  /* 0x00000026308f7220 */ /* 0x040fe40000410000 */
[----:B------:R-:W-:Y:S02]  /*3440*/  FMUL.FTZ R145, R48, R39 ;  /* 0x0000002730917220 */ /* 0x000fe40000410000 */
[----:B------:R-:W-:Y:S02]  /*3450*/  FMUL.FTZ R139, R105, R143 ;  /* 0x0000008f698b7220 */ /* 0x000fe40000410000 */
[-C--:B0-----:R-:W-:Y:S02]  /*3460*/  FMUL.FTZ R4, R135, -R122.reuse ;  /* 0x8000007a87047220 */ /* 0x081fe40000410000 */
[----:B------:R-:W-:Y:S01]  /*3470*/  FMUL.FTZ R6, R50, R122 ;  /* 0x0000007a32067220 */ /* 0x000fe20000410000 */
[----:B------:R0:W-:Y:S01]  /*3480*/  STS [R82.X4+0x228], R139 ;  /* 0x0002288b52007388 */ /* 0x0001e20000004800 */
[----:B------:R-:W-:-:S02]  /*3490*/  FFMA.FTZ R5, R133, R120, -R4 ;  /* 0x0000007885057223 */ /* 0x000fc40000010804 */
[-C--:B------:R-:W-:Y:S02]  /*34a0*/  FMUL.FTZ R135, R135, -R120.reuse ;  /* 0x8000007887877220 */ /* 0x080fe40000410000 */
[----:B------:R-:W-:Y:S02]  /*34b0*/  FADD.FTZ R124, R132, R5 ;  /* 0x00000005847c7221 */ /* 0x000fe40000010000 */
[----:B------:R-:W-:Y:S02]  /*34c0*/  FMUL.FTZ R4, R50, R120 ;  /* 0x0000007832047220 */ /* 0x000fe40000410000 */
[C---:B------:R-:W-:Y:S02]  /*34d0*/  FMUL.FTZ R5, R34.reuse, R6 ;  /* 0x0000000622057220 */ /* 0x040fe40000410000 */
[----:B------:R-:W-:Y:S02]  /*34e0*/  FFMA.FTZ R135, R133, R122, R135 ;  /* 0x0000007a85877223 */ /* 0x000fe40000010087 */
[----:B------:R-:W-:-:S02]  /*34f0*/  FMUL.FTZ R7, R34, R4 ;  /* 0x0000000422077220 */ /* 0x000fc40000410000 */
[-C--:B------:R-:W-:Y:S02]  /*3500*/  FMUL.FTZ R133, R115, R4.reuse ;  /* 0x0000000473857220 */ /* 0x080fe40000410000 */
[----:B0-----:R-:W-:Y:S02]  /*3510*/  FFMA.FTZ R139, R35, R4, R5 ;  /* 0x00000004238b7223 */ /* 0x001fe40000010005 */
[----:B------:R-:W-:Y:S01]  /*3520*/  FADD.FTZ R126, -R126, R135 ;  /* 0x000000877e7e7221 */ /* 0x000fe20000010100 */
[----:B------:R-:W-:Y:S01]  /*3530*/  STS [R82.X4+0x220], R133 ;  /* 0x0002208552007388 */ /* 0x000fe20000004800 */
[C---:B------:R-:W-:Y:S02]  /*3540*/  FMUL.FTZ R4, R129.reuse, -R124 ;  /* 0x8000007c81047220 */ /* 0x040fe40000410000 */
[-C--:B------:R-:W-:Y:S02]  /*3550*/  FMUL.FTZ R129, R129, -R126.reuse ;  /* 0x8000007e81817220 */ /* 0x080fe40000410000 */
[----:B------:R-:W-:-:S02]  /*3560*/  FFMA.FTZ R4, R131, R126, R4 ;  /* 0x0000007e83047223 */ /* 0x000fc40000010004 */
[----:B------:R-:W-:Y:S02]  /*3570*/  FMUL.FTZ R136, R52, R126 ;  /* 0x0000007e34887220 */ /* 0x000fe40000410000 */
[----:B------:R-:W-:Y:S01]  /*3580*/  FFMA.FTZ R129, R131, R124, -R129 ;  /* 0x0000007c83817223 */ /* 0x000fe20000010881 */
[----:B------:R-:W-:Y:S01]  /*3590*/  LEA R131, R62, -R97, 0x1 ;  /* 0x800000613e837211 */ /* 0x000fe200078e08ff */
[----:B------:R-:W-:Y:S02]  /*35a0*/  FADD.FTZ R137, -R137, R4 ;  /* 0x0000000489897221 */ /* 0x000fe40000010100 */
[-C--:B------:R-:W-:Y:S01]  /*35b0*/  FMUL.FTZ R5, R115, R6.reuse ;  /* 0x0000000673057220 */ /* 0x080fe20000410000 */
[----:B------:R-:W-:Y:S01]  /*35c0*/  ISETP.GE.AND P1, PT, R131, 0x1, PT ;  /* 0x000000018300780c */ /* 0x000fe20003f26270 */
[----:B------:R-:W-:Y:S01]  /*35d0*/  FFMA.FTZ R142, R35, R6, -R7 ;  /* 0x00000006238e7223 */ /* 0x000fe20000010807 */
[----:B------:R-:W-:Y:S01]  /*35e0*/  ISETP.GE.AND P2, PT, R131, 0x21, PT ;  /* 0x000000218300780c */ /* 0x000fe20003f46270 */
[----:B------:R-:W-:Y:S01]  /*35f0*/  FMUL.FTZ R132, R52, R124 ;  /* 0x0000007c34847220 */ /* 0x000fe20000410000 */
[----:B------:R0:W-:Y:S01]  /*3600*/  STS [R82.X4+0x224], R5 ;  /* 0x0002240552007388 */ /* 0x0001e20000004800 */
[----:B------:R-:W-:-:S02]  /*3610*/  FMUL.FTZ R4, R36, R136 ;  /* 0x0000008824047220 */ /* 0x000fc40000410000 */
[----:B------:R-:W-:Y:S02]  /*3620*/  FADD.FTZ R134, R134, R129 ;  /* 0x0000008186867221 */ /* 0x000fe40000010000 */
[C---:B------:R-:W-:Y:S02]  /*3630*/  FMUL.FTZ R6, R54.reuse, R137 ;  /* 0x0000008936067220 */ /* 0x040fe40000410000 */
[----:B------:R-:W-:Y:S02]  /*3640*/  FFMA.FTZ R140, R37, R132, R4 ;  /* 0x00000084258c7223 */ /* 0x000fe40000010004 */
[----:B------:R-:W-:Y:S02]  /*3650*/  FMUL.FTZ R4, R54, R134 ;  /* 0x0000008636047220 */ /* 0x000fe40000410000 */
[----:B0-----:R-:W-:Y:S02]  /*3660*/  FMUL.FTZ R5, R40, R6 ;  /* 0x0000000628057220 */ /* 0x001fe40000410000 */
[----:B------:R-:W-:-:S02]  /*3670*/  FMUL.FTZ R7, R36, R132 ;  /* 0x0000008424077220 */ /* 0x000fc40000410000 */
[----:B------:R-:W-:Y:S02]  /*3680*/  FMUL.FTZ R133, R117, R132 ;  /* 0x0000008475857220 */ /* 0x000fe40000410000 */
[----:B------:R-:W-:Y:S02]  /*3690*/  FFMA.FTZ R5, R41, R4, R5 ;  /* 0x0000000429057223 */ /* 0x000fe40000010005 */
[----:B------:R-:W-:Y:S01]  /*36a0*/  FFMA.FTZ R132, R37, R136, -R7 ;  /* 0x0000008825847223 */ /* 0x000fe20000010807 */
[----:B------:R-:W-:Y:S01]  /*36b0*/  STS [R82.X4+0x218], R133 ;  /* 0x0002188552007388 */ /* 0x000fe20000004800 */
[----:B------:R-:W-:Y:S02]  /*36c0*/  FMUL.FTZ R7, R40, R4 ;  /* 0x0000000428077220 */ /* 0x000fe40000410000 */
[----:B------:R-:W-:Y:S02]  /*36d0*/  FADD.FTZ R5, RZ, R5 ;  /* 0x00000005ff057221 */ /* 0x000fe40000010000 */
[----:B------:R-:W-:-:S02]  /*36e0*/  FFMA.FTZ R7, R41, R6, -R7 ;  /* 0x0000000629077223 */ /* 0x000fc40000010807 */
[----:B------:R-:W-:Y:S02]  /*36f0*/  FADD.FTZ R140, R5, R140 ;  /* 0x0000008c058c7221 */ /* 0x000fe40000010000 */
[-C--:B------:R-:W-:Y:S02]  /*3700*/  FMUL.FTZ R141, R105, R145.reuse ;  /* 0x00000091698d7220 */ /* 0x080fe40000410000 */
[----:B------:R-:W-:Y:S01]  /*3710*/  FMUL.FTZ R135, R117, R136 ;  /* 0x0000008875877220 */ /* 0x000fe20000410000 */
[----:B------:R-:W-:Y:S01]  /*3720*/  SHF.L.U64.HI R136, R43, 0x2, R0 ;  /* 0x000000022b887819 */ /* 0x000fe20000010200 */
[C---:B------:R-:W-:Y:S01]  /*3730*/  FMUL.FTZ R129, R123.reuse, R4 ;  /* 0x000000047b817220 */ /* 0x040fe20000410000 */
[----:B------:R-:W-:Y:S01]  /*3740*/  STS [R82.X4+0x22c], R141 ;  /* 0x00022c8d52007388 */ /* 0x000fe20000004800 */
[----:B------:R-:W-:Y:S02]  /*3750*/  FMUL.FTZ R5, R123, R6 ;  /* 0x000000067b057220 */ /* 0x000fe40000410000 */
[----:B------:R-:W-:Y:S01]  /*3760*/  FADD.FTZ R7, RZ, R7 ;  /* 0x00000007ff077221 */ /* 0x000fe20000010000 */
[----:B------:R0:W-:Y:S01]  /*3770*/  STS [R82.X4+0x21c], R135 ;  /* 0x00021c8752007388 */ /* 0x0001e20000004800 */
[----:B------:R-:W-:-:S02]  /*3780*/  FMUL.FTZ R138, R114, R145 ;  /* 0x00000091728a7220 */ /* 0x000fc40000410000 */
[-C--:B------:R-:W-:Y:S01]  /*3790*/  FMUL.FTZ R130, R114, R143.reuse ;  /* 0x0000008f72827220 */ /* 0x080fe20000410000 */
[----:B------:R1:W-:Y:S01]  /*37a0*/  STS [R82.X4+0x210], R129 ;  /* 0x0002108152007388 */ /* 0x0003e20000004800 */
[----:B------:R-:W-:Y:S02]  /*37b0*/  FADD.FTZ R7, R7, R132 ;  /* 0x0000008407077221 */ /* 0x000fe40000010000 */
[C---:B------:R-:W-:Y:S01]  /*37c0*/  FFMA.FTZ R138, R112.reuse, R143, R138 ;  /* 0x0000008f708a7223 */ /* 0x040fe2000001008a */
[----:B------:R2:W-:Y:S01]  /*37d0*/  STS [R82.X4+0x214], R5 ;  /* 0x0002140552007388 */ /* 0x0005e20000004800 */
[----:B------:R-:W-:Y:S02]  /*37e0*/  FFMA.FTZ R130, R112, R145, -R130 ;  /* 0x0000009170827223 */ /* 0x000fe40000010882 */
[----:B------:R-:W-:Y:S02]  /*37f0*/  FADD.FTZ R139, R140, R139 ;  /* 0x0000008b8c8b7221 */ /* 0x000fe40000010000 */
[----:B0-----:R-:W-:Y:S01]  /*3800*/  FADD.FTZ R135, R7, R142 ;  /* 0x0000008e07877221 */ /* 0x001fe20000010000 */
[----:B-1----:R-:W-:Y:S01]  /*3810*/  SHF.L.U32 R129, R43, 0x2, RZ ;  /* 0x000000022b817819 */ /* 0x002fe200000006ff */
[----:B------:R-:W-:Y:S01]  /*3820*/  IMAD R136, R136, c[0x0][0x2b0], RZ ;  /* 0x0000ac0088887a24 */ /* 0x000fe200078e02ff */
[----:B------:R-:W-:Y:S06]  /*3830*/  BAR.SYNC.DEFER_BLOCKING 0x0 ;  /* 0x0000000000007b1d */ /* 0x000fec0000010000 */
[----:B------:R-:W-:Y:S05]  /*3840*/  @!P1 BRA `(.L_x_13371) ;  /* 0x000000d000009947 */ /* 0x000fea0003800000 */
[----:B--2---:R-:W-:Y:S01]  /*3850*/  LEA.HI.SX32 R132, R97, R97, 0x1b ;  /* 0x0000006161847211 */ /* 0x004fe200078fdaff */
[----:B------:R-:W-:Y:S01]  /*3860*/  IMAD R128, R128, c[0x0][0x2b0], RZ ;  /* 0x0000ac0080807a24 */ /* 0x000fe200078e02ff */
[----:B------:R-:W-:-:S03]  /*3870*/  IADD3 R6, R106, -0x1, RZ ;  /* 0xffffffff6a067810 */ /* 0x000fc60007ffe0ff */
[----:B------:R-:W0:Y:S01]  /*3880*/  LDS R133, [R132.X4+0x210] ;  /* 0x0002100084857984 */ /* 0x000e220000004800 */
[----:B------:R-:W-:Y:S01]  /*3890*/  SHF.L.U32 R6, R6, 0x8, RZ ;  /* 0x0000000806067819 */ /* 0x000fe200000006ff */
[----:B------:R-:W-:-:S03]  /*38a0*/  IMAD R7, R45, c[0x0][0x2b4], R128 ;  /* 0x0000ad002d077a24 */ /* 0x000fc600078e0280 */
[----:B------:R-:W-:-:S04]  /*38b0*/  IADD3 R4, P1, R6, R97, RZ ;  /* 0x0000006106047210 */ /* 0x000fc80007f3e0ff */
[----:B------:R-:W-:-:S05]  /*38c0*/  LEA.HI.X.SX32 R5, R6, RZ, 0x1, P1 ;  /* 0x000000ff06057211 */ /* 0x000fca00008f0eff */
[----:B------:R-:W-:-:S05]  /*38d0*/  IMAD.WIDE.U32 R4, R45, c[0x0][0x2b0], R4 ;  /* 0x0000ac002d047a25 */ /* 0x000fca00078e0004 */
[----:B------:R-:W-:Y:S02]  /*38e0*/  IADD3 R5, R5, R7, RZ ;  /* 0x0000000705057210 */ /* 0x000fe40007ffe0ff */
[----:B------:R-:W-:-:S04]  /*38f0*/  LEA R6, P1, R4, R95, 0x2 ;  /* 0x0000005f04067211 */ /* 0x000fc800078210ff */
[----:B------:R-:W-:-:S05]  /*3900*/  LEA.HI.X R7, R4, R93, R5, 0x2, P1 ;  /* 0x0000005d04077211 */ /* 0x000fca00008f1405 */
[----:B0-----:R0:W-:Y:S04]  /*3910*/  RED.E.ADD.F32.FTZ.RN.STRONG.GPU [R6.64], R133 ;  /* 0x000000850600798e */ /* 0x0011e8000c10e784 */
.L_x_13371:
[----:B--2---:R-:W-:Y:S05]  /*3920*/  BSYNC B0 ;  /* 0x0000000000007941 */ /* 0x004fea0003800000 */
.L_x_13370:
[----:B0-----:R0:W1:Y:S01]  /*3930*/  LDS R7, [R81.X4+0x290] ;  /* 0x0002900051077984 */ /* 0x0010620000004800 */
[----:B------:R-:W-:Y:S01]  /*3940*/  BSSY B0, `(.L_x_13372) ;  /* 0x0000008000007945 */ /* 0x000fe20003800000 */
[----:B------:R-:W-:Y:S02]  /*3950*/  FADD.FTZ R138, R139, R138 ;  /* 0x0000008a8b8a7221 */ /* 0x000fe40000010000 */
[----:B------:R-:W-:Y:S02]  /*3960*/  FADD.FTZ R130, R135, R130 ;  /* 0x0000008287827221 */ /* 0x000fe40000010000 */
[----:B------:R-:W-:Y:S01]  /*3970*/  IMAD R133, R129, c[0x0][0x2b4], R136 ;  /* 0x0000ad0081857a24 */ /* 0x000fe200078e0288 */
[----:B------:R-:W-:Y:S05]  /*3980*/  @!P2 BRA `(.L_x_13373) ;  /* 0x000000300000a947 */ /* 0x000fea0003800000 */
[----:B------:R-:W-:-:S05]  /*3990*/  IMAD.WIDE.U32 R4, R129, c[0x0][0x2b0], R18 ;  /* 0x0000ac0081047a25 */ /* 0x000fca00078e0012 */
[----:B------:R-:W-:-:S05]  /*39a0*/  IADD3 R5, R5, R133, RZ ;  /* 0x0000008505057210 */ /* 0x000fca0007ffe0ff */
[----:B-1----:R1:W-:Y:S02]  /*39b0*/  RED.E.ADD.F32.FTZ.RN.STRONG.GPU [R4.64], R7 ;  /* 0x000000070400798e */ /* 0x0023e4000c10e784 */
.L_x_13373:
[----:B------:R-:W-:Y:S05]  /*39c0*/  BSYNC B0 ;  /* 0x0000000000007941 */ /* 0x000fea0003800000 */
.L_x_13372:
[----:B-1----:R1:W2:Y:S01]  /*39d0*/  LDS R7, [R80.X4+0x310] ;  /* 0x0003100050077984 */ /* 0x0022a20000004800 */
[C---:B------:R-:W-:Y:S01]  /*39e0*/  ISETP.GE.AND P6, PT, R131.reuse, 0x41, PT ;  /* 0x000000418300780c */ /* 0x040fe20003fc6270 */
[----:B------:R-:W-:Y:S01]  /*39f0*/  BSSY B0, `(.L_x_13374) ;  /* 0x000000a000007945 */ /* 0x000fe20003800000 */
[C---:B------:R-:W-:Y:S02]  /*3a00*/  ISETP.GE.AND P1, PT, R131.reuse, 0x61, PT ;  /* 0x000000618300780c */ /* 0x040fe40003f26270 */
[C---:B------:R-:W-:Y:S02]  /*3a10*/  ISETP.GE.AND P2, PT, R131.reuse, 0x81, PT ;  /* 0x000000818300780c */ /* 0x040fe40003f46270 */
[C---:B------:R-:W-:Y:S02]  /*3a20*/  ISETP.GE.AND P3, PT, R131.reuse, 0xa1, PT ;  /* 0x000000a18300780c */ /* 0x040fe40003f66270 */
[C---:B------:R-:W-:Y:S02]  /*3a30*/  ISETP.GE.AND P4, PT, R131.reuse, 0xc1, PT ;  /* 0x000000c18300780c */ /* 0x040fe40003f86270 */
[----:B------:R-:W-:-:S03]  /*3a40*/  ISETP.GE.AND P5, PT, R131, 0xe1, PT ;  /* 0x000000e18300780c */ /* 0x000fc60003fa6270 */
[----:B------:R-:W-:Y:S05]  /*3a50*/  @!P6 BRA `(.L_x_13375) ;  /* 0x000000300000e947 */ /* 0x000fea0003800000 */
[----:B-1----:R-:W-:-:S05]  /*3a60*/  IMAD.WIDE.U32 R4, R129, c[0x0][0x2b0], R20 ;  /* 0x0000ac0081047a25 */ /* 0x002fca00078e0014 */
[----:B------:R-:W-:-:S05]  /*3a70*/  IADD3 R5, R133, R5, RZ ;  /* 0x0000000585057210 */ /* 0x000fca0007ffe0ff */
[----:B--2---:R1:W-:Y:S02]  /*3a80*/  RED.E.ADD.F32.FTZ.RN.STRONG.GPU [R4.64], R7 ;  /* 0x000000070400798e */ /* 0x0043e4000c10e784 */
.L_x_13375:
[----:B-1----:R-:W-:Y:S05]  /*3a90*/  BSYNC B0 ;  /* 0x0000000000007941 */ /* 0x002fea0003800000 */
.L_x_13374:
[----:B--2---:R1:W2:Y:S01]  /*3aa0*/  LDS R7, [R76.X4+0x390] ;  /* 0x000390004c077984 */ /* 0x0042a20000004800 */
[----:B------:R-:W-:Y:S01]  /*3ab0*/  BSSY B0, `(.L_x_13376) ;  /* 0x0000005000007945 */ /* 0x000fe20003800000 */
[----:B------:R-:W-:Y:S05]  /*3ac0*/  @!P1 BRA `(.L_x_13377) ;  /* 0x0000003000009947 */ /* 0x000fea0003800000 */
[----:B------:R-:W-:-:S05]  /*3ad0*/  IMAD.WIDE.U32 R4, R129, c[0x0][0x2b0], R22 ;  /* 0x0000ac0081047a25 */ /* 0x000fca00078e0016 */
[----:B------:R-:W-:-:S05]  /*3ae0*/  IADD3 R5, R133, R5, RZ ;  /* 0x0000000585057210 */ /* 0x000fca0007ffe0ff */
[----:B--2---:R2:W-:Y:S02]  /*3af0*/  RED.E.ADD.F32.FTZ.RN.STRONG.GPU [R4.64], R7 ;  /* 0x000000070400798e */ /* 0x0045e4000c10e784 */
.L_x_13377:
[----:B------:R-:W-:Y:S05]  /*3b00*/  BSYNC B0 ;  /* 0x0000000000007941 */ /* 0x000fea0003800000 */
.L_x_13376:
[----:B--2---:R2:W3:Y:S01]  /*3b10*/  LDS R7, [R75.X4+0x410] ;  /* 0x000410004b077984 */ /* 0x0044e20000004800 */
[----:B------:R-:W-:Y:S01]  /*3b20*/  BSSY B0, `(.L_x_13378) ;  /* 0x0000005000007945 */ /* 0x000fe20003800000 */
[----:B------:R-:W-:Y:S05]  /*3b30*/  @!P2 BRA `(.L_x_13379) ;  /* 0x000000300000a947 */ /* 0x000fea0003800000 */
[----:B------:R-:W-:-:S05]  /*3b40*/  IMAD.WIDE.U32 R4, R129, c[0x0][0x2b0], R24 ;  /* 0x0000ac0081047a25 */ /* 0x000fca00078e0018 */
[----:B------:R-:W-:-:S05]  /*3b50*/  IADD3 R5, R133, R5, RZ ;  /* 0x0000000585057210 */ /* 0x000fca0007ffe0ff */
[----:B---3--:R3:W-:Y:S02]  /*3b60*/  RED.E.ADD.F32.FTZ.RN.STRONG.GPU [R4.64], R7 ;  /* 0x000000070400798e */ /* 0x0087e4000c10e784 */
.L_x_13379:
[----:B------:R-:W-:Y:S05]  /*3b70*/  BSYNC B0 ;  /* 0x0000000000007941 */ /* 0x000fea0003800000 */
.L_x_13378:
[----:B---3--:R3:W4:Y:S01]  /*3b80*/  LDS R7, [R74.X4+0x490] ;  /* 0x000490004a077984 */ /* 0x0087220000004800 */
[----:B------:R-:W-:Y:S01]  /*3b90*/  BSSY B0, `(.L_x_13380) ;  /* 0x0000005000007945 */ /* 0x000fe20003800000 */
[----:B------:R-:W-:Y:S05]  /*3ba0*/  @!P3 BRA `(.L_x_13381) ;  /* 0x000000300000b947 */ /* 0x000fea0003800000 */
[----:B------:R-:W-:-:S05]  /*3bb0*/  IMAD.WIDE.U32 R4, R129, c[0x0][0x2b0], R26 ;  /* 0x0000ac0081047a25 */ /* 0x000fca00078e001a */
[----:B------:R-:W-:-:S05]  /*3bc0*/  IADD3 R5, R133, R5, RZ ;  /* 0x0000000585057210 */ /* 0x000fca0007ffe0ff */
[----:B----4-:R4:W-:Y:S02]  /*3bd0*/  RED.E.ADD.F32.FTZ.RN.STRONG.GPU [R4.64], R7 ;  /* 0x000000070400798e */ /* 0x0109e4000c10e784 */
.L_x_13381:
[----:B------:R-:W-:Y:S05]  /*3be0*/  BSYNC B0 ;  /* 0x0000000000007941 */ /* 0x000fea0003800000 */
.L_x_13380:
[----:B------:R0:W1:Y:S01]  /*3bf0*/  LDS R131, [R73.X4+0x510] ;  /* 0x0005100049837984 */ /* 0x0000620000004800 */
[----:B------:R-:W-:Y:S01]  /*3c00*/  BSSY B0, `(.L_x_13382) ;  /* 0x0000006000007945 */ /* 0x000fe20003800000 */
[----:B----4-:R-:W-:Y:S01]  /*3c10*/  IMAD.WIDE.U32 R4, R129, c[0x0][0x2b0], R30 ;  /* 0x0000ac0081047a25 */ /* 0x010fe200078e001e */
[----:B------:R-:W-:Y:S05]  /*3c20*/  @!P4 BRA `(.L_x_13383) ;  /* 0x000000300000c947 */ /* 0x000fea0003800000 */
[----:B------:R-:W-:-:S05]  /*3c30*/  IMAD.WIDE.U32 R6, R129, c[0x0][0x2b0], R28 ;  /* 0x0000ac0081067a25 */ /* 0x000fca00078e001c */
[----:B------:R-:W-:-:S05]  /*3c40*/  IADD3 R7, R133, R7, RZ ;  /* 0x0000000785077210 */ /* 0x000fca0007ffe0ff */
[----:B-1----:R1:W-:Y:S02]  /*3c50*/  RED.E.ADD.F32.FTZ.RN.STRONG.GPU [R6.64], R131 ;  /* 0x000000830600798e */ /* 0x0023e4000c10e784 */
.L_x_13383:
[----:B------:R-:W-:Y:S05]  /*3c60*/  BSYNC B0 ;  /* 0x0000000000007941 */ /* 0x000fea0003800000 */
.L_x_13382:
[----:B-1----:R1:W4:Y:S01]  /*3c70*/  LDS R7, [R72.X4+0x590] ;  /* 0x0005900048077984 */ /* 0x0023220000004800 */
[----:B------:R-:W-:Y:S01]  /*3c80*/  BSSY B0, `(.L_x_13384) ;  /* 0x0000004000007945 */ /* 0x000fe20003800000 */
[----:B------:R-:W-:Y:S05]  /*3c90*/  @!P5 BRA `(.L_x_13385) ;  /* 0x000000200000d947 */ /* 0x000fea0003800000 */
[----:B------:R-:W-:-:S05]  /*3ca0*/  IADD3 R5, R133, R5, RZ ;  /* 0x0000000585057210 */ /* 0x000fca0007ffe0ff */
[----:B----4-:R4:W-:Y:S02]  /*3cb0*/  RED.E.ADD.F32.FTZ.RN.STRONG.GPU [R4.64], R7 ;  /* 0x000000070400798e */ /* 0x0109e4000c10e784 */
.L_x_13385:
[----:B------:R-:W-:Y:S05]  /*3cc0*/  BSYNC B0 ;  /* 0x0000000000007941 */ /* 0x000fea0003800000 */
.L_x_13384:
[----:B------:R-:W5:Y:S01]  /*3cd0*/  SHFL.DOWN PT, R128, R130, 0x1, 0x1f ;  /* 0x08201f0082807f89 */ /* 0x000f6200000e0000 */
[C---:B------:R-:W-:Y:S01]  /*3ce0*/  ISETP.GT.AND P1, PT, R84.reuse, 0x1e, PT ;  /* 0x0000001e5400780c */ /* 0x040fe20003f24270 */
[----:B------:R-:W-:Y:S01]  /*3cf0*/  FMUL.FTZ R107, R107, R39 ;  /* 0x000000276b6b7220 */ /* 0x000fe20000410000 */
[----:B----4-:R-:W-:Y:S01]  /*3d00*/  MOV R5, R130 ;  /* 0x0000008200057202 */ /* 0x010fe20000000f00 */
[----:B------:R-:W4:Y:S01]  /*3d10*/  SHFL.DOWN PT, R131, R118, 0x1, 0x1f ;  /* 0x08201f0076837f89 */ /* 0x000f2200000e0000 */
[----:B------:R-:W-:Y:S01]  /*3d20*/  MOV R6, R118 ;  /* 0x0000007600067202 */ /* 0x000fe20000000f00 */
[----:B------:R-:W-:Y:S01]  /*3d30*/  FMUL.FTZ R111, R111, R122 ;  /* 0x0000007a6f6f7220 */ /* 0x000fe20000410000 */
[----:B------:R-:W-:Y:S01]  /*3d40*/  MOV R7, R116 ;  /* 0x0000007400077202 */ /* 0x000fe20000000f00 */
[----:B------:R-:W0:Y:S01]  /*3d50*/  SHFL.DOWN PT, R132, R116, 0x1, 0x1f ;  /* 0x08201f0074847f89 */ /* 0x000e2200000e0000 */
[----:B------:R-:W-:Y:S01]  /*3d60*/  MOV R4, R138 ;  /* 0x0000008a00047202 */ /* 0x000fe20000000f00 */
[----:B------:R-:W-:Y:S01]  /*3d70*/  FMUL.FTZ R119, R119, R126 ;  /* 0x0000007e77777220 */ /* 0x000fe20000410000 */
[----:B------:R-:W-:Y:S01]  /*3d80*/  ISETP.NE.AND P2, PT, R84, RZ, PT ;  /* 0x000000ff5400720c */ /* 0x000fe20003f45270 */
[----:B------:R-:W1:Y:S01]  /*3d90*/  SHFL.DOWN PT, R129, R138, 0x1, 0x1f ;  /* 0x08201f008a817f89 */ /* 0x000e6200000e0000 */
[----:B------:R-:W-:Y:S01]  /*3da0*/  ISETP.NE.AND P3, PT, R97, RZ, PT ;  /* 0x000000ff6100720c */ /* 0x000fe20003f65270 */
[----:B------:R-:W-:Y:S01]  /*3db0*/  FMUL.FTZ R125, R125, R137 ;  /* 0x000000897d7d7220 */ /* 0x000fe20000410000 */
[----:B------:R-:W-:Y:S01]  /*3dc0*/  BSSY B0, `(.L_x_13386) ;  /* 0x000005e000007945 */ /* 0x000fe20003800000 */
[----:B-----5:R-:W-:-:S02]  /*3dd0*/  @!P1 FADD.FTZ R5, R5, R128 ;  /* 0x0000008005059221 */ /* 0x020fc40000010000 */
[----:B----4-:R-:W-:-:S03]  /*3de0*/  @!P1 FADD.FTZ R6, R6, R131 ;  /* 0x0000008306069221 */ /* 0x010fc60000010000 */
[----:B------:R-:W4:Y:S01]  /*3df0*/  SHFL.DOWN PT, R116, R5, 0x2, 0x1f ;  /* 0x08401f0005747f89 */ /* 0x000f2200000e0000 */
[----:B0-----:R-:W-:-:S03]  /*3e00*/  @!P1 FADD.FTZ R7, R7, R132 ;  /* 0x0000008407079221 */ /* 0x001fc60000010000 */
[----:B------:R-:W0:Y:S01]  /*3e10*/  SHFL.DOWN PT, R131, R6, 0x2, 0x1f ;  /* 0x08401f0006837f89 */ /* 0x000e2200000e0000 */
[----:B-1----:R-:W-:-:S03]  /*3e20*/  @!P1 FADD.FTZ R4, R4, R129 ;  /* 0x0000008104049221 */ /* 0x002fc60000010000 */
[----:B------:R-:W1:Y:S01]  /*3e30*/  SHFL.DOWN PT, R118, R7, 0x2, 0x1f ;  /* 0x08401f0007767f89 */ /* 0x000e6200000e0000 */
[----:B------:R-:W-:-:S03]  /*3e40*/  ISETP.GT.AND P1, PT, R84, 0x1d, PT ;  /* 0x0000001d5400780c */ /* 0x000fc60003f24270 */
[----:B------:R-:W5:Y:S10]  /*3e50*/  SHFL.DOWN PT, R129, R4, 0x2, 0x1f ;  /* 0x08401f0004817f89 */ /* 0x000f7400000e0000 */
[----:B----4-:R-:W-:-:S02]  /*3e60*/  @!P1 FADD.FTZ R5, R5, R116 ;  /* 0x0000007405059221 */ /* 0x010fc40000010000 */
[----:B0-----:R-:W-:-:S03]  /*3e70*/  @!P1 FADD.FTZ R6, R6, R131 ;  /* 0x0000008306069221 */ /* 0x001fc60000010000 */
[----:B------:R-:W0:Y:S01]  /*3e80*/  SHFL.DOWN PT, R116, R5, 0x4, 0x1f ;  /* 0x08801f0005747f89 */ /* 0x000e2200000e0000 */
[----:B-1----:R-:W-:-:S03]  /*3e90*/  @!P1 FADD.FTZ R7, R7, R118 ;  /* 0x0000007607079221 */ /* 0x002fc60000010000 */
        /* <DEDUP_REMOVED lines=8> */
[----:B----4-:R-:W-:-:S03]  /*3f20*/  @!P1 FADD.FTZ R7, R7, R118 ;  /* 0x0000007607079221 */ /* 0x010fc60000010000 */
[----:B------:R-:W0:Y:S01]  /*3f30*/  SHFL.DOWN PT, R133, R6, 0x8, 0x1f ;  /* 0x09001f0006857f89 */ /* 0x000e2200000e0000 */
[----:B-----5:R-:W-:-:S03]  /*3f40*/  @!P1 FADD.FTZ R4, R4, R129 ;  /* 0x0000008104049221 */ /* 0x020fc60000010000 */
[----:B------:R-:W1:Y:S01]  /*3f50*/  SHFL.DOWN PT, R118, R5, 0x8, 0x1f ;  /* 0x09001f0005767f89 */ /* 0x000e6200000e0000 */
[----:B------:R-:W-:Y:S01]  /*3f60*/  ISETP.GT.AND P1, PT, R84, 0x17, PT ;  /* 0x000000175400780c */ /* 0x000fe20003f24270 */
[-C--:B------:R-:W-:Y:S02]  /*3f70*/  FFMA.FTZ R129, R32, R39.reuse, -R116 ;  /* 0x0000002720817223 */ /* 0x080fe40000010874 */
[----:B------:R-:W4:Y:S01]  /*3f80*/  SHFL.DOWN PT, R128, R7, 0x8, 0x1f ;  /* 0x09001f0007807f89 */ /* 0x000f2200000e0000 */
[----:B------:R-:W-:Y:S02]  /*3f90*/  FMUL.FTZ R39, R33, R39 ;  /* 0x0000002721277220 */ /* 0x000fe40000410000 */
[----:B------:R-:W-:Y:S01]  /*3fa0*/  FMUL.FTZ R129, R114, R129 ;  /* 0x0000008172817220 */ /* 0x000fe20000410000 */
[----:B------:R-:W5:Y:S01]  /*3fb0*/  SHFL.DOWN PT, R131, R4, 0x8, 0x1f ;  /* 0x09001f0004837f89 */ /* 0x000f6200000e0000 */
[-C--:B------:R-:W-:Y:S02]  /*3fc0*/  FFMA.FTZ R39, R32, R38.reuse, R39 ;  /* 0x0000002620277223 */ /* 0x080fe40000010027 */
[----:B------:R-:W-:-:S02]  /*3fd0*/  FFMA.FTZ R38, R109, R38, R107 ;  /* 0x000000266d267223 */ /* 0x000fc4000001006b */
[----:B------:R-:W-:Y:S02]  /*3fe0*/  FFMA.FTZ R39, R112, R39, R129 ;  /* 0x0000002770277223 */ /* 0x000fe40000010081 */
[-C--:B------:R-:W-:Y:S02]  /*3ff0*/  FFMA.FTZ R49, R48, R38.reuse, R49 ;  /* 0x0000002630317223 */ /* 0x080fe40000010031 */
[----:B------:R-:W-:Y:S02]  /*4000*/  FFMA.FTZ R109, R105, R38, R39 ;  /* 0x00000026696d7223 */ /* 0x000fe40000010027 */
[----:B------:R-:W-:Y:S02]  /*4010*/  FMUL.FTZ R39, R33, R120 ;  /* 0x0000007821277220 */ /* 0x000fe40000410000 */
[----:B0-----:R-:W-:Y:S02]  /*4020*/  @!P1 FADD.FTZ R6, R6, R133 ;  /* 0x0000008506069221 */ /* 0x001fe40000010000 */
[----:B------:R-:W-:-:S02]  /*4030*/  FFMA.FTZ R107, R32, R122, -R39 ;  /* 0x0000007a206b7223 */ /* 0x000fc40000010827 */
[----:B-1----:R-:W-:Y:S01]  /*4040*/  @!P1 FADD.FTZ R5, R5, R118 ;  /* 0x0000007605059221 */ /* 0x002fe20000010000 */
[----:B------:R-:W-:Y:S01]  /*4050*/  SHFL.DOWN PT, R133, R6, 0x10, 0x1f ;  /* 0x0a001f0006857f89 */ /* 0x000fe200000e0000 */
[----:B------:R-:W-:Y:S02]  /*4060*/  FMUL.FTZ R39, R33, R124 ;  /* 0x0000007c21277220 */ /* 0x000fe40000410000 */
[----:B----4-:R-:W-:Y:S01]  /*4070*/  @!P1 FADD.FTZ R7, R7, R128 ;  /* 0x0000008007079221 */ /* 0x010fe20000010000 */
[----:B------:R-:W0:Y:S01]  /*4080*/  SHFL.DOWN PT, R114, R5, 0x10, 0x1f ;  /* 0x0a001f0005727f89 */ /* 0x000e2200000e0000 */
[----:B------:R-:W-:Y:S02]  /*4090*/  FMUL.FTZ R105, R33, R122 ;  /* 0x0000007a21697220 */ /* 0x000fe40000410000 */
[----:B-----5:R-:W-:Y:S01]  /*40a0*/  @!P1 FADD.FTZ R4, R4, R131 ;  /* 0x0000008304049221 */ /* 0x020fe20000010000 */
[----:B------:R-:W1:Y:S01]  /*40b0*/  SHFL.DOWN PT, R116, R7, 0x10, 0x1f ;  /* 0x0a001f0007747f89 */ /* 0x000e6200000e0000 */
[----:B------:R-:W-:Y:S01]  /*40c0*/  ISETP.GT.AND P1, PT, R84, 0xf, PT ;  /* 0x0000000f5400780c */ /* 0x000fe20003f24270 */
[----:B------:R-:W-:-:S02]  /*40d0*/  FFMA.FTZ R38, R113, R120, R111 ;  /* 0x0000007871267223 */ /* 0x000fc4000001006f */
[----:B------:R-:W4:Y:S01]  /*40e0*/  SHFL.DOWN PT, R131, R4, 0x10, 0x1f ;  /* 0x0a001f0004837f89 */ /* 0x000f2200000e0000 */
[C---:B------:R-:W-:Y:S02]  /*40f0*/  FFMA.FTZ R39, R32.reuse, R126, -R39 ;  /* 0x0000007e20277223 */ /* 0x040fe40000010827 */
[----:B------:R-:W-:Y:S02]  /*4100*/  FFMA.FTZ R120, R32, R120, R105 ;  /* 0x0000007820787223 */ /* 0x000fe40000010069 */
[----:B------:R-:W-:Y:S02]  /*4110*/  FMUL.FTZ R107, R34, R107 ;  /* 0x0000006b226b7220 */ /* 0x000fe40000410000 */
[----:B------:R-:W-:Y:S02]  /*4120*/  FMUL.FTZ R34, R33, R134 ;  /* 0x0000008621227220 */ /* 0x000fe40000410000 */
[----:B------:R-:W-:Y:S02]  /*4130*/  FMUL.FTZ R36, R36, R39 ;  /* 0x0000002724247220 */ /* 0x000fe40000410000 */
[----:B------:R-:W-:-:S02]  /*4140*/  FFMA.FTZ R107, R35, R120, R107 ;  /* 0x00000078236b7223 */ /* 0x000fc4000001006b */
[C---:B------:R-:W-:Y:S02]  /*4150*/  FMUL.FTZ R39, R33.reuse, R126 ;  /* 0x0000007e21277220 */ /* 0x040fe40000410000 */
[-C--:B------:R-:W-:Y:S02]  /*4160*/  FMUL.FTZ R33, R33, R137.reuse ;  /* 0x0000008921217220 */ /* 0x080fe40000410000 */
[C---:B------:R-:W-:Y:S02]  /*4170*/  FFMA.FTZ R35, R32.reuse, R137, -R34 ;  /* 0x0000008920237223 */ /* 0x040fe40000010822 */
[C---:B------:R-:W-:Y:S02]  /*4180*/  FFMA.FTZ R34, R32.reuse, R124, R39 ;  /* 0x0000007c20227223 */ /* 0x040fe40000010027 */
[----:B------:R-:W-:Y:S02]  /*4190*/  FFMA.FTZ R32, R32, R134, R33 ;  /* 0x0000008620207223 */ /* 0x000fe40000010021 */
[----:B------:R-:W-:-:S02]  /*41a0*/  FMUL.FTZ R35, R40, R35 ;  /* 0x0000002328237220 */ /* 0x000fc40000410000 */
[----:B0-----:R-:W-:Y:S02]  /*41b0*/  @!P1 FADD.FTZ R5, R5, R114 ;  /* 0x0000007205059221 */ /* 0x001fe40000010000 */
[----:B------:R-:W-:Y:S02]  /*41c0*/  @!P1 FADD.FTZ R6, R6, R133 ;  /* 0x0000008506069221 */ /* 0x000fe40000010000 */
[----:B-1----:R-:W-:Y:S02]  /*41d0*/  @!P1 FADD.FTZ R7, R7, R116 ;  /* 0x0000007407079221 */ /* 0x002fe40000010000 */
[----:B----4-:R-:W-:Y:S02]  /*41e0*/  @!P1 FADD.FTZ R4, R4, R131 ;  /* 0x0000008304049221 */ /* 0x010fe40000010000 */
[----:B------:R-:W-:Y:S02]  /*41f0*/  FFMA.FTZ R124, R121, R124, R119 ;  /* 0x0000007c797c7223 */ /* 0x000fe40000010077 */
[----:B------:R-:W-:Y:S01]  /*4200*/  FFMA.FTZ R34, R37, R34, R36 ;  /* 0x0000002225227223 */ /* 0x000fe20000010024 */
[----:B------:R0:W-:Y:S01]  /*4210*/  @!P2 STS.128 [0x640], R4 ;  /* 0x00064004ff00a388 */ /* 0x0001e20000000c00 */
[----:B------:R-:W-:-:S02]  /*4220*/  FFMA.FTZ R134, R127, R134, R125 ;  /* 0x000000867f867223 */ /* 0x000fc4000001007d */
[----:B------:R-:W-:Y:S02]  /*4230*/  FFMA.FTZ R32, R41, R32, R35 ;  /* 0x0000002029207223 */ /* 0x000fe40000010023 */
[-C--:B------:R-:W-:Y:S02]  /*4240*/  FFMA.FTZ R51, R50, R38.reuse, R51 ;  /* 0x0000002632337223 */ /* 0x080fe40000010033 */
[----:B------:R-:W-:Y:S02]  /*4250*/  FFMA.FTZ R38, R115, R38, R107 ;  /* 0x0000002673267223 */ /* 0x000fe4000001006b */
[----:B------:R-:W-:Y:S02]  /*4260*/  FFMA.FTZ R117, R117, R124, R34 ;  /* 0x0000007c75757223 */ /* 0x000fe40000010022 */
[----:B------:R-:W-:Y:S02]  /*4270*/  FFMA.FTZ R32, R123, R134, R32 ;  /* 0x000000867b207223 */ /* 0x000fe40000010020 */
[----:B------:R-:W-:-:S02]  /*4280*/  FADD.FTZ R60, R109, R60 ;  /* 0x0000003c6d3c7221 */ /* 0x000fc40000010000 */
        /* <DEDUP_REMOVED lines=17> */
.L_x_13387:
[----:B0-----:R-:W-:Y:S05]  /*43a0*/  BSYNC B0 ;  /* 0x0000000000007941 */ /* 0x001fea0003800000 */
.L_x_13386:
[----:B------:R-:W-:Y:S02]  /*43b0*/  IADD3 R45, R45, 0x1, RZ ;  /* 0x000000012d2d7810 */ /* 0x000fe40007ffe0ff */
[----:B------:R-:W-:-:S02]  /*43c0*/  IADD3 R43, P2, R43, 0x1, RZ ;  /* 0x000000012b2b7810 */ /* 0x000fc40007f5e0ff */
[----:B------:R-:W-:Y:S02]  /*43d0*/  ISETP.GE.AND P1, PT, R45, c[0x0][0x16c], PT ;  /* 0x00005b002d007a0c */ /* 0x000fe40003f26270 */
[----:B------:R-:W-:-:S11]  /*43e0*/  IADD3.X R0, RZ, R0, RZ, P2, !PT ;  /* 0x00000000ff007210 */ /* 0x000fd600017fe4ff */
[----:B------:R-:W-:Y:S01]  /*43f0*/  @P1 CALL.REL.NOINC `(.L_x_13357) ;  /* 0x0000001000001944 */ /* 0x000fe20003c00000 */
[----:B------:R-:W-:Y:S05]  /*4400*/  BRA `(.L_x_13388) ;  /* 0xffffcf2000007947 */ /* 0x000fea000383ffff */
.L_x_13357:
        /* <DEDUP_REMOVED lines=14> */
[----:B------:R-:W-:Y:S01]  /*44f0*/  LOP3.LUT R43, R77, 0x60, RZ, 0xfc, !PT ;  /* 0x000000604d2b7812 */ /* 0x000fe200078efcff */
[C---:B------:R-:W-:Y:S01]  /*4500*/  IMAD R6, R104.reuse, c[0x0][0x2e4], R7 ;  /* 0x0000b90068067a24 */ /* 0x040fe200078e0207 */
[----:B------:R-:W-:Y:S01]  /*4510*/  SHF.R.S32.HI R22, RZ, 0x1f, R77 ;  /* 0x0000001fff167819 */ /* 0x000fe2000001144d */
[----:B------:R-:W-:Y:S01]  /*4520*/  IMAD.WIDE.U32 R4, R104, c[0x0][0x2e0], R4 ;  /* 0x0000b80068047a25 */ /* 0x000fe200078e0004 */
[----:B------:R-:W-:-:S04]  /*4530*/  SHF.R.S32.HI R39, RZ, 0x1f, R37 ;  /* 0x0000001fff277819 */ /* 0x000fc80000011425 */
[----:B------:R-:W-:Y:S01]  /*4540*/  IADD3 R7, P1, R37, R4, RZ ;  /* 0x0000000425077210 */ /* 0x000fe20007f3e0ff */
[----:B------:R-:W-:Y:S01]  /*4550*/  STS.64 [R61], R48 ;  /* 0x000000303d007388 */ /* 0x000fe20000000a00 */
[----:B------:R-:W-:-:S06]  /*4560*/  NOP ;  /* 0x0000000000007918 */ /* 0x000fcc0000000000 */
[----:B------:R-:W-:Y:S01]  /*4570*/  LDS.U16 R23, [R24] ;  /* 0x0000000018177984 */ /* 0x000fe20000000400 */
[----:B------:R-:W-:Y:S02]  /*4580*/  MOV R4, 0x2 ;  /* 0x0000000200047802 */ /* 0x000fe40000000f00 */
[----:B------:R-:W-:Y:S01]  /*4590*/  IADD3.X R6, R39, R6, R5, P1, !PT ;  /* 0x0000000627067210 */ /* 0x000fe20000ffe405 */
[----:B------:R-:W-:Y:S02]  /*45a0*/  LDS.U16 R25, [R24+0x40] ;  /* 0x0000400018197984 */ /* 0x000fe40000000400 */
[----:B------:R-:W-:Y:S02]  /*45b0*/  IMAD.WIDE R4, R77, R4, c[0x0][0x330] ;  /* 0x0000cc004d047625 */ /* 0x000fe400078e0204 */
[----:B------:R-:W-:Y:S03]  /*45c0*/  LDS.U16 R27, [R24+0x80] ;  /* 0x00008000181b7984 */ /* 0x000fe60000000400 */
[----:B------:R-:W-:Y:S01]  /*45d0*/  LEA R20, P6, R7, R4, 0x1 ;  /* 0x0000000407147211 */ /* 0x000fe200078c08ff */
[----:B------:R-:W-:Y:S01]  /*45e0*/  LDS.U16 R29, [R24+0xc0] ;  /* 0x0000c000181d7984 */ /* 0x000fe20000000400 */
[----:B------:R-:W-:-:S02]  /*45f0*/  IADD3 R4, P5, R77, R63, RZ ;  /* 0x0000003f4d047210 */ /* 0x000fc40007fbe0ff */
[----:B------:R-:W-:Y:S01]  /*4600*/  LEA.HI.X R21, R7, R5, R6, 0x1, P6 ;  /* 0x0000000507157211 */ /* 0x000fe200030f0c06 */
[----:B------:R-:W-:Y:S01]  /*4610*/  @!P0 STS [0x100], R62 ;  /* 0x0001003eff008388 */ /* 0x000fe20000000800 */
[----:B------:R-:W-:-:S03]  /*4620*/  LEA.HI.X.SX32 R5, R63, R22, 0x1, P5 ;  /* 0x000000163f057211 */ /* 0x000fc600028f0eff */
[----:B------:R-:W-:Y:S06]  /*4630*/  BAR.SYNC.DEFER_BLOCKING 0x0 ;  /* 0x0000000000007b1d */ /* 0x000fec0000010000 */
[----:B------:R-:W0:Y:S02]  /*4640*/  LDS R0, [0x100] ;  /* 0x00010000ff007984 */ /* 0x000e240000000800 */
[-C--:B0-----:R-:W-:Y:S02]  /*4650*/  ISETP.GE.AND P4, PT, R77, R0.reuse, PT ;  /* 0x000000004d00720c */ /* 0x081fe40003f86270 */
[----:B------:R-:W-:-:S02]  /*4660*/  ISETP.GE.AND P1, PT, R71, R0, PT ;  /* 0x000000004700720c */ /* 0x000fc40003f26270 */
        /* <DEDUP_REMOVED lines=12> */
.L_x_13390:
[----:B------:R-:W-:Y:S05]  /*4730*/  BSYNC B0 ;  /* 0x0000000000007941 */ /* 0x000fea0003800000 */
.L_x_13389:
        /* <DEDUP_REMOVED lines=37> */
.L_x_13392:
[----:B------:R-:W-:Y:S05]  /*4990*/  BSYNC B0 ;  /* 0x0000000000007941 */ /* 0x000fea0003800000 */
.L_x_13391:
[----:B------:R-:W-:Y:S01]  /*49a0*/  MOV R4, R6 ;  /* 0x0000000600047202 */ /* 0x000fe20000000f00 */
[----:B------:R-:W-:Y:S01]  /*49b0*/  IMAD R7, R103, c[0x0][0x300], RZ ;  /* 0x0000c00067077a24 */ /* 0x000fe200078e02ff */
[----:B------:R-:W-:Y:S02]  /*49c0*/  MOV R5, R25 ;  /* 0x0000001900057202 */ /* 0x000fe40000000f00 */
[----:B------:R-:W-:Y:S01]  /*49d0*/  LEA R6, P4, R20, c[0x0][0x340], 0x1 ;  /* 0x0000d00014067a11 */ /* 0x000fe200078808ff */
[C---:B0-----:R-:W-:Y:S01]  /*49e0*/  IMAD R18, R104.reuse, c[0x0][0x304], R7 ;  /* 0x0000c10068127a24 */ /* 0x041fe200078e0207 */
[-C--:B------:R-:W-:Y:S01]  /*49f0*/  ISETP.GE.AND P0, PT, R41, R0.reuse, PT ;  /* 0x000000002900720c */ /* 0x080fe20003f06270 */
        /* <DEDUP_REMOVED lines=23> */
.L_x_13356:
        /* <DEDUP_REMOVED lines=24> */
.L_x_13395:
[----:B0-----:R-:W-:Y:S05]  /*4cf0*/  BSYNC B0 ;  /* 0x0000000000007941 */ /* 0x001fea0003800000 */
.L_x_13394:
[----:B------:R-:W-:Y:S01]  /*4d00*/  BSSY B0, `(.L_x_13396) ;  /* 0x0000018000007945 */ /* 0x000fe20003800000 */
[----:B------:R-:W-:Y:S05]  /*4d10*/  @!P0 BRA `(.L_x_13397) ;  /* 0x0000015000008947 */ /* 0x000fea0003800000 */
[----:B------:R-:W-:Y:S06]  /*4d20*/  BAR.SYNC.DEFER_BLOCKING 0x0 ;  /* 0x0000000000007b1d */ /* 0x000fec0000010000 */
[----:B------:R-:W1:Y:S04]  /*4d30*/  SHFL.DOWN P0, R3, R94, 0x1, 0x1f ;  /* 0x08201f005e037f89 */ /* 0x000e680000000000 */
[----:B0-----:R-:W0:Y:S04]  /*4d40*/  S2R R4, SR_LANEID ;  /* 0x0000000000047919 */ /* 0x001e280000000000 */
[----:B------:R-:W4:Y:S01]  /*4d50*/  S2R R13, SR_TID.X ;  /* 0x00000000000d7919 */ /* 0x000f220000002100 */
        /* <DEDUP_REMOVED lines=17> */
.L_x_13397:
[----:B------:R-:W1:Y:S02]  /*4e70*/  S2R R13, SR_TID.X ;  /* 0x00000000000d7919 */ /* 0x000e640000002100 */
.L_x_13398:
[----:B0-----:R-:W-:Y:S05]  /*4e80*/  BSYNC B0 ;  /* 0x0000000000007941 */ /* 0x001fea0003800000 */
.L_x_13396:
        /* <DEDUP_REMOVED lines=10> */
.L_x_13399:
        /* <DEDUP_REMOVED lines=28> */
.L_x_13400:
        /* <DEDUP_REMOVED lines=9> */
.L_x_14760:


//--------------------- .text._Z25selective_scan_bwd_kernelI32Selective_Scan_bwd_kernel_traitsILi32ELi4ELb0ELb1ELb0ELb0ELb1EN3c108BFloat16ENS1_7complexIfEEEEv12SSMParamsBwd --------------------------
	.section	.text._Z25selective_scan_bwd_kernelI32Selective_Scan_bwd_kernel_traitsILi32ELi4ELb0ELb1ELb0ELb0ELb1EN3c108BFloat16ENS1_7complexIfEEEEv12SSMParamsBwd,"ax",@progbits
	.sectioninfo	@"SHI_REGISTERS=163"
	.align	128
        .global         _Z25selective_scan_bwd_kernelI32Selective_Scan_bwd_kernel_traitsILi32ELi4ELb0ELb1ELb0ELb0ELb1EN3c108BFloat16ENS1_7complexIfEEEEv12SSMParamsBwd
        .type           _Z25selective_scan_bwd_kernelI32Selective_Scan_bwd_kernel_traitsILi32ELi4ELb0ELb1ELb0ELb0ELb1EN3c108BFloat16ENS1_7complexIfEEEEv12SSMParamsBwd,@function
        .size           _Z25selective_scan_bwd_kernelI32Selective_Scan_bwd_kernel_traitsILi32ELi4ELb0ELb1ELb0ELb0ELb1EN3c108BFloat16ENS1_7complexIfEEEEv12SSMParamsBwd,(.L_x_14761 - _Z25selective_scan_bwd_kernelI32Selective_Scan_bwd_kernel_traitsILi32ELi4ELb0ELb1ELb0ELb0ELb1EN3c108BFloat16ENS1_7complexIfEEEEv12SSMParamsBwd)
        .other          _Z25selective_scan_bwd_kernelI32Selective_Scan_bwd_kernel_traitsILi32ELi4ELb0ELb1ELb0ELb0ELb1EN3c108BFloat16ENS1_7complexIfEEEEv12SSMParamsBwd,@"STO_CUDA_ENTRY STV_DEFAULT"
_Z25selective_scan_bwd_kernelI32Selective_Scan_bwd_kernel_traitsILi32ELi4ELb0ELb1ELb0ELb0ELb1EN3c108BFloat16ENS1_7complexIfEEEEv12SSMParamsBwd:
.text._Z25selective_scan_bwd_kernelI32Selective_Scan_bwd_kernel_traitsILi32ELi4ELb0ELb1ELb0ELb0ELb1EN3c108BFloat16ENS1_7complexIfEEEEv12SSMParamsBwd:
        /* <DEDUP_REMOVED lines=75> */
[----:B------:R-:W-:-:S03]  /*04b0*/  IMAD.WIDE.U32 R4, R111, c[0x0][0x280], R6 ;  /* 0x0000a0006f047a25 */ /* 0x000fc600078e0006 */
[----:B------:R-:W-:Y:S01]  /*04c0*/  IADD3.X R2, R13, R3, R0, P0, !PT ;  /* 0x000000030d027210 */ /* 0x000fe200007fe400 */
[----:B------:R-:W-:Y:S01]  /*04d0*/  IMAD.WIDE.U32 R8, R97, c[0x0][0x1a8], R8 ;  /* 0x00006a0061087a25 */ /* 0x000fe200078e0008 */
[C---:B------:R-:W-:Y:S02]  /*04e0*/  LEA R64, P0, R62.reuse, c[0x0][0x240], 0x1 ;  /* 0x000090003e407a11 */ /* 0x040fe400078008ff */
[----:B------:R-:W-:Y:S02]  /*04f0*/  IADD3 R11, P2, R11, R4, RZ ;  /* 0x000000040b0b7210 */ /* 0x000fe40007f5e0ff */
[----:B------:R-:W-:Y:S02]  /*0500*/  LEA.HI.X R62, R62, c[0x0][0x244], R15, 0x1, P0 ;  /* 0x000091003e3e7a11 */ /* 0x000fe400000f0c0f */
[----:B------:R-:W-:Y:S02]  /*0510*/  ISETP.NE.U32.AND P0, PT, RZ, c[0x0][0x260], PT ;  /* 0x00009800ff007a0c */ /* 0x000fe40003f05070 */
[----:B------:R-:W-:-:S02]  /*0520*/  LEA R61, P1, R59, c[0x0][0x248], 0x1 ;  /* 0x000092003b3d7a11 */ /* 0x000fc400078208ff */
[----:B------:R-:W-:Y:S02]  /*0530*/  ISETP.NE.AND.EX P0, PT, RZ, c[0x0][0x264], PT, P0 ;  /* 0x00009900ff007a0c */ /* 0x000fe40003f05300 */
[----:B------:R-:W-:Y:S02]  /*0540*/  SHF.R.S32.HI R0, RZ, 0x1f, R97 ;  /* 0x0000001fff007819 */ /* 0x000fe40000011461 */
[----:B------:R-:W-:Y:S02]  /*0550*/  IADD3.X R58, R13, R5, R10, P2, !PT ;  /* 0x000000050d3a7210 */ /* 0x000fe400017fe40a */
[----:B------:R-:W-:Y:S01]  /*0560*/  LEA.HI.X R59, R59, c[0x0][0x24c], R2, 0x1, P1 ;  /* 0x000093003b3b7a11 */ /* 0x000fe200008f0c02 */
[----:B------:R-:W-:Y:S01]  /*0570*/  IMAD R0, R0, c[0x0][0x1a8], RZ ;  /* 0x00006a0000007a24 */ /* 0x000fe200078e02ff */
[----:B------:R-:W-:Y:S02]  /*0580*/  ISETP.NE.U32.AND P1, PT, RZ, c[0x0][0x328], PT ;  /* 0x0000ca00ff007a0c */ /* 0x000fe40003f25070 */
        /* <DEDUP_REMOVED lines=29> */
[----:B------:R-:W-:-:S02]  /*0760*/  SHF.L.U32 R52, R63, 0x3, RZ ;  /* 0x000000033f347819 */ /* 0x000fc400000006ff */
[----:B------:R-:W-:Y:S02]  /*0770*/  LOP3.LUT R0, R0, 0xffffff80, RZ, 0xc0, !PT ;  /* 0xffffff8000007812 */ /* 0x000fe400078ec0ff */
[C---:B------:R-:W-:Y:S02]  /*0780*/  IADD3 R2, R63.reuse, 0x40, RZ ;  /* 0x000000403f027810 */ /* 0x040fe40007ffe0ff */
[----:B------:R-:W-:Y:S02]  /*0790*/  LOP3.LUT R49, R0, 0x1f, R63, 0xf8, !PT ;  /* 0x0000001f00317812 */ /* 0x000fe400078ef83f */
        /* <DEDUP_REMOVED lines=13> */
[----:B------:R-:W-:Y:S02]  /*0870*/  LEA.HI.SX32 R40, R40, R63, 0x1b ;  /* 0x0000003f28287211 */ /* 0x000fe400078fdaff */
[----:B------:R-:W-:-:S02]  /*0880*/  SHF.R.S32.HI R38, RZ, 0x1f, R49 ;  /* 0x0000001fff267819 */ /* 0x000fc40000011431 */
[C---:B------:R-:W-:Y:S02]  /*0890*/  LOP3.LUT R41, R49.reuse, 0x20, RZ, 0xfc, !PT ;  /* 0x0000002031297812 */ /* 0x040fe400078efcff */
[C---:B------:R-:W-:Y:S02]  /*08a0*/  LOP3.LUT R39, R49.reuse, 0x40, RZ, 0xfc, !PT ;  /* 0x0000004031277812 */ /* 0x040fe400078efcff */
[----:B------:R-:W-:Y:S02]  /*08b0*/  LOP3.LUT R37, R49, 0x60, RZ, 0xfc, !PT ;  /* 0x0000006031257812 */ /* 0x000fe400078efcff */
        /* <DEDUP_REMOVED lines=8> */
.L_x_13443:
[----:B------:R-:W-:Y:S01]  /*0940*/  IADD3 R29, -R54, c[0x0][0x174], RZ ;  /* 0x00005d00361d7a10 */ /* 0x000fe20007ffe1ff */
[----:B------:R-:W-:Y:S01]  /*0950*/  BAR.SYNC.DEFER_BLOCKING 0x0 ;  /* 0x0000000000007b1d */ /* 0x000fe20000010000 */
[----:B--2---:R-:W-:-:S02]  /*0960*/  LEA R2, P4, R49, R64, 0x1 ;  /* 0x0000004031027211 */ /* 0x004fc400078808ff */
[----:B------:R-:W-:Y:S02]  /*0970*/  LEA R74, R29, 0xffffff80, 0x7 ;  /* 0xffffff801d4a7811 */ /* 0x000fe400078e38ff */
[----:B------:R-:W-:Y:S02]  /*0980*/  PRMT R0, RZ, 0x7610, R0 ;  /* 0x00007610ff007816 */ /* 0x000fe40000000000 */
[----:B------:R-:W-:Y:S02]  /*0990*/  IADD3 R28, -R74, c[0x0][0x168], RZ ;  /* 0x00005a004a1c7a10 */ /* 0x000fe40007ffe1ff */
[----:B0-----:R-:W-:Y:S02]  /*09a0*/  PRMT R6, RZ, 0x7610, R6 ;  /* 0x00007610ff067816 */ /* 0x001fe40000000006 */
[-C--:B------:R-:W-:Y:S02]  /*09b0*/  ISETP.GE.AND P0, PT, R49, R28.reuse, PT ;  /* 0x0000001c3100720c */ /* 0x080fe40003f06270 */
[----:B------:R-:W-:-:S02]  /*09c0*/  ISETP.GE.AND P1, PT, R41, R28, PT ;  /* 0x0000001c2900720c */ /* 0x000fc40003f26270 */
[-C--:B------:R-:W-:Y:S02]  /*09d0*/  ISETP.GE.AND P2, PT, R39, R28.reuse, PT ;  /* 0x0000001c2700720c */ /* 0x080fe40003f46270 */
[----:B------:R-:W-:Y:S02]  /*09e0*/  ISETP.GE.AND P3, PT, R37, R28, PT ;  /* 0x0000001c2500720c */ /* 0x000fe40003f66270 */
[----:B------:R-:W-:Y:S02]  /*09f0*/  PRMT R8, RZ, 0x7610, R8 ;  /* 0x00007610ff087816 */ /* 0x000fe40000000008 */
[----:B------:R-:W-:Y:S02]  /*0a00*/  PRMT R10, RZ, 0x7610, R10 ;  /* 0x00007610ff0a7816 */ /* 0x000fe4000000000a */
[----:B------:R-:W-:-:S05]  /*0a10*/  LEA.HI.X R3, R49, R62, R38, 0x1, P4 ;  /* 0x0000003e31037211 */ /* 0x000fca00020f0c26 */
[----:B------:R0:W2:Y:S04]  /*0a20*/  @!P0 LDG.E.U16 R0, [R2.64] ;  /* 0x0000000602008981 */ /* 0x0000a8000c1e1500 */
[----:B------:R0:W3:Y:S04]  /*0a30*/  @!P1 LDG.E.U16 R6, [R2.64+0x40] ;  /* 0x0000400602069981 */ /* 0x0000e8000c1e1500 */
[----:B----4-:R0:W4:Y:S04]  /*0a40*/  @!P2 LDG.E.U16 R8, [R2.64+0x80] ;  /* 0x000080060208a981 */ /* 0x010128000c1e1500 */
        /* <DEDUP_REMOVED lines=27> */
[----:B------:R-:W-:Y:S02]  /*0c00*/  ISETP.GE.AND P1, PT, R41, R28, PT ;  /* 0x0000001c2900720c */ /* 0x000fe40003f26270 */
        /* <DEDUP_REMOVED lines=23> */
[----:B------:R-:W-:-:S02]  /*0d80*/  PRMT R44, RZ, 0x7610, R44 ;  /* 0x00007610ff2c7816 */ /* 0x000fc4000000002c */
[----:B------:R-:W-:Y:S01]  /*0d90*/  PRMT R46, RZ, 0x7610, R46 ;  /* 0x00007610ff2e7816 */ /* 0x000fe2000000002e */
[----:B------:R-:W-:Y:S01]  /*0da0*/  IMAD R11, R107, c[0x0][0x1f4], R0 ;  /* 0x00007d006b0b7a24 */ /* 0x000fe200078e0200 */
[----:B------:R-:W-:Y:S01]  /*0db0*/  IADD3 R0, R54, -c[0x0][0x174], RZ ;  /* 0x80005d0036007a10 */ /* 0x000fe20007ffe0ff */
[----:B------:R-:W-:Y:S01]  /*0dc0*/  IMAD R12, R110, c[0x0][0x1f8], RZ ;  /* 0x00007e006e0c7a24 */ /* 0x000fe200078e02ff */
[----:B------:R-:W-:Y:S02]  /*0dd0*/  PRMT R78, RZ, 0x7610, R78 ;  /* 0x00007610ff4e7816 */ /* 0x000fe4000000004e */
[----:B------:R-:W-:Y:S01]  /*0de0*/  IADD3 R5, R5, R11, RZ ;  /* 0x0000000b05057210 */ /* 0x000fe20007ffe0ff */
[----:B------:R-:W-:-:S04]  /*0df0*/  @!P0 IMAD.WIDE.U32 R6, R107, c[0x0][0x1f0], R74 ;  /* 0x00007c006b068a25 */ /* 0x000fc800078e004a */
[----:B------:R-:W-:Y:S01]  /*0e00*/  IMAD R23, R0, -0x80, RZ ;  /* 0xffffff8000177824 */ /* 0x000fe200078e02ff */
[----:B------:R-:W-:Y:S01]  /*0e10*/  @!P0 IADD3 R7, R11, R7, RZ ;  /* 0x000000070b078210 */ /* 0x000fe20007ffe0ff */
[----:B-1----:R-:W-:-:S03]  /*0e20*/  IMAD.WIDE.U32 R8, R111, c[0x0][0x1f8], R4 ;  /* 0x00007e006f087a25 */ /* 0x002fc600078e0004 */
[----:B------:R-:W-:Y:S01]  /*0e30*/  SHF.R.S32.HI R22, RZ, 0x1f, R23 ;  /* 0x0000001fff167819 */ /* 0x000fe20000011417 */
[----:B------:R-:W-:Y:S01]  /*0e40*/  @!P0 IMAD.WIDE.U32 R4, R111, c[0x0][0x1f8], R6 ;  /* 0x00007e006f048a25 */ /* 0x000fe200078e0006 */
[----:B------:R-:W-:-:S03]  /*0e50*/  IADD3 R7, P3, R23, R8, RZ ;  /* 0x0000000817077210 */ /* 0x000fc60007f7e0ff */
[----:B------:R-:W-:Y:S01]  /*0e60*/  IMAD R13, R111, c[0x0][0x1fc], R12 ;  /* 0x00007f006f0d7a24 */ /* 0x000fe200078e020c */
[C---:B------:R-:W-:Y:S02]  /*0e70*/  LEA R12, P2, R49.reuse, c[0x0][0x268], 0x1 ;  /* 0x00009a00310c7a11 */ /* 0x040fe400078408ff */
[C---:B------:R-:W-:Y:S02]  /*0e80*/  @!P0 IADD3 R11, P1, R49.reuse, R4, RZ ;  /* 0x00000004310b8210 */ /* 0x040fe40007f3e0ff */
[----:B------:R-:W-:Y:S02]  /*0e90*/  LEA.HI.X R4, R49, c[0x0][0x26c], R38, 0x1, P2 ;  /* 0x00009b0031047a11 */ /* 0x000fe400010f0c26 */
[----:B------:R-:W-:Y:S02]  /*0ea0*/  IADD3.X R8, R22, R13, R9, P3, !PT ;  /* 0x0000000d16087210 */ /* 0x000fe40001ffe409 */
[----:B------:R-:W-:Y:S02]  /*0eb0*/  LEA R12, P2, R7, R12, 0x1 ;  /* 0x0000000c070c7211 */ /* 0x000fe400078408ff */
[----:B------:R-:W-:-:S02]  /*0ec0*/  @!P0 IADD3.X R14, R38, R5, R13, P1, !PT ;  /* 0x00000005260e8210 */ /* 0x000fc40000ffe40d */
[----:B------:R-:W-:Y:S02]  /*0ed0*/  LEA.HI.X R13, R7, R4, R8, 0x1, P2 ;  /* 0x00000004070d7211 */ /* 0x000fe400010f0c08 */
[----:B------:R-:W-:Y:S02]  /*0ee0*/  @!P0 LEA R6, P1, R11, c[0x0][0x268], 0x1 ;  /* 0x00009a000b068a11 */ /* 0x000fe400078208ff */
[-C--:B------:R-:W-:Y:S02]  /*0ef0*/  ISETP.GE.AND P3, PT, R41, R28.reuse, PT ;  /* 0x0000001c2900720c */ /* 0x080fe40003f66270 */
[----:B------:R-:W-:Y:S02]  /*0f00*/  @!P0 LEA.HI.X R7, R11, c[0x0][0x26c], R14, 0x1, P1 ;  /* 0x00009b000b078a11 */ /* 0x000fe400008f0c0e */
[-C--:B------:R-:W-:Y:S02]  /*0f10*/  ISETP.GE.AND P2, PT, R39, R28.reuse, PT ;  /* 0x0000001c2700720c */ /* 0x080fe40003f46270 */
[----:B------:R-:W-:-:S02]  /*0f20*/  ISETP.GE.AND P1, PT, R37, R28, PT ;  /* 0x0000001c2500720c */ /* 0x000fc40003f26270 */
        /* <DEDUP_REMOVED lines=16> */
[----:B------:R-:W-:Y:S01]  /*1030*/  @!P0 MOV R10, R74 ;  /* 0x0000004a000a8202 */ /* 0x000fe20000000f00 */
[----:B-1----:R-:W-:-:S03]  /*1040*/  IMAD R16, R110, c[0x0][0x208], RZ ;  /* 0x000082006e107a24 */ /* 0x002fc600078e02ff */
[----:B------:R-:W-:Y:S01]  /*1050*/  IADD3 R9, R9, R15, RZ ;  /* 0x0000000f09097210 */ /* 0x000fe20007ffe0ff */
[----:B------:R-:W-:-:S04]  /*1060*/  @!P0 IMAD.WIDE.U32 R10, R107, c[0x0][0x200], R10 ;  /* 0x000080006b0a8a25 */ /* 0x000fc800078e000a */
[----:B------:R-:W-:Y:S01]  /*1070*/  IMAD.WIDE.U32 R8, R111, c[0x0][0x208], R8 ;  /* 0x000082006f087a25 */ /* 0x000fe200078e0008 */
[----:B------:R-:W-:-:S03]  /*1080*/  @!P0 IADD3 R11, R15, R11, RZ ;  /* 0x0000000b0f0b8210 */ /* 0x000fc60007ffe0ff */
[C---:B----4-:R-:W-:Y:S02]  /*1090*/  IMAD R13, R111.reuse, c[0x0][0x20c], R16 ;  /* 0x000083006f0d7a24 */ /* 0x050fe400078e0210 */
[----:B--2---:R-:W-:Y:S01]  /*10a0*/  @!P0 IMAD.WIDE.U32 R6, R111, c[0x0][0x208], R10 ;  /* 0x000082006f068a25 */ /* 0x004fe200078e000a */
[----:B------:R-:W-:Y:S02]  /*10b0*/  IADD3 R10, P6, R23, R8, RZ ;  /* 0x00000008170a7210 */ /* 0x000fe40007fde0ff */
[C---:B------:R-:W-:Y:S02]  /*10c0*/  LEA R11, P5, R49.reuse, c[0x0][0x258], 0x1 ;  /* 0x00009600310b7a11 */ /* 0x040fe400078a08ff */
[----:B------:R-:W-:Y:S02]  /*10d0*/  @!P0 IADD3 R12, P4, R49, R6, RZ ;  /* 0x00000006310c8210 */ /* 0x000fe40007f9e0ff */
[----:B------:R-:W-:Y:S02]  /*10e0*/  IADD3.X R9, R22, R13, R9, P6, !PT ;  /* 0x0000000d16097210 */ /* 0x000fe400037fe409 */
[----:B------:R-:W-:-:S02]  /*10f0*/  @!P0 IADD3.X R13, R38, R7, R13, P4, !PT ;  /* 0x00000007260d8210 */ /* 0x000fc400027fe40d */
[----:B------:R-:W-:Y:S02]  /*1100*/  LEA.HI.X R7, R49, c[0x0][0x25c], R38, 0x1, P5 ;  /* 0x0000970031077a11 */ /* 0x000fe400028f0c26 */
[----:B------:R-:W-:Y:S02]  /*1110*/  LEA R8, P5, R10, R11, 0x1 ;  /* 0x0000000b0a087211 */ /* 0x000fe400078a08ff */
[----:B------:R-:W-:Y:S02]  /*1120*/  @!P0 LEA R6, P4, R12, c[0x0][0x258], 0x1 ;  /* 0x000096000c068a11 */ /* 0x000fe400078808ff */
[----:B------:R-:W-:Y:S02]  /*1130*/  LEA.HI.X R9, R10, R7, R9, 0x1, P5 ;  /* 0x000000070a097211 */ /* 0x000fe400028f0c09 */
[----:B------:R-:W-:Y:S02]  /*1140*/  @!P0 LEA.HI.X R7, R12, c[0x0][0x25c], R13, 0x1, P4 ;  /* 0x000097000c078a11 */ /* 0x000fe400020f0c0d */
[----:B------:R-:W-:-:S02]  /*1150*/  PRMT R10, RZ, 0x7610, R10 ;  /* 0x00007610ff0a7816 */ /* 0x000fc4000000000a */
[----:B------:R-:W-:Y:S02]  /*1160*/  PRMT R12, RZ, 0x7610, R12 ;  /* 0x00007610ff0c7816 */ /* 0x000fe4000000000c */
[----:B------:R-:W-:Y:S01]  /*1170*/  PRMT R16, RZ, 0x7610, R16 ;  /* 0x00007610ff107816 */ /* 0x000fe20000000010 */
        /* <DEDUP_REMOVED lines=15> */
[----:B------:R-:W-:Y:S01]  /*1270*/  PRMT R21, RZ, 0x7610, R21 ;  /* 0x00007610ff157816 */ /* 0x000fe20000000015 */
[----:B------:R-:W-:Y:S01]  /*1280*/  FMUL.FTZ R13, R17, -1.4426950216293334961 ;  /* 0xbfb8aa3b110d7820 */ /* 0x000fe20000410000 */
[----:B------:R-:W-:Y:S01]  /*1290*/  ISETP.NE.AND P6, PT, R63, RZ, PT ;  /* 0x000000ff3f00720c */ /* 0x000fe20003fc5270 */
[----:B------:R-:W-:Y:S01]  /*12a0*/  FMUL.FTZ R15, R18, -1.4426950216293334961 ;  /* 0xbfb8aa3b120f7820 */ /* 0x000fe20000410000 */
[----:B0-----:R-:W-:Y:S01]  /*12b0*/  PRMT R8, RZ, 0x5410, R20 ;  /* 0x00005410ff087816 */ /* 0x001fe20000000014 */
[----:B------:R-:W-:Y:S02]  /*12c0*/  FMUL.FTZ R20, R21, -1.4426950216293334961 ;  /* 0xbfb8aa3b15147820 */ /* 0x000fe40000410000 */
[----:B------:R-:W-:Y:S02]  /*12d0*/  MUFU.EX2 R13, R13 ;  /* 0x0000000d000d7308 */ /* 0x000fe40000000800 */
[----:B------:R-:W-:-:S06]  /*12e0*/  FMUL.FTZ R11, R8, -1.4426950216293334961 ;  /* 0xbfb8aa3b080b7820 */ /* 0x000fcc0000410000 */
[----:B------:R-:W-:Y:S08]  /*12f0*/  MUFU.EX2 R15, R15 ;  /* 0x0000000f000f7308 */ /* 0x000ff00000000800 */
[----:B------:R-:W-:Y:S08]  /*1300*/  MUFU.EX2 R20, R20 ;  /* 0x0000001400147308 */ /* 0x000ff00000000800 */
[----:B------:R-:W0:Y:S02]  /*1310*/  MUFU.EX2 R11, R11 ;  /* 0x0000000b000b7308 */ /* 0x000e240000000800 */
[----:B0-----:R-:W-:-:S06]  /*1320*/  FADD.FTZ R11, R11, 1 ;  /* 0x3f8000000b0b7421 */ /* 0x001fcc0000010000 */
[----:B------:R0:W-:Y:S02]  /*1330*/  MUFU.RCP R9, R11 ;  /* 0x0000000b00097308 */ /* 0x0001e40000001000 */
[----:B0-----:R-:W-:Y:S01]  /*1340*/  PRMT R11, RZ, 0x7610, R4 ;  /* 0x00007610ff0b7816 */ /* 0x001fe20000000004 */
[----:B--2---:R0:W-:Y:S04]  /*1350*/  STS.U16 [R27], R10 ;  /* 0x0000000a1b007388 */ /* 0x0041e80000000400 */
[----:B---3--:R1:W-:Y:S04]  /*1360*/  STS.U16 [R27+0x40], R12 ;  /* 0x0000400c1b007388 */ /* 0x0083e80000000400 */
[----:B----4-:R2:W-:Y:S01]  /*1370*/  STS.U16 [R27+0x80], R16 ;  /* 0x000080101b007388 */ /* 0x0105e20000000400 */
[----:B0-----:R-:W-:-:S03]  /*1380*/  FADD.FTZ R10, R13, 1 ;  /* 0x3f8000000d0a7421 */ /* 0x001fc60000010000 */
[----:B------:R-:W-:Y:S01]  /*1390*/  STS.U16 [R27+0xc0], R14 ;  /* 0x0000c00e1b007388 */ /* 0x000fe20000000400 */
[----:B------:R-:W-:-:S06]  /*13a0*/  NOP ;  /* 0x0000000000007918 */ /* 0x000fcc0000000000 */
[----:B------:R-:W0:Y:S01]  /*13b0*/  LDS.64 R6, [R25] ;  /* 0x0000000019067984 */ /* 0x000e220000000a00 */
[----:B-1----:R-:W-:Y:S01]  /*13c0*/  FADD.FTZ R12, R15, 1 ;  /* 0x3f8000000f0c7421 */ /* 0x002fe20000010000 */
[----:B--2---:R1:W2:Y:S01]  /*13d0*/  MUFU.RCP R16, R10 ;  /* 0x0000000a00107308 */ /* 0x0042a20000001000 */
[----:B------:R-:W-:-:S07]  /*13e0*/  FADD.FTZ R13, R20, 1 ;  /* 0x3f800000140d7421 */ /* 0x000fce0000010000 */
[----:B------:R3:W-:Y:S01]  /*13f0*/  MUFU.RCP R19, R12 ;  /* 0x0000000c00137308 */ /* 0x0007e20000001000 */
[----:B-1----:R-:W-:-:S07]  /*1400*/  PRMT R10, RZ, 0x5410, R4 ;  /* 0x00005410ff0a7816 */ /* 0x002fce0000000004 */
[----:B------:R1:W4:Y:S01]  /*1410*/  MUFU.RCP R46, R13 ;  /* 0x0000000d002e7308 */ /* 0x0003220000001000 */
[--C-:B---3--:R-:W-:Y:S01]  /*1420*/  PRMT R12, RZ, 0x5410, R5.reuse ;  /* 0x00005410ff0c7816 */ /* 0x108fe20000000005 */
[----:B--2---:R-:W-:Y:S01]  /*1430*/  FADD.FTZ R4, -R16, 1 ;  /* 0x3f80000010047421 */ /* 0x004fe20000010100 */
[----:B-1----:R-:W-:Y:S01]  /*1440*/  PRMT R13, RZ, 0x7610, R5 ;  /* 0x00007610ff0d7816 */ /* 0x002fe20000000005 */
[----:B------:R-:W-:-:S04]  /*1450*/  FADD.FTZ R5, -R9, 1 ;  /* 0x3f80000009057421 */ /* 0x000fc80000010100 */
[----:B------:R-:W-:Y:S02]  /*1460*/  FFMA.FTZ R5, R8, R5, 1 ;  /* 0x3f80000008057423 */ /* 0x000fe40000010005 */
[----:B----4-:R-:W-:-:S04]  /*1470*/  FADD.FTZ R20, -R46, 1 ;  /* 0x3f8000002e147421 */ /* 0x010fc80000010100 */
[----:B------:R-:W-:Y:S01]  /*1480*/  FFMA.FTZ R78, R21, R20, 1 ;  /* 0x3f800000154e7423 */ /* 0x000fe20000010014 */
[--C-:B0-----:R-:W-:Y:S02]  /*1490*/  PRMT R45, RZ, 0x5410, R7.reuse ;  /* 0x00005410ff2d7816 */ /* 0x101fe40000000007 */
[----:B------:R-:W-:Y:S01]  /*14a0*/  PRMT R47, RZ, 0x7610, R7 ;  /* 0x00007610ff2f7816 */ /* 0x000fe20000000007 */
[----:B------:R-:W-:Y:S01]  /*14b0*/  FADD.FTZ R7, -R19, 1 ;  /* 0x3f80000013077421 */ /* 0x000fe20000010100 */
[--C-:B------:R-:W-:Y:S01]  /*14c0*/  PRMT R14, RZ, 0x5410, R6.reuse ;  /* 0x00005410ff0e7816 */ /* 0x100fe20000000006 */
[----:B------:R-:W-:Y:S01]  /*14d0*/  FMUL.FTZ R20, R12, R45 ;  /* 0x0000002d0c147220 */ /* 0x000fe20000410000 */
        /* <DEDUP_REMOVED lines=16> */
[----:B------:R-:W-:-:S02]  /*15e0*/  P2R R4, PR, RZ, 0x40 ;  /* 0x00000040ff047803 */ /* 0x000fc40000000000 */
[----:B------:R-:W-:Y:S01]  /*15f0*/  F2FP.BF16.PACK_AB R89, R78, R15 ;  /* 0x0000000f4e59723e */ /* 0x000fe200000010ff */
[----:B------:R-:W-:Y:S01]  /*1600*/  BAR.SYNC.DEFER_BLOCKING 0x0 ;  /* 0x0000000000007b1d */ /* 0x000fe20000010000 */
[----:B------:R-:W-:-:S05]  /*1610*/  IMAD.WIDE.U32 R4, R107, c[0x0][0x2e8], RZ ;  /* 0x0000ba006b047a25 */ /* 0x000fca00078e00ff */
[----:B------:R0:W-:Y:S01]  /*1620*/  STS.64 [R25], R88 ;  /* 0x0000005819007388 */ /* 0x0001e20000000a00 */
        /* <DEDUP_REMOVED lines=13> */
[C---:B------:R-:W-:Y:S02]  /*1700*/  LEA R4, P4, R49.reuse, c[0x0][0x338], 0x1 ;  /* 0x0000ce0031047a11 */ /* 0x040fe400078808ff */
[----:B------:R-:W-:Y:S01]  /*1710*/  IADD3.X R20, R22, R15, R5, P0, !PT ;  /* 0x0000000f16147210 */ /* 0x000fe200007fe405 */
[----:B------:R-:W-:Y:S01]  /*1720*/  FMUL.FTZ R15, R8, R9 ;  /* 0x00000009080f7220 */ /* 0x000fe20000410000 */
[----:B------:R-:W-:Y:S02]  /*1730*/  LEA.HI.X R5, R49, c[0x0][0x33c], R38, 0x1, P4 ;  /* 0x0000cf0031057a11 */ /* 0x000fe400020f0c26 */
[----:B------:R-:W-:Y:S02]  /*1740*/  LEA R4, P5, R7, R4, 0x1 ;  /* 0x0000000407047211 */ /* 0x000fe400078a08ff */
[----:B------:R-:W-:Y:S02]  /*1750*/  IADD3 R78, P4, R49, R74, RZ ;  /* 0x0000004a314e7210 */ /* 0x000fe40007f9e0ff */
[----:B------:R-:W-:-:S02]  /*1760*/  LEA.HI.X R5, R7, R5, R20, 0x1, P5 ;  /* 0x0000000507057211 */ /* 0x000fc400028f0c14 */
[----:B------:R-:W-:Y:S01]  /*1770*/  IADD3.X R79, R38, R75, RZ, P4, !PT ;  /* 0x0000004b264f7210 */ /* 0x000fe200027fe4ff */
[----:B------:R-:W0:Y:S02]  /*1780*/  LDS R6, [0x100] ;  /* 0x00010000ff067984 */ /* 0x000e240000000800 */
[-C--:B0-----:R-:W-:Y:S02]  /*1790*/  ISETP.GE.AND P3, PT, R49, R6.reuse, PT ;  /* 0x000000063100720c */ /* 0x081fe40003f66270 */
        /* <DEDUP_REMOVED lines=13> */
.L_x_13403:
[----:B------:R-:W-:Y:S05]  /*1870*/  BSYNC B0 ;  /* 0x0000000000007941 */ /* 0x000fea0003800000 */
.L_x_13402:
[----:B------:R-:W-:Y:S01]  /*1880*/  @!P0 STG.E.U16 [R4.64+-0x40], R87 ;  /* 0xffffc05704008986 */ /* 0x000fe2000c101506 */
[----:B------:R-:W-:Y:S01]  /*1890*/  ISETP.NE.U32.AND P0, PT, RZ, c[0x0][0x270], PT ;  /* 0x00009c00ff007a0c */ /* 0x000fe20003f05070 */
[----:B0-----:R-:W-:Y:S01]  /*18a0*/  FMUL.FTZ R9, R18, R19 ;  /* 0x0000001312097220 */ /* 0x001fe20000410000 */
        /* <DEDUP_REMOVED lines=25> */
[----:B------:R-:W-:-:S03]  /*1a40*/  IMAD R14, R106, c[0x0][0x210], RZ ;  /* 0x000084006a0e7a24 */ /* 0x000fc600078e02ff */
[----:B------:R-:W-:Y:S01]  /*1a50*/  F2FP.BF16.PACK_AB R13, R46, R9 ;  /* 0x000000092e0d723e */ /* 0x000fe200000010ff */
[----:B------:R-:W-:-:S04]  /*1a60*/  IMAD.WIDE.U32 R8, R107, c[0x0][0x210], RZ ;  /* 0x000084006b087a25 */ /* 0x000fc800078e00ff */
[----:B------:R-:W-:-:S05]  /*1a70*/  IMAD R11, R107, c[0x0][0x214], R14 ;  /* 0x000085006b0b7a24 */ /* 0x000fca00078e020e */
[----:B------:R-:W-:Y:S01]  /*1a80*/  IADD3 R9, R9, R11, RZ ;  /* 0x0000000b09097210 */ /* 0x000fe20007ffe0ff */
[----:B------:R0:W-:Y:S01]  /*1a90*/  STS.64 [R25], R12 ;  /* 0x0000000c19007388 */ /* 0x0001e20000000a00 */
[----:B------:R-:W-:-:S06]  /*1aa0*/  NOP ;  /* 0x0000000000007918 */ /* 0x000fcc0000000000 */
[----:B------:R-:W-:Y:S01]  /*1ab0*/  LDS.U16 R3, [R27] ;  /* 0x000000001b037984 */ /* 0x000fe20000000400 */
[----:B------:R-:W-:-:S03]  /*1ac0*/  IMAD.WIDE.U32 R8, R111, c[0x0][0x218], R8 ;  /* 0x000086006f087a25 */ /* 0x000fc600078e0008 */
[----:B------:R-:W-:Y:S01]  /*1ad0*/  LDS.U16 R5, [R27+0x40] ;  /* 0x000040001b057984 */ /* 0x000fe20000000400 */
[----:B0-----:R-:W-:Y:S01]  /*1ae0*/  IMAD R12, R110, c[0x0][0x218], RZ ;  /* 0x000086006e0c7a24 */ /* 0x001fe200078e02ff */
[----:B------:R-:W-:Y:S02]  /*1af0*/  IADD3 R8, P0, R23, R8, RZ ;  /* 0x0000000817087210 */ /* 0x000fe40007f1e0ff */
[----:B------:R-:W-:Y:S01]  /*1b00*/  LDS.U16 R15, [R27+0x80] ;  /* 0x000080001b0f7984 */ /* 0x000fe20000000400 */
[----:B------:R-:W-:Y:S01]  /*1b10*/  IMAD R45, R111, c[0x0][0x21c], R12 ;  /* 0x000087006f2d7a24 */ /* 0x000fe200078e020c */
[----:B------:R-:W-:Y:S02]  /*1b20*/  LEA R13, P4, R49, c[0x0][0x270], 0x1 ;  /* 0x00009c00310d7a11 */ /* 0x000fe400078808ff */
[----:B------:R-:W-:Y:S02]  /*1b30*/  LDS.U16 R17, [R27+0xc0] ;  /* 0x0000c0001b117984 */ /* 0x000fe40000000400 */
[----:B------:R-:W-:-:S02]  /*1b40*/  IADD3.X R9, R22, R45, R9, P0, !PT ;  /* 0x0000002d16097210 */ /* 0x000fc400007fe409 */
        /* <DEDUP_REMOVED lines=22> */
.L_x_13406:
[----:B------:R-:W-:Y:S05]  /*1cb0*/  BSYNC B0 ;  /* 0x0000000000007941 */ /* 0x000fea0003800000 */
.L_x_13405:
[----:B------:R1:W-:Y:S04]  /*1cc0*/  @!P0 STG.E.U16 [R12.64+-0xc0], R5 ;  /* 0xffff40050c008986 */ /* 0x0003e8000c101506 */
[----:B------:R1:W-:Y:S04]  /*1cd0*/  @!P1 STG.E.U16 [R12.64+-0x80], R15 ;  /* 0xffff800f0c009986 */ /* 0x0003e8000c101506 */
[----:B------:R1:W-:Y:S02]  /*1ce0*/  @!P2 STG.E.U16 [R12.64+-0x40], R17 ;  /* 0xffffc0110c00a986 */ /* 0x0003e4000c101506 */
.L_x_13404:
[--C-:B0-----:R-:W-:Y:S01]  /*1cf0*/  PRMT R3, RZ, 0x5410, R76.reuse ;  /* 0x00005410ff037816 */ /* 0x101fe2000000004c */
[----:B------:R-:W-:Y:S01]  /*1d00*/  BAR.SYNC.DEFER_BLOCKING 0x0 ;  /* 0x0000000000007b1d */ /* 0x000fe20000010000 */
[----:B------:R-:W-:Y:S01]  /*1d10*/  MOV R8, c[0x0][0x16c] ;  /* 0x00005b0000087a02 */ /* 0x000fe20000000f00 */
[C---:B-1----:R-:W-:Y:S01]  /*1d20*/  FMUL.FTZ R17, R7.reuse, R109 ;  /* 0x0000006d07117220 */ /* 0x042fe20000410000 */
[----:B------:R-:W-:Y:S01]  /*1d30*/  PRMT R5, RZ, 0x7610, R76 ;  /* 0x00007610ff057816 */ /* 0x000fe2000000004c */
[----:B------:R-:W-:Y:S01]  /*1d40*/  FFMA.FTZ R3, R7, R3, R96 ;  /* 0x0000000307037223 */ /* 0x000fe20000010060 */
[----:B------:R-:W-:Y:S01]  /*1d50*/  ISETP.GE.AND P0, PT, R8, 0x1, PT ;  /* 0x000000010800780c */ /* 0x000fe20003f06270 */
[C---:B------:R-:W-:Y:S01]  /*1d60*/  FMUL.FTZ R16, R6.reuse, R109 ;  /* 0x0000006d06107220 */ /* 0x040fe20000410000 */
[----:B------:R-:W-:Y:S01]  /*1d70*/  PRMT R96, RZ, 0x7610, R77 ;  /* 0x00007610ff607816 */ /* 0x000fe2000000004d */
[----:B------:R-:W-:Y:S01]  /*1d80*/  FFMA.FTZ R3, R6, R5, R3 ;  /* 0x0000000506037223 */ /* 0x000fe20000010003 */
[----:B------:R-:W-:Y:S01]  /*1d90*/  PRMT R5, RZ, 0x5410, R77 ;  /* 0x00005410ff057816 */ /* 0x000fe2000000004d */
[-C--:B------:R-:W-:Y:S01]  /*1da0*/  FMUL.FTZ R15, R2, R109.reuse ;  /* 0x0000006d020f7220 */ /* 0x080fe20000410000 */
[----:B------:R-:W-:Y:S01]  /*1db0*/  CS2R R12, SRZ ;  /* 0x00000000000c7805 */ /* 0x000fe2000001ff00 */
[----:B------:R-:W-:Y:S01]  /*1dc0*/  FMUL.FTZ R14, R4, R109 ;  /* 0x0000006d040e7220 */ /* 0x000fe20000410000 */
[----:B------:R-:W-:Y:S01]  /*1dd0*/  CS2R R10, SRZ ;  /* 0x00000000000a7805 */ /* 0x000fe2000001ff00 */
[----:B------:R-:W-:-:S04]  /*1de0*/  FFMA.FTZ R3, R2, R5, R3 ;  /* 0x0000000502037223 */ /* 0x000fc80000010003 */
[----:B------:R-:W-:Y:S01]  /*1df0*/  FFMA.FTZ R96, R4, R96, R3 ;  /* 0x0000006004607223 */ /* 0x000fe20000010003 */
[----:B------:R-:W-:Y:S05]  /*1e00*/  @!P0 BRA `(.L_x_13407) ;  /* 0x0000347000008947 */ /* 0x000fea0003800000 */
[----:B------:R-:W-:Y:S01]  /*1e10*/  MOV R28, c[0x0][0x29c] ;  /* 0x0000a700001c7a02 */ /* 0x000fe20000000f00 */
[----:B------:R-:W-:Y:S01]  /*1e20*/  HFMA2.MMA R13, -RZ, RZ, 0, 0 ;  /* 0x00000000ff0d7435 */ /* 0x000fe200000001ff */
[----:B------:R-:W-:Y:S01]  /*1e30*/  MOV R3, c[0x0][0x298] ;  /* 0x0000a60000037a02 */ /* 0x000fe20000000f00 */
[----:B------:R-:W-:Y:S01]  /*1e40*/  FADD.FTZ R7, R7, R7 ;  /* 0x0000000707077221 */ /* 0x000fe20000010000 */
[----:B------:R-:W-:Y:S01]  /*1e50*/  SHF.R.U32.HI R8, RZ, 0x1, R28 ;  /* 0x00000001ff087819 */ /* 0x000fe2000001161c */
[----:B------:R-:W-:Y:S01]  /*1e60*/  FADD.FTZ R6, R6, R6 ;  /* 0x0000000606067221 */ /* 0x000fe20000010000 */
[----:B------:R-:W-:Y:S01]  /*1e70*/  SHF.R.U64 R3, R3, 0x1, R28 ;  /* 0x0000000103037819 */ /* 0x000fe2000000121c */
[----:B------:R-:W-:Y:S01]  /*1e80*/  FADD.FTZ R4, R4, R4 ;  /* 0x0000000404047221 */ /* 0x000fe20000010000 */
[----:B------:R-:W-:Y:S01]  /*1e90*/  IADD3 R9, R29, -0x1, RZ ;  /* 0xffffffff1d097810 */ /* 0x000fe20007ffe0ff */
[-C--:B------:R-:W-:Y:S01]  /*1ea0*/  IMAD R5, R8, R107.reuse, RZ ;  /* 0x0000006b08057224 */ /* 0x080fe200078e02ff */
[----:B------:R-:W-:Y:S01]  /*1eb0*/  SHF.R.S32.HI R8, RZ, 0x1f, R97 ;  /* 0x0000001fff087819 */ /* 0x000fe20000011461 */
[----:B------:R-:W-:-:S04]  /*1ec0*/  IMAD.WIDE.U32 R44, R3, R107, RZ ;  /* 0x0000006b032c7225 */ /* 0x000fc800078e00ff */
[----:B------:R-:W-:Y:S02]  /*1ed0*/  IMAD R5, R106, R3, R5 ;  /* 0x000000036a057224 */ /* 0x000fe400078e0205 */
[----:B------:R-:W-:-:S03]  /*1ee0*/  IMAD R28, R8, c[0x0][0x2a0], RZ ;  /* 0x0000a800081c7a24 */ /* 0x000fc600078e02ff */
[----:B------:R-:W-:Y:S01]  /*1ef0*/  IADD3 R45, R45, R5, RZ ;  /* 0x000000052d2d7210 */ /* 0x000fe20007ffe0ff */
[----:B------:R-:W-:Y:S01]  /*1f00*/  IMAD R3, R97, c[0x0][0x2a4], R28 ;  /* 0x0000a90061037a24 */ /* 0x000fe200078e021c */
[----:B------:R-:W-:-:S03]  /*1f10*/  LEA.HI R5, R9, R9, RZ, 0x1 ;  /* 0x0000000909057211 */ /* 0x000fc600078f08ff */
[----:B------:R-:W-:-:S05]  /*1f20*/  IMAD.WIDE.U32 R44, R97, c[0x0][0x2a0], R44 ;  /* 0x0000a800612c7a25 */ /* 0x000fca00078e002c */
[----:B------:R-:W-:Y:S02]  /*1f30*/  IADD3 R3, R45, R3, RZ ;  /* 0x000000032d037210 */ /* 0x000fe40007ffe0ff */
[----:B------:R-:W-:-:S04]  /*1f40*/  LEA R28, P0, R44, c[0x0][0x318], 0x3 ;  /* 0x0000c6002c1c7a11 */ /* 0x000fc800078018ff */
[----:B------:R-:W-:Y:S01]  /*1f50*/  LEA.HI.X R46, R44, c[0x0][0x31c], R3, 0x3, P0 ;  /* 0x0000c7002c2e7a11 */ /* 0x000fe200000f1c03 */
[----:B------:R-:W-:Y:S01]  /*1f60*/  IMAD R3, R0, -0x100, RZ ;  /* 0xffffff0000037824 */ /* 0x000fe200078e02ff */
[----:B------:R-:W-:Y:S02]  /*1f70*/  LEA R44, P0, R63, R28, 0x2 ;  /* 0x0000001c3f2c7211 */ /* 0x000fe400078010ff */
[----:B------:R-:W-:Y:S01]  /*1f80*/  LOP3.LUT R0, R5, 0xfffffe, RZ, 0xc0, !PT ;  /* 0x00fffffe05007812 */ /* 0x000fe200078ec0ff */
[----:B------:R-:W-:Y:S01]  /*1f90*/  FADD.FTZ R5, R2, R2 ;  /* 0x0000000202057221 */ /* 0x000fe20000010000 */
[----:B------:R-:W-:Y:S02]  /*1fa0*/  LEA.HI.X R45, R63, R46, RZ, 0x2, P0 ;  /* 0x0000002e3f2d7211 */ /* 0x000fe400000f14ff */
[----:B------:R-:W-:Y:S02]  /*1fb0*/  IADD3 R9, R9, -R0, RZ ;  /* 0x8000000009097210 */ /* 0x000fe40007ffe0ff */
[----:B------:R-:W-:Y:S01]  /*1fc0*/  MOV R0, RZ ;  /* 0x000000ff00007202 */ /* 0x000fe20000000f00 */
[----:B------:R-:W-:-:S02]  /*1fd0*/  IMAD.WIDE R44, R3, 0x4, R44 ;  /* 0x00000004032c7825 */ /* 0x000fc400078e022c */
[----:B------:R-:W-:-:S03]  /*1fe0*/  CS2R R2, SRZ ;  /* 0x0000000000027805 */ /* 0x000fc6000001ff00 */
        /* <DEDUP_REMOVED lines=14> */
.L_x_13438:
[----:B------:R-:W-:Y:S01]  /*20d0*/  IMAD R28, R110, c[0x0][0x180], RZ ;  /* 0x000060006e1c7a24 */ /* 0x000fe200078e02ff */
[----:B------:R-:W-:Y:S01]  /*20e0*/  SHF.R.S32.HI R134, RZ, 0x1f, R2 ;  /* 0x0000001fff867819 */ /* 0x000fe20000011402 */
[----:B------:R-:W-:-:S04]  /*20f0*/  IMAD.WIDE.U32 R98, R111, c[0x0][0x180], RZ ;  /* 0x000060006f627a25 */ /* 0x000fc800078e00ff */
[----:B------:R-:W-:Y:S01]  /*2100*/  IMAD R25, R111, c[0x0][0x184], R28 ;  /* 0x000061006f197a24 */ /* 0x000fe200078e021c */
[----:B------:R-:W-:Y:S01]  /*2110*/  IADD3 R28, -R74, c[0x0][0x168], RZ ;  /* 0x00005a004a1c7a10 */ /* 0x000fe20007ffe1ff */
[----:B------:R-:W-:Y:S02]  /*2120*/  IMAD R45, R134, c[0x0][0x1a0], RZ ;  /* 0x00006800862d7a24 */ /* 0x000fe400078e02ff */
[----:B------:R-:W-:Y:S01]  /*2130*/  IMAD.WIDE.U32 R46, R2, c[0x0][0x1a0], R72 ;  /* 0x00006800022e7a25 */ /* 0x000fe200078e0048 */
[----:B------:R-:W-:Y:S02]  /*2140*/  IADD3 R99, R99, R25, RZ ;  /* 0x0000001963637210 */ /* 0x000fe40007ffe0ff */
[----:B------:R-:W-:Y:S01]  /*2150*/  SHF.L.U32 R101, R28, 0x1, RZ ;  /* 0x000000011c657819 */ /* 0x000fe200000006ff */
[----:B------:R-:W-:Y:S01]  /*2160*/  IMAD R25, R134, c[0x0][0x188], RZ ;  /* 0x0000620086197a24 */ /* 0x000fe200078e02ff */
[----:B------:R-:W-:Y:S01]  /*2170*/  LEA R44, P3, R46, R57, 0x1 ;  /* 0x000000392e2c7211 */ /* 0x000fe200078608ff */
[----:B------:R-:W-:Y:S01]  /*2180*/  IMAD.WIDE.U32 R98, R2, c[0x0][0x188], R98 ;  /* 0x0000620002627a25 */ /* 0x000fe200078e0062 */
[----:B------:R-:W-:-:S02]  /*2190*/  ISETP.GE.AND P0, PT, R72, R101, PT ;  /* 0x000000654800720c */ /* 0x000fc40003f06270 */
[----:B------:R-:W-:Y:S01]  /*21a0*/  ISETP.GE.AND P1, PT, R36, R101, PT ;  /* 0x000000652400720c */ /* 0x000fe20003f26270 */
[----:B------:R-:W-:Y:S01]  /*21b0*/  IMAD R25, R2, c[0x0][0x18c], R25 ;  /* 0x0000630002197a24 */ /* 0x000fe200078e0219 */
[----:B------:R-:W-:Y:S01]  /*21c0*/  LEA R94, P2, R98, c[0x0][0x220], 0x3 ;  /* 0x00008800625e7a11 */ /* 0x000fe200078418ff */
[----:B------:R-:W-:-:S03]  /*21d0*/  IMAD R95, R2, c[0x0][0x1a4], R45 ;  /* 0x00006900025f7a24 */ /* 0x000fc600078e022d */
[----:B------:R-:W-:Y:S02]  /*21e0*/  IADD3 R45, R99, R25, RZ ;  /* 0x00000019632d7210 */ /* 0x000fe40007ffe0ff */
[----:B------:R-:W-:Y:S02]  /*21f0*/  IADD3 R25, R47, R95, RZ ;  /* 0x0000005f2f197210 */ /* 0x000fe40007ffe0ff */
[----:B------:R-:W-:Y:S02]  /*2200*/  LEA.HI.X R95, R98, c[0x0][0x224], R45, 0x3, P2 ;  /* 0x00008900625f7a11 */ /* 0x000fe400010f1c2d */
[----:B------:R-:W-:Y:S02]  /*2210*/  ISETP.GE.AND P2, PT, R35, R101, PT ;  /* 0x000000652300720c */ /* 0x000fe40003f46270 */
[--C-:B------:R-:W-:Y:S02]  /*2220*/  LEA.HI.X R45, R46, R56, R25.reuse, 0x1, P3 ;  /* 0x000000382e2d7211 */ /* 0x100fe400018f0c19 */
[----:B------:R-:W-:Y:S01]  /*2230*/  PRMT R25, RZ, 0x7610, R25 ;  /* 0x00007610ff197816 */ /* 0x000fe20000000019 */
[----:B------:R-:W2:Y:S01]  /*2240*/  LDG.E.64 R94, [R94.64] ;  /* 0x000000065e5e7981 */ /* 0x000ea2000c1e1b00 */
[----:B------:R-:W-:-:S02]  /*2250*/  PRMT R98, RZ, 0x7610, R98 ;  /* 0x00007610ff627816 */ /* 0x000fc40000000062 */
[----:B------:R-:W-:Y:S02]  /*2260*/  PRMT R99, RZ, 0x7610, R99 ;  /* 0x00007610ff637816 */ /* 0x000fe40000000063 */
[----:B------:R0:W3:Y:S01]  /*2270*/  @!P0 LDG.E.U16 R25, [R44.64] ;  /* 0x000000062c198981 */ /* 0x0000e2000c1e1500 */
[----:B------:R-:W-:-:S03]  /*2280*/  ISETP.GE.AND P0, PT, R34, R101, PT ;  /* 0x000000652200720c */ /* 0x000fc60003f06270 */
[----:B----4-:R0:W4:Y:S01]  /*2290*/  @!P1 LDG.E.U16 R98, [R44.64+0x40] ;  /* 0x000040062c629981 */ /* 0x010122000c1e1500 */
        /* <DEDUP_REMOVED lines=20> */
[----:B------:R-:W-:-:S03]  /*23e0*/  LEA.HI.SX32 R100, R55, R55, 0x1b ;  /* 0x0000003737647211 */ /* 0x000fc600078fdaff */
[C---:B------:R-:W-:Y:S02]  /*23f0*/  IMAD R101, R2.reuse, c[0x0][0x1c4], R101 ;  /* 0x0000710002657a24 */ /* 0x040fe400078e0265 */
[----:B------:R-:W-:Y:S01]  /*2400*/  IMAD.WIDE.U32 R46, R2, c[0x0][0x1c0], R46 ;  /* 0x00007000022e7a25 */ /* 0x000fe200078e002e */
[----:B0-----:R-:W-:Y:S02]  /*2410*/  SHF.L.U32 R44, R100, 0x1, RZ ;  /* 0x00000001642c7819 */ /* 0x001fe400000006ff */
[----:B------:R-:W-:Y:S02]  /*2420*/  IADD3 R104, R55, 0x20, RZ ;  /* 0x0000002037687810 */ /* 0x000fe40007ffe0ff */
[----:B------:R-:W-:Y:S02]  /*2430*/  IADD3 R45, R47, R101, RZ ;  /* 0x000000652f2d7210 */ /* 0x000fe40007ffe0ff */
[----:B------:R-:W-:Y:S02]  /*2440*/  LEA R100, P0, R46, c[0x0][0x230], 0x3 ;  /* 0x00008c002e647a11 */ /* 0x000fe400078018ff */
[----:B------:R-:W-:-:S02]  /*2450*/  IADD3 R114, R55, 0x40, RZ ;  /* 0x0000004037727810 */ /* 0x000fc40007ffe0ff */
[----:B------:R-:W-:Y:S02]  /*2460*/  LEA.HI.X R101, R46, c[0x0][0x234], R45, 0x3, P0 ;  /* 0x00008d002e657a11 */ /* 0x000fe400000f1c2d */
[-C--:B------:R-:W-:Y:S02]  /*2470*/  LEA.HI.SX32 R104, R104, R55.reuse, 0x1b ;  /* 0x0000003768687211 */ /* 0x080fe400078fdaff */
[----:B------:R-:W-:Y:S02]  /*2480*/  LEA.HI.SX32 R114, R114, R55, 0x1b ;  /* 0x0000003772727211 */ /* 0x000fe400078fdaff */
[----:B------:R-:W-:Y:S02]  /*2490*/  SHF.L.U32 R115, R104, 0x1, RZ ;  /* 0x0000000168737819 */ /* 0x000fe400000006ff */
[----:B------:R-:W-:Y:S02]  /*24a0*/  IADD3 R104, R55, 0x80, RZ ;  /* 0x0000008037687810 */ /* 0x000fe40007ffe0ff */
[----:B------:R-:W-:-:S02]  /*24b0*/  SHF.L.U32 R116, R114, 0x1, RZ ;  /* 0x0000000172747819 */ /* 0x000fc400000006ff */
[----:B------:R-:W-:Y:S02]  /*24c0*/  IADD3 R114, R55, 0xa0, RZ ;  /* 0x000000a037727810 */ /* 0x000fe40007ffe0ff */
[-C--:B------:R-:W-:Y:S02]  /*24d0*/  LEA.HI.SX32 R104, R104, R55.reuse, 0x1b ;  /* 0x0000003768687211 */ /* 0x080fe400078fdaff */
[----:B------:R-:W-:Y:S02]  /*24e0*/  LEA.HI.SX32 R114, R114, R55, 0x1b ;  /* 0x0000003772727211 */ /* 0x000fe400078fdaff */
[----:B------:R-:W-:Y:S02]  /*24f0*/  ISETP.NE.AND P0, PT, R53, RZ, PT ;  /* 0x000000ff3500720c */ /* 0x000fe40003f05270 */
[----:B------:R-:W-:Y:S02]  /*2500*/  SHF.L.U32 R120, R114, 0x1, RZ ;  /* 0x0000000172787819 */ /* 0x000fe400000006ff */
[----:B------:R-:W-:-:S02]  /*2510*/  ISETP.NE.AND P1, PT, R63, RZ, PT ;  /* 0x000000ff3f00720c */ /* 0x000fc40003f25270 */
[----:B------:R-:W-:Y:S02]  /*2520*/  ISETP.LT.OR P2, PT, R29, 0x2, P0 ;  /* 0x000000021d00780c */ /* 0x000fe40000741670 */
[----:B------:R-:W-:-:S09]  /*2530*/  LEA R114, R9, R2, 0x8 ;  /* 0x0000000209727211 */ /* 0x000fd200078e40ff */
[----:B------:R-:W-:Y:S02]  /*2540*/  @P1 IADD3 R114, R63, 0x200, RZ ;  /* 0x000002003f721810 */ /* 0x000fe40007ffe0ff */
[----:B------:R-:W-:Y:S01]  /*2550*/  PRMT R123, RZ, 0x5410, R76 ;  /* 0x00005410ff7b7816 */ /* 0x000fe2000000004c */
[----:B------:R-:W-:Y:S01]  /*2560*/  BSSY B0, `(.L_x_13408) ;  /* 0x0000088000007945 */ /* 0x000fe20003800000 */
[----:B--2---:R-:W-:-:S04]  /*2570*/  FMUL.FTZ R46, R20, R95 ;  /* 0x0000005f142e7220 */ /* 0x004fc80000410000 */
[----:B------:R-:W-:Y:S01]  /*2580*/  FMUL.RZ R121, R46, 0.15915493667125701904 ;  /* 0x3e22f9832e797820 */ /* 0x000fe2000040c000 */
[C---:B------:R-:W-:Y:S01]  /*2590*/  IADD3 R46, R55.reuse, 0x60, RZ ;  /* 0x00000060372e7810 */ /* 0x040fe20007ffe0ff */
[----:B---3--:R0:W-:Y:S01]  /*25a0*/  STS.U16 [R44], R25 ;  /* 0x000000192c007388 */ /* 0x0081e20000000400 */
[----:B------:R-:W-:Y:S02]  /*25b0*/  FMUL.FTZ R47, R94, 1.4426950216293334961 ;  /* 0x3fb8aa3b5e2f7820 */ /* 0x000fe40000410000 */
[----:B------:R-:W-:Y:S01]  /*25c0*/  LEA.HI.SX32 R46, R46, R55, 0x1b ;  /* 0x000000372e2e7211 */ /* 0x000fe200078fdaff */
[----:B-1--4-:R1:W-:Y:S01]  /*25d0*/  STS.U16 [R115+0x40], R98 ;  /* 0x0000406273007388 */ /* 0x0123e20000000400 */
[C---:B0-----:R-:W-:Y:S02]  /*25e0*/  IADD3 R44, R55.reuse, 0xc0, RZ ;  /* 0x000000c0372c7810 */ /* 0x041fe40007ffe0ff */
[C---:B------:R-:W-:Y:S02]  /*25f0*/  SHF.L.U32 R25, R55.reuse, 0x3, RZ ;  /* 0x0000000337197819 */ /* 0x040fe400000006ff */
[----:B-1----:R-:W-:-:S02]  /*2600*/  IADD3 R98, R55, 0xe0, RZ ;  /* 0x000000e037627810 */ /* 0x002fc40007ffe0ff */
[----:B------:R-:W-:Y:S02]  /*2610*/  LEA.HI.SX32 R44, R44, R55, 0x1b ;  /* 0x000000372c2c7211 */ /* 0x000fe400078fdaff */
[----:B------:R-:W-:Y:S01]  /*2620*/  SHF.L.U32 R117, R46, 0x1, RZ ;  /* 0x000000012e757819 */ /* 0x000fe200000006ff */
[----:B------:R-:W-:Y:S01]  /*2630*/  FMUL.FTZ R45, R20, R47 ;  /* 0x0000002f142d7220 */ /* 0x000fe20000410000 */
[----:B------:R-:W-:Y:S02]  /*2640*/  LEA.HI.SX32 R98, R98, R55, 0x1b ;  /* 0x0000003762627211 */ /* 0x000fe400078fdaff */
[----:B------:R-:W-:Y:S02]  /*2650*/  SHF.L.U32 R46, R104, 0x1, RZ ;  /* 0x00000001682e7819 */ /* 0x000fe400000006ff */
[----:B------:R-:W-:Y:S01]  /*2660*/  SHF.L.U32 R119, R44, 0x1, RZ ;  /* 0x000000012c777819 */ /* 0x000fe200000006ff */
[----:B------:R-:W-:Y:S01]  /*2670*/  STS.U16 [R116+0x80], R99 ;  /* 0x0000806374007388 */ /* 0x000fe20000000400 */
[----:B------:R-:W-:-:S02]  /*2680*/  LEA.HI.SX32 R44, R25, R25, 0x1b ;  /* 0x00000019192c7211 */ /* 0x000fc400078fdaff */
[----:B------:R-:W-:Y:S01]  /*2690*/  SHF.L.U32 R122, R98, 0x1, RZ ;  /* 0x00000001627a7819 */ /* 0x000fe200000006ff */
[----:B------:R-:W-:Y:S01]  /*26a0*/  STS.U16 [R117+0xc0], R102 ;  /* 0x0000c06675007388 */ /* 0x000fe20000000400 */
[----:B------:R-:W-:Y:S03]  /*26b0*/  MUFU.EX2 R45, R45 ;  /* 0x0000002d002d7308 */ /* 0x000fe60000000800 */
[----:B------:R0:W-:Y:S04]  /*26c0*/  STS.U16 [R46+0x100], R103 ;  /* 0x000100672e007388 */ /* 0x0001e80000000400 */
[----:B------:R-:W-:Y:S01]  /*26d0*/  STS.U16 [R120+0x140], R105 ;  /* 0x0001406978007388 */ /* 0x000fe20000000400 */
[----:B------:R-:W1:Y:S03]  /*26e0*/  MUFU.COS R118, R121 ;  /* 0x0000007900767308 */ /* 0x000e660000000000 */
[----:B------:R2:W-:Y:S01]  /*26f0*/  STS.U16 [R119+0x180], R112 ;  /* 0x0001807077007388 */ /* 0x0005e20000000400 */
[----:B0-----:R-:W-:-:S04]  /*2700*/  SHF.L.U32 R46, R44, 0x1, RZ ;  /* 0x000000012c2e7819 */ /* 0x001fc800000006ff */
[----:B------:R0:W3:Y:S01]  /*2710*/  MUFU.SIN R116, R121 ;  /* 0x0000007900747308 */ /* 0x0000e20000000400 */
[----:B------:R-:W-:Y:S01]  /*2720*/  STS.U16 [R122+0x1c0], R113 ;  /* 0x0001c0717a007388 */ /* 0x000fe20000000400 */
[----:B------:R-:W-:-:S06]  /*2730*/  NOP ;  /* 0x0000000000007918 */ /* 0x000fcc0000000000 */
[----:B------:R-:W-:Y:S04]  /*2740*/  LDS.U16 R119, [R46+0x2] ;  /* 0x000002002e777984 */ /* 0x000fe80000000400 */
[----:B0-----:R-:W0:Y:S01]  /*2750*/  LDS.U16 R121, [R46] ;  /* 0x000000002e797984 */ /* 0x001e220000000400 */
[----:B------:R-:W-:Y:S01]  /*2760*/  @!P2 IADD3 R115, R29, -0x2, RZ ;  /* 0xfffffffe1d73a810 */ /* 0x000fe20007ffe0ff */
[C---:B-1----:R-:W-:Y:S01]  /*2770*/  FMUL.FTZ R98, R45.reuse, R118 ;  /* 0x000000762d627220 */ /* 0x042fe20000410000 */
[----:B--2---:R-:W-:Y:S01]  /*2780*/  SHF.L.U32 R112, R114, 0x3, RZ ;  /* 0x0000000372707819 */ /* 0x004fe200000006ff */
[----:B---3--:R-:W-:Y:S01]  /*2790*/  FMUL.FTZ R99, R45, R116 ;  /* 0x000000742d637220 */ /* 0x008fe20000410000 */
[----:B------:R-:W1:Y:S01]  /*27a0*/  LDS.U16 R120, [R46+0x6] ;  /* 0x000006002e787984 */ /* 0x000e620000000400 */
[----:B------:R-:W-:-:S03]  /*27b0*/  @!P2 IMAD R45, R115, c[0x0][0x16c], R2 ;  /* 0x00005b00732daa24 */ /* 0x000fc600078e0202 */
[----:B------:R-:W2:Y:S04]  /*27c0*/  LDS.U16 R118, [R46+0x4] ;  /* 0x000004002e767984 */ /* 0x000ea80000000400 */
[----:B------:R-:W-:Y:S04]  /*27d0*/  LDS.U16 R115, [R46+0x8] ;  /* 0x000008002e737984 */ /* 0x000fe80000000400 */
[----:B------:R-:W3:Y:S04]  /*27e0*/  LDS.U16 R113, [R46+0xa] ;  /* 0x00000a002e717984 */ /* 0x000ee80000000400 */
[----:B------:R-:W4:Y:S04]  /*27f0*/  LDS.U16 R116, [R46+0xc] ;  /* 0x00000c002e747984 */ /* 0x000f280000000400 */
[----:B------:R0:W1:Y:S04]  /*2800*/  LDS.U16 R114, [R46+0xe] ;  /* 0x00000e002e727984 */ /* 0x0000680000000400 */
[----:B------:R0:W-:Y:S04]  /*2810*/  STS.64 [R112+0xa80], R98 ;  /* 0x000a806270007388 */ /* 0x0001e80000000a00 */
[----:B------:R-:W5:Y:S01]  /*2820*/  LDG.E.64 R100, [R100.64] ;  /* 0x0000000664647981 */ /* 0x000f62000c1e1b00 */
[----:B------:R-:W-:-:S04]  /*2830*/  FMUL.FTZ R102, R21, R95 ;  /* 0x0000005f15667220 */ /* 0x000fc80000410000 */
[----:B------:R-:W-:Y:S02]  /*2840*/  FMUL.RZ R117, R102, 0.15915493667125701904 ;  /* 0x3e22f98366757820 */ /* 0x000fe4000040c000 */
[-C--:B------:R-:W-:Y:S02]  /*2850*/  FMUL.FTZ R102, R21, R47.reuse ;  /* 0x0000002f15667220 */ /* 0x080fe40000410000 */
[----:B------:R-:W-:Y:S01]  /*2860*/  MUFU.SIN R103, R117 ;  /* 0x0000007500677308 */ /* 0x000fe20000000400 */
[----:B------:R-:W-:Y:S01]  /*2870*/  CS2R R104, SRZ ;  /* 0x0000000000687805 */ /* 0x000fe2000001ff00 */
[-C--:B0-----:R-:W-:Y:S02]  /*2880*/  FMUL.FTZ R46, R18, R47.reuse ;  /* 0x0000002f122e7220 */ /* 0x081fe40000410000 */
[----:B------:R-:W-:-:S04]  /*2890*/  FMUL.FTZ R112, R19, R47 ;  /* 0x0000002f13707220 */ /* 0x000fc80000410000 */
[----:B------:R-:W0:Y:S01]  /*28a0*/  MUFU.EX2 R102, R102 ;  /* 0x0000006600667308 */ /* 0x000e220000000800 */
[----:B------:R-:W-:Y:S01]  /*28b0*/  @!P2 IMAD.WIDE R44, R45, 0x10, R66 ;  /* 0x000000102d2ca825 */ /* 0x000fe200078e0242 */
[----:B------:R-:W-:Y:S03]  /*28c0*/  BAR.SYNC.DEFER_BLOCKING 0x0 ;  /* 0x0000000000007b1d */ /* 0x000fe60000010000 */
[----:B------:R-:W-:-:S03]  /*28d0*/  FMUL.FTZ R47, R18, R95 ;  /* 0x0000005f122f7220 */ /* 0x000fc60000410000 */
[----:B------:R0:W1:Y:S01]  /*28e0*/  MUFU.COS R133, R117 ;  /* 0x0000007500857308 */ /* 0x0000620000000000 */
[----:B------:R-:W-:Y:S01]  /*28f0*/  PRMT R121, RZ, 0x5410, R121 ;  /* 0x00005410ff797816 */ /* 0x000fe20000000079 */
[----:B------:R-:W-:Y:S01]  /*2900*/  FMUL.RZ R122, R47, 0.15915493667125701904 ;  /* 0x3e22f9832f7a7820 */ /* 0x000fe2000040c000 */
[----:B------:R-:W-:-:S03]  /*2910*/  PRMT R119, RZ, 0x5410, R119 ;  /* 0x00005410ff777816 */ /* 0x000fc60000000077 */
[C---:B------:R-:W-:Y:S02]  /*2920*/  FMUL.FTZ R140, R20.reuse, R121 ;  /* 0x00000079148c7220 */ /* 0x040fe40000410000 */
[----:B------:R-:W-:Y:S01]  /*2930*/  MUFU.EX2 R46, R46 ;  /* 0x0000002e002e7308 */ /* 0x000fe20000000800 */
[----:B------:R-:W-:Y:S02]  /*2940*/  FMUL.FTZ R142, R20, R119 ;  /* 0x00000077148e7220 */ /* 0x000fe40000410000 */
[----:B0-----:R-:W-:Y:S01]  /*2950*/  FMUL.FTZ R132, R102, R103 ;  /* 0x0000006766847220 */ /* 0x001fe20000410000 */
[----:B------:R0:W5:Y:S04]  /*2960*/  @!P2 LDG.E.64 R104, [R44.64+0x8] ;  /* 0x000008062c68a981 */ /* 0x000168000c1e1b00 */
[----:B------:R-:W2:Y:S01]  /*2970*/  MUFU.SIN R131, R122 ;  /* 0x0000007a00837308 */ /* 0x000ea20000000400 */
[----:B------:R-:W-:-:S02]  /*2980*/  FMUL.FTZ R140, R123, R140 ;  /* 0x0000008c7b8c7220 */ /* 0x000fc40000410000 */
[----:B0-----:R-:W-:-:S05]  /*2990*/  FMUL.FTZ R44, R19, R95 ;  /* 0x0000005f132c7220 */ /* 0x001fca0000410000 */
[----:B------:R0:W0:Y:S01]  /*29a0*/  MUFU.COS R45, R122 ;  /* 0x0000007a002d7308 */ /* 0x0000220000000000 */
[----:B------:R-:W-:Y:S01]  /*29b0*/  FMUL.RZ R117, R44, 0.15915493667125701904 ;  /* 0x3e22f9832c757820 */ /* 0x000fe2000040c000 */
[----:B-1----:R-:W-:Y:S01]  /*29c0*/  PRMT R120, RZ, 0x5410, R120 ;  /* 0x00005410ff787816 */ /* 0x002fe20000000078 */
[----:B------:R-:W-:Y:S02]  /*29d0*/  FMUL.FTZ R133, R102, R133 ;  /* 0x0000008566857220 */ /* 0x000fe40000410000 */
[----:B------:R-:W-:-:S03]  /*29e0*/  FMUL.FTZ R142, R123, R142 ;  /* 0x0000008e7b8e7220 */ /* 0x000fc60000410000 */
[----:B------:R-:W-:Y:S01]  /*29f0*/  MUFU.EX2 R112, R112 ;  /* 0x0000007000707308 */ /* 0x000fe20000000800 */
[C---:B------:R-:W-:Y:S01]  /*2a00*/  FMUL.FTZ R102, R132.reuse, R140 ;  /* 0x0000008c84667220 */ /* 0x040fe20000410000 */
[----:B--2---:R-:W-:Y:S01]  /*2a10*/  PRMT R118, RZ, 0x5410, R118 ;  /* 0x00005410ff767816 */ /* 0x004fe20000000076 */
[----:B------:R-:W-:-:S05]  /*2a20*/  FMUL.FTZ R44, R132, R142 ;  /* 0x0000008e842c7220 */ /* 0x000fca0000410000 */
[----:B------:R-:W1:Y:S01]  /*2a30*/  MUFU.SIN R47, R117 ;  /* 0x00000075002f7308 */ /* 0x000e620000000400 */
[----:B0-----:R-:W-:Y:S01]  /*2a40*/  PRMT R122, RZ, 0x7610, R76 ;  /* 0x00007610ff7a7816 */ /* 0x001fe2000000004c */
[----:B------:R-:W-:Y:S02]  /*2a50*/  FMUL.FTZ R143, R21, R120 ;  /* 0x00000078158f7220 */ /* 0x000fe40000410000 */
[----:B------:R-:W-:Y:S02]  /*2a60*/  FFMA.FTZ R102, R133, R142, R102 ;  /* 0x0000008e85667223 */ /* 0x000fe40000010066 */
[----:B------:R-:W-:Y:S02]  /*2a70*/  FMUL.FTZ R145, R21, R118 ;  /* 0x0000007615917220 */ /* 0x000fe40000410000 */
[----:B------:R-:W-:Y:S02]  /*2a80*/  FFMA.FTZ R44, R133, R140, -R44 ;  /* 0x0000008c852c7223 */ /* 0x000fe4000001082c */
[----:B------:R-:W-:-:S02]  /*2a90*/  FMUL.FTZ R131, R46, R131 ;  /* 0x000000832e837220 */ /* 0x000fc40000410000 */
[----:B------:R-:W-:Y:S01]  /*2aa0*/  FFMA.FTZ R102, R122, R143, R102 ;  /* 0x0000008f7a667223 */ /* 0x000fe20000010066 */
[----:B------:R0:W2:Y:S01]  /*2ab0*/  MUFU.COS R139, R117 ;  /* 0x00000075008b7308 */ /* 0x0000a20000000000 */
[----:B------:R-:W-:Y:S02]  /*2ac0*/  FMUL.FTZ R130, R46, R45 ;  /* 0x0000002d2e827220 */ /* 0x000fe40000410000 */
[----:B------:R-:W-:Y:S02]  /*2ad0*/  FFMA.FTZ R44, R122, R145, R44 ;  /* 0x000000917a2c7223 */ /* 0x000fe4000001002c */
[----:B------:R-:W-:Y:S01]  /*2ae0*/  FMUL.FTZ R45, R131, R102 ;  /* 0x00000066832d7220 */ /* 0x000fe20000410000 */
[----:B---3--:R-:W-:Y:S01]  /*2af0*/  PRMT R113, RZ, 0x5410, R113 ;  /* 0x00005410ff717816 */ /* 0x008fe20000000071 */
[----:B-1----:R-:W-:Y:S02]  /*2b00*/  FMUL.FTZ R126, R112, R47 ;  /* 0x0000002f707e7220 */ /* 0x002fe40000410000 */
[----:B------:R-:W-:-:S02]  /*2b10*/  FMUL.FTZ R46, R98, R132 ;  /* 0x00000084622e7220 */ /* 0x000fc40000410000 */
[-C--:B------:R-:W-:Y:S01]  /*2b20*/  FMUL.FTZ R47, R131, R44.reuse ;  /* 0x0000002c832f7220 */ /* 0x080fe20000410000 */
[----:B------:R-:W-:Y:S01]  /*2b30*/  PRMT R115, RZ, 0x5410, R115 ;  /* 0x00005410ff737816 */ /* 0x000fe20000000073 */
[C---:B------:R-:W-:Y:S01]  /*2b40*/  FFMA.FTZ R103, R130.reuse, R44, -R45 ;  /* 0x0000002c82677223 */ /* 0x040fe2000001082d */
[----:B0-----:R-:W-:Y:S01]  /*2b50*/  PRMT R117, RZ, 0x5410, R77 ;  /* 0x00005410ff757816 */ /* 0x001fe2000000004d */
[C---:B------:R-:W-:Y:S02]  /*2b60*/  FMUL.FTZ R44, R99.reuse, R132 ;  /* 0x00000084632c7220 */ /* 0x040fe40000410000 */
[----:B------:R-:W-:Y:S02]  /*2b70*/  FFMA.FTZ R46, R99, R133, R46 ;  /* 0x00000085632e7223 */ /* 0x000fe4000001002e */
[----:B------:R-:W-:Y:S02]  /*2b80*/  FFMA.FTZ R102, R130, R102, R47 ;  /* 0x0000006682667223 */ /* 0x000fe4000001002f */
[----:B------:R-:W-:-:S02]  /*2b90*/  FMUL.FTZ R146, R18, R113 ;  /* 0x0000007112927220 */ /* 0x000fc40000410000 */
[----:B------:R-:W-:Y:S02]  /*2ba0*/  FFMA.FTZ R44, R98, R133, -R44 ;  /* 0x00000085622c7223 */ /* 0x000fe4000001082c */
[----:B------:R-:W-:Y:S02]  /*2bb0*/  FMUL.FTZ R144, R18, R115 ;  /* 0x0000007312907220 */ /* 0x000fe40000410000 */
[----:B------:R-:W-:Y:S01]  /*2bc0*/  FMUL.FTZ R45, R131, R46 ;  /* 0x0000002e832d7220 */ /* 0x000fe20000410000 */
[----:B------:R-:W-:Y:S01]  /*2bd0*/  ISETP.NE.AND P2, PT, R63, 0x1f, PT ;  /* 0x0000001f3f00780c */ /* 0x000fe20003f45270 */
[----:B------:R-:W-:Y:S02]  /*2be0*/  FFMA.FTZ R102, R117, R146, R102 ;  /* 0x0000009275667223 */ /* 0x000fe40000010066 */
[----:B------:R-:W-:Y:S01]  /*2bf0*/  FMUL.FTZ R47, R131, R44 ;  /* 0x0000002c832f7220 */ /* 0x000fe20000410000 */
[----:B----4-:R-:W-:Y:S01]  /*2c00*/  PRMT R116, RZ, 0x5410, R116 ;  /* 0x00005410ff747816 */ /* 0x010fe20000000074 */
[----:B------:R-:W-:-:S02]  /*2c10*/  FFMA.FTZ R103, R117, R144, R103 ;  /* 0x0000009075677223 */ /* 0x000fc40000010067 */
[----:B------:R-:W-:Y:S02]  /*2c20*/  FFMA.FTZ R45, R130, R44, -R45 ;  /* 0x0000002c822d7223 */ /* 0x000fe4000001082d */
[----:B--2---:R-:W-:Y:S02]  /*2c30*/  FMUL.FTZ R139, R112, R139 ;  /* 0x0000008b708b7220 */ /* 0x004fe40000410000 */
[----:B------:R-:W-:Y:S02]  /*2c40*/  FMUL.FTZ R44, R126, R102 ;  /* 0x000000667e2c7220 */ /* 0x000fe40000410000 */
[----:B------:R-:W-:Y:S01]  /*2c50*/  FFMA.FTZ R47, R130, R46, R47 ;  /* 0x0000002e822f7223 */ /* 0x000fe2000001002f */
[----:B------:R-:W-:Y:S01]  /*2c60*/  PRMT R112, RZ, 0x7610, R77 ;  /* 0x00007610ff707816 */ /* 0x000fe2000000004d */
[-C--:B------:R-:W-:Y:S02]  /*2c70*/  FMUL.FTZ R46, R126, R103.reuse ;  /* 0x000000677e2e7220 */ /* 0x080fe40000410000 */
[----:B------:R-:W-:-:S02]  /*2c80*/  FFMA.FTZ R103, R139, R103, -R44 ;  /* 0x000000678b677223 */ /* 0x000fc4000001082c */
[----:B------:R-:W-:Y:S02]  /*2c90*/  FMUL.FTZ R141, R19, R116 ;  /* 0x00000074138d7220 */ /* 0x000fe40000410000 */
[----:B------:R-:W-:Y:S02]  /*2ca0*/  FFMA.FTZ R46, R139, R102, R46 ;  /* 0x000000668b2e7223 */ /* 0x000fe4000001002e */
[----:B------:R-:W-:Y:S02]  /*2cb0*/  FFMA.FTZ R147, R112, R141, R103 ;  /* 0x0000008d70937223 */ /* 0x000fe40000010067 */
[----:B------:R0:W1:Y:S01]  /*2cc0*/  @P2 LDS.64 R102, [R63.X8+0x1a88] ;  /* 0x001a88003f662984 */ /* 0x0000620000008a00 */
[----:B------:R-:W-:Y:S01]  /*2cd0*/  PRMT R114, RZ, 0x5410, R114 ;  /* 0x00005410ff727816 */ /* 0x000fe20000000072 */
[C---:B------:R-:W-:Y:S02]  /*2ce0*/  FMUL.FTZ R136, R126.reuse, R47 ;  /* 0x0000002f7e887220 */ /* 0x040fe40000410000 */
[----:B------:R-:W-:-:S02]  /*2cf0*/  FMUL.FTZ R44, R126, R45 ;  /* 0x0000002d7e2c7220 */ /* 0x000fc40000410000 */
[----:B------:R-:W-:Y:S02]  /*2d00*/  FMUL.FTZ R127, R19, R114 ;  /* 0x00000072137f7220 */ /* 0x000fe40000410000 */
[C---:B------:R-:W-:Y:S02]  /*2d10*/  FFMA.FTZ R136, R139.reuse, R45, -R136 ;  /* 0x0000002d8b887223 */ /* 0x040fe40000010888 */
[----:B------:R-:W-:Y:S02]  /*2d20*/  FFMA.FTZ R47, R139, R47, R44 ;  /* 0x0000002f8b2f7223 */ /* 0x000fe4000001002c */
        /* <DEDUP_REMOVED lines=11> */
.L_x_13409:
[----:B0-----:R-:W-:Y:S05]  /*2de0*/  BSYNC B0 ;  /* 0x0000000000007941 */ /* 0x001fea0003800000 */
.L_x_13408:
        /* <DEDUP_REMOVED lines=10> */
[CC--:B--2---:R-:W-:Y:S02]  /*2e90*/  FMUL.FTZ R135, R47.reuse, R46.reuse ;  /* 0x0000002e2f877220 */ /* 0x0c4fe40000410000 */
[C---:B------:R-:W-:Y:S02]  /*2ea0*/  FFMA.FTZ R46, R136.reuse, R46, -R129 ;  /* 0x0000002e882e7223 */ /* 0x040fe40000010881 */
[C---:B---3--:R-:W-:Y:S02]  /*2eb0*/  FMUL.FTZ R125, R47.reuse, R44 ;  /* 0x0000002c2f7d7220 */ /* 0x048fe40000410000 */
        /* <DEDUP_REMOVED lines=46> */
[C---:B---3--:R-:W-:Y:S02]  /*31a0*/  FMUL.FTZ R124, R128.reuse, R129 ;  /* 0x00000081807c7220 */ /* 0x048fe40000410000 */
[-C--:B----4-:R-:W-:Y:S02]  /*31b0*/  FMUL.FTZ R44, R128, R47.reuse ;  /* 0x0000002f802c7220 */ /* 0x090fe40000410000 */
[C---:B------:R-:W-:Y:S02]  /*31c0*/  FFMA.FTZ R47, R136.reuse, R47, R46 ;  /* 0x0000002f882f7223 */ /* 0x040fe4000001002e */
[C---:B------:R-:W-:Y:S02]  /*31d0*/  FFMA.FTZ R46, R136.reuse, R129, R135 ;  /* 0x00000081882e7223 */ /* 0x040fe40000010087 */
[----:B------:R-:W-:Y:S01]  /*31e0*/  FFMA.FTZ R124, R136, R125, -R124 ;  /* 0x0000007d887c7223 */ /* 0x000fe2000001087c */
        /* <DEDUP_REMOVED lines=8> */
[----:B------:R-:W2:Y:S01]  /*3270*/  SHFL.UP PT, R135, R137, 0x10, RZ ;  /* 0x0600000089877989 */ /* 0x000ea200000e00ff */
[-C--:B------:R-:W-:Y:S02]  /*3280*/  FMUL.FTZ R138, R126, R124.reuse ;  /* 0x0000007c7e8a7220 */ /* 0x080fe40000410000 */
[C---:B------:R-:W-:Y:S01]  /*3290*/  FMUL.FTZ R128, R139.reuse, R124 ;  /* 0x0000007c8b807220 */ /* 0x040fe20000410000 */
[----:B------:R-:W3:Y:S01]  /*32a0*/  SHFL.UP PT, R46, R147, 0x10, RZ ;  /* 0x06000000932e7989 */ /* 0x000ee200000e00ff */
[----:B------:R-:W-:-:S02]  /*32b0*/  FFMA.FTZ R149, R139, R125, -R138 ;  /* 0x0000007d8b957223 */ /* 0x000fc4000001088a */
[C---:B------:R-:W-:Y:S01]  /*32c0*/  FMUL.FTZ R129, R5.reuse, R101 ;  /* 0x0000006505817220 */ /* 0x040fe20000410000 */
[----:B------:R-:W4:Y:S01]  /*32d0*/  SHFL.UP PT, R45, R47, 0x10, RZ ;  /* 0x060000002f2d7989 */ /* 0x000f2200000e00ff */
[----:B------:R-:W-:Y:S02]  /*32e0*/  FFMA.FTZ R148, -R126, R125, -R128 ;  /* 0x0000007d7e947223 */ /* 0x000fe40000010980 */
[----:B------:R-:W-:Y:S02]  /*32f0*/  FMUL.FTZ R128, R5, R100 ;  /* 0x0000006405807220 */ /* 0x000fe40000410000 */
[----:B------:R-:W-:Y:S02]  /*3300*/  FADD.FTZ R152, -R129, R148 ;  /* 0x0000009481987221 */ /* 0x000fe40000010100 */
[----:B------:R-:W-:Y:S02]  /*3310*/  FADD.FTZ R148, R128, R149 ;  /* 0x0000009580947221 */ /* 0x000fe40000010000 */
[----:B------:R-:W-:-:S02]  /*3320*/  FMUL.FTZ R149, R131, -R152 ;  /* 0x8000009883957220 */ /* 0x000fc40000410000 */
[----:B------:R-:W-:Y:S02]  /*3330*/  FMUL.FTZ R153, R131, -R148 ;  /* 0x8000009483997220 */ /* 0x000fe40000410000 */
[C---:B0-----:R-:W-:Y:S02]  /*3340*/  FMUL.FTZ R138, R47.reuse, R44 ;  /* 0x0000002c2f8a7220 */ /* 0x041fe40000410000 */
[C---:B------:R-:W-:Y:S02]  /*3350*/  FFMA.FTZ R149, R130.reuse, R148, -R149 ;  /* 0x0000009482957223 */ /* 0x040fe40000010895 */
[C---:B--2---:R-:W-:Y:S02]  /*3360*/  FMUL.FTZ R151, R47.reuse, R135 ;  /* 0x000000872f977220 */ /* 0x044fe40000410000 */
[----:B------:R-:W-:Y:S02]  /*3370*/  FFMA.FTZ R148, R130, R152, R153 ;  /* 0x0000009882947223 */ /* 0x000fe40000010099 */
[----:B---3--:R-:W-:-:S02]  /*3380*/  FMUL.FTZ R150, R47, R46 ;  /* 0x0000002e2f967220 */ /* 0x008fc40000410000 */
[C---:B------:R-:W-:Y:S02]  /*3390*/  FFMA.FTZ R46, R136.reuse, R46, -R151 ;  /* 0x0000002e882e7223 */ /* 0x040fe40000010897 */
[CC--:B----4-:R-:W-:Y:S02]  /*33a0*/  FFMA.FTZ R138, R136.reuse, R45.reuse, R138 ;  /* 0x0000002d888a7223 */ /* 0x0d0fe4000001008a */
[C---:B------:R-:W-:Y:S02]  /*33b0*/  FMUL.FTZ R45, R47.reuse, R45 ;  /* 0x0000002d2f2d7220 */ /* 0x040fe40000410000 */
[C---:B------:R-:W-:Y:S01]  /*33c0*/  FFMA.FTZ R150, R136.reuse, R135, R150 ;  /* 0x0000008788967223 */ /* 0x040fe20000010096 */
[----:B------:R-:W-:Y:S01]  /*33d0*/  FSEL R151, R47, R138, !P3 ;  /* 0x0000008a2f977208 */ /* 0x000fe20005800000 */
[----:B------:R-:W-:Y:S01]  /*33e0*/  @P3 FFMA.FTZ R136, R136, R44, -R45 ;  /* 0x0000002c88883223 */ /* 0x000fe2000001082d */
[----:B------:R-:W-:Y:S01]  /*33f0*/  HFMA2.MMA R45, -RZ, RZ, 0, 0 ;  /* 0x00000000ff2d7435 */ /* 0x000fe200000001ff */
[----:B------:R-:W-:Y:S01]  /*3400*/  @P3 FADD.FTZ R137, R137, R150 ;  /* 0x0000009689893221 */ /* 0x000fe20000010000 */
[----:B------:R-:W-:Y:S01]  /*3410*/  MOV R44, 0x3f800000 ;  /* 0x3f800000002c7802 */ /* 0x000fe20000000f00 */
[----:B------:R0:W2:Y:S01]  /*3420*/  SHFL.UP PT, R150, R151, 0x1, RZ ;  /* 0x0420000097967989 */ /* 0x0000a200000e00ff */
[----:B------:R-:W-:-:S02]  /*3430*/  @P3 FADD.FTZ R147, R147, R46 ;  /* 0x0000002e93933221 */ /* 0x000fc40000010000 */
[C---:B------:R-:W-:Y:S01]  /*3440*/  FMUL.FTZ R135, R6.reuse, R101 ;  /* 0x0000006506877220 */ /* 0x040fe20000410000 */
[----:B------:R-:W3:Y:S01]  /*3450*/  SHFL.UP PT, R136, R136, 0x1, RZ ;  /* 0x0420000088887989 */ /* 0x000ee200000e00ff */
[----:B------:R-:W-:Y:S01]  /*3460*/  FMUL.FTZ R138, R6, R100 ;  /* 0x00000064068a7220 */ /* 0x000fe20000410000 */
[----:B------:R-:W-:Y:S01]  /*3470*/  CS2R R46, SRZ ;  /* 0x00000000002e7805 */ /* 0x000fe2000001ff00 */
[----:B-1----:R-:W-:Y:S01]  /*3480*/  FMUL.FTZ R152, R126, -R102 ;  /* 0x800000667e987220 */ /* 0x002fe20000410000 */
[----:B------:R-:W1:Y:S01]  /*3490*/  SHFL.UP PT, R137, R137, 0x1, RZ ;  /* 0x0420000089897989 */ /* 0x000e6200000e00ff */
[----:B0-----:R-:W-:Y:S02]  /*34a0*/  FADD.FTZ R151, -R135, R148 ;  /* 0x0000009487977221 */ /* 0x001fe40000010100 */
[----:B------:R-:W-:Y:S01]  /*34b0*/  FADD.FTZ R148, R138, R149 ;  /* 0x000000958a947221 */ /* 0x000fe20000010000 */
[----:B------:R-:W0:Y:S01]  /*34c0*/  SHFL.UP PT, R147, R147, 0x1, RZ ;  /* 0x0420000093937989 */ /* 0x000e2200000e00ff */
[----:B------:R-:W-:-:S02]  /*34d0*/  FMUL.FTZ R153, R132, -R151 ;  /* 0x8000009784997220 */ /* 0x000fc40000410000 */
[-C--:B------:R-:W-:Y:S01]  /*34e0*/  FMUL.FTZ R154, R132, -R148.reuse ;  /* 0x80000094849a7220 */ /* 0x080fe20000410000 */
[----:B------:R4:W4:Y:S01]  /*34f0*/  @!P0 LDS.128 R44, [R2.X16+0x1b80] ;  /* 0x001b8000022c8984 */ /* 0x000922000000cc00 */
[----:B------:R-:W-:Y:S01]  /*3500*/  FMUL.FTZ R149, R126, R103 ;  /* 0x000000677e957220 */ /* 0x000fe20000410000 */
[----:B------:R-:W-:Y:S01]  /*3510*/  ISETP.NE.AND P0, PT, R53, 0x1f, PT ;  /* 0x0000001f3500780c */ /* 0x000fe20003f05270 */
[C---:B------:R-:W-:Y:S02]  /*3520*/  FFMA.FTZ R148, R133.reuse, R148, -R153 ;  /* 0x0000009485947223 */ /* 0x040fe40000010899 */
[----:B------:R-:W-:Y:S02]  /*3530*/  FFMA.FTZ R151, R133, R151, R154 ;  /* 0x0000009785977223 */ /* 0x000fe4000001009a */
[C---:B------:R-:W-:Y:S02]  /*3540*/  FFMA.FTZ R153, R139.reuse, R102, -R149 ;  /* 0x000000668b997223 */ /* 0x040fe40000010895 */
[----:B------:R-:W-:-:S02]  /*3550*/  FFMA.FTZ R154, R139, -R103, R152 ;  /* 0x800000678b9a7223 */ /* 0x000fc40000010098 */
[C---:B--2---:R-:W-:Y:S02]  /*3560*/  FMUL.FTZ R152, R150.reuse, R104 ;  /* 0x0000006896987220 */ /* 0x044fe40000410000 */
[C---:B------:R-:W-:Y:S02]  /*3570*/  FMUL.FTZ R157, R131.reuse, -R153 ;  /* 0x80000099839d7220 */ /* 0x040fe40000410000 */
[-C--:B------:R-:W-:Y:S02]  /*3580*/  FMUL.FTZ R149, R150, R105.reuse ;  /* 0x0000006996957220 */ /* 0x080fe40000410000 */
[-C--:B------:R-:W-:Y:S02]  /*3590*/  FMUL.FTZ R155, R131, -R154.reuse ;  /* 0x8000009a839b7220 */ /* 0x080fe40000410000 */
[----:B---3--:R-:W-:Y:S02]  /*35a0*/  FFMA.FTZ R152, R136, R105, R152 ;  /* 0x0000006988987223 */ /* 0x008fe40000010098 */
[----:B------:R-:W-:-:S02]  /*35b0*/  FFMA.FTZ R157, R130, R154, R157 ;  /* 0x0000009a829d7223 */ /* 0x000fc4000001009d */
[----:B------:R-:W-:Y:S02]  /*35c0*/  FFMA.FTZ R150, R136, R104, -R149 ;  /* 0x0000006888967223 */ /* 0x000fe40000010895 */
[----:B------:R-:W-:Y:S02]  /*35d0*/  FFMA.FTZ R155, R130, R153, -R155 ;  /* 0x00000099829b7223 */ /* 0x000fe4000001089b */
[----:B-1----:R-:W-:Y:S02]  /*35e0*/  @P1 FADD.FTZ R105, R137, R152 ;  /* 0x0000009889691221 */ /* 0x002fe40000010000 */
[----:B------:R-:W-:Y:S02]  /*35f0*/  FMUL.FTZ R137, R7, R100 ;  /* 0x0000006407897220 */ /* 0x000fe40000410000 */
[----:B------:R-:W-:Y:S02]  /*3600*/  FMUL.FTZ R100, R132, -R157 ;  /* 0x8000009d84647220 */ /* 0x000fe40000410000 */
[----:B0-----:R-:W-:-:S02]  /*3610*/  @P1 FADD.FTZ R104, R147, R150 ;  /* 0x0000009693681221 */ /* 0x001fc40000010000 */
[----:B------:R-:W-:Y:S02]  /*3620*/  FMUL.FTZ R136, R7, R101 ;  /* 0x0000006507887220 */ /* 0x000fe40000410000 */
[-C--:B------:R-:W-:Y:S02]  /*3630*/  FMUL.FTZ R150, R132, -R155.reuse ;  /* 0x8000009b84967220 */ /* 0x080fe40000410000 */
[----:B------:R-:W-:Y:S02]  /*3640*/  FFMA.FTZ R149, R133, R155, -R100 ;  /* 0x0000009b85957223 */ /* 0x000fe40000010864 */
[----:B------:R-:W-:Y:S02]  /*3650*/  FADD.FTZ R147, R137, R148 ;  /* 0x0000009489937221 */ /* 0x000fe40000010000 */
[C---:B------:R-:W-:Y:S01]  /*3660*/  FMUL.FTZ R101, R99.reuse, R105 ;  /* 0x0000006963657220 */ /* 0x040fe20000410000 */
[----:B------:R0:W1:Y:S01]  /*3670*/  SHFL.DOWN PT, R152, R149, 0x1, 0x1f ;  /* 0x08201f0095987f89 */ /* 0x00006200000e0000 */
[----:B------:R-:W-:-:S02]  /*3680*/  FMUL.FTZ R100, R99, R104 ;  /* 0x0000006863647220 */ /* 0x000fc40000410000 */
[----:B------:R-:W-:Y:S02]  /*3690*/  FADD.FTZ R148, -R136, R151 ;  /* 0x0000009788947221 */ /* 0x000fe40000010100 */
[----:B------:R-:W-:Y:S02]  /*36a0*/  FFMA.FTZ R99, R133, R157, R150 ;  /* 0x0000009d85637223 */ /* 0x000fe40000010096 */
[C---:B------:R-:W-:Y:S01]  /*36b0*/  FFMA.FTZ R101, R98.reuse, R104, -R101 ;  /* 0x0000006862657223 */ /* 0x040fe20000010865 */
[----:B------:R0:W2:Y:S01]  /*36c0*/  SHFL.DOWN PT, R156, R148, 0x1, 0x1f ;  /* 0x08201f00949c7f89 */ /* 0x0000a200000e0000 */
[----:B------:R-:W-:-:S03]  /*36d0*/  FFMA.FTZ R105, R98, R105, R100 ;  /* 0x0000006962697223 */ /* 0x000fc60000010064 */
[----:B------:R0:W3:Y:S04]  /*36e0*/  SHFL.DOWN PT, R104, R147, 0x1, 0x1f ;  /* 0x08201f0093687f89 */ /* 0x0000e800000e0000 */
[----:B------:R0:W0:Y:S01]  /*36f0*/  SHFL.DOWN PT, R154, R99, 0x1, 0x1f ;  /* 0x08201f00639a7f89 */ /* 0x00002200000e0000 */
[----:B------:R-:W-:Y:S05]  /*3700*/  @!P0 BRA `(.L_x_13411) ;  /* 0x000000b000008947 */ /* 0x000fea0003800000 */
[C---:B--2-4-:R-:W-:Y:S02]  /*3710*/  FMUL.FTZ R100, R99.reuse, R156 ;  /* 0x0000009c63647220 */ /* 0x054fe40000410000 */
[C---:B0-----:R-:W-:Y:S02]  /*3720*/  FMUL.FTZ R98, R99.reuse, R154 ;  /* 0x0000009a63627220 */ /* 0x041fe40000410000 */
        /* <DEDUP_REMOVED lines=9> */
.L_x_13411:
[----:B----4-:R-:W-:Y:S05]  /*37c0*/  BSYNC B0 ;  /* 0x0000000000007941 */ /* 0x010fea0003800000 */
.L_x_13410:
[----:B------:R-:W-:Y:S01]  /*37d0*/  ISETP.GT.U32.AND P0, PT, R53, 0x1d, PT ;  /* 0x0000001d3500780c */ /* 0x000fe20003f04070 */
[----:B------:R-:W-:Y:S01]  /*37e0*/  FADD.FTZ R142, R142, R105 ;  /* 0x000000698e8e7221 */ /* 0x000fe20000010000 */
[----:B--2---:R2:W4:Y:S01]  /*37f0*/  SHFL.DOWN PT, R156, R149, 0x2, 0x1f ;  /* 0x08401f00959c7f89 */ /* 0x00452200000e0000 */
[----:B------:R-:W-:Y:S01]  /*3800*/  FADD.FTZ R140, R140, R101 ;  /* 0x000000658c8c7221 */ /* 0x000fe20000010000 */
[----:B------:R-:W-:Y:S01]  /*3810*/  BSSY B0, `(.L_x_13412) ;  /* 0x0000014000007945 */ /* 0x000fe20003800000 */
[C---:B------:R-:W-:Y:S01]  /*3820*/  FMUL.FTZ R98, R132.reuse, R142 ;  /* 0x0000008e84627220 */ /* 0x040fe20000410000 */
[----:B------:R2:W3:Y:S01]  /*3830*/  SHFL.DOWN PT, R158, R99, 0x2, 0x1f ;  /* 0x08401f00639e7f89 */ /* 0x0004e200000e0000 */
[----:B------:R-:W-:-:S02]  /*3840*/  FMUL.FTZ R100, R132, R140 ;  /* 0x0000008c84647220 */ /* 0x000fc40000410000 */
[C---:B------:R-:W-:Y:S01]  /*3850*/  FFMA.FTZ R98, R133.reuse, R140, -R98 ;  /* 0x0000008c85627223 */ /* 0x040fe20000010862 */
[----:B-1----:R2:W1:Y:S01]  /*3860*/  SHFL.DOWN PT, R152, R147, 0x2, 0x1f ;  /* 0x08401f0093987f89 */ /* 0x00246200000e0000 */
        /* <DEDUP_REMOVED lines=14> */
.L_x_13413:
[----:B------:R-:W-:Y:S05]  /*3950*/  BSYNC B0 ;  /* 0x0000000000007941 */ /* 0x000fea0003800000 */
.L_x_13412:
[----:B------:R-:W-:Y:S01]  /*3960*/  ISETP.GT.U32.AND P0, PT, R53, 0x1b, PT ;  /* 0x0000001b3500780c */ /* 0x000fe20003f04070 */
[C---:B------:R-:W-:Y:S01]  /*3970*/  FFMA.FTZ R101, R122.reuse, R145, R98 ;  /* 0x000000917a657223 */ /* 0x040fe20000010062 */
[----:B----4-:R4:W2:Y:S01]  /*3980*/  SHFL.DOWN PT, R156, R149, 0x4, 0x1f ;  /* 0x08801f00959c7f89 */ /* 0x0108a200000e0000 */
[----:B------:R-:W-:Y:S01]  /*3990*/  FFMA.FTZ R151, R122, R143, R100 ;  /* 0x0000008f7a977223 */ /* 0x000fe20000010064 */
[----:B------:R-:W-:Y:S01]  /*39a0*/  BSSY B0, `(.L_x_13414) ;  /* 0x0000016000007945 */ /* 0x000fe20003800000 */
[C---:B------:R-:W-:Y:S01]  /*39b0*/  FMUL.FTZ R100, R131.reuse, R101 ;  /* 0x0000006583647220 */ /* 0x040fe20000410000 */
[----:B---3--:R4:W3:Y:S01]  /*39c0*/  SHFL.DOWN PT, R158, R99, 0x4, 0x1f ;  /* 0x08801f00639e7f89 */ /* 0x0088e200000e0000 */
[-C--:B------:R-:W-:Y:S01]  /*39d0*/  FMUL.FTZ R98, R131, R151.reuse ;  /* 0x0000009783627220 */ /* 0x080fe20000410000 */
[C---:B------:R-:W-:Y:S01]  /*39e0*/  ISETP.GT.U32.AND P1, PT, R53.reuse, 0x17, PT ;  /* 0x000000173500780c */ /* 0x040fe20003f24070 */
[C---:B------:R-:W-:Y:S01]  /*39f0*/  FFMA.FTZ R100, R130.reuse, R151, R100 ;  /* 0x0000009782647223 */ /* 0x040fe20000010064 */
[----:B-1----:R4:W1:Y:S01]  /*3a00*/  SHFL.DOWN PT, R152, R147, 0x4, 0x1f ;  /* 0x08801f0093987f89 */ /* 0x00286200000e0000 */
[----:B------:R-:W-:Y:S01]  /*3a10*/  ISETP.GT.U32.AND P3, PT, R53, 0xf, PT ;  /* 0x0000000f3500780c */ /* 0x000fe20003f64070 */
[----:B------:R-:W-:-:S02]  /*3a20*/  FFMA.FTZ R98, R130, R101, -R98 ;  /* 0x0000006582627223 */ /* 0x000fc40000010862 */
[----:B0-----:R4:W0:Y:S01]  /*3a30*/  SHFL.DOWN PT, R160, R148, 0x4, 0x1f ;  /* 0x08801f0094a07f89 */ /* 0x00182200000e0000 */
[----:B------:R-:W-:Y:S05]  /*3a40*/  @P0 BRA `(.L_x_13415) ;  /* 0x000000b000000947 */ /* 0x000fea0003800000 */
[C---:B0-----:R-:W-:Y:S02]  /*3a50*/  FMUL.FTZ R150, R99.reuse, R160 ;  /* 0x000000a063967220 */ /* 0x041fe40000410000 */
[C---:B---3--:R-:W-:Y:S02]  /*3a60*/  FMUL.FTZ R104, R99.reuse, R158 ;  /* 0x0000009e63687220 */ /* 0x048fe40000410000 */
[-C--:B-1----:R-:W-:Y:S02]  /*3a70*/  FMUL.FTZ R154, R99, R152.reuse ;  /* 0x00000098639a7220 */ /* 0x082fe40000410000 */
[----:B------:R-:W-:Y:S02]  /*3a80*/  FFMA.FTZ R152, R149, R152, -R150 ;  /* 0x0000009895987223 */ /* 0x000fe40000010896 */
[-C--:B--2---:R-:W-:Y:S02]  /*3a90*/  FMUL.FTZ R150, R99, R156.reuse ;  /* 0x0000009c63967220 */ /* 0x084fe40000410000 */
[----:B------:R-:W-:-:S02]  /*3aa0*/  FFMA.FTZ R104, R149, R156, -R104 ;  /* 0x0000009c95687223 */ /* 0x000fc40000010868 */
[C---:B------:R-:W-:Y:S02]  /*3ab0*/  FFMA.FTZ R105, R149.reuse, R160, R154 ;  /* 0x000000a095697223 */ /* 0x040fe4000001009a */
[----:B----4-:R-:W-:Y:S01]  /*3ac0*/  FFMA.FTZ R99, R149, R158, R150 ;  /* 0x0000009e95637223 */ /* 0x010fe20000010096 */
[----:B------:R-:W-:Y:S01]  /*3ad0*/  MOV R149, R104 ;  /* 0x0000006800957202 */ /* 0x000fe20000000f00 */
[----:B------:R-:W-:Y:S02]  /*3ae0*/  FADD.FTZ R147, R147, R152 ;  /* 0x0000009893937221 */ /* 0x000fe40000010000 */
[----:B------:R-:W-:Y:S02]  /*3af0*/  FADD.FTZ R148, R148, R105 ;  /* 0x0000006994947221 */ /* 0x000fe40000010000 */
.L_x_13415:
[----:B------:R-:W-:Y:S05]  /*3b00*/  BSYNC B0 ;  /* 0x0000000000007941 */ /* 0x000fea0003800000 */
.L_x_13414:
[C---:B------:R-:W-:Y:S01]  /*3b10*/  FFMA.FTZ R98, R117.reuse, R144, R98 ;  /* 0x0000009075627223 */ /* 0x040fe20000010062 */
[----:B-1----:R1:W4:Y:S01]  /*3b20*/  SHFL.DOWN PT, R152, R149, 0x8, 0x1f ;  /* 0x09001f0095987f89 */ /* 0x00232200000e0000 */
[----:B------:R-:W-:Y:S01]  /*3b30*/  BSSY B0, `(.L_x_13416) ;  /* 0x0000011000007945 */ /* 0x000fe20003800000 */
[----:B------:R-:W-:Y:S02]  /*3b40*/  FFMA.FTZ R146, R117, R146, R100 ;  /* 0x0000009275927223 */ /* 0x000fe40000010064 */
[----:B------:R1:W3:Y:S04]  /*3b50*/  SHFL.DOWN PT, R154, R99, 0x8, 0x1f ;  /* 0x09001f00639a7f89 */ /* 0x0002e800000e0000 */
[----:B------:R1:W2:Y:S04]  /*3b60*/  SHFL.DOWN PT, R144, R147, 0x8, 0x1f ;  /* 0x09001f0093907f89 */ /* 0x0002a800000e0000 */
[----:B--2---:R1:W2:Y:S01]  /*3b70*/  SHFL.DOWN PT, R156, R148, 0x8, 0x1f ;  /* 0x09001f00949c7f89 */ /* 0x0042a200000e0000 */
[----:B------:R-:W-:Y:S05]  /*3b80*/  @P1 BRA `(.L_x_13417) ;  /* 0x000000b000001947 */ /* 0x000fea0003800000 */
[C---:B--2---:R-:W-:Y:S02]  /*3b90*/  FMUL.FTZ R104, R99.reuse, R156 ;  /* 0x0000009c63687220 */ /* 0x044fe40000410000 */
[----:B---3--:R-:W-:-:S02]  /*3ba0*/  FMUL.FTZ R100, R99, R154 ;  /* 0x0000009a63647220 */ /* 0x008fc40000410000 */
[-C--:B------:R-:W-:Y:S02]  /*3bb0*/  FMUL.FTZ R150, R99, R144.reuse ;  /* 0x0000009063967220 */ /* 0x080fe40000410000 */
[----:B------:R-:W-:Y:S02]  /*3bc0*/  FFMA.FTZ R144, R149, R144, -R104 ;  /* 0x0000009095907223 */ /* 0x000fe40000010868 */
[-C--:B----4-:R-:W-:Y:S02]  /*3bd0*/  FMUL.FTZ R104, R99, R152.reuse ;  /* 0x0000009863687220 */ /* 0x090fe40000410000 */
[C---:B------:R-:W-:Y:S02]  /*3be0*/  FFMA.FTZ R100, R149.reuse, R152, -R100 ;  /* 0x0000009895647223 */ /* 0x040fe40000010864 */
[C---:B------:R-:W-:Y:S02]  /*3bf0*/  FFMA.FTZ R105, R149.reuse, R156, R150 ;  /* 0x0000009c95697223 */ /* 0x040fe40000010096 */
[----:B-1----:R-:W-:Y:S01]  /*3c00*/  FFMA.FTZ R99, R149, R154, R104 ;  /* 0x0000009a95637223 */ /* 0x002fe20000010068 */
[----:B------:R-:W-:Y:S01]  /*3c10*/  MOV R149, R100 ;  /* 0x0000006400957202 */ /* 0x000fe20000000f00 */
[----:B------:R-:W-:-:S02]  /*3c20*/  FADD.FTZ R147, R147, R144 ;  /* 0x0000009093937221 */ /* 0x000fc40000010000 */
[----:B------:R-:W-:Y:S02]  /*3c30*/  FADD.FTZ R148, R148, R105 ;  /* 0x0000006994947221 */ /* 0x000fe40000010000 */
.L_x_13417:
[----:B------:R-:W-:Y:S05]  /*3c40*/  BSYNC B0 ;  /* 0x0000000000007941 */ /* 0x000fea0003800000 */
.L_x_13416:
[----:B----4-:R4:W1:Y:S01]  /*3c50*/  SHFL.DOWN PT, R152, R149, 0x10, 0x1f ;  /* 0x0a001f0095987f89 */ /* 0x01086200000e0000 */
[----:B------:R-:W-:Y:S01]  /*3c60*/  BSSY B0, `(.L_x_13418) ;  /* 0x0000011000007945 */ /* 0x000fe20003800000 */
[----:B------:R-:W-:Y:S02]  /*3c70*/  FMUL.FTZ R145, R20, R123 ;  /* 0x0000007b14917220 */ /* 0x000fe40000410000 */
[----:B---3--:R4:W3:Y:S04]  /*3c80*/  SHFL.DOWN PT, R154, R99, 0x10, 0x1f ;  /* 0x0a001f00639a7f89 */ /* 0x0088e800000e0000 */
[----:B------:R4:W2:Y:S04]  /*3c90*/  SHFL.DOWN PT, R144, R147, 0x10, 0x1f ;  /* 0x0a001f0093907f89 */ /* 0x0008a800000e0000 */
[----:B--2---:R4:W2:Y:S01]  /*3ca0*/  SHFL.DOWN PT, R156, R148, 0x10, 0x1f ;  /* 0x0a001f00949c7f89 */ /* 0x0048a200000e0000 */
[----:B------:R-:W-:Y:S05]  /*3cb0*/  @P3 BRA `(.L_x_13419) ;  /* 0x000000b000003947 */ /* 0x000fea0003800000 */
[C---:B--2---:R-:W-:Y:S02]  /*3cc0*/  FMUL.FTZ R104, R99.reuse, R156 ;  /* 0x0000009c63687220 */ /* 0x044fe40000410000 */
[----:B---3--:R-:W-:-:S02]  /*3cd0*/  FMUL.FTZ R100, R99, R154 ;  /* 0x0000009a63647220 */ /* 0x008fc40000410000 */
[-C--:B------:R-:W-:Y:S02]  /*3ce0*/  FMUL.FTZ R150, R99, R144.reuse ;  /* 0x0000009063967220 */ /* 0x080fe40000410000 */
[----:B------:R-:W-:Y:S02]  /*3cf0*/  FFMA.FTZ R144, R149, R144, -R104 ;  /* 0x0000009095907223 */ /* 0x000fe40000010868 */
[-C--:B-1----:R-:W-:Y:S02]  /*3d00*/  FMUL.FTZ R104, R99, R152.reuse ;  /* 0x0000009863687220 */ /* 0x082fe40000410000 */
[C---:B------:R-:W-:Y:S02]  /*3d10*/  FFMA.FTZ R100, R149.reuse, R152, -R100 ;  /* 0x0000009895647223 */ /* 0x040fe40000010864 */
[C---:B------:R-:W-:Y:S02]  /*3d20*/  FFMA.FTZ R105, R149.reuse, R156, R150 ;  /* 0x0000009c95697223 */ /* 0x040fe40000010096 */
[----:B----4-:R-:W-:Y:S01]  /*3d30*/  FFMA.FTZ R99, R149, R154, R104 ;  /* 0x0000009a95637223 */ /* 0x010fe20000010068 */
[----:B------:R-:W-:Y:S01]  /*3d40*/  MOV R149, R100 ;  /* 0x0000006400957202 */ /* 0x000fe20000000f00 */
[----:B------:R-:W-:-:S02]  /*3d50*/  FADD.FTZ R147, R147, R144 ;  /* 0x0000009093937221 */ /* 0x000fc40000010000 */
[----:B------:R-:W-:Y:S02]  /*3d60*/  FADD.FTZ R148, R148, R105 ;  /* 0x0000006994947221 */ /* 0x000fe40000010000 */
.L_x_13419:
[----:B------:R-:W-:Y:S05]  /*3d70*/  BSYNC B0 ;  /* 0x0000000000007941 */ /* 0x000fea0003800000 */
.L_x_13418:
[----:B------:R-:W-:Y:S01]  /*3d80*/  SHFL.DOWN PT, R155, R99, 0x1, 0x1f ;  /* 0x08201f00639b7f89 */ /* 0x000fe200000e0000 */
[-C--:B------:R-:W-:Y:S01]  /*3d90*/  FFMA.FTZ R105, R121, -R145.reuse, R140 ;  /* 0x8000009179697223 */ /* 0x080fe2000001008c */
[----:B------:R-:W-:Y:S01]  /*3da0*/  ISETP.NE.AND P0, PT, R63, RZ, PT ;  /* 0x000000ff3f00720c */ /* 0x000fe20003f05270 */
[----:B------:R-:W-:Y:S01]  /*3db0*/  FFMA.FTZ R104, R119, -R145, R142 ;  /* 0x8000009177687223 */ /* 0x000fe2000001008e */
[----:B------:R-:W5:Y:S01]  /*3dc0*/  SHFL.IDX PT, R143, R46, RZ, 0x1f ;  /* 0x00001fff2e8f7589 */ /* 0x000f6200000e0000 */
[C---:B------:R-:W-:Y:S01]  /*3dd0*/  FFMA.FTZ R100, R7.reuse, R140, RZ ;  /* 0x0000008c07647223 */ /* 0x040fe200000100ff */
[----:B------:R-:W-:Y:S01]  /*3de0*/  BSSY B0, `(.L_x_13420) ;  /* 0x0000096000007945 */ /* 0x000fe20003800000 */
[----:B------:R-:W-:Y:S01]  /*3df0*/  FFMA.FTZ R142, R7, -R142, RZ ;  /* 0x8000008e078e7223 */ /* 0x000fe200000100ff */
[----:B------:R-:W4:Y:S01]  /*3e00*/  SHFL.IDX PT, R144, R47, RZ, 0x1f ;  /* 0x00001fff2f907589 */ /* 0x000f2200000e0000 */
[----:B------:R-:W-:Y:S02]  /*3e10*/  FMUL.FTZ R157, R21, R122 ;  /* 0x0000007a159d7220 */ /* 0x000fe40000410000 */
[C---:B------:R-:W-:Y:S01]  /*3e20*/  FFMA.FTZ R140, R6.reuse, R101, R100 ;  /* 0x00000065068c7223 */ /* 0x040fe20000010064 */
[----:B------:R-:W3:Y:S01]  /*3e30*/  SHFL.DOWN PT, R145, R149, 0x1, 0x1f ;  /* 0x08201f0095917f89 */ /* 0x000ee200000e0000 */
[----:B--2---:R-:W-:-:S02]  /*3e40*/  FFMA.FTZ R156, R6, -R151, R142 ;  /* 0x80000097069c7223 */ /* 0x004fc4000001008e */
[-C--:B------:R-:W-:Y:S01]  /*3e50*/  FFMA.FTZ R101, R118, -R157.reuse, R101 ;  /* 0x8000009d76657223 */ /* 0x080fe20000010065 */
[----:B-1----:R1:W2:Y:S01]  /*3e60*/  SHFL.IDX PT, R152, R99, RZ, 0x1f ;  /* 0x00001fff63987589 */ /* 0x0022a200000e0000 */
[----:B------:R-:W-:Y:S02]  /*3e70*/  FFMA.FTZ R100, R120, -R157, R151 ;  /* 0x8000009d78647223 */ /* 0x000fe40000010097 */
[C---:B------:R-:W-:Y:S01]  /*3e80*/  FFMA.FTZ R142, R5.reuse, R98, R140 ;  /* 0x00000062058e7223 */ /* 0x040fe2000001008c */
[----:B---3--:R-:W3:Y:S01]  /*3e90*/  SHFL.DOWN PT, R154, R148, 0x1, 0x1f ;  /* 0x08201f00949a7f89 */ /* 0x008ee200000e0000 */
[----:B------:R-:W-:Y:S02]  /*3ea0*/  FMUL.FTZ R157, R18, R117 ;  /* 0x00000075129d7220 */ /* 0x000fe40000410000 */
[-C--:B------:R-:W-:Y:S01]  /*3eb0*/  FMUL.FTZ R151, R126, R146.reuse ;  /* 0x000000927e977220 */ /* 0x080fe20000410000 */
[----:B------:R-:W0:Y:S01]  /*3ec0*/  SHFL.DOWN PT, R153, R147, 0x1, 0x1f ;  /* 0x08201f0093997f89 */ /* 0x000e2200000e0000 */
[----:B------:R-:W-:-:S02]  /*3ed0*/  FFMA.FTZ R140, R5, -R146, R156 ;  /* 0x80000092058c7223 */ /* 0x000fc4000001009c */
[-C--:B------:R-:W-:Y:S01]  /*3ee0*/  FMUL.FTZ R156, R126, R98.reuse ;  /* 0x000000627e9c7220 */ /* 0x080fe20000410000 */
[----:B------:R5:W0:Y:S01]  /*3ef0*/  SHFL.IDX PT, R150, R149, RZ, 0x1f ;  /* 0x00001fff95967589 */ /* 0x000a2200000e0000 */
[----:B------:R-:W-:Y:S02]  /*3f00*/  FFMA.FTZ R151, R139, R98, -R151 ;  /* 0x000000628b977223 */ /* 0x000fe40000010897 */
[-C--:B-1--4-:R-:W-:Y:S01]  /*3f10*/  FFMA.FTZ R99, R115, -R157.reuse, R98 ;  /* 0x8000009d73637223 */ /* 0x092fe20000010062 */
[----:B------:R-:W1:Y:S01]  /*3f20*/  SHFL.IDX PT, R147, R147, RZ, 0x1f ;  /* 0x00001fff93937589 */ /* 0x000e6200000e0000 */
[----:B------:R-:W-:Y:S02]  /*3f30*/  FFMA.FTZ R98, R113, -R157, R146 ;  /* 0x8000009d71627223 */ /* 0x000fe40000010092 */
[----:B------:R-:W-:Y:S01]  /*3f40*/  FFMA.FTZ R156, R139, R146, R156 ;  /* 0x000000928b9c7223 */ /* 0x000fe2000001009c */
[----:B------:R-:W4:Y:S01]  /*3f50*/  SHFL.IDX PT, R148, R148, RZ, 0x1f ;  /* 0x00001fff94947589 */ /* 0x000f2200000e0000 */
[----:B-----5:R-:W-:-:S02]  /*3f60*/  @P2 FMUL.FTZ R149, R155, R143 ;  /* 0x0000008f9b952220 */ /* 0x020fc40000410000 */
[-C--:B------:R-:W-:Y:S02]  /*3f70*/  @P2 FMUL.FTZ R146, R155, R144.reuse ;  /* 0x000000909b922220 */ /* 0x080fe40000410000 */
[----:B------:R-:W-:Y:S02]  /*3f80*/  FFMA.FTZ R127, R112, R127, R156 ;  /* 0x0000007f707f7223 */ /* 0x000fe4000001009c */
[C---:B------:R-:W-:Y:S02]  /*3f90*/  @P2 FFMA.FTZ R149, R145.reuse, R144, R149 ;  /* 0x0000009091952223 */ /* 0x040fe40000010095 */
[----:B------:R-:W-:Y:S02]  /*3fa0*/  @P2 FFMA.FTZ R156, R145, R143, -R146 ;  /* 0x0000008f919c2223 */ /* 0x000fe40000010892 */
[C---:B--2---:R-:W-:Y:S02]  /*3fb0*/  FMUL.FTZ R145, R152.reuse, R47 ;  /* 0x0000002f98917220 */ /* 0x044fe40000410000 */
[----:B------:R-:W-:-:S02]  /*3fc0*/  FMUL.FTZ R146, R152, R46 ;  /* 0x0000002e98927220 */ /* 0x000fc40000410000 */
[----:B---3--:R-:W-:Y:S02]  /*3fd0*/  @P2 FADD.FTZ R144, R154, R149 ;  /* 0x000000959a902221 */ /* 0x008fe40000010000 */
[----:B0-----:R-:W-:Y:S02]  /*3fe0*/  @P2 FADD.FTZ R143, R153, R156 ;  /* 0x0000009c998f2221 */ /* 0x001fe40000010000 */
[C---:B------:R-:W-:Y:S02]  /*3ff0*/  FFMA.FTZ R46, R150.reuse, R46, -R145 ;  /* 0x0000002e962e7223 */ /* 0x040fe40000010891 */
[----:B------:R-:W-:Y:S02]  /*4000*/  FFMA.FTZ R145, R150, R47, R146 ;  /* 0x0000002f96917223 */ /* 0x000fe40000010092 */
[-C--:B------:R-:W-:Y:S02]  /*4010*/  FMUL.FTZ R146, R144, -R103.reuse ;  /* 0x8000006790927220 */ /* 0x080fe40000410000 */
[----:B------:R-:W-:-:S02]  /*4020*/  FMUL.FTZ R103, R143, -R103 ;  /* 0x800000678f677220 */ /* 0x000fc40000410000 */
[----:B------:R-:W-:Y:S02]  /*4030*/  FFMA.FTZ R141, R112, R141, R151 ;  /* 0x0000008d708d7223 */ /* 0x000fe40000010097 */
[-C--:B------:R-:W-:Y:S02]  /*4040*/  FFMA.FTZ R146, R143, R102.reuse, -R146 ;  /* 0x000000668f927223 */ /* 0x080fe40000010892 */
[----:B------:R-:W-:Y:S01]  /*4050*/  FFMA.FTZ R103, R144, R102, R103 ;  /* 0x0000006690677223 */ /* 0x000fe20000010067 */
[----:B------:R-:W-:Y:S01]  /*4060*/  SHF.L.U64.HI R144, R3, 0x2, R0 ;  /* 0x0000000203907819 */ /* 0x000fe20000010200 */
[----:B------:R-:W-:Y:S02]  /*4070*/  FMUL.FTZ R102, R19, R112 ;  /* 0x0000007013667220 */ /* 0x000fe40000410000 */
[----:B------:R-:W-:Y:S02]  /*4080*/  FMUL.FTZ R143, R4, R141 ;  /* 0x0000008d048f7220 */ /* 0x000fe40000410000 */
[----:B------:R-:W-:-:S02]  /*4090*/  FADD.FTZ R125, R125, R146 ;  /* 0x000000927d7d7221 */ /* 0x000fc40000010000 */
[----:B------:R-:W-:Y:S02]  /*40a0*/  FADD.FTZ R124, -R124, R103 ;  /* 0x000000677c7c7221 */ /* 0x000fe40000010100 */
[-C--:B------:R-:W-:Y:S02]  /*40b0*/  FFMA.FTZ R103, R116, -R102.reuse, R141 ;  /* 0x8000006674677223 */ /* 0x080fe4000001008d */
[----:B------:R-:W-:Y:S02]  /*40c0*/  FFMA.FTZ R102, R114, -R102, R127 ;  /* 0x8000006672667223 */ /* 0x000fe4000001007f */
[----:B------:R-:W-:Y:S02]  /*40d0*/  FMUL.FTZ R141, R4, R127 ;  /* 0x0000007f048d7220 */ /* 0x000fe40000410000 */
[----:B------:R-:W-:Y:S02]  /*40e0*/  FADD.FTZ R127, R142, R143 ;  /* 0x0000008f8e7f7221 */ /* 0x000fe40000010000 */
[----:B------:R-:W-:-:S02]  /*40f0*/  FMUL.FTZ R143, R126, -R125 ;  /* 0x8000007d7e8f7220 */ /* 0x000fc40000410000 */
[C---:B------:R-:W-:Y:S02]  /*4100*/  FMUL.FTZ R47, R152.reuse, R45 ;  /* 0x0000002d982f7220 */ /* 0x040fe40000410000 */
[----:B------:R-:W-:Y:S02]  /*4110*/  FMUL.FTZ R152, R152, R44 ;  /* 0x0000002c98987220 */ /* 0x000fe40000410000 */
[-C--:B------:R-:W-:Y:S02]  /*4120*/  FMUL.FTZ R142, R126, -R124.reuse ;  /* 0x8000007c7e8e7220 */ /* 0x080fe40000410000 */
[----:B------:R-:W-:Y:S02]  /*4130*/  FADD.FTZ R126, R140, -R141 ;  /* 0x8000008d8c7e7221 */ /* 0x000fe40000010000 */
[----:B------:R-:W-:Y:S02]  /*4140*/  FFMA.FTZ R140, R139, R124, R143 ;  /* 0x0000007c8b8c7223 */ /* 0x000fe4000001008f */
[----:B------:R-:W-:-:S02]  /*4150*/  FFMA.FTZ R44, R150, R44, -R47 ;  /* 0x0000002c962c7223 */ /* 0x000fc4000001082f */
[----:B------:R-:W-:Y:S02]  /*4160*/  FFMA.FTZ R45, R150, R45, R152 ;  /* 0x0000002d962d7223 */ /* 0x000fe40000010098 */
[----:B-1----:R-:W-:Y:S02]  /*4170*/  FADD.FTZ R46, R147, R46 ;  /* 0x0000002e932e7221 */ /* 0x002fe40000010000 */
[----:B----4-:R-:W-:Y:S02]  /*4180*/  FADD.FTZ R47, R148, R145 ;  /* 0x00000091942f7221 */ /* 0x010fe40000010000 */
[-C--:B------:R-:W-:Y:S02]  /*4190*/  FFMA.FTZ R141, R139, R125.reuse, -R142 ;  /* 0x0000007d8b8d7223 */ /* 0x080fe4000001088e */
[C---:B------:R-:W-:Y:S01]  /*41a0*/  FMUL.FTZ R143, R19.reuse, R124 ;  /* 0x0000007c138f7220 */ /* 0x040fe20000410000 */
[----:B------:R0:W-:Y:S01]  /*41b0*/  @!P0 STS.128 [R2.X16+0x1b80], R44 ;  /* 0x001b802c02008388 */ /* 0x0001e2000000cc00 */
[----:B------:R-:W-:-:S02]  /*41c0*/  FMUL.FTZ R139, R19, R125 ;  /* 0x0000007d138b7220 */ /* 0x000fc40000410000 */
[----:B------:R-:W-:Y:S02]  /*41d0*/  FADD.FTZ R129, -R129, R140 ;  /* 0x0000008c81817221 */ /* 0x000fe40000010100 */
[----:B------:R-:W-:Y:S02]  /*41e0*/  FADD.FTZ R128, R128, R141 ;  /* 0x0000008d80807221 */ /* 0x000fe40000010000 */
[C---:B------:R-:W-:Y:S02]  /*41f0*/  FMUL.FTZ R140, R102.reuse, R143 ;  /* 0x0000008f668c7220 */ /* 0x040fe40000410000 */
[-C--:B------:R-:W-:Y:S02]  /*4200*/  FMUL.FTZ R142, R102, R139.reuse ;  /* 0x0000008b668e7220 */ /* 0x080fe40000410000 */
[-C--:B------:R-:W-:Y:S02]  /*4210*/  FMUL.FTZ R145, R112, R139.reuse ;  /* 0x0000008b70917220 */ /* 0x080fe40000410000 */
[----:B------:R-:W-:-:S02]  /*4220*/  FFMA.FTZ R140, R103, R139, R140 ;  /* 0x0000008b678c7223 */ /* 0x000fc4000001008c */
[----:B------:R-:W-:Y:S01]  /*4230*/  FFMA.FTZ R139, R103, R143, -R142 ;  /* 0x0000008f678b7223 */ /* 0x000fe2000001088e */
[----:B------:R-:W-:Y:S01]  /*4240*/  STS [R52.X4+0x228], R145 ;  /* 0x0002289134007388 */ /* 0x000fe20000004800 */
[CC--:B0-----:R-:W-:Y:S02]  /*4250*/  FMUL.FTZ R45, R131.reuse, -R129.reuse ;  /* 0x80000081832d7220 */ /* 0x0c1fe40000410000 */
[-C--:B------:R-:W-:Y:S02]  /*4260*/  FMUL.FTZ R131, R131, -R128.reuse ;  /* 0x8000008083837220 */ /* 0x080fe40000410000 */
[----:B------:R-:W-:Y:S02]  /*4270*/  FFMA.FTZ R45, R130, R128, -R45 ;  /* 0x00000080822d7223 */ /* 0x000fe4000001082d */
[-C--:B------:R-:W-:Y:S02]  /*4280*/  FMUL.FTZ R142, R18, R129.reuse ;  /* 0x00000081128e7220 */ /* 0x080fe40000410000 */
[----:B------:R-:W-:-:S02]  /*4290*/  FFMA.FTZ R44, R130, R129, R131 ;  /* 0x00000081822c7223 */ /* 0x000fc40000010083 */
[----:B------:R-:W-:Y:S02]  /*42a0*/  FADD.FTZ R130, R138, R45 ;  /* 0x0000002d8a827221 */ /* 0x000fe40000010000 */
[----:B------:R-:W-:Y:S02]  /*42b0*/  FMUL.FTZ R46, R18, R128 ;  /* 0x00000080122e7220 */ /* 0x000fe40000410000 */
[C---:B------:R-:W-:Y:S02]  /*42c0*/  FMUL.FTZ R45, R98.reuse, R142 ;  /* 0x0000008e622d7220 */ /* 0x040fe40000410000 */
[----:B------:R-:W-:Y:S02]  /*42d0*/  FADD.FTZ R131, -R135, R44 ;  /* 0x0000002c87837221 */ /* 0x000fe40000010100 */
[-C--:B------:R-:W-:Y:S02]  /*42e0*/  FMUL.FTZ R47, R98, R46.reuse ;  /* 0x0000002e622f7220 */ /* 0x080fe40000410000 */
[----:B------:R-:W-:-:S02]  /*42f0*/  FMUL.FTZ R141, R117, R46 ;  /* 0x0000002e758d7220 */ /* 0x000fc40000410000 */
[----:B------:R-:W-:Y:S02]  /*4300*/  FFMA.FTZ R44, R99, R46, R45 ;  /* 0x0000002e632c7223 */ /* 0x000fe4000001002d */
[CC--:B------:R-:W-:Y:S01]  /*4310*/  FMUL.FTZ R46, R132.reuse, -R131.reuse ;  /* 0x80000083842e7220 */ /* 0x0c0fe20000410000 */
[----:B------:R-:W-:Y:S01]  /*4320*/  STS [R52.X4+0x220], R141 ;  /* 0x0002208d34007388 */ /* 0x000fe20000004800 */
[-C--:B------:R-:W-:Y:S02]  /*4330*/  FMUL.FTZ R132, R132, -R130.reuse ;  /* 0x8000008284847220 */ /* 0x080fe40000410000 */
[----:B------:R-:W-:Y:S02]  /*4340*/  FFMA.FTZ R46, R133, R130, -R46 ;  /* 0x00000082852e7223 */ /* 0x000fe4000001082e */
[----:B------:R-:W-:Y:S02]  /*4350*/  FFMA.FTZ R45, R99, R142, -R47 ;  /* 0x0000008e632d7223 */ /* 0x000fe4000001082f */
[----:B------:R-:W-:-:S02]  /*4360*/  FFMA.FTZ R133, R133, R131, R132 ;  /* 0x0000008385857223 */ /* 0x000fc40000010084 */
[----:B------:R-:W-:Y:S02]  /*4370*/  FMUL.FTZ R47, R21, R130 ;  /* 0x00000082152f7220 */ /* 0x000fe40000410000 */
[----:B------:R-:W-:Y:S02]  /*4380*/  FADD.FTZ R132, R137, R46 ;  /* 0x0000002e89847221 */ /* 0x000fe40000010000 */
[----:B------:R-:W-:Y:S02]  /*4390*/  FMUL.FTZ R147, R112, R143 ;  /* 0x0000008f70937220 */ /* 0x000fe40000410000 */
[----:B------:R-:W-:Y:S02]  /*43a0*/  FMUL.FTZ R143, R117, R142 ;  /* 0x0000008e758f7220 */ /* 0x000fe40000410000 */
[----:B------:R-:W-:Y:S01]  /*43b0*/  FMUL.FTZ R135, R21, R131 ;  /* 0x0000008315877220 */ /* 0x000fe20000410000 */
[----:B------:R0:W-:Y:S01]  /*43c0*/  STS [R52.X4+0x22c], R147 ;  /* 0x00022c9334007388 */ /* 0x0001e20000004800 */
[----:B------:R-:W-:-:S02]  /*43d0*/  FMUL.FTZ R142, R100, R47 ;  /* 0x0000002f648e7220 */ /* 0x000fc40000410000 */
[----:B------:R-:W-:Y:S01]  /*43e0*/  FADD.FTZ R133, -R136, R133 ;  /* 0x0000008588857221 */ /* 0x000fe20000010100 */
[----:B------:R1:W-:Y:S01]  /*43f0*/  STS [R52.X4+0x224], R143 ;  /* 0x0002248f34007388 */ /* 0x0003e20000004800 */
[----:B------:R-:W-:Y:S02]  /*4400*/  FMUL.FTZ R46, R20, R132 ;  /* 0x00000084142e7220 */ /* 0x000fe40000410000 */
[-C--:B------:R-:W-:Y:S02]  /*4410*/  FMUL.FTZ R138, R100, R135.reuse ;  /* 0x00000087648a7220 */ /* 0x080fe40000410000 */
[-C--:B------:R-:W-:Y:S02]  /*4420*/  FFMA.FTZ R142, R101, R135.reuse, -R142 ;  /* 0x00000087658e7223 */ /* 0x080fe4000001088e */
[----:B0-----:R-:W-:Y:S02]  /*4430*/  FMUL.FTZ R147, R122, R135 ;  /* 0x000000877a937220 */ /* 0x001fe40000410000 */
[----:B------:R-:W-:-:S02]  /*4440*/  FMUL.FTZ R136, R20, R133 ;  /* 0x0000008514887220 */ /* 0x000fc40000410000 */
[----:B------:R-:W-:Y:S01]  /*4450*/  FMUL.FTZ R135, R104, R46 ;  /* 0x0000002e68877220 */ /* 0x000fe20000410000 */
[----:B------:R0:W-:Y:S01]  /*4460*/  STS [R52.X4+0x21c], R147 ;  /* 0x00021c9334007388 */ /* 0x0001e20000004800 */
[----:B------:R-:W-:Y:S02]  /*4470*/  FFMA.FTZ R138, R101, R47, R138 ;  /* 0x0000002f658a7223 */ /* 0x000fe4000001008a */
[-C--:B------:R-:W-:Y:S01]  /*4480*/  FFMA.FTZ R137, R105, R136.reuse, -R135 ;  /* 0x0000008869897223 */ /* 0x080fe20000010887 */
[----:B------:R-:W-:Y:S01]  /*4490*/  LEA R135, R28, -R63, 0x1 ;  /* 0x8000003f1c877211 */ /* 0x000fe200078e08ff */
[----:B------:R-:W-:Y:S02]  /*44a0*/  FMUL.FTZ R145, R122, R47 ;  /* 0x0000002f7a917220 */ /* 0x000fe40000410000 */
[----:B------:R-:W-:Y:S01]  /*44b0*/  FMUL.FTZ R47, R104, R136 ;  /* 0x00000088682f7220 */ /* 0x000fe20000410000 */
[----:B------:R-:W-:Y:S01]  /*44c0*/  ISETP.GE.AND P0, PT, R135, 0x1, PT ;  /* 0x000000018700780c */ /* 0x000fe20003f06270 */
[-C--:B------:R-:W-:Y:S01]  /*44d0*/  FMUL.FTZ R141, R123, R46.reuse ;  /* 0x0000002e7b8d7220 */ /* 0x080fe20000410000 */
[----:B------:R2:W-:Y:S01]  /*44e0*/  STS [R52.X4+0x218], R145 ;  /* 0x0002189134007388 */ /* 0x0005e20000004800 */
[----:B------:R-:W-:-:S02]  /*44f0*/  FFMA.FTZ R47, R105, R46, R47 ;  /* 0x0000002e692f7223 */ /* 0x000fc4000001002f */
[----:B-1----:R-:W-:Y:S01]  /*4500*/  FMUL.FTZ R143, R123, R136 ;  /* 0x000000887b8f7220 */ /* 0x002fe20000410000 */
[----:B------:R2:W-:Y:S01]  /*4510*/  STS [R52.X4+0x210], R141 ;  /* 0x0002108d34007388 */ /* 0x0005e20000004800 */
[----:B------:R-:W-:Y:S02]  /*4520*/  FADD.FTZ R47, RZ, R47 ;  /* 0x0000002fff2f7221 */ /* 0x000fe40000010000 */
[----:B------:R-:W-:Y:S01]  /*4530*/  FADD.FTZ R137, RZ, R137 ;  /* 0x00000089ff897221 */ /* 0x000fe20000010000 */
[----:B------:R2:W-:Y:S01]  /*4540*/  STS [R52.X4+0x214], R143 ;  /* 0x0002148f34007388 */ /* 0x0005e20000004800 */
[----:B------:R-:W-:Y:S02]  /*4550*/  FADD.FTZ R47, R47, R138 ;  /* 0x0000008a2f2f7221 */ /* 0x000fe40000010000 */
[----:B------:R-:W-:Y:S02]  /*4560*/  FADD.FTZ R142, R137, R142 ;  /* 0x0000008e898e7221 */ /* 0x000fe40000010000 */
[----:B0-----:R-:W-:-:S02]  /*4570*/  FADD.FTZ R147, R47, R44 ;  /* 0x0000002c2f937221 */ /* 0x001fc40000010000 */
[----:B------:R-:W-:Y:S01]  /*4580*/  FADD.FTZ R142, R142, R45 ;  /* 0x0000002d8e8e7221 */ /* 0x000fe20000010000 */
[----:B------:R-:W-:Y:S06]  /*4590*/  BAR.SYNC.DEFER_BLOCKING 0x0 ;  /* 0x0000000000007b1d */ /* 0x000fec0000010000 */
[----:B------:R-:W-:Y:S05]  /*45a0*/  @!P0 BRA `(.L_x_13421) ;  /* 0x0000019000008947 */ /* 0x000fea0003800000 */
[-C--:B--2---:R-:W-:Y:S01]  /*45b0*/  LEA.HI.SX32 R136, R63, R63.reuse, 0x1b ;  /* 0x0000003f3f887211 */ /* 0x084fe200078fdaff */
        /* <DEDUP_REMOVED lines=24> */
.L_x_13421:
[----:B--2---:R-:W-:Y:S05]  /*4740*/  BSYNC B0 ;  /* 0x0000000000007941 */ /* 0x004fea0003800000 */
.L_x_13420:
[----:B0-----:R-:W-:Y:S01]  /*4750*/  IADD3 R44, R63, 0x20, RZ ;  /* 0x000000203f2c7810 */ /* 0x001fe20007ffe0ff */
[----:B------:R-:W-:Y:S01]  /*4760*/  IMAD R46, R144, c[0x0][0x2b0], RZ ;  /* 0x0000ac00902e7a24 */ /* 0x000fe200078e02ff */
[----:B------:R-:W-:Y:S01]  /*4770*/  ISETP.GE.AND P6, PT, R135, 0x21, PT ;  /* 0x000000218700780c */ /* 0x000fe20003fc6270 */
[----:B------:R-:W-:Y:S01]  /*4780*/  BSSY B0, `(.L_x_13422) ;  /* 0x0000011000007945 */ /* 0x000fe20003800000 */
[----:B------:R-:W-:Y:S01]  /*4790*/  LEA.HI.SX32 R44, R44, R63, 0x1b ;  /* 0x0000003f2c2c7211 */ /* 0x000fe200078fdaff */
[----:B------:R-:W-:Y:S01]  /*47a0*/  FADD.FTZ R134, R147, R140 ;  /* 0x0000008c93867221 */ /* 0x000fe20000010000 */
[----:B------:R-:W-:Y:S01]  /*47b0*/  SHF.L.U32 R47, R3, 0x2, RZ ;  /* 0x00000002032f7819 */ /* 0x000fe200000006ff */
[----:B------:R-:W-:Y:S01]  /*47c0*/  FADD.FTZ R139, R142, R139 ;  /* 0x0000008b8e8b7221 */ /* 0x000fe20000010000 */
[C---:B------:R-:W-:Y:S01]  /*47d0*/  ISETP.GE.AND P0, PT, R135.reuse, 0x41, PT ;  /* 0x000000418700780c */ /* 0x040fe20003f06270 */
[----:B------:R0:W1:Y:S01]  /*47e0*/  LDS R141, [R44.X4+0x290] ;  /* 0x000290002c8d7984 */ /* 0x0000620000004800 */
[----:B------:R-:W-:Y:S01]  /*47f0*/  ISETP.GE.AND P1, PT, R135, 0x61, PT ;  /* 0x000000618700780c */ /* 0x000fe20003f26270 */
[----:B------:R-:W-:Y:S01]  /*4800*/  IMAD R137, R47, c[0x0][0x2b4], R46 ;  /* 0x0000ad002f897a24 */ /* 0x000fe200078e022e */
[----:B------:R-:W-:-:S02]  /*4810*/  ISETP.GE.AND P2, PT, R135, 0x81, PT ;  /* 0x000000818700780c */ /* 0x000fc40003f46270 */
[C---:B------:R-:W-:Y:S02]  /*4820*/  ISETP.GE.AND P3, PT, R135.reuse, 0xa1, PT ;  /* 0x000000a18700780c */ /* 0x040fe40003f66270 */
[C---:B------:R-:W-:Y:S02]  /*4830*/  ISETP.GE.AND P4, PT, R135.reuse, 0xc1, PT ;  /* 0x000000c18700780c */ /* 0x040fe40003f86270 */
[----:B------:R-:W-:Y:S01]  /*4840*/  ISETP.GE.AND P5, PT, R135, 0xe1, PT ;  /* 0x000000e18700780c */ /* 0x000fe20003fa6270 */
[----:B------:R-:W-:Y:S07]  /*4850*/  @!P6 BRA `(.L_x_13423) ;  /* 0x000000300000e947 */ /* 0x000fee0003800000 */
[----:B0-----:R-:W-:-:S05]  /*4860*/  IMAD.WIDE.U32 R44, R47, c[0x0][0x2b0], R80 ;  /* 0x0000ac002f2c7a25 */ /* 0x001fca00078e0050 */
[----:B------:R-:W-:-:S05]  /*4870*/  IADD3 R45, R45, R137, RZ ;  /* 0x000000892d2d7210 */ /* 0x000fca0007ffe0ff */
[----:B-1----:R0:W-:Y:S02]  /*4880*/  RED.E.ADD.F32.FTZ.RN.STRONG.GPU [R44.64], R141 ;  /* 0x0000008d2c00798e */ /* 0x0021e4000c10e786 */
.L_x_13423:
[----:B0-----:R-:W-:Y:S05]  /*4890*/  BSYNC B0 ;  /* 0x0000000000007941 */ /* 0x001fea0003800000 */
.L_x_13422:
[----:B------:R0:W2:Y:S01]  /*48a0*/  LDS R135, [R51.X4+0x310] ;  /* 0x0003100033877984 */ /* 0x0000a20000004800 */
[----:B------:R-:W-:Y:S01]  /*48b0*/  BSSY B0, `(.L_x_13424) ;  /* 0x0000005000007945 */ /* 0x000fe20003800000 */
[----:B------:R-:W-:Y:S05]  /*48c0*/  @!P0 BRA `(.L_x_13425) ;  /* 0x0000003000008947 */ /* 0x000fea0003800000 */
[----:B------:R-:W-:-:S05]  /*48d0*/  IMAD.WIDE.U32 R44, R47, c[0x0][0x2b0], R82 ;  /* 0x0000ac002f2c7a25 */ /* 0x000fca00078e0052 */
[----:B------:R-:W-:-:S05]  /*48e0*/  IADD3 R45, R137, R45, RZ ;  /* 0x0000002d892d7210 */ /* 0x000fca0007ffe0ff */
[----:B--2---:R2:W-:Y:S02]  /*48f0*/  RED.E.ADD.F32.FTZ.RN.STRONG.GPU [R44.64], R135 ;  /* 0x000000872c00798e */ /* 0x0045e4000c10e786 */
.L_x_13425:
[----:B------:R-:W-:Y:S05]  /*4900*/  BSYNC B0 ;  /* 0x0000000000007941 */ /* 0x000fea0003800000 */
.L_x_13424:
[----:B--2---:R2:W3:Y:S01]  /*4910*/  LDS R135, [R50.X4+0x390] ;  /* 0x0003900032877984 */ /* 0x0044e20000004800 */
[----:B------:R-:W-:Y:S01]  /*4920*/  BSSY B0, `(.L_x_13426) ;  /* 0x0000005000007945 */ /* 0x000fe20003800000 */
[----:B------:R-:W-:Y:S05]  /*4930*/  @!P1 BRA `(.L_x_13427) ;  /* 0x0000003000009947 */ /* 0x000fea0003800000 */
[----:B------:R-:W-:-:S05]  /*4940*/  IMAD.WIDE.U32 R44, R47, c[0x0][0x2b0], R84 ;  /* 0x0000ac002f2c7a25 */ /* 0x000fca00078e0054 */
[----:B------:R-:W-:-:S05]  /*4950*/  IADD3 R45, R137, R45, RZ ;  /* 0x0000002d892d7210 */ /* 0x000fca0007ffe0ff */
[----:B---3--:R3:W-:Y:S02]  /*4960*/  RED.E.ADD.F32.FTZ.RN.STRONG.GPU [R44.64], R135 ;  /* 0x000000872c00798e */ /* 0x0087e4000c10e786 */
.L_x_13427:
[----:B------:R-:W-:Y:S05]  /*4970*/  BSYNC B0 ;  /* 0x0000000000007941 */ /* 0x000fea0003800000 */
.L_x_13426:
[----:B---3--:R3:W4:Y:S01]  /*4980*/  LDS R135, [R48.X4+0x410] ;  /* 0x0004100030877984 */ /* 0x0087220000004800 */
[----:B------:R-:W-:Y:S01]  /*4990*/  BSSY B0, `(.L_x_13428) ;  /* 0x0000005000007945 */ /* 0x000fe20003800000 */
[----:B------:R-:W-:Y:S05]  /*49a0*/  @!P2 BRA `(.L_x_13429) ;  /* 0x000000300000a947 */ /* 0x000fea0003800000 */
[----:B------:R-:W-:-:S05]  /*49b0*/  IMAD.WIDE.U32 R44, R47, c[0x0][0x2b0], R86 ;  /* 0x0000ac002f2c7a25 */ /* 0x000fca00078e0056 */
[----:B------:R-:W-:-:S05]  /*49c0*/  IADD3 R45, R137, R45, RZ ;  /* 0x0000002d892d7210 */ /* 0x000fca0007ffe0ff */
[----:B----4-:R4:W-:Y:S02]  /*49d0*/  RED.E.ADD.F32.FTZ.RN.STRONG.GPU [R44.64], R135 ;  /* 0x000000872c00798e */ /* 0x0109e4000c10e786 */
.L_x_13429:
[----:B------:R-:W-:Y:S05]  /*49e0*/  BSYNC B0 ;  /* 0x0000000000007941 */ /* 0x000fea0003800000 */
.L_x_13428:
[----:B----4-:R4:W0:Y:S01]  /*49f0*/  LDS R135, [R43.X4+0x490] ;  /* 0x000490002b877984 */ /* 0x0108220000004800 */
[----:B------:R-:W-:Y:S01]  /*4a00*/  BSSY B0, `(.L_x_13430) ;  /* 0x0000005000007945 */ /* 0x000fe20003800000 */
[----:B------:R-:W-:Y:S05]  /*4a10*/  @!P3 BRA `(.L_x_13431) ;  /* 0x000000300000b947 */ /* 0x000fea0003800000 */
[----:B------:R-:W-:-:S05]  /*4a20*/  IMAD.WIDE.U32 R44, R47, c[0x0][0x2b0], R88 ;  /* 0x0000ac002f2c7a25 */ /* 0x000fca00078e0058 */
[----:B------:R-:W-:-:S05]  /*4a30*/  IADD3 R45, R137, R45, RZ ;  /* 0x0000002d892d7210 */ /* 0x000fca0007ffe0ff */
[----:B0-----:R0:W-:Y:S02]  /*4a40*/  RED.E.ADD.F32.FTZ.RN.STRONG.GPU [R44.64], R135 ;  /* 0x000000872c00798e */ /* 0x0011e4000c10e786 */
.L_x_13431:
[----:B------:R-:W-:Y:S05]  /*4a50*/  BSYNC B0 ;  /* 0x0000000000007941 */ /* 0x000fea0003800000 */
.L_x_13430:
[----:B0-----:R0:W2:Y:S01]  /*4a60*/  LDS R135, [R42.X4+0x510] ;  /* 0x000510002a877984 */ /* 0x0010a20000004800 */
[----:B------:R-:W-:Y:S01]  /*4a70*/  BSSY B0, `(.L_x_13432) ;  /* 0x0000006000007945 */ /* 0x000fe20003800000 */
[----:B------:R-:W-:Y:S01]  /*4a80*/  IMAD.WIDE.U32 R44, R47, c[0x0][0x2b0], R92 ;  /* 0x0000ac002f2c7a25 */ /* 0x000fe200078e005c */
[----:B------:R-:W-:Y:S05]  /*4a90*/  @!P4 BRA `(.L_x_13433) ;  /* 0x000000300000c947 */ /* 0x000fea0003800000 */
[----:B------:R-:W-:-:S05]  /*4aa0*/  IMAD.WIDE.U32 R46, R47, c[0x0][0x2b0], R90 ;  /* 0x0000ac002f2e7a25 */ /* 0x000fca00078e005a */
[----:B------:R-:W-:-:S05]  /*4ab0*/  IADD3 R47, R137, R47, RZ ;  /* 0x0000002f892f7210 */ /* 0x000fca0007ffe0ff */
[----:B--2---:R2:W-:Y:S02]  /*4ac0*/  RED.E.ADD.F32.FTZ.RN.STRONG.GPU [R46.64], R135 ;  /* 0x000000872e00798e */ /* 0x0045e4000c10e786 */
.L_x_13433:
[----:B------:R-:W-:Y:S05]  /*4ad0*/  BSYNC B0 ;  /* 0x0000000000007941 */ /* 0x000fea0003800000 */
.L_x_13432:
[----:B--2---:R2:W0:Y:S01]  /*4ae0*/  LDS R47, [R40.X4+0x590] ;  /* 0x00059000282f7984 */ /* 0x0044220000004800 */
[----:B------:R-:W-:Y:S01]  /*4af0*/  BSSY B0, `(.L_x_13434) ;  /* 0x0000004000007945 */ /* 0x000fe20003800000 */
[----:B------:R-:W-:Y:S05]  /*4b00*/  @!P5 BRA `(.L_x_13435) ;  /* 0x000000200000d947 */ /* 0x000fea0003800000 */
[----:B------:R-:W-:-:S05]  /*4b10*/  IADD3 R45, R137, R45, RZ ;  /* 0x0000002d892d7210 */ /* 0x000fca0007ffe0ff */
[----:B0-----:R0:W-:Y:S02]  /*4b20*/  RED.E.ADD.F32.FTZ.RN.STRONG.GPU [R44.64], R47 ;  /* 0x0000002f2c00798e */ /* 0x0011e4000c10e786 */
.L_x_13435:
[----:B------:R-:W-:Y:S05]  /*4b30*/  BSYNC B0 ;  /* 0x0000000000007941 */ /* 0x000fea0003800000 */
.L_x_13434:
[----:B------:R-:W5:Y:S01]  /*4b40*/  SHFL.DOWN PT, R136, R139, 0x1, 0x1f ;  /* 0x08201f008b887f89 */ /* 0x000f6200000e0000 */
[----:B------:R-:W-:Y:S01]  /*4b50*/  ISETP.GT.AND P0, PT, R55, 0x1e, PT ;  /* 0x0000001e3700780c */ /* 0x000fe20003f04270 */
[----:B------:R-:W-:Y:S01]  /*4b60*/  FMUL.FTZ R114, R114, R124 ;  /* 0x0000007c72727220 */ /* 0x000fe20000410000 */
[----:B0-----:R-:W-:Y:S01]  /*4b70*/  MOV R45, R139 ;  /* 0x0000008b002d7202 */ /* 0x001fe20000000f00 */
[----:B------:R-:W0:Y:S01]  /*4b80*/  SHFL.DOWN PT, R137, R127, 0x1, 0x1f ;  /* 0x08201f007f897f89 */ /* 0x000e2200000e0000 */
        /* <DEDUP_REMOVED lines=10> */
[----:B-----5:R-:W-:-:S02]  /*4c30*/  @!P0 FADD.FTZ R45, R45, R136 ;  /* 0x000000882d2d8221 */ /* 0x020fc40000010000 */
[----:B0-----:R-:W-:-:S03]  /*4c40*/  @!P0 FADD.FTZ R46, R46, R137 ;  /* 0x000000892e2e8221 */ /* 0x001fc60000010000 */
[----:B------:R-:W0:Y:S01]  /*4c50*/  SHFL.DOWN PT, R126, R45, 0x2, 0x1f ;  /* 0x08401f002d7e7f89 */ /* 0x000e2200000e0000 */
[----:B--2---:R-:W-:Y:S02]  /*4c60*/  @!P0 FADD.FTZ R47, R47, R138 ;  /* 0x0000008a2f2f8221 */ /* 0x004fe40000010000 */
[----:B---3--:R-:W-:-:S03]  /*4c70*/  @!P0 FADD.FTZ R44, R44, R135 ;  /* 0x000000872c2c8221 */ /* 0x008fc60000010000 */
[----:B------:R-:W2:Y:S01]  /*4c80*/  SHFL.DOWN PT, R134, R47, 0x2, 0x1f ;  /* 0x08401f002f867f89 */ /* 0x000ea200000e0000 */
[----:B------:R-:W-:-:S03]  /*4c90*/  ISETP.GT.AND P0, PT, R55, 0x1d, PT ;  /* 0x0000001d3700780c */ /* 0x000fc60003f04270 */
[----:B------:R-:W3:Y:S04]  /*4ca0*/  SHFL.DOWN PT, R135, R46, 0x2, 0x1f ;  /* 0x08401f002e877f89 */ /* 0x000ee800000e0000 */
[----:B------:R-:W5:Y:S06]  /*4cb0*/  SHFL.DOWN PT, R127, R44, 0x2, 0x1f ;  /* 0x08401f002c7f7f89 */ /* 0x000f6c00000e0000 */
[----:B0-----:R-:W-:-:S05]  /*4cc0*/  @!P0 FADD.FTZ R45, R45, R126 ;  /* 0x0000007e2d2d8221 */ /* 0x001fca0000010000 */
[----:B------:R-:W0:Y:S01]  /*4cd0*/  SHFL.DOWN PT, R126, R45, 0x4, 0x1f ;  /* 0x08801f002d7e7f89 */ /* 0x000e2200000e0000 */
[----:B--2---:R-:W-:Y:S02]  /*4ce0*/  @!P0 FADD.FTZ R47, R47, R134 ;  /* 0x000000862f2f8221 */ /* 0x004fe40000010000 */
[----:B---3--:R-:W-:-:S03]  /*4cf0*/  @!P0 FADD.FTZ R46, R46, R135 ;  /* 0x000000872e2e8221 */ /* 0x008fc60000010000 */
[----:B------:R-:W2:Y:S01]  /*4d00*/  SHFL.DOWN PT, R134, R47, 0x4, 0x1f ;  /* 0x08801f002f867f89 */ /* 0x000ea200000e0000 */
[----:B-----5:R-:W-:-:S03]  /*4d10*/  @!P0 FADD.FTZ R44, R44, R127 ;  /* 0x0000007f2c2c8221 */ /* 0x020fc60000010000 */
[----:B------:R-:W3:Y:S01]  /*4d20*/  SHFL.DOWN PT, R135, R46, 0x4, 0x1f ;  /* 0x08801f002e877f89 */ /* 0x000ee200000e0000 */
[----:B------:R-:W-:-:S03]  /*4d30*/  ISETP.GT.AND P0, PT, R55, 0x1b, PT ;  /* 0x0000001b3700780c */ /* 0x000fc60003f04270 */
[----:B------:R-:W5:Y:S10]  /*4d40*/  SHFL.DOWN PT, R127, R44, 0x4, 0x1f ;  /* 0x08801f002c7f7f89 */ /* 0x000f7400000e0000 */
[----:B0-----:R-:W-:-:S05]  /*4d50*/  @!P0 FADD.FTZ R45, R45, R126 ;  /* 0x0000007e2d2d8221 */ /* 0x001fca0000010000 */
[----:B------:R-:W0:Y:S01]  /*4d60*/  SHFL.DOWN PT, R126, R45, 0x8, 0x1f ;  /* 0x09001f002d7e7f89 */ /* 0x000e2200000e0000 */
[----:B--2---:R-:W-:Y:S02]  /*4d70*/  @!P0 FADD.FTZ R47, R47, R134 ;  /* 0x000000862f2f8221 */ /* 0x004fe40000010000 */
[----:B---3--:R-:W-:-:S03]  /*4d80*/  @!P0 FADD.FTZ R46, R46, R135 ;  /* 0x000000872e2e8221 */ /* 0x008fc60000010000 */
[----:B------:R-:W2:Y:S01]  /*4d90*/  SHFL.DOWN PT, R134, R47, 0x8, 0x1f ;  /* 0x09001f002f867f89 */ /* 0x000ea200000e0000 */
[----:B-----5:R-:W-:-:S03]  /*4da0*/  @!P0 FADD.FTZ R44, R44, R127 ;  /* 0x0000007f2c2c8221 */ /* 0x020fc60000010000 */
[----:B------:R-:W3:Y:S01]  /*4db0*/  SHFL.DOWN PT, R137, R46, 0x8, 0x1f ;  /* 0x09001f002e897f89 */ /* 0x000ee200000e0000 */
[----:B------:R-:W-:Y:S01]  /*4dc0*/  ISETP.GT.AND P0, PT, R55, 0x17, PT ;  /* 0x000000173700780c */ /* 0x000fe20003f04270 */
[C---:B------:R-:W-:Y:S02]  /*4dd0*/  FMUL.FTZ R127, R95.reuse, R125 ;  /* 0x0000007d5f7f7220 */ /* 0x040fe40000410000 */
[----:B------:R-:W5:Y:S02]  /*4de0*/  SHFL.DOWN PT, R135, R44, 0x8, 0x1f ;  /* 0x09001f002c877f89 */ /* 0x000f6400000e0000 */
[-C--:B------:R-:W-:Y:S02]  /*4df0*/  FFMA.FTZ R127, R94, R124.reuse, -R127 ;  /* 0x0000007c5e7f7223 */ /* 0x080fe4000001087f */
[----:B------:R-:W-:Y:S02]  /*4e00*/  FMUL.FTZ R124, R95, R124 ;  /* 0x0000007c5f7c7220 */ /* 0x000fe40000410000 */
[----:B------:R-:W-:-:S02]  /*4e10*/  FMUL.FTZ R127, R102, R127 ;  /* 0x0000007f667f7220 */ /* 0x000fc40000410000 */
[-C--:B------:R-:W-:Y:S02]  /*4e20*/  FFMA.FTZ R124, R94, R125.reuse, R124 ;  /* 0x0000007d5e7c7223 */ /* 0x080fe4000001007c */
[----:B0-----:R-:W-:Y:S02]  /*4e30*/  @!P0 FADD.FTZ R45, R45, R126 ;  /* 0x0000007e2d2d8221 */ /* 0x001fe40000010000 */
[----:B------:R-:W-:Y:S02]  /*4e40*/  FMUL.FTZ R102, R95, R128 ;  /* 0x000000805f667220 */ /* 0x000fe40000410000 */
[----:B------:R-:W-:Y:S01]  /*4e50*/  FFMA.FTZ R125, R116, R125, R114 ;  /* 0x0000007d747d7223 */ /* 0x000fe20000010072 */
[----:B------:R-:W0:Y:S01]  /*4e60*/  SHFL.DOWN PT, R126, R45, 0x10, 0x1f ;  /* 0x0a001f002d7e7f89 */ /* 0x000e2200000e0000 */
[----:B--2---:R-:W-:Y:S02]  /*4e70*/  @!P0 FADD.FTZ R47, R47, R134 ;  /* 0x000000862f2f8221 */ /* 0x004fe40000010000 */
[----:B------:R-:W-:-:S02]  /*4e80*/  FFMA.FTZ R124, R103, R124, R127 ;  /* 0x0000007c677c7223 */ /* 0x000fc4000001007f */
[----:B---3--:R-:W-:Y:S01]  /*4e90*/  @!P0 FADD.FTZ R46, R46, R137 ;  /* 0x000000892e2e8221 */ /* 0x008fe20000010000 */
[----:B------:R-:W-:Y:S01]  /*4ea0*/  SHFL.DOWN PT, R134, R47, 0x10, 0x1f ;  /* 0x0a001f002f867f89 */ /* 0x000fe200000e0000 */
[-C--:B------:R-:W-:Y:S02]  /*4eb0*/  FMUL.FTZ R103, R95, R129.reuse ;  /* 0x000000815f677220 */ /* 0x080fe40000410000 */
[----:B-----5:R-:W-:Y:S01]  /*4ec0*/  @!P0 FADD.FTZ R44, R44, R135 ;  /* 0x000000872c2c8221 */ /* 0x020fe20000010000 */
[----:B------:R-:W2:Y:S01]  /*4ed0*/  SHFL.DOWN PT, R137, R46, 0x10, 0x1f ;  /* 0x0a001f002e897f89 */ /* 0x000ea200000e0000 */
[----:B------:R-:W-:Y:S01]  /*4ee0*/  FFMA.FTZ R129, R94, R129, -R102 ;  /* 0x000000815e817223 */ /* 0x000fe20000010866 */
[----:B------:R-:W-:Y:S01]  /*4ef0*/  ISETP.GT.AND P0, PT, R55, 0xf, PT ;  /* 0x0000000f3700780c */ /* 0x000fe20003f04270 */
[----:B------:R-:W-:Y:S01]  /*4f00*/  FMUL.FTZ R102, R95, R130 ;  /* 0x000000825f667220 */ /* 0x000fe20000410000 */
[----:B------:R-:W3:Y:S01]  /*4f10*/  SHFL.DOWN PT, R135, R44, 0x10, 0x1f ;  /* 0x0a001f002c877f89 */ /* 0x000ee200000e0000 */
[----:B------:R-:W-:-:S02]  /*4f20*/  FFMA.FTZ R124, R112, R125, R124 ;  /* 0x0000007d707c7223 */ /* 0x000fc4000001007c */
[-C--:B------:R-:W-:Y:S02]  /*4f30*/  FFMA.FTZ R112, R115, R128.reuse, R113 ;  /* 0x0000008073707223 */ /* 0x080fe40000010071 */
[C---:B------:R-:W-:Y:S02]  /*4f40*/  FFMA.FTZ R128, R94.reuse, R128, R103 ;  /* 0x000000805e807223 */ /* 0x040fe40000010067 */
[----:B------:R-:W-:Y:S02]  /*4f50*/  FFMA.FTZ R103, R94, R131, -R102 ;  /* 0x000000835e677223 */ /* 0x000fe40000010866 */
[----:B------:R-:W-:Y:S02]  /*4f60*/  FMUL.FTZ R129, R98, R129 ;  /* 0x0000008162817220 */ /* 0x000fe40000410000 */
[----:B------:R-:W-:Y:S02]  /*4f70*/  FMUL.FTZ R98, R95, R132 ;  /* 0x000000845f627220 */ /* 0x000fe40000410000 */
[----:B------:R-:W-:-:S02]  /*4f80*/  FMUL.FTZ R100, R100, R103 ;  /* 0x0000006764647220 */ /* 0x000fc40000410000 */
[-C--:B------:R-:W-:Y:S02]  /*4f90*/  FMUL.FTZ R103, R120, R131.reuse ;  /* 0x0000008378677220 */ /* 0x080fe40000410000 */
[----:B------:R-:W-:Y:S02]  /*4fa0*/  FFMA.FTZ R128, R99, R128, R129 ;  /* 0x0000008063807223 */ /* 0x000fe40000010081 */
[C---:B------:R-:W-:Y:S02]  /*4fb0*/  FMUL.FTZ R131, R95.reuse, R131 ;  /* 0x000000835f837220 */ /* 0x040fe40000410000 */
[-C--:B------:R-:W-:Y:S02]  /*4fc0*/  FMUL.FTZ R95, R95, R133.reuse ;  /* 0x000000855f5f7220 */ /* 0x080fe40000410000 */
[C---:B------:R-:W-:Y:S02]  /*4fd0*/  FFMA.FTZ R99, R94.reuse, R133, -R98 ;  /* 0x000000855e637223 */ /* 0x040fe40000010862 */
[----:B------:R-:W-:-:S02]  /*4fe0*/  FFMA.FTZ R98, R94, R130, R131 ;  /* 0x000000825e627223 */ /* 0x000fc40000010083 */
[----:B------:R-:W-:Y:S02]  /*4ff0*/  FFMA.FTZ R94, R94, R132, R95 ;  /* 0x000000845e5e7223 */ /* 0x000fe4000001005f */
[----:B------:R-:W-:Y:S02]  /*5000*/  FMUL.FTZ R99, R104, R99 ;  /* 0x0000006368637220 */ /* 0x000fe40000410000 */
[----:B0-----:R-:W-:Y:S02]  /*5010*/  @!P0 FADD.FTZ R45, R45, R126 ;  /* 0x0000007e2d2d8221 */ /* 0x001fe40000010000 */
[----:B--2---:R-:W-:Y:S02]  /*5020*/  @!P0 FADD.FTZ R46, R46, R137 ;  /* 0x000000892e2e8221 */ /* 0x004fe40000010000 */
[----:B------:R-:W-:Y:S02]  /*5030*/  @!P0 FADD.FTZ R47, R47, R134 ;  /* 0x000000862f2f8221 */ /* 0x000fe40000010000 */
        /* <DEDUP_REMOVED lines=29> */
.L_x_13437:
[----:B0-----:R-:W-:Y:S05]  /*5210*/  BSYNC B0 ;  /* 0x0000000000007941 */ /* 0x001fea0003800000 */
.L_x_13436:
[----:B------:R-:W-:Y:S02]  /*5220*/  IADD3 R2, R2, 0x1, RZ ;  /* 0x0000000102027810 */ /* 0x000fe40007ffe0ff */
[----:B------:R-:W-:-:S02]  /*5230*/  IADD3 R3, P1, R3, 0x1, RZ ;  /* 0x0000000103037810 */ /* 0x000fc40007f3e0ff */
[----:B------:R-:W-:Y:S02]  /*5240*/  ISETP.GE.AND P0, PT, R2, c[0x0][0x16c], PT ;  /* 0x00005b0002007a0c */ /* 0x000fe40003f06270 */
[----:B------:R-:W-:-:S11]  /*5250*/  IADD3.X R0, RZ, R0, RZ, P1, !PT ;  /* 0x00000000ff007210 */ /* 0x000fd60000ffe4ff */
[----:B------:R-:W-:Y:S01]  /*5260*/  @P0 CALL.REL.NOINC `(.L_x_13407) ;  /* 0x0000001000000944 */ /* 0x000fe20003c00000 */
[----:B------:R-:W-:Y:S05]  /*5270*/  BRA `(.L_x_13438) ;  /* 0xffffce5000007947 */ /* 0x000fea000383ffff */
.L_x_13407:
[----:B------:R-:W-:Y:S01]  /*5280*/  BAR.SYNC.DEFER_BLOCKING 0x0 ;  /* 0x0000000000007b1d */ /* 0x000fe20000010000 */
[----:B------:R-:W-:Y:S01]  /*5290*/  ISETP.NE.AND P5, PT, R63, RZ, PT ;  /* 0x000000ff3f00720c */ /* 0x000fe20003fa5270 */
[----:B------:R-:W-:Y:S01]  /*52a0*/  IMAD R6, R106, c[0x0][0x2d8], RZ ;  /* 0x0000b6006a067a24 */ /* 0x000fe200078e02ff */
[----:B------:R-:W-:Y:S01]  /*52b0*/  F2FP.BF16.PACK_AB R4, R16, R17 ;  /* 0x000000111004723e */ /* 0x000fe200000010ff */
[----:B------:R-:W-:Y:S01]  /*52c0*/  IMAD.WIDE.U32 R2, R107, c[0x0][0x2d8], RZ ;  /* 0x0000b6006b027a25 */ /* 0x000fe200078e00ff */
[----:B------:R-:W-:Y:S01]  /*52d0*/  F2FP.BF16.PACK_AB R5, R14, R15 ;  /* 0x0000000f0e05723e */ /* 0x000fe200000010ff */
[----:B------:R-:W-:Y:S01]  /*52e0*/  BSSY B0, `(.L_x_13439) ;  /* 0x0000025000007945 */ /* 0x000fe20003800000 */
[----:B------:R-:W-:-:S03]  /*52f0*/  LEA R7, P4, R49, c[0x0][0x330], 0x1 ;  /* 0x0000cc0031077a11 */ /* 0x000fc600078808ff */
        /* <DEDUP_REMOVED lines=35> */
.L_x_13440:
[----:B------:R-:W-:Y:S05]  /*5530*/  BSYNC B0 ;  /* 0x0000000000007941 */ /* 0x000fea0003800000 */
.L_x_13439:
        /* <DEDUP_REMOVED lines=8> */
[----:B------:R0:W-:Y:S03]  /*55c0*/  @!P2 STG.E.U16 [R6.64+-0x40], R19 ;  /* 0xffffc0130600a986 */ /* 0x0001e6000c101506 */
[----:B------:R-:W-:Y:S01]  /*55d0*/  FADD.FTZ R12, R11, R12 ;  /* 0x0000000c0b0c7221 */ /* 0x000fe20000010000 */
[----:B------:R-:W-:Y:S03]  /*55e0*/  BAR.SYNC.DEFER_BLOCKING 0x0 ;  /* 0x0000000000007b1d */ /* 0x000fe60000010000 */
[----:B------:R-:W-:-:S02]  /*55f0*/  FADD.FTZ R65, R12, R13 ;  /* 0x0000000d0c417221 */ /* 0x000fc40000010000 */
[----:B0-----:R-:W-:Y:S01]  /*5600*/  IMAD R7, R107, c[0x0][0x2fc], R4 ;  /* 0x0000bf006b077a24 */ /* 0x001fe200078e0204 */
        /* <DEDUP_REMOVED lines=24> */
.L_x_13442:
[----:B------:R-:W-:Y:S05]  /*5790*/  BSYNC B0 ;  /* 0x0000000000007941 */ /* 0x000fea0003800000 */
.L_x_13441:
        /* <DEDUP_REMOVED lines=30> */
.L_x_13401:
        /* <DEDUP_REMOVED lines=24> */
.L_x_13445:
[----:B0-----:R-:W-:Y:S05]  /*5b00*/  BSYNC B0 ;  /* 0x0000000000007941 */ /* 0x001fea0003800000 */
.L_x_13444:
[----:B------:R-:W-:Y:S01]  /*5b10*/  BSSY B0, `(.L_x_13446) ;  /* 0x0000018000007945 */ /* 0x000fe20003800000 */
[----:B------:R-:W-:Y:S05]  /*5b20*/  @!P0 BRA `(.L_x_13447) ;  /* 0x0000015000008947 */ /* 0x000fea0003800000 */
[----:B------:R-:W-:Y:S06]  /*5b30*/  BAR.SYNC.DEFER_BLOCKING 0x0 ;  /* 0x0000000000007b1d */ /* 0x000fec0000010000 */
[----:B------:R-:W3:Y:S04]  /*5b40*/  SHFL.DOWN P0, R0, R65, 0x1, 0x1f ;  /* 0x08201f0041007f89 */ /* 0x000ee80000000000 */
[----:B0-----:R-:W0:Y:S04]  /*5b50*/  S2R R6, SR_LANEID ;  /* 0x0000000000067919 */ /* 0x001e280000000000 */
[----:B------:R-:W2:Y:S01]  /*5b60*/  S2R R15, SR_TID.X ;  /* 0x00000000000f7919 */ /* 0x000ea20000002100 */
        /* <DEDUP_REMOVED lines=14> */
[----:B0-----:R0:W-:Y:S01]  /*5c50*/  RED.E.ADD.F32.FTZ.RN.STRONG.GPU [R70.64], R4 ;  /* 0x000000044600798e */ /* 0x0011e2000c10e786 */
[----:B------:R-:W-:Y:S01]  /*5c60*/  HFMA2.MMA R15, -RZ, RZ, 0, 0 ;  /* 0x00000000ff0f7435 */ /* 0x000fe200000001ff */
[----:B------:R-:W-:Y:S05]  /*5c70*/  BRA `(.L_x_13448) ;  /* 0x0000001000007947 */ /* 0x000fea0003800000 */
.L_x_13447:
[----:B------:R-:W3:Y:S02]  /*5c80*/  S2R R15, SR_TID.X ;  /* 0x00000000000f7919 */ /* 0x000ee40000002100 */
.L_x_13448:
[----:B0-----:R-:W-:Y:S05]  /*5c90*/  BSYNC B0 ;  /* 0x0000000000007941 */ /* 0x001fea0003800000 */
.L_x_13446:
[----:B---3--:R-:W-:-:S13]  /*5ca0*/  ISETP.GE.AND P0, PT, R15, c[0x0][0x16c], PT ;  /* 0x00005b000f007a0c */ /* 0x008fda0003f06270 */
[----:B------:R-:W-:Y:S05]  /*5cb0*/  @P0 EXIT ;  /* 0x000000000000094d */ /* 0x000fea0003800000 */
[C---:B------:R-:W-:Y:S02]  /*5cc0*/  IMAD R0, R110.reuse, c[0x0][0x2c8], RZ ;  /* 0x0000b2006e007a24 */ /* 0x040fe400078e02ff */
[----:B------:R-:W-:Y:S02]  /*5cd0*/  IMAD R110, R110, c[0x0][0x288], RZ ;  /* 0x0000a2006e6e7a24 */ /* 0x000fe400078e02ff */
[----:B------:R-:W-:-:S04]  /*5ce0*/  IMAD.WIDE.U32 R6, R111, c[0x0][0x2c8], RZ ;  /* 0x0000b2006f067a25 */ /* 0x000fc800078e00ff */
[C---:B------:R-:W-:Y:S02]  /*5cf0*/  IMAD R23, R111.reuse, c[0x0][0x2cc], R0 ;  /* 0x0000b3006f177a24 */ /* 0x040fe400078e0200 */
[C---:B--2---:R-:W-:Y:S02]  /*5d00*/  IMAD R21, R111.reuse, c[0x0][0x28c], R110 ;  /* 0x0000a3006f157a24 */ /* 0x044fe400078e026e */
[----:B------:R-:W-:Y:S01]  /*5d10*/  IMAD.WIDE.U32 R8, R111, c[0x0][0x288], RZ ;  /* 0x0000a2006f087a25 */ /* 0x000fe200078e00ff */
[----:B------:R-:W-:-:S04]  /*5d20*/  IADD3 R23, R7, R23, RZ ;  /* 0x0000001707177210 */ /* 0x000fc80007ffe0ff */
[----:B------:R-:W-:Y:S02]  /*5d30*/  IADD3 R21, R9, R21, RZ ;  /* 0x0000001509157210 */ /* 0x000fe40007ffe0ff */
.L_x_13449:
        /* <DEDUP_REMOVED lines=28> */
.L_x_13450:
        /* <DEDUP_REMOVED lines=16> */
.L_x_14761:


//--------------------- .text._Z25selective_scan_bwd_kernelI32Selective_Scan_bwd_kernel_traitsILi32ELi4ELb0ELb1ELb0ELb1ELb0EN3c108BFloat16ENS1_7complexIfEEEEv12SSMParamsBwd --------------------------
	.section	.text._Z25selective_scan_bwd_kernelI32Selective_Scan_bwd_kernel_traitsILi32ELi4ELb0ELb1ELb0ELb1ELb0EN3c108BFloat16ENS1_7complexIfEEEEv12SSMParamsBwd,"ax",@progbits
	.sectioninfo	@"SHI_REGISTERS=157"
	.align	128
        .global         _Z25selective_scan_bwd_kernelI32Selective_Scan_bwd_kernel_traitsILi32ELi4ELb0ELb1ELb0ELb1ELb0EN3c108BFloat16ENS1_7complexIfEEEEv12SSMParamsBwd
        .type           _Z25selective_scan_bwd_kernelI32Selective_Scan_bwd_kernel_traitsILi32ELi4ELb0ELb1ELb0ELb1ELb0EN3c108BFloat16ENS1_7complexIfEEEEv12SSMParamsBwd,@function
        .size           _Z25selective_scan_bwd_kernelI32Selective_Scan_bwd_kernel_traitsILi32ELi4ELb0ELb1ELb0ELb1ELb0EN3c108BFloat16ENS1_7complexIfEEEEv12SSMParamsBwd,(.L_x_14762 - _Z25selective_scan_bwd_kernelI32Selective_Scan_bwd_kernel_traitsILi32ELi4ELb0ELb1ELb0ELb1ELb0EN3c108BFloat16ENS1_7complexIfEEEEv12SSMParamsBwd)
        .other          _Z25selective_scan_bwd_kernelI32Selective_Scan_bwd_kernel_traitsILi32ELi4ELb0ELb1ELb0ELb1ELb0EN3c108BFloat16ENS1_7complexIfEEEEv12SSMParamsBwd,@"STO_CUDA_ENTRY STV_DEFAULT"
_Z25selective_scan_bwd_kernelI32Selective_Scan_bwd_kernel_traitsILi32ELi4ELb0ELb1ELb0ELb1ELb0EN3c108BFloat16ENS1_7complexIfEEEEv12SSMParamsBwd:
.text._Z25selective_scan_bwd_kernelI32Selective_Scan_bwd_kernel_traitsILi32ELi4ELb0ELb1ELb0ELb1ELb0EN3c108BFloat16ENS1_7complexIfEEEEv12SSMParamsBwd:
        /* <DEDUP_REMOVED lines=77> */
[----:B------:R-:W-:Y:S02]  /*04d0*/  IADD3 R23, P1, R11, R2, RZ ;  /* 0x000000020b177210 */ /* 0x000fe40007f3e0ff */
        /* <DEDUP_REMOVED lines=85> */
.L_x_13496:
[----:B------:R-:W-:Y:S01]  /*0a30*/  IADD3 R117, -R85, c[0x0][0x174], RZ ;  /* 0x00005d0055757a10 */ /* 0x000fe20007ffe1ff */
[----:B------:R-:W-:Y:S01]  /*0a40*/  BAR.SYNC.DEFER_BLOCKING 0x0 ;  /* 0x0000000000007b1d */ /* 0x000fe20000010000 */
[----:B------:R-:W-:Y:S02]  /*0a50*/  LOP3.LUT R7, R79, 0x20, RZ, 0xfc, !PT ;  /* 0x000000204f077812 */ /* 0x000fe400078efcff */
[----:B------:R-:W-:Y:S02]  /*0a60*/  LEA R65, R117, 0xffffff80, 0x7 ;  /* 0xffffff8075417811 */ /* 0x000fe400078e38ff */
[----:B------:R-:W-:-:S02]  /*0a70*/  LOP3.LUT R21, R79, 0x40, RZ, 0xfc, !PT ;  /* 0x000000404f157812 */ /* 0x000fc400078efcff */
[----:B------:R-:W-:Y:S02]  /*0a80*/  IADD3 R64, -R65, c[0x0][0x168], RZ ;  /* 0x00005a0041407a10 */ /* 0x000fe40007ffe1ff */
[----:B-1----:R-:W-:Y:S02]  /*0a90*/  MOV R4, R92 ;  /* 0x0000005c00047202 */ /* 0x002fe40000000f00 */
        /* <DEDUP_REMOVED lines=9> */
[----:B0-----:R-:W-:Y:S02]  /*0b30*/  PRMT R24, RZ, 0x7610, R24 ;  /* 0x00007610ff187816 */ /* 0x001fe40000000018 */
        /* <DEDUP_REMOVED lines=16> */
[----:B----4-:R1:W-:Y:S04]  /*0c40*/  STS.U16 [R25+0x80], R19 ;  /* 0x0000801319007388 */ /* 0x0103e80000000400 */
[----:B------:R2:W-:Y:S01]  /*0c50*/  STS.U16 [R25+0xc0], R24 ;  /* 0x0000c01819007388 */ /* 0x0005e20000000400 */
[----:B------:R-:W-:-:S06]  /*0c60*/  NOP ;  /* 0x0000000000007918 */ /* 0x000fcc0000000000 */
[----:B------:R-:W-:Y:S01]  /*0c70*/  LDS.64 R80, [R63] ;  /* 0x000000003f507984 */ /* 0x000fe20000000a00 */
[----:B0-----:R-:W-:Y:S02]  /*0c80*/  MOV R18, R20 ;  /* 0x0000001400127202 */ /* 0x001fe40000000f00 */
[----:B-1----:R-:W-:-:S05]  /*0c90*/  MOV R19, R23 ;  /* 0x0000001700137202 */ /* 0x002fca0000000f00 */
[C-C-:B------:R-:W-:Y:S01]  /*0ca0*/  @!P0 IMAD.WIDE R4, R79.reuse, 0x2, R18.reuse ;  /* 0x000000024f048825 */ /* 0x140fe200078e0212 */
[----:B------:R-:W-:Y:S03]  /*0cb0*/  BAR.SYNC.DEFER_BLOCKING 0x0 ;  /* 0x0000000000007b1d */ /* 0x000fe60000010000 */
[----:B------:R-:W-:-:S04]  /*0cc0*/  @!P1 IMAD.WIDE R6, R79, 0x2, R18 ;  /* 0x000000024f069825 */ /* 0x000fc800078e0212 */
[----:B------:R-:W-:-:S04]  /*0cd0*/  @!P2 IMAD.WIDE R20, R79, 0x2, R18 ;  /* 0x000000024f14a825 */ /* 0x000fc800078e0212 */
[----:B------:R-:W-:Y:S01]  /*0ce0*/  @!P3 IMAD.WIDE R22, R79, 0x2, R18 ;  /* 0x000000024f16b825 */ /* 0x000fe200078e0212 */
[----:B------:R0:W3:Y:S04]  /*0cf0*/  @!P0 LDG.E.U16 R26, [R4.64] ;  /* 0x00000004041a8981 */ /* 0x0000e8000c1e1500 */
[----:B------:R1:W4:Y:S04]  /*0d00*/  @!P1 LDG.E.U16 R28, [R6.64+0x40] ;  /* 0x00004004061c9981 */ /* 0x000328000c1e1500 */
[----:B------:R-:W4:Y:S04]  /*0d10*/  @!P2 LDG.E.U16 R30, [R20.64+0x80] ;  /* 0x00008004141ea981 */ /* 0x000f28000c1e1500 */
[----:B------:R-:W4:Y:S01]  /*0d20*/  @!P3 LDG.E.U16 R32, [R22.64+0xc0] ;  /* 0x0000c0041620b981 */ /* 0x000f22000c1e1500 */
[----:B0-----:R-:W-:-:S02]  /*0d30*/  MOV R4, R90 ;  /* 0x0000005a00047202 */ /* 0x001fc40000000f00 */
[----:B------:R-:W-:Y:S02]  /*0d40*/  MOV R5, R89 ;  /* 0x0000005900057202 */ /* 0x000fe40000000f00 */
[----:B------:R-:W-:Y:S02]  /*0d50*/  PRMT R0, RZ, 0x7610, R0 ;  /* 0x00007610ff007816 */ /* 0x000fe40000000000 */
[----:B--2---:R-:W-:Y:S01]  /*0d60*/  PRMT R24, RZ, 0x7610, R24 ;  /* 0x00007610ff187816 */ /* 0x004fe20000000018 */
[----:B-1----:R-:W-:Y:S01]  /*0d70*/  IMAD.WIDE R6, R79, 0x2, R4 ;  /* 0x000000024f067825 */ /* 0x002fe200078e0204 */
        /* <DEDUP_REMOVED lines=16> */
[--C-:B-----5:R-:W-:Y:S02]  /*0e80*/  FADD.FTZ R62, R62, R101.reuse ;  /* 0x000000653e3e7221 */ /* 0x120fe40000010000 */
        /* <DEDUP_REMOVED lines=10> */
[----:B------:R-:W-:Y:S01]  /*0f30*/  STS.U16 [R25+0xc0], R36 ;  /* 0x0000c02419007388 */ /* 0x000fe20000000400 */
[----:B------:R-:W-:-:S06]  /*0f40*/  NOP ;  /* 0x0000000000007918 */ /* 0x000fcc0000000000 */
[----:B------:R-:W0:Y:S01]  /*0f50*/  LDS.64 R4, [R63] ;  /* 0x000000003f047984 */ /* 0x000e220000000a00 */
[----:B------:R-:W-:Y:S01]  /*0f60*/  FADD.FTZ R61, R0, R101 ;  /* 0x00000065003d7221 */ /* 0x000fe20000010000 */
[--C-:B------:R-:W-:Y:S02]  /*0f70*/  PRMT R0, RZ, 0x5410, R80.reuse ;  /* 0x00005410ff007816 */ /* 0x100fe40000000050 */
[----:B------:R-:W-:Y:S02]  /*0f80*/  PRMT R20, RZ, 0x7610, R80 ;  /* 0x00007610ff147816 */ /* 0x000fe40000000050 */
[----:B------:R-:W-:Y:S02]  /*0f90*/  FSETP.GTU.FTZ.AND P2, PT, R61, 20, PT ;  /* 0x41a000003d00780b */ /* 0x000fe40003f5c000 */
[--C-:B0-----:R-:W-:Y:S02]  /*0fa0*/  PRMT R49, RZ, 0x5410, R4.reuse ;  /* 0x00005410ff317816 */ /* 0x101fe40000000004 */
[----:B------:R-:W-:-:S03]  /*0fb0*/  PRMT R7, RZ, 0x7610, R4 ;  /* 0x00007610ff077816 */ /* 0x000fc60000000004 */
[----:B------:R-:W-:-:S06]  /*0fc0*/  FFMA.FTZ R96, R49, R0, R96 ;  /* 0x0000000031607223 */ /* 0x000fcc0000010060 */
        /* <DEDUP_REMOVED lines=32> */
.L_x_13453:
[----:B------:R-:W-:Y:S05]  /*11d0*/  BSYNC B0 ;  /* 0x0000000000007941 */ /* 0x000fea0003800000 */
.L_x_13452:
        /* <DEDUP_REMOVED lines=33> */
.L_x_13455:
[----:B------:R-:W-:Y:S05]  /*13f0*/  BSYNC B0 ;  /* 0x0000000000007941 */ /* 0x000fea0003800000 */
.L_x_13454:
        /* <DEDUP_REMOVED lines=33> */
.L_x_13457:
[----:B------:R-:W-:Y:S05]  /*1610*/  BSYNC B0 ;  /* 0x0000000000007941 */ /* 0x000fea0003800000 */
.L_x_13456:
        /* <DEDUP_REMOVED lines=33> */
.L_x_13459:
[----:B------:R-:W-:Y:S05]  /*1830*/  BSYNC B0 ;  /* 0x0000000000007941 */ /* 0x000fea0003800000 */
.L_x_13458:
[----:B------:R-:W-:Y:S01]  /*1840*/  MOV R4, c[0x0][0x16c] ;  /* 0x00005b0000047a02 */ /* 0x000fe20000000f00 */
[----:B------:R-:W-:Y:S01]  /*1850*/  FFMA.FTZ R20, R7, R20, R96 ;  /* 0x0000001407147223 */ /* 0x000fe20000010060 */
[----:B------:R-:W-:Y:S01]  /*1860*/  PRMT R0, RZ, 0x5410, R81 ;  /* 0x00005410ff007816 */ /* 0x000fe20000000051 */
[----:B------:R-:W-:Y:S01]  /*1870*/  BAR.SYNC.DEFER_BLOCKING 0x0 ;  /* 0x0000000000007b1d */ /* 0x000fe20000010000 */
[----:B------:R-:W-:Y:S01]  /*1880*/  ISETP.GE.AND P0, PT, R4, 0x1, PT ;  /* 0x000000010400780c */ /* 0x000fe20003f06270 */
[----:B------:R-:W-:Y:S01]  /*1890*/  HFMA2.MMA R58, -RZ, RZ, 0, 0 ;  /* 0x00000000ff3a7435 */ /* 0x000fe200000001ff */
[--C-:B------:R-:W-:Y:S01]  /*18a0*/  PRMT R35, RZ, 0x5410, R5.reuse ;  /* 0x00005410ff237816 */ /* 0x100fe20000000005 */
[----:B------:R-:W-:Y:S01]  /*18b0*/  CS2R R56, SRZ ;  /* 0x0000000000387805 */ /* 0x000fe2000001ff00 */
[----:B------:R-:W-:Y:S01]  /*18c0*/  PRMT R37, RZ, 0x7610, R5 ;  /* 0x00007610ff257816 */ /* 0x000fe20000000005 */
[----:B------:R-:W-:Y:S01]  /*18d0*/  FMUL.FTZ R54, R49, R102 ;  /* 0x0000006631367220 */ /* 0x000fe20000410000 */
        /* <DEDUP_REMOVED lines=8> */
[----:B------:R-:W-:Y:S01]  /*1960*/  MOV R4, R8 ;  /* 0x0000000800047202 */ /* 0x000fe20000000f00 */
[----:B------:R-:W-:Y:S01]  /*1970*/  IMAD R0, R119, c[0x0][0x2a0], RZ ;  /* 0x0000a80077007a24 */ /* 0x000fe200078e02ff */
[----:B------:R-:W-:Y:S01]  /*1980*/  MOV R5, R3 ;  /* 0x0000000300057202 */ /* 0x000fe20000000f00 */
[----:B------:R-:W-:Y:S01]  /*1990*/  FADD.FTZ R49, R49, R49 ;  /* 0x0000003131317221 */ /* 0x000fe20000010000 */
[----:B------:R-:W-:Y:S01]  /*19a0*/  IADD3 R50, R117, -0x1, RZ ;  /* 0xffffffff75327810 */ /* 0x000fe20007ffe0ff */
[----:B------:R-:W-:Y:S01]  /*19b0*/  FADD.FTZ R48, R7, R7 ;  /* 0x0000000707307221 */ /* 0x000fe20000010000 */
[----:B------:R-:W-:Y:S01]  /*19c0*/  MOV R47, RZ ;  /* 0x000000ff002f7202 */ /* 0x000fe20000000f00 */
[C---:B------:R-:W-:Y:S01]  /*19d0*/  IMAD.WIDE.U32 R20, R99.reuse, c[0x0][0x2a0], R4 ;  /* 0x0000a80063147a25 */ /* 0x040fe200078e0004 */
[----:B------:R-:W-:Y:S01]  /*19e0*/  MOV R58, RZ ;  /* 0x000000ff003a7202 */ /* 0x000fe20000000f00 */
[----:B------:R-:W-:Y:S01]  /*19f0*/  CS2R R56, SRZ ;  /* 0x0000000000387805 */ /* 0x000fe2000001ff00 */
[----:B------:R-:W-:Y:S01]  /*1a00*/  MOV R45, RZ ;  /* 0x000000ff002d7202 */ /* 0x000fe20000000f00 */
[----:B------:R-:W-:Y:S01]  /*1a10*/  IMAD R5, R99, c[0x0][0x2a4], R0 ;  /* 0x0000a90063057a24 */ /* 0x000fe200078e0200 */
[----:B------:R-:W-:Y:S01]  /*1a20*/  LEA R4, P0, R20, c[0x0][0x318], 0x3 ;  /* 0x0000c60014047a11 */ /* 0x000fe200078018ff */
[----:B------:R-:W-:Y:S01]  /*1a30*/  FADD.FTZ R46, R35, R35 ;  /* 0x00000023232e7221 */ /* 0x000fe20000010000 */
[----:B------:R-:W-:Y:S01]  /*1a40*/  LEA.HI R0, R50, R50, RZ, 0x1 ;  /* 0x0000003232007211 */ /* 0x000fe200078f08ff */
[----:B------:R-:W-:Y:S01]  /*1a50*/  FADD.FTZ R44, R37, R37 ;  /* 0x00000025252c7221 */ /* 0x000fe20000010000 */
[----:B------:R-:W-:-:S02]  /*1a60*/  IADD3 R5, R21, R5, RZ ;  /* 0x0000000515057210 */ /* 0x000fc40007ffe0ff */
[----:B------:R-:W-:Y:S02]  /*1a70*/  IADD3 R21, R85, -c[0x0][0x174], RZ ;  /* 0x80005d0055157a10 */ /* 0x000fe40007ffe0ff */
[----:B------:R-:W-:Y:S02]  /*1a80*/  LEA.HI.X R5, R20, c[0x0][0x31c], R5, 0x3, P0 ;  /* 0x0000c70014057a11 */ /* 0x000fe400000f1c05 */
[----:B------:R-:W-:Y:S01]  /*1a90*/  LOP3.LUT R23, R0, 0xfffffe, RZ, 0xc0, !PT ;  /* 0x00fffffe00177812 */ /* 0x000fe200078ec0ff */
[----:B------:R-:W-:Y:S01]  /*1aa0*/  IMAD R21, R21, -0x100, RZ ;  /* 0xffffff0015157824 */ /* 0x000fe200078e02ff */
[----:B------:R-:W-:Y:S01]  /*1ab0*/  MOV R0, RZ ;  /* 0x000000ff00007202 */ /* 0x000fe20000000f00 */
[----:B------:R-:W-:Y:S01]  /*1ac0*/  IMAD.WIDE.U32 R4, R97, 0x4, R4 ;  /* 0x0000000461047825 */ /* 0x000fe200078e0004 */
[----:B------:R-:W-:Y:S02]  /*1ad0*/  IADD3 R50, R50, -R23, RZ ;  /* 0x8000001732327210 */ /* 0x000fe40007ffe0ff */
[----:B------:R-:W-:-:S03]  /*1ae0*/  MOV R55, RZ ;  /* 0x000000ff00377202 */ /* 0x000fc60000000f00 */
        /* <DEDUP_REMOVED lines=17> */
.L_x_13491:
        /* <DEDUP_REMOVED lines=10> */
[-C--:B------:R-:W-:Y:S02]  /*1ca0*/  ISETP.GE.AND P2, PT, R72, R39.reuse, PT ;  /* 0x000000274800720c */ /* 0x080fe40003f46270 */
[----:B------:R-:W-:Y:S01]  /*1cb0*/  PRMT R37, RZ, 0x7610, R37 ;  /* 0x00007610ff257816 */ /* 0x000fe20000000025 */
[----:B------:R-:W-:Y:S01]  /*1cc0*/  IMAD.WIDE.U32 R4, R47, c[0x0][0x188], R4 ;  /* 0x000062002f047a25 */ /* 0x000fe200078e0004 */
[----:B------:R-:W-:-:S04]  /*1cd0*/  ISETP.GE.AND P3, PT, R71, R39, PT ;  /* 0x000000274700720c */ /* 0x000fc80003f66270 */
        /* <DEDUP_REMOVED lines=8> */
[----:B--2---:R-:W2:Y:S01]  /*1d60*/  LDG.E.64 R34, [R34.64] ;  /* 0x0000000422227981 */ /* 0x004ea2000c1e1b00 */
[----:B------:R-:W-:Y:S02]  /*1d70*/  PRMT R36, RZ, 0x7610, R36 ;  /* 0x00007610ff247816 */ /* 0x000fe40000000024 */
[----:B------:R-:W-:-:S02]  /*1d80*/  LEA.HI.X R5, R6, R87, R5, 0x1, P4 ;  /* 0x0000005706057211 */ /* 0x000fc400020f0c05 */
[----:B------:R-:W-:-:S03]  /*1d90*/  PRMT R40, RZ, 0x7610, R40 ;  /* 0x00007610ff287816 */ /* 0x000fc60000000028 */
[----:B---3--:R0:W3:Y:S04]  /*1da0*/  @!P1 LDG.E.U16 R36, [R4.64] ;  /* 0x0000000404249981 */ /* 0x0080e8000c1e1500 */
[----:B------:R0:W4:Y:S01]  /*1db0*/  @!P2 LDG.E.U16 R37, [R4.64+0x40] ;  /* 0x000040040425a981 */ /* 0x000122000c1e1500 */
[-C--:B------:R-:W-:Y:S02]  /*1dc0*/  ISETP.GE.AND P1, PT, R70, R39.reuse, PT ;  /* 0x000000274600720c */ /* 0x080fe40003f26270 */
[-C--:B------:R-:W-:Y:S01]  /*1dd0*/  ISETP.GE.AND P2, PT, R69, R39.reuse, PT ;  /* 0x000000274500720c */ /* 0x080fe20003f46270 */
[----:B------:R0:W4:Y:S01]  /*1de0*/  @!P3 LDG.E.U16 R40, [R4.64+0x80] ;  /* 0x000080040428b981 */ /* 0x000122000c1e1500 */
        /* <DEDUP_REMOVED lines=24> */
[-C--:B------:R-:W-:Y:S02]  /*1f70*/  LEA.HI.SX32 R7, R5, R86.reuse, 0x1b ;  /* 0x0000005605077211 */ /* 0x080fe400078fdaff */
[----:B------:R-:W-:Y:S02]  /*1f80*/  LEA.HI.SX32 R4, R86, R86, 0x1b ;  /* 0x0000005656047211 */ /* 0x000fe400078fdaff */
[----:B------:R-:W-:Y:S02]  /*1f90*/  SHF.L.U32 R42, R7, 0x1, RZ ;  /* 0x00000001072a7819 */ /* 0x000fe400000006ff */
[----:B------:R-:W-:Y:S02]  /*1fa0*/  SHF.L.U32 R5, R4, 0x1, RZ ;  /* 0x0000000104057819 */ /* 0x000fe400000006ff */
        /* <DEDUP_REMOVED lines=12> */
[----:B------:R-:W-:Y:S02]  /*2070*/  LEA.HI.SX32 R113, R113, R86, 0x1b ;  /* 0x0000005671717211 */ /* 0x000fe400078fdaff */
[----:B------:R-:W-:-:S02]  /*2080*/  SHF.L.U32 R112, R109, 0x1, RZ ;  /* 0x000000016d707819 */ /* 0x000fc400000006ff */
[----:B------:R-:W-:Y:S02]  /*2090*/  SHF.L.U32 R111, R111, 0x1, RZ ;  /* 0x000000016f6f7819 */ /* 0x000fe400000006ff */
[----:B------:R-:W-:Y:S02]  /*20a0*/  SHF.L.U32 R114, R113, 0x1, RZ ;  /* 0x0000000171727819 */ /* 0x000fe400000006ff */
[C---:B------:R-:W-:Y:S02]  /*20b0*/  ISETP.NE.AND P3, PT, R97.reuse, RZ, PT ;  /* 0x000000ff6100720c */ /* 0x040fe40003f65270 */
[----:B------:R-:W-:Y:S01]  /*20c0*/  ISETP.NE.AND P2, PT, R97, 0x1f, PT ;  /* 0x0000001f6100780c */ /* 0x000fe20003f45270 */
[----:B------:R-:W-:Y:S01]  /*20d0*/  BSSY B0, `(.L_x_13461) ;  /* 0x000007e000007945 */ /* 0x000fe20003800000 */
[----:B--2---:R-:W-:Y:S02]  /*20e0*/  FMUL.FTZ R6, R34, 1.4426950216293334961 ;  /* 0x3fb8aa3b22067820 */ /* 0x004fe40000410000 */
[----:B------:R-:W-:-:S02]  /*20f0*/  FMUL.FTZ R7, R35, R61 ;  /* 0x0000003d23077220 */ /* 0x000fc40000410000 */
[----:B------:R-:W-:Y:S02]  /*2100*/  FMUL.FTZ R4, R6, R61 ;  /* 0x0000003d06047220 */ /* 0x000fe40000410000 */
[----:B------:R-:W-:Y:S01]  /*2110*/  FMUL.RZ R116, R7, 0.15915493667125701904 ;  /* 0x3e22f98307747820 */ /* 0x000fe2000040c000 */
[----:B---3--:R-:W-:Y:S03]  /*2120*/  STS.U16 [R5], R36 ;  /* 0x0000002405007388 */ /* 0x008fe60000000400 */
[----:B------:R-:W-:Y:S01]  /*2130*/  MUFU.EX2 R4, R4 ;  /* 0x0000000400047308 */ /* 0x000fe20000000800 */
[----:B----4-:R0:W-:Y:S07]  /*2140*/  STS.U16 [R42+0x40], R37 ;  /* 0x000040252a007388 */ /* 0x0101ee0000000400 */
[----:B------:R-:W1:Y:S01]  /*2150*/  MUFU.COS R115, R116 ;  /* 0x0000007400737308 */ /* 0x000e620000000000 */
[----:B------:R-:W-:-:S07]  /*2160*/  IADD3 R7, R86, 0x60, RZ ;  /* 0x0000006056077810 */ /* 0x000fce0007ffe0ff */
[----:B0-----:R-:W0:Y:S01]  /*2170*/  MUFU.SIN R37, R116 ;  /* 0x0000007400257308 */ /* 0x001e220000000400 */
[----:B------:R-:W-:-:S04]  /*2180*/  LEA.HI.SX32 R7, R7, R86, 0x1b ;  /* 0x0000005607077211 */ /* 0x000fc800078fdaff */
[----:B------:R-:W-:Y:S01]  /*2190*/  SHF.L.U32 R108, R7, 0x1, RZ ;  /* 0x00000001076c7819 */ /* 0x000fe200000006ff */
[C---:B-1----:R-:W-:Y:S01]  /*21a0*/  FMUL.FTZ R36, R4.reuse, R115 ;  /* 0x0000007304247220 */ /* 0x042fe20000410000 */
[----:B------:R1:W-:Y:S01]  /*21b0*/  STS.U16 [R121+0x80], R40 ;  /* 0x0000802879007388 */ /* 0x0003e20000000400 */
[----:B0-----:R-:W-:Y:S01]  /*21c0*/  FMUL.FTZ R37, R4, R37 ;  /* 0x0000002504257220 */ /* 0x001fe20000410000 */
[----:B------:R-:W-:Y:S02]  /*21d0*/  LEA.HI.SX32 R4, R63, R63, 0x1b ;  /* 0x0000003f3f047211 */ /* 0x000fe400078fdaff */
[----:B------:R-:W-:Y:S02]  /*21e0*/  STS.U16 [R108+0xc0], R41 ;  /* 0x0000c0296c007388 */ /* 0x000fe40000000400 */
[----:B------:R-:W-:Y:S02]  /*21f0*/  SHF.L.U32 R7, R4, 0x1, RZ ;  /* 0x0000000104077819 */ /* 0x000fe400000006ff */
[----:B------:R-:W-:Y:S04]  /*2200*/  STS.U16 [R110+0x100], R43 ;  /* 0x0001002b6e007388 */ /* 0x000fe80000000400 */
[----:B------:R0:W-:Y:S04]  /*2210*/  STS.U16 [R112+0x140], R105 ;  /* 0x0001406970007388 */ /* 0x0001e80000000400 */
[----:B------:R-:W-:Y:S04]  /*2220*/  STS.U16 [R111+0x180], R106 ;  /* 0x0001806a6f007388 */ /* 0x000fe80000000400 */
[----:B------:R-:W-:Y:S01]  /*2230*/  STS.U16 [R114+0x1c0], R107 ;  /* 0x0001c06b72007388 */ /* 0x000fe20000000400 */
[----:B------:R-:W-:-:S06]  /*2240*/  NOP ;  /* 0x0000000000007918 */ /* 0x000fcc0000000000 */
[----:B------:R-:W2:Y:S04]  /*2250*/  LDS.U16 R114, [R7+0x2] ;  /* 0x0000020007727984 */ /* 0x000ea80000000400 */
[----:B------:R-:W3:Y:S01]  /*2260*/  LDS.U16 R116, [R7] ;  /* 0x0000000007747984 */ /* 0x000ee20000000400 */
[----:B------:R-:W-:Y:S02]  /*2270*/  LEA R5, R50, R47, 0x8 ;  /* 0x0000002f32057211 */ /* 0x000fe400078e40ff */
[----:B------:R-:W-:Y:S01]  /*2280*/  @P3 IADD3 R5, R97, 0x200, RZ ;  /* 0x0000020061053810 */ /* 0x000fe20007ffe0ff */
[----:B------:R-:W4:Y:S01]  /*2290*/  LDS.U16 R115, [R7+0x4] ;  /* 0x0000040007737984 */ /* 0x000f220000000400 */
[----:B-1----:R-:W-:Y:S02]  /*22a0*/  @P0 IADD3 R40, R117, -0x2, RZ ;  /* 0xfffffffe75280810 */ /* 0x002fe40007ffe0ff */
[----:B0-----:R-:W-:Y:S01]  /*22b0*/  SHF.L.U32 R105, R5, 0x3, RZ ;  /* 0x0000000305697819 */ /* 0x001fe200000006ff */
[----:B------:R-:W0:Y:S04]  /*22c0*/  LDS.U16 R113, [R7+0x6] ;  /* 0x0000060007717984 */ /* 0x000e280000000400 */
[----:B------:R-:W-:Y:S01]  /*22d0*/  LDS.U16 R108, [R7+0x8] ;  /* 0x00000800076c7984 */ /* 0x000fe20000000400 */
[----:B------:R-:W-:-:S03]  /*22e0*/  @P0 IMAD R41, R40, c[0x0][0x16c], R47 ;  /* 0x00005b0028290a24 */ /* 0x000fc600078e022f */
[----:B------:R-:W1:Y:S04]  /*22f0*/  LDS.U16 R106, [R7+0xa] ;  /* 0x00000a00076a7984 */ /* 0x000e680000000400 */
[----:B------:R-:W-:Y:S04]  /*2300*/  LDS.U16 R109, [R7+0xc] ;  /* 0x00000c00076d7984 */ /* 0x000fe80000000400 */
[----:B------:R2:W0:Y:S01]  /*2310*/  LDS.U16 R107, [R7+0xe] ;  /* 0x00000e00076b7984 */ /* 0x0004220000000400 */
[----:B------:R-:W-:-:S03]  /*2320*/  FMUL.FTZ R40, R35, R62 ;  /* 0x0000003e23287220 */ /* 0x000fc60000410000 */
[----:B------:R2:W-:Y:S04]  /*2330*/  STS.64 [R105+0xa80], R36 ;  /* 0x000a802469007388 */ /* 0x0005e80000000a00 */
[----:B------:R-:W5:Y:S01]  /*2340*/  LDG.E.64 R38, [R38.64] ;  /* 0x0000000426267981 */ /* 0x000f62000c1e1b00 */
[----:B------:R-:W-:Y:S02]  /*2350*/  FMUL.RZ R110, R40, 0.15915493667125701904 ;  /* 0x3e22f983286e7820 */ /* 0x000fe4000040c000 */
[C---:B------:R-:W-:Y:S02]  /*2360*/  FMUL.FTZ R40, R6.reuse, R62 ;  /* 0x0000003e06287220 */ /* 0x040fe40000410000 */
[----:B------:R-:W-:Y:S01]  /*2370*/  MUFU.SIN R129, R110 ;  /* 0x0000006e00817308 */ /* 0x000fe20000000400 */
[----:B------:R-:W-:Y:S01]  /*2380*/  @P0 IMAD.WIDE R4, R41, 0x10, R14 ;  /* 0x0000001029040825 */ /* 0x000fe200078e020e */
[----:B------:R-:W-:Y:S01]  /*2390*/  CS2R R42, SRZ ;  /* 0x00000000002a7805 */ /* 0x000fe2000001ff00 */
[----:B------:R-:W-:Y:S02]  /*23a0*/  BAR.SYNC.DEFER_BLOCKING 0x0 ;  /* 0x0000000000007b1d */ /* 0x000fe40000010000 */
[----:B--2---:R-:W-:-:S04]  /*23b0*/  FMUL.FTZ R7, R6, R59 ;  /* 0x0000003b06077220 */ /* 0x004fc80000410000 */
[----:B------:R-:W2:Y:S01]  /*23c0*/  MUFU.EX2 R40, R40 ;  /* 0x0000002800287308 */ /* 0x000ea20000000800 */
[----:B------:R-:W-:Y:S02]  /*23d0*/  FMUL.FTZ R105, R6, R60 ;  /* 0x0000003c06697220 */ /* 0x000fe40000410000 */
[----:B------:R-:W-:Y:S01]  /*23e0*/  FMUL.FTZ R6, R35, R59 ;  /* 0x0000003b23067220 */ /* 0x000fe20000410000 */
[----:B------:R-:W-:-:S04]  /*23f0*/  PRMT R114, RZ, 0x5410, R114 ;  /* 0x00005410ff727816 */ /* 0x000fc80000000072 */
[----:B------:R0:W0:Y:S01]  /*2400*/  MUFU.COS R41, R110 ;  /* 0x0000006e00297308 */ /* 0x0000220000000000 */
[----:B------:R-:W-:Y:S01]  /*2410*/  FMUL.RZ R111, R6, 0.15915493667125701904 ;  /* 0x3e22f983066f7820 */ /* 0x000fe2000040c000 */
[----:B---3--:R-:W-:Y:S01]  /*2420*/  PRMT R116, RZ, 0x5410, R116 ;  /* 0x00005410ff747816 */ /* 0x008fe20000000074 */
[----:B------:R-:W-:Y:S01]  /*2430*/  FMUL.FTZ R141, R114, R61 ;  /* 0x0000003d728d7220 */ /* 0x000fe20000410000 */
[----:B------:R-:W-:-:S03]  /*2440*/  PRMT R112, RZ, 0x5410, R80 ;  /* 0x00005410ff707816 */ /* 0x000fc60000000050 */
[----:B------:R-:W-:Y:S01]  /*2450*/  FMUL.FTZ R139, R116, R61 ;  /* 0x0000003d748b7220 */ /* 0x000fe20000410000 */
[----:B------:R-:W-:Y:S01]  /*2460*/  MUFU.EX2 R7, R7 ;  /* 0x0000000700077308 */ /* 0x000fe20000000800 */
[----:B------:R3:W5:Y:S01]  /*2470*/  @P0 LDG.E.64 R42, [R4.64+0x8] ;  /* 0x00000804042a0981 */ /* 0x000762000c1e1b00 */
[----:B--2---:R-:W-:Y:S02]  /*2480*/  FMUL.FTZ R129, R40, R129 ;  /* 0x0000008128817220 */ /* 0x004fe40000410000 */
[----:B------:R-:W-:-:S04]  /*2490*/  FMUL.FTZ R141, R112, R141 ;  /* 0x0000008d708d7220 */ /* 0x000fc80000410000 */
[----:B------:R-:W-:Y:S01]  /*24a0*/  MUFU.COS R126, R111 ;  /* 0x0000006f007e7308 */ /* 0x000fe20000000000 */
[----:B---3--:R-:W-:-:S07]  /*24b0*/  FMUL.FTZ R5, R35, R60 ;  /* 0x0000003c23057220 */ /* 0x008fce0000410000 */
[----:B------:R2:W3:Y:S01]  /*24c0*/  MUFU.SIN R4, R111 ;  /* 0x0000006f00047308 */ /* 0x0004e20000000400 */
[----:B0-----:R-:W-:Y:S02]  /*24d0*/  FMUL.RZ R110, R5, 0.15915493667125701904 ;  /* 0x3e22f983056e7820 */ /* 0x001fe4000040c000 */
[----:B------:R-:W-:Y:S01]  /*24e0*/  FMUL.FTZ R139, R112, R139 ;  /* 0x0000008b708b7220 */ /* 0x000fe20000410000 */
[----:B----4-:R-:W-:Y:S01]  /*24f0*/  PRMT R115, RZ, 0x5410, R115 ;  /* 0x00005410ff737816 */ /* 0x010fe20000000073 */
[----:B------:R-:W-:Y:S01]  /*2500*/  FMUL.FTZ R130, R40, R41 ;  /* 0x0000002928827220 */ /* 0x000fe20000410000 */
[----:B------:R-:W-:Y:S01]  /*2510*/  PRMT R113, RZ, 0x5410, R113 ;  /* 0x00005410ff717816 */ /* 0x000fe20000000071 */
[C---:B------:R-:W-:Y:S01]  /*2520*/  FMUL.FTZ R5, R129.reuse, R141 ;  /* 0x0000008d81057220 */ /* 0x040fe20000410000 */
[----:B------:R-:W-:Y:S01]  /*2530*/  MUFU.EX2 R105, R105 ;  /* 0x0000006900697308 */ /* 0x000fe20000000800 */
[----:B------:R-:W-:Y:S01]  /*2540*/  FMUL.FTZ R40, R129, R139 ;  /* 0x0000008b81287220 */ /* 0x000fe20000410000 */
[----:B--2---:R-:W-:Y:S01]  /*2550*/  PRMT R111, RZ, 0x7610, R80 ;  /* 0x00007610ff6f7816 */ /* 0x004fe20000000050 */
[----:B------:R-:W-:-:S05]  /*2560*/  FMUL.FTZ R142, R115, R62 ;  /* 0x0000003e738e7220 */ /* 0x000fca0000410000 */
[----:B------:R-:W0:Y:S01]  /*2570*/  MUFU.COS R6, R110 ;  /* 0x0000006e00067308 */ /* 0x000e220000000000 */
[C---:B------:R-:W-:Y:S02]  /*2580*/  FFMA.FTZ R5, R130.reuse, R139, -R5 ;  /* 0x0000008b82057223 */ /* 0x040fe40000010805 */
[----:B------:R-:W-:Y:S02]  /*2590*/  FMUL.FTZ R140, R113, R62 ;  /* 0x0000003e718c7220 */ /* 0x000fe40000410000 */
[----:B------:R-:W-:-:S03]  /*25a0*/  FFMA.FTZ R40, R130, R141, R40 ;  /* 0x0000008d82287223 */ /* 0x000fc60000010028 */
[----:B------:R2:W4:Y:S01]  /*25b0*/  MUFU.SIN R124, R110 ;  /* 0x0000006e007c7308 */ /* 0x0005220000000400 */
[----:B---3--:R-:W-:Y:S02]  /*25c0*/  FMUL.FTZ R127, R7, R4 ;  /* 0x00000004077f7220 */ /* 0x008fe40000410000 */
[C---:B------:R-:W-:Y:S02]  /*25d0*/  FFMA.FTZ R5, R111.reuse, R142, R5 ;  /* 0x0000008e6f057223 */ /* 0x040fe40000010005 */
[----:B------:R-:W-:Y:S01]  /*25e0*/  FFMA.FTZ R40, R111, R140, R40 ;  /* 0x0000008c6f287223 */ /* 0x000fe20000010028 */
[----:B-1----:R-:W-:Y:S01]  /*25f0*/  PRMT R106, RZ, 0x5410, R106 ;  /* 0x00005410ff6a7816 */ /* 0x002fe2000000006a */
[----:B------:R-:W-:Y:S01]  /*2600*/  FMUL.FTZ R126, R7, R126 ;  /* 0x0000007e077e7220 */ /* 0x000fe20000410000 */
[----:B------:R-:W-:Y:S01]  /*2610*/  PRMT R108, RZ, 0x5410, R108 ;  /* 0x00005410ff6c7816 */ /* 0x000fe2000000006c */
[C---:B------:R-:W-:Y:S02]  /*2620*/  FMUL.FTZ R7, R127.reuse, R5 ;  /* 0x000000057f077220 */ /* 0x040fe40000410000 */
[----:B------:R-:W-:Y:S01]  /*2630*/  FMUL.FTZ R4, R127, R40 ;  /* 0x000000287f047220 */ /* 0x000fe20000410000 */
[----:B--2---:R-:W-:Y:S01]  /*2640*/  PRMT R110, RZ, 0x5410, R81 ;  /* 0x00005410ff6e7816 */ /* 0x004fe20000000051 */
[----:B0-----:R-:W-:-:S02]  /*2650*/  FMUL.FTZ R125, R105, R6 ;  /* 0x00000006697d7220 */ /* 0x001fc40000410000 */
[----:B------:R-:W-:Y:S02]  /*2660*/  FFMA.FTZ R7, R126, R40, R7 ;  /* 0x000000287e077223 */ /* 0x000fe40000010007 */
[----:B------:R-:W-:Y:S02]  /*2670*/  FMUL.FTZ R143, R106, R59 ;  /* 0x0000003b6a8f7220 */ /* 0x000fe40000410000 */
[----:B------:R-:W-:Y:S02]  /*2680*/  FFMA.FTZ R6, R126, R5, -R4 ;  /* 0x000000057e067223 */ /* 0x000fe40000010804 */
[----:B------:R-:W-:Y:S02]  /*2690*/  FMUL.FTZ R145, R108, R59 ;  /* 0x0000003b6c917220 */ /* 0x000fe40000410000 */
[----:B------:R-:W-:Y:S02]  /*26a0*/  FFMA.FTZ R40, R110, R143, R7 ;  /* 0x0000008f6e287223 */ /* 0x000fe40000010007 */
[----:B----4-:R-:W-:-:S02]  /*26b0*/  FMUL.FTZ R124, R105, R124 ;  /* 0x0000007c697c7220 */ /* 0x010fc40000410000 */
[----:B------:R-:W-:Y:S01]  /*26c0*/  FFMA.FTZ R7, R110, R145, R6 ;  /* 0x000000916e077223 */ /* 0x000fe20000010006 */
[----:B------:R-:W-:-:S03]  /*26d0*/  PRMT R107, RZ, 0x5410, R107 ;  /* 0x00005410ff6b7816 */ /* 0x000fc6000000006b */
[C---:B------:R-:W-:Y:S01]  /*26e0*/  FMUL.FTZ R41, R124.reuse, R7 ;  /* 0x000000077c297220 */ /* 0x040fe20000410000 */
[----:B------:R-:W-:Y:S01]  /*26f0*/  PRMT R105, RZ, 0x7610, R81 ;  /* 0x00007610ff697816 */ /* 0x000fe20000000051 */
[----:B------:R-:W-:Y:S02]  /*2700*/  FMUL.FTZ R122, R107, R60 ;  /* 0x0000003c6b7a7220 */ /* 0x000fe40000410000 */
[-C--:B------:R-:W-:Y:S02]  /*2710*/  FFMA.FTZ R41, R125, R40.reuse, R41 ;  /* 0x000000287d297223 */ /* 0x080fe40000010029 */
[----:B------:R-:W-:Y:S02]  /*2720*/  FMUL.FTZ R120, R124, R40 ;  /* 0x000000287c787220 */ /* 0x000fe40000410000 */
[----:B------:R-:W-:Y:S02]  /*2730*/  FFMA.FTZ R135, R105, R122, R41 ;  /* 0x0000007a69877223 */ /* 0x000fe40000010029 */
[----:B------:R0:W1:Y:S01]  /*2740*/  @P2 LDS.64 R40, [R97.X8+0x1a88] ;  /* 0x001a880061282984 */ /* 0x0000620000008a00 */
[----:B------:R-:W-:-:S02]  /*2750*/  FMUL.FTZ R4, R36, R129 ;  /* 0x0000008124047220 */ /* 0x000fc40000410000 */
[C---:B------:R-:W-:Y:S02]  /*2760*/  FMUL.FTZ R5, R37.reuse, R129 ;  /* 0x0000008125057220 */ /* 0x040fe40000410000 */
[-C--:B------:R-:W-:Y:S01]  /*2770*/  FFMA.FTZ R4, R37, R130.reuse, R4 ;  /* 0x0000008225047223 */ /* 0x080fe20000010004 */
[----:B------:R-:W-:Y:S01]  /*2780*/  PRMT R109, RZ, 0x5410, R109 ;  /* 0x00005410ff6d7816 */ /* 0x000fe2000000006d */
[----:B------:R-:W-:Y:S02]  /*2790*/  FFMA.FTZ R5, R36, R130, -R5 ;  /* 0x0000008224057223 */ /* 0x000fe40000010805 */
[----:B------:R-:W-:Y:S02]  /*27a0*/  FMUL.FTZ R6, R127, R4 ;  /* 0x000000047f067220 */ /* 0x000fe40000410000 */
[----:B------:R-:W-:Y:S02]  /*27b0*/  FFMA.FTZ R120, R125, R7, -R120 ;  /* 0x000000077d787223 */ /* 0x000fe40000010878 */
[----:B------:R-:W-:-:S02]  /*27c0*/  FFMA.FTZ R6, R126, R5, -R6 ;  /* 0x000000057e067223 */ /* 0x000fc40000010806 */
[----:B------:R-:W-:Y:S02]  /*27d0*/  FMUL.FTZ R5, R127, R5 ;  /* 0x000000057f057220 */ /* 0x000fe40000410000 */
[----:B------:R-:W-:Y:S02]  /*27e0*/  FMUL.FTZ R138, R109, R60 ;  /* 0x0000003c6d8a7220 */ /* 0x000fe40000410000 */
        /* <DEDUP_REMOVED lines=12> */
.L_x_13462:
[----:B0-----:R-:W-:Y:S05]  /*28b0*/  BSYNC B0 ;  /* 0x0000000000007941 */ /* 0x001fea0003800000 */
.L_x_13461:
[----:B------:R-:W0:Y:S01]  /*28c0*/  SHFL.UP PT, R121, R123, 0x1, RZ ;  /* 0x042000007b797989 */ /* 0x000e2200000e00ff */
[-C--:B------:R-:W-:Y:S01]  /*28d0*/  FMUL.FTZ R136, R124, R5.reuse ;  /* 0x000000057c887220 */ /* 0x080fe20000410000 */
[----:B------:R-:W-:Y:S01]  /*28e0*/  ISETP.GE.AND P1, PT, R86, 0x1, PT ;  /* 0x000000015600780c */ /* 0x000fe20003f26270 */
[CC--:B------:R-:W-:Y:S01]  /*28f0*/  FMUL.FTZ R4, R124.reuse, R6.reuse ;  /* 0x000000067c047220 */ /* 0x0c0fe20000410000 */
[----:B------:R-:W2:Y:S01]  /*2900*/  SHFL.UP PT, R131, R135, 0x1, RZ ;  /* 0x0420000087837989 */ /* 0x000ea200000e00ff */
[C---:B------:R-:W-:Y:S01]  /*2910*/  FFMA.FTZ R136, R125.reuse, R6, -R136 ;  /* 0x000000067d887223 */ /* 0x040fe20000010888 */
[----:B------:R-:W-:Y:S01]  /*2920*/  BSSY B0, `(.L_x_13463) ;  /* 0x000009c000007945 */ /* 0x000fe20003800000 */
[----:B------:R-:W-:Y:S01]  /*2930*/  FFMA.FTZ R4, R125, R5, R4 ;  /* 0x000000057d047223 */ /* 0x000fe20000010004 */
[----:B-----5:R-:W-:Y:S01]  /*2940*/  SHFL.IDX PT, R43, R43, RZ, 0x1f ;  /* 0x00001fff2b2b7589 */ /* 0x020fe200000e0000 */
[----:B-1----:R-:W-:-:S03]  /*2950*/  FMUL.FTZ R148, R124, -R40 ;  /* 0x800000287c947220 */ /* 0x002fc60000410000 */
[----:B------:R-:W1:Y:S04]  /*2960*/  SHFL.UP PT, R5, R136, 0x1, RZ ;  /* 0x0420000088057989 */ /* 0x000e6800000e00ff */
[----:B------:R-:W3:Y:S04]  /*2970*/  SHFL.UP PT, R7, R4, 0x1, RZ ;  /* 0x0420000004077989 */ /* 0x000ee800000e00ff */
[----:B------:R-:W-:Y:S01]  /*2980*/  SHFL.IDX PT, R42, R42, RZ, 0x1f ;  /* 0x00001fff2a2a7589 */ /* 0x000fe200000e0000 */
[C---:B0-----:R-:W-:Y:S02]  /*2990*/  FMUL.FTZ R120, R4.reuse, R121 ;  /* 0x0000007904787220 */ /* 0x041fe40000410000 */
[----:B--2---:R-:W-:-:S02]  /*29a0*/  FMUL.FTZ R6, R4, R131 ;  /* 0x0000008304067220 */ /* 0x004fc40000410000 */
[C---:B------:R-:W-:Y:S02]  /*29b0*/  FFMA.FTZ R120, R136.reuse, R131, R120 ;  /* 0x0000008388787223 */ /* 0x040fe40000010078 */
[----:B------:R-:W-:Y:S02]  /*29c0*/  FFMA.FTZ R6, R136, R121, -R6 ;  /* 0x0000007988067223 */ /* 0x000fe40000010806 */
[----:B------:R-:W-:Y:S02]  /*29d0*/  @P1 FADD.FTZ R135, R135, R120 ;  /* 0x0000007887871221 */ /* 0x000fe40000010000 */
[C---:B-1----:R-:W-:Y:S02]  /*29e0*/  FMUL.FTZ R120, R4.reuse, R5 ;  /* 0x0000000504787220 */ /* 0x042fe40000410000 */
[----:B------:R-:W-:Y:S01]  /*29f0*/  @P1 FADD.FTZ R123, R123, R6 ;  /* 0x000000067b7b1221 */ /* 0x000fe20000010000 */
[----:B------:R-:W0:Y:S01]  /*2a00*/  SHFL.UP PT, R121, R135, 0x2, RZ ;  /* 0x0440000087797989 */ /* 0x000e2200000e00ff */
[----:B---3--:R-:W-:-:S02]  /*2a10*/  FMUL.FTZ R6, R4, R7 ;  /* 0x0000000704067220 */ /* 0x008fc40000410000 */
[C---:B------:R-:W-:Y:S02]  /*2a20*/  FFMA.FTZ R7, R136.reuse, R7, R120 ;  /* 0x0000000788077223 */ /* 0x040fe40000010078 */
[----:B------:R-:W1:Y:S01]  /*2a30*/  SHFL.UP PT, R120, R123, 0x2, RZ ;  /* 0x044000007b787989 */ /* 0x000e6200000e00ff */
[----:B------:R-:W-:Y:S02]  /*2a40*/  @P1 FFMA.FTZ R136, R136, R5, -R6 ;  /* 0x0000000588881223 */ /* 0x000fe40000010806 */
[----:B------:R-:W-:Y:S02]  /*2a50*/  FSEL R7, R4, R7, !P1 ;  /* 0x0000000704077208 */ /* 0x000fe40004800000 */
[----:B------:R-:W-:Y:S01]  /*2a60*/  ISETP.GE.AND P1, PT, R86, 0x2, PT ;  /* 0x000000025600780c */ /* 0x000fe20003f26270 */
[----:B------:R-:W2:Y:S04]  /*2a70*/  SHFL.UP PT, R4, R136, 0x2, RZ ;  /* 0x0440000088047989 */ /* 0x000ea800000e00ff */
[----:B------:R-:W3:Y:S01]  /*2a80*/  SHFL.UP PT, R5, R7, 0x2, RZ ;  /* 0x0440000007057989 */ /* 0x000ee200000e00ff */
[----:B0-----:R-:W-:-:S02]  /*2a90*/  FMUL.FTZ R131, R7, R121 ;  /* 0x0000007907837220 */ /* 0x001fc40000410000 */
[-C--:B-1----:R-:W-:Y:S02]  /*2aa0*/  FMUL.FTZ R6, R7, R120.reuse ;  /* 0x0000007807067220 */ /* 0x082fe40000410000 */
[C---:B------:R-:W-:Y:S02]  /*2ab0*/  FFMA.FTZ R120, R136.reuse, R120, -R131 ;  /* 0x0000007888787223 */ /* 0x040fe40000010883 */
[----:B------:R-:W-:Y:S02]  /*2ac0*/  FFMA.FTZ R132, R136, R121, R6 ;  /* 0x0000007988847223 */ /* 0x000fe40000010006 */
        /* <DEDUP_REMOVED lines=12> */
[----:B0-----:R-:W-:-:S02]  /*2b90*/  FMUL.FTZ R120, R6, R131 ;  /* 0x0000008306787220 */ /* 0x001fc40000410000 */
[-C--:B-1----:R-:W-:Y:S02]  /*2ba0*/  FMUL.FTZ R4, R6, R121.reuse ;  /* 0x0000007906047220 */ /* 0x082fe40000410000 */
[----:B------:R-:W-:Y:S02]  /*2bb0*/  FFMA.FTZ R134, R136, R121, R120 ;  /* 0x0000007988867223 */ /* 0x000fe40000010078 */
[----:B--2---:R-:W-:Y:S02]  /*2bc0*/  FMUL.FTZ R120, R6, R5 ;  /* 0x0000000506787220 */ /* 0x004fe40000410000 */
[----:B------:R-:W-:Y:S02]  /*2bd0*/  FFMA.FTZ R132, R136, R131, -R4 ;  /* 0x0000008388847223 */ /* 0x000fe40000010804 */
[----:B------:R-:W-:Y:S02]  /*2be0*/  @P1 FADD.FTZ R135, R135, R134 ;  /* 0x0000008687871221 */ /* 0x000fe40000010000 */
[----:B---3--:R-:W-:-:S02]  /*2bf0*/  FMUL.FTZ R4, R6, R7 ;  /* 0x0000000706047220 */ /* 0x008fc40000410000 */
[C---:B------:R-:W-:Y:S02]  /*2c00*/  FFMA.FTZ R7, R136.reuse, R7, R120 ;  /* 0x0000000788077223 */ /* 0x040fe40000010078 */
[----:B------:R-:W-:Y:S01]  /*2c10*/  @P1 FADD.FTZ R123, R123, R132 ;  /* 0x000000847b7b1221 */ /* 0x000fe20000010000 */
[----:B------:R-:W0:Y:S01]  /*2c20*/  SHFL.UP PT, R120, R135, 0x8, RZ ;  /* 0x0500000087787989 */ /* 0x000e2200000e00ff */
[----:B------:R-:W-:Y:S01]  /*2c30*/  @P1 FFMA.FTZ R136, R136, R5, -R4 ;  /* 0x0000000588881223 */ /* 0x000fe20000010804 */
[----:B------:R-:W-:Y:S02]  /*2c40*/  FSEL R7, R6, R7, !P1 ;  /* 0x0000000706077208 */ /* 0x000fe40004800000 */
[----:B------:R-:W1:Y:S01]  /*2c50*/  SHFL.UP PT, R6, R123, 0x8, RZ ;  /* 0x050000007b067989 */ /* 0x000e6200000e00ff */
[----:B------:R-:W-:-:S03]  /*2c60*/  ISETP.GE.AND P1, PT, R86, 0x8, PT ;  /* 0x000000085600780c */ /* 0x000fc60003f26270 */
[----:B------:R-:W2:Y:S04]  /*2c70*/  SHFL.UP PT, R4, R136, 0x8, RZ ;  /* 0x0500000088047989 */ /* 0x000ea800000e00ff */
[----:B------:R-:W3:Y:S01]  /*2c80*/  SHFL.UP PT, R5, R7, 0x8, RZ ;  /* 0x0500000007057989 */ /* 0x000ee200000e00ff */
[C---:B0-----:R-:W-:Y:S02]  /*2c90*/  FMUL.FTZ R121, R7.reuse, R120 ;  /* 0x0000007807797220 */ /* 0x041fe40000410000 */
[CC--:B-1----:R-:W-:Y:S02]  /*2ca0*/  FMUL.FTZ R131, R7.reuse, R6.reuse ;  /* 0x0000000607837220 */ /* 0x0c2fe40000410000 */
[----:B------:R-:W-:Y:S02]  /*2cb0*/  FFMA.FTZ R132, R136, R6, -R121 ;  /* 0x0000000688847223 */ /* 0x000fe40000010879 */
[----:B--2---:R-:W-:-:S02]  /*2cc0*/  FMUL.FTZ R6, R7, R4 ;  /* 0x0000000407067220 */ /* 0x004fc40000410000 */
[C---:B------:R-:W-:Y:S02]  /*2cd0*/  FFMA.FTZ R120, R136.reuse, R120, R131 ;  /* 0x0000007888787223 */ /* 0x040fe40000010083 */
[-C--:B---3--:R-:W-:Y:S02]  /*2ce0*/  FMUL.FTZ R121, R7, R5.reuse ;  /* 0x0000000507797220 */ /* 0x088fe40000410000 */
[----:B------:R-:W-:Y:S02]  /*2cf0*/  @P1 FADD.FTZ R123, R123, R132 ;  /* 0x000000847b7b1221 */ /* 0x000fe40000010000 */
[C---:B------:R-:W-:Y:S02]  /*2d00*/  FFMA.FTZ R6, R136.reuse, R5, R6 ;  /* 0x0000000588067223 */ /* 0x040fe40000010006 */
[----:B------:R-:W-:Y:S01]  /*2d10*/  @P1 FFMA.FTZ R136, R136, R4, -R121 ;  /* 0x0000000488881223 */ /* 0x000fe20000010879 */
[----:B------:R-:W0:Y:S01]  /*2d20*/  SHFL.UP PT, R133, R123, 0x10, RZ ;  /* 0x060000007b857989 */ /* 0x000e2200000e00ff */
[----:B------:R-:W-:Y:S01]  /*2d30*/  @P1 FADD.FTZ R135, R135, R120 ;  /* 0x0000007887871221 */ /* 0x000fe20000010000 */
[----:B------:R-:W-:Y:S01]  /*2d40*/  FSEL R6, R7, R6, !P1 ;  /* 0x0000000607067208 */ /* 0x000fe20004800000 */
[C---:B------:R-:W-:Y:S01]  /*2d50*/  FMUL.FTZ R120, R44.reuse, R39 ;  /* 0x000000272c787220 */ /* 0x040fe20000410000 */
[----:B------:R-:W1:Y:S01]  /*2d60*/  SHFL.UP PT, R5, R136, 0x10, RZ ;  /* 0x0600000088057989 */ /* 0x000e6200000e00ff */
[----:B------:R-:W-:Y:S01]  /*2d70*/  FMUL.FTZ R121, R44, R38 ;  /* 0x000000262c797220 */ /* 0x000fe20000410000 */
[----:B------:R-:W-:Y:S01]  /*2d80*/  ISETP.GE.AND P1, PT, R86, 0x10, PT ;  /* 0x000000105600780c */ /* 0x000fe20003f26270 */
[-C--:B------:R-:W-:Y:S01]  /*2d90*/  FMUL.FTZ R132, R125, R120.reuse ;  /* 0x000000787d847220 */ /* 0x080fe20000410000 */
[----:B------:R-:W2:Y:S01]  /*2da0*/  SHFL.UP PT, R147, R135, 0x10, RZ ;  /* 0x0600000087937989 */ /* 0x000ea200000e00ff */
[----:B------:R-:W-:-:S02]  /*2db0*/  FMUL.FTZ R4, R124, R120 ;  /* 0x000000787c047220 */ /* 0x000fc40000410000 */
[----:B------:R-:W-:Y:S01]  /*2dc0*/  FMUL.FTZ R131, R46, R39 ;  /* 0x000000272e837220 */ /* 0x000fe20000410000 */
[----:B------:R-:W3:Y:S01]  /*2dd0*/  SHFL.UP PT, R7, R6, 0x10, RZ ;  /* 0x0600000006077989 */ /* 0x000ee200000e00ff */
[-C--:B------:R-:W-:Y:S02]  /*2de0*/  FFMA.FTZ R134, -R124, R121.reuse, -R132 ;  /* 0x000000797c867223 */ /* 0x080fe40000010984 */
[----:B------:R-:W-:Y:S02]  /*2df0*/  FMUL.FTZ R132, R46, R38 ;  /* 0x000000262e847220 */ /* 0x000fe40000410000 */
[----:B------:R-:W-:Y:S02]  /*2e00*/  FFMA.FTZ R137, R125, R121, -R4 ;  /* 0x000000797d897223 */ /* 0x000fe40000010804 */
[----:B------:R-:W-:Y:S02]  /*2e10*/  FADD.FTZ R146, -R131, R134 ;  /* 0x0000008683927221 */ /* 0x000fe40000010100 */
[----:B------:R-:W-:-:S02]  /*2e20*/  FADD.FTZ R134, R132, R137 ;  /* 0x0000008984867221 */ /* 0x000fc40000010000 */
[C---:B------:R-:W-:Y:S02]  /*2e30*/  FMUL.FTZ R137, R127.reuse, -R146 ;  /* 0x800000927f897220 */ /* 0x040fe40000410000 */
[----:B0-----:R-:W-:Y:S02]  /*2e40*/  FMUL.FTZ R4, R6, R133 ;  /* 0x0000008506047220 */ /* 0x001fe40000410000 */
[-C--:B------:R-:W-:Y:S02]  /*2e50*/  FFMA.FTZ R137, R126, R134.reuse, -R137 ;  /* 0x000000867e897223 */ /* 0x080fe40000010889 */
[----:B------:R-:W-:Y:S02]  /*2e60*/  FMUL.FTZ R149, R127, -R134 ;  /* 0x800000867f957220 */ /* 0x000fe40000410000 */
[----:B-1----:R-:W-:Y:S02]  /*2e70*/  FMUL.FTZ R134, R6, R5 ;  /* 0x0000000506867220 */ /* 0x002fe40000410000 */
[----:B--2---:R-:W-:-:S02]  /*2e80*/  FFMA.FTZ R144, R136, R147, R4 ;  /* 0x0000009388907223 */ /* 0x004fc40000010004 */
[C---:B------:R-:W-:Y:S02]  /*2e90*/  FMUL.FTZ R147, R6.reuse, R147 ;  /* 0x0000009306937220 */ /* 0x040fe40000410000 */
[-C--:B---3--:R-:W-:Y:S02]  /*2ea0*/  FMUL.FTZ R4, R6, R7.reuse ;  /* 0x0000000706047220 */ /* 0x088fe40000410000 */
[C---:B------:R-:W-:Y:S02]  /*2eb0*/  FFMA.FTZ R7, R136.reuse, R7, R134 ;  /* 0x0000000788077223 */ /* 0x040fe40000010086 */
[----:B------:R-:W-:Y:S02]  /*2ec0*/  @P1 FADD.FTZ R135, R135, R144 ;  /* 0x0000009087871221 */ /* 0x000fe40000010000 */
[----:B------:R-:W-:Y:S01]  /*2ed0*/  FFMA.FTZ R134, R136, R133, -R147 ;  /* 0x0000008588867223 */ /* 0x000fe20000010893 */
[----:B------:R-:W-:Y:S01]  /*2ee0*/  FSEL R144, R6, R7, !P1 ;  /* 0x0000000706907208 */ /* 0x000fe20004800000 */
[----:B------:R-:W-:Y:S01]  /*2ef0*/  @P1 FFMA.FTZ R136, R136, R5, -R4 ;  /* 0x0000000588881223 */ /* 0x000fe20000010804 */
[----:B------:R-:W-:Y:S01]  /*2f00*/  HFMA2.MMA R5, -RZ, RZ, 0, 0 ;  /* 0x00000000ff057435 */ /* 0x000fe200000001ff */
[----:B------:R-:W-:Y:S01]  /*2f10*/  @P1 FADD.FTZ R123, R123, R134 ;  /* 0x000000867b7b1221 */ /* 0x000fe20000010000 */
[----:B------:R-:W-:Y:S01]  /*2f20*/  SHFL.UP PT, R135, R135, 0x1, RZ ;  /* 0x0420000087877989 */ /* 0x000fe200000e00ff */
[----:B------:R-:W-:Y:S01]  /*2f30*/  FFMA.FTZ R146, R126, R146, R149 ;  /* 0x000000927e927223 */ /* 0x000fe20000010095 */
[----:B------:R-:W-:Y:S01]  /*2f40*/  ISETP.GE.AND P1, PT, R117, c[0x0][0x174], PT ;  /* 0x00005d0075007a0c */ /* 0x000fe20003f26270 */
[C---:B------:R-:W-:Y:S01]  /*2f50*/  FMUL.FTZ R133, R48.reuse, R39 ;  /* 0x0000002730857220 */ /* 0x040fe20000410000 */
[----:B------:R-:W0:Y:S01]  /*2f60*/  SHFL.UP PT, R144, R144, 0x1, RZ ;  /* 0x0420000090907989 */ /* 0x000e2200000e00ff */
[----:B------:R-:W-:Y:S01]  /*2f70*/  FMUL.FTZ R134, R48, R38 ;  /* 0x0000002630867220 */ /* 0x000fe20000410000 */
[----:B------:R-:W-:Y:S01]  /*2f80*/  ISETP.NE.OR P1, PT, R118, RZ, P1 ;  /* 0x000000ff7600720c */ /* 0x000fe20000f25670 */
[----:B------:R-:W-:Y:S01]  /*2f90*/  FADD.FTZ R147, -R133, R146 ;  /* 0x0000009285937221 */ /* 0x000fe20000010100 */
[----:B------:R-:W1:Y:S01]  /*2fa0*/  SHFL.UP PT, R136, R136, 0x1, RZ ;  /* 0x0420000088887989 */ /* 0x000e6200000e00ff */
[----:B------:R-:W-:Y:S01]  /*2fb0*/  FADD.FTZ R137, R134, R137 ;  /* 0x0000008986897221 */ /* 0x000fe20000010000 */
[----:B------:R-:W-:Y:S01]  /*2fc0*/  MOV R4, 0x3f800000 ;  /* 0x3f80000000047802 */ /* 0x000fe20000000f00 */
[C---:B------:R-:W-:Y:S01]  /*2fd0*/  FMUL.FTZ R149, R129.reuse, -R147 ;  /* 0x8000009381957220 */ /* 0x040fe20000410000 */
[----:B------:R-:W2:Y:S01]  /*2fe0*/  SHFL.UP PT, R123, R123, 0x1, RZ ;  /* 0x042000007b7b7989 */ /* 0x000ea200000e00ff */
[----:B------:R-:W-:Y:S01]  /*2ff0*/  FMUL.FTZ R146, R124, R41 ;  /* 0x000000297c927220 */ /* 0x000fe20000410000 */
[----:B------:R-:W-:Y:S01]  /*3000*/  CS2R R6, SRZ ;  /* 0x0000000000067805 */ /* 0x000fe2000001ff00 */
[----:B------:R-:W-:-:S02]  /*3010*/  FMUL.FTZ R150, R129, -R137 ;  /* 0x8000008981967220 */ /* 0x000fc40000410000 */
[----:B------:R-:W-:Y:S02]  /*3020*/  FFMA.FTZ R152, R130, R137, -R149 ;  /* 0x0000008982987223 */ /* 0x000fe40000010895 */
[C---:B------:R-:W-:Y:S01]  /*3030*/  FFMA.FTZ R149, R125.reuse, -R41, R148 ;  /* 0x800000297d957223 */ /* 0x040fe20000010094 */
[----:B------:R3:W4:Y:S01]  /*3040*/  @!P1 LDS.128 R4, [R47.X16+0x1b80] ;  /* 0x001b80002f049984 */ /* 0x000722000000cc00 */
[----:B------:R-:W-:Y:S01]  /*3050*/  FFMA.FTZ R148, R125, R40, -R146 ;  /* 0x000000287d947223 */ /* 0x000fe20000010892 */
[----:B------:R-:W-:Y:S01]  /*3060*/  ISETP.NE.AND P1, PT, R118, 0x1f, PT ;  /* 0x0000001f7600780c */ /* 0x000fe20003f25270 */
[----:B------:R-:W-:Y:S02]  /*3070*/  FFMA.FTZ R137, R130, R147, R150 ;  /* 0x0000009382897223 */ /* 0x000fe40000010096 */
[C---:B------:R-:W-:Y:S02]  /*3080*/  FMUL.FTZ R150, R127.reuse, -R148 ;  /* 0x800000947f967220 */ /* 0x040fe40000410000 */
[----:B------:R-:W-:-:S02]  /*3090*/  FMUL.FTZ R151, R127, -R149 ;  /* 0x800000957f977220 */ /* 0x000fc40000410000 */
[C---:B0-----:R-:W-:Y:S02]  /*30a0*/  FMUL.FTZ R147, R144.reuse, R43 ;  /* 0x0000002b90937220 */ /* 0x041fe40000410000 */
[-C--:B------:R-:W-:Y:S02]  /*30b0*/  FMUL.FTZ R146, R144, R42.reuse ;  /* 0x0000002a90927220 */ /* 0x080fe40000410000 */
[----:B-1----:R-:W-:Y:S02]  /*30c0*/  FFMA.FTZ R144, R136, R42, -R147 ;  /* 0x0000002a88907223 */ /* 0x002fe40000010893 */
[----:B------:R-:W-:Y:S02]  /*30d0*/  FFMA.FTZ R150, R126, R149, R150 ;  /* 0x000000957e967223 */ /* 0x000fe40000010096 */
[----:B--2---:R-:W-:Y:S02]  /*30e0*/  @P3 FADD.FTZ R42, R123, R144 ;  /* 0x000000907b2a3221 */ /* 0x004fe40000010000 */
[----:B------:R-:W-:-:S02]  /*30f0*/  FFMA.FTZ R146, R136, R43, R146 ;  /* 0x0000002b88927223 */ /* 0x000fc40000010092 */
[----:B------:R-:W-:Y:S02]  /*3100*/  FFMA.FTZ R151, R126, R148, -R151 ;  /* 0x000000947e977223 */ /* 0x000fe40000010897 */
[----:B------:R-:W-:Y:S02]  /*3110*/  FMUL.FTZ R144, R129, -R150 ;  /* 0x8000009681907220 */ /* 0x000fe40000410000 */
[----:B------:R-:W-:Y:S02]  /*3120*/  @P3 FADD.FTZ R43, R135, R146 ;  /* 0x00000092872b3221 */ /* 0x000fe40000010000 */
[----:B------:R-:W-:Y:S02]  /*3130*/  FFMA.FTZ R144, R130, R151, -R144 ;  /* 0x0000009782907223 */ /* 0x000fe40000010890 */
[C---:B------:R-:W-:Y:S02]  /*3140*/  FMUL.FTZ R135, R49.reuse, R38 ;  /* 0x0000002631877220 */ /* 0x040fe40000410000 */
[----:B------:R-:W-:Y:S01]  /*3150*/  FMUL.FTZ R136, R49, R39 ;  /* 0x0000002731887220 */ /* 0x000fe20000410000 */
[----:B------:R3:W0:Y:S01]  /*3160*/  SHFL.DOWN PT, R148, R144, 0x1, 0x1f ;  /* 0x08201f0090947f89 */ /* 0x00062200000e0000 */
[----:B------:R-:W-:-:S02]  /*3170*/  FMUL.FTZ R151, R129, -R151 ;  /* 0x8000009781977220 */ /* 0x000fc40000410000 */
[CC--:B------:R-:W-:Y:S02]  /*3180*/  FMUL.FTZ R39, R37.reuse, R43.reuse ;  /* 0x0000002b25277220 */ /* 0x0c0fe40000410000 */
[----:B------:R-:W-:Y:S02]  /*3190*/  FMUL.FTZ R38, R37, R42 ;  /* 0x0000002a25267220 */ /* 0x000fe40000410000 */
[----:B------:R-:W-:Y:S02]  /*31a0*/  FADD.FTZ R123, R135, R152 ;  /* 0x00000098877b7221 */ /* 0x000fe40000010000 */
[----:B------:R-:W-:Y:S02]  /*31b0*/  FADD.FTZ R137, -R136, R137 ;  /* 0x0000008988897221 */ /* 0x000fe40000010100 */
[----:B------:R-:W-:Y:S02]  /*31c0*/  FFMA.FTZ R37, R130, R150, R151 ;  /* 0x0000009682257223 */ /* 0x000fe40000010097 */
[C---:B------:R-:W-:Y:S01]  /*31d0*/  FFMA.FTZ R42, R36.reuse, R42, -R39 ;  /* 0x0000002a242a7223 */ /* 0x040fe20000010827 */
[----:B------:R3:W1:Y:S01]  /*31e0*/  SHFL.DOWN PT, R146, R137, 0x1, 0x1f ;  /* 0x08201f0089927f89 */ /* 0x00066200000e0000 */
[----:B------:R-:W-:-:S03]  /*31f0*/  FFMA.FTZ R38, R36, R43, R38 ;  /* 0x0000002b24267223 */ /* 0x000fc60000010026 */
[----:B------:R3:W2:Y:S04]  /*3200*/  SHFL.DOWN PT, R36, R123, 0x1, 0x1f ;  /* 0x08201f007b247f89 */ /* 0x0006a800000e0000 */
[----:B------:R3:W0:Y:S01]  /*3210*/  SHFL.DOWN PT, R150, R37, 0x1, 0x1f ;  /* 0x08201f0025967f89 */ /* 0x00062200000e0000 */
[----:B------:R-:W-:Y:S05]  /*3220*/  @!P1 BRA `(.L_x_13464) ;  /* 0x000000b000009947 */ /* 0x000fea0003800000 */
[C---:B0---4-:R-:W-:Y:S02]  /*3230*/  FMUL.FTZ R39, R37.reuse, R150 ;  /* 0x0000009625277220 */ /* 0x051fe40000410000 */
[C---:B-1----:R-:W-:Y:S02]  /*3240*/  FMUL.FTZ R43, R37.reuse, R146 ;  /* 0x00000092252b7220 */ /* 0x042fe40000410000 */
[C---:B--2---:R-:W-:Y:S02]  /*3250*/  FMUL.FTZ R147, R37.reuse, R36 ;  /* 0x0000002425937220 */ /* 0x044fe40000410000 */
[----:B---3--:R-:W-:-:S02]  /*3260*/  FMUL.FTZ R37, R37, R148 ;  /* 0x0000009425257220 */ /* 0x008fc40000410000 */
[C---:B------:R-:W-:Y:S02]  /*3270*/  FFMA.FTZ R39, R144.reuse, R148, -R39 ;  /* 0x0000009490277223 */ /* 0x040fe40000010827 */
[C---:B------:R-:W-:Y:S02]  /*3280*/  FFMA.FTZ R36, R144.reuse, R36, -R43 ;  /* 0x0000002490247223 */ /* 0x040fe4000001082b */
[C---:B------:R-:W-:Y:S02]  /*3290*/  FFMA.FTZ R146, R144.reuse, R146, R147 ;  /* 0x0000009290927223 */ /* 0x040fe40000010093 */
[----:B------:R-:W-:Y:S01]  /*32a0*/  FFMA.FTZ R37, R144, R150, R37 ;  /* 0x0000009690257223 */ /* 0x000fe20000010025 */
[----:B------:R-:W-:Y:S01]  /*32b0*/  MOV R144, R39 ;  /* 0x0000002700907202 */ /* 0x000fe20000000f00 */
[----:B------:R-:W-:Y:S02]  /*32c0*/  FADD.FTZ R123, R123, R36 ;  /* 0x000000247b7b7221 */ /* 0x000fe40000010000 */
[----:B------:R-:W-:-:S02]  /*32d0*/  FADD.FTZ R137, R137, R146 ;  /* 0x0000009289897221 */ /* 0x000fc40000010000 */
.L_x_13464:
[----:B----4-:R-:W-:Y:S05]  /*32e0*/  BSYNC B0 ;  /* 0x0000000000007941 */ /* 0x010fea0003800000 */
.L_x_13463:
[----:B------:R-:W-:Y:S01]  /*32f0*/  ISETP.GT.U32.AND P1, PT, R118, 0x1d, PT ;  /* 0x0000001d7600780c */ /* 0x000fe20003f24070 */
[----:B------:R-:W-:Y:S01]  /*3300*/  FADD.FTZ R141, R141, R38 ;  /* 0x000000268d8d7221 */ /* 0x000fe20000010000 */
[----:B0-----:R0:W4:Y:S01]  /*3310*/  SHFL.DOWN PT, R148, R144, 0x2, 0x1f ;  /* 0x08401f0090947f89 */ /* 0x00112200000e0000 */
[----:B------:R-:W-:Y:S01]  /*3320*/  FADD.FTZ R43, R139, R42 ;  /* 0x0000002a8b2b7221 */ /* 0x000fe20000010000 */
[----:B------:R-:W-:Y:S01]  /*3330*/  BSSY B0, `(.L_x_13465) ;  /* 0x0000014000007945 */ /* 0x000fe20003800000 */
[C---:B--2---:R-:W-:Y:S01]  /*3340*/  FMUL.FTZ R36, R129.reuse, R141 ;  /* 0x0000008d81247220 */ /* 0x044fe20000410000 */
[----:B------:R0:W2:Y:S01]  /*3350*/  SHFL.DOWN PT, R150, R37, 0x2, 0x1f ;  /* 0x08401f0025967f89 */ /* 0x0000a200000e0000 */
[----:B------:R-:W-:-:S02]  /*3360*/  FMUL.FTZ R38, R129, R43 ;  /* 0x0000002b81267220 */ /* 0x000fc40000410000 */
[C---:B------:R-:W-:Y:S01]  /*3370*/  FFMA.FTZ R36, R130.reuse, R43, -R36 ;  /* 0x0000002b82247223 */ /* 0x040fe20000010824 */
[----:B------:R0:W3:Y:S01]  /*3380*/  SHFL.DOWN PT, R42, R123, 0x2, 0x1f ;  /* 0x08401f007b2a7f89 */ /* 0x0000e200000e0000 */
[----:B------:R-:W-:-:S03]  /*3390*/  FFMA.FTZ R38, R130, R141, R38 ;  /* 0x0000008d82267223 */ /* 0x000fc60000010026 */
[----:B-1----:R0:W1:Y:S01]  /*33a0*/  SHFL.DOWN PT, R146, R137, 0x2, 0x1f ;  /* 0x08401f0089927f89 */ /* 0x00206200000e0000 */
[----:B------:R-:W-:Y:S05]  /*33b0*/  @P1 BRA `(.L_x_13466) ;  /* 0x000000b000001947 */ /* 0x000fea0003800000 */
[C---:B--2---:R-:W-:Y:S02]  /*33c0*/  FMUL.FTZ R39, R37.reuse, R150 ;  /* 0x0000009625277220 */ /* 0x044fe40000410000 */
[C---:B-1----:R-:W-:Y:S02]  /*33d0*/  FMUL.FTZ R139, R37.reuse, R146 ;  /* 0x00000092258b7220 */ /* 0x042fe40000410000 */
[C---:B---3--:R-:W-:Y:S02]  /*33e0*/  FMUL.FTZ R147, R37.reuse, R42 ;  /* 0x0000002a25937220 */ /* 0x048fe40000410000 */
[-C--:B0---4-:R-:W-:Y:S02]  /*33f0*/  FMUL.FTZ R37, R37, R148.reuse ;  /* 0x0000009425257220 */ /* 0x091fe40000410000 */
[C---:B------:R-:W-:Y:S02]  /*3400*/  FFMA.FTZ R39, R144.reuse, R148, -R39 ;  /* 0x0000009490277223 */ /* 0x040fe40000010827 */
[----:B------:R-:W-:-:S02]  /*3410*/  FFMA.FTZ R42, R144, R42, -R139 ;  /* 0x0000002a902a7223 */ /* 0x000fc4000001088b */
[C---:B------:R-:W-:Y:S02]  /*3420*/  FFMA.FTZ R146, R144.reuse, R146, R147 ;  /* 0x0000009290927223 */ /* 0x040fe40000010093 */
[----:B------:R-:W-:Y:S01]  /*3430*/  FFMA.FTZ R37, R144, R150, R37 ;  /* 0x0000009690257223 */ /* 0x000fe20000010025 */
[----:B------:R-:W-:Y:S01]  /*3440*/  MOV R144, R39 ;  /* 0x0000002700907202 */ /* 0x000fe20000000f00 */
[----:B------:R-:W-:Y:S02]  /*3450*/  FADD.FTZ R123, R123, R42 ;  /* 0x0000002a7b7b7221 */ /* 0x000fe40000010000 */
[----:B------:R-:W-:Y:S02]  /*3460*/  FADD.FTZ R137, R137, R146 ;  /* 0x0000009289897221 */ /* 0x000fe40000010000 */
.L_x_13466:
[----:B------:R-:W-:Y:S05]  /*3470*/  BSYNC B0 ;  /* 0x0000000000007941 */ /* 0x000fea0003800000 */
.L_x_13465:
[C---:B------:R-:W-:Y:S01]  /*3480*/  ISETP.GT.U32.AND P1, PT, R118.reuse, 0x1b, PT ;  /* 0x0000001b7600780c */ /* 0x040fe20003f24070 */
[C---:B------:R-:W-:Y:S01]  /*3490*/  FFMA.FTZ R39, R111.reuse, R142, R36 ;  /* 0x0000008e6f277223 */ /* 0x040fe20000010024 */
[----:B-1----:R1:W0:Y:S01]  /*34a0*/  SHFL.DOWN PT, R146, R37, 0x4, 0x1f ;  /* 0x08801f0025927f89 */ /* 0x00222200000e0000 */
[----:B------:R-:W-:Y:S01]  /*34b0*/  FFMA.FTZ R38, R111, R140, R38 ;  /* 0x0000008c6f267223 */ /* 0x000fe20000010026 */
[----:B------:R-:W-:Y:S01]  /*34c0*/  BSSY B0, `(.L_x_13467) ;  /* 0x0000016000007945 */ /* 0x000fe20003800000 */
[CC--:B------:R-:W-:Y:S01]  /*34d0*/  FMUL.FTZ R139, R127.reuse, R39.reuse ;  /* 0x000000277f8b7220 */ /* 0x0c0fe20000410000 */
[----:B------:R1:W4:Y:S01]  /*34e0*/  SHFL.DOWN PT, R142, R144, 0x4, 0x1f ;  /* 0x08801f00908e7f89 */ /* 0x00032200000e0000 */
[-C--:B------:R-:W-:Y:S01]  /*34f0*/  FMUL.FTZ R36, R127, R38.reuse ;  /* 0x000000267f247220 */ /* 0x080fe20000410000 */
[----:B------:R-:W-:Y:S01]  /*3500*/  ISETP.GT.U32.AND P3, PT, R118, 0x17, PT ;  /* 0x000000177600780c */ /* 0x000fe20003f64070 */
[----:B------:R-:W-:Y:S01]  /*3510*/  FFMA.FTZ R139, R126, R38, R139 ;  /* 0x000000267e8b7223 */ /* 0x000fe2000001008b */
[----:B---3--:R1:W3:Y:S01]  /*3520*/  SHFL.DOWN PT, R42, R123, 0x4, 0x1f ;  /* 0x08801f007b2a7f89 */ /* 0x0082e200000e0000 */
[----:B------:R-:W-:Y:S01]  /*3530*/  ISETP.GT.U32.AND P4, PT, R118, 0xf, PT ;  /* 0x0000000f7600780c */ /* 0x000fe20003f84070 */
[----:B------:R-:W-:-:S02]  /*3540*/  FFMA.FTZ R36, R126, R39, -R36 ;  /* 0x000000277e247223 */ /* 0x000fc40000010824 */
[----:B------:R1:W2:Y:S01]  /*3550*/  SHFL.DOWN PT, R140, R137, 0x4, 0x1f ;  /* 0x08801f00898c7f89 */ /* 0x0002a200000e0000 */
[----:B------:R-:W-:Y:S05]  /*3560*/  @P1 BRA `(.L_x_13468) ;  /* 0x000000b000001947 */ /* 0x000fea0003800000 */
[C---:B0-----:R-:W-:Y:S02]  /*3570*/  FMUL.FTZ R147, R37.reuse, R146 ;  /* 0x0000009225937220 */ /* 0x041fe40000410000 */
[C---:B--2---:R-:W-:Y:S02]  /*3580*/  FMUL.FTZ R149, R37.reuse, R140 ;  /* 0x0000008c25957220 */ /* 0x044fe40000410000 */
        /* <DEDUP_REMOVED lines=9> */
.L_x_13468:
[----:B------:R-:W-:Y:S05]  /*3620*/  BSYNC B0 ;  /* 0x0000000000007941 */ /* 0x000fea0003800000 */
.L_x_13467:
[C---:B------:R-:W-:Y:S01]  /*3630*/  FFMA.FTZ R145, R110.reuse, R145, R36 ;  /* 0x000000916e917223 */ /* 0x040fe20000010024 */
[----:B--2---:R2:W1:Y:S01]  /*3640*/  SHFL.DOWN PT, R140, R144, 0x8, 0x1f ;  /* 0x09001f00908c7f89 */ /* 0x00446200000e0000 */
[----:B------:R-:W-:Y:S01]  /*3650*/  BSSY B0, `(.L_x_13469) ;  /* 0x0000011000007945 */ /* 0x000fe20003800000 */
[----:B------:R-:W-:Y:S02]  /*3660*/  FFMA.FTZ R143, R110, R143, R139 ;  /* 0x0000008f6e8f7223 */ /* 0x000fe4000001008b */
[----:B----4-:R2:W4:Y:S04]  /*3670*/  SHFL.DOWN PT, R142, R37, 0x8, 0x1f ;  /* 0x09001f00258e7f89 */ /* 0x01052800000e0000 */
[----:B------:R2:W3:Y:S04]  /*3680*/  SHFL.DOWN PT, R36, R123, 0x8, 0x1f ;  /* 0x09001f007b247f89 */ /* 0x0004e800000e0000 */
[----:B---3--:R2:W3:Y:S01]  /*3690*/  SHFL.DOWN PT, R42, R137, 0x8, 0x1f ;  /* 0x09001f00892a7f89 */ /* 0x0084e200000e0000 */
[----:B------:R-:W-:Y:S05]  /*36a0*/  @P3 BRA `(.L_x_13470) ;  /* 0x000000b000003947 */ /* 0x000fea0003800000 */
[C---:B----4-:R-:W-:Y:S02]  /*36b0*/  FMUL.FTZ R139, R37.reuse, R142 ;  /* 0x0000008e258b7220 */ /* 0x050fe40000410000 */
[----:B---3--:R-:W-:-:S02]  /*36c0*/  FMUL.FTZ R147, R37, R42 ;  /* 0x0000002a25937220 */ /* 0x008fc40000410000 */
[C---:B------:R-:W-:Y:S02]  /*36d0*/  FMUL.FTZ R149, R37.reuse, R36 ;  /* 0x0000002425957220 */ /* 0x040fe40000410000 */
        /* <DEDUP_REMOVED lines=8> */
.L_x_13470:
[----:B------:R-:W-:Y:S05]  /*3760*/  BSYNC B0 ;  /* 0x0000000000007941 */ /* 0x000fea0003800000 */
.L_x_13469:
[----:B----4-:R4:W2:Y:S01]  /*3770*/  SHFL.DOWN PT, R142, R144, 0x10, 0x1f ;  /* 0x0a001f00908e7f89 */ /* 0x0108a200000e0000 */
[----:B------:R-:W-:Y:S01]  /*3780*/  BSSY B0, `(.L_x_13471) ;  /* 0x0000011000007945 */ /* 0x000fe20003800000 */
[----:B-1----:R-:W-:Y:S02]  /*3790*/  FMUL.FTZ R140, R112, R61 ;  /* 0x0000003d708c7220 */ /* 0x002fe40000410000 */
[----:B0-----:R4:W0:Y:S04]  /*37a0*/  SHFL.DOWN PT, R146, R37, 0x10, 0x1f ;  /* 0x0a001f0025927f89 */ /* 0x00182800000e0000 */
[----:B------:R4:W1:Y:S04]  /*37b0*/  SHFL.DOWN PT, R36, R123, 0x10, 0x1f ;  /* 0x0a001f007b247f89 */ /* 0x00086800000e0000 */
[----:B---3--:R4:W3:Y:S01]  /*37c0*/  SHFL.DOWN PT, R42, R137, 0x10, 0x1f ;  /* 0x0a001f00892a7f89 */ /* 0x0088e200000e0000 */
[----:B------:R-:W-:Y:S05]  /*37d0*/  @P4 BRA `(.L_x_13472) ;  /* 0x000000b000004947 */ /* 0x000fea0003800000 */
[C---:B0-----:R-:W-:Y:S02]  /*37e0*/  FMUL.FTZ R139, R37.reuse, R146 ;  /* 0x00000092258b7220 */ /* 0x041fe40000410000 */
[----:B---3--:R-:W-:-:S02]  /*37f0*/  FMUL.FTZ R147, R37, R42 ;  /* 0x0000002a25937220 */ /* 0x008fc40000410000 */
[C---:B-1----:R-:W-:Y:S02]  /*3800*/  FMUL.FTZ R149, R37.reuse, R36 ;  /* 0x0000002425957220 */ /* 0x042fe40000410000 */
        /* <DEDUP_REMOVED lines=8> */
.L_x_13472:
[----:B------:R-:W-:Y:S05]  /*3890*/  BSYNC B0 ;  /* 0x0000000000007941 */ /* 0x000fea0003800000 */
.L_x_13471:
[----:B------:R-:W-:Y:S01]  /*38a0*/  SHFL.DOWN PT, R151, R37, 0x1, 0x1f ;  /* 0x08201f0025977f89 */ /* 0x000fe200000e0000 */
[-C--:B---3--:R-:W-:Y:S01]  /*38b0*/  FFMA.FTZ R42, R114, -R140.reuse, R141 ;  /* 0x8000008c722a7223 */ /* 0x088fe2000001008d */
[----:B------:R-:W-:Y:S01]  /*38c0*/  ISETP.NE.AND P1, PT, R97, RZ, PT ;  /* 0x000000ff6100720c */ /* 0x000fe20003f25270 */
[C---:B------:R-:W-:Y:S01]  /*38d0*/  FFMA.FTZ R139, R49.reuse, -R141, RZ ;  /* 0x8000008d318b7223 */ /* 0x040fe200000100ff */
[----:B--2---:R-:W2:Y:S01]  /*38e0*/  SHFL.IDX PT, R142, R6, RZ, 0x1f ;  /* 0x00001fff068e7589 */ /* 0x004ea200000e0000 */
[----:B-1----:R-:W-:Y:S01]  /*38f0*/  FFMA.FTZ R36, R49, R43, RZ ;  /* 0x0000002b31247223 */ /* 0x002fe200000100ff */
[----:B------:R-:W-:Y:S01]  /*3900*/  BSSY B0, `(.L_x_13473) ;  /* 0x000008e000007945 */ /* 0x000fe20003800000 */
[----:B------:R-:W-:Y:S01]  /*3910*/  FFMA.FTZ R43, R116, -R140, R43 ;  /* 0x8000008c742b7223 */ /* 0x000fe2000001002b */
[----:B------:R-:W1:Y:S01]  /*3920*/  SHFL.IDX PT, R141, R7, RZ, 0x1f ;  /* 0x00001fff078d7589 */ /* 0x000e6200000e0000 */
[----:B------:R-:W-:Y:S02]  /*3930*/  FMUL.FTZ R152, R111, R62 ;  /* 0x0000003e6f987220 */ /* 0x000fe40000410000 */
[----:B------:R-:W-:Y:S01]  /*3940*/  FFMA.FTZ R140, R48, R39, R36 ;  /* 0x00000027308c7223 */ /* 0x000fe20000010024 */
[----:B------:R-:W3:Y:S01]  /*3950*/  SHFL.DOWN PT, R150, R144, 0x1, 0x1f ;  /* 0x08201f0090967f89 */ /* 0x000ee200000e0000 */
[----:B------:R-:W-:-:S02]  /*3960*/  FMUL.FTZ R36, R124, R143 ;  /* 0x0000008f7c247220 */ /* 0x000fc40000410000 */
[----:B------:R-:W-:Y:S01]  /*3970*/  FFMA.FTZ R139, R48, -R38, R139 ;  /* 0x80000026308b7223 */ /* 0x000fe2000001008b */
[----:B------:R5:W4:Y:S01]  /*3980*/  SHFL.IDX PT, R147, R37, RZ, 0x1f ;  /* 0x00001fff25937589 */ /* 0x000b2200000e0000 */
[----:B------:R-:W-:Y:S02]  /*3990*/  FMUL.FTZ R153, R110, R59 ;  /* 0x0000003b6e997220 */ /* 0x000fe40000410000 */
[-C--:B------:R-:W-:Y:S01]  /*39a0*/  FMUL.FTZ R154, R124, R145.reuse ;  /* 0x000000917c9a7220 */ /* 0x080fe20000410000 */
[----:B------:R-:W0:Y:S01]  /*39b0*/  SHFL.DOWN PT, R148, R137, 0x1, 0x1f ;  /* 0x08201f0089947f89 */ /* 0x000e2200000e0000 */
[-C--:B------:R-:W-:Y:S02]  /*39c0*/  FFMA.FTZ R39, R115, -R152.reuse, R39 ;  /* 0x8000009873277223 */ /* 0x080fe40000010027 */
[----:B------:R-:W-:Y:S01]  /*39d0*/  FFMA.FTZ R38, R113, -R152, R38 ;  /* 0x8000009871267223 */ /* 0x000fe20000010026 */
[----:B------:R-:W0:Y:S01]  /*39e0*/  SHFL.DOWN PT, R149, R123, 0x1, 0x1f ;  /* 0x08201f007b957f89 */ /* 0x000e2200000e0000 */
[----:B------:R-:W-:-:S02]  /*39f0*/  FFMA.FTZ R152, R125, R145, -R36 ;  /* 0x000000917d987223 */ /* 0x000fc40000010824 */
[----:B------:R-:W-:Y:S01]  /*3a00*/  FFMA.FTZ R139, R46, -R143, R139 ;  /* 0x8000008f2e8b7223 */ /* 0x000fe2000001008b */
[----:B0-----:R0:W0:Y:S01]  /*3a10*/  SHFL.IDX PT, R146, R144, RZ, 0x1f ;  /* 0x00001fff90927589 */ /* 0x00102200000e0000 */
[----:B------:R-:W-:Y:S02]  /*3a20*/  FFMA.FTZ R36, R106, -R153, R143 ;  /* 0x800000996a247223 */ /* 0x000fe4000001008f */
[----:B------:R-:W-:Y:S01]  /*3a30*/  FFMA.FTZ R154, R125, R143, R154 ;  /* 0x0000008f7d9a7223 */ /* 0x000fe2000001009a */
[----:B----4-:R-:W4:Y:S01]  /*3a40*/  SHFL.IDX PT, R137, R137, RZ, 0x1f ;  /* 0x00001fff89897589 */ /* 0x010f2200000e0000 */
[C---:B--2---:R-:W-:Y:S02]  /*3a50*/  @P2 FMUL.FTZ R143, R151.reuse, R142 ;  /* 0x0000008e978f2220 */ /* 0x044fe40000410000 */
[----:B-1----:R-:W-:Y:S01]  /*3a60*/  @P2 FMUL.FTZ R151, R151, R141 ;  /* 0x0000008d97972220 */ /* 0x002fe20000410000 */
[----:B------:R-:W1:Y:S01]  /*3a70*/  SHFL.IDX PT, R123, R123, RZ, 0x1f ;  /* 0x00001fff7b7b7589 */ /* 0x000e6200000e0000 */
[----:B------:R-:W-:-:S02]  /*3a80*/  FFMA.FTZ R140, R46, R145, R140 ;  /* 0x000000912e8c7223 */ /* 0x000fc4000001008c */
[----:B-----5:R-:W-:Y:S02]  /*3a90*/  FFMA.FTZ R37, R108, -R153, R145 ;  /* 0x800000996c257223 */ /* 0x020fe40000010091 */
[C---:B---3--:R-:W-:Y:S02]  /*3aa0*/  @P2 FFMA.FTZ R145, R150.reuse, R141, R143 ;  /* 0x0000008d96912223 */ /* 0x048fe4000001008f */
[----:B------:R-:W-:Y:S02]  /*3ab0*/  @P2 FFMA.FTZ R150, R150, R142, -R151 ;  /* 0x0000008e96962223 */ /* 0x000fe40000010897 */
[----:B------:R-:W-:Y:S02]  /*3ac0*/  FMUL.FTZ R143, R147, R7 ;  /* 0x00000007938f7220 */ /* 0x000fe40000410000 */
[----:B------:R-:W-:Y:S02]  /*3ad0*/  @P2 FADD.FTZ R141, R148, R145 ;  /* 0x00000091948d2221 */ /* 0x000fe40000010000 */
[----:B------:R-:W-:-:S02]  /*3ae0*/  @P2 FADD.FTZ R142, R149, R150 ;  /* 0x00000096958e2221 */ /* 0x000fc40000010000 */
[-C--:B0-----:R-:W-:Y:S02]  /*3af0*/  FMUL.FTZ R144, R147, R6.reuse ;  /* 0x0000000693907220 */ /* 0x081fe40000410000 */
[----:B------:R-:W-:Y:S02]  /*3b00*/  FFMA.FTZ R6, R146, R6, -R143 ;  /* 0x0000000692067223 */ /* 0x000fe4000001088f */
[CC--:B------:R-:W-:Y:S02]  /*3b10*/  FMUL.FTZ R143, R141.reuse, -R41.reuse ;  /* 0x800000298d8f7220 */ /* 0x0c0fe40000410000 */
[----:B------:R-:W-:Y:S02]  /*3b20*/  FMUL.FTZ R41, R142, -R41 ;  /* 0x800000298e297220 */ /* 0x000fe40000410000 */
[----:B------:R-:W-:Y:S02]  /*3b30*/  FFMA.FTZ R144, R146, R7, R144 ;  /* 0x0000000792907223 */ /* 0x000fe40000010090 */
[----:B------:R-:W-:-:S02]  /*3b40*/  FFMA.FTZ R41, R141, R40, R41 ;  /* 0x000000288d297223 */ /* 0x000fc40000010029 */
[C---:B------:R-:W-:Y:S02]  /*3b50*/  FMUL.FTZ R7, R147.reuse, R5 ;  /* 0x0000000593077220 */ /* 0x040fe40000410000 */
[----:B------:R-:W-:Y:S02]  /*3b60*/  FFMA.FTZ R142, R142, R40, -R143 ;  /* 0x000000288e8e7223 */ /* 0x000fe4000001088f */
[-C--:B------:R-:W-:Y:S02]  /*3b70*/  FMUL.FTZ R147, R147, R4.reuse ;  /* 0x0000000493937220 */ /* 0x080fe40000410000 */
[----:B------:R-:W-:Y:S02]  /*3b80*/  FADD.FTZ R41, -R120, R41 ;  /* 0x0000002978297221 */ /* 0x000fe40000010100 */
[----:B------:R-:W-:Y:S01]  /*3b90*/  FFMA.FTZ R4, R146, R4, -R7 ;  /* 0x0000000492047223 */ /* 0x000fe20000010807 */
[----:B------:R-:W-:Y:S01]  /*3ba0*/  P2R R7, PR, RZ, 0x2 ;  /* 0x00000002ff077803 */ /* 0x000fe20000000000 */
[----:B------:R-:W-:-:S02]  /*3bb0*/  FADD.FTZ R40, R121, R142 ;  /* 0x0000008e79287221 */ /* 0x000fc40000010000 */
[----:B----4-:R-:W-:Y:S02]  /*3bc0*/  FADD.FTZ R7, R137, R144 ;  /* 0x0000009089077221 */ /* 0x010fe40000010000 */
[C---:B------:R-:W-:Y:S02]  /*3bd0*/  FFMA.FTZ R138, R105.reuse, R138, R152 ;  /* 0x0000008a698a7223 */ /* 0x040fe40000010098 */
[----:B------:R-:W-:Y:S02]  /*3be0*/  FMUL.FTZ R121, R105, R60 ;  /* 0x0000003c69797220 */ /* 0x000fe40000410000 */
[C---:B------:R-:W-:Y:S02]  /*3bf0*/  FMUL.FTZ R137, R124.reuse, -R41 ;  /* 0x800000297c897220 */ /* 0x040fe40000410000 */
[----:B------:R-:W-:Y:S02]  /*3c00*/  FMUL.FTZ R124, R124, -R40 ;  /* 0x800000287c7c7220 */ /* 0x000fe40000410000 */
[----:B-1----:R-:W-:-:S02]  /*3c10*/  FADD.FTZ R6, R123, R6 ;  /* 0x000000067b067221 */ /* 0x002fc40000010000 */
[----:B------:R-:W-:Y:S02]  /*3c20*/  FMUL.FTZ R123, R44, R138 ;  /* 0x0000008a2c7b7220 */ /* 0x000fe40000410000 */
[----:B------:R-:W-:Y:S02]  /*3c30*/  FFMA.FTZ R120, R109, -R121, R138 ;  /* 0x800000796d787223 */ /* 0x000fe4000001008a */
[C---:B------:R-:W-:Y:S02]  /*3c40*/  FFMA.FTZ R138, R125.reuse, R41, R124 ;  /* 0x000000297d8a7223 */ /* 0x040fe4000001007c */
[----:B------:R-:W-:Y:S02]  /*3c50*/  FFMA.FTZ R137, R125, R40, -R137 ;  /* 0x000000287d897223 */ /* 0x000fe40000010889 */
[----:B------:R-:W-:Y:S02]  /*3c60*/  FFMA.FTZ R5, R146, R5, R147 ;  /* 0x0000000592057223 */ /* 0x000fe40000010093 */
[----:B------:R-:W-:-:S02]  /*3c70*/  FADD.FTZ R125, -R131, R138 ;  /* 0x0000008a837d7221 */ /* 0x000fc40000010100 */
[----:B------:R-:W-:Y:S01]  /*3c80*/  FFMA.FTZ R122, R105, R122, R154 ;  /* 0x0000007a697a7223 */ /* 0x000fe2000001009a */
[----:B------:R0:W-:Y:S01]  /*3c90*/  @!P1 STS.128 [R47.X16+0x1b80], R4 ;  /* 0x001b80042f009388 */ /* 0x0001e2000000cc00 */
[----:B------:R-:W-:Y:S02]  /*3ca0*/  FADD.FTZ R124, R132, R137 ;  /* 0x00000089847c7221 */ /* 0x000fe40000010000 */
[----:B------:R-:W-:Y:S02]  /*3cb0*/  FFMA.FTZ R121, R107, -R121, R122 ;  /* 0x800000796b797223 */ /* 0x000fe4000001007a */
[-C--:B------:R-:W-:Y:S02]  /*3cc0*/  FMUL.FTZ R142, R41, R60.reuse ;  /* 0x0000003c298e7220 */ /* 0x080fe40000410000 */
[----:B------:R-:W-:Y:S02]  /*3cd0*/  FADD.FTZ R123, R140, R123 ;  /* 0x0000007b8c7b7221 */ /* 0x000fe40000010000 */
[----:B------:R-:W-:-:S02]  /*3ce0*/  FMUL.FTZ R140, R40, R60 ;  /* 0x0000003c288c7220 */ /* 0x000fc40000410000 */
[-C--:B------:R-:W-:Y:S02]  /*3cf0*/  FMUL.FTZ R137, R121, R142.reuse ;  /* 0x0000008e79897220 */ /* 0x080fe40000410000 */
[----:B------:R-:W-:Y:S02]  /*3d00*/  FMUL.FTZ R143, R105, R142 ;  /* 0x0000008e698f7220 */ /* 0x000fe40000410000 */
[----:B------:R-:W-:Y:S02]  /*3d10*/  FFMA.FTZ R132, R120, R140, R137 ;  /* 0x0000008c78847223 */ /* 0x000fe40000010089 */
[C---:B0-----:R-:W-:Y:S01]  /*3d20*/  FMUL.FTZ R5, R127.reuse, -R125 ;  /* 0x8000007d7f057220 */ /* 0x041fe20000410000 */
[----:B------:R0:W-:Y:S01]  /*3d30*/  STS [R84.X4+0x22c], R143 ;  /* 0x00022c8f54007388 */ /* 0x0001e20000004800 */
[----:B------:R-:W-:Y:S02]  /*3d40*/  FMUL.FTZ R127, R127, -R124 ;  /* 0x8000007c7f7f7220 */ /* 0x000fe40000410000 */
[----:B------:R-:W-:-:S02]  /*3d50*/  FMUL.FTZ R7, R124, R59 ;  /* 0x0000003b7c077220 */ /* 0x000fc40000410000 */
[C---:B------:R-:W-:Y:S02]  /*3d60*/  FFMA.FTZ R4, R126.reuse, R125, R127 ;  /* 0x0000007d7e047223 */ /* 0x040fe4000001007f */
[----:B------:R-:W-:Y:S02]  /*3d70*/  FFMA.FTZ R5, R126, R124, -R5 ;  /* 0x0000007c7e057223 */ /* 0x000fe40000010805 */
[----:B------:R-:W-:Y:S02]  /*3d80*/  FADD.FTZ R127, -R133, R4 ;  /* 0x00000004857f7221 */ /* 0x000fe40000010100 */
[----:B------:R-:W-:Y:S02]  /*3d90*/  FMUL.FTZ R137, R125, R59 ;  /* 0x0000003b7d897220 */ /* 0x000fe40000410000 */
[----:B------:R-:W-:Y:S02]  /*3da0*/  FMUL.FTZ R4, R36, R7 ;  /* 0x0000000724047220 */ /* 0x000fe40000410000 */
[----:B------:R-:W-:Y:S01]  /*3db0*/  FADD.FTZ R126, R134, R5 ;  /* 0x00000005867e7221 */ /* 0x000fe20000010000 */
[----:B------:R-:W-:Y:S01]  /*3dc0*/  SHF.L.U64.HI R134, R45, 0x2, R0 ;  /* 0x000000022d867819 */ /* 0x000fe20000010200 */
[----:B0-----:R-:W-:-:S02]  /*3dd0*/  FFMA.FTZ R143, R37, R137, -R4 ;  /* 0x00000089258f7223 */ /* 0x001fc40000010804 */
[----:B------:R-:W-:Y:S02]  /*3de0*/  FMUL.FTZ R122, R44, R122 ;  /* 0x0000007a2c7a7220 */ /* 0x000fe40000410000 */
[----:B------:R-:W-:Y:S02]  /*3df0*/  FMUL.FTZ R6, R36, R137 ;  /* 0x0000008924067220 */ /* 0x000fe40000410000 */
[C---:B------:R-:W-:Y:S02]  /*3e00*/  FMUL.FTZ R4, R129.reuse, -R126 ;  /* 0x8000007e81047220 */ /* 0x040fe40000410000 */
[----:B------:R-:W-:Y:S02]  /*3e10*/  FMUL.FTZ R129, R129, -R127 ;  /* 0x8000007f81817220 */ /* 0x000fe40000410000 */
[----:B------:R-:W-:Y:S02]  /*3e20*/  FADD.FTZ R122, R139, -R122 ;  /* 0x8000007a8b7a7221 */ /* 0x000fe40000010000 */
[----:B------:R-:W-:-:S02]  /*3e30*/  FFMA.FTZ R141, R37, R7, R6 ;  /* 0x00000007258d7223 */ /* 0x000fc40000010006 */
[C---:B------:R-:W-:Y:S02]  /*3e40*/  FFMA.FTZ R5, R130.reuse, R127, R4 ;  /* 0x0000007f82057223 */ /* 0x040fe40000010004 */
[----:B------:R-:W-:Y:S02]  /*3e50*/  FMUL.FTZ R139, R105, R140 ;  /* 0x0000008c698b7220 */ /* 0x000fe40000410000 */
[----:B------:R-:W-:Y:S02]  /*3e60*/  FMUL.FTZ R6, R127, R62 ;  /* 0x0000003e7f067220 */ /* 0x000fe40000410000 */
[----:B------:R-:W-:Y:S01]  /*3e70*/  FFMA.FTZ R130, R130, R126, -R129 ;  /* 0x0000007e82827223 */ /* 0x000fe20000010881 */
[----:B------:R0:W-:Y:S01]  /*3e80*/  STS [R84.X4+0x228], R139 ;  /* 0x0002288b54007388 */ /* 0x0001e20000004800 */
[----:B------:R-:W-:Y:S02]  /*3e90*/  FMUL.FTZ R4, R126, R62 ;  /* 0x0000003e7e047220 */ /* 0x000fe40000410000 */
[----:B------:R-:W-:-:S02]  /*3ea0*/  FMUL.FTZ R133, R110, R7 ;  /* 0x000000076e857220 */ /* 0x000fc40000410000 */
[----:B------:R-:W-:Y:S02]  /*3eb0*/  FADD.FTZ R136, -R136, R5 ;  /* 0x0000000588887221 */ /* 0x000fe40000010100 */
[C---:B------:R-:W-:Y:S01]  /*3ec0*/  FMUL.FTZ R5, R38.reuse, R6 ;  /* 0x0000000626057220 */ /* 0x040fe20000410000 */
[----:B------:R1:W-:Y:S01]  /*3ed0*/  STS [R84.X4+0x220], R133 ;  /* 0x0002208554007388 */ /* 0x0003e20000004800 */
[----:B------:R-:W-:Y:S02]  /*3ee0*/  FADD.FTZ R135, R135, R130 ;  /* 0x0000008287877221 */ /* 0x000fe40000010000 */
[-C--:B------:R-:W-:Y:S02]  /*3ef0*/  FMUL.FTZ R130, R38, R4.reuse ;  /* 0x0000000426827220 */ /* 0x080fe40000410000 */
[----:B0-----:R-:W-:Y:S02]  /*3f00*/  FMUL.FTZ R139, R110, R137 ;  /* 0x000000896e8b7220 */ /* 0x001fe40000410000 */
[----:B------:R-:W-:-:S02]  /*3f10*/  FFMA.FTZ R129, R39, R4, R5 ;  /* 0x0000000427817223 */ /* 0x000fc40000010005 */
[-C--:B------:R-:W-:Y:S01]  /*3f20*/  FMUL.FTZ R7, R136, R61.reuse ;  /* 0x0000003d88077220 */ /* 0x080fe20000410000 */
[----:B------:R0:W-:Y:S01]  /*3f30*/  STS [R84.X4+0x224], R139 ;  /* 0x0002248b54007388 */ /* 0x0001e20000004800 */
[----:B------:R-:W-:Y:S02]  /*3f40*/  FMUL.FTZ R5, R135, R61 ;  /* 0x0000003d87057220 */ /* 0x000fe40000410000 */
[----:B-1----:R-:W-:Y:S01]  /*3f50*/  FFMA.FTZ R133, R39, R6, -R130 ;  /* 0x0000000627857223 */ /* 0x002fe20000010882 */
[----:B------:R-:W-:Y:S01]  /*3f60*/  LEA R130, R64, -R97, 0x1 ;  /* 0x8000006140827211 */ /* 0x000fe200078e08ff */
[----:B------:R-:W-:Y:S02]  /*3f70*/  FMUL.FTZ R137, R111, R4 ;  /* 0x000000046f897220 */ /* 0x000fe40000410000 */
[----:B------:R-:W-:Y:S01]  /*3f80*/  FMUL.FTZ R4, R42, R7 ;  /* 0x000000072a047220 */ /* 0x000fe20000410000 */
[C---:B------:R-:W-:Y:S01]  /*3f90*/  ISETP.GE.AND P1, PT, R130.reuse, 0x1, PT ;  /* 0x000000018200780c */ /* 0x040fe20003f26270 */
[----:B------:R-:W-:Y:S01]  /*3fa0*/  FMUL.FTZ R131, R121, R140 ;  /* 0x0000008c79837220 */ /* 0x000fe20000410000 */
[----:B------:R1:W-:Y:S01]  /*3fb0*/  STS [R84.X4+0x218], R137 ;  /* 0x0002188954007388 */ /* 0x0003e20000004800 */
[----:B0-----:R-:W-:Y:S01]  /*3fc0*/  FMUL.FTZ R139, R111, R6 ;  /* 0x000000066f8b7220 */ /* 0x001fe20000410000 */
[----:B------:R-:W-:Y:S01]  /*3fd0*/  ISETP.GE.AND P2, PT, R130, 0x21, PT ;  /* 0x000000218200780c */ /* 0x000fe20003f46270 */
[----:B------:R-:W-:-:S02]  /*3fe0*/  FMUL.FTZ R6, R42, R5 ;  /* 0x000000052a067220 */ /* 0x000fc40000410000 */
[C---:B------:R-:W-:Y:S01]  /*3ff0*/  FFMA.FTZ R4, R43.reuse, R5, R4 ;  /* 0x000000052b047223 */ /* 0x040fe20000010004 */
[----:B------:R1:W-:Y:S01]  /*4000*/  STS [R84.X4+0x21c], R139 ;  /* 0x00021c8b54007388 */ /* 0x0003e20000004800 */
[----:B------:R-:W-:Y:S02]  /*4010*/  FFMA.FTZ R6, R43, R7, -R6 ;  /* 0x000000072b067223 */ /* 0x000fe40000010806 */
[C---:B------:R-:W-:Y:S02]  /*4020*/  FMUL.FTZ R5, R112.reuse, R5 ;  /* 0x0000000570057220 */ /* 0x040fe40000410000 */
[----:B------:R-:W-:Y:S02]  /*4030*/  FMUL.FTZ R7, R112, R7 ;  /* 0x0000000770077220 */ /* 0x000fe40000410000 */
[----:B------:R-:W-:Y:S01]  /*4040*/  FADD.FTZ R4, RZ, R4 ;  /* 0x00000004ff047221 */ /* 0x000fe20000010000 */
[----:B------:R1:W-:Y:S01]  /*4050*/  STS [R84.X4+0x210], R5 ;  /* 0x0002100554007388 */ /* 0x0003e20000004800 */
[----:B------:R-:W-:-:S02]  /*4060*/  FADD.FTZ R6, RZ, R6 ;  /* 0x00000006ff067221 */ /* 0x000fc40000010000 */
[----:B------:R-:W-:Y:S01]  /*4070*/  FADD.FTZ R4, R4, R129 ;  /* 0x0000008104047221 */ /* 0x000fe20000010000 */
[----:B------:R1:W-:Y:S01]  /*4080*/  STS [R84.X4+0x214], R7 ;  /* 0x0002140754007388 */ /* 0x0003e20000004800 */
[----:B------:R-:W-:Y:S01]  /*4090*/  FADD.FTZ R6, R6, R133 ;  /* 0x0000008506067221 */ /* 0x000fe20000010000 */
[----:B------:R-:W-:Y:S01]  /*40a0*/  SHF.L.U32 R129, R45, 0x2, RZ ;  /* 0x000000022d817819 */ /* 0x000fe200000006ff */
[----:B------:R-:W-:Y:S02]  /*40b0*/  FFMA.FTZ R131, R120, R142, -R131 ;  /* 0x0000008e78837223 */ /* 0x000fe40000010883 */
[----:B------:R-:W-:Y:S02]  /*40c0*/  FADD.FTZ R141, R4, R141 ;  /* 0x0000008d048d7221 */ /* 0x000fe40000010000 */
[----:B------:R-:W-:Y:S02]  /*40d0*/  FADD.FTZ R138, R6, R143 ;  /* 0x0000008f068a7221 */ /* 0x000fe40000010000 */
[----:B------:R-:W-:Y:S01]  /*40e0*/  IMAD R134, R134, c[0x0][0x2b0], RZ ;  /* 0x0000ac0086867a24 */ /* 0x000fe200078e02ff */
[----:B------:R-:W-:Y:S06]  /*40f0*/  BAR.SYNC.DEFER_BLOCKING 0x0 ;  /* 0x0000000000007b1d */ /* 0x000fec0000010000 */
[----:B------:R-:W-:Y:S05]  /*4100*/  @!P1 BRA `(.L_x_13474) ;  /* 0x000000d000009947 */ /* 0x000fea0003800000 */
[----:B-1----:R-:W-:Y:S01]  /*4110*/  LEA.HI.SX32 R133, R97, R97, 0x1b ;  /* 0x0000006161857211 */ /* 0x002fe200078fdaff */
[----:B------:R-:W-:Y:S01]  /*4120*/  IMAD R128, R128, c[0x0][0x2b0], RZ ;  /* 0x0000ac0080807a24 */ /* 0x000fe200078e02ff */
[----:B------:R-:W-:-:S03]  /*4130*/  IADD3 R6, R117, -0x1, RZ ;  /* 0xffffffff75067810 */ /* 0x000fc60007ffe0ff */
[----:B------:R-:W-:Y:S01]  /*4140*/  IMAD R7, R47, c[0x0][0x2b4], R128 ;  /* 0x0000ad002f077a24 */ /* 0x000fe200078e0280 */
[----:B------:R-:W0:Y:S01]  /*4150*/  LDS R133, [R133.X4+0x210] ;  /* 0x0002100085857984 */ /* 0x000e220000004800 */
[----:B------:R-:W-:-:S04]  /*4160*/  SHF.L.U32 R6, R6, 0x8, RZ ;  /* 0x0000000806067819 */ /* 0x000fc800000006ff */
[----:B------:R-:W-:-:S04]  /*4170*/  IADD3 R4, P1, R6, R97, RZ ;  /* 0x0000006106047210 */ /* 0x000fc80007f3e0ff */
[----:B------:R-:W-:-:S05]  /*4180*/  LEA.HI.X.SX32 R5, R6, RZ, 0x1, P1 ;  /* 0x000000ff06057211 */ /* 0x000fca00008f0eff */
[----:B------:R-:W-:-:S05]  /*4190*/  IMAD.WIDE.U32 R4, R47, c[0x0][0x2b0], R4 ;  /* 0x0000ac002f047a25 */ /* 0x000fca00078e0004 */
[----:B------:R-:W-:Y:S02]  /*41a0*/  IADD3 R5, R5, R7, RZ ;  /* 0x0000000705057210 */ /* 0x000fe40007ffe0ff */
[----:B------:R-:W-:-:S04]  /*41b0*/  LEA R6, P1, R4, R95, 0x2 ;  /* 0x0000005f04067211 */ /* 0x000fc800078210ff */
[----:B------:R-:W-:-:S05]  /*41c0*/  LEA.HI.X R7, R4, R93, R5, 0x2, P1 ;  /* 0x0000005d04077211 */ /* 0x000fca00008f1405 */
[----:B0-----:R0:W-:Y:S04]  /*41d0*/  RED.E.ADD.F32.FTZ.RN.STRONG.GPU [R6.64], R133 ;  /* 0x000000850600798e */ /* 0x0011e8000c10e784 */
.L_x_13474:
[----:B-1----:R-:W-:Y:S05]  /*41e0*/  BSYNC B0 ;  /* 0x0000000000007941 */ /* 0x002fea0003800000 */
.L_x_13473:
        /* <DEDUP_REMOVED lines=9> */
.L_x_13476:
[----:B------:R-:W-:Y:S05]  /*4280*/  BSYNC B0 ;  /* 0x0000000000007941 */ /* 0x000fea0003800000 */
.L_x_13475:
        /* <DEDUP_REMOVED lines=12> */
.L_x_13478:
[----:B-1----:R-:W-:Y:S05]  /*4350*/  BSYNC B0 ;  /* 0x0000000000007941 */ /* 0x002fea0003800000 */
.L_x_13477:
[----:B--2---:R1:W2:Y:S01]  /*4360*/  LDS R7, [R78.X4+0x390] ;  /* 0x000390004e077984 */ /* 0x0042a20000004800 */
[----:B------:R-:W-:Y:S01]  /*4370*/  BSSY B0, `(.L_x_13479) ;  /* 0x0000005000007945 */ /* 0x000fe20003800000 */
[----:B------:R-:W-:Y:S05]  /*4380*/  @!P1 BRA `(.L_x_13480) ;  /* 0x0000003000009947 */ /* 0x000fea0003800000 */
[----:B------:R-:W-:-:S05]  /*4390*/  IMAD.WIDE.U32 R4, R129, c[0x0][0x2b0], R24 ;  /* 0x0000ac0081047a25 */ /* 0x000fca00078e0018 */
[----:B------:R-:W-:-:S05]  /*43a0*/  IADD3 R5, R137, R5, RZ ;  /* 0x0000000589057210 */ /* 0x000fca0007ffe0ff */
[----:B--2---:R2:W-:Y:S02]  /*43b0*/  RED.E.ADD.F32.FTZ.RN.STRONG.GPU [R4.64], R7 ;  /* 0x000000070400798e */ /* 0x0045e4000c10e784 */
.L_x_13480:
[----:B------:R-:W-:Y:S05]  /*43c0*/  BSYNC B0 ;  /* 0x0000000000007941 */ /* 0x000fea0003800000 */
.L_x_13479:
[----:B--2---:R2:W3:Y:S01]  /*43d0*/  LDS R7, [R77.X4+0x410] ;  /* 0x000410004d077984 */ /* 0x0044e20000004800 */
[----:B------:R-:W-:Y:S01]  /*43e0*/  BSSY B0, `(.L_x_13481) ;  /* 0x0000005000007945 */ /* 0x000fe20003800000 */
[----:B------:R-:W-:Y:S05]  /*43f0*/  @!P2 BRA `(.L_x_13482) ;  /* 0x000000300000a947 */ /* 0x000fea0003800000 */
[----:B------:R-:W-:-:S05]  /*4400*/  IMAD.WIDE.U32 R4, R129, c[0x0][0x2b0], R26 ;  /* 0x0000ac0081047a25 */ /* 0x000fca00078e001a */
[----:B------:R-:W-:-:S05]  /*4410*/  IADD3 R5, R137, R5, RZ ;  /* 0x0000000589057210 */ /* 0x000fca0007ffe0ff */
[----:B---3--:R3:W-:Y:S02]  /*4420*/  RED.E.ADD.F32.FTZ.RN.STRONG.GPU [R4.64], R7 ;  /* 0x000000070400798e */ /* 0x0087e4000c10e784 */
.L_x_13482:
[----:B------:R-:W-:Y:S05]  /*4430*/  BSYNC B0 ;  /* 0x0000000000007941 */ /* 0x000fea0003800000 */
.L_x_13481:
[----:B---3--:R3:W4:Y:S01]  /*4440*/  LDS R7, [R76.X4+0x490] ;  /* 0x000490004c077984 */ /* 0x0087220000004800 */
[----:B------:R-:W-:Y:S01]  /*4450*/  BSSY B0, `(.L_x_13483) ;  /* 0x0000005000007945 */ /* 0x000fe20003800000 */
[----:B------:R-:W-:Y:S05]  /*4460*/  @!P3 BRA `(.L_x_13484) ;  /* 0x000000300000b947 */ /* 0x000fea0003800000 */
[----:B------:R-:W-:-:S05]  /*4470*/  IMAD.WIDE.U32 R4, R129, c[0x0][0x2b0], R28 ;  /* 0x0000ac0081047a25 */ /* 0x000fca00078e001c */
[----:B------:R-:W-:-:S05]  /*4480*/  IADD3 R5, R137, R5, RZ ;  /* 0x0000000589057210 */ /* 0x000fca0007ffe0ff */
[----:B----4-:R4:W-:Y:S02]  /*4490*/  RED.E.ADD.F32.FTZ.RN.STRONG.GPU [R4.64], R7 ;  /* 0x000000070400798e */ /* 0x0109e4000c10e784 */
.L_x_13484:
[----:B------:R-:W-:Y:S05]  /*44a0*/  BSYNC B0 ;  /* 0x0000000000007941 */ /* 0x000fea0003800000 */
.L_x_13483:
[----:B------:R0:W1:Y:S01]  /*44b0*/  LDS R133, [R75.X4+0x510] ;  /* 0x000510004b857984 */ /* 0x0000620000004800 */
[----:B------:R-:W-:Y:S01]  /*44c0*/  BSSY B0, `(.L_x_13485) ;  /* 0x0000006000007945 */ /* 0x000fe20003800000 */
[----:B----4-:R-:W-:Y:S01]  /*44d0*/  IMAD.WIDE.U32 R4, R129, c[0x0][0x2b0], R32 ;  /* 0x0000ac0081047a25 */ /* 0x010fe200078e0020 */
[----:B------:R-:W-:Y:S05]  /*44e0*/  @!P4 BRA `(.L_x_13486) ;  /* 0x000000300000c947 */ /* 0x000fea0003800000 */
[----:B------:R-:W-:-:S05]  /*44f0*/  IMAD.WIDE.U32 R6, R129, c[0x0][0x2b0], R30 ;  /* 0x0000ac0081067a25 */ /* 0x000fca00078e001e */
[----:B------:R-:W-:-:S05]  /*4500*/  IADD3 R7, R137, R7, RZ ;  /* 0x0000000789077210 */ /* 0x000fca0007ffe0ff */
[----:B-1----:R1:W-:Y:S02]  /*4510*/  RED.E.ADD.F32.FTZ.RN.STRONG.GPU [R6.64], R133 ;  /* 0x000000850600798e */ /* 0x0023e4000c10e784 */
.L_x_13486:
[----:B------:R-:W-:Y:S05]  /*4520*/  BSYNC B0 ;  /* 0x0000000000007941 */ /* 0x000fea0003800000 */
.L_x_13485:
[----:B-1----:R1:W4:Y:S01]  /*4530*/  LDS R7, [R74.X4+0x590] ;  /* 0x000590004a077984 */ /* 0x0023220000004800 */
[----:B------:R-:W-:Y:S01]  /*4540*/  BSSY B0, `(.L_x_13487) ;  /* 0x0000004000007945 */ /* 0x000fe20003800000 */
[----:B------:R-:W-:Y:S05]  /*4550*/  @!P5 BRA `(.L_x_13488) ;  /* 0x000000200000d947 */ /* 0x000fea0003800000 */
[----:B------:R-:W-:-:S05]  /*4560*/  IADD3 R5, R137, R5, RZ ;  /* 0x0000000589057210 */ /* 0x000fca0007ffe0ff */
[----:B----4-:R4:W-:Y:S02]  /*4570*/  RED.E.ADD.F32.FTZ.RN.STRONG.GPU [R4.64], R7 ;  /* 0x000000070400798e */ /* 0x0109e4000c10e784 */
.L_x_13488:
[----:B------:R-:W-:Y:S05]  /*4580*/  BSYNC B0 ;  /* 0x0000000000007941 */ /* 0x000fea0003800000 */
.L_x_13487:
[----:B------:R-:W5:Y:S01]  /*4590*/  SHFL.DOWN PT, R128, R131, 0x1, 0x1f ;  /* 0x08201f0083807f89 */ /* 0x000f6200000e0000 */
[----:B------:R-:W-:Y:S01]  /*45a0*/  ISETP.GT.AND P1, PT, R86, 0x1e, PT ;  /* 0x0000001e5600780c */ /* 0x000fe20003f24270 */
        /* <DEDUP_REMOVED lines=12> */
[----:B------:R-:W-:Y:S01]  /*4670*/  BSSY B0, `(.L_x_13489) ;  /* 0x000005f000007945 */ /* 0x000fe20003800000 */
[----:B-----5:R-:W-:-:S02]  /*4680*/  @!P1 FADD.FTZ R5, R5, R128 ;  /* 0x0000008005059221 */ /* 0x020fc40000010000 */
        /* <DEDUP_REMOVED lines=8> */
[----:B----4-:R-:W-:-:S05]  /*4710*/  @!P1 FADD.FTZ R5, R5, R122 ;  /* 0x0000007a05059221 */ /* 0x010fca0000010000 */
[----:B------:R-:W4:Y:S01]  /*4720*/  SHFL.DOWN PT, R122, R5, 0x4, 0x1f ;  /* 0x08801f00057a7f89 */ /* 0x000f2200000e0000 */
[----:B0-----:R-:W-:Y:S02]  /*4730*/  @!P1 FADD.FTZ R7, R7, R128 ;  /* 0x0000008007079221 */ /* 0x001fe40000010000 */
[----:B-1----:R-:W-:-:S03]  /*4740*/  @!P1 FADD.FTZ R6, R6, R129 ;  /* 0x0000008106069221 */ /* 0x002fc60000010000 */
[----:B------:R-:W0:Y:S01]  /*4750*/  SHFL.DOWN PT, R128, R7, 0x4, 0x1f ;  /* 0x08801f0007807f89 */ /* 0x000e2200000e0000 */
[----:B-----5:R-:W-:-:S03]  /*4760*/  @!P1 FADD.FTZ R4, R4, R123 ;  /* 0x0000007b04049221 */ /* 0x020fc60000010000 */
[----:B------:R-:W1:Y:S01]  /*4770*/  SHFL.DOWN PT, R129, R6, 0x4, 0x1f ;  /* 0x08801f0006817f89 */ /* 0x000e6200000e0000 */
[----:B------:R-:W-:-:S03]  /*4780*/  ISETP.GT.AND P1, PT, R86, 0x1b, PT ;  /* 0x0000001b5600780c */ /* 0x000fc60003f24270 */
[----:B------:R-:W5:Y:S10]  /*4790*/  SHFL.DOWN PT, R123, R4, 0x4, 0x1f ;  /* 0x08801f00047b7f89 */ /* 0x000f7400000e0000 */
[----:B----4-:R-:W-:-:S02]  /*47a0*/  @!P1 FADD.FTZ R5, R5, R122 ;  /* 0x0000007a05059221 */ /* 0x010fc40000010000 */
[----:B------:R-:W-:Y:S02]  /*47b0*/  FMUL.FTZ R122, R35, R40 ;  /* 0x00000028237a7220 */ /* 0x000fe40000410000 */
[----:B0-----:R-:W-:Y:S02]  /*47c0*/  @!P1 FADD.FTZ R7, R7, R128 ;  /* 0x0000008007079221 */ /* 0x001fe40000010000 */
[----:B------:R-:W0:Y:S01]  /*47d0*/  SHFL.DOWN PT, R128, R5, 0x8, 0x1f ;  /* 0x09001f0005807f89 */ /* 0x000e2200000e0000 */
[-C--:B------:R-:W-:Y:S02]  /*47e0*/  FFMA.FTZ R122, R34, R41.reuse, -R122 ;  /* 0x00000029227a7223 */ /* 0x080fe4000001087a */
[----:B-1----:R-:W-:Y:S01]  /*47f0*/  @!P1 FADD.FTZ R6, R6, R129 ;  /* 0x0000008106069221 */ /* 0x002fe20000010000 */
[----:B------:R-:W1:Y:S01]  /*4800*/  SHFL.DOWN PT, R130, R7, 0x8, 0x1f ;  /* 0x09001f0007827f89 */ /* 0x000e6200000e0000 */
[----:B------:R-:W-:Y:S02]  /*4810*/  FMUL.FTZ R41, R35, R41 ;  /* 0x0000002923297220 */ /* 0x000fe40000410000 */
[----:B-----5:R-:W-:Y:S01]  /*4820*/  @!P1 FADD.FTZ R4, R4, R123 ;  /* 0x0000007b04049221 */ /* 0x020fe20000010000 */
[----:B------:R-:W4:Y:S01]  /*4830*/  SHFL.DOWN PT, R129, R6, 0x8, 0x1f ;  /* 0x09001f0006817f89 */ /* 0x000f2200000e0000 */
[----:B------:R-:W-:Y:S01]  /*4840*/  ISETP.GT.AND P1, PT, R86, 0x17, PT ;  /* 0x000000175600780c */ /* 0x000fe20003f24270 */
[----:B------:R-:W-:-:S02]  /*4850*/  FMUL.FTZ R122, R121, R122 ;  /* 0x0000007a797a7220 */ /* 0x000fc40000410000 */
[----:B------:R-:W5:Y:S01]  /*4860*/  SHFL.DOWN PT, R123, R4, 0x8, 0x1f ;  /* 0x09001f00047b7f89 */ /* 0x000f6200000e0000 */
[-C--:B------:R-:W-:Y:S02]  /*4870*/  FFMA.FTZ R41, R34, R40.reuse, R41 ;  /* 0x0000002822297223 */ /* 0x080fe40000010029 */
[----:B------:R-:W-:Y:S02]  /*4880*/  FFMA.FTZ R40, R109, R40, R107 ;  /* 0x000000286d287223 */ /* 0x000fe4000001006b */
[----:B------:R-:W-:Y:S02]  /*4890*/  FFMA.FTZ R41, R120, R41, R122 ;  /* 0x0000002978297223 */ /* 0x000fe4000001007a */
[----:B------:R-:W-:Y:S02]  /*48a0*/  FFMA.FTZ R51, R40, R60, R51 ;  /* 0x0000003c28337223 */ /* 0x000fe40000010033 */
[----:B------:R-:W-:Y:S02]  /*48b0*/  FFMA.FTZ R109, R105, R40, R41 ;  /* 0x00000028696d7223 */ /* 0x000fe40000010029 */
[----:B------:R-:W-:-:S02]  /*48c0*/  FMUL.FTZ R40, R35, R124 ;  /* 0x0000007c23287220 */ /* 0x000fc40000410000 */
[----:B0-----:R-:W-:Y:S02]  /*48d0*/  @!P1 FADD.FTZ R5, R5, R128 ;  /* 0x0000008005059221 */ /* 0x001fe40000010000 */
[-C--:B------:R-:W-:Y:S02]  /*48e0*/  FMUL.FTZ R41, R106, R125.reuse ;  /* 0x0000007d6a297220 */ /* 0x080fe40000410000 */
[----:B-1----:R-:W-:Y:S01]  /*48f0*/  @!P1 FADD.FTZ R7, R7, R130 ;  /* 0x0000008207079221 */ /* 0x002fe20000010000 */
[----:B------:R-:W0:Y:S01]  /*4900*/  SHFL.DOWN PT, R128, R5, 0x10, 0x1f ;  /* 0x0a001f0005807f89 */ /* 0x000e2200000e0000 */
[-C--:B------:R-:W-:Y:S02]  /*4910*/  FMUL.FTZ R107, R35, R125.reuse ;  /* 0x0000007d236b7220 */ /* 0x080fe40000410000 */
[----:B----4-:R-:W-:Y:S01]  /*4920*/  @!P1 FADD.FTZ R6, R6, R129 ;  /* 0x0000008106069221 */ /* 0x010fe20000010000 */
[----:B------:R-:W-:Y:S01]  /*4930*/  SHFL.DOWN PT, R130, R7, 0x10, 0x1f ;  /* 0x0a001f0007827f89 */ /* 0x000fe200000e0000 */
[----:B------:R-:W-:-:S02]  /*4940*/  FFMA.FTZ R125, R34, R125, -R40 ;  /* 0x0000007d227d7223 */ /* 0x000fc40000010828 */
[----:B-----5:R-:W-:Y:S01]  /*4950*/  @!P1 FADD.FTZ R4, R4, R123 ;  /* 0x0000007b04049221 */ /* 0x020fe20000010000 */
[----:B------:R-:W-:Y:S01]  /*4960*/  ISETP.GT.AND P1, PT, R86, 0xf, PT ;  /* 0x0000000f5600780c */ /* 0x000fe20003f24270 */
[----:B------:R-:W1:Y:S01]  /*4970*/  SHFL.DOWN PT, R123, R6, 0x10, 0x1f ;  /* 0x0a001f00067b7f89 */ /* 0x000e6200000e0000 */
[-C--:B------:R-:W-:Y:S02]  /*4980*/  FFMA.FTZ R105, R108, R124.reuse, R41 ;  /* 0x0000007c6c697223 */ /* 0x080fe40000010029 */
[----:B------:R-:W-:Y:S01]  /*4990*/  FFMA.FTZ R124, R34, R124, R107 ;  /* 0x0000007c227c7223 */ /* 0x000fe2000001006b */
[----:B------:R-:W4:Y:S01]  /*49a0*/  SHFL.DOWN PT, R121, R4, 0x10, 0x1f ;  /* 0x0a001f0004797f89 */ /* 0x000f2200000e0000 */
[----:B------:R-:W-:Y:S02]  /*49b0*/  FMUL.FTZ R125, R36, R125 ;  /* 0x0000007d247d7220 */ /* 0x000fe40000410000 */
[----:B------:R-:W-:Y:S02]  /*49c0*/  FMUL.FTZ R40, R35, R126 ;  /* 0x0000007e23287220 */ /* 0x000fe40000410000 */
[----:B------:R-:W-:-:S02]  /*49d0*/  FFMA.FTZ R124, R37, R124, R125 ;  /* 0x0000007c257c7223 */ /* 0x000fc4000001007d */
[C---:B------:R-:W-:Y:S02]  /*49e0*/  FMUL.FTZ R37, R35.reuse, R135 ;  /* 0x0000008723257220 */ /* 0x040fe40000410000 */
[CC--:B------:R-:W-:Y:S02]  /*49f0*/  FFMA.FTZ R41, R34.reuse, R127.reuse, -R40 ;  /* 0x0000007f22297223 */ /* 0x0c0fe40000010828 */
[C---:B------:R-:W-:Y:S02]  /*4a00*/  FMUL.FTZ R127, R35.reuse, R127 ;  /* 0x0000007f237f7220 */ /* 0x040fe40000410000 */
[-C--:B------:R-:W-:Y:S02]  /*4a10*/  FMUL.FTZ R35, R35, R136.reuse ;  /* 0x0000008823237220 */ /* 0x080fe40000410000 */
[C---:B------:R-:W-:Y:S02]  /*4a20*/  FFMA.FTZ R37, R34.reuse, R136, -R37 ;  /* 0x0000008822257223 */ /* 0x040fe40000010825 */
[----:B------:R-:W-:-:S02]  /*4a30*/  FFMA.FTZ R36, R34, R126, R127 ;  /* 0x0000007e22247223 */ /* 0x000fc4000001007f */
[----:B------:R-:W-:Y:S02]  /*4a40*/  FMUL.FTZ R41, R38, R41 ;  /* 0x0000002926297220 */ /* 0x000fe40000410000 */
[----:B------:R-:W-:Y:S02]  /*4a50*/  FFMA.FTZ R34, R34, R135, R35 ;  /* 0x0000008722227223 */ /* 0x000fe40000010023 */
[----:B------:R-:W-:Y:S02]  /*4a60*/  FMUL.FTZ R37, R42, R37 ;  /* 0x000000252a257220 */ /* 0x000fe40000410000 */
[----:B0-----:R-:W-:Y:S02]  /*4a70*/  @!P1 FADD.FTZ R5, R5, R128 ;  /* 0x0000008005059221 */ /* 0x001fe40000010000 */
[----:B-1----:R-:W-:Y:S02]  /*4a80*/  @!P1 FADD.FTZ R6, R6, R123 ;  /* 0x0000007b06069221 */ /* 0x002fe40000010000 */
[----:B------:R-:W-:-:S02]  /*4a90*/  @!P1 FADD.FTZ R7, R7, R130 ;  /* 0x0000008207079221 */ /* 0x000fc40000010000 */
[----:B----4-:R-:W-:Y:S02]  /*4aa0*/  @!P1 FADD.FTZ R4, R4, R121 ;  /* 0x0000007904049221 */ /* 0x010fe40000010000 */
        /* <DEDUP_REMOVED lines=27> */
.L_x_13490:
[----:B0-----:R-:W-:Y:S05]  /*4c60*/  BSYNC B0 ;  /* 0x0000000000007941 */ /* 0x001fea0003800000 */
.L_x_13489:
[----:B------:R-:W-:Y:S02]  /*4c70*/  IADD3 R47, R47, 0x1, RZ ;  /* 0x000000012f2f7810 */ /* 0x000fe40007ffe0ff */
[----:B------:R-:W-:-:S02]  /*4c80*/  IADD3 R45, P2, R45, 0x1, RZ ;  /* 0x000000012d2d7810 */ /* 0x000fc40007f5e0ff */
[----:B------:R-:W-:Y:S02]  /*4c90*/  ISETP.GE.AND P1, PT, R47, c[0x0][0x16c], PT ;  /* 0x00005b002f007a0c */ /* 0x000fe40003f26270 */
[----:B------:R-:W-:-:S11]  /*4ca0*/  IADD3.X R0, RZ, R0, RZ, P2, !PT ;  /* 0x00000000ff007210 */ /* 0x000fd600017fe4ff */
[----:B------:R-:W-:Y:S01]  /*4cb0*/  @P1 CALL.REL.NOINC `(.L_x_13460) ;  /* 0x0000001000001944 */ /* 0x000fe20003c00000 */
[----:B------:R-:W-:Y:S05]  /*4cc0*/  BRA `(.L_x_13491) ;  /* 0xffffcf3000007947 */ /* 0x000fea000383ffff */
.L_x_13460:
[----:B------:R-:W-:Y:S01]  /*4cd0*/  BAR.SYNC.DEFER_BLOCKING 0x0 ;  /* 0x0000000000007b1d */ /* 0x000fe20000010000 */
[C---:B------:R-:W-:Y:S02]  /*4ce0*/  LOP3.LUT R21, R79.reuse, 0x20, RZ, 0xfc, !PT ;  /* 0x000000204f157812 */ /* 0x040fe400078efcff */
[C---:B------:R-:W-:Y:S02]  /*4cf0*/  LOP3.LUT R7, R79.reuse, 0x40, RZ, 0xfc, !PT ;  /* 0x000000404f077812 */ /* 0x040fe400078efcff */
[-C--:B------:R-:W-:Y:S02]  /*4d00*/  ISETP.GE.AND P0, PT, R79, R64.reuse, PT ;  /* 0x000000404f00720c */ /* 0x080fe40003f06270 */
[-C--:B------:R-:W-:Y:S02]  /*4d10*/  ISETP.GE.AND P3, PT, R73, R64.reuse, PT ;  /* 0x000000404900720c */ /* 0x080fe40003f66270 */
[-C--:B------:R-:W-:Y:S02]  /*4d20*/  ISETP.GE.AND P1, PT, R21, R64.reuse, PT ;  /* 0x000000401500720c */ /* 0x080fe40003f26270 */
[----:B------:R-:W-:-:S02]  /*4d30*/  ISETP.GE.AND P2, PT, R7, R64, PT ;  /* 0x000000400700720c */ /* 0x000fc40003f46270 */
[----:B------:R-:W-:Y:S02]  /*4d40*/  PRMT R0, RZ, 0x7610, R0 ;  /* 0x00007610ff007816 */ /* 0x000fe40000000000 */
[----:B------:R-:W-:Y:S02]  /*4d50*/  PRMT R28, RZ, 0x7610, R28 ;  /* 0x00007610ff1c7816 */ /* 0x000fe4000000001c */
[----:B------:R-:W-:Y:S01]  /*4d60*/  PRMT R6, RZ, 0x7610, R6 ;  /* 0x00007610ff067816 */ /* 0x000fe20000000006 */
[----:B------:R-:W-:Y:S01]  /*4d70*/  @!P0 IMAD.WIDE R4, R79, 0x2, R18 ;  /* 0x000000024f048825 */ /* 0x000fe200078e0212 */
[----:B------:R-:W-:-:S03]  /*4d80*/  PRMT R20, RZ, 0x7610, R20 ;  /* 0x00007610ff147816 */ /* 0x000fc60000000014 */
[C-C-:B------:R-:W-:Y:S01]  /*4d90*/  @!P3 IMAD.WIDE R26, R79.reuse, 0x2, R18.reuse ;  /* 0x000000024f1ab825 */ /* 0x140fe200078e0212 */
[----:B------:R-:W4:Y:S03]  /*4da0*/  @!P0 LDG.E.U16 R0, [R4.64] ;  /* 0x0000000404008981 */ /* 0x000f26000c1e1500 */
[C-C-:B------:R-:W-:Y:S01]  /*4db0*/  @!P1 IMAD.WIDE R22, R79.reuse, 0x2, R18.reuse ;  /* 0x000000024f169825 */ /* 0x140fe200078e0212 */
[----:B------:R0:W5:Y:S03]  /*4dc0*/  @!P3 LDG.E.U16 R28, [R26.64+0xc0] ;  /* 0x0000c0041a1cb981 */ /* 0x000166000c1e1500 */
[----:B------:R-:W-:Y:S01]  /*4dd0*/  @!P2 IMAD.WIDE R24, R79, 0x2, R18 ;  /* 0x000000024f18a825 */ /* 0x000fe200078e0212 */
[----:B--2---:R-:W2:Y:S04]  /*4de0*/  @!P1 LDG.E.U16 R6, [R22.64+0x40] ;  /* 0x0000400416069981 */ /* 0x004ea8000c1e1500 */
[----:B---3--:R1:W3:Y:S01]  /*4df0*/  @!P2 LDG.E.U16 R20, [R24.64+0x80] ;  /* 0x000080041814a981 */ /* 0x0082e2000c1e1500 */
[----:B------:R-:W-:-:S02]  /*4e00*/  SHF.L.U32 R47, R86, 0x1, RZ ;  /* 0x00000001562f7819 */ /* 0x000fc400000006ff */
[----:B------:R-:W-:Y:S02]  /*4e10*/  ISETP.NE.AND P0, PT, R97, RZ, PT ;  /* 0x000000ff6100720c */ /* 0x000fe40003f05270 */
[----:B------:R-:W-:Y:S02]  /*4e20*/  F2FP.BF16.PACK_AB R50, R53, R54 ;  /* 0x000000363532723e */ /* 0x000fe400000010ff */
[----:B------:R-:W-:Y:S01]  /*4e30*/  F2FP.BF16.PACK_AB R51, R51, R52 ;  /* 0x000000343333723e */ /* 0x000fe200000010ff */
[----:B-1----:R-:W-:-:S04]  /*4e40*/  IMAD R25, R98, c[0x0][0x2d8], RZ ;  /* 0x0000b60062197a24 */ /* 0x002fc800078e02ff */
[----:B------:R-:W-:Y:S01]  /*4e50*/  IMAD R37, R100, c[0x0][0x2dc], R25 ;  /* 0x0000b70064257a24 */ /* 0x000fe200078e0219 */
[----:B------:R-:W-:Y:S01]  /*4e60*/  IADD3 R43, R85, -c[0x0][0x174], RZ ;  /* 0x80005d00552b7a10 */ /* 0x000fe20007ffe0ff */
[----:B0-----:R-:W-:-:S04]  /*4e70*/  IMAD R27, R103, c[0x0][0x2e0], RZ ;  /* 0x0000b800671b7a24 */ /* 0x001fc800078e02ff */
[----:B------:R-:W-:-:S05]  /*4e80*/  IMAD R43, R43, -0x80, RZ ;  /* 0xffffff802b2b7824 */ /* 0x000fca00078e02ff */
[----:B------:R-:W-:Y:S01]  /*4e90*/  SHF.R.S32.HI R45, RZ, 0x1f, R43 ;  /* 0x0000001fff2d7819 */ /* 0x000fe2000001142b */
[----:B------:R-:W-:Y:S01]  /*4ea0*/  BSSY B0, `(.L_x_13492) ;  /* 0x000004c000007945 */ /* 0x000fe20003800000 */
[----:B----4-:R-:W-:Y:S04]  /*4eb0*/  STS.U16 [R47], R0 ;  /* 0x000000002f007388 */ /* 0x010fe80000000400 */
[----:B-----5:R-:W-:Y:S04]  /*4ec0*/  STS.U16 [R47+0xc0], R28 ;  /* 0x0000c01c2f007388 */ /* 0x020fe80000000400 */
[----:B--2---:R-:W-:Y:S04]  /*4ed0*/  STS.U16 [R47+0x40], R6 ;  /* 0x000040062f007388 */ /* 0x004fe80000000400 */
        /* <DEDUP_REMOVED lines=11> */
[----:B------:R-:W-:Y:S01]  /*4f90*/  FADD.FTZ R6, R0, R101 ;  /* 0x0000006500067221 */ /* 0x000fe20000010000 */
        /* <DEDUP_REMOVED lines=16> */
[----:B------:R-:W1:Y:S07]  /*50a0*/  LDS R24, [0x100] ;  /* 0x00010000ff187984 */ /* 0x000e6e0000000800 */
[----:B------:R-:W2:Y:S01]  /*50b0*/  @!P2 MUFU.EX2 R4, R4 ;  /* 0x000000040004a308 */ /* 0x000ea20000000800 */
[----:B------:R-:W-:-:S07]  /*50c0*/  @!P3 FMUL.FTZ R5, R6, -1.4426950216293334961 ;  /* 0xbfb8aa3b0605b820 */ /* 0x000fce0000410000 */
[----:B------:R-:W3:Y:S01]  /*50d0*/  @!P1 MUFU.EX2 R0, R0 ;  /* 0x0000000000009308 */ /* 0x000ee20000000800 */
[----:B0-----:R-:W-:-:S07]  /*50e0*/  @!P4 FADD.FTZ R22, R22, 1 ;  /* 0x3f8000001616c421 */ /* 0x001fce0000010000 */
[----:B------:R0:W4:Y:S01]  /*50f0*/  @!P3 MUFU.EX2 R20, R5 ;  /* 0x000000050014b308 */ /* 0x0001220000000800 */
[----:B--2---:R-:W-:-:S07]  /*5100*/  @!P2 FADD.FTZ R6, R4, 1 ;  /* 0x3f8000000406a421 */ /* 0x004fce0000010000 */
[----:B------:R-:W2:Y:S01]  /*5110*/  @!P4 MUFU.RCP R25, R22 ;  /* 0x000000160019c308 */ /* 0x000ea20000001000 */
[----:B0-----:R-:W-:-:S05]  /*5120*/  IMAD.WIDE.U32 R4, R100, c[0x0][0x2d8], RZ ;  /* 0x0000b60064047a25 */ /* 0x001fca00078e00ff */
[----:B------:R-:W-:Y:S01]  /*5130*/  IADD3 R5, R5, R37, RZ ;  /* 0x0000002505057210 */ /* 0x000fe20007ffe0ff */
[----:B---3--:R-:W-:Y:S02]  /*5140*/  @!P1 FADD.FTZ R0, R0, 1 ;  /* 0x3f80000000009421 */ /* 0x008fe40000010000 */
[----:B----4-:R-:W-:Y:S02]  /*5150*/  @!P3 FADD.FTZ R20, R20, 1 ;  /* 0x3f8000001414b421 */ /* 0x010fe40000010000 */
[C---:B------:R-:W-:Y:S01]  /*5160*/  IMAD.WIDE.U32 R4, R104.reuse, c[0x0][0x2e0], R4 ;  /* 0x0000b80068047a25 */ /* 0x040fe200078e0004 */
[----:B------:R0:W-:Y:S03]  /*5170*/  @!P2 MUFU.RCP R23, R6 ;  /* 0x000000060017a308 */ /* 0x0001e60000001000 */
[----:B------:R-:W-:Y:S01]  /*5180*/  IMAD R28, R104, c[0x0][0x2e4], R27 ;  /* 0x0000b900681c7a24 */ /* 0x000fe200078e021b */
[----:B------:R-:W-:Y:S01]  /*5190*/  IADD3 R27, P5, R43, R4, RZ ;  /* 0x000000042b1b7210 */ /* 0x000fe20007fbe0ff */
[----:B--2---:R-:W-:Y:S01]  /*51a0*/  @!P4 FMUL.FTZ R58, R58, R25 ;  /* 0x000000193a3ac220 */ /* 0x004fe20000410000 */
[----:B------:R-:W-:-:S02]  /*51b0*/  MOV R4, 0x2 ;  /* 0x0000000200047802 */ /* 0x000fc40000000f00 */
[----:B------:R-:W2:Y:S01]  /*51c0*/  @!P1 MUFU.RCP R0, R0 ;  /* 0x0000000000009308 */ /* 0x000ea20000001000 */
[----:B-1----:R-:W-:-:S07]  /*51d0*/  ISETP.GE.AND P4, PT, R79, R24, PT ;  /* 0x000000184f00720c */ /* 0x002fce0003f86270 */
[----:B------:R-:W1:Y:S01]  /*51e0*/  @!P3 MUFU.RCP R20, R20 ;  /* 0x000000140014b308 */ /* 0x000e620000001000 */
[----:B------:R-:W-:Y:S01]  /*51f0*/  IADD3.X R28, R45, R28, R5, P5, !PT ;  /* 0x0000001c2d1c7210 */ /* 0x000fe20002ffe405 */
[----:B------:R-:W-:Y:S01]  /*5200*/  IMAD.WIDE R4, R79, R4, c[0x0][0x330] ;  /* 0x0000cc004f047625 */ /* 0x000fe200078e0204 */
[----:B0-----:R-:W-:-:S04]  /*5210*/  SHF.R.S32.HI R6, RZ, 0x1f, R79 ;  /* 0x0000001fff067819 */ /* 0x001fc8000001144f */
[----:B------:R-:W-:Y:S02]  /*5220*/  LEA R26, P6, R27, R4, 0x1 ;  /* 0x000000041b1a7211 */ /* 0x000fe400078c08ff */
[----:B------:R-:W-:Y:S01]  /*5230*/  IADD3 R4, P5, R79, R65, RZ ;  /* 0x000000414f047210 */ /* 0x000fe20007fbe0ff */
[----:B--2---:R-:W-:Y:S01]  /*5240*/  @!P1 FMUL.FTZ R55, R55, R0 ;  /* 0x0000000037379220 */ /* 0x004fe20000410000 */
[----:B------:R-:W-:Y:S01]  /*5250*/  LEA.HI.X R27, R27, R5, R28, 0x1, P6 ;  /* 0x000000051b1b7211 */ /* 0x000fe200030f0c1c */
[----:B------:R-:W-:Y:S01]  /*5260*/  @!P2 FMUL.FTZ R56, R56, R23 ;  /* 0x000000173838a220 */ /* 0x000fe20000410000 */
[-C--:B------:R-:W-:Y:S02]  /*5270*/  ISETP.GE.AND P1, PT, R21, R24.reuse, PT ;  /* 0x000000181500720c */ /* 0x080fe40003f26270 */
[----:B------:R-:W-:Y:S01]  /*5280*/  ISETP.GE.AND P2, PT, R7, R24, PT ;  /* 0x000000180700720c */ /* 0x000fe20003f46270 */
[----:B-1----:R-:W-:Y:S01]  /*5290*/  @!P3 FMUL.FTZ R57, R57, R20 ;  /* 0x000000143939b220 */ /* 0x002fe20000410000 */
        /* <DEDUP_REMOVED lines=12> */
.L_x_13493:
[----:B------:R-:W-:Y:S05]  /*5360*/  BSYNC B0 ;  /* 0x0000000000007941 */ /* 0x000fea0003800000 */
.L_x_13492:
[----:B------:R-:W-:Y:S01]  /*5370*/  @!P1 STG.E.U16 [R26.64+-0xc0], R31 ;  /* 0xffff401f1a009986 */ /* 0x000fe2000c101504 */
[----:B------:R-:W-:Y:S01]  /*5380*/  F2FP.BF16.PACK_AB R22, R56, R55 ;  /* 0x000000373816723e */ /* 0x000fe200000010ff */
[----:B------:R-:W-:Y:S01]  /*5390*/  FADD.FTZ R55, R55, R94 ;  /* 0x0000005e37377221 */ /* 0x000fe20000010000 */
[----:B------:R-:W-:Y:S01]  /*53a0*/  F2FP.BF16.PACK_AB R23, R58, R57 ;  /* 0x000000393a17723e */ /* 0x000fe200000010ff */
[----:B------:R-:W-:Y:S01]  /*53b0*/  @!P2 STG.E.U16 [R26.64+-0x80], R33 ;  /* 0xffff80211a00a986 */ /* 0x000fe2000c101504 */
[----:B0-----:R-:W-:Y:S01]  /*53c0*/  IMAD R25, R98, c[0x0][0x2f8], RZ ;  /* 0x0000be0062197a24 */ /* 0x001fe200078e02ff */
[----:B------:R-:W-:Y:S01]  /*53d0*/  IADD3 R20, P1, R79, -0x60, RZ ;  /* 0xffffffa04f147810 */ /* 0x000fe20007f3e0ff */
[----:B------:R-:W-:Y:S01]  /*53e0*/  FADD.FTZ R56, R55, R56 ;  /* 0x0000003837387221 */ /* 0x000fe20000010000 */
[----:B------:R0:W-:Y:S01]  /*53f0*/  @!P3 STG.E.U16 [R26.64+-0x40], R35 ;  /* 0xffffc0231a00b986 */ /* 0x0001e2000c101504 */
[----:B------:R-:W-:Y:S01]  /*5400*/  IMAD R25, R100, c[0x0][0x2fc], R25 ;  /* 0x0000bf0064197a24 */ /* 0x000fe200078e0219 */
[----:B------:R-:W-:Y:S01]  /*5410*/  BSSY B0, `(.L_x_13494) ;  /* 0x000001b000007945 */ /* 0x000fe20003800000 */
[----:B------:R-:W-:Y:S01]  /*5420*/  FADD.FTZ R57, R56, R57 ;  /* 0x0000003938397221 */ /* 0x000fe20000010000 */
[----:B------:R-:W-:Y:S03]  /*5430*/  BAR.SYNC.DEFER_BLOCKING 0x0 ;  /* 0x0000000000007b1d */ /* 0x000fe60000010000 */
[----:B------:R-:W-:Y:S01]  /*5440*/  FADD.FTZ R94, R57, R58 ;  /* 0x0000003a395e7221 */ /* 0x000fe20000010000 */
[----:B0-----:R-:W-:-:S02]  /*5450*/  IADD3.X R27, R6, -0x1, RZ, P1, !PT ;  /* 0xffffffff061b7810 */ /* 0x001fc40000ffe4ff */
        /* <DEDUP_REMOVED lines=22> */
.L_x_13495:
[----:B------:R-:W-:Y:S05]  /*55c0*/  BSYNC B0 ;  /* 0x0000000000007941 */ /* 0x000fea0003800000 */
.L_x_13494:
[----:B------:R-:W-:Y:S01]  /*55d0*/  MOV R4, R22 ;  /* 0x0000001600047202 */ /* 0x000fe20000000f00 */
[----:B------:R-:W-:Y:S01]  /*55e0*/  IMAD R23, R103, c[0x0][0x300], RZ ;  /* 0x0000c00067177a24 */ /* 0x000fe200078e02ff */
[----:B------:R-:W-:Y:S02]  /*55f0*/  MOV R5, R31 ;  /* 0x0000001f00057202 */ /* 0x000fe40000000f00 */
[-C--:B------:R-:W-:Y:S01]  /*5600*/  ISETP.GE.AND P0, PT, R21, R0.reuse, PT ;  /* 0x000000001500720c */ /* 0x080fe20003f06270 */
[----:B------:R-:W-:Y:S01]  /*5610*/  IMAD R23, R104, c[0x0][0x304], R23 ;  /* 0x0000c10068177a24 */ /* 0x000fe200078e0217 */
[----:B------:R-:W-:Y:S01]  /*5620*/  LEA R6, P4, R20, c[0x0][0x340], 0x1 ;  /* 0x0000d00014067a11 */ /* 0x000fe200078808ff */
        /* <DEDUP_REMOVED lines=23> */
.L_x_13451:
[----:B------:R-:W-:Y:S02]  /*57a0*/  ISETP.NE.U32.AND P0, PT, RZ, c[0x0][0x328], PT ;  /* 0x0000ca00ff007a0c */ /* 0x000fe40003f05070 */
[----:B------:R-:W-:Y:S02]  /*57b0*/  ISETP.NE.U32.AND P2, PT, RZ, c[0x0][0x348], PT ;  /* 0x0000d200ff007a0c */ /* 0x000fe40003f45070 */
[----:B------:R-:W-:Y:S02]  /*57c0*/  ISETP.NE.AND.EX P1, PT, RZ, c[0x0][0x32c], PT, P0 ;  /* 0x0000cb00ff007a0c */ /* 0x000fe40003f25300 */
[----:B------:R-:W-:-:S11]  /*57d0*/  ISETP.NE.AND.EX P0, PT, RZ, c[0x0][0x34c], PT, P2 ;  /* 0x0000d300ff007a0c */ /* 0x000fd60003f05320 */
[----:B------:R-:W-:Y:S05]  /*57e0*/  @!P1 BRA `(.L_x_13497) ;  /* 0x0000014000009947 */ /* 0x000fea0003800000 */
[----:B------:R-:W2:Y:S01]  /*57f0*/  SHFL.DOWN P1, R3, R96, 0x1, 0x1f ;  /* 0x08201f0060037f89 */ /* 0x000ea20000020000 */
[----:B------:R-:W-:Y:S03]  /*5800*/  BSSY B0, `(.L_x_13497) ;  /* 0x0000012000007945 */ /* 0x000fe60003800000 */
[----:B-1----:R-:W1:Y:S01]  /*5810*/  S2R R4, SR_LANEID ;  /* 0x0000000000047919 */ /* 0x002e620000000000 */
[----:B--2---:R-:W-:Y:S01]  /*5820*/  @P1 FADD R3, R3, R96 ;  /* 0x0000006003031221 */ /* 0x004fe20000000000 */
[----:B-1----:R-:W-:-:S04]  /*5830*/  ISETP.NE.AND P2, PT, R4, RZ, PT ;  /* 0x000000ff0400720c */ /* 0x002fc80003f45270 */
        /* <DEDUP_REMOVED lines=14> */
.L_x_13498:
[----:B-1----:R-:W-:Y:S05]  /*5920*/  BSYNC B0 ;  /* 0x0000000000007941 */ /* 0x002fea0003800000 */
.L_x_13497:
[----:B------:R-:W-:Y:S01]  /*5930*/  BSSY B0, `(.L_x_13499) ;  /* 0x0000018000007945 */ /* 0x000fe20003800000 */
[----:B------:R-:W-:Y:S05]  /*5940*/  @!P0 BRA `(.L_x_13500) ;  /* 0x0000015000008947 */ /* 0x000fea0003800000 */
[----:B------:R-:W-:Y:S06]  /*5950*/  BAR.SYNC.DEFER_BLOCKING 0x0 ;  /* 0x0000000000007b1d */ /* 0x000fec0000010000 */
[----:B------:R-:W2:Y:S04]  /*5960*/  SHFL.DOWN P0, R3, R94, 0x1, 0x1f ;  /* 0x08201f005e037f89 */ /* 0x000ea80000000000 */
[----:B-1----:R-:W1:Y:S04]  /*5970*/  S2R R4, SR_LANEID ;  /* 0x0000000000047919 */ /* 0x002e680000000000 */
[----:B------:R-:W3:Y:S01]  /*5980*/  S2R R13, SR_TID.X ;  /* 0x00000000000d7919 */ /* 0x000ee20000002100 */
[----:B--2---:R-:W-:Y:S01]  /*5990*/  @P0 FADD R3, R3, R94 ;  /* 0x0000005e03030221 */ /* 0x004fe20000000000 */
[----:B-1----:R-:W-:-:S04]  /*59a0*/  ISETP.NE.AND P1, PT, R4, RZ, PT ;  /* 0x000000ff0400720c */ /* 0x002fc80003f25270 */
        /* <DEDUP_REMOVED lines=15> */
.L_x_13500:
[----:B------:R-:W2:Y:S02]  /*5aa0*/  S2R R13, SR_TID.X ;  /* 0x00000000000d7919 */ /* 0x000ea40000002100 */
.L_x_13501:
[----:B-1----:R-:W-:Y:S05]  /*5ab0*/  BSYNC B0 ;  /* 0x0000000000007941 */ /* 0x002fea0003800000 */
.L_x_13499:
        /* <DEDUP_REMOVED lines=10> */
.L_x_13502:
[----:B-1----:R-:W1:Y:S01]  /*5b60*/  LDS.64 R14, [R13.X8+0x2b80] ;  /* 0x002b80000d0e7984 */ /* 0x002e620000008a00 */
        /* <DEDUP_REMOVED lines=21> */
[----:B-1----:R1:W-:Y:S04]  /*5cc0*/  RED.E.ADD.F32.FTZ.RN.STRONG.GPU [R2.64], R14 ;  /* 0x0000000e0200798e */ /* 0x0023e8000c10e784 */
[----:B------:R1:W-:Y:S04]  /*5cd0*/  RED.E.ADD.F32.FTZ.RN.STRONG.GPU [R2.64+0x4], R15 ;  /* 0x0000040f0200798e */ /* 0x0003e8000c10e784 */
[----:B---3--:R1:W-:Y:S04]  /*5ce0*/  RED.E.ADD.F32.FTZ.RN.STRONG.GPU [R4.64], R16 ;  /* 0x000000100400798e */ /* 0x0083e8000c10e784 */
[----:B------:R1:W-:Y:S01]  /*5cf0*/  RED.E.ADD.F32.FTZ.RN.STRONG.GPU [R4.64+0x4], R17 ;  /* 0x000004110400798e */ /* 0x0003e2000c10e784 */
[----:B------:R-:W-:Y:S05]  /*5d00*/  @!P0 BRA `(.L_x_13502) ;  /* 0xfffffe5000008947 */ /* 0x000fea000383ffff */
[----:B------:R-:W-:Y:S05]  /*5d10*/  EXIT ;  /* 0x000000000000794d */ /* 0x000fea0003800000 */
.L_x_13503:
        /* <DEDUP_REMOVED lines=14> */
.L_x_14762:


//--------------------- .text._Z25selective_scan_bwd_kernelI32Selective_Scan_bwd_kernel_traitsILi32ELi4ELb0ELb1ELb0ELb1ELb1EN3c108BFloat16ENS1_7complexIfEEEEv12SSMParamsBwd --------------------------
	.section	.text._Z25selective_scan_bwd_kernelI32Selective_Scan_bwd_kernel_traitsILi32ELi4ELb0ELb1ELb0ELb1ELb1EN3c108BFloat16ENS1_7complexIfEEEEv12SSMParamsBwd,"ax",@progbits
	.sectioninfo	@"SHI_REGISTERS=163"
	.align	128
        .global         _Z25selective_scan_bwd_kernelI32Selective_Scan_bwd_kernel_traitsILi32ELi4ELb0ELb1ELb0ELb1ELb1EN3c108BFloat16ENS1_7complexIfEEEEv12SSMParamsBwd
        .type           _Z25selective_scan_bwd_kernelI32Selective_Scan_bwd_kernel_traitsILi32ELi4ELb0ELb1ELb0ELb1ELb1EN3c108BFloat16ENS1_7complexIfEEEEv12SSMParamsBwd,@function
        .size           _Z25selective_scan_bwd_kernelI32Selective_Scan_bwd_kernel_traitsILi32ELi4ELb0ELb1ELb0ELb1ELb1EN3c108BFloat16ENS1_7complexIfEEEEv12SSMParamsBwd,(.L_x_14763 - _Z25selective_scan_bwd_kernelI32Selective_Scan_bwd_kernel_traitsILi32ELi4ELb0ELb1ELb0ELb1ELb1EN3c108BFloat16ENS1_7complexIfEEEEv12SSMParamsBwd)
        .other          _Z25selective_scan_bwd_kernelI32Selective_Scan_bwd_kernel_traitsILi32ELi4ELb0ELb1ELb0ELb1ELb1EN3c108BFloat16ENS1_7complexIfEEEEv12SSMParamsBwd,@"STO_CUDA_ENTRY STV_DEFAULT"
_Z25selective_scan_bwd_kernelI32Selective_Scan_bwd_kernel_traitsILi32ELi4ELb0ELb1ELb0ELb1ELb1EN3c108BFloat16ENS1_7complexIfEEEEv12SSMParamsBwd:
.text._Z25selective_scan_bwd_kernelI32Selective_Scan_bwd_kernel_traitsILi32ELi4ELb0ELb1ELb0ELb1ELb1EN3c108BFloat16ENS1_7complexIfEEEEv12SSMParamsBwd:
        /* <DEDUP_REMOVED lines=30> */
[----:B------:R-:W-:Y:S01]  /*01e0*/  HFMA2.MMA R64, -RZ, RZ, 0, 0 ;  /* 0x00000000ff407435 */ /* 0x000fe200000001ff */
[----:B----4-:R-:W-:Y:S01]  /*01f0*/  IMAD R4, R106, c[0x0][0x1d0], RZ ;  /* 0x000074006a047a24 */ /* 0x010fe200078e02ff */
[----:B------:R-:W-:Y:S01]  /*0200*/  MOV R67, RZ ;  /* 0x000000ff00437202 */ /* 0x000fe20000000f00 */
        /* <DEDUP_REMOVED lines=45> */
[----:B------:R-:W-:Y:S02]  /*04e0*/  LEA R62, P0, R63, c[0x0][0x240], 0x1 ;  /* 0x000090003f3e7a11 */ /* 0x000fe400078008ff */
        /* <DEDUP_REMOVED lines=69> */
.L_x_13554:
[----:B------:R-:W-:Y:S01]  /*0940*/  IADD3 R29, -R54, c[0x0][0x174], RZ ;  /* 0x00005d00361d7a10 */ /* 0x000fe20007ffe1ff */
[----:B------:R-:W-:Y:S01]  /*0950*/  BAR.SYNC.DEFER_BLOCKING 0x0 ;  /* 0x0000000000007b1d */ /* 0x000fe20000010000 */
[----:B------:R-:W-:-:S02]  /*0960*/  SHF.L.U32 R27, R49, 0x1, RZ ;  /* 0x00000001311b7819 */ /* 0x000fc400000006ff */
[----:B------:R-:W-:Y:S02]  /*0970*/  LEA R76, R29, 0xffffff80, 0x7 ;  /* 0xffffff801d4c7811 */ /* 0x000fe400078e38ff */
[C---:B------:R-:W-:Y:S02]  /*0980*/  SHF.L.U64.HI R26, R49.reuse, 0x1, R38 ;  /* 0x00000001311a7819 */ /* 0x040fe40000010226 */
[----:B------:R-:W-:Y:S02]  /*0990*/  IADD3 R28, -R76, c[0x0][0x168], RZ ;  /* 0x00005a004c1c7a10 */ /* 0x000fe40007ffe1ff */
[----:B------:R-:W-:Y:S02]  /*09a0*/  IADD3 R4, P4, R62, R27, RZ ;  /* 0x0000001b3e047210 */ /* 0x000fe40007f9e0ff */
[-C--:B------:R-:W-:Y:S02]  /*09b0*/  ISETP.GE.AND P0, PT, R49, R28.reuse, PT ;  /* 0x0000001c3100720c */ /* 0x080fe40003f06270 */
[----:B------:R-:W-:-:S02]  /*09c0*/  ISETP.GE.AND P1, PT, R41, R28, PT ;  /* 0x0000001c2900720c */ /* 0x000fc40003f26270 */
[-C--:B------:R-:W-:Y:S02]  /*09d0*/  ISETP.GE.AND P2, PT, R39, R28.reuse, PT ;  /* 0x0000001c2700720c */ /* 0x080fe40003f46270 */
[----:B------:R-:W-:Y:S02]  /*09e0*/  ISETP.GE.AND P3, PT, R37, R28, PT ;  /* 0x0000001c2500720c */ /* 0x000fe40003f66270 */
[----:B------:R-:W-:Y:S02]  /*09f0*/  PRMT R0, RZ, 0x7610, R0 ;  /* 0x00007610ff007816 */ /* 0x000fe40000000000 */
[----:B0-----:R-:W-:Y:S02]  /*0a00*/  PRMT R6, RZ, 0x7610, R6 ;  /* 0x00007610ff067816 */ /* 0x001fe40000000006 */
[----:B------:R-:W-:Y:S02]  /*0a10*/  PRMT R8, RZ, 0x7610, R8 ;  /* 0x00007610ff087816 */ /* 0x000fe40000000008 */
[----:B------:R-:W-:-:S02]  /*0a20*/  PRMT R10, RZ, 0x7610, R10 ;  /* 0x00007610ff0a7816 */ /* 0x000fc4000000000a */
        /* <DEDUP_REMOVED lines=51> */
[-C--:B------:R-:W-:Y:S01]  /*0d60*/  ISETP.GE.AND P2, PT, R49, R28.reuse, PT ;  /* 0x0000001c3100720c */ /* 0x080fe20003f46270 */
[----:B0-----:R-:W-:Y:S01]  /*0d70*/  IMAD R0, R106, c[0x0][0x1f0], RZ ;  /* 0x00007c006a007a24 */ /* 0x001fe200078e02ff */
[----:B------:R-:W-:Y:S01]  /*0d80*/  SHF.R.S32.HI R77, RZ, 0x1f, R76 ;  /* 0x0000001fff4d7819 */ /* 0x000fe2000001144c */
[----:B------:R-:W-:Y:S01]  /*0d90*/  IMAD.WIDE.U32 R2, R107, c[0x0][0x1f0], RZ ;  /* 0x00007c006b027a25 */ /* 0x000fe200078e00ff */
[----:B-1----:R-:W-:Y:S01]  /*0da0*/  PRMT R21, RZ, 0x7610, R8 ;  /* 0x00007610ff157816 */ /* 0x002fe20000000008 */
[----:B------:R-:W-:Y:S01]  /*0db0*/  BSSY B0, `(.L_x_13505) ;  /* 0x0000049000007945 */ /* 0x000fe20003800000 */
[-C--:B------:R-:W-:Y:S01]  /*0dc0*/  ISETP.GE.AND P4, PT, R39, R28.reuse, PT ;  /* 0x0000001c2700720c */ /* 0x080fe20003f86270 */
[----:B------:R-:W-:Y:S01]  /*0dd0*/  IMAD R11, R107, c[0x0][0x1f4], R0 ;  /* 0x00007d006b0b7a24 */ /* 0x000fe200078e0200 */
[----:B------:R-:W-:Y:S01]  /*0de0*/  IADD3 R0, R54, -c[0x0][0x174], RZ ;  /* 0x80005d0036007a10 */ /* 0x000fe20007ffe0ff */
[----:B------:R-:W-:Y:S01]  /*0df0*/  IMAD R10, R110, c[0x0][0x1f8], RZ ;  /* 0x00007e006e0a7a24 */ /* 0x000fe200078e02ff */
[----:B------:R-:W-:Y:S01]  /*0e00*/  ISETP.GE.AND P5, PT, R37, R28, PT ;  /* 0x0000001c2500720c */ /* 0x000fe20003fa6270 */
[----:B-----5:R-:W-:Y:S01]  /*0e10*/  FADD.FTZ R21, R21, R108 ;  /* 0x0000006c15157221 */ /* 0x020fe20000010000 */
[----:B------:R-:W-:Y:S01]  /*0e20*/  IADD3 R3, R3, R11, RZ ;  /* 0x0000000b03037210 */ /* 0x000fe20007ffe0ff */
[----:B------:R-:W-:-:S04]  /*0e30*/  @!P2 IMAD.WIDE.U32 R4, R107, c[0x0][0x1f0], R76 ;  /* 0x00007c006b04aa25 */ /* 0x000fc800078e004c */
[----:B------:R-:W-:Y:S01]  /*0e40*/  IMAD R23, R0, -0x80, RZ ;  /* 0xffffff8000177824 */ /* 0x000fe200078e02ff */
[----:B------:R-:W-:Y:S01]  /*0e50*/  @!P2 IADD3 R5, R11, R5, RZ ;  /* 0x000000050b05a210 */ /* 0x000fe20007ffe0ff */
[----:B--2---:R-:W-:Y:S01]  /*0e60*/  IMAD.WIDE.U32 R6, R111, c[0x0][0x1f8], R2 ;  /* 0x00007e006f067a25 */ /* 0x004fe200078e0002 */
[----:B------:R-:W-:Y:S02]  /*0e70*/  IADD3 R11, P1, R27, c[0x0][0x268], RZ ;  /* 0x00009a001b0b7a10 */ /* 0x000fe40007f3e0ff */
[----:B------:R-:W-:Y:S01]  /*0e80*/  SHF.R.S32.HI R22, RZ, 0x1f, R23 ;  /* 0x0000001fff167819 */ /* 0x000fe20000011417 */
[----:B------:R-:W-:-:S04]  /*0e90*/  @!P2 IMAD.WIDE.U32 R4, R111, c[0x0][0x1f8], R4 ;  /* 0x00007e006f04aa25 */ /* 0x000fc800078e0004 */
[----:B------:R-:W-:Y:S01]  /*0ea0*/  IMAD R13, R111, c[0x0][0x1fc], R10 ;  /* 0x00007f006f0d7a24 */ /* 0x000fe200078e020a */
[----:B------:R-:W-:Y:S02]  /*0eb0*/  IADD3 R10, P3, R23, R6, RZ ;  /* 0x00000006170a7210 */ /* 0x000fe40007f7e0ff */
[----:B------:R-:W-:Y:S02]  /*0ec0*/  @!P2 IADD3 R12, P0, R49, R4, RZ ;  /* 0x00000004310ca210 */ /* 0x000fe40007f1e0ff */
        /* <DEDUP_REMOVED lines=8> */
[--C-:B------:R-:W-:Y:S02]  /*0f50*/  PRMT R13, RZ, 0x5410, R9.reuse ;  /* 0x00005410ff0d7816 */ /* 0x100fe40000000009 */
[----:B------:R-:W-:-:S02]  /*0f60*/  PRMT R9, RZ, 0x7610, R9 ;  /* 0x00007610ff097816 */ /* 0x000fc40000000009 */
[----:B------:R-:W-:Y:S02]  /*0f70*/  ISETP.GE.AND P3, PT, R41, R28, PT ;  /* 0x0000001c2900720c */ /* 0x000fe40003f66270 */
[----:B------:R-:W-:Y:S01]  /*0f80*/  FSETP.GTU.FTZ.AND P1, PT, R21, 20, PT ;  /* 0x41a000001500780b */ /* 0x000fe20003f3c000 */
[--C-:B------:R-:W-:Y:S01]  /*0f90*/  FADD.FTZ R19, R9, R108.reuse ;  /* 0x0000006c09137221 */ /* 0x100fe20000010000 */
[----:B---3--:R0:W-:Y:S04]  /*0fa0*/  STS.U16 [R25], R18 ;  /* 0x0000001219007388 */ /* 0x0081e80000000400 */
[----:B----4-:R1:W-:Y:S04]  /*0fb0*/  STS.U16 [R25+0x40], R20 ;  /* 0x0000401419007388 */ /* 0x0103e80000000400 */
[----:B------:R2:W-:Y:S01]  /*0fc0*/  STS.U16 [R25+0x80], R44 ;  /* 0x0000802c19007388 */ /* 0x0005e20000000400 */
[----:B0-----:R-:W-:-:S03]  /*0fd0*/  FADD.FTZ R18, R13, R108 ;  /* 0x0000006c0d127221 */ /* 0x001fc60000010000 */
[----:B------:R2:W-:Y:S01]  /*0fe0*/  STS.U16 [R25+0xc0], R46 ;  /* 0x0000c02e19007388 */ /* 0x0005e20000000400 */
[----:B------:R-:W-:-:S06]  /*0ff0*/  NOP ;  /* 0x0000000000007918 */ /* 0x000fcc0000000000 */
[----:B------:R2:W0:Y:S01]  /*1000*/  LDS.64 R2, [R24] ;  /* 0x0000000018027984 */ /* 0x0004220000000a00 */
[----:B-1----:R-:W-:Y:S01]  /*1010*/  FADD.FTZ R20, R11, R108 ;  /* 0x0000006c0b147221 */ /* 0x002fe20000010000 */
[----:B------:R-:W-:-:S04]  /*1020*/  FSETP.GTU.FTZ.AND P0, PT, R18, 20, PT ;  /* 0x41a000001200780b */ /* 0x000fc80003f1c000 */
[----:B------:R-:W-:-:S13]  /*1030*/  FSETP.GTU.FTZ.AND P6, PT, R20, 20, PT ;  /* 0x41a000001400780b */ /* 0x000fda0003fdc000 */
[----:B------:R-:W-:Y:S05]  /*1040*/  @P6 BRA `(.L_x_13506) ;  /* 0x000001f000006947 */ /* 0x000fea0003800000 */
[----:B--2---:R-:W-:Y:S01]  /*1050*/  FMUL.FTZ R20, R20, 1.4426950216293334961 ;  /* 0x3fb8aa3b14147820 */ /* 0x004fe20000410000 */
        /* <DEDUP_REMOVED lines=30> */
.L_x_13506:
[----:B--2---:R-:W-:Y:S05]  /*1240*/  BSYNC B0 ;  /* 0x0000000000007941 */ /* 0x004fea0003800000 */
.L_x_13505:
        /* <DEDUP_REMOVED lines=38> */
.L_x_13508:
[----:B------:R-:W-:Y:S05]  /*14b0*/  BSYNC B0 ;  /* 0x0000000000007941 */ /* 0x000fea0003800000 */
.L_x_13507:
        /* <DEDUP_REMOVED lines=33> */
.L_x_13510:
[----:B------:R-:W-:Y:S05]  /*16d0*/  BSYNC B0 ;  /* 0x0000000000007941 */ /* 0x000fea0003800000 */
.L_x_13509:
        /* <DEDUP_REMOVED lines=33> */
.L_x_13512:
[----:B------:R-:W-:Y:S05]  /*18f0*/  BSYNC B0 ;  /* 0x0000000000007941 */ /* 0x000fea0003800000 */
.L_x_13511:
[----:B------:R-:W-:Y:S06]  /*1900*/  BAR.SYNC.DEFER_BLOCKING 0x0 ;  /* 0x0000000000007b1d */ /* 0x000fec0000010000 */
[----:B------:R1:W2:Y:S04]  /*1910*/  @!P2 LDG.E.U16 R14, [R6.64] ;  /* 0x00000006060ea981 */ /* 0x0002a8000c1e1500 */
[----:B------:R3:W4:Y:S04]  /*1920*/  @!P3 LDG.E.U16 R12, [R4.64+-0xc0] ;  /* 0xffff4006040cb981 */ /* 0x000728000c1e1500 */
[----:B------:R3:W5:Y:S04]  /*1930*/  @!P4 LDG.E.U16 R10, [R4.64+-0x80] ;  /* 0xffff8006040ac981 */ /* 0x000768000c1e1500 */
[----:B------:R3:W5:Y:S01]  /*1940*/  @!P5 LDG.E.U16 R8, [R4.64+-0x40] ;  /* 0xffffc0060408d981 */ /* 0x000762000c1e1500 */
[----:B------:R-:W-:Y:S01]  /*1950*/  IMAD R44, R106, c[0x0][0x200], RZ ;  /* 0x000080006a2c7a24 */ /* 0x000fe200078e02ff */
[----:B------:R-:W-:Y:S01]  /*1960*/  @!P2 MOV R45, R77 ;  /* 0x0000004d002da202 */ /* 0x000fe20000000f00 */
[----:B------:R-:W-:-:S04]  /*1970*/  IMAD.WIDE.U32 R16, R107, c[0x0][0x200], RZ ;  /* 0x000080006b107a25 */ /* 0x000fc800078e00ff */
[----:B------:R-:W-:Y:S01]  /*1980*/  IMAD R9, R107, c[0x0][0x204], R44 ;  /* 0x000081006b097a24 */ /* 0x000fe200078e022c */
[----:B------:R-:W-:Y:S01]  /*1990*/  @!P2 MOV R44, R76 ;  /* 0x0000004c002ca202 */ /* 0x000fe20000000f00 */
[----:B------:R-:W-:-:S03]  /*19a0*/  IMAD R46, R110, c[0x0][0x208], RZ ;  /* 0x000082006e2e7a24 */ /* 0x000fc600078e02ff */
[----:B------:R-:W-:Y:S01]  /*19b0*/  IADD3 R17, R17, R9, RZ ;  /* 0x0000000911117210 */ /* 0x000fe20007ffe0ff */
[----:B------:R-:W-:-:S04]  /*19c0*/  @!P2 IMAD.WIDE.U32 R44, R107, c[0x0][0x200], R44 ;  /* 0x000080006b2caa25 */ /* 0x000fc800078e002c */
[----:B-1----:R-:W-:Y:S01]  /*19d0*/  IMAD.WIDE.U32 R6, R111, c[0x0][0x208], R16 ;  /* 0x000082006f067a25 */ /* 0x002fe200078e0010 */
[----:B------:R-:W-:-:S03]  /*19e0*/  @!P2 IADD3 R45, R9, R45, RZ ;  /* 0x0000002d092da210 */ /* 0x000fc60007ffe0ff */
[----:B------:R-:W-:Y:S01]  /*19f0*/  IMAD R13, R111, c[0x0][0x20c], R46 ;  /* 0x000083006f0d7a24 */ /* 0x000fe200078e022e */
[----:B------:R-:W-:Y:S01]  /*1a00*/  IADD3 R9, P6, R23, R6, RZ ;  /* 0x0000000617097210 */ /* 0x000fe20007fde0ff */
[----:B---3--:R-:W-:Y:S01]  /*1a10*/  @!P2 IMAD.WIDE.U32 R4, R111, c[0x0][0x208], R44 ;  /* 0x000082006f04aa25 */ /* 0x008fe200078e002c */
[----:B------:R-:W-:Y:S02]  /*1a20*/  IADD3 R6, P1, R27, c[0x0][0x258], RZ ;  /* 0x000096001b067a10 */ /* 0x000fe40007f3e0ff */
[----:B------:R-:W-:Y:S02]  /*1a30*/  IADD3.X R16, R22, R13, R7, P6, !PT ;  /* 0x0000000d16107210 */ /* 0x000fe400037fe407 */
[----:B------:R-:W-:-:S04]  /*1a40*/  @!P2 IADD3 R11, P0, R49, R4, RZ ;  /* 0x00000004310ba210 */ /* 0x000fc80007f1e0ff */
[----:B------:R-:W-:Y:S02]  /*1a50*/  @!P2 IADD3.X R44, R38, R5, R13, P0, !PT ;  /* 0x00000005262ca210 */ /* 0x000fe400007fe40d */
[----:B------:R-:W-:Y:S02]  /*1a60*/  IADD3.X R5, R26, c[0x0][0x25c], RZ, P1, !PT ;  /* 0x000097001a057a10 */ /* 0x000fe40000ffe4ff */
[----:B------:R-:W-:Y:S02]  /*1a70*/  LEA R6, P1, R9, R6, 0x1 ;  /* 0x0000000609067211 */ /* 0x000fe400078208ff */
[----:B------:R-:W-:Y:S02]  /*1a80*/  @!P2 LEA R4, P0, R11, c[0x0][0x258], 0x1 ;  /* 0x000096000b04aa11 */ /* 0x000fe400078008ff */
[----:B------:R-:W-:Y:S02]  /*1a90*/  LEA.HI.X R7, R9, R5, R16, 0x1, P1 ;  /* 0x0000000509077211 */ /* 0x000fe400008f0c10 */
[----:B------:R-:W-:-:S02]  /*1aa0*/  @!P2 LEA.HI.X R5, R11, c[0x0][0x25c], R44, 0x1, P0 ;  /* 0x000097000b05aa11 */ /* 0x000fc400000f0c2c */
[----:B------:R-:W-:Y:S02]  /*1ab0*/  PRMT R16, RZ, 0x7610, R16 ;  /* 0x00007610ff107816 */ /* 0x000fe40000000010 */
[----:B------:R-:W-:Y:S02]  /*1ac0*/  PRMT R44, RZ, 0x7610, R44 ;  /* 0x00007610ff2c7816 */ /* 0x000fe4000000002c */
[----:B------:R-:W-:Y:S01]  /*1ad0*/  PRMT R46, RZ, 0x7610, R46 ;  /* 0x00007610ff2e7816 */ /* 0x000fe2000000002e */
[----:B--2---:R1:W-:Y:S04]  /*1ae0*/  STS.U16 [R25], R14 ;  /* 0x0000000e19007388 */ /* 0x0043e80000000400 */
[----:B----4-:R-:W-:Y:S04]  /*1af0*/  STS.U16 [R25+0x40], R12 ;  /* 0x0000400c19007388 */ /* 0x010fe80000000400 */
[----:B-----5:R-:W-:Y:S04]  /*1b00*/  STS.U16 [R25+0x80], R10 ;  /* 0x0000800a19007388 */ /* 0x020fe80000000400 */
[----:B------:R-:W-:Y:S01]  /*1b10*/  STS.U16 [R25+0xc0], R8 ;  /* 0x0000c00819007388 */ /* 0x000fe20000000400 */
[----:B------:R-:W-:-:S06]  /*1b20*/  NOP ;  /* 0x0000000000007918 */ /* 0x000fcc0000000000 */
[----:B------:R-:W2:Y:S04]  /*1b30*/  LDS.64 R80, [R24] ;  /* 0x0000000018507984 */ /* 0x000ea80000000a00 */
[----:B------:R-:W-:Y:S01]  /*1b40*/  BAR.SYNC.DEFER_BLOCKING 0x0 ;  /* 0x0000000000007b1d */ /* 0x000fe20000010000 */
[----:B-1----:R-:W-:-:S05]  /*1b50*/  PRMT R14, RZ, 0x7610, R14 ;  /* 0x00007610ff0e7816 */ /* 0x002fca000000000e */
[----:B------:R-:W3:Y:S04]  /*1b60*/  @!P2 LDG.E.U16 R16, [R4.64] ;  /* 0x000000060410a981 */ /* 0x000ee8000c1e1500 */
[----:B------:R1:W4:Y:S04]  /*1b70*/  @!P3 LDG.E.U16 R44, [R6.64+-0xc0] ;  /* 0xffff4006062cb981 */ /* 0x000328000c1e1500 */
[----:B------:R1:W5:Y:S04]  /*1b80*/  @!P4 LDG.E.U16 R46, [R6.64+-0x80] ;  /* 0xffff8006062ec981 */ /* 0x000368000c1e1500 */
[----:B------:R1:W5:Y:S01]  /*1b90*/  @!P5 LDG.E.U16 R14, [R6.64+-0x40] ;  /* 0xffffc006060ed981 */ /* 0x000362000c1e1500 */
[--C-:B--2---:R-:W-:Y:S01]  /*1ba0*/  PRMT R15, RZ, 0x7610, R80.reuse ;  /* 0x00007610ff0f7816 */ /* 0x104fe20000000050 */
[----:B------:R-:W-:Y:S01]  /*1bb0*/  BSSY B0, `(.L_x_13513) ;  /* 0x0000061000007945 */ /* 0x000fe20003800000 */
[----:B------:R-:W-:-:S02]  /*1bc0*/  PRMT R11, RZ, 0x5410, R80 ;  /* 0x00005410ff0b7816 */ /* 0x000fc40000000050 */
[--C-:B------:R-:W-:Y:S01]  /*1bd0*/  PRMT R17, RZ, 0x5410, R81.reuse ;  /* 0x00005410ff117816 */ /* 0x100fe20000000051 */
[----:B------:R-:W-:Y:S01]  /*1be0*/  FMUL.FTZ R9, R15, -1.4426950216293334961 ;  /* 0xbfb8aa3b0f097820 */ /* 0x000fe20000410000 */
[----:B------:R-:W-:Y:S01]  /*1bf0*/  PRMT R47, RZ, 0x7610, R81 ;  /* 0x00007610ff2f7816 */ /* 0x000fe20000000051 */
[----:B------:R-:W-:Y:S01]  /*1c00*/  FMUL.FTZ R8, R11, -1.4426950216293334961 ;  /* 0xbfb8aa3b0b087820 */ /* 0x000fe20000410000 */
[----:B------:R-:W-:Y:S01]  /*1c10*/  ISETP.NE.AND P6, PT, R65, RZ, PT ;  /* 0x000000ff4100720c */ /* 0x000fe20003fc5270 */
[----:B-1----:R-:W-:Y:S02]  /*1c20*/  FMUL.FTZ R7, R17, -1.4426950216293334961 ;  /* 0xbfb8aa3b11077820 */ /* 0x002fe40000410000 */
[----:B------:R-:W-:Y:S01]  /*1c30*/  FMUL.FTZ R10, R47, -1.4426950216293334961 ;  /* 0xbfb8aa3b2f0a7820 */ /* 0x000fe20000410000 */
[----:B------:R-:W1:Y:S08]  /*1c40*/  MUFU.EX2 R9, R9 ;  /* 0x0000000900097308 */ /* 0x000e700000000800 */
[----:B------:R-:W2:Y:S08]  /*1c50*/  MUFU.EX2 R8, R8 ;  /* 0x0000000800087308 */ /* 0x000eb00000000800 */
[----:B------:R-:W0:Y:S01]  /*1c60*/  MUFU.EX2 R7, R7 ;  /* 0x0000000700077308 */ /* 0x000e220000000800 */
[----:B-1----:R-:W-:-:S07]  /*1c70*/  FADD.FTZ R6, R9, 1 ;  /* 0x3f80000009067421 */ /* 0x002fce0000010000 */
[----:B------:R-:W1:Y:S01]  /*1c80*/  MUFU.EX2 R10, R10 ;  /* 0x0000000a000a7308 */ /* 0x000e620000000800 */
[----:B--2---:R-:W-:Y:S02]  /*1c90*/  FADD.FTZ R8, R8, 1 ;  /* 0x3f80000008087421 */ /* 0x004fe40000010000 */
[----:B0-----:R-:W-:-:S05]  /*1ca0*/  FADD.FTZ R9, R7, 1 ;  /* 0x3f80000007097421 */ /* 0x001fca0000010000 */
[----:B------:R0:W-:Y:S01]  /*1cb0*/  MUFU.RCP R12, R8 ;  /* 0x00000008000c7308 */ /* 0x0001e20000001000 */
[----:B-1----:R-:W-:Y:S01]  /*1cc0*/  FADD.FTZ R13, R10, 1 ;  /* 0x3f8000000a0d7421 */ /* 0x002fe20000010000 */
[----:B------:R-:W-:Y:S02]  /*1cd0*/  PRMT R10, RZ, 0x5410, R3 ;  /* 0x00005410ff0a7816 */ /* 0x000fe40000000003 */
[----:B0-----:R-:W-:-:S04]  /*1ce0*/  PRMT R8, RZ, 0x5410, R2 ;  /* 0x00005410ff087816 */ /* 0x001fc80000000002 */
[----:B------:R-:W0:Y:S02]  /*1cf0*/  MUFU.RCP R82, R13 ;  /* 0x0000000d00527308 */ /* 0x000e240000001000 */
[----:B0-----:R-:W-:-:S04]  /*1d00*/  FADD.FTZ R80, -R82, 1 ;  /* 0x3f80000052507421 */ /* 0x001fc80000010100 */
[----:B------:R-:W-:Y:S01]  /*1d10*/  FFMA.FTZ R80, R47, R80, 1 ;  /* 0x3f8000002f507423 */ /* 0x000fe20000010050 */
[----:B---3--:R-:W-:Y:S04]  /*1d20*/  STS.U16 [R25], R16 ;  /* 0x0000001019007388 */ /* 0x008fe80000000400 */
[----:B----4-:R-:W-:Y:S04]  /*1d30*/  STS.U16 [R25+0x40], R44 ;  /* 0x0000402c19007388 */ /* 0x010fe80000000400 */
[----:B-----5:R0:W-:Y:S04]  /*1d40*/  STS.U16 [R25+0x80], R46 ;  /* 0x0000802e19007388 */ /* 0x0201e80000000400 */
[----:B------:R1:W-:Y:S01]  /*1d50*/  STS.U16 [R25+0xc0], R14 ;  /* 0x0000c00e19007388 */ /* 0x0003e20000000400 */
[----:B------:R-:W-:-:S06]  /*1d60*/  NOP ;  /* 0x0000000000007918 */ /* 0x000fcc0000000000 */
[----:B------:R-:W2:Y:S01]  /*1d70*/  LDS.64 R4, [R24] ;  /* 0x0000000018047984 */ /* 0x000ea20000000a00 */
[----:B0-----:R0:W3:Y:S01]  /*1d80*/  MUFU.RCP R46, R9 ;  /* 0x00000009002e7308 */ /* 0x0010e20000001000 */
[----:B------:R-:W-:-:S07]  /*1d90*/  PRMT R44, RZ, 0x7610, R3 ;  /* 0x00007610ff2c7816 */ /* 0x000fce0000000003 */
[----:B-1----:R3:W1:Y:S01]  /*1da0*/  MUFU.RCP R14, R6 ;  /* 0x00000006000e7308 */ /* 0x0026620000001000 */
[----:B0-----:R-:W-:Y:S01]  /*1db0*/  PRMT R9, RZ, 0x7610, R2 ;  /* 0x00007610ff097816 */ /* 0x001fe20000000002 */
[----:B------:R-:W-:-:S04]  /*1dc0*/  FADD.FTZ R2, -R12, 1 ;  /* 0x3f8000000c027421 */ /* 0x000fc80000010100 */
[----:B------:R-:W-:Y:S02]  /*1dd0*/  FFMA.FTZ R2, R11, R2, 1 ;  /* 0x3f8000000b027423 */ /* 0x000fe40000010002 */
[----:B---3--:R-:W-:-:S04]  /*1de0*/  FADD.FTZ R6, -R46, 1 ;  /* 0x3f8000002e067421 */ /* 0x008fc80000010100 */
[----:B------:R-:W-:Y:S01]  /*1df0*/  FFMA.FTZ R6, R17, R6, 1 ;  /* 0x3f80000011067423 */ /* 0x000fe20000010006 */
[--C-:B--2---:R-:W-:Y:S02]  /*1e00*/  PRMT R13, RZ, 0x5410, R4.reuse ;  /* 0x00005410ff0d7816 */ /* 0x104fe40000000004 */
[----:B------:R-:W-:Y:S01]  /*1e10*/  PRMT R16, RZ, 0x7610, R4 ;  /* 0x00007610ff107816 */ /* 0x000fe20000000004 */
[----:B-1----:R-:W-:Y:S01]  /*1e20*/  FADD.FTZ R4, -R14, 1 ;  /* 0x3f8000000e047421 */ /* 0x002fe20000010100 */
[--C-:B------:R-:W-:Y:S01]  /*1e30*/  PRMT R45, RZ, 0x5410, R5.reuse ;  /* 0x00005410ff2d7816 */ /* 0x100fe20000000005 */
[----:B------:R-:W-:Y:S01]  /*1e40*/  FMUL.FTZ R3, R8, R13 ;  /* 0x0000000d08037220 */ /* 0x000fe20000410000 */
[----:B------:R-:W-:Y:S01]  /*1e50*/  PRMT R83, RZ, 0x7610, R5 ;  /* 0x00007610ff537816 */ /* 0x000fe20000000005 */
[----:B------:R-:W-:Y:S02]  /*1e60*/  FMUL.FTZ R5, R9, R16 ;  /* 0x0000001009057220 */ /* 0x000fe40000410000 */
        /* <DEDUP_REMOVED lines=12> */
[----:B------:R-:W-:Y:S02]  /*1f30*/  P2R R2, PR, RZ, 0x40 ;  /* 0x00000040ff027803 */ /* 0x000fe40000000000 */
[----:B------:R-:W-:Y:S01]  /*1f40*/  F2FP.BF16.PACK_AB R81, R81, R6 ;  /* 0x000000065151723e */ /* 0x000fe200000010ff */
[----:B------:R-:W-:Y:S01]  /*1f50*/  BAR.SYNC.DEFER_BLOCKING 0x0 ;  /* 0x0000000000007b1d */ /* 0x000fe20000010000 */
[----:B------:R-:W-:-:S02]  /*1f60*/  IMAD R6, R106, c[0x0][0x2e8], RZ ;  /* 0x0000ba006a067a24 */ /* 0x000fc400078e02ff */
[----:B------:R-:W-:-:S04]  /*1f70*/  IMAD.WIDE.U32 R2, R107, c[0x0][0x2e8], RZ ;  /* 0x0000ba006b027a25 */ /* 0x000fc800078e00ff */
[----:B------:R-:W-:Y:S02]  /*1f80*/  IMAD R7, R107, c[0x0][0x2ec], R6 ;  /* 0x0000bb006b077a24 */ /* 0x000fe400078e0206 */
[----:B------:R-:W-:-:S03]  /*1f90*/  IMAD R6, R110, c[0x0][0x2f0], RZ ;  /* 0x0000bc006e067a24 */ /* 0x000fc600078e02ff */
[----:B------:R-:W-:-:S05]  /*1fa0*/  IADD3 R3, R3, R7, RZ ;  /* 0x0000000703037210 */ /* 0x000fca0007ffe0ff */
[----:B------:R-:W-:-:S05]  /*1fb0*/  IMAD.WIDE.U32 R2, R111, c[0x0][0x2f0], R2 ;  /* 0x0000bc006f027a25 */ /* 0x000fca00078e0002 */
[----:B------:R-:W-:Y:S01]  /*1fc0*/  IADD3 R5, P0, R23, R2, RZ ;  /* 0x0000000217057210 */ /* 0x000fe20007f1e0ff */
[----:B------:R0:W-:Y:S01]  /*1fd0*/  STS.64 [R24], R80 ;  /* 0x0000005018007388 */ /* 0x0001e20000000a00 */
[----:B------:R-:W-:-:S06]  /*1fe0*/  NOP ;  /* 0x0000000000007918 */ /* 0x000fcc0000000000 */
[----:B------:R-:W-:Y:S01]  /*1ff0*/  LDS.U16 R85, [R25] ;  /* 0x0000000019557984 */ /* 0x000fe20000000400 */
[----:B------:R-:W-:-:S03]  /*2000*/  IADD3 R2, P4, R27, c[0x0][0x338], RZ ;  /* 0x0000ce001b027a10 */ /* 0x000fc60007f9e0ff */
[----:B------:R-:W-:Y:S01]  /*2010*/  LDS.U16 R87, [R25+0x40] ;  /* 0x0000400019577984 */ /* 0x000fe20000000400 */
[----:B0-----:R-:W-:Y:S01]  /*2020*/  IMAD R81, R111, c[0x0][0x2f4], R6 ;  /* 0x0000bd006f517a24 */ /* 0x001fe200078e0206 */
[----:B------:R-:W-:Y:S02]  /*2030*/  LEA R2, P5, R5, R2, 0x1 ;  /* 0x0000000205027211 */ /* 0x000fe400078a08ff */
[----:B------:R-:W-:Y:S02]  /*2040*/  LDS.U16 R89, [R25+0x80] ;  /* 0x0000800019597984 */ /* 0x000fe40000000400 */
[----:B------:R-:W-:Y:S02]  /*2050*/  IADD3.X R6, R22, R81, R3, P0, !PT ;  /* 0x0000005116067210 */ /* 0x000fe400007fe403 */
[----:B------:R-:W-:Y:S01]  /*2060*/  LDS.U16 R91, [R25+0xc0] ;  /* 0x0000c000195b7984 */ /* 0x000fe20000000400 */
[----:B------:R-:W-:Y:S02]  /*2070*/  IADD3.X R3, R26, c[0x0][0x33c], RZ, P4, !PT ;  /* 0x0000cf001a037a10 */ /* 0x000fe400027fe4ff */
[----:B------:R-:W-:Y:S01]  /*2080*/  IADD3 R80, P4, R49, R76, RZ ;  /* 0x0000004c31507210 */ /* 0x000fe20007f9e0ff */
[----:B------:R-:W-:Y:S01]  /*2090*/  @!P6 STS [0x100], R28 ;  /* 0x0001001cff00e388 */ /* 0x000fe20000000800 */
[----:B------:R-:W-:-:S02]  /*20a0*/  LEA.HI.X R3, R5, R3, R6, 0x1, P5 ;  /* 0x0000000305037211 */ /* 0x000fc400028f0c06 */
[----:B------:R-:W-:Y:S01]  /*20b0*/  IADD3.X R81, R38, R77, RZ, P4, !PT ;  /* 0x0000004d26517210 */ /* 0x000fe200027fe4ff */
        /* <DEDUP_REMOVED lines=16> */
.L_x_13514:
[----:B------:R-:W-:Y:S05]  /*21c0*/  BSYNC B0 ;  /* 0x0000000000007941 */ /* 0x000fea0003800000 */
.L_x_13513:
        /* <DEDUP_REMOVED lines=8> */
[----:B0-----:R-:W-:-:S02]  /*2250*/  FMUL.FTZ R7, R8, R11 ;  /* 0x0000000b08077220 */ /* 0x001fc40000410000 */
        /* <DEDUP_REMOVED lines=26> */
[----:B------:R-:W-:Y:S02]  /*2400*/  IADD3 R11, P4, R27, c[0x0][0x270], RZ ;  /* 0x00009c001b0b7a10 */ /* 0x000fe40007f9e0ff */
        /* <DEDUP_REMOVED lines=24> */
.L_x_13517:
[----:B------:R-:W-:Y:S05]  /*2590*/  BSYNC B0 ;  /* 0x0000000000007941 */ /* 0x000fea0003800000 */
.L_x_13516:
[----:B------:R1:W-:Y:S04]  /*25a0*/  @!P0 STG.E.U16 [R10.64+-0xc0], R13 ;  /* 0xffff400d0a008986 */ /* 0x0003e8000c101506 */
[----:B------:R1:W-:Y:S04]  /*25b0*/  @!P1 STG.E.U16 [R10.64+-0x80], R15 ;  /* 0xffff800f0a009986 */ /* 0x0003e8000c101506 */
[----:B------:R1:W-:Y:S02]  /*25c0*/  @!P2 STG.E.U16 [R10.64+-0x40], R17 ;  /* 0xffffc0110a00a986 */ /* 0x0003e4000c101506 */
.L_x_13515:
[----:B-1----:R-:W-:Y:S01]  /*25d0*/  PRMT R2, RZ, 0x5410, R78 ;  /* 0x00005410ff027816 */ /* 0x002fe2000000004e */
[----:B------:R-:W-:Y:S01]  /*25e0*/  BAR.SYNC.DEFER_BLOCKING 0x0 ;  /* 0x0000000000007b1d */ /* 0x000fe20000010000 */
[----:B0-----:R-:W-:Y:S01]  /*25f0*/  MOV R5, c[0x0][0x16c] ;  /* 0x00005b0000057a02 */ /* 0x001fe20000000f00 */
[CC--:B------:R-:W-:Y:S01]  /*2600*/  FMUL.FTZ R17, R7.reuse, R109.reuse ;  /* 0x0000006d07117220 */ /* 0x0c0fe20000410000 */
[----:B------:R-:W-:Y:S01]  /*2610*/  CS2R R12, SRZ ;  /* 0x00000000000c7805 */ /* 0x000fe2000001ff00 */
[----:B------:R-:W-:Y:S01]  /*2620*/  FFMA.FTZ R3, R7, R2, R64 ;  /* 0x0000000207037223 */ /* 0x000fe20000010040 */
[----:B------:R-:W-:Y:S01]  /*2630*/  PRMT R2, RZ, 0x7610, R78 ;  /* 0x00007610ff027816 */ /* 0x000fe2000000004e */
[-C--:B------:R-:W-:Y:S01]  /*2640*/  FMUL.FTZ R16, R6, R109.reuse ;  /* 0x0000006d06107220 */ /* 0x080fe20000410000 */
[----:B------:R-:W-:Y:S01]  /*2650*/  ISETP.GE.AND P0, PT, R5, 0x1, PT ;  /* 0x000000010500780c */ /* 0x000fe20003f06270 */
[-C--:B------:R-:W-:Y:S01]  /*2660*/  FMUL.FTZ R15, R4, R109.reuse ;  /* 0x0000006d040f7220 */ /* 0x080fe20000410000 */
        /* <DEDUP_REMOVED lines=8> */
[----:B------:R-:W-:Y:S01]  /*26f0*/  MOV R8, c[0x0][0x29c] ;  /* 0x0000a70000087a02 */ /* 0x000fe20000000f00 */
[----:B------:R-:W-:Y:S01]  /*2700*/  FADD.FTZ R7, R7, R7 ;  /* 0x0000000707077221 */ /* 0x000fe20000010000 */
[----:B------:R-:W-:Y:S01]  /*2710*/  MOV R5, c[0x0][0x298] ;  /* 0x0000a60000057a02 */ /* 0x000fe20000000f00 */
[----:B------:R-:W-:Y:S01]  /*2720*/  FADD.FTZ R6, R6, R6 ;  /* 0x0000000606067221 */ /* 0x000fe20000010000 */
        /* <DEDUP_REMOVED lines=8> */
[----:B------:R-:W-:Y:S01]  /*27b0*/  IMAD R5, R66, c[0x0][0x2a4], R5 ;  /* 0x0000a90042057a24 */ /* 0x000fe200078e0205 */
[----:B------:R-:W-:-:S03]  /*27c0*/  IADD3 R9, R29, -0x1, RZ ;  /* 0xffffffff1d097810 */ /* 0x000fc60007ffe0ff */
[----:B------:R-:W-:-:S05]  /*27d0*/  IMAD.WIDE.U32 R2, R66, c[0x0][0x2a0], R2 ;  /* 0x0000a80042027a25 */ /* 0x000fca00078e0002 */
[----:B------:R-:W-:Y:S01]  /*27e0*/  IADD3 R3, R3, R5, RZ ;  /* 0x0000000503037210 */ /* 0x000fe20007ffe0ff */
[----:B------:R-:W-:Y:S01]  /*27f0*/  IMAD R5, R0, -0x100, RZ ;  /* 0xffffff0000057824 */ /* 0x000fe200078e02ff */
[----:B------:R-:W-:Y:S01]  /*2800*/  LEA R10, P0, R2, c[0x0][0x318], 0x3 ;  /* 0x0000c600020a7a11 */ /* 0x000fe200078018ff */
[----:B------:R-:W-:-:S03]  /*2810*/  HFMA2.MMA R0, -RZ, RZ, 0, 0 ;  /* 0x00000000ff007435 */ /* 0x000fc600000001ff */
[----:B------:R-:W-:Y:S02]  /*2820*/  LEA.HI.X R12, R2, c[0x0][0x31c], R3, 0x3, P0 ;  /* 0x0000c700020c7a11 */ /* 0x000fe400000f1c03 */
[----:B------:R-:W-:Y:S02]  /*2830*/  LEA R2, P0, R65, R10, 0x2 ;  /* 0x0000000a41027211 */ /* 0x000fe400078010ff */
[----:B------:R-:W-:Y:S02]  /*2840*/  LEA.HI R10, R9, R9, RZ, 0x1 ;  /* 0x00000009090a7211 */ /* 0x000fe400078f08ff */
[----:B------:R-:W-:Y:S02]  /*2850*/  LEA.HI.X R3, R65, R12, RZ, 0x2, P0 ;  /* 0x0000000c41037211 */ /* 0x000fe400000f14ff */
[----:B------:R-:W-:Y:S01]  /*2860*/  LOP3.LUT R10, R10, 0xfffffe, RZ, 0xc0, !PT ;  /* 0x00fffffe0a0a7812 */ /* 0x000fe200078ec0ff */
[----:B------:R-:W-:Y:S02]  /*2870*/  CS2R R12, SRZ ;  /* 0x00000000000c7805 */ /* 0x000fe4000001ff00 */
[----:B------:R-:W-:Y:S01]  /*2880*/  IMAD.WIDE R2, R5, 0x4, R2 ;  /* 0x0000000405027825 */ /* 0x000fe200078e0202 */
[----:B------:R-:W-:-:S02]  /*2890*/  IADD3 R9, R9, -R10, RZ ;  /* 0x8000000a09097210 */ /* 0x000fc40007ffe0ff */
[----:B------:R-:W-:Y:S01]  /*28a0*/  CS2R R10, SRZ ;  /* 0x00000000000a7805 */ /* 0x000fe2000001ff00 */
[----:B------:R-:W-:Y:S01]  /*28b0*/  FADD.FTZ R5, R4, R4 ;  /* 0x0000000404057221 */ /* 0x000fe20000010000 */
[----:B------:R-:W-:Y:S01]  /*28c0*/  IADD3 R82, P5, R2, -0x380, RZ ;  /* 0xfffffc8002527810 */ /* 0x000fe20007fbe0ff */
[----:B------:R-:W-:Y:S01]  /*28d0*/  FADD.FTZ R4, R44, R44 ;  /* 0x0000002c2c047221 */ /* 0x000fe20000010000 */
[C---:B------:R-:W-:Y:S02]  /*28e0*/  IADD3 R84, P4, R2.reuse, -0x300, RZ ;  /* 0xfffffd0002547810 */ /* 0x040fe40007f9e0ff */
[----:B------:R-:W-:Y:S02]  /*28f0*/  IADD3.X R83, R3, -0x1, RZ, P5, !PT ;  /* 0xffffffff03537810 */ /* 0x000fe40002ffe4ff */
[C---:B------:R-:W-:Y:S02]  /*2900*/  IADD3 R86, P3, R2.reuse, -0x280, RZ ;  /* 0xfffffd8002567810 */ /* 0x040fe40007f7e0ff */
[----:B------:R-:W-:-:S02]  /*2910*/  IADD3 R88, P2, R2, -0x200, RZ ;  /* 0xfffffe0002587810 */ /* 0x000fc40007f5e0ff */
[C---:B------:R-:W-:Y:S02]  /*2920*/  IADD3 R90, P1, R2.reuse, -0x180, RZ ;  /* 0xfffffe80025a7810 */ /* 0x040fe40007f3e0ff */
[C---:B------:R-:W-:Y:S02]  /*2930*/  IADD3 R92, P0, R2.reuse, -0x100, RZ ;  /* 0xffffff00025c7810 */ /* 0x040fe40007f1e0ff */
[----:B------:R-:W-:Y:S02]  /*2940*/  IADD3 R94, P5, R2, -0x80, RZ ;  /* 0xffffff80025e7810 */ /* 0x000fe40007fbe0ff */
[C---:B------:R-:W-:Y:S02]  /*2950*/  IADD3.X R85, R3.reuse, -0x1, RZ, P4, !PT ;  /* 0xffffffff03557810 */ /* 0x040fe400027fe4ff */
[C---:B------:R-:W-:Y:S02]  /*2960*/  IADD3.X R87, R3.reuse, -0x1, RZ, P3, !PT ;  /* 0xffffffff03577810 */ /* 0x040fe40001ffe4ff */
[----:B------:R-:W-:-:S02]  /*2970*/  IADD3.X R89, R3, -0x1, RZ, P2, !PT ;  /* 0xffffffff03597810 */ /* 0x000fc400017fe4ff */
[C---:B------:R-:W-:Y:S02]  /*2980*/  IADD3.X R91, R3.reuse, -0x1, RZ, P1, !PT ;  /* 0xffffffff035b7810 */ /* 0x040fe40000ffe4ff */
[C---:B------:R-:W-:Y:S02]  /*2990*/  IADD3.X R93, R3.reuse, -0x1, RZ, P0, !PT ;  /* 0xffffffff035d7810 */ /* 0x040fe400007fe4ff */
[----:B------:R-:W-:Y:S02]  /*29a0*/  IADD3.X R95, R3, -0x1, RZ, P5, !PT ;  /* 0xffffffff035f7810 */ /* 0x000fe40002ffe4ff */
[----:B------:R-:W-:-:S05]  /*29b0*/  CS2R R2, SRZ ;  /* 0x0000000000027805 */ /* 0x000fca000001ff00 */
.L_x_13549:
[----:B------:R-:W-:Y:S01]  /*29c0*/  IMAD R24, R110, c[0x0][0x180], RZ ;  /* 0x000060006e187a24 */ /* 0x000fe200078e02ff */
[----:B------:R-:W-:Y:S01]  /*29d0*/  SHF.R.S32.HI R134, RZ, 0x1f, R2 ;  /* 0x0000001fff867819 */ /* 0x000fe20000011402 */
[----:B------:R-:W-:Y:S01]  /*29e0*/  IMAD.WIDE.U32 R98, R111, c[0x0][0x180], RZ ;  /* 0x000060006f627a25 */ /* 0x000fe200078e00ff */
[----:B------:R-:W-:-:S03]  /*29f0*/  IADD3 R28, -R76, c[0x0][0x168], RZ ;  /* 0x00005a004c1c7a10 */ /* 0x000fc60007ffe1ff */
[--C-:B------:R-:W-:Y:S01]  /*2a00*/  IMAD R45, R111, c[0x0][0x184], R24.reuse ;  /* 0x000061006f2d7a24 */ /* 0x100fe200078e0218 */
[----:B------:R-:W-:Y:S01]  /*2a10*/  SHF.L.U32 R103, R28, 0x1, RZ ;  /* 0x000000011c677819 */ /* 0x000fe200000006ff */
[----:B------:R-:W-:Y:S01]  /*2a20*/  IMAD R97, R134, c[0x0][0x1a0], RZ ;  /* 0x0000680086617a24 */ /* 0x000fe200078e02ff */
[----:B------:R-:W-:Y:S01]  /*2a30*/  PRMT R24, RZ, 0x7610, R24 ;  /* 0x00007610ff187816 */ /* 0x000fe20000000018 */
[----:B------:R-:W-:Y:S01]  /*2a40*/  IMAD.WIDE.U32 R46, R2, c[0x0][0x1a0], R74 ;  /* 0x00006800022e7a25 */ /* 0x000fe200078e004a */
[----:B------:R-:W-:Y:S02]  /*2a50*/  IADD3 R99, R99, R45, RZ ;  /* 0x0000002d63637210 */ /* 0x000fe40007ffe0ff */
[-C--:B------:R-:W-:Y:S01]  /*2a60*/  ISETP.GE.AND P0, PT, R74, R103.reuse, PT ;  /* 0x000000674a00720c */ /* 0x080fe20003f06270 */
[----:B------:R-:W-:Y:S01]  /*2a70*/  IMAD R45, R134, c[0x0][0x188], RZ ;  /* 0x00006200862d7a24 */ /* 0x000fe200078e02ff */
[----:B------:R-:W-:Y:S01]  /*2a80*/  ISETP.GE.AND P1, PT, R36, R103, PT ;  /* 0x000000672400720c */ /* 0x000fe20003f26270 */
[----:B------:R-:W-:Y:S01]  /*2a90*/  IMAD.WIDE.U32 R98, R2, c[0x0][0x188], R98 ;  /* 0x0000620002627a25 */ /* 0x000fe200078e0062 */
[----:B------:R-:W-:-:S03]  /*2aa0*/  LEA R44, P3, R46, R57, 0x1 ;  /* 0x000000392e2c7211 */ /* 0x000fc600078608ff */
[----:B------:R-:W-:Y:S01]  /*2ab0*/  IMAD R45, R2, c[0x0][0x18c], R45 ;  /* 0x00006300022d7a24 */ /* 0x000fe200078e022d */
[----:B------:R-:W-:Y:S01]  /*2ac0*/  LEA R96, P2, R98, c[0x0][0x220], 0x3 ;  /* 0x0000880062607a11 */ /* 0x000fe200078418ff */
[----:B------:R-:W-:-:S03]  /*2ad0*/  IMAD R101, R2, c[0x0][0x1a4], R97 ;  /* 0x0000690002657a24 */ /* 0x000fc600078e0261 */
[----:B------:R-:W-:Y:S02]  /*2ae0*/  IADD3 R97, R99, R45, RZ ;  /* 0x0000002d63617210 */ /* 0x000fe40007ffe0ff */
[----:B------:R-:W-:Y:S02]  /*2af0*/  IADD3 R45, R47, R101, RZ ;  /* 0x000000652f2d7210 */ /* 0x000fe40007ffe0ff */
[----:B------:R-:W-:Y:S02]  /*2b00*/  LEA.HI.X R97, R98, c[0x0][0x224], R97, 0x3, P2 ;  /* 0x0000890062617a11 */ /* 0x000fe400010f1c61 */
[----:B------:R-:W-:Y:S02]  /*2b10*/  ISETP.GE.AND P2, PT, R35, R103, PT ;  /* 0x000000672300720c */ /* 0x000fe40003f46270 */
[----:B------:R-:W-:Y:S02]  /*2b20*/  LEA.HI.X R45, R46, R56, R45, 0x1, P3 ;  /* 0x000000382e2d7211 */ /* 0x000fe400018f0c2d */
[----:B------:R-:W-:Y:S01]  /*2b30*/  PRMT R98, RZ, 0x7610, R98 ;  /* 0x00007610ff627816 */ /* 0x000fe20000000062 */
[----:B------:R-:W2:Y:S01]  /*2b40*/  LDG.E.64 R96, [R96.64] ;  /* 0x0000000660607981 */ /* 0x000ea2000c1e1b00 */
[----:B------:R-:W-:-:S03]  /*2b50*/  PRMT R99, RZ, 0x7610, R99 ;  /* 0x00007610ff637816 */ /* 0x000fc60000000063 */
        /* <DEDUP_REMOVED lines=20> */
[----:B------:R-:W-:Y:S01]  /*2ca0*/  IMAD R101, R111, c[0x0][0x1bc], R100 ;  /* 0x00006f006f657a24 */ /* 0x000fe200078e0264 */
[C---:B------:R-:W-:Y:S02]  /*2cb0*/  LEA.HI.SX32 R100, R55.reuse, R55, 0x1b ;  /* 0x0000003737647211 */ /* 0x040fe400078fdaff */
[----:B0-----:R-:W-:Y:S02]  /*2cc0*/  IADD3 R44, R55, 0x40, RZ ;  /* 0x00000040372c7810 */ /* 0x001fe40007ffe0ff */
[----:B------:R-:W-:Y:S01]  /*2cd0*/  IADD3 R47, R47, R101, RZ ;  /* 0x000000652f2f7210 */ /* 0x000fe20007ffe0ff */
[----:B------:R-:W-:Y:S01]  /*2ce0*/  IMAD R101, R134, c[0x0][0x1c0], RZ ;  /* 0x0000700086657a24 */ /* 0x000fe200078e02ff */
[----:B------:R-:W-:Y:S02]  /*2cf0*/  LEA.HI.SX32 R44, R44, R55, 0x1b ;  /* 0x000000372c2c7211 */ /* 0x000fe400078fdaff */
[----:B------:R-:W-:Y:S01]  /*2d00*/  IADD3 R104, R55, 0x20, RZ ;  /* 0x0000002037687810 */ /* 0x000fe20007ffe0ff */
[----:B------:R-:W-:Y:S01]  /*2d10*/  IMAD R101, R2, c[0x0][0x1c4], R101 ;  /* 0x0000710002657a24 */ /* 0x000fe200078e0265 */
[----:B------:R-:W-:Y:S01]  /*2d20*/  SHF.L.U32 R45, R100, 0x1, RZ ;  /* 0x00000001642d7819 */ /* 0x000fe200000006ff */
[----:B------:R-:W-:Y:S01]  /*2d30*/  IMAD.WIDE.U32 R46, R2, c[0x0][0x1c0], R46 ;  /* 0x00007000022e7a25 */ /* 0x000fe200078e002e */
[----:B------:R-:W-:-:S02]  /*2d40*/  SHF.L.U32 R116, R44, 0x1, RZ ;  /* 0x000000012c747819 */ /* 0x000fc400000006ff */
[----:B------:R-:W-:Y:S02]  /*2d50*/  LEA.HI.SX32 R104, R104, R55, 0x1b ;  /* 0x0000003768687211 */ /* 0x000fe400078fdaff */
[----:B------:R-:W-:Y:S02]  /*2d60*/  IADD3 R101, R47, R101, RZ ;  /* 0x000000652f657210 */ /* 0x000fe40007ffe0ff */
[----:B------:R-:W-:Y:S02]  /*2d70*/  LEA R100, P0, R46, c[0x0][0x230], 0x3 ;  /* 0x00008c002e647a11 */ /* 0x000fe400078018ff */
[----:B------:R-:W-:Y:S02]  /*2d80*/  SHF.L.U32 R115, R104, 0x1, RZ ;  /* 0x0000000168737819 */ /* 0x000fe400000006ff */
[----:B------:R-:W-:Y:S02]  /*2d90*/  LEA.HI.X R101, R46, c[0x0][0x234], R101, 0x3, P0 ;  /* 0x00008d002e657a11 */ /* 0x000fe400000f1c65 */
[----:B------:R-:W-:-:S02]  /*2da0*/  IADD3 R46, R55, 0x80, RZ ;  /* 0x00000080372e7810 */ /* 0x000fc40007ffe0ff */
[----:B------:R-:W-:Y:S02]  /*2db0*/  IADD3 R104, R55, 0xa0, RZ ;  /* 0x000000a037687810 */ /* 0x000fe40007ffe0ff */
[-C--:B------:R-:W-:Y:S02]  /*2dc0*/  LEA.HI.SX32 R46, R46, R55.reuse, 0x1b ;  /* 0x000000372e2e7211 */ /* 0x080fe400078fdaff */
[----:B------:R-:W-:Y:S02]  /*2dd0*/  LEA.HI.SX32 R104, R104, R55, 0x1b ;  /* 0x0000003768687211 */ /* 0x000fe400078fdaff */
[----:B------:R-:W-:Y:S02]  /*2de0*/  SHF.L.U32 R46, R46, 0x1, RZ ;  /* 0x000000012e2e7819 */ /* 0x000fe400000006ff */
[----:B------:R-:W-:Y:S02]  /*2df0*/  ISETP.NE.AND P1, PT, R65, RZ, PT ;  /* 0x000000ff4100720c */ /* 0x000fe40003f25270 */
[----:B------:R-:W-:-:S04]  /*2e00*/  ISETP.NE.AND P0, PT, R53, RZ, PT ;  /* 0x000000ff3500720c */ /* 0x000fc80003f05270 */
[----:B------:R-:W-:Y:S02]  /*2e10*/  ISETP.LT.OR P2, PT, R29, 0x2, P0 ;  /* 0x000000021d00780c */ /* 0x000fe40000741670 */
[----:B------:R-:W-:Y:S01]  /*2e20*/  PRMT R123, RZ, 0x5410, R78 ;  /* 0x00005410ff7b7816 */ /* 0x000fe2000000004e */
[----:B------:R-:W-:Y:S01]  /*2e30*/  BSSY B0, `(.L_x_13519) ;  /* 0x000008a000007945 */ /* 0x000fe20003800000 */
[----:B--2---:R-:W-:Y:S01]  /*2e40*/  FMUL.FTZ R44, R97, R20 ;  /* 0x00000014612c7220 */ /* 0x004fe20000410000 */
[----:B---3--:R0:W-:Y:S03]  /*2e50*/  STS.U16 [R45], R24 ;  /* 0x000000182d007388 */ /* 0x0081e60000000400 */
[----:B------:R-:W-:Y:S01]  /*2e60*/  FMUL.RZ R117, R44, 0.15915493667125701904 ;  /* 0x3e22f9832c757820 */ /* 0x000fe2000040c000 */
[C---:B------:R-:W-:Y:S01]  /*2e70*/  IADD3 R44, R55.reuse, 0x60, RZ ;  /* 0x00000060372c7810 */ /* 0x040fe20007ffe0ff */
[----:B-1--4-:R1:W-:Y:S01]  /*2e80*/  STS.U16 [R115+0x40], R98 ;  /* 0x0000406273007388 */ /* 0x0123e20000000400 */
[----:B0-----:R-:W-:-:S02]  /*2e90*/  IADD3 R24, R55, 0xc0, RZ ;  /* 0x000000c037187810 */ /* 0x001fc40007ffe0ff */
[-C--:B------:R-:W-:Y:S02]  /*2ea0*/  LEA.HI.SX32 R44, R44, R55.reuse, 0x1b ;  /* 0x000000372c2c7211 */ /* 0x080fe400078fdaff */
[-C--:B------:R-:W-:Y:S01]  /*2eb0*/  LEA.HI.SX32 R24, R24, R55.reuse, 0x1b ;  /* 0x0000003718187211 */ /* 0x080fe200078fdaff */
[----:B------:R-:W-:Y:S01]  /*2ec0*/  FMUL.FTZ R47, R96, 1.4426950216293334961 ;  /* 0x3fb8aa3b602f7820 */ /* 0x000fe20000410000 */
[C---:B-1----:R-:W-:Y:S02]  /*2ed0*/  IADD3 R98, R55.reuse, 0xe0, RZ ;  /* 0x000000e037627810 */ /* 0x042fe40007ffe0ff */
[----:B------:R-:W-:Y:S02]  /*2ee0*/  SHF.L.U32 R121, R24, 0x1, RZ ;  /* 0x0000000118797819 */ /* 0x000fe400000006ff */
[----:B------:R-:W-:Y:S02]  /*2ef0*/  SHF.L.U32 R24, R55, 0x3, RZ ;  /* 0x0000000337187819 */ /* 0x000fe400000006ff */
[----:B------:R-:W-:Y:S01]  /*2f00*/  SHF.L.U32 R119, R44, 0x1, RZ ;  /* 0x000000012c777819 */ /* 0x000fe200000006ff */
[----:B------:R-:W-:Y:S01]  /*2f10*/  FMUL.FTZ R114, R47, R20 ;  /* 0x000000142f727220 */ /* 0x000fe20000410000 */
[----:B------:R-:W-:Y:S01]  /*2f20*/  LEA.HI.SX32 R98, R98, R55, 0x1b ;  /* 0x0000003762627211 */ /* 0x000fe200078fdaff */
[----:B------:R0:W-:Y:S01]  /*2f30*/  STS.U16 [R116+0x80], R99 ;  /* 0x0000806374007388 */ /* 0x0001e20000000400 */
[----:B------:R-:W-:-:S02]  /*2f40*/  LEA.HI.SX32 R44, R24, R24, 0x1b ;  /* 0x00000018182c7211 */ /* 0x000fc400078fdaff */
[----:B------:R-:W-:Y:S01]  /*2f50*/  SHF.L.U32 R118, R98, 0x1, RZ ;  /* 0x0000000162767819 */ /* 0x000fe200000006ff */
[----:B------:R-:W-:Y:S01]  /*2f60*/  STS.U16 [R119+0xc0], R102 ;  /* 0x0000c06677007388 */ /* 0x000fe20000000400 */
[----:B------:R-:W-:Y:S01]  /*2f70*/  MUFU.EX2 R114, R114 ;  /* 0x0000007200727308 */ /* 0x000fe20000000800 */
[----:B0-----:R-:W-:Y:S02]  /*2f80*/  SHF.L.U32 R116, R104, 0x1, RZ ;  /* 0x0000000168747819 */ /* 0x001fe400000006ff */
[----:B------:R0:W-:Y:S05]  /*2f90*/  STS.U16 [R46+0x100], R103 ;  /* 0x000100672e007388 */ /* 0x0001ea0000000400 */
[----:B------:R-:W1:Y:S01]  /*2fa0*/  MUFU.COS R45, R117 ;  /* 0x00000075002d7308 */ /* 0x000e620000000000 */
[----:B------:R-:W-:Y:S04]  /*2fb0*/  STS.U16 [R116+0x140], R105 ;  /* 0x0001406974007388 */ /* 0x000fe80000000400 */
[----:B------:R2:W-:Y:S01]  /*2fc0*/  STS.U16 [R121+0x180], R112 ;  /* 0x0001807079007388 */ /* 0x0005e20000000400 */
[----:B0-----:R-:W-:-:S02]  /*2fd0*/  SHF.L.U32 R46, R44, 0x1, RZ ;  /* 0x000000012c2e7819 */ /* 0x001fc400000006ff */
[----:B------:R-:W0:Y:S01]  /*2fe0*/  MUFU.SIN R99, R117 ;  /* 0x0000007500637308 */ /* 0x000e220000000400 */
[----:B------:R-:W-:Y:S01]  /*2ff0*/  STS.U16 [R118+0x1c0], R113 ;  /* 0x0001c07176007388 */ /* 0x000fe20000000400 */
[----:B------:R-:W-:-:S06]  /*3000*/  NOP ;  /* 0x0000000000007918 */ /* 0x000fcc0000000000 */
[----:B------:R-:W3:Y:S04]  /*3010*/  LDS.U16 R121, [R46] ;  /* 0x000000002e797984 */ /* 0x000ee80000000400 */
[----:B------:R-:W4:Y:S01]  /*3020*/  LDS.U16 R119, [R46+0x2] ;  /* 0x000002002e777984 */ /* 0x000f220000000400 */
[----:B------:R-:W-:Y:S02]  /*3030*/  LEA R115, R9, R2, 0x8 ;  /* 0x0000000209737211 */ /* 0x000fe400078e40ff */
[----:B------:R-:W-:Y:S01]  /*3040*/  @P1 IADD3 R115, R65, 0x200, RZ ;  /* 0x0000020041731810 */ /* 0x000fe20007ffe0ff */
[C---:B-1----:R-:W-:Y:S01]  /*3050*/  FMUL.FTZ R98, R114.reuse, R45 ;  /* 0x0000002d72627220 */ /* 0x042fe20000410000 */
[----:B------:R-:W1:Y:S01]  /*3060*/  LDS.U16 R120, [R46+0x6] ;  /* 0x000006002e787984 */ /* 0x000e620000000400 */
[----:B0-----:R-:W-:Y:S01]  /*3070*/  FMUL.FTZ R99, R114, R99 ;  /* 0x0000006372637220 */ /* 0x001fe20000410000 */
[----:B--2---:R-:W-:-:S02]  /*3080*/  SHF.L.U32 R112, R115, 0x3, RZ ;  /* 0x0000000373707819 */ /* 0x004fc400000006ff */
[----:B------:R-:W0:Y:S04]  /*3090*/  LDS.U16 R118, [R46+0x4] ;  /* 0x000004002e767984 */ /* 0x000e280000000400 */
[----:B------:R-:W-:Y:S04]  /*30a0*/  LDS.U16 R115, [R46+0x8] ;  /* 0x000008002e737984 */ /* 0x000fe80000000400 */
[----:B------:R-:W2:Y:S04]  /*30b0*/  LDS.U16 R113, [R46+0xa] ;  /* 0x00000a002e717984 */ /* 0x000ea80000000400 */
[----:B------:R-:W0:Y:S04]  /*30c0*/  LDS.U16 R116, [R46+0xc] ;  /* 0x00000c002e747984 */ /* 0x000e280000000400 */
[----:B------:R3:W0:Y:S01]  /*30d0*/  LDS.U16 R114, [R46+0xe] ;  /* 0x00000e002e727984 */ /* 0x0006220000000400 */
[----:B------:R-:W-:-:S03]  /*30e0*/  @!P2 IADD3 R117, R29, -0x2, RZ ;  /* 0xfffffffe1d75a810 */ /* 0x000fc60007ffe0ff */
[----:B------:R1:W-:Y:S04]  /*30f0*/  STS.64 [R112+0xa80], R98 ;  /* 0x000a806270007388 */ /* 0x0003e80000000a00 */
[----:B------:R-:W5:Y:S01]  /*3100*/  LDG.E.64 R100, [R100.64] ;  /* 0x0000000664647981 */ /* 0x000f62000c1e1b00 */
[-C--:B------:R-:W-:Y:S02]  /*3110*/  FMUL.FTZ R102, R97, R21.reuse ;  /* 0x0000001561667220 */ /* 0x080fe40000410000 */
[----:B------:R-:W-:Y:S02]  /*3120*/  @!P2 IMAD R45, R117, c[0x0][0x16c], R2 ;  /* 0x00005b00752daa24 */ /* 0x000fe400078e0202 */
[----:B------:R-:W-:Y:S02]  /*3130*/  FMUL.RZ R117, R102, 0.15915493667125701904 ;  /* 0x3e22f98366757820 */ /* 0x000fe4000040c000 */
[----:B------:R-:W-:-:S02]  /*3140*/  FMUL.FTZ R102, R47, R21 ;  /* 0x000000152f667220 */ /* 0x000fc40000410000 */
[----:B------:R-:W-:Y:S01]  /*3150*/  MUFU.SIN R103, R117 ;  /* 0x0000007500677308 */ /* 0x000fe20000000400 */
[----:B------:R-:W-:Y:S01]  /*3160*/  CS2R R104, SRZ ;  /* 0x0000000000687805 */ /* 0x000fe2000001ff00 */
[C---:B---3--:R-:W-:Y:S02]  /*3170*/  FMUL.FTZ R46, R47.reuse, R18 ;  /* 0x000000122f2e7220 */ /* 0x048fe40000410000 */
[----:B-1----:R-:W-:-:S04]  /*3180*/  FMUL.FTZ R112, R47, R19 ;  /* 0x000000132f707220 */ /* 0x002fc80000410000 */
[----:B------:R-:W1:Y:S01]  /*3190*/  MUFU.EX2 R102, R102 ;  /* 0x0000006600667308 */ /* 0x000e620000000800 */
[----:B------:R-:W-:Y:S01]  /*31a0*/  @!P2 IMAD.WIDE R44, R45, 0x10, R68 ;  /* 0x000000102d2ca825 */ /* 0x000fe200078e0244 */
[----:B------:R-:W-:Y:S03]  /*31b0*/  BAR.SYNC.DEFER_BLOCKING 0x0 ;  /* 0x0000000000007b1d */ /* 0x000fe60000010000 */
[----:B------:R-:W-:-:S03]  /*31c0*/  FMUL.FTZ R47, R97, R18 ;  /* 0x00000012612f7220 */ /* 0x000fc60000410000 */
[----:B------:R3:W0:Y:S01]  /*31d0*/  MUFU.COS R133, R117 ;  /* 0x0000007500857308 */ /* 0x0006220000000000 */
[----:B------:R-:W-:Y:S01]  /*31e0*/  PRMT R121, RZ, 0x5410, R121 ;  /* 0x00005410ff797816 */ /* 0x000fe20000000079 */
[----:B------:R-:W-:Y:S01]  /*31f0*/  FMUL.RZ R122, R47, 0.15915493667125701904 ;  /* 0x3e22f9832f7a7820 */ /* 0x000fe2000040c000 */
[----:B----4-:R-:W-:-:S03]  /*3200*/  PRMT R119, RZ, 0x5410, R119 ;  /* 0x00005410ff777816 */ /* 0x010fc60000000077 */
[-C--:B------:R-:W-:Y:S02]  /*3210*/  FMUL.FTZ R140, R121, R20.reuse ;  /* 0x00000014798c7220 */ /* 0x080fe40000410000 */
[----:B------:R-:W-:Y:S01]  /*3220*/  MUFU.EX2 R46, R46 ;  /* 0x0000002e002e7308 */ /* 0x000fe20000000800 */
[----:B------:R-:W-:Y:S02]  /*3230*/  FMUL.FTZ R142, R119, R20 ;  /* 0x00000014778e7220 */ /* 0x000fe40000410000 */
[----:B-1----:R-:W-:Y:S01]  /*3240*/  FMUL.FTZ R132, R102, R103 ;  /* 0x0000006766847220 */ /* 0x002fe20000410000 */
[----:B------:R1:W5:Y:S04]  /*3250*/  @!P2 LDG.E.64 R104, [R44.64+0x8] ;  /* 0x000008062c68a981 */ /* 0x000368000c1e1b00 */
[----:B------:R-:W4:Y:S01]  /*3260*/  MUFU.SIN R131, R122 ;  /* 0x0000007a00837308 */ /* 0x000f220000000400 */
[----:B------:R-:W-:-:S02]  /*3270*/  FMUL.FTZ R140, R123, R140 ;  /* 0x0000008c7b8c7220 */ /* 0x000fc40000410000 */
[----:B-1----:R-:W-:-:S05]  /*3280*/  FMUL.FTZ R44, R97, R19 ;  /* 0x00000013612c7220 */ /* 0x002fca0000410000 */
[----:B------:R1:W1:Y:S01]  /*3290*/  MUFU.COS R45, R122 ;  /* 0x0000007a002d7308 */ /* 0x0002620000000000 */
[----:B---3--:R-:W-:Y:S01]  /*32a0*/  FMUL.RZ R117, R44, 0.15915493667125701904 ;  /* 0x3e22f9832c757820 */ /* 0x008fe2000040c000 */
[----:B------:R-:W-:Y:S01]  /*32b0*/  PRMT R120, RZ, 0x5410, R120 ;  /* 0x00005410ff787816 */ /* 0x000fe20000000078 */
[----:B0-----:R-:W-:Y:S02]  /*32c0*/  FMUL.FTZ R133, R102, R133 ;  /* 0x0000008566857220 */ /* 0x001fe40000410000 */
[----:B------:R-:W-:-:S03]  /*32d0*/  FMUL.FTZ R142, R123, R142 ;  /* 0x0000008e7b8e7220 */ /* 0x000fc60000410000 */
[----:B------:R-:W-:Y:S01]  /*32e0*/  MUFU.EX2 R112, R112 ;  /* 0x0000007000707308 */ /* 0x000fe20000000800 */
[C---:B------:R-:W-:Y:S01]  /*32f0*/  FMUL.FTZ R102, R132.reuse, R140 ;  /* 0x0000008c84667220 */ /* 0x040fe20000410000 */
[----:B------:R-:W-:Y:S01]  /*3300*/  PRMT R118, RZ, 0x5410, R118 ;  /* 0x00005410ff767816 */ /* 0x000fe20000000076 */
[----:B------:R-:W-:-:S05]  /*3310*/  FMUL.FTZ R44, R132, R142 ;  /* 0x0000008e842c7220 */ /* 0x000fca0000410000 */
[----:B------:R-:W0:Y:S01]  /*3320*/  MUFU.SIN R47, R117 ;  /* 0x00000075002f7308 */ /* 0x000e220000000400 */
[----:B-1----:R-:W-:Y:S01]  /*3330*/  PRMT R122, RZ, 0x7610, R78 ;  /* 0x00007610ff7a7816 */ /* 0x002fe2000000004e */
[-C--:B------:R-:W-:Y:S02]  /*3340*/  FMUL.FTZ R143, R120, R21.reuse ;  /* 0x00000015788f7220 */ /* 0x080fe40000410000 */
[C---:B------:R-:W-:Y:S02]  /*3350*/  FFMA.FTZ R102, R133.reuse, R142, R102 ;  /* 0x0000008e85667223 */ /* 0x040fe40000010066 */
[----:B------:R-:W-:Y:S02]  /*3360*/  FMUL.FTZ R145, R118, R21 ;  /* 0x0000001576917220 */ /* 0x000fe40000410000 */
[----:B------:R-:W-:Y:S02]  /*3370*/  FFMA.FTZ R44, R133, R140, -R44 ;  /* 0x0000008c852c7223 */ /* 0x000fe4000001082c */
[----:B----4-:R-:W-:-:S02]  /*3380*/  FMUL.FTZ R131, R46, R131 ;  /* 0x000000832e837220 */ /* 0x010fc40000410000 */
[----:B------:R-:W-:Y:S01]  /*3390*/  FFMA.FTZ R102, R122, R143, R102 ;  /* 0x0000008f7a667223 */ /* 0x000fe20000010066 */
[----:B------:R1:W3:Y:S01]  /*33a0*/  MUFU.COS R139, R117 ;  /* 0x00000075008b7308 */ /* 0x0002e20000000000 */
[----:B------:R-:W-:Y:S02]  /*33b0*/  FMUL.FTZ R130, R46, R45 ;  /* 0x0000002d2e827220 */ /* 0x000fe40000410000 */
[----:B------:R-:W-:Y:S02]  /*33c0*/  FFMA.FTZ R44, R122, R145, R44 ;  /* 0x000000917a2c7223 */ /* 0x000fe4000001002c */
[----:B------:R-:W-:Y:S01]  /*33d0*/  FMUL.FTZ R45, R131, R102 ;  /* 0x00000066832d7220 */ /* 0x000fe20000410000 */
[----:B--2---:R-:W-:Y:S01]  /*33e0*/  PRMT R113, RZ, 0x5410, R113 ;  /* 0x00005410ff717816 */ /* 0x004fe20000000071 */
[----:B0-----:R-:W-:Y:S02]  /*33f0*/  FMUL.FTZ R126, R112, R47 ;  /* 0x0000002f707e7220 */ /* 0x001fe40000410000 */
[----:B------:R-:W-:-:S02]  /*3400*/  FMUL.FTZ R46, R98, R132 ;  /* 0x00000084622e7220 */ /* 0x000fc40000410000 */
[-C--:B------:R-:W-:Y:S01]  /*3410*/  FMUL.FTZ R47, R131, R44.reuse ;  /* 0x0000002c832f7220 */ /* 0x080fe20000410000 */
[----:B------:R-:W-:Y:S01]  /*3420*/  PRMT R115, RZ, 0x5410, R115 ;  /* 0x00005410ff737816 */ /* 0x000fe20000000073 */
[C---:B------:R-:W-:Y:S01]  /*3430*/  FFMA.FTZ R103, R130.reuse, R44, -R45 ;  /* 0x0000002c82677223 */ /* 0x040fe2000001082d */
[----:B-1----:R-:W-:Y:S01]  /*3440*/  PRMT R117, RZ, 0x5410, R79 ;  /* 0x00005410ff757816 */ /* 0x002fe2000000004f */
        /* <DEDUP_REMOVED lines=10> */
[----:B------:R-:W-:Y:S01]  /*34f0*/  PRMT R116, RZ, 0x5410, R116 ;  /* 0x00005410ff747816 */ /* 0x000fe20000000074 */
[----:B------:R-:W-:-:S02]  /*3500*/  FFMA.FTZ R103, R117, R144, R103 ;  /* 0x0000009075677223 */ /* 0x000fc40000010067 */
[----:B------:R-:W-:Y:S02]  /*3510*/  FFMA.FTZ R45, R130, R44, -R45 ;  /* 0x0000002c822d7223 */ /* 0x000fe4000001082d */
[----:B---3--:R-:W-:Y:S02]  /*3520*/  FMUL.FTZ R139, R112, R139 ;  /* 0x0000008b708b7220 */ /* 0x008fe40000410000 */
        /* <DEDUP_REMOVED lines=26> */
.L_x_13520:
[----:B0-----:R-:W-:Y:S05]  /*36d0*/  BSYNC B0 ;  /* 0x0000000000007941 */ /* 0x001fea0003800000 */
.L_x_13519:
        /* <DEDUP_REMOVED lines=96> */
[----:B------:R-:W-:Y:S01]  /*3ce0*/  HFMA2.MMA R44, -RZ, RZ, 1.875, 0 ;  /* 0x3f800000ff2c7435 */ /* 0x000fe200000001ff */
[----:B------:R-:W-:Y:S01]  /*3cf0*/  @P3 FADD.FTZ R137, R137, R150 ;  /* 0x0000009689893221 */ /* 0x000fe20000010000 */
[----:B------:R-:W-:Y:S01]  /*3d00*/  MOV R45, RZ ;  /* 0x000000ff002d7202 */ /* 0x000fe20000000f00 */
        /* <DEDUP_REMOVED lines=58> */
.L_x_13522:
[----:B----4-:R-:W-:Y:S05]  /*40b0*/  BSYNC B0 ;  /* 0x0000000000007941 */ /* 0x010fea0003800000 */
.L_x_13521:
        /* <DEDUP_REMOVED lines=24> */
.L_x_13524:
[----:B------:R-:W-:Y:S05]  /*4240*/  BSYNC B0 ;  /* 0x0000000000007941 */ /* 0x000fea0003800000 */
.L_x_13523:
        /* <DEDUP_REMOVED lines=26> */
.L_x_13526:
[----:B------:R-:W-:Y:S05]  /*43f0*/  BSYNC B0 ;  /* 0x0000000000007941 */ /* 0x000fea0003800000 */
.L_x_13525:
        /* <DEDUP_REMOVED lines=19> */
.L_x_13528:
[----:B------:R-:W-:Y:S05]  /*4530*/  BSYNC B0 ;  /* 0x0000000000007941 */ /* 0x000fea0003800000 */
.L_x_13527:
        /* <DEDUP_REMOVED lines=18> */
.L_x_13530:
[----:B------:R-:W-:Y:S05]  /*4660*/  BSYNC B0 ;  /* 0x0000000000007941 */ /* 0x000fea0003800000 */
.L_x_13529:
        /* <DEDUP_REMOVED lines=16> */
[----:B------:R-:W-:Y:S01]  /*4770*/  FFMA.FTZ R142, R5, R98, R140 ;  /* 0x00000062058e7223 */ /* 0x000fe2000001008c */
        /* <DEDUP_REMOVED lines=48> */
[----:B------:R-:W-:Y:S02]  /*4a80*/  FFMA.FTZ R141, R139, R125, -R142 ;  /* 0x0000007d8b8d7223 */ /* 0x000fe4000001088e */
[-C--:B------:R-:W-:Y:S01]  /*4a90*/  FMUL.FTZ R143, R124, R19.reuse ;  /* 0x000000137c8f7220 */ /* 0x080fe20000410000 */
        /* <DEDUP_REMOVED lines=12> */
[C---:B------:R-:W-:Y:S02]  /*4b60*/  FFMA.FTZ R45, R130.reuse, R128, -R45 ;  /* 0x00000080822d7223 */ /* 0x040fe4000001082d */
[----:B------:R-:W-:Y:S02]  /*4b70*/  FMUL.FTZ R142, R129, R18 ;  /* 0x00000012818e7220 */ /* 0x000fe40000410000 */
        /* <DEDUP_REMOVED lines=23> */
[-C--:B------:R-:W-:Y:S02]  /*4cf0*/  FMUL.FTZ R46, R132, R20.reuse ;  /* 0x00000014842e7220 */ /* 0x080fe40000410000 */
        /* <DEDUP_REMOVED lines=51> */
.L_x_13532:
[----:B--2---:R-:W-:Y:S05]  /*5030*/  BSYNC B0 ;  /* 0x0000000000007941 */ /* 0x004fea0003800000 */
.L_x_13531:
        /* <DEDUP_REMOVED lines=20> */
.L_x_13534:
[----:B0-----:R-:W-:Y:S05]  /*5180*/  BSYNC B0 ;  /* 0x0000000000007941 */ /* 0x001fea0003800000 */
.L_x_13533:
[----:B------:R0:W2:Y:S01]  /*5190*/  LDS R135, [R51.X4+0x310] ;  /* 0x0003100033877984 */ /* 0x0000a20000004800 */
[----:B------:R-:W-:Y:S01]  /*51a0*/  BSSY B0, `(.L_x_13535) ;  /* 0x0000005000007945 */ /* 0x000fe20003800000 */
[----:B------:R-:W-:Y:S05]  /*51b0*/  @!P0 BRA `(.L_x_13536) ;  /* 0x0000003000008947 */ /* 0x000fea0003800000 */
[----:B------:R-:W-:-:S05]  /*51c0*/  IMAD.WIDE.U32 R44, R47, c[0x0][0x2b0], R84 ;  /* 0x0000ac002f2c7a25 */ /* 0x000fca00078e0054 */
[----:B------:R-:W-:-:S05]  /*51d0*/  IADD3 R45, R137, R45, RZ ;  /* 0x0000002d892d7210 */ /* 0x000fca0007ffe0ff */
[----:B--2---:R2:W-:Y:S02]  /*51e0*/  RED.E.ADD.F32.FTZ.RN.STRONG.GPU [R44.64], R135 ;  /* 0x000000872c00798e */ /* 0x0045e4000c10e786 */
.L_x_13536:
[----:B------:R-:W-:Y:S05]  /*51f0*/  BSYNC B0 ;  /* 0x0000000000007941 */ /* 0x000fea0003800000 */
.L_x_13535:
[----:B--2---:R2:W3:Y:S01]  /*5200*/  LDS R135, [R50.X4+0x390] ;  /* 0x0003900032877984 */ /* 0x0044e20000004800 */
[----:B------:R-:W-:Y:S01]  /*5210*/  BSSY B0, `(.L_x_13537) ;  /* 0x0000005000007945 */ /* 0x000fe20003800000 */
[----:B------:R-:W-:Y:S05]  /*5220*/  @!P1 BRA `(.L_x_13538) ;  /* 0x0000003000009947 */ /* 0x000fea0003800000 */
[----:B------:R-:W-:-:S05]  /*5230*/  IMAD.WIDE.U32 R44, R47, c[0x0][0x2b0], R86 ;  /* 0x0000ac002f2c7a25 */ /* 0x000fca00078e0056 */
[----:B------:R-:W-:-:S05]  /*5240*/  IADD3 R45, R137, R45, RZ ;  /* 0x0000002d892d7210 */ /* 0x000fca0007ffe0ff */
[----:B---3--:R3:W-:Y:S02]  /*5250*/  RED.E.ADD.F32.FTZ.RN.STRONG.GPU [R44.64], R135 ;  /* 0x000000872c00798e */ /* 0x0087e4000c10e786 */
.L_x_13538:
[----:B------:R-:W-:Y:S05]  /*5260*/  BSYNC B0 ;  /* 0x0000000000007941 */ /* 0x000fea0003800000 */
.L_x_13537:
[----:B---3--:R3:W4:Y:S01]  /*5270*/  LDS R135, [R48.X4+0x410] ;  /* 0x0004100030877984 */ /* 0x0087220000004800 */
[----:B------:R-:W-:Y:S01]  /*5280*/  BSSY B0, `(.L_x_13539) ;  /* 0x0000005000007945 */ /* 0x000fe20003800000 */
[----:B------:R-:W-:Y:S05]  /*5290*/  @!P2 BRA `(.L_x_13540) ;  /* 0x000000300000a947 */ /* 0x000fea0003800000 */
[----:B------:R-:W-:-:S05]  /*52a0*/  IMAD.WIDE.U32 R44, R47, c[0x0][0x2b0], R88 ;  /* 0x0000ac002f2c7a25 */ /* 0x000fca00078e0058 */
[----:B------:R-:W-:-:S05]  /*52b0*/  IADD3 R45, R137, R45, RZ ;  /* 0x0000002d892d7210 */ /* 0x000fca0007ffe0ff */
[----:B----4-:R4:W-:Y:S02]  /*52c0*/  RED.E.ADD.F32.FTZ.RN.STRONG.GPU [R44.64], R135 ;  /* 0x000000872c00798e */ /* 0x0109e4000c10e786 */
.L_x_13540:
[----:B------:R-:W-:Y:S05]  /*52d0*/  BSYNC B0 ;  /* 0x0000000000007941 */ /* 0x000fea0003800000 */
.L_x_13539:
[----:B----4-:R4:W0:Y:S01]  /*52e0*/  LDS R135, [R43.X4+0x490] ;  /* 0x000490002b877984 */ /* 0x0108220000004800 */
[----:B------:R-:W-:Y:S01]  /*52f0*/  BSSY B0, `(.L_x_13541) ;  /* 0x0000005000007945 */ /* 0x000fe20003800000 */
[----:B------:R-:W-:Y:S05]  /*5300*/  @!P3 BRA `(.L_x_13542) ;  /* 0x000000300000b947 */ /* 0x000fea0003800000 */
[----:B------:R-:W-:-:S05]  /*5310*/  IMAD.WIDE.U32 R44, R47, c[0x0][0x2b0], R90 ;  /* 0x0000ac002f2c7a25 */ /* 0x000fca00078e005a */
[----:B------:R-:W-:-:S05]  /*5320*/  IADD3 R45, R137, R45, RZ ;  /* 0x0000002d892d7210 */ /* 0x000fca0007ffe0ff */
[----:B0-----:R0:W-:Y:S02]  /*5330*/  RED.E.ADD.F32.FTZ.RN.STRONG.GPU [R44.64], R135 ;  /* 0x000000872c00798e */ /* 0x0011e4000c10e786 */
.L_x_13542:
[----:B------:R-:W-:Y:S05]  /*5340*/  BSYNC B0 ;  /* 0x0000000000007941 */ /* 0x000fea0003800000 */
.L_x_13541:
[----:B0-----:R0:W2:Y:S01]  /*5350*/  LDS R135, [R42.X4+0x510] ;  /* 0x000510002a877984 */ /* 0x0010a20000004800 */
[----:B------:R-:W-:Y:S01]  /*5360*/  BSSY B0, `(.L_x_13543) ;  /* 0x0000006000007945 */ /* 0x000fe20003800000 */
[----:B------:R-:W-:Y:S01]  /*5370*/  IMAD.WIDE.U32 R44, R47, c[0x0][0x2b0], R94 ;  /* 0x0000ac002f2c7a25 */ /* 0x000fe200078e005e */
[----:B------:R-:W-:Y:S05]  /*5380*/  @!P4 BRA `(.L_x_13544) ;  /* 0x000000300000c947 */ /* 0x000fea0003800000 */
[----:B------:R-:W-:-:S05]  /*5390*/  IMAD.WIDE.U32 R46, R47, c[0x0][0x2b0], R92 ;  /* 0x0000ac002f2e7a25 */ /* 0x000fca00078e005c */
[----:B------:R-:W-:-:S05]  /*53a0*/  IADD3 R47, R137, R47, RZ ;  /* 0x0000002f892f7210 */ /* 0x000fca0007ffe0ff */
[----:B--2---:R2:W-:Y:S02]  /*53b0*/  RED.E.ADD.F32.FTZ.RN.STRONG.GPU [R46.64], R135 ;  /* 0x000000872e00798e */ /* 0x0045e4000c10e786 */
.L_x_13544:
[----:B------:R-:W-:Y:S05]  /*53c0*/  BSYNC B0 ;  /* 0x0000000000007941 */ /* 0x000fea0003800000 */
.L_x_13543:
[----:B--2---:R2:W0:Y:S01]  /*53d0*/  LDS R47, [R40.X4+0x590] ;  /* 0x00059000282f7984 */ /* 0x0044220000004800 */
[----:B------:R-:W-:Y:S01]  /*53e0*/  BSSY B0, `(.L_x_13545) ;  /* 0x0000004000007945 */ /* 0x000fe20003800000 */
[----:B------:R-:W-:Y:S05]  /*53f0*/  @!P5 BRA `(.L_x_13546) ;  /* 0x000000200000d947 */ /* 0x000fea0003800000 */
[----:B------:R-:W-:-:S05]  /*5400*/  IADD3 R45, R137, R45, RZ ;  /* 0x0000002d892d7210 */ /* 0x000fca0007ffe0ff */
[----:B0-----:R0:W-:Y:S02]  /*5410*/  RED.E.ADD.F32.FTZ.RN.STRONG.GPU [R44.64], R47 ;  /* 0x0000002f2c00798e */ /* 0x0011e4000c10e786 */
.L_x_13546:
[----:B------:R-:W-:Y:S05]  /*5420*/  BSYNC B0 ;  /* 0x0000000000007941 */ /* 0x000fea0003800000 */
.L_x_13545:
        /* <DEDUP_REMOVED lines=109> */
.L_x_13548:
[----:B0-----:R-:W-:Y:S05]  /*5b00*/  BSYNC B0 ;  /* 0x0000000000007941 */ /* 0x001fea0003800000 */
.L_x_13547:
[----:B------:R-:W-:Y:S02]  /*5b10*/  IADD3 R2, R2, 0x1, RZ ;  /* 0x0000000102027810 */ /* 0x000fe40007ffe0ff */
[----:B------:R-:W-:-:S02]  /*5b20*/  IADD3 R3, P1, R3, 0x1, RZ ;  /* 0x0000000103037810 */ /* 0x000fc40007f3e0ff */
[----:B------:R-:W-:Y:S02]  /*5b30*/  ISETP.GE.AND P0, PT, R2, c[0x0][0x16c], PT ;  /* 0x00005b0002007a0c */ /* 0x000fe40003f06270 */
[----:B------:R-:W-:-:S11]  /*5b40*/  IADD3.X R0, RZ, R0, RZ, P1, !PT ;  /* 0x00000000ff007210 */ /* 0x000fd60000ffe4ff */
[----:B------:R-:W-:Y:S01]  /*5b50*/  @P0 CALL.REL.NOINC `(.L_x_13518) ;  /* 0x0000001000000944 */ /* 0x000fe20003c00000 */
[----:B------:R-:W-:Y:S05]  /*5b60*/  BRA `(.L_x_13549) ;  /* 0xffffce5000007947 */ /* 0x000fea000383ffff */
.L_x_13518:
        /* <DEDUP_REMOVED lines=10> */
[----:B------:R-:W2:Y:S01]  /*5c10*/  @!P3 LDG.E.U16 R0, [R2.64] ;  /* 0x000000060200b981 */ /* 0x000ea2000c1e1500 */
[----:B------:R-:W-:Y:S02]  /*5c20*/  @!P2 IADD3 R4, P3, R60, R27, RZ ;  /* 0x0000001b3c04a210 */ /* 0x000fe40007f7e0ff */
[----:B------:R-:W-:Y:S02]  /*5c30*/  PRMT R18, RZ, 0x7610, R18 ;  /* 0x00007610ff127816 */ /* 0x000fe40000000012 */
[----:B------:R-:W-:-:S02]  /*5c40*/  PRMT R20, RZ, 0x7610, R20 ;  /* 0x00007610ff147816 */ /* 0x000fc40000000014 */
[----:B------:R-:W-:Y:S02]  /*5c50*/  PRMT R44, RZ, 0x7610, R44 ;  /* 0x00007610ff2c7816 */ /* 0x000fe4000000002c */
[CC--:B------:R-:W-:Y:S02]  /*5c60*/  @!P2 IADD3.X R5, R61.reuse, R26.reuse, RZ, P3, !PT ;  /* 0x0000001a3d05a210 */ /* 0x0c0fe40001ffe4ff */
[CC--:B------:R-:W-:Y:S02]  /*5c70*/  @!P1 IADD3.X R7, R61.reuse, R26.reuse, RZ, P4, !PT ;  /* 0x0000001a3d079210 */ /* 0x0c0fe400027fe4ff */
[----:B------:R-:W-:Y:S01]  /*5c80*/  @!P0 IADD3.X R9, R61, R26, RZ, P5, !PT ;  /* 0x0000001a3d098210 */ /* 0x000fe20002ffe4ff */
[----:B------:R-:W3:Y:S04]  /*5c90*/  @!P2 LDG.E.U16 R18, [R4.64+0x40] ;  /* 0x000040060412a981 */ /* 0x000ee8000c1e1500 */
[----:B------:R-:W5:Y:S04]  /*5ca0*/  @!P1 LDG.E.U16 R20, [R6.64+0x80] ;  /* 0x0000800606149981 */ /* 0x000f68000c1e1500 */
[----:B----4-:R-:W4:Y:S01]  /*5cb0*/  @!P0 LDG.E.U16 R44, [R8.64+0xc0] ;  /* 0x0000c006082c8981 */ /* 0x010f22000c1e1500 */
[----:B------:R-:W-:Y:S01]  /*5cc0*/  ISETP.NE.AND P6, PT, R65, RZ, PT ;  /* 0x000000ff4100720c */ /* 0x000fe20003fc5270 */
[----:B------:R-:W-:Y:S01]  /*5cd0*/  BSSY B0, `(.L_x_13550) ;  /* 0x0000050000007945 */ /* 0x000fe20003800000 */
[----:B------:R-:W-:Y:S01]  /*5ce0*/  F2FP.BF16.PACK_AB R21, R14, R15 ;  /* 0x0000000f0e15723e */ /* 0x000fe200000010ff */
[----:B------:R-:W-:Y:S01]  /*5cf0*/  IMAD R14, R106, c[0x0][0x2d8], RZ ;  /* 0x0000b6006a0e7a24 */ /* 0x000fe200078e02ff */
[----:B--2---:R-:W-:Y:S04]  /*5d00*/  STS.U16 [R25], R0 ;  /* 0x0000000019007388 */ /* 0x004fe80000000400 */
[----:B---3--:R-:W-:Y:S04]  /*5d10*/  STS.U16 [R25+0x40], R18 ;  /* 0x0000401219007388 */ /* 0x008fe80000000400 */
[----:B-----5:R0:W-:Y:S04]  /*5d20*/  STS.U16 [R25+0x80], R20 ;  /* 0x0000801419007388 */ /* 0x0201e80000000400 */
[----:B----4-:R-:W-:Y:S01]  /*5d30*/  STS.U16 [R25+0xc0], R44 ;  /* 0x0000c02c19007388 */ /* 0x010fe20000000400 */
        /* <DEDUP_REMOVED lines=8> */
[----:B--2---:R-:W-:Y:S01]  /*5dc0*/  PRMT R3, RZ, 0x5410, R46 ;  /* 0x00005410ff037816 */ /* 0x004fe2000000002e */
[----:B0-----:R-:W-:Y:S01]  /*5dd0*/  IMAD R21, R107, c[0x0][0x2dc], R14 ;  /* 0x0000b7006b157a24 */ /* 0x001fe200078e020e */
[----:B------:R-:W-:Y:S01]  /*5de0*/  PRMT R5, RZ, 0x7610, R47 ;  /* 0x00007610ff057816 */ /* 0x000fe2000000002f */
[----:B------:R-:W-:Y:S01]  /*5df0*/  LDS.U16 R17, [R25+0x80] ;  /* 0x0000800019117984 */ /* 0x000fe20000000400 */
[----:B------:R-:W-:Y:S02]  /*5e00*/  IMAD R14, R110, c[0x0][0x2e0], RZ ;  /* 0x0000b8006e0e7a24 */ /* 0x000fe400078e02ff */
[----:B------:R-:W-:Y:S01]  /*5e10*/  FADD.FTZ R2, R3, R108 ;  /* 0x0000006c03027221 */ /* 0x000fe20000010000 */
[----:B------:R-:W-:Y:S01]  /*5e20*/  LDS.U16 R19, [R25+0xc0] ;  /* 0x0000c00019137984 */ /* 0x000fe20000000400 */
[----:B------:R-:W-:Y:S01]  /*5e30*/  PRMT R3, RZ, 0x7610, R46 ;  /* 0x00007610ff037816 */ /* 0x000fe2000000002e */
[----:B------:R-:W-:-:S02]  /*5e40*/  FADD.FTZ R6, R5, R108 ;  /* 0x0000006c05067221 */ /* 0x000fc40000010000 */
[----:B------:R-:W-:Y:S04]  /*5e50*/  @!P6 STS [0x100], R28 ;  /* 0x0001001cff00e388 */ /* 0x000fe80000000800 */
[----:B------:R-:W-:Y:S01]  /*5e60*/  BAR.SYNC.DEFER_BLOCKING 0x0 ;  /* 0x0000000000007b1d */ /* 0x000fe20000010000 */
[----:B------:R-:W-:Y:S01]  /*5e70*/  FADD.FTZ R4, R3, R108 ;  /* 0x0000006c03047221 */ /* 0x000fe20000010000 */
[----:B------:R-:W-:Y:S01]  /*5e80*/  PRMT R3, RZ, 0x5410, R47 ;  /* 0x00005410ff037816 */ /* 0x000fe2000000002f */
[----:B------:R-:W-:Y:S01]  /*5e90*/  IMAD R45, R111, c[0x0][0x2e4], R14 ;  /* 0x0000b9006f2d7a24 */ /* 0x000fe200078e020e */
[----:B------:R-:W-:Y:S02]  /*5ea0*/  FSETP.GTU.FTZ.AND P1, PT, R2, 20, PT ;  /* 0x41a000000200780b */ /* 0x000fe40003f3c000 */
[----:B------:R-:W-:Y:S01]  /*5eb0*/  FSETP.GTU.FTZ.AND P2, PT, R4, 20, PT ;  /* 0x41a000000400780b */ /* 0x000fe20003f5c000 */
[----:B------:R-:W-:Y:S01]  /*5ec0*/  FADD.FTZ R3, R3, R108 ;  /* 0x0000006c03037221 */ /* 0x000fe20000010000 */
[----:B------:R-:W-:-:S04]  /*5ed0*/  FSETP.GTU.FTZ.AND P0, PT, R6, 20, PT ;  /* 0x41a000000600780b */ /* 0x000fc80003f1c000 */
[----:B------:R-:W-:-:S05]  /*5ee0*/  FSETP.GTU.FTZ.AND P3, PT, R3, 20, PT ;  /* 0x41a000000300780b */ /* 0x000fca0003f7c000 */
[----:B------:R-:W-:Y:S02]  /*5ef0*/  @!P1 FMUL.FTZ R0, R2, -1.4426950216293334961 ;  /* 0xbfb8aa3b02009820 */ /* 0x000fe40000410000 */
[----:B------:R-:W-:Y:S02]  /*5f00*/  @!P2 FMUL.FTZ R2, R4, -1.4426950216293334961 ;  /* 0xbfb8aa3b0402a820 */ /* 0x000fe40000410000 */
[----:B------:R-:W-:Y:S02]  /*5f10*/  @!P0 FMUL.FTZ R6, R6, -1.4426950216293334961 ;  /* 0xbfb8aa3b06068820 */ /* 0x000fe40000410000 */
[----:B------:R-:W0:Y:S01]  /*5f20*/  @!P1 MUFU.EX2 R0, R0 ;  /* 0x0000000000009308 */ /* 0x000e220000000800 */
[----:B------:R-:W2:Y:S01]  /*5f30*/  LDS R8, [0x100] ;  /* 0x00010000ff087984 */ /* 0x000ea20000000800 */
[----:B------:R-:W-:-:S06]  /*5f40*/  @!P3 FMUL.FTZ R5, R3, -1.4426950216293334961 ;  /* 0xbfb8aa3b0305b820 */ /* 0x000fcc0000410000 */
[----:B------:R3:W4:Y:S08]  /*5f50*/  @!P2 MUFU.EX2 R4, R2 ;  /* 0x000000020004a308 */ /* 0x0007300000000800 */
[----:B------:R-:W5:Y:S01]  /*5f60*/  @!P3 MUFU.EX2 R5, R5 ;  /* 0x000000050005b308 */ /* 0x000f620000000800 */
[----:B---3--:R-:W-:-:S04]  /*5f70*/  IMAD.WIDE.U32 R2, R107, c[0x0][0x2d8], RZ ;  /* 0x0000b6006b027a25 */ /* 0x008fc800078e00ff */
[----:B0-----:R-:W-:Y:S01]  /*5f80*/  @!P1 FADD.FTZ R0, R0, 1 ;  /* 0x3f80000000009421 */ /* 0x001fe20000010000 */
[----:B------:R-:W-:Y:S02]  /*5f90*/  IADD3 R3, R3, R21, RZ ;  /* 0x0000001503037210 */ /* 0x000fe40007ffe0ff */
[----:B------:R-:W0:Y:S01]  /*5fa0*/  @!P0 MUFU.EX2 R6, R6 ;  /* 0x0000000600068308 */ /* 0x000e220000000800 */
[----:B----4-:R-:W-:Y:S02]  /*5fb0*/  @!P2 FADD.FTZ R4, R4, 1 ;  /* 0x3f8000000404a421 */ /* 0x010fe40000010000 */
[----:B------:R-:W-:-:S05]  /*5fc0*/  IMAD.WIDE.U32 R2, R111, c[0x0][0x2e0], R2 ;  /* 0x0000b8006f027a25 */ /* 0x000fca00078e0002 */
[----:B------:R-:W3:Y:S01]  /*5fd0*/  @!P1 MUFU.RCP R7, R0 ;  /* 0x0000000000079308 */ /* 0x000ee20000001000 */
[----:B-----5:R-:W-:Y:S01]  /*5fe0*/  @!P3 FADD.FTZ R5, R5, 1 ;  /* 0x3f8000000505b421 */ /* 0x020fe20000010000 */
[----:B------:R-:W-:-:S04]  /*5ff0*/  IADD3 R2, P4, R23, R2, RZ ;  /* 0x0000000217027210 */ /* 0x000fc80007f9e0ff */
[----:B------:R-:W-:Y:S02]  /*6000*/  IADD3.X R3, R22, R45, R3, P4, !PT ;  /* 0x0000002d16037210 */ /* 0x000fe400027fe403 */
[----:B------:R-:W4:Y:S01]  /*6010*/  @!P2 MUFU.RCP R4, R4 ;  /* 0x000000040004a308 */ /* 0x000f220000001000 */
[----:B0-----:R-:W-:Y:S01]  /*6020*/  @!P0 FADD.FTZ R6, R6, 1 ;  /* 0x3f80000006068421 */ /* 0x001fe20000010000 */
[----:B--2---:R-:W-:-:S06]  /*6030*/  ISETP.GE.AND P4, PT, R49, R8, PT ;  /* 0x000000083100720c */ /* 0x004fcc0003f86270 */
[----:B------:R-:W0:Y:S01]  /*6040*/  @!P3 MUFU.RCP R5, R5 ;  /* 0x000000050005b308 */ /* 0x000e220000001000 */
[----:B---3--:R-:W-:Y:S01]  /*6050*/  @!P1 FMUL.FTZ R10, R10, R7 ;  /* 0x000000070a0a9220 */ /* 0x008fe20000410000 */
[----:B------:R-:W-:Y:S02]  /*6060*/  IADD3 R7, P5, R27, c[0x0][0x330], RZ ;  /* 0x0000cc001b077a10 */ /* 0x000fe40007fbe0ff */
[----:B------:R-:W-:-:S04]  /*6070*/  ISETP.GE.AND P1, PT, R37, R8, PT ;  /* 0x000000082500720c */ /* 0x000fc80003f26270 */
[----:B------:R2:W3:Y:S01]  /*6080*/  @!P0 MUFU.RCP R0, R6 ;  /* 0x0000000600008308 */ /* 0x0004e20000001000 */
[----:B----4-:R-:W-:Y:S01]  /*6090*/  @!P2 FMUL.FTZ R11, R11, R4 ;  /* 0x000000040b0ba220 */ /* 0x010fe20000410000 */
[----:B------:R-:W-:Y:S02]  /*60a0*/  IADD3.X R4, R26, c[0x0][0x334], RZ, P5, !PT ;  /* 0x0000cd001a047a10 */ /* 0x000fe40002ffe4ff */
[-C--:B------:R-:W-:Y:S01]  /*60b0*/  ISETP.GE.AND P2, PT, R39, R8.reuse, PT ;  /* 0x000000082700720c */ /* 0x080fe20003f46270 */
[----:B0-----:R-:W-:Y:S01]  /*60c0*/  @!P3 FMUL.FTZ R12, R12, R5 ;  /* 0x000000050c0cb220 */ /* 0x001fe20000410000 */
[C---:B--2---:R-:W-:Y:S02]  /*60d0*/  LEA R6, P5, R2.reuse, R7, 0x1 ;  /* 0x0000000702067211 */ /* 0x044fe400078a08ff */
[----:B------:R-:W-:Y:S02]  /*60e0*/  ISETP.GE.AND P3, PT, R41, R8, PT ;  /* 0x000000082900720c */ /* 0x000fe40003f66270 */
[----:B------:R-:W-:Y:S01]  /*60f0*/  LEA.HI.X R7, R2, R4, R3, 0x1, P5 ;  /* 0x0000000402077211 */ /* 0x000fe200028f0c03 */
        /* <DEDUP_REMOVED lines=13> */
.L_x_13551:
[----:B------:R-:W-:Y:S05]  /*61d0*/  BSYNC B0 ;  /* 0x0000000000007941 */ /* 0x000fea0003800000 */
.L_x_13550:
        /* <DEDUP_REMOVED lines=37> */
.L_x_13553:
[----:B------:R-:W-:Y:S05]  /*6430*/  BSYNC B0 ;  /* 0x0000000000007941 */ /* 0x000fea0003800000 */
.L_x_13552:
        /* <DEDUP_REMOVED lines=30> */
.L_x_13504:
        /* <DEDUP_REMOVED lines=24> */
.L_x_13556:
[----:B0-----:R-:W-:Y:S05]  /*67a0*/  BSYNC B0 ;  /* 0x0000000000007941 */ /* 0x001fea0003800000 */
.L_x_13555:
        /* <DEDUP_REMOVED lines=23> */
.L_x_13558:
[----:B------:R-:W3:Y:S02]  /*6920*/  S2R R15, SR_TID.X ;  /* 0x00000000000f7919 */ /* 0x000ee40000002100 */
.L_x_13559:
[----:B0-----:R-:W-:Y:S05]  /*6930*/  BSYNC B0 ;  /* 0x0000000000007941 */ /* 0x001fea0003800000 */
.L_x_13557:
        /* <DEDUP_REMOVED lines=10> */
.L_x_13560:
        /* <DEDUP_REMOVED lines=28> */
.L_x_13561:
        /* <DEDUP_REMOVED lines=14> */
.L_x_14763:


//--------------------- .text._Z25selective_scan_bwd_kernelI32Selective_Scan_bwd_kernel_traitsILi32ELi4ELb0ELb1ELb1ELb0ELb0EN3c108BFloat16ENS1_7complexIfEEEEv12SSMParamsBwd --------------------------
	.section	.text._Z25selective_scan_bwd_kernelI32Selective_Scan_bwd_kernel_traitsILi32ELi4ELb0ELb1ELb1ELb0ELb0EN3c108BFloat16ENS1_7complexIfEEEEv12SSMParamsBwd,"ax",@progbits
	.sectioninfo	@"SHI_REGISTERS=168"
	.align	128
        .global         _Z25selective_scan_bwd_kernelI32Selective_Scan_bwd_kernel_traitsILi32ELi4ELb0ELb1ELb1ELb0ELb0EN3c108BFloat16ENS1_7complexIfEEEEv12SSMParamsBwd
        .type           _Z25selective_scan_bwd_kernelI32Selective_Scan_bwd_kernel_traitsILi32ELi4ELb0ELb1ELb1ELb0ELb0EN3c108BFloat16ENS1_7complexIfEEEEv12SSMParamsBwd,@function
        .size           _Z25selective_scan_bwd_kernelI32Selective_Scan_bwd_kernel_traitsILi32ELi4ELb0ELb1ELb1ELb0ELb0EN3c108BFloat16ENS1_7complexIfEEEEv12SSMParamsBwd,(.L_x_14764 - _Z25selective_scan_bwd_kernelI32Selective_Scan_bwd_kernel_traitsILi32ELi4ELb0ELb1ELb1ELb0ELb0EN3c108BFloat16ENS1_7complexIfEEEEv12SSMParamsBwd)
        .other          _Z25selective_scan_bwd_kernelI32Selective_Scan_bwd_kernel_traitsILi32ELi4ELb0ELb1ELb1ELb0ELb0EN3c108BFloat16ENS1_7complexIfEEEEv12SSMParamsBwd,@"STO_CUDA_ENTRY STV_DEFAULT"
_Z25selective_scan_bwd_kernelI32Selective_Scan_bwd_kernel_traitsILi32ELi4ELb0ELb1ELb1ELb0ELb0EN3c108BFloat16ENS1_7complexIfEEEEv12SSMParamsBwd:
.text._Z25selective_scan_bwd_kernelI32Selective_Scan_bwd_kernel_traitsILi32ELi4ELb0ELb1ELb1ELb0ELb0EN3c108BFloat16ENS1_7complexIfEEEEv12SSMParamsBwd:
        /* <DEDUP_REMOVED lines=28> */
[----:B------:R-:W-:Y:S01]  /*01c0*/  CS2R R110, SRZ ;  /* 0x00000000006e7805 */ /* 0x000fe2000001ff00 */
[----:B-1----:R-:W-:Y:S01]  /*01d0*/  HFMA2.MMA R6, -RZ, RZ, 0, 0 ;  /* 0x00000000ff067435 */ /* 0x002fe200000001ff */
[----:B------:R-:W-:Y:S01]  /*01e0*/  IMAD R10, R113, c[0x0][0x278], RZ ;  /* 0x00009e00710a7a24 */ /* 0x000fe200078e02ff */
[----:B----4-:R-:W-:Y:S01]  /*01f0*/  IABS R4, R118 ;  /* 0x0000007600047213 */ /* 0x010fe20000000000 */
[----:B------:R-:W-:-:S02]  /*0200*/  IMAD R5, R115, c[0x0][0x1d4], R0 ;  /* 0x0000750073057a24 */ /* 0x000fc400078e0200 */
[----:B------:R-:W-:Y:S01]  /*0210*/  IMAD R12, R113, c[0x0][0x190], RZ ;  /* 0x00006400710c7a24 */ /* 0x000fe200078e02ff */
[----:B---3--:R-:W-:Y:S01]  /*0220*/  IADD3 R8, RZ, -R7, RZ ;  /* 0x80000007ff087210 */ /* 0x008fe20007ffe0ff */
[C---:B------:R-:W-:Y:S02]  /*0230*/  IMAD R13, R115.reuse, c[0x0][0x27c], R10 ;  /* 0x00009f00730d7a24 */ /* 0x040fe400078e020a */
[----:B------:R-:W-:Y:S01]  /*0240*/  IMAD R15, R115, c[0x0][0x194], R12 ;  /* 0x00006500730f7a24 */ /* 0x000fe200078e020c */
[----:B------:R-:W-:Y:S01]  /*0250*/  MOV R12, c[0x0][0x174] ;  /* 0x00005d00000c7a02 */ /* 0x000fe20000000f00 */
        /* <DEDUP_REMOVED lines=23> */
[----:B------:R-:W-:Y:S01]  /*03d0*/  IMAD R17, R115, c[0x0][0x1b4], R14 ;  /* 0x00006d0073117a24 */ /* 0x000fe200078e020e */
[----:B------:R-:W-:Y:S01]  /*03e0*/  @!P2 IADD3 R112, R112, 0x1, RZ ;  /* 0x000000017070a810 */ /* 0x000fe20007ffe0ff */
[----:B------:R-:W-:Y:S01]  /*03f0*/  IMAD.WIDE.U32 R2, R118, c[0x0][0x1d8], R2 ;  /* 0x0000760076027a25 */ /* 0x000fe200078e0002 */
[----:B------:R-:W-:-:S02]  /*0400*/  ISETP.GE.U32.AND P1, PT, R0, R19, PT ;  /* 0x000000130000720c */ /* 0x000fc40003f26070 */
[----:B------:R-:W-:Y:S01]  /*0410*/  SHF.R.S32.HI R15, RZ, 0x1f, R13 ;  /* 0x0000001fff0f7819 */ /* 0x000fe2000001140d */
[----:B------:R-:W-:Y:S01]  /*0420*/  IMAD R19, R117, c[0x0][0x1e8], RZ ;  /* 0x00007a0075137a24 */ /* 0x000fe200078e02ff */
[----:B------:R-:W-:Y:S01]  /*0430*/  IADD3 R59, P2, R13, R4, RZ ;  /* 0x000000040d3b7210 */ /* 0x000fe20007f5e0ff */
[----:B------:R-:W-:Y:S01]  /*0440*/  IMAD.WIDE.U32 R6, R118, c[0x0][0x280], R6 ;  /* 0x0000a00076067a25 */ /* 0x000fe200078e0006 */
[----:B------:R-:W-:-:S03]  /*0450*/  IADD3 R11, R11, R17, RZ ;  /* 0x000000110b0b7210 */ /* 0x000fc60007ffe0ff */
[----:B------:R-:W-:Y:S02]  /*0460*/  IMAD R19, R118, c[0x0][0x1ec], R19 ;  /* 0x00007b0076137a24 */ /* 0x000fe400078e0213 */
[----:B------:R-:W-:Y:S02]  /*0470*/  IMAD R17, R117, c[0x0][0x1d8], RZ ;  /* 0x0000760075117a24 */ /* 0x000fe400078e02ff */
[----:B------:R-:W-:Y:S01]  /*0480*/  @P1 IADD3 R112, R112, 0x1, RZ ;  /* 0x0000000170701810 */ /* 0x000fe20007ffe0ff */
[C---:B------:R-:W-:Y:S01]  /*0490*/  IMAD R21, R118.reuse, c[0x0][0x284], R21 ;  /* 0x0000a10076157a24 */ /* 0x040fe200078e0215 */
[----:B------:R-:W-:Y:S01]  /*04a0*/  IADD3.X R4, R15, R5, R19, P2, !PT ;  /* 0x000000050f047210 */ /* 0x000fe200017fe413 */
[----:B------:R-:W-:Y:S01]  /*04b0*/  IMAD R17, R118, c[0x0][0x1dc], R17 ;  /* 0x0000770076117a24 */ /* 0x000fe200078e0211 */
[----:B------:R-:W-:Y:S02]  /*04c0*/  @!P3 IADD3 R112, -R112, RZ, RZ ;  /* 0x000000ff7070b210 */ /* 0x000fe40007ffe1ff */
[----:B------:R-:W-:-:S02]  /*04d0*/  @!P0 LOP3.LUT R112, RZ, c[0x0][0x178], RZ, 0x33, !PT ;  /* 0x00005e00ff708a12 */ /* 0x000fc400078e33ff */
[----:B------:R-:W-:Y:S02]  /*04e0*/  LEA R60, P0, R59, c[0x0][0x248], 0x1 ;  /* 0x000092003b3c7a11 */ /* 0x000fe400078008ff */
[C---:B------:R-:W-:Y:S01]  /*04f0*/  IADD3 R61, P1, R13.reuse, R2, RZ ;  /* 0x000000020d3d7210 */ /* 0x040fe20007f3e0ff */
[C---:B------:R-:W-:Y:S01]  /*0500*/  IMAD.WIDE.U32 R8, R112.reuse, c[0x0][0x1a8], R8 ;  /* 0x00006a0070087a25 */ /* 0x040fe200078e0008 */
[----:B------:R-:W-:Y:S02]  /*0510*/  IADD3 R13, P4, R13, R6, RZ ;  /* 0x000000060d0d7210 */ /* 0x000fe40007f9e0ff */
[----:B------:R-:W-:Y:S01]  /*0520*/  SHF.R.S32.HI R0, RZ, 0x1f, R112 ;  /* 0x0000001fff007819 */ /* 0x000fe20000011470 */
[----:B------:R-:W-:Y:S01]  /*0530*/  IMAD.WIDE.U32 R10, R112, c[0x0][0x1c8], R10 ;  /* 0x00007200700a7a25 */ /* 0x000fe200078e000a */
[----:B------:R-:W-:Y:S02]  /*0540*/  LEA.HI.X R59, R59, c[0x0][0x24c], R4, 0x1, P0 ;  /* 0x000093003b3b7a11 */ /* 0x000fe400000f0c04 */
[----:B------:R-:W-:Y:S01]  /*0550*/  ISETP.NE.U32.AND P0, PT, RZ, c[0x0][0x260], PT ;  /* 0x00009800ff007a0c */ /* 0x000fe20003f05070 */
[C---:B------:R-:W-:Y:S01]  /*0560*/  IMAD R5, R0.reuse, c[0x0][0x1a8], RZ ;  /* 0x00006a0000057a24 */ /* 0x040fe200078e02ff */
[C---:B------:R-:W-:Y:S01]  /*0570*/  IADD3.X R6, R15.reuse, R7, R21, P4, !PT ;  /* 0x000000070f067210 */ /* 0x040fe200027fe415 */
[----:B------:R-:W-:Y:S01]  /*0580*/  IMAD R7, R0, c[0x0][0x1c8], RZ ;  /* 0x0000720000077a24 */ /* 0x000fe200078e02ff */
[----:B------:R-:W-:Y:S01]  /*0590*/  IADD3.X R2, R15, R3, R17, P1, !PT ;  /* 0x000000030f027210 */ /* 0x000fe20000ffe411 */
[C---:B------:R-:W-:Y:S01]  /*05a0*/  IMAD R5, R112.reuse, c[0x0][0x1ac], R5 ;  /* 0x00006b0070057a24 */ /* 0x040fe200078e0205 */
[----:B------:R-:W-:Y:S01]  /*05b0*/  LEA R108, P1, R61, c[0x0][0x240], 0x1 ;  /* 0x000090003d6c7a11 */ /* 0x000fe200078208ff */
[----:B------:R-:W-:Y:S01]  /*05c0*/  IMAD R7, R112, c[0x0][0x1cc], R7 ;  /* 0x0000730070077a24 */ /* 0x000fe200078e0207 */
[----:B------:R-:W-:-:S02]  /*05d0*/  LEA R58, P2, R13, c[0x0][0x308], 0x1 ;  /* 0x0000c2000d3a7a11 */ /* 0x000fc400078408ff */
[----:B------:R-:W-:Y:S02]  /*05e0*/  ISETP.NE.AND.EX P0, PT, RZ, c[0x0][0x264], PT, P0 ;  /* 0x00009900ff007a0c */ /* 0x000fe40003f05300 */
[----:B------:R-:W-:Y:S02]  /*05f0*/  LEA R3, R12, 0xffffff00, 0x8 ;  /* 0xffffff000c037811 */ /* 0x000fe400078e40ff */
[----:B------:R-:W-:Y:S02]  /*0600*/  LEA.HI.X R61, R61, c[0x0][0x244], R2, 0x1, P1 ;  /* 0x000091003d3d7a11 */ /* 0x000fe400008f0c02 */
[----:B------:R-:W-:Y:S02]  /*0610*/  LEA.HI.X R57, R13, c[0x0][0x30c], R6, 0x1, P2 ;  /* 0x0000c3000d397a11 */ /* 0x000fe400010f0c06 */
[----:B------:R-:W-:Y:S02]  /*0620*/  ISETP.NE.U32.AND P1, PT, RZ, c[0x0][0x328], PT ;  /* 0x0000ca00ff007a0c */ /* 0x000fe40003f25070 */
[----:B------:R-:W-:-:S02]  /*0630*/  ISETP.NE.U32.AND P2, PT, RZ, c[0x0][0x348], PT ;  /* 0x0000d200ff007a0c */ /* 0x000fc40003f45070 */
[----:B------:R-:W-:Y:S02]  /*0640*/  IADD3 R55, P5, R3, R8, RZ ;  /* 0x0000000803377210 */ /* 0x000fe40007fbe0ff */
[----:B------:R-:W-:Y:S02]  /*0650*/  SHF.R.S32.HI R0, RZ, 0x1f, R3 ;  /* 0x0000001fff007819 */ /* 0x000fe40000011403 */
[----:B------:R-:W-:Y:S02]  /*0660*/  IADD3 R5, R9, R5, RZ ;  /* 0x0000000509057210 */ /* 0x000fe40007ffe0ff */
[----:B------:R-:W-:Y:S02]  /*0670*/  IADD3 R3, P4, R3, R10, RZ ;  /* 0x0000000a03037210 */ /* 0x000fe40007f9e0ff */
[----:B------:R-:W-:Y:S02]  /*0680*/  IADD3 R7, R11, R7, RZ ;  /* 0x000000070b077210 */ /* 0x000fe40007ffe0ff */
[----:B------:R-:W-:-:S02]  /*0690*/  ISETP.NE.AND.EX P1, PT, RZ, c[0x0][0x32c], PT, P1 ;  /* 0x0000cb00ff007a0c */ /* 0x000fc40003f25310 */
[----:B------:R-:W-:Y:S02]  /*06a0*/  ISETP.NE.AND.EX P2, PT, RZ, c[0x0][0x34c], PT, P2 ;  /* 0x0000d300ff007a0c */ /* 0x000fe40003f45320 */
        /* <DEDUP_REMOVED lines=20> */
[----:B------:R-:W-:-:S02]  /*07f0*/  MOV R50, RZ ;  /* 0x000000ff00327202 */ /* 0x000fc40000000f00 */
[----:B------:R-:W1:Y:S01]  /*0800*/  S2R R52, SR_LANEID ;  /* 0x0000000000347919 */ /* 0x000e620000000000 */
[C---:B0-----:R-:W-:Y:S02]  /*0810*/  SHF.L.U32 R0, R109.reuse, 0x2, RZ ;  /* 0x000000026d007819 */ /* 0x041fe400000006ff */
[C---:B------:R-:W-:Y:S02]  /*0820*/  IADD3 R46, R109.reuse, 0xc0, RZ ;  /* 0x000000c06d2e7810 */ /* 0x040fe40007ffe0ff */
[----:B------:R-:W-:Y:S02]  /*0830*/  LOP3.LUT R0, R0, 0xffffff80, RZ, 0xc0, !PT ;  /* 0xffffff8000007812 */ /* 0x000fe400078ec0ff */
[C---:B------:R-:W-:Y:S02]  /*0840*/  IADD3 R2, R109.reuse, 0xe0, RZ ;  /* 0x000000e06d027810 */ /* 0x040fe40007ffe0ff */
[----:B------:R-:W-:Y:S02]  /*0850*/  LOP3.LUT R51, R0, 0x1f, R109, 0xf8, !PT ;  /* 0x0000001f00337812 */ /* 0x000fe400078ef86d */
[----:B------:R-:W-:-:S02]  /*0860*/  SHF.L.U32 R48, R109, 0x3, RZ ;  /* 0x000000036d307819 */ /* 0x000fc400000006ff */
[----:B------:R-:W-:Y:S02]  /*0870*/  IADD3 R94, R0, R51, RZ ;  /* 0x00000033005e7210 */ /* 0x000fe40007ffe0ff */
[C---:B------:R-:W-:Y:S02]  /*0880*/  LOP3.LUT R49, R109.reuse, 0x1f, RZ, 0xc0, !PT ;  /* 0x0000001f6d317812 */ /* 0x040fe400078ec0ff */
[-C--:B------:R-:W-:Y:S02]  /*0890*/  LEA.HI.SX32 R47, R109, R109.reuse, 0x1b ;  /* 0x0000006d6d2f7211 */ /* 0x080fe400078fdaff */
[-C--:B------:R-:W-:Y:S02]  /*08a0*/  LEA.HI.SX32 R46, R46, R109.reuse, 0x1b ;  /* 0x0000006d2e2e7211 */ /* 0x080fe400078fdaff */
[----:B------:R-:W-:Y:S02]  /*08b0*/  LEA.HI.SX32 R45, R2, R109, 0x1b ;  /* 0x0000006d022d7211 */ /* 0x000fe400078fdaff */
[----:B------:R-:W-:-:S02]  /*08c0*/  LEA.HI.SX32 R44, R48, R48, 0x1b ;  /* 0x00000030302c7211 */ /* 0x000fc400078fdaff */
[----:B------:R-:W-:Y:S02]  /*08d0*/  SHF.R.S32.HI R95, RZ, 0x1f, R94 ;  /* 0x0000001fff5f7819 */ /* 0x000fe4000001145e */
[C---:B------:R-:W-:Y:S02]  /*08e0*/  IADD3 R39, R94.reuse, 0x20, RZ ;  /* 0x000000205e277810 */ /* 0x040fe40007ffe0ff */
[C---:B------:R-:W-:Y:S02]  /*08f0*/  IADD3 R38, R94.reuse, 0x40, RZ ;  /* 0x000000405e267810 */ /* 0x040fe40007ffe0ff */
[C---:B------:R-:W-:Y:S02]  /*0900*/  IADD3 R37, R94.reuse, 0x60, RZ ;  /* 0x000000605e257810 */ /* 0x040fe40007ffe0ff */
[C---:B------:R-:W-:Y:S02]  /*0910*/  IADD3 R36, R94.reuse, 0x80, RZ ;  /* 0x000000805e247810 */ /* 0x040fe40007ffe0ff */
[----:B------:R-:W-:-:S02]  /*0920*/  IADD3 R35, R94, 0xa0, RZ ;  /* 0x000000a05e237810 */ /* 0x000fc40007ffe0ff */
[C---:B------:R-:W-:Y:S02]  /*0930*/  IADD3 R34, R94.reuse, 0xc0, RZ ;  /* 0x000000c05e227810 */ /* 0x040fe40007ffe0ff */
[----:B-1----:R-:W-:Y:S02]  /*0940*/  IADD3 R33, R94, 0xe0, RZ ;  /* 0x000000e05e217810 */ /* 0x002fe40007ffe0ff */
.L_x_13599:
[----:B------:R-:W-:Y:S01]  /*0950*/  IADD3 R32, -R50, c[0x0][0x174], RZ ;  /* 0x00005d0032207a10 */ /* 0x000fe20007ffe1ff */
[----:B------:R-:W-:Y:S01]  /*0960*/  BAR.SYNC.DEFER_BLOCKING 0x0 ;  /* 0x0000000000007b1d */ /* 0x000fe20000010000 */
[C---:B------:R-:W-:Y:S02]  /*0970*/  LOP3.LUT R7, R51.reuse, 0x20, RZ, 0xfc, !PT ;  /* 0x0000002033077812 */ /* 0x040fe400078efcff */
[----:B------:R-:W-:Y:S02]  /*0980*/  LEA R31, R32, 0xffffff80, 0x7 ;  /* 0xffffff80201f7811 */ /* 0x000fe400078e38ff */
[----:B------:R-:W-:Y:S02]  /*0990*/  LOP3.LUT R9, R51, 0x40, RZ, 0xfc, !PT ;  /* 0x0000004033097812 */ /* 0x000fe400078efcff */
[----:B------:R-:W-:-:S02]  /*09a0*/  IADD3 R30, -R31, c[0x0][0x168], RZ ;  /* 0x00005a001f1e7a10 */ /* 0x000fc40007ffe1ff */
[C---:B------:R-:W-:Y:S02]  /*09b0*/  LOP3.LUT R11, R51.reuse, 0x60, RZ, 0xfc, !PT ;  /* 0x00000060330b7812 */ /* 0x040fe400078efcff */
[-C--:B------:R-:W-:Y:S02]  /*09c0*/  ISETP.GE.AND P0, PT, R51, R30.reuse, PT ;  /* 0x0000001e3300720c */ /* 0x080fe40003f06270 */
[-C--:B------:R-:W-:Y:S02]  /*09d0*/  ISETP.GE.AND P1, PT, R7, R30.reuse, PT ;  /* 0x0000001e0700720c */ /* 0x080fe40003f26270 */
[-C--:B------:R-:W-:Y:S02]  /*09e0*/  ISETP.GE.AND P2, PT, R9, R30.reuse, PT ;  /* 0x0000001e0900720c */ /* 0x080fe40003f46270 */
[----:B------:R-:W-:Y:S02]  /*09f0*/  ISETP.GE.AND P3, PT, R11, R30, PT ;  /* 0x0000001e0b00720c */ /* 0x000fe40003f66270 */
[----:B-1----:R-:W-:-:S02]  /*0a00*/  MOV R2, R108 ;  /* 0x0000006c00027202 */ /* 0x002fc40000000f00 */
[----:B------:R-:W-:Y:S02]  /*0a10*/  MOV R3, R61 ;  /* 0x0000003d00037202 */ /* 0x000fe40000000f00 */
[----:B------:R-:W-:Y:S02]  /*0a20*/  PRMT R0, RZ, 0x7610, R0 ;  /* 0x00007610ff007816 */ /* 0x000fe40000000000 */
[----:B------:R-:W-:Y:S01]  /*0a30*/  PRMT R4, RZ, 0x7610, R4 ;  /* 0x00007610ff047816 */ /* 0x000fe20000000004 */
[----:B------:R-:W-:Y:S01]  /*0a40*/  IMAD.WIDE R2, R51, 0x2, R2 ;  /* 0x0000000233027825 */ /* 0x000fe200078e0202 */
[----:B------:R-:W-:Y:S02]  /*0a50*/  PRMT R5, RZ, 0x7610, R5 ;  /* 0x00007610ff057816 */ /* 0x000fe40000000005 */
[----:B------:R-:W-:Y:S02]  /*0a60*/  PRMT R6, RZ, 0x7610, R6 ;  /* 0x00007610ff067816 */ /* 0x000fe40000000006 */
[----:B0-2---:R0:W2:Y:S04]  /*0a70*/  @!P0 LDG.E.U16 R0, [R2.64] ;  /* 0x0000000802008981 */ /* 0x0050a8000c1e1500 */
[----:B---3--:R0:W3:Y:S04]  /*0a80*/  @!P1 LDG.E.U16 R4, [R2.64+0x40] ;  /* 0x0000400802049981 */ /* 0x0080e8000c1e1500 */
[----:B----4-:R0:W4:Y:S04]  /*0a90*/  @!P2 LDG.E.U16 R5, [R2.64+0x80] ;  /* 0x000080080205a981 */ /* 0x010128000c1e1500 */
        /* <DEDUP_REMOVED lines=28> */
[----:B------:R-:W-:Y:S02]  /*0c60*/  ISETP.GE.AND P0, PT, R51, R30, PT ;  /* 0x0000001e3300720c */ /* 0x000fe40003f06270 */
[----:B0-----:R-:W-:Y:S02]  /*0c70*/  PRMT R4, RZ, 0x7610, R4 ;  /* 0x00007610ff047816 */ /* 0x001fe40000000004 */
[----:B--2---:R-:W-:Y:S02]  /*0c80*/  MOV R2, R58 ;  /* 0x0000003a00027202 */ /* 0x004fe40000000f00 */
[----:B------:R-:W-:-:S02]  /*0c90*/  MOV R3, R57 ;  /* 0x0000003900037202 */ /* 0x000fc40000000f00 */
[----:B-1----:R-:W-:Y:S02]  /*0ca0*/  PRMT R6, RZ, 0x7610, R6 ;  /* 0x00007610ff067816 */ /* 0x002fe40000000006 */
[----:B------:R-:W-:Y:S01]  /*0cb0*/  PRMT R0, RZ, 0x7610, R0 ;  /* 0x00007610ff007816 */ /* 0x000fe20000000000 */
[----:B------:R-:W-:Y:S01]  /*0cc0*/  IMAD.WIDE R2, R51, 0x2, R2 ;  /* 0x0000000233027825 */ /* 0x000fe200078e0202 */
        /* <DEDUP_REMOVED lines=15> */
[----:B------:R-:W-:Y:S01]  /*0dc0*/  CS2R R26, SRZ ;  /* 0x00000000001a7805 */ /* 0x000fe2000001ff00 */
[----:B------:R-:W-:-:S02]  /*0dd0*/  ISETP.GE.AND P0, PT, R5, 0x1, PT ;  /* 0x000000010500780c */ /* 0x000fc40003f06270 */
[----:B------:R-:W-:Y:S02]  /*0de0*/  PRMT R11, RZ, 0x7610, R20 ;  /* 0x00007610ff0b7816 */ /* 0x000fe40000000014 */
[----:B------:R-:W-:Y:S02]  /*0df0*/  MOV R25, RZ ;  /* 0x000000ff00197202 */ /* 0x000fe40000000f00 */
[--C-:B------:R-:W-:Y:S02]  /*0e00*/  PRMT R17, RZ, 0x5410, R21.reuse ;  /* 0x00005410ff117816 */ /* 0x100fe40000000015 */
        /* <DEDUP_REMOVED lines=29> */
[----:B------:R-:W-:Y:S01]  /*0fe0*/  MOV R6, c[0x0][0x2bc] ;  /* 0x0000af0000067a02 */ /* 0x000fe20000000f00 */
[--C-:B------:R-:W-:Y:S01]  /*0ff0*/  FADD.FTZ R17, R17, R114.reuse ;  /* 0x0000007211117221 */ /* 0x100fe20000010000 */
[----:B------:R-:W-:Y:S01]  /*1000*/  SHF.R.U32.HI R4, RZ, 0x1, R3 ;  /* 0x00000001ff047819 */ /* 0x000fe20000011603 */
[----:B------:R-:W-:Y:S01]  /*1010*/  FADD.FTZ R15, R15, R114 ;  /* 0x000000720f0f7221 */ /* 0x000fe20000010000 */
[----:B------:R-:W-:Y:S01]  /*1020*/  MOV R5, c[0x0][0x2b8] ;  /* 0x0000ae0000057a02 */ /* 0x000fe20000000f00 */
[----:B------:R-:W-:Y:S01]  /*1030*/  FADD.FTZ R14, R14, R14 ;  /* 0x0000000e0e0e7221 */ /* 0x000fe20000010000 */
[--C-:B------:R-:W-:Y:S01]  /*1040*/  SHF.R.U32.HI R0, RZ, 0x1, R6.reuse ;  /* 0x00000001ff007819 */ /* 0x100fe20000011606 */
[----:B------:R-:W-:Y:S01]  /*1050*/  FADD.FTZ R13, R13, R13 ;  /* 0x0000000d0d0d7221 */ /* 0x000fe20000010000 */
[----:B------:R-:W-:Y:S01]  /*1060*/  SHF.R.U64 R2, R2, 0x1, R3 ;  /* 0x0000000102027819 */ /* 0x000fe20000001203 */
[-C--:B------:R-:W-:Y:S01]  /*1070*/  IMAD R3, R4, R115.reuse, RZ ;  /* 0x0000007304037224 */ /* 0x080fe200078e02ff */
[----:B------:R-:W-:Y:S01]  /*1080*/  SHF.R.U64 R4, R5, 0x1, R6 ;  /* 0x0000000105047819 */ /* 0x000fe20000001206 */
[-C--:B------:R-:W-:Y:S01]  /*1090*/  IMAD R0, R0, R115.reuse, RZ ;  /* 0x0000007300007224 */ /* 0x080fe200078e02ff */
[----:B------:R-:W-:Y:S01]  /*10a0*/  SHF.R.S32.HI R18, RZ, 0x1f, R112 ;  /* 0x0000001fff127819 */ /* 0x000fe20000011470 */
[----:B------:R-:W-:Y:S01]  /*10b0*/  IMAD R7, R113, R2, R3 ;  /* 0x0000000271077224 */ /* 0x000fe200078e0203 */
[----:B------:R-:W-:Y:S01]  /*10c0*/  MOV R10, RZ ;  /* 0x000000ff000a7202 */ /* 0x000fe20000000f00 */
[----:B------:R-:W-:Y:S01]  /*10d0*/  IMAD.WIDE.U32 R2, R2, R115, RZ ;  /* 0x0000007302027225 */ /* 0x000fe200078e00ff */
[----:B------:R-:W-:-:S03]  /*10e0*/  MOV R28, RZ ;  /* 0x000000ff001c7202 */ /* 0x000fc60000000f00 */
[----:B------:R-:W-:Y:S01]  /*10f0*/  IMAD R9, R113, R4, R0 ;  /* 0x0000000471097224 */ /* 0x000fe200078e0200 */
[----:B------:R-:W-:Y:S01]  /*1100*/  IADD3 R3, R3, R7, RZ ;  /* 0x0000000703037210 */ /* 0x000fe20007ffe0ff */
[----:B------:R-:W-:-:S04]  /*1110*/  IMAD.WIDE.U32 R4, R4, R115, RZ ;  /* 0x0000007304047225 */ /* 0x000fc800078e00ff */
[C---:B------:R-:W-:Y:S01]  /*1120*/  IMAD R7, R18.reuse, c[0x0][0x2a0], RZ ;  /* 0x0000a80012077a24 */ /* 0x040fe200078e02ff */
[----:B------:R-:W-:Y:S01]  /*1130*/  IADD3 R5, R5, R9, RZ ;  /* 0x0000000905057210 */ /* 0x000fe20007ffe0ff */
[----:B------:R-:W-:Y:S02]  /*1140*/  IMAD R21, R18, c[0x0][0x2c0], RZ ;  /* 0x0000b00012157a24 */ /* 0x000fe400078e02ff */
[C---:B------:R-:W-:Y:S02]  /*1150*/  IMAD R9, R112.reuse, c[0x0][0x2a4], R7 ;  /* 0x0000a90070097a24 */ /* 0x040fe400078e0207 */
[----:B------:R-:W-:-:S04]  /*1160*/  IMAD.WIDE.U32 R2, R112, c[0x0][0x2a0], R2 ;  /* 0x0000a80070027a25 */ /* 0x000fc800078e0002 */
[C---:B------:R-:W-:Y:S02]  /*1170*/  IMAD R21, R112.reuse, c[0x0][0x2c4], R21 ;  /* 0x0000b10070157a24 */ /* 0x040fe400078e0215 */
[----:B------:R-:W-:Y:S01]  /*1180*/  IMAD.WIDE.U32 R6, R112, c[0x0][0x2c0], R4 ;  /* 0x0000b00070067a25 */ /* 0x000fe200078e0004 */
[----:B------:R-:W-:Y:S02]  /*1190*/  IADD3 R5, R3, R9, RZ ;  /* 0x0000000903057210 */ /* 0x000fe40007ffe0ff */
[----:B------:R-:W-:Y:S01]  /*11a0*/  LEA R4, P0, R2, c[0x0][0x318], 0x3 ;  /* 0x0000c60002047a11 */ /* 0x000fe200078018ff */
[----:B------:R-:W-:Y:S01]  /*11b0*/  FADD.FTZ R12, R41, R41 ;  /* 0x00000029290c7221 */ /* 0x000fe20000010000 */
[----:B------:R-:W-:Y:S01]  /*11c0*/  IADD3 R3, R7, R21, RZ ;  /* 0x0000001507037210 */ /* 0x000fe20007ffe0ff */
[----:B------:R-:W-:Y:S01]  /*11d0*/  FADD.FTZ R11, R43, R43 ;  /* 0x0000002b2b0b7221 */ /* 0x000fe20000010000 */
[----:B------:R-:W-:Y:S02]  /*11e0*/  LEA R8, P1, R6, c[0x0][0x320], 0x3 ;  /* 0x0000c80006087a11 */ /* 0x000fe400078218ff */
[----:B------:R-:W-:-:S02]  /*11f0*/  LEA.HI.X R5, R2, c[0x0][0x31c], R5, 0x3, P0 ;  /* 0x0000c70002057a11 */ /* 0x000fc400000f1c05 */
[----:B------:R-:W-:Y:S02]  /*1200*/  IADD3 R7, R50, -c[0x0][0x174], RZ ;  /* 0x80005d0032077a10 */ /* 0x000fe40007ffe0ff */
[----:B------:R-:W-:Y:S01]  /*1210*/  LEA.HI.X R9, R6, c[0x0][0x324], R3, 0x3, P1 ;  /* 0x0000c90006097a11 */ /* 0x000fe200008f1c03 */
[----:B------:R-:W-:Y:S01]  /*1220*/  IMAD.WIDE.U32 R2, R109, 0x4, R4 ;  /* 0x000000046d027825 */ /* 0x000fe200078e0004 */
[----:B------:R-:W-:-:S03]  /*1230*/  IADD3 R21, R32, -0x1, RZ ;  /* 0xffffffff20157810 */ /* 0x000fc60007ffe0ff */
[----:B------:R-:W-:Y:S01]  /*1240*/  IMAD R7, R7, -0x100, RZ ;  /* 0xffffff0007077824 */ /* 0x000fe200078e02ff */
[----:B------:R-:W-:Y:S01]  /*1250*/  LEA.HI R0, R21, R21, RZ, 0x1 ;  /* 0x0000001515007211 */ /* 0x000fe200078f08ff */
[----:B------:R-:W-:Y:S02]  /*1260*/  IMAD.WIDE.U32 R4, R109, 0x4, R8 ;  /* 0x000000046d047825 */ /* 0x000fe400078e0008 */
[----:B------:R-:W-:Y:S01]  /*1270*/  CS2R R8, SRZ ;  /* 0x0000000000087805 */ /* 0x000fe2000001ff00 */
[----:B------:R-:W-:Y:S01]  /*1280*/  LOP3.LUT R0, R0, 0xfffffe, RZ, 0xc0, !PT ;  /* 0x00fffffe00007812 */ /* 0x000fe200078ec0ff */
[----:B------:R-:W-:-:S03]  /*1290*/  IMAD.WIDE R2, R7, 0x4, R2 ;  /* 0x0000000407027825 */ /* 0x000fc600078e0202 */
[----:B------:R-:W-:Y:S01]  /*12a0*/  IADD3 R21, R21, -R0, RZ ;  /* 0x8000000015157210 */ /* 0x000fe20007ffe0ff */
[----:B------:R-:W-:Y:S01]  /*12b0*/  IMAD.WIDE R4, R7, 0x4, R4 ;  /* 0x0000000407047825 */ /* 0x000fe200078e0204 */
[C---:B------:R-:W-:Y:S02]  /*12c0*/  IADD3 R90, P0, R2.reuse, -0x380, RZ ;  /* 0xfffffc80025a7810 */ /* 0x040fe40007f1e0ff */
[C---:B------:R-:W-:Y:S02]  /*12d0*/  IADD3 R88, P1, R2.reuse, -0x300, RZ ;  /* 0xfffffd0002587810 */ /* 0x040fe40007f3e0ff */
        /* <DEDUP_REMOVED lines=10> */
[C---:B------:R-:W-:Y:S02]  /*1380*/  IADD3.X R81, R3.reuse, -0x1, RZ, P5, !PT ;  /* 0xffffffff03517810 */ /* 0x040fe40002ffe4ff */
[----:B------:R-:W-:Y:S02]  /*1390*/  IADD3.X R79, R3, -0x1, RZ, P6, !PT ;  /* 0xffffffff034f7810 */ /* 0x000fe400037fe4ff */
[C---:B------:R-:W-:Y:S02]  /*13a0*/  IADD3 R76, P0, R4.reuse, -0x380, RZ ;  /* 0xfffffc80044c7810 */ /* 0x040fe40007f1e0ff */
[C---:B------:R-:W-:Y:S02]  /*13b0*/  IADD3 R74, P1, R4.reuse, -0x300, RZ ;  /* 0xfffffd00044a7810 */ /* 0x040fe40007f3e0ff */
        /* <DEDUP_REMOVED lines=10> */
[C---:B------:R-:W-:Y:S02]  /*1460*/  IADD3.X R67, R5.reuse, -0x1, RZ, P5, !PT ;  /* 0xffffffff05437810 */ /* 0x040fe40002ffe4ff */
[----:B------:R-:W-:Y:S02]  /*1470*/  IADD3.X R65, R5, -0x1, RZ, P6, !PT ;  /* 0xffffffff05417810 */ /* 0x000fe400037fe4ff */
.L_x_13594:
[----:B---3--:R-:W-:Y:S01]  /*1480*/  SHF.R.S32.HI R127, RZ, 0x1f, R10 ;  /* 0x0000001fff7f7819 */ /* 0x008fe2000001140a */
[----:B------:R-:W-:Y:S01]  /*1490*/  IMAD.WIDE.U32 R4, R10, c[0x0][0x1a0], R94 ;  /* 0x000068000a047a25 */ /* 0x000fe200078e005e */
[----:B------:R-:W-:-:S02]  /*14a0*/  IADD3 R30, -R31, c[0x0][0x168], RZ ;  /* 0x00005a001f1e7a10 */ /* 0x000fc40007ffe1ff */
[----:B------:R-:W-:Y:S01]  /*14b0*/  PRMT R29, RZ, 0x7610, R29 ;  /* 0x00007610ff1d7816 */ /* 0x000fe2000000001d */
[----:B------:R-:W-:Y:S01]  /*14c0*/  IMAD R3, R127, c[0x0][0x1a0], RZ ;  /* 0x000068007f037a24 */ /* 0x000fe200078e02ff */
[----:B------:R-:W-:Y:S02]  /*14d0*/  SHF.L.U32 R106, R30, 0x1, RZ ;  /* 0x000000011e6a7819 */ /* 0x000fe400000006ff */
[----:B------:R-:W-:Y:S01]  /*14e0*/  LEA R2, P3, R4, R56, 0x1 ;  /* 0x0000003804027211 */ /* 0x000fe200078608ff */
[----:B------:R-:W-:Y:S01]  /*14f0*/  IMAD R3, R10, c[0x0][0x1a4], R3 ;  /* 0x000069000a037a24 */ /* 0x000fe200078e0203 */
[-C--:B------:R-:W-:Y:S02]  /*1500*/  ISETP.GE.AND P0, PT, R94, R106.reuse, PT ;  /* 0x0000006a5e00720c */ /* 0x080fe40003f06270 */
[-C--:B------:R-:W-:Y:S02]  /*1510*/  ISETP.GE.AND P1, PT, R39, R106.reuse, PT ;  /* 0x0000006a2700720c */ /* 0x080fe40003f26270 */
[----:B------:R-:W-:-:S02]  /*1520*/  ISETP.GE.AND P2, PT, R38, R106, PT ;  /* 0x0000006a2600720c */ /* 0x000fc40003f46270 */
[----:B------:R-:W-:Y:S02]  /*1530*/  IADD3 R0, R5, R3, RZ ;  /* 0x0000000305007210 */ /* 0x000fe40007ffe0ff */
[----:B------:R-:W-:Y:S02]  /*1540*/  PRMT R40, RZ, 0x7610, R40 ;  /* 0x00007610ff287816 */ /* 0x000fe40000000028 */
[----:B------:R-:W-:Y:S02]  /*1550*/  LEA.HI.X R3, R4, R55, R0, 0x1, P3 ;  /* 0x0000003704037211 */ /* 0x000fe400018f0c00 */
[----:B------:R-:W-:-:S03]  /*1560*/  PRMT R41, RZ, 0x7610, R41 ;  /* 0x00007610ff297816 */ /* 0x000fc60000000029 */
[----:B0-2---:R0:W2:Y:S01]  /*1570*/  @!P0 LDG.E.U16 R29, [R2.64] ;  /* 0x00000008021d8981 */ /* 0x0050a2000c1e1500 */
[----:B------:R-:W-:-:S03]  /*1580*/  ISETP.GE.AND P0, PT, R37, R106, PT ;  /* 0x0000006a2500720c */ /* 0x000fc60003f06270 */
[----:B------:R0:W3:Y:S01]  /*1590*/  @!P1 LDG.E.U16 R40, [R2.64+0x40] ;  /* 0x0000400802289981 */ /* 0x0000e2000c1e1500 */
[----:B------:R-:W-:-:S03]  /*15a0*/  ISETP.GE.AND P1, PT, R36, R106, PT ;  /* 0x0000006a2400720c */ /* 0x000fc60003f26270 */
[----:B----4-:R0:W4:Y:S01]  /*15b0*/  @!P2 LDG.E.U16 R41, [R2.64+0x80] ;  /* 0x000080080229a981 */ /* 0x010122000c1e1500 */
        /* <DEDUP_REMOVED lines=18> */
[----:B------:R-:W-:Y:S01]  /*16e0*/  IMAD R119, R127, c[0x0][0x1c0], RZ ;  /* 0x000070007f777a24 */ /* 0x000fe200078e02ff */
[----:B------:R-:W-:Y:S01]  /*16f0*/  IADD3 R63, R52, 0x20, RZ ;  /* 0x00000020343f7810 */ /* 0x000fe20007ffe0ff */
[C---:B------:R-:W-:Y:S02]  /*1700*/  IMAD R107, R10.reuse, c[0x0][0x18c], R107 ;  /* 0x000063000a6b7a24 */ /* 0x040fe400078e026b */
[----:B------:R-:W-:Y:S01]  /*1710*/  IMAD.WIDE.U32 R6, R10, c[0x0][0x188], R6 ;  /* 0x000062000a067a25 */ /* 0x000fe200078e0006 */
[----:B------:R-:W-:-:S03]  /*1720*/  IADD3 R105, R52, 0x40, RZ ;  /* 0x0000004034697810 */ /* 0x000fc60007ffe0ff */
[----:B------:R-:W-:Y:S01]  /*1730*/  IMAD.WIDE.U32 R4, R10, c[0x0][0x1c0], R94 ;  /* 0x000070000a047a25 */ /* 0x000fe200078e005e */
[----:B------:R-:W-:-:S03]  /*1740*/  LEA.HI.SX32 R63, R63, R52, 0x1b ;  /* 0x000000343f3f7211 */ /* 0x000fc600078fdaff */
[----:B0-----:R-:W-:Y:S01]  /*1750*/  IMAD R3, R10, c[0x0][0x1c4], R119 ;  /* 0x000071000a037a24 */ /* 0x001fe200078e0277 */
[----:B------:R-:W-:Y:S02]  /*1760*/  IADD3 R7, R7, R107, RZ ;  /* 0x0000006b07077210 */ /* 0x000fe40007ffe0ff */
[----:B------:R-:W-:Y:S02]  /*1770*/  LEA R62, P0, R6, c[0x0][0x220], 0x3 ;  /* 0x00008800063e7a11 */ /* 0x000fe400078018ff */
[-C--:B------:R-:W-:Y:S02]  /*1780*/  LEA.HI.SX32 R105, R105, R52.reuse, 0x1b ;  /* 0x0000003469697211 */ /* 0x080fe400078fdaff */
[----:B------:R-:W-:Y:S02]  /*1790*/  IADD3 R3, R5, R3, RZ ;  /* 0x0000000305037210 */ /* 0x000fe40007ffe0ff */
[----:B------:R-:W-:Y:S02]  /*17a0*/  LEA.HI.SX32 R0, R52, R52, 0x1b ;  /* 0x0000003434007211 */ /* 0x000fe400078fdaff */
[----:B------:R-:W-:-:S02]  /*17b0*/  SHF.L.U32 R5, R63, 0x1, RZ ;  /* 0x000000013f057819 */ /* 0x000fc400000006ff */
[----:B------:R-:W-:Y:S02]  /*17c0*/  LEA.HI.X R63, R6, c[0x0][0x224], R7, 0x3, P0 ;  /* 0x00008900063f7a11 */ /* 0x000fe400000f1c07 */
[----:B------:R-:W-:Y:S02]  /*17d0*/  SHF.L.U32 R120, R105, 0x1, RZ ;  /* 0x0000000169787819 */ /* 0x000fe400000006ff */
[C---:B------:R-:W-:Y:S02]  /*17e0*/  IADD3 R7, R52.reuse, 0x60, RZ ;  /* 0x0000006034077810 */ /* 0x040fe40007ffe0ff */
[----:B------:R-:W-:Y:S01]  /*17f0*/  IADD3 R105, R52, 0x80, RZ ;  /* 0x0000008034697810 */ /* 0x000fe20007ffe0ff */
[----:B------:R-:W4:Y:S01]  /*1800*/  LDG.E.64 R62, [R62.64] ;  /* 0x000000083e3e7981 */ /* 0x000f22000c1e1b00 */
[----:B------:R-:W-:Y:S02]  /*1810*/  SHF.L.U32 R0, R0, 0x1, RZ ;  /* 0x0000000100007819 */ /* 0x000fe400000006ff */
[----:B------:R-:W-:-:S02]  /*1820*/  IADD3 R107, R52, 0xa0, RZ ;  /* 0x000000a0346b7810 */ /* 0x000fc40007ffe0ff */
[C---:B------:R-:W-:Y:S02]  /*1830*/  IADD3 R119, R52.reuse, 0xc0, RZ ;  /* 0x000000c034777810 */ /* 0x040fe40007ffe0ff */
[----:B------:R-:W-:Y:S02]  /*1840*/  IADD3 R121, R52, 0xe0, RZ ;  /* 0x000000e034797810 */ /* 0x000fe40007ffe0ff */
[-C--:B------:R-:W-:Y:S02]  /*1850*/  LEA.HI.SX32 R7, R7, R52.reuse, 0x1b ;  /* 0x0000003407077211 */ /* 0x080fe400078fdaff */
[-C--:B------:R-:W-:Y:S02]  /*1860*/  LEA.HI.SX32 R105, R105, R52.reuse, 0x1b ;  /* 0x0000003469697211 */ /* 0x080fe400078fdaff */
[----:B------:R-:W-:Y:S02]  /*1870*/  LEA.HI.SX32 R107, R107, R52, 0x1b ;  /* 0x000000346b6b7211 */ /* 0x000fe400078fdaff */
[----:B------:R-:W-:-:S02]  /*1880*/  ISETP.GE.AND P6, PT, R94, R106, PT ;  /* 0x0000006a5e00720c */ /* 0x000fc40003fc6270 */
[-C--:B------:R-:W-:Y:S02]  /*1890*/  LEA.HI.SX32 R119, R119, R52.reuse, 0x1b ;  /* 0x0000003477777211 */ /* 0x080fe400078fdaff */
[----:B------:R-:W-:Y:S02]  /*18a0*/  LEA.HI.SX32 R121, R121, R52, 0x1b ;  /* 0x0000003479797211 */ /* 0x000fe400078fdaff */
[----:B------:R-:W-:Y:S02]  /*18b0*/  SHF.L.U32 R7, R7, 0x1, RZ ;  /* 0x0000000107077819 */ /* 0x000fe400000006ff */
[----:B------:R-:W-:Y:S02]  /*18c0*/  LEA R2, P1, R4, R54, 0x1 ;  /* 0x0000003604027211 */ /* 0x000fe400078208ff */
[----:B------:R-:W-:Y:S02]  /*18d0*/  SHF.L.U32 R130, R119, 0x1, RZ ;  /* 0x0000000177827819 */ /* 0x000fe400000006ff */
[----:B------:R-:W-:-:S02]  /*18e0*/  SHF.L.U32 R121, R121, 0x1, RZ ;  /* 0x0000000179797819 */ /* 0x000fc400000006ff */
[-C--:B------:R-:W-:Y:S02]  /*18f0*/  ISETP.GE.AND P5, PT, R39, R106.reuse, PT ;  /* 0x0000006a2700720c */ /* 0x080fe40003fa6270 */
[----:B------:R-:W-:Y:S02]  /*1900*/  LEA.HI.X R3, R4, R53, R3, 0x1, P1 ;  /* 0x0000003504037211 */ /* 0x000fe400008f0c03 */
        /* <DEDUP_REMOVED lines=10> */
[----:B---3--:R0:W-:Y:S04]  /*19b0*/  STS.U16 [R5+0x40], R40 ;  /* 0x0000402805007388 */ /* 0x0081e80000000400 */
[----:B----4-:R1:W-:Y:S01]  /*19c0*/  STS.U16 [R120+0x80], R41 ;  /* 0x0000802978007388 */ /* 0x0103e20000000400 */
[----:B0-----:R-:W-:-:S02]  /*19d0*/  SHF.L.U32 R40, R105, 0x1, RZ ;  /* 0x0000000169287819 */ /* 0x001fc400000006ff */
[----:B-1----:R-:W-:Y:S02]  /*19e0*/  SHF.L.U32 R41, R107, 0x1, RZ ;  /* 0x000000016b297819 */ /* 0x002fe400000006ff */
[----:B------:R-:W-:Y:S01]  /*19f0*/  PRMT R105, RZ, 0x7610, R105 ;  /* 0x00007610ff697816 */ /* 0x000fe20000000069 */
[----:B------:R0:W-:Y:S04]  /*1a00*/  STS.U16 [R7+0xc0], R42 ;  /* 0x0000c02a07007388 */ /* 0x0001e80000000400 */
[----:B------:R1:W-:Y:S04]  /*1a10*/  STS.U16 [R40+0x100], R43 ;  /* 0x0001002b28007388 */ /* 0x0003e80000000400 */
[----:B------:R-:W-:Y:S04]  /*1a20*/  STS.U16 [R41+0x140], R102 ;  /* 0x0001406629007388 */ /* 0x000fe80000000400 */
[----:B------:R-:W-:Y:S01]  /*1a30*/  STS.U16 [R130+0x180], R103 ;  /* 0x0001806782007388 */ /* 0x000fe20000000400 */
[----:B0-----:R-:W-:-:S03]  /*1a40*/  PRMT R42, RZ, 0x7610, R42 ;  /* 0x00007610ff2a7816 */ /* 0x001fc6000000002a */
[----:B------:R0:W-:Y:S01]  /*1a50*/  STS.U16 [R121+0x1c0], R104 ;  /* 0x0001c06879007388 */ /* 0x0001e20000000400 */
[----:B------:R-:W-:-:S06]  /*1a60*/  NOP ;  /* 0x0000000000007918 */ /* 0x000fcc0000000000 */
[----:B------:R2:W3:Y:S01]  /*1a70*/  @!P6 LDG.E.U16 R105, [R2.64] ;  /* 0x000000080269e981 */ /* 0x0004e2000c1e1500 */
[----:B------:R-:W-:Y:S02]  /*1a80*/  ISETP.GE.AND P6, PT, R33, R106, PT ;  /* 0x0000006a2100720c */ /* 0x000fe40003fc6270 */
[----:B-1----:R-:W-:Y:S01]  /*1a90*/  PRMT R43, RZ, 0x7610, R43 ;  /* 0x00007610ff2b7816 */ /* 0x002fe2000000002b */
[----:B------:R2:W4:Y:S01]  /*1aa0*/  @!P5 LDG.E.U16 R42, [R2.64+0x40] ;  /* 0x00004008022ad981 */ /* 0x000522000c1e1500 */
[----:B0-----:R-:W-:-:S03]  /*1ab0*/  PRMT R104, RZ, 0x7610, R104 ;  /* 0x00007610ff687816 */ /* 0x001fc60000000068 */
[----:B------:R2:W4:Y:S04]  /*1ac0*/  @!P2 LDG.E.U16 R119, [R2.64+0x100] ;  /* 0x000100080277a981 */ /* 0x000528000c1e1500 */
[----:B------:R2:W4:Y:S04]  /*1ad0*/  @!P4 LDG.E.U16 R43, [R2.64+0x80] ;  /* 0x00008008022bc981 */ /* 0x000528000c1e1500 */
[----:B------:R2:W4:Y:S04]  /*1ae0*/  @!P3 LDG.E.U16 R104, [R2.64+0xc0] ;  /* 0x0000c0080268b981 */ /* 0x000528000c1e1500 */
[----:B------:R2:W4:Y:S04]  /*1af0*/  @!P1 LDG.E.U16 R132, [R2.64+0x140] ;  /* 0x0001400802849981 */ /* 0x000528000c1e1500 */
[----:B------:R2:W4:Y:S04]  /*1b00*/  @!P0 LDG.E.U16 R125, [R2.64+0x180] ;  /* 0x00018008027d8981 */ /* 0x000528000c1e1500 */
[----:B------:R2:W4:Y:S01]  /*1b10*/  @!P6 LDG.E.U16 R134, [R2.64+0x1c0] ;  /* 0x0001c0080286e981 */ /* 0x000522000c1e1500 */
[----:B------:R-:W-:Y:S01]  /*1b20*/  SHF.L.U32 R29, R52, 0x3, RZ ;  /* 0x00000003341d7819 */ /* 0x000fe200000006ff */
[----:B------:R-:W-:-:S02]  /*1b30*/  FMUL.FTZ R4, R19, R63 ;  /* 0x0000003f13047220 */ /* 0x000fc40000410000 */
[----:B------:R-:W-:Y:S02]  /*1b40*/  FMUL.FTZ R136, R62, 1.4426950216293334961 ;  /* 0x3fb8aa3b3e887820 */ /* 0x000fe40000410000 */
[----:B------:R-:W-:Y:S02]  /*1b50*/  FMUL.RZ R122, R4, 0.15915493667125701904 ;  /* 0x3e22f983047a7820 */ /* 0x000fe4000040c000 */
[----:B------:R-:W-:Y:S01]  /*1b60*/  FMUL.FTZ R102, R19, R136 ;  /* 0x0000008813667220 */ /* 0x000fe20000410000 */
[----:B------:R-:W-:Y:S01]  /*1b70*/  ISETP.NE.AND P1, PT, R109, RZ, PT ;  /* 0x000000ff6d00720c */ /* 0x000fe20003f25270 */
[----:B------:R-:W-:Y:S01]  /*1b80*/  MUFU.COS R140, R122 ;  /* 0x0000007a008c7308 */ /* 0x000fe20000000000 */
[----:B------:R-:W-:-:S07]  /*1b90*/  LEA.HI.SX32 R4, R29, R29, 0x1b ;  /* 0x0000001d1d047211 */ /* 0x000fce00078fdaff */
[----:B------:R-:W0:Y:S01]  /*1ba0*/  MUFU.EX2 R103, R102 ;  /* 0x0000006600677308 */ /* 0x000e220000000800 */
[----:B------:R-:W-:Y:S02]  /*1bb0*/  SHF.L.U32 R123, R4, 0x1, RZ ;  /* 0x00000001047b7819 */ /* 0x000fe400000006ff */
[----:B--2---:R-:W-:-:S03]  /*1bc0*/  LEA R2, R21, R10, 0x8 ;  /* 0x0000000a15027211 */ /* 0x004fc600078e40ff */
[----:B------:R-:W1:Y:S02]  /*1bd0*/  LDS.U16 R6, [R123] ;  /* 0x000000007b067984 */ /* 0x000e640000000400 */
[----:B------:R2:W0:Y:S02]  /*1be0*/  MUFU.SIN R138, R122 ;  /* 0x0000007a008a7308 */ /* 0x0004240000000400 */
[----:B------:R-:W1:Y:S01]  /*1bf0*/  LDS.U16 R4, [R123+0x2] ;  /* 0x000002007b047984 */ /* 0x000e620000000400 */
[----:B------:R-:W-:-:S03]  /*1c00*/  @P1 IADD3 R2, R109, 0x200, RZ ;  /* 0x000002006d021810 */ /* 0x000fc60007ffe0ff */
[----:B------:R-:W-:Y:S04]  /*1c10*/  LDS.U16 R106, [R123+0x4] ;  /* 0x000004007b6a7984 */ /* 0x000fe80000000400 */
[----:B------:R-:W-:Y:S04]  /*1c20*/  LDS.U16 R107, [R123+0x6] ;  /* 0x000006007b6b7984 */ /* 0x000fe80000000400 */
[----:B------:R-:W1:Y:S04]  /*1c30*/  LDS.U16 R128, [R123+0x8] ;  /* 0x000008007b807984 */ /* 0x000e680000000400 */
[----:B------:R-:W1:Y:S04]  /*1c40*/  LDS.U16 R126, [R123+0xa] ;  /* 0x00000a007b7e7984 */ /* 0x000e680000000400 */
[----:B------:R-:W1:Y:S04]  /*1c50*/  LDS.U16 R124, [R123+0xc] ;  /* 0x00000c007b7c7984 */ /* 0x000e680000000400 */
[----:B--2---:R-:W2:Y:S01]  /*1c60*/  LDS.U16 R122, [R123+0xe] ;  /* 0x00000e007b7a7984 */ /* 0x004ea20000000400 */
[----:B------:R-:W-:Y:S01]  /*1c70*/  ISETP.NE.AND P0, PT, R49, RZ, PT ;  /* 0x000000ff3100720c */ /* 0x000fe20003f05270 */
[----:B0-----:R-:W-:-:S02]  /*1c80*/  FMUL.FTZ R102, R103, R140 ;  /* 0x0000008c67667220 */ /* 0x001fc40000410000 */
[----:B------:R-:W-:Y:S01]  /*1c90*/  FMUL.FTZ R103, R103, R138 ;  /* 0x0000008a67677220 */ /* 0x000fe20000410000 */
[----:B------:R-:W-:-:S13]  /*1ca0*/  ISETP.LT.OR P2, PT, R32, 0x2, P0 ;  /* 0x000000022000780c */ /* 0x000fda0000741670 */
[----:B------:R-:W-:-:S05]  /*1cb0*/  @!P2 IADD3 R3, R32, -0x2, RZ ;  /* 0xfffffffe2003a810 */ /* 0x000fca0007ffe0ff */
[----:B------:R-:W-:Y:S01]  /*1cc0*/  @!P2 IMAD R3, R3, c[0x0][0x16c], R10 ;  /* 0x00005b000303aa24 */ /* 0x000fe200078e020a */
[----:B-1----:R-:W-:Y:S02]  /*1cd0*/  PRMT R6, RZ, 0x5410, R6 ;  /* 0x00005410ff067816 */ /* 0x002fe40000000006 */
[----:B------:R-:W-:Y:S02]  /*1ce0*/  PRMT R4, RZ, 0x5410, R4 ;  /* 0x00005410ff047816 */ /* 0x000fe40000000004 */
[----:B------:R-:W-:Y:S02]  /*1cf0*/  PRMT R128, RZ, 0x5410, R128 ;  /* 0x00005410ff807816 */ /* 0x000fe40000000080 */
[----:B------:R-:W-:-:S03]  /*1d00*/  PRMT R126, RZ, 0x5410, R126 ;  /* 0x00005410ff7e7816 */ /* 0x000fc6000000007e */
[C---:B------:R-:W-:Y:S02]  /*1d10*/  FMUL.FTZ R149, R17.reuse, R128 ;  /* 0x0000008011957220 */ /* 0x040fe40000410000 */
[----:B------:R-:W-:Y:S01]  /*1d20*/  FMUL.FTZ R141, R17, R126 ;  /* 0x0000007e118d7220 */ /* 0x000fe20000410000 */
[----:B------:R-:W-:-:S05]  /*1d30*/  PRMT R124, RZ, 0x5410, R124 ;  /* 0x00005410ff7c7816 */ /* 0x000fca000000007c */
[----:B------:R-:W-:Y:S01]  /*1d40*/  FMUL.FTZ R139, R15, R124 ;  /* 0x0000007c0f8b7220 */ /* 0x000fe20000410000 */
[----:B--2---:R-:W-:Y:S01]  /*1d50*/  PRMT R122, RZ, 0x5410, R122 ;  /* 0x00005410ff7a7816 */ /* 0x004fe2000000007a */
[----:B------:R-:W-:Y:S01]  /*1d60*/  BSSY B0, `(.L_x_13564) ;  /* 0x0000067000007945 */ /* 0x000fe20003800000 */
[----:B---3--:R-:W-:Y:S04]  /*1d70*/  STS.U16 [R0+0x210], R105 ;  /* 0x0002106900007388 */ /* 0x008fe80000000400 */
        /* <DEDUP_REMOVED lines=20> */
[-C--:B------:R-:W-:Y:S02]  /*1ec0*/  FMUL.FTZ R0, R16, R136.reuse ;  /* 0x0000008810007220 */ /* 0x080fe40000410000 */
[----:B------:R-:W-:Y:S01]  /*1ed0*/  MUFU.COS R7, R125 ;  /* 0x0000007d00077308 */ /* 0x000fe20000000000 */
[----:B------:R-:W-:Y:S01]  /*1ee0*/  FMUL.FTZ R123, R17, R63 ;  /* 0x0000003f117b7220 */ /* 0x000fe20000410000 */
[----:B------:R-:W-:Y:S01]  /*1ef0*/  CS2R R104, SRZ ;  /* 0x0000000000687805 */ /* 0x000fe2000001ff00 */
[----:B------:R-:W-:Y:S01]  /*1f00*/  @!P2 IMAD.WIDE R2, R3, 0x10, R100 ;  /* 0x000000100302a825 */ /* 0x000fe200078e0264 */
[----:B------:R-:W-:Y:S06]  /*1f10*/  BAR.SYNC.DEFER_BLOCKING 0x0 ;  /* 0x0000000000007b1d */ /* 0x000fec0000010000 */
[----:B------:R-:W0:Y:S01]  /*1f20*/  MUFU.EX2 R0, R0 ;  /* 0x0000000000007308 */ /* 0x000e220000000800 */
[----:B------:R-:W-:-:S02]  /*1f30*/  FMUL.FTZ R120, R17, R136 ;  /* 0x0000008811787220 */ /* 0x000fc40000410000 */
[----:B------:R-:W-:-:S05]  /*1f40*/  FMUL.RZ R133, R123, 0.15915493667125701904 ;  /* 0x3e22f9837b857820 */ /* 0x000fca000040c000 */
[----:B------:R-:W1:Y:S08]  /*1f50*/  MUFU.SIN R5, R125 ;  /* 0x0000007d00057308 */ /* 0x000e700000000400 */
[----:B------:R-:W-:Y:S01]  /*1f60*/  MUFU.EX2 R120, R120 ;  /* 0x0000007800787308 */ /* 0x000fe20000000800 */
[----:B------:R1:W5:Y:S01]  /*1f70*/  @!P2 LDG.E.64 R104, [R2.64+0x8] ;  /* 0x000008080268a981 */ /* 0x000362000c1e1b00 */
[----:B0-----:R-:W-:Y:S01]  /*1f80*/  FMUL.FTZ R132, R0, R7 ;  /* 0x0000000700847220 */ /* 0x001fe20000410000 */
[----:B------:R-:W-:-:S05]  /*1f90*/  PRMT R7, RZ, 0x5410, R92 ;  /* 0x00005410ff077816 */ /* 0x000fca000000005c */
[----:B-1----:R-:W0:Y:S01]  /*1fa0*/  MUFU.SIN R3, R133 ;  /* 0x0000008500037308 */ /* 0x002e220000000400 */
[----:B------:R-:W-:Y:S02]  /*1fb0*/  FMUL.FTZ R2, R15, R63 ;  /* 0x0000003f0f027220 */ /* 0x000fe40000410000 */
[----:B------:R-:W-:Y:S02]  /*1fc0*/  FMUL.FTZ R130, R0, R5 ;  /* 0x0000000500827220 */ /* 0x000fe40000410000 */
[----:B------:R-:W-:Y:S02]  /*1fd0*/  FMUL.FTZ R0, R19, R6 ;  /* 0x0000000613007220 */ /* 0x000fe40000410000 */
[----:B------:R-:W-:Y:S02]  /*1fe0*/  FMUL.RZ R137, R2, 0.15915493667125701904 ;  /* 0x3e22f98302897820 */ /* 0x000fe4000040c000 */
[----:B------:R-:W-:Y:S02]  /*1ff0*/  FMUL.FTZ R136, R15, R136 ;  /* 0x000000880f887220 */ /* 0x000fe40000410000 */
[----:B------:R-:W-:-:S02]  /*2000*/  FMUL.FTZ R2, R19, R4 ;  /* 0x0000000413027220 */ /* 0x000fc40000410000 */
[C---:B------:R-:W-:Y:S01]  /*2010*/  FMUL.FTZ R147, R7.reuse, R0 ;  /* 0x0000000007937220 */ /* 0x040fe20000410000 */
[----:B------:R1:W1:Y:S01]  /*2020*/  MUFU.COS R135, R133 ;  /* 0x0000008500877308 */ /* 0x0002620000000000 */
[----:B------:R-:W-:Y:S02]  /*2030*/  FMUL.FTZ R151, R7, R2 ;  /* 0x0000000207977220 */ /* 0x000fe40000410000 */
[----:B0-----:R-:W-:Y:S01]  /*2040*/  FMUL.FTZ R134, R120, R3 ;  /* 0x0000000378867220 */ /* 0x001fe20000410000 */
[----:B------:R-:W-:Y:S01]  /*2050*/  PRMT R3, RZ, 0x5410, R107 ;  /* 0x00005410ff037816 */ /* 0x000fe2000000006b */
[----:B------:R-:W-:-:S03]  /*2060*/  FMUL.FTZ R2, R130, R147 ;  /* 0x0000009382027220 */ /* 0x000fc60000410000 */
[----:B------:R-:W-:Y:S01]  /*2070*/  MUFU.EX2 R136, R136 ;  /* 0x0000008800887308 */ /* 0x000fe20000000800 */
[----:B------:R-:W-:Y:S01]  /*2080*/  FFMA.FTZ R107, R132, R151, R2 ;  /* 0x00000097846b7223 */ /* 0x000fe20000010002 */
[----:B------:R-:W-:Y:S01]  /*2090*/  PRMT R5, RZ, 0x7610, R92 ;  /* 0x00007610ff057816 */ /* 0x000fe2000000005c */
[----:B------:R-:W-:Y:S01]  /*20a0*/  FMUL.FTZ R148, R16, R3 ;  /* 0x0000000310947220 */ /* 0x000fe20000410000 */
[----:B------:R-:W-:-:S04]  /*20b0*/  PRMT R2, RZ, 0x5410, R106 ;  /* 0x00005410ff027816 */ /* 0x000fc8000000006a */
[----:B------:R-:W0:Y:S01]  /*20c0*/  MUFU.COS R125, R137 ;  /* 0x00000089007d7308 */ /* 0x000e220000000000 */
[----:B------:R-:W-:Y:S02]  /*20d0*/  FMUL.FTZ R0, R130, R151 ;  /* 0x0000009782007220 */ /* 0x000fe40000410000 */
[----:B------:R-:W-:Y:S02]  /*20e0*/  FMUL.FTZ R146, R16, R2 ;  /* 0x0000000210927220 */ /* 0x000fe40000410000 */
[----:B------:R-:W-:-:S03]  /*20f0*/  FFMA.FTZ R0, R132, R147, -R0 ;  /* 0x0000009384007223 */ /* 0x000fc60000010800 */
[----:B------:R-:W2:Y:S01]  /*2100*/  MUFU.SIN R123, R137 ;  /* 0x00000089007b7308 */ /* 0x000ea20000000400 */
[C---:B-1----:R-:W-:Y:S02]  /*2110*/  FFMA.FTZ R133, R5.reuse, R148, R107 ;  /* 0x0000009405857223 */ /* 0x042fe4000001006b */
[----:B------:R-:W-:Y:S02]  /*2120*/  FMUL.FTZ R135, R120, R135 ;  /* 0x0000008778877220 */ /* 0x000fe40000410000 */
[----:B------:R-:W-:Y:S02]  /*2130*/  FFMA.FTZ R0, R5, R146, R0 ;  /* 0x0000009205007223 */ /* 0x000fe40000010000 */
[----:B------:R-:W-:Y:S02]  /*2140*/  FMUL.FTZ R106, R134, R133 ;  /* 0x00000085866a7220 */ /* 0x000fe40000410000 */
[----:B------:R-:W-:Y:S02]  /*2150*/  FMUL.FTZ R107, R103, R130 ;  /* 0x00000082676b7220 */ /* 0x000fe40000410000 */
[----:B0-----:R-:W-:-:S02]  /*2160*/  FMUL.FTZ R140, R136, R125 ;  /* 0x0000007d888c7220 */ /* 0x001fc40000410000 */
[----:B------:R-:W-:Y:S02]  /*2170*/  FFMA.FTZ R125, R135, R0, -R106 ;  /* 0x00000000877d7223 */ /* 0x000fe4000001086a */
[C---:B------:R-:W-:Y:S02]  /*2180*/  FMUL.FTZ R106, R102.reuse, R130 ;  /* 0x00000082666a7220 */ /* 0x040fe40000410000 */
[----:B------:R-:W-:Y:S02]  /*2190*/  FFMA.FTZ R107, R102, R132, -R107 ;  /* 0x00000084666b7223 */ /* 0x000fe4000001086b */
[----:B------:R-:W-:Y:S01]  /*21a0*/  FMUL.FTZ R120, R134, R0 ;  /* 0x0000000086787220 */ /* 0x000fe20000410000 */
[----:B------:R-:W-:Y:S01]  /*21b0*/  PRMT R0, RZ, 0x5410, R93 ;  /* 0x00005410ff007816 */ /* 0x000fe2000000005d */
[----:B--2---:R-:W-:Y:S02]  /*21c0*/  FMUL.FTZ R138, R136, R123 ;  /* 0x0000007b888a7220 */ /* 0x004fe40000410000 */
[----:B------:R-:W-:-:S02]  /*21d0*/  FFMA.FTZ R106, R103, R132, R106 ;  /* 0x00000084676a7223 */ /* 0x000fc4000001006a */
[C---:B------:R-:W-:Y:S02]  /*21e0*/  FMUL.FTZ R123, R134.reuse, R107 ;  /* 0x0000006b867b7220 */ /* 0x040fe40000410000 */
[C---:B------:R-:W-:Y:S02]  /*21f0*/  FFMA.FTZ R133, R135.reuse, R133, R120 ;  /* 0x0000008587857223 */ /* 0x040fe40000010078 */
[-C--:B------:R-:W-:Y:S02]  /*2200*/  FMUL.FTZ R120, R134, R106.reuse ;  /* 0x0000006a86787220 */ /* 0x080fe40000410000 */
[C---:B------:R-:W-:Y:S02]  /*2210*/  FFMA.FTZ R125, R0.reuse, R149, R125 ;  /* 0x00000095007d7223 */ /* 0x040fe4000001007d */
[----:B------:R-:W-:Y:S01]  /*2220*/  FFMA.FTZ R123, R135, R106, R123 ;  /* 0x0000006a877b7223 */ /* 0x000fe2000001007b */
[----:B------:R-:W-:Y:S01]  /*2230*/  ISETP.NE.AND P2, PT, R109, 0x1f, PT ;  /* 0x0000001f6d00780c */ /* 0x000fe20003f45270 */
[----:B------:R-:W-:-:S02]  /*2240*/  FFMA.FTZ R133, R0, R141, R133 ;  /* 0x0000008d00857223 */ /* 0x000fc40000010085 */
[----:B------:R-:W-:Y:S02]  /*2250*/  FFMA.FTZ R107, R135, R107, -R120 ;  /* 0x0000006b876b7223 */ /* 0x000fe40000010878 */
[C---:B------:R-:W-:Y:S02]  /*2260*/  FMUL.FTZ R120, R138.reuse, R125 ;  /* 0x0000007d8a787220 */ /* 0x040fe40000410000 */
[C---:B------:R-:W-:Y:S02]  /*2270*/  FMUL.FTZ R152, R138.reuse, R123 ;  /* 0x0000007b8a987220 */ /* 0x040fe40000410000 */
[-C--:B------:R-:W-:Y:S02]  /*2280*/  FMUL.FTZ R106, R138, R133.reuse ;  /* 0x000000858a6a7220 */ /* 0x080fe40000410000 */
[C---:B------:R-:W-:Y:S01]  /*2290*/  FFMA.FTZ R133, R140.reuse, R133, R120 ;  /* 0x000000858c857223 */ /* 0x040fe20000010078 */
[----:B------:R-:W-:Y:S01]  /*22a0*/  PRMT R120, RZ, 0x7610, R93 ;  /* 0x00007610ff787816 */ /* 0x000fe2000000005d */
[----:B------:R-:W-:-:S02]  /*22b0*/  FFMA.FTZ R152, R140, R107, -R152 ;  /* 0x0000006b8c987223 */ /* 0x000fc40000010898 */
[----:B------:R-:W-:Y:S02]  /*22c0*/  FFMA.FTZ R106, R140, R125, -R106 ;  /* 0x0000007d8c6a7223 */ /* 0x000fe4000001086a */
[----:B------:R-:W-:Y:S02]  /*22d0*/  FMUL.FTZ R107, R138, R107 ;  /* 0x0000006b8a6b7220 */ /* 0x000fe40000410000 */
[----:B------:R-:W-:Y:S02]  /*22e0*/  FFMA.FTZ R145, R120, R139, R106 ;  /* 0x0000008b78917223 */ /* 0x000fe4000001006a */
[----:B------:R-:W-:Y:S02]  /*22f0*/  FFMA.FTZ R125, R140, R123, R107 ;  /* 0x0000007b8c7d7223 */ /* 0x000fe4000001006b */
[----:B------:R0:W1:Y:S01]  /*2300*/  @P2 LDS.64 R106, [R109.X8+0x20b8] ;  /* 0x0020b8006d6a2984 */ /* 0x0000620000008a00 */
[----:B------:R-:W-:-:S04]  /*2310*/  FMUL.FTZ R137, R15, R122 ;  /* 0x0000007a0f897220 */ /* 0x000fc80000410000 */
[----:B------:R-:W-:Y:S01]  /*2320*/  FFMA.FTZ R150, R120, R137, R133 ;  /* 0x0000008978967223 */ /* 0x000fe20000010085 */
[----:B------:R-:W-:Y:S05]  /*2330*/  @P2 BRA `(.L_x_13565) ;  /* 0x0000009000002947 */ /* 0x000fea0003800000 */
[----:B---34-:R-:W-:Y:S01]  /*2340*/  ISETP.NE.AND P3, PT, R32, c[0x0][0x174], PT ;  /* 0x00005d0020007a0c */ /* 0x018fe20003f65270 */
[----:B-1----:R-:W-:-:S12]  /*2350*/  HFMA2.MMA R107, -RZ, RZ, 0, 0 ;  /* 0x00000000ff6b7435 */ /* 0x002fd800000001ff */
[----:B------:R-:W-:-:S04]  /*2360*/  @P3 IADD3 R123, -R50, c[0x0][0x174], RZ ;  /* 0x00005d00327b3a10 */ /* 0x000fc80007ffe1ff */
[----:B------:R-:W-:-:S04]  /*2370*/  @P3 LEA.HI R106, R123, R123, RZ, 0x1 ;  /* 0x0000007b7b6a3211 */ /* 0x000fc800078f08ff */
[----:B------:R-:W-:-:S04]  /*2380*/  @P3 LOP3.LUT R106, R106, 0xfffffe, RZ, 0xc0, !PT ;  /* 0x00fffffe6a6a3812 */ /* 0x000fc800078ec0ff */
[----:B------:R-:W-:Y:S02]  /*2390*/  @P3 IADD3 R123, -R106, R123, RZ ;  /* 0x0000007b6a7b3210 */ /* 0x000fe40007ffe1ff */
[----:B------:R-:W-:Y:S02]  /*23a0*/  MOV R106, 0x3f800000 ;  /* 0x3f800000006a7802 */ /* 0x000fe40000000f00 */
[----:B------:R-:W-:-:S05]  /*23b0*/  @P3 LEA R123, R123, R10, 0x8 ;  /* 0x0000000a7b7b3211 */ /* 0x000fca00078e40ff */
[----:B------:R1:W2:Y:S02]  /*23c0*/  @P3 LDS.64 R106, [R123.X8+0x10b0] ;  /* 0x0010b0007b6a3984 */ /* 0x0002a40000008a00 */
.L_x_13565:
[----:B---34-:R-:W-:Y:S05]  /*23d0*/  BSYNC B0 ;  /* 0x0000000000007941 */ /* 0x018fea0003800000 */
.L_x_13564:
[----:B------:R-:W3:Y:S01]  /*23e0*/  SHFL.UP PT, R136, R145, 0x1, RZ ;  /* 0x0420000091887989 */ /* 0x000ee200000e00ff */
[----:B------:R-:W-:Y:S01]  /*23f0*/  ISETP.GE.AND P3, PT, R52, 0x1, PT ;  /* 0x000000013400780c */ /* 0x000fe20003f66270 */
[----:B------:R-:W-:Y:S01]  /*2400*/  BSSY B0, `(.L_x_13566) ;  /* 0x000009d000007945 */ /* 0x000fe20003800000 */
[----:B------:R-:W-:Y:S01]  /*2410*/  PRMT R41, RZ, 0x5410, R41 ;  /* 0x00005410ff297816 */ /* 0x000fe20000000029 */
[----:B------:R-:W4:Y:S01]  /*2420*/  SHFL.UP PT, R142, R150, 0x1, RZ ;  /* 0x04200000968e7989 */ /* 0x000f2200000e00ff */
[----:B------:R-:W-:Y:S02]  /*2430*/  PRMT R42, RZ, 0x5410, R42 ;  /* 0x00005410ff2a7816 */ /* 0x000fe4000000002a */
[----:B------:R-:W-:Y:S01]  /*2440*/  ISETP.GE.OR P0, PT, R32, c[0x0][0x174], P0 ;  /* 0x00005d0020007a0c */ /* 0x000fe20000706670 */
[----:B-1----:R-:W1:Y:S01]  /*2450*/  SHFL.UP PT, R123, R152, 0x1, RZ ;  /* 0x04200000987b7989 */ /* 0x002e6200000e00ff */
[----:B------:R-:W-:Y:S02]  /*2460*/  PRMT R131, RZ, 0x5410, R131 ;  /* 0x00005410ff837816 */ /* 0x000fe40000000083 */
[----:B------:R-:W-:Y:S01]  /*2470*/  PRMT R129, RZ, 0x5410, R129 ;  /* 0x00005410ff817816 */ /* 0x000fe20000000081 */
[----:B------:R-:W0:Y:S01]  /*2480*/  SHFL.UP PT, R133, R125, 0x1, RZ ;  /* 0x042000007d857989 */ /* 0x000e2200000e00ff */
[C---:B------:R-:W-:Y:S01]  /*2490*/  ISETP.GT.U32.AND P4, PT, R49.reuse, 0x1b, PT ;  /* 0x0000001b3100780c */ /* 0x040fe20003f84070 */
[C---:B------:R-:W-:Y:S01]  /*24a0*/  FMUL.FTZ R131, R14.reuse, R131 ;  /* 0x000000830e837220 */ /* 0x040fe20000410000 */
[C---:B------:R-:W-:Y:S01]  /*24b0*/  ISETP.GT.U32.AND P5, PT, R49.reuse, 0x17, PT ;  /* 0x000000173100780c */ /* 0x040fe20003fa4070 */
[----:B------:R-:W-:Y:S01]  /*24c0*/  FMUL.FTZ R129, R14, R129 ;  /* 0x000000810e817220 */ /* 0x000fe20000410000 */
[----:B-----5:R-:W-:Y:S01]  /*24d0*/  SHFL.IDX PT, R104, R104, RZ, 0x1f ;  /* 0x00001fff68687589 */ /* 0x020fe200000e0000 */
[----:B------:R-:W-:-:S03]  /*24e0*/  ISETP.GT.U32.AND P6, PT, R49, 0xf, PT ;  /* 0x0000000f3100780c */ /* 0x000fc60003fc4070 */
[----:B------:R-:W-:Y:S01]  /*24f0*/  SHFL.IDX PT, R105, R105, RZ, 0x1f ;  /* 0x00001fff69697589 */ /* 0x000fe200000e0000 */
[C---:B---3--:R-:W-:Y:S02]  /*2500*/  FMUL.FTZ R155, R125.reuse, R136 ;  /* 0x000000887d9b7220 */ /* 0x048fe40000410000 */
[CC--:B----4-:R-:W-:Y:S02]  /*2510*/  FMUL.FTZ R153, R125.reuse, R142.reuse ;  /* 0x0000008e7d997220 */ /* 0x0d0fe40000410000 */
[C---:B------:R-:W-:Y:S02]  /*2520*/  FFMA.FTZ R155, R152.reuse, R142, R155 ;  /* 0x0000008e989b7223 */ /* 0x040fe4000001009b */
[----:B-1----:R-:W-:Y:S02]  /*2530*/  FMUL.FTZ R143, R125, R123 ;  /* 0x0000007b7d8f7220 */ /* 0x002fe40000410000 */
[C---:B------:R-:W-:Y:S02]  /*2540*/  FFMA.FTZ R136, R152.reuse, R136, -R153 ;  /* 0x0000008898887223 */ /* 0x040fe40000010899 */
[----:B0-----:R-:W-:-:S02]  /*2550*/  FFMA.FTZ R142, R152, R133, R143 ;  /* 0x00000085988e7223 */ /* 0x001fc4000001008f */
[----:B------:R-:W-:Y:S02]  /*2560*/  FMUL.FTZ R133, R125, R133 ;  /* 0x000000857d857220 */ /* 0x000fe40000410000 */
[----:B------:R-:W-:Y:S01]  /*2570*/  @P3 FADD.FTZ R145, R145, R136 ;  /* 0x0000008891913221 */ /* 0x000fe20000010000 */
[----:B------:R-:W-:Y:S01]  /*2580*/  FSEL R142, R125, R142, !P3 ;  /* 0x0000008e7d8e7208 */ /* 0x000fe20005800000 */
[----:B------:R-:W-:Y:S02]  /*2590*/  @P3 FADD.FTZ R150, R150, R155 ;  /* 0x0000009b96963221 */ /* 0x000fe40000010000 */
[----:B------:R-:W-:Y:S01]  /*25a0*/  @P3 FFMA.FTZ R152, R152, R123, -R133 ;  /* 0x0000007b98983223 */ /* 0x000fe20000010885 */
[----:B------:R-:W-:Y:S01]  /*25b0*/  ISETP.GE.AND P3, PT, R52, 0x2, PT ;  /* 0x000000023400780c */ /* 0x000fe20003f66270 */
[----:B------:R-:W0:Y:S04]  /*25c0*/  SHFL.UP PT, R133, R145, 0x2, RZ ;  /* 0x0440000091857989 */ /* 0x000e2800000e00ff */
[----:B------:R-:W1:Y:S04]  /*25d0*/  SHFL.UP PT, R143, R150, 0x2, RZ ;  /* 0x04400000968f7989 */ /* 0x000e6800000e00ff */
[----:B------:R-:W3:Y:S04]  /*25e0*/  SHFL.UP PT, R123, R152, 0x2, RZ ;  /* 0x04400000987b7989 */ /* 0x000ee800000e00ff */
[----:B------:R-:W4:Y:S01]  /*25f0*/  SHFL.UP PT, R125, R142, 0x2, RZ ;  /* 0x044000008e7d7989 */ /* 0x000f2200000e00ff */
[----:B0-----:R-:W-:-:S02]  /*2600*/  FMUL.FTZ R155, R142, R133 ;  /* 0x000000858e9b7220 */ /* 0x001fc40000410000 */
[-C--:B-1----:R-:W-:Y:S02]  /*2610*/  FMUL.FTZ R153, R142, R143.reuse ;  /* 0x0000008f8e997220 */ /* 0x082fe40000410000 */
[----:B------:R-:W-:Y:S02]  /*2620*/  FFMA.FTZ R155, R152, R143, R155 ;  /* 0x0000008f989b7223 */ /* 0x000fe4000001009b */
[----:B---3--:R-:W-:Y:S02]  /*2630*/  FMUL.FTZ R144, R142, R123 ;  /* 0x0000007b8e907220 */ /* 0x008fe40000410000 */
[----:B------:R-:W-:Y:S02]  /*2640*/  FFMA.FTZ R154, R152, R133, -R153 ;  /* 0x00000085989a7223 */ /* 0x000fe40000010899 */
[-C--:B----4-:R-:W-:Y:S02]  /*2650*/  FMUL.FTZ R136, R142, R125.reuse ;  /* 0x0000007d8e887220 */ /* 0x090fe40000410000 */
        /* <DEDUP_REMOVED lines=18> */
[----:B------:R-:W-:Y:S01]  /*2780*/  @P3 FFMA.FTZ R152, R152, R123, -R133 ;  /* 0x0000007b98983223 */ /* 0x000fe20000010885 */
[----:B------:R-:W-:Y:S01]  /*2790*/  PRMT R142, RZ, 0x5410, R119 ;  /* 0x00005410ff8e7816 */ /* 0x000fe20000000077 */
[----:B------:R-:W-:Y:S01]  /*27a0*/  @P3 FADD.FTZ R145, R145, R136 ;  /* 0x0000008891913221 */ /* 0x000fe20000010000 */
[----:B------:R-:W-:Y:S01]  /*27b0*/  PRMT R136, RZ, 0x5410, R121 ;  /* 0x00005410ff887816 */ /* 0x000fe20000000079 */
[----:B------:R-:W-:Y:S01]  /*27c0*/  @P3 FADD.FTZ R150, R150, R155 ;  /* 0x0000009b96963221 */ /* 0x000fe20000010000 */
[----:B------:R-:W0:Y:S01]  /*27d0*/  SHFL.UP PT, R133, R152, 0x8, RZ ;  /* 0x0500000098857989 */ /* 0x000e2200000e00ff */
[C---:B------:R-:W-:Y:S01]  /*27e0*/  FMUL.FTZ R125, R11.reuse, R142 ;  /* 0x0000008e0b7d7220 */ /* 0x040fe20000410000 */
[----:B------:R-:W-:Y:S01]  /*27f0*/  ISETP.GE.AND P3, PT, R52, 0x8, PT ;  /* 0x000000083400780c */ /* 0x000fe20003f66270 */
[----:B------:R-:W-:Y:S01]  /*2800*/  FMUL.FTZ R123, R11, R136 ;  /* 0x000000880b7b7220 */ /* 0x000fe20000410000 */
[----:B------:R-:W1:Y:S01]  /*2810*/  SHFL.UP PT, R143, R150, 0x8, RZ ;  /* 0x05000000968f7989 */ /* 0x000e6200000e00ff */
[----:B------:R-:W-:-:S02]  /*2820*/  FMUL.FTZ R119, R12, R41 ;  /* 0x000000290c777220 */ /* 0x000fc40000410000 */
[-C--:B------:R-:W-:Y:S01]  /*2830*/  FMUL.FTZ R121, R140, R123.reuse ;  /* 0x0000007b8c797220 */ /* 0x080fe20000410000 */
[----:B------:R-:W3:Y:S01]  /*2840*/  SHFL.UP PT, R136, R145, 0x8, RZ ;  /* 0x0500000091887989 */ /* 0x000ee200000e00ff */
[C---:B------:R-:W-:Y:S02]  /*2850*/  FMUL.FTZ R41, R138.reuse, R123 ;  /* 0x0000007b8a297220 */ /* 0x040fe40000410000 */
[-C--:B------:R-:W-:Y:S01]  /*2860*/  FFMA.FTZ R142, -R138, R125.reuse, -R121 ;  /* 0x0000007d8a8e7223 */ /* 0x080fe20000010979 */
[----:B------:R-:W4:Y:S01]  /*2870*/  SHFL.UP PT, R144, R153, 0x8, RZ ;  /* 0x0500000099907989 */ /* 0x000f2200000e00ff */
[----:B------:R-:W-:Y:S01]  /*2880*/  PRMT R121, RZ, 0x5410, R40 ;  /* 0x00005410ff797816 */ /* 0x000fe20000000028 */
[----:B------:R-:W-:Y:S02]  /*2890*/  FFMA.FTZ R40, R140, R125, -R41 ;  /* 0x0000007d8c287223 */ /* 0x000fe40000010829 */
[----:B------:R-:W-:Y:S02]  /*28a0*/  FADD.FTZ R159, -R119, R142 ;  /* 0x0000008e779f7221 */ /* 0x000fe40000010100 */
[----:B------:R-:W-:-:S02]  /*28b0*/  FMUL.FTZ R121, R12, R121 ;  /* 0x000000790c797220 */ /* 0x000fc40000410000 */
[C---:B------:R-:W-:Y:S02]  /*28c0*/  FMUL.FTZ R142, R134.reuse, -R159 ;  /* 0x8000009f868e7220 */ /* 0x040fe40000410000 */
[----:B------:R-:W-:Y:S02]  /*28d0*/  FADD.FTZ R40, R121, R40 ;  /* 0x0000002879287221 */ /* 0x000fe40000010000 */
[----:B0-----:R-:W-:Y:S02]  /*28e0*/  FMUL.FTZ R41, R153, R133 ;  /* 0x0000008599297220 */ /* 0x001fe40000410000 */
[-C--:B------:R-:W-:Y:S02]  /*28f0*/  FFMA.FTZ R142, R135, R40.reuse, -R142 ;  /* 0x00000028878e7223 */ /* 0x080fe4000001088e */
[----:B------:R-:W-:Y:S02]  /*2900*/  FMUL.FTZ R156, R134, -R40 ;  /* 0x80000028869c7220 */ /* 0x000fe40000410000 */
[----:B-1----:R-:W-:-:S02]  /*2910*/  FMUL.FTZ R155, R153, R143 ;  /* 0x0000008f999b7220 */ /* 0x002fc40000410000 */
[CC--:B---3--:R-:W-:Y:S02]  /*2920*/  FMUL.FTZ R40, R153.reuse, R136.reuse ;  /* 0x0000008899287220 */ /* 0x0c8fe40000410000 */
[C---:B------:R-:W-:Y:S02]  /*2930*/  FFMA.FTZ R136, R152.reuse, R136, -R155 ;  /* 0x0000008898887223 */ /* 0x040fe4000001089b */
[CC--:B----4-:R-:W-:Y:S01]  /*2940*/  FFMA.FTZ R154, R152.reuse, R144.reuse, R41 ;  /* 0x00000090989a7223 */ /* 0x0d0fe20000010029 */
[----:B------:R-:W-:Y:S01]  /*2950*/  HFMA2.MMA R41, -RZ, RZ, 0, 0 ;  /* 0x00000000ff297435 */ /* 0x000fe200000001ff */
[C---:B------:R-:W-:Y:S02]  /*2960*/  FMUL.FTZ R144, R153.reuse, R144 ;  /* 0x0000009099907220 */ /* 0x040fe40000410000 */
[C---:B------:R-:W-:Y:S01]  /*2970*/  FFMA.FTZ R143, R152.reuse, R143, R40 ;  /* 0x0000008f988f7223 */ /* 0x040fe20000010028 */
[----:B------:R-:W-:Y:S01]  /*2980*/  FSEL R153, R153, R154, !P3 ;  /* 0x0000009a99997208 */ /* 0x000fe20005800000 */
[----:B------:R-:W-:Y:S01]  /*2990*/  @P3 FFMA.FTZ R152, R152, R133, -R144 ;  /* 0x0000008598983223 */ /* 0x000fe20000010890 */
[----:B------:R-:W-:Y:S01]  /*29a0*/  PRMT R144, RZ, 0x5410, R43 ;  /* 0x00005410ff907816 */ /* 0x000fe2000000002b */
[----:B------:R-:W-:Y:S01]  /*29b0*/  @P3 FADD.FTZ R145, R145, R136 ;  /* 0x0000008891913221 */ /* 0x000fe20000010000 */
[----:B------:R-:W-:Y:S01]  /*29c0*/  MOV R40, 0x3f800000 ;  /* 0x3f80000000287802 */ /* 0x000fe20000000f00 */
[----:B------:R-:W-:Y:S01]  /*29d0*/  @P3 FADD.FTZ R150, R150, R143 ;  /* 0x0000008f96963221 */ /* 0x000fe20000010000 */
[----:B------:R-:W0:Y:S01]  /*29e0*/  SHFL.UP PT, R155, R152, 0x10, RZ ;  /* 0x06000000989b7989 */ /* 0x000e2200000e00ff */
[----:B------:R-:W-:Y:S01]  /*29f0*/  FFMA.FTZ R159, R135, R159, R156 ;  /* 0x0000009f879f7223 */ /* 0x000fe2000001009c */
[----:B------:R-:W-:Y:S01]  /*2a00*/  ISETP.GE.AND P3, PT, R52, 0x10, PT ;  /* 0x000000103400780c */ /* 0x000fe20003f66270 */
[----:B--2---:R-:W-:Y:S01]  /*2a10*/  FMUL.FTZ R43, R138, R107 ;  /* 0x0000006b8a2b7220 */ /* 0x004fe20000410000 */
[----:B------:R-:W1:Y:S01]  /*2a20*/  SHFL.UP PT, R143, R145, 0x10, RZ ;  /* 0x06000000918f7989 */ /* 0x000e6200000e00ff */
[----:B------:R-:W-:-:S02]  /*2a30*/  FMUL.FTZ R136, R13, R42 ;  /* 0x0000002a0d887220 */ /* 0x000fc40000410000 */
[-C--:B------:R-:W-:Y:S01]  /*2a40*/  FMUL.FTZ R42, R138, -R106.reuse ;  /* 0x8000006a8a2a7220 */ /* 0x080fe20000410000 */
[----:B------:R-:W2:Y:S01]  /*2a50*/  SHFL.UP PT, R156, R150, 0x10, RZ ;  /* 0x06000000969c7989 */ /* 0x000ea200000e00ff */
[----:B------:R-:W-:Y:S02]  /*2a60*/  FFMA.FTZ R154, R140, R106, -R43 ;  /* 0x0000006a8c9a7223 */ /* 0x000fe4000001082b */
[----:B------:R-:W-:Y:S01]  /*2a70*/  FMUL.FTZ R133, R13, R144 ;  /* 0x000000900d857220 */ /* 0x000fe20000410000 */
[----:B------:R-:W3:Y:S01]  /*2a80*/  SHFL.UP PT, R157, R153, 0x10, RZ ;  /* 0x06000000999d7989 */ /* 0x000ee200000e00ff */
[----:B------:R-:W-:Y:S02]  /*2a90*/  FADD.FTZ R161, -R136, R159 ;  /* 0x0000009f88a17221 */ /* 0x000fe40000010100 */
[----:B------:R-:W-:Y:S02]  /*2aa0*/  FFMA.FTZ R43, R140, -R107, R42 ;  /* 0x8000006b8c2b7223 */ /* 0x000fe4000001002a */
[----:B------:R-:W-:-:S02]  /*2ab0*/  FMUL.FTZ R144, R134, -R154 ;  /* 0x8000009a86907220 */ /* 0x000fc40000410000 */
[----:B------:R-:W-:Y:S02]  /*2ac0*/  FADD.FTZ R163, R133, R142 ;  /* 0x0000008e85a37221 */ /* 0x000fe40000010000 */
[----:B------:R-:W-:Y:S02]  /*2ad0*/  FMUL.FTZ R158, R130, -R161 ;  /* 0x800000a1829e7220 */ /* 0x000fe40000410000 */
[-C--:B------:R-:W-:Y:S02]  /*2ae0*/  FMUL.FTZ R142, R134, -R43.reuse ;  /* 0x8000002b868e7220 */ /* 0x080fe40000410000 */
[----:B------:R-:W-:Y:S02]  /*2af0*/  FFMA.FTZ R159, R135, R43, R144 ;  /* 0x0000002b879f7223 */ /* 0x000fe40000010090 */
[-C--:B------:R-:W-:Y:S01]  /*2b00*/  FFMA.FTZ R144, R132, R163.reuse, -R158 ;  /* 0x000000a384907223 */ /* 0x080fe2000001089e */
[----:B------:R-:W-:Y:S01]  /*2b10*/  CS2R R42, SRZ ;  /* 0x00000000002a7805 */ /* 0x000fe2000001ff00 */
[----:B------:R-:W-:-:S02]  /*2b20*/  FMUL.FTZ R158, R130, -R163 ;  /* 0x800000a3829e7220 */ /* 0x000fc40000410000 */
[----:B------:R-:W-:Y:S02]  /*2b30*/  FFMA.FTZ R163, R135, R154, -R142 ;  /* 0x0000009a87a37223 */ /* 0x000fe4000001088e */
[----:B------:R-:W-:Y:S01]  /*2b40*/  FMUL.FTZ R142, R130, -R159 ;  /* 0x8000009f828e7220 */ /* 0x000fe20000410000 */
[----:B------:R4:W4:Y:S01]  /*2b50*/  @!P0 LDS.128 R40, [R10.X16+0x21b0] ;  /* 0x0021b0000a288984 */ /* 0x000922000000cc00 */
[C---:B------:R-:W-:Y:S01]  /*2b60*/  FFMA.FTZ R154, R132.reuse, R161, R158 ;  /* 0x000000a1849a7223 */ /* 0x040fe2000001009e */
[----:B------:R-:W-:Y:S01]  /*2b70*/  ISETP.NE.AND P0, PT, R49, 0x1f, PT ;  /* 0x0000001f3100780c */ /* 0x000fe20003f05270 */
[----:B------:R-:W-:Y:S02]  /*2b80*/  FFMA.FTZ R142, R132, R163, -R142 ;  /* 0x000000a3848e7223 */ /* 0x000fe4000001088e */
[----:B0-----:R-:W-:Y:S02]  /*2b90*/  FMUL.FTZ R158, R153, R155 ;  /* 0x0000009b999e7220 */ /* 0x001fe40000410000 */
[----:B------:R-:W-:-:S02]  /*2ba0*/  FMUL.FTZ R160, R130, -R163 ;  /* 0x800000a382a07220 */ /* 0x000fc40000410000 */
[C---:B-1----:R-:W-:Y:S02]  /*2bb0*/  FMUL.FTZ R163, R153.reuse, R143 ;  /* 0x0000008f99a37220 */ /* 0x042fe40000410000 */
[CC--:B--2---:R-:W-:Y:S02]  /*2bc0*/  FMUL.FTZ R161, R153.reuse, R156.reuse ;  /* 0x0000009c99a17220 */ /* 0x0c4fe40000410000 */
[CC--:B---3--:R-:W-:Y:S02]  /*2bd0*/  FFMA.FTZ R158, R152.reuse, R157.reuse, R158 ;  /* 0x0000009d989e7223 */ /* 0x0c8fe4000001009e */
[C---:B------:R-:W-:Y:S02]  /*2be0*/  FMUL.FTZ R157, R153.reuse, R157 ;  /* 0x0000009d999d7220 */ /* 0x040fe40000410000 */
[C---:B------:R-:W-:Y:S01]  /*2bf0*/  FFMA.FTZ R163, R152.reuse, R156, R163 ;  /* 0x0000009c98a37223 */ /* 0x040fe200000100a3 */
[----:B------:R-:W-:Y:S01]  /*2c00*/  FSEL R153, R153, R158, !P3 ;  /* 0x0000009e99997208 */ /* 0x000fe20005800000 */
[----:B------:R-:W-:-:S02]  /*2c10*/  FFMA.FTZ R156, R152, R143, -R161 ;  /* 0x0000008f989c7223 */ /* 0x000fc400000108a1 */
[----:B------:R-:W-:Y:S02]  /*2c20*/  @P3 FFMA.FTZ R152, R152, R155, -R157 ;  /* 0x0000009b98983223 */ /* 0x000fe4000001089d */
[----:B------:R-:W-:Y:S01]  /*2c30*/  FFMA.FTZ R143, R132, R159, R160 ;  /* 0x0000009f848f7223 */ /* 0x000fe200000100a0 */
[----:B------:R0:W1:Y:S01]  /*2c40*/  SHFL.UP PT, R157, R153, 0x1, RZ ;  /* 0x04200000999d7989 */ /* 0x00006200000e00ff */
        /* <DEDUP_REMOVED lines=9> */
[----:B------:R-:W0:Y:S04]  /*2ce0*/  SHFL.UP PT, R152, R152, 0x1, RZ ;  /* 0x0420000098987989 */ /* 0x000e2800000e00ff */
[----:B------:R0:W0:Y:S04]  /*2cf0*/  SHFL.UP PT, R155, R145, 0x1, RZ ;  /* 0x04200000919b7989 */ /* 0x00002800000e00ff */
[----:B------:R0:W0:Y:S01]  /*2d00*/  SHFL.UP PT, R156, R150, 0x1, RZ ;  /* 0x04200000969c7989 */ /* 0x00002200000e00ff */
[----:B------:R-:W-:Y:S05]  /*2d10*/  @!P0 BRA `(.L_x_13567) ;  /* 0x000000b000008947 */ /* 0x000fea0003800000 */
[C---:B01234-:R-:W-:Y:S02]  /*2d20*/  FMUL.FTZ R145, R143.reuse, R158 ;  /* 0x0000009e8f917220 */ /* 0x05ffe40000410000 */
[----:B------:R-:W-:-:S02]  /*2d30*/  FMUL.FTZ R153, R143, R160 ;  /* 0x000000a08f997220 */ /* 0x000fc40000410000 */
[CC--:B------:R-:W-:Y:S02]  /*2d40*/  FMUL.FTZ R161, R143.reuse, R162.reuse ;  /* 0x000000a28fa17220 */ /* 0x0c0fe40000410000 */
        /* <DEDUP_REMOVED lines=8> */
.L_x_13567:
[----:B-12-4-:R-:W-:Y:S05]  /*2dd0*/  BSYNC B0 ;  /* 0x0000000000007941 */ /* 0x016fea0003800000 */
.L_x_13566:
[----:B0-----:R0:W1:Y:S01]  /*2de0*/  SHFL.DOWN PT, R150, R142, 0x2, 0x1f ;  /* 0x08401f008e967f89 */ /* 0x00106200000e0000 */
[----:B------:R-:W-:Y:S03]  /*2df0*/  BSSY B0, `(.L_x_13568) ;  /* 0x0000010000007945 */ /* 0x000fe60003800000 */
[----:B---3--:R0:W2:Y:S04]  /*2e00*/  SHFL.DOWN PT, R158, R143, 0x2, 0x1f ;  /* 0x08401f008f9e7f89 */ /* 0x0080a800000e0000 */
[----:B------:R0:W3:Y:S04]  /*2e10*/  SHFL.DOWN PT, R160, R144, 0x2, 0x1f ;  /* 0x08401f0090a07f89 */ /* 0x0000e800000e0000 */
[----:B------:R0:W4:Y:S01]  /*2e20*/  SHFL.DOWN PT, R162, R154, 0x2, 0x1f ;  /* 0x08401f009aa27f89 */ /* 0x00012200000e0000 */
[----:B------:R-:W-:Y:S05]  /*2e30*/  @P3 BRA `(.L_x_13569) ;  /* 0x000000b000003947 */ /* 0x000fea0003800000 */
[C---:B--2---:R-:W-:Y:S02]  /*2e40*/  FMUL.FTZ R145, R143.reuse, R158 ;  /* 0x0000009e8f917220 */ /* 0x044fe40000410000 */
[----:B----4-:R-:W-:-:S02]  /*2e50*/  FMUL.FTZ R153, R143, R162 ;  /* 0x000000a28f997220 */ /* 0x010fc40000410000 */
[C---:B---3--:R-:W-:Y:S02]  /*2e60*/  FMUL.FTZ R159, R143.reuse, R160 ;  /* 0x000000a08f9f7220 */ /* 0x048fe40000410000 */
        /* <DEDUP_REMOVED lines=8> */
.L_x_13569:
[----:B------:R-:W-:Y:S05]  /*2ef0*/  BSYNC B0 ;  /* 0x0000000000007941 */ /* 0x000fea0003800000 */
.L_x_13568:
[----:B-1----:R1:W0:Y:S01]  /*2f00*/  SHFL.DOWN PT, R150, R142, 0x4, 0x1f ;  /* 0x08801f008e967f89 */ /* 0x00222200000e0000 */
[----:B------:R-:W-:Y:S03]  /*2f10*/  BSSY B0, `(.L_x_13570) ;  /* 0x0000010000007945 */ /* 0x000fe60003800000 */
[----:B--2---:R1:W2:Y:S04]  /*2f20*/  SHFL.DOWN PT, R158, R143, 0x4, 0x1f ;  /* 0x08801f008f9e7f89 */ /* 0x0042a800000e0000 */
[----:B---3--:R1:W3:Y:S04]  /*2f30*/  SHFL.DOWN PT, R160, R144, 0x4, 0x1f ;  /* 0x08801f0090a07f89 */ /* 0x0082e800000e0000 */
[----:B----4-:R1:W4:Y:S01]  /*2f40*/  SHFL.DOWN PT, R162, R154, 0x4, 0x1f ;  /* 0x08801f009aa27f89 */ /* 0x01032200000e0000 */
        /* <DEDUP_REMOVED lines=12> */
.L_x_13571:
[----:B------:R-:W-:Y:S05]  /*3010*/  BSYNC B0 ;  /* 0x0000000000007941 */ /* 0x000fea0003800000 */
.L_x_13570:
[----:B0-----:R0:W1:Y:S01]  /*3020*/  SHFL.DOWN PT, R150, R142, 0x8, 0x1f ;  /* 0x09001f008e967f89 */ /* 0x00106200000e0000 */
        /* <DEDUP_REMOVED lines=16> */
.L_x_13573:
[----:B------:R-:W-:Y:S05]  /*3130*/  BSYNC B0 ;  /* 0x0000000000007941 */ /* 0x000fea0003800000 */
.L_x_13572:
        /* <DEDUP_REMOVED lines=17> */
.L_x_13575:
[----:B------:R-:W-:Y:S05]  /*3250*/  BSYNC B0 ;  /* 0x0000000000007941 */ /* 0x000fea0003800000 */
.L_x_13574:
[----:B------:R-:W-:Y:S01]  /*3260*/  SHFL.DOWN PT, R159, R143, 0x1, 0x1f ;  /* 0x08201f008f9f7f89 */ /* 0x000fe200000e0000 */
[-C--:B------:R-:W-:Y:S01]  /*3270*/  FMUL.FTZ R161, R157, R105.reuse ;  /* 0x000000699da17220 */ /* 0x080fe20000410000 */
[----:B------:R-:W-:Y:S01]  /*3280*/  ISETP.NE.AND P0, PT, R109, RZ, PT ;  /* 0x000000ff6d00720c */ /* 0x000fe20003f05270 */
[-C--:B----4-:R-:W-:Y:S01]  /*3290*/  FMUL.FTZ R162, R157, R104.reuse ;  /* 0x000000689da27220 */ /* 0x090fe20000410000 */
[----:B0-----:R-:W0:Y:S01]  /*32a0*/  SHFL.IDX PT, R150, R42, RZ, 0x1f ;  /* 0x00001fff2a967589 */ /* 0x001e2200000e0000 */
[C---:B---3--:R-:W-:Y:S01]  /*32b0*/  FFMA.FTZ R160, R152.reuse, R104, -R161 ;  /* 0x0000006898a07223 */ /* 0x048fe200000108a1 */
[----:B------:R-:W-:Y:S01]  /*32c0*/  BSSY B0, `(.L_x_13576) ;  /* 0x00000e3000007945 */ /* 0x000fe20003800000 */
[----:B------:R-:W-:Y:S01]  /*32d0*/  FFMA.FTZ R161, R152, R105, R162 ;  /* 0x0000006998a17223 */ /* 0x000fe200000100a2 */
[----:B------:R-:W3:Y:S01]  /*32e0*/  SHFL.IDX PT, R145, R43, RZ, 0x1f ;  /* 0x00001fff2b917589 */ /* 0x000ee200000e0000 */
[----:B------:R-:W-:Y:S02]  /*32f0*/  @P1 FADD.FTZ R104, R155, R160 ;  /* 0x000000a09b681221 */ /* 0x000fe40000010000 */
[----:B------:R-:W-:Y:S01]  /*3300*/  @P1 FADD.FTZ R105, R156, R161 ;  /* 0x000000a19c691221 */ /* 0x000fe20000010000 */
[----:B------:R-:W4:Y:S01]  /*3310*/  SHFL.DOWN PT, R153, R142, 0x1, 0x1f ;  /* 0x08201f008e997f89 */ /* 0x000f2200000e0000 */
[----:B------:R-:W-:Y:S01]  /*3320*/  FMUL.FTZ R152, R103, R104 ;  /* 0x0000006867987220 */ /* 0x000fe20000410000 */
[----:B------:R-:W-:Y:S01]  /*3330*/  SHF.L.U64.HI R156, R9, 0x2, R8 ;  /* 0x00000002099c7819 */ /* 0x000fe20000010208 */
[-C--:B------:R-:W-:Y:S01]  /*3340*/  FMUL.FTZ R103, R103, R105.reuse ;  /* 0x0000006967677220 */ /* 0x080fe20000410000 */
[----:B------:R-:W5:Y:S01]  /*3350*/  SHFL.DOWN PT, R157, R154, 0x1, 0x1f ;  /* 0x08201f009a9d7f89 */ /* 0x000f6200000e0000 */
[----:B------:R-:W-:-:S02]  /*3360*/  FFMA.FTZ R152, R102, R105, R152 ;  /* 0x0000006966987223 */ /* 0x000fc40000010098 */
[----:B------:R-:W-:Y:S01]  /*3370*/  FFMA.FTZ R102, R102, R104, -R103 ;  /* 0x0000006866667223 */ /* 0x000fe20000010867 */
[----:B--2---:R-:W2:Y:S01]  /*3380*/  SHFL.DOWN PT, R158, R144, 0x1, 0x1f ;  /* 0x08201f00909e7f89 */ /* 0x004ea200000e0000 */
[----:B------:R-:W-:Y:S02]  /*3390*/  FADD.FTZ R105, R151, R152 ;  /* 0x0000009897697221 */ /* 0x000fe40000010000 */
[----:B------:R-:W-:Y:S01]  /*33a0*/  FADD.FTZ R147, R147, R102 ;  /* 0x0000006693937221 */ /* 0x000fe20000010000 */
[----:B-1----:R-:W1:Y:S01]  /*33b0*/  SHFL.IDX PT, R143, R143, RZ, 0x1f ;  /* 0x00001fff8f8f7589 */ /* 0x002e6200000e0000 */
[C---:B------:R-:W-:Y:S02]  /*33c0*/  FMUL.FTZ R102, R130.reuse, R105 ;  /* 0x0000006982667220 */ /* 0x040fe40000410000 */
[----:B------:R-:W-:Y:S01]  /*33d0*/  FMUL.FTZ R103, R130, R147 ;  /* 0x0000009382677220 */ /* 0x000fe20000410000 */
[----:B------:R-:W1:Y:S01]  /*33e0*/  SHFL.IDX PT, R142, R142, RZ, 0x1f ;  /* 0x00001fff8e8e7589 */ /* 0x000e6200000e0000 */
[----:B0-----:R-:W-:-:S02]  /*33f0*/  @P2 FMUL.FTZ R104, R159, R150 ;  /* 0x000000969f682220 */ /* 0x001fc40000410000 */
[C---:B------:R-:W-:Y:S01]  /*3400*/  FFMA.FTZ R102, R132.reuse, R147, -R102 ;  /* 0x0000009384667223 */ /* 0x040fe20000010866 */
[----:B------:R-:W0:Y:S01]  /*3410*/  SHFL.IDX PT, R144, R144, RZ, 0x1f ;  /* 0x00001fff90907589 */ /* 0x000e2200000e0000 */
[----:B---3--:R-:W-:Y:S02]  /*3420*/  @P2 FMUL.FTZ R159, R159, R145 ;  /* 0x000000919f9f2220 */ /* 0x008fe40000410000 */
[----:B------:R-:W-:Y:S01]  /*3430*/  FFMA.FTZ R103, R132, R105, R103 ;  /* 0x0000006984677223 */ /* 0x000fe20000010067 */
[----:B------:R-:W3:Y:S01]  /*3440*/  SHFL.IDX PT, R154, R154, RZ, 0x1f ;  /* 0x00001fff9a9a7589 */ /* 0x000ee200000e0000 */
[C---:B----4-:R-:W-:Y:S02]  /*3450*/  @P2 FFMA.FTZ R104, R153.reuse, R145, R104 ;  /* 0x0000009199682223 */ /* 0x050fe40000010068 */
[----:B------:R-:W-:Y:S02]  /*3460*/  @P2 FFMA.FTZ R159, R153, R150, -R159 ;  /* 0x00000096999f2223 */ /* 0x000fe4000001089f */
[----:B-----5:R-:W-:-:S02]  /*3470*/  @P2 FADD.FTZ R145, R157, R104 ;  /* 0x000000689d912221 */ /* 0x020fc40000010000 */
[----:B------:R-:W-:Y:S02]  /*3480*/  FFMA.FTZ R146, R5, R146, R102 ;  /* 0x0000009205927223 */ /* 0x000fe40000010066 */
[----:B--2---:R-:W-:Y:S02]  /*3490*/  @P2 FADD.FTZ R150, R158, R159 ;  /* 0x0000009f9e962221 */ /* 0x004fe40000010000 */
[-C--:B------:R-:W-:Y:S02]  /*34a0*/  FMUL.FTZ R151, R145, -R107.reuse ;  /* 0x8000006b91977220 */ /* 0x080fe40000410000 */
[C---:B------:R-:W-:Y:S02]  /*34b0*/  FMUL.FTZ R107, R150.reuse, -R107 ;  /* 0x8000006b966b7220 */ /* 0x040fe40000410000 */
[----:B------:R-:W-:Y:S02]  /*34c0*/  FFMA.FTZ R148, R5, R148, R103 ;  /* 0x0000009405947223 */ /* 0x000fe40000010067 */
[----:B------:R-:W-:-:S02]  /*34d0*/  FFMA.FTZ R150, R150, R106, -R151 ;  /* 0x0000006a96967223 */ /* 0x000fc40000010897 */
[----:B------:R-:W-:Y:S02]  /*34e0*/  FFMA.FTZ R106, R145, R106, R107 ;  /* 0x0000006a916a7223 */ /* 0x000fe4000001006b */
[C---:B------:R-:W-:Y:S02]  /*34f0*/  FMUL.FTZ R103, R134.reuse, R146 ;  /* 0x0000009286677220 */ /* 0x040fe40000410000 */
[-C--:B------:R-:W-:Y:S02]  /*3500*/  FMUL.FTZ R102, R134, R148.reuse ;  /* 0x0000009486667220 */ /* 0x080fe40000410000 */
[----:B------:R-:W-:Y:S02]  /*3510*/  FADD.FTZ R123, -R123, R106 ;  /* 0x0000006a7b7b7221 */ /* 0x000fe40000010100 */
[----:B------:R-:W-:Y:S02]  /*3520*/  FADD.FTZ R125, R125, R150 ;  /* 0x000000967d7d7221 */ /* 0x000fe40000010000 */
[----:B------:R-:W-:-:S02]  /*3530*/  FFMA.FTZ R103, R135, R148, R103 ;  /* 0x0000009487677223 */ /* 0x000fc40000010067 */
[----:B------:R-:W-:Y:S02]  /*3540*/  FFMA.FTZ R102, R135, R146, -R102 ;  /* 0x0000009287667223 */ /* 0x000fe40000010866 */
[C---:B------:R-:W-:Y:S02]  /*3550*/  FMUL.FTZ R104, R138.reuse, -R123 ;  /* 0x8000007b8a687220 */ /* 0x040fe40000410000 */
[----:B------:R-:W-:Y:S02]  /*3560*/  FMUL.FTZ R107, R138, -R125 ;  /* 0x8000007d8a6b7220 */ /* 0x000fe40000410000 */
[C---:B------:R-:W-:Y:S02]  /*3570*/  FFMA.FTZ R103, R0.reuse, R141, R103 ;  /* 0x0000008d00677223 */ /* 0x040fe40000010067 */
[----:B------:R-:W-:Y:S02]  /*3580*/  FFMA.FTZ R149, R0, R149, R102 ;  /* 0x0000009500957223 */ /* 0x000fe40000010066 */
[----:B------:R-:W-:-:S02]  /*3590*/  FFMA.FTZ R106, R140, R125, -R104 ;  /* 0x0000007d8c6a7223 */ /* 0x000fc40000010868 */
[----:B------:R-:W-:Y:S02]  /*35a0*/  FFMA.FTZ R150, R140, R123, R107 ;  /* 0x0000007b8c967223 */ /* 0x000fe4000001006b */
[C---:B------:R-:W-:Y:S02]  /*35b0*/  FMUL.FTZ R102, R138.reuse, R103 ;  /* 0x000000678a667220 */ /* 0x040fe40000410000 */
[----:B------:R-:W-:Y:S02]  /*35c0*/  FMUL.FTZ R138, R138, R149 ;  /* 0x000000958a8a7220 */ /* 0x000fe40000410000 */
[----:B------:R-:W-:Y:S02]  /*35d0*/  FADD.FTZ R121, R121, R106 ;  /* 0x0000006a79797221 */ /* 0x000fe40000010000 */
[----:B------:R-:W-:Y:S01]  /*35e0*/  FADD.FTZ R119, -R119, R150 ;  /* 0x0000009677777221 */ /* 0x000fe20000010100 */
[----:B------:R-:W-:Y:S01]  /*35f0*/  IADD3 R150, R109, 0xa0, RZ ;  /* 0x000000a06d967810 */ /* 0x000fe20007ffe0ff */
[----:B------:R-:W-:-:S02]  /*3600*/  FFMA.FTZ R104, R140, R103, R138 ;  /* 0x000000678c687223 */ /* 0x000fc4000001008a */
[C---:B------:R-:W-:Y:S02]  /*3610*/  FMUL.FTZ R138, R134.reuse, -R121 ;  /* 0x80000079868a7220 */ /* 0x040fe40000410000 */
[----:B------:R-:W-:Y:S02]  /*3620*/  FMUL.FTZ R106, R134, -R119 ;  /* 0x80000077866a7220 */ /* 0x000fe40000410000 */
[----:B------:R-:W-:Y:S02]  /*3630*/  FFMA.FTZ R104, R120, R137, R104 ;  /* 0x0000008978687223 */ /* 0x000fe40000010068 */
[----:B------:R-:W-:Y:S02]  /*3640*/  FFMA.FTZ R137, R135, R119, R138 ;  /* 0x0000007787897223 */ /* 0x000fe4000001008a */
[----:B-1----:R-:W-:Y:S02]  /*3650*/  FMUL.FTZ R107, R143, R43 ;  /* 0x0000002b8f6b7220 */ /* 0x002fe40000410000 */
[----:B------:R-:W-:-:S02]  /*3660*/  FFMA.FTZ R138, R135, R121, -R106 ;  /* 0x00000079878a7223 */ /* 0x000fc4000001086a */
[----:B------:R-:W-:Y:S02]  /*3670*/  FADD.FTZ R106, -R136, R137 ;  /* 0x00000089886a7221 */ /* 0x000fe40000010100 */
[-C--:B------:R-:W-:Y:S02]  /*3680*/  FFMA.FTZ R135, R142, R42.reuse, -R107 ;  /* 0x0000002a8e877223 */ /* 0x080fe4000001086b */
[----:B------:R-:W-:Y:S01]  /*3690*/  FADD.FTZ R107, R133, R138 ;  /* 0x0000008a856b7221 */ /* 0x000fe20000010000 */
[----:B------:R-:W-:Y:S01]  /*36a0*/  P2R R133, PR, RZ, 0x1 ;  /* 0x00000001ff857803 */ /* 0x000fe20000000000 */
[----:B------:R-:W-:Y:S02]  /*36b0*/  FMUL.FTZ R134, R143, R42 ;  /* 0x0000002a8f867220 */ /* 0x000fe40000410000 */
[C---:B------:R-:W-:Y:S02]  /*36c0*/  FMUL.FTZ R42, R130.reuse, -R106 ;  /* 0x8000006a822a7220 */ /* 0x040fe40000410000 */
[----:B------:R-:W-:-:S02]  /*36d0*/  FMUL.FTZ R133, R130, -R107 ;  /* 0x8000006b82857220 */ /* 0x000fc40000410000 */
[C---:B------:R-:W-:Y:S02]  /*36e0*/  FFMA.FTZ R42, R132.reuse, R107, -R42 ;  /* 0x0000006b842a7223 */ /* 0x040fe4000001082a */
[----:B------:R-:W-:Y:S02]  /*36f0*/  FFMA.FTZ R132, R132, R106, R133 ;  /* 0x0000006a84847223 */ /* 0x000fe40000010085 */
[----:B------:R-:W-:Y:S02]  /*3700*/  FFMA.FTZ R137, R142, R43, R134 ;  /* 0x0000002b8e897223 */ /* 0x000fe40000010086 */
[C---:B------:R-:W-:Y:S02]  /*3710*/  FMUL.FTZ R43, R143.reuse, R41 ;  /* 0x000000298f2b7220 */ /* 0x040fe40000410000 */
[----:B------:R-:W-:Y:S02]  /*3720*/  FMUL.FTZ R143, R143, R40 ;  /* 0x000000288f8f7220 */ /* 0x000fe40000410000 */
[----:B------:R-:W-:-:S02]  /*3730*/  FADD.FTZ R129, -R129, R132 ;  /* 0x0000008481817221 */ /* 0x000fc40000010100 */
[----:B------:R-:W-:Y:S02]  /*3740*/  FADD.FTZ R130, R131, R42 ;  /* 0x0000002a83827221 */ /* 0x000fe40000010000 */
[----:B------:R-:W-:Y:S02]  /*3750*/  FMUL.FTZ R132, R19, R7 ;  /* 0x0000000713847220 */ /* 0x000fe40000410000 */
[C---:B------:R-:W-:Y:S02]  /*3760*/  FFMA.FTZ R40, R142.reuse, R40, -R43 ;  /* 0x000000288e287223 */ /* 0x040fe4000001082b */
[----:B------:R-:W-:Y:S01]  /*3770*/  FFMA.FTZ R41, R142, R41, R143 ;  /* 0x000000298e297223 */ /* 0x000fe2000001008f */
[C---:B------:R-:W-:Y:S01]  /*3780*/  IADD3 R142, R109.reuse, 0x40, RZ ;  /* 0x000000406d8e7810 */ /* 0x040fe20007ffe0ff */
[----:B0-----:R-:W-:Y:S01]  /*3790*/  FADD.FTZ R42, R144, R135 ;  /* 0x00000087902a7221 */ /* 0x001fe20000010000 */
[----:B------:R-:W-:Y:S01]  /*37a0*/  IADD3 R144, R109, 0x80, RZ ;  /* 0x000000806d907810 */ /* 0x000fe20007ffe0ff */
[----:B---3--:R-:W-:Y:S01]  /*37b0*/  FADD.FTZ R43, R154, R137 ;  /* 0x000000899a2b7221 */ /* 0x008fe20000010000 */
[----:B------:R-:W-:Y:S01]  /*37c0*/  LEA.HI.SX32 R154, R48, R48, 0x1b ;  /* 0x00000030309a7211 */ /* 0x000fe200078fdaff */
[----:B------:R-:W-:Y:S01]  /*37d0*/  FMUL.FTZ R135, R16, R5 ;  /* 0x0000000510877220 */ /* 0x000fe20000410000 */
[-C--:B------:R-:W-:Y:S01]  /*37e0*/  LEA.HI.SX32 R142, R142, R109.reuse, 0x1b ;  /* 0x0000006d8e8e7211 */ /* 0x080fe200078fdaff */
[C---:B------:R-:W-:Y:S01]  /*37f0*/  FMUL.FTZ R134, R19.reuse, R130 ;  /* 0x0000008213867220 */ /* 0x040fe20000410000 */
[----:B------:R0:W-:Y:S01]  /*3800*/  @!P0 STS.128 [R10.X16+0x21b0], R40 ;  /* 0x0021b0280a008388 */ /* 0x0001e2000000cc00 */
[----:B------:R-:W-:Y:S01]  /*3810*/  FFMA.FTZ R133, R4, -R132, R105 ;  /* 0x8000008404857223 */ /* 0x000fe20000010069 */
[----:B------:R-:W-:Y:S01]  /*3820*/  LEA.HI.SX32 R144, R144, R109, 0x1b ;  /* 0x0000006d90907211 */ /* 0x000fe200078fdaff */
[----:B------:R-:W-:-:S02]  /*3830*/  FMUL.FTZ R136, R19, R129 ;  /* 0x0000008113887220 */ /* 0x000fc40000410000 */
[----:B------:R-:W-:Y:S02]  /*3840*/  FFMA.FTZ R102, R140, R149, -R102 ;  /* 0x000000958c667223 */ /* 0x000fe40000010866 */
[-C--:B------:R-:W-:Y:S02]  /*3850*/  FFMA.FTZ R131, R2, -R135.reuse, R146 ;  /* 0x8000008702837223 */ /* 0x080fe40000010092 */
[----:B------:R-:W-:Y:S02]  /*3860*/  FFMA.FTZ R132, R6, -R132, R147 ;  /* 0x8000008406847223 */ /* 0x000fe40000010093 */
[----:B------:R-:W-:Y:S02]  /*3870*/  FMUL.FTZ R137, R133, R136 ;  /* 0x0000008885897220 */ /* 0x000fe40000410000 */
[----:B------:R-:W-:Y:S02]  /*3880*/  FFMA.FTZ R135, R3, -R135, R148 ;  /* 0x8000008703877223 */ /* 0x000fe40000010094 */
[----:B------:R-:W-:-:S02]  /*3890*/  FMUL.FTZ R138, R16, R107 ;  /* 0x0000006b108a7220 */ /* 0x000fc40000410000 */
[----:B------:R-:W-:Y:S02]  /*38a0*/  FMUL.FTZ R140, R16, R106 ;  /* 0x0000006a108c7220 */ /* 0x000fe40000410000 */
[-C--:B0-----:R-:W-:Y:S02]  /*38b0*/  FMUL.FTZ R41, R133, R134.reuse ;  /* 0x0000008685297220 */ /* 0x081fe40000410000 */
[----:B------:R-:W-:Y:S02]  /*38c0*/  FFMA.FTZ R102, R120, R139, R102 ;  /* 0x0000008b78667223 */ /* 0x000fe40000010066 */
[-C--:B------:R-:W-:Y:S02]  /*38d0*/  FMUL.FTZ R139, R7, R134.reuse ;  /* 0x00000086078b7220 */ /* 0x080fe40000410000 */
[----:B------:R-:W-:Y:S02]  /*38e0*/  FFMA.FTZ R137, R132, R134, R137 ;  /* 0x0000008684897223 */ /* 0x000fe40000010089 */
[C---:B------:R-:W-:Y:S01]  /*38f0*/  FMUL.FTZ R40, R135.reuse, R140 ;  /* 0x0000008c87287220 */ /* 0x040fe20000410000 */
[----:B------:R0:W-:Y:S01]  /*3900*/  STS [R154.X4+0x420], R139 ;  /* 0x0004208b9a007388 */ /* 0x0001e20000004800 */
[----:B------:R-:W-:-:S02]  /*3910*/  FMUL.FTZ R42, R135, R138 ;  /* 0x0000008a872a7220 */ /* 0x000fc40000410000 */
[----:B------:R-:W-:Y:S02]  /*3920*/  FFMA.FTZ R41, R132, R136, -R41 ;  /* 0x0000008884297223 */ /* 0x000fe40000010829 */
[C---:B------:R-:W-:Y:S02]  /*3930*/  FMUL.FTZ R134, R17.reuse, R0 ;  /* 0x0000000011867220 */ /* 0x040fe40000410000 */
[----:B------:R-:W-:Y:S02]  /*3940*/  FMUL.FTZ R143, R17, R121 ;  /* 0x00000079118f7220 */ /* 0x000fe40000410000 */
[----:B------:R-:W-:Y:S02]  /*3950*/  FMUL.FTZ R43, R7, R136 ;  /* 0x00000088072b7220 */ /* 0x000fe40000410000 */
[C---:B------:R-:W-:Y:S02]  /*3960*/  FFMA.FTZ R40, R131.reuse, R138, R40 ;  /* 0x0000008a83287223 */ /* 0x040fe40000010028 */
[-C--:B------:R-:W-:Y:S01]  /*3970*/  FFMA.FTZ R42, R131, R140.reuse, -R42 ;  /* 0x0000008c832a7223 */ /* 0x080fe2000001082a */
[----:B------:R-:W-:Y:S01]  /*3980*/  STS [R44.X4+0x424], R43 ;  /* 0x0004242b2c007388 */ /* 0x000fe20000004800 */
[----:B------:R-:W-:-:S02]  /*3990*/  FMUL.FTZ R141, R5, R140 ;  /* 0x0000008c058d7220 */ /* 0x000fc40000410000 */
[----:B------:R-:W-:Y:S02]  /*39a0*/  FADD.FTZ R137, RZ, R137 ;  /* 0x00000089ff897221 */ /* 0x000fe40000010000 */
[----:B------:R-:W-:Y:S01]  /*39b0*/  FADD.FTZ R41, RZ, R41 ;  /* 0x00000029ff297221 */ /* 0x000fe20000010000 */
[----:B------:R1:W-:Y:S01]  /*39c0*/  STS [R44.X4+0x42c], R141 ;  /* 0x00042c8d2c007388 */ /* 0x0003e20000004800 */
[----:B------:R-:W-:Y:S02]  /*39d0*/  FFMA.FTZ R136, R126, -R134, R103 ;  /* 0x800000867e887223 */ /* 0x000fe40000010067 */
[----:B------:R-:W-:Y:S02]  /*39e0*/  FMUL.FTZ R145, R17, R119 ;  /* 0x0000007711917220 */ /* 0x000fe40000410000 */
[----:B------:R-:W-:Y:S02]  /*39f0*/  FMUL.FTZ R153, R15, R120 ;  /* 0x000000780f997220 */ /* 0x000fe40000410000 */
[----:B0-----:R-:W-:-:S02]  /*3a00*/  FMUL.FTZ R139, R5, R138 ;  /* 0x0000008a058b7220 */ /* 0x001fc40000410000 */
[----:B------:R-:W-:Y:S02]  /*3a10*/  FMUL.FTZ R151, R0, R143 ;  /* 0x0000008f00977220 */ /* 0x000fe40000410000 */
[----:B------:R-:W-:Y:S01]  /*3a20*/  FADD.FTZ R40, R137, R40 ;  /* 0x0000002889287221 */ /* 0x000fe20000010000 */
[----:B------:R-:W-:Y:S01]  /*3a30*/  STS [R44.X4+0x428], R139 ;  /* 0x0004288b2c007388 */ /* 0x000fe20000004800 */
[----:B------:R-:W-:Y:S02]  /*3a40*/  FADD.FTZ R41, R41, R42 ;  /* 0x0000002a29297221 */ /* 0x000fe40000010000 */
[----:B------:R-:W-:Y:S01]  /*3a50*/  FFMA.FTZ R137, R128, -R134, R149 ;  /* 0x8000008680897223 */ /* 0x000fe20000010095 */
[----:B------:R0:W-:Y:S01]  /*3a60*/  STS [R44.X4+0x430], R151 ;  /* 0x000430972c007388 */ /* 0x0001e20000004800 */
[----:B------:R-:W-:Y:S02]  /*3a70*/  FMUL.FTZ R42, R136, R145 ;  /* 0x00000091882a7220 */ /* 0x000fe40000410000 */
[----:B------:R-:W-:-:S02]  /*3a80*/  FFMA.FTZ R138, R122, -R153, R104 ;  /* 0x800000997a8a7223 */ /* 0x000fc40000010068 */
[----:B-1----:R-:W-:Y:S02]  /*3a90*/  FMUL.FTZ R141, R15, R125 ;  /* 0x0000007d0f8d7220 */ /* 0x002fe40000410000 */
[-C--:B------:R-:W-:Y:S02]  /*3aa0*/  FFMA.FTZ R43, R137, R143.reuse, R42 ;  /* 0x0000008f892b7223 */ /* 0x080fe4000001002a */
[----:B------:R-:W-:Y:S02]  /*3ab0*/  FMUL.FTZ R42, R136, R143 ;  /* 0x0000008f882a7220 */ /* 0x000fe40000410000 */
[----:B0-----:R-:W-:Y:S02]  /*3ac0*/  FMUL.FTZ R151, R15, R123 ;  /* 0x0000007b0f977220 */ /* 0x001fe40000410000 */
[----:B------:R-:W-:Y:S02]  /*3ad0*/  FFMA.FTZ R139, R124, -R153, R102 ;  /* 0x800000997c8b7223 */ /* 0x000fe40000010066 */
[----:B------:R-:W-:-:S02]  /*3ae0*/  FMUL.FTZ R140, R138, R141 ;  /* 0x0000008d8a8c7220 */ /* 0x000fc40000410000 */
[----:B------:R-:W-:Y:S02]  /*3af0*/  FMUL.FTZ R134, R138, R151 ;  /* 0x000000978a867220 */ /* 0x000fe40000410000 */
[----:B------:R-:W-:Y:S02]  /*3b00*/  FFMA.FTZ R42, R137, R145, -R42 ;  /* 0x00000091892a7223 */ /* 0x000fe4000001082a */
[----:B------:R-:W-:Y:S02]  /*3b10*/  FFMA.FTZ R140, R139, R151, -R140 ;  /* 0x000000978b8c7223 */ /* 0x000fe4000001088c */
[----:B------:R-:W-:Y:S02]  /*3b20*/  FMUL.FTZ R145, R0, R145 ;  /* 0x0000009100917220 */ /* 0x000fe40000410000 */
[C---:B------:R-:W-:Y:S02]  /*3b30*/  FMUL.FTZ R143, R120.reuse, R141 ;  /* 0x0000008d788f7220 */ /* 0x040fe40000410000 */
[----:B------:R-:W-:Y:S01]  /*3b40*/  FMUL.FTZ R151, R120, R151 ;  /* 0x0000009778977220 */ /* 0x000fe20000410000 */
[----:B------:R-:W-:Y:S01]  /*3b50*/  STS [R44.X4+0x434], R145 ;  /* 0x000434912c007388 */ /* 0x000fe20000004800 */
[----:B------:R-:W-:Y:S01]  /*3b60*/  FADD.FTZ R41, R41, R42 ;  /* 0x0000002a29297221 */ /* 0x000fe20000010000 */
[----:B------:R-:W-:Y:S01]  /*3b70*/  IADD3 R42, R109, 0x60, RZ ;  /* 0x000000606d2a7810 */ /* 0x000fe20007ffe0ff */
[----:B------:R-:W-:Y:S01]  /*3b80*/  FFMA.FTZ R153, R139, R141, R134 ;  /* 0x0000008d8b997223 */ /* 0x000fe20000010086 */
[----:B------:R0:W-:Y:S01]  /*3b90*/  STS [R44.X4+0x438], R143 ;  /* 0x0004388f2c007388 */ /* 0x0001e20000004800 */
[----:B------:R-:W-:-:S02]  /*3ba0*/  FADD.FTZ R40, R40, R43 ;  /* 0x0000002b28287221 */ /* 0x000fc40000010000 */
[----:B------:R-:W-:Y:S01]  /*3bb0*/  FADD.FTZ R134, R41, R140 ;  /* 0x0000008c29867221 */ /* 0x000fe20000010000 */
[----:B------:R-:W-:Y:S01]  /*3bc0*/  STS [R44.X4+0x43c], R151 ;  /* 0x00043c972c007388 */ /* 0x000fe20000004800 */
[----:B------:R-:W-:Y:S01]  /*3bd0*/  FADD.FTZ R140, R40, R153 ;  /* 0x00000099288c7221 */ /* 0x000fe20000010000 */
[----:B------:R-:W-:Y:S01]  /*3be0*/  LEA R153, R30, -R109, 0x1 ;  /* 0x8000006d1e997211 */ /* 0x000fe200078e08ff */
[C---:B------:R-:W-:Y:S01]  /*3bf0*/  FMUL.FTZ R155, R14.reuse, R147 ;  /* 0x000000930e9b7220 */ /* 0x040fe20000410000 */
[----:B------:R-:W-:Y:S01]  /*3c00*/  BAR.SYNC.DEFER_BLOCKING 0x0 ;  /* 0x0000000000007b1d */ /* 0x000fe20000010000 */
[----:B------:R-:W-:Y:S01]  /*3c10*/  IADD3 R40, R109, 0x20, RZ ;  /* 0x000000206d287810 */ /* 0x000fe20007ffe0ff */
[----:B------:R-:W-:Y:S01]  /*3c20*/  FFMA.FTZ R105, -R14, R105, -RZ ;  /* 0x000000690e697223 */ /* 0x000fe200000109ff */
[----:B------:R-:W-:Y:S01]  /*3c30*/  ISETP.GE.AND P0, PT, R153, 0x1, PT ;  /* 0x000000019900780c */ /* 0x000fe20003f06270 */
[C---:B------:R-:W-:Y:S01]  /*3c40*/  FFMA.FTZ R41, -R13.reuse, R148, -RZ ;  /* 0x000000940d297223 */ /* 0x040fe200000109ff */
[-C--:B------:R-:W-:Y:S01]  /*3c50*/  LEA.HI.SX32 R141, R40, R109.reuse, 0x1b ;  /* 0x0000006d288d7211 */ /* 0x080fe200078fdaff */
[----:B------:R-:W-:Y:S01]  /*3c60*/  FMUL.FTZ R157, R13, R146 ;  /* 0x000000920d9d7220 */ /* 0x000fe20000410000 */
[----:B0-----:R-:W-:Y:S01]  /*3c70*/  LEA.HI.SX32 R143, R42, R109, 0x1b ;  /* 0x0000006d2a8f7211 */ /* 0x001fe200078fdaff */
[----:B------:R-:W-:Y:S01]  /*3c80*/  FMUL.FTZ R159, R12, R149 ;  /* 0x000000950c9f7220 */ /* 0x000fe20000410000 */
[----:B------:R-:W-:Y:S01]  /*3c90*/  LEA.HI.SX32 R145, R150, R109, 0x1b ;  /* 0x0000006d96917211 */ /* 0x000fe200078fdaff */
[----:B------:R-:W-:-:S02]  /*3ca0*/  FFMA.FTZ R103, -R12, R103, -RZ ;  /* 0x000000670c677223 */ /* 0x000fc400000109ff */
        /* <DEDUP_REMOVED lines=10> */
[----:B------:R5:W-:Y:S04]  /*3d50*/  STS [R154.X4+0x840], R155 ;  /* 0x0008409b9a007388 */ /* 0x000be80000004800 */
[----:B------:R0:W-:Y:S04]  /*3d60*/  STS [R44.X4+0x844], R105 ;  /* 0x000844692c007388 */ /* 0x0001e80000004800 */
[----:B------:R0:W-:Y:S01]  /*3d70*/  STS [R44.X4+0x848], R157 ;  /* 0x0008489d2c007388 */ /* 0x0001e20000004800 */
[----:B-----5:R-:W-:Y:S01]  /*3d80*/  IMAD R154, R156, c[0x0][0x2b0], RZ ;  /* 0x0000ac009c9a7a24 */ /* 0x020fe200078e02ff */
[----:B------:R-:W-:-:S02]  /*3d90*/  SHF.L.U32 R155, R9, 0x2, RZ ;  /* 0x00000002099b7819 */ /* 0x000fc400000006ff */
[----:B------:R0:W-:Y:S01]  /*3da0*/  STS [R44.X4+0x84c], R41 ;  /* 0x00084c292c007388 */ /* 0x0001e20000004800 */
[----:B------:R-:W-:-:S03]  /*3db0*/  IMAD R156, R156, c[0x0][0x2d0], RZ ;  /* 0x0000b4009c9c7a24 */ /* 0x000fc600078e02ff */
[----:B------:R0:W-:Y:S04]  /*3dc0*/  STS [R44.X4+0x850], R159 ;  /* 0x0008509f2c007388 */ /* 0x0001e80000004800 */
[----:B------:R0:W-:Y:S04]  /*3dd0*/  STS [R44.X4+0x854], R103 ;  /* 0x000854672c007388 */ /* 0x0001e80000004800 */
[----:B------:R0:W-:Y:S04]  /*3de0*/  STS [R44.X4+0x858], R161 ;  /* 0x000858a12c007388 */ /* 0x0001e80000004800 */
[----:B------:R0:W-:Y:S04]  /*3df0*/  STS [R44.X4+0x85c], R43 ;  /* 0x00085c2b2c007388 */ /* 0x0001e80000004800 */
[----:B------:R-:W-:Y:S06]  /*3e00*/  BAR.SYNC.DEFER_BLOCKING 0x0 ;  /* 0x0000000000007b1d */ /* 0x000fec0000010000 */
[----:B------:R-:W-:Y:S05]  /*3e10*/  @!P0 BRA `(.L_x_13577) ;  /* 0x000002d000008947 */ /* 0x000fea0003800000 */
[----:B01234-:R-:W-:Y:S01]  /*3e20*/  IMAD R41, R18, c[0x0][0x2a0], RZ ;  /* 0x0000a80012297a24 */ /* 0x01ffe200078e02ff */
[----:B------:R-:W0:Y:S01]  /*3e30*/  LDS R157, [R47.X4+0x840] ;  /* 0x000840002f9d7984 */ /* 0x000e220000004800 */
[----:B------:R-:W-:Y:S01]  /*3e40*/  IMAD.WIDE.U32 R102, R112, c[0x0][0x2a0], RZ ;  /* 0x0000a80070667a25 */ /* 0x000fe200078e00ff */
[----:B------:R-:W-:Y:S01]  /*3e50*/  ULDC.64 UR4, c[0x0][0x298] ;  /* 0x0000a60000047ab9 */ /* 0x000fe20000000a00 */
[----:B------:R-:W-:Y:S01]  /*3e60*/  IADD3 R40, R32, -0x1, RZ ;  /* 0xffffffff20287810 */ /* 0x000fe20007ffe0ff */
[----:B------:R-:W-:Y:S01]  /*3e70*/  USHF.R.U64 UR6, UR4, 0x1, UR5 ;  /* 0x0000000104067899 */ /* 0x000fe20008001205 */
[----:B------:R-:W-:Y:S01]  /*3e80*/  IMAD R43, R112, c[0x0][0x2a4], R41 ;  /* 0x0000a900702b7a24 */ /* 0x000fe200078e0229 */
[----:B------:R-:W-:Y:S01]  /*3e90*/  USHF.R.U32.HI UR7, URZ, 0x1, UR5 ;  /* 0x000000013f077899 */ /* 0x000fe20008011605 */
[----:B------:R-:W-:Y:S01]  /*3ea0*/  IMAD R41, R18, c[0x0][0x2c0], RZ ;  /* 0x0000b00012297a24 */ /* 0x000fe200078e02ff */
[----:B------:R-:W-:Y:S01]  /*3eb0*/  SHF.L.U32 R40, R40, 0x8, RZ ;  /* 0x0000000828287819 */ /* 0x000fe200000006ff */
[----:B------:R-:W-:Y:S01]  /*3ec0*/  ULDC.64 UR4, c[0x0][0x2b8] ;  /* 0x0000ae0000047ab9 */ /* 0x000fe20000000a00 */
[----:B------:R-:W-:Y:S01]  /*3ed0*/  IADD3 R103, R43, R103, RZ ;  /* 0x000000672b677210 */ /* 0x000fe20007ffe0ff */
[----:B------:R-:W-:Y:S01]  /*3ee0*/  IMAD.WIDE.U32 R42, R112, c[0x0][0x2c0], RZ ;  /* 0x0000b000702a7a25 */ /* 0x000fe200078e00ff */
[----:B------:R-:W-:Y:S01]  /*3ef0*/  USHF.R.U32.HI UR10, URZ, 0x1, UR5 ;  /* 0x000000013f0a7899 */ /* 0x000fe20008011605 */
[----:B------:R-:W-:Y:S01]  /*3f00*/  IADD3 R104, P0, R40, R109, RZ ;  /* 0x0000006d28687210 */ /* 0x000fe20007f1e0ff */
[----:B------:R-:W-:Y:S01]  /*3f10*/  USHF.R.U64 UR4, UR4, 0x1, UR5 ;  /* 0x0000000104047899 */ /* 0x000fe20008001205 */
[----:B------:R-:W-:-:S02]  /*3f20*/  IMAD R41, R112, c[0x0][0x2c4], R41 ;  /* 0x0000b10070297a24 */ /* 0x000fc400078e0229 */
[C---:B------:R-:W-:Y:S01]  /*3f30*/  IMAD R160, R115.reuse, UR7, RZ ;  /* 0x0000000773a07c24 */ /* 0x040fe2000f8e02ff */
[----:B------:R-:W-:Y:S01]  /*3f40*/  LEA.HI.X.SX32 R105, R40, RZ, 0x1, P0 ;  /* 0x000000ff28697211 */ /* 0x000fe200000f0eff */
[----:B------:R-:W-:Y:S01]  /*3f50*/  IMAD R162, R115, UR10, RZ ;  /* 0x0000000a73a27c24 */ /* 0x000fe2000f8e02ff */
[----:B------:R-:W-:Y:S01]  /*3f60*/  IADD3 R43, R41, R43, RZ ;  /* 0x0000002b292b7210 */ /* 0x000fe20007ffe0ff */
[----:B------:R-:W-:Y:S02]  /*3f70*/  IMAD R41, R127, c[0x0][0x2b0], RZ ;  /* 0x0000ac007f297a24 */ /* 0x000fe400078e02ff */
[C---:B------:R-:W-:Y:S02]  /*3f80*/  IMAD R159, R113.reuse, UR6, R160 ;  /* 0x00000006719f7c24 */ /* 0x040fe4000f8e02a0 */
[----:B------:R-:W-:Y:S02]  /*3f90*/  IMAD R161, R113, UR4, R162 ;  /* 0x0000000471a17c24 */ /* 0x000fe4000f8e02a2 */
[----:B------:R-:W-:-:S04]  /*3fa0*/  IMAD.WIDE.U32 R102, R115, UR6, R102 ;  /* 0x0000000673667c25 */ /* 0x000fc8000f8e0066 */
[----:B------:R-:W-:Y:S01]  /*3fb0*/  IMAD.WIDE.U32 R42, R115, UR4, R42 ;  /* 0x00000004732a7c25 */ /* 0x000fe2000f8e002a */
[----:B------:R-:W-:Y:S02]  /*3fc0*/  IADD3 R159, R159, R103, RZ ;  /* 0x000000679f9f7210 */ /* 0x000fe40007ffe0ff */
[----:B------:R-:W-:Y:S01]  /*3fd0*/  LEA R163, P0, R102, c[0x0][0x318], 0x3 ;  /* 0x0000c60066a37a11 */ /* 0x000fe200078018ff */
[----:B------:R-:W-:Y:S01]  /*3fe0*/  IMAD R165, R127, c[0x0][0x2d0], RZ ;  /* 0x0000b4007fa57a24 */ /* 0x000fe200078e02ff */
[----:B------:R-:W-:Y:S01]  /*3ff0*/  IADD3 R161, R161, R43, RZ ;  /* 0x0000002ba1a17210 */ /* 0x000fe20007ffe0ff */
[----:B------:R-:W-:Y:S01]  /*4000*/  IMAD R127, R10, c[0x0][0x2b4], R41 ;  /* 0x0000ad000a7f7a24 */ /* 0x000fe200078e0229 */
[----:B------:R-:W-:Y:S01]  /*4010*/  LEA R43, P1, R42, c[0x0][0x320], 0x3 ;  /* 0x0000c8002a2b7a11 */ /* 0x000fe200078218ff */
[----:B------:R-:W-:Y:S01]  /*4020*/  IMAD.WIDE.U32 R40, R10, c[0x0][0x2b0], R104 ;  /* 0x0000ac000a287a25 */ /* 0x000fe200078e0068 */
[----:B------:R-:W-:Y:S02]  /*4030*/  LEA.HI.X R159, R102, c[0x0][0x31c], R159, 0x3, P0 ;  /* 0x0000c700669f7a11 */ /* 0x000fe400000f1c9f */
[----:B------:R-:W-:Y:S01]  /*4040*/  LEA.HI.X R161, R42, c[0x0][0x324], R161, 0x3, P1 ;  /* 0x0000c9002aa17a11 */ /* 0x000fe200008f1ca1 */
[C---:B------:R-:W-:Y:S01]  /*4050*/  IMAD R103, R10.reuse, c[0x0][0x2d4], R165 ;  /* 0x0000b5000a677a24 */ /* 0x040fe200078e02a5 */
        /* <DEDUP_REMOVED lines=8> */
[----:B0-----:R1:W-:Y:S02]  /*40e0*/  RED.E.ADD.F32.FTZ.RN.STRONG.GPU [R42.64], R157 ;  /* 0x0000009d2a00798e */ /* 0x0013e4000c10e788 */
.L_x_13577:
[----:B01234-:R-:W-:Y:S05]  /*40f0*/  BSYNC B0 ;  /* 0x0000000000007941 */ /* 0x01ffea0003800000 */
.L_x_13576:
[----:B------:R-:W0:Y:S01]  /*4100*/  LDS R141, [R141.X4+0x8c0] ;  /* 0x0008c0008d8d7984 */ /* 0x000e220000004800 */
[----:B------:R-:W-:Y:S01]  /*4110*/  ISETP.GE.AND P6, PT, R153, 0x21, PT ;  /* 0x000000219900780c */ /* 0x000fe20003fc6270 */
[----:B------:R-:W-:Y:S01]  /*4120*/  BSSY B0, `(.L_x_13578) ;  /* 0x0000010000007945 */ /* 0x000fe20003800000 */
[----:B------:R-:W-:Y:S01]  /*4130*/  IMAD R103, R155, c[0x0][0x2b4], R154 ;  /* 0x0000ad009b677a24 */ /* 0x000fe200078e029a */
[----:B------:R-:W-:Y:S01]  /*4140*/  ISETP.GE.AND P0, PT, R153, 0x41, PT ;  /* 0x000000419900780c */ /* 0x000fe20003f06270 */
[----:B------:R-:W-:Y:S01]  /*4150*/  IMAD R105, R155, c[0x0][0x2d4], R156 ;  /* 0x0000b5009b697a24 */ /* 0x000fe200078e029c */
[----:B------:R-:W-:-:S02]  /*4160*/  ISETP.GE.AND P1, PT, R153, 0x61, PT ;  /* 0x000000619900780c */ /* 0x000fc40003f26270 */
[C---:B------:R-:W-:Y:S02]  /*4170*/  ISETP.GE.AND P2, PT, R153.reuse, 0x81, PT ;  /* 0x000000819900780c */ /* 0x040fe40003f46270 */
[C---:B------:R-:W-:Y:S02]  /*4180*/  ISETP.GE.AND P3, PT, R153.reuse, 0xa1, PT ;  /* 0x000000a19900780c */ /* 0x040fe40003f66270 */
[C---:B------:R-:W-:Y:S02]  /*4190*/  ISETP.GE.AND P4, PT, R153.reuse, 0xc1, PT ;  /* 0x000000c19900780c */ /* 0x040fe40003f86270 */
[----:B------:R-:W-:Y:S01]  /*41a0*/  ISETP.GE.AND P5, PT, R153, 0xe1, PT ;  /* 0x000000e19900780c */ /* 0x000fe20003fa6270 */
[----:B------:R-:W-:Y:S07]  /*41b0*/  @!P6 BRA `(.L_x_13579) ;  /* 0x000000600000e947 */ /* 0x000fee0003800000 */
[----:B------:R-:W-:-:S04]  /*41c0*/  IMAD.WIDE.U32 R42, R155, c[0x0][0x2b0], R90 ;  /* 0x0000ac009b2a7a25 */ /* 0x000fc800078e005a */
[----:B------:R-:W-:Y:S01]  /*41d0*/  IMAD.WIDE.U32 R40, R155, c[0x0][0x2d0], R76 ;  /* 0x0000b4009b287a25 */ /* 0x000fe200078e004c */
[----:B------:R-:W-:-:S04]  /*41e0*/  IADD3 R43, R43, R103, RZ ;  /* 0x000000672b2b7210 */ /* 0x000fc80007ffe0ff */
[----:B------:R-:W-:Y:S01]  /*41f0*/  IADD3 R41, R41, R105, RZ ;  /* 0x0000006929297210 */ /* 0x000fe20007ffe0ff */
[----:B------:R1:W-:Y:S04]  /*4200*/  RED.E.ADD.F32.FTZ.RN.STRONG.GPU [R42.64], R146 ;  /* 0x000000922a00798e */ /* 0x0003e8000c10e788 */
[----:B0-----:R1:W-:Y:S02]  /*4210*/  RED.E.ADD.F32.FTZ.RN.STRONG.GPU [R40.64], R141 ;  /* 0x0000008d2800798e */ /* 0x0013e4000c10e788 */
.L_x_13579:
[----:B------:R-:W-:Y:S05]  /*4220*/  BSYNC B0 ;  /* 0x0000000000007941 */ /* 0x000fea0003800000 */
.L_x_13578:
[----:B------:R2:W3:Y:S01]  /*4230*/  LDS R127, [R142.X4+0x940] ;  /* 0x000940008e7f7984 */ /* 0x0004e20000004800 */
[----:B------:R-:W-:Y:S01]  /*4240*/  BSSY B0, `(.L_x_13580) ;  /* 0x0000008000007945 */ /* 0x000fe20003800000 */
[----:B------:R-:W-:Y:S05]  /*4250*/  @!P0 BRA `(.L_x_13581) ;  /* 0x0000006000008947 */ /* 0x000fea0003800000 */
[----:B-1----:R-:W-:-:S04]  /*4260*/  IMAD.WIDE.U32 R42, R155, c[0x0][0x2b0], R88 ;  /* 0x0000ac009b2a7a25 */ /* 0x002fc800078e0058 */
[----:B------:R-:W-:Y:S01]  /*4270*/  IMAD.WIDE.U32 R40, R155, c[0x0][0x2d0], R74 ;  /* 0x0000b4009b287a25 */ /* 0x000fe200078e004a */
[----:B------:R-:W-:-:S04]  /*4280*/  IADD3 R43, R103, R43, RZ ;  /* 0x0000002b672b7210 */ /* 0x000fc80007ffe0ff */
[----:B------:R-:W-:Y:S01]  /*4290*/  IADD3 R41, R105, R41, RZ ;  /* 0x0000002969297210 */ /* 0x000fe20007ffe0ff */
[----:B------:R1:W-:Y:S04]  /*42a0*/  RED.E.ADD.F32.FTZ.RN.STRONG.GPU [R42.64], R147 ;  /* 0x000000932a00798e */ /* 0x0003e8000c10e788 */
[----:B---3--:R1:W-:Y:S02]  /*42b0*/  RED.E.ADD.F32.FTZ.RN.STRONG.GPU [R40.64], R127 ;  /* 0x0000007f2800798e */ /* 0x0083e4000c10e788 */
.L_x_13581:
[----:B------:R-:W-:Y:S05]  /*42c0*/  BSYNC B0 ;  /* 0x0000000000007941 */ /* 0x000fea0003800000 */
.L_x_13580:
[----:B------:R-:W4:Y:S01]  /*42d0*/  LDS R143, [R143.X4+0x9c0] ;  /* 0x0009c0008f8f7984 */ /* 0x000f220000004800 */
[----:B------:R-:W-:Y:S01]  /*42e0*/  BSSY B0, `(.L_x_13582) ;  /* 0x0000008000007945 */ /* 0x000fe20003800000 */
[----:B------:R-:W-:Y:S05]  /*42f0*/  @!P1 BRA `(.L_x_13583) ;  /* 0x0000006000009947 */ /* 0x000fea0003800000 */
[----:B-1----:R-:W-:-:S04]  /*4300*/  IMAD.WIDE.U32 R42, R155, c[0x0][0x2b0], R86 ;  /* 0x0000ac009b2a7a25 */ /* 0x002fc800078e0056 */
[----:B------:R-:W-:Y:S01]  /*4310*/  IMAD.WIDE.U32 R40, R155, c[0x0][0x2d0], R72 ;  /* 0x0000b4009b287a25 */ /* 0x000fe200078e0048 */
[----:B------:R-:W-:-:S04]  /*4320*/  IADD3 R43, R103, R43, RZ ;  /* 0x0000002b672b7210 */ /* 0x000fc80007ffe0ff */
[----:B------:R-:W-:Y:S01]  /*4330*/  IADD3 R41, R105, R41, RZ ;  /* 0x0000002969297210 */ /* 0x000fe20007ffe0ff */
[----:B------:R1:W-:Y:S04]  /*4340*/  RED.E.ADD.F32.FTZ.RN.STRONG.GPU [R42.64], R148 ;  /* 0x000000942a00798e */ /* 0x0003e8000c10e788 */
[----:B----4-:R1:W-:Y:S02]  /*4350*/  RED.E.ADD.F32.FTZ.RN.STRONG.GPU [R40.64], R143 ;  /* 0x0000008f2800798e */ /* 0x0103e4000c10e788 */
.L_x_13583:
[----:B------:R-:W-:Y:S05]  /*4360*/  BSYNC B0 ;  /* 0x0000000000007941 */ /* 0x000fea0003800000 */
.L_x_13582:
[----:B-1-3--:R1:W3:Y:S01]  /*4370*/  LDS R127, [R144.X4+0xa40] ;  /* 0x000a4000907f7984 */ /* 0x00a2e20000004800 */
[----:B------:R-:W-:Y:S01]  /*4380*/  BSSY B0, `(.L_x_13584) ;  /* 0x0000008000007945 */ /* 0x000fe20003800000 */
[----:B------:R-:W-:Y:S05]  /*4390*/  @!P2 BRA `(.L_x_13585) ;  /* 0x000000600000a947 */ /* 0x000fea0003800000 */
[----:B------:R-:W-:-:S04]  /*43a0*/  IMAD.WIDE.U32 R42, R155, c[0x0][0x2b0], R84 ;  /* 0x0000ac009b2a7a25 */ /* 0x000fc800078e0054 */
[----:B------:R-:W-:Y:S01]  /*43b0*/  IMAD.WIDE.U32 R40, R155, c[0x0][0x2d0], R70 ;  /* 0x0000b4009b287a25 */ /* 0x000fe200078e0046 */
[----:B------:R-:W-:-:S04]  /*43c0*/  IADD3 R43, R103, R43, RZ ;  /* 0x0000002b672b7210 */ /* 0x000fc80007ffe0ff */
[----:B------:R-:W-:Y:S01]  /*43d0*/  IADD3 R41, R105, R41, RZ ;  /* 0x0000002969297210 */ /* 0x000fe20007ffe0ff */
[----:B------:R1:W-:Y:S04]  /*43e0*/  RED.E.ADD.F32.FTZ.RN.STRONG.GPU [R42.64], R149 ;  /* 0x000000952a00798e */ /* 0x0003e8000c10e788 */
[----:B---3--:R1:W-:Y:S02]  /*43f0*/  RED.E.ADD.F32.FTZ.RN.STRONG.GPU [R40.64], R127 ;  /* 0x0000007f2800798e */ /* 0x0083e4000c10e788 */
.L_x_13585:
[----:B------:R-:W-:Y:S05]  /*4400*/  BSYNC B0 ;  /* 0x0000000000007941 */ /* 0x000fea0003800000 */
.L_x_13584:
[----:B------:R-:W1:Y:S01]  /*4410*/  LDS R145, [R145.X4+0xac0] ;  /* 0x000ac00091917984 */ /* 0x000e620000004800 */
[----:B------:R-:W-:Y:S01]  /*4420*/  BSSY B0, `(.L_x_13586) ;  /* 0x0000008000007945 */ /* 0x000fe20003800000 */
[----:B------:R-:W-:Y:S05]  /*4430*/  @!P3 BRA `(.L_x_13587) ;  /* 0x000000600000b947 */ /* 0x000fea0003800000 */
[----:B-1----:R-:W-:-:S04]  /*4440*/  IMAD.WIDE.U32 R42, R155, c[0x0][0x2b0], R82 ;  /* 0x0000ac009b2a7a25 */ /* 0x002fc800078e0052 */
[----:B------:R-:W-:Y:S01]  /*4450*/  IMAD.WIDE.U32 R40, R155, c[0x0][0x2d0], R68 ;  /* 0x0000b4009b287a25 */ /* 0x000fe200078e0044 */
[----:B------:R-:W-:-:S04]  /*4460*/  IADD3 R43, R103, R43, RZ ;  /* 0x0000002b672b7210 */ /* 0x000fc80007ffe0ff */
[----:B------:R-:W-:Y:S01]  /*4470*/  IADD3 R41, R105, R41, RZ ;  /* 0x0000002969297210 */ /* 0x000fe20007ffe0ff */
[----:B------:R1:W-:Y:S04]  /*4480*/  RED.E.ADD.F32.FTZ.RN.STRONG.GPU [R42.64], R150 ;  /* 0x000000962a00798e */ /* 0x0003e8000c10e788 */
[----:B------:R1:W-:Y:S02]  /*4490*/  RED.E.ADD.F32.FTZ.RN.STRONG.GPU [R40.64], R145 ;  /* 0x000000912800798e */ /* 0x0003e4000c10e788 */
.L_x_13587:
[----:B------:R-:W-:Y:S05]  /*44a0*/  BSYNC B0 ;  /* 0x0000000000007941 */ /* 0x000fea0003800000 */
.L_x_13586:
        /* <DEDUP_REMOVED lines=9> */
.L_x_13589:
[----:B------:R-:W-:Y:S05]  /*4540*/  BSYNC B0 ;  /* 0x0000000000007941 */ /* 0x000fea0003800000 */
.L_x_13588:
        /* <DEDUP_REMOVED lines=9> */
.L_x_13591:
[----:B------:R-:W-:Y:S05]  /*45e0*/  BSYNC B0 ;  /* 0x0000000000007941 */ /* 0x000fea0003800000 */
.L_x_13590:
[----:B-1----:R-:W1:Y:S01]  /*45f0*/  SHFL.DOWN PT, R41, R140, 0x1, 0x1f ;  /* 0x08201f008c297f89 */ /* 0x002e6200000e0000 */
[C---:B------:R-:W-:Y:S01]  /*4600*/  ISETP.GT.AND P0, PT, R52.reuse, 0x1e, PT ;  /* 0x0000001e3400780c */ /* 0x040fe20003f04270 */
[----:B------:R-:W-:Y:S01]  /*4610*/  FMUL.FTZ R40, R63, R123 ;  /* 0x0000007b3f287220 */ /* 0x000fe20000410000 */
[----:B------:R-:W-:Y:S01]  /*4620*/  ISETP.NE.AND P1, PT, R52, RZ, PT ;  /* 0x000000ff3400720c */ /* 0x000fe20003f25270 */
[----:B------:R-:W5:Y:S01]  /*4630*/  SHFL.DOWN PT, R43, R134, 0x1, 0x1f ;  /* 0x08201f00862b7f89 */ /* 0x000f6200000e0000 */
[----:B------:R-:W-:Y:S01]  /*4640*/  FMUL.FTZ R126, R126, R119 ;  /* 0x000000777e7e7220 */ /* 0x000fe20000410000 */
[----:B------:R-:W-:Y:S01]  /*4650*/  ISETP.NE.AND P2, PT, R109, RZ, PT ;  /* 0x000000ff6d00720c */ /* 0x000fe20003f45270 */
[----:B------:R-:W-:Y:S01]  /*4660*/  FFMA.FTZ R40, R62, R125, R40 ;  /* 0x0000007d3e287223 */ /* 0x000fe20000010028 */
[----:B------:R-:W-:Y:S01]  /*4670*/  BSSY B0, `(.L_x_13592) ;  /* 0x000004b000007945 */ /* 0x000fe20003800000 */
[----:B------:R-:W-:-:S02]  /*4680*/  FMUL.FTZ R3, R3, R106 ;  /* 0x0000006a03037220 */ /* 0x000fc40000410000 */
[----:B------:R-:W-:Y:S02]  /*4690*/  FMUL.FTZ R122, R122, R123 ;  /* 0x0000007b7a7a7220 */ /* 0x000fe40000410000 */
[----:B------:R-:W-:-:S04]  /*46a0*/  FFMA.FTZ R2, R2, R107, R3 ;  /* 0x0000006b02027223 */ /* 0x000fc80000010003 */
[----:B------:R-:W-:Y:S02]  /*46b0*/  FFMA.FTZ R23, R16, R2, R23 ;  /* 0x0000000210177223 */ /* 0x000fe40000010017 */
[----:B-1----:R-:W-:Y:S02]  /*46c0*/  @!P0 FADD.FTZ R140, R140, R41 ;  /* 0x000000298c8c8221 */ /* 0x002fe40000010000 */
[----:B-----5:R-:W-:-:S03]  /*46d0*/  @!P0 FADD.FTZ R134, R134, R43 ;  /* 0x0000002b86868221 */ /* 0x020fc60000010000 */
[----:B------:R-:W1:Y:S01]  /*46e0*/  SHFL.DOWN PT, R41, R140, 0x2, 0x1f ;  /* 0x08401f008c297f89 */ /* 0x000e6200000e0000 */
[----:B------:R-:W-:-:S03]  /*46f0*/  ISETP.GT.AND P0, PT, R52, 0x1d, PT ;  /* 0x0000001d3400780c */ /* 0x000fc60003f04270 */
[----:B------:R-:W5:Y:S10]  /*4700*/  SHFL.DOWN PT, R43, R134, 0x2, 0x1f ;  /* 0x08401f00862b7f89 */ /* 0x000f7400000e0000 */
[----:B-1----:R-:W-:-:S02]  /*4710*/  @!P0 FADD.FTZ R140, R140, R41 ;  /* 0x000000298c8c8221 */ /* 0x002fc40000010000 */
[----:B-----5:R-:W-:-:S03]  /*4720*/  @!P0 FADD.FTZ R134, R134, R43 ;  /* 0x0000002b86868221 */ /* 0x020fc60000010000 */
[----:B------:R-:W1:Y:S01]  /*4730*/  SHFL.DOWN PT, R41, R140, 0x4, 0x1f ;  /* 0x08801f008c297f89 */ /* 0x000e6200000e0000 */
[----:B------:R-:W-:-:S03]  /*4740*/  ISETP.GT.AND P0, PT, R52, 0x1b, PT ;  /* 0x0000001b3400780c */ /* 0x000fc60003f04270 */
[----:B------:R-:W5:Y:S10]  /*4750*/  SHFL.DOWN PT, R43, R134, 0x4, 0x1f ;  /* 0x08801f00862b7f89 */ /* 0x000f7400000e0000 */
[----:B-1----:R-:W-:-:S02]  /*4760*/  @!P0 FADD.FTZ R140, R140, R41 ;  /* 0x000000298c8c8221 */ /* 0x002fc40000010000 */
[----:B------:R-:W-:Y:S02]  /*4770*/  FMUL.FTZ R41, R63, R125 ;  /* 0x0000007d3f297220 */ /* 0x000fe40000410000 */
[----:B-----5:R-:W-:Y:S01]  /*4780*/  @!P0 FADD.FTZ R134, R134, R43 ;  /* 0x0000002b86868221 */ /* 0x020fe20000010000 */
[----:B------:R-:W-:Y:S01]  /*4790*/  ISETP.GT.AND P0, PT, R52, 0x17, PT ;  /* 0x000000173400780c */ /* 0x000fe20003f04270 */
[----:B------:R-:W1:Y:S01]  /*47a0*/  SHFL.DOWN PT, R43, R140, 0x8, 0x1f ;  /* 0x09001f008c2b7f89 */ /* 0x000e6200000e0000 */
[----:B------:R-:W-:Y:S02]  /*47b0*/  FFMA.FTZ R41, R62, R123, -R41 ;  /* 0x0000007b3e297223 */ /* 0x000fe40000010829 */
[----:B------:R-:W-:Y:S01]  /*47c0*/  FFMA.FTZ R125, R124, R125, R122 ;  /* 0x0000007d7c7d7223 */ /* 0x000fe2000001007a */
[----:B------:R-:W5:Y:S01]  /*47d0*/  SHFL.DOWN PT, R103, R134, 0x8, 0x1f ;  /* 0x09001f0086677f89 */ /* 0x000f6200000e0000 */
[----:B------:R-:W-:Y:S02]  /*47e0*/  FMUL.FTZ R41, R138, R41 ;  /* 0x000000298a297220 */ /* 0x000fe40000410000 */
[----:B------:R-:W-:-:S02]  /*47f0*/  FFMA.FTZ R20, R15, R125, R20 ;  /* 0x0000007d0f147223 */ /* 0x000fc40000010014 */
[----:B------:R-:W-:Y:S02]  /*4800*/  FFMA.FTZ R139, R139, R40, R41 ;  /* 0x000000288b8b7223 */ /* 0x000fe40000010029 */
[C---:B------:R-:W-:Y:S02]  /*4810*/  FMUL.FTZ R41, R63.reuse, R121 ;  /* 0x000000793f297220 */ /* 0x040fe40000410000 */
[-C--:B------:R-:W-:Y:S02]  /*4820*/  FMUL.FTZ R40, R63, R119.reuse ;  /* 0x000000773f287220 */ /* 0x080fe40000410000 */
[C---:B------:R-:W-:Y:S02]  /*4830*/  FFMA.FTZ R119, R62.reuse, R119, -R41 ;  /* 0x000000773e777223 */ /* 0x040fe40000010829 */
[----:B------:R-:W-:Y:S02]  /*4840*/  FFMA.FTZ R42, R62, R121, R40 ;  /* 0x000000793e2a7223 */ /* 0x000fe40000010028 */
[----:B------:R-:W-:-:S02]  /*4850*/  FMUL.FTZ R119, R136, R119 ;  /* 0x0000007788777220 */ /* 0x000fc40000410000 */
[----:B------:R-:W-:Y:S02]  /*4860*/  FMUL.FTZ R41, R63, R107 ;  /* 0x0000006b3f297220 */ /* 0x000fe40000410000 */
[----:B------:R-:W-:Y:S02]  /*4870*/  FFMA.FTZ R119, R137, R42, R119 ;  /* 0x0000002a89777223 */ /* 0x000fe40000010077 */
[----:B-1----:R-:W-:Y:S02]  /*4880*/  @!P0 FADD.FTZ R140, R140, R43 ;  /* 0x0000002b8c8c8221 */ /* 0x002fe40000010000 */
[----:B------:R-:W-:Y:S02]  /*4890*/  FMUL.FTZ R42, R63, R130 ;  /* 0x000000823f2a7220 */ /* 0x000fe40000410000 */
[----:B-----5:R-:W-:Y:S01]  /*48a0*/  @!P0 FADD.FTZ R134, R134, R103 ;  /* 0x0000006786868221 */ /* 0x020fe20000010000 */
[----:B------:R-:W-:Y:S01]  /*48b0*/  ISETP.GT.AND P0, PT, R52, 0xf, PT ;  /* 0x0000000f3400780c */ /* 0x000fe20003f04270 */
[----:B------:R-:W1:Y:S01]  /*48c0*/  SHFL.DOWN PT, R103, R140, 0x10, 0x1f ;  /* 0x0a001f008c677f89 */ /* 0x000e6200000e0000 */
[----:B------:R-:W-:-:S02]  /*48d0*/  FFMA.FTZ R40, R62, R106, -R41 ;  /* 0x0000006a3e287223 */ /* 0x000fc40000010829 */
[C---:B------:R-:W-:Y:S01]  /*48e0*/  FMUL.FTZ R106, R63.reuse, R106 ;  /* 0x0000006a3f6a7220 */ /* 0x040fe20000410000 */
[----:B------:R-:W5:Y:S01]  /*48f0*/  SHFL.DOWN PT, R105, R134, 0x10, 0x1f ;  /* 0x0a001f0086697f89 */ /* 0x000f6200000e0000 */
[-C--:B------:R-:W-:Y:S02]  /*4900*/  FMUL.FTZ R63, R63, R129.reuse ;  /* 0x000000813f3f7220 */ /* 0x080fe40000410000 */
[-C--:B------:R-:W-:Y:S02]  /*4910*/  FFMA.FTZ R42, R62, R129.reuse, -R42 ;  /* 0x000000813e2a7223 */ /* 0x080fe4000001082a */
[----:B------:R-:W-:Y:S02]  /*4920*/  FMUL.FTZ R135, R135, R40 ;  /* 0x0000002887877220 */ /* 0x000fe40000410000 */
[----:B------:R-:W-:Y:S02]  /*4930*/  FMUL.FTZ R129, R4, R129 ;  /* 0x0000008104817220 */ /* 0x000fe40000410000 */
[----:B------:R-:W-:-:S02]  /*4940*/  FFMA.FTZ R106, R62, R107, R106 ;  /* 0x0000006b3e6a7223 */ /* 0x000fc4000001006a */
[----:B------:R-:W-:Y:S02]  /*4950*/  FFMA.FTZ R63, R62, R130, R63 ;  /* 0x000000823e3f7223 */ /* 0x000fe4000001003f */
[----:B------:R-:W-:Y:S02]  /*4960*/  FMUL.FTZ R42, R133, R42 ;  /* 0x0000002a852a7220 */ /* 0x000fe40000410000 */
[----:B------:R-:W-:Y:S02]  /*4970*/  FFMA.FTZ R43, R128, R121, R126 ;  /* 0x00000079802b7223 */ /* 0x000fe4000001007e */
[----:B------:R-:W-:Y:S02]  /*4980*/  FFMA.FTZ R106, R131, R106, R135 ;  /* 0x0000006a836a7223 */ /* 0x000fe40000010087 */
[----:B------:R-:W-:Y:S02]  /*4990*/  FFMA.FTZ R6, R6, R130, R129 ;  /* 0x0000008206067223 */ /* 0x000fe40000010081 */
[----:B-1----:R-:W-:-:S02]  /*49a0*/  @!P0 FADD.FTZ R140, R140, R103 ;  /* 0x000000678c8c8221 */ /* 0x002fc40000010000 */
[----:B------:R-:W-:Y:S02]  /*49b0*/  FFMA.FTZ R42, R132, R63, R42 ;  /* 0x0000003f842a7223 */ /* 0x000fe4000001002a */
[----:B-----5:R-:W-:Y:S01]  /*49c0*/  @!P0 FADD.FTZ R134, R134, R105 ;  /* 0x0000006986868221 */ /* 0x020fe20000010000 */
[----:B------:R-:W-:Y:S01]  /*49d0*/  MOV R40, R140 ;  /* 0x0000008c00287202 */ /* 0x000fe20000000f00 */
[----:B------:R-:W-:Y:S02]  /*49e0*/  FFMA.FTZ R139, R120, R125, R139 ;  /* 0x0000007d788b7223 */ /* 0x000fe4000001008b */
[----:B------:R-:W-:Y:S01]  /*49f0*/  FFMA.FTZ R0, R0, R43, R119 ;  /* 0x0000002b00007223 */ /* 0x000fe20000010077 */
[----:B------:R-:W-:Y:S01]  /*4a00*/  MOV R41, R134 ;  /* 0x0000008600297202 */ /* 0x000fe20000000f00 */
[----:B------:R-:W-:Y:S02]  /*4a10*/  FFMA.FTZ R5, R5, R2, R106 ;  /* 0x0000000205057223 */ /* 0x000fe4000001006a */
[----:B------:R-:W-:-:S02]  /*4a20*/  FFMA.FTZ R42, R7, R6, R42 ;  /* 0x00000006072a7223 */ /* 0x000fc4000001002a */
[----:B------:R1:W-:Y:S01]  /*4a30*/  @!P1 STS.64 [0xc68], R40 ;  /* 0x000c6828ff009388 */ /* 0x0003e20000000a00 */
        /* <DEDUP_REMOVED lines=14> */
.L_x_13593:
[----:B-1----:R-:W-:Y:S05]  /*4b20*/  BSYNC B0 ;  /* 0x0000000000007941 */ /* 0x002fea0003800000 */
.L_x_13592:
[----:B------:R-:W-:Y:S02]  /*4b30*/  IADD3 R10, R10, 0x1, RZ ;  /* 0x000000010a0a7810 */ /* 0x000fe40007ffe0ff */
[----:B------:R-:W-:Y:S02]  /*4b40*/  IADD3 R9, P1, R9, 0x1, RZ ;  /* 0x0000000109097810 */ /* 0x000fe40007f3e0ff */
[----:B------:R-:W-:Y:S02]  /*4b50*/  ISETP.GE.AND P0, PT, R10, c[0x0][0x16c], PT ;  /* 0x00005b000a007a0c */ /* 0x000fe40003f06270 */
[----:B------:R-:W-:-:S11]  /*4b60*/  IADD3.X R8, RZ, R8, RZ, P1, !PT ;  /* 0x00000008ff087210 */ /* 0x000fd60000ffe4ff */
[----:B------:R-:W-:Y:S01]  /*4b70*/  @P0 CALL.REL.NOINC `(.L_x_13563) ;  /* 0x0000001000000944 */ /* 0x000fe20003c00000 */
[----:B------:R-:W-:Y:S05]  /*4b80*/  BRA `(.L_x_13594) ;  /* 0xffffc8f000007947 */ /* 0x000fea000383ffff */
.L_x_13563:
[----:B------:R-:W-:Y:S01]  /*4b90*/  BAR.SYNC.DEFER_BLOCKING 0x0 ;  /* 0x0000000000007b1d */ /* 0x000fe20000010000 */
[----:B------:R-:W-:Y:S01]  /*4ba0*/  ISETP.NE.AND P3, PT, R109, RZ, PT ;  /* 0x000000ff6d00720c */ /* 0x000fe20003f65270 */
[----:B------:R-:W-:Y:S01]  /*4bb0*/  IMAD R6, R113, c[0x0][0x2d8], RZ ;  /* 0x0000b60071067a24 */ /* 0x000fe200078e02ff */
[----:B------:R-:W-:Y:S01]  /*4bc0*/  F2FP.BF16.PACK_AB R4, R23, R24 ;  /* 0x000000181704723e */ /* 0x000fe200000010ff */
[C---:B------:R-:W-:Y:S01]  /*4bd0*/  IMAD.WIDE.U32 R2, R115.reuse, c[0x0][0x2d8], RZ ;  /* 0x0000b60073027a25 */ /* 0x040fe200078e00ff */
[----:B------:R-:W-:Y:S01]  /*4be0*/  F2FP.BF16.PACK_AB R5, R20, R22 ;  /* 0x000000161405723e */ /* 0x000fe200000010ff */
[----:B------:R-:W-:Y:S01]  /*4bf0*/  BSSY B0, `(.L_x_13595) ;  /* 0x000002d000007945 */ /* 0x000fe20003800000 */
[----:B------:R-:W-:Y:S01]  /*4c00*/  SHF.L.U32 R12, R52, 0x1, RZ ;  /* 0x00000001340c7819 */ /* 0x000fe200000006ff */
[----:B------:R-:W-:Y:S01]  /*4c10*/  IMAD R7, R115, c[0x0][0x2dc], R6 ;  /* 0x0000b70073077a24 */ /* 0x000fe200078e0206 */
[----:B------:R-:W-:Y:S02]  /*4c20*/  IADD3 R41, R50, -c[0x0][0x174], RZ ;  /* 0x80005d0032297a10 */ /* 0x000fe40007ffe0ff */
[----:B------:R-:W-:-:S02]  /*4c30*/  LOP3.LUT R63, R51, 0x20, RZ, 0xfc, !PT ;  /* 0x00000020333f7812 */ /* 0x000fc400078efcff */
[----:B------:R-:W-:Y:S01]  /*4c40*/  IADD3 R3, R3, R7, RZ ;  /* 0x0000000703037210 */ /* 0x000fe20007ffe0ff */
[----:B------:R-:W-:Y:S01]  /*4c50*/  IMAD R41, R41, -0x80, RZ ;  /* 0xffffff8029297824 */ /* 0x000fe200078e02ff */
[C---:B------:R-:W-:Y:S02]  /*4c60*/  LOP3.LUT R65, R51.reuse, 0x40, RZ, 0xfc, !PT ;  /* 0x0000004033417812 */ /* 0x040fe400078efcff */
[C---:B------:R-:W-:Y:S01]  /*4c70*/  LOP3.LUT R67, R51.reuse, 0x60, RZ, 0xfc, !PT ;  /* 0x0000006033437812 */ /* 0x040fe200078efcff */
[----:B------:R-:W-:Y:S01]  /*4c80*/  IMAD.WIDE.U32 R2, R118, c[0x0][0x2e0], R2 ;  /* 0x0000b80076027a25 */ /* 0x000fe200078e0002 */
[----:B------:R-:W-:Y:S02]  /*4c90*/  SHF.R.S32.HI R43, RZ, 0x1f, R41 ;  /* 0x0000001fff2b7819 */ /* 0x000fe40000011429 */
[----:B------:R-:W-:Y:S02]  /*4ca0*/  SHF.R.S32.HI R10, RZ, 0x1f, R51 ;  /* 0x0000001fff0a7819 */ /* 0x000fe40000011433 */
[----:B------:R-:W-:Y:S01]  /*4cb0*/  LEA R9, P5, R51, c[0x0][0x330], 0x1 ;  /* 0x0000cc0033097a11 */ /* 0x000fe200078a08ff */
[----:B------:R1:W-:Y:S01]  /*4cc0*/  STS.64 [R29], R4 ;  /* 0x000000041d007388 */ /* 0x0003e20000000a00 */
[----:B------:R-:W-:-:S06]  /*4cd0*/  NOP ;  /* 0x0000000000007918 */ /* 0x000fcc0000000000 */
[----:B------:R-:W-:Y:S04]  /*4ce0*/  LDS.U16 R11, [R12] ;  /* 0x000000000c0b7984 */ /* 0x000fe80000000400 */
[----:B------:R-:W-:Y:S01]  /*4cf0*/  LDS.U16 R13, [R12+0x40] ;  /* 0x000040000c0d7984 */ /* 0x000fe20000000400 */
[----:B-1----:R-:W-:Y:S01]  /*4d00*/  IMAD R5, R117, c[0x0][0x2e0], RZ ;  /* 0x0000b80075057a24 */ /* 0x002fe200078e02ff */
[----:B------:R-:W-:Y:S02]  /*4d10*/  IADD3 R4, P0, R41, R2, RZ ;  /* 0x0000000229047210 */ /* 0x000fe40007f1e0ff */
[----:B------:R-:W-:Y:S01]  /*4d20*/  LDS.U16 R15, [R12+0x80] ;  /* 0x000080000c0f7984 */ /* 0x000fe20000000400 */
[----:B------:R-:W-:Y:S01]  /*4d30*/  IMAD R5, R118, c[0x0][0x2e4], R5 ;  /* 0x0000b90076057a24 */ /* 0x000fe200078e0205 */
[----:B------:R-:W-:-:S02]  /*4d40*/  LEA R8, P6, R4, R9, 0x1 ;  /* 0x0000000904087211 */ /* 0x000fc400078c08ff */
[----:B------:R-:W-:Y:S02]  /*4d50*/  LDS.U16 R17, [R12+0xc0] ;  /* 0x0000c0000c117984 */ /* 0x000fe40000000400 */
[----:B------:R-:W-:Y:S02]  /*4d60*/  IADD3.X R3, R43, R5, R3, P0, !PT ;  /* 0x000000052b037210 */ /* 0x000fe400007fe403 */
[----:B------:R-:W-:Y:S04]  /*4d70*/  @!P3 STS [0x100], R30 ;  /* 0x0001001eff00b388 */ /* 0x000fe80000000800 */
[----:B------:R-:W-:Y:S06]  /*4d80*/  BAR.SYNC.DEFER_BLOCKING 0x0 ;  /* 0x0000000000007b1d */ /* 0x000fec0000010000 */
[----:B------:R-:W1:Y:S02]  /*4d90*/  LDS R0, [0x100] ;  /* 0x00010000ff007984 */ /* 0x000e640000000800 */
[----:B-1----:R-:W-:-:S02]  /*4da0*/  ISETP.GE.AND P4, PT, R51, R0, PT ;  /* 0x000000003300720c */ /* 0x002fc40003f86270 */
        /* <DEDUP_REMOVED lines=17> */
.L_x_13596:
[----:B------:R-:W-:Y:S05]  /*4ec0*/  BSYNC B0 ;  /* 0x0000000000007941 */ /* 0x000fea0003800000 */
.L_x_13595:
[----:B------:R-:W-:Y:S01]  /*4ed0*/  @!P2 STG.E.U16 [R8.64+-0xc0], R13 ;  /* 0xffff400d0800a986 */ /* 0x000fe2000c101508 */
[----:B------:R-:W-:Y:S01]  /*4ee0*/  F2FP.BF16.PACK_AB R4, R26, R25 ;  /* 0x000000191a04723e */ /* 0x000fe200000010ff */
[----:B------:R-:W-:Y:S01]  /*4ef0*/  FADD.FTZ R25, R25, R110 ;  /* 0x0000006e19197221 */ /* 0x000fe20000010000 */
[----:B------:R-:W-:Y:S01]  /*4f00*/  F2FP.BF16.PACK_AB R5, R28, R27 ;  /* 0x0000001b1c05723e */ /* 0x000fe200000010ff */
[----:B------:R-:W-:Y:S01]  /*4f10*/  @!P1 STG.E.U16 [R8.64+-0x80], R15 ;  /* 0xffff800f08009986 */ /* 0x000fe2000c101508 */
[----:B-1----:R-:W-:Y:S01]  /*4f20*/  IMAD R6, R113, c[0x0][0x2f8], RZ ;  /* 0x0000be0071067a24 */ /* 0x002fe200078e02ff */
[----:B------:R-:W-:Y:S01]  /*4f30*/  BSSY B0, `(.L_x_13597) ;  /* 0x000001f000007945 */ /* 0x000fe20003800000 */
[----:B------:R-:W-:Y:S01]  /*4f40*/  FADD.FTZ R26, R25, R26 ;  /* 0x0000001a191a7221 */ /* 0x000fe20000010000 */
[----:B------:R1:W-:Y:S01]  /*4f50*/  @!P0 STG.E.U16 [R8.64+-0x40], R17 ;  /* 0xffffc01108008986 */ /* 0x0003e2000c101508 */
[----:B------:R-:W-:Y:S02]  /*4f60*/  IMAD R7, R115, c[0x0][0x2fc], R6 ;  /* 0x0000bf0073077a24 */ /* 0x000fe400078e0206 */
[----:B------:R-:W-:Y:S01]  /*4f70*/  FADD.FTZ R27, R26, R27 ;  /* 0x0000001b1a1b7221 */ /* 0x000fe20000010000 */
[----:B------:R-:W-:Y:S03]  /*4f80*/  BAR.SYNC.DEFER_BLOCKING 0x0 ;  /* 0x0000000000007b1d */ /* 0x000fe60000010000 */
[----:B------:R-:W-:Y:S01]  /*4f90*/  FADD.FTZ R110, R27, R28 ;  /* 0x0000001c1b6e7221 */ /* 0x000fe20000010000 */
[----:B-1----:R-:W-:-:S04]  /*4fa0*/  IADD3 R8, P1, R51, -0x60, RZ ;  /* 0xffffffa033087810 */ /* 0x002fc80007f3e0ff */
[----:B------:R-:W-:Y:S01]  /*4fb0*/  IADD3.X R9, R10, -0x1, RZ, P1, !PT ;  /* 0xffffffff0a097810 */ /* 0x000fe20000ffe4ff */
[----:B------:R1:W-:Y:S01]  /*4fc0*/  STS.64 [R29], R4 ;  /* 0x000000041d007388 */ /* 0x0003e20000000a00 */
        /* <DEDUP_REMOVED lines=21> */
.L_x_13598:
[----:B------:R-:W-:Y:S05]  /*5120*/  BSYNC B0 ;  /* 0x0000000000007941 */ /* 0x000fea0003800000 */
.L_x_13597:
[----:B------:R-:W-:Y:S01]  /*5130*/  MOV R2, R4 ;  /* 0x0000000400027202 */ /* 0x000fe20000000f00 */
[----:B------:R-:W-:Y:S01]  /*5140*/  IMAD R5, R117, c[0x0][0x300], RZ ;  /* 0x0000c00075057a24 */ /* 0x000fe200078e02ff */
[----:B------:R-:W-:Y:S02]  /*5150*/  MOV R3, R13 ;  /* 0x0000000d00037202 */ /* 0x000fe40000000f00 */
[-C--:B------:R-:W-:Y:S01]  /*5160*/  ISETP.GE.AND P0, PT, R63, R0.reuse, PT ;  /* 0x000000003f00720c */ /* 0x080fe20003f06270 */
[----:B-1----:R-:W-:Y:S01]  /*5170*/  IMAD R6, R118, c[0x0][0x304], R5 ;  /* 0x0000c10076067a24 */ /* 0x002fe200078e0205 */
        /* <DEDUP_REMOVED lines=11> */
[----:B------:R-:W-:Y:S01]  /*5230*/  IADD3 R60, P5, R60, -0x100, RZ ;  /* 0xffffff003c3c7810 */ /* 0x000fe20007fbe0ff */
[----:B------:R1:W-:Y:S01]  /*5240*/  @!P0 STG.E.U16 [R2.64], R19 ;  /* 0x0000001302008986 */ /* 0x0003e2000c101508 */
[----:B------:R-:W-:Y:S02]  /*5250*/  ISETP.GT.AND P0, PT, R32, 0x1, PT ;  /* 0x000000012000780c */ /* 0x000fe40003f04270 */
[----:B------:R-:W-:Y:S01]  /*5260*/  IADD3 R50, R50, 0x1, RZ ;  /* 0x0000000132327810 */ /* 0x000fe20007ffe0ff */
[----:B------:R1:W-:Y:S01]  /*5270*/  @!P1 STG.E.U16 [R2.64+0x40], R21 ;  /* 0x0000401502009986 */ /* 0x0003e2000c101508 */
[----:B------:R-:W-:Y:S02]  /*5280*/  IADD3 R56, P1, R56, -0x200, RZ ;  /* 0xfffffe0038387810 */ /* 0x000fe40007f3e0ff */
[----:B------:R-:W-:Y:S01]  /*5290*/  IADD3.X R61, R61, -0x1, RZ, P3, !PT ;  /* 0xffffffff3d3d7810 */ /* 0x000fe20001ffe4ff */
[----:B------:R1:W-:Y:S01]  /*52a0*/  @!P2 STG.E.U16 [R2.64+0x80], R23 ;  /* 0x000080170200a986 */ /* 0x0003e2000c101508 */
[----:B------:R-:W-:-:S02]  /*52b0*/  IADD3 R54, P2, R54, -0x200, RZ ;  /* 0xfffffe0036367810 */ /* 0x000fc40007f5e0ff */
[----:B------:R-:W-:Y:S02]  /*52c0*/  IADD3.X R55, R55, -0x1, RZ, P1, !PT ;  /* 0xffffffff37377810 */ /* 0x000fe40000ffe4ff */
[----:B------:R-:W-:Y:S02]  /*52d0*/  IADD3.X R53, R53, -0x1, RZ, P2, !PT ;  /* 0xffffffff35357810 */ /* 0x000fe400017fe4ff */
[----:B------:R-:W-:Y:S02]  /*52e0*/  IADD3.X R57, R57, -0x1, RZ, P4, !PT ;  /* 0xffffffff39397810 */ /* 0x000fe400027fe4ff */
[----:B------:R-:W-:Y:S01]  /*52f0*/  IADD3.X R59, R59, -0x1, RZ, P5, !PT ;  /* 0xffffffff3b3b7810 */ /* 0x000fe20002ffe4ff */
[----:B------:R-:W-:Y:S01]  /*5300*/  @!P0 CALL.REL.NOINC `(.L_x_13562) ;  /* 0x0000001000008944 */ /* 0x000fe20003c00000 */
[----:B------:R-:W-:Y:S05]  /*5310*/  BRA `(.L_x_13599) ;  /* 0xffffb63000007947 */ /* 0x000fea000383ffff */
.L_x_13562:
        /* <DEDUP_REMOVED lines=24> */
.L_x_13601:
[----:B-1----:R-:W-:Y:S05]  /*54a0*/  BSYNC B0 ;  /* 0x0000000000007941 */ /* 0x002fea0003800000 */
.L_x_13600:
[----:B------:R-:W-:Y:S01]  /*54b0*/  BSSY B0, `(.L_x_13602) ;  /* 0x0000018000007945 */ /* 0x000fe20003800000 */
[----:B------:R-:W-:Y:S05]  /*54c0*/  @!P0 BRA `(.L_x_13603) ;  /* 0x0000015000008947 */ /* 0x000fea0003800000 */
[----:B------:R-:W-:Y:S06]  /*54d0*/  BAR.SYNC.DEFER_BLOCKING 0x0 ;  /* 0x0000000000007b1d */ /* 0x000fec0000010000 */
[----:B-1----:R-:W1:Y:S04]  /*54e0*/  SHFL.DOWN P0, R3, R110, 0x1, 0x1f ;  /* 0x08201f006e037f89 */ /* 0x002e680000000000 */
[----:B------:R-:W2:Y:S04]  /*54f0*/  S2R R4, SR_LANEID ;  /* 0x0000000000047919 */ /* 0x000ea80000000000 */
[----:B------:R-:W4:Y:S01]  /*5500*/  S2R R9, SR_TID.X ;  /* 0x0000000000097919 */ /* 0x000f220000002100 */
        /* <DEDUP_REMOVED lines=14> */
[----:B-1----:R1:W-:Y:S01]  /*55f0*/  RED.E.ADD.F32.FTZ.RN.STRONG.GPU [R96.64], R7 ;  /* 0x000000076000798e */ /* 0x0023e2000c10e788 */
[----:B------:R-:W-:Y:S01]  /*5600*/  HFMA2.MMA R9, -RZ, RZ, 0, 0 ;  /* 0x00000000ff097435 */ /* 0x000fe200000001ff */
[----:B------:R-:W-:Y:S05]  /*5610*/  BRA `(.L_x_13604) ;  /* 0x0000001000007947 */ /* 0x000fea0003800000 */
.L_x_13603:
[----:B------:R-:W1:Y:S02]  /*5620*/  S2R R9, SR_TID.X ;  /* 0x0000000000097919 */ /* 0x000e640000002100 */
.L_x_13604:
[----:B-1----:R-:W-:Y:S05]  /*5630*/  BSYNC B0 ;  /* 0x0000000000007941 */ /* 0x002fea0003800000 */
.L_x_13602:
[----:B------:R-:W-:-:S13]  /*5640*/  ISETP.GE.AND P0, PT, R9, c[0x0][0x16c], PT ;  /* 0x00005b0009007a0c */ /* 0x000fda0003f06270 */
[----:B------:R-:W-:Y:S05]  /*5650*/  @P0 EXIT ;  /* 0x000000000000094d */ /* 0x000fea0003800000 */
[----:B------:R-:W-:Y:S02]  /*5660*/  IMAD R117, R117, c[0x0][0x288], RZ ;  /* 0x0000a20075757a24 */ /* 0x000fe400078e02ff */
[----:B------:R-:W-:-:S04]  /*5670*/  IMAD.WIDE.U32 R4, R118, c[0x0][0x288], RZ ;  /* 0x0000a20076047a25 */ /* 0x000fc800078e00ff */
[----:B------:R-:W-:-:S05]  /*5680*/  IMAD R13, R118, c[0x0][0x28c], R117 ;  /* 0x0000a300760d7a24 */ /* 0x000fca00078e0275 */
[----:B------:R-:W-:Y:S02]  /*5690*/  IADD3 R13, R5, R13, RZ ;  /* 0x0000000d050d7210 */ /* 0x000fe40007ffe0ff */
.L_x_13605:
[----:B-1----:R1:W2:Y:S01]  /*56a0*/  LDS.64 R10, [R9.X8+0x31b0] ;  /* 0x0031b000090a7984 */ /* 0x0022a20000008a00 */
        /* <DEDUP_REMOVED lines=8> */
[----:B-1----:R-:W-:Y:S02]  /*5730*/  IADD3 R9, R9, c[0x0][0x0], RZ ;  /* 0x0000000009097a10 */ /* 0x002fe40007ffe0ff */
[----:B------:R-:W-:-:S04]  /*5740*/  IADD3 R3, R7, R3, RZ ;  /* 0x0000000307037210 */ /* 0x000fc80007ffe0ff */
[----:B------:R-:W-:Y:S02]  /*5750*/  LEA.HI.X R3, R6, c[0x0][0x314], R3, 0x3, P0 ;  /* 0x0000c50006037a11 */ /* 0x000fe400000f1c03 */
[----:B------:R-:W-:-:S03]  /*5760*/  ISETP.GE.AND P0, PT, R9, c[0x0][0x16c], PT ;  /* 0x00005b0009007a0c */ /* 0x000fc60003f06270 */
[----:B--2---:R1:W-:Y:S04]  /*5770*/  RED.E.ADD.F32.FTZ.RN.STRONG.GPU [R2.64], R10 ;  /* 0x0000000a0200798e */ /* 0x0043e8000c10e788 */
[----:B------:R1:W-:Y:S06]  /*5780*/  RED.E.ADD.F32.FTZ.RN.STRONG.GPU [R2.64+0x4], R11 ;  /* 0x0000040b0200798e */ /* 0x0003ec000c10e788 */
[----:B------:R-:W-:Y:S05]  /*5790*/  @!P0 BRA `(.L_x_13605) ;  /* 0xffffff0000008947 */ /* 0x000fea000383ffff */
[----:B------:R-:W-:Y:S05]  /*57a0*/  EXIT ;  /* 0x000000000000794d */ /* 0x000fea0003800000 */
.L_x_13606:
        /* <DEDUP_REMOVED lines=13> */
.L_x_14764:


//--------------------- .text._Z25selective_scan_bwd_kernelI32Selective_Scan_bwd_kernel_traitsILi32ELi4ELb0ELb1ELb1ELb0ELb1EN3c108BFloat16ENS1_7complexIfEEEEv12SSMParamsBwd --------------------------
	.section	.text._Z25selective_scan_bwd_kernelI32Selective_Scan_bwd_kernel_traitsILi32ELi4ELb0ELb1ELb1ELb0ELb1EN3c108BFloat16ENS1_7complexIfEEEEv12SSMParamsBwd,"ax",@progbits
	.sectioninfo	@"SHI_REGISTERS=180"
	.align	128
        .global         _Z25selective_scan_bwd_kernelI32Selective_Scan_bwd_kernel_traitsILi32ELi4ELb0ELb1ELb1ELb0ELb1EN3c108BFloat16ENS1_7complexIfEEEEv12SSMParamsBwd
        .type           _Z25selective_scan_bwd_kernelI32Selective_Scan_bwd_kernel_traitsILi32ELi4ELb0ELb1ELb1ELb0ELb1EN3c108BFloat16ENS1_7complexIfEEEEv12SSMParamsBwd,@function
        .size           _Z25selective_scan_bwd_kernelI32Selective_Scan_bwd_kernel_traitsILi32ELi4ELb0ELb1ELb1ELb0ELb1EN3c108BFloat16ENS1_7complexIfEEEEv12SSMParamsBwd,(.L_x_14765 - _Z25selective_scan_bwd_kernelI32Selective_Scan_bwd_kernel_traitsILi32ELi4ELb0ELb1ELb1ELb0ELb1EN3c108BFloat16ENS1_7complexIfEEEEv12SSMParamsBwd)
        .other          _Z25selective_scan_bwd_kernelI32Selective_Scan_bwd_kernel_traitsILi32ELi4ELb0ELb1ELb1ELb0ELb1EN3c108BFloat16ENS1_7complexIfEEEEv12SSMParamsBwd,@"STO_CUDA_ENTRY STV_DEFAULT"
_Z25selective_scan_bwd_kernelI32Selective_Scan_bwd_kernel_traitsILi32ELi4ELb0ELb1ELb1ELb0ELb1EN3c108BFloat16ENS1_7complexIfEEEEv12SSMParamsBwd:
.text._Z25selective_scan_bwd_kernelI32Selective_Scan_bwd_kernel_traitsILi32ELi4ELb0ELb1ELb1ELb0ELb1EN3c108BFloat16ENS1_7complexIfEEEEv12SSMParamsBwd:
        /* <DEDUP_REMOVED lines=58> */
[----:B------:R-:W-:Y:S02]  /*03a0*/  IADD3 R9, R9, R15, RZ ;  /* 0x0000000f09097210 */ /* 0x000fe40007ffe0ff */
[----:B------:R-:W-:Y:S01]  /*03b0*/  SHF.R.S32.HI R15, RZ, 0x1f, R13 ;  /* 0x0000001fff0f7819 */ /* 0x000fe2000001140d */
[----:B------:R-:W-:Y:S01]  /*03c0*/  IMAD.WIDE.U32 R4, R0, c[0x0][0x1e8], R4 ;  /* 0x00007a0000047a25 */ /* 0x000fe200078e0004 */
[-C--:B------:R-:W-:Y:S02]  /*03d0*/  @!P2 IADD3 R12, R12, -R19.reuse, RZ ;  /* 0x800000130c0ca210 */ /* 0x080fe40007ffe0ff */
[----:B------:R-:W-:Y:S01]  /*03e0*/  @!P2 IADD3 R59, R59, 0x1, RZ ;  /* 0x000000013b3ba810 */ /* 0x000fe20007ffe0ff */
[----:B------:R-:W-:Y:S01]  /*03f0*/  IMAD.WIDE.U32 R2, R0, c[0x0][0x1d8], R2 ;  /* 0x0000760000027a25 */ /* 0x000fe200078e0002 */
[----:B------:R-:W-:-:S02]  /*0400*/  ISETP.GE.U32.AND P1, PT, R12, R19, PT ;  /* 0x000000130c00720c */ /* 0x000fc40003f26070 */
[----:B------:R-:W-:Y:S01]  /*0410*/  IADD3 R11, R11, R17, RZ ;  /* 0x000000110b0b7210 */ /* 0x000fe20007ffe0ff */
[----:B------:R-:W-:Y:S01]  /*0420*/  IMAD R19, R55, c[0x0][0x1e8], RZ ;  /* 0x00007a0037137a24 */ /* 0x000fe200078e02ff */
[----:B------:R-:W-:Y:S01]  /*0430*/  IADD3 R66, P2, R13, R4, RZ ;  /* 0x000000040d427210 */ /* 0x000fe20007f5e0ff */
[----:B------:R-:W-:Y:S02]  /*0440*/  IMAD R17, R55, c[0x0][0x1d8], RZ ;  /* 0x0000760037117a24 */ /* 0x000fe400078e02ff */
[C---:B------:R-:W-:Y:S02]  /*0450*/  IMAD R19, R0.reuse, c[0x0][0x1ec], R19 ;  /* 0x00007b0000137a24 */ /* 0x040fe400078e0213 */
[----:B------:R-:W-:-:S03]  /*0460*/  IMAD.WIDE.U32 R6, R0, c[0x0][0x280], R6 ;  /* 0x0000a00000067a25 */ /* 0x000fc600078e0006 */
[----:B------:R-:W-:Y:S01]  /*0470*/  IADD3.X R5, R15, R5, R19, P2, !PT ;  /* 0x000000050f057210 */ /* 0x000fe200017fe413 */
[----:B------:R-:W-:Y:S01]  /*0480*/  IMAD R17, R0, c[0x0][0x1dc], R17 ;  /* 0x0000770000117a24 */ /* 0x000fe200078e0211 */
[----:B------:R-:W-:Y:S02]  /*0490*/  @P1 IADD3 R59, R59, 0x1, RZ ;  /* 0x000000013b3b1810 */ /* 0x000fe40007ffe0ff */
        /* <DEDUP_REMOVED lines=13> */
[----:B------:R-:W-:Y:S01]  /*0570*/  LEA R63, P1, R64, c[0x0][0x240], 0x1 ;  /* 0x00009000403f7a11 */ /* 0x000fe200078208ff */
[----:B------:R-:W-:Y:S01]  /*0580*/  IMAD.WIDE.U32 R10, R59, c[0x0][0x1c8], R10 ;  /* 0x000072003b0a7a25 */ /* 0x000fe200078e000a */
[----:B------:R-:W-:-:S02]  /*0590*/  IADD3.X R68, R15, R7, R21, P4, !PT ;  /* 0x000000070f447210 */ /* 0x000fc400027fe415 */
[----:B------:R-:W-:Y:S01]  /*05a0*/  LEA R67, P2, R13, c[0x0][0x308], 0x1 ;  /* 0x0000c2000d437a11 */ /* 0x000fe200078408ff */
[----:B------:R-:W-:Y:S01]  /*05b0*/  IMAD R7, R59, c[0x0][0x1cc], R2 ;  /* 0x000073003b077a24 */ /* 0x000fe200078e0202 */
[----:B------:R-:W-:Y:S02]  /*05c0*/  ISETP.NE.AND.EX P0, PT, RZ, c[0x0][0x264], PT, P0 ;  /* 0x00009900ff007a0c */ /* 0x000fe40003f05300 */
[----:B------:R-:W-:Y:S02]  /*05d0*/  LEA.HI.X R64, R64, c[0x0][0x244], R3, 0x1, P1 ;  /* 0x0000910040407a11 */ /* 0x000fe400008f0c03 */
[----:B------:R-:W-:Y:S02]  /*05e0*/  LEA R3, R14, 0xffffff00, 0x8 ;  /* 0xffffff000e037811 */ /* 0x000fe400078e40ff */
[----:B------:R-:W-:Y:S02]  /*05f0*/  LEA.HI.X R68, R13, c[0x0][0x30c], R68, 0x1, P2 ;  /* 0x0000c3000d447a11 */ /* 0x000fe400010f0c44 */
[----:B------:R-:W-:-:S02]  /*0600*/  ISETP.NE.U32.AND P1, PT, RZ, c[0x0][0x328], PT ;  /* 0x0000ca00ff007a0c */ /* 0x000fc40003f25070 */
[----:B------:R-:W-:Y:S02]  /*0610*/  ISETP.NE.U32.AND P2, PT, RZ, c[0x0][0x348], PT ;  /* 0x0000d200ff007a0c */ /* 0x000fe40003f45070 */
[----:B------:R-:W-:Y:S02]  /*0620*/  IADD3 R70, P5, R3, R8, RZ ;  /* 0x0000000803467210 */ /* 0x000fe40007fbe0ff */
[----:B------:R-:W-:Y:S02]  /*0630*/  SHF.R.S32.HI R2, RZ, 0x1f, R3 ;  /* 0x0000001fff027819 */ /* 0x000fe40000011403 */
[----:B------:R-:W-:Y:S02]  /*0640*/  IADD3 R5, R9, R5, RZ ;  /* 0x0000000509057210 */ /* 0x000fe40007ffe0ff */
[----:B------:R-:W-:Y:S01]  /*0650*/  IADD3 R3, P4, R3, R10, RZ ;  /* 0x0000000a03037210 */ /* 0x000fe20007f9e0ff */
[----:B------:R-:W-:Y:S01]  /*0660*/  CS2R R8, SRZ ;  /* 0x0000000000087805 */ /* 0x000fe2000001ff00 */
[----:B------:R-:W-:-:S02]  /*0670*/  IADD3 R7, R11, R7, RZ ;  /* 0x000000070b077210 */ /* 0x000fc40007ffe0ff */
[----:B------:R-:W-:Y:S01]  /*0680*/  ISETP.NE.AND.EX P1, PT, RZ, c[0x0][0x32c], PT, P1 ;  /* 0x0000cb00ff007a0c */ /* 0x000fe20003f25310 */
[----:B------:R-:W-:Y:S01]  /*0690*/  CS2R R10, SRZ ;  /* 0x00000000000a7805 */ /* 0x000fe2000001ff00 */
[----:B------:R-:W-:Y:S02]  /*06a0*/  ISETP.NE.AND.EX P2, PT, RZ, c[0x0][0x34c], PT, P2 ;  /* 0x0000d300ff007a0c */ /* 0x000fe40003f45320 */
[----:B------:R-:W-:Y:S02]  /*06b0*/  ISETP.GE.AND P3, PT, R14, 0x1, PT ;  /* 0x000000010e00780c */ /* 0x000fe40003f66270 */
[C---:B------:R-:W-:Y:S02]  /*06c0*/  IADD3.X R5, R2.reuse, R5, RZ, P5, !PT ;  /* 0x0000000502057210 */ /* 0x040fe40002ffe4ff */
[----:B------:R-:W-:Y:S01]  /*06d0*/  IADD3.X R72, R2, R7, RZ, P4, !PT ;  /* 0x0000000702487210 */ /* 0x000fe200027fe4ff */
[----:B------:R-:W-:Y:S01]  /*06e0*/  @P0 IMAD R2, R57, c[0x0][0x164], R0 ;  /* 0x0000590039020a24 */ /* 0x000fe200078e0200 */
[----:B------:R-:W-:-:S02]  /*06f0*/  LEA R69, P5, R70, c[0x0][0x228], 0x1 ;  /* 0x00008a0046457a11 */ /* 0x000fc400078a08ff */
[C---:B------:R-:W-:Y:S01]  /*0700*/  LEA R71, P6, R3.reuse, c[0x0][0x230], 0x1 ;  /* 0x00008c0003477a11 */ /* 0x040fe200078c08ff */
[----:B------:R-:W-:Y:S01]  /*0710*/  @P0 IMAD R2, R2, c[0x0][0x174], RZ ;  /* 0x00005d0002020a24 */ /* 0x000fe200078e02ff */
[----:B------:R-:W-:Y:S02]  /*0720*/  LEA.HI.X R70, R70, c[0x0][0x22c], R5, 0x1, P5 ;  /* 0x00008b0046467a11 */ /* 0x000fe400028f0c05 */
[----:B------:R-:W-:Y:S01]  /*0730*/  @P0 MOV R5, 0x10 ;  /* 0x0000001000050802 */ /* 0x000fe20000000f00 */
[----:B------:R-:W-:Y:S01]  /*0740*/  @P0 IMAD R2, R2, c[0x0][0x16c], RZ ;  /* 0x00005b0002020a24 */ /* 0x000fe200078e02ff */
[C---:B------:R-:W-:Y:S02]  /*0750*/  @P1 LEA R8, P4, R0.reuse, c[0x0][0x328], 0x2 ;  /* 0x0000ca0000081a11 */ /* 0x040fe400078810ff */
[----:B------:R-:W-:Y:S02]  /*0760*/  @P2 LEA R10, P5, R0, c[0x0][0x348], 0x2 ;  /* 0x0000d200000a2a11 */ /* 0x000fe400078a10ff */
[----:B------:R-:W-:Y:S01]  /*0770*/  LEA.HI.X R72, R3, c[0x0][0x234], R72, 0x1, P6 ;  /* 0x00008d0003487a11 */ /* 0x000fe200030f0c48 */
        /* <DEDUP_REMOVED lines=9> */
[C---:B0-----:R-:W-:Y:S02]  /*0810*/  SHF.L.U32 R4, R62.reuse, 0x2, RZ ;  /* 0x000000023e047819 */ /* 0x041fe400000006ff */
[----:B------:R-:W-:Y:S02]  /*0820*/  SHF.L.U32 R157, R62, 0x3, RZ ;  /* 0x000000033e9d7819 */ /* 0x000fe400000006ff */
[----:B------:R-:W-:Y:S02]  /*0830*/  LOP3.LUT R4, R4, 0xffffff80, RZ, 0xc0, !PT ;  /* 0xffffff8004047812 */ /* 0x000fe400078ec0ff */
[----:B------:R-:W-:Y:S02]  /*0840*/  LOP3.LUT R158, R62, 0x1f, RZ, 0xc0, !PT ;  /* 0x0000001f3e9e7812 */ /* 0x000fe400078ec0ff */
[----:B------:R-:W-:Y:S02]  /*0850*/  LOP3.LUT R75, R4, 0x1f, R62, 0xf8, !PT ;  /* 0x0000001f044b7812 */ /* 0x000fe400078ef83e */
[----:B------:R-:W-:-:S02]  /*0860*/  LEA.HI.SX32 R76, R62, R62, 0x1b ;  /* 0x0000003e3e4c7211 */ /* 0x000fc400078fdaff */
[----:B------:R-:W-:Y:S02]  /*0870*/  IADD3 R12, R4, R75, RZ ;  /* 0x0000004b040c7210 */ /* 0x000fe40007ffe0ff */
[----:B------:R-:W-:Y:S02]  /*0880*/  LEA.HI.SX32 R77, R157, R157, 0x1b ;  /* 0x0000009d9d4d7211 */ /* 0x000fe400078fdaff */
[----:B------:R-:W-:Y:S02]  /*0890*/  SHF.R.S32.HI R78, RZ, 0x1f, R75 ;  /* 0x0000001fff4e7819 */ /* 0x000fe4000001144b */
[----:B------:R-:W-:Y:S02]  /*08a0*/  LOP3.LUT R79, R75, 0x20, RZ, 0xfc, !PT ;  /* 0x000000204b4f7812 */ /* 0x000fe400078efcff */
[----:B------:R-:W-:Y:S02]  /*08b0*/  SHF.R.S32.HI R13, RZ, 0x1f, R12 ;  /* 0x0000001fff0d7819 */ /* 0x000fe4000001140c */
[----:B------:R-:W-:-:S02]  /*08c0*/  IADD3 R80, R12, 0x20, RZ ;  /* 0x000000200c507810 */ /* 0x000fc40007ffe0ff */
[C---:B------:R-:W-:Y:S02]  /*08d0*/  IADD3 R81, R12.reuse, 0x40, RZ ;  /* 0x000000400c517810 */ /* 0x040fe40007ffe0ff */
[C---:B------:R-:W-:Y:S02]  /*08e0*/  IADD3 R82, R12.reuse, 0x60, RZ ;  /* 0x000000600c527810 */ /* 0x040fe40007ffe0ff */
[C---:B------:R-:W-:Y:S02]  /*08f0*/  IADD3 R83, R12.reuse, 0x80, RZ ;  /* 0x000000800c537810 */ /* 0x040fe40007ffe0ff */
[C---:B------:R-:W-:Y:S02]  /*0900*/  IADD3 R84, R12.reuse, 0xa0, RZ ;  /* 0x000000a00c547810 */ /* 0x040fe40007ffe0ff */
[C---:B------:R-:W-:Y:S02]  /*0910*/  IADD3 R85, R12.reuse, 0xc0, RZ ;  /* 0x000000c00c557810 */ /* 0x040fe40007ffe0ff */
[----:B-1----:R-:W-:-:S02]  /*0920*/  IADD3 R86, R12, 0xe0, RZ ;  /* 0x000000e00c567810 */ /* 0x002fc40007ffe0ff */
.L_x_13649:
[----:B------:R-:W-:Y:S01]  /*0930*/  IADD3 R159, -R74, c[0x0][0x174], RZ ;  /* 0x00005d004a9f7a10 */ /* 0x000fe20007ffe1ff */
[----:B------:R-:W-:Y:S01]  /*0940*/  BAR.SYNC.DEFER_BLOCKING 0x0 ;  /* 0x0000000000007b1d */ /* 0x000fe20000010000 */
[----:B------:R-:W-:-:S02]  /*0950*/  LOP3.LUT R7, R75, 0x40, RZ, 0xfc, !PT ;  /* 0x000000404b077812 */ /* 0x000fc400078efcff */
[----:B0-----:R-:W-:Y:S02]  /*0960*/  LEA R14, R159, 0xffffff80, 0x7 ;  /* 0xffffff809f0e7811 */ /* 0x001fe400078e38ff */
[C---:B------:R-:W-:Y:S02]  /*0970*/  LOP3.LUT R19, R75.reuse, 0x60, RZ, 0xfc, !PT ;  /* 0x000000604b137812 */ /* 0x040fe400078efcff */
[----:B------:R-:W-:Y:S02]  /*0980*/  IADD3 R88, -R14, c[0x0][0x168], RZ ;  /* 0x00005a000e587a10 */ /* 0x000fe40007ffe1ff */
[C---:B------:R-:W-:Y:S02]  /*0990*/  LEA R4, P4, R75.reuse, R63, 0x1 ;  /* 0x0000003f4b047211 */ /* 0x040fe400078808ff */
        /* <DEDUP_REMOVED lines=8> */
[----:B------:R-:W-:-:S05]  /*0a20*/  LEA.HI.X R5, R75, R64, R78, 0x1, P4 ;  /* 0x000000404b057211 */ /* 0x000fca00020f0c4e */
[----:B--2---:R0:W2:Y:S04]  /*0a30*/  @!P0 LDG.E.U16 R6, [R4.64] ;  /* 0x0000000804068981 */ /* 0x0040a8000c1e1500 */
[----:B---3--:R0:W3:Y:S04]  /*0a40*/  @!P1 LDG.E.U16 R18, [R4.64+0x40] ;  /* 0x0000400804129981 */ /* 0x0080e8000c1e1500 */
        /* <DEDUP_REMOVED lines=17> */
[----:B----4-:R-:W-:Y:S01]  /*0b60*/  STS.U16 [R87+0x80], R20 ;  /* 0x0000801457007388 */ /* 0x010fe20000000400 */
        /* <DEDUP_REMOVED lines=37> */
[----:B------:R-:W-:Y:S02]  /*0dc0*/  IADD3 R6, R74, -c[0x0][0x174], RZ ;  /* 0x80005d004a067a10 */ /* 0x000fe40007ffe0ff */
[----:B------:R-:W-:Y:S02]  /*0dd0*/  PRMT R36, RZ, 0x7610, R36 ;  /* 0x00007610ff247816 */ /* 0x000fe40000000024 */
[----:B------:R-:W-:Y:S01]  /*0de0*/  IADD3 R17, R17, R25, RZ ;  /* 0x0000001911117210 */ /* 0x000fe20007ffe0ff */
[----:B------:R-:W-:Y:S01]  /*0df0*/  @!P0 IMAD.WIDE.U32 R20, R57, c[0x0][0x1f0], R14 ;  /* 0x00007c0039148a25 */ /* 0x000fe200078e000e */
[----:B------:R-:W-:-:S03]  /*0e00*/  PRMT R38, RZ, 0x7610, R38 ;  /* 0x00007610ff267816 */ /* 0x000fc60000000026 */
[----:B-1----:R-:W-:Y:S01]  /*0e10*/  IMAD.WIDE.U32 R22, R0, c[0x0][0x1f8], R16 ;  /* 0x00007e0000167a25 */ /* 0x002fe200078e0010 */
[----:B------:R-:W-:-:S03]  /*0e20*/  @!P0 IADD3 R21, R25, R21, RZ ;  /* 0x0000001519158210 */ /* 0x000fc60007ffe0ff */
[----:B------:R-:W-:Y:S02]  /*0e30*/  IMAD R25, R55, c[0x0][0x1f8], RZ ;  /* 0x00007e0037197a24 */ /* 0x000fe400078e02ff */
[----:B------:R-:W-:-:S04]  /*0e40*/  @!P0 IMAD.WIDE.U32 R16, R0, c[0x0][0x1f8], R20 ;  /* 0x00007e0000108a25 */ /* 0x000fc800078e0014 */
[----:B------:R-:W-:Y:S01]  /*0e50*/  IMAD R91, R6, -0x80, RZ ;  /* 0xffffff80065b7824 */ /* 0x000fe200078e02ff */
[C---:B------:R-:W-:Y:S01]  /*0e60*/  @!P0 IADD3 R21, P1, R75.reuse, R16, RZ ;  /* 0x000000104b158210 */ /* 0x040fe20007f3e0ff */
[----:B------:R-:W-:Y:S01]  /*0e70*/  IMAD R27, R0, c[0x0][0x1fc], R25 ;  /* 0x00007f00001b7a24 */ /* 0x000fe200078e0219 */
[----:B------:R-:W-:Y:S02]  /*0e80*/  LEA R25, P2, R75, c[0x0][0x268], 0x1 ;  /* 0x00009a004b197a11 */ /* 0x000fe400078408ff */
[----:B------:R-:W-:Y:S02]  /*0e90*/  SHF.R.S32.HI R92, RZ, 0x1f, R91 ;  /* 0x0000001fff5c7819 */ /* 0x000fe4000001145b */
[----:B------:R-:W-:Y:S02]  /*0ea0*/  IADD3 R20, P3, R91, R22, RZ ;  /* 0x000000165b147210 */ /* 0x000fe40007f7e0ff */
[----:B------:R-:W-:Y:S02]  /*0eb0*/  @!P0 IADD3.X R22, R78, R17, R27, P1, !PT ;  /* 0x000000114e168210 */ /* 0x000fe40000ffe41b */
[----:B------:R-:W-:-:S02]  /*0ec0*/  LEA.HI.X R17, R75, c[0x0][0x26c], R78, 0x1, P2 ;  /* 0x00009b004b117a11 */ /* 0x000fc400010f0c4e */
[----:B------:R-:W-:Y:S02]  /*0ed0*/  IADD3.X R23, R92, R27, R23, P3, !PT ;  /* 0x0000001b5c177210 */ /* 0x000fe40001ffe417 */
[C---:B------:R-:W-:Y:S02]  /*0ee0*/  LEA R24, P2, R20.reuse, R25, 0x1 ;  /* 0x0000001914187211 */ /* 0x040fe400078408ff */
[C---:B------:R-:W-:Y:S02]  /*0ef0*/  @!P0 LEA R16, P1, R21.reuse, c[0x0][0x268], 0x1 ;  /* 0x00009a0015108a11 */ /* 0x040fe400078208ff */
[----:B------:R-:W-:Y:S02]  /*0f00*/  LEA.HI.X R25, R20, R17, R23, 0x1, P2 ;  /* 0x0000001114197211 */ /* 0x000fe400010f0c17 */
[----:B------:R-:W-:Y:S02]  /*0f10*/  @!P0 LEA.HI.X R17, R21, c[0x0][0x26c], R22, 0x1, P1 ;  /* 0x00009b0015118a11 */ /* 0x000fe400008f0c16 */
[----:B------:R-:W-:-:S02]  /*0f20*/  ISETP.GE.AND P3, PT, R79, R88, PT ;  /* 0x000000584f00720c */ /* 0x000fc40003f66270 */
[-C--:B------:R-:W-:Y:S02]  /*0f30*/  ISETP.GE.AND P2, PT, R7, R88.reuse, PT ;  /* 0x000000580700720c */ /* 0x080fe40003f46270 */
[----:B------:R-:W-:Y:S01]  /*0f40*/  ISETP.GE.AND P1, PT, R19, R88, PT ;  /* 0x000000581300720c */ /* 0x000fe20003f26270 */
[----:B--2---:R0:W-:Y:S04]  /*0f50*/  STS.U16 [R87], R18 ;  /* 0x0000001257007388 */ /* 0x0041e80000000400 */
[----:B---3--:R-:W-:Y:S04]  /*0f60*/  STS.U16 [R87+0x40], R28 ;  /* 0x0000401c57007388 */ /* 0x008fe80000000400 */
[----:B----4-:R-:W-:Y:S04]  /*0f70*/  STS.U16 [R87+0x80], R30 ;  /* 0x0000801e57007388 */ /* 0x010fe80000000400 */
[----:B------:R-:W-:Y:S01]  /*0f80*/  STS.U16 [R87+0xc0], R32 ;  /* 0x0000c02057007388 */ /* 0x000fe20000000400 */
[----:B------:R-:W-:-:S06]  /*0f90*/  NOP ;  /* 0x0000000000007918 */ /* 0x000fcc0000000000 */
[----:B------:R-:W-:Y:S04]  /*0fa0*/  LDS.64 R28, [R93] ;  /* 0x000000005d1c7984 */ /* 0x000fe80000000a00 */
[----:B------:R-:W-:Y:S06]  /*0fb0*/  BAR.SYNC.DEFER_BLOCKING 0x0 ;  /* 0x0000000000007b1d */ /* 0x000fec0000010000 */
[----:B------:R1:W2:Y:S04]  /*0fc0*/  @!P0 LDG.E.U16 R26, [R16.64] ;  /* 0x00000008101a8981 */ /* 0x0002a8000c1e1500 */
[----:B------:R3:W4:Y:S04]  /*0fd0*/  @!P3 LDG.E.U16 R34, [R24.64+-0xc0] ;  /* 0xffff40081822b981 */ /* 0x000728000c1e1500 */
[----:B------:R3:W4:Y:S04]  /*0fe0*/  @!P2 LDG.E.U16 R36, [R24.64+-0x80] ;  /* 0xffff80081824a981 */ /* 0x000728000c1e1500 */
[----:B------:R3:W4:Y:S01]  /*0ff0*/  @!P1 LDG.E.U16 R38, [R24.64+-0x40] ;  /* 0xffffc00818269981 */ /* 0x000722000c1e1500 */
[----:B------:R-:W-:Y:S01]  /*1000*/  @!P0 MOV R22, R14 ;  /* 0x0000000e00168202 */ /* 0x000fe20000000f00 */
[----:B0-----:R-:W-:Y:S01]  /*1010*/  IMAD R18, R58, c[0x0][0x200], RZ ;  /* 0x000080003a127a24 */ /* 0x001fe200078e02ff */
        /* <DEDUP_REMOVED lines=8> */
[C---:B-1----:R-:W-:Y:S01]  /*10a0*/  @!P0 IMAD.WIDE.U32 R16, R0.reuse, c[0x0][0x208], R22 ;  /* 0x0000820000108a25 */ /* 0x042fe200078e0016 */
        /* <DEDUP_REMOVED lines=26> */
[----:B-1----:R-:W-:Y:S01]  /*1250*/  PRMT R31, RZ, 0x7610, R32 ;  /* 0x00007610ff1f7816 */ /* 0x002fe20000000020 */
[----:B------:R-:W-:Y:S01]  /*1260*/  BSSY B0, `(.L_x_13608) ;  /* 0x0000062000007945 */ /* 0x000fe20003800000 */
[----:B------:R-:W-:-:S02]  /*1270*/  PRMT R34, RZ, 0x5410, R33 ;  /* 0x00005410ff227816 */ /* 0x000fc40000000021 */
[----:B------:R-:W-:Y:S01]  /*1280*/  PRMT R37, RZ, 0x7610, R33 ;  /* 0x00007610ff257816 */ /* 0x000fe20000000021 */
[----:B0-----:R-:W-:Y:S01]  /*1290*/  FMUL.FTZ R16, R31, -1.4426950216293334961 ;  /* 0xbfb8aa3b1f107820 */ /* 0x001fe20000410000 */
[----:B------:R-:W-:Y:S02]  /*12a0*/  PRMT R27, RZ, 0x5410, R29 ;  /* 0x00005410ff1b7816 */ /* 0x000fe4000000001d */
[----:B------:R-:W-:Y:S01]  /*12b0*/  ISETP.NE.AND P6, PT, R62, RZ, PT ;  /* 0x000000ff3e00720c */ /* 0x000fe20003fc5270 */
[----:B---3--:R-:W-:Y:S01]  /*12c0*/  FMUL.FTZ R21, R34, -1.4426950216293334961 ;  /* 0xbfb8aa3b22157820 */ /* 0x008fe20000410000 */
[----:B------:R-:W-:Y:S01]  /*12d0*/  PRMT R20, RZ, 0x5410, R32 ;  /* 0x00005410ff147816 */ /* 0x000fe20000000020 */
[----:B------:R-:W0:Y:S04]  /*12e0*/  MUFU.EX2 R16, R16 ;  /* 0x0000001000107308 */ /* 0x000e280000000800 */
[----:B------:R-:W-:-:S04]  /*12f0*/  FMUL.FTZ R23, R20, -1.4426950216293334961 ;  /* 0xbfb8aa3b14177820 */ /* 0x000fc80000410000 */
[----:B------:R-:W1:Y:S08]  /*1300*/  MUFU.EX2 R21, R21 ;  /* 0x0000001500157308 */ /* 0x000e700000000800 */
[----:B------:R-:W3:Y:S01]  /*1310*/  MUFU.EX2 R23, R23 ;  /* 0x0000001700177308 */ /* 0x000ee20000000800 */
[----:B0-----:R-:W-:Y:S02]  /*1320*/  FADD.FTZ R17, R16, 1 ;  /* 0x3f80000010117421 */ /* 0x001fe40000010000 */
[----:B-1----:R-:W-:-:S05]  /*1330*/  FADD.FTZ R16, R21, 1 ;  /* 0x3f80000015107421 */ /* 0x002fca0000010000 */
[----:B------:R-:W0:Y:S01]  /*1340*/  MUFU.RCP R32, R17 ;  /* 0x0000001100207308 */ /* 0x000e220000001000 */
[----:B---3--:R-:W-:-:S07]  /*1350*/  FADD.FTZ R23, R23, 1 ;  /* 0x3f80000017177421 */ /* 0x008fce0000010000 */
[----:B------:R0:W1:Y:S08]  /*1360*/  MUFU.RCP R35, R16 ;  /* 0x0000001000237308 */ /* 0x0000700000001000 */
[----:B------:R-:W3:Y:S01]  /*1370*/  MUFU.RCP R23, R23 ;  /* 0x0000001700177308 */ /* 0x000ee20000001000 */
[----:B0-----:R-:W-:Y:S02]  /*1380*/  FADD.FTZ R16, -R32, 1 ;  /* 0x3f80000020107421 */ /* 0x001fe40000010100 */
[----:B-1----:R-:W-:-:S04]  /*1390*/  FADD.FTZ R21, -R35, 1 ;  /* 0x3f80000023157421 */ /* 0x002fc80000010100 */
[----:B------:R-:W-:Y:S02]  /*13a0*/  FFMA.FTZ R25, R34, R21, 1 ;  /* 0x3f80000022197423 */ /* 0x000fe40000010015 */
[----:B---3--:R-:W-:-:S04]  /*13b0*/  FADD.FTZ R17, -R23, 1 ;  /* 0x3f80000017117421 */ /* 0x008fc80000010100 */
[----:B------:R-:W-:Y:S01]  /*13c0*/  FFMA.FTZ R17, R20, R17, 1 ;  /* 0x3f80000014117423 */ /* 0x000fe20000010011 */
[----:B--2---:R0:W-:Y:S04]  /*13d0*/  STS.U16 [R87], R18 ;  /* 0x0000001257007388 */ /* 0x0041e80000000400 */
[----:B----4-:R-:W-:Y:S04]  /*13e0*/  STS.U16 [R87+0x40], R22 ;  /* 0x0000401657007388 */ /* 0x010fe80000000400 */
[----:B------:R-:W-:Y:S01]  /*13f0*/  STS.U16 [R87+0x80], R24 ;  /* 0x0000801857007388 */ /* 0x000fe20000000400 */
[----:B0-----:R-:W-:-:S03]  /*1400*/  FMUL.FTZ R18, R37, -1.4426950216293334961 ;  /* 0xbfb8aa3b25127820 */ /* 0x001fc60000410000 */
[----:B------:R0:W-:Y:S01]  /*1410*/  STS.U16 [R87+0xc0], R26 ;  /* 0x0000c01a57007388 */ /* 0x0001e20000000400 */
[----:B------:R-:W-:-:S06]  /*1420*/  NOP ;  /* 0x0000000000007918 */ /* 0x000fcc0000000000 */
[----:B------:R-:W1:Y:S01]  /*1430*/  LDS.64 R40, [R93] ;  /* 0x000000005d287984 */ /* 0x000e620000000a00 */
[----:B------:R-:W2:Y:S01]  /*1440*/  MUFU.EX2 R18, R18 ;  /* 0x0000001200127308 */ /* 0x000ea20000000800 */
[--C-:B0-----:R-:W-:Y:S01]  /*1450*/  PRMT R26, RZ, 0x7610, R28.reuse ;  /* 0x00007610ff1a7816 */ /* 0x101fe2000000001c */
[----:B--2---:R-:W-:Y:S01]  /*1460*/  FADD.FTZ R22, R18, 1 ;  /* 0x3f80000012167421 */ /* 0x004fe20000010000 */
[----:B------:R-:W-:Y:S02]  /*1470*/  PRMT R18, RZ, 0x5410, R28 ;  /* 0x00005410ff127816 */ /* 0x000fe4000000001c */
[----:B------:R-:W-:-:S03]  /*1480*/  PRMT R28, RZ, 0x7610, R29 ;  /* 0x00007610ff1c7816 */ /* 0x000fc6000000001d */
[----:B------:R0:W2:Y:S02]  /*1490*/  MUFU.RCP R38, R22 ;  /* 0x0000001600267308 */ /* 0x0000a40000001000 */
[----:B0-----:R-:W-:Y:S02]  /*14a0*/  FFMA.FTZ R22, R31, R16, 1 ;  /* 0x3f8000001f167423 */ /* 0x001fe40000010010 */
[----:B--2---:R-:W-:Y:S01]  /*14b0*/  FADD.FTZ R24, -R38, 1 ;  /* 0x3f80000026187421 */ /* 0x004fe20000010100 */
[--C-:B-1----:R-:W-:Y:S02]  /*14c0*/  PRMT R30, RZ, 0x5410, R40.reuse ;  /* 0x00005410ff1e7816 */ /* 0x102fe40000000028 */
[----:B------:R-:W-:Y:S01]  /*14d0*/  PRMT R33, RZ, 0x7610, R40 ;  /* 0x00007610ff217816 */ /* 0x000fe20000000028 */
[----:B------:R-:W-:Y:S01]  /*14e0*/  FFMA.FTZ R40, R37, R24, 1 ;  /* 0x3f80000025287423 */ /* 0x000fe20000010018 */
[--C-:B------:R-:W-:Y:S01]  /*14f0*/  PRMT R36, RZ, 0x5410, R41.reuse ;  /* 0x00005410ff247816 */ /* 0x100fe20000000029 */
[----:B------:R-:W-:Y:S01]  /*1500*/  FMUL.FTZ R16, R18, R30 ;  /* 0x0000001e12107220 */ /* 0x000fe20000410000 */
[----:B------:R-:W-:Y:S01]  /*1510*/  PRMT R39, RZ, 0x7610, R41 ;  /* 0x00007610ff277816 */ /* 0x000fe20000000029 */
[----:B------:R-:W-:Y:S01]  /*1520*/  BAR.SYNC.DEFER_BLOCKING 0x0 ;  /* 0x0000000000007b1d */ /* 0x000fe20000010000 */
        /* <DEDUP_REMOVED lines=12> */
[----:B------:R-:W-:Y:S01]  /*15f0*/  IMAD R21, R55, c[0x0][0x2f0], RZ ;  /* 0x0000bc0037157a24 */ /* 0x000fe200078e02ff */
[----:B------:R-:W-:Y:S02]  /*1600*/  P2R R16, PR, RZ, 0x40 ;  /* 0x00000040ff107803 */ /* 0x000fe40000000000 */
[----:B------:R-:W-:Y:S01]  /*1610*/  F2FP.BF16.PACK_AB R49, R29, R24 ;  /* 0x000000181d31723e */ /* 0x000fe200000010ff */
[----:B------:R-:W-:-:S02]  /*1620*/  IMAD R24, R58, c[0x0][0x2e8], RZ ;  /* 0x0000ba003a187a24 */ /* 0x000fc400078e02ff */
[----:B------:R-:W-:Y:S02]  /*1630*/  IMAD.WIDE.U32 R16, R57, c[0x0][0x2e8], RZ ;  /* 0x0000ba0039107a25 */ /* 0x000fe400078e00ff */
[----:B------:R0:W-:Y:S01]  /*1640*/  STS.64 [R93], R48 ;  /* 0x000000305d007388 */ /* 0x0001e20000000a00 */
[----:B------:R-:W-:-:S06]  /*1650*/  NOP ;  /* 0x0000000000007918 */ /* 0x000fcc0000000000 */
[----:B------:R-:W-:Y:S01]  /*1660*/  LDS.U16 R41, [R87] ;  /* 0x0000000057297984 */ /* 0x000fe20000000400 */
[----:B------:R-:W-:Y:S02]  /*1670*/  IMAD R25, R0, c[0x0][0x2f4], R21 ;  /* 0x0000bd0000197a24 */ /* 0x000fe400078e0215 */
[----:B------:R-:W-:Y:S01]  /*1680*/  FMUL.FTZ R29, R20, R23 ;  /* 0x00000017141d7220 */ /* 0x000fe20000410000 */
[----:B------:R-:W-:Y:S01]  /*1690*/  LDS.U16 R43, [R87+0x40] ;  /* 0x00004000572b7984 */ /* 0x000fe20000000400 */
[----:B0-----:R-:W-:Y:S01]  /*16a0*/  IMAD R49, R57, c[0x0][0x2ec], R24 ;  /* 0x0000bb0039317a24 */ /* 0x001fe200078e0218 */
[----:B------:R-:W-:Y:S02]  /*16b0*/  LEA R24, P4, R75, c[0x0][0x338], 0x1 ;  /* 0x0000ce004b187a11 */ /* 0x000fe400078808ff */
[----:B------:R-:W-:Y:S02]  /*16c0*/  LDS.U16 R45, [R87+0x80] ;  /* 0x00008000572d7984 */ /* 0x000fe40000000400 */
[----:B------:R-:W-:-:S02]  /*16d0*/  IADD3 R17, R17, R49, RZ ;  /* 0x0000003111117210 */ /* 0x000fc40007ffe0ff */
[----:B------:R-:W-:Y:S03]  /*16e0*/  LDS.U16 R47, [R87+0xc0] ;  /* 0x0000c000572f7984 */ /* 0x000fe60000000400 */
[----:B------:R-:W-:Y:S01]  /*16f0*/  IMAD.WIDE.U32 R16, R0, c[0x0][0x2f0], R16 ;  /* 0x0000bc0000107a25 */ /* 0x000fe200078e0010 */
[----:B------:R-:W-:Y:S04]  /*1700*/  @!P6 STS [0x100], R88 ;  /* 0x00010058ff00e388 */ /* 0x000fe80000000800 */
[----:B------:R-:W-:Y:S01]  /*1710*/  BAR.SYNC.DEFER_BLOCKING 0x0 ;  /* 0x0000000000007b1d */ /* 0x000fe20000010000 */
[----:B------:R-:W-:-:S04]  /*1720*/  IADD3 R21, P0, R91, R16, RZ ;  /* 0x000000105b157210 */ /* 0x000fc80007f1e0ff */
[----:B------:R-:W-:Y:S02]  /*1730*/  IADD3.X R40, R92, R25, R17, P0, !PT ;  /* 0x000000195c287210 */ /* 0x000fe400007fe411 */
[----:B------:R-:W-:Y:S02]  /*1740*/  LEA.HI.X R17, R75, c[0x0][0x33c], R78, 0x1, P4 ;  /* 0x0000cf004b117a11 */ /* 0x000fe400020f0c4e */
[----:B------:R-:W-:Y:S02]  /*1750*/  LEA R24, P5, R21, R24, 0x1 ;  /* 0x0000001815187211 */ /* 0x000fe400078a08ff */
[----:B------:R-:W-:Y:S02]  /*1760*/  IADD3 R16, P4, R75, R14, RZ ;  /* 0x0000000e4b107210 */ /* 0x000fe40007f9e0ff */
[----:B------:R-:W-:Y:S02]  /*1770*/  LEA.HI.X R25, R21, R17, R40, 0x1, P5 ;  /* 0x0000001115197211 */ /* 0x000fe400028f0c28 */
[----:B------:R-:W-:Y:S01]  /*1780*/  IADD3.X R17, R78, R15, RZ, P4, !PT ;  /* 0x0000000f4e117210 */ /* 0x000fe200027fe4ff */
        /* <DEDUP_REMOVED lines=15> */
.L_x_13609:
[----:B------:R-:W-:Y:S05]  /*1880*/  BSYNC B0 ;  /* 0x0000000000007941 */ /* 0x000fea0003800000 */
.L_x_13608:
[----:B------:R1:W-:Y:S01]  /*1890*/  @!P0 STG.E.U16 [R24.64+-0x40], R47 ;  /* 0xffffc02f18008986 */ /* 0x0003e2000c101508 */
[----:B------:R-:W-:Y:S01]  /*18a0*/  ISETP.NE.U32.AND P0, PT, RZ, c[0x0][0x270], PT ;  /* 0x00009c00ff007a0c */ /* 0x000fe20003f05070 */
[----:B------:R-:W-:Y:S01]  /*18b0*/  FMUL.FTZ R31, R31, R32 ;  /* 0x000000201f1f7220 */ /* 0x000fe20000410000 */
[--C-:B------:R-:W-:Y:S01]  /*18c0*/  PRMT R21, RZ, 0x5410, R4.reuse ;  /* 0x00005410ff157816 */ /* 0x100fe20000000004 */
[----:B------:R-:W-:Y:S01]  /*18d0*/  @!P2 STG.E.U16 [R24.64+-0x80], R45 ;  /* 0xffff802d1800a986 */ /* 0x000fe2000c101508 */
[----:B------:R-:W-:Y:S01]  /*18e0*/  ISETP.NE.AND.EX P0, PT, RZ, c[0x0][0x274], PT, P0 ;  /* 0x00009d00ff007a0c */ /* 0x000fe20003f05300 */
[----:B------:R-:W-:Y:S01]  /*18f0*/  FMUL.FTZ R34, R34, R35 ;  /* 0x0000002322227220 */ /* 0x000fe20000410000 */
[----:B0-----:R-:W-:Y:S01]  /*1900*/  PRMT R23, RZ, 0x7610, R4 ;  /* 0x00007610ff177816 */ /* 0x001fe20000000004 */
[----:B------:R0:W-:Y:S01]  /*1910*/  @!P1 STG.E.U16 [R24.64+-0xc0], R43 ;  /* 0xffff402b18009986 */ /* 0x0001e2000c101508 */
[----:B------:R-:W-:Y:S02]  /*1920*/  FMUL.FTZ R37, R37, R38 ;  /* 0x0000002625257220 */ /* 0x000fe40000410000 */
[----:B-----5:R-:W-:-:S02]  /*1930*/  FADD.FTZ R94, R21, R56 ;  /* 0x00000038155e7221 */ /* 0x020fc40000010000 */
[----:B------:R-:W-:Y:S02]  /*1940*/  FADD.FTZ R96, R23, R56 ;  /* 0x0000003817607221 */ /* 0x000fe40000010000 */
[----:B------:R-:W-:Y:S02]  /*1950*/  FMUL.FTZ R107, R18, R29 ;  /* 0x0000001d126b7220 */ /* 0x000fe40000410000 */
[----:B-1----:R-:W-:Y:S02]  /*1960*/  FMUL.FTZ R47, R26, R31 ;  /* 0x0000001f1a2f7220 */ /* 0x002fe40000410000 */
[----:B------:R-:W-:Y:S01]  /*1970*/  FMUL.FTZ R109, R27, R34 ;  /* 0x000000221b6d7220 */ /* 0x000fe20000410000 */
[--C-:B0-----:R-:W-:Y:S01]  /*1980*/  PRMT R25, RZ, 0x5410, R5.reuse ;  /* 0x00005410ff197816 */ /* 0x101fe20000000005 */
[----:B------:R-:W-:Y:S01]  /*1990*/  FMUL.FTZ R49, R28, R37 ;  /* 0x000000251c317220 */ /* 0x000fe20000410000 */
[----:B------:R-:W-:-:S03]  /*19a0*/  PRMT R5, RZ, 0x7610, R5 ;  /* 0x00007610ff057816 */ /* 0x000fc60000000005 */
[--C-:B------:R-:W-:Y:S02]  /*19b0*/  FADD.FTZ R98, R25, R56.reuse ;  /* 0x0000003819627221 */ /* 0x100fe40000010000 */
[----:B------:R-:W-:Y:S01]  /*19c0*/  FADD.FTZ R100, R5, R56 ;  /* 0x0000003805647221 */ /* 0x000fe20000010000 */
        /* <DEDUP_REMOVED lines=15> */
[----:B------:R-:W-:Y:S01]  /*1ac0*/  LEA R21, P4, R75, c[0x0][0x270], 0x1 ;  /* 0x00009c004b157a11 */ /* 0x000fe200078808ff */
[----:B------:R-:W-:Y:S01]  /*1ad0*/  STS.64 [R93], R36 ;  /* 0x000000245d007388 */ /* 0x000fe20000000a00 */
        /* <DEDUP_REMOVED lines=8> */
[----:B------:R-:W-:Y:S04]  /*1b60*/  @!P6 STS [0x100], R88 ;  /* 0x00010058ff00e388 */ /* 0x000fe80000000800 */
[----:B------:R-:W-:Y:S06]  /*1b70*/  BAR.SYNC.DEFER_BLOCKING 0x0 ;  /* 0x0000000000007b1d */ /* 0x000fec0000010000 */
[----:B------:R-:W0:Y:S02]  /*1b80*/  LDS R18, [0x100] ;  /* 0x00010000ff127984 */ /* 0x000e240000000800 */
[----:B0-----:R-:W-:-:S02]  /*1b90*/  ISETP.GE.AND P3, PT, R75, R18, PT ;  /* 0x000000124b00720c */ /* 0x001fc40003f66270 */
[-C--:B------:R-:W-:Y:S02]  /*1ba0*/  ISETP.GE.AND P0, PT, R7, R18.reuse, PT ;  /* 0x000000120700720c */ /* 0x080fe40003f06270 */
[----:B------:R-:W-:Y:S02]  /*1bb0*/  LEA.HI.X R7, R75, c[0x0][0x274], R78, 0x1, P4 ;  /* 0x00009d004b077a11 */ /* 0x000fe400020f0c4e */
[C---:B------:R-:W-:Y:S02]  /*1bc0*/  LEA R20, P4, R4.reuse, R21, 0x1 ;  /* 0x0000001504147211 */ /* 0x040fe400078808ff */
        /* <DEDUP_REMOVED lines=15> */
.L_x_13612:
[----:B------:R-:W-:Y:S05]  /*1cc0*/  BSYNC B0 ;  /* 0x0000000000007941 */ /* 0x000fea0003800000 */
.L_x_13611:
[----:B------:R1:W-:Y:S04]  /*1cd0*/  @!P2 STG.E.U16 [R20.64+-0xc0], R25 ;  /* 0xffff40191400a986 */ /* 0x0003e8000c101508 */
[----:B------:R1:W-:Y:S04]  /*1ce0*/  @!P0 STG.E.U16 [R20.64+-0x80], R27 ;  /* 0xffff801b14008986 */ /* 0x0003e8000c101508 */
[----:B------:R1:W-:Y:S02]  /*1cf0*/  @!P1 STG.E.U16 [R20.64+-0x40], R29 ;  /* 0xffffc01d14009986 */ /* 0x0003e4000c101508 */
.L_x_13610:
[--C-:B------:R-:W-:Y:S01]  /*1d00*/  PRMT R4, RZ, 0x5410, R138.reuse ;  /* 0x00005410ff047816 */ /* 0x100fe2000000008a */
[----:B------:R-:W-:Y:S01]  /*1d10*/  BAR.SYNC.DEFER_BLOCKING 0x0 ;  /* 0x0000000000007b1d */ /* 0x000fe20000010000 */
[----:B------:R-:W-:Y:S01]  /*1d20*/  MOV R7, c[0x0][0x16c] ;  /* 0x00005b0000077a02 */ /* 0x000fe20000000f00 */
[C---:B------:R-:W-:Y:S01]  /*1d30*/  FMUL.FTZ R95, R107.reuse, R54 ;  /* 0x000000366b5f7220 */ /* 0x040fe20000410000 */
[----:B------:R-:W-:Y:S01]  /*1d40*/  PRMT R5, RZ, 0x7610, R138 ;  /* 0x00007610ff057816 */ /* 0x000fe2000000008a */
[----:B------:R-:W-:Y:S01]  /*1d50*/  FFMA.FTZ R4, R107, R4, R60 ;  /* 0x000000046b047223 */ /* 0x000fe2000001003c */
[----:B------:R-:W-:Y:S01]  /*1d60*/  ISETP.GE.AND P0, PT, R7, 0x1, PT ;  /* 0x000000010700780c */ /* 0x000fe20003f06270 */
[CC--:B------:R-:W-:Y:S01]  /*1d70*/  FMUL.FTZ R97, R47.reuse, R54.reuse ;  /* 0x000000362f617220 */ /* 0x0c0fe20000410000 */
[--C-:B------:R-:W-:Y:S01]  /*1d80*/  PRMT R60, RZ, 0x7610, R139.reuse ;  /* 0x00007610ff3c7816 */ /* 0x100fe2000000008b */
        /* <DEDUP_REMOVED lines=9> */
[----:B-1----:R-:W-:Y:S01]  /*1e20*/  MOV R20, c[0x0][0x29c] ;  /* 0x0000a70000147a02 */ /* 0x002fe20000000f00 */
[----:B------:R-:W-:Y:S01]  /*1e30*/  HFMA2.MMA R111, -RZ, RZ, 0, 0 ;  /* 0x00000000ff6f7435 */ /* 0x000fe200000001ff */
[----:B------:R-:W-:Y:S01]  /*1e40*/  MOV R22, c[0x0][0x2bc] ;  /* 0x0000af0000167a02 */ /* 0x000fe20000000f00 */
[----:B------:R-:W-:Y:S01]  /*1e50*/  FADD.FTZ R107, R107, R107 ;  /* 0x0000006b6b6b7221 */ /* 0x000fe20000010000 */
[----:B------:R-:W-:Y:S01]  /*1e60*/  MOV R5, c[0x0][0x298] ;  /* 0x0000a60000057a02 */ /* 0x000fe20000000f00 */
[----:B------:R-:W-:Y:S01]  /*1e70*/  FADD.FTZ R108, R47, R47 ;  /* 0x0000002f2f6c7221 */ /* 0x000fe20000010000 */
[----:B0-----:R-:W-:Y:S01]  /*1e80*/  SHF.R.U32.HI R18, RZ, 0x1, R20 ;  /* 0x00000001ff127819 */ /* 0x001fe20000011614 */
[----:B------:R-:W-:Y:S01]  /*1e90*/  FADD.FTZ R109, R109, R109 ;  /* 0x0000006d6d6d7221 */ /* 0x000fe20000010000 */
[----:B------:R-:W-:Y:S01]  /*1ea0*/  MOV R19, c[0x0][0x2b8] ;  /* 0x0000ae0000137a02 */ /* 0x000fe20000000f00 */
[----:B------:R-:W-:Y:S01]  /*1eb0*/  FADD.FTZ R110, R49, R49 ;  /* 0x00000031316e7221 */ /* 0x000fe20000010000 */
[----:B------:R-:W-:Y:S01]  /*1ec0*/  SHF.R.U32.HI R4, RZ, 0x1, R22 ;  /* 0x00000001ff047819 */ /* 0x000fe20000011616 */
[-C--:B------:R-:W-:Y:S01]  /*1ed0*/  IMAD R7, R18, R57.reuse, RZ ;  /* 0x0000003912077224 */ /* 0x080fe200078e02ff */
[----:B------:R-:W-:Y:S01]  /*1ee0*/  SHF.R.U64 R5, R5, 0x1, R20 ;  /* 0x0000000105057819 */ /* 0x000fe20000001214 */
[----:B------:R-:W-:Y:S01]  /*1ef0*/  CS2R R112, SRZ ;  /* 0x0000000000707805 */ /* 0x000fe2000001ff00 */
[----:B------:R-:W-:Y:S01]  /*1f00*/  SHF.R.U64 R18, R19, 0x1, R22 ;  /* 0x0000000113127819 */ /* 0x000fe20000001216 */
[----:B------:R-:W-:Y:S01]  /*1f10*/  IMAD R19, R4, R57, RZ ;  /* 0x0000003904137224 */ /* 0x000fe200078e02ff */
[----:B------:R-:W-:Y:S01]  /*1f20*/  SHF.R.S32.HI R160, RZ, 0x1f, R59 ;  /* 0x0000001fffa07819 */ /* 0x000fe2000001143b */
[----:B------:R-:W-:Y:S01]  /*1f30*/  IMAD R7, R58, R5, R7 ;  /* 0x000000053a077224 */ /* 0x000fe200078e0207 */
[----:B------:R-:W-:Y:S01]  /*1f40*/  IADD3 R106, R159, -0x1, RZ ;  /* 0xffffffff9f6a7810 */ /* 0x000fe20007ffe0ff */
        /* <DEDUP_REMOVED lines=10> */
[----:B------:R-:W-:Y:S01]  /*1ff0*/  IMAD R7, R59, c[0x0][0x2c4], R22 ;  /* 0x0000b1003b077a24 */ /* 0x000fe200078e0216 */
[----:B------:R-:W-:Y:S01]  /*2000*/  IADD3 R21, R5, R21, RZ ;  /* 0x0000001505157210 */ /* 0x000fe20007ffe0ff */
[----:B------:R-:W-:Y:S01]  /*2010*/  IMAD.WIDE.U32 R18, R59, c[0x0][0x2c0], R18 ;  /* 0x0000b0003b127a25 */ /* 0x000fe200078e0012 */
[----:B------:R-:W-:Y:S02]  /*2020*/  LEA R22, P0, R4, c[0x0][0x318], 0x3 ;  /* 0x0000c60004167a11 */ /* 0x000fe400078018ff */
[----:B------:R-:W-:Y:S02]  /*2030*/  SHF.L.U32 R5, R62, 0x2, RZ ;  /* 0x000000023e057819 */ /* 0x000fe400000006ff */
[----:B------:R-:W-:Y:S02]  /*2040*/  IADD3 R7, R19, R7, RZ ;  /* 0x0000000713077210 */ /* 0x000fe40007ffe0ff */
[----:B------:R-:W-:Y:S02]  /*2050*/  LEA R20, P1, R18, c[0x0][0x320], 0x3 ;  /* 0x0000c80012147a11 */ /* 0x000fe400078218ff */
[----:B------:R-:W-:-:S02]  /*2060*/  LEA.HI.X R24, R4, c[0x0][0x31c], R21, 0x3, P0 ;  /* 0x0000c70004187a11 */ /* 0x000fc400000f1c15 */
[----:B------:R-:W-:Y:S02]  /*2070*/  SHF.R.U32.HI R19, RZ, 0x1e, R62 ;  /* 0x0000001eff137819 */ /* 0x000fe4000001163e */
[C---:B------:R-:W-:Y:S02]  /*2080*/  IADD3 R4, P0, R5.reuse, R22, RZ ;  /* 0x0000001605047210 */ /* 0x040fe40007f1e0ff */
[----:B------:R-:W-:Y:S01]  /*2090*/  LEA.HI.X R22, R18, c[0x0][0x324], R7, 0x3, P1 ;  /* 0x0000c90012167a11 */ /* 0x000fe200008f1c07 */
[----:B------:R-:W-:Y:S01]  /*20a0*/  IMAD R7, R6, -0x100, RZ ;  /* 0xffffff0006077824 */ /* 0x000fe200078e02ff */
[----:B------:R-:W-:Y:S02]  /*20b0*/  IADD3 R18, P1, R5, R20, RZ ;  /* 0x0000001405127210 */ /* 0x000fe40007f3e0ff */
[C---:B------:R-:W-:Y:S02]  /*20c0*/  IADD3.X R5, R19.reuse, R24, RZ, P0, !PT ;  /* 0x0000001813057210 */ /* 0x040fe400007fe4ff */
[----:B------:R-:W-:-:S02]  /*20d0*/  IADD3.X R19, R19, R22, RZ, P1, !PT ;  /* 0x0000001613137210 */ /* 0x000fc40000ffe4ff */
[----:B------:R-:W-:Y:S01]  /*20e0*/  LEA.HI R20, R106, R106, RZ, 0x1 ;  /* 0x0000006a6a147211 */ /* 0x000fe200078f08ff */
[----:B------:R-:W-:-:S03]  /*20f0*/  IMAD.WIDE R4, R7, 0x4, R4 ;  /* 0x0000000407047825 */ /* 0x000fc600078e0204 */
[----:B------:R-:W-:Y:S01]  /*2100*/  LOP3.LUT R21, R20, 0xfffffe, RZ, 0xc0, !PT ;  /* 0x00fffffe14157812 */ /* 0x000fe200078ec0ff */
[----:B------:R-:W-:Y:S01]  /*2110*/  IMAD.WIDE R6, R7, 0x4, R18 ;  /* 0x0000000407067825 */ /* 0x000fe200078e0212 */
[C---:B------:R-:W-:Y:S02]  /*2120*/  IADD3 R18, P5, R4.reuse, -0x380, RZ ;  /* 0xfffffc8004127810 */ /* 0x040fe40007fbe0ff */
[C---:B------:R-:W-:Y:S02]  /*2130*/  IADD3 R20, P4, R4.reuse, -0x300, RZ ;  /* 0xfffffd0004147810 */ /* 0x040fe40007f9e0ff */
[----:B------:R-:W-:Y:S02]  /*2140*/  IADD3.X R19, R5, -0x1, RZ, P5, !PT ;  /* 0xffffffff05137810 */ /* 0x000fe40002ffe4ff */
[C---:B------:R-:W-:Y:S02]  /*2150*/  IADD3 R30, P5, R4.reuse, -0x80, RZ ;  /* 0xffffff80041e7810 */ /* 0x040fe40007fbe0ff */
[----:B------:R-:W-:-:S02]  /*2160*/  IADD3 R22, P3, R4, -0x280, RZ ;  /* 0xfffffd8004167810 */ /* 0x000fc40007f7e0ff */
[----:B------:R-:W-:Y:S02]  /*2170*/  IADD3.X R31, R5, -0x1, RZ, P5, !PT ;  /* 0xffffffff051f7810 */ /* 0x000fe40002ffe4ff */
[C---:B------:R-:W-:Y:S02]  /*2180*/  IADD3 R24, P2, R4.reuse, -0x200, RZ ;  /* 0xfffffe0004187810 */ /* 0x040fe40007f5e0ff */
[C---:B------:R-:W-:Y:S02]  /*2190*/  IADD3 R26, P1, R4.reuse, -0x180, RZ ;  /* 0xfffffe80041a7810 */ /* 0x040fe40007f3e0ff */
[----:B------:R-:W-:Y:S02]  /*21a0*/  IADD3 R28, P0, R4, -0x100, RZ ;  /* 0xffffff00041c7810 */ /* 0x000fe40007f1e0ff */
[----:B------:R-:W-:Y:S02]  /*21b0*/  IADD3 R32, P5, R6, -0x380, RZ ;  /* 0xfffffc8006207810 */ /* 0x000fe40007fbe0ff */
[----:B------:R-:W-:-:S02]  /*21c0*/  IADD3 R106, R106, -R21, RZ ;  /* 0x800000156a6a7210 */ /* 0x000fc40007ffe0ff */
[C---:B------:R-:W-:Y:S02]  /*21d0*/  IADD3.X R21, R5.reuse, -0x1, RZ, P4, !PT ;  /* 0xffffffff05157810 */ /* 0x040fe400027fe4ff */
[C---:B------:R-:W-:Y:S02]  /*21e0*/  IADD3.X R23, R5.reuse, -0x1, RZ, P3, !PT ;  /* 0xffffffff05177810 */ /* 0x040fe40001ffe4ff */
[C---:B------:R-:W-:Y:S02]  /*21f0*/  IADD3.X R25, R5.reuse, -0x1, RZ, P2, !PT ;  /* 0xffffffff05197810 */ /* 0x040fe400017fe4ff */
[C---:B------:R-:W-:Y:S02]  /*2200*/  IADD3.X R27, R5.reuse, -0x1, RZ, P1, !PT ;  /* 0xffffffff051b7810 */ /* 0x040fe40000ffe4ff */
[----:B------:R-:W-:Y:S02]  /*2210*/  IADD3.X R29, R5, -0x1, RZ, P0, !PT ;  /* 0xffffffff051d7810 */ /* 0x000fe400007fe4ff */
[----:B------:R-:W-:-:S02]  /*2220*/  IADD3.X R33, R7, -0x1, RZ, P5, !PT ;  /* 0xffffffff07217810 */ /* 0x000fc40002ffe4ff */
[C---:B------:R-:W-:Y:S02]  /*2230*/  IADD3 R34, P4, R6.reuse, -0x300, RZ ;  /* 0xfffffd0006227810 */ /* 0x040fe40007f9e0ff */
[C---:B------:R-:W-:Y:S02]  /*2240*/  IADD3 R36, P3, R6.reuse, -0x280, RZ ;  /* 0xfffffd8006247810 */ /* 0x040fe40007f7e0ff */
[C---:B------:R-:W-:Y:S02]  /*2250*/  IADD3 R38, P2, R6.reuse, -0x200, RZ ;  /* 0xfffffe0006267810 */ /* 0x040fe40007f5e0ff */
[C---:B------:R-:W-:Y:S02]  /*2260*/  IADD3 R40, P1, R6.reuse, -0x180, RZ ;  /* 0xfffffe8006287810 */ /* 0x040fe40007f3e0ff */
[C---:B------:R-:W-:Y:S02]  /*2270*/  IADD3 R42, P0, R6.reuse, -0x100, RZ ;  /* 0xffffff00062a7810 */ /* 0x040fe40007f1e0ff */
[----:B------:R-:W-:-:S02]  /*2280*/  IADD3 R44, P5, R6, -0x80, RZ ;  /* 0xffffff80062c7810 */ /* 0x000fc40007fbe0ff */
[C---:B------:R-:W-:Y:S02]  /*2290*/  IADD3.X R35, R7.reuse, -0x1, RZ, P4, !PT ;  /* 0xffffffff07237810 */ /* 0x040fe400027fe4ff */
[C---:B------:R-:W-:Y:S02]  /*22a0*/  IADD3.X R37, R7.reuse, -0x1, RZ, P3, !PT ;  /* 0xffffffff07257810 */ /* 0x040fe40001ffe4ff */
[C---:B------:R-:W-:Y:S02]  /*22b0*/  IADD3.X R39, R7.reuse, -0x1, RZ, P2, !PT ;  /* 0xffffffff07277810 */ /* 0x040fe400017fe4ff */
[C---:B------:R-:W-:Y:S02]  /*22c0*/  IADD3.X R41, R7.reuse, -0x1, RZ, P1, !PT ;  /* 0xffffffff07297810 */ /* 0x040fe40000ffe4ff */
[C---:B------:R-:W-:Y:S02]  /*22d0*/  IADD3.X R43, R7.reuse, -0x1, RZ, P0, !PT ;  /* 0xffffffff072b7810 */ /* 0x040fe400007fe4ff */
[----:B------:R-:W-:-:S02]  /*22e0*/  IADD3.X R45, R7, -0x1, RZ, P5, !PT ;  /* 0xffffffff072d7810 */ /* 0x000fc40002ffe4ff */
.L_x_13644:
[----:B------:R-:W-:Y:S01]  /*22f0*/  SHF.R.S32.HI R118, RZ, 0x1f, R111 ;  /* 0x0000001fff767819 */ /* 0x000fe2000001146f */
[----:B------:R-:W-:Y:S01]  /*2300*/  IMAD.WIDE.U32 R4, R111, c[0x0][0x1a0], R12 ;  /* 0x000068006f047a25 */ /* 0x000fe200078e000c */
[----:B------:R-:W-:-:S02]  /*2310*/  IADD3 R88, -R14, c[0x0][0x168], RZ ;  /* 0x00005a000e587a10 */ /* 0x000fc40007ffe1ff */
[----:B------:R-:W-:Y:S01]  /*2320*/  PRMT R50, RZ, 0x7610, R50 ;  /* 0x00007610ff327816 */ /* 0x000fe20000000032 */
[----:B------:R-:W-:Y:S01]  /*2330*/  IMAD R6, R118, c[0x0][0x1a0], RZ ;  /* 0x0000680076067a24 */ /* 0x000fe200078e02ff */
[----:B------:R-:W-:Y:S02]  /*2340*/  SHF.L.U32 R121, R88, 0x1, RZ ;  /* 0x0000000158797819 */ /* 0x000fe400000006ff */
[----:B------:R-:W-:Y:S01]  /*2350*/  PRMT R51, RZ, 0x7610, R51 ;  /* 0x00007610ff337816 */ /* 0x000fe20000000033 */
[----:B------:R-:W-:Y:S01]  /*2360*/  IMAD R7, R111, c[0x0][0x1a4], R6 ;  /* 0x000069006f077a24 */ /* 0x000fe200078e0206 */
[-C--:B------:R-:W-:Y:S02]  /*2370*/  ISETP.GE.AND P0, PT, R12, R121.reuse, PT ;  /* 0x000000790c00720c */ /* 0x080fe40003f06270 */
[-C--:B------:R-:W-:Y:S02]  /*2380*/  ISETP.GE.AND P1, PT, R80, R121.reuse, PT ;  /* 0x000000795000720c */ /* 0x080fe40003f26270 */
[----:B------:R-:W-:-:S02]  /*2390*/  ISETP.GE.AND P2, PT, R81, R121, PT ;  /* 0x000000795100720c */ /* 0x000fc40003f46270 */
[C---:B------:R-:W-:Y:S02]  /*23a0*/  LEA R6, P3, R4.reuse, R69, 0x1 ;  /* 0x0000004504067211 */ /* 0x040fe400078608ff */
[----:B------:R-:W-:Y:S02]  /*23b0*/  IADD3 R5, R5, R7, RZ ;  /* 0x0000000705057210 */ /* 0x000fe40007ffe0ff */
[----:B------:R-:W-:Y:S02]  /*23c0*/  PRMT R52, RZ, 0x7610, R52 ;  /* 0x00007610ff347816 */ /* 0x000fe40000000034 */
[----:B------:R-:W-:-:S05]  /*23d0*/  LEA.HI.X R7, R4, R70, R5, 0x1, P3 ;  /* 0x0000004604077211 */ /* 0x000fca00018f0c05 */
[----:B0-2---:R0:W2:Y:S01]  /*23e0*/  @!P0 LDG.E.U16 R50, [R6.64] ;  /* 0x0000000806328981 */ /* 0x0050a2000c1e1500 */
[----:B------:R-:W-:-:S03]  /*23f0*/  ISETP.GE.AND P0, PT, R82, R121, PT ;  /* 0x000000795200720c */ /* 0x000fc60003f06270 */
[----:B---3--:R0:W3:Y:S01]  /*2400*/  @!P1 LDG.E.U16 R51, [R6.64+0x40] ;  /* 0x0000400806339981 */ /* 0x0080e2000c1e1500 */
        /* <DEDUP_REMOVED lines=21> */
[----:B------:R-:W-:Y:S01]  /*2560*/  LEA.HI.SX32 R46, R73, R73, 0x1b ;  /* 0x00000049492e7211 */ /* 0x000fe200078fdaff */
[----:B------:R-:W-:Y:S02]  /*2570*/  IMAD R126, R118, c[0x0][0x1c0], RZ ;  /* 0x00007000767e7a24 */ /* 0x000fe400078e02ff */
[----:B0-----:R-:W-:Y:S01]  /*2580*/  IMAD.WIDE.U32 R6, R111, c[0x0][0x188], R4 ;  /* 0x000062006f067a25 */ /* 0x001fe200078e0004 */
[----:B------:R-:W-:-:S03]  /*2590*/  SHF.L.U32 R117, R46, 0x1, RZ ;  /* 0x000000012e757819 */ /* 0x000fc600000006ff */
[----:B------:R-:W-:Y:S01]  /*25a0*/  IMAD.WIDE.U32 R48, R111, c[0x0][0x1c0], R12 ;  /* 0x000070006f307a25 */ /* 0x000fe200078e000c */
[----:B------:R-:W-:Y:S02]  /*25b0*/  IADD3 R47, R7, R47, RZ ;  /* 0x0000002f072f7210 */ /* 0x000fe40007ffe0ff */
[C---:B------:R-:W-:Y:S01]  /*25c0*/  LEA R46, P0, R6.reuse, c[0x0][0x220], 0x3 ;  /* 0x00008800062e7a11 */ /* 0x040fe200078018ff */
[----:B------:R-:W-:Y:S01]  /*25d0*/  IMAD R119, R111, c[0x0][0x1c4], R126 ;  /* 0x000071006f777a24 */ /* 0x000fe200078e027e */
[----:B------:R-:W-:Y:S02]  /*25e0*/  IADD3 R122, R73, 0x40, RZ ;  /* 0x00000040497a7810 */ /* 0x000fe40007ffe0ff */
[----:B------:R-:W-:Y:S02]  /*25f0*/  LEA.HI.X R47, R6, c[0x0][0x224], R47, 0x3, P0 ;  /* 0x00008900062f7a11 */ /* 0x000fe400000f1c2f */
[----:B------:R-:W-:Y:S02]  /*2600*/  LEA R4, P1, R48, R71, 0x1 ;  /* 0x0000004730047211 */ /* 0x000fe400078208ff */
[----:B------:R-:W-:-:S02]  /*2610*/  IADD3 R5, R49, R119, RZ ;  /* 0x0000007731057210 */ /* 0x000fc40007ffe0ff */
[----:B------:R-:W-:Y:S01]  /*2620*/  LEA.HI.SX32 R122, R122, R73, 0x1b ;  /* 0x000000497a7a7211 */ /* 0x000fe200078fdaff */
[----:B------:R-:W4:Y:S01]  /*2630*/  LDG.E.64 R46, [R46.64] ;  /* 0x000000082e2e7981 */ /* 0x000f22000c1e1b00 */
[C---:B------:R-:W-:Y:S02]  /*2640*/  IADD3 R120, R73.reuse, 0x20, RZ ;  /* 0x0000002049787810 */ /* 0x040fe40007ffe0ff */
[----:B------:R-:W-:Y:S02]  /*2650*/  LEA.HI.X R5, R48, R72, R5, 0x1, P1 ;  /* 0x0000004830057211 */ /* 0x000fe400008f0c05 */
[C---:B------:R-:W-:Y:S02]  /*2660*/  IADD3 R6, R73.reuse, 0x60, RZ ;  /* 0x0000006049067810 */ /* 0x040fe40007ffe0ff */
[----:B------:R-:W-:Y:S02]  /*2670*/  SHF.L.U32 R7, R122, 0x1, RZ ;  /* 0x000000017a077819 */ /* 0x000fe400000006ff */
[----:B------:R-:W-:-:S02]  /*2680*/  IADD3 R48, R73, 0x80, RZ ;  /* 0x0000008049307810 */ /* 0x000fc40007ffe0ff */
[-C--:B------:R-:W-:Y:S02]  /*2690*/  LEA.HI.SX32 R120, R120, R73.reuse, 0x1b ;  /* 0x0000004978787211 */ /* 0x080fe400078fdaff */
[C---:B------:R-:W-:Y:S02]  /*26a0*/  IADD3 R122, R73.reuse, 0xa0, RZ ;  /* 0x000000a0497a7810 */ /* 0x040fe40007ffe0ff */
[C---:B------:R-:W-:Y:S02]  /*26b0*/  IADD3 R124, R73.reuse, 0xc0, RZ ;  /* 0x000000c0497c7810 */ /* 0x040fe40007ffe0ff */
[----:B------:R-:W-:Y:S02]  /*26c0*/  IADD3 R126, R73, 0xe0, RZ ;  /* 0x000000e0497e7810 */ /* 0x000fe40007ffe0ff */
[-C--:B------:R-:W-:Y:S02]  /*26d0*/  LEA.HI.SX32 R6, R6, R73.reuse, 0x1b ;  /* 0x0000004906067211 */ /* 0x080fe400078fdaff */
[----:B------:R-:W-:-:S02]  /*26e0*/  LEA.HI.SX32 R48, R48, R73, 0x1b ;  /* 0x0000004930307211 */ /* 0x000fc400078fdaff */
[----:B------:R-:W-:Y:S02]  /*26f0*/  SHF.L.U32 R120, R120, 0x1, RZ ;  /* 0x0000000178787819 */ /* 0x000fe400000006ff */
[----:B------:R-:W-:Y:S02]  /*2700*/  LEA.HI.SX32 R122, R122, R73, 0x1b ;  /* 0x000000497a7a7211 */ /* 0x000fe400078fdaff */
[----:B------:R-:W-:Y:S02]  /*2710*/  ISETP.GE.AND P5, PT, R12, R121, PT ;  /* 0x000000790c00720c */ /* 0x000fe40003fa6270 */
[----:B------:R-:W-:Y:S02]  /*2720*/  LEA.HI.SX32 R124, R124, R73, 0x1b ;  /* 0x000000497c7c7211 */ /* 0x000fe400078fdaff */
[----:B------:R-:W-:Y:S02]  /*2730*/  ISETP.GE.AND P0, PT, R80, R121, PT ;  /* 0x000000795000720c */ /* 0x000fe40003f06270 */
[----:B------:R-:W-:-:S02]  /*2740*/  LEA.HI.SX32 R126, R126, R73, 0x1b ;  /* 0x000000497e7e7211 */ /* 0x000fc400078fdaff */
[----:B------:R-:W-:Y:S02]  /*2750*/  SHF.L.U32 R6, R6, 0x1, RZ ;  /* 0x0000000106067819 */ /* 0x000fe400000006ff */
[----:B------:R-:W-:Y:S02]  /*2760*/  SHF.L.U32 R48, R48, 0x1, RZ ;  /* 0x0000000130307819 */ /* 0x000fe400000006ff */
[----:B------:R-:W-:Y:S02]  /*2770*/  SHF.L.U32 R49, R122, 0x1, RZ ;  /* 0x000000017a317819 */ /* 0x000fe400000006ff */
[----:B------:R-:W-:Y:S02]  /*2780*/  SHF.L.U32 R124, R124, 0x1, RZ ;  /* 0x000000017c7c7819 */ /* 0x000fe400000006ff */
[----:B------:R-:W-:Y:S02]  /*2790*/  SHF.L.U32 R119, R126, 0x1, RZ ;  /* 0x000000017e777819 */ /* 0x000fe400000006ff */
[----:B------:R-:W-:-:S02]  /*27a0*/  PRMT R122, RZ, 0x7610, R122 ;  /* 0x00007610ff7a7816 */ /* 0x000fc4000000007a */
        /* <DEDUP_REMOVED lines=8> */
[----:B--2---:R-:W-:Y:S04]  /*2830*/  STS.U16 [R117], R50 ;  /* 0x0000003275007388 */ /* 0x004fe80000000400 */
[----:B---3--:R0:W-:Y:S04]  /*2840*/  STS.U16 [R120+0x40], R51 ;  /* 0x0000403378007388 */ /* 0x0081e80000000400 */
[----:B----4-:R-:W-:Y:S01]  /*2850*/  STS.U16 [R7+0x80], R52 ;  /* 0x0000803407007388 */ /* 0x010fe20000000400 */
[----:B0-----:R-:W-:-:S03]  /*2860*/  PRMT R51, RZ, 0x7610, R51 ;  /* 0x00007610ff337816 */ /* 0x001fc60000000033 */
[----:B------:R-:W-:Y:S04]  /*2870*/  STS.U16 [R6+0xc0], R53 ;  /* 0x0000c03506007388 */ /* 0x000fe80000000400 */
[----:B------:R-:W-:Y:S04]  /*2880*/  STS.U16 [R48+0x100], R93 ;  /* 0x0001005d30007388 */ /* 0x000fe80000000400 */
[----:B------:R0:W-:Y:S04]  /*2890*/  STS.U16 [R49+0x140], R114 ;  /* 0x0001407231007388 */ /* 0x0001e80000000400 */
[----:B------:R-:W-:Y:S04]  /*28a0*/  STS.U16 [R124+0x180], R115 ;  /* 0x000180737c007388 */ /* 0x000fe80000000400 */
[----:B------:R1:W-:Y:S01]  /*28b0*/  STS.U16 [R119+0x1c0], R116 ;  /* 0x0001c07477007388 */ /* 0x0003e20000000400 */
[----:B------:R-:W-:-:S06]  /*28c0*/  NOP ;  /* 0x0000000000007918 */ /* 0x000fcc0000000000 */
[----:B------:R2:W3:Y:S01]  /*28d0*/  @!P5 LDG.E.U16 R122, [R4.64] ;  /* 0x00000008047ad981 */ /* 0x0004e2000c1e1500 */
[----:B------:R-:W-:-:S03]  /*28e0*/  ISETP.GE.AND P5, PT, R85, R121, PT ;  /* 0x000000795500720c */ /* 0x000fc60003fa6270 */
[----:B------:R2:W4:Y:S01]  /*28f0*/  @!P0 LDG.E.U16 R51, [R4.64+0x40] ;  /* 0x0000400804338981 */ /* 0x000522000c1e1500 */
[----:B------:R-:W-:Y:S02]  /*2900*/  ISETP.GE.AND P0, PT, R86, R121, PT ;  /* 0x000000795600720c */ /* 0x000fe40003f06270 */
[----:B0-----:R-:W-:Y:S01]  /*2910*/  PRMT R114, RZ, 0x7610, R114 ;  /* 0x00007610ff727816 */ /* 0x001fe20000000072 */
[----:B------:R2:W4:Y:S01]  /*2920*/  @!P2 LDG.E.U16 R127, [R4.64+0xc0] ;  /* 0x0000c008047fa981 */ /* 0x000522000c1e1500 */
[----:B-1----:R-:W-:-:S03]  /*2930*/  PRMT R116, RZ, 0x7610, R116 ;  /* 0x00007610ff747816 */ /* 0x002fc60000000074 */
[----:B------:R2:W4:Y:S04]  /*2940*/  @!P3 LDG.E.U16 R137, [R4.64+0x100] ;  /* 0x000100080489b981 */ /* 0x000528000c1e1500 */
[----:B------:R2:W4:Y:S04]  /*2950*/  @!P1 LDG.E.U16 R114, [R4.64+0x80] ;  /* 0x0000800804729981 */ /* 0x000528000c1e1500 */
[----:B------:R2:W4:Y:S04]  /*2960*/  @!P4 LDG.E.U16 R116, [R4.64+0x140] ;  /* 0x000140080474c981 */ /* 0x000528000c1e1500 */
[----:B------:R2:W4:Y:S04]  /*2970*/  @!P5 LDG.E.U16 R141, [R4.64+0x180] ;  /* 0x00018008048dd981 */ /* 0x000528000c1e1500 */
[----:B------:R2:W4:Y:S01]  /*2980*/  @!P0 LDG.E.U16 R128, [R4.64+0x1c0] ;  /* 0x0001c00804808981 */ /* 0x000522000c1e1500 */
[----:B------:R-:W-:Y:S01]  /*2990*/  FMUL.FTZ R50, R94, R47 ;  /* 0x0000002f5e327220 */ /* 0x000fe20000410000 */
[----:B------:R-:W-:Y:S01]  /*29a0*/  SHF.L.U32 R93, R73, 0x3, RZ ;  /* 0x00000003495d7819 */ /* 0x000fe200000006ff */
[----:B------:R-:W-:-:S02]  /*29b0*/  FMUL.FTZ R143, R46, 1.4426950216293334961 ;  /* 0x3fb8aa3b2e8f7820 */ /* 0x000fc40000410000 */
[----:B------:R-:W-:Y:S01]  /*29c0*/  FMUL.RZ R52, R50, 0.15915493667125701904 ;  /* 0x3e22f98332347820 */ /* 0x000fe2000040c000 */
[----:B------:R-:W-:Y:S02]  /*29d0*/  LEA.HI.SX32 R50, R93, R93, 0x1b ;  /* 0x0000005d5d327211 */ /* 0x000fe400078fdaff */
[----:B------:R-:W-:Y:S02]  /*29e0*/  ISETP.NE.AND P2, PT, R158, RZ, PT ;  /* 0x000000ff9e00720c */ /* 0x000fe40003f45270 */
[----:B------:R-:W-:Y:S01]  /*29f0*/  SHF.L.U32 R115, R50, 0x1, RZ ;  /* 0x0000000132737819 */ /* 0x000fe200000006ff */
[----:B------:R-:W-:Y:S01]  /*2a00*/  FMUL.FTZ R50, R94, R143 ;  /* 0x0000008f5e327220 */ /* 0x000fe20000410000 */
[----:B------:R-:W-:Y:S01]  /*2a10*/  ISETP.LT.OR P1, PT, R159, 0x2, P2 ;  /* 0x000000029f00780c */ /* 0x000fe20001721670 */
[----:B------:R-:W-:Y:S01]  /*2a20*/  MUFU.SIN R53, R52 ;  /* 0x0000003400357308 */ /* 0x000fe20000000400 */
[----:B------:R-:W-:Y:S01]  /*2a30*/  ISETP.NE.AND P0, PT, R62, RZ, PT ;  /* 0x000000ff3e00720c */ /* 0x000fe20003f05270 */
[----:B------:R-:W-:Y:S01]  /*2a40*/  LDS.U16 R121, [R115] ;  /* 0x0000000073797984 */ /* 0x000fe20000000400 */
[----:B--2---:R-:W-:-:S03]  /*2a50*/  LEA R4, R106, R111, 0x8 ;  /* 0x0000006f6a047211 */ /* 0x004fc600078e40ff */
[----:B------:R-:W-:Y:S02]  /*2a60*/  LDS.U16 R123, [R115+0x2] ;  /* 0x00000200737b7984 */ /* 0x000fe40000000400 */
[----:B------:R-:W-:Y:S02]  /*2a70*/  MUFU.COS R145, R52 ;  /* 0x0000003400917308 */ /* 0x000fe40000000000 */
[----:B------:R-:W0:Y:S04]  /*2a80*/  LDS.U16 R125, [R115+0x4] ;  /* 0x00000400737d7984 */ /* 0x000e280000000400 */
[----:B------:R-:W-:Y:S02]  /*2a90*/  LDS.U16 R126, [R115+0x6] ;  /* 0x00000600737e7984 */ /* 0x000fe40000000400 */
[----:B------:R-:W1:Y:S01]  /*2aa0*/  MUFU.EX2 R50, R50 ;  /* 0x0000003200327308 */ /* 0x000e620000000800 */
[----:B------:R-:W-:Y:S01]  /*2ab0*/  @!P1 IADD3 R130, R159, -0x2, RZ ;  /* 0xfffffffe9f829810 */ /* 0x000fe20007ffe0ff */
[----:B------:R-:W-:Y:S01]  /*2ac0*/  LDS.U16 R129, [R115+0x8] ;  /* 0x0000080073817984 */ /* 0x000fe20000000400 */
[----:B------:R-:W-:-:S03]  /*2ad0*/  @P0 IADD3 R4, R62, 0x200, RZ ;  /* 0x000002003e040810 */ /* 0x000fc60007ffe0ff */
[----:B------:R-:W2:Y:S04]  /*2ae0*/  LDS.U16 R131, [R115+0xa] ;  /* 0x00000a0073837984 */ /* 0x000ea80000000400 */
[----:B------:R-:W2:Y:S04]  /*2af0*/  LDS.U16 R133, [R115+0xc] ;  /* 0x00000c0073857984 */ /* 0x000ea80000000400 */
[----:B------:R-:W2:Y:S01]  /*2b00*/  LDS.U16 R135, [R115+0xe] ;  /* 0x00000e0073877984 */ /* 0x000ea20000000400 */
[----:B------:R-:W-:Y:S01]  /*2b10*/  @!P1 IMAD R5, R130, c[0x0][0x16c], R111 ;  /* 0x00005b0082059a24 */ /* 0x000fe200078e026f */
[----:B------:R-:W-:Y:S01]  /*2b20*/  SHF.L.U32 R130, R4, 0x3, RZ ;  /* 0x0000000304827819 */ /* 0x000fe200000006ff */
[----:B-1----:R-:W-:-:S02]  /*2b30*/  FMUL.FTZ R52, R50, R145 ;  /* 0x0000009132347220 */ /* 0x002fc40000410000 */
[----:B------:R-:W-:Y:S01]  /*2b40*/  FMUL.FTZ R53, R50, R53 ;  /* 0x0000003532357220 */ /* 0x000fe20000410000 */
[----:B0-----:R-:W-:Y:S02]  /*2b50*/  PRMT R125, RZ, 0x5410, R125 ;  /* 0x00005410ff7d7816 */ /* 0x001fe4000000007d */
[----:B--2---:R-:W-:Y:S02]  /*2b60*/  PRMT R131, RZ, 0x5410, R131 ;  /* 0x00005410ff837816 */ /* 0x004fe40000000083 */
[----:B------:R-:W-:Y:S02]  /*2b70*/  PRMT R129, RZ, 0x5410, R129 ;  /* 0x00005410ff817816 */ /* 0x000fe40000000081 */
[----:B------:R-:W-:Y:S02]  /*2b80*/  PRMT R133, RZ, 0x5410, R133 ;  /* 0x00005410ff857816 */ /* 0x000fe40000000085 */
[----:B------:R-:W-:Y:S01]  /*2b90*/  PRMT R135, RZ, 0x5410, R135 ;  /* 0x00005410ff877816 */ /* 0x000fe20000000087 */
[----:B------:R-:W-:Y:S01]  /*2ba0*/  BSSY B0, `(.L_x_13614) ;  /* 0x000006a000007945 */ /* 0x000fe20003800000 */
[----:B---3--:R0:W-:Y:S04]  /*2bb0*/  STS.U16 [R117+0x210], R122 ;  /* 0x0002107a75007388 */ /* 0x0081e80000000400 */
[----:B----4-:R-:W-:Y:S01]  /*2bc0*/  STS.U16 [R120+0x250], R51 ;  /* 0x0002503378007388 */ /* 0x010fe20000000400 */
[----:B0-----:R-:W-:-:S03]  /*2bd0*/  FMUL.FTZ R117, R96, R47 ;  /* 0x0000002f60757220 */ /* 0x001fc60000410000 */
[----:B------:R-:W-:Y:S04]  /*2be0*/  STS.U16 [R7+0x290], R114 ;  /* 0x0002907207007388 */ /* 0x000fe80000000400 */
[----:B------:R-:W-:Y:S04]  /*2bf0*/  STS.U16 [R6+0x2d0], R127 ;  /* 0x0002d07f06007388 */ /* 0x000fe80000000400 */
[----:B------:R-:W-:Y:S04]  /*2c00*/  STS.U16 [R48+0x310], R137 ;  /* 0x0003108930007388 */ /* 0x000fe80000000400 */
[----:B------:R0:W-:Y:S04]  /*2c10*/  STS.U16 [R49+0x350], R116 ;  /* 0x0003507431007388 */ /* 0x0001e80000000400 */
[----:B------:R1:W-:Y:S04]  /*2c20*/  STS.U16 [R124+0x390], R141 ;  /* 0x0003908d7c007388 */ /* 0x0003e80000000400 */
[----:B------:R-:W-:Y:S01]  /*2c30*/  STS.U16 [R119+0x3d0], R128 ;  /* 0x0003d08077007388 */ /* 0x000fe20000000400 */
[----:B------:R-:W-:-:S06]  /*2c40*/  NOP ;  /* 0x0000000000007918 */ /* 0x000fcc0000000000 */
[----:B0-----:R-:W-:Y:S01]  /*2c50*/  @!P1 IMAD.WIDE R48, R5, 0x10, R2 ;  /* 0x0000001005309825 */ /* 0x001fe200078e0202 */
[----:B------:R-:W0:Y:S04]  /*2c60*/  LDS.U16 R116, [R115+0x210] ;  /* 0x0002100073747984 */ /* 0x000e280000000400 */
[----:B------:R-:W2:Y:S01]  /*2c70*/  LDS.U16 R114, [R115+0x212] ;  /* 0x0002120073727984 */ /* 0x000ea20000000400 */
[----:B-1----:R-:W-:-:S03]  /*2c80*/  FMUL.RZ R124, R117, 0.15915493667125701904 ;  /* 0x3e22f983757c7820 */ /* 0x002fc6000040c000 */
[----:B------:R-:W1:Y:S04]  /*2c90*/  LDS.U16 R5, [R115+0x214] ;  /* 0x0002140073057984 */ /* 0x000e680000000400 */
[----:B------:R-:W3:Y:S04]  /*2ca0*/  LDS.U16 R4, [R115+0x216] ;  /* 0x0002160073047984 */ /* 0x000ee80000000400 */
[----:B------:R-:W4:Y:S04]  /*2cb0*/  LDS.U16 R6, [R115+0x218] ;  /* 0x0002180073067984 */ /* 0x000f280000000400 */
[----:B------:R-:W0:Y:S04]  /*2cc0*/  LDS.U16 R7, [R115+0x21a] ;  /* 0x00021a0073077984 */ /* 0x000e280000000400 */
[----:B------:R-:W0:Y:S04]  /*2cd0*/  LDS.U16 R132, [R115+0x21c] ;  /* 0x00021c0073847984 */ /* 0x000e280000000400 */
[----:B------:R1:W0:Y:S01]  /*2ce0*/  LDS.U16 R149, [R115+0x21e] ;  /* 0x00021e0073957984 */ /* 0x0002220000000400 */
[----:B------:R-:W-:-:S03]  /*2cf0*/  FMUL.FTZ R117, R96, R143 ;  /* 0x0000008f60757220 */ /* 0x000fc60000410000 */
[----:B------:R0:W-:Y:S01]  /*2d00*/  STS.64 [R130+0x10b0], R52 ;  /* 0x0010b03482007388 */ /* 0x0001e20000000a00 */
[----:B------:R-:W-:Y:S08]  /*2d10*/  MUFU.SIN R122, R124 ;  /* 0x0000007c007a7308 */ /* 0x000ff00000000400 */
[----:B------:R-:W-:Y:S08]  /*2d20*/  MUFU.COS R120, R124 ;  /* 0x0000007c00787308 */ /* 0x000ff00000000000 */
[----:B------:R-:W2:Y:S01]  /*2d30*/  MUFU.EX2 R117, R117 ;  /* 0x0000007500757308 */ /* 0x000ea20000000800 */
[C---:B-1----:R-:W-:Y:S01]  /*2d40*/  FMUL.FTZ R115, R98.reuse, R47 ;  /* 0x0000002f62737220 */ /* 0x042fe20000410000 */
[----:B------:R-:W-:Y:S01]  /*2d50*/  CS2R R50, SRZ ;  /* 0x0000000000327805 */ /* 0x000fe2000001ff00 */
[----:B------:R-:W-:Y:S01]  /*2d60*/  BAR.SYNC.DEFER_BLOCKING 0x0 ;  /* 0x0000000000007b1d */ /* 0x000fe20000010000 */
[----:B------:R-:W-:-:S02]  /*2d70*/  FMUL.FTZ R119, R98, R143 ;  /* 0x0000008f62777220 */ /* 0x000fc40000410000 */
[----:B------:R-:W-:-:S03]  /*2d80*/  FMUL.RZ R115, R115, 0.15915493667125701904 ;  /* 0x3e22f98373737820 */ /* 0x000fc6000040c000 */
[----:B------:R-:W-:Y:S01]  /*2d90*/  MUFU.EX2 R127, R119 ;  /* 0x00000077007f7308 */ /* 0x000fe20000000800 */
[----:B------:R-:W-:Y:S02]  /*2da0*/  FMUL.FTZ R143, R100, R143 ;  /* 0x0000008f648f7220 */ /* 0x000fe40000410000 */
[C---:B--2---:R-:W-:Y:S02]  /*2db0*/  FMUL.FTZ R120, R117.reuse, R120 ;  /* 0x0000007875787220 */ /* 0x044fe40000410000 */
[----:B------:R-:W-:Y:S01]  /*2dc0*/  FMUL.FTZ R122, R117, R122 ;  /* 0x0000007a757a7220 */ /* 0x000fe20000410000 */
[----:B------:R-:W-:Y:S02]  /*2dd0*/  PRMT R117, RZ, 0x5410, R121 ;  /* 0x00005410ff757816 */ /* 0x000fe40000000079 */
[----:B0-----:R-:W-:Y:S01]  /*2de0*/  MUFU.COS R130, R115 ;  /* 0x0000007300827308 */ /* 0x001fe20000000000 */
[----:B------:R-:W-:Y:S01]  /*2df0*/  PRMT R121, RZ, 0x5410, R123 ;  /* 0x00005410ff797816 */ /* 0x000fe2000000007b */
[----:B------:R0:W5:Y:S01]  /*2e00*/  @!P1 LDG.E.64 R50, [R48.64+0x8] ;  /* 0x0000080830329981 */ /* 0x000162000c1e1b00 */
[----:B------:R-:W-:-:S05]  /*2e10*/  FMUL.FTZ R124, R94, R117 ;  /* 0x000000755e7c7220 */ /* 0x000fca0000410000 */
[----:B0-----:R0:W1:Y:S01]  /*2e20*/  MUFU.SIN R48, R115 ;  /* 0x0000007300307308 */ /* 0x0010620000000400 */
[----:B------:R-:W-:-:S04]  /*2e30*/  FMUL.FTZ R49, R100, R47 ;  /* 0x0000002f64317220 */ /* 0x000fc80000410000 */
[----:B------:R-:W-:Y:S01]  /*2e40*/  FMUL.RZ R136, R49, 0.15915493667125701904 ;  /* 0x3e22f98331887820 */ /* 0x000fe2000040c000 */
[----:B0-----:R-:W-:Y:S01]  /*2e50*/  PRMT R115, RZ, 0x5410, R138 ;  /* 0x00005410ff737816 */ /* 0x001fe2000000008a */
[----:B------:R-:W-:Y:S01]  /*2e60*/  FMUL.FTZ R128, R94, R121 ;  /* 0x000000795e807220 */ /* 0x000fe20000410000 */
[----:B------:R-:W-:Y:S03]  /*2e70*/  MUFU.EX2 R134, R143 ;  /* 0x0000008f00867308 */ /* 0x000fe60000000800 */
[C---:B------:R-:W-:Y:S01]  /*2e80*/  FMUL.FTZ R145, R115.reuse, R124 ;  /* 0x0000007c73917220 */ /* 0x040fe20000410000 */
[----:B------:R-:W-:Y:S01]  /*2e90*/  PRMT R123, RZ, 0x5410, R126 ;  /* 0x00005410ff7b7816 */ /* 0x000fe2000000007e */
[----:B------:R-:W-:-:S03]  /*2ea0*/  FMUL.FTZ R147, R115, R128 ;  /* 0x0000008073937220 */ /* 0x000fc60000410000 */
[----:B------:R-:W0:Y:S01]  /*2eb0*/  MUFU.SIN R49, R136 ;  /* 0x0000008800317308 */ /* 0x000e220000000400 */
[----:B------:R-:W-:Y:S01]  /*2ec0*/  FMUL.FTZ R128, R122, R145 ;  /* 0x000000917a807220 */ /* 0x000fe20000410000 */
[----:B------:R-:W-:Y:S01]  /*2ed0*/  PRMT R119, RZ, 0x7610, R138 ;  /* 0x00007610ff777816 */ /* 0x000fe2000000008a */
[----:B-1----:R-:W-:-:S05]  /*2ee0*/  FMUL.FTZ R141, R127, R48 ;  /* 0x000000307f8d7220 */ /* 0x002fca0000410000 */
[----:B------:R1:W2:Y:S01]  /*2ef0*/  MUFU.COS R137, R136 ;  /* 0x0000008800897308 */ /* 0x0002a20000000000 */
[----:B------:R-:W-:Y:S02]  /*2f00*/  FMUL.FTZ R124, R96, R123 ;  /* 0x0000007b607c7220 */ /* 0x000fe40000410000 */
[-C--:B------:R-:W-:Y:S02]  /*2f10*/  FMUL.FTZ R48, R122, R147.reuse ;  /* 0x000000937a307220 */ /* 0x080fe40000410000 */
[----:B------:R-:W-:Y:S02]  /*2f20*/  FFMA.FTZ R126, R120, R147, R128 ;  /* 0x00000093787e7223 */ /* 0x000fe40000010080 */
[----:B------:R-:W-:Y:S02]  /*2f30*/  FMUL.FTZ R128, R96, R125 ;  /* 0x0000007d60807220 */ /* 0x000fe40000410000 */
[----:B------:R-:W-:Y:S02]  /*2f40*/  FFMA.FTZ R48, R120, R145, -R48 ;  /* 0x0000009178307223 */ /* 0x000fe40000010830 */
[----:B-1----:R-:W-:-:S02]  /*2f50*/  FFMA.FTZ R136, R119, R124, R126 ;  /* 0x0000007c77887223 */ /* 0x002fc4000001007e */
[----:B------:R-:W-:Y:S02]  /*2f60*/  FMUL.FTZ R143, R127, R130 ;  /* 0x000000827f8f7220 */ /* 0x000fe40000410000 */
[----:B------:R-:W-:Y:S02]  /*2f70*/  FFMA.FTZ R48, R119, R128, R48 ;  /* 0x0000008077307223 */ /* 0x000fe40000010030 */
[----:B------:R-:W-:Y:S02]  /*2f80*/  FMUL.FTZ R127, R141, R136 ;  /* 0x000000888d7f7220 */ /* 0x000fe40000410000 */
[C---:B0-----:R-:W-:Y:S02]  /*2f90*/  FMUL.FTZ R130, R134.reuse, R49 ;  /* 0x0000003186827220 */ /* 0x041fe40000410000 */
[----:B------:R-:W-:Y:S02]  /*2fa0*/  FMUL.FTZ R49, R53, R122 ;  /* 0x0000007a35317220 */ /* 0x000fe40000410000 */
[----:B--2---:R-:W-:-:S02]  /*2fb0*/  FMUL.FTZ R126, R134, R137 ;  /* 0x00000089867e7220 */ /* 0x004fc40000410000 */
[-C--:B------:R-:W-:Y:S02]  /*2fc0*/  FMUL.FTZ R137, R141, R48.reuse ;  /* 0x000000308d897220 */ /* 0x080fe40000410000 */
[C---:B------:R-:W-:Y:S02]  /*2fd0*/  FFMA.FTZ R142, R143.reuse, R48, -R127 ;  /* 0x000000308f8e7223 */ /* 0x040fe4000001087f */
[C---:B------:R-:W-:Y:S02]  /*2fe0*/  FMUL.FTZ R134, R52.reuse, R122 ;  /* 0x0000007a34867220 */ /* 0x040fe40000410000 */
[----:B------:R-:W-:Y:S02]  /*2ff0*/  FFMA.FTZ R48, R52, R120, -R49 ;  /* 0x0000007834307223 */ /* 0x000fe40000010831 */
[----:B------:R-:W-:Y:S02]  /*3000*/  FFMA.FTZ R144, R143, R136, R137 ;  /* 0x000000888f907223 */ /* 0x000fe40000010089 */
[----:B------:R-:W-:-:S02]  /*3010*/  FFMA.FTZ R140, R53, R120, R134 ;  /* 0x00000078358c7223 */ /* 0x000fc40000010086 */
[C---:B------:R-:W-:Y:S01]  /*3020*/  FMUL.FTZ R137, R141.reuse, R48 ;  /* 0x000000308d897220 */ /* 0x040fe20000410000 */
[----:B------:R-:W-:Y:S01]  /*3030*/  PRMT R127, RZ, 0x5410, R139 ;  /* 0x00005410ff7f7816 */ /* 0x000fe2000000008b */
[C---:B------:R-:W-:Y:S02]  /*3040*/  FMUL.FTZ R136, R98.reuse, R131 ;  /* 0x0000008362887220 */ /* 0x040fe40000410000 */
[-C--:B------:R-:W-:Y:S02]  /*3050*/  FMUL.FTZ R49, R141, R140.reuse ;  /* 0x0000008c8d317220 */ /* 0x080fe40000410000 */
[----:B------:R-:W-:Y:S02]  /*3060*/  FFMA.FTZ R137, R143, R140, R137 ;  /* 0x0000008c8f897223 */ /* 0x000fe40000010089 */
[----:B------:R-:W-:Y:S02]  /*3070*/  FFMA.FTZ R153, R127, R136, R144 ;  /* 0x000000887f997223 */ /* 0x000fe40000010090 */
[----:B------:R-:W-:-:S02]  /*3080*/  FMUL.FTZ R134, R98, R129 ;  /* 0x0000008162867220 */ /* 0x000fc40000410000 */
[----:B------:R-:W-:Y:S02]  /*3090*/  FFMA.FTZ R49, R143, R48, -R49 ;  /* 0x000000308f317223 */ /* 0x000fe40000010831 */
[----:B------:R-:W-:Y:S01]  /*30a0*/  FMUL.FTZ R144, R130, R137 ;  /* 0x0000008982907220 */ /* 0x000fe20000410000 */
[----:B------:R-:W-:Y:S01]  /*30b0*/  ISETP.NE.AND P1, PT, R62, 0x1f, PT ;  /* 0x0000001f3e00780c */ /* 0x000fe20003f25270 */
[----:B------:R-:W-:Y:S02]  /*30c0*/  FFMA.FTZ R151, R127, R134, R142 ;  /* 0x000000867f977223 */ /* 0x000fe4000001008e */
[----:B------:R-:W-:Y:S02]  /*30d0*/  FMUL.FTZ R48, R130, R153 ;  /* 0x0000009982307220 */ /* 0x000fe40000410000 */
[-C--:B------:R-:W-:Y:S02]  /*30e0*/  FFMA.FTZ R144, R126, R49.reuse, -R144 ;  /* 0x000000317e907223 */ /* 0x080fe40000010890 */
[----:B------:R-:W-:-:S02]  /*30f0*/  FMUL.FTZ R49, R130, R49 ;  /* 0x0000003182317220 */ /* 0x000fc40000410000 */
[-C--:B------:R-:W-:Y:S02]  /*3100*/  FMUL.FTZ R140, R130, R151.reuse ;  /* 0x00000097828c7220 */ /* 0x080fe40000410000 */
[C---:B------:R-:W-:Y:S02]  /*3110*/  FFMA.FTZ R48, R126.reuse, R151, -R48 ;  /* 0x000000977e307223 */ /* 0x040fe40000010830 */
[----:B------:R-:W-:Y:S01]  /*3120*/  FFMA.FTZ R151, R126, R137, R49 ;  /* 0x000000897e977223 */ /* 0x000fe20000010031 */
[----:B------:R-:W-:Y:S01]  /*3130*/  PRMT R137, RZ, 0x7610, R139 ;  /* 0x00007610ff897816 */ /* 0x000fe2000000008b */
[----:B------:R-:W-:-:S04]  /*3140*/  FMUL.FTZ R142, R100, R133 ;  /* 0x00000085648e7220 */ /* 0x000fc80000410000 */
[----:B------:R-:W-:Y:S02]  /*3150*/  FFMA.FTZ R148, R137, R142, R48 ;  /* 0x0000008e89947223 */ /* 0x000fe40000010030 */
[----:B------:R0:W1:Y:S01]  /*3160*/  @P1 LDS.64 R48, [R62.X8+0x20b8] ;  /* 0x0020b8003e301984 */ /* 0x0000620000008a00 */
[----:B------:R-:W-:Y:S02]  /*3170*/  FFMA.FTZ R146, R126, R153, R140 ;  /* 0x000000997e927223 */ /* 0x000fe4000001008c */
[----:B------:R-:W-:-:S04]  /*3180*/  FMUL.FTZ R140, R100, R135 ;  /* 0x00000087648c7220 */ /* 0x000fc80000410000 */
[----:B------:R-:W-:Y:S01]  /*3190*/  FFMA.FTZ R146, R137, R140, R146 ;  /* 0x0000008c89927223 */ /* 0x000fe20000010092 */
[----:B------:R-:W-:Y:S05]  /*31a0*/  @P1 BRA `(.L_x_13615) ;  /* 0x0000009000001947 */ /* 0x000fea0003800000 */
[----:B0--34-:R-:W-:-:S13]  /*31b0*/  ISETP.NE.AND P3, PT, R159, c[0x0][0x174], PT ;  /* 0x00005d009f007a0c */ /* 0x019fda0003f65270 */
        /* <DEDUP_REMOVED lines=8> */
.L_x_13615:
[----:B0--34-:R-:W-:Y:S05]  /*3240*/  BSYNC B0 ;  /* 0x0000000000007941 */ /* 0x019fea0003800000 */
.L_x_13614:
[----:B------:R-:W0:Y:S01]  /*3250*/  SHFL.UP PT, R153, R148, 0x1, RZ ;  /* 0x0420000094997989 */ /* 0x000e2200000e00ff */
[----:B------:R-:W-:Y:S01]  /*3260*/  ISETP.GE.AND P3, PT, R73, 0x1, PT ;  /* 0x000000014900780c */ /* 0x000fe20003f66270 */
[----:B------:R-:W-:Y:S01]  /*3270*/  BSSY B0, `(.L_x_13616) ;  /* 0x000009d000007945 */ /* 0x000fe20003800000 */
[----:B------:R-:W-:Y:S01]  /*3280*/  PRMT R149, RZ, 0x5410, R149 ;  /* 0x00005410ff957816 */ /* 0x000fe20000000095 */
[----:B------:R-:W2:Y:S01]  /*3290*/  SHFL.UP PT, R154, R146, 0x1, RZ ;  /* 0x04200000929a7989 */ /* 0x000ea200000e00ff */
[----:B------:R-:W-:Y:S02]  /*32a0*/  PRMT R6, RZ, 0x5410, R6 ;  /* 0x00005410ff067816 */ /* 0x000fe40000000006 */
[----:B------:R-:W-:Y:S01]  /*32b0*/  PRMT R5, RZ, 0x5410, R5 ;  /* 0x00005410ff057816 */ /* 0x000fe20000000005 */
[----:B------:R-:W3:Y:S01]  /*32c0*/  SHFL.UP PT, R150, R144, 0x1, RZ ;  /* 0x0420000090967989 */ /* 0x000ee200000e00ff */
[----:B------:R-:W-:Y:S01]  /*32d0*/  FMUL.FTZ R149, R110, R149 ;  /* 0x000000956e957220 */ /* 0x000fe20000410000 */
[----:B------:R-:W-:-:S02]  /*32e0*/  PRMT R116, RZ, 0x5410, R116 ;  /* 0x00005410ff747816 */ /* 0x000fc40000000074 */
[----:B------:R-:W4:Y:S01]  /*32f0*/  SHFL.UP PT, R152, R151, 0x1, RZ ;  /* 0x0420000097987989 */ /* 0x000f2200000e00ff */
[----:B------:R-:W-:Y:S02]  /*3300*/  PRMT R114, RZ, 0x5410, R114 ;  /* 0x00005410ff727816 */ /* 0x000fe40000000072 */
[C---:B------:R-:W-:Y:S01]  /*3310*/  ISETP.NE.AND P6, PT, R158.reuse, 0x1f, PT ;  /* 0x0000001f9e00780c */ /* 0x040fe20003fc5270 */
[----:B-----5:R-:W-:Y:S01]  /*3320*/  SHFL.IDX PT, R51, R51, RZ, 0x1f ;  /* 0x00001fff33337589 */ /* 0x020fe200000e0000 */
[----:B------:R-:W-:Y:S02]  /*3330*/  ISETP.GE.OR P2, PT, R159, c[0x0][0x174], P2 ;  /* 0x00005d009f007a0c */ /* 0x000fe40001746670 */
[C---:B------:R-:W-:Y:S02]  /*3340*/  ISETP.GT.U32.AND P4, PT, R158.reuse, 0x17, PT ;  /* 0x000000179e00780c */ /* 0x040fe40003f84070 */
[----:B------:R-:W-:Y:S01]  /*3350*/  ISETP.GT.U32.AND P5, PT, R158, 0xf, PT ;  /* 0x0000000f9e00780c */ /* 0x000fe20003fa4070 */
[----:B0-----:R-:W-:-:S02]  /*3360*/  FMUL.FTZ R163, R151, R153 ;  /* 0x0000009997a37220 */ /* 0x001fc40000410000 */
[CC--:B--2---:R-:W-:Y:S02]  /*3370*/  FMUL.FTZ R156, R151.reuse, R154.reuse ;  /* 0x0000009a979c7220 */ /* 0x0c4fe40000410000 */
[C---:B------:R-:W-:Y:S02]  /*3380*/  FFMA.FTZ R163, R144.reuse, R154, R163 ;  /* 0x0000009a90a37223 */ /* 0x040fe400000100a3 */
[C---:B---3--:R-:W-:Y:S02]  /*3390*/  FMUL.FTZ R155, R151.reuse, R150 ;  /* 0x00000096979b7220 */ /* 0x048fe40000410000 */
[C---:B------:R-:W-:Y:S02]  /*33a0*/  FFMA.FTZ R161, R144.reuse, R153, -R156 ;  /* 0x0000009990a17223 */ /* 0x040fe4000001089c */
        /* <DEDUP_REMOVED lines=36> */
[----:B------:R-:W-:Y:S01]  /*35f0*/  PRMT R151, RZ, 0x5410, R132 ;  /* 0x00005410ff977816 */ /* 0x000fe20000000084 */
[----:B------:R-:W-:Y:S01]  /*3600*/  @P3 FADD.FTZ R146, R146, R163 ;  /* 0x000000a392923221 */ /* 0x000fe20000010000 */
[----:B------:R-:W-:Y:S01]  /*3610*/  PRMT R132, RZ, 0x5410, R7 ;  /* 0x00005410ff847816 */ /* 0x000fe20000000007 */
[----:B------:R-:W-:Y:S01]  /*3620*/  @P3 FADD.FTZ R148, R148, R161 ;  /* 0x000000a194943221 */ /* 0x000fe20000010000 */
[----:B------:R-:W0:Y:S01]  /*3630*/  SHFL.UP PT, R153, R144, 0x8, RZ ;  /* 0x0500000090997989 */ /* 0x000e2200000e00ff */
[----:B------:R-:W-:Y:S01]  /*3640*/  FMUL.FTZ R151, R110, R151 ;  /* 0x000000976e977220 */ /* 0x000fe20000410000 */
[----:B------:R-:W-:Y:S01]  /*3650*/  ISETP.GE.AND P3, PT, R73, 0x8, PT ;  /* 0x000000084900780c */ /* 0x000fe20003f66270 */
[----:B------:R-:W-:Y:S01]  /*3660*/  FMUL.FTZ R150, R126, R149 ;  /* 0x000000957e967220 */ /* 0x000fe20000410000 */
[----:B------:R-:W2:Y:S01]  /*3670*/  SHFL.UP PT, R163, R146, 0x8, RZ ;  /* 0x0500000092a37989 */ /* 0x000ea200000e00ff */
[----:B------:R-:W-:-:S02]  /*3680*/  FMUL.FTZ R132, R109, R132 ;  /* 0x000000846d847220 */ /* 0x000fc40000410000 */
[C---:B------:R-:W-:Y:S01]  /*3690*/  FMUL.FTZ R7, R130.reuse, R149 ;  /* 0x0000009582077220 */ /* 0x040fe20000410000 */
[----:B------:R-:W3:Y:S01]  /*36a0*/  SHFL.UP PT, R161, R148, 0x8, RZ ;  /* 0x0500000094a17989 */ /* 0x000ee200000e00ff */
[-C--:B------:R-:W-:Y:S02]  /*36b0*/  FFMA.FTZ R165, -R130, R151.reuse, -R150 ;  /* 0x0000009782a57223 */ /* 0x080fe40000010996 */
[----:B------:R-:W-:Y:S01]  /*36c0*/  FMUL.FTZ R150, R109, R6 ;  /* 0x000000066d967220 */ /* 0x000fe20000410000 */
[----:B------:R-:W4:Y:S01]  /*36d0*/  SHFL.UP PT, R155, R156, 0x8, RZ ;  /* 0x050000009c9b7989 */ /* 0x000f2200000e00ff */
[----:B------:R-:W-:Y:S02]  /*36e0*/  FFMA.FTZ R7, R126, R151, -R7 ;  /* 0x000000977e077223 */ /* 0x000fe40000010807 */
[----:B------:R-:W-:Y:S02]  /*36f0*/  FADD.FTZ R154, -R132, R165 ;  /* 0x000000a5849a7221 */ /* 0x000fe40000010100 */
[----:B------:R-:W-:-:S02]  /*3700*/  FADD.FTZ R152, R150, R7 ;  /* 0x0000000796987221 */ /* 0x000fc40000010000 */
[C---:B------:R-:W-:Y:S02]  /*3710*/  FMUL.FTZ R6, R141.reuse, -R154 ;  /* 0x8000009a8d067220 */ /* 0x040fe40000410000 */
[-C--:B------:R-:W-:Y:S02]  /*3720*/  FMUL.FTZ R162, R141, -R152.reuse ;  /* 0x800000988da27220 */ /* 0x080fe40000410000 */
[----:B------:R-:W-:Y:S02]  /*3730*/  FFMA.FTZ R167, R143, R152, -R6 ;  /* 0x000000988fa77223 */ /* 0x000fe40000010806 */
[C---:B0-----:R-:W-:Y:S02]  /*3740*/  FMUL.FTZ R6, R156.reuse, R153 ;  /* 0x000000999c067220 */ /* 0x041fe40000410000 */
[C---:B--2---:R-:W-:Y:S02]  /*3750*/  FMUL.FTZ R7, R156.reuse, R163 ;  /* 0x000000a39c077220 */ /* 0x044fe40000410000 */
[----:B---3--:R-:W-:-:S02]  /*3760*/  FMUL.FTZ R152, R156, R161 ;  /* 0x000000a19c987220 */ /* 0x008fc40000410000 */
[C---:B------:R-:W-:Y:S02]  /*3770*/  FFMA.FTZ R7, R144.reuse, R161, -R7 ;  /* 0x000000a190077223 */ /* 0x040fe40000010807 */
[-C--:B----4-:R-:W-:Y:S02]  /*3780*/  FFMA.FTZ R165, R144, R155.reuse, R6 ;  /* 0x0000009b90a57223 */ /* 0x090fe40000010006 */
[----:B------:R-:W-:Y:S02]  /*3790*/  FMUL.FTZ R155, R156, R155 ;  /* 0x0000009b9c9b7220 */ /* 0x000fe40000410000 */
[----:B------:R-:W-:Y:S01]  /*37a0*/  FFMA.FTZ R163, R144, R163, R152 ;  /* 0x000000a390a37223 */ /* 0x000fe20000010098 */
[----:B------:R-:W-:Y:S01]  /*37b0*/  FSEL R165, R156, R165, !P3 ;  /* 0x000000a59ca57208 */ /* 0x000fe20005800000 */
[----:B------:R-:W-:Y:S02]  /*37c0*/  @P3 FADD.FTZ R148, R148, R7 ;  /* 0x0000000794943221 */ /* 0x000fe40000010000 */
[----:B------:R-:W-:Y:S01]  /*37d0*/  @P3 FFMA.FTZ R144, R144, R153, -R155 ;  /* 0x0000009990903223 */ /* 0x000fe2000001089b */
[----:B------:R-:W-:Y:S01]  /*37e0*/  PRMT R153, RZ, 0x5410, R4 ;  /* 0x00005410ff997816 */ /* 0x000fe20000000004 */
[----:B------:R-:W-:Y:S01]  /*37f0*/  @P3 FADD.FTZ R146, R146, R163 ;  /* 0x000000a392923221 */ /* 0x000fe20000010000 */
[----:B------:R-:W0:Y:S01]  /*3800*/  SHFL.UP PT, R161, R148, 0x10, RZ ;  /* 0x0600000094a17989 */ /* 0x000e2200000e00ff */
[----:B------:R-:W-:Y:S01]  /*3810*/  FFMA.FTZ R6, R143, R154, R162 ;  /* 0x0000009a8f067223 */ /* 0x000fe200000100a2 */
[----:B------:R-:W-:Y:S01]  /*3820*/  ISETP.GE.AND P3, PT, R73, 0x10, PT ;  /* 0x000000104900780c */ /* 0x000fe20003f66270 */
[C---:B------:R-:W-:Y:S01]  /*3830*/  FMUL.FTZ R153, R108.reuse, R153 ;  /* 0x000000996c997220 */ /* 0x040fe20000410000 */
[----:B------:R-:W2:Y:S01]  /*3840*/  SHFL.UP PT, R154, R144, 0x10, RZ ;  /* 0x06000000909a7989 */ /* 0x000ea200000e00ff */
[----:B------:R-:W-:-:S02]  /*3850*/  FMUL.FTZ R152, R108, R5 ;  /* 0x000000056c987220 */ /* 0x000fc40000410000 */
[CC--:B-1----:R-:W-:Y:S01]  /*3860*/  FMUL.FTZ R4, R130.reuse, -R48.reuse ;  /* 0x8000003082047220 */ /* 0x0c2fe20000410000 */
[----:B------:R-:W1:Y:S01]  /*3870*/  SHFL.UP PT, R162, R146, 0x10, RZ ;  /* 0x0600000092a27989 */ /* 0x000e6200000e00ff */
[-C--:B------:R-:W-:Y:S02]  /*3880*/  FMUL.FTZ R5, R130, R49.reuse ;  /* 0x0000003182057220 */ /* 0x080fe40000410000 */
[----:B------:R-:W-:Y:S01]  /*3890*/  FADD.FTZ R163, -R153, R6 ;  /* 0x0000000699a37221 */ /* 0x000fe20000010100 */
[----:B------:R-:W3:Y:S01]  /*38a0*/  SHFL.UP PT, R155, R165, 0x10, RZ ;  /* 0x06000000a59b7989 */ /* 0x000ee200000e00ff */
[----:B------:R-:W-:Y:S02]  /*38b0*/  FADD.FTZ R167, R152, R167 ;  /* 0x000000a798a77221 */ /* 0x000fe40000010000 */
[C---:B------:R-:W-:Y:S02]  /*38c0*/  FFMA.FTZ R6, R126.reuse, -R49, R4 ;  /* 0x800000317e067223 */ /* 0x040fe40000010004 */
[----:B------:R-:W-:-:S02]  /*38d0*/  FFMA.FTZ R4, R126, R48, -R5 ;  /* 0x000000307e047223 */ /* 0x000fc40000010805 */
[C---:B------:R-:W-:Y:S02]  /*38e0*/  FMUL.FTZ R156, R122.reuse, -R163 ;  /* 0x800000a37a9c7220 */ /* 0x040fe40000410000 */
[-C--:B------:R-:W-:Y:S02]  /*38f0*/  FMUL.FTZ R164, R122, -R167.reuse ;  /* 0x800000a77aa47220 */ /* 0x080fe40000410000 */
[----:B------:R-:W-:Y:S02]  /*3900*/  FMUL.FTZ R7, R141, -R4 ;  /* 0x800000048d077220 */ /* 0x000fe40000410000 */
[C---:B------:R-:W-:Y:S02]  /*3910*/  FFMA.FTZ R166, R120.reuse, R167, -R156 ;  /* 0x000000a778a67223 */ /* 0x040fe4000001089c */
[----:B------:R-:W-:Y:S02]  /*3920*/  FFMA.FTZ R173, R120, R163, R164 ;  /* 0x000000a378ad7223 */ /* 0x000fe400000100a4 */
[----:B0-----:R-:W-:-:S02]  /*3930*/  FMUL.FTZ R167, R165, R161 ;  /* 0x000000a1a5a77220 */ /* 0x001fc40000410000 */
[----:B--2---:R-:W-:Y:S02]  /*3940*/  FMUL.FTZ R163, R165, R154 ;  /* 0x0000009aa5a37220 */ /* 0x004fe40000410000 */
[-C--:B------:R-:W-:Y:S02]  /*3950*/  FMUL.FTZ R5, R141, -R6.reuse ;  /* 0x800000068d057220 */ /* 0x080fe40000410000 */
[----:B------:R-:W-:Y:S02]  /*3960*/  FFMA.FTZ R171, R143, R6, R7 ;  /* 0x000000068fab7223 */ /* 0x000fe40000010007 */
[CC--:B-1----:R-:W-:Y:S01]  /*3970*/  FFMA.FTZ R167, R144.reuse, R162.reuse, R167 ;  /* 0x000000a290a77223 */ /* 0x0c2fe200000100a7 */
[----:B------:R-:W-:Y:S01]  /*3980*/  CS2R R6, SRZ ;  /* 0x0000000000067805 */ /* 0x000fe2000001ff00 */
[----:B------:R-:W-:Y:S02]  /*3990*/  FMUL.FTZ R162, R165, R162 ;  /* 0x000000a2a5a27220 */ /* 0x000fe40000410000 */
[----:B---3--:R-:W-:-:S02]  /*39a0*/  FFMA.FTZ R164, R144, R155, R163 ;  /* 0x0000009b90a47223 */ /* 0x008fc400000100a3 */
[----:B------:R-:W-:Y:S01]  /*39b0*/  FFMA.FTZ R169, R143, R4, -R5 ;  /* 0x000000048fa97223 */ /* 0x000fe20000010805 */
[----:B------:R-:W-:Y:S01]  /*39c0*/  HFMA2.MMA R5, -RZ, RZ, 0, 0 ;  /* 0x00000000ff057435 */ /* 0x000fe200000001ff */
[----:B------:R-:W-:Y:S01]  /*39d0*/  FMUL.FTZ R156, R122, -R171 ;  /* 0x800000ab7a9c7220 */ /* 0x000fe20000410000 */
[C---:B------:R-:W-:Y:S01]  /*39e0*/  FSEL R164, R165.reuse, R164, !P3 ;  /* 0x000000a4a5a47208 */ /* 0x040fe20005800000 */
[----:B------:R-:W-:Y:S01]  /*39f0*/  FMUL.FTZ R155, R165, R155 ;  /* 0x0000009ba59b7220 */ /* 0x000fe20000410000 */
[----:B------:R-:W-:Y:S01]  /*3a00*/  MOV R4, 0x3f800000 ;  /* 0x3f80000000047802 */ /* 0x000fe20000000f00 */
[----:B------:R-:W-:Y:S01]  /*3a10*/  FFMA.FTZ R161, R144, R161, -R162 ;  /* 0x000000a190a17223 */ /* 0x000fe200000108a2 */
[----:B------:R0:W1:Y:S01]  /*3a20*/  SHFL.IDX PT, R165, R50, RZ, 0x1f ;  /* 0x00001fff32a57589 */ /* 0x00006200000e0000 */
[-C--:B------:R-:W-:Y:S02]  /*3a30*/  FFMA.FTZ R156, R120, R169.reuse, -R156 ;  /* 0x000000a9789c7223 */ /* 0x080fe4000001089c */
[----:B------:R-:W-:Y:S01]  /*3a40*/  @P3 FFMA.FTZ R144, R144, R154, -R155 ;  /* 0x0000009a90903223 */ /* 0x000fe2000001089b */
[----:B------:R-:W2:Y:S01]  /*3a50*/  SHFL.UP PT, R164, R164, 0x1, RZ ;  /* 0x04200000a4a47989 */ /* 0x000ea200000e00ff */
[----:B------:R-:W-:-:S02]  /*3a60*/  FMUL.FTZ R169, R122, -R169 ;  /* 0x800000a97aa97220 */ /* 0x000fc40000410000 */
[C---:B------:R-:W-:Y:S01]  /*3a70*/  FMUL.FTZ R155, R107.reuse, R116 ;  /* 0x000000746b9b7220 */ /* 0x040fe20000410000 */
[----:B------:R0:W3:Y:S01]  /*3a80*/  @!P2 LDS.128 R4, [R111.X16+0x21b0] ;  /* 0x0021b0006f04a984 */ /* 0x0000e2000000cc00 */
[----:B------:R-:W-:Y:S01]  /*3a90*/  FMUL.FTZ R154, R107, R114 ;  /* 0x000000726b9a7220 */ /* 0x000fe20000410000 */
[----:B------:R-:W-:Y:S01]  /*3aa0*/  ISETP.GT.U32.AND P2, PT, R158, 0x1d, PT ;  /* 0x0000001d9e00780c */ /* 0x000fe20003f44070 */
[----:B------:R-:W-:Y:S01]  /*3ab0*/  @P3 FADD.FTZ R146, R146, R167 ;  /* 0x000000a792923221 */ /* 0x000fe20000010000 */
[----:B------:R0:W4:Y:S01]  /*3ac0*/  SHFL.DOWN PT, R114, R156, 0x1, 0x1f ;  /* 0x08201f009c727f89 */ /* 0x00012200000e0000 */
[----:B------:R-:W-:Y:S01]  /*3ad0*/  @P3 FADD.FTZ R148, R148, R161 ;  /* 0x000000a194943221 */ /* 0x000fe20000010000 */
[----:B------:R-:W-:Y:S01]  /*3ae0*/  ISETP.GT.U32.AND P3, PT, R158, 0x1b, PT ;  /* 0x0000001b9e00780c */ /* 0x000fe20003f64070 */
[----:B------:R-:W-:Y:S01]  /*3af0*/  FFMA.FTZ R163, R120, R171, R169 ;  /* 0x000000ab78a37223 */ /* 0x000fe200000100a9 */
[----:B------:R-:W0:Y:S01]  /*3b00*/  SHFL.UP PT, R144, R144, 0x1, RZ ;  /* 0x0420000090907989 */ /* 0x000e2200000e00ff */
        /* <DEDUP_REMOVED lines=19> */
.L_x_13617:
[----:B-12-4-:R-:W-:Y:S05]  /*3c40*/  BSYNC B0 ;  /* 0x0000000000007941 */ /* 0x016fea0003800000 */
.L_x_13616:
[----:B------:R1:W2:Y:S01]  /*3c50*/  SHFL.DOWN PT, R114, R156, 0x2, 0x1f ;  /* 0x08401f009c727f89 */ /* 0x0002a200000e0000 */
[----:B------:R-:W-:Y:S03]  /*3c60*/  BSSY B0, `(.L_x_13618) ;  /* 0x0000010000007945 */ /* 0x000fe60003800000 */
[----:B0-----:R1:W0:Y:S04]  /*3c70*/  SHFL.DOWN PT, R116, R163, 0x2, 0x1f ;  /* 0x08401f00a3747f89 */ /* 0x00122800000e0000 */
[----:B------:R1:W4:Y:S04]  /*3c80*/  SHFL.DOWN PT, R50, R162, 0x2, 0x1f ;  /* 0x08401f00a2327f89 */ /* 0x00032800000e0000 */
[----:B------:R1:W3:Y:S01]  /*3c90*/  SHFL.DOWN PT, R166, R161, 0x2, 0x1f ;  /* 0x08401f00a1a67f89 */ /* 0x0002e200000e0000 */
[----:B------:R-:W-:Y:S05]  /*3ca0*/  @P2 BRA `(.L_x_13619) ;  /* 0x000000b000002947 */ /* 0x000fea0003800000 */
[C---:B---3--:R-:W-:Y:S02]  /*3cb0*/  FMUL.FTZ R169, R163.reuse, R166 ;  /* 0x000000a6a3a97220 */ /* 0x048fe40000410000 */
[----:B0-----:R-:W-:-:S02]  /*3cc0*/  FMUL.FTZ R167, R163, R116 ;  /* 0x00000074a3a77220 */ /* 0x001fc40000410000 */
        /* <DEDUP_REMOVED lines=9> */
.L_x_13619:
[----:B------:R-:W-:Y:S05]  /*3d60*/  BSYNC B0 ;  /* 0x0000000000007941 */ /* 0x000fea0003800000 */
.L_x_13618:
[----:B--2---:R2:W1:Y:S01]  /*3d70*/  SHFL.DOWN PT, R114, R156, 0x4, 0x1f ;  /* 0x08801f009c727f89 */ /* 0x00446200000e0000 */
[----:B------:R-:W-:Y:S03]  /*3d80*/  BSSY B0, `(.L_x_13620) ;  /* 0x0000010000007945 */ /* 0x000fe60003800000 */
[----:B0-----:R2:W0:Y:S04]  /*3d90*/  SHFL.DOWN PT, R116, R163, 0x4, 0x1f ;  /* 0x08801f00a3747f89 */ /* 0x00142800000e0000 */
[----:B----4-:R2:W4:Y:S04]  /*3da0*/  SHFL.DOWN PT, R50, R162, 0x4, 0x1f ;  /* 0x08801f00a2327f89 */ /* 0x01052800000e0000 */
[----:B---3--:R2:W3:Y:S01]  /*3db0*/  SHFL.DOWN PT, R166, R161, 0x4, 0x1f ;  /* 0x08801f00a1a67f89 */ /* 0x0084e200000e0000 */
        /* <DEDUP_REMOVED lines=12> */
.L_x_13621:
[----:B------:R-:W-:Y:S05]  /*3e80*/  BSYNC B0 ;  /* 0x0000000000007941 */ /* 0x000fea0003800000 */
.L_x_13620:
[----:B-1----:R1:W2:Y:S01]  /*3e90*/  SHFL.DOWN PT, R114, R156, 0x8, 0x1f ;  /* 0x09001f009c727f89 */ /* 0x0022a200000e0000 */
        /* <DEDUP_REMOVED lines=16> */
.L_x_13623:
[----:B------:R-:W-:Y:S05]  /*3fa0*/  BSYNC B0 ;  /* 0x0000000000007941 */ /* 0x000fea0003800000 */
.L_x_13622:
        /* <DEDUP_REMOVED lines=17> */
.L_x_13625:
[----:B------:R-:W-:Y:S05]  /*40c0*/  BSYNC B0 ;  /* 0x0000000000007941 */ /* 0x000fea0003800000 */
.L_x_13624:
[----:B------:R-:W-:Y:S01]  /*40d0*/  SHFL.DOWN PT, R171, R163, 0x1, 0x1f ;  /* 0x08201f00a3ab7f89 */ /* 0x000fe200000e0000 */
[----:B----4-:R-:W-:Y:S01]  /*40e0*/  FMUL.FTZ R50, R164, R51 ;  /* 0x00000033a4327220 */ /* 0x010fe20000410000 */
[----:B------:R-:W-:Y:S01]  /*40f0*/  ISETP.NE.AND P2, PT, R62, RZ, PT ;  /* 0x000000ff3e00720c */ /* 0x000fe20003f45270 */
[-C--:B------:R-:W-:Y:S01]  /*4100*/  FMUL.FTZ R164, R164, R165.reuse ;  /* 0x000000a5a4a47220 */ /* 0x080fe20000410000 */
[----:B-1----:R-:W1:Y:S01]  /*4110*/  SHFL.IDX PT, R114, R6, RZ, 0x1f ;  /* 0x00001fff06727589 */ /* 0x002e6200000e0000 */
[C---:B------:R-:W-:Y:S01]  /*4120*/  FFMA.FTZ R167, R144.reuse, R165, -R50 ;  /* 0x000000a590a77223 */ /* 0x040fe20000010832 */
[----:B------:R-:W-:Y:S01]  /*4130*/  BSSY B0, `(.L_x_13626) ;  /* 0x00000e5000007945 */ /* 0x000fe20003800000 */
[----:B------:R-:W-:Y:S01]  /*4140*/  FFMA.FTZ R169, R144, R51, R164 ;  /* 0x0000003390a97223 */ /* 0x000fe200000100a4 */
[----:B0-----:R-:W0:Y:S01]  /*4150*/  SHFL.IDX PT, R116, R7, RZ, 0x1f ;  /* 0x00001fff07747589 */ /* 0x001e2200000e0000 */
[----:B------:R-:W-:Y:S02]  /*4160*/  @P0 FADD.FTZ R165, R148, R167 ;  /* 0x000000a794a50221 */ /* 0x000fe40000010000 */
[----:B------:R-:W-:Y:S01]  /*4170*/  @P0 FADD.FTZ R51, R146, R169 ;  /* 0x000000a992330221 */ /* 0x000fe20000010000 */
[----:B---3--:R-:W3:Y:S01]  /*4180*/  SHFL.DOWN PT, R166, R156, 0x1, 0x1f ;  /* 0x08201f009ca67f89 */ /* 0x008ee200000e0000 */
[----:B------:R-:W-:Y:S01]  /*4190*/  FMUL.FTZ R50, R53, R165 ;  /* 0x000000a535327220 */ /* 0x000fe20000410000 */
[----:B------:R-:W-:Y:S01]  /*41a0*/  LEA.HI.SX32 R169, R157, R157, 0x1b ;  /* 0x0000009d9da97211 */ /* 0x000fe200078fdaff */
[-C--:B------:R-:W-:Y:S01]  /*41b0*/  FMUL.FTZ R53, R53, R51.reuse ;  /* 0x0000003335357220 */ /* 0x080fe20000410000 */
[----:B------:R-:W4:Y:S01]  /*41c0*/  SHFL.DOWN PT, R170, R161, 0x1, 0x1f ;  /* 0x08201f00a1aa7f89 */ /* 0x000f2200000e0000 */
[----:B------:R-:W-:-:S02]  /*41d0*/  FFMA.FTZ R50, R52, R51, R50 ;  /* 0x0000003334327223 */ /* 0x000fc40000010032 */
[----:B------:R-:W-:Y:S01]  /*41e0*/  FFMA.FTZ R52, R52, R165, -R53 ;  /* 0x000000a534347223 */ /* 0x000fe20000010835 */
[----:B------:R-:W5:Y:S01]  /*41f0*/  SHFL.DOWN PT, R168, R162, 0x1, 0x1f ;  /* 0x08201f00a2a87f89 */ /* 0x000f6200000e0000 */
[----:B------:R-:W-:Y:S02]  /*4200*/  FADD.FTZ R147, R147, R50 ;  /* 0x0000003293937221 */ /* 0x000fe40000010000 */
[----:B------:R-:W-:Y:S01]  /*4210*/  FADD.FTZ R145, R145, R52 ;  /* 0x0000003491917221 */ /* 0x000fe20000010000 */
[----:B--2---:R-:W2:Y:S01]  /*4220*/  SHFL.IDX PT, R163, R163, RZ, 0x1f ;  /* 0x00001fffa3a37589 */ /* 0x004ea200000e0000 */
[----:B------:R-:W-:Y:S02]  /*4230*/  FMUL.FTZ R50, R122, R147 ;  /* 0x000000937a327220 */ /* 0x000fe40000410000 */
[----:B-1----:R-:W-:Y:S01]  /*4240*/  @P1 FMUL.FTZ R167, R171, R114 ;  /* 0x00000072aba71220 */ /* 0x002fe20000410000 */
[----:B------:R-:W1:Y:S01]  /*4250*/  SHFL.IDX PT, R156, R156, RZ, 0x1f ;  /* 0x00001fff9c9c7589 */ /* 0x000e6200000e0000 */
[----:B------:R-:W-:-:S02]  /*4260*/  FFMA.FTZ R50, R120, R145, -R50 ;  /* 0x0000009178327223 */ /* 0x000fc40000010832 */
[----:B0-----:R-:W-:Y:S01]  /*4270*/  @P1 FMUL.FTZ R51, R171, R116 ;  /* 0x00000074ab331220 */ /* 0x001fe20000410000 */
[----:B------:R-:W0:Y:S01]  /*4280*/  SHFL.IDX PT, R162, R162, RZ, 0x1f ;  /* 0x00001fffa2a27589 */ /* 0x000e2200000e0000 */
[----:B------:R-:W-:Y:S02]  /*4290*/  FFMA.FTZ R50, R119, R128, R50 ;  /* 0x0000008077327223 */ /* 0x000fe40000010032 */
[C---:B---3--:R-:W-:Y:S01]  /*42a0*/  @P1 FFMA.FTZ R167, R166.reuse, R116, R167 ;  /* 0x00000074a6a71223 */ /* 0x048fe200000100a7 */
[----:B------:R-:W3:Y:S01]  /*42b0*/  SHFL.IDX PT, R161, R161, RZ, 0x1f ;  /* 0x00001fffa1a17589 */ /* 0x000ee200000e0000 */
[----:B------:R-:W-:Y:S02]  /*42c0*/  @P1 FFMA.FTZ R51, R166, R114, -R51 ;  /* 0x00000072a6331223 */ /* 0x000fe40000010833 */
[----:B----4-:R-:W-:Y:S01]  /*42d0*/  @P1 FADD.FTZ R116, R170, R167 ;  /* 0x000000a7aa741221 */ /* 0x010fe20000010000 */
[----:B------:R-:W-:Y:S01]  /*42e0*/  LEA R170, R88, -R62, 0x1 ;  /* 0x8000003e58aa7211 */ /* 0x000fe200078e08ff */
[----:B-----5:R-:W-:-:S03]  /*42f0*/  @P1 FADD.FTZ R114, R168, R51 ;  /* 0x00000033a8721221 */ /* 0x020fc60000010000 */
[----:B------:R-:W-:Y:S01]  /*4300*/  ISETP.GE.AND P0, PT, R170, 0x1, PT ;  /* 0x00000001aa00780c */ /* 0x000fe20003f06270 */
[----:B------:R-:W-:Y:S01]  /*4310*/  FMUL.FTZ R51, R122, R145 ;  /* 0x000000917a337220 */ /* 0x000fe20000410000 */
[----:B------:R-:W-:Y:S01]  /*4320*/  SHF.L.U64.HI R168, R112, 0x2, R113 ;  /* 0x0000000270a87819 */ /* 0x000fe20000010271 */
[-C--:B------:R-:W-:Y:S02]  /*4330*/  FMUL.FTZ R53, R116, -R49.reuse ;  /* 0x8000003174357220 */ /* 0x080fe40000410000 */
[----:B------:R-:W-:Y:S02]  /*4340*/  FMUL.FTZ R49, R114, -R49 ;  /* 0x8000003172317220 */ /* 0x000fe40000410000 */
[----:B------:R-:W-:Y:S02]  /*4350*/  FFMA.FTZ R51, R120, R147, R51 ;  /* 0x0000009378337223 */ /* 0x000fe40000010033 */
[-C--:B------:R-:W-:Y:S02]  /*4360*/  FFMA.FTZ R52, R114, R48.reuse, -R53 ;  /* 0x0000003072347223 */ /* 0x080fe40000010835 */
[----:B------:R-:W-:-:S02]  /*4370*/  FFMA.FTZ R116, R116, R48, R49 ;  /* 0x0000003074747223 */ /* 0x000fc40000010031 */
[----:B------:R-:W-:Y:S02]  /*4380*/  FFMA.FTZ R48, R119, R124, R51 ;  /* 0x0000007c77307223 */ /* 0x000fe40000010033 */
[C---:B------:R-:W-:Y:S02]  /*4390*/  FMUL.FTZ R51, R141.reuse, R50 ;  /* 0x000000328d337220 */ /* 0x040fe40000410000 */
[-C--:B------:R-:W-:Y:S02]  /*43a0*/  FMUL.FTZ R49, R141, R48.reuse ;  /* 0x000000308d317220 */ /* 0x080fe40000410000 */
[----:B------:R-:W-:Y:S02]  /*43b0*/  FADD.FTZ R53, -R149, R116 ;  /* 0x0000007495357221 */ /* 0x000fe40000010100 */
[----:B------:R-:W-:Y:S02]  /*43c0*/  FFMA.FTZ R114, R143, R48, R51 ;  /* 0x000000308f727223 */ /* 0x000fe40000010033 */
[----:B------:R-:W-:-:S02]  /*43d0*/  FADD.FTZ R52, R151, R52 ;  /* 0x0000003497347221 */ /* 0x000fc40000010000 */
[----:B------:R-:W-:Y:S02]  /*43e0*/  FFMA.FTZ R51, R143, R50, -R49 ;  /* 0x000000328f337223 */ /* 0x000fe40000010831 */
[C---:B------:R-:W-:Y:S02]  /*43f0*/  FMUL.FTZ R149, R130.reuse, -R53 ;  /* 0x8000003582957220 */ /* 0x040fe40000410000 */
[C---:B------:R-:W-:Y:S02]  /*4400*/  FFMA.FTZ R49, R127.reuse, R136, R114 ;  /* 0x000000887f317223 */ /* 0x040fe40000010072 */
[-C--:B------:R-:W-:Y:S02]  /*4410*/  FMUL.FTZ R116, R130, -R52.reuse ;  /* 0x8000003482747220 */ /* 0x080fe40000410000 */
[----:B------:R-:W-:Y:S02]  /*4420*/  FFMA.FTZ R149, R126, R52, -R149 ;  /* 0x000000347e957223 */ /* 0x000fe40000010895 */
[----:B------:R-:W-:-:S02]  /*4430*/  FFMA.FTZ R51, R127, R134, R51 ;  /* 0x000000867f337223 */ /* 0x000fc40000010033 */
[----:B------:R-:W-:Y:S02]  /*4440*/  FMUL.FTZ R124, R130, R49 ;  /* 0x00000031827c7220 */ /* 0x000fe40000410000 */
[----:B------:R-:W-:Y:S02]  /*4450*/  FFMA.FTZ R151, R126, R53, R116 ;  /* 0x000000357e977223 */ /* 0x000fe40000010074 */
[----:B------:R-:W-:Y:S02]  /*4460*/  FADD.FTZ R114, R150, R149 ;  /* 0x0000009596727221 */ /* 0x000fe40000010000 */
[----:B------:R-:W-:Y:S02]  /*4470*/  FFMA.FTZ R124, R126, R51, -R124 ;  /* 0x000000337e7c7223 */ /* 0x000fe4000001087c */
[----:B------:R-:W-:Y:S02]  /*4480*/  FADD.FTZ R116, -R132, R151 ;  /* 0x0000009784747221 */ /* 0x000fe40000010100 */
[----:B------:R-:W-:-:S02]  /*4490*/  FMUL.FTZ R128, R141, -R114 ;  /* 0x800000728d807220 */ /* 0x000fc40000410000 */
[----:B------:R-:W-:Y:S02]  /*44a0*/  FFMA.FTZ R148, R137, R142, R124 ;  /* 0x0000008e89947223 */ /* 0x000fe4000001007c */
[-C--:B------:R-:W-:Y:S02]  /*44b0*/  FMUL.FTZ R124, R141, -R116.reuse ;  /* 0x800000748d7c7220 */ /* 0x080fe40000410000 */
[----:B------:R-:W-:Y:S02]  /*44c0*/  FFMA.FTZ R128, R143, R116, R128 ;  /* 0x000000748f807223 */ /* 0x000fe40000010080 */
[----:B--2---:R-:W-:Y:S02]  /*44d0*/  FMUL.FTZ R141, R163, R7 ;  /* 0x00000007a38d7220 */ /* 0x004fe40000410000 */
[----:B------:R-:W-:Y:S02]  /*44e0*/  FFMA.FTZ R149, R143, R114, -R124 ;  /* 0x000000728f957223 */ /* 0x000fe4000001087c */
[----:B------:R-:W-:-:S02]  /*44f0*/  FADD.FTZ R153, -R153, R128 ;  /* 0x0000008099997221 */ /* 0x000fc40000010100 */
[-C--:B-1----:R-:W-:Y:S02]  /*4500*/  FFMA.FTZ R143, R156, R6.reuse, -R141 ;  /* 0x000000069c8f7223 */ /* 0x082fe4000001088d */
[----:B------:R-:W-:Y:S02]  /*4510*/  FADD.FTZ R141, R152, R149 ;  /* 0x00000095988d7221 */ /* 0x000fe40000010000 */
[----:B------:R-:W-:Y:S02]  /*4520*/  FMUL.FTZ R124, R163, R6 ;  /* 0x00000006a37c7220 */ /* 0x000fe40000410000 */
[C---:B------:R-:W-:Y:S02]  /*4530*/  FMUL.FTZ R6, R122.reuse, -R153 ;  /* 0x800000997a067220 */ /* 0x040fe40000410000 */
[-C--:B------:R-:W-:Y:S02]  /*4540*/  FMUL.FTZ R122, R122, -R141.reuse ;  /* 0x8000008d7a7a7220 */ /* 0x080fe40000410000 */
[----:B------:R-:W-:-:S02]  /*4550*/  FFMA.FTZ R6, R120, R141, -R6 ;  /* 0x0000008d78067223 */ /* 0x000fc40000010806 */
[----:B------:R-:W-:Y:S02]  /*4560*/  FFMA.FTZ R149, R120, R153, R122 ;  /* 0x0000009978957223 */ /* 0x000fe4000001007a */
[----:B------:R-:W-:Y:S02]  /*4570*/  FMUL.FTZ R120, R94, R115 ;  /* 0x000000735e787220 */ /* 0x000fe40000410000 */
[----:B------:R-:W-:Y:S02]  /*4580*/  FADD.FTZ R154, -R154, R149 ;  /* 0x000000959a9a7221 */ /* 0x000fe40000010100 */
[----:B------:R-:W-:Y:S02]  /*4590*/  FMUL.FTZ R130, R130, R51 ;  /* 0x0000003382827220 */ /* 0x000fe40000410000 */
[----:B------:R-:W-:Y:S02]  /*45a0*/  FADD.FTZ R155, R155, R6 ;  /* 0x000000069b9b7221 */ /* 0x000fe40000010000 */
[----:B------:R-:W-:-:S02]  /*45b0*/  FFMA.FTZ R122, R121, -R120, R147 ;  /* 0x80000078797a7223 */ /* 0x000fc40000010093 */
[----:B------:R-:W-:Y:S02]  /*45c0*/  FMUL.FTZ R149, R94, R154 ;  /* 0x0000009a5e957220 */ /* 0x000fe40000410000 */
[----:B------:R-:W-:Y:S02]  /*45d0*/  FFMA.FTZ R124, R156, R7, R124 ;  /* 0x000000079c7c7223 */ /* 0x000fe4000001007c */
[C---:B------:R-:W-:Y:S02]  /*45e0*/  FMUL.FTZ R7, R163.reuse, R5 ;  /* 0x00000005a3077220 */ /* 0x040fe40000410000 */
[----:B------:R-:W-:Y:S02]  /*45f0*/  FFMA.FTZ R130, R126, R49, R130 ;  /* 0x000000317e827223 */ /* 0x000fe40000010082 */
[----:B------:R-:W-:Y:S02]  /*4600*/  FMUL.FTZ R163, R163, R4 ;  /* 0x00000004a3a37220 */ /* 0x000fe40000410000 */
[----:B0-----:R-:W-:-:S02]  /*4610*/  FADD.FTZ R6, R162, R143 ;  /* 0x0000008fa2067221 */ /* 0x001fc40000010000 */
[----:B------:R-:W-:Y:S02]  /*4620*/  FMUL.FTZ R143, R94, R155 ;  /* 0x0000009b5e8f7220 */ /* 0x000fe40000410000 */
[----:B------:R-:W-:Y:S02]  /*4630*/  FMUL.FTZ R126, R96, R119 ;  /* 0x00000077607e7220 */ /* 0x000fe40000410000 */
[----:B------:R-:W-:Y:S02]  /*4640*/  FFMA.FTZ R120, R117, -R120, R145 ;  /* 0x8000007875787223 */ /* 0x000fe40000010091 */
[----:B------:R-:W-:Y:S02]  /*4650*/  FMUL.FTZ R128, R122, R149 ;  /* 0x000000957a807220 */ /* 0x000fe40000410000 */
[----:B------:R-:W-:Y:S02]  /*4660*/  FFMA.FTZ R4, R156, R4, -R7 ;  /* 0x000000049c047223 */ /* 0x000fe40000010807 */
[----:B------:R-:W-:-:S02]  /*4670*/  FFMA.FTZ R150, R137, R140, R130 ;  /* 0x0000008c89967223 */ /* 0x000fc40000010082 */
[----:B------:R-:W-:Y:S01]  /*4680*/  FFMA.FTZ R5, R156, R5, R163 ;  /* 0x000000059c057223 */ /* 0x000fe200000100a3 */
[----:B------:R-:W-:Y:S01]  /*4690*/  IADD3 R163, R62, 0xe0, RZ ;  /* 0x000000e03ea37810 */ /* 0x000fe20007ffe0ff */
[----:B---3--:R-:W-:Y:S02]  /*46a0*/  FADD.FTZ R7, R161, R124 ;  /* 0x0000007ca1077221 */ /* 0x008fe40000010000 */
[-C--:B------:R-:W-:Y:S02]  /*46b0*/  FMUL.FTZ R130, R115, R143.reuse ;  /* 0x0000008f73827220 */ /* 0x080fe40000410000 */
[-C--:B------:R-:W-:Y:S01]  /*46c0*/  FFMA.FTZ R124, R125, -R126.reuse, R50 ;  /* 0x8000007e7d7c7223 */ /* 0x080fe20000010032 */
[----:B------:R0:W-:Y:S01]  /*46d0*/  @!P2 STS.128 [R111.X16+0x21b0], R4 ;  /* 0x0021b0046f00a388 */ /* 0x0001e2000000cc00 */
[----:B------:R-:W-:Y:S02]  /*46e0*/  FFMA.FTZ R128, R120, R143, R128 ;  /* 0x0000008f78807223 */ /* 0x000fe40000010080 */
[----:B------:R-:W-:Y:S01]  /*46f0*/  FFMA.FTZ R126, R123, -R126, R48 ;  /* 0x8000007e7b7e7223 */ /* 0x000fe20000010030 */
[----:B------:R1:W-:Y:S01]  /*4700*/  STS [R169.X4+0x420], R130 ;  /* 0x00042082a9007388 */ /* 0x0003e20000004800 */
[----:B------:R-:W-:-:S02]  /*4710*/  FMUL.FTZ R151, R96, R141 ;  /* 0x0000008d60977220 */ /* 0x000fc40000410000 */
[----:B------:R-:W-:Y:S02]  /*4720*/  FMUL.FTZ R143, R122, R143 ;  /* 0x0000008f7a8f7220 */ /* 0x000fe40000410000 */
[----:B------:R-:W-:Y:S02]  /*4730*/  FMUL.FTZ R161, R96, R153 ;  /* 0x0000009960a17220 */ /* 0x000fe40000410000 */
[----:B------:R-:W-:Y:S02]  /*4740*/  FFMA.FTZ R143, R120, R149, -R143 ;  /* 0x00000095788f7223 */ /* 0x000fe4000001088f */
[----:B------:R-:W-:Y:S02]  /*4750*/  FADD.FTZ R128, RZ, R128 ;  /* 0x00000080ff807221 */ /* 0x000fe40000010000 */
[----:B------:R-:W-:Y:S02]  /*4760*/  FADD.FTZ R143, RZ, R143 ;  /* 0x0000008fff8f7221 */ /* 0x000fe40000010000 */
[----:B0-----:R-:W-:-:S02]  /*4770*/  FMUL.FTZ R6, R126, R151 ;  /* 0x000000977e067220 */ /* 0x001fc40000410000 */
[----:B------:R-:W-:Y:S02]  /*4780*/  FMUL.FTZ R7, R98, R114 ;  /* 0x0000007262077220 */ /* 0x000fe40000410000 */
[-C--:B------:R-:W-:Y:S02]  /*4790*/  FMUL.FTZ R5, R126, R161.reuse ;  /* 0x000000a17e057220 */ /* 0x080fe40000410000 */
[C---:B------:R-:W-:Y:S02]  /*47a0*/  FFMA.FTZ R6, R124.reuse, R161, -R6 ;  /* 0x000000a17c067223 */ /* 0x040fe40000010806 */
[----:B------:R-:W-:Y:S02]  /*47b0*/  FFMA.FTZ R5, R124, R151, R5 ;  /* 0x000000977c057223 */ /* 0x000fe40000010005 */
[----:B------:R-:W-:Y:S02]  /*47c0*/  FMUL.FTZ R136, R127, R7 ;  /* 0x000000077f887220 */ /* 0x000fe40000410000 */
[----:B------:R-:W-:-:S02]  /*47d0*/  FMUL.FTZ R134, R98, R127 ;  /* 0x0000007f62867220 */ /* 0x000fc40000410000 */
[----:B------:R-:W-:Y:S01]  /*47e0*/  FMUL.FTZ R4, R115, R149 ;  /* 0x0000009573047220 */ /* 0x000fe20000410000 */
[----:B------:R0:W-:Y:S01]  /*47f0*/  STS [R77.X4+0x430], R136 ;  /* 0x000430884d007388 */ /* 0x0001e20000004800 */
[----:B-1----:R-:W-:Y:S02]  /*4800*/  FMUL.FTZ R130, R119, R151 ;  /* 0x0000009777827220 */ /* 0x002fe40000410000 */
[----:B------:R-:W-:Y:S01]  /*4810*/  FMUL.FTZ R142, R100, R137 ;  /* 0x00000089648e7220 */ /* 0x000fe20000410000 */
[----:B------:R-:W-:Y:S01]  /*4820*/  STS [R77.X4+0x424], R4 ;  /* 0x000424044d007388 */ /* 0x000fe20000004800 */
[----:B------:R-:W-:Y:S02]  /*4830*/  FADD.FTZ R6, R143, R6 ;  /* 0x000000068f067221 */ /* 0x000fe40000010000 */
[----:B------:R-:W-:Y:S01]  /*4840*/  FMUL.FTZ R149, R98, R116 ;  /* 0x0000007462957220 */ /* 0x000fe20000410000 */
[----:B------:R1:W-:Y:S01]  /*4850*/  STS [R77.X4+0x428], R130 ;  /* 0x000428824d007388 */ /* 0x0003e20000004800 */
[----:B------:R-:W-:-:S02]  /*4860*/  FMUL.FTZ R143, R100, R52 ;  /* 0x00000034648f7220 */ /* 0x000fc40000410000 */
[----:B------:R-:W-:Y:S02]  /*4870*/  FMUL.FTZ R151, R100, R53 ;  /* 0x0000003564977220 */ /* 0x000fe40000410000 */
[----:B------:R-:W-:Y:S02]  /*4880*/  FADD.FTZ R5, R128, R5 ;  /* 0x0000000580057221 */ /* 0x000fe40000010000 */
[----:B------:R-:W-:Y:S02]  /*4890*/  FFMA.FTZ R128, R131, -R134, R49 ;  /* 0x8000008683807223 */ /* 0x000fe40000010031 */
[-C--:B------:R-:W-:Y:S02]  /*48a0*/  FFMA.FTZ R140, R135, -R142.reuse, R150 ;  /* 0x8000008e878c7223 */ /* 0x080fe40000010096 */
[----:B0-----:R-:W-:Y:S02]  /*48b0*/  FFMA.FTZ R136, R133, -R142, R148 ;  /* 0x8000008e85887223 */ /* 0x001fe40000010094 */
[----:B------:R-:W-:Y:S01]  /*48c0*/  FMUL.FTZ R132, R119, R161 ;  /* 0x000000a177847220 */ /* 0x000fe20000410000 */
[----:B------:R-:W-:Y:S01]  /*48d0*/  IADD3 R161, R62, 0xc0, RZ ;  /* 0x000000c03ea17810 */ /* 0x000fe20007ffe0ff */
[----:B------:R-:W-:-:S02]  /*48e0*/  FMUL.FTZ R142, R127, R149 ;  /* 0x000000957f8e7220 */ /* 0x000fc40000410000 */
[C---:B------:R-:W-:Y:S01]  /*48f0*/  FMUL.FTZ R144, R137.reuse, R143 ;  /* 0x0000008f89907220 */ /* 0x040fe20000410000 */
[----:B------:R0:W-:Y:S01]  /*4900*/  STS [R77.X4+0x42c], R132 ;  /* 0x00042c844d007388 */ /* 0x0001e20000004800 */
[----:B------:R-:W-:Y:S02]  /*4910*/  FMUL.FTZ R146, R137, R151 ;  /* 0x0000009789927220 */ /* 0x000fe40000410000 */
[----:B-1----:R-:W-:Y:S01]  /*4920*/  FFMA.FTZ R130, R129, -R134, R51 ;  /* 0x8000008681827223 */ /* 0x002fe20000010033 */
[----:B------:R-:W-:Y:S01]  /*4930*/  STS [R77.X4+0x434], R142 ;  /* 0x0004348e4d007388 */ /* 0x000fe20000004800 */
[----:B------:R-:W-:Y:S02]  /*4940*/  FMUL.FTZ R4, R128, R149 ;  /* 0x0000009580047220 */ /* 0x000fe40000410000 */
[----:B------:R-:W-:Y:S01]  /*4950*/  FMUL.FTZ R134, R140, R143 ;  /* 0x0000008f8c867220 */ /* 0x000fe20000410000 */
[----:B------:R-:W-:Y:S01]  /*4960*/  STS [R77.X4+0x438], R144 ;  /* 0x000438904d007388 */ /* 0x000fe20000004800 */
[----:B------:R-:W-:-:S02]  /*4970*/  FFMA.FTZ R4, R130, R7, R4 ;  /* 0x0000000782047223 */ /* 0x000fc40000010004 */
[----:B------:R-:W-:Y:S01]  /*4980*/  FMUL.FTZ R7, R128, R7 ;  /* 0x0000000780077220 */ /* 0x000fe20000410000 */
[----:B------:R1:W-:Y:S01]  /*4990*/  STS [R77.X4+0x43c], R146 ;  /* 0x00043c924d007388 */ /* 0x0003e20000004800 */
[----:B0-----:R-:W-:Y:S02]  /*49a0*/  FMUL.FTZ R132, R140, R151 ;  /* 0x000000978c847220 */ /* 0x001fe40000410000 */
[----:B------:R-:W-:Y:S02]  /*49b0*/  FFMA.FTZ R7, R130, R149, -R7 ;  /* 0x0000009582077223 */ /* 0x000fe40000010807 */
[C---:B------:R-:W-:Y:S02]  /*49c0*/  FFMA.FTZ R149, R136.reuse, R143, R132 ;  /* 0x0000008f88957223 */ /* 0x040fe40000010084 */
[----:B------:R-:W-:Y:S01]  /*49d0*/  FFMA.FTZ R143, R136, R151, -R134 ;  /* 0x00000097888f7223 */ /* 0x000fe20000010886 */
[----:B------:R-:W-:Y:S01]  /*49e0*/  IADD3 R151, R62, 0xa0, RZ ;  /* 0x000000a03e977810 */ /* 0x000fe20007ffe0ff */
[----:B------:R-:W-:Y:S01]  /*49f0*/  FADD.FTZ R6, R6, R7 ;  /* 0x0000000706067221 */ /* 0x000fe20000010000 */
[C---:B------:R-:W-:Y:S01]  /*4a00*/  IADD3 R7, R62.reuse, 0x40, RZ ;  /* 0x000000403e077810 */ /* 0x040fe20007ffe0ff */
[----:B------:R-:W-:Y:S01]  /*4a10*/  FADD.FTZ R4, R5, R4 ;  /* 0x0000000405047221 */ /* 0x000fe20000010000 */
[----:B------:R-:W-:Y:S01]  /*4a20*/  IADD3 R5, R62, 0x20, RZ ;  /* 0x000000203e057810 */ /* 0x000fe20007ffe0ff */
[----:B------:R-:W-:Y:S01]  /*4a30*/  FADD.FTZ R132, R6, R143 ;  /* 0x0000008f06847221 */ /* 0x000fe20000010000 */
[----:B------:R-:W-:Y:S01]  /*4a40*/  IADD3 R143, R62, 0x60, RZ ;  /* 0x000000603e8f7810 */ /* 0x000fe20007ffe0ff */
[----:B------:R-:W-:Y:S01]  /*4a50*/  FADD.FTZ R134, R4, R149 ;  /* 0x0000009504867221 */ /* 0x000fe20000010000 */
[----:B------:R-:W-:Y:S01]  /*4a60*/  IADD3 R149, R62, 0x80, RZ ;  /* 0x000000803e957810 */ /* 0x000fe20007ffe0ff */
[----:B------:R-:W-:Y:S01]  /*4a70*/  FMUL.FTZ R145, R107, R145 ;  /* 0x000000916b917220 */ /* 0x000fe20000410000 */
[-C--:B------:R-:W-:Y:S01]  /*4a80*/  LEA.HI.SX32 R164, R143, R62.reuse, 0x1b ;  /* 0x0000003e8fa47211 */ /* 0x080fe200078fdaff */
[----:B------:R-:W-:Y:S01]  /*4a90*/  BAR.SYNC.DEFER_BLOCKING 0x0 ;  /* 0x0000000000007b1d */ /* 0x000fe20000010000 */
[-C--:B------:R-:W-:Y:S01]  /*4aa0*/  LEA.HI.SX32 R152, R149, R62.reuse, 0x1b ;  /* 0x0000003e95987211 */ /* 0x080fe200078fdaff */
[----:B------:R-:W-:Y:S01]  /*4ab0*/  FFMA.FTZ R4, -R107, R147, -RZ ;  /* 0x000000936b047223 */ /* 0x000fe200000109ff */
[----:B------:R-:W-:Y:S01]  /*4ac0*/  LEA.HI.SX32 R156, R5, R62, 0x1b ;  /* 0x0000003e059c7211 */ /* 0x000fe200078fdaff */
[C---:B------:R-:W-:Y:S01]  /*4ad0*/  FFMA.FTZ R48, -R108.reuse, R48, -RZ ;  /* 0x000000306c307223 */ /* 0x040fe200000109ff */
[----:B------:R-:W-:Y:S01]  /*4ae0*/  LEA.HI.SX32 R162, R7, R62, 0x1b ;  /* 0x0000003e07a27211 */ /* 0x000fe200078fdaff */
[----:B------:R-:W-:Y:S01]  /*4af0*/  FMUL.FTZ R50, R108, R50 ;  /* 0x000000326c327220 */ /* 0x000fe20000410000 */
[-C--:B------:R-:W-:Y:S01]  /*4b00*/  LEA.HI.SX32 R149, R151, R62.reuse, 0x1b ;  /* 0x0000003e97957211 */ /* 0x080fe200078fdaff */
[----:B------:R-:W-:Y:S01]  /*4b10*/  FMUL.FTZ R166, R109, R51 ;  /* 0x000000336da67220 */ /* 0x000fe20000410000 */
[-C--:B-1----:R-:W-:Y:S01]  /*4b20*/  LEA.HI.SX32 R146, R161, R62.reuse, 0x1b ;  /* 0x0000003ea1927211 */ /* 0x082fe200078fdaff */
[----:B------:R-:W-:Y:S01]  /*4b30*/  FFMA.FTZ R6, -R109, R49, -RZ ;  /* 0x000000316d067223 */ /* 0x000fe200000109ff */
[----:B------:R-:W-:Y:S01]  /*4b40*/  LEA.HI.SX32 R143, R163, R62, 0x1b ;  /* 0x0000003ea38f7211 */ /* 0x000fe200078fdaff */
[----:B------:R-:W-:-:S02]  /*4b50*/  FMUL.FTZ R148, R110, R148 ;  /* 0x000000946e947220 */ /* 0x000fc40000410000 */
        /* <DEDUP_REMOVED lines=10> */
[----:B------:R-:W-:Y:S04]  /*4c00*/  STS [R77.X4+0x844], R4 ;  /* 0x000844044d007388 */ /* 0x000fe80000004800 */
[----:B------:R-:W-:Y:S01]  /*4c10*/  STS [R77.X4+0x848], R50 ;  /* 0x000848324d007388 */ /* 0x000fe20000004800 */
[----:B-----5:R-:W-:-:S03]  /*4c20*/  SHF.L.U32 R145, R112, 0x2, RZ ;  /* 0x0000000270917819 */ /* 0x020fc600000006ff */
[----:B------:R-:W-:Y:S04]  /*4c30*/  STS [R77.X4+0x84c], R48 ;  /* 0x00084c304d007388 */ /* 0x000fe80000004800 */
[----:B------:R5:W-:Y:S04]  /*4c40*/  STS [R77.X4+0x850], R166 ;  /* 0x000850a64d007388 */ /* 0x000be80000004800 */
[----:B------:R0:W-:Y:S04]  /*4c50*/  STS [R77.X4+0x854], R6 ;  /* 0x000854064d007388 */ /* 0x0001e80000004800 */
[----:B------:R0:W-:Y:S01]  /*4c60*/  STS [R77.X4+0x858], R148 ;  /* 0x000858944d007388 */ /* 0x0001e20000004800 */
[----:B-----5:R-:W-:-:S03]  /*4c70*/  IMAD R166, R168, c[0x0][0x2b0], RZ ;  /* 0x0000ac00a8a67a24 */ /* 0x020fc600078e02ff */
[----:B------:R0:W-:Y:S01]  /*4c80*/  STS [R77.X4+0x85c], R150 ;  /* 0x00085c964d007388 */ /* 0x0001e20000004800 */
[----:B------:R-:W-:-:S03]  /*4c90*/  IMAD R168, R168, c[0x0][0x2d0], RZ ;  /* 0x0000b400a8a87a24 */ /* 0x000fc600078e02ff */
[----:B------:R-:W-:Y:S06]  /*4ca0*/  BAR.SYNC.DEFER_BLOCKING 0x0 ;  /* 0x0000000000007b1d */ /* 0x000fec0000010000 */
[----:B------:R-:W-:Y:S05]  /*4cb0*/  @!P0 BRA `(.L_x_13627) ;  /* 0x000002c000008947 */ /* 0x000fea0003800000 */
[----:B01234-:R-:W0:Y:S01]  /*4cc0*/  LDS R169, [R76.X4+0x840] ;  /* 0x000840004ca97984 */ /* 0x01fe220000004800 */
[C---:B------:R-:W-:Y:S01]  /*4cd0*/  IMAD R4, R160.reuse, c[0x0][0x2a0], RZ ;  /* 0x0000a800a0047a24 */ /* 0x040fe200078e02ff */
[----:B------:R-:W-:Y:S01]  /*4ce0*/  ULDC.64 UR4, c[0x0][0x2b8] ;  /* 0x0000ae0000047ab9 */ /* 0x000fe20000000a00 */
[----:B------:R-:W-:Y:S01]  /*4cf0*/  IMAD R6, R160, c[0x0][0x2c0], RZ ;  /* 0x0000b000a0067a24 */ /* 0x000fe200078e02ff */
[----:B------:R-:W-:Y:S01]  /*4d00*/  ULDC.64 UR6, c[0x0][0x298] ;  /* 0x0000a60000067ab9 */ /* 0x000fe20000000a00 */
[C---:B------:R-:W-:Y:S01]  /*4d10*/  IMAD R51, R59.reuse, c[0x0][0x2a4], R4 ;  /* 0x0000a9003b337a24 */ /* 0x040fe200078e0204 */
[----:B------:R-:W-:Y:S01]  /*4d20*/  USHF.R.U64 UR4, UR4, 0x1, UR5 ;  /* 0x0000000104047899 */ /* 0x000fe20008001205 */
[----:B------:R-:W-:Y:S01]  /*4d30*/  IMAD.WIDE.U32 R4, R59, c[0x0][0x2c0], RZ ;  /* 0x0000b0003b047a25 */ /* 0x000fe200078e00ff */
[----:B------:R-:W-:-:S02]  /*4d40*/  USHF.R.U32.HI UR10, URZ, 0x1, UR7 ;  /* 0x000000013f0a7899 */ /* 0x000fc40008011607 */
[----:B------:R-:W-:Y:S01]  /*4d50*/  USHF.R.U32.HI UR5, URZ, 0x1, UR5 ;  /* 0x000000013f057899 */ /* 0x000fe20008011605 */
[C---:B------:R-:W-:Y:S01]  /*4d60*/  IMAD R7, R59.reuse, c[0x0][0x2c4], R6 ;  /* 0x0000b1003b077a24 */ /* 0x040fe200078e0206 */
[----:B------:R-:W-:Y:S01]  /*4d70*/  USHF.R.U64 UR6, UR6, 0x1, UR7 ;  /* 0x0000000106067899 */ /* 0x000fe20008001207 */
[----:B------:R-:W-:-:S03]  /*4d80*/  IMAD.WIDE.U32 R48, R59, c[0x0][0x2a0], RZ ;  /* 0x0000a8003b307a25 */ /* 0x000fc600078e00ff */
[----:B------:R-:W-:Y:S01]  /*4d90*/  IADD3 R5, R7, R5, RZ ;  /* 0x0000000507057210 */ /* 0x000fe20007ffe0ff */
[----:B------:R-:W-:Y:S01]  /*4da0*/  IMAD R50, R118, c[0x0][0x2b0], RZ ;  /* 0x0000ac0076327a24 */ /* 0x000fe200078e02ff */
[----:B------:R-:W-:Y:S01]  /*4db0*/  LEA R7, R159, 0xffffff00, 0x8 ;  /* 0xffffff009f077811 */ /* 0x000fe200078e40ff */
[----:B------:R-:W-:Y:S01]  /*4dc0*/  IMAD R171, R57, UR5, RZ ;  /* 0x0000000539ab7c24 */ /* 0x000fe2000f8e02ff */
[----:B------:R-:W-:Y:S01]  /*4dd0*/  IADD3 R49, R51, R49, RZ ;  /* 0x0000003133317210 */ /* 0x000fe20007ffe0ff */
[----:B------:R-:W-:Y:S01]  /*4de0*/  IMAD R51, R57, UR10, RZ ;  /* 0x0000000a39337c24 */ /* 0x000fe2000f8e02ff */
[----:B------:R-:W-:Y:S01]  /*4df0*/  IADD3 R6, P0, R7, R62, RZ ;  /* 0x0000003e07067210 */ /* 0x000fe20007f1e0ff */
[----:B------:R-:W-:Y:S02]  /*4e00*/  IMAD R175, R111, c[0x0][0x2b4], R50 ;  /* 0x0000ad006faf7a24 */ /* 0x000fe400078e0232 */
[----:B------:R-:W-:Y:S01]  /*4e10*/  IMAD R173, R58, UR6, R51 ;  /* 0x000000063aad7c24 */ /* 0x000fe2000f8e0233 */
[----:B------:R-:W-:Y:S01]  /*4e20*/  LEA.HI.X.SX32 R7, R7, RZ, 0x1, P0 ;  /* 0x000000ff07077211 */ /* 0x000fe200000f0eff */
[----:B------:R-:W-:-:S04]  /*4e30*/  IMAD.WIDE.U32 R48, R57, UR6, R48 ;  /* 0x0000000639307c25 */ /* 0x000fc8000f8e0030 */
[----:B------:R-:W-:Y:S01]  /*4e40*/  IMAD R171, R58, UR4, R171 ;  /* 0x000000043aab7c24 */ /* 0x000fe2000f8e02ab */
[----:B------:R-:W-:Y:S01]  /*4e50*/  IADD3 R173, R173, R49, RZ ;  /* 0x00000031adad7210 */ /* 0x000fe20007ffe0ff */
[----:B------:R-:W-:-:S04]  /*4e60*/  IMAD.WIDE.U32 R50, R57, UR4, R4 ;  /* 0x0000000439327c25 */ /* 0x000fc8000f8e0004 */
[----:B------:R-:W-:Y:S01]  /*4e70*/  IMAD R118, R118, c[0x0][0x2d0], RZ ;  /* 0x0000b40076767a24 */ /* 0x000fe200078e02ff */
[----:B------:R-:W-:Y:S01]  /*4e80*/  IADD3 R49, R171, R51, RZ ;  /* 0x00000033ab317210 */ /* 0x000fe20007ffe0ff */
[C---:B------:R-:W-:Y:S01]  /*4e90*/  IMAD.WIDE.U32 R4, R111.reuse, c[0x0][0x2b0], R6 ;  /* 0x0000ac006f047a25 */ /* 0x040fe200078e0006 */
[----:B------:R-:W-:Y:S02]  /*4ea0*/  LEA R171, P0, R48, c[0x0][0x318], 0x3 ;  /* 0x0000c60030ab7a11 */ /* 0x000fe400078018ff */
[----:B------:R-:W-:Y:S01]  /*4eb0*/  LEA R51, P1, R50, c[0x0][0x320], 0x3 ;  /* 0x0000c80032337a11 */ /* 0x000fe200078218ff */
[C---:B------:R-:W-:Y:S01]  /*4ec0*/  IMAD R177, R111.reuse, c[0x0][0x2d4], R118 ;  /* 0x0000b5006fb17a24 */ /* 0x040fe200078e0276 */
        /* <DEDUP_REMOVED lines=11> */
.L_x_13627:
[----:B01234-:R-:W-:Y:S05]  /*4f80*/  BSYNC B0 ;  /* 0x0000000000007941 */ /* 0x01ffea0003800000 */
.L_x_13626:
[----:B------:R0:W1:Y:S01]  /*4f90*/  LDS R49, [R156.X4+0x8c0] ;  /* 0x0008c0009c317984 */ /* 0x0000620000004800 */
[C---:B------:R-:W-:Y:S01]  /*4fa0*/  ISETP.GE.AND P6, PT, R170.reuse, 0x21, PT ;  /* 0x00000021aa00780c */ /* 0x040fe20003fc6270 */
[----:B------:R-:W-:Y:S01]  /*4fb0*/  BSSY B0, `(.L_x_13628) ;  /* 0x0000010000007945 */ /* 0x000fe20003800000 */
[C---:B------:R-:W-:Y:S01]  /*4fc0*/  IMAD R51, R145.reuse, c[0x0][0x2b4], R166 ;  /* 0x0000ad0091337a24 */ /* 0x040fe200078e02a6 */
[C---:B------:R-:W-:Y:S01]  /*4fd0*/  ISETP.GE.AND P0, PT, R170.reuse, 0x41, PT ;  /* 0x00000041aa00780c */ /* 0x040fe20003f06270 */
[----:B------:R-:W-:Y:S01]  /*4fe0*/  IMAD R161, R145, c[0x0][0x2d4], R168 ;  /* 0x0000b50091a17a24 */ /* 0x000fe200078e02a8 */
[----:B------:R-:W-:-:S02]  /*4ff0*/  ISETP.GE.AND P1, PT, R170, 0x61, PT ;  /* 0x00000061aa00780c */ /* 0x000fc40003f26270 */
[C---:B------:R-:W-:Y:S02]  /*5000*/  ISETP.GE.AND P2, PT, R170.reuse, 0x81, PT ;  /* 0x00000081aa00780c */ /* 0x040fe40003f46270 */
[C---:B------:R-:W-:Y:S02]  /*5010*/  ISETP.GE.AND P3, PT, R170.reuse, 0xa1, PT ;  /* 0x000000a1aa00780c */ /* 0x040fe40003f66270 */
[C---:B------:R-:W-:Y:S02]  /*5020*/  ISETP.GE.AND P4, PT, R170.reuse, 0xc1, PT ;  /* 0x000000c1aa00780c */ /* 0x040fe40003f86270 */
[----:B------:R-:W-:Y:S01]  /*5030*/  ISETP.GE.AND P5, PT, R170, 0xe1, PT ;  /* 0x000000e1aa00780c */ /* 0x000fe20003fa6270 */
[----:B------:R-:W-:Y:S07]  /*5040*/  @!P6 BRA `(.L_x_13629) ;  /* 0x000000600000e947 */ /* 0x000fee0003800000 */
[----:B0-----:R-:W-:-:S04]  /*5050*/  IMAD.WIDE.U32 R6, R145, c[0x0][0x2b0], R18 ;  /* 0x0000ac0091067a25 */ /* 0x001fc800078e0012 */
[----:B------:R-:W-:Y:S01]  /*5060*/  IMAD.WIDE.U32 R4, R145, c[0x0][0x2d0], R32 ;  /* 0x0000b40091047a25 */ /* 0x000fe200078e0020 */
[----:B------:R-:W-:-:S04]  /*5070*/  IADD3 R7, R7, R51, RZ ;  /* 0x0000003307077210 */ /* 0x000fc80007ffe0ff */
[----:B------:R-:W-:Y:S01]  /*5080*/  IADD3 R5, R5, R161, RZ ;  /* 0x000000a105057210 */ /* 0x000fe20007ffe0ff */
[----:B------:R0:W-:Y:S04]  /*5090*/  RED.E.ADD.F32.FTZ.RN.STRONG.GPU [R6.64], R163 ;  /* 0x000000a30600798e */ /* 0x0001e8000c10e788 */
[----:B-1----:R0:W-:Y:S02]  /*50a0*/  RED.E.ADD.F32.FTZ.RN.STRONG.GPU [R4.64], R49 ;  /* 0x000000310400798e */ /* 0x0021e4000c10e788 */
.L_x_13629:
[----:B0-----:R-:W-:Y:S05]  /*50b0*/  BSYNC B0 ;  /* 0x0000000000007941 */ /* 0x001fea0003800000 */
.L_x_13628:
[----:B-1----:R0:W1:Y:S01]  /*50c0*/  LDS R49, [R162.X4+0x940] ;  /* 0x00094000a2317984 */ /* 0x0020620000004800 */
[----:B------:R-:W-:Y:S01]  /*50d0*/  BSSY B0, `(.L_x_13630) ;  /* 0x0000008000007945 */ /* 0x000fe20003800000 */
[----:B------:R-:W-:Y:S05]  /*50e0*/  @!P0 BRA `(.L_x_13631) ;  /* 0x0000006000008947 */ /* 0x000fea0003800000 */
[----:B------:R-:W-:-:S04]  /*50f0*/  IMAD.WIDE.U32 R6, R145, c[0x0][0x2b0], R20 ;  /* 0x0000ac0091067a25 */ /* 0x000fc800078e0014 */
[----:B------:R-:W-:Y:S01]  /*5100*/  IMAD.WIDE.U32 R4, R145, c[0x0][0x2d0], R34 ;  /* 0x0000b40091047a25 */ /* 0x000fe200078e0022 */
[----:B------:R-:W-:-:S04]  /*5110*/  IADD3 R7, R51, R7, RZ ;  /* 0x0000000733077210 */ /* 0x000fc80007ffe0ff */
[----:B------:R-:W-:Y:S01]  /*5120*/  IADD3 R5, R161, R5, RZ ;  /* 0x00000005a1057210 */ /* 0x000fe20007ffe0ff */
[----:B------:R2:W-:Y:S04]  /*5130*/  RED.E.ADD.F32.FTZ.RN.STRONG.GPU [R6.64], R165 ;  /* 0x000000a50600798e */ /* 0x0005e8000c10e788 */
[----:B-1----:R2:W-:Y:S02]  /*5140*/  RED.E.ADD.F32.FTZ.RN.STRONG.GPU [R4.64], R49 ;  /* 0x000000310400798e */ /* 0x0025e4000c10e788 */
.L_x_13631:
[----:B------:R-:W-:Y:S05]  /*5150*/  BSYNC B0 ;  /* 0x0000000000007941 */ /* 0x000fea0003800000 */
.L_x_13630:
[----:B-12---:R1:W2:Y:S01]  /*5160*/  LDS R49, [R164.X4+0x9c0] ;  /* 0x0009c000a4317984 */ /* 0x0062a20000004800 */
[----:B------:R-:W-:Y:S01]  /*5170*/  BSSY B0, `(.L_x_13632) ;  /* 0x0000008000007945 */ /* 0x000fe20003800000 */
[----:B------:R-:W-:Y:S05]  /*5180*/  @!P1 BRA `(.L_x_13633) ;  /* 0x0000006000009947 */ /* 0x000fea0003800000 */
[----:B------:R-:W-:-:S04]  /*5190*/  IMAD.WIDE.U32 R6, R145, c[0x0][0x2b0], R22 ;  /* 0x0000ac0091067a25 */ /* 0x000fc800078e0016 */
[----:B------:R-:W-:Y:S01]  /*51a0*/  IMAD.WIDE.U32 R4, R145, c[0x0][0x2d0], R36 ;  /* 0x0000b40091047a25 */ /* 0x000fe200078e0024 */
[----:B------:R-:W-:-:S04]  /*51b0*/  IADD3 R7, R51, R7, RZ ;  /* 0x0000000733077210 */ /* 0x000fc80007ffe0ff */
[----:B------:R-:W-:Y:S01]  /*51c0*/  IADD3 R5, R161, R5, RZ ;  /* 0x00000005a1057210 */ /* 0x000fe20007ffe0ff */
[----:B------:R3:W-:Y:S04]  /*51d0*/  RED.E.ADD.F32.FTZ.RN.STRONG.GPU [R6.64], R167 ;  /* 0x000000a70600798e */ /* 0x0007e8000c10e788 */
[----:B--2---:R3:W-:Y:S02]  /*51e0*/  RED.E.ADD.F32.FTZ.RN.STRONG.GPU [R4.64], R49 ;  /* 0x000000310400798e */ /* 0x0047e4000c10e788 */
.L_x_13633:
[----:B------:R-:W-:Y:S05]  /*51f0*/  BSYNC B0 ;  /* 0x0000000000007941 */ /* 0x000fea0003800000 */
.L_x_13632:
[----:B--23--:R2:W3:Y:S01]  /*5200*/  LDS R49, [R152.X4+0xa40] ;  /* 0x000a400098317984 */ /* 0x00c4e20000004800 */
        /* <DEDUP_REMOVED lines=8> */
.L_x_13635:
[----:B------:R-:W-:Y:S05]  /*5290*/  BSYNC B0 ;  /* 0x0000000000007941 */ /* 0x000fea0003800000 */
.L_x_13634:
[----:B------:R-:W0:Y:S01]  /*52a0*/  LDS R149, [R149.X4+0xac0] ;  /* 0x000ac00095957984 */ /* 0x000e220000004800 */
[----:B------:R-:W-:Y:S01]  /*52b0*/  BSSY B0, `(.L_x_13636) ;  /* 0x0000008000007945 */ /* 0x000fe20003800000 */
[----:B------:R-:W-:Y:S05]  /*52c0*/  @!P3 BRA `(.L_x_13637) ;  /* 0x000000600000b947 */ /* 0x000fea0003800000 */
[----:B----4-:R-:W-:-:S04]  /*52d0*/  IMAD.WIDE.U32 R6, R145, c[0x0][0x2b0], R26 ;  /* 0x0000ac0091067a25 */ /* 0x010fc800078e001a */
[----:B------:R-:W-:Y:S01]  /*52e0*/  IMAD.WIDE.U32 R4, R145, c[0x0][0x2d0], R40 ;  /* 0x0000b40091047a25 */ /* 0x000fe200078e0028 */
[----:B------:R-:W-:-:S04]  /*52f0*/  IADD3 R7, R51, R7, RZ ;  /* 0x0000000733077210 */ /* 0x000fc80007ffe0ff */
[----:B------:R-:W-:Y:S01]  /*5300*/  IADD3 R5, R161, R5, RZ ;  /* 0x00000005a1057210 */ /* 0x000fe20007ffe0ff */
[----:B------:R4:W-:Y:S04]  /*5310*/  RED.E.ADD.F32.FTZ.RN.STRONG.GPU [R6.64], R147 ;  /* 0x000000930600798e */ /* 0x0009e8000c10e788 */
[----:B0-----:R4:W-:Y:S02]  /*5320*/  RED.E.ADD.F32.FTZ.RN.STRONG.GPU [R4.64], R149 ;  /* 0x000000950400798e */ /* 0x0019e4000c10e788 */
.L_x_13637:
[----:B------:R-:W-:Y:S05]  /*5330*/  BSYNC B0 ;  /* 0x0000000000007941 */ /* 0x000fea0003800000 */
.L_x_13636:
[----:B---34-:R3:W4:Y:S01]  /*5340*/  LDS R49, [R146.X4+0xb40] ;  /* 0x000b400092317984 */ /* 0x0187220000004800 */
[----:B------:R-:W-:Y:S01]  /*5350*/  BSSY B0, `(.L_x_13638) ;  /* 0x0000008000007945 */ /* 0x000fe20003800000 */
[----:B------:R-:W-:Y:S05]  /*5360*/  @!P4 BRA `(.L_x_13639) ;  /* 0x000000600000c947 */ /* 0x000fea0003800000 */
[----:B------:R-:W-:-:S04]  /*5370*/  IMAD.WIDE.U32 R6, R145, c[0x0][0x2b0], R28 ;  /* 0x0000ac0091067a25 */ /* 0x000fc800078e001c */
[----:B------:R-:W-:Y:S01]  /*5380*/  IMAD.WIDE.U32 R4, R145, c[0x0][0x2d0], R42 ;  /* 0x0000b40091047a25 */ /* 0x000fe200078e002a */
[----:B------:R-:W-:-:S04]  /*5390*/  IADD3 R7, R51, R7, RZ ;  /* 0x0000000733077210 */ /* 0x000fc80007ffe0ff */
[----:B------:R-:W-:Y:S01]  /*53a0*/  IADD3 R5, R161, R5, RZ ;  /* 0x00000005a1057210 */ /* 0x000fe20007ffe0ff */
[----:B------:R1:W-:Y:S04]  /*53b0*/  RED.E.ADD.F32.FTZ.RN.STRONG.GPU [R6.64], R144 ;  /* 0x000000900600798e */ /* 0x0003e8000c10e788 */
[----:B----4-:R1:W-:Y:S02]  /*53c0*/  RED.E.ADD.F32.FTZ.RN.STRONG.GPU [R4.64], R49 ;  /* 0x000000310400798e */ /* 0x0103e4000c10e788 */
.L_x_13639:
[----:B------:R-:W-:Y:S05]  /*53d0*/  BSYNC B0 ;  /* 0x0000000000007941 */ /* 0x000fea0003800000 */
.L_x_13638:
        /* <DEDUP_REMOVED lines=9> */
.L_x_13641:
[----:B------:R-:W-:Y:S05]  /*5470*/  BSYNC B0 ;  /* 0x0000000000007941 */ /* 0x000fea0003800000 */
.L_x_13640:
[----:B-1----:R-:W1:Y:S01]  /*5480*/  SHFL.DOWN PT, R7, R132, 0x1, 0x1f ;  /* 0x08201f0084077f89 */ /* 0x002e6200000e0000 */
[----:B------:R-:W-:Y:S01]  /*5490*/  ISETP.GT.AND P0, PT, R73, 0x1e, PT ;  /* 0x0000001e4900780c */ /* 0x000fe20003f04270 */
[----:B------:R-:W-:Y:S01]  /*54a0*/  FMUL.FTZ R4, R47, R52 ;  /* 0x000000342f047220 */ /* 0x000fe20000410000 */
[----:B------:R-:W-:Y:S01]  /*54b0*/  ISETP.NE.AND P1, PT, R73, RZ, PT ;  /* 0x000000ff4900720c */ /* 0x000fe20003f25270 */
[----:B------:R-:W5:Y:S01]  /*54c0*/  SHFL.DOWN PT, R5, R134, 0x1, 0x1f ;  /* 0x08201f0086057f89 */ /* 0x000f6200000e0000 */
[----:B------:R-:W-:Y:S01]  /*54d0*/  ISETP.NE.AND P2, PT, R62, RZ, PT ;  /* 0x000000ff3e00720c */ /* 0x000fe20003f45270 */
[----:B------:R-:W-:Y:S01]  /*54e0*/  FMUL.FTZ R131, R131, R116 ;  /* 0x0000007483837220 */ /* 0x000fe20000410000 */
[----:B------:R-:W-:Y:S03]  /*54f0*/  BSSY B0, `(.L_x_13642) ;  /* 0x000004b000007945 */ /* 0x000fe60003800000 */
        /* <DEDUP_REMOVED lines=18> */
[-C--:B------:R-:W-:Y:S02]  /*5620*/  FFMA.FTZ R7, R46, R53.reuse, -R4 ;  /* 0x000000352e077223 */ /* 0x080fe40000010804 */
[----:B-----5:R-:W-:Y:S01]  /*5630*/  @!P0 FADD.FTZ R134, R134, R5 ;  /* 0x0000000586868221 */ /* 0x020fe20000010000 */
[----:B------:R-:W1:Y:S01]  /*5640*/  SHFL.DOWN PT, R143, R132, 0x10, 0x1f ;  /* 0x0a001f00848f7f89 */ /* 0x000e6200000e0000 */
[----:B------:R-:W-:Y:S01]  /*5650*/  FMUL.FTZ R5, R47, R53 ;  /* 0x000000352f057220 */ /* 0x000fe20000410000 */
[----:B------:R-:W-:Y:S01]  /*5660*/  ISETP.GT.AND P0, PT, R73, 0xf, PT ;  /* 0x0000000f4900780c */ /* 0x000fe20003f04270 */
[----:B------:R-:W-:Y:S01]  /*5670*/  FMUL.FTZ R7, R140, R7 ;  /* 0x000000078c077220 */ /* 0x000fe20000410000 */
[----:B------:R-:W5:Y:S01]  /*5680*/  SHFL.DOWN PT, R51, R134, 0x10, 0x1f ;  /* 0x0a001f0086337f89 */ /* 0x000f6200000e0000 */
[----:B------:R-:W-:Y:S02]  /*5690*/  FFMA.FTZ R5, R46, R52, R5 ;  /* 0x000000342e057223 */ /* 0x000fe40000010005 */
[----:B------:R-:W-:-:S02]  /*56a0*/  FMUL.FTZ R4, R47, R141 ;  /* 0x0000008d2f047220 */ /* 0x000fc40000410000 */
[----:B------:R-:W-:Y:S02]  /*56b0*/  FFMA.FTZ R136, R136, R5, R7 ;  /* 0x0000000588887223 */ /* 0x000fe40000010007 */
[C---:B------:R-:W-:Y:S02]  /*56c0*/  FMUL.FTZ R7, R47.reuse, R114 ;  /* 0x000000722f077220 */ /* 0x040fe40000410000 */
[-C--:B------:R-:W-:Y:S02]  /*56d0*/  FMUL.FTZ R5, R47, R116.reuse ;  /* 0x000000742f057220 */ /* 0x080fe40000410000 */
[C---:B----4-:R-:W-:Y:S02]  /*56e0*/  FFMA.FTZ R49, R46.reuse, R116, -R7 ;  /* 0x000000742e317223 */ /* 0x050fe40000010807 */
[C---:B------:R-:W-:Y:S02]  /*56f0*/  FFMA.FTZ R7, R46.reuse, R114, R5 ;  /* 0x000000722e077223 */ /* 0x040fe40000010005 */
[----:B------:R-:W-:-:S02]  /*5700*/  FFMA.FTZ R5, R46, R153, -R4 ;  /* 0x000000992e057223 */ /* 0x000fc40000010804 */
[----:B------:R-:W-:Y:S02]  /*5710*/  FMUL.FTZ R4, R123, R153 ;  /* 0x000000997b047220 */ /* 0x000fe40000410000 */
[----:B------:R-:W-:Y:S02]  /*5720*/  FMUL.FTZ R126, R126, R5 ;  /* 0x000000057e7e7220 */ /* 0x000fe40000410000 */
[C---:B------:R-:W-:Y:S02]  /*5730*/  FMUL.FTZ R5, R47.reuse, R155 ;  /* 0x0000009b2f057220 */ /* 0x040fe40000410000 */
[C---:B------:R-:W-:Y:S02]  /*5740*/  FMUL.FTZ R153, R47.reuse, R153 ;  /* 0x000000992f997220 */ /* 0x040fe40000410000 */
[-C--:B------:R-:W-:Y:S02]  /*5750*/  FMUL.FTZ R47, R47, R154.reuse ;  /* 0x0000009a2f2f7220 */ /* 0x080fe40000410000 */
[----:B------:R-:W-:-:S02]  /*5760*/  FFMA.FTZ R5, R46, R154, -R5 ;  /* 0x0000009a2e057223 */ /* 0x000fc40000010805 */
[----:B-1----:R-:W-:Y:S02]  /*5770*/  @!P0 FADD.FTZ R132, R132, R143 ;  /* 0x0000008f84848221 */ /* 0x002fe40000010000 */
[----:B------:R-:W-:Y:S02]  /*5780*/  FFMA.FTZ R153, R46, R141, R153 ;  /* 0x0000008d2e997223 */ /* 0x000fe40000010099 */
[----:B------:R-:W-:Y:S01]  /*5790*/  FMUL.FTZ R53, R135, R53 ;  /* 0x0000003587357220 */ /* 0x000fe20000410000 */
[----:B------:R-:W-:Y:S01]  /*57a0*/  MOV R135, R132 ;  /* 0x0000008400877202 */ /* 0x000fe20000000f00 */
[----:B------:R-:W-:Y:S02]  /*57b0*/  FMUL.FTZ R49, R128, R49 ;  /* 0x0000003180317220 */ /* 0x000fe40000410000 */
[----:B------:R-:W-:Y:S02]  /*57c0*/  FMUL.FTZ R154, R121, R154 ;  /* 0x0000009a799a7220 */ /* 0x000fe40000410000 */
[----:B------:R-:W-:-:S02]  /*57d0*/  FFMA.FTZ R47, R46, R155, R47 ;  /* 0x0000009b2e2f7223 */ /* 0x000fc4000001002f */
[----:B------:R-:W-:Y:S02]  /*57e0*/  FMUL.FTZ R5, R122, R5 ;  /* 0x000000057a057220 */ /* 0x000fe40000410000 */
[----:B-----5:R-:W-:Y:S02]  /*57f0*/  @!P0 FADD.FTZ R134, R134, R51 ;  /* 0x0000003386868221 */ /* 0x020fe40000010000 */
[----:B------:R-:W-:Y:S02]  /*5800*/  FFMA.FTZ R4, R125, R141, R4 ;  /* 0x0000008d7d047223 */ /* 0x000fe40000010004 */
[----:B------:R-:W-:Y:S01]  /*5810*/  FFMA.FTZ R126, R124, R153, R126 ;  /* 0x000000997c7e7223 */ /* 0x000fe2000001007e */
[----:B------:R1:W-:Y:S01]  /*5820*/  @!P1 STS.64 [0xc68], R134 ;  /* 0x000c6886ff009388 */ /* 0x0003e20000000a00 */
[----:B------:R-:W-:Y:S02]  /*5830*/  FFMA.FTZ R52, R133, R52, R53 ;  /* 0x0000003485347223 */ /* 0x000fe40000010035 */
[----:B------:R-:W-:-:S02]  /*5840*/  FFMA.FTZ R7, R130, R7, R49 ;  /* 0x0000000782077223 */ /* 0x000fc40000010031 */
[----:B------:R-:W-:Y:S02]  /*5850*/  FFMA.FTZ R154, R117, R155, R154 ;  /* 0x0000009b759a7223 */ /* 0x000fe4000001009a */
[----:B------:R-:W-:Y:S02]  /*5860*/  FFMA.FTZ R5, R120, R47, R5 ;  /* 0x0000002f78057223 */ /* 0x000fe40000010005 */
[-C--:B------:R-:W-:Y:S02]  /*5870*/  FFMA.FTZ R97, R96, R4.reuse, R97 ;  /* 0x0000000460617223 */ /* 0x080fe40000010061 */
        /* <DEDUP_REMOVED lines=18> */
.L_x_13643:
[----:B-1----:R-:W-:Y:S05]  /*59a0*/  BSYNC B0 ;  /* 0x0000000000007941 */ /* 0x002fea0003800000 */
.L_x_13642:
[----:B------:R-:W-:Y:S02]  /*59b0*/  IADD3 R111, R111, 0x1, RZ ;  /* 0x000000016f6f7810 */ /* 0x000fe40007ffe0ff */
[----:B------:R-:W-:Y:S02]  /*59c0*/  IADD3 R112, P1, R112, 0x1, RZ ;  /* 0x0000000170707810 */ /* 0x000fe40007f3e0ff */
[----:B------:R-:W-:Y:S02]  /*59d0*/  ISETP.GE.AND P0, PT, R111, c[0x0][0x16c], PT ;  /* 0x00005b006f007a0c */ /* 0x000fe40003f06270 */
[----:B------:R-:W-:-:S11]  /*59e0*/  IADD3.X R113, RZ, R113, RZ, P1, !PT ;  /* 0x00000071ff717210 */ /* 0x000fd60000ffe4ff */
[----:B------:R-:W-:Y:S01]  /*59f0*/  @P0 CALL.REL.NOINC `(.L_x_13613) ;  /* 0x0000001000000944 */ /* 0x000fe20003c00000 */
[----:B------:R-:W-:Y:S05]  /*5a00*/  BRA `(.L_x_13644) ;  /* 0xffffc8e000007947 */ /* 0x000fea000383ffff */
.L_x_13613:
[----:B------:R-:W-:Y:S01]  /*5a10*/  BAR.SYNC.DEFER_BLOCKING 0x0 ;  /* 0x0000000000007b1d */ /* 0x000fe20000010000 */
[----:B------:R-:W-:Y:S01]  /*5a20*/  ISETP.NE.AND P5, PT, R62, RZ, PT ;  /* 0x000000ff3e00720c */ /* 0x000fe20003fa5270 */
[----:B------:R-:W-:Y:S01]  /*5a30*/  IMAD R14, R58, c[0x0][0x2d8], RZ ;  /* 0x0000b6003a0e7a24 */ /* 0x000fe200078e02ff */
[----:B------:R-:W-:Y:S01]  /*5a40*/  F2FP.BF16.PACK_AB R98, R97, R95 ;  /* 0x0000005f6162723e */ /* 0x000fe200000010ff */
[----:B------:R-:W-:Y:S01]  /*5a50*/  IMAD.WIDE.U32 R4, R57, c[0x0][0x2d8], RZ ;  /* 0x0000b60039047a25 */ /* 0x000fe200078e00ff */
[----:B------:R-:W-:Y:S01]  /*5a60*/  F2FP.BF16.PACK_AB R99, R101, R99 ;  /* 0x000000636563723e */ /* 0x000fe200000010ff */
[----:B------:R-:W-:Y:S01]  /*5a70*/  BSSY B0, `(.L_x_13645) ;  /* 0x0000027000007945 */ /* 0x000fe20003800000 */
[----:B------:R-:W-:Y:S01]  /*5a80*/  LOP3.LUT R33, R75, 0x40, RZ, 0xfc, !PT ;  /* 0x000000404b217812 */ /* 0x000fe200078efcff */
[----:B------:R-:W-:Y:S01]  /*5a90*/  IMAD R7, R57, c[0x0][0x2dc], R14 ;  /* 0x0000b70039077a24 */ /* 0x000fe200078e020e */
[----:B------:R-:W-:Y:S01]  /*5aa0*/  LOP3.LUT R35, R75, 0x60, RZ, 0xfc, !PT ;  /* 0x000000604b237812 */ /* 0x000fe200078efcff */
[----:B------:R-:W-:-:S03]  /*5ab0*/  IMAD R15, R55, c[0x0][0x2e0], RZ ;  /* 0x0000b800370f7a24 */ /* 0x000fc600078e02ff */
[----:B------:R-:W-:Y:S01]  /*5ac0*/  IADD3 R5, R5, R7, RZ ;  /* 0x0000000705057210 */ /* 0x000fe20007ffe0ff */
[----:B-1----:R-:W-:Y:S01]  /*5ad0*/  IMAD R27, R0, c[0x0][0x2e4], R15 ;  /* 0x0000b900001b7a24 */ /* 0x002fe200078e020f */
[----:B------:R-:W-:-:S03]  /*5ae0*/  LEA R15, P4, R75, c[0x0][0x330], 0x1 ;  /* 0x0000cc004b0f7a11 */ /* 0x000fc600078808ff */
[----:B------:R-:W-:-:S05]  /*5af0*/  IMAD.WIDE.U32 R4, R0, c[0x0][0x2e0], R4 ;  /* 0x0000b80000047a25 */ /* 0x000fca00078e0004 */
[----:B------:R-:W-:Y:S01]  /*5b00*/  IADD3 R4, P0, R91, R4, RZ ;  /* 0x000000045b047210 */ /* 0x000fe20007f1e0ff */
[----:B------:R-:W-:Y:S01]  /*5b10*/  STS.64 [R93], R98 ;  /* 0x000000625d007388 */ /* 0x000fe20000000a00 */
[----:B------:R-:W-:-:S06]  /*5b20*/  NOP ;  /* 0x0000000000007918 */ /* 0x000fcc0000000000 */
[----:B0-----:R-:W-:Y:S01]  /*5b30*/  LDS.U16 R19, [R87] ;  /* 0x0000000057137984 */ /* 0x001fe20000000400 */
[----:B------:R-:W-:-:S03]  /*5b40*/  IADD3.X R5, R92, R27, R5, P0, !PT ;  /* 0x0000001b5c057210 */ /* 0x000fc600007fe405 */
        /* <DEDUP_REMOVED lines=25> */
.L_x_13646:
[----:B------:R-:W-:Y:S05]  /*5ce0*/  BSYNC B0 ;  /* 0x0000000000007941 */ /* 0x000fea0003800000 */
.L_x_13645:
        /* <DEDUP_REMOVED lines=37> */
.L_x_13648:
[----:B------:R-:W-:Y:S05]  /*5f40*/  BSYNC B0 ;  /* 0x0000000000007941 */ /* 0x000fea0003800000 */
.L_x_13647:
        /* <DEDUP_REMOVED lines=15> */
[----:B------:R-:W-:Y:S02]  /*6040*/  IADD3 R63, P3, R63, -0x100, RZ ;  /* 0xffffff003f3f7810 */ /* 0x000fe40007f7e0ff */
[----:B------:R-:W-:Y:S01]  /*6050*/  IADD3 R65, P4, R65, -0x100, RZ ;  /* 0xffffff0041417810 */ /* 0x000fe20007f9e0ff */
[----:B------:R1:W-:Y:S01]  /*6060*/  @!P0 STG.E.U16 [R4.64], R27 ;  /* 0x0000001b04008986 */ /* 0x0003e2000c101508 */
[----:B------:R-:W-:Y:S02]  /*6070*/  ISETP.GT.AND P0, PT, R159, 0x1, PT ;  /* 0x000000019f00780c */ /* 0x000fe40003f04270 */
[----:B------:R-:W-:Y:S01]  /*6080*/  IADD3 R67, P5, R67, -0x100, RZ ;  /* 0xffffff0043437810 */ /* 0x000fe20007fbe0ff */
[----:B------:R1:W-:Y:S01]  /*6090*/  @!P1 STG.E.U16 [R4.64+0x40], R29 ;  /* 0x0000401d04009986 */ /* 0x0003e2000c101508 */
[----:B------:R-:W-:Y:S02]  /*60a0*/  IADD3 R69, P1, R69, -0x200, RZ ;  /* 0xfffffe0045457810 */ /* 0x000fe40007f3e0ff */
[----:B------:R-:W-:Y:S01]  /*60b0*/  IADD3 R74, R74, 0x1, RZ ;  /* 0x000000014a4a7810 */ /* 0x000fe20007ffe0ff */
[----:B------:R1:W-:Y:S01]  /*60c0*/  @!P2 STG.E.U16 [R4.64+0x80], R31 ;  /* 0x0000801f0400a986 */ /* 0x0003e2000c101508 */
[----:B------:R-:W-:-:S02]  /*60d0*/  IADD3 R71, P2, R71, -0x200, RZ ;  /* 0xfffffe0047477810 */ /* 0x000fc40007f5e0ff */
[----:B------:R-:W-:Y:S02]  /*60e0*/  IADD3.X R70, R70, -0x1, RZ, P1, !PT ;  /* 0xffffffff46467810 */ /* 0x000fe40000ffe4ff */
[----:B------:R-:W-:Y:S02]  /*60f0*/  IADD3.X R72, R72, -0x1, RZ, P2, !PT ;  /* 0xffffffff48487810 */ /* 0x000fe400017fe4ff */
[----:B------:R-:W-:Y:S02]  /*6100*/  IADD3.X R64, R64, -0x1, RZ, P3, !PT ;  /* 0xffffffff40407810 */ /* 0x000fe40001ffe4ff */
[----:B------:R-:W-:Y:S02]  /*6110*/  IADD3.X R66, R66, -0x1, RZ, P4, !PT ;  /* 0xffffffff42427810 */ /* 0x000fe400027fe4ff */
[----:B------:R-:W-:Y:S01]  /*6120*/  IADD3.X R68, R68, -0x1, RZ, P5, !PT ;  /* 0xffffffff44447810 */ /* 0x000fe20002ffe4ff */
[----:B-1----:R-:W-:Y:S01]  /*6130*/  @!P0 CALL.REL.NOINC `(.L_x_13607) ;  /* 0x0000001000008944 */ /* 0x002fe20003c00000 */
[----:B------:R-:W-:Y:S05]  /*6140*/  BRA `(.L_x_13649) ;  /* 0xffffa7e000007947 */ /* 0x000fea000383ffff */
.L_x_13607:
        /* <DEDUP_REMOVED lines=10> */
[----:B------:R-:W1:Y:S04]  /*61f0*/  SHFL.DOWN P1, R2, R3, 0x2, 0x1f ;  /* 0x08401f0003027f89 */ /* 0x000e680000020000 */
[----:B------:R-:W4:Y:S01]  /*6200*/  S2R R6, SR_TID.X ;  /* 0x0000000000067919 */ /* 0x000f220000002100 */
        /* <DEDUP_REMOVED lines=11> */
[----:B-1----:R1:W-:Y:S02]  /*62c0*/  RED.E.ADD.F32.FTZ.RN.STRONG.GPU [R8.64], R7 ;  /* 0x000000070800798e */ /* 0x0023e4000c10e788 */
.L_x_13651:
[----:B-1----:R-:W-:Y:S05]  /*62d0*/  BSYNC B0 ;  /* 0x0000000000007941 */ /* 0x002fea0003800000 */
.L_x_13650:
[----:B------:R-:W-:Y:S01]  /*62e0*/  BSSY B0, `(.L_x_13652) ;  /* 0x0000018000007945 */ /* 0x000fe20003800000 */
[----:B------:R-:W-:Y:S05]  /*62f0*/  @!P0 BRA `(.L_x_13653) ;  /* 0x0000015000008947 */ /* 0x000fea0003800000 */
[----:B------:R-:W-:Y:S06]  /*6300*/  BAR.SYNC.DEFER_BLOCKING 0x0 ;  /* 0x0000000000007b1d */ /* 0x000fec0000010000 */
[----:B------:R-:W1:Y:S04]  /*6310*/  SHFL.DOWN P0, R2, R61, 0x1, 0x1f ;  /* 0x08201f003d027f89 */ /* 0x000e680000000000 */
[----:B------:R-:W4:Y:S04]  /*6320*/  S2R R7, SR_LANEID ;  /* 0x0000000000077919 */ /* 0x000f280000000000 */
[----:B------:R-:W0:Y:S01]  /*6330*/  S2R R9, SR_TID.X ;  /* 0x0000000000097919 */ /* 0x000e220000002100 */
[----:B-1----:R-:W-:Y:S01]  /*6340*/  @P0 FADD R2, R2, R61 ;  /* 0x0000003d02020221 */ /* 0x002fe20000000000 */
[----:B----4-:R-:W-:-:S04]  /*6350*/  ISETP.NE.AND P1, PT, R7, RZ, PT ;  /* 0x000000ff0700720c */ /* 0x010fc80003f25270 */
        /* <DEDUP_REMOVED lines=15> */
.L_x_13653:
[----:B------:R-:W1:Y:S02]  /*6450*/  S2R R9, SR_TID.X ;  /* 0x0000000000097919 */ /* 0x000e640000002100 */
.L_x_13654:
[----:B0-----:R-:W-:Y:S05]  /*6460*/  BSYNC B0 ;  /* 0x0000000000007941 */ /* 0x001fea0003800000 */
.L_x_13652:
[----:B-1----:R-:W-:-:S13]  /*6470*/  ISETP.GE.AND P0, PT, R9, c[0x0][0x16c], PT ;  /* 0x00005b0009007a0c */ /* 0x002fda0003f06270 */
[----:B------:R-:W-:Y:S05]  /*6480*/  @P0 EXIT ;  /* 0x000000000000094d */ /* 0x000fea0003800000 */
[----:B------:R-:W-:Y:S02]  /*6490*/  IMAD R55, R55, c[0x0][0x288], RZ ;  /* 0x0000a20037377a24 */ /* 0x000fe400078e02ff */
[----:B------:R-:W-:-:S04]  /*64a0*/  IMAD.WIDE.U32 R4, R0, c[0x0][0x288], RZ ;  /* 0x0000a20000047a25 */ /* 0x000fc800078e00ff */
[----:B------:R-:W-:-:S05]  /*64b0*/  IMAD R13, R0, c[0x0][0x28c], R55 ;  /* 0x0000a300000d7a24 */ /* 0x000fca00078e0237 */
[----:B------:R-:W-:Y:S02]  /*64c0*/  IADD3 R13, R5, R13, RZ ;  /* 0x0000000d050d7210 */ /* 0x000fe40007ffe0ff */
.L_x_13655:
        /* <DEDUP_REMOVED lines=17> */
.L_x_13656:
        /* <DEDUP_REMOVED lines=10> */
.L_x_14765:


//--------------------- .text._Z25selective_scan_bwd_kernelI32Selective_Scan_bwd_kernel_traitsILi32ELi4ELb0ELb1ELb1ELb1ELb0EN3c108BFloat16ENS1_7complexIfEEEEv12SSMParamsBwd --------------------------
	.section	.text._Z25selective_scan_bwd_kernelI32Selective_Scan_bwd_kernel_traitsILi32ELi4ELb0ELb1ELb1ELb1ELb0EN3c108BFloat16ENS1_7complexIfEEEEv12SSMParamsBwd,"ax",@progbits
	.sectioninfo	@"SHI_REGISTERS=168"
	.align	128
        .global         _Z25selective_scan_bwd_kernelI32Selective_Scan_bwd_kernel_traitsILi32ELi4ELb0ELb1ELb1ELb1ELb0EN3c108BFloat16ENS1_7complexIfEEEEv12SSMParamsBwd
        .type           _Z25selective_scan_bwd_kernelI32Selective_Scan_bwd_kernel_traitsILi32ELi4ELb0ELb1ELb1ELb1ELb0EN3c108BFloat16ENS1_7complexIfEEEEv12SSMParamsBwd,@function
        .size           _Z25selective_scan_bwd_kernelI32Selective_Scan_bwd_kernel_traitsILi32ELi4ELb0ELb1ELb1ELb1ELb0EN3c108BFloat16ENS1_7complexIfEEEEv12SSMParamsBwd,(.L_x_14766 - _Z25selective_scan_bwd_kernelI32Selective_Scan_bwd_kernel_traitsILi32ELi4ELb0ELb1ELb1ELb1ELb0EN3c108BFloat16ENS1_7complexIfEEEEv12SSMParamsBwd)
        .other          _Z25selective_scan_bwd_kernelI32Selective_Scan_bwd_kernel_traitsILi32ELi4ELb0ELb1ELb1ELb1ELb0EN3c108BFloat16ENS1_7complexIfEEEEv12SSMParamsBwd,@"STO_CUDA_ENTRY STV_DEFAULT"
_Z25selective_scan_bwd_kernelI32Selective_Scan_bwd_kernel_traitsILi32ELi4ELb0ELb1ELb1ELb1ELb0EN3c108BFloat16ENS1_7complexIfEEEEv12SSMParamsBwd:
.text._Z25selective_scan_bwd_kernelI32Selective_Scan_bwd_kernel_traitsILi32ELi4ELb0ELb1ELb1ELb1ELb0EN3c108BFloat16ENS1_7complexIfEEEEv12SSMParamsBwd:
        /* <DEDUP_REMOVED lines=149> */
.L_x_13702:
[----:B------:R-:W-:Y:S01]  /*0950*/  IADD3 R32, -R50, c[0x0][0x174], RZ ;  /* 0x00005d0032207a10 */ /* 0x000fe20007ffe1ff */
[----:B------:R-:W-:Y:S01]  /*0960*/  BAR.SYNC.DEFER_BLOCKING 0x0 ;  /* 0x0000000000007b1d */ /* 0x000fe20000010000 */
[C---:B------:R-:W-:Y:S02]  /*0970*/  LOP3.LUT R5, R51.reuse, 0x20, RZ, 0xfc, !PT ;  /* 0x0000002033057812 */ /* 0x040fe400078efcff */
[----:B-1----:R-:W-:Y:S02]  /*0980*/  LEA R31, R32, 0xffffff80, 0x7 ;  /* 0xffffff80201f7811 */ /* 0x002fe400078e38ff */
[----:B------:R-:W-:Y:S02]  /*0990*/  LOP3.LUT R7, R51, 0x40, RZ, 0xfc, !PT ;  /* 0x0000004033077812 */ /* 0x000fe400078efcff */
[----:B------:R-:W-:-:S02]  /*09a0*/  IADD3 R30, -R31, c[0x0][0x168], RZ ;  /* 0x00005a001f1e7a10 */ /* 0x000fc40007ffe1ff */
[C---:B------:R-:W-:Y:S02]  /*09b0*/  LOP3.LUT R9, R51.reuse, 0x60, RZ, 0xfc, !PT ;  /* 0x0000006033097812 */ /* 0x040fe400078efcff */
[-C--:B------:R-:W-:Y:S02]  /*09c0*/  ISETP.GE.AND P0, PT, R51, R30.reuse, PT ;  /* 0x0000001e3300720c */ /* 0x080fe40003f06270 */
[-C--:B------:R-:W-:Y:S02]  /*09d0*/  ISETP.GE.AND P1, PT, R5, R30.reuse, PT ;  /* 0x0000001e0500720c */ /* 0x080fe40003f26270 */
[-C--:B------:R-:W-:Y:S02]  /*09e0*/  ISETP.GE.AND P2, PT, R7, R30.reuse, PT ;  /* 0x0000001e0700720c */ /* 0x080fe40003f46270 */
[----:B------:R-:W-:Y:S02]  /*09f0*/  ISETP.GE.AND P3, PT, R9, R30, PT ;  /* 0x0000001e0900720c */ /* 0x000fe40003f66270 */
[----:B------:R-:W-:-:S02]  /*0a00*/  MOV R2, R60 ;  /* 0x0000003c00027202 */ /* 0x000fc40000000f00 */
[----:B------:R-:W-:Y:S02]  /*0a10*/  MOV R3, R59 ;  /* 0x0000003b00037202 */ /* 0x000fe40000000f00 */
[----:B------:R-:W-:Y:S02]  /*0a20*/  PRMT R0, RZ, 0x7610, R0 ;  /* 0x00007610ff007816 */ /* 0x000fe40000000000 */
[----:B------:R-:W-:Y:S01]  /*0a30*/  PRMT R6, RZ, 0x7610, R6 ;  /* 0x00007610ff067816 */ /* 0x000fe20000000006 */
[----:B------:R-:W-:Y:S01]  /*0a40*/  IMAD.WIDE R2, R51, 0x2, R2 ;  /* 0x0000000233027825 */ /* 0x000fe200078e0202 */
[----:B------:R-:W-:Y:S02]  /*0a50*/  PRMT R8, RZ, 0x7610, R8 ;  /* 0x00007610ff087816 */ /* 0x000fe40000000008 */
[----:B------:R-:W-:Y:S02]  /*0a60*/  PRMT R10, RZ, 0x7610, R10 ;  /* 0x00007610ff0a7816 */ /* 0x000fe4000000000a */
[----:B0-----:R0:W2:Y:S04]  /*0a70*/  @!P0 LDG.E.U16 R0, [R2.64] ;  /* 0x0000000802008981 */ /* 0x0010a8000c1e1500 */
[----:B------:R0:W3:Y:S04]  /*0a80*/  @!P1 LDG.E.U16 R6, [R2.64+0x40] ;  /* 0x0000400802069981 */ /* 0x0000e8000c1e1500 */
        /* <DEDUP_REMOVED lines=11> */
[----:B------:R-:W-:Y:S01]  /*0b40*/  @!P1 IMAD.WIDE R4, R51, 0x2, R94 ;  /* 0x0000000233049825 */ /* 0x000fe200078e025e */
[----:B------:R-:W-:-:S03]  /*0b50*/  PRMT R18, RZ, 0x7610, R18 ;  /* 0x00007610ff127816 */ /* 0x000fc60000000012 */
[----:B0-----:R-:W-:Y:S01]  /*0b60*/  @!P0 IMAD.WIDE R2, R51, 0x2, R94 ;  /* 0x0000000233028825 */ /* 0x001fe200078e025e */
[----:B--2---:R-:W-:Y:S04]  /*0b70*/  STS.U16 [R11], R0 ;  /* 0x000000000b007388 */ /* 0x004fe80000000400 */
[----:B---3--:R0:W-:Y:S04]  /*0b80*/  STS.U16 [R11+0x40], R6 ;  /* 0x000040060b007388 */ /* 0x0081e80000000400 */
[----:B----4-:R1:W-:Y:S04]  /*0b90*/  STS.U16 [R11+0x80], R8 ;  /* 0x000080080b007388 */ /* 0x0103e80000000400 */
[----:B------:R2:W-:Y:S01]  /*0ba0*/  STS.U16 [R11+0xc0], R10 ;  /* 0x0000c00a0b007388 */ /* 0x0005e20000000400 */
[----:B------:R-:W-:-:S06]  /*0bb0*/  NOP ;  /* 0x0000000000007918 */ /* 0x000fcc0000000000 */
[----:B------:R-:W-:Y:S01]  /*0bc0*/  LDS.64 R92, [R29] ;  /* 0x000000001d5c7984 */ /* 0x000fe20000000a00 */
[----:B0-----:R-:W-:-:S03]  /*0bd0*/  @!P2 IMAD.WIDE R6, R51, 0x2, R94 ;  /* 0x000000023306a825 */ /* 0x001fc600078e025e */
[----:B------:R-:W-:Y:S01]  /*0be0*/  BAR.SYNC.DEFER_BLOCKING 0x0 ;  /* 0x0000000000007b1d */ /* 0x000fe20000010000 */
[----:B-1----:R-:W-:-:S05]  /*0bf0*/  @!P3 IMAD.WIDE R8, R51, 0x2, R94 ;  /* 0x000000023308b825 */ /* 0x002fca00078e025e */
        /* <DEDUP_REMOVED lines=24> */
[----:B------:R-:W-:-:S02]  /*0d80*/  PRMT R25, RZ, 0x5410, R7 ;  /* 0x00005410ff197816 */ /* 0x000fc40000000007 */
[----:B------:R-:W-:Y:S01]  /*0d90*/  PRMT R7, RZ, 0x7610, R7 ;  /* 0x00007610ff077816 */ /* 0x000fe20000000007 */
[--C-:B-----5:R-:W-:Y:S02]  /*0da0*/  FADD.FTZ R27, R27, R114.reuse ;  /* 0x000000721b1b7221 */ /* 0x120fe40000010000 */
[----:B------:R-:W-:Y:S01]  /*0db0*/  FADD.FTZ R25, R25, R114 ;  /* 0x0000007219197221 */ /* 0x000fe20000010000 */
[----:B-1----:R-:W-:Y:S01]  /*0dc0*/  PRMT R5, RZ, 0x7610, R6 ;  /* 0x00007610ff057816 */ /* 0x002fe20000000006 */
[--C-:B------:R-:W-:Y:S01]  /*0dd0*/  FADD.FTZ R26, R7, R114.reuse ;  /* 0x00000072071a7221 */ /* 0x100fe20000010000 */
[----:B------:R-:W-:Y:S02]  /*0de0*/  FSETP.GTU.FTZ.AND P2, PT, R27, 20, PT ;  /* 0x41a000001b00780b */ /* 0x000fe40003f5c000 */
[----:B------:R-:W-:Y:S01]  /*0df0*/  FSETP.GTU.FTZ.AND P0, PT, R25, 20, PT ;  /* 0x41a000001900780b */ /* 0x000fe20003f1c000 */
[----:B------:R-:W-:Y:S01]  /*0e00*/  FADD.FTZ R28, R5, R114 ;  /* 0x00000072051c7221 */ /* 0x000fe20000010000 */
[----:B------:R-:W-:-:S02]  /*0e10*/  FSETP.GTU.FTZ.AND P1, PT, R26, 20, PT ;  /* 0x41a000001a00780b */ /* 0x000fc40003f3c000 */
[--C-:B------:R-:W-:Y:S02]  /*0e20*/  PRMT R7, RZ, 0x7610, R92.reuse ;  /* 0x00007610ff077816 */ /* 0x100fe4000000005c */
[----:B------:R-:W-:Y:S01]  /*0e30*/  FSETP.GTU.FTZ.AND P3, PT, R28, 20, PT ;  /* 0x41a000001c00780b */ /* 0x000fe20003f7c000 */
[----:B--2---:R0:W-:Y:S04]  /*0e40*/  STS.U16 [R11], R0 ;  /* 0x000000000b007388 */ /* 0x0041e80000000400 */
[----:B---3--:R-:W-:Y:S04]  /*0e50*/  STS.U16 [R11+0x40], R10 ;  /* 0x0000400a0b007388 */ /* 0x008fe80000000400 */
[----:B----4-:R-:W-:Y:S01]  /*0e60*/  STS.U16 [R11+0x80], R20 ;  /* 0x000080140b007388 */ /* 0x010fe20000000400 */
[----:B0-----:R-:W-:-:S03]  /*0e70*/  PRMT R0, RZ, 0x5410, R92 ;  /* 0x00005410ff007816 */ /* 0x001fc6000000005c */
[----:B------:R-:W-:Y:S01]  /*0e80*/  STS.U16 [R11+0xc0], R22 ;  /* 0x0000c0160b007388 */ /* 0x000fe20000000400 */
[----:B------:R-:W-:-:S06]  /*0e90*/  NOP ;  /* 0x0000000000007918 */ /* 0x000fcc0000000000 */
[----:B------:R-:W0:Y:S02]  /*0ea0*/  LDS.64 R2, [R29] ;  /* 0x000000001d027984 */ /* 0x000e240000000a00 */
        /* <DEDUP_REMOVED lines=35> */
.L_x_13659:
[----:B------:R-:W-:Y:S05]  /*10e0*/  BSYNC B0 ;  /* 0x0000000000007941 */ /* 0x000fea0003800000 */
.L_x_13658:
        /* <DEDUP_REMOVED lines=33> */
.L_x_13661:
[----:B------:R-:W-:Y:S05]  /*1300*/  BSYNC B0 ;  /* 0x0000000000007941 */ /* 0x000fea0003800000 */
.L_x_13660:
        /* <DEDUP_REMOVED lines=33> */
.L_x_13663:
[----:B------:R-:W-:Y:S05]  /*1520*/  BSYNC B0 ;  /* 0x0000000000007941 */ /* 0x000fea0003800000 */
.L_x_13662:
        /* <DEDUP_REMOVED lines=33> */
.L_x_13665:
[----:B------:R-:W-:Y:S05]  /*1740*/  BSYNC B0 ;  /* 0x0000000000007941 */ /* 0x000fea0003800000 */
.L_x_13664:
        /* <DEDUP_REMOVED lines=19> */
[----:B------:R-:W-:Y:S01]  /*1880*/  FADD.FTZ R12, R11, R11 ;  /* 0x0000000b0b0c7221 */ /* 0x000fe20000010000 */
[----:B------:R-:W-:Y:S01]  /*1890*/  MOV R2, c[0x0][0x298] ;  /* 0x0000a60000027a02 */ /* 0x000fe20000000f00 */
[----:B------:R-:W-:Y:S01]  /*18a0*/  FADD.FTZ R14, R14, R14 ;  /* 0x0000000e0e0e7221 */ /* 0x000fe20000010000 */
[----:B------:R-:W-:Y:S01]  /*18b0*/  MOV R6, c[0x0][0x2bc] ;  /* 0x0000af0000067a02 */ /* 0x000fe20000000f00 */
[----:B------:R-:W-:Y:S01]  /*18c0*/  FADD.FTZ R13, R13, R13 ;  /* 0x0000000d0d0d7221 */ /* 0x000fe20000010000 */
[----:B------:R-:W-:Y:S01]  /*18d0*/  SHF.R.U32.HI R4, RZ, 0x1, R3 ;  /* 0x00000001ff047819 */ /* 0x000fe20000011603 */
[----:B------:R-:W-:Y:S01]  /*18e0*/  FADD.FTZ R11, R41, R41 ;  /* 0x00000029290b7221 */ /* 0x000fe20000010000 */
[----:B------:R-:W-:Y:S01]  /*18f0*/  MOV R5, c[0x0][0x2b8] ;  /* 0x0000ae0000057a02 */ /* 0x000fe20000000f00 */
[----:B------:R-:W-:Y:S01]  /*1900*/  CS2R R22, SRZ ;  /* 0x0000000000167805 */ /* 0x000fe2000001ff00 */
[----:B------:R-:W-:-:S02]  /*1910*/  SHF.R.U32.HI R0, RZ, 0x1, R6 ;  /* 0x00000001ff007819 */ /* 0x000fc40000011606 */
[----:B------:R-:W-:Y:S01]  /*1920*/  SHF.R.U64 R2, R2, 0x1, R3 ;  /* 0x0000000102027819 */ /* 0x000fe20000001203 */
[-C--:B------:R-:W-:Y:S01]  /*1930*/  IMAD R3, R4, R115.reuse, RZ ;  /* 0x0000007304037224 */ /* 0x080fe200078e02ff */
[----:B------:R-:W-:Y:S01]  /*1940*/  SHF.R.U64 R4, R5, 0x1, R6 ;  /* 0x0000000105047819 */ /* 0x000fe20000001206 */
[-C--:B------:R-:W-:Y:S01]  /*1950*/  IMAD R0, R0, R115.reuse, RZ ;  /* 0x0000007300007224 */ /* 0x080fe200078e02ff */
[----:B------:R-:W-:Y:S01]  /*1960*/  SHF.R.S32.HI R16, RZ, 0x1f, R112 ;  /* 0x0000001fff107819 */ /* 0x000fe20000011470 */
[C---:B------:R-:W-:Y:S01]  /*1970*/  IMAD R7, R113.reuse, R2, R3 ;  /* 0x0000000271077224 */ /* 0x040fe200078e0203 */
[----:B------:R-:W-:Y:S01]  /*1980*/  MOV R10, RZ ;  /* 0x000000ff000a7202 */ /* 0x000fe20000000f00 */
[----:B------:R-:W-:Y:S01]  /*1990*/  IMAD.WIDE.U32 R2, R2, R115, RZ ;  /* 0x0000007302027225 */ /* 0x000fe200078e00ff */
[----:B------:R-:W-:Y:S02]  /*19a0*/  MOV R24, RZ ;  /* 0x000000ff00187202 */ /* 0x000fe40000000f00 */
[----:B------:R-:W-:Y:S01]  /*19b0*/  MOV R21, RZ ;  /* 0x000000ff00157202 */ /* 0x000fe20000000f00 */
        /* <DEDUP_REMOVED lines=11> */
[----:B------:R-:W-:Y:S02]  /*1a70*/  LEA R4, P0, R2, c[0x0][0x318], 0x3 ;  /* 0x0000c60002047a11 */ /* 0x000fe400078018ff */
[----:B------:R-:W-:Y:S02]  /*1a80*/  IADD3 R3, R7, R15, RZ ;  /* 0x0000000f07037210 */ /* 0x000fe40007ffe0ff */
        /* <DEDUP_REMOVED lines=42> */
.L_x_13697:
[----:B------:R-:W-:Y:S01]  /*1d30*/  SHF.R.S32.HI R128, RZ, 0x1f, R10 ;  /* 0x0000001fff807819 */ /* 0x000fe2000001140a */
        /* <DEDUP_REMOVED lines=38> */
[----:B------:R-:W-:Y:S01]  /*1fa0*/  IMAD R119, R10, c[0x0][0x1c4], R109 ;  /* 0x000071000a777a24 */ /* 0x000fe200078e026d */
[----:B------:R-:W-:Y:S01]  /*1fb0*/  IADD3 R63, R52, 0x40, RZ ;  /* 0x00000040343f7810 */ /* 0x000fe20007ffe0ff */
[----:B------:R-:W-:Y:S01]  /*1fc0*/  IMAD R109, R10, c[0x0][0x18c], R107 ;  /* 0x000063000a6d7a24 */ /* 0x000fe200078e026b */
[----:B------:R-:W-:Y:S01]  /*1fd0*/  IADD3 R5, R52, 0x20, RZ ;  /* 0x0000002034057810 */ /* 0x000fe20007ffe0ff */
[----:B------:R-:W-:Y:S01]  /*1fe0*/  IMAD.WIDE.U32 R6, R10, c[0x0][0x188], R6 ;  /* 0x000062000a067a25 */ /* 0x000fe200078e0006 */
[----:B------:R-:W-:-:S03]  /*1ff0*/  LEA.HI.SX32 R63, R63, R52, 0x1b ;  /* 0x000000343f3f7211 */ /* 0x000fc600078fdaff */
[----:B0-----:R-:W-:Y:S01]  /*2000*/  IMAD.WIDE.U32 R2, R10, c[0x0][0x1c0], R96 ;  /* 0x000070000a027a25 */ /* 0x001fe200078e0060 */
[----:B------:R-:W-:Y:S02]  /*2010*/  LEA.HI.SX32 R5, R5, R52, 0x1b ;  /* 0x0000003405057211 */ /* 0x000fe400078fdaff */
[----:B------:R-:W-:Y:S02]  /*2020*/  IADD3 R7, R7, R109, RZ ;  /* 0x0000006d07077210 */ /* 0x000fe40007ffe0ff */
[----:B------:R-:W-:Y:S02]  /*2030*/  LEA R62, P0, R6, c[0x0][0x220], 0x3 ;  /* 0x00008800063e7a11 */ /* 0x000fe400078018ff */
[----:B------:R-:W-:Y:S02]  /*2040*/  LEA R4, P1, R2, R54, 0x1 ;  /* 0x0000003602047211 */ /* 0x000fe400078208ff */
[----:B------:R-:W-:Y:S02]  /*2050*/  IADD3 R107, R3, R119, RZ ;  /* 0x00000077036b7210 */ /* 0x000fe40007ffe0ff */
[----:B------:R-:W-:-:S02]  /*2060*/  LEA.HI.SX32 R0, R52, R52, 0x1b ;  /* 0x0000003434007211 */ /* 0x000fc400078fdaff */
[----:B------:R-:W-:Y:S02]  /*2070*/  SHF.L.U32 R124, R63, 0x1, RZ ;  /* 0x000000013f7c7819 */ /* 0x000fe400000006ff */
[----:B------:R-:W-:Y:S02]  /*2080*/  SHF.L.U32 R3, R5, 0x1, RZ ;  /* 0x0000000105037819 */ /* 0x000fe400000006ff */
[----:B------:R-:W-:Y:S02]  /*2090*/  LEA.HI.X R63, R6, c[0x0][0x224], R7, 0x3, P0 ;  /* 0x00008900063f7a11 */ /* 0x000fe400000f1c07 */
[----:B------:R-:W-:Y:S02]  /*20a0*/  LEA.HI.X R5, R2, R53, R107, 0x1, P1 ;  /* 0x0000003502057211 */ /* 0x000fe400008f0c6b */
[C---:B------:R-:W-:Y:S02]  /*20b0*/  IADD3 R7, R52.reuse, 0x60, RZ ;  /* 0x0000006034077810 */ /* 0x040fe40007ffe0ff */
[----:B------:R-:W-:Y:S01]  /*20c0*/  IADD3 R107, R52, 0x80, RZ ;  /* 0x00000080346b7810 */ /* 0x000fe20007ffe0ff */
[----:B------:R-:W4:Y:S01]  /*20d0*/  LDG.E.64 R62, [R62.64] ;  /* 0x000000083e3e7981 */ /* 0x000f22000c1e1b00 */
[----:B------:R-:W-:-:S02]  /*20e0*/  SHF.L.U32 R0, R0, 0x1, RZ ;  /* 0x0000000100007819 */ /* 0x000fc400000006ff */
[C---:B------:R-:W-:Y:S02]  /*20f0*/  IADD3 R109, R52.reuse, 0xa0, RZ ;  /* 0x000000a0346d7810 */ /* 0x040fe40007ffe0ff */
[C---:B------:R-:W-:Y:S02]  /*2100*/  IADD3 R119, R52.reuse, 0xc0, RZ ;  /* 0x000000c034777810 */ /* 0x040fe40007ffe0ff */
[----:B------:R-:W-:Y:S02]  /*2110*/  IADD3 R121, R52, 0xe0, RZ ;  /* 0x000000e034797810 */ /* 0x000fe40007ffe0ff */
[-C--:B------:R-:W-:Y:S02]  /*2120*/  LEA.HI.SX32 R7, R7, R52.reuse, 0x1b ;  /* 0x0000003407077211 */ /* 0x080fe400078fdaff */
[-C--:B------:R-:W-:Y:S02]  /*2130*/  LEA.HI.SX32 R107, R107, R52.reuse, 0x1b ;  /* 0x000000346b6b7211 */ /* 0x080fe400078fdaff */
[----:B------:R-:W-:-:S02]  /*2140*/  LEA.HI.SX32 R109, R109, R52, 0x1b ;  /* 0x000000346d6d7211 */ /* 0x000fc400078fdaff */
[----:B------:R-:W-:Y:S02]  /*2150*/  ISETP.GE.AND P6, PT, R96, R108, PT ;  /* 0x0000006c6000720c */ /* 0x000fe40003fc6270 */
[-C--:B------:R-:W-:Y:S02]  /*2160*/  LEA.HI.SX32 R119, R119, R52.reuse, 0x1b ;  /* 0x0000003477777211 */ /* 0x080fe400078fdaff */
[----:B------:R-:W-:Y:S02]  /*2170*/  LEA.HI.SX32 R121, R121, R52, 0x1b ;  /* 0x0000003479797211 */ /* 0x000fe400078fdaff */
[----:B------:R-:W-:Y:S02]  /*2180*/  SHF.L.U32 R7, R7, 0x1, RZ ;  /* 0x0000000107077819 */ /* 0x000fe400000006ff */
[----:B------:R-:W-:Y:S02]  /*2190*/  SHF.L.U32 R2, R107, 0x1, RZ ;  /* 0x000000016b027819 */ /* 0x000fe400000006ff */
        /* <DEDUP_REMOVED lines=15> */
[----:B------:R-:W-:Y:S02]  /*2290*/  SHF.L.U32 R119, R121, 0x1, RZ ;  /* 0x0000000179777819 */ /* 0x000fe400000006ff */
[----:B-1----:R-:W-:Y:S01]  /*22a0*/  SHF.L.U32 R41, R109, 0x1, RZ ;  /* 0x000000016d297819 */ /* 0x002fe200000006ff */
        /* <DEDUP_REMOVED lines=18> */
[----:B------:R-:W-:-:S02]  /*23d0*/  SHF.L.U32 R29, R52, 0x3, RZ ;  /* 0x00000003341d7819 */ /* 0x000fc400000006ff */
[----:B------:R-:W-:Y:S01]  /*23e0*/  ISETP.NE.AND P0, PT, R49, RZ, PT ;  /* 0x000000ff3100720c */ /* 0x000fe20003f05270 */
[-C--:B------:R-:W-:Y:S02]  /*23f0*/  FMUL.FTZ R6, R63, R27.reuse ;  /* 0x0000001b3f067220 */ /* 0x080fe40000410000 */
[----:B------:R-:W-:Y:S02]  /*2400*/  FMUL.FTZ R133, R62, 1.4426950216293334961 ;  /* 0x3fb8aa3b3e857820 */ /* 0x000fe40000410000 */
[----:B------:R-:W-:Y:S02]  /*2410*/  FMUL.RZ R120, R6, 0.15915493667125701904 ;  /* 0x3e22f98306787820 */ /* 0x000fe4000040c000 */
[----:B------:R-:W-:Y:S01]  /*2420*/  FMUL.FTZ R104, R133, R27 ;  /* 0x0000001b85687220 */ /* 0x000fe20000410000 */
[----:B------:R-:W-:Y:S01]  /*2430*/  ISETP.NE.AND P1, PT, R61, RZ, PT ;  /* 0x000000ff3d00720c */ /* 0x000fe20003f25270 */
[----:B------:R-:W-:Y:S01]  /*2440*/  MUFU.COS R136, R120 ;  /* 0x0000007800887308 */ /* 0x000fe20000000000 */
[----:B------:R-:W-:-:S02]  /*2450*/  LEA.HI.SX32 R6, R29, R29, 0x1b ;  /* 0x0000001d1d067211 */ /* 0x000fc400078fdaff */
[----:B------:R-:W-:-:S05]  /*2460*/  ISETP.LT.OR P2, PT, R32, 0x2, P0 ;  /* 0x000000022000780c */ /* 0x000fca0000741670 */
        /* <DEDUP_REMOVED lines=10> */
[----:B--2---:R-:W2:Y:S04]  /*2510*/  LDS.U16 R120, [R126+0xa] ;  /* 0x00000a007e787984 */ /* 0x004ea80000000400 */
[----:B------:R-:W2:Y:S04]  /*2520*/  LDS.U16 R123, [R126+0xc] ;  /* 0x00000c007e7b7984 */ /* 0x000ea80000000400 */
[----:B------:R-:W2:Y:S01]  /*2530*/  LDS.U16 R121, [R126+0xe] ;  /* 0x00000e007e797984 */ /* 0x000ea20000000400 */
[----:B------:R-:W-:Y:S01]  /*2540*/  @!P2 IADD3 R129, R32, -0x2, RZ ;  /* 0xfffffffe2081a810 */ /* 0x000fe20007ffe0ff */
[----:B0-----:R-:W-:-:S02]  /*2550*/  FMUL.FTZ R104, R105, R136 ;  /* 0x0000008869687220 */ /* 0x001fc40000410000 */
[----:B------:R-:W-:Y:S01]  /*2560*/  FMUL.FTZ R105, R105, R134 ;  /* 0x0000008669697220 */ /* 0x000fe20000410000 */
[----:B-1----:R-:W-:Y:S02]  /*2570*/  PRMT R6, RZ, 0x5410, R6 ;  /* 0x00005410ff067816 */ /* 0x002fe40000000006 */
[----:B------:R-:W-:-:S05]  /*2580*/  PRMT R4, RZ, 0x5410, R4 ;  /* 0x00005410ff047816 */ /* 0x000fca0000000004 */
[----:B------:R-:W-:Y:S01]  /*2590*/  FMUL.FTZ R134, R4, R27 ;  /* 0x0000001b04867220 */ /* 0x000fe20000410000 */
[----:B------:R-:W-:Y:S02]  /*25a0*/  PRMT R122, RZ, 0x5410, R122 ;  /* 0x00005410ff7a7816 */ /* 0x000fe4000000007a */
[----:B--2---:R-:W-:-:S03]  /*25b0*/  PRMT R120, RZ, 0x5410, R120 ;  /* 0x00005410ff787816 */ /* 0x004fc60000000078 */
[-C--:B------:R-:W-:Y:S02]  /*25c0*/  FMUL.FTZ R149, R122, R25.reuse ;  /* 0x000000197a957220 */ /* 0x080fe40000410000 */
[----:B------:R-:W-:Y:S01]  /*25d0*/  FMUL.FTZ R139, R120, R25 ;  /* 0x00000019788b7220 */ /* 0x000fe20000410000 */
[----:B------:R-:W-:-:S05]  /*25e0*/  PRMT R123, RZ, 0x5410, R123 ;  /* 0x00005410ff7b7816 */ /* 0x000fca000000007b */
[-C--:B------:R-:W-:Y:S01]  /*25f0*/  FMUL.FTZ R138, R123, R26.reuse ;  /* 0x0000001a7b8a7220 */ /* 0x080fe20000410000 */
[----:B------:R-:W-:Y:S01]  /*2600*/  PRMT R121, RZ, 0x5410, R121 ;  /* 0x00005410ff797816 */ /* 0x000fe20000000079 */
[----:B------:R-:W-:Y:S04]  /*2610*/  BSSY B0, `(.L_x_13667) ;  /* 0x0000067000007945 */ /* 0x000fe80003800000 */
[----:B------:R-:W-:Y:S01]  /*2620*/  FMUL.FTZ R136, R121, R26 ;  /* 0x0000001a79887220 */ /* 0x000fe20000410000 */
[----:B---3--:R-:W-:Y:S04]  /*2630*/  STS.U16 [R0+0x210], R107 ;  /* 0x0002106b00007388 */ /* 0x008fe80000000400 */
[----:B----4-:R0:W-:Y:S04]  /*2640*/  STS.U16 [R3+0x250], R42 ;  /* 0x0002502a03007388 */ /* 0x0101e80000000400 */
[----:B------:R-:W-:Y:S04]  /*2650*/  STS.U16 [R124+0x290], R43 ;  /* 0x0002902b7c007388 */ /* 0x000fe80000000400 */
[----:B------:R-:W-:Y:S04]  /*2660*/  STS.U16 [R7+0x2d0], R106 ;  /* 0x0002d06a07007388 */ /* 0x000fe80000000400 */
[----:B------:R-:W-:Y:S04]  /*2670*/  STS.U16 [R2+0x310], R125 ;  /* 0x0003107d02007388 */ /* 0x000fe80000000400 */
[----:B------:R1:W-:Y:S01]  /*2680*/  STS.U16 [R41+0x350], R130 ;  /* 0x0003508229007388 */ /* 0x0003e20000000400 */
[----:B0-----:R-:W-:-:S03]  /*2690*/  @!P2 IMAD R3, R129, c[0x0][0x16c], R10 ;  /* 0x00005b008103aa24 */ /* 0x001fc600078e020a */
[----:B------:R0:W-:Y:S04]  /*26a0*/  STS.U16 [R40+0x390], R127 ;  /* 0x0003907f28007388 */ /* 0x0001e80000000400 */
[----:B------:R-:W-:Y:S01]  /*26b0*/  STS.U16 [R119+0x3d0], R132 ;  /* 0x0003d08477007388 */ /* 0x000fe20000000400 */
[----:B------:R-:W-:-:S06]  /*26c0*/  NOP ;  /* 0x0000000000007918 */ /* 0x000fcc0000000000 */
[----:B-1----:R-:W-:Y:S01]  /*26d0*/  SHF.L.U32 R130, R5, 0x3, RZ ;  /* 0x0000000305827819 */ /* 0x002fe200000006ff */
[----:B------:R-:W1:Y:S04]  /*26e0*/  LDS.U16 R131, [R126+0x210] ;  /* 0x000210007e837984 */ /* 0x000e680000000400 */
        /* <DEDUP_REMOVED lines=8> */
[----:B------:R-:W-:-:S04]  /*2770*/  FMUL.FTZ R0, R63, R28 ;  /* 0x0000001c3f007220 */ /* 0x000fc80000410000 */
[----:B0-----:R-:W-:Y:S02]  /*2780*/  FMUL.RZ R127, R0, 0.15915493667125701904 ;  /* 0x3e22f983007f7820 */ /* 0x001fe4000040c000 */
[----:B------:R-:W-:Y:S02]  /*2790*/  FMUL.FTZ R0, R133, R28 ;  /* 0x0000001c85007220 */ /* 0x000fe40000410000 */
[----:B------:R-:W-:Y:S01]  /*27a0*/  MUFU.COS R7, R127 ;  /* 0x0000007f00077308 */ /* 0x000fe20000000000 */
[-C--:B------:R-:W-:Y:S01]  /*27b0*/  FMUL.FTZ R126, R63, R25.reuse ;  /* 0x000000193f7e7220 */ /* 0x080fe20000410000 */
[----:B------:R-:W-:Y:S01]  /*27c0*/  CS2R R106, SRZ ;  /* 0x00000000006a7805 */ /* 0x000fe2000001ff00 */
[----:B------:R-:W-:Y:S01]  /*27d0*/  @!P2 IMAD.WIDE R2, R3, 0x10, R102 ;  /* 0x000000100302a825 */ /* 0x000fe200078e0266 */
[----:B------:R-:W-:Y:S03]  /*27e0*/  BAR.SYNC.DEFER_BLOCKING 0x0 ;  /* 0x0000000000007b1d */ /* 0x000fe60000010000 */
[----:B------:R-:W-:-:S03]  /*27f0*/  FMUL.FTZ R119, R133, R25 ;  /* 0x0000001985777220 */ /* 0x000fc60000410000 */
[----:B------:R-:W0:Y:S01]  /*2800*/  MUFU.EX2 R0, R0 ;  /* 0x0000000000007308 */ /* 0x000e220000000800 */
[----:B------:R-:W-:-:S07]  /*2810*/  FMUL.RZ R135, R126, 0.15915493667125701904 ;  /* 0x3e22f9837e877820 */ /* 0x000fce000040c000 */
        /* <DEDUP_REMOVED lines=10> */
[----:B------:R-:W-:Y:S01]  /*28c0*/  FMUL.FTZ R147, R7, R0 ;  /* 0x0000000007937220 */ /* 0x000fe20000410000 */
[----:B------:R0:W1:Y:S01]  /*28d0*/  MUFU.COS R126, R135 ;  /* 0x00000087007e7308 */ /* 0x0000620000000000 */
[----:B------:R-:W-:-:S02]  /*28e0*/  FMUL.FTZ R133, R133, R26 ;  /* 0x0000001a85857220 */ /* 0x000fc40000410000 */
[----:B------:R-:W-:-:S05]  /*28f0*/  FMUL.FTZ R151, R7, R134 ;  /* 0x0000008607977220 */ /* 0x000fca0000410000 */
[----:B------:R-:W-:Y:S01]  /*2900*/  MUFU.SIN R140, R3 ;  /* 0x00000003008c7308 */ /* 0x000fe20000000400 */
[----:B0-----:R-:W-:Y:S02]  /*2910*/  FMUL.FTZ R135, R119, R2 ;  /* 0x0000000277877220 */ /* 0x001fe40000410000 */
[----:B------:R-:W-:-:S05]  /*2920*/  FMUL.FTZ R2, R130, R147 ;  /* 0x0000009382027220 */ /* 0x000fca0000410000 */
[----:B------:R0:W-:Y:S01]  /*2930*/  MUFU.COS R142, R3 ;  /* 0x00000003008e7308 */ /* 0x0001e20000000000 */
[----:B------:R-:W-:Y:S01]  /*2940*/  PRMT R5, RZ, 0x7610, R92 ;  /* 0x00007610ff057816 */ /* 0x000fe2000000005c */
[-C--:B------:R-:W-:Y:S01]  /*2950*/  FMUL.FTZ R0, R130, R151.reuse ;  /* 0x0000009782007220 */ /* 0x080fe20000410000 */
[----:B0-----:R-:W-:Y:S01]  /*2960*/  PRMT R3, RZ, 0x5410, R109 ;  /* 0x00005410ff037816 */ /* 0x001fe2000000006d */
[----:B------:R-:W-:-:S04]  /*2970*/  FFMA.FTZ R109, R132, R151, R2 ;  /* 0x00000097846d7223 */ /* 0x000fc80000010002 */
[----:B------:R-:W0:Y:S01]  /*2980*/  MUFU.EX2 R133, R133 ;  /* 0x0000008500857308 */ /* 0x000e220000000800 */
[----:B------:R-:W-:Y:S01]  /*2990*/  PRMT R2, RZ, 0x5410, R108 ;  /* 0x00005410ff027816 */ /* 0x000fe2000000006c */
[-C--:B------:R-:W-:Y:S02]  /*29a0*/  FMUL.FTZ R148, R3, R28.reuse ;  /* 0x0000001c03947220 */ /* 0x080fe40000410000 */
[----:B------:R-:W-:Y:S02]  /*29b0*/  FFMA.FTZ R0, R132, R147, -R0 ;  /* 0x0000009384007223 */ /* 0x000fe40000010800 */
[----:B------:R-:W-:Y:S02]  /*29c0*/  FMUL.FTZ R146, R2, R28 ;  /* 0x0000001c02927220 */ /* 0x000fe40000410000 */
[----:B------:R-:W-:Y:S02]  /*29d0*/  FFMA.FTZ R108, R5, R148, R109 ;  /* 0x00000094056c7223 */ /* 0x000fe4000001006d */
[----:B-1----:R-:W-:-:S02]  /*29e0*/  FMUL.FTZ R137, R119, R126 ;  /* 0x0000007e77897220 */ /* 0x002fc40000410000 */
[----:B------:R-:W-:Y:S02]  /*29f0*/  FFMA.FTZ R0, R5, R146, R0 ;  /* 0x0000009205007223 */ /* 0x000fe40000010000 */
[C---:B------:R-:W-:Y:S02]  /*2a00*/  FMUL.FTZ R109, R135.reuse, R108 ;  /* 0x0000006c876d7220 */ /* 0x040fe40000410000 */
[-C--:B------:R-:W-:Y:S02]  /*2a10*/  FMUL.FTZ R126, R135, R0.reuse ;  /* 0x00000000877e7220 */ /* 0x080fe40000410000 */
[----:B------:R-:W-:Y:S02]  /*2a20*/  FFMA.FTZ R127, R137, R0, -R109 ;  /* 0x00000000897f7223 */ /* 0x000fe4000001086d */
[----:B------:R-:W-:Y:S02]  /*2a30*/  FMUL.FTZ R109, R105, R130 ;  /* 0x00000082696d7220 */ /* 0x000fe40000410000 */
[----:B0-----:R-:W-:-:S02]  /*2a40*/  FMUL.FTZ R142, R133, R142 ;  /* 0x0000008e858e7220 */ /* 0x001fc40000410000 */
[----:B------:R-:W-:Y:S02]  /*2a50*/  FMUL.FTZ R140, R133, R140 ;  /* 0x0000008c858c7220 */ /* 0x000fe40000410000 */
[C---:B------:R-:W-:Y:S02]  /*2a60*/  FMUL.FTZ R119, R104.reuse, R130 ;  /* 0x0000008268777220 */ /* 0x040fe40000410000 */
[----:B------:R-:W-:Y:S02]  /*2a70*/  FFMA.FTZ R133, R137, R108, R126 ;  /* 0x0000006c89857223 */ /* 0x000fe4000001007e */
[-C--:B------:R-:W-:Y:S02]  /*2a80*/  FFMA.FTZ R108, R104, R132.reuse, -R109 ;  /* 0x00000084686c7223 */ /* 0x080fe4000001086d */
[----:B------:R-:W-:Y:S02]  /*2a90*/  FFMA.FTZ R126, R105, R132, R119 ;  /* 0x00000084697e7223 */ /* 0x000fe40000010077 */
[C---:B------:R-:W-:Y:S01]  /*2aa0*/  FMUL.FTZ R119, R135.reuse, R108 ;  /* 0x0000006c87777220 */ /* 0x040fe20000410000 */
[----:B------:R-:W-:Y:S01]  /*2ab0*/  PRMT R0, RZ, 0x5410, R93 ;  /* 0x00005410ff007816 */ /* 0x000fe2000000005d */
[----:B------:R-:W-:-:S02]  /*2ac0*/  FMUL.FTZ R109, R135, R126 ;  /* 0x0000007e876d7220 */ /* 0x000fc40000410000 */
[C---:B------:R-:W-:Y:S02]  /*2ad0*/  FFMA.FTZ R119, R137.reuse, R126, R119 ;  /* 0x0000007e89777223 */ /* 0x040fe40000010077 */
[----:B------:R-:W-:Y:S02]  /*2ae0*/  FFMA.FTZ R109, R137, R108, -R109 ;  /* 0x0000006c896d7223 */ /* 0x000fe4000001086d */
[----:B------:R-:W-:Y:S01]  /*2af0*/  FMUL.FTZ R152, R140, R119 ;  /* 0x000000778c987220 */ /* 0x000fe20000410000 */
[----:B------:R-:W-:Y:S01]  /*2b00*/  ISETP.NE.AND P2, PT, R61, 0x1f, PT ;  /* 0x0000001f3d00780c */ /* 0x000fe20003f45270 */
[----:B------:R-:W-:Y:S02]  /*2b10*/  FFMA.FTZ R133, R0, R139, R133 ;  /* 0x0000008b00857223 */ /* 0x000fe40000010085 */
[-C--:B------:R-:W-:Y:S02]  /*2b20*/  FFMA.FTZ R152, R142, R109.reuse, -R152 ;  /* 0x0000006d8e987223 */ /* 0x080fe40000010898 */
[----:B------:R-:W-:-:S02]  /*2b30*/  FMUL.FTZ R109, R140, R109 ;  /* 0x0000006d8c6d7220 */ /* 0x000fc40000410000 */
[----:B------:R-:W-:Y:S02]  /*2b40*/  FFMA.FTZ R127, R0, R149, R127 ;  /* 0x00000095007f7223 */ /* 0x000fe4000001007f */
[----:B------:R-:W-:Y:S02]  /*2b50*/  FMUL.FTZ R108, R140, R133 ;  /* 0x000000858c6c7220 */ /* 0x000fe40000410000 */
[----:B------:R-:W-:Y:S01]  /*2b60*/  FFMA.FTZ R134, R142, R119, R109 ;  /* 0x000000778e867223 */ /* 0x000fe2000001006d */
[----:B------:R-:W-:Y:S01]  /*2b70*/  PRMT R119, RZ, 0x7610, R93 ;  /* 0x00007610ff777816 */ /* 0x000fe2000000005d */
[-C--:B------:R-:W-:Y:S02]  /*2b80*/  FMUL.FTZ R126, R140, R127.reuse ;  /* 0x0000007f8c7e7220 */ /* 0x080fe40000410000 */
[C---:B------:R-:W-:Y:S02]  /*2b90*/  FFMA.FTZ R108, R142.reuse, R127, -R108 ;  /* 0x0000007f8e6c7223 */ /* 0x040fe4000001086c */
[----:B------:R-:W-:-:S02]  /*2ba0*/  FFMA.FTZ R133, R142, R133, R126 ;  /* 0x000000858e857223 */ /* 0x000fc4000001007e */
[C---:B------:R-:W-:Y:S02]  /*2bb0*/  FFMA.FTZ R126, R119.reuse, R138, R108 ;  /* 0x0000008a777e7223 */ /* 0x040fe4000001006c */
[----:B------:R0:W1:Y:S01]  /*2bc0*/  @P2 LDS.64 R108, [R61.X8+0x20b8] ;  /* 0x0020b8003d6c2984 */ /* 0x0000620000008a00 */
[----:B------:R-:W-:Y:S01]  /*2bd0*/  FFMA.FTZ R150, R119, R136, R133 ;  /* 0x0000008877967223 */ /* 0x000fe20000010085 */
[----:B------:R-:W-:Y:S05]  /*2be0*/  @P2 BRA `(.L_x_13668) ;  /* 0x0000009000002947 */ /* 0x000fea0003800000 */
[----:B--234-:R-:W-:Y:S01]  /*2bf0*/  ISETP.NE.AND P3, PT, R32, c[0x0][0x174], PT ;  /* 0x00005d0020007a0c */ /* 0x01cfe20003f65270 */
        /* <DEDUP_REMOVED lines=8> */
.L_x_13668:
[----:B--234-:R-:W-:Y:S05]  /*2c80*/  BSYNC B0 ;  /* 0x0000000000007941 */ /* 0x01cfea0003800000 */
.L_x_13667:
[----:B------:R-:W2:Y:S01]  /*2c90*/  SHFL.UP PT, R143, R150, 0x1, RZ ;  /* 0x04200000968f7989 */ /* 0x000ea200000e00ff */
[----:B------:R-:W-:Y:S01]  /*2ca0*/  ISETP.GE.AND P3, PT, R52, 0x1, PT ;  /* 0x000000013400780c */ /* 0x000fe20003f66270 */
[----:B------:R-:W-:Y:S01]  /*2cb0*/  BSSY B0, `(.L_x_13669) ;  /* 0x000009d000007945 */ /* 0x000fe20003800000 */
[----:B------:R-:W-:Y:S01]  /*2cc0*/  PRMT R124, RZ, 0x5410, R124 ;  /* 0x00005410ff7c7816 */ /* 0x000fe2000000007c */
[----:B------:R-:W3:Y:S01]  /*2cd0*/  SHFL.UP PT, R141, R126, 0x1, RZ ;  /* 0x042000007e8d7989 */ /* 0x000ee200000e00ff */
[----:B------:R-:W-:Y:S02]  /*2ce0*/  PRMT R41, RZ, 0x5410, R41 ;  /* 0x00005410ff297816 */ /* 0x000fe40000000029 */
[----:B------:R-:W-:Y:S01]  /*2cf0*/  PRMT R42, RZ, 0x5410, R42 ;  /* 0x00005410ff2a7816 */ /* 0x000fe2000000002a */
[----:B-1----:R-:W1:Y:S01]  /*2d00*/  SHFL.UP PT, R127, R152, 0x1, RZ ;  /* 0x04200000987f7989 */ /* 0x002e6200000e00ff */
[----:B------:R-:W-:Y:S02]  /*2d10*/  ISETP.GE.OR P0, PT, R32, c[0x0][0x174], P0 ;  /* 0x00005d0020007a0c */ /* 0x000fe40000706670 */
[----:B------:R-:W-:Y:S01]  /*2d20*/  PRMT R131, RZ, 0x5410, R131 ;  /* 0x00005410ff837816 */ /* 0x000fe20000000083 */
[----:B------:R-:W4:Y:S01]  /*2d30*/  SHFL.UP PT, R133, R134, 0x1, RZ ;  /* 0x0420000086857989 */ /* 0x000f2200000e00ff */
[----:B------:R-:W-:-:S02]  /*2d40*/  PRMT R129, RZ, 0x5410, R129 ;  /* 0x00005410ff817816 */ /* 0x000fc40000000081 */
[C---:B------:R-:W-:Y:S01]  /*2d50*/  ISETP.GT.U32.AND P4, PT, R49.reuse, 0x1b, PT ;  /* 0x0000001b3100780c */ /* 0x040fe20003f84070 */
[C---:B------:R-:W-:Y:S01]  /*2d60*/  FMUL.FTZ R131, R14.reuse, R131 ;  /* 0x000000830e837220 */ /* 0x040fe20000410000 */
[----:B-----5:R-:W-:Y:S01]  /*2d70*/  SHFL.IDX PT, R106, R106, RZ, 0x1f ;  /* 0x00001fff6a6a7589 */ /* 0x020fe200000e0000 */
[----:B------:R-:W-:Y:S01]  /*2d80*/  FMUL.FTZ R129, R14, R129 ;  /* 0x000000810e817220 */ /* 0x000fe20000410000 */
[C---:B------:R-:W-:Y:S02]  /*2d90*/  ISETP.GT.U32.AND P5, PT, R49.reuse, 0x17, PT ;  /* 0x000000173100780c */ /* 0x040fe40003fa4070 */
[----:B------:R-:W-:Y:S01]  /*2da0*/  SHFL.IDX PT, R107, R107, RZ, 0x1f ;  /* 0x00001fff6b6b7589 */ /* 0x000fe200000e0000 */
[----:B------:R-:W-:Y:S01]  /*2db0*/  ISETP.GT.U32.AND P6, PT, R49, 0xf, PT ;  /* 0x0000000f3100780c */ /* 0x000fe20003fc4070 */
[C---:B--2---:R-:W-:Y:S02]  /*2dc0*/  FMUL.FTZ R145, R134.reuse, R143 ;  /* 0x0000008f86917220 */ /* 0x044fe40000410000 */
[----:B---3--:R-:W-:-:S02]  /*2dd0*/  FMUL.FTZ R153, R134, R141 ;  /* 0x0000008d86997220 */ /* 0x008fc40000410000 */
[----:B------:R-:W-:Y:S02]  /*2de0*/  FFMA.FTZ R145, R152, R141, -R145 ;  /* 0x0000008d98917223 */ /* 0x000fe40000010891 */
[----:B-1----:R-:W-:Y:S02]  /*2df0*/  FMUL.FTZ R144, R134, R127 ;  /* 0x0000007f86907220 */ /* 0x002fe40000410000 */
[C---:B------:R-:W-:Y:S02]  /*2e00*/  FFMA.FTZ R153, R152.reuse, R143, R153 ;  /* 0x0000008f98997223 */ /* 0x040fe40000010099 */
[-C--:B----4-:R-:W-:Y:S02]  /*2e10*/  FFMA.FTZ R141, R152, R133.reuse, R144 ;  /* 0x00000085988d7223 */ /* 0x090fe40000010090 */
[----:B------:R-:W-:Y:S02]  /*2e20*/  FMUL.FTZ R133, R134, R133 ;  /* 0x0000008586857220 */ /* 0x000fe40000410000 */
[----:B------:R-:W-:Y:S01]  /*2e30*/  @P3 FADD.FTZ R150, R150, R153 ;  /* 0x0000009996963221 */ /* 0x000fe20000010000 */
[----:B------:R-:W-:Y:S01]  /*2e40*/  FSEL R141, R134, R141, !P3 ;  /* 0x0000008d868d7208 */ /* 0x000fe20005800000 */
[----:B------:R-:W-:-:S02]  /*2e50*/  @P3 FADD.FTZ R126, R126, R145 ;  /* 0x000000917e7e3221 */ /* 0x000fc40000010000 */
[----:B------:R-:W-:Y:S01]  /*2e60*/  @P3 FFMA.FTZ R152, R152, R127, -R133 ;  /* 0x0000007f98983223 */ /* 0x000fe20000010885 */
[----:B------:R-:W1:Y:S01]  /*2e70*/  SHFL.UP PT, R143, R150, 0x2, RZ ;  /* 0x04400000968f7989 */ /* 0x000e6200000e00ff */
[----:B------:R-:W-:-:S03]  /*2e80*/  ISETP.GE.AND P3, PT, R52, 0x2, PT ;  /* 0x000000023400780c */ /* 0x000fc60003f66270 */
[----:B------:R-:W2:Y:S04]  /*2e90*/  SHFL.UP PT, R134, R126, 0x2, RZ ;  /* 0x044000007e867989 */ /* 0x000ea800000e00ff */
[----:B------:R-:W3:Y:S04]  /*2ea0*/  SHFL.UP PT, R127, R152, 0x2, RZ ;  /* 0x04400000987f7989 */ /* 0x000ee800000e00ff */
[----:B------:R-:W4:Y:S01]  /*2eb0*/  SHFL.UP PT, R133, R141, 0x2, RZ ;  /* 0x044000008d857989 */ /* 0x000f2200000e00ff */
[C---:B-1----:R-:W-:Y:S02]  /*2ec0*/  FMUL.FTZ R153, R141.reuse, R143 ;  /* 0x0000008f8d997220 */ /* 0x042fe40000410000 */
        /* <DEDUP_REMOVED lines=10> */
[----:B------:R-:W1:Y:S01]  /*2f70*/  SHFL.UP PT, R127, R152, 0x4, RZ ;  /* 0x04800000987f7989 */ /* 0x000e6200000e00ff */
[----:B------:R-:W-:-:S03]  /*2f80*/  ISETP.GE.AND P3, PT, R52, 0x4, PT ;  /* 0x000000043400780c */ /* 0x000fc60003f66270 */
[----:B------:R-:W2:Y:S04]  /*2f90*/  SHFL.UP PT, R143, R150, 0x4, RZ ;  /* 0x04800000968f7989 */ /* 0x000ea800000e00ff */
[----:B------:R-:W3:Y:S04]  /*2fa0*/  SHFL.UP PT, R141, R126, 0x4, RZ ;  /* 0x048000007e8d7989 */ /* 0x000ee800000e00ff */
[----:B------:R-:W4:Y:S01]  /*2fb0*/  SHFL.UP PT, R133, R134, 0x4, RZ ;  /* 0x0480000086857989 */ /* 0x000f2200000e00ff */
[C---:B-1----:R-:W-:Y:S02]  /*2fc0*/  FMUL.FTZ R144, R134.reuse, R127 ;  /* 0x0000007f86907220 */ /* 0x042fe40000410000 */
[----:B--2---:R-:W-:-:S02]  /*2fd0*/  FMUL.FTZ R145, R134, R143 ;  /* 0x0000008f86917220 */ /* 0x004fc40000410000 */
[-C--:B---3--:R-:W-:Y:S02]  /*2fe0*/  FMUL.FTZ R153, R134, R141.reuse ;  /* 0x0000008d86997220 */ /* 0x088fe40000410000 */
[C---:B------:R-:W-:Y:S02]  /*2ff0*/  FFMA.FTZ R145, R152.reuse, R141, -R145 ;  /* 0x0000008d98917223 */ /* 0x040fe40000010891 */
[-C--:B----4-:R-:W-:Y:S02]  /*3000*/  FFMA.FTZ R155, R152, R133.reuse, R144 ;  /* 0x00000085989b7223 */ /* 0x090fe40000010090 */
[----:B------:R-:W-:Y:S02]  /*3010*/  FMUL.FTZ R133, R134, R133 ;  /* 0x0000008586857220 */ /* 0x000fe40000410000 */
[C---:B------:R-:W-:Y:S02]  /*3020*/  FFMA.FTZ R153, R152.reuse, R143, R153 ;  /* 0x0000008f98997223 */ /* 0x040fe40000010099 */
[----:B------:R-:W-:-:S02]  /*3030*/  @P3 FFMA.FTZ R152, R152, R127, -R133 ;  /* 0x0000007f98983223 */ /* 0x000fc40000010885 */
[----:B------:R-:W-:Y:S01]  /*3040*/  @P3 FADD.FTZ R126, R126, R145 ;  /* 0x000000917e7e3221 */ /* 0x000fe20000010000 */
[----:B------:R-:W-:Y:S01]  /*3050*/  FSEL R145, R134, R155, !P3 ;  /* 0x0000009b86917208 */ /* 0x000fe20005800000 */
[----:B------:R-:W-:Y:S01]  /*3060*/  @P3 FADD.FTZ R150, R150, R153 ;  /* 0x0000009996963221 */ /* 0x000fe20000010000 */
[----:B------:R-:W-:Y:S01]  /*3070*/  PRMT R134, RZ, 0x5410, R125 ;  /* 0x00005410ff867816 */ /* 0x000fe2000000007d */
[----:B------:R-:W1:Y:S01]  /*3080*/  SHFL.UP PT, R133, R152, 0x8, RZ ;  /* 0x0500000098857989 */ /* 0x000e6200000e00ff */
[C---:B------:R-:W-:Y:S01]  /*3090*/  FMUL.FTZ R127, R11.reuse, R124 ;  /* 0x0000007c0b7f7220 */ /* 0x040fe20000410000 */
[----:B------:R-:W-:Y:S01]  /*30a0*/  ISETP.GE.AND P3, PT, R52, 0x8, PT ;  /* 0x000000083400780c */ /* 0x000fe20003f66270 */
[----:B------:R-:W-:Y:S01]  /*30b0*/  FMUL.FTZ R124, R12, R41 ;  /* 0x000000290c7c7220 */ /* 0x000fe20000410000 */
[----:B------:R-:W2:Y:S01]  /*30c0*/  SHFL.UP PT, R143, R150, 0x8, RZ ;  /* 0x05000000968f7989 */ /* 0x000ea200000e00ff */
[----:B------:R-:W-:-:S03]  /*30d0*/  FMUL.FTZ R141, R11, R134 ;  /* 0x000000860b8d7220 */ /* 0x000fc60000410000 */
[----:B------:R-:W3:Y:S01]  /*30e0*/  SHFL.UP PT, R134, R126, 0x8, RZ ;  /* 0x050000007e867989 */ /* 0x000ee200000e00ff */
[-C--:B------:R-:W-:Y:S02]  /*30f0*/  FMUL.FTZ R125, R142, R141.reuse ;  /* 0x0000008d8e7d7220 */ /* 0x080fe40000410000 */
[C---:B------:R-:W-:Y:S01]  /*3100*/  FMUL.FTZ R41, R140.reuse, R141 ;  /* 0x0000008d8c297220 */ /* 0x040fe20000410000 */
[----:B------:R-:W4:Y:S01]  /*3110*/  SHFL.UP PT, R153, R145, 0x8, RZ ;  /* 0x0500000091997989 */ /* 0x000f2200000e00ff */
[-C--:B------:R-:W-:Y:S01]  /*3120*/  FFMA.FTZ R155, -R140, R127.reuse, -R125 ;  /* 0x0000007f8c9b7223 */ /* 0x080fe2000001097d */
[----:B------:R-:W-:Y:S01]  /*3130*/  PRMT R125, RZ, 0x5410, R40 ;  /* 0x00005410ff7d7816 */ /* 0x000fe20000000028 */
[----:B------:R-:W-:Y:S02]  /*3140*/  FFMA.FTZ R40, R142, R127, -R41 ;  /* 0x0000007f8e287223 */ /* 0x000fe40000010829 */
[----:B------:R-:W-:Y:S02]  /*3150*/  FADD.FTZ R156, -R124, R155 ;  /* 0x0000009b7c9c7221 */ /* 0x000fe40000010100 */
[----:B------:R-:W-:-:S02]  /*3160*/  FMUL.FTZ R125, R12, R125 ;  /* 0x0000007d0c7d7220 */ /* 0x000fc40000410000 */
[----:B------:R-:W-:Y:S02]  /*3170*/  FMUL.FTZ R144, R135, -R156 ;  /* 0x8000009c87907220 */ /* 0x000fe40000410000 */
[----:B------:R-:W-:Y:S02]  /*3180*/  FADD.FTZ R154, R125, R40 ;  /* 0x000000287d9a7221 */ /* 0x000fe40000010000 */
[----:B-1----:R-:W-:Y:S02]  /*3190*/  FMUL.FTZ R40, R145, R133 ;  /* 0x0000008591287220 */ /* 0x002fe40000410000 */
[-C--:B------:R-:W-:Y:S02]  /*31a0*/  FFMA.FTZ R144, R137, R154.reuse, -R144 ;  /* 0x0000009a89907223 */ /* 0x080fe40000010890 */
[----:B------:R-:W-:Y:S02]  /*31b0*/  FMUL.FTZ R157, R135, -R154 ;  /* 0x8000009a879d7220 */ /* 0x000fe40000410000 */
        /* <DEDUP_REMOVED lines=8> */
[----:B------:R-:W-:Y:S01]  /*3240*/  MOV R40, 0x3f800000 ;  /* 0x3f80000000287802 */ /* 0x000fe20000000f00 */
[----:B------:R-:W-:-:S02]  /*3250*/  @P3 FADD.FTZ R150, R150, R155 ;  /* 0x0000009b96963221 */ /* 0x000fc40000010000 */
[----:B------:R-:W-:Y:S01]  /*3260*/  @P3 FADD.FTZ R126, R126, R41 ;  /* 0x000000297e7e3221 */ /* 0x000fe20000010000 */
[----:B------:R-:W1:Y:S01]  /*3270*/  SHFL.UP PT, R153, R152, 0x10, RZ ;  /* 0x0600000098997989 */ /* 0x000e6200000e00ff */
[----:B------:R-:W-:Y:S01]  /*3280*/  FFMA.FTZ R143, R137, R156, R157 ;  /* 0x0000009c898f7223 */ /* 0x000fe2000001009d */
[----:B------:R-:W-:Y:S01]  /*3290*/  PRMT R156, RZ, 0x5410, R43 ;  /* 0x00005410ff9c7816 */ /* 0x000fe2000000002b */
[C---:B------:R-:W-:Y:S01]  /*32a0*/  FMUL.FTZ R43, R140.reuse, R109 ;  /* 0x0000006d8c2b7220 */ /* 0x040fe20000410000 */
[----:B------:R-:W2:Y:S01]  /*32b0*/  SHFL.UP PT, R155, R126, 0x10, RZ ;  /* 0x060000007e9b7989 */ /* 0x000ea200000e00ff */
[C---:B------:R-:W-:Y:S01]  /*32c0*/  FMUL.FTZ R134, R13.reuse, R42 ;  /* 0x0000002a0d867220 */ /* 0x040fe20000410000 */
[----:B------:R-:W-:Y:S01]  /*32d0*/  HFMA2.MMA R41, -RZ, RZ, 0, 0 ;  /* 0x00000000ff297435 */ /* 0x000fe200000001ff */
[-C--:B------:R-:W-:Y:S01]  /*32e0*/  FMUL.FTZ R42, R140, -R108.reuse ;  /* 0x8000006c8c2a7220 */ /* 0x080fe20000410000 */
[----:B------:R-:W3:Y:S01]  /*32f0*/  SHFL.UP PT, R157, R150, 0x10, RZ ;  /* 0x06000000969d7989 */ /* 0x000ee200000e00ff */
[----:B------:R-:W-:Y:S01]  /*3300*/  FFMA.FTZ R154, R142, R108, -R43 ;  /* 0x0000006c8e9a7223 */ /* 0x000fe2000001082b */
[----:B------:R-:W-:Y:S01]  /*3310*/  ISETP.GE.AND P3, PT, R52, 0x10, PT ;  /* 0x000000103400780c */ /* 0x000fe20003f66270 */
[----:B------:R-:W-:Y:S01]  /*3320*/  FMUL.FTZ R133, R13, R156 ;  /* 0x0000009c0d857220 */ /* 0x000fe20000410000 */
[----:B------:R-:W4:Y:S01]  /*3330*/  SHFL.UP PT, R158, R145, 0x10, RZ ;  /* 0x06000000919e7989 */ /* 0x000f2200000e00ff */
[----:B------:R-:W-:-:S02]  /*3340*/  FADD.FTZ R143, -R134, R143 ;  /* 0x0000008f868f7221 */ /* 0x000fc40000010100 */
[----:B------:R-:W-:Y:S02]  /*3350*/  FFMA.FTZ R156, R142, -R109, R42 ;  /* 0x8000006d8e9c7223 */ /* 0x000fe4000001002a */
[----:B------:R-:W-:Y:S01]  /*3360*/  FMUL.FTZ R159, R135, -R154 ;  /* 0x8000009a879f7220 */ /* 0x000fe20000410000 */
[----:B------:R-:W-:Y:S01]  /*3370*/  CS2R R42, SRZ ;  /* 0x00000000002a7805 */ /* 0x000fe2000001ff00 */
[----:B------:R-:W-:Y:S02]  /*3380*/  FADD.FTZ R161, R133, R144 ;  /* 0x0000009085a17221 */ /* 0x000fe40000010000 */
[----:B------:R-:W-:Y:S02]  /*3390*/  FMUL.FTZ R160, R130, -R143 ;  /* 0x8000008f82a07220 */ /* 0x000fe40000410000 */
[-C--:B------:R-:W-:Y:S01]  /*33a0*/  FMUL.FTZ R144, R135, -R156.reuse ;  /* 0x8000009c87907220 */ /* 0x080fe20000410000 */
[----:B------:R0:W0:Y:S01]  /*33b0*/  @!P0 LDS.128 R40, [R10.X16+0x21b0] ;  /* 0x0021b0000a288984 */ /* 0x000022000000cc00 */
[----:B------:R-:W-:Y:S01]  /*33c0*/  FFMA.FTZ R159, R137, R156, R159 ;  /* 0x0000009c899f7223 */ /* 0x000fe2000001009f */
[----:B------:R-:W-:Y:S01]  /*33d0*/  ISETP.NE.AND P0, PT, R49, 0x1f, PT ;  /* 0x0000001f3100780c */ /* 0x000fe20003f05270 */
[----:B------:R-:W-:-:S02]  /*33e0*/  FFMA.FTZ R156, R132, R161, -R160 ;  /* 0x000000a1849c7223 */ /* 0x000fc400000108a0 */
[C---:B------:R-:W-:Y:S02]  /*33f0*/  FMUL.FTZ R161, R130.reuse, -R161 ;  /* 0x800000a182a17220 */ /* 0x040fe40000410000 */
[----:B------:R-:W-:Y:S02]  /*3400*/  FFMA.FTZ R163, R137, R154, -R144 ;  /* 0x0000009a89a37223 */ /* 0x000fe40000010890 */
[----:B------:R-:W-:Y:S02]  /*3410*/  FMUL.FTZ R144, R130, -R159 ;  /* 0x8000009f82907220 */ /* 0x000fe40000410000 */
[C---:B------:R-:W-:Y:S02]  /*3420*/  FFMA.FTZ R154, R132.reuse, R143, R161 ;  /* 0x0000008f849a7223 */ /* 0x040fe400000100a1 */
[----:B-1----:R-:W-:Y:S02]  /*3430*/  FMUL.FTZ R161, R145, R153 ;  /* 0x0000009991a17220 */ /* 0x002fe40000410000 */
[----:B------:R-:W-:-:S02]  /*3440*/  FFMA.FTZ R143, R132, R163, -R144 ;  /* 0x000000a3848f7223 */ /* 0x000fc40000010890 */
[----:B------:R-:W-:Y:S02]  /*3450*/  FMUL.FTZ R144, R130, -R163 ;  /* 0x800000a382907220 */ /* 0x000fe40000410000 */
[C---:B--2---:R-:W-:Y:S02]  /*3460*/  FMUL.FTZ R163, R145.reuse, R155 ;  /* 0x0000009b91a37220 */ /* 0x044fe40000410000 */
[CC--:B---3--:R-:W-:Y:S02]  /*3470*/  FMUL.FTZ R162, R145.reuse, R157.reuse ;  /* 0x0000009d91a27220 */ /* 0x0c8fe40000410000 */
[CC--:B----4-:R-:W-:Y:S02]  /*3480*/  FFMA.FTZ R160, R152.reuse, R158.reuse, R161 ;  /* 0x0000009e98a07223 */ /* 0x0d0fe400000100a1 */
[----:B------:R-:W-:Y:S02]  /*3490*/  FMUL.FTZ R158, R145, R158 ;  /* 0x0000009e919e7220 */ /* 0x000fe40000410000 */
[----:B------:R-:W-:-:S02]  /*34a0*/  FFMA.FTZ R163, R152, R157, R163 ;  /* 0x0000009d98a37223 */ /* 0x000fc400000100a3 */
[C---:B------:R-:W-:Y:S02]  /*34b0*/  FFMA.FTZ R155, R152.reuse, R155, -R162 ;  /* 0x0000009b989b7223 */ /* 0x040fe400000108a2 */
[----:B------:R-:W-:Y:S01]  /*34c0*/  @P3 FFMA.FTZ R152, R152, R153, -R158 ;  /* 0x0000009998983223 */ /* 0x000fe2000001089e */
[----:B------:R-:W-:Y:S01]  /*34d0*/  FSEL R153, R145, R160, !P3 ;  /* 0x000000a091997208 */ /* 0x000fe20005800000 */
[----:B------:R-:W-:Y:S02]  /*34e0*/  FFMA.FTZ R144, R132, R159, R144 ;  /* 0x0000009f84907223 */ /* 0x000fe40000010090 */
[----:B------:R-:W-:Y:S01]  /*34f0*/  @P3 FADD.FTZ R150, R150, R163 ;  /* 0x000000a396963221 */ /* 0x000fe20000010000 */
[----:B------:R1:W2:Y:S01]  /*3500*/  SHFL.DOWN PT, R159, R143, 0x1, 0x1f ;  /* 0x08201f008f9f7f89 */ /* 0x0002a200000e0000 */
[----:B------:R-:W-:Y:S01]  /*3510*/  @P3 FADD.FTZ R126, R126, R155 ;  /* 0x0000009b7e7e3221 */ /* 0x000fe20000010000 */
[----:B------:R-:W-:Y:S01]  /*3520*/  ISETP.GT.U32.AND P3, PT, R49, 0x1d, PT ;  /* 0x0000001d3100780c */ /* 0x000fe20003f64070 */
[----:B------:R-:W-:Y:S01]  /*3530*/  FADD.FTZ R145, R131, R156 ;  /* 0x0000009c83917221 */ /* 0x000fe20000010000 */
[----:B------:R1:W3:Y:S01]  /*3540*/  SHFL.DOWN PT, R158, R144, 0x1, 0x1f ;  /* 0x08201f00909e7f89 */ /* 0x0002e200000e0000 */
[----:B------:R-:W-:-:S03]  /*3550*/  FADD.FTZ R154, -R129, R154 ;  /* 0x0000009a819a7221 */ /* 0x000fc60000010100 */
[----:B------:R1:W4:Y:S04]  /*3560*/  SHFL.DOWN PT, R161, R145, 0x1, 0x1f ;  /* 0x08201f0091a17f89 */ /* 0x00032800000e0000 */
[----:B------:R1:W0:Y:S04]  /*3570*/  SHFL.DOWN PT, R160, R154, 0x1, 0x1f ;  /* 0x08201f009aa07f89 */ /* 0x00022800000e0000 */
[----:B------:R-:W0:Y:S04]  /*3580*/  SHFL.UP PT, R152, R152, 0x1, RZ ;  /* 0x0420000098987989 */ /* 0x000e2800000e00ff */
[----:B------:R1:W0:Y:S04]  /*3590*/  SHFL.UP PT, R157, R153, 0x1, RZ ;  /* 0x04200000999d7989 */ /* 0x00022800000e00ff */
[----:B------:R1:W0:Y:S04]  /*35a0*/  SHFL.UP PT, R155, R126, 0x1, RZ ;  /* 0x042000007e9b7989 */ /* 0x00022800000e00ff */
[----:B------:R1:W0:Y:S01]  /*35b0*/  SHFL.UP PT, R156, R150, 0x1, RZ ;  /* 0x04200000969c7989 */ /* 0x00022200000e00ff */
[----:B------:R-:W-:Y:S05]  /*35c0*/  @!P0 BRA `(.L_x_13670) ;  /* 0x000000b000008947 */ /* 0x000fea0003800000 */
[C---:B-123--:R-:W-:Y:S02]  /*35d0*/  FMUL.FTZ R126, R144.reuse, R158 ;  /* 0x0000009e907e7220 */ /* 0x04efe40000410000 */
[----:B0-----:R-:W-:-:S02]  /*35e0*/  FMUL.FTZ R150, R144, R160 ;  /* 0x000000a090967220 */ /* 0x001fc40000410000 */
[C---:B----4-:R-:W-:Y:S02]  /*35f0*/  FMUL.FTZ R153, R144.reuse, R161 ;  /* 0x000000a190997220 */ /* 0x050fe40000410000 */
        /* <DEDUP_REMOVED lines=8> */
.L_x_13670:
[----:B--23--:R-:W-:Y:S05]  /*3680*/  BSYNC B0 ;  /* 0x0000000000007941 */ /* 0x00cfea0003800000 */
.L_x_13669:
[----:B------:R2:W3:Y:S01]  /*3690*/  SHFL.DOWN PT, R159, R143, 0x2, 0x1f ;  /* 0x08401f008f9f7f89 */ /* 0x0004e200000e0000 */
[----:B------:R-:W-:Y:S03]  /*36a0*/  BSSY B0, `(.L_x_13671) ;  /* 0x0000010000007945 */ /* 0x000fe60003800000 */
[----:B----4-:R2:W4:Y:S04]  /*36b0*/  SHFL.DOWN PT, R161, R144, 0x2, 0x1f ;  /* 0x08401f0090a17f89 */ /* 0x01052800000e0000 */
[----:B-1----:R2:W1:Y:S04]  /*36c0*/  SHFL.DOWN PT, R153, R145, 0x2, 0x1f ;  /* 0x08401f0091997f89 */ /* 0x00246800000e0000 */
[----:B------:R2:W0:Y:S01]  /*36d0*/  SHFL.DOWN PT, R163, R154, 0x2, 0x1f ;  /* 0x08401f009aa37f89 */ /* 0x00042200000e0000 */
[----:B------:R-:W-:Y:S05]  /*36e0*/  @P3 BRA `(.L_x_13672) ;  /* 0x000000b000003947 */ /* 0x000fea0003800000 */
[C---:B0-----:R-:W-:Y:S02]  /*36f0*/  FMUL.FTZ R150, R144.reuse, R163 ;  /* 0x000000a390967220 */ /* 0x041fe40000410000 */
[----:B----4-:R-:W-:-:S02]  /*3700*/  FMUL.FTZ R126, R144, R161 ;  /* 0x000000a1907e7220 */ /* 0x010fc40000410000 */
[CC--:B-1----:R-:W-:Y:S02]  /*3710*/  FMUL.FTZ R158, R144.reuse, R153.reuse ;  /* 0x00000099909e7220 */ /* 0x0c2fe40000410000 */
        /* <DEDUP_REMOVED lines=8> */
.L_x_13672:
[----:B------:R-:W-:Y:S05]  /*37a0*/  BSYNC B0 ;  /* 0x0000000000007941 */ /* 0x000fea0003800000 */
.L_x_13671:
[----:B---3--:R3:W2:Y:S01]  /*37b0*/  SHFL.DOWN PT, R159, R143, 0x4, 0x1f ;  /* 0x08801f008f9f7f89 */ /* 0x0086a200000e0000 */
[----:B------:R-:W-:Y:S03]  /*37c0*/  BSSY B0, `(.L_x_13673) ;  /* 0x0000010000007945 */ /* 0x000fe60003800000 */
[----:B----4-:R3:W4:Y:S04]  /*37d0*/  SHFL.DOWN PT, R161, R144, 0x4, 0x1f ;  /* 0x08801f0090a17f89 */ /* 0x01072800000e0000 */
[----:B-1----:R3:W1:Y:S04]  /*37e0*/  SHFL.DOWN PT, R153, R145, 0x4, 0x1f ;  /* 0x08801f0091997f89 */ /* 0x00266800000e0000 */
[----:B0-----:R3:W0:Y:S01]  /*37f0*/  SHFL.DOWN PT, R163, R154, 0x4, 0x1f ;  /* 0x08801f009aa37f89 */ /* 0x00162200000e0000 */
        /* <DEDUP_REMOVED lines=12> */
.L_x_13674:
[----:B------:R-:W-:Y:S05]  /*38c0*/  BSYNC B0 ;  /* 0x0000000000007941 */ /* 0x000fea0003800000 */
.L_x_13673:
[----:B--2---:R2:W3:Y:S01]  /*38d0*/  SHFL.DOWN PT, R159, R143, 0x8, 0x1f ;  /* 0x09001f008f9f7f89 */ /* 0x0044e200000e0000 */
        /* <DEDUP_REMOVED lines=16> */
.L_x_13676:
[----:B------:R-:W-:Y:S05]  /*39e0*/  BSYNC B0 ;  /* 0x0000000000007941 */ /* 0x000fea0003800000 */
.L_x_13675:
        /* <DEDUP_REMOVED lines=17> */
.L_x_13678:
[----:B------:R-:W-:Y:S05]  /*3b00*/  BSYNC B0 ;  /* 0x0000000000007941 */ /* 0x000fea0003800000 */
.L_x_13677:
[----:B--2---:R-:W-:Y:S01]  /*3b10*/  SHFL.DOWN PT, R159, R144, 0x1, 0x1f ;  /* 0x08201f00909f7f89 */ /* 0x004fe200000e0000 */
[-C--:B----4-:R-:W-:Y:S01]  /*3b20*/  FMUL.FTZ R161, R157, R107.reuse ;  /* 0x0000006b9da17220 */ /* 0x090fe20000410000 */
[----:B------:R-:W-:Y:S01]  /*3b30*/  ISETP.NE.AND P0, PT, R61, RZ, PT ;  /* 0x000000ff3d00720c */ /* 0x000fe20003f05270 */
[-C--:B------:R-:W-:Y:S01]  /*3b40*/  FMUL.FTZ R162, R157, R106.reuse ;  /* 0x0000006a9da27220 */ /* 0x080fe20000410000 */
[----:B------:R-:W2:Y:S01]  /*3b50*/  SHFL.IDX PT, R150, R42, RZ, 0x1f ;  /* 0x00001fff2a967589 */ /* 0x000ea200000e0000 */
[C---:B------:R-:W-:Y:S01]  /*3b60*/  FFMA.FTZ R160, R152.reuse, R106, -R161 ;  /* 0x0000006a98a07223 */ /* 0x040fe200000108a1 */
[----:B------:R-:W-:Y:S01]  /*3b70*/  BSSY B0, `(.L_x_13679) ;  /* 0x00000e3000007945 */ /* 0x000fe20003800000 */
[----:B------:R-:W-:Y:S01]  /*3b80*/  FFMA.FTZ R161, R152, R107, R162 ;  /* 0x0000006b98a17223 */ /* 0x000fe200000100a2 */
[----:B------:R-:W4:Y:S01]  /*3b90*/  SHFL.IDX PT, R126, R43, RZ, 0x1f ;  /* 0x00001fff2b7e7589 */ /* 0x000f2200000e0000 */
[----:B------:R-:W-:Y:S02]  /*3ba0*/  @P1 FADD.FTZ R106, R155, R160 ;  /* 0x000000a09b6a1221 */ /* 0x000fe40000010000 */
[----:B------:R-:W-:Y:S01]  /*3bb0*/  @P1 FADD.FTZ R107, R156, R161 ;  /* 0x000000a19c6b1221 */ /* 0x000fe20000010000 */
[----:B-1----:R-:W1:Y:S01]  /*3bc0*/  SHFL.DOWN PT, R153, R143, 0x1, 0x1f ;  /* 0x08201f008f997f89 */ /* 0x002e6200000e0000 */
[----:B------:R-:W-:Y:S01]  /*3bd0*/  FMUL.FTZ R152, R105, R106 ;  /* 0x0000006a69987220 */ /* 0x000fe20000410000 */
[----:B------:R-:W-:Y:S01]  /*3be0*/  SHF.L.U64.HI R156, R9, 0x2, R8 ;  /* 0x00000002099c7819 */ /* 0x000fe20000010208 */
[-C--:B------:R-:W-:Y:S01]  /*3bf0*/  FMUL.FTZ R105, R105, R107.reuse ;  /* 0x0000006b69697220 */ /* 0x080fe20000410000 */
[----:B------:R-:W5:Y:S01]  /*3c00*/  SHFL.DOWN PT, R157, R154, 0x1, 0x1f ;  /* 0x08201f009a9d7f89 */ /* 0x000f6200000e0000 */
[----:B------:R-:W-:-:S02]  /*3c10*/  FFMA.FTZ R152, R104, R107, R152 ;  /* 0x0000006b68987223 */ /* 0x000fc40000010098 */
[----:B------:R-:W-:Y:S01]  /*3c20*/  FFMA.FTZ R104, R104, R106, -R105 ;  /* 0x0000006a68687223 */ /* 0x000fe20000010869 */
[----:B------:R-:W3:Y:S01]  /*3c30*/  SHFL.DOWN PT, R158, R145, 0x1, 0x1f ;  /* 0x08201f00919e7f89 */ /* 0x000ee200000e0000 */
[----:B------:R-:W-:Y:S02]  /*3c40*/  FADD.FTZ R107, R151, R152 ;  /* 0x00000098976b7221 */ /* 0x000fe40000010000 */
[----:B------:R-:W-:Y:S01]  /*3c50*/  FADD.FTZ R147, R147, R104 ;  /* 0x0000006893937221 */ /* 0x000fe20000010000 */
[----:B---3--:R-:W3:Y:S01]  /*3c60*/  SHFL.IDX PT, R144, R144, RZ, 0x1f ;  /* 0x00001fff90907589 */ /* 0x008ee200000e0000 */
[----:B------:R-:W-:Y:S02]  /*3c70*/  FMUL.FTZ R104, R130, R107 ;  /* 0x0000006b82687220 */ /* 0x000fe40000410000 */
[----:B------:R-:W-:Y:S01]  /*3c80*/  FMUL.FTZ R155, R14, R147 ;  /* 0x000000930e9b7220 */ /* 0x000fe20000410000 */
[----:B------:R-:W0:Y:S01]  /*3c90*/  SHFL.IDX PT, R143, R143, RZ, 0x1f ;  /* 0x00001fff8f8f7589 */ /* 0x000e2200000e0000 */
[----:B--2---:R-:W-:-:S02]  /*3ca0*/  @P2 FMUL.FTZ R105, R159, R150 ;  /* 0x000000969f692220 */ /* 0x004fc40000410000 */
[----:B------:R-:W-:Y:S01]  /*3cb0*/  FFMA.FTZ R104, R132, R147, -R104 ;  /* 0x0000009384687223 */ /* 0x000fe20000010868 */
[----:B------:R-:W2:Y:S01]  /*3cc0*/  SHFL.IDX PT, R145, R145, RZ, 0x1f ;  /* 0x00001fff91917589 */ /* 0x000ea200000e0000 */
[----:B----4-:R-:W-:Y:S02]  /*3cd0*/  @P2 FMUL.FTZ R159, R159, R126 ;  /* 0x0000007e9f9f2220 */ /* 0x010fe40000410000 */
[----:B------:R-:W-:Y:S01]  /*3ce0*/  FFMA.FTZ R146, R5, R146, R104 ;  /* 0x0000009205927223 */ /* 0x000fe20000010068 */
[----:B------:R-:W4:Y:S01]  /*3cf0*/  SHFL.IDX PT, R154, R154, RZ, 0x1f ;  /* 0x00001fff9a9a7589 */ /* 0x000f2200000e0000 */
[C---:B-1----:R-:W-:Y:S02]  /*3d00*/  @P2 FFMA.FTZ R106, R153.reuse, R126, R105 ;  /* 0x0000007e996a2223 */ /* 0x042fe40000010069 */
[----:B------:R-:W-:Y:S02]  /*3d10*/  @P2 FFMA.FTZ R159, R153, R150, -R159 ;  /* 0x00000096999f2223 */ /* 0x000fe4000001089f */
[----:B-----5:R-:W-:-:S02]  /*3d20*/  @P2 FADD.FTZ R126, R157, R106 ;  /* 0x0000006a9d7e2221 */ /* 0x020fc40000010000 */
[----:B------:R-:W-:Y:S02]  /*3d30*/  FMUL.FTZ R105, R130, R147 ;  /* 0x0000009382697220 */ /* 0x000fe40000410000 */
[----:B------:R-:W-:Y:S02]  /*3d40*/  @P2 FADD.FTZ R150, R158, R159 ;  /* 0x0000009f9e962221 */ /* 0x000fe40000010000 */
[-C--:B------:R-:W-:Y:S02]  /*3d50*/  FMUL.FTZ R151, R126, -R109.reuse ;  /* 0x8000006d7e977220 */ /* 0x080fe40000410000 */
[----:B------:R-:W-:Y:S02]  /*3d60*/  FMUL.FTZ R109, R150, -R109 ;  /* 0x8000006d966d7220 */ /* 0x000fe40000410000 */
[----:B------:R-:W-:Y:S02]  /*3d70*/  FFMA.FTZ R105, R132, R107, R105 ;  /* 0x0000006b84697223 */ /* 0x000fe40000010069 */
[----:B------:R-:W-:-:S02]  /*3d80*/  FFMA.FTZ R126, R126, R108, R109 ;  /* 0x0000006c7e7e7223 */ /* 0x000fc4000001006d */
[----:B------:R-:W-:Y:S02]  /*3d90*/  FFMA.FTZ R150, R150, R108, -R151 ;  /* 0x0000006c96967223 */ /* 0x000fe40000010897 */
[----:B------:R-:W-:Y:S02]  /*3da0*/  FADD.FTZ R126, -R141, R126 ;  /* 0x0000007e8d7e7221 */ /* 0x000fe40000010100 */
[----:B------:R-:W-:Y:S02]  /*3db0*/  FFMA.FTZ R148, R5, R148, R105 ;  /* 0x0000009405947223 */ /* 0x000fe40000010069 */
[----:B------:R-:W-:Y:S02]  /*3dc0*/  FMUL.FTZ R105, R135, R146 ;  /* 0x0000009287697220 */ /* 0x000fe40000410000 */
[----:B------:R-:W-:Y:S01]  /*3dd0*/  FADD.FTZ R127, R127, R150 ;  /* 0x000000967f7f7221 */ /* 0x000fe20000010000 */
[----:B------:R-:W-:Y:S01]  /*3de0*/  IADD3 R150, R61, 0xa0, RZ ;  /* 0x000000a03d967810 */ /* 0x000fe20007ffe0ff */
[----:B------:R-:W-:-:S02]  /*3df0*/  FMUL.FTZ R106, R140, -R126 ;  /* 0x8000007e8c6a7220 */ /* 0x000fc40000410000 */
[-C--:B------:R-:W-:Y:S02]  /*3e00*/  FMUL.FTZ R104, R135, R148.reuse ;  /* 0x0000009487687220 */ /* 0x080fe40000410000 */
[C---:B------:R-:W-:Y:S02]  /*3e10*/  FFMA.FTZ R105, R137.reuse, R148, R105 ;  /* 0x0000009489697223 */ /* 0x040fe40000010069 */
[-C--:B------:R-:W-:Y:S02]  /*3e20*/  FMUL.FTZ R109, R140, -R127.reuse ;  /* 0x8000007f8c6d7220 */ /* 0x080fe40000410000 */
[----:B------:R-:W-:Y:S02]  /*3e30*/  FFMA.FTZ R108, R142, R127, -R106 ;  /* 0x0000007f8e6c7223 */ /* 0x000fe4000001086a */
[----:B------:R-:W-:Y:S02]  /*3e40*/  FFMA.FTZ R104, R137, R146, -R104 ;  /* 0x0000009289687223 */ /* 0x000fe40000010868 */
[----:B------:R-:W-:-:S02]  /*3e50*/  FFMA.FTZ R105, R0, R139, R105 ;  /* 0x0000008b00697223 */ /* 0x000fc40000010069 */
[----:B------:R-:W-:Y:S02]  /*3e60*/  FFMA.FTZ R109, R142, R126, R109 ;  /* 0x0000007e8e6d7223 */ /* 0x000fe4000001006d */
[----:B------:R-:W-:Y:S02]  /*3e70*/  FADD.FTZ R125, R125, R108 ;  /* 0x0000006c7d7d7221 */ /* 0x000fe40000010000 */
[----:B------:R-:W-:Y:S02]  /*3e80*/  FFMA.FTZ R149, R0, R149, R104 ;  /* 0x0000009500957223 */ /* 0x000fe40000010068 */
[----:B------:R-:W-:Y:S02]  /*3e90*/  FMUL.FTZ R104, R140, R105 ;  /* 0x000000698c687220 */ /* 0x000fe40000410000 */
[----:B------:R-:W-:Y:S02]  /*3ea0*/  FADD.FTZ R124, -R124, R109 ;  /* 0x0000006d7c7c7221 */ /* 0x000fe40000010100 */
[----:B------:R-:W-:-:S02]  /*3eb0*/  FMUL.FTZ R109, R135, -R125 ;  /* 0x8000007d876d7220 */ /* 0x000fc40000410000 */
[-C--:B------:R-:W-:Y:S02]  /*3ec0*/  FMUL.FTZ R140, R140, R149.reuse ;  /* 0x000000958c8c7220 */ /* 0x080fe40000410000 */
[C---:B------:R-:W-:Y:S02]  /*3ed0*/  FFMA.FTZ R104, R142.reuse, R149, -R104 ;  /* 0x000000958e687223 */ /* 0x040fe40000010868 */
[-C--:B------:R-:W-:Y:S02]  /*3ee0*/  FMUL.FTZ R108, R135, -R124.reuse ;  /* 0x8000007c876c7220 */ /* 0x080fe40000410000 */
[----:B------:R-:W-:Y:S02]  /*3ef0*/  FFMA.FTZ R135, R137, R124, R109 ;  /* 0x0000007c89877223 */ /* 0x000fe4000001006d */
[----:B------:R-:W-:Y:S02]  /*3f00*/  FFMA.FTZ R106, R142, R105, R140 ;  /* 0x000000698e6a7223 */ /* 0x000fe4000001008c */
[----:B------:R-:W-:-:S02]  /*3f10*/  FFMA.FTZ R104, R119, R138, R104 ;  /* 0x0000008a77687223 */ /* 0x000fc40000010068 */
[----:B---3--:R-:W-:Y:S02]  /*3f20*/  FMUL.FTZ R109, R144, R43 ;  /* 0x0000002b906d7220 */ /* 0x008fe40000410000 */
[----:B------:R-:W-:Y:S02]  /*3f30*/  FFMA.FTZ R138, R137, R125, -R108 ;  /* 0x0000007d898a7223 */ /* 0x000fe4000001086c */
[----:B------:R-:W-:Y:S02]  /*3f40*/  FADD.FTZ R108, -R134, R135 ;  /* 0x00000087866c7221 */ /* 0x000fe40000010100 */
[----:B------:R-:W-:Y:S02]  /*3f50*/  FFMA.FTZ R106, R119, R136, R106 ;  /* 0x00000088776a7223 */ /* 0x000fe4000001006a */
[-C--:B0-----:R-:W-:Y:S02]  /*3f60*/  FFMA.FTZ R134, R143, R42.reuse, -R109 ;  /* 0x0000002a8f867223 */ /* 0x081fe4000001086d */
[----:B------:R-:W-:-:S02]  /*3f70*/  FMUL.FTZ R136, R144, R42 ;  /* 0x0000002a90887220 */ /* 0x000fc40000410000 */
[----:B------:R-:W-:Y:S02]  /*3f80*/  FADD.FTZ R109, R133, R138 ;  /* 0x0000008a856d7221 */ /* 0x000fe40000010000 */
[----:B------:R-:W-:Y:S02]  /*3f90*/  FMUL.FTZ R133, R130, -R108 ;  /* 0x8000006c82857220 */ /* 0x000fe40000410000 */
[----:B------:R-:W-:Y:S02]  /*3fa0*/  FFMA.FTZ R43, R143, R43, R136 ;  /* 0x0000002b8f2b7223 */ /* 0x000fe40000010088 */
[-C--:B------:R-:W-:Y:S01]  /*3fb0*/  FFMA.FTZ R136, R132, R109.reuse, -R133 ;  /* 0x0000006d84887223 */ /* 0x080fe20000010885 */
[----:B------:R-:W-:Y:S01]  /*3fc0*/  P2R R133, PR, RZ, 0x1 ;  /* 0x00000001ff857803 */ /* 0x000fe20000000000 */
[----:B------:R-:W-:Y:S02]  /*3fd0*/  FMUL.FTZ R133, R130, -R109 ;  /* 0x8000006d82857220 */ /* 0x000fe40000410000 */
[----:B------:R-:W-:-:S02]  /*3fe0*/  FMUL.FTZ R42, R144, R41 ;  /* 0x00000029902a7220 */ /* 0x000fc40000410000 */
[----:B------:R-:W-:Y:S02]  /*3ff0*/  FFMA.FTZ R132, R132, R108, R133 ;  /* 0x0000006c84847223 */ /* 0x000fe40000010085 */
[-C--:B------:R-:W-:Y:S02]  /*4000*/  FMUL.FTZ R144, R144, R40.reuse ;  /* 0x0000002890907220 */ /* 0x080fe40000410000 */
[----:B------:R-:W-:Y:S02]  /*4010*/  FADD.FTZ R129, -R129, R132 ;  /* 0x0000008481817221 */ /* 0x000fe40000010100 */
[----:B------:R-:W-:Y:S02]  /*4020*/  FADD.FTZ R130, R131, R136 ;  /* 0x0000008883827221 */ /* 0x000fe40000010000 */
[----:B------:R-:W-:Y:S02]  /*4030*/  FMUL.FTZ R132, R7, R27 ;  /* 0x0000001b07847220 */ /* 0x000fe40000410000 */
[----:B------:R-:W-:-:S02]  /*4040*/  FFMA.FTZ R40, R143, R40, -R42 ;  /* 0x000000288f287223 */ /* 0x000fc4000001082a */
[----:B------:R-:W-:Y:S01]  /*4050*/  FFMA.FTZ R41, R143, R41, R144 ;  /* 0x000000298f297223 */ /* 0x000fe20000010090 */
[----:B------:R-:W-:Y:S01]  /*4060*/  IADD3 R144, R61, 0x80, RZ ;  /* 0x000000803d907810 */ /* 0x000fe20007ffe0ff */
[----:B--2---:R-:W-:Y:S02]  /*4070*/  FADD.FTZ R42, R145, R134 ;  /* 0x00000086912a7221 */ /* 0x004fe40000010000 */
[----:B----4-:R-:W-:Y:S01]  /*4080*/  FADD.FTZ R43, R154, R43 ;  /* 0x0000002b9a2b7221 */ /* 0x010fe20000010000 */
[----:B------:R-:W-:Y:S01]  /*4090*/  LEA.HI.SX32 R154, R48, R48, 0x1b ;  /* 0x00000030309a7211 */ /* 0x000fe200078fdaff */
[----:B------:R-:W-:Y:S01]  /*40a0*/  FMUL.FTZ R135, R5, R28 ;  /* 0x0000001c05877220 */ /* 0x000fe20000410000 */
[----:B------:R-:W-:Y:S01]  /*40b0*/  LEA.HI.SX32 R144, R144, R61, 0x1b ;  /* 0x0000003d90907211 */ /* 0x000fe200078fdaff */
[----:B------:R-:W-:Y:S01]  /*40c0*/  FMUL.FTZ R134, R130, R27 ;  /* 0x0000001b82867220 */ /* 0x000fe20000410000 */
[----:B------:R0:W-:Y:S01]  /*40d0*/  @!P0 STS.128 [R10.X16+0x21b0], R40 ;  /* 0x0021b0280a008388 */ /* 0x0001e2000000cc00 */
[----:B------:R-:W-:-:S02]  /*40e0*/  FFMA.FTZ R133, R4, -R132, R107 ;  /* 0x8000008404857223 */ /* 0x000fc4000001006b */
[----:B------:R-:W-:Y:S02]  /*40f0*/  FMUL.FTZ R136, R129, R27 ;  /* 0x0000001b81887220 */ /* 0x000fe40000410000 */
[-C--:B------:R-:W-:Y:S02]  /*4100*/  FFMA.FTZ R131, R2, -R135.reuse, R146 ;  /* 0x8000008702837223 */ /* 0x080fe40000010092 */
[----:B------:R-:W-:Y:S02]  /*4110*/  FFMA.FTZ R132, R6, -R132, R147 ;  /* 0x8000008406847223 */ /* 0x000fe40000010093 */
[----:B------:R-:W-:Y:S02]  /*4120*/  FMUL.FTZ R137, R133, R136 ;  /* 0x0000008885897220 */ /* 0x000fe40000410000 */
[----:B------:R-:W-:Y:S02]  /*4130*/  FFMA.FTZ R135, R3, -R135, R148 ;  /* 0x8000008703877223 */ /* 0x000fe40000010094 */
[----:B------:R-:W-:-:S02]  /*4140*/  FMUL.FTZ R138, R109, R28 ;  /* 0x0000001c6d8a7220 */ /* 0x000fc40000410000 */
[----:B------:R-:W-:Y:S02]  /*4150*/  FMUL.FTZ R140, R108, R28 ;  /* 0x0000001c6c8c7220 */ /* 0x000fe40000410000 */
[-C--:B0-----:R-:W-:Y:S02]  /*4160*/  FMUL.FTZ R41, R133, R134.reuse ;  /* 0x0000008685297220 */ /* 0x081fe40000410000 */
[-C--:B------:R-:W-:Y:S02]  /*4170*/  FMUL.FTZ R139, R7, R134.reuse ;  /* 0x00000086078b7220 */ /* 0x080fe40000410000 */
[----:B------:R-:W-:Y:S02]  /*4180*/  FFMA.FTZ R137, R132, R134, R137 ;  /* 0x0000008684897223 */ /* 0x000fe40000010089 */
[C---:B------:R-:W-:Y:S01]  /*4190*/  FMUL.FTZ R40, R135.reuse, R140 ;  /* 0x0000008c87287220 */ /* 0x040fe20000410000 */
[----:B------:R-:W-:Y:S01]  /*41a0*/  STS [R154.X4+0x420], R139 ;  /* 0x0004208b9a007388 */ /* 0x000fe20000004800 */
[----:B------:R-:W-:-:S02]  /*41b0*/  FMUL.FTZ R42, R135, R138 ;  /* 0x0000008a872a7220 */ /* 0x000fc40000410000 */
[-C--:B------:R-:W-:Y:S02]  /*41c0*/  FFMA.FTZ R41, R132, R136.reuse, -R41 ;  /* 0x0000008884297223 */ /* 0x080fe40000010829 */
[----:B------:R-:W-:Y:S02]  /*41d0*/  FMUL.FTZ R134, R0, R25 ;  /* 0x0000001900867220 */ /* 0x000fe40000410000 */
[----:B------:R-:W-:Y:S02]  /*41e0*/  FMUL.FTZ R43, R7, R136 ;  /* 0x00000088072b7220 */ /* 0x000fe40000410000 */
[C---:B------:R-:W-:Y:S02]  /*41f0*/  FFMA.FTZ R40, R131.reuse, R138, R40 ;  /* 0x0000008a83287223 */ /* 0x040fe40000010028 */
[----:B------:R-:W-:Y:S01]  /*4200*/  FFMA.FTZ R42, R131, R140, -R42 ;  /* 0x0000008c832a7223 */ /* 0x000fe2000001082a */
[----:B------:R0:W-:Y:S01]  /*4210*/  STS [R44.X4+0x424], R43 ;  /* 0x0004242b2c007388 */ /* 0x0001e20000004800 */
[----:B------:R-:W-:-:S02]  /*4220*/  FADD.FTZ R137, RZ, R137 ;  /* 0x00000089ff897221 */ /* 0x000fc40000010000 */
[----:B------:R-:W-:Y:S02]  /*4230*/  FADD.FTZ R41, RZ, R41 ;  /* 0x00000029ff297221 */ /* 0x000fe40000010000 */
[----:B------:R-:W-:Y:S02]  /*4240*/  FFMA.FTZ R136, R120, -R134, R105 ;  /* 0x8000008678887223 */ /* 0x000fe40000010069 */
[-C--:B------:R-:W-:Y:S02]  /*4250*/  FMUL.FTZ R145, R124, R25.reuse ;  /* 0x000000197c917220 */ /* 0x080fe40000410000 */
[----:B------:R-:W-:Y:S02]  /*4260*/  FADD.FTZ R40, R137, R40 ;  /* 0x0000002889287221 */ /* 0x000fe40000010000 */
[----:B------:R-:W-:Y:S02]  /*4270*/  FADD.FTZ R41, R41, R42 ;  /* 0x0000002a29297221 */ /* 0x000fe40000010000 */
[----:B------:R-:W-:-:S02]  /*4280*/  FMUL.FTZ R143, R125, R25 ;  /* 0x000000197d8f7220 */ /* 0x000fc40000410000 */
[----:B------:R-:W-:Y:S02]  /*4290*/  FFMA.FTZ R137, R122, -R134, R149 ;  /* 0x800000867a897223 */ /* 0x000fe40000010095 */
[----:B------:R-:W-:Y:S02]  /*42a0*/  FMUL.FTZ R42, R136, R145 ;  /* 0x00000091882a7220 */ /* 0x000fe40000410000 */
[-C--:B------:R-:W-:Y:S02]  /*42b0*/  FMUL.FTZ R151, R0, R143.reuse ;  /* 0x0000008f00977220 */ /* 0x080fe40000410000 */
[-C--:B0-----:R-:W-:Y:S02]  /*42c0*/  FFMA.FTZ R43, R137, R143.reuse, R42 ;  /* 0x0000008f892b7223 */ /* 0x081fe4000001002a */
[----:B------:R-:W-:Y:S01]  /*42d0*/  FMUL.FTZ R42, R136, R143 ;  /* 0x0000008f882a7220 */ /* 0x000fe20000410000 */
[----:B------:R0:W-:Y:S01]  /*42e0*/  STS [R44.X4+0x430], R151 ;  /* 0x000430972c007388 */ /* 0x0001e20000004800 */
[----:B------:R-:W-:-:S02]  /*42f0*/  FMUL.FTZ R134, R127, R26 ;  /* 0x0000001a7f867220 */ /* 0x000fc40000410000 */
[----:B------:R-:W-:Y:S02]  /*4300*/  FMUL.FTZ R142, R126, R26 ;  /* 0x0000001a7e8e7220 */ /* 0x000fe40000410000 */
[----:B------:R-:W-:Y:S02]  /*4310*/  FMUL.FTZ R141, R5, R140 ;  /* 0x0000008c058d7220 */ /* 0x000fe40000410000 */
[-C--:B------:R-:W-:Y:S02]  /*4320*/  FFMA.FTZ R42, R137, R145.reuse, -R42 ;  /* 0x00000091892a7223 */ /* 0x080fe4000001082a */
[----:B------:R-:W-:Y:S01]  /*4330*/  FMUL.FTZ R139, R5, R138 ;  /* 0x0000008a058b7220 */ /* 0x000fe20000410000 */
[----:B------:R1:W-:Y:S01]  /*4340*/  STS [R44.X4+0x42c], R141 ;  /* 0x00042c8d2c007388 */ /* 0x0003e20000004800 */
[C---:B------:R-:W-:Y:S02]  /*4350*/  FMUL.FTZ R140, R119.reuse, R26 ;  /* 0x0000001a778c7220 */ /* 0x040fe40000410000 */
[----:B------:R-:W-:Y:S01]  /*4360*/  FMUL.FTZ R145, R0, R145 ;  /* 0x0000009100917220 */ /* 0x000fe20000410000 */
[----:B------:R2:W-:Y:S01]  /*4370*/  STS [R44.X4+0x428], R139 ;  /* 0x0004288b2c007388 */ /* 0x0005e20000004800 */
[----:B------:R-:W-:-:S02]  /*4380*/  FMUL.FTZ R143, R119, R134 ;  /* 0x00000086778f7220 */ /* 0x000fc40000410000 */
[----:B0-----:R-:W-:Y:S01]  /*4390*/  FMUL.FTZ R151, R119, R142 ;  /* 0x0000008e77977220 */ /* 0x001fe20000410000 */
[----:B------:R0:W-:Y:S01]  /*43a0*/  STS [R44.X4+0x434], R145 ;  /* 0x000434912c007388 */ /* 0x0001e20000004800 */
[----:B------:R-:W-:Y:S02]  /*43b0*/  FFMA.FTZ R138, R121, -R140, R106 ;  /* 0x8000008c798a7223 */ /* 0x000fe4000001006a */
[----:B------:R-:W-:Y:S01]  /*43c0*/  FADD.FTZ R40, R40, R43 ;  /* 0x0000002b28287221 */ /* 0x000fe20000010000 */
[----:B------:R3:W-:Y:S01]  /*43d0*/  STS [R44.X4+0x438], R143 ;  /* 0x0004388f2c007388 */ /* 0x0007e20000004800 */
[C---:B-1----:R-:W-:Y:S02]  /*43e0*/  FMUL.FTZ R141, R138.reuse, R134 ;  /* 0x000000868a8d7220 */ /* 0x042fe40000410000 */
[----:B--2---:R-:W-:Y:S01]  /*43f0*/  FFMA.FTZ R139, R123, -R140, R104 ;  /* 0x8000008c7b8b7223 */ /* 0x004fe20000010068 */
[----:B------:R-:W-:Y:S01]  /*4400*/  STS [R44.X4+0x43c], R151 ;  /* 0x00043c972c007388 */ /* 0x000fe20000004800 */
[----:B------:R-:W-:Y:S01]  /*4410*/  FMUL.FTZ R140, R138, R142 ;  /* 0x0000008e8a8c7220 */ /* 0x000fe20000410000 */
[-C--:B0-----:R-:W-:Y:S01]  /*4420*/  LEA.HI.SX32 R145, R150, R61.reuse, 0x1b ;  /* 0x0000003d96917211 */ /* 0x081fe200078fdaff */
[----:B------:R-:W-:Y:S01]  /*4430*/  FADD.FTZ R41, R41, R42 ;  /* 0x0000002a29297221 */ /* 0x000fe20000010000 */
[----:B------:R-:W-:Y:S01]  /*4440*/  BAR.SYNC.DEFER_BLOCKING 0x0 ;  /* 0x0000000000007b1d */ /* 0x000fe20000010000 */
[----:B------:R-:W-:Y:S01]  /*4450*/  FFMA.FTZ R153, R139, R134, R140 ;  /* 0x000000868b997223 */ /* 0x000fe2000001008c */
[----:B------:R-:W-:Y:S01]  /*4460*/  IADD3 R42, R61, 0x60, RZ ;  /* 0x000000603d2a7810 */ /* 0x000fe20007ffe0ff */
[----:B------:R-:W-:Y:S01]  /*4470*/  FFMA.FTZ R134, R139, R142, -R141 ;  /* 0x0000008e8b867223 */ /* 0x000fe2000001088d */
[----:B------:R-:W-:Y:S01]  /*4480*/  IADD3 R142, R61, 0x40, RZ ;  /* 0x000000403d8e7810 */ /* 0x000fe20007ffe0ff */
[----:B------:R-:W-:Y:S01]  /*4490*/  FADD.FTZ R140, R40, R153 ;  /* 0x00000099288c7221 */ /* 0x000fe20000010000 */
[----:B------:R-:W-:Y:S01]  /*44a0*/  LEA R153, R30, -R61, 0x1 ;  /* 0x8000003d1e997211 */ /* 0x000fe200078e08ff */
[----:B------:R-:W-:Y:S01]  /*44b0*/  FADD.FTZ R134, R41, R134 ;  /* 0x0000008629867221 */ /* 0x000fe20000010000 */
[----:B------:R-:W-:Y:S01]  /*44c0*/  IADD3 R40, R61, 0x20, RZ ;  /* 0x000000203d287810 */ /* 0x000fe20007ffe0ff */
[----:B------:R-:W-:Y:S01]  /*44d0*/  FFMA.FTZ R107, -R14, R107, -RZ ;  /* 0x0000006b0e6b7223 */ /* 0x000fe200000109ff */
[----:B------:R-:W-:Y:S01]  /*44e0*/  ISETP.GE.AND P0, PT, R153, 0x1, PT ;  /* 0x000000019900780c */ /* 0x000fe20003f06270 */
[C---:B------:R-:W-:Y:S01]  /*44f0*/  FFMA.FTZ R41, -R13.reuse, R148, -RZ ;  /* 0x000000940d297223 */ /* 0x040fe200000109ff */
[-C--:B------:R-:W-:Y:S01]  /*4500*/  LEA.HI.SX32 R141, R40, R61.reuse, 0x1b ;  /* 0x0000003d288d7211 */ /* 0x080fe200078fdaff */
[----:B------:R-:W-:Y:S01]  /*4510*/  FMUL.FTZ R157, R13, R146 ;  /* 0x000000920d9d7220 */ /* 0x000fe20000410000 */
[----:B------:R-:W-:Y:S01]  /*4520*/  LEA.HI.SX32 R142, R142, R61, 0x1b ;  /* 0x0000003d8e8e7211 */ /* 0x000fe200078fdaff */
[----:B------:R-:W-:Y:S01]  /*4530*/  FMUL.FTZ R159, R12, R149 ;  /* 0x000000950c9f7220 */ /* 0x000fe20000410000 */
[----:B---3--:R-:W-:Y:S01]  /*4540*/  LEA.HI.SX32 R143, R42, R61, 0x1b ;  /* 0x0000003d2a8f7211 */ /* 0x008fe200078fdaff */
        /* <DEDUP_REMOVED lines=45> */
[C---:B------:R-:W-:Y:S02]  /*4820*/  IMAD R161, R113.reuse, UR6, R160 ;  /* 0x0000000671a17c24 */ /* 0x040fe4000f8e02a0 */
[----:B------:R-:W-:Y:S02]  /*4830*/  IMAD R163, R113, UR4, R162 ;  /* 0x0000000471a37c24 */ /* 0x000fe4000f8e02a2 */
[----:B------:R-:W-:-:S04]  /*4840*/  IMAD.WIDE.U32 R104, R115, UR6, R104 ;  /* 0x0000000673687c25 */ /* 0x000fc8000f8e0068 */
[----:B------:R-:W-:Y:S01]  /*4850*/  IMAD.WIDE.U32 R42, R115, UR4, R42 ;  /* 0x00000004732a7c25 */ /* 0x000fe2000f8e002a */
[----:B------:R-:W-:Y:S02]  /*4860*/  IADD3 R161, R161, R105, RZ ;  /* 0x00000069a1a17210 */ /* 0x000fe40007ffe0ff */
[----:B------:R-:W-:Y:S01]  /*4870*/  LEA R165, P0, R104, c[0x0][0x318], 0x3 ;  /* 0x0000c60068a57a11 */ /* 0x000fe200078018ff */
[C---:B------:R-:W-:Y:S01]  /*4880*/  IMAD R159, R128.reuse, c[0x0][0x2b0], RZ ;  /* 0x0000ac00809f7a24 */ /* 0x040fe200078e02ff */
[----:B------:R-:W-:Y:S01]  /*4890*/  IADD3 R163, R163, R43, RZ ;  /* 0x0000002ba3a37210 */ /* 0x000fe20007ffe0ff */
[----:B------:R-:W-:Y:S01]  /*48a0*/  IMAD R128, R128, c[0x0][0x2d0], RZ ;  /* 0x0000b40080807a24 */ /* 0x000fe200078e02ff */
[----:B------:R-:W-:Y:S01]  /*48b0*/  LEA R43, P1, R42, c[0x0][0x320], 0x3 ;  /* 0x0000c8002a2b7a11 */ /* 0x000fe200078218ff */
[----:B------:R-:W-:Y:S01]  /*48c0*/  IMAD R159, R10, c[0x0][0x2b4], R159 ;  /* 0x0000ad000a9f7a24 */ /* 0x000fe200078e029f */
[----:B------:R-:W-:Y:S01]  /*48d0*/  LEA.HI.X R161, R104, c[0x0][0x31c], R161, 0x3, P0 ;  /* 0x0000c70068a17a11 */ /* 0x000fe200000f1ca1 */
[----:B------:R-:W-:Y:S01]  /*48e0*/  IMAD.WIDE.U32 R40, R10, c[0x0][0x2b0], R106 ;  /* 0x0000ac000a287a25 */ /* 0x000fe200078e006a */
[----:B------:R-:W-:-:S03]  /*48f0*/  LEA.HI.X R163, R42, c[0x0][0x324], R163, 0x3, P1 ;  /* 0x0000c9002aa37a11 */ /* 0x000fc600008f1ca3 */
        /* <DEDUP_REMOVED lines=10> */
.L_x_13680:
[----:B01234-:R-:W-:Y:S05]  /*49a0*/  BSYNC B0 ;  /* 0x0000000000007941 */ /* 0x01ffea0003800000 */
.L_x_13679:
        /* <DEDUP_REMOVED lines=18> */
.L_x_13682:
[----:B------:R-:W-:Y:S05]  /*4ad0*/  BSYNC B0 ;  /* 0x0000000000007941 */ /* 0x000fea0003800000 */
.L_x_13681:
[----:B01----:R0:W1:Y:S01]  /*4ae0*/  LDS R141, [R142.X4+0x940] ;  /* 0x000940008e8d7984 */ /* 0x0030620000004800 */
        /* <DEDUP_REMOVED lines=8> */
.L_x_13684:
[----:B------:R-:W-:Y:S05]  /*4b70*/  BSYNC B0 ;  /* 0x0000000000007941 */ /* 0x000fea0003800000 */
.L_x_13683:
[----:B------:R-:W3:Y:S01]  /*4b80*/  LDS R143, [R143.X4+0x9c0] ;  /* 0x0009c0008f8f7984 */ /* 0x000ee20000004800 */
[----:B------:R-:W-:Y:S01]  /*4b90*/  BSSY B0, `(.L_x_13685) ;  /* 0x0000008000007945 */ /* 0x000fe20003800000 */
[----:B------:R-:W-:Y:S05]  /*4ba0*/  @!P1 BRA `(.L_x_13686) ;  /* 0x0000006000009947 */ /* 0x000fea0003800000 */
[----:B--2---:R-:W-:-:S04]  /*4bb0*/  IMAD.WIDE.U32 R42, R155, c[0x0][0x2b0], R86 ;  /* 0x0000ac009b2a7a25 */ /* 0x004fc800078e0056 */
[----:B------:R-:W-:Y:S01]  /*4bc0*/  IMAD.WIDE.U32 R40, R155, c[0x0][0x2d0], R72 ;  /* 0x0000b4009b287a25 */ /* 0x000fe200078e0048 */
[----:B------:R-:W-:-:S04]  /*4bd0*/  IADD3 R43, R105, R43, RZ ;  /* 0x0000002b692b7210 */ /* 0x000fc80007ffe0ff */
[----:B------:R-:W-:Y:S01]  /*4be0*/  IADD3 R41, R107, R41, RZ ;  /* 0x000000296b297210 */ /* 0x000fe20007ffe0ff */
[----:B------:R2:W-:Y:S04]  /*4bf0*/  RED.E.ADD.F32.FTZ.RN.STRONG.GPU [R42.64], R148 ;  /* 0x000000942a00798e */ /* 0x0005e8000c10e788 */
[----:B---3--:R2:W-:Y:S02]  /*4c00*/  RED.E.ADD.F32.FTZ.RN.STRONG.GPU [R40.64], R143 ;  /* 0x0000008f2800798e */ /* 0x0085e4000c10e788 */
.L_x_13686:
[----:B------:R-:W-:Y:S05]  /*4c10*/  BSYNC B0 ;  /* 0x0000000000007941 */ /* 0x000fea0003800000 */
.L_x_13685:
        /* <DEDUP_REMOVED lines=9> */
.L_x_13688:
[----:B------:R-:W-:Y:S05]  /*4cb0*/  BSYNC B0 ;  /* 0x0000000000007941 */ /* 0x000fea0003800000 */
.L_x_13687:
        /* <DEDUP_REMOVED lines=9> */
.L_x_13690:
[----:B------:R-:W-:Y:S05]  /*4d50*/  BSYNC B0 ;  /* 0x0000000000007941 */ /* 0x000fea0003800000 */
.L_x_13689:
[----:B--2-4-:R2:W4:Y:S01]  /*4d60*/  LDS R141, [R46.X4+0xb40] ;  /* 0x000b40002e8d7984 */ /* 0x0145220000004800 */
        /* <DEDUP_REMOVED lines=8> */
.L_x_13692:
[----:B------:R-:W-:Y:S05]  /*4df0*/  BSYNC B0 ;  /* 0x0000000000007941 */ /* 0x000fea0003800000 */
.L_x_13691:
[----:B-1--4-:R1:W4:Y:S01]  /*4e00*/  LDS R141, [R45.X4+0xbc0] ;  /* 0x000bc0002d8d7984 */ /* 0x0123220000004800 */
        /* <DEDUP_REMOVED lines=8> */
.L_x_13694:
[----:B------:R-:W-:Y:S05]  /*4e90*/  BSYNC B0 ;  /* 0x0000000000007941 */ /* 0x000fea0003800000 */
.L_x_13693:
        /* <DEDUP_REMOVED lines=27> */
[-C--:B------:R-:W-:Y:S02]  /*5050*/  FFMA.FTZ R41, R62, R126.reuse, -R41 ;  /* 0x0000007e3e297223 */ /* 0x080fe40000010829 */
[----:B------:R-:W-:Y:S01]  /*5060*/  FMUL.FTZ R126, R121, R126 ;  /* 0x0000007e797e7220 */ /* 0x000fe20000410000 */
[----:B------:R-:W5:Y:S01]  /*5070*/  SHFL.DOWN PT, R105, R134, 0x8, 0x1f ;  /* 0x09001f0086697f89 */ /* 0x000f6200000e0000 */
[----:B------:R-:W-:Y:S02]  /*5080*/  FMUL.FTZ R41, R138, R41 ;  /* 0x000000298a297220 */ /* 0x000fe40000410000 */
[----:B------:R-:W-:-:S02]  /*5090*/  FFMA.FTZ R126, R123, R127, R126 ;  /* 0x0000007f7b7e7223 */ /* 0x000fc4000001007e */
[----:B------:R-:W-:Y:S02]  /*50a0*/  FFMA.FTZ R139, R139, R40, R41 ;  /* 0x000000288b8b7223 */ /* 0x000fe40000010029 */
[CC--:B------:R-:W-:Y:S02]  /*50b0*/  FMUL.FTZ R41, R63.reuse, R125.reuse ;  /* 0x0000007d3f297220 */ /* 0x0c0fe40000410000 */
[----:B------:R-:W-:Y:S02]  /*50c0*/  FMUL.FTZ R40, R63, R124 ;  /* 0x0000007c3f287220 */ /* 0x000fe40000410000 */
[----:B------:R-:W-:Y:S02]  /*50d0*/  FFMA.FTZ R139, R119, R126, R139 ;  /* 0x0000007e778b7223 */ /* 0x000fe4000001008b */
[----:B------:R-:W-:Y:S02]  /*50e0*/  FFMA.FTZ R42, R62, R125, R40 ;  /* 0x0000007d3e2a7223 */ /* 0x000fe40000010028 */
[----:B------:R-:W-:-:S02]  /*50f0*/  FFMA.FTZ R17, R126, R26, R17 ;  /* 0x0000001a7e117223 */ /* 0x000fc40000010011 */
[----:B------:R-:W-:Y:S02]  /*5100*/  FADD.FTZ R24, R139, R24 ;  /* 0x000000188b187221 */ /* 0x000fe40000010000 */
[----:B-1----:R-:W-:Y:S02]  /*5110*/  @!P0 FADD.FTZ R140, R140, R43 ;  /* 0x0000002b8c8c8221 */ /* 0x002fe40000010000 */
[----:B------:R-:W-:Y:S02]  /*5120*/  FFMA.FTZ R43, R122, R125, R120 ;  /* 0x0000007d7a2b7223 */ /* 0x000fe40000010078 */
[----:B-----5:R-:W-:Y:S01]  /*5130*/  @!P0 FADD.FTZ R134, R134, R105 ;  /* 0x0000006986868221 */ /* 0x020fe20000010000 */
[----:B------:R-:W1:Y:S01]  /*5140*/  SHFL.DOWN PT, R107, R140, 0x10, 0x1f ;  /* 0x0a001f008c6b7f89 */ /* 0x000e6200000e0000 */
[----:B------:R-:W-:Y:S01]  /*5150*/  FFMA.FTZ R105, R62, R124, -R41 ;  /* 0x0000007c3e697223 */ /* 0x000fe20000010829 */
[----:B------:R-:W-:Y:S01]  /*5160*/  ISETP.GT.AND P0, PT, R52, 0xf, PT ;  /* 0x0000000f3400780c */ /* 0x000fe20003f04270 */
[----:B------:R-:W-:Y:S01]  /*5170*/  FMUL.FTZ R41, R63, R109 ;  /* 0x0000006d3f297220 */ /* 0x000fe20000410000 */
[----:B----4-:R-:W4:Y:S01]  /*5180*/  SHFL.DOWN PT, R141, R134, 0x10, 0x1f ;  /* 0x0a001f00868d7f89 */ /* 0x010f2200000e0000 */
[----:B------:R-:W-:-:S02]  /*5190*/  FMUL.FTZ R105, R136, R105 ;  /* 0x0000006988697220 */ /* 0x000fc40000410000 */
[C---:B------:R-:W-:Y:S02]  /*51a0*/  FFMA.FTZ R40, R62.reuse, R108, -R41 ;  /* 0x0000006c3e287223 */ /* 0x040fe40000010829 */
[----:B------:R-:W-:Y:S02]  /*51b0*/  FFMA.FTZ R105, R137, R42, R105 ;  /* 0x0000002a89697223 */ /* 0x000fe40000010069 */
[C---:B------:R-:W-:Y:S02]  /*51c0*/  FMUL.FTZ R42, R63.reuse, R130 ;  /* 0x000000823f2a7220 */ /* 0x040fe40000410000 */
[C---:B------:R-:W-:Y:S02]  /*51d0*/  FMUL.FTZ R108, R63.reuse, R108 ;  /* 0x0000006c3f6c7220 */ /* 0x040fe40000410000 */
[-C--:B------:R-:W-:Y:S02]  /*51e0*/  FMUL.FTZ R63, R63, R129.reuse ;  /* 0x000000813f3f7220 */ /* 0x080fe40000410000 */
[----:B------:R-:W-:-:S02]  /*51f0*/  FFMA.FTZ R42, R62, R129, -R42 ;  /* 0x000000813e2a7223 */ /* 0x000fc4000001082a */
[----:B------:R-:W-:Y:S02]  /*5200*/  FMUL.FTZ R135, R135, R40 ;  /* 0x0000002887877220 */ /* 0x000fe40000410000 */
[----:B------:R-:W-:Y:S02]  /*5210*/  FMUL.FTZ R129, R4, R129 ;  /* 0x0000008104817220 */ /* 0x000fe40000410000 */
[----:B------:R-:W-:Y:S02]  /*5220*/  FFMA.FTZ R108, R62, R109, R108 ;  /* 0x0000006d3e6c7223 */ /* 0x000fe4000001006c */
[----:B-1----:R-:W-:Y:S02]  /*5230*/  @!P0 FADD.FTZ R140, R140, R107 ;  /* 0x0000006b8c8c8221 */ /* 0x002fe40000010000 */
[----:B------:R-:W-:Y:S02]  /*5240*/  FFMA.FTZ R63, R62, R130, R63 ;  /* 0x000000823e3f7223 */ /* 0x000fe4000001003f */
[----:B----4-:R-:W-:Y:S01]  /*5250*/  @!P0 FADD.FTZ R134, R134, R141 ;  /* 0x0000008d86868221 */ /* 0x010fe20000010000 */
[----:B------:R-:W-:Y:S01]  /*5260*/  MOV R40, R140 ;  /* 0x0000008c00287202 */ /* 0x000fe20000000f00 */
[----:B------:R-:W-:-:S02]  /*5270*/  FMUL.FTZ R42, R133, R42 ;  /* 0x0000002a852a7220 */ /* 0x000fc40000410000 */
[----:B------:R-:W-:Y:S01]  /*5280*/  FFMA.FTZ R108, R131, R108, R135 ;  /* 0x0000006c836c7223 */ /* 0x000fe20000010087 */
[----:B------:R-:W-:Y:S01]  /*5290*/  MOV R41, R134 ;  /* 0x0000008600297202 */ /* 0x000fe20000000f00 */
[----:B------:R-:W-:Y:S02]  /*52a0*/  FFMA.FTZ R6, R6, R130, R129 ;  /* 0x0000008206067223 */ /* 0x000fe40000010081 */
[----:B------:R-:W-:Y:S02]  /*52b0*/  FFMA.FTZ R42, R132, R63, R42 ;  /* 0x0000003f842a7223 */ /* 0x000fe4000001002a */
[----:B------:R1:W-:Y:S01]  /*52c0*/  @!P1 STS.64 [0xc68], R40 ;  /* 0x000c6828ff009388 */ /* 0x0003e20000000a00 */
[----:B------:R-:W-:Y:S02]  /*52d0*/  FFMA.FTZ R0, R0, R43, R105 ;  /* 0x0000002b00007223 */ /* 0x000fe40000010069 */
[----:B------:R-:W-:Y:S02]  /*52e0*/  FFMA.FTZ R5, R5, R2, R108 ;  /* 0x0000000205057223 */ /* 0x000fe4000001006c */
        /* <DEDUP_REMOVED lines=14> */
.L_x_13696:
[----:B-1----:R-:W-:Y:S05]  /*53d0*/  BSYNC B0 ;  /* 0x0000000000007941 */ /* 0x002fea0003800000 */
.L_x_13695:
[----:B------:R-:W-:Y:S02]  /*53e0*/  IADD3 R10, R10, 0x1, RZ ;  /* 0x000000010a0a7810 */ /* 0x000fe40007ffe0ff */
[----:B------:R-:W-:Y:S02]  /*53f0*/  IADD3 R9, P1, R9, 0x1, RZ ;  /* 0x0000000109097810 */ /* 0x000fe40007f3e0ff */
[----:B------:R-:W-:Y:S02]  /*5400*/  ISETP.GE.AND P0, PT, R10, c[0x0][0x16c], PT ;  /* 0x00005b000a007a0c */ /* 0x000fe40003f06270 */
[----:B------:R-:W-:-:S11]  /*5410*/  IADD3.X R8, RZ, R8, RZ, P1, !PT ;  /* 0x00000008ff087210 */ /* 0x000fd60000ffe4ff */
[----:B------:R-:W-:Y:S01]  /*5420*/  @P0 CALL.REL.NOINC `(.L_x_13666) ;  /* 0x0000001000000944 */ /* 0x000fe20003c00000 */
[----:B------:R-:W-:Y:S05]  /*5430*/  BRA `(.L_x_13697) ;  /* 0xffffc8f000007947 */ /* 0x000fea000383ffff */
.L_x_13666:
        /* <DEDUP_REMOVED lines=18> */
[----:B---3--:R2:W3:Y:S04]  /*5560*/  @!P2 LDG.E.U16 R6, [R12.64+0x80] ;  /* 0x000080080c06a981 */ /* 0x0084e8000c1e1500 */
[----:B------:R0:W3:Y:S01]  /*5570*/  @!P3 LDG.E.U16 R8, [R14.64+0xc0] ;  /* 0x0000c0080e08b981 */ /* 0x0000e2000c1e1500 */
[----:B------:R-:W-:-:S02]  /*5580*/  SHF.L.U32 R67, R52, 0x1, RZ ;  /* 0x0000000134437819 */ /* 0x000fc400000006ff */
[----:B------:R-:W-:Y:S02]  /*5590*/  ISETP.NE.AND P0, PT, R61, RZ, PT ;  /* 0x000000ff3d00720c */ /* 0x000fe40003f05270 */
[----:B-1----:R-:W-:Y:S01]  /*55a0*/  F2FP.BF16.PACK_AB R11, R17, R18 ;  /* 0x00000012110b723e */ /* 0x002fe200000010ff */
[----:B--2---:R-:W-:-:S04]  /*55b0*/  IMAD R12, R113, c[0x0][0x2d8], RZ ;  /* 0x0000b600710c7a24 */ /* 0x004fc800078e02ff */
[----:B------:R-:W-:Y:S01]  /*55c0*/  IMAD R41, R115, c[0x0][0x2dc], R12 ;  /* 0x0000b70073297a24 */ /* 0x000fe200078e020c */
[----:B------:R-:W-:Y:S01]  /*55d0*/  IADD3 R63, R50, -c[0x0][0x174], RZ ;  /* 0x80005d00323f7a10 */ /* 0x000fe20007ffe0ff */
[----:B0-----:R-:W-:-:S04]  /*55e0*/  IMAD R15, R117, c[0x0][0x2e0], RZ ;  /* 0x0000b800750f7a24 */ /* 0x001fc800078e02ff */
[----:B------:R-:W-:Y:S02]  /*55f0*/  IMAD R63, R63, -0x80, RZ ;  /* 0xffffff803f3f7824 */ /* 0x000fe400078e02ff */
[----:B------:R-:W-:-:S03]  /*5600*/  IMAD R15, R118, c[0x0][0x2e4], R15 ;  /* 0x0000b900760f7a24 */ /* 0x000fc600078e020f */
[----:B------:R-:W-:Y:S01]  /*5610*/  SHF.R.S32.HI R65, RZ, 0x1f, R63 ;  /* 0x0000001fff417819 */ /* 0x000fe2000001143f */
[----:B------:R-:W-:Y:S01]  /*5620*/  BSSY B0, `(.L_x_13698) ;  /* 0x000004c000007945 */ /* 0x000fe20003800000 */
[----:B----4-:R-:W-:Y:S04]  /*5630*/  STS.U16 [R67], R0 ;  /* 0x0000000043007388 */ /* 0x010fe80000000400 */
[----:B-----5:R-:W-:Y:S04]  /*5640*/  STS.U16 [R67+0x40], R4 ;  /* 0x0000400443007388 */ /* 0x020fe80000000400 */
[----:B---3--:R-:W-:Y:S04]  /*5650*/  STS.U16 [R67+0x80], R6 ;  /* 0x0000800643007388 */ /* 0x008fe80000000400 */
[----:B------:R-:W-:Y:S01]  /*5660*/  STS.U16 [R67+0xc0], R8 ;  /* 0x0000c00843007388 */ /* 0x000fe20000000400 */
[----:B------:R-:W-:-:S06]  /*5670*/  NOP ;  /* 0x0000000000007918 */ /* 0x000fcc0000000000 */
[----:B------:R-:W0:Y:S02]  /*5680*/  LDS.64 R26, [R29] ;  /* 0x000000001d1a7984 */ /* 0x000e240000000a00 */
[----:B0-----:R-:W-:-:S05]  /*5690*/  PRMT R3, RZ, 0x5410, R26 ;  /* 0x00005410ff037816 */ /* 0x001fca000000001a */
[----:B------:R-:W-:Y:S01]  /*56a0*/  FADD.FTZ R2, R3, R114 ;  /* 0x0000007203027221 */ /* 0x000fe20000010000 */
[----:B------:R-:W-:-:S05]  /*56b0*/  PRMT R3, RZ, 0x7610, R26 ;  /* 0x00007610ff037816 */ /* 0x000fca000000001a */
[----:B------:R-:W-:Y:S01]  /*56c0*/  FADD.FTZ R10, R3, R114 ;  /* 0x00000072030a7221 */ /* 0x000fe20000010000 */
[----:B------:R-:W-:Y:S01]  /*56d0*/  BAR.SYNC.DEFER_BLOCKING 0x0 ;  /* 0x0000000000007b1d */ /* 0x000fe20000010000 */
[----:B------:R-:W-:-:S03]  /*56e0*/  FSETP.GTU.FTZ.AND P1, PT, R2, 20, PT ;  /* 0x41a000000200780b */ /* 0x000fc60003f3c000 */
[----:B------:R-:W-:Y:S02]  /*56f0*/  FSETP.GTU.FTZ.AND P2, PT, R10, 20, PT ;  /* 0x41a000000a00780b */ /* 0x000fe40003f5c000 */
[----:B------:R-:W-:-:S08]  /*5700*/  PRMT R3, RZ, 0x5410, R27 ;  /* 0x00005410ff037816 */ /* 0x000fd0000000001b */
[----:B------:R-:W-:-:S03]  /*5710*/  @!P1 FMUL.FTZ R0, R2, -1.4426950216293334961 ;  /* 0xbfb8aa3b02009820 */ /* 0x000fc60000410000 */
[----:B------:R-:W-:Y:S01]  /*5720*/  @!P2 FMUL.FTZ R2, R10, -1.4426950216293334961 ;  /* 0xbfb8aa3b0a02a820 */ /* 0x000fe20000410000 */
[----:B------:R-:W-:Y:S01]  /*5730*/  F2FP.BF16.PACK_AB R10, R19, R20 ;  /* 0x00000014130a723e */ /* 0x000fe200000010ff */
[----:B------:R-:W-:Y:S01]  /*5740*/  FADD.FTZ R4, R3, R114 ;  /* 0x0000007203047221 */ /* 0x000fe20000010000 */
[----:B------:R-:W-:-:S03]  /*5750*/  PRMT R3, RZ, 0x7610, R27 ;  /* 0x00007610ff037816 */ /* 0x000fc6000000001b */
[----:B------:R-:W-:Y:S01]  /*5760*/  STS.64 [R29], R10 ;  /* 0x0000000a1d007388 */ /* 0x000fe20000000a00 */
[----:B------:R-:W-:-:S06]  /*5770*/  NOP ;  /* 0x0000000000007918 */ /* 0x000fcc0000000000 */
        /* <DEDUP_REMOVED lines=8> */
[----:B------:R-:W-:-:S11]  /*5800*/  FSETP.GTU.FTZ.AND P3, PT, R4, 20, PT ;  /* 0x41a000000400780b */ /* 0x000fd60003f7c000 */
[----:B------:R-:W-:-:S06]  /*5810*/  @!P4 FMUL.FTZ R8, R8, -1.4426950216293334961 ;  /* 0xbfb8aa3b0808c820 */ /* 0x000fcc0000410000 */
[----:B------:R-:W0:Y:S01]  /*5820*/  @!P4 MUFU.EX2 R8, R8 ;  /* 0x000000080008c308 */ /* 0x000e220000000800 */
[----:B------:R-:W1:Y:S01]  /*5830*/  LDS R10, [0x100] ;  /* 0x00010000ff0a7984 */ /* 0x000e620000000800 */
[----:B------:R-:W-:-:S06]  /*5840*/  @!P3 FMUL.FTZ R3, R4, -1.4426950216293334961 ;  /* 0xbfb8aa3b0403b820 */ /* 0x000fcc0000410000 */
[----:B------:R-:W2:Y:S08]  /*5850*/  @!P2 MUFU.EX2 R2, R2 ;  /* 0x000000020002a308 */ /* 0x000eb00000000800 */
[----:B------:R-:W3:Y:S01]  /*5860*/  @!P1 MUFU.EX2 R0, R0 ;  /* 0x0000000000009308 */ /* 0x000ee20000000800 */
[----:B0-----:R-:W-:-:S07]  /*5870*/  @!P4 FADD.FTZ R8, R8, 1 ;  /* 0x3f8000000808c421 */ /* 0x001fce0000010000 */
[----:B------:R0:W4:Y:S01]  /*5880*/  @!P3 MUFU.EX2 R6, R3 ;  /* 0x000000030006b308 */ /* 0x0001220000000800 */
[----:B--2---:R-:W-:-:S07]  /*5890*/  @!P2 FADD.FTZ R4, R2, 1 ;  /* 0x3f8000000204a421 */ /* 0x004fce0000010000 */
[----:B------:R-:W2:Y:S01]  /*58a0*/  @!P4 MUFU.RCP R13, R8 ;  /* 0x00000008000dc308 */ /* 0x000ea20000001000 */
[----:B0-----:R-:W-:-:S04]  /*58b0*/  IMAD.WIDE.U32 R2, R115, c[0x0][0x2d8], RZ ;  /* 0x0000b60073027a25 */ /* 0x001fc800078e00ff */
[----:B---3--:R-:W-:Y:S01]  /*58c0*/  @!P1 FADD.FTZ R0, R0, 1 ;  /* 0x3f80000000009421 */ /* 0x008fe20000010000 */
[----:B------:R-:W-:Y:S01]  /*58d0*/  IADD3 R3, R3, R41, RZ ;  /* 0x0000002903037210 */ /* 0x000fe20007ffe0ff */
[----:B----4-:R-:W-:-:S04]  /*58e0*/  @!P3 FADD.FTZ R6, R6, 1 ;  /* 0x3f8000000606b421 */ /* 0x010fc80000010000 */
[----:B------:R-:W0:Y:S01]  /*58f0*/  @!P1 MUFU.RCP R0, R0 ;  /* 0x0000000000009308 */ /* 0x000e220000001000 */
[----:B------:R-:W-:-:S04]  /*5900*/  IMAD.WIDE.U32 R2, R118, c[0x0][0x2e0], R2 ;  /* 0x0000b80076027a25 */ /* 0x000fc800078e0002 */
[----:B--2---:R-:W-:Y:S01]  /*5910*/  @!P4 FMUL.FTZ R24, R24, R13 ;  /* 0x0000000d1818c220 */ /* 0x004fe20000410000 */
[----:B-1----:R-:W-:Y:S02]  /*5920*/  ISETP.GE.AND P4, PT, R51, R10, PT ;  /* 0x0000000a3300720c */ /* 0x002fe40003f86270 */
[----:B------:R1:W2:Y:S01]  /*5930*/  @!P2 MUFU.RCP R11, R4 ;  /* 0x00000004000ba308 */ /* 0x0002a20000001000 */
[----:B------:R-:W-:-:S07]  /*5940*/  IADD3 R12, P5, R63, R2, RZ ;  /* 0x000000023f0c7210 */ /* 0x000fce0007fbe0ff */
[----:B------:R-:W3:Y:S01]  /*5950*/  @!P3 MUFU.RCP R6, R6 ;  /* 0x000000060006b308 */ /* 0x000ee20000001000 */
[----:B------:R-:W-:Y:S02]  /*5960*/  IADD3.X R3, R65, R15, R3, P5, !PT ;  /* 0x0000000f41037210 */ /* 0x000fe40002ffe403 */
[----:B-1----:R-:W-:Y:S02]  /*5970*/  SHF.R.S32.HI R4, RZ, 0x1f, R51 ;  /* 0x0000001fff047819 */ /* 0x002fe40000011433 */
[----:B------:R-:W-:Y:S01]  /*5980*/  LEA R15, P5, R51, c[0x0][0x330], 0x1 ;  /* 0x0000cc00330f7a11 */ /* 0x000fe200078a08ff */
[----:B0-----:R-:W-:-:S03]  /*5990*/  @!P1 FMUL.FTZ R21, R21, R0 ;  /* 0x0000000015159220 */ /* 0x001fc60000410000 */
[C---:B------:R-:W-:Y:S02]  /*59a0*/  LEA.HI.X R0, R51.reuse, c[0x0][0x334], R4, 0x1, P5 ;  /* 0x0000cd0033007a11 */ /* 0x040fe400028f0c04 */
[----:B------:R-:W-:Y:S02]  /*59b0*/  LEA R14, P6, R12, R15, 0x1 ;  /* 0x0000000f0c0e7211 */ /* 0x000fe400078c08ff */
[----:B------:R-:W-:Y:S01]  /*59c0*/  IADD3 R2, P5, R51, R31, RZ ;  /* 0x0000001f33027210 */ /* 0x000fe20007fbe0ff */
[----:B--2---:R-:W-:Y:S01]  /*59d0*/  @!P2 FMUL.FTZ R22, R22, R11 ;  /* 0x0000000b1616a220 */ /* 0x004fe20000410000 */
[----:B------:R-:W-:Y:S01]  /*59e0*/  LEA.HI.X R15, R12, R0, R3, 0x1, P6 ;  /* 0x000000000c0f7211 */ /* 0x000fe200030f0c03 */
[----:B---3--:R-:W-:Y:S01]  /*59f0*/  @!P3 FMUL.FTZ R23, R23, R6 ;  /* 0x000000061717b220 */ /* 0x008fe20000410000 */
        /* <DEDUP_REMOVED lines=14> */
.L_x_13699:
[----:B------:R-:W-:Y:S05]  /*5ae0*/  BSYNC B0 ;  /* 0x0000000000007941 */ /* 0x000fea0003800000 */
.L_x_13698:
[----:B------:R-:W-:Y:S01]  /*5af0*/  @!P3 STG.E.U16 [R14.64+-0x80], R25 ;  /* 0xffff80190e00b986 */ /* 0x000fe2000c101508 */
[----:B------:R-:W-:Y:S01]  /*5b00*/  F2FP.BF16.PACK_AB R10, R22, R21 ;  /* 0x00000015160a723e */ /* 0x000fe200000010ff */
[----:B------:R-:W-:Y:S01]  /*5b10*/  FADD.FTZ R21, R21, R110 ;  /* 0x0000006e15157221 */ /* 0x000fe20000010000 */
[----:B------:R-:W-:Y:S01]  /*5b20*/  F2FP.BF16.PACK_AB R11, R24, R23 ;  /* 0x00000017180b723e */ /* 0x000fe200000010ff */
[----:B------:R-:W-:Y:S01]  /*5b30*/  @!P2 STG.E.U16 [R14.64+-0xc0], R19 ;  /* 0xffff40130e00a986 */ /* 0x000fe2000c101508 */
[----:B------:R-:W-:Y:S01]  /*5b40*/  IMAD R8, R113, c[0x0][0x2f8], RZ ;  /* 0x0000be0071087a24 */ /* 0x000fe200078e02ff */
[----:B------:R-:W-:Y:S01]  /*5b50*/  BSSY B0, `(.L_x_13700) ;  /* 0x000001f000007945 */ /* 0x000fe20003800000 */
[----:B------:R-:W-:Y:S01]  /*5b60*/  FADD.FTZ R22, R21, R22 ;  /* 0x0000001615167221 */ /* 0x000fe20000010000 */
[----:B------:R1:W-:Y:S01]  /*5b70*/  @!P1 STG.E.U16 [R14.64+-0x40], R27 ;  /* 0xffffc01b0e009986 */ /* 0x0003e2000c101508 */
[----:B0-----:R-:W-:-:S03]  /*5b80*/  IMAD R13, R115, c[0x0][0x2fc], R8 ;  /* 0x0000bf00730d7a24 */ /* 0x001fc600078e0208 */
[----:B------:R-:W-:Y:S01]  /*5b90*/  BAR.SYNC.DEFER_BLOCKING 0x0 ;  /* 0x0000000000007b1d */ /* 0x000fe20000010000 */
[----:B------:R-:W-:Y:S01]  /*5ba0*/  FADD.FTZ R23, R22, R23 ;  /* 0x0000001716177221 */ /* 0x000fe20000010000 */
[----:B------:R-:W-:-:S03]  /*5bb0*/  IADD3 R6, P1, R51, -0x60, RZ ;  /* 0xffffffa033067810 */ /* 0x000fc60007f3e0ff */
[----:B------:R-:W-:Y:S01]  /*5bc0*/  FADD.FTZ R110, R23, R24 ;  /* 0x00000018176e7221 */ /* 0x000fe20000010000 */
[----:B-1----:R-:W-:Y:S01]  /*5bd0*/  IADD3.X R15, R4, -0x1, RZ, P1, !PT ;  /* 0xffffffff040f7810 */ /* 0x002fe20000ffe4ff */
        /* <DEDUP_REMOVED lines=22> */
.L_x_13701:
[----:B------:R-:W-:Y:S05]  /*5d40*/  BSYNC B0 ;  /* 0x0000000000007941 */ /* 0x000fea0003800000 */
.L_x_13700:
        /* <DEDUP_REMOVED lines=19> */
[----:B------:R-:W-:Y:S01]  /*5e80*/  IADD3.X R95, R95, -0x1, RZ, P3, !PT ;  /* 0xffffffff5f5f7810 */ /* 0x000fe20001ffe4ff */
        /* <DEDUP_REMOVED lines=11> */
.L_x_13657:
        /* <DEDUP_REMOVED lines=24> */
.L_x_13704:
[----:B-1----:R-:W-:Y:S05]  /*60c0*/  BSYNC B0 ;  /* 0x0000000000007941 */ /* 0x002fea0003800000 */
.L_x_13703:
        /* <DEDUP_REMOVED lines=23> */
.L_x_13706:
[----:B------:R-:W2:Y:S02]  /*6240*/  S2R R9, SR_TID.X ;  /* 0x0000000000097919 */ /* 0x000ea40000002100 */
.L_x_13707:
[----:B-1----:R-:W-:Y:S05]  /*6250*/  BSYNC B0 ;  /* 0x0000000000007941 */ /* 0x002fea0003800000 */
.L_x_13705:
[----:B--2---:R-:W-:-:S13]  /*6260*/  ISETP.GE.AND P0, PT, R9, c[0x0][0x16c], PT ;  /* 0x00005b0009007a0c */ /* 0x004fda0003f06270 */
[----:B------:R-:W-:Y:S05]  /*6270*/  @P0 EXIT ;  /* 0x000000000000094d */ /* 0x000fea0003800000 */
[----:B------:R-:W-:Y:S02]  /*6280*/  IMAD R117, R117, c[0x0][0x288], RZ ;  /* 0x0000a20075757a24 */ /* 0x000fe400078e02ff */
[----:B------:R-:W-:-:S04]  /*6290*/  IMAD.WIDE.U32 R4, R118, c[0x0][0x288], RZ ;  /* 0x0000a20076047a25 */ /* 0x000fc800078e00ff */
[----:B0-----:R-:W-:-:S05]  /*62a0*/  IMAD R13, R118, c[0x0][0x28c], R117 ;  /* 0x0000a300760d7a24 */ /* 0x001fca00078e0275 */
[----:B------:R-:W-:Y:S02]  /*62b0*/  IADD3 R13, R5, R13, RZ ;  /* 0x0000000d050d7210 */ /* 0x000fe40007ffe0ff */
.L_x_13708:
        /* <DEDUP_REMOVED lines=17> */
.L_x_13709:
        /* <DEDUP_REMOVED lines=11> */
.L_x_14766:


//--------------------- .text._Z25selective_scan_bwd_kernelI32Selective_Scan_bwd_kernel_traitsILi32ELi4ELb0ELb1ELb1ELb1ELb1EN3c108BFloat16ENS1_7complexIfEEEEv12SSMParamsBwd --------------------------
	.section	.text._Z25selective_scan_bwd_kernelI32Selective_Scan_bwd_kernel_traitsILi32ELi4ELb0ELb1ELb1ELb1ELb1EN3c108BFloat16ENS1_7complexIfEEEEv12SSMParamsBwd,"ax",@progbits
	.sectioninfo	@"SHI_REGISTERS=182"
	.align	128
        .global         _Z25selective_scan_bwd_kernelI32Selective_Scan_bwd_kernel_traitsILi32ELi4ELb0ELb1ELb1ELb1ELb1EN3c108BFloat16ENS1_7complexIfEEEEv12SSMParamsBwd
        .type           _Z25selective_scan_bwd_kernelI32Selective_Scan_bwd_kernel_traitsILi32ELi4ELb0ELb1ELb1ELb1ELb1EN3c108BFloat16ENS1_7complexIfEEEEv12SSMParamsBwd,@function
        .size           _Z25selective_scan_bwd_kernelI32Selective_Scan_bwd_kernel_traitsILi32ELi4ELb0ELb1ELb1ELb1ELb1EN3c108BFloat16ENS1_7complexIfEEEEv12SSMParamsBwd,(.L_x_14767 - _Z25selective_scan_bwd_kernelI32Selective_Scan_bwd_kernel_traitsILi32ELi4ELb0ELb1ELb1ELb1ELb1EN3c108BFloat16ENS1_7complexIfEEEEv12SSMParamsBwd)
        .other          _Z25selective_scan_bwd_kernelI32Selective_Scan_bwd_kernel_traitsILi32ELi4ELb0ELb1ELb1ELb1ELb1EN3c108BFloat16ENS1_7complexIfEEEEv12SSMParamsBwd,@"STO_CUDA_ENTRY STV_DEFAULT"
_Z25selective_scan_bwd_kernelI32Selective_Scan_bwd_kernel_traitsILi32ELi4ELb0ELb1ELb1ELb1ELb1EN3c108BFloat16ENS1_7complexIfEEEEv12SSMParamsBwd:
.text._Z25selective_scan_bwd_kernelI32Selective_Scan_bwd_kernel_traitsILi32ELi4ELb0ELb1ELb1ELb1ELb1EN3c108BFloat16ENS1_7complexIfEEEEv12SSMParamsBwd:
        /* <DEDUP_REMOVED lines=28> */
[----:B------:R-:W-:Y:S01]  /*01c0*/  IMAD R10, R95, c[0x0][0x278], RZ ;  /* 0x00009e005f0a7a24 */ /* 0x000fe200078e02ff */
[----:B----4-:R-:W-:Y:S01]  /*01d0*/  IABS R4, R100 ;  /* 0x0000006400047213 */ /* 0x010fe20000000000 */
[----:B------:R-:W-:Y:S02]  /*01e0*/  IMAD R5, R97, c[0x0][0x1d4], R0 ;  /* 0x0000750061057a24 */ /* 0x000fe400078e0200 */
[----:B------:R-:W-:Y:S01]  /*01f0*/  IMAD R12, R95, c[0x0][0x190], RZ ;  /* 0x000064005f0c7a24 */ /* 0x000fe200078e02ff */
[----:B---3--:R-:W-:Y:S01]  /*0200*/  IADD3 R8, RZ, -R7, RZ ;  /* 0x80000007ff087210 */ /* 0x008fe20007ffe0ff */
[C---:B------:R-:W-:Y:S02]  /*0210*/  IMAD R13, R97.reuse, c[0x0][0x27c], R10 ;  /* 0x00009f00610d7a24 */ /* 0x040fe400078e020a */
[----:B------:R-:W-:Y:S01]  /*0220*/  IMAD R15, R97, c[0x0][0x194], R12 ;  /* 0x00006500610f7a24 */ /* 0x000fe200078e020c */
[----:B------:R-:W-:Y:S01]  /*0230*/  MOV R12, c[0x0][0x174] ;  /* 0x00005d00000c7a02 */ /* 0x000fe20000000f00 */
[----:B0-----:R-:W-:-:S02]  /*0240*/  IMAD R3, R8, R19, RZ ;  /* 0x0000001308037224 */ /* 0x001fc400078e02ff */
        /* <DEDUP_REMOVED lines=64> */
[----:B------:R-:W-:Y:S01]  /*0650*/  IADD3 R3, P4, R3, R10, RZ ;  /* 0x0000000a03037210 */ /* 0x000fe20007f9e0ff */
[----:B------:R-:W-:Y:S01]  /*0660*/  CS2R R8, SRZ ;  /* 0x0000000000087805 */ /* 0x000fe2000001ff00 */
[----:B------:R-:W-:Y:S02]  /*0670*/  IADD3 R7, R11, R7, RZ ;  /* 0x000000070b077210 */ /* 0x000fe40007ffe0ff */
[----:B------:R-:W-:Y:S01]  /*0680*/  ISETP.NE.AND.EX P1, PT, RZ, c[0x0][0x32c], PT, P1 ;  /* 0x0000cb00ff007a0c */ /* 0x000fe20003f25310 */
[----:B------:R-:W-:Y:S01]  /*0690*/  CS2R R10, SRZ ;  /* 0x00000000000a7805 */ /* 0x000fe2000001ff00 */
[----:B------:R-:W-:-:S02]  /*06a0*/  ISETP.NE.AND.EX P2, PT, RZ, c[0x0][0x34c], PT, P2 ;  /* 0x0000d300ff007a0c */ /* 0x000fc40003f45320 */
[----:B------:R-:W-:Y:S02]  /*06b0*/  ISETP.GE.AND P3, PT, R12, 0x1, PT ;  /* 0x000000010c00780c */ /* 0x000fe40003f66270 */
[C---:B------:R-:W-:Y:S02]  /*06c0*/  IADD3.X R2, R0.reuse, R5, RZ, P5, !PT ;  /* 0x0000000500027210 */ /* 0x040fe40002ffe4ff */
[----:B------:R-:W-:Y:S01]  /*06d0*/  IADD3.X R80, R0, R7, RZ, P4, !PT ;  /* 0x0000000700507210 */ /* 0x000fe200027fe4ff */
[----:B------:R-:W-:Y:S01]  /*06e0*/  @P0 IMAD R0, R97, c[0x0][0x164], R100 ;  /* 0x0000590061000a24 */ /* 0x000fe200078e0264 */
[----:B------:R-:W-:Y:S02]  /*06f0*/  LEA R84, P5, R83, c[0x0][0x228], 0x1 ;  /* 0x00008a0053547a11 */ /* 0x000fe400078a08ff */
[----:B------:R-:W-:Y:S01]  /*0700*/  @P0 MOV R5, 0x10 ;  /* 0x0000001000050802 */ /* 0x000fe20000000f00 */
[----:B------:R-:W-:Y:S01]  /*0710*/  @P0 IMAD R0, R0, c[0x0][0x174], RZ ;  /* 0x00005d0000000a24 */ /* 0x000fe200078e02ff */
[----:B------:R-:W-:-:S02]  /*0720*/  LEA R82, P6, R3, c[0x0][0x230], 0x1 ;  /* 0x00008c0003527a11 */ /* 0x000fc400078c08ff */
[----:B------:R-:W-:Y:S01]  /*0730*/  LEA.HI.X R83, R83, c[0x0][0x22c], R2, 0x1, P5 ;  /* 0x00008b0053537a11 */ /* 0x000fe200028f0c02 */
        /* <DEDUP_REMOVED lines=14> */
[C---:B------:R-:W-:Y:S02]  /*0820*/  SHF.L.U32 R160, R91.reuse, 0x3, RZ ;  /* 0x000000035ba07819 */ /* 0x040fe400000006ff */
[----:B------:R-:W-:Y:S02]  /*0830*/  LOP3.LUT R0, R0, 0xffffff80, RZ, 0xc0, !PT ;  /* 0xffffff8000007812 */ /* 0x000fe400078ec0ff */
[C---:B------:R-:W-:Y:S02]  /*0840*/  LOP3.LUT R159, R91.reuse, 0x1f, RZ, 0xc0, !PT ;  /* 0x0000001f5b9f7812 */ /* 0x040fe400078ec0ff */
[----:B------:R-:W-:Y:S02]  /*0850*/  LOP3.LUT R81, R0, 0x1f, R91, 0xf8, !PT ;  /* 0x0000001f00517812 */ /* 0x000fe400078ef85b */
[----:B------:R-:W-:-:S02]  /*0860*/  LEA.HI.SX32 R74, R91, R91, 0x1b ;  /* 0x0000005b5b4a7211 */ /* 0x000fc400078fdaff */
[----:B------:R-:W-:Y:S02]  /*0870*/  IADD3 R12, R0, R81, RZ ;  /* 0x00000051000c7210 */ /* 0x000fe40007ffe0ff */
[----:B------:R-:W-:Y:S02]  /*0880*/  LEA.HI.SX32 R72, R160, R160, 0x1b ;  /* 0x000000a0a0487211 */ /* 0x000fe400078fdaff */
[----:B------:R-:W-:Y:S02]  /*0890*/  SHF.R.S32.HI R79, RZ, 0x1f, R81 ;  /* 0x0000001fff4f7819 */ /* 0x000fe40000011451 */
[C---:B------:R-:W-:Y:S02]  /*08a0*/  LOP3.LUT R77, R81.reuse, 0x20, RZ, 0xfc, !PT ;  /* 0x00000020514d7812 */ /* 0x040fe400078efcff */
[C---:B------:R-:W-:Y:S02]  /*08b0*/  LOP3.LUT R75, R81.reuse, 0x40, RZ, 0xfc, !PT ;  /* 0x00000040514b7812 */ /* 0x040fe400078efcff */
[----:B------:R-:W-:-:S02]  /*08c0*/  LOP3.LUT R73, R81, 0x60, RZ, 0xfc, !PT ;  /* 0x0000006051497812 */ /* 0x000fc400078efcff */
        /* <DEDUP_REMOVED lines=8> */
.L_x_13760:
[----:B------:R-:W-:Y:S01]  /*0950*/  IADD3 R158, -R76, c[0x0][0x174], RZ ;  /* 0x00005d004c9e7a10 */ /* 0x000fe20007ffe1ff */
[----:B------:R-:W-:Y:S01]  /*0960*/  BAR.SYNC.DEFER_BLOCKING 0x0 ;  /* 0x0000000000007b1d */ /* 0x000fe20000010000 */
[C---:B------:R-:W-:Y:S02]  /*0970*/  SHF.L.U32 R63, R81.reuse, 0x1, RZ ;  /* 0x00000001513f7819 */ /* 0x040fe400000006ff */
[----:B0-----:R-:W-:Y:S02]  /*0980*/  LEA R14, R158, 0xffffff80, 0x7 ;  /* 0xffffff809e0e7811 */ /* 0x001fe400078e38ff */
[----:B------:R-:W-:Y:S02]  /*0990*/  SHF.L.U64.HI R62, R81, 0x1, R79 ;  /* 0x00000001513e7819 */ /* 0x000fe4000001024f */
[----:B------:R-:W-:-:S02]  /*09a0*/  IADD3 R64, -R14, c[0x0][0x168], RZ ;  /* 0x00005a000e407a10 */ /* 0x000fc40007ffe1ff */
[----:B------:R-:W-:Y:S02]  /*09b0*/  IADD3 R6, P4, R90, R63, RZ ;  /* 0x0000003f5a067210 */ /* 0x000fe40007f9e0ff */
[-C--:B------:R-:W-:Y:S02]  /*09c0*/  ISETP.GE.AND P0, PT, R81, R64.reuse, PT ;  /* 0x000000405100720c */ /* 0x080fe40003f06270 */
[-C--:B------:R-:W-:Y:S02]  /*09d0*/  ISETP.GE.AND P1, PT, R77, R64.reuse, PT ;  /* 0x000000404d00720c */ /* 0x080fe40003f26270 */
[-C--:B------:R-:W-:Y:S02]  /*09e0*/  ISETP.GE.AND P2, PT, R75, R64.reuse, PT ;  /* 0x000000404b00720c */ /* 0x080fe40003f46270 */
[----:B------:R-:W-:Y:S02]  /*09f0*/  ISETP.GE.AND P3, PT, R73, R64, PT ;  /* 0x000000404900720c */ /* 0x000fe40003f66270 */
[----:B------:R-:W-:-:S02]  /*0a00*/  PRMT R0, RZ, 0x7610, R0 ;  /* 0x00007610ff007816 */ /* 0x000fc40000000000 */
[----:B------:R-:W-:Y:S02]  /*0a10*/  PRMT R16, RZ, 0x7610, R16 ;  /* 0x00007610ff107816 */ /* 0x000fe40000000010 */
        /* <DEDUP_REMOVED lines=19> */
[----:B------:R-:W-:-:S05]  /*0b50*/  @!P3 IADD3.X R7, R87, R62, RZ, P4, !PT ;  /* 0x0000003e5707b210 */ /* 0x000fca00027fe4ff */
[----:B------:R-:W-:-:S04]  /*0b60*/  @!P1 IADD3 R22, P6, R88, R63, RZ ;  /* 0x0000003f58169210 */ /* 0x000fc80007fde0ff */
[----:B------:R-:W-:Y:S01]  /*0b70*/  @!P1 IADD3.X R23, R87, R62, RZ, P6, !PT ;  /* 0x0000003e57179210 */ /* 0x000fe200037fe4ff */
[----:B--2---:R-:W-:Y:S04]  /*0b80*/  STS.U16 [R61], R0 ;  /* 0x000000003d007388 */ /* 0x004fe80000000400 */
[----:B---3--:R-:W-:Y:S04]  /*0b90*/  STS.U16 [R61+0x40], R16 ;  /* 0x000040103d007388 */ /* 0x008fe80000000400 */
[----:B----4-:R-:W-:Y:S04]  /*0ba0*/  STS.U16 [R61+0x80], R18 ;  /* 0x000080123d007388 */ /* 0x010fe80000000400 */
[----:B------:R0:W-:Y:S01]  /*0bb0*/  STS.U16 [R61+0xc0], R20 ;  /* 0x0000c0143d007388 */ /* 0x0001e20000000400 */
[----:B------:R-:W-:-:S06]  /*0bc0*/  NOP ;  /* 0x0000000000007918 */ /* 0x000fcc0000000000 */
[----:B------:R-:W-:Y:S04]  /*0bd0*/  LDS.64 R16, [R101] ;  /* 0x0000000065107984 */ /* 0x000fe80000000a00 */
[----:B------:R-:W-:Y:S01]  /*0be0*/  BAR.SYNC.DEFER_BLOCKING 0x0 ;  /* 0x0000000000007b1d */ /* 0x000fe20000010000 */
[-C--:B0-----:R-:W-:Y:S02]  /*0bf0*/  @!P2 IADD3 R20, P5, R88, R63.reuse, RZ ;  /* 0x0000003f5814a210 */ /* 0x081fe40007fbe0ff */
[----:B------:R-:W-:Y:S02]  /*0c00*/  PRMT R0, RZ, 0x7610, R0 ;  /* 0x00007610ff007816 */ /* 0x000fe40000000000 */
        /* <DEDUP_REMOVED lines=16> */
[----:B-1----:R-:W1:Y:S04]  /*0d10*/  LDS.64 R38, [R101] ;  /* 0x0000000065267984 */ /* 0x002e680000000a00 */
        /* <DEDUP_REMOVED lines=8> */
[C---:B------:R-:W-:Y:S01]  /*0da0*/  IMAD.WIDE.U32 R4, R97.reuse, c[0x0][0x1f0], RZ ;  /* 0x00007c0061047a25 */ /* 0x040fe200078e00ff */
[----:B------:R-:W-:Y:S01]  /*0db0*/  IADD3 R20, R76, -c[0x0][0x174], RZ ;  /* 0x80005d004c147a10 */ /* 0x000fe20007ffe0ff */
[----:B------:R-:W-:Y:S01]  /*0dc0*/  BSSY B0, `(.L_x_13711) ;  /* 0x0000049000007945 */ /* 0x000fe20003800000 */
[----:B-1----:R-:W-:Y:S01]  /*0dd0*/  PRMT R25, RZ, 0x5410, R39 ;  /* 0x00005410ff197816 */ /* 0x002fe20000000027 */
[----:B------:R-:W-:Y:S01]  /*0de0*/  IMAD R21, R97, c[0x0][0x1f4], R0 ;  /* 0x00007d0061157a24 */ /* 0x000fe200078e0200 */
[-C--:B------:R-:W-:Y:S01]  /*0df0*/  ISETP.GE.AND P4, PT, R75, R64.reuse, PT ;  /* 0x000000404b00720c */ /* 0x080fe20003f86270 */
[----:B------:R-:W-:Y:S01]  /*0e00*/  IMAD R59, R20, -0x80, RZ ;  /* 0xffffff80143b7824 */ /* 0x000fe200078e02ff */
[----:B------:R-:W-:Y:S01]  /*0e10*/  ISETP.GE.AND P5, PT, R73, R64, PT ;  /* 0x000000404900720c */ /* 0x000fe20003fa6270 */
[----:B-----5:R-:W-:Y:S01]  /*0e20*/  FADD.FTZ R56, R25, R96 ;  /* 0x0000006019387221 */ /* 0x020fe20000010000 */
[----:B------:R-:W-:Y:S01]  /*0e30*/  IADD3 R5, R5, R21, RZ ;  /* 0x0000001505057210 */ /* 0x000fe20007ffe0ff */
[----:B------:R-:W-:Y:S01]  /*0e40*/  @!P2 IMAD.WIDE.U32 R6, R97, c[0x0][0x1f0], R14 ;  /* 0x00007c006106aa25 */ /* 0x000fe200078e000e */
[----:B------:R-:W-:-:S03]  /*0e50*/  SHF.R.S32.HI R57, RZ, 0x1f, R59 ;  /* 0x0000001fff397819 */ /* 0x000fc6000001143b */
[----:B--2---:R-:W-:Y:S01]  /*0e60*/  IMAD.WIDE.U32 R18, R100, c[0x0][0x1f8], R4 ;  /* 0x00007e0064127a25 */ /* 0x004fe200078e0004 */
[----:B------:R-:W-:-:S03]  /*0e70*/  @!P2 IADD3 R7, R21, R7, RZ ;  /* 0x000000071507a210 */ /* 0x000fc60007ffe0ff */
[----:B------:R-:W-:Y:S01]  /*0e80*/  IMAD R21, R99, c[0x0][0x1f8], RZ ;  /* 0x00007e0063157a24 */ /* 0x000fe200078e02ff */
[----:B------:R-:W-:Y:S01]  /*0e90*/  IADD3 R0, P3, R59, R18, RZ ;  /* 0x000000123b007210 */ /* 0x000fe20007f7e0ff */
[----:B------:R-:W-:-:S04]  /*0ea0*/  @!P2 IMAD.WIDE.U32 R6, R100, c[0x0][0x1f8], R6 ;  /* 0x00007e006406aa25 */ /* 0x000fc800078e0006 */
[----:B------:R-:W-:Y:S01]  /*0eb0*/  IMAD R23, R100, c[0x0][0x1fc], R21 ;  /* 0x00007f0064177a24 */ /* 0x000fe200078e0215 */
[----:B------:R-:W-:Y:S02]  /*0ec0*/  @!P2 IADD3 R22, P0, R81, R6, RZ ;  /* 0x000000065116a210 */ /* 0x000fe40007f1e0ff */
[----:B------:R-:W-:Y:S02]  /*0ed0*/  IADD3 R21, P1, R63, c[0x0][0x268], RZ ;  /* 0x00009a003f157a10 */ /* 0x000fe40007f3e0ff */
[----:B------:R-:W-:Y:S02]  /*0ee0*/  IADD3.X R19, R57, R23, R19, P3, !PT ;  /* 0x0000001739137210 */ /* 0x000fe40001ffe413 */
[----:B------:R-:W-:Y:S02]  /*0ef0*/  @!P2 IADD3.X R23, R79, R7, R23, P0, !PT ;  /* 0x000000074f17a210 */ /* 0x000fe400007fe417 */
[----:B------:R-:W-:Y:S02]  /*0f00*/  IADD3.X R7, R62, c[0x0][0x26c], RZ, P1, !PT ;  /* 0x00009b003e077a10 */ /* 0x000fe40000ffe4ff */
[----:B------:R-:W-:-:S02]  /*0f10*/  LEA R6, P1, R0, R21, 0x1 ;  /* 0x0000001500067211 */ /* 0x000fc400078208ff */
[----:B------:R-:W-:Y:S02]  /*0f20*/  PRMT R21, RZ, 0x5410, R38 ;  /* 0x00005410ff157816 */ /* 0x000fe40000000026 */
[----:B------:R-:W-:Y:S02]  /*0f30*/  @!P2 LEA R18, P0, R22, c[0x0][0x268], 0x1 ;  /* 0x00009a001612aa11 */ /* 0x000fe400078008ff */
[----:B------:R-:W-:Y:S01]  /*0f40*/  LEA.HI.X R7, R0, R7, R19, 0x1, P1 ;  /* 0x0000000700077211 */ /* 0x000fe200008f0c13 */
[----:B------:R-:W-:Y:S01]  /*0f50*/  FADD.FTZ R60, R21, R96 ;  /* 0x00000060153c7221 */ /* 0x000fe20000010000 */
[----:B------:R-:W-:Y:S02]  /*0f60*/  @!P2 LEA.HI.X R19, R22, c[0x0][0x26c], R23, 0x1, P0 ;  /* 0x00009b001613aa11 */ /* 0x000fe400000f0c17 */
[----:B------:R-:W-:Y:S02]  /*0f70*/  PRMT R23, RZ, 0x7610, R38 ;  /* 0x00007610ff177816 */ /* 0x000fe40000000026 */
[----:B------:R-:W-:-:S02]  /*0f80*/  FSETP.GTU.FTZ.AND P6, PT, R60, 20, PT ;  /* 0x41a000003c00780b */ /* 0x000fc40003fdc000 */
[----:B------:R-:W-:Y:S01]  /*0f90*/  PRMT R21, RZ, 0x7610, R39 ;  /* 0x00007610ff157816 */ /* 0x000fe20000000027 */
[--C-:B------:R-:W-:Y:S01]  /*0fa0*/  FADD.FTZ R58, R23, R96.reuse ;  /* 0x00000060173a7221 */ /* 0x100fe20000010000 */
[----:B------:R-:W-:Y:S02]  /*0fb0*/  ISETP.GE.AND P3, PT, R77, R64, PT ;  /* 0x000000404d00720c */ /* 0x000fe40003f66270 */
[----:B------:R-:W-:Y:S01]  /*0fc0*/  FSETP.GTU.FTZ.AND P0, PT, R56, 20, PT ;  /* 0x41a000003800780b */ /* 0x000fe20003f1c000 */
[----:B------:R-:W-:Y:S01]  /*0fd0*/  FADD.FTZ R0, R21, R96 ;  /* 0x0000006015007221 */ /* 0x000fe20000010000 */
[----:B------:R-:W-:Y:S01]  /*0fe0*/  FSETP.GTU.FTZ.AND P1, PT, R58, 20, PT ;  /* 0x41a000003a00780b */ /* 0x000fe20003f3c000 */
[----:B---3--:R0:W-:Y:S04]  /*0ff0*/  STS.U16 [R61], R30 ;  /* 0x0000001e3d007388 */ /* 0x0081e80000000400 */
[----:B----4-:R0:W-:Y:S04]  /*1000*/  STS.U16 [R61+0x40], R32 ;  /* 0x000040203d007388 */ /* 0x0101e80000000400 */
[----:B------:R0:W-:Y:S04]  /*1010*/  STS.U16 [R61+0x80], R34 ;  /* 0x000080223d007388 */ /* 0x0001e80000000400 */
[----:B------:R0:W-:Y:S01]  /*1020*/  STS.U16 [R61+0xc0], R36 ;  /* 0x0000c0243d007388 */ /* 0x0001e20000000400 */
[----:B------:R-:W-:-:S06]  /*1030*/  NOP ;  /* 0x0000000000007918 */ /* 0x000fcc0000000000 */
[----:B------:R0:W1:Y:S01]  /*1040*/  LDS.64 R4, [R101] ;  /* 0x0000000065047984 */ /* 0x0000620000000a00 */
        /* <DEDUP_REMOVED lines=32> */
.L_x_13712:
[----:B------:R-:W-:Y:S05]  /*1250*/  BSYNC B0 ;  /* 0x0000000000007941 */ /* 0x000fea0003800000 */
.L_x_13711:
[----:B------:R-:W-:Y:S01]  /*1260*/  BSSY B0, `(.L_x_13713) ;  /* 0x0000026000007945 */ /* 0x000fe20003800000 */
[----:B------:R-:W-:Y:S02]  /*1270*/  FSETP.GTU.FTZ.AND P6, PT, R0, 20, PT ;  /* 0x41a000000000780b */ /* 0x000fe40003fdc000 */
[----:B------:R-:W-:Y:S02]  /*1280*/  PRMT R26, RZ, 0x7610, R26 ;  /* 0x00007610ff1a7816 */ /* 0x000fe4000000001a */
[----:B------:R-:W-:Y:S02]  /*1290*/  PRMT R28, RZ, 0x7610, R28 ;  /* 0x00007610ff1c7816 */ /* 0x000fe4000000001c */
[----:B0-----:R-:W-:Y:S02]  /*12a0*/  PRMT R30, RZ, 0x7610, R30 ;  /* 0x00007610ff1e7816 */ /* 0x001fe4000000001e */
        /* <DEDUP_REMOVED lines=33> */
.L_x_13714:
[----:B------:R-:W-:Y:S05]  /*14c0*/  BSYNC B0 ;  /* 0x0000000000007941 */ /* 0x000fea0003800000 */
.L_x_13713:
        /* <DEDUP_REMOVED lines=33> */
.L_x_13716:
[----:B------:R-:W-:Y:S05]  /*16e0*/  BSYNC B0 ;  /* 0x0000000000007941 */ /* 0x000fea0003800000 */
.L_x_13715:
        /* <DEDUP_REMOVED lines=33> */
.L_x_13718:
[----:B------:R-:W-:Y:S05]  /*1900*/  BSYNC B0 ;  /* 0x0000000000007941 */ /* 0x000fea0003800000 */
.L_x_13717:
        /* <DEDUP_REMOVED lines=9> */
[----:B------:R-:W-:-:S04]  /*19a0*/  @!P2 MOV R24, R14 ;  /* 0x0000000e0018a202 */ /* 0x000fc80000000f00 */
[----:B------:R-:W-:Y:S01]  /*19b0*/  IADD3 R23, R23, R21, RZ ;  /* 0x0000001517177210 */ /* 0x000fe20007ffe0ff */
[----:B------:R-:W-:-:S04]  /*19c0*/  @!P2 IMAD.WIDE.U32 R24, R97, c[0x0][0x200], R24 ;  /* 0x000080006118aa25 */ /* 0x000fc800078e0018 */
[----:B0-----:R-:W-:Y:S01]  /*19d0*/  IMAD.WIDE.U32 R18, R100, c[0x0][0x208], R22 ;  /* 0x0000820064127a25 */ /* 0x001fe200078e0016 */
[----:B------:R-:W-:-:S03]  /*19e0*/  @!P2 IADD3 R25, R21, R25, RZ ;  /* 0x000000191519a210 */ /* 0x000fc60007ffe0ff */
[----:B------:R-:W-:Y:S02]  /*19f0*/  IMAD R21, R99, c[0x0][0x208], RZ ;  /* 0x0000820063157a24 */ /* 0x000fe400078e02ff */
[----:B---3--:R-:W-:-:S04]  /*1a00*/  @!P2 IMAD.WIDE.U32 R6, R100, c[0x0][0x208], R24 ;  /* 0x000082006406aa25 */ /* 0x008fc800078e0018 */
[----:B------:R-:W-:Y:S01]  /*1a10*/  IMAD R24, R100, c[0x0][0x20c], R21 ;  /* 0x0000830064187a24 */ /* 0x000fe200078e0215 */
[----:B------:R-:W-:Y:S02]  /*1a20*/  IADD3 R21, P6, R59, R18, RZ ;  /* 0x000000123b157210 */ /* 0x000fe40007fde0ff */
[----:B------:R-:W-:Y:S02]  /*1a30*/  @!P2 IADD3 R23, P0, R81, R6, RZ ;  /* 0x000000065117a210 */ /* 0x000fe40007f1e0ff */
[----:B------:R-:W-:Y:S02]  /*1a40*/  IADD3 R18, P1, R63, c[0x0][0x258], RZ ;  /* 0x000096003f127a10 */ /* 0x000fe40007f3e0ff */
[----:B------:R-:W-:Y:S02]  /*1a50*/  IADD3.X R22, R57, R24, R19, P6, !PT ;  /* 0x0000001839167210 */ /* 0x000fe400037fe413 */
[----:B------:R-:W-:Y:S02]  /*1a60*/  @!P2 IADD3.X R24, R79, R7, R24, P0, !PT ;  /* 0x000000074f18a210 */ /* 0x000fe400007fe418 */
[----:B------:R-:W-:-:S02]  /*1a70*/  IADD3.X R7, R62, c[0x0][0x25c], RZ, P1, !PT ;  /* 0x000097003e077a10 */ /* 0x000fc40000ffe4ff */
[----:B------:R-:W-:Y:S02]  /*1a80*/  LEA R18, P1, R21, R18, 0x1 ;  /* 0x0000001215127211 */ /* 0x000fe400078208ff */
[----:B------:R-:W-:Y:S02]  /*1a90*/  @!P2 LEA R6, P0, R23, c[0x0][0x258], 0x1 ;  /* 0x000096001706aa11 */ /* 0x000fe400078008ff */
[----:B------:R-:W-:Y:S02]  /*1aa0*/  LEA.HI.X R19, R21, R7, R22, 0x1, P1 ;  /* 0x0000000715137211 */ /* 0x000fe400008f0c16 */
[----:B------:R-:W-:Y:S02]  /*1ab0*/  @!P2 LEA.HI.X R7, R23, c[0x0][0x25c], R24, 0x1, P0 ;  /* 0x000097001707aa11 */ /* 0x000fe400000f0c18 */
[----:B------:R-:W-:Y:S02]  /*1ac0*/  PRMT R22, RZ, 0x7610, R22 ;  /* 0x00007610ff167816 */ /* 0x000fe40000000016 */
[----:B------:R-:W-:-:S02]  /*1ad0*/  PRMT R24, RZ, 0x7610, R24 ;  /* 0x00007610ff187816 */ /* 0x000fc40000000018 */
        /* <DEDUP_REMOVED lines=8> */
[----:B0-----:R-:W-:-:S05]  /*1b60*/  PRMT R26, RZ, 0x7610, R26 ;  /* 0x00007610ff1a7816 */ /* 0x001fca000000001a */
[----:B------:R0:W3:Y:S04]  /*1b70*/  @!P2 LDG.E.U16 R22, [R6.64] ;  /* 0x000000080616a981 */ /* 0x0000e8000c1e1500 */
[----:B------:R4:W5:Y:S04]  /*1b80*/  @!P3 LDG.E.U16 R24, [R18.64+-0xc0] ;  /* 0xffff40081218b981 */ /* 0x000968000c1e1500 */
        /* <DEDUP_REMOVED lines=8> */
[----:B0-----:R-:W-:Y:S01]  /*1c10*/  FMUL.FTZ R6, R30, -1.4426950216293334961 ;  /* 0xbfb8aa3b1e067820 */ /* 0x001fe20000410000 */
[----:B-1----:R-:W-:Y:S01]  /*1c20*/  PRMT R25, RZ, 0x5410, R5 ;  /* 0x00005410ff197816 */ /* 0x002fe20000000005 */
[----:B----4-:R-:W-:Y:S01]  /*1c30*/  FMUL.FTZ R18, R33, -1.4426950216293334961 ;  /* 0xbfb8aa3b21127820 */ /* 0x010fe20000410000 */
[----:B------:R-:W-:Y:S01]  /*1c40*/  ISETP.NE.AND P6, PT, R91, RZ, PT ;  /* 0x000000ff5b00720c */ /* 0x000fe20003fc5270 */
[----:B------:R-:W-:Y:S01]  /*1c50*/  FMUL.FTZ R19, R36, -1.4426950216293334961 ;  /* 0xbfb8aa3b24137820 */ /* 0x000fe20000410000 */
[----:B------:R-:W0:Y:S08]  /*1c60*/  MUFU.EX2 R21, R21 ;  /* 0x0000001500157308 */ /* 0x000e300000000800 */
[----:B------:R-:W1:Y:S08]  /*1c70*/  MUFU.EX2 R6, R6 ;  /* 0x0000000600067308 */ /* 0x000e700000000800 */
[----:B------:R-:W2:Y:S01]  /*1c80*/  MUFU.EX2 R18, R18 ;  /* 0x0000001200127308 */ /* 0x000ea20000000800 */
[----:B0-----:R-:W-:-:S07]  /*1c90*/  FADD.FTZ R21, R21, 1 ;  /* 0x3f80000015157421 */ /* 0x001fce0000010000 */
[----:B------:R-:W0:Y:S01]  /*1ca0*/  MUFU.EX2 R19, R19 ;  /* 0x0000001300137308 */ /* 0x000e220000000800 */
[----:B-1----:R-:W-:Y:S02]  /*1cb0*/  FADD.FTZ R7, R6, 1 ;  /* 0x3f80000006077421 */ /* 0x002fe40000010000 */
[----:B--2---:R-:W-:-:S05]  /*1cc0*/  FADD.FTZ R6, R18, 1 ;  /* 0x3f80000012067421 */ /* 0x004fca0000010000 */
[----:B------:R-:W-:Y:S08]  /*1cd0*/  MUFU.RCP R31, R7 ;  /* 0x00000007001f7308 */ /* 0x000ff00000001000 */
[----:B------:R1:W2:Y:S02]  /*1ce0*/  MUFU.RCP R28, R21 ;  /* 0x00000015001c7308 */ /* 0x0002a40000001000 */
[----:B-1----:R-:W-:Y:S01]  /*1cf0*/  PRMT R21, RZ, 0x5410, R4 ;  /* 0x00005410ff157816 */ /* 0x002fe20000000004 */
[----:B---3--:R0:W-:Y:S04]  /*1d00*/  STS.U16 [R61], R22 ;  /* 0x000000163d007388 */ /* 0x0081e80000000400 */
[----:B-----5:R-:W-:Y:S04]  /*1d10*/  STS.U16 [R61+0x40], R24 ;  /* 0x000040183d007388 */ /* 0x020fe80000000400 */
[----:B------:R1:W-:Y:S01]  /*1d20*/  STS.U16 [R61+0x80], R34 ;  /* 0x000080223d007388 */ /* 0x0003e20000000400 */
[----:B0-----:R-:W-:-:S03]  /*1d30*/  FADD.FTZ R22, R19, 1 ;  /* 0x3f80000013167421 */ /* 0x001fc60000010000 */
[----:B------:R0:W-:Y:S01]  /*1d40*/  STS.U16 [R61+0xc0], R26 ;  /* 0x0000c01a3d007388 */ /* 0x0001e20000000400 */
[----:B------:R-:W-:-:S06]  /*1d50*/  NOP ;  /* 0x0000000000007918 */ /* 0x000fcc0000000000 */
[----:B------:R-:W3:Y:S01]  /*1d60*/  LDS.64 R38, [R101] ;  /* 0x0000000065267984 */ /* 0x000ee20000000a00 */
[----:B-1----:R-:W1:Y:S01]  /*1d70*/  MUFU.RCP R34, R6 ;  /* 0x0000000600227308 */ /* 0x002e620000001000 */
[----:B------:R-:W-:Y:S01]  /*1d80*/  PRMT R24, RZ, 0x7610, R4 ;  /* 0x00007610ff187816 */ /* 0x000fe20000000004 */
[----:B--2---:R-:W-:Y:S01]  /*1d90*/  FADD.FTZ R4, -R28, 1 ;  /* 0x3f8000001c047421 */ /* 0x004fe20000010100 */
[----:B0-----:R-:W-:Y:S01]  /*1da0*/  PRMT R26, RZ, 0x7610, R5 ;  /* 0x00007610ff1a7816 */ /* 0x001fe20000000005 */
[----:B------:R-:W-:Y:S02]  /*1db0*/  FADD.FTZ R5, -R31, 1 ;  /* 0x3f8000001f057421 */ /* 0x000fe40000010100 */
[----:B------:R-:W-:Y:S02]  /*1dc0*/  FFMA.FTZ R4, R27, R4, 1 ;  /* 0x3f8000001b047423 */ /* 0x000fe40000010004 */
[----:B------:R-:W0:Y:S01]  /*1dd0*/  MUFU.RCP R37, R22 ;  /* 0x0000001600257308 */ /* 0x000e220000001000 */
[----:B------:R-:W-:-:S02]  /*1de0*/  FFMA.FTZ R7, R30, R5, 1 ;  /* 0x3f8000001e077423 */ /* 0x000fc40000010005 */
[----:B-1----:R-:W-:-:S04]  /*1df0*/  FADD.FTZ R6, -R34, 1 ;  /* 0x3f80000022067421 */ /* 0x002fc80000010100 */
[----:B------:R-:W-:Y:S02]  /*1e00*/  FFMA.FTZ R18, R33, R6, 1 ;  /* 0x3f80000021127423 */ /* 0x000fe40000010006 */
[----:B0-----:R-:W-:-:S04]  /*1e10*/  FADD.FTZ R19, -R37, 1 ;  /* 0x3f80000025137421 */ /* 0x001fc80000010100 */
[----:B------:R-:W-:Y:S01]  /*1e20*/  FFMA.FTZ R23, R36, R19, 1 ;  /* 0x3f80000024177423 */ /* 0x000fe20000010013 */
[--C-:B---3--:R-:W-:Y:S02]  /*1e30*/  PRMT R29, RZ, 0x5410, R38.reuse ;  /* 0x00005410ff1d7816 */ /* 0x108fe40000000026 */
[----:B------:R-:W-:Y:S02]  /*1e40*/  PRMT R32, RZ, 0x7610, R38 ;  /* 0x00007610ff207816 */ /* 0x000fe40000000026 */
[--C-:B------:R-:W-:Y:S01]  /*1e50*/  PRMT R35, RZ, 0x5410, R39.reuse ;  /* 0x00005410ff237816 */ /* 0x100fe20000000027 */
[----:B------:R-:W-:Y:S01]  /*1e60*/  FMUL.FTZ R5, R21, R29 ;  /* 0x0000001d15057220 */ /* 0x000fe20000410000 */
[----:B------:R-:W-:Y:S01]  /*1e70*/  PRMT R38, RZ, 0x7610, R39 ;  /* 0x00007610ff267816 */ /* 0x000fe20000000027 */
[----:B------:R-:W-:Y:S01]  /*1e80*/  BAR.SYNC.DEFER_BLOCKING 0x0 ;  /* 0x0000000000007b1d */ /* 0x000fe20000010000 */
        /* <DEDUP_REMOVED lines=21> */
[C---:B------:R-:W-:Y:S01]  /*1fe0*/  IMAD R19, R100.reuse, c[0x0][0x2f4], R19 ;  /* 0x0000bd0064137a24 */ /* 0x040fe200078e0213 */
[----:B------:R-:W-:Y:S01]  /*1ff0*/  LDS.U16 R41, [R61+0x40] ;  /* 0x000040003d297984 */ /* 0x000fe20000000400 */
[----:B0-----:R-:W-:Y:S02]  /*2000*/  IADD3 R23, P4, R63, c[0x0][0x338], RZ ;  /* 0x0000ce003f177a10 */ /* 0x001fe40007f9e0ff */
[----:B------:R-:W-:Y:S01]  /*2010*/  IADD3 R5, R5, R7, RZ ;  /* 0x0000000705057210 */ /* 0x000fe20007ffe0ff */
[----:B------:R-:W-:Y:S04]  /*2020*/  LDS.U16 R43, [R61+0x80] ;  /* 0x000080003d2b7984 */ /* 0x000fe80000000400 */
[----:B------:R-:W-:Y:S01]  /*2030*/  LDS.U16 R45, [R61+0xc0] ;  /* 0x0000c0003d2d7984 */ /* 0x000fe20000000400 */
[----:B------:R-:W-:-:S03]  /*2040*/  IMAD.WIDE.U32 R4, R100, c[0x0][0x2f0], R4 ;  /* 0x0000bc0064047a25 */ /* 0x000fc600078e0004 */
[----:B------:R-:W-:Y:S04]  /*2050*/  @!P6 STS [0x100], R64 ;  /* 0x00010040ff00e388 */ /* 0x000fe80000000800 */
[----:B------:R-:W-:Y:S01]  /*2060*/  BAR.SYNC.DEFER_BLOCKING 0x0 ;  /* 0x0000000000007b1d */ /* 0x000fe20000010000 */
[----:B------:R-:W-:-:S04]  /*2070*/  IADD3 R4, P0, R59, R4, RZ ;  /* 0x000000043b047210 */ /* 0x000fc80007f1e0ff */
[----:B------:R-:W-:Y:S02]  /*2080*/  IADD3.X R5, R57, R19, R5, P0, !PT ;  /* 0x0000001339057210 */ /* 0x000fe400007fe405 */
[----:B------:R-:W-:Y:S01]  /*2090*/  LEA R22, P5, R4, R23, 0x1 ;  /* 0x0000001704167211 */ /* 0x000fe200078a08ff */
[----:B------:R-:W0:Y:S02]  /*20a0*/  LDS R6, [0x100] ;  /* 0x00010000ff067984 */ /* 0x000e240000000800 */
[-C--:B0-----:R-:W-:Y:S02]  /*20b0*/  ISETP.GE.AND P3, PT, R81, R6.reuse, PT ;  /* 0x000000065100720c */ /* 0x081fe40003f66270 */
[-C--:B------:R-:W-:Y:S02]  /*20c0*/  ISETP.GE.AND P2, PT, R75, R6.reuse, PT ;  /* 0x000000064b00720c */ /* 0x080fe40003f46270 */
[-C--:B------:R-:W-:Y:S02]  /*20d0*/  ISETP.GE.AND P1, PT, R77, R6.reuse, PT ;  /* 0x000000064d00720c */ /* 0x080fe40003f26270 */
[----:B------:R-:W-:-:S02]  /*20e0*/  ISETP.GE.AND P0, PT, R73, R6, PT ;  /* 0x000000064900720c */ /* 0x000fc40003f06270 */
[----:B------:R-:W-:Y:S02]  /*20f0*/  IADD3.X R6, R62, c[0x0][0x33c], RZ, P4, !PT ;  /* 0x0000cf003e067a10 */ /* 0x000fe400027fe4ff */
        /* <DEDUP_REMOVED lines=13> */
.L_x_13720:
[----:B------:R-:W-:Y:S05]  /*21d0*/  BSYNC B0 ;  /* 0x0000000000007941 */ /* 0x000fea0003800000 */
.L_x_13719:
        /* <DEDUP_REMOVED lines=21> */
[----:B------:R-:W-:Y:S02]  /*2330*/  IMAD R22, R95, c[0x0][0x210], RZ ;  /* 0x000084005f167a24 */ /* 0x000fe400078e02ff */
[----:B------:R-:W-:Y:S01]  /*2340*/  IMAD.WIDE.U32 R4, R97, c[0x0][0x210], RZ ;  /* 0x0000840061047a25 */ /* 0x000fe200078e00ff */
[----:B------:R-:W-:-:S03]  /*2350*/  F2FP.BF16.PACK_AB R37, R37, R34 ;  /* 0x000000222525723e */ /* 0x000fc600000010ff */
[----:B0-----:R-:W-:Y:S02]  /*2360*/  IMAD R7, R97, c[0x0][0x214], R22 ;  /* 0x0000850061077a24 */ /* 0x001fe400078e0216 */
[----:B------:R-:W-:-:S03]  /*2370*/  IMAD R23, R99, c[0x0][0x218], RZ ;  /* 0x0000860063177a24 */ /* 0x000fc600078e02ff */
[----:B------:R-:W-:Y:S01]  /*2380*/  IADD3 R5, R5, R7, RZ ;  /* 0x0000000705057210 */ /* 0x000fe20007ffe0ff */
[----:B------:R-:W-:Y:S01]  /*2390*/  IMAD R22, R100, c[0x0][0x21c], R23 ;  /* 0x0000870064167a24 */ /* 0x000fe200078e0217 */
[----:B------:R-:W-:Y:S01]  /*23a0*/  IADD3 R23, P4, R63, c[0x0][0x270], RZ ;  /* 0x00009c003f177a10 */ /* 0x000fe20007f9e0ff */
        /* <DEDUP_REMOVED lines=31> */
.L_x_13723:
[----:B------:R-:W-:Y:S05]  /*25a0*/  BSYNC B0 ;  /* 0x0000000000007941 */ /* 0x000fea0003800000 */
.L_x_13722:
[----:B------:R1:W-:Y:S04]  /*25b0*/  @!P0 STG.E.U16 [R22.64+-0xc0], R25 ;  /* 0xffff401916008986 */ /* 0x0003e8000c101508 */
[----:B------:R1:W-:Y:S04]  /*25c0*/  @!P1 STG.E.U16 [R22.64+-0x80], R27 ;  /* 0xffff801b16009986 */ /* 0x0003e8000c101508 */
[----:B------:R1:W-:Y:S02]  /*25d0*/  @!P2 STG.E.U16 [R22.64+-0x40], R29 ;  /* 0xffffc01d1600a986 */ /* 0x0003e4000c101508 */
.L_x_13721:
[--C-:B-1----:R-:W-:Y:S01]  /*25e0*/  PRMT R4, RZ, 0x5410, R16.reuse ;  /* 0x00005410ff047816 */ /* 0x102fe20000000010 */
[----:B------:R-:W-:Y:S01]  /*25f0*/  BAR.SYNC.DEFER_BLOCKING 0x0 ;  /* 0x0000000000007b1d */ /* 0x000fe20000010000 */
[----:B0-----:R-:W-:Y:S01]  /*2600*/  MOV R6, c[0x0][0x16c] ;  /* 0x00005b0000067a02 */ /* 0x001fe20000000f00 */
        /* <DEDUP_REMOVED lines=19> */
[----:B------:R-:W-:Y:S01]  /*2740*/  MOV R22, c[0x0][0x298] ;  /* 0x0000a60000167a02 */ /* 0x000fe20000000f00 */
[----:B------:R-:W-:Y:S01]  /*2750*/  FADD.FTZ R115, R115, R115 ;  /* 0x0000007373737221 */ /* 0x000fe20000010000 */
[----:B------:R-:W-:Y:S01]  /*2760*/  SHF.R.U32.HI R6, RZ, 0x1, R5 ;  /* 0x00000001ff067819 */ /* 0x000fe20000011605 */
[----:B------:R-:W-:Y:S01]  /*2770*/  FADD.FTZ R114, R49, R49 ;  /* 0x0000003131727221 */ /* 0x000fe20000010000 */
[----:B------:R-:W-:Y:S01]  /*2780*/  MOV R7, c[0x0][0x2b8] ;  /* 0x0000ae0000077a02 */ /* 0x000fe20000000f00 */
[----:B------:R-:W-:Y:S01]  /*2790*/  FADD.FTZ R112, R51, R51 ;  /* 0x0000003333707221 */ /* 0x000fe20000010000 */
[--C-:B------:R-:W-:Y:S01]  /*27a0*/  SHF.R.U32.HI R4, RZ, 0x1, R24.reuse ;  /* 0x00000001ff047819 */ /* 0x100fe20000011618 */
[----:B------:R-:W-:Y:S01]  /*27b0*/  CS2R R106, SRZ ;  /* 0x00000000006a7805 */ /* 0x000fe2000001ff00 */
[----:B------:R-:W-:Y:S01]  /*27c0*/  SHF.R.U64 R22, R22, 0x1, R5 ;  /* 0x0000000116167819 */ /* 0x000fe20000001205 */
[-C--:B------:R-:W-:Y:S01]  /*27d0*/  IMAD R5, R6, R97.reuse, RZ ;  /* 0x0000006106057224 */ /* 0x080fe200078e02ff */
[----:B------:R-:W-:Y:S01]  /*27e0*/  SHF.R.U64 R6, R7, 0x1, R24 ;  /* 0x0000000107067819 */ /* 0x000fe20000001218 */
[-C--:B------:R-:W-:Y:S01]  /*27f0*/  IMAD R7, R4, R97.reuse, RZ ;  /* 0x0000006104077224 */ /* 0x080fe200078e02ff */
[----:B------:R-:W-:Y:S01]  /*2800*/  SHF.R.S32.HI R161, RZ, 0x1f, R94 ;  /* 0x0000001fffa17819 */ /* 0x000fe2000001145e */
[----:B------:R-:W-:Y:S01]  /*2810*/  IMAD R21, R95, R22, R5 ;  /* 0x000000165f157224 */ /* 0x000fe200078e0205 */
[----:B------:R-:W-:Y:S01]  /*2820*/  IADD3 R118, R158, -0x1, RZ ;  /* 0xffffffff9e767810 */ /* 0x000fe20007ffe0ff */
[----:B------:R-:W-:Y:S01]  /*2830*/  IMAD.WIDE.U32 R4, R22, R97, RZ ;  /* 0x0000006116047225 */ /* 0x000fe200078e00ff */
[----:B------:R-:W-:Y:S01]  /*2840*/  CS2R R110, SRZ ;  /* 0x00000000006e7805 */ /* 0x000fe2000001ff00 */
[----:B------:R-:W-:-:S02]  /*2850*/  CS2R R108, SRZ ;  /* 0x00000000006c7805 */ /* 0x000fc4000001ff00 */
[----:B------:R-:W-:Y:S01]  /*2860*/  IMAD R23, R95, R6, R7 ;  /* 0x000000065f177224 */ /* 0x000fe200078e0207 */
[----:B------:R-:W-:Y:S01]  /*2870*/  IADD3 R5, R5, R21, RZ ;  /* 0x0000001505057210 */ /* 0x000fe20007ffe0ff */
[----:B------:R-:W-:-:S04]  /*2880*/  IMAD.WIDE.U32 R6, R6, R97, RZ ;  /* 0x0000006106067225 */ /* 0x000fc800078e00ff */
[----:B------:R-:W-:Y:S01]  /*2890*/  IMAD R21, R161, c[0x0][0x2a0], RZ ;  /* 0x0000a800a1157a24 */ /* 0x000fe200078e02ff */
[----:B------:R-:W-:Y:S01]  /*28a0*/  IADD3 R7, R7, R23, RZ ;  /* 0x0000001707077210 */ /* 0x000fe20007ffe0ff */
[----:B------:R-:W-:Y:S02]  /*28b0*/  IMAD R23, R161, c[0x0][0x2c0], RZ ;  /* 0x0000b000a1177a24 */ /* 0x000fe400078e02ff */
[C---:B------:R-:W-:Y:S02]  /*28c0*/  IMAD R21, R94.reuse, c[0x0][0x2a4], R21 ;  /* 0x0000a9005e157a24 */ /* 0x040fe400078e0215 */
[----:B------:R-:W-:-:S04]  /*28d0*/  IMAD.WIDE.U32 R4, R94, c[0x0][0x2a0], R4 ;  /* 0x0000a8005e047a25 */ /* 0x000fc800078e0004 */
[C---:B------:R-:W-:Y:S01]  /*28e0*/  IMAD R25, R94.reuse, c[0x0][0x2c4], R23 ;  /* 0x0000b1005e197a24 */ /* 0x040fe200078e0217 */
        /* <DEDUP_REMOVED lines=47> */
.L_x_13755:
        /* <DEDUP_REMOVED lines=15> */
[----:B--2---:R0:W2:Y:S01]  /*2cd0*/  @!P0 LDG.E.U16 R52, [R6.64] ;  /* 0x0000000806348981 */ /* 0x0040a2000c1e1500 */
        /* <DEDUP_REMOVED lines=22> */
[C---:B------:R-:W-:Y:S01]  /*2e40*/  IMAD R125, R113.reuse, c[0x0][0x18c], R122 ;  /* 0x00006300717d7a24 */ /* 0x040fe200078e027a */
[CC--:B------:R-:W-:Y:S02]  /*2e50*/  LEA.HI.SX32 R48, R78.reuse, R78.reuse, 0x1b ;  /* 0x0000004e4e307211 */ /* 0x0c0fe400078fdaff */
[----:B------:R-:W-:Y:S01]  /*2e60*/  IADD3 R49, R78, 0x20, RZ ;  /* 0x000000204e317810 */ /* 0x000fe20007ffe0ff */
[----:B0-----:R-:W-:Y:S01]  /*2e70*/  IMAD.WIDE.U32 R6, R113, c[0x0][0x188], R4 ;  /* 0x0000620071067a25 */ /* 0x001fe200078e0004 */
[----:B------:R-:W-:Y:S02]  /*2e80*/  SHF.L.U32 R121, R48, 0x1, RZ ;  /* 0x0000000130797819 */ /* 0x000fe400000006ff */
[----:B------:R-:W-:Y:S01]  /*2e90*/  LEA.HI.SX32 R49, R49, R78, 0x1b ;  /* 0x0000004e31317211 */ /* 0x000fe200078fdaff */
[----:B------:R-:W-:Y:S01]  /*2ea0*/  IMAD R126, R124, c[0x0][0x1c0], RZ ;  /* 0x000070007c7e7a24 */ /* 0x000fe200078e02ff */
[----:B------:R-:W-:-:S02]  /*2eb0*/  IADD3 R7, R7, R125, RZ ;  /* 0x0000007d07077210 */ /* 0x000fc40007ffe0ff */
[C---:B------:R-:W-:Y:S02]  /*2ec0*/  LEA R48, P0, R6.reuse, c[0x0][0x220], 0x3 ;  /* 0x0000880006307a11 */ /* 0x040fe400078018ff */
[----:B------:R-:W-:Y:S01]  /*2ed0*/  SHF.L.U32 R122, R49, 0x1, RZ ;  /* 0x00000001317a7819 */ /* 0x000fe200000006ff */
[C---:B------:R-:W-:Y:S01]  /*2ee0*/  IMAD.WIDE.U32 R50, R113.reuse, c[0x0][0x1c0], R12 ;  /* 0x0000700071327a25 */ /* 0x040fe200078e000c */
[----:B------:R-:W-:Y:S02]  /*2ef0*/  LEA.HI.X R49, R6, c[0x0][0x224], R7, 0x3, P0 ;  /* 0x0000890006317a11 */ /* 0x000fe400000f1c07 */
[C---:B------:R-:W-:Y:S01]  /*2f00*/  IADD3 R123, R78.reuse, 0x40, RZ ;  /* 0x000000404e7b7810 */ /* 0x040fe20007ffe0ff */
[----:B------:R-:W-:Y:S01]  /*2f10*/  IMAD R127, R113, c[0x0][0x1c4], R126 ;  /* 0x00007100717f7a24 */ /* 0x000fe200078e027e */
[----:B------:R-:W-:Y:S02]  /*2f20*/  IADD3 R7, R78, 0x60, RZ ;  /* 0x000000604e077810 */ /* 0x000fe40007ffe0ff */
[----:B------:R-:W-:Y:S01]  /*2f30*/  LEA.HI.SX32 R123, R123, R78, 0x1b ;  /* 0x0000004e7b7b7211 */ /* 0x000fe200078fdaff */
[----:B------:R-:W4:Y:S01]  /*2f40*/  LDG.E.64 R48, [R48.64] ;  /* 0x0000000830307981 */ /* 0x000f22000c1e1b00 */
[----:B------:R-:W-:-:S02]  /*2f50*/  IADD3 R5, R51, R127, RZ ;  /* 0x0000007f33057210 */ /* 0x000fc40007ffe0ff */
[C---:B------:R-:W-:Y:S02]  /*2f60*/  IADD3 R51, R78.reuse, 0x80, RZ ;  /* 0x000000804e337810 */ /* 0x040fe40007ffe0ff */
[C---:B------:R-:W-:Y:S02]  /*2f70*/  IADD3 R125, R78.reuse, 0xa0, RZ ;  /* 0x000000a04e7d7810 */ /* 0x040fe40007ffe0ff */
[----:B------:R-:W-:Y:S02]  /*2f80*/  SHF.L.U32 R123, R123, 0x1, RZ ;  /* 0x000000017b7b7819 */ /* 0x000fe400000006ff */
[C---:B------:R-:W-:Y:S02]  /*2f90*/  IADD3 R127, R78.reuse, 0xc0, RZ ;  /* 0x000000c04e7f7810 */ /* 0x040fe40007ffe0ff */
[----:B------:R-:W-:Y:S02]  /*2fa0*/  IADD3 R129, R78, 0xe0, RZ ;  /* 0x000000e04e817810 */ /* 0x000fe40007ffe0ff */
[----:B------:R-:W-:-:S02]  /*2fb0*/  LEA.HI.SX32 R7, R7, R78, 0x1b ;  /* 0x0000004e07077211 */ /* 0x000fc400078fdaff */
[-C--:B------:R-:W-:Y:S02]  /*2fc0*/  LEA.HI.SX32 R51, R51, R78.reuse, 0x1b ;  /* 0x0000004e33337211 */ /* 0x080fe400078fdaff */
[----:B------:R-:W-:Y:S02]  /*2fd0*/  LEA.HI.SX32 R125, R125, R78, 0x1b ;  /* 0x0000004e7d7d7211 */ /* 0x000fe400078fdaff */
[----:B------:R-:W-:Y:S02]  /*2fe0*/  ISETP.GE.AND P5, PT, R12, R130, PT ;  /* 0x000000820c00720c */ /* 0x000fe40003fa6270 */
[----:B------:R-:W-:Y:S02]  /*2ff0*/  LEA.HI.SX32 R127, R127, R78, 0x1b ;  /* 0x0000004e7f7f7211 */ /* 0x000fe400078fdaff */
[----:B------:R-:W-:Y:S02]  /*3000*/  ISETP.GE.AND P0, PT, R71, R130, PT ;  /* 0x000000824700720c */ /* 0x000fe40003f06270 */
[----:B------:R-:W-:-:S02]  /*3010*/  LEA R4, P1, R50, R82, 0x1 ;  /* 0x0000005232047211 */ /* 0x000fc400078208ff */
[----:B------:R-:W-:Y:S02]  /*3020*/  LEA.HI.SX32 R129, R129, R78, 0x1b ;  /* 0x0000004e81817211 */ /* 0x000fe400078fdaff */
[----:B------:R-:W-:Y:S02]  /*3030*/  SHF.L.U32 R6, R7, 0x1, RZ ;  /* 0x0000000107067819 */ /* 0x000fe400000006ff */
[----:B------:R-:W-:Y:S02]  /*3040*/  SHF.L.U32 R126, R125, 0x1, RZ ;  /* 0x000000017d7e7819 */ /* 0x000fe400000006ff */
[----:B------:R-:W-:Y:S02]  /*3050*/  SHF.L.U32 R128, R127, 0x1, RZ ;  /* 0x000000017f807819 */ /* 0x000fe400000006ff */
[----:B------:R-:W-:Y:S02]  /*3060*/  LEA.HI.X R5, R50, R80, R5, 0x1, P1 ;  /* 0x0000005032057211 */ /* 0x000fe400008f0c05 */
[----:B------:R-:W-:-:S02]  /*3070*/  SHF.L.U32 R129, R129, 0x1, RZ ;  /* 0x0000000181817819 */ /* 0x000fc400000006ff */
[----:B------:R-:W-:Y:S02]  /*3080*/  PRMT R50, RZ, 0x7610, R50 ;  /* 0x00007610ff327816 */ /* 0x000fe40000000032 */
        /* <DEDUP_REMOVED lines=8> */
[----:B---3--:R-:W-:Y:S04]  /*3110*/  STS.U16 [R122+0x40], R53 ;  /* 0x000040357a007388 */ /* 0x008fe80000000400 */
[----:B----4-:R0:W-:Y:S02]  /*3120*/  STS.U16 [R123+0x80], R54 ;  /* 0x000080367b007388 */ /* 0x0101e40000000400 */
[----:B0-----:R-:W-:-:S02]  /*3130*/  SHF.L.U32 R54, R51, 0x1, RZ ;  /* 0x0000000133367819 */ /* 0x001fc400000006ff */
[----:B------:R-:W-:Y:S01]  /*3140*/  PRMT R51, RZ, 0x7610, R51 ;  /* 0x00007610ff337816 */ /* 0x000fe20000000033 */
[----:B------:R-:W-:Y:S04]  /*3150*/  STS.U16 [R6+0xc0], R55 ;  /* 0x0000c03706007388 */ /* 0x000fe80000000400 */
[----:B------:R-:W-:Y:S04]  /*3160*/  STS.U16 [R54+0x100], R101 ;  /* 0x0001006536007388 */ /* 0x000fe80000000400 */
[----:B------:R-:W-:Y:S04]  /*3170*/  STS.U16 [R126+0x140], R117 ;  /* 0x000140757e007388 */ /* 0x000fe80000000400 */
[----:B------:R-:W-:Y:S04]  /*3180*/  STS.U16 [R128+0x180], R119 ;  /* 0x0001807780007388 */ /* 0x000fe80000000400 */
[----:B------:R0:W-:Y:S01]  /*3190*/  STS.U16 [R129+0x1c0], R120 ;  /* 0x0001c07881007388 */ /* 0x0001e20000000400 */
[----:B------:R-:W-:-:S06]  /*31a0*/  NOP ;  /* 0x0000000000007918 */ /* 0x000fcc0000000000 */
[----:B-1----:R1:W2:Y:S01]  /*31b0*/  @!P5 LDG.E.U16 R50, [R4.64] ;  /* 0x000000080432d981 */ /* 0x0022a2000c1e1500 */
[----:B------:R-:W-:-:S03]  /*31c0*/  ISETP.GE.AND P5, PT, R66, R130, PT ;  /* 0x000000824200720c */ /* 0x000fc60003fa6270 */
[----:B------:R1:W3:Y:S01]  /*31d0*/  @!P0 LDG.E.U16 R51, [R4.64+0x40] ;  /* 0x0000400804338981 */ /* 0x0002e2000c1e1500 */
[----:B------:R-:W-:Y:S02]  /*31e0*/  ISETP.GE.AND P0, PT, R65, R130, PT ;  /* 0x000000824100720c */ /* 0x000fe40003f06270 */
[----:B0-----:R-:W-:Y:S01]  /*31f0*/  PRMT R120, RZ, 0x7610, R120 ;  /* 0x00007610ff787816 */ /* 0x001fe20000000078 */
        /* <DEDUP_REMOVED lines=19> */
[----:B------:R-:W0:Y:S01]  /*3330*/  LDS.U16 R137, [R117] ;  /* 0x0000000075897984 */ /* 0x000e220000000400 */
[----:B-1----:R-:W-:-:S03]  /*3340*/  LEA R4, R118, R113, 0x8 ;  /* 0x0000007176047211 */ /* 0x002fc600078e40ff */
[----:B------:R-:W1:Y:S02]  /*3350*/  LDS.U16 R133, [R117+0x2] ;  /* 0x0000020075857984 */ /* 0x000e640000000400 */
[----:B------:R-:W-:Y:S02]  /*3360*/  MUFU.COS R52, R53 ;  /* 0x0000003500347308 */ /* 0x000fe40000000000 */
[----:B------:R-:W-:Y:S04]  /*3370*/  LDS.U16 R119, [R117+0x4] ;  /* 0x0000040075777984 */ /* 0x000fe80000000400 */
[----:B------:R-:W1:Y:S02]  /*3380*/  LDS.U16 R131, [R117+0x6] ;  /* 0x0000060075837984 */ /* 0x000e640000000400 */
[----:B------:R-:W0:Y:S01]  /*3390*/  MUFU.EX2 R7, R7 ;  /* 0x0000000700077308 */ /* 0x000e220000000800 */
[----:B------:R-:W-:Y:S01]  /*33a0*/  @!P1 IADD3 R134, R158, -0x2, RZ ;  /* 0xfffffffe9e869810 */ /* 0x000fe20007ffe0ff */
[----:B------:R-:W1:Y:S01]  /*33b0*/  LDS.U16 R125, [R117+0x8] ;  /* 0x00000800757d7984 */ /* 0x000e620000000400 */
[----:B------:R-:W-:-:S03]  /*33c0*/  @P0 IADD3 R4, R91, 0x200, RZ ;  /* 0x000002005b040810 */ /* 0x000fc60007ffe0ff */
[----:B------:R-:W2:Y:S04]  /*33d0*/  LDS.U16 R140, [R117+0xa] ;  /* 0x00000a00758c7984 */ /* 0x000ea80000000400 */
[----:B------:R-:W2:Y:S04]  /*33e0*/  LDS.U16 R144, [R117+0xc] ;  /* 0x00000c0075907984 */ /* 0x000ea80000000400 */
[----:B------:R-:W2:Y:S01]  /*33f0*/  LDS.U16 R146, [R117+0xe] ;  /* 0x00000e0075927984 */ /* 0x000ea20000000400 */
[----:B------:R-:W-:Y:S02]  /*3400*/  @!P1 IMAD R5, R134, c[0x0][0x16c], R113 ;  /* 0x00005b0086059a24 */ /* 0x000fe400078e0271 */
[----:B0-----:R-:W-:-:S02]  /*3410*/  FMUL.FTZ R52, R7, R52 ;  /* 0x0000003407347220 */ /* 0x001fc40000410000 */
[----:B------:R-:W-:Y:S01]  /*3420*/  FMUL.FTZ R53, R7, R132 ;  /* 0x0000008407357220 */ /* 0x000fe20000410000 */
[----:B------:R-:W-:Y:S02]  /*3430*/  PRMT R137, RZ, 0x5410, R137 ;  /* 0x00005410ff897816 */ /* 0x000fe40000000089 */
[----:B-1----:R-:W-:-:S05]  /*3440*/  PRMT R133, RZ, 0x5410, R133 ;  /* 0x00005410ff857816 */ /* 0x002fca0000000085 */
[----:B------:R-:W-:Y:S01]  /*3450*/  FMUL.FTZ R132, R133, R60 ;  /* 0x0000003c85847220 */ /* 0x000fe20000410000 */
[----:B------:R-:W-:Y:S02]  /*3460*/  PRMT R131, RZ, 0x5410, R131 ;  /* 0x00005410ff837816 */ /* 0x000fe40000000083 */
[----:B------:R-:W-:Y:S01]  /*3470*/  PRMT R125, RZ, 0x5410, R125 ;  /* 0x00005410ff7d7816 */ /* 0x000fe2000000007d */
[----:B------:R-:W-:Y:S01]  /*3480*/  BSSY B0, `(.L_x_13725) ;  /* 0x000006b000007945 */ /* 0x000fe20003800000 */
[----:B--2---:R-:W-:Y:S04]  /*3490*/  STS.U16 [R121+0x210], R50 ;  /* 0x0002103279007388 */ /* 0x004fe80000000400 */
[----:B---3--:R-:W-:Y:S04]  /*34a0*/  STS.U16 [R122+0x250], R51 ;  /* 0x000250337a007388 */ /* 0x008fe80000000400 */
[----:B----4-:R-:W-:Y:S04]  /*34b0*/  STS.U16 [R123+0x290], R120 ;  /* 0x000290787b007388 */ /* 0x010fe80000000400 */
[----:B------:R-:W-:Y:S04]  /*34c0*/  STS.U16 [R6+0x2d0], R55 ;  /* 0x0002d03706007388 */ /* 0x000fe80000000400 */
[----:B------:R0:W-:Y:S04]  /*34d0*/  STS.U16 [R54+0x310], R127 ;  /* 0x0003107f36007388 */ /* 0x0001e80000000400 */
[----:B------:R-:W-:Y:S04]  /*34e0*/  STS.U16 [R126+0x350], R135 ;  /* 0x000350877e007388 */ /* 0x000fe80000000400 */
[----:B------:R-:W-:Y:S01]  /*34f0*/  STS.U16 [R128+0x390], R139 ;  /* 0x0003908b80007388 */ /* 0x000fe20000000400 */
[----:B0-----:R-:W-:Y:S01]  /*3500*/  SHF.L.U32 R127, R4, 0x3, RZ ;  /* 0x00000003047f7819 */ /* 0x001fe200000006ff */
[----:B------:R-:W-:-:S02]  /*3510*/  @!P1 IMAD.WIDE R54, R5, 0x10, R2 ;  /* 0x0000001005369825 */ /* 0x000fc400078e0202 */
[----:B------:R0:W-:Y:S01]  /*3520*/  STS.U16 [R129+0x3d0], R130 ;  /* 0x0003d08281007388 */ /* 0x0001e20000000400 */
[----:B------:R-:W-:-:S06]  /*3530*/  NOP ;  /* 0x0000000000007918 */ /* 0x000fcc0000000000 */
        /* <DEDUP_REMOVED lines=11> */
[----:B------:R-:W-:Y:S01]  /*35f0*/  FMUL.FTZ R121, R141, R58 ;  /* 0x0000003a8d797220 */ /* 0x000fe20000410000 */
[----:B------:R-:W-:Y:S01]  /*3600*/  CS2R R50, SRZ ;  /* 0x0000000000327805 */ /* 0x000fe2000001ff00 */
[----:B------:R-:W-:Y:S01]  /*3610*/  BAR.SYNC.DEFER_BLOCKING 0x0 ;  /* 0x0000000000007b1d */ /* 0x000fe20000010000 */
[-C--:B------:R-:W-:Y:S02]  /*3620*/  FMUL.FTZ R117, R49, R56.reuse ;  /* 0x0000003831757220 */ /* 0x080fe40000410000 */
[----:B------:R-:W-:-:S03]  /*3630*/  FMUL.FTZ R123, R141, R56 ;  /* 0x000000388d7b7220 */ /* 0x000fc60000410000 */
[----:B------:R-:W-:Y:S01]  /*3640*/  MUFU.SIN R128, R129 ;  /* 0x0000008100807308 */ /* 0x000fe20000000400 */
[----:B------:R-:W-:-:S07]  /*3650*/  FMUL.RZ R117, R117, 0.15915493667125701904 ;  /* 0x3e22f98375757820 */ /* 0x000fce000040c000 */
[----:B------:R-:W0:Y:S08]  /*3660*/  MUFU.EX2 R121, R121 ;  /* 0x0000007900797308 */ /* 0x000e300000000800 */
[----:B------:R-:W0:Y:S01]  /*3670*/  MUFU.COS R126, R129 ;  /* 0x00000081007e7308 */ /* 0x000e220000000000 */
[----:B------:R1:W5:Y:S01]  /*3680*/  @!P1 LDG.E.64 R50, [R54.64+0x8] ;  /* 0x0000080836329981 */ /* 0x000362000c1e1b00 */
[----:B------:R-:W-:Y:S01]  /*3690*/  FMUL.FTZ R141, R141, R0 ;  /* 0x000000008d8d7220 */ /* 0x000fe20000410000 */
[----:B------:R-:W-:-:S05]  /*36a0*/  PRMT R139, RZ, 0x5410, R16 ;  /* 0x00005410ff8b7816 */ /* 0x000fca0000000010 */
[----:B------:R-:W-:Y:S01]  /*36b0*/  MUFU.EX2 R123, R123 ;  /* 0x0000007b007b7308 */ /* 0x000fe20000000800 */
[----:B-1----:R-:W-:-:S07]  /*36c0*/  FMUL.FTZ R55, R49, R0 ;  /* 0x0000000031377220 */ /* 0x002fce0000410000 */
[----:B------:R-:W1:Y:S01]  /*36d0*/  MUFU.SIN R54, R117 ;  /* 0x0000007500367308 */ /* 0x000e620000000400 */
[----:B------:R-:W-:Y:S02]  /*36e0*/  FMUL.RZ R127, R55, 0.15915493667125701904 ;  /* 0x3e22f983377f7820 */ /* 0x000fe4000040c000 */
[----:B------:R-:W-:Y:S02]  /*36f0*/  FMUL.FTZ R130, R137, R60 ;  /* 0x0000003c89827220 */ /* 0x000fe40000410000 */
[----:B0-----:R-:W-:-:S03]  /*3700*/  FMUL.FTZ R128, R121, R128 ;  /* 0x0000008079807220 */ /* 0x001fc60000410000 */
[----:B------:R-:W0:Y:S01]  /*3710*/  MUFU.COS R134, R117 ;  /* 0x0000007500867308 */ /* 0x000e220000000000 */
[----:B------:R-:W-:Y:S02]  /*3720*/  FMUL.FTZ R145, R139, R130 ;  /* 0x000000828b917220 */ /* 0x000fe40000410000 */
[----:B------:R-:W-:-:S05]  /*3730*/  FMUL.FTZ R126, R121, R126 ;  /* 0x0000007e797e7220 */ /* 0x000fca0000410000 */
[----:B------:R1:W-:Y:S01]  /*3740*/  MUFU.EX2 R136, R141 ;  /* 0x0000008d00887308 */ /* 0x0003e20000000800 */
[----:B------:R-:W-:Y:S02]  /*3750*/  FMUL.FTZ R147, R139, R132 ;  /* 0x000000848b937220 */ /* 0x000fe40000410000 */
[----:B------:R-:W-:-:S05]  /*3760*/  FMUL.FTZ R121, R128, R145 ;  /* 0x0000009180797220 */ /* 0x000fca0000410000 */
[----:B------:R-:W0:Y:S01]  /*3770*/  MUFU.COS R117, R127 ;  /* 0x0000007f00757308 */ /* 0x000e220000000000 */
[----:B------:R-:W-:-:S07]  /*3780*/  PRMT R135, RZ, 0x7610, R16 ;  /* 0x00007610ff877816 */ /* 0x000fce0000000010 */
[----:B------:R-:W2:Y:S01]  /*3790*/  MUFU.SIN R55, R127 ;  /* 0x0000007f00377308 */ /* 0x000ea20000000400 */
[----:B-1----:R-:W-:Y:S01]  /*37a0*/  FMUL.FTZ R141, R123, R54 ;  /* 0x000000367b8d7220 */ /* 0x002fe20000410000 */
[----:B------:R-:W-:Y:S01]  /*37b0*/  PRMT R129, RZ, 0x5410, R119 ;  /* 0x00005410ff817816 */ /* 0x000fe20000000077 */
[-C--:B------:R-:W-:Y:S02]  /*37c0*/  FMUL.FTZ R130, R131, R58.reuse ;  /* 0x0000003a83827220 */ /* 0x080fe40000410000 */
[-C--:B------:R-:W-:Y:S02]  /*37d0*/  FMUL.FTZ R54, R128, R147.reuse ;  /* 0x0000009380367220 */ /* 0x080fe40000410000 */
[C---:B------:R-:W-:Y:S02]  /*37e0*/  FFMA.FTZ R121, R126.reuse, R147, R121 ;  /* 0x000000937e797223 */ /* 0x040fe40000010079 */
[----:B------:R-:W-:Y:S02]  /*37f0*/  FMUL.FTZ R132, R129, R58 ;  /* 0x0000003a81847220 */ /* 0x000fe40000410000 */
[----:B------:R-:W-:-:S02]  /*3800*/  FFMA.FTZ R54, R126, R145, -R54 ;  /* 0x000000917e367223 */ /* 0x000fc40000010836 */
[----:B------:R-:W-:Y:S02]  /*3810*/  FFMA.FTZ R142, R135, R130, R121 ;  /* 0x00000082878e7223 */ /* 0x000fe40000010079 */
[----:B0-----:R-:W-:Y:S02]  /*3820*/  FMUL.FTZ R143, R123, R134 ;  /* 0x000000867b8f7220 */ /* 0x001fe40000410000 */
[C---:B------:R-:W-:Y:S02]  /*3830*/  FMUL.FTZ R134, R136.reuse, R117 ;  /* 0x0000007588867220 */ /* 0x040fe40000410000 */
[----:B------:R-:W-:Y:S02]  /*3840*/  FFMA.FTZ R54, R135, R132, R54 ;  /* 0x0000008487367223 */ /* 0x000fe40000010036 */
[----:B------:R-:W-:Y:S02]  /*3850*/  FMUL.FTZ R119, R141, R142 ;  /* 0x0000008e8d777220 */ /* 0x000fe40000410000 */
[----:B--2---:R-:W-:-:S02]  /*3860*/  FMUL.FTZ R136, R136, R55 ;  /* 0x0000003788887220 */ /* 0x004fc40000410000 */
[----:B------:R-:W-:Y:S02]  /*3870*/  FMUL.FTZ R55, R53, R128 ;  /* 0x0000008035377220 */ /* 0x000fe40000410000 */
[-C--:B------:R-:W-:Y:S02]  /*3880*/  FMUL.FTZ R121, R141, R54.reuse ;  /* 0x000000368d797220 */ /* 0x080fe40000410000 */
[----:B------:R-:W-:Y:S02]  /*3890*/  FFMA.FTZ R119, R143, R54, -R119 ;  /* 0x000000368f777223 */ /* 0x000fe40000010877 */
[C---:B------:R-:W-:Y:S02]  /*38a0*/  FMUL.FTZ R117, R52.reuse, R128 ;  /* 0x0000008034757220 */ /* 0x040fe40000410000 */
[-C--:B------:R-:W-:Y:S01]  /*38b0*/  FFMA.FTZ R54, R52, R126.reuse, -R55 ;  /* 0x0000007e34367223 */ /* 0x080fe20000010837 */
[----:B------:R-:W-:Y:S01]  /*38c0*/  PRMT R127, RZ, 0x5410, R17 ;  /* 0x00005410ff7f7816 */ /* 0x000fe20000000011 */
[----:B------:R-:W-:Y:S01]  /*38d0*/  FFMA.FTZ R148, R53, R126, R117 ;  /* 0x0000007e35947223 */ /* 0x000fe20000010075 */
[----:B------:R-:W-:Y:S01]  /*38e0*/  PRMT R123, RZ, 0x5410, R140 ;  /* 0x00005410ff7b7816 */ /* 0x000fe2000000008c */
[----:B------:R-:W-:-:S02]  /*38f0*/  FMUL.FTZ R117, R141, R54 ;  /* 0x000000368d757220 */ /* 0x000fc40000410000 */
[----:B------:R-:W-:Y:S02]  /*3900*/  FMUL.FTZ R140, R125, R56 ;  /* 0x000000387d8c7220 */ /* 0x000fe40000410000 */
[----:B------:R-:W-:Y:S02]  /*3910*/  FFMA.FTZ R121, R143, R142, R121 ;  /* 0x0000008e8f797223 */ /* 0x000fe40000010079 */
[-C--:B------:R-:W-:Y:S02]  /*3920*/  FMUL.FTZ R55, R141, R148.reuse ;  /* 0x000000948d377220 */ /* 0x080fe40000410000 */
[----:B------:R-:W-:Y:S02]  /*3930*/  FFMA.FTZ R117, R143, R148, R117 ;  /* 0x000000948f757223 */ /* 0x000fe40000010075 */
[----:B------:R-:W-:Y:S02]  /*3940*/  FMUL.FTZ R142, R123, R56 ;  /* 0x000000387b8e7220 */ /* 0x000fe40000410000 */
[----:B------:R-:W-:-:S02]  /*3950*/  FFMA.FTZ R119, R127, R140, R119 ;  /* 0x0000008c7f777223 */ /* 0x000fc40000010077 */
[----:B------:R-:W-:Y:S02]  /*3960*/  FFMA.FTZ R55, R143, R54, -R55 ;  /* 0x000000368f377223 */ /* 0x000fe40000010837 */
[C---:B------:R-:W-:Y:S02]  /*3970*/  FMUL.FTZ R148, R136.reuse, R117 ;  /* 0x0000007588947220 */ /* 0x040fe40000410000 */
[----:B------:R-:W-:Y:S02]  /*3980*/  FFMA.FTZ R121, R127, R142, R121 ;  /* 0x0000008e7f797223 */ /* 0x000fe40000010079 */
[----:B------:R-:W-:Y:S01]  /*3990*/  FMUL.FTZ R149, R136, R119 ;  /* 0x0000007788957220 */ /* 0x000fe20000410000 */
[----:B------:R-:W-:Y:S01]  /*39a0*/  ISETP.NE.AND P1, PT, R91, 0x1f, PT ;  /* 0x0000001f5b00780c */ /* 0x000fe20003f25270 */
[----:B------:R-:W-:Y:S02]  /*39b0*/  FFMA.FTZ R148, R134, R55, -R148 ;  /* 0x0000003786947223 */ /* 0x000fe40000010894 */
[----:B------:R-:W-:-:S02]  /*39c0*/  FMUL.FTZ R54, R136, R121 ;  /* 0x0000007988367220 */ /* 0x000fc40000410000 */
[----:B------:R-:W-:Y:S01]  /*39d0*/  FFMA.FTZ R150, R134, R121, R149 ;  /* 0x0000007986967223 */ /* 0x000fe20000010095 */
[----:B------:R-:W-:Y:S01]  /*39e0*/  PRMT R121, RZ, 0x5410, R144 ;  /* 0x00005410ff797816 */ /* 0x000fe20000000090 */
[----:B------:R-:W-:Y:S02]  /*39f0*/  FMUL.FTZ R55, R136, R55 ;  /* 0x0000003788377220 */ /* 0x000fe40000410000 */
[C---:B------:R-:W-:Y:S02]  /*3a00*/  FFMA.FTZ R54, R134.reuse, R119, -R54 ;  /* 0x0000007786367223 */ /* 0x040fe40000010836 */
[----:B------:R-:W-:Y:S01]  /*3a10*/  FFMA.FTZ R153, R134, R117, R55 ;  /* 0x0000007586997223 */ /* 0x000fe20000010037 */
[----:B------:R-:W-:Y:S01]  /*3a20*/  PRMT R117, RZ, 0x7610, R17 ;  /* 0x00007610ff757816 */ /* 0x000fe20000000011 */
[----:B------:R-:W-:-:S04]  /*3a30*/  FMUL.FTZ R144, R121, R0 ;  /* 0x0000000079907220 */ /* 0x000fc80000410000 */
[----:B------:R-:W-:Y:S02]  /*3a40*/  FFMA.FTZ R149, R117, R144, R54 ;  /* 0x0000009075957223 */ /* 0x000fe40000010036 */
[----:B------:R0:W1:Y:S01]  /*3a50*/  @P1 LDS.64 R54, [R91.X8+0x20b8] ;  /* 0x0020b8005b361984 */ /* 0x0000620000008a00 */
[----:B------:R-:W-:-:S05]  /*3a60*/  PRMT R119, RZ, 0x5410, R146 ;  /* 0x00005410ff777816 */ /* 0x000fca0000000092 */
        /* <DEDUP_REMOVED lines=8> */
[----:B------:R-:W-:Y:S01]  /*3af0*/  HFMA2.MMA R54, -RZ, RZ, 1.875, 0 ;  /* 0x3f800000ff367435 */ /* 0x000fe200000001ff */
[----:B------:R-:W-:Y:S02]  /*3b00*/  MOV R55, RZ ;  /* 0x000000ff00377202 */ /* 0x000fe40000000f00 */
[----:B------:R-:W-:-:S07]  /*3b10*/  @P3 LEA R152, R152, R113, 0x8 ;  /* 0x0000007198983211 */ /* 0x000fce00078e40ff */
[----:B------:R0:W1:Y:S02]  /*3b20*/  @P3 LDS.64 R54, [R152.X8+0x10b0] ;  /* 0x0010b00098363984 */ /* 0x0000640000008a00 */
.L_x_13726:
[----:B0--34-:R-:W-:Y:S05]  /*3b30*/  BSYNC B0 ;  /* 0x0000000000007941 */ /* 0x019fea0003800000 */
.L_x_13725:
        /* <DEDUP_REMOVED lines=9> */
[----:B------:R-:W-:-:S02]  /*3bd0*/  ISETP.NE.AND P6, PT, R159, 0x1f, PT ;  /* 0x0000001f9f00780c */ /* 0x000fc40003fc5270 */
[----:B------:R-:W4:Y:S01]  /*3be0*/  SHFL.UP PT, R154, R153, 0x1, RZ ;  /* 0x04200000999a7989 */ /* 0x000f2200000e00ff */
[----:B------:R-:W-:Y:S02]  /*3bf0*/  ISETP.GE.OR P2, PT, R158, c[0x0][0x174], P2 ;  /* 0x00005d009e007a0c */ /* 0x000fe40001746670 */
[C---:B------:R-:W-:Y:S02]  /*3c00*/  ISETP.GT.U32.AND P4, PT, R159.reuse, 0x17, PT ;  /* 0x000000179f00780c */ /* 0x040fe40003f84070 */
[----:B------:R-:W-:Y:S01]  /*3c10*/  ISETP.GT.U32.AND P5, PT, R159, 0xf, PT ;  /* 0x0000000f9f00780c */ /* 0x000fe20003fa4070 */
[C---:B0-----:R-:W-:Y:S02]  /*3c20*/  FMUL.FTZ R162, R153.reuse, R156 ;  /* 0x0000009c99a27220 */ /* 0x041fe40000410000 */
[-C--:B--2---:R-:W-:Y:S02]  /*3c30*/  FMUL.FTZ R163, R153, R155.reuse ;  /* 0x0000009b99a37220 */ /* 0x084fe40000410000 */
[----:B------:R-:W-:-:S02]  /*3c40*/  FFMA.FTZ R162, R148, R155, -R162 ;  /* 0x0000009b94a27223 */ /* 0x000fc400000108a2 */
        /* <DEDUP_REMOVED lines=39> */
[----:B------:R-:W-:-:S02]  /*3ec0*/  @P3 FADD.FTZ R150, R150, R165 ;  /* 0x000000a596963221 */ /* 0x000fc40000010000 */
[----:B------:R-:W-:Y:S01]  /*3ed0*/  @P3 FADD.FTZ R149, R149, R154 ;  /* 0x0000009a95953221 */ /* 0x000fe20000010000 */
[----:B------:R-:W0:Y:S01]  /*3ee0*/  SHFL.UP PT, R155, R148, 0x8, RZ ;  /* 0x05000000949b7989 */ /* 0x000e2200000e00ff */
[----:B------:R-:W-:Y:S01]  /*3ef0*/  FMUL.FTZ R153, R112, R153 ;  /* 0x0000009970997220 */ /* 0x000fe20000410000 */
[----:B------:R-:W-:Y:S01]  /*3f00*/  ISETP.GE.AND P3, PT, R78, 0x8, PT ;  /* 0x000000084e00780c */ /* 0x000fe20003f66270 */
[----:B------:R-:W-:Y:S01]  /*3f10*/  FMUL.FTZ R152, R134, R151 ;  /* 0x0000009786987220 */ /* 0x000fe20000410000 */
[----:B------:R-:W2:Y:S01]  /*3f20*/  SHFL.UP PT, R165, R150, 0x8, RZ ;  /* 0x0500000096a57989 */ /* 0x000ea200000e00ff */
[----:B------:R-:W-:Y:S01]  /*3f30*/  FMUL.FTZ R138, R114, R7 ;  /* 0x00000007728a7220 */ /* 0x000fe20000410000 */
[----:B------:R-:W-:Y:S01]  /*3f40*/  PRMT R7, RZ, 0x5410, R6 ;  /* 0x00005410ff077816 */ /* 0x000fe20000000006 */
[C---:B------:R-:W-:Y:S01]  /*3f50*/  FMUL.FTZ R154, R136.reuse, R151 ;  /* 0x00000097889a7220 */ /* 0x040fe20000410000 */
[----:B------:R-:W3:Y:S01]  /*3f60*/  SHFL.UP PT, R163, R149, 0x8, RZ ;  /* 0x0500000095a37989 */ /* 0x000ee200000e00ff */
[----:B------:R-:W-:-:S02]  /*3f70*/  FFMA.FTZ R167, -R136, R153, -R152 ;  /* 0x0000009988a77223 */ /* 0x000fc40000010998 */
[----:B------:R-:W-:Y:S01]  /*3f80*/  FMUL.FTZ R152, R114, R7 ;  /* 0x0000000772987220 */ /* 0x000fe20000410000 */
[----:B------:R-:W4:Y:S01]  /*3f90*/  SHFL.UP PT, R157, R162, 0x8, RZ ;  /* 0x05000000a29d7989 */ /* 0x000f2200000e00ff */
[----:B------:R-:W-:Y:S02]  /*3fa0*/  FFMA.FTZ R7, R134, R153, -R154 ;  /* 0x0000009986077223 */ /* 0x000fe4000001089a */
[----:B------:R-:W-:Y:S02]  /*3fb0*/  FADD.FTZ R156, -R138, R167 ;  /* 0x000000a78a9c7221 */ /* 0x000fe40000010100 */
[----:B------:R-:W-:Y:S02]  /*3fc0*/  FADD.FTZ R154, R152, R7 ;  /* 0x00000007989a7221 */ /* 0x000fe40000010000 */
[C---:B------:R-:W-:Y:S02]  /*3fd0*/  FMUL.FTZ R6, R141.reuse, -R156 ;  /* 0x8000009c8d067220 */ /* 0x040fe40000410000 */
[----:B------:R-:W-:-:S02]  /*3fe0*/  FMUL.FTZ R164, R141, -R154 ;  /* 0x8000009a8da47220 */ /* 0x000fc40000410000 */
[C---:B------:R-:W-:Y:S02]  /*3ff0*/  FFMA.FTZ R169, R143.reuse, R154, -R6 ;  /* 0x0000009a8fa97223 */ /* 0x040fe40000010806 */
[C---:B0-----:R-:W-:Y:S02]  /*4000*/  FMUL.FTZ R6, R162.reuse, R155 ;  /* 0x0000009ba2067220 */ /* 0x041fe40000410000 */
[----:B------:R-:W-:Y:S02]  /*4010*/  FFMA.FTZ R166, R143, R156, R164 ;  /* 0x0000009c8fa67223 */ /* 0x000fe400000100a4 */
[C---:B--2---:R-:W-:Y:S02]  /*4020*/  FMUL.FTZ R7, R162.reuse, R165 ;  /* 0x000000a5a2077220 */ /* 0x044fe40000410000 */
[----:B---3--:R-:W-:Y:S02]  /*4030*/  FMUL.FTZ R154, R162, R163 ;  /* 0x000000a3a29a7220 */ /* 0x008fe40000410000 */
[----:B----4-:R-:W-:-:S02]  /*4040*/  FFMA.FTZ R167, R148, R157, R6 ;  /* 0x0000009d94a77223 */ /* 0x010fc40000010006 */
[----:B------:R-:W-:Y:S02]  /*4050*/  FMUL.FTZ R157, R162, R157 ;  /* 0x0000009da29d7220 */ /* 0x000fe40000410000 */
[----:B------:R-:W-:Y:S01]  /*4060*/  FFMA.FTZ R6, R148, R163, -R7 ;  /* 0x000000a394067223 */ /* 0x000fe20000010807 */
[----:B------:R-:W-:Y:S01]  /*4070*/  FSEL R167, R162, R167, !P3 ;  /* 0x000000a7a2a77208 */ /* 0x000fe20005800000 */
[C---:B------:R-:W-:Y:S01]  /*4080*/  FFMA.FTZ R165, R148.reuse, R165, R154 ;  /* 0x000000a594a57223 */ /* 0x040fe2000001009a */
[----:B------:R-:W-:Y:S01]  /*4090*/  PRMT R154, RZ, 0x5410, R5 ;  /* 0x00005410ff9a7816 */ /* 0x000fe20000000005 */
[----:B------:R-:W-:Y:S02]  /*40a0*/  @P3 FFMA.FTZ R148, R148, R155, -R157 ;  /* 0x0000009b94943223 */ /* 0x000fe4000001089d */
[----:B------:R-:W-:Y:S01]  /*40b0*/  @P3 FADD.FTZ R149, R149, R6 ;  /* 0x0000000695953221 */ /* 0x000fe20000010000 */
[----:B------:R-:W-:Y:S01]  /*40c0*/  SHFL.UP PT, R157, R167, 0x10, RZ ;  /* 0x06000000a79d7989 */ /* 0x000fe200000e00ff */
[----:B------:R-:W-:Y:S01]  /*40d0*/  @P3 FADD.FTZ R150, R150, R165 ;  /* 0x000000a596963221 */ /* 0x000fe20000010000 */
[----:B------:R-:W-:Y:S01]  /*40e0*/  ISETP.GE.AND P3, PT, R78, 0x10, PT ;  /* 0x000000104e00780c */ /* 0x000fe20003f66270 */
[C---:B------:R-:W-:Y:S01]  /*40f0*/  FMUL.FTZ R154, R115.reuse, R154 ;  /* 0x0000009a739a7220 */ /* 0x040fe20000410000 */
[----:B------:R-:W0:Y:S01]  /*4100*/  SHFL.UP PT, R163, R149, 0x10, RZ ;  /* 0x0600000095a37989 */ /* 0x000e2200000e00ff */
[----:B------:R-:W-:-:S02]  /*4110*/  FMUL.FTZ R155, R115, R4 ;  /* 0x00000004739b7220 */ /* 0x000fc40000410000 */
[----:B------:R-:W-:Y:S01]  /*4120*/  FADD.FTZ R169, R154, R169 ;  /* 0x000000a99aa97221 */ /* 0x000fe20000010000 */
[----:B------:R-:W2:Y:S01]  /*4130*/  SHFL.UP PT, R156, R148, 0x10, RZ ;  /* 0x06000000949c7989 */ /* 0x000ea200000e00ff */
[----:B------:R-:W-:Y:S02]  /*4140*/  FADD.FTZ R165, -R155, R166 ;  /* 0x000000a69ba57221 */ /* 0x000fe40000010100 */
[C---:B-1----:R-:W-:Y:S01]  /*4150*/  FMUL.FTZ R4, R136.reuse, -R54 ;  /* 0x8000003688047220 */ /* 0x042fe20000410000 */
[----:B------:R-:W1:Y:S01]  /*4160*/  SHFL.UP PT, R164, R150, 0x10, RZ ;  /* 0x0600000096a47989 */ /* 0x000e6200000e00ff */
[----:B------:R-:W-:Y:S02]  /*4170*/  FMUL.FTZ R5, R136, R55 ;  /* 0x0000003788057220 */ /* 0x000fe40000410000 */
[C---:B------:R-:W-:Y:S02]  /*4180*/  FMUL.FTZ R162, R128.reuse, -R165 ;  /* 0x800000a580a27220 */ /* 0x040fe40000410000 */
[----:B------:R-:W-:-:S02]  /*4190*/  FMUL.FTZ R166, R128, -R169 ;  /* 0x800000a980a67220 */ /* 0x000fc40000410000 */
[C---:B------:R-:W-:Y:S02]  /*41a0*/  FFMA.FTZ R6, R134.reuse, -R55, R4 ;  /* 0x8000003786067223 */ /* 0x040fe40000010004 */
[----:B------:R-:W-:Y:S02]  /*41b0*/  FFMA.FTZ R4, R134, R54, -R5 ;  /* 0x0000003686047223 */ /* 0x000fe40000010805 */
[C---:B------:R-:W-:Y:S02]  /*41c0*/  FFMA.FTZ R170, R126.reuse, R169, -R162 ;  /* 0x000000a97eaa7223 */ /* 0x040fe400000108a2 */
[----:B------:R-:W-:Y:S02]  /*41d0*/  FFMA.FTZ R175, R126, R165, R166 ;  /* 0x000000a57eaf7223 */ /* 0x000fe400000100a6 */
[----:B------:R-:W-:Y:S02]  /*41e0*/  FMUL.FTZ R7, R141, -R4 ;  /* 0x800000048d077220 */ /* 0x000fe40000410000 */
[----:B0-----:R-:W-:-:S02]  /*41f0*/  FMUL.FTZ R169, R167, R163 ;  /* 0x000000a3a7a97220 */ /* 0x001fc40000410000 */
[----:B------:R-:W-:Y:S02]  /*4200*/  FMUL.FTZ R5, R141, -R6 ;  /* 0x800000068d057220 */ /* 0x000fe40000410000 */
[----:B--2---:R-:W-:Y:S02]  /*4210*/  FMUL.FTZ R165, R167, R156 ;  /* 0x0000009ca7a57220 */ /* 0x004fe40000410000 */
[----:B------:R-:W-:Y:S02]  /*4220*/  FFMA.FTZ R173, R143, R6, R7 ;  /* 0x000000068fad7223 */ /* 0x000fe40000010007 */
[CC--:B-1----:R-:W-:Y:S01]  /*4230*/  FFMA.FTZ R169, R148.reuse, R164.reuse, R169 ;  /* 0x000000a494a97223 */ /* 0x0c2fe200000100a9 */
[----:B------:R-:W-:Y:S01]  /*4240*/  CS2R R6, SRZ ;  /* 0x0000000000067805 */ /* 0x000fe2000001ff00 */
[CC--:B------:R-:W-:Y:S02]  /*4250*/  FFMA.FTZ R168, R148.reuse, R157.reuse, R165 ;  /* 0x0000009d94a87223 */ /* 0x0c0fe400000100a5 */
[C---:B------:R-:W-:Y:S01]  /*4260*/  FMUL.FTZ R164, R167.reuse, R164 ;  /* 0x000000a4a7a47220 */ /* 0x040fe20000410000 */
[----:B-----5:R-:W0:Y:S01]  /*4270*/  SHFL.IDX PT, R165, R50, RZ, 0x1f ;  /* 0x00001fff32a57589 */ /* 0x020e2200000e0000 */
[C---:B------:R-:W-:Y:S01]  /*4280*/  FMUL.FTZ R157, R167.reuse, R157 ;  /* 0x0000009da79d7220 */ /* 0x040fe20000410000 */
[----:B------:R-:W-:Y:S01]  /*4290*/  FSEL R168, R167, R168, !P3 ;  /* 0x000000a8a7a87208 */ /* 0x000fe20005800000 */
[C---:B------:R-:W-:Y:S01]  /*42a0*/  FFMA.FTZ R166, R148.reuse, R163, -R164 ;  /* 0x000000a394a67223 */ /* 0x040fe200000108a4 */
[----:B------:R1:W2:Y:S01]  /*42b0*/  SHFL.IDX PT, R167, R51, RZ, 0x1f ;  /* 0x00001fff33a77589 */ /* 0x0002a200000e0000 */
[----:B------:R-:W-:Y:S01]  /*42c0*/  @P3 FFMA.FTZ R148, R148, R156, -R157 ;  /* 0x0000009c94943223 */ /* 0x000fe2000001089d */
[----:B------:R-:W-:Y:S01]  /*42d0*/  PRMT R157, RZ, 0x5410, R122 ;  /* 0x00005410ff9d7816 */ /* 0x000fe2000000007a */
[----:B------:R-:W-:Y:S01]  /*42e0*/  FFMA.FTZ R171, R143, R4, -R5 ;  /* 0x000000048fab7223 */ /* 0x000fe20000010805 */
[----:B------:R-:W-:Y:S01]  /*42f0*/  HFMA2.MMA R4, -RZ, RZ, 1.875, 0 ;  /* 0x3f800000ff047435 */ /* 0x000fe200000001ff */
[----:B------:R-:W-:Y:S01]  /*4300*/  FMUL.FTZ R162, R128, -R173 ;  /* 0x800000ad80a27220 */ /* 0x000fe20000410000 */
[----:B------:R-:W-:Y:S01]  /*4310*/  MOV R5, RZ ;  /* 0x000000ff00057202 */ /* 0x000fe20000000f00 */
[----:B------:R-:W-:Y:S01]  /*4320*/  FMUL.FTZ R157, R116, R157 ;  /* 0x0000009d749d7220 */ /* 0x000fe20000410000 */
[----:B-1----:R-:W-:Y:S01]  /*4330*/  PRMT R51, RZ, 0x5410, R120 ;  /* 0x00005410ff337816 */ /* 0x002fe20000000078 */
[-C--:B------:R-:W-:Y:S01]  /*4340*/  FFMA.FTZ R162, R126, R171.reuse, -R162 ;  /* 0x000000ab7ea27223 */ /* 0x080fe200000108a2 */
[----:B------:R-:W1:Y:S01]  /*4350*/  SHFL.UP PT, R148, R148, 0x1, RZ ;  /* 0x0420000094947989 */ /* 0x000e6200000e00ff */
[----:B------:R-:W-:-:S02]  /*4360*/  FMUL.FTZ R171, R128, -R171 ;  /* 0x800000ab80ab7220 */ /* 0x000fc40000410000 */
[----:B------:R-:W-:Y:S01]  /*4370*/  FMUL.FTZ R156, R116, R51 ;  /* 0x00000033749c7220 */ /* 0x000fe20000410000 */
[----:B------:R-:W3:Y:S01]  /*4380*/  SHFL.UP PT, R168, R168, 0x1, RZ ;  /* 0x04200000a8a87989 */ /* 0x000ee200000e00ff */
[----:B------:R-:W-:Y:S02]  /*4390*/  @P3 FADD.FTZ R150, R150, R169 ;  /* 0x000000a996963221 */ /* 0x000fe40000010000 */
[----:B------:R-:W-:Y:S01]  /*43a0*/  @P3 FADD.FTZ R149, R149, R166 ;  /* 0x000000a695953221 */ /* 0x000fe20000010000 */
[----:B------:R4:W0:Y:S01]  /*43b0*/  @!P2 LDS.128 R4, [R113.X16+0x21b0] ;  /* 0x0021b0007104a984 */ /* 0x000822000000cc00 */
[----:B------:R-:W-:Y:S01]  /*43c0*/  FFMA.FTZ R164, R126, R173, R171 ;  /* 0x000000ad7ea47223 */ /* 0x000fe200000100ab */
[----:B------:R-:W-:Y:S01]  /*43d0*/  ISETP.GT.U32.AND P2, PT, R159, 0x1d, PT ;  /* 0x0000001d9f00780c */ /* 0x000fe20003f44070 */
[----:B------:R-:W-:Y:S01]  /*43e0*/  FADD.FTZ R122, R157, R170 ;  /* 0x000000aa9d7a7221 */ /* 0x000fe20000010000 */
[----:B------:R-:W0:Y:S01]  /*43f0*/  SHFL.UP PT, R150, R150, 0x1, RZ ;  /* 0x0420000096967989 */ /* 0x000e2200000e00ff */
[----:B------:R-:W-:Y:S01]  /*4400*/  FADD.FTZ R163, -R156, R175 ;  /* 0x000000af9ca37221 */ /* 0x000fe20000010100 */
[----:B------:R-:W-:-:S02]  /*4410*/  ISETP.GT.U32.AND P3, PT, R159, 0x1b, PT ;  /* 0x0000001b9f00780c */ /* 0x000fc40003f64070 */
[----:B------:R4:W0:Y:S04]  /*4420*/  SHFL.DOWN PT, R175, R162, 0x1, 0x1f ;  /* 0x08201f00a2af7f89 */ /* 0x00082800000e0000 */
[----:B------:R4:W0:Y:S04]  /*4430*/  SHFL.DOWN PT, R177, R164, 0x1, 0x1f ;  /* 0x08201f00a4b17f89 */ /* 0x00082800000e0000 */
[----:B------:R4:W0:Y:S04]  /*4440*/  SHFL.DOWN PT, R171, R122, 0x1, 0x1f ;  /* 0x08201f007aab7f89 */ /* 0x00082800000e0000 */
[----:B------:R4:W0:Y:S04]  /*4450*/  SHFL.DOWN PT, R179, R163, 0x1, 0x1f ;  /* 0x08201f00a3b37f89 */ /* 0x00082800000e0000 */
[----:B------:R-:W0:Y:S01]  /*4460*/  SHFL.UP PT, R149, R149, 0x1, RZ ;  /* 0x0420000095957989 */ /* 0x000e2200000e00ff */
[----:B------:R-:W-:Y:S05]  /*4470*/  @!P6 BRA `(.L_x_13728) ;  /* 0x000000b00000e947 */ /* 0x000fea0003800000 */
[C---:B0123--:R-:W-:Y:S02]  /*4480*/  FMUL.FTZ R169, R164.reuse, R179 ;  /* 0x000000b3a4a97220 */ /* 0x04ffe40000410000 */
[----:B------:R-:W-:-:S02]  /*4490*/  FMUL.FTZ R51, R164, R177 ;  /* 0x000000b1a4337220 */ /* 0x000fc40000410000 */
[-C--:B------:R-:W-:Y:S02]  /*44a0*/  FMUL.FTZ R173, R164, R171.reuse ;  /* 0x000000aba4ad7220 */ /* 0x080fe40000410000 */
[----:B------:R-:W-:Y:S02]  /*44b0*/  FFMA.FTZ R171, R162, R171, -R169 ;  /* 0x000000aba2ab7223 */ /* 0x000fe400000108a9 */
[-C--:B------:R-:W-:Y:S02]  /*44c0*/  FMUL.FTZ R169, R164, R175.reuse ;  /* 0x000000afa4a97220 */ /* 0x080fe40000410000 */
[C---:B------:R-:W-:Y:S02]  /*44d0*/  FFMA.FTZ R51, R162.reuse, R175, -R51 ;  /* 0x000000afa2337223 */ /* 0x040fe40000010833 */
[C---:B------:R-:W-:Y:S02]  /*44e0*/  FFMA.FTZ R50, R162.reuse, R179, R173 ;  /* 0x000000b3a2327223 */ /* 0x040fe400000100ad */
[----:B----4-:R-:W-:Y:S01]  /*44f0*/  FFMA.FTZ R164, R162, R177, R169 ;  /* 0x000000b1a2a47223 */ /* 0x010fe200000100a9 */
[----:B------:R-:W-:Y:S01]  /*4500*/  MOV R162, R51 ;  /* 0x0000003300a27202 */ /* 0x000fe20000000f00 */
[----:B------:R-:W-:-:S02]  /*4510*/  FADD.FTZ R122, R122, R171 ;  /* 0x000000ab7a7a7221 */ /* 0x000fc40000010000 */
[----:B------:R-:W-:Y:S02]  /*4520*/  FADD.FTZ R163, R163, R50 ;  /* 0x00000032a3a37221 */ /* 0x000fe40000010000 */
.L_x_13728:
[----:B-123--:R-:W-:Y:S05]  /*4530*/  BSYNC B0 ;  /* 0x0000000000007941 */ /* 0x00efea0003800000 */
.L_x_13727:
        /* <DEDUP_REMOVED lines=17> */
.L_x_13730:
[----:B------:R-:W-:Y:S05]  /*4650*/  BSYNC B0 ;  /* 0x0000000000007941 */ /* 0x000fea0003800000 */
.L_x_13729:
        /* <DEDUP_REMOVED lines=17> */
.L_x_13732:
[----:B------:R-:W-:Y:S05]  /*4770*/  BSYNC B0 ;  /* 0x0000000000007941 */ /* 0x000fea0003800000 */
.L_x_13731:
        /* <DEDUP_REMOVED lines=17> */
.L_x_13734:
[----:B------:R-:W-:Y:S05]  /*4890*/  BSYNC B0 ;  /* 0x0000000000007941 */ /* 0x000fea0003800000 */
.L_x_13733:
[----:B-1----:R1:W0:Y:S01]  /*48a0*/  SHFL.DOWN PT, R175, R162, 0x10, 0x1f ;  /* 0x0a001f00a2af7f89 */ /* 0x00222200000e0000 */
[----:B------:R-:W-:Y:S01]  /*48b0*/  BSSY B0, `(.L_x_13735) ;  /* 0x0000011000007945 */ /* 0x000fe20003800000 */
[----:B------:R-:W-:Y:S02]  /*48c0*/  FMUL.FTZ R50, R168, R167 ;  /* 0x000000a7a8327220 */ /* 0x000fe40000410000 */
        /* <DEDUP_REMOVED lines=15> */
.L_x_13736:
[----:B------:R-:W-:Y:S05]  /*49c0*/  BSYNC B0 ;  /* 0x0000000000007941 */ /* 0x000fea0003800000 */
.L_x_13735:
[-C--:B------:R-:W-:Y:S01]  /*49d0*/  FMUL.FTZ R168, R168, R165.reuse ;  /* 0x000000a5a8a87220 */ /* 0x080fe20000410000 */
[----:B------:R-:W-:Y:S01]  /*49e0*/  SHFL.DOWN PT, R169, R164, 0x1, 0x1f ;  /* 0x08201f00a4a97f89 */ /* 0x000fe200000e0000 */
[C---:B------:R-:W-:Y:S01]  /*49f0*/  FFMA.FTZ R50, R148.reuse, R165, -R50 ;  /* 0x000000a594327223 */ /* 0x040fe20000010832 */
[----:B------:R-:W-:Y:S01]  /*4a00*/  ISETP.NE.AND P2, PT, R91, RZ, PT ;  /* 0x000000ff5b00720c */ /* 0x000fe20003f45270 */
[----:B------:R-:W-:Y:S01]  /*4a10*/  FFMA.FTZ R51, R148, R167, R168 ;  /* 0x000000a794337223 */ /* 0x000fe200000100a8 */
[----:B------:R-:W5:Y:S01]  /*4a20*/  SHFL.IDX PT, R166, R7, RZ, 0x1f ;  /* 0x00001fff07a67589 */ /* 0x000f6200000e0000 */
[----:B------:R-:W-:Y:S01]  /*4a30*/  @P0 FADD.FTZ R165, R149, R50 ;  /* 0x0000003295a50221 */ /* 0x000fe20000010000 */
[----:B------:R-:W-:Y:S01]  /*4a40*/  LEA R172, R64, -R91, 0x1 ;  /* 0x8000005b40ac7211 */ /* 0x000fe200078e08ff */
[----:B------:R-:W-:Y:S01]  /*4a50*/  @P0 FADD.FTZ R167, R150, R51 ;  /* 0x0000003396a70221 */ /* 0x000fe20000010000 */
[----:B------:R-:W1:Y:S01]  /*4a60*/  SHFL.IDX PT, R120, R6, RZ, 0x1f ;  /* 0x00001fff06787589 */ /* 0x000e6200000e0000 */
[----:B------:R-:W-:Y:S01]  /*4a70*/  SHF.L.U64.HI R170, R111, 0x2, R110 ;  /* 0x000000026faa7819 */ /* 0x000fe2000001026e */
[----:B------:R-:W-:Y:S01]  /*4a80*/  BSSY B0, `(.L_x_13737) ;  /* 0x00000df000007945 */ /* 0x000fe20003800000 */
[C---:B------:R-:W-:Y:S01]  /*4a90*/  FMUL.FTZ R50, R53.reuse, R167 ;  /* 0x000000a735327220 */ /* 0x040fe20000410000 */
[----:B------:R-:W4:Y:S01]  /*4aa0*/  SHFL.DOWN PT, R148, R162, 0x1, 0x1f ;  /* 0x08201f00a2947f89 */ /* 0x000f2200000e0000 */
[-C--:B------:R-:W-:Y:S01]  /*4ab0*/  FMUL.FTZ R53, R53, R165.reuse ;  /* 0x000000a535357220 */ /* 0x080fe20000410000 */
[----:B------:R-:W-:Y:S01]  /*4ac0*/  ISETP.GE.AND P0, PT, R172, 0x1, PT ;  /* 0x00000001ac00780c */ /* 0x000fe20003f06270 */
[C---:B------:R-:W-:Y:S01]  /*4ad0*/  FFMA.FTZ R50, R52.reuse, R165, -R50 ;  /* 0x000000a534327223 */ /* 0x040fe20000010832 */
[----:B------:R-:W3:Y:S01]  /*4ae0*/  SHFL.DOWN PT, R150, R122, 0x1, 0x1f ;  /* 0x08201f007a967f89 */ /* 0x000ee200000e0000 */
[----:B------:R-:W-:-:S02]  /*4af0*/  FFMA.FTZ R52, R52, R167, R53 ;  /* 0x000000a734347223 */ /* 0x000fc40000010035 */
[----:B------:R-:W-:Y:S01]  /*4b00*/  FADD.FTZ R145, R145, R50 ;  /* 0x0000003291917221 */ /* 0x000fe20000010000 */
[----:B------:R-:W2:Y:S01]  /*4b10*/  SHFL.DOWN PT, R168, R163, 0x1, 0x1f ;  /* 0x08201f00a3a87f89 */ /* 0x000ea200000e0000 */
[----:B------:R-:W-:Y:S02]  /*4b20*/  FADD.FTZ R147, R147, R52 ;  /* 0x0000003493937221 */ /* 0x000fe40000010000 */
[C---:B------:R-:W-:Y:S01]  /*4b30*/  FMUL.FTZ R51, R128.reuse, R145 ;  /* 0x0000009180337220 */ /* 0x040fe20000410000 */
[----:B01----:R-:W0:Y:S01]  /*4b40*/  SHFL.IDX PT, R164, R164, RZ, 0x1f ;  /* 0x00001fffa4a47589 */ /* 0x003e2200000e0000 */
[-C--:B------:R-:W-:Y:S02]  /*4b50*/  FMUL.FTZ R50, R128, R147.reuse ;  /* 0x0000009380327220 */ /* 0x080fe40000410000 */
[----:B------:R-:W-:Y:S01]  /*4b60*/  FFMA.FTZ R51, R126, R147, R51 ;  /* 0x000000937e337223 */ /* 0x000fe20000010033 */
[----:B------:R-:W1:Y:S01]  /*4b70*/  SHFL.IDX PT, R162, R162, RZ, 0x1f ;  /* 0x00001fffa2a27589 */ /* 0x000e6200000e0000 */
[----:B-----5:R-:W-:-:S02]  /*4b80*/  @P1 FMUL.FTZ R53, R169, R166 ;  /* 0x000000a6a9351220 */ /* 0x020fc40000410000 */
[----:B------:R-:W-:Y:S01]  /*4b90*/  FFMA.FTZ R52, R126, R145, -R50 ;  /* 0x000000917e347223 */ /* 0x000fe20000010832 */
[----:B------:R-:W-:Y:S01]  /*4ba0*/  SHFL.IDX PT, R163, R163, RZ, 0x1f ;  /* 0x00001fffa3a37589 */ /* 0x000fe200000e0000 */
[----:B------:R-:W-:Y:S02]  /*4bb0*/  @P1 FMUL.FTZ R149, R169, R120 ;  /* 0x00000078a9951220 */ /* 0x000fe40000410000 */
[----:B------:R-:W-:Y:S02]  /*4bc0*/  FFMA.FTZ R52, R135, R132, R52 ;  /* 0x0000008487347223 */ /* 0x000fe40000010034 */
[C---:B----4-:R-:W-:Y:S02]  /*4bd0*/  @P1 FFMA.FTZ R53, R148.reuse, R120, -R53 ;  /* 0x0000007894351223 */ /* 0x050fe40000010835 */
[----:B------:R-:W-:Y:S01]  /*4be0*/  @P1 FFMA.FTZ R149, R148, R166, R149 ;  /* 0x000000a694951223 */ /* 0x000fe20000010095 */
[C---:B------:R-:W-:Y:S01]  /*4bf0*/  IADD3 R148, R91.reuse, 0xc0, RZ ;  /* 0x000000c05b947810 */ /* 0x040fe20007ffe0ff */
[----:B---3--:R-:W-:Y:S01]  /*4c00*/  @P1 FADD.FTZ R120, R150, R53 ;  /* 0x0000003596781221 */ /* 0x008fe20000010000 */
[----:B------:R-:W-:Y:S01]  /*4c10*/  IADD3 R150, R91, 0xa0, RZ ;  /* 0x000000a05b967810 */ /* 0x000fe20007ffe0ff */
[----:B------:R-:W-:Y:S01]  /*4c20*/  FFMA.FTZ R50, R135, R130, R51 ;  /* 0x0000008287327223 */ /* 0x000fe20000010033 */
[-C--:B------:R-:W-:Y:S01]  /*4c30*/  LEA.HI.SX32 R148, R148, R91.reuse, 0x1b ;  /* 0x0000005b94947211 */ /* 0x080fe200078fdaff */
[----:B--2---:R-:W-:Y:S01]  /*4c40*/  @P1 FADD.FTZ R166, R168, R149 ;  /* 0x00000095a8a61221 */ /* 0x004fe20000010000 */
[----:B------:R-:W-:Y:S01]  /*4c50*/  LEA.HI.SX32 R150, R150, R91, 0x1b ;  /* 0x0000005b96967211 */ /* 0x000fe200078fdaff */
[----:B------:R-:W-:-:S02]  /*4c60*/  FMUL.FTZ R53, R141, R52 ;  /* 0x000000348d357220 */ /* 0x000fc40000410000 */
[-C--:B------:R-:W-:Y:S02]  /*4c70*/  FMUL.FTZ R165, R120, -R55.reuse ;  /* 0x8000003778a57220 */ /* 0x080fe40000410000 */
[C---:B------:R-:W-:Y:S02]  /*4c80*/  FMUL.FTZ R149, R166.reuse, -R55 ;  /* 0x80000037a6957220 */ /* 0x040fe40000410000 */
[-C--:B------:R-:W-:Y:S02]  /*4c90*/  FMUL.FTZ R51, R141, R50.reuse ;  /* 0x000000328d337220 */ /* 0x080fe40000410000 */
[----:B------:R-:W-:Y:S02]  /*4ca0*/  FFMA.FTZ R55, R143, R50, R53 ;  /* 0x000000328f377223 */ /* 0x000fe40000010035 */
[-C--:B------:R-:W-:Y:S02]  /*4cb0*/  FFMA.FTZ R166, R166, R54.reuse, R165 ;  /* 0x00000036a6a67223 */ /* 0x080fe400000100a5 */
[----:B------:R-:W-:-:S02]  /*4cc0*/  FFMA.FTZ R120, R120, R54, -R149 ;  /* 0x0000003678787223 */ /* 0x000fc40000010895 */
[----:B------:R-:W-:Y:S02]  /*4cd0*/  FFMA.FTZ R53, R143, R52, -R51 ;  /* 0x000000348f357223 */ /* 0x000fe40000010833 */
[----:B------:R-:W-:Y:S02]  /*4ce0*/  FFMA.FTZ R51, R127, R142, R55 ;  /* 0x0000008e7f337223 */ /* 0x000fe40000010037 */
[----:B------:R-:W-:Y:S01]  /*4cf0*/  FADD.FTZ R54, -R151, R166 ;  /* 0x000000a697367221 */ /* 0x000fe20000010100 */
[----:B------:R-:W-:Y:S01]  /*4d00*/  LEA.HI.SX32 R166, R160, R160, 0x1b ;  /* 0x000000a0a0a67211 */ /* 0x000fe200078fdaff */
[----:B------:R-:W-:Y:S02]  /*4d10*/  FADD.FTZ R55, R153, R120 ;  /* 0x0000007899377221 */ /* 0x000fe40000010000 */
[C---:B------:R-:W-:Y:S02]  /*4d20*/  FMUL.FTZ R130, R136.reuse, -R54 ;  /* 0x8000003688827220 */ /* 0x040fe40000410000 */
[----:B------:R-:W-:-:S02]  /*4d30*/  FMUL.FTZ R151, R136, -R55 ;  /* 0x8000003788977220 */ /* 0x000fc40000410000 */
[----:B------:R-:W-:Y:S02]  /*4d40*/  FFMA.FTZ R53, R127, R140, R53 ;  /* 0x0000008c7f357223 */ /* 0x000fe40000010035 */
[----:B------:R-:W-:Y:S01]  /*4d50*/  FMUL.FTZ R120, R136, R51 ;  /* 0x0000003388787220 */ /* 0x000fe20000410000 */
[----:B------:R2:W3:Y:S01]  /*4d60*/  SHFL.IDX PT, R140, R122, RZ, 0x1f ;  /* 0x00001fff7a8c7589 */ /* 0x0004e200000e0000 */
[C---:B------:R-:W-:Y:S02]  /*4d70*/  FFMA.FTZ R149, R134.reuse, R55, -R130 ;  /* 0x0000003786957223 */ /* 0x040fe40000010882 */
[C---:B------:R-:W-:Y:S02]  /*4d80*/  FFMA.FTZ R151, R134.reuse, R54, R151 ;  /* 0x0000003686977223 */ /* 0x040fe40000010097 */
[----:B------:R-:W-:Y:S02]  /*4d90*/  FFMA.FTZ R130, R134, R53, -R120 ;  /* 0x0000003586827223 */ /* 0x000fe40000010878 */
[----:B------:R-:W-:Y:S01]  /*4da0*/  FADD.FTZ R120, R152, R149 ;  /* 0x0000009598787221 */ /* 0x000fe20000010000 */
[----:B------:R-:W-:Y:S01]  /*4db0*/  IADD3 R152, R91, 0x80, RZ ;  /* 0x000000805b987810 */ /* 0x000fe20007ffe0ff */
[----:B--2---:R-:W-:-:S02]  /*4dc0*/  FADD.FTZ R122, -R138, R151 ;  /* 0x000000978a7a7221 */ /* 0x004fc40000010100 */
[----:B------:R-:W-:Y:S01]  /*4dd0*/  FMUL.FTZ R132, R136, R53 ;  /* 0x0000003588847220 */ /* 0x000fe20000410000 */
[----:B------:R-:W-:Y:S01]  /*4de0*/  LEA.HI.SX32 R152, R152, R91, 0x1b ;  /* 0x0000005b98987211 */ /* 0x000fe200078fdaff */
[C---:B------:R-:W-:Y:S02]  /*4df0*/  FMUL.FTZ R136, R141.reuse, -R120 ;  /* 0x800000788d887220 */ /* 0x040fe40000410000 */
[-C--:B------:R-:W-:Y:S02]  /*4e00*/  FMUL.FTZ R141, R141, -R122.reuse ;  /* 0x8000007a8d8d7220 */ /* 0x080fe40000410000 */
[C---:B------:R-:W-:Y:S02]  /*4e10*/  FFMA.FTZ R136, R143.reuse, R122, R136 ;  /* 0x0000007a8f887223 */ /* 0x040fe40000010088 */
[----:B------:R-:W-:Y:S02]  /*4e20*/  FFMA.FTZ R141, R143, R120, -R141 ;  /* 0x000000788f8d7223 */ /* 0x000fe4000001088d */
[----:B------:R-:W-:-:S02]  /*4e30*/  FADD.FTZ R155, -R155, R136 ;  /* 0x000000889b9b7221 */ /* 0x000fc40000010100 */
[----:B------:R-:W-:Y:S02]  /*4e40*/  FADD.FTZ R141, R154, R141 ;  /* 0x0000008d9a8d7221 */ /* 0x000fe40000010000 */
[----:B------:R-:W-:Y:S02]  /*4e50*/  FFMA.FTZ R132, R134, R51, R132 ;  /* 0x0000003386847223 */ /* 0x000fe40000010084 */
[----:B0-----:R-:W-:Y:S02]  /*4e60*/  FMUL.FTZ R134, R164, R6 ;  /* 0x00000006a4867220 */ /* 0x001fe40000410000 */
[----:B------:R-:W-:Y:S02]  /*4e70*/  FMUL.FTZ R136, R128, -R155 ;  /* 0x8000009b80887220 */ /* 0x000fe40000410000 */
[----:B------:R-:W-:Y:S02]  /*4e80*/  FMUL.FTZ R149, R164, R7 ;  /* 0x00000007a4957220 */ /* 0x000fe40000410000 */
[----:B------:R-:W-:-:S02]  /*4e90*/  FMUL.FTZ R128, R128, -R141 ;  /* 0x8000008d80807220 */ /* 0x000fc40000410000 */
[----:B-1----:R-:W-:Y:S02]  /*4ea0*/  FFMA.FTZ R134, R162, R7, R134 ;  /* 0x00000007a2867223 */ /* 0x002fe40000010086 */
[----:B------:R-:W-:Y:S02]  /*4eb0*/  FMUL.FTZ R7, R164, R5 ;  /* 0x00000005a4077220 */ /* 0x000fe40000410000 */
[----:B------:R-:W-:Y:S02]  /*4ec0*/  FFMA.FTZ R149, R162, R6, -R149 ;  /* 0x00000006a2957223 */ /* 0x000fe40000010895 */
[----:B------:R-:W-:Y:S02]  /*4ed0*/  FMUL.FTZ R164, R164, R4 ;  /* 0x00000004a4a47220 */ /* 0x000fe40000410000 */
[----:B------:R-:W-:Y:S02]  /*4ee0*/  FFMA.FTZ R143, R126, R155, R128 ;  /* 0x0000009b7e8f7223 */ /* 0x000fe40000010080 */
[----:B------:R-:W-:-:S02]  /*4ef0*/  FFMA.FTZ R169, R117, R144, R130 ;  /* 0x0000009075a97223 */ /* 0x000fc40000010082 */
[----:B------:R-:W-:Y:S02]  /*4f00*/  FFMA.FTZ R136, R126, R141, -R136 ;  /* 0x0000008d7e887223 */ /* 0x000fe40000010888 */
[C---:B------:R-:W-:Y:S02]  /*4f10*/  FFMA.FTZ R4, R162.reuse, R4, -R7 ;  /* 0x00000004a2047223 */ /* 0x040fe40000010807 */
[----:B------:R-:W-:Y:S01]  /*4f20*/  FFMA.FTZ R171, R117, R146, R132 ;  /* 0x0000009275ab7223 */ /* 0x000fe20000010084 */
[----:B------:R-:W-:Y:S01]  /*4f30*/  IADD3 R146, R91, 0xe0, RZ ;  /* 0x000000e05b927810 */ /* 0x000fe20007ffe0ff */
[----:B------:R-:W-:Y:S02]  /*4f40*/  FMUL.FTZ R130, R139, R60 ;  /* 0x0000003c8b827220 */ /* 0x000fe40000410000 */
[----:B------:R-:W-:Y:S01]  /*4f50*/  FFMA.FTZ R5, R162, R5, R164 ;  /* 0x00000005a2057223 */ /* 0x000fe200000100a4 */
[----:B------:R-:W-:Y:S01]  /*4f60*/  LEA.HI.SX32 R146, R146, R91, 0x1b ;  /* 0x0000005b92927211 */ /* 0x000fe200078fdaff */
[----:B---3--:R-:W-:-:S02]  /*4f70*/  FADD.FTZ R6, R140, R149 ;  /* 0x000000958c067221 */ /* 0x008fc40000010000 */
[----:B------:R-:W-:Y:S02]  /*4f80*/  FADD.FTZ R7, R163, R134 ;  /* 0x00000086a3077221 */ /* 0x000fe40000010000 */
[----:B------:R-:W-:Y:S02]  /*4f90*/  FADD.FTZ R156, -R156, R143 ;  /* 0x0000008f9c9c7221 */ /* 0x000fe40000010100 */
[----:B------:R-:W-:Y:S01]  /*4fa0*/  FMUL.FTZ R132, R135, R58 ;  /* 0x0000003a87847220 */ /* 0x000fe20000410000 */
[----:B------:R0:W-:Y:S01]  /*4fb0*/  @!P2 STS.128 [R113.X16+0x21b0], R4 ;  /* 0x0021b0047100a388 */ /* 0x0001e2000000cc00 */
[----:B------:R-:W-:Y:S02]  /*4fc0*/  FADD.FTZ R157, R157, R136 ;  /* 0x000000889d9d7221 */ /* 0x000fe40000010000 */
[-C--:B------:R-:W-:Y:S02]  /*4fd0*/  FFMA.FTZ R126, R137, -R130.reuse, R145 ;  /* 0x80000082897e7223 */ /* 0x080fe40000010091 */
[----:B------:R-:W-:-:S02]  /*4fe0*/  FFMA.FTZ R130, R133, -R130, R147 ;  /* 0x8000008285827223 */ /* 0x000fc40000010093 */
[----:B------:R-:W-:Y:S02]  /*4ff0*/  FMUL.FTZ R143, R156, R60 ;  /* 0x0000003c9c8f7220 */ /* 0x000fe40000410000 */
[-C--:B------:R-:W-:Y:S02]  /*5000*/  FFMA.FTZ R128, R129, -R132.reuse, R52 ;  /* 0x8000008481807223 */ /* 0x080fe40000010034 */
[----:B------:R-:W-:Y:S02]  /*5010*/  FFMA.FTZ R132, R131, -R132, R50 ;  /* 0x8000008483847223 */ /* 0x000fe40000010032 */
[----:B------:R-:W-:Y:S02]  /*5020*/  FMUL.FTZ R149, R155, R58 ;  /* 0x0000003a9b957220 */ /* 0x000fe40000410000 */
[----:B------:R-:W-:Y:S02]  /*5030*/  FMUL.FTZ R142, R117, R0 ;  /* 0x00000000758e7220 */ /* 0x000fe40000410000 */
[----:B0-----:R-:W-:-:S02]  /*5040*/  FMUL.FTZ R5, R157, R60 ;  /* 0x0000003c9d057220 */ /* 0x001fc40000410000 */
[----:B------:R-:W-:Y:S02]  /*5050*/  FMUL.FTZ R4, R130, R143 ;  /* 0x0000008f82047220 */ /* 0x000fe40000410000 */
[----:B------:R-:W-:Y:S02]  /*5060*/  FMUL.FTZ R7, R141, R58 ;  /* 0x0000003a8d077220 */ /* 0x000fe40000410000 */
[----:B------:R-:W-:Y:S02]  /*5070*/  FMUL.FTZ R134, R132, R149 ;  /* 0x0000009584867220 */ /* 0x000fe40000410000 */
[-C--:B------:R-:W-:Y:S02]  /*5080*/  FMUL.FTZ R6, R130, R5.reuse ;  /* 0x0000000582067220 */ /* 0x080fe40000410000 */
[-C--:B------:R-:W-:Y:S02]  /*5090*/  FFMA.FTZ R4, R126, R5.reuse, R4 ;  /* 0x000000057e047223 */ /* 0x080fe40000010004 */
[----:B------:R-:W-:-:S02]  /*50a0*/  FMUL.FTZ R5, R139, R5 ;  /* 0x000000058b057220 */ /* 0x000fc40000410000 */
[-C--:B------:R-:W-:Y:S02]  /*50b0*/  FMUL.FTZ R153, R135, R7.reuse ;  /* 0x0000000787997220 */ /* 0x080fe40000410000 */
[----:B------:R-:W-:Y:S01]  /*50c0*/  FFMA.FTZ R151, R128, R7, R134 ;  /* 0x0000000780977223 */ /* 0x000fe20000010086 */
[----:B------:R0:W-:Y:S01]  /*50d0*/  STS [R166.X4+0x420], R5 ;  /* 0x00042005a6007388 */ /* 0x0001e20000004800 */
[----:B------:R-:W-:Y:S02]  /*50e0*/  FFMA.FTZ R6, R126, R143, -R6 ;  /* 0x0000008f7e067223 */ /* 0x000fe40000010806 */
[----:B------:R-:W-:Y:S01]  /*50f0*/  FMUL.FTZ R7, R132, R7 ;  /* 0x0000000784077220 */ /* 0x000fe20000410000 */
[----:B------:R-:W-:Y:S01]  /*5100*/  STS [R72.X4+0x428], R153 ;  /* 0x0004289948007388 */ /* 0x000fe20000004800 */
[----:B------:R-:W-:Y:S02]  /*5110*/  FMUL.FTZ R134, R127, R56 ;  /* 0x000000387f867220 */ /* 0x000fe40000410000 */
[----:B------:R-:W-:-:S02]  /*5120*/  FMUL.FTZ R143, R139, R143 ;  /* 0x0000008f8b8f7220 */ /* 0x000fc40000410000 */
[-C--:B------:R-:W-:Y:S02]  /*5130*/  FFMA.FTZ R7, R128, R149.reuse, -R7 ;  /* 0x0000009580077223 */ /* 0x080fe40000010807 */
[----:B------:R-:W-:Y:S01]  /*5140*/  FADD.FTZ R6, RZ, R6 ;  /* 0x00000006ff067221 */ /* 0x000fe20000010000 */
[----:B------:R1:W-:Y:S01]  /*5150*/  STS [R72.X4+0x424], R143 ;  /* 0x0004248f48007388 */ /* 0x0003e20000004800 */
[----:B------:R-:W-:Y:S02]  /*5160*/  FFMA.FTZ R136, R123, -R134, R51 ;  /* 0x800000867b887223 */ /* 0x000fe40000010033 */
[----:B0-----:R-:W-:Y:S02]  /*5170*/  FMUL.FTZ R5, R122, R56 ;  /* 0x000000387a057220 */ /* 0x001fe40000410000 */
[----:B------:R-:W-:Y:S02]  /*5180*/  FMUL.FTZ R149, R135, R149 ;  /* 0x0000009587957220 */ /* 0x000fe40000410000 */
[----:B------:R-:W-:-:S02]  /*5190*/  FADD.FTZ R6, R6, R7 ;  /* 0x0000000706067221 */ /* 0x000fc40000010000 */
[----:B------:R-:W-:Y:S01]  /*51a0*/  FMUL.FTZ R163, R120, R56 ;  /* 0x0000003878a37220 */ /* 0x000fe20000410000 */
[----:B------:R0:W-:Y:S01]  /*51b0*/  STS [R166.X4+0x42c], R149 ;  /* 0x00042c95a6007388 */ /* 0x0001e20000004800 */
[----:B------:R-:W-:Y:S02]  /*51c0*/  FADD.FTZ R4, RZ, R4 ;  /* 0x00000004ff047221 */ /* 0x000fe40000010000 */
[----:B------:R-:W-:Y:S02]  /*51d0*/  FFMA.FTZ R134, R125, -R134, R53 ;  /* 0x800000867d867223 */ /* 0x000fe40000010035 */
[----:B------:R-:W-:Y:S02]  /*51e0*/  FMUL.FTZ R7, R136, R5 ;  /* 0x0000000588077220 */ /* 0x000fe40000410000 */
[----:B-1----:R-:W-:Y:S02]  /*51f0*/  FFMA.FTZ R143, R119, -R142, R171 ;  /* 0x8000008e778f7223 */ /* 0x002fe400000100ab */
[----:B------:R-:W-:-:S02]  /*5200*/  FMUL.FTZ R144, R54, R0 ;  /* 0x0000000036907220 */ /* 0x000fc40000410000 */
[----:B------:R-:W-:Y:S02]  /*5210*/  FMUL.FTZ R140, R55, R0 ;  /* 0x00000000378c7220 */ /* 0x000fe40000410000 */
[-C--:B------:R-:W-:Y:S02]  /*5220*/  FMUL.FTZ R138, R127, R163.reuse ;  /* 0x000000a37f8a7220 */ /* 0x080fe40000410000 */
[----:B------:R-:W-:Y:S02]  /*5230*/  FADD.FTZ R4, R4, R151 ;  /* 0x0000009704047221 */ /* 0x000fe40000010000 */
[----:B------:R-:W-:Y:S01]  /*5240*/  FFMA.FTZ R7, R134, R163, R7 ;  /* 0x000000a386077223 */ /* 0x000fe20000010007 */
[----:B------:R1:W-:Y:S01]  /*5250*/  STS [R166.X4+0x430], R138 ;  /* 0x0004308aa6007388 */ /* 0x0003e20000004800 */
[----:B------:R-:W-:Y:S02]  /*5260*/  FFMA.FTZ R142, R121, -R142, R169 ;  /* 0x8000008e798e7223 */ /* 0x000fe400000100a9 */
[----:B0-----:R-:W-:-:S02]  /*5270*/  FMUL.FTZ R149, R143, R144 ;  /* 0x000000908f957220 */ /* 0x001fc40000410000 */
[----:B------:R-:W-:Y:S02]  /*5280*/  FMUL.FTZ R163, R136, R163 ;  /* 0x000000a388a37220 */ /* 0x000fe40000410000 */
[-C--:B------:R-:W-:Y:S02]  /*5290*/  FMUL.FTZ R151, R143, R140.reuse ;  /* 0x0000008c8f977220 */ /* 0x080fe40000410000 */
[----:B------:R-:W-:Y:S02]  /*52a0*/  FFMA.FTZ R153, R142, R140, R149 ;  /* 0x0000008c8e997223 */ /* 0x000fe40000010095 */
[----:B------:R-:W-:Y:S02]  /*52b0*/  FFMA.FTZ R163, R134, R5, -R163 ;  /* 0x0000000586a37223 */ /* 0x000fe400000108a3 */
[----:B------:R-:W-:Y:S02]  /*52c0*/  FFMA.FTZ R165, R142, R144, -R151 ;  /* 0x000000908ea57223 */ /* 0x000fe40000010897 */
[----:B------:R-:W-:-:S02]  /*52d0*/  FMUL.FTZ R149, R117, R140 ;  /* 0x0000008c75957220 */ /* 0x000fc40000410000 */
[----:B------:R-:W-:Y:S02]  /*52e0*/  FMUL.FTZ R5, R127, R5 ;  /* 0x000000057f057220 */ /* 0x000fe40000410000 */
[----:B------:R-:W-:Y:S01]  /*52f0*/  FMUL.FTZ R151, R117, R144 ;  /* 0x0000009075977220 */ /* 0x000fe20000410000 */
[----:B------:R-:W-:Y:S01]  /*5300*/  STS [R72.X4+0x438], R149 ;  /* 0x0004389548007388 */ /* 0x000fe20000004800 */
[----:B------:R-:W-:Y:S01]  /*5310*/  FADD.FTZ R4, R4, R7 ;  /* 0x0000000704047221 */ /* 0x000fe20000010000 */
[C---:B------:R-:W-:Y:S01]  /*5320*/  IADD3 R144, R91.reuse, 0x60, RZ ;  /* 0x000000605b907810 */ /* 0x040fe20007ffe0ff */
[----:B------:R-:W-:Y:S01]  /*5330*/  FADD.FTZ R6, R6, R163 ;  /* 0x000000a306067221 */ /* 0x000fe20000010000 */
[----:B------:R0:W-:Y:S01]  /*5340*/  STS [R72.X4+0x434], R5 ;  /* 0x0004340548007388 */ /* 0x0001e20000004800 */
[----:B------:R-:W-:Y:S01]  /*5350*/  FADD.FTZ R140, R4, R153 ;  /* 0x00000099048c7221 */ /* 0x000fe20000010000 */
[C---:B------:R-:W-:Y:S01]  /*5360*/  IADD3 R4, R91.reuse, 0x20, RZ ;  /* 0x000000205b047810 */ /* 0x040fe20007ffe0ff */
[----:B-1----:R-:W-:Y:S01]  /*5370*/  FADD.FTZ R138, R6, R165 ;  /* 0x000000a5068a7221 */ /* 0x002fe20000010000 */
[----:B------:R-:W-:Y:S01]  /*5380*/  STS [R72.X4+0x43c], R151 ;  /* 0x00043c9748007388 */ /* 0x000fe20000004800 */
[----:B------:R-:W-:Y:S01]  /*5390*/  IADD3 R6, R91, 0x40, RZ ;  /* 0x000000405b067810 */ /* 0x000fe20007ffe0ff */
[----:B------:R-:W-:Y:S01]  /*53a0*/  FFMA.FTZ R147, -R116, R147, -RZ ;  /* 0x0000009374937223 */ /* 0x000fe200000109ff */
[-C--:B------:R-:W-:Y:S01]  /*53b0*/  LEA.HI.SX32 R154, R4, R91.reuse, 0x1b ;  /* 0x0000005b049a7211 */ /* 0x080fe200078fdaff */
[----:B------:R-:W-:Y:S01]  /*53c0*/  BAR.SYNC.DEFER_BLOCKING 0x0 ;  /* 0x0000000000007b1d */ /* 0x000fe20000010000 */
[----:B------:R-:W-:Y:S01]  /*53d0*/  LEA.HI.SX32 R162, R6, R91, 0x1b ;  /* 0x0000005b06a27211 */ /* 0x000fe200078fdaff */
[----:B------:R-:W-:Y:S01]  /*53e0*/  FMUL.FTZ R4, R116, R145 ;  /* 0x0000009174047220 */ /* 0x000fe20000410000 */
[----:B------:R-:W-:Y:S01]  /*53f0*/  LEA.HI.SX32 R164, R144, R91, 0x1b ;  /* 0x0000005b90a47211 */ /* 0x000fe200078fdaff */
[----:B------:R-:W-:-:S02]  /*5400*/  FMUL.FTZ R7, R115, R52 ;  /* 0x0000003473077220 */ /* 0x000fc40000410000 */
[----:B------:R-:W-:Y:S02]  /*5410*/  FFMA.FTZ R50, -R115, R50, -RZ ;  /* 0x0000003273327223 */ /* 0x000fe400000109ff */
[C---:B------:R-:W-:Y:S02]  /*5420*/  FMUL.FTZ R53, R114.reuse, R53 ;  /* 0x0000003572357220 */ /* 0x040fe40000410000 */
[----:B------:R-:W-:Y:S02]  /*5430*/  FFMA.FTZ R51, -R114, R51, -RZ ;  /* 0x0000003372337223 */ /* 0x000fe400000109ff */
[C---:B------:R-:W-:Y:S02]  /*5440*/  FMUL.FTZ R169, R112.reuse, R169 ;  /* 0x000000a970a97220 */ /* 0x040fe40000410000 */
[----:B0-----:R-:W-:Y:S02]  /*5450*/  FFMA.FTZ R5, -R112, R171, -RZ ;  /* 0x000000ab70057223 */ /* 0x001fe400000109ff */
[----:B------:R-:W-:-:S02]  /*5460*/  IMAD R168, R170, c[0x0][0x2b0], RZ ;  /* 0x0000ac00aaa87a24 */ /* 0x000fc400078e02ff */
[----:B------:R-:W-:Y:S01]  /*5470*/  IMAD R170, R170, c[0x0][0x2d0], RZ ;  /* 0x0000b400aaaa7a24 */ /* 0x000fe200078e02ff */
        /* <DEDUP_REMOVED lines=8> */
[----:B------:R-:W-:Y:S04]  /*5500*/  STS [R166.X4+0x840], R4 ;  /* 0x00084004a6007388 */ /* 0x000fe80000004800 */
[----:B------:R5:W-:Y:S04]  /*5510*/  STS [R72.X4+0x844], R147 ;  /* 0x0008449348007388 */ /* 0x000be80000004800 */
[----:B------:R0:W-:Y:S04]  /*5520*/  STS [R72.X4+0x848], R7 ;  /* 0x0008480748007388 */ /* 0x0001e80000004800 */
[----:B------:R0:W-:Y:S01]  /*5530*/  STS [R166.X4+0x84c], R50 ;  /* 0x00084c32a6007388 */ /* 0x0001e20000004800 */
[----:B-----5:R-:W-:-:S03]  /*5540*/  SHF.L.U32 R147, R111, 0x2, RZ ;  /* 0x000000026f937819 */ /* 0x020fc600000006ff */
[----:B------:R0:W-:Y:S04]  /*5550*/  STS [R166.X4+0x850], R53 ;  /* 0x00085035a6007388 */ /* 0x0001e80000004800 */
[----:B------:R0:W-:Y:S04]  /*5560*/  STS [R72.X4+0x854], R51 ;  /* 0x0008543348007388 */ /* 0x0001e80000004800 */
[----:B------:R0:W-:Y:S04]  /*5570*/  STS [R72.X4+0x858], R169 ;  /* 0x000858a948007388 */ /* 0x0001e80000004800 */
[----:B------:R0:W-:Y:S04]  /*5580*/  STS [R72.X4+0x85c], R5 ;  /* 0x00085c0548007388 */ /* 0x0001e80000004800 */
[----:B------:R-:W-:Y:S06]  /*5590*/  BAR.SYNC.DEFER_BLOCKING 0x0 ;  /* 0x0000000000007b1d */ /* 0x000fec0000010000 */
[----:B------:R-:W-:Y:S05]  /*55a0*/  @!P0 BRA `(.L_x_13738) ;  /* 0x000002c000008947 */ /* 0x000fea0003800000 */
[----:B01234-:R-:W0:Y:S01]  /*55b0*/  LDS R169, [R74.X4+0x840] ;  /* 0x000840004aa97984 */ /* 0x01fe220000004800 */
[C---:B------:R-:W-:Y:S01]  /*55c0*/  IMAD R5, R161.reuse, c[0x0][0x2a0], RZ ;  /* 0x0000a800a1057a24 */ /* 0x040fe200078e02ff */
[----:B------:R-:W-:Y:S01]  /*55d0*/  ULDC.64 UR4, c[0x0][0x2b8] ;  /* 0x0000ae0000047ab9 */ /* 0x000fe20000000a00 */
[----:B------:R-:W-:Y:S01]  /*55e0*/  IMAD R7, R161, c[0x0][0x2c0], RZ ;  /* 0x0000b000a1077a24 */ /* 0x000fe200078e02ff */
[----:B------:R-:W-:Y:S01]  /*55f0*/  ULDC.64 UR6, c[0x0][0x298] ;  /* 0x0000a60000067ab9 */ /* 0x000fe20000000a00 */
[----:B------:R-:W-:Y:S01]  /*5600*/  IMAD.WIDE.U32 R50, R94, c[0x0][0x2a0], RZ ;  /* 0x0000a8005e327a25 */ /* 0x000fe200078e00ff */
[----:B------:R-:W-:Y:S01]  /*5610*/  USHF.R.U64 UR4, UR4, 0x1, UR5 ;  /* 0x0000000104047899 */ /* 0x000fe20008001205 */
[----:B------:R-:W-:Y:S01]  /*5620*/  LEA R52, R158, 0xffffff00, 0x8 ;  /* 0xffffff009e347811 */ /* 0x000fe200078e40ff */
[----:B------:R-:W-:Y:S01]  /*5630*/  USHF.R.U32.HI UR10, URZ, 0x1, UR7 ;  /* 0x000000013f0a7899 */ /* 0x000fe20008011607 */
[C---:B------:R-:W-:Y:S01]  /*5640*/  IMAD R53, R94.reuse, c[0x0][0x2a4], R5 ;  /* 0x0000a9005e357a24 */ /* 0x040fe200078e0205 */
[----:B------:R-:W-:Y:S01]  /*5650*/  USHF.R.U32.HI UR5, URZ, 0x1, UR5 ;  /* 0x000000013f057899 */ /* 0x000fe20008011605 */
[----:B------:R-:W-:Y:S01]  /*5660*/  IMAD.WIDE.U32 R4, R94, c[0x0][0x2c0], RZ ;  /* 0x0000b0005e047a25 */ /* 0x000fe200078e00ff */
[----:B------:R-:W-:Y:S01]  /*5670*/  USHF.R.U64 UR6, UR6, 0x1, UR7 ;  /* 0x0000000106067899 */ /* 0x000fe20008001207 */
[----:B------:R-:W-:-:S02]  /*5680*/  IADD3 R6, P0, R52, R91, RZ ;  /* 0x0000005b34067210 */ /* 0x000fc40007f1e0ff */
[----:B------:R-:W-:Y:S01]  /*5690*/  IMAD R7, R94, c[0x0][0x2c4], R7 ;  /* 0x0000b1005e077a24 */ /* 0x000fe200078e0207 */
[----:B------:R-:W-:Y:S01]  /*56a0*/  IADD3 R51, R53, R51, RZ ;  /* 0x0000003335337210 */ /* 0x000fe20007ffe0ff */
[C---:B------:R-:W-:Y:S02]  /*56b0*/  IMAD R174, R97.reuse, UR10, RZ ;  /* 0x0000000a61ae7c24 */ /* 0x040fe4000f8e02ff */
[----:B------:R-:W-:Y:S01]  /*56c0*/  IMAD R176, R97, UR5, RZ ;  /* 0x0000000561b07c24 */ /* 0x000fe2000f8e02ff */
[----:B------:R-:W-:Y:S01]  /*56d0*/  IADD3 R5, R7, R5, RZ ;  /* 0x0000000507057210 */ /* 0x000fe20007ffe0ff */
[----:B------:R-:W-:Y:S01]  /*56e0*/  IMAD R173, R95, UR6, R174 ;  /* 0x000000065fad7c24 */ /* 0x000fe2000f8e02ae */
[----:B------:R-:W-:Y:S01]  /*56f0*/  LEA.HI.X.SX32 R7, R52, RZ, 0x1, P0 ;  /* 0x000000ff34077211 */ /* 0x000fe200000f0eff */
[----:B------:R-:W-:-:S04]  /*5700*/  IMAD.WIDE.U32 R50, R97, UR6, R50 ;  /* 0x0000000661327c25 */ /* 0x000fc8000f8e0032 */
[----:B------:R-:W-:Y:S01]  /*5710*/  IMAD R171, R95, UR4, R176 ;  /* 0x000000045fab7c24 */ /* 0x000fe2000f8e02b0 */
[----:B------:R-:W-:Y:S01]  /*5720*/  IADD3 R173, R173, R51, RZ ;  /* 0x00000033adad7210 */ /* 0x000fe20007ffe0ff */
[----:B------:R-:W-:-:S04]  /*5730*/  IMAD.WIDE.U32 R52, R97, UR4, R4 ;  /* 0x0000000461347c25 */ /* 0x000fc8000f8e0004 */
        /* <DEDUP_REMOVED lines=19> */
.L_x_13738:
[----:B01234-:R-:W-:Y:S05]  /*5870*/  BSYNC B0 ;  /* 0x0000000000007941 */ /* 0x01ffea0003800000 */
.L_x_13737:
        /* <DEDUP_REMOVED lines=18> */
.L_x_13740:
[----:B0-----:R-:W-:Y:S05]  /*59a0*/  BSYNC B0 ;  /* 0x0000000000007941 */ /* 0x001fea0003800000 */
.L_x_13739:
        /* <DEDUP_REMOVED lines=9> */
.L_x_13742:
[----:B------:R-:W-:Y:S05]  /*5a40*/  BSYNC B0 ;  /* 0x0000000000007941 */ /* 0x000fea0003800000 */
.L_x_13741:
        /* <DEDUP_REMOVED lines=9> */
.L_x_13744:
[----:B------:R-:W-:Y:S05]  /*5ae0*/  BSYNC B0 ;  /* 0x0000000000007941 */ /* 0x000fea0003800000 */
.L_x_13743:
        /* <DEDUP_REMOVED lines=9> */
.L_x_13746:
[----:B------:R-:W-:Y:S05]  /*5b80*/  BSYNC B0 ;  /* 0x0000000000007941 */ /* 0x000fea0003800000 */
.L_x_13745:
        /* <DEDUP_REMOVED lines=9> */
.L_x_13748:
[----:B------:R-:W-:Y:S05]  /*5c20*/  BSYNC B0 ;  /* 0x0000000000007941 */ /* 0x000fea0003800000 */
.L_x_13747:
[----:B0---4-:R0:W4:Y:S01]  /*5c30*/  LDS R51, [R148.X4+0xb40] ;  /* 0x000b400094337984 */ /* 0x0111220000004800 */
        /* <DEDUP_REMOVED lines=8> */
.L_x_13750:
[----:B------:R-:W-:Y:S05]  /*5cc0*/  BSYNC B0 ;  /* 0x0000000000007941 */ /* 0x000fea0003800000 */
.L_x_13749:
        /* <DEDUP_REMOVED lines=9> */
.L_x_13752:
[----:B------:R-:W-:Y:S05]  /*5d60*/  BSYNC B0 ;  /* 0x0000000000007941 */ /* 0x000fea0003800000 */
.L_x_13751:
[----:B0-----:R-:W0:Y:S01]  /*5d70*/  SHFL.DOWN PT, R5, R140, 0x1, 0x1f ;  /* 0x08201f008c057f89 */ /* 0x001e2200000e0000 */
[C---:B------:R-:W-:Y:S01]  /*5d80*/  ISETP.GT.AND P0, PT, R78.reuse, 0x1e, PT ;  /* 0x0000001e4e00780c */ /* 0x040fe20003f04270 */
        /* <DEDUP_REMOVED lines=8> */
[----:B0-----:R-:W-:Y:S02]  /*5e10*/  @!P0 FADD.FTZ R140, R140, R5 ;  /* 0x000000058c8c8221 */ /* 0x001fe40000010000 */
[----:B-----5:R-:W-:-:S03]  /*5e20*/  @!P0 FADD.FTZ R138, R138, R7 ;  /* 0x000000078a8a8221 */ /* 0x020fc60000010000 */
[----:B------:R-:W0:Y:S01]  /*5e30*/  SHFL.DOWN PT, R5, R140, 0x2, 0x1f ;  /* 0x08401f008c057f89 */ /* 0x000e2200000e0000 */
[----:B------:R-:W-:-:S03]  /*5e40*/  ISETP.GT.AND P0, PT, R78, 0x1d, PT ;  /* 0x0000001d4e00780c */ /* 0x000fc60003f04270 */
[----:B------:R-:W5:Y:S10]  /*5e50*/  SHFL.DOWN PT, R7, R138, 0x2, 0x1f ;  /* 0x08401f008a077f89 */ /* 0x000f7400000e0000 */
[----:B0-----:R-:W-:-:S02]  /*5e60*/  @!P0 FADD.FTZ R140, R140, R5 ;  /* 0x000000058c8c8221 */ /* 0x001fc40000010000 */
[----:B-----5:R-:W-:-:S03]  /*5e70*/  @!P0 FADD.FTZ R138, R138, R7 ;  /* 0x000000078a8a8221 */ /* 0x020fc60000010000 */
[----:B------:R-:W0:Y:S01]  /*5e80*/  SHFL.DOWN PT, R5, R140, 0x4, 0x1f ;  /* 0x08801f008c057f89 */ /* 0x000e2200000e0000 */
[----:B------:R-:W-:-:S03]  /*5e90*/  ISETP.GT.AND P0, PT, R78, 0x1b, PT ;  /* 0x0000001b4e00780c */ /* 0x000fc60003f04270 */
[----:B------:R-:W5:Y:S10]  /*5ea0*/  SHFL.DOWN PT, R7, R138, 0x4, 0x1f ;  /* 0x08801f008a077f89 */ /* 0x000f7400000e0000 */
[----:B0-----:R-:W-:-:S02]  /*5eb0*/  @!P0 FADD.FTZ R140, R140, R5 ;  /* 0x000000058c8c8221 */ /* 0x001fc40000010000 */
[-C--:B------:R-:W-:Y:S02]  /*5ec0*/  FMUL.FTZ R5, R49, R55.reuse ;  /* 0x0000003731057220 */ /* 0x080fe40000410000 */
[----:B-----5:R-:W-:Y:S01]  /*5ed0*/  @!P0 FADD.FTZ R138, R138, R7 ;  /* 0x000000078a8a8221 */ /* 0x020fe20000010000 */
[----:B------:R-:W-:Y:S01]  /*5ee0*/  ISETP.GT.AND P0, PT, R78, 0x17, PT ;  /* 0x000000174e00780c */ /* 0x000fe20003f04270 */
[----:B------:R-:W0:Y:S01]  /*5ef0*/  SHFL.DOWN PT, R7, R140, 0x8, 0x1f ;  /* 0x09001f008c077f89 */ /* 0x000e2200000e0000 */
[C---:B------:R-:W-:Y:S02]  /*5f00*/  FFMA.FTZ R6, R48.reuse, R54, -R5 ;  /* 0x0000003630067223 */ /* 0x040fe40000010805 */
[----:B------:R-:W-:Y:S01]  /*5f10*/  FFMA.FTZ R5, R48, R55, R4 ;  /* 0x0000003730057223 */ /* 0x000fe20000010004 */
[----:B----4-:R-:W4:Y:S01]  /*5f20*/  SHFL.DOWN PT, R51, R138, 0x8, 0x1f ;  /* 0x09001f008a337f89 */ /* 0x010f2200000e0000 */
[----:B------:R-:W-:Y:S02]  /*5f30*/  FMUL.FTZ R6, R143, R6 ;  /* 0x000000068f067220 */ /* 0x000fe40000410000 */
[----:B------:R-:W-:-:S02]  /*5f40*/  FMUL.FTZ R54, R119, R54 ;  /* 0x0000003677367220 */ /* 0x000fc40000410000 */
[----:B------:R-:W-:Y:S02]  /*5f50*/  FFMA.FTZ R6, R142, R5, R6 ;  /* 0x000000058e067223 */ /* 0x000fe40000010006 */
[----:B------:R-:W-:Y:S02]  /*5f60*/  FMUL.FTZ R5, R49, R122 ;  /* 0x0000007a31057220 */ /* 0x000fe40000410000 */
[----:B------:R-:W-:Y:S02]  /*5f70*/  FFMA.FTZ R55, R121, R55, R54 ;  /* 0x0000003779377223 */ /* 0x000fe40000010036 */
[----:B------:R-:W-:Y:S02]  /*5f80*/  FMUL.FTZ R4, R49, R141 ;  /* 0x0000008d31047220 */ /* 0x000fe40000410000 */
[----:B------:R-:W-:Y:S02]  /*5f90*/  FFMA.FTZ R104, R55, R0, R104 ;  /* 0x0000000037687223 */ /* 0x000fe40000010068 */
[----:B------:R-:W-:-:S02]  /*5fa0*/  FFMA.FTZ R55, R117, R55, R6 ;  /* 0x0000003775377223 */ /* 0x000fc40000010006 */
[----:B------:R-:W-:Y:S02]  /*5fb0*/  FMUL.FTZ R6, R131, R155 ;  /* 0x0000009b83067220 */ /* 0x000fe40000410000 */
[----:B------:R-:W-:Y:S02]  /*5fc0*/  FADD.FTZ R106, R55, R106 ;  /* 0x0000006a376a7221 */ /* 0x000fe40000010000 */
[----:B0-----:R-:W-:Y:S02]  /*5fd0*/  @!P0 FADD.FTZ R140, R140, R7 ;  /* 0x000000078c8c8221 */ /* 0x001fe40000010000 */
[----:B------:R-:W-:Y:S02]  /*5fe0*/  FMUL.FTZ R7, R49, R120 ;  /* 0x0000007831077220 */ /* 0x000fe40000410000 */
[----:B----4-:R-:W-:Y:S01]  /*5ff0*/  @!P0 FADD.FTZ R138, R138, R51 ;  /* 0x000000338a8a8221 */ /* 0x010fe20000010000 */
[----:B------:R-:W0:Y:S01]  /*6000*/  SHFL.DOWN PT, R53, R140, 0x10, 0x1f ;  /* 0x0a001f008c357f89 */ /* 0x000e2200000e0000 */
[----:B------:R-:W-:Y:S01]  /*6010*/  FFMA.FTZ R51, R48, R122, -R7 ;  /* 0x0000007a30337223 */ /* 0x000fe20000010807 */
[----:B------:R-:W-:Y:S01]  /*6020*/  ISETP.GT.AND P0, PT, R78, 0xf, PT ;  /* 0x0000000f4e00780c */ /* 0x000fe20003f04270 */
[----:B------:R-:W-:Y:S01]  /*6030*/  FFMA.FTZ R7, R48, R120, R5 ;  /* 0x0000007830077223 */ /* 0x000fe20000010005 */
[----:B------:R-:W4:Y:S01]  /*6040*/  SHFL.DOWN PT, R145, R138, 0x10, 0x1f ;  /* 0x0a001f008a917f89 */ /* 0x000f2200000e0000 */
[----:B------:R-:W-:-:S02]  /*6050*/  FMUL.FTZ R51, R136, R51 ;  /* 0x0000003388337220 */ /* 0x000fc40000410000 */
[----:B------:R-:W-:Y:S02]  /*6060*/  FFMA.FTZ R5, R48, R155, -R4 ;  /* 0x0000009b30057223 */ /* 0x000fe40000010804 */
        /* <DEDUP_REMOVED lines=8> */
[----:B0-----:R-:W-:Y:S02]  /*60f0*/  @!P0 FADD.FTZ R140, R140, R53 ;  /* 0x000000358c8c8221 */ /* 0x001fe40000010000 */
        /* <DEDUP_REMOVED lines=8> */
[----:B------:R-:W-:Y:S01]  /*6180*/  FFMA.FTZ R7, R126, R49, R7 ;  /* 0x000000317e077223 */ /* 0x000fe20000010007 */
[----:B------:R0:W-:Y:S01]  /*6190*/  @!P1 STS.64 [0xc68], R4 ;  /* 0x000c6804ff009388 */ /* 0x0001e20000000a00 */
[----:B------:R-:W-:Y:S02]  /*61a0*/  FFMA.FTZ R102, R129, R58, R102 ;  /* 0x0000003a81667223 */ /* 0x000fe40000010066 */
[----:B------:R-:W-:-:S02]  /*61b0*/  FFMA.FTZ R50, R127, R50, R51 ;  /* 0x000000327f327223 */ /* 0x000fc40000010033 */
        /* <DEDUP_REMOVED lines=14> */
.L_x_13754:
[----:B0-----:R-:W-:Y:S05]  /*62a0*/  BSYNC B0 ;  /* 0x0000000000007941 */ /* 0x001fea0003800000 */
.L_x_13753:
[----:B------:R-:W-:Y:S02]  /*62b0*/  IADD3 R113, R113, 0x1, RZ ;  /* 0x0000000171717810 */ /* 0x000fe40007ffe0ff */
[----:B------:R-:W-:Y:S02]  /*62c0*/  IADD3 R111, P1, R111, 0x1, RZ ;  /* 0x000000016f6f7810 */ /* 0x000fe40007f3e0ff */
[----:B------:R-:W-:Y:S02]  /*62d0*/  ISETP.GE.AND P0, PT, R113, c[0x0][0x16c], PT ;  /* 0x00005b0071007a0c */ /* 0x000fe40003f06270 */
[----:B------:R-:W-:-:S11]  /*62e0*/  IADD3.X R110, RZ, R110, RZ, P1, !PT ;  /* 0x0000006eff6e7210 */ /* 0x000fd60000ffe4ff */
[----:B------:R-:W-:Y:S01]  /*62f0*/  @P0 CALL.REL.NOINC `(.L_x_13724) ;  /* 0x0000001000000944 */ /* 0x000fe20003c00000 */
[----:B------:R-:W-:Y:S05]  /*6300*/  BRA `(.L_x_13755) ;  /* 0xffffc8d000007947 */ /* 0x000fea000383ffff */
.L_x_13724:
        /* <DEDUP_REMOVED lines=10> */
[----:B------:R-:W4:Y:S01]  /*63b0*/  @!P3 LDG.E.U16 R0, [R4.64] ;  /* 0x000000080400b981 */ /* 0x000f22000c1e1500 */
[----:B------:R-:W-:Y:S02]  /*63c0*/  @!P2 IADD3 R6, P3, R88, R63, RZ ;  /* 0x0000003f5806a210 */ /* 0x000fe40007f7e0ff */
[----:B------:R-:W-:Y:S02]  /*63d0*/  PRMT R20, RZ, 0x7610, R20 ;  /* 0x00007610ff147816 */ /* 0x000fe40000000014 */
[----:B------:R-:W-:-:S02]  /*63e0*/  PRMT R22, RZ, 0x7610, R22 ;  /* 0x00007610ff167816 */ /* 0x000fc40000000016 */
[----:B------:R-:W-:Y:S02]  /*63f0*/  PRMT R24, RZ, 0x7610, R24 ;  /* 0x00007610ff187816 */ /* 0x000fe40000000018 */
[CC--:B------:R-:W-:Y:S02]  /*6400*/  @!P2 IADD3.X R7, R87.reuse, R62.reuse, RZ, P3, !PT ;  /* 0x0000003e5707a210 */ /* 0x0c0fe40001ffe4ff */
[CC--:B------:R-:W-:Y:S02]  /*6410*/  @!P1 IADD3.X R15, R87.reuse, R62.reuse, RZ, P4, !PT ;  /* 0x0000003e570f9210 */ /* 0x0c0fe400027fe4ff */
[----:B------:R-:W-:Y:S01]  /*6420*/  @!P0 IADD3.X R17, R87, R62, RZ, P5, !PT ;  /* 0x0000003e57118210 */ /* 0x000fe20002ffe4ff */
[----:B------:R-:W5:Y:S04]  /*6430*/  @!P2 LDG.E.U16 R20, [R6.64+0x40] ;  /* 0x000040080614a981 */ /* 0x000f68000c1e1500 */
[----:B--2---:R-:W2:Y:S04]  /*6440*/  @!P1 LDG.E.U16 R22, [R14.64+0x80] ;  /* 0x000080080e169981 */ /* 0x004ea8000c1e1500 */
[----:B---3--:R-:W3:Y:S01]  /*6450*/  @!P0 LDG.E.U16 R24, [R16.64+0xc0] ;  /* 0x0000c00810188981 */ /* 0x008ee2000c1e1500 */
[----:B------:R-:W-:Y:S01]  /*6460*/  ISETP.NE.AND P6, PT, R91, RZ, PT ;  /* 0x000000ff5b00720c */ /* 0x000fe20003fc5270 */
[----:B------:R-:W-:Y:S01]  /*6470*/  BSSY B0, `(.L_x_13756) ;  /* 0x0000050000007945 */ /* 0x000fe20003800000 */
[----:B------:R-:W-:-:S02]  /*6480*/  F2FP.BF16.PACK_AB R102, R102, R103 ;  /* 0x000000676666723e */ /* 0x000fc400000010ff */
[----:B------:R-:W-:Y:S01]  /*6490*/  F2FP.BF16.PACK_AB R103, R104, R105 ;  /* 0x000000696867723e */ /* 0x000fe200000010ff */
[----:B----4-:R-:W-:Y:S04]  /*64a0*/  STS.U16 [R61], R0 ;  /* 0x000000003d007388 */ /* 0x010fe80000000400 */
[----:B-----5:R0:W-:Y:S04]  /*64b0*/  STS.U16 [R61+0x40], R20 ;  /* 0x000040143d007388 */ /* 0x0201e80000000400 */
[----:B--2---:R-:W-:Y:S04]  /*64c0*/  STS.U16 [R61+0x80], R22 ;  /* 0x000080163d007388 */ /* 0x004fe80000000400 */
[----:B---3--:R-:W-:Y:S01]  /*64d0*/  STS.U16 [R61+0xc0], R24 ;  /* 0x0000c0183d007388 */ /* 0x008fe20000000400 */
[----:B------:R-:W-:-:S06]  /*64e0*/  NOP ;  /* 0x0000000000007918 */ /* 0x000fcc0000000000 */
[----:B------:R-:W2:Y:S01]  /*64f0*/  LDS.64 R26, [R101] ;  /* 0x00000000651a7984 */ /* 0x000ea20000000a00 */
[----:B0-----:R-:W-:-:S03]  /*6500*/  IMAD R20, R95, c[0x0][0x2d8], RZ ;  /* 0x0000b6005f147a24 */ /* 0x001fc600078e02ff */
[----:B------:R-:W-:Y:S01]  /*6510*/  BAR.SYNC.DEFER_BLOCKING 0x0 ;  /* 0x0000000000007b1d */ /* 0x000fe20000010000 */
[----:B------:R-:W-:-:S05]  /*6520*/  IMAD R29, R97, c[0x0][0x2dc], R20 ;  /* 0x0000b700611d7a24 */ /* 0x000fca00078e0214 */
[----:B------:R-:W-:Y:S01]  /*6530*/  STS.64 [R101], R102 ;  /* 0x0000006665007388 */ /* 0x000fe20000000a00 */
        /* <DEDUP_REMOVED lines=13> */
[----:B------:R-:W-:Y:S01]  /*6610*/  PRMT R5, RZ, 0x5410, R27 ;  /* 0x00005410ff057816 */ /* 0x000fe2000000001b */
[----:B------:R-:W-:Y:S01]  /*6620*/  IMAD R27, R99, c[0x0][0x2e0], RZ ;  /* 0x0000b800631b7a24 */ /* 0x000fe200078e02ff */
[----:B------:R-:W-:Y:S01]  /*6630*/  BAR.SYNC.DEFER_BLOCKING 0x0 ;  /* 0x0000000000007b1d */ /* 0x000fe20000010000 */
[----:B------:R-:W-:Y:S02]  /*6640*/  FSETP.GTU.FTZ.AND P0, PT, R14, 20, PT ;  /* 0x41a000000e00780b */ /* 0x000fe40003f1c000 */
[----:B------:R-:W-:Y:S01]  /*6650*/  FSETP.GTU.FTZ.AND P2, PT, R6, 20, PT ;  /* 0x41a000000600780b */ /* 0x000fe20003f5c000 */
[----:B------:R-:W-:Y:S02]  /*6660*/  FADD.FTZ R5, R5, R96 ;  /* 0x0000006005057221 */ /* 0x000fe40000010000 */
[----:B------:R-:W-:-:S02]  /*6670*/  IMAD R22, R100, c[0x0][0x2e4], R27 ;  /* 0x0000b90064167a24 */ /* 0x000fc400078e021b */
[----:B------:R-:W-:Y:S01]  /*6680*/  @!P1 FMUL.FTZ R0, R4, -1.4426950216293334961 ;  /* 0xbfb8aa3b04009820 */ /* 0x000fe20000410000 */
[----:B------:R-:W-:-:S05]  /*6690*/  FSETP.GTU.FTZ.AND P3, PT, R5, 20, PT ;  /* 0x41a000000500780b */ /* 0x000fca0003f7c000 */
[----:B------:R-:W0:Y:S01]  /*66a0*/  @!P1 MUFU.EX2 R0, R0 ;  /* 0x0000000000009308 */ /* 0x000e220000000800 */
[----:B------:R-:W-:Y:S02]  /*66b0*/  @!P0 FMUL.FTZ R14, R14, -1.4426950216293334961 ;  /* 0xbfb8aa3b0e0e8820 */ /* 0x000fe40000410000 */
[----:B------:R-:W-:-:S05]  /*66c0*/  @!P2 FMUL.FTZ R4, R6, -1.4426950216293334961 ;  /* 0xbfb8aa3b0604a820 */ /* 0x000fca0000410000 */
[----:B------:R2:W3:Y:S01]  /*66d0*/  @!P2 MUFU.EX2 R6, R4 ;  /* 0x000000040006a308 */ /* 0x0004e20000000800 */
[----:B------:R-:W-:Y:S01]  /*66e0*/  @!P3 FMUL.FTZ R7, R5, -1.4426950216293334961 ;  /* 0xbfb8aa3b0507b820 */ /* 0x000fe20000410000 */
[----:B------:R-:W4:Y:S06]  /*66f0*/  LDS R16, [0x100] ;  /* 0x00010000ff107984 */ /* 0x000f2c0000000800 */
[----:B------:R-:W5:Y:S01]  /*6700*/  @!P3 MUFU.EX2 R7, R7 ;  /* 0x000000070007b308 */ /* 0x000f620000000800 */
[----:B--2---:R-:W-:-:S04]  /*6710*/  IMAD.WIDE.U32 R4, R97, c[0x0][0x2d8], RZ ;  /* 0x0000b60061047a25 */ /* 0x004fc800078e00ff */
[----:B0-----:R-:W-:Y:S01]  /*6720*/  @!P1 FADD.FTZ R0, R0, 1 ;  /* 0x3f80000000009421 */ /* 0x001fe20000010000 */
        /* <DEDUP_REMOVED lines=11> */
[----:B--2---:R-:W-:Y:S01]  /*67e0*/  @!P2 FMUL.FTZ R108, R108, R15 ;  /* 0x0000000f6c6ca220 */ /* 0x004fe20000410000 */
[-C--:B----4-:R-:W-:Y:S02]  /*67f0*/  ISETP.GE.AND P4, PT, R81, R16.reuse, PT ;  /* 0x000000105100720c */ /* 0x090fe40003f86270 */
[----:B------:R-:W-:Y:S02]  /*6800*/  IADD3 R15, P5, R63, c[0x0][0x330], RZ ;  /* 0x0000cc003f0f7a10 */ /* 0x000fe40007fbe0ff */
[----:B------:R-:W-:Y:S02]  /*6810*/  ISETP.GE.AND P2, PT, R75, R16, PT ;  /* 0x000000104b00720c */ /* 0x000fe40003f46270 */
[----:B------:R2:W4:Y:S01]  /*6820*/  @!P0 MUFU.RCP R27, R14 ;  /* 0x0000000e001b8308 */ /* 0x0005220000001000 */
[----:B---3--:R-:W-:Y:S01]  /*6830*/  @!P1 FMUL.FTZ R109, R109, R0 ;  /* 0x000000006d6d9220 */ /* 0x008fe20000410000 */
[----:B------:R-:W-:-:S02]  /*6840*/  IADD3.X R0, R62, c[0x0][0x334], RZ, P5, !PT ;  /* 0x0000cd003e007a10 */ /* 0x000fc40002ffe4ff */
[----:B------:R-:W-:Y:S01]  /*6850*/  ISETP.GE.AND P1, PT, R73, R16, PT ;  /* 0x000000104900720c */ /* 0x000fe20003f26270 */
        /* <DEDUP_REMOVED lines=17> */
.L_x_13757:
[----:B------:R-:W-:Y:S05]  /*6970*/  BSYNC B0 ;  /* 0x0000000000007941 */ /* 0x000fea0003800000 */
.L_x_13756:
        /* <DEDUP_REMOVED lines=37> */
.L_x_13759:
[----:B------:R-:W-:Y:S05]  /*6bd0*/  BSYNC B0 ;  /* 0x0000000000007941 */ /* 0x000fea0003800000 */
.L_x_13758:
        /* <DEDUP_REMOVED lines=17> */
[----:B------:R-:W-:Y:S01]  /*6cf0*/  IADD3 R86, P5, R86, -0x100, RZ ;  /* 0xffffff0056567810 */ /* 0x000fe20007fbe0ff */
[----:B------:R2:W-:Y:S01]  /*6d00*/  @!P0 STG.E.U16 [R4.64], R27 ;  /* 0x0000001b04008986 */ /* 0x0005e2000c101508 */
[----:B------:R-:W-:Y:S02]  /*6d10*/  ISETP.GT.AND P0, PT, R158, 0x1, PT ;  /* 0x000000019e00780c */ /* 0x000fe40003f04270 */
[----:B------:R-:W-:Y:S01]  /*6d20*/  IADD3 R76, R76, 0x1, RZ ;  /* 0x000000014c4c7810 */ /* 0x000fe20007ffe0ff */
[----:B------:R2:W-:Y:S01]  /*6d30*/  @!P1 STG.E.U16 [R4.64+0x40], R29 ;  /* 0x0000401d04009986 */ /* 0x0005e2000c101508 */
[----:B------:R-:W-:-:S02]  /*6d40*/  IADD3 R84, P1, R84, -0x200, RZ ;  /* 0xfffffe0054547810 */ /* 0x000fc40007f3e0ff */
[----:B------:R-:W-:Y:S01]  /*6d50*/  IADD3.X R87, R87, -0x1, RZ, P3, !PT ;  /* 0xffffffff57577810 */ /* 0x000fe20001ffe4ff */
[----:B------:R2:W-:Y:S01]  /*6d60*/  @!P2 STG.E.U16 [R4.64+0x80], R31 ;  /* 0x0000801f0400a986 */ /* 0x0005e2000c101508 */
[----:B------:R-:W-:Y:S02]  /*6d70*/  IADD3 R82, P2, R82, -0x200, RZ ;  /* 0xfffffe0052527810 */ /* 0x000fe40007f5e0ff */
[----:B------:R-:W-:Y:S02]  /*6d80*/  IADD3.X R83, R83, -0x1, RZ, P1, !PT ;  /* 0xffffffff53537810 */ /* 0x000fe40000ffe4ff */
[----:B------:R-:W-:Y:S02]  /*6d90*/  IADD3.X R80, R80, -0x1, RZ, P2, !PT ;  /* 0xffffffff50507810 */ /* 0x000fe400017fe4ff */
[----:B------:R-:W-:Y:S02]  /*6da0*/  IADD3.X R89, R89, -0x1, RZ, P4, !PT ;  /* 0xffffffff59597810 */ /* 0x000fe400027fe4ff */
[----:B------:R-:W-:Y:S01]  /*6db0*/  IADD3.X R85, R85, -0x1, RZ, P5, !PT ;  /* 0xffffffff55557810 */ /* 0x000fe20002ffe4ff */
[----:B------:R-:W-:Y:S01]  /*6dc0*/  @!P0 CALL.REL.NOINC `(.L_x_13710) ;  /* 0x0000001000008944 */ /* 0x000fe20003c00000 */
[----:B------:R-:W-:Y:S05]  /*6dd0*/  BRA `(.L_x_13760) ;  /* 0xffff9b7000007947 */ /* 0x000fea000383ffff */
.L_x_13710:
        /* <DEDUP_REMOVED lines=15> */
[----:B--2---:R-:W2:Y:S02]  /*6ed0*/  SHFL.DOWN P1, R5, R2, 0x8, 0x1f ;  /* 0x09001f0002057f89 */ /* 0x004ea40000020000 */
[----:B--2---:R-:W-:-:S05]  /*6ee0*/  @P1 FADD R5, R2, R5 ;  /* 0x0000000502051221 */ /* 0x004fca0000000000 */
[----:B------:R-:W2:Y:S02]  /*6ef0*/  SHFL.DOWN P1, R4, R5, 0x10, 0x1f ;  /* 0x0a001f0005047f89 */ /* 0x000ea40000020000 */
[----:B--2---:R-:W-:Y:S01]  /*6f00*/  @P1 FADD R4, R5, R4 ;  /* 0x0000000405041221 */ /* 0x004fe20000000000 */
[----:B----4-:R-:W-:-:S04]  /*6f10*/  ISETP.NE.AND P1, PT, R6, RZ, PT ;  /* 0x000000ff0600720c */ /* 0x010fc80003f25270 */
[----:B------:R2:W-:Y:S04]  /*6f20*/  @!P2 STS [0xc64], R4 ;  /* 0x000c6404ff00a388 */ /* 0x0005e80000000800 */
[----:B------:R-:W-:Y:S06]  /*6f30*/  BAR.SYNC.DEFER_BLOCKING 0x0 ;  /* 0x0000000000007b1d */ /* 0x000fec0000010000 */
[----:B------:R-:W-:Y:S05]  /*6f40*/  @P1 BRA `(.L_x_13762) ;  /* 0x0000001000001947 */ /* 0x000fea0003800000 */
[----:B--2---:R2:W-:Y:S02]  /*6f50*/  RED.E.ADD.F32.FTZ.RN.STRONG.GPU [R8.64], R4 ;  /* 0x000000040800798e */ /* 0x0045e4000c10e788 */
.L_x_13762:
[----:B--2---:R-:W-:Y:S05]  /*6f60*/  BSYNC B0 ;  /* 0x0000000000007941 */ /* 0x004fea0003800000 */
.L_x_13761:
[----:B------:R-:W-:Y:S01]  /*6f70*/  BSSY B0, `(.L_x_13763) ;  /* 0x0000018000007945 */ /* 0x000fe20003800000 */
[----:B------:R-:W-:Y:S05]  /*6f80*/  @!P0 BRA `(.L_x_13764) ;  /* 0x0000015000008947 */ /* 0x000fea0003800000 */
[----:B------:R-:W-:Y:S06]  /*6f90*/  BAR.SYNC.DEFER_BLOCKING 0x0 ;  /* 0x0000000000007b1d */ /* 0x000fec0000010000 */
[----:B------:R-:W3:Y:S04]  /*6fa0*/  SHFL.DOWN P0, R3, R92, 0x1, 0x1f ;  /* 0x08201f005c037f89 */ /* 0x000ee80000000000 */
[----:B--2---:R-:W2:Y:S04]  /*6fb0*/  S2R R4, SR_LANEID ;  /* 0x0000000000047919 */ /* 0x004ea80000000000 */
[----:B------:R-:W4:Y:S01]  /*6fc0*/  S2R R9, SR_TID.X ;  /* 0x0000000000097919 */ /* 0x000f220000002100 */
[----:B---3--:R-:W-:Y:S01]  /*6fd0*/  @P0 FADD R3, R3, R92 ;  /* 0x0000005c03030221 */ /* 0x008fe20000000000 */
[----:B--2---:R-:W-:-:S04]  /*6fe0*/  ISETP.NE.AND P1, PT, R4, RZ, PT ;  /* 0x000000ff0400720c */ /* 0x004fc80003f25270 */
[----:B------:R-:W2:Y:S02]  /*6ff0*/  SHFL.DOWN P0, R0, R3, 0x2, 0x1f ;  /* 0x08401f0003007f89 */ /* 0x000ea40000000000 */
[----:B--2---:R-:W-:-:S05]  /*7000*/  @P0 FADD R0, R3, R0 ;  /* 0x0000000003000221 */ /* 0x004fca0000000000 */
[----:B------:R-:W2:Y:S02]  /*7010*/  SHFL.DOWN P0, R5, R0, 0x4, 0x1f ;  /* 0x08801f0000057f89 */ /* 0x000ea40000000000 */
[----:B--2---:R-:W-:-:S05]  /*7020*/  @P0 FADD R5, R0, R5 ;  /* 0x0000000500050221 */ /* 0x004fca0000000000 */
[----:B------:R-:W2:Y:S02]  /*7030*/  SHFL.DOWN P0, R2, R5, 0x8, 0x1f ;  /* 0x09001f0005027f89 */ /* 0x000ea40000000000 */
[----:B--2---:R-:W-:-:S05]  /*7040*/  @P0 FADD R2, R5, R2 ;  /* 0x0000000205020221 */ /* 0x004fca0000000000 */
[----:B------:R-:W2:Y:S02]  /*7050*/  SHFL.DOWN P0, R7, R2, 0x10, 0x1f ;  /* 0x0a001f0002077f89 */ /* 0x000ea40000000000 */
[----:B--2---:R-:W-:Y:S01]  /*7060*/  @P0 FADD R7, R2, R7 ;  /* 0x0000000702070221 */ /* 0x004fe20000000000 */
[----:B----4-:R-:W-:-:S04]  /*7070*/  ISETP.NE.AND P0, PT, R9, RZ, PT ;  /* 0x000000ff0900720c */ /* 0x010fc80003f05270 */
[----:B------:R2:W-:Y:S04]  /*7080*/  @!P1 STS [0xc64], R7 ;  /* 0x000c6407ff009388 */ /* 0x0005e80000000800 */
[----:B------:R-:W-:Y:S06]  /*7090*/  BAR.SYNC.DEFER_BLOCKING 0x0 ;  /* 0x0000000000007b1d */ /* 0x000fec0000010000 */
[----:B------:R-:W-:Y:S05]  /*70a0*/  @P0 BRA `(.L_x_13765) ;  /* 0x0000004000000947 */ /* 0x000fea0003800000 */
[----:B--2---:R2:W-:Y:S01]  /*70b0*/  RED.E.ADD.F32.FTZ.RN.STRONG.GPU [R10.64], R7 ;  /* 0x000000070a00798e */ /* 0x0045e2000c10e788 */
[----:B------:R-:W-:Y:S01]  /*70c0*/  HFMA2.MMA R9, -RZ, RZ, 0, 0 ;  /* 0x00000000ff097435 */ /* 0x000fe200000001ff */
[----:B------:R-:W-:Y:S05]  /*70d0*/  BRA `(.L_x_13765) ;  /* 0x0000001000007947 */ /* 0x000fea0003800000 */
.L_x_13764:
[----:B------:R-:W3:Y:S02]  /*70e0*/  S2R R9, SR_TID.X ;  /* 0x0000000000097919 */ /* 0x000ee40000002100 */
.L_x_13765:
[----:B--2---:R-:W-:Y:S05]  /*70f0*/  BSYNC B0 ;  /* 0x0000000000007941 */ /* 0x004fea0003800000 */
.L_x_13763:
[----:B---3--:R-:W-:-:S13]  /*7100*/  ISETP.GE.AND P0, PT, R9, c[0x0][0x16c], PT ;  /* 0x00005b0009007a0c */ /* 0x008fda0003f06270 */
[----:B------:R-:W-:Y:S05]  /*7110*/  @P0 EXIT ;  /* 0x000000000000094d */ /* 0x000fea0003800000 */
[----:B------:R-:W-:Y:S02]  /*7120*/  IMAD R99, R99, c[0x0][0x288], RZ ;  /* 0x0000a20063637a24 */ /* 0x000fe400078e02ff */
[----:B------:R-:W-:-:S04]  /*7130*/  IMAD.WIDE.U32 R4, R100, c[0x0][0x288], RZ ;  /* 0x0000a20064047a25 */ /* 0x000fc800078e00ff */
[----:B------:R-:W-:-:S05]  /*7140*/  IMAD R13, R100, c[0x0][0x28c], R99 ;  /* 0x0000a300640d7a24 */ /* 0x000fca00078e0263 */
[----:B------:R-:W-:Y:S02]  /*7150*/  IADD3 R13, R5, R13, RZ ;  /* 0x0000000d050d7210 */ /* 0x000fe40007ffe0ff */
.L_x_13766:
[----:B--2---:R2:W3:Y:S01]  /*7160*/  LDS.64 R10, [R9.X8+0x31b0] ;  /* 0x0031b000090a7984 */ /* 0x0044e20000008a00 */
        /* <DEDUP_REMOVED lines=8> */
[----:B--2---:R-:W-:Y:S02]  /*71f0*/  IADD3 R9, R9, c[0x0][0x0], RZ ;  /* 0x0000000009097a10 */ /* 0x004fe40007ffe0ff */
[----:B------:R-:W-:-:S04]  /*7200*/  IADD3 R3, R7, R3, RZ ;  /* 0x0000000307037210 */ /* 0x000fc80007ffe0ff */
[----:B------:R-:W-:Y:S02]  /*7210*/  LEA.HI.X R3, R6, c[0x0][0x314], R3, 0x3, P0 ;  /* 0x0000c50006037a11 */ /* 0x000fe400000f1c03 */
[----:B------:R-:W-:-:S03]  /*7220*/  ISETP.GE.AND P0, PT, R9, c[0x0][0x16c], PT ;  /* 0x00005b0009007a0c */ /* 0x000fc60003f06270 */
[----:B---3--:R2:W-:Y:S04]  /*7230*/  RED.E.ADD.F32.FTZ.RN.STRONG.GPU [R2.64], R10 ;  /* 0x0000000a0200798e */ /* 0x0085e8000c10e788 */
[----:B------:R2:W-:Y:S06]  /*7240*/  RED.E.ADD.F32.FTZ.RN.STRONG.GPU [R2.64+0x4], R11 ;  /* 0x0000040b0200798e */ /* 0x0005ec000c10e788 */
[----:B------:R-:W-:Y:S05]  /*7250*/  @!P0 BRA `(.L_x_13766) ;  /* 0xffffff0000008947 */ /* 0x000fea000383ffff */
[----:B------:R-:W-:Y:S05]  /*7260*/  EXIT ;  /* 0x000000000000794d */ /* 0x000fea0003800000 */
.L_x_13767:
        /* <DEDUP_REMOVED lines=9> */
.L_x_14767:


//--------------------- .text._Z25selective_scan_bwd_kernelI32Selective_Scan_bwd_kernel_traitsILi32ELi4ELb1ELb0ELb0ELb0ELb0EN3c108BFloat16ENS1_7complexIfEEEEv12SSMParamsBwd --------------------------
	.section	.text._Z25selective_scan_bwd_kernelI32Selective_Scan_bwd_kernel_traitsILi32ELi4ELb1ELb0ELb0ELb0ELb0EN3c108BFloat16ENS1_7complexIfEEEEv12SSMParamsBwd,"ax",@progbits
	.sectioninfo	@"SHI_REGISTERS=110"
	.align	128
        .global         _Z25selective_scan_bwd_kernelI32Selective_Scan_bwd_kernel_traitsILi32ELi4ELb1ELb0ELb0ELb0ELb0EN3c108BFloat16ENS1_7complexIfEEEEv12SSMParamsBwd
        .type           _Z25selective_scan_bwd_kernelI32Selective_Scan_bwd_kernel_traitsILi32ELi4ELb1ELb0ELb0ELb0ELb0EN3c108BFloat16ENS1_7complexIfEEEEv12SSMParamsBwd,@function
        .size           _Z25selective_scan_bwd_kernelI32Selective_Scan_bwd_kernel_traitsILi32ELi4ELb1ELb0ELb0ELb0ELb0EN3c108BFloat16ENS1_7complexIfEEEEv12SSMParamsBwd,(.L_x_14768 - _Z25selective_scan_bwd_kernelI32Selective_Scan_bwd_kernel_traitsILi32ELi4ELb1ELb0ELb0ELb0ELb0EN3c108BFloat16ENS1_7complexIfEEEEv12SSMParamsBwd)
        .other          _Z25selective_scan_bwd_kernelI32Selective_Scan_bwd_kernel_traitsILi32ELi4ELb1ELb0ELb0ELb0ELb0EN3c108BFloat16ENS1_7complexIfEEEEv12SSMParamsBwd,@"STO_CUDA_ENTRY STV_DEFAULT"
_Z25selective_scan_bwd_kernelI32Selective_Scan_bwd_kernel_traitsILi32ELi4ELb1ELb0ELb0ELb0ELb0EN3c108BFloat16ENS1_7complexIfEEEEv12SSMParamsBwd:
.text._Z25selective_scan_bwd_kernelI32Selective_Scan_bwd_kernel_traitsILi32ELi4ELb1ELb0ELb0ELb0ELb0EN3c108BFloat16ENS1_7complexIfEEEEv12SSMParamsBwd:
        /* <DEDUP_REMOVED lines=81> */
[----:B0-----:R-:W-:Y:S02]  /*0510*/  LOP3.LUT R92, R31, 0x1f, RZ, 0xc0, !PT ;  /* 0x0000001f1f5c7812 */ /* 0x001fe400078ec0ff */
.L_x_13785:
[----:B------:R-:W-:Y:S01]  /*0520*/  BAR.SYNC.DEFER_BLOCKING 0x0 ;  /* 0x0000000000007b1d */ /* 0x000fe20000010000 */
[----:B0-----:R-:W-:-:S06]  /*0530*/  IMAD.WIDE R2, R31, 0x8, R34 ;  /* 0x000000081f027825 */ /* 0x001fcc00078e0222 */
[----:B------:R-:W2:Y:S01]  /*0540*/  LDG.E.64 R2, [R2.64] ;  /* 0x0000000602027981 */ /* 0x000ea2000c1e1b00 */
[----:B------:R-:W-:-:S03]  /*0550*/  IMAD.WIDE R4, R31, 0x8, R36 ;  /* 0x000000081f047825 */ /* 0x000fc600078e0224 */
[----:B-12---:R-:W-:Y:S01]  /*0560*/  STS.64 [R32.X8], R2 ;  /* 0x0000000220007388 */ /* 0x006fe20000008a00 */
[----:B------:R-:W-:-:S06]  /*0570*/  NOP ;  /* 0x0000000000007918 */ /* 0x000fcc0000000000 */
[----:B------:R-:W0:Y:S04]  /*0580*/  LDS.64 R12, [R32.X8] ;  /* 0x00000000200c7984 */ /* 0x000e280000008a00 */
[----:B------:R-:W-:Y:S06]  /*0590*/  BAR.SYNC.DEFER_BLOCKING 0x0 ;  /* 0x0000000000007b1d */ /* 0x000fec0000010000 */
[----:B------:R-:W2:Y:S01]  /*05a0*/  LDG.E.64 R4, [R4.64] ;  /* 0x0000000604047981 */ /* 0x000ea2000c1e1b00 */
[----:B------:R-:W-:-:S03]  /*05b0*/  IMAD.WIDE R6, R31, 0x8, R38 ;  /* 0x000000081f067825 */ /* 0x000fc600078e0226 */
[----:B--2---:R-:W-:Y:S01]  /*05c0*/  STS.64 [R32.X8], R4 ;  /* 0x0000000420007388 */ /* 0x004fe20000008a00 */
[----:B------:R-:W-:-:S06]  /*05d0*/  NOP ;  /* 0x0000000000007918 */ /* 0x000fcc0000000000 */
[----:B------:R-:W1:Y:S04]  /*05e0*/  LDS.64 R40, [R32.X8] ;  /* 0x0000000020287984 */ /* 0x000e680000008a00 */
[----:B------:R-:W-:Y:S06]  /*05f0*/  BAR.SYNC.DEFER_BLOCKING 0x0 ;  /* 0x0000000000007b1d */ /* 0x000fec0000010000 */
[----:B------:R-:W2:Y:S01]  /*0600*/  LDG.E.64 R6, [R6.64] ;  /* 0x0000000606067981 */ /* 0x000ea2000c1e1b00 */
[----:B0-----:R-:W-:Y:S01]  /*0610*/  PRMT R0, RZ, 0x5410, R12 ;  /* 0x00005410ff007816 */ /* 0x001fe2000000000c */
[----:B------:R-:W-:Y:S01]  /*0620*/  HFMA2.MMA R62, -RZ, RZ, 0, 0 ;  /* 0x00000000ff3e7435 */ /* 0x000fe200000001ff */
[----:B------:R-:W-:Y:S01]  /*0630*/  SHF.R.U64 R2, R12, 0x10, R13 ;  /* 0x000000100c027819 */ /* 0x000fe2000000120d */
[----:B------:R-:W-:Y:S01]  /*0640*/  HFMA2.MMA R42, -RZ, RZ, 0, 0 ;  /* 0x00000000ff2a7435 */ /* 0x000fe200000001ff */
[----:B------:R-:W-:-:S02]  /*0650*/  MOV R3, c[0x0][0x16c] ;  /* 0x00005b0000037a02 */ /* 0x000fc40000000f00 */
[----:B------:R-:W-:Y:S02]  /*0660*/  MOV R61, RZ ;  /* 0x000000ff003d7202 */ /* 0x000fe40000000f00 */
[----:B------:R-:W-:Y:S02]  /*0670*/  ISETP.GE.AND P0, PT, R3, 0x1, PT ;  /* 0x000000010300780c */ /* 0x000fe40003f06270 */
[--C-:B-1----:R-:W-:Y:S02]  /*0680*/  SHF.R.U64 R11, R40, 0x10, R41.reuse ;  /* 0x00000010280b7819 */ /* 0x102fe40000001229 */
[--C-:B------:R-:W-:Y:S02]  /*0690*/  SHF.R.U32.HI R43, RZ, 0x10, R41.reuse ;  /* 0x00000010ff2b7819 */ /* 0x100fe40000011629 */
[----:B------:R-:W-:Y:S02]  /*06a0*/  PRMT R21, RZ, 0x5410, R41 ;  /* 0x00005410ff157816 */ /* 0x000fe40000000029 */
[----:B------:R-:W-:-:S02]  /*06b0*/  MOV R41, RZ ;  /* 0x000000ff00297202 */ /* 0x000fc40000000f00 */
[----:B------:R-:W-:Y:S02]  /*06c0*/  PRMT R11, RZ, 0x5410, R11 ;  /* 0x00005410ff0b7816 */ /* 0x000fe4000000000b */
[----:B------:R-:W-:Y:S01]  /*06d0*/  PRMT R43, RZ, 0x5410, R43 ;  /* 0x00005410ff2b7816 */ /* 0x000fe2000000002b */
[----:B--2---:R-:W-:Y:S01]  /*06e0*/  STS.64 [R32.X8], R6 ;  /* 0x0000000620007388 */ /* 0x004fe20000008a00 */
[----:B------:R-:W-:-:S06]  /*06f0*/  NOP ;  /* 0x0000000000007918 */ /* 0x000fcc0000000000 */
[----:B------:R-:W0:Y:S02]  /*0700*/  LDS.64 R8, [R32.X8] ;  /* 0x0000000020087984 */ /* 0x000e240000008a00 */
[--C-:B0-----:R-:W-:Y:S02]  /*0710*/  SHF.R.U64 R10, R8, 0x10, R9.reuse ;  /* 0x00000010080a7819 */ /* 0x101fe40000001209 */
[----:B------:R-:W-:Y:S02]  /*0720*/  PRMT R8, RZ, 0x5410, R8 ;  /* 0x00005410ff087816 */ /* 0x000fe40000000008 */
[----:B------:R-:W-:Y:S02]  /*0730*/  PRMT R10, RZ, 0x5410, R10 ;  /* 0x00005410ff0a7816 */ /* 0x000fe4000000000a */
[----:B------:R-:W-:Y:S01]  /*0740*/  PRMT R20, RZ, 0x5410, R9 ;  /* 0x00005410ff147816 */ /* 0x000fe20000000009 */
[----:B------:R-:W-:Y:S01]  /*0750*/  FFMA.FTZ R29, R8, R0, R29 ;  /* 0x00000000081d7223 */ /* 0x000fe2000001001d */
[----:B------:R-:W-:Y:S01]  /*0760*/  PRMT R0, RZ, 0x5410, R2 ;  /* 0x00005410ff007816 */ /* 0x000fe20000000002 */
[----:B-----5:R-:W-:Y:S01]  /*0770*/  FMUL.FTZ R63, R10, R25 ;  /* 0x000000190a3f7220 */ /* 0x020fe20000410000 */
[----:B------:R-:W-:-:S02]  /*0780*/  SHF.R.U32.HI R60, RZ, 0x10, R9 ;  /* 0x00000010ff3c7819 */ /* 0x000fc40000011609 */
[----:B------:R-:W-:Y:S01]  /*0790*/  SHF.R.U32.HI R2, RZ, 0x10, R13 ;  /* 0x00000010ff027819 */ /* 0x000fe2000001160d */
[----:B------:R-:W-:Y:S01]  /*07a0*/  FFMA.FTZ R29, R10, R0, R29 ;  /* 0x000000000a1d7223 */ /* 0x000fe2000001001d */
[----:B------:R-:W-:Y:S02]  /*07b0*/  PRMT R0, RZ, 0x5410, R13 ;  /* 0x00005410ff007816 */ /* 0x000fe4000000000d */
[----:B------:R-:W-:Y:S02]  /*07c0*/  PRMT R60, RZ, 0x5410, R60 ;  /* 0x00005410ff3c7816 */ /* 0x000fe4000000003c */
[----:B------:R-:W-:Y:S01]  /*07d0*/  PRMT R9, RZ, 0x5410, R40 ;  /* 0x00005410ff097816 */ /* 0x000fe20000000028 */
[----:B------:R-:W-:Y:S01]  /*07e0*/  FFMA.FTZ R29, R20, R0, R29 ;  /* 0x00000000141d7223 */ /* 0x000fe2000001001d */
[----:B------:R-:W-:Y:S01]  /*07f0*/  PRMT R0, RZ, 0x5410, R2 ;  /* 0x00005410ff007816 */ /* 0x000fe20000000002 */
[-C--:B------:R-:W-:Y:S02]  /*0800*/  FMUL.FTZ R40, R8, R25.reuse ;  /* 0x0000001908287220 */ /* 0x080fe40000410000 */
[----:B------:R-:W-:-:S02]  /*0810*/  FMUL.FTZ R22, R60, R25 ;  /* 0x000000193c167220 */ /* 0x000fc40000410000 */
[----:B------:R-:W-:Y:S02]  /*0820*/  FFMA.FTZ R29, R60, R0, R29 ;  /* 0x000000003c1d7223 */ /* 0x000fe4000001001d */
[----:B------:R-:W-:Y:S01]  /*0830*/  FMUL.FTZ R0, R20, R25 ;  /* 0x0000001914007220 */ /* 0x000fe20000410000 */
[----:B------:R-:W-:Y:S06]  /*0840*/  BAR.SYNC.DEFER_BLOCKING 0x0 ;  /* 0x0000000000007b1d */ /* 0x000fec0000010000 */
[----:B------:R-:W-:Y:S05]  /*0850*/  @!P0 BRA `(.L_x_13769) ;  /* 0x0000263000008947 */ /* 0x000fea0003800000 */
[----:B------:R-:W-:Y:S01]  /*0860*/  IMAD R44, R24, c[0x0][0x180], RZ ;  /* 0x00006000182c7a24 */ /* 0x000fe200078e02ff */
        /* <DEDUP_REMOVED lines=17> */
[----:B------:R-:W-:Y:S02]  /*0980*/  MOV R59, RZ ;  /* 0x000000ff003b7202 */ /* 0x000fe40000000f00 */
[----:B------:R-:W-:Y:S01]  /*0990*/  IADD3 R2, R41, -R42, RZ ;  /* 0x8000002a29027210 */ /* 0x000fe20007ffe0ff */
[C---:B------:R-:W-:Y:S01]  /*09a0*/  IMAD R47, R23.reuse, c[0x0][0x19c], R46 ;  /* 0x00006700172f7a24 */ /* 0x040fe200078e022e */
[----:B------:R-:W-:Y:S01]  /*09b0*/  LEA R46, P1, R4, c[0x0][0x228], 0x3 ;  /* 0x00008a00042e7a11 */ /* 0x000fe200078218ff */
[----:B------:R-:W-:Y:S01]  /*09c0*/  IMAD R49, R23, c[0x0][0x1bc], R48 ;  /* 0x00006f0017317a24 */ /* 0x000fe200078e0230 */
[----:B------:R-:W-:Y:S01]  /*09d0*/  LEA R48, P2, R6, c[0x0][0x230], 0x3 ;  /* 0x00008c0006307a11 */ /* 0x000fe200078418ff */
[----:B------:R-:W-:Y:S01]  /*09e0*/  FADD.FTZ R58, R43, R26 ;  /* 0x0000001a2b3a7221 */ /* 0x000fe20000010000 */
[----:B------:R-:W-:Y:S01]  /*09f0*/  IADD3 R47, R5, R47, RZ ;  /* 0x0000002f052f7210 */ /* 0x000fe20007ffe0ff */
[----:B------:R-:W-:Y:S01]  /*0a00*/  FADD.FTZ R57, R60, R60 ;  /* 0x0000003c3c397221 */ /* 0x000fe20000010000 */
[----:B------:R-:W-:Y:S01]  /*0a10*/  IADD3 R49, R7, R49, RZ ;  /* 0x0000003107317210 */ /* 0x000fe20007ffe0ff */
[----:B------:R-:W-:Y:S01]  /*0a20*/  IMAD.WIDE R50, R51, 0x10, R18 ;  /* 0x0000001033327825 */ /* 0x000fe200078e0212 */
[----:B------:R-:W-:-:S02]  /*0a30*/  LEA.HI.X R47, R4, c[0x0][0x22c], R47, 0x3, P1 ;  /* 0x00008b00042f7a11 */ /* 0x000fc400008f1c2f */
[----:B------:R-:W-:Y:S01]  /*0a40*/  LEA.HI.X R49, R6, c[0x0][0x234], R49, 0x3, P2 ;  /* 0x00008d0006317a11 */ /* 0x000fe200010f1c31 */
[--C-:B------:R-:W-:Y:S01]  /*0a50*/  FADD.FTZ R52, R9, R26.reuse ;  /* 0x0000001a09347221 */ /* 0x100fe20000010000 */
[----:B------:R-:W-:Y:S01]  /*0a60*/  MOV R61, RZ ;  /* 0x000000ff003d7202 */ /* 0x000fe20000000f00 */
[--C-:B------:R-:W-:Y:S01]  /*0a70*/  FADD.FTZ R54, R11, R26.reuse ;  /* 0x0000001a0b367221 */ /* 0x100fe20000010000 */
[----:B------:R-:W-:Y:S01]  /*0a80*/  MOV R42, RZ ;  /* 0x000000ff002a7202 */ /* 0x000fe20000000f00 */
[----:B------:R-:W-:Y:S01]  /*0a90*/  FADD.FTZ R56, R21, R26 ;  /* 0x0000001a15387221 */ /* 0x000fe20000010000 */
[----:B------:R-:W-:Y:S01]  /*0aa0*/  MOV R41, RZ ;  /* 0x000000ff00297202 */ /* 0x000fe20000000f00 */
[----:B------:R-:W-:Y:S01]  /*0ab0*/  FADD.FTZ R43, R8, R8 ;  /* 0x00000008082b7221 */ /* 0x000fe20000010000 */
[----:B------:R-:W-:Y:S01]  /*0ac0*/  SHF.L.U32 R60, R2, 0x8, RZ ;  /* 0x00000008023c7819 */ /* 0x000fe200000006ff */
[----:B------:R-:W-:Y:S02]  /*0ad0*/  FADD.FTZ R53, R10, R10 ;  /* 0x0000000a0a357221 */ /* 0x000fe40000010000 */
[----:B------:R-:W-:-:S02]  /*0ae0*/  FADD.FTZ R55, R20, R20 ;  /* 0x0000001414377221 */ /* 0x000fc40000010000 */
.L_x_13784:
[----:B------:R-:W2:Y:S01]  /*0af0*/  LDG.E.64 R2, [R44.64] ;  /* 0x000000062c027981 */ /* 0x000ea2000c1e1b00 */
[C---:B------:R-:W-:Y:S01]  /*0b00*/  ISETP.NE.AND P1, PT, R31.reuse, RZ, PT ;  /* 0x000000ff1f00720c */ /* 0x040fe20003f25270 */
[----:B------:R-:W-:Y:S01]  /*0b10*/  CS2R R8, SRZ ;  /* 0x0000000000087805 */ /* 0x000fe2000001ff00 */
[----:B------:R-:W-:-:S02]  /*0b20*/  IADD3 R7, R31, 0x200, RZ ;  /* 0x000002001f077810 */ /* 0x000fc40007ffe0ff */
[----:B------:R-:W-:Y:S02]  /*0b30*/  ISETP.GT.AND P0, PT, R33, 0x1, PT ;  /* 0x000000012100780c */ /* 0x000fe40003f04270 */
[----:B------:R-:W-:Y:S02]  /*0b40*/  SEL R20, R60, R7, !P1 ;  /* 0x000000073c147207 */ /* 0x000fe40004800000 */
[----:B------:R-:W-:Y:S02]  /*0b50*/  ISETP.EQ.AND P0, PT, R92, RZ, P0 ;  /* 0x000000ff5c00720c */ /* 0x000fe40000702270 */
[----:B------:R-:W-:Y:S01]  /*0b60*/  SHF.R.U64 R77, R12, 0x10, R13 ;  /* 0x000000100c4d7819 */ /* 0x000fe2000000120d */
[----:B--2---:R-:W-:Y:S02]  /*0b70*/  FMUL.FTZ R21, R2, 1.4426950216293334961 ;  /* 0x3fb8aa3b02157820 */ /* 0x004fe40000410000 */
[C---:B------:R-:W-:Y:S02]  /*0b80*/  FMUL.FTZ R5, R52.reuse, R3 ;  /* 0x0000000334057220 */ /* 0x040fe40000410000 */
[----:B------:R-:W-:-:S02]  /*0b90*/  FMUL.FTZ R4, R52, R21 ;  /* 0x0000001534047220 */ /* 0x000fc40000410000 */
[----:B------:R-:W-:-:S04]  /*0ba0*/  FMUL.RZ R6, R5, 0.15915493667125701904 ;  /* 0x3e22f98305067820 */ /* 0x000fc8000040c000 */
[----:B------:R-:W-:Y:S08]  /*0bb0*/  MUFU.EX2 R4, R4 ;  /* 0x0000000400047308 */ /* 0x000ff00000000800 */
[----:B------:R-:W0:Y:S08]  /*0bc0*/  MUFU.COS R5, R6 ;  /* 0x0000000600057308 */ /* 0x000e300000000000 */
[----:B------:R1:W2:Y:S01]  /*0bd0*/  MUFU.SIN R11, R6 ;  /* 0x00000006000b7308 */ /* 0x0002a20000000400 */
[C---:B0-----:R-:W-:Y:S01]  /*0be0*/  FMUL.FTZ R10, R4.reuse, R5 ;  /* 0x00000005040a7220 */ /* 0x041fe20000410000 */
[----:B-1----:R0:W5:Y:S01]  /*0bf0*/  LDG.E.64 R6, [R46.64] ;  /* 0x000000062e067981 */ /* 0x002162000c1e1b00 */
[----:B--2---:R-:W-:-:S03]  /*0c00*/  FMUL.FTZ R11, R4, R11 ;  /* 0x0000000b040b7220 */ /* 0x004fc60000410000 */
[----:B------:R0:W5:Y:S04]  /*0c10*/  LDG.E.64 R4, [R48.64] ;  /* 0x0000000630047981 */ /* 0x000168000c1e1b00 */
[----:B------:R1:W-:Y:S04]  /*0c20*/  STS.64 [R20.X8+0x560], R10 ;  /* 0x0005600a14007388 */ /* 0x0003e80000008a00 */
[----:B------:R-:W-:Y:S06]  /*0c30*/  BAR.SYNC.DEFER_BLOCKING 0x0 ;  /* 0x0000000000007b1d */ /* 0x000fec0000010000 */
[----:B------:R0:W5:Y:S01]  /*0c40*/  @P0 LDG.E.64 R8, [R50.64+0x8] ;  /* 0x0000080632080981 */ /* 0x000162000c1e1b00 */
[----:B------:R-:W-:-:S02]  /*0c50*/  FMUL.FTZ R64, R54, R3 ;  /* 0x0000000336407220 */ /* 0x000fc40000410000 */
[----:B-1----:R-:W-:Y:S02]  /*0c60*/  FMUL.FTZ R20, R54, R21 ;  /* 0x0000001536147220 */ /* 0x002fe40000410000 */
[----:B------:R-:W-:-:S04]  /*0c70*/  FMUL.RZ R70, R64, 0.15915493667125701904 ;  /* 0x3e22f98340467820 */ /* 0x000fc8000040c000 */
[----:B------:R-:W-:Y:S01]  /*0c80*/  MUFU.SIN R67, R70 ;  /* 0x0000004600437308 */ /* 0x000fe20000000400 */
[-C--:B------:R-:W-:Y:S02]  /*0c90*/  FMUL.FTZ R64, R56, R21.reuse ;  /* 0x0000001538407220 */ /* 0x080fe40000410000 */
[----:B------:R-:W-:-:S05]  /*0ca0*/  FMUL.FTZ R65, R58, R21 ;  /* 0x000000153a417220 */ /* 0x000fca0000410000 */
[----:B------:R-:W1:Y:S01]  /*0cb0*/  MUFU.EX2 R20, R20 ;  /* 0x0000001400147308 */ /* 0x000e620000000800 */
[----:B------:R-:W-:-:S07]  /*0cc0*/  FMUL.FTZ R21, R56, R3 ;  /* 0x0000000338157220 */ /* 0x000fce0000410000 */
[----:B------:R-:W2:Y:S01]  /*0cd0*/  MUFU.COS R69, R70 ;  /* 0x0000004600457308 */ /* 0x000ea20000000000 */
[----:B------:R-:W-:Y:S02]  /*0ce0*/  FMUL.RZ R72, R21, 0.15915493667125701904 ;  /* 0x3e22f98315487820 */ /* 0x000fe4000040c000 */
[----:B------:R-:W-:-:S05]  /*0cf0*/  FMUL.FTZ R66, R58, R3 ;  /* 0x000000033a427220 */ /* 0x000fca0000410000 */
[----:B------:R3:W-:Y:S01]  /*0d00*/  MUFU.EX2 R68, R65 ;  /* 0x0000004100447308 */ /* 0x0007e20000000800 */
[----:B------:R-:W-:Y:S02]  /*0d10*/  FMUL.RZ R76, R66, 0.15915493667125701904 ;  /* 0x3e22f983424c7820 */ /* 0x000fe4000040c000 */
[----:B-1----:R-:W-:-:S05]  /*0d20*/  FMUL.FTZ R66, R20, R67 ;  /* 0x0000004314427220 */ /* 0x002fca0000410000 */
[----:B------:R-:W-:Y:S01]  /*0d30*/  MUFU.EX2 R64, R64 ;  /* 0x0000004000407308 */ /* 0x000fe20000000800 */
[----:B---3--:R-:W-:-:S07]  /*0d40*/  PRMT R65, RZ, 0x5410, R12 ;  /* 0x00005410ff417816 */ /* 0x008fce000000000c */
[----:B------:R-:W1:Y:S01]  /*0d50*/  MUFU.SIN R21, R72 ;  /* 0x0000004800157308 */ /* 0x000e620000000400 */
[----:B------:R-:W-:Y:S02]  /*0d60*/  FMUL.FTZ R73, R52, R65 ;  /* 0x0000004134497220 */ /* 0x000fe40000410000 */
[----:B--2---:R-:W-:-:S05]  /*0d70*/  FMUL.FTZ R70, R20, R69 ;  /* 0x0000004514467220 */ /* 0x004fca0000410000 */
[----:B------:R1:W2:Y:S01]  /*0d80*/  MUFU.COS R71, R72 ;  /* 0x0000004800477308 */ /* 0x0002a20000000000 */
[----:B------:R-:W-:Y:S02]  /*0d90*/  FMUL.FTZ R67, R66, R73 ;  /* 0x0000004942437220 */ /* 0x000fe40000410000 */
[----:B------:R-:W-:-:S05]  /*0da0*/  FMUL.FTZ R20, RZ, R66 ;  /* 0x00000042ff147220 */ /* 0x000fca0000410000 */
[----:B------:R-:W3:Y:S01]  /*0db0*/  MUFU.COS R75, R76 ;  /* 0x0000004c004b7308 */ /* 0x000ee20000000000 */
[----:B------:R-:W-:Y:S01]  /*0dc0*/  FFMA.FTZ R74, RZ, R70, R67 ;  /* 0x00000046ff4a7223 */ /* 0x000fe20000010043 */
[----:B------:R-:W-:Y:S01]  /*0dd0*/  PRMT R67, RZ, 0x5410, R77 ;  /* 0x00005410ff437816 */ /* 0x000fe2000000004d */
[----:B------:R-:W-:Y:S02]  /*0de0*/  FFMA.FTZ R20, R70, R73, -R20 ;  /* 0x0000004946147223 */ /* 0x000fe40000010814 */
[----:B-1----:R-:W-:Y:S02]  /*0df0*/  FMUL.FTZ R72, R64, R21 ;  /* 0x0000001540487220 */ /* 0x002fe40000410000 */
[----:B------:R-:W-:Y:S01]  /*0e00*/  FADD.FTZ R77, RZ, R74 ;  /* 0x0000004aff4d7221 */ /* 0x000fe20000010000 */
[----:B------:R-:W1:Y:S01]  /*0e10*/  MUFU.SIN R69, R76 ;  /* 0x0000004c00457308 */ /* 0x000e620000000400 */
[----:B------:R-:W-:Y:S02]  /*0e20*/  FFMA.FTZ R21, R54, R67, R20 ;  /* 0x0000004336157223 */ /* 0x000fe40000010014 */
[----:B--2---:R-:W-:-:S02]  /*0e30*/  FMUL.FTZ R74, R64, R71 ;  /* 0x00000047404a7220 */ /* 0x004fc40000410000 */
[C---:B------:R-:W-:Y:S02]  /*0e40*/  FMUL.FTZ R20, R72.reuse, R77 ;  /* 0x0000004d48147220 */ /* 0x040fe40000410000 */
[----:B------:R-:W-:Y:S02]  /*0e50*/  FMUL.FTZ R71, R72, R21 ;  /* 0x0000001548477220 */ /* 0x000fe40000410000 */
[----:B---3--:R-:W-:Y:S02]  /*0e60*/  FMUL.FTZ R64, R68, R75 ;  /* 0x0000004b44407220 */ /* 0x008fe40000410000 */
[----:B------:R-:W-:Y:S01]  /*0e70*/  FFMA.FTZ R75, R74, R21, -R20 ;  /* 0x000000154a4b7223 */ /* 0x000fe20000010814 */
[----:B------:R-:W-:Y:S01]  /*0e80*/  ISETP.NE.AND P2, PT, R31, 0x1f, PT ;  /* 0x0000001f1f00780c */ /* 0x000fe20003f45270 */
[----:B------:R-:W-:Y:S02]  /*0e90*/  FMUL.FTZ R20, R10, R66 ;  /* 0x000000420a147220 */ /* 0x000fe40000410000 */
[----:B------:R-:W-:-:S02]  /*0ea0*/  FFMA.FTZ R77, R74, R77, R71 ;  /* 0x0000004d4a4d7223 */ /* 0x000fc40000010047 */
[C---:B------:R-:W-:Y:S02]  /*0eb0*/  FMUL.FTZ R21, R11.reuse, R66 ;  /* 0x000000420b157220 */ /* 0x040fe40000410000 */
[-C--:B------:R-:W-:Y:S02]  /*0ec0*/  FFMA.FTZ R71, R11, R70.reuse, R20 ;  /* 0x000000460b477223 */ /* 0x080fe40000010014 */
[----:B-1----:R-:W-:Y:S01]  /*0ed0*/  FMUL.FTZ R68, R68, R69 ;  /* 0x0000004544447220 */ /* 0x002fe20000410000 */
[----:B------:R-:W-:Y:S01]  /*0ee0*/  PRMT R69, RZ, 0x5410, R13 ;  /* 0x00005410ff457816 */ /* 0x000fe2000000000d */
[----:B------:R-:W-:Y:S02]  /*0ef0*/  FFMA.FTZ R21, R10, R70, -R21 ;  /* 0x000000460a157223 */ /* 0x000fe40000010815 */
[----:B------:R-:W-:Y:S02]  /*0f00*/  FMUL.FTZ R20, R72, R71 ;  /* 0x0000004748147220 */ /* 0x000fe40000410000 */
[----:B------:R-:W-:-:S02]  /*0f10*/  FFMA.FTZ R81, R56, R69, R75 ;  /* 0x0000004538517223 */ /* 0x000fc4000001004b */
[----:B------:R-:W-:Y:S02]  /*0f20*/  FADD.FTZ R83, RZ, R77 ;  /* 0x0000004dff537221 */ /* 0x000fe40000010000 */
[-C--:B------:R-:W-:Y:S02]  /*0f30*/  FMUL.FTZ R75, R72, R21.reuse ;  /* 0x00000015484b7220 */ /* 0x080fe40000410000 */
[----:B------:R-:W-:Y:S02]  /*0f40*/  FFMA.FTZ R77, R74, R21, -R20 ;  /* 0x000000154a4d7223 */ /* 0x000fe40000010814 */
[----:B------:R0:W1:Y:S01]  /*0f50*/  @P2 LDS.64 R20, [R31.X8+0x1568] ;  /* 0x001568001f142984 */ /* 0x0000620000008a00 */
[----:B------:R-:W-:Y:S01]  /*0f60*/  SHF.R.U32.HI R80, RZ, 0x10, R13 ;  /* 0x00000010ff507819 */ /* 0x000fe2000001160d */
[C---:B------:R-:W-:Y:S02]  /*0f70*/  FMUL.FTZ R78, R68.reuse, R81 ;  /* 0x00000051444e7220 */ /* 0x040fe40000410000 */
[----:B------:R-:W-:-:S02]  /*0f80*/  FMUL.FTZ R76, R68, R83 ;  /* 0x00000053444c7220 */ /* 0x000fc40000410000 */
[----:B------:R-:W-:Y:S01]  /*0f90*/  FFMA.FTZ R79, R74, R71, R75 ;  /* 0x000000474a4f7223 */ /* 0x000fe2000001004b */
[----:B------:R-:W-:Y:S01]  /*0fa0*/  PRMT R71, RZ, 0x5410, R80 ;  /* 0x00005410ff477816 */ /* 0x000fe20000000050 */
[C---:B------:R-:W-:Y:S01]  /*0fb0*/  FFMA.FTZ R78, R64.reuse, R83, R78 ;  /* 0x00000053404e7223 */ /* 0x040fe2000001004e */
[----:B------:R-:W-:Y:S01]  /*0fc0*/  BSSY B0, `(.L_x_13770) ;  /* 0x000000e000007945 */ /* 0x000fe20003800000 */
[----:B------:R-:W-:Y:S02]  /*0fd0*/  FFMA.FTZ R76, R64, R81, -R76 ;  /* 0x00000051404c7223 */ /* 0x000fe4000001084c */
[----:B------:R-:W-:Y:S02]  /*0fe0*/  FMUL.FTZ R80, R68, R79 ;  /* 0x0000004f44507220 */ /* 0x000fe40000410000 */
        /* <DEDUP_REMOVED lines=11> */
.L_x_13771:
[----:B0-----:R-:W-:Y:S05]  /*10a0*/  BSYNC B0 ;  /* 0x0000000000007941 */ /* 0x001fea0003800000 */
.L_x_13770:
[----:B------:R-:W0:Y:S01]  /*10b0*/  SHFL.UP PT, R81, R76, 0x1, RZ ;  /* 0x042000004c517989 */ /* 0x000e2200000e00ff */
[-C--:B------:R-:W-:Y:S01]  /*10c0*/  FMUL.FTZ R78, R68, R77.reuse ;  /* 0x0000004d444e7220 */ /* 0x080fe20000410000 */
[----:B------:R-:W-:Y:S01]  /*10d0*/  ISETP.GE.AND P0, PT, R32, 0x1, PT ;  /* 0x000000012000780c */ /* 0x000fe20003f06270 */
        /* <DEDUP_REMOVED lines=32> */
[----:B------:R-:W-:Y:S02]  /*12e0*/  FFMA.FTZ R84, R77, R84, R83 ;  /* 0x000000544d547223 */ /* 0x000fe40000010053 */
[----:B------:R-:W-:Y:S02]  /*12f0*/  @P0 FADD.FTZ R76, R76, R79 ;  /* 0x0000004f4c4c0221 */ /* 0x000fe40000010000 */
[-C--:B----4-:R-:W-:Y:S02]  /*1300*/  FMUL.FTZ R79, R81, R80.reuse ;  /* 0x00000050514f7220 */ /* 0x090fe40000410000 */
[----:B------:R-:W-:-:S02]  /*1310*/  FFMA.FTZ R82, R77, R80, R82 ;  /* 0x000000504d527223 */ /* 0x000fc40000010052 */
[----:B------:R-:W-:Y:S02]  /*1320*/  @P0 FADD.FTZ R75, R75, R84 ;  /* 0x000000544b4b0221 */ /* 0x000fe40000010000 */
[----:B------:R-:W-:Y:S01]  /*1330*/  @P0 FFMA.FTZ R77, R77, R78, -R79 ;  /* 0x0000004e4d4d0223 */ /* 0x000fe2000001084f */
[----:B------:R-:W0:Y:S01]  /*1340*/  SHFL.UP PT, R84, R76, 0x4, RZ ;  /* 0x048000004c547989 */ /* 0x000e2200000e00ff */
[----:B------:R-:W-:Y:S02]  /*1350*/  FSEL R81, R81, R82, !P0 ;  /* 0x0000005251517208 */ /* 0x000fe40004000000 */
[----:B------:R-:W-:Y:S01]  /*1360*/  ISETP.GE.AND P0, PT, R32, 0x4, PT ;  /* 0x000000042000780c */ /* 0x000fe20003f06270 */
[----:B------:R-:W2:Y:S04]  /*1370*/  SHFL.UP PT, R82, R75, 0x4, RZ ;  /* 0x048000004b527989 */ /* 0x000ea800000e00ff */
[----:B------:R-:W3:Y:S04]  /*1380*/  SHFL.UP PT, R78, R77, 0x4, RZ ;  /* 0x048000004d4e7989 */ /* 0x000ee800000e00ff */
[----:B------:R-:W4:Y:S01]  /*1390*/  SHFL.UP PT, R80, R81, 0x4, RZ ;  /* 0x0480000051507989 */ /* 0x000f2200000e00ff */
[----:B0-----:R-:W-:-:S02]  /*13a0*/  FMUL.FTZ R79, R81, R84 ;  /* 0x00000054514f7220 */ /* 0x001fc40000410000 */
[-C--:B--2---:R-:W-:Y:S02]  /*13b0*/  FMUL.FTZ R83, R81, R82.reuse ;  /* 0x0000005251537220 */ /* 0x084fe40000410000 */
[----:B------:R-:W-:Y:S02]  /*13c0*/  FFMA.FTZ R86, R77, R82, R79 ;  /* 0x000000524d567223 */ /* 0x000fe4000001004f */
[----:B---3--:R-:W-:Y:S02]  /*13d0*/  FMUL.FTZ R82, R81, R78 ;  /* 0x0000004e51527220 */ /* 0x008fe40000410000 */
[----:B------:R-:W-:Y:S02]  /*13e0*/  FFMA.FTZ R83, R77, R84, -R83 ;  /* 0x000000544d537223 */ /* 0x000fe40000010853 */
[----:B----4-:R-:W-:Y:S02]  /*13f0*/  FMUL.FTZ R79, R81, R80 ;  /* 0x00000050514f7220 */ /* 0x010fe40000410000 */
[----:B------:R-:W-:-:S02]  /*1400*/  @P0 FADD.FTZ R75, R75, R86 ;  /* 0x000000564b4b0221 */ /* 0x000fc40000010000 */
[----:B------:R-:W-:Y:S02]  /*1410*/  FFMA.FTZ R80, R77, R80, R82 ;  /* 0x000000504d507223 */ /* 0x000fe40000010052 */
[----:B------:R-:W-:Y:S01]  /*1420*/  FMUL.FTZ R82, R7, R4 ;  /* 0x0000000407527220 */ /* 0x000fe20000410000 */
[----:B------:R-:W0:Y:S01]  /*1430*/  SHFL.UP PT, R86, R75, 0x8, RZ ;  /* 0x050000004b567989 */ /* 0x000e2200000e00ff */
[----:B------:R-:W-:Y:S02]  /*1440*/  @P0 FADD.FTZ R76, R76, R83 ;  /* 0x000000534c4c0221 */ /* 0x000fe40000010000 */
[----:B------:R-:W-:Y:S02]  /*1450*/  @P0 FFMA.FTZ R77, R77, R78, -R79 ;  /* 0x0000004e4d4d0223 */ /* 0x000fe4000001084f */
[-C--:B------:R-:W-:Y:S01]  /*1460*/  FMUL.FTZ R7, R7, R5.reuse ;  /* 0x0000000507077220 */ /* 0x080fe20000410000 */
[----:B------:R-:W2:Y:S01]  /*1470*/  SHFL.UP PT, R78, R76, 0x8, RZ ;  /* 0x050000004c4e7989 */ /* 0x000ea200000e00ff */
[C---:B------:R-:W-:Y:S01]  /*1480*/  FFMA.FTZ R82, R6.reuse, R5, R82 ;  /* 0x0000000506527223 */ /* 0x040fe20000010052 */
[----:B------:R-:W-:Y:S01]  /*1490*/  FSEL R5, R81, R80, !P0 ;  /* 0x0000005051057208 */ /* 0x000fe20004000000 */
[----:B------:R-:W-:Y:S01]  /*14a0*/  FFMA.FTZ R84, R6, R4, -R7 ;  /* 0x0000000406547223 */ /* 0x000fe20000010807 */
[----:B------:R-:W-:Y:S01]  /*14b0*/  ISETP.GE.AND P0, PT, R32, 0x8, PT ;  /* 0x000000082000780c */ /* 0x000fe20003f06270 */
[----:B------:R-:W3:Y:S01]  /*14c0*/  SHFL.UP PT, R4, R77, 0x8, RZ ;  /* 0x050000004d047989 */ /* 0x000ee200000e00ff */
[----:B------:R-:W-:-:S02]  /*14d0*/  FMUL.FTZ R85, R57, R82 ;  /* 0x0000005239557220 */ /* 0x000fc40000410000 */
[----:B------:R-:W-:Y:S01]  /*14e0*/  FMUL.FTZ R83, R57, R84 ;  /* 0x0000005439537220 */ /* 0x000fe20000410000 */
[----:B------:R-:W4:Y:S01]  /*14f0*/  SHFL.UP PT, R6, R5, 0x8, RZ ;  /* 0x0500000005067989 */ /* 0x000f2200000e00ff */
        /* <DEDUP_REMOVED lines=8> */
[----:B------:R-:W-:Y:S02]  /*1580*/  FMUL.FTZ R79, R72, -R91 ;  /* 0x8000005b484f7220 */ /* 0x000fe40000410000 */
[C---:B0-----:R-:W-:Y:S02]  /*1590*/  FMUL.FTZ R7, R5.reuse, R86 ;  /* 0x0000005605077220 */ /* 0x041fe40000410000 */
[----:B--2---:R-:W-:-:S02]  /*15a0*/  FMUL.FTZ R87, R5, R78 ;  /* 0x0000004e05577220 */ /* 0x004fc40000410000 */
[-C--:B------:R-:W-:Y:S02]  /*15b0*/  FFMA.FTZ R99, R74, R89.reuse, -R79 ;  /* 0x000000594a637223 */ /* 0x080fe4000001084f */
[----:B------:R-:W-:Y:S02]  /*15c0*/  FFMA.FTZ R79, R77, R78, -R7 ;  /* 0x0000004e4d4f7223 */ /* 0x000fe40000010807 */
[----:B---3--:R-:W-:Y:S02]  /*15d0*/  FMUL.FTZ R78, R5, R4 ;  /* 0x00000004054e7220 */ /* 0x008fe40000410000 */
[----:B------:R-:W-:Y:S02]  /*15e0*/  FFMA.FTZ R86, R77, R86, R87 ;  /* 0x000000564d567223 */ /* 0x000fe40000010057 */
[----:B----4-:R-:W-:Y:S02]  /*15f0*/  FMUL.FTZ R7, R5, R6 ;  /* 0x0000000605077220 */ /* 0x010fe40000410000 */
[----:B------:R-:W-:-:S02]  /*1600*/  FMUL.FTZ R89, R72, -R89 ;  /* 0x8000005948597220 */ /* 0x000fc40000410000 */
[----:B------:R-:W-:Y:S02]  /*1610*/  FFMA.FTZ R78, R77, R6, R78 ;  /* 0x000000064d4e7223 */ /* 0x000fe4000001004e */
[----:B------:R-:W-:Y:S02]  /*1620*/  @P0 FADD.FTZ R75, R75, R86 ;  /* 0x000000564b4b0221 */ /* 0x000fe40000010000 */
[----:B------:R-:W-:Y:S01]  /*1630*/  @P0 FADD.FTZ R76, R76, R79 ;  /* 0x0000004f4c4c0221 */ /* 0x000fe20000010000 */
[----:B------:R-:W-:Y:S01]  /*1640*/  FSEL R88, R5, R78, !P0 ;  /* 0x0000004e05587208 */ /* 0x000fe20004000000 */
[----:B------:R-:W-:Y:S01]  /*1650*/  @P0 FFMA.FTZ R77, R77, R4, -R7 ;  /* 0x000000044d4d0223 */ /* 0x000fe20000010807 */
[----:B------:R-:W-:Y:S01]  /*1660*/  ISETP.GE.AND P0, PT, R33, c[0x0][0x174], PT ;  /* 0x00005d0021007a0c */ /* 0x000fe20003f06270 */
[----:B------:R-:W-:Y:S01]  /*1670*/  FFMA.FTZ R96, R74, R91, R89 ;  /* 0x0000005b4a607223 */ /* 0x000fe20000010059 */
[----:B------:R-:W-:Y:S01]  /*1680*/  SHFL.UP PT, R90, R76, 0x10, RZ ;  /* 0x060000004c5a7989 */ /* 0x000fe200000e00ff */
[----:B-1----:R-:W-:Y:S01]  /*1690*/  FMUL.FTZ R4, R68, -R20 ;  /* 0x8000001444047220 */ /* 0x002fe20000410000 */
[----:B------:R-:W-:Y:S01]  /*16a0*/  ISETP.EQ.AND P0, PT, R92, RZ, !P0 ;  /* 0x000000ff5c00720c */ /* 0x000fe20004702270 */
[-C--:B------:R-:W-:Y:S01]  /*16b0*/  FMUL.FTZ R7, R68, R21.reuse ;  /* 0x0000001544077220 */ /* 0x080fe20000410000 */
[----:B------:R-:W0:Y:S01]  /*16c0*/  SHFL.UP PT, R91, R75, 0x10, RZ ;  /* 0x060000004b5b7989 */ /* 0x000e2200000e00ff */
[C---:B------:R-:W-:Y:S01]  /*16d0*/  FFMA.FTZ R93, R64.reuse, -R21, R4 ;  /* 0x80000015405d7223 */ /* 0x040fe20000010004 */
[----:B------:R-:W-:Y:S01]  /*16e0*/  HFMA2.MMA R5, -RZ, RZ, 0, 0 ;  /* 0x00000000ff057435 */ /* 0x000fe200000001ff */
[C---:B------:R-:W-:Y:S01]  /*16f0*/  FMUL.FTZ R86, R53.reuse, R84 ;  /* 0x0000005435567220 */ /* 0x040fe20000410000 */
[----:B------:R-:W1:Y:S01]  /*1700*/  SHFL.UP PT, R89, R77, 0x10, RZ ;  /* 0x060000004d597989 */ /* 0x000e6200000e00ff */
[----:B------:R-:W-:Y:S01]  /*1710*/  FMUL.FTZ R87, R53, R82 ;  /* 0x0000005235577220 */ /* 0x000fe20000410000 */
[----:B------:R-:W-:Y:S01]  /*1720*/  MOV R4, 0x3f800000 ;  /* 0x3f80000000047802 */ /* 0x000fe20000000f00 */
[----:B------:R-:W-:Y:S01]  /*1730*/  FFMA.FTZ R7, R64, R20, -R7 ;  /* 0x0000001440077223 */ /* 0x000fe20000010807 */
[----:B------:R-:W2:Y:S01]  /*1740*/  SHFL.UP PT, R79, R88, 0x10, RZ ;  /* 0x06000000584f7989 */ /* 0x000ea200000e00ff */
[----:B------:R-:W-:-:S02]  /*1750*/  FMUL.FTZ R78, R72, -R93 ;  /* 0x8000005d484e7220 */ /* 0x000fc40000410000 */
[----:B------:R-:W-:Y:S02]  /*1760*/  FADD.FTZ R99, R86, R99 ;  /* 0x0000006356637221 */ /* 0x000fe40000010000 */
[----:B------:R-:W-:Y:S02]  /*1770*/  FADD.FTZ R101, -R87, R96 ;  /* 0x0000006057657221 */ /* 0x000fe40000010100 */
[-C--:B------:R-:W-:Y:S02]  /*1780*/  FFMA.FTZ R95, R74, R7.reuse, -R78 ;  /* 0x000000074a5f7223 */ /* 0x080fe4000001084e */
[----:B------:R-:W-:Y:S02]  /*1790*/  FMUL.FTZ R78, R72, -R7 ;  /* 0x80000007484e7220 */ /* 0x000fe40000410000 */
[C---:B------:R-:W-:Y:S01]  /*17a0*/  FMUL.FTZ R98, R66.reuse, -R99 ;  /* 0x8000006342627220 */ /* 0x040fe20000410000 */
[----:B------:R-:W-:Y:S01]  /*17b0*/  CS2R R6, SRZ ;  /* 0x0000000000067805 */ /* 0x000fe2000001ff00 */
[----:B------:R-:W-:-:S02]  /*17c0*/  FMUL.FTZ R96, R66, -R101 ;  /* 0x8000006542607220 */ /* 0x000fc40000410000 */
[----:B------:R-:W-:Y:S02]  /*17d0*/  FFMA.FTZ R97, R74, R93, R78 ;  /* 0x0000005d4a617223 */ /* 0x000fe4000001004e */
[----:B------:R-:W-:Y:S01]  /*17e0*/  FFMA.FTZ R100, R70, R101, R98 ;  /* 0x0000006546647223 */ /* 0x000fe20000010062 */
[----:B------:R-:W3:Y:S01]  /*17f0*/  @P0 LDS.128 R4, [UR4+0x1660] ;  /* 0x00166004ff040984 */ /* 0x000ee20008000c00 */
[----:B0-----:R-:W-:Y:S01]  /*1800*/  FMUL.FTZ R93, R88, R91 ;  /* 0x0000005b585d7220 */ /* 0x001fe20000410000 */
[----:B------:R-:W-:Y:S01]  /*1810*/  ISETP.NE.AND P0, PT, R92, 0x1f, PT ;  /* 0x0000001f5c00780c */ /* 0x000fe20003f05270 */
[----:B------:R-:W-:Y:S02]  /*1820*/  FFMA.FTZ R99, R70, R99, -R96 ;  /* 0x0000006346637223 */ /* 0x000fe40000010860 */
[C---:B------:R-:W-:Y:S02]  /*1830*/  FMUL.FTZ R98, R88.reuse, R90 ;  /* 0x0000005a58627220 */ /* 0x040fe40000410000 */
[----:B-1----:R-:W-:-:S02]  /*1840*/  FMUL.FTZ R96, R88, R89 ;  /* 0x0000005958607220 */ /* 0x002fc40000410000 */
[C---:B------:R-:W-:Y:S02]  /*1850*/  FFMA.FTZ R93, R77.reuse, R90, -R93 ;  /* 0x0000005a4d5d7223 */ /* 0x040fe4000001085d */
[C---:B------:R-:W-:Y:S02]  /*1860*/  FFMA.FTZ R98, R77.reuse, R91, R98 ;  /* 0x0000005b4d627223 */ /* 0x040fe40000010062 */
[-C--:B--2---:R-:W-:Y:S02]  /*1870*/  FMUL.FTZ R90, R88, R79.reuse ;  /* 0x0000004f585a7220 */ /* 0x084fe40000410000 */
[C---:B------:R-:W-:Y:S02]  /*1880*/  FFMA.FTZ R91, R77.reuse, R79, R96 ;  /* 0x0000004f4d5b7223 */ /* 0x040fe40000010060 */
[----:B------:R-:W-:Y:S02]  /*1890*/  FMUL.FTZ R78, R66, -R97 ;  /* 0x80000061424e7220 */ /* 0x000fe40000410000 */
[----:B------:R-:W-:Y:S01]  /*18a0*/  @P3 FFMA.FTZ R77, R77, R89, -R90 ;  /* 0x000000594d4d3223 */ /* 0x000fe2000001085a */
[----:B------:R-:W-:Y:S01]  /*18b0*/  FSEL R90, R88, R91, !P3 ;  /* 0x0000005b585a7208 */ /* 0x000fe20005800000 */
[----:B------:R-:W-:-:S02]  /*18c0*/  FFMA.FTZ R78, R70, R95, -R78 ;  /* 0x0000005f464e7223 */ /* 0x000fc4000001084e */
[----:B------:R-:W-:Y:S02]  /*18d0*/  FMUL.FTZ R95, R66, -R95 ;  /* 0x8000005f425f7220 */ /* 0x000fe40000410000 */
        /* <DEDUP_REMOVED lines=8> */
[----:B------:R-:W4:Y:S01]  /*1960*/  SHFL.UP PT, R90, R90, 0x1, RZ ;  /* 0x042000005a5a7989 */ /* 0x000f2200000e00ff */
        /* <DEDUP_REMOVED lines=19> */
.L_x_13773:
[----:B-123--:R-:W-:Y:S05]  /*1aa0*/  BSYNC B0 ;  /* 0x0000000000007941 */ /* 0x00efea0003800000 */
.L_x_13772:
[----:B------:R1:W2:Y:S01]  /*1ab0*/  SHFL.DOWN PT, R96, R78, 0x2, 0x1f ;  /* 0x08401f004e607f89 */ /* 0x0002a200000e0000 */
[----:B------:R-:W-:Y:S03]  /*1ac0*/  BSSY B0, `(.L_x_13774) ;  /* 0x0000010000007945 */ /* 0x000fe60003800000 */
[----:B0-----:R1:W0:Y:S04]  /*1ad0*/  SHFL.DOWN PT, R98, R79, 0x2, 0x1f ;  /* 0x08401f004f627f89 */ /* 0x00122800000e0000 */
        /* <DEDUP_REMOVED lines=14> */
.L_x_13775:
[----:B------:R-:W-:Y:S05]  /*1bc0*/  BSYNC B0 ;  /* 0x0000000000007941 */ /* 0x000fea0003800000 */
.L_x_13774:
        /* <DEDUP_REMOVED lines=17> */
.L_x_13777:
[----:B------:R-:W-:Y:S05]  /*1ce0*/  BSYNC B0 ;  /* 0x0000000000007941 */ /* 0x000fea0003800000 */
.L_x_13776:
        /* <DEDUP_REMOVED lines=17> */
.L_x_13779:
[----:B------:R-:W-:Y:S05]  /*1e00*/  BSYNC B0 ;  /* 0x0000000000007941 */ /* 0x000fea0003800000 */
.L_x_13778:
        /* <DEDUP_REMOVED lines=17> */
.L_x_13781:
[----:B------:R-:W-:Y:S05]  /*1f20*/  BSYNC B0 ;  /* 0x0000000000007941 */ /* 0x000fea0003800000 */
.L_x_13780:
[----:B0-----:R-:W-:Y:S01]  /*1f30*/  SHFL.DOWN PT, R98, R79, 0x1, 0x1f ;  /* 0x08201f004f627f89 */ /* 0x001fe200000e0000 */
[----:B------:R-:W-:Y:S01]  /*1f40*/  ISETP.GT.AND P0, PT, R32, 0x1e, PT ;  /* 0x0000001e2000780c */ /* 0x000fe20003f04270 */
        /* <DEDUP_REMOVED lines=16> */
[----:B---3--:R-:W-:Y:S01]  /*2050*/  @P2 FADD.FTZ R93, R99, R98 ;  /* 0x00000062635d2221 */ /* 0x008fe20000010000 */
        /* <DEDUP_REMOVED lines=9> */
[----:B------:R-:W-:Y:S02]  /*20f0*/  @P1 FADD.FTZ R9, R75, R96 ;  /* 0x000000604b091221 */ /* 0x000fe40000010000 */
[----:B------:R-:W-:Y:S02]  /*2100*/  FADD.FTZ R83, R83, R20 ;  /* 0x0000001453537221 */ /* 0x000fe40000010000 */
[----:B------:R-:W-:Y:S01]  /*2110*/  @P1 FADD.FTZ R8, R76, R77 ;  /* 0x0000004d4c081221 */ /* 0x000fe20000010000 */
[----:B------:R-:W-:Y:S01]  /*2120*/  ISETP.NE.AND P1, PT, R32, RZ, PT ;  /* 0x000000ff2000720c */ /* 0x000fe20003f25270 */
        /* <DEDUP_REMOVED lines=13> */
[----:B------:R-:W-:Y:S02]  /*2200*/  FMUL.FTZ R8, R66, R76 ;  /* 0x0000004c42087220 */ /* 0x000fe40000410000 */
[----:B------:R-:W-:-:S02]  /*2210*/  FMUL.FTZ R10, R72, -R21 ;  /* 0x80000015480a7220 */ /* 0x000fc40000410000 */
[----:B------:R-:W-:Y:S02]  /*2220*/  FFMA.FTZ R20, R74, R21, R11 ;  /* 0x000000154a147223 */ /* 0x000fe4000001000b */
[----:B------:R-:W-:Y:S02]  /*2230*/  FFMA.FTZ R8, R70, R73, R8 ;  /* 0x0000004946087223 */ /* 0x000fe40000010008 */
[----:B------:R-:W-:Y:S02]  /*2240*/  FFMA.FTZ R75, R74, R81, -R10 ;  /* 0x000000514a4b7223 */ /* 0x000fe4000001080a */
[----:B------:R-:W-:Y:S02]  /*2250*/  FADD.FTZ R87, -R87, R20 ;  /* 0x0000001457577221 */ /* 0x000fe40000010100 */
[----:B------:R-:W-:Y:S02]  /*2260*/  FADD.FTZ R77, RZ, R8 ;  /* 0x00000008ff4d7221 */ /* 0x000fe40000010000 */
[----:B------:R-:W-:-:S02]  /*2270*/  FADD.FTZ R75, R86, R75 ;  /* 0x0000004b564b7221 */ /* 0x000fc40000010000 */
[C---:B------:R-:W-:Y:S02]  /*2280*/  FMUL.FTZ R8, R66.reuse, -R87 ;  /* 0x8000005742087220 */ /* 0x040fe40000410000 */
[C---:B------:R-:W-:Y:S02]  /*2290*/  FMUL.FTZ R9, R66.reuse, R73 ;  /* 0x0000004942097220 */ /* 0x040fe40000410000 */
[-C--:B------:R-:W-:Y:S02]  /*22a0*/  FMUL.FTZ R66, R66, -R75.reuse ;  /* 0x8000004b42427220 */ /* 0x080fe40000410000 */
[C---:B------:R-:W-:Y:S02]  /*22b0*/  FFMA.FTZ R11, R70.reuse, R75, -R8 ;  /* 0x0000004b460b7223 */ /* 0x040fe40000010808 */
[C---:B------:R-:W-:Y:S02]  /*22c0*/  FFMA.FTZ R9, R70.reuse, R76, -R9 ;  /* 0x0000004c46097223 */ /* 0x040fe40000010809 */
[----:B------:R-:W-:-:S02]  /*22d0*/  FFMA.FTZ R66, R70, R87, R66 ;  /* 0x0000005746427223 */ /* 0x000fc40000010042 */
[----:B------:R-:W-:Y:S02]  /*22e0*/  FADD.FTZ R88, R88, R11 ;  /* 0x0000000b58587221 */ /* 0x000fe40000010000 */
[----:B------:R-:W-:Y:S02]  /*22f0*/  FFMA.FTZ R91, R54, R67, R9 ;  /* 0x00000043365b7223 */ /* 0x000fe40000010009 */
[----:B------:R-:W-:Y:S02]  /*2300*/  FMUL.FTZ R9, R72, R77 ;  /* 0x0000004d48097220 */ /* 0x000fe40000410000 */
[----:B------:R-:W-:Y:S02]  /*2310*/  FFMA.FTZ R8, R43, R76, RZ ;  /* 0x0000004c2b087223 */ /* 0x000fe400000100ff */
[----:B------:R-:W-:Y:S02]  /*2320*/  FADD.FTZ R93, -R89, R66 ;  /* 0x00000042595d7221 */ /* 0x000fe40000010100 */
[----:B------:R-:W-:-:S02]  /*2330*/  FMUL.FTZ R20, R52, R88 ;  /* 0x0000005834147220 */ /* 0x000fc40000410000 */
[-C--:B------:R-:W-:Y:S02]  /*2340*/  FMUL.FTZ R72, R72, R91.reuse ;  /* 0x0000005b48487220 */ /* 0x080fe40000410000 */
[-C--:B------:R-:W-:Y:S02]  /*2350*/  FFMA.FTZ R9, R74, R91.reuse, -R9 ;  /* 0x0000005b4a097223 */ /* 0x080fe40000010809 */
[----:B------:R-:W-:Y:S02]  /*2360*/  FFMA.FTZ R70, R53, R91, R8 ;  /* 0x0000005b35467223 */ /* 0x000fe40000010008 */
[----:B------:R-:W-:Y:S02]  /*2370*/  FFMA.FTZ R89, -R52, R65, R76 ;  /* 0x0000004134597223 */ /* 0x000fe4000001014c */
[----:B------:R-:W-:Y:S02]  /*2380*/  FMUL.FTZ R66, R54, R75 ;  /* 0x0000004b36427220 */ /* 0x000fe40000410000 */
[----:B------:R-:W-:-:S02]  /*2390*/  FMUL.FTZ R8, R52, R93 ;  /* 0x0000005d34087220 */ /* 0x000fc40000410000 */
[----:B------:R-:W-:Y:S02]  /*23a0*/  FMUL.FTZ R11, R73, R20 ;  /* 0x00000014490b7220 */ /* 0x000fe40000410000 */
[----:B------:R-:W-:Y:S02]  /*23b0*/  FFMA.FTZ R72, R74, R77, R72 ;  /* 0x0000004d4a487223 */ /* 0x000fe40000010048 */
[----:B------:R-:W-:Y:S02]  /*23c0*/  FFMA.FTZ R99, R56, R69, R9 ;  /* 0x0000004538637223 */ /* 0x000fe40000010009 */
[C---:B------:R-:W-:Y:S02]  /*23d0*/  FFMA.FTZ R91, -R54.reuse, R67, R91 ;  /* 0x00000043365b7223 */ /* 0x040fe4000001015b */
[----:B------:R-:W-:Y:S02]  /*23e0*/  FMUL.FTZ R74, R54, R87 ;  /* 0x00000057364a7220 */ /* 0x000fe40000410000 */
[----:B------:R-:W-:-:S02]  /*23f0*/  FMUL.FTZ R9, R77, R66 ;  /* 0x000000424d097220 */ /* 0x000fc40000410000 */
[-C--:B------:R-:W-:Y:S02]  /*2400*/  FFMA.FTZ R11, R89, R8.reuse, -R11 ;  /* 0x00000008590b7223 */ /* 0x080fe4000001080b */
[----:B------:R-:W-:Y:S02]  /*2410*/  FMUL.FTZ R8, R73, R8 ;  /* 0x0000000849087220 */ /* 0x000fe40000410000 */
[----:B------:R-:W-:Y:S02]  /*2420*/  FADD.FTZ R95, RZ, R72 ;  /* 0x00000048ff5f7221 */ /* 0x000fe40000010000 */
[-C--:B------:R-:W-:Y:S02]  /*2430*/  FFMA.FTZ R72, R91, R74.reuse, -R9 ;  /* 0x0000004a5b487223 */ /* 0x080fe40000010809 */
[----:B------:R-:W-:Y:S02]  /*2440*/  FMUL.FTZ R74, R77, R74 ;  /* 0x0000004a4d4a7220 */ /* 0x000fe40000410000 */
[----:B------:R-:W-:-:S02]  /*2450*/  FFMA.FTZ R8, R89, R20, R8 ;  /* 0x0000001459087223 */ /* 0x000fc40000010008 */
[C---:B------:R-:W-:Y:S02]  /*2460*/  FMUL.FTZ R9, R68.reuse, R95 ;  /* 0x0000005f44097220 */ /* 0x040fe40000410000 */
[----:B------:R-:W-:Y:S02]  /*2470*/  FFMA.FTZ R97, R91, R66, R74 ;  /* 0x000000425b617223 */ /* 0x000fe4000001004a */
[----:B------:R-:W-:Y:S02]  /*2480*/  FADD.FTZ R8, RZ, R8 ;  /* 0x00000008ff087221 */ /* 0x000fe40000010000 */
[-C--:B------:R-:W-:Y:S02]  /*2490*/  FMUL.FTZ R68, R68, R99.reuse ;  /* 0x0000006344447220 */ /* 0x080fe40000410000 */
[----:B------:R-:W-:Y:S02]  /*24a0*/  FFMA.FTZ R9, R64, R99, -R9 ;  /* 0x0000006340097223 */ /* 0x000fe40000010809 */
[----:B------:R-:W-:-:S02]  /*24b0*/  FADD.FTZ R11, RZ, R11 ;  /* 0x0000000bff0b7221 */ /* 0x000fc40000010000 */
[----:B------:R-:W-:Y:S02]  /*24c0*/  FADD.FTZ R8, R8, R97 ;  /* 0x0000006108087221 */ /* 0x000fe40000010000 */
[----:B------:R-:W-:Y:S02]  /*24d0*/  FFMA.FTZ R74, R64, R95, R68 ;  /* 0x0000005f404a7223 */ /* 0x000fe40000010044 */
[----:B------:R-:W-:Y:S02]  /*24e0*/  FMUL.FTZ R97, R56, R81 ;  /* 0x0000005138617220 */ /* 0x000fe40000410000 */
[----:B------:R-:W-:Y:S02]  /*24f0*/  FFMA.FTZ R68, R55, R99, R70 ;  /* 0x0000006337447223 */ /* 0x000fe40000010046 */
[----:B------:R-:W-:Y:S02]  /*2500*/  FFMA.FTZ R76, R58, R71, R9 ;  /* 0x000000473a4c7223 */ /* 0x000fe40000010009 */
[----:B------:R-:W-:-:S02]  /*2510*/  FADD.FTZ R11, R11, R72 ;  /* 0x000000480b0b7221 */ /* 0x000fc40000010000 */
[C---:B------:R-:W-:Y:S02]  /*2520*/  FFMA.FTZ R64, -R56.reuse, R69, R99 ;  /* 0x0000004538407223 */ /* 0x040fe40000010163 */
[----:B------:R-:W-:Y:S02]  /*2530*/  FADD.FTZ R70, RZ, R74 ;  /* 0x0000004aff467221 */ /* 0x000fe40000010000 */
[----:B------:R-:W-:Y:S02]  /*2540*/  FMUL.FTZ R9, R56, R21 ;  /* 0x0000001538097220 */ /* 0x000fe40000410000 */
[----:B------:R-:W-:Y:S02]  /*2550*/  FMUL.FTZ R72, R95, R97 ;  /* 0x000000615f487220 */ /* 0x000fe40000410000 */
[----:B------:R-:W-:Y:S02]  /*2560*/  FMUL.FTZ R99, R58, R83 ;  /* 0x000000533a637220 */ /* 0x000fe40000410000 */
[----:B------:R-:W-:-:S02]  /*2570*/  FFMA.FTZ R74, R57, R76, R68 ;  /* 0x0000004c394a7223 */ /* 0x000fc40000010044 */
[----:B------:R-:W-:Y:S02]  /*2580*/  FFMA.FTZ R68, -R58, R71, R76 ;  /* 0x000000473a447223 */ /* 0x000fe4000001014c */
[----:B------:R-:W-:Y:S01]  /*2590*/  FFMA.FTZ R72, R64, R9, -R72 ;  /* 0x0000000940487223 */ /* 0x000fe20000010848 */
[----:B------:R-:W0:Y:S01]  /*25a0*/  SHFL.DOWN PT, R103, R74, 0x1, 0x1f ;  /* 0x08201f004a677f89 */ /* 0x000e2200000e0000 */
        /* <DEDUP_REMOVED lines=48> */
[CC--:B------:R-:W-:Y:S02]  /*28b0*/  FMUL.FTZ R72, R79.reuse, R6.reuse ;  /* 0x000000064f487220 */ /* 0x0c0fe40000410000 */
[----:B--2---:R-:W-:Y:S01]  /*28c0*/  @!P0 FADD.FTZ R8, R8, R101 ;  /* 0x0000006508088221 */ /* 0x004fe20000010000 */
[----:B------:R-:W1:Y:S01]  /*28d0*/  SHFL.DOWN PT, R74, R9, 0x8, 0x1f ;  /* 0x09001f00094a7f89 */ /* 0x000e6200000e0000 */
[----:B------:R-:W-:Y:S01]  /*28e0*/  ISETP.GT.AND P0, PT, R32, 0x17, PT ;  /* 0x000000172000780c */ /* 0x000fe20003f04270 */
[-C--:B------:R-:W-:Y:S02]  /*28f0*/  FMUL.FTZ R101, R79, R7.reuse ;  /* 0x000000074f657220 */ /* 0x080fe40000410000 */
[----:B------:R-:W2:Y:S01]  /*2900*/  SHFL.DOWN PT, R105, R8, 0x8, 0x1f ;  /* 0x09001f0008697f89 */ /* 0x000ea200000e0000 */
[C---:B------:R-:W-:Y:S02]  /*2910*/  FFMA.FTZ R103, R78.reuse, R7, R72 ;  /* 0x000000074e677223 */ /* 0x040fe40000010048 */
[----:B------:R-:W-:-:S02]  /*2920*/  FFMA.FTZ R101, R78, R6, -R101 ;  /* 0x000000064e657223 */ /* 0x000fc40000010865 */
[C---:B------:R-:W-:Y:S02]  /*2930*/  FMUL.FTZ R7, R79.reuse, R5 ;  /* 0x000000054f077220 */ /* 0x040fe40000410000 */
[----:B------:R-:W-:Y:S02]  /*2940*/  FADD.FTZ R6, R82, R101 ;  /* 0x0000006552067221 */ /* 0x000fe40000010000 */
[----:B------:R-:W-:Y:S02]  /*2950*/  FMUL.FTZ R79, R79, R4 ;  /* 0x000000044f4f7220 */ /* 0x000fe40000410000 */
[----:B---3--:R-:W-:Y:S02]  /*2960*/  @!P0 FADD.FTZ R10, R10, R107 ;  /* 0x0000006b0a0a8221 */ /* 0x008fe40000010000 */
[----:B------:R-:W-:Y:S02]  /*2970*/  FMUL.FTZ R72, R3, R83 ;  /* 0x0000005303487220 */ /* 0x000fe40000410000 */
[----:B------:R-:W-:-:S02]  /*2980*/  FFMA.FTZ R5, R78, R5, R79 ;  /* 0x000000054e057223 */ /* 0x000fc4000001004f */
[----:B0-----:R-:W-:Y:S02]  /*2990*/  @!P0 FADD.FTZ R11, R11, R76 ;  /* 0x0000004c0b0b8221 */ /* 0x001fe40000010000 */
[----:B------:R-:W-:Y:S02]  /*29a0*/  FFMA.FTZ R4, R78, R4, -R7 ;  /* 0x000000044e047223 */ /* 0x000fe40000010807 */
[----:B-1----:R-:W-:Y:S01]  /*29b0*/  @!P0 FADD.FTZ R9, R9, R74 ;  /* 0x0000004a09098221 */ /* 0x002fe20000010000 */
[----:B------:R-:W-:Y:S01]  /*29c0*/  SHFL.DOWN PT, R76, R11, 0x10, 0x1f ;  /* 0x0a001f000b4c7f89 */ /* 0x000fe200000e0000 */
[----:B------:R-:W-:Y:S02]  /*29d0*/  FFMA.FTZ R79, R2, R85, -R72 ;  /* 0x00000055024f7223 */ /* 0x000fe40000010848 */
[----:B--2---:R-:W-:Y:S01]  /*29e0*/  @!P0 FADD.FTZ R8, R8, R105 ;  /* 0x0000006908088221 */ /* 0x004fe20000010000 */
[----:B------:R-:W-:Y:S01]  /*29f0*/  SHFL.DOWN PT, R74, R9, 0x10, 0x1f ;  /* 0x0a001f00094a7f89 */ /* 0x000fe200000e0000 */
[----:B------:R-:W-:Y:S01]  /*2a00*/  FADD.FTZ R7, R84, R103 ;  /* 0x0000006754077221 */ /* 0x000fe20000010000 */
[----:B------:R-:W-:Y:S01]  /*2a10*/  ISETP.GT.AND P0, PT, R32, 0xf, PT ;  /* 0x0000000f2000780c */ /* 0x000fe20003f04270 */
[----:B------:R-:W-:Y:S01]  /*2a20*/  FMUL.FTZ R79, R70, R79 ;  /* 0x0000004f464f7220 */ /* 0x000fe20000410000 */
[----:B------:R-:W0:Y:S01]  /*2a30*/  SHFL.DOWN PT, R105, R10, 0x10, 0x1f ;  /* 0x0a001f000a697f89 */ /* 0x000e2200000e0000 */
[----:B------:R-:W-:-:S02]  /*2a40*/  FMUL.FTZ R72, R3, R81 ;  /* 0x0000005103487220 */ /* 0x000fc40000410000 */
[C---:B------:R-:W-:Y:S01]  /*2a50*/  FMUL.FTZ R70, R3.reuse, R75 ;  /* 0x0000004b03467220 */ /* 0x040fe20000410000 */
[----:B------:R-:W1:Y:S01]  /*2a60*/  SHFL.DOWN PT, R101, R8, 0x10, 0x1f ;  /* 0x0a001f0008657f89 */ /* 0x000e6200000e0000 */
[C---:B------:R-:W-:Y:S02]  /*2a70*/  FFMA.FTZ R72, R2.reuse, R21, -R72 ;  /* 0x0000001502487223 */ /* 0x040fe40000010848 */
[----:B------:R-:W-:Y:S01]  /*2a80*/  FFMA.FTZ R70, R2, R87, -R70 ;  /* 0x0000005702467223 */ /* 0x000fe20000010846 */
[----:B------:R2:W-:Y:S01]  /*2a90*/  @!P2 STS.128 [UR4+0x1660], R4 ;  /* 0x00166004ff00a988 */ /* 0x0005e20008000c04 */
[C---:B------:R-:W-:Y:S02]  /*2aa0*/  FMUL.FTZ R85, R3.reuse, R85 ;  /* 0x0000005503557220 */ /* 0x040fe40000410000 */
[C---:B------:R-:W-:Y:S02]  /*2ab0*/  FMUL.FTZ R21, R3.reuse, R21 ;  /* 0x0000001503157220 */ /* 0x040fe40000410000 */
[----:B------:R-:W-:-:S02]  /*2ac0*/  FMUL.FTZ R87, R3, R87 ;  /* 0x0000005703577220 */ /* 0x000fc40000410000 */
[C---:B------:R-:W-:Y:S02]  /*2ad0*/  FFMA.FTZ R85, R2.reuse, R83, R85 ;  /* 0x0000005302557223 */ /* 0x040fe40000010055 */
[----:B------:R-:W-:Y:S02]  /*2ae0*/  FFMA.FTZ R21, R2, R81, R21 ;  /* 0x0000005102157223 */ /* 0x000fe40000010015 */
[----:B------:R-:W-:Y:S02]  /*2af0*/  FMUL.FTZ R72, R95, R72 ;  /* 0x000000485f487220 */ /* 0x000fe40000410000 */
[----:B------:R-:W-:Y:S02]  /*2b00*/  FMUL.FTZ R70, R77, R70 ;  /* 0x000000464d467220 */ /* 0x000fe40000410000 */
[C---:B--2---:R-:W-:Y:S02]  /*2b10*/  FMUL.FTZ R4, R3.reuse, R88 ;  /* 0x0000005803047220 */ /* 0x044fe40000410000 */
[----:B------:R-:W-:-:S02]  /*2b20*/  FMUL.FTZ R3, R3, R93 ;  /* 0x0000005d03037220 */ /* 0x000fc40000410000 */
[C---:B------:R-:W-:Y:S02]  /*2b30*/  FFMA.FTZ R4, R2.reuse, R93, -R4 ;  /* 0x0000005d02047223 */ /* 0x040fe40000010804 */
[C---:B------:R-:W-:Y:S02]  /*2b40*/  FFMA.FTZ R6, R2.reuse, R75, R87 ;  /* 0x0000004b02067223 */ /* 0x040fe40000010057 */
[----:B------:R-:W-:Y:S02]  /*2b50*/  FFMA.FTZ R2, R2, R88, R3 ;  /* 0x0000005802027223 */ /* 0x000fe40000010003 */
[----:B------:R-:W-:Y:S02]  /*2b60*/  FMUL.FTZ R4, R73, R4 ;  /* 0x0000000449047220 */ /* 0x000fe40000410000 */
[----:B0-----:R-:W-:Y:S02]  /*2b70*/  @!P0 FADD.FTZ R10, R10, R105 ;  /* 0x000000690a0a8221 */ /* 0x001fe40000010000 */
[----:B------:R-:W-:-:S02]  /*2b80*/  @!P0 FADD.FTZ R11, R11, R76 ;  /* 0x0000004c0b0b8221 */ /* 0x000fc40000010000 */
[----:B------:R-:W-:Y:S02]  /*2b90*/  @!P0 FADD.FTZ R9, R9, R74 ;  /* 0x0000004a09098221 */ /* 0x000fe40000010000 */
[----:B-1----:R-:W-:Y:S02]  /*2ba0*/  @!P0 FADD.FTZ R8, R8, R101 ;  /* 0x0000006508088221 */ /* 0x002fe40000010000 */
        /* <DEDUP_REMOVED lines=24> */
.L_x_13783:
[----:B0-----:R-:W-:Y:S05]  /*2d30*/  BSYNC B0 ;  /* 0x0000000000007941 */ /* 0x001fea0003800000 */
.L_x_13782:
        /* <DEDUP_REMOVED lines=21> */
.L_x_13769:
[----:B------:R-:W0:Y:S01]  /*2e90*/  F2F.BF16.F32 R2, R63 ;  /* 0x0000003f00027304 */ /* 0x000e220000202000 */
[----:B------:R-:W-:Y:S01]  /*2ea0*/  BAR.SYNC.DEFER_BLOCKING 0x0 ;  /* 0x0000000000007b1d */ /* 0x000fe20000010000 */
[C---:B------:R-:W-:Y:S01]  /*2eb0*/  IADD3 R20, R33.reuse, -0x1, RZ ;  /* 0xffffffff21147810 */ /* 0x040fe20007ffe0ff */
[----:B------:R-:W-:Y:S01]  /*2ec0*/  IMAD R10, R24, c[0x0][0x2e0], RZ ;  /* 0x0000b800180a7a24 */ /* 0x000fe200078e02ff */
[----:B------:R-:W-:-:S02]  /*2ed0*/  ISETP.GT.AND P3, PT, R33, 0x1, PT ;  /* 0x000000012100780c */ /* 0x000fc40003f64270 */
[----:B------:R-:W-:Y:S01]  /*2ee0*/  SHF.L.U32 R8, R20, 0x7, RZ ;  /* 0x0000000714087819 */ /* 0x000fe200000006ff */
[----:B------:R-:W-:Y:S01]  /*2ef0*/  IMAD R43, R23, c[0x0][0x2e4], R10 ;  /* 0x0000b900172b7a24 */ /* 0x000fe200078e020a */
[----:B------:R-:W-:Y:S01]  /*2f00*/  F2F.BF16.F32 R0, R0 ;  /* 0x0000000000007304 */ /* 0x000fe20000202000 */
[----:B------:R-:W-:Y:S02]  /*2f10*/  IADD3 R34, P1, R34, -0x100, RZ ;  /* 0xffffff0022227810 */ /* 0x000fe40007f3e0ff */
[----:B------:R-:W-:Y:S02]  /*2f20*/  SHF.R.S32.HI R9, RZ, 0x1f, R8 ;  /* 0x0000001fff097819 */ /* 0x000fe40000011408 */
[----:B------:R-:W-:Y:S02]  /*2f30*/  IADD3 R36, P2, R36, -0x100, RZ ;  /* 0xffffff0024247810 */ /* 0x000fe40007f5e0ff */
[----:B------:R-:W-:Y:S01]  /*2f40*/  IADD3.X R35, R35, -0x1, RZ, P1, !PT ;  /* 0xffffffff23237810 */ /* 0x000fe20000ffe4ff */
[----:B------:R-:W1:Y:S01]  /*2f50*/  F2F.BF16.F32 R7, R22 ;  /* 0x0000001600077304 */ /* 0x000e620000202000 */
[----:B0-----:R-:W-:Y:S01]  /*2f60*/  IMAD.WIDE.U32 R2, R2, 0x10000, RZ ;  /* 0x0001000002027825 */ /* 0x001fe200078e00ff */
[----:B------:R-:W-:-:S02]  /*2f70*/  IADD3.X R37, R37, -0x1, RZ, P2, !PT ;  /* 0xffffffff25257810 */ /* 0x000fc400017fe4ff */
[----:B------:R-:W-:-:S04]  /*2f80*/  MOV R33, R20 ;  /* 0x0000001400217202 */ /* 0x000fc80000000f00 */
[----:B------:R-:W0:Y:S01]  /*2f90*/  F2F.BF16.F32 R5, R40 ;  /* 0x0000002800057304 */ /* 0x000e220000202000 */
[----:B-1----:R-:W-:-:S07]  /*2fa0*/  PRMT R7, R0, 0x5410, R7 ;  /* 0x0000541000077816 */ /* 0x002fce0000000007 */
[----:B------:R-:W1:Y:S01]  /*2fb0*/  F2F.BF16.F32 R11, R42 ;  /* 0x0000002a000b7304 */ /* 0x000e620000202000 */
[----:B------:R-:W-:Y:S02]  /*2fc0*/  LOP3.LUT R7, R7, R3, RZ, 0xfc, !PT ;  /* 0x0000000307077212 */ /* 0x000fe400078efcff */
[----:B0-----:R-:W-:Y:S01]  /*2fd0*/  LOP3.LUT R6, R2, R5, RZ, 0xfc, !PT ;  /* 0x0000000502067212 */ /* 0x001fe200078efcff */
[----:B------:R-:W-:-:S04]  /*2fe0*/  IMAD R5, R27, c[0x0][0x2d8], RZ ;  /* 0x0000b6001b057a24 */ /* 0x000fc800078e02ff */
[----:B------:R-:W-:Y:S01]  /*2ff0*/  F2F.BF16.F32 R0, R61 ;  /* 0x0000003d00007304 */ /* 0x000fe20000202000 */
[----:B------:R0:W-:Y:S01]  /*3000*/  STS.64 [R32.X8], R6 ;  /* 0x0000000620007388 */ /* 0x0001e20000008a00 */
[----:B------:R-:W-:-:S06]  /*3010*/  NOP ;  /* 0x0000000000007918 */ /* 0x000fcc0000000000 */
[----:B------:R-:W2:Y:S01]  /*3020*/  LDS.64 R2, [R32.X8] ;  /* 0x0000000020027984 */ /* 0x000ea20000008a00 */
[C---:B------:R-:W-:Y:S01]  /*3030*/  IMAD R21, R28.reuse, c[0x0][0x2dc], R5 ;  /* 0x0000b7001c157a24 */ /* 0x040fe200078e0205 */
[----:B------:R-:W3:Y:S01]  /*3040*/  F2F.BF16.F32 R13, R62 ;  /* 0x0000003e000d7304 */ /* 0x000ee20000202000 */
[----:B------:R-:W-:-:S04]  /*3050*/  IMAD.WIDE.U32 R4, R28, c[0x0][0x2d8], R8 ;  /* 0x0000b6001c047a25 */ /* 0x000fc800078e0008 */
[----:B------:R-:W-:Y:S01]  /*3060*/  IMAD.WIDE.U32 R8, R28, c[0x0][0x2f8], R8 ;  /* 0x0000be001c087a25 */ /* 0x000fe200078e0008 */
[----:B------:R-:W-:Y:S02]  /*3070*/  IADD3 R5, R5, R21, RZ ;  /* 0x0000001505057210 */ /* 0x000fe40007ffe0ff */
[----:B------:R4:W5:Y:S03]  /*3080*/  F2F.BF16.F32 R21, R41 ;  /* 0x0000002900157304 */ /* 0x0009660000202000 */
[----:B0-----:R-:W-:-:S04]  /*3090*/  IMAD.WIDE.U32 R6, R23, c[0x0][0x2e0], R4 ;  /* 0x0000b80017067a25 */ /* 0x001fc800078e0004 */
[----:B-1----:R-:W-:Y:S01]  /*30a0*/  IMAD.WIDE.U32 R4, R11, 0x10000, RZ ;  /* 0x000100000b047825 */ /* 0x002fe200078e00ff */
[----:B------:R-:W-:Y:S02]  /*30b0*/  IADD3 R7, R7, R43, RZ ;  /* 0x0000002b07077210 */ /* 0x000fe40007ffe0ff */
[----:B------:R-:W-:Y:S01]  /*30c0*/  LEA R10, P0, R6, c[0x0][0x330], 0x1 ;  /* 0x0000cc00060a7a11 */ /* 0x000fe200078008ff */
[----:B----4-:R-:W-:Y:S01]  /*30d0*/  FADD.FTZ R41, R30, R41 ;  /* 0x000000291e297221 */ /* 0x010fe20000010000 */
[----:B---3--:R-:W-:Y:S01]  /*30e0*/  PRMT R13, R0, 0x5410, R13 ;  /* 0x00005410000d7816 */ /* 0x008fe2000000000d */
[----:B------:R-:W-:Y:S01]  /*30f0*/  IMAD R0, R24, c[0x0][0x300], RZ ;  /* 0x0000c00018007a24 */ /* 0x000fe200078e02ff */
[----:B------:R-:W-:Y:S01]  /*3100*/  LEA.HI.X R11, R6, c[0x0][0x334], R7, 0x1, P0 ;  /* 0x0000cd00060b7a11 */ /* 0x000fe200000f0c07 */
[----:B------:R-:W-:Y:S01]  /*3110*/  FADD.FTZ R42, R41, R42 ;  /* 0x0000002a292a7221 */ /* 0x000fe20000010000 */
[----:B------:R-:W-:Y:S02]  /*3120*/  LOP3.LUT R13, R13, R5, RZ, 0xfc, !PT ;  /* 0x000000050d0d7212 */ /* 0x000fe400078efcff */
[----:B-----5:R-:W-:Y:S01]  /*3130*/  LOP3.LUT R12, R4, R21, RZ, 0xfc, !PT ;  /* 0x00000015040c7212 */ /* 0x020fe200078efcff */
[----:B------:R-:W-:-:S04]  /*3140*/  IMAD.WIDE R4, R31, 0x8, R10 ;  /* 0x000000081f047825 */ /* 0x000fc800078e020a */
[----:B------:R-:W-:Y:S02]  /*3150*/  IMAD R11, R27, c[0x0][0x2f8], RZ ;  /* 0x0000be001b0b7a24 */ /* 0x000fe400078e02ff */
[----:B------:R-:W-:Y:S02]  /*3160*/  FADD.FTZ R61, R42, R61 ;  /* 0x0000003d2a3d7221 */ /* 0x000fe40000010000 */
[----:B------:R-:W-:Y:S02]  /*3170*/  IMAD R11, R28, c[0x0][0x2fc], R11 ;  /* 0x0000bf001c0b7a24 */ /* 0x000fe400078e020b */
[----:B------:R-:W-:Y:S01]  /*3180*/  FADD.FTZ R30, R61, R62 ;  /* 0x0000003e3d1e7221 */ /* 0x000fe20000010000 */
[----:B--2---:R0:W-:Y:S02]  /*3190*/  STG.E.64 [R4.64], R2 ;  /* 0x0000000204007986 */ /* 0x0041e4000c101b06 */
[----:B------:R-:W-:Y:S01]  /*31a0*/  IADD3 R9, R9, R11, RZ ;  /* 0x0000000b09097210 */ /* 0x000fe20007ffe0ff */
[C---:B------:R-:W-:Y:S01]  /*31b0*/  IMAD R11, R23.reuse, c[0x0][0x304], R0 ;  /* 0x0000c100170b7a24 */ /* 0x040fe200078e0200 */
[----:B------:R-:W-:Y:S03]  /*31c0*/  BAR.SYNC.DEFER_BLOCKING 0x0 ;  /* 0x0000000000007b1d */ /* 0x000fe60000010000 */
[----:B0-----:R-:W-:-:S05]  /*31d0*/  IMAD.WIDE.U32 R2, R23, c[0x0][0x300], R8 ;  /* 0x0000c00017027a25 */ /* 0x001fca00078e0008 */
[----:B------:R-:W-:Y:S02]  /*31e0*/  IADD3 R3, R3, R11, RZ ;  /* 0x0000000b03037210 */ /* 0x000fe40007ffe0ff */
[----:B------:R-:W-:-:S04]  /*31f0*/  LEA R4, P0, R2, c[0x0][0x340], 0x1 ;  /* 0x0000d00002047a11 */ /* 0x000fc800078008ff */
[----:B------:R-:W-:Y:S02]  /*3200*/  LEA.HI.X R5, R2, c[0x0][0x344], R3, 0x1, P0 ;  /* 0x0000d10002057a11 */ /* 0x000fe400000f0c03 */
[----:B------:R-:W-:Y:S01]  /*3210*/  IADD3 R38, P0, R38, -0x100, RZ ;  /* 0xffffff0026267810 */ /* 0x000fe20007f1e0ff */
[----:B------:R-:W-:Y:S01]  /*3220*/  STS.64 [R32.X8], R12 ;  /* 0x0000000c20007388 */ /* 0x000fe20000008a00 */
[----:B------:R-:W-:-:S06]  /*3230*/  NOP ;  /* 0x0000000000007918 */ /* 0x000fcc0000000000 */
[----:B------:R-:W0:Y:S01]  /*3240*/  LDS.64 R6, [R32.X8] ;  /* 0x0000000020067984 */ /* 0x000e220000008a00 */
[----:B------:R-:W-:Y:S01]  /*3250*/  IMAD.WIDE R2, R31, 0x8, R4 ;  /* 0x000000081f027825 */ /* 0x000fe200078e0204 */
[----:B------:R-:W-:-:S04]  /*3260*/  IADD3.X R39, R39, -0x1, RZ, P0, !PT ;  /* 0xffffffff27277810 */ /* 0x000fc800007fe4ff */
[----:B0-----:R0:W-:Y:S01]  /*3270*/  STG.E.64 [R2.64], R6 ;  /* 0x0000000602007986 */ /* 0x0011e2000c101b06 */
[----:B------:R-:W-:Y:S01]  /*3280*/  @!P3 CALL.REL.NOINC `(.L_x_13768) ;  /* 0x000000100000b944 */ /* 0x000fe20003c00000 */
[----:B------:R-:W-:Y:S05]  /*3290*/  BRA `(.L_x_13785) ;  /* 0xffffd28000007947 */ /* 0x000fea000383ffff */
.L_x_13768:
        /* <DEDUP_REMOVED lines=24> */
.L_x_13787:
[----:B0-----:R-:W-:Y:S05]  /*3420*/  BSYNC B0 ;  /* 0x0000000000007941 */ /* 0x001fea0003800000 */
.L_x_13786:
        /* <DEDUP_REMOVED lines=23> */
.L_x_13789:
[----:B------:R-:W1:Y:S02]  /*35a0*/  S2R R21, SR_TID.X ;  /* 0x0000000000157919 */ /* 0x000e640000002100 */
.L_x_13790:
[----:B0-----:R-:W-:Y:S05]  /*35b0*/  BSYNC B0 ;  /* 0x0000000000007941 */ /* 0x001fea0003800000 */
.L_x_13788:
        /* <DEDUP_REMOVED lines=22> */
.L_x_13791:
[----:B0-----:R-:W0:Y:S01]  /*3720*/  LDS.64 R22, [R21.X8+0x2660] ;  /* 0x0026600015167984 */ /* 0x001e220000008a00 */
[----:B------:R-:W-:Y:S01]  /*3730*/  SHF.R.S32.HI R0, RZ, 0x1f, R21 ;  /* 0x0000001fff007819 */ /* 0x000fe20000011415 */
[----:B------:R-:W-:Y:S01]  /*3740*/  YIELD ;  /* 0x0000000000007946 */ /* 0x000fe20003800000 */
[----:B------:R-:W-:Y:S01]  /*3750*/  MOV R10, R14 ;  /* 0x0000000e000a7202 */ /* 0x000fe20000000f00 */
[----:B-----5:R-:W1:Y:S01]  /*3760*/  LDS.64 R24, [R21.X8+0x2e60] ;  /* 0x002e600015187984 */ /* 0x020e620000008a00 */
        /* <DEDUP_REMOVED lines=59> */
.L_x_13792:
        /* <DEDUP_REMOVED lines=14> */
.L_x_14768:


//--------------------- .text._Z25selective_scan_bwd_kernelI32Selective_Scan_bwd_kernel_traitsILi32ELi4ELb1ELb0ELb0ELb0ELb1EN3c108BFloat16ENS1_7complexIfEEEEv12SSMParamsBwd --------------------------
	.section	.text._Z25selective_scan_bwd_kernelI32Selective_Scan_bwd_kernel_traitsILi32ELi4ELb1ELb0ELb0ELb0ELb1EN3c108BFloat16ENS1_7complexIfEEEEv12SSMParamsBwd,"ax",@progbits
	.sectioninfo	@"SHI_REGISTERS=112"
	.align	128
        .global         _Z25selective_scan_bwd_kernelI32Selective_Scan_bwd_kernel_traitsILi32ELi4ELb1ELb0ELb0ELb0ELb1EN3c108BFloat16ENS1_7complexIfEEEEv12SSMParamsBwd
        .type           _Z25selective_scan_bwd_kernelI32Selective_Scan_bwd_kernel_traitsILi32ELi4ELb1ELb0ELb0ELb0ELb1EN3c108BFloat16ENS1_7complexIfEEEEv12SSMParamsBwd,@function
        .size           _Z25selective_scan_bwd_kernelI32Selective_Scan_bwd_kernel_traitsILi32ELi4ELb1ELb0ELb0ELb0ELb1EN3c108BFloat16ENS1_7complexIfEEEEv12SSMParamsBwd,(.L_x_14769 - _Z25selective_scan_bwd_kernelI32Selective_Scan_bwd_kernel_traitsILi32ELi4ELb1ELb0ELb0ELb0ELb1EN3c108BFloat16ENS1_7complexIfEEEEv12SSMParamsBwd)
        .other          _Z25selective_scan_bwd_kernelI32Selective_Scan_bwd_kernel_traitsILi32ELi4ELb1ELb0ELb0ELb0ELb1EN3c108BFloat16ENS1_7complexIfEEEEv12SSMParamsBwd,@"STO_CUDA_ENTRY STV_DEFAULT"
_Z25selective_scan_bwd_kernelI32Selective_Scan_bwd_kernel_traitsILi32ELi4ELb1ELb0ELb0ELb0ELb1EN3c108BFloat16ENS1_7complexIfEEEEv12SSMParamsBwd:
.text._Z25selective_scan_bwd_kernelI32Selective_Scan_bwd_kernel_traitsILi32ELi4ELb1ELb0ELb0ELb0ELb1EN3c108BFloat16ENS1_7complexIfEEEEv12SSMParamsBwd:
        /* <DEDUP_REMOVED lines=12> */
[C---:B------:R-:W-:Y:S02]  /*00c0*/  @P0 LEA R6, P2, R0.reuse, c[0x0][0x238], 0x2 ;  /* 0x00008e0000060a11 */ /* 0x040fe400078410ff */
[----:B------:R-:W-:Y:S01]  /*00d0*/  @P1 LEA R8, P3, R0, c[0x0][0x250], 0x2 ;  /* 0x0000940000081a11 */ /* 0x000fe200078610ff */
[----:B------:R-:W-:Y:S01]  /*00e0*/  IMAD R4, R28, c[0x0][0x1d0], RZ ;  /* 0x000074001c047a24 */ /* 0x000fe200078e02ff */
[--C-:B------:R-:W-:Y:S01]  /*00f0*/  @P0 LEA.HI.X R7, R0, c[0x0][0x23c], R25.reuse, 0x2, P2 ;  /* 0x00008f0000070a11 */ /* 0x100fe200010f1419 */
[----:B------:R-:W-:Y:S01]  /*0100*/  IMAD R10, R28, c[0x0][0x1e0], RZ ;  /* 0x000078001c0a7a24 */ /* 0x000fe200078e02ff */
[----:B------:R-:W-:Y:S01]  /*0110*/  @P1 LEA.HI.X R9, R0, c[0x0][0x254], R25, 0x2, P3 ;  /* 0x0000950000091a11 */ /* 0x000fe200018f1419 */
[----:B------:R-:W-:Y:S02]  /*0120*/  IMAD R12, R28, c[0x0][0x278], RZ ;  /* 0x00009e001c0c7a24 */ /* 0x000fe400078e02ff */
[C---:B------:R-:W-:Y:S01]  /*0130*/  IMAD R11, R27.reuse, c[0x0][0x1d4], R4 ;  /* 0x000075001b0b7a24 */ /* 0x040fe200078e0204 */
[----:B------:R0:W5:Y:S01]  /*0140*/  @P0 LDG.E R24, [R6.64] ;  /* 0x0000000606180981 */ /* 0x000162000c1e1900 */
[----:B------:R-:W-:-:S03]  /*0150*/  IMAD.WIDE.U32 R2, R27, c[0x0][0x1d0], RZ ;  /* 0x000074001b027a25 */ /* 0x000fc600078e00ff */
[----:B------:R1:W5:Y:S01]  /*0160*/  @P1 LDG.E R26, [R8.64] ;  /* 0x00000006081a1981 */ /* 0x000362000c1e1900 */
[----:B------:R-:W-:Y:S01]  /*0170*/  IMAD.WIDE.U32 R4, R27, c[0x0][0x1e0], RZ ;  /* 0x000078001b047a25 */ /* 0x000fe200078e00ff */
[----:B------:R-:W-:Y:S01]  /*0180*/  IADD3 R3, R3, R11, RZ ;  /* 0x0000000b03037210 */ /* 0x000fe20007ffe0ff */
[----:B------:R-:W-:Y:S01]  /*0190*/  CS2R R18, SRZ ;  /* 0x0000000000127805 */ /* 0x000fe2000001ff00 */
[----:B------:R-:W-:Y:S01]  /*01a0*/  ISETP.NE.U32.AND P0, PT, RZ, c[0x0][0x260], PT ;  /* 0x00009800ff007a0c */ /* 0x000fe20003f05070 */
[C---:B------:R-:W-:Y:S01]  /*01b0*/  IMAD R13, R27.reuse, c[0x0][0x1e4], R10 ;  /* 0x000079001b0d7a24 */ /* 0x040fe200078e020a */
[----:B------:R-:W-:Y:S01]  /*01c0*/  HFMA2.MMA R29, -RZ, RZ, 0, 0 ;  /* 0x00000000ff1d7435 */ /* 0x000fe200000001ff */
[----:B0-----:R-:W-:Y:S01]  /*01d0*/  IMAD.WIDE.U32 R6, R27, c[0x0][0x278], RZ ;  /* 0x00009e001b067a25 */ /* 0x001fe200078e00ff */
[----:B------:R-:W-:Y:S02]  /*01e0*/  ISETP.NE.AND.EX P0, PT, RZ, c[0x0][0x264], PT, P0 ;  /* 0x00009900ff007a0c */ /* 0x000fe40003f05300 */
[----:B------:R-:W-:Y:S01]  /*01f0*/  IADD3 R5, R5, R13, RZ ;  /* 0x0000000d05057210 */ /* 0x000fe20007ffe0ff */
[----:B-1----:R-:W-:Y:S01]  /*0200*/  IMAD R9, R27, c[0x0][0x27c], R12 ;  /* 0x00009f001b097a24 */ /* 0x002fe200078e020c */
[----:B------:R-:W-:Y:S01]  /*0210*/  MOV R8, c[0x0][0x174] ;  /* 0x00005d0000087a02 */ /* 0x000fe20000000f00 */
[C---:B------:R-:W-:Y:S01]  /*0220*/  IMAD R13, R25.reuse, c[0x0][0x1d8], RZ ;  /* 0x00007600190d7a24 */ /* 0x040fe200078e02ff */
[----:B------:R-:W-:Y:S01]  /*0230*/  MOV R30, RZ ;  /* 0x000000ff001e7202 */ /* 0x000fe20000000f00 */
[----:B------:R-:W-:Y:S01]  /*0240*/  IMAD R15, R25, c[0x0][0x1e8], RZ ;  /* 0x00007a00190f7a24 */ /* 0x000fe200078e02ff */
[----:B------:R-:W-:Y:S01]  /*0250*/  IADD3 R7, R7, R9, RZ ;  /* 0x0000000907077210 */ /* 0x000fe20007ffe0ff */
[----:B------:R-:W-:Y:S01]  /*0260*/  IMAD.WIDE.U32 R2, R0, c[0x0][0x1d8], R2 ;  /* 0x0000760000027a25 */ /* 0x000fe200078e0002 */
[----:B------:R-:W-:-:S02]  /*0270*/  LEA R9, R8, 0xffffff80, 0x7 ;  /* 0xffffff8008097811 */ /* 0x000fc400078e38ff */
[----:B------:R-:W-:Y:S01]  /*0280*/  ISETP.GE.AND P3, PT, R8, 0x1, PT ;  /* 0x000000010800780c */ /* 0x000fe20003f66270 */
[C---:B------:R-:W-:Y:S01]  /*0290*/  IMAD.WIDE.U32 R4, R0.reuse, c[0x0][0x1e8], R4 ;  /* 0x00007a0000047a25 */ /* 0x040fe200078e0004 */
[----:B------:R-:W-:Y:S02]  /*02a0*/  SHF.R.S32.HI R11, RZ, 0x1f, R9 ;  /* 0x0000001fff0b7819 */ /* 0x000fe40000011409 */
[----:B------:R-:W-:Y:S01]  /*02b0*/  IADD3 R35, P1, R9, R2, RZ ;  /* 0x0000000209237210 */ /* 0x000fe20007f3e0ff */
[----:B------:R-:W-:Y:S01]  /*02c0*/  IMAD R17, R25, c[0x0][0x280], RZ ;  /* 0x0000a00019117a24 */ /* 0x000fe200078e02ff */
[----:B------:R-:W-:Y:S01]  /*02d0*/  IADD3 R37, P2, R9, R4, RZ ;  /* 0x0000000409257210 */ /* 0x000fe20007f5e0ff */
[C---:B------:R-:W-:Y:S01]  /*02e0*/  IMAD.WIDE.U32 R6, R0.reuse, c[0x0][0x280], R6 ;  /* 0x0000a00000067a25 */ /* 0x040fe200078e0006 */
[----:B------:R-:W-:Y:S02]  /*02f0*/  @P0 MOV R21, 0x10 ;  /* 0x0000001000150802 */ /* 0x000fe40000000f00 */
[----:B------:R-:W-:Y:S01]  /*0300*/  LEA R36, P5, R37, c[0x0][0x248], 0x1 ;  /* 0x0000920025247a11 */ /* 0x000fe200078a08ff */
[C---:B------:R-:W-:Y:S01]  /*0310*/  IMAD R13, R0.reuse, c[0x0][0x1dc], R13 ;  /* 0x00007700000d7a24 */ /* 0x040fe200078e020d */
[----:B------:R-:W-:Y:S01]  /*0320*/  IADD3 R9, P4, R9, R6, RZ ;  /* 0x0000000609097210 */ /* 0x000fe20007f9e0ff */
[----:B------:R-:W-:-:S02]  /*0330*/  IMAD R15, R0, c[0x0][0x1ec], R15 ;  /* 0x00007b00000f7a24 */ /* 0x000fc400078e020f */
[----:B------:R-:W-:Y:S01]  /*0340*/  IMAD R17, R0, c[0x0][0x284], R17 ;  /* 0x0000a10000117a24 */ /* 0x000fe200078e0211 */
[C---:B------:R-:W-:Y:S02]  /*0350*/  IADD3.X R2, R11.reuse, R3, R13, P1, !PT ;  /* 0x000000030b027210 */ /* 0x040fe40000ffe40d */
[C---:B------:R-:W-:Y:S02]  /*0360*/  IADD3.X R4, R11.reuse, R5, R15, P2, !PT ;  /* 0x000000050b047210 */ /* 0x040fe400017fe40f */
[----:B------:R-:W-:Y:S02]  /*0370*/  ISETP.NE.U32.AND P1, PT, RZ, c[0x0][0x328], PT ;  /* 0x0000ca00ff007a0c */ /* 0x000fe40003f25070 */
[----:B------:R-:W-:Y:S02]  /*0380*/  ISETP.NE.U32.AND P2, PT, RZ, c[0x0][0x348], PT ;  /* 0x0000d200ff007a0c */ /* 0x000fe40003f45070 */
[----:B------:R-:W-:Y:S02]  /*0390*/  IADD3.X R6, R11, R7, R17, P4, !PT ;  /* 0x000000070b067210 */ /* 0x000fe400027fe411 */
[----:B------:R-:W-:Y:S01]  /*03a0*/  LEA R34, P4, R35, c[0x0][0x240], 0x1 ;  /* 0x0000900023227a11 */ /* 0x000fe200078808ff */
[----:B------:R-:W-:Y:S01]  /*03b0*/  CS2R R16, SRZ ;  /* 0x0000000000107805 */ /* 0x000fe2000001ff00 */
[----:B------:R-:W-:-:S02]  /*03c0*/  ISETP.NE.AND.EX P1, PT, RZ, c[0x0][0x32c], PT, P1 ;  /* 0x0000cb00ff007a0c */ /* 0x000fc40003f25310 */
[----:B------:R-:W-:Y:S02]  /*03d0*/  ISETP.NE.AND.EX P2, PT, RZ, c[0x0][0x34c], PT, P2 ;  /* 0x0000d300ff007a0c */ /* 0x000fe40003f45320 */
[----:B------:R-:W-:Y:S01]  /*03e0*/  LEA.HI.X R35, R35, c[0x0][0x244], R2, 0x1, P4 ;  /* 0x0000910023237a11 */ /* 0x000fe200020f0c02 */
[----:B------:R-:W-:Y:S01]  /*03f0*/  @P0 IMAD R2, R27, c[0x0][0x164], R0 ;  /* 0x000059001b020a24 */ /* 0x000fe200078e0200 */
[----:B------:R-:W-:Y:S02]  /*0400*/  LEA.HI.X R37, R37, c[0x0][0x24c], R4, 0x1, P5 ;  /* 0x0000930025257a11 */ /* 0x000fe400028f0c04 */
        /* <DEDUP_REMOVED lines=12> */
[----:B------:R-:W-:-:S02]  /*04d0*/  MOV R33, c[0x0][0x174] ;  /* 0x00005d0000217a02 */ /* 0x000fc40000000f00 */
[----:B------:R-:W-:Y:S01]  /*04e0*/  MOV R30, RZ ;  /* 0x000000ff001e7202 */ /* 0x000fe20000000f00 */
[----:B------:R-:W1:Y:S01]  /*04f0*/  S2R R32, SR_LANEID ;  /* 0x0000000000207919 */ /* 0x000e620000000000 */
[----:B------:R-:W-:Y:S02]  /*0500*/  MOV R29, RZ ;  /* 0x000000ff001d7202 */ /* 0x000fe40000000f00 */
[----:B0-----:R-:W-:Y:S02]  /*0510*/  LOP3.LUT R93, R31, 0x1f, RZ, 0xc0, !PT ;  /* 0x0000001f1f5d7812 */ /* 0x001fe400078ec0ff */
.L_x_13811:
[----:B------:R-:W-:Y:S01]  /*0520*/  BAR.SYNC.DEFER_BLOCKING 0x0 ;  /* 0x0000000000007b1d */ /* 0x000fe20000010000 */
[----:B0-----:R-:W-:-:S05]  /*0530*/  IMAD.WIDE R2, R31, 0x8, R34 ;  /* 0x000000081f027825 */ /* 0x001fca00078e0222 */
[----:B------:R-:W2:Y:S01]  /*0540*/  LDG.E.64 R4, [R2.64] ;  /* 0x0000000602047981 */ /* 0x000ea2000c1e1b00 */
[----:B------:R-:W-:-:S03]  /*0550*/  IMAD.WIDE R6, R31, 0x8, R36 ;  /* 0x000000081f067825 */ /* 0x000fc600078e0224 */
[----:B-12---:R0:W-:Y:S01]  /*0560*/  STS.64 [R32.X8], R4 ;  /* 0x0000000420007388 */ /* 0x0061e20000008a00 */
[----:B------:R-:W-:-:S06]  /*0570*/  NOP ;  /* 0x0000000000007918 */ /* 0x000fcc0000000000 */
[----:B------:R-:W-:Y:S04]  /*0580*/  LDS.64 R14, [R32.X8] ;  /* 0x00000000200e7984 */ /* 0x000fe80000008a00 */
[----:B------:R-:W-:Y:S06]  /*0590*/  BAR.SYNC.DEFER_BLOCKING 0x0 ;  /* 0x0000000000007b1d */ /* 0x000fec0000010000 */
[----:B------:R-:W2:Y:S01]  /*05a0*/  LDG.E.64 R6, [R6.64] ;  /* 0x0000000606067981 */ /* 0x000ea2000c1e1b00 */
[----:B------:R-:W-:-:S03]  /*05b0*/  IMAD.WIDE R8, R31, 0x8, R38 ;  /* 0x000000081f087825 */ /* 0x000fc600078e0226 */
[----:B--2---:R1:W-:Y:S01]  /*05c0*/  STS.64 [R32.X8], R6 ;  /* 0x0000000620007388 */ /* 0x0043e20000008a00 */
[----:B------:R-:W-:-:S06]  /*05d0*/  NOP ;  /* 0x0000000000007918 */ /* 0x000fcc0000000000 */
[----:B------:R-:W-:Y:S04]  /*05e0*/  LDS.64 R2, [R32.X8] ;  /* 0x0000000020027984 */ /* 0x000fe80000008a00 */
[----:B------:R-:W-:Y:S06]  /*05f0*/  BAR.SYNC.DEFER_BLOCKING 0x0 ;  /* 0x0000000000007b1d */ /* 0x000fec0000010000 */
[----:B------:R-:W2:Y:S01]  /*0600*/  LDG.E.64 R8, [R8.64] ;  /* 0x0000000608087981 */ /* 0x000ea2000c1e1b00 */
[----:B------:R-:W-:Y:S01]  /*0610*/  LEA R12, R33, 0xffffff80, 0x7 ;  /* 0xffffff80210c7811 */ /* 0x000fe200078e38ff */
[----:B0-----:R-:W-:-:S02]  /*0620*/  IMAD R4, R28, c[0x0][0x1f0], RZ ;  /* 0x00007c001c047a24 */ /* 0x001fc400078e02ff */
        /* <DEDUP_REMOVED lines=11> */
[----:B--2---:R0:W-:Y:S01]  /*06e0*/  STS.64 [R32.X8], R8 ;  /* 0x0000000820007388 */ /* 0x0041e20000008a00 */
[----:B------:R-:W-:-:S06]  /*06f0*/  NOP ;  /* 0x0000000000007918 */ /* 0x000fcc0000000000 */
[----:B------:R-:W1:Y:S04]  /*0700*/  LDS.64 R4, [R32.X8] ;  /* 0x0000000020047984 */ /* 0x000e680000008a00 */
[----:B------:R-:W-:Y:S06]  /*0710*/  BAR.SYNC.DEFER_BLOCKING 0x0 ;  /* 0x0000000000007b1d */ /* 0x000fec0000010000 */
[----:B------:R-:W2:Y:S01]  /*0720*/  LDG.E.64 R6, [R6.64] ;  /* 0x0000000606067981 */ /* 0x000ea2000c1e1b00 */
[----:B------:R-:W-:-:S02]  /*0730*/  IMAD R10, R28, c[0x0][0x200], RZ ;  /* 0x000080001c0a7a24 */ /* 0x000fc400078e02ff */
[----:B------:R-:W-:Y:S02]  /*0740*/  IMAD R41, R25, c[0x0][0x208], RZ ;  /* 0x0000820019297a24 */ /* 0x000fe400078e02ff */
[C---:B------:R-:W-:Y:S02]  /*0750*/  IMAD R23, R27.reuse, c[0x0][0x204], R10 ;  /* 0x000081001b177a24 */ /* 0x040fe400078e020a */
[----:B------:R-:W-:-:S04]  /*0760*/  IMAD.WIDE.U32 R10, R27, c[0x0][0x200], R12 ;  /* 0x000080001b0a7a25 */ /* 0x000fc800078e000c */
[----:B------:R-:W-:Y:S01]  /*0770*/  IMAD R41, R0, c[0x0][0x20c], R41 ;  /* 0x0000830000297a24 */ /* 0x000fe200078e0229 */
[----:B------:R-:W-:-:S05]  /*0780*/  IADD3 R11, R11, R23, RZ ;  /* 0x000000170b0b7210 */ /* 0x000fca0007ffe0ff */
[----:B0-----:R-:W-:-:S05]  /*0790*/  IMAD.WIDE.U32 R8, R0, c[0x0][0x208], R10 ;  /* 0x0000820000087a25 */ /* 0x001fca00078e000a */
[----:B------:R-:W-:Y:S02]  /*07a0*/  IADD3 R9, R9, R41, RZ ;  /* 0x0000002909097210 */ /* 0x000fe40007ffe0ff */
[----:B------:R-:W-:-:S04]  /*07b0*/  LEA R10, P0, R8, c[0x0][0x258], 0x1 ;  /* 0x00009600080a7a11 */ /* 0x000fc800078008ff */
[----:B------:R-:W-:-:S05]  /*07c0*/  LEA.HI.X R11, R8, c[0x0][0x25c], R9, 0x1, P0 ;  /* 0x00009700080b7a11 */ /* 0x000fca00000f0c09 */
[----:B------:R-:W-:Y:S01]  /*07d0*/  IMAD.WIDE R8, R31, 0x8, R10 ;  /* 0x000000081f087825 */ /* 0x000fe200078e020a */
[----:B--2---:R-:W-:Y:S01]  /*07e0*/  STS.64 [R32.X8], R6 ;  /* 0x0000000620007388 */ /* 0x004fe20000008a00 */
[----:B------:R-:W-:-:S06]  /*07f0*/  NOP ;  /* 0x0000000000007918 */ /* 0x000fcc0000000000 */
[----:B------:R-:W0:Y:S04]  /*0800*/  LDS.64 R42, [R32.X8] ;  /* 0x00000000202a7984 */ /* 0x000e280000008a00 */
[----:B------:R-:W-:Y:S06]  /*0810*/  BAR.SYNC.DEFER_BLOCKING 0x0 ;  /* 0x0000000000007b1d */ /* 0x000fec0000010000 */
[----:B------:R0:W2:Y:S01]  /*0820*/  LDG.E.64 R10, [R8.64] ;  /* 0x00000006080a7981 */ /* 0x0000a2000c1e1b00 */
[----:B-1----:R-:W-:-:S02]  /*0830*/  SHF.R.U32.HI R63, RZ, 0x10, R5 ;  /* 0x00000010ff3f7819 */ /* 0x002fc40000011605 */
[----:B------:R-:W-:Y:S02]  /*0840*/  SHF.R.U64 R61, R4, 0x10, R5 ;  /* 0x00000010043d7819 */ /* 0x000fe40000001205 */
[----:B------:R-:W-:Y:S02]  /*0850*/  PRMT R63, RZ, 0x5410, R63 ;  /* 0x00005410ff3f7816 */ /* 0x000fe4000000003f */
[----:B------:R-:W-:Y:S02]  /*0860*/  PRMT R61, RZ, 0x5410, R61 ;  /* 0x00005410ff3d7816 */ /* 0x000fe4000000003d */
[----:B------:R-:W-:Y:S02]  /*0870*/  PRMT R60, RZ, 0x5410, R4 ;  /* 0x00005410ff3c7816 */ /* 0x000fe40000000004 */
[--C-:B0-----:R-:W-:Y:S02]  /*0880*/  PRMT R9, RZ, 0x5410, R43.reuse ;  /* 0x00005410ff097816 */ /* 0x101fe4000000002b */
[----:B------:R-:W-:-:S02]  /*0890*/  SHF.R.U32.HI R22, RZ, 0x10, R43 ;  /* 0x00000010ff167819 */ /* 0x000fc4000001162b */
[----:B------:R-:W-:Y:S01]  /*08a0*/  SHF.R.U64 R44, R42, 0x10, R43 ;  /* 0x000000102a2c7819 */ /* 0x000fe2000000122b */
[----:B------:R-:W-:Y:S01]  /*08b0*/  FMUL.FTZ R23, R9, -1.4426950216293334961 ;  /* 0xbfb8aa3b09177820 */ /* 0x000fe20000410000 */
[----:B------:R-:W-:Y:S02]  /*08c0*/  PRMT R8, RZ, 0x5410, R22 ;  /* 0x00005410ff087816 */ /* 0x000fe40000000016 */
[----:B------:R-:W-:Y:S02]  /*08d0*/  PRMT R41, RZ, 0x5410, R42 ;  /* 0x00005410ff297816 */ /* 0x000fe4000000002a */
[----:B------:R-:W-:Y:S01]  /*08e0*/  PRMT R44, RZ, 0x5410, R44 ;  /* 0x00005410ff2c7816 */ /* 0x000fe2000000002c */
[----:B------:R-:W0:Y:S01]  /*08f0*/  MUFU.EX2 R23, R23 ;  /* 0x0000001700177308 */ /* 0x000e220000000800 */
[----:B------:R-:W-:Y:S02]  /*0900*/  FMUL.FTZ R40, R8, -1.4426950216293334961 ;  /* 0xbfb8aa3b08287820 */ /* 0x000fe40000410000 */
[----:B------:R-:W-:-:S05]  /*0910*/  FMUL.FTZ R22, R41, -1.4426950216293334961 ;  /* 0xbfb8aa3b29167820 */ /* 0x000fca0000410000 */
[----:B------:R-:W1:Y:S01]  /*0920*/  MUFU.EX2 R40, R40 ;  /* 0x0000002800287308 */ /* 0x000e620000000800 */
[----:B0-----:R-:W-:-:S07]  /*0930*/  FADD.FTZ R23, R23, 1 ;  /* 0x3f80000017177421 */ /* 0x001fce0000010000 */
[----:B------:R-:W-:Y:S01]  /*0940*/  MUFU.EX2 R22, R22 ;  /* 0x0000001600167308 */ /* 0x000fe20000000800 */
[----:B-1----:R-:W-:-:S07]  /*0950*/  FADD.FTZ R43, R40, 1 ;  /* 0x3f800000282b7421 */ /* 0x002fce0000010000 */
[----:B------:R-:W0:Y:S01]  /*0960*/  MUFU.RCP R48, R23 ;  /* 0x0000001700307308 */ /* 0x000e220000001000 */
[----:B------:R-:W-:-:S07]  /*0970*/  PRMT R40, RZ, 0x5410, R5 ;  /* 0x00005410ff287816 */ /* 0x000fce0000000005 */
[----:B------:R-:W-:Y:S01]  /*0980*/  MUFU.RCP R49, R43 ;  /* 0x0000002b00317308 */ /* 0x000fe20000001000 */
[----:B0-----:R-:W-:-:S04]  /*0990*/  FADD.FTZ R46, -R48, 1 ;  /* 0x3f800000302e7421 */ /* 0x001fc80000010100 */
[----:B------:R-:W-:Y:S01]  /*09a0*/  FFMA.FTZ R46, R9, R46, 1 ;  /* 0x3f800000092e7423 */ /* 0x000fe2000001002e */
[----:B--2---:R0:W-:Y:S01]  /*09b0*/  STS.64 [R32.X8], R10 ;  /* 0x0000000a20007388 */ /* 0x0041e20000008a00 */
[----:B------:R-:W-:-:S06]  /*09c0*/  NOP ;  /* 0x0000000000007918 */ /* 0x000fcc0000000000 */
[----:B------:R-:W1:Y:S01]  /*09d0*/  LDS.64 R6, [R32.X8] ;  /* 0x0000000020067984 */ /* 0x000e620000008a00 */
[----:B0-----:R-:W-:Y:S02]  /*09e0*/  FMUL.FTZ R11, R44, -1.4426950216293334961 ;  /* 0xbfb8aa3b2c0b7820 */ /* 0x001fe40000410000 */
[----:B------:R-:W-:-:S04]  /*09f0*/  FADD.FTZ R10, R22, 1 ;  /* 0x3f800000160a7421 */ /* 0x000fc80000010000 */
[----:B------:R-:W0:Y:S08]  /*0a00*/  MUFU.EX2 R11, R11 ;  /* 0x0000000b000b7308 */ /* 0x000e300000000800 */
[----:B------:R-:W2:Y:S01]  /*0a10*/  MUFU.RCP R42, R10 ;  /* 0x0000000a002a7308 */ /* 0x000ea20000001000 */
[----:B0-----:R-:W-:Y:S02]  /*0a20*/  FADD.FTZ R22, R11, 1 ;  /* 0x3f8000000b167421 */ /* 0x001fe40000010000 */
[----:B------:R-:W-:-:S05]  /*0a30*/  FADD.FTZ R11, -R49, 1 ;  /* 0x3f800000310b7421 */ /* 0x000fca0000010100 */
[----:B------:R-:W0:Y:S01]  /*0a40*/  MUFU.RCP R45, R22 ;  /* 0x00000016002d7308 */ /* 0x000e220000001000 */
[----:B------:R-:W-:Y:S02]  /*0a50*/  FFMA.FTZ R11, R8, R11, 1 ;  /* 0x3f800000080b7423 */ /* 0x000fe4000001000b */
[----:B--2---:R-:W-:-:S04]  /*0a60*/  FADD.FTZ R4, -R42, 1 ;  /* 0x3f8000002a047421 */ /* 0x004fc80000010100 */
[C---:B------:R-:W-:Y:S01]  /*0a70*/  FFMA.FTZ R4, R41.reuse, R4, 1 ;  /* 0x3f80000029047423 */ /* 0x040fe20000010004 */
[--C-:B-1----:R-:W-:Y:S01]  /*0a80*/  PRMT R47, RZ, 0x5410, R7.reuse ;  /* 0x00005410ff2f7816 */ /* 0x102fe20000000007 */
[----:B------:R-:W-:Y:S01]  /*0a90*/  FMUL.FTZ R41, R41, R42 ;  /* 0x0000002a29297220 */ /* 0x000fe20000410000 */
[--C-:B------:R-:W-:Y:S02]  /*0aa0*/  SHF.R.U32.HI R50, RZ, 0x10, R7.reuse ;  /* 0x00000010ff327819 */ /* 0x100fe40000011607 */
[----:B------:R-:W-:Y:S01]  /*0ab0*/  SHF.R.U64 R7, R6, 0x10, R7 ;  /* 0x0000001006077819 */ /* 0x000fe20000001207 */
[----:B------:R-:W-:Y:S01]  /*0ac0*/  FMUL.FTZ R5, R40, R47 ;  /* 0x0000002f28057220 */ /* 0x000fe20000410000 */
[----:B------:R-:W-:Y:S02]  /*0ad0*/  PRMT R50, RZ, 0x5410, R50 ;  /* 0x00005410ff327816 */ /* 0x000fe40000000032 */
[----:B------:R-:W-:Y:S01]  /*0ae0*/  PRMT R43, RZ, 0x5410, R6 ;  /* 0x00005410ff2b7816 */ /* 0x000fe20000000006 */
[----:B------:R-:W-:-:S02]  /*0af0*/  FMUL.FTZ R5, R48, R5 ;  /* 0x0000000530057220 */ /* 0x000fc40000410000 */
[----:B------:R-:W-:Y:S02]  /*0b00*/  FMUL.FTZ R10, R63, R50 ;  /* 0x000000323f0a7220 */ /* 0x000fe40000410000 */
[----:B------:R-:W-:Y:S02]  /*0b10*/  FMUL.FTZ R46, R5, R46 ;  /* 0x0000002e052e7220 */ /* 0x000fe40000410000 */
[----:B------:R-:W-:Y:S02]  /*0b20*/  FMUL.FTZ R10, R49, R10 ;  /* 0x0000000a310a7220 */ /* 0x000fe40000410000 */
[----:B------:R1:W-:Y:S01]  /*0b30*/  F2F.BF16.F32 R22, R46 ;  /* 0x0000002e00167304 */ /* 0x0003e20000202000 */
[----:B0-----:R-:W-:Y:S02]  /*0b40*/  FADD.FTZ R5, -R45, 1 ;  /* 0x3f8000002d057421 */ /* 0x001fe40000010100 */
[----:B------:R-:W-:Y:S01]  /*0b50*/  FMUL.FTZ R11, R10, R11 ;  /* 0x0000000b0a0b7220 */ /* 0x000fe20000410000 */
[----:B-1----:R-:W-:Y:S01]  /*0b60*/  PRMT R46, RZ, 0x5410, R7 ;  /* 0x00005410ff2e7816 */ /* 0x002fe20000000007 */
[----:B------:R-:W-:-:S04]  /*0b70*/  FFMA.FTZ R7, R44, R5, 1 ;  /* 0x3f8000002c077423 */ /* 0x000fc80000010005 */
[----:B------:R-:W0:Y:S01]  /*0b80*/  F2F.BF16.F32 R11, R11 ;  /* 0x0000000b000b7304 */ /* 0x000e220000202000 */
[----:B------:R-:W-:Y:S02]  /*0b90*/  FMUL.FTZ R5, R60, R43 ;  /* 0x0000002b3c057220 */ /* 0x000fe40000410000 */
[----:B------:R-:W-:Y:S02]  /*0ba0*/  FMUL.FTZ R10, R61, R46 ;  /* 0x0000002e3d0a7220 */ /* 0x000fe40000410000 */
[----:B------:R-:W-:Y:S02]  /*0bb0*/  FMUL.FTZ R5, R42, R5 ;  /* 0x000000052a057220 */ /* 0x000fe40000410000 */
[----:B------:R-:W-:Y:S02]  /*0bc0*/  FMUL.FTZ R10, R45, R10 ;  /* 0x0000000a2d0a7220 */ /* 0x000fe40000410000 */
[----:B------:R-:W-:Y:S02]  /*0bd0*/  FMUL.FTZ R6, R5, R4 ;  /* 0x0000000405067220 */ /* 0x000fe40000410000 */
[----:B------:R-:W-:-:S02]  /*0be0*/  FMUL.FTZ R7, R10, R7 ;  /* 0x000000070a077220 */ /* 0x000fc40000410000 */
[----:B------:R-:W-:Y:S01]  /*0bf0*/  F2F.BF16.F32 R51, R6 ;  /* 0x0000000600337304 */ /* 0x000fe20000202000 */
[----:B------:R-:W-:Y:S01]  /*0c00*/  IMAD R10, R28, c[0x0][0x2e8], RZ ;  /* 0x0000ba001c0a7a24 */ /* 0x000fe200078e02ff */
[----:B0-----:R-:W-:Y:S01]  /*0c10*/  PRMT R23, R22, 0x5410, R11 ;  /* 0x0000541016177816 */ /* 0x001fe2000000000b */
[----:B------:R-:W-:Y:S02]  /*0c20*/  FMUL.FTZ R60, R60, R41 ;  /* 0x000000293c3c7220 */ /* 0x000fe40000410000 */
[----:B------:R-:W-:-:S03]  /*0c30*/  IMAD R53, R27, c[0x0][0x2ec], R10 ;  /* 0x0000bb001b357a24 */ /* 0x000fc600078e020a */
[----:B------:R-:W0:Y:S01]  /*0c40*/  F2F.BF16.F32 R7, R7 ;  /* 0x0000000700077304 */ /* 0x000e220000202000 */
[----:B------:R-:W-:-:S04]  /*0c50*/  IMAD.WIDE.U32 R10, R27, c[0x0][0x2e8], R12 ;  /* 0x0000ba001b0a7a25 */ /* 0x000fc800078e000c */
[----:B------:R-:W-:Y:S01]  /*0c60*/  FMUL.FTZ R44, R44, R45 ;  /* 0x0000002d2c2c7220 */ /* 0x000fe20000410000 */
[----:B------:R-:W-:-:S03]  /*0c70*/  IADD3 R11, R11, R53, RZ ;  /* 0x000000350b0b7210 */ /* 0x000fc60007ffe0ff */
[----:B------:R-:W-:Y:S02]  /*0c80*/  FMUL.FTZ R61, R61, R44 ;  /* 0x0000002c3d3d7220 */ /* 0x000fe40000410000 */
[----:B0-----:R-:W-:Y:S01]  /*0c90*/  IMAD.WIDE.U32 R4, R7, 0x10000, RZ ;  /* 0x0001000007047825 */ /* 0x001fe200078e00ff */
[----:B------:R-:W-:Y:S04]  /*0ca0*/  BAR.SYNC.DEFER_BLOCKING 0x0 ;  /* 0x0000000000007b1d */ /* 0x000fe80000010000 */
[----:B------:R-:W-:Y:S01]  /*0cb0*/  LOP3.LUT R23, R23, R5, RZ, 0xfc, !PT ;  /* 0x0000000517177212 */ /* 0x000fe200078efcff */
[----:B------:R-:W-:Y:S01]  /*0cc0*/  IMAD R5, R25, c[0x0][0x2f0], RZ ;  /* 0x0000bc0019057a24 */ /* 0x000fe200078e02ff */
[----:B------:R-:W-:-:S03]  /*0cd0*/  LOP3.LUT R22, R4, R51, RZ, 0xfc, !PT ;  /* 0x0000003304167212 */ /* 0x000fc600078efcff */
[C---:B------:R-:W-:Y:S02]  /*0ce0*/  IMAD R51, R0.reuse, c[0x0][0x2f4], R5 ;  /* 0x0000bd0000337a24 */ /* 0x040fe400078e0205 */
[----:B------:R-:W-:Y:S01]  /*0cf0*/  IMAD.WIDE.U32 R4, R0, c[0x0][0x2f0], R10 ;  /* 0x0000bc0000047a25 */ /* 0x000fe200078e000a */
[----:B------:R-:W-:-:S04]  /*0d00*/  MOV R11, c[0x0][0x16c] ;  /* 0x00005b00000b7a02 */ /* 0x000fc80000000f00 */
[----:B------:R-:W-:Y:S02]  /*0d10*/  IADD3 R5, R5, R51, RZ ;  /* 0x0000003305057210 */ /* 0x000fe40007ffe0ff */
[----:B------:R-:W-:Y:S02]  /*0d20*/  LEA R10, P0, R4, c[0x0][0x338], 0x1 ;  /* 0x0000ce00040a7a11 */ /* 0x000fe400078008ff */
[----:B------:R-:W-:Y:S02]  /*0d30*/  SHF.R.U64 R51, R14, 0x10, R15 ;  /* 0x000000100e337819 */ /* 0x000fe4000000120f */
[----:B------:R-:W-:Y:S01]  /*0d40*/  ISETP.GE.AND P1, PT, R11, 0x1, PT ;  /* 0x000000010b00780c */ /* 0x000fe20003f26270 */
[----:B------:R0:W-:Y:S01]  /*0d50*/  STS.64 [R32.X8], R22 ;  /* 0x0000001620007388 */ /* 0x0001e20000008a00 */
[----:B------:R-:W-:-:S06]  /*0d60*/  NOP ;  /* 0x0000000000007918 */ /* 0x000fcc0000000000 */
[----:B------:R-:W1:Y:S01]  /*0d70*/  LDS.64 R6, [R32.X8] ;  /* 0x0000000020067984 */ /* 0x000e620000008a00 */
[----:B------:R-:W-:Y:S02]  /*0d80*/  LEA.HI.X R11, R4, c[0x0][0x33c], R5, 0x1, P0 ;  /* 0x0000cf00040b7a11 */ /* 0x000fe400000f0c05 */
[----:B------:R-:W-:Y:S02]  /*0d90*/  PRMT R5, R5, 0x5410, R51 ;  /* 0x0000541005057816 */ /* 0x000fe40000000033 */
[----:B------:R-:W-:Y:S01]  /*0da0*/  PRMT R4, RZ, 0x5410, R14 ;  /* 0x00005410ff047816 */ /* 0x000fe2000000000e */
[----:B0-----:R-:W-:Y:S01]  /*0db0*/  FMUL.FTZ R23, R9, R48 ;  /* 0x0000003009177220 */ /* 0x001fe20000410000 */
[----:B------:R-:W-:Y:S02]  /*0dc0*/  SHF.R.U32.HI R22, RZ, 0x10, R15 ;  /* 0x00000010ff167819 */ /* 0x000fe4000001160f */
[----:B------:R-:W-:Y:S01]  /*0dd0*/  PRMT R5, RZ, 0x7610, R5 ;  /* 0x00007610ff057816 */ /* 0x000fe20000000005 */
[----:B------:R-:W-:Y:S01]  /*0de0*/  FFMA.FTZ R4, R60, R4, R29 ;  /* 0x000000043c047223 */ /* 0x000fe2000001001d */
[----:B------:R-:W-:-:S02]  /*0df0*/  PRMT R29, R29, 0x5410, R22 ;  /* 0x000054101d1d7816 */ /* 0x000fc40000000016 */
[----:B------:R-:W-:Y:S01]  /*0e00*/  ISETP.NE.U32.AND P0, PT, RZ, c[0x0][0x270], PT ;  /* 0x00009c00ff007a0c */ /* 0x000fe20003f05070 */
[----:B------:R-:W-:Y:S01]  /*0e10*/  FFMA.FTZ R22, R61, R5, R4 ;  /* 0x000000053d167223 */ /* 0x000fe20000010004 */
[----:B------:R-:W-:Y:S01]  /*0e20*/  PRMT R29, RZ, 0x7610, R29 ;  /* 0x00007610ff1d7816 */ /* 0x000fe2000000001d */
[----:B------:R-:W-:Y:S01]  /*0e30*/  FMUL.FTZ R4, R8, R49 ;  /* 0x0000003108047220 */ /* 0x000fe20000410000 */
[----:B------:R-:W-:Y:S01]  /*0e40*/  PRMT R8, RZ, 0x5410, R15 ;  /* 0x00005410ff087816 */ /* 0x000fe2000000000f */
[----:B------:R-:W-:Y:S01]  /*0e50*/  FMUL.FTZ R5, R40, R23 ;  /* 0x0000001728057220 */ /* 0x000fe20000410000 */
[----:B------:R-:W-:Y:S01]  /*0e60*/  ISETP.NE.AND.EX P0, PT, RZ, c[0x0][0x274], PT, P0 ;  /* 0x00009d00ff007a0c */ /* 0x000fe20003f05300 */
[----:B------:R-:W-:Y:S02]  /*0e70*/  FMUL.FTZ R63, R63, R4 ;  /* 0x000000043f3f7220 */ /* 0x000fe40000410000 */
[----:B------:R-:W-:Y:S02]  /*0e80*/  FFMA.FTZ R22, R5, R8, R22 ;  /* 0x0000000805167223 */ /* 0x000fe40000010016 */
[----:B------:R-:W-:-:S04]  /*0e90*/  IMAD.WIDE R8, R31, 0x8, R10 ;  /* 0x000000081f087825 */ /* 0x000fc800078e020a */
[----:B------:R-:W-:Y:S01]  /*0ea0*/  FFMA.FTZ R29, R63, R29, R22 ;  /* 0x0000001d3f1d7223 */ /* 0x000fe20000010016 */
[----:B-1----:R0:W-:Y:S03]  /*0eb0*/  STG.E.64 [R8.64], R6 ;  /* 0x0000000608007986 */ /* 0x0021e6000c101b06 */
[----:B------:R-:W-:Y:S05]  /*0ec0*/  @!P0 BRA `(.L_x_13794) ;  /* 0x000001c000008947 */ /* 0x000fea0003800000 */
[----:B------:R-:W-:Y:S01]  /*0ed0*/  FMUL.FTZ R23, R23, R47 ;  /* 0x0000002f17177220 */ /* 0x000fe20000410000 */
[----:B------:R-:W-:Y:S01]  /*0ee0*/  BAR.SYNC.DEFER_BLOCKING 0x0 ;  /* 0x0000000000007b1d */ /* 0x000fe20000010000 */
[----:B------:R-:W-:Y:S02]  /*0ef0*/  FMUL.FTZ R4, R4, R50 ;  /* 0x0000003204047220 */ /* 0x000fe40000410000 */
[----:B------:R-:W-:Y:S02]  /*0f00*/  FMUL.FTZ R44, R44, R46 ;  /* 0x0000002e2c2c7220 */ /* 0x000fe40000410000 */
[----:B------:R-:W-:Y:S01]  /*0f10*/  FMUL.FTZ R41, R41, R43 ;  /* 0x0000002b29297220 */ /* 0x000fe20000410000 */
[----:B------:R-:W-:Y:S01]  /*0f20*/  F2F.BF16.F32 R23, R23 ;  /* 0x0000001700177304 */ /* 0x000fe20000202000 */
[----:B0-----:R-:W-:-:S07]  /*0f30*/  IMAD.WIDE.U32 R8, R27, c[0x0][0x210], R12 ;  /* 0x000084001b087a25 */ /* 0x001fce00078e000c */
[----:B------:R-:W0:Y:S08]  /*0f40*/  F2F.BF16.F32 R6, R44 ;  /* 0x0000002c00067304 */ /* 0x000e300000202000 */
[----:B------:R-:W1:Y:S08]  /*0f50*/  F2F.BF16.F32 R4, R4 ;  /* 0x0000000400047304 */ /* 0x000e700000202000 */
[----:B------:R-:W2:Y:S01]  /*0f60*/  F2F.BF16.F32 R41, R41 ;  /* 0x0000002900297304 */ /* 0x000ea20000202000 */
[----:B0-----:R-:W-:Y:S01]  /*0f70*/  IMAD.WIDE.U32 R6, R6, 0x10000, RZ ;  /* 0x0001000006067825 */ /* 0x001fe200078e00ff */
[----:B-1----:R-:W-:-:S03]  /*0f80*/  PRMT R11, R23, 0x5410, R4 ;  /* 0x00005410170b7816 */ /* 0x002fc60000000004 */
[----:B------:R-:W-:Y:S01]  /*0f90*/  IMAD R4, R28, c[0x0][0x210], RZ ;  /* 0x000084001c047a24 */ /* 0x000fe200078e02ff */
[----:B------:R-:W-:-:S03]  /*0fa0*/  LOP3.LUT R11, R11, R7, RZ, 0xfc, !PT ;  /* 0x000000070b0b7212 */ /* 0x000fc600078efcff */
[----:B------:R-:W-:Y:S01]  /*0fb0*/  IMAD R23, R27, c[0x0][0x214], R4 ;  /* 0x000085001b177a24 */ /* 0x000fe200078e0204 */
[----:B--2---:R-:W-:Y:S01]  /*0fc0*/  LOP3.LUT R10, R6, R41, RZ, 0xfc, !PT ;  /* 0x00000029060a7212 */ /* 0x004fe200078efcff */
[----:B------:R-:W-:-:S03]  /*0fd0*/  IMAD R41, R25, c[0x0][0x218], RZ ;  /* 0x0000860019297a24 */ /* 0x000fc600078e02ff */
[----:B------:R-:W-:Y:S01]  /*0fe0*/  IADD3 R9, R9, R23, RZ ;  /* 0x0000001709097210 */ /* 0x000fe20007ffe0ff */
[----:B------:R0:W-:Y:S01]  /*0ff0*/  STS.64 [R32.X8], R10 ;  /* 0x0000000a20007388 */ /* 0x0001e20000008a00 */
[----:B------:R-:W-:-:S06]  /*1000*/  NOP ;  /* 0x0000000000007918 */ /* 0x000fcc0000000000 */
[----:B------:R-:W1:Y:S01]  /*1010*/  LDS.64 R6, [R32.X8] ;  /* 0x0000000020067984 */ /* 0x000e620000008a00 */
[C---:B------:R-:W-:Y:S02]  /*1020*/  IMAD R41, R0.reuse, c[0x0][0x21c], R41 ;  /* 0x0000870000297a24 */ /* 0x040fe400078e0229 */
[----:B------:R-:W-:-:S05]  /*1030*/  IMAD.WIDE.U32 R8, R0, c[0x0][0x218], R8 ;  /* 0x0000860000087a25 */ /* 0x000fca00078e0008 */
[----:B------:R-:W-:Y:S02]  /*1040*/  IADD3 R9, R9, R41, RZ ;  /* 0x0000002909097210 */ /* 0x000fe40007ffe0ff */
[----:B0-----:R-:W-:-:S04]  /*1050*/  LEA R10, P0, R8, c[0x0][0x270], 0x1 ;  /* 0x00009c00080a7a11 */ /* 0x001fc800078008ff */
[----:B------:R-:W-:-:S05]  /*1060*/  LEA.HI.X R11, R8, c[0x0][0x274], R9, 0x1, P0 ;  /* 0x00009d00080b7a11 */ /* 0x000fca00000f0c09 */
[----:B------:R-:W-:-:S05]  /*1070*/  IMAD.WIDE R8, R31, 0x8, R10 ;  /* 0x000000081f087825 */ /* 0x000fca00078e020a */
[----:B-1----:R0:W-:Y:S02]  /*1080*/  STG.E.64 [R8.64], R6 ;  /* 0x0000000608007986 */ /* 0x0021e4000c101b06 */
.L_x_13794:
[----:B0-----:R-:W-:Y:S01]  /*1090*/  PRMT R7, RZ, 0x5410, R2 ;  /* 0x00005410ff077816 */ /* 0x001fe20000000002 */
[----:B------:R-:W-:Y:S01]  /*10a0*/  BAR.SYNC.DEFER_BLOCKING 0x0 ;  /* 0x0000000000007b1d */ /* 0x000fe20000010000 */
[--C-:B------:R-:W-:Y:S01]  /*10b0*/  SHF.R.U64 R4, R2, 0x10, R3.reuse ;  /* 0x0000001002047819 */ /* 0x100fe20000001203 */
[----:B------:R-:W-:Y:S01]  /*10c0*/  HFMA2.MMA R59, -RZ, RZ, 0, 0 ;  /* 0x00000000ff3b7435 */ /* 0x000fe200000001ff */
[--C-:B------:R-:W-:Y:S01]  /*10d0*/  SHF.R.U32.HI R2, RZ, 0x10, R3.reuse ;  /* 0x00000010ff027819 */ /* 0x100fe20000011603 */
[----:B-----5:R-:W-:Y:S01]  /*10e0*/  FADD.FTZ R58, R7, R26 ;  /* 0x0000001a073a7221 */ /* 0x020fe20000010000 */
[----:B------:R-:W-:Y:S01]  /*10f0*/  PRMT R9, RZ, 0x5410, R3 ;  /* 0x00005410ff097816 */ /* 0x000fe20000000003 */
[----:B------:R-:W-:Y:S01]  /*1100*/  HFMA2.MMA R55, -RZ, RZ, 0, 0 ;  /* 0x00000000ff377435 */ /* 0x000fe200000001ff */
[----:B------:R-:W-:Y:S01]  /*1110*/  PRMT R3, RZ, 0x5410, R4 ;  /* 0x00005410ff037816 */ /* 0x000fe20000000004 */
[----:B------:R-:W-:Y:S01]  /*1120*/  FMUL.FTZ R51, R60, R24 ;  /* 0x000000183c337220 */ /* 0x000fe20000410000 */
[----:B------:R-:W-:Y:S01]  /*1130*/  PRMT R7, RZ, 0x5410, R2 ;  /* 0x00005410ff077816 */ /* 0x000fe20000000002 */
[--C-:B------:R-:W-:Y:S01]  /*1140*/  FADD.FTZ R56, R9, R26.reuse ;  /* 0x0000001a09387221 */ /* 0x100fe20000010000 */
[----:B------:R-:W-:Y:S01]  /*1150*/  MOV R57, RZ ;  /* 0x000000ff00397202 */ /* 0x000fe20000000f00 */
[--C-:B------:R-:W-:Y:S01]  /*1160*/  FADD.FTZ R54, R3, R26.reuse ;  /* 0x0000001a03367221 */ /* 0x100fe20000010000 */
[----:B------:R-:W-:Y:S01]  /*1170*/  MOV R53, RZ ;  /* 0x000000ff00357202 */ /* 0x000fe20000000f00 */
[----:B------:R-:W-:-:S02]  /*1180*/  FADD.FTZ R52, R7, R26 ;  /* 0x0000001a07347221 */ /* 0x000fc40000010000 */
[-C--:B------:R-:W-:Y:S02]  /*1190*/  FMUL.FTZ R50, R5, R24.reuse ;  /* 0x0000001805327220 */ /* 0x080fe40000410000 */
[-C--:B------:R-:W-:Y:S02]  /*11a0*/  FMUL.FTZ R49, R61, R24.reuse ;  /* 0x000000183d317220 */ /* 0x080fe40000410000 */
[----:B------:R-:W-:Y:S01]  /*11b0*/  FMUL.FTZ R48, R63, R24 ;  /* 0x000000183f307220 */ /* 0x000fe20000410000 */
[----:B------:R-:W-:Y:S05]  /*11c0*/  @!P1 BRA `(.L_x_13795) ;  /* 0x000025c000009947 */ /* 0x000fea0003800000 */
[----:B------:R-:W-:Y:S01]  /*11d0*/  IMAD R11, R25, c[0x0][0x180], RZ ;  /* 0x00006000190b7a24 */ /* 0x000fe200078e02ff */
        /* <DEDUP_REMOVED lines=9> */
[----:B------:R-:W-:Y:S01]  /*1270*/  IMAD R43, R0, c[0x0][0x1bc], R41 ;  /* 0x00006f00002b7a24 */ /* 0x000fe200078e0229 */
        /* <DEDUP_REMOVED lines=13> */
[----:B------:R-:W-:Y:S01]  /*1350*/  IMAD.WIDE R40, R41, 0x10, R20 ;  /* 0x0000001029287825 */ /* 0x000fe200078e0214 */
[----:B------:R-:W-:Y:S02]  /*1360*/  IADD3 R43, R9, R43, RZ ;  /* 0x0000002b092b7210 */ /* 0x000fe40007ffe0ff */
[----:B------:R-:W-:Y:S01]  /*1370*/  IADD3 R45, R7, R23, RZ ;  /* 0x00000017072d7210 */ /* 0x000fe20007ffe0ff */
[----:B------:R-:W-:Y:S01]  /*1380*/  FADD.FTZ R60, R60, R60 ;  /* 0x0000003c3c3c7221 */ /* 0x000fe20000010000 */
[----:B------:R-:W-:Y:S01]  /*1390*/  LEA.HI.X R43, R8, c[0x0][0x234], R43, 0x3, P2 ;  /* 0x00008d00082b7a11 */ /* 0x000fe200010f1c2b */
[----:B------:R-:W-:Y:S01]  /*13a0*/  FADD.FTZ R61, R61, R61 ;  /* 0x0000003d3d3d7221 */ /* 0x000fe20000010000 */
[----:B------:R-:W-:Y:S01]  /*13b0*/  LEA.HI.X R45, R6, c[0x0][0x22c], R45, 0x3, P1 ;  /* 0x00008b00062d7a11 */ /* 0x000fe200008f1c2d */
[----:B------:R-:W-:Y:S01]  /*13c0*/  FADD.FTZ R62, R5, R5 ;  /* 0x00000005053e7221 */ /* 0x000fe20000010000 */
[----:B------:R-:W-:Y:S01]  /*13d0*/  SHF.L.U32 R65, R3, 0x8, RZ ;  /* 0x0000000803417819 */ /* 0x000fe200000006ff */
[----:B------:R-:W-:-:S02]  /*13e0*/  FADD.FTZ R63, R63, R63 ;  /* 0x0000003f3f3f7221 */ /* 0x000fc40000010000 */
.L_x_13810:
        /* <DEDUP_REMOVED lines=67> */
[-C--:B------:R-:W-:Y:S02]  /*1820*/  FMUL.FTZ R77, R74, R23.reuse ;  /* 0x000000174a4d7220 */ /* 0x080fe40000410000 */
[----:B------:R-:W-:Y:S02]  /*1830*/  FFMA.FTZ R81, R76, R23, -R22 ;  /* 0x000000174c517223 */ /* 0x000fe40000010816 */
[----:B------:R0:W1:Y:S01]  /*1840*/  @P2 LDS.64 R22, [R31.X8+0x1568] ;  /* 0x001568001f162984 */ /* 0x0000620000008a00 */
[----:B------:R-:W-:Y:S01]  /*1850*/  FADD.FTZ R79, RZ, R79 ;  /* 0x0000004fff4f7221 */ /* 0x000fe20000010000 */
[----:B------:R-:W-:Y:S01]  /*1860*/  SHF.R.U32.HI R82, RZ, 0x10, R15 ;  /* 0x00000010ff527819 */ /* 0x000fe2000001160f */
[C---:B------:R-:W-:Y:S02]  /*1870*/  FMUL.FTZ R80, R70.reuse, R85 ;  /* 0x0000005546507220 */ /* 0x040fe40000410000 */
[----:B------:R-:W-:Y:S02]  /*1880*/  FMUL.FTZ R78, R70, R79 ;  /* 0x0000004f464e7220 */ /* 0x000fe40000410000 */
[----:B------:R-:W-:Y:S01]  /*1890*/  FFMA.FTZ R83, R76, R73, R77 ;  /* 0x000000494c537223 */ /* 0x000fe2000001004d */
[----:B------:R-:W-:Y:S01]  /*18a0*/  PRMT R73, RZ, 0x5410, R82 ;  /* 0x00005410ff497816 */ /* 0x000fe20000000052 */
[C---:B------:R-:W-:Y:S01]  /*18b0*/  FFMA.FTZ R77, R66.reuse, R79, R80 ;  /* 0x0000004f424d7223 */ /* 0x040fe20000010050 */
[----:B------:R-:W-:Y:S01]  /*18c0*/  BSSY B0, `(.L_x_13796) ;  /* 0x000000e000007945 */ /* 0x000fe20003800000 */
[----:B------:R-:W-:-:S02]  /*18d0*/  FFMA.FTZ R78, R66, R85, -R78 ;  /* 0x00000055424e7223 */ /* 0x000fc4000001084e */
        /* <DEDUP_REMOVED lines=12> */
.L_x_13797:
[----:B0-----:R-:W-:Y:S05]  /*19a0*/  BSYNC B0 ;  /* 0x0000000000007941 */ /* 0x001fea0003800000 */
.L_x_13796:
        /* <DEDUP_REMOVED lines=25> */
[----:B------:R-:W-:Y:S01]  /*1b40*/  @P0 FFMA.FTZ R79, R79, R80, -R83 ;  /* 0x000000504f4f0223 */ /* 0x000fe20000010853 */
[----:B------:R-:W2:Y:S02]  /*1b50*/  SHFL.UP PT, R84, R78, 0x2, RZ ;  /* 0x044000004e547989 */ /* 0x000ea400000e00ff */
[----:B------:R-:W-:-:S02]  /*1b60*/  FSEL R81, R82, R81, !P0 ;  /* 0x0000005152517208 */ /* 0x000fc40004000000 */
[----:B------:R-:W3:Y:S01]  /*1b70*/  SHFL.UP PT, R80, R79, 0x2, RZ ;  /* 0x044000004f507989 */ /* 0x000ee200000e00ff */
[----:B------:R-:W-:-:S03]  /*1b80*/  ISETP.GE.AND P0, PT, R32, 0x2, PT ;  /* 0x000000022000780c */ /* 0x000fc60003f06270 */
[----:B------:R-:W4:Y:S01]  /*1b90*/  SHFL.UP PT, R82, R81, 0x2, RZ ;  /* 0x0440000051527989 */ /* 0x000f2200000e00ff */
[C---:B0-----:R-:W-:Y:S02]  /*1ba0*/  FMUL.FTZ R83, R81.reuse, R86 ;  /* 0x0000005651537220 */ /* 0x041fe40000410000 */
[-C--:B--2---:R-:W-:Y:S02]  /*1bb0*/  FMUL.FTZ R85, R81, R84.reuse ;  /* 0x0000005451557220 */ /* 0x084fe40000410000 */
[----:B------:R-:W-:Y:S02]  /*1bc0*/  FFMA.FTZ R83, R79, R84, -R83 ;  /* 0x000000544f537223 */ /* 0x000fe40000010853 */
[----:B---3--:R-:W-:Y:S02]  /*1bd0*/  FMUL.FTZ R84, R81, R80 ;  /* 0x0000005051547220 */ /* 0x008fe40000410000 */
[----:B------:R-:W-:Y:S02]  /*1be0*/  FFMA.FTZ R86, R79, R86, R85 ;  /* 0x000000564f567223 */ /* 0x000fe40000010055 */
[----:B------:R-:W-:-:S02]  /*1bf0*/  @P0 FADD.FTZ R78, R78, R83 ;  /* 0x000000534e4e0221 */ /* 0x000fc40000010000 */
[-C--:B----4-:R-:W-:Y:S02]  /*1c00*/  FFMA.FTZ R84, R79, R82.reuse, R84 ;  /* 0x000000524f547223 */ /* 0x090fe40000010054 */
[----:B------:R-:W-:Y:S02]  /*1c10*/  @P0 FADD.FTZ R77, R77, R86 ;  /* 0x000000564d4d0221 */ /* 0x000fe40000010000 */
[----:B------:R-:W0:Y:S01]  /*1c20*/  SHFL.UP PT, R86, R78, 0x4, RZ ;  /* 0x048000004e567989 */ /* 0x000e2200000e00ff */
[C---:B------:R-:W-:Y:S01]  /*1c30*/  FMUL.FTZ R83, R81.reuse, R82 ;  /* 0x0000005251537220 */ /* 0x040fe20000410000 */
[----:B------:R-:W-:Y:S02]  /*1c40*/  FSEL R81, R81, R84, !P0 ;  /* 0x0000005451517208 */ /* 0x000fe40004000000 */
[----:B------:R-:W2:Y:S01]  /*1c50*/  SHFL.UP PT, R84, R77, 0x4, RZ ;  /* 0x048000004d547989 */ /* 0x000ea200000e00ff */
[----:B------:R-:W-:Y:S01]  /*1c60*/  @P0 FFMA.FTZ R79, R79, R80, -R83 ;  /* 0x000000504f4f0223 */ /* 0x000fe20000010853 */
[----:B------:R-:W-:-:S02]  /*1c70*/  ISETP.GE.AND P0, PT, R32, 0x4, PT ;  /* 0x000000042000780c */ /* 0x000fc40003f06270 */
[----:B------:R-:W-:Y:S04]  /*1c80*/  SHFL.UP PT, R82, R81, 0x4, RZ ;  /* 0x0480000051527989 */ /* 0x000fe800000e00ff */
[----:B------:R-:W3:Y:S01]  /*1c90*/  SHFL.UP PT, R80, R79, 0x4, RZ ;  /* 0x048000004f507989 */ /* 0x000ee200000e00ff */
[C---:B0-----:R-:W-:Y:S02]  /*1ca0*/  FMUL.FTZ R83, R81.reuse, R86 ;  /* 0x0000005651537220 */ /* 0x041fe40000410000 */
[-C--:B--2---:R-:W-:Y:S02]  /*1cb0*/  FMUL.FTZ R85, R81, R84.reuse ;  /* 0x0000005451557220 */ /* 0x084fe40000410000 */
[C---:B------:R-:W-:Y:S02]  /*1cc0*/  FFMA.FTZ R88, R79.reuse, R84, R83 ;  /* 0x000000544f587223 */ /* 0x040fe40000010053 */
[----:B------:R-:W-:-:S02]  /*1cd0*/  FFMA.FTZ R85, R79, R86, -R85 ;  /* 0x000000564f557223 */ /* 0x000fc40000010855 */
[----:B------:R-:W-:Y:S02]  /*1ce0*/  @P0 FADD.FTZ R77, R77, R88 ;  /* 0x000000584d4d0221 */ /* 0x000fe40000010000 */
[C---:B---3--:R-:W-:Y:S02]  /*1cf0*/  FMUL.FTZ R84, R81.reuse, R80 ;  /* 0x0000005051547220 */ /* 0x048fe40000410000 */
[-C--:B------:R-:W-:Y:S01]  /*1d00*/  FMUL.FTZ R83, R81, R82.reuse ;  /* 0x0000005251537220 */ /* 0x080fe20000410000 */
[----:B------:R-:W0:Y:S01]  /*1d10*/  SHFL.UP PT, R88, R77, 0x8, RZ ;  /* 0x050000004d587989 */ /* 0x000e2200000e00ff */
[----:B------:R-:W-:Y:S02]  /*1d20*/  @P0 FADD.FTZ R78, R78, R85 ;  /* 0x000000554e4e0221 */ /* 0x000fe40000010000 */
[C---:B------:R-:W-:Y:S02]  /*1d30*/  FFMA.FTZ R82, R79.reuse, R82, R84 ;  /* 0x000000524f527223 */ /* 0x040fe40000010054 */
[----:B------:R-:W-:-:S02]  /*1d40*/  @P0 FFMA.FTZ R79, R79, R80, -R83 ;  /* 0x000000504f4f0223 */ /* 0x000fc40000010853 */
[----:B------:R-:W2:Y:S01]  /*1d50*/  SHFL.UP PT, R80, R78, 0x8, RZ ;  /* 0x050000004e507989 */ /* 0x000ea200000e00ff */
[----:B------:R-:W-:Y:S01]  /*1d60*/  FMUL.FTZ R84, R7, R4 ;  /* 0x0000000407547220 */ /* 0x000fe20000410000 */
[----:B------:R-:W-:Y:S01]  /*1d70*/  FSEL R81, R81, R82, !P0 ;  /* 0x0000005251517208 */ /* 0x000fe20004000000 */
[-C--:B------:R-:W-:Y:S01]  /*1d80*/  FMUL.FTZ R7, R7, R5.reuse ;  /* 0x0000000507077220 */ /* 0x080fe20000410000 */
[----:B------:R-:W-:Y:S01]  /*1d90*/  ISETP.GE.AND P0, PT, R32, 0x8, PT ;  /* 0x000000082000780c */ /* 0x000fe20003f06270 */
[C---:B------:R-:W-:Y:S02]  /*1da0*/  FFMA.FTZ R84, R6.reuse, R5, R84 ;  /* 0x0000000506547223 */ /* 0x040fe40000010054 */
[----:B------:R-:W-:Y:S02]  /*1db0*/  FFMA.FTZ R86, R6, R4, -R7 ;  /* 0x0000000406567223 */ /* 0x000fe40000010807 */
[----:B------:R-:W3:Y:S01]  /*1dc0*/  SHFL.UP PT, R4, R79, 0x8, RZ ;  /* 0x050000004f047989 */ /* 0x000ee200000e00ff */
[----:B------:R-:W-:-:S02]  /*1dd0*/  FMUL.FTZ R87, R63, R84 ;  /* 0x000000543f577220 */ /* 0x000fc40000410000 */
[----:B------:R-:W-:Y:S01]  /*1de0*/  FMUL.FTZ R85, R63, R86 ;  /* 0x000000563f557220 */ /* 0x000fe20000410000 */
[----:B------:R-:W4:Y:S01]  /*1df0*/  SHFL.UP PT, R6, R81, 0x8, RZ ;  /* 0x0500000051067989 */ /* 0x000f2200000e00ff */
[-C--:B------:R-:W-:Y:S02]  /*1e00*/  FMUL.FTZ R5, R70, R87.reuse ;  /* 0x0000005746057220 */ /* 0x080fe40000410000 */
[C---:B------:R-:W-:Y:S02]  /*1e10*/  FMUL.FTZ R7, R66.reuse, R87 ;  /* 0x0000005742077220 */ /* 0x040fe40000410000 */
[-C--:B------:R-:W-:Y:S02]  /*1e20*/  FFMA.FTZ R90, R66, R85.reuse, -R5 ;  /* 0x00000055425a7223 */ /* 0x080fe40000010805 */
[----:B------:R-:W-:Y:S02]  /*1e30*/  FMUL.FTZ R82, R62, R84 ;  /* 0x000000543e527220 */ /* 0x000fe40000410000 */
[----:B------:R-:W-:-:S02]  /*1e40*/  FFMA.FTZ R7, -R70, R85, -R7 ;  /* 0x0000005546077223 */ /* 0x000fc40000010907 */
[----:B0-----:R-:W-:Y:S02]  /*1e50*/  FMUL.FTZ R5, R81, R88 ;  /* 0x0000005851057220 */ /* 0x001fe40000410000 */
[----:B------:R-:W-:Y:S02]  /*1e60*/  FMUL.FTZ R83, R62, R86 ;  /* 0x000000563e537220 */ /* 0x000fe40000410000 */
[----:B------:R-:W-:Y:S02]  /*1e70*/  FADD.FTZ R95, -R82, R7 ;  /* 0x00000007525f7221 */ /* 0x000fe40000010100 */
[-C--:B--2---:R-:W-:Y:S02]  /*1e80*/  FFMA.FTZ R89, R79, R80.reuse, -R5 ;  /* 0x000000504f597223 */ /* 0x084fe40000010805 */
[----:B------:R-:W-:Y:S02]  /*1e90*/  FMUL.FTZ R80, R81, R80 ;  /* 0x0000005051507220 */ /* 0x000fe40000410000 */
[----:B------:R-:W-:-:S02]  /*1ea0*/  FADD.FTZ R91, R83, R90 ;  /* 0x0000005a535b7221 */ /* 0x000fc40000010000 */
[----:B------:R-:W-:Y:S02]  /*1eb0*/  FMUL.FTZ R7, R74, -R95 ;  /* 0x8000005f4a077220 */ /* 0x000fe40000410000 */
[----:B------:R-:W-:Y:S02]  /*1ec0*/  FFMA.FTZ R80, R79, R88, R80 ;  /* 0x000000584f507223 */ /* 0x000fe40000010050 */
[-C--:B------:R-:W-:Y:S02]  /*1ed0*/  FFMA.FTZ R97, R76, R91.reuse, -R7 ;  /* 0x0000005b4c617223 */ /* 0x080fe40000010807 */
[----:B---3--:R-:W-:Y:S02]  /*1ee0*/  FMUL.FTZ R7, R81, R4 ;  /* 0x0000000451077220 */ /* 0x008fe40000410000 */
[----:B------:R-:W-:Y:S02]  /*1ef0*/  FMUL.FTZ R91, R74, -R91 ;  /* 0x8000005b4a5b7220 */ /* 0x000fe40000410000 */
[----:B------:R-:W-:-:S02]  /*1f00*/  @P0 FADD.FTZ R77, R77, R80 ;  /* 0x000000504d4d0221 */ /* 0x000fc40000010000 */
[-C--:B----4-:R-:W-:Y:S02]  /*1f10*/  FMUL.FTZ R5, R81, R6.reuse ;  /* 0x0000000651057220 */ /* 0x090fe40000410000 */
[C---:B------:R-:W-:Y:S02]  /*1f20*/  FFMA.FTZ R6, R79.reuse, R6, R7 ;  /* 0x000000064f067223 */ /* 0x040fe40000010007 */
[----:B------:R-:W-:Y:S02]  /*1f30*/  FFMA.FTZ R98, R76, R95, R91 ;  /* 0x0000005f4c627223 */ /* 0x000fe4000001005b */
[----:B------:R-:W-:Y:S01]  /*1f40*/  @P0 FADD.FTZ R78, R78, R89 ;  /* 0x000000594e4e0221 */ /* 0x000fe20000010000 */
[----:B------:R-:W0:Y:S01]  /*1f50*/  SHFL.UP PT, R95, R77, 0x10, RZ ;  /* 0x060000004d5f7989 */ /* 0x000e2200000e00ff */
[----:B------:R-:W-:Y:S01]  /*1f60*/  @P0 FFMA.FTZ R79, R79, R4, -R5 ;  /* 0x000000044f4f0223 */ /* 0x000fe20000010805 */
[----:B------:R-:W-:Y:S01]  /*1f70*/  FSEL R90, R81, R6, !P0 ;  /* 0x00000006515a7208 */ /* 0x000fe20004000000 */
[CC--:B-1----:R-:W-:Y:S01]  /*1f80*/  FMUL.FTZ R4, R70.reuse, -R22.reuse ;  /* 0x8000001646047220 */ /* 0x0c2fe20000410000 */
[----:B------:R-:W1:Y:S01]  /*1f90*/  SHFL.UP PT, R92, R78, 0x10, RZ ;  /* 0x060000004e5c7989 */ /* 0x000e6200000e00ff */
[-C--:B------:R-:W-:Y:S01]  /*1fa0*/  FMUL.FTZ R7, R70, R23.reuse ;  /* 0x0000001746077220 */ /* 0x080fe20000410000 */
[----:B------:R-:W-:Y:S01]  /*1fb0*/  ISETP.GE.AND P0, PT, R33, c[0x0][0x174], PT ;  /* 0x00005d0021007a0c */ /* 0x000fe20003f06270 */
[C---:B------:R-:W-:Y:S01]  /*1fc0*/  FFMA.FTZ R81, R66.reuse, -R23, R4 ;  /* 0x8000001742517223 */ /* 0x040fe20000010004 */
[----:B------:R-:W2:Y:S01]  /*1fd0*/  SHFL.UP PT, R91, R79, 0x10, RZ ;  /* 0x060000004f5b7989 */ /* 0x000ea200000e00ff */
[----:B------:R-:W-:Y:S01]  /*1fe0*/  FFMA.FTZ R7, R66, R22, -R7 ;  /* 0x0000001642077223 */ /* 0x000fe20000010807 */
[----:B------:R-:W-:Y:S01]  /*1ff0*/  ISETP.EQ.AND P0, PT, R93, RZ, !P0 ;  /* 0x000000ff5d00720c */ /* 0x000fe20004702270 */
[C---:B------:R-:W-:Y:S01]  /*2000*/  FMUL.FTZ R88, R74.reuse, -R81 ;  /* 0x800000514a587220 */ /* 0x040fe20000410000 */
[----:B------:R-:W3:Y:S01]  /*2010*/  SHFL.UP PT, R80, R90, 0x10, RZ ;  /* 0x060000005a507989 */ /* 0x000ee200000e00ff */
[-C--:B------:R-:W-:Y:S01]  /*2020*/  FMUL.FTZ R96, R74, -R7.reuse ;  /* 0x800000074a607220 */ /* 0x080fe20000410000 */
[----:B------:R-:W-:Y:S01]  /*2030*/  HFMA2.MMA R5, -RZ, RZ, 0, 0 ;  /* 0x00000000ff057435 */ /* 0x000fe200000001ff */
[----:B------:R-:W-:Y:S01]  /*2040*/  FFMA.FTZ R99, R76, R7, -R88 ;  /* 0x000000074c637223 */ /* 0x000fe20000010858 */
[----:B------:R-:W-:Y:S01]  /*2050*/  MOV R4, 0x3f800000 ;  /* 0x3f80000000047802 */ /* 0x000fe20000000f00 */
[C---:B------:R-:W-:Y:S01]  /*2060*/  FMUL.FTZ R88, R61.reuse, R86 ;  /* 0x000000563d587220 */ /* 0x040fe20000410000 */
[----:B------:R-:W-:Y:S01]  /*2070*/  CS2R R6, SRZ ;  /* 0x0000000000067805 */ /* 0x000fe2000001ff00 */
[----:B------:R-:W-:-:S02]  /*2080*/  FMUL.FTZ R89, R61, R84 ;  /* 0x000000543d597220 */ /* 0x000fc40000410000 */
[----:B------:R-:W-:Y:S02]  /*2090*/  FFMA.FTZ R101, R76, R81, R96 ;  /* 0x000000514c657223 */ /* 0x000fe40000010060 */
[----:B------:R-:W-:Y:S01]  /*20a0*/  FADD.FTZ R97, R88, R97 ;  /* 0x0000006158617221 */ /* 0x000fe20000010000 */
[----:B------:R-:W4:Y:S01]  /*20b0*/  @P0 LDS.128 R4, [UR4+0x1660] ;  /* 0x00166004ff040984 */ /* 0x000f220008000c00 */
[----:B------:R-:W-:Y:S01]  /*20c0*/  FADD.FTZ R81, -R89, R98 ;  /* 0x0000006259517221 */ /* 0x000fe20000010100 */
[----:B------:R-:W-:Y:S01]  /*20d0*/  ISETP.NE.AND P0, PT, R93, 0x1f, PT ;  /* 0x0000001f5d00780c */ /* 0x000fe20003f05270 */
[C---:B------:R-:W-:Y:S02]  /*20e0*/  FMUL.FTZ R102, R68.reuse, -R97 ;  /* 0x8000006144667220 */ /* 0x040fe40000410000 */
[C---:B------:R-:W-:Y:S02]  /*20f0*/  FMUL.FTZ R100, R68.reuse, -R81 ;  /* 0x8000005144647220 */ /* 0x040fe40000410000 */
[----:B------:R-:W-:-:S02]  /*2100*/  FMUL.FTZ R98, R68, -R101 ;  /* 0x8000006544627220 */ /* 0x000fc40000410000 */
[----:B0-----:R-:W-:Y:S02]  /*2110*/  FMUL.FTZ R96, R90, R95 ;  /* 0x0000005f5a607220 */ /* 0x001fe40000410000 */
[C---:B------:R-:W-:Y:S02]  /*2120*/  FFMA.FTZ R102, R72.reuse, R81, R102 ;  /* 0x0000005148667223 */ /* 0x040fe40000010066 */
[C---:B------:R-:W-:Y:S02]  /*2130*/  FFMA.FTZ R103, R72.reuse, R97, -R100 ;  /* 0x0000006148677223 */ /* 0x040fe40000010864 */
[----:B------:R-:W-:Y:S02]  /*2140*/  FFMA.FTZ R81, R72, R99, -R98 ;  /* 0x0000006348517223 */ /* 0x000fe40000010862 */
[-C--:B-1----:R-:W-:Y:S02]  /*2150*/  FFMA.FTZ R97, R79, R92.reuse, -R96 ;  /* 0x0000005c4f617223 */ /* 0x082fe40000010860 */
[----:B------:R-:W-:-:S02]  /*2160*/  FMUL.FTZ R98, R90, R92 ;  /* 0x0000005c5a627220 */ /* 0x000fc40000410000 */
[C---:B--2---:R-:W-:Y:S02]  /*2170*/  FMUL.FTZ R96, R90.reuse, R91 ;  /* 0x0000005b5a607220 */ /* 0x044fe40000410000 */
[C---:B------:R-:W-:Y:S02]  /*2180*/  FFMA.FTZ R98, R79.reuse, R95, R98 ;  /* 0x0000005f4f627223 */ /* 0x040fe40000010062 */
[-C--:B---3--:R-:W-:Y:S02]  /*2190*/  FMUL.FTZ R92, R90, R80.reuse ;  /* 0x000000505a5c7220 */ /* 0x088fe40000410000 */
[C---:B------:R-:W-:Y:S02]  /*21a0*/  FFMA.FTZ R95, R79.reuse, R80, R96 ;  /* 0x000000504f5f7223 */ /* 0x040fe40000010060 */
[----:B------:R-:W-:Y:S02]  /*21b0*/  @P3 FFMA.FTZ R79, R79, R91, -R92 ;  /* 0x0000005b4f4f3223 */ /* 0x000fe4000001085c */
[----:B------:R-:W-:Y:S01]  /*21c0*/  FMUL.FTZ R99, R68, -R99 ;  /* 0x8000006344637220 */ /* 0x000fe20000410000 */
[----:B------:R-:W-:Y:S01]  /*21d0*/  FSEL R92, R90, R95, !P3 ;  /* 0x0000005f5a5c7208 */ /* 0x000fe20005800000 */
[----:B------:R-:W-:-:S02]  /*21e0*/  FMUL.FTZ R90, R60, R86 ;  /* 0x000000563c5a7220 */ /* 0x000fc40000410000 */
[----:B------:R-:W-:Y:S01]  /*21f0*/  FMUL.FTZ R91, R60, R84 ;  /* 0x000000543c5b7220 */ /* 0x000fe20000410000 */
[----:B------:R-:W0:Y:S01]  /*2200*/  SHFL.UP PT, R79, R79, 0x1, RZ ;  /* 0x042000004f4f7989 */ /* 0x000e2200000e00ff */
[----:B------:R-:W-:Y:S02]  /*2210*/  @P3 FADD.FTZ R78, R78, R97 ;  /* 0x000000614e4e3221 */ /* 0x000fe40000010000 */
[----:B------:R-:W-:Y:S01]  /*2220*/  @P3 FADD.FTZ R77, R77, R98 ;  /* 0x000000624d4d3221 */ /* 0x000fe20000010000 */
[----:B------:R-:W1:Y:S01]  /*2230*/  SHFL.UP PT, R92, R92, 0x1, RZ ;  /* 0x042000005c5c7989 */ /* 0x000e6200000e00ff */
[----:B------:R-:W-:Y:S01]  /*2240*/  FFMA.FTZ R80, R72, R101, R99 ;  /* 0x0000006548507223 */ /* 0x000fe20000010063 */
[----:B------:R-:W-:Y:S01]  /*2250*/  ISETP.GT.U32.AND P3, PT, R93, 0x1d, PT ;  /* 0x0000001d5d00780c */ /* 0x000fe20003f64070 */
[----:B------:R-:W-:Y:S01]  /*2260*/  FADD.FTZ R84, R90, R103 ;  /* 0x000000675a547221 */ /* 0x000fe20000010000 */
[----:B------:R2:W3:Y:S01]  /*2270*/  SHFL.DOWN PT, R99, R81, 0x1, 0x1f ;  /* 0x08201f0051637f89 */ /* 0x0004e200000e0000 */
[----:B------:R-:W-:-:S03]  /*2280*/  FADD.FTZ R86, -R91, R102 ;  /* 0x000000665b567221 */ /* 0x000fc60000010100 */
        /* <DEDUP_REMOVED lines=17> */
.L_x_13799:
[----:B-12-4-:R-:W-:Y:S05]  /*23a0*/  BSYNC B0 ;  /* 0x0000000000007941 */ /* 0x016fea0003800000 */
.L_x_13798:
[----:B---3--:R1:W2:Y:S01]  /*23b0*/  SHFL.DOWN PT, R99, R81, 0x2, 0x1f ;  /* 0x08401f0051637f89 */ /* 0x0082a200000e0000 */
        /* <DEDUP_REMOVED lines=16> */
.L_x_13801:
[----:B------:R-:W-:Y:S05]  /*24c0*/  BSYNC B0 ;  /* 0x0000000000007941 */ /* 0x000fea0003800000 */
.L_x_13800:
        /* <DEDUP_REMOVED lines=17> */
.L_x_13803:
[----:B------:R-:W-:Y:S05]  /*25e0*/  BSYNC B0 ;  /* 0x0000000000007941 */ /* 0x000fea0003800000 */
.L_x_13802:
        /* <DEDUP_REMOVED lines=17> */
.L_x_13805:
[----:B------:R-:W-:Y:S05]  /*2700*/  BSYNC B0 ;  /* 0x0000000000007941 */ /* 0x000fea0003800000 */
.L_x_13804:
        /* <DEDUP_REMOVED lines=17> */
.L_x_13807:
[----:B------:R-:W-:Y:S05]  /*2820*/  BSYNC B0 ;  /* 0x0000000000007941 */ /* 0x000fea0003800000 */
.L_x_13806:
[----:B------:R-:W-:Y:S01]  /*2830*/  SHFL.DOWN PT, R98, R80, 0x1, 0x1f ;  /* 0x08201f0050627f89 */ /* 0x000fe200000e0000 */
[----:B------:R-:W-:Y:S01]  /*2840*/  ISETP.GT.AND P0, PT, R32, 0x1e, PT ;  /* 0x0000001e2000780c */ /* 0x000fe20003f04270 */
[----:B------:R-:W-:Y:S02]  /*2850*/  BSSY B0, `(.L_x_13808) ;  /* 0x00000de000007945 */ /* 0x000fe40003800000 */
[----:B----4-:R-:W4:Y:S04]  /*2860*/  SHFL.IDX PT, R97, R7, RZ, 0x1f ;  /* 0x00001fff07617589 */ /* 0x010f2800000e0000 */
[----:B---3--:R-:W3:Y:S04]  /*2870*/  SHFL.IDX PT, R95, R6, RZ, 0x1f ;  /* 0x00001fff065f7589 */ /* 0x008ee800000e0000 */
[----:B-1----:R-:W1:Y:S04]  /*2880*/  SHFL.DOWN PT, R99, R81, 0x1, 0x1f ;  /* 0x08201f0051637f89 */ /* 0x002e6800000e0000 */
[----:B0-----:R-:W0:Y:S04]  /*2890*/  SHFL.DOWN PT, R101, R84, 0x1, 0x1f ;  /* 0x08201f0054657f89 */ /* 0x001e2800000e0000 */
[----:B------:R-:W5:Y:S04]  /*28a0*/  SHFL.DOWN PT, R103, R86, 0x1, 0x1f ;  /* 0x08201f0056677f89 */ /* 0x000f6800000e0000 */
[----:B--2---:R-:W-:Y:S01]  /*28b0*/  SHFL.IDX PT, R80, R80, RZ, 0x1f ;  /* 0x00001fff50507589 */ /* 0x004fe200000e0000 */
[----:B----4-:R-:W-:-:S03]  /*28c0*/  @P2 FMUL.FTZ R96, R98, R97 ;  /* 0x0000006162602220 */ /* 0x010fc60000410000 */
[----:B------:R-:W-:Y:S01]  /*28d0*/  SHFL.IDX PT, R81, R81, RZ, 0x1f ;  /* 0x00001fff51517589 */ /* 0x000fe200000e0000 */
[----:B---3--:R-:W-:-:S03]  /*28e0*/  @P2 FMUL.FTZ R98, R98, R95 ;  /* 0x0000005f62622220 */ /* 0x008fc60000410000 */
[----:B------:R-:W-:Y:S01]  /*28f0*/  SHFL.IDX PT, R84, R84, RZ, 0x1f ;  /* 0x00001fff54547589 */ /* 0x000fe200000e0000 */
[----:B-1----:R-:W-:-:S03]  /*2900*/  @P2 FFMA.FTZ R96, R99, R95, -R96 ;  /* 0x0000005f63602223 */ /* 0x002fc60000010860 */
[----:B------:R-:W-:Y:S01]  /*2910*/  SHFL.IDX PT, R86, R86, RZ, 0x1f ;  /* 0x00001fff56567589 */ /* 0x000fe200000e0000 */
[----:B------:R-:W-:Y:S02]  /*2920*/  @P2 FFMA.FTZ R98, R99, R97, R98 ;  /* 0x0000006163622223 */ /* 0x000fe40000010062 */
[----:B0-----:R-:W-:Y:S02]  /*2930*/  @P2 FADD.FTZ R95, R101, R96 ;  /* 0x00000060655f2221 */ /* 0x001fe40000010000 */
[----:B------:R-:W-:Y:S02]  /*2940*/  FMUL.FTZ R96, R92, R8 ;  /* 0x000000085c607220 */ /* 0x000fe40000410000 */
[----:B-----5:R-:W-:Y:S01]  /*2950*/  @P2 FADD.FTZ R97, R103, R98 ;  /* 0x0000006267612221 */ /* 0x020fe20000010000 */
        /* <DEDUP_REMOVED lines=32> */
[----:B------:R-:W-:Y:S02]  /*2b60*/  FMUL.FTZ R9, R68, R75 ;  /* 0x0000004b44097220 */ /* 0x000fe40000410000 */
[----:B------:R-:W-:-:S02]  /*2b70*/  FADD.FTZ R79, RZ, R8 ;  /* 0x00000008ff4f7221 */ /* 0x000fc40000010000 */
[----:B------:R-:W-:Y:S02]  /*2b80*/  FADD.FTZ R77, R88, R77 ;  /* 0x0000004d584d7221 */ /* 0x000fe40000010000 */
[----:B------:R-:W-:Y:S02]  /*2b90*/  FMUL.FTZ R8, R68, -R89 ;  /* 0x8000005944087220 */ /* 0x000fe40000410000 */
[----:B------:R-:W-:Y:S02]  /*2ba0*/  FFMA.FTZ R9, R72, R95, -R9 ;  /* 0x0000005f48097223 */ /* 0x000fe40000010809 */
[-C--:B------:R-:W-:Y:S02]  /*2bb0*/  FMUL.FTZ R68, R68, -R77.reuse ;  /* 0x8000004d44447220 */ /* 0x080fe40000410000 */
[----:B------:R-:W-:Y:S02]  /*2bc0*/  FFMA.FTZ R11, R72, R77, -R8 ;  /* 0x0000004d480b7223 */ /* 0x000fe40000010808 */
[----:B------:R-:W-:-:S02]  /*2bd0*/  FFMA.FTZ R99, R54, R69, R9 ;  /* 0x0000004536637223 */ /* 0x000fc40000010009 */
[----:B------:R-:W-:Y:S02]  /*2be0*/  FFMA.FTZ R68, R72, R89, R68 ;  /* 0x0000005948447223 */ /* 0x000fe40000010044 */
[----:B------:R-:W-:Y:S02]  /*2bf0*/  FADD.FTZ R90, R90, R11 ;  /* 0x0000000b5a5a7221 */ /* 0x000fe40000010000 */
[C---:B------:R-:W-:Y:S02]  /*2c00*/  FMUL.FTZ R9, R74.reuse, R79 ;  /* 0x0000004f4a097220 */ /* 0x040fe40000410000 */
[----:B------:R-:W-:Y:S02]  /*2c10*/  FMUL.FTZ R74, R74, R99 ;  /* 0x000000634a4a7220 */ /* 0x000fe40000410000 */
[----:B------:R-:W-:Y:S02]  /*2c20*/  FFMA.FTZ R8, R60, R95, RZ ;  /* 0x0000005f3c087223 */ /* 0x000fe400000100ff */
[----:B------:R-:W-:-:S02]  /*2c30*/  FADD.FTZ R97, -R91, R68 ;  /* 0x000000445b617221 */ /* 0x000fc40000010100 */
[----:B------:R-:W-:Y:S02]  /*2c40*/  FMUL.FTZ R22, R58, R90 ;  /* 0x0000005a3a167220 */ /* 0x000fe40000410000 */
[----:B------:R-:W-:Y:S02]  /*2c50*/  FFMA.FTZ R9, R76, R99, -R9 ;  /* 0x000000634c097223 */ /* 0x000fe40000010809 */
[----:B------:R-:W-:Y:S02]  /*2c60*/  FMUL.FTZ R68, R54, R77 ;  /* 0x0000004d36447220 */ /* 0x000fe40000410000 */
[----:B------:R-:W-:Y:S02]  /*2c70*/  FFMA.FTZ R74, R76, R79, R74 ;  /* 0x0000004f4c4a7223 */ /* 0x000fe4000001004a */
[----:B------:R-:W-:Y:S02]  /*2c80*/  FFMA.FTZ R101, R61, R99, R8 ;  /* 0x000000633d657223 */ /* 0x000fe40000010008 */
[----:B------:R-:W-:-:S02]  /*2c90*/  FFMA.FTZ R91, -R58, R67, R95 ;  /* 0x000000433a5b7223 */ /* 0x000fc4000001015f */
[----:B------:R-:W-:Y:S02]  /*2ca0*/  FMUL.FTZ R8, R58, R97 ;  /* 0x000000613a087220 */ /* 0x000fe40000410000 */
[----:B------:R-:W-:Y:S02]  /*2cb0*/  FMUL.FTZ R11, R75, R22 ;  /* 0x000000164b0b7220 */ /* 0x000fe40000410000 */
[----:B------:R-:W-:Y:S02]  /*2cc0*/  FFMA.FTZ R105, R56, R71, R9 ;  /* 0x0000004738697223 */ /* 0x000fe40000010009 */
[C---:B------:R-:W-:Y:S02]  /*2cd0*/  FFMA.FTZ R95, -R54.reuse, R69, R99 ;  /* 0x00000045365f7223 */ /* 0x040fe40000010163 */
[----:B------:R-:W-:Y:S02]  /*2ce0*/  FMUL.FTZ R72, R54, R89 ;  /* 0x0000005936487220 */ /* 0x000fe40000410000 */
[----:B------:R-:W-:-:S02]  /*2cf0*/  FMUL.FTZ R9, R79, R68 ;  /* 0x000000444f097220 */ /* 0x000fc40000410000 */
[----:B------:R-:W-:Y:S02]  /*2d00*/  FADD.FTZ R99, RZ, R74 ;  /* 0x0000004aff637221 */ /* 0x000fe40000010000 */
[-C--:B------:R-:W-:Y:S02]  /*2d10*/  FFMA.FTZ R11, R91, R8.reuse, -R11 ;  /* 0x000000085b0b7223 */ /* 0x080fe4000001080b */
[----:B------:R-:W-:Y:S02]  /*2d20*/  FMUL.FTZ R8, R75, R8 ;  /* 0x000000084b087220 */ /* 0x000fe40000410000 */
[-C--:B------:R-:W-:Y:S02]  /*2d30*/  FFMA.FTZ R74, R95, R72.reuse, -R9 ;  /* 0x000000485f4a7223 */ /* 0x080fe40000010809 */
[----:B------:R-:W-:Y:S02]  /*2d40*/  FMUL.FTZ R72, R79, R72 ;  /* 0x000000484f487220 */ /* 0x000fe40000410000 */
[----:B------:R-:W-:-:S02]  /*2d50*/  FMUL.FTZ R9, R70, R99 ;  /* 0x0000006346097220 */ /* 0x000fc40000410000 */
[-C--:B------:R-:W-:Y:S02]  /*2d60*/  FMUL.FTZ R70, R70, R105.reuse ;  /* 0x0000006946467220 */ /* 0x080fe40000410000 */
[----:B------:R-:W-:Y:S02]  /*2d70*/  FFMA.FTZ R8, R91, R22, R8 ;  /* 0x000000165b087223 */ /* 0x000fe40000010008 */
[----:B------:R-:W-:Y:S02]  /*2d80*/  FFMA.FTZ R103, R95, R68, R72 ;  /* 0x000000445f677223 */ /* 0x000fe40000010048 */
[C---:B------:R-:W-:Y:S02]  /*2d90*/  FFMA.FTZ R9, R66.reuse, R105, -R9 ;  /* 0x0000006942097223 */ /* 0x040fe40000010809 */
[----:B------:R-:W-:Y:S02]  /*2da0*/  FFMA.FTZ R72, R66, R99, R70 ;  /* 0x0000006342487223 */ /* 0x000fe40000010046 */
[----:B------:R-:W-:-:S02]  /*2db0*/  FADD.FTZ R8, RZ, R8 ;  /* 0x00000008ff087221 */ /* 0x000fc40000010000 */
[----:B------:R-:W-:Y:S02]  /*2dc0*/  FADD.FTZ R11, RZ, R11 ;  /* 0x0000000bff0b7221 */ /* 0x000fe40000010000 */
[----:B------:R-:W-:Y:S02]  /*2dd0*/  FFMA.FTZ R70, R62, R105, R101 ;  /* 0x000000693e467223 */ /* 0x000fe40000010065 */
[----:B------:R-:W-:Y:S02]  /*2de0*/  FMUL.FTZ R101, R56, R83 ;  /* 0x0000005338657220 */ /* 0x000fe40000410000 */
[----:B------:R-:W-:Y:S02]  /*2df0*/  FFMA.FTZ R78, R52, R73, R9 ;  /* 0x00000049344e7223 */ /* 0x000fe40000010009 */
[----:B------:R-:W-:Y:S02]  /*2e00*/  FADD.FTZ R8, R8, R103 ;  /* 0x0000006708087221 */ /* 0x000fe40000010000 */
        /* <DEDUP_REMOVED lines=65> */
[C---:B------:R-:W-:Y:S02]  /*3220*/  FMUL.FTZ R6, R80.reuse, R5 ;  /* 0x0000000550067220 */ /* 0x040fe40000410000 */
        /* <DEDUP_REMOVED lines=8> */
[----:B------:R-:W-:Y:S02]  /*32b0*/  FFMA.FTZ R81, R2, R87, -R74 ;  /* 0x0000005702517223 */ /* 0x000fe4000001084a */
[----:B-1----:R-:W-:Y:S02]  /*32c0*/  @!P0 FADD.FTZ R9, R9, R78 ;  /* 0x0000004e09098221 */ /* 0x002fe40000010000 */
[----:B------:R-:W-:Y:S01]  /*32d0*/  SHFL.DOWN PT, R78, R11, 0x10, 0x1f ;  /* 0x0a001f000b4e7f89 */ /* 0x000fe200000e0000 */
[----:B--2---:R-:W-:Y:S01]  /*32e0*/  @!P0 FADD.FTZ R8, R8, R107 ;  /* 0x0000006b08088221 */ /* 0x004fe20000010000 */
[----:B------:R-:W-:Y:S01]  /*32f0*/  ISETP.GT.AND P0, PT, R32, 0xf, PT ;  /* 0x0000000f2000780c */ /* 0x000fe20003f04270 */
[----:B------:R-:W-:Y:S01]  /*3300*/  FADD.FTZ R7, R86, R7 ;  /* 0x0000000756077221 */ /* 0x000fe20000010000 */
[----:B------:R-:W0:Y:S01]  /*3310*/  SHFL.DOWN PT, R107, R10, 0x10, 0x1f ;  /* 0x0a001f000a6b7f89 */ /* 0x000e2200000e0000 */
[----:B------:R-:W-:-:S02]  /*3320*/  FMUL.FTZ R81, R72, R81 ;  /* 0x0000005148517220 */ /* 0x000fc40000410000 */
[C---:B------:R-:W-:Y:S01]  /*3330*/  FMUL.FTZ R74, R3.reuse, R83 ;  /* 0x00000053034a7220 */ /* 0x040fe20000410000 */
[----:B------:R-:W1:Y:S01]  /*3340*/  SHFL.DOWN PT, R76, R9, 0x10, 0x1f ;  /* 0x0a001f00094c7f89 */ /* 0x000e6200000e0000 */
[C---:B------:R-:W-:Y:S02]  /*3350*/  FMUL.FTZ R72, R3.reuse, R77 ;  /* 0x0000004d03487220 */ /* 0x040fe40000410000 */
[C---:B------:R-:W-:Y:S01]  /*3360*/  FFMA.FTZ R74, R2.reuse, R23, -R74 ;  /* 0x00000017024a7223 */ /* 0x040fe2000001084a */
[----:B------:R-:W2:Y:S01]  /*3370*/  SHFL.DOWN PT, R105, R8, 0x10, 0x1f ;  /* 0x0a001f0008697f89 */ /* 0x000ea200000e0000 */
[----:B------:R-:W-:Y:S02]  /*3380*/  FFMA.FTZ R72, R2, R89, -R72 ;  /* 0x0000005902487223 */ /* 0x000fe40000010848 */
[C---:B------:R-:W-:Y:S01]  /*3390*/  FMUL.FTZ R87, R3.reuse, R87 ;  /* 0x0000005703577220 */ /* 0x040fe20000410000 */
[----:B------:R3:W-:Y:S01]  /*33a0*/  @!P2 STS.128 [UR4+0x1660], R4 ;  /* 0x00166004ff00a988 */ /* 0x0007e20008000c04 */
[----:B------:R-:W-:-:S02]  /*33b0*/  FMUL.FTZ R23, R3, R23 ;  /* 0x0000001703177220 */ /* 0x000fc40000410000 */
[----:B------:R-:W-:Y:S02]  /*33c0*/  FMUL.FTZ R89, R3, R89 ;  /* 0x0000005903597220 */ /* 0x000fe40000410000 */
[C---:B------:R-:W-:Y:S02]  /*33d0*/  FFMA.FTZ R87, R2.reuse, R85, R87 ;  /* 0x0000005502577223 */ /* 0x040fe40000010057 */
[----:B------:R-:W-:Y:S02]  /*33e0*/  FFMA.FTZ R23, R2, R83, R23 ;  /* 0x0000005302177223 */ /* 0x000fe40000010017 */
[----:B------:R-:W-:Y:S02]  /*33f0*/  FMUL.FTZ R74, R99, R74 ;  /* 0x0000004a634a7220 */ /* 0x000fe40000410000 */
[----:B------:R-:W-:Y:S02]  /*3400*/  FMUL.FTZ R72, R79, R72 ;  /* 0x000000484f487220 */ /* 0x000fe40000410000 */
[----:B0-----:R-:W-:-:S02]  /*3410*/  @!P0 FADD.FTZ R10, R10, R107 ;  /* 0x0000006b0a0a8221 */ /* 0x001fc40000010000 */
[CC--:B---3--:R-:W-:Y:S02]  /*3420*/  FMUL.FTZ R4, R3.reuse, R90.reuse ;  /* 0x0000005a03047220 */ /* 0x0c8fe40000410000 */
[-C--:B------:R-:W-:Y:S02]  /*3430*/  FMUL.FTZ R3, R3, R97.reuse ;  /* 0x0000006103037220 */ /* 0x080fe40000410000 */
[C---:B------:R-:W-:Y:S02]  /*3440*/  FFMA.FTZ R4, R2.reuse, R97, -R4 ;  /* 0x0000006102047223 */ /* 0x040fe40000010804 */
[C---:B------:R-:W-:Y:S02]  /*3450*/  FFMA.FTZ R6, R2.reuse, R77, R89 ;  /* 0x0000004d02067223 */ /* 0x040fe40000010059 */
[----:B------:R-:W-:Y:S02]  /*3460*/  FFMA.FTZ R2, R2, R90, R3 ;  /* 0x0000005a02027223 */ /* 0x000fe40000010003 */
[----:B------:R-:W-:-:S02]  /*3470*/  FMUL.FTZ R4, R75, R4 ;  /* 0x000000044b047220 */ /* 0x000fc40000410000 */
        /* <DEDUP_REMOVED lines=27> */
.L_x_13809:
[----:B0-----:R-:W-:Y:S05]  /*3630*/  BSYNC B0 ;  /* 0x0000000000007941 */ /* 0x001fea0003800000 */
.L_x_13808:
        /* <DEDUP_REMOVED lines=21> */
.L_x_13795:
[----:B------:R-:W0:Y:S01]  /*3790*/  F2F.BF16.F32 R2, R49 ;  /* 0x0000003100027304 */ /* 0x000e220000202000 */
[----:B------:R-:W-:Y:S01]  /*37a0*/  BAR.SYNC.DEFER_BLOCKING 0x0 ;  /* 0x0000000000007b1d */ /* 0x000fe20000010000 */
[----:B------:R-:W-:Y:S01]  /*37b0*/  IMAD R4, R28, c[0x0][0x2d8], RZ ;  /* 0x0000b6001c047a24 */ /* 0x000fe200078e02ff */
[----:B------:R-:W-:Y:S01]  /*37c0*/  ISETP.GT.AND P3, PT, R33, 0x1, PT ;  /* 0x000000012100780c */ /* 0x000fe20003f64270 */
[----:B------:R-:W-:Y:S01]  /*37d0*/  IMAD R23, R25, c[0x0][0x2e0], RZ ;  /* 0x0000b80019177a24 */ /* 0x000fe200078e02ff */
[----:B------:R-:W-:Y:S01]  /*37e0*/  IADD3 R34, P1, R34, -0x100, RZ ;  /* 0xffffff0022227810 */ /* 0x000fe20007f3e0ff */
[----:B------:R-:W-:Y:S01]  /*37f0*/  IMAD R15, R27, c[0x0][0x2dc], R4 ;  /* 0x0000b7001b0f7a24 */ /* 0x000fe200078e0204 */
[----:B------:R-:W-:Y:S01]  /*3800*/  IADD3 R38, P2, R38, -0x100, RZ ;  /* 0xffffff0026267810 */ /* 0x000fe20007f5e0ff */
[----:B------:R-:W-:Y:S01]  /*3810*/  F2F.BF16.F32 R50, R50 ;  /* 0x0000003200327304 */ /* 0x000fe20000202000 */
[----:B------:R-:W-:Y:S01]  /*3820*/  IMAD R23, R0, c[0x0][0x2e4], R23 ;  /* 0x0000b90000177a24 */ /* 0x000fe200078e0217 */
[----:B------:R-:W-:Y:S01]  /*3830*/  IADD3 R33, R33, -0x1, RZ ;  /* 0xffffffff21217810 */ /* 0x000fe20007ffe0ff */
[----:B------:R-:W-:Y:S01]  /*3840*/  IMAD R14, R28, c[0x0][0x2f8], RZ ;  /* 0x0000be001c0e7a24 */ /* 0x000fe200078e02ff */
[----:B------:R-:W-:Y:S01]  /*3850*/  IADD3.X R35, R35, -0x1, RZ, P1, !PT ;  /* 0xffffffff23237810 */ /* 0x000fe20000ffe4ff */
[----:B------:R-:W-:Y:S01]  /*3860*/  FADD.FTZ R30, R30, R53 ;  /* 0x000000351e1e7221 */ /* 0x000fe20000010000 */
[----:B------:R-:W-:-:S02]  /*3870*/  IADD3.X R39, R39, -0x1, RZ, P2, !PT ;  /* 0xffffffff27277810 */ /* 0x000fc400017fe4ff */
[----:B------:R-:W1:Y:S01]  /*3880*/  F2F.BF16.F32 R5, R48 ;  /* 0x0000003000057304 */ /* 0x000e620000202000 */
[----:B0-----:R-:W-:-:S04]  /*3890*/  IMAD.WIDE.U32 R2, R2, 0x10000, RZ ;  /* 0x0001000002027825 */ /* 0x001fc800078e00ff */
[----:B------:R-:W-:-:S03]  /*38a0*/  FADD.FTZ R30, R30, R55 ;  /* 0x000000371e1e7221 */ /* 0x000fc60000010000 */
[----:B------:R-:W0:Y:S01]  /*38b0*/  F2F.BF16.F32 R51, R51 ;  /* 0x0000003300337304 */ /* 0x000e220000202000 */
[----:B------:R-:W-:-:S04]  /*38c0*/  FADD.FTZ R30, R30, R57 ;  /* 0x000000391e1e7221 */ /* 0x000fc80000010000 */
[----:B------:R-:W-:Y:S01]  /*38d0*/  FADD.FTZ R30, R30, R59 ;  /* 0x0000003b1e1e7221 */ /* 0x000fe20000010000 */
[----:B-1----:R-:W-:Y:S02]  /*38e0*/  PRMT R5, R50, 0x5410, R5 ;  /* 0x0000541032057816 */ /* 0x002fe40000000005 */
[----:B------:R-:W1:Y:S02]  /*38f0*/  F2F.BF16.F32 R9, R55 ;  /* 0x0000003700097304 */ /* 0x000e640000202000 */
[----:B------:R-:W-:Y:S01]  /*3900*/  LOP3.LUT R7, R5, R3, RZ, 0xfc, !PT ;  /* 0x0000000305077212 */ /* 0x000fe200078efcff */
[----:B------:R-:W-:Y:S01]  /*3910*/  IMAD.WIDE.U32 R4, R27, c[0x0][0x2d8], R12 ;  /* 0x0000b6001b047a25 */ /* 0x000fe200078e000c */
[----:B0-----:R-:W-:-:S04]  /*3920*/  LOP3.LUT R6, R2, R51, RZ, 0xfc, !PT ;  /* 0x0000003302067212 */ /* 0x001fc800078efcff */
[----:B------:R-:W-:Y:S01]  /*3930*/  F2F.BF16.F32 R10, R57 ;  /* 0x00000039000a7304 */ /* 0x000fe20000202000 */
[----:B------:R-:W-:Y:S01]  /*3940*/  IADD3 R5, R5, R15, RZ ;  /* 0x0000000f05057210 */ /* 0x000fe20007ffe0ff */
[----:B------:R0:W-:Y:S01]  /*3950*/  STS.64 [R32.X8], R6 ;  /* 0x0000000620007388 */ /* 0x0001e20000008a00 */
[----:B------:R-:W-:-:S06]  /*3960*/  NOP ;  /* 0x0000000000007918 */ /* 0x000fcc0000000000 */
[----:B------:R-:W2:Y:S01]  /*3970*/  LDS.64 R2, [R32.X8] ;  /* 0x0000000020027984 */ /* 0x000ea20000008a00 */
[----:B------:R-:W3:Y:S01]  /*3980*/  F2F.BF16.F32 R11, R59 ;  /* 0x0000003b000b7304 */ /* 0x000ee20000202000 */
[----:B0-----:R-:W-:-:S07]  /*3990*/  IMAD.WIDE.U32 R6, R0, c[0x0][0x2e0], R4 ;  /* 0x0000b80000067a25 */ /* 0x001fce00078e0004 */
[----:B------:R-:W0:Y:S01]  /*39a0*/  F2F.BF16.F32 R15, R53 ;  /* 0x00000035000f7304 */ /* 0x000e220000202000 */
[----:B------:R-:W-:Y:S01]  /*39b0*/  IADD3 R7, R7, R23, RZ ;  /* 0x0000001707077210 */ /* 0x000fe20007ffe0ff */
[----:B-1----:R-:W-:Y:S01]  /*39c0*/  IMAD.WIDE.U32 R4, R9, 0x10000, RZ ;  /* 0x0001000009047825 */ /* 0x002fe200078e00ff */
[----:B------:R-:W-:-:S04]  /*39d0*/  LEA R8, P0, R6, c[0x0][0x330], 0x1 ;  /* 0x0000cc0006087a11 */ /* 0x000fc800078008ff */
[----:B------:R-:W-:Y:S02]  /*39e0*/  LEA.HI.X R9, R6, c[0x0][0x334], R7, 0x1, P0 ;  /* 0x0000cd0006097a11 */ /* 0x000fe400000f0c07 */
[----:B---3--:R-:W-:-:S04]  /*39f0*/  PRMT R11, R10, 0x5410, R11 ;  /* 0x000054100a0b7816 */ /* 0x008fc8000000000b */
[----:B------:R-:W-:Y:S02]  /*3a00*/  LOP3.LUT R11, R11, R5, RZ, 0xfc, !PT ;  /* 0x000000050b0b7212 */ /* 0x000fe400078efcff */
[----:B0-----:R-:W-:Y:S01]  /*3a10*/  LOP3.LUT R10, R4, R15, RZ, 0xfc, !PT ;  /* 0x0000000f040a7212 */ /* 0x001fe200078efcff */
[----:B------:R-:W-:-:S04]  /*3a20*/  IMAD.WIDE R4, R31, 0x8, R8 ;  /* 0x000000081f047825 */ /* 0x000fc800078e0208 */
[----:B------:R-:W-:-:S04]  /*3a30*/  IMAD.WIDE.U32 R8, R27, c[0x0][0x2f8], R12 ;  /* 0x0000be001b087a25 */ /* 0x000fc800078e000c */
[----:B------:R-:W-:Y:S02]  /*3a40*/  IMAD R13, R27, c[0x0][0x2fc], R14 ;  /* 0x0000bf001b0d7a24 */ /* 0x000fe400078e020e */
[----:B------:R-:W-:-:S03]  /*3a50*/  IMAD R15, R25, c[0x0][0x300], RZ ;  /* 0x0000c000190f7a24 */ /* 0x000fc600078e02ff */
[----:B------:R-:W-:Y:S01]  /*3a60*/  IADD3 R9, R9, R13, RZ ;  /* 0x0000000d09097210 */ /* 0x000fe20007ffe0ff */
[----:B--2---:R0:W-:Y:S01]  /*3a70*/  STG.E.64 [R4.64], R2 ;  /* 0x0000000204007986 */ /* 0x0041e2000c101b06 */
[----:B------:R-:W-:-:S03]  /*3a80*/  IMAD R15, R0, c[0x0][0x304], R15 ;  /* 0x0000c100000f7a24 */ /* 0x000fc600078e020f */
[----:B------:R-:W-:Y:S01]  /*3a90*/  BAR.SYNC.DEFER_BLOCKING 0x0 ;  /* 0x0000000000007b1d */ /* 0x000fe20000010000 */
        /* <DEDUP_REMOVED lines=13> */
.L_x_13793:
        /* <DEDUP_REMOVED lines=24> */
.L_x_13813:
[----:B0-----:R-:W-:Y:S05]  /*3cf0*/  BSYNC B0 ;  /* 0x0000000000007941 */ /* 0x001fea0003800000 */
.L_x_13812:
        /* <DEDUP_REMOVED lines=23> */
.L_x_13815:
[----:B------:R-:W1:Y:S02]  /*3e70*/  S2R R21, SR_TID.X ;  /* 0x0000000000157919 */ /* 0x000e640000002100 */
.L_x_13816:
[----:B0-----:R-:W-:Y:S05]  /*3e80*/  BSYNC B0 ;  /* 0x0000000000007941 */ /* 0x001fea0003800000 */
.L_x_13814:
        /* <DEDUP_REMOVED lines=22> */
.L_x_13817:
        /* <DEDUP_REMOVED lines=64> */
.L_x_13818:
        /* <DEDUP_REMOVED lines=9> */
.L_x_14769:


//--------------------- .text._Z25selective_scan_bwd_kernelI32Selective_Scan_bwd_kernel_traitsILi32ELi4ELb1ELb0ELb0ELb1ELb0EN3c108BFloat16ENS1_7complexIfEEEEv12SSMParamsBwd --------------------------
	.section	.text._Z25selective_scan_bwd_kernelI32Selective_Scan_bwd_kernel_traitsILi32ELi4ELb1ELb0ELb0ELb1ELb0EN3c108BFloat16ENS1_7complexIfEEEEv12SSMParamsBwd,"ax",@progbits
	.sectioninfo	@"SHI_REGISTERS=120"
	.align	128
        .global         _Z25selective_scan_bwd_kernelI32Selective_Scan_bwd_kernel_traitsILi32ELi4ELb1ELb0ELb0ELb1ELb0EN3c108BFloat16ENS1_7complexIfEEEEv12SSMParamsBwd
        .type           _Z25selective_scan_bwd_kernelI32Selective_Scan_bwd_kernel_traitsILi32ELi4ELb1ELb0ELb0ELb1ELb0EN3c108BFloat16ENS1_7complexIfEEEEv12SSMParamsBwd,@function
        .size           _Z25selective_scan_bwd_kernelI32Selective_Scan_bwd_kernel_traitsILi32ELi4ELb1ELb0ELb0ELb1ELb0EN3c108BFloat16ENS1_7complexIfEEEEv12SSMParamsBwd,(.L_x_14770 - _Z25selective_scan_bwd_kernelI32Selective_Scan_bwd_kernel_traitsILi32ELi4ELb1ELb0ELb0ELb1ELb0EN3c108BFloat16ENS1_7complexIfEEEEv12SSMParamsBwd)
        .other          _Z25selective_scan_bwd_kernelI32Selective_Scan_bwd_kernel_traitsILi32ELi4ELb1ELb0ELb0ELb1ELb0EN3c108BFloat16ENS1_7complexIfEEEEv12SSMParamsBwd,@"STO_CUDA_ENTRY STV_DEFAULT"
_Z25selective_scan_bwd_kernelI32Selective_Scan_bwd_kernel_traitsILi32ELi4ELb1ELb0ELb0ELb1ELb0EN3c108BFloat16ENS1_7complexIfEEEEv12SSMParamsBwd:
.text._Z25selective_scan_bwd_kernelI32Selective_Scan_bwd_kernel_traitsILi32ELi4ELb1ELb0ELb0ELb1ELb0EN3c108BFloat16ENS1_7complexIfEEEEv12SSMParamsBwd:
        /* <DEDUP_REMOVED lines=16> */
[----:B------:R-:W-:Y:S01]  /*0100*/  @P1 LEA R10, P3, R52, c[0x0][0x250], 0x2 ;  /* 0x00009400340a1a11 */ /* 0x000fe200078610ff */
[----:B------:R-:W-:Y:S01]  /*0110*/  IMAD R17, R44, c[0x0][0x278], RZ ;  /* 0x00009e002c117a24 */ /* 0x000fe200078e02ff */
[--C-:B------:R-:W-:Y:S01]  /*0120*/  @P0 LEA.HI.X R9, R52, c[0x0][0x23c], R51.reuse, 0x2, P2 ;  /* 0x00008f0034090a11 */ /* 0x100fe200010f1433 */
[----:B------:R-:W-:Y:S01]  /*0130*/  IMAD.WIDE.U32 R4, R46, c[0x0][0x1e0], RZ ;  /* 0x000078002e047a25 */ /* 0x000fe200078e00ff */
[----:B------:R-:W-:Y:S02]  /*0140*/  MOV R0, c[0x0][0x174] ;  /* 0x00005d0000007a02 */ /* 0x000fe40000000f00 */
[----:B------:R-:W-:Y:S01]  /*0150*/  @P1 LEA.HI.X R11, R52, c[0x0][0x254], R51, 0x2, P3 ;  /* 0x00009500340b1a11 */ /* 0x000fe200018f1433 */
[C---:B------:R-:W-:Y:S01]  /*0160*/  IMAD R13, R46.reuse, c[0x0][0x1d4], R7 ;  /* 0x000075002e0d7a24 */ /* 0x040fe200078e0207 */
[----:B------:R0:W5:Y:S01]  /*0170*/  @P0 LDG.E R50, [R8.64] ;  /* 0x0000000608320981 */ /* 0x000162000c1e1900 */
[----:B------:R-:W-:-:S02]  /*0180*/  IMAD R15, R46, c[0x0][0x1e4], R15 ;  /* 0x000079002e0f7a24 */ /* 0x000fc400078e020f */
[----:B------:R-:W-:-:S04]  /*0190*/  IMAD.WIDE.U32 R6, R46, c[0x0][0x278], RZ ;  /* 0x00009e002e067a25 */ /* 0x000fc800078e00ff */
[----:B------:R-:W-:Y:S01]  /*01a0*/  IMAD R17, R46, c[0x0][0x27c], R17 ;  /* 0x00009f002e117a24 */ /* 0x000fe200078e0211 */
[----:B------:R-:W-:Y:S01]  /*01b0*/  IADD3 R3, R3, R13, RZ ;  /* 0x0000000d03037210 */ /* 0x000fe20007ffe0ff */
[----:B------:R1:W5:Y:S01]  /*01c0*/  @P1 LDG.E R48, [R10.64] ;  /* 0x000000060a301981 */ /* 0x000362000c1e1900 */
[----:B------:R-:W-:Y:S01]  /*01d0*/  IADD3 R5, R5, R15, RZ ;  /* 0x0000000f05057210 */ /* 0x000fe20007ffe0ff */
[----:B------:R-:W-:Y:S01]  /*01e0*/  IMAD R13, R51, c[0x0][0x1d8], RZ ;  /* 0x00007600330d7a24 */ /* 0x000fe200078e02ff */
[----:B------:R-:W-:Y:S01]  /*01f0*/  IADD3 R7, R7, R17, RZ ;  /* 0x0000001107077210 */ /* 0x000fe20007ffe0ff */
[----:B------:R-:W-:Y:S01]  /*0200*/  IMAD.WIDE.U32 R2, R52, c[0x0][0x1d8], R2 ;  /* 0x0000760034027a25 */ /* 0x000fe200078e0002 */
[C---:B0-----:R-:W-:Y:S01]  /*0210*/  LEA R9, R0.reuse, 0xffffff80, 0x7 ;  /* 0xffffff8000097811 */ /* 0x041fe200078e38ff */
[----:B------:R-:W-:Y:S01]  /*0220*/  HFMA2.MMA R53, -RZ, RZ, 0, 0 ;  /* 0x00000000ff357435 */ /* 0x000fe200000001ff */
[----:B------:R-:W-:Y:S01]  /*0230*/  ISETP.GE.AND P3, PT, R0, 0x1, PT ;  /* 0x000000010000780c */ /* 0x000fe20003f66270 */
[----:B------:R-:W-:Y:S01]  /*0240*/  IMAD.WIDE.U32 R4, R52, c[0x0][0x1e8], R4 ;  /* 0x00007a0034047a25 */ /* 0x000fe200078e0004 */
[----:B------:R-:W-:-:S02]  /*0250*/  IADD3 R38, P0, R9, R2, RZ ;  /* 0x0000000209267210 */ /* 0x000fc40007f1e0ff */
[----:B-1----:R-:W-:Y:S01]  /*0260*/  SHF.R.S32.HI R11, RZ, 0x1f, R9 ;  /* 0x0000001fff0b7819 */ /* 0x002fe20000011409 */
[----:B------:R-:W-:Y:S01]  /*0270*/  IMAD R17, R51, c[0x0][0x280], RZ ;  /* 0x0000a00033117a24 */ /* 0x000fe200078e02ff */
[----:B------:R-:W-:Y:S01]  /*0280*/  IADD3 R36, P1, R9, R4, RZ ;  /* 0x0000000409247210 */ /* 0x000fe20007f3e0ff */
[----:B------:R-:W-:Y:S01]  /*0290*/  IMAD.WIDE.U32 R6, R52, c[0x0][0x280], R6 ;  /* 0x0000a00034067a25 */ /* 0x000fe200078e0006 */
[----:B------:R-:W-:-:S03]  /*02a0*/  MOV R42, RZ ;  /* 0x000000ff002a7202 */ /* 0x000fc60000000f00 */
[----:B------:R-:W-:Y:S01]  /*02b0*/  IMAD R15, R51, c[0x0][0x1e8], RZ ;  /* 0x00007a00330f7a24 */ /* 0x000fe200078e02ff */
[----:B------:R-:W-:Y:S01]  /*02c0*/  IADD3 R9, P2, R9, R6, RZ ;  /* 0x0000000609097210 */ /* 0x000fe20007f5e0ff */
[C---:B------:R-:W-:Y:S02]  /*02d0*/  IMAD R17, R52.reuse, c[0x0][0x284], R17 ;  /* 0x0000a10034117a24 */ /* 0x040fe400078e0211 */
[C---:B------:R-:W-:Y:S01]  /*02e0*/  IMAD R13, R52.reuse, c[0x0][0x1dc], R13 ;  /* 0x00007700340d7a24 */ /* 0x040fe200078e020d */
[----:B------:R-:W-:Y:S01]  /*02f0*/  LEA R35, P4, R9, c[0x0][0x308], 0x1 ;  /* 0x0000c20009237a11 */ /* 0x000fe200078808ff */
[C---:B------:R-:W-:Y:S01]  /*0300*/  IMAD R15, R52.reuse, c[0x0][0x1ec], R15 ;  /* 0x00007b00340f7a24 */ /* 0x040fe200078e020f */
[----:B------:R-:W-:Y:S01]  /*0310*/  IADD3.X R6, R11, R7, R17, P2, !PT ;  /* 0x000000070b067210 */ /* 0x000fe200017fe411 */
[----:B------:R-:W-:Y:S01]  /*0320*/  IMAD R7, R51, c[0x0][0x2a8], RZ ;  /* 0x0000aa0033077a24 */ /* 0x000fe200078e02ff */
[----:B------:R-:W-:Y:S01]  /*0330*/  ISETP.NE.U32.AND P2, PT, RZ, c[0x0][0x260], PT ;  /* 0x00009800ff007a0c */ /* 0x000fe20003f45070 */
[----:B------:R-:W-:Y:S01]  /*0340*/  IMAD.WIDE.U32 R24, R52, c[0x0][0x198], RZ ;  /* 0x0000660034187a25 */ /* 0x000fe200078e00ff */
[----:B------:R-:W-:-:S02]  /*0350*/  IADD3.X R3, R11, R3, R13, P0, !PT ;  /* 0x000000030b037210 */ /* 0x000fc400007fe40d */
[----:B------:R-:W-:Y:S01]  /*0360*/  IADD3.X R5, R11, R5, R15, P1, !PT ;  /* 0x000000050b057210 */ /* 0x000fe20000ffe40f */
[----:B------:R-:W-:Y:S01]  /*0370*/  CS2R R12, SRZ ;  /* 0x00000000000c7805 */ /* 0x000fe2000001ff00 */
[----:B------:R-:W-:Y:S01]  /*0380*/  LEA R39, P0, R38, c[0x0][0x240], 0x1 ;  /* 0x0000900026277a11 */ /* 0x000fe200078008ff */
[----:B------:R-:W-:Y:S01]  /*0390*/  CS2R R14, SRZ ;  /* 0x00000000000e7805 */ /* 0x000fe2000001ff00 */
[----:B------:R-:W-:Y:S01]  /*03a0*/  LEA R37, P1, R36, c[0x0][0x248], 0x1 ;  /* 0x0000920024257a11 */ /* 0x000fe200078208ff */
[----:B------:R-:W-:Y:S01]  /*03b0*/  IMAD.WIDE.U32 R22, R52, c[0x0][0x2c8], RZ ;  /* 0x0000b20034167a25 */ /* 0x000fe200078e00ff */
[----:B------:R-:W-:Y:S02]  /*03c0*/  ISETP.NE.AND.EX P2, PT, RZ, c[0x0][0x264], PT, P2 ;  /* 0x00009900ff007a0c */ /* 0x000fe40003f45320 */
[----:B------:R-:W-:Y:S01]  /*03d0*/  LEA.HI.X R38, R38, c[0x0][0x244], R3, 0x1, P0 ;  /* 0x0000910026267a11 */ /* 0x000fe200000f0c03 */
[C---:B------:R-:W-:Y:S01]  /*03e0*/  IMAD R3, R51.reuse, c[0x0][0x198], RZ ;  /* 0x0000660033037a24 */ /* 0x040fe200078e02ff */
[----:B------:R-:W-:Y:S01]  /*03f0*/  LEA.HI.X R36, R36, c[0x0][0x24c], R5, 0x1, P1 ;  /* 0x0000930024247a11 */ /* 0x000fe200008f0c05 */
[----:B------:R-:W-:Y:S01]  /*0400*/  IMAD R5, R51, c[0x0][0x2c8], RZ ;  /* 0x0000b20033057a24 */ /* 0x000fe200078e02ff */
[----:B------:R-:W-:Y:S01]  /*0410*/  ISETP.NE.U32.AND P0, PT, RZ, c[0x0][0x328], PT ;  /* 0x0000ca00ff007a0c */ /* 0x000fe20003f05070 */
[----:B------:R-:W-:Y:S01]  /*0420*/  IMAD.WIDE.U32 R20, R52, c[0x0][0x2a8], RZ ;  /* 0x0000aa0034147a25 */ /* 0x000fe200078e00ff */
[----:B------:R-:W-:-:S02]  /*0430*/  ISETP.NE.U32.AND P1, PT, RZ, c[0x0][0x348], PT ;  /* 0x0000d200ff007a0c */ /* 0x000fc40003f25070 */
[----:B------:R-:W-:Y:S01]  /*0440*/  ISETP.NE.AND.EX P0, PT, RZ, c[0x0][0x32c], PT, P0 ;  /* 0x0000cb00ff007a0c */ /* 0x000fe20003f05300 */
[----:B------:R-:W-:Y:S01]  /*0450*/  IMAD.WIDE.U32 R18, R52, c[0x0][0x288], RZ ;  /* 0x0000a20034127a25 */ /* 0x000fe200078e00ff */
[----:B------:R-:W-:Y:S02]  /*0460*/  ISETP.NE.AND.EX P1, PT, RZ, c[0x0][0x34c], PT, P1 ;  /* 0x0000d300ff007a0c */ /* 0x000fe40003f25310 */
[----:B------:R-:W-:Y:S01]  /*0470*/  LEA.HI.X R33, R9, c[0x0][0x30c], R6, 0x1, P4 ;  /* 0x0000c30009217a11 */ /* 0x000fe200020f0c06 */
[----:B------:R-:W-:Y:S01]  /*0480*/  @P2 IMAD R0, R46, c[0x0][0x164], R52 ;  /* 0x000059002e002a24 */ /* 0x000fe200078e0234 */
[----:B------:R-:W-:Y:S01]  /*0490*/  @P2 MOV R17, 0x10 ;  /* 0x0000001000112802 */ /* 0x000fe20000000f00 */
[----:B------:R-:W-:Y:S02]  /*04a0*/  IMAD R9, R51, c[0x0][0x288], RZ ;  /* 0x0000a20033097a24 */ /* 0x000fe400078e02ff */
[----:B------:R-:W-:Y:S02]  /*04b0*/  @P2 IMAD R0, R0, c[0x0][0x174], RZ ;  /* 0x00005d0000002a24 */ /* 0x000fe400078e02ff */
[----:B------:R-:W-:-:S02]  /*04c0*/  IMAD R3, R52, c[0x0][0x19c], R3 ;  /* 0x0000670034037a24 */ /* 0x000fc400078e0203 */
[----:B------:R-:W-:Y:S01]  /*04d0*/  @P2 IMAD R0, R0, c[0x0][0x16c], RZ ;  /* 0x00005b0000002a24 */ /* 0x000fe200078e02ff */
[C---:B------:R-:W-:Y:S01]  /*04e0*/  @P0 LEA R14, P4, R52.reuse, c[0x0][0x328], 0x2 ;  /* 0x0000ca00340e0a11 */ /* 0x040fe200078810ff */
[C---:B------:R-:W-:Y:S01]  /*04f0*/  IMAD R5, R52.reuse, c[0x0][0x2cc], R5 ;  /* 0x0000b30034057a24 */ /* 0x040fe200078e0205 */
[C---:B------:R-:W-:Y:S01]  /*0500*/  @P1 LEA R12, P5, R52.reuse, c[0x0][0x348], 0x2 ;  /* 0x0000d200340c1a11 */ /* 0x040fe200078a10ff */
[C---:B------:R-:W-:Y:S01]  /*0510*/  IMAD R7, R52.reuse, c[0x0][0x2ac], R7 ;  /* 0x0000ab0034077a24 */ /* 0x040fe200078e0207 */
[C---:B------:R-:W-:Y:S01]  /*0520*/  @P0 LEA.HI.X R15, R52.reuse, c[0x0][0x32c], R51, 0x2, P4 ;  /* 0x0000cb00340f0a11 */ /* 0x040fe200020f1433 */
[C---:B------:R-:W-:Y:S01]  /*0530*/  IMAD R9, R52.reuse, c[0x0][0x28c], R9 ;  /* 0x0000a30034097a24 */ /* 0x040fe200078e0209 */
[----:B------:R-:W-:Y:S01]  /*0540*/  @P1 LEA.HI.X R13, R52, c[0x0][0x34c], R51, 0x2, P5 ;  /* 0x0000d300340d1a11 */ /* 0x000fe200028f1433 */
[----:B------:R-:W-:Y:S01]  /*0550*/  @P2 IMAD.WIDE R16, R0, R17, c[0x0][0x260] ;  /* 0x0000980000102625 */ /* 0x000fe200078e0211 */
[----:B------:R-:W-:Y:S01]  /*0560*/  IADD3 R49, R25, R3, RZ ;  /* 0x0000000319317210 */ /* 0x000fe20007ffe0ff */
[----:B------:R-:W-:Y:S01]  /*0570*/  @!P2 CS2R R16, SRZ ;  /* 0x000000000010a805 */ /* 0x000fe2000001ff00 */
[----:B------:R-:W-:-:S02]  /*0580*/  IADD3 R47, R23, R5, RZ ;  /* 0x00000005172f7210 */ /* 0x000fc40007ffe0ff */
[----:B------:R-:W-:Y:S02]  /*0590*/  IADD3 R45, R21, R7, RZ ;  /* 0x00000007152d7210 */ /* 0x000fe40007ffe0ff */
[----:B------:R-:W-:Y:S01]  /*05a0*/  IADD3 R43, R19, R9, RZ ;  /* 0x00000009132b7210 */ /* 0x000fe20007ffe0ff */
[----:B------:R-:W-:Y:S05]  /*05b0*/  @!P3 BRA `(.L_x_13819) ;  /* 0x00003a100000b947 */ /* 0x000fea0003800000 */
[----:B------:R-:W0:Y:S01]  /*05c0*/  S2R R41, SR_TID.X ;  /* 0x0000000000297919 */ /* 0x000e220000002100 */
[----:B------:R-:W-:Y:S02]  /*05d0*/  MOV R31, c[0x0][0x174] ;  /* 0x00005d00001f7a02 */ /* 0x000fe40000000f00 */
[----:B------:R-:W-:Y:S01]  /*05e0*/  MOV R42, RZ ;  /* 0x000000ff002a7202 */ /* 0x000fe20000000f00 */
[----:B------:R-:W1:Y:S01]  /*05f0*/  S2R R40, SR_LANEID ;  /* 0x0000000000287919 */ /* 0x000e620000000000 */
[----:B------:R-:W-:Y:S02]  /*0600*/  MOV R53, RZ ;  /* 0x000000ff00357202 */ /* 0x000fe40000000f00 */
[----:B0-----:R-:W-:-:S02]  /*0610*/  LOP3.LUT R96, R41, 0x1f, RZ, 0xc0, !PT ;  /* 0x0000001f29607812 */ /* 0x001fc400078ec0ff */
.L_x_13844:
[----:B------:R-:W-:Y:S01]  /*0620*/  BAR.SYNC.DEFER_BLOCKING 0x0 ;  /* 0x0000000000007b1d */ /* 0x000fe20000010000 */
[----:B------:R-:W-:-:S02]  /*0630*/  SHF.R.S32.HI R0, RZ, 0x1f, R41 ;  /* 0x0000001fff007819 */ /* 0x000fc40000011429 */
[C---:B------:R-:W-:Y:S02]  /*0640*/  SHF.L.U32 R8, R41.reuse, 0x3, RZ ;  /* 0x0000000329087819 */ /* 0x040fe400000006ff */
[----:B------:R-:W-:Y:S02]  /*0650*/  SHF.L.U64.HI R9, R41, 0x3, R0 ;  /* 0x0000000329097819 */ /* 0x000fe40000010200 */
[----:B------:R-:W-:-:S04]  /*0660*/  IADD3 R4, P0, R39, R8, RZ ;  /* 0x0000000827047210 */ /* 0x000fc80007f1e0ff */
[----:B------:R-:W-:-:S06]  /*0670*/  IADD3.X R5, R38, R9, RZ, P0, !PT ;  /* 0x0000000926057210 */ /* 0x000fcc00007fe4ff */
[----:B------:R-:W2:Y:S01]  /*0680*/  LDG.E.64 R4, [R4.64] ;  /* 0x0000000604047981 */ /* 0x000ea2000c1e1b00 */
[----:B0-----:R-:W-:-:S04]  /*0690*/  IADD3 R6, P0, R37, R8, RZ ;  /* 0x0000000825067210 */ /* 0x001fc80007f1e0ff */
[----:B------:R-:W-:Y:S01]  /*06a0*/  IADD3.X R7, R36, R9, RZ, P0, !PT ;  /* 0x0000000924077210 */ /* 0x000fe200007fe4ff */
[----:B-12---:R-:W-:Y:S01]  /*06b0*/  STS.64 [R40.X8], R4 ;  /* 0x0000000428007388 */ /* 0x006fe20000008a00 */
[----:B------:R-:W-:-:S06]  /*06c0*/  NOP ;  /* 0x0000000000007918 */ /* 0x000fcc0000000000 */
[----:B------:R-:W0:Y:S04]  /*06d0*/  LDS.64 R2, [R40.X8] ;  /* 0x0000000028027984 */ /* 0x000e280000008a00 */
[----:B------:R-:W-:Y:S06]  /*06e0*/  BAR.SYNC.DEFER_BLOCKING 0x0 ;  /* 0x0000000000007b1d */ /* 0x000fec0000010000 */
[----:B------:R-:W2:Y:S01]  /*06f0*/  LDG.E.64 R6, [R6.64] ;  /* 0x0000000606067981 */ /* 0x000ea2000c1e1b00 */
[----:B------:R-:W-:-:S04]  /*0700*/  IADD3 R8, P0, R35, R8, RZ ;  /* 0x0000000823087210 */ /* 0x000fc80007f1e0ff */
[----:B------:R-:W-:Y:S01]  /*0710*/  IADD3.X R9, R33, R9, RZ, P0, !PT ;  /* 0x0000000921097210 */ /* 0x000fe200007fe4ff */
[----:B--2---:R0:W-:Y:S01]  /*0720*/  STS.64 [R40.X8], R6 ;  /* 0x0000000628007388 */ /* 0x0041e20000008a00 */
[----:B------:R-:W-:-:S06]  /*0730*/  NOP ;  /* 0x0000000000007918 */ /* 0x000fcc0000000000 */
[----:B------:R-:W1:Y:S04]  /*0740*/  LDS.64 R10, [R40.X8] ;  /* 0x00000000280a7984 */ /* 0x000e680000008a00 */
[----:B------:R-:W-:Y:S06]  /*0750*/  BAR.SYNC.DEFER_BLOCKING 0x0 ;  /* 0x0000000000007b1d */ /* 0x000fec0000010000 */
[----:B------:R-:W2:Y:S01]  /*0760*/  LDG.E.64 R8, [R8.64] ;  /* 0x0000000608087981 */ /* 0x000ea2000c1e1b00 */
[----:B0-----:R-:W-:Y:S01]  /*0770*/  PRMT R6, RZ, 0x5410, R2 ;  /* 0x00005410ff067816 */ /* 0x001fe20000000002 */
[----:B------:R-:W-:Y:S01]  /*0780*/  BSSY B0, `(.L_x_13820) ;  /* 0x000003b000007945 */ /* 0x000fe20003800000 */
[----:B------:R-:W-:-:S04]  /*0790*/  SHF.R.U32.HI R54, RZ, 0x10, R3 ;  /* 0x00000010ff367819 */ /* 0x000fc80000011603 */
[----:B------:R-:W-:Y:S02]  /*07a0*/  PRMT R54, R54, 0x5410, R54 ;  /* 0x0000541036367816 */ /* 0x000fe40000000036 */
[----:B-1----:R-:W-:Y:S02]  /*07b0*/  PRMT R7, RZ, 0x5410, R10 ;  /* 0x00005410ff077816 */ /* 0x002fe4000000000a */
[--C-:B------:R-:W-:Y:S02]  /*07c0*/  SHF.R.U64 R10, R10, 0x10, R11.reuse ;  /* 0x000000100a0a7819 */ /* 0x100fe4000000120b */
[----:B------:R-:W-:Y:S01]  /*07d0*/  SHF.R.U32.HI R0, RZ, 0x10, R11 ;  /* 0x00000010ff007819 */ /* 0x000fe2000001160b */
[----:B-----5:R-:W-:Y:S01]  /*07e0*/  FADD.FTZ R34, R7, R48 ;  /* 0x0000003007227221 */ /* 0x020fe20000010000 */
[----:B------:R-:W-:-:S04]  /*07f0*/  PRMT R7, RZ, 0x5410, R10 ;  /* 0x00005410ff077816 */ /* 0x000fc8000000000a */
[----:B------:R-:W-:Y:S01]  /*0800*/  FSETP.GTU.FTZ.AND P2, PT, R34, 20, PT ;  /* 0x41a000002200780b */ /* 0x000fe20003f5c000 */
[----:B------:R-:W-:-:S05]  /*0810*/  FADD.FTZ R30, R7, R48 ;  /* 0x00000030071e7221 */ /* 0x000fca0000010000 */
[----:B------:R-:W-:Y:S01]  /*0820*/  FSETP.GTU.FTZ.AND P3, PT, R30, 20, PT ;  /* 0x41a000001e00780b */ /* 0x000fe20003f7c000 */
[----:B--2---:R0:W-:Y:S01]  /*0830*/  STS.64 [R40.X8], R8 ;  /* 0x0000000828007388 */ /* 0x0041e20000008a00 */
[----:B------:R-:W-:-:S06]  /*0840*/  NOP ;  /* 0x0000000000007918 */ /* 0x000fcc0000000000 */
[----:B------:R-:W1:Y:S01]  /*0850*/  LDS.64 R4, [R40.X8] ;  /* 0x0000000028047984 */ /* 0x000e620000008a00 */
[----:B0-----:R-:W-:Y:S02]  /*0860*/  PRMT R9, RZ, 0x5410, R11 ;  /* 0x00005410ff097816 */ /* 0x001fe4000000000b */
[----:B------:R-:W-:-:S03]  /*0870*/  SHF.R.U64 R8, R2, 0x10, R3 ;  /* 0x0000001002087819 */ /* 0x000fc60000001203 */
[----:B------:R-:W-:Y:S01]  /*0880*/  FADD.FTZ R32, R9, R48 ;  /* 0x0000003009207221 */ /* 0x000fe20000010000 */
[----:B------:R-:W-:Y:S02]  /*0890*/  PRMT R9, RZ, 0x5410, R0 ;  /* 0x00005410ff097816 */ /* 0x000fe40000000000 */
[----:B------:R-:W-:Y:S02]  /*08a0*/  PRMT R8, RZ, 0x5410, R8 ;  /* 0x00005410ff087816 */ /* 0x000fe40000000008 */
[----:B------:R-:W-:Y:S01]  /*08b0*/  FSETP.GTU.FTZ.AND P0, PT, R32, 20, PT ;  /* 0x41a000002000780b */ /* 0x000fe20003f1c000 */
[----:B------:R-:W-:-:S05]  /*08c0*/  FADD.FTZ R0, R9, R48 ;  /* 0x0000003009007221 */ /* 0x000fca0000010000 */
[----:B------:R-:W-:Y:S02]  /*08d0*/  FSETP.GTU.FTZ.AND P1, PT, R0, 20, PT ;  /* 0x41a000000000780b */ /* 0x000fe40003f3c000 */
[----:B-1----:R-:W-:Y:S02]  /*08e0*/  SHF.R.U64 R7, R4, 0x10, R5 ;  /* 0x0000001004077819 */ /* 0x002fe40000001205 */
[----:B------:R-:W-:Y:S02]  /*08f0*/  PRMT R4, RZ, 0x5410, R4 ;  /* 0x00005410ff047816 */ /* 0x000fe40000000004 */
[----:B------:R-:W-:-:S03]  /*0900*/  PRMT R7, RZ, 0x5410, R7 ;  /* 0x00005410ff077816 */ /* 0x000fc60000000007 */
[----:B------:R-:W-:-:S04]  /*0910*/  FFMA.FTZ R6, R4, R6, R53 ;  /* 0x0000000604067223 */ /* 0x000fc80000010035 */
[----:B------:R-:W-:Y:S01]  /*0920*/  FFMA.FTZ R6, R7, R8, R6 ;  /* 0x0000000807067223 */ /* 0x000fe20000010006 */
        /* <DEDUP_REMOVED lines=32> */
.L_x_13821:
[----:B------:R-:W-:Y:S05]  /*0b30*/  BSYNC B0 ;  /* 0x0000000000007941 */ /* 0x000fea0003800000 */
.L_x_13820:
        /* <DEDUP_REMOVED lines=33> */
.L_x_13823:
[----:B------:R-:W-:Y:S05]  /*0d50*/  BSYNC B0 ;  /* 0x0000000000007941 */ /* 0x000fea0003800000 */
.L_x_13822:
        /* <DEDUP_REMOVED lines=33> */
.L_x_13825:
[----:B------:R-:W-:Y:S05]  /*0f70*/  BSYNC B0 ;  /* 0x0000000000007941 */ /* 0x000fea0003800000 */
.L_x_13824:
        /* <DEDUP_REMOVED lines=33> */
.L_x_13827:
[----:B------:R-:W-:Y:S05]  /*1190*/  BSYNC B0 ;  /* 0x0000000000007941 */ /* 0x000fea0003800000 */
.L_x_13826:
[----:B------:R-:W-:Y:S01]  /*11a0*/  MOV R8, c[0x0][0x16c] ;  /* 0x00005b0000087a02 */ /* 0x000fe20000000f00 */
[----:B------:R-:W-:Y:S01]  /*11b0*/  BAR.SYNC.DEFER_BLOCKING 0x0 ;  /* 0x0000000000007b1d */ /* 0x000fe20000010000 */
[--C-:B------:R-:W-:Y:S01]  /*11c0*/  PRMT R75, RZ, 0x5410, R5.reuse ;  /* 0x00005410ff4b7816 */ /* 0x100fe20000000005 */
[----:B------:R-:W-:Y:S01]  /*11d0*/  HFMA2.MMA R68, -RZ, RZ, 0, 0 ;  /* 0x00000000ff447435 */ /* 0x000fe200000001ff */
[----:B------:R-:W-:Y:S01]  /*11e0*/  ISETP.GE.AND P0, PT, R8, 0x1, PT ;  /* 0x000000010800780c */ /* 0x000fe20003f06270 */
[----:B------:R-:W-:Y:S01]  /*11f0*/  CS2R R66, SRZ ;  /* 0x0000000000427805 */ /* 0x000fe2000001ff00 */
[----:B------:R-:W-:Y:S01]  /*1200*/  SHF.R.U32.HI R73, RZ, 0x10, R5 ;  /* 0x00000010ff497819 */ /* 0x000fe20000011605 */
[-C--:B------:R-:W-:Y:S01]  /*1210*/  FMUL.FTZ R64, R4, R50.reuse ;  /* 0x0000003204407220 */ /* 0x080fe20000410000 */
[----:B------:R-:W-:Y:S01]  /*1220*/  PRMT R5, RZ, 0x5410, R3 ;  /* 0x00005410ff057816 */ /* 0x000fe20000000003 */
[-C--:B------:R-:W-:Y:S01]  /*1230*/  FMUL.FTZ R63, R75, R50.reuse ;  /* 0x000000324b3f7220 */ /* 0x080fe20000410000 */
[----:B------:R-:W-:Y:S01]  /*1240*/  PRMT R54, RZ, 0x7610, R54 ;  /* 0x00007610ff367816 */ /* 0x000fe20000000036 */
[----:B------:R-:W-:Y:S01]  /*1250*/  FMUL.FTZ R62, R7, R50 ;  /* 0x00000032073e7220 */ /* 0x000fe20000410000 */
[----:B------:R-:W-:Y:S01]  /*1260*/  PRMT R73, RZ, 0x5410, R73 ;  /* 0x00005410ff497816 */ /* 0x000fe20000000049 */
[----:B------:R-:W-:Y:S01]  /*1270*/  FFMA.FTZ R6, R75, R5, R6 ;  /* 0x000000054b067223 */ /* 0x000fe20000010006 */
[----:B------:R-:W-:-:S03]  /*1280*/  MOV R65, RZ ;  /* 0x000000ff00417202 */ /* 0x000fc60000000f00 */
[C---:B------:R-:W-:Y:S02]  /*1290*/  FFMA.FTZ R53, R73.reuse, R54, R6 ;  /* 0x0000003649357223 */ /* 0x040fe40000010006 */
        /* <DEDUP_REMOVED lines=10> */
[----:B------:R-:W-:Y:S01]  /*1340*/  IMAD R29, R51, c[0x0][0x1b8], RZ ;  /* 0x00006e00331d7a24 */ /* 0x000fe200078e02ff */
[----:B------:R-:W-:Y:S01]  /*1350*/  MOV R68, RZ ;  /* 0x000000ff00447202 */ /* 0x000fe20000000f00 */
[----:B------:R-:W-:Y:S01]  /*1360*/  IMAD R11, R6, c[0x0][0x16c], RZ ;  /* 0x00005b00060b7a24 */ /* 0x000fe200078e02ff */
[----:B------:R-:W-:Y:S01]  /*1370*/  LEA.HI R6, R5, R5, RZ, 0x1 ;  /* 0x0000000505067211 */ /* 0x000fe200078f08ff */
[----:B------:R-:W-:Y:S01]  /*1380*/  IMAD.WIDE.U32 R8, R52, c[0x0][0x1b8], RZ ;  /* 0x00006e0034087a25 */ /* 0x000fe200078e00ff */
[----:B------:R-:W-:-:S02]  /*1390*/  IADD3 R59, R27, R59, RZ ;  /* 0x0000003b1b3b7210 */ /* 0x000fc40007ffe0ff */
[----:B------:R-:W-:Y:S01]  /*13a0*/  LOP3.LUT R6, R6, 0xfffffe, RZ, 0xc0, !PT ;  /* 0x00fffffe06067812 */ /* 0x000fe200078ec0ff */
[----:B------:R-:W-:Y:S01]  /*13b0*/  IMAD R29, R52, c[0x0][0x1bc], R29 ;  /* 0x00006f00341d7a24 */ /* 0x000fe200078e021d */
[----:B------:R-:W-:Y:S01]  /*13c0*/  LEA.HI.X R59, R26, c[0x0][0x224], R59, 0x3, P0 ;  /* 0x000089001a3b7a11 */ /* 0x000fe200000f1c3b */
[----:B------:R-:W-:Y:S01]  /*13d0*/  IMAD.WIDE R10, R11, 0x10, R16 ;  /* 0x000000100b0a7825 */ /* 0x000fe200078e0210 */
[----:B------:R-:W-:Y:S02]  /*13e0*/  LEA R58, P1, R8, c[0x0][0x230], 0x3 ;  /* 0x00008c00083a7a11 */ /* 0x000fe400078218ff */
[----:B------:R-:W-:Y:S01]  /*13f0*/  IADD3 R57, R9, R29, RZ ;  /* 0x0000001d09397210 */ /* 0x000fe20007ffe0ff */
[----:B------:R-:W-:Y:S01]  /*1400*/  FADD.FTZ R69, R4, R4 ;  /* 0x0000000404457221 */ /* 0x000fe20000010000 */
[----:B------:R-:W-:Y:S01]  /*1410*/  IADD3 R6, R5, -R6, RZ ;  /* 0x8000000605067210 */ /* 0x000fe20007ffe0ff */
[----:B------:R-:W-:Y:S01]  /*1420*/  FADD.FTZ R76, R7, R7 ;  /* 0x00000007074c7221 */ /* 0x000fe20000010000 */
[----:B------:R-:W-:Y:S01]  /*1430*/  LEA R74, P0, R24, c[0x0][0x228], 0x3 ;  /* 0x00008a00184a7a11 */ /* 0x000fe200078018ff */
[----:B------:R-:W-:Y:S01]  /*1440*/  FADD.FTZ R75, R75, R75 ;  /* 0x0000004b4b4b7221 */ /* 0x000fe20000010000 */
[----:B------:R-:W-:Y:S01]  /*1450*/  LEA.HI.X R57, R8, c[0x0][0x234], R57, 0x3, P1 ;  /* 0x00008d0008397a11 */ /* 0x000fe200008f1c39 */
[----:B------:R-:W-:Y:S01]  /*1460*/  FADD.FTZ R73, R73, R73 ;  /* 0x0000004949497221 */ /* 0x000fe20000010000 */
[----:B------:R-:W-:-:S02]  /*1470*/  MOV R56, R10 ;  /* 0x0000000a00387202 */ /* 0x000fc40000000f00 */
[----:B------:R-:W-:Y:S02]  /*1480*/  MOV R55, R11 ;  /* 0x0000000b00377202 */ /* 0x000fe40000000f00 */
[----:B------:R-:W-:Y:S02]  /*1490*/  MOV R72, RZ ;  /* 0x000000ff00487202 */ /* 0x000fe40000000f00 */
[----:B------:R-:W-:Y:S02]  /*14a0*/  LEA.HI.X R71, R24, c[0x0][0x22c], R49, 0x3, P0 ;  /* 0x00008b0018477a11 */ /* 0x000fe400000f1c31 */
[----:B------:R-:W-:Y:S02]  /*14b0*/  SHF.L.U32 R70, R6, 0x8, RZ ;  /* 0x0000000806467819 */ /* 0x000fe400000006ff */
.L_x_13843:
        /* <DEDUP_REMOVED lines=9> */
[----:B------:R-:W-:Y:S02]  /*1550*/  @P0 MOV R29, R55 ;  /* 0x00000037001d0202 */ /* 0x000fe40000000f00 */
[----:B------:R-:W-:Y:S02]  /*1560*/  SHF.R.U64 R86, R2, 0x10, R3 ;  /* 0x0000001002567819 */ /* 0x000fe40000001203 */
[----:B------:R-:W-:Y:S02]  /*1570*/  ISETP.NE.AND P2, PT, R41, 0x1f, PT ;  /* 0x0000001f2900780c */ /* 0x000fe40003f45270 */
[----:B------:R-:W-:Y:S01]  /*1580*/  PRMT R54, RZ, 0x7610, R54 ;  /* 0x00007610ff367816 */ /* 0x000fe20000000036 */
[----:B------:R-:W-:Y:S01]  /*1590*/  BSSY B0, `(.L_x_13829) ;  /* 0x0000055000007945 */ /* 0x000fe20003800000 */
[----:B--2---:R-:W-:-:S02]  /*15a0*/  FMUL.FTZ R77, R26, 1.4426950216293334961 ;  /* 0x3fb8aa3b1a4d7820 */ /* 0x004fc40000410000 */
        /* <DEDUP_REMOVED lines=9> */
[C---:B0-----:R-:W-:Y:S02]  /*1640*/  FMUL.FTZ R8, R6.reuse, R11 ;  /* 0x0000000b06087220 */ /* 0x041fe40000410000 */
[----:B------:R-:W-:Y:S01]  /*1650*/  FMUL.FTZ R78, R27, R30 ;  /* 0x0000001e1b4e7220 */ /* 0x000fe20000410000 */
[----:B-1----:R-:W-:Y:S01]  /*1660*/  CS2R R10, SRZ ;  /* 0x00000000000a7805 */ /* 0x002fe2000001ff00 */
[----:B--2---:R-:W-:Y:S01]  /*1670*/  FMUL.FTZ R9, R6, R9 ;  /* 0x0000000906097220 */ /* 0x004fe20000410000 */
[----:B------:R-:W-:-:S04]  /*1680*/  MOV R6, R58 ;  /* 0x0000003a00067202 */ /* 0x000fc80000000f00 */
[----:B------:R0:W-:Y:S04]  /*1690*/  STS.64 [R28.X8+0x560], R8 ;  /* 0x000560081c007388 */ /* 0x0001e80000008a00 */
[----:B------:R-:W5:Y:S01]  /*16a0*/  LDG.E.64 R6, [R6.64] ;  /* 0x0000000606067981 */ /* 0x000f62000c1e1b00 */
[----:B------:R-:W-:Y:S02]  /*16b0*/  FMUL.RZ R82, R78, 0.15915493667125701904 ;  /* 0x3e22f9834e527820 */ /* 0x000fe4000040c000 */
[C---:B------:R-:W-:Y:S02]  /*16c0*/  FMUL.FTZ R78, R77.reuse, R30 ;  /* 0x0000001e4d4e7220 */ /* 0x040fe40000410000 */
[----:B------:R-:W-:Y:S01]  /*16d0*/  MUFU.SIN R85, R82 ;  /* 0x0000005200557308 */ /* 0x000fe20000000400 */
[----:B------:R-:W-:-:S02]  /*16e0*/  FMUL.FTZ R80, R77, R32 ;  /* 0x000000204d507220 */ /* 0x000fc40000410000 */
[----:B------:R-:W-:-:S05]  /*16f0*/  FMUL.FTZ R81, R77, R0 ;  /* 0x000000004d517220 */ /* 0x000fca0000410000 */
[----:B------:R-:W1:Y:S01]  /*1700*/  MUFU.EX2 R78, R78 ;  /* 0x0000004e004e7308 */ /* 0x000e620000000800 */
[----:B0-----:R-:W-:Y:S01]  /*1710*/  @P0 MOV R28, R56 ;  /* 0x00000038001c0202 */ /* 0x001fe20000000f00 */
[----:B------:R-:W-:Y:S01]  /*1720*/  BAR.SYNC.DEFER_BLOCKING 0x0 ;  /* 0x0000000000007b1d */ /* 0x000fe20000010000 */
[----:B------:R-:W-:-:S05]  /*1730*/  FMUL.FTZ R77, R27, R32 ;  /* 0x000000201b4d7220 */ /* 0x000fca0000410000 */
[----:B------:R-:W0:Y:S01]  /*1740*/  MUFU.COS R79, R82 ;  /* 0x00000052004f7308 */ /* 0x000e220000000000 */
[----:B------:R-:W-:-:S07]  /*1750*/  FMUL.RZ R77, R77, 0.15915493667125701904 ;  /* 0x3e22f9834d4d7820 */ /* 0x000fce000040c000 */
[----:B------:R-:W-:Y:S01]  /*1760*/  MUFU.EX2 R80, R80 ;  /* 0x0000005000507308 */ /* 0x000fe20000000800 */
[C---:B-1----:R-:W-:Y:S01]  /*1770*/  FMUL.FTZ R85, R78.reuse, R85 ;  /* 0x000000554e557220 */ /* 0x042fe20000410000 */
[----:B------:R1:W5:Y:S06]  /*1780*/  @P0 LDG.E.64 R10, [R28.64+0x8] ;  /* 0x000008061c0a0981 */ /* 0x00036c000c1e1b00 */
[----:B------:R-:W2:Y:S01]  /*1790*/  MUFU.SIN R83, R77 ;  /* 0x0000004d00537308 */ /* 0x000ea20000000400 */
[----:B0-----:R-:W-:Y:S02]  /*17a0*/  FMUL.FTZ R84, R78, R79 ;  /* 0x0000004f4e547220 */ /* 0x001fe40000410000 */
[----:B-1----:R-:W-:-:S05]  /*17b0*/  FMUL.FTZ R28, R27, R0 ;  /* 0x000000001b1c7220 */ /* 0x002fca0000410000 */
[----:B------:R0:W1:Y:S01]  /*17c0*/  MUFU.COS R29, R77 ;  /* 0x0000004d001d7308 */ /* 0x0000620000000000 */
[----:B------:R-:W-:Y:S01]  /*17d0*/  FMUL.RZ R88, R28, 0.15915493667125701904 ;  /* 0x3e22f9831c587820 */ /* 0x000fe2000040c000 */
[----:B0-----:R-:W-:-:S06]  /*17e0*/  PRMT R77, RZ, 0x5410, R2 ;  /* 0x00005410ff4d7816 */ /* 0x001fcc0000000002 */
[----:B------:R-:W-:Y:S01]  /*17f0*/  MUFU.EX2 R81, R81 ;  /* 0x0000005100517308 */ /* 0x000fe20000000800 */
[----:B------:R-:W-:Y:S02]  /*1800*/  FMUL.FTZ R79, RZ, R85 ;  /* 0x00000055ff4f7220 */ /* 0x000fe40000410000 */
[----:B------:R-:W-:-:S05]  /*1810*/  FMUL.FTZ R87, R77, R34 ;  /* 0x000000224d577220 */ /* 0x000fca0000410000 */
[----:B------:R-:W0:Y:S01]  /*1820*/  MUFU.COS R28, R88 ;  /* 0x00000058001c7308 */ /* 0x000e220000000000 */
[-C--:B------:R-:W-:Y:S02]  /*1830*/  FMUL.FTZ R89, R85, R87.reuse ;  /* 0x0000005755597220 */ /* 0x080fe40000410000 */
[----:B------:R-:W-:Y:S01]  /*1840*/  FFMA.FTZ R82, R84, R87, -R79 ;  /* 0x0000005754527223 */ /* 0x000fe2000001084f */
[----:B------:R-:W-:-:S04]  /*1850*/  PRMT R79, RZ, 0x5410, R86 ;  /* 0x00005410ff4f7816 */ /* 0x000fc80000000056 */
[----:B---3--:R3:W4:Y:S01]  /*1860*/  MUFU.SIN R78, R88 ;  /* 0x00000058004e7308 */ /* 0x0087220000000400 */
[----:B------:R-:W-:Y:S02]  /*1870*/  FFMA.FTZ R89, RZ, R84, R89 ;  /* 0x00000054ff597223 */ /* 0x000fe40000010059 */
[C---:B--2---:R-:W-:Y:S02]  /*1880*/  FMUL.FTZ R83, R80.reuse, R83 ;  /* 0x0000005350537220 */ /* 0x044fe40000410000 */
[----:B------:R-:W-:Y:S02]  /*1890*/  FFMA.FTZ R86, R79, R30, R82 ;  /* 0x0000001e4f567223 */ /* 0x000fe40000010052 */
[----:B------:R-:W-:Y:S02]  /*18a0*/  FADD.FTZ R89, RZ, R89 ;  /* 0x00000059ff597221 */ /* 0x000fe40000010000 */
[----:B-1----:R-:W-:Y:S02]  /*18b0*/  FMUL.FTZ R82, R80, R29 ;  /* 0x0000001d50527220 */ /* 0x002fe40000410000 */
[----:B---3--:R-:W-:-:S02]  /*18c0*/  FMUL.FTZ R88, R83, R86 ;  /* 0x0000005653587220 */ /* 0x008fc40000410000 */
[----:B------:R-:W-:Y:S02]  /*18d0*/  FMUL.FTZ R29, R83, R89 ;  /* 0x00000059531d7220 */ /* 0x000fe40000410000 */
[C---:B0-----:R-:W-:Y:S02]  /*18e0*/  FMUL.FTZ R80, R81.reuse, R28 ;  /* 0x0000001c51507220 */ /* 0x041fe40000410000 */
[----:B------:R-:W-:Y:S02]  /*18f0*/  FMUL.FTZ R28, R8, R85 ;  /* 0x00000055081c7220 */ /* 0x000fe40000410000 */
[----:B----4-:R-:W-:Y:S01]  /*1900*/  FMUL.FTZ R78, R81, R78 ;  /* 0x0000004e514e7220 */ /* 0x010fe20000410000 */
[----:B------:R-:W-:Y:S01]  /*1910*/  PRMT R81, RZ, 0x5410, R3 ;  /* 0x00005410ff517816 */ /* 0x000fe20000000003 */
[C---:B------:R-:W-:Y:S02]  /*1920*/  FFMA.FTZ R88, R82.reuse, R89, R88 ;  /* 0x0000005952587223 */ /* 0x040fe40000010058 */
[----:B------:R-:W-:-:S02]  /*1930*/  FFMA.FTZ R86, R82, R86, -R29 ;  /* 0x0000005652567223 */ /* 0x000fc4000001081d */
[C---:B------:R-:W-:Y:S02]  /*1940*/  FMUL.FTZ R29, R9.reuse, R85 ;  /* 0x00000055091d7220 */ /* 0x040fe40000410000 */
[----:B------:R-:W-:Y:S02]  /*1950*/  FFMA.FTZ R28, R9, R84, R28 ;  /* 0x00000054091c7223 */ /* 0x000fe4000001001c */
[----:B------:R-:W-:Y:S02]  /*1960*/  FADD.FTZ R97, RZ, R88 ;  /* 0x00000058ff617221 */ /* 0x000fe40000010000 */
[----:B------:R-:W-:Y:S02]  /*1970*/  FFMA.FTZ R91, R81, R32, R86 ;  /* 0x00000020515b7223 */ /* 0x000fe40000010056 */
[----:B------:R-:W-:Y:S02]  /*1980*/  FFMA.FTZ R29, R8, R84, -R29 ;  /* 0x00000054081d7223 */ /* 0x000fe4000001081d */
[----:B------:R-:W-:-:S02]  /*1990*/  FMUL.FTZ R86, R83, R28 ;  /* 0x0000001c53567220 */ /* 0x000fc40000410000 */
[----:B------:R-:W-:Y:S02]  /*19a0*/  FMUL.FTZ R88, R78, R97 ;  /* 0x000000614e587220 */ /* 0x000fe40000410000 */
[-C--:B------:R-:W-:Y:S02]  /*19b0*/  FMUL.FTZ R89, R83, R29.reuse ;  /* 0x0000001d53597220 */ /* 0x080fe40000410000 */
[----:B------:R-:W-:Y:S02]  /*19c0*/  FFMA.FTZ R93, R82, R29, -R86 ;  /* 0x0000001d525d7223 */ /* 0x000fe40000010856 */
[----:B------:R-:W-:Y:S02]  /*19d0*/  FFMA.FTZ R29, R80, R91, -R88 ;  /* 0x0000005b501d7223 */ /* 0x000fe40000010858 */
[----:B------:R-:W-:Y:S02]  /*19e0*/  FFMA.FTZ R95, R82, R28, R89 ;  /* 0x0000001c525f7223 */ /* 0x000fe40000010059 */
[----:B------:R-:W-:-:S02]  /*19f0*/  FFMA.FTZ R92, R54, R0, R29 ;  /* 0x00000000365c7223 */ /* 0x000fc4000001001d */
[----:B------:R0:W1:Y:S01]  /*1a00*/  @P2 LDS.64 R28, [R41.X8+0x1568] ;  /* 0x00156800291c2984 */ /* 0x0000620000008a00 */
[----:B------:R-:W-:-:S04]  /*1a10*/  FMUL.FTZ R90, R78, R91 ;  /* 0x0000005b4e5a7220 */ /* 0x000fc80000410000 */
[----:B------:R-:W-:Y:S02]  /*1a20*/  FFMA.FTZ R90, R80, R97, R90 ;  /* 0x00000061505a7223 */ /* 0x000fe4000001005a */
[----:B------:R-:W-:Y:S02]  /*1a30*/  FMUL.FTZ R86, R78, R95 ;  /* 0x0000005f4e567220 */ /* 0x000fe40000410000 */
        /* <DEDUP_REMOVED lines=10> */
.L_x_13830:
[----:B0-----:R-:W-:Y:S05]  /*1ae0*/  BSYNC B0 ;  /* 0x0000000000007941 */ /* 0x001fea0003800000 */
.L_x_13829:
        /* <DEDUP_REMOVED lines=15> */
[C---:B0-----:R-:W-:Y:S02]  /*1be0*/  FMUL.FTZ R97, R88.reuse, R90 ;  /* 0x0000005a58617220 */ /* 0x041fe40000410000 */
[-C--:B--2---:R-:W-:Y:S02]  /*1bf0*/  FMUL.FTZ R95, R88, R94.reuse ;  /* 0x0000005e585f7220 */ /* 0x084fe40000410000 */
[C---:B------:R-:W-:Y:S02]  /*1c00*/  FFMA.FTZ R94, R93.reuse, R94, R97 ;  /* 0x0000005e5d5e7223 */ /* 0x040fe40000010061 */
[----:B------:R-:W-:-:S02]  /*1c10*/  FFMA.FTZ R95, R93, R90, -R95 ;  /* 0x0000005a5d5f7223 */ /* 0x000fc4000001085f */
[----:B------:R-:W-:Y:S02]  /*1c20*/  @P0 FADD.FTZ R91, R91, R94 ;  /* 0x0000005e5b5b0221 */ /* 0x000fe40000010000 */
[CC--:B---3--:R-:W-:Y:S02]  /*1c30*/  FMUL.FTZ R94, R88.reuse, R86.reuse ;  /* 0x00000056585e7220 */ /* 0x0c8fe40000410000 */
[-C--:B----4-:R-:W-:Y:S02]  /*1c40*/  FMUL.FTZ R90, R88, R89.reuse ;  /* 0x00000059585a7220 */ /* 0x090fe40000410000 */
[C---:B------:R-:W-:Y:S02]  /*1c50*/  FFMA.FTZ R89, R93.reuse, R89, R94 ;  /* 0x000000595d597223 */ /* 0x040fe4000001005e */
[----:B------:R-:W-:Y:S01]  /*1c60*/  @P0 FADD.FTZ R92, R92, R95 ;  /* 0x0000005f5c5c0221 */ /* 0x000fe20000010000 */
[----:B------:R-:W0:Y:S01]  /*1c70*/  SHFL.UP PT, R94, R91, 0x2, RZ ;  /* 0x044000005b5e7989 */ /* 0x000e2200000e00ff */
[----:B------:R-:W-:Y:S01]  /*1c80*/  @P0 FFMA.FTZ R93, R93, R86, -R90 ;  /* 0x000000565d5d0223 */ /* 0x000fe2000001085a */
[----:B------:R-:W-:-:S02]  /*1c90*/  FSEL R89, R88, R89, !P0 ;  /* 0x0000005958597208 */ /* 0x000fc40004000000 */
[----:B------:R-:W2:Y:S01]  /*1ca0*/  SHFL.UP PT, R90, R92, 0x2, RZ ;  /* 0x044000005c5a7989 */ /* 0x000ea200000e00ff */
[----:B------:R-:W-:-:S03]  /*1cb0*/  ISETP.GE.AND P0, PT, R40, 0x2, PT ;  /* 0x000000022800780c */ /* 0x000fc60003f06270 */
[----:B------:R-:W3:Y:S04]  /*1cc0*/  SHFL.UP PT, R86, R93, 0x2, RZ ;  /* 0x044000005d567989 */ /* 0x000ee800000e00ff */
[----:B------:R-:W4:Y:S01]  /*1cd0*/  SHFL.UP PT, R88, R89, 0x2, RZ ;  /* 0x0440000059587989 */ /* 0x000f2200000e00ff */
[C---:B0-----:R-:W-:Y:S02]  /*1ce0*/  FMUL.FTZ R95, R89.reuse, R94 ;  /* 0x0000005e595f7220 */ /* 0x041fe40000410000 */
[-C--:B--2---:R-:W-:Y:S02]  /*1cf0*/  FMUL.FTZ R98, R89, R90.reuse ;  /* 0x0000005a59627220 */ /* 0x084fe40000410000 */
[----:B------:R-:W-:Y:S02]  /*1d00*/  FFMA.FTZ R97, R93, R90, -R95 ;  /* 0x0000005a5d617223 */ /* 0x000fe4000001085f */
[----:B---3--:R-:W-:-:S02]  /*1d10*/  FMUL.FTZ R95, R89, R86 ;  /* 0x00000056595f7220 */ /* 0x008fc40000410000 */
[----:B------:R-:W-:Y:S02]  /*1d20*/  FFMA.FTZ R98, R93, R94, R98 ;  /* 0x0000005e5d627223 */ /* 0x000fe40000010062 */
[-C--:B----4-:R-:W-:Y:S02]  /*1d30*/  FMUL.FTZ R90, R89, R88.reuse ;  /* 0x00000058595a7220 */ /* 0x090fe40000410000 */
[----:B------:R-:W-:Y:S02]  /*1d40*/  @P0 FADD.FTZ R92, R92, R97 ;  /* 0x000000615c5c0221 */ /* 0x000fe40000010000 */
[----:B------:R-:W-:Y:S02]  /*1d50*/  FFMA.FTZ R88, R93, R88, R95 ;  /* 0x000000585d587223 */ /* 0x000fe4000001005f */
[----:B------:R-:W-:Y:S02]  /*1d60*/  @P0 FADD.FTZ R91, R91, R98 ;  /* 0x000000625b5b0221 */ /* 0x000fe40000010000 */
[----:B------:R-:W-:Y:S01]  /*1d70*/  @P0 FFMA.FTZ R93, R93, R86, -R90 ;  /* 0x000000565d5d0223 */ /* 0x000fe2000001085a */
[----:B------:R-:W-:Y:S01]  /*1d80*/  FSEL R88, R89, R88, !P0 ;  /* 0x0000005859587208 */ /* 0x000fe20004000000 */
[----:B------:R-:W0:Y:S01]  /*1d90*/  SHFL.UP PT, R90, R92, 0x4, RZ ;  /* 0x048000005c5a7989 */ /* 0x000e2200000e00ff */
[----:B------:R-:W-:-:S03]  /*1da0*/  ISETP.GE.AND P0, PT, R40, 0x4, PT ;  /* 0x000000042800780c */ /* 0x000fc60003f06270 */
[----:B------:R-:W2:Y:S04]  /*1db0*/  SHFL.UP PT, R94, R91, 0x4, RZ ;  /* 0x048000005b5e7989 */ /* 0x000ea800000e00ff */
[----:B------:R-:W3:Y:S04]  /*1dc0*/  SHFL.UP PT, R86, R93, 0x4, RZ ;  /* 0x048000005d567989 */ /* 0x000ee800000e00ff */
[----:B------:R-:W4:Y:S01]  /*1dd0*/  SHFL.UP PT, R89, R88, 0x4, RZ ;  /* 0x0480000058597989 */ /* 0x000f2200000e00ff */
[C---:B0-----:R-:W-:Y:S02]  /*1de0*/  FMUL.FTZ R97, R88.reuse, R90 ;  /* 0x0000005a58617220 */ /* 0x041fe40000410000 */
[----:B--2---:R-:W-:-:S02]  /*1df0*/  FMUL.FTZ R95, R88, R94 ;  /* 0x0000005e585f7220 */ /* 0x004fc40000410000 */
[C---:B------:R-:W-:Y:S02]  /*1e00*/  FFMA.FTZ R100, R93.reuse, R94, R97 ;  /* 0x0000005e5d647223 */ /* 0x040fe40000010061 */
[C---:B---3--:R-:W-:Y:S02]  /*1e10*/  FMUL.FTZ R98, R88.reuse, R86 ;  /* 0x0000005658627220 */ /* 0x048fe40000410000 */
[----:B------:R-:W-:Y:S02]  /*1e20*/  FFMA.FTZ R95, R93, R90, -R95 ;  /* 0x0000005a5d5f7223 */ /* 0x000fe4000001085f */
[-C--:B----4-:R-:W-:Y:S02]  /*1e30*/  FMUL.FTZ R94, R88, R89.reuse ;  /* 0x00000059585e7220 */ /* 0x090fe40000410000 */
[----:B------:R-:W-:Y:S02]  /*1e40*/  @P0 FADD.FTZ R91, R91, R100 ;  /* 0x000000645b5b0221 */ /* 0x000fe40000010000 */
[----:B------:R-:W-:-:S02]  /*1e50*/  FFMA.FTZ R89, R93, R89, R98 ;  /* 0x000000595d597223 */ /* 0x000fc40000010062 */
[----:B------:R-:W-:Y:S02]  /*1e60*/  @P0 FFMA.FTZ R93, R93, R86, -R94 ;  /* 0x000000565d5d0223 */ /* 0x000fe4000001085e */
[CC--:B------:R-:W-:Y:S01]  /*1e70*/  FMUL.FTZ R90, R5.reuse, R6.reuse ;  /* 0x00000006055a7220 */ /* 0x0c0fe20000410000 */
[----:B------:R-:W0:Y:S01]  /*1e80*/  SHFL.UP PT, R86, R91, 0x8, RZ ;  /* 0x050000005b567989 */ /* 0x000e2200000e00ff */
[----:B------:R-:W-:Y:S01]  /*1e90*/  @P0 FADD.FTZ R92, R92, R95 ;  /* 0x0000005f5c5c0221 */ /* 0x000fe20000010000 */
[----:B------:R-:W-:Y:S01]  /*1ea0*/  FSEL R88, R88, R89, !P0 ;  /* 0x0000005958587208 */ /* 0x000fe20004000000 */
[-C--:B------:R-:W-:Y:S01]  /*1eb0*/  FMUL.FTZ R5, R5, R7.reuse ;  /* 0x0000000705057220 */ /* 0x080fe20000410000 */
[----:B------:R-:W-:Y:S01]  /*1ec0*/  ISETP.GE.AND P0, PT, R40, 0x8, PT ;  /* 0x000000082800780c */ /* 0x000fe20003f06270 */
[C---:B------:R-:W-:Y:S02]  /*1ed0*/  FFMA.FTZ R90, R4.reuse, R7, R90 ;  /* 0x00000007045a7223 */ /* 0x040fe4000001005a */
[----:B------:R-:W2:Y:S01]  /*1ee0*/  SHFL.UP PT, R7, R92, 0x8, RZ ;  /* 0x050000005c077989 */ /* 0x000ea200000e00ff */
[----:B------:R-:W-:-:S02]  /*1ef0*/  FFMA.FTZ R102, R4, R6, -R5 ;  /* 0x0000000604667223 */ /* 0x000fc40000010805 */
[C---:B------:R-:W-:Y:S01]  /*1f00*/  FMUL.FTZ R99, R73.reuse, R90 ;  /* 0x0000005a49637220 */ /* 0x040fe20000410000 */
[----:B------:R-:W3:Y:S01]  /*1f10*/  SHFL.UP PT, R4, R93, 0x8, RZ ;  /* 0x050000005d047989 */ /* 0x000ee200000e00ff */
[-C--:B------:R-:W-:Y:S02]  /*1f20*/  FMUL.FTZ R97, R73, R102.reuse ;  /* 0x0000006649617220 */ /* 0x080fe40000410000 */
[----:B------:R-:W-:Y:S01]  /*1f30*/  FMUL.FTZ R6, R78, R99 ;  /* 0x000000634e067220 */ /* 0x000fe20000410000 */
[----:B------:R-:W4:Y:S01]  /*1f40*/  SHFL.UP PT, R5, R88, 0x8, RZ ;  /* 0x0500000058057989 */ /* 0x000f2200000e00ff */
[----:B------:R-:W-:Y:S02]  /*1f50*/  FMUL.FTZ R95, R75, R102 ;  /* 0x000000664b5f7220 */ /* 0x000fe40000410000 */
[C---:B------:R-:W-:Y:S02]  /*1f60*/  FFMA.FTZ R6, R80.reuse, R97, -R6 ;  /* 0x0000006150067223 */ /* 0x040fe40000010806 */
[----:B------:R-:W-:-:S02]  /*1f70*/  FMUL.FTZ R89, R80, R99 ;  /* 0x0000006350597220 */ /* 0x000fc40000410000 */
[----:B------:R-:W-:Y:S02]  /*1f80*/  FADD.FTZ R100, R95, R6 ;  /* 0x000000065f647221 */ /* 0x000fe40000010000 */
[----:B0-----:R-:W-:Y:S02]  /*1f90*/  FMUL.FTZ R6, R88, R86 ;  /* 0x0000005658067220 */ /* 0x001fe40000410000 */
[----:B------:R-:W-:Y:S02]  /*1fa0*/  FMUL.FTZ R94, R75, R90 ;  /* 0x0000005a4b5e7220 */ /* 0x000fe40000410000 */
[----:B------:R-:W-:Y:S02]  /*1fb0*/  FFMA.FTZ R89, -R78, R97, -R89 ;  /* 0x000000614e597223 */ /* 0x000fe40000010959 */
[----:B------:R-:W-:Y:S02]  /*1fc0*/  FMUL.FTZ R105, R83, -R100 ;  /* 0x8000006453697220 */ /* 0x000fe40000410000 */
[----:B--2---:R-:W-:-:S02]  /*1fd0*/  FFMA.FTZ R101, R93, R7, -R6 ;  /* 0x000000075d657223 */ /* 0x004fc40000010806 */
[C---:B------:R-:W-:Y:S02]  /*1fe0*/  FMUL.FTZ R7, R88.reuse, R7 ;  /* 0x0000000758077220 */ /* 0x040fe40000410000 */
[C---:B---3--:R-:W-:Y:S02]  /*1ff0*/  FMUL.FTZ R98, R88.reuse, R4 ;  /* 0x0000000458627220 */ /* 0x048fe40000410000 */
[C---:B------:R-:W-:Y:S02]  /*2000*/  FFMA.FTZ R86, R93.reuse, R86, R7 ;  /* 0x000000565d567223 */ /* 0x040fe40000010007 */
[-C--:B----4-:R-:W-:Y:S02]  /*2010*/  FMUL.FTZ R6, R88, R5.reuse ;  /* 0x0000000558067220 */ /* 0x090fe40000410000 */
[----:B------:R-:W-:Y:S02]  /*2020*/  FFMA.FTZ R5, R93, R5, R98 ;  /* 0x000000055d057223 */ /* 0x000fe40000010062 */
[----:B------:R-:W-:-:S02]  /*2030*/  @P0 FADD.FTZ R91, R91, R86 ;  /* 0x000000565b5b0221 */ /* 0x000fc40000010000 */
[----:B------:R-:W-:Y:S02]  /*2040*/  FADD.FTZ R104, -R94, R89 ;  /* 0x000000595e687221 */ /* 0x000fe40000010100 */
[----:B------:R-:W-:Y:S02]  /*2050*/  @P0 FFMA.FTZ R93, R93, R4, -R6 ;  /* 0x000000045d5d0223 */ /* 0x000fe40000010806 */
[----:B------:R-:W-:Y:S01]  /*2060*/  @P0 FADD.FTZ R92, R92, R101 ;  /* 0x000000655c5c0221 */ /* 0x000fe20000010000 */
[----:B------:R-:W-:Y:S01]  /*2070*/  FSEL R101, R88, R5, !P0 ;  /* 0x0000000558657208 */ /* 0x000fe20004000000 */
[----:B-1----:R-:W-:Y:S01]  /*2080*/  FMUL.FTZ R4, R78, -R28 ;  /* 0x8000001c4e047220 */ /* 0x002fe20000410000 */
[----:B------:R-:W0:Y:S01]  /*2090*/  SHFL.UP PT, R88, R91, 0x10, RZ ;  /* 0x060000005b587989 */ /* 0x000e2200000e00ff */
[-C--:B------:R-:W-:Y:S01]  /*20a0*/  FMUL.FTZ R89, R83, -R104.reuse ;  /* 0x8000006853597220 */ /* 0x080fe20000410000 */
        /* <DEDUP_REMOVED lines=9> */
[----:B------:R-:W-:Y:S01]  /*2140*/  FMUL.FTZ R98, R83, -R86 ;  /* 0x8000005653627220 */ /* 0x000fe20000410000 */
[----:B------:R-:W2:Y:S01]  /*2150*/  SHFL.UP PT, R108, R101, 0x10, RZ ;  /* 0x06000000656c7989 */ /* 0x000ea200000e00ff */
[C---:B------:R-:W-:Y:S01]  /*2160*/  FFMA.FTZ R89, R82.reuse, R100, -R89 ;  /* 0x0000006452597223 */ /* 0x040fe20000010859 */
[----:B------:R-:W-:Y:S01]  /*2170*/  MOV R4, 0x3f800000 ;  /* 0x3f80000000047802 */ /* 0x000fe20000000f00 */
[----:B------:R-:W-:-:S02]  /*2180*/  FFMA.FTZ R111, R82, R7, -R98 ;  /* 0x00000007526f7223 */ /* 0x000fc40000010862 */
[C---:B------:R-:W-:Y:S02]  /*2190*/  FMUL.FTZ R100, R76.reuse, R90 ;  /* 0x0000005a4c647220 */ /* 0x040fe40000410000 */
[----:B------:R-:W-:Y:S02]  /*21a0*/  FMUL.FTZ R98, R76, R102 ;  /* 0x000000664c627220 */ /* 0x000fe40000410000 */
[----:B------:R-:W-:Y:S02]  /*21b0*/  FADD.FTZ R107, -R100, R107 ;  /* 0x0000006b646b7221 */ /* 0x000fe40000010100 */
[----:B------:R-:W-:Y:S02]  /*21c0*/  FADD.FTZ R89, R98, R89 ;  /* 0x0000005962597221 */ /* 0x000fe40000010000 */
[----:B------:R-:W-:Y:S02]  /*21d0*/  FMUL.FTZ R105, R83, -R7 ;  /* 0x8000000753697220 */ /* 0x000fe40000410000 */
[C---:B------:R-:W-:Y:S01]  /*21e0*/  FMUL.FTZ R106, R85.reuse, -R107 ;  /* 0x8000006b556a7220 */ /* 0x040fe20000410000 */
[----:B------:R-:W-:Y:S01]  /*21f0*/  CS2R R6, SRZ ;  /* 0x0000000000067805 */ /* 0x000fe2000001ff00 */
[----:B------:R-:W-:-:S02]  /*2200*/  FMUL.FTZ R109, R85, -R89 ;  /* 0x80000059556d7220 */ /* 0x000fc40000410000 */
[----:B------:R-:W-:Y:S02]  /*2210*/  FFMA.FTZ R112, R82, R86, R105 ;  /* 0x0000005652707223 */ /* 0x000fe40000010069 */
[C---:B0-----:R-:W-:Y:S01]  /*2220*/  FMUL.FTZ R105, R101.reuse, R88 ;  /* 0x0000005865697220 */ /* 0x041fe20000410000 */
[----:B------:R-:W0:Y:S01]  /*2230*/  @P0 LDS.128 R4, [UR4+0x1660] ;  /* 0x00166004ff040984 */ /* 0x000e220008000c00 */
[----:B------:R-:W-:Y:S01]  /*2240*/  FFMA.FTZ R89, R84, R89, -R106 ;  /* 0x0000005954597223 */ /* 0x000fe2000001086a */
[----:B------:R-:W-:Y:S01]  /*2250*/  ISETP.NE.AND P0, PT, R96, 0x1f, PT ;  /* 0x0000001f6000780c */ /* 0x000fe20003f05270 */
[----:B------:R-:W-:Y:S02]  /*2260*/  FFMA.FTZ R106, R84, R107, R109 ;  /* 0x0000006b546a7223 */ /* 0x000fe4000001006d */
[----:B-1----:R-:W-:Y:S02]  /*2270*/  FMUL.FTZ R107, R101, R104 ;  /* 0x00000068656b7220 */ /* 0x002fe40000410000 */
[----:B------:R-:W-:-:S02]  /*2280*/  FFMA.FTZ R109, R93, R110, -R105 ;  /* 0x0000006e5d6d7223 */ /* 0x000fc40000010869 */
[C---:B------:R-:W-:Y:S02]  /*2290*/  FMUL.FTZ R110, R101.reuse, R110 ;  /* 0x0000006e656e7220 */ /* 0x040fe40000410000 */
[-C--:B--2---:R-:W-:Y:S02]  /*22a0*/  FMUL.FTZ R105, R101, R108.reuse ;  /* 0x0000006c65697220 */ /* 0x084fe40000410000 */
[----:B------:R-:W-:Y:S02]  /*22b0*/  FFMA.FTZ R108, R93, R108, R107 ;  /* 0x0000006c5d6c7223 */ /* 0x000fe4000001006b */
[----:B------:R-:W-:Y:S02]  /*22c0*/  FMUL.FTZ R86, R85, -R112 ;  /* 0x8000007055567220 */ /* 0x000fe40000410000 */
[C---:B------:R-:W-:Y:S02]  /*22d0*/  FFMA.FTZ R110, R93.reuse, R88, R110 ;  /* 0x000000585d6e7223 */ /* 0x040fe4000001006e */
[----:B------:R-:W-:Y:S01]  /*22e0*/  @P3 FFMA.FTZ R93, R93, R104, -R105 ;  /* 0x000000685d5d3223 */ /* 0x000fe20000010869 */
[----:B------:R-:W-:Y:S01]  /*22f0*/  FSEL R105, R101, R108, !P3 ;  /* 0x0000006c65697208 */ /* 0x000fe20005800000 */
[----:B------:R-:W-:-:S02]  /*2300*/  FFMA.FTZ R86, R84, R111, -R86 ;  /* 0x0000006f54567223 */ /* 0x000fc40000010856 */
[----:B------:R-:W-:Y:S02]  /*2310*/  FMUL.FTZ R111, R85, -R111 ;  /* 0x8000006f556f7220 */ /* 0x000fe40000410000 */
[C---:B------:R-:W-:Y:S01]  /*2320*/  FMUL.FTZ R102, R69.reuse, R102 ;  /* 0x0000006645667220 */ /* 0x040fe20000410000 */
[----:B------:R-:W1:Y:S01]  /*2330*/  SHFL.UP PT, R93, R93, 0x1, RZ ;  /* 0x042000005d5d7989 */ /* 0x000e6200000e00ff */
[----:B------:R-:W-:Y:S02]  /*2340*/  FMUL.FTZ R101, R69, R90 ;  /* 0x0000005a45657220 */ /* 0x000fe40000410000 */
[----:B------:R-:W-:Y:S01]  /*2350*/  @P3 FADD.FTZ R92, R92, R109 ;  /* 0x0000006d5c5c3221 */ /* 0x000fe20000010000 */
[----:B------:R-:W2:Y:S01]  /*2360*/  SHFL.UP PT, R105, R105, 0x1, RZ ;  /* 0x0420000069697989 */ /* 0x000ea200000e00ff */
[----:B------:R-:W-:Y:S02]  /*2370*/  FFMA.FTZ R88, R84, R112, R111 ;  /* 0x0000007054587223 */ /* 0x000fe4000001006f */
[----:B------:R-:W-:Y:S01]  /*2380*/  @P3 FADD.FTZ R91, R91, R110 ;  /* 0x0000006e5b5b3221 */ /* 0x000fe20000010000 */
[----:B------:R3:W4:Y:S01]  /*2390*/  SHFL.DOWN PT, R111, R86, 0x1, 0x1f ;  /* 0x08201f00566f7f89 */ /* 0x00072200000e0000 */
[----:B------:R-:W-:Y:S01]  /*23a0*/  FADD.FTZ R89, R102, R89 ;  /* 0x0000005966597221 */ /* 0x000fe20000010000 */
[----:B------:R-:W-:Y:S01]  /*23b0*/  ISETP.GT.U32.AND P3, PT, R96, 0x1d, PT ;  /* 0x0000001d6000780c */ /* 0x000fe20003f64070 */
[----:B------:R-:W-:Y:S01]  /*23c0*/  FADD.FTZ R90, -R101, R106 ;  /* 0x0000006a655a7221 */ /* 0x000fe20000010100 */
[----:B------:R3:W0:Y:S04]  /*23d0*/  SHFL.DOWN PT, R113, R88, 0x1, 0x1f ;  /* 0x08201f0058717f89 */ /* 0x00062800000e0000 */
[----:B------:R3:W0:Y:S04]  /*23e0*/  SHFL.DOWN PT, R115, R89, 0x1, 0x1f ;  /* 0x08201f0059737f89 */ /* 0x00062800000e0000 */
[----:B------:R3:W0:Y:S04]  /*23f0*/  SHFL.DOWN PT, R117, R90, 0x1, 0x1f ;  /* 0x08201f005a757f89 */ /* 0x00062800000e0000 */
[----:B------:R-:W0:Y:S04]  /*2400*/  SHFL.UP PT, R92, R92, 0x1, RZ ;  /* 0x042000005c5c7989 */ /* 0x000e2800000e00ff */
[----:B------:R3:W0:Y:S01]  /*2410*/  SHFL.UP PT, R104, R91, 0x1, RZ ;  /* 0x042000005b687989 */ /* 0x00062200000e00ff */
[----:B------:R-:W-:Y:S05]  /*2420*/  @!P0 BRA `(.L_x_13832) ;  /* 0x000000b000008947 */ /* 0x000fea0003800000 */
[C---:B012---:R-:W-:Y:S02]  /*2430*/  FMUL.FTZ R107, R88.reuse, R117 ;  /* 0x00000075586b7220 */ /* 0x047fe40000410000 */
[----:B---3--:R-:W-:-:S02]  /*2440*/  FMUL.FTZ R91, R88, R113 ;  /* 0x00000071585b7220 */ /* 0x008fc40000410000 */
[-C--:B------:R-:W-:Y:S02]  /*2450*/  FMUL.FTZ R109, R88, R115.reuse ;  /* 0x00000073586d7220 */ /* 0x080fe40000410000 */
        /* <DEDUP_REMOVED lines=8> */
.L_x_13832:
[----:B-12---:R-:W-:Y:S05]  /*24e0*/  BSYNC B0 ;  /* 0x0000000000007941 */ /* 0x006fea0003800000 */
.L_x_13831:
[----:B----4-:R1:W2:Y:S01]  /*24f0*/  SHFL.DOWN PT, R111, R86, 0x2, 0x1f ;  /* 0x08401f00566f7f89 */ /* 0x0102a200000e0000 */
[----:B------:R-:W-:Y:S03]  /*2500*/  BSSY B0, `(.L_x_13833) ;  /* 0x0000010000007945 */ /* 0x000fe60003800000 */
[----:B0-----:R1:W0:Y:S04]  /*2510*/  SHFL.DOWN PT, R113, R88, 0x2, 0x1f ;  /* 0x08401f0058717f89 */ /* 0x00122800000e0000 */
[----:B------:R1:W4:Y:S04]  /*2520*/  SHFL.DOWN PT, R115, R89, 0x2, 0x1f ;  /* 0x08401f0059737f89 */ /* 0x00032800000e0000 */
[----:B------:R1:W3:Y:S01]  /*2530*/  SHFL.DOWN PT, R117, R90, 0x2, 0x1f ;  /* 0x08401f005a757f89 */ /* 0x0002e200000e0000 */
[----:B------:R-:W-:Y:S05]  /*2540*/  @P3 BRA `(.L_x_13834) ;  /* 0x000000b000003947 */ /* 0x000fea0003800000 */
[C---:B---3--:R-:W-:Y:S02]  /*2550*/  FMUL.FTZ R107, R88.reuse, R117 ;  /* 0x00000075586b7220 */ /* 0x048fe40000410000 */
[----:B0-----:R-:W-:-:S02]  /*2560*/  FMUL.FTZ R91, R88, R113 ;  /* 0x00000071585b7220 */ /* 0x001fc40000410000 */
[-C--:B----4-:R-:W-:Y:S02]  /*2570*/  FMUL.FTZ R109, R88, R115.reuse ;  /* 0x00000073586d7220 */ /* 0x090fe40000410000 */
[----:B------:R-:W-:Y:S02]  /*2580*/  FFMA.FTZ R106, R86, R115, -R107 ;  /* 0x00000073566a7223 */ /* 0x000fe4000001086b */
[-C--:B--2---:R-:W-:Y:S02]  /*2590*/  FMUL.FTZ R107, R88, R111.reuse ;  /* 0x0000006f586b7220 */ /* 0x084fe40000410000 */
[C---:B------:R-:W-:Y:S02]  /*25a0*/  FFMA.FTZ R91, R86.reuse, R111, -R91 ;  /* 0x0000006f565b7223 */ /* 0x040fe4000001085b */
[C---:B------:R-:W-:Y:S02]  /*25b0*/  FFMA.FTZ R109, R86.reuse, R117, R109 ;  /* 0x00000075566d7223 */ /* 0x040fe4000001006d */
[----:B-1----:R-:W-:Y:S01]  /*25c0*/  FFMA.FTZ R88, R86, R113, R107 ;  /* 0x0000007156587223 */ /* 0x002fe2000001006b */
[----:B------:R-:W-:Y:S01]  /*25d0*/  MOV R86, R91 ;  /* 0x0000005b00567202 */ /* 0x000fe20000000f00 */
[----:B------:R-:W-:-:S02]  /*25e0*/  FADD.FTZ R89, R89, R106 ;  /* 0x0000006a59597221 */ /* 0x000fc40000010000 */
[----:B------:R-:W-:Y:S02]  /*25f0*/  FADD.FTZ R90, R90, R109 ;  /* 0x0000006d5a5a7221 */ /* 0x000fe40000010000 */
.L_x_13834:
[----:B------:R-:W-:Y:S05]  /*2600*/  BSYNC B0 ;  /* 0x0000000000007941 */ /* 0x000fea0003800000 */
.L_x_13833:
        /* <DEDUP_REMOVED lines=8> */
[-C--:B----4-:R-:W-:Y:S02]  /*2690*/  FMUL.FTZ R109, R88, R115.reuse ;  /* 0x00000073586d7220 */ /* 0x090fe40000410000 */
[----:B------:R-:W-:Y:S02]  /*26a0*/  FFMA.FTZ R106, R86, R115, -R107 ;  /* 0x00000073566a7223 */ /* 0x000fe4000001086b */
[-C--:B-1----:R-:W-:Y:S02]  /*26b0*/  FMUL.FTZ R107, R88, R111.reuse ;  /* 0x0000006f586b7220 */ /* 0x082fe40000410000 */
[C---:B------:R-:W-:Y:S02]  /*26c0*/  FFMA.FTZ R91, R86.reuse, R111, -R91 ;  /* 0x0000006f565b7223 */ /* 0x040fe4000001085b */
[C---:B------:R-:W-:Y:S02]  /*26d0*/  FFMA.FTZ R109, R86.reuse, R117, R109 ;  /* 0x00000075566d7223 */ /* 0x040fe4000001006d */
[----:B--2---:R-:W-:Y:S01]  /*26e0*/  FFMA.FTZ R88, R86, R113, R107 ;  /* 0x0000007156587223 */ /* 0x004fe2000001006b */
[----:B------:R-:W-:Y:S01]  /*26f0*/  MOV R86, R91 ;  /* 0x0000005b00567202 */ /* 0x000fe20000000f00 */
[----:B------:R-:W-:-:S02]  /*2700*/  FADD.FTZ R89, R89, R106 ;  /* 0x0000006a59597221 */ /* 0x000fc40000010000 */
[----:B------:R-:W-:Y:S02]  /*2710*/  FADD.FTZ R90, R90, R109 ;  /* 0x0000006d5a5a7221 */ /* 0x000fe40000010000 */
.L_x_13836:
[----:B------:R-:W-:Y:S05]  /*2720*/  BSYNC B0 ;  /* 0x0000000000007941 */ /* 0x000fea0003800000 */
.L_x_13835:
        /* <DEDUP_REMOVED lines=17> */
.L_x_13838:
[----:B------:R-:W-:Y:S05]  /*2840*/  BSYNC B0 ;  /* 0x0000000000007941 */ /* 0x000fea0003800000 */
.L_x_13837:
        /* <DEDUP_REMOVED lines=17> */
.L_x_13840:
[----:B------:R-:W-:Y:S05]  /*2960*/  BSYNC B0 ;  /* 0x0000000000007941 */ /* 0x000fea0003800000 */
.L_x_13839:
[----:B------:R-:W-:Y:S01]  /*2970*/  SHFL.DOWN PT, R108, R88, 0x1, 0x1f ;  /* 0x08201f00586c7f89 */ /* 0x000fe200000e0000 */
[----:B------:R-:W-:Y:S01]  /*2980*/  ISETP.GT.AND P0, PT, R40, 0x1e, PT ;  /* 0x0000001e2800780c */ /* 0x000fe20003f04270 */
[----:B------:R-:W-:Y:S02]  /*2990*/  BSSY B0, `(.L_x_13841) ;  /* 0x00000df000007945 */ /* 0x000fe40003800000 */
[----:B------:R-:W5:Y:S04]  /*29a0*/  SHFL.IDX PT, R107, R7, RZ, 0x1f ;  /* 0x00001fff076b7589 */ /* 0x000f6800000e0000 */
[----:B------:R-:W2:Y:S04]  /*29b0*/  SHFL.IDX PT, R91, R6, RZ, 0x1f ;  /* 0x00001fff065b7589 */ /* 0x000ea800000e0000 */
[----:B------:R-:W4:Y:S04]  /*29c0*/  SHFL.DOWN PT, R109, R86, 0x1, 0x1f ;  /* 0x08201f00566d7f89 */ /* 0x000f2800000e0000 */
[----:B-1----:R-:W1:Y:S04]  /*29d0*/  SHFL.DOWN PT, R111, R89, 0x1, 0x1f ;  /* 0x08201f00596f7f89 */ /* 0x002e6800000e0000 */
[----:B0-----:R-:W0:Y:S04]  /*29e0*/  SHFL.DOWN PT, R113, R90, 0x1, 0x1f ;  /* 0x08201f005a717f89 */ /* 0x001e2800000e0000 */
[----:B--2---:R-:W-:Y:S01]  /*29f0*/  SHFL.IDX PT, R88, R88, RZ, 0x1f ;  /* 0x00001fff58587589 */ /* 0x004fe200000e0000 */
[----:B-----5:R-:W-:-:S03]  /*2a00*/  @P2 FMUL.FTZ R106, R108, R107 ;  /* 0x0000006b6c6a2220 */ /* 0x020fc60000410000 */
[----:B------:R-:W-:Y:S01]  /*2a10*/  SHFL.IDX PT, R86, R86, RZ, 0x1f ;  /* 0x00001fff56567589 */ /* 0x000fe200000e0000 */
[----:B------:R-:W-:-:S03]  /*2a20*/  @P2 FMUL.FTZ R108, R108, R91 ;  /* 0x0000005b6c6c2220 */ /* 0x000fc60000410000 */
[----:B------:R-:W-:Y:S01]  /*2a30*/  SHFL.IDX PT, R89, R89, RZ, 0x1f ;  /* 0x00001fff59597589 */ /* 0x000fe200000e0000 */
[----:B----4-:R-:W-:-:S03]  /*2a40*/  @P2 FFMA.FTZ R106, R109, R91, -R106 ;  /* 0x0000005b6d6a2223 */ /* 0x010fc6000001086a */
[----:B------:R-:W-:Y:S01]  /*2a50*/  SHFL.IDX PT, R90, R90, RZ, 0x1f ;  /* 0x00001fff5a5a7589 */ /* 0x000fe200000e0000 */
[----:B------:R-:W-:Y:S02]  /*2a60*/  @P2 FFMA.FTZ R108, R109, R107, R108 ;  /* 0x0000006b6d6c2223 */ /* 0x000fe4000001006c */
[----:B-1----:R-:W-:Y:S02]  /*2a70*/  @P2 FADD.FTZ R91, R111, R106 ;  /* 0x0000006a6f5b2221 */ /* 0x002fe40000010000 */
[----:B------:R-:W-:Y:S02]  /*2a80*/  FMUL.FTZ R106, R105, R10 ;  /* 0x0000000a696a7220 */ /* 0x000fe40000410000 */
[----:B0-----:R-:W-:Y:S01]  /*2a90*/  @P2 FADD.FTZ R107, R113, R108 ;  /* 0x0000006c716b2221 */ /* 0x001fe20000010000 */
[----:B------:R-:W-:Y:S01]  /*2aa0*/  ISETP.NE.AND P2, PT, R41, RZ, PT ;  /* 0x000000ff2900720c */ /* 0x000fe20003f45270 */
[-C--:B------:R-:W-:Y:S02]  /*2ab0*/  FMUL.FTZ R108, R91, -R29.reuse ;  /* 0x8000001d5b6c7220 */ /* 0x080fe40000410000 */
[----:B------:R-:W-:-:S02]  /*2ac0*/  FMUL.FTZ R29, R107, -R29 ;  /* 0x8000001d6b1d7220 */ /* 0x000fc40000410000 */
[-C--:B------:R-:W-:Y:S02]  /*2ad0*/  FFMA.FTZ R108, R107, R28.reuse, R108 ;  /* 0x0000001c6b6c7223 */ /* 0x080fe4000001006c */
[-C--:B------:R-:W-:Y:S02]  /*2ae0*/  FMUL.FTZ R105, R105, R11.reuse ;  /* 0x0000000b69697220 */ /* 0x080fe40000410000 */
[----:B------:R-:W-:Y:S02]  /*2af0*/  FFMA.FTZ R28, R91, R28, -R29 ;  /* 0x0000001c5b1c7223 */ /* 0x000fe4000001081d */
[----:B------:R-:W-:Y:S02]  /*2b00*/  FFMA.FTZ R107, R93, R11, R106 ;  /* 0x0000000b5d6b7223 */ /* 0x000fe4000001006a */
[----:B------:R-:W-:Y:S02]  /*2b10*/  FADD.FTZ R29, -R99, R108 ;  /* 0x0000006c631d7221 */ /* 0x000fe40000010100 */
[----:B------:R-:W-:-:S02]  /*2b20*/  FFMA.FTZ R105, R93, R10, -R105 ;  /* 0x0000000a5d697223 */ /* 0x000fc40000010869 */
[----:B------:R-:W-:Y:S02]  /*2b30*/  FADD.FTZ R91, R97, R28 ;  /* 0x0000001c615b7221 */ /* 0x000fe40000010000 */
[----:B------:R-:W-:Y:S02]  /*2b40*/  @P1 FADD.FTZ R11, R104, R107 ;  /* 0x0000006b680b1221 */ /* 0x000fe40000010000 */
[----:B------:R-:W-:Y:S02]  /*2b50*/  FMUL.FTZ R28, R78, -R29 ;  /* 0x8000001d4e1c7220 */ /* 0x000fe40000410000 */
[----:B------:R-:W-:Y:S01]  /*2b60*/  @P1 FADD.FTZ R10, R92, R105 ;  /* 0x000000695c0a1221 */ /* 0x000fe20000010000 */
[----:B------:R-:W-:Y:S01]  /*2b70*/  ISETP.NE.AND P1, PT, R40, RZ, PT ;  /* 0x000000ff2800720c */ /* 0x000fe20003f25270 */
[----:B------:R-:W-:Y:S02]  /*2b80*/  FMUL.FTZ R92, R78, -R91 ;  /* 0x8000005b4e5c7220 */ /* 0x000fe40000410000 */
[----:B------:R-:W-:-:S02]  /*2b90*/  FMUL.FTZ R93, R9, R11 ;  /* 0x0000000b095d7220 */ /* 0x000fc40000410000 */
[C---:B------:R-:W-:Y:S02]  /*2ba0*/  FFMA.FTZ R28, R80.reuse, R91, -R28 ;  /* 0x0000005b501c7223 */ /* 0x040fe4000001081c */
[-C--:B------:R-:W-:Y:S02]  /*2bb0*/  FMUL.FTZ R9, R9, R10.reuse ;  /* 0x0000000a09097220 */ /* 0x080fe40000410000 */
[----:B------:R-:W-:Y:S02]  /*2bc0*/  FFMA.FTZ R97, R80, R29, R92 ;  /* 0x0000001d50617223 */ /* 0x000fe4000001005c */
        /* <DEDUP_REMOVED lines=17> */
[----:B------:R-:W-:Y:S02]  /*2ce0*/  FMUL.FTZ R11, R85, -R87 ;  /* 0x80000057550b7220 */ /* 0x000fe40000410000 */
[----:B------:R-:W-:Y:S02]  /*2cf0*/  FFMA.FTZ R10, R79, R30, R9 ;  /* 0x0000001e4f0a7223 */ /* 0x000fe40000010009 */
        /* <DEDUP_REMOVED lines=8> */
[----:B------:R-:W-:Y:S02]  /*2d80*/  FFMA.FTZ R11, R69, R92, RZ ;  /* 0x0000005c450b7223 */ /* 0x000fe400000100ff */
[----:B------:R-:W-:Y:S02]  /*2d90*/  FADD.FTZ R101, -R101, R84 ;  /* 0x0000005465657221 */ /* 0x000fe40000010100 */
[----:B------:R-:W-:Y:S02]  /*2da0*/  FMUL.FTZ R83, R102, R34 ;  /* 0x0000002266537220 */ /* 0x000fe40000410000 */
[----:B------:R-:W-:Y:S02]  /*2db0*/  FMUL.FTZ R85, R98, R30 ;  /* 0x0000001e62557220 */ /* 0x000fe40000410000 */
[----:B------:R-:W-:Y:S02]  /*2dc0*/  FFMA.FTZ R82, R77, -R34, R92 ;  /* 0x800000224d527223 */ /* 0x000fe4000001005c */
[----:B------:R-:W-:-:S02]  /*2dd0*/  FFMA.FTZ R92, R76, R10, R11 ;  /* 0x0000000a4c5c7223 */ /* 0x000fc4000001000b */
[----:B------:R-:W-:Y:S02]  /*2de0*/  FFMA.FTZ R84, R79, -R30, R10 ;  /* 0x8000001e4f547223 */ /* 0x000fe4000001000a */
[----:B------:R-:W-:Y:S02]  /*2df0*/  FFMA.FTZ R107, R81, R32, R9 ;  /* 0x00000020516b7223 */ /* 0x000fe40000010009 */
[----:B------:R-:W-:Y:S02]  /*2e00*/  FMUL.FTZ R11, R101, R34 ;  /* 0x00000022650b7220 */ /* 0x000fe40000410000 */
[----:B------:R-:W-:Y:S02]  /*2e10*/  FMUL.FTZ R10, R28, R83 ;  /* 0x000000531c0a7220 */ /* 0x000fe40000410000 */
[----:B------:R-:W-:Y:S02]  /*2e20*/  FMUL.FTZ R9, R87, R30 ;  /* 0x0000001e57097220 */ /* 0x000fe40000410000 */
[----:B------:R-:W-:-:S02]  /*2e30*/  FMUL.FTZ R94, R97, R85 ;  /* 0x00000055615e7220 */ /* 0x000fc40000410000 */
[----:B------:R-:W-:Y:S02]  /*2e40*/  FADD.FTZ R99, RZ, R99 ;  /* 0x00000063ff637221 */ /* 0x000fe40000010000 */
[----:B------:R-:W-:Y:S02]  /*2e50*/  FFMA.FTZ R10, R82, R11, -R10 ;  /* 0x0000000b520a7223 */ /* 0x000fe4000001080a */
[----:B------:R-:W-:Y:S02]  /*2e60*/  FFMA.FTZ R105, R84, R9, -R94 ;  /* 0x0000000954697223 */ /* 0x000fe4000001085e */
[----:B------:R-:W-:Y:S02]  /*2e70*/  FMUL.FTZ R11, R28, R11 ;  /* 0x0000000b1c0b7220 */ /* 0x000fe40000410000 */
[----:B------:R-:W-:Y:S02]  /*2e80*/  FMUL.FTZ R94, R97, R9 ;  /* 0x00000009615e7220 */ /* 0x000fe40000410000 */
[----:B------:R-:W-:-:S02]  /*2e90*/  FMUL.FTZ R9, R78, R99 ;  /* 0x000000634e097220 */ /* 0x000fc40000410000 */
[----:B------:R-:W-:Y:S02]  /*2ea0*/  FFMA.FTZ R11, R82, R83, R11 ;  /* 0x00000053520b7223 */ /* 0x000fe4000001000b */
[----:B------:R-:W-:Y:S02]  /*2eb0*/  FADD.FTZ R10, RZ, R10 ;  /* 0x0000000aff0a7221 */ /* 0x000fe40000010000 */
[-C--:B------:R-:W-:Y:S02]  /*2ec0*/  FMUL.FTZ R78, R78, R107.reuse ;  /* 0x0000006b4e4e7220 */ /* 0x080fe40000410000 */
[----:B------:R-:W-:Y:S02]  /*2ed0*/  FFMA.FTZ R9, R80, R107, -R9 ;  /* 0x0000006b50097223 */ /* 0x000fe40000010809 */
[----:B------:R-:W-:Y:S02]  /*2ee0*/  FFMA.FTZ R94, R84, R85, R94 ;  /* 0x00000055545e7223 */ /* 0x000fe4000001005e */
[----:B------:R-:W-:-:S02]  /*2ef0*/  FADD.FTZ R11, RZ, R11 ;  /* 0x0000000bff0b7221 */ /* 0x000fc40000010000 */
[----:B------:R-:W-:Y:S02]  /*2f00*/  FADD.FTZ R10, R10, R105 ;  /* 0x000000690a0a7221 */ /* 0x000fe40000010000 */
[----:B------:R-:W-:Y:S02]  /*2f10*/  FFMA.FTZ R100, R80, R99, R78 ;  /* 0x0000006350647223 */ /* 0x000fe4000001004e */
[----:B------:R-:W-:Y:S02]  /*2f20*/  FFMA.FTZ R92, R75, R107, R92 ;  /* 0x0000006b4b5c7223 */ /* 0x000fe4000001005c */
[----:B------:R-:W-:Y:S02]  /*2f30*/  FFMA.FTZ R105, R54, R0, R9 ;  /* 0x0000000036697223 */ /* 0x000fe40000010009 */
[----:B------:R-:W-:Y:S02]  /*2f40*/  FMUL.FTZ R80, R95, R32 ;  /* 0x000000205f507220 */ /* 0x000fe40000410000 */
[----:B------:R-:W-:-:S02]  /*2f50*/  FADD.FTZ R11, R11, R94 ;  /* 0x0000005e0b0b7221 */ /* 0x000fc40000010000 */
[----:B------:R-:W-:Y:S02]  /*2f60*/  FADD.FTZ R94, RZ, R100 ;  /* 0x00000064ff5e7221 */ /* 0x000fe40000010000 */
[----:B------:R-:W-:Y:S02]  /*2f70*/  FFMA.FTZ R104, R73, R105, R92 ;  /* 0x0000006949687223 */ /* 0x000fe4000001005c */
[----:B------:R-:W-:Y:S02]  /*2f80*/  FFMA.FTZ R8, R69, -R28, RZ ;  /* 0x8000001c45087223 */ /* 0x000fe400000100ff */
[-C--:B------:R-:W-:Y:S01]  /*2f90*/  FFMA.FTZ R78, R81, -R32.reuse, R107 ;  /* 0x80000020514e7223 */ /* 0x080fe2000001006b */
[----:B------:R-:W0:Y:S01]  /*2fa0*/  SHFL.DOWN PT, R111, R104, 0x1, 0x1f ;  /* 0x08201f00686f7f89 */ /* 0x000e2200000e0000 */
[----:B------:R-:W-:Y:S02]  /*2fb0*/  FMUL.FTZ R9, R93, R32 ;  /* 0x000000205d097220 */ /* 0x000fe40000410000 */
[----:B------:R-:W-:-:S02]  /*2fc0*/  FMUL.FTZ R100, R99, R80 ;  /* 0x0000005063647220 */ /* 0x000fc40000410000 */
[-C--:B------:R-:W-:Y:S02]  /*2fd0*/  FFMA.FTZ R92, R54, -R0.reuse, R105 ;  /* 0x80000000365c7223 */ /* 0x080fe40000010069 */
[-C--:B------:R-:W-:Y:S02]  /*2fe0*/  FMUL.FTZ R105, R91, R0.reuse ;  /* 0x000000005b697220 */ /* 0x080fe40000410000 */
[----:B------:R-:W-:Y:S02]  /*2ff0*/  FFMA.FTZ R8, R76, -R97, R8 ;  /* 0x800000614c087223 */ /* 0x000fe40000010008 */
[----:B------:R-:W-:Y:S02]  /*3000*/  FFMA.FTZ R107, R78, R9, -R100 ;  /* 0x000000094e6b7223 */ /* 0x000fe40000010864 */
[----:B------:R-:W-:Y:S02]  /*3010*/  FMUL.FTZ R109, R29, R0 ;  /* 0x000000001d6d7220 */ /* 0x000fe40000410000 */
[----:B------:R-:W-:-:S02]  /*3020*/  FMUL.FTZ R100, R94, R105 ;  /* 0x000000695e647220 */ /* 0x000fc40000410000 */
[----:B------:R-:W-:Y:S02]  /*3030*/  FMUL.FTZ R9, R99, R9 ;  /* 0x0000000963097220 */ /* 0x000fe40000410000 */
[----:B------:R-:W-:Y:S02]  /*3040*/  FFMA.FTZ R8, R75, -R99, R8 ;  /* 0x800000634b087223 */ /* 0x000fe40000010008 */
[----:B------:R-:W-:Y:S02]  /*3050*/  FADD.FTZ R107, R10, R107 ;  /* 0x0000006b0a6b7221 */ /* 0x000fe40000010000 */
[-C--:B------:R-:W-:Y:S02]  /*3060*/  FFMA.FTZ R106, R92, R109.reuse, -R100 ;  /* 0x0000006d5c6a7223 */ /* 0x080fe40000010864 */
[----:B------:R-:W-:Y:S02]  /*3070*/  FFMA.FTZ R10, R78, R80, R9 ;  /* 0x000000504e0a7223 */ /* 0x000fe40000010009 */
[----:B------:R-:W-:-:S02]  /*3080*/  FMUL.FTZ R109, R94, R109 ;  /* 0x0000006d5e6d7220 */ /* 0x000fc40000410000 */
[----:B------:R-:W-:Y:S02]  /*3090*/  FFMA.FTZ R100, R73, -R94, R8 ;  /* 0x8000005e49647223 */ /* 0x000fe40000010008 */
[----:B------:R-:W-:Y:S02]  /*30a0*/  FADD.FTZ R10, R11, R10 ;  /* 0x0000000a0b0a7221 */ /* 0x000fe40000010000 */
[----:B------:R-:W-:Y:S01]  /*30b0*/  FFMA.FTZ R109, R92, R105, R109 ;  /* 0x000000695c6d7223 */ /* 0x000fe2000001006d */
[----:B------:R-:W1:Y:S01]  /*30c0*/  SHFL.DOWN PT, R8, R100, 0x1, 0x1f ;  /* 0x08201f0064087f89 */ /* 0x000e6200000e0000 */
[----:B------:R-:W-:Y:S01]  /*30d0*/  FADD.FTZ R106, R107, R106 ;  /* 0x0000006a6b6a7221 */ /* 0x000fe20000010000 */
[----:B------:R-:W-:Y:S01]  /*30e0*/  MOV R11, R100 ;  /* 0x00000064000b7202 */ /* 0x000fe20000000f00 */
[----:B------:R-:W-:Y:S01]  /*30f0*/  FADD.FTZ R109, R10, R109 ;  /* 0x0000006d0a6d7221 */ /* 0x000fe20000010000 */
[----:B------:R-:W-:Y:S01]  /*3100*/  MOV R10, R104 ;  /* 0x00000068000a7202 */ /* 0x000fe20000000f00 */
[----:B------:R-:W-:Y:S01]  /*3110*/  FADD.FTZ R61, R105, R61 ;  /* 0x0000003d693d7221 */ /* 0x000fe20000010000 */
[----:B------:R-:W2:Y:S01]  /*3120*/  SHFL.DOWN PT, R108, R106, 0x1, 0x1f ;  /* 0x08201f006a6c7f89 */ /* 0x000ea200000e0000 */
[----:B------:R-:W-:Y:S01]  /*3130*/  MOV R9, R106 ;  /* 0x0000006a00097202 */ /* 0x000fe20000000f00 */
[----:B------:R-:W-:-:S02]  /*3140*/  FADD.FTZ R63, R80, R63 ;  /* 0x0000003f503f7221 */ /* 0x000fc40000010000 */
[----:B------:R-:W4:Y:S01]  /*3150*/  SHFL.DOWN PT, R107, R109, 0x1, 0x1f ;  /* 0x08201f006d6b7f89 */ /* 0x000f2200000e0000 */
[----:B0-----:R-:W-:Y:S02]  /*3160*/  @!P0 FADD.FTZ R10, R10, R111 ;  /* 0x0000006f0a0a8221 */ /* 0x001fe40000010000 */
[----:B------:R-:W-:Y:S02]  /*3170*/  FADD.FTZ R62, R85, R62 ;  /* 0x0000003e553e7221 */ /* 0x000fe40000010000 */
[----:B------:R-:W-:Y:S01]  /*3180*/  FADD.FTZ R64, R83, R64 ;  /* 0x0000004053407221 */ /* 0x000fe20000010000 */
[----:B------:R-:W0:Y:S01]  /*3190*/  SHFL.DOWN PT, R111, R10, 0x2, 0x1f ;  /* 0x08401f000a6f7f89 */ /* 0x000e2200000e0000 */
[----:B-1----:R-:W-:Y:S01]  /*31a0*/  @!P0 FADD.FTZ R11, R11, R8 ;  /* 0x000000080b0b8221 */ /* 0x002fe20000010000 */
[----:B------:R-:W-:-:S04]  /*31b0*/  MOV R8, R109 ;  /* 0x0000006d00087202 */ /* 0x000fc80000000f00 */
[----:B------:R-:W1:Y:S01]  /*31c0*/  SHFL.DOWN PT, R104, R11, 0x2, 0x1f ;  /* 0x08401f000b687f89 */ /* 0x000e6200000e0000 */
[----:B--2---:R-:W-:Y:S02]  /*31d0*/  @!P0 FADD.FTZ R9, R9, R108 ;  /* 0x0000006c09098221 */ /* 0x004fe40000010000 */
[----:B----4-:R-:W-:-:S03]  /*31e0*/  @!P0 FADD.FTZ R8, R8, R107 ;  /* 0x0000006b08088221 */ /* 0x010fc60000010000 */
[----:B------:R-:W2:Y:S01]  /*31f0*/  SHFL.DOWN PT, R100, R9, 0x2, 0x1f ;  /* 0x08401f0009647f89 */ /* 0x000ea200000e0000 */
[----:B------:R-:W-:-:S03]  /*3200*/  ISETP.GT.AND P0, PT, R40, 0x1d, PT ;  /* 0x0000001d2800780c */ /* 0x000fc60003f04270 */
[----:B------:R-:W4:Y:S10]  /*3210*/  SHFL.DOWN PT, R107, R8, 0x2, 0x1f ;  /* 0x08401f00086b7f89 */ /* 0x000f3400000e0000 */
[----:B0-----:R-:W-:-:S02]  /*3220*/  @!P0 FADD.FTZ R10, R10, R111 ;  /* 0x0000006f0a0a8221 */ /* 0x001fc40000010000 */
[----:B-1----:R-:W-:-:S03]  /*3230*/  @!P0 FADD.FTZ R11, R11, R104 ;  /* 0x000000680b0b8221 */ /* 0x002fc60000010000 */
[----:B------:R-:W0:Y:S04]  /*3240*/  SHFL.DOWN PT, R109, R10, 0x4, 0x1f ;  /* 0x08801f000a6d7f89 */ /* 0x000e2800000e0000 */
        /* <DEDUP_REMOVED lines=11> */
[----:B------:R-:W-:Y:S02]  /*3300*/  FMUL.FTZ R100, R88, R6 ;  /* 0x0000000658647220 */ /* 0x000fe40000410000 */
[----:B----4-:R-:W-:Y:S01]  /*3310*/  @!P0 FADD.FTZ R8, R8, R107 ;  /* 0x0000006b08088221 */ /* 0x010fe20000010000 */
[----:B------:R-:W2:Y:S01]  /*3320*/  SHFL.DOWN PT, R104, R9, 0x8, 0x1f ;  /* 0x09001f0009687f89 */ /* 0x000ea200000e0000 */
[----:B------:R-:W-:Y:S01]  /*3330*/  ISETP.GT.AND P0, PT, R40, 0x17, PT ;  /* 0x000000172800780c */ /* 0x000fe20003f04270 */
[----:B------:R-:W-:-:S02]  /*3340*/  FMUL.FTZ R107, R88, R7 ;  /* 0x00000007586b7220 */ /* 0x000fc40000410000 */
[----:B------:R-:W4:Y:S02]  /*3350*/  SHFL.DOWN PT, R109, R8, 0x8, 0x1f ;  /* 0x09001f00086d7f89 */ /* 0x000f2400000e0000 */
[C---:B------:R-:W-:Y:S02]  /*3360*/  FFMA.FTZ R6, R86.reuse, R6, -R107 ;  /* 0x0000000656067223 */ /* 0x040fe4000001086b */
[----:B------:R-:W-:Y:S02]  /*3370*/  FFMA.FTZ R107, R86, R7, R100 ;  /* 0x00000007566b7223 */ /* 0x000fe40000010064 */
[C---:B------:R-:W-:Y:S02]  /*3380*/  FMUL.FTZ R7, R88.reuse, R5 ;  /* 0x0000000558077220 */ /* 0x040fe40000410000 */
[----:B------:R-:W-:Y:S02]  /*3390*/  FMUL.FTZ R88, R88, R4 ;  /* 0x0000000458587220 */ /* 0x000fe40000410000 */
[----:B0-----:R-:W-:-:S02]  /*33a0*/  @!P0 FADD.FTZ R10, R10, R111 ;  /* 0x0000006f0a0a8221 */ /* 0x001fc40000010000 */
[C---:B------:R-:W-:Y:S02]  /*33b0*/  FFMA.FTZ R4, R86.reuse, R4, -R7 ;  /* 0x0000000456047223 */ /* 0x040fe40000010807 */
[----:B-1----:R-:W-:Y:S01]  /*33c0*/  @!P0 FADD.FTZ R11, R11, R106 ;  /* 0x0000006a0b0b8221 */ /* 0x002fe20000010000 */
[----:B------:R-:W0:Y:S01]  /*33d0*/  SHFL.DOWN PT, R111, R10, 0x10, 0x1f ;  /* 0x0a001f000a6f7f89 */ /* 0x000e2200000e0000 */
[----:B------:R-:W-:Y:S02]  /*33e0*/  FFMA.FTZ R5, R86, R5, R88 ;  /* 0x0000000556057223 */ /* 0x000fe40000010058 */
[----:B------:R-:W-:Y:S02]  /*33f0*/  FMUL.FTZ R86, R27, R91 ;  /* 0x0000005b1b567220 */ /* 0x000fe40000410000 */
[----:B--2---:R-:W-:Y:S02]  /*3400*/  @!P0 FADD.FTZ R9, R9, R104 ;  /* 0x0000006809098221 */ /* 0x004fe40000010000 */
[----:B------:R-:W1:Y:S01]  /*3410*/  SHFL.DOWN PT, R104, R11, 0x10, 0x1f ;  /* 0x0a001f000b687f89 */ /* 0x000e6200000e0000 */
[----:B------:R-:W-:-:S02]  /*3420*/  FADD.FTZ R6, R89, R6 ;  /* 0x0000000659067221 */ /* 0x000fc40000010000 */
[----:B----4-:R-:W-:Y:S01]  /*3430*/  @!P0 FADD.FTZ R8, R8, R109 ;  /* 0x0000006d08088221 */ /* 0x010fe20000010000 */
[----:B------:R-:W2:Y:S01]  /*3440*/  SHFL.DOWN PT, R100, R9, 0x10, 0x1f ;  /* 0x0a001f0009647f89 */ /* 0x000ea200000e0000 */
[-C--:B------:R-:W-:Y:S01]  /*3450*/  FFMA.FTZ R89, R26, R29.reuse, -R86 ;  /* 0x0000001d1a597223 */ /* 0x080fe20000010856 */
[----:B------:R-:W-:Y:S01]  /*3460*/  ISETP.GT.AND P0, PT, R40, 0xf, PT ;  /* 0x0000000f2800780c */ /* 0x000fe20003f04270 */
[C---:B------:R-:W-:Y:S01]  /*3470*/  FMUL.FTZ R29, R27.reuse, R29 ;  /* 0x0000001d1b1d7220 */ /* 0x040fe20000410000 */
[----:B------:R-:W4:Y:S01]  /*3480*/  SHFL.DOWN PT, R109, R8, 0x10, 0x1f ;  /* 0x0a001f00086d7f89 */ /* 0x000f2200000e0000 */
[----:B------:R-:W-:Y:S02]  /*3490*/  FADD.FTZ R7, R90, R107 ;  /* 0x0000006b5a077221 */ /* 0x000fe40000010000 */
[----:B------:R-:W-:Y:S02]  /*34a0*/  FMUL.FTZ R94, R94, R89 ;  /* 0x000000595e5e7220 */ /* 0x000fe40000410000 */
[----:B------:R-:W-:Y:S01]  /*34b0*/  FFMA.FTZ R89, R26, R91, R29 ;  /* 0x0000005b1a597223 */ /* 0x000fe2000001001d */
[----:B------:R5:W-:Y:S01]  /*34c0*/  @!P2 STS.128 [UR4+0x1660], R4 ;  /* 0x00166004ff00a988 */ /* 0x000be20008000c04 */
[----:B------:R-:W-:-:S02]  /*34d0*/  FMUL.FTZ R86, R27, R95 ;  /* 0x0000005f1b567220 */ /* 0x000fc40000410000 */
[C---:B------:R-:W-:Y:S02]  /*34e0*/  FMUL.FTZ R29, R27.reuse, R98 ;  /* 0x000000621b1d7220 */ /* 0x040fe40000410000 */
[C---:B------:R-:W-:Y:S02]  /*34f0*/  FFMA.FTZ R88, R26.reuse, R93, -R86 ;  /* 0x0000005d1a587223 */ /* 0x040fe40000010856 */
[----:B------:R-:W-:Y:S02]  /*3500*/  FFMA.FTZ R86, R26, R87, -R29 ;  /* 0x000000571a567223 */ /* 0x000fe4000001081d */
[C---:B------:R-:W-:Y:S02]  /*3510*/  FMUL.FTZ R93, R27.reuse, R93 ;  /* 0x0000005d1b5d7220 */ /* 0x040fe40000410000 */
[----:B------:R-:W-:Y:S02]  /*3520*/  FMUL.FTZ R87, R27, R87 ;  /* 0x000000571b577220 */ /* 0x000fe40000410000 */
[----:B------:R-:W-:-:S02]  /*3530*/  FMUL.FTZ R88, R99, R88 ;  /* 0x0000005863587220 */ /* 0x000fc40000410000 */
[C---:B-----5:R-:W-:Y:S02]  /*3540*/  FMUL.FTZ R4, R27.reuse, R102 ;  /* 0x000000661b047220 */ /* 0x060fe40000410000 */
[-C--:B------:R-:W-:Y:S02]  /*3550*/  FMUL.FTZ R27, R27, R101.reuse ;  /* 0x000000651b1b7220 */ /* 0x080fe40000410000 */
[C---:B------:R-:W-:Y:S02]  /*3560*/  FFMA.FTZ R101, R26.reuse, R101, -R4 ;  /* 0x000000651a657223 */ /* 0x040fe40000010804 */
[----:B------:R-:W-:Y:S02]  /*3570*/  FMUL.FTZ R86, R97, R86 ;  /* 0x0000005661567220 */ /* 0x000fe40000410000 */
[C---:B------:R-:W-:Y:S02]  /*3580*/  FFMA.FTZ R93, R26.reuse, R95, R93 ;  /* 0x0000005f1a5d7223 */ /* 0x040fe4000001005d */
[----:B------:R-:W-:-:S02]  /*3590*/  FFMA.FTZ R87, R26, R98, R87 ;  /* 0x000000621a577223 */ /* 0x000fc40000010057 */
[----:B------:R-:W-:Y:S02]  /*35a0*/  FFMA.FTZ R27, R26, R102, R27 ;  /* 0x000000661a1b7223 */ /* 0x000fe4000001001b */
[----:B------:R-:W-:Y:S02]  /*35b0*/  FMUL.FTZ R101, R28, R101 ;  /* 0x000000651c657220 */ /* 0x000fe40000410000 */
[----:B0-----:R-:W-:Y:S02]  /*35c0*/  @!P0 FADD.FTZ R10, R10, R111 ;  /* 0x0000006f0a0a8221 */ /* 0x001fe40000010000 */
[----:B-1----:R-:W-:Y:S02]  /*35d0*/  @!P0 FADD.FTZ R11, R11, R104 ;  /* 0x000000680b0b8221 */ /* 0x002fe40000010000 */
[----:B--2---:R-:W-:Y:S02]  /*35e0*/  @!P0 FADD.FTZ R9, R9, R100 ;  /* 0x0000006409098221 */ /* 0x004fe40000010000 */
[----:B----4-:R-:W-:-:S02]  /*35f0*/  @!P0 FADD.FTZ R8, R8, R109 ;  /* 0x0000006d08088221 */ /* 0x010fc40000010000 */
        /* <DEDUP_REMOVED lines=24> */
.L_x_13842:
[----:B0-----:R-:W-:Y:S05]  /*3780*/  BSYNC B0 ;  /* 0x0000000000007941 */ /* 0x001fea0003800000 */
.L_x_13841:
        /* <DEDUP_REMOVED lines=21> */
.L_x_13828:
[----:B------:R-:W-:Y:S01]  /*38e0*/  BAR.SYNC.DEFER_BLOCKING 0x0 ;  /* 0x0000000000007b1d */ /* 0x000fe20000010000 */
[----:B------:R-:W-:Y:S02]  /*38f0*/  SHF.R.S32.HI R28, RZ, 0x1f, R41 ;  /* 0x0000001fff1c7819 */ /* 0x000fe40000011429 */
[----:B------:R-:W-:-:S04]  /*3900*/  LEA R2, P0, R41, R37, 0x3 ;  /* 0x0000002529027211 */ /* 0x000fc800078018ff */
[----:B------:R-:W-:-:S06]  /*3910*/  LEA.HI.X R3, R41, R36, R28, 0x3, P0 ;  /* 0x0000002429037211 */ /* 0x000fcc00000f1c1c */
[----:B------:R-:W2:Y:S01]  /*3920*/  LDG.E.64 R2, [R2.64] ;  /* 0x0000000602027981 */ /* 0x000ea2000c1e1b00 */
[----:B------:R-:W-:Y:S01]  /*3930*/  F2F.BF16.F32 R62, R62 ;  /* 0x0000003e003e7304 */ /* 0x000fe20000202000 */
[----:B------:R-:W-:Y:S01]  /*3940*/  IADD3 R32, R31, -0x1, RZ ;  /* 0xffffffff1f207810 */ /* 0x000fe20007ffe0ff */
[----:B------:R-:W-:Y:S01]  /*3950*/  IMAD R27, R44, c[0x0][0x2d8], RZ ;  /* 0x0000b6002c1b7a24 */ /* 0x000fe200078e02ff */
[----:B------:R-:W-:Y:S01]  /*3960*/  SHF.L.U32 R30, R41, 0x3, RZ ;  /* 0x00000003291e7819 */ /* 0x000fe200000006ff */
[----:B------:R-:W-:Y:S01]  /*3970*/  IMAD R29, R51, c[0x0][0x300], RZ ;  /* 0x0000c000331d7a24 */ /* 0x000fe200078e02ff */
[----:B------:R-:W-:Y:S01]  /*3980*/  SHF.L.U64.HI R55, R41, 0x3, R28 ;  /* 0x0000000329377819 */ /* 0x000fe2000001021c */
[----:B------:R-:W-:Y:S02]  /*3990*/  IMAD R27, R46, c[0x0][0x2dc], R27 ;  /* 0x0000b7002e1b7a24 */ /* 0x000fe400078e021b */
[----:B------:R-:W-:Y:S01]  /*39a0*/  F2F.BF16.F32 R63, R63 ;  /* 0x0000003f003f7304 */ /* 0x000fe20000202000 */
[----:B------:R-:W-:-:S07]  /*39b0*/  IMAD R29, R52, c[0x0][0x304], R29 ;  /* 0x0000c100341d7a24 */ /* 0x000fce00078e021d */
[----:B------:R-:W0:Y:S08]  /*39c0*/  F2F.BF16.F32 R6, R61 ;  /* 0x0000003d00067304 */ /* 0x000e300000202000 */
[----:B------:R-:W-:Y:S01]  /*39d0*/  F2F.BF16.F32 R11, R64 ;  /* 0x00000040000b7304 */ /* 0x000fe20000202000 */
[----:B0-----:R-:W-:Y:S01]  /*39e0*/  PRMT R63, R63, 0x5410, R6 ;  /* 0x000054103f3f7816 */ /* 0x001fe20000000006 */
[----:B--2---:R-:W-:Y:S01]  /*39f0*/  STS.64 [R40.X8], R2 ;  /* 0x0000000228007388 */ /* 0x004fe20000008a00 */
[----:B------:R-:W-:-:S06]  /*3a00*/  NOP ;  /* 0x0000000000007918 */ /* 0x000fcc0000000000 */
[----:B------:R-:W0:Y:S02]  /*3a10*/  LDS.64 R8, [R40.X8] ;  /* 0x0000000028087984 */ /* 0x000e240000008a00 */
[--C-:B0-----:R-:W-:Y:S02]  /*3a20*/  PRMT R3, RZ, 0x5410, R9.reuse ;  /* 0x00005410ff037816 */ /* 0x101fe40000000009 */
[--C-:B------:R-:W-:Y:S02]  /*3a30*/  SHF.R.U64 R4, R8, 0x10, R9.reuse ;  /* 0x0000001008047819 */ /* 0x100fe40000001209 */
[----:B------:R-:W-:Y:S01]  /*3a40*/  SHF.R.U32.HI R0, RZ, 0x10, R9 ;  /* 0x00000010ff007819 */ /* 0x000fe20000011609 */
[----:B------:R-:W-:Y:S01]  /*3a50*/  FADD.FTZ R7, R3, R48 ;  /* 0x0000003003077221 */ /* 0x000fe20000010000 */
[----:B------:R-:W-:Y:S01]  /*3a60*/  PRMT R3, RZ, 0x5410, R8 ;  /* 0x00005410ff037816 */ /* 0x000fe20000000008 */
[----:B------:R-:W-:Y:S03]  /*3a70*/  BAR.SYNC.DEFER_BLOCKING 0x0 ;  /* 0x0000000000007b1d */ /* 0x000fe60000010000 */
[----:B------:R-:W-:Y:S01]  /*3a80*/  FSETP.GTU.FTZ.AND P2, PT, R7, 20, PT ;  /* 0x41a000000700780b */ /* 0x000fe20003f5c000 */
[----:B------:R-:W-:Y:S01]  /*3a90*/  FADD.FTZ R2, R3, R48 ;  /* 0x0000003003027221 */ /* 0x000fe20000010000 */
[----:B------:R-:W-:-:S04]  /*3aa0*/  PRMT R3, RZ, 0x5410, R4 ;  /* 0x00005410ff037816 */ /* 0x000fc80000000004 */
[----:B------:R-:W-:Y:S01]  /*3ab0*/  FSETP.GTU.FTZ.AND P0, PT, R2, 20, PT ;  /* 0x41a000000200780b */ /* 0x000fe20003f1c000 */
[----:B------:R-:W-:Y:S01]  /*3ac0*/  FADD.FTZ R5, R3, R48 ;  /* 0x0000003003057221 */ /* 0x000fe20000010000 */
[----:B------:R-:W-:-:S04]  /*3ad0*/  PRMT R3, RZ, 0x5410, R0 ;  /* 0x00005410ff037816 */ /* 0x000fc80000000000 */
[----:B------:R-:W-:Y:S01]  /*3ae0*/  FSETP.GTU.FTZ.AND P1, PT, R5, 20, PT ;  /* 0x41a000000500780b */ /* 0x000fe20003f3c000 */
[----:B------:R-:W-:Y:S02]  /*3af0*/  FADD.FTZ R3, R3, R48 ;  /* 0x0000003003037221 */ /* 0x000fe40000010000 */
[----:B------:R-:W-:-:S03]  /*3b00*/  @!P2 FMUL.FTZ R4, R7, -1.4426950216293334961 ;  /* 0xbfb8aa3b0704a820 */ /* 0x000fc60000410000 */
[----:B------:R-:W-:Y:S01]  /*3b10*/  FSETP.GTU.FTZ.AND P3, PT, R3, 20, PT ;  /* 0x41a000000300780b */ /* 0x000fe20003f7c000 */
[----:B------:R-:W-:Y:S02]  /*3b20*/  @!P0 FMUL.FTZ R0, R2, -1.4426950216293334961 ;  /* 0xbfb8aa3b02008820 */ /* 0x000fe40000410000 */
[----:B------:R-:W0:Y:S04]  /*3b30*/  @!P2 MUFU.EX2 R4, R4 ;  /* 0x000000040004a308 */ /* 0x000e280000000800 */
[----:B------:R-:W-:-:S04]  /*3b40*/  @!P1 FMUL.FTZ R5, R5, -1.4426950216293334961 ;  /* 0xbfb8aa3b05059820 */ /* 0x000fc80000410000 */
[----:B------:R-:W1:Y:S02]  /*3b50*/  @!P0 MUFU.EX2 R0, R0 ;  /* 0x0000000000008308 */ /* 0x000e640000000800 */
[----:B------:R-:W-:Y:S02]  /*3b60*/  @!P3 FMUL.FTZ R9, R3, -1.4426950216293334961 ;  /* 0xbfb8aa3b0309b820 */ /* 0x000fe40000410000 */
[----:B------:R-:W-:-:S04]  /*3b70*/  IMAD.WIDE.U32 R2, R62, 0x10000, RZ ;  /* 0x000100003e027825 */ /* 0x000fc800078e00ff */
[----:B------:R-:W2:Y:S01]  /*3b80*/  @!P3 MUFU.EX2 R9, R9 ;  /* 0x000000090009b308 */ /* 0x000ea20000000800 */
[----:B0-----:R-:W-:Y:S01]  /*3b90*/  @!P2 FADD.FTZ R8, R4, 1 ;  /* 0x3f8000000408a421 */ /* 0x001fe20000010000 */
[----:B------:R-:W-:Y:S02]  /*3ba0*/  LOP3.LUT R7, R63, R3, RZ, 0xfc, !PT ;  /* 0x000000033f077212 */ /* 0x000fe400078efcff */
[----:B------:R-:W-:Y:S02]  /*3bb0*/  LOP3.LUT R6, R2, R11, RZ, 0xfc, !PT ;  /* 0x0000000b02067212 */ /* 0x000fe400078efcff */
[----:B------:R-:W-:Y:S02]  /*3bc0*/  SHF.L.U32 R2, R32, 0x7, RZ ;  /* 0x0000000720027819 */ /* 0x000fe400000006ff */
[----:B------:R-:W0:Y:S01]  /*3bd0*/  @!P1 MUFU.EX2 R5, R5 ;  /* 0x0000000500059308 */ /* 0x000e220000000800 */
[----:B-1----:R-:W-:Y:S01]  /*3be0*/  @!P0 FADD.FTZ R4, R0, 1 ;  /* 0x3f80000000048421 */ /* 0x002fe20000010000 */
[----:B------:R1:W-:Y:S01]  /*3bf0*/  STS.64 [R40.X8], R6 ;  /* 0x0000000628007388 */ /* 0x0003e20000008a00 */
[----:B------:R-:W-:Y:S01]  /*3c00*/  SHF.R.S32.HI R3, RZ, 0x1f, R2 ;  /* 0x0000001fff037819 */ /* 0x000fe20000011402 */
[----:B--2---:R-:W-:-:S04]  /*3c10*/  @!P3 FADD.FTZ R9, R9, 1 ;  /* 0x3f8000000909b421 */ /* 0x004fc80000010000 */
[----:B------:R-:W2:Y:S01]  /*3c20*/  @!P2 MUFU.RCP R8, R8 ;  /* 0x000000080008a308 */ /* 0x000ea20000001000 */
[----:B-1----:R-:W-:-:S07]  /*3c30*/  IMAD.WIDE.U32 R6, R46, c[0x0][0x2d8], R2 ;  /* 0x0000b6002e067a25 */ /* 0x002fce00078e0002 */
[----:B------:R-:W1:Y:S01]  /*3c40*/  @!P3 MUFU.RCP R9, R9 ;  /* 0x000000090009b308 */ /* 0x000e620000001000 */
[----:B0-----:R-:W-:Y:S01]  /*3c50*/  @!P1 FADD.FTZ R0, R5, 1 ;  /* 0x3f80000005009421 */ /* 0x001fe20000010000 */
[----:B------:R-:W-:Y:S01]  /*3c60*/  IADD3 R7, R7, R27, RZ ;  /* 0x0000001b07077210 */ /* 0x000fe20007ffe0ff */
[----:B------:R-:W-:-:S04]  /*3c70*/  IMAD.WIDE.U32 R2, R46, c[0x0][0x2f8], R2 ;  /* 0x0000be002e027a25 */ /* 0x000fc800078e0002 */
[----:B------:R-:W-:Y:S01]  /*3c80*/  IMAD.WIDE.U32 R6, R52, c[0x0][0x2e0], R6 ;  /* 0x0000b80034067a25 */ /* 0x000fe200078e0006 */
[----:B------:R0:W4:Y:S01]  /*3c90*/  @!P0 MUFU.RCP R26, R4 ;  /* 0x00000004001a8308 */ /* 0x0001220000001000 */
[----:B------:R-:W-:-:S06]  /*3ca0*/  NOP ;  /* 0x0000000000007918 */ /* 0x000fcc0000000000 */
[----:B--2---:R-:W-:Y:S01]  /*3cb0*/  @!P2 FMUL.FTZ R67, R67, R8 ;  /* 0x000000084343a220 */ /* 0x004fe20000410000 */
[----:B------:R-:W2:Y:S01]  /*3cc0*/  @!P1 MUFU.RCP R11, R0 ;  /* 0x00000000000b9308 */ /* 0x000ea20000001000 */
[----:B0-----:R-:W0:Y:S01]  /*3cd0*/  LDS.64 R4, [R40.X8] ;  /* 0x0000000028047984 */ /* 0x001e220000008a00 */
[----:B-1----:R-:W-:Y:S01]  /*3ce0*/  @!P3 FMUL.FTZ R68, R68, R9 ;  /* 0x000000094444b220 */ /* 0x002fe20000410000 */
[----:B------:R-:W-:Y:S02]  /*3cf0*/  ISETP.GT.AND P3, PT, R31, 0x1, PT ;  /* 0x000000011f00780c */ /* 0x000fe40003f64270 */
[----:B------:R-:W-:Y:S02]  /*3d00*/  IADD3 R39, P2, R39, -0x100, RZ ;  /* 0xffffff0027277810 */ /* 0x000fe40007f5e0ff */
[----:B------:R-:W-:Y:S01]  /*3d10*/  MOV R31, R32 ;  /* 0x00000020001f7202 */ /* 0x000fe20000000f00 */
[----:B------:R-:W-:Y:S01]  /*3d20*/  F2F.BF16.F32 R10, R67 ;  /* 0x00000043000a7304 */ /* 0x000fe20000202000 */
[----:B----4-:R-:W-:Y:S01]  /*3d30*/  @!P0 FMUL.FTZ R65, R65, R26 ;  /* 0x0000001a41418220 */ /* 0x010fe20000410000 */
[----:B------:R-:W-:-:S02]  /*3d40*/  LEA R8, P0, R6, c[0x0][0x330], 0x1 ;  /* 0x0000cc0006087a11 */ /* 0x000fc400078008ff */
[----:B------:R-:W-:Y:S01]  /*3d50*/  IADD3.X R38, R38, -0x1, RZ, P2, !PT ;  /* 0xffffffff26267810 */ /* 0x000fe200017fe4ff */
[----:B--2---:R-:W-:-:S03]  /*3d60*/  @!P1 FMUL.FTZ R66, R66, R11 ;  /* 0x0000000b42429220 */ /* 0x004fc60000410000 */
[----:B------:R-:W1:Y:S01]  /*3d70*/  F2F.BF16.F32 R9, R68 ;  /* 0x0000004400097304 */ /* 0x000e620000202000 */
[----:B------:R-:W-:Y:S01]  /*3d80*/  IMAD R11, R51, c[0x0][0x2e0], RZ ;  /* 0x0000b800330b7a24 */ /* 0x000fe200078e02ff */
[----:B------:R-:W-:-:S03]  /*3d90*/  IADD3 R35, P1, R35, -0x100, RZ ;  /* 0xffffff0023237810 */ /* 0x000fc60007f3e0ff */
[----:B------:R-:W-:Y:S01]  /*3da0*/  IMAD R11, R52, c[0x0][0x2e4], R11 ;  /* 0x0000b900340b7a24 */ /* 0x000fe200078e020b */
[----:B------:R-:W-:Y:S02]  /*3db0*/  IADD3.X R33, R33, -0x1, RZ, P1, !PT ;  /* 0xffffffff21217810 */ /* 0x000fe40000ffe4ff */
[----:B------:R-:W2:Y:S02]  /*3dc0*/  F2F.BF16.F32 R0, R66 ;  /* 0x0000004200007304 */ /* 0x000ea40000202000 */
[----:B------:R-:W-:-:S04]  /*3dd0*/  IADD3 R7, R7, R11, RZ ;  /* 0x0000000b07077210 */ /* 0x000fc80007ffe0ff */
[----:B------:R-:W-:Y:S02]  /*3de0*/  LEA.HI.X R26, R6, c[0x0][0x334], R7, 0x1, P0 ;  /* 0x0000cd00061a7a11 */ /* 0x000fe400000f0c07 */
[----:B------:R-:W-:Y:S01]  /*3df0*/  IADD3 R8, P0, R8, R30, RZ ;  /* 0x0000001e08087210 */ /* 0x000fe20007f1e0ff */
[----:B------:R4:W5:Y:S01]  /*3e00*/  F2F.BF16.F32 R27, R65 ;  /* 0x00000041001b7304 */ /* 0x0009620000202000 */
[----:B-1----:R-:W-:Y:S02]  /*3e10*/  PRMT R11, R10, 0x5410, R9 ;  /* 0x000054100a0b7816 */ /* 0x002fe40000000009 */
[----:B------:R-:W-:Y:S01]  /*3e20*/  IADD3.X R9, R26, R55, RZ, P0, !PT ;  /* 0x000000371a097210 */ /* 0x000fe200007fe4ff */
[----:B--2---:R-:W-:-:S04]  /*3e30*/  IMAD.WIDE.U32 R6, R0, 0x10000, RZ ;  /* 0x0001000000067825 */ /* 0x004fc800078e00ff */
[----:B0-----:R0:W-:Y:S01]  /*3e40*/  STG.E.64 [R8.64], R4 ;  /* 0x0000000408007986 */ /* 0x0011e2000c101b06 */
[----:B----4-:R-:W-:Y:S01]  /*3e50*/  FADD.FTZ R65, R65, R42 ;  /* 0x0000002a41417221 */ /* 0x010fe20000010000 */
[----:B------:R-:W-:-:S03]  /*3e60*/  LOP3.LUT R11, R11, R7, RZ, 0xfc, !PT ;  /* 0x000000070b0b7212 */ /* 0x000fc600078efcff */
[----:B------:R-:W-:Y:S01]  /*3e70*/  FADD.FTZ R66, R65, R66 ;  /* 0x0000004241427221 */ /* 0x000fe20000010000 */
[----:B-----5:R-:W-:Y:S01]  /*3e80*/  LOP3.LUT R10, R6, R27, RZ, 0xfc, !PT ;  /* 0x0000001b060a7212 */ /* 0x020fe200078efcff */
[----:B------:R-:W-:Y:S01]  /*3e90*/  BAR.SYNC.DEFER_BLOCKING 0x0 ;  /* 0x0000000000007b1d */ /* 0x000fe20000010000 */
[----:B------:R-:W-:Y:S02]  /*3ea0*/  IMAD R27, R44, c[0x0][0x2f8], RZ ;  /* 0x0000be002c1b7a24 */ /* 0x000fe400078e02ff */
[----:B------:R-:W-:Y:S02]  /*3eb0*/  FADD.FTZ R67, R66, R67 ;  /* 0x0000004342437221 */ /* 0x000fe40000010000 */
[----:B------:R-:W-:Y:S02]  /*3ec0*/  IMAD R27, R46, c[0x0][0x2fc], R27 ;  /* 0x0000bf002e1b7a24 */ /* 0x000fe400078e021b */
[----:B------:R-:W-:-:S03]  /*3ed0*/  FADD.FTZ R42, R67, R68 ;  /* 0x00000044432a7221 */ /* 0x000fc60000010000 */
[----:B------:R-:W-:-:S05]  /*3ee0*/  IADD3 R3, R3, R27, RZ ;  /* 0x0000001b03037210 */ /* 0x000fca0007ffe0ff */
[----:B------:R-:W-:-:S05]  /*3ef0*/  IMAD.WIDE.U32 R2, R52, c[0x0][0x300], R2 ;  /* 0x0000c00034027a25 */ /* 0x000fca00078e0002 */
[----:B0-----:R-:W-:Y:S02]  /*3f00*/  IADD3 R5, R3, R29, RZ ;  /* 0x0000001d03057210 */ /* 0x001fe40007ffe0ff */
[----:B------:R-:W-:Y:S01]  /*3f10*/  LEA R3, P0, R2, c[0x0][0x340], 0x1 ;  /* 0x0000d00002037a11 */ /* 0x000fe200078008ff */
[----:B------:R-:W-:Y:S01]  /*3f20*/  STS.64 [R40.X8], R10 ;  /* 0x0000000a28007388 */ /* 0x000fe20000008a00 */
[----:B------:R-:W-:-:S06]  /*3f30*/  NOP ;  /* 0x0000000000007918 */ /* 0x000fcc0000000000 */
[----:B------:R-:W0:Y:S01]  /*3f40*/  LDS.64 R6, [R40.X8] ;  /* 0x0000000028067984 */ /* 0x000e220000008a00 */
[----:B------:R-:W-:Y:S02]  /*3f50*/  LEA.HI.X R0, R2, c[0x0][0x344], R5, 0x1, P0 ;  /* 0x0000d10002007a11 */ /* 0x000fe400000f0c05 */
[----:B------:R-:W-:-:S04]  /*3f60*/  IADD3 R2, P0, R3, R30, RZ ;  /* 0x0000001e03027210 */ /* 0x000fc80007f1e0ff */
[----:B------:R-:W-:Y:S02]  /*3f70*/  IADD3.X R3, R0, R55, RZ, P0, !PT ;  /* 0x0000003700037210 */ /* 0x000fe400007fe4ff */
[----:B------:R-:W-:-:S04]  /*3f80*/  IADD3 R37, P0, R37, -0x100, RZ ;  /* 0xffffff0025257810 */ /* 0x000fc80007f1e0ff */
[----:B------:R-:W-:Y:S01]  /*3f90*/  IADD3.X R36, R36, -0x1, RZ, P0, !PT ;  /* 0xffffffff24247810 */ /* 0x000fe200007fe4ff */
[----:B0-----:R0:W-:Y:S01]  /*3fa0*/  STG.E.64 [R2.64], R6 ;  /* 0x0000000602007986 */ /* 0x0011e2000c101b06 */
[----:B------:R-:W-:Y:S01]  /*3fb0*/  @!P3 CALL.REL.NOINC `(.L_x_13819) ;  /* 0x000000100000b944 */ /* 0x000fe20003c00000 */
[----:B------:R-:W-:Y:S05]  /*3fc0*/  BRA `(.L_x_13844) ;  /* 0xffffc65000007947 */ /* 0x000fea000383ffff */
.L_x_13819:
        /* <DEDUP_REMOVED lines=24> */
.L_x_13846:
[----:B0-----:R-:W-:Y:S05]  /*4150*/  BSYNC B0 ;  /* 0x0000000000007941 */ /* 0x001fea0003800000 */
.L_x_13845:
        /* <DEDUP_REMOVED lines=23> */
.L_x_13848:
[----:B------:R-:W1:Y:S02]  /*42d0*/  S2R R15, SR_TID.X ;  /* 0x00000000000f7919 */ /* 0x000e640000002100 */
.L_x_13849:
[----:B0-----:R-:W-:Y:S05]  /*42e0*/  BSYNC B0 ;  /* 0x0000000000007941 */ /* 0x001fea0003800000 */
.L_x_13847:
[----:B-1----:R-:W-:-:S13]  /*42f0*/  ISETP.GE.AND P0, PT, R15, c[0x0][0x16c], PT ;  /* 0x00005b000f007a0c */ /* 0x002fda0003f06270 */
[----:B------:R-:W-:Y:S05]  /*4300*/  @P0 EXIT ;  /* 0x000000000000094d */ /* 0x000fea0003800000 */
[----:B------:R-:W-:Y:S02]  /*4310*/  IMAD R51, R51, c[0x0][0x1b8], RZ ;  /* 0x00006e0033337a24 */ /* 0x000fe400078e02ff */
[----:B------:R-:W-:-:S04]  /*4320*/  IMAD.WIDE.U32 R10, R52, c[0x0][0x1b8], RZ ;  /* 0x00006e00340a7a25 */ /* 0x000fc800078e00ff */
[----:B------:R-:W-:-:S05]  /*4330*/  IMAD R51, R52, c[0x0][0x1bc], R51 ;  /* 0x00006f0034337a24 */ /* 0x000fca00078e0233 */
[----:B------:R-:W-:Y:S02]  /*4340*/  IADD3 R51, R11, R51, RZ ;  /* 0x000000330b337210 */ /* 0x000fe40007ffe0ff */
.L_x_13850:
        /* <DEDUP_REMOVED lines=8> */
[----:B------:R-:W-:Y:S02]  /*43d0*/  IMAD R14, R0, c[0x0][0x1c0], RZ ;  /* 0x00007000000e7a24 */ /* 0x000fe400078e02ff */
[----:B------:R-:W-:-:S04]  /*43e0*/  IMAD.WIDE.U32 R6, R15, c[0x0][0x1c0], R2 ;  /* 0x000070000f067a25 */ /* 0x000fc800078e0002 */
[----:B------:R-:W-:-:S04]  /*43f0*/  IMAD.WIDE.U32 R4, R15, c[0x0][0x290], R42 ;  /* 0x0000a4000f047a25 */ /* 0x000fc800078e002a */
[C---:B------:R-:W-:Y:S01]  /*4400*/  IMAD R3, R15.reuse, c[0x0][0x294], R8 ;  /* 0x0000a5000f037a24 */ /* 0x040fe200078e0208 */
[----:B------:R-:W-:Y:S01]  /*4410*/  LEA R2, P0, R4, c[0x0][0x310], 0x3 ;  /* 0x0000c40004027a11 */ /* 0x000fe200078018ff */
[----:B------:R-:W-:Y:S01]  /*4420*/  IMAD R9, R15, c[0x0][0x1c4], R14 ;  /* 0x000071000f097a24 */ /* 0x000fe200078e020e */
[----:B------:R-:W-:Y:S02]  /*4430*/  LEA R8, P1, R6, c[0x0][0x230], 0x3 ;  /* 0x00008c0006087a11 */ /* 0x000fe400078218ff */
[----:B------:R-:W-:Y:S02]  /*4440*/  IADD3 R3, R5, R3, RZ ;  /* 0x0000000305037210 */ /* 0x000fe40007ffe0ff */
[----:B------:R-:W-:Y:S02]  /*4450*/  IADD3 R5, R7, R9, RZ ;  /* 0x0000000907057210 */ /* 0x000fe40007ffe0ff */
[----:B------:R-:W-:Y:S02]  /*4460*/  LEA.HI.X R3, R4, c[0x0][0x314], R3, 0x3, P0 ;  /* 0x0000c50004037a11 */ /* 0x000fe400000f1c03 */
[----:B------:R-:W-:-:S03]  /*4470*/  LEA.HI.X R9, R6, c[0x0][0x234], R5, 0x3, P1 ;  /* 0x00008d0006097a11 */ /* 0x000fc600008f1c05 */
[----:B0-----:R-:W-:Y:S04]  /*4480*/  RED.E.ADD.F32.FTZ.RN.STRONG.GPU [R2.64], R12 ;  /* 0x0000000c0200798e */ /* 0x001fe8000c10e786 */
[----:B------:R0:W-:Y:S04]  /*4490*/  RED.E.ADD.F32.FTZ.RN.STRONG.GPU [R2.64+0x4], R13 ;  /* 0x0000040d0200798e */ /* 0x0001e8000c10e786 */
[----:B------:R2:W1:Y:S01]  /*44a0*/  LDG.E.64 R26, [R8.64] ;  /* 0x00000006081a7981 */ /* 0x000462000c1e1b00 */
[----:B------:R-:W-:Y:S01]  /*44b0*/  MOV R44, R20 ;  /* 0x00000014002c7202 */ /* 0x000fe20000000f00 */
[C---:B------:R-:W-:Y:S01]  /*44c0*/  IMAD R14, R0.reuse, c[0x0][0x2b0], RZ ;  /* 0x0000ac00000e7a24 */ /* 0x040fe200078e02ff */
[----:B-----5:R-:W-:Y:S01]  /*44d0*/  MOV R48, R24 ;  /* 0x0000001800307202 */ /* 0x020fe20000000f00 */
[----:B------:R-:W-:-:S02]  /*44e0*/  IMAD R28, R0, c[0x0][0x1a0], RZ ;  /* 0x00006800001c7a24 */ /* 0x000fc400078e02ff */
[----:B------:R-:W-:-:S04]  /*44f0*/  IMAD.WIDE.U32 R4, R15, c[0x0][0x2b0], R44 ;  /* 0x0000ac000f047a25 */ /* 0x000fc800078e002c */
[C---:B------:R-:W-:Y:S01]  /*4500*/  IMAD R29, R15.reuse, c[0x0][0x2b4], R14 ;  /* 0x0000ad000f1d7a24 */ /* 0x040fe200078e020e */
[----:B0-----:R-:W-:Y:S01]  /*4510*/  LEA R2, P0, R4, c[0x0][0x318], 0x3 ;  /* 0x0000c60004027a11 */ /* 0x001fe200078018ff */
[----:B------:R-:W-:-:S03]  /*4520*/  IMAD.WIDE.U32 R6, R15, c[0x0][0x1a0], R48 ;  /* 0x000068000f067a25 */ /* 0x000fc600078e0030 */
[----:B------:R-:W-:Y:S01]  /*4530*/  IADD3 R3, R5, R29, RZ ;  /* 0x0000001d05037210 */ /* 0x000fe20007ffe0ff */
[----:B------:R-:W-:Y:S01]  /*4540*/  IMAD R31, R15, c[0x0][0x1a4], R28 ;  /* 0x000069000f1f7a24 */ /* 0x000fe200078e021c */
[----:B--2---:R-:W-:Y:S02]  /*4550*/  LEA R8, P1, R6, c[0x0][0x228], 0x3 ;  /* 0x00008a0006087a11 */ /* 0x004fe400078218ff */
[----:B------:R-:W-:Y:S02]  /*4560*/  LEA.HI.X R3, R4, c[0x0][0x31c], R3, 0x3, P0 ;  /* 0x0000c70004037a11 */ /* 0x000fe400000f1c03 */
[----:B------:R-:W-:-:S04]  /*4570*/  IADD3 R7, R7, R31, RZ ;  /* 0x0000001f07077210 */ /* 0x000fc80007ffe0ff */
[----:B------:R-:W-:Y:S01]  /*4580*/  LEA.HI.X R9, R6, c[0x0][0x22c], R7, 0x3, P1 ;  /* 0x00008b0006097a11 */ /* 0x000fe200008f1c07 */
[CC--:B-1----:R-:W-:Y:S02]  /*4590*/  FMUL.FTZ R5, R17.reuse, R27.reuse ;  /* 0x0000001b11057220 */ /* 0x0c2fe40000410000 */
[C---:B------:R-:W-:Y:S02]  /*45a0*/  FMUL.FTZ R27, R16.reuse, R27 ;  /* 0x0000001b101b7220 */ /* 0x040fe40000410000 */
[-C--:B------:R-:W-:Y:S02]  /*45b0*/  FFMA.FTZ R13, R16, R26.reuse, R5 ;  /* 0x0000001a100d7223 */ /* 0x080fe40000010005 */
[----:B------:R-:W-:-:S03]  /*45c0*/  FFMA.FTZ R27, R17, R26, -R27 ;  /* 0x0000001a111b7223 */ /* 0x000fc6000001081b */
[----:B------:R0:W-:Y:S04]  /*45d0*/  RED.E.ADD.F32.FTZ.RN.STRONG.GPU [R2.64], R13 ;  /* 0x0000000d0200798e */ /* 0x0001e8000c10e786 */
[----:B------:R0:W-:Y:S04]  /*45e0*/  RED.E.ADD.F32.FTZ.RN.STRONG.GPU [R2.64+0x4], R27 ;  /* 0x0000041b0200798e */ /* 0x0001e8000c10e786 */
[----:B------:R-:W2:Y:S01]  /*45f0*/  LDG.E.64 R8, [R8.64] ;  /* 0x0000000608087981 */ /* 0x000ea2000c1e1b00 */
[----:B------:R-:W-:Y:S01]  /*4600*/  MOV R46, R22 ;  /* 0x00000016002e7202 */ /* 0x000fe20000000f00 */
[----:B------:R-:W-:-:S04]  /*4610*/  IMAD R0, R0, c[0x0][0x2d0], RZ ;  /* 0x0000b40000007a24 */ /* 0x000fc800078e02ff */
[----:B------:R-:W-:-:S04]  /*4620*/  IMAD.WIDE.U32 R6, R15, c[0x0][0x2d0], R46 ;  /* 0x0000b4000f067a25 */ /* 0x000fc800078e002e */
[C---:B------:R-:W-:Y:S01]  /*4630*/  IMAD R5, R15.reuse, c[0x0][0x2d4], R0 ;  /* 0x0000b5000f057a24 */ /* 0x040fe200078e0200 */
[----:B------:R-:W-:Y:S02]  /*4640*/  LEA R4, P0, R6, c[0x0][0x320], 0x3 ;  /* 0x0000c80006047a11 */ /* 0x000fe400078018ff */
[----:B------:R-:W-:Y:S02]  /*4650*/  IADD3 R15, R15, c[0x0][0x0], RZ ;  /* 0x000000000f0f7a10 */ /* 0x000fe40007ffe0ff */
        /* <DEDUP_REMOVED lines=11> */
.L_x_13851:
        /* <DEDUP_REMOVED lines=15> */
.L_x_14770:


//--------------------- .text._Z25selective_scan_bwd_kernelI32Selective_Scan_bwd_kernel_traitsILi32ELi4ELb1ELb0ELb0ELb1ELb1EN3c108BFloat16ENS1_7complexIfEEEEv12SSMParamsBwd --------------------------
	.section	.text._Z25selective_scan_bwd_kernelI32Selective_Scan_bwd_kernel_traitsILi32ELi4ELb1ELb0ELb0ELb1ELb1EN3c108BFloat16ENS1_7complexIfEEEEv12SSMParamsBwd,"ax",@progbits
	.sectioninfo	@"SHI_REGISTERS=112"
	.align	128
        .global         _Z25selective_scan_bwd_kernelI32Selective_Scan_bwd_kernel_traitsILi32ELi4ELb1ELb0ELb0ELb1ELb1EN3c108BFloat16ENS1_7complexIfEEEEv12SSMParamsBwd
        .type           _Z25selective_scan_bwd_kernelI32Selective_Scan_bwd_kernel_traitsILi32ELi4ELb1ELb0ELb0ELb1ELb1EN3c108BFloat16ENS1_7complexIfEEEEv12SSMParamsBwd,@function
        .size           _Z25selective_scan_bwd_kernelI32Selective_Scan_bwd_kernel_traitsILi32ELi4ELb1ELb0ELb0ELb1ELb1EN3c108BFloat16ENS1_7complexIfEEEEv12SSMParamsBwd,(.L_x_14771 - _Z25selective_scan_bwd_kernelI32Selective_Scan_bwd_kernel_traitsILi32ELi4ELb1ELb0ELb0ELb1ELb1EN3c108BFloat16ENS1_7complexIfEEEEv12SSMParamsBwd)
        .other          _Z25selective_scan_bwd_kernelI32Selective_Scan_bwd_kernel_traitsILi32ELi4ELb1ELb0ELb0ELb1ELb1EN3c108BFloat16ENS1_7complexIfEEEEv12SSMParamsBwd,@"STO_CUDA_ENTRY STV_DEFAULT"
_Z25selective_scan_bwd_kernelI32Selective_Scan_bwd_kernel_traitsILi32ELi4ELb1ELb0ELb0ELb1ELb1EN3c108BFloat16ENS1_7complexIfEEEEv12SSMParamsBwd:
.text._Z25selective_scan_bwd_kernelI32Selective_Scan_bwd_kernel_traitsILi32ELi4ELb1ELb0ELb0ELb1ELb1EN3c108BFloat16ENS1_7complexIfEEEEv12SSMParamsBwd:
        /* <DEDUP_REMOVED lines=30> */
[C---:B0-----:R-:W-:Y:S01]  /*01e0*/  IMAD.WIDE.U32 R6, R27.reuse, c[0x0][0x278], RZ ;  /* 0x00009e001b067a25 */ /* 0x041fe200078e00ff */
[----:B------:R-:W-:Y:S01]  /*01f0*/  CS2R R18, SRZ ;  /* 0x0000000000127805 */ /* 0x000fe2000001ff00 */
[----:B------:R-:W-:Y:S01]  /*0200*/  HFMA2.MMA R29, -RZ, RZ, 0, 0 ;  /* 0x00000000ff1d7435 */ /* 0x000fe200000001ff */
[----:B-1----:R-:W-:Y:S01]  /*0210*/  MOV R8, c[0x0][0x174] ;  /* 0x00005d0000087a02 */ /* 0x002fe20000000f00 */
[----:B------:R-:W-:Y:S01]  /*0220*/  IMAD R9, R27, c[0x0][0x27c], R12 ;  /* 0x00009f001b097a24 */ /* 0x000fe200078e020c */
[----:B------:R-:W-:Y:S01]  /*0230*/  ISETP.NE.AND.EX P0, PT, RZ, c[0x0][0x264], PT, P0 ;  /* 0x00009900ff007a0c */ /* 0x000fe20003f05300 */
[----:B------:R-:W-:Y:S01]  /*0240*/  IMAD.WIDE.U32 R2, R0, c[0x0][0x1d8], R2 ;  /* 0x0000760000027a25 */ /* 0x000fe200078e0002 */
[----:B------:R-:W-:-:S02]  /*0250*/  ISETP.GE.AND P3, PT, R8, 0x1, PT ;  /* 0x000000010800780c */ /* 0x000fc40003f66270 */
[----:B------:R-:W-:Y:S01]  /*0260*/  IADD3 R7, R7, R9, RZ ;  /* 0x0000000907077210 */ /* 0x000fe20007ffe0ff */
[----:B------:R-:W-:Y:S01]  /*0270*/  IMAD.WIDE.U32 R4, R0, c[0x0][0x1e8], R4 ;  /* 0x00007a0000047a25 */ /* 0x000fe200078e0004 */
[----:B------:R-:W-:Y:S02]  /*0280*/  LEA R9, R8, 0xffffff80, 0x7 ;  /* 0xffffff8008097811 */ /* 0x000fe400078e38ff */
[----:B------:R-:W-:Y:S01]  /*0290*/  MOV R30, RZ ;  /* 0x000000ff001e7202 */ /* 0x000fe20000000f00 */
        /* <DEDUP_REMOVED lines=39> */
[----:B0-----:R-:W-:Y:S02]  /*0510*/  LOP3.LUT R95, R31, 0x1f, RZ, 0xc0, !PT ;  /* 0x0000001f1f5f7812 */ /* 0x001fe400078ec0ff */
.L_x_13878:
[----:B------:R-:W-:Y:S01]  /*0520*/  BAR.SYNC.DEFER_BLOCKING 0x0 ;  /* 0x0000000000007b1d */ /* 0x000fe20000010000 */
[----:B------:R-:W-:Y:S02]  /*0530*/  SHF.R.S32.HI R2, RZ, 0x1f, R31 ;  /* 0x0000001fff027819 */ /* 0x000fe4000001141f */
[C---:B-1----:R-:W-:Y:S02]  /*0540*/  SHF.L.U32 R40, R31.reuse, 0x3, RZ ;  /* 0x000000031f287819 */ /* 0x042fe400000006ff */
[----:B------:R-:W-:Y:S02]  /*0550*/  SHF.L.U64.HI R41, R31, 0x3, R2 ;  /* 0x000000031f297819 */ /* 0x000fe40000010202 */
[----:B------:R-:W-:-:S04]  /*0560*/  IADD3 R2, P0, R33, R40, RZ ;  /* 0x0000002821027210 */ /* 0x000fc80007f1e0ff */
[----:B------:R-:W-:-:S06]  /*0570*/  IADD3.X R3, R34, R41, RZ, P0, !PT ;  /* 0x0000002922037210 */ /* 0x000fcc00007fe4ff */
[----:B------:R-:W2:Y:S01]  /*0580*/  LDG.E.64 R2, [R2.64] ;  /* 0x0000000602027981 */ /* 0x000ea2000c1e1b00 */
[----:B------:R-:W-:-:S04]  /*0590*/  IADD3 R4, P0, R36, R40, RZ ;  /* 0x0000002824047210 */ /* 0x000fc80007f1e0ff */
[----:B------:R-:W-:Y:S01]  /*05a0*/  IADD3.X R5, R38, R41, RZ, P0, !PT ;  /* 0x0000002926057210 */ /* 0x000fe200007fe4ff */
[----:B012---:R0:W-:Y:S01]  /*05b0*/  STS.64 [R32.X8], R2 ;  /* 0x0000000220007388 */ /* 0x0071e20000008a00 */
[----:B------:R-:W-:-:S06]  /*05c0*/  NOP ;  /* 0x0000000000007918 */ /* 0x000fcc0000000000 */
[----:B------:R-:W-:Y:S04]  /*05d0*/  LDS.64 R14, [R32.X8] ;  /* 0x00000000200e7984 */ /* 0x000fe80000008a00 */
[----:B------:R-:W-:Y:S06]  /*05e0*/  BAR.SYNC.DEFER_BLOCKING 0x0 ;  /* 0x0000000000007b1d */ /* 0x000fec0000010000 */
[----:B------:R-:W2:Y:S01]  /*05f0*/  LDG.E.64 R4, [R4.64] ;  /* 0x0000000604047981 */ /* 0x000ea2000c1e1b00 */
[----:B------:R-:W-:-:S04]  /*0600*/  IADD3 R6, P0, R35, R40, RZ ;  /* 0x0000002823067210 */ /* 0x000fc80007f1e0ff */
[----:B------:R-:W-:Y:S01]  /*0610*/  IADD3.X R7, R37, R41, RZ, P0, !PT ;  /* 0x0000002925077210 */ /* 0x000fe200007fe4ff */
[----:B--2---:R-:W-:Y:S01]  /*0620*/  STS.64 [R32.X8], R4 ;  /* 0x0000000420007388 */ /* 0x004fe20000008a00 */
[----:B------:R-:W-:-:S06]  /*0630*/  NOP ;  /* 0x0000000000007918 */ /* 0x000fcc0000000000 */
[----:B------:R-:W1:Y:S04]  /*0640*/  LDS.64 R22, [R32.X8] ;  /* 0x0000000020167984 */ /* 0x000e680000008a00 */
[----:B------:R-:W-:Y:S06]  /*0650*/  BAR.SYNC.DEFER_BLOCKING 0x0 ;  /* 0x0000000000007b1d */ /* 0x000fec0000010000 */
[----:B------:R-:W2:Y:S01]  /*0660*/  LDG.E.64 R6, [R6.64] ;  /* 0x0000000606067981 */ /* 0x000ea2000c1e1b00 */
        /* <DEDUP_REMOVED lines=8> */
[----:B-1----:R-:W-:-:S04]  /*06f0*/  SHF.R.U64 R10, R22, 0x10, R23 ;  /* 0x00000010160a7819 */ /* 0x002fc80000001217 */
[----:B------:R-:W-:-:S05]  /*0700*/  IADD3 R9, R9, R3, RZ ;  /* 0x0000000309097210 */ /* 0x000fca0007ffe0ff */
[----:B------:R-:W-:-:S05]  /*0710*/  IMAD.WIDE.U32 R4, R0, c[0x0][0x1f8], R8 ;  /* 0x00007e0000047a25 */ /* 0x000fca00078e0008 */
[----:B------:R-:W-:Y:S02]  /*0720*/  IADD3 R5, R5, R11, RZ ;  /* 0x0000000b05057210 */ /* 0x000fe40007ffe0ff */
[----:B------:R-:W-:-:S04]  /*0730*/  LEA R9, P0, R4, c[0x0][0x268], 0x1 ;  /* 0x00009a0004097a11 */ /* 0x000fc800078008ff */
[----:B------:R-:W-:Y:S02]  /*0740*/  LEA.HI.X R8, R4, c[0x0][0x26c], R5, 0x1, P0 ;  /* 0x00009b0004087a11 */ /* 0x000fe400000f0c05 */
[----:B------:R-:W-:Y:S02]  /*0750*/  PRMT R5, RZ, 0x5410, R22 ;  /* 0x00005410ff057816 */ /* 0x000fe40000000016 */
[----:B------:R-:W-:-:S03]  /*0760*/  SHF.R.U32.HI R4, RZ, 0x10, R23 ;  /* 0x00000010ff047819 */ /* 0x000fc60000011617 */
[----:B-----5:R-:W-:Y:S01]  /*0770*/  FADD.FTZ R42, R5, R26 ;  /* 0x0000001a052a7221 */ /* 0x020fe20000010000 */
[----:B------:R-:W-:-:S04]  /*0780*/  PRMT R5, RZ, 0x5410, R10 ;  /* 0x00005410ff057816 */ /* 0x000fc8000000000a */
[----:B------:R-:W-:Y:S01]  /*0790*/  FSETP.GTU.FTZ.AND P3, PT, R42, 20, PT ;  /* 0x41a000002a00780b */ /* 0x000fe20003f7c000 */
[----:B------:R-:W-:-:S05]  /*07a0*/  FADD.FTZ R46, R5, R26 ;  /* 0x0000001a052e7221 */ /* 0x000fca0000010000 */
[----:B------:R-:W-:Y:S01]  /*07b0*/  FSETP.GTU.FTZ.AND P2, PT, R46, 20, PT ;  /* 0x41a000002e00780b */ /* 0x000fe20003f5c000 */
[----:B--2---:R0:W-:Y:S01]  /*07c0*/  STS.64 [R32.X8], R6 ;  /* 0x0000000620007388 */ /* 0x0041e20000008a00 */
[----:B------:R-:W-:-:S06]  /*07d0*/  NOP ;  /* 0x0000000000007918 */ /* 0x000fcc0000000000 */
[----:B------:R1:W2:Y:S01]  /*07e0*/  LDS.64 R2, [R32.X8] ;  /* 0x0000000020027984 */ /* 0x0002a20000008a00 */
[----:B0-----:R-:W-:-:S05]  /*07f0*/  PRMT R7, RZ, 0x5410, R23 ;  /* 0x00005410ff077816 */ /* 0x001fca0000000017 */
[----:B------:R-:W-:Y:S01]  /*0800*/  FADD.FTZ R44, R7, R26 ;  /* 0x0000001a072c7221 */ /* 0x000fe20000010000 */
[----:B------:R-:W-:Y:S02]  /*0810*/  PRMT R7, RZ, 0x5410, R4 ;  /* 0x00005410ff077816 */ /* 0x000fe40000000004 */
[----:B------:R-:W-:Y:S02]  /*0820*/  IADD3 R4, P4, R9, R40, RZ ;  /* 0x0000002809047210 */ /* 0x000fe40007f9e0ff */
[----:B------:R-:W-:Y:S01]  /*0830*/  FSETP.GTU.FTZ.AND P0, PT, R44, 20, PT ;  /* 0x41a000002c00780b */ /* 0x000fe20003f1c000 */
[----:B------:R-:W-:Y:S01]  /*0840*/  FADD.FTZ R48, R7, R26 ;  /* 0x0000001a07307221 */ /* 0x000fe20000010000 */
[----:B------:R-:W-:-:S04]  /*0850*/  IADD3.X R5, R8, R41, RZ, P4, !PT ;  /* 0x0000002908057210 */ /* 0x000fc800027fe4ff */
        /* <DEDUP_REMOVED lines=33> */
.L_x_13854:
[----:B-1----:R-:W-:Y:S05]  /*0a70*/  BSYNC B0 ;  /* 0x0000000000007941 */ /* 0x002fea0003800000 */
.L_x_13853:
        /* <DEDUP_REMOVED lines=33> */
.L_x_13856:
[----:B------:R-:W-:Y:S05]  /*0c90*/  BSYNC B0 ;  /* 0x0000000000007941 */ /* 0x000fea0003800000 */
.L_x_13855:
        /* <DEDUP_REMOVED lines=33> */
.L_x_13858:
[----:B------:R-:W-:Y:S05]  /*0eb0*/  BSYNC B0 ;  /* 0x0000000000007941 */ /* 0x000fea0003800000 */
.L_x_13857:
        /* <DEDUP_REMOVED lines=33> */
.L_x_13860:
[----:B------:R-:W-:Y:S05]  /*10d0*/  BSYNC B0 ;  /* 0x0000000000007941 */ /* 0x000fea0003800000 */
.L_x_13859:
[----:B------:R-:W-:Y:S06]  /*10e0*/  BAR.SYNC.DEFER_BLOCKING 0x0 ;  /* 0x0000000000007b1d */ /* 0x000fec0000010000 */
[----:B------:R-:W3:Y:S01]  /*10f0*/  LDG.E.64 R4, [R4.64] ;  /* 0x0000000604047981 */ /* 0x000ee2000c1e1b00 */
        /* <DEDUP_REMOVED lines=9> */
[----:B------:R-:W-:Y:S02]  /*1190*/  LEA.HI.X R8, R6, c[0x0][0x25c], R9, 0x1, P0 ;  /* 0x0000970006087a11 */ /* 0x000fe400000f0c09 */
[----:B------:R-:W-:-:S04]  /*11a0*/  IADD3 R6, P0, R7, R40, RZ ;  /* 0x0000002807067210 */ /* 0x000fc80007f1e0ff */
[----:B------:R-:W-:Y:S01]  /*11b0*/  IADD3.X R7, R8, R41, RZ, P0, !PT ;  /* 0x0000002908077210 */ /* 0x000fe200007fe4ff */
[----:B---3--:R-:W-:Y:S01]  /*11c0*/  STS.64 [R32.X8], R4 ;  /* 0x0000000420007388 */ /* 0x008fe20000008a00 */
[----:B------:R-:W-:-:S06]  /*11d0*/  NOP ;  /* 0x0000000000007918 */ /* 0x000fcc0000000000 */
[----:B------:R-:W0:Y:S04]  /*11e0*/  LDS.64 R50, [R32.X8] ;  /* 0x0000000020327984 */ /* 0x000e280000008a00 */
[----:B------:R-:W-:Y:S06]  /*11f0*/  BAR.SYNC.DEFER_BLOCKING 0x0 ;  /* 0x0000000000007b1d */ /* 0x000fec0000010000 */
[----:B------:R-:W3:Y:S01]  /*1200*/  LDG.E.64 R6, [R6.64] ;  /* 0x0000000606067981 */ /* 0x000ee2000c1e1b00 */
[----:B--2---:R-:W-:-:S02]  /*1210*/  SHF.R.U32.HI R63, RZ, 0x10, R3 ;  /* 0x00000010ff3f7819 */ /* 0x004fc40000011603 */
        /* <DEDUP_REMOVED lines=9> */
[----:B------:R-:W-:Y:S01]  /*12b0*/  PRMT R22, RZ, 0x5410, R22 ;  /* 0x00005410ff167816 */ /* 0x000fe20000000016 */
[----:B------:R0:W1:Y:S02]  /*12c0*/  MUFU.EX2 R10, R9 ;  /* 0x00000009000a7308 */ /* 0x0000640000000800 */
[----:B------:R-:W-:-:S06]  /*12d0*/  FMUL.FTZ R11, R49, -1.4426950216293334961 ;  /* 0xbfb8aa3b310b7820 */ /* 0x000fcc0000410000 */
[----:B------:R-:W2:Y:S01]  /*12e0*/  MUFU.EX2 R11, R11 ;  /* 0x0000000b000b7308 */ /* 0x000ea20000000800 */
[----:B0-----:R-:W-:-:S05]  /*12f0*/  PRMT R9, RZ, 0x5410, R50 ;  /* 0x00005410ff097816 */ /* 0x001fca0000000032 */
[----:B------:R-:W-:Y:S02]  /*1300*/  FMUL.FTZ R8, R9, -1.4426950216293334961 ;  /* 0xbfb8aa3b09087820 */ /* 0x000fe40000410000 */
[----:B-1----:R-:W-:-:S04]  /*1310*/  FADD.FTZ R43, R10, 1 ;  /* 0x3f8000000a2b7421 */ /* 0x002fc80000010000 */
[----:B------:R-:W-:Y:S01]  /*1320*/  MUFU.EX2 R8, R8 ;  /* 0x0000000800087308 */ /* 0x000fe20000000800 */
[----:B--2---:R-:W-:-:S07]  /*1330*/  FADD.FTZ R47, R11, 1 ;  /* 0x3f8000000b2f7421 */ /* 0x004fce0000010000 */
[----:B------:R-:W0:Y:S08]  /*1340*/  MUFU.RCP R50, R43 ;  /* 0x0000002b00327308 */ /* 0x000e300000001000 */
[----:B------:R-:W1:Y:S01]  /*1350*/  MUFU.RCP R54, R47 ;  /* 0x0000002f00367308 */ /* 0x000e620000001000 */
[----:B0-----:R-:W-:-:S04]  /*1360*/  FADD.FTZ R52, -R50, 1 ;  /* 0x3f80000032347421 */ /* 0x001fc80000010100 */
[C---:B------:R-:W-:Y:S02]  /*1370*/  FFMA.FTZ R52, R45.reuse, R52, 1 ;  /* 0x3f8000002d347423 */ /* 0x040fe40000010034 */
[----:B------:R-:W-:Y:S02]  /*1380*/  FMUL.FTZ R45, R45, R50 ;  /* 0x000000322d2d7220 */ /* 0x000fe40000410000 */
[----:B-1----:R-:W-:-:S04]  /*1390*/  FADD.FTZ R56, -R54, 1 ;  /* 0x3f80000036387421 */ /* 0x002fc80000010100 */
[----:B------:R-:W-:Y:S01]  /*13a0*/  FFMA.FTZ R56, R49, R56, 1 ;  /* 0x3f80000031387423 */ /* 0x000fe20000010038 */
[----:B---3--:R0:W-:Y:S01]  /*13b0*/  STS.64 [R32.X8], R6 ;  /* 0x0000000620007388 */ /* 0x0081e20000008a00 */
[----:B------:R-:W-:-:S06]  /*13c0*/  NOP ;  /* 0x0000000000007918 */ /* 0x000fcc0000000000 */
[----:B------:R-:W1:Y:S01]  /*13d0*/  LDS.64 R4, [R32.X8] ;  /* 0x0000000020047984 */ /* 0x000e620000008a00 */
[----:B0-----:R-:W-:Y:S02]  /*13e0*/  FMUL.FTZ R7, R22, -1.4426950216293334961 ;  /* 0xbfb8aa3b16077820 */ /* 0x001fe40000410000 */
[----:B------:R-:W-:Y:S01]  /*13f0*/  FADD.FTZ R6, R8, 1 ;  /* 0x3f80000008067421 */ /* 0x000fe20000010000 */
[----:B------:R-:W-:-:S03]  /*1400*/  PRMT R8, RZ, 0x5410, R3 ;  /* 0x00005410ff087816 */ /* 0x000fc60000000003 */
[----:B------:R-:W0:Y:S08]  /*1410*/  MUFU.EX2 R7, R7 ;  /* 0x0000000700077308 */ /* 0x000e300000000800 */
[----:B------:R-:W2:Y:S01]  /*1420*/  MUFU.RCP R10, R6 ;  /* 0x00000006000a7308 */ /* 0x000ea20000001000 */
[----:B0-----:R-:W-:-:S07]  /*1430*/  FADD.FTZ R11, R7, 1 ;  /* 0x3f800000070b7421 */ /* 0x001fce0000010000 */
[----:B------:R0:W3:Y:S01]  /*1440*/  MUFU.RCP R23, R11 ;  /* 0x0000000b00177308 */ /* 0x0000e20000001000 */
[----:B--2---:R-:W-:-:S04]  /*1450*/  FADD.FTZ R2, -R10, 1 ;  /* 0x3f8000000a027421 */ /* 0x004fc80000010100 */
[C---:B------:R-:W-:Y:S01]  /*1460*/  FFMA.FTZ R2, R9.reuse, R2, 1 ;  /* 0x3f80000009027423 */ /* 0x040fe20000010002 */
[--C-:B-1----:R-:W-:Y:S01]  /*1470*/  PRMT R47, RZ, 0x5410, R5.reuse ;  /* 0x00005410ff2f7816 */ /* 0x102fe20000000005 */
[----:B------:R-:W-:Y:S01]  /*1480*/  FMUL.FTZ R9, R9, R10 ;  /* 0x0000000a09097220 */ /* 0x000fe20000410000 */
[--C-:B------:R-:W-:Y:S02]  /*1490*/  SHF.R.U64 R43, R4, 0x10, R5.reuse ;  /* 0x00000010042b7819 */ /* 0x100fe40000001205 */
[----:B------:R-:W-:Y:S01]  /*14a0*/  SHF.R.U32.HI R51, RZ, 0x10, R5 ;  /* 0x00000010ff337819 */ /* 0x000fe20000011605 */
[----:B------:R-:W-:Y:S01]  /*14b0*/  FMUL.FTZ R3, R8, R47 ;  /* 0x0000002f08037220 */ /* 0x000fe20000410000 */
[----:B------:R-:W-:Y:S02]  /*14c0*/  PRMT R43, RZ, 0x5410, R43 ;  /* 0x00005410ff2b7816 */ /* 0x000fe4000000002b */
[----:B------:R-:W-:Y:S01]  /*14d0*/  PRMT R51, RZ, 0x5410, R51 ;  /* 0x00005410ff337816 */ /* 0x000fe20000000033 */
[----:B------:R-:W-:Y:S01]  /*14e0*/  FMUL.FTZ R3, R50, R3 ;  /* 0x0000000332037220 */ /* 0x000fe20000410000 */
[----:B0-----:R-:W-:Y:S01]  /*14f0*/  PRMT R11, RZ, 0x5410, R4 ;  /* 0x00005410ff0b7816 */ /* 0x001fe20000000004 */
[----:B------:R-:W-:-:S02]  /*1500*/  FMUL.FTZ R6, R61, R43 ;  /* 0x0000002b3d067220 */ /* 0x000fc40000410000 */
[----:B------:R-:W-:Y:S02]  /*1510*/  FMUL.FTZ R52, R3, R52 ;  /* 0x0000003403347220 */ /* 0x000fe40000410000 */
[----:B---3--:R-:W-:Y:S02]  /*1520*/  FADD.FTZ R3, -R23, 1 ;  /* 0x3f80000017037421 */ /* 0x008fe40000010100 */
[----:B------:R-:W-:Y:S02]  /*1530*/  FMUL.FTZ R7, R63, R51 ;  /* 0x000000333f077220 */ /* 0x000fe40000410000 */
[----:B------:R-:W-:Y:S01]  /*1540*/  FFMA.FTZ R5, R22, R3, 1 ;  /* 0x3f80000016057423 */ /* 0x000fe20000010003 */
[----:B------:R-:W-:Y:S01]  /*1550*/  F2F.BF16.F32 R52, R52 ;  /* 0x0000003400347304 */ /* 0x000fe20000202000 */
[----:B------:R-:W-:Y:S02]  /*1560*/  FMUL.FTZ R6, R23, R6 ;  /* 0x0000000617067220 */ /* 0x000fe40000410000 */
[----:B------:R-:W-:-:S02]  /*1570*/  FMUL.FTZ R7, R54, R7 ;  /* 0x0000000736077220 */ /* 0x000fc40000410000 */
[----:B------:R-:W-:Y:S02]  /*1580*/  FMUL.FTZ R3, R60, R11 ;  /* 0x0000000b3c037220 */ /* 0x000fe40000410000 */
[----:B------:R-:W-:Y:S02]  /*1590*/  FMUL.FTZ R5, R6, R5 ;  /* 0x0000000506057220 */ /* 0x000fe40000410000 */
[----:B------:R-:W-:Y:S02]  /*15a0*/  FMUL.FTZ R7, R7, R56 ;  /* 0x0000003807077220 */ /* 0x000fe40000410000 */
[----:B------:R-:W-:Y:S02]  /*15b0*/  FMUL.FTZ R3, R10, R3 ;  /* 0x000000030a037220 */ /* 0x000fe40000410000 */
[----:B------:R-:W0:Y:S01]  /*15c0*/  F2F.BF16.F32 R5, R5 ;  /* 0x0000000500057304 */ /* 0x000e220000202000 */
[----:B------:R-:W-:Y:S02]  /*15d0*/  FMUL.FTZ R54, R49, R54 ;  /* 0x0000003631367220 */ /* 0x000fe40000410000 */
[----:B------:R-:W-:-:S02]  /*15e0*/  FMUL.FTZ R4, R3, R2 ;  /* 0x0000000203047220 */ /* 0x000fc40000410000 */
[----:B------:R-:W-:Y:S01]  /*15f0*/  FMUL.FTZ R22, R22, R23 ;  /* 0x0000001716167220 */ /* 0x000fe20000410000 */
[----:B------:R-:W-:Y:S01]  /*1600*/  SHF.R.U64 R23, R14, 0x10, R15 ;  /* 0x000000100e177819 */ /* 0x000fe2000000120f */
[----:B------:R-:W-:Y:S01]  /*1610*/  FMUL.FTZ R60, R60, R9 ;  /* 0x000000093c3c7220 */ /* 0x000fe20000410000 */
[----:B------:R-:W1:Y:S01]  /*1620*/  F2F.BF16.F32 R7, R7 ;  /* 0x0000000700077304 */ /* 0x000e620000202000 */
[----:B------:R-:W-:Y:S02]  /*1630*/  FMUL.FTZ R63, R63, R54 ;  /* 0x000000363f3f7220 */ /* 0x000fe40000410000 */
[----:B------:R-:W-:-:S05]  /*1640*/  FMUL.FTZ R61, R61, R22 ;  /* 0x000000163d3d7220 */ /* 0x000fca0000410000 */
[----:B------:R2:W3:Y:S01]  /*1650*/  F2F.BF16.F32 R53, R4 ;  /* 0x0000000400357304 */ /* 0x0004e20000202000 */
[----:B0-----:R-:W-:Y:S01]  /*1660*/  IMAD.WIDE.U32 R2, R5, 0x10000, RZ ;  /* 0x0001000005027825 */ /* 0x001fe200078e00ff */
[----:B-1----:R-:W-:-:S03]  /*1670*/  PRMT R55, R52, 0x5410, R7 ;  /* 0x0000541034377816 */ /* 0x002fc60000000007 */
[----:B------:R-:W-:Y:S02]  /*1680*/  IMAD R52, R28, c[0x0][0x2e8], RZ ;  /* 0x0000ba001c347a24 */ /* 0x000fe400078e02ff */
[----:B--2---:R-:W-:Y:S01]  /*1690*/  IMAD.WIDE.U32 R4, R27, c[0x0][0x2e8], R12 ;  /* 0x0000ba001b047a25 */ /* 0x004fe200078e000c */
[----:B------:R-:W-:-:S03]  /*16a0*/  LOP3.LUT R7, R55, R3, RZ, 0xfc, !PT ;  /* 0x0000000337077212 */ /* 0x000fc600078efcff */
[----:B------:R-:W-:Y:S01]  /*16b0*/  IMAD R55, R25, c[0x0][0x2f0], RZ ;  /* 0x0000bc0019377a24 */ /* 0x000fe200078e02ff */
[----:B---3--:R-:W-:Y:S01]  /*16c0*/  LOP3.LUT R6, R2, R53, RZ, 0xfc, !PT ;  /* 0x0000003502067212 */ /* 0x008fe200078efcff */
[----:B------:R-:W-:Y:S01]  /*16d0*/  BAR.SYNC.DEFER_BLOCKING 0x0 ;  /* 0x0000000000007b1d */ /* 0x000fe20000010000 */
[----:B------:R-:W-:Y:S02]  /*16e0*/  IMAD R53, R27, c[0x0][0x2ec], R52 ;  /* 0x0000bb001b357a24 */ /* 0x000fe400078e0234 */
[----:B------:R-:W-:-:S03]  /*16f0*/  IMAD R55, R0, c[0x0][0x2f4], R55 ;  /* 0x0000bd0000377a24 */ /* 0x000fc600078e0237 */
[----:B------:R-:W-:-:S05]  /*1700*/  IADD3 R5, R5, R53, RZ ;  /* 0x0000003505057210 */ /* 0x000fca0007ffe0ff */
[----:B------:R-:W-:-:S05]  /*1710*/  IMAD.WIDE.U32 R4, R0, c[0x0][0x2f0], R4 ;  /* 0x0000bc0000047a25 */ /* 0x000fca00078e0004 */
[----:B------:R-:W-:Y:S01]  /*1720*/  IADD3 R5, R5, R55, RZ ;  /* 0x0000003705057210 */ /* 0x000fe20007ffe0ff */
[----:B------:R0:W-:Y:S01]  /*1730*/  STS.64 [R32.X8], R6 ;  /* 0x0000000620007388 */ /* 0x0001e20000008a00 */
[----:B------:R-:W-:-:S06]  /*1740*/  NOP ;  /* 0x0000000000007918 */ /* 0x000fcc0000000000 */
[----:B------:R-:W1:Y:S01]  /*1750*/  LDS.64 R2, [R32.X8] ;  /* 0x0000000020027984 */ /* 0x000e620000008a00 */
[----:B0-----:R-:W-:-:S04]  /*1760*/  LEA R7, P0, R4, c[0x0][0x338], 0x1 ;  /* 0x0000ce0004077a11 */ /* 0x001fc800078008ff */
[----:B------:R-:W-:Y:S01]  /*1770*/  LEA.HI.X R4, R4, c[0x0][0x33c], R5, 0x1, P0 ;  /* 0x0000cf0004047a11 */ /* 0x000fe200000f0c05 */
[----:B------:R-:W-:Y:S01]  /*1780*/  FMUL.FTZ R5, R8, R45 ;  /* 0x0000002d08057220 */ /* 0x000fe20000410000 */
[----:B------:R-:W-:Y:S02]  /*1790*/  IADD3 R6, P1, R7, R40, RZ ;  /* 0x0000002807067210 */ /* 0x000fe40007f3e0ff */
[----:B------:R-:W-:Y:S02]  /*17a0*/  ISETP.NE.U32.AND P0, PT, RZ, c[0x0][0x270], PT ;  /* 0x00009c00ff007a0c */ /* 0x000fe40003f05070 */
[----:B------:R-:W-:Y:S02]  /*17b0*/  IADD3.X R7, R4, R41, RZ, P1, !PT ;  /* 0x0000002904077210 */ /* 0x000fe40000ffe4ff */
[----:B------:R-:W-:Y:S02]  /*17c0*/  ISETP.NE.AND.EX P0, PT, RZ, c[0x0][0x274], PT, P0 ;  /* 0x00009d00ff007a0c */ /* 0x000fe40003f05300 */
[----:B------:R-:W-:-:S05]  /*17d0*/  PRMT R4, RZ, 0x5410, R14 ;  /* 0x00005410ff047816 */ /* 0x000fca000000000e */
[----:B------:R-:W-:Y:S01]  /*17e0*/  FFMA.FTZ R10, R60, R4, R29 ;  /* 0x000000043c0a7223 */ /* 0x000fe2000001001d */
[----:B-1----:R0:W-:Y:S05]  /*17f0*/  STG.E.64 [R6.64], R2 ;  /* 0x0000000206007986 */ /* 0x0021ea000c101b06 */
[----:B------:R-:W-:Y:S05]  /*1800*/  @!P0 BRA `(.L_x_13861) ;  /* 0x000001d000008947 */ /* 0x000fea0003800000 */
[----:B------:R-:W-:Y:S01]  /*1810*/  FMUL.FTZ R45, R45, R47 ;  /* 0x0000002f2d2d7220 */ /* 0x000fe20000410000 */
[----:B------:R-:W-:Y:S01]  /*1820*/  BAR.SYNC.DEFER_BLOCKING 0x0 ;  /* 0x0000000000007b1d */ /* 0x000fe20000010000 */
[----:B------:R-:W-:Y:S02]  /*1830*/  FMUL.FTZ R22, R22, R43 ;  /* 0x0000002b16167220 */ /* 0x000fe40000410000 */
[----:B------:R-:W-:-:S02]  /*1840*/  FMUL.FTZ R51, R54, R51 ;  /* 0x0000003336337220 */ /* 0x000fc40000410000 */
[----:B------:R-:W-:Y:S01]  /*1850*/  FMUL.FTZ R11, R9, R11 ;  /* 0x0000000b090b7220 */ /* 0x000fe20000410000 */
[----:B0-----:R-:W0:Y:S01]  /*1860*/  F2F.BF16.F32 R2, R22 ;  /* 0x0000001600027304 */ /* 0x001e220000202000 */
[----:B------:R-:W-:-:S04]  /*1870*/  IMAD.WIDE.U32 R6, R27, c[0x0][0x210], R12 ;  /* 0x000084001b067a25 */ /* 0x000fc800078e000c */
[----:B------:R-:W-:-:S03]  /*1880*/  IMAD R29, R25, c[0x0][0x218], RZ ;  /* 0x00008600191d7a24 */ /* 0x000fc600078e02ff */
[----:B------:R-:W-:Y:S01]  /*1890*/  F2F.BF16.F32 R45, R45 ;  /* 0x0000002d002d7304 */ /* 0x000fe20000202000 */
[----:B------:R-:W-:-:S07]  /*18a0*/  IMAD R29, R0, c[0x0][0x21c], R29 ;  /* 0x00008700001d7a24 */ /* 0x000fce00078e021d */
[----:B------:R-:W1:Y:S01]  /*18b0*/  F2F.BF16.F32 R4, R51 ;  /* 0x0000003300047304 */ /* 0x000e620000202000 */
[----:B0-----:R-:W-:-:S07]  /*18c0*/  IMAD.WIDE.U32 R2, R2, 0x10000, RZ ;  /* 0x0001000002027825 */ /* 0x001fce00078e00ff */
[----:B------:R-:W0:Y:S01]  /*18d0*/  F2F.BF16.F32 R11, R11 ;  /* 0x0000000b000b7304 */ /* 0x000e220000202000 */
[----:B-1----:R-:W-:Y:S01]  /*18e0*/  PRMT R9, R45, 0x5410, R4 ;  /* 0x000054102d097816 */ /* 0x002fe20000000004 */
[----:B------:R-:W-:-:S03]  /*18f0*/  IMAD R4, R28, c[0x0][0x210], RZ ;  /* 0x000084001c047a24 */ /* 0x000fc600078e02ff */
[----:B------:R-:W-:Y:S02]  /*1900*/  LOP3.LUT R9, R9, R3, RZ, 0xfc, !PT ;  /* 0x0000000309097212 */ /* 0x000fe400078efcff */
[----:B0-----:R-:W-:Y:S01]  /*1910*/  LOP3.LUT R8, R2, R11, RZ, 0xfc, !PT ;  /* 0x0000000b02087212 */ /* 0x001fe200078efcff */
[----:B------:R-:W-:-:S04]  /*1920*/  IMAD R11, R27, c[0x0][0x214], R4 ;  /* 0x000085001b0b7a24 */ /* 0x000fc800078e0204 */
[----:B------:R0:W-:Y:S01]  /*1930*/  STS.64 [R32.X8], R8 ;  /* 0x0000000820007388 */ /* 0x0001e20000008a00 */
[----:B------:R-:W-:-:S06]  /*1940*/  NOP ;  /* 0x0000000000007918 */ /* 0x000fcc0000000000 */
[----:B------:R-:W1:Y:S01]  /*1950*/  LDS.64 R2, [R32.X8] ;  /* 0x0000000020027984 */ /* 0x000e620000008a00 */
[----:B------:R-:W-:-:S05]  /*1960*/  IADD3 R7, R7, R11, RZ ;  /* 0x0000000b07077210 */ /* 0x000fca0007ffe0ff */
[----:B------:R-:W-:-:S05]  /*1970*/  IMAD.WIDE.U32 R6, R0, c[0x0][0x218], R6 ;  /* 0x0000860000067a25 */ /* 0x000fca00078e0006 */
[----:B0-----:R-:W-:Y:S02]  /*1980*/  IADD3 R9, R7, R29, RZ ;  /* 0x0000001d07097210 */ /* 0x001fe40007ffe0ff */
[----:B------:R-:W-:-:S04]  /*1990*/  LEA R7, P0, R6, c[0x0][0x270], 0x1 ;  /* 0x00009c0006077a11 */ /* 0x000fc800078008ff */
[----:B------:R-:W-:Y:S02]  /*19a0*/  LEA.HI.X R4, R6, c[0x0][0x274], R9, 0x1, P0 ;  /* 0x00009d0006047a11 */ /* 0x000fe400000f0c09 */
[----:B------:R-:W-:-:S04]  /*19b0*/  IADD3 R6, P0, R7, R40, RZ ;  /* 0x0000002807067210 */ /* 0x000fc80007f1e0ff */
[----:B------:R-:W-:-:S05]  /*19c0*/  IADD3.X R7, R4, R41, RZ, P0, !PT ;  /* 0x0000002904077210 */ /* 0x000fca00007fe4ff */
[----:B-1----:R0:W-:Y:S04]  /*19d0*/  STG.E.64 [R6.64], R2 ;  /* 0x0000000206007986 */ /* 0x0021e8000c101b06 */
.L_x_13861:
[----:B------:R-:W-:Y:S01]  /*19e0*/  MOV R4, c[0x0][0x16c] ;  /* 0x00005b0000047a02 */ /* 0x000fe20000000f00 */
[----:B------:R-:W-:Y:S01]  /*19f0*/  BAR.SYNC.DEFER_BLOCKING 0x0 ;  /* 0x0000000000007b1d */ /* 0x000fe20000010000 */
[----:B0-----:R-:W-:Y:S01]  /*1a00*/  PRMT R2, RZ, 0x5410, R23 ;  /* 0x00005410ff027816 */ /* 0x001fe20000000017 */
[----:B------:R-:W-:Y:S01]  /*1a10*/  HFMA2.MMA R43, -RZ, RZ, 0, 0 ;  /* 0x00000000ff2b7435 */ /* 0x000fe200000001ff */
[----:B------:R-:W-:Y:S01]  /*1a20*/  ISETP.GE.AND P0, PT, R4, 0x1, PT ;  /* 0x000000010400780c */ /* 0x000fe20003f06270 */
[----:B------:R-:W-:Y:S01]  /*1a30*/  CS2R R50, SRZ ;  /* 0x0000000000327805 */ /* 0x000fe2000001ff00 */
[--C-:B------:R-:W-:Y:S01]  /*1a40*/  SHF.R.U32.HI R29, RZ, 0x10, R15.reuse ;  /* 0x00000010ff1d7819 */ /* 0x100fe2000001160f */
[----:B------:R-:W-:Y:S01]  /*1a50*/  FFMA.FTZ R2, R61, R2, R10 ;  /* 0x000000023d027223 */ /* 0x000fe2000001000a */
[----:B------:R-:W-:Y:S01]  /*1a60*/  PRMT R3, RZ, 0x5410, R15 ;  /* 0x00005410ff037816 */ /* 0x000fe2000000000f */
[-C--:B------:R-:W-:Y:S01]  /*1a70*/  FMUL.FTZ R49, R60, R24.reuse ;  /* 0x000000183c317220 */ /* 0x080fe20000410000 */
[----:B------:R-:W-:Y:S01]  /*1a80*/  PRMT R29, RZ, 0x5410, R29 ;  /* 0x00005410ff1d7816 */ /* 0x000fe2000000001d */
[C---:B------:R-:W-:Y:S01]  /*1a90*/  FMUL.FTZ R45, R5.reuse, R24 ;  /* 0x00000018052d7220 */ /* 0x040fe20000410000 */
[----:B------:R-:W-:Y:S01]  /*1aa0*/  MOV R66, RZ ;  /* 0x000000ff00427202 */ /* 0x000fe20000000f00 */
[----:B------:R-:W-:-:S02]  /*1ab0*/  FFMA.FTZ R2, R5, R3, R2 ;  /* 0x0000000305027223 */ /* 0x000fc40000010002 */
[-C--:B------:R-:W-:Y:S02]  /*1ac0*/  FMUL.FTZ R67, R61, R24.reuse ;  /* 0x000000183d437220 */ /* 0x080fe40000410000 */
        /* <DEDUP_REMOVED lines=37> */
.L_x_13877:
[----:B------:R-:W2:Y:S01]  /*1d20*/  LDG.E.64 R2, [R52.64] ;  /* 0x0000000634027981 */ /* 0x000ea2000c1e1b00 */
[----:B------:R-:W-:Y:S01]  /*1d30*/  ISETP.NE.AND P1, PT, R31, RZ, PT ;  /* 0x000000ff1f00720c */ /* 0x000fe20003f25270 */
[----:B------:R-:W-:Y:S01]  /*1d40*/  CS2R R10, SRZ ;  /* 0x00000000000a7805 */ /* 0x000fe2000001ff00 */
[----:B------:R-:W-:-:S04]  /*1d50*/  ISETP.GT.AND P0, PT, R39, 0x1, PT ;  /* 0x000000012700780c */ /* 0x000fc80003f04270 */
[----:B------:R-:W-:Y:S01]  /*1d60*/  ISETP.EQ.AND P0, PT, R95, RZ, P0 ;  /* 0x000000ff5f00720c */ /* 0x000fe20000702270 */
[----:B--2---:R-:W-:Y:S02]  /*1d70*/  FMUL.FTZ R9, R2, 1.4426950216293334961 ;  /* 0x3fb8aa3b02097820 */ /* 0x004fe40000410000 */
[-C--:B------:R-:W-:Y:S02]  /*1d80*/  FMUL.FTZ R4, R3, R42.reuse ;  /* 0x0000002a03047220 */ /* 0x080fe40000410000 */
[----:B------:R-:W-:Y:S02]  /*1d90*/  FMUL.FTZ R5, R9, R42 ;  /* 0x0000002a09057220 */ /* 0x000fe40000410000 */
[----:B------:R-:W-:Y:S01]  /*1da0*/  FMUL.RZ R7, R4, 0.15915493667125701904 ;  /* 0x3e22f98304077820 */ /* 0x000fe2000040c000 */
[----:B------:R-:W-:-:S03]  /*1db0*/  IADD3 R4, R31, 0x200, RZ ;  /* 0x000002001f047810 */ /* 0x000fc60007ffe0ff */
[----:B------:R-:W-:Y:S01]  /*1dc0*/  MUFU.EX2 R5, R5 ;  /* 0x0000000500057308 */ /* 0x000fe20000000800 */
[----:B------:R-:W-:-:S07]  /*1dd0*/  SEL R8, R65, R4, !P1 ;  /* 0x0000000441087207 */ /* 0x000fce0004800000 */
[----:B0-----:R-:W0:Y:S08]  /*1de0*/  MUFU.COS R22, R7 ;  /* 0x0000000700167308 */ /* 0x001e300000000000 */
[----:B------:R-:W1:Y:S01]  /*1df0*/  MUFU.SIN R6, R7 ;  /* 0x0000000700067308 */ /* 0x000e620000000400 */
[C---:B0-----:R-:W-:Y:S02]  /*1e00*/  FMUL.FTZ R22, R5.reuse, R22 ;  /* 0x0000001605167220 */ /* 0x041fe40000410000 */
[----:B-1----:R-:W-:-:S02]  /*1e10*/  FMUL.FTZ R23, R5, R6 ;  /* 0x0000000605177220 */ /* 0x002fc40000410000 */
[----:B------:R0:W5:Y:S04]  /*1e20*/  LDG.E.64 R6, [R54.64] ;  /* 0x0000000636067981 */ /* 0x000168000c1e1b00 */
[----:B------:R1:W-:Y:S04]  /*1e30*/  STS.64 [R8.X8+0x560], R22 ;  /* 0x0005601608007388 */ /* 0x0003e80000008a00 */
[----:B------:R0:W5:Y:S04]  /*1e40*/  LDG.E.64 R4, [R56.64] ;  /* 0x0000000638047981 */ /* 0x000168000c1e1b00 */
[----:B------:R-:W-:Y:S06]  /*1e50*/  BAR.SYNC.DEFER_BLOCKING 0x0 ;  /* 0x0000000000007b1d */ /* 0x000fec0000010000 */
[----:B------:R0:W5:Y:S01]  /*1e60*/  @P0 LDG.E.64 R10, [R58.64+0x8] ;  /* 0x000008063a0a0981 */ /* 0x000162000c1e1b00 */
[----:B------:R-:W-:-:S02]  /*1e70*/  FMUL.FTZ R68, R3, R46 ;  /* 0x0000002e03447220 */ /* 0x000fc40000410000 */
[----:B-1----:R-:W-:Y:S02]  /*1e80*/  FMUL.FTZ R8, R9, R46 ;  /* 0x0000002e09087220 */ /* 0x002fe40000410000 */
[----:B------:R-:W-:-:S04]  /*1e90*/  FMUL.RZ R72, R68, 0.15915493667125701904 ;  /* 0x3e22f98344487820 */ /* 0x000fc8000040c000 */
[----:B------:R-:W-:Y:S01]  /*1ea0*/  MUFU.SIN R71, R72 ;  /* 0x0000004800477308 */ /* 0x000fe20000000400 */
[C---:B------:R-:W-:Y:S02]  /*1eb0*/  FMUL.FTZ R68, R9.reuse, R44 ;  /* 0x0000002c09447220 */ /* 0x040fe40000410000 */
[----:B------:R-:W-:-:S05]  /*1ec0*/  FMUL.FTZ R69, R9, R48 ;  /* 0x0000003009457220 */ /* 0x000fca0000410000 */
[----:B------:R-:W1:Y:S01]  /*1ed0*/  MUFU.EX2 R8, R8 ;  /* 0x0000000800087308 */ /* 0x000e620000000800 */
[C---:B------:R-:W-:Y:S02]  /*1ee0*/  FMUL.FTZ R9, R3.reuse, R44 ;  /* 0x0000002c03097220 */ /* 0x040fe40000410000 */
[----:B------:R-:W-:-:S05]  /*1ef0*/  FMUL.FTZ R70, R3, R48 ;  /* 0x0000003003467220 */ /* 0x000fca0000410000 */
[----:B------:R2:W3:Y:S01]  /*1f00*/  MUFU.COS R77, R72 ;  /* 0x00000048004d7308 */ /* 0x0004e20000000000 */
[----:B------:R-:W-:-:S07]  /*1f10*/  FMUL.RZ R80, R9, 0.15915493667125701904 ;  /* 0x3e22f98309507820 */ /* 0x000fce000040c000 */
[----:B------:R4:W-:Y:S01]  /*1f20*/  MUFU.EX2 R76, R69 ;  /* 0x00000045004c7308 */ /* 0x0009e20000000800 */
[----:B--2---:R-:W-:Y:S02]  /*1f30*/  FMUL.RZ R72, R70, 0.15915493667125701904 ;  /* 0x3e22f98346487820 */ /* 0x004fe4000040c000 */
[----:B-1----:R-:W-:-:S05]  /*1f40*/  FMUL.FTZ R74, R8, R71 ;  /* 0x00000047084a7220 */ /* 0x002fca0000410000 */
[----:B------:R-:W-:Y:S01]  /*1f50*/  MUFU.EX2 R68, R68 ;  /* 0x0000004400447308 */ /* 0x000fe20000000800 */
[----:B----4-:R-:W-:-:S07]  /*1f60*/  PRMT R69, RZ, 0x5410, R14 ;  /* 0x00005410ff457816 */ /* 0x010fce000000000e */
[----:B------:R-:W1:Y:S01]  /*1f70*/  MUFU.SIN R9, R80 ;  /* 0x0000005000097308 */ /* 0x000e620000000400 */
[----:B------:R-:W-:Y:S01]  /*1f80*/  FMUL.FTZ R78, R69, R42 ;  /* 0x0000002a454e7220 */ /* 0x000fe20000410000 */
[----:B------:R-:W-:Y:S01]  /*1f90*/  SHF.R.U64 R71, R14, 0x10, R15 ;  /* 0x000000100e477819 */ /* 0x000fe2000000120f */
[----:B---3--:R-:W-:-:S05]  /*1fa0*/  FMUL.FTZ R77, R8, R77 ;  /* 0x0000004d084d7220 */ /* 0x008fca0000410000 */
[----:B------:R1:W2:Y:S01]  /*1fb0*/  MUFU.COS R79, R80 ;  /* 0x00000050004f7308 */ /* 0x0002a20000000000 */
[----:B------:R-:W-:-:S07]  /*1fc0*/  FMUL.FTZ R70, R74, R78 ;  /* 0x0000004e4a467220 */ /* 0x000fce0000410000 */
[----:B------:R-:W3:Y:S01]  /*1fd0*/  MUFU.COS R75, R72 ;  /* 0x00000048004b7308 */ /* 0x000ee20000000000 */
[----:B------:R-:W-:-:S07]  /*1fe0*/  FMUL.FTZ R8, RZ, R74 ;  /* 0x0000004aff087220 */ /* 0x000fce0000410000 */
[----:B------:R3:W4:Y:S01]  /*1ff0*/  MUFU.SIN R73, R72 ;  /* 0x0000004800497308 */ /* 0x0007220000000400 */
[----:B------:R-:W-:Y:S01]  /*2000*/  FFMA.FTZ R70, RZ, R77, R70 ;  /* 0x0000004dff467223 */ /* 0x000fe20000010046 */
[----:B------:R-:W-:Y:S01]  /*2010*/  PRMT R71, RZ, 0x5410, R71 ;  /* 0x00005410ff477816 */ /* 0x000fe20000000047 */
[----:B------:R-:W-:Y:S02]  /*2020*/  FFMA.FTZ R8, R77, R78, -R8 ;  /* 0x0000004e4d087223 */ /* 0x000fe40000010808 */
[C---:B-1----:R-:W-:Y:S02]  /*2030*/  FMUL.FTZ R80, R68.reuse, R9 ;  /* 0x0000000944507220 */ /* 0x042fe40000410000 */
[----:B------:R-:W-:Y:S02]  /*2040*/  FADD.FTZ R70, RZ, R70 ;  /* 0x00000046ff467221 */ /* 0x000fe40000010000 */
[----:B------:R-:W-:Y:S02]  /*2050*/  FFMA.FTZ R8, R71, R46, R8 ;  /* 0x0000002e47087223 */ /* 0x000fe40000010008 */
[----:B--2---:R-:W-:-:S02]  /*2060*/  FMUL.FTZ R79, R68, R79 ;  /* 0x0000004f444f7220 */ /* 0x004fc40000410000 */
[----:B---3--:R-:W-:Y:S02]  /*2070*/  FMUL.FTZ R72, R76, R75 ;  /* 0x0000004b4c487220 */ /* 0x008fe40000410000 */
[----:B------:R-:W-:Y:S02]  /*2080*/  FMUL.FTZ R9, R80, R70 ;  /* 0x0000004650097220 */ /* 0x000fe40000410000 */
[----:B----4-:R-:W-:Y:S02]  /*2090*/  FMUL.FTZ R76, R76, R73 ;  /* 0x000000494c4c7220 */ /* 0x010fe40000410000 */
[----:B------:R-:W-:Y:S02]  /*20a0*/  FMUL.FTZ R68, R22, R74 ;  /* 0x0000004a16447220 */ /* 0x000fe40000410000 */
[-C--:B------:R-:W-:Y:S02]  /*20b0*/  FMUL.FTZ R73, R80, R8.reuse ;  /* 0x0000000850497220 */ /* 0x080fe40000410000 */
[----:B------:R-:W-:-:S02]  /*20c0*/  FFMA.FTZ R75, R79, R8, -R9 ;  /* 0x000000084f4b7223 */ /* 0x000fc40000010809 */
[C---:B------:R-:W-:Y:S02]  /*20d0*/  FMUL.FTZ R8, R23.reuse, R74 ;  /* 0x0000004a17087220 */ /* 0x040fe40000410000 */
[-C--:B------:R-:W-:Y:S01]  /*20e0*/  FFMA.FTZ R68, R23, R77.reuse, R68 ;  /* 0x0000004d17447223 */ /* 0x080fe20000010044 */
[----:B------:R-:W-:Y:S01]  /*20f0*/  ISETP.NE.AND P2, PT, R31, 0x1f, PT ;  /* 0x0000001f1f00780c */ /* 0x000fe20003f45270 */
[----:B------:R-:W-:Y:S01]  /*2100*/  FFMA.FTZ R70, R79, R70, R73 ;  /* 0x000000464f467223 */ /* 0x000fe20000010049 */
[----:B------:R-:W-:Y:S01]  /*2110*/  PRMT R73, RZ, 0x5410, R15 ;  /* 0x00005410ff497816 */ /* 0x000fe2000000000f */
[----:B------:R-:W-:Y:S02]  /*2120*/  FFMA.FTZ R8, R22, R77, -R8 ;  /* 0x0000004d16087223 */ /* 0x000fe40000010808 */
[----:B------:R-:W-:Y:S02]  /*2130*/  FMUL.FTZ R9, R80, R68 ;  /* 0x0000004450097220 */ /* 0x000fe40000410000 */
[----:B------:R-:W-:-:S02]  /*2140*/  FADD.FTZ R81, RZ, R70 ;  /* 0x00000046ff517221 */ /* 0x000fc40000010000 */
[----:B------:R-:W-:Y:S01]  /*2150*/  FFMA.FTZ R85, R79, R8, -R9 ;  /* 0x000000084f557223 */ /* 0x000fe20000010809 */
[----:B------:R-:W-:Y:S01]  /*2160*/  SHF.R.U32.HI R82, RZ, 0x10, R15 ;  /* 0x00000010ff527819 */ /* 0x000fe2000001160f */
[----:B------:R-:W-:Y:S02]  /*2170*/  FFMA.FTZ R75, R73, R44, R75 ;  /* 0x0000002c494b7223 */ /* 0x000fe4000001004b */
[C---:B------:R-:W-:Y:S02]  /*2180*/  FMUL.FTZ R9, R76.reuse, R81 ;  /* 0x000000514c097220 */ /* 0x040fe40000410000 */
[-C--:B------:R-:W-:Y:S02]  /*2190*/  FMUL.FTZ R70, R76, R75.reuse ;  /* 0x0000004b4c467220 */ /* 0x080fe40000410000 */
[----:B------:R-:W-:Y:S01]  /*21a0*/  FFMA.FTZ R9, R72, R75, -R9 ;  /* 0x0000004b48097223 */ /* 0x000fe20000010809 */
[----:B------:R-:W-:Y:S01]  /*21b0*/  PRMT R75, RZ, 0x5410, R82 ;  /* 0x00005410ff4b7816 */ /* 0x000fe20000000052 */
[----:B------:R-:W-:Y:S01]  /*21c0*/  FMUL.FTZ R8, R80, R8 ;  /* 0x0000000850087220 */ /* 0x000fe20000410000 */
[----:B------:R-:W-:-:S03]  /*21d0*/  @P2 SHF.L.U32 R40, R31, 0x3, RZ ;  /* 0x000000031f282819 */ /* 0x000fc600000006ff */
[----:B------:R-:W-:Y:S02]  /*21e0*/  FFMA.FTZ R87, R79, R68, R8 ;  /* 0x000000444f577223 */ /* 0x000fe40000010008 */
[----:B------:R-:W-:Y:S02]  /*21f0*/  FFMA.FTZ R82, R75, R48, R9 ;  /* 0x000000304b527223 */ /* 0x000fe40000010009 */
[----:B------:R0:W1:Y:S01]  /*2200*/  @P2 LDS.64 R8, [R40+0x1568] ;  /* 0x0015680028082984 */ /* 0x0000620000000a00 */
[----:B------:R-:W-:Y:S01]  /*2210*/  FFMA.FTZ R70, R72, R81, R70 ;  /* 0x0000005148467223 */ /* 0x000fe20000010046 */
[----:B------:R-:W-:Y:S01]  /*2220*/  BSSY B0, `(.L_x_13863) ;  /* 0x000000c000007945 */ /* 0x000fe20003800000 */
[----:B------:R-:W-:Y:S02]  /*2230*/  FMUL.FTZ R68, R76, R87 ;  /* 0x000000574c447220 */ /* 0x000fe40000410000 */
[----:B------:R-:W-:Y:S01]  /*2240*/  FADD.FTZ R81, RZ, R70 ;  /* 0x00000046ff517221 */ /* 0x000fe20000010000 */
[----:B------:R-:W-:Y:S05]  /*2250*/  @P2 BRA `(.L_x_13864) ;  /* 0x0000008000002947 */ /* 0x000fea0003800000 */
[----:B------:R-:W-:Y:S01]  /*2260*/  ISETP.NE.AND P0, PT, R39, c[0x0][0x174], PT ;  /* 0x00005d0027007a0c */ /* 0x000fe20003f05270 */
[----:B-1----:R-:W-:-:S12]  /*2270*/  HFMA2.MMA R9, -RZ, RZ, 0, 0 ;  /* 0x00000000ff097435 */ /* 0x002fd800000001ff */
[----:B------:R-:W-:-:S04]  /*2280*/  @P0 LEA.HI R8, R39, R39, RZ, 0x1 ;  /* 0x0000002727080211 */ /* 0x000fc800078f08ff */
[----:B------:R-:W-:-:S04]  /*2290*/  @P0 LOP3.LUT R8, R8, 0x1ffffe, RZ, 0xc0, !PT ;  /* 0x001ffffe08080812 */ /* 0x000fc800078ec0ff */
[----:B------:R-:W-:Y:S02]  /*22a0*/  @P0 IADD3 R83, -R8, R39, RZ ;  /* 0x0000002708530210 */ /* 0x000fe40007ffe1ff */
[----:B------:R-:W-:Y:S02]  /*22b0*/  MOV R8, 0x3f800000 ;  /* 0x3f80000000087802 */ /* 0x000fe40000000f00 */
[----:B------:R-:W-:-:S05]  /*22c0*/  @P0 LEA R83, R83, R64, 0xb ;  /* 0x0000004053530211 */ /* 0x000fca00078e58ff */
[----:B------:R1:W2:Y:S02]  /*22d0*/  @P0 LDS.64 R8, [R83+0x560] ;  /* 0x0005600053080984 */ /* 0x0002a40000000a00 */
.L_x_13864:
[----:B------:R-:W-:Y:S05]  /*22e0*/  BSYNC B0 ;  /* 0x0000000000007941 */ /* 0x000fea0003800000 */
.L_x_13863:
[----:B------:R-:W3:Y:S01]  /*22f0*/  SHFL.UP PT, R86, R82, 0x1, RZ ;  /* 0x0420000052567989 */ /* 0x000ee200000e00ff */
[-C--:B------:R-:W-:Y:S01]  /*2300*/  FMUL.FTZ R70, R76, R85.reuse ;  /* 0x000000554c467220 */ /* 0x080fe20000410000 */
[----:B------:R-:W-:Y:S01]  /*2310*/  ISETP.GE.AND P0, PT, R32, 0x1, PT ;  /* 0x000000012000780c */ /* 0x000fe20003f06270 */
[C---:B-1----:R-:W-:Y:S01]  /*2320*/  FFMA.FTZ R83, R72.reuse, R85, -R68 ;  /* 0x0000005548537223 */ /* 0x042fe20000010844 */
[----:B------:R-:W1:Y:S01]  /*2330*/  SHFL.UP PT, R88, R81, 0x1, RZ ;  /* 0x0420000051587989 */ /* 0x000e6200000e00ff */
[----:B------:R-:W-:Y:S01]  /*2340*/  FFMA.FTZ R70, R72, R87, R70 ;  /* 0x0000005748467223 */ /* 0x000fe20000010046 */
[----:B------:R-:W-:Y:S01]  /*2350*/  ISETP.GE.AND P3, PT, R32, 0x10, PT ;  /* 0x000000102000780c */ /* 0x000fe20003f66270 */
[----:B------:R-:W-:Y:S01]  /*2360*/  BSSY B0, `(.L_x_13865) ;  /* 0x0000098000007945 */ /* 0x000fe20003800000 */
[----:B------:R-:W4:Y:S01]  /*2370*/  SHFL.UP PT, R68, R83, 0x1, RZ ;  /* 0x0420000053447989 */ /* 0x000f2200000e00ff */
[C---:B------:R-:W-:Y:S02]  /*2380*/  ISETP.GT.U32.AND P4, PT, R95.reuse, 0x1b, PT ;  /* 0x0000001b5f00780c */ /* 0x040fe40003f84070 */
[C---:B------:R-:W-:Y:S01]  /*2390*/  ISETP.GT.U32.AND P5, PT, R95.reuse, 0x17, PT ;  /* 0x000000175f00780c */ /* 0x040fe20003fa4070 */
[----:B------:R-:W0:Y:S01]  /*23a0*/  SHFL.UP PT, R84, R70, 0x1, RZ ;  /* 0x0420000046547989 */ /* 0x000e2200000e00ff */
[----:B------:R-:W-:-:S03]  /*23b0*/  ISETP.GT.U32.AND P6, PT, R95, 0xf, PT ;  /* 0x0000000f5f00780c */ /* 0x000fc60003fc4070 */
[----:B-----5:R-:W-:Y:S04]  /*23c0*/  SHFL.IDX PT, R10, R10, RZ, 0x1f ;  /* 0x00001fff0a0a7589 */ /* 0x020fe800000e0000 */
[----:B------:R-:W-:Y:S01]  /*23d0*/  SHFL.IDX PT, R11, R11, RZ, 0x1f ;  /* 0x00001fff0b0b7589 */ /* 0x000fe200000e0000 */
[C---:B---3--:R-:W-:Y:S02]  /*23e0*/  FMUL.FTZ R87, R70.reuse, R86 ;  /* 0x0000005646577220 */ /* 0x048fe40000410000 */
[-C--:B-1----:R-:W-:Y:S02]  /*23f0*/  FMUL.FTZ R85, R70, R88.reuse ;  /* 0x0000005846557220 */ /* 0x082fe40000410000 */
[C---:B------:R-:W-:Y:S02]  /*2400*/  FFMA.FTZ R88, R83.reuse, R88, R87 ;  /* 0x0000005853587223 */ /* 0x040fe40000010057 */
[----:B------:R-:W-:-:S02]  /*2410*/  FFMA.FTZ R87, R83, R86, -R85 ;  /* 0x0000005653577223 */ /* 0x000fc40000010855 */
[----:B----4-:R-:W-:Y:S02]  /*2420*/  FMUL.FTZ R86, R70, R68 ;  /* 0x0000004446567220 */ /* 0x010fe40000410000 */
[----:B------:R-:W-:Y:S02]  /*2430*/  @P0 FADD.FTZ R82, R82, R87 ;  /* 0x0000005752520221 */ /* 0x000fe40000010000 */
[----:B------:R-:W-:Y:S02]  /*2440*/  @P0 FADD.FTZ R81, R81, R88 ;  /* 0x0000005851510221 */ /* 0x000fe40000010000 */
[-C--:B0-----:R-:W-:Y:S02]  /*2450*/  FMUL.FTZ R85, R70, R84.reuse ;  /* 0x0000005446557220 */ /* 0x081fe40000410000 */
[C---:B------:R-:W-:Y:S02]  /*2460*/  FFMA.FTZ R87, R83.reuse, R84, R86 ;  /* 0x0000005453577223 */ /* 0x040fe40000010056 */
[----:B------:R-:W0:Y:S01]  /*2470*/  SHFL.UP PT, R84, R82, 0x2, RZ ;  /* 0x0440000052547989 */ /* 0x000e2200000e00ff */
[----:B------:R-:W-:-:S02]  /*2480*/  @P0 FFMA.FTZ R83, R83, R68, -R85 ;  /* 0x0000004453530223 */ /* 0x000fc40000010855 */
[----:B------:R-:W-:Y:S01]  /*2490*/  FSEL R87, R70, R87, !P0 ;  /* 0x0000005746577208 */ /* 0x000fe20004000000 */
[----:B------:R-:W1:Y:S01]  /*24a0*/  SHFL.UP PT, R86, R81, 0x2, RZ ;  /* 0x0440000051567989 */ /* 0x000e6200000e00ff */
[----:B------:R-:W-:-:S03]  /*24b0*/  ISETP.GE.AND P0, PT, R32, 0x2, PT ;  /* 0x000000022000780c */ /* 0x000fc60003f06270 */
[----:B------:R-:W3:Y:S04]  /*24c0*/  SHFL.UP PT, R68, R83, 0x2, RZ ;  /* 0x0440000053447989 */ /* 0x000ee800000e00ff */
[----:B------:R-:W4:Y:S01]  /*24d0*/  SHFL.UP PT, R70, R87, 0x2, RZ ;  /* 0x0440000057467989 */ /* 0x000f2200000e00ff */
[C---:B0-----:R-:W-:Y:S02]  /*24e0*/  FMUL.FTZ R88, R87.reuse, R84 ;  /* 0x0000005457587220 */ /* 0x041fe40000410000 */
[-C--:B-1----:R-:W-:Y:S02]  /*24f0*/  FMUL.FTZ R85, R87, R86.reuse ;  /* 0x0000005657557220 */ /* 0x082fe40000410000 */
[C---:B------:R-:W-:Y:S02]  /*2500*/  FFMA.FTZ R88, R83.reuse, R86, R88 ;  /* 0x0000005653587223 */ /* 0x040fe40000010058 */
[----:B------:R-:W-:-:S02]  /*2510*/  FFMA.FTZ R89, R83, R84, -R85 ;  /* 0x0000005453597223 */ /* 0x000fc40000010855 */
[----:B---3--:R-:W-:Y:S02]  /*2520*/  FMUL.FTZ R85, R87, R68 ;  /* 0x0000004457557220 */ /* 0x008fe40000410000 */
[----:B------:R-:W-:Y:S02]  /*2530*/  @P0 FADD.FTZ R81, R81, R88 ;  /* 0x0000005851510221 */ /* 0x000fe40000010000 */
[----:B------:R-:W-:Y:S02]  /*2540*/  @P0 FADD.FTZ R82, R82, R89 ;  /* 0x0000005952520221 */ /* 0x000fe40000010000 */
[-C--:B----4-:R-:W-:Y:S01]  /*2550*/  FMUL.FTZ R84, R87, R70.reuse ;  /* 0x0000004657547220 */ /* 0x090fe20000410000 */
[----:B------:R-:W0:Y:S01]  /*2560*/  SHFL.UP PT, R86, R81, 0x4, RZ ;  /* 0x0480000051567989 */ /* 0x000e2200000e00ff */
[C---:B------:R-:W-:Y:S02]  /*2570*/  FFMA.FTZ R70, R83.reuse, R70, R85 ;  /* 0x0000004653467223 */ /* 0x040fe40000010055 */
[----:B------:R-:W-:Y:S01]  /*2580*/  @P0 FFMA.FTZ R83, R83, R68, -R84 ;  /* 0x0000004453530223 */ /* 0x000fe20000010854 */
[----:B------:R-:W1:Y:S02]  /*2590*/  SHFL.UP PT, R85, R82, 0x4, RZ ;  /* 0x0480000052557989 */ /* 0x000e6400000e00ff */
[----:B------:R-:W-:-:S02]  /*25a0*/  FSEL R70, R87, R70, !P0 ;  /* 0x0000004657467208 */ /* 0x000fc40004000000 */
[----:B------:R-:W3:Y:S01]  /*25b0*/  SHFL.UP PT, R68, R83, 0x4, RZ ;  /* 0x0480000053447989 */ /* 0x000ee200000e00ff */
[----:B------:R-:W-:-:S03]  /*25c0*/  ISETP.GE.AND P0, PT, R32, 0x4, PT ;  /* 0x000000042000780c */ /* 0x000fc60003f06270 */
[----:B------:R-:W4:Y:S01]  /*25d0*/  SHFL.UP PT, R84, R70, 0x4, RZ ;  /* 0x0480000046547989 */ /* 0x000f2200000e00ff */
[CC--:B0-----:R-:W-:Y:S02]  /*25e0*/  FMUL.FTZ R88, R70.reuse, R86.reuse ;  /* 0x0000005646587220 */ /* 0x0c1fe40000410000 */
[CC--:B-1----:R-:W-:Y:S02]  /*25f0*/  FMUL.FTZ R87, R70.reuse, R85.reuse ;  /* 0x0000005546577220 */ /* 0x0c2fe40000410000 */
[C---:B------:R-:W-:Y:S02]  /*2600*/  FFMA.FTZ R85, R83.reuse, R85, -R88 ;  /* 0x0000005553557223 */ /* 0x040fe40000010858 */
[----:B------:R-:W-:Y:S02]  /*2610*/  FFMA.FTZ R90, R83, R86, R87 ;  /* 0x00000056535a7223 */ /* 0x000fe40000010057 */
[C---:B---3--:R-:W-:Y:S02]  /*2620*/  FMUL.FTZ R87, R70.reuse, R68 ;  /* 0x0000004446577220 */ /* 0x048fe40000410000 */
[----:B----4-:R-:W-:-:S02]  /*2630*/  FMUL.FTZ R86, R70, R84 ;  /* 0x0000005446567220 */ /* 0x010fc40000410000 */
[----:B------:R-:W-:Y:S02]  /*2640*/  @P0 FADD.FTZ R82, R82, R85 ;  /* 0x0000005552520221 */ /* 0x000fe40000010000 */
[----:B------:R-:W-:Y:S02]  /*2650*/  @P0 FADD.FTZ R81, R81, R90 ;  /* 0x0000005a51510221 */ /* 0x000fe40000010000 */
[C---:B------:R-:W-:Y:S02]  /*2660*/  FFMA.FTZ R87, R83.reuse, R84, R87 ;  /* 0x0000005453577223 */ /* 0x040fe40000010057 */
[----:B------:R-:W-:Y:S01]  /*2670*/  @P0 FFMA.FTZ R83, R83, R68, -R86 ;  /* 0x0000004453530223 */ /* 0x000fe20000010856 */
[----:B------:R-:W-:Y:S01]  /*2680*/  SHFL.UP PT, R90, R81, 0x8, RZ ;  /* 0x05000000515a7989 */ /* 0x000fe200000e00ff */
[CC--:B------:R-:W-:Y:S01]  /*2690*/  FMUL.FTZ R86, R7.reuse, R4.reuse ;  /* 0x0000000407567220 */ /* 0x0c0fe20000410000 */
[----:B------:R-:W-:Y:S01]  /*26a0*/  FSEL R70, R70, R87, !P0 ;  /* 0x0000005746467208 */ /* 0x000fe20004000000 */
[-C--:B------:R-:W-:Y:S01]  /*26b0*/  FMUL.FTZ R7, R7, R5.reuse ;  /* 0x0000000507077220 */ /* 0x080fe20000410000 */
[----:B------:R-:W0:Y:S01]  /*26c0*/  SHFL.UP PT, R68, R82, 0x8, RZ ;  /* 0x0500000052447989 */ /* 0x000e2200000e00ff */
[----:B------:R-:W-:Y:S01]  /*26d0*/  FFMA.FTZ R86, R6, R5, R86 ;  /* 0x0000000506567223 */ /* 0x000fe20000010056 */
[----:B------:R-:W-:Y:S01]  /*26e0*/  ISETP.GE.AND P0, PT, R32, 0x8, PT ;  /* 0x000000082000780c */ /* 0x000fe20003f06270 */
[----:B------:R-:W-:Y:S01]  /*26f0*/  FFMA.FTZ R88, R6, R4, -R7 ;  /* 0x0000000406587223 */ /* 0x000fe20000010807 */
[----:B------:R-:W-:Y:S01]  /*2700*/  SHFL.UP PT, R5, R70, 0x8, RZ ;  /* 0x0500000046057989 */ /* 0x000fe200000e00ff */
[----:B------:R-:W-:-:S02]  /*2710*/  FMUL.FTZ R89, R63, R86 ;  /* 0x000000563f597220 */ /* 0x000fc40000410000 */
[----:B------:R-:W-:Y:S01]  /*2720*/  FMUL.FTZ R87, R63, R88 ;  /* 0x000000583f577220 */ /* 0x000fe20000410000 */
[----:B------:R-:W1:Y:S01]  /*2730*/  SHFL.UP PT, R4, R83, 0x8, RZ ;  /* 0x0500000053047989 */ /* 0x000e6200000e00ff */
[-C--:B------:R-:W-:Y:S02]  /*2740*/  FMUL.FTZ R7, R72, R89.reuse ;  /* 0x0000005948077220 */ /* 0x080fe40000410000 */
[----:B------:R-:W-:Y:S02]  /*2750*/  FMUL.FTZ R84, R62, R86 ;  /* 0x000000563e547220 */ /* 0x000fe40000410000 */
[C---:B------:R-:W-:Y:S02]  /*2760*/  FMUL.FTZ R6, R76.reuse, R89 ;  /* 0x000000594c067220 */ /* 0x040fe40000410000 */
[----:B------:R-:W-:Y:S02]  /*2770*/  FFMA.FTZ R7, -R76, R87, -R7 ;  /* 0x000000574c077223 */ /* 0x000fe40000010907 */
[----:B------:R-:W-:-:S02]  /*2780*/  FMUL.FTZ R85, R62, R88 ;  /* 0x000000583e557220 */ /* 0x000fc40000410000 */
[----:B------:R-:W-:Y:S02]  /*2790*/  FFMA.FTZ R6, R72, R87, -R6 ;  /* 0x0000005748067223 */ /* 0x000fe40000010806 */
[----:B------:R-:W-:Y:S02]  /*27a0*/  FADD.FTZ R93, -R84, R7 ;  /* 0x00000007545d7221 */ /* 0x000fe40000010100 */
[----:B------:R-:W-:Y:S02]  /*27b0*/  FADD.FTZ R92, R85, R6 ;  /* 0x00000006555c7221 */ /* 0x000fe40000010000 */
[----:B0-----:R-:W-:Y:S02]  /*27c0*/  FMUL.FTZ R91, R70, R68 ;  /* 0x00000044465b7220 */ /* 0x001fe40000410000 */
[----:B------:R-:W-:Y:S02]  /*27d0*/  FMUL.FTZ R7, R80, -R93 ;  /* 0x8000005d50077220 */ /* 0x000fe40000410000 */
[----:B------:R-:W-:-:S02]  /*27e0*/  FMUL.FTZ R6, R70, R90 ;  /* 0x0000005a46067220 */ /* 0x000fc40000410000 */
[----:B------:R-:W-:Y:S02]  /*27f0*/  FFMA.FTZ R90, R83, R90, R91 ;  /* 0x0000005a535a7223 */ /* 0x000fe4000001005b */
[----:B------:R-:W-:Y:S02]  /*2800*/  FFMA.FTZ R99, R79, R92, -R7 ;  /* 0x0000005c4f637223 */ /* 0x000fe40000010807 */
[----:B------:R-:W-:Y:S02]  /*2810*/  FFMA.FTZ R7, R83, R68, -R6 ;  /* 0x0000004453077223 */ /* 0x000fe40000010806 */
[C---:B-1----:R-:W-:Y:S02]  /*2820*/  FMUL.FTZ R68, R70.reuse, R4 ;  /* 0x0000000446447220 */ /* 0x042fe40000410000 */
[----:B------:R-:W-:Y:S02]  /*2830*/  @P0 FADD.FTZ R81, R81, R90 ;  /* 0x0000005a51510221 */ /* 0x000fe40000010000 */
[----:B------:R-:W-:-:S02]  /*2840*/  FMUL.FTZ R6, R70, R5 ;  /* 0x0000000546067220 */ /* 0x000fc40000410000 */
[----:B------:R-:W-:Y:S01]  /*2850*/  FMUL.FTZ R92, R80, -R92 ;  /* 0x8000005c505c7220 */ /* 0x000fe20000410000 */
[----:B------:R-:W0:Y:S01]  /*2860*/  SHFL.UP PT, R97, R81, 0x10, RZ ;  /* 0x0600000051617989 */ /* 0x000e2200000e00ff */
[C---:B------:R-:W-:Y:S02]  /*2870*/  FFMA.FTZ R5, R83.reuse, R5, R68 ;  /* 0x0000000553057223 */ /* 0x040fe40000010044 */
[----:B------:R-:W-:Y:S02]  /*2880*/  @P0 FADD.FTZ R82, R82, R7 ;  /* 0x0000000752520221 */ /* 0x000fe40000010000 */
[----:B------:R-:W-:Y:S02]  /*2890*/  @P0 FFMA.FTZ R83, R83, R4, -R6 ;  /* 0x0000000453530223 */ /* 0x000fe40000010806 */
[-C--:B--2---:R-:W-:Y:S01]  /*28a0*/  FMUL.FTZ R4, R76, -R8.reuse ;  /* 0x800000084c047220 */ /* 0x084fe20000410000 */
[----:B------:R-:W1:Y:S01]  /*28b0*/  SHFL.UP PT, R94, R82, 0x10, RZ ;  /* 0x06000000525e7989 */ /* 0x000e6200000e00ff */
[----:B------:R-:W-:Y:S01]  /*28c0*/  FFMA.FTZ R100, R79, R93, R92 ;  /* 0x0000005d4f647223 */ /* 0x000fe2000001005c */
[----:B------:R-:W-:Y:S01]  /*28d0*/  FSEL R92, R70, R5, !P0 ;  /* 0x00000005465c7208 */ /* 0x000fe20004000000 */
[-C--:B------:R-:W-:Y:S01]  /*28e0*/  FMUL.FTZ R7, R76, R9.reuse ;  /* 0x000000094c077220 */ /* 0x080fe20000410000 */
[----:B------:R-:W2:Y:S01]  /*28f0*/  SHFL.UP PT, R93, R83, 0x10, RZ ;  /* 0x06000000535d7989 */ /* 0x000ea200000e00ff */
[C---:B------:R-:W-:Y:S01]  /*2900*/  FFMA.FTZ R70, R72.reuse, -R9, R4 ;  /* 0x8000000948467223 */ /* 0x040fe20000010004 */
[----:B------:R-:W-:Y:S01]  /*2910*/  ISETP.GE.AND P0, PT, R39, c[0x0][0x174], PT ;  /* 0x00005d0027007a0c */ /* 0x000fe20003f06270 */
[----:B------:R-:W-:Y:S01]  /*2920*/  FFMA.FTZ R7, R72, R8, -R7 ;  /* 0x0000000848077223 */ /* 0x000fe20000010807 */
[----:B------:R-:W3:Y:S01]  /*2930*/  SHFL.UP PT, R68, R92, 0x10, RZ ;  /* 0x060000005c447989 */ /* 0x000ee200000e00ff */
[----:B------:R-:W-:Y:S01]  /*2940*/  FMUL.FTZ R90, R80, -R70 ;  /* 0x80000046505a7220 */ /* 0x000fe20000410000 */
[----:B------:R-:W-:Y:S01]  /*2950*/  ISETP.EQ.AND P0, PT, R95, RZ, !P0 ;  /* 0x000000ff5f00720c */ /* 0x000fe20004702270 */
[----:B------:R-:W-:Y:S01]  /*2960*/  FMUL.FTZ R91, R61, R86 ;  /* 0x000000563d5b7220 */ /* 0x000fe20000410000 */
[----:B------:R-:W-:Y:S01]  /*2970*/  HFMA2.MMA R5, -RZ, RZ, 0, 0 ;  /* 0x00000000ff057435 */ /* 0x000fe200000001ff */
[----:B------:R-:W-:Y:S01]  /*2980*/  FFMA.FTZ R101, R79, R7, -R90 ;  /* 0x000000074f657223 */ /* 0x000fe2000001085a */
[----:B------:R-:W-:Y:S01]  /*2990*/  MOV R4, 0x3f800000 ;  /* 0x3f80000000047802 */ /* 0x000fe20000000f00 */
[----:B------:R-:W-:-:S02]  /*29a0*/  FMUL.FTZ R90, R61, R88 ;  /* 0x000000583d5a7220 */ /* 0x000fc40000410000 */
[----:B------:R-:W-:Y:S02]  /*29b0*/  FMUL.FTZ R98, R80, -R7 ;  /* 0x8000000750627220 */ /* 0x000fe40000410000 */
[----:B------:R-:W-:Y:S01]  /*29c0*/  FADD.FTZ R100, -R91, R100 ;  /* 0x000000645b647221 */ /* 0x000fe20000010100 */
[----:B------:R-:W-:Y:S01]  /*29d0*/  CS2R R6, SRZ ;  /* 0x0000000000067805 */ /* 0x000fe2000001ff00 */
[----:B------:R-:W-:Y:S02]  /*29e0*/  FADD.FTZ R99, R90, R99 ;  /* 0x000000635a637221 */ /* 0x000fe40000010000 */
[----:B------:R-:W-:Y:S02]  /*29f0*/  FFMA.FTZ R102, R79, R70, R98 ;  /* 0x000000464f667223 */ /* 0x000fe40000010062 */
[C---:B------:R-:W-:Y:S01]  /*2a00*/  FMUL.FTZ R104, R74.reuse, -R100 ;  /* 0x800000644a687220 */ /* 0x040fe20000410000 */
[----:B------:R-:W4:Y:S01]  /*2a10*/  @P0 LDS.128 R4, [UR4+0x1660] ;  /* 0x00166004ff040984 */ /* 0x000f220008000c00 */
[----:B------:R-:W-:Y:S01]  /*2a20*/  FMUL.FTZ R103, R74, -R99 ;  /* 0x800000634a677220 */ /* 0x000fe20000410000 */
[----:B------:R-:W-:Y:S01]  /*2a30*/  ISETP.NE.AND P0, PT, R95, 0x1f, PT ;  /* 0x0000001f5f00780c */ /* 0x000fe20003f05270 */
[----:B0-----:R-:W-:-:S02]  /*2a40*/  FMUL.FTZ R98, R92, R97 ;  /* 0x000000615c627220 */ /* 0x001fc40000410000 */
[C---:B------:R-:W-:Y:S02]  /*2a50*/  FFMA.FTZ R104, R77.reuse, R99, -R104 ;  /* 0x000000634d687223 */ /* 0x040fe40000010868 */
[----:B------:R-:W-:Y:S02]  /*2a60*/  FFMA.FTZ R103, R77, R100, R103 ;  /* 0x000000644d677223 */ /* 0x000fe40000010067 */
[CC--:B-1----:R-:W-:Y:S02]  /*2a70*/  FFMA.FTZ R99, R83.reuse, R94.reuse, -R98 ;  /* 0x0000005e53637223 */ /* 0x0c2fe40000010862 */
[C---:B------:R-:W-:Y:S02]  /*2a80*/  FMUL.FTZ R100, R92.reuse, R94 ;  /* 0x0000005e5c647220 */ /* 0x040fe40000410000 */
[----:B--2---:R-:W-:Y:S02]  /*2a90*/  FMUL.FTZ R98, R92, R93 ;  /* 0x0000005d5c627220 */ /* 0x004fe40000410000 */
[----:B------:R-:W-:-:S02]  /*2aa0*/  FFMA.FTZ R100, R83, R97, R100 ;  /* 0x0000006153647223 */ /* 0x000fc40000010064 */
[-C--:B---3--:R-:W-:Y:S02]  /*2ab0*/  FMUL.FTZ R94, R92, R68.reuse ;  /* 0x000000445c5e7220 */ /* 0x088fe40000410000 */
[C---:B------:R-:W-:Y:S02]  /*2ac0*/  FFMA.FTZ R97, R83.reuse, R68, R98 ;  /* 0x0000004453617223 */ /* 0x040fe40000010062 */
[----:B------:R-:W-:Y:S02]  /*2ad0*/  FMUL.FTZ R70, R74, -R102 ;  /* 0x800000664a467220 */ /* 0x000fe40000410000 */
[----:B------:R-:W-:Y:S01]  /*2ae0*/  @P3 FFMA.FTZ R83, R83, R93, -R94 ;  /* 0x0000005d53533223 */ /* 0x000fe2000001085e */
[----:B------:R-:W-:Y:S01]  /*2af0*/  FSEL R94, R92, R97, !P3 ;  /* 0x000000615c5e7208 */ /* 0x000fe20005800000 */
[-C--:B------:R-:W-:Y:S02]  /*2b00*/  FFMA.FTZ R70, R77, R101.reuse, -R70 ;  /* 0x000000654d467223 */ /* 0x080fe40000010846 */
[----:B------:R-:W-:-:S02]  /*2b10*/  FMUL.FTZ R101, R74, -R101 ;  /* 0x800000654a657220 */ /* 0x000fc40000410000 */
        /* <DEDUP_REMOVED lines=28> */
.L_x_13866:
[----:B-12-4-:R-:W-:Y:S05]  /*2ce0*/  BSYNC B0 ;  /* 0x0000000000007941 */ /* 0x016fea0003800000 */
.L_x_13865:
        /* <DEDUP_REMOVED lines=17> */
.L_x_13868:
[----:B------:R-:W-:Y:S05]  /*2e00*/  BSYNC B0 ;  /* 0x0000000000007941 */ /* 0x000fea0003800000 */
.L_x_13867:
        /* <DEDUP_REMOVED lines=17> */
.L_x_13870:
[----:B------:R-:W-:Y:S05]  /*2f20*/  BSYNC B0 ;  /* 0x0000000000007941 */ /* 0x000fea0003800000 */
.L_x_13869:
        /* <DEDUP_REMOVED lines=17> */
.L_x_13872:
[----:B------:R-:W-:Y:S05]  /*3040*/  BSYNC B0 ;  /* 0x0000000000007941 */ /* 0x000fea0003800000 */
.L_x_13871:
        /* <DEDUP_REMOVED lines=17> */
.L_x_13874:
[----:B------:R-:W-:Y:S05]  /*3160*/  BSYNC B0 ;  /* 0x0000000000007941 */ /* 0x000fea0003800000 */
.L_x_13873:
[----:B------:R-:W-:Y:S01]  /*3170*/  SHFL.DOWN PT, R100, R68, 0x1, 0x1f ;  /* 0x08201f0044647f89 */ /* 0x000fe200000e0000 */
[----:B------:R-:W-:Y:S01]  /*3180*/  ISETP.GT.AND P0, PT, R32, 0x1e, PT ;  /* 0x0000001e2000780c */ /* 0x000fe20003f04270 */
[----:B------:R-:W-:Y:S02]  /*3190*/  BSSY B0, `(.L_x_13875) ;  /* 0x00000de000007945 */ /* 0x000fe40003800000 */
[----:B------:R-:W5:Y:S04]  /*31a0*/  SHFL.IDX PT, R99, R7, RZ, 0x1f ;  /* 0x00001fff07637589 */ /* 0x000f6800000e0000 */
[----:B------:R-:W2:Y:S04]  /*31b0*/  SHFL.IDX PT, R97, R6, RZ, 0x1f ;  /* 0x00001fff06617589 */ /* 0x000ea800000e0000 */
[----:B----4-:R-:W4:Y:S04]  /*31c0*/  SHFL.DOWN PT, R101, R70, 0x1, 0x1f ;  /* 0x08201f0046657f89 */ /* 0x010f2800000e0000 */
[----:B------:R-:W3:Y:S04]  /*31d0*/  SHFL.DOWN PT, R103, R86, 0x1, 0x1f ;  /* 0x08201f0056677f89 */ /* 0x000ee800000e0000 */
[----:B-1----:R-:W1:Y:S04]  /*31e0*/  SHFL.DOWN PT, R105, R88, 0x1, 0x1f ;  /* 0x08201f0058697f89 */ /* 0x002e6800000e0000 */
        /* <DEDUP_REMOVED lines=9> */
[----:B------:R-:W-:Y:S02]  /*3280*/  FMUL.FTZ R98, R94, R10 ;  /* 0x0000000a5e627220 */ /* 0x000fe40000410000 */
[----:B-1----:R-:W-:Y:S01]  /*3290*/  @P2 FADD.FTZ R99, R105, R100 ;  /* 0x0000006469632221 */ /* 0x002fe20000010000 */
        /* <DEDUP_REMOVED lines=19> */
[C---:B------:R-:W-:Y:S02]  /*33d0*/  FFMA.FTZ R9, R22.reuse, R10, -R9 ;  /* 0x0000000a16097223 */ /* 0x040fe40000010809 */
[----:B------:R-:W-:Y:S02]  /*33e0*/  FADD.FTZ R85, R85, R8 ;  /* 0x0000000855557221 */ /* 0x000fe40000010000 */
[----:B------:R-:W-:-:S02]  /*33f0*/  FFMA.FTZ R81, R22, R11, R23 ;  /* 0x0000000b16517223 */ /* 0x000fc40000010017 */
[----:B------:R-:W-:Y:S02]  /*3400*/  FADD.FTZ R23, -R84, R83 ;  /* 0x0000005354177221 */ /* 0x000fe40000010100 */
[----:B------:R-:W-:Y:S02]  /*3410*/  FADD.FTZ R11, R78, R9 ;  /* 0x000000094e0b7221 */ /* 0x000fe40000010000 */
[C---:B------:R-:W-:Y:S02]  /*3420*/  FMUL.FTZ R78, R80.reuse, -R85 ;  /* 0x80000055504e7220 */ /* 0x040fe40000410000 */
[-C--:B------:R-:W-:Y:S02]  /*3430*/  FMUL.FTZ R22, R80, -R23.reuse ;  /* 0x8000001750167220 */ /* 0x080fe40000410000 */
[----:B------:R-:W-:Y:S02]  /*3440*/  FFMA.FTZ R78, R79, R23, R78 ;  /* 0x000000174f4e7223 */ /* 0x000fe4000001004e */
[----:B------:R-:W-:-:S02]  /*3450*/  FADD.FTZ R81, RZ, R81 ;  /* 0x00000051ff517221 */ /* 0x000fc40000010000 */
[C---:B------:R-:W-:Y:S02]  /*3460*/  FMUL.FTZ R10, R74.reuse, R11 ;  /* 0x0000000b4a0a7220 */ /* 0x040fe40000410000 */
[----:B------:R-:W-:Y:S02]  /*3470*/  FFMA.FTZ R9, R79, R85, -R22 ;  /* 0x000000554f097223 */ /* 0x000fe40000010816 */
[----:B------:R-:W-:Y:S02]  /*3480*/  FADD.FTZ R91, -R91, R78 ;  /* 0x0000004e5b5b7221 */ /* 0x000fe40000010100 */
[-C--:B------:R-:W-:Y:S02]  /*3490*/  FMUL.FTZ R8, R74, R81.reuse ;  /* 0x000000514a087220 */ /* 0x080fe40000410000 */
[----:B------:R-:W-:Y:S02]  /*34a0*/  FFMA.FTZ R10, R77, R81, R10 ;  /* 0x000000514d0a7223 */ /* 0x000fe4000001000a */
[----:B------:R-:W-:-:S02]  /*34b0*/  FADD.FTZ R90, R90, R9 ;  /* 0x000000095a5a7221 */ /* 0x000fc40000010000 */
[C---:B------:R-:W-:Y:S02]  /*34c0*/  FMUL.FTZ R9, R74.reuse, -R91 ;  /* 0x8000005b4a097220 */ /* 0x040fe40000410000 */
[C---:B------:R-:W-:Y:S02]  /*34d0*/  FFMA.FTZ R8, R77.reuse, R11, -R8 ;  /* 0x0000000b4d087223 */ /* 0x040fe40000010808 */
[----:B------:R-:W-:Y:S02]  /*34e0*/  FADD.FTZ R22, RZ, R10 ;  /* 0x0000000aff167221 */ /* 0x000fe40000010000 */
[-C--:B------:R-:W-:Y:S02]  /*34f0*/  FMUL.FTZ R74, R74, -R90.reuse ;  /* 0x8000005a4a4a7220 */ /* 0x080fe40000410000 */
[----:B------:R-:W-:Y:S02]  /*3500*/  FFMA.FTZ R10, R77, R90, -R9 ;  /* 0x0000005a4d0a7223 */ /* 0x000fe40000010809 */
[----:B------:R-:W-:-:S02]  /*3510*/  FFMA.FTZ R97, R71, R46, R8 ;  /* 0x0000002e47617223 */ /* 0x000fc40000010008 */
[C---:B------:R-:W-:Y:S02]  /*3520*/  FMUL.FTZ R8, R80.reuse, R22 ;  /* 0x0000001650087220 */ /* 0x040fe40000410000 */
[----:B------:R-:W-:Y:S02]  /*3530*/  FFMA.FTZ R83, R77, R91, R74 ;  /* 0x0000005b4d537223 */ /* 0x000fe4000001004a */
[----:B------:R-:W-:Y:S02]  /*3540*/  FADD.FTZ R93, R93, R10 ;  /* 0x0000000a5d5d7221 */ /* 0x000fe40000010000 */
[----:B------:R-:W-:Y:S02]  /*3550*/  FMUL.FTZ R80, R80, R97 ;  /* 0x0000006150507220 */ /* 0x000fe40000410000 */
[----:B------:R-:W-:Y:S02]  /*3560*/  FFMA.FTZ R10, R60, R11, RZ ;  /* 0x0000000b3c0a7223 */ /* 0x000fe400000100ff */
[----:B------:R-:W-:-:S02]  /*3570*/  FADD.FTZ R83, -R92, R83 ;  /* 0x000000535c537221 */ /* 0x000fc40000010100 */
[----:B------:R-:W-:Y:S02]  /*3580*/  FMUL.FTZ R74, R93, R42 ;  /* 0x0000002a5d4a7220 */ /* 0x000fe40000410000 */
[C---:B------:R-:W-:Y:S02]  /*3590*/  FFMA.FTZ R80, R79.reuse, R22, R80 ;  /* 0x000000164f507223 */ /* 0x040fe40000010050 */
[-C--:B------:R-:W-:Y:S02]  /*35a0*/  FFMA.FTZ R8, R79, R97.reuse, -R8 ;  /* 0x000000614f087223 */ /* 0x080fe40000010808 */
[----:B------:R-:W-:Y:S02]  /*35b0*/  FFMA.FTZ R99, R61, R97, R10 ;  /* 0x000000613d637223 */ /* 0x000fe4000001000a */
[----:B------:R-:W-:Y:S02]  /*35c0*/  FFMA.FTZ R79, R69, -R42, R11 ;  /* 0x8000002a454f7223 */ /* 0x000fe4000001000b */
[----:B------:R-:W-:-:S02]  /*35d0*/  FFMA.FTZ R78, R71, -R46, R97 ;  /* 0x8000002e474e7223 */ /* 0x000fc40000010061 */
[----:B------:R-:W-:Y:S02]  /*35e0*/  FMUL.FTZ R10, R83, R42 ;  /* 0x0000002a530a7220 */ /* 0x000fe40000410000 */
[----:B------:R-:W-:Y:S02]  /*35f0*/  FMUL.FTZ R9, R81, R74 ;  /* 0x0000004a51097220 */ /* 0x000fe40000410000 */
[----:B------:R-:W-:Y:S02]  /*3600*/  FADD.FTZ R97, RZ, R80 ;  /* 0x00000050ff617221 */ /* 0x000fe40000010000 */
[----:B------:R-:W-:Y:S02]  /*3610*/  FFMA.FTZ R105, R73, R44, R8 ;  /* 0x0000002c49697223 */ /* 0x000fe40000010008 */
[----:B------:R-:W-:Y:S02]  /*3620*/  FMUL.FTZ R77, R90, R46 ;  /* 0x0000002e5a4d7220 */ /* 0x000fe40000410000 */
[----:B------:R-:W-:-:S02]  /*3630*/  FFMA.FTZ R8, R79, R10, -R9 ;  /* 0x0000000a4f087223 */ /* 0x000fc40000010809 */
[----:B------:R-:W-:Y:S02]  /*3640*/  FMUL.FTZ R9, R76, R97 ;  /* 0x000000614c097220 */ /* 0x000fe40000410000 */
[----:B------:R-:W-:Y:S02]  /*3650*/  FMUL.FTZ R101, R91, R46 ;  /* 0x0000002e5b657220 */ /* 0x000fe40000410000 */
[----:B------:R-:W-:Y:S02]  /*3660*/  FMUL.FTZ R82, R22, R77 ;  /* 0x0000004d16527220 */ /* 0x000fe40000410000 */
[-C--:B------:R-:W-:Y:S02]  /*3670*/  FMUL.FTZ R76, R76, R105.reuse ;  /* 0x000000694c4c7220 */ /* 0x080fe40000410000 */
[----:B------:R-:W-:Y:S02]  /*3680*/  FFMA.FTZ R9, R72, R105, -R9 ;  /* 0x0000006948097223 */ /* 0x000fe40000010809 */
[----:B------:R-:W-:-:S02]  /*3690*/  FMUL.FTZ R10, R81, R10 ;  /* 0x0000000a510a7220 */ /* 0x000fc40000410000 */
[----:B------:R-:W-:Y:S02]  /*36a0*/  FFMA.FTZ R103, R78, R101, -R82 ;  /* 0x000000654e677223 */ /* 0x000fe40000010852 */
[----:B------:R-:W-:Y:S02]  /*36b0*/  FFMA.FTZ R84, R72, R97, R76 ;  /* 0x0000006148547223 */ /* 0x000fe4000001004c */
[----:B------:R-:W-:Y:S02]  /*36c0*/  FFMA.FTZ R80, R62, R105, R99 ;  /* 0x000000693e507223 */ /* 0x000fe40000010063 */
[----:B------:R-:W-:Y:S02]  /*36d0*/  FFMA.FTZ R82, R75, R48, R9 ;  /* 0x000000304b527223 */ /* 0x000fe40000010009 */
[----:B------:R-:W-:Y:S02]  /*36e0*/  FMUL.FTZ R101, R22, R101 ;  /* 0x0000006516657220 */ /* 0x000fe40000410000 */
[----:B------:R-:W-:-:S02]  /*36f0*/  FFMA.FTZ R10, R79, R74, R10 ;  /* 0x0000004a4f0a7223 */ /* 0x000fc4000001000a */
[----:B------:R-:W-:Y:S02]  /*3700*/  FMUL.FTZ R76, R85, R44 ;  /* 0x0000002c554c7220 */ /* 0x000fe40000410000 */
[----:B------:R-:W-:Y:S02]  /*3710*/  FFMA.FTZ R94, R63, R82, R80 ;  /* 0x000000523f5e7223 */ /* 0x000fe40000010050 */
[----:B------:R-:W-:Y:S02]  /*3720*/  FFMA.FTZ R101, R78, R77, R101 ;  /* 0x0000004d4e657223 */ /* 0x000fe40000010065 */
[----:B------:R-:W-:Y:S02]  /*3730*/  FADD.FTZ R10, RZ, R10 ;  /* 0x0000000aff0a7221 */ /* 0x000fe40000010000 */
[----:B------:R-:W-:Y:S02]  /*3740*/  FADD.FTZ R8, RZ, R8 ;  /* 0x00000008ff087221 */ /* 0x000fe40000010000 */
[----:B------:R-:W-:-:S02]  /*3750*/  FFMA.FTZ R72, R73, -R44, R105 ;  /* 0x8000002c49487223 */ /* 0x000fc40000010069 */
[----:B------:R-:W-:Y:S02]  /*3760*/  FMUL.FTZ R9, R23, R44 ;  /* 0x0000002c17097220 */ /* 0x000fe40000410000 */
[----:B------:R-:W-:Y:S02]  /*3770*/  FMUL.FTZ R92, R97, R76 ;  /* 0x0000004c615c7220 */ /* 0x000fe40000410000 */
[-C--:B------:R-:W-:Y:S02]  /*3780*/  FFMA.FTZ R80, R75, -R48.reuse, R82 ;  /* 0x800000304b507223 */ /* 0x080fe40000010052 */
[----:B------:R-:W-:Y:S02]  /*3790*/  FADD.FTZ R84, RZ, R84 ;  /* 0x00000054ff547221 */ /* 0x000fe40000010000 */
[----:B------:R-:W-:Y:S02]  /*37a0*/  FMUL.FTZ R82, R87, R48 ;  /* 0x0000003057527220 */ /* 0x000fe40000410000 */
[----:B------:R-:W-:-:S02]  /*37b0*/  FADD.FTZ R10, R10, R101 ;  /* 0x000000650a0a7221 */ /* 0x000fc40000010000 */
[----:B------:R-:W-:Y:S02]  /*37c0*/  FADD.FTZ R8, R8, R103 ;  /* 0x0000006708087221 */ /* 0x000fe40000010000 */
[----:B------:R-:W-:Y:S01]  /*37d0*/  FFMA.FTZ R99, R72, R9, -R92 ;  /* 0x0000000948637223 */ /* 0x000fe2000001085c */
[----:B------:R-:W1:Y:S01]  /*37e0*/  SHFL.DOWN PT, R103, R94, 0x1, 0x1f ;  /* 0x08201f005e677f89 */ /* 0x000e6200000e0000 */
[----:B------:R-:W-:Y:S02]  /*37f0*/  FMUL.FTZ R101, R89, R48 ;  /* 0x0000003059657220 */ /* 0x000fe40000410000 */
[----:B------:R-:W-:Y:S02]  /*3800*/  FMUL.FTZ R92, R84, R82 ;  /* 0x00000052545c7220 */ /* 0x000fe40000410000 */
[----:B------:R-:W-:Y:S02]  /*3810*/  FFMA.FTZ R11, R60, -R81, RZ ;  /* 0x800000513c0b7223 */ /* 0x000fe400000100ff */
[----:B------:R-:W-:-:S02]  /*3820*/  FMUL.FTZ R9, R97, R9 ;  /* 0x0000000961097220 */ /* 0x000fc40000410000 */
[----:B------:R-:W-:Y:S02]  /*3830*/  FADD.FTZ R8, R8, R99 ;  /* 0x0000006308087221 */ /* 0x000fe40000010000 */
[-C--:B------:R-:W-:Y:S02]  /*3840*/  FFMA.FTZ R99, R80, R101.reuse, -R92 ;  /* 0x0000006550637223 */ /* 0x080fe4000001085c */
[----:B------:R-:W-:Y:S02]  /*3850*/  FFMA.FTZ R11, R61, -R22, R11 ;  /* 0x800000163d0b7223 */ /* 0x000fe4000001000b */
[----:B------:R-:W-:Y:S02]  /*3860*/  FFMA.FTZ R9, R72, R76, R9 ;  /* 0x0000004c48097223 */ /* 0x000fe40000010009 */
[----:B------:R-:W-:Y:S02]  /*3870*/  FMUL.FTZ R101, R84, R101 ;  /* 0x0000006554657220 */ /* 0x000fe40000410000 */
[----:B------:R-:W-:-:S02]  /*3880*/  FADD.FTZ R99, R8, R99 ;  /* 0x0000006308637221 */ /* 0x000fc40000010000 */
[----:B------:R-:W-:Y:S02]  /*3890*/  FFMA.FTZ R11, R62, -R97, R11 ;  /* 0x800000613e0b7223 */ /* 0x000fe4000001000b */
[----:B------:R-:W-:Y:S01]  /*38a0*/  FADD.FTZ R9, R10, R9 ;  /* 0x000000090a097221 */ /* 0x000fe20000010000 */
[----:B------:R-:W2:Y:S01]  /*38b0*/  SHFL.DOWN PT, R98, R99, 0x1, 0x1f ;  /* 0x08201f0063627f89 */ /* 0x000ea200000e0000 */
[----:B------:R-:W-:Y:S01]  /*38c0*/  FFMA.FTZ R8, R80, R82, R101 ;  /* 0x0000005250087223 */ /* 0x000fe20000010065 */
[----:B------:R-:W-:Y:S01]  /*38d0*/  MOV R10, R94 ;  /* 0x0000005e000a7202 */ /* 0x000fe20000000f00 */
[----:B------:R-:W-:Y:S02]  /*38e0*/  FFMA.FTZ R92, R63, -R84, R11 ;  /* 0x800000543f5c7223 */ /* 0x000fe4000001000b */
[----:B------:R-:W-:Y:S01]  /*38f0*/  FADD.FTZ R8, R9, R8 ;  /* 0x0000000809087221 */ /* 0x000fe20000010000 */
[----:B------:R-:W-:Y:S01]  /*3900*/  MOV R9, R99 ;  /* 0x0000006300097202 */ /* 0x000fe20000000f00 */
[----:B-1----:R-:W-:Y:S01]  /*3910*/  @!P0 FADD.FTZ R10, R10, R103 ;  /* 0x000000670a0a8221 */ /* 0x002fe20000010000 */
[----:B------:R-:W1:Y:S01]  /*3920*/  SHFL.DOWN PT, R100, R92, 0x1, 0x1f ;  /* 0x08201f005c647f89 */ /* 0x000e6200000e0000 */
[----:B------:R-:W-:Y:S01]  /*3930*/  MOV R11, R92 ;  /* 0x0000005c000b7202 */ /* 0x000fe20000000f00 */
[----:B------:R-:W-:-:S02]  /*3940*/  FADD.FTZ R47, R82, R47 ;  /* 0x0000002f522f7221 */ /* 0x000fc40000010000 */
[----:B------:R-:W3:Y:S01]  /*3950*/  SHFL.DOWN PT, R101, R8, 0x1, 0x1f ;  /* 0x08201f0008657f89 */ /* 0x000ee200000e0000 */
[----:B------:R-:W-:Y:S02]  /*3960*/  FADD.FTZ R45, R76, R45 ;  /* 0x0000002d4c2d7221 */ /* 0x000fe40000010000 */
[----:B------:R-:W-:Y:S01]  /*3970*/  FADD.FTZ R67, R77, R67 ;  /* 0x000000434d437221 */ /* 0x000fe20000010000 */
[----:B------:R-:W4:Y:S01]  /*3980*/  SHFL.DOWN PT, R103, R10, 0x2, 0x1f ;  /* 0x08401f000a677f89 */ /* 0x000f2200000e0000 */
[----:B------:R-:W-:Y:S02]  /*3990*/  FADD.FTZ R49, R74, R49 ;  /* 0x000000314a317221 */ /* 0x000fe40000010000 */
[----:B--2---:R-:W-:-:S05]  /*39a0*/  @!P0 FADD.FTZ R9, R9, R98 ;  /* 0x0000006209098221 */ /* 0x004fca0000010000 */
[----:B------:R-:W2:Y:S01]  /*39b0*/  SHFL.DOWN PT, R92, R9, 0x2, 0x1f ;  /* 0x08401f00095c7f89 */ /* 0x000ea200000e0000 */
[----:B-1----:R-:W-:Y:S02]  /*39c0*/  @!P0 FADD.FTZ R11, R11, R100 ;  /* 0x000000640b0b8221 */ /* 0x002fe40000010000 */
[----:B---3--:R-:W-:-:S03]  /*39d0*/  @!P0 FADD.FTZ R8, R8, R101 ;  /* 0x0000006508088221 */ /* 0x008fc60000010000 */
[----:B------:R-:W1:Y:S01]  /*39e0*/  SHFL.DOWN PT, R94, R11, 0x2, 0x1f ;  /* 0x08401f000b5e7f89 */ /* 0x000e6200000e0000 */
[----:B------:R-:W-:-:S03]  /*39f0*/  ISETP.GT.AND P0, PT, R32, 0x1d, PT ;  /* 0x0000001d2000780c */ /* 0x000fc60003f04270 */
[----:B------:R-:W3:Y:S10]  /*3a00*/  SHFL.DOWN PT, R99, R8, 0x2, 0x1f ;  /* 0x08401f0008637f89 */ /* 0x000ef400000e0000 */
[----:B----4-:R-:W-:-:S02]  /*3a10*/  @!P0 FADD.FTZ R10, R10, R103 ;  /* 0x000000670a0a8221 */ /* 0x010fc40000010000 */
[----:B--2---:R-:W-:-:S03]  /*3a20*/  @!P0 FADD.FTZ R9, R9, R92 ;  /* 0x0000005c09098221 */ /* 0x004fc60000010000 */
[----:B------:R-:W2:Y:S04]  /*3a30*/  SHFL.DOWN PT, R101, R10, 0x4, 0x1f ;  /* 0x08801f000a657f89 */ /* 0x000ea800000e0000 */
[----:B------:R-:W4:Y:S01]  /*3a40*/  SHFL.DOWN PT, R92, R9, 0x4, 0x1f ;  /* 0x08801f00095c7f89 */ /* 0x000f2200000e0000 */
[----:B-1----:R-:W-:Y:S02]  /*3a50*/  @!P0 FADD.FTZ R11, R11, R94 ;  /* 0x0000005e0b0b8221 */ /* 0x002fe40000010000 */
[----:B---3--:R-:W-:-:S03]  /*3a60*/  @!P0 FADD.FTZ R8, R8, R99 ;  /* 0x0000006308088221 */ /* 0x008fc60000010000 */
[----:B------:R-:W1:Y:S01]  /*3a70*/  SHFL.DOWN PT, R94, R11, 0x4, 0x1f ;  /* 0x08801f000b5e7f89 */ /* 0x000e6200000e0000 */
[----:B------:R-:W-:-:S03]  /*3a80*/  ISETP.GT.AND P0, PT, R32, 0x1b, PT ;  /* 0x0000001b2000780c */ /* 0x000fc60003f04270 */
[----:B------:R-:W3:Y:S10]  /*3a90*/  SHFL.DOWN PT, R99, R8, 0x4, 0x1f ;  /* 0x08801f0008637f89 */ /* 0x000ef400000e0000 */
[----:B--2---:R-:W-:-:S02]  /*3aa0*/  @!P0 FADD.FTZ R10, R10, R101 ;  /* 0x000000650a0a8221 */ /* 0x004fc40000010000 */
[----:B----4-:R-:W-:-:S03]  /*3ab0*/  @!P0 FADD.FTZ R9, R9, R92 ;  /* 0x0000005c09098221 */ /* 0x010fc60000010000 */
[----:B------:R-:W2:Y:S01]  /*3ac0*/  SHFL.DOWN PT, R105, R10, 0x8, 0x1f ;  /* 0x09001f000a697f89 */ /* 0x000ea200000e0000 */
[----:B------:R-:W-:Y:S02]  /*3ad0*/  FMUL.FTZ R92, R68, R6 ;  /* 0x00000006445c7220 */ /* 0x000fe40000410000 */
[----:B-1----:R-:W-:Y:S02]  /*3ae0*/  @!P0 FADD.FTZ R11, R11, R94 ;  /* 0x0000005e0b0b8221 */ /* 0x002fe40000010000 */
[----:B------:R-:W1:Y:S01]  /*3af0*/  SHFL.DOWN PT, R94, R9, 0x8, 0x1f ;  /* 0x09001f00095e7f89 */ /* 0x000e6200000e0000 */
[-C--:B------:R-:W-:Y:S02]  /*3b00*/  FFMA.FTZ R101, R70, R7.reuse, R92 ;  /* 0x0000000746657223 */ /* 0x080fe4000001005c */
[----:B---3--:R-:W-:Y:S01]  /*3b10*/  @!P0 FADD.FTZ R8, R8, R99 ;  /* 0x0000006308088221 */ /* 0x008fe20000010000 */
[----:B------:R-:W3:Y:S01]  /*3b20*/  SHFL.DOWN PT, R98, R11, 0x8, 0x1f ;  /* 0x09001f000b627f89 */ /* 0x000ee200000e0000 */
[----:B------:R-:W-:Y:S01]  /*3b30*/  ISETP.GT.AND P0, PT, R32, 0x17, PT ;  /* 0x000000172000780c */ /* 0x000fe20003f04270 */
[----:B------:R-:W-:-:S02]  /*3b40*/  FMUL.FTZ R99, R68, R7 ;  /* 0x0000000744637220 */ /* 0x000fc40000410000 */
[----:B------:R-:W4:Y:S01]  /*3b50*/  SHFL.DOWN PT, R103, R8, 0x8, 0x1f ;  /* 0x09001f0008677f89 */ /* 0x000f2200000e0000 */
[-C--:B------:R-:W-:Y:S02]  /*3b60*/  FMUL.FTZ R7, R68, R5.reuse ;  /* 0x0000000544077220 */ /* 0x080fe40000410000 */
[----:B------:R-:W-:Y:S02]  /*3b70*/  FFMA.FTZ R99, R70, R6, -R99 ;  /* 0x0000000646637223 */ /* 0x000fe40000010863 */
[----:B------:R-:W-:Y:S02]  /*3b80*/  FMUL.FTZ R68, R68, R4 ;  /* 0x0000000444447220 */ /* 0x000fe40000410000 */
[----:B------:R-:W-:Y:S02]  /*3b90*/  FADD.FTZ R6, R86, R99 ;  /* 0x0000006356067221 */ /* 0x000fe40000010000 */
[----:B------:R-:W-:Y:S02]  /*3ba0*/  FFMA.FTZ R5, R70, R5, R68 ;  /* 0x0000000546057223 */ /* 0x000fe40000010044 */
[----:B--2---:R-:W-:-:S02]  /*3bb0*/  @!P0 FADD.FTZ R10, R10, R105 ;  /* 0x000000690a0a8221 */ /* 0x004fc40000010000 */
[----:B------:R-:W-:Y:S02]  /*3bc0*/  FMUL.FTZ R68, R3, R87 ;  /* 0x0000005703447220 */ /* 0x000fe40000410000 */
[----:B------:R-:W-:Y:S01]  /*3bd0*/  FFMA.FTZ R4, R70, R4, -R7 ;  /* 0x0000000446047223 */ /* 0x000fe20000010807 */
[----:B------:R-:W2:Y:S01]  /*3be0*/  SHFL.DOWN PT, R105, R10, 0x10, 0x1f ;  /* 0x0a001f000a697f89 */ /* 0x000ea200000e0000 */
[----:B-1----:R-:W-:Y:S02]  /*3bf0*/  @!P0 FADD.FTZ R9, R9, R94 ;  /* 0x0000005e09098221 */ /* 0x002fe40000010000 */
[-C--:B------:R-:W-:Y:S02]  /*3c00*/  FFMA.FTZ R99, R2, R89.reuse, -R68 ;  /* 0x0000005902637223 */ /* 0x080fe40000010844 */
[----:B---3--:R-:W-:Y:S01]  /*3c10*/  @!P0 FADD.FTZ R11, R11, R98 ;  /* 0x000000620b0b8221 */ /* 0x008fe20000010000 */
[----:B------:R-:W-:Y:S01]  /*3c20*/  SHFL.DOWN PT, R86, R9, 0x10, 0x1f ;  /* 0x0a001f0009567f89 */ /* 0x000fe200000e0000 */
[----:B------:R-:W-:-:S02]  /*3c30*/  FMUL.FTZ R89, R3, R89 ;  /* 0x0000005903597220 */ /* 0x000fc40000410000 */
[----:B----4-:R-:W-:Y:S01]  /*3c40*/  @!P0 FADD.FTZ R8, R8, R103 ;  /* 0x0000006708088221 */ /* 0x010fe20000010000 */
[----:B------:R-:W1:Y:S01]  /*3c50*/  SHFL.DOWN PT, R92, R11, 0x10, 0x1f ;  /* 0x0a001f000b5c7f89 */ /* 0x000e6200000e0000 */
[----:B------:R-:W-:Y:S01]  /*3c60*/  FADD.FTZ R7, R88, R101 ;  /* 0x0000006558077221 */ /* 0x000fe20000010000 */
[----:B------:R-:W-:Y:S01]  /*3c70*/  ISETP.GT.AND P0, PT, R32, 0xf, PT ;  /* 0x0000000f2000780c */ /* 0x000fe20003f04270 */
[----:B------:R-:W-:Y:S01]  /*3c80*/  FMUL.FTZ R99, R84, R99 ;  /* 0x0000006354637220 */ /* 0x000fe20000410000 */
[----:B------:R-:W3:Y:S01]  /*3c90*/  SHFL.DOWN PT, R103, R8, 0x10, 0x1f ;  /* 0x0a001f0008677f89 */ /* 0x000ee200000e0000 */
[----:B------:R-:W-:Y:S02]  /*3ca0*/  FFMA.FTZ R89, R2, R87, R89 ;  /* 0x0000005702597223 */ /* 0x000fe40000010059 */
[C---:B------:R-:W-:Y:S01]  /*3cb0*/  FMUL.FTZ R70, R3.reuse, R85 ;  /* 0x0000005503467220 */ /* 0x040fe20000410000 */
[----:B------:R4:W-:Y:S01]  /*3cc0*/  @!P2 STS.128 [UR4+0x1660], R4 ;  /* 0x00166004ff00a988 */ /* 0x0009e20008000c04 */
[----:B------:R-:W-:-:S02]  /*3cd0*/  FMUL.FTZ R68, R3, R90 ;  /* 0x0000005a03447220 */ /* 0x000fc40000410000 */
[----:B------:R-:W-:Y:S02]  /*3ce0*/  FFMA.FTZ R80, R80, R89, R99 ;  /* 0x0000005950507223 */ /* 0x000fe40000010063 */
[C---:B------:R-:W-:Y:S02]  /*3cf0*/  FFMA.FTZ R70, R2.reuse, R23, -R70 ;  /* 0x0000001702467223 */ /* 0x040fe40000010846 */
[C---:B------:R-:W-:Y:S02]  /*3d00*/  FFMA.FTZ R89, R2.reuse, R91, -R68 ;  /* 0x0000005b02597223 */ /* 0x040fe40000010844 */
[C---:B------:R-:W-:Y:S02]  /*3d10*/  FMUL.FTZ R23, R3.reuse, R23 ;  /* 0x0000001703177220 */ /* 0x040fe40000410000 */
[----:B------:R-:W-:Y:S02]  /*3d20*/  FMUL.FTZ R91, R3, R91 ;  /* 0x0000005b035b7220 */ /* 0x000fe40000410000 */
[----:B------:R-:W-:-:S02]  /*3d30*/  FFMA.FTZ R23, R2, R85, R23 ;  /* 0x0000005502177223 */ /* 0x000fc40000010017 */
[C---:B----4-:R-:W-:Y:S02]  /*3d40*/  FMUL.FTZ R4, R3.reuse, R93 ;  /* 0x0000005d03047220 */ /* 0x050fe40000410000 */
[-C--:B------:R-:W-:Y:S02]  /*3d50*/  FMUL.FTZ R3, R3, R83.reuse ;  /* 0x0000005303037220 */ /* 0x080fe40000410000 */
[C---:B------:R-:W-:Y:S02]  /*3d60*/  FFMA.FTZ R4, R2.reuse, R83, -R4 ;  /* 0x0000005302047223 */ /* 0x040fe40000010804 */
[----:B------:R-:W-:Y:S02]  /*3d70*/  FFMA.FTZ R91, R2, R90, R91 ;  /* 0x0000005a025b7223 */ /* 0x000fe4000001005b */
[----:B------:R-:W-:Y:S02]  /*3d80*/  FMUL.FTZ R70, R97, R70 ;  /* 0x0000004661467220 */ /* 0x000fe40000410000 */
[----:B------:R-:W-:-:S02]  /*3d90*/  FMUL.FTZ R89, R22, R89 ;  /* 0x0000005916597220 */ /* 0x000fc40000410000 */
[----:B------:R-:W-:Y:S02]  /*3da0*/  FFMA.FTZ R2, R2, R93, R3 ;  /* 0x0000005d02027223 */ /* 0x000fe40000010003 */
[----:B------:R-:W-:Y:S02]  /*3db0*/  FMUL.FTZ R4, R81, R4 ;  /* 0x0000000451047220 */ /* 0x000fe40000410000 */
[----:B--2---:R-:W-:Y:S02]  /*3dc0*/  @!P0 FADD.FTZ R10, R10, R105 ;  /* 0x000000690a0a8221 */ /* 0x004fe40000010000 */
[----:B-1----:R-:W-:Y:S02]  /*3dd0*/  @!P0 FADD.FTZ R11, R11, R92 ;  /* 0x0000005c0b0b8221 */ /* 0x002fe40000010000 */
        /* <DEDUP_REMOVED lines=25> */
.L_x_13876:
[----:B-1----:R-:W-:Y:S05]  /*3f70*/  BSYNC B0 ;  /* 0x0000000000007941 */ /* 0x002fea0003800000 */
.L_x_13875:
        /* <DEDUP_REMOVED lines=21> */
.L_x_13862:
[----:B------:R-:W-:Y:S01]  /*40d0*/  BAR.SYNC.DEFER_BLOCKING 0x0 ;  /* 0x0000000000007b1d */ /* 0x000fe20000010000 */
[----:B------:R-:W-:Y:S02]  /*40e0*/  SHF.R.S32.HI R3, RZ, 0x1f, R31 ;  /* 0x0000001fff037819 */ /* 0x000fe4000001141f */
[----:B------:R-:W-:-:S04]  /*40f0*/  LEA R2, P0, R31, R36, 0x3 ;  /* 0x000000241f027211 */ /* 0x000fc800078018ff */
[----:B------:R-:W-:-:S06]  /*4100*/  LEA.HI.X R3, R31, R38, R3, 0x3, P0 ;  /* 0x000000261f037211 */ /* 0x000fcc00000f1c03 */
[----:B------:R-:W2:Y:S01]  /*4110*/  LDG.E.64 R2, [R2.64] ;  /* 0x0000000602027981 */ /* 0x000ea2000c1e1b00 */
[----:B------:R-:W-:Y:S01]  /*4120*/  F2F.BF16.F32 R67, R67 ;  /* 0x0000004300437304 */ /* 0x000fe20000202000 */
[----:B------:R-:W-:-:S07]  /*4130*/  IMAD R42, R28, c[0x0][0x2d8], RZ ;  /* 0x0000b6001c2a7a24 */ /* 0x000fce00078e02ff */
[----:B------:R-:W-:Y:S08]  /*4140*/  F2F.BF16.F32 R45, R45 ;  /* 0x0000002d002d7304 */ /* 0x000ff00000202000 */
[----:B------:R-:W1:Y:S08]  /*4150*/  F2F.BF16.F32 R14, R47 ;  /* 0x0000002f000e7304 */ /* 0x000e700000202000 */
[----:B------:R-:W-:Y:S01]  /*4160*/  F2F.BF16.F32 R49, R49 ;  /* 0x0000003100317304 */ /* 0x000fe20000202000 */
[----:B-1----:R-:W-:Y:S01]  /*4170*/  PRMT R45, R45, 0x5410, R14 ;  /* 0x000054102d2d7816 */ /* 0x002fe2000000000e */
[----:B--2---:R-:W-:Y:S01]  /*4180*/  STS.64 [R32.X8], R2 ;  /* 0x0000000220007388 */ /* 0x004fe20000008a00 */
[----:B------:R-:W-:-:S06]  /*4190*/  NOP ;  /* 0x0000000000007918 */ /* 0x000fcc0000000000 */
[----:B------:R-:W1:Y:S02]  /*41a0*/  LDS.64 R8, [R32.X8] ;  /* 0x0000000020087984 */ /* 0x000e640000008a00 */
[--C-:B-1----:R-:W-:Y:S02]  /*41b0*/  PRMT R3, RZ, 0x5410, R9.reuse ;  /* 0x00005410ff037816 */ /* 0x102fe40000000009 */
        /* <DEDUP_REMOVED lines=16> */
[----:B------:R-:W1:Y:S04]  /*42c0*/  @!P2 MUFU.EX2 R2, R2 ;  /* 0x000000020002a308 */ /* 0x000e680000000800 */
[----:B------:R-:W-:-:S04]  /*42d0*/  @!P1 FMUL.FTZ R6, R6, -1.4426950216293334961 ;  /* 0xbfb8aa3b06069820 */ /* 0x000fc80000410000 */
[----:B------:R-:W2:Y:S02]  /*42e0*/  @!P0 MUFU.EX2 R4, R4 ;  /* 0x0000000400048308 */ /* 0x000ea40000000800 */
[----:B------:R-:W-:-:S06]  /*42f0*/  @!P3 FMUL.FTZ R10, R3, -1.4426950216293334961 ;  /* 0xbfb8aa3b030ab820 */ /* 0x000fcc0000410000 */
[----:B------:R-:W3:Y:S01]  /*4300*/  @!P1 MUFU.EX2 R6, R6 ;  /* 0x0000000600069308 */ /* 0x000ee20000000800 */
[----:B-1----:R-:W-:Y:S02]  /*4310*/  @!P2 FADD.FTZ R9, R2, 1 ;  /* 0x3f8000000209a421 */ /* 0x002fe40000010000 */
[----:B------:R-:W-:-:S05]  /*4320*/  IMAD.WIDE.U32 R2, R67, 0x10000, RZ ;  /* 0x0001000043027825 */ /* 0x000fca00078e00ff */
[----:B------:R-:W1:Y:S01]  /*4330*/  @!P3 MUFU.EX2 R10, R10 ;  /* 0x0000000a000ab308 */ /* 0x000e620000000800 */
[----:B------:R-:W-:Y:S01]  /*4340*/  LOP3.LUT R7, R45, R3, RZ, 0xfc, !PT ;  /* 0x000000032d077212 */ /* 0x000fe200078efcff */
[----:B--2---:R-:W-:Y:S02]  /*4350*/  @!P0 FADD.FTZ R5, R4, 1 ;  /* 0x3f80000004058421 */ /* 0x004fe40000010000 */
[----:B---3--:R-:W-:Y:S01]  /*4360*/  @!P1 FADD.FTZ R8, R6, 1 ;  /* 0x3f80000006089421 */ /* 0x008fe20000010000 */
[----:B------:R-:W-:-:S03]  /*4370*/  LOP3.LUT R6, R2, R49, RZ, 0xfc, !PT ;  /* 0x0000003102067212 */ /* 0x000fc600078efcff */
[----:B------:R-:W2:Y:S02]  /*4380*/  @!P2 MUFU.RCP R9, R9 ;  /* 0x000000090009a308 */ /* 0x000ea40000001000 */
[----:B------:R3:W-:Y:S01]  /*4390*/  STS.64 [R32.X8], R6 ;  /* 0x0000000620007388 */ /* 0x0007e20000008a00 */
[----:B------:R-:W-:-:S06]  /*43a0*/  NOP ;  /* 0x0000000000007918 */ /* 0x000fcc0000000000 */
[----:B------:R-:W4:Y:S01]  /*43b0*/  @!P1 MUFU.RCP R11, R8 ;  /* 0x00000008000b9308 */ /* 0x000f220000001000 */
[----:B------:R-:W5:Y:S01]  /*43c0*/  LDS.64 R2, [R32.X8] ;  /* 0x0000000020027984 */ /* 0x000f620000008a00 */
[----:B-1----:R-:W-:Y:S01]  /*43d0*/  @!P3 FADD.FTZ R4, R10, 1 ;  /* 0x3f8000000a04b421 */ /* 0x002fe20000010000 */
[----:B---3--:R-:W-:Y:S01]  /*43e0*/  MOV R6, R12 ;  /* 0x0000000c00067202 */ /* 0x008fe20000000f00 */
[----:B--2---:R-:W-:Y:S01]  /*43f0*/  @!P2 FMUL.FTZ R66, R66, R9 ;  /* 0x000000094242a220 */ /* 0x004fe20000410000 */
[----:B------:R-:W-:-:S03]  /*4400*/  MOV R7, R13 ;  /* 0x0000000d00077202 */ /* 0x000fc60000000f00 */
[----:B------:R-:W1:Y:S01]  /*4410*/  @!P0 MUFU.RCP R22, R5 ;  /* 0x0000000500168308 */ /* 0x000e620000001000 */
[----:B------:R-:W-:Y:S01]  /*4420*/  IMAD R13, R25, c[0x0][0x2e0], RZ ;  /* 0x0000b800190d7a24 */ /* 0x000fe200078e02ff */
[----:B------:R-:W-:-:S03]  /*4430*/  IADD3 R35, P2, R35, -0x100, RZ ;  /* 0xffffff0023237810 */ /* 0x000fc60007f5e0ff */
[----:B------:R-:W-:Y:S01]  /*4440*/  IMAD R15, R0, c[0x0][0x2e4], R13 ;  /* 0x0000b900000f7a24 */ /* 0x000fe200078e020d */
[----:B------:R-:W-:Y:S02]  /*4450*/  IADD3.X R37, R37, -0x1, RZ, P2, !PT ;  /* 0xffffffff25257810 */ /* 0x000fe400017fe4ff */
[----:B------:R2:W3:Y:S01]  /*4460*/  @!P3 MUFU.RCP R14, R4 ;  /* 0x00000004000eb308 */ /* 0x0004e20000001000 */
[----:B----4-:R-:W-:Y:S01]  /*4470*/  @!P1 FMUL.FTZ R50, R50, R11 ;  /* 0x0000000b32329220 */ /* 0x010fe20000410000 */
[----:B------:R-:W-:Y:S01]  /*4480*/  IADD3 R33, P1, R33, -0x100, RZ ;  /* 0xffffff0021217810 */ /* 0x000fe20007f3e0ff */
[----:B------:R-:W-:-:S03]  /*4490*/  IMAD R11, R27, c[0x0][0x2dc], R42 ;  /* 0x0000b7001b0b7a24 */ /* 0x000fc600078e022a */
[----:B------:R-:W-:Y:S02]  /*44a0*/  IADD3.X R34, R34, -0x1, RZ, P1, !PT ;  /* 0xffffffff22227810 */ /* 0x000fe40000ffe4ff */
[----:B------:R-:W4:Y:S01]  /*44b0*/  F2F.BF16.F32 R9, R50 ;  /* 0x0000003200097304 */ /* 0x000f220000202000 */
[----:B--2---:R-:W-:-:S04]  /*44c0*/  IMAD.WIDE.U32 R4, R27, c[0x0][0x2d8], R6 ;  /* 0x0000b6001b047a25 */ /* 0x004fc800078e0006 */
[----:B-1----:R-:W-:Y:S01]  /*44d0*/  @!P0 FMUL.FTZ R51, R51, R22 ;  /* 0x0000001633338220 */ /* 0x002fe20000410000 */
[----:B------:R-:W-:Y:S01]  /*44e0*/  IADD3 R5, R5, R11, RZ ;  /* 0x0000000b05057210 */ /* 0x000fe20007ffe0ff */
[----:B------:R-:W-:Y:S01]  /*44f0*/  IMAD.WIDE.U32 R6, R27, c[0x0][0x2f8], R6 ;  /* 0x0000be001b067a25 */ /* 0x000fe200078e0006 */
[----:B------:R-:W-:Y:S03]  /*4500*/  F2F.BF16.F32 R10, R66 ;  /* 0x00000042000a7304 */ /* 0x000fe60000202000 */
[----:B------:R-:W-:-:S04]  /*4510*/  IMAD.WIDE.U32 R4, R0, c[0x0][0x2e0], R4 ;  /* 0x0000b80000047a25 */ /* 0x000fc800078e0004 */
[----:B---3--:R-:W-:Y:S01]  /*4520*/  @!P3 FMUL.FTZ R43, R43, R14 ;  /* 0x0000000e2b2bb220 */ /* 0x008fe20000410000 */
[----:B------:R-:W-:Y:S01]  /*4530*/  IADD3 R15, R5, R15, RZ ;  /* 0x0000000f050f7210 */ /* 0x000fe20007ffe0ff */
[----:B------:R1:W-:Y:S01]  /*4540*/  F2F.BF16.F32 R13, R51 ;  /* 0x00000033000d7304 */ /* 0x0003e20000202000 */
[C---:B------:R-:W-:Y:S02]  /*4550*/  LEA R5, P0, R4.reuse, c[0x0][0x330], 0x1 ;  /* 0x0000cc0004057a11 */ /* 0x040fe400078008ff */
[----:B------:R-:W-:Y:S02]  /*4560*/  ISETP.GT.AND P3, PT, R39, 0x1, PT ;  /* 0x000000012700780c */ /* 0x000fe40003f64270 */
[----:B------:R-:W-:Y:S01]  /*4570*/  LEA.HI.X R12, R4, c[0x0][0x334], R15, 0x1, P0 ;  /* 0x0000cd00040c7a11 */ /* 0x000fe200000f0c0f */
[----:B------:R-:W-:Y:S01]  /*4580*/  IMAD R15, R25, c[0x0][0x300], RZ ;  /* 0x0000c000190f7a24 */ /* 0x000fe200078e02ff */
[----:B------:R-:W-:Y:S01]  /*4590*/  IADD3 R8, P0, R5, R40, RZ ;  /* 0x0000002805087210 */ /* 0x000fe20007f1e0ff */
[----:B----4-:R-:W-:Y:S01]  /*45a0*/  IMAD.WIDE.U32 R4, R9, 0x10000, RZ ;  /* 0x0001000009047825 */ /* 0x010fe200078e00ff */
[----:B------:R-:W2:Y:S01]  /*45b0*/  F2F.BF16.F32 R11, R43 ;  /* 0x0000002b000b7304 */ /* 0x000ea20000202000 */
[----:B------:R-:W-:-:S02]  /*45c0*/  IADD3 R39, R39, -0x1, RZ ;  /* 0xffffffff27277810 */ /* 0x000fc40007ffe0ff */
[----:B------:R-:W-:Y:S01]  /*45d0*/  IADD3.X R9, R12, R41, RZ, P0, !PT ;  /* 0x000000290c097210 */ /* 0x000fe200007fe4ff */
[----:B------:R-:W-:Y:S02]  /*45e0*/  IMAD R12, R28, c[0x0][0x2f8], RZ ;  /* 0x0000be001c0c7a24 */ /* 0x000fe400078e02ff */
[----:B------:R-:W-:Y:S02]  /*45f0*/  IMAD R15, R0, c[0x0][0x304], R15 ;  /* 0x0000c100000f7a24 */ /* 0x000fe400078e020f */
[----:B-----5:R3:W-:Y:S01]  /*4600*/  STG.E.64 [R8.64], R2 ;  /* 0x0000000208007986 */ /* 0x0207e2000c101b06 */
[----:B-1----:R-:W-:-:S04]  /*4610*/  FADD.FTZ R51, R51, R30 ;  /* 0x0000001e33337221 */ /* 0x002fc80000010000 */
[----:B------:R-:W-:Y:S01]  /*4620*/  FADD.FTZ R51, R51, R50 ;  /* 0x0000003233337221 */ /* 0x000fe20000010000 */
[----:B--2---:R-:W-:-:S03]  /*4630*/  PRMT R11, R10, 0x5410, R11 ;  /* 0x000054100a0b7816 */ /* 0x004fc6000000000b */
[----:B------:R-:W-:Y:S01]  /*4640*/  FADD.FTZ R30, R51, R66 ;  /* 0x00000042331e7221 */ /* 0x000fe20000010000 */
[----:B------:R-:W-:Y:S01]  /*4650*/  LOP3.LUT R10, R4, R13, RZ, 0xfc, !PT ;  /* 0x0000000d040a7212 */ /* 0x000fe200078efcff */
[----:B------:R-:W-:Y:S01]  /*4660*/  IMAD R13, R27, c[0x0][0x2fc], R12 ;  /* 0x0000bf001b0d7a24 */ /* 0x000fe200078e020c */
[----:B------:R-:W-:Y:S01]  /*4670*/  LOP3.LUT R11, R11, R5, RZ, 0xfc, !PT ;  /* 0x000000050b0b7212 */ /* 0x000fe200078efcff */
[----:B------:R-:W-:Y:S01]  /*4680*/  BAR.SYNC.DEFER_BLOCKING 0x0 ;  /* 0x0000000000007b1d */ /* 0x000fe20000010000 */
[----:B------:R-:W-:Y:S02]  /*4690*/  FADD.FTZ R30, R30, R43 ;  /* 0x0000002b1e1e7221 */ /* 0x000fe40000010000 */
[----:B------:R-:W-:-:S05]  /*46a0*/  IADD3 R7, R7, R13, RZ ;  /* 0x0000000d07077210 */ /* 0x000fca0007ffe0ff */
[----:B---3--:R-:W-:-:S05]  /*46b0*/  IMAD.WIDE.U32 R2, R0, c[0x0][0x300], R6 ;  /* 0x0000c00000027a25 */ /* 0x008fca00078e0006 */
[----:B------:R-:W-:Y:S02]  /*46c0*/  IADD3 R7, R3, R15, RZ ;  /* 0x0000000f03077210 */ /* 0x000fe40007ffe0ff */
[----:B------:R-:W-:-:S04]  /*46d0*/  LEA R3, P0, R2, c[0x0][0x340], 0x1 ;  /* 0x0000d00002037a11 */ /* 0x000fc800078008ff */
[----:B------:R-:W-:Y:S02]  /*46e0*/  LEA.HI.X R2, R2, c[0x0][0x344], R7, 0x1, P0 ;  /* 0x0000d10002027a11 */ /* 0x000fe400000f0c07 */
[----:B------:R-:W-:Y:S01]  /*46f0*/  IADD3 R40, P0, R3, R40, RZ ;  /* 0x0000002803287210 */ /* 0x000fe20007f1e0ff */
[----:B------:R-:W-:Y:S01]  /*4700*/  STS.64 [R32.X8], R10 ;  /* 0x0000000a20007388 */ /* 0x000fe20000008a00 */
[----:B------:R-:W-:-:S06]  /*4710*/  NOP ;  /* 0x0000000000007918 */ /* 0x000fcc0000000000 */
[----:B------:R-:W1:Y:S01]  /*4720*/  LDS.64 R4, [R32.X8] ;  /* 0x0000000020047984 */ /* 0x000e620000008a00 */
[----:B------:R-:W-:Y:S02]  /*4730*/  IADD3.X R41, R2, R41, RZ, P0, !PT ;  /* 0x0000002902297210 */ /* 0x000fe400007fe4ff */
[----:B------:R-:W-:-:S04]  /*4740*/  IADD3 R36, P0, R36, -0x100, RZ ;  /* 0xffffff0024247810 */ /* 0x000fc80007f1e0ff */
[----:B------:R-:W-:Y:S01]  /*4750*/  IADD3.X R38, R38, -0x1, RZ, P0, !PT ;  /* 0xffffffff26267810 */ /* 0x000fe200007fe4ff */
[----:B-1----:R1:W-:Y:S01]  /*4760*/  STG.E.64 [R40.64], R4 ;  /* 0x0000000428007986 */ /* 0x0023e2000c101b06 */
[----:B------:R-:W-:Y:S01]  /*4770*/  @!P3 CALL.REL.NOINC `(.L_x_13852) ;  /* 0x000000100000b944 */ /* 0x000fe20003c00000 */
[----:B------:R-:W-:Y:S05]  /*4780*/  BRA `(.L_x_13878) ;  /* 0xffffbd9000007947 */ /* 0x000fea000383ffff */
.L_x_13852:
        /* <DEDUP_REMOVED lines=10> */
[----:B------:R-:W2:Y:S04]  /*4830*/  SHFL.DOWN P1, R3, R2, 0x2, 0x1f ;  /* 0x08401f0002037f89 */ /* 0x000ea80000020000 */
[----:B------:R-:W3:Y:S01]  /*4840*/  S2R R7, SR_TID.X ;  /* 0x0000000000077919 */ /* 0x000ee20000002100 */
[----:B--2---:R-:W-:-:S05]  /*4850*/  @P1 FADD R3, R2, R3 ;  /* 0x0000000302031221 */ /* 0x004fca0000000000 */
[----:B-1----:R-:W1:Y:S02]  /*4860*/  SHFL.DOWN P1, R4, R3, 0x4, 0x1f ;  /* 0x08801f0003047f89 */ /* 0x002e640000020000 */
        /* <DEDUP_REMOVED lines=9> */
[----:B-1----:R1:W-:Y:S02]  /*4900*/  RED.E.ADD.F32.FTZ.RN.STRONG.GPU [R18.64], R6 ;  /* 0x000000061200798e */ /* 0x0023e4000c10e786 */
.L_x_13880:
[----:B-1----:R-:W-:Y:S05]  /*4910*/  BSYNC B0 ;  /* 0x0000000000007941 */ /* 0x002fea0003800000 */
.L_x_13879:
        /* <DEDUP_REMOVED lines=8> */
[----:B------:R-:W2:Y:S02]  /*49a0*/  SHFL.DOWN P0, R2, R3, 0x2, 0x1f ;  /* 0x08401f0003027f89 */ /* 0x000ea40000000000 */
[----:B--2---:R-:W-:-:S05]  /*49b0*/  @P0 FADD R2, R3, R2 ;  /* 0x0000000203020221 */ /* 0x004fca0000000000 */
[----:B-1----:R-:W1:Y:S02]  /*49c0*/  SHFL.DOWN P0, R5, R2, 0x4, 0x1f ;  /* 0x08801f0002057f89 */ /* 0x002e640000000000 */
        /* <DEDUP_REMOVED lines=12> */
.L_x_13882:
[----:B------:R-:W2:Y:S02]  /*4a90*/  S2R R21, SR_TID.X ;  /* 0x0000000000157919 */ /* 0x000ea40000002100 */
.L_x_13883:
[----:B-1----:R-:W-:Y:S05]  /*4aa0*/  BSYNC B0 ;  /* 0x0000000000007941 */ /* 0x002fea0003800000 */
.L_x_13881:
        /* <DEDUP_REMOVED lines=22> */
.L_x_13884:
[----:B-1----:R-:W1:Y:S01]  /*4c10*/  LDS.64 R22, [R21.X8+0x2660] ;  /* 0x0026600015167984 */ /* 0x002e620000008a00 */
[----:B------:R-:W-:Y:S01]  /*4c20*/  SHF.R.S32.HI R0, RZ, 0x1f, R21 ;  /* 0x0000001fff007819 */ /* 0x000fe20000011415 */
[----:B------:R-:W-:Y:S01]  /*4c30*/  YIELD ;  /* 0x0000000000007946 */ /* 0x000fe20003800000 */
[----:B------:R-:W-:Y:S01]  /*4c40*/  MOV R10, R14 ;  /* 0x0000000e000a7202 */ /* 0x000fe20000000f00 */
[----:B-----5:R-:W2:Y:S01]  /*4c50*/  LDS.64 R24, [R21.X8+0x2e60] ;  /* 0x002e600015187984 */ /* 0x020ea20000008a00 */
        /* <DEDUP_REMOVED lines=59> */
.L_x_13885:
        /* <DEDUP_REMOVED lines=15> */
.L_x_14771:


//--------------------- .text._Z25selective_scan_bwd_kernelI32Selective_Scan_bwd_kernel_traitsILi32ELi4ELb1ELb0ELb1ELb0ELb0EN3c108BFloat16ENS1_7complexIfEEEEv12SSMParamsBwd --------------------------
	.section	.text._Z25selective_scan_bwd_kernelI32Selective_Scan_bwd_kernel_traitsILi32ELi4ELb1ELb0ELb1ELb0ELb0EN3c108BFloat16ENS1_7complexIfEEEEv12SSMParamsBwd,"ax",@progbits
	.sectioninfo	@"SHI_REGISTERS=151"
	.align	128
        .global         _Z25selective_scan_bwd_kernelI32Selective_Scan_bwd_kernel_traitsILi32ELi4ELb1ELb0ELb1ELb0ELb0EN3c108BFloat16ENS1_7complexIfEEEEv12SSMParamsBwd
        .type           _Z25selective_scan_bwd_kernelI32Selective_Scan_bwd_kernel_traitsILi32ELi4ELb1ELb0ELb1ELb0ELb0EN3c108BFloat16ENS1_7complexIfEEEEv12SSMParamsBwd,@function
        .size           _Z25selective_scan_bwd_kernelI32Selective_Scan_bwd_kernel_traitsILi32ELi4ELb1ELb0ELb1ELb0ELb0EN3c108BFloat16ENS1_7complexIfEEEEv12SSMParamsBwd,(.L_x_14772 - _Z25selective_scan_bwd_kernelI32Selective_Scan_bwd_kernel_traitsILi32ELi4ELb1ELb0ELb1ELb0ELb0EN3c108BFloat16ENS1_7complexIfEEEEv12SSMParamsBwd)
        .other          _Z25selective_scan_bwd_kernelI32Selective_Scan_bwd_kernel_traitsILi32ELi4ELb1ELb0ELb1ELb0ELb0EN3c108BFloat16ENS1_7complexIfEEEEv12SSMParamsBwd,@"STO_CUDA_ENTRY STV_DEFAULT"
_Z25selective_scan_bwd_kernelI32Selective_Scan_bwd_kernel_traitsILi32ELi4ELb1ELb0ELb1ELb0ELb0EN3c108BFloat16ENS1_7complexIfEEEEv12SSMParamsBwd:
.text._Z25selective_scan_bwd_kernelI32Selective_Scan_bwd_kernel_traitsILi32ELi4ELb1ELb0ELb1ELb0ELb0EN3c108BFloat16ENS1_7complexIfEEEEv12SSMParamsBwd:
        /* <DEDUP_REMOVED lines=16> */
[--C-:B------:R-:W-:Y:S02]  /*0100*/  @P0 LEA.HI.X R3, R98, c[0x0][0x23c], R97.reuse, 0x2, P2 ;  /* 0x00008f0062030a11 */ /* 0x100fe400010f1461 */
[----:B--2---:R-:W-:Y:S02]  /*0110*/  SHF.R.S32.HI R92, RZ, 0x1f, R94 ;  /* 0x0000001fff5c7819 */ /* 0x004fe4000001145e */
[----:B------:R-:W-:Y:S01]  /*0120*/  MOV R10, c[0x0][0x174] ;  /* 0x00005d00000a7a02 */ /* 0x000fe20000000f00 */
[----:B------:R0:W5:Y:S01]  /*0130*/  @P0 LDG.E R96, [R2.64] ;  /* 0x0000000602600981 */ /* 0x000162000c1e1900 */
[----:B-1----:R-:W-:Y:S02]  /*0140*/  IADD3 R6, R0, 0xffffffe, RZ ;  /* 0x0ffffffe00067810 */ /* 0x002fe40007ffe0ff */
[----:B------:R-:W-:-:S02]  /*0150*/  @P1 LEA.HI.X R5, R98, c[0x0][0x254], R97, 0x2, P3 ;  /* 0x0000950062051a11 */ /* 0x000fc400018f1461 */
[----:B------:R1:W2:Y:S01]  /*0160*/  F2I.FTZ.U32.TRUNC.NTZ R7, R6 ;  /* 0x0000000600077305 */ /* 0x0002a2000021f000 */
[----:B------:R-:W-:Y:S02]  /*0170*/  IMAD R15, R92, c[0x0][0x278], RZ ;  /* 0x00009e005c0f7a24 */ /* 0x000fe400078e02ff */
[----:B------:R-:W-:Y:S01]  /*0180*/  IMAD R13, R97, c[0x0][0x1d8], RZ ;  /* 0x00007600610d7a24 */ /* 0x000fe200078e02ff */
[----:B------:R3:W5:Y:S01]  /*0190*/  @P1 LDG.E R95, [R4.64] ;  /* 0x00000006045f1981 */ /* 0x000762000c1e1900 */
[----:B-1----:R-:W-:Y:S01]  /*01a0*/  HFMA2.MMA R6, -RZ, RZ, 0, 0 ;  /* 0x00000000ff067435 */ /* 0x002fe200000001ff */
[----:B--2---:R-:W-:-:S05]  /*01b0*/  IADD3 R8, RZ, -R7, RZ ;  /* 0x80000007ff087210 */ /* 0x004fca0007ffe0ff */
[----:B------:R-:W-:Y:S01]  /*01c0*/  IMAD R9, R8, R11, RZ ;  /* 0x0000000b08097224 */ /* 0x000fe200078e02ff */
[----:B0-----:R-:W-:-:S03]  /*01d0*/  IABS R2, R98 ;  /* 0x0000006200027213 */ /* 0x001fc60000000000 */
[----:B------:R-:W-:-:S06]  /*01e0*/  IMAD.HI.U32 R7, R7, R9, R6 ;  /* 0x0000000907077227 */ /* 0x000fcc00078e0006 */
[----:B------:R-:W-:-:S05]  /*01f0*/  IMAD.HI.U32 R93, R7, R2, RZ ;  /* 0x00000002075d7227 */ /* 0x000fca00078e00ff */
[----:B------:R-:W-:-:S05]  /*0200*/  IADD3 R0, -R93, RZ, RZ ;  /* 0x000000ff5d007210 */ /* 0x000fca0007ffe1ff */
[----:B------:R-:W-:-:S05]  /*0210*/  IMAD R0, R11, R0, R2 ;  /* 0x000000000b007224 */ /* 0x000fca00078e0202 */
[----:B------:R-:W-:Y:S01]  /*0220*/  ISETP.GT.U32.AND P2, PT, R11, R0, PT ;  /* 0x000000000b00720c */ /* 0x000fe20003f44070 */
[----:B------:R-:W-:Y:S02]  /*0230*/  IMAD R7, R92, c[0x0][0x1d0], RZ ;  /* 0x000074005c077a24 */ /* 0x000fe400078e02ff */
[----:B------:R-:W-:-:S04]  /*0240*/  IMAD.WIDE.U32 R2, R94, c[0x0][0x1d0], RZ ;  /* 0x000074005e027a25 */ /* 0x000fc800078e00ff */
[----:B------:R-:W-:-:S06]  /*0250*/  IMAD R7, R94, c[0x0][0x1d4], R7 ;  /* 0x000075005e077a24 */ /* 0x000fcc00078e0207 */
[----:B------:R-:W-:-:S04]  /*0260*/  @!P2 IADD3 R0, R0, -R11, RZ ;  /* 0x8000000b0000a210 */ /* 0x000fc80007ffe0ff */
[----:B------:R-:W-:Y:S02]  /*0270*/  ISETP.GE.U32.AND P0, PT, R0, R11, PT ;  /* 0x0000000b0000720c */ /* 0x000fe40003f06070 */
[----:B------:R-:W-:Y:S02]  /*0280*/  LOP3.LUT R6, R98, c[0x0][0x178], RZ, 0x3c, !PT ;  /* 0x00005e0062067a12 */ /* 0x000fe400078e3cff */
[----:B------:R-:W-:Y:S02]  /*0290*/  IADD3 R3, R3, R7, RZ ;  /* 0x0000000703037210 */ /* 0x000fe40007ffe0ff */
[----:B------:R-:W-:Y:S01]  /*02a0*/  ISETP.GE.AND P3, PT, R6, RZ, PT ;  /* 0x000000ff0600720c */ /* 0x000fe20003f66270 */
[----:B------:R-:W-:Y:S01]  /*02b0*/  IMAD R9, R92, c[0x0][0x1e0], RZ ;  /* 0x000078005c097a24 */ /* 0x000fe200078e02ff */
[----:B------:R-:W-:Y:S01]  /*02c0*/  @!P2 IADD3 R93, R93, 0x1, RZ ;  /* 0x000000015d5da810 */ /* 0x000fe20007ffe0ff */
[----:B------:R-:W-:Y:S01]  /*02d0*/  IMAD.WIDE.U32 R2, R98, c[0x0][0x1d8], R2 ;  /* 0x0000760062027a25 */ /* 0x000fe200078e0002 */
[----:B------:R-:W-:-:S02]  /*02e0*/  LEA R11, R10, 0xffffff80, 0x7 ;  /* 0xffffff800a0b7811 */ /* 0x000fc400078e38ff */
[----:B------:R-:W-:Y:S01]  /*02f0*/  ISETP.NE.AND P1, PT, RZ, c[0x0][0x178], PT ;  /* 0x00005e00ff007a0c */ /* 0x000fe20003f25270 */
[----:B------:R-:W-:Y:S01]  /*0300*/  IMAD R17, R94, c[0x0][0x27c], R15 ;  /* 0x00009f005e117a24 */ /* 0x000fe200078e020f */
[----:B------:R-:W-:Y:S01]  /*0310*/  @P0 IADD3 R93, R93, 0x1, RZ ;  /* 0x000000015d5d0810 */ /* 0x000fe20007ffe0ff */
[----:B------:R-:W-:Y:S01]  /*0320*/  IMAD R0, R98, c[0x0][0x1dc], R13 ;  /* 0x0000770062007a24 */ /* 0x000fe200078e020d */
[----:B------:R-:W-:Y:S01]  /*0330*/  SHF.R.S32.HI R15, RZ, 0x1f, R11 ;  /* 0x0000001fff0f7819 */ /* 0x000fe2000001140b */
[----:B---3--:R-:W-:Y:S01]  /*0340*/  IMAD.WIDE.U32 R4, R94, c[0x0][0x1e0], RZ ;  /* 0x000078005e047a25 */ /* 0x008fe200078e00ff */
[----:B------:R-:W-:-:S03]  /*0350*/  IADD3 R85, P0, R11, R2, RZ ;  /* 0x000000020b557210 */ /* 0x000fc60007f1e0ff */
[C---:B------:R-:W-:Y:S02]  /*0360*/  IMAD R9, R94.reuse, c[0x0][0x1e4], R9 ;  /* 0x000079005e097a24 */ /* 0x040fe400078e0209 */
[----:B------:R-:W-:Y:S01]  /*0370*/  IMAD.WIDE.U32 R6, R94, c[0x0][0x278], RZ ;  /* 0x00009e005e067a25 */ /* 0x000fe200078e00ff */
[----:B------:R-:W-:Y:S02]  /*0380*/  IADD3.X R0, R15, R3, R0, P0, !PT ;  /* 0x000000030f007210 */ /* 0x000fe400007fe400 */
[----:B------:R-:W-:Y:S01]  /*0390*/  IADD3 R5, R5, R9, RZ ;  /* 0x0000000905057210 */ /* 0x000fe20007ffe0ff */
[----:B------:R-:W-:Y:S01]  /*03a0*/  IMAD R3, R97, c[0x0][0x1e8], RZ ;  /* 0x00007a0061037a24 */ /* 0x000fe200078e02ff */
[----:B------:R-:W-:Y:S02]  /*03b0*/  IADD3 R7, R7, R17, RZ ;  /* 0x0000001107077210 */ /* 0x000fe40007ffe0ff */
[----:B------:R-:W-:Y:S02]  /*03c0*/  @!P3 IADD3 R93, -R93, RZ, RZ ;  /* 0x000000ff5d5db210 */ /* 0x000fe40007ffe1ff */
[----:B------:R-:W-:-:S02]  /*03d0*/  ISETP.GE.AND P3, PT, R10, 0x1, PT ;  /* 0x000000010a00780c */ /* 0x000fc40003f66270 */
[----:B------:R-:W-:Y:S01]  /*03e0*/  LEA R13, R10, 0xffffff00, 0x8 ;  /* 0xffffff000a0d7811 */ /* 0x000fe200078e40ff */
[C---:B------:R-:W-:Y:S02]  /*03f0*/  IMAD R10, R98.reuse, c[0x0][0x1ec], R3 ;  /* 0x00007b00620a7a24 */ /* 0x040fe400078e0203 */
[----:B------:R-:W-:Y:S01]  /*0400*/  IMAD.WIDE.U32 R2, R98, c[0x0][0x1e8], R4 ;  /* 0x00007a0062027a25 */ /* 0x000fe200078e0004 */
[----:B------:R-:W-:-:S03]  /*0410*/  @!P1 LOP3.LUT R93, RZ, c[0x0][0x178], RZ, 0x33, !PT ;  /* 0x00005e00ff5d9a12 */ /* 0x000fc600078e33ff */
[----:B------:R-:W-:Y:S02]  /*0420*/  IMAD R19, R92, c[0x0][0x1b0], RZ ;  /* 0x00006c005c137a24 */ /* 0x000fe400078e02ff */
[----:B------:R-:W-:Y:S02]  /*0430*/  IMAD R17, R97, c[0x0][0x280], RZ ;  /* 0x0000a00061117a24 */ /* 0x000fe400078e02ff */
[----:B------:R-:W-:Y:S01]  /*0440*/  IMAD.WIDE.U32 R4, R98, c[0x0][0x280], R6 ;  /* 0x0000a00062047a25 */ /* 0x000fe200078e0006 */
[----:B------:R-:W-:-:S03]  /*0450*/  IADD3 R83, P1, R11, R2, RZ ;  /* 0x000000020b537210 */ /* 0x000fc60007f3e0ff */
[----:B------:R-:W-:Y:S01]  /*0460*/  IMAD.WIDE.U32 R8, R94, c[0x0][0x1b0], RZ ;  /* 0x00006c005e087a25 */ /* 0x000fe200078e00ff */
[----:B------:R-:W-:-:S03]  /*0470*/  IADD3 R11, P2, R11, R4, RZ ;  /* 0x000000040b0b7210 */ /* 0x000fc60007f5e0ff */
[----:B------:R-:W-:Y:S02]  /*0480*/  IMAD R19, R94, c[0x0][0x1b4], R19 ;  /* 0x00006d005e137a24 */ /* 0x000fe400078e0213 */
[----:B------:R-:W-:Y:S01]  /*0490*/  IMAD R17, R98, c[0x0][0x284], R17 ;  /* 0x0000a10062117a24 */ /* 0x000fe200078e0211 */
[----:B------:R-:W-:Y:S02]  /*04a0*/  SHF.R.S32.HI R110, RZ, 0x1f, R93 ;  /* 0x0000001fff6e7819 */ /* 0x000fe4000001145d */
[----:B------:R-:W-:Y:S02]  /*04b0*/  ISETP.NE.U32.AND P0, PT, RZ, c[0x0][0x260], PT ;  /* 0x00009800ff007a0c */ /* 0x000fe40003f05070 */
[----:B------:R-:W-:Y:S02]  /*04c0*/  IADD3 R9, R9, R19, RZ ;  /* 0x0000001309097210 */ /* 0x000fe40007ffe0ff */
[C---:B------:R-:W-:Y:S02]  /*04d0*/  IADD3.X R2, R15.reuse, R3, R10, P1, !PT ;  /* 0x000000030f027210 */ /* 0x040fe40000ffe40a */
[----:B------:R-:W-:Y:S01]  /*04e0*/  IADD3.X R4, R15, R5, R17, P2, !PT ;  /* 0x000000050f047210 */ /* 0x000fe200017fe411 */
[----:B------:R-:W-:Y:S01]  /*04f0*/  IMAD R12, R110, c[0x0][0x1c8], RZ ;  /* 0x000072006e0c7a24 */ /* 0x000fe200078e02ff */
[----:B------:R-:W-:-:S02]  /*0500*/  ISETP.NE.AND.EX P0, PT, RZ, c[0x0][0x264], PT, P0 ;  /* 0x00009900ff007a0c */ /* 0x000fc40003f05300 */
[----:B------:R-:W-:Y:S02]  /*0510*/  LEA R84, P1, R85, c[0x0][0x240], 0x1 ;  /* 0x0000900055547a11 */ /* 0x000fe400078208ff */
[----:B------:R-:W-:Y:S01]  /*0520*/  LEA R82, P2, R83, c[0x0][0x248], 0x1 ;  /* 0x0000920053527a11 */ /* 0x000fe200078408ff */
[----:B------:R-:W-:Y:S01]  /*0530*/  IMAD.WIDE.U32 R8, R93, c[0x0][0x1c8], R8 ;  /* 0x000072005d087a25 */ /* 0x000fe200078e0008 */
[----:B------:R-:W-:Y:S02]  /*0540*/  LEA.HI.X R85, R85, c[0x0][0x244], R0, 0x1, P1 ;  /* 0x0000910055557a11 */ /* 0x000fe400008f0c00 */
[----:B------:R-:W-:Y:S01]  /*0550*/  LEA.HI.X R83, R83, c[0x0][0x24c], R2, 0x1, P2 ;  /* 0x0000930053537a11 */ /* 0x000fe200010f0c02 */
[----:B------:R-:W-:Y:S01]  /*0560*/  IMAD R7, R93, c[0x0][0x1cc], R12 ;  /* 0x000073005d077a24 */ /* 0x000fe200078e020c */
[----:B------:R-:W-:Y:S02]  /*0570*/  ISETP.NE.U32.AND P1, PT, RZ, c[0x0][0x328], PT ;  /* 0x0000ca00ff007a0c */ /* 0x000fe40003f25070 */
[----:B------:R-:W-:-:S02]  /*0580*/  ISETP.NE.U32.AND P2, PT, RZ, c[0x0][0x348], PT ;  /* 0x0000d200ff007a0c */ /* 0x000fc40003f45070 */
[----:B------:R-:W-:Y:S02]  /*0590*/  IADD3 R78, P4, R13, R8, RZ ;  /* 0x000000080d4e7210 */ /* 0x000fe40007f9e0ff */
[----:B------:R-:W-:Y:S02]  /*05a0*/  ISETP.NE.AND.EX P1, PT, RZ, c[0x0][0x32c], PT, P1 ;  /* 0x0000cb00ff007a0c */ /* 0x000fe40003f25310 */
[----:B------:R-:W-:Y:S02]  /*05b0*/  ISETP.NE.AND.EX P2, PT, RZ, c[0x0][0x34c], PT, P2 ;  /* 0x0000d300ff007a0c */ /* 0x000fe40003f45320 */
[----:B------:R-:W-:Y:S01]  /*05c0*/  IADD3 R8, R9, R7, RZ ;  /* 0x0000000709087210 */ /* 0x000fe20007ffe0ff */
[----:B------:R-:W-:Y:S01]  /*05d0*/  @P0 IMAD R0, R94, c[0x0][0x164], R98 ;  /* 0x000059005e000a24 */ /* 0x000fe200078e0262 */
[----:B------:R-:W-:Y:S02]  /*05e0*/  MOV R2, c[0x0][0x2bc] ;  /* 0x0000af0000027a02 */ /* 0x000fe40000000f00 */
[----:B------:R-:W-:-:S02]  /*05f0*/  LEA.HI.X.SX32 R13, R13, R8, 0x1, P4 ;  /* 0x000000080d0d7211 */ /* 0x000fc400020f0eff */
[C---:B------:R-:W-:Y:S02]  /*0600*/  LEA R80, P4, R11.reuse, c[0x0][0x308], 0x1 ;  /* 0x0000c2000b507a11 */ /* 0x040fe400078808ff */
[----:B------:R-:W-:Y:S01]  /*0610*/  LEA R79, P5, R78, c[0x0][0x230], 0x1 ;  /* 0x00008c004e4f7a11 */ /* 0x000fe200078a08ff */
[----:B------:R-:W-:Y:S01]  /*0620*/  @P0 IMAD R0, R0, c[0x0][0x174], RZ ;  /* 0x00005d0000000a24 */ /* 0x000fe200078e02ff */
[----:B------:R-:W-:Y:S02]  /*0630*/  MOV R9, c[0x0][0x2b8] ;  /* 0x0000ae0000097a02 */ /* 0x000fe40000000f00 */
[----:B------:R-:W-:Y:S02]  /*0640*/  SHF.R.U32.HI R3, RZ, 0x1, R2 ;  /* 0x00000001ff037819 */ /* 0x000fe40000011602 */
[----:B------:R-:W-:Y:S02]  /*0650*/  LEA.HI.X R81, R11, c[0x0][0x30c], R4, 0x1, P4 ;  /* 0x0000c3000b517a11 */ /* 0x000fe400020f0c04 */
[----:B------:R-:W-:Y:S01]  /*0660*/  LEA.HI.X R78, R78, c[0x0][0x234], R13, 0x1, P5 ;  /* 0x00008d004e4e7a11 */ /* 0x000fe200028f0c0d */
[----:B------:R-:W-:Y:S01]  /*0670*/  CS2R R10, SRZ ;  /* 0x00000000000a7805 */ /* 0x000fe2000001ff00 */
[----:B------:R-:W-:Y:S01]  /*0680*/  CS2R R12, SRZ ;  /* 0x00000000000c7805 */ /* 0x000fe2000001ff00 */
[----:B------:R-:W-:Y:S01]  /*0690*/  @P0 MOV R15, 0x10 ;  /* 0x00000010000f0802 */ /* 0x000fe20000000f00 */
[----:B------:R-:W-:Y:S01]  /*06a0*/  @P0 IMAD R0, R0, c[0x0][0x16c], RZ ;  /* 0x00005b0000000a24 */ /* 0x000fe200078e02ff */
[----:B------:R-:W-:Y:S01]  /*06b0*/  SHF.R.U64 R9, R9, 0x1, R2 ;  /* 0x0000000109097819 */ /* 0x000fe20000001202 */
[----:B------:R-:W-:Y:S01]  /*06c0*/  IMAD R3, R3, R94, RZ ;  /* 0x0000005e03037224 */ /* 0x000fe200078e02ff */
[----:B------:R-:W-:-:S02]  /*06d0*/  @P1 LEA R12, P4, R98, c[0x0][0x328], 0x2 ;  /* 0x0000ca00620c1a11 */ /* 0x000fc400078810ff */
[----:B------:R-:W-:Y:S01]  /*06e0*/  @P2 LEA R10, P5, R98, c[0x0][0x348], 0x2 ;  /* 0x0000d200620a2a11 */ /* 0x000fe200078a10ff */
[----:B------:R-:W-:Y:S01]  /*06f0*/  @P0 IMAD.WIDE R14, R0, R15, c[0x0][0x260] ;  /* 0x00009800000e0625 */ /* 0x000fe200078e020f */
[----:B------:R-:W-:Y:S01]  /*0700*/  CS2R R90, SRZ ;  /* 0x00000000005a7805 */ /* 0x000fe2000001ff00 */
[C-C-:B------:R-:W-:Y:S01]  /*0710*/  @P1 LEA.HI.X R13, R98.reuse, c[0x0][0x32c], R97.reuse, 0x2, P4 ;  /* 0x0000cb00620d1a11 */ /* 0x140fe200020f1461 */
[----:B------:R-:W-:Y:S01]  /*0720*/  @!P0 CS2R R14, SRZ ;  /* 0x00000000000e8805 */ /* 0x000fe2000001ff00 */
[----:B------:R-:W-:Y:S01]  /*0730*/  @P2 LEA.HI.X R11, R98, c[0x0][0x34c], R97, 0x2, P5 ;  /* 0x0000d300620b2a11 */ /* 0x000fe200028f1461 */
[----:B------:R-:W-:Y:S01]  /*0740*/  IMAD R3, R92, R9, R3 ;  /* 0x000000095c037224 */ /* 0x000fe200078e0203 */
[----:B------:R-:W-:Y:S05]  /*0750*/  @!P3 BRA `(.L_x_13886) ;  /* 0x00003b500000b947 */ /* 0x000fea0003800000 */
[----:B------:R-:W0:Y:S01]  /*0760*/  S2R R88, SR_TID.X ;  /* 0x0000000000587919 */ /* 0x000e220000002100 */
[----:B------:R-:W-:Y:S01]  /*0770*/  IMAD.WIDE.U32 R8, R9, R94, RZ ;  /* 0x0000005e09087225 */ /* 0x000fe200078e00ff */
[----:B------:R-:W-:Y:S01]  /*0780*/  MOV R77, c[0x0][0x174] ;  /* 0x00005d00004d7a02 */ /* 0x000fe20000000f00 */
[----:B------:R-:W-:Y:S01]  /*0790*/  CS2R R90, SRZ ;  /* 0x00000000005a7805 */ /* 0x000fe2000001ff00 */
[----:B------:R-:W1:Y:S01]  /*07a0*/  S2R R76, SR_LANEID ;  /* 0x00000000004c7919 */ /* 0x000e620000000000 */
[----:B------:R-:W-:Y:S01]  /*07b0*/  IMAD R0, R110, c[0x0][0x2c0], RZ ;  /* 0x0000b0006e007a24 */ /* 0x000fe200078e02ff */
[----:B------:R-:W-:Y:S01]  /*07c0*/  IADD3 R3, R9, R3, RZ ;  /* 0x0000000309037210 */ /* 0x000fe20007ffe0ff */
[----:B------:R-:W-:Y:S01]  /*07d0*/  IMAD.WIDE.U32 R16, R98, c[0x0][0x198], RZ ;  /* 0x0000660062107a25 */ /* 0x000fe200078e00ff */
[----:B------:R-:W-:Y:S01]  /*07e0*/  MOV R2, R8 ;  /* 0x0000000800027202 */ /* 0x000fe20000000f00 */
[----:B------:R-:W-:-:S02]  /*07f0*/  UMOV UR4, URZ ;  /* 0x0000003f00047c82 */ /* 0x000fc40008000000 */
[C---:B------:R-:W-:Y:S02]  /*0800*/  IMAD R87, R93.reuse, c[0x0][0x2c4], R0 ;  /* 0x0000b1005d577a24 */ /* 0x040fe400078e0200 */
[----:B------:R-:W-:-:S05]  /*0810*/  IMAD.WIDE.U32 R4, R93, c[0x0][0x2c0], R2 ;  /* 0x0000b0005d047a25 */ /* 0x000fca00078e0002 */
[----:B------:R-:W-:Y:S01]  /*0820*/  IADD3 R87, R5, R87, RZ ;  /* 0x0000005705577210 */ /* 0x000fe20007ffe0ff */
[----:B------:R-:W-:Y:S01]  /*0830*/  IMAD R5, R97, c[0x0][0x198], RZ ;  /* 0x0000660061057a24 */ /* 0x000fe200078e02ff */
[----:B------:R-:W-:-:S03]  /*0840*/  LEA R89, P0, R4, c[0x0][0x320], 0x3 ;  /* 0x0000c80004597a11 */ /* 0x000fc600078018ff */
[----:B------:R-:W-:Y:S01]  /*0850*/  IMAD R75, R98, c[0x0][0x19c], R5 ;  /* 0x00006700624b7a24 */ /* 0x000fe200078e0205 */
[C---:B0-----:R-:W-:Y:S02]  /*0860*/  LOP3.LUT R7, R88.reuse, 0xffffffe0, RZ, 0xc0, !PT ;  /* 0xffffffe058077812 */ /* 0x041fe400078ec0ff */
[C---:B------:R-:W-:Y:S02]  /*0870*/  IADD3 R5, R88.reuse, 0x40, RZ ;  /* 0x0000004058057810 */ /* 0x040fe40007ffe0ff */
[----:B------:R-:W-:Y:S02]  /*0880*/  LOP3.LUT R86, R7, 0x1f, R88, 0xf8, !PT ;  /* 0x0000001f07567812 */ /* 0x000fe400078ef858 */
[----:B------:R-:W-:Y:S02]  /*0890*/  LEA.HI.SX32 R72, R5, R88, 0x1b ;  /* 0x0000005805487211 */ /* 0x000fe400078fdaff */
[----:B------:R-:W-:Y:S02]  /*08a0*/  IADD3 R86, R7, R86, RZ ;  /* 0x0000005607567210 */ /* 0x000fe40007ffe0ff */
[----:B------:R-:W-:-:S02]  /*08b0*/  SHF.L.U32 R74, R88, 0x3, RZ ;  /* 0x00000003584a7819 */ /* 0x000fc400000006ff */
[C---:B------:R-:W-:Y:S02]  /*08c0*/  IADD3 R73, R88.reuse, 0x20, RZ ;  /* 0x0000002058497810 */ /* 0x040fe40007ffe0ff */
[C---:B------:R-:W-:Y:S02]  /*08d0*/  IADD3 R71, R88.reuse, 0x60, RZ ;  /* 0x0000006058477810 */ /* 0x040fe40007ffe0ff */
[C---:B------:R-:W-:Y:S02]  /*08e0*/  IADD3 R7, R88.reuse, 0x80, RZ ;  /* 0x0000008058077810 */ /* 0x040fe40007ffe0ff */
[C---:B------:R-:W-:Y:S02]  /*08f0*/  IADD3 R69, R88.reuse, 0xa0, RZ ;  /* 0x000000a058457810 */ /* 0x040fe40007ffe0ff */
[C---:B------:R-:W-:Y:S02]  /*0900*/  IADD3 R19, R88.reuse, 0xc0, RZ ;  /* 0x000000c058137810 */ /* 0x040fe40007ffe0ff */
[----:B------:R-:W-:-:S02]  /*0910*/  IADD3 R67, R88, 0xe0, RZ ;  /* 0x000000e058437810 */ /* 0x000fc40007ffe0ff */
[----:B------:R-:W-:Y:S02]  /*0920*/  SHF.R.S32.HI R5, RZ, 0x1f, R86 ;  /* 0x0000001fff057819 */ /* 0x000fe40000011456 */
[----:B------:R-:W-:Y:S02]  /*0930*/  LEA.HI.X R87, R4, c[0x0][0x324], R87, 0x3, P0 ;  /* 0x0000c90004577a11 */ /* 0x000fe400000f1c57 */
[----:B------:R-:W-:Y:S02]  /*0940*/  LOP3.LUT R109, R88, 0x1f, RZ, 0xc0, !PT ;  /* 0x0000001f586d7812 */ /* 0x000fe400078ec0ff */
[----:B------:R-:W-:Y:S02]  /*0950*/  IADD3 R75, R17, R75, RZ ;  /* 0x0000004b114b7210 */ /* 0x000fe40007ffe0ff */
[----:B------:R-:W-:Y:S02]  /*0960*/  LEA.HI.SX32 R74, R74, R74, 0x1b ;  /* 0x0000004a4a4a7211 */ /* 0x000fe400078fdaff */
[----:B------:R-:W-:-:S02]  /*0970*/  LEA.HI.SX32 R73, R73, R88, 0x1b ;  /* 0x0000005849497211 */ /* 0x000fc400078fdaff */
[-C--:B------:R-:W-:Y:S02]  /*0980*/  LEA.HI.SX32 R71, R71, R88.reuse, 0x1b ;  /* 0x0000005847477211 */ /* 0x080fe400078fdaff */
[-C--:B------:R-:W-:Y:S02]  /*0990*/  LEA.HI.SX32 R70, R7, R88.reuse, 0x1b ;  /* 0x0000005807467211 */ /* 0x080fe400078fdaff */
[-C--:B------:R-:W-:Y:S02]  /*09a0*/  LEA.HI.SX32 R69, R69, R88.reuse, 0x1b ;  /* 0x0000005845457211 */ /* 0x080fe400078fdaff */
[-C--:B------:R-:W-:Y:S02]  /*09b0*/  LEA.HI.SX32 R68, R19, R88.reuse, 0x1b ;  /* 0x0000005813447211 */ /* 0x080fe400078fdaff */
[----:B------:R-:W-:Y:S02]  /*09c0*/  LEA.HI.SX32 R67, R67, R88, 0x1b ;  /* 0x0000005843437211 */ /* 0x000fe400078fdaff */
[----:B-1----:R-:W-:-:S02]  /*09d0*/  SHF.L.U64.HI R66, R86, 0x3, R5 ;  /* 0x0000000356427819 */ /* 0x002fc40000010205 */
.L_x_13919:
[----:B------:R-:W-:Y:S01]  /*09e0*/  BAR.SYNC.DEFER_BLOCKING 0x0 ;  /* 0x0000000000007b1d */ /* 0x000fe20000010000 */
[----:B0-----:R-:W-:-:S06]  /*09f0*/  IMAD.WIDE R4, R88, 0x8, R84 ;  /* 0x0000000858047825 */ /* 0x001fcc00078e0254 */
[----:B------:R-:W2:Y:S01]  /*0a00*/  LDG.E.64 R4, [R4.64] ;  /* 0x0000000604047981 */ /* 0x000ea2000c1e1b00 */
[----:B------:R-:W-:-:S03]  /*0a10*/  IMAD.WIDE R6, R88, 0x8, R82 ;  /* 0x0000000858067825 */ /* 0x000fc600078e0252 */
[----:B--2---:R-:W-:Y:S01]  /*0a20*/  STS.64 [R76.X8], R4 ;  /* 0x000000044c007388 */ /* 0x004fe20000008a00 */
        /* <DEDUP_REMOVED lines=10> */
[----:B0-----:R-:W-:-:S02]  /*0ad0*/  PRMT R0, RZ, 0x5410, R18 ;  /* 0x00005410ff007816 */ /* 0x001fc40000000012 */
[----:B------:R-:W-:Y:S02]  /*0ae0*/  SHF.R.U64 R4, R18, 0x10, R19 ;  /* 0x0000001012047819 */ /* 0x000fe40000001213 */
[----:B------:R-:W-:Y:S02]  /*0af0*/  ISETP.LT.AND P0, PT, RZ, c[0x0][0x16c], PT ;  /* 0x00005b00ff007a0c */ /* 0x000fe40003f01270 */
[----:B------:R-:W-:Y:S02]  /*0b00*/  PRMT R4, RZ, 0x5410, R4 ;  /* 0x00005410ff047816 */ /* 0x000fe40000000004 */
[--C-:B-1----:R-:W-:Y:S02]  /*0b10*/  SHF.R.U64 R50, R22, 0x10, R23.reuse ;  /* 0x0000001016327819 */ /* 0x102fe40000001217 */
[--C-:B------:R-:W-:Y:S02]  /*0b20*/  SHF.R.U32.HI R36, RZ, 0x10, R23.reuse ;  /* 0x00000010ff247819 */ /* 0x100fe40000011617 */
[----:B------:R-:W-:-:S05]  /*0b30*/  PRMT R34, RZ, 0x5410, R23 ;  /* 0x00005410ff227816 */ /* 0x000fca0000000017 */
[----:B------:R-:W-:Y:S01]  /*0b40*/  @!P0 CS2R R60, SRZ ;  /* 0x00000000003c8805 */ /* 0x000fe2000001ff00 */
[----:B------:R-:W-:Y:S01]  /*0b50*/  @!P0 CS2R R58, SRZ ;  /* 0x00000000003a8805 */ /* 0x000fe2000001ff00 */
[----:B------:R-:W-:Y:S02]  /*0b60*/  PRMT R50, RZ, 0x5410, R50 ;  /* 0x00005410ff327816 */ /* 0x000fe40000000032 */
[----:B------:R-:W-:Y:S01]  /*0b70*/  PRMT R36, RZ, 0x5410, R36 ;  /* 0x00005410ff247816 */ /* 0x000fe20000000024 */
[----:B--2---:R-:W-:Y:S01]  /*0b80*/  STS.64 [R76.X8], R20 ;  /* 0x000000144c007388 */ /* 0x004fe20000008a00 */
[----:B------:R-:W-:-:S06]  /*0b90*/  NOP ;  /* 0x0000000000007918 */ /* 0x000fcc0000000000 */
[----:B------:R-:W0:Y:S02]  /*0ba0*/  LDS.64 R24, [R76.X8] ;  /* 0x000000004c187984 */ /* 0x000e240000008a00 */
[----:B0-----:R-:W-:Y:S02]  /*0bb0*/  SHF.R.U64 R63, R24, 0x10, R25 ;  /* 0x00000010183f7819 */ /* 0x001fe40000001219 */
[----:B------:R-:W-:Y:S02]  /*0bc0*/  PRMT R65, RZ, 0x5410, R24 ;  /* 0x00005410ff417816 */ /* 0x000fe40000000018 */
[----:B------:R-:W-:Y:S02]  /*0bd0*/  PRMT R63, RZ, 0x5410, R63 ;  /* 0x00005410ff3f7816 */ /* 0x000fe4000000003f */
[--C-:B------:R-:W-:Y:S01]  /*0be0*/  SHF.R.U32.HI R62, RZ, 0x10, R25.reuse ;  /* 0x00000010ff3e7819 */ /* 0x100fe20000011619 */
[C---:B------:R-:W-:Y:S01]  /*0bf0*/  FFMA.FTZ R0, R65.reuse, R0, R90 ;  /* 0x0000000041007223 */ /* 0x040fe2000001005a */
[----:B------:R-:W-:Y:S01]  /*0c00*/  PRMT R64, RZ, 0x5410, R25 ;  /* 0x00005410ff407816 */ /* 0x000fe20000000019 */
[----:B-----5:R-:W-:Y:S01]  /*0c10*/  FMUL.FTZ R57, R65, R96 ;  /* 0x0000006041397220 */ /* 0x020fe20000410000 */
[--C-:B------:R-:W-:Y:S01]  /*0c20*/  SHF.R.U32.HI R90, RZ, 0x10, R19.reuse ;  /* 0x00000010ff5a7819 */ /* 0x100fe20000011613 */
[C---:B------:R-:W-:Y:S01]  /*0c30*/  FFMA.FTZ R5, R63.reuse, R4, R0 ;  /* 0x000000043f057223 */ /* 0x040fe20000010000 */
[----:B------:R-:W-:Y:S01]  /*0c40*/  PRMT R0, RZ, 0x5410, R19 ;  /* 0x00005410ff007816 */ /* 0x000fe20000000013 */
[CC--:B------:R-:W-:Y:S01]  /*0c50*/  FMUL.FTZ R56, R64.reuse, R96.reuse ;  /* 0x0000006040387220 */ /* 0x0c0fe20000410000 */
[----:B------:R-:W-:Y:S01]  /*0c60*/  PRMT R90, RZ, 0x5410, R90 ;  /* 0x00005410ff5a7816 */ /* 0x000fe2000000005a */
[----:B------:R-:W-:Y:S01]  /*0c70*/  FMUL.FTZ R54, R63, R96 ;  /* 0x000000603f367220 */ /* 0x000fe20000410000 */
[----:B------:R-:W-:Y:S01]  /*0c80*/  PRMT R62, RZ, 0x5410, R62 ;  /* 0x00005410ff3e7816 */ /* 0x000fe2000000003e */
[----:B------:R-:W-:Y:S01]  /*0c90*/  FFMA.FTZ R5, R64, R0, R5 ;  /* 0x0000000040057223 */ /* 0x000fe20000010005 */
[----:B------:R-:W-:-:S03]  /*0ca0*/  PRMT R0, RZ, 0x5410, R22 ;  /* 0x00005410ff007816 */ /* 0x000fc60000000016 */
[C---:B------:R-:W-:Y:S02]  /*0cb0*/  FFMA.FTZ R90, R62.reuse, R90, R5 ;  /* 0x0000005a3e5a7223 */ /* 0x040fe40000010005 */
[----:B------:R-:W-:Y:S01]  /*0cc0*/  FMUL.FTZ R52, R62, R96 ;  /* 0x000000603e347220 */ /* 0x000fe20000410000 */
[----:B------:R-:W-:Y:S06]  /*0cd0*/  BAR.SYNC.DEFER_BLOCKING 0x0 ;  /* 0x0000000000007b1d */ /* 0x000fec0000010000 */
[----:B------:R-:W-:Y:S05]  /*0ce0*/  @!P0 BRA `(.L_x_13887) ;  /* 0x0000318000008947 */ /* 0x000fea0003800000 */
[----:B------:R-:W-:Y:S01]  /*0cf0*/  MOV R4, R8 ;  /* 0x0000000800047202 */ /* 0x000fe20000000f00 */
[----:B------:R-:W-:Y:S01]  /*0d00*/  IMAD R20, R110, c[0x0][0x2c0], RZ ;  /* 0x0000b0006e147a24 */ /* 0x000fe200078e02ff */
[----:B------:R-:W-:Y:S01]  /*0d10*/  MOV R5, R3 ;  /* 0x0000000300057202 */ /* 0x000fe20000000f00 */
[----:B------:R-:W-:Y:S01]  /*0d20*/  HFMA2.MMA R47, -RZ, RZ, 0, 0 ;  /* 0x00000000ff2f7435 */ /* 0x000fe200000001ff */
[--C-:B------:R-:W-:Y:S01]  /*0d30*/  FADD.FTZ R55, R0, R95.reuse ;  /* 0x0000005f00377221 */ /* 0x100fe20000010000 */
[----:B------:R-:W-:Y:S01]  /*0d40*/  CS2R R48, SRZ ;  /* 0x0000000000307805 */ /* 0x000fe2000001ff00 */
[----:B------:R-:W-:Y:S01]  /*0d50*/  FADD.FTZ R50, R50, R95 ;  /* 0x0000005f32327221 */ /* 0x000fe20000010000 */
[----:B------:R-:W-:Y:S01]  /*0d60*/  CS2R R60, SRZ ;  /* 0x00000000003c7805 */ /* 0x000fe2000001ff00 */
[----:B------:R-:W-:Y:S01]  /*0d70*/  IMAD.WIDE.U32 R6, R93, c[0x0][0x2c0], R4 ;  /* 0x0000b0005d067a25 */ /* 0x000fe200078e0004 */
[----:B------:R-:W-:-:S03]  /*0d80*/  CS2R R58, SRZ ;  /* 0x00000000003a7805 */ /* 0x000fc6000001ff00 */
[----:B------:R-:W-:Y:S01]  /*0d90*/  IMAD R5, R93, c[0x0][0x2c4], R20 ;  /* 0x0000b1005d057a24 */ /* 0x000fe200078e0214 */
[----:B------:R-:W-:Y:S01]  /*0da0*/  LEA R4, P0, R6, c[0x0][0x320], 0x3 ;  /* 0x0000c80006047a11 */ /* 0x000fe200078018ff */
[--C-:B------:R-:W-:Y:S02]  /*0db0*/  FADD.FTZ R53, R34, R95.reuse ;  /* 0x0000005f22357221 */ /* 0x100fe40000010000 */
[----:B------:R-:W-:Y:S01]  /*0dc0*/  FADD.FTZ R51, R36, R95 ;  /* 0x0000005f24337221 */ /* 0x000fe20000010000 */
[----:B------:R-:W-:Y:S02]  /*0dd0*/  IADD3 R5, R7, R5, RZ ;  /* 0x0000000507057210 */ /* 0x000fe40007ffe0ff */
[----:B------:R-:W-:Y:S02]  /*0de0*/  MOV R7, c[0x0][0x174] ;  /* 0x00005d0000077a02 */ /* 0x000fe40000000f00 */
[----:B------:R-:W-:Y:S02]  /*0df0*/  LEA.HI.X R5, R6, c[0x0][0x324], R5, 0x3, P0 ;  /* 0x0000c90006057a11 */ /* 0x000fe400000f1c05 */
[----:B------:R-:W-:-:S03]  /*0e00*/  LEA R7, R7, UR4, 0x8 ;  /* 0x0000000407077c11 */ /* 0x000fc6000f8e40ff */
[----:B------:R-:W-:-:S06]  /*0e10*/  IMAD.WIDE.U32 R4, R88, 0x4, R4 ;  /* 0x0000000458047825 */ /* 0x000fcc00078e0004 */
        /* <DEDUP_REMOVED lines=15> */
.L_x_13918:
        /* <DEDUP_REMOVED lines=12> */
[----:B--2---:R-:W2:Y:S01]  /*0fd0*/  LDG.E.64 R34, [R34.64] ;  /* 0x0000000622227981 */ /* 0x004ea2000c1e1b00 */
[----:B------:R-:W-:-:S04]  /*0fe0*/  IMAD.WIDE.U32 R4, R49, c[0x0][0x1c0], RZ ;  /* 0x0000700031047a25 */ /* 0x000fc800078e00ff */
[----:B------:R-:W-:Y:S01]  /*0ff0*/  IMAD R37, R49, c[0x0][0x1c4], R0 ;  /* 0x0000710031257a24 */ /* 0x000fe200078e0200 */
[----:B------:R-:W-:-:S04]  /*1000*/  LEA R7, P0, R4, R79, 0x1 ;  /* 0x0000004f04077211 */ /* 0x000fc800078008ff */
[----:B------:R-:W-:Y:S02]  /*1010*/  IADD3 R5, R5, R37, RZ ;  /* 0x0000002505057210 */ /* 0x000fe40007ffe0ff */
[----:B------:R-:W-:Y:S02]  /*1020*/  LEA R6, P1, R86, R7, 0x3 ;  /* 0x0000000756067211 */ /* 0x000fe400078218ff */
[----:B------:R-:W-:-:S04]  /*1030*/  LEA.HI.X R5, R4, R78, R5, 0x1, P0 ;  /* 0x0000004e04057211 */ /* 0x000fc800000f0c05 */
[----:B------:R-:W-:-:S05]  /*1040*/  IADD3.X R7, R5, R66, RZ, P1, !PT ;  /* 0x0000004205077210 */ /* 0x000fca0000ffe4ff */
[----:B---3--:R0:W3:Y:S04]  /*1050*/  LDG.E.64 R4, [R6.64] ;  /* 0x0000000606047981 */ /* 0x0080e8000c1e1b00 */
[----:B------:R0:W4:Y:S01]  /*1060*/  LDG.E.64 R36, [R6.64+0x100] ;  /* 0x0001000606247981 */ /* 0x000122000c1e1b00 */
[----:B------:R-:W-:Y:S01]  /*1070*/  IMAD R40, R99, c[0x0][0x1a0], RZ ;  /* 0x0000680063287a24 */ /* 0x000fe200078e02ff */
[----:B------:R-:W-:Y:S02]  /*1080*/  IADD3 R100, R77, -0x1, RZ ;  /* 0xffffffff4d647810 */ /* 0x000fe40007ffe0ff */
[C---:B------:R-:W-:Y:S01]  /*1090*/  ISETP.NE.AND P1, PT, R88.reuse, RZ, PT ;  /* 0x000000ff5800720c */ /* 0x040fe20003f25270 */
[----:B------:R-:W-:Y:S01]  /*10a0*/  IMAD R45, R49, c[0x0][0x1a4], R40 ;  /* 0x00006900312d7a24 */ /* 0x000fe200078e0228 */
[----:B------:R-:W-:-:S02]  /*10b0*/  IADD3 R101, R88, 0x200, RZ ;  /* 0x0000020058657810 */ /* 0x000fc40007ffe0ff */
[----:B------:R-:W-:Y:S02]  /*10c0*/  ISETP.GT.AND P0, PT, R77, 0x1, PT ;  /* 0x000000014d00780c */ /* 0x000fe40003f04270 */
[----:B0-----:R-:W-:Y:S02]  /*10d0*/  MOV R6, R16 ;  /* 0x0000001000067202 */ /* 0x001fe40000000f00 */
[----:B------:R-:W-:Y:S02]  /*10e0*/  MOV R7, R75 ;  /* 0x0000004b00077202 */ /* 0x000fe40000000f00 */
[----:B------:R-:W-:-:S03]  /*10f0*/  ISETP.EQ.AND P0, PT, R109, RZ, P0 ;  /* 0x000000ff6d00720c */ /* 0x000fc60000702270 */
[----:B------:R-:W-:-:S05]  /*1100*/  IMAD.WIDE.U32 R6, R49, c[0x0][0x1a0], R6 ;  /* 0x0000680031067a25 */ /* 0x000fca00078e0006 */
[----:B------:R-:W-:-:S05]  /*1110*/  IADD3 R7, R7, R45, RZ ;  /* 0x0000002d07077210 */ /* 0x000fca0007ffe0ff */
[----:B------:R-:W-:-:S05]  /*1120*/  @P0 IADD3 R44, R77, -0x2, RZ ;  /* 0xfffffffe4d2c0810 */ /* 0x000fca0007ffe0ff */
[----:B------:R-:W-:-:S04]  /*1130*/  @P0 IMAD R45, R44, c[0x0][0x16c], R49 ;  /* 0x00005b002c2d0a24 */ /* 0x000fc800078e0231 */
[----:B------:R-:W-:Y:S01]  /*1140*/  @P0 IMAD.WIDE R44, R45, 0x10, R14 ;  /* 0x000000102d2c0825 */ /* 0x000fe200078e020e */
[----:B------:R-:W-:Y:S01]  /*1150*/  SHF.R.U32.HI R114, RZ, 0x10, R19 ;  /* 0x00000010ff727819 */ /* 0x000fe20000011613 */
[----:B------:R-:W-:Y:S02]  /*1160*/  BSSY B0, `(.L_x_13888) ;  /* 0x0000061000007945 */ /* 0x000fe40003800000 */
[----:B--2---:R-:W-:Y:S02]  /*1170*/  FMUL.FTZ R46, R34, 1.4426950216293334961 ;  /* 0x3fb8aa3b222e7820 */ /* 0x004fe40000410000 */
[C---:B------:R-:W-:Y:S02]  /*1180*/  FMUL.FTZ R0, R55.reuse, R35 ;  /* 0x0000002337007220 */ /* 0x040fe40000410000 */
[----:B------:R-:W-:Y:S02]  /*1190*/  FMUL.FTZ R38, R55, R46 ;  /* 0x0000002e37267220 */ /* 0x000fe40000410000 */
[----:B------:R-:W-:Y:S01]  /*11a0*/  FMUL.RZ R41, R0, 0.15915493667125701904 ;  /* 0x3e22f98300297820 */ /* 0x000fe2000040c000 */
[----:B------:R-:W-:Y:S01]  /*11b0*/  LEA.HI R0, R100, R100, RZ, 0x1 ;  /* 0x0000006464007211 */ /* 0x000fe200078f08ff */
[----:B------:R0:W-:Y:S03]  /*11c0*/  MUFU.EX2 R43, R38 ;  /* 0x00000026002b7308 */ /* 0x0001e60000000800 */
[----:B------:R-:W-:-:S04]  /*11d0*/  LOP3.LUT R39, R0, 0xfffffe, RZ, 0xc0, !PT ;  /* 0x00fffffe00277812 */ /* 0x000fc800078ec0ff */
[----:B------:R-:W-:Y:S01]  /*11e0*/  IADD3 R0, R100, -R39, RZ ;  /* 0x8000002764007210 */ /* 0x000fe20007ffe0ff */
[----:B------:R-:W1:Y:S01]  /*11f0*/  MUFU.COS R42, R41 ;  /* 0x00000029002a7308 */ /* 0x000e620000000000 */
[----:B0-----:R-:W-:Y:S02]  /*1200*/  LEA R38, P2, R6, c[0x0][0x228], 0x3 ;  /* 0x00008a0006267a11 */ /* 0x001fe400078418ff */
[----:B------:R-:W-:Y:S02]  /*1210*/  @!P1 LEA R101, R0, R49, 0x8 ;  /* 0x0000003100659211 */ /* 0x000fe400078e40ff */
[----:B------:R-:W-:Y:S02]  /*1220*/  LEA.HI.X R39, R6, c[0x0][0x22c], R7, 0x3, P2 ;  /* 0x00008b0006277a11 */ /* 0x000fe400010f1c07 */
[----:B------:R-:W-:Y:S01]  /*1230*/  SHF.L.U32 R102, R101, 0x3, RZ ;  /* 0x0000000365667819 */ /* 0x000fe200000006ff */
[----:B------:R-:W0:Y:S01]  /*1240*/  MUFU.SIN R40, R41 ;  /* 0x0000002900287308 */ /* 0x000e220000000400 */
[----:B---3--:R-:W-:Y:S04]  /*1250*/  STS.64 [R76.X8], R4 ;  /* 0x000000044c007388 */ /* 0x008fe80000008a00 */
[----:B----4-:R2:W-:Y:S01]  /*1260*/  STS.64 [R76.X8+0x100], R36 ;  /* 0x000100244c007388 */ /* 0x0105e20000008a00 */
[----:B-1----:R-:W-:-:S03]  /*1270*/  FMUL.FTZ R42, R43, R42 ;  /* 0x0000002a2b2a7220 */ /* 0x002fc60000410000 */
[----:B------:R-:W5:Y:S01]  /*1280*/  LDG.E.64 R38, [R38.64] ;  /* 0x0000000626267981 */ /* 0x000f62000c1e1b00 */
[----:B------:R-:W-:-:S06]  /*1290*/  NOP ;  /* 0x0000000000007918 */ /* 0x000fcc0000000000 */
[----:B0-----:R-:W-:Y:S01]  /*12a0*/  FMUL.FTZ R43, R43, R40 ;  /* 0x000000282b2b7220 */ /* 0x001fe20000410000 */
[----:B------:R-:W0:Y:S01]  /*12b0*/  LDS.128 R4, [R76.X16] ;  /* 0x000000004c047984 */ /* 0x000e22000000cc00 */
[----:B------:R-:W-:-:S03]  /*12c0*/  CS2R R40, SRZ ;  /* 0x0000000000287805 */ /* 0x000fc6000001ff00 */
[----:B------:R1:W-:Y:S04]  /*12d0*/  STS.64 [R102+0xa80], R42 ;  /* 0x000a802a66007388 */ /* 0x0003e80000000a00 */
[----:B------:R-:W-:Y:S01]  /*12e0*/  BAR.SYNC.DEFER_BLOCKING 0x0 ;  /* 0x0000000000007b1d */ /* 0x000fe20000010000 */
[-C--:B------:R-:W-:Y:S02]  /*12f0*/  FMUL.FTZ R0, R50, R35.reuse ;  /* 0x0000002332007220 */ /* 0x080fe40000410000 */
[----:B--2---:R-:W-:Y:S02]  /*1300*/  FMUL.FTZ R37, R53, R35 ;  /* 0x0000002335257220 */ /* 0x004fe40000410000 */
[----:B------:R-:W-:Y:S02]  /*1310*/  FMUL.RZ R104, R0, 0.15915493667125701904 ;  /* 0x3e22f98300687820 */ /* 0x000fe4000040c000 */
[----:B------:R-:W-:-:S02]  /*1320*/  FMUL.FTZ R0, R50, R46 ;  /* 0x0000002e32007220 */ /* 0x000fc40000410000 */
[-C--:B------:R-:W-:Y:S01]  /*1330*/  FMUL.FTZ R36, R53, R46.reuse ;  /* 0x0000002e35247220 */ /* 0x080fe20000410000 */
[----:B------:R-:W-:Y:S01]  /*1340*/  MUFU.SIN R101, R104 ;  /* 0x0000006800657308 */ /* 0x000fe20000000400 */
[----:B------:R-:W-:Y:S02]  /*1350*/  FMUL.FTZ R46, R51, R46 ;  /* 0x0000002e332e7220 */ /* 0x000fe40000410000 */
[----:B------:R-:W-:-:S05]  /*1360*/  FMUL.RZ R105, R37, 0.15915493667125701904 ;  /* 0x3e22f98325697820 */ /* 0x000fca000040c000 */
[----:B------:R-:W2:Y:S01]  /*1370*/  MUFU.EX2 R0, R0 ;  /* 0x0000000000007308 */ /* 0x000ea20000000800 */
[----:B------:R3:W5:Y:S07]  /*1380*/  @P0 LDG.E.64 R40, [R44.64+0x8] ;  /* 0x000008062c280981 */ /* 0x00076e000c1e1b00 */
[----:B------:R-:W-:Y:S01]  /*1390*/  MUFU.EX2 R36, R36 ;  /* 0x0000002400247308 */ /* 0x000fe20000000800 */
[----:B---3--:R-:W-:-:S04]  /*13a0*/  FMUL.FTZ R44, R51, R35 ;  /* 0x00000023332c7220 */ /* 0x008fc80000410000 */
[----:B------:R-:W-:-:S03]  /*13b0*/  FMUL.RZ R107, R44, 0.15915493667125701904 ;  /* 0x3e22f9832c6b7820 */ /* 0x000fc6000040c000 */
[----:B------:R3:W-:Y:S08]  /*13c0*/  MUFU.EX2 R113, R46 ;  /* 0x0000002e00717308 */ /* 0x0007f00000000800 */
[----:B------:R-:W-:Y:S08]  /*13d0*/  MUFU.SIN R37, R105 ;  /* 0x0000006900257308 */ /* 0x000ff00000000400 */
[----:B------:R-:W1:Y:S08]  /*13e0*/  MUFU.COS R45, R105 ;  /* 0x00000069002d7308 */ /* 0x000e700000000000 */
[----:B------:R-:W4:Y:S08]  /*13f0*/  MUFU.COS R106, R107 ;  /* 0x0000006b006a7308 */ /* 0x000f300000000000 */
[----:B------:R0:W0:Y:S08]  /*1400*/  MUFU.COS R103, R104 ;  /* 0x0000006800677308 */ /* 0x0000300000000000 */
[----:B------:R-:W4:Y:S01]  /*1410*/  MUFU.SIN R44, R107 ;  /* 0x0000006b002c7308 */ /* 0x000f220000000400 */
[----:B---3--:R-:W-:Y:S01]  /*1420*/  PRMT R46, RZ, 0x5410, R18 ;  /* 0x00005410ff2e7816 */ /* 0x008fe20000000012 */
[----:B--2---:R-:W-:-:S02]  /*1430*/  FMUL.FTZ R101, R0, R101 ;  /* 0x0000006500657220 */ /* 0x004fc40000410000 */
[C---:B-1----:R-:W-:Y:S02]  /*1440*/  FMUL.FTZ R102, R36.reuse, R45 ;  /* 0x0000002d24667220 */ /* 0x042fe40000410000 */
[----:B------:R-:W-:Y:S02]  /*1450*/  FMUL.FTZ R120, R55, R46 ;  /* 0x0000002e37787220 */ /* 0x000fe40000410000 */
[----:B0-----:R-:W-:Y:S02]  /*1460*/  FMUL.FTZ R104, R36, R37 ;  /* 0x0000002524687220 */ /* 0x001fe40000410000 */
[----:B----4-:R-:W-:Y:S02]  /*1470*/  FMUL.FTZ R115, R113, R106 ;  /* 0x0000006a71737220 */ /* 0x010fe40000410000 */
[----:B------:R-:W-:Y:S02]  /*1480*/  FMUL.FTZ R103, R0, R103 ;  /* 0x0000006700677220 */ /* 0x000fe40000410000 */
[----:B------:R-:W-:-:S02]  /*1490*/  FMUL.FTZ R36, R42, R101 ;  /* 0x000000652a247220 */ /* 0x000fc40000410000 */
[----:B------:R-:W-:Y:S02]  /*14a0*/  FMUL.FTZ R113, R113, R44 ;  /* 0x0000002c71717220 */ /* 0x000fe40000410000 */
[-C--:B------:R-:W-:Y:S01]  /*14b0*/  FMUL.FTZ R44, R101, R120.reuse ;  /* 0x00000078652c7220 */ /* 0x080fe20000410000 */
[----:B------:R-:W-:Y:S01]  /*14c0*/  SHF.R.U64 R45, R18, 0x10, R19 ;  /* 0x00000010122d7819 */ /* 0x000fe20000001213 */
[-C--:B------:R-:W-:Y:S02]  /*14d0*/  FMUL.FTZ R37, RZ, R101.reuse ;  /* 0x00000065ff257220 */ /* 0x080fe40000410000 */
[C---:B------:R-:W-:Y:S02]  /*14e0*/  FMUL.FTZ R0, R43.reuse, R101 ;  /* 0x000000652b007220 */ /* 0x040fe40000410000 */
[-C--:B------:R-:W-:Y:S02]  /*14f0*/  FFMA.FTZ R105, R43, R103.reuse, R36 ;  /* 0x000000672b697223 */ /* 0x080fe40000010024 */
[----:B------:R-:W-:Y:S01]  /*1500*/  FFMA.FTZ R106, RZ, R103, R44 ;  /* 0x00000067ff6a7223 */ /* 0x000fe2000001002c */
[----:B------:R-:W-:Y:S01]  /*1510*/  PRMT R45, RZ, 0x5410, R45 ;  /* 0x00005410ff2d7816 */ /* 0x000fe2000000002d */
[----:B------:R-:W-:-:S02]  /*1520*/  FFMA.FTZ R44, R103, R120, -R37 ;  /* 0x00000078672c7223 */ /* 0x000fc40000010825 */
[----:B------:R-:W-:Y:S01]  /*1530*/  FFMA.FTZ R37, R42, R103, -R0 ;  /* 0x000000672a257223 */ /* 0x000fe20000010800 */
[----:B------:R-:W-:Y:S01]  /*1540*/  ISETP.NE.AND P2, PT, R88, 0x1f, PT ;  /* 0x0000001f5800780c */ /* 0x000fe20003f45270 */
[----:B------:R-:W-:Y:S02]  /*1550*/  FMUL.FTZ R0, R104, R105 ;  /* 0x0000006968007220 */ /* 0x000fe40000410000 */
[----:B------:R-:W-:Y:S02]  /*1560*/  FFMA.FTZ R107, R50, R45, R44 ;  /* 0x0000002d326b7223 */ /* 0x000fe4000001002c */
[-C--:B------:R-:W-:Y:S02]  /*1570*/  FMUL.FTZ R36, R104, R37.reuse ;  /* 0x0000002568247220 */ /* 0x080fe40000410000 */
[----:B------:R-:W-:Y:S02]  /*1580*/  FFMA.FTZ R0, R102, R37, -R0 ;  /* 0x0000002566007223 */ /* 0x000fe40000010800 */
[----:B------:R-:W-:-:S02]  /*1590*/  FADD.FTZ R111, RZ, R106 ;  /* 0x0000006aff6f7221 */ /* 0x000fc40000010000 */
[----:B------:R-:W-:Y:S02]  /*15a0*/  FMUL.FTZ R106, R104, R107 ;  /* 0x0000006b686a7220 */ /* 0x000fe40000410000 */
[----:B------:R-:W-:Y:S02]  /*15b0*/  FFMA.FTZ R36, R102, R105, R36 ;  /* 0x0000006966247223 */ /* 0x000fe40000010024 */
[C---:B------:R-:W-:Y:S02]  /*15c0*/  FMUL.FTZ R37, R113.reuse, R0 ;  /* 0x0000000071257220 */ /* 0x040fe40000410000 */
[-C--:B------:R-:W-:Y:S02]  /*15d0*/  FMUL.FTZ R44, R104, R111.reuse ;  /* 0x0000006f682c7220 */ /* 0x080fe40000410000 */
[----:B------:R-:W-:Y:S02]  /*15e0*/  FFMA.FTZ R106, R102, R111, R106 ;  /* 0x0000006f666a7223 */ /* 0x000fe4000001006a */
[----:B------:R-:W-:-:S02]  /*15f0*/  FMUL.FTZ R108, R113, R36 ;  /* 0x00000024716c7220 */ /* 0x000fc40000410000 */
[----:B------:R-:W-:Y:S02]  /*1600*/  FFMA.FTZ R111, R115, R36, R37 ;  /* 0x00000024736f7223 */ /* 0x000fe40000010025 */
[----:B------:R0:W1:Y:S01]  /*1610*/  @P2 LDS.64 R36, [R88.X8+0x1a88] ;  /* 0x001a880058242984 */ /* 0x0000620000008a00 */
[----:B------:R-:W-:Y:S01]  /*1620*/  FFMA.FTZ R107, R102, R107, -R44 ;  /* 0x0000006b666b7223 */ /* 0x000fe2000001082c */
[----:B------:R-:W-:Y:S01]  /*1630*/  PRMT R44, RZ, 0x5410, R19 ;  /* 0x00005410ff2c7816 */ /* 0x000fe20000000013 */
[----:B------:R-:W-:-:S04]  /*1640*/  FADD.FTZ R106, RZ, R106 ;  /* 0x0000006aff6a7221 */ /* 0x000fc80000010000 */
[----:B------:R-:W-:Y:S02]  /*1650*/  FFMA.FTZ R112, R53, R44, R107 ;  /* 0x0000002c35707223 */ /* 0x000fe4000001006b */
[C---:B------:R-:W-:Y:S02]  /*1660*/  FMUL.FTZ R105, R113.reuse, R106 ;  /* 0x0000006a71697220 */ /* 0x040fe40000410000 */
[----:B------:R-:W-:Y:S02]  /*1670*/  FMUL.FTZ R107, R113, R112 ;  /* 0x00000070716b7220 */ /* 0x000fe40000410000 */
[C---:B------:R-:W-:Y:S01]  /*1680*/  FFMA.FTZ R108, R115.reuse, R0, -R108 ;  /* 0x00000000736c7223 */ /* 0x040fe2000001086c */
        /* <DEDUP_REMOVED lines=14> */
.L_x_13889:
[----:B0-----:R-:W-:Y:S05]  /*1770*/  BSYNC B0 ;  /* 0x0000000000007941 */ /* 0x001fea0003800000 */
.L_x_13888:
[----:B------:R-:W0:Y:S01]  /*1780*/  SHFL.UP PT, R107, R116, 0x1, RZ ;  /* 0x04200000746b7989 */ /* 0x000e2200000e00ff */
[----:B------:R-:W-:Y:S01]  /*1790*/  ISETP.GE.AND P0, PT, R76, 0x1, PT ;  /* 0x000000014c00780c */ /* 0x000fe20003f06270 */
[----:B------:R-:W-:Y:S01]  /*17a0*/  FADD.FTZ R123, R64, R64 ;  /* 0x00000040407b7221 */ /* 0x000fe20000010000 */
[--C-:B------:R-:W-:Y:S01]  /*17b0*/  SHF.R.U32.HI R126, RZ, 0x10, R7.reuse ;  /* 0x00000010ff7e7819 */ /* 0x100fe20000011607 */
[----:B------:R-:W2:Y:S01]  /*17c0*/  SHFL.UP PT, R114, R112, 0x1, RZ ;  /* 0x0420000070727989 */ /* 0x000ea200000e00ff */
[--C-:B------:R-:W-:Y:S01]  /*17d0*/  SHF.R.U64 R125, R6, 0x10, R7.reuse ;  /* 0x00000010067d7819 */ /* 0x100fe20000001207 */
[----:B------:R-:W-:Y:S01]  /*17e0*/  BSSY B0, `(.L_x_13890) ;  /* 0x00000b9000007945 */ /* 0x000fe20003800000 */
[----:B------:R-:W-:Y:S01]  /*17f0*/  PRMT R126, RZ, 0x5410, R126 ;  /* 0x00005410ff7e7816 */ /* 0x000fe2000000007e */
[----:B------:R-:W3:Y:S01]  /*1800*/  SHFL.UP PT, R105, R108, 0x1, RZ ;  /* 0x042000006c697989 */ /* 0x000ee200000e00ff */
[----:B------:R-:W-:Y:S02]  /*1810*/  PRMT R124, RZ, 0x5410, R7 ;  /* 0x00005410ff7c7816 */ /* 0x000fe40000000007 */
[----:B------:R-:W-:Y:S01]  /*1820*/  PRMT R125, RZ, 0x5410, R125 ;  /* 0x00005410ff7d7816 */ /* 0x000fe2000000007d */
[----:B------:R-:W4:Y:S01]  /*1830*/  SHFL.UP PT, R106, R111, 0x1, RZ ;  /* 0x042000006f6a7989 */ /* 0x000f2200000e00ff */
[----:B-----5:R-:W-:Y:S01]  /*1840*/  FMUL.FTZ R7, R39, R126 ;  /* 0x0000007e27077220 */ /* 0x020fe20000410000 */
[----:B------:R-:W-:-:S02]  /*1850*/  PRMT R121, RZ, 0x5410, R6 ;  /* 0x00005410ff797816 */ /* 0x000fc40000000006 */
[----:B------:R-:W-:Y:S01]  /*1860*/  FMUL.FTZ R6, R39, R125 ;  /* 0x0000007d27067220 */ /* 0x000fe20000410000 */
[--C-:B------:R-:W-:Y:S01]  /*1870*/  SHF.R.U64 R131, R4, 0x10, R5.reuse ;  /* 0x0000001004837819 */ /* 0x100fe20000001205 */
[----:B------:R-:W-:Y:S01]  /*1880*/  SHFL.IDX PT, R41, R41, RZ, 0x1f ;  /* 0x00001fff29297589 */ /* 0x000fe200000e0000 */
[----:B------:R-:W-:Y:S01]  /*1890*/  SHF.R.U32.HI R132, RZ, 0x10, R5 ;  /* 0x00000010ff847819 */ /* 0x000fe20000011605 */
[----:B------:R-:W-:Y:S02]  /*18a0*/  FFMA.FTZ R6, R38, R121, -R6 ;  /* 0x0000007926067223 */ /* 0x000fe40000010806 */
[----:B------:R-:W-:Y:S01]  /*18b0*/  SHFL.IDX PT, R40, R40, RZ, 0x1f ;  /* 0x00001fff28287589 */ /* 0x000fe200000e0000 */
[----:B------:R-:W-:Y:S01]  /*18c0*/  PRMT R132, RZ, 0x5410, R132 ;  /* 0x00005410ff847816 */ /* 0x000fe20000000084 */
[C---:B0-----:R-:W-:Y:S02]  /*18d0*/  FMUL.FTZ R119, R111.reuse, R107 ;  /* 0x0000006b6f777220 */ /* 0x041fe40000410000 */
[----:B--2---:R-:W-:-:S02]  /*18e0*/  FMUL.FTZ R118, R111, R114 ;  /* 0x000000726f767220 */ /* 0x004fc40000410000 */
[C---:B------:R-:W-:Y:S02]  /*18f0*/  FFMA.FTZ R119, R108.reuse, R114, R119 ;  /* 0x000000726c777223 */ /* 0x040fe40000010077 */
[C---:B---3--:R-:W-:Y:S02]  /*1900*/  FMUL.FTZ R117, R111.reuse, R105 ;  /* 0x000000696f757220 */ /* 0x048fe40000410000 */
[C---:B------:R-:W-:Y:S02]  /*1910*/  FFMA.FTZ R107, R108.reuse, R107, -R118 ;  /* 0x0000006b6c6b7223 */ /* 0x040fe40000010876 */
        /* <DEDUP_REMOVED lines=47> */
[----:B------:R-:W-:Y:S01]  /*1c10*/  FFMA.FTZ R119, R108, R117, R119 ;  /* 0x000000756c777223 */ /* 0x000fe20000010077 */
[----:B------:R-:W-:Y:S01]  /*1c20*/  PRMT R117, RZ, 0x5410, R4 ;  /* 0x00005410ff757816 */ /* 0x000fe20000000004 */
[-C--:B----4-:R-:W-:Y:S02]  /*1c30*/  FMUL.FTZ R106, R114, R107.reuse ;  /* 0x0000006b726a7220 */ /* 0x090fe40000410000 */
[C---:B------:R-:W-:Y:S02]  /*1c40*/  FFMA.FTZ R107, R108.reuse, R107, R118 ;  /* 0x0000006b6c6b7223 */ /* 0x040fe40000010076 */
[----:B------:R-:W-:-:S02]  /*1c50*/  @P0 FFMA.FTZ R108, R108, R105, -R106 ;  /* 0x000000696c6c0223 */ /* 0x000fc4000001086a */
[----:B------:R-:W-:Y:S02]  /*1c60*/  @P0 FADD.FTZ R112, R112, R119 ;  /* 0x0000007770700221 */ /* 0x000fe40000010000 */
[----:B------:R-:W-:Y:S01]  /*1c70*/  @P0 FADD.FTZ R116, R116, R111 ;  /* 0x0000006f74740221 */ /* 0x000fe20000010000 */
[----:B------:R-:W-:Y:S01]  /*1c80*/  FSEL R111, R114, R107, !P0 ;  /* 0x0000006b726f7208 */ /* 0x000fe20004000000 */
[C---:B------:R-:W-:Y:S01]  /*1c90*/  FMUL.FTZ R105, R38.reuse, R126 ;  /* 0x0000007e26697220 */ /* 0x040fe20000410000 */
[----:B------:R-:W0:Y:S01]  /*1ca0*/  SHFL.UP PT, R129, R112, 0x10, RZ ;  /* 0x0600000070817989 */ /* 0x000e2200000e00ff */
[-C--:B------:R-:W-:Y:S01]  /*1cb0*/  FFMA.FTZ R118, R38, R124.reuse, -R7 ;  /* 0x0000007c26767223 */ /* 0x080fe20000010807 */
[----:B------:R-:W-:Y:S01]  /*1cc0*/  ISETP.GE.AND P0, PT, R76, 0x10, PT ;  /* 0x000000104c00780c */ /* 0x000fe20003f06270 */
[----:B------:R-:W-:Y:S01]  /*1cd0*/  FADD.FTZ R119, R62, R62 ;  /* 0x0000003e3e777221 */ /* 0x000fe20000010000 */
[----:B------:R-:W2:Y:S01]  /*1ce0*/  SHFL.UP PT, R7, R108, 0x10, RZ ;  /* 0x060000006c077989 */ /* 0x000ea200000e00ff */
[----:B------:R-:W-:-:S02]  /*1cf0*/  FFMA.FTZ R122, R39, R124, R105 ;  /* 0x0000007c277a7223 */ /* 0x000fc40000010069 */
[----:B------:R-:W-:Y:S01]  /*1d00*/  FMUL.FTZ R106, R38, R125 ;  /* 0x0000007d266a7220 */ /* 0x000fe20000410000 */
[----:B------:R-:W3:Y:S01]  /*1d10*/  SHFL.UP PT, R127, R116, 0x10, RZ ;  /* 0x06000000747f7989 */ /* 0x000ee200000e00ff */
[----:B------:R-:W-:Y:S02]  /*1d20*/  FMUL.FTZ R122, R119, R122 ;  /* 0x0000007a777a7220 */ /* 0x000fe40000410000 */
[----:B------:R-:W-:Y:S01]  /*1d30*/  FFMA.FTZ R106, R39, R121, R106 ;  /* 0x00000079276a7223 */ /* 0x000fe2000001006a */
[----:B------:R-:W4:Y:S01]  /*1d40*/  SHFL.UP PT, R105, R111, 0x10, RZ ;  /* 0x060000006f697989 */ /* 0x000f2200000e00ff */
[----:B------:R-:W-:Y:S02]  /*1d50*/  FMUL.FTZ R118, R119, R118 ;  /* 0x0000007677767220 */ /* 0x000fe40000410000 */
[----:B------:R-:W-:Y:S02]  /*1d60*/  FMUL.FTZ R114, R115, R122 ;  /* 0x0000007a73727220 */ /* 0x000fe40000410000 */
[----:B------:R-:W-:-:S02]  /*1d70*/  FMUL.FTZ R107, R123, R106 ;  /* 0x0000006a7b6b7220 */ /* 0x000fc40000410000 */
[C---:B------:R-:W-:Y:S02]  /*1d80*/  FMUL.FTZ R106, R113.reuse, R122 ;  /* 0x0000007a716a7220 */ /* 0x040fe40000410000 */
[----:B------:R-:W-:Y:S02]  /*1d90*/  FFMA.FTZ R128, -R113, R118, -R114 ;  /* 0x0000007671807223 */ /* 0x000fe40000010972 */
[----:B------:R-:W-:Y:S02]  /*1da0*/  FMUL.FTZ R114, R123, R6 ;  /* 0x000000067b727220 */ /* 0x000fe40000410000 */
[----:B------:R-:W-:Y:S02]  /*1db0*/  FFMA.FTZ R133, R115, R118, -R106 ;  /* 0x0000007673857223 */ /* 0x000fe4000001086a */
[----:B------:R-:W-:Y:S01]  /*1dc0*/  FADD.FTZ R137, -R107, R128 ;  /* 0x000000806b897221 */ /* 0x000fe20000010100 */
[----:B------:R-:W-:Y:S01]  /*1dd0*/  PRMT R128, RZ, 0x5410, R5 ;  /* 0x00005410ff807816 */ /* 0x000fe20000000005 */
[----:B------:R-:W-:-:S02]  /*1de0*/  FADD.FTZ R135, R114, R133 ;  /* 0x0000008572877221 */ /* 0x000fc40000010000 */
[----:B------:R-:W-:Y:S02]  /*1df0*/  FMUL.FTZ R6, R104, -R137 ;  /* 0x8000008968067220 */ /* 0x000fe40000410000 */
[C---:B0-----:R-:W-:Y:S02]  /*1e00*/  FMUL.FTZ R4, R111.reuse, R129 ;  /* 0x000000816f047220 */ /* 0x041fe40000410000 */
[C---:B--2---:R-:W-:Y:S02]  /*1e10*/  FMUL.FTZ R5, R111.reuse, R7 ;  /* 0x000000076f057220 */ /* 0x044fe40000410000 */
[----:B------:R-:W-:Y:S02]  /*1e20*/  FFMA.FTZ R139, R102, R135, -R6 ;  /* 0x00000087668b7223 */ /* 0x000fe40000010806 */
[C---:B---3--:R-:W-:Y:S02]  /*1e30*/  FFMA.FTZ R133, R108.reuse, R127, -R4 ;  /* 0x0000007f6c857223 */ /* 0x048fe40000010804 */
[----:B----4-:R-:W-:Y:S01]  /*1e40*/  FFMA.FTZ R6, R108, R105, R5 ;  /* 0x000000696c067223 */ /* 0x010fe20000010005 */
[----:B------:R-:W-:Y:S01]  /*1e50*/  MOV R5, RZ ;  /* 0x000000ff00057202 */ /* 0x000fe20000000f00 */
[----:B------:R-:W-:-:S02]  /*1e60*/  FMUL.FTZ R127, R111, R127 ;  /* 0x0000007f6f7f7220 */ /* 0x000fc40000410000 */
[----:B------:R-:W-:Y:S01]  /*1e70*/  @P0 FADD.FTZ R116, R116, R133 ;  /* 0x0000008574740221 */ /* 0x000fe20000010000 */
[C---:B------:R-:W-:Y:S01]  /*1e80*/  FSEL R133, R111.reuse, R6, !P0 ;  /* 0x000000066f857208 */ /* 0x040fe20004000000 */
[----:B------:R-:W-:Y:S01]  /*1e90*/  FMUL.FTZ R4, R111, R105 ;  /* 0x000000696f047220 */ /* 0x000fe20000410000 */
[----:B------:R-:W-:Y:S01]  /*1ea0*/  SHF.L.U32 R105, R49, 0x4, RZ ;  /* 0x0000000431697819 */ /* 0x000fe200000006ff */
[C---:B------:R-:W-:Y:S02]  /*1eb0*/  FFMA.FTZ R127, R108.reuse, R129, R127 ;  /* 0x000000816c7f7223 */ /* 0x040fe4000001007f */
[----:B------:R-:W-:Y:S01]  /*1ec0*/  @P0 FFMA.FTZ R108, R108, R7, -R4 ;  /* 0x000000076c6c0223 */ /* 0x000fe20000010804 */
[----:B------:R-:W0:Y:S01]  /*1ed0*/  SHFL.UP PT, R133, R133, 0x1, RZ ;  /* 0x0420000085857989 */ /* 0x000e2200000e00ff */
[-C--:B------:R-:W-:Y:S01]  /*1ee0*/  FMUL.FTZ R129, R38, R132.reuse ;  /* 0x0000008426817220 */ /* 0x080fe20000410000 */
[----:B------:R-:W-:Y:S01]  /*1ef0*/  HFMA2.MMA R4, -RZ, RZ, 1.875, 0 ;  /* 0x3f800000ff047435 */ /* 0x000fe200000001ff */
[----:B------:R-:W-:Y:S01]  /*1f00*/  @P0 FADD.FTZ R112, R112, R127 ;  /* 0x0000007f70700221 */ /* 0x000fe20000010000 */
[----:B------:R-:W-:Y:S01]  /*1f10*/  SHFL.UP PT, R116, R116, 0x1, RZ ;  /* 0x0420000074747989 */ /* 0x000fe200000e00ff */
[----:B------:R-:W-:Y:S01]  /*1f20*/  FMUL.FTZ R111, R39, R132 ;  /* 0x00000084276f7220 */ /* 0x000fe20000410000 */
[----:B------:R-:W-:Y:S01]  /*1f30*/  ISETP.GE.AND P0, PT, R77, c[0x0][0x174], PT ;  /* 0x00005d004d007a0c */ /* 0x000fe20003f06270 */
[----:B------:R-:W-:Y:S01]  /*1f40*/  FMUL.FTZ R135, R104, -R135 ;  /* 0x8000008768877220 */ /* 0x000fe20000410000 */
[----:B------:R-:W2:Y:S01]  /*1f50*/  SHFL.UP PT, R108, R108, 0x1, RZ ;  /* 0x042000006c6c7989 */ /* 0x000ea200000e00ff */
[----:B------:R-:W-:Y:S01]  /*1f60*/  FADD.FTZ R127, R63, R63 ;  /* 0x0000003f3f7f7221 */ /* 0x000fe20000010000 */
[----:B------:R-:W-:Y:S01]  /*1f70*/  ISETP.NE.OR P0, PT, R109, RZ, P0 ;  /* 0x000000ff6d00720c */ /* 0x000fe20000705670 */
[-C--:B------:R-:W-:Y:S01]  /*1f80*/  FFMA.FTZ R130, R39, R128.reuse, R129 ;  /* 0x0000008027827223 */ /* 0x080fe20000010081 */
[----:B------:R-:W-:Y:S01]  /*1f90*/  CS2R R6, SRZ ;  /* 0x0000000000067805 */ /* 0x000fe2000001ff00 */
[----:B------:R-:W-:-:S02]  /*1fa0*/  FFMA.FTZ R106, R38, R128, -R111 ;  /* 0x00000080266a7223 */ /* 0x000fc4000001086f */
[----:B------:R-:W-:Y:S02]  /*1fb0*/  FFMA.FTZ R134, R102, R137, R135 ;  /* 0x0000008966867223 */ /* 0x000fe40000010087 */
[----:B------:R-:W-:Y:S02]  /*1fc0*/  FMUL.FTZ R111, R127, R130 ;  /* 0x000000827f6f7220 */ /* 0x000fe40000410000 */
[CC--:B-1----:R-:W-:Y:S02]  /*1fd0*/  FMUL.FTZ R129, R113.reuse, R37.reuse ;  /* 0x0000002571817220 */ /* 0x0c2fe40000410000 */
[-C--:B------:R-:W-:Y:S02]  /*1fe0*/  FMUL.FTZ R130, R113, -R36.reuse ;  /* 0x8000002471827220 */ /* 0x080fe40000410000 */
[----:B------:R-:W-:Y:S01]  /*1ff0*/  FFMA.FTZ R129, R115, R36, -R129 ;  /* 0x0000002473817223 */ /* 0x000fe20000010881 */
[----:B------:R-:W-:Y:S01]  /*2000*/  @!P0 LDS.128 R4, [R105+0x1b80] ;  /* 0x001b800069048984 */ /* 0x000fe20000000c00 */
[----:B------:R-:W-:Y:S01]  /*2010*/  FADD.FTZ R140, -R111, R134 ;  /* 0x000000866f8c7221 */ /* 0x000fe20000010100 */
[----:B------:R-:W-:Y:S01]  /*2020*/  ISETP.NE.AND P0, PT, R109, 0x1f, PT ;  /* 0x0000001f6d00780c */ /* 0x000fe20003f05270 */
[----:B------:R-:W-:Y:S01]  /*2030*/  FFMA.FTZ R135, R115, -R37, R130 ;  /* 0x8000002573877223 */ /* 0x000fe20000010082 */
[----:B------:R1:W3:Y:S01]  /*2040*/  SHFL.UP PT, R134, R112, 0x1, RZ ;  /* 0x0420000070867989 */ /* 0x0002e200000e00ff */
[----:B------:R-:W-:-:S02]  /*2050*/  FMUL.FTZ R106, R127, R106 ;  /* 0x0000006a7f6a7220 */ /* 0x000fc40000410000 */
[C---:B------:R-:W-:Y:S02]  /*2060*/  FMUL.FTZ R136, R104.reuse, -R129 ;  /* 0x8000008168887220 */ /* 0x040fe40000410000 */
[-C--:B------:R-:W-:Y:S02]  /*2070*/  FMUL.FTZ R130, R104, -R135.reuse ;  /* 0x8000008768827220 */ /* 0x080fe40000410000 */
[----:B------:R-:W-:Y:S02]  /*2080*/  FADD.FTZ R138, R106, R139 ;  /* 0x0000008b6a8a7221 */ /* 0x000fe40000010000 */
[----:B------:R-:W-:Y:S02]  /*2090*/  FMUL.FTZ R137, R101, -R140 ;  /* 0x8000008c65897220 */ /* 0x000fe40000410000 */
[C---:B------:R-:W-:Y:S02]  /*20a0*/  FFMA.FTZ R136, R102.reuse, R135, R136 ;  /* 0x0000008766887223 */ /* 0x040fe40000010088 */
[----:B------:R-:W-:-:S02]  /*20b0*/  FFMA.FTZ R130, R102, R129, -R130 ;  /* 0x0000008166827223 */ /* 0x000fc40000010882 */
[----:B0-----:R-:W-:Y:S02]  /*20c0*/  FMUL.FTZ R129, R133, R41 ;  /* 0x0000002985817220 */ /* 0x001fe40000410000 */
[----:B------:R-:W-:Y:S02]  /*20d0*/  FFMA.FTZ R139, R103, R138, -R137 ;  /* 0x0000008a678b7223 */ /* 0x000fe40000010889 */
[C---:B------:R-:W-:Y:S02]  /*20e0*/  FMUL.FTZ R135, R101.reuse, -R136 ;  /* 0x8000008865877220 */ /* 0x040fe40000410000 */
[----:B------:R-:W-:Y:S02]  /*20f0*/  FMUL.FTZ R137, R101, -R130 ;  /* 0x8000008265897220 */ /* 0x000fe40000410000 */
[-C--:B-1----:R-:W-:Y:S02]  /*2100*/  FMUL.FTZ R112, R133, R40.reuse ;  /* 0x0000002885707220 */ /* 0x082fe40000410000 */
[----:B--2---:R-:W-:-:S02]  /*2110*/  FFMA.FTZ R133, R108, R40, -R129 ;  /* 0x000000286c857223 */ /* 0x004fc40000010881 */
[C---:B------:R-:W-:Y:S02]  /*2120*/  FFMA.FTZ R129, R103.reuse, R130, -R135 ;  /* 0x0000008267817223 */ /* 0x040fe40000010887 */
[----:B------:R-:W-:Y:S01]  /*2130*/  FFMA.FTZ R130, R103, R136, R137 ;  /* 0x0000008867827223 */ /* 0x000fe20000010089 */
[----:B------:R-:W-:Y:S01]  /*2140*/  PRMT R137, RZ, 0x5410, R131 ;  /* 0x00005410ff897816 */ /* 0x000fe20000000083 */
[----:B------:R-:W-:Y:S02]  /*2150*/  FFMA.FTZ R135, R108, R41, R112 ;  /* 0x000000296c877223 */ /* 0x000fe40000010070 */
[----:B------:R-:W-:Y:S02]  /*2160*/  @P1 FADD.FTZ R40, R116, R133 ;  /* 0x0000008574281221 */ /* 0x000fe40000010000 */
[-C--:B------:R-:W-:Y:S02]  /*2170*/  FMUL.FTZ R108, R39, R137.reuse ;  /* 0x00000089276c7220 */ /* 0x080fe40000410000 */
[----:B------:R-:W-:-:S02]  /*2180*/  FMUL.FTZ R112, R38, R137 ;  /* 0x0000008926707220 */ /* 0x000fc40000410000 */
[----:B---3--:R-:W-:Y:S02]  /*2190*/  @P1 FADD.FTZ R41, R134, R135 ;  /* 0x0000008786291221 */ /* 0x008fe40000010000 */
[----:B------:R-:W-:Y:S02]  /*21a0*/  FADD.FTZ R135, R65, R65 ;  /* 0x0000004141877221 */ /* 0x000fe40000010000 */
[-C--:B------:R-:W-:Y:S02]  /*21b0*/  FFMA.FTZ R108, R38, R117.reuse, -R108 ;  /* 0x00000075266c7223 */ /* 0x080fe4000001086c */
[----:B------:R-:W-:Y:S02]  /*21c0*/  FMUL.FTZ R141, R101, -R138 ;  /* 0x8000008a658d7220 */ /* 0x000fe40000410000 */
[----:B------:R-:W-:Y:S02]  /*21d0*/  FFMA.FTZ R116, R39, R117, R112 ;  /* 0x0000007527747223 */ /* 0x000fe40000010070 */
[----:B------:R-:W-:-:S02]  /*21e0*/  FMUL.FTZ R131, R43, R41 ;  /* 0x000000292b837220 */ /* 0x000fc40000410000 */
[----:B------:R-:W-:Y:S02]  /*21f0*/  FMUL.FTZ R112, R135, R108 ;  /* 0x0000006c87707220 */ /* 0x000fe40000410000 */
[----:B------:R-:W-:Y:S02]  /*2200*/  FFMA.FTZ R141, R103, R140, R141 ;  /* 0x0000008c678d7223 */ /* 0x000fe4000001008d */
[----:B------:R-:W-:Y:S02]  /*2210*/  FMUL.FTZ R108, R135, R116 ;  /* 0x00000074876c7220 */ /* 0x000fe40000410000 */
[-C--:B------:R-:W-:Y:S02]  /*2220*/  FMUL.FTZ R116, R43, R40.reuse ;  /* 0x000000282b747220 */ /* 0x080fe40000410000 */
[----:B------:R-:W-:Y:S02]  /*2230*/  FFMA.FTZ R43, R42, R40, -R131 ;  /* 0x000000282a2b7223 */ /* 0x000fe40000010883 */
[----:B------:R-:W-:-:S02]  /*2240*/  FADD.FTZ R131, R112, R139 ;  /* 0x0000008b70837221 */ /* 0x000fc40000010000 */
[----:B------:R-:W-:Y:S01]  /*2250*/  FADD.FTZ R133, -R108, R141 ;  /* 0x0000008d6c857221 */ /* 0x000fe20000010100 */
[----:B------:R0:W1:Y:S01]  /*2260*/  SHFL.DOWN PT, R139, R130, 0x1, 0x1f ;  /* 0x08201f00828b7f89 */ /* 0x00006200000e0000 */
[----:B------:R-:W-:-:S03]  /*2270*/  FFMA.FTZ R40, R42, R41, R116 ;  /* 0x000000292a287223 */ /* 0x000fc60000010074 */
        /* <DEDUP_REMOVED lines=15> */
.L_x_13891:
[----:B------:R-:W-:Y:S05]  /*2370*/  BSYNC B0 ;  /* 0x0000000000007941 */ /* 0x000fea0003800000 */
.L_x_13890:
[----:B------:R-:W-:Y:S01]  /*2380*/  ISETP.GT.U32.AND P0, PT, R109, 0x1d, PT ;  /* 0x0000001d6d00780c */ /* 0x000fe20003f04070 */
[----:B------:R-:W-:Y:S01]  /*2390*/  FADD.FTZ R40, RZ, R40 ;  /* 0x00000028ff287221 */ /* 0x000fe20000010000 */
[----:B-1----:R1:W0:Y:S01]  /*23a0*/  SHFL.DOWN PT, R139, R130, 0x2, 0x1f ;  /* 0x08401f00828b7f89 */ /* 0x00222200000e0000 */
[----:B------:R-:W-:Y:S01]  /*23b0*/  FADD.FTZ R120, R120, R43 ;  /* 0x0000002b78787221 */ /* 0x000fe20000010000 */
[----:B------:R-:W-:Y:S01]  /*23c0*/  BSSY B0, `(.L_x_13892) ;  /* 0x0000012000007945 */ /* 0x000fe20003800000 */
[C---:B--2---:R-:W-:Y:S01]  /*23d0*/  FMUL.FTZ R41, R137.reuse, R40 ;  /* 0x0000002889297220 */ /* 0x044fe20000410000 */
[----:B------:R1:W2:Y:S01]  /*23e0*/  SHFL.DOWN PT, R43, R129, 0x2, 0x1f ;  /* 0x08401f00812b7f89 */ /* 0x0002a200000e0000 */
[----:B------:R-:W-:-:S03]  /*23f0*/  FMUL.FTZ R137, R137, R120 ;  /* 0x0000007889897220 */ /* 0x000fc60000410000 */
        /* <DEDUP_REMOVED lines=14> */
.L_x_13893:
[----:B------:R-:W-:Y:S05]  /*24e0*/  BSYNC B0 ;  /* 0x0000000000007941 */ /* 0x000fea0003800000 */
.L_x_13892:
[-C--:B------:R-:W-:Y:S01]  /*24f0*/  FFMA.FTZ R116, R117, R120.reuse, -R41 ;  /* 0x0000007875747223 */ /* 0x080fe20000010829 */
[----:B------:R-:W-:Y:S01]  /*2500*/  ISETP.GT.U32.AND P0, PT, R109, 0x1b, PT ;  /* 0x0000001b6d00780c */ /* 0x000fe20003f04070 */
[C---:B------:R-:W-:Y:S01]  /*2510*/  FMUL.FTZ R42, R101.reuse, R120 ;  /* 0x00000078652a7220 */ /* 0x040fe20000410000 */
[----:B0-----:R0:W1:Y:S01]  /*2520*/  SHFL.DOWN PT, R139, R129, 0x4, 0x1f ;  /* 0x08801f00818b7f89 */ /* 0x00106200000e0000 */
[-C--:B------:R-:W-:Y:S01]  /*2530*/  FMUL.FTZ R41, R101, R40.reuse ;  /* 0x0000002865297220 */ /* 0x080fe20000410000 */
[----:B------:R-:W-:Y:S01]  /*2540*/  BSSY B0, `(.L_x_13894) ;  /* 0x0000021000007945 */ /* 0x000fe20003800000 */
[-C--:B------:R-:W-:Y:S01]  /*2550*/  FFMA.FTZ R134, R117, R40.reuse, R137 ;  /* 0x0000002875867223 */ /* 0x080fe20000010089 */
[----:B---3--:R0:W3:Y:S01]  /*2560*/  SHFL.DOWN PT, R141, R130, 0x4, 0x1f ;  /* 0x08801f00828d7f89 */ /* 0x0080e200000e0000 */
[----:B------:R-:W-:-:S02]  /*2570*/  FFMA.FTZ R42, R103, R40, R42 ;  /* 0x00000028672a7223 */ /* 0x000fc4000001002a */
[----:B------:R-:W-:Y:S01]  /*2580*/  FFMA.FTZ R117, R103, R120, -R41 ;  /* 0x0000007867757223 */ /* 0x000fe20000010829 */
[----:B----4-:R0:W4:Y:S01]  /*2590*/  SHFL.DOWN PT, R143, R131, 0x4, 0x1f ;  /* 0x08801f00838f7f89 */ /* 0x01012200000e0000 */
[-C--:B--2---:R-:W-:Y:S02]  /*25a0*/  FMUL.FTZ R43, R39, R40.reuse ;  /* 0x00000028272b7220 */ /* 0x084fe40000410000 */
[----:B------:R-:W-:Y:S01]  /*25b0*/  FADD.FTZ R41, RZ, R42 ;  /* 0x0000002aff297221 */ /* 0x000fe20000010000 */
[----:B------:R0:W2:Y:S01]  /*25c0*/  SHFL.DOWN PT, R145, R133, 0x4, 0x1f ;  /* 0x08801f0085917f89 */ /* 0x0000a200000e0000 */
[----:B------:R-:W-:Y:S02]  /*25d0*/  FMUL.FTZ R136, R38, R40 ;  /* 0x0000002826887220 */ /* 0x000fe40000410000 */
[----:B------:R-:W-:Y:S02]  /*25e0*/  FFMA.FTZ R117, R50, R45, R117 ;  /* 0x0000002d32757223 */ /* 0x000fe40000010075 */
[----:B------:R-:W-:-:S02]  /*25f0*/  FFMA.FTZ R138, R38, R120, -R43 ;  /* 0x00000078268a7223 */ /* 0x000fc4000001082b */
[C---:B------:R-:W-:Y:S02]  /*2600*/  FMUL.FTZ R42, R132.reuse, R41 ;  /* 0x00000029842a7220 */ /* 0x040fe40000410000 */
[----:B------:R-:W-:Y:S02]  /*2610*/  FFMA.FTZ R140, R39, R120, R136 ;  /* 0x00000078278c7223 */ /* 0x000fe40000010088 */
[----:B------:R-:W-:Y:S02]  /*2620*/  FMUL.FTZ R132, R132, R117 ;  /* 0x0000007584847220 */ /* 0x000fe40000410000 */
[C---:B------:R-:W-:Y:S02]  /*2630*/  FFMA.FTZ R136, R135.reuse, R116, RZ ;  /* 0x0000007487887223 */ /* 0x040fe400000100ff */
[C---:B------:R-:W-:Y:S02]  /*2640*/  FFMA.FTZ R134, -R135.reuse, R134, RZ ;  /* 0x0000008687867223 */ /* 0x040fe400000101ff */
[----:B------:R-:W-:-:S02]  /*2650*/  FMUL.FTZ R137, R135, R138 ;  /* 0x0000008a87897220 */ /* 0x000fc40000410000 */
[----:B------:R-:W-:Y:S02]  /*2660*/  FFMA.FTZ R135, -R135, R140, -RZ ;  /* 0x0000008c87877223 */ /* 0x000fe400000109ff */
[C---:B------:R-:W-:Y:S02]  /*2670*/  FFMA.FTZ R43, R128.reuse, R117, -R42 ;  /* 0x00000075802b7223 */ /* 0x040fe4000001082a */
[----:B------:R-:W-:Y:S01]  /*2680*/  FFMA.FTZ R132, R128, R41, R132 ;  /* 0x0000002980847223 */ /* 0x000fe20000010084 */
        /* <DEDUP_REMOVED lines=12> */
.L_x_13895:
[----:B01234-:R-:W-:Y:S05]  /*2750*/  BSYNC B0 ;  /* 0x0000000000007941 */ /* 0x01ffea0003800000 */
.L_x_13894:
[----:B------:R-:W-:Y:S01]  /*2760*/  FFMA.FTZ R138, R127, R43, R136 ;  /* 0x0000002b7f8a7223 */ /* 0x000fe20000010088 */
[C---:B------:R-:W-:Y:S01]  /*2770*/  ISETP.GT.U32.AND P0, PT, R109.reuse, 0x17, PT ;  /* 0x000000176d00780c */ /* 0x040fe20003f04070 */
[C---:B------:R-:W-:Y:S01]  /*2780*/  FMUL.FTZ R43, R104.reuse, R117 ;  /* 0x00000075682b7220 */ /* 0x040fe20000410000 */
[----:B------:R0:W1:Y:S01]  /*2790*/  SHFL.DOWN PT, R139, R129, 0x8, 0x1f ;  /* 0x09001f00818b7f89 */ /* 0x00006200000e0000 */
[-C--:B------:R-:W-:Y:S01]  /*27a0*/  FMUL.FTZ R42, R104, R41.reuse ;  /* 0x00000029682a7220 */ /* 0x080fe20000410000 */
[----:B------:R-:W-:Y:S01]  /*27b0*/  BSSY B0, `(.L_x_13896) ;  /* 0x0000020000007945 */ /* 0x000fe20003800000 */
[C---:B------:R-:W-:Y:S01]  /*27c0*/  FFMA.FTZ R43, R102.reuse, R41, R43 ;  /* 0x00000029662b7223 */ /* 0x040fe2000001002b */
[----:B------:R0:W2:Y:S01]  /*27d0*/  SHFL.DOWN PT, R141, R130, 0x8, 0x1f ;  /* 0x09001f00828d7f89 */ /* 0x0000a200000e0000 */
[----:B------:R-:W-:Y:S01]  /*27e0*/  FFMA.FTZ R116, R102, R117, -R42 ;  /* 0x0000007566747223 */ /* 0x000fe2000001082a */
[----:B------:R-:W-:Y:S01]  /*27f0*/  ISETP.GT.U32.AND P1, PT, R109, 0xf, PT ;  /* 0x0000000f6d00780c */ /* 0x000fe20003f24070 */
[----:B------:R-:W-:Y:S01]  /*2800*/  FFMA.FTZ R132, -R127, R132, R134 ;  /* 0x000000847f847223 */ /* 0x000fe20000010186 */
[----:B------:R0:W3:Y:S01]  /*2810*/  SHFL.DOWN PT, R143, R131, 0x8, 0x1f ;  /* 0x09001f00838f7f89 */ /* 0x0000e200000e0000 */
[----:B------:R-:W-:-:S02]  /*2820*/  FMUL.FTZ R128, R39, R41 ;  /* 0x0000002927807220 */ /* 0x000fc40000410000 */
[----:B------:R-:W-:Y:S01]  /*2830*/  FADD.FTZ R42, RZ, R43 ;  /* 0x0000002bff2a7221 */ /* 0x000fe20000010000 */
[----:B------:R0:W4:Y:S01]  /*2840*/  SHFL.DOWN PT, R145, R133, 0x8, 0x1f ;  /* 0x09001f0085917f89 */ /* 0x00012200000e0000 */
[C---:B------:R-:W-:Y:S02]  /*2850*/  FMUL.FTZ R134, R38.reuse, R41 ;  /* 0x0000002926867220 */ /* 0x040fe40000410000 */
[----:B------:R-:W-:Y:S02]  /*2860*/  FFMA.FTZ R116, R53, R44, R116 ;  /* 0x0000002c35747223 */ /* 0x000fe40000010074 */
[-C--:B------:R-:W-:Y:S02]  /*2870*/  FFMA.FTZ R128, R38, R117.reuse, -R128 ;  /* 0x0000007526807223 */ /* 0x080fe40000010880 */
[----:B------:R-:W-:Y:S02]  /*2880*/  FMUL.FTZ R43, R125, R42 ;  /* 0x0000002a7d2b7220 */ /* 0x000fe40000410000 */
[----:B------:R-:W-:-:S02]  /*2890*/  FFMA.FTZ R134, R39, R117, R134 ;  /* 0x0000007527867223 */ /* 0x000fc40000010086 */
[----:B------:R-:W-:Y:S02]  /*28a0*/  FMUL.FTZ R136, R125, R116 ;  /* 0x000000747d887220 */ /* 0x000fe40000410000 */
[----:B------:R-:W-:Y:S02]  /*28b0*/  FMUL.FTZ R125, R127, R128 ;  /* 0x000000807f7d7220 */ /* 0x000fe40000410000 */
[----:B------:R-:W-:Y:S02]  /*28c0*/  FFMA.FTZ R43, R121, R116, -R43 ;  /* 0x00000074792b7223 */ /* 0x000fe4000001082b */
[----:B------:R-:W-:Y:S02]  /*28d0*/  FFMA.FTZ R127, -R127, R134, -RZ ;  /* 0x000000867f7f7223 */ /* 0x000fe400000109ff */
[----:B------:R-:W-:Y:S01]  /*28e0*/  FFMA.FTZ R121, R121, R42, R136 ;  /* 0x0000002a79797223 */ /* 0x000fe20000010088 */
[----:B------:R-:W-:Y:S05]  /*28f0*/  @P0 BRA `(.L_x_13897) ;  /* 0x000000b000000947 */ /* 0x000fea0003800000 */
[C---:B0123--:R-:W-:Y:S02]  /*2900*/  FMUL.FTZ R128, R130.reuse, R141 ;  /* 0x0000008d82807220 */ /* 0x04ffe40000410000 */
[----:B----4-:R-:W-:-:S02]  /*2910*/  FMUL.FTZ R134, R130, R145 ;  /* 0x0000009182867220 */ /* 0x010fc40000410000 */
        /* <DEDUP_REMOVED lines=9> */
.L_x_13897:
[----:B0123--:R-:W-:Y:S05]  /*29b0*/  BSYNC B0 ;  /* 0x0000000000007941 */ /* 0x00ffea0003800000 */
.L_x_13896:
[----:B------:R-:W-:Y:S01]  /*29c0*/  FFMA.FTZ R128, R123, R43, R138 ;  /* 0x0000002b7b807223 */ /* 0x000fe2000001008a */
[----:B------:R0:W1:Y:S01]  /*29d0*/  SHFL.DOWN PT, R139, R130, 0x10, 0x1f ;  /* 0x0a001f00828b7f89 */ /* 0x00006200000e0000 */
[----:B------:R-:W-:Y:S03]  /*29e0*/  BSSY B0, `(.L_x_13898) ;  /* 0x0000010000007945 */ /* 0x000fe60003800000 */
[----:B------:R0:W2:Y:S04]  /*29f0*/  SHFL.DOWN PT, R43, R129, 0x10, 0x1f ;  /* 0x0a001f00812b7f89 */ /* 0x0000a800000e0000 */
[----:B------:R0:W3:Y:S04]  /*2a00*/  SHFL.DOWN PT, R141, R131, 0x10, 0x1f ;  /* 0x0a001f00838d7f89 */ /* 0x0000e800000e0000 */
[----:B------:R0:W4:Y:S01]  /*2a10*/  SHFL.DOWN PT, R143, R133, 0x10, 0x1f ;  /* 0x0a001f00858f7f89 */ /* 0x00012200000e0000 */
[----:B------:R-:W-:Y:S05]  /*2a20*/  @P1 BRA `(.L_x_13899) ;  /* 0x000000b000001947 */ /* 0x000fea0003800000 */
        /* <DEDUP_REMOVED lines=11> */
.L_x_13899:
[----:B------:R-:W-:Y:S05]  /*2ae0*/  BSYNC B0 ;  /* 0x0000000000007941 */ /* 0x000fea0003800000 */
.L_x_13898:
[----:B----4-:R-:W-:Y:S01]  /*2af0*/  SHFL.DOWN PT, R143, R130, 0x1, 0x1f ;  /* 0x08201f00828f7f89 */ /* 0x010fe200000e0000 */
[----:B------:R-:W-:Y:S01]  /*2b00*/  FFMA.FTZ R132, -R123, R121, R132 ;  /* 0x000000797b847223 */ /* 0x000fe20000010184 */
[----:B------:R-:W-:Y:S01]  /*2b10*/  ISETP.NE.AND P0, PT, R88, RZ, PT ;  /* 0x000000ff5800720c */ /* 0x000fe20003f05270 */
[C---:B------:R-:W-:Y:S01]  /*2b20*/  FMUL.FTZ R121, R113.reuse, R116 ;  /* 0x0000007471797220 */ /* 0x040fe20000410000 */
[----:B------:R-:W4:Y:S01]  /*2b30*/  SHFL.IDX PT, R136, R7, RZ, 0x1f ;  /* 0x00001fff07887589 */ /* 0x000f2200000e0000 */
[-C--:B--2---:R-:W-:Y:S01]  /*2b40*/  FMUL.FTZ R43, R113, R42.reuse ;  /* 0x0000002a712b7220 */ /* 0x084fe20000410000 */
[----:B------:R-:W-:Y:S01]  /*2b50*/  BSSY B0, `(.L_x_13900) ;  /* 0x000008a000007945 */ /* 0x000fe20003800000 */
[-C--:B-1----:R-:W-:Y:S01]  /*2b60*/  FMUL.FTZ R139, R39, R42.reuse ;  /* 0x0000002a278b7220 */ /* 0x082fe20000410000 */
[----:B------:R-:W1:Y:S01]  /*2b70*/  SHFL.IDX PT, R134, R6, RZ, 0x1f ;  /* 0x00001fff06867589 */ /* 0x000e6200000e0000 */
[C---:B---3--:R-:W-:Y:S02]  /*2b80*/  FFMA.FTZ R141, R115.reuse, R42, R121 ;  /* 0x0000002a738d7223 */ /* 0x048fe40000010079 */
[-C--:B------:R-:W-:Y:S01]  /*2b90*/  FFMA.FTZ R121, R115, R116.reuse, -R43 ;  /* 0x0000007473797223 */ /* 0x080fe2000001082b */
[----:B------:R-:W2:Y:S01]  /*2ba0*/  SHFL.DOWN PT, R144, R129, 0x1, 0x1f ;  /* 0x08201f0081907f89 */ /* 0x000ea200000e0000 */
[----:B------:R-:W-:-:S02]  /*2bb0*/  FFMA.FTZ R138, R38, R116, -R139 ;  /* 0x00000074268a7223 */ /* 0x000fc4000001088b */
[----:B------:R-:W-:Y:S01]  /*2bc0*/  FADD.FTZ R43, RZ, R141 ;  /* 0x0000008dff2b7221 */ /* 0x000fe20000010000 */
[----:B------:R-:W3:Y:S01]  /*2bd0*/  SHFL.DOWN PT, R146, R131, 0x1, 0x1f ;  /* 0x08201f0083927f89 */ /* 0x000ee200000e0000 */
[----:B------:R-:W-:Y:S02]  /*2be0*/  FFMA.FTZ R121, R51, R0, R121 ;  /* 0x0000000033797223 */ /* 0x000fe40000010079 */
[----:B------:R-:W-:Y:S01]  /*2bf0*/  FMUL.FTZ R139, R123, R138 ;  /* 0x0000008a7b8b7220 */ /* 0x000fe20000410000 */
[----:B------:R-:W5:Y:S01]  /*2c00*/  SHFL.DOWN PT, R148, R133, 0x1, 0x1f ;  /* 0x08201f0085947f89 */ /* 0x000f6200000e0000 */
[C---:B------:R-:W-:Y:S02]  /*2c10*/  FMUL.FTZ R138, R126.reuse, R43 ;  /* 0x0000002b7e8a7220 */ /* 0x040fe40000410000 */
[----:B------:R-:W-:Y:S01]  /*2c20*/  FMUL.FTZ R126, R126, R121 ;  /* 0x000000797e7e7220 */ /* 0x000fe20000410000 */
[----:B0-----:R-:W0:Y:S01]  /*2c30*/  SHFL.IDX PT, R130, R130, RZ, 0x1f ;  /* 0x00001fff82827589 */ /* 0x001e2200000e0000 */
[----:B------:R-:W-:-:S02]  /*2c40*/  FMUL.FTZ R140, R38, R42 ;  /* 0x0000002a268c7220 */ /* 0x000fc40000410000 */
[C---:B------:R-:W-:Y:S01]  /*2c50*/  FFMA.FTZ R138, R124.reuse, R121, -R138 ;  /* 0x000000797c8a7223 */ /* 0x040fe2000001088a */
[----:B------:R-:W-:Y:S01]  /*2c60*/  SHFL.IDX PT, R131, R131, RZ, 0x1f ;  /* 0x00001fff83837589 */ /* 0x000fe200000e0000 */
[C---:B----4-:R-:W-:Y:S02]  /*2c70*/  @P2 FMUL.FTZ R141, R143.reuse, R136 ;  /* 0x000000888f8d2220 */ /* 0x050fe40000410000 */
[----:B------:R-:W-:Y:S01]  /*2c80*/  FFMA.FTZ R126, R124, R43, R126 ;  /* 0x0000002b7c7e7223 */ /* 0x000fe2000001007e */
[----:B------:R-:W-:Y:S01]  /*2c90*/  SHFL.IDX PT, R133, R133, RZ, 0x1f ;  /* 0x00001fff85857589 */ /* 0x000fe200000e0000 */
[----:B-1----:R-:W-:Y:S02]  /*2ca0*/  @P2 FMUL.FTZ R143, R143, R134 ;  /* 0x000000868f8f2220 */ /* 0x002fe40000410000 */
[----:B------:R-:W-:Y:S01]  /*2cb0*/  FFMA.FTZ R140, R39, R116, R140 ;  /* 0x00000074278c7223 */ /* 0x000fe2000001008c */
[----:B------:R-:W1:Y:S01]  /*2cc0*/  SHFL.IDX PT, R124, R129, RZ, 0x1f ;  /* 0x00001fff817c7589 */ /* 0x000e6200000e0000 */
[----:B--2---:R-:W-:-:S02]  /*2cd0*/  @P2 FFMA.FTZ R141, R144, R134, -R141 ;  /* 0x00000086908d2223 */ /* 0x004fc4000001088d */
[----:B------:R-:W-:Y:S02]  /*2ce0*/  @P2 FFMA.FTZ R143, R144, R136, R143 ;  /* 0x00000088908f2223 */ /* 0x000fe4000001008f */
[-C--:B------:R-:W-:Y:S02]  /*2cf0*/  FMUL.FTZ R142, R38, R43.reuse ;  /* 0x0000002b268e7220 */ /* 0x080fe40000410000 */
[----:B---3--:R-:W-:Y:S02]  /*2d00*/  @P2 FADD.FTZ R134, R146, R141 ;  /* 0x0000008d92862221 */ /* 0x008fe40000010000 */
[----:B------:R-:W-:Y:S02]  /*2d10*/  FFMA.FTZ R123, -R123, R140, -RZ ;  /* 0x0000008c7b7b7223 */ /* 0x000fe400000109ff */
[----:B-----5:R-:W-:Y:S02]  /*2d20*/  @P2 FADD.FTZ R136, R148, R143 ;  /* 0x0000008f94882221 */ /* 0x020fe40000010000 */
[----:B------:R-:W-:-:S02]  /*2d30*/  FMUL.FTZ R140, R39, R43 ;  /* 0x0000002b278c7220 */ /* 0x000fc40000410000 */
[----:B------:R-:W-:Y:S02]  /*2d40*/  FFMA.FTZ R142, R39, R121, R142 ;  /* 0x00000079278e7223 */ /* 0x000fe4000001008e */
[-C--:B------:R-:W-:Y:S02]  /*2d50*/  FMUL.FTZ R39, R134, -R37.reuse ;  /* 0x8000002586277220 */ /* 0x080fe40000410000 */
[C---:B------:R-:W-:Y:S02]  /*2d60*/  FMUL.FTZ R37, R136.reuse, -R37 ;  /* 0x8000002588257220 */ /* 0x040fe40000410000 */
[-C--:B------:R-:W-:Y:S02]  /*2d70*/  FFMA.FTZ R145, R136, R36.reuse, R39 ;  /* 0x0000002488917223 */ /* 0x080fe40000010027 */
[----:B------:R-:W-:Y:S02]  /*2d80*/  FFMA.FTZ R37, R134, R36, -R37 ;  /* 0x0000002486257223 */ /* 0x000fe40000010825 */
[----:B------:R-:W-:-:S02]  /*2d90*/  FADD.FTZ R36, -R122, R145 ;  /* 0x000000917a247221 */ /* 0x000fc40000010100 */
[----:B------:R-:W-:Y:S02]  /*2da0*/  FADD.FTZ R37, R118, R37 ;  /* 0x0000002576257221 */ /* 0x000fe40000010000 */
[----:B0-----:R-:W-:Y:S02]  /*2db0*/  FMUL.FTZ R39, R130, R7 ;  /* 0x0000000782277220 */ /* 0x001fe40000410000 */
[C---:B------:R-:W-:Y:S02]  /*2dc0*/  FMUL.FTZ R118, R113.reuse, -R36 ;  /* 0x8000002471767220 */ /* 0x040fe40000410000 */
[----:B------:R-:W-:Y:S02]  /*2dd0*/  FFMA.FTZ R140, R38, R121, -R140 ;  /* 0x00000079268c7223 */ /* 0x000fe4000001088c */
[----:B------:R-:W-:Y:S02]  /*2de0*/  FMUL.FTZ R38, R130, R6 ;  /* 0x0000000682267220 */ /* 0x000fe40000410000 */
[----:B------:R-:W-:-:S02]  /*2df0*/  FMUL.FTZ R113, R113, -R37 ;  /* 0x8000002571717220 */ /* 0x000fc40000410000 */
[----:B-1----:R-:W-:Y:S02]  /*2e00*/  FFMA.FTZ R6, R124, R6, -R39 ;  /* 0x000000067c067223 */ /* 0x002fe40000010827 */
[C---:B------:R-:W-:Y:S02]  /*2e10*/  FFMA.FTZ R39, R115.reuse, R37, -R118 ;  /* 0x0000002573277223 */ /* 0x040fe40000010876 */
[----:B------:R-:W-:Y:S01]  /*2e20*/  FFMA.FTZ R118, R115, R36, R113 ;  /* 0x0000002473767223 */ /* 0x000fe20000010071 */
[----:B------:R-:W-:Y:S01]  /*2e30*/  LEA R115, R77, 0xffffff80, 0x7 ;  /* 0xffffff804d737811 */ /* 0x000fe200078e38ff */
[----:B------:R-:W-:Y:S02]  /*2e40*/  FADD.FTZ R39, R114, R39 ;  /* 0x0000002772277221 */ /* 0x000fe40000010000 */
[----:B------:R-:W-:Y:S01]  /*2e50*/  FADD.FTZ R107, -R107, R118 ;  /* 0x000000766b6b7221 */ /* 0x000fe20000010100 */
[----:B------:R-:W-:Y:S01]  /*2e60*/  IADD3 R115, -R115, c[0x0][0x168], RZ ;  /* 0x00005a0073737a10 */ /* 0x000fe20007ffe1ff */
[----:B------:R-:W-:-:S02]  /*2e70*/  FMUL.FTZ R114, R104, -R39 ;  /* 0x8000002768727220 */ /* 0x000fc40000410000 */
[-C--:B------:R-:W-:Y:S02]  /*2e80*/  FMUL.FTZ R113, R104, -R107.reuse ;  /* 0x8000006b68717220 */ /* 0x080fe40000410000 */
[C---:B------:R-:W-:Y:S02]  /*2e90*/  FFMA.FTZ R114, R102.reuse, R107, R114 ;  /* 0x0000006b66727223 */ /* 0x040fe40000010072 */
[----:B------:R-:W-:Y:S02]  /*2ea0*/  FFMA.FTZ R113, R102, R39, -R113 ;  /* 0x0000002766717223 */ /* 0x000fe40000010871 */
[----:B------:R-:W-:Y:S02]  /*2eb0*/  FADD.FTZ R102, -R111, R114 ;  /* 0x000000726f667221 */ /* 0x000fe40000010100 */
[----:B------:R-:W-:Y:S02]  /*2ec0*/  FADD.FTZ R106, R106, R113 ;  /* 0x000000716a6a7221 */ /* 0x000fe40000010000 */
[----:B------:R-:W-:-:S02]  /*2ed0*/  FMUL.FTZ R111, R101, -R102 ;  /* 0x80000066656f7220 */ /* 0x000fc40000410000 */
[----:B------:R-:W-:Y:S02]  /*2ee0*/  FFMA.FTZ R38, R124, R7, R38 ;  /* 0x000000077c267223 */ /* 0x000fe40000010026 */
[C---:B------:R-:W-:Y:S02]  /*2ef0*/  FMUL.FTZ R7, R130.reuse, R5 ;  /* 0x0000000582077220 */ /* 0x040fe40000410000 */
[----:B------:R-:W-:Y:S02]  /*2f00*/  FMUL.FTZ R101, R101, -R106 ;  /* 0x8000006a65657220 */ /* 0x000fe40000410000 */
[----:B------:R-:W-:Y:S02]  /*2f10*/  FMUL.FTZ R130, R130, R4 ;  /* 0x0000000482827220 */ /* 0x000fe40000410000 */
[C---:B------:R-:W-:Y:S02]  /*2f20*/  FFMA.FTZ R111, R103.reuse, R106, -R111 ;  /* 0x0000006a676f7223 */ /* 0x040fe4000001086f */
[----:B------:R-:W-:Y:S01]  /*2f30*/  FFMA.FTZ R4, R124, R4, -R7 ;  /* 0x000000047c047223 */ /* 0x000fe20000010807 */
[----:B------:R-:W-:Y:S01]  /*2f40*/  P2R R7, PR, RZ, 0x1 ;  /* 0x00000001ff077803 */ /* 0x000fe20000000000 */
[----:B------:R-:W-:-:S02]  /*2f50*/  FFMA.FTZ R101, R103, R102, R101 ;  /* 0x0000006667657223 */ /* 0x000fc40000010065 */
[----:B------:R-:W-:Y:S02]  /*2f60*/  FFMA.FTZ R5, R124, R5, R130 ;  /* 0x000000057c057223 */ /* 0x000fe40000010082 */
[----:B------:R-:W-:Y:S02]  /*2f70*/  FADD.FTZ R6, R131, R6 ;  /* 0x0000000683067221 */ /* 0x000fe40000010000 */
[----:B------:R-:W-:Y:S02]  /*2f80*/  FADD.FTZ R7, R133, R38 ;  /* 0x0000002685077221 */ /* 0x000fe40000010000 */
[----:B------:R-:W-:Y:S02]  /*2f90*/  FADD.FTZ R112, R112, R111 ;  /* 0x0000006f70707221 */ /* 0x000fe40000010000 */
[----:B------:R-:W-:Y:S01]  /*2fa0*/  FADD.FTZ R114, -R108, R101 ;  /* 0x000000656c727221 */ /* 0x000fe20000010100 */
[----:B------:R0:W-:Y:S01]  /*2fb0*/  @!P0 STS.128 [R105+0x1b80], R4 ;  /* 0x001b800469008388 */ /* 0x0001e20000000c00 */
[----:B------:R-:W-:-:S02]  /*2fc0*/  FMUL.FTZ R101, R55, R112 ;  /* 0x0000007037657220 */ /* 0x000fc40000410000 */
[----:B------:R-:W-:Y:S01]  /*2fd0*/  FMUL.FTZ R103, R50, R106 ;  /* 0x0000006a32677220 */ /* 0x000fe20000410000 */
[----:B------:R-:W-:Y:S01]  /*2fe0*/  STS [R74.X4+0x210], R137 ;  /* 0x000210894a007388 */ /* 0x000fe20000004800 */
[C---:B------:R-:W-:Y:S02]  /*2ff0*/  FMUL.FTZ R141, R119.reuse, R138 ;  /* 0x0000008a778d7220 */ /* 0x040fe40000410000 */
[C---:B------:R-:W-:Y:S01]  /*3000*/  FMUL.FTZ R143, R119.reuse, R126 ;  /* 0x0000007e778f7220 */ /* 0x040fe20000410000 */
[----:B------:R-:W-:Y:S01]  /*3010*/  STS [R74.X4+0x214], R135 ;  /* 0x000214874a007388 */ /* 0x000fe20000004800 */
[C---:B------:R-:W-:Y:S02]  /*3020*/  FMUL.FTZ R129, R119.reuse, R140 ;  /* 0x0000008c77817220 */ /* 0x040fe40000410000 */
[----:B------:R-:W-:Y:S01]  /*3030*/  FFMA.FTZ R119, -R119, R142, -RZ ;  /* 0x0000008e77777223 */ /* 0x000fe200000109ff */
[----:B------:R-:W-:Y:S01]  /*3040*/  STS [R74.X4+0x218], R125 ;  /* 0x0002187d4a007388 */ /* 0x000fe20000004800 */
[----:B------:R-:W-:-:S02]  /*3050*/  FFMA.FTZ R120, -R55, R46, R120 ;  /* 0x0000002e37787223 */ /* 0x000fc40000010178 */
[----:B------:R-:W-:Y:S01]  /*3060*/  FFMA.FTZ R108, -R50, R45, R117 ;  /* 0x0000002d326c7223 */ /* 0x000fe20000010175 */
[----:B------:R1:W-:Y:S01]  /*3070*/  STS [R74.X4+0x22c], R119 ;  /* 0x00022c774a007388 */ /* 0x0003e20000004800 */
[----:B0-----:R-:W-:Y:S02]  /*3080*/  FMUL.FTZ R5, R55, R114 ;  /* 0x0000007237057220 */ /* 0x001fe40000410000 */
[----:B------:R-:W-:Y:S01]  /*3090*/  FMUL.FTZ R6, R40, R101 ;  /* 0x0000006528067220 */ /* 0x000fe20000410000 */
[----:B------:R-:W-:Y:S01]  /*30a0*/  STS [R74.X4+0x21c], R127 ;  /* 0x00021c7f4a007388 */ /* 0x000fe20000004800 */
[----:B------:R-:W-:Y:S02]  /*30b0*/  FMUL.FTZ R7, R50, R102 ;  /* 0x0000006632077220 */ /* 0x000fe40000410000 */
[----:B------:R-:W-:Y:S01]  /*30c0*/  FMUL.FTZ R105, R41, R103 ;  /* 0x0000006729697220 */ /* 0x000fe20000410000 */
[----:B------:R-:W-:Y:S01]  /*30d0*/  STS [R74.X4+0x220], R139 ;  /* 0x0002208b4a007388 */ /* 0x000fe20000004800 */
[-C--:B------:R-:W-:Y:S01]  /*30e0*/  FMUL.FTZ R4, R40, R5.reuse ;  /* 0x0000000528047220 */ /* 0x080fe20000410000 */
[----:B-1----:R-:W-:Y:S01]  /*30f0*/  LEA R119, R115, -R88, 0x1 ;  /* 0x8000005873777211 */ /* 0x002fe200078e08ff */
[----:B------:R-:W-:Y:S01]  /*3100*/  FFMA.FTZ R6, R120, R5, -R6 ;  /* 0x0000000578067223 */ /* 0x000fe20000010806 */
[----:B------:R0:W-:Y:S01]  /*3110*/  STS [R74.X4+0x224], R123 ;  /* 0x0002247b4a007388 */ /* 0x0001e20000004800 */
[-C--:B------:R-:W-:Y:S01]  /*3120*/  FFMA.FTZ R5, R108, R7.reuse, -R105 ;  /* 0x000000076c057223 */ /* 0x080fe20000010869 */
[----:B------:R-:W-:Y:S01]  /*3130*/  ISETP.GE.AND P0, PT, R119, 0x1, PT ;  /* 0x000000017700780c */ /* 0x000fe20003f06270 */
[----:B------:R-:W-:Y:S01]  /*3140*/  FMUL.FTZ R7, R41, R7 ;  /* 0x0000000729077220 */ /* 0x000fe20000410000 */
[----:B------:R1:W-:Y:S01]  /*3150*/  STS [R74.X4+0x228], R129 ;  /* 0x000228814a007388 */ /* 0x0003e20000004800 */
[----:B------:R-:W-:-:S02]  /*3160*/  FFMA.FTZ R4, R120, R101, R4 ;  /* 0x0000006578047223 */ /* 0x000fc40000010004 */
[C---:B------:R-:W-:Y:S02]  /*3170*/  FMUL.FTZ R105, R53.reuse, R39 ;  /* 0x0000002735697220 */ /* 0x040fe40000410000 */
[----:B------:R-:W-:Y:S01]  /*3180*/  FFMA.FTZ R7, R108, R103, R7 ;  /* 0x000000676c077223 */ /* 0x000fe20000010007 */
[----:B0-----:R-:W-:Y:S01]  /*3190*/  SHF.L.U32 R123, R48, 0x2, RZ ;  /* 0x00000002307b7819 */ /* 0x001fe200000006ff */
[----:B------:R-:W-:Y:S02]  /*31a0*/  FADD.FTZ R4, RZ, R4 ;  /* 0x00000004ff047221 */ /* 0x000fe40000010000 */
[----:B------:R-:W-:Y:S02]  /*31b0*/  FADD.FTZ R6, RZ, R6 ;  /* 0x00000006ff067221 */ /* 0x000fe40000010000 */
[C---:B------:R-:W-:Y:S02]  /*31c0*/  FFMA.FTZ R116, -R53.reuse, R44, R116 ;  /* 0x0000002c35747223 */ /* 0x040fe40000010174 */
[----:B------:R-:W-:-:S02]  /*31d0*/  FMUL.FTZ R111, R53, R107 ;  /* 0x0000006b356f7220 */ /* 0x000fc40000410000 */
[----:B------:R-:W-:Y:S02]  /*31e0*/  FMUL.FTZ R113, R42, R105 ;  /* 0x000000692a717220 */ /* 0x000fe40000410000 */
[C---:B------:R-:W-:Y:S02]  /*31f0*/  FMUL.FTZ R118, R51.reuse, R37 ;  /* 0x0000002533767220 */ /* 0x040fe40000410000 */
[----:B------:R-:W-:Y:S02]  /*3200*/  FADD.FTZ R4, R4, R7 ;  /* 0x0000000704047221 */ /* 0x000fe40000010000 */
[----:B------:R-:W-:Y:S02]  /*3210*/  FADD.FTZ R5, R6, R5 ;  /* 0x0000000506057221 */ /* 0x000fe40000010000 */
[----:B------:R-:W-:Y:S01]  /*3220*/  FFMA.FTZ R122, R116, R111, -R113 ;  /* 0x0000006f747a7223 */ /* 0x000fe20000010871 */
[----:B------:R-:W-:Y:S01]  /*3230*/  SHF.L.U64.HI R113, R48, 0x2, R47 ;  /* 0x0000000230717819 */ /* 0x000fe2000001022f */
[----:B------:R-:W-:-:S02]  /*3240*/  FFMA.FTZ R121, -R51, R0, R121 ;  /* 0x0000000033797223 */ /* 0x000fc40000010179 */
[----:B------:R-:W-:Y:S02]  /*3250*/  FMUL.FTZ R6, R51, R36 ;  /* 0x0000002433067220 */ /* 0x000fe40000410000 */
[----:B------:R-:W-:Y:S02]  /*3260*/  FMUL.FTZ R7, R43, R118 ;  /* 0x000000762b077220 */ /* 0x000fe40000410000 */
[----:B------:R-:W-:Y:S02]  /*3270*/  FMUL.FTZ R111, R42, R111 ;  /* 0x0000006f2a6f7220 */ /* 0x000fe40000410000 */
[-C--:B------:R-:W-:Y:S02]  /*3280*/  FFMA.FTZ R117, R121, R6.reuse, -R7 ;  /* 0x0000000679757223 */ /* 0x080fe40000010807 */
[----:B------:R-:W-:Y:S02]  /*3290*/  FFMA.FTZ R111, R116, R105, R111 ;  /* 0x00000069746f7223 */ /* 0x000fe4000001006f */
[----:B------:R-:W-:-:S02]  /*32a0*/  FMUL.FTZ R6, R43, R6 ;  /* 0x000000062b067220 */ /* 0x000fc40000410000 */
[----:B------:R-:W-:Y:S02]  /*32b0*/  FADD.FTZ R104, R128, R141 ;  /* 0x0000008d80687221 */ /* 0x000fe40000010000 */
[----:B------:R-:W-:Y:S02]  /*32c0*/  FADD.FTZ R38, R132, -R143 ;  /* 0x8000008f84267221 */ /* 0x000fe40000010000 */
[----:B------:R-:W-:Y:S02]  /*32d0*/  FADD.FTZ R115, R4, R111 ;  /* 0x0000006f04737221 */ /* 0x000fe40000010000 */
[----:B------:R-:W-:Y:S02]  /*32e0*/  FADD.FTZ R122, R5, R122 ;  /* 0x0000007a057a7221 */ /* 0x000fe40000010000 */
[----:B------:R-:W-:Y:S02]  /*32f0*/  IMAD R113, R113, c[0x0][0x2d0], RZ ;  /* 0x0000b40071717a24 */ /* 0x000fe400078e02ff */
[----:B------:R-:W-:Y:S01]  /*3300*/  FFMA.FTZ R124, R121, R118, R6 ;  /* 0x00000076797c7223 */ /* 0x000fe20000010006 */
[----:B------:R-:W-:Y:S06]  /*3310*/  BAR.SYNC.DEFER_BLOCKING 0x0 ;  /* 0x0000000000007b1d */ /* 0x000fec0000010000 */
[----:B------:R-:W-:Y:S05]  /*3320*/  @!P0 BRA `(.L_x_13901) ;  /* 0x000000c000008947 */ /* 0x000fea0003800000 */
[----:B-1----:R-:W-:Y:S01]  /*3330*/  LEA.HI.SX32 R111, R88, R88, 0x1b ;  /* 0x00000058586f7211 */ /* 0x002fe200078fdaff */
[----:B------:R-:W-:Y:S01]  /*3340*/  IMAD R6, R99, c[0x0][0x2d0], RZ ;  /* 0x0000b40063067a24 */ /* 0x000fe200078e02ff */
[----:B------:R-:W-:-:S03]  /*3350*/  SHF.L.U32 R5, R100, 0x8, RZ ;  /* 0x0000000864057819 */ /* 0x000fc600000006ff */
[----:B------:R-:W-:Y:S01]  /*3360*/  IMAD R7, R49, c[0x0][0x2d4], R6 ;  /* 0x0000b50031077a24 */ /* 0x000fe200078e0206 */
[----:B------:R-:W0:Y:S01]  /*3370*/  LDS R111, [R111.X4+0x210] ;  /* 0x000210006f6f7984 */ /* 0x000e220000004800 */
[----:B------:R-:W-:-:S04]  /*3380*/  IADD3 R4, P0, R5, R88, RZ ;  /* 0x0000005805047210 */ /* 0x000fc80007f1e0ff */
[----:B------:R-:W-:-:S05]  /*3390*/  LEA.HI.X.SX32 R5, R5, RZ, 0x1, P0 ;  /* 0x000000ff05057211 */ /* 0x000fca00000f0eff */
[----:B------:R-:W-:-:S05]  /*33a0*/  IMAD.WIDE.U32 R4, R49, c[0x0][0x2d0], R4 ;  /* 0x0000b40031047a25 */ /* 0x000fca00078e0004 */
[----:B------:R-:W-:Y:S02]  /*33b0*/  IADD3 R5, R5, R7, RZ ;  /* 0x0000000705057210 */ /* 0x000fe40007ffe0ff */
[----:B------:R-:W-:-:S04]  /*33c0*/  LEA R6, P0, R4, R89, 0x2 ;  /* 0x0000005904067211 */ /* 0x000fc800078010ff */
[----:B------:R-:W-:-:S05]  /*33d0*/  LEA.HI.X R7, R4, R87, R5, 0x2, P0 ;  /* 0x0000005704077211 */ /* 0x000fca00000f1405 */
[----:B0-----:R0:W-:Y:S04]  /*33e0*/  RED.E.ADD.F32.FTZ.RN.STRONG.GPU [R6.64], R111 ;  /* 0x0000006f0600798e */ /* 0x0011e8000c10e786 */
.L_x_13901:
[----:B-1----:R-:W-:Y:S05]  /*33f0*/  BSYNC B0 ;  /* 0x0000000000007941 */ /* 0x002fea0003800000 */
.L_x_13900:
[----:B0-----:R0:W1:Y:S01]  /*3400*/  LDS R7, [R73.X4+0x290] ;  /* 0x0002900049077984 */ /* 0x0010620000004800 */
[----:B------:R-:W-:Y:S01]  /*3410*/  ISETP.GE.AND P6, PT, R119, 0x21, PT ;  /* 0x000000217700780c */ /* 0x000fe20003fc6270 */
[----:B------:R-:W-:Y:S01]  /*3420*/  BSSY B0, `(.L_x_13902) ;  /* 0x000000e000007945 */ /* 0x000fe20003800000 */
[----:B------:R-:W-:Y:S01]  /*3430*/  FADD.FTZ R100, R115, R124 ;  /* 0x0000007c73647221 */ /* 0x000fe20000010000 */
[C---:B------:R-:W-:Y:S01]  /*3440*/  ISETP.GE.AND P0, PT, R119.reuse, 0x41, PT ;  /* 0x000000417700780c */ /* 0x040fe20003f06270 */
[----:B------:R-:W-:Y:S01]  /*3450*/  FADD.FTZ R111, R122, R117 ;  /* 0x000000757a6f7221 */ /* 0x000fe20000010000 */
[----:B------:R-:W-:Y:S01]  /*3460*/  ISETP.GE.AND P1, PT, R119, 0x61, PT ;  /* 0x000000617700780c */ /* 0x000fe20003f26270 */
[----:B------:R-:W-:Y:S01]  /*3470*/  IMAD R113, R123, c[0x0][0x2d4], R113 ;  /* 0x0000b5007b717a24 */ /* 0x000fe200078e0271 */
[C---:B------:R-:W-:Y:S02]  /*3480*/  ISETP.GE.AND P2, PT, R119.reuse, 0x81, PT ;  /* 0x000000817700780c */ /* 0x040fe40003f46270 */
[----:B------:R-:W-:-:S02]  /*3490*/  ISETP.GE.AND P3, PT, R119, 0xa1, PT ;  /* 0x000000a17700780c */ /* 0x000fc40003f66270 */
[C---:B------:R-:W-:Y:S02]  /*34a0*/  ISETP.GE.AND P4, PT, R119.reuse, 0xc1, PT ;  /* 0x000000c17700780c */ /* 0x040fe40003f86270 */
[----:B------:R-:W-:Y:S01]  /*34b0*/  ISETP.GE.AND P5, PT, R119, 0xe1, PT ;  /* 0x000000e17700780c */ /* 0x000fe20003fa6270 */
[----:B------:R-:W-:Y:S07]  /*34c0*/  @!P6 BRA `(.L_x_13903) ;  /* 0x000000300000e947 */ /* 0x000fee0003800000 */
[----:B0-----:R-:W-:-:S05]  /*34d0*/  IMAD.WIDE.U32 R4, R123, c[0x0][0x2d0], R20 ;  /* 0x0000b4007b047a25 */ /* 0x001fca00078e0014 */
[----:B------:R-:W-:-:S05]  /*34e0*/  IADD3 R5, R5, R113, RZ ;  /* 0x0000007105057210 */ /* 0x000fca0007ffe0ff */
[----:B-1----:R0:W-:Y:S02]  /*34f0*/  RED.E.ADD.F32.FTZ.RN.STRONG.GPU [R4.64], R7 ;  /* 0x000000070400798e */ /* 0x0021e4000c10e786 */
.L_x_13903:
[----:B0-----:R-:W-:Y:S05]  /*3500*/  BSYNC B0 ;  /* 0x0000000000007941 */ /* 0x001fea0003800000 */
.L_x_13902:
[----:B-1----:R0:W1:Y:S01]  /*3510*/  LDS R7, [R72.X4+0x310] ;  /* 0x0003100048077984 */ /* 0x0020620000004800 */
[----:B------:R-:W-:Y:S01]  /*3520*/  BSSY B0, `(.L_x_13904) ;  /* 0x0000005000007945 */ /* 0x000fe20003800000 */
[----:B------:R-:W-:Y:S05]  /*3530*/  @!P0 BRA `(.L_x_13905) ;  /* 0x0000003000008947 */ /* 0x000fea0003800000 */
[----:B------:R-:W-:-:S05]  /*3540*/  IMAD.WIDE.U32 R4, R123, c[0x0][0x2d0], R22 ;  /* 0x0000b4007b047a25 */ /* 0x000fca00078e0016 */
[----:B------:R-:W-:-:S05]  /*3550*/  IADD3 R5, R113, R5, RZ ;  /* 0x0000000571057210 */ /* 0x000fca0007ffe0ff */
[----:B-1----:R1:W-:Y:S02]  /*3560*/  RED.E.ADD.F32.FTZ.RN.STRONG.GPU [R4.64], R7 ;  /* 0x000000070400798e */ /* 0x0023e4000c10e786 */
.L_x_13905:
[----:B------:R-:W-:Y:S05]  /*3570*/  BSYNC B0 ;  /* 0x0000000000007941 */ /* 0x000fea0003800000 */
.L_x_13904:
[----:B-1----:R1:W2:Y:S01]  /*3580*/  LDS R7, [R71.X4+0x390] ;  /* 0x0003900047077984 */ /* 0x0022a20000004800 */
[----:B------:R-:W-:Y:S01]  /*3590*/  BSSY B0, `(.L_x_13906) ;  /* 0x0000005000007945 */ /* 0x000fe20003800000 */
[----:B------:R-:W-:Y:S05]  /*35a0*/  @!P1 BRA `(.L_x_13907) ;  /* 0x0000003000009947 */ /* 0x000fea0003800000 */
[----:B------:R-:W-:-:S05]  /*35b0*/  IMAD.WIDE.U32 R4, R123, c[0x0][0x2d0], R24 ;  /* 0x0000b4007b047a25 */ /* 0x000fca00078e0018 */
[----:B------:R-:W-:-:S05]  /*35c0*/  IADD3 R5, R113, R5, RZ ;  /* 0x0000000571057210 */ /* 0x000fca0007ffe0ff */
[----:B--2---:R2:W-:Y:S02]  /*35d0*/  RED.E.ADD.F32.FTZ.RN.STRONG.GPU [R4.64], R7 ;  /* 0x000000070400798e */ /* 0x0045e4000c10e786 */
.L_x_13907:
[----:B------:R-:W-:Y:S05]  /*35e0*/  BSYNC B0 ;  /* 0x0000000000007941 */ /* 0x000fea0003800000 */
.L_x_13906:
[----:B--2---:R2:W3:Y:S01]  /*35f0*/  LDS R7, [R70.X4+0x410] ;  /* 0x0004100046077984 */ /* 0x0044e20000004800 */
[----:B------:R-:W-:Y:S01]  /*3600*/  BSSY B0, `(.L_x_13908) ;  /* 0x0000005000007945 */ /* 0x000fe20003800000 */
[----:B------:R-:W-:Y:S05]  /*3610*/  @!P2 BRA `(.L_x_13909) ;  /* 0x000000300000a947 */ /* 0x000fea0003800000 */
[----:B------:R-:W-:-:S05]  /*3620*/  IMAD.WIDE.U32 R4, R123, c[0x0][0x2d0], R26 ;  /* 0x0000b4007b047a25 */ /* 0x000fca00078e001a */
[----:B------:R-:W-:-:S05]  /*3630*/  IADD3 R5, R113, R5, RZ ;  /* 0x0000000571057210 */ /* 0x000fca0007ffe0ff */
[----:B---3--:R3:W-:Y:S02]  /*3640*/  RED.E.ADD.F32.FTZ.RN.STRONG.GPU [R4.64], R7 ;  /* 0x000000070400798e */ /* 0x0087e4000c10e786 */
.L_x_13909:
[----:B------:R-:W-:Y:S05]  /*3650*/  BSYNC B0 ;  /* 0x0000000000007941 */ /* 0x000fea0003800000 */
.L_x_13908:
[----:B---3--:R3:W4:Y:S01]  /*3660*/  LDS R7, [R69.X4+0x490] ;  /* 0x0004900045077984 */ /* 0x0087220000004800 */
[----:B------:R-:W-:Y:S01]  /*3670*/  BSSY B0, `(.L_x_13910) ;  /* 0x0000005000007945 */ /* 0x000fe20003800000 */
[----:B------:R-:W-:Y:S05]  /*3680*/  @!P3 BRA `(.L_x_13911) ;  /* 0x000000300000b947 */ /* 0x000fea0003800000 */
[----:B------:R-:W-:-:S05]  /*3690*/  IMAD.WIDE.U32 R4, R123, c[0x0][0x2d0], R28 ;  /* 0x0000b4007b047a25 */ /* 0x000fca00078e001c */
[----:B------:R-:W-:-:S05]  /*36a0*/  IADD3 R5, R113, R5, RZ ;  /* 0x0000000571057210 */ /* 0x000fca0007ffe0ff */
[----:B----4-:R4:W-:Y:S02]  /*36b0*/  RED.E.ADD.F32.FTZ.RN.STRONG.GPU [R4.64], R7 ;  /* 0x000000070400798e */ /* 0x0109e4000c10e786 */
.L_x_13911:
[----:B------:R-:W-:Y:S05]  /*36c0*/  BSYNC B0 ;  /* 0x0000000000007941 */ /* 0x000fea0003800000 */
.L_x_13910:
[----:B------:R0:W1:Y:S01]  /*36d0*/  LDS R99, [R68.X4+0x510] ;  /* 0x0005100044637984 */ /* 0x0000620000004800 */
[----:B------:R-:W-:Y:S01]  /*36e0*/  BSSY B0, `(.L_x_13912) ;  /* 0x0000006000007945 */ /* 0x000fe20003800000 */
[----:B----4-:R-:W-:Y:S01]  /*36f0*/  IMAD.WIDE.U32 R4, R123, c[0x0][0x2d0], R32 ;  /* 0x0000b4007b047a25 */ /* 0x010fe200078e0020 */
[----:B------:R-:W-:Y:S05]  /*3700*/  @!P4 BRA `(.L_x_13913) ;  /* 0x000000300000c947 */ /* 0x000fea0003800000 */
[----:B------:R-:W-:-:S05]  /*3710*/  IMAD.WIDE.U32 R6, R123, c[0x0][0x2d0], R30 ;  /* 0x0000b4007b067a25 */ /* 0x000fca00078e001e */
[----:B------:R-:W-:-:S05]  /*3720*/  IADD3 R7, R113, R7, RZ ;  /* 0x0000000771077210 */ /* 0x000fca0007ffe0ff */
[----:B-1----:R1:W-:Y:S02]  /*3730*/  RED.E.ADD.F32.FTZ.RN.STRONG.GPU [R6.64], R99 ;  /* 0x000000630600798e */ /* 0x0023e4000c10e786 */
.L_x_13913:
[----:B------:R-:W-:Y:S05]  /*3740*/  BSYNC B0 ;  /* 0x0000000000007941 */ /* 0x000fea0003800000 */
.L_x_13912:
[----:B-1----:R1:W4:Y:S01]  /*3750*/  LDS R7, [R67.X4+0x590] ;  /* 0x0005900043077984 */ /* 0x0023220000004800 */
[----:B------:R-:W-:Y:S01]  /*3760*/  BSSY B0, `(.L_x_13914) ;  /* 0x0000004000007945 */ /* 0x000fe20003800000 */
[----:B------:R-:W-:Y:S05]  /*3770*/  @!P5 BRA `(.L_x_13915) ;  /* 0x000000200000d947 */ /* 0x000fea0003800000 */
[----:B------:R-:W-:-:S05]  /*3780*/  IADD3 R5, R113, R5, RZ ;  /* 0x0000000571057210 */ /* 0x000fca0007ffe0ff */
[----:B----4-:R4:W-:Y:S02]  /*3790*/  RED.E.ADD.F32.FTZ.RN.STRONG.GPU [R4.64], R7 ;  /* 0x000000070400798e */ /* 0x0109e4000c10e786 */
.L_x_13915:
[----:B------:R-:W-:Y:S05]  /*37a0*/  BSYNC B0 ;  /* 0x0000000000007941 */ /* 0x000fea0003800000 */
.L_x_13914:
        /* <DEDUP_REMOVED lines=12> */
[----:B------:R-:W1:Y:S01]  /*3870*/  SHFL.DOWN PT, R124, R38, 0x1, 0x1f ;  /* 0x08201f00267c7f89 */ /* 0x000e6200000e0000 */
[----:B------:R-:W-:Y:S01]  /*3880*/  ISETP.NE.AND P2, PT, R88, RZ, PT ;  /* 0x000000ff5800720c */ /* 0x000fe20003f45270 */
[----:B------:R-:W-:-:S02]  /*3890*/  FADD.FTZ R54, R103, R54 ;  /* 0x0000003667367221 */ /* 0x000fc40000010000 */
[----:B------:R-:W-:Y:S02]  /*38a0*/  FADD.FTZ R57, R101, R57 ;  /* 0x0000003965397221 */ /* 0x000fe40000010000 */
[----:B-----5:R-:W-:Y:S02]  /*38b0*/  @!P0 FADD.FTZ R4, R4, R99 ;  /* 0x0000006304048221 */ /* 0x020fe40000010000 */
        /* <DEDUP_REMOVED lines=27> */
[-C--:B------:R-:W-:Y:S02]  /*3a70*/  FMUL.FTZ R99, R35, R37.reuse ;  /* 0x0000002523637220 */ /* 0x080fe40000410000 */
[----:B-1----:R-:W-:Y:S02]  /*3a80*/  @!P0 FADD.FTZ R5, R5, R38 ;  /* 0x0000002605058221 */ /* 0x002fe40000010000 */
[-C--:B------:R-:W-:Y:S02]  /*3a90*/  FFMA.FTZ R38, R34, R36.reuse, -R99 ;  /* 0x0000002422267223 */ /* 0x080fe40000010863 */
[----:B----4-:R-:W-:Y:S02]  /*3aa0*/  @!P0 FADD.FTZ R6, R6, R111 ;  /* 0x0000006f06068221 */ /* 0x010fe40000010000 */
[----:B------:R-:W-:Y:S01]  /*3ab0*/  SHFL.DOWN PT, R111, R4, 0x10, 0x1f ;  /* 0x0a001f00046f7f89 */ /* 0x000fe200000e0000 */
[----:B------:R-:W-:Y:S02]  /*3ac0*/  FMUL.FTZ R36, R35, R36 ;  /* 0x0000002423247220 */ /* 0x000fe40000410000 */
[----:B-----5:R-:W-:Y:S01]  /*3ad0*/  @!P0 FADD.FTZ R7, R7, R100 ;  /* 0x0000006407078221 */ /* 0x020fe20000010000 */
[----:B------:R-:W-:Y:S01]  /*3ae0*/  SHFL.DOWN PT, R113, R6, 0x10, 0x1f ;  /* 0x0a001f0006717f89 */ /* 0x000fe200000e0000 */
[----:B------:R-:W-:Y:S01]  /*3af0*/  FMUL.FTZ R99, R43, R38 ;  /* 0x000000262b637220 */ /* 0x000fe20000410000 */
[----:B------:R-:W-:Y:S01]  /*3b00*/  ISETP.GT.AND P0, PT, R76, 0xf, PT ;  /* 0x0000000f4c00780c */ /* 0x000fe20003f04270 */
[----:B------:R-:W-:Y:S01]  /*3b10*/  FFMA.FTZ R38, R34, R37, R36 ;  /* 0x0000002522267223 */ /* 0x000fe20000010024 */
[----:B------:R-:W0:Y:S01]  /*3b20*/  SHFL.DOWN PT, R100, R5, 0x10, 0x1f ;  /* 0x0a001f0005647f89 */ /* 0x000e2200000e0000 */
[----:B------:R-:W-:-:S02]  /*3b30*/  FMUL.FTZ R36, R35, R39 ;  /* 0x0000002723247220 */ /* 0x000fc40000410000 */
[----:B------:R-:W-:Y:S01]  /*3b40*/  FMUL.FTZ R43, R35, R106 ;  /* 0x0000006a232b7220 */ /* 0x000fe20000410000 */
[----:B------:R-:W1:Y:S01]  /*3b50*/  SHFL.DOWN PT, R104, R7, 0x10, 0x1f ;  /* 0x0a001f0007687f89 */ /* 0x000e6200000e0000 */
[----:B------:R-:W-:Y:S02]  /*3b60*/  FFMA.FTZ R38, R121, R38, R99 ;  /* 0x0000002679267223 */ /* 0x000fe40000010063 */
[C---:B------:R-:W-:Y:S02]  /*3b70*/  FFMA.FTZ R99, R34.reuse, R107, -R36 ;  /* 0x0000006b22637223 */ /* 0x040fe40000010824 */
[----:B------:R-:W-:Y:S02]  /*3b80*/  FFMA.FTZ R36, R34, R102, -R43 ;  /* 0x0000006622247223 */ /* 0x000fe4000001082b */
[----:B------:R-:W-:Y:S02]  /*3b90*/  FFMA.FTZ R38, R0, R37, R38 ;  /* 0x0000002500267223 */ /* 0x000fe40000010026 */
[----:B------:R-:W-:-:S02]  /*3ba0*/  FMUL.FTZ R37, R35, R112 ;  /* 0x0000007023257220 */ /* 0x000fc40000410000 */
[----:B------:R-:W-:Y:S02]  /*3bb0*/  FMUL.FTZ R36, R41, R36 ;  /* 0x0000002429247220 */ /* 0x000fe40000410000 */
[C---:B------:R-:W-:Y:S02]  /*3bc0*/  FMUL.FTZ R107, R35.reuse, R107 ;  /* 0x0000006b236b7220 */ /* 0x040fe40000410000 */
[C---:B------:R-:W-:Y:S02]  /*3bd0*/  FMUL.FTZ R41, R35.reuse, R102 ;  /* 0x0000006623297220 */ /* 0x040fe40000410000 */
[-C--:B------:R-:W-:Y:S02]  /*3be0*/  FMUL.FTZ R35, R35, R114.reuse ;  /* 0x0000007223237220 */ /* 0x080fe40000410000 */
[----:B------:R-:W-:Y:S02]  /*3bf0*/  FFMA.FTZ R37, R34, R114, -R37 ;  /* 0x0000007222257223 */ /* 0x000fe40000010825 */
[----:B------:R-:W-:-:S02]  /*3c00*/  FMUL.FTZ R99, R42, R99 ;  /* 0x000000632a637220 */ /* 0x000fc40000410000 */
[C---:B------:R-:W-:Y:S02]  /*3c10*/  FFMA.FTZ R107, R34.reuse, R39, R107 ;  /* 0x00000027226b7223 */ /* 0x040fe4000001006b */
[C---:B------:R-:W-:Y:S02]  /*3c20*/  FFMA.FTZ R41, R34.reuse, R106, R41 ;  /* 0x0000006a22297223 */ /* 0x040fe40000010029 */
[----:B------:R-:W-:Y:S02]  /*3c30*/  FFMA.FTZ R35, R34, R112, R35 ;  /* 0x0000007022237223 */ /* 0x000fe40000010023 */
[----:B------:R-:W-:Y:S02]  /*3c40*/  FMUL.FTZ R37, R40, R37 ;  /* 0x0000002528257220 */ /* 0x000fe40000410000 */
[----:B0-----:R-:W-:Y:S02]  /*3c50*/  @!P0 FADD.FTZ R5, R5, R100 ;  /* 0x0000006405058221 */ /* 0x001fe40000010000 */
[----:B------:R-:W-:-:S02]  /*3c60*/  @!P0 FADD.FTZ R6, R6, R113 ;  /* 0x0000007106068221 */ /* 0x000fc40000010000 */
[----:B-1----:R-:W-:Y:S02]  /*3c70*/  @!P0 FADD.FTZ R7, R7, R104 ;  /* 0x0000006807078221 */ /* 0x002fe40000010000 */
        /* <DEDUP_REMOVED lines=24> */
.L_x_13917:
[----:B0-----:R-:W-:Y:S05]  /*3e00*/  BSYNC B0 ;  /* 0x0000000000007941 */ /* 0x001fea0003800000 */
.L_x_13916:
[----:B------:R-:W-:Y:S02]  /*3e10*/  IADD3 R49, R49, 0x1, RZ ;  /* 0x0000000131317810 */ /* 0x000fe40007ffe0ff */
[----:B------:R-:W-:-:S02]  /*3e20*/  IADD3 R48, P1, R48, 0x1, RZ ;  /* 0x0000000130307810 */ /* 0x000fc40007f3e0ff */
[----:B------:R-:W-:Y:S02]  /*3e30*/  ISETP.GE.AND P0, PT, R49, c[0x0][0x16c], PT ;  /* 0x00005b0031007a0c */ /* 0x000fe40003f06270 */
[----:B------:R-:W-:-:S11]  /*3e40*/  IADD3.X R47, RZ, R47, RZ, P1, !PT ;  /* 0x0000002fff2f7210 */ /* 0x000fd60000ffe4ff */
[----:B------:R-:W-:Y:S01]  /*3e50*/  @P0 CALL.REL.NOINC `(.L_x_13887) ;  /* 0x0000001000000944 */ /* 0x000fe20003c00000 */
[----:B------:R-:W-:Y:S05]  /*3e60*/  BRA `(.L_x_13918) ;  /* 0xffffd0a000007947 */ /* 0x000fea000383ffff */
.L_x_13887:
[----:B------:R-:W0:Y:S01]  /*3e70*/  F2F.BF16.F32 R4, R54 ;  /* 0x0000003600047304 */ /* 0x000e220000202000 */
[----:B------:R-:W-:Y:S01]  /*3e80*/  BAR.SYNC.DEFER_BLOCKING 0x0 ;  /* 0x0000000000007b1d */ /* 0x000fe20000010000 */
[C---:B------:R-:W-:Y:S01]  /*3e90*/  IADD3 R26, R77.reuse, -0x1, RZ ;  /* 0xffffffff4d1a7810 */ /* 0x040fe20007ffe0ff */
[----:B------:R-:W-:Y:S01]  /*3ea0*/  UIADD3 UR4, UR4, -0x100, URZ ;  /* 0xffffff0004047890 */ /* 0x000fe2000fffe03f */
[----:B------:R-:W-:Y:S02]  /*3eb0*/  ISETP.GT.AND P4, PT, R77, 0x1, PT ;  /* 0x000000014d00780c */ /* 0x000fe40003f84270 */
[----:B------:R-:W-:Y:S02]  /*3ec0*/  SHF.L.U32 R20, R26, 0x7, RZ ;  /* 0x000000071a147819 */ /* 0x000fe400000006ff */
[----:B------:R-:W-:Y:S01]  /*3ed0*/  F2F.BF16.F32 R56, R56 ;  /* 0x0000003800387304 */ /* 0x000fe20000202000 */
[----:B------:R-:W-:Y:S02]  /*3ee0*/  IADD3 R80, P1, R80, -0x100, RZ ;  /* 0xffffff0050507810 */ /* 0x000fe40007f3e0ff */
[----:B------:R-:W-:-:S02]  /*3ef0*/  SHF.R.S32.HI R21, RZ, 0x1f, R20 ;  /* 0x0000001fff157819 */ /* 0x000fc40000011414 */
[----:B------:R-:W-:Y:S02]  /*3f00*/  IADD3 R84, P2, R84, -0x100, RZ ;  /* 0xffffff0054547810 */ /* 0x000fe40007f5e0ff */
[----:B------:R-:W-:Y:S01]  /*3f10*/  IADD3 R82, P3, R82, -0x100, RZ ;  /* 0xffffff0052527810 */ /* 0x000fe20007f7e0ff */
[----:B------:R-:W1:Y:S01]  /*3f20*/  F2F.BF16.F32 R7, R52 ;  /* 0x0000003400077304 */ /* 0x000e620000202000 */
[----:B0-----:R-:W-:Y:S01]  /*3f30*/  IMAD.WIDE.U32 R4, R4, 0x10000, RZ ;  /* 0x0001000004047825 */ /* 0x001fe200078e00ff */
[----:B------:R-:W-:Y:S02]  /*3f40*/  IADD3.X R81, R81, -0x1, RZ, P1, !PT ;  /* 0xffffffff51517810 */ /* 0x000fe40000ffe4ff */
[----:B------:R-:W-:Y:S02]  /*3f50*/  IADD3.X R85, R85, -0x1, RZ, P2, !PT ;  /* 0xffffffff55557810 */ /* 0x000fe400017fe4ff */
[----:B------:R-:W-:Y:S02]  /*3f60*/  IADD3.X R83, R83, -0x1, RZ, P3, !PT ;  /* 0xffffffff53537810 */ /* 0x000fe40001ffe4ff */
[----:B------:R-:W0:Y:S01]  /*3f70*/  F2F.BF16.F32 R57, R57 ;  /* 0x0000003900397304 */ /* 0x000e220000202000 */
[----:B------:R-:W-:-:S02]  /*3f80*/  MOV R77, R26 ;  /* 0x0000001a004d7202 */ /* 0x000fc40000000f00 */
[----:B-1----:R-:W-:-:S05]  /*3f90*/  PRMT R7, R56, 0x5410, R7 ;  /* 0x0000541038077816 */ /* 0x002fca0000000007 */
[----:B------:R-:W1:Y:S01]  /*3fa0*/  F2F.BF16.F32 R0, R59 ;  /* 0x0000003b00007304 */ /* 0x000e620000202000 */
[----:B------:R-:W-:Y:S01]  /*3fb0*/  LOP3.LUT R19, R7, R5, RZ, 0xfc, !PT ;  /* 0x0000000507137212 */ /* 0x000fe200078efcff */
[----:B------:R-:W-:Y:S01]  /*3fc0*/  IMAD R7, R92, c[0x0][0x2d8], RZ ;  /* 0x0000b6005c077a24 */ /* 0x000fe200078e02ff */
[----:B0-----:R-:W-:-:S03]  /*3fd0*/  LOP3.LUT R18, R4, R57, RZ, 0xfc, !PT ;  /* 0x0000003904127212 */ /* 0x001fc600078efcff */
[C---:B------:R-:W-:Y:S02]  /*3fe0*/  IMAD R25, R94.reuse, c[0x0][0x2dc], R7 ;  /* 0x0000b7005e197a24 */ /* 0x040fe400078e0207 */
[----:B------:R-:W-:Y:S01]  /*3ff0*/  F2F.BF16.F32 R23, R60 ;  /* 0x0000003c00177304 */ /* 0x000fe20000202000 */
[----:B------:R-:W-:Y:S01]  /*4000*/  IMAD.WIDE.U32 R6, R94, c[0x0][0x2d8], R20 ;  /* 0x0000b6005e067a25 */ /* 0x000fe200078e0014 */
[----:B------:R0:W-:Y:S01]  /*4010*/  STS.64 [R76.X8], R18 ;  /* 0x000000124c007388 */ /* 0x0001e20000008a00 */
[----:B------:R-:W-:-:S06]  /*4020*/  NOP ;  /* 0x0000000000007918 */ /* 0x000fcc0000000000 */
[----:B------:R-:W4:Y:S01]  /*4030*/  LDS.64 R4, [R76.X8] ;  /* 0x000000004c047984 */ /* 0x000f220000008a00 */
[----:B------:R-:W5:Y:S01]  /*4040*/  F2F.BF16.F32 R24, R61 ;  /* 0x0000003d00187304 */ /* 0x000f620000202000 */
[----:B------:R-:W-:Y:S01]  /*4050*/  IADD3 R7, R7, R25, RZ ;  /* 0x0000001907077210 */ /* 0x000fe20007ffe0ff */
[----:B------:R-:W-:Y:S02]  /*4060*/  IMAD R25, R97, c[0x0][0x2e0], RZ ;  /* 0x0000b80061197a24 */ /* 0x000fe400078e02ff */
[----:B------:R-:W-:-:S04]  /*4070*/  IMAD.WIDE.U32 R20, R94, c[0x0][0x2f8], R20 ;  /* 0x0000be005e147a25 */ /* 0x000fc800078e0014 */
[----:B------:R2:W3:Y:S01]  /*4080*/  F2F.BF16.F32 R27, R58 ;  /* 0x0000003a001b7304 */ /* 0x0004e20000202000 */
[C---:B------:R-:W-:Y:S02]  /*4090*/  IMAD R25, R98.reuse, c[0x0][0x2e4], R25 ;  /* 0x0000b90062197a24 */ /* 0x040fe400078e0219 */
[----:B0-----:R-:W-:-:S04]  /*40a0*/  IMAD.WIDE.U32 R18, R98, c[0x0][0x2e0], R6 ;  /* 0x0000b80062127a25 */ /* 0x001fc800078e0006 */
[----:B-1----:R-:W-:Y:S01]  /*40b0*/  IMAD.WIDE.U32 R6, R0, 0x10000, RZ ;  /* 0x0001000000067825 */ /* 0x002fe200078e00ff */
[----:B------:R-:W-:Y:S02]  /*40c0*/  IADD3 R19, R19, R25, RZ ;  /* 0x0000001913137210 */ /* 0x000fe40007ffe0ff */
[C---:B------:R-:W-:Y:S01]  /*40d0*/  LEA R22, P0, R18.reuse, c[0x0][0x330], 0x1 ;  /* 0x0000cc0012167a11 */ /* 0x040fe200078008ff */
[----:B--2---:R-:W-:Y:S01]  /*40e0*/  FADD.FTZ R58, R91, R58 ;  /* 0x0000003a5b3a7221 */ /* 0x004fe20000010000 */
[----:B-----5:R-:W-:Y:S02]  /*40f0*/  PRMT R25, R23, 0x5410, R24 ;  /* 0x0000541017197816 */ /* 0x020fe40000000018 */
[----:B------:R-:W-:Y:S01]  /*4100*/  LEA.HI.X R23, R18, c[0x0][0x334], R19, 0x1, P0 ;  /* 0x0000cd0012177a11 */ /* 0x000fe200000f0c13 */
[----:B------:R-:W-:Y:S01]  /*4110*/  FADD.FTZ R59, R58, R59 ;  /* 0x0000003b3a3b7221 */ /* 0x000fe20000010000 */
[----:B------:R-:W-:Y:S02]  /*4120*/  LOP3.LUT R25, R25, R7, RZ, 0xfc, !PT ;  /* 0x0000000719197212 */ /* 0x000fe400078efcff */
[----:B---3--:R-:W-:Y:S01]  /*4130*/  LOP3.LUT R24, R6, R27, RZ, 0xfc, !PT ;  /* 0x0000001b06187212 */ /* 0x008fe200078efcff */
[----:B------:R-:W-:-:S04]  /*4140*/  IMAD.WIDE R6, R88, 0x8, R22 ;  /* 0x0000000858067825 */ /* 0x000fc800078e0216 */
[----:B------:R-:W-:Y:S02]  /*4150*/  IMAD R23, R92, c[0x0][0x2f8], RZ ;  /* 0x0000be005c177a24 */ /* 0x000fe400078e02ff */
[----:B------:R-:W-:Y:S02]  /*4160*/  IMAD R27, R97, c[0x0][0x300], RZ ;  /* 0x0000c000611b7a24 */ /* 0x000fe400078e02ff */
[----:B------:R-:W-:Y:S02]  /*4170*/  IMAD R23, R94, c[0x0][0x2fc], R23 ;  /* 0x0000bf005e177a24 */ /* 0x000fe400078e0217 */
[----:B------:R-:W-:Y:S01]  /*4180*/  IMAD R27, R98, c[0x0][0x304], R27 ;  /* 0x0000c100621b7a24 */ /* 0x000fe200078e021b */
[----:B----4-:R0:W-:Y:S02]  /*4190*/  STG.E.64 [R6.64], R4 ;  /* 0x0000000406007986 */ /* 0x0101e4000c101b06 */
[----:B------:R-:W-:Y:S01]  /*41a0*/  IADD3 R21, R21, R23, RZ ;  /* 0x0000001715157210 */ /* 0x000fe20007ffe0ff */
[----:B------:R-:W-:Y:S01]  /*41b0*/  FADD.FTZ R60, R59, R60 ;  /* 0x0000003c3b3c7221 */ /* 0x000fe20000010000 */
[----:B------:R-:W-:Y:S03]  /*41c0*/  BAR.SYNC.DEFER_BLOCKING 0x0 ;  /* 0x0000000000007b1d */ /* 0x000fe60000010000 */
[----:B------:R-:W-:-:S02]  /*41d0*/  FADD.FTZ R91, R60, R61 ;  /* 0x0000003d3c5b7221 */ /* 0x000fc40000010000 */
        /* <DEDUP_REMOVED lines=13> */
.L_x_13886:
        /* <DEDUP_REMOVED lines=24> */
.L_x_13921:
[----:B0-----:R-:W-:Y:S05]  /*4430*/  BSYNC B0 ;  /* 0x0000000000007941 */ /* 0x001fea0003800000 */
.L_x_13920:
        /* <DEDUP_REMOVED lines=12> */
[----:B0-----:R-:W0:Y:S02]  /*4500*/  SHFL.DOWN P0, R5, R2, 0x8, 0x1f ;  /* 0x09001f0002057f89 */ /* 0x001e240000000000 */
        /* <DEDUP_REMOVED lines=10> */
.L_x_13923:
[----:B------:R-:W1:Y:S02]  /*45b0*/  S2R R13, SR_TID.X ;  /* 0x00000000000d7919 */ /* 0x000e640000002100 */
.L_x_13924:
[----:B0-----:R-:W-:Y:S05]  /*45c0*/  BSYNC B0 ;  /* 0x0000000000007941 */ /* 0x001fea0003800000 */
.L_x_13922:
        /* <DEDUP_REMOVED lines=10> */
.L_x_13925:
        /* <DEDUP_REMOVED lines=28> */
.L_x_13926:
        /* <DEDUP_REMOVED lines=13> */
.L_x_14772:


//--------------------- .text._Z25selective_scan_bwd_kernelI32Selective_Scan_bwd_kernel_traitsILi32ELi4ELb1ELb0ELb1ELb0ELb1EN3c108BFloat16ENS1_7complexIfEEEEv12SSMParamsBwd --------------------------
	.section	.text._Z25selective_scan_bwd_kernelI32Selective_Scan_bwd_kernel_traitsILi32ELi4ELb1ELb0ELb1ELb0ELb1EN3c108BFloat16ENS1_7complexIfEEEEv12SSMParamsBwd,"ax",@progbits
	.sectioninfo	@"SHI_REGISTERS=152"
	.align	128
        .global         _Z25selective_scan_bwd_kernelI32Selective_Scan_bwd_kernel_traitsILi32ELi4ELb1ELb0ELb1ELb0ELb1EN3c108BFloat16ENS1_7complexIfEEEEv12SSMParamsBwd
        .type           _Z25selective_scan_bwd_kernelI32Selective_Scan_bwd_kernel_traitsILi32ELi4ELb1ELb0ELb1ELb0ELb1EN3c108BFloat16ENS1_7complexIfEEEEv12SSMParamsBwd,@function
        .size           _Z25selective_scan_bwd_kernelI32Selective_Scan_bwd_kernel_traitsILi32ELi4ELb1ELb0ELb1ELb0ELb1EN3c108BFloat16ENS1_7complexIfEEEEv12SSMParamsBwd,(.L_x_14773 - _Z25selective_scan_bwd_kernelI32Selective_Scan_bwd_kernel_traitsILi32ELi4ELb1ELb0ELb1ELb0ELb1EN3c108BFloat16ENS1_7complexIfEEEEv12SSMParamsBwd)
        .other          _Z25selective_scan_bwd_kernelI32Selective_Scan_bwd_kernel_traitsILi32ELi4ELb1ELb0ELb1ELb0ELb1EN3c108BFloat16ENS1_7complexIfEEEEv12SSMParamsBwd,@"STO_CUDA_ENTRY STV_DEFAULT"
_Z25selective_scan_bwd_kernelI32Selective_Scan_bwd_kernel_traitsILi32ELi4ELb1ELb0ELb1ELb0ELb1EN3c108BFloat16ENS1_7complexIfEEEEv12SSMParamsBwd:
.text._Z25selective_scan_bwd_kernelI32Selective_Scan_bwd_kernel_traitsILi32ELi4ELb1ELb0ELb1ELb0ELb1EN3c108BFloat16ENS1_7complexIfEEEEv12SSMParamsBwd:
        /* <DEDUP_REMOVED lines=19> */
[----:B-1----:R-:W-:-:S03]  /*0130*/  IADD3 R6, R0, 0xffffffe, RZ ;  /* 0x0ffffffe00067810 */ /* 0x002fc60007ffe0ff */
[----:B------:R1:W5:Y:S01]  /*0140*/  @P1 LDG.E R94, [R4.64] ;  /* 0x00000006045e1981 */ /* 0x000362000c1e1900 */
[----:B------:R2:W3:Y:S01]  /*0150*/  F2I.FTZ.U32.TRUNC.NTZ R7, R6 ;  /* 0x0000000600077305 */ /* 0x0004e2000021f000 */
[----:B------:R-:W-:Y:S01]  /*0160*/  ISETP.NE.AND P1, PT, RZ, c[0x0][0x178], PT ;  /* 0x00005e00ff007a0c */ /* 0x000fe20003f25270 */
[C---:B------:R-:W-:Y:S01]  /*0170*/  IMAD R10, R92.reuse, c[0x0][0x278], RZ ;  /* 0x00009e005c0a7a24 */ /* 0x040fe200078e02ff */
[----:B------:R-:W-:Y:S01]  /*0180*/  MOV R14, c[0x0][0x174] ;  /* 0x00005d00000e7a02 */ /* 0x000fe20000000f00 */
[----:B------:R-:W-:Y:S01]  /*0190*/  IMAD R12, R92, c[0x0][0x1b0], RZ ;  /* 0x00006c005c0c7a24 */ /* 0x000fe200078e02ff */
[----:B0-----:R-:W-:Y:S01]  /*01a0*/  IABS R2, R97 ;  /* 0x0000006100027213 */ /* 0x001fe20000000000 */
[C---:B------:R-:W-:Y:S01]  /*01b0*/  IMAD R13, R93.reuse, c[0x0][0x27c], R10 ;  /* 0x00009f005d0d7a24 */ /* 0x040fe200078e020a */
[----:B------:R-:W-:Y:S01]  /*01c0*/  HFMA2.MMA R90, -RZ, RZ, 0, 0 ;  /* 0x00000000ff5a7435 */ /* 0x000fe200000001ff */
[C---:B------:R-:W-:Y:S01]  /*01d0*/  IMAD R17, R93.reuse, c[0x0][0x1b4], R12 ;  /* 0x00006d005d117a24 */ /* 0x040fe200078e020c */
[----:B--2---:R-:W-:Y:S01]  /*01e0*/  HFMA2.MMA R6, -RZ, RZ, 0, 0 ;  /* 0x00000000ff067435 */ /* 0x004fe200000001ff */
[----:B-1----:R-:W-:Y:S01]  /*01f0*/  IMAD.WIDE.U32 R4, R93, c[0x0][0x1e0], RZ ;  /* 0x000078005d047a25 */ /* 0x002fe200078e00ff */
[----:B------:R-:W-:-:S03]  /*0200*/  HFMA2.MMA R89, -RZ, RZ, 0, 0 ;  /* 0x00000000ff597435 */ /* 0x000fc600000001ff */
[----:B------:R-:W-:Y:S01]  /*0210*/  IMAD R12, R96, c[0x0][0x280], RZ ;  /* 0x0000a000600c7a24 */ /* 0x000fe200078e02ff */
[----:B---3--:R-:W-:-:S03]  /*0220*/  IADD3 R8, RZ, -R7, RZ ;  /* 0x80000007ff087210 */ /* 0x008fc60007ffe0ff */
[----:B------:R-:W-:Y:S02]  /*0230*/  IMAD R12, R97, c[0x0][0x284], R12 ;  /* 0x0000a100610c7a24 */ /* 0x000fe400078e020c */
[----:B------:R-:W-:Y:S02]  /*0240*/  IMAD R9, R8, R11, RZ ;  /* 0x0000000b08097224 */ /* 0x000fe400078e02ff */
[----:B------:R-:W-:Y:S02]  /*0250*/  IMAD R8, R92, c[0x0][0x1e0], RZ ;  /* 0x000078005c087a24 */ /* 0x000fe400078e02ff */
[----:B------:R-:W-:-:S04]  /*0260*/  IMAD.HI.U32 R7, R7, R9, R6 ;  /* 0x0000000907077227 */ /* 0x000fc800078e0006 */
[----:B------:R-:W-:Y:S02]  /*0270*/  IMAD R6, R92, c[0x0][0x1d0], RZ ;  /* 0x000074005c067a24 */ /* 0x000fe400078e02ff */
[----:B------:R-:W-:-:S04]  /*0280*/  IMAD.HI.U32 R91, R7, R2, RZ ;  /* 0x00000002075b7227 */ /* 0x000fc800078e00ff */
[----:B------:R-:W-:Y:S01]  /*0290*/  IMAD R7, R93, c[0x0][0x1d4], R6 ;  /* 0x000075005d077a24 */ /* 0x000fe200078e0206 */
[----:B------:R-:W-:Y:S01]  /*02a0*/  IADD3 R0, -R91, RZ, RZ ;  /* 0x000000ff5b007210 */ /* 0x000fe20007ffe1ff */
[----:B------:R-:W-:Y:S01]  /*02b0*/  IMAD R9, R93, c[0x0][0x1e4], R8 ;  /* 0x000079005d097a24 */ /* 0x000fe200078e0208 */
[----:B------:R-:W-:-:S03]  /*02c0*/  LOP3.LUT R6, R97, c[0x0][0x178], RZ, 0x3c, !PT ;  /* 0x00005e0061067a12 */ /* 0x000fc600078e3cff */
[----:B------:R-:W-:Y:S01]  /*02d0*/  IMAD R0, R11, R0, R2 ;  /* 0x000000000b007224 */ /* 0x000fe200078e0202 */
[----:B------:R-:W-:Y:S01]  /*02e0*/  ISETP.GE.AND P3, PT, R6, RZ, PT ;  /* 0x000000ff0600720c */ /* 0x000fe20003f66270 */
[----:B------:R-:W-:Y:S01]  /*02f0*/  IMAD.WIDE.U32 R2, R93, c[0x0][0x1d0], RZ ;  /* 0x000074005d027a25 */ /* 0x000fe200078e00ff */
[----:B------:R-:W-:Y:S02]  /*0300*/  IADD3 R5, R5, R9, RZ ;  /* 0x0000000905057210 */ /* 0x000fe40007ffe0ff */
[----:B------:R-:W-:Y:S01]  /*0310*/  ISETP.GT.U32.AND P2, PT, R11, R0, PT ;  /* 0x000000000b00720c */ /* 0x000fe20003f44070 */
[----:B------:R-:W-:Y:S01]  /*0320*/  IMAD.WIDE.U32 R8, R93, c[0x0][0x1b0], RZ ;  /* 0x00006c005d087a25 */ /* 0x000fe200078e00ff */
[----:B------:R-:W-:-:S03]  /*0330*/  IADD3 R3, R3, R7, RZ ;  /* 0x0000000703037210 */ /* 0x000fc60007ffe0ff */
[----:B------:R-:W-:Y:S01]  /*0340*/  IMAD.WIDE.U32 R6, R93, c[0x0][0x278], RZ ;  /* 0x00009e005d067a25 */ /* 0x000fe200078e00ff */
[----:B------:R-:W-:-:S03]  /*0350*/  IADD3 R9, R9, R17, RZ ;  /* 0x0000001109097210 */ /* 0x000fc60007ffe0ff */
[----:B------:R-:W-:Y:S01]  /*0360*/  IMAD.WIDE.U32 R2, R97, c[0x0][0x1d8], R2 ;  /* 0x0000760061027a25 */ /* 0x000fe200078e0002 */
[----:B------:R-:W-:Y:S02]  /*0370*/  IADD3 R7, R7, R13, RZ ;  /* 0x0000000d07077210 */ /* 0x000fe40007ffe0ff */
[----:B------:R-:W-:Y:S02]  /*0380*/  LEA R13, R14, 0xffffff00, 0x8 ;  /* 0xffffff000e0d7811 */ /* 0x000fe400078e40ff */
[-C--:B------:R-:W-:Y:S02]  /*0390*/  @!P2 IADD3 R0, R0, -R11.reuse, RZ ;  /* 0x8000000b0000a210 */ /* 0x080fe40007ffe0ff */
[----:B------:R-:W-:Y:S02]  /*03a0*/  @!P2 IADD3 R91, R91, 0x1, RZ ;  /* 0x000000015b5ba810 */ /* 0x000fe40007ffe0ff */
[----:B------:R-:W-:Y:S01]  /*03b0*/  ISETP.GE.U32.AND P0, PT, R0, R11, PT ;  /* 0x0000000b0000720c */ /* 0x000fe20003f06070 */
[----:B------:R-:W-:Y:S01]  /*03c0*/  IMAD R0, R96, c[0x0][0x1d8], RZ ;  /* 0x0000760060007a24 */ /* 0x000fe200078e02ff */
[----:B------:R-:W-:-:S03]  /*03d0*/  LEA R11, R14, 0xffffff80, 0x7 ;  /* 0xffffff800e0b7811 */ /* 0x000fc600078e38ff */
[----:B------:R-:W-:Y:S01]  /*03e0*/  IMAD R0, R97, c[0x0][0x1dc], R0 ;  /* 0x0000770061007a24 */ /* 0x000fe200078e0200 */
[----:B------:R-:W-:-:S07]  /*03f0*/  SHF.R.S32.HI R15, RZ, 0x1f, R11 ;  /* 0x0000001fff0f7819 */ /* 0x000fce000001140b */
[----:B------:R-:W-:Y:S02]  /*0400*/  @P0 IADD3 R91, R91, 0x1, RZ ;  /* 0x000000015b5b0810 */ /* 0x000fe40007ffe0ff */
[----:B------:R-:W-:Y:S02]  /*0410*/  IADD3 R83, P0, R11, R2, RZ ;  /* 0x000000020b537210 */ /* 0x000fe40007f1e0ff */
[----:B------:R-:W-:Y:S02]  /*0420*/  @!P3 IADD3 R91, -R91, RZ, RZ ;  /* 0x000000ff5b5bb210 */ /* 0x000fe40007ffe1ff */
[----:B------:R-:W-:Y:S02]  /*0430*/  @!P1 LOP3.LUT R91, RZ, c[0x0][0x178], RZ, 0x33, !PT ;  /* 0x00005e00ff5b9a12 */ /* 0x000fe400078e33ff */
[----:B------:R-:W-:Y:S01]  /*0440*/  IADD3.X R10, R15, R3, R0, P0, !PT ;  /* 0x000000030f0a7210 */ /* 0x000fe200007fe400 */
[----:B------:R-:W-:Y:S01]  /*0450*/  IMAD.WIDE.U32 R2, R97, c[0x0][0x1e8], R4 ;  /* 0x00007a0061027a25 */ /* 0x000fe200078e0004 */
[----:B------:R-:W-:-:S02]  /*0460*/  SHF.R.S32.HI R110, RZ, 0x1f, R91 ;  /* 0x0000001fff6e7819 */ /* 0x000fc4000001145b */
[----:B------:R-:W-:Y:S01]  /*0470*/  ISETP.GE.AND P3, PT, R14, 0x1, PT ;  /* 0x000000010e00780c */ /* 0x000fe20003f66270 */
[----:B------:R-:W-:Y:S01]  /*0480*/  IMAD R0, R96, c[0x0][0x1e8], RZ ;  /* 0x00007a0060007a24 */ /* 0x000fe200078e02ff */
[----:B------:R-:W-:Y:S01]  /*0490*/  IADD3 R81, P1, R11, R2, RZ ;  /* 0x000000020b517210 */ /* 0x000fe20007f3e0ff */
[----:B------:R-:W-:Y:S01]  /*04a0*/  IMAD.WIDE.U32 R4, R97, c[0x0][0x280], R6 ;  /* 0x0000a00061047a25 */ /* 0x000fe200078e0006 */
[----:B------:R-:W-:-:S03]  /*04b0*/  ISETP.NE.U32.AND P0, PT, RZ, c[0x0][0x260], PT ;  /* 0x00009800ff007a0c */ /* 0x000fc60003f05070 */
[----:B------:R-:W-:Y:S01]  /*04c0*/  IMAD R0, R97, c[0x0][0x1ec], R0 ;  /* 0x00007b0061007a24 */ /* 0x000fe200078e0200 */
[----:B------:R-:W-:Y:S01]  /*04d0*/  IADD3 R11, P2, R11, R4, RZ ;  /* 0x000000040b0b7210 */ /* 0x000fe20007f5e0ff */
[----:B------:R-:W-:Y:S01]  /*04e0*/  IMAD R14, R110, c[0x0][0x1c8], RZ ;  /* 0x000072006e0e7a24 */ /* 0x000fe200078e02ff */
[----:B------:R-:W-:Y:S01]  /*04f0*/  ISETP.NE.AND.EX P0, PT, RZ, c[0x0][0x264], PT, P0 ;  /* 0x00009900ff007a0c */ /* 0x000fe20003f05300 */
[----:B------:R-:W-:Y:S01]  /*0500*/  IMAD.WIDE.U32 R8, R91, c[0x0][0x1c8], R8 ;  /* 0x000072005b087a25 */ /* 0x000fe200078e0008 */
[C---:B------:R-:W-:Y:S02]  /*0510*/  IADD3.X R2, R15.reuse, R3, R0, P1, !PT ;  /* 0x000000030f027210 */ /* 0x040fe40000ffe400 */
[----:B------:R-:W-:Y:S01]  /*0520*/  IADD3.X R4, R15, R5, R12, P2, !PT ;  /* 0x000000050f047210 */ /* 0x000fe200017fe40c */
[----:B------:R-:W-:Y:S01]  /*0530*/  IMAD R7, R91, c[0x0][0x1cc], R14 ;  /* 0x000073005b077a24 */ /* 0x000fe200078e020e */
[----:B------:R-:W-:Y:S02]  /*0540*/  LEA R84, P1, R83, c[0x0][0x240], 0x1 ;  /* 0x0000900053547a11 */ /* 0x000fe400078208ff */
[----:B------:R-:W-:-:S02]  /*0550*/  LEA R82, P2, R81, c[0x0][0x248], 0x1 ;  /* 0x0000920051527a11 */ /* 0x000fc400078408ff */
[----:B------:R-:W-:Y:S02]  /*0560*/  IADD3 R77, P4, R13, R8, RZ ;  /* 0x000000080d4d7210 */ /* 0x000fe40007f9e0ff */
[----:B------:R-:W-:Y:S02]  /*0570*/  IADD3 R8, R9, R7, RZ ;  /* 0x0000000709087210 */ /* 0x000fe40007ffe0ff */
[----:B------:R-:W-:Y:S02]  /*0580*/  LEA.HI.X R83, R83, c[0x0][0x244], R10, 0x1, P1 ;  /* 0x0000910053537a11 */ /* 0x000fe400008f0c0a */
[----:B------:R-:W-:Y:S02]  /*0590*/  LEA.HI.X R81, R81, c[0x0][0x24c], R2, 0x1, P2 ;  /* 0x0000930051517a11 */ /* 0x000fe400010f0c02 */
[----:B------:R-:W-:Y:S02]  /*05a0*/  ISETP.NE.U32.AND P1, PT, RZ, c[0x0][0x328], PT ;  /* 0x0000ca00ff007a0c */ /* 0x000fe40003f25070 */
[----:B------:R-:W-:-:S02]  /*05b0*/  ISETP.NE.U32.AND P2, PT, RZ, c[0x0][0x348], PT ;  /* 0x0000d200ff007a0c */ /* 0x000fc40003f45070 */
        /* <DEDUP_REMOVED lines=11> */
[--C-:B------:R-:W-:Y:S01]  /*0670*/  SHF.R.U32.HI R2, RZ, 0x1, R3.reuse ;  /* 0x00000001ff027819 */ /* 0x100fe20000011603 */
[----:B------:R-:W-:Y:S01]  /*0680*/  @P0 IMAD R0, R0, c[0x0][0x16c], RZ ;  /* 0x00005b0000000a24 */ /* 0x000fe200078e02ff */
[----:B------:R-:W-:Y:S02]  /*0690*/  LEA.HI.X R79, R11, c[0x0][0x30c], R4, 0x1, P4 ;  /* 0x0000c3000b4f7a11 */ /* 0x000fe400020f0c04 */
[----:B------:R-:W-:Y:S01]  /*06a0*/  SHF.R.U64 R12, R12, 0x1, R3 ;  /* 0x000000010c0c7819 */ /* 0x000fe20000001203 */
[----:B------:R-:W-:Y:S01]  /*06b0*/  CS2R R10, SRZ ;  /* 0x00000000000a7805 */ /* 0x000fe2000001ff00 */
[----:B------:R-:W-:Y:S01]  /*06c0*/  @P0 MOV R3, 0x10 ;  /* 0x0000001000030802 */ /* 0x000fe20000000f00 */
[----:B------:R-:W-:Y:S01]  /*06d0*/  IMAD R5, R2, R93, RZ ;  /* 0x0000005d02057224 */ /* 0x000fe200078e02ff */
[----:B------:R-:W-:-:S02]  /*06e0*/  @P1 LEA R8, P4, R97, c[0x0][0x328], 0x2 ;  /* 0x0000ca0061081a11 */ /* 0x000fc400078810ff */
[C---:B------:R-:W-:Y:S01]  /*06f0*/  @P2 LEA R10, P5, R97.reuse, c[0x0][0x348], 0x2 ;  /* 0x0000d200610a2a11 */ /* 0x040fe200078a10ff */
[----:B------:R-:W-:Y:S01]  /*0700*/  @P0 IMAD.WIDE R2, R0, R3, c[0x0][0x260] ;  /* 0x0000980000020625 */ /* 0x000fe200078e0203 */
        /* <DEDUP_REMOVED lines=8> */
[----:B------:R-:W-:Y:S01]  /*0790*/  UMOV UR4, URZ ;  /* 0x0000003f00047c82 */ /* 0x000fe20008000000 */
        /* <DEDUP_REMOVED lines=9> */
[----:B------:R-:W-:Y:S02]  /*0830*/  LEA R87, P0, R4, c[0x0][0x320], 0x3 ;  /* 0x0000c80004577a11 */ /* 0x000fe400078018ff */
[C---:B0-----:R-:W-:Y:S02]  /*0840*/  LOP3.LUT R7, R88.reuse, 0xffffffe0, RZ, 0xc0, !PT ;  /* 0xffffffe058077812 */ /* 0x041fe400078ec0ff */
[----:B------:R-:W-:Y:S02]  /*0850*/  IADD3 R5, R88, 0x40, RZ ;  /* 0x0000004058057810 */ /* 0x000fe40007ffe0ff */
[----:B------:R-:W-:Y:S02]  /*0860*/  LOP3.LUT R86, R7, 0x1f, R88, 0xf8, !PT ;  /* 0x0000001f07567812 */ /* 0x000fe400078ef858 */
[----:B------:R-:W-:-:S02]  /*0870*/  LEA.HI.SX32 R72, R5, R88, 0x1b ;  /* 0x0000005805487211 */ /* 0x000fc400078fdaff */
[----:B------:R-:W-:Y:S02]  /*0880*/  IADD3 R86, R7, R86, RZ ;  /* 0x0000005607567210 */ /* 0x000fe40007ffe0ff */
[C---:B------:R-:W-:Y:S02]  /*0890*/  SHF.L.U32 R74, R88.reuse, 0x3, RZ ;  /* 0x00000003584a7819 */ /* 0x040fe400000006ff */
[C---:B------:R-:W-:Y:S02]  /*08a0*/  IADD3 R73, R88.reuse, 0x20, RZ ;  /* 0x0000002058497810 */ /* 0x040fe40007ffe0ff */
[C---:B------:R-:W-:Y:S02]  /*08b0*/  IADD3 R71, R88.reuse, 0x60, RZ ;  /* 0x0000006058477810 */ /* 0x040fe40007ffe0ff */
[C---:B------:R-:W-:Y:S02]  /*08c0*/  IADD3 R7, R88.reuse, 0x80, RZ ;  /* 0x0000008058077810 */ /* 0x040fe40007ffe0ff */
[----:B------:R-:W-:-:S02]  /*08d0*/  IADD3 R69, R88, 0xa0, RZ ;  /* 0x000000a058457810 */ /* 0x000fc40007ffe0ff */
[C---:B------:R-:W-:Y:S02]  /*08e0*/  IADD3 R17, R88.reuse, 0xc0, RZ ;  /* 0x000000c058117810 */ /* 0x040fe40007ffe0ff */
[----:B------:R-:W-:Y:S02]  /*08f0*/  IADD3 R67, R88, 0xe0, RZ ;  /* 0x000000e058437810 */ /* 0x000fe40007ffe0ff */
[----:B------:R-:W-:Y:S02]  /*0900*/  SHF.R.S32.HI R5, RZ, 0x1f, R86 ;  /* 0x0000001fff057819 */ /* 0x000fe40000011456 */
[----:B------:R-:W-:Y:S02]  /*0910*/  LEA.HI.X R85, R4, c[0x0][0x324], R85, 0x3, P0 ;  /* 0x0000c90004557a11 */ /* 0x000fe400000f1c55 */
[----:B------:R-:W-:Y:S02]  /*0920*/  LOP3.LUT R108, R88, 0x1f, RZ, 0xc0, !PT ;  /* 0x0000001f586c7812 */ /* 0x000fe400078ec0ff */
[----:B------:R-:W-:-:S02]  /*0930*/  LEA.HI.SX32 R74, R74, R74, 0x1b ;  /* 0x0000004a4a4a7211 */ /* 0x000fc400078fdaff */
[-C--:B------:R-:W-:Y:S02]  /*0940*/  LEA.HI.SX32 R73, R73, R88.reuse, 0x1b ;  /* 0x0000005849497211 */ /* 0x080fe400078fdaff */
[-C--:B------:R-:W-:Y:S02]  /*0950*/  LEA.HI.SX32 R71, R71, R88.reuse, 0x1b ;  /* 0x0000005847477211 */ /* 0x080fe400078fdaff */
[-C--:B------:R-:W-:Y:S02]  /*0960*/  LEA.HI.SX32 R70, R7, R88.reuse, 0x1b ;  /* 0x0000005807467211 */ /* 0x080fe400078fdaff */
[-C--:B------:R-:W-:Y:S02]  /*0970*/  LEA.HI.SX32 R69, R69, R88.reuse, 0x1b ;  /* 0x0000005845457211 */ /* 0x080fe400078fdaff */
[-C--:B------:R-:W-:Y:S02]  /*0980*/  LEA.HI.SX32 R68, R17, R88.reuse, 0x1b ;  /* 0x0000005811447211 */ /* 0x080fe400078fdaff */
[----:B------:R-:W-:-:S02]  /*0990*/  LEA.HI.SX32 R67, R67, R88, 0x1b ;  /* 0x0000005843437211 */ /* 0x000fc400078fdaff */
[----:B-1----:R-:W-:Y:S02]  /*09a0*/  SHF.L.U64.HI R66, R86, 0x3, R5 ;  /* 0x0000000356427819 */ /* 0x002fe40000010205 */
.L_x_13961:
[----:B------:R-:W-:Y:S01]  /*09b0*/  BAR.SYNC.DEFER_BLOCKING 0x0 ;  /* 0x0000000000007b1d */ /* 0x000fe20000010000 */
[----:B0-----:R-:W-:Y:S02]  /*09c0*/  MOV R4, R84 ;  /* 0x0000005400047202 */ /* 0x001fe40000000f00 */
[----:B------:R-:W-:-:S05]  /*09d0*/  MOV R5, R83 ;  /* 0x0000005300057202 */ /* 0x000fca0000000f00 */
[----:B------:R-:W-:-:S05]  /*09e0*/  IMAD.WIDE R4, R88, 0x8, R4 ;  /* 0x0000000858047825 */ /* 0x000fca00078e0204 */
[----:B------:R0:W2:Y:S02]  /*09f0*/  LDG.E.64 R6, [R4.64] ;  /* 0x0000000604067981 */ /* 0x0000a4000c1e1b00 */
[----:B0-----:R-:W-:Y:S02]  /*0a00*/  MOV R4, R82 ;  /* 0x0000005200047202 */ /* 0x001fe40000000f00 */
[----:B------:R-:W-:-:S05]  /*0a10*/  MOV R5, R81 ;  /* 0x0000005100057202 */ /* 0x000fca0000000f00 */
[----:B------:R-:W-:Y:S01]  /*0a20*/  IMAD.WIDE R20, R88, 0x8, R4 ;  /* 0x0000000858147825 */ /* 0x000fe200078e0204 */
[----:B--2---:R0:W-:Y:S01]  /*0a30*/  STS.64 [R75.X8], R6 ;  /* 0x000000064b007388 */ /* 0x0041e20000008a00 */
[----:B------:R-:W-:-:S06]  /*0a40*/  NOP ;  /* 0x0000000000007918 */ /* 0x000fcc0000000000 */
[----:B------:R-:W-:Y:S04]  /*0a50*/  LDS.64 R16, [R75.X8] ;  /* 0x000000004b107984 */ /* 0x000fe80000008a00 */
[----:B------:R-:W-:Y:S06]  /*0a60*/  BAR.SYNC.DEFER_BLOCKING 0x0 ;  /* 0x0000000000007b1d */ /* 0x000fec0000010000 */
[----:B------:R-:W2:Y:S01]  /*0a70*/  LDG.E.64 R20, [R20.64] ;  /* 0x0000000614147981 */ /* 0x000ea2000c1e1b00 */
[----:B------:R-:W-:-:S02]  /*0a80*/  MOV R4, R80 ;  /* 0x0000005000047202 */ /* 0x000fc40000000f00 */
[----:B------:R-:W-:-:S05]  /*0a90*/  MOV R5, R79 ;  /* 0x0000004f00057202 */ /* 0x000fca0000000f00 */
[----:B------:R-:W-:Y:S01]  /*0aa0*/  IMAD.WIDE R22, R88, 0x8, R4 ;  /* 0x0000000858167825 */ /* 0x000fe200078e0204 */
[----:B--2---:R1:W-:Y:S01]  /*0ab0*/  STS.64 [R75.X8], R20 ;  /* 0x000000144b007388 */ /* 0x0043e20000008a00 */
[----:B------:R-:W-:-:S06]  /*0ac0*/  NOP ;  /* 0x0000000000007918 */ /* 0x000fcc0000000000 */
[----:B------:R-:W-:Y:S04]  /*0ad0*/  LDS.64 R4, [R75.X8] ;  /* 0x000000004b047984 */ /* 0x000fe80000008a00 */
[----:B------:R-:W-:Y:S06]  /*0ae0*/  BAR.SYNC.DEFER_BLOCKING 0x0 ;  /* 0x0000000000007b1d */ /* 0x000fec0000010000 */
[----:B------:R-:W2:Y:S01]  /*0af0*/  LDG.E.64 R22, [R22.64] ;  /* 0x0000000616167981 */ /* 0x000ea2000c1e1b00 */
[----:B------:R-:W-:Y:S01]  /*0b00*/  LEA R18, R76, 0xffffff80, 0x7 ;  /* 0xffffff804c127811 */ /* 0x000fe200078e38ff */
[----:B------:R-:W-:-:S03]  /*0b10*/  IMAD R0, R92, c[0x0][0x1f0], RZ ;  /* 0x00007c005c007a24 */ /* 0x000fc600078e02ff */
[----:B------:R-:W-:Y:S01]  /*0b20*/  SHF.R.S32.HI R19, RZ, 0x1f, R18 ;  /* 0x0000001fff137819 */ /* 0x000fe20000011412 */
[C---:B------:R-:W-:Y:S02]  /*0b30*/  IMAD R25, R93.reuse, c[0x0][0x1f4], R0 ;  /* 0x00007d005d197a24 */ /* 0x040fe400078e0200 */
[----:B------:R-:W-:Y:S02]  /*0b40*/  IMAD R0, R96, c[0x0][0x1f8], RZ ;  /* 0x00007e0060007a24 */ /* 0x000fe400078e02ff */
[----:B0-----:R-:W-:-:S04]  /*0b50*/  IMAD.WIDE.U32 R6, R93, c[0x0][0x1f0], R18 ;  /* 0x00007c005d067a25 */ /* 0x001fc800078e0012 */
[----:B-1----:R-:W-:Y:S01]  /*0b60*/  IMAD R21, R97, c[0x0][0x1fc], R0 ;  /* 0x00007f0061157a24 */ /* 0x002fe200078e0200 */
[----:B------:R-:W-:-:S05]  /*0b70*/  IADD3 R7, R7, R25, RZ ;  /* 0x0000001907077210 */ /* 0x000fca0007ffe0ff */
[----:B------:R-:W-:-:S05]  /*0b80*/  IMAD.WIDE.U32 R6, R97, c[0x0][0x1f8], R6 ;  /* 0x00007e0061067a25 */ /* 0x000fca00078e0006 */
[----:B------:R-:W-:Y:S02]  /*0b90*/  IADD3 R7, R7, R21, RZ ;  /* 0x0000001507077210 */ /* 0x000fe40007ffe0ff */
[----:B------:R-:W-:-:S04]  /*0ba0*/  LEA R20, P0, R6, c[0x0][0x268], 0x1 ;  /* 0x00009a0006147a11 */ /* 0x000fc800078008ff */
        /* <DEDUP_REMOVED lines=8> */
[----:B------:R-:W-:-:S04]  /*0c30*/  IMAD.WIDE.U32 R24, R93, c[0x0][0x200], R18 ;  /* 0x000080005d187a25 */ /* 0x000fc800078e0012 */
[----:B------:R-:W-:Y:S02]  /*0c40*/  IMAD R27, R93, c[0x0][0x204], R0 ;  /* 0x000081005d1b7a24 */ /* 0x000fe400078e0200 */
[----:B------:R-:W-:-:S03]  /*0c50*/  IMAD R0, R96, c[0x0][0x208], RZ ;  /* 0x0000820060007a24 */ /* 0x000fc600078e02ff */
[----:B------:R-:W-:Y:S01]  /*0c60*/  IADD3 R25, R25, R27, RZ ;  /* 0x0000001b19197210 */ /* 0x000fe20007ffe0ff */
[----:B------:R-:W-:-:S04]  /*0c70*/  IMAD R27, R97, c[0x0][0x20c], R0 ;  /* 0x00008300611b7a24 */ /* 0x000fc800078e0200 */
        /* <DEDUP_REMOVED lines=9> */
[----:B------:R-:W2:Y:S01]  /*0d10*/  LDG.E.64 R22, [R22.64] ;  /* 0x0000000616167981 */ /* 0x000ea2000c1e1b00 */
[----:B-1----:R-:W-:-:S02]  /*0d20*/  SHF.R.U32.HI R62, RZ, 0x10, R7 ;  /* 0x00000010ff3e7819 */ /* 0x002fc40000011607 */
[--C-:B------:R-:W-:Y:S02]  /*0d30*/  PRMT R63, RZ, 0x5410, R7.reuse ;  /* 0x00005410ff3f7816 */ /* 0x100fe40000000007 */
[----:B------:R-:W-:Y:S02]  /*0d40*/  PRMT R62, RZ, 0x5410, R62 ;  /* 0x00005410ff3e7816 */ /* 0x000fe4000000003e */
[----:B------:R-:W-:Y:S02]  /*0d50*/  SHF.R.U64 R64, R6, 0x10, R7 ;  /* 0x0000001006407819 */ /* 0x000fe40000001207 */
[----:B------:R-:W-:Y:S02]  /*0d60*/  PRMT R65, RZ, 0x5410, R6 ;  /* 0x00005410ff417816 */ /* 0x000fe40000000006 */
[----:B------:R-:W-:Y:S02]  /*0d70*/  PRMT R64, RZ, 0x5410, R64 ;  /* 0x00005410ff407816 */ /* 0x000fe40000000040 */
[----:B0-----:R-:W-:-:S02]  /*0d80*/  SHF.R.U32.HI R34, RZ, 0x10, R33 ;  /* 0x00000010ff227819 */ /* 0x001fc40000011621 */
[--C-:B------:R-:W-:Y:S02]  /*0d90*/  PRMT R31, RZ, 0x5410, R33.reuse ;  /* 0x00005410ff1f7816 */ /* 0x100fe40000000021 */
[----:B------:R-:W-:Y:S02]  /*0da0*/  PRMT R34, RZ, 0x5410, R34 ;  /* 0x00005410ff227816 */ /* 0x000fe40000000022 */
[----:B------:R-:W-:Y:S01]  /*0db0*/  SHF.R.U64 R26, R32, 0x10, R33 ;  /* 0x00000010201a7819 */ /* 0x000fe20000001221 */
[----:B------:R-:W-:Y:S02]  /*0dc0*/  FMUL.FTZ R0, R31, -1.4426950216293334961 ;  /* 0xbfb8aa3b1f007820 */ /* 0x000fe40000410000 */
[----:B------:R-:W-:Y:S02]  /*0dd0*/  FMUL.FTZ R27, R34, -1.4426950216293334961 ;  /* 0xbfb8aa3b221b7820 */ /* 0x000fe40000410000 */
[----:B------:R0:W1:Y:S08]  /*0de0*/  MUFU.EX2 R25, R0 ;  /* 0x0000000000197308 */ /* 0x0000700000000800 */
[----:B---3--:R3:W4:Y:S01]  /*0df0*/  MUFU.EX2 R28, R27 ;  /* 0x0000001b001c7308 */ /* 0x0087220000000800 */
[----:B0-----:R-:W-:-:S05]  /*0e00*/  PRMT R0, RZ, 0x5410, R32 ;  /* 0x00005410ff007816 */ /* 0x001fca0000000020 */
[----:B------:R-:W-:Y:S01]  /*0e10*/  FMUL.FTZ R24, R0, -1.4426950216293334961 ;  /* 0xbfb8aa3b00187820 */ /* 0x000fe20000410000 */
[----:B---3--:R-:W-:Y:S01]  /*0e20*/  PRMT R27, RZ, 0x5410, R26 ;  /* 0x00005410ff1b7816 */ /* 0x008fe2000000001a */
[----:B-1----:R-:W-:-:S04]  /*0e30*/  FADD.FTZ R26, R25, 1 ;  /* 0x3f800000191a7421 */ /* 0x002fc80000010000 */
[----:B------:R-:W-:Y:S01]  /*0e40*/  MUFU.EX2 R24, R24 ;  /* 0x0000001800187308 */ /* 0x000fe20000000800 */
[----:B----4-:R-:W-:-:S07]  /*0e50*/  FADD.FTZ R29, R28, 1 ;  /* 0x3f8000001c1d7421 */ /* 0x010fce0000010000 */
[----:B------:R-:W0:Y:S08]  /*0e60*/  MUFU.RCP R32, R26 ;  /* 0x0000001a00207308 */ /* 0x000e300000001000 */
        /* <DEDUP_REMOVED lines=9> */
[----:B------:R-:W-:Y:S01]  /*0f00*/  MUFU.RCP R25, R22 ;  /* 0x0000001600197308 */ /* 0x000fe20000001000 */
[----:B0-----:R-:W-:Y:S02]  /*0f10*/  FADD.FTZ R24, R23, 1 ;  /* 0x3f80000017187421 */ /* 0x001fe40000010000 */
[----:B------:R-:W-:-:S05]  /*0f20*/  FADD.FTZ R23, -R35, 1 ;  /* 0x3f80000023177421 */ /* 0x000fca0000010100 */
[----:B------:R0:W2:Y:S01]  /*0f30*/  MUFU.RCP R28, R24 ;  /* 0x00000018001c7308 */ /* 0x0000a20000001000 */
[----:B------:R-:W-:Y:S01]  /*0f40*/  FFMA.FTZ R23, R34, R23, 1 ;  /* 0x3f80000022177423 */ /* 0x000fe20000010017 */
[--C-:B-1----:R-:W-:Y:S02]  /*0f50*/  SHF.R.U32.HI R36, RZ, 0x10, R21.reuse ;  /* 0x00000010ff247819 */ /* 0x102fe40000011615 */
[--C-:B------:R-:W-:Y:S02]  /*0f60*/  PRMT R33, RZ, 0x5410, R21.reuse ;  /* 0x00005410ff217816 */ /* 0x100fe40000000015 */
[----:B------:R-:W-:Y:S02]  /*0f70*/  PRMT R36, RZ, 0x5410, R36 ;  /* 0x00005410ff247816 */ /* 0x000fe40000000024 */
[----:B------:R-:W-:Y:S01]  /*0f80*/  SHF.R.U64 R29, R20, 0x10, R21 ;  /* 0x00000010141d7819 */ /* 0x000fe20000001215 */
[----:B------:R-:W-:Y:S01]  /*0f90*/  FMUL.FTZ R7, R63, R33 ;  /* 0x000000213f077220 */ /* 0x000fe20000410000 */
[----:B0-----:R-:W-:Y:S01]  /*0fa0*/  PRMT R24, RZ, 0x5410, R20 ;  /* 0x00005410ff187816 */ /* 0x001fe20000000014 */
[----:B------:R-:W-:Y:S01]  /*0fb0*/  FMUL.FTZ R22, R62, R36 ;  /* 0x000000243e167220 */ /* 0x000fe20000410000 */
[----:B------:R-:W-:Y:S01]  /*0fc0*/  PRMT R29, RZ, 0x5410, R29 ;  /* 0x00005410ff1d7816 */ /* 0x000fe2000000001d */
[----:B------:R-:W-:-:S02]  /*0fd0*/  FMUL.FTZ R7, R32, R7 ;  /* 0x0000000720077220 */ /* 0x000fc40000410000 */
[----:B------:R-:W-:Y:S02]  /*0fe0*/  FMUL.FTZ R22, R35, R22 ;  /* 0x0000001623167220 */ /* 0x000fe40000410000 */
[----:B------:R-:W-:Y:S02]  /*0ff0*/  FMUL.FTZ R26, R7, R26 ;  /* 0x0000001a071a7220 */ /* 0x000fe40000410000 */
[----:B------:R-:W-:Y:S02]  /*1000*/  FMUL.FTZ R23, R22, R23 ;  /* 0x0000001716177220 */ /* 0x000fe40000410000 */
[----:B--2---:R-:W-:Y:S01]  /*1010*/  FADD.FTZ R22, -R28, 1 ;  /* 0x3f8000001c167421 */ /* 0x004fe20000010100 */
[----:B------:R0:W-:Y:S01]  /*1020*/  F2F.BF16.F32 R37, R26 ;  /* 0x0000001a00257304 */ /* 0x0001e20000202000 */
[----:B------:R-:W-:Y:S02]  /*1030*/  FMUL.FTZ R7, R64, R29 ;  /* 0x0000001d40077220 */ /* 0x000fe40000410000 */
[----:B------:R-:W-:-:S02]  /*1040*/  FFMA.FTZ R21, R27, R22, 1 ;  /* 0x3f8000001b157423 */ /* 0x000fc40000010016 */
[----:B------:R-:W-:Y:S02]  /*1050*/  FMUL.FTZ R20, R28, R7 ;  /* 0x000000071c147220 */ /* 0x000fe40000410000 */
[----:B------:R-:W-:Y:S01]  /*1060*/  FADD.FTZ R7, -R25, 1 ;  /* 0x3f80000019077421 */ /* 0x000fe20000010100 */
[----:B------:R-:W1:Y:S01]  /*1070*/  F2F.BF16.F32 R22, R23 ;  /* 0x0000001700167304 */ /* 0x000e620000202000 */
[----:B------:R-:W-:Y:S02]  /*1080*/  FMUL.FTZ R6, R65, R24 ;  /* 0x0000001841067220 */ /* 0x000fe40000410000 */
[----:B------:R-:W-:Y:S02]  /*1090*/  FMUL.FTZ R30, R20, R21 ;  /* 0x00000015141e7220 */ /* 0x000fe40000410000 */
[----:B------:R-:W-:Y:S02]  /*10a0*/  FFMA.FTZ R7, R0, R7, 1 ;  /* 0x3f80000000077423 */ /* 0x000fe40000010007 */
[----:B------:R-:W-:-:S02]  /*10b0*/  FMUL.FTZ R6, R25, R6 ;  /* 0x0000000619067220 */ /* 0x000fc40000410000 */
[----:B------:R-:W2:Y:S01]  /*10c0*/  F2F.BF16.F32 R30, R30 ;  /* 0x0000001e001e7304 */ /* 0x000ea20000202000 */
[----:B------:R-:W-:Y:S02]  /*10d0*/  IMAD R20, R92, c[0x0][0x2e8], RZ ;  /* 0x0000ba005c147a24 */ /* 0x000fe400078e02ff */
[----:B0-----:R-:W-:Y:S02]  /*10e0*/  FMUL.FTZ R26, R6, R7 ;  /* 0x00000007061a7220 */ /* 0x001fe40000410000 */
[----:B------:R-:W-:Y:S01]  /*10f0*/  FMUL.FTZ R0, R0, R25 ;  /* 0x0000001900007220 */ /* 0x000fe20000410000 */
[----:B------:R-:W-:Y:S01]  /*1100*/  SHF.R.U64 R25, R16, 0x10, R17 ;  /* 0x0000001010197819 */ /* 0x000fe20000001211 */
[----:B------:R-:W-:Y:S01]  /*1110*/  FMUL.FTZ R27, R27, R28 ;  /* 0x0000001c1b1b7220 */ /* 0x000fe20000410000 */
[----:B------:R0:W3:Y:S01]  /*1120*/  F2F.BF16.F32 R21, R26 ;  /* 0x0000001a00157304 */ /* 0x0000e20000202000 */
[----:B-1----:R-:W-:Y:S01]  /*1130*/  PRMT R37, R37, 0x5410, R22 ;  /* 0x0000541025257816 */ /* 0x002fe20000000016 */
[----:B------:R-:W-:-:S02]  /*1140*/  FMUL.FTZ R65, R65, R0 ;  /* 0x0000000041417220 */ /* 0x000fc40000410000 */
[----:B------:R-:W-:Y:S02]  /*1150*/  FMUL.FTZ R64, R64, R27 ;  /* 0x0000001b40407220 */ /* 0x000fe40000410000 */
[----:B------:R-:W-:Y:S02]  /*1160*/  FMUL.FTZ R32, R31, R32 ;  /* 0x000000201f207220 */ /* 0x000fe40000410000 */
[----:B--2---:R-:W-:Y:S01]  /*1170*/  IMAD.WIDE.U32 R6, R30, 0x10000, RZ ;  /* 0x000100001e067825 */ /* 0x004fe200078e00ff */
[----:B------:R-:W-:-:S03]  /*1180*/  MOV R30, c[0x0][0x16c] ;  /* 0x00005b00001e7a02 */ /* 0x000fc60000000f00 */
[----:B0-----:R-:W-:Y:S01]  /*1190*/  IMAD R26, R96, c[0x0][0x2f0], RZ ;  /* 0x0000bc00601a7a24 */ /* 0x001fe200078e02ff */
[----:B------:R-:W-:Y:S01]  /*11a0*/  LOP3.LUT R23, R37, R7, RZ, 0xfc, !PT ;  /* 0x0000000725177212 */ /* 0x000fe200078efcff */
[C---:B------:R-:W-:Y:S01]  /*11b0*/  IMAD R37, R93.reuse, c[0x0][0x2ec], R20 ;  /* 0x0000bb005d257a24 */ /* 0x040fe200078e0214 */
[----:B------:R-:W-:Y:S01]  /*11c0*/  BAR.SYNC.DEFER_BLOCKING 0x0 ;  /* 0x0000000000007b1d */ /* 0x000fe20000010000 */
[----:B---3--:R-:W-:Y:S01]  /*11d0*/  LOP3.LUT R22, R6, R21, RZ, 0xfc, !PT ;  /* 0x0000001506167212 */ /* 0x008fe200078efcff */
[----:B------:R-:W-:Y:S01]  /*11e0*/  IMAD.WIDE.U32 R20, R93, c[0x0][0x2e8], R18 ;  /* 0x0000ba005d147a25 */ /* 0x000fe200078e0012 */
[----:B------:R-:W-:-:S03]  /*11f0*/  ISETP.GE.AND P1, PT, R30, 0x1, PT ;  /* 0x000000011e00780c */ /* 0x000fc60003f26270 */
[----:B------:R-:W-:Y:S01]  /*1200*/  FMUL.FTZ R63, R63, R32 ;  /* 0x000000203f3f7220 */ /* 0x000fe20000410000 */
[----:B------:R-:W-:Y:S01]  /*1210*/  IADD3 R21, R21, R37, RZ ;  /* 0x0000002515157210 */ /* 0x000fe20007ffe0ff */
[C---:B------:R-:W-:Y:S02]  /*1220*/  IMAD R37, R97.reuse, c[0x0][0x2f4], R26 ;  /* 0x0000bd0061257a24 */ /* 0x040fe400078e021a */
[----:B------:R-:W-:Y:S02]  /*1230*/  FMUL.FTZ R35, R34, R35 ;  /* 0x0000002322237220 */ /* 0x000fe40000410000 */
[----:B------:R-:W-:-:S04]  /*1240*/  IMAD.WIDE.U32 R20, R97, c[0x0][0x2f0], R20 ;  /* 0x0000bc0061147a25 */ /* 0x000fc800078e0014 */
[----:B------:R-:W-:Y:S01]  /*1250*/  FMUL.FTZ R62, R62, R35 ;  /* 0x000000233e3e7220 */ /* 0x000fe20000410000 */
[----:B------:R-:W-:Y:S01]  /*1260*/  IADD3 R37, R21, R37, RZ ;  /* 0x0000002515257210 */ /* 0x000fe20007ffe0ff */
[----:B------:R0:W-:Y:S01]  /*1270*/  STS.64 [R75.X8], R22 ;  /* 0x000000164b007388 */ /* 0x0001e20000008a00 */
[----:B------:R-:W-:-:S06]  /*1280*/  NOP ;  /* 0x0000000000007918 */ /* 0x000fcc0000000000 */
[----:B------:R-:W1:Y:S01]  /*1290*/  LDS.64 R6, [R75.X8] ;  /* 0x000000004b067984 */ /* 0x000e620000008a00 */
[----:B0-----:R-:W-:Y:S02]  /*12a0*/  PRMT R23, RZ, 0x5410, R16 ;  /* 0x00005410ff177816 */ /* 0x001fe40000000010 */
[----:B------:R-:W-:-:S03]  /*12b0*/  LEA R22, P0, R20, c[0x0][0x338], 0x1 ;  /* 0x0000ce0014167a11 */ /* 0x000fc600078008ff */
[----:B------:R-:W-:Y:S01]  /*12c0*/  FFMA.FTZ R21, R65, R23, R90 ;  /* 0x0000001741157223 */ /* 0x000fe2000001005a */
[----:B------:R-:W-:Y:S02]  /*12d0*/  LEA.HI.X R23, R20, c[0x0][0x33c], R37, 0x1, P0 ;  /* 0x0000cf0014177a11 */ /* 0x000fe400000f0c25 */
[----:B------:R-:W-:Y:S02]  /*12e0*/  PRMT R20, RZ, 0x5410, R25 ;  /* 0x00005410ff147816 */ /* 0x000fe40000000019 */
[----:B------:R-:W-:Y:S02]  /*12f0*/  ISETP.NE.U32.AND P0, PT, RZ, c[0x0][0x270], PT ;  /* 0x00009c00ff007a0c */ /* 0x000fe40003f05070 */
[----:B------:R-:W-:Y:S01]  /*1300*/  SHF.R.U32.HI R90, RZ, 0x10, R17 ;  /* 0x00000010ff5a7819 */ /* 0x000fe20000011611 */
[----:B------:R-:W-:Y:S01]  /*1310*/  FFMA.FTZ R20, R64, R20, R21 ;  /* 0x0000001440147223 */ /* 0x000fe20000010015 */
[----:B------:R-:W-:Y:S02]  /*1320*/  PRMT R21, RZ, 0x5410, R17 ;  /* 0x00005410ff157816 */ /* 0x000fe40000000011 */
[----:B------:R-:W-:-:S02]  /*1330*/  ISETP.NE.AND.EX P0, PT, RZ, c[0x0][0x274], PT, P0 ;  /* 0x00009d00ff007a0c */ /* 0x000fc40003f05300 */
[----:B------:R-:W-:Y:S01]  /*1340*/  PRMT R90, RZ, 0x5410, R90 ;  /* 0x00005410ff5a7816 */ /* 0x000fe2000000005a */
        /* <DEDUP_REMOVED lines=11> */
[----:B------:R-:W-:-:S04]  /*1400*/  IMAD R24, R92, c[0x0][0x210], RZ ;  /* 0x000084005c187a24 */ /* 0x000fc800078e02ff */
[----:B------:R-:W-:-:S03]  /*1410*/  IMAD R25, R93, c[0x0][0x214], R24 ;  /* 0x000085005d197a24 */ /* 0x000fc600078e0218 */
[----:B0-----:R-:W0:Y:S08]  /*1420*/  F2F.BF16.F32 R6, R27 ;  /* 0x0000001b00067304 */ /* 0x001e300000202000 */
[----:B------:R-:W1:Y:S08]  /*1430*/  F2F.BF16.F32 R35, R35 ;  /* 0x0000002300237304 */ /* 0x000e700000202000 */
[----:B------:R2:W3:Y:S01]  /*1440*/  F2F.BF16.F32 R21, R0 ;  /* 0x0000000000157304 */ /* 0x0004e20000202000 */
[----:B0-----:R-:W-:Y:S01]  /*1450*/  IMAD.WIDE.U32 R6, R6, 0x10000, RZ ;  /* 0x0001000006067825 */ /* 0x001fe200078e00ff */
[----:B-1----:R-:W-:-:S03]  /*1460*/  PRMT R23, R32, 0x5410, R35 ;  /* 0x0000541020177816 */ /* 0x002fc60000000023 */
[----:B--2---:R-:W-:Y:S01]  /*1470*/  IMAD R0, R96, c[0x0][0x218], RZ ;  /* 0x0000860060007a24 */ /* 0x004fe200078e02ff */
[----:B------:R-:W-:Y:S02]  /*1480*/  LOP3.LUT R23, R23, R7, RZ, 0xfc, !PT ;  /* 0x0000000717177212 */ /* 0x000fe400078efcff */
[----:B---3--:R-:W-:Y:S01]  /*1490*/  LOP3.LUT R22, R6, R21, RZ, 0xfc, !PT ;  /* 0x0000001506167212 */ /* 0x008fe200078efcff */
[----:B------:R-:W-:-:S04]  /*14a0*/  IMAD.WIDE.U32 R20, R93, c[0x0][0x210], R18 ;  /* 0x000084005d147a25 */ /* 0x000fc800078e0012 */
[----:B------:R0:W-:Y:S01]  /*14b0*/  STS.64 [R75.X8], R22 ;  /* 0x000000164b007388 */ /* 0x0001e20000008a00 */
[----:B------:R-:W-:-:S06]  /*14c0*/  NOP ;  /* 0x0000000000007918 */ /* 0x000fcc0000000000 */
[----:B------:R-:W1:Y:S01]  /*14d0*/  LDS.64 R6, [R75.X8] ;  /* 0x000000004b067984 */ /* 0x000e620000008a00 */
[----:B------:R-:W-:Y:S01]  /*14e0*/  IADD3 R21, R21, R25, RZ ;  /* 0x0000001915157210 */ /* 0x000fe20007ffe0ff */
[----:B------:R-:W-:-:S04]  /*14f0*/  IMAD R25, R97, c[0x0][0x21c], R0 ;  /* 0x0000870061197a24 */ /* 0x000fc800078e0200 */
[----:B------:R-:W-:-:S05]  /*1500*/  IMAD.WIDE.U32 R20, R97, c[0x0][0x218], R20 ;  /* 0x0000860061147a25 */ /* 0x000fca00078e0014 */
[----:B------:R-:W-:Y:S02]  /*1510*/  IADD3 R21, R21, R25, RZ ;  /* 0x0000001915157210 */ /* 0x000fe40007ffe0ff */
[----:B0-----:R-:W-:-:S04]  /*1520*/  LEA R22, P0, R20, c[0x0][0x270], 0x1 ;  /* 0x00009c0014167a11 */ /* 0x001fc800078008ff */
[----:B------:R-:W-:-:S05]  /*1530*/  LEA.HI.X R23, R20, c[0x0][0x274], R21, 0x1, P0 ;  /* 0x00009d0014177a11 */ /* 0x000fca00000f0c15 */
[----:B------:R-:W-:-:S05]  /*1540*/  IMAD.WIDE R20, R88, 0x8, R22 ;  /* 0x0000000858147825 */ /* 0x000fca00078e0216 */
[----:B-1----:R0:W-:Y:S02]  /*1550*/  STG.E.64 [R20.64], R6 ;  /* 0x0000000614007986 */ /* 0x0021e4000c101b06 */
.L_x_13928:
[--C-:B------:R-:W-:Y:S01]  /*1560*/  SHF.R.U64 R0, R4, 0x10, R5.reuse ;  /* 0x0000001004007819 */ /* 0x100fe20000001205 */
[----:B------:R-:W-:Y:S01]  /*1570*/  BAR.SYNC.DEFER_BLOCKING 0x0 ;  /* 0x0000000000007b1d */ /* 0x000fe20000010000 */
[--C-:B------:R-:W-:Y:S01]  /*1580*/  SHF.R.U32.HI R55, RZ, 0x10, R5.reuse ;  /* 0x00000010ff377819 */ /* 0x100fe20000011605 */
[----:B------:R-:W-:Y:S01]  /*1590*/  HFMA2.MMA R58, -RZ, RZ, 0, 0 ;  /* 0x00000000ff3a7435 */ /* 0x000fe200000001ff */
[----:B------:R-:W-:Y:S01]  /*15a0*/  PRMT R57, RZ, 0x5410, R5 ;  /* 0x00005410ff397816 */ /* 0x000fe20000000005 */
[----:B------:R-:W-:Y:S01]  /*15b0*/  CS2R R60, SRZ ;  /* 0x00000000003c7805 */ /* 0x000fe2000001ff00 */
[----:B------:R-:W-:Y:S01]  /*15c0*/  PRMT R59, RZ, 0x5410, R4 ;  /* 0x00005410ff3b7816 */ /* 0x000fe20000000004 */
[----:B-----5:R-:W-:Y:S01]  /*15d0*/  FMUL.FTZ R53, R65, R95 ;  /* 0x0000005f41357220 */ /* 0x020fe20000410000 */
[----:B------:R-:W-:Y:S01]  /*15e0*/  PRMT R5, RZ, 0x5410, R0 ;  /* 0x00005410ff057816 */ /* 0x000fe20000000000 */
[--C-:B------:R-:W-:Y:S01]  /*15f0*/  FADD.FTZ R57, R57, R94.reuse ;  /* 0x0000005e39397221 */ /* 0x100fe20000010000 */
[----:B------:R-:W-:Y:S01]  /*1600*/  PRMT R55, RZ, 0x5410, R55 ;  /* 0x00005410ff377816 */ /* 0x000fe20000000037 */
[--C-:B------:R-:W-:Y:S01]  /*1610*/  FADD.FTZ R59, R59, R94.reuse ;  /* 0x0000005e3b3b7221 */ /* 0x100fe20000010000 */
[----:B------:R-:W-:Y:S01]  /*1620*/  MOV R56, RZ ;  /* 0x000000ff00387202 */ /* 0x000fe20000000f00 */
[----:B------:R-:W-:-:S02]  /*1630*/  FADD.FTZ R54, R5, R94 ;  /* 0x0000005e05367221 */ /* 0x000fc40000010000 */
[----:B------:R-:W-:Y:S02]  /*1640*/  FADD.FTZ R55, R55, R94 ;  /* 0x0000005e37377221 */ /* 0x000fe40000010000 */
[-C--:B------:R-:W-:Y:S02]  /*1650*/  FMUL.FTZ R52, R63, R95.reuse ;  /* 0x0000005f3f347220 */ /* 0x080fe40000410000 */
[-C--:B------:R-:W-:Y:S02]  /*1660*/  FMUL.FTZ R51, R64, R95.reuse ;  /* 0x0000005f40337220 */ /* 0x080fe40000410000 */
[----:B------:R-:W-:Y:S01]  /*1670*/  FMUL.FTZ R50, R62, R95 ;  /* 0x0000005f3e327220 */ /* 0x000fe20000410000 */
[----:B------:R-:W-:Y:S05]  /*1680*/  @!P1 BRA `(.L_x_13929) ;  /* 0x0000313000009947 */ /* 0x000fea0003800000 */
[----:B------:R-:W-:Y:S01]  /*1690*/  MOV R4, R12 ;  /* 0x0000000c00047202 */ /* 0x000fe20000000f00 */
[----:B------:R-:W-:Y:S01]  /*16a0*/  IMAD R0, R110, c[0x0][0x2c0], RZ ;  /* 0x0000b0006e007a24 */ /* 0x000fe200078e02ff */
[----:B------:R-:W-:Y:S01]  /*16b0*/  MOV R5, R15 ;  /* 0x0000000f00057202 */ /* 0x000fe20000000f00 */
[----:B------:R-:W-:Y:S01]  /*16c0*/  CS2R R48, SRZ ;  /* 0x0000000000307805 */ /* 0x000fe2000001ff00 */
[----:B------:R-:W-:-:S02]  /*16d0*/  MOV R61, RZ ;  /* 0x000000ff003d7202 */ /* 0x000fc40000000f00 */
[----:B------:R-:W-:Y:S01]  /*16e0*/  MOV R47, RZ ;  /* 0x000000ff002f7202 */ /* 0x000fe20000000f00 */
[----:B0-----:R-:W-:-:S04]  /*16f0*/  IMAD.WIDE.U32 R6, R91, c[0x0][0x2c0], R4 ;  /* 0x0000b0005b067a25 */ /* 0x001fc800078e0004 */
[----:B------:R-:W-:Y:S01]  /*1700*/  IMAD R5, R91, c[0x0][0x2c4], R0 ;  /* 0x0000b1005b057a24 */ /* 0x000fe200078e0200 */
[----:B------:R-:W-:-:S04]  /*1710*/  LEA R4, P0, R6, c[0x0][0x320], 0x3 ;  /* 0x0000c80006047a11 */ /* 0x000fc800078018ff */
        /* <DEDUP_REMOVED lines=20> */
.L_x_13960:
        /* <DEDUP_REMOVED lines=11> */
[----:B--2---:R-:W2:Y:S01]  /*1910*/  LDG.E.64 R34, [R34.64] ;  /* 0x0000000622227981 */ /* 0x004ea2000c1e1b00 */
[----:B------:R-:W-:Y:S02]  /*1920*/  IMAD R0, R98, c[0x0][0x1c0], RZ ;  /* 0x0000700062007a24 */ /* 0x000fe400078e02ff */
        /* <DEDUP_REMOVED lines=10> */
[C---:B------:R-:W-:Y:S01]  /*19d0*/  ISETP.GT.AND P0, PT, R76.reuse, 0x1, PT ;  /* 0x000000014c00780c */ /* 0x040fe20003f04270 */
[C---:B------:R-:W-:Y:S01]  /*19e0*/  IMAD.WIDE.U32 R6, R97.reuse, c[0x0][0x198], RZ ;  /* 0x0000660061067a25 */ /* 0x040fe200078e00ff */
[----:B------:R-:W-:Y:S02]  /*19f0*/  IADD3 R99, R76, -0x1, RZ ;  /* 0xffffffff4c637810 */ /* 0x000fe40007ffe0ff */
[----:B------:R-:W-:Y:S01]  /*1a00*/  ISETP.EQ.AND P0, PT, R108, RZ, P0 ;  /* 0x000000ff6c00720c */ /* 0x000fe20000702270 */
[----:B------:R-:W-:Y:S01]  /*1a10*/  IMAD R41, R97, c[0x0][0x19c], R0 ;  /* 0x0000670061297a24 */ /* 0x000fe200078e0200 */
[----:B------:R-:W-:Y:S01]  /*1a20*/  ISETP.NE.AND P1, PT, R88, RZ, PT ;  /* 0x000000ff5800720c */ /* 0x000fe20003f25270 */
[----:B0-----:R-:W-:Y:S01]  /*1a30*/  IMAD R36, R98, c[0x0][0x1a0], RZ ;  /* 0x0000680062247a24 */ /* 0x001fe200078e02ff */
[----:B------:R-:W-:-:S02]  /*1a40*/  IADD3 R100, R88, 0x200, RZ ;  /* 0x0000020058647810 */ /* 0x000fc40007ffe0ff */
[----:B------:R-:W-:Y:S01]  /*1a50*/  IADD3 R7, R7, R41, RZ ;  /* 0x0000002907077210 */ /* 0x000fe20007ffe0ff */
[----:B------:R-:W-:-:S04]  /*1a60*/  IMAD R37, R49, c[0x0][0x1a4], R36 ;  /* 0x0000690031257a24 */ /* 0x000fc800078e0224 */
[----:B------:R-:W-:Y:S02]  /*1a70*/  IMAD.WIDE.U32 R6, R49, c[0x0][0x1a0], R6 ;  /* 0x0000680031067a25 */ /* 0x000fe400078e0006 */
[----:B------:R-:W-:-:S03]  /*1a80*/  @P0 IADD3 R42, R76, -0x2, RZ ;  /* 0xfffffffe4c2a0810 */ /* 0x000fc60007ffe0ff */
[----:B------:R-:W-:Y:S02]  /*1a90*/  IADD3 R7, R7, R37, RZ ;  /* 0x0000002507077210 */ /* 0x000fe40007ffe0ff */
[----:B------:R-:W-:Y:S01]  /*1aa0*/  @P0 IMAD R45, R42, c[0x0][0x16c], R49 ;  /* 0x00005b002a2d0a24 */ /* 0x000fe200078e0231 */
[----:B------:R-:W-:-:S04]  /*1ab0*/  LEA R36, P2, R6, c[0x0][0x228], 0x3 ;  /* 0x00008a0006247a11 */ /* 0x000fc800078418ff */
[----:B------:R-:W-:-:S06]  /*1ac0*/  LEA.HI.X R37, R6, c[0x0][0x22c], R7, 0x3, P2 ;  /* 0x00008b0006257a11 */ /* 0x000fcc00010f1c07 */
[----:B------:R-:W5:Y:S01]  /*1ad0*/  LDG.E.64 R36, [R36.64] ;  /* 0x0000000624247981 */ /* 0x000f62000c1e1b00 */
[----:B------:R-:W-:Y:S02]  /*1ae0*/  ISETP.NE.AND P2, PT, R88, 0x1f, PT ;  /* 0x0000001f5800780c */ /* 0x000fe40003f45270 */
[----:B------:R-:W-:Y:S01]  /*1af0*/  SHF.R.U32.HI R115, RZ, 0x10, R17 ;  /* 0x00000010ff737819 */ /* 0x000fe20000011611 */
[----:B------:R-:W-:Y:S01]  /*1b00*/  BSSY B0, `(.L_x_13930) ;  /* 0x000005e000007945 */ /* 0x000fe20003800000 */
[----:B--2---:R-:W-:Y:S02]  /*1b10*/  FMUL.FTZ R46, R34, 1.4426950216293334961 ;  /* 0x3fb8aa3b222e7820 */ /* 0x004fe40000410000 */
[C---:B------:R-:W-:Y:S02]  /*1b20*/  FMUL.FTZ R0, R59.reuse, R35 ;  /* 0x000000233b007220 */ /* 0x040fe40000410000 */
[----:B------:R-:W-:Y:S02]  /*1b30*/  FMUL.FTZ R40, R59, R46 ;  /* 0x0000002e3b287220 */ /* 0x000fe40000410000 */
[----:B------:R-:W-:Y:S01]  /*1b40*/  FMUL.RZ R44, R0, 0.15915493667125701904 ;  /* 0x3e22f983002c7820 */ /* 0x000fe2000040c000 */
[----:B------:R-:W-:-:S03]  /*1b50*/  LEA.HI R0, R99, R99, RZ, 0x1 ;  /* 0x0000006363007211 */ /* 0x000fc600078f08ff */
[----:B------:R-:W-:Y:S01]  /*1b60*/  MUFU.EX2 R40, R40 ;  /* 0x0000002800287308 */ /* 0x000fe20000000800 */
[----:B------:R-:W-:-:S04]  /*1b70*/  LOP3.LUT R0, R0, 0xfffffe, RZ, 0xc0, !PT ;  /* 0x00fffffe00007812 */ /* 0x000fc800078ec0ff */
[----:B------:R-:W-:-:S03]  /*1b80*/  IADD3 R0, R99, -R0, RZ ;  /* 0x8000000063007210 */ /* 0x000fc60007ffe0ff */
[----:B------:R-:W0:Y:S01]  /*1b90*/  MUFU.COS R41, R44 ;  /* 0x0000002c00297308 */ /* 0x000e220000000000 */
[----:B------:R-:W-:-:S04]  /*1ba0*/  @!P1 LEA R100, R0, R49, 0x8 ;  /* 0x0000003100649211 */ /* 0x000fc800078e40ff */
[----:B------:R-:W-:Y:S01]  /*1bb0*/  SHF.L.U32 R100, R100, 0x3, RZ ;  /* 0x0000000364647819 */ /* 0x000fe200000006ff */
[----:B---3--:R-:W-:Y:S02]  /*1bc0*/  STS.64 [R75.X8], R4 ;  /* 0x000000044b007388 */ /* 0x008fe40000008a00 */
[----:B------:R1:W2:Y:S02]  /*1bd0*/  MUFU.SIN R43, R44 ;  /* 0x0000002c002b7308 */ /* 0x0002a40000000400 */
[----:B----4-:R3:W-:Y:S01]  /*1be0*/  STS.64 [R75.X8+0x100], R38 ;  /* 0x000100264b007388 */ /* 0x0107e20000008a00 */
[----:B------:R-:W-:-:S06]  /*1bf0*/  NOP ;  /* 0x0000000000007918 */ /* 0x000fcc0000000000 */
[----:B0-----:R-:W-:Y:S01]  /*1c00*/  FMUL.FTZ R42, R40, R41 ;  /* 0x00000029282a7220 */ /* 0x001fe20000410000 */
[----:B------:R-:W0:Y:S01]  /*1c10*/  LDS.128 R4, [R75.X16] ;  /* 0x000000004b047984 */ /* 0x000e22000000cc00 */
[----:B-1----:R-:W-:-:S04]  /*1c20*/  @P0 IMAD.WIDE R44, R45, 0x10, R2 ;  /* 0x000000102d2c0825 */ /* 0x002fc800078e0202 */
[----:B--2---:R-:W-:Y:S02]  /*1c30*/  FMUL.FTZ R43, R40, R43 ;  /* 0x0000002b282b7220 */ /* 0x004fe40000410000 */
[----:B------:R-:W-:-:S03]  /*1c40*/  CS2R R40, SRZ ;  /* 0x0000000000287805 */ /* 0x000fc6000001ff00 */
[----:B------:R1:W-:Y:S04]  /*1c50*/  STS.64 [R100+0xa80], R42 ;  /* 0x000a802a64007388 */ /* 0x0003e80000000a00 */
[----:B------:R-:W-:Y:S01]  /*1c60*/  BAR.SYNC.DEFER_BLOCKING 0x0 ;  /* 0x0000000000007b1d */ /* 0x000fe20000010000 */
[-C--:B------:R-:W-:Y:S02]  /*1c70*/  FMUL.FTZ R0, R54, R35.reuse ;  /* 0x0000002336007220 */ /* 0x080fe40000410000 */
[----:B---3--:R-:W-:Y:S02]  /*1c80*/  FMUL.FTZ R39, R57, R35 ;  /* 0x0000002339277220 */ /* 0x008fe40000410000 */
[----:B------:R-:W-:Y:S02]  /*1c90*/  FMUL.RZ R102, R0, 0.15915493667125701904 ;  /* 0x3e22f98300667820 */ /* 0x000fe4000040c000 */
[----:B------:R-:W-:-:S02]  /*1ca0*/  FMUL.FTZ R0, R54, R46 ;  /* 0x0000002e36007220 */ /* 0x000fc40000410000 */
[-C--:B------:R-:W-:Y:S02]  /*1cb0*/  FMUL.FTZ R38, R57, R46.reuse ;  /* 0x0000002e39267220 */ /* 0x080fe40000410000 */
[----:B------:R-:W-:Y:S01]  /*1cc0*/  FMUL.FTZ R46, R55, R46 ;  /* 0x0000002e372e7220 */ /* 0x000fe20000410000 */
[----:B------:R-:W-:Y:S01]  /*1cd0*/  MUFU.SIN R103, R102 ;  /* 0x0000006600677308 */ /* 0x000fe20000000400 */
[----:B------:R-:W-:Y:S01]  /*1ce0*/  FMUL.RZ R105, R39, 0.15915493667125701904 ;  /* 0x3e22f98327697820 */ /* 0x000fe2000040c000 */
[----:B------:R2:W5:Y:S06]  /*1cf0*/  @P0 LDG.E.64 R40, [R44.64+0x8] ;  /* 0x000008062c280981 */ /* 0x00056c000c1e1b00 */
[----:B------:R-:W3:Y:S01]  /*1d00*/  MUFU.EX2 R0, R0 ;  /* 0x0000000000007308 */ /* 0x000ee20000000800 */
[----:B--2---:R-:W-:-:S04]  /*1d10*/  FMUL.FTZ R44, R55, R35 ;  /* 0x00000023372c7220 */ /* 0x004fc80000410000 */
[----:B------:R-:W-:-:S03]  /*1d20*/  FMUL.RZ R106, R44, 0.15915493667125701904 ;  /* 0x3e22f9832c6a7820 */ /* 0x000fc6000040c000 */
[----:B------:R2:W-:Y:S08]  /*1d30*/  MUFU.EX2 R109, R46 ;  /* 0x0000002e006d7308 */ /* 0x0005f00000000800 */
[----:B------:R-:W-:Y:S08]  /*1d40*/  MUFU.COS R104, R106 ;  /* 0x0000006a00687308 */ /* 0x000ff00000000000 */
[----:B------:R-:W-:Y:S08]  /*1d50*/  MUFU.EX2 R38, R38 ;  /* 0x0000002600267308 */ /* 0x000ff00000000800 */
[----:B------:R-:W4:Y:S08]  /*1d60*/  MUFU.COS R45, R105 ;  /* 0x00000069002d7308 */ /* 0x000f300000000000 */
[----:B------:R-:W0:Y:S01]  /*1d70*/  MUFU.SIN R44, R106 ;  /* 0x0000006a002c7308 */ /* 0x000e220000000400 */
[----:B--2---:R-:W-:-:S07]  /*1d80*/  PRMT R46, RZ, 0x5410, R16 ;  /* 0x00005410ff2e7816 */ /* 0x004fce0000000010 */
[----:B------:R4:W2:Y:S08]  /*1d90*/  MUFU.COS R101, R102 ;  /* 0x0000006600657308 */ /* 0x0008b00000000000 */
[----:B------:R0:W1:Y:S01]  /*1da0*/  MUFU.SIN R39, R105 ;  /* 0x0000006900277308 */ /* 0x0000620000000400 */
[----:B---3--:R-:W-:Y:S02]  /*1db0*/  FMUL.FTZ R103, R0, R103 ;  /* 0x0000006700677220 */ /* 0x008fe40000410000 */
[----:B------:R-:W-:-:S02]  /*1dc0*/  FMUL.FTZ R112, R59, R46 ;  /* 0x0000002e3b707220 */ /* 0x000fc40000410000 */
[----:B----4-:R-:W-:Y:S01]  /*1dd0*/  FMUL.FTZ R102, R38, R45 ;  /* 0x0000002d26667220 */ /* 0x010fe20000410000 */
[----:B------:R-:W-:Y:S01]  /*1de0*/  SHF.R.U64 R45, R16, 0x10, R17 ;  /* 0x00000010102d7819 */ /* 0x000fe20000001211 */
[C---:B0-----:R-:W-:Y:S02]  /*1df0*/  FMUL.FTZ R105, R109.reuse, R104 ;  /* 0x000000686d697220 */ /* 0x041fe40000410000 */
[----:B------:R-:W-:Y:S02]  /*1e00*/  FMUL.FTZ R109, R109, R44 ;  /* 0x0000002c6d6d7220 */ /* 0x000fe40000410000 */
[----:B--2---:R-:W-:Y:S02]  /*1e10*/  FMUL.FTZ R101, R0, R101 ;  /* 0x0000006500657220 */ /* 0x004fe40000410000 */
[----:B------:R-:W-:Y:S02]  /*1e20*/  FMUL.FTZ R44, R103, R112 ;  /* 0x00000070672c7220 */ /* 0x000fe40000410000 */
[----:B-1----:R-:W-:-:S02]  /*1e30*/  FMUL.FTZ R100, R38, R39 ;  /* 0x0000002726647220 */ /* 0x002fc40000410000 */
[----:B------:R-:W-:Y:S01]  /*1e40*/  FMUL.FTZ R39, RZ, R103 ;  /* 0x00000067ff277220 */ /* 0x000fe20000410000 */
[----:B------:R-:W-:Y:S01]  /*1e50*/  PRMT R45, RZ, 0x5410, R45 ;  /* 0x00005410ff2d7816 */ /* 0x000fe2000000002d */
[----:B------:R-:W-:Y:S02]  /*1e60*/  FFMA.FTZ R104, RZ, R101, R44 ;  /* 0x00000065ff687223 */ /* 0x000fe4000001002c */
[----:B------:R-:W-:Y:S02]  /*1e70*/  FFMA.FTZ R44, R101, R112, -R39 ;  /* 0x00000070652c7223 */ /* 0x000fe40000010827 */
[----:B------:R-:W-:Y:S02]  /*1e80*/  FMUL.FTZ R38, R42, R103 ;  /* 0x000000672a267220 */ /* 0x000fe40000410000 */
[----:B------:R-:W-:Y:S02]  /*1e90*/  FFMA.FTZ R111, R54, R45, R44 ;  /* 0x0000002d366f7223 */ /* 0x000fe4000001002c */
[----:B------:R-:W-:-:S02]  /*1ea0*/  FADD.FTZ R113, RZ, R104 ;  /* 0x00000068ff717221 */ /* 0x000fc40000010000 */
[C---:B------:R-:W-:Y:S02]  /*1eb0*/  FMUL.FTZ R0, R43.reuse, R103 ;  /* 0x000000672b007220 */ /* 0x040fe40000410000 */
[----:B------:R-:W-:Y:S02]  /*1ec0*/  FFMA.FTZ R107, R43, R101, R38 ;  /* 0x000000652b6b7223 */ /* 0x000fe40000010026 */
[C---:B------:R-:W-:Y:S02]  /*1ed0*/  FMUL.FTZ R104, R100.reuse, R111 ;  /* 0x0000006f64687220 */ /* 0x040fe40000410000 */
[----:B------:R-:W-:Y:S02]  /*1ee0*/  FMUL.FTZ R44, R100, R113 ;  /* 0x00000071642c7220 */ /* 0x000fe40000410000 */
[----:B------:R-:W-:Y:S02]  /*1ef0*/  FFMA.FTZ R39, R42, R101, -R0 ;  /* 0x000000652a277223 */ /* 0x000fe40000010800 */
[----:B------:R-:W-:-:S02]  /*1f00*/  FMUL.FTZ R0, R100, R107 ;  /* 0x0000006b64007220 */ /* 0x000fc40000410000 */
[C---:B------:R-:W-:Y:S02]  /*1f10*/  FFMA.FTZ R104, R102.reuse, R113, R104 ;  /* 0x0000007166687223 */ /* 0x040fe40000010068 */
[----:B------:R-:W-:Y:S01]  /*1f20*/  FFMA.FTZ R111, R102, R111, -R44 ;  /* 0x0000006f666f7223 */ /* 0x000fe2000001082c */
[----:B------:R-:W-:Y:S01]  /*1f30*/  PRMT R44, RZ, 0x5410, R17 ;  /* 0x00005410ff2c7816 */ /* 0x000fe20000000011 */
[-C--:B------:R-:W-:Y:S02]  /*1f40*/  FMUL.FTZ R38, R100, R39.reuse ;  /* 0x0000002764267220 */ /* 0x080fe40000410000 */
[C---:B------:R-:W-:Y:S02]  /*1f50*/  FFMA.FTZ R0, R102.reuse, R39, -R0 ;  /* 0x0000002766007223 */ /* 0x040fe40000010800 */
[----:B------:R-:W-:Y:S02]  /*1f60*/  FADD.FTZ R104, RZ, R104 ;  /* 0x00000068ff687221 */ /* 0x000fe40000010000 */
[----:B------:R-:W-:-:S02]  /*1f70*/  FFMA.FTZ R38, R102, R107, R38 ;  /* 0x0000006b66267223 */ /* 0x000fc40000010026 */
[----:B------:R-:W-:Y:S02]  /*1f80*/  FFMA.FTZ R114, R57, R44, R111 ;  /* 0x0000002c39727223 */ /* 0x000fe4000001006f */
[C---:B------:R-:W-:Y:S02]  /*1f90*/  FMUL.FTZ R107, R109.reuse, R104 ;  /* 0x000000686d6b7220 */ /* 0x040fe40000410000 */
[C---:B------:R-:W-:Y:S02]  /*1fa0*/  FMUL.FTZ R39, R109.reuse, R0 ;  /* 0x000000006d277220 */ /* 0x040fe40000410000 */
[-C--:B------:R-:W-:Y:S02]  /*1fb0*/  FMUL.FTZ R111, R109, R114.reuse ;  /* 0x000000726d6f7220 */ /* 0x080fe40000410000 */
[----:B------:R-:W-:Y:S02]  /*1fc0*/  FFMA.FTZ R113, R105, R114, -R107 ;  /* 0x0000007269717223 */ /* 0x000fe4000001086b */
[----:B------:R-:W-:-:S02]  /*1fd0*/  FMUL.FTZ R106, R109, R38 ;  /* 0x000000266d6a7220 */ /* 0x000fc40000410000 */
        /* <DEDUP_REMOVED lines=16> */
.L_x_13931:
[----:B0-----:R-:W-:Y:S05]  /*20e0*/  BSYNC B0 ;  /* 0x0000000000007941 */ /* 0x001fea0003800000 */
.L_x_13930:
[----:B------:R-:W0:Y:S01]  /*20f0*/  SHFL.UP PT, R117, R113, 0x1, RZ ;  /* 0x0420000071757989 */ /* 0x000e2200000e00ff */
[----:B------:R-:W-:Y:S01]  /*2100*/  ISETP.GE.AND P0, PT, R75, 0x1, PT ;  /* 0x000000014b00780c */ /* 0x000fe20003f06270 */
[----:B------:R-:W-:Y:S01]  /*2110*/  FADD.FTZ R121, R63, R63 ;  /* 0x0000003f3f797221 */ /* 0x000fe20000010000 */
[--C-:B------:R-:W-:Y:S01]  /*2120*/  SHF.R.U32.HI R124, RZ, 0x10, R7.reuse ;  /* 0x00000010ff7c7819 */ /* 0x100fe20000011607 */
[----:B------:R-:W2:Y:S01]  /*2130*/  SHFL.UP PT, R119, R107, 0x1, RZ ;  /* 0x042000006b777989 */ /* 0x000ea200000e00ff */
[--C-:B------:R-:W-:Y:S01]  /*2140*/  SHF.R.U64 R123, R6, 0x10, R7.reuse ;  /* 0x00000010067b7819 */ /* 0x100fe20000001207 */
[----:B-1----:R-:W-:Y:S01]  /*2150*/  FMUL.FTZ R132, R109, -R38 ;  /* 0x800000266d847220 */ /* 0x002fe20000410000 */
[----:B------:R-:W-:Y:S01]  /*2160*/  PRMT R124, RZ, 0x5410, R124 ;  /* 0x00005410ff7c7816 */ /* 0x000fe2000000007c */
[----:B------:R-:W1:Y:S01]  /*2170*/  SHFL.UP PT, R111, R106, 0x1, RZ ;  /* 0x042000006a6f7989 */ /* 0x000e6200000e00ff */
[----:B------:R-:W-:Y:S01]  /*2180*/  PRMT R122, RZ, 0x5410, R7 ;  /* 0x00005410ff7a7816 */ /* 0x000fe20000000007 */
[----:B------:R-:W-:Y:S01]  /*2190*/  BSSY B0, `(.L_x_13932) ;  /* 0x00000b4000007945 */ /* 0x000fe20003800000 */
[----:B------:R-:W-:Y:S01]  /*21a0*/  PRMT R123, RZ, 0x5410, R123 ;  /* 0x00005410ff7b7816 */ /* 0x000fe2000000007b */
[----:B------:R-:W3:Y:S01]  /*21b0*/  SHFL.UP PT, R115, R114, 0x1, RZ ;  /* 0x0420000072737989 */ /* 0x000ee200000e00ff */
[----:B-----5:R-:W-:Y:S01]  /*21c0*/  FMUL.FTZ R7, R37, R124 ;  /* 0x0000007c25077220 */ /* 0x020fe20000410000 */
[----:B------:R-:W-:-:S02]  /*21d0*/  SHF.R.U64 R129, R4, 0x10, R5 ;  /* 0x0000001004817819 */ /* 0x000fc40000001205 */
[----:B------:R-:W-:Y:S01]  /*21e0*/  SHF.R.U32.HI R130, RZ, 0x10, R5 ;  /* 0x00000010ff827819 */ /* 0x000fe20000011605 */
[----:B------:R-:W-:Y:S03]  /*21f0*/  SHFL.IDX PT, R41, R41, RZ, 0x1f ;  /* 0x00001fff29297589 */ /* 0x000fe600000e0000 */
[----:B------:R-:W-:Y:S01]  /*2200*/  PRMT R130, RZ, 0x5410, R130 ;  /* 0x00005410ff827816 */ /* 0x000fe20000000082 */
[----:B------:R-:W-:Y:S01]  /*2210*/  SHFL.IDX PT, R40, R40, RZ, 0x1f ;  /* 0x00001fff28287589 */ /* 0x000fe200000e0000 */
[C---:B0-----:R-:W-:Y:S02]  /*2220*/  FMUL.FTZ R118, R114.reuse, R117 ;  /* 0x0000007572767220 */ /* 0x041fe40000410000 */
[-C--:B--2---:R-:W-:Y:S02]  /*2230*/  FMUL.FTZ R116, R114, R119.reuse ;  /* 0x0000007772747220 */ /* 0x084fe40000410000 */
[----:B------:R-:W-:-:S02]  /*2240*/  FFMA.FTZ R118, R106, R119, R118 ;  /* 0x000000776a767223 */ /* 0x000fc40000010076 */
[----:B-1----:R-:W-:Y:S02]  /*2250*/  FMUL.FTZ R104, R114, R111 ;  /* 0x0000006f72687220 */ /* 0x002fe40000410000 */
        /* <DEDUP_REMOVED lines=52> */
[----:B------:R-:W-:Y:S02]  /*25a0*/  @P0 FADD.FTZ R107, R107, R118 ;  /* 0x000000766b6b0221 */ /* 0x000fe40000010000 */
[----:B------:R-:W-:Y:S01]  /*25b0*/  @P0 FADD.FTZ R113, R113, R114 ;  /* 0x0000007271710221 */ /* 0x000fe20000010000 */
[----:B------:R-:W-:Y:S01]  /*25c0*/  FSEL R114, R117, R116, !P0 ;  /* 0x0000007475727208 */ /* 0x000fe20004000000 */
[C---:B------:R-:W-:Y:S01]  /*25d0*/  FFMA.FTZ R118, R36.reuse, R122, -R7 ;  /* 0x0000007a24767223 */ /* 0x040fe20000010807 */
[----:B------:R-:W-:Y:S01]  /*25e0*/  SHFL.UP PT, R131, R107, 0x10, RZ ;  /* 0x060000006b837989 */ /* 0x000fe200000e00ff */
[----:B------:R-:W-:Y:S01]  /*25f0*/  FMUL.FTZ R111, R36, R124 ;  /* 0x0000007c246f7220 */ /* 0x000fe20000410000 */
[----:B------:R-:W-:Y:S01]  /*2600*/  PRMT R117, RZ, 0x5410, R6 ;  /* 0x00005410ff757816 */ /* 0x000fe20000000006 */
[----:B------:R-:W-:Y:S01]  /*2610*/  FADD.FTZ R119, R62, R62 ;  /* 0x0000003e3e777221 */ /* 0x000fe20000010000 */
[----:B------:R-:W0:Y:S01]  /*2620*/  SHFL.UP PT, R7, R106, 0x10, RZ ;  /* 0x060000006a077989 */ /* 0x000e2200000e00ff */
[----:B------:R-:W-:Y:S01]  /*2630*/  FFMA.FTZ R120, R37, R122, R111 ;  /* 0x0000007a25787223 */ /* 0x000fe2000001006f */
[----:B------:R-:W-:Y:S01]  /*2640*/  ISETP.GE.AND P0, PT, R75, 0x10, PT ;  /* 0x000000104b00780c */ /* 0x000fe20003f06270 */
[----:B------:R-:W-:Y:S01]  /*2650*/  FMUL.FTZ R6, R37, R123 ;  /* 0x0000007b25067220 */ /* 0x000fe20000410000 */
[----:B------:R-:W1:Y:S01]  /*2660*/  SHFL.UP PT, R115, R114, 0x10, RZ ;  /* 0x0600000072737989 */ /* 0x000e6200000e00ff */
[----:B------:R-:W-:-:S02]  /*2670*/  FMUL.FTZ R120, R119, R120 ;  /* 0x0000007877787220 */ /* 0x000fc40000410000 */
[C---:B------:R-:W-:Y:S01]  /*2680*/  FMUL.FTZ R104, R36.reuse, R123 ;  /* 0x0000007b24687220 */ /* 0x040fe20000410000 */
[----:B------:R-:W2:Y:S01]  /*2690*/  SHFL.UP PT, R127, R113, 0x10, RZ ;  /* 0x06000000717f7989 */ /* 0x000ea200000e00ff */
[----:B------:R-:W-:Y:S02]  /*26a0*/  FMUL.FTZ R118, R119, R118 ;  /* 0x0000007677767220 */ /* 0x000fe40000410000 */
[-C--:B------:R-:W-:Y:S02]  /*26b0*/  FMUL.FTZ R111, R105, R120.reuse ;  /* 0x00000078696f7220 */ /* 0x080fe40000410000 */
[-C--:B------:R-:W-:Y:S02]  /*26c0*/  FFMA.FTZ R104, R37, R117.reuse, R104 ;  /* 0x0000007525687223 */ /* 0x080fe40000010068 */
[----:B------:R-:W-:Y:S02]  /*26d0*/  FFMA.FTZ R6, R36, R117, -R6 ;  /* 0x0000007524067223 */ /* 0x000fe40000010806 */
[----:B------:R-:W-:-:S02]  /*26e0*/  FMUL.FTZ R116, R109, R120 ;  /* 0x000000786d747220 */ /* 0x000fc40000410000 */
[----:B------:R-:W-:Y:S02]  /*26f0*/  FFMA.FTZ R125, -R109, R118, -R111 ;  /* 0x000000766d7d7223 */ /* 0x000fe4000001096f */
[C---:B------:R-:W-:Y:S02]  /*2700*/  FMUL.FTZ R104, R121.reuse, R104 ;  /* 0x0000006879687220 */ /* 0x040fe40000410000 */
[----:B------:R-:W-:Y:S02]  /*2710*/  FMUL.FTZ R111, R121, R6 ;  /* 0x00000006796f7220 */ /* 0x000fe40000410000 */
[----:B------:R-:W-:Y:S02]  /*2720*/  FFMA.FTZ R116, R105, R118, -R116 ;  /* 0x0000007669747223 */ /* 0x000fe40000010874 */
[----:B------:R-:W-:Y:S01]  /*2730*/  FADD.FTZ R135, -R104, R125 ;  /* 0x0000007d68877221 */ /* 0x000fe20000010100 */
[----:B------:R-:W-:Y:S01]  /*2740*/  PRMT R125, RZ, 0x5410, R4 ;  /* 0x00005410ff7d7816 */ /* 0x000fe20000000004 */
[----:B------:R-:W-:Y:S01]  /*2750*/  FADD.FTZ R133, R111, R116 ;  /* 0x000000746f857221 */ /* 0x000fe20000010000 */
[----:B------:R-:W-:Y:S01]  /*2760*/  PRMT R116, RZ, 0x5410, R5 ;  /* 0x00005410ff747816 */ /* 0x000fe20000000005 */
[----:B0-----:R-:W-:-:S02]  /*2770*/  FMUL.FTZ R5, R114, R7 ;  /* 0x0000000772057220 */ /* 0x001fc40000410000 */
[----:B------:R-:W-:Y:S02]  /*2780*/  FMUL.FTZ R6, R100, -R135 ;  /* 0x8000008764067220 */ /* 0x000fe40000410000 */
[----:B------:R-:W-:Y:S02]  /*2790*/  FMUL.FTZ R4, R114, R131 ;  /* 0x0000008372047220 */ /* 0x000fe40000410000 */
[----:B-1----:R-:W-:Y:S02]  /*27a0*/  FFMA.FTZ R5, R106, R115, R5 ;  /* 0x000000736a057223 */ /* 0x002fe40000010005 */
[----:B------:R-:W-:Y:S02]  /*27b0*/  FFMA.FTZ R137, R102, R133, -R6 ;  /* 0x0000008566897223 */ /* 0x000fe40000010806 */
[----:B--2---:R-:W-:Y:S01]  /*27c0*/  FFMA.FTZ R6, R106, R127, -R4 ;  /* 0x0000007f6a067223 */ /* 0x004fe20000010804 */
[C---:B------:R-:W-:Y:S01]  /*27d0*/  FSEL R128, R114.reuse, R5, !P0 ;  /* 0x0000000572807208 */ /* 0x040fe20004000000 */
[C---:B------:R-:W-:Y:S01]  /*27e0*/  FMUL.FTZ R127, R114.reuse, R127 ;  /* 0x0000007f727f7220 */ /* 0x040fe20000410000 */
[----:B------:R-:W-:Y:S01]  /*27f0*/  HFMA2.MMA R5, -RZ, RZ, 0, 0 ;  /* 0x00000000ff057435 */ /* 0x000fe200000001ff */
[----:B------:R-:W-:-:S02]  /*2800*/  FMUL.FTZ R4, R114, R115 ;  /* 0x0000007372047220 */ /* 0x000fc40000410000 */
[C---:B------:R-:W-:Y:S01]  /*2810*/  FFMA.FTZ R126, R106.reuse, R131, R127 ;  /* 0x000000836a7e7223 */ /* 0x040fe2000001007f */
[----:B------:R-:W0:Y:S01]  /*2820*/  SHFL.UP PT, R128, R128, 0x1, RZ ;  /* 0x0420000080807989 */ /* 0x000e2200000e00ff */
[----:B------:R-:W-:Y:S01]  /*2830*/  @P0 FFMA.FTZ R106, R106, R7, -R4 ;  /* 0x000000076a6a0223 */ /* 0x000fe20000010804 */
[----:B------:R-:W-:Y:S01]  /*2840*/  MOV R4, 0x3f800000 ;  /* 0x3f80000000047802 */ /* 0x000fe20000000f00 */
[-C--:B------:R-:W-:Y:S02]  /*2850*/  FMUL.FTZ R115, R37, R130.reuse ;  /* 0x0000008225737220 */ /* 0x080fe40000410000 */
[----:B------:R-:W-:Y:S02]  /*2860*/  @P0 FADD.FTZ R113, R113, R6 ;  /* 0x0000000671710221 */ /* 0x000fe40000010000 */
[----:B------:R-:W-:Y:S01]  /*2870*/  FMUL.FTZ R114, R36, R130 ;  /* 0x0000008224727220 */ /* 0x000fe20000410000 */
[----:B------:R-:W1:Y:S01]  /*2880*/  SHFL.UP PT, R106, R106, 0x1, RZ ;  /* 0x042000006a6a7989 */ /* 0x000e6200000e00ff */
[----:B------:R-:W-:Y:S01]  /*2890*/  @P0 FADD.FTZ R107, R107, R126 ;  /* 0x0000007e6b6b0221 */ /* 0x000fe20000010000 */
[----:B------:R-:W-:Y:S01]  /*28a0*/  ISETP.GE.AND P0, PT, R76, c[0x0][0x174], PT ;  /* 0x00005d004c007a0c */ /* 0x000fe20003f06270 */
[----:B------:R-:W-:Y:S01]  /*28b0*/  FADD.FTZ R126, R64, R64 ;  /* 0x00000040407e7221 */ /* 0x000fe20000010000 */
[----:B------:R-:W2:Y:S01]  /*28c0*/  SHFL.UP PT, R113, R113, 0x1, RZ ;  /* 0x0420000071717989 */ /* 0x000ea200000e00ff */
[-C--:B------:R-:W-:Y:S01]  /*28d0*/  FFMA.FTZ R115, R36, R116.reuse, -R115 ;  /* 0x0000007424737223 */ /* 0x080fe20000010873 */
[----:B------:R-:W-:Y:S01]  /*28e0*/  ISETP.NE.OR P0, PT, R108, RZ, P0 ;  /* 0x000000ff6c00720c */ /* 0x000fe20000705670 */
[----:B------:R-:W-:Y:S01]  /*28f0*/  FMUL.FTZ R133, R100, -R133 ;  /* 0x8000008564857220 */ /* 0x000fe20000410000 */
[----:B------:R-:W3:Y:S01]  /*2900*/  SHFL.UP PT, R107, R107, 0x1, RZ ;  /* 0x042000006b6b7989 */ /* 0x000ee200000e00ff */
[----:B------:R-:W-:Y:S01]  /*2910*/  FFMA.FTZ R127, R37, R116, R114 ;  /* 0x00000074257f7223 */ /* 0x000fe20000010072 */
[----:B------:R-:W-:Y:S01]  /*2920*/  CS2R R6, SRZ ;  /* 0x0000000000067805 */ /* 0x000fe2000001ff00 */
[----:B------:R-:W-:-:S02]  /*2930*/  FMUL.FTZ R114, R126, R115 ;  /* 0x000000737e727220 */ /* 0x000fc40000410000 */
[----:B------:R-:W-:Y:S02]  /*2940*/  FFMA.FTZ R134, R102, R135, R133 ;  /* 0x0000008766867223 */ /* 0x000fe40000010085 */
[----:B------:R-:W-:Y:S02]  /*2950*/  FMUL.FTZ R115, R126, R127 ;  /* 0x0000007f7e737220 */ /* 0x000fe40000410000 */
[-C--:B------:R-:W-:Y:S02]  /*2960*/  FMUL.FTZ R127, R109, R39.reuse ;  /* 0x000000276d7f7220 */ /* 0x080fe40000410000 */
[----:B------:R-:W-:Y:S01]  /*2970*/  FADD.FTZ R138, -R115, R134 ;  /* 0x00000086738a7221 */ /* 0x000fe20000010100 */
[----:B------:R4:W3:Y:S01]  /*2980*/  @!P0 LDS.128 R4, [R49.X16+0x1b80] ;  /* 0x001b800031048984 */ /* 0x0008e2000000cc00 */
[----:B------:R-:W-:Y:S01]  /*2990*/  FFMA.FTZ R131, R105, -R39, R132 ;  /* 0x8000002769837223 */ /* 0x000fe20000010084 */
[----:B------:R-:W-:Y:S01]  /*29a0*/  ISETP.NE.AND P0, PT, R108, 0x1f, PT ;  /* 0x0000001f6c00780c */ /* 0x000fe20003f05270 */
[----:B------:R-:W-:-:S02]  /*29b0*/  FADD.FTZ R134, R114, R137 ;  /* 0x0000008972867221 */ /* 0x000fc40000010000 */
[----:B------:R-:W-:Y:S02]  /*29c0*/  FMUL.FTZ R135, R103, -R138 ;  /* 0x8000008a67877220 */ /* 0x000fe40000410000 */
[----:B------:R-:W-:Y:S02]  /*29d0*/  FFMA.FTZ R127, R105, R38, -R127 ;  /* 0x00000026697f7223 */ /* 0x000fe4000001087f */
[C---:B------:R-:W-:Y:S02]  /*29e0*/  FMUL.FTZ R132, R100.reuse, -R131 ;  /* 0x8000008364847220 */ /* 0x040fe40000410000 */
[-C--:B------:R-:W-:Y:S02]  /*29f0*/  FMUL.FTZ R139, R103, -R134.reuse ;  /* 0x80000086678b7220 */ /* 0x080fe40000410000 */
[----:B------:R-:W-:Y:S02]  /*2a00*/  FFMA.FTZ R137, R101, R134, -R135 ;  /* 0x0000008665897223 */ /* 0x000fe40000010887 */
[----:B------:R-:W-:-:S02]  /*2a10*/  FMUL.FTZ R133, R100, -R127 ;  /* 0x8000007f64857220 */ /* 0x000fc40000410000 */
[----:B------:R-:W-:Y:S02]  /*2a20*/  FFMA.FTZ R134, R102, R127, -R132 ;  /* 0x0000007f66867223 */ /* 0x000fe40000010884 */
[----:B0-----:R-:W-:Y:S02]  /*2a30*/  FMUL.FTZ R127, R128, R41 ;  /* 0x00000029807f7220 */ /* 0x001fe40000410000 */
[----:B------:R-:W-:Y:S02]  /*2a40*/  FFMA.FTZ R136, R102, R131, R133 ;  /* 0x0000008366887223 */ /* 0x000fe40000010085 */
[-C--:B-1----:R-:W-:Y:S02]  /*2a50*/  FFMA.FTZ R132, R106, R40.reuse, -R127 ;  /* 0x000000286a847223 */ /* 0x082fe4000001087f */
[----:B------:R-:W-:Y:S02]  /*2a60*/  FMUL.FTZ R131, R128, R40 ;  /* 0x0000002880837220 */ /* 0x000fe40000410000 */
[----:B------:R-:W-:-:S02]  /*2a70*/  FMUL.FTZ R135, R103, -R134 ;  /* 0x8000008667877220 */ /* 0x000fc40000410000 */
[----:B--2---:R-:W-:Y:S01]  /*2a80*/  @P1 FADD.FTZ R40, R113, R132 ;  /* 0x0000008471281221 */ /* 0x004fe20000010000 */
[----:B------:R-:W-:Y:S01]  /*2a90*/  PRMT R113, RZ, 0x5410, R129 ;  /* 0x00005410ff717816 */ /* 0x000fe20000000081 */
[-C--:B------:R-:W-:Y:S02]  /*2aa0*/  FMUL.FTZ R133, R103, -R136.reuse ;  /* 0x8000008867857220 */ /* 0x080fe40000410000 */
[C---:B------:R-:W-:Y:S02]  /*2ab0*/  FFMA.FTZ R128, R101.reuse, R136, R135 ;  /* 0x0000008865807223 */ /* 0x040fe40000010087 */
[----:B------:R-:W-:Y:S02]  /*2ac0*/  FFMA.FTZ R136, R106, R41, R131 ;  /* 0x000000296a887223 */ /* 0x000fe40000010083 */
[----:B------:R-:W-:Y:S02]  /*2ad0*/  FFMA.FTZ R127, R101, R134, -R133 ;  /* 0x00000086657f7223 */ /* 0x000fe40000010885 */
[----:B------:R-:W-:-:S02]  /*2ae0*/  FMUL.FTZ R106, R37, R113 ;  /* 0x00000071256a7220 */ /* 0x000fc40000410000 */
[C---:B------:R-:W-:Y:S02]  /*2af0*/  FMUL.FTZ R134, R36.reuse, R113 ;  /* 0x0000007124867220 */ /* 0x040fe40000410000 */
[----:B---3--:R-:W-:Y:S02]  /*2b00*/  @P1 FADD.FTZ R41, R107, R136 ;  /* 0x000000886b291221 */ /* 0x008fe40000010000 */
[----:B------:R-:W-:Y:S02]  /*2b10*/  FADD.FTZ R132, R65, R65 ;  /* 0x0000004141847221 */ /* 0x000fe40000010000 */
[-C--:B------:R-:W-:Y:S02]  /*2b20*/  FFMA.FTZ R107, R36, R125.reuse, -R106 ;  /* 0x0000007d246b7223 */ /* 0x080fe4000001086a */
[----:B------:R-:W-:Y:S02]  /*2b30*/  FFMA.FTZ R129, R37, R125, R134 ;  /* 0x0000007d25817223 */ /* 0x000fe40000010086 */
[----:B------:R-:W-:-:S02]  /*2b40*/  FMUL.FTZ R131, R43, R41 ;  /* 0x000000292b837220 */ /* 0x000fc40000410000 */
[C---:B------:R-:W-:Y:S02]  /*2b50*/  FMUL.FTZ R106, R132.reuse, R107 ;  /* 0x0000006b846a7220 */ /* 0x040fe40000410000 */
[----:B------:R-:W-:Y:S02]  /*2b60*/  FFMA.FTZ R138, R101, R138, R139 ;  /* 0x0000008a658a7223 */ /* 0x000fe4000001008b */
[----:B------:R-:W-:Y:S02]  /*2b70*/  FMUL.FTZ R107, R132, R129 ;  /* 0x00000081846b7220 */ /* 0x000fe40000410000 */
[-C--:B------:R-:W-:Y:S02]  /*2b80*/  FMUL.FTZ R133, R43, R40.reuse ;  /* 0x000000282b857220 */ /* 0x080fe40000410000 */
[----:B------:R-:W-:Y:S02]  /*2b90*/  FFMA.FTZ R43, R42, R40, -R131 ;  /* 0x000000282a2b7223 */ /* 0x000fe40000010883 */
[----:B------:R-:W-:-:S02]  /*2ba0*/  FADD.FTZ R129, R106, R137 ;  /* 0x000000896a817221 */ /* 0x000fc40000010000 */
[----:B------:R-:W-:Y:S02]  /*2bb0*/  FADD.FTZ R131, -R107, R138 ;  /* 0x0000008a6b837221 */ /* 0x000fe40000010100 */
[----:B------:R-:W-:Y:S01]  /*2bc0*/  FFMA.FTZ R40, R42, R41, R133 ;  /* 0x000000292a287223 */ /* 0x000fe20000010085 */
[----:B------:R4:W0:Y:S04]  /*2bd0*/  SHFL.DOWN PT, R135, R129, 0x1, 0x1f ;  /* 0x08201f0081877f89 */ /* 0x00082800000e0000 */
[----:B------:R4:W1:Y:S04]  /*2be0*/  SHFL.DOWN PT, R41, R127, 0x1, 0x1f ;  /* 0x08201f007f297f89 */ /* 0x00086800000e0000 */
[----:B------:R4:W2:Y:S04]  /*2bf0*/  SHFL.DOWN PT, R133, R128, 0x1, 0x1f ;  /* 0x08201f0080857f89 */ /* 0x0008a800000e0000 */
[----:B------:R4:W3:Y:S01]  /*2c00*/  SHFL.DOWN PT, R137, R131, 0x1, 0x1f ;  /* 0x08201f0083897f89 */ /* 0x0008e200000e0000 */
[----:B------:R-:W-:Y:S05]  /*2c10*/  @!P0 BRA `(.L_x_13933) ;  /* 0x000000b000008947 */ /* 0x000fea0003800000 */
[C---:B--2---:R-:W-:Y:S02]  /*2c20*/  FMUL.FTZ R42, R128.reuse, R133 ;  /* 0x00000085802a7220 */ /* 0x044fe40000410000 */
[----:B---3--:R-:W-:-:S02]  /*2c30*/  FMUL.FTZ R134, R128, R137 ;  /* 0x0000008980867220 */ /* 0x008fc40000410000 */
[C---:B0-----:R-:W-:Y:S02]  /*2c40*/  FMUL.FTZ R136, R128.reuse, R135 ;  /* 0x0000008780887220 */ /* 0x041fe40000410000 */
        /* <DEDUP_REMOVED lines=8> */
.L_x_13933:
[----:B------:R-:W-:Y:S05]  /*2cd0*/  BSYNC B0 ;  /* 0x0000000000007941 */ /* 0x000fea0003800000 */
.L_x_13932:
[----:B------:R-:W-:Y:S01]  /*2ce0*/  ISETP.GT.U32.AND P0, PT, R108, 0x1d, PT ;  /* 0x0000001d6c00780c */ /* 0x000fe20003f04070 */
[----:B------:R-:W-:Y:S01]  /*2cf0*/  FADD.FTZ R40, RZ, R40 ;  /* 0x00000028ff287221 */ /* 0x000fe20000010000 */
[----:B--2---:R2:W4:Y:S01]  /*2d00*/  SHFL.DOWN PT, R133, R128, 0x2, 0x1f ;  /* 0x08401f0080857f89 */ /* 0x00452200000e0000 */
[----:B------:R-:W-:Y:S01]  /*2d10*/  FADD.FTZ R112, R112, R43 ;  /* 0x0000002b70707221 */ /* 0x000fe20000010000 */
[----:B------:R-:W-:Y:S01]  /*2d20*/  BSSY B0, `(.L_x_13934) ;  /* 0x0000012000007945 */ /* 0x000fe20003800000 */
[C---:B-1----:R-:W-:Y:S01]  /*2d30*/  FMUL.FTZ R41, R113.reuse, R40 ;  /* 0x0000002871297220 */ /* 0x042fe20000410000 */
[----:B------:R2:W1:Y:S01]  /*2d40*/  SHFL.DOWN PT, R43, R127, 0x2, 0x1f ;  /* 0x08401f007f2b7f89 */ /* 0x00046200000e0000 */
[----:B------:R-:W-:-:S03]  /*2d50*/  FMUL.FTZ R113, R113, R112 ;  /* 0x0000007071717220 */ /* 0x000fc60000410000 */
[----:B0-----:R2:W0:Y:S04]  /*2d60*/  SHFL.DOWN PT, R135, R129, 0x2, 0x1f ;  /* 0x08401f0081877f89 */ /* 0x00142800000e0000 */
[----:B---3--:R2:W3:Y:S01]  /*2d70*/  SHFL.DOWN PT, R137, R131, 0x2, 0x1f ;  /* 0x08401f0083897f89 */ /* 0x0084e200000e0000 */
[----:B------:R-:W-:Y:S05]  /*2d80*/  @P0 BRA `(.L_x_13935) ;  /* 0x000000b000000947 */ /* 0x000fea0003800000 */
[C---:B----4-:R-:W-:Y:S02]  /*2d90*/  FMUL.FTZ R42, R128.reuse, R133 ;  /* 0x00000085802a7220 */ /* 0x050fe40000410000 */
[C---:B---3--:R-:W-:Y:S02]  /*2da0*/  FMUL.FTZ R134, R128.reuse, R137 ;  /* 0x0000008980867220 */ /* 0x048fe40000410000 */
[C---:B0-----:R-:W-:Y:S02]  /*2db0*/  FMUL.FTZ R136, R128.reuse, R135 ;  /* 0x0000008780887220 */ /* 0x041fe40000410000 */
        /* <DEDUP_REMOVED lines=8> */
.L_x_13935:
[----:B------:R-:W-:Y:S05]  /*2e40*/  BSYNC B0 ;  /* 0x0000000000007941 */ /* 0x000fea0003800000 */
.L_x_13934:
[-C--:B-1----:R-:W-:Y:S01]  /*2e50*/  FFMA.FTZ R43, R125, R112.reuse, -R41 ;  /* 0x000000707d2b7223 */ /* 0x082fe20000010829 */
[----:B------:R-:W-:Y:S01]  /*2e60*/  ISETP.GT.U32.AND P0, PT, R108, 0x1b, PT ;  /* 0x0000001b6c00780c */ /* 0x000fe20003f04070 */
[C---:B------:R-:W-:Y:S01]  /*2e70*/  FMUL.FTZ R42, R103.reuse, R112 ;  /* 0x00000070672a7220 */ /* 0x040fe20000410000 */
[----:B------:R1:W2:Y:S01]  /*2e80*/  SHFL.DOWN PT, R139, R128, 0x4, 0x1f ;  /* 0x08801f00808b7f89 */ /* 0x0002a200000e0000 */
[-C--:B------:R-:W-:Y:S01]  /*2e90*/  FMUL.FTZ R41, R103, R40.reuse ;  /* 0x0000002867297220 */ /* 0x080fe20000410000 */
[----:B------:R-:W-:Y:S01]  /*2ea0*/  BSSY B0, `(.L_x_13936) ;  /* 0x0000021000007945 */ /* 0x000fe20003800000 */
[-C--:B------:R-:W-:Y:S01]  /*2eb0*/  FFMA.FTZ R125, R125, R40.reuse, R113 ;  /* 0x000000287d7d7223 */ /* 0x080fe20000010071 */
[----:B------:R1:W4:Y:S01]  /*2ec0*/  SHFL.DOWN PT, R141, R129, 0x4, 0x1f ;  /* 0x08801f00818d7f89 */ /* 0x00032200000e0000 */
[----:B------:R-:W-:-:S02]  /*2ed0*/  FMUL.FTZ R134, R36, R40 ;  /* 0x0000002824867220 */ /* 0x000fc40000410000 */
[C---:B------:R-:W-:Y:S01]  /*2ee0*/  FFMA.FTZ R42, R101.reuse, R40, R42 ;  /* 0x00000028652a7223 */ /* 0x040fe2000001002a */
[----:B------:R1:W3:Y:S01]  /*2ef0*/  SHFL.DOWN PT, R143, R131, 0x4, 0x1f ;  /* 0x08801f00838f7f89 */ /* 0x0002e200000e0000 */
[----:B------:R-:W-:Y:S02]  /*2f00*/  FFMA.FTZ R113, R101, R112, -R41 ;  /* 0x0000007065717223 */ /* 0x000fe40000010829 */
[C---:B----4-:R-:W-:Y:S02]  /*2f10*/  FMUL.FTZ R133, R37.reuse, R40 ;  /* 0x0000002825857220 */ /* 0x050fe40000410000 */
[----:B---3--:R-:W-:Y:S02]  /*2f20*/  FFMA.FTZ R137, R37, R112, R134 ;  /* 0x0000007025897223 */ /* 0x008fe40000010086 */
[----:B------:R-:W-:Y:S02]  /*2f30*/  FADD.FTZ R41, RZ, R42 ;  /* 0x0000002aff297221 */ /* 0x000fe40000010000 */
[----:B------:R-:W-:-:S02]  /*2f40*/  FFMA.FTZ R113, R54, R45, R113 ;  /* 0x0000002d36717223 */ /* 0x000fc40000010071 */
[----:B------:R-:W-:Y:S02]  /*2f50*/  FFMA.FTZ R133, R36, R112, -R133 ;  /* 0x0000007024857223 */ /* 0x000fe40000010885 */
[----:B0-----:R-:W-:Y:S02]  /*2f60*/  FFMA.FTZ R135, -R132, R125, RZ ;  /* 0x0000007d84877223 */ /* 0x001fe400000101ff */
[C---:B------:R-:W-:Y:S02]  /*2f70*/  FMUL.FTZ R42, R130.reuse, R41 ;  /* 0x00000029822a7220 */ /* 0x040fe40000410000 */
[----:B------:R-:W-:Y:S02]  /*2f80*/  FMUL.FTZ R130, R130, R113 ;  /* 0x0000007182827220 */ /* 0x000fe40000410000 */
[C---:B------:R-:W-:Y:S02]  /*2f90*/  FFMA.FTZ R125, -R132.reuse, R137, -RZ ;  /* 0x00000089847d7223 */ /* 0x040fe400000109ff */
[----:B------:R1:W0:Y:S01]  /*2fa0*/  SHFL.DOWN PT, R137, R127, 0x4, 0x1f ;  /* 0x08801f007f897f89 */ /* 0x00022200000e0000 */
[----:B------:R-:W-:-:S02]  /*2fb0*/  FFMA.FTZ R43, R132, R43, RZ ;  /* 0x0000002b842b7223 */ /* 0x000fc400000100ff */
[----:B------:R-:W-:Y:S02]  /*2fc0*/  FMUL.FTZ R133, R132, R133 ;  /* 0x0000008584857220 */ /* 0x000fe40000410000 */
[C---:B------:R-:W-:Y:S02]  /*2fd0*/  FFMA.FTZ R132, R116.reuse, R113, -R42 ;  /* 0x0000007174847223 */ /* 0x040fe4000001082a */
[----:B------:R-:W-:Y:S01]  /*2fe0*/  FFMA.FTZ R134, R116, R41, R130 ;  /* 0x0000002974867223 */ /* 0x000fe20000010082 */
[----:B------:R-:W-:Y:S05]  /*2ff0*/  @P0 BRA `(.L_x_13937) ;  /* 0x000000b000000947 */ /* 0x000fea0003800000 */
[C---:B-12---:R-:W-:Y:S02]  /*3000*/  FMUL.FTZ R42, R128.reuse, R139 ;  /* 0x0000008b802a7220 */ /* 0x046fe40000410000 */
[C---:B------:R-:W-:Y:S02]  /*3010*/  FMUL.FTZ R116, R128.reuse, R143 ;  /* 0x0000008f80747220 */ /* 0x040fe40000410000 */
[C---:B------:R-:W-:Y:S02]  /*3020*/  FMUL.FTZ R130, R128.reuse, R141 ;  /* 0x0000008d80827220 */ /* 0x040fe40000410000 */
[----:B0-----:R-:W-:-:S02]  /*3030*/  FMUL.FTZ R128, R128, R137 ;  /* 0x0000008980807220 */ /* 0x001fc40000410000 */
[C---:B------:R-:W-:Y:S02]  /*3040*/  FFMA.FTZ R42, R127.reuse, R137, -R42 ;  /* 0x000000897f2a7223 */ /* 0x040fe4000001082a */
[C---:B------:R-:W-:Y:S02]  /*3050*/  FFMA.FTZ R116, R127.reuse, R141, -R116 ;  /* 0x0000008d7f747223 */ /* 0x040fe40000010874 */
[C---:B------:R-:W-:Y:S02]  /*3060*/  FFMA.FTZ R130, R127.reuse, R143, R130 ;  /* 0x0000008f7f827223 */ /* 0x040fe40000010082 */
[----:B------:R-:W-:Y:S01]  /*3070*/  FFMA.FTZ R128, R127, R139, R128 ;  /* 0x0000008b7f807223 */ /* 0x000fe20000010080 */
[----:B------:R-:W-:Y:S01]  /*3080*/  MOV R127, R42 ;  /* 0x0000002a007f7202 */ /* 0x000fe20000000f00 */
[----:B------:R-:W-:Y:S02]  /*3090*/  FADD.FTZ R129, R129, R116 ;  /* 0x0000007481817221 */ /* 0x000fe40000010000 */
[----:B------:R-:W-:-:S02]  /*30a0*/  FADD.FTZ R131, R131, R130 ;  /* 0x0000008283837221 */ /* 0x000fc40000010000 */
.L_x_13937:
[----:B-12---:R-:W-:Y:S05]  /*30b0*/  BSYNC B0 ;  /* 0x0000000000007941 */ /* 0x006fea0003800000 */
.L_x_13936:
[----:B------:R-:W-:Y:S01]  /*30c0*/  FFMA.FTZ R136, R126, R132, R43 ;  /* 0x000000847e887223 */ /* 0x000fe2000001002b */
[----:B------:R-:W-:Y:S01]  /*30d0*/  ISETP.GT.U32.AND P0, PT, R108, 0x17, PT ;  /* 0x000000176c00780c */ /* 0x000fe20003f04070 */
[C---:B------:R-:W-:Y:S01]  /*30e0*/  FMUL.FTZ R43, R100.reuse, R113 ;  /* 0x00000071642b7220 */ /* 0x040fe20000410000 */
[----:B0-----:R0:W1:Y:S01]  /*30f0*/  SHFL.DOWN PT, R137, R127, 0x8, 0x1f ;  /* 0x09001f007f897f89 */ /* 0x00106200000e0000 */
[-C--:B------:R-:W-:Y:S01]  /*3100*/  FMUL.FTZ R42, R100, R41.reuse ;  /* 0x00000029642a7220 */ /* 0x080fe20000410000 */
[----:B------:R-:W-:Y:S01]  /*3110*/  BSSY B0, `(.L_x_13938) ;  /* 0x0000020000007945 */ /* 0x000fe20003800000 */
[C---:B------:R-:W-:Y:S01]  /*3120*/  FFMA.FTZ R43, R102.reuse, R41, R43 ;  /* 0x00000029662b7223 */ /* 0x040fe2000001002b */
[----:B------:R0:W2:Y:S01]  /*3130*/  SHFL.DOWN PT, R139, R128, 0x8, 0x1f ;  /* 0x09001f00808b7f89 */ /* 0x0000a200000e0000 */
[----:B------:R-:W-:Y:S01]  /*3140*/  FFMA.FTZ R116, R102, R113, -R42 ;  /* 0x0000007166747223 */ /* 0x000fe2000001082a */
[----:B------:R-:W-:Y:S01]  /*3150*/  ISETP.GT.U32.AND P1, PT, R108, 0xf, PT ;  /* 0x0000000f6c00780c */ /* 0x000fe20003f24070 */
[-C--:B------:R-:W-:Y:S01]  /*3160*/  FMUL.FTZ R130, R37, R41.reuse ;  /* 0x0000002925827220 */ /* 0x080fe20000410000 */
[----:B------:R0:W3:Y:S01]  /*3170*/  SHFL.DOWN PT, R141, R129, 0x8, 0x1f ;  /* 0x09001f00818d7f89 */ /* 0x0000e200000e0000 */
[----:B------:R-:W-:-:S02]  /*3180*/  FMUL.FTZ R132, R36, R41 ;  /* 0x0000002924847220 */ /* 0x000fc40000410000 */
[----:B------:R-:W-:Y:S01]  /*3190*/  FADD.FTZ R42, RZ, R43 ;  /* 0x0000002bff2a7221 */ /* 0x000fe20000010000 */
[----:B------:R0:W4:Y:S01]  /*31a0*/  SHFL.DOWN PT, R143, R131, 0x8, 0x1f ;  /* 0x09001f00838f7f89 */ /* 0x00012200000e0000 */
[----:B------:R-:W-:Y:S02]  /*31b0*/  FFMA.FTZ R116, R57, R44, R116 ;  /* 0x0000002c39747223 */ /* 0x000fe40000010074 */
[----:B------:R-:W-:Y:S02]  /*31c0*/  FFMA.FTZ R134, -R126, R134, R135 ;  /* 0x000000867e867223 */ /* 0x000fe40000010187 */
[-C--:B------:R-:W-:Y:S02]  /*31d0*/  FFMA.FTZ R43, R36, R113.reuse, -R130 ;  /* 0x00000071242b7223 */ /* 0x080fe40000010882 */
[----:B------:R-:W-:Y:S02]  /*31e0*/  FFMA.FTZ R135, R37, R113, R132 ;  /* 0x0000007125877223 */ /* 0x000fe40000010084 */
[----:B------:R-:W-:-:S02]  /*31f0*/  FMUL.FTZ R130, R123, R42 ;  /* 0x0000002a7b827220 */ /* 0x000fc40000410000 */
[-C--:B------:R-:W-:Y:S02]  /*3200*/  FMUL.FTZ R132, R123, R116.reuse ;  /* 0x000000747b847220 */ /* 0x080fe40000410000 */
[C---:B------:R-:W-:Y:S02]  /*3210*/  FMUL.FTZ R123, R126.reuse, R43 ;  /* 0x0000002b7e7b7220 */ /* 0x040fe40000410000 */
[C---:B------:R-:W-:Y:S02]  /*3220*/  FFMA.FTZ R43, R117.reuse, R116, -R130 ;  /* 0x00000074752b7223 */ /* 0x040fe40000010882 */
        /* <DEDUP_REMOVED lines=14> */
.L_x_13939:
[----:B0123--:R-:W-:Y:S05]  /*3310*/  BSYNC B0 ;  /* 0x0000000000007941 */ /* 0x00ffea0003800000 */
.L_x_13938:
[C---:B------:R-:W-:Y:S01]  /*3320*/  FFMA.FTZ R130, R121.reuse, R43, R136 ;  /* 0x0000002b79827223 */ /* 0x040fe20000010088 */
[----:B------:R0:W1:Y:S01]  /*3330*/  SHFL.DOWN PT, R137, R129, 0x10, 0x1f ;  /* 0x0a001f0081897f89 */ /* 0x00006200000e0000 */
[----:B------:R-:W-:Y:S01]  /*3340*/  FFMA.FTZ R126, -R121, R117, R134 ;  /* 0x00000075797e7223 */ /* 0x000fe20000010186 */
[----:B------:R-:W-:Y:S02]  /*3350*/  BSSY B0, `(.L_x_13940) ;  /* 0x0000010000007945 */ /* 0x000fe40003800000 */
[----:B------:R0:W2:Y:S04]  /*3360*/  SHFL.DOWN PT, R43, R127, 0x10, 0x1f ;  /* 0x0a001f007f2b7f89 */ /* 0x0000a800000e0000 */
[----:B------:R0:W3:Y:S04]  /*3370*/  SHFL.DOWN PT, R117, R128, 0x10, 0x1f ;  /* 0x0a001f0080757f89 */ /* 0x0000e800000e0000 */
[----:B------:R0:W4:Y:S01]  /*3380*/  SHFL.DOWN PT, R139, R131, 0x10, 0x1f ;  /* 0x0a001f00838b7f89 */ /* 0x00012200000e0000 */
[----:B------:R-:W-:Y:S05]  /*3390*/  @P1 BRA `(.L_x_13941) ;  /* 0x000000b000001947 */ /* 0x000fea0003800000 */
[C---:B---3--:R-:W-:Y:S02]  /*33a0*/  FMUL.FTZ R132, R128.reuse, R117 ;  /* 0x0000007580847220 */ /* 0x048fe40000410000 */
[----:B----4-:R-:W-:-:S02]  /*33b0*/  FMUL.FTZ R134, R128, R139 ;  /* 0x0000008b80867220 */ /* 0x010fc40000410000 */
[C---:B-1----:R-:W-:Y:S02]  /*33c0*/  FMUL.FTZ R136, R128.reuse, R137 ;  /* 0x0000008980887220 */ /* 0x042fe40000410000 */
        /* <DEDUP_REMOVED lines=8> */
.L_x_13941:
[----:B------:R-:W-:Y:S05]  /*3450*/  BSYNC B0 ;  /* 0x0000000000007941 */ /* 0x000fea0003800000 */
.L_x_13940:
[----:B------:R-:W-:Y:S01]  /*3460*/  SHFL.DOWN PT, R145, R128, 0x1, 0x1f ;  /* 0x08201f0080917f89 */ /* 0x000fe200000e0000 */
[C---:B--2---:R-:W-:Y:S01]  /*3470*/  FMUL.FTZ R43, R109.reuse, R42 ;  /* 0x0000002a6d2b7220 */ /* 0x044fe20000410000 */
[----:B------:R-:W-:Y:S01]  /*3480*/  ISETP.NE.AND P0, PT, R88, RZ, PT ;  /* 0x000000ff5800720c */ /* 0x000fe20003f05270 */
[----:B---3--:R-:W-:Y:S01]  /*3490*/  FMUL.FTZ R117, R109, R116 ;  /* 0x000000746d757220 */ /* 0x008fe20000410000 */
[----:B------:R-:W2:Y:S01]  /*34a0*/  SHFL.IDX PT, R134, R6, RZ, 0x1f ;  /* 0x00001fff06867589 */ /* 0x000ea200000e0000 */
[-C--:B-1----:R-:W-:Y:S01]  /*34b0*/  FMUL.FTZ R137, R37, R42.reuse ;  /* 0x0000002a25897220 */ /* 0x082fe20000410000 */
[----:B------:R-:W-:Y:S01]  /*34c0*/  BSSY B0, `(.L_x_13942) ;  /* 0x0000061000007945 */ /* 0x000fe20003800000 */
[C---:B------:R-:W-:Y:S01]  /*34d0*/  FMUL.FTZ R136, R36.reuse, R42 ;  /* 0x0000002a24887220 */ /* 0x040fe20000410000 */
[----:B------:R-:W1:Y:S01]  /*34e0*/  SHFL.IDX PT, R132, R7, RZ, 0x1f ;  /* 0x00001fff07847589 */ /* 0x000e6200000e0000 */
[C---:B------:R-:W-:Y:S02]  /*34f0*/  FFMA.FTZ R43, R105.reuse, R116, -R43 ;  /* 0x00000074692b7223 */ /* 0x040fe4000001082b */
[----:B----4-:R-:W-:Y:S01]  /*3500*/  FFMA.FTZ R139, R105, R42, R117 ;  /* 0x0000002a698b7223 */ /* 0x010fe20000010075 */
[----:B------:R-:W3:Y:S01]  /*3510*/  SHFL.DOWN PT, R143, R127, 0x1, 0x1f ;  /* 0x08201f007f8f7f89 */ /* 0x000ee200000e0000 */
[----:B------:R-:W-:-:S02]  /*3520*/  FFMA.FTZ R138, R36, R116, -R137 ;  /* 0x00000074248a7223 */ /* 0x000fc40000010889 */
[----:B------:R-:W-:Y:S01]  /*3530*/  FFMA.FTZ R140, R37, R116, R136 ;  /* 0x00000074258c7223 */ /* 0x000fe20000010088 */
[----:B------:R-:W4:Y:S01]  /*3540*/  SHFL.DOWN PT, R149, R131, 0x1, 0x1f ;  /* 0x08201f0083957f89 */ /* 0x000f2200000e0000 */
[----:B------:R-:W-:Y:S02]  /*3550*/  FFMA.FTZ R117, R55, R0, R43 ;  /* 0x0000000037757223 */ /* 0x000fe4000001002b */
[----:B------:R-:W-:Y:S01]  /*3560*/  FADD.FTZ R43, RZ, R139 ;  /* 0x0000008bff2b7221 */ /* 0x000fe20000010000 */
[----:B------:R-:W5:Y:S01]  /*3570*/  SHFL.DOWN PT, R147, R129, 0x1, 0x1f ;  /* 0x08201f0081937f89 */ /* 0x000f6200000e0000 */
[C---:B------:R-:W-:Y:S02]  /*3580*/  FMUL.FTZ R137, R121.reuse, R138 ;  /* 0x0000008a79897220 */ /* 0x040fe40000410000 */
[----:B------:R-:W-:Y:S01]  /*3590*/  FFMA.FTZ R121, -R121, R140, -RZ ;  /* 0x0000008c79797223 */ /* 0x000fe200000109ff */
[----:B------:R-:W0:Y:S01]  /*35a0*/  SHFL.IDX PT, R136, R128, RZ, 0x1f ;  /* 0x00001fff80887589 */ /* 0x000e2200000e0000 */
[----:B------:R-:W-:-:S02]  /*35b0*/  FMUL.FTZ R139, R124, R43 ;  /* 0x0000002b7c8b7220 */ /* 0x000fc40000410000 */
[----:B------:R-:W-:Y:S01]  /*35c0*/  FMUL.FTZ R140, R124, R117 ;  /* 0x000000757c8c7220 */ /* 0x000fe20000410000 */
[----:B------:R2:W0:Y:S01]  /*35d0*/  SHFL.IDX PT, R138, R127, RZ, 0x1f ;  /* 0x00001fff7f8a7589 */ /* 0x00042200000e0000 */
[-C--:B------:R-:W-:Y:S02]  /*35e0*/  FMUL.FTZ R141, R37, R43.reuse ;  /* 0x0000002b258d7220 */ /* 0x080fe40000410000 */
[----:B------:R-:W-:Y:S01]  /*35f0*/  FMUL.FTZ R142, R36, R43 ;  /* 0x0000002b248e7220 */ /* 0x000fe20000410000 */
[----:B0-----:R-:W0:Y:S01]  /*3600*/  SHFL.IDX PT, R129, R129, RZ, 0x1f ;  /* 0x00001fff81817589 */ /* 0x001e2200000e0000 */
[C---:B------:R-:W-:Y:S02]  /*3610*/  FFMA.FTZ R124, R122.reuse, R117, -R139 ;  /* 0x000000757a7c7223 */ /* 0x040fe4000001088b */
[----:B------:R-:W-:Y:S01]  /*3620*/  FFMA.FTZ R140, R122, R43, R140 ;  /* 0x0000002b7a8c7223 */ /* 0x000fe2000001008c */
[----:B------:R-:W0:Y:S01]  /*3630*/  SHFL.IDX PT, R131, R131, RZ, 0x1f ;  /* 0x00001fff83837589 */ /* 0x000e2200000e0000 */
[----:B--2---:R-:W-:-:S02]  /*3640*/  @P2 FMUL.FTZ R127, R145, R134 ;  /* 0x00000086917f2220 */ /* 0x004fc40000410000 */
[-C--:B------:R-:W-:Y:S02]  /*3650*/  FFMA.FTZ R122, R36, R117.reuse, -R141 ;  /* 0x00000075247a7223 */ /* 0x080fe4000001088d */
[----:B------:R-:W-:Y:S02]  /*3660*/  FFMA.FTZ R142, R37, R117, R142 ;  /* 0x00000075258e7223 */ /* 0x000fe4000001008e */
[-C--:B-1----:R-:W-:Y:S02]  /*3670*/  @P2 FMUL.FTZ R37, R145, R132.reuse ;  /* 0x0000008491252220 */ /* 0x082fe40000410000 */
[----:B---3--:R-:W-:Y:S02]  /*3680*/  @P2 FFMA.FTZ R36, R143, R132, R127 ;  /* 0x000000848f242223 */ /* 0x008fe4000001007f */
[----:B------:R-:W-:Y:S02]  /*3690*/  FMUL.FTZ R127, R119, R122 ;  /* 0x0000007a777f7220 */ /* 0x000fe40000410000 */
[----:B------:R-:W-:-:S02]  /*36a0*/  @P2 FFMA.FTZ R122, R143, R134, -R37 ;  /* 0x000000868f7a2223 */ /* 0x000fc40000010825 */
[----:B----4-:R-:W-:Y:S02]  /*36b0*/  @P2 FADD.FTZ R132, R149, R36 ;  /* 0x0000002495842221 */ /* 0x010fe40000010000 */
[----:B-----5:R-:W-:Y:S02]  /*36c0*/  @P2 FADD.FTZ R134, R147, R122 ;  /* 0x0000007a93862221 */ /* 0x020fe40000010000 */
[-C--:B------:R-:W-:Y:S02]  /*36d0*/  FMUL.FTZ R143, R132, -R39.reuse ;  /* 0x80000027848f7220 */ /* 0x080fe40000410000 */
[----:B------:R-:W-:Y:S02]  /*36e0*/  FMUL.FTZ R39, R134, -R39 ;  /* 0x8000002786277220 */ /* 0x000fe40000410000 */
[C---:B------:R-:W-:Y:S02]  /*36f0*/  FMUL.FTZ R37, R136.reuse, R7 ;  /* 0x0000000788257220 */ /* 0x040fe40000410000 */
[----:B------:R-:W-:-:S02]  /*3700*/  FMUL.FTZ R36, R136, R6 ;  /* 0x0000000688247220 */ /* 0x000fc40000410000 */
[----:B------:R-:W-:Y:S02]  /*3710*/  FFMA.FTZ R39, R132, R38, R39 ;  /* 0x0000002684277223 */ /* 0x000fe40000010027 */
[C---:B------:R-:W-:Y:S02]  /*3720*/  FFMA.FTZ R6, R138.reuse, R6, -R37 ;  /* 0x000000068a067223 */ /* 0x040fe40000010825 */
[----:B------:R-:W-:Y:S02]  /*3730*/  FFMA.FTZ R122, R138, R7, R36 ;  /* 0x000000078a7a7223 */ /* 0x000fe40000010024 */
[----:B------:R-:W-:Y:S02]  /*3740*/  FFMA.FTZ R37, R134, R38, -R143 ;  /* 0x0000002686257223 */ /* 0x000fe4000001088f */
[----:B------:R-:W-:Y:S02]  /*3750*/  FADD.FTZ R36, -R120, R39 ;  /* 0x0000002778247221 */ /* 0x000fe40000010100 */
[----:B------:R-:W-:-:S02]  /*3760*/  FADD.FTZ R37, R118, R37 ;  /* 0x0000002576257221 */ /* 0x000fc40000010000 */
[C---:B------:R-:W-:Y:S02]  /*3770*/  FMUL.FTZ R118, R109.reuse, -R36 ;  /* 0x800000246d767220 */ /* 0x040fe40000410000 */
[-C--:B------:R-:W-:Y:S02]  /*3780*/  FMUL.FTZ R109, R109, -R37.reuse ;  /* 0x800000256d6d7220 */ /* 0x080fe40000410000 */
[C---:B------:R-:W-:Y:S02]  /*3790*/  FFMA.FTZ R118, R105.reuse, R37, -R118 ;  /* 0x0000002569767223 */ /* 0x040fe40000010876 */
[C---:B------:R-:W-:Y:S02]  /*37a0*/  FMUL.FTZ R7, R136.reuse, R5 ;  /* 0x0000000588077220 */ /* 0x040fe40000410000 */
[----:B------:R-:W-:Y:S02]  /*37b0*/  FMUL.FTZ R136, R136, R4 ;  /* 0x0000000488887220 */ /* 0x000fe40000410000 */
[----:B------:R-:W-:-:S02]  /*37c0*/  FFMA.FTZ R109, R105, R36, R109 ;  /* 0x00000024696d7223 */ /* 0x000fc4000001006d */
[----:B------:R-:W-:Y:S01]  /*37d0*/  FADD.FTZ R105, R111, R118 ;  /* 0x000000766f697221 */ /* 0x000fe20000010000 */
[----:B------:R-:W-:Y:S01]  /*37e0*/  IADD3 R111, -R18, c[0x0][0x168], RZ ;  /* 0x00005a00126f7a10 */ /* 0x000fe20007ffe1ff */
[C---:B------:R-:W-:Y:S01]  /*37f0*/  FFMA.FTZ R4, R138.reuse, R4, -R7 ;  /* 0x000000048a047223 */ /* 0x040fe20000010807 */
[----:B------:R-:W-:Y:S01]  /*3800*/  P2R R7, PR, RZ, 0x1 ;  /* 0x00000001ff077803 */ /* 0x000fe20000000000 */
[----:B------:R-:W-:Y:S01]  /*3810*/  FFMA.FTZ R5, R138, R5, R136 ;  /* 0x000000058a057223 */ /* 0x000fe20000010088 */
[----:B------:R-:W-:Y:S01]  /*3820*/  LEA R111, R111, -R88, 0x1 ;  /* 0x800000586f6f7211 */ /* 0x000fe200078e08ff */
[----:B0-----:R-:W-:Y:S02]  /*3830*/  FADD.FTZ R6, R129, R6 ;  /* 0x0000000681067221 */ /* 0x001fe40000010000 */
[----:B------:R-:W-:Y:S02]  /*3840*/  FADD.FTZ R7, R131, R122 ;  /* 0x0000007a83077221 */ /* 0x000fe40000010000 */
[----:B------:R-:W-:-:S02]  /*3850*/  FADD.FTZ R109, -R104, R109 ;  /* 0x0000006d686d7221 */ /* 0x000fc40000010100 */
[C---:B------:R-:W-:Y:S01]  /*3860*/  FMUL.FTZ R104, R100.reuse, -R105 ;  /* 0x8000006964687220 */ /* 0x040fe20000410000 */
[----:B------:R0:W-:Y:S01]  /*3870*/  @!P0 STS.128 [R49.X16+0x1b80], R4 ;  /* 0x001b800431008388 */ /* 0x0001e2000000cc00 */
[-C--:B------:R-:W-:Y:S01]  /*3880*/  FMUL.FTZ R100, R100, -R109.reuse ;  /* 0x8000006d64647220 */ /* 0x080fe20000410000 */
[----:B------:R-:W-:Y:S01]  /*3890*/  ISETP.GE.AND P0, PT, R111, 0x1, PT ;  /* 0x000000016f00780c */ /* 0x000fe20003f06270 */
[----:B------:R-:W-:Y:S01]  /*38a0*/  FFMA.FTZ R104, R102, R109, R104 ;  /* 0x0000006d66687223 */ /* 0x000fe20000010068 */
[----:B------:R1:W-:Y:S01]  /*38b0*/  STS [R74.X4+0x210], R133 ;  /* 0x000210854a007388 */ /* 0x0003e20000004800 */
[C---:B------:R-:W-:Y:S02]  /*38c0*/  FMUL.FTZ R139, R119.reuse, R124 ;  /* 0x0000007c778b7220 */ /* 0x040fe40000410000 */
[C---:B------:R-:W-:Y:S01]  /*38d0*/  FMUL.FTZ R141, R119.reuse, R140 ;  /* 0x0000008c778d7220 */ /* 0x040fe20000410000 */
[----:B------:R1:W-:Y:S01]  /*38e0*/  STS [R74.X4+0x214], R125 ;  /* 0x0002147d4a007388 */ /* 0x0003e20000004800 */
[----:B------:R-:W-:-:S02]  /*38f0*/  FFMA.FTZ R119, -R119, R142, -RZ ;  /* 0x0000008e77777223 */ /* 0x000fc400000109ff */
[----:B------:R-:W-:Y:S01]  /*3900*/  FADD.FTZ R39, R130, R139 ;  /* 0x0000008b82277221 */ /* 0x000fe20000010000 */
[----:B------:R1:W-:Y:S01]  /*3910*/  STS [R74.X4+0x218], R123 ;  /* 0x0002187b4a007388 */ /* 0x0003e20000004800 */
[----:B------:R-:W-:Y:S02]  /*3920*/  FADD.FTZ R38, R126, -R141 ;  /* 0x8000008d7e267221 */ /* 0x000fe40000010000 */
[----:B0-----:R-:W-:Y:S01]  /*3930*/  FFMA.FTZ R5, R102, R105, -R100 ;  /* 0x0000006966057223 */ /* 0x001fe20000010864 */
[----:B------:R1:W-:Y:S01]  /*3940*/  STS [R74.X4+0x21c], R135 ;  /* 0x00021c874a007388 */ /* 0x0003e20000004800 */
[----:B------:R-:W-:Y:S02]  /*3950*/  FADD.FTZ R100, -R115, R104 ;  /* 0x0000006873647221 */ /* 0x000fe40000010100 */
[----:B------:R-:W-:Y:S01]  /*3960*/  FADD.FTZ R114, R114, R5 ;  /* 0x0000000572727221 */ /* 0x000fe20000010000 */
[----:B------:R1:W-:Y:S01]  /*3970*/  STS [R74.X4+0x220], R137 ;  /* 0x000220894a007388 */ /* 0x0003e20000004800 */
[----:B------:R-:W-:-:S02]  /*3980*/  FMUL.FTZ R4, R103, -R100 ;  /* 0x8000006467047220 */ /* 0x000fc40000410000 */
[-C--:B------:R-:W-:Y:S01]  /*3990*/  FMUL.FTZ R5, R103, -R114.reuse ;  /* 0x8000007267057220 */ /* 0x080fe20000410000 */
[----:B------:R1:W-:Y:S01]  /*39a0*/  STS [R74.X4+0x224], R121 ;  /* 0x000224794a007388 */ /* 0x0003e20000004800 */
[C---:B------:R-:W-:Y:S02]  /*39b0*/  FFMA.FTZ R103, R101.reuse, R114, -R4 ;  /* 0x0000007265677223 */ /* 0x040fe40000010804 */
[----:B------:R-:W-:Y:S01]  /*39c0*/  FFMA.FTZ R102, R101, R100, R5 ;  /* 0x0000006465667223 */ /* 0x000fe20000010005 */
[----:B------:R1:W-:Y:S04]  /*39d0*/  STS [R74.X4+0x228], R127 ;  /* 0x0002287f4a007388 */ /* 0x0003e80000004800 */
[----:B------:R1:W-:Y:S04]  /*39e0*/  STS [R74.X4+0x22c], R119 ;  /* 0x00022c774a007388 */ /* 0x0003e80000004800 */
        /* <DEDUP_REMOVED lines=14> */
.L_x_13943:
[----:B-1----:R-:W-:Y:S05]  /*3ad0*/  BSYNC B0 ;  /* 0x0000000000007941 */ /* 0x002fea0003800000 */
.L_x_13942:
[----:B------:R-:W-:Y:S01]  /*3ae0*/  FADD.FTZ R106, R106, R103 ;  /* 0x000000676a6a7221 */ /* 0x000fe20000010000 */
[----:B------:R-:W-:Y:S01]  /*3af0*/  ISETP.GE.AND P6, PT, R111, 0x21, PT ;  /* 0x000000216f00780c */ /* 0x000fe20003fc6270 */
[----:B------:R-:W-:Y:S01]  /*3b00*/  FADD.FTZ R102, -R107, R102 ;  /* 0x000000666b667221 */ /* 0x000fe20000010100 */
[----:B------:R-:W-:Y:S01]  /*3b10*/  SHF.L.U32 R121, R48, 0x2, RZ ;  /* 0x0000000230797819 */ /* 0x000fe200000006ff */
[C---:B------:R-:W-:Y:S01]  /*3b20*/  FMUL.FTZ R99, R59.reuse, R106 ;  /* 0x0000006a3b637220 */ /* 0x040fe20000410000 */
[----:B------:R-:W-:Y:S01]  /*3b30*/  BSSY B0, `(.L_x_13944) ;  /* 0x0000032000007945 */ /* 0x000fe20003800000 */
[----:B------:R-:W-:Y:S01]  /*3b40*/  FFMA.FTZ R112, -R59, R46, R112 ;  /* 0x0000002e3b707223 */ /* 0x000fe20000010170 */
[C---:B------:R-:W-:Y:S01]  /*3b50*/  ISETP.GE.AND P0, PT, R111.reuse, 0x41, PT ;  /* 0x000000416f00780c */ /* 0x040fe20003f06270 */
[----:B------:R-:W-:Y:S01]  /*3b60*/  FMUL.FTZ R98, R54, R114 ;  /* 0x0000007236627220 */ /* 0x000fe20000410000 */
[----:B------:R-:W-:Y:S01]  /*3b70*/  ISETP.GE.AND P1, PT, R111, 0x61, PT ;  /* 0x000000616f00780c */ /* 0x000fe20003f26270 */
[----:B------:R-:W-:Y:S01]  /*3b80*/  FMUL.FTZ R5, R59, R102 ;  /* 0x000000663b057220 */ /* 0x000fe20000410000 */
[C---:B------:R-:W-:Y:S01]  /*3b90*/  ISETP.GE.AND P2, PT, R111.reuse, 0x81, PT ;  /* 0x000000816f00780c */ /* 0x040fe20003f46270 */
[----:B------:R-:W-:Y:S01]  /*3ba0*/  FMUL.FTZ R4, R40, R99 ;  /* 0x0000006328047220 */ /* 0x000fe20000410000 */
[C---:B------:R-:W-:Y:S01]  /*3bb0*/  ISETP.GE.AND P3, PT, R111.reuse, 0xa1, PT ;  /* 0x000000a16f00780c */ /* 0x040fe20003f66270 */
[C---:B------:R-:W-:Y:S01]  /*3bc0*/  FFMA.FTZ R113, -R54.reuse, R45, R113 ;  /* 0x0000002d36717223 */ /* 0x040fe20000010171 */
[C---:B------:R-:W-:Y:S01]  /*3bd0*/  ISETP.GE.AND P4, PT, R111.reuse, 0xc1, PT ;  /* 0x000000c16f00780c */ /* 0x040fe20003f86270 */
[----:B0-----:R-:W-:Y:S01]  /*3be0*/  FMUL.FTZ R6, R54, R100 ;  /* 0x0000006436067220 */ /* 0x001fe20000410000 */
[----:B------:R-:W-:Y:S01]  /*3bf0*/  ISETP.GE.AND P5, PT, R111, 0xe1, PT ;  /* 0x000000e16f00780c */ /* 0x000fe20003fa6270 */
[----:B------:R-:W-:-:S02]  /*3c00*/  FMUL.FTZ R7, R41, R98 ;  /* 0x0000006229077220 */ /* 0x000fc40000410000 */
[----:B------:R-:W-:Y:S02]  /*3c10*/  FFMA.FTZ R4, R112, R5, -R4 ;  /* 0x0000000570047223 */ /* 0x000fe40000010804 */
[----:B------:R-:W-:Y:S02]  /*3c20*/  FMUL.FTZ R101, R57, R105 ;  /* 0x0000006939657220 */ /* 0x000fe40000410000 */
[----:B------:R-:W-:Y:S02]  /*3c30*/  FMUL.FTZ R104, R55, R37 ;  /* 0x0000002537687220 */ /* 0x000fe40000410000 */
[----:B------:R-:W-:Y:S02]  /*3c40*/  FFMA.FTZ R7, R113, R6, -R7 ;  /* 0x0000000671077223 */ /* 0x000fe40000010807 */
[----:B------:R-:W-:Y:S02]  /*3c50*/  FADD.FTZ R4, RZ, R4 ;  /* 0x00000004ff047221 */ /* 0x000fe40000010000 */
[----:B------:R-:W-:-:S02]  /*3c60*/  FFMA.FTZ R116, -R57, R44, R116 ;  /* 0x0000002c39747223 */ /* 0x000fc40000010174 */
[----:B------:R-:W-:Y:S02]  /*3c70*/  FMUL.FTZ R103, R57, R109 ;  /* 0x0000006d39677220 */ /* 0x000fe40000410000 */
[----:B------:R-:W-:Y:S02]  /*3c80*/  FMUL.FTZ R107, R42, R101 ;  /* 0x000000652a6b7220 */ /* 0x000fe40000410000 */
[C---:B------:R-:W-:Y:S02]  /*3c90*/  FFMA.FTZ R117, -R55.reuse, R0, R117 ;  /* 0x0000000037757223 */ /* 0x040fe40000010175 */
[----:B------:R-:W-:Y:S02]  /*3ca0*/  FMUL.FTZ R118, R55, R36 ;  /* 0x0000002437767220 */ /* 0x000fe40000410000 */
[----:B------:R-:W-:Y:S02]  /*3cb0*/  FMUL.FTZ R115, R43, R104 ;  /* 0x000000682b737220 */ /* 0x000fe40000410000 */
[----:B------:R-:W-:Y:S01]  /*3cc0*/  FADD.FTZ R4, R4, R7 ;  /* 0x0000000704047221 */ /* 0x000fe20000010000 */
[----:B------:R-:W-:Y:S01]  /*3cd0*/  SHF.L.U64.HI R7, R48, 0x2, R47 ;  /* 0x0000000230077819 */ /* 0x000fe2000001022f */
[----:B------:R-:W-:-:S02]  /*3ce0*/  FFMA.FTZ R107, R116, R103, -R107 ;  /* 0x00000067746b7223 */ /* 0x000fc4000001086b */
[----:B------:R-:W-:Y:S02]  /*3cf0*/  FFMA.FTZ R120, R117, R118, -R115 ;  /* 0x0000007675787223 */ /* 0x000fe40000010873 */
[----:B------:R-:W-:Y:S02]  /*3d00*/  FADD.FTZ R115, R4, R107 ;  /* 0x0000006b04737221 */ /* 0x000fe40000010000 */
[----:B------:R-:W-:Y:S02]  /*3d10*/  IMAD R4, R7, c[0x0][0x2d0], RZ ;  /* 0x0000b40007047a24 */ /* 0x000fe400078e02ff */
[----:B------:R0:W1:Y:S01]  /*3d20*/  LDS R7, [R73.X4+0x290] ;  /* 0x0002900049077984 */ /* 0x0000620000004800 */
[----:B------:R-:W-:Y:S02]  /*3d30*/  FMUL.FTZ R5, R40, R5 ;  /* 0x0000000528057220 */ /* 0x000fe40000410000 */
[----:B------:R-:W-:Y:S02]  /*3d40*/  FMUL.FTZ R6, R41, R6 ;  /* 0x0000000629067220 */ /* 0x000fe40000410000 */
[----:B------:R-:W-:-:S02]  /*3d50*/  FFMA.FTZ R5, R112, R99, R5 ;  /* 0x0000006370057223 */ /* 0x000fc40000010005 */
[----:B------:R-:W-:Y:S02]  /*3d60*/  FFMA.FTZ R6, R113, R98, R6 ;  /* 0x0000006271067223 */ /* 0x000fe40000010006 */
[----:B------:R-:W-:Y:S02]  /*3d70*/  FADD.FTZ R5, RZ, R5 ;  /* 0x00000005ff057221 */ /* 0x000fe40000010000 */
[----:B------:R-:W-:Y:S02]  /*3d80*/  FMUL.FTZ R103, R42, R103 ;  /* 0x000000672a677220 */ /* 0x000fe40000410000 */
[----:B------:R-:W-:Y:S02]  /*3d90*/  FADD.FTZ R5, R5, R6 ;  /* 0x0000000605057221 */ /* 0x000fe40000010000 */
[----:B------:R-:W-:Y:S02]  /*3da0*/  FFMA.FTZ R6, R116, R101, R103 ;  /* 0x0000006574067223 */ /* 0x000fe40000010067 */
[----:B------:R-:W-:-:S02]  /*3db0*/  FMUL.FTZ R118, R43, R118 ;  /* 0x000000762b767220 */ /* 0x000fc40000410000 */
[----:B------:R-:W-:Y:S02]  /*3dc0*/  FADD.FTZ R5, R5, R6 ;  /* 0x0000000605057221 */ /* 0x000fe40000010000 */
[----:B------:R-:W-:Y:S02]  /*3dd0*/  FFMA.FTZ R118, R117, R104, R118 ;  /* 0x0000006875767223 */ /* 0x000fe40000010076 */
[----:B------:R-:W-:Y:S02]  /*3de0*/  FADD.FTZ R115, R115, R120 ;  /* 0x0000007873737221 */ /* 0x000fe40000010000 */
[----:B------:R-:W-:Y:S02]  /*3df0*/  FADD.FTZ R107, R5, R118 ;  /* 0x00000076056b7221 */ /* 0x000fe40000010000 */
[----:B------:R-:W-:Y:S01]  /*3e00*/  IMAD R119, R121, c[0x0][0x2d4], R4 ;  /* 0x0000b50079777a24 */ /* 0x000fe200078e0204 */
[----:B------:R-:W-:Y:S05]  /*3e10*/  @!P6 BRA `(.L_x_13945) ;  /* 0x000000300000e947 */ /* 0x000fea0003800000 */
[----:B0-----:R-:W-:-:S05]  /*3e20*/  IMAD.WIDE.U32 R4, R121, c[0x0][0x2d0], R20 ;  /* 0x0000b40079047a25 */ /* 0x001fca00078e0014 */
[----:B------:R-:W-:-:S05]  /*3e30*/  IADD3 R5, R5, R119, RZ ;  /* 0x0000007705057210 */ /* 0x000fca0007ffe0ff */
[----:B-1----:R0:W-:Y:S02]  /*3e40*/  RED.E.ADD.F32.FTZ.RN.STRONG.GPU [R4.64], R7 ;  /* 0x000000070400798e */ /* 0x0021e4000c10e786 */
.L_x_13945:
[----:B0-----:R-:W-:Y:S05]  /*3e50*/  BSYNC B0 ;  /* 0x0000000000007941 */ /* 0x001fea0003800000 */
.L_x_13944:
[----:B-1----:R0:W1:Y:S01]  /*3e60*/  LDS R7, [R72.X4+0x310] ;  /* 0x0003100048077984 */ /* 0x0020620000004800 */
[----:B------:R-:W-:Y:S01]  /*3e70*/  BSSY B0, `(.L_x_13946) ;  /* 0x0000005000007945 */ /* 0x000fe20003800000 */
[----:B------:R-:W-:Y:S05]  /*3e80*/  @!P0 BRA `(.L_x_13947) ;  /* 0x0000003000008947 */ /* 0x000fea0003800000 */
[----:B------:R-:W-:-:S05]  /*3e90*/  IMAD.WIDE.U32 R4, R121, c[0x0][0x2d0], R22 ;  /* 0x0000b40079047a25 */ /* 0x000fca00078e0016 */
[----:B------:R-:W-:-:S05]  /*3ea0*/  IADD3 R5, R119, R5, RZ ;  /* 0x0000000577057210 */ /* 0x000fca0007ffe0ff */
[----:B-1----:R1:W-:Y:S02]  /*3eb0*/  RED.E.ADD.F32.FTZ.RN.STRONG.GPU [R4.64], R7 ;  /* 0x000000070400798e */ /* 0x0023e4000c10e786 */
.L_x_13947:
[----:B------:R-:W-:Y:S05]  /*3ec0*/  BSYNC B0 ;  /* 0x0000000000007941 */ /* 0x000fea0003800000 */
.L_x_13946:
[----:B-1----:R1:W2:Y:S01]  /*3ed0*/  LDS R7, [R71.X4+0x390] ;  /* 0x0003900047077984 */ /* 0x0022a20000004800 */
[----:B------:R-:W-:Y:S01]  /*3ee0*/  BSSY B0, `(.L_x_13948) ;  /* 0x0000005000007945 */ /* 0x000fe20003800000 */
[----:B------:R-:W-:Y:S05]  /*3ef0*/  @!P1 BRA `(.L_x_13949) ;  /* 0x0000003000009947 */ /* 0x000fea0003800000 */
[----:B------:R-:W-:-:S05]  /*3f00*/  IMAD.WIDE.U32 R4, R121, c[0x0][0x2d0], R24 ;  /* 0x0000b40079047a25 */ /* 0x000fca00078e0018 */
[----:B------:R-:W-:-:S05]  /*3f10*/  IADD3 R5, R119, R5, RZ ;  /* 0x0000000577057210 */ /* 0x000fca0007ffe0ff */
[----:B--2---:R2:W-:Y:S02]  /*3f20*/  RED.E.ADD.F32.FTZ.RN.STRONG.GPU [R4.64], R7 ;  /* 0x000000070400798e */ /* 0x0045e4000c10e786 */
.L_x_13949:
[----:B------:R-:W-:Y:S05]  /*3f30*/  BSYNC B0 ;  /* 0x0000000000007941 */ /* 0x000fea0003800000 */
.L_x_13948:
[----:B--2---:R2:W3:Y:S01]  /*3f40*/  LDS R7, [R70.X4+0x410] ;  /* 0x0004100046077984 */ /* 0x0044e20000004800 */
[----:B------:R-:W-:Y:S01]  /*3f50*/  BSSY B0, `(.L_x_13950) ;  /* 0x0000005000007945 */ /* 0x000fe20003800000 */
[----:B------:R-:W-:Y:S05]  /*3f60*/  @!P2 BRA `(.L_x_13951) ;  /* 0x000000300000a947 */ /* 0x000fea0003800000 */
[----:B------:R-:W-:-:S05]  /*3f70*/  IMAD.WIDE.U32 R4, R121, c[0x0][0x2d0], R26 ;  /* 0x0000b40079047a25 */ /* 0x000fca00078e001a */
[----:B------:R-:W-:-:S05]  /*3f80*/  IADD3 R5, R119, R5, RZ ;  /* 0x0000000577057210 */ /* 0x000fca0007ffe0ff */
[----:B---3--:R3:W-:Y:S02]  /*3f90*/  RED.E.ADD.F32.FTZ.RN.STRONG.GPU [R4.64], R7 ;  /* 0x000000070400798e */ /* 0x0087e4000c10e786 */
.L_x_13951:
[----:B------:R-:W-:Y:S05]  /*3fa0*/  BSYNC B0 ;  /* 0x0000000000007941 */ /* 0x000fea0003800000 */
.L_x_13950:
[----:B---3--:R3:W4:Y:S01]  /*3fb0*/  LDS R7, [R69.X4+0x490] ;  /* 0x0004900045077984 */ /* 0x0087220000004800 */
[----:B------:R-:W-:Y:S01]  /*3fc0*/  BSSY B0, `(.L_x_13952) ;  /* 0x0000005000007945 */ /* 0x000fe20003800000 */
[----:B------:R-:W-:Y:S05]  /*3fd0*/  @!P3 BRA `(.L_x_13953) ;  /* 0x000000300000b947 */ /* 0x000fea0003800000 */
[----:B------:R-:W-:-:S05]  /*3fe0*/  IMAD.WIDE.U32 R4, R121, c[0x0][0x2d0], R28 ;  /* 0x0000b40079047a25 */ /* 0x000fca00078e001c */
[----:B------:R-:W-:-:S05]  /*3ff0*/  IADD3 R5, R119, R5, RZ ;  /* 0x0000000577057210 */ /* 0x000fca0007ffe0ff */
[----:B----4-:R4:W-:Y:S02]  /*4000*/  RED.E.ADD.F32.FTZ.RN.STRONG.GPU [R4.64], R7 ;  /* 0x000000070400798e */ /* 0x0109e4000c10e786 */
.L_x_13953:
[----:B------:R-:W-:Y:S05]  /*4010*/  BSYNC B0 ;  /* 0x0000000000007941 */ /* 0x000fea0003800000 */
.L_x_13952:
[----:B------:R0:W1:Y:S01]  /*4020*/  LDS R103, [R68.X4+0x510] ;  /* 0x0005100044677984 */ /* 0x0000620000004800 */
[----:B------:R-:W-:Y:S01]  /*4030*/  BSSY B0, `(.L_x_13954) ;  /* 0x0000006000007945 */ /* 0x000fe20003800000 */
[----:B----4-:R-:W-:Y:S01]  /*4040*/  IMAD.WIDE.U32 R4, R121, c[0x0][0x2d0], R32 ;  /* 0x0000b40079047a25 */ /* 0x010fe200078e0020 */
[----:B------:R-:W-:Y:S05]  /*4050*/  @!P4 BRA `(.L_x_13955) ;  /* 0x000000300000c947 */ /* 0x000fea0003800000 */
[----:B------:R-:W-:-:S05]  /*4060*/  IMAD.WIDE.U32 R6, R121, c[0x0][0x2d0], R30 ;  /* 0x0000b40079067a25 */ /* 0x000fca00078e001e */
[----:B------:R-:W-:-:S05]  /*4070*/  IADD3 R7, R119, R7, RZ ;  /* 0x0000000777077210 */ /* 0x000fca0007ffe0ff */
[----:B-1----:R1:W-:Y:S02]  /*4080*/  RED.E.ADD.F32.FTZ.RN.STRONG.GPU [R6.64], R103 ;  /* 0x000000670600798e */ /* 0x0023e4000c10e786 */
.L_x_13955:
[----:B------:R-:W-:Y:S05]  /*4090*/  BSYNC B0 ;  /* 0x0000000000007941 */ /* 0x000fea0003800000 */
.L_x_13954:
[----:B-1----:R1:W4:Y:S01]  /*40a0*/  LDS R7, [R67.X4+0x590] ;  /* 0x0005900043077984 */ /* 0x0023220000004800 */
[----:B------:R-:W-:Y:S01]  /*40b0*/  BSSY B0, `(.L_x_13956) ;  /* 0x0000004000007945 */ /* 0x000fe20003800000 */
[----:B------:R-:W-:Y:S05]  /*40c0*/  @!P5 BRA `(.L_x_13957) ;  /* 0x000000200000d947 */ /* 0x000fea0003800000 */
[----:B------:R-:W-:-:S05]  /*40d0*/  IADD3 R5, R119, R5, RZ ;  /* 0x0000000577057210 */ /* 0x000fca0007ffe0ff */
[----:B----4-:R4:W-:Y:S02]  /*40e0*/  RED.E.ADD.F32.FTZ.RN.STRONG.GPU [R4.64], R7 ;  /* 0x000000070400798e */ /* 0x0109e4000c10e786 */
.L_x_13957:
[----:B------:R-:W-:Y:S05]  /*40f0*/  BSYNC B0 ;  /* 0x0000000000007941 */ /* 0x000fea0003800000 */
.L_x_13956:
        /* <DEDUP_REMOVED lines=57> */
[----:B------:R-:W-:Y:S01]  /*4490*/  FFMA.FTZ R38, R117, R38, R43 ;  /* 0x0000002675267223 */ /* 0x000fe2000001002b */
[----:B------:R-:W1:Y:S01]  /*44a0*/  SHFL.DOWN PT, R120, R7, 0x10, 0x1f ;  /* 0x0a001f0007787f89 */ /* 0x000e6200000e0000 */
[C---:B------:R-:W-:Y:S02]  /*44b0*/  FMUL.FTZ R39, R35.reuse, R114 ;  /* 0x0000007223277220 */ /* 0x040fe40000410000 */
[----:B------:R-:W-:Y:S02]  /*44c0*/  FFMA.FTZ R38, R0, R37, R38 ;  /* 0x0000002500267223 */ /* 0x000fe40000010026 */
[----:B------:R-:W-:Y:S02]  /*44d0*/  FMUL.FTZ R37, R35, R106 ;  /* 0x0000006a23257220 */ /* 0x000fe40000410000 */
[C---:B------:R-:W-:Y:S02]  /*44e0*/  FFMA.FTZ R43, R34.reuse, R109, -R36 ;  /* 0x0000006d222b7223 */ /* 0x040fe40000010824 */
        /* <DEDUP_REMOVED lines=38> */
.L_x_13959:
[----:B0-----:R-:W-:Y:S05]  /*4750*/  BSYNC B0 ;  /* 0x0000000000007941 */ /* 0x001fea0003800000 */
.L_x_13958:
[----:B------:R-:W-:Y:S02]  /*4760*/  IADD3 R49, R49, 0x1, RZ ;  /* 0x0000000131317810 */ /* 0x000fe40007ffe0ff */
[----:B------:R-:W-:-:S02]  /*4770*/  IADD3 R48, P1, R48, 0x1, RZ ;  /* 0x0000000130307810 */ /* 0x000fc40007f3e0ff */
[----:B------:R-:W-:Y:S02]  /*4780*/  ISETP.GE.AND P0, PT, R49, c[0x0][0x16c], PT ;  /* 0x00005b0031007a0c */ /* 0x000fe40003f06270 */
[----:B------:R-:W-:-:S11]  /*4790*/  IADD3.X R47, RZ, R47, RZ, P1, !PT ;  /* 0x0000002fff2f7210 */ /* 0x000fd60000ffe4ff */
[----:B------:R-:W-:Y:S01]  /*47a0*/  @P0 CALL.REL.NOINC `(.L_x_13929) ;  /* 0x0000001000000944 */ /* 0x000fe20003c00000 */
[----:B------:R-:W-:Y:S05]  /*47b0*/  BRA `(.L_x_13960) ;  /* 0xffffd0a000007947 */ /* 0x000fea000383ffff */
.L_x_13929:
[----:B------:R-:W1:Y:S01]  /*47c0*/  F2F.BF16.F32 R4, R51 ;  /* 0x0000003300047304 */ /* 0x000e620000202000 */
[----:B------:R-:W-:Y:S01]  /*47d0*/  BAR.SYNC.DEFER_BLOCKING 0x0 ;  /* 0x0000000000007b1d */ /* 0x000fe20000010000 */
[----:B0-----:R-:W-:Y:S01]  /*47e0*/  IMAD R6, R92, c[0x0][0x2d8], RZ ;  /* 0x0000b6005c067a24 */ /* 0x001fe200078e02ff */
[----:B------:R-:W-:Y:S01]  /*47f0*/  MOV R22, R18 ;  /* 0x0000001200167202 */ /* 0x000fe20000000f00 */
[----:B------:R-:W-:Y:S01]  /*4800*/  IMAD R18, R96, c[0x0][0x2e0], RZ ;  /* 0x0000b80060127a24 */ /* 0x000fe200078e02ff */
[----:B------:R-:W-:Y:S01]  /*4810*/  MOV R23, R19 ;  /* 0x0000001300177202 */ /* 0x000fe20000000f00 */
[----:B------:R-:W-:Y:S01]  /*4820*/  IMAD R21, R93, c[0x0][0x2dc], R6 ;  /* 0x0000b7005d157a24 */ /* 0x000fe200078e0206 */
[----:B------:R-:W-:Y:S01]  /*4830*/  ISETP.GT.AND P4, PT, R76, 0x1, PT ;  /* 0x000000014c00780c */ /* 0x000fe20003f84270 */
[----:B------:R-:W-:Y:S01]  /*4840*/  F2F.BF16.F32 R52, R52 ;  /* 0x0000003400347304 */ /* 0x000fe20000202000 */
[----:B------:R-:W-:Y:S01]  /*4850*/  FADD.FTZ R89, R89, R56 ;  /* 0x0000003859597221 */ /* 0x000fe20000010000 */
[----:B------:R-:W-:Y:S01]  /*4860*/  IADD3 R82, P1, R82, -0x100, RZ ;  /* 0xffffff0052527810 */ /* 0x000fe20007f3e0ff */
[----:B------:R-:W-:Y:S01]  /*4870*/  UIADD3 UR4, UR4, -0x100, URZ ;  /* 0xffffff0004047890 */ /* 0x000fe2000fffe03f */
[----:B------:R-:W-:Y:S01]  /*4880*/  IADD3 R84, P2, R84, -0x100, RZ ;  /* 0xffffff0054547810 */ /* 0x000fe20007f5e0ff */
[----:B------:R-:W-:Y:S01]  /*4890*/  FADD.FTZ R89, R89, R58 ;  /* 0x0000003a59597221 */ /* 0x000fe20000010000 */
[----:B------:R-:W-:-:S02]  /*48a0*/  IADD3 R80, P3, R80, -0x100, RZ ;  /* 0xffffff0050507810 */ /* 0x000fc40007f7e0ff */
[----:B------:R-:W0:Y:S01]  /*48b0*/  F2F.BF16.F32 R7, R50 ;  /* 0x0000003200077304 */ /* 0x000e220000202000 */
[----:B-1----:R-:W-:Y:S01]  /*48c0*/  IMAD.WIDE.U32 R4, R4, 0x10000, RZ ;  /* 0x0001000004047825 */ /* 0x002fe200078e00ff */
[----:B------:R-:W-:Y:S02]  /*48d0*/  IADD3 R76, R76, -0x1, RZ ;  /* 0xffffffff4c4c7810 */ /* 0x000fe40007ffe0ff */
[----:B------:R-:W-:Y:S02]  /*48e0*/  IADD3.X R81, R81, -0x1, RZ, P1, !PT ;  /* 0xffffffff51517810 */ /* 0x000fe40000ffe4ff */
[----:B------:R-:W-:Y:S02]  /*48f0*/  IADD3.X R83, R83, -0x1, RZ, P2, !PT ;  /* 0xffffffff53537810 */ /* 0x000fe400017fe4ff */
[----:B------:R-:W1:Y:S01]  /*4900*/  F2F.BF16.F32 R53, R53 ;  /* 0x0000003500357304 */ /* 0x000e620000202000 */
[----:B------:R-:W-:Y:S02]  /*4910*/  IADD3.X R79, R79, -0x1, RZ, P3, !PT ;  /* 0xffffffff4f4f7810 */ /* 0x000fe40001ffe4ff */
[----:B0-----:R-:W-:-:S05]  /*4920*/  PRMT R7, R52, 0x5410, R7 ;  /* 0x0000541034077816 */ /* 0x001fca0000000007 */
[----:B------:R-:W0:Y:S01]  /*4930*/  F2F.BF16.F32 R0, R58 ;  /* 0x0000003a00007304 */ /* 0x000e220000202000 */
[----:B------:R-:W-:Y:S01]  /*4940*/  LOP3.LUT R17, R7, R5, RZ, 0xfc, !PT ;  /* 0x0000000507117212 */ /* 0x000fe200078efcff */
[----:B------:R-:W-:Y:S01]  /*4950*/  IMAD.WIDE.U32 R6, R93, c[0x0][0x2d8], R22 ;  /* 0x0000b6005d067a25 */ /* 0x000fe200078e0016 */
[----:B-1----:R-:W-:-:S05]  /*4960*/  LOP3.LUT R16, R4, R53, RZ, 0xfc, !PT ;  /* 0x0000003504107212 */ /* 0x002fca00078efcff */
[----:B------:R1:W-:Y:S01]  /*4970*/  F2F.BF16.F32 R20, R60 ;  /* 0x0000003c00147304 */ /* 0x0003e20000202000 */
[----:B------:R-:W-:Y:S01]  /*4980*/  IADD3 R7, R7, R21, RZ ;  /* 0x0000001507077210 */ /* 0x000fe20007ffe0ff */
[----:B------:R-:W-:Y:S01]  /*4990*/  IMAD R21, R97, c[0x0][0x2e4], R18 ;  /* 0x0000b90061157a24 */ /* 0x000fe200078e0212 */
[----:B------:R4:W-:Y:S01]  /*49a0*/  STS.64 [R75.X8], R16 ;  /* 0x000000104b007388 */ /* 0x0009e20000008a00 */
[----:B------:R-:W-:-:S06]  /*49b0*/  NOP ;  /* 0x0000000000007918 */ /* 0x000fcc0000000000 */
[----:B------:R-:W5:Y:S01]  /*49c0*/  LDS.64 R4, [R75.X8] ;  /* 0x000000004b047984 */ /* 0x000f620000008a00 */
[----:B------:R-:W2:Y:S01]  /*49d0*/  F2F.BF16.F32 R19, R61 ;  /* 0x0000003d00137304 */ /* 0x000ea20000202000 */
[----:B-1----:R-:W-:Y:S02]  /*49e0*/  FADD.FTZ R60, R89, R60 ;  /* 0x0000003c593c7221 */ /* 0x002fe40000010000 */
[----:B----4-:R-:W-:-:S05]  /*49f0*/  IMAD.WIDE.U32 R16, R97, c[0x0][0x2e0], R6 ;  /* 0x0000b80061107a25 */ /* 0x010fca00078e0006 */
[----:B------:R-:W1:Y:S01]  /*4a00*/  F2F.BF16.F32 R25, R56 ;  /* 0x0000003800197304 */ /* 0x000e620000202000 */
[----:B------:R-:W-:Y:S01]  /*4a10*/  IADD3 R17, R17, R21, RZ ;  /* 0x0000001511117210 */ /* 0x000fe20007ffe0ff */
[----:B0-----:R-:W-:Y:S01]  /*4a20*/  IMAD.WIDE.U32 R6, R0, 0x10000, RZ ;  /* 0x0001000000067825 */ /* 0x001fe200078e00ff */
[----:B------:R-:W-:-:S03]  /*4a30*/  LEA R18, P0, R16, c[0x0][0x330], 0x1 ;  /* 0x0000cc0010127a11 */ /* 0x000fc600078008ff */
[----:B------:R-:W-:Y:S01]  /*4a40*/  IMAD R0, R92, c[0x0][0x2f8], RZ ;  /* 0x0000be005c007a24 */ /* 0x000fe200078e02ff */
[----:B--2---:R-:W-:Y:S01]  /*4a50*/  PRMT R21, R20, 0x5410, R19 ;  /* 0x0000541014157816 */ /* 0x004fe20000000013 */
[----:B------:R-:W-:Y:S01]  /*4a60*/  FADD.FTZ R89, R60, R61 ;  /* 0x0000003d3c597221 */ /* 0x000fe20000010000 */
[----:B------:R-:W-:Y:S02]  /*4a70*/  LEA.HI.X R19, R16, c[0x0][0x334], R17, 0x1, P0 ;  /* 0x0000cd0010137a11 */ /* 0x000fe400000f0c11 */
[----:B------:R-:W-:Y:S02]  /*4a80*/  LOP3.LUT R21, R21, R7, RZ, 0xfc, !PT ;  /* 0x0000000715157212 */ /* 0x000fe400078efcff */
[----:B-1----:R-:W-:Y:S01]  /*4a90*/  LOP3.LUT R20, R6, R25, RZ, 0xfc, !PT ;  /* 0x0000001906147212 */ /* 0x002fe200078efcff */
[----:B------:R-:W-:-:S04]  /*4aa0*/  IMAD.WIDE R6, R88, 0x8, R18 ;  /* 0x0000000858067825 */ /* 0x000fc800078e0212 */
[----:B------:R-:W-:-:S04]  /*4ab0*/  IMAD.WIDE.U32 R18, R93, c[0x0][0x2f8], R22 ;  /* 0x0000be005d127a25 */ /* 0x000fc800078e0016 */
[----:B------:R-:W-:Y:S02]  /*4ac0*/  IMAD R23, R93, c[0x0][0x2fc], R0 ;  /* 0x0000bf005d177a24 */ /* 0x000fe400078e0200 */
[----:B------:R-:W-:-:S03]  /*4ad0*/  IMAD R0, R96, c[0x0][0x300], RZ ;  /* 0x0000c00060007a24 */ /* 0x000fc600078e02ff */
[----:B------:R-:W-:Y:S01]  /*4ae0*/  IADD3 R19, R19, R23, RZ ;  /* 0x0000001713137210 */ /* 0x000fe20007ffe0ff */
[----:B-----5:R0:W-:Y:S01]  /*4af0*/  STG.E.64 [R6.64], R4 ;  /* 0x0000000406007986 */ /* 0x0201e2000c101b06 */
        /* <DEDUP_REMOVED lines=15> */
.L_x_13927:
        /* <DEDUP_REMOVED lines=24> */
.L_x_13963:
[----:B0-----:R-:W-:Y:S05]  /*4d70*/  BSYNC B0 ;  /* 0x0000000000007941 */ /* 0x001fea0003800000 */
.L_x_13962:
        /* <DEDUP_REMOVED lines=23> */
.L_x_13965:
[----:B------:R-:W1:Y:S02]  /*4ef0*/  S2R R15, SR_TID.X ;  /* 0x00000000000f7919 */ /* 0x000e640000002100 */
.L_x_13966:
[----:B0-----:R-:W-:Y:S05]  /*4f00*/  BSYNC B0 ;  /* 0x0000000000007941 */ /* 0x001fea0003800000 */
.L_x_13964:
        /* <DEDUP_REMOVED lines=10> */
.L_x_13967:
        /* <DEDUP_REMOVED lines=28> */
.L_x_13968:
        /* <DEDUP_REMOVED lines=9> */
.L_x_14773:


//--------------------- .text._Z25selective_scan_bwd_kernelI32Selective_Scan_bwd_kernel_traitsILi32ELi4ELb1ELb0ELb1ELb1ELb0EN3c108BFloat16ENS1_7complexIfEEEEv12SSMParamsBwd --------------------------
	.section	.text._Z25selective_scan_bwd_kernelI32Selective_Scan_bwd_kernel_traitsILi32ELi4ELb1ELb0ELb1ELb1ELb0EN3c108BFloat16ENS1_7complexIfEEEEv12SSMParamsBwd,"ax",@progbits
	.sectioninfo	@"SHI_REGISTERS=148"
	.align	128
        .global         _Z25selective_scan_bwd_kernelI32Selective_Scan_bwd_kernel_traitsILi32ELi4ELb1ELb0ELb1ELb1ELb0EN3c108BFloat16ENS1_7complexIfEEEEv12SSMParamsBwd
        .type           _Z25selective_scan_bwd_kernelI32Selective_Scan_bwd_kernel_traitsILi32ELi4ELb1ELb0ELb1ELb1ELb0EN3c108BFloat16ENS1_7complexIfEEEEv12SSMParamsBwd,@function
        .size           _Z25selective_scan_bwd_kernelI32Selective_Scan_bwd_kernel_traitsILi32ELi4ELb1ELb0ELb1ELb1ELb0EN3c108BFloat16ENS1_7complexIfEEEEv12SSMParamsBwd,(.L_x_14774 - _Z25selective_scan_bwd_kernelI32Selective_Scan_bwd_kernel_traitsILi32ELi4ELb1ELb0ELb1ELb1ELb0EN3c108BFloat16ENS1_7complexIfEEEEv12SSMParamsBwd)
        .other          _Z25selective_scan_bwd_kernelI32Selective_Scan_bwd_kernel_traitsILi32ELi4ELb1ELb0ELb1ELb1ELb0EN3c108BFloat16ENS1_7complexIfEEEEv12SSMParamsBwd,@"STO_CUDA_ENTRY STV_DEFAULT"
_Z25selective_scan_bwd_kernelI32Selective_Scan_bwd_kernel_traitsILi32ELi4ELb1ELb0ELb1ELb1ELb0EN3c108BFloat16ENS1_7complexIfEEEEv12SSMParamsBwd:
.text._Z25selective_scan_bwd_kernelI32Selective_Scan_bwd_kernel_traitsILi32ELi4ELb1ELb0ELb1ELb1ELb0EN3c108BFloat16ENS1_7complexIfEEEEv12SSMParamsBwd:
        /* <DEDUP_REMOVED lines=16> */
[C---:B------:R-:W-:Y:S02]  /*0100*/  @P0 LEA.HI.X R3, R0.reuse, c[0x0][0x23c], R45, 0x2, P2 ;  /* 0x00008f0000030a11 */ /* 0x040fe400010f142d */
[----:B--2---:R-:W-:Y:S02]  /*0110*/  SHF.R.S32.HI R48, RZ, 0x1f, R47 ;  /* 0x0000001fff307819 */ /* 0x004fe4000001142f */
[----:B------:R-:W-:Y:S01]  /*0120*/  @P1 LEA.HI.X R5, R0, c[0x0][0x254], R45, 0x2, P3 ;  /* 0x0000950000051a11 */ /* 0x000fe200018f142d */
[----:B------:R0:W5:Y:S01]  /*0130*/  @P0 LDG.E R44, [R2.64] ;  /* 0x00000006022c0981 */ /* 0x000162000c1e1900 */
[----:B-1----:R-:W-:Y:S02]  /*0140*/  IADD3 R6, R8, 0xffffffe, RZ ;  /* 0x0ffffffe08067810 */ /* 0x002fe40007ffe0ff */
[----:B------:R-:W-:Y:S01]  /*0150*/  MOV R14, c[0x0][0x174] ;  /* 0x00005d00000e7a02 */ /* 0x000fe20000000f00 */
[----:B------:R1:W5:Y:S01]  /*0160*/  @P1 LDG.E R46, [R4.64] ;  /* 0x00000006042e1981 */ /* 0x000362000c1e1900 */
[----:B------:R2:W3:Y:S01]  /*0170*/  F2I.FTZ.U32.TRUNC.NTZ R7, R6 ;  /* 0x0000000600077305 */ /* 0x0004e2000021f000 */
[C---:B------:R-:W-:Y:S01]  /*0180*/  IMAD R8, R48.reuse, c[0x0][0x1d0], RZ ;  /* 0x0000740030087a24 */ /* 0x040fe200078e02ff */
[----:B------:R-:W-:Y:S01]  /*0190*/  ISETP.NE.AND P1, PT, RZ, c[0x0][0x178], PT ;  /* 0x00005e00ff007a0c */ /* 0x000fe20003f25270 */
[----:B------:R-:W-:Y:S01]  /*01a0*/  IMAD R13, R45, c[0x0][0x1d8], RZ ;  /* 0x000076002d0d7a24 */ /* 0x000fe200078e02ff */
[----:B------:R-:W-:Y:S01]  /*01b0*/  MOV R28, c[0x0][0x2b8] ;  /* 0x0000ae00001c7a02 */ /* 0x000fe20000000f00 */
[----:B------:R-:W-:Y:S01]  /*01c0*/  IMAD R12, R48, c[0x0][0x1b0], RZ ;  /* 0x00006c00300c7a24 */ /* 0x000fe200078e02ff */
[----:B0-----:R-:W-:Y:S01]  /*01d0*/  IABS R2, R0 ;  /* 0x0000000000027213 */ /* 0x001fe20000000000 */
[----:B------:R-:W-:Y:S01]  /*01e0*/  CS2R R32, SRZ ;  /* 0x0000000000207805 */ /* 0x000fe2000001ff00 */
[----:B------:R-:W-:Y:S01]  /*01f0*/  CS2R R30, SRZ ;  /* 0x00000000001e7805 */ /* 0x000fe2000001ff00 */
[----:B--2---:R-:W-:Y:S01]  /*0200*/  HFMA2.MMA R6, -RZ, RZ, 0, 0 ;  /* 0x00000000ff067435 */ /* 0x004fe200000001ff */
[----:B-1----:R-:W-:Y:S01]  /*0210*/  IMAD.WIDE.U32 R4, R47, c[0x0][0x1e0], RZ ;  /* 0x000078002f047a25 */ /* 0x002fe200078e00ff */
[----:B------:R-:W-:-:S03]  /*0220*/  CS2R R50, SRZ ;  /* 0x0000000000327805 */ /* 0x000fc6000001ff00 */
[----:B------:R-:W-:Y:S01]  /*0230*/  IMAD R19, R47, c[0x0][0x1b4], R12 ;  /* 0x00006d002f137a24 */ /* 0x000fe200078e020c */
[----:B---3--:R-:W-:-:S05]  /*0240*/  IADD3 R10, RZ, -R7, RZ ;  /* 0x80000007ff0a7210 */ /* 0x008fca0007ffe0ff */
[----:B------:R-:W-:Y:S02]  /*0250*/  IMAD R9, R10, R11, RZ ;  /* 0x0000000b0a097224 */ /* 0x000fe400078e02ff */
[----:B------:R-:W-:Y:S02]  /*0260*/  IMAD R10, R48, c[0x0][0x1e0], RZ ;  /* 0x00007800300a7a24 */ /* 0x000fe400078e02ff */
[----:B------:R-:W-:-:S04]  /*0270*/  IMAD.HI.U32 R7, R7, R9, R6 ;  /* 0x0000000907077227 */ /* 0x000fc800078e0006 */
[----:B------:R-:W-:Y:S02]  /*0280*/  IMAD R9, R47, c[0x0][0x1e4], R10 ;  /* 0x000079002f097a24 */ /* 0x000fe400078e020a */
[----:B------:R-:W-:-:S03]  /*0290*/  IMAD.HI.U32 R49, R7, R2, RZ ;  /* 0x0000000207317227 */ /* 0x000fc600078e00ff */
[----:B------:R-:W-:Y:S01]  /*02a0*/  IADD3 R5, R5, R9, RZ ;  /* 0x0000000905057210 */ /* 0x000fe20007ffe0ff */
[----:B------:R-:W-:Y:S01]  /*02b0*/  IMAD R7, R47, c[0x0][0x1d4], R8 ;  /* 0x000075002f077a24 */ /* 0x000fe200078e0208 */
[----:B------:R-:W-:Y:S01]  /*02c0*/  IADD3 R3, -R49, RZ, RZ ;  /* 0x000000ff31037210 */ /* 0x000fe20007ffe1ff */
[----:B------:R-:W-:Y:S01]  /*02d0*/  IMAD R10, R48, c[0x0][0x278], RZ ;  /* 0x00009e00300a7a24 */ /* 0x000fe200078e02ff */
[----:B------:R-:W-:-:S03]  /*02e0*/  LOP3.LUT R8, R0, c[0x0][0x178], RZ, 0x3c, !PT ;  /* 0x00005e0000087a12 */ /* 0x000fc600078e3cff */
[----:B------:R-:W-:Y:S01]  /*02f0*/  IMAD R6, R11, R3, R2 ;  /* 0x000000030b067224 */ /* 0x000fe200078e0202 */
[----:B------:R-:W-:Y:S01]  /*0300*/  ISETP.GE.AND P3, PT, R8, RZ, PT ;  /* 0x000000ff0800720c */ /* 0x000fe20003f66270 */
[----:B------:R-:W-:-:S03]  /*0310*/  IMAD.WIDE.U32 R2, R47, c[0x0][0x1d0], RZ ;  /* 0x000074002f027a25 */ /* 0x000fc600078e00ff */
[----:B------:R-:W-:Y:S01]  /*0320*/  ISETP.GT.U32.AND P2, PT, R11, R6, PT ;  /* 0x000000060b00720c */ /* 0x000fe20003f44070 */
[----:B------:R-:W-:Y:S01]  /*0330*/  IMAD R17, R47, c[0x0][0x27c], R10 ;  /* 0x00009f002f117a24 */ /* 0x000fe200078e020a */
[----:B------:R-:W-:Y:S01]  /*0340*/  IADD3 R3, R3, R7, RZ ;  /* 0x0000000703037210 */ /* 0x000fe20007ffe0ff */
[----:B------:R-:W-:Y:S01]  /*0350*/  IMAD R10, R0, c[0x0][0x1dc], R13 ;  /* 0x00007700000a7a24 */ /* 0x000fe200078e020d */
[----:B------:R-:W-:Y:S01]  /*0360*/  LEA R13, R14, 0xffffff00, 0x8 ;  /* 0xffffff000e0d7811 */ /* 0x000fe200078e40ff */
[----:B------:R-:W-:-:S04]  /*0370*/  IMAD.WIDE.U32 R8, R47, c[0x0][0x1b0], RZ ;  /* 0x00006c002f087a25 */ /* 0x000fc800078e00ff */
[----:B------:R-:W-:Y:S01]  /*0380*/  IMAD.WIDE.U32 R2, R0, c[0x0][0x1d8], R2 ;  /* 0x0000760000027a25 */ /* 0x000fe200078e0002 */
[----:B------:R-:W-:-:S03]  /*0390*/  IADD3 R9, R9, R19, RZ ;  /* 0x0000001309097210 */ /* 0x000fc60007ffe0ff */
[-C--:B------:R-:W-:Y:S02]  /*03a0*/  @!P2 IADD3 R6, R6, -R11.reuse, RZ ;  /* 0x8000000b0606a210 */ /* 0x080fe40007ffe0ff */
[----:B------:R-:W-:Y:S02]  /*03b0*/  @!P2 IADD3 R49, R49, 0x1, RZ ;  /* 0x000000013131a810 */ /* 0x000fe40007ffe0ff */
[----:B------:R-:W-:Y:S01]  /*03c0*/  ISETP.GE.U32.AND P0, PT, R6, R11, PT ;  /* 0x0000000b0600720c */ /* 0x000fe20003f06070 */
[----:B------:R-:W-:Y:S01]  /*03d0*/  IMAD.WIDE.U32 R6, R47, c[0x0][0x278], RZ ;  /* 0x00009e002f067a25 */ /* 0x000fe200078e00ff */
[----:B------:R-:W-:-:S04]  /*03e0*/  LEA R11, R14, 0xffffff80, 0x7 ;  /* 0xffffff800e0b7811 */ /* 0x000fc800078e38ff */
[----:B------:R-:W-:Y:S02]  /*03f0*/  SHF.R.S32.HI R15, RZ, 0x1f, R11 ;  /* 0x0000001fff0f7819 */ /* 0x000fe4000001140b */
[----:B------:R-:W-:Y:S01]  /*0400*/  IADD3 R7, R7, R17, RZ ;  /* 0x0000001107077210 */ /* 0x000fe20007ffe0ff */
[----:B------:R-:W-:-:S04]  /*0410*/  IMAD R17, R45, c[0x0][0x280], RZ ;  /* 0x0000a0002d117a24 */ /* 0x000fc800078e02ff */
[----:B------:R-:W-:Y:S01]  /*0420*/  @P0 IADD3 R49, R49, 0x1, RZ ;  /* 0x0000000131310810 */ /* 0x000fe20007ffe0ff */
[----:B------:R-:W-:Y:S01]  /*0430*/  IMAD R17, R0, c[0x0][0x284], R17 ;  /* 0x0000a10000117a24 */ /* 0x000fe200078e0211 */
        /* <DEDUP_REMOVED lines=28> */
[----:B------:R-:W-:Y:S02]  /*0600*/  LEA R60, P5, R61, c[0x0][0x230], 0x1 ;  /* 0x00008c003d3c7a11 */ /* 0x000fe400078a08ff */
[----:B------:R-:W-:Y:S02]  /*0610*/  ISETP.NE.AND.EX P1, PT, RZ, c[0x0][0x32c], PT, P1 ;  /* 0x0000cb00ff007a0c */ /* 0x000fe40003f25310 */
[----:B------:R-:W-:Y:S02]  /*0620*/  ISETP.NE.AND.EX P2, PT, RZ, c[0x0][0x34c], PT, P2 ;  /* 0x0000d300ff007a0c */ /* 0x000fe40003f45320 */
[----:B------:R-:W-:-:S02]  /*0630*/  LEA R58, P4, R11, c[0x0][0x308], 0x1 ;  /* 0x0000c2000b3a7a11 */ /* 0x000fc400078808ff */
[----:B------:R-:W-:Y:S01]  /*0640*/  LEA.HI.X R61, R61, c[0x0][0x234], R2, 0x1, P5 ;  /* 0x00008d003d3d7a11 */ /* 0x000fe200028f0c02 */
[----:B------:R-:W-:Y:S01]  /*0650*/  @P0 IMAD R2, R47, c[0x0][0x164], R0 ;  /* 0x000059002f020a24 */ /* 0x000fe200078e0200 */
[----:B------:R-:W-:Y:S02]  /*0660*/  MOV R3, c[0x0][0x2bc] ;  /* 0x0000af0000037a02 */ /* 0x000fe40000000f00 */
[----:B------:R-:W-:Y:S01]  /*0670*/  LEA.HI.X R59, R11, c[0x0][0x30c], R4, 0x1, P4 ;  /* 0x0000c3000b3b7a11 */ /* 0x000fe200020f0c04 */
[----:B------:R-:W-:Y:S01]  /*0680*/  @P0 IMAD R2, R2, c[0x0][0x174], RZ ;  /* 0x00005d0002020a24 */ /* 0x000fe200078e02ff */
[--C-:B------:R-:W-:Y:S02]  /*0690*/  SHF.R.U32.HI R4, RZ, 0x1, R3.reuse ;  /* 0x00000001ff047819 */ /* 0x100fe40000011603 */
[----:B------:R-:W-:Y:S01]  /*06a0*/  @P0 MOV R35, 0x10 ;  /* 0x0000001000230802 */ /* 0x000fe20000000f00 */
[----:B------:R-:W-:Y:S01]  /*06b0*/  @P0 IMAD R2, R2, c[0x0][0x16c], RZ ;  /* 0x00005b0002020a24 */ /* 0x000fe200078e02ff */
[----:B------:R-:W-:Y:S01]  /*06c0*/  SHF.R.U64 R28, R28, 0x1, R3 ;  /* 0x000000011c1c7819 */ /* 0x000fe20000001203 */
[----:B------:R-:W-:Y:S01]  /*06d0*/  IMAD R3, R4, R47, RZ ;  /* 0x0000002f04037224 */ /* 0x000fe200078e02ff */
        /* <DEDUP_REMOVED lines=15> */
[----:B------:R-:W-:Y:S01]  /*07d0*/  UMOV UR4, URZ ;  /* 0x0000003f00047c82 */ /* 0x000fe20008000000 */
[----:B------:R-:W-:Y:S01]  /*07e0*/  MOV R26, R28 ;  /* 0x0000001c001a7202 */ /* 0x000fe20000000f00 */
[----:B------:R-:W-:-:S04]  /*07f0*/  IMAD R55, R49, c[0x0][0x2c4], R2 ;  /* 0x0000b10031377a24 */ /* 0x000fc800078e0202 */
[----:B------:R-:W-:-:S05]  /*0800*/  IMAD.WIDE.U32 R2, R49, c[0x0][0x2c0], R26 ;  /* 0x0000b00031027a25 */ /* 0x000fca00078e001a */
[----:B------:R-:W-:Y:S02]  /*0810*/  IADD3 R55, R3, R55, RZ ;  /* 0x0000003703377210 */ /* 0x000fe40007ffe0ff */
[C---:B------:R-:W-:Y:S02]  /*0820*/  LEA R52, P0, R2.reuse, c[0x0][0x320], 0x3 ;  /* 0x0000c80002347a11 */ /* 0x040fe400078018ff */
[C---:B0-----:R-:W-:Y:S02]  /*0830*/  LOP3.LUT R54, R53.reuse, 0xffffffe0, RZ, 0xc0, !PT ;  /* 0xffffffe035367812 */ /* 0x041fe400078ec0ff */
[----:B------:R-:W-:Y:S02]  /*0840*/  LEA.HI.X R55, R2, c[0x0][0x324], R55, 0x3, P0 ;  /* 0x0000c90002377a11 */ /* 0x000fe400000f1c37 */
[----:B------:R-:W-:Y:S02]  /*0850*/  LOP3.LUT R5, R54, 0x1f, R53, 0xf8, !PT ;  /* 0x0000001f36057812 */ /* 0x000fe400078ef835 */
[----:B------:R-:W-:-:S02]  /*0860*/  SHF.L.U32 R64, R53, 0x3, RZ ;  /* 0x0000000335407819 */ /* 0x000fc400000006ff */
[----:B------:R-:W-:Y:S02]  /*0870*/  IADD3 R54, R54, R5, RZ ;  /* 0x0000000536367210 */ /* 0x000fe40007ffe0ff */
[C---:B------:R-:W-:Y:S02]  /*0880*/  IADD3 R2, R53.reuse, 0x20, RZ ;  /* 0x0000002035027810 */ /* 0x040fe40007ffe0ff */
[C---:B------:R-:W-:Y:S02]  /*0890*/  IADD3 R66, R53.reuse, 0x40, RZ ;  /* 0x0000004035427810 */ /* 0x040fe40007ffe0ff */
[C---:B------:R-:W-:Y:S02]  /*08a0*/  IADD3 R4, R53.reuse, 0x60, RZ ;  /* 0x0000006035047810 */ /* 0x040fe40007ffe0ff */
[C---:B------:R-:W-:Y:S02]  /*08b0*/  IADD3 R68, R53.reuse, 0x80, RZ ;  /* 0x0000008035447810 */ /* 0x040fe40007ffe0ff */
[----:B------:R-:W-:-:S02]  /*08c0*/  IADD3 R6, R53, 0xa0, RZ ;  /* 0x000000a035067810 */ /* 0x000fc40007ffe0ff */
[C---:B------:R-:W-:Y:S02]  /*08d0*/  IADD3 R70, R53.reuse, 0xc0, RZ ;  /* 0x000000c035467810 */ /* 0x040fe40007ffe0ff */
[C---:B------:R-:W-:Y:S02]  /*08e0*/  IADD3 R8, R53.reuse, 0xe0, RZ ;  /* 0x000000e035087810 */ /* 0x040fe40007ffe0ff */
[----:B------:R-:W-:Y:S02]  /*08f0*/  SHF.R.S32.HI R3, RZ, 0x1f, R54 ;  /* 0x0000001fff037819 */ /* 0x000fe40000011436 */
        /* <DEDUP_REMOVED lines=10> */
.L_x_14010:
        /* <DEDUP_REMOVED lines=10> */
[----:B--2---:R0:W-:Y:S01]  /*0a40*/  STS.64 [R63.X8], R4 ;  /* 0x000000043f007388 */ /* 0x0041e20000008a00 */
[----:B------:R-:W-:-:S06]  /*0a50*/  NOP ;  /* 0x0000000000007918 */ /* 0x000fcc0000000000 */
[----:B------:R-:W1:Y:S04]  /*0a60*/  LDS.64 R10, [R63.X8] ;  /* 0x000000003f0a7984 */ /* 0x000e680000008a00 */
[----:B------:R-:W-:Y:S06]  /*0a70*/  BAR.SYNC.DEFER_BLOCKING 0x0 ;  /* 0x0000000000007b1d */ /* 0x000fec0000010000 */
[----:B------:R-:W2:Y:S01]  /*0a80*/  LDG.E.64 R6, [R6.64] ;  /* 0x0000000606067981 */ /* 0x000ea2000c1e1b00 */
[----:B0-----:R-:W-:Y:S01]  /*0a90*/  PRMT R4, RZ, 0x5410, R22 ;  /* 0x00005410ff047816 */ /* 0x001fe20000000016 */
[----:B------:R-:W-:Y:S01]  /*0aa0*/  BSSY B0, `(.L_x_13970) ;  /* 0x000003a000007945 */ /* 0x000fe20003800000 */
[----:B-1----:R-:W-:-:S02]  /*0ab0*/  PRMT R5, RZ, 0x5410, R10 ;  /* 0x00005410ff057816 */ /* 0x002fc4000000000a */
[--C-:B------:R-:W-:Y:S02]  /*0ac0*/  SHF.R.U64 R9, R10, 0x10, R11.reuse ;  /* 0x000000100a097819 */ /* 0x100fe4000000120b */
[----:B------:R-:W-:Y:S01]  /*0ad0*/  SHF.R.U32.HI R8, RZ, 0x10, R11 ;  /* 0x00000010ff087819 */ /* 0x000fe2000001160b */
[--C-:B-----5:R-:W-:Y:S01]  /*0ae0*/  FADD.FTZ R74, R5, R46.reuse ;  /* 0x0000002e054a7221 */ /* 0x120fe20000010000 */
[----:B------:R-:W-:Y:S02]  /*0af0*/  PRMT R5, RZ, 0x5410, R9 ;  /* 0x00005410ff057816 */ /* 0x000fe40000000009 */
[----:B------:R-:W-:Y:S02]  /*0b00*/  MOV R10, c[0x0][0x16c] ;  /* 0x00005b00000a7a02 */ /* 0x000fe40000000f00 */
[----:B------:R-:W-:Y:S01]  /*0b10*/  FSETP.GTU.FTZ.AND P2, PT, R74, 20, PT ;  /* 0x41a000004a00780b */ /* 0x000fe20003f5c000 */
[----:B------:R-:W-:Y:S01]  /*0b20*/  FADD.FTZ R78, R5, R46 ;  /* 0x0000002e054e7221 */ /* 0x000fe20000010000 */
[----:B------:R-:W-:-:S04]  /*0b30*/  SHF.R.U64 R5, R22, 0x10, R23 ;  /* 0x0000001016057819 */ /* 0x000fc80000001217 */
[----:B------:R-:W-:Y:S01]  /*0b40*/  FSETP.GTU.FTZ.AND P3, PT, R78, 20, PT ;  /* 0x41a000004e00780b */ /* 0x000fe20003f7c000 */
[----:B--2---:R0:W-:Y:S01]  /*0b50*/  STS.64 [R63.X8], R6 ;  /* 0x000000063f007388 */ /* 0x0041e20000008a00 */
[----:B------:R-:W-:-:S06]  /*0b60*/  NOP ;  /* 0x0000000000007918 */ /* 0x000fcc0000000000 */
[----:B------:R-:W1:Y:S01]  /*0b70*/  LDS.64 R2, [R63.X8] ;  /* 0x000000003f027984 */ /* 0x000e620000008a00 */
[----:B0-----:R-:W-:-:S05]  /*0b80*/  PRMT R7, RZ, 0x5410, R11 ;  /* 0x00005410ff077816 */ /* 0x001fca000000000b */
[----:B------:R-:W-:Y:S01]  /*0b90*/  FADD.FTZ R76, R7, R46 ;  /* 0x0000002e074c7221 */ /* 0x000fe20000010000 */
[----:B------:R-:W-:-:S04]  /*0ba0*/  PRMT R7, RZ, 0x5410, R8 ;  /* 0x00005410ff077816 */ /* 0x000fc80000000008 */
[----:B------:R-:W-:Y:S01]  /*0bb0*/  FSETP.GTU.FTZ.AND P0, PT, R76, 20, PT ;  /* 0x41a000004c00780b */ /* 0x000fe20003f1c000 */
[----:B------:R-:W-:-:S05]  /*0bc0*/  FADD.FTZ R80, R7, R46 ;  /* 0x0000002e07507221 */ /* 0x000fca0000010000 */
[----:B------:R-:W-:Y:S02]  /*0bd0*/  FSETP.GTU.FTZ.AND P1, PT, R80, 20, PT ;  /* 0x41a000005000780b */ /* 0x000fe40003f3c000 */
[----:B-1----:R-:W-:Y:S02]  /*0be0*/  SHF.R.U64 R75, R2, 0x10, R3 ;  /* 0x00000010024b7819 */ /* 0x002fe40000001203 */
[----:B------:R-:W-:Y:S02]  /*0bf0*/  PRMT R73, RZ, 0x5410, R2 ;  /* 0x00005410ff497816 */ /* 0x000fe40000000002 */
[----:B------:R-:W-:Y:S02]  /*0c00*/  PRMT R2, RZ, 0x5410, R5 ;  /* 0x00005410ff027816 */ /* 0x000fe40000000005 */
[----:B------:R-:W-:Y:S01]  /*0c10*/  PRMT R75, RZ, 0x5410, R75 ;  /* 0x00005410ff4b7816 */ /* 0x000fe2000000004b */
        /* <DEDUP_REMOVED lines=34> */
.L_x_13971:
[----:B------:R-:W-:Y:S05]  /*0e40*/  BSYNC B0 ;  /* 0x0000000000007941 */ /* 0x000fea0003800000 */
.L_x_13970:
        /* <DEDUP_REMOVED lines=33> */
.L_x_13973:
[----:B------:R-:W-:Y:S05]  /*1060*/  BSYNC B0 ;  /* 0x0000000000007941 */ /* 0x000fea0003800000 */
.L_x_13972:
        /* <DEDUP_REMOVED lines=33> */
.L_x_13975:
[----:B------:R-:W-:Y:S05]  /*1280*/  BSYNC B0 ;  /* 0x0000000000007941 */ /* 0x000fea0003800000 */
.L_x_13974:
        /* <DEDUP_REMOVED lines=33> */
.L_x_13977:
[----:B------:R-:W-:Y:S05]  /*14a0*/  BSYNC B0 ;  /* 0x0000000000007941 */ /* 0x000fea0003800000 */
.L_x_13976:
[----:B------:R-:W-:Y:S01]  /*14b0*/  ISETP.GE.AND P0, PT, R10, 0x1, PT ;  /* 0x000000010a00780c */ /* 0x000fe20003f06270 */
[----:B------:R-:W-:Y:S01]  /*14c0*/  BAR.SYNC.DEFER_BLOCKING 0x0 ;  /* 0x0000000000007b1d */ /* 0x000fe20000010000 */
[----:B------:R-:W-:Y:S01]  /*14d0*/  SHF.R.U32.HI R50, RZ, 0x10, R23 ;  /* 0x00000010ff327819 */ /* 0x000fe20000011617 */
[----:B------:R-:W-:Y:S01]  /*14e0*/  HFMA2.MMA R81, -RZ, RZ, 0, 0 ;  /* 0x00000000ff517435 */ /* 0x000fe200000001ff */
[--C-:B------:R-:W-:Y:S01]  /*14f0*/  PRMT R77, RZ, 0x5410, R3.reuse ;  /* 0x00005410ff4d7816 */ /* 0x100fe20000000003 */
        /* <DEDUP_REMOVED lines=13> */
[----:B------:R-:W-:Y:S01]  /*15d0*/  MOV R2, R28 ;  /* 0x0000001c00027202 */ /* 0x000fe20000000f00 */
[----:B------:R-:W-:Y:S01]  /*15e0*/  IMAD R6, R106, c[0x0][0x2c0], RZ ;  /* 0x0000b0006a067a24 */ /* 0x000fe200078e02ff */
[----:B------:R-:W-:Y:S01]  /*15f0*/  MOV R3, R27 ;  /* 0x0000001b00037202 */ /* 0x000fe20000000f00 */
[----:B------:R-:W-:Y:S01]  /*1600*/  CS2R R90, SRZ ;  /* 0x00000000005a7805 */ /* 0x000fe2000001ff00 */
[----:B------:R-:W-:Y:S02]  /*1610*/  MOV R89, RZ ;  /* 0x000000ff00597202 */ /* 0x000fe40000000f00 */
[----:B------:R-:W-:Y:S01]  /*1620*/  MOV R81, RZ ;  /* 0x000000ff00517202 */ /* 0x000fe20000000f00 */
[----:B------:R-:W-:-:S04]  /*1630*/  IMAD.WIDE.U32 R4, R49, c[0x0][0x2c0], R2 ;  /* 0x0000b00031047a25 */ /* 0x000fc800078e0002 */
        /* <DEDUP_REMOVED lines=22> */
.L_x_14009:
        /* <DEDUP_REMOVED lines=11> */
[----:B------:R-:W-:-:S04]  /*1850*/  IMAD R6, R92, c[0x0][0x1c0], RZ ;  /* 0x000070005c067a24 */ /* 0x000fc800078e02ff */
[----:B--2---:R0:W2:Y:S01]  /*1860*/  LDG.E.64 R2, [R36.64] ;  /* 0x0000000624027981 */ /* 0x0040a2000c1e1b00 */
        /* <DEDUP_REMOVED lines=10> */
[----:B------:R-:W-:Y:S01]  /*1910*/  IADD3 R94, R62, -0x1, RZ ;  /* 0xffffffff3e5e7810 */ /* 0x000fe20007ffe0ff */
[C---:B0-----:R-:W-:Y:S01]  /*1920*/  IMAD.WIDE.U32 R36, R0.reuse, c[0x0][0x198], RZ ;  /* 0x0000660000247a25 */ /* 0x041fe200078e00ff */
[C---:B------:R-:W-:Y:S02]  /*1930*/  ISETP.NE.AND P1, PT, R53.reuse, RZ, PT ;  /* 0x000000ff3500720c */ /* 0x040fe40003f25270 */
[----:B------:R-:W-:Y:S01]  /*1940*/  IADD3 R98, R53, 0x200, RZ ;  /* 0x0000020035627810 */ /* 0x000fe20007ffe0ff */
[----:B------:R-:W-:Y:S01]  /*1950*/  IMAD R43, R0, c[0x0][0x19c], R41 ;  /* 0x00006700002b7a24 */ /* 0x000fe200078e0229 */
[----:B------:R-:W-:Y:S01]  /*1960*/  ISETP.GT.AND P0, PT, R62, 0x1, PT ;  /* 0x000000013e00780c */ /* 0x000fe20003f04270 */
[----:B------:R-:W-:Y:S01]  /*1970*/  IMAD R96, R92, c[0x0][0x1a0], RZ ;  /* 0x000068005c607a24 */ /* 0x000fe200078e02ff */
[----:B-1----:R-:W-:-:S02]  /*1980*/  LEA.HI R6, R94, R94, RZ, 0x1 ;  /* 0x0000005e5e067211 */ /* 0x002fc400078f08ff */
[----:B------:R-:W-:Y:S01]  /*1990*/  IADD3 R37, R37, R43, RZ ;  /* 0x0000002b25257210 */ /* 0x000fe20007ffe0ff */
[----:B------:R-:W-:Y:S01]  /*19a0*/  IMAD R99, R89, c[0x0][0x1a4], R96 ;  /* 0x0000690059637a24 */ /* 0x000fe200078e0260 */
[----:B------:R-:W-:-:S13]  /*19b0*/  ISETP.EQ.AND P0, PT, R107, RZ, P0 ;  /* 0x000000ff6b00720c */ /* 0x000fda0000702270 */
[----:B------:R-:W-:Y:S02]  /*19c0*/  @P0 IADD3 R96, R62, -0x2, RZ ;  /* 0xfffffffe3e600810 */ /* 0x000fe40007ffe0ff */
[----:B------:R-:W-:Y:S01]  /*19d0*/  SHF.R.U32.HI R110, RZ, 0x10, R23 ;  /* 0x00000010ff6e7819 */ /* 0x000fe20000011617 */
[----:B------:R-:W-:Y:S01]  /*19e0*/  BSSY B0, `(.L_x_13979) ;  /* 0x0000064000007945 */ /* 0x000fe20003800000 */
[----:B--2---:R-:W-:Y:S02]  /*19f0*/  FMUL.FTZ R93, R2, 1.4426950216293334961 ;  /* 0x3fb8aa3b025d7820 */ /* 0x004fe40000410000 */
[-C--:B------:R-:W-:Y:S02]  /*1a00*/  FMUL.FTZ R41, R3, R74.reuse ;  /* 0x0000004a03297220 */ /* 0x080fe40000410000 */
[----:B------:R-:W-:Y:S02]  /*1a10*/  FMUL.FTZ R40, R93, R74 ;  /* 0x0000004a5d287220 */ /* 0x000fe40000410000 */
[----:B------:R-:W-:Y:S01]  /*1a20*/  FMUL.RZ R97, R41, 0.15915493667125701904 ;  /* 0x3e22f98329617820 */ /* 0x000fe2000040c000 */
[----:B------:R-:W-:Y:S01]  /*1a30*/  LOP3.LUT R41, R6, 0xfffffe, RZ, 0xc0, !PT ;  /* 0x00fffffe06297812 */ /* 0x000fe200078ec0ff */
[----:B------:R0:W-:Y:S01]  /*1a40*/  MUFU.EX2 R42, R40 ;  /* 0x00000028002a7308 */ /* 0x0001e20000000800 */
[----:B------:R-:W-:-:S05]  /*1a50*/  IMAD.WIDE.U32 R6, R89, c[0x0][0x1a0], R36 ;  /* 0x0000680059067a25 */ /* 0x000fca00078e0024 */
[----:B------:R-:W-:Y:S02]  /*1a60*/  IADD3 R7, R7, R99, RZ ;  /* 0x0000006307077210 */ /* 0x000fe40007ffe0ff */
[----:B------:R-:W1:Y:S01]  /*1a70*/  MUFU.COS R95, R97 ;  /* 0x00000061005f7308 */ /* 0x000e620000000000 */
[----:B0-----:R-:W-:Y:S02]  /*1a80*/  IADD3 R40, R94, -R41, RZ ;  /* 0x800000295e287210 */ /* 0x001fe40007ffe0ff */
[----:B------:R-:W-:Y:S02]  /*1a90*/  LEA R36, P2, R6, c[0x0][0x228], 0x3 ;  /* 0x00008a0006247a11 */ /* 0x000fe400078418ff */
[----:B------:R-:W-:Y:S02]  /*1aa0*/  @!P1 LEA R98, R40, R89, 0x8 ;  /* 0x0000005928629211 */ /* 0x000fe400078e40ff */
[----:B------:R-:W-:Y:S01]  /*1ab0*/  LEA.HI.X R37, R6, c[0x0][0x22c], R7, 0x3, P2 ;  /* 0x00008b0006257a11 */ /* 0x000fe200010f1c07 */
[----:B------:R-:W0:Y:S01]  /*1ac0*/  MUFU.SIN R43, R97 ;  /* 0x00000061002b7308 */ /* 0x000e220000000400 */
[----:B------:R-:W-:Y:S01]  /*1ad0*/  SHF.L.U32 R98, R98, 0x3, RZ ;  /* 0x0000000362627819 */ /* 0x000fe200000006ff */
[----:B---3--:R-:W-:Y:S04]  /*1ae0*/  STS.64 [R63.X8], R4 ;  /* 0x000000043f007388 */ /* 0x008fe80000008a00 */
[----:B----4-:R2:W-:Y:S01]  /*1af0*/  STS.64 [R63.X8+0x100], R38 ;  /* 0x000100263f007388 */ /* 0x0105e20000008a00 */
[----:B-1----:R-:W-:-:S03]  /*1b00*/  FMUL.FTZ R40, R42, R95 ;  /* 0x0000005f2a287220 */ /* 0x002fc60000410000 */
[----:B------:R-:W5:Y:S01]  /*1b10*/  LDG.E.64 R36, [R36.64] ;  /* 0x0000000624247981 */ /* 0x000f62000c1e1b00 */
[----:B------:R-:W-:-:S06]  /*1b20*/  NOP ;  /* 0x0000000000007918 */ /* 0x000fcc0000000000 */
[----:B0-----:R-:W-:Y:S01]  /*1b30*/  FMUL.FTZ R41, R42, R43 ;  /* 0x0000002b2a297220 */ /* 0x001fe20000410000 */
[----:B------:R-:W0:Y:S01]  /*1b40*/  LDS.128 R4, [R63.X16] ;  /* 0x000000003f047984 */ /* 0x000e22000000cc00 */
[----:B------:R-:W-:Y:S01]  /*1b50*/  @P0 IMAD R97, R96, c[0x0][0x16c], R89 ;  /* 0x00005b0060610a24 */ /* 0x000fe200078e0259 */
[----:B------:R-:W-:Y:S02]  /*1b60*/  CS2R R42, SRZ ;  /* 0x00000000002a7805 */ /* 0x000fe4000001ff00 */
[----:B------:R1:W-:Y:S01]  /*1b70*/  STS.64 [R98+0xa80], R40 ;  /* 0x000a802862007388 */ /* 0x0003e20000000a00 */
[----:B--2---:R-:W-:Y:S02]  /*1b80*/  FMUL.FTZ R38, R3, R78 ;  /* 0x0000004e03267220 */ /* 0x004fe40000410000 */
[----:B------:R-:W-:Y:S01]  /*1b90*/  @P0 IMAD.WIDE R96, R97, 0x10, R34 ;  /* 0x0000001061600825 */ /* 0x000fe200078e0222 */
[----:B------:R-:W-:Y:S03]  /*1ba0*/  BAR.SYNC.DEFER_BLOCKING 0x0 ;  /* 0x0000000000007b1d */ /* 0x000fe60000010000 */
[----:B------:R-:W-:-:S02]  /*1bb0*/  FMUL.RZ R99, R38, 0.15915493667125701904 ;  /* 0x3e22f98326637820 */ /* 0x000fc4000040c000 */
[C---:B------:R-:W-:Y:S02]  /*1bc0*/  FMUL.FTZ R38, R93.reuse, R78 ;  /* 0x0000004e5d267220 */ /* 0x040fe40000410000 */
[C---:B------:R-:W-:Y:S02]  /*1bd0*/  FMUL.FTZ R39, R93.reuse, R76 ;  /* 0x0000004c5d277220 */ /* 0x040fe40000410000 */
[----:B------:R-:W-:Y:S02]  /*1be0*/  FMUL.FTZ R95, R93, R80 ;  /* 0x000000505d5f7220 */ /* 0x000fe40000410000 */
[----:B------:R-:W-:Y:S01]  /*1bf0*/  FMUL.FTZ R93, R3, R76 ;  /* 0x0000004c035d7220 */ /* 0x000fe20000410000 */
[----:B------:R-:W-:Y:S01]  /*1c00*/  MUFU.SIN R101, R99 ;  /* 0x0000006300657308 */ /* 0x000fe20000000400 */
[----:B------:R2:W5:Y:S07]  /*1c10*/  @P0 LDG.E.64 R42, [R96.64+0x8] ;  /* 0x00000806602a0981 */ /* 0x00056e000c1e1b00 */
[----:B------:R-:W3:Y:S01]  /*1c20*/  MUFU.EX2 R38, R38 ;  /* 0x0000002600267308 */ /* 0x000ee20000000800 */
[----:B--2---:R-:W-:-:S02]  /*1c30*/  FMUL.RZ R97, R93, 0.15915493667125701904 ;  /* 0x3e22f9835d617820 */ /* 0x004fc4000040c000 */
[----:B------:R-:W-:-:S04]  /*1c40*/  FMUL.FTZ R93, R3, R80 ;  /* 0x00000050035d7220 */ /* 0x000fc80000410000 */
[----:B------:R-:W-:Y:S01]  /*1c50*/  FMUL.RZ R93, R93, 0.15915493667125701904 ;  /* 0x3e22f9835d5d7820 */ /* 0x000fe2000040c000 */
[----:B------:R-:W-:Y:S08]  /*1c60*/  MUFU.EX2 R95, R95 ;  /* 0x0000005f005f7308 */ /* 0x000ff00000000800 */
[----:B------:R-:W2:Y:S08]  /*1c70*/  MUFU.COS R102, R93 ;  /* 0x0000005d00667308 */ /* 0x000eb00000000000 */
[----:B------:R4:W0:Y:S08]  /*1c80*/  MUFU.COS R103, R99 ;  /* 0x0000006300677308 */ /* 0x0008300000000000 */
[----:B------:R-:W-:Y:S01]  /*1c90*/  MUFU.EX2 R39, R39 ;  /* 0x0000002700277308 */ /* 0x000fe20000000800 */
[----:B----4-:R-:W-:-:S07]  /*1ca0*/  PRMT R99, RZ, 0x5410, R22 ;  /* 0x00005410ff637816 */ /* 0x010fce0000000016 */
[----:B-1----:R-:W1:Y:S08]  /*1cb0*/  MUFU.SIN R98, R97 ;  /* 0x0000006100627308 */ /* 0x002e700000000400 */
[----:B------:R-:W4:Y:S01]  /*1cc0*/  MUFU.COS R96, R97 ;  /* 0x0000006100607308 */ /* 0x000f220000000000 */
[----:B---3--:R-:W-:Y:S02]  /*1cd0*/  FMUL.FTZ R101, R38, R101 ;  /* 0x0000006526657220 */ /* 0x008fe40000410000 */
[----:B------:R-:W-:-:S05]  /*1ce0*/  FMUL.FTZ R122, R99, R74 ;  /* 0x0000004a637a7220 */ /* 0x000fca0000410000 */
[----:B------:R-:W3:Y:S01]  /*1cf0*/  MUFU.SIN R100, R93 ;  /* 0x0000005d00647308 */ /* 0x000ee20000000400 */
[----:B--2---:R-:W-:Y:S02]  /*1d00*/  FMUL.FTZ R109, R95, R102 ;  /* 0x000000665f6d7220 */ /* 0x004fe40000410000 */
[----:B0-----:R-:W-:Y:S02]  /*1d10*/  FMUL.FTZ R103, R38, R103 ;  /* 0x0000006726677220 */ /* 0x001fe40000410000 */
[----:B------:R-:W-:Y:S01]  /*1d20*/  FMUL.FTZ R102, R101, R122 ;  /* 0x0000007a65667220 */ /* 0x000fe20000410000 */
[----:B------:R-:W-:Y:S01]  /*1d30*/  SHF.R.U64 R38, R22, 0x10, R23 ;  /* 0x0000001016267819 */ /* 0x000fe20000001217 */
[C---:B-1----:R-:W-:Y:S02]  /*1d40*/  FMUL.FTZ R98, R39.reuse, R98 ;  /* 0x0000006227627220 */ /* 0x042fe40000410000 */
[----:B----4-:R-:W-:Y:S02]  /*1d50*/  FMUL.FTZ R96, R39, R96 ;  /* 0x0000006027607220 */ /* 0x010fe40000410000 */
[----:B------:R-:W-:-:S02]  /*1d60*/  FMUL.FTZ R39, RZ, R101 ;  /* 0x00000065ff277220 */ /* 0x000fc40000410000 */
[----:B------:R-:W-:Y:S01]  /*1d70*/  FFMA.FTZ R102, RZ, R103, R102 ;  /* 0x00000067ff667223 */ /* 0x000fe20000010066 */
[----:B------:R-:W-:Y:S01]  /*1d80*/  PRMT R97, RZ, 0x5410, R38 ;  /* 0x00005410ff617816 */ /* 0x000fe20000000026 */
[----:B---3--:R-:W-:Y:S02]  /*1d90*/  FMUL.FTZ R111, R95, R100 ;  /* 0x000000645f6f7220 */ /* 0x008fe40000410000 */
[----:B------:R-:W-:Y:S02]  /*1da0*/  FFMA.FTZ R95, R103, R122, -R39 ;  /* 0x0000007a675f7223 */ /* 0x000fe40000010827 */
[----:B------:R-:W-:Y:S02]  /*1db0*/  FADD.FTZ R105, RZ, R102 ;  /* 0x00000066ff697221 */ /* 0x000fe40000010000 */
[-C--:B------:R-:W-:Y:S02]  /*1dc0*/  FMUL.FTZ R100, R40, R101.reuse ;  /* 0x0000006528647220 */ /* 0x080fe40000410000 */
[----:B------:R-:W-:-:S02]  /*1dd0*/  FMUL.FTZ R38, R41, R101 ;  /* 0x0000006529267220 */ /* 0x000fc40000410000 */
[----:B------:R-:W-:Y:S02]  /*1de0*/  FFMA.FTZ R95, R97, R78, R95 ;  /* 0x0000004e615f7223 */ /* 0x000fe4000001005f */
[----:B------:R-:W-:Y:S02]  /*1df0*/  FMUL.FTZ R102, R98, R105 ;  /* 0x0000006962667220 */ /* 0x000fe40000410000 */
[-C--:B------:R-:W-:Y:S02]  /*1e00*/  FFMA.FTZ R93, R41, R103.reuse, R100 ;  /* 0x00000067295d7223 */ /* 0x080fe40000010064 */
[----:B------:R-:W-:Y:S02]  /*1e10*/  FFMA.FTZ R39, R40, R103, -R38 ;  /* 0x0000006728277223 */ /* 0x000fe40000010826 */
[-C--:B------:R-:W-:Y:S02]  /*1e20*/  FMUL.FTZ R104, R98, R95.reuse ;  /* 0x0000005f62687220 */ /* 0x080fe40000410000 */
[----:B------:R-:W-:Y:S01]  /*1e30*/  FFMA.FTZ R102, R96, R95, -R102 ;  /* 0x0000005f60667223 */ /* 0x000fe20000010866 */
[----:B------:R-:W-:Y:S01]  /*1e40*/  PRMT R95, RZ, 0x5410, R23 ;  /* 0x00005410ff5f7816 */ /* 0x000fe20000000017 */
[C---:B------:R-:W-:Y:S01]  /*1e50*/  FMUL.FTZ R38, R98.reuse, R93 ;  /* 0x0000005d62267220 */ /* 0x040fe20000410000 */
[----:B------:R-:W-:Y:S01]  /*1e60*/  ISETP.NE.AND P2, PT, R53, 0x1f, PT ;  /* 0x0000001f3500780c */ /* 0x000fe20003f45270 */
[----:B------:R-:W-:-:S02]  /*1e70*/  FMUL.FTZ R100, R98, R39 ;  /* 0x0000002762647220 */ /* 0x000fc40000410000 */
[C---:B------:R-:W-:Y:S02]  /*1e80*/  FFMA.FTZ R38, R96.reuse, R39, -R38 ;  /* 0x0000002760267223 */ /* 0x040fe40000010826 */
[C---:B------:R-:W-:Y:S02]  /*1e90*/  FFMA.FTZ R104, R96.reuse, R105, R104 ;  /* 0x0000006960687223 */ /* 0x040fe40000010068 */
[----:B------:R-:W-:Y:S02]  /*1ea0*/  FFMA.FTZ R102, R95, R76, R102 ;  /* 0x0000004c5f667223 */ /* 0x000fe40000010066 */
[----:B------:R-:W-:Y:S02]  /*1eb0*/  FFMA.FTZ R100, R96, R93, R100 ;  /* 0x0000005d60647223 */ /* 0x000fe40000010064 */
[----:B------:R-:W-:Y:S02]  /*1ec0*/  FADD.FTZ R108, RZ, R104 ;  /* 0x00000068ff6c7221 */ /* 0x000fe40000010000 */
[----:B------:R-:W-:-:S02]  /*1ed0*/  FMUL.FTZ R105, R111, R102 ;  /* 0x000000666f697220 */ /* 0x000fc40000410000 */
[C---:B------:R-:W-:Y:S02]  /*1ee0*/  FMUL.FTZ R39, R111.reuse, R38 ;  /* 0x000000266f277220 */ /* 0x040fe40000410000 */
[C---:B------:R-:W-:Y:S02]  /*1ef0*/  FMUL.FTZ R104, R111.reuse, R100 ;  /* 0x000000646f687220 */ /* 0x040fe40000410000 */
[-C--:B------:R-:W-:Y:S02]  /*1f00*/  FMUL.FTZ R93, R111, R108.reuse ;  /* 0x0000006c6f5d7220 */ /* 0x080fe40000410000 */
[C---:B------:R-:W-:Y:S02]  /*1f10*/  FFMA.FTZ R105, R109.reuse, R108, R105 ;  /* 0x0000006c6d697223 */ /* 0x040fe40000010069 */
[C---:B------:R-:W-:Y:S02]  /*1f20*/  FFMA.FTZ R104, R109.reuse, R38, -R104 ;  /* 0x000000266d687223 */ /* 0x040fe40000010868 */
[----:B------:R-:W-:-:S02]  /*1f30*/  FFMA.FTZ R108, R109, R100, R39 ;  /* 0x000000646d6c7223 */ /* 0x000fc40000010027 */
[----:B------:R0:W1:Y:S01]  /*1f40*/  @P2 LDS.64 R38, [R53.X8+0x1a88] ;  /* 0x001a880035262984 */ /* 0x0000620000008a00 */
[----:B------:R-:W-:Y:S01]  /*1f50*/  FFMA.FTZ R102, R109, R102, -R93 ;  /* 0x000000666d667223 */ /* 0x000fe2000001085d */
[----:B------:R-:W-:Y:S01]  /*1f60*/  PRMT R93, RZ, 0x5410, R110 ;  /* 0x00005410ff5d7816 */ /* 0x000fe2000000006e */
[----:B------:R-:W-:-:S04]  /*1f70*/  FADD.FTZ R110, RZ, R105 ;  /* 0x00000069ff6e7221 */ /* 0x000fc80000010000 */
        /* <DEDUP_REMOVED lines=10> */
.L_x_13980:
[----:B0-----:R-:W-:Y:S05]  /*2020*/  BSYNC B0 ;  /* 0x0000000000007941 */ /* 0x001fea0003800000 */
.L_x_13979:
[----:B------:R-:W0:Y:S01]  /*2030*/  SHFL.UP PT, R115, R117, 0x1, RZ ;  /* 0x0420000075737989 */ /* 0x000e2200000e00ff */
[----:B------:R-:W-:Y:S01]  /*2040*/  ISETP.GE.AND P0, PT, R63, 0x1, PT ;  /* 0x000000013f00780c */ /* 0x000fe20003f06270 */
[----:B-1----:R-:W-:Y:S01]  /*2050*/  FMUL.FTZ R132, R111, -R38 ;  /* 0x800000266f847220 */ /* 0x002fe20000410000 */
[--C-:B------:R-:W-:Y:S01]  /*2060*/  SHF.R.U32.HI R120, RZ, 0x10, R7.reuse ;  /* 0x00000010ff787819 */ /* 0x100fe20000011607 */
[----:B------:R-:W1:Y:S01]  /*2070*/  SHFL.UP PT, R119, R110, 0x1, RZ ;  /* 0x042000006e777989 */ /* 0x000e6200000e00ff */
[----:B------:R-:W-:Y:S01]  /*2080*/  PRMT R118, RZ, 0x5410, R7 ;  /* 0x00005410ff767816 */ /* 0x000fe20000000007 */
[----:B------:R-:W-:Y:S01]  /*2090*/  BSSY B0, `(.L_x_13981) ;  /* 0x00000b8000007945 */ /* 0x000fe20003800000 */
[----:B------:R-:W-:Y:S01]  /*20a0*/  PRMT R120, RZ, 0x5410, R120 ;  /* 0x00005410ff787816 */ /* 0x000fe20000000078 */
[----:B------:R-:W2:Y:S01]  /*20b0*/  SHFL.UP PT, R105, R104, 0x1, RZ ;  /* 0x0420000068697989 */ /* 0x000ea200000e00ff */
[----:B------:R-:W-:Y:S02]  /*20c0*/  PRMT R121, RZ, 0x5410, R4 ;  /* 0x00005410ff797816 */ /* 0x000fe40000000004 */
[--C-:B------:R-:W-:Y:S01]  /*20d0*/  SHF.R.U64 R127, R4, 0x10, R5.reuse ;  /* 0x00000010047f7819 */ /* 0x100fe20000001205 */
[----:B------:R-:W3:Y:S01]  /*20e0*/  SHFL.UP PT, R113, R108, 0x1, RZ ;  /* 0x042000006c717989 */ /* 0x000ee200000e00ff */
[----:B------:R-:W-:-:S03]  /*20f0*/  PRMT R124, RZ, 0x5410, R5 ;  /* 0x00005410ff7c7816 */ /* 0x000fc60000000005 */
[----:B-----5:R-:W-:Y:S04]  /*2100*/  SHFL.IDX PT, R43, R43, RZ, 0x1f ;  /* 0x00001fff2b2b7589 */ /* 0x020fe800000e0000 */
[----:B------:R-:W-:Y:S01]  /*2110*/  SHFL.IDX PT, R42, R42, RZ, 0x1f ;  /* 0x00001fff2a2a7589 */ /* 0x000fe200000e0000 */
[C---:B0-----:R-:W-:Y:S02]  /*2120*/  FMUL.FTZ R112, R108.reuse, R115 ;  /* 0x000000736c707220 */ /* 0x041fe40000410000 */
[-C--:B-1----:R-:W-:Y:S02]  /*2130*/  FMUL.FTZ R102, R108, R119.reuse ;  /* 0x000000776c667220 */ /* 0x082fe40000410000 */
[----:B------:R-:W-:Y:S02]  /*2140*/  FFMA.FTZ R119, R104, R119, R112 ;  /* 0x0000007768777223 */ /* 0x000fe40000010070 */
[----:B--2---:R-:W-:-:S02]  /*2150*/  FMUL.FTZ R100, R108, R105 ;  /* 0x000000696c647220 */ /* 0x004fc40000410000 */
[C---:B------:R-:W-:Y:S02]  /*2160*/  FFMA.FTZ R102, R104.reuse, R115, -R102 ;  /* 0x0000007368667223 */ /* 0x040fe40000010866 */
[-C--:B---3--:R-:W-:Y:S02]  /*2170*/  FFMA.FTZ R115, R104, R113.reuse, R100 ;  /* 0x0000007168737223 */ /* 0x088fe40000010064 */
[----:B------:R-:W-:Y:S02]  /*2180*/  FMUL.FTZ R113, R108, R113 ;  /* 0x000000716c717220 */ /* 0x000fe40000410000 */
        /* <DEDUP_REMOVED lines=31> */
[----:B------:R-:W-:Y:S02]  /*2380*/  FMUL.FTZ R113, R102, R113 ;  /* 0x0000007166717220 */ /* 0x000fe40000410000 */
[----:B------:R-:W-:Y:S01]  /*2390*/  @P0 FADD.FTZ R110, R110, R119 ;  /* 0x000000776e6e0221 */ /* 0x000fe20000010000 */
[----:B------:R-:W-:Y:S01]  /*23a0*/  FSEL R115, R102, R115, !P0 ;  /* 0x0000007366737208 */ /* 0x000fe20004000000 */
[----:B------:R-:W-:-:S02]  /*23b0*/  @P0 FADD.FTZ R117, R117, R108 ;  /* 0x0000006c75750221 */ /* 0x000fc40000010000 */
        /* <DEDUP_REMOVED lines=11> */
[CC--:B---3--:R-:W-:Y:S02]  /*2470*/  FMUL.FTZ R105, R115.reuse, R102.reuse ;  /* 0x0000006673697220 */ /* 0x0c8fe40000410000 */
[----:B------:R-:W-:Y:S02]  /*2480*/  FFMA.FTZ R102, R104, R102, R113 ;  /* 0x0000006668667223 */ /* 0x000fe40000010071 */
[----:B------:R-:W-:Y:S01]  /*2490*/  @P0 FADD.FTZ R110, R110, R119 ;  /* 0x000000776e6e0221 */ /* 0x000fe20000010000 */
[----:B------:R-:W-:Y:S01]  /*24a0*/  SHF.R.U64 R119, R6, 0x10, R7 ;  /* 0x0000001006777819 */ /* 0x000fe20000001207 */
[----:B------:R-:W-:Y:S01]  /*24b0*/  @P0 FFMA.FTZ R104, R104, R100, -R105 ;  /* 0x0000006468680223 */ /* 0x000fe20000010869 */
[----:B------:R-:W-:Y:S01]  /*24c0*/  FSEL R123, R115, R102, !P0 ;  /* 0x00000066737b7208 */ /* 0x000fe20004000000 */
[CC--:B------:R-:W-:Y:S01]  /*24d0*/  FMUL.FTZ R102, R36.reuse, R120.reuse ;  /* 0x0000007824667220 */ /* 0x0c0fe20000410000 */
[----:B------:R-:W-:Y:S01]  /*24e0*/  PRMT R119, RZ, 0x5410, R119 ;  /* 0x00005410ff777816 */ /* 0x000fe20000000077 */
[----:B------:R-:W-:Y:S01]  /*24f0*/  @P0 FADD.FTZ R117, R117, R112 ;  /* 0x0000007075750221 */ /* 0x000fe20000010000 */
[----:B------:R-:W0:Y:S01]  /*2500*/  SHFL.UP PT, R128, R110, 0x10, RZ ;  /* 0x060000006e807989 */ /* 0x000e2200000e00ff */
[----:B------:R-:W-:Y:S01]  /*2510*/  FADD.FTZ R112, R79, R79 ;  /* 0x0000004f4f707221 */ /* 0x000fe20000010000 */
[----:B------:R-:W-:Y:S01]  /*2520*/  PRMT R115, RZ, 0x5410, R6 ;  /* 0x00005410ff737816 */ /* 0x000fe20000000006 */
[C---:B------:R-:W-:Y:S01]  /*2530*/  FMUL.FTZ R7, R37.reuse, R120 ;  /* 0x0000007825077220 */ /* 0x040fe20000410000 */
[----:B------:R-:W-:Y:S01]  /*2540*/  SHFL.UP PT, R126, R117, 0x10, RZ ;  /* 0x06000000757e7989 */ /* 0x000fe200000e00ff */
[-C--:B------:R-:W-:Y:S01]  /*2550*/  FFMA.FTZ R105, R37, R118.reuse, R102 ;  /* 0x0000007625697223 */ /* 0x080fe20000010066 */
[----:B------:R-:W-:Y:S01]  /*2560*/  ISETP.GE.AND P0, PT, R63, 0x10, PT ;  /* 0x000000103f00780c */ /* 0x000fe20003f06270 */
[C---:B------:R-:W-:Y:S01]  /*2570*/  FMUL.FTZ R100, R36.reuse, R119 ;  /* 0x0000007724647220 */ /* 0x040fe20000410000 */
[----:B------:R-:W1:Y:S01]  /*2580*/  SHFL.UP PT, R102, R104, 0x10, RZ ;  /* 0x0600000068667989 */ /* 0x000e6200000e00ff */
[----:B------:R-:W-:-:S02]  /*2590*/  FFMA.FTZ R7, R36, R118, -R7 ;  /* 0x0000007624077223 */ /* 0x000fc40000010807 */
[C---:B------:R-:W-:Y:S01]  /*25a0*/  FMUL.FTZ R116, R112.reuse, R105 ;  /* 0x0000006970747220 */ /* 0x040fe20000410000 */
        /* <DEDUP_REMOVED lines=12> */
[----:B------:R-:W-:Y:S01]  /*2670*/  FADD.FTZ R131, -R105, R100 ;  /* 0x0000006469837221 */ /* 0x000fe20000010100 */
[----:B------:R-:W-:Y:S01]  /*2680*/  SHF.R.U32.HI R100, RZ, 0x10, R5 ;  /* 0x00000010ff647819 */ /* 0x000fe20000011605 */
[----:B------:R-:W-:Y:S02]  /*2690*/  FADD.FTZ R129, R108, R7 ;  /* 0x000000076c817221 */ /* 0x000fe40000010000 */
[----:B------:R-:W-:Y:S02]  /*26a0*/  FMUL.FTZ R4, R98, -R131 ;  /* 0x8000008362047220 */ /* 0x000fe40000410000 */
[C---:B0-----:R-:W-:Y:S02]  /*26b0*/  FMUL.FTZ R7, R123.reuse, R128 ;  /* 0x000000807b077220 */ /* 0x041fe40000410000 */
[----:B------:R-:W-:Y:S02]  /*26c0*/  FFMA.FTZ R133, R96, R129, -R4 ;  /* 0x0000008160857223 */ /* 0x000fe40000010804 */
[----:B-1----:R-:W-:-:S02]  /*26d0*/  FMUL.FTZ R4, R123, R102 ;  /* 0x000000667b047220 */ /* 0x002fc40000410000 */
[CC--:B------:R-:W-:Y:S02]  /*26e0*/  FFMA.FTZ R6, R104.reuse, R126.reuse, -R7 ;  /* 0x0000007e68067223 */ /* 0x0c0fe40000010807 */
[C---:B------:R-:W-:Y:S01]  /*26f0*/  FMUL.FTZ R7, R123.reuse, R126 ;  /* 0x0000007e7b077220 */ /* 0x040fe20000410000 */
[----:B------:R-:W-:Y:S01]  /*2700*/  PRMT R126, RZ, 0x5410, R100 ;  /* 0x00005410ff7e7816 */ /* 0x000fe20000000064 */
[CC--:B--2---:R-:W-:Y:S02]  /*2710*/  FFMA.FTZ R4, R104.reuse, R125.reuse, R4 ;  /* 0x0000007d68047223 */ /* 0x0c4fe40000010004 */
[C---:B------:R-:W-:Y:S02]  /*2720*/  FFMA.FTZ R7, R104.reuse, R128, R7 ;  /* 0x0000008068077223 */ /* 0x040fe40000010007 */
[C---:B------:R-:W-:Y:S01]  /*2730*/  FMUL.FTZ R5, R123.reuse, R125 ;  /* 0x0000007d7b057220 */ /* 0x040fe20000410000 */
[----:B------:R-:W-:Y:S01]  /*2740*/  FSEL R128, R123, R4, !P0 ;  /* 0x000000047b807208 */ /* 0x000fe20004000000 */
[----:B------:R-:W-:Y:S01]  /*2750*/  FMUL.FTZ R125, R37, R126 ;  /* 0x0000007e257d7220 */ /* 0x000fe20000410000 */
[----:B------:R-:W-:Y:S01]  /*2760*/  MOV R4, 0x3f800000 ;  /* 0x3f80000000047802 */ /* 0x000fe20000000f00 */
[----:B------:R-:W-:Y:S01]  /*2770*/  @P0 FFMA.FTZ R104, R104, R102, -R5 ;  /* 0x0000006668680223 */ /* 0x000fe20000010805 */
[----:B------:R-:W-:Y:S01]  /*2780*/  HFMA2.MMA R5, -RZ, RZ, 0, 0 ;  /* 0x00000000ff057435 */ /* 0x000fe200000001ff */
[----:B------:R-:W-:Y:S01]  /*2790*/  FMUL.FTZ R102, R36, R126 ;  /* 0x0000007e24667220 */ /* 0x000fe20000410000 */
[----:B------:R-:W0:Y:S01]  /*27a0*/  SHFL.UP PT, R128, R128, 0x1, RZ ;  /* 0x0420000080807989 */ /* 0x000e2200000e00ff */
[----:B------:R-:W-:-:S02]  /*27b0*/  FMUL.FTZ R129, R98, -R129 ;  /* 0x8000008162817220 */ /* 0x000fc40000410000 */
[----:B------:R-:W-:Y:S01]  /*27c0*/  FADD.FTZ R123, R75, R75 ;  /* 0x0000004b4b7b7221 */ /* 0x000fe20000010000 */
[----:B------:R-:W1:Y:S01]  /*27d0*/  SHFL.UP PT, R104, R104, 0x1, RZ ;  /* 0x0420000068687989 */ /* 0x000e6200000e00ff */
[-C--:B------:R-:W-:Y:S02]  /*27e0*/  FFMA.FTZ R102, R37, R124.reuse, R102 ;  /* 0x0000007c25667223 */ /* 0x080fe40000010066 */
[----:B------:R-:W-:Y:S02]  /*27f0*/  @P0 FADD.FTZ R117, R117, R6 ;  /* 0x0000000675750221 */ /* 0x000fe40000010000 */
[----:B------:R-:W-:Y:S02]  /*2800*/  FFMA.FTZ R100, R36, R124, -R125 ;  /* 0x0000007c24647223 */ /* 0x000fe4000001087d */
[----:B------:R-:W-:Y:S02]  /*2810*/  FFMA.FTZ R131, R96, R131, R129 ;  /* 0x0000008360837223 */ /* 0x000fe40000010081 */
[----:B------:R-:W-:Y:S01]  /*2820*/  FMUL.FTZ R102, R123, R102 ;  /* 0x000000667b667220 */ /* 0x000fe20000410000 */
[----:B------:R2:W3:Y:S01]  /*2830*/  SHFL.UP PT, R129, R117, 0x1, RZ ;  /* 0x0420000075817989 */ /* 0x0004e200000e00ff */
[----:B------:R-:W-:-:S02]  /*2840*/  FMUL.FTZ R125, R111, R39 ;  /* 0x000000276f7d7220 */ /* 0x000fc40000410000 */
[----:B------:R-:W-:Y:S01]  /*2850*/  @P0 FADD.FTZ R110, R110, R7 ;  /* 0x000000076e6e0221 */ /* 0x000fe20000010000 */
[----:B------:R-:W-:Y:S01]  /*2860*/  ISETP.GE.AND P0, PT, R62, c[0x0][0x174], PT ;  /* 0x00005d003e007a0c */ /* 0x000fe20003f06270 */
[----:B------:R-:W-:Y:S01]  /*2870*/  FMUL.FTZ R100, R123, R100 ;  /* 0x000000647b647220 */ /* 0x000fe20000410000 */
[----:B------:R-:W-:Y:S01]  /*2880*/  CS2R R6, SRZ ;  /* 0x0000000000067805 */ /* 0x000fe2000001ff00 */
[----:B------:R-:W-:Y:S01]  /*2890*/  FADD.FTZ R136, -R102, R131 ;  /* 0x0000008366887221 */ /* 0x000fe20000010100 */
[----:B------:R1:W4:Y:S01]  /*28a0*/  SHFL.UP PT, R130, R110, 0x1, RZ ;  /* 0x042000006e827989 */ /* 0x00032200000e00ff */
[----:B------:R-:W-:Y:S01]  /*28b0*/  FFMA.FTZ R125, R109, R38, -R125 ;  /* 0x000000266d7d7223 */ /* 0x000fe2000001087d */
[----:B------:R-:W-:Y:S01]  /*28c0*/  ISETP.NE.OR P0, PT, R107, RZ, P0 ;  /* 0x000000ff6b00720c */ /* 0x000fe20000705670 */
[----:B------:R-:W-:Y:S02]  /*28d0*/  FFMA.FTZ R131, R109, -R39, R132 ;  /* 0x800000276d837223 */ /* 0x000fe40000010084 */
[----:B------:R-:W-:-:S02]  /*28e0*/  FADD.FTZ R134, R100, R133 ;  /* 0x0000008564867221 */ /* 0x000fc40000010000 */
[C---:B------:R-:W-:Y:S02]  /*28f0*/  FMUL.FTZ R135, R101.reuse, -R136 ;  /* 0x8000008865877220 */ /* 0x040fe40000410000 */
[C---:B------:R-:W-:Y:S02]  /*2900*/  FMUL.FTZ R133, R98.reuse, -R125 ;  /* 0x8000007d62857220 */ /* 0x040fe40000410000 */
[-C--:B------:R-:W-:Y:S02]  /*2910*/  FMUL.FTZ R132, R98, -R131.reuse ;  /* 0x8000008362847220 */ /* 0x080fe40000410000 */
[-C--:B--2---:R-:W-:Y:S02]  /*2920*/  FMUL.FTZ R117, R101, -R134.reuse ;  /* 0x8000008665757220 */ /* 0x084fe40000410000 */
[----:B------:R-:W-:Y:S01]  /*2930*/  FFMA.FTZ R135, R103, R134, -R135 ;  /* 0x0000008667877223 */ /* 0x000fe20000010887 */
[----:B------:R2:W2:Y:S01]  /*2940*/  @!P0 LDS.128 R4, [R89.X16+0x1b80] ;  /* 0x001b800059048984 */ /* 0x0004a2000000cc00 */
[C---:B------:R-:W-:Y:S01]  /*2950*/  FFMA.FTZ R134, R96.reuse, R131, R133 ;  /* 0x0000008360867223 */ /* 0x040fe20000010085 */
[----:B------:R-:W-:Y:S01]  /*2960*/  ISETP.NE.AND P0, PT, R107, 0x1f, PT ;  /* 0x0000001f6b00780c */ /* 0x000fe20003f05270 */
[----:B------:R-:W-:-:S02]  /*2970*/  FFMA.FTZ R132, R96, R125, -R132 ;  /* 0x0000007d60847223 */ /* 0x000fc40000010884 */
[----:B------:R-:W-:Y:S02]  /*2980*/  FFMA.FTZ R137, R103, R136, R117 ;  /* 0x0000008867897223 */ /* 0x000fe40000010075 */
[----:B0-----:R-:W-:Y:S02]  /*2990*/  FMUL.FTZ R117, R128, R43 ;  /* 0x0000002b80757220 */ /* 0x001fe40000410000 */
[C---:B------:R-:W-:Y:S02]  /*29a0*/  FMUL.FTZ R125, R101.reuse, -R134 ;  /* 0x80000086657d7220 */ /* 0x040fe40000410000 */
[----:B------:R-:W-:Y:S02]  /*29b0*/  FMUL.FTZ R131, R101, -R132 ;  /* 0x8000008465837220 */ /* 0x000fe40000410000 */
[----:B-1----:R-:W-:Y:S02]  /*29c0*/  FFMA.FTZ R110, R104, R42, -R117 ;  /* 0x0000002a686e7223 */ /* 0x002fe40000010875 */
[----:B------:R-:W-:-:S02]  /*29d0*/  FFMA.FTZ R117, R103, R132, -R125 ;  /* 0x0000008467757223 */ /* 0x000fc4000001087d */
[----:B------:R-:W-:Y:S01]  /*29e0*/  FFMA.FTZ R125, R103, R134, R131 ;  /* 0x00000086677d7223 */ /* 0x000fe20000010083 */
[----:B------:R-:W-:Y:S01]  /*29f0*/  PRMT R131, RZ, 0x5410, R127 ;  /* 0x00005410ff837816 */ /* 0x000fe2000000007f */
[----:B------:R-:W-:Y:S01]  /*2a00*/  FMUL.FTZ R128, R128, R42 ;  /* 0x0000002a80807220 */ /* 0x000fe20000410000 */
[----:B------:R0:W1:Y:S01]  /*2a10*/  SHFL.DOWN PT, R136, R117, 0x1, 0x1f ;  /* 0x08201f0075887f89 */ /* 0x00006200000e0000 */
[----:B---3--:R-:W-:Y:S02]  /*2a20*/  @P1 FADD.FTZ R42, R129, R110 ;  /* 0x0000006e812a1221 */ /* 0x008fe40000010000 */
[----:B------:R-:W-:Y:S01]  /*2a30*/  FFMA.FTZ R133, R104, R43, R128 ;  /* 0x0000002b68857223 */ /* 0x000fe20000010080 */
[----:B------:R0:W3:Y:S01]  /*2a40*/  SHFL.DOWN PT, R138, R125, 0x1, 0x1f ;  /* 0x08201f007d8a7f89 */ /* 0x0000e200000e0000 */
[-C--:B------:R-:W-:Y:S02]  /*2a50*/  FMUL.FTZ R104, R37, R131.reuse ;  /* 0x0000008325687220 */ /* 0x080fe40000410000 */
[----:B------:R-:W-:-:S02]  /*2a60*/  FMUL.FTZ R110, R36, R131 ;  /* 0x00000083246e7220 */ /* 0x000fc40000410000 */
[----:B----4-:R-:W-:Y:S02]  /*2a70*/  @P1 FADD.FTZ R43, R130, R133 ;  /* 0x00000085822b1221 */ /* 0x010fe40000010000 */
[----:B------:R-:W-:Y:S02]  /*2a80*/  FADD.FTZ R129, R73, R73 ;  /* 0x0000004949817221 */ /* 0x000fe40000010000 */
[-C--:B------:R-:W-:Y:S02]  /*2a90*/  FFMA.FTZ R104, R36, R121.reuse, -R104 ;  /* 0x0000007924687223 */ /* 0x080fe40000010868 */
[----:B------:R-:W-:Y:S02]  /*2aa0*/  FFMA.FTZ R128, R37, R121, R110 ;  /* 0x0000007925807223 */ /* 0x000fe4000001006e */
[----:B------:R-:W-:Y:S02]  /*2ab0*/  FMUL.FTZ R127, R41, R43 ;  /* 0x0000002b297f7220 */ /* 0x000fe40000410000 */
[----:B------:R-:W-:-:S02]  /*2ac0*/  FMUL.FTZ R110, R129, R104 ;  /* 0x00000068816e7220 */ /* 0x000fc40000410000 */
[----:B------:R-:W-:Y:S02]  /*2ad0*/  FMUL.FTZ R104, R129, R128 ;  /* 0x0000008081687220 */ /* 0x000fe40000410000 */
[-C--:B------:R-:W-:Y:S02]  /*2ae0*/  FMUL.FTZ R130, R41, R42.reuse ;  /* 0x0000002a29827220 */ /* 0x080fe40000410000 */
[----:B------:R-:W-:Y:S02]  /*2af0*/  FFMA.FTZ R41, R40, R42, -R127 ;  /* 0x0000002a28297223 */ /* 0x000fe4000001087f */
[----:B------:R-:W-:Y:S02]  /*2b00*/  FADD.FTZ R127, R110, R135 ;  /* 0x000000876e7f7221 */ /* 0x000fe40000010000 */
[----:B------:R-:W-:Y:S02]  /*2b10*/  FADD.FTZ R128, -R104, R137 ;  /* 0x0000008968807221 */ /* 0x000fe40000010100 */
[----:B------:R-:W-:Y:S01]  /*2b20*/  FFMA.FTZ R40, R40, R43, R130 ;  /* 0x0000002b28287223 */ /* 0x000fe20000010082 */
[----:B------:R0:W4:Y:S04]  /*2b30*/  SHFL.DOWN PT, R132, R127, 0x1, 0x1f ;  /* 0x08201f007f847f89 */ /* 0x00012800000e0000 */
[----:B------:R0:W0:Y:S01]  /*2b40*/  SHFL.DOWN PT, R140, R128, 0x1, 0x1f ;  /* 0x08201f00808c7f89 */ /* 0x00002200000e0000 */
[----:B------:R-:W-:Y:S05]  /*2b50*/  @!P0 BRA `(.L_x_13982) ;  /* 0x000000b000008947 */ /* 0x000fea0003800000 */
[C---:B0123--:R-:W-:Y:S02]  /*2b60*/  FMUL.FTZ R130, R125.reuse, R140 ;  /* 0x0000008c7d827220 */ /* 0x04ffe40000410000 */
        /* <DEDUP_REMOVED lines=10> */
.L_x_13982:
[----:B-123--:R-:W-:Y:S05]  /*2c10*/  BSYNC B0 ;  /* 0x0000000000007941 */ /* 0x00efea0003800000 */
.L_x_13981:
[----:B------:R-:W-:Y:S01]  /*2c20*/  ISETP.GT.U32.AND P0, PT, R107, 0x1d, PT ;  /* 0x0000001d6b00780c */ /* 0x000fe20003f04070 */
[----:B------:R-:W-:Y:S01]  /*2c30*/  FADD.FTZ R40, RZ, R40 ;  /* 0x00000028ff287221 */ /* 0x000fe20000010000 */
[----:B------:R1:W2:Y:S01]  /*2c40*/  SHFL.DOWN PT, R136, R117, 0x2, 0x1f ;  /* 0x08401f0075887f89 */ /* 0x0002a200000e0000 */
[----:B------:R-:W-:Y:S01]  /*2c50*/  FADD.FTZ R122, R122, R41 ;  /* 0x000000297a7a7221 */ /* 0x000fe20000010000 */
[----:B------:R-:W-:Y:S01]  /*2c60*/  BSSY B0, `(.L_x_13983) ;  /* 0x0000012000007945 */ /* 0x000fe20003800000 */
[C---:B------:R-:W-:Y:S01]  /*2c70*/  FMUL.FTZ R43, R131.reuse, R40 ;  /* 0x00000028832b7220 */ /* 0x040fe20000410000 */
[----:B------:R1:W3:Y:S01]  /*2c80*/  SHFL.DOWN PT, R138, R125, 0x2, 0x1f ;  /* 0x08401f007d8a7f89 */ /* 0x0002e200000e0000 */
        /* <DEDUP_REMOVED lines=15> */
.L_x_13984:
[----:B------:R-:W-:Y:S05]  /*2d80*/  BSYNC B0 ;  /* 0x0000000000007941 */ /* 0x000fea0003800000 */
.L_x_13983:
[----:B------:R-:W-:Y:S01]  /*2d90*/  FMUL.FTZ R42, R101, R122 ;  /* 0x0000007a652a7220 */ /* 0x000fe20000410000 */
[----:B------:R-:W-:Y:S01]  /*2da0*/  ISETP.GT.U32.AND P0, PT, R107, 0x1b, PT ;  /* 0x0000001b6b00780c */ /* 0x000fe20003f04070 */
[----:B------:R-:W-:Y:S01]  /*2db0*/  FMUL.FTZ R41, R101, R40 ;  /* 0x0000002865297220 */ /* 0x000fe20000410000 */
[----:B0-----:R0:W1:Y:S01]  /*2dc0*/  SHFL.DOWN PT, R140, R128, 0x4, 0x1f ;  /* 0x08801f00808c7f89 */ /* 0x00106200000e0000 */
[C---:B------:R-:W-:Y:S01]  /*2dd0*/  FFMA.FTZ R130, R121.reuse, R122, -R43 ;  /* 0x0000007a79827223 */ /* 0x040fe2000001082b */
[----:B------:R-:W-:Y:S01]  /*2de0*/  BSSY B0, `(.L_x_13985) ;  /* 0x0000021000007945 */ /* 0x000fe20003800000 */
[----:B----4-:R-:W-:-:S02]  /*2df0*/  FFMA.FTZ R132, R121, R40, R131 ;  /* 0x0000002879847223 */ /* 0x010fc40000010083 */
[C---:B------:R-:W-:Y:S02]  /*2e00*/  FFMA.FTZ R42, R103.reuse, R40, R42 ;  /* 0x00000028672a7223 */ /* 0x040fe4000001002a */
[----:B------:R-:W-:Y:S02]  /*2e10*/  FFMA.FTZ R121, R103, R122, -R41 ;  /* 0x0000007a67797223 */ /* 0x000fe40000010829 */
[----:B------:R-:W-:Y:S02]  /*2e20*/  FADD.FTZ R41, RZ, R42 ;  /* 0x0000002aff297221 */ /* 0x000fe40000010000 */
[-C--:B------:R-:W-:Y:S02]  /*2e30*/  FMUL.FTZ R43, R37, R40.reuse ;  /* 0x00000028252b7220 */ /* 0x080fe40000410000 */
[----:B------:R-:W-:Y:S02]  /*2e40*/  FMUL.FTZ R131, R36, R40 ;  /* 0x0000002824837220 */ /* 0x000fe40000410000 */
[----:B------:R-:W-:-:S02]  /*2e50*/  FFMA.FTZ R121, R97, R78, R121 ;  /* 0x0000004e61797223 */ /* 0x000fc40000010079 */
[----:B------:R-:W-:Y:S02]  /*2e60*/  FMUL.FTZ R42, R126, R41 ;  /* 0x000000297e2a7220 */ /* 0x000fe40000410000 */
[-C--:B--2---:R-:W-:Y:S02]  /*2e70*/  FFMA.FTZ R136, R36, R122.reuse, -R43 ;  /* 0x0000007a24887223 */ /* 0x084fe4000001082b */
[----:B---3--:R-:W-:Y:S02]  /*2e80*/  FFMA.FTZ R138, R37, R122, R131 ;  /* 0x0000007a258a7223 */ /* 0x008fe40000010083 */
[----:B------:R-:W-:Y:S02]  /*2e90*/  FMUL.FTZ R126, R126, R121 ;  /* 0x000000797e7e7220 */ /* 0x000fe40000410000 */
[C---:B------:R-:W-:Y:S02]  /*2ea0*/  FFMA.FTZ R134, R129.reuse, R130, RZ ;  /* 0x0000008281867223 */ /* 0x040fe400000100ff */
[----:B------:R-:W-:-:S02]  /*2eb0*/  FFMA.FTZ R132, -R129, R132, RZ ;  /* 0x0000008481847223 */ /* 0x000fc400000101ff */
[C---:B------:R-:W-:Y:S02]  /*2ec0*/  FMUL.FTZ R131, R129.reuse, R136 ;  /* 0x0000008881837220 */ /* 0x040fe40000410000 */
[----:B------:R-:W-:Y:S01]  /*2ed0*/  FFMA.FTZ R129, -R129, R138, -RZ ;  /* 0x0000008a81817223 */ /* 0x000fe200000109ff */
[----:B------:R0:W2:Y:S01]  /*2ee0*/  SHFL.DOWN PT, R136, R117, 0x4, 0x1f ;  /* 0x08801f0075887f89 */ /* 0x0000a200000e0000 */
[C---:B------:R-:W-:Y:S02]  /*2ef0*/  FFMA.FTZ R135, R124.reuse, R41, R126 ;  /* 0x000000297c877223 */ /* 0x040fe4000001007e */
[----:B------:R-:W-:Y:S01]  /*2f00*/  FFMA.FTZ R133, R124, R121, -R42 ;  /* 0x000000797c857223 */ /* 0x000fe2000001082a */
[----:B------:R0:W3:Y:S04]  /*2f10*/  SHFL.DOWN PT, R138, R125, 0x4, 0x1f ;  /* 0x08801f007d8a7f89 */ /* 0x0000e800000e0000 */
[----:B------:R0:W4:Y:S01]  /*2f20*/  SHFL.DOWN PT, R126, R127, 0x4, 0x1f ;  /* 0x08801f007f7e7f89 */ /* 0x00012200000e0000 */
[----:B------:R-:W-:Y:S05]  /*2f30*/  @P0 BRA `(.L_x_13986) ;  /* 0x000000b000000947 */ /* 0x000fea0003800000 */
[C---:B-1----:R-:W-:Y:S02]  /*2f40*/  FMUL.FTZ R124, R125.reuse, R140 ;  /* 0x0000008c7d7c7220 */ /* 0x042fe40000410000 */
[----:B---3--:R-:W-:-:S02]  /*2f50*/  FMUL.FTZ R42, R125, R138 ;  /* 0x0000008a7d2a7220 */ /* 0x008fc40000410000 */
[-C--:B----4-:R-:W-:Y:S02]  /*2f60*/  FMUL.FTZ R130, R125, R126.reuse ;  /* 0x0000007e7d827220 */ /* 0x090fe40000410000 */
[----:B------:R-:W-:Y:S02]  /*2f70*/  FFMA.FTZ R126, R117, R126, -R124 ;  /* 0x0000007e757e7223 */ /* 0x000fe4000001087c */
[-C--:B--2---:R-:W-:Y:S02]  /*2f80*/  FMUL.FTZ R124, R125, R136.reuse ;  /* 0x000000887d7c7220 */ /* 0x084fe40000410000 */
[C---:B------:R-:W-:Y:S02]  /*2f90*/  FFMA.FTZ R42, R117.reuse, R136, -R42 ;  /* 0x00000088752a7223 */ /* 0x040fe4000001082a */
[C---:B------:R-:W-:Y:S02]  /*2fa0*/  FFMA.FTZ R43, R117.reuse, R140, R130 ;  /* 0x0000008c752b7223 */ /* 0x040fe40000010082 */
[----:B0-----:R-:W-:Y:S01]  /*2fb0*/  FFMA.FTZ R125, R117, R138, R124 ;  /* 0x0000008a757d7223 */ /* 0x001fe2000001007c */
[----:B------:R-:W-:Y:S01]  /*2fc0*/  MOV R117, R42 ;  /* 0x0000002a00757202 */ /* 0x000fe20000000f00 */
[----:B------:R-:W-:-:S02]  /*2fd0*/  FADD.FTZ R127, R127, R126 ;  /* 0x0000007e7f7f7221 */ /* 0x000fc40000010000 */
[----:B------:R-:W-:Y:S02]  /*2fe0*/  FADD.FTZ R128, R128, R43 ;  /* 0x0000002b80807221 */ /* 0x000fe40000010000 */
.L_x_13986:
[----:B-1----:R-:W-:Y:S05]  /*2ff0*/  BSYNC B0 ;  /* 0x0000000000007941 */ /* 0x002fea0003800000 */
.L_x_13985:
[C---:B------:R-:W-:Y:S01]  /*3000*/  FMUL.FTZ R43, R98.reuse, R121 ;  /* 0x00000079622b7220 */ /* 0x040fe20000410000 */
[C---:B------:R-:W-:Y:S01]  /*3010*/  ISETP.GT.U32.AND P0, PT, R107.reuse, 0x17, PT ;  /* 0x000000176b00780c */ /* 0x040fe20003f04070 */
[-C--:B------:R-:W-:Y:S01]  /*3020*/  FMUL.FTZ R42, R98, R41.reuse ;  /* 0x00000029622a7220 */ /* 0x080fe20000410000 */
[----:B------:R1:W0:Y:S01]  /*3030*/  SHFL.DOWN PT, R140, R117, 0x8, 0x1f ;  /* 0x09001f00758c7f89 */ /* 0x00022200000e0000 */
[C---:B------:R-:W-:Y:S01]  /*3040*/  FFMA.FTZ R43, R96.reuse, R41, R43 ;  /* 0x00000029602b7223 */ /* 0x040fe2000001002b */
[----:B------:R-:W-:Y:S01]  /*3050*/  BSSY B0, `(.L_x_13987) ;  /* 0x0000020000007945 */ /* 0x000fe20003800000 */
[----:B------:R-:W-:Y:S01]  /*3060*/  FFMA.FTZ R124, R96, R121, -R42 ;  /* 0x00000079607c7223 */ /* 0x000fe2000001082a */
[----:B------:R1:W4:Y:S01]  /*3070*/  SHFL.DOWN PT, R142, R125, 0x8, 0x1f ;  /* 0x09001f007d8e7f89 */ /* 0x00032200000e0000 */
[----:B------:R-:W-:Y:S01]  /*3080*/  FADD.FTZ R42, RZ, R43 ;  /* 0x0000002bff2a7221 */ /* 0x000fe20000010000 */
[----:B------:R-:W-:Y:S01]  /*3090*/  ISETP.GT.U32.AND P1, PT, R107, 0xf, PT ;  /* 0x0000000f6b00780c */ /* 0x000fe20003f24070 */
[----:B------:R-:W-:Y:S01]  /*30a0*/  FFMA.FTZ R124, R95, R76, R124 ;  /* 0x0000004c5f7c7223 */ /* 0x000fe2000001007c */
[----:B------:R1:W3:Y:S02]  /*30b0*/  SHFL.DOWN PT, R144, R128, 0x8, 0x1f ;  /* 0x09001f0080907f89 */ /* 0x0002e400000e0000 */
[----:B---3--:R-:W-:-:S02]  /*30c0*/  FFMA.FTZ R138, R123, R133, R134 ;  /* 0x000000857b8a7223 */ /* 0x008fc40000010086 */
[----:B------:R-:W-:Y:S02]  /*30d0*/  FFMA.FTZ R130, -R123, R135, R132 ;  /* 0x000000877b827223 */ /* 0x000fe40000010184 */
[-C--:B----4-:R-:W-:Y:S02]  /*30e0*/  FMUL.FTZ R126, R37, R41.reuse ;  /* 0x00000029257e7220 */ /* 0x090fe40000410000 */
[C---:B------:R-:W-:Y:S02]  /*30f0*/  FMUL.FTZ R43, R119.reuse, R42 ;  /* 0x0000002a772b7220 */ /* 0x040fe40000410000 */
[----:B------:R-:W-:Y:S02]  /*3100*/  FMUL.FTZ R134, R119, R124 ;  /* 0x0000007c77867220 */ /* 0x000fe40000410000 */
[C---:B------:R-:W-:Y:S02]  /*3110*/  FMUL.FTZ R132, R36.reuse, R41 ;  /* 0x0000002924847220 */ /* 0x040fe40000410000 */
[----:B------:R-:W-:-:S02]  /*3120*/  FFMA.FTZ R126, R36, R121, -R126 ;  /* 0x00000079247e7223 */ /* 0x000fc4000001087e */
[----:B------:R-:W-:Y:S02]  /*3130*/  FFMA.FTZ R133, R115, R124, -R43 ;  /* 0x0000007c73857223 */ /* 0x000fe4000001082b */
[----:B------:R-:W-:Y:S02]  /*3140*/  FFMA.FTZ R132, R37, R121, R132 ;  /* 0x0000007925847223 */ /* 0x000fe40000010084 */
[----:B------:R-:W-:Y:S02]  /*3150*/  FFMA.FTZ R115, R115, R42, R134 ;  /* 0x0000002a73737223 */ /* 0x000fe40000010086 */
[----:B------:R1:W3:Y:S01]  /*3160*/  SHFL.DOWN PT, R134, R127, 0x8, 0x1f ;  /* 0x09001f007f867f89 */ /* 0x0002e200000e0000 */
[C---:B------:R-:W-:Y:S02]  /*3170*/  FMUL.FTZ R119, R123.reuse, R126 ;  /* 0x0000007e7b777220 */ /* 0x040fe40000410000 */
[----:B------:R-:W-:Y:S01]  /*3180*/  FFMA.FTZ R123, -R123, R132, -RZ ;  /* 0x000000847b7b7223 */ /* 0x000fe200000109ff */
[----:B------:R-:W-:Y:S05]  /*3190*/  @P0 BRA `(.L_x_13988) ;  /* 0x000000b000000947 */ /* 0x000fea0003800000 */
[C---:B0-----:R-:W-:Y:S02]  /*31a0*/  FMUL.FTZ R132, R125.reuse, R144 ;  /* 0x000000907d847220 */ /* 0x041fe40000410000 */
[----:B------:R-:W-:-:S02]  /*31b0*/  FMUL.FTZ R126, R125, R142 ;  /* 0x0000008e7d7e7220 */ /* 0x000fc40000410000 */
[-C--:B--23--:R-:W-:Y:S02]  /*31c0*/  FMUL.FTZ R136, R125, R134.reuse ;  /* 0x000000867d887220 */ /* 0x08cfe40000410000 */
        /* <DEDUP_REMOVED lines=8> */
.L_x_13988:
[----:B0-----:R-:W-:Y:S05]  /*3250*/  BSYNC B0 ;  /* 0x0000000000007941 */ /* 0x001fea0003800000 */
.L_x_13987:
[----:B------:R0:W4:Y:S01]  /*3260*/  SHFL.DOWN PT, R140, R117, 0x10, 0x1f ;  /* 0x0a001f00758c7f89 */ /* 0x00012200000e0000 */
[----:B------:R-:W-:Y:S01]  /*3270*/  BSSY B0, `(.L_x_13989) ;  /* 0x0000011000007945 */ /* 0x000fe20003800000 */
[----:B------:R-:W-:Y:S02]  /*3280*/  FFMA.FTZ R126, R113, R133, R138 ;  /* 0x00000085717e7223 */ /* 0x000fe4000001008a */
[----:B------:R0:W1:Y:S04]  /*3290*/  SHFL.DOWN PT, R142, R125, 0x10, 0x1f ;  /* 0x0a001f007d8e7f89 */ /* 0x00006800000e0000 */
[----:B--2---:R0:W2:Y:S04]  /*32a0*/  SHFL.DOWN PT, R136, R127, 0x10, 0x1f ;  /* 0x0a001f007f887f89 */ /* 0x0040a800000e0000 */
[----:B------:R0:W3:Y:S01]  /*32b0*/  SHFL.DOWN PT, R144, R128, 0x10, 0x1f ;  /* 0x0a001f0080907f89 */ /* 0x0000e200000e0000 */
[----:B------:R-:W-:Y:S05]  /*32c0*/  @P1 BRA `(.L_x_13990) ;  /* 0x000000b000001947 */ /* 0x000fea0003800000 */
[C---:B---3--:R-:W-:Y:S02]  /*32d0*/  FMUL.FTZ R134, R125.reuse, R144 ;  /* 0x000000907d867220 */ /* 0x048fe40000410000 */
[----:B-1----:R-:W-:-:S02]  /*32e0*/  FMUL.FTZ R132, R125, R142 ;  /* 0x0000008e7d847220 */ /* 0x002fc40000410000 */
[-C--:B--2---:R-:W-:Y:S02]  /*32f0*/  FMUL.FTZ R138, R125, R136.reuse ;  /* 0x000000887d8a7220 */ /* 0x084fe40000410000 */
[----:B------:R-:W-:Y:S02]  /*3300*/  FFMA.FTZ R136, R117, R136, -R134 ;  /* 0x0000008875887223 */ /* 0x000fe40000010886 */
[-C--:B----4-:R-:W-:Y:S02]  /*3310*/  FMUL.FTZ R134, R125, R140.reuse ;  /* 0x0000008c7d867220 */ /* 0x090fe40000410000 */
[C---:B------:R-:W-:Y:S02]  /*3320*/  FFMA.FTZ R132, R117.reuse, R140, -R132 ;  /* 0x0000008c75847223 */ /* 0x040fe40000010884 */
[C---:B------:R-:W-:Y:S02]  /*3330*/  FFMA.FTZ R43, R117.reuse, R144, R138 ;  /* 0x00000090752b7223 */ /* 0x040fe4000001008a */
[----:B0-----:R-:W-:Y:S01]  /*3340*/  FFMA.FTZ R125, R117, R142, R134 ;  /* 0x0000008e757d7223 */ /* 0x001fe20000010086 */
[----:B------:R-:W-:Y:S01]  /*3350*/  MOV R117, R132 ;  /* 0x0000008400757202 */ /* 0x000fe20000000f00 */
[----:B------:R-:W-:-:S02]  /*3360*/  FADD.FTZ R127, R127, R136 ;  /* 0x000000887f7f7221 */ /* 0x000fc40000010000 */
[----:B------:R-:W-:Y:S02]  /*3370*/  FADD.FTZ R128, R128, R43 ;  /* 0x0000002b80807221 */ /* 0x000fe40000010000 */
.L_x_13990:
[----:B------:R-:W-:Y:S05]  /*3380*/  BSYNC B0 ;  /* 0x0000000000007941 */ /* 0x000fea0003800000 */
.L_x_13989:
[----:B------:R-:W-:Y:S01]  /*3390*/  SHFL.DOWN PT, R143, R125, 0x1, 0x1f ;  /* 0x08201f007d8f7f89 */ /* 0x000fe200000e0000 */
[----:B------:R-:W-:Y:S01]  /*33a0*/  FFMA.FTZ R130, -R113, R115, R130 ;  /* 0x0000007371827223 */ /* 0x000fe20000010182 */
[----:B------:R-:W-:Y:S01]  /*33b0*/  ISETP.NE.AND P0, PT, R53, RZ, PT ;  /* 0x000000ff3500720c */ /* 0x000fe20003f05270 */
[C---:B------:R-:W-:Y:S01]  /*33c0*/  FMUL.FTZ R115, R111.reuse, R124 ;  /* 0x0000007c6f737220 */ /* 0x040fe20000410000 */
[----:B---3--:R-:W3:Y:S01]  /*33d0*/  SHFL.IDX PT, R134, R7, RZ, 0x1f ;  /* 0x00001fff07867589 */ /* 0x008ee200000e0000 */
[-C--:B------:R-:W-:Y:S01]  /*33e0*/  FMUL.FTZ R43, R111, R42.reuse ;  /* 0x0000002a6f2b7220 */ /* 0x080fe20000410000 */
[----:B------:R-:W-:Y:S01]  /*33f0*/  BSSY B0, `(.L_x_13991) ;  /* 0x000008a000007945 */ /* 0x000fe20003800000 */
[-C--:B------:R-:W-:Y:S01]  /*3400*/  FMUL.FTZ R133, R37, R42.reuse ;  /* 0x0000002a25857220 */ /* 0x080fe20000410000 */
[----:B------:R-:W5:Y:S01]  /*3410*/  SHFL.IDX PT, R132, R6, RZ, 0x1f ;  /* 0x00001fff06847589 */ /* 0x000f6200000e0000 */
[C---:B------:R-:W-:Y:S02]  /*3420*/  FFMA.FTZ R137, R109.reuse, R42, R115 ;  /* 0x0000002a6d897223 */ /* 0x040fe40000010073 */
[----:B------:R-:W-:Y:S01]  /*3430*/  FFMA.FTZ R115, R109, R124, -R43 ;  /* 0x0000007c6d737223 */ /* 0x000fe2000001082b */
[----:B----4-:R-:W4:Y:S01]  /*3440*/  SHFL.DOWN PT, R140, R117, 0x1, 0x1f ;  /* 0x08201f00758c7f89 */ /* 0x010f2200000e0000 */
[----:B------:R-:W-:-:S02]  /*3450*/  FMUL.FTZ R135, R36, R42 ;  /* 0x0000002a24877220 */ /* 0x000fc40000410000 */
[----:B--2---:R-:W-:Y:S01]  /*3460*/  FFMA.FTZ R136, R36, R124, -R133 ;  /* 0x0000007c24887223 */ /* 0x004fe20000010885 */
[----:B-1----:R-:W1:Y:S01]  /*3470*/  SHFL.DOWN PT, R142, R127, 0x1, 0x1f ;  /* 0x08201f007f8e7f89 */ /* 0x002e6200000e0000 */
[----:B------:R-:W-:Y:S02]  /*3480*/  FADD.FTZ R43, RZ, R137 ;  /* 0x00000089ff2b7221 */ /* 0x000fe40000010000 */
[----:B------:R-:W-:Y:S01]  /*3490*/  FFMA.FTZ R115, R93, R80, R115 ;  /* 0x000000505d737223 */ /* 0x000fe20000010073 */
[----:B------:R-:W2:Y:S01]  /*34a0*/  SHFL.DOWN PT, R144, R128, 0x1, 0x1f ;  /* 0x08201f0080907f89 */ /* 0x000ea200000e0000 */
[----:B------:R-:W-:Y:S02]  /*34b0*/  FFMA.FTZ R138, R37, R124, R135 ;  /* 0x0000007c258a7223 */ /* 0x000fe40000010087 */
[----:B------:R-:W-:Y:S01]  /*34c0*/  FMUL.FTZ R133, R113, R136 ;  /* 0x0000008871857220 */ /* 0x000fe20000410000 */
[----:B0-----:R-:W-:Y:S01]  /*34d0*/  SHFL.IDX PT, R127, R127, RZ, 0x1f ;  /* 0x00001fff7f7f7589 */ /* 0x001fe200000e0000 */
[----:B------:R-:W-:-:S02]  /*34e0*/  FMUL.FTZ R135, R120, R43 ;  /* 0x0000002b78877220 */ /* 0x000fc40000410000 */
[-C--:B------:R-:W-:Y:S01]  /*34f0*/  FMUL.FTZ R136, R120, R115.reuse ;  /* 0x0000007378887220 */ /* 0x080fe20000410000 */
[----:B------:R-:W-:Y:S01]  /*3500*/  SHFL.IDX PT, R128, R128, RZ, 0x1f ;  /* 0x00001fff80807589 */ /* 0x000fe200000e0000 */
[C---:B------:R-:W-:Y:S02]  /*3510*/  FFMA.FTZ R139, R118.reuse, R115, -R135 ;  /* 0x00000073768b7223 */ /* 0x040fe40000010887 */
[----:B------:R-:W-:Y:S01]  /*3520*/  FFMA.FTZ R141, R118, R43, R136 ;  /* 0x0000002b768d7223 */ /* 0x000fe20000010088 */
[----:B------:R-:W0:Y:S01]  /*3530*/  SHFL.IDX PT, R120, R125, RZ, 0x1f ;  /* 0x00001fff7d787589 */ /* 0x000e2200000e0000 */
[C---:B---3--:R-:W-:Y:S02]  /*3540*/  @P2 FMUL.FTZ R135, R143.reuse, R134 ;  /* 0x000000868f872220 */ /* 0x048fe40000410000 */
[-C--:B-----5:R-:W-:Y:S01]  /*3550*/  @P2 FMUL.FTZ R137, R143, R132.reuse ;  /* 0x000000848f892220 */ /* 0x0a0fe20000410000 */
[----:B------:R-:W3:Y:S01]  /*3560*/  SHFL.IDX PT, R118, R117, RZ, 0x1f ;  /* 0x00001fff75767589 */ /* 0x000ee200000e0000 */
[----:B----4-:R-:W-:-:S02]  /*3570*/  @P2 FFMA.FTZ R135, R140, R132, -R135 ;  /* 0x000000848c872223 */ /* 0x010fc40000010887 */
[----:B------:R-:W-:Y:S02]  /*3580*/  @P2 FFMA.FTZ R137, R140, R134, R137 ;  /* 0x000000868c892223 */ /* 0x000fe40000010089 */
[----:B------:R-:W-:Y:S02]  /*3590*/  FFMA.FTZ R113, -R113, R138, -RZ ;  /* 0x0000008a71717223 */ /* 0x000fe400000109ff */
[-C--:B------:R-:W-:Y:S02]  /*35a0*/  FMUL.FTZ R138, R36, R43.reuse ;  /* 0x0000002b248a7220 */ /* 0x080fe40000410000 */
[----:B-1----:R-:W-:Y:S02]  /*35b0*/  @P2 FADD.FTZ R132, R142, R135 ;  /* 0x000000878e842221 */ /* 0x002fe40000010000 */
[----:B--2---:R-:W-:Y:S02]  /*35c0*/  @P2 FADD.FTZ R134, R144, R137 ;  /* 0x0000008990862221 */ /* 0x004fe40000010000 */
[----:B------:R-:W-:-:S02]  /*35d0*/  FMUL.FTZ R136, R37, R43 ;  /* 0x0000002b25887220 */ /* 0x000fc40000410000 */
[----:B------:R-:W-:Y:S02]  /*35e0*/  FFMA.FTZ R145, R37, R115, R138 ;  /* 0x0000007325917223 */ /* 0x000fe4000001008a */
[-C--:B------:R-:W-:Y:S02]  /*35f0*/  FMUL.FTZ R37, R132, -R39.reuse ;  /* 0x8000002784257220 */ /* 0x080fe40000410000 */
[C---:B------:R-:W-:Y:S02]  /*3600*/  FMUL.FTZ R39, R134.reuse, -R39 ;  /* 0x8000002786277220 */ /* 0x040fe40000410000 */
[-C--:B------:R-:W-:Y:S02]  /*3610*/  FFMA.FTZ R37, R134, R38.reuse, R37 ;  /* 0x0000002686257223 */ /* 0x080fe40000010025 */
[----:B------:R-:W-:Y:S02]  /*3620*/  FFMA.FTZ R135, R132, R38, -R39 ;  /* 0x0000002684877223 */ /* 0x000fe40000010827 */
[----:B0-----:R-:W-:-:S02]  /*3630*/  FMUL.FTZ R38, R120, R6 ;  /* 0x0000000678267220 */ /* 0x001fc40000410000 */
[----:B------:R-:W-:Y:S02]  /*3640*/  FFMA.FTZ R143, R36, R115, -R136 ;  /* 0x00000073248f7223 */ /* 0x000fe40000010888 */
[----:B------:R-:W-:Y:S02]  /*3650*/  FADD.FTZ R37, -R116, R37 ;  /* 0x0000002574257221 */ /* 0x000fe40000010100 */
[----:B------:R-:W-:Y:S02]  /*3660*/  FADD.FTZ R36, R114, R135 ;  /* 0x0000008772247221 */ /* 0x000fe40000010000 */
[-C--:B------:R-:W-:Y:S02]  /*3670*/  FMUL.FTZ R39, R120, R7.reuse ;  /* 0x0000000778277220 */ /* 0x080fe40000410000 */
[----:B---3--:R-:W-:Y:S02]  /*3680*/  FFMA.FTZ R135, R118, R7, R38 ;  /* 0x0000000776877223 */ /* 0x008fe40000010026 */
[----:B------:R-:W-:-:S02]  /*3690*/  FMUL.FTZ R139, R112, R139 ;  /* 0x0000008b708b7220 */ /* 0x000fc40000410000 */
[C---:B------:R-:W-:Y:S02]  /*36a0*/  FMUL.FTZ R141, R112.reuse, R141 ;  /* 0x0000008d708d7220 */ /* 0x040fe40000410000 */
[C---:B------:R-:W-:Y:S02]  /*36b0*/  FMUL.FTZ R125, R112.reuse, R143 ;  /* 0x0000008f707d7220 */ /* 0x040fe40000410000 */
[----:B------:R-:W-:Y:S02]  /*36c0*/  FFMA.FTZ R117, -R112, R145, -RZ ;  /* 0x0000009170757223 */ /* 0x000fe400000109ff */
[C---:B------:R-:W-:Y:S02]  /*36d0*/  FMUL.FTZ R38, R111.reuse, -R37 ;  /* 0x800000256f267220 */ /* 0x040fe40000410000 */
[----:B------:R-:W-:Y:S02]  /*36e0*/  FMUL.FTZ R112, R111, -R36 ;  /* 0x800000246f707220 */ /* 0x000fe40000410000 */
[----:B------:R-:W-:-:S02]  /*36f0*/  FFMA.FTZ R6, R118, R6, -R39 ;  /* 0x0000000676067223 */ /* 0x000fc40000010827 */
[C---:B------:R-:W-:Y:S02]  /*3700*/  FFMA.FTZ R39, R109.reuse, R36, -R38 ;  /* 0x000000246d277223 */ /* 0x040fe40000010826 */
[----:B------:R-:W-:Y:S02]  /*3710*/  FFMA.FTZ R112, R109, R37, R112 ;  /* 0x000000256d707223 */ /* 0x000fe40000010070 */
[----:B------:R-:W-:Y:S02]  /*3720*/  FADD.FTZ R39, R108, R39 ;  /* 0x000000276c277221 */ /* 0x000fe40000010000 */
[----:B------:R-:W-:Y:S01]  /*3730*/  FADD.FTZ R105, -R105, R112 ;  /* 0x0000007069697221 */ /* 0x000fe20000010100 */
[----:B------:R-:W-:Y:S01]  /*3740*/  LEA R112, R62, 0xffffff80, 0x7 ;  /* 0xffffff803e707811 */ /* 0x000fe200078e38ff */
[C---:B------:R-:W-:Y:S02]  /*3750*/  FMUL.FTZ R109, R98.reuse, -R39 ;  /* 0x80000027626d7220 */ /* 0x040fe40000410000 */
[-C--:B------:R-:W-:Y:S01]  /*3760*/  FMUL.FTZ R108, R98, -R105.reuse ;  /* 0x80000069626c7220 */ /* 0x080fe20000410000 */
[----:B------:R-:W-:Y:S01]  /*3770*/  IADD3 R112, -R112, c[0x0][0x168], RZ ;  /* 0x00005a0070707a10 */ /* 0x000fe20007ffe1ff */
[----:B------:R-:W-:-:S02]  /*3780*/  FFMA.FTZ R111, R96, R105, R109 ;  /* 0x00000069606f7223 */ /* 0x000fc4000001006d */
[----:B------:R-:W-:Y:S02]  /*3790*/  FFMA.FTZ R109, R96, R39, -R108 ;  /* 0x00000027606d7223 */ /* 0x000fe4000001086c */
[----:B------:R-:W-:Y:S02]  /*37a0*/  FADD.FTZ R102, -R102, R111 ;  /* 0x0000006f66667221 */ /* 0x000fe40000010100 */
[----:B------:R-:W-:Y:S02]  /*37b0*/  FADD.FTZ R100, R100, R109 ;  /* 0x0000006d64647221 */ /* 0x000fe40000010000 */
[C---:B------:R-:W-:Y:S02]  /*37c0*/  FMUL.FTZ R96, R101.reuse, -R102 ;  /* 0x8000006665607220 */ /* 0x040fe40000410000 */
[----:B------:R-:W-:Y:S02]  /*37d0*/  FMUL.FTZ R7, R120, R5 ;  /* 0x0000000578077220 */ /* 0x000fe40000410000 */
[----:B------:R-:W-:-:S02]  /*37e0*/  FMUL.FTZ R108, R101, -R100 ;  /* 0x80000064656c7220 */ /* 0x000fc40000410000 */
[----:B------:R-:W-:Y:S02]  /*37f0*/  FMUL.FTZ R120, R120, R4 ;  /* 0x0000000478787220 */ /* 0x000fe40000410000 */
[C---:B------:R-:W-:Y:S02]  /*3800*/  FFMA.FTZ R101, R103.reuse, R100, -R96 ;  /* 0x0000006467657223 */ /* 0x040fe40000010860 */
[C---:B------:R-:W-:Y:S01]  /*3810*/  FFMA.FTZ R4, R118.reuse, R4, -R7 ;  /* 0x0000000476047223 */ /* 0x040fe20000010807 */
[----:B------:R-:W-:Y:S01]  /*3820*/  P2R R7, PR, RZ, 0x1 ;  /* 0x00000001ff077803 */ /* 0x000fe20000000000 */
[----:B------:R-:W-:Y:S02]  /*3830*/  FFMA.FTZ R103, R103, R102, R108 ;  /* 0x0000006667677223 */ /* 0x000fe4000001006c */
[----:B------:R-:W-:Y:S01]  /*3840*/  FFMA.FTZ R5, R118, R5, R120 ;  /* 0x0000000576057223 */ /* 0x000fe20000010078 */
[----:B------:R-:W-:Y:S01]  /*3850*/  LEA R118, R112, -R53, 0x1 ;  /* 0x8000003570767211 */ /* 0x000fe200078e08ff */
[----:B------:R-:W-:-:S02]  /*3860*/  FADD.FTZ R6, R127, R6 ;  /* 0x000000067f067221 */ /* 0x000fc40000010000 */
[----:B------:R-:W-:Y:S02]  /*3870*/  FADD.FTZ R7, R128, R135 ;  /* 0x0000008780077221 */ /* 0x000fe40000010000 */
[----:B------:R-:W-:Y:S02]  /*3880*/  FADD.FTZ R103, -R104, R103 ;  /* 0x0000006768677221 */ /* 0x000fe40000010100 */
[----:B------:R-:W-:Y:S01]  /*3890*/  FADD.FTZ R110, R110, R101 ;  /* 0x000000656e6e7221 */ /* 0x000fe20000010000 */
[----:B------:R0:W-:Y:S01]  /*38a0*/  @!P0 STS.128 [R89.X16+0x1b80], R4 ;  /* 0x001b800459008388 */ /* 0x0001e2000000cc00 */
[----:B------:R-:W-:Y:S01]  /*38b0*/  FMUL.FTZ R104, R100, R78 ;  /* 0x0000004e64687220 */ /* 0x000fe20000410000 */
[----:B------:R-:W-:Y:S01]  /*38c0*/  ISETP.GE.AND P0, PT, R118, 0x1, PT ;  /* 0x000000017600780c */ /* 0x000fe20003f06270 */
[----:B------:R-:W-:Y:S01]  /*38d0*/  FMUL.FTZ R96, R110, R74 ;  /* 0x0000004a6e607220 */ /* 0x000fe20000410000 */
[----:B------:R-:W-:Y:S01]  /*38e0*/  STS [R64.X4+0x224], R113 ;  /* 0x0002247140007388 */ /* 0x000fe20000004800 */
[----:B------:R-:W-:-:S02]  /*38f0*/  FFMA.FTZ R121, R97, -R78, R121 ;  /* 0x8000004e61797223 */ /* 0x000fc40000010079 */
[----:B------:R-:W-:Y:S01]  /*3900*/  FMUL.FTZ R108, R102, R78 ;  /* 0x0000004e666c7220 */ /* 0x000fe20000410000 */
[----:B------:R-:W-:Y:S01]  /*3910*/  STS [R64.X4+0x218], R119 ;  /* 0x0002187740007388 */ /* 0x000fe20000004800 */
[----:B------:R-:W-:Y:S02]  /*3920*/  FFMA.FTZ R101, R99, -R74, R122 ;  /* 0x8000004a63657223 */ /* 0x000fe4000001007a */
[-C--:B------:R-:W-:Y:S01]  /*3930*/  FMUL.FTZ R109, R39, R76.reuse ;  /* 0x0000004c276d7220 */ /* 0x080fe20000410000 */
[----:B------:R-:W-:Y:S01]  /*3940*/  STS [R64.X4+0x210], R131 ;  /* 0x0002108340007388 */ /* 0x000fe20000004800 */
[-C--:B------:R-:W-:Y:S02]  /*3950*/  FFMA.FTZ R124, R95, -R76.reuse, R124 ;  /* 0x8000004c5f7c7223 */ /* 0x080fe4000001007c */
[----:B------:R-:W-:Y:S01]  /*3960*/  FMUL.FTZ R111, R105, R76 ;  /* 0x0000004c696f7220 */ /* 0x000fe20000410000 */
[----:B------:R-:W-:Y:S01]  /*3970*/  STS [R64.X4+0x214], R129 ;  /* 0x0002148140007388 */ /* 0x000fe20000004800 */
[----:B0-----:R-:W-:-:S02]  /*3980*/  FMUL.FTZ R4, R103, R74 ;  /* 0x0000004a67047220 */ /* 0x001fc40000410000 */
[----:B------:R-:W-:Y:S01]  /*3990*/  FMUL.FTZ R7, R41, R104 ;  /* 0x0000006829077220 */ /* 0x000fe20000410000 */
[----:B------:R0:W-:Y:S01]  /*39a0*/  STS [R64.X4+0x21c], R123 ;  /* 0x00021c7b40007388 */ /* 0x0001e20000004800 */
[C---:B------:R-:W-:Y:S02]  /*39b0*/  FMUL.FTZ R5, R40.reuse, R4 ;  /* 0x0000000428057220 */ /* 0x040fe40000410000 */
[----:B------:R-:W-:Y:S01]  /*39c0*/  FMUL.FTZ R6, R40, R96 ;  /* 0x0000006028067220 */ /* 0x000fe20000410000 */
[----:B------:R-:W-:Y:S01]  /*39d0*/  STS [R64.X4+0x220], R133 ;  /* 0x0002208540007388 */ /* 0x000fe20000004800 */
[-C--:B------:R-:W-:Y:S02]  /*39e0*/  FFMA.FTZ R7, R121, R108.reuse, -R7 ;  /* 0x0000006c79077223 */ /* 0x080fe40000010807 */
[----:B------:R-:W-:Y:S01]  /*39f0*/  FMUL.FTZ R108, R41, R108 ;  /* 0x0000006c296c7220 */ /* 0x000fe20000410000 */
[----:B------:R-:W-:Y:S01]  /*3a00*/  STS [R64.X4+0x228], R125 ;  /* 0x0002287d40007388 */ /* 0x000fe20000004800 */
[C---:B------:R-:W-:Y:S01]  /*3a10*/  FFMA.FTZ R5, R101.reuse, R96, R5 ;  /* 0x0000006065057223 */ /* 0x040fe20000010005 */
[----:B0-----:R-:W-:Y:S01]  /*3a20*/  SHF.L.U32 R123, R90, 0x2, RZ ;  /* 0x000000025a7b7819 */ /* 0x001fe200000006ff */
[----:B------:R-:W-:Y:S01]  /*3a30*/  FFMA.FTZ R6, R101, R4, -R6 ;  /* 0x0000000465067223 */ /* 0x000fe20000010806 */
[----:B------:R0:W-:Y:S01]  /*3a40*/  STS [R64.X4+0x22c], R117 ;  /* 0x00022c7540007388 */ /* 0x0001e20000004800 */
[----:B------:R-:W-:-:S02]  /*3a50*/  FMUL.FTZ R4, R42, R109 ;  /* 0x0000006d2a047220 */ /* 0x000fc40000410000 */
[----:B------:R-:W-:Y:S02]  /*3a60*/  FFMA.FTZ R108, R121, R104, R108 ;  /* 0x00000068796c7223 */ /* 0x000fe4000001006c */
[----:B------:R-:W-:Y:S02]  /*3a70*/  FADD.FTZ R5, RZ, R5 ;  /* 0x00000005ff057221 */ /* 0x000fe40000010000 */
[-C--:B------:R-:W-:Y:S02]  /*3a80*/  FFMA.FTZ R113, R124, R111.reuse, -R4 ;  /* 0x0000006f7c717223 */ /* 0x080fe40000010804 */
[----:B------:R-:W-:Y:S02]  /*3a90*/  FADD.FTZ R5, R5, R108 ;  /* 0x0000006c05057221 */ /* 0x000fe40000010000 */
[----:B------:R-:W-:Y:S02]  /*3aa0*/  FADD.FTZ R6, RZ, R6 ;  /* 0x00000006ff067221 */ /* 0x000fe40000010000 */
[----:B------:R-:W-:-:S02]  /*3ab0*/  FMUL.FTZ R111, R42, R111 ;  /* 0x0000006f2a6f7220 */ /* 0x000fc40000410000 */
[-C--:B------:R-:W-:Y:S02]  /*3ac0*/  FMUL.FTZ R108, R36, R80.reuse ;  /* 0x00000050246c7220 */ /* 0x080fe40000410000 */
[----:B------:R-:W-:Y:S02]  /*3ad0*/  FADD.FTZ R6, R6, R7 ;  /* 0x0000000706067221 */ /* 0x000fe40000010000 */
[----:B------:R-:W-:Y:S02]  /*3ae0*/  FFMA.FTZ R4, R124, R109, R111 ;  /* 0x0000006d7c047223 */ /* 0x000fe4000001006f */
[-C--:B------:R-:W-:Y:S02]  /*3af0*/  FFMA.FTZ R115, R93, -R80.reuse, R115 ;  /* 0x800000505d737223 */ /* 0x080fe40000010073 */
[----:B------:R-:W-:Y:S02]  /*3b00*/  FMUL.FTZ R112, R37, R80 ;  /* 0x0000005025707220 */ /* 0x000fe40000410000 */
[----:B------:R-:W-:-:S02]  /*3b10*/  FMUL.FTZ R7, R43, R108 ;  /* 0x0000006c2b077220 */ /* 0x000fc40000410000 */
[----:B------:R-:W-:Y:S01]  /*3b20*/  FADD.FTZ R114, R5, R4 ;  /* 0x0000000405727221 */ /* 0x000fe20000010000 */
[----:B------:R-:W-:Y:S01]  /*3b30*/  SHF.L.U64.HI R4, R90, 0x2, R91 ;  /* 0x000000025a047819 */ /* 0x000fe2000001025b */
[-C--:B------:R-:W-:Y:S02]  /*3b40*/  FFMA.FTZ R119, R115, R112.reuse, -R7 ;  /* 0x0000007073777223 */ /* 0x080fe40000010807 */
[----:B------:R-:W-:Y:S02]  /*3b50*/  FMUL.FTZ R112, R43, R112 ;  /* 0x000000702b707220 */ /* 0x000fe40000410000 */
[----:B------:R-:W-:Y:S02]  /*3b60*/  FADD.FTZ R116, R6, R113 ;  /* 0x0000007106747221 */ /* 0x000fe40000010000 */
[----:B------:R-:W-:Y:S02]  /*3b70*/  FADD.FTZ R98, R126, R139 ;  /* 0x0000008b7e627221 */ /* 0x000fe40000010000 */
[----:B------:R-:W-:-:S02]  /*3b80*/  FADD.FTZ R38, R130, -R141 ;  /* 0x8000008d82267221 */ /* 0x000fc40000010000 */
[----:B------:R-:W-:Y:S02]  /*3b90*/  IMAD R113, R4, c[0x0][0x2d0], RZ ;  /* 0x0000b40004717a24 */ /* 0x000fe400078e02ff */
[----:B0-----:R-:W-:Y:S01]  /*3ba0*/  FFMA.FTZ R117, R115, R108, R112 ;  /* 0x0000006c73757223 */ /* 0x001fe20000010070 */
[----:B------:R-:W-:Y:S06]  /*3bb0*/  BAR.SYNC.DEFER_BLOCKING 0x0 ;  /* 0x0000000000007b1d */ /* 0x000fec0000010000 */
[----:B------:R-:W-:Y:S05]  /*3bc0*/  @!P0 BRA `(.L_x_13992) ;  /* 0x000000c000008947 */ /* 0x000fea0003800000 */
[----:B------:R-:W-:Y:S01]  /*3bd0*/  LEA.HI.SX32 R111, R53, R53, 0x1b ;  /* 0x00000035356f7211 */ /* 0x000fe200078fdaff */
        /* <DEDUP_REMOVED lines=11> */
.L_x_13992:
[----:B------:R-:W-:Y:S05]  /*3c90*/  BSYNC B0 ;  /* 0x0000000000007941 */ /* 0x000fea0003800000 */
.L_x_13991:
[----:B0-----:R0:W1:Y:S01]  /*3ca0*/  LDS R7, [R65.X4+0x290] ;  /* 0x0002900041077984 */ /* 0x0010620000004800 */
[----:B------:R-:W-:Y:S01]  /*3cb0*/  ISETP.GE.AND P6, PT, R118, 0x21, PT ;  /* 0x000000217600780c */ /* 0x000fe20003fc6270 */
[----:B------:R-:W-:Y:S01]  /*3cc0*/  BSSY B0, `(.L_x_13993) ;  /* 0x000000e000007945 */ /* 0x000fe20003800000 */
[----:B------:R-:W-:Y:S01]  /*3cd0*/  FADD.FTZ R92, R114, R117 ;  /* 0x00000075725c7221 */ /* 0x000fe20000010000 */
[----:B------:R-:W-:Y:S01]  /*3ce0*/  ISETP.GE.AND P0, PT, R118, 0x41, PT ;  /* 0x000000417600780c */ /* 0x000fe20003f06270 */
[----:B------:R-:W-:Y:S01]  /*3cf0*/  FADD.FTZ R94, R116, R119 ;  /* 0x00000077745e7221 */ /* 0x000fe20000010000 */
[C---:B------:R-:W-:Y:S01]  /*3d00*/  ISETP.GE.AND P1, PT, R118.reuse, 0x61, PT ;  /* 0x000000617600780c */ /* 0x040fe20003f26270 */
        /* <DEDUP_REMOVED lines=9> */
.L_x_13994:
[----:B0-----:R-:W-:Y:S05]  /*3da0*/  BSYNC B0 ;  /* 0x0000000000007941 */ /* 0x001fea0003800000 */
.L_x_13993:
[----:B-1----:R0:W1:Y:S01]  /*3db0*/  LDS R7, [R66.X4+0x310] ;  /* 0x0003100042077984 */ /* 0x0020620000004800 */
[----:B------:R-:W-:Y:S01]  /*3dc0*/  BSSY B0, `(.L_x_13995) ;  /* 0x0000005000007945 */ /* 0x000fe20003800000 */
[----:B------:R-:W-:Y:S05]  /*3dd0*/  @!P0 BRA `(.L_x_13996) ;  /* 0x0000003000008947 */ /* 0x000fea0003800000 */
[----:B------:R-:W-:-:S05]  /*3de0*/  IMAD.WIDE.U32 R4, R123, c[0x0][0x2d0], R18 ;  /* 0x0000b4007b047a25 */ /* 0x000fca00078e0012 */
[----:B------:R-:W-:-:S05]  /*3df0*/  IADD3 R5, R113, R5, RZ ;  /* 0x0000000571057210 */ /* 0x000fca0007ffe0ff */
[----:B-1----:R1:W-:Y:S02]  /*3e00*/  RED.E.ADD.F32.FTZ.RN.STRONG.GPU [R4.64], R7 ;  /* 0x000000070400798e */ /* 0x0023e4000c10e786 */
.L_x_13996:
[----:B------:R-:W-:Y:S05]  /*3e10*/  BSYNC B0 ;  /* 0x0000000000007941 */ /* 0x000fea0003800000 */
.L_x_13995:
[----:B-1----:R1:W2:Y:S01]  /*3e20*/  LDS R7, [R67.X4+0x390] ;  /* 0x0003900043077984 */ /* 0x0022a20000004800 */
[----:B------:R-:W-:Y:S01]  /*3e30*/  BSSY B0, `(.L_x_13997) ;  /* 0x0000005000007945 */ /* 0x000fe20003800000 */
[----:B------:R-:W-:Y:S05]  /*3e40*/  @!P1 BRA `(.L_x_13998) ;  /* 0x0000003000009947 */ /* 0x000fea0003800000 */
[----:B------:R-:W-:-:S05]  /*3e50*/  IMAD.WIDE.U32 R4, R123, c[0x0][0x2d0], R16 ;  /* 0x0000b4007b047a25 */ /* 0x000fca00078e0010 */
[----:B------:R-:W-:-:S05]  /*3e60*/  IADD3 R5, R113, R5, RZ ;  /* 0x0000000571057210 */ /* 0x000fca0007ffe0ff */
[----:B--2---:R2:W-:Y:S02]  /*3e70*/  RED.E.ADD.F32.FTZ.RN.STRONG.GPU [R4.64], R7 ;  /* 0x000000070400798e */ /* 0x0045e4000c10e786 */
.L_x_13998:
[----:B------:R-:W-:Y:S05]  /*3e80*/  BSYNC B0 ;  /* 0x0000000000007941 */ /* 0x000fea0003800000 */
.L_x_13997:
[----:B--2---:R2:W3:Y:S01]  /*3e90*/  LDS R7, [R68.X4+0x410] ;  /* 0x0004100044077984 */ /* 0x0044e20000004800 */
[----:B------:R-:W-:Y:S01]  /*3ea0*/  BSSY B0, `(.L_x_13999) ;  /* 0x0000005000007945 */ /* 0x000fe20003800000 */
[----:B------:R-:W-:Y:S05]  /*3eb0*/  @!P2 BRA `(.L_x_14000) ;  /* 0x000000300000a947 */ /* 0x000fea0003800000 */
[----:B------:R-:W-:-:S05]  /*3ec0*/  IMAD.WIDE.U32 R4, R123, c[0x0][0x2d0], R14 ;  /* 0x0000b4007b047a25 */ /* 0x000fca00078e000e */
[----:B------:R-:W-:-:S05]  /*3ed0*/  IADD3 R5, R113, R5, RZ ;  /* 0x0000000571057210 */ /* 0x000fca0007ffe0ff */
[----:B---3--:R3:W-:Y:S02]  /*3ee0*/  RED.E.ADD.F32.FTZ.RN.STRONG.GPU [R4.64], R7 ;  /* 0x000000070400798e */ /* 0x0087e4000c10e786 */
.L_x_14000:
[----:B------:R-:W-:Y:S05]  /*3ef0*/  BSYNC B0 ;  /* 0x0000000000007941 */ /* 0x000fea0003800000 */
.L_x_13999:
[----:B---3--:R3:W4:Y:S01]  /*3f00*/  LDS R7, [R69.X4+0x490] ;  /* 0x0004900045077984 */ /* 0x0087220000004800 */
[----:B------:R-:W-:Y:S01]  /*3f10*/  BSSY B0, `(.L_x_14001) ;  /* 0x0000005000007945 */ /* 0x000fe20003800000 */
[----:B------:R-:W-:Y:S05]  /*3f20*/  @!P3 BRA `(.L_x_14002) ;  /* 0x000000300000b947 */ /* 0x000fea0003800000 */
[----:B------:R-:W-:-:S05]  /*3f30*/  IMAD.WIDE.U32 R4, R123, c[0x0][0x2d0], R12 ;  /* 0x0000b4007b047a25 */ /* 0x000fca00078e000c */
[----:B------:R-:W-:-:S05]  /*3f40*/  IADD3 R5, R113, R5, RZ ;  /* 0x0000000571057210 */ /* 0x000fca0007ffe0ff */
[----:B----4-:R4:W-:Y:S02]  /*3f50*/  RED.E.ADD.F32.FTZ.RN.STRONG.GPU [R4.64], R7 ;  /* 0x000000070400798e */ /* 0x0109e4000c10e786 */
.L_x_14002:
[----:B------:R-:W-:Y:S05]  /*3f60*/  BSYNC B0 ;  /* 0x0000000000007941 */ /* 0x000fea0003800000 */
.L_x_14001:
[----:B------:R0:W1:Y:S01]  /*3f70*/  LDS R111, [R70.X4+0x510] ;  /* 0x00051000466f7984 */ /* 0x0000620000004800 */
[----:B------:R-:W-:Y:S01]  /*3f80*/  BSSY B0, `(.L_x_14003) ;  /* 0x0000006000007945 */ /* 0x000fe20003800000 */
[----:B----4-:R-:W-:Y:S01]  /*3f90*/  IMAD.WIDE.U32 R4, R123, c[0x0][0x2d0], R8 ;  /* 0x0000b4007b047a25 */ /* 0x010fe200078e0008 */
[----:B------:R-:W-:Y:S05]  /*3fa0*/  @!P4 BRA `(.L_x_14004) ;  /* 0x000000300000c947 */ /* 0x000fea0003800000 */
[----:B------:R-:W-:-:S05]  /*3fb0*/  IMAD.WIDE.U32 R6, R123, c[0x0][0x2d0], R10 ;  /* 0x0000b4007b067a25 */ /* 0x000fca00078e000a */
[----:B------:R-:W-:-:S05]  /*3fc0*/  IADD3 R7, R113, R7, RZ ;  /* 0x0000000771077210 */ /* 0x000fca0007ffe0ff */
[----:B-1----:R1:W-:Y:S02]  /*3fd0*/  RED.E.ADD.F32.FTZ.RN.STRONG.GPU [R6.64], R111 ;  /* 0x0000006f0600798e */ /* 0x0023e4000c10e786 */
.L_x_14004:
[----:B------:R-:W-:Y:S05]  /*3fe0*/  BSYNC B0 ;  /* 0x0000000000007941 */ /* 0x000fea0003800000 */
.L_x_14003:
[----:B-1----:R1:W4:Y:S01]  /*3ff0*/  LDS R7, [R71.X4+0x590] ;  /* 0x0005900047077984 */ /* 0x0023220000004800 */
[----:B------:R-:W-:Y:S01]  /*4000*/  BSSY B0, `(.L_x_14005) ;  /* 0x0000004000007945 */ /* 0x000fe20003800000 */
[----:B------:R-:W-:Y:S05]  /*4010*/  @!P5 BRA `(.L_x_14006) ;  /* 0x000000200000d947 */ /* 0x000fea0003800000 */
[----:B------:R-:W-:-:S05]  /*4020*/  IADD3 R5, R113, R5, RZ ;  /* 0x0000000571057210 */ /* 0x000fca0007ffe0ff */
[----:B----4-:R4:W-:Y:S02]  /*4030*/  RED.E.ADD.F32.FTZ.RN.STRONG.GPU [R4.64], R7 ;  /* 0x000000070400798e */ /* 0x0109e4000c10e786 */
.L_x_14006:
[----:B------:R-:W-:Y:S05]  /*4040*/  BSYNC B0 ;  /* 0x0000000000007941 */ /* 0x000fea0003800000 */
.L_x_14005:
        /* <DEDUP_REMOVED lines=45> */
[----:B-1----:R-:W-:Y:S01]  /*4320*/  @!P0 FADD.FTZ R6, R6, R113 ;  /* 0x0000007106068221 */ /* 0x002fe20000010000 */
[----:B------:R-:W0:Y:S01]  /*4330*/  SHFL.DOWN PT, R94, R5, 0x10, 0x1f ;  /* 0x0a001f00055e7f89 */ /* 0x000e2200000e0000 */
[-C--:B------:R-:W-:Y:S02]  /*4340*/  FFMA.FTZ R38, R2, R37.reuse, -R38 ;  /* 0x0000002502267223 */ /* 0x080fe40000010826 */
[----:B----4-:R-:W-:Y:S01]  /*4350*/  @!P0 FADD.FTZ R7, R7, R92 ;  /* 0x0000005c07078221 */ /* 0x010fe20000010000 */
[----:B------:R-:W1:Y:S01]  /*4360*/  SHFL.DOWN PT, R113, R6, 0x10, 0x1f ;  /* 0x0a001f0006717f89 */ /* 0x000e6200000e0000 */
        /* <DEDUP_REMOVED lines=17> */
[C---:B------:R-:W-:Y:S02]  /*4480*/  FFMA.FTZ R103, R2.reuse, R103, -R36 ;  /* 0x0000006702677223 */ /* 0x040fe40000010824 */
[C---:B------:R-:W-:Y:S02]  /*4490*/  FFMA.FTZ R105, R2.reuse, R39, R105 ;  /* 0x0000002702697223 */ /* 0x040fe40000010069 */
[----:B------:R-:W-:-:S02]  /*44a0*/  FFMA.FTZ R36, R2, R100, R37 ;  /* 0x0000006402247223 */ /* 0x000fc40000010025 */
[----:B------:R-:W-:Y:S02]  /*44b0*/  FMUL.FTZ R43, R42, R43 ;  /* 0x0000002b2a2b7220 */ /* 0x000fe40000410000 */
[----:B------:R-:W-:Y:S02]  /*44c0*/  FMUL.FTZ R38, R41, R38 ;  /* 0x0000002629267220 */ /* 0x000fe40000410000 */
[----:B------:R-:W-:Y:S02]  /*44d0*/  FFMA.FTZ R2, R2, R110, R3 ;  /* 0x0000006e02027223 */ /* 0x000fe40000010003 */
[----:B------:R-:W-:Y:S02]  /*44e0*/  FMUL.FTZ R103, R40, R103 ;  /* 0x0000006728677220 */ /* 0x000fe40000410000 */
[----:B0-----:R-:W-:Y:S02]  /*44f0*/  @!P0 FADD.FTZ R5, R5, R94 ;  /* 0x0000005e05058221 */ /* 0x001fe40000010000 */
[----:B-1----:R-:W-:-:S02]  /*4500*/  @!P0 FADD.FTZ R6, R6, R113 ;  /* 0x0000007106068221 */ /* 0x002fc40000010000 */
        /* <DEDUP_REMOVED lines=25> */
.L_x_14008:
[----:B0-----:R-:W-:Y:S05]  /*46a0*/  BSYNC B0 ;  /* 0x0000000000007941 */ /* 0x001fea0003800000 */
.L_x_14007:
[----:B------:R-:W-:Y:S02]  /*46b0*/  IADD3 R89, R89, 0x1, RZ ;  /* 0x0000000159597810 */ /* 0x000fe40007ffe0ff */
[----:B------:R-:W-:-:S02]  /*46c0*/  IADD3 R90, P1, R90, 0x1, RZ ;  /* 0x000000015a5a7810 */ /* 0x000fc40007f3e0ff */
[----:B------:R-:W-:Y:S02]  /*46d0*/  ISETP.GE.AND P0, PT, R89, c[0x0][0x16c], PT ;  /* 0x00005b0059007a0c */ /* 0x000fe40003f06270 */
[----:B------:R-:W-:-:S11]  /*46e0*/  IADD3.X R91, RZ, R91, RZ, P1, !PT ;  /* 0x0000005bff5b7210 */ /* 0x000fd60000ffe4ff */
[----:B------:R-:W-:Y:S01]  /*46f0*/  @P0 CALL.REL.NOINC `(.L_x_13978) ;  /* 0x0000001000000944 */ /* 0x000fe20003c00000 */
[----:B------:R-:W-:Y:S05]  /*4700*/  BRA `(.L_x_14009) ;  /* 0xffffd09000007947 */ /* 0x000fea000383ffff */
.L_x_13978:
[----:B------:R-:W-:Y:S01]  /*4710*/  BAR.SYNC.DEFER_BLOCKING 0x0 ;  /* 0x0000000000007b1d */ /* 0x000fe20000010000 */
[----:B------:R-:W-:-:S06]  /*4720*/  IMAD.WIDE R2, R53, 0x8, R24 ;  /* 0x0000000835027825 */ /* 0x000fcc00078e0218 */
[----:B------:R-:W4:Y:S01]  /*4730*/  LDG.E.64 R2, [R2.64] ;  /* 0x0000000602027981 */ /* 0x000f22000c1e1b00 */
[----:B------:R-:W-:Y:S01]  /*4740*/  F2F.BF16.F32 R87, R87 ;  /* 0x0000005700577304 */ /* 0x000fe20000202000 */
[----:B------:R-:W-:Y:S01]  /*4750*/  IADD3 R17, R62, -0x1, RZ ;  /* 0xffffffff3e117810 */ /* 0x000fe20007ffe0ff */
[----:B------:R-:W-:Y:S01]  /*4760*/  IMAD R12, R48, c[0x0][0x2d8], RZ ;  /* 0x0000b600300c7a24 */ /* 0x000fe200078e02ff */
[----:B------:R-:W-:-:S05]  /*4770*/  UIADD3 UR4, UR4, -0x100, URZ ;  /* 0xffffff0004047890 */ /* 0x000fca000fffe03f */
[----:B------:R-:W-:Y:S08]  /*4780*/  F2F.BF16.F32 R86, R86 ;  /* 0x0000005600567304 */ /* 0x000ff00000202000 */
[----:B------:R-:W-:Y:S01]  /*4790*/  F2F.BF16.F32 R85, R85 ;  /* 0x0000005500557304 */ /* 0x000fe20000202000 */
[----:B----4-:R-:W-:Y:S01]  /*47a0*/  STS.64 [R63.X8], R2 ;  /* 0x000000023f007388 */ /* 0x010fe20000008a00 */
[----:B------:R-:W-:-:S06]  /*47b0*/  NOP ;  /* 0x0000000000007918 */ /* 0x000fcc0000000000 */
[----:B------:R-:W0:Y:S02]  /*47c0*/  LDS.64 R6, [R63.X8] ;  /* 0x000000003f067984 */ /* 0x000e240000008a00 */
[--C-:B0-----:R-:W-:Y:S02]  /*47d0*/  PRMT R3, RZ, 0x5410, R7.reuse ;  /* 0x00005410ff037816 */ /* 0x101fe40000000007 */
[--C-:B------:R-:W-:Y:S02]  /*47e0*/  SHF.R.U64 R4, R6, 0x10, R7.reuse ;  /* 0x0000001006047819 */ /* 0x100fe40000001207 */
[----:B------:R-:W-:Y:S01]  /*47f0*/  SHF.R.U32.HI R2, RZ, 0x10, R7 ;  /* 0x00000010ff027819 */ /* 0x000fe20000011607 */
[----:B------:R-:W-:Y:S01]  /*4800*/  FADD.FTZ R8, R3, R46 ;  /* 0x0000002e03087221 */ /* 0x000fe20000010000 */
[----:B------:R-:W-:Y:S01]  /*4810*/  PRMT R3, RZ, 0x5410, R6 ;  /* 0x00005410ff037816 */ /* 0x000fe20000000006 */
[----:B------:R-:W0:Y:S01]  /*4820*/  F2F.BF16.F32 R7, R88 ;  /* 0x0000005800077304 */ /* 0x000e220000202000 */
[----:B------:R-:W-:Y:S02]  /*4830*/  BAR.SYNC.DEFER_BLOCKING 0x0 ;  /* 0x0000000000007b1d */ /* 0x000fe40000010000 */
[----:B------:R-:W-:Y:S01]  /*4840*/  FSETP.GTU.FTZ.AND P2, PT, R8, 20, PT ;  /* 0x41a000000800780b */ /* 0x000fe20003f5c000 */
[----:B------:R-:W-:Y:S01]  /*4850*/  FADD.FTZ R5, R3, R46 ;  /* 0x0000002e03057221 */ /* 0x000fe20000010000 */
[----:B------:R-:W-:-:S04]  /*4860*/  PRMT R3, RZ, 0x5410, R4 ;  /* 0x00005410ff037816 */ /* 0x000fc80000000004 */
[----:B------:R-:W-:Y:S01]  /*4870*/  FSETP.GTU.FTZ.AND P0, PT, R5, 20, PT ;  /* 0x41a000000500780b */ /* 0x000fe20003f1c000 */
[----:B------:R-:W-:Y:S01]  /*4880*/  FADD.FTZ R6, R3, R46 ;  /* 0x0000002e03067221 */ /* 0x000fe20000010000 */
[----:B------:R-:W-:-:S04]  /*4890*/  PRMT R3, RZ, 0x5410, R2 ;  /* 0x00005410ff037816 */ /* 0x000fc80000000002 */
[----:B------:R-:W-:Y:S01]  /*48a0*/  FSETP.GTU.FTZ.AND P1, PT, R6, 20, PT ;  /* 0x41a000000600780b */ /* 0x000fe20003f3c000 */
[----:B------:R-:W-:Y:S01]  /*48b0*/  FADD.FTZ R3, R3, R46 ;  /* 0x0000002e03037221 */ /* 0x000fe20000010000 */
[----:B0-----:R-:W-:Y:S01]  /*48c0*/  PRMT R7, R86, 0x5410, R7 ;  /* 0x0000541056077816 */ /* 0x001fe20000000007 */
[----:B------:R-:W-:-:S03]  /*48d0*/  @!P2 FMUL.FTZ R2, R8, -1.4426950216293334961 ;  /* 0xbfb8aa3b0802a820 */ /* 0x000fc60000410000 */
[----:B------:R-:W-:Y:S01]  /*48e0*/  FSETP.GTU.FTZ.AND P3, PT, R3, 20, PT ;  /* 0x41a000000300780b */ /* 0x000fe20003f7c000 */
[----:B------:R-:W-:Y:S02]  /*48f0*/  @!P0 FMUL.FTZ R4, R5, -1.4426950216293334961 ;  /* 0xbfb8aa3b05048820 */ /* 0x000fe40000410000 */
[----:B------:R-:W0:Y:S04]  /*4900*/  @!P2 MUFU.EX2 R2, R2 ;  /* 0x000000020002a308 */ /* 0x000e280000000800 */
[----:B------:R-:W-:-:S04]  /*4910*/  @!P1 FMUL.FTZ R6, R6, -1.4426950216293334961 ;  /* 0xbfb8aa3b06069820 */ /* 0x000fc80000410000 */
[----:B------:R-:W1:Y:S02]  /*4920*/  @!P0 MUFU.EX2 R4, R4 ;  /* 0x0000000400048308 */ /* 0x000e640000000800 */
[----:B------:R-:W-:-:S06]  /*4930*/  @!P3 FMUL.FTZ R9, R3, -1.4426950216293334961 ;  /* 0xbfb8aa3b0309b820 */ /* 0x000fcc0000410000 */
[----:B------:R-:W4:Y:S01]  /*4940*/  @!P1 MUFU.EX2 R6, R6 ;  /* 0x0000000600069308 */ /* 0x000f220000000800 */
[----:B0-----:R-:W-:Y:S02]  /*4950*/  @!P2 FADD.FTZ R8, R2, 1 ;  /* 0x3f8000000208a421 */ /* 0x001fe40000010000 */
[----:B------:R-:W-:-:S05]  /*4960*/  IMAD.WIDE.U32 R2, R87, 0x10000, RZ ;  /* 0x0001000057027825 */ /* 0x000fca00078e00ff */
[----:B------:R-:W0:Y:S01]  /*4970*/  @!P3 MUFU.EX2 R9, R9 ;  /* 0x000000090009b308 */ /* 0x000e220000000800 */
[----:B------:R-:W-:Y:S01]  /*4980*/  LOP3.LUT R7, R7, R3, RZ, 0xfc, !PT ;  /* 0x0000000307077212 */ /* 0x000fe200078efcff */
[----:B-1----:R-:W-:Y:S02]  /*4990*/  @!P0 FADD.FTZ R5, R4, 1 ;  /* 0x3f80000004058421 */ /* 0x002fe40000010000 */
[----:B----4-:R-:W-:Y:S01]  /*49a0*/  @!P1 FADD.FTZ R10, R6, 1 ;  /* 0x3f800000060a9421 */ /* 0x010fe20000010000 */
[----:B------:R-:W-:-:S03]  /*49b0*/  LOP3.LUT R6, R2, R85, RZ, 0xfc, !PT ;  /* 0x0000005502067212 */ /* 0x000fc600078efcff */
[----:B------:R1:W4:Y:S02]  /*49c0*/  @!P2 MUFU.RCP R13, R8 ;  /* 0x00000008000da308 */ /* 0x0003240000001000 */
[----:B------:R5:W-:Y:S01]  /*49d0*/  STS.64 [R63.X8], R6 ;  /* 0x000000063f007388 */ /* 0x000be20000008a00 */
[----:B------:R-:W-:-:S06]  /*49e0*/  NOP ;  /* 0x0000000000007918 */ /* 0x000fcc0000000000 */
[----:B------:R-:W2:Y:S01]  /*49f0*/  LDS.64 R2, [R63.X8] ;  /* 0x000000003f027984 */ /* 0x000ea20000008a00 */
[----:B-1----:R-:W-:Y:S01]  /*4a00*/  SHF.L.U32 R8, R17, 0x7, RZ ;  /* 0x0000000711087819 */ /* 0x002fe200000006ff */
[----:B0-----:R-:W-:Y:S01]  /*4a10*/  @!P3 FADD.FTZ R4, R9, 1 ;  /* 0x3f8000000904b421 */ /* 0x001fe20000010000 */
[----:B------:R-:W0:Y:S02]  /*4a20*/  @!P0 MUFU.RCP R11, R5 ;  /* 0x00000005000b8308 */ /* 0x000e240000001000 */
[----:B------:R-:W-:Y:S01]  /*4a30*/  SHF.R.S32.HI R9, RZ, 0x1f, R8 ;  /* 0x0000001fff097819 */ /* 0x000fe20000011408 */
[----:B----4-:R-:W-:Y:S01]  /*4a40*/  @!P2 FMUL.FTZ R82, R82, R13 ;  /* 0x0000000d5252a220 */ /* 0x010fe20000410000 */
[----:B------:R-:W-:Y:S01]  /*4a50*/  IADD3 R56, P2, R56, -0x100, RZ ;  /* 0xffffff0038387810 */ /* 0x000fe20007f5e0ff */
[----:B------:R-:W-:Y:S02]  /*4a60*/  IMAD R13, R47, c[0x0][0x2dc], R12 ;  /* 0x0000b7002f0d7a24 */ /* 0x000fe400078e020c */
[----:B-----5:R-:W-:Y:S01]  /*4a70*/  IMAD R7, R45, c[0x0][0x2e0], RZ ;  /* 0x0000b8002d077a24 */ /* 0x020fe200078e02ff */
[----:B------:R-:W1:Y:S01]  /*4a80*/  @!P1 MUFU.RCP R10, R10 ;  /* 0x0000000a000a9308 */ /* 0x000e620000001000 */
[----:B------:R-:W-:-:S02]  /*4a90*/  IADD3.X R57, R57, -0x1, RZ, P2, !PT ;  /* 0xffffffff39397810 */ /* 0x000fc400017fe4ff */
[----:B------:R-:W-:-:S05]  /*4aa0*/  IMAD R7, R0, c[0x0][0x2e4], R7 ;  /* 0x0000b90000077a24 */ /* 0x000fca00078e0207 */
[----:B------:R4:W5:Y:S01]  /*4ab0*/  @!P3 MUFU.RCP R16, R4 ;  /* 0x000000040010b308 */ /* 0x0009620000001000 */
[----:B0-----:R-:W-:Y:S02]  /*4ac0*/  @!P0 FMUL.FTZ R84, R84, R11 ;  /* 0x0000000b54548220 */ /* 0x001fe40000410000 */
[----:B-1----:R-:W-:-:S05]  /*4ad0*/  @!P1 FMUL.FTZ R83, R83, R10 ;  /* 0x0000000a53539220 */ /* 0x002fca0000410000 */
[----:B------:R-:W-:Y:S01]  /*4ae0*/  F2F.BF16.F32 R14, R82 ;  /* 0x00000052000e7304 */ /* 0x000fe20000202000 */
[----:B----4-:R-:W-:Y:S01]  /*4af0*/  IMAD.WIDE.U32 R4, R47, c[0x0][0x2d8], R8 ;  /* 0x0000b6002f047a25 */ /* 0x010fe200078e0008 */
[----:B------:R-:W-:-:S03]  /*4b00*/  IADD3 R58, P1, R58, -0x100, RZ ;  /* 0xffffff003a3a7810 */ /* 0x000fc60007f3e0ff */
[----:B------:R-:W-:Y:S01]  /*4b10*/  IMAD.WIDE.U32 R8, R47, c[0x0][0x2f8], R8 ;  /* 0x0000be002f087a25 */ /* 0x000fe200078e0008 */
[----:B------:R-:W-:Y:S02]  /*4b20*/  IADD3 R5, R5, R13, RZ ;  /* 0x0000000d05057210 */ /* 0x000fe40007ffe0ff */
[----:B------:R-:W0:Y:S01]  /*4b30*/  F2F.BF16.F32 R12, R83 ;  /* 0x00000053000c7304 */ /* 0x000e220000202000 */
[----:B-----5:R-:W-:Y:S01]  /*4b40*/  @!P3 FMUL.FTZ R81, R81, R16 ;  /* 0x000000105151b220 */ /* 0x020fe20000410000 */
[----:B------:R-:W-:Y:S01]  /*4b50*/  ISETP.GT.AND P3, PT, R62, 0x1, PT ;  /* 0x000000013e00780c */ /* 0x000fe20003f64270 */
[----:B------:R-:W-:Y:S01]  /*4b60*/  IMAD.WIDE.U32 R4, R0, c[0x0][0x2e0], R4 ;  /* 0x0000b80000047a25 */ /* 0x000fe200078e0004 */
[----:B------:R-:W-:Y:S02]  /*4b70*/  MOV R62, R17 ;  /* 0x00000011003e7202 */ /* 0x000fe40000000f00 */
[----:B------:R-:W-:Y:S02]  /*4b80*/  IADD3.X R59, R59, -0x1, RZ, P1, !PT ;  /* 0xffffffff3b3b7810 */ /* 0x000fe40000ffe4ff */
[----:B------:R-:W-:Y:S01]  /*4b90*/  IADD3 R5, R5, R7, RZ ;  /* 0x0000000705057210 */ /* 0x000fe20007ffe0ff */
[----:B------:R-:W1:Y:S01]  /*4ba0*/  F2F.BF16.F32 R15, R81 ;  /* 0x00000051000f7304 */ /* 0x000e620000202000 */
[----:B------:R-:W-:-:S04]  /*4bb0*/  LEA R10, P0, R4, c[0x0][0x330], 0x1 ;  /* 0x0000cc00040a7a11 */ /* 0x000fc800078008ff */
[----:B------:R-:W-:Y:S01]  /*4bc0*/  LEA.HI.X R11, R4, c[0x0][0x334], R5, 0x1, P0 ;  /* 0x0000cd00040b7a11 */ /* 0x000fe200000f0c05 */
[----:B0-----:R-:W-:Y:S02]  /*4bd0*/  IMAD.WIDE.U32 R6, R12, 0x10000, RZ ;  /* 0x000100000c067825 */ /* 0x001fe400078e00ff */
[----:B------:R0:W4:Y:S02]  /*4be0*/  F2F.BF16.F32 R13, R84 ;  /* 0x00000054000d7304 */ /* 0x0001240000202000 */
[----:B------:R-:W-:-:S04]  /*4bf0*/  IMAD.WIDE R4, R53, 0x8, R10 ;  /* 0x0000000835047825 */ /* 0x000fc800078e020a */
[----:B------:R-:W-:Y:S01]  /*4c00*/  IMAD R12, R48, c[0x0][0x2f8], RZ ;  /* 0x0000be00300c7a24 */ /* 0x000fe200078e02ff */
[----:B--2---:R2:W-:Y:S01]  /*4c10*/  STG.E.64 [R4.64], R2 ;  /* 0x0000000204007986 */ /* 0x0045e2000c101b06 */
[----:B-1----:R-:W-:Y:S01]  /*4c20*/  PRMT R15, R14, 0x5410, R15 ;  /* 0x000054100e0f7816 */ /* 0x002fe2000000000f */
[----:B0-----:R-:W-:-:S03]  /*4c30*/  FADD.FTZ R84, R84, R51 ;  /* 0x0000003354547221 */ /* 0x001fc60000010000 */
[----:B------:R-:W-:Y:S01]  /*4c40*/  LOP3.LUT R11, R15, R7, RZ, 0xfc, !PT ;  /* 0x000000070f0b7212 */ /* 0x000fe200078efcff */
[----:B------:R-:W-:Y:S01]  /*4c50*/  IMAD R15, R45, c[0x0][0x300], RZ ;  /* 0x0000c0002d0f7a24 */ /* 0x000fe200078e02ff */
[----:B----4-:R-:W-:Y:S01]  /*4c60*/  LOP3.LUT R10, R6, R13, RZ, 0xfc, !PT ;  /* 0x0000000d060a7212 */ /* 0x010fe200078efcff */
[----:B------:R-:W-:Y:S01]  /*4c70*/  BAR.SYNC.DEFER_BLOCKING 0x0 ;  /* 0x0000000000007b1d */ /* 0x000fe20000010000 */
[----:B------:R-:W-:Y:S02]  /*4c80*/  IMAD R13, R47, c[0x0][0x2fc], R12 ;  /* 0x0000bf002f0d7a24 */ /* 0x000fe400078e020c */
[----:B------:R-:W-:Y:S02]  /*4c90*/  IMAD R15, R0, c[0x0][0x304], R15 ;  /* 0x0000c100000f7a24 */ /* 0x000fe400078e020f */
[----:B------:R-:W-:Y:S01]  /*4ca0*/  FADD.FTZ R83, R84, R83 ;  /* 0x0000005354537221 */ /* 0x000fe20000010000 */
[----:B------:R-:W-:-:S03]  /*4cb0*/  IADD3 R9, R9, R13, RZ ;  /* 0x0000000d09097210 */ /* 0x000fc60007ffe0ff */
[----:B------:R-:W-:Y:S02]  /*4cc0*/  FADD.FTZ R82, R83, R82 ;  /* 0x0000005253527221 */ /* 0x000fe40000010000 */
[----:B--2---:R-:W-:-:S04]  /*4cd0*/  IMAD.WIDE.U32 R2, R0, c[0x0][0x300], R8 ;  /* 0x0000c00000027a25 */ /* 0x004fc800078e0008 */
[----:B------:R-:W-:Y:S01]  /*4ce0*/  FADD.FTZ R51, R82, R81 ;  /* 0x0000005152337221 */ /* 0x000fe20000010000 */
[----:B------:R-:W-:Y:S02]  /*4cf0*/  IADD3 R3, R3, R15, RZ ;  /* 0x0000000f03037210 */ /* 0x000fe40007ffe0ff */
[----:B------:R-:W-:-:S04]  /*4d00*/  LEA R4, P0, R2, c[0x0][0x340], 0x1 ;  /* 0x0000d00002047a11 */ /* 0x000fc800078008ff */
[----:B------:R-:W-:Y:S01]  /*4d10*/  LEA.HI.X R5, R2, c[0x0][0x344], R3, 0x1, P0 ;  /* 0x0000d10002057a11 */ /* 0x000fe200000f0c03 */
[----:B------:R-:W-:Y:S01]  /*4d20*/  STS.64 [R63.X8], R10 ;  /* 0x0000000a3f007388 */ /* 0x000fe20000008a00 */
[----:B------:R-:W-:-:S06]  /*4d30*/  NOP ;  /* 0x0000000000007918 */ /* 0x000fcc0000000000 */
[----:B------:R-:W0:Y:S01]  /*4d40*/  LDS.64 R6, [R63.X8] ;  /* 0x000000003f067984 */ /* 0x000e220000008a00 */
[----:B------:R-:W-:Y:S01]  /*4d50*/  IMAD.WIDE R2, R53, 0x8, R4 ;  /* 0x0000000835027825 */ /* 0x000fe200078e0204 */
[----:B------:R-:W-:-:S04]  /*4d60*/  IADD3 R24, P0, R24, -0x100, RZ ;  /* 0xffffff0018187810 */ /* 0x000fc80007f1e0ff */
[----:B------:R-:W-:Y:S02]  /*4d70*/  IADD3.X R25, R25, -0x1, RZ, P0, !PT ;  /* 0xffffffff19197810 */ /* 0x000fe400007fe4ff */
[----:B------:R-:W-:-:S04]  /*4d80*/  IADD3 R60, P0, R60, -0x200, RZ ;  /* 0xfffffe003c3c7810 */ /* 0x000fc80007f1e0ff */
[----:B------:R-:W-:Y:S01]  /*4d90*/  IADD3.X R61, R61, -0x1, RZ, P0, !PT ;  /* 0xffffffff3d3d7810 */ /* 0x000fe200007fe4ff */
[----:B0-----:R0:W-:Y:S01]  /*4da0*/  STG.E.64 [R2.64], R6 ;  /* 0x0000000602007986 */ /* 0x0011e2000c101b06 */
[----:B------:R-:W-:Y:S01]  /*4db0*/  @!P3 CALL.REL.NOINC `(.L_x_13969) ;  /* 0x000000100000b944 */ /* 0x000fe20003c00000 */
[----:B------:R-:W-:Y:S05]  /*4dc0*/  BRA `(.L_x_14010) ;  /* 0xffffbbd000007947 */ /* 0x000fea000383ffff */
.L_x_13969:
        /* <DEDUP_REMOVED lines=24> */
.L_x_14012:
[----:B0-----:R-:W-:Y:S05]  /*4f50*/  BSYNC B0 ;  /* 0x0000000000007941 */ /* 0x001fea0003800000 */
.L_x_14011:
        /* <DEDUP_REMOVED lines=23> */
.L_x_14014:
[----:B------:R-:W1:Y:S02]  /*50d0*/  S2R R15, SR_TID.X ;  /* 0x00000000000f7919 */ /* 0x000e640000002100 */
.L_x_14015:
[----:B0-----:R-:W-:Y:S05]  /*50e0*/  BSYNC B0 ;  /* 0x0000000000007941 */ /* 0x001fea0003800000 */
.L_x_14013:
        /* <DEDUP_REMOVED lines=10> */
.L_x_14016:
        /* <DEDUP_REMOVED lines=28> */
.L_x_14017:
        /* <DEDUP_REMOVED lines=11> */
.L_x_14774:


//--------------------- .text._Z25selective_scan_bwd_kernelI32Selective_Scan_bwd_kernel_traitsILi32ELi4ELb1ELb0ELb1ELb1ELb1EN3c108BFloat16ENS1_7complexIfEEEEv12SSMParamsBwd --------------------------
	.section	.text._Z25selective_scan_bwd_kernelI32Selective_Scan_bwd_kernel_traitsILi32ELi4ELb1ELb0ELb1ELb1ELb1EN3c108BFloat16ENS1_7complexIfEEEEv12SSMParamsBwd,"ax",@progbits
	.sectioninfo	@"SHI_REGISTERS=155"
	.align	128
        .global         _Z25selective_scan_bwd_kernelI32Selective_Scan_bwd_kernel_traitsILi32ELi4ELb1ELb0ELb1ELb1ELb1EN3c108BFloat16ENS1_7complexIfEEEEv12SSMParamsBwd
        .type           _Z25selective_scan_bwd_kernelI32Selective_Scan_bwd_kernel_traitsILi32ELi4ELb1ELb0ELb1ELb1ELb1EN3c108BFloat16ENS1_7complexIfEEEEv12SSMParamsBwd,@function
        .size           _Z25selective_scan_bwd_kernelI32Selective_Scan_bwd_kernel_traitsILi32ELi4ELb1ELb0ELb1ELb1ELb1EN3c108BFloat16ENS1_7complexIfEEEEv12SSMParamsBwd,(.L_x_14775 - _Z25selective_scan_bwd_kernelI32Selective_Scan_bwd_kernel_traitsILi32ELi4ELb1ELb0ELb1ELb1ELb1EN3c108BFloat16ENS1_7complexIfEEEEv12SSMParamsBwd)
        .other          _Z25selective_scan_bwd_kernelI32Selective_Scan_bwd_kernel_traitsILi32ELi4ELb1ELb0ELb1ELb1ELb1EN3c108BFloat16ENS1_7complexIfEEEEv12SSMParamsBwd,@"STO_CUDA_ENTRY STV_DEFAULT"
_Z25selective_scan_bwd_kernelI32Selective_Scan_bwd_kernel_traitsILi32ELi4ELb1ELb0ELb1ELb1ELb1EN3c108BFloat16ENS1_7complexIfEEEEv12SSMParamsBwd:
.text._Z25selective_scan_bwd_kernelI32Selective_Scan_bwd_kernel_traitsILi32ELi4ELb1ELb0ELb1ELb1ELb1EN3c108BFloat16ENS1_7complexIfEEEEv12SSMParamsBwd:
        /* <DEDUP_REMOVED lines=41> */
[----:B------:R-:W-:Y:S01]  /*0290*/  IADD3 R3, R3, R7, RZ ;  /* 0x0000000703037210 */ /* 0x000fe20007ffe0ff */
[----:B------:R-:W-:Y:S01]  /*02a0*/  IMAD R9, R70, c[0x0][0x1e0], RZ ;  /* 0x0000780046097a24 */ /* 0x000fe200078e02ff */
[----:B------:R-:W-:Y:S02]  /*02b0*/  ISETP.GE.AND P3, PT, R6, RZ, PT ;  /* 0x000000ff0600720c */ /* 0x000fe40003f66270 */
[----:B------:R-:W-:Y:S01]  /*02c0*/  @!P2 IADD3 R71, R71, 0x1, RZ ;  /* 0x000000014747a810 */ /* 0x000fe20007ffe0ff */
[----:B------:R-:W-:Y:S01]  /*02d0*/  IMAD.WIDE.U32 R2, R76, c[0x0][0x1d8], R2 ;  /* 0x000076004c027a25 */ /* 0x000fe200078e0002 */
[----:B------:R-:W-:-:S03]  /*02e0*/  LEA R11, R10, 0xffffff80, 0x7 ;  /* 0xffffff800a0b7811 */ /* 0x000fc600078e38ff */
[----:B------:R-:W-:Y:S01]  /*02f0*/  IMAD.WIDE.U32 R6, R72, c[0x0][0x278], RZ ;  /* 0x00009e0048067a25 */ /* 0x000fe200078e00ff */
[----:B------:R-:W-:-:S03]  /*0300*/  @P0 IADD3 R71, R71, 0x1, RZ ;  /* 0x0000000147470810 */ /* 0x000fc60007ffe0ff */
[C---:B------:R-:W-:Y:S01]  /*0310*/  IMAD R17, R72.reuse, c[0x0][0x27c], R15 ;  /* 0x00009f0048117a24 */ /* 0x040fe200078e020f */
[----:B------:R-:W-:Y:S01]  /*0320*/  SHF.R.S32.HI R15, RZ, 0x1f, R11 ;  /* 0x0000001fff0f7819 */ /* 0x000fe2000001140b */
[----:B---3--:R-:W-:Y:S01]  /*0330*/  IMAD.WIDE.U32 R4, R72, c[0x0][0x1e0], RZ ;  /* 0x0000780048047a25 */ /* 0x008fe200078e00ff */
[----:B------:R-:W-:-:S03]  /*0340*/  IADD3 R0, P0, R11, R2, RZ ;  /* 0x000000020b007210 */ /* 0x000fc60007f1e0ff */
[----:B------:R-:W-:Y:S02]  /*0350*/  IMAD R9, R72, c[0x0][0x1e4], R9 ;  /* 0x0000790048097a24 */ /* 0x000fe400078e0209 */
[----:B------:R-:W-:Y:S01]  /*0360*/  IMAD R13, R76, c[0x0][0x1dc], R13 ;  /* 0x000077004c0d7a24 */ /* 0x000fe200078e020d */
[----:B------:R-:W-:Y:S01]  /*0370*/  ISETP.NE.AND P1, PT, RZ, c[0x0][0x178], PT ;  /* 0x00005e00ff007a0c */ /* 0x000fe20003f25270 */
[----:B------:R-:W-:Y:S01]  /*0380*/  IMAD R19, R70, c[0x0][0x1b0], RZ ;  /* 0x00006c0046137a24 */ /* 0x000fe200078e02ff */
[----:B------:R-:W-:Y:S02]  /*0390*/  IADD3 R7, R7, R17, RZ ;  /* 0x0000001107077210 */ /* 0x000fe40007ffe0ff */
[----:B------:R-:W-:Y:S01]  /*03a0*/  IADD3 R5, R5, R9, RZ ;  /* 0x0000000905057210 */ /* 0x000fe20007ffe0ff */
[----:B------:R-:W-:Y:S01]  /*03b0*/  IMAD.WIDE.U32 R8, R72, c[0x0][0x1b0], RZ ;  /* 0x00006c0048087a25 */ /* 0x000fe200078e00ff */
[----:B------:R-:W-:-:S03]  /*03c0*/  IADD3.X R17, R15, R3, R13, P0, !PT ;  /* 0x000000030f117210 */ /* 0x000fc600007fe40d */
[----:B------:R-:W-:Y:S02]  /*03d0*/  IMAD R19, R72, c[0x0][0x1b4], R19 ;  /* 0x00006d0048137a24 */ /* 0x000fe400078e0213 */
[----:B------:R-:W-:Y:S01]  /*03e0*/  IMAD R3, R75, c[0x0][0x1e8], RZ ;  /* 0x00007a004b037a24 */ /* 0x000fe200078e02ff */
[----:B------:R-:W-:Y:S02]  /*03f0*/  @!P3 IADD3 R71, -R71, RZ, RZ ;  /* 0x000000ff4747b210 */ /* 0x000fe40007ffe1ff */
[C---:B------:R-:W-:Y:S02]  /*0400*/  ISETP.GE.AND P3, PT, R10.reuse, 0x1, PT ;  /* 0x000000010a00780c */ /* 0x040fe40003f66270 */
[----:B------:R-:W-:Y:S01]  /*0410*/  LEA R13, R10, 0xffffff00, 0x8 ;  /* 0xffffff000a0d7811 */ /* 0x000fe200078e40ff */
[C---:B------:R-:W-:Y:S01]  /*0420*/  IMAD R10, R76.reuse, c[0x0][0x1ec], R3 ;  /* 0x00007b004c0a7a24 */ /* 0x040fe200078e0203 */
[----:B------:R-:W-:Y:S01]  /*0430*/  IADD3 R9, R9, R19, RZ ;  /* 0x0000001309097210 */ /* 0x000fe20007ffe0ff */
[----:B------:R-:W-:Y:S01]  /*0440*/  IMAD.WIDE.U32 R2, R76, c[0x0][0x1e8], R4 ;  /* 0x00007a004c027a25 */ /* 0x000fe200078e0004 */
[----:B------:R-:W-:-:S03]  /*0450*/  @!P1 LOP3.LUT R71, RZ, c[0x0][0x178], RZ, 0x33, !PT ;  /* 0x00005e00ff479a12 */ /* 0x000fc600078e33ff */
[----:B------:R-:W-:Y:S02]  /*0460*/  IMAD R19, R75, c[0x0][0x280], RZ ;  /* 0x0000a0004b137a24 */ /* 0x000fe400078e02ff */
[----:B------:R-:W-:Y:S01]  /*0470*/  IMAD.WIDE.U32 R4, R76, c[0x0][0x280], R6 ;  /* 0x0000a0004c047a25 */ /* 0x000fe200078e0006 */
[----:B------:R-:W-:-:S03]  /*0480*/  IADD3 R25, P1, R11, R2, RZ ;  /* 0x000000020b197210 */ /* 0x000fc60007f3e0ff */
[----:B------:R-:W-:Y:S01]  /*0490*/  IMAD R19, R76, c[0x0][0x284], R19 ;  /* 0x0000a1004c137a24 */ /* 0x000fe200078e0213 */
[----:B------:R-:W-:Y:S02]  /*04a0*/  IADD3 R11, P2, R11, R4, RZ ;  /* 0x000000040b0b7210 */ /* 0x000fe40007f5e0ff */
[----:B------:R-:W-:Y:S02]  /*04b0*/  ISETP.NE.U32.AND P0, PT, RZ, c[0x0][0x260], PT ;  /* 0x00009800ff007a0c */ /* 0x000fe40003f05070 */
[----:B------:R-:W-:Y:S02]  /*04c0*/  SHF.R.S32.HI R104, RZ, 0x1f, R71 ;  /* 0x0000001fff687819 */ /* 0x000fe40000011447 */
[C---:B------:R-:W-:Y:S02]  /*04d0*/  IADD3.X R2, R15.reuse, R3, R10, P1, !PT ;  /* 0x000000030f027210 */ /* 0x040fe40000ffe40a */
[----:B------:R-:W-:Y:S02]  /*04e0*/  IADD3.X R4, R15, R5, R19, P2, !PT ;  /* 0x000000050f047210 */ /* 0x000fe400017fe413 */
[----:B------:R-:W-:-:S02]  /*04f0*/  ISETP.NE.AND.EX P0, PT, RZ, c[0x0][0x264], PT, P0 ;  /* 0x00009900ff007a0c */ /* 0x000fc40003f05300 */
[----:B------:R-:W-:Y:S02]  /*0500*/  LEA R64, P1, R0, c[0x0][0x240], 0x1 ;  /* 0x0000900000407a11 */ /* 0x000fe400078208ff */
[C---:B------:R-:W-:Y:S01]  /*0510*/  LEA R24, P2, R25.reuse, c[0x0][0x248], 0x1 ;  /* 0x0000920019187a11 */ /* 0x040fe200078408ff */
[----:B------:R-:W-:Y:S01]  /*0520*/  IMAD R12, R104, c[0x0][0x1c8], RZ ;  /* 0x00007200680c7a24 */ /* 0x000fe200078e02ff */
[----:B------:R-:W-:Y:S02]  /*0530*/  LEA.HI.X R5, R0, c[0x0][0x244], R17, 0x1, P1 ;  /* 0x0000910000057a11 */ /* 0x000fe400008f0c11 */
[----:B------:R-:W-:Y:S01]  /*0540*/  LEA.HI.X R25, R25, c[0x0][0x24c], R2, 0x1, P2 ;  /* 0x0000930019197a11 */ /* 0x000fe200010f0c02 */
[C---:B------:R-:W-:Y:S01]  /*0550*/  IMAD.WIDE.U32 R8, R71.reuse, c[0x0][0x1c8], R8 ;  /* 0x0000720047087a25 */ /* 0x040fe200078e0008 */
[----:B------:R-:W-:Y:S02]  /*0560*/  ISETP.NE.U32.AND P1, PT, RZ, c[0x0][0x328], PT ;  /* 0x0000ca00ff007a0c */ /* 0x000fe40003f25070 */
[----:B------:R-:W-:Y:S01]  /*0570*/  ISETP.NE.U32.AND P2, PT, RZ, c[0x0][0x348], PT ;  /* 0x0000d200ff007a0c */ /* 0x000fe20003f45070 */
[----:B------:R-:W-:Y:S01]  /*0580*/  IMAD R7, R71, c[0x0][0x1cc], R12 ;  /* 0x0000730047077a24 */ /* 0x000fe200078e020c */
[----:B------:R-:W-:-:S02]  /*0590*/  ISETP.NE.AND.EX P1, PT, RZ, c[0x0][0x32c], PT, P1 ;  /* 0x0000cb00ff007a0c */ /* 0x000fc40003f25310 */
[----:B------:R-:W-:Y:S02]  /*05a0*/  ISETP.NE.AND.EX P2, PT, RZ, c[0x0][0x34c], PT, P2 ;  /* 0x0000d300ff007a0c */ /* 0x000fe40003f45320 */
[----:B------:R-:W-:Y:S01]  /*05b0*/  IADD3 R58, P4, R13, R8, RZ ;  /* 0x000000080d3a7210 */ /* 0x000fe20007f9e0ff */
[----:B------:R-:W-:Y:S01]  /*05c0*/  @P0 IMAD R0, R72, c[0x0][0x164], R76 ;  /* 0x0000590048000a24 */ /* 0x000fe200078e024c */
[----:B------:R-:W-:Y:S02]  /*05d0*/  IADD3 R8, R9, R7, RZ ;  /* 0x0000000709087210 */ /* 0x000fe40007ffe0ff */
[----:B------:R-:W-:Y:S01]  /*05e0*/  MOV R2, c[0x0][0x2bc] ;  /* 0x0000af0000027a02 */ /* 0x000fe20000000f00 */
[----:B------:R-:W-:Y:S01]  /*05f0*/  @P0 IMAD R0, R0, c[0x0][0x174], RZ ;  /* 0x00005d0000000a24 */ /* 0x000fe200078e02ff */
[----:B------:R-:W-:Y:S02]  /*0600*/  LEA.HI.X.SX32 R13, R13, R8, 0x1, P4 ;  /* 0x000000080d0d7211 */ /* 0x000fe400020f0eff */
[----:B------:R-:W-:-:S02]  /*0610*/  LEA R60, P4, R11, c[0x0][0x308], 0x1 ;  /* 0x0000c2000b3c7a11 */ /* 0x000fc400078808ff */
[----:B------:R-:W-:Y:S02]  /*0620*/  LEA R59, P5, R58, c[0x0][0x230], 0x1 ;  /* 0x00008c003a3b7a11 */ /* 0x000fe400078a08ff */
[----:B------:R-:W-:Y:S02]  /*0630*/  MOV R29, c[0x0][0x2b8] ;  /* 0x0000ae00001d7a02 */ /* 0x000fe40000000f00 */
[----:B------:R-:W-:Y:S01]  /*0640*/  SHF.R.U32.HI R3, RZ, 0x1, R2 ;  /* 0x00000001ff037819 */ /* 0x000fe20000011602 */
[----:B------:R-:W-:Y:S01]  /*0650*/  CS2R R32, SRZ ;  /* 0x0000000000207805 */ /* 0x000fe2000001ff00 */
[----:B------:R-:W-:Y:S01]  /*0660*/  CS2R R30, SRZ ;  /* 0x00000000001e7805 */ /* 0x000fe2000001ff00 */
[----:B------:R-:W-:Y:S01]  /*0670*/  @P0 MOV R35, 0x10 ;  /* 0x0000001000230802 */ /* 0x000fe20000000f00 */
[----:B------:R-:W-:Y:S01]  /*0680*/  @P0 IMAD R0, R0, c[0x0][0x16c], RZ ;  /* 0x00005b0000000a24 */ /* 0x000fe200078e02ff */
[----:B------:R-:W-:Y:S01]  /*0690*/  LEA.HI.X R61, R11, c[0x0][0x30c], R4, 0x1, P4 ;  /* 0x0000c3000b3d7a11 */ /* 0x000fe200020f0c04 */
[----:B------:R-:W-:Y:S01]  /*06a0*/  IMAD R3, R3, R72, RZ ;  /* 0x0000004803037224 */ /* 0x000fe200078e02ff */
[----:B------:R-:W-:-:S02]  /*06b0*/  LEA.HI.X R58, R58, c[0x0][0x234], R13, 0x1, P5 ;  /* 0x00008d003a3a7a11 */ /* 0x000fc400028f0c0d */
[----:B------:R-:W-:Y:S02]  /*06c0*/  SHF.R.U64 R29, R29, 0x1, R2 ;  /* 0x000000011d1d7819 */ /* 0x000fe40000001202 */
[C---:B------:R-:W-:Y:S02]  /*06d0*/  @P1 LEA R32, P4, R76.reuse, c[0x0][0x328], 0x2 ;  /* 0x0000ca004c201a11 */ /* 0x040fe400078810ff */
        /* <DEDUP_REMOVED lines=20> */
[----:B------:R-:W-:Y:S02]  /*0820*/  LEA R66, P0, R62, c[0x0][0x320], 0x3 ;  /* 0x0000c8003e427a11 */ /* 0x000fe400078018ff */
[----:B------:R-:W-:Y:S02]  /*0830*/  MOV R63, R5 ;  /* 0x00000005003f7202 */ /* 0x000fe40000000f00 */
[C---:B0-----:R-:W-:Y:S02]  /*0840*/  LOP3.LUT R0, R67.reuse, 0xffffffe0, RZ, 0xc0, !PT ;  /* 0xffffffe043007812 */ /* 0x041fe400078ec0ff */
[----:B------:R-:W-:Y:S02]  /*0850*/  SHF.L.U32 R55, R67, 0x3, RZ ;  /* 0x0000000343377819 */ /* 0x000fe400000006ff */
[----:B------:R-:W-:-:S02]  /*0860*/  LOP3.LUT R65, R0, 0x1f, R67, 0xf8, !PT ;  /* 0x0000001f00417812 */ /* 0x000fc400078ef843 */
[C---:B------:R-:W-:Y:S02]  /*0870*/  IADD3 R54, R67.reuse, 0x20, RZ ;  /* 0x0000002043367810 */ /* 0x040fe40007ffe0ff */
[----:B------:R-:W-:Y:S02]  /*0880*/  IADD3 R65, R0, R65, RZ ;  /* 0x0000004100417210 */ /* 0x000fe40007ffe0ff */
[C---:B------:R-:W-:Y:S02]  /*0890*/  IADD3 R0, R67.reuse, 0x40, RZ ;  /* 0x0000004043007810 */ /* 0x040fe40007ffe0ff */
[C---:B------:R-:W-:Y:S02]  /*08a0*/  IADD3 R52, R67.reuse, 0x60, RZ ;  /* 0x0000006043347810 */ /* 0x040fe40007ffe0ff */
[----:B------:R-:W-:Y:S02]  /*08b0*/  LEA.HI.SX32 R53, R0, R67, 0x1b ;  /* 0x0000004300357211 */ /* 0x000fe400078fdaff */
[----:B------:R-:W-:-:S02]  /*08c0*/  IADD3 R2, R67, 0x80, RZ ;  /* 0x0000008043027810 */ /* 0x000fc40007ffe0ff */
[C---:B------:R-:W-:Y:S02]  /*08d0*/  IADD3 R50, R67.reuse, 0xa0, RZ ;  /* 0x000000a043327810 */ /* 0x040fe40007ffe0ff */
[C---:B------:R-:W-:Y:S02]  /*08e0*/  IADD3 R4, R67.reuse, 0xc0, RZ ;  /* 0x000000c043047810 */ /* 0x040fe40007ffe0ff */
[C---:B------:R-:W-:Y:S02]  /*08f0*/  IADD3 R6, R67.reuse, 0xe0, RZ ;  /* 0x000000e043067810 */ /* 0x040fe40007ffe0ff */
[----:B------:R-:W-:Y:S02]  /*0900*/  SHF.R.S32.HI R0, RZ, 0x1f, R65 ;  /* 0x0000001fff007819 */ /* 0x000fe40000011441 */
[----:B------:R-:W-:Y:S02]  /*0910*/  LEA.HI.X R62, R62, c[0x0][0x324], R3, 0x3, P0 ;  /* 0x0000c9003e3e7a11 */ /* 0x000fe400000f1c03 */
[----:B------:R-:W-:-:S02]  /*0920*/  LOP3.LUT R102, R67, 0x1f, RZ, 0xc0, !PT ;  /* 0x0000001f43667812 */ /* 0x000fc400078ec0ff */
[----:B------:R-:W-:Y:S02]  /*0930*/  LEA.HI.SX32 R55, R55, R55, 0x1b ;  /* 0x0000003737377211 */ /* 0x000fe400078fdaff */
[-C--:B------:R-:W-:Y:S02]  /*0940*/  LEA.HI.SX32 R54, R54, R67.reuse, 0x1b ;  /* 0x0000004336367211 */ /* 0x080fe400078fdaff */
[-C--:B------:R-:W-:Y:S02]  /*0950*/  LEA.HI.SX32 R52, R52, R67.reuse, 0x1b ;  /* 0x0000004334347211 */ /* 0x080fe400078fdaff */
[-C--:B------:R-:W-:Y:S02]  /*0960*/  LEA.HI.SX32 R51, R2, R67.reuse, 0x1b ;  /* 0x0000004302337211 */ /* 0x080fe400078fdaff */
[-C--:B------:R-:W-:Y:S02]  /*0970*/  LEA.HI.SX32 R50, R50, R67.reuse, 0x1b ;  /* 0x0000004332327211 */ /* 0x080fe400078fdaff */
[----:B------:R-:W-:-:S02]  /*0980*/  LEA.HI.SX32 R49, R4, R67, 0x1b ;  /* 0x0000004304317211 */ /* 0x000fc400078fdaff */
[----:B------:R-:W-:Y:S02]  /*0990*/  LEA.HI.SX32 R47, R6, R67, 0x1b ;  /* 0x00000043062f7211 */ /* 0x000fe400078fdaff */
[----:B-1----:R-:W-:Y:S02]  /*09a0*/  SHF.L.U64.HI R45, R65, 0x3, R0 ;  /* 0x00000003412d7819 */ /* 0x002fe40000010200 */
.L_x_14060:
[----:B------:R-:W-:Y:S01]  /*09b0*/  BAR.SYNC.DEFER_BLOCKING 0x0 ;  /* 0x0000000000007b1d */ /* 0x000fe20000010000 */
[----:B0-----:R-:W-:Y:S02]  /*09c0*/  MOV R2, R64 ;  /* 0x0000004000027202 */ /* 0x001fe40000000f00 */
[----:B------:R-:W-:-:S05]  /*09d0*/  MOV R3, R63 ;  /* 0x0000003f00037202 */ /* 0x000fca0000000f00 */
[----:B------:R-:W-:-:S06]  /*09e0*/  IMAD.WIDE R2, R67, 0x8, R2 ;  /* 0x0000000843027825 */ /* 0x000fcc00078e0202 */
[----:B------:R-:W2:Y:S01]  /*09f0*/  LDG.E.64 R2, [R2.64] ;  /* 0x0000000602027981 */ /* 0x000ea2000c1e1b00 */
[----:B------:R-:W-:-:S03]  /*0a00*/  IMAD.WIDE R4, R67, 0x8, R24 ;  /* 0x0000000843047825 */ /* 0x000fc600078e0218 */
[----:B--2---:R0:W-:Y:S01]  /*0a10*/  STS.64 [R56.X8], R2 ;  /* 0x0000000238007388 */ /* 0x0041e20000008a00 */
[----:B------:R-:W-:-:S06]  /*0a20*/  NOP ;  /* 0x0000000000007918 */ /* 0x000fcc0000000000 */
[----:B------:R-:W-:Y:S04]  /*0a30*/  LDS.64 R22, [R56.X8] ;  /* 0x0000000038167984 */ /* 0x000fe80000008a00 */
        /* <DEDUP_REMOVED lines=8> */
[----:B0-----:R-:W-:Y:S01]  /*0ac0*/  LEA R2, R57, 0xffffff80, 0x7 ;  /* 0xffffff8039027811 */ /* 0x001fe200078e38ff */
        /* <DEDUP_REMOVED lines=8> */
[----:B------:R-:W-:Y:S02]  /*0b50*/  SHF.R.U64 R44, R14, 0x10, R15 ;  /* 0x000000100e2c7819 */ /* 0x000fe4000000120f */
[----:B------:R-:W-:Y:S01]  /*0b60*/  IADD3 R9, R9, R11, RZ ;  /* 0x0000000b09097210 */ /* 0x000fe20007ffe0ff */
[----:B-----5:R-:W-:Y:S01]  /*0b70*/  FADD.FTZ R48, R48, R73 ;  /* 0x0000004930307221 */ /* 0x020fe20000010000 */
[--C-:B------:R-:W-:Y:S02]  /*0b80*/  SHF.R.U32.HI R0, RZ, 0x10, R15.reuse ;  /* 0x00000010ff007819 */ /* 0x100fe4000001160f */
[----:B------:R-:W-:Y:S01]  /*0b90*/  PRMT R46, RZ, 0x5410, R15 ;  /* 0x00005410ff2e7816 */ /* 0x000fe2000000000f */
[----:B------:R-:W-:Y:S01]  /*0ba0*/  IMAD.WIDE.U32 R8, R76, c[0x0][0x1f8], R8 ;  /* 0x00007e004c087a25 */ /* 0x000fe200078e0008 */
[----:B------:R-:W-:-:S02]  /*0bb0*/  FSETP.GTU.FTZ.AND P2, PT, R48, 20, PT ;  /* 0x41a000003000780b */ /* 0x000fc40003f5c000 */
[----:B------:R-:W-:Y:S01]  /*0bc0*/  PRMT R44, RZ, 0x5410, R44 ;  /* 0x00005410ff2c7816 */ /* 0x000fe2000000002c */
[----:B------:R-:W-:Y:S01]  /*0bd0*/  FADD.FTZ R46, R46, R73 ;  /* 0x000000492e2e7221 */ /* 0x000fe20000010000 */
[----:B------:R-:W-:-:S03]  /*0be0*/  PRMT R0, RZ, 0x5410, R0 ;  /* 0x00005410ff007816 */ /* 0x000fc60000000000 */
[--C-:B------:R-:W-:Y:S02]  /*0bf0*/  FADD.FTZ R44, R44, R73.reuse ;  /* 0x000000492c2c7221 */ /* 0x100fe40000010000 */
[----:B------:R-:W-:-:S03]  /*0c00*/  FADD.FTZ R0, R0, R73 ;  /* 0x0000004900007221 */ /* 0x000fc60000010000 */
[----:B------:R-:W-:Y:S02]  /*0c10*/  FSETP.GTU.FTZ.AND P3, PT, R44, 20, PT ;  /* 0x41a000002c00780b */ /* 0x000fe40003f7c000 */
[----:B------:R-:W-:Y:S01]  /*0c20*/  FSETP.GTU.FTZ.AND P1, PT, R0, 20, PT ;  /* 0x41a000000000780b */ /* 0x000fe20003f3c000 */
[----:B--2---:R0:W-:Y:S01]  /*0c30*/  STS.64 [R56.X8], R6 ;  /* 0x0000000638007388 */ /* 0x0041e20000008a00 */
[----:B------:R-:W-:-:S06]  /*0c40*/  NOP ;  /* 0x0000000000007918 */ /* 0x000fcc0000000000 */
[----:B------:R1:W2:Y:S01]  /*0c50*/  LDS.64 R4, [R56.X8] ;  /* 0x0000000038047984 */ /* 0x0002a20000008a00 */
[----:B0-----:R-:W-:Y:S02]  /*0c60*/  IADD3 R7, R9, R13, RZ ;  /* 0x0000000d09077210 */ /* 0x001fe40007ffe0ff */
[----:B------:R-:W-:-:S04]  /*0c70*/  LEA R6, P0, R8, c[0x0][0x268], 0x1 ;  /* 0x00009a0008067a11 */ /* 0x000fc800078008ff */
[----:B------:R-:W-:Y:S02]  /*0c80*/  LEA.HI.X R7, R8, c[0x0][0x26c], R7, 0x1, P0 ;  /* 0x00009b0008077a11 */ /* 0x000fe400000f0c07 */
[----:B------:R-:W-:-:S03]  /*0c90*/  FSETP.GTU.FTZ.AND P0, PT, R46, 20, PT ;  /* 0x41a000002e00780b */ /* 0x000fc60003f1c000 */
[----:B------:R-:W-:Y:S01]  /*0ca0*/  IMAD.WIDE R6, R67, 0x8, R6 ;  /* 0x0000000843067825 */ /* 0x000fe200078e0206 */
        /* <DEDUP_REMOVED lines=32> */
.L_x_14020:
[----:B-1----:R-:W-:Y:S05]  /*0eb0*/  BSYNC B0 ;  /* 0x0000000000007941 */ /* 0x002fea0003800000 */
.L_x_14019:
        /* <DEDUP_REMOVED lines=33> */
.L_x_14022:
[----:B------:R-:W-:Y:S05]  /*10d0*/  BSYNC B0 ;  /* 0x0000000000007941 */ /* 0x000fea0003800000 */
.L_x_14021:
        /* <DEDUP_REMOVED lines=33> */
.L_x_14024:
[----:B------:R-:W-:Y:S05]  /*12f0*/  BSYNC B0 ;  /* 0x0000000000007941 */ /* 0x000fea0003800000 */
.L_x_14023:
        /* <DEDUP_REMOVED lines=33> */
.L_x_14026:
[----:B------:R-:W-:Y:S05]  /*1510*/  BSYNC B0 ;  /* 0x0000000000007941 */ /* 0x000fea0003800000 */
.L_x_14025:
[----:B------:R-:W-:Y:S06]  /*1520*/  BAR.SYNC.DEFER_BLOCKING 0x0 ;  /* 0x0000000000007b1d */ /* 0x000fec0000010000 */
[----:B------:R-:W3:Y:S01]  /*1530*/  LDG.E.64 R6, [R6.64] ;  /* 0x0000000606067981 */ /* 0x000ee2000c1e1b00 */
        /* <DEDUP_REMOVED lines=11> */
[----:B---3--:R-:W-:Y:S01]  /*15f0*/  STS.64 [R56.X8], R6 ;  /* 0x0000000638007388 */ /* 0x008fe20000008a00 */
[----:B------:R-:W-:-:S06]  /*1600*/  NOP ;  /* 0x0000000000007918 */ /* 0x000fcc0000000000 */
[----:B------:R-:W0:Y:S04]  /*1610*/  LDS.64 R20, [R56.X8] ;  /* 0x0000000038147984 */ /* 0x000e280000008a00 */
[----:B------:R-:W-:Y:S06]  /*1620*/  BAR.SYNC.DEFER_BLOCKING 0x0 ;  /* 0x0000000000007b1d */ /* 0x000fec0000010000 */
[----:B------:R-:W3:Y:S01]  /*1630*/  LDG.E.64 R8, [R8.64] ;  /* 0x0000000608087981 */ /* 0x000ee2000c1e1b00 */
[--C-:B--2---:R-:W-:Y:S01]  /*1640*/  SHF.R.U32.HI R81, RZ, 0x10, R5.reuse ;  /* 0x00000010ff517819 */ /* 0x104fe20000011605 */
[----:B------:R-:W-:Y:S01]  /*1650*/  IMAD R39, R75, c[0x0][0x2f0], RZ ;  /* 0x0000bc004b277a24 */ /* 0x000fe200078e02ff */
[----:B------:R-:W-:-:S02]  /*1660*/  PRMT R79, RZ, 0x5410, R5 ;  /* 0x00005410ff4f7816 */ /* 0x000fc40000000005 */
[----:B------:R-:W-:Y:S01]  /*1670*/  PRMT R81, RZ, 0x5410, R81 ;  /* 0x00005410ff517816 */ /* 0x000fe20000000051 */
[----:B------:R-:W-:Y:S01]  /*1680*/  IMAD R39, R76, c[0x0][0x2f4], R39 ;  /* 0x0000bd004c277a24 */ /* 0x000fe200078e0227 */
[----:B------:R-:W-:Y:S02]  /*1690*/  SHF.R.U64 R83, R4, 0x10, R5 ;  /* 0x0000001004537819 */ /* 0x000fe40000001205 */
[----:B------:R-:W-:Y:S02]  /*16a0*/  PRMT R77, RZ, 0x5410, R4 ;  /* 0x00005410ff4d7816 */ /* 0x000fe40000000004 */
[----:B------:R-:W-:Y:S02]  /*16b0*/  PRMT R83, RZ, 0x5410, R83 ;  /* 0x00005410ff537816 */ /* 0x000fe40000000053 */
[--C-:B0-----:R-:W-:Y:S02]  /*16c0*/  SHF.R.U32.HI R19, RZ, 0x10, R21.reuse ;  /* 0x00000010ff137819 */ /* 0x101fe40000011615 */
[----:B------:R-:W-:-:S02]  /*16d0*/  PRMT R16, RZ, 0x5410, R21 ;  /* 0x00005410ff107816 */ /* 0x000fc40000000015 */
[----:B------:R-:W-:Y:S02]  /*16e0*/  PRMT R19, RZ, 0x5410, R19 ;  /* 0x00005410ff137816 */ /* 0x000fe40000000013 */
[----:B------:R-:W-:Y:S01]  /*16f0*/  SHF.R.U64 R14, R20, 0x10, R21 ;  /* 0x00000010140e7819 */ /* 0x000fe20000001215 */
[----:B------:R-:W-:Y:S02]  /*1700*/  FMUL.FTZ R10, R16, -1.4426950216293334961 ;  /* 0xbfb8aa3b100a7820 */ /* 0x000fe40000410000 */
[----:B------:R-:W-:Y:S02]  /*1710*/  FMUL.FTZ R12, R19, -1.4426950216293334961 ;  /* 0xbfb8aa3b130c7820 */ /* 0x000fe40000410000 */
[----:B------:R0:W1:Y:S08]  /*1720*/  MUFU.EX2 R13, R10 ;  /* 0x0000000a000d7308 */ /* 0x0000700000000800 */
[----:B------:R2:W4:Y:S01]  /*1730*/  MUFU.EX2 R15, R12 ;  /* 0x0000000c000f7308 */ /* 0x0005220000000800 */
[----:B0-----:R-:W-:-:S05]  /*1740*/  PRMT R10, RZ, 0x5410, R20 ;  /* 0x00005410ff0a7816 */ /* 0x001fca0000000014 */
[----:B------:R-:W-:Y:S01]  /*1750*/  FMUL.FTZ R11, R10, -1.4426950216293334961 ;  /* 0xbfb8aa3b0a0b7820 */ /* 0x000fe20000410000 */
[----:B--2---:R-:W-:Y:S01]  /*1760*/  PRMT R12, RZ, 0x5410, R14 ;  /* 0x00005410ff0c7816 */ /* 0x004fe2000000000e */
[----:B-1----:R-:W-:-:S04]  /*1770*/  FADD.FTZ R14, R13, 1 ;  /* 0x3f8000000d0e7421 */ /* 0x002fc80000010000 */
[----:B------:R-:W-:Y:S01]  /*1780*/  MUFU.EX2 R11, R11 ;  /* 0x0000000b000b7308 */ /* 0x000fe20000000800 */
[----:B----4-:R-:W-:-:S07]  /*1790*/  FADD.FTZ R18, R15, 1 ;  /* 0x3f8000000f127421 */ /* 0x010fce0000010000 */
[----:B------:R-:W0:Y:S08]  /*17a0*/  MUFU.RCP R20, R18 ;  /* 0x0000001200147308 */ /* 0x000e300000001000 */
[----:B------:R0:W1:Y:S02]  /*17b0*/  MUFU.RCP R17, R14 ;  /* 0x0000000e00117308 */ /* 0x0000640000001000 */
[----:B0-----:R-:W-:-:S04]  /*17c0*/  FADD.FTZ R14, -R20, 1 ;  /* 0x3f800000140e7421 */ /* 0x001fc80000010100 */
[----:B------:R-:W-:Y:S02]  /*17d0*/  FFMA.FTZ R14, R19, R14, 1 ;  /* 0x3f800000130e7423 */ /* 0x000fe4000001000e */
[----:B-1----:R-:W-:-:S04]  /*17e0*/  FADD.FTZ R5, -R17, 1 ;  /* 0x3f80000011057421 */ /* 0x002fc80000010100 */
[C---:B------:R-:W-:Y:S02]  /*17f0*/  FFMA.FTZ R5, R16.reuse, R5, 1 ;  /* 0x3f80000010057423 */ /* 0x040fe40000010005 */
[----:B------:R-:W-:Y:S01]  /*1800*/  FMUL.FTZ R16, R16, R17 ;  /* 0x0000001110107220 */ /* 0x000fe20000410000 */
[----:B---3--:R0:W-:Y:S01]  /*1810*/  STS.64 [R56.X8], R8 ;  /* 0x0000000838007388 */ /* 0x0081e20000008a00 */
[----:B------:R-:W-:-:S06]  /*1820*/  NOP ;  /* 0x0000000000007918 */ /* 0x000fcc0000000000 */
[----:B------:R-:W1:Y:S01]  /*1830*/  LDS.64 R6, [R56.X8] ;  /* 0x0000000038067984 */ /* 0x000e620000008a00 */
[----:B0-----:R-:W-:Y:S02]  /*1840*/  FMUL.FTZ R9, R12, -1.4426950216293334961 ;  /* 0xbfb8aa3b0c097820 */ /* 0x001fe40000410000 */
[----:B------:R-:W-:-:S04]  /*1850*/  FADD.FTZ R8, R11, 1 ;  /* 0x3f8000000b087421 */ /* 0x000fc80000010000 */
[----:B------:R-:W0:Y:S08]  /*1860*/  MUFU.EX2 R9, R9 ;  /* 0x0000000900097308 */ /* 0x000e300000000800 */
[----:B------:R2:W-:Y:S01]  /*1870*/  MUFU.RCP R13, R8 ;  /* 0x00000008000d7308 */ /* 0x0005e20000001000 */
[----:B0-----:R-:W-:-:S07]  /*1880*/  FADD.FTZ R11, R9, 1 ;  /* 0x3f800000090b7421 */ /* 0x001fce0000010000 */
[----:B------:R0:W3:Y:S01]  /*1890*/  MUFU.RCP R15, R11 ;  /* 0x0000000b000f7308 */ /* 0x0000e20000001000 */
[--C-:B-1----:R-:W-:Y:S02]  /*18a0*/  SHF.R.U32.HI R21, RZ, 0x10, R7.reuse ;  /* 0x00000010ff157819 */ /* 0x102fe40000011607 */
[----:B------:R-:W-:Y:S02]  /*18b0*/  PRMT R18, RZ, 0x5410, R7 ;  /* 0x00005410ff127816 */ /* 0x000fe40000000007 */
[----:B------:R-:W-:Y:S02]  /*18c0*/  PRMT R21, RZ, 0x5410, R21 ;  /* 0x00005410ff157816 */ /* 0x000fe40000000015 */
[----:B------:R-:W-:Y:S01]  /*18d0*/  SHF.R.U64 R7, R6, 0x10, R7 ;  /* 0x0000001006077819 */ /* 0x000fe20000001207 */
[----:B--2---:R-:W-:Y:S02]  /*18e0*/  FMUL.FTZ R8, R79, R18 ;  /* 0x000000124f087220 */ /* 0x004fe40000410000 */
[----:B------:R-:W-:-:S02]  /*18f0*/  FMUL.FTZ R9, R81, R21 ;  /* 0x0000001551097220 */ /* 0x000fc40000410000 */
[----:B------:R-:W-:Y:S02]  /*1900*/  FMUL.FTZ R8, R17, R8 ;  /* 0x0000000811087220 */ /* 0x000fe40000410000 */
[----:B0-----:R-:W-:Y:S02]  /*1910*/  FMUL.FTZ R11, R20, R9 ;  /* 0x00000009140b7220 */ /* 0x001fe40000410000 */
[----:B------:R-:W-:Y:S02]  /*1920*/  FMUL.FTZ R9, R8, R5 ;  /* 0x0000000508097220 */ /* 0x000fe40000410000 */
[----:B------:R-:W-:Y:S01]  /*1930*/  FMUL.FTZ R36, R11, R14 ;  /* 0x0000000e0b247220 */ /* 0x000fe20000410000 */
[----:B------:R-:W-:Y:S01]  /*1940*/  PRMT R14, RZ, 0x5410, R7 ;  /* 0x00005410ff0e7816 */ /* 0x000fe20000000007 */
[----:B---3--:R-:W-:Y:S01]  /*1950*/  FADD.FTZ R5, -R15, 1 ;  /* 0x3f8000000f057421 */ /* 0x008fe20000010100 */
[----:B------:R-:W-:Y:S01]  /*1960*/  PRMT R11, RZ, 0x5410, R6 ;  /* 0x00005410ff0b7816 */ /* 0x000fe20000000006 */
[----:B------:R-:W-:Y:S01]  /*1970*/  F2F.BF16.F32 R9, R9 ;  /* 0x0000000900097304 */ /* 0x000fe20000202000 */
[----:B------:R-:W-:-:S02]  /*1980*/  FMUL.FTZ R20, R19, R20 ;  /* 0x0000001413147220 */ /* 0x000fc40000410000 */
[----:B------:R-:W-:Y:S02]  /*1990*/  FMUL.FTZ R8, R83, R14 ;  /* 0x0000000e53087220 */ /* 0x000fe40000410000 */
[----:B------:R-:W-:Y:S02]  /*19a0*/  FFMA.FTZ R7, R12, R5, 1 ;  /* 0x3f8000000c077423 */ /* 0x000fe40000010005 */
[----:B------:R-:W-:Y:S01]  /*19b0*/  FMUL.FTZ R8, R15, R8 ;  /* 0x000000080f087220 */ /* 0x000fe20000410000 */
[----:B------:R-:W0:Y:S01]  /*19c0*/  F2F.BF16.F32 R36, R36 ;  /* 0x0000002400247304 */ /* 0x000e220000202000 */
[----:B------:R-:W-:Y:S02]  /*19d0*/  FADD.FTZ R5, -R13, 1 ;  /* 0x3f8000000d057421 */ /* 0x000fe40000010100 */
[----:B------:R-:W-:Y:S02]  /*19e0*/  FMUL.FTZ R4, R77, R11 ;  /* 0x0000000b4d047220 */ /* 0x000fe40000410000 */
[----:B------:R-:W-:-:S02]  /*19f0*/  FMUL.FTZ R7, R8, R7 ;  /* 0x0000000708077220 */ /* 0x000fc40000410000 */
[C---:B------:R-:W-:Y:S02]  /*1a00*/  FFMA.FTZ R5, R10.reuse, R5, 1 ;  /* 0x3f8000000a057423 */ /* 0x040fe40000010005 */
[----:B------:R-:W-:Y:S02]  /*1a10*/  FMUL.FTZ R4, R13, R4 ;  /* 0x000000040d047220 */ /* 0x000fe40000410000 */
[----:B------:R-:W1:Y:S01]  /*1a20*/  F2F.BF16.F32 R7, R7 ;  /* 0x0000000700077304 */ /* 0x000e620000202000 */
[----:B------:R-:W-:Y:S02]  /*1a30*/  FMUL.FTZ R10, R10, R13 ;  /* 0x0000000d0a0a7220 */ /* 0x000fe40000410000 */
[----:B------:R-:W-:Y:S01]  /*1a40*/  FMUL.FTZ R6, R4, R5 ;  /* 0x0000000504067220 */ /* 0x000fe20000410000 */
[----:B0-----:R-:W-:Y:S01]  /*1a50*/  PRMT R9, R9, 0x5410, R36 ;  /* 0x0000541009097816 */ /* 0x001fe20000000024 */
[----:B------:R-:W-:-:S03]  /*1a60*/  FMUL.FTZ R77, R77, R10 ;  /* 0x0000000a4d4d7220 */ /* 0x000fc60000410000 */
[----:B------:R0:W2:Y:S01]  /*1a70*/  F2F.BF16.F32 R37, R6 ;  /* 0x0000000600257304 */ /* 0x0000a20000202000 */
[----:B------:R-:W-:Y:S02]  /*1a80*/  FMUL.FTZ R12, R12, R15 ;  /* 0x0000000f0c0c7220 */ /* 0x000fe40000410000 */
[----:B------:R-:W-:Y:S02]  /*1a90*/  FMUL.FTZ R79, R79, R16 ;  /* 0x000000104f4f7220 */ /* 0x000fe40000410000 */
[----:B------:R-:W-:Y:S02]  /*1aa0*/  FMUL.FTZ R81, R81, R20 ;  /* 0x0000001451517220 */ /* 0x000fe40000410000 */
[----:B------:R-:W-:Y:S02]  /*1ab0*/  FMUL.FTZ R83, R83, R12 ;  /* 0x0000000c53537220 */ /* 0x000fe40000410000 */
[----:B-1----:R-:W-:-:S04]  /*1ac0*/  IMAD.WIDE.U32 R4, R7, 0x10000, RZ ;  /* 0x0001000007047825 */ /* 0x002fc800078e00ff */
[----:B0-----:R-:W-:Y:S01]  /*1ad0*/  IMAD.WIDE.U32 R6, R72, c[0x0][0x2e8], R2 ;  /* 0x0000ba0048067a25 */ /* 0x001fe200078e0002 */
[----:B------:R-:W-:Y:S02]  /*1ae0*/  LOP3.LUT R9, R9, R5, RZ, 0xfc, !PT ;  /* 0x0000000509097212 */ /* 0x000fe400078efcff */
[----:B--2---:R-:W-:Y:S01]  /*1af0*/  LOP3.LUT R8, R4, R37, RZ, 0xfc, !PT ;  /* 0x0000002504087212 */ /* 0x004fe200078efcff */
[----:B------:R-:W-:Y:S01]  /*1b00*/  BAR.SYNC.DEFER_BLOCKING 0x0 ;  /* 0x0000000000007b1d */ /* 0x000fe20000010000 */
[----:B------:R-:W-:-:S04]  /*1b10*/  IMAD R37, R70, c[0x0][0x2e8], RZ ;  /* 0x0000ba0046257a24 */ /* 0x000fc800078e02ff */
[----:B------:R-:W-:-:S05]  /*1b20*/  IMAD R37, R72, c[0x0][0x2ec], R37 ;  /* 0x0000bb0048257a24 */ /* 0x000fca00078e0225 */
[----:B------:R-:W-:-:S05]  /*1b30*/  IADD3 R7, R7, R37, RZ ;  /* 0x0000002507077210 */ /* 0x000fca0007ffe0ff */
[----:B------:R-:W-:-:S05]  /*1b40*/  IMAD.WIDE.U32 R6, R76, c[0x0][0x2f0], R6 ;  /* 0x0000bc004c067a25 */ /* 0x000fca00078e0006 */
[----:B------:R-:W-:Y:S01]  /*1b50*/  IADD3 R7, R7, R39, RZ ;  /* 0x0000002707077210 */ /* 0x000fe20007ffe0ff */
[----:B------:R0:W-:Y:S01]  /*1b60*/  STS.64 [R56.X8], R8 ;  /* 0x0000000838007388 */ /* 0x0001e20000008a00 */
[----:B------:R-:W-:-:S06]  /*1b70*/  NOP ;  /* 0x0000000000007918 */ /* 0x000fcc0000000000 */
[----:B------:R-:W1:Y:S01]  /*1b80*/  LDS.64 R4, [R56.X8] ;  /* 0x0000000038047984 */ /* 0x000e620000008a00 */
[----:B0-----:R-:W-:-:S04]  /*1b90*/  LEA R8, P0, R6, c[0x0][0x338], 0x1 ;  /* 0x0000ce0006087a11 */ /* 0x001fc800078008ff */
[----:B------:R-:W-:Y:S02]  /*1ba0*/  LEA.HI.X R9, R6, c[0x0][0x33c], R7, 0x1, P0 ;  /* 0x0000cf0006097a11 */ /* 0x000fe400000f0c07 */
[----:B------:R-:W-:Y:S02]  /*1bb0*/  PRMT R6, RZ, 0x5410, R22 ;  /* 0x00005410ff067816 */ /* 0x000fe40000000016 */
[----:B------:R-:W-:-:S03]  /*1bc0*/  ISETP.NE.U32.AND P0, PT, RZ, c[0x0][0x270], PT ;  /* 0x00009c00ff007a0c */ /* 0x000fc60003f05070 */
[----:B------:R-:W-:Y:S01]  /*1bd0*/  FFMA.FTZ R36, R77, R6, R69 ;  /* 0x000000064d247223 */ /* 0x000fe20000010045 */
[----:B------:R-:W-:Y:S01]  /*1be0*/  ISETP.NE.AND.EX P0, PT, RZ, c[0x0][0x274], PT, P0 ;  /* 0x00009d00ff007a0c */ /* 0x000fe20003f05300 */
[----:B------:R-:W-:Y:S01]  /*1bf0*/  IMAD.WIDE R6, R67, 0x8, R8 ;  /* 0x0000000843067825 */ /* 0x000fe200078e0208 */
[----:B------:R-:W-:-:S04]  /*1c00*/  SHF.R.U64 R8, R22, 0x10, R23 ;  /* 0x0000001016087819 */ /* 0x000fc80000001217 */
[----:B-1----:R0:W-:Y:S07]  /*1c10*/  STG.E.64 [R6.64], R4 ;  /* 0x0000000406007986 */ /* 0x0021ee000c101b06 */
        /* <DEDUP_REMOVED lines=14> */
[----:B-1----:R-:W-:-:S04]  /*1d00*/  PRMT R7, R16, 0x5410, R7 ;  /* 0x0000541010077816 */ /* 0x002fc80000000007 */
[----:B------:R-:W-:Y:S02]  /*1d10*/  LOP3.LUT R7, R7, R5, RZ, 0xfc, !PT ;  /* 0x0000000507077212 */ /* 0x000fe400078efcff */
[----:B0-----:R-:W-:Y:S01]  /*1d20*/  LOP3.LUT R6, R4, R9, RZ, 0xfc, !PT ;  /* 0x0000000904067212 */ /* 0x001fe200078efcff */
[----:B------:R-:W-:-:S04]  /*1d30*/  IMAD R9, R70, c[0x0][0x210], RZ ;  /* 0x0000840046097a24 */ /* 0x000fc800078e02ff */
[----:B------:R0:W-:Y:S01]  /*1d40*/  STS.64 [R56.X8], R6 ;  /* 0x0000000638007388 */ /* 0x0001e20000008a00 */
[----:B------:R-:W-:-:S06]  /*1d50*/  NOP ;  /* 0x0000000000007918 */ /* 0x000fcc0000000000 */
[----:B------:R-:W1:Y:S01]  /*1d60*/  LDS.64 R4, [R56.X8] ;  /* 0x0000000038047984 */ /* 0x000e620000008a00 */
[----:B------:R-:W-:-:S05]  /*1d70*/  IMAD R9, R72, c[0x0][0x214], R9 ;  /* 0x0000850048097a24 */ /* 0x000fca00078e0209 */
[----:B------:R-:W-:-:S05]  /*1d80*/  IADD3 R3, R3, R9, RZ ;  /* 0x0000000903037210 */ /* 0x000fca0007ffe0ff */
[----:B------:R-:W-:-:S05]  /*1d90*/  IMAD.WIDE.U32 R2, R76, c[0x0][0x218], R2 ;  /* 0x000086004c027a25 */ /* 0x000fca00078e0002 */
[----:B------:R-:W-:Y:S02]  /*1da0*/  IADD3 R3, R3, R11, RZ ;  /* 0x0000000b03037210 */ /* 0x000fe40007ffe0ff */
[----:B0-----:R-:W-:-:S04]  /*1db0*/  LEA R6, P0, R2, c[0x0][0x270], 0x1 ;  /* 0x00009c0002067a11 */ /* 0x001fc800078008ff */
[----:B------:R-:W-:-:S05]  /*1dc0*/  LEA.HI.X R7, R2, c[0x0][0x274], R3, 0x1, P0 ;  /* 0x00009d0002077a11 */ /* 0x000fca00000f0c03 */
[----:B------:R-:W-:-:S05]  /*1dd0*/  IMAD.WIDE R2, R67, 0x8, R6 ;  /* 0x0000000843027825 */ /* 0x000fca00078e0206 */
[----:B-1----:R0:W-:Y:S02]  /*1de0*/  STG.E.64 [R2.64], R4 ;  /* 0x0000000402007986 */ /* 0x0021e4000c101b06 */
.L_x_14027:
[----:B0-----:R-:W-:Y:S01]  /*1df0*/  MOV R4, c[0x0][0x16c] ;  /* 0x00005b0000047a02 */ /* 0x001fe20000000f00 */
[----:B------:R-:W-:Y:S01]  /*1e00*/  BAR.SYNC.DEFER_BLOCKING 0x0 ;  /* 0x0000000000007b1d */ /* 0x000fe20000010000 */
[----:B------:R-:W-:Y:S01]  /*1e10*/  PRMT R2, RZ, 0x5410, R8 ;  /* 0x00005410ff027816 */ /* 0x000fe20000000008 */
[----:B------:R-:W-:Y:S01]  /*1e20*/  HFMA2.MMA R78, -RZ, RZ, 0, 0 ;  /* 0x00000000ff4e7435 */ /* 0x000fe200000001ff */
[----:B------:R-:W-:Y:S01]  /*1e30*/  ISETP.GE.AND P0, PT, R4, 0x1, PT ;  /* 0x000000010400780c */ /* 0x000fe20003f06270 */
[----:B------:R-:W-:Y:S01]  /*1e40*/  HFMA2.MMA R82, -RZ, RZ, 0, 0 ;  /* 0x00000000ff527435 */ /* 0x000fe200000001ff */
[--C-:B------:R-:W-:Y:S01]  /*1e50*/  SHF.R.U32.HI R69, RZ, 0x10, R23.reuse ;  /* 0x00000010ff457819 */ /* 0x100fe20000011617 */
[----:B------:R-:W-:Y:S01]  /*1e60*/  FFMA.FTZ R2, R83, R2, R36 ;  /* 0x0000000253027223 */ /* 0x000fe20000010024 */
[----:B------:R-:W-:Y:S01]  /*1e70*/  PRMT R3, RZ, 0x5410, R23 ;  /* 0x00005410ff037816 */ /* 0x000fe20000000017 */
[-C--:B------:R-:W-:Y:S01]  /*1e80*/  FMUL.FTZ R84, R77, R74.reuse ;  /* 0x0000004a4d547220 */ /* 0x080fe20000410000 */
[----:B------:R-:W-:Y:S01]  /*1e90*/  PRMT R69, RZ, 0x5410, R69 ;  /* 0x00005410ff457816 */ /* 0x000fe20000000045 */
[CC--:B------:R-:W-:Y:S01]  /*1ea0*/  FMUL.FTZ R86, R79.reuse, R74.reuse ;  /* 0x0000004a4f567220 */ /* 0x0c0fe20000410000 */
[----:B------:R-:W-:Y:S01]  /*1eb0*/  MOV R80, RZ ;  /* 0x000000ff00507202 */ /* 0x000fe20000000f00 */
[----:B------:R-:W-:Y:S01]  /*1ec0*/  FFMA.FTZ R2, R79, R3, R2 ;  /* 0x000000034f027223 */ /* 0x000fe20000010002 */
[----:B------:R-:W-:Y:S01]  /*1ed0*/  MOV R85, RZ ;  /* 0x000000ff00557202 */ /* 0x000fe20000000f00 */
[----:B------:R-:W-:-:S02]  /*1ee0*/  FMUL.FTZ R87, R83, R74 ;  /* 0x0000004a53577220 */ /* 0x000fc40000410000 */
        /* <DEDUP_REMOVED lines=32> */
.L_x_14059:
        /* <DEDUP_REMOVED lines=135> */
[----:B------:R0:W1:Y:S02]  /*2960*/  @P0 LDS.64 R38, [R100.X8+0xa80] ;  /* 0x000a800064260984 */ /* 0x0000640000008a00 */
.L_x_14030:
[----:B0-----:R-:W-:Y:S05]  /*2970*/  BSYNC B0 ;  /* 0x0000000000007941 */ /* 0x001fea0003800000 */
.L_x_14029:
[----:B------:R-:W0:Y:S01]  /*2980*/  SHFL.UP PT, R106, R117, 0x1, RZ ;  /* 0x04200000756a7989 */ /* 0x000e2200000e00ff */
[----:B------:R-:W-:Y:S01]  /*2990*/  ISETP.GE.AND P0, PT, R56, 0x1, PT ;  /* 0x000000013800780c */ /* 0x000fe20003f06270 */
[----:B------:R-:W-:Y:S01]  /*29a0*/  BSSY B0, `(.L_x_14031) ;  /* 0x00000bc000007945 */ /* 0x000fe20003800000 */
[--C-:B------:R-:W-:Y:S01]  /*29b0*/  SHF.R.U32.HI R120, RZ, 0x10, R7.reuse ;  /* 0x00000010ff787819 */ /* 0x100fe20000011607 */
[----:B------:R-:W2:Y:S01]  /*29c0*/  SHFL.UP PT, R112, R110, 0x1, RZ ;  /* 0x042000006e707989 */ /* 0x000ea200000e00ff */
[--C-:B------:R-:W-:Y:S02]  /*29d0*/  SHF.R.U64 R119, R6, 0x10, R7.reuse ;  /* 0x0000001006777819 */ /* 0x100fe40000001207 */
[----:B------:R-:W-:Y:S01]  /*29e0*/  PRMT R120, RZ, 0x5410, R120 ;  /* 0x00005410ff787816 */ /* 0x000fe20000000078 */
[----:B------:R-:W3:Y:S01]  /*29f0*/  SHFL.UP PT, R100, R107, 0x1, RZ ;  /* 0x042000006b647989 */ /* 0x000ee200000e00ff */
[----:B------:R-:W-:Y:S02]  /*2a00*/  PRMT R118, RZ, 0x5410, R7 ;  /* 0x00005410ff767816 */ /* 0x000fe40000000007 */
[----:B------:R-:W-:Y:S01]  /*2a10*/  PRMT R119, RZ, 0x5410, R119 ;  /* 0x00005410ff777816 */ /* 0x000fe20000000077 */
[----:B------:R-:W4:Y:S01]  /*2a20*/  SHFL.UP PT, R105, R108, 0x1, RZ ;  /* 0x042000006c697989 */ /* 0x000f2200000e00ff */
[----:B-----5:R-:W-:Y:S01]  /*2a30*/  FMUL.FTZ R7, R37, R120 ;  /* 0x0000007825077220 */ /* 0x020fe20000410000 */
[----:B------:R-:W-:-:S02]  /*2a40*/  PRMT R121, RZ, 0x5410, R4 ;  /* 0x00005410ff797816 */ /* 0x000fc40000000004 */
[----:B------:R-:W-:Y:S01]  /*2a50*/  SHF.R.U64 R127, R4, 0x10, R5 ;  /* 0x00000010047f7819 */ /* 0x000fe20000001205 */
[----:B------:R-:W-:Y:S01]  /*2a60*/  FFMA.FTZ R7, R36, R118, -R7 ;  /* 0x0000007624077223 */ /* 0x000fe20000010807 */
[--C-:B------:R-:W-:Y:S01]  /*2a70*/  SHF.R.U32.HI R130, RZ, 0x10, R5.reuse ;  /* 0x00000010ff827819 */ /* 0x100fe20000011605 */
[----:B------:R-:W-:Y:S01]  /*2a80*/  SHFL.IDX PT, R43, R43, RZ, 0x1f ;  /* 0x00001fff2b2b7589 */ /* 0x000fe200000e0000 */
[----:B------:R-:W-:-:S03]  /*2a90*/  PRMT R124, RZ, 0x5410, R5 ;  /* 0x00005410ff7c7816 */ /* 0x000fc60000000005 */
[----:B------:R-:W-:Y:S01]  /*2aa0*/  SHFL.IDX PT, R42, R42, RZ, 0x1f ;  /* 0x00001fff2a2a7589 */ /* 0x000fe200000e0000 */
[C---:B0-----:R-:W-:Y:S02]  /*2ab0*/  FMUL.FTZ R115, R108.reuse, R106 ;  /* 0x0000006a6c737220 */ /* 0x041fe40000410000 */
[CC--:B--2---:R-:W-:Y:S02]  /*2ac0*/  FMUL.FTZ R113, R108.reuse, R112.reuse ;  /* 0x000000706c717220 */ /* 0x0c4fe40000410000 */
[C---:B------:R-:W-:Y:S02]  /*2ad0*/  FFMA.FTZ R115, R107.reuse, R112, R115 ;  /* 0x000000706b737223 */ /* 0x040fe40000010073 */
[----:B---3--:R-:W-:Y:S02]  /*2ae0*/  FMUL.FTZ R114, R108, R100 ;  /* 0x000000646c727220 */ /* 0x008fe40000410000 */
[C---:B------:R-:W-:Y:S02]  /*2af0*/  FFMA.FTZ R106, R107.reuse, R106, -R113 ;  /* 0x0000006a6b6a7223 */ /* 0x040fe40000010871 */
[----:B----4-:R-:W-:-:S02]  /*2b00*/  FFMA.FTZ R113, R107, R105, R114 ;  /* 0x000000696b717223 */ /* 0x010fc40000010072 */
[----:B------:R-:W-:Y:S02]  /*2b10*/  @P0 FADD.FTZ R110, R110, R115 ;  /* 0x000000736e6e0221 */ /* 0x000fe40000010000 */
[----:B------:R-:W-:Y:S01]  /*2b20*/  @P0 FADD.FTZ R117, R117, R106 ;  /* 0x0000006a75750221 */ /* 0x000fe20000010000 */
[C---:B------:R-:W-:Y:S01]  /*2b30*/  FSEL R113, R108.reuse, R113, !P0 ;  /* 0x000000716c717208 */ /* 0x040fe20004000000 */
[----:B------:R-:W-:Y:S01]  /*2b40*/  FMUL.FTZ R105, R108, R105 ;  /* 0x000000696c697220 */ /* 0x000fe20000410000 */
[----:B------:R-:W0:Y:S03]  /*2b50*/  SHFL.UP PT, R112, R110, 0x2, RZ ;  /* 0x044000006e707989 */ /* 0x000e2600000e00ff */
[----:B------:R-:W-:Y:S01]  /*2b60*/  @P0 FFMA.FTZ R107, R107, R100, -R105 ;  /* 0x000000646b6b0223 */ /* 0x000fe20000010869 */
[----:B------:R-:W2:Y:S01]  /*2b70*/  SHFL.UP PT, R108, R117, 0x2, RZ ;  /* 0x04400000756c7989 */ /* 0x000ea200000e00ff */
[----:B------:R-:W-:-:S03]  /*2b80*/  ISETP.GE.AND P0, PT, R56, 0x2, PT ;  /* 0x000000023800780c */ /* 0x000fc60003f06270 */
[----:B------:R-:W3:Y:S04]  /*2b90*/  SHFL.UP PT, R100, R107, 0x2, RZ ;  /* 0x044000006b647989 */ /* 0x000ee800000e00ff */
[----:B------:R-:W4:Y:S01]  /*2ba0*/  SHFL.UP PT, R106, R113, 0x2, RZ ;  /* 0x04400000716a7989 */ /* 0x000f2200000e00ff */
[C---:B0-----:R-:W-:Y:S02]  /*2bb0*/  FMUL.FTZ R105, R113.reuse, R112 ;  /* 0x0000007071697220 */ /* 0x041fe40000410000 */
[-C--:B--2---:R-:W-:Y:S02]  /*2bc0*/  FMUL.FTZ R115, R113, R108.reuse ;  /* 0x0000006c71737220 */ /* 0x084fe40000410000 */
[C---:B------:R-:W-:Y:S02]  /*2bd0*/  FFMA.FTZ R108, R107.reuse, R108, -R105 ;  /* 0x0000006c6b6c7223 */ /* 0x040fe40000010869 */
[----:B------:R-:W-:-:S02]  /*2be0*/  FFMA.FTZ R115, R107, R112, R115 ;  /* 0x000000706b737223 */ /* 0x000fc40000010073 */
[C---:B---3--:R-:W-:Y:S02]  /*2bf0*/  FMUL.FTZ R114, R113.reuse, R100 ;  /* 0x0000006471727220 */ /* 0x048fe40000410000 */
[-C--:B----4-:R-:W-:Y:S02]  /*2c00*/  FMUL.FTZ R105, R113, R106.reuse ;  /* 0x0000006a71697220 */ /* 0x090fe40000410000 */
[----:B------:R-:W-:Y:S02]  /*2c10*/  @P0 FADD.FTZ R117, R117, R108 ;  /* 0x0000006c75750221 */ /* 0x000fe40000010000 */
[----:B------:R-:W-:Y:S02]  /*2c20*/  @P0 FADD.FTZ R110, R110, R115 ;  /* 0x000000736e6e0221 */ /* 0x000fe40000010000 */
[C---:B------:R-:W-:Y:S02]  /*2c30*/  FFMA.FTZ R114, R107.reuse, R106, R114 ;  /* 0x0000006a6b727223 */ /* 0x040fe40000010072 */
[----:B------:R-:W-:Y:S01]  /*2c40*/  @P0 FFMA.FTZ R107, R107, R100, -R105 ;  /* 0x000000646b6b0223 */ /* 0x000fe20000010869 */
[----:B------:R-:W0:Y:S02]  /*2c50*/  SHFL.UP PT, R106, R117, 0x4, RZ ;  /* 0x04800000756a7989 */ /* 0x000e2400000e00ff */
[----:B------:R-:W-:-:S02]  /*2c60*/  FSEL R114, R113, R114, !P0 ;  /* 0x0000007271727208 */ /* 0x000fc40004000000 */
        /* <DEDUP_REMOVED lines=8> */
[C---:B------:R-:W-:Y:S02]  /*2cf0*/  FFMA.FTZ R106, R107.reuse, R106, -R113 ;  /* 0x0000006a6b6a7223 */ /* 0x040fe40000010871 */
[-C--:B----4-:R-:W-:Y:S02]  /*2d00*/  FFMA.FTZ R113, R107, R105.reuse, R112 ;  /* 0x000000696b717223 */ /* 0x090fe40000010070 */
[----:B------:R-:W-:Y:S02]  /*2d10*/  FMUL.FTZ R105, R114, R105 ;  /* 0x0000006972697220 */ /* 0x000fe40000410000 */
        /* <DEDUP_REMOVED lines=16> */
[----:B------:R-:W-:Y:S01]  /*2e20*/  @P0 FADD.FTZ R110, R110, R115 ;  /* 0x000000736e6e0221 */ /* 0x000fe20000010000 */
[----:B------:R-:W-:Y:S01]  /*2e30*/  PRMT R115, RZ, 0x5410, R6 ;  /* 0x00005410ff737816 */ /* 0x000fe20000000006 */
[----:B------:R-:W-:Y:S01]  /*2e40*/  @P0 FFMA.FTZ R107, R107, R100, -R105 ;  /* 0x000000646b6b0223 */ /* 0x000fe20000010869 */
[----:B------:R-:W-:Y:S01]  /*2e50*/  FSEL R106, R113, R114, !P0 ;  /* 0x00000072716a7208 */ /* 0x000fe20004000000 */
[----:B------:R-:W-:Y:S01]  /*2e60*/  FMUL.FTZ R105, R36, R120 ;  /* 0x0000007824697220 */ /* 0x000fe20000410000 */
[----:B------:R-:W0:Y:S01]  /*2e70*/  SHFL.UP PT, R128, R110, 0x10, RZ ;  /* 0x060000006e807989 */ /* 0x000e2200000e00ff */
[----:B------:R-:W-:Y:S01]  /*2e80*/  @P0 FADD.FTZ R117, R117, R108 ;  /* 0x0000006c75750221 */ /* 0x000fe20000010000 */
[----:B------:R-:W-:Y:S01]  /*2e90*/  ISETP.GE.AND P0, PT, R56, 0x10, PT ;  /* 0x000000103800780c */ /* 0x000fe20003f06270 */
[----:B------:R-:W-:Y:S01]  /*2ea0*/  FADD.FTZ R112, R81, R81 ;  /* 0x0000005151707221 */ /* 0x000fe20000010000 */
[----:B------:R-:W2:Y:S01]  /*2eb0*/  SHFL.UP PT, R123, R107, 0x10, RZ ;  /* 0x060000006b7b7989 */ /* 0x000ea200000e00ff */
[----:B------:R-:W-:-:S02]  /*2ec0*/  FFMA.FTZ R105, R37, R118, R105 ;  /* 0x0000007625697223 */ /* 0x000fc40000010069 */
[----:B------:R-:W-:Y:S01]  /*2ed0*/  FMUL.FTZ R100, R36, R119 ;  /* 0x0000007724647220 */ /* 0x000fe20000410000 */
[----:B------:R-:W3:Y:S01]  /*2ee0*/  SHFL.UP PT, R126, R117, 0x10, RZ ;  /* 0x06000000757e7989 */ /* 0x000ee200000e00ff */
[C---:B------:R-:W-:Y:S02]  /*2ef0*/  FMUL.FTZ R116, R112.reuse, R105 ;  /* 0x0000006970747220 */ /* 0x040fe40000410000 */
[----:B------:R-:W-:Y:S01]  /*2f00*/  FADD.FTZ R113, R79, R79 ;  /* 0x0000004f4f717221 */ /* 0x000fe20000010000 */
[----:B------:R-:W4:Y:S01]  /*2f10*/  SHFL.UP PT, R125, R106, 0x10, RZ ;  /* 0x060000006a7d7989 */ /* 0x000f2200000e00ff */
[C---:B------:R-:W-:Y:S02]  /*2f20*/  FFMA.FTZ R100, R37.reuse, R115, R100 ;  /* 0x0000007325647223 */ /* 0x040fe40000010064 */
[----:B------:R-:W-:Y:S02]  /*2f30*/  FMUL.FTZ R6, R37, R119 ;  /* 0x0000007725067220 */ /* 0x000fe40000410000 */
[----:B------:R-:W-:-:S02]  /*2f40*/  FMUL.FTZ R114, R112, R7 ;  /* 0x0000000770727220 */ /* 0x000fc40000410000 */
[----:B------:R-:W-:Y:S02]  /*2f50*/  FMUL.FTZ R108, R109, R116 ;  /* 0x000000746d6c7220 */ /* 0x000fe40000410000 */
[----:B------:R-:W-:Y:S02]  /*2f60*/  FMUL.FTZ R105, R113, R100 ;  /* 0x0000006471697220 */ /* 0x000fe40000410000 */
[----:B------:R-:W-:Y:S02]  /*2f70*/  FFMA.FTZ R6, R36, R115, -R6 ;  /* 0x0000007324067223 */ /* 0x000fe40000010806 */
[C---:B------:R-:W-:Y:S02]  /*2f80*/  FMUL.FTZ R7, R111.reuse, R116 ;  /* 0x000000746f077220 */ /* 0x040fe40000410000 */
[----:B------:R-:W-:Y:S02]  /*2f90*/  FFMA.FTZ R100, -R111, R114, -R108 ;  /* 0x000000726f647223 */ /* 0x000fe4000001096c */
[----:B------:R-:W-:-:S02]  /*2fa0*/  FMUL.FTZ R108, R113, R6 ;  /* 0x00000006716c7220 */ /* 0x000fc40000410000 */
[----:B------:R-:W-:Y:S02]  /*2fb0*/  FFMA.FTZ R7, R109, R114, -R7 ;  /* 0x000000726d077223 */ /* 0x000fe40000010807 */
[----:B------:R-:W-:Y:S02]  /*2fc0*/  FADD.FTZ R129, -R105, R100 ;  /* 0x0000006469817221 */ /* 0x000fe40000010100 */
[----:B------:R-:W-:Y:S02]  /*2fd0*/  FADD.FTZ R7, R108, R7 ;  /* 0x000000076c077221 */ /* 0x000fe40000010000 */
[----:B------:R-:W-:Y:S02]  /*2fe0*/  FMUL.FTZ R6, R98, -R129 ;  /* 0x8000008162067220 */ /* 0x000fe40000410000 */
[----:B0-----:R-:W-:Y:S02]  /*2ff0*/  FMUL.FTZ R4, R106, R128 ;  /* 0x000000806a047220 */ /* 0x001fe40000410000 */
[----:B------:R-:W-:-:S02]  /*3000*/  FFMA.FTZ R133, R96, R7, -R6 ;  /* 0x0000000760857223 */ /* 0x000fc40000010806 */
[C---:B--2---:R-:W-:Y:S02]  /*3010*/  FMUL.FTZ R6, R106.reuse, R123 ;  /* 0x0000007b6a067220 */ /* 0x044fe40000410000 */
[CC--:B---3--:R-:W-:Y:S02]  /*3020*/  FFMA.FTZ R100, R107.reuse, R126.reuse, -R4 ;  /* 0x0000007e6b647223 */ /* 0x0c8fe40000010804 */
[CC--:B----4-:R-:W-:Y:S02]  /*3030*/  FMUL.FTZ R4, R106.reuse, R125.reuse ;  /* 0x0000007d6a047220 */ /* 0x0d0fe40000410000 */
[C---:B------:R-:W-:Y:S02]  /*3040*/  FMUL.FTZ R126, R106.reuse, R126 ;  /* 0x0000007e6a7e7220 */ /* 0x040fe40000410000 */
[C---:B------:R-:W-:Y:S02]  /*3050*/  FFMA.FTZ R125, R107.reuse, R125, R6 ;  /* 0x0000007d6b7d7223 */ /* 0x040fe40000010006 */
[C---:B------:R-:W-:Y:S01]  /*3060*/  FFMA.FTZ R5, R107.reuse, R128, R126 ;  /* 0x000000806b057223 */ /* 0x040fe2000001007e */
[----:B------:R-:W-:Y:S01]  /*3070*/  PRMT R126, RZ, 0x5410, R130 ;  /* 0x00005410ff7e7816 */ /* 0x000fe20000000082 */
[----:B------:R-:W-:Y:S01]  /*3080*/  @P0 FFMA.FTZ R107, R107, R123, -R4 ;  /* 0x0000007b6b6b0223 */ /* 0x000fe20000010804 */
[----:B------:R-:W-:Y:S01]  /*3090*/  FSEL R128, R106, R125, !P0 ;  /* 0x0000007d6a807208 */ /* 0x000fe20004000000 */
[----:B------:R-:W-:Y:S01]  /*30a0*/  FMUL.FTZ R7, R98, -R7 ;  /* 0x8000000762077220 */ /* 0x000fe20000410000 */
[----:B------:R-:W-:Y:S01]  /*30b0*/  MOV R4, 0x3f800000 ;  /* 0x3f80000000047802 */ /* 0x000fe20000000f00 */
[----:B------:R-:W-:-:S02]  /*30c0*/  FMUL.FTZ R106, R36, R126 ;  /* 0x0000007e246a7220 */ /* 0x000fc40000410000 */
[----:B------:R-:W-:Y:S01]  /*30d0*/  FMUL.FTZ R125, R37, R126 ;  /* 0x0000007e257d7220 */ /* 0x000fe20000410000 */
[----:B------:R-:W0:Y:S01]  /*30e0*/  SHFL.UP PT, R128, R128, 0x1, RZ ;  /* 0x0420000080807989 */ /* 0x000e2200000e00ff */
[----:B------:R-:W-:Y:S02]  /*30f0*/  FADD.FTZ R123, R83, R83 ;  /* 0x00000053537b7221 */ /* 0x000fe40000010000 */
[-C--:B------:R-:W-:Y:S01]  /*3100*/  FFMA.FTZ R106, R37, R124.reuse, R106 ;  /* 0x0000007c256a7223 */ /* 0x080fe2000001006a */
[----:B------:R-:W2:Y:S01]  /*3110*/  SHFL.UP PT, R107, R107, 0x1, RZ ;  /* 0x042000006b6b7989 */ /* 0x000ea200000e00ff */
[----:B------:R-:W-:Y:S02]  /*3120*/  @P0 FADD.FTZ R117, R117, R100 ;  /* 0x0000006475750221 */ /* 0x000fe40000010000 */
[----:B------:R-:W-:Y:S02]  /*3130*/  FFMA.FTZ R100, R36, R124, -R125 ;  /* 0x0000007c24647223 */ /* 0x000fe4000001087d */
[----:B------:R-:W-:-:S02]  /*3140*/  FFMA.FTZ R131, R96, R129, R7 ;  /* 0x0000008160837223 */ /* 0x000fc40000010007 */
[----:B------:R-:W-:Y:S01]  /*3150*/  FMUL.FTZ R106, R123, R106 ;  /* 0x0000006a7b6a7220 */ /* 0x000fe20000410000 */
[----:B------:R3:W4:Y:S01]  /*3160*/  SHFL.UP PT, R129, R117, 0x1, RZ ;  /* 0x0420000075817989 */ /* 0x00072200000e00ff */
[----:B------:R-:W-:Y:S01]  /*3170*/  @P0 FADD.FTZ R110, R110, R5 ;  /* 0x000000056e6e0221 */ /* 0x000fe20000010000 */
[----:B------:R-:W-:Y:S01]  /*3180*/  ISETP.GE.AND P0, PT, R57, c[0x0][0x174], PT ;  /* 0x00005d0039007a0c */ /* 0x000fe20003f06270 */
[C---:B-1----:R-:W-:Y:S01]  /*3190*/  FMUL.FTZ R125, R111.reuse, R39 ;  /* 0x000000276f7d7220 */ /* 0x042fe20000410000 */
[----:B------:R-:W-:Y:S01]  /*31a0*/  HFMA2.MMA R5, -RZ, RZ, 0, 0 ;  /* 0x00000000ff057435 */ /* 0x000fe200000001ff */
[----:B------:R-:W-:Y:S01]  /*31b0*/  FMUL.FTZ R130, R111, -R38 ;  /* 0x800000266f827220 */ /* 0x000fe20000410000 */
[----:B------:R-:W-:Y:S01]  /*31c0*/  ISETP.NE.OR P0, PT, R102, RZ, P0 ;  /* 0x000000ff6600720c */ /* 0x000fe20000705670 */
[----:B------:R-:W-:Y:S01]  /*31d0*/  FMUL.FTZ R100, R123, R100 ;  /* 0x000000647b647220 */ /* 0x000fe20000410000 */
[----:B------:R-:W1:Y:S01]  /*31e0*/  SHFL.UP PT, R110, R110, 0x1, RZ ;  /* 0x042000006e6e7989 */ /* 0x000e6200000e00ff */
[----:B------:R-:W-:Y:S01]  /*31f0*/  FADD.FTZ R136, -R106, R131 ;  /* 0x000000836a887221 */ /* 0x000fe20000010100 */
[----:B------:R-:W-:Y:S01]  /*3200*/  CS2R R6, SRZ ;  /* 0x0000000000067805 */ /* 0x000fe2000001ff00 */
[----:B------:R-:W-:-:S02]  /*3210*/  FFMA.FTZ R125, R109, R38, -R125 ;  /* 0x000000266d7d7223 */ /* 0x000fc4000001087d */
[----:B------:R-:W-:Y:S02]  /*3220*/  FFMA.FTZ R131, R109, -R39, R130 ;  /* 0x800000276d837223 */ /* 0x000fe40000010082 */
[----:B------:R-:W-:Y:S02]  /*3230*/  FADD.FTZ R134, R100, R133 ;  /* 0x0000008564867221 */ /* 0x000fe40000010000 */
[C---:B------:R-:W-:Y:S02]  /*3240*/  FMUL.FTZ R133, R101.reuse, -R136 ;  /* 0x8000008865857220 */ /* 0x040fe40000410000 */
[C---:B------:R-:W-:Y:S01]  /*3250*/  FMUL.FTZ R132, R98.reuse, -R125 ;  /* 0x8000007d62847220 */ /* 0x040fe20000410000 */
[----:B------:R0:W1:Y:S01]  /*3260*/  @!P0 LDS.128 R4, [R89.X16+0x1b80] ;  /* 0x001b800059048984 */ /* 0x000062000000cc00 */
[----:B------:R-:W-:Y:S01]  /*3270*/  FMUL.FTZ R130, R98, -R131 ;  /* 0x8000008362827220 */ /* 0x000fe20000410000 */
[----:B------:R-:W-:Y:S01]  /*3280*/  ISETP.NE.AND P0, PT, R102, 0x1f, PT ;  /* 0x0000001f6600780c */ /* 0x000fe20003f05270 */
[----:B---3--:R-:W-:-:S02]  /*3290*/  FMUL.FTZ R117, R101, -R134 ;  /* 0x8000008665757220 */ /* 0x008fc40000410000 */
[C---:B------:R-:W-:Y:S02]  /*32a0*/  FFMA.FTZ R135, R103.reuse, R134, -R133 ;  /* 0x0000008667877223 */ /* 0x040fe40000010885 */
[C---:B------:R-:W-:Y:S02]  /*32b0*/  FFMA.FTZ R134, R96.reuse, R131, R132 ;  /* 0x0000008360867223 */ /* 0x040fe40000010084 */
[----:B------:R-:W-:Y:S02]  /*32c0*/  FFMA.FTZ R132, R96, R125, -R130 ;  /* 0x0000007d60847223 */ /* 0x000fe40000010882 */
[----:B------:R-:W-:Y:S02]  /*32d0*/  FFMA.FTZ R136, R103, R136, R117 ;  /* 0x0000008867887223 */ /* 0x000fe40000010075 */
[----:B0-----:R-:W-:Y:S02]  /*32e0*/  FMUL.FTZ R117, R128, R43 ;  /* 0x0000002b80757220 */ /* 0x001fe40000410000 */
[----:B------:R-:W-:-:S02]  /*32f0*/  FMUL.FTZ R125, R101, -R134 ;  /* 0x80000086657d7220 */ /* 0x000fc40000410000 */
[----:B------:R-:W-:Y:S02]  /*3300*/  FMUL.FTZ R131, R101, -R132 ;  /* 0x8000008465837220 */ /* 0x000fe40000410000 */
[-C--:B------:R-:W-:Y:S02]  /*3310*/  FMUL.FTZ R130, R128, R42.reuse ;  /* 0x0000002a80827220 */ /* 0x080fe40000410000 */
[----:B--2---:R-:W-:Y:S02]  /*3320*/  FFMA.FTZ R128, R107, R42, -R117 ;  /* 0x0000002a6b807223 */ /* 0x004fe40000010875 */
[C---:B------:R-:W-:Y:S02]  /*3330*/  FFMA.FTZ R117, R103.reuse, R132, -R125 ;  /* 0x0000008467757223 */ /* 0x040fe4000001087d */
[----:B------:R-:W-:Y:S01]  /*3340*/  FFMA.FTZ R125, R103, R134, R131 ;  /* 0x00000086677d7223 */ /* 0x000fe20000010083 */
[----:B------:R-:W-:Y:S01]  /*3350*/  PRMT R131, RZ, 0x5410, R127 ;  /* 0x00005410ff837816 */ /* 0x000fe2000000007f */
[----:B------:R-:W-:-:S02]  /*3360*/  FFMA.FTZ R133, R107, R43, R130 ;  /* 0x0000002b6b857223 */ /* 0x000fc40000010082 */
[----:B----4-:R-:W-:Y:S01]  /*3370*/  @P1 FADD.FTZ R42, R129, R128 ;  /* 0x00000080812a1221 */ /* 0x010fe20000010000 */
[----:B------:R0:W2:Y:S01]  /*3380*/  SHFL.DOWN PT, R138, R125, 0x1, 0x1f ;  /* 0x08201f007d8a7f89 */ /* 0x0000a200000e0000 */
[-C--:B------:R-:W-:Y:S02]  /*3390*/  FMUL.FTZ R107, R37, R131.reuse ;  /* 0x00000083256b7220 */ /* 0x080fe40000410000 */
[----:B------:R-:W-:Y:S02]  /*33a0*/  FMUL.FTZ R128, R36, R131 ;  /* 0x0000008324807220 */ /* 0x000fe40000410000 */
[----:B-1----:R-:W-:Y:S02]  /*33b0*/  @P1 FADD.FTZ R43, R110, R133 ;  /* 0x000000856e2b1221 */ /* 0x002fe40000010000 */
[----:B------:R-:W-:Y:S02]  /*33c0*/  FADD.FTZ R129, R77, R77 ;  /* 0x0000004d4d817221 */ /* 0x000fe40000010000 */
[----:B------:R-:W-:-:S02]  /*33d0*/  FFMA.FTZ R110, R36, R121, -R107 ;  /* 0x00000079246e7223 */ /* 0x000fc4000001086b */
[----:B------:R-:W-:Y:S02]  /*33e0*/  FFMA.FTZ R128, R37, R121, R128 ;  /* 0x0000007925807223 */ /* 0x000fe40000010080 */
[----:B------:R-:W-:Y:S02]  /*33f0*/  FMUL.FTZ R127, R41, R43 ;  /* 0x0000002b297f7220 */ /* 0x000fe40000410000 */
[C---:B------:R-:W-:Y:S02]  /*3400*/  FMUL.FTZ R110, R129.reuse, R110 ;  /* 0x0000006e816e7220 */ /* 0x040fe40000410000 */
[----:B------:R-:W-:Y:S02]  /*3410*/  FMUL.FTZ R107, R129, R128 ;  /* 0x00000080816b7220 */ /* 0x000fe40000410000 */
[-C--:B------:R-:W-:Y:S02]  /*3420*/  FMUL.FTZ R130, R41, R42.reuse ;  /* 0x0000002a29827220 */ /* 0x080fe40000410000 */
[----:B------:R-:W-:-:S02]  /*3430*/  FFMA.FTZ R41, R40, R42, -R127 ;  /* 0x0000002a28297223 */ /* 0x000fc4000001087f */
[----:B------:R-:W-:Y:S02]  /*3440*/  FADD.FTZ R127, R110, R135 ;  /* 0x000000876e7f7221 */ /* 0x000fe40000010000 */
[----:B------:R-:W-:Y:S02]  /*3450*/  FADD.FTZ R128, -R107, R136 ;  /* 0x000000886b807221 */ /* 0x000fe40000010100 */
[----:B------:R0:W1:Y:S01]  /*3460*/  SHFL.DOWN PT, R136, R117, 0x1, 0x1f ;  /* 0x08201f0075887f89 */ /* 0x00006200000e0000 */
[----:B------:R-:W-:-:S03]  /*3470*/  FFMA.FTZ R40, R40, R43, R130 ;  /* 0x0000002b28287223 */ /* 0x000fc60000010082 */
[----:B------:R0:W3:Y:S04]  /*3480*/  SHFL.DOWN PT, R132, R127, 0x1, 0x1f ;  /* 0x08201f007f847f89 */ /* 0x0000e800000e0000 */
[----:B------:R0:W4:Y:S01]  /*3490*/  SHFL.DOWN PT, R140, R128, 0x1, 0x1f ;  /* 0x08201f00808c7f89 */ /* 0x00012200000e0000 */
[----:B------:R-:W-:Y:S05]  /*34a0*/  @!P0 BRA `(.L_x_14032) ;  /* 0x000000b000008947 */ /* 0x000fea0003800000 */
[C---:B--2-4-:R-:W-:Y:S02]  /*34b0*/  FMUL.FTZ R130, R125.reuse, R140 ;  /* 0x0000008c7d827220 */ /* 0x054fe40000410000 */
[C---:B------:R-:W-:Y:S02]  /*34c0*/  FMUL.FTZ R42, R125.reuse, R138 ;  /* 0x0000008a7d2a7220 */ /* 0x040fe40000410000 */
        /* <DEDUP_REMOVED lines=9> */
.L_x_14032:
[----:B--2---:R-:W-:Y:S05]  /*3560*/  BSYNC B0 ;  /* 0x0000000000007941 */ /* 0x004fea0003800000 */
.L_x_14031:
[----:B------:R-:W-:Y:S01]  /*3570*/  ISETP.GT.U32.AND P0, PT, R102, 0x1d, PT ;  /* 0x0000001d6600780c */ /* 0x000fe20003f04070 */
[----:B------:R-:W-:Y:S01]  /*3580*/  FADD.FTZ R40, RZ, R40 ;  /* 0x00000028ff287221 */ /* 0x000fe20000010000 */
[----:B-1----:R1:W2:Y:S01]  /*3590*/  SHFL.DOWN PT, R136, R117, 0x2, 0x1f ;  /* 0x08401f0075887f89 */ /* 0x0022a200000e0000 */
[----:B------:R-:W-:Y:S01]  /*35a0*/  FADD.FTZ R122, R122, R41 ;  /* 0x000000297a7a7221 */ /* 0x000fe20000010000 */
[----:B------:R-:W-:Y:S01]  /*35b0*/  BSSY B0, `(.L_x_14033) ;  /* 0x0000012000007945 */ /* 0x000fe20003800000 */
[C---:B------:R-:W-:Y:S01]  /*35c0*/  FMUL.FTZ R43, R131.reuse, R40 ;  /* 0x00000028832b7220 */ /* 0x040fe20000410000 */
[----:B------:R1:W0:Y:S01]  /*35d0*/  SHFL.DOWN PT, R138, R125, 0x2, 0x1f ;  /* 0x08401f007d8a7f89 */ /* 0x00022200000e0000 */
[----:B------:R-:W-:-:S03]  /*35e0*/  FMUL.FTZ R131, R131, R122 ;  /* 0x0000007a83837220 */ /* 0x000fc60000410000 */
[----:B---3--:R1:W3:Y:S04]  /*35f0*/  SHFL.DOWN PT, R132, R127, 0x2, 0x1f ;  /* 0x08401f007f847f89 */ /* 0x0082e800000e0000 */
[----:B----4-:R1:W4:Y:S01]  /*3600*/  SHFL.DOWN PT, R140, R128, 0x2, 0x1f ;  /* 0x08401f00808c7f89 */ /* 0x01032200000e0000 */
[----:B------:R-:W-:Y:S05]  /*3610*/  @P0 BRA `(.L_x_14034) ;  /* 0x000000b000000947 */ /* 0x000fea0003800000 */
[C---:B----4-:R-:W-:Y:S02]  /*3620*/  FMUL.FTZ R130, R125.reuse, R140 ;  /* 0x0000008c7d827220 */ /* 0x050fe40000410000 */
[C---:B0-----:R-:W-:Y:S02]  /*3630*/  FMUL.FTZ R42, R125.reuse, R138 ;  /* 0x0000008a7d2a7220 */ /* 0x041fe40000410000 */
[-C--:B---3--:R-:W-:Y:S02]  /*3640*/  FMUL.FTZ R134, R125, R132.reuse ;  /* 0x000000847d867220 */ /* 0x088fe40000410000 */
        /* <DEDUP_REMOVED lines=8> */
.L_x_14034:
[----:B------:R-:W-:Y:S05]  /*36d0*/  BSYNC B0 ;  /* 0x0000000000007941 */ /* 0x000fea0003800000 */
.L_x_14033:
[C---:B------:R-:W-:Y:S01]  /*36e0*/  FMUL.FTZ R42, R101.reuse, R122 ;  /* 0x0000007a652a7220 */ /* 0x040fe20000410000 */
[----:B------:R-:W-:Y:S01]  /*36f0*/  ISETP.GT.U32.AND P0, PT, R102, 0x1b, PT ;  /* 0x0000001b6600780c */ /* 0x000fe20003f04070 */
[----:B------:R-:W-:Y:S01]  /*3700*/  FMUL.FTZ R41, R101, R40 ;  /* 0x0000002865297220 */ /* 0x000fe20000410000 */
[----:B------:R1:W4:Y:S01]  /*3710*/  SHFL.DOWN PT, R142, R125, 0x4, 0x1f ;  /* 0x08801f007d8e7f89 */ /* 0x00032200000e0000 */
[C---:B------:R-:W-:Y:S01]  /*3720*/  FFMA.FTZ R130, R121.reuse, R122, -R43 ;  /* 0x0000007a79827223 */ /* 0x040fe2000001082b */
[----:B------:R-:W-:Y:S01]  /*3730*/  BSSY B0, `(.L_x_14035) ;  /* 0x0000021000007945 */ /* 0x000fe20003800000 */
[-C--:B---3--:R-:W-:Y:S01]  /*3740*/  FFMA.FTZ R132, R121, R40.reuse, R131 ;  /* 0x0000002879847223 */ /* 0x088fe20000010083 */
[----:B------:R1:W3:Y:S01]  /*3750*/  SHFL.DOWN PT, R144, R128, 0x4, 0x1f ;  /* 0x08801f0080907f89 */ /* 0x0002e200000e0000 */
[----:B------:R-:W-:-:S02]  /*3760*/  FMUL.FTZ R131, R36, R40 ;  /* 0x0000002824837220 */ /* 0x000fc40000410000 */
[C---:B------:R-:W-:Y:S02]  /*3770*/  FFMA.FTZ R42, R103.reuse, R40, R42 ;  /* 0x00000028672a7223 */ /* 0x040fe4000001002a */
[----:B------:R-:W-:Y:S02]  /*3780*/  FFMA.FTZ R121, R103, R122, -R41 ;  /* 0x0000007a67797223 */ /* 0x000fe40000010829 */
[C---:B------:R-:W-:Y:S02]  /*3790*/  FMUL.FTZ R43, R37.reuse, R40 ;  /* 0x00000028252b7220 */ /* 0x040fe40000410000 */
[----:B----4-:R-:W-:Y:S02]  /*37a0*/  FFMA.FTZ R140, R37, R122, R131 ;  /* 0x0000007a258c7223 */ /* 0x010fe40000010083 */
[----:B------:R-:W-:Y:S02]  /*37b0*/  FADD.FTZ R41, RZ, R42 ;  /* 0x0000002aff297221 */ /* 0x000fe40000010000 */
[----:B------:R-:W-:-:S02]  /*37c0*/  FFMA.FTZ R121, R97, R44, R121 ;  /* 0x0000002c61797223 */ /* 0x000fc40000010079 */
[----:B------:R-:W-:Y:S02]  /*37d0*/  FFMA.FTZ R134, R36, R122, -R43 ;  /* 0x0000007a24867223 */ /* 0x000fe4000001082b */
[C---:B------:R-:W-:Y:S02]  /*37e0*/  FMUL.FTZ R42, R126.reuse, R41 ;  /* 0x000000297e2a7220 */ /* 0x040fe40000410000 */
[----:B------:R-:W-:Y:S02]  /*37f0*/  FMUL.FTZ R43, R126, R121 ;  /* 0x000000797e2b7220 */ /* 0x000fe40000410000 */
[C---:B0-----:R-:W-:Y:S02]  /*3800*/  FFMA.FTZ R138, -R129.reuse, R132, RZ ;  /* 0x00000084818a7223 */ /* 0x041fe400000101ff */
[C---:B------:R-:W-:Y:S01]  /*3810*/  FFMA.FTZ R126, -R129.reuse, R140, -RZ ;  /* 0x0000008c817e7223 */ /* 0x040fe200000109ff */
[----:B------:R1:W0:Y:S01]  /*3820*/  SHFL.DOWN PT, R132, R127, 0x4, 0x1f ;  /* 0x08801f007f847f89 */ /* 0x00022200000e0000 */
[----:B--2---:R-:W-:-:S02]  /*3830*/  FFMA.FTZ R136, R129, R130, RZ ;  /* 0x0000008281887223 */ /* 0x004fc400000100ff */
[----:B------:R-:W-:Y:S01]  /*3840*/  FMUL.FTZ R130, R129, R134 ;  /* 0x0000008681827220 */ /* 0x000fe20000410000 */
[----:B------:R1:W2:Y:S01]  /*3850*/  SHFL.DOWN PT, R140, R117, 0x4, 0x1f ;  /* 0x08801f00758c7f89 */ /* 0x0002a200000e0000 */
[C---:B------:R-:W-:Y:S02]  /*3860*/  FFMA.FTZ R129, R124.reuse, R121, -R42 ;  /* 0x000000797c817223 */ /* 0x040fe4000001082a */
[----:B------:R-:W-:Y:S01]  /*3870*/  FFMA.FTZ R131, R124, R41, R43 ;  /* 0x000000297c837223 */ /* 0x000fe2000001002b */
[----:B------:R-:W-:Y:S05]  /*3880*/  @P0 BRA `(.L_x_14036) ;  /* 0x000000b000000947 */ /* 0x000fea0003800000 */
[C---:B---3--:R-:W-:Y:S02]  /*3890*/  FMUL.FTZ R124, R125.reuse, R144 ;  /* 0x000000907d7c7220 */ /* 0x048fe40000410000 */
[C---:B------:R-:W-:Y:S02]  /*38a0*/  FMUL.FTZ R42, R125.reuse, R142 ;  /* 0x0000008e7d2a7220 */ /* 0x040fe40000410000 */
[-C--:B0-----:R-:W-:Y:S02]  /*38b0*/  FMUL.FTZ R134, R125, R132.reuse ;  /* 0x000000847d867220 */ /* 0x081fe40000410000 */
        /* <DEDUP_REMOVED lines=8> */
.L_x_14036:
[----:B---3--:R-:W-:Y:S05]  /*3940*/  BSYNC B0 ;  /* 0x0000000000007941 */ /* 0x008fea0003800000 */
.L_x_14035:
[----:B------:R-:W-:Y:S01]  /*3950*/  FMUL.FTZ R43, R98, R121 ;  /* 0x00000079622b7220 */ /* 0x000fe20000410000 */
[----:B------:R-:W-:Y:S01]  /*3960*/  ISETP.GT.U32.AND P0, PT, R102, 0x17, PT ;  /* 0x000000176600780c */ /* 0x000fe20003f04070 */
[-C--:B------:R-:W-:Y:S01]  /*3970*/  FMUL.FTZ R42, R98, R41.reuse ;  /* 0x00000029622a7220 */ /* 0x080fe20000410000 */
[----:B------:R3:W4:Y:S01]  /*3980*/  SHFL.DOWN PT, R148, R117, 0x8, 0x1f ;  /* 0x09001f0075947f89 */ /* 0x00072200000e0000 */
[C---:B------:R-:W-:Y:S01]  /*3990*/  FFMA.FTZ R43, R96.reuse, R41, R43 ;  /* 0x00000029602b7223 */ /* 0x040fe2000001002b */
[----:B------:R-:W-:Y:S01]  /*39a0*/  BSSY B0, `(.L_x_14037) ;  /* 0x0000020000007945 */ /* 0x000fe20003800000 */
[----:B------:R-:W-:Y:S01]  /*39b0*/  FFMA.FTZ R124, R96, R121, -R42 ;  /* 0x00000079607c7223 */ /* 0x000fe2000001082a */
[----:B------:R3:W1:Y:S01]  /*39c0*/  SHFL.DOWN PT, R150, R125, 0x8, 0x1f ;  /* 0x09001f007d967f89 */ /* 0x00066200000e0000 */
[----:B------:R-:W-:Y:S01]  /*39d0*/  FFMA.FTZ R146, R123, R129, R136 ;  /* 0x000000817b927223 */ /* 0x000fe20000010088 */
[----:B------:R-:W-:Y:S01]  /*39e0*/  ISETP.GT.U32.AND P1, PT, R102, 0xf, PT ;  /* 0x0000000f6600780c */ /* 0x000fe20003f24070 */
[-C--:B------:R-:W-:Y:S01]  /*39f0*/  FMUL.FTZ R129, R37, R41.reuse ;  /* 0x0000002925817220 */ /* 0x080fe20000410000 */
[----:B------:R3:W2:Y:S01]  /*3a00*/  SHFL.DOWN PT, R142, R127, 0x8, 0x1f ;  /* 0x09001f007f8e7f89 */ /* 0x0006a200000e0000 */
[----:B------:R-:W-:-:S02]  /*3a10*/  FMUL.FTZ R134, R36, R41 ;  /* 0x0000002924867220 */ /* 0x000fc40000410000 */
[----:B------:R-:W-:Y:S01]  /*3a20*/  FADD.FTZ R42, RZ, R43 ;  /* 0x0000002bff2a7221 */ /* 0x000fe20000010000 */
[----:B------:R3:W0:Y:S01]  /*3a30*/  SHFL.DOWN PT, R152, R128, 0x8, 0x1f ;  /* 0x09001f0080987f89 */ /* 0x00062200000e0000 */
[----:B------:R-:W-:Y:S02]  /*3a40*/  FFMA.FTZ R124, R95, R46, R124 ;  /* 0x0000002e5f7c7223 */ /* 0x000fe4000001007c */
[-C--:B0-----:R-:W-:Y:S02]  /*3a50*/  FFMA.FTZ R132, R36, R121.reuse, -R129 ;  /* 0x0000007924847223 */ /* 0x081fe40000010881 */
[----:B------:R-:W-:Y:S02]  /*3a60*/  FFMA.FTZ R134, R37, R121, R134 ;  /* 0x0000007925867223 */ /* 0x000fe40000010086 */
[C---:B------:R-:W-:Y:S02]  /*3a70*/  FMUL.FTZ R43, R119.reuse, R42 ;  /* 0x0000002a772b7220 */ /* 0x040fe40000410000 */
[----:B------:R-:W-:-:S02]  /*3a80*/  FMUL.FTZ R129, R119, R124 ;  /* 0x0000007c77817220 */ /* 0x000fc40000410000 */
[C---:B------:R-:W-:Y:S02]  /*3a90*/  FFMA.FTZ R136, -R123.reuse, R131, R138 ;  /* 0x000000837b887223 */ /* 0x040fe4000001018a */
[C---:B------:R-:W-:Y:S02]  /*3aa0*/  FMUL.FTZ R132, R123.reuse, R132 ;  /* 0x000000847b847220 */ /* 0x040fe40000410000 */
[----:B------:R-:W-:Y:S02]  /*3ab0*/  FFMA.FTZ R134, -R123, R134, -RZ ;  /* 0x000000867b867223 */ /* 0x000fe400000109ff */
[C---:B------:R-:W-:Y:S02]  /*3ac0*/  FFMA.FTZ R119, R115.reuse, R124, -R43 ;  /* 0x0000007c73777223 */ /* 0x040fe4000001082b */
        /* <DEDUP_REMOVED lines=13> */
.L_x_14038:
[----:B-1234-:R-:W-:Y:S05]  /*3ba0*/  BSYNC B0 ;  /* 0x0000000000007941 */ /* 0x01efea0003800000 */
.L_x_14037:
[----:B------:R-:W-:Y:S01]  /*3bb0*/  FFMA.FTZ R119, R113, R119, R146 ;  /* 0x0000007771777223 */ /* 0x000fe20000010092 */
[----:B------:R0:W1:Y:S01]  /*3bc0*/  SHFL.DOWN PT, R148, R125, 0x10, 0x1f ;  /* 0x0a001f007d947f89 */ /* 0x00006200000e0000 */
[----:B------:R-:W-:Y:S03]  /*3bd0*/  BSSY B0, `(.L_x_14039) ;  /* 0x0000010000007945 */ /* 0x000fe60003800000 */
[----:B------:R0:W2:Y:S04]  /*3be0*/  SHFL.DOWN PT, R146, R117, 0x10, 0x1f ;  /* 0x0a001f0075927f89 */ /* 0x0000a800000e0000 */
[----:B------:R0:W3:Y:S04]  /*3bf0*/  SHFL.DOWN PT, R142, R127, 0x10, 0x1f ;  /* 0x0a001f007f8e7f89 */ /* 0x0000e800000e0000 */
[----:B------:R0:W4:Y:S01]  /*3c00*/  SHFL.DOWN PT, R150, R128, 0x10, 0x1f ;  /* 0x0a001f0080967f89 */ /* 0x00012200000e0000 */
[----:B------:R-:W-:Y:S05]  /*3c10*/  @P1 BRA `(.L_x_14040) ;  /* 0x000000b000001947 */ /* 0x000fea0003800000 */
[C---:B----4-:R-:W-:Y:S02]  /*3c20*/  FMUL.FTZ R140, R125.reuse, R150 ;  /* 0x000000967d8c7220 */ /* 0x050fe40000410000 */
[----:B-1----:R-:W-:-:S02]  /*3c30*/  FMUL.FTZ R138, R125, R148 ;  /* 0x000000947d8a7220 */ /* 0x002fc40000410000 */
[-C--:B---3--:R-:W-:Y:S02]  /*3c40*/  FMUL.FTZ R144, R125, R142.reuse ;  /* 0x0000008e7d907220 */ /* 0x088fe40000410000 */
        /* <DEDUP_REMOVED lines=8> */
.L_x_14040:
[----:B------:R-:W-:Y:S05]  /*3cd0*/  BSYNC B0 ;  /* 0x0000000000007941 */ /* 0x000fea0003800000 */
.L_x_14039:
[----:B------:R-:W-:Y:S01]  /*3ce0*/  SHFL.DOWN PT, R140, R125, 0x1, 0x1f ;  /* 0x08201f007d8c7f89 */ /* 0x000fe200000e0000 */
[----:B------:R-:W-:Y:S01]  /*3cf0*/  FMUL.FTZ R115, R111, R124 ;  /* 0x0000007c6f737220 */ /* 0x000fe20000410000 */
[----:B------:R-:W-:Y:S01]  /*3d00*/  ISETP.NE.AND P0, PT, R67, RZ, PT ;  /* 0x000000ff4300720c */ /* 0x000fe20003f05270 */
[-C--:B------:R-:W-:Y:S01]  /*3d10*/  FMUL.FTZ R43, R111, R42.reuse ;  /* 0x0000002a6f2b7220 */ /* 0x080fe20000410000 */
[----:B------:R-:W5:Y:S01]  /*3d20*/  SHFL.IDX PT, R131, R7, RZ, 0x1f ;  /* 0x00001fff07837589 */ /* 0x000f6200000e0000 */
[C---:B------:R-:W-:Y:S01]  /*3d30*/  FFMA.FTZ R137, R109.reuse, R42, R115 ;  /* 0x0000002a6d897223 */ /* 0x040fe20000010073 */
[----:B------:R-:W-:Y:S01]  /*3d40*/  BSSY B0, `(.L_x_14041) ;  /* 0x000008a000007945 */ /* 0x000fe20003800000 */
[----:B------:R-:W-:Y:S01]  /*3d50*/  FFMA.FTZ R115, R109, R124, -R43 ;  /* 0x0000007c6d737223 */ /* 0x000fe2000001082b */
[----:B------:R-:W0:Y:S01]  /*3d60*/  SHFL.IDX PT, R129, R6, RZ, 0x1f ;  /* 0x00001fff06817589 */ /* 0x000e2200000e0000 */
[-C--:B------:R-:W-:Y:S02]  /*3d70*/  FMUL.FTZ R133, R37, R42.reuse ;  /* 0x0000002a25857220 */ /* 0x080fe40000410000 */
[----:B------:R-:W-:Y:S01]  /*3d80*/  FMUL.FTZ R135, R36, R42 ;  /* 0x0000002a24877220 */ /* 0x000fe20000410000 */
[----:B------:R-:W4:Y:S01]  /*3d90*/  SHFL.DOWN PT, R139, R117, 0x1, 0x1f ;  /* 0x08201f00758b7f89 */ /* 0x000f2200000e0000 */
[----:B------:R-:W-:-:S02]  /*3da0*/  FADD.FTZ R43, RZ, R137 ;  /* 0x00000089ff2b7221 */ /* 0x000fc40000010000 */
[----:B------:R-:W-:Y:S01]  /*3db0*/  FFMA.FTZ R115, R93, R0, R115 ;  /* 0x000000005d737223 */ /* 0x000fe20000010073 */
[----:B------:R-:W3:Y:S01]  /*3dc0*/  SHFL.DOWN PT, R141, R127, 0x1, 0x1f ;  /* 0x08201f007f8d7f89 */ /* 0x000ee200000e0000 */
[----:B------:R-:W-:Y:S02]  /*3dd0*/  FFMA.FTZ R123, -R113, R123, R136 ;  /* 0x0000007b717b7223 */ /* 0x000fe40000010188 */
[-C--:B------:R-:W-:Y:S01]  /*3de0*/  FFMA.FTZ R136, R36, R124.reuse, -R133 ;  /* 0x0000007c24887223 */ /* 0x080fe20000010885 */
[----:B------:R-:W2:Y:S01]  /*3df0*/  SHFL.DOWN PT, R143, R128, 0x1, 0x1f ;  /* 0x08201f00808f7f89 */ /* 0x000ea200000e0000 */
[----:B------:R-:W-:Y:S02]  /*3e00*/  FFMA.FTZ R138, R37, R124, R135 ;  /* 0x0000007c258a7223 */ /* 0x000fe40000010087 */
[C---:B------:R-:W-:Y:S01]  /*3e10*/  FMUL.FTZ R133, R120.reuse, R43 ;  /* 0x0000002b78857220 */ /* 0x040fe20000410000 */
[----:B0-----:R-:W0:Y:S01]  /*3e20*/  SHFL.IDX PT, R125, R125, RZ, 0x1f ;  /* 0x00001fff7d7d7589 */ /* 0x001e2200000e0000 */
[----:B------:R-:W-:-:S02]  /*3e30*/  FMUL.FTZ R135, R120, R115 ;  /* 0x0000007378877220 */ /* 0x000fc40000410000 */
[C---:B------:R-:W-:Y:S01]  /*3e40*/  FFMA.FTZ R133, R118.reuse, R115, -R133 ;  /* 0x0000007376857223 */ /* 0x040fe20000010885 */
[----:B------:R-:W1:Y:S01]  /*3e50*/  SHFL.IDX PT, R117, R117, RZ, 0x1f ;  /* 0x00001fff75757589 */ /* 0x000e6200000e0000 */
[----:B------:R-:W-:Y:S02]  /*3e60*/  FFMA.FTZ R135, R118, R43, R135 ;  /* 0x0000002b76877223 */ /* 0x000fe40000010087 */
[----:B------:R-:W-:Y:S01]  /*3e70*/  FFMA.FTZ R120, -R113, R138, -RZ ;  /* 0x0000008a71787223 */ /* 0x000fe200000109ff */
[----:B------:R-:W0:Y:S01]  /*3e80*/  SHFL.IDX PT, R127, R127, RZ, 0x1f ;  /* 0x00001fff7f7f7589 */ /* 0x000e2200000e0000 */
[C---:B-----5:R-:W-:Y:S02]  /*3e90*/  @P2 FMUL.FTZ R118, R140.reuse, R131 ;  /* 0x000000838c762220 */ /* 0x060fe40000410000 */
[-C--:B------:R-:W-:Y:S01]  /*3ea0*/  @P2 FMUL.FTZ R138, R140, R129.reuse ;  /* 0x000000818c8a2220 */ /* 0x080fe20000410000 */
[----:B------:R-:W5:Y:S01]  /*3eb0*/  SHFL.IDX PT, R128, R128, RZ, 0x1f ;  /* 0x00001fff80807589 */ /* 0x000f6200000e0000 */
[----:B----4-:R-:W-:-:S02]  /*3ec0*/  @P2 FFMA.FTZ R118, R139, R129, -R118 ;  /* 0x000000818b762223 */ /* 0x010fc40000010876 */
[----:B------:R-:W-:Y:S02]  /*3ed0*/  FMUL.FTZ R136, R113, R136 ;  /* 0x0000008871887220 */ /* 0x000fe40000410000 */
[----:B------:R-:W-:Y:S02]  /*3ee0*/  @P2 FFMA.FTZ R138, R139, R131, R138 ;  /* 0x000000838b8a2223 */ /* 0x000fe4000001008a */
[-C--:B------:R-:W-:Y:S02]  /*3ef0*/  FMUL.FTZ R113, R37, R43.reuse ;  /* 0x0000002b25717220 */ /* 0x080fe40000410000 */
[----:B------:R-:W-:Y:S02]  /*3f00*/  FMUL.FTZ R140, R36, R43 ;  /* 0x0000002b248c7220 */ /* 0x000fe40000410000 */
[----:B---3--:R-:W-:Y:S02]  /*3f10*/  @P2 FADD.FTZ R129, R141, R118 ;  /* 0x000000768d812221 */ /* 0x008fe40000010000 */
[----:B--2---:R-:W-:-:S02]  /*3f20*/  @P2 FADD.FTZ R131, R143, R138 ;  /* 0x0000008a8f832221 */ /* 0x004fc40000010000 */
[-C--:B------:R-:W-:Y:S02]  /*3f30*/  FFMA.FTZ R113, R36, R115.reuse, -R113 ;  /* 0x0000007324717223 */ /* 0x080fe40000010871 */
[----:B------:R-:W-:Y:S02]  /*3f40*/  FFMA.FTZ R37, R37, R115, R140 ;  /* 0x0000007325257223 */ /* 0x000fe4000001008c */
[-C--:B------:R-:W-:Y:S02]  /*3f50*/  FMUL.FTZ R36, R129, -R39.reuse ;  /* 0x8000002781247220 */ /* 0x080fe40000410000 */
[----:B------:R-:W-:Y:S02]  /*3f60*/  FMUL.FTZ R39, R131, -R39 ;  /* 0x8000002783277220 */ /* 0x000fe40000410000 */
[C---:B------:R-:W-:Y:S02]  /*3f70*/  FMUL.FTZ R140, R112.reuse, R133 ;  /* 0x00000085708c7220 */ /* 0x040fe40000410000 */
[----:B------:R-:W-:-:S02]  /*3f80*/  FMUL.FTZ R142, R112, R135 ;  /* 0x00000087708e7220 */ /* 0x000fc40000410000 */
[C---:B------:R-:W-:Y:S02]  /*3f90*/  FMUL.FTZ R118, R112.reuse, R113 ;  /* 0x0000007170767220 */ /* 0x040fe40000410000 */
[----:B------:R-:W-:Y:S02]  /*3fa0*/  FFMA.FTZ R112, -R112, R37, -RZ ;  /* 0x0000002570707223 */ /* 0x000fe400000109ff */
[-C--:B------:R-:W-:Y:S02]  /*3fb0*/  FFMA.FTZ R37, R131, R38.reuse, R36 ;  /* 0x0000002683257223 */ /* 0x080fe40000010024 */
        /* <DEDUP_REMOVED lines=13> */
[----:B0-----:R-:W-:Y:S02]  /*4090*/  FMUL.FTZ R38, R125, R7 ;  /* 0x000000077d267220 */ /* 0x001fe40000410000 */
[----:B------:R-:W-:-:S02]  /*40a0*/  FADD.FTZ R100, R100, R109 ;  /* 0x0000006d64647221 */ /* 0x000fc40000010000 */
[-C--:B------:R-:W-:Y:S02]  /*40b0*/  FMUL.FTZ R138, R125, R6.reuse ;  /* 0x000000067d8a7220 */ /* 0x080fe40000410000 */
[----:B-1----:R-:W-:Y:S02]  /*40c0*/  FFMA.FTZ R114, R117, R6, -R38 ;  /* 0x0000000675727223 */ /* 0x002fe40000010826 */
[----:B------:R-:W-:Y:S01]  /*40d0*/  FADD.FTZ R106, -R106, R111 ;  /* 0x0000006f6a6a7221 */ /* 0x000fe20000010100 */
[----:B------:R-:W-:Y:S01]  /*40e0*/  LEA R111, R57, 0xffffff80, 0x7 ;  /* 0xffffff80396f7811 */ /* 0x000fe200078e38ff */
[----:B------:R-:W-:Y:S02]  /*40f0*/  FMUL.FTZ R6, R125, R5 ;  /* 0x000000057d067220 */ /* 0x000fe40000410000 */
[----:B------:R-:W-:Y:S02]  /*4100*/  FMUL.FTZ R108, R101, -R100 ;  /* 0x80000064656c7220 */ /* 0x000fe40000410000 */
[----:B------:R-:W-:-:S02]  /*4110*/  FFMA.FTZ R7, R117, R7, R138 ;  /* 0x0000000775077223 */ /* 0x000fc4000001008a */
[----:B------:R-:W-:Y:S02]  /*4120*/  FMUL.FTZ R38, R125, R4 ;  /* 0x000000047d267220 */ /* 0x000fe40000410000 */
[----:B------:R-:W-:Y:S02]  /*4130*/  FMUL.FTZ R96, R101, -R106 ;  /* 0x8000006a65607220 */ /* 0x000fe40000410000 */
[----:B------:R-:W-:Y:S01]  /*4140*/  FFMA.FTZ R4, R117, R4, -R6 ;  /* 0x0000000475047223 */ /* 0x000fe20000010806 */
[----:B------:R-:W-:Y:S01]  /*4150*/  P2R R6, PR, RZ, 0x1 ;  /* 0x00000001ff067803 */ /* 0x000fe20000000000 */
[----:B------:R-:W-:Y:S02]  /*4160*/  FFMA.FTZ R108, R103, R106, R108 ;  /* 0x0000006a676c7223 */ /* 0x000fe4000001006c */
[----:B------:R-:W-:Y:S02]  /*4170*/  FFMA.FTZ R5, R117, R5, R38 ;  /* 0x0000000575057223 */ /* 0x000fe40000010026 */
[----:B------:R-:W-:-:S02]  /*4180*/  FADD.FTZ R6, R127, R114 ;  /* 0x000000727f067221 */ /* 0x000fc40000010000 */
[----:B-----5:R-:W-:Y:S02]  /*4190*/  FADD.FTZ R7, R128, R7 ;  /* 0x0000000780077221 */ /* 0x020fe40000010000 */
[----:B------:R-:W-:Y:S02]  /*41a0*/  FFMA.FTZ R101, R103, R100, -R96 ;  /* 0x0000006467657223 */ /* 0x000fe40000010860 */
[----:B------:R-:W-:Y:S01]  /*41b0*/  FADD.FTZ R107, -R107, R108 ;  /* 0x0000006c6b6b7221 */ /* 0x000fe20000010100 */
[----:B------:R-:W-:Y:S01]  /*41c0*/  @!P0 STS.128 [R89.X16+0x1b80], R4 ;  /* 0x001b800459008388 */ /* 0x000fe2000000cc00 */
[----:B------:R-:W-:Y:S02]  /*41d0*/  FADD.FTZ R110, R110, R101 ;  /* 0x000000656e6e7221 */ /* 0x000fe40000010000 */
[-C--:B------:R-:W-:Y:S01]  /*41e0*/  FMUL.FTZ R96, R100, R44.reuse ;  /* 0x0000002c64607220 */ /* 0x080fe20000410000 */
[----:B------:R0:W-:Y:S01]  /*41f0*/  STS [R55.X4+0x22c], R112 ;  /* 0x00022c7037007388 */ /* 0x0001e20000004800 */
[----:B------:R-:W-:-:S02]  /*4200*/  FFMA.FTZ R121, R97, -R44, R121 ;  /* 0x8000002c61797223 */ /* 0x000fc40000010079 */
[----:B------:R-:W-:Y:S01]  /*4210*/  FMUL.FTZ R101, R110, R48 ;  /* 0x000000306e657220 */ /* 0x000fe20000410000 */
[----:B------:R1:W-:Y:S01]  /*4220*/  STS [R55.X4+0x210], R130 ;  /* 0x0002108237007388 */ /* 0x0003e20000004800 */
[----:B------:R-:W-:Y:S02]  /*4230*/  FMUL.FTZ R108, R106, R44 ;  /* 0x0000002c6a6c7220 */ /* 0x000fe40000410000 */
[----:B------:R-:W-:Y:S01]  /*4240*/  FFMA.FTZ R122, R99, -R48, R122 ;  /* 0x80000030637a7223 */ /* 0x000fe2000001007a */
[----:B------:R1:W-:Y:S01]  /*4250*/  STS [R55.X4+0x214], R126 ;  /* 0x0002147e37007388 */ /* 0x0003e20000004800 */
[-C--:B------:R-:W-:Y:S01]  /*4260*/  FMUL.FTZ R103, R39, R46.reuse ;  /* 0x0000002e27677220 */ /* 0x080fe20000410000 */
[----:B0-----:R-:W-:Y:S01]  /*4270*/  IADD3 R112, -R111, c[0x0][0x168], RZ ;  /* 0x00005a006f707a10 */ /* 0x001fe20007ffe1ff */
[----:B------:R-:W-:Y:S01]  /*4280*/  FFMA.FTZ R124, R95, -R46, R124 ;  /* 0x8000002e5f7c7223 */ /* 0x000fe2000001007c */
[----:B------:R-:W-:Y:S01]  /*4290*/  SHF.L.U64.HI R111, R90, 0x2, R91 ;  /* 0x000000025a6f7819 */ /* 0x000fe2000001025b */
[----:B------:R-:W-:Y:S01]  /*42a0*/  FMUL.FTZ R5, R107, R48 ;  /* 0x000000306b057220 */ /* 0x000fe20000410000 */
[----:B------:R-:W-:Y:S01]  /*42b0*/  LEA R116, R112, -R67, 0x1 ;  /* 0x8000004370747211 */ /* 0x000fe200078e08ff */
[----:B------:R-:W-:Y:S01]  /*42c0*/  FMUL.FTZ R7, R41, R96 ;  /* 0x0000006029077220 */ /* 0x000fe20000410000 */
[----:B------:R1:W-:Y:S01]  /*42d0*/  STS [R55.X4+0x218], R132 ;  /* 0x0002188437007388 */ /* 0x0003e20000004800 */
[----:B------:R-:W-:Y:S01]  /*42e0*/  FMUL.FTZ R4, R40, R5 ;  /* 0x0000000528047220 */ /* 0x000fe20000410000 */
[----:B------:R-:W-:Y:S01]  /*42f0*/  ISETP.GE.AND P0, PT, R116, 0x1, PT ;  /* 0x000000017400780c */ /* 0x000fe20003f06270 */
[----:B------:R-:W-:Y:S01]  /*4300*/  FMUL.FTZ R6, R40, R101 ;  /* 0x0000006528067220 */ /* 0x000fe20000410000 */
[----:B------:R1:W-:Y:S01]  /*4310*/  STS [R55.X4+0x21c], R134 ;  /* 0x00021c8637007388 */ /* 0x0003e20000004800 */
[----:B------:R-:W-:-:S02]  /*4320*/  FFMA.FTZ R7, R121, R108, -R7 ;  /* 0x0000006c79077223 */ /* 0x000fc40000010807 */
[----:B------:R-:W-:Y:S01]  /*4330*/  FMUL.FTZ R108, R41, R108 ;  /* 0x0000006c296c7220 */ /* 0x000fe20000410000 */
[----:B------:R1:W-:Y:S01]  /*4340*/  STS [R55.X4+0x220], R136 ;  /* 0x0002208837007388 */ /* 0x0003e20000004800 */
[C---:B------:R-:W-:Y:S02]  /*4350*/  FFMA.FTZ R4, R122.reuse, R101, R4 ;  /* 0x000000657a047223 */ /* 0x040fe40000010004 */
[----:B------:R-:W-:Y:S01]  /*4360*/  FFMA.FTZ R6, R122, R5, -R6 ;  /* 0x000000057a067223 */ /* 0x000fe20000010806 */
[----:B------:R1:W-:Y:S01]  /*4370*/  STS [R55.X4+0x224], R120 ;  /* 0x0002247837007388 */ /* 0x0003e20000004800 */
[----:B------:R-:W-:Y:S02]  /*4380*/  FFMA.FTZ R5, R121, R96, R108 ;  /* 0x0000006079057223 */ /* 0x000fe4000001006c */
[----:B------:R-:W-:Y:S01]  /*4390*/  FADD.FTZ R4, RZ, R4 ;  /* 0x00000004ff047221 */ /* 0x000fe20000010000 */
[----:B------:R1:W-:Y:S01]  /*43a0*/  STS [R55.X4+0x228], R118 ;  /* 0x0002287637007388 */ /* 0x0003e20000004800 */
[----:B------:R-:W-:-:S02]  /*43b0*/  FMUL.FTZ R109, R105, R46 ;  /* 0x0000002e696d7220 */ /* 0x000fc40000410000 */
[----:B------:R-:W-:Y:S02]  /*43c0*/  FMUL.FTZ R108, R42, R103 ;  /* 0x000000672a6c7220 */ /* 0x000fe40000410000 */
[----:B------:R-:W-:Y:S02]  /*43d0*/  FADD.FTZ R4, R4, R5 ;  /* 0x0000000504047221 */ /* 0x000fe40000010000 */
[----:B------:R-:W-:Y:S02]  /*43e0*/  FADD.FTZ R6, RZ, R6 ;  /* 0x00000006ff067221 */ /* 0x000fe40000010000 */
[----:B------:R-:W-:Y:S02]  /*43f0*/  FFMA.FTZ R5, R124, R109, -R108 ;  /* 0x0000006d7c057223 */ /* 0x000fe4000001086c */
[----:B------:R-:W-:Y:S02]  /*4400*/  FMUL.FTZ R108, R36, R0 ;  /* 0x00000000246c7220 */ /* 0x000fe40000410000 */
[----:B------:R-:W-:-:S02]  /*4410*/  FADD.FTZ R6, R6, R7 ;  /* 0x0000000706067221 */ /* 0x000fc40000010000 */
[-C--:B------:R-:W-:Y:S02]  /*4420*/  FFMA.FTZ R115, R93, -R0.reuse, R115 ;  /* 0x800000005d737223 */ /* 0x080fe40000010073 */
[----:B------:R-:W-:Y:S02]  /*4430*/  FMUL.FTZ R112, R37, R0 ;  /* 0x0000000025707220 */ /* 0x000fe40000410000 */
[----:B------:R-:W-:Y:S02]  /*4440*/  FMUL.FTZ R7, R43, R108 ;  /* 0x0000006c2b077220 */ /* 0x000fe40000410000 */
[----:B------:R-:W-:Y:S02]  /*4450*/  FMUL.FTZ R109, R42, R109 ;  /* 0x0000006d2a6d7220 */ /* 0x000fe40000410000 */
[----:B------:R-:W-:Y:S02]  /*4460*/  FFMA.FTZ R117, R115, R112, -R7 ;  /* 0x0000007073757223 */ /* 0x000fe40000010807 */
[----:B------:R-:W-:-:S02]  /*4470*/  FFMA.FTZ R109, R124, R103, R109 ;  /* 0x000000677c6d7223 */ /* 0x000fc4000001006d */
[----:B------:R-:W-:Y:S02]  /*4480*/  FMUL.FTZ R112, R43, R112 ;  /* 0x000000702b707220 */ /* 0x000fe40000410000 */
[----:B------:R-:W-:Y:S01]  /*4490*/  FADD.FTZ R98, R119, R140 ;  /* 0x0000008c77627221 */ /* 0x000fe20000010000 */
[----:B------:R-:W-:Y:S01]  /*44a0*/  SHF.L.U32 R119, R90, 0x2, RZ ;  /* 0x000000025a777819 */ /* 0x000fe200000006ff */
[----:B------:R-:W-:Y:S02]  /*44b0*/  FADD.FTZ R38, R123, -R142 ;  /* 0x8000008e7b267221 */ /* 0x000fe40000010000 */
[----:B------:R-:W-:Y:S02]  /*44c0*/  FADD.FTZ R113, R4, R109 ;  /* 0x0000006d04717221 */ /* 0x000fe40000010000 */
[----:B------:R-:W-:Y:S02]  /*44d0*/  FADD.FTZ R114, R6, R5 ;  /* 0x0000000506727221 */ /* 0x000fe40000010000 */
[----:B------:R-:W-:-:S02]  /*44e0*/  IMAD R111, R111, c[0x0][0x2d0], RZ ;  /* 0x0000b4006f6f7a24 */ /* 0x000fc400078e02ff */
        /* <DEDUP_REMOVED lines=15> */
.L_x_14042:
[----:B-1----:R-:W-:Y:S05]  /*45e0*/  BSYNC B0 ;  /* 0x0000000000007941 */ /* 0x002fea0003800000 */
.L_x_14041:
[----:B0-----:R0:W1:Y:S01]  /*45f0*/  LDS R7, [R54.X4+0x290] ;  /* 0x0002900036077984 */ /* 0x0010620000004800 */
[C---:B------:R-:W-:Y:S01]  /*4600*/  ISETP.GE.AND P6, PT, R116.reuse, 0x21, PT ;  /* 0x000000217400780c */ /* 0x040fe20003fc6270 */
        /* <DEDUP_REMOVED lines=14> */
.L_x_14044:
[----:B0-----:R-:W-:Y:S05]  /*46f0*/  BSYNC B0 ;  /* 0x0000000000007941 */ /* 0x001fea0003800000 */
.L_x_14043:
[----:B-1----:R0:W1:Y:S01]  /*4700*/  LDS R7, [R53.X4+0x310] ;  /* 0x0003100035077984 */ /* 0x0020620000004800 */
[----:B------:R-:W-:Y:S01]  /*4710*/  BSSY B0, `(.L_x_14045) ;  /* 0x0000005000007945 */ /* 0x000fe20003800000 */
[----:B------:R-:W-:Y:S05]  /*4720*/  @!P0 BRA `(.L_x_14046) ;  /* 0x0000003000008947 */ /* 0x000fea0003800000 */
[----:B------:R-:W-:-:S05]  /*4730*/  IMAD.WIDE.U32 R4, R119, c[0x0][0x2d0], R18 ;  /* 0x0000b40077047a25 */ /* 0x000fca00078e0012 */
[----:B------:R-:W-:-:S05]  /*4740*/  IADD3 R5, R111, R5, RZ ;  /* 0x000000056f057210 */ /* 0x000fca0007ffe0ff */
[----:B-1----:R1:W-:Y:S02]  /*4750*/  RED.E.ADD.F32.FTZ.RN.STRONG.GPU [R4.64], R7 ;  /* 0x000000070400798e */ /* 0x0023e4000c10e786 */
.L_x_14046:
[----:B------:R-:W-:Y:S05]  /*4760*/  BSYNC B0 ;  /* 0x0000000000007941 */ /* 0x000fea0003800000 */
.L_x_14045:
[----:B-1----:R1:W2:Y:S01]  /*4770*/  LDS R7, [R52.X4+0x390] ;  /* 0x0003900034077984 */ /* 0x0022a20000004800 */
[----:B------:R-:W-:Y:S01]  /*4780*/  BSSY B0, `(.L_x_14047) ;  /* 0x0000005000007945 */ /* 0x000fe20003800000 */
[----:B------:R-:W-:Y:S05]  /*4790*/  @!P1 BRA `(.L_x_14048) ;  /* 0x0000003000009947 */ /* 0x000fea0003800000 */
[----:B------:R-:W-:-:S05]  /*47a0*/  IMAD.WIDE.U32 R4, R119, c[0x0][0x2d0], R16 ;  /* 0x0000b40077047a25 */ /* 0x000fca00078e0010 */
[----:B------:R-:W-:-:S05]  /*47b0*/  IADD3 R5, R111, R5, RZ ;  /* 0x000000056f057210 */ /* 0x000fca0007ffe0ff */
[----:B--2---:R2:W-:Y:S02]  /*47c0*/  RED.E.ADD.F32.FTZ.RN.STRONG.GPU [R4.64], R7 ;  /* 0x000000070400798e */ /* 0x0045e4000c10e786 */
.L_x_14048:
[----:B------:R-:W-:Y:S05]  /*47d0*/  BSYNC B0 ;  /* 0x0000000000007941 */ /* 0x000fea0003800000 */
.L_x_14047:
[----:B--2---:R2:W3:Y:S01]  /*47e0*/  LDS R7, [R51.X4+0x410] ;  /* 0x0004100033077984 */ /* 0x0044e20000004800 */
[----:B------:R-:W-:Y:S01]  /*47f0*/  BSSY B0, `(.L_x_14049) ;  /* 0x0000005000007945 */ /* 0x000fe20003800000 */
[----:B------:R-:W-:Y:S05]  /*4800*/  @!P2 BRA `(.L_x_14050) ;  /* 0x000000300000a947 */ /* 0x000fea0003800000 */
[----:B------:R-:W-:-:S05]  /*4810*/  IMAD.WIDE.U32 R4, R119, c[0x0][0x2d0], R14 ;  /* 0x0000b40077047a25 */ /* 0x000fca00078e000e */
[----:B------:R-:W-:-:S05]  /*4820*/  IADD3 R5, R111, R5, RZ ;  /* 0x000000056f057210 */ /* 0x000fca0007ffe0ff */
[----:B---3--:R3:W-:Y:S02]  /*4830*/  RED.E.ADD.F32.FTZ.RN.STRONG.GPU [R4.64], R7 ;  /* 0x000000070400798e */ /* 0x0087e4000c10e786 */
.L_x_14050:
[----:B------:R-:W-:Y:S05]  /*4840*/  BSYNC B0 ;  /* 0x0000000000007941 */ /* 0x000fea0003800000 */
.L_x_14049:
[----:B---3--:R3:W4:Y:S01]  /*4850*/  LDS R7, [R50.X4+0x490] ;  /* 0x0004900032077984 */ /* 0x0087220000004800 */
[----:B------:R-:W-:Y:S01]  /*4860*/  BSSY B0, `(.L_x_14051) ;  /* 0x0000005000007945 */ /* 0x000fe20003800000 */
[----:B------:R-:W-:Y:S05]  /*4870*/  @!P3 BRA `(.L_x_14052) ;  /* 0x000000300000b947 */ /* 0x000fea0003800000 */
[----:B------:R-:W-:-:S05]  /*4880*/  IMAD.WIDE.U32 R4, R119, c[0x0][0x2d0], R12 ;  /* 0x0000b40077047a25 */ /* 0x000fca00078e000c */
[----:B------:R-:W-:-:S05]  /*4890*/  IADD3 R5, R111, R5, RZ ;  /* 0x000000056f057210 */ /* 0x000fca0007ffe0ff */
[----:B----4-:R4:W-:Y:S02]  /*48a0*/  RED.E.ADD.F32.FTZ.RN.STRONG.GPU [R4.64], R7 ;  /* 0x000000070400798e */ /* 0x0109e4000c10e786 */
.L_x_14052:
[----:B------:R-:W-:Y:S05]  /*48b0*/  BSYNC B0 ;  /* 0x0000000000007941 */ /* 0x000fea0003800000 */
.L_x_14051:
[----:B------:R0:W1:Y:S01]  /*48c0*/  LDS R109, [R49.X4+0x510] ;  /* 0x00051000316d7984 */ /* 0x0000620000004800 */
[----:B------:R-:W-:Y:S01]  /*48d0*/  BSSY B0, `(.L_x_14053) ;  /* 0x0000006000007945 */ /* 0x000fe20003800000 */
[----:B----4-:R-:W-:Y:S01]  /*48e0*/  IMAD.WIDE.U32 R4, R119, c[0x0][0x2d0], R8 ;  /* 0x0000b40077047a25 */ /* 0x010fe200078e0008 */
[----:B------:R-:W-:Y:S05]  /*48f0*/  @!P4 BRA `(.L_x_14054) ;  /* 0x000000300000c947 */ /* 0x000fea0003800000 */
[----:B------:R-:W-:-:S05]  /*4900*/  IMAD.WIDE.U32 R6, R119, c[0x0][0x2d0], R10 ;  /* 0x0000b40077067a25 */ /* 0x000fca00078e000a */
[----:B------:R-:W-:-:S05]  /*4910*/  IADD3 R7, R111, R7, RZ ;  /* 0x000000076f077210 */ /* 0x000fca0007ffe0ff */
[----:B-1----:R1:W-:Y:S02]  /*4920*/  RED.E.ADD.F32.FTZ.RN.STRONG.GPU [R6.64], R109 ;  /* 0x0000006d0600798e */ /* 0x0023e4000c10e786 */
.L_x_14054:
[----:B------:R-:W-:Y:S05]  /*4930*/  BSYNC B0 ;  /* 0x0000000000007941 */ /* 0x000fea0003800000 */
.L_x_14053:
[----:B-1----:R1:W4:Y:S01]  /*4940*/  LDS R7, [R47.X4+0x590] ;  /* 0x000590002f077984 */ /* 0x0023220000004800 */
[----:B------:R-:W-:Y:S01]  /*4950*/  BSSY B0, `(.L_x_14055) ;  /* 0x0000004000007945 */ /* 0x000fe20003800000 */
[----:B------:R-:W-:Y:S05]  /*4960*/  @!P5 BRA `(.L_x_14056) ;  /* 0x000000200000d947 */ /* 0x000fea0003800000 */
[----:B------:R-:W-:-:S05]  /*4970*/  IADD3 R5, R111, R5, RZ ;  /* 0x000000056f057210 */ /* 0x000fca0007ffe0ff */
[----:B----4-:R4:W-:Y:S02]  /*4980*/  RED.E.ADD.F32.FTZ.RN.STRONG.GPU [R4.64], R7 ;  /* 0x000000070400798e */ /* 0x0109e4000c10e786 */
.L_x_14056:
[----:B------:R-:W-:Y:S05]  /*4990*/  BSYNC B0 ;  /* 0x0000000000007941 */ /* 0x000fea0003800000 */
.L_x_14055:
        /* <DEDUP_REMOVED lines=101> */
.L_x_14058:
[----:B0-----:R-:W-:Y:S05]  /*4ff0*/  BSYNC B0 ;  /* 0x0000000000007941 */ /* 0x001fea0003800000 */
.L_x_14057:
[----:B------:R-:W-:Y:S02]  /*5000*/  IADD3 R89, R89, 0x1, RZ ;  /* 0x0000000159597810 */ /* 0x000fe40007ffe0ff */
[----:B------:R-:W-:-:S02]  /*5010*/  IADD3 R90, P1, R90, 0x1, RZ ;  /* 0x000000015a5a7810 */ /* 0x000fc40007f3e0ff */
[----:B------:R-:W-:Y:S02]  /*5020*/  ISETP.GE.AND P0, PT, R89, c[0x0][0x16c], PT ;  /* 0x00005b0059007a0c */ /* 0x000fe40003f06270 */
[----:B------:R-:W-:-:S11]  /*5030*/  IADD3.X R91, RZ, R91, RZ, P1, !PT ;  /* 0x0000005bff5b7210 */ /* 0x000fd60000ffe4ff */
[----:B------:R-:W-:Y:S01]  /*5040*/  @P0 CALL.REL.NOINC `(.L_x_14028) ;  /* 0x0000001000000944 */ /* 0x000fe20003c00000 */
[----:B------:R-:W-:Y:S05]  /*5050*/  BRA `(.L_x_14059) ;  /* 0xffffd09000007947 */ /* 0x000fea000383ffff */
.L_x_14028:
[----:B------:R-:W-:Y:S01]  /*5060*/  BAR.SYNC.DEFER_BLOCKING 0x0 ;  /* 0x0000000000007b1d */ /* 0x000fe20000010000 */
[----:B------:R-:W-:-:S06]  /*5070*/  IMAD.WIDE R2, R67, 0x8, R24 ;  /* 0x0000000843027825 */ /* 0x000fcc00078e0218 */
[----:B------:R-:W4:Y:S01]  /*5080*/  LDG.E.64 R2, [R2.64] ;  /* 0x0000000602027981 */ /* 0x000f22000c1e1b00 */
[----:B------:R-:W-:Y:S01]  /*5090*/  F2F.BF16.F32 R87, R87 ;  /* 0x0000005700577304 */ /* 0x000fe20000202000 */
[----:B------:R-:W-:Y:S01]  /*50a0*/  IADD3 R16, R57, -0x1, RZ ;  /* 0xffffffff39107810 */ /* 0x000fe20007ffe0ff */
[----:B------:R-:W-:-:S06]  /*50b0*/  UIADD3 UR4, UR4, -0x100, URZ ;  /* 0xffffff0004047890 */ /* 0x000fcc000fffe03f */
[----:B------:R-:W-:Y:S08]  /*50c0*/  F2F.BF16.F32 R86, R86 ;  /* 0x0000005600567304 */ /* 0x000ff00000202000 */
[----:B------:R-:W0:Y:S08]  /*50d0*/  F2F.BF16.F32 R7, R88 ;  /* 0x0000005800077304 */ /* 0x000e300000202000 */
[----:B------:R-:W-:Y:S01]  /*50e0*/  F2F.BF16.F32 R11, R84 ;  /* 0x00000054000b7304 */ /* 0x000fe20000202000 */
[----:B0-----:R-:W-:Y:S01]  /*50f0*/  PRMT R7, R86, 0x5410, R7 ;  /* 0x0000541056077816 */ /* 0x001fe20000000007 */
[----:B----4-:R-:W-:Y:S01]  /*5100*/  STS.64 [R56.X8], R2 ;  /* 0x0000000238007388 */ /* 0x010fe20000008a00 */
[----:B------:R-:W-:-:S06]  /*5110*/  NOP ;  /* 0x0000000000007918 */ /* 0x000fcc0000000000 */
[----:B------:R-:W0:Y:S02]  /*5120*/  LDS.64 R8, [R56.X8] ;  /* 0x0000000038087984 */ /* 0x000e240000008a00 */
[--C-:B0-----:R-:W-:Y:S02]  /*5130*/  PRMT R0, RZ, 0x5410, R9.reuse ;  /* 0x00005410ff007816 */ /* 0x101fe40000000009 */
[--C-:B------:R-:W-:Y:S02]  /*5140*/  SHF.R.U64 R4, R8, 0x10, R9.reuse ;  /* 0x0000001008047819 */ /* 0x100fe40000001209 */
[----:B------:R-:W-:Y:S01]  /*5150*/  SHF.R.U32.HI R2, RZ, 0x10, R9 ;  /* 0x00000010ff027819 */ /* 0x000fe20000011609 */
[--C-:B------:R-:W-:Y:S01]  /*5160*/  FADD.FTZ R6, R0, R73.reuse ;  /* 0x0000004900067221 */ /* 0x100fe20000010000 */
        /* <DEDUP_REMOVED lines=22> */
[----:B-1----:R-:W-:Y:S01]  /*52d0*/  @!P0 FADD.FTZ R4, R0, 1 ;  /* 0x3f80000000048421 */ /* 0x002fe20000010000 */
[----:B------:R-:W-:Y:S01]  /*52e0*/  LOP3.LUT R6, R2, R11, RZ, 0xfc, !PT ;  /* 0x0000000b02067212 */ /* 0x000fe200078efcff */
[----:B----4-:R-:W-:-:S04]  /*52f0*/  @!P1 FADD.FTZ R10, R5, 1 ;  /* 0x3f800000050a9421 */ /* 0x010fc80000010000 */
[----:B------:R1:W-:Y:S01]  /*5300*/  STS.64 [R56.X8], R6 ;  /* 0x0000000638007388 */ /* 0x0003e20000008a00 */
[----:B------:R-:W-:-:S06]  /*5310*/  NOP ;  /* 0x0000000000007918 */ /* 0x000fcc0000000000 */
[----:B------:R-:W4:Y:S01]  /*5320*/  @!P1 MUFU.RCP R13, R10 ;  /* 0x0000000a000d9308 */ /* 0x000f220000001000 */
[----:B------:R-:W5:Y:S01]  /*5330*/  LDS.64 R2, [R56.X8] ;  /* 0x0000000038027984 */ /* 0x000f620000008a00 */
[----:B0-----:R-:W-:Y:S02]  /*5340*/  @!P3 FADD.FTZ R0, R9, 1 ;  /* 0x3f8000000900b421 */ /* 0x001fe40000010000 */
[----:B------:R-:W-:Y:S02]  /*5350*/  IMAD R5, R70, c[0x0][0x2d8], RZ ;  /* 0x0000b60046057a24 */ /* 0x000fe400078e02ff */
[----:B-1----:R-:W-:Y:S02]  /*5360*/  IMAD R7, R75, c[0x0][0x2e0], RZ ;  /* 0x0000b8004b077a24 */ /* 0x002fe400078e02ff */
[----:B------:R0:W1:Y:S02]  /*5370*/  @!P2 MUFU.RCP R15, R8 ;  /* 0x00000008000fa308 */ /* 0x0000640000001000 */
[----:B------:R-:W-:-:S06]  /*5380*/  IMAD R7, R76, c[0x0][0x2e4], R7 ;  /* 0x0000b9004c077a24 */ /* 0x000fcc00078e0207 */
[----:B------:R2:W3:Y:S01]  /*5390*/  @!P0 MUFU.RCP R14, R4 ;  /* 0x00000004000e8308 */ /* 0x0004e20000001000 */
[----:B0-----:R-:W-:Y:S01]  /*53a0*/  SHF.L.U32 R8, R16, 0x7, RZ ;  /* 0x0000000710087819 */ /* 0x001fe200000006ff */
[----:B----4-:R-:W-:Y:S01]  /*53b0*/  @!P1 FMUL.FTZ R82, R82, R13 ;  /* 0x0000000d52529220 */ /* 0x010fe20000410000 */
[----:B------:R-:W-:Y:S01]  /*53c0*/  IADD3 R64, P1, R64, -0x100, RZ ;  /* 0xffffff0040407810 */ /* 0x000fe20007f3e0ff */
[----:B------:R-:W-:Y:S01]  /*53d0*/  IMAD R13, R72, c[0x0][0x2dc], R5 ;  /* 0x0000b700480d7a24 */ /* 0x000fe200078e0205 */
[--C-:B------:R-:W-:Y:S02]  /*53e0*/  SHF.R.S32.HI R9, RZ, 0x1f, R8.reuse ;  /* 0x0000001fff097819 */ /* 0x100fe40000011408 */
[----:B------:R-:W-:Y:S01]  /*53f0*/  IADD3.X R63, R63, -0x1, RZ, P1, !PT ;  /* 0xffffffff3f3f7810 */ /* 0x000fe20000ffe4ff */
[----:B------:R-:W0:Y:S01]  /*5400*/  @!P3 MUFU.RCP R11, R0 ;  /* 0x00000000000bb308 */ /* 0x000e220000001000 */
[----:B-1----:R-:W-:Y:S01]  /*5410*/  @!P2 FMUL.FTZ R80, R80, R15 ;  /* 0x0000000f5050a220 */ /* 0x002fe20000410000 */
[----:B------:R-:W-:Y:S01]  /*5420*/  IADD3 R60, P2, R60, -0x100, RZ ;  /* 0xffffff003c3c7810 */ /* 0x000fe20007f5e0ff */
[----:B--2---:R-:W-:-:S03]  /*5430*/  IMAD.WIDE.U32 R4, R72, c[0x0][0x2d8], R8 ;  /* 0x0000b60048047a25 */ /* 0x004fc600078e0008 */
[----:B------:R-:W-:Y:S01]  /*5440*/  IADD3.X R61, R61, -0x1, RZ, P2, !PT ;  /* 0xffffffff3d3d7810 */ /* 0x000fe200017fe4ff */
[----:B------:R-:W-:Y:S01]  /*5450*/  IMAD.WIDE.U32 R8, R72, c[0x0][0x2f8], R8 ;  /* 0x0000be0048087a25 */ /* 0x000fe200078e0008 */
[----:B------:R-:W-:Y:S01]  /*5460*/  IADD3 R5, R5, R13, RZ ;  /* 0x0000000d05057210 */ /* 0x000fe20007ffe0ff */
[----:B------:R-:W1:Y:S02]  /*5470*/  F2F.BF16.F32 R0, R82 ;  /* 0x0000005200007304 */ /* 0x000e640000202000 */
[----:B---3--:R-:W-:Y:S02]  /*5480*/  @!P0 FMUL.FTZ R85, R85, R14 ;  /* 0x0000000e55558220 */ /* 0x008fe40000410000 */
[----:B------:R-:W-:-:S04]  /*5490*/  IMAD.WIDE.U32 R4, R76, c[0x0][0x2e0], R4 ;  /* 0x0000b8004c047a25 */ /* 0x000fc800078e0004 */
[----:B0-----:R-:W-:Y:S01]  /*54a0*/  @!P3 FMUL.FTZ R78, R78, R11 ;  /* 0x0000000b4e4eb220 */ /* 0x001fe20000410000 */
[----:B------:R-:W-:Y:S01]  /*54b0*/  IADD3 R5, R5, R7, RZ ;  /* 0x0000000705057210 */ /* 0x000fe20007ffe0ff */
[----:B------:R-:W-:Y:S01]  /*54c0*/  F2F.BF16.F32 R12, R80 ;  /* 0x00000050000c7304 */ /* 0x000fe20000202000 */
[C---:B------:R-:W-:Y:S02]  /*54d0*/  LEA R10, P0, R4.reuse, c[0x0][0x330], 0x1 ;  /* 0x0000cc00040a7a11 */ /* 0x040fe400078008ff */
[----:B------:R-:W-:Y:S02]  /*54e0*/  ISETP.GT.AND P3, PT, R57, 0x1, PT ;  /* 0x000000013900780c */ /* 0x000fe40003f64270 */
[----:B------:R-:W-:Y:S01]  /*54f0*/  LEA.HI.X R11, R4, c[0x0][0x334], R5, 0x1, P0 ;  /* 0x0000cd00040b7a11 */ /* 0x000fe200000f0c05 */
[----:B-1----:R-:W-:Y:S01]  /*5500*/  IMAD.WIDE.U32 R6, R0, 0x10000, RZ ;  /* 0x0001000000067825 */ /* 0x002fe200078e00ff */
[----:B------:R-:W-:Y:S01]  /*5510*/  MOV R57, R16 ;  /* 0x0000001000397202 */ /* 0x000fe20000000f00 */
[----:B------:R-:W0:Y:S02]  /*5520*/  F2F.BF16.F32 R15, R78 ;  /* 0x0000004e000f7304 */ /* 0x000e240000202000 */
[----:B------:R-:W-:-:S05]  /*5530*/  IMAD.WIDE R4, R67, 0x8, R10 ;  /* 0x0000000843047825 */ /* 0x000fca00078e020a */
[----:B-----5:R1:W-:Y:S01]  /*5540*/  STG.E.64 [R4.64], R2 ;  /* 0x0000000204007986 */ /* 0x0203e2000c101b06 */
[----:B------:R2:W3:Y:S01]  /*5550*/  F2F.BF16.F32 R13, R85 ;  /* 0x00000055000d7304 */ /* 0x0004e20000202000 */
[----:B0-----:R-:W-:Y:S01]  /*5560*/  PRMT R15, R12, 0x5410, R15 ;  /* 0x000054100c0f7816 */ /* 0x001fe2000000000f */
[----:B--2---:R-:W-:-:S03]  /*5570*/  FADD.FTZ R85, R85, R68 ;  /* 0x0000004455557221 */ /* 0x004fc60000010000 */
[----:B------:R-:W-:Y:S01]  /*5580*/  LOP3.LUT R11, R15, R7, RZ, 0xfc, !PT ;  /* 0x000000070f0b7212 */ /* 0x000fe200078efcff */
[----:B------:R-:W-:Y:S02]  /*5590*/  IMAD R15, R75, c[0x0][0x300], RZ ;  /* 0x0000c0004b0f7a24 */ /* 0x000fe400078e02ff */
[----:B------:R-:W-:Y:S01]  /*55a0*/  FADD.FTZ R85, R85, R82 ;  /* 0x0000005255557221 */ /* 0x000fe20000010000 */
[----:B---3--:R-:W-:Y:S01]  /*55b0*/  LOP3.LUT R10, R6, R13, RZ, 0xfc, !PT ;  /* 0x0000000d060a7212 */ /* 0x008fe200078efcff */
[----:B------:R-:W-:Y:S01]  /*55c0*/  BAR.SYNC.DEFER_BLOCKING 0x0 ;  /* 0x0000000000007b1d */ /* 0x000fe20000010000 */
[----:B------:R-:W-:Y:S02]  /*55d0*/  IMAD R13, R70, c[0x0][0x2f8], RZ ;  /* 0x0000be00460d7a24 */ /* 0x000fe400078e02ff */
[----:B------:R-:W-:Y:S02]  /*55e0*/  IMAD R15, R76, c[0x0][0x304], R15 ;  /* 0x0000c1004c0f7a24 */ /* 0x000fe400078e020f */
[----:B------:R-:W-:-:S02]  /*55f0*/  IMAD R13, R72, c[0x0][0x2fc], R13 ;  /* 0x0000bf00480d7a24 */ /* 0x000fc400078e020d */
[----:B------:R-:W-:-:S03]  /*5600*/  FADD.FTZ R85, R85, R80 ;  /* 0x0000005055557221 */ /* 0x000fc60000010000 */
[----:B------:R-:W-:Y:S01]  /*5610*/  IADD3 R9, R9, R13, RZ ;  /* 0x0000000d09097210 */ /* 0x000fe20007ffe0ff */
[----:B------:R-:W-:-:S04]  /*5620*/  FADD.FTZ R68, R85, R78 ;  /* 0x0000004e55447221 */ /* 0x000fc80000010000 */
[----:B-1----:R-:W-:-:S05]  /*5630*/  IMAD.WIDE.U32 R2, R76, c[0x0][0x300], R8 ;  /* 0x0000c0004c027a25 */ /* 0x002fca00078e0008 */
[----:B------:R-:W-:Y:S02]  /*5640*/  IADD3 R3, R3, R15, RZ ;  /* 0x0000000f03037210 */ /* 0x000fe40007ffe0ff */
[----:B------:R-:W-:Y:S01]  /*5650*/  LEA R4, P0, R2, c[0x0][0x340], 0x1 ;  /* 0x0000d00002047a11 */ /* 0x000fe200078008ff */
[----:B------:R-:W-:Y:S01]  /*5660*/  STS.64 [R56.X8], R10 ;  /* 0x0000000a38007388 */ /* 0x000fe20000008a00 */
[----:B------:R-:W-:-:S06]  /*5670*/  NOP ;  /* 0x0000000000007918 */ /* 0x000fcc0000000000 */
[----:B------:R-:W0:Y:S01]  /*5680*/  LDS.64 R6, [R56.X8] ;  /* 0x0000000038067984 */ /* 0x000e220000008a00 */
[----:B------:R-:W-:Y:S02]  /*5690*/  LEA.HI.X R5, R2, c[0x0][0x344], R3, 0x1, P0 ;  /* 0x0000d10002057a11 */ /* 0x000fe400000f0c03 */
[----:B------:R-:W-:-:S03]  /*56a0*/  IADD3 R24, P0, R24, -0x100, RZ ;  /* 0xffffff0018187810 */ /* 0x000fc60007f1e0ff */
[----:B------:R-:W-:Y:S01]  /*56b0*/  IMAD.WIDE R2, R67, 0x8, R4 ;  /* 0x0000000843027825 */ /* 0x000fe200078e0204 */
[----:B------:R-:W-:Y:S02]  /*56c0*/  IADD3.X R25, R25, -0x1, RZ, P0, !PT ;  /* 0xffffffff19197810 */ /* 0x000fe400007fe4ff */
[----:B------:R-:W-:-:S04]  /*56d0*/  IADD3 R59, P0, R59, -0x200, RZ ;  /* 0xfffffe003b3b7810 */ /* 0x000fc80007f1e0ff */
[----:B------:R-:W-:Y:S01]  /*56e0*/  IADD3.X R58, R58, -0x1, RZ, P0, !PT ;  /* 0xffffffff3a3a7810 */ /* 0x000fe200007fe4ff */
[----:B0-----:R0:W-:Y:S01]  /*56f0*/  STG.E.64 [R2.64], R6 ;  /* 0x0000000602007986 */ /* 0x0011e2000c101b06 */
[----:B------:R-:W-:Y:S01]  /*5700*/  @!P3 CALL.REL.NOINC `(.L_x_14018) ;  /* 0x000000100000b944 */ /* 0x000fe20003c00000 */
[----:B------:R-:W-:Y:S05]  /*5710*/  BRA `(.L_x_14060) ;  /* 0xffffb29000007947 */ /* 0x000fea000383ffff */
.L_x_14018:
        /* <DEDUP_REMOVED lines=24> */
.L_x_14062:
[----:B0-----:R-:W-:Y:S05]  /*58a0*/  BSYNC B0 ;  /* 0x0000000000007941 */ /* 0x001fea0003800000 */
.L_x_14061:
        /* <DEDUP_REMOVED lines=23> */
.L_x_14064:
[----:B------:R-:W1:Y:S02]  /*5a20*/  S2R R13, SR_TID.X ;  /* 0x00000000000d7919 */ /* 0x000e640000002100 */
.L_x_14065:
[----:B0-----:R-:W-:Y:S05]  /*5a30*/  BSYNC B0 ;  /* 0x0000000000007941 */ /* 0x001fea0003800000 */
.L_x_14063:
        /* <DEDUP_REMOVED lines=10> */
.L_x_14066:
        /* <DEDUP_REMOVED lines=28> */
.L_x_14067:
        /* <DEDUP_REMOVED lines=14> */
.L_x_14775:


//--------------------- .text._Z25selective_scan_bwd_kernelI32Selective_Scan_bwd_kernel_traitsILi32ELi4ELb1ELb1ELb0ELb0ELb0EN3c108BFloat16ENS1_7complexIfEEEEv12SSMParamsBwd --------------------------
	.section	.text._Z25selective_scan_bwd_kernelI32Selective_Scan_bwd_kernel_traitsILi32ELi4ELb1ELb1ELb0ELb0ELb0EN3c108BFloat16ENS1_7complexIfEEEEv12SSMParamsBwd,"ax",@progbits
	.sectioninfo	@"SHI_REGISTERS=155"
	.align	128
        .global         _Z25selective_scan_bwd_kernelI32Selective_Scan_bwd_kernel_traitsILi32ELi4ELb1ELb1ELb0ELb0ELb0EN3c108BFloat16ENS1_7complexIfEEEEv12SSMParamsBwd
        .type           _Z25selective_scan_bwd_kernelI32Selective_Scan_bwd_kernel_traitsILi32ELi4ELb1ELb1ELb0ELb0ELb0EN3c108BFloat16ENS1_7complexIfEEEEv12SSMParamsBwd,@function
        .size           _Z25selective_scan_bwd_kernelI32Selective_Scan_bwd_kernel_traitsILi32ELi4ELb1ELb1ELb0ELb0ELb0EN3c108BFloat16ENS1_7complexIfEEEEv12SSMParamsBwd,(.L_x_14776 - _Z25selective_scan_bwd_kernelI32Selective_Scan_bwd_kernel_traitsILi32ELi4ELb1ELb1ELb0ELb0ELb0EN3c108BFloat16ENS1_7complexIfEEEEv12SSMParamsBwd)
        .other          _Z25selective_scan_bwd_kernelI32Selective_Scan_bwd_kernel_traitsILi32ELi4ELb1ELb1ELb0ELb0ELb0EN3c108BFloat16ENS1_7complexIfEEEEv12SSMParamsBwd,@"STO_CUDA_ENTRY STV_DEFAULT"
_Z25selective_scan_bwd_kernelI32Selective_Scan_bwd_kernel_traitsILi32ELi4ELb1ELb1ELb0ELb0ELb0EN3c108BFloat16ENS1_7complexIfEEEEv12SSMParamsBwd:
.text._Z25selective_scan_bwd_kernelI32Selective_Scan_bwd_kernel_traitsILi32ELi4ELb1ELb1ELb0ELb0ELb0EN3c108BFloat16ENS1_7complexIfEEEEv12SSMParamsBwd:
        /* <DEDUP_REMOVED lines=106> */
[----:B------:R-:W-:Y:S01]  /*06a0*/  CS2R R10, SRZ ;  /* 0x00000000000a7805 */ /* 0x000fe2000001ff00 */
[----:B------:R-:W-:Y:S02]  /*06b0*/  @P0 MOV R15, 0x10 ;  /* 0x00000010000f0802 */ /* 0x000fe40000000f00 */
[----:B------:R-:W-:Y:S01]  /*06c0*/  SHF.R.U64 R8, R8, 0x1, R3 ;  /* 0x0000000108087819 */ /* 0x000fe20000001203 */
[----:B------:R-:W-:Y:S01]  /*06d0*/  IMAD R3, R2, R95, RZ ;  /* 0x0000005f02037224 */ /* 0x000fe200078e02ff */
[C---:B------:R-:W-:Y:S01]  /*06e0*/  @P1 LEA R12, P4, R99.reuse, c[0x0][0x328], 0x2 ;  /* 0x0000ca00630c1a11 */ /* 0x040fe200078810ff */
[----:B------:R-:W-:Y:S01]  /*06f0*/  @P0 IMAD.WIDE R14, R0, R15, c[0x0][0x260] ;  /* 0x00009800000e0625 */ /* 0x000fe200078e020f */
[C---:B------:R-:W-:Y:S01]  /*0700*/  @P2 LEA R10, P5, R99.reuse, c[0x0][0x348], 0x2 ;  /* 0x0000d200630a2a11 */ /* 0x040fe200078a10ff */
[----:B------:R-:W-:Y:S01]  /*0710*/  @!P0 CS2R R14, SRZ ;  /* 0x00000000000e8805 */ /* 0x000fe2000001ff00 */
[C-C-:B------:R-:W-:Y:S01]  /*0720*/  @P1 LEA.HI.X R13, R99.reuse, c[0x0][0x32c], R98.reuse, 0x2, P4 ;  /* 0x0000cb00630d1a11 */ /* 0x140fe200020f1462 */
[----:B------:R-:W-:Y:S01]  /*0730*/  IMAD R3, R94, R8, R3 ;  /* 0x000000085e037224 */ /* 0x000fe200078e0203 */
[----:B------:R-:W-:Y:S01]  /*0740*/  @P2 LEA.HI.X R11, R99, c[0x0][0x34c], R98, 0x2, P5 ;  /* 0x0000d300630b2a11 */ /* 0x000fe200028f1462 */
[----:B------:R-:W-:Y:S05]  /*0750*/  @!P3 BRA `(.L_x_14068) ;  /* 0x00003a900000b947 */ /* 0x000fea0003800000 */
[----:B------:R-:W0:Y:S01]  /*0760*/  S2R R90, SR_TID.X ;  /* 0x00000000005a7919 */ /* 0x000e220000002100 */
[----:B------:R-:W-:Y:S01]  /*0770*/  IMAD.WIDE.U32 R8, R8, R95, RZ ;  /* 0x0000005f08087225 */ /* 0x000fe200078e00ff */
[----:B------:R-:W-:Y:S01]  /*0780*/  MOV R78, c[0x0][0x174] ;  /* 0x00005d00004e7a02 */ /* 0x000fe20000000f00 */
[----:B------:R-:W-:Y:S01]  /*0790*/  UMOV UR4, URZ ;  /* 0x0000003f00047c82 */ /* 0x000fe20008000000 */
[----:B------:R-:W1:Y:S01]  /*07a0*/  S2R R76, SR_LANEID ;  /* 0x00000000004c7919 */ /* 0x000e620000000000 */
[----:B------:R-:W-:Y:S01]  /*07b0*/  IMAD R0, R106, c[0x0][0x2a0], RZ ;  /* 0x0000a8006a007a24 */ /* 0x000fe200078e02ff */
[----:B------:R-:W-:Y:S01]  /*07c0*/  IADD3 R3, R9, R3, RZ ;  /* 0x0000000309037210 */ /* 0x000fe20007ffe0ff */
[----:B------:R-:W-:Y:S01]  /*07d0*/  IMAD.WIDE.U32 R16, R99, c[0x0][0x180], RZ ;  /* 0x0000600063107a25 */ /* 0x000fe200078e00ff */
[----:B------:R-:W-:-:S02]  /*07e0*/  MOV R2, R8 ;  /* 0x0000000800027202 */ /* 0x000fc40000000f00 */
[----:B------:R-:W-:Y:S01]  /*07f0*/  MOV R92, RZ ;  /* 0x000000ff005c7202 */ /* 0x000fe20000000f00 */
[C---:B------:R-:W-:Y:S01]  /*0800*/  IMAD R87, R93.reuse, c[0x0][0x2a4], R0 ;  /* 0x0000a9005d577a24 */ /* 0x040fe200078e0200 */
[----:B------:R-:W-:Y:S01]  /*0810*/  MOV R91, RZ ;  /* 0x000000ff005b7202 */ /* 0x000fe20000000f00 */
[----:B------:R-:W-:-:S04]  /*0820*/  IMAD.WIDE.U32 R4, R93, c[0x0][0x2a0], R2 ;  /* 0x0000a8005d047a25 */ /* 0x000fc800078e0002 */
[----:B------:R-:W-:Y:S01]  /*0830*/  IMAD R0, R98, c[0x0][0x180], RZ ;  /* 0x0000600062007a24 */ /* 0x000fe200078e02ff */
[----:B------:R-:W-:Y:S01]  /*0840*/  IADD3 R87, R5, R87, RZ ;  /* 0x0000005705577210 */ /* 0x000fe20007ffe0ff */
[----:B------:R-:W-:Y:S01]  /*0850*/  IMAD.WIDE.U32 R18, R99, c[0x0][0x1b8], RZ ;  /* 0x00006e0063127a25 */ /* 0x000fe200078e00ff */
[----:B------:R-:W-:-:S03]  /*0860*/  LEA R89, P0, R4, c[0x0][0x318], 0x3 ;  /* 0x0000c60004597a11 */ /* 0x000fc600078018ff */
[----:B------:R-:W-:Y:S01]  /*0870*/  IMAD R77, R99, c[0x0][0x184], R0 ;  /* 0x00006100634d7a24 */ /* 0x000fe200078e0200 */
[----:B0-----:R-:W-:Y:S02]  /*0880*/  LOP3.LUT R7, R90, 0xffffffe0, RZ, 0xc0, !PT ;  /* 0xffffffe05a077812 */ /* 0x001fe400078ec0ff */
[----:B------:R-:W-:Y:S01]  /*0890*/  LEA.HI.X R87, R4, c[0x0][0x31c], R87, 0x3, P0 ;  /* 0x0000c70004577a11 */ /* 0x000fe200000f1c57 */
[----:B------:R-:W-:Y:S01]  /*08a0*/  IMAD R4, R98, c[0x0][0x1b8], RZ ;  /* 0x00006e0062047a24 */ /* 0x000fe200078e02ff */
[----:B------:R-:W-:Y:S02]  /*08b0*/  LOP3.LUT R88, R7, 0x1f, R90, 0xf8, !PT ;  /* 0x0000001f07587812 */ /* 0x000fe400078ef85a */
[C---:B------:R-:W-:Y:S01]  /*08c0*/  SHF.L.U32 R73, R90.reuse, 0x3, RZ ;  /* 0x000000035a497819 */ /* 0x040fe200000006ff */
[----:B------:R-:W-:Y:S01]  /*08d0*/  IMAD R75, R99, c[0x0][0x1bc], R4 ;  /* 0x00006f00634b7a24 */ /* 0x000fe200078e0204 */
[----:B------:R-:W-:Y:S02]  /*08e0*/  IADD3 R88, R7, R88, RZ ;  /* 0x0000005807587210 */ /* 0x000fe40007ffe0ff */
[----:B------:R-:W-:-:S02]  /*08f0*/  IADD3 R5, R90, 0x20, RZ ;  /* 0x000000205a057810 */ /* 0x000fc40007ffe0ff */
[C---:B------:R-:W-:Y:S02]  /*0900*/  IADD3 R71, R90.reuse, 0x40, RZ ;  /* 0x000000405a477810 */ /* 0x040fe40007ffe0ff */
[C---:B------:R-:W-:Y:S02]  /*0910*/  IADD3 R7, R90.reuse, 0x60, RZ ;  /* 0x000000605a077810 */ /* 0x040fe40007ffe0ff */
[C---:B------:R-:W-:Y:S02]  /*0920*/  IADD3 R69, R90.reuse, 0x80, RZ ;  /* 0x000000805a457810 */ /* 0x040fe40007ffe0ff */
[C---:B------:R-:W-:Y:S02]  /*0930*/  IADD3 R21, R90.reuse, 0xa0, RZ ;  /* 0x000000a05a157810 */ /* 0x040fe40007ffe0ff */
[C---:B------:R-:W-:Y:S02]  /*0940*/  IADD3 R67, R90.reuse, 0xc0, RZ ;  /* 0x000000c05a437810 */ /* 0x040fe40007ffe0ff */
[----:B------:R-:W-:-:S02]  /*0950*/  IADD3 R23, R90, 0xe0, RZ ;  /* 0x000000e05a177810 */ /* 0x000fc40007ffe0ff */
[----:B------:R-:W-:Y:S02]  /*0960*/  SHF.R.S32.HI R65, RZ, 0x1f, R88 ;  /* 0x0000001fff417819 */ /* 0x000fe40000011458 */
[C---:B------:R-:W-:Y:S02]  /*0970*/  LOP3.LUT R104, R90.reuse, 0x1f, RZ, 0xc0, !PT ;  /* 0x0000001f5a687812 */ /* 0x040fe400078ec0ff */
[----:B------:R-:W-:Y:S02]  /*0980*/  LEA.HI.SX32 R74, R90, R90, 0x1b ;  /* 0x0000005a5a4a7211 */ /* 0x000fe400078fdaff */
[----:B------:R-:W-:Y:S02]  /*0990*/  IADD3 R77, R17, R77, RZ ;  /* 0x0000004d114d7210 */ /* 0x000fe40007ffe0ff */
[----:B------:R-:W-:Y:S02]  /*09a0*/  IADD3 R75, R19, R75, RZ ;  /* 0x0000004b134b7210 */ /* 0x000fe40007ffe0ff */
        /* <DEDUP_REMOVED lines=8> */
[----:B-1----:R-:W-:Y:S02]  /*0a30*/  SHF.L.U64.HI R65, R88, 0x3, R65 ;  /* 0x0000000358417819 */ /* 0x002fe40000010241 */
.L_x_14101:
[----:B------:R-:W-:Y:S01]  /*0a40*/  BAR.SYNC.DEFER_BLOCKING 0x0 ;  /* 0x0000000000007b1d */ /* 0x000fe20000010000 */
[----:B0-----:R-:W-:Y:S02]  /*0a50*/  MOV R4, R86 ;  /* 0x0000005600047202 */ /* 0x001fe40000000f00 */
[----:B------:R-:W-:-:S05]  /*0a60*/  MOV R5, R85 ;  /* 0x0000005500057202 */ /* 0x000fca0000000f00 */
[----:B------:R-:W-:-:S06]  /*0a70*/  IMAD.WIDE R4, R90, 0x8, R4 ;  /* 0x000000085a047825 */ /* 0x000fcc00078e0204 */
[----:B------:R-:W2:Y:S01]  /*0a80*/  LDG.E.64 R4, [R4.64] ;  /* 0x0000000604047981 */ /* 0x000ea2000c1e1b00 */
[----:B------:R-:W-:Y:S02]  /*0a90*/  MOV R6, R84 ;  /* 0x0000005400067202 */ /* 0x000fe40000000f00 */
[----:B------:R-:W-:-:S05]  /*0aa0*/  MOV R7, R83 ;  /* 0x0000005300077202 */ /* 0x000fca0000000f00 */
[----:B------:R-:W-:Y:S01]  /*0ab0*/  IMAD.WIDE R6, R90, 0x8, R6 ;  /* 0x000000085a067825 */ /* 0x000fe200078e0206 */
[----:B--2---:R0:W-:Y:S01]  /*0ac0*/  STS.64 [R76.X8], R4 ;  /* 0x000000044c007388 */ /* 0x0041e20000008a00 */
[----:B------:R-:W-:-:S06]  /*0ad0*/  NOP ;  /* 0x0000000000007918 */ /* 0x000fcc0000000000 */
[----:B------:R-:W1:Y:S04]  /*0ae0*/  LDS.64 R20, [R76.X8] ;  /* 0x000000004c147984 */ /* 0x000e680000008a00 */
[----:B------:R-:W-:Y:S06]  /*0af0*/  BAR.SYNC.DEFER_BLOCKING 0x0 ;  /* 0x0000000000007b1d */ /* 0x000fec0000010000 */
[----:B------:R-:W2:Y:S01]  /*0b00*/  LDG.E.64 R6, [R6.64] ;  /* 0x0000000606067981 */ /* 0x000ea2000c1e1b00 */
[----:B0-----:R-:W-:-:S02]  /*0b10*/  MOV R4, R82 ;  /* 0x0000005200047202 */ /* 0x001fc40000000f00 */
[----:B------:R-:W-:-:S05]  /*0b20*/  MOV R5, R81 ;  /* 0x0000005100057202 */ /* 0x000fca0000000f00 */
[----:B------:R-:W-:Y:S01]  /*0b30*/  IMAD.WIDE R22, R90, 0x8, R4 ;  /* 0x000000085a167825 */ /* 0x000fe200078e0204 */
[----:B--2---:R-:W-:Y:S01]  /*0b40*/  STS.64 [R76.X8], R6 ;  /* 0x000000064c007388 */ /* 0x004fe20000008a00 */
[----:B------:R-:W-:-:S06]  /*0b50*/  NOP ;  /* 0x0000000000007918 */ /* 0x000fcc0000000000 */
[----:B------:R-:W0:Y:S04]  /*0b60*/  LDS.64 R38, [R76.X8] ;  /* 0x000000004c267984 */ /* 0x000e280000008a00 */
[----:B------:R-:W-:Y:S06]  /*0b70*/  BAR.SYNC.DEFER_BLOCKING 0x0 ;  /* 0x0000000000007b1d */ /* 0x000fec0000010000 */
[----:B------:R-:W2:Y:S01]  /*0b80*/  LDG.E.64 R22, [R22.64] ;  /* 0x0000000616167981 */ /* 0x000ea2000c1e1b00 */
[----:B-1----:R-:W-:-:S02]  /*0b90*/  PRMT R0, RZ, 0x5410, R20 ;  /* 0x00005410ff007816 */ /* 0x002fc40000000014 */
[----:B------:R-:W-:Y:S02]  /*0ba0*/  SHF.R.U64 R4, R20, 0x10, R21 ;  /* 0x0000001014047819 */ /* 0x000fe40000001215 */
[----:B------:R-:W-:Y:S02]  /*0bb0*/  ISETP.LT.AND P0, PT, RZ, c[0x0][0x16c], PT ;  /* 0x00005b00ff007a0c */ /* 0x000fe40003f01270 */
[----:B------:R-:W-:Y:S02]  /*0bc0*/  PRMT R4, RZ, 0x5410, R4 ;  /* 0x00005410ff047816 */ /* 0x000fe40000000004 */
[--C-:B0-----:R-:W-:Y:S02]  /*0bd0*/  SHF.R.U64 R37, R38, 0x10, R39.reuse ;  /* 0x0000001026257819 */ /* 0x101fe40000001227 */
[--C-:B------:R-:W-:Y:S02]  /*0be0*/  SHF.R.U32.HI R41, RZ, 0x10, R39.reuse ;  /* 0x00000010ff297819 */ /* 0x100fe40000011627 */
[----:B------:R-:W-:-:S05]  /*0bf0*/  PRMT R39, RZ, 0x5410, R39 ;  /* 0x00005410ff277816 */ /* 0x000fca0000000027 */
[----:B------:R-:W-:Y:S01]  /*0c00*/  @!P0 MOV R64, RZ ;  /* 0x000000ff00408202 */ /* 0x000fe20000000f00 */
[----:B------:R-:W-:Y:S01]  /*0c10*/  @!P0 CS2R R62, SRZ ;  /* 0x00000000003e8805 */ /* 0x000fe2000001ff00 */
[----:B------:R-:W-:Y:S02]  /*0c20*/  @!P0 MOV R61, RZ ;  /* 0x000000ff003d8202 */ /* 0x000fe40000000f00 */
[----:B------:R-:W-:Y:S02]  /*0c30*/  PRMT R37, RZ, 0x5410, R37 ;  /* 0x00005410ff257816 */ /* 0x000fe40000000025 */
[----:B------:R-:W-:Y:S01]  /*0c40*/  PRMT R41, RZ, 0x5410, R41 ;  /* 0x00005410ff297816 */ /* 0x000fe20000000029 */
[----:B--2---:R-:W-:Y:S01]  /*0c50*/  STS.64 [R76.X8], R22 ;  /* 0x000000164c007388 */ /* 0x004fe20000008a00 */
[----:B------:R-:W-:-:S06]  /*0c60*/  NOP ;  /* 0x0000000000007918 */ /* 0x000fcc0000000000 */
[----:B------:R-:W0:Y:S02]  /*0c70*/  LDS.64 R52, [R76.X8] ;  /* 0x000000004c347984 */ /* 0x000e240000008a00 */
[--C-:B0-----:R-:W-:Y:S02]  /*0c80*/  SHF.R.U64 R5, R52, 0x10, R53.reuse ;  /* 0x0000001034057819 */ /* 0x101fe40000001235 */
[----:B------:R-:W-:Y:S02]  /*0c90*/  PRMT R52, RZ, 0x5410, R52 ;  /* 0x00005410ff347816 */ /* 0x000fe40000000034 */
[--C-:B------:R-:W-:Y:S02]  /*0ca0*/  PRMT R50, RZ, 0x5410, R53.reuse ;  /* 0x00005410ff327816 */ /* 0x100fe40000000035 */
[----:B------:R-:W-:Y:S01]  /*0cb0*/  SHF.R.U32.HI R48, RZ, 0x10, R53 ;  /* 0x00000010ff307819 */ /* 0x000fe20000011635 */
[C---:B------:R-:W-:Y:S01]  /*0cc0*/  FFMA.FTZ R91, R52.reuse, R0, R91 ;  /* 0x00000000345b7223 */ /* 0x040fe2000001005b */
[----:B------:R-:W-:Y:S01]  /*0cd0*/  PRMT R0, RZ, 0x5410, R5 ;  /* 0x00005410ff007816 */ /* 0x000fe20000000005 */
[-C--:B-----5:R-:W-:Y:S01]  /*0ce0*/  FMUL.FTZ R60, R52, R97.reuse ;  /* 0x00000061343c7220 */ /* 0x0a0fe20000410000 */
[----:B------:R-:W-:Y:S01]  /*0cf0*/  SHF.R.U32.HI R5, RZ, 0x10, R21 ;  /* 0x00000010ff057819 */ /* 0x000fe20000011615 */
[-C--:B------:R-:W-:Y:S01]  /*0d00*/  FMUL.FTZ R59, R50, R97.reuse ;  /* 0x00000061323b7220 */ /* 0x080fe20000410000 */
[----:B------:R-:W-:Y:S01]  /*0d10*/  PRMT R48, RZ, 0x5410, R48 ;  /* 0x00005410ff307816 */ /* 0x000fe20000000030 */
[C---:B------:R-:W-:Y:S01]  /*0d20*/  FFMA.FTZ R91, R0.reuse, R4, R91 ;  /* 0x00000004005b7223 */ /* 0x040fe2000001005b */
[----:B------:R-:W-:Y:S01]  /*0d30*/  PRMT R4, RZ, 0x5410, R21 ;  /* 0x00005410ff047816 */ /* 0x000fe20000000015 */
[-C--:B------:R-:W-:Y:S01]  /*0d40*/  FMUL.FTZ R57, R0, R97.reuse ;  /* 0x0000006100397220 */ /* 0x080fe20000410000 */
[----:B------:R-:W-:Y:S01]  /*0d50*/  PRMT R53, RZ, 0x5410, R38 ;  /* 0x00005410ff357816 */ /* 0x000fe20000000026 */
[----:B------:R-:W-:-:S02]  /*0d60*/  FMUL.FTZ R55, R48, R97 ;  /* 0x0000006130377220 */ /* 0x000fc40000410000 */
[----:B------:R-:W-:Y:S01]  /*0d70*/  FFMA.FTZ R91, R50, R4, R91 ;  /* 0x00000004325b7223 */ /* 0x000fe2000001005b */
[----:B------:R-:W-:-:S05]  /*0d80*/  PRMT R4, RZ, 0x5410, R5 ;  /* 0x00005410ff047816 */ /* 0x000fca0000000005 */
[----:B------:R-:W-:Y:S01]  /*0d90*/  FFMA.FTZ R91, R48, R4, R91 ;  /* 0x00000004305b7223 */ /* 0x000fe2000001005b */
[----:B------:R-:W-:Y:S06]  /*0da0*/  BAR.SYNC.DEFER_BLOCKING 0x0 ;  /* 0x0000000000007b1d */ /* 0x000fec0000010000 */
[----:B------:R-:W-:Y:S05]  /*0db0*/  @!P0 BRA `(.L_x_14069) ;  /* 0x00002ff000008947 */ /* 0x000fea0003800000 */
[----:B------:R-:W-:Y:S01]  /*0dc0*/  MOV R4, R8 ;  /* 0x0000000800047202 */ /* 0x000fe20000000f00 */
[----:B------:R-:W-:Y:S01]  /*0dd0*/  IMAD R22, R106, c[0x0][0x2a0], RZ ;  /* 0x0000a8006a167a24 */ /* 0x000fe200078e02ff */
[----:B------:R-:W-:Y:S01]  /*0de0*/  MOV R5, R3 ;  /* 0x0000000300057202 */ /* 0x000fe20000000f00 */
[----:B------:R-:W-:Y:S01]  /*0df0*/  HFMA2.MMA R49, -RZ, RZ, 0, 0 ;  /* 0x00000000ff317435 */ /* 0x000fe200000001ff */
[--C-:B------:R-:W-:Y:S01]  /*0e00*/  FADD.FTZ R53, R53, R96.reuse ;  /* 0x0000006035357221 */ /* 0x100fe20000010000 */
[----:B------:R-:W-:Y:S01]  /*0e10*/  HFMA2.MMA R61, -RZ, RZ, 0, 0 ;  /* 0x00000000ff3d7435 */ /* 0x000fe200000001ff */
[----:B------:R-:W-:Y:S01]  /*0e20*/  FADD.FTZ R58, R37, R96 ;  /* 0x00000060253a7221 */ /* 0x000fe20000010000 */
[----:B------:R-:W-:Y:S01]  /*0e30*/  MOV R64, RZ ;  /* 0x000000ff00407202 */ /* 0x000fe20000000f00 */
[----:B------:R-:W-:Y:S01]  /*0e40*/  IMAD.WIDE.U32 R6, R93, c[0x0][0x2a0], R4 ;  /* 0x0000a8005d067a25 */ /* 0x000fe200078e0004 */
[----:B------:R-:W-:Y:S01]  /*0e50*/  CS2R R46, SRZ ;  /* 0x00000000002e7805 */ /* 0x000fe2000001ff00 */
[----:B------:R-:W-:-:S02]  /*0e60*/  CS2R R62, SRZ ;  /* 0x00000000003e7805 */ /* 0x000fc4000001ff00 */
[----:B------:R-:W-:Y:S01]  /*0e70*/  IMAD R5, R93, c[0x0][0x2a4], R22 ;  /* 0x0000a9005d057a24 */ /* 0x000fe200078e0216 */
[----:B------:R-:W-:Y:S01]  /*0e80*/  LEA R4, P0, R6, c[0x0][0x318], 0x3 ;  /* 0x0000c60006047a11 */ /* 0x000fe200078018ff */
[--C-:B------:R-:W-:Y:S02]  /*0e90*/  FADD.FTZ R56, R39, R96.reuse ;  /* 0x0000006027387221 */ /* 0x100fe40000010000 */
[----:B------:R-:W-:Y:S01]  /*0ea0*/  FADD.FTZ R54, R41, R96 ;  /* 0x0000006029367221 */ /* 0x000fe20000010000 */
[----:B------:R-:W-:Y:S01]  /*0eb0*/  IADD3 R5, R7, R5, RZ ;  /* 0x0000000507057210 */ /* 0x000fe20007ffe0ff */
[----:B------:R-:W-:Y:S01]  /*0ec0*/  FADD.FTZ R52, R52, R52 ;  /* 0x0000003434347221 */ /* 0x000fe20000010000 */
[----:B------:R-:W-:Y:S01]  /*0ed0*/  MOV R7, c[0x0][0x174] ;  /* 0x00005d0000077a02 */ /* 0x000fe20000000f00 */
[----:B------:R-:W-:Y:S01]  /*0ee0*/  FADD.FTZ R51, R0, R0 ;  /* 0x0000000000337221 */ /* 0x000fe20000010000 */
[----:B------:R-:W-:Y:S01]  /*0ef0*/  LEA.HI.X R5, R6, c[0x0][0x31c], R5, 0x3, P0 ;  /* 0x0000c70006057a11 */ /* 0x000fe200000f1c05 */
[----:B------:R-:W-:Y:S01]  /*0f00*/  FADD.FTZ R50, R50, R50 ;  /* 0x0000003232327221 */ /* 0x000fe20000010000 */
[----:B------:R-:W-:Y:S01]  /*0f10*/  LEA R7, R7, UR4, 0x8 ;  /* 0x0000000407077c11 */ /* 0x000fe2000f8e40ff */
[----:B------:R-:W-:-:S02]  /*0f20*/  FADD.FTZ R48, R48, R48 ;  /* 0x0000003030307221 */ /* 0x000fc40000010000 */
        /* <DEDUP_REMOVED lines=16> */
.L_x_14100:
[----:B------:R-:W-:Y:S02]  /*1030*/  SHF.R.S32.HI R116, RZ, 0x1f, R49 ;  /* 0x0000001fff747819 */ /* 0x000fe40000011431 */
[----:B------:R-:W-:Y:S02]  /*1040*/  MOV R4, R16 ;  /* 0x0000001000047202 */ /* 0x000fe40000000f00 */
[----:B------:R-:W-:Y:S01]  /*1050*/  MOV R5, R77 ;  /* 0x0000004d00057202 */ /* 0x000fe20000000f00 */
[----:B------:R-:W-:-:S04]  /*1060*/  IMAD R0, R116, c[0x0][0x188], RZ ;  /* 0x0000620074007a24 */ /* 0x000fc800078e02ff */
[----:B------:R-:W-:-:S04]  /*1070*/  IMAD.WIDE.U32 R4, R49, c[0x0][0x188], R4 ;  /* 0x0000620031047a25 */ /* 0x000fc800078e0004 */
[----:B------:R-:W-:Y:S01]  /*1080*/  IMAD R7, R49, c[0x0][0x18c], R0 ;  /* 0x0000630031077a24 */ /* 0x000fe200078e0200 */
[----:B------:R-:W-:-:S04]  /*1090*/  LEA R36, P0, R4, c[0x0][0x220], 0x3 ;  /* 0x0000880004247a11 */ /* 0x000fc800078018ff */
[----:B------:R-:W-:-:S04]  /*10a0*/  IADD3 R5, R5, R7, RZ ;  /* 0x0000000705057210 */ /* 0x000fc80007ffe0ff */
        /* <DEDUP_REMOVED lines=12> */
[----:B------:R-:W-:Y:S01]  /*1170*/  ISETP.GT.AND P0, PT, R78, 0x1, PT ;  /* 0x000000014e00780c */ /* 0x000fe20003f04270 */
[----:B------:R-:W-:Y:S01]  /*1180*/  IMAD R38, R116, c[0x0][0x1c0], RZ ;  /* 0x0000700074267a24 */ /* 0x000fe200078e02ff */
[----:B------:R-:W-:Y:S02]  /*1190*/  IADD3 R118, R78, -0x1, RZ ;  /* 0xffffffff4e767810 */ /* 0x000fe40007ffe0ff */
[----:B------:R-:W-:Y:S01]  /*11a0*/  ISETP.EQ.AND P0, PT, R104, RZ, P0 ;  /* 0x000000ff6800720c */ /* 0x000fe20000702270 */
[----:B------:R-:W-:Y:S01]  /*11b0*/  IMAD R39, R49, c[0x0][0x1c4], R38 ;  /* 0x0000710031277a24 */ /* 0x000fe200078e0226 */
[----:B------:R-:W-:-:S02]  /*11c0*/  ISETP.NE.AND P1, PT, R90, RZ, PT ;  /* 0x000000ff5a00720c */ /* 0x000fc40003f25270 */
[----:B------:R-:W-:Y:S02]  /*11d0*/  IADD3 R107, R90, 0x200, RZ ;  /* 0x000002005a6b7810 */ /* 0x000fe40007ffe0ff */
[----:B0-----:R-:W-:Y:S02]  /*11e0*/  MOV R4, R18 ;  /* 0x0000001200047202 */ /* 0x001fe40000000f00 */
[----:B------:R-:W-:-:S05]  /*11f0*/  MOV R5, R75 ;  /* 0x0000004b00057202 */ /* 0x000fca0000000f00 */
[----:B------:R-:W-:Y:S01]  /*1200*/  IMAD.WIDE.U32 R4, R49, c[0x0][0x1c0], R4 ;  /* 0x0000700031047a25 */ /* 0x000fe200078e0004 */
[----:B------:R-:W-:-:S04]  /*1210*/  @P0 IADD3 R40, R78, -0x2, RZ ;  /* 0xfffffffe4e280810 */ /* 0x000fc80007ffe0ff */
[----:B------:R-:W-:Y:S01]  /*1220*/  IADD3 R5, R5, R39, RZ ;  /* 0x0000002705057210 */ /* 0x000fe20007ffe0ff */
[----:B------:R-:W-:Y:S01]  /*1230*/  @P0 IMAD R103, R40, c[0x0][0x16c], R49 ;  /* 0x00005b0028670a24 */ /* 0x000fe200078e0231 */
[----:B------:R-:W-:-:S03]  /*1240*/  LEA R38, P2, R4, c[0x0][0x230], 0x3 ;  /* 0x00008c0004267a11 */ /* 0x000fc600078418ff */
[----:B------:R-:W-:Y:S01]  /*1250*/  @P0 IMAD.WIDE R102, R103, 0x10, R14 ;  /* 0x0000001067660825 */ /* 0x000fe200078e020e */
[----:B------:R-:W-:Y:S02]  /*1260*/  LEA.HI.X R39, R4, c[0x0][0x234], R5, 0x3, P2 ;  /* 0x00008d0004277a11 */ /* 0x000fe400010f1c05 */
[--C-:B------:R-:W-:Y:S02]  /*1270*/  PRMT R115, RZ, 0x5410, R21.reuse ;  /* 0x00005410ff737816 */ /* 0x100fe40000000015 */
[----:B------:R-:W-:Y:S02]  /*1280*/  ISETP.NE.AND P2, PT, R90, 0x1f, PT ;  /* 0x0000001f5a00780c */ /* 0x000fe40003f45270 */
[----:B------:R-:W-:-:S04]  /*1290*/  SHF.R.U32.HI R111, RZ, 0x10, R21 ;  /* 0x00000010ff6f7819 */ /* 0x000fc80000011615 */
[----:B------:R-:W-:Y:S01]  /*12a0*/  PRMT R111, RZ, 0x5410, R111 ;  /* 0x00005410ff6f7816 */ /* 0x000fe2000000006f */
        /* <DEDUP_REMOVED lines=10> */
[----:B------:R-:W-:Y:S01]  /*1350*/  @!P1 LEA R107, R0, R49, 0x8 ;  /* 0x00000031006b9211 */ /* 0x000fe200078e40ff */
[----:B---3--:R-:W-:Y:S03]  /*1360*/  STS.64 [R76.X8], R42 ;  /* 0x0000002a4c007388 */ /* 0x008fe60000008a00 */
[----:B------:R-:W-:-:S03]  /*1370*/  SHF.L.U32 R107, R107, 0x3, RZ ;  /* 0x000000036b6b7819 */ /* 0x000fc600000006ff */
[----:B------:R1:W2:Y:S01]  /*1380*/  MUFU.SIN R41, R44 ;  /* 0x0000002c00297308 */ /* 0x0002a20000000400 */
[----:B----4-:R3:W-:Y:S01]  /*1390*/  STS.64 [R76.X8+0x100], R100 ;  /* 0x000100644c007388 */ /* 0x0107e20000008a00 */
[----:B------:R-:W-:-:S06]  /*13a0*/  NOP ;  /* 0x0000000000007918 */ /* 0x000fcc0000000000 */
[----:B0-----:R-:W-:Y:S01]  /*13b0*/  FMUL.FTZ R40, R6, R45 ;  /* 0x0000002d06287220 */ /* 0x001fe20000410000 */
[----:B------:R-:W5:Y:S01]  /*13c0*/  LDG.E.64 R38, [R38.64] ;  /* 0x0000000626267981 */ /* 0x000f62000c1e1b00 */
[----:B------:R-:W-:Y:S01]  /*13d0*/  FMUL.FTZ R0, R58, R37 ;  /* 0x000000253a007220 */ /* 0x000fe20000410000 */
[----:B-1----:R-:W-:Y:S01]  /*13e0*/  CS2R R44, SRZ ;  /* 0x00000000002c7805 */ /* 0x002fe2000001ff00 */
[----:B--2---:R-:W-:Y:S02]  /*13f0*/  FMUL.FTZ R41, R6, R41 ;  /* 0x0000002906297220 */ /* 0x004fe40000410000 */
[----:B------:R-:W0:Y:S01]  /*1400*/  LDS.128 R4, [R76.X16] ;  /* 0x000000004c047984 */ /* 0x000e22000000cc00 */
[----:B------:R-:W-:-:S03]  /*1410*/  FMUL.RZ R108, R0, 0.15915493667125701904 ;  /* 0x3e22f983006c7820 */ /* 0x000fc6000040c000 */
[----:B------:R1:W-:Y:S01]  /*1420*/  STS.64 [R107+0xa80], R40 ;  /* 0x000a80286b007388 */ /* 0x0003e20000000a00 */
[----:B------:R-:W-:-:S03]  /*1430*/  FMUL.FTZ R0, R58, R105 ;  /* 0x000000693a007220 */ /* 0x000fc60000410000 */
[----:B------:R-:W-:Y:S01]  /*1440*/  BAR.SYNC.DEFER_BLOCKING 0x0 ;  /* 0x0000000000007b1d */ /* 0x000fe20000010000 */
[C---:B---3--:R-:W-:Y:S02]  /*1450*/  FMUL.FTZ R100, R56.reuse, R37 ;  /* 0x0000002538647220 */ /* 0x048fe40000410000 */
[----:B------:R-:W-:-:S03]  /*1460*/  FMUL.FTZ R42, R56, R105 ;  /* 0x00000069382a7220 */ /* 0x000fc60000410000 */
[----:B------:R-:W-:Y:S01]  /*1470*/  MUFU.COS R43, R108 ;  /* 0x0000006c002b7308 */ /* 0x000fe20000000000 */
[----:B-1----:R-:W-:-:S07]  /*1480*/  FMUL.RZ R107, R100, 0.15915493667125701904 ;  /* 0x3e22f983646b7820 */ /* 0x002fce000040c000 */
[----:B------:R-:W1:Y:S08]  /*1490*/  MUFU.EX2 R0, R0 ;  /* 0x0000000000007308 */ /* 0x000e700000000800 */
[----:B------:R-:W-:Y:S01]  /*14a0*/  MUFU.EX2 R42, R42 ;  /* 0x0000002a002a7308 */ /* 0x000fe20000000800 */
[----:B------:R0:W5:Y:S07]  /*14b0*/  @P0 LDG.E.64 R44, [R102.64+0x8] ;  /* 0x00000806662c0981 */ /* 0x00016e000c1e1b00 */
[----:B------:R-:W2:Y:S08]  /*14c0*/  MUFU.SIN R101, R107 ;  /* 0x0000006b00657308 */ /* 0x000eb00000000400 */
[----:B------:R-:W3:Y:S08]  /*14d0*/  MUFU.COS R121, R107 ;  /* 0x0000006b00797308 */ /* 0x000ef00000000000 */
[----:B------:R-:W4:Y:S01]  /*14e0*/  MUFU.SIN R119, R108 ;  /* 0x0000006c00777308 */ /* 0x000f220000000400 */
[----:B------:R-:W-:Y:S01]  /*14f0*/  FMUL.FTZ R100, R54, R37 ;  /* 0x0000002536647220 */ /* 0x000fe20000410000 */
[----:B0-----:R-:W-:Y:S01]  /*1500*/  PRMT R102, RZ, 0x5410, R4 ;  /* 0x00005410ff667816 */ /* 0x001fe20000000004 */
[----:B-1----:R-:W-:Y:S01]  /*1510*/  FMUL.FTZ R120, R0, R43 ;  /* 0x0000002b00787220 */ /* 0x002fe20000410000 */
[----:B------:R-:W-:Y:S01]  /*1520*/  SHF.R.U64 R43, R4, 0x10, R5 ;  /* 0x00000010042b7819 */ /* 0x000fe20000001205 */
[----:B------:R-:W-:-:S02]  /*1530*/  FMUL.RZ R100, R100, 0.15915493667125701904 ;  /* 0x3e22f98364647820 */ /* 0x000fc4000040c000 */
[C---:B--2---:R-:W-:Y:S02]  /*1540*/  FMUL.FTZ R122, R42.reuse, R101 ;  /* 0x000000652a7a7220 */ /* 0x044fe40000410000 */
[----:B---3--:R-:W-:Y:S01]  /*1550*/  FMUL.FTZ R121, R42, R121 ;  /* 0x000000792a797220 */ /* 0x008fe20000410000 */
[----:B------:R-:W-:Y:S01]  /*1560*/  MUFU.COS R108, R100 ;  /* 0x00000064006c7308 */ /* 0x000fe20000000000 */
[----:B------:R-:W-:Y:S02]  /*1570*/  FMUL.FTZ R105, R54, R105 ;  /* 0x0000006936697220 */ /* 0x000fe40000410000 */
[----:B----4-:R-:W-:Y:S01]  /*1580*/  FMUL.FTZ R119, R0, R119 ;  /* 0x0000007700777220 */ /* 0x010fe20000410000 */
[----:B------:R-:W-:-:S04]  /*1590*/  PRMT R0, RZ, 0x5410, R20 ;  /* 0x00005410ff007816 */ /* 0x000fc80000000014 */
[----:B------:R0:W-:Y:S01]  /*15a0*/  MUFU.SIN R42, R100 ;  /* 0x00000064002a7308 */ /* 0x0001e20000000400 */
[----:B------:R-:W-:Y:S02]  /*15b0*/  SHF.R.U64 R103, R20, 0x10, R21 ;  /* 0x0000001014677819 */ /* 0x000fe40000001215 */
[----:B0-----:R-:W-:Y:S01]  /*15c0*/  PRMT R100, RZ, 0x5410, R43 ;  /* 0x00005410ff647816 */ /* 0x001fe2000000002b */
[----:B------:R-:W-:-:S04]  /*15d0*/  FMUL.FTZ R43, R53, R102 ;  /* 0x00000066352b7220 */ /* 0x000fc80000410000 */
[----:B------:R0:W1:Y:S01]  /*15e0*/  MUFU.EX2 R125, R105 ;  /* 0x00000069007d7308 */ /* 0x0000620000000800 */
[----:B------:R-:W-:Y:S02]  /*15f0*/  FMUL.FTZ R133, R53, R100 ;  /* 0x0000006435857220 */ /* 0x000fe40000410000 */
[C---:B------:R-:W-:Y:S01]  /*1600*/  FMUL.FTZ R132, R0.reuse, R43 ;  /* 0x0000002b00847220 */ /* 0x040fe20000410000 */
[----:B0-----:R-:W-:Y:S01]  /*1610*/  SHF.R.U32.HI R105, RZ, 0x10, R5 ;  /* 0x00000010ff697819 */ /* 0x001fe20000011605 */
[----:B------:R-:W-:Y:S02]  /*1620*/  FMUL.FTZ R133, R0, R133 ;  /* 0x0000008500857220 */ /* 0x000fe40000410000 */
[C---:B------:R-:W-:Y:S01]  /*1630*/  FMUL.FTZ R4, R119.reuse, R132 ;  /* 0x0000008477047220 */ /* 0x040fe20000410000 */
[----:B------:R-:W-:Y:S02]  /*1640*/  PRMT R105, RZ, 0x5410, R105 ;  /* 0x00005410ff697816 */ /* 0x000fe40000000069 */
[----:B------:R-:W-:Y:S01]  /*1650*/  PRMT R107, RZ, 0x5410, R5 ;  /* 0x00005410ff6b7816 */ /* 0x000fe20000000005 */
[----:B------:R-:W-:Y:S01]  /*1660*/  FMUL.FTZ R5, R119, R133 ;  /* 0x0000008577057220 */ /* 0x000fe20000410000 */
[----:B------:R-:W-:Y:S01]  /*1670*/  PRMT R103, RZ, 0x5410, R103 ;  /* 0x00005410ff677816 */ /* 0x000fe20000000067 */
[----:B------:R-:W-:-:S02]  /*1680*/  FMUL.FTZ R134, R58, R105 ;  /* 0x000000693a867220 */ /* 0x000fc40000410000 */
[----:B------:R-:W-:Y:S02]  /*1690*/  FFMA.FTZ R4, R120, R133, R4 ;  /* 0x0000008578047223 */ /* 0x000fe40000010004 */
[----:B------:R-:W-:Y:S02]  /*16a0*/  FMUL.FTZ R136, R58, R107 ;  /* 0x0000006b3a887220 */ /* 0x000fe40000410000 */
[----:B------:R-:W-:Y:S02]  /*16b0*/  FFMA.FTZ R5, R120, R132, -R5 ;  /* 0x0000008478057223 */ /* 0x000fe40000010805 */
[C---:B------:R-:W-:Y:S01]  /*16c0*/  FFMA.FTZ R4, R103.reuse, R134, R4 ;  /* 0x0000008667047223 */ /* 0x040fe20000010004 */
[----:B------:R-:W-:Y:S01]  /*16d0*/  PRMT R101, RZ, 0x5410, R6 ;  /* 0x00005410ff657816 */ /* 0x000fe20000000006 */
[----:B------:R-:W-:Y:S01]  /*16e0*/  FFMA.FTZ R5, R103, R136, R5 ;  /* 0x0000008867057223 */ /* 0x000fe20000010005 */
[----:B------:R-:W-:Y:S01]  /*16f0*/  SHF.R.U64 R117, R6, 0x10, R7 ;  /* 0x0000001006757819 */ /* 0x000fe20000001207 */
[----:B------:R-:W-:-:S02]  /*1700*/  FMUL.FTZ R6, R122, R4 ;  /* 0x000000047a067220 */ /* 0x000fc40000410000 */
[C---:B-1----:R-:W-:Y:S01]  /*1710*/  FMUL.FTZ R123, R125.reuse, R108 ;  /* 0x0000006c7d7b7220 */ /* 0x042fe20000410000 */
[----:B------:R-:W-:Y:S01]  /*1720*/  PRMT R117, RZ, 0x5410, R117 ;  /* 0x00005410ff757816 */ /* 0x000fe20000000075 */
[----:B------:R-:W-:Y:S02]  /*1730*/  FMUL.FTZ R125, R125, R42 ;  /* 0x0000002a7d7d7220 */ /* 0x000fe40000410000 */
[-C--:B------:R-:W-:Y:S02]  /*1740*/  FMUL.FTZ R42, R122, R5.reuse ;  /* 0x000000057a2a7220 */ /* 0x080fe40000410000 */
[C---:B------:R-:W-:Y:S02]  /*1750*/  FFMA.FTZ R6, R121.reuse, R5, -R6 ;  /* 0x0000000579067223 */ /* 0x040fe40000010806 */
[----:B------:R-:W-:Y:S01]  /*1760*/  FMUL.FTZ R140, R56, R101 ;  /* 0x00000065388c7220 */ /* 0x000fe20000410000 */
[----:B------:R-:W-:Y:S01]  /*1770*/  SHF.R.U32.HI R113, RZ, 0x10, R7 ;  /* 0x00000010ff717819 */ /* 0x000fe20000011607 */
[----:B------:R-:W-:-:S02]  /*1780*/  FFMA.FTZ R42, R121, R4, R42 ;  /* 0x00000004792a7223 */ /* 0x000fc4000001002a */
[----:B------:R-:W-:Y:S02]  /*1790*/  FMUL.FTZ R138, R56, R117 ;  /* 0x00000075388a7220 */ /* 0x000fe40000410000 */
[C---:B------:R-:W-:Y:S01]  /*17a0*/  FFMA.FTZ R108, R115.reuse, R140, R6 ;  /* 0x0000008c736c7223 */ /* 0x040fe20000010006 */
[----:B------:R-:W-:Y:S01]  /*17b0*/  PRMT R113, RZ, 0x5410, R113 ;  /* 0x00005410ff717816 */ /* 0x000fe20000000071 */
[----:B------:R-:W-:Y:S02]  /*17c0*/  FFMA.FTZ R42, R115, R138, R42 ;  /* 0x0000008a732a7223 */ /* 0x000fe4000001002a */
[----:B------:R-:W-:Y:S02]  /*17d0*/  FMUL.FTZ R43, R125, R108 ;  /* 0x0000006c7d2b7220 */ /* 0x000fe40000410000 */
[----:B------:R-:W-:Y:S02]  /*17e0*/  FMUL.FTZ R112, R54, R113 ;  /* 0x0000007136707220 */ /* 0x000fe40000410000 */
[-C--:B------:R-:W-:Y:S01]  /*17f0*/  FFMA.FTZ R43, R123, R42.reuse, R43 ;  /* 0x0000002a7b2b7223 */ /* 0x080fe2000001002b */
[----:B------:R-:W-:Y:S01]  /*1800*/  PRMT R109, RZ, 0x5410, R7 ;  /* 0x00005410ff6d7816 */ /* 0x000fe20000000007 */
[----:B------:R-:W-:-:S02]  /*1810*/  FMUL.FTZ R7, R125, R42 ;  /* 0x0000002a7d077220 */ /* 0x000fc40000410000 */
[----:B------:R-:W-:Y:S02]  /*1820*/  FFMA.FTZ R129, R111, R112, R43 ;  /* 0x000000706f817223 */ /* 0x000fe4000001002b */
[----:B------:R0:W1:Y:S01]  /*1830*/  @P2 LDS.64 R42, [R90.X8+0x1a88] ;  /* 0x001a88005a2a2984 */ /* 0x0000620000008a00 */
[CC--:B------:R-:W-:Y:S02]  /*1840*/  FMUL.FTZ R4, R40.reuse, R119.reuse ;  /* 0x0000007728047220 */ /* 0x0c0fe40000410000 */
[C---:B------:R-:W-:Y:S02]  /*1850*/  FMUL.FTZ R5, R41.reuse, R119 ;  /* 0x0000007729057220 */ /* 0x040fe40000410000 */
[-C--:B------:R-:W-:Y:S02]  /*1860*/  FFMA.FTZ R4, R41, R120.reuse, R4 ;  /* 0x0000007829047223 */ /* 0x080fe40000010004 */
[----:B------:R-:W-:Y:S02]  /*1870*/  FFMA.FTZ R5, R40, R120, -R5 ;  /* 0x0000007828057223 */ /* 0x000fe40000010805 */
[----:B------:R-:W-:-:S02]  /*1880*/  FMUL.FTZ R6, R122, R4 ;  /* 0x000000047a067220 */ /* 0x000fc40000410000 */
[----:B------:R-:W-:Y:S02]  /*1890*/  FFMA.FTZ R7, R123, R108, -R7 ;  /* 0x0000006c7b077223 */ /* 0x000fe40000010807 */
[CC--:B------:R-:W-:Y:S02]  /*18a0*/  FFMA.FTZ R6, R121.reuse, R5.reuse, -R6 ;  /* 0x0000000579067223 */ /* 0x0c0fe40000010806 */
[----:B------:R-:W-:Y:S02]  /*18b0*/  FMUL.FTZ R5, R122, R5 ;  /* 0x000000057a057220 */ /* 0x000fe40000410000 */
[----:B------:R-:W-:Y:S02]  /*18c0*/  FMUL.FTZ R114, R54, R109 ;  /* 0x0000006d36727220 */ /* 0x000fe40000410000 */
[----:B------:R-:W-:Y:S02]  /*18d0*/  FFMA.FTZ R108, R121, R4, R5 ;  /* 0x00000004796c7223 */ /* 0x000fe40000010005 */
[----:B------:R-:W-:Y:S01]  /*18e0*/  FFMA.FTZ R131, R111, R114, R7 ;  /* 0x000000726f837223 */ /* 0x000fe20000010007 */
        /* <DEDUP_REMOVED lines=9> */
.L_x_14071:
[----:B0-----:R-:W-:Y:S05]  /*1980*/  BSYNC B0 ;  /* 0x0000000000007941 */ /* 0x001fea0003800000 */
.L_x_14070:
[----:B------:R-:W0:Y:S01]  /*1990*/  SHFL.UP PT, R110, R129, 0x1, RZ ;  /* 0x04200000816e7989 */ /* 0x000e2200000e00ff */
[C---:B------:R-:W-:Y:S01]  /*19a0*/  FMUL.FTZ R135, R125.reuse, R108 ;  /* 0x0000006c7d877220 */ /* 0x040fe20000410000 */
        /* <DEDUP_REMOVED lines=8> */
[----:B------:R-:W4:Y:S01]  /*1a30*/  SHFL.UP PT, R6, R4, 0x1, RZ ;  /* 0x0420000004067989 */ /* 0x000f2200000e00ff */
[----:B0-----:R-:W-:-:S02]  /*1a40*/  FMUL.FTZ R108, R4, R110 ;  /* 0x0000006e046c7220 */ /* 0x001fc40000410000 */
[CC--:B--2---:R-:W-:Y:S02]  /*1a50*/  FMUL.FTZ R124, R4.reuse, R7.reuse ;  /* 0x00000007047c7220 */ /* 0x0c4fe40000410000 */
        /* <DEDUP_REMOVED lines=19> */
[----:B---3--:R-:W-:Y:S02]  /*1b90*/  FMUL.FTZ R108, R7, R4 ;  /* 0x00000004076c7220 */ /* 0x008fe40000410000 */
[----:B------:R-:W-:Y:S02]  /*1ba0*/  @P0 FADD.FTZ R131, R131, R110 ;  /* 0x0000006e83830221 */ /* 0x000fe40000010000 */
[-C--:B----4-:R-:W-:Y:S01]  /*1bb0*/  FMUL.FTZ R5, R7, R6.reuse ;  /* 0x0000000607057220 */ /* 0x090fe20000410000 */
[----:B------:R-:W0:Y:S01]  /*1bc0*/  SHFL.UP PT, R110, R129, 0x4, RZ ;  /* 0x04800000816e7989 */ /* 0x000e2200000e00ff */
        /* <DEDUP_REMOVED lines=8> */
[CC--:B--2---:R-:W-:Y:S02]  /*1c50*/  FMUL.FTZ R124, R108.reuse, R6.reuse ;  /* 0x000000066c7c7220 */ /* 0x0c4fe40000410000 */
[C---:B------:R-:W-:Y:S02]  /*1c60*/  FFMA.FTZ R6, R135.reuse, R6, -R7 ;  /* 0x0000000687067223 */ /* 0x040fe40000010807 */
[----:B------:R-:W-:Y:S02]  /*1c70*/  FFMA.FTZ R124, R135, R110, R124 ;  /* 0x0000006e877c7223 */ /* 0x000fe4000001007c */
[----:B---3--:R-:W-:Y:S02]  /*1c80*/  FMUL.FTZ R110, R108, R4 ;  /* 0x000000046c6e7220 */ /* 0x008fe40000410000 */
[----:B------:R-:W-:-:S02]  /*1c90*/  @P0 FADD.FTZ R131, R131, R6 ;  /* 0x0000000683830221 */ /* 0x000fc40000010000 */
[CC--:B----4-:R-:W-:Y:S02]  /*1ca0*/  FMUL.FTZ R6, R108.reuse, R5.reuse ;  /* 0x000000056c067220 */ /* 0x0d0fe40000410000 */
        /* <DEDUP_REMOVED lines=10> */
[-C--:B--2---:R-:W-:Y:S02]  /*1d50*/  FMUL.FTZ R108, R5, R124.reuse ;  /* 0x0000007c056c7220 */ /* 0x084fe40000410000 */
[----:B------:R-:W-:Y:S02]  /*1d60*/  FFMA.FTZ R124, R135, R124, R7 ;  /* 0x0000007c877c7223 */ /* 0x000fe40000010007 */
[----:B---3--:R-:W-:-:S02]  /*1d70*/  FMUL.FTZ R7, R5, R4 ;  /* 0x0000000405077220 */ /* 0x008fc40000410000 */
[----:B------:R-:W-:Y:S02]  /*1d80*/  FFMA.FTZ R108, R135, R110, -R108 ;  /* 0x0000006e876c7223 */ /* 0x000fe4000001086c */
[----:B------:R-:W-:Y:S02]  /*1d90*/  @P0 FADD.FTZ R129, R129, R124 ;  /* 0x0000007c81810221 */ /* 0x000fe40000010000 */
[-C--:B----4-:R-:W-:Y:S02]  /*1da0*/  FFMA.FTZ R110, R135, R6.reuse, R7 ;  /* 0x00000006876e7223 */ /* 0x090fe40000010007 */
[----:B------:R-:W-:Y:S01]  /*1db0*/  FMUL.FTZ R6, R5, R6 ;  /* 0x0000000605067220 */ /* 0x000fe20000410000 */
[----:B------:R-:W0:Y:S01]  /*1dc0*/  SHFL.UP PT, R128, R129, 0x10, RZ ;  /* 0x0600000081807989 */ /* 0x000e2200000e00ff */
[----:B------:R-:W-:Y:S01]  /*1dd0*/  @P0 FADD.FTZ R131, R131, R108 ;  /* 0x0000006c83830221 */ /* 0x000fe20000010000 */
[----:B------:R-:W-:Y:S01]  /*1de0*/  FSEL R5, R5, R110, !P0 ;  /* 0x0000006e05057208 */ /* 0x000fe20004000000 */
[----:B------:R-:W-:Y:S01]  /*1df0*/  @P0 FFMA.FTZ R135, R135, R4, -R6 ;  /* 0x0000000487870223 */ /* 0x000fe20000010806 */
[----:B------:R-:W-:Y:S01]  /*1e00*/  ISETP.GE.AND P0, PT, R76, 0x10, PT ;  /* 0x000000104c00780c */ /* 0x000fe20003f06270 */
[C---:B------:R-:W-:Y:S01]  /*1e10*/  FMUL.FTZ R108, R48.reuse, R39 ;  /* 0x00000027306c7220 */ /* 0x040fe20000410000 */
[----:B------:R-:W2:Y:S01]  /*1e20*/  SHFL.UP PT, R126, R131, 0x10, RZ ;  /* 0x06000000837e7989 */ /* 0x000ea200000e00ff */
[----:B------:R-:W-:-:S02]  /*1e30*/  FMUL.FTZ R110, R48, R38 ;  /* 0x00000026306e7220 */ /* 0x000fc40000410000 */
[-C--:B------:R-:W-:Y:S01]  /*1e40*/  FMUL.FTZ R127, R123, R108.reuse ;  /* 0x0000006c7b7f7220 */ /* 0x080fe20000410000 */
[----:B------:R-:W3:Y:S01]  /*1e50*/  SHFL.UP PT, R4, R135, 0x10, RZ ;  /* 0x0600000087047989 */ /* 0x000ee200000e00ff */
[C---:B------:R-:W-:Y:S02]  /*1e60*/  FMUL.FTZ R7, R125.reuse, R108 ;  /* 0x0000006c7d077220 */ /* 0x040fe40000410000 */
[C---:B------:R-:W-:Y:S01]  /*1e70*/  FMUL.FTZ R124, R50.reuse, R39 ;  /* 0x00000027327c7220 */ /* 0x040fe20000410000 */
[----:B------:R-:W4:Y:S01]  /*1e80*/  SHFL.UP PT, R6, R5, 0x10, RZ ;  /* 0x0600000005067989 */ /* 0x000f2200000e00ff */
[----:B------:R-:W-:Y:S02]  /*1e90*/  FFMA.FTZ R137, -R125, R110, -R127 ;  /* 0x0000006e7d897223 */ /* 0x000fe4000001097f */
[----:B------:R-:W-:Y:S02]  /*1ea0*/  FMUL.FTZ R127, R50, R38 ;  /* 0x00000026327f7220 */ /* 0x000fe40000410000 */
[----:B------:R-:W-:-:S02]  /*1eb0*/  FFMA.FTZ R130, R123, R110, -R7 ;  /* 0x0000006e7b827223 */ /* 0x000fc40000010807 */
[----:B------:R-:W-:Y:S02]  /*1ec0*/  FADD.FTZ R139, -R124, R137 ;  /* 0x000000897c8b7221 */ /* 0x000fe40000010100 */
[----:B------:R-:W-:Y:S02]  /*1ed0*/  FADD.FTZ R137, R127, R130 ;  /* 0x000000827f897221 */ /* 0x000fe40000010000 */
[----:B0-----:R-:W-:Y:S02]  /*1ee0*/  FMUL.FTZ R7, R5, R128 ;  /* 0x0000008005077220 */ /* 0x001fe40000410000 */
[----:B------:R-:W-:Y:S02]  /*1ef0*/  FMUL.FTZ R142, R122, -R139 ;  /* 0x8000008b7a8e7220 */ /* 0x000fe40000410000 */
[-C--:B--2---:R-:W-:Y:S02]  /*1f00*/  FFMA.FTZ R130, R135, R126.reuse, -R7 ;  /* 0x0000007e87827223 */ /* 0x084fe40000010807 */
[----:B------:R-:W-:-:S02]  /*1f10*/  FMUL.FTZ R7, R5, R126 ;  /* 0x0000007e05077220 */ /* 0x000fc40000410000 */
[----:B---3--:R-:W-:Y:S02]  /*1f20*/  FMUL.FTZ R126, R5, R4 ;  /* 0x00000004057e7220 */ /* 0x008fe40000410000 */
[-C--:B------:R-:W-:Y:S02]  /*1f30*/  FFMA.FTZ R141, R121, R137.reuse, -R142 ;  /* 0x00000089798d7223 */ /* 0x080fe4000001088e */
[C---:B----4-:R-:W-:Y:S02]  /*1f40*/  FFMA.FTZ R126, R135.reuse, R6, R126 ;  /* 0x00000006877e7223 */ /* 0x050fe4000001007e */
[----:B------:R-:W-:Y:S02]  /*1f50*/  FMUL.FTZ R142, R122, -R137 ;  /* 0x800000897a8e7220 */ /* 0x000fe40000410000 */
[----:B------:R-:W-:Y:S01]  /*1f60*/  FFMA.FTZ R128, R135, R128, R7 ;  /* 0x0000008087807223 */ /* 0x000fe20000010007 */
[C---:B------:R-:W-:Y:S01]  /*1f70*/  FSEL R137, R5.reuse, R126, !P0 ;  /* 0x0000007e05897208 */ /* 0x040fe20004000000 */
[----:B------:R-:W-:Y:S01]  /*1f80*/  FMUL.FTZ R7, R5, R6 ;  /* 0x0000000605077220 */ /* 0x000fe20000410000 */
[----:B------:R-:W-:Y:S01]  /*1f90*/  MOV R5, RZ ;  /* 0x000000ff00057202 */ /* 0x000fe20000000f00 */
[----:B------:R-:W-:-:S02]  /*1fa0*/  FFMA.FTZ R143, R121, R139, R142 ;  /* 0x0000008b798f7223 */ /* 0x000fc4000001008e */
[----:B------:R-:W-:Y:S01]  /*1fb0*/  @P0 FFMA.FTZ R135, R135, R4, -R7 ;  /* 0x0000000487870223 */ /* 0x000fe20000010807 */
[----:B------:R0:W-:Y:S01]  /*1fc0*/  SHFL.IDX PT, R139, R45, RZ, 0x1f ;  /* 0x00001fff2d8b7589 */ /* 0x0001e200000e0000 */
[----:B------:R-:W-:Y:S01]  /*1fd0*/  @P0 FADD.FTZ R131, R131, R130 ;  /* 0x0000008283830221 */ /* 0x000fe20000010000 */
[----:B------:R-:W-:Y:S01]  /*1fe0*/  HFMA2.MMA R4, -RZ, RZ, 1.875, 0 ;  /* 0x3f800000ff047435 */ /* 0x000fe200000001ff */
[----:B------:R-:W-:Y:S01]  /*1ff0*/  @P0 FADD.FTZ R129, R129, R128 ;  /* 0x0000008081810221 */ /* 0x000fe20000010000 */
[----:B------:R-:W2:Y:S01]  /*2000*/  SHFL.UP PT, R137, R137, 0x1, RZ ;  /* 0x0420000089897989 */ /* 0x000ea200000e00ff */
[C---:B------:R-:W-:Y:S01]  /*2010*/  FMUL.FTZ R128, R51.reuse, R38 ;  /* 0x0000002633807220 */ /* 0x040fe20000410000 */
[----:B------:R-:W-:Y:S01]  /*2020*/  ISETP.GE.AND P0, PT, R78, c[0x0][0x174], PT ;  /* 0x00005d004e007a0c */ /* 0x000fe20003f06270 */
[----:B------:R-:W-:Y:S01]  /*2030*/  FMUL.FTZ R126, R51, R39 ;  /* 0x00000027337e7220 */ /* 0x000fe20000410000 */
[----:B------:R-:W3:Y:S01]  /*2040*/  SHFL.UP PT, R135, R135, 0x1, RZ ;  /* 0x0420000087877989 */ /* 0x000ee200000e00ff */
[----:B------:R-:W-:Y:S01]  /*2050*/  FADD.FTZ R141, R128, R141 ;  /* 0x0000008d808d7221 */ /* 0x000fe20000010000 */
[----:B------:R-:W-:Y:S01]  /*2060*/  ISETP.NE.OR P0, PT, R104, RZ, P0 ;  /* 0x000000ff6800720c */ /* 0x000fe20000705670 */
[----:B------:R-:W-:Y:S01]  /*2070*/  FADD.FTZ R143, -R126, R143 ;  /* 0x0000008f7e8f7221 */ /* 0x000fe20000010100 */
[----:B------:R-:W4:Y:S01]  /*2080*/  SHFL.UP PT, R131, R131, 0x1, RZ ;  /* 0x0420000083837989 */ /* 0x000f2200000e00ff */
[C---:B------:R-:W-:Y:S01]  /*2090*/  FMUL.FTZ R145, R119.reuse, -R141 ;  /* 0x8000008d77917220 */ /* 0x040fe20000410000 */
[----:B------:R-:W-:Y:S01]  /*20a0*/  CS2R R6, SRZ ;  /* 0x0000000000067805 */ /* 0x000fe2000001ff00 */
[----:B------:R-:W-:Y:S01]  /*20b0*/  FMUL.FTZ R144, R119, -R143 ;  /* 0x8000008f77907220 */ /* 0x000fe20000410000 */
[----:B------:R-:W1:Y:S02]  /*20c0*/  SHFL.UP PT, R129, R129, 0x1, RZ ;  /* 0x0420000081817989 */ /* 0x000e6400000e00ff */
[----:B-1----:R-:W-:Y:S01]  /*20d0*/  FMUL.FTZ R142, R125, -R42 ;  /* 0x8000002a7d8e7220 */ /* 0x002fe20000410000 */
[----:B------:R-:W-:Y:S01]  /*20e0*/  SHF.L.U32 R130, R49, 0x4, RZ ;  /* 0x0000000431827819 */ /* 0x000fe200000006ff */
[----:B0-----:R-:W-:-:S02]  /*20f0*/  FMUL.FTZ R45, R125, R43 ;  /* 0x0000002b7d2d7220 */ /* 0x001fc40000410000 */
[C---:B------:R-:W-:Y:S02]  /*2100*/  FFMA.FTZ R150, R120.reuse, R141, -R144 ;  /* 0x0000008d78967223 */ /* 0x040fe40000010890 */
[----:B------:R-:W-:Y:S01]  /*2110*/  FFMA.FTZ R152, R120, R143, R145 ;  /* 0x0000008f78987223 */ /* 0x000fe20000010091 */
[----:B------:R0:W1:Y:S01]  /*2120*/  @!P0 LDS.128 R4, [R130+0x1b80] ;  /* 0x001b800082048984 */ /* 0x0000620000000c00 */
[C---:B------:R-:W-:Y:S01]  /*2130*/  FFMA.FTZ R143, R123.reuse, -R43, R142 ;  /* 0x8000002b7b8f7223 */ /* 0x040fe2000001008e */
[----:B------:R-:W-:Y:S01]  /*2140*/  ISETP.NE.AND P0, PT, R104, 0x1f, PT ;  /* 0x0000001f6800780c */ /* 0x000fe20003f05270 */
[----:B------:R-:W-:Y:S02]  /*2150*/  FFMA.FTZ R141, R123, R42, -R45 ;  /* 0x0000002a7b8d7223 */ /* 0x000fe4000001082d */
[C---:B--2---:R-:W-:Y:S02]  /*2160*/  FMUL.FTZ R45, R137.reuse, R139 ;  /* 0x0000008b892d7220 */ /* 0x044fe40000410000 */
[----:B------:R-:W-:-:S02]  /*2170*/  FMUL.FTZ R144, R137, R44 ;  /* 0x0000002c89907220 */ /* 0x000fc40000410000 */
[C---:B------:R-:W-:Y:S02]  /*2180*/  FMUL.FTZ R146, R122.reuse, -R143 ;  /* 0x8000008f7a927220 */ /* 0x040fe40000410000 */
[----:B------:R-:W-:Y:S02]  /*2190*/  FMUL.FTZ R148, R122, -R141 ;  /* 0x8000008d7a947220 */ /* 0x000fe40000410000 */
[C---:B---3--:R-:W-:Y:S02]  /*21a0*/  FFMA.FTZ R142, R135.reuse, R44, -R45 ;  /* 0x0000002c878e7223 */ /* 0x048fe4000001082d */
[----:B------:R-:W-:Y:S02]  /*21b0*/  FFMA.FTZ R144, R135, R139, R144 ;  /* 0x0000008b87907223 */ /* 0x000fe40000010090 */
[C---:B------:R-:W-:Y:S02]  /*21c0*/  FFMA.FTZ R146, R121.reuse, R141, -R146 ;  /* 0x0000008d79927223 */ /* 0x040fe40000010892 */
[----:B------:R-:W-:-:S02]  /*21d0*/  FFMA.FTZ R148, R121, R143, R148 ;  /* 0x0000008f79947223 */ /* 0x000fc40000010094 */
[----:B----4-:R-:W-:Y:S02]  /*21e0*/  @P1 FADD.FTZ R44, R131, R142 ;  /* 0x0000008e832c1221 */ /* 0x010fe40000010000 */
[----:B------:R-:W-:Y:S02]  /*21f0*/  @P1 FADD.FTZ R139, R129, R144 ;  /* 0x00000090818b1221 */ /* 0x000fe40000010000 */
[C---:B------:R-:W-:Y:S02]  /*2200*/  FMUL.FTZ R129, R52.reuse, R38 ;  /* 0x0000002634817220 */ /* 0x040fe40000410000 */
[C---:B------:R-:W-:Y:S02]  /*2210*/  FMUL.FTZ R45, R119.reuse, -R148 ;  /* 0x80000094772d7220 */ /* 0x040fe40000410000 */
[----:B------:R-:W-:Y:S02]  /*2220*/  FMUL.FTZ R131, R52, R39 ;  /* 0x0000002734837220 */ /* 0x000fe40000410000 */
[----:B------:R-:W-:-:S02]  /*2230*/  FMUL.FTZ R141, R119, -R146 ;  /* 0x80000092778d7220 */ /* 0x000fc40000410000 */
[----:B------:R-:W-:Y:S02]  /*2240*/  FADD.FTZ R135, R129, R150 ;  /* 0x0000009681877221 */ /* 0x000fe40000010000 */
[C---:B------:R-:W-:Y:S02]  /*2250*/  FFMA.FTZ R45, R120.reuse, R146, -R45 ;  /* 0x00000092782d7223 */ /* 0x040fe4000001082d */
[----:B------:R-:W-:Y:S01]  /*2260*/  FADD.FTZ R137, -R131, R152 ;  /* 0x0000009883897221 */ /* 0x000fe20000010100 */
[----:B------:R0:W2:Y:S01]  /*2270*/  SHFL.DOWN PT, R142, R135, 0x1, 0x1f ;  /* 0x08201f00878e7f89 */ /* 0x0000a200000e0000 */
[----:B------:R-:W-:Y:S02]  /*2280*/  FFMA.FTZ R141, R120, R148, R141 ;  /* 0x00000094788d7223 */ /* 0x000fe4000001008d */
[C---:B------:R-:W-:Y:S01]  /*2290*/  FMUL.FTZ R39, R41.reuse, R139 ;  /* 0x0000008b29277220 */ /* 0x040fe20000410000 */
[----:B------:R0:W3:Y:S01]  /*22a0*/  SHFL.DOWN PT, R150, R137, 0x1, 0x1f ;  /* 0x08201f0089967f89 */ /* 0x0000e200000e0000 */
[----:B------:R-:W-:-:S02]  /*22b0*/  FMUL.FTZ R41, R41, R44 ;  /* 0x0000002c29297220 */ /* 0x000fc40000410000 */
[C---:B------:R-:W-:Y:S01]  /*22c0*/  FFMA.FTZ R39, R40.reuse, R44, -R39 ;  /* 0x0000002c28277223 */ /* 0x040fe20000010827 */
[----:B------:R0:W4:Y:S01]  /*22d0*/  SHFL.DOWN PT, R146, R45, 0x1, 0x1f ;  /* 0x08201f002d927f89 */ /* 0x00012200000e0000 */
[----:B------:R-:W-:-:S03]  /*22e0*/  FFMA.FTZ R40, R40, R139, R41 ;  /* 0x0000008b28287223 */ /* 0x000fc60000010029 */
[----:B------:R0:W0:Y:S01]  /*22f0*/  SHFL.DOWN PT, R148, R141, 0x1, 0x1f ;  /* 0x08201f008d947f89 */ /* 0x00002200000e0000 */
[----:B------:R-:W-:Y:S05]  /*2300*/  @!P0 BRA `(.L_x_14073) ;  /* 0x000000b000008947 */ /* 0x000fea0003800000 */
[C---:B-1-3--:R-:W-:Y:S02]  /*2310*/  FMUL.FTZ R44, R141.reuse, R150 ;  /* 0x000000968d2c7220 */ /* 0x04afe40000410000 */
[C---:B0-----:R-:W-:Y:S02]  /*2320*/  FMUL.FTZ R38, R141.reuse, R148 ;  /* 0x000000948d267220 */ /* 0x041fe40000410000 */
[-C--:B--2---:R-:W-:Y:S02]  /*2330*/  FMUL.FTZ R144, R141, R142.reuse ;  /* 0x0000008e8d907220 */ /* 0x084fe40000410000 */
[----:B------:R-:W-:Y:S02]  /*2340*/  FFMA.FTZ R142, R45, R142, -R44 ;  /* 0x0000008e2d8e7223 */ /* 0x000fe4000001082c */
[-C--:B----4-:R-:W-:Y:S02]  /*2350*/  FMUL.FTZ R44, R141, R146.reuse ;  /* 0x000000928d2c7220 */ /* 0x090fe40000410000 */
[----:B------:R-:W-:-:S02]  /*2360*/  FFMA.FTZ R38, R45, R146, -R38 ;  /* 0x000000922d267223 */ /* 0x000fc40000010826 */
[C---:B------:R-:W-:Y:S02]  /*2370*/  FFMA.FTZ R144, R45.reuse, R150, R144 ;  /* 0x000000962d907223 */ /* 0x040fe40000010090 */
[----:B------:R-:W-:Y:S01]  /*2380*/  FFMA.FTZ R141, R45, R148, R44 ;  /* 0x000000942d8d7223 */ /* 0x000fe2000001002c */
[----:B------:R-:W-:Y:S01]  /*2390*/  MOV R45, R38 ;  /* 0x00000026002d7202 */ /* 0x000fe20000000f00 */
[----:B------:R-:W-:Y:S02]  /*23a0*/  FADD.FTZ R135, R135, R142 ;  /* 0x0000008e87877221 */ /* 0x000fe40000010000 */
[----:B------:R-:W-:Y:S02]  /*23b0*/  FADD.FTZ R137, R137, R144 ;  /* 0x0000009089897221 */ /* 0x000fe40000010000 */
.L_x_14073:
[----:B-1----:R-:W-:Y:S05]  /*23c0*/  BSYNC B0 ;  /* 0x0000000000007941 */ /* 0x002fea0003800000 */
.L_x_14072:
[----:B------:R-:W-:Y:S01]  /*23d0*/  ISETP.GT.U32.AND P0, PT, R104, 0x1d, PT ;  /* 0x0000001d6800780c */ /* 0x000fe20003f04070 */
[----:B------:R-:W-:Y:S01]  /*23e0*/  FADD.FTZ R133, R133, R40 ;  /* 0x0000002885857221 */ /* 0x000fe20000010000 */
[----:B------:R1:W4:Y:S01]  /*23f0*/  SHFL.DOWN PT, R144, R45, 0x2, 0x1f ;  /* 0x08401f002d907f89 */ /* 0x00032200000e0000 */
[----:B------:R-:W-:Y:S01]  /*2400*/  FADD.FTZ R39, R132, R39 ;  /* 0x0000002784277221 */ /* 0x000fe20000010000 */
[----:B------:R-:W-:Y:S01]  /*2410*/  BSSY B0, `(.L_x_14074) ;  /* 0x0000014000007945 */ /* 0x000fe20003800000 */
[C---:B------:R-:W-:Y:S01]  /*2420*/  FMUL.FTZ R38, R119.reuse, R133 ;  /* 0x0000008577267220 */ /* 0x040fe20000410000 */
[----:B----4-:R1:W4:Y:S01]  /*2430*/  SHFL.DOWN PT, R146, R141, 0x2, 0x1f ;  /* 0x08401f008d927f89 */ /* 0x01032200000e0000 */
[----:B------:R-:W-:-:S02]  /*2440*/  FMUL.FTZ R40, R119, R39 ;  /* 0x0000002777287220 */ /* 0x000fc40000410000 */
[C---:B------:R-:W-:Y:S01]  /*2450*/  FFMA.FTZ R38, R120.reuse, R39, -R38 ;  /* 0x0000002778267223 */ /* 0x040fe20000010826 */
[----:B------:R1:W3:Y:S01]  /*2460*/  SHFL.DOWN PT, R132, R135, 0x2, 0x1f ;  /* 0x08401f0087847f89 */ /* 0x0002e200000e0000 */
[----:B------:R-:W-:-:S03]  /*2470*/  FFMA.FTZ R41, R120, R133, R40 ;  /* 0x0000008578297223 */ /* 0x000fc60000010028 */
[----:B0-----:R1:W0:Y:S01]  /*2480*/  SHFL.DOWN PT, R148, R137, 0x2, 0x1f ;  /* 0x08401f0089947f89 */ /* 0x00122200000e0000 */
[----:B------:R-:W-:Y:S05]  /*2490*/  @P0 BRA `(.L_x_14075) ;  /* 0x000000b000000947 */ /* 0x000fea0003800000 */
[C---:B0-----:R-:W-:Y:S02]  /*24a0*/  FMUL.FTZ R44, R141.reuse, R148 ;  /* 0x000000948d2c7220 */ /* 0x041fe40000410000 */
[C---:B----4-:R-:W-:Y:S02]  /*24b0*/  FMUL.FTZ R40, R141.reuse, R146 ;  /* 0x000000928d287220 */ /* 0x050fe40000410000 */
[-C--:B--23--:R-:W-:Y:S02]  /*24c0*/  FMUL.FTZ R142, R141, R132.reuse ;  /* 0x000000848d8e7220 */ /* 0x08cfe40000410000 */
        /* <DEDUP_REMOVED lines=8> */
.L_x_14075:
[----:B------:R-:W-:Y:S05]  /*2550*/  BSYNC B0 ;  /* 0x0000000000007941 */ /* 0x000fea0003800000 */
.L_x_14074:
[----:B------:R-:W-:Y:S01]  /*2560*/  ISETP.GT.U32.AND P0, PT, R104, 0x1b, PT ;  /* 0x0000001b6800780c */ /* 0x000fe20003f04070 */
[C---:B------:R-:W-:Y:S01]  /*2570*/  FFMA.FTZ R40, R103.reuse, R136, R38 ;  /* 0x0000008867287223 */ /* 0x040fe20000010026 */
[----:B------:R1:W4:Y:S01]  /*2580*/  SHFL.DOWN PT, R144, R45, 0x4, 0x1f ;  /* 0x08801f002d907f89 */ /* 0x00032200000e0000 */
[----:B------:R-:W-:Y:S01]  /*2590*/  FFMA.FTZ R134, R103, R134, R41 ;  /* 0x0000008667867223 */ /* 0x000fe20000010029 */
[----:B------:R-:W-:Y:S01]  /*25a0*/  BSSY B0, `(.L_x_14076) ;  /* 0x0000016000007945 */ /* 0x000fe20003800000 */
[C---:B------:R-:W-:Y:S01]  /*25b0*/  FMUL.FTZ R41, R122.reuse, R40 ;  /* 0x000000287a297220 */ /* 0x040fe20000410000 */
[----:B----4-:R1:W4:Y:S01]  /*25c0*/  SHFL.DOWN PT, R146, R141, 0x4, 0x1f ;  /* 0x08801f008d927f89 */ /* 0x01032200000e0000 */
[-C--:B------:R-:W-:Y:S01]  /*25d0*/  FMUL.FTZ R38, R122, R134.reuse ;  /* 0x000000867a267220 */ /* 0x080fe20000410000 */
[C---:B------:R-:W-:Y:S01]  /*25e0*/  ISETP.GT.U32.AND P1, PT, R104.reuse, 0x17, PT ;  /* 0x000000176800780c */ /* 0x040fe20003f24070 */
[C---:B------:R-:W-:Y:S01]  /*25f0*/  FFMA.FTZ R41, R121.reuse, R134, R41 ;  /* 0x0000008679297223 */ /* 0x040fe20000010029 */
[----:B------:R1:W3:Y:S01]  /*2600*/  SHFL.DOWN PT, R136, R135, 0x4, 0x1f ;  /* 0x08801f0087887f89 */ /* 0x0002e200000e0000 */
[----:B------:R-:W-:Y:S01]  /*2610*/  ISETP.GT.U32.AND P3, PT, R104, 0xf, PT ;  /* 0x0000000f6800780c */ /* 0x000fe20003f64070 */
[----:B------:R-:W-:-:S02]  /*2620*/  FFMA.FTZ R38, R121, R40, -R38 ;  /* 0x0000002879267223 */ /* 0x000fc40000010826 */
[----:B0-----:R1:W0:Y:S01]  /*2630*/  SHFL.DOWN PT, R148, R137, 0x4, 0x1f ;  /* 0x08801f0089947f89 */ /* 0x00122200000e0000 */
[----:B------:R-:W-:Y:S05]  /*2640*/  @P0 BRA `(.L_x_14077) ;  /* 0x000000b000000947 */ /* 0x000fea0003800000 */
[C---:B0--3--:R-:W-:Y:S02]  /*2650*/  FMUL.FTZ R132, R141.reuse, R148 ;  /* 0x000000948d847220 */ /* 0x049fe40000410000 */
[C---:B----4-:R-:W-:Y:S02]  /*2660*/  FMUL.FTZ R44, R141.reuse, R146 ;  /* 0x000000928d2c7220 */ /* 0x050fe40000410000 */
[-C--:B--2---:R-:W-:Y:S02]  /*2670*/  FMUL.FTZ R142, R141, R136.reuse ;  /* 0x000000888d8e7220 */ /* 0x084fe40000410000 */
        /* <DEDUP_REMOVED lines=8> */
.L_x_14077:
[----:B------:R-:W-:Y:S05]  /*2700*/  BSYNC B0 ;  /* 0x0000000000007941 */ /* 0x000fea0003800000 */
.L_x_14076:
[----:B--2---:R2:W1:Y:S01]  /*2710*/  SHFL.DOWN PT, R142, R45, 0x8, 0x1f ;  /* 0x09001f002d8e7f89 */ /* 0x00446200000e0000 */
[----:B------:R-:W-:Y:S01]  /*2720*/  BSSY B0, `(.L_x_14078) ;  /* 0x0000012000007945 */ /* 0x000fe20003800000 */
[C---:B------:R-:W-:Y:S02]  /*2730*/  FFMA.FTZ R44, R115.reuse, R140, R38 ;  /* 0x0000008c732c7223 */ /* 0x040fe40000010026 */
[----:B------:R2:W4:Y:S01]  /*2740*/  SHFL.DOWN PT, R144, R141, 0x8, 0x1f ;  /* 0x09001f008d907f89 */ /* 0x00052200000e0000 */
[----:B------:R-:W-:-:S03]  /*2750*/  FFMA.FTZ R138, R115, R138, R41 ;  /* 0x0000008a738a7223 */ /* 0x000fc60000010029 */
[----:B---3--:R2:W3:Y:S04]  /*2760*/  SHFL.DOWN PT, R136, R135, 0x8, 0x1f ;  /* 0x09001f0087887f89 */ /* 0x0084e800000e0000 */
[----:B----4-:R2:W4:Y:S01]  /*2770*/  SHFL.DOWN PT, R146, R137, 0x8, 0x1f ;  /* 0x09001f0089927f89 */ /* 0x01052200000e0000 */
[----:B------:R-:W-:Y:S05]  /*2780*/  @P1 BRA `(.L_x_14079) ;  /* 0x000000b000001947 */ /* 0x000fea0003800000 */
[C---:B----4-:R-:W-:Y:S02]  /*2790*/  FMUL.FTZ R132, R141.reuse, R146 ;  /* 0x000000928d847220 */ /* 0x050fe40000410000 */
[C---:B------:R-:W-:Y:S02]  /*27a0*/  FMUL.FTZ R38, R141.reuse, R144 ;  /* 0x000000908d267220 */ /* 0x040fe40000410000 */
[-C--:B---3--:R-:W-:Y:S02]  /*27b0*/  FMUL.FTZ R140, R141, R136.reuse ;  /* 0x000000888d8c7220 */ /* 0x088fe40000410000 */
        /* <DEDUP_REMOVED lines=8> */
.L_x_14079:
[----:B------:R-:W-:Y:S05]  /*2840*/  BSYNC B0 ;  /* 0x0000000000007941 */ /* 0x000fea0003800000 */
.L_x_14078:
[----:B------:R2:W4:Y:S01]  /*2850*/  SHFL.DOWN PT, R144, R45, 0x10, 0x1f ;  /* 0x0a001f002d907f89 */ /* 0x00052200000e0000 */
[----:B------:R-:W-:Y:S01]  /*2860*/  BSSY B0, `(.L_x_14080) ;  /* 0x0000011000007945 */ /* 0x000fe20003800000 */
[----:B-1----:R-:W-:-:S02]  /*2870*/  FMUL.FTZ R142, R53, R0 ;  /* 0x00000000358e7220 */ /* 0x002fc40000410000 */
[----:B----4-:R2:W1:Y:S04]  /*2880*/  SHFL.DOWN PT, R146, R141, 0x10, 0x1f ;  /* 0x0a001f008d927f89 */ /* 0x01046800000e0000 */
[----:B---3--:R2:W3:Y:S04]  /*2890*/  SHFL.DOWN PT, R136, R135, 0x10, 0x1f ;  /* 0x0a001f0087887f89 */ /* 0x0084e800000e0000 */
[----:B0-----:R2:W0:Y:S01]  /*28a0*/  SHFL.DOWN PT, R148, R137, 0x10, 0x1f ;  /* 0x0a001f0089947f89 */ /* 0x00142200000e0000 */
[----:B------:R-:W-:Y:S05]  /*28b0*/  @P3 BRA `(.L_x_14081) ;  /* 0x000000b000003947 */ /* 0x000fea0003800000 */
[C---:B0-----:R-:W-:Y:S02]  /*28c0*/  FMUL.FTZ R132, R141.reuse, R148 ;  /* 0x000000948d847220 */ /* 0x041fe40000410000 */
[----:B-1----:R-:W-:-:S02]  /*28d0*/  FMUL.FTZ R38, R141, R146 ;  /* 0x000000928d267220 */ /* 0x002fc40000410000 */
[-C--:B---3--:R-:W-:Y:S02]  /*28e0*/  FMUL.FTZ R140, R141, R136.reuse ;  /* 0x000000888d8c7220 */ /* 0x088fe40000410000 */
        /* <DEDUP_REMOVED lines=8> */
.L_x_14081:
[----:B------:R-:W-:Y:S05]  /*2970*/  BSYNC B0 ;  /* 0x0000000000007941 */ /* 0x000fea0003800000 */
.L_x_14080:
[----:B------:R-:W-:Y:S01]  /*2980*/  SHFL.DOWN PT, R144, R141, 0x1, 0x1f ;  /* 0x08201f008d907f89 */ /* 0x000fe200000e0000 */
[----:B------:R-:W-:Y:S01]  /*2990*/  FFMA.FTZ R41, R52, R39, RZ ;  /* 0x0000002734297223 */ /* 0x000fe200000100ff */
[----:B------:R-:W-:Y:S01]  /*29a0*/  ISETP.NE.AND P0, PT, R90, RZ, PT ;  /* 0x000000ff5a00720c */ /* 0x000fe20003f05270 */
[-C--:B------:R-:W-:Y:S01]  /*29b0*/  FFMA.FTZ R38, R102, -R142.reuse, R39 ;  /* 0x8000008e66267223 */ /* 0x080fe20000010027 */
[----:B------:R-:W4:Y:S01]  /*29c0*/  SHFL.IDX PT, R139, R7, RZ, 0x1f ;  /* 0x00001fff078b7589 */ /* 0x000f2200000e0000 */
[----:B------:R-:W-:Y:S01]  /*29d0*/  FFMA.FTZ R39, R100, -R142, R133 ;  /* 0x8000008e64277223 */ /* 0x000fe20000010085 */
[----:B------:R-:W-:Y:S01]  /*29e0*/  BSSY B0, `(.L_x_14082) ;  /* 0x000008d000007945 */ /* 0x000fe20003800000 */
[----:B------:R-:W-:Y:S01]  /*29f0*/  FFMA.FTZ R133, R52, -R133, RZ ;  /* 0x8000008534857223 */ /* 0x000fe200000100ff */
[----:B---3--:R-:W3:Y:S01]  /*2a00*/  SHFL.IDX PT, R136, R6, RZ, 0x1f ;  /* 0x00001fff06887589 */ /* 0x008ee200000e0000 */
[----:B------:R-:W-:Y:S02]  /*2a10*/  FMUL.FTZ R132, R58, R103 ;  /* 0x000000673a847220 */ /* 0x000fe40000410000 */
[----:B------:R-:W-:Y:S01]  /*2a20*/  FFMA.FTZ R149, R51, -R134, R133 ;  /* 0x8000008633957223 */ /* 0x000fe20000010085 */
[----:B------:R-:W5:Y:S01]  /*2a30*/  SHFL.DOWN PT, R143, R45, 0x1, 0x1f ;  /* 0x08201f002d8f7f89 */ /* 0x000f6200000e0000 */
[----:B0-----:R-:W-:-:S02]  /*2a40*/  FMUL.FTZ R148, R56, R115 ;  /* 0x0000007338947220 */ /* 0x001fc40000410000 */
[----:B------:R-:W-:Y:S01]  /*2a50*/  FFMA.FTZ R147, R51, R40, R41 ;  /* 0x0000002833937223 */ /* 0x000fe20000010029 */
[----:B------:R-:W0:Y:S01]  /*2a60*/  SHFL.DOWN PT, R145, R135, 0x1, 0x1f ;  /* 0x08201f0087917f89 */ /* 0x000e2200000e0000 */
[-C--:B------:R-:W-:Y:S02]  /*2a70*/  FFMA.FTZ R40, R107, -R132.reuse, R40 ;  /* 0x800000846b287223 */ /* 0x080fe40000010028 */
[----:B------:R-:W-:Y:S01]  /*2a80*/  FFMA.FTZ R41, R105, -R132, R134 ;  /* 0x8000008469297223 */ /* 0x000fe20000010086 */
[----:B------:R2:W1:Y:S01]  /*2a90*/  SHFL.IDX PT, R142, R141, RZ, 0x1f ;  /* 0x00001fff8d8e7589 */ /* 0x00046200000e0000 */
[-C--:B------:R-:W-:Y:S02]  /*2aa0*/  FMUL.FTZ R134, R125, R138.reuse ;  /* 0x0000008a7d867220 */ /* 0x080fe40000410000 */
[----:B------:R-:W-:Y:S01]  /*2ab0*/  FFMA.FTZ R132, R50, -R138, R149 ;  /* 0x8000008a32847223 */ /* 0x000fe20000010095 */
[----:B-1----:R-:W1:Y:S01]  /*2ac0*/  SHFL.DOWN PT, R146, R137, 0x1, 0x1f ;  /* 0x08201f0089927f89 */ /* 0x002e6200000e0000 */
[----:B------:R-:W-:-:S02]  /*2ad0*/  FFMA.FTZ R134, R123, R44, -R134 ;  /* 0x0000002c7b867223 */ /* 0x000fc40000010886 */
[-C--:B------:R-:W-:Y:S01]  /*2ae0*/  FFMA.FTZ R133, R50, R44.reuse, R147 ;  /* 0x0000002c32857223 */ /* 0x080fe20000010093 */
[----:B------:R3:W1:Y:S01]  /*2af0*/  SHFL.IDX PT, R140, R45, RZ, 0x1f ;  /* 0x00001fff2d8c7589 */ /* 0x00066200000e0000 */
[----:B--2---:R-:W-:Y:S02]  /*2b00*/  FMUL.FTZ R141, R125, R44 ;  /* 0x0000002c7d8d7220 */ /* 0x004fe40000410000 */
[----:B------:R-:W-:Y:S01]  /*2b10*/  FFMA.FTZ R114, R111, R114, R134 ;  /* 0x000000726f727223 */ /* 0x000fe20000010086 */
[----:B------:R-:W2:Y:S01]  /*2b20*/  SHFL.IDX PT, R137, R137, RZ, 0x1f ;  /* 0x00001fff89897589 */ /* 0x000ea200000e0000 */
[----:B------:R-:W-:Y:S02]  /*2b30*/  FFMA.FTZ R141, R123, R138, R141 ;  /* 0x0000008a7b8d7223 */ /* 0x000fe4000001008d */
[-C--:B------:R-:W-:Y:S01]  /*2b40*/  FFMA.FTZ R44, R101, -R148.reuse, R44 ;  /* 0x80000094652c7223 */ /* 0x080fe2000001002c */
[----:B------:R-:W2:Y:S01]  /*2b50*/  SHFL.IDX PT, R135, R135, RZ, 0x1f ;  /* 0x00001fff87877589 */ /* 0x000ea200000e0000 */
[----:B---3--:R-:W-:-:S02]  /*2b60*/  FFMA.FTZ R45, R117, -R148, R138 ;  /* 0x80000094752d7223 */ /* 0x008fc4000001008a */
[CC--:B----4-:R-:W-:Y:S02]  /*2b70*/  @P2 FMUL.FTZ R138, R144.reuse, R139.reuse ;  /* 0x0000008b908a2220 */ /* 0x0d0fe40000410000 */
[-C--:B------:R-:W-:Y:S02]  /*2b80*/  @P2 FMUL.FTZ R144, R144, R136.reuse ;  /* 0x0000008890902220 */ /* 0x080fe40000410000 */
[C---:B-----5:R-:W-:Y:S02]  /*2b90*/  @P2 FFMA.FTZ R138, R143.reuse, R136, -R138 ;  /* 0x000000888f8a2223 */ /* 0x060fe4000001088a */
[----:B------:R-:W-:Y:S02]  /*2ba0*/  @P2 FFMA.FTZ R143, R143, R139, R144 ;  /* 0x0000008b8f8f2223 */ /* 0x000fe40000010090 */
[----:B0-----:R-:W-:Y:S02]  /*2bb0*/  @P2 FADD.FTZ R136, R145, R138 ;  /* 0x0000008a91882221 */ /* 0x001fe40000010000 */
[----:B------:R-:W-:-:S02]  /*2bc0*/  FFMA.FTZ R112, R111, R112, R141 ;  /* 0x000000706f707223 */ /* 0x000fc4000001008d */
[CC--:B------:R-:W-:Y:S02]  /*2bd0*/  FMUL.FTZ R134, R142.reuse, R6.reuse ;  /* 0x000000068e867220 */ /* 0x0c0fe40000410000 */
[----:B------:R-:W-:Y:S02]  /*2be0*/  FMUL.FTZ R141, R142, R7 ;  /* 0x000000078e8d7220 */ /* 0x000fe40000410000 */
[----:B-1----:R-:W-:Y:S02]  /*2bf0*/  @P2 FADD.FTZ R139, R146, R143 ;  /* 0x0000008f928b2221 */ /* 0x002fe40000010000 */
[----:B------:R-:W-:Y:S02]  /*2c00*/  FMUL.FTZ R138, R136, -R43 ;  /* 0x8000002b888a7220 */ /* 0x000fe40000410000 */
[C---:B------:R-:W-:Y:S02]  /*2c10*/  FFMA.FTZ R134, R140.reuse, R7, R134 ;  /* 0x000000078c867223 */ /* 0x040fe40000010086 */
[----:B------:R-:W-:-:S02]  /*2c20*/  FFMA.FTZ R6, R140, R6, -R141 ;  /* 0x000000068c067223 */ /* 0x000fc4000001088d */
[C---:B------:R-:W-:Y:S02]  /*2c30*/  FMUL.FTZ R7, R142.reuse, R5 ;  /* 0x000000058e077220 */ /* 0x040fe40000410000 */
[C---:B------:R-:W-:Y:S02]  /*2c40*/  FMUL.FTZ R43, R139.reuse, -R43 ;  /* 0x8000002b8b2b7220 */ /* 0x040fe40000410000 */
[----:B------:R-:W-:Y:S02]  /*2c50*/  FFMA.FTZ R141, R139, R42, R138 ;  /* 0x0000002a8b8d7223 */ /* 0x000fe4000001008a */
[-C--:B------:R-:W-:Y:S02]  /*2c60*/  FMUL.FTZ R142, R142, R4.reuse ;  /* 0x000000048e8e7220 */ /* 0x080fe40000410000 */
[----:B------:R-:W-:Y:S01]  /*2c70*/  FFMA.FTZ R4, R140, R4, -R7 ;  /* 0x000000048c047223 */ /* 0x000fe20000010807 */
[----:B------:R-:W-:Y:S01]  /*2c80*/  P2R R7, PR, RZ, 0x1 ;  /* 0x00000001ff077803 */ /* 0x000fe20000000000 */
[----:B------:R-:W-:-:S02]  /*2c90*/  FFMA.FTZ R139, R136, R42, -R43 ;  /* 0x0000002a888b7223 */ /* 0x000fc4000001082b */
[----:B------:R-:W-:Y:S02]  /*2ca0*/  FADD.FTZ R42, -R108, R141 ;  /* 0x0000008d6c2a7221 */ /* 0x000fe40000010100 */
[----:B------:R-:W-:Y:S02]  /*2cb0*/  FMUL.FTZ R108, R54, R111 ;  /* 0x0000006f366c7220 */ /* 0x000fe40000410000 */
[----:B--2---:R-:W-:Y:S01]  /*2cc0*/  FADD.FTZ R7, R137, R134 ;  /* 0x0000008689077221 */ /* 0x004fe20000010000 */
[----:B------:R-:W-:Y:S01]  /*2cd0*/  MOV R137, 0xffffff80 ;  /* 0xffffff8000897802 */ /* 0x000fe20000000f00 */
[----:B------:R-:W-:Y:S02]  /*2ce0*/  FMUL.FTZ R134, R48, R114 ;  /* 0x0000007230867220 */ /* 0x000fe40000410000 */
[----:B------:R-:W-:Y:S02]  /*2cf0*/  FADD.FTZ R110, R110, R139 ;  /* 0x0000008b6e6e7221 */ /* 0x000fe40000010000 */
[----:B------:R-:W-:-:S02]  /*2d00*/  FFMA.FTZ R43, R109, -R108, R114 ;  /* 0x8000006c6d2b7223 */ /* 0x000fc40000010072 */
[----:B------:R-:W-:Y:S02]  /*2d10*/  FADD.FTZ R114, R133, R134 ;  /* 0x0000008685727221 */ /* 0x000fe40000010000 */
[----:B------:R-:W-:Y:S02]  /*2d20*/  FMUL.FTZ R133, R125, -R42 ;  /* 0x8000002a7d857220 */ /* 0x000fe40000410000 */
[----:B------:R-:W-:Y:S02]  /*2d30*/  FADD.FTZ R6, R135, R6 ;  /* 0x0000000687067221 */ /* 0x000fe40000010000 */
[----:B------:R-:W-:Y:S02]  /*2d40*/  FMUL.FTZ R125, R125, -R110 ;  /* 0x8000006e7d7d7220 */ /* 0x000fe40000410000 */
[----:B------:R-:W-:Y:S02]  /*2d50*/  FMUL.FTZ R135, R48, R112 ;  /* 0x0000007030877220 */ /* 0x000fe40000410000 */
[----:B------:R-:W-:-:S02]  /*2d60*/  FFMA.FTZ R108, R113, -R108, R112 ;  /* 0x8000006c716c7223 */ /* 0x000fc40000010070 */
[C---:B------:R-:W-:Y:S02]  /*2d70*/  FFMA.FTZ R125, R123.reuse, R42, R125 ;  /* 0x0000002a7b7d7223 */ /* 0x040fe4000001007d */
[----:B------:R-:W-:Y:S02]  /*2d80*/  FADD.FTZ R112, R132, -R135 ;  /* 0x8000008784707221 */ /* 0x000fe40000010000 */
[----:B------:R-:W-:Y:S02]  /*2d90*/  FFMA.FTZ R5, R140, R5, R142 ;  /* 0x000000058c057223 */ /* 0x000fe4000001008e */
[----:B------:R-:W-:Y:S02]  /*2da0*/  FFMA.FTZ R132, R123, R110, -R133 ;  /* 0x0000006e7b847223 */ /* 0x000fe40000010885 */
[----:B------:R-:W-:Y:S01]  /*2db0*/  FADD.FTZ R124, -R124, R125 ;  /* 0x0000007d7c7c7221 */ /* 0x000fe20000010100 */
[----:B------:R0:W-:Y:S01]  /*2dc0*/  @!P0 STS.128 [R130+0x1b80], R4 ;  /* 0x001b800482008388 */ /* 0x0001e20000000c00 */
[----:B------:R-:W-:-:S02]  /*2dd0*/  FADD.FTZ R127, R127, R132 ;  /* 0x000000847f7f7221 */ /* 0x000fc40000010000 */
[C---:B------:R-:W-:Y:S02]  /*2de0*/  FMUL.FTZ R136, R54.reuse, R42 ;  /* 0x0000002a36887220 */ /* 0x040fe40000410000 */
[----:B------:R-:W-:Y:S02]  /*2df0*/  FMUL.FTZ R134, R54, R110 ;  /* 0x0000006e36867220 */ /* 0x000fe40000410000 */
[C---:B------:R-:W-:Y:S02]  /*2e00*/  FMUL.FTZ R123, R108.reuse, R136 ;  /* 0x000000886c7b7220 */ /* 0x040fe40000410000 */
[-C--:B------:R-:W-:Y:S02]  /*2e10*/  FMUL.FTZ R132, R108, R134.reuse ;  /* 0x000000866c847220 */ /* 0x080fe40000410000 */
[C---:B------:R-:W-:Y:S02]  /*2e20*/  FFMA.FTZ R125, R43.reuse, R134, R123 ;  /* 0x000000862b7d7223 */ /* 0x040fe4000001007b */
[----:B------:R-:W-:-:S02]  /*2e30*/  FFMA.FTZ R123, R43, R136, -R132 ;  /* 0x000000882b7b7223 */ /* 0x000fc40000010884 */
[----:B------:R-:W-:Y:S02]  /*2e40*/  FMUL.FTZ R138, R111, R134 ;  /* 0x000000866f8a7220 */ /* 0x000fe40000410000 */
[CC--:B0-----:R-:W-:Y:S02]  /*2e50*/  FMUL.FTZ R4, R122.reuse, -R124.reuse ;  /* 0x8000007c7a047220 */ /* 0x0c1fe40000410000 */
[-C--:B------:R-:W-:Y:S01]  /*2e60*/  FMUL.FTZ R122, R122, -R127.reuse ;  /* 0x8000007f7a7a7220 */ /* 0x080fe20000410000 */
[----:B------:R-:W-:Y:S01]  /*2e70*/  STS [R73.X4+0x228], R138 ;  /* 0x0002288a49007388 */ /* 0x000fe20000004800 */
[CC--:B------:R-:W-:Y:S02]  /*2e80*/  FFMA.FTZ R5, R121.reuse, R127.reuse, -R4 ;  /* 0x0000007f79057223 */ /* 0x0c0fe40000010804 */
[----:B------:R-:W-:Y:S02]  /*2e90*/  FMUL.FTZ R6, R56, R127 ;  /* 0x0000007f38067220 */ /* 0x000fe40000410000 */
[----:B------:R-:W-:-:S02]  /*2ea0*/  FFMA.FTZ R121, R121, R124, R122 ;  /* 0x0000007c79797223 */ /* 0x000fc4000001007a */
[----:B------:R-:W-:Y:S02]  /*2eb0*/  FADD.FTZ R128, R128, R5 ;  /* 0x0000000580807221 */ /* 0x000fe40000010000 */
[----:B------:R-:W-:Y:S02]  /*2ec0*/  FMUL.FTZ R130, R56, R124 ;  /* 0x0000007c38827220 */ /* 0x000fe40000410000 */
[----:B------:R-:W-:Y:S02]  /*2ed0*/  FMUL.FTZ R5, R45, R6 ;  /* 0x000000062d057220 */ /* 0x000fe40000410000 */
[----:B------:R-:W-:Y:S02]  /*2ee0*/  FADD.FTZ R126, -R126, R121 ;  /* 0x000000797e7e7221 */ /* 0x000fe40000010100 */
[----:B------:R-:W-:Y:S02]  /*2ef0*/  FFMA.FTZ R135, R44, R130, -R5 ;  /* 0x000000822c877223 */ /* 0x000fe40000010805 */
[----:B------:R-:W-:-:S02]  /*2f00*/  FMUL.FTZ R5, R119, -R126 ;  /* 0x8000007e77057220 */ /* 0x000fc40000410000 */
[-C--:B------:R-:W-:Y:S02]  /*2f10*/  FMUL.FTZ R119, R119, -R128.reuse ;  /* 0x8000008077777220 */ /* 0x080fe40000410000 */
[C---:B------:R-:W-:Y:S02]  /*2f20*/  FFMA.FTZ R4, R120.reuse, R128, -R5 ;  /* 0x0000008078047223 */ /* 0x040fe40000010805 */
[----:B------:R-:W-:Y:S02]  /*2f30*/  FFMA.FTZ R120, R120, R126, R119 ;  /* 0x0000007e78787223 */ /* 0x000fe40000010077 */
[----:B------:R-:W-:Y:S02]  /*2f40*/  FMUL.FTZ R7, R45, R130 ;  /* 0x000000822d077220 */ /* 0x000fe40000410000 */
[----:B------:R-:W-:Y:S02]  /*2f50*/  FMUL.FTZ R122, R58, R126 ;  /* 0x0000007e3a7a7220 */ /* 0x000fe40000410000 */
[----:B------:R-:W-:-:S02]  /*2f60*/  FADD.FTZ R131, -R131, R120 ;  /* 0x0000007883837221 */ /* 0x000fc40000010100 */
[-C--:B------:R-:W-:Y:S02]  /*2f70*/  FMUL.FTZ R132, R115, R6.reuse ;  /* 0x0000000673847220 */ /* 0x080fe40000410000 */
[----:B------:R-:W-:Y:S02]  /*2f80*/  FFMA.FTZ R133, R44, R6, R7 ;  /* 0x000000062c857223 */ /* 0x000fe40000010007 */
[----:B------:R-:W-:Y:S01]  /*2f90*/  FMUL.FTZ R6, R58, R128 ;  /* 0x000000803a067220 */ /* 0x000fe20000410000 */
[----:B------:R-:W-:Y:S01]  /*2fa0*/  STS [R73.X4+0x220], R132 ;  /* 0x0002208449007388 */ /* 0x000fe20000004800 */
[----:B------:R-:W-:Y:S02]  /*2fb0*/  FMUL.FTZ R5, R41, R122 ;  /* 0x0000007a29057220 */ /* 0x000fe40000410000 */
[----:B------:R-:W-:Y:S02]  /*2fc0*/  FADD.FTZ R129, R129, R4 ;  /* 0x0000000481817221 */ /* 0x000fe40000010000 */
[----:B------:R-:W-:-:S02]  /*2fd0*/  FMUL.FTZ R7, R53, R131 ;  /* 0x0000008335077220 */ /* 0x000fc40000410000 */
[----:B------:R-:W-:Y:S02]  /*2fe0*/  FFMA.FTZ R119, R40, R6, R5 ;  /* 0x0000000628777223 */ /* 0x000fe40000010005 */
[----:B------:R-:W-:Y:S02]  /*2ff0*/  FMUL.FTZ R5, R53, R129 ;  /* 0x0000008135057220 */ /* 0x000fe40000410000 */
[----:B------:R-:W-:Y:S02]  /*3000*/  FMUL.FTZ R4, R39, R7 ;  /* 0x0000000727047220 */ /* 0x000fe40000410000 */
[----:B------:R-:W-:Y:S02]  /*3010*/  FMUL.FTZ R134, R115, R130 ;  /* 0x0000008273867220 */ /* 0x000fe40000410000 */
[-C--:B------:R-:W-:Y:S02]  /*3020*/  FMUL.FTZ R130, R103, R6.reuse ;  /* 0x0000000667827220 */ /* 0x080fe40000410000 */
[----:B------:R-:W-:Y:S01]  /*3030*/  FMUL.FTZ R121, R41, R6 ;  /* 0x0000000629797220 */ /* 0x000fe20000410000 */
[----:B------:R0:W-:Y:S01]  /*3040*/  STS [R73.X4+0x224], R134 ;  /* 0x0002248649007388 */ /* 0x0001e20000004800 */
[----:B------:R-:W-:-:S02]  /*3050*/  FMUL.FTZ R6, R39, R5 ;  /* 0x0000000527067220 */ /* 0x000fc40000410000 */
[-C--:B------:R-:W-:Y:S01]  /*3060*/  FMUL.FTZ R120, R0, R5.reuse ;  /* 0x0000000500787220 */ /* 0x080fe20000410000 */
[----:B------:R1:W-:Y:S01]  /*3070*/  STS [R73.X4+0x218], R130 ;  /* 0x0002188249007388 */ /* 0x0003e20000004800 */
[----:B------:R-:W-:Y:S02]  /*3080*/  FFMA.FTZ R4, R38, R5, R4 ;  /* 0x0000000526047223 */ /* 0x000fe40000010004 */
[----:B------:R-:W-:Y:S01]  /*3090*/  IMAD R5, R118, R137, c[0x0][0x168] ;  /* 0x00005a0076057624 */ /* 0x000fe200078e0289 */
[----:B------:R-:W-:Y:S01]  /*30a0*/  STS [R73.X4+0x210], R120 ;  /* 0x0002107849007388 */ /* 0x000fe20000004800 */
[-C--:B------:R-:W-:Y:S02]  /*30b0*/  FFMA.FTZ R6, R38, R7.reuse, -R6 ;  /* 0x0000000726067223 */ /* 0x080fe40000010806 */
[----:B------:R-:W-:Y:S01]  /*30c0*/  FFMA.FTZ R121, R40, R122, -R121 ;  /* 0x0000007a28797223 */ /* 0x000fe20000010879 */
[----:B0-----:R-:W-:Y:S01]  /*30d0*/  LEA R134, R5, -R90, 0x1 ;  /* 0x8000005a05867211 */ /* 0x001fe200078e08ff */
[----:B------:R-:W-:Y:S01]  /*30e0*/  FMUL.FTZ R132, R103, R122 ;  /* 0x0000007a67847220 */ /* 0x000fe20000410000 */
[----:B------:R-:W-:Y:S01]  /*30f0*/  SHF.L.U64.HI R5, R47, 0x2, R46 ;  /* 0x000000022f057819 */ /* 0x000fe2000001022e */
[----:B------:R-:W-:Y:S01]  /*3100*/  FMUL.FTZ R140, R111, R136 ;  /* 0x000000886f8c7220 */ /* 0x000fe20000410000 */
[----:B------:R-:W-:Y:S01]  /*3110*/  ISETP.GE.AND P0, PT, R134, 0x1, PT ;  /* 0x000000018600780c */ /* 0x000fe20003f06270 */
[----:B------:R-:W-:Y:S01]  /*3120*/  FMUL.FTZ R122, R0, R7 ;  /* 0x00000007007a7220 */ /* 0x000fe20000410000 */
[----:B------:R0:W-:Y:S01]  /*3130*/  STS [R73.X4+0x21c], R132 ;  /* 0x00021c8449007388 */ /* 0x0001e20000004800 */
[----:B------:R-:W-:-:S02]  /*3140*/  FADD.FTZ R4, RZ, R4 ;  /* 0x00000004ff047221 */ /* 0x000fc40000010000 */
[----:B------:R-:W-:Y:S01]  /*3150*/  FADD.FTZ R6, RZ, R6 ;  /* 0x00000006ff067221 */ /* 0x000fe20000010000 */
[----:B------:R2:W-:Y:S01]  /*3160*/  STS [R73.X4+0x22c], R140 ;  /* 0x00022c8c49007388 */ /* 0x0005e20000004800 */
[----:B------:R-:W-:Y:S01]  /*3170*/  FADD.FTZ R4, R4, R119 ;  /* 0x0000007704047221 */ /* 0x000fe20000010000 */
[----:B------:R-:W-:Y:S01]  /*3180*/  SHF.L.U32 R119, R47, 0x2, RZ ;  /* 0x000000022f777819 */ /* 0x000fe200000006ff */
[----:B------:R-:W-:Y:S01]  /*3190*/  FADD.FTZ R6, R6, R121 ;  /* 0x0000007906067221 */ /* 0x000fe20000010000 */
[----:B------:R2:W-:Y:S01]  /*31a0*/  STS [R73.X4+0x214], R122 ;  /* 0x0002147a49007388 */ /* 0x0005e20000004800 */
[----:B-1----:R-:W-:Y:S02]  /*31b0*/  FADD.FTZ R130, R4, R133 ;  /* 0x0000008504827221 */ /* 0x002fe40000010000 */
[----:B0-----:R-:W-:Y:S02]  /*31c0*/  FADD.FTZ R132, R6, R135 ;  /* 0x0000008706847221 */ /* 0x001fe40000010000 */
[----:B------:R-:W-:Y:S01]  /*31d0*/  IMAD R120, R5, c[0x0][0x2b0], RZ ;  /* 0x0000ac0005787a24 */ /* 0x000fe200078e02ff */
[----:B------:R-:W-:Y:S06]  /*31e0*/  BAR.SYNC.DEFER_BLOCKING 0x0 ;  /* 0x0000000000007b1d */ /* 0x000fec0000010000 */
[----:B------:R-:W-:Y:S05]  /*31f0*/  @!P0 BRA `(.L_x_14083) ;  /* 0x000000b000008947 */ /* 0x000fea0003800000 */
[----:B--2---:R-:W0:Y:S01]  /*3200*/  LDS R121, [R74.X4+0x210] ;  /* 0x000210004a797984 */ /* 0x004e220000004800 */
[----:B------:R-:W-:Y:S01]  /*3210*/  SHF.L.U32 R5, R118, 0x8, RZ ;  /* 0x0000000876057819 */ /* 0x000fe200000006ff */
[----:B------:R-:W-:-:S03]  /*3220*/  IMAD R116, R116, c[0x0][0x2b0], RZ ;  /* 0x0000ac0074747a24 */ /* 0x000fc600078e02ff */
[----:B------:R-:W-:Y:S01]  /*3230*/  IADD3 R4, P0, R5, R90, RZ ;  /* 0x0000005a05047210 */ /* 0x000fe20007f1e0ff */
[----:B------:R-:W-:-:S03]  /*3240*/  IMAD R7, R49, c[0x0][0x2b4], R116 ;  /* 0x0000ad0031077a24 */ /* 0x000fc600078e0274 */
[----:B------:R-:W-:-:S05]  /*3250*/  LEA.HI.X.SX32 R5, R5, RZ, 0x1, P0 ;  /* 0x000000ff05057211 */ /* 0x000fca00000f0eff */
[----:B------:R-:W-:-:S05]  /*3260*/  IMAD.WIDE.U32 R4, R49, c[0x0][0x2b0], R4 ;  /* 0x0000ac0031047a25 */ /* 0x000fca00078e0004 */
[----:B------:R-:W-:Y:S02]  /*3270*/  IADD3 R5, R5, R7, RZ ;  /* 0x0000000705057210 */ /* 0x000fe40007ffe0ff */
[----:B------:R-:W-:-:S04]  /*3280*/  LEA R6, P0, R4, R89, 0x2 ;  /* 0x0000005904067211 */ /* 0x000fc800078010ff */
[----:B------:R-:W-:-:S05]  /*3290*/  LEA.HI.X R7, R4, R87, R5, 0x2, P0 ;  /* 0x0000005704077211 */ /* 0x000fca00000f1405 */
[----:B0-----:R0:W-:Y:S04]  /*32a0*/  RED.E.ADD.F32.FTZ.RN.STRONG.GPU [R6.64], R121 ;  /* 0x000000790600798e */ /* 0x0011e8000c10e786 */
.L_x_14083:
[----:B--2---:R-:W-:Y:S05]  /*32b0*/  BSYNC B0 ;  /* 0x0000000000007941 */ /* 0x004fea0003800000 */
.L_x_14082:
        /* <DEDUP_REMOVED lines=16> */
.L_x_14085:
[----:B0-----:R-:W-:Y:S05]  /*33c0*/  BSYNC B0 ;  /* 0x0000000000007941 */ /* 0x001fea0003800000 */
.L_x_14084:
[----:B-1----:R0:W1:Y:S01]  /*33d0*/  LDS R7, [R71.X4+0x310] ;  /* 0x0003100047077984 */ /* 0x0020620000004800 */
[----:B------:R-:W-:Y:S01]  /*33e0*/  BSSY B0, `(.L_x_14086) ;  /* 0x0000005000007945 */ /* 0x000fe20003800000 */
[----:B------:R-:W-:Y:S05]  /*33f0*/  @!P0 BRA `(.L_x_14087) ;  /* 0x0000003000008947 */ /* 0x000fea0003800000 */
[----:B------:R-:W-:-:S05]  /*3400*/  IMAD.WIDE.U32 R4, R119, c[0x0][0x2b0], R24 ;  /* 0x0000ac0077047a25 */ /* 0x000fca00078e0018 */
[----:B------:R-:W-:-:S05]  /*3410*/  IADD3 R5, R133, R5, RZ ;  /* 0x0000000585057210 */ /* 0x000fca0007ffe0ff */
[----:B-1----:R1:W-:Y:S02]  /*3420*/  RED.E.ADD.F32.FTZ.RN.STRONG.GPU [R4.64], R7 ;  /* 0x000000070400798e */ /* 0x0023e4000c10e786 */
.L_x_14087:
[----:B------:R-:W-:Y:S05]  /*3430*/  BSYNC B0 ;  /* 0x0000000000007941 */ /* 0x000fea0003800000 */
.L_x_14086:
[----:B-1----:R1:W2:Y:S01]  /*3440*/  LDS R7, [R70.X4+0x390] ;  /* 0x0003900046077984 */ /* 0x0022a20000004800 */
[----:B------:R-:W-:Y:S01]  /*3450*/  BSSY B0, `(.L_x_14088) ;  /* 0x0000005000007945 */ /* 0x000fe20003800000 */
[----:B------:R-:W-:Y:S05]  /*3460*/  @!P1 BRA `(.L_x_14089) ;  /* 0x0000003000009947 */ /* 0x000fea0003800000 */
[----:B------:R-:W-:-:S05]  /*3470*/  IMAD.WIDE.U32 R4, R119, c[0x0][0x2b0], R26 ;  /* 0x0000ac0077047a25 */ /* 0x000fca00078e001a */
[----:B------:R-:W-:-:S05]  /*3480*/  IADD3 R5, R133, R5, RZ ;  /* 0x0000000585057210 */ /* 0x000fca0007ffe0ff */
[----:B--2---:R2:W-:Y:S02]  /*3490*/  RED.E.ADD.F32.FTZ.RN.STRONG.GPU [R4.64], R7 ;  /* 0x000000070400798e */ /* 0x0045e4000c10e786 */
.L_x_14089:
[----:B------:R-:W-:Y:S05]  /*34a0*/  BSYNC B0 ;  /* 0x0000000000007941 */ /* 0x000fea0003800000 */
.L_x_14088:
[----:B--2---:R2:W3:Y:S01]  /*34b0*/  LDS R7, [R69.X4+0x410] ;  /* 0x0004100045077984 */ /* 0x0044e20000004800 */
[----:B------:R-:W-:Y:S01]  /*34c0*/  BSSY B0, `(.L_x_14090) ;  /* 0x0000005000007945 */ /* 0x000fe20003800000 */
[----:B------:R-:W-:Y:S05]  /*34d0*/  @!P2 BRA `(.L_x_14091) ;  /* 0x000000300000a947 */ /* 0x000fea0003800000 */
[----:B------:R-:W-:-:S05]  /*34e0*/  IMAD.WIDE.U32 R4, R119, c[0x0][0x2b0], R28 ;  /* 0x0000ac0077047a25 */ /* 0x000fca00078e001c */
[----:B------:R-:W-:-:S05]  /*34f0*/  IADD3 R5, R133, R5, RZ ;  /* 0x0000000585057210 */ /* 0x000fca0007ffe0ff */
[----:B---3--:R3:W-:Y:S02]  /*3500*/  RED.E.ADD.F32.FTZ.RN.STRONG.GPU [R4.64], R7 ;  /* 0x000000070400798e */ /* 0x0087e4000c10e786 */
.L_x_14091:
[----:B------:R-:W-:Y:S05]  /*3510*/  BSYNC B0 ;  /* 0x0000000000007941 */ /* 0x000fea0003800000 */
.L_x_14090:
[----:B---3--:R3:W4:Y:S01]  /*3520*/  LDS R7, [R68.X4+0x490] ;  /* 0x0004900044077984 */ /* 0x0087220000004800 */
[----:B------:R-:W-:Y:S01]  /*3530*/  BSSY B0, `(.L_x_14092) ;  /* 0x0000005000007945 */ /* 0x000fe20003800000 */
[----:B------:R-:W-:Y:S05]  /*3540*/  @!P3 BRA `(.L_x_14093) ;  /* 0x000000300000b947 */ /* 0x000fea0003800000 */
[----:B------:R-:W-:-:S05]  /*3550*/  IMAD.WIDE.U32 R4, R119, c[0x0][0x2b0], R30 ;  /* 0x0000ac0077047a25 */ /* 0x000fca00078e001e */
[----:B------:R-:W-:-:S05]  /*3560*/  IADD3 R5, R133, R5, RZ ;  /* 0x0000000585057210 */ /* 0x000fca0007ffe0ff */
[----:B----4-:R4:W-:Y:S02]  /*3570*/  RED.E.ADD.F32.FTZ.RN.STRONG.GPU [R4.64], R7 ;  /* 0x000000070400798e */ /* 0x0109e4000c10e786 */
.L_x_14093:
[----:B------:R-:W-:Y:S05]  /*3580*/  BSYNC B0 ;  /* 0x0000000000007941 */ /* 0x000fea0003800000 */
.L_x_14092:
[----:B------:R0:W1:Y:S01]  /*3590*/  LDS R121, [R67.X4+0x510] ;  /* 0x0005100043797984 */ /* 0x0000620000004800 */
[----:B------:R-:W-:Y:S01]  /*35a0*/  BSSY B0, `(.L_x_14094) ;  /* 0x0000006000007945 */ /* 0x000fe20003800000 */
[----:B----4-:R-:W-:Y:S01]  /*35b0*/  IMAD.WIDE.U32 R4, R119, c[0x0][0x2b0], R34 ;  /* 0x0000ac0077047a25 */ /* 0x010fe200078e0022 */
[----:B------:R-:W-:Y:S05]  /*35c0*/  @!P4 BRA `(.L_x_14095) ;  /* 0x000000300000c947 */ /* 0x000fea0003800000 */
[----:B------:R-:W-:-:S05]  /*35d0*/  IMAD.WIDE.U32 R6, R119, c[0x0][0x2b0], R32 ;  /* 0x0000ac0077067a25 */ /* 0x000fca00078e0020 */
[----:B------:R-:W-:-:S05]  /*35e0*/  IADD3 R7, R133, R7, RZ ;  /* 0x0000000785077210 */ /* 0x000fca0007ffe0ff */
[----:B-1----:R1:W-:Y:S02]  /*35f0*/  RED.E.ADD.F32.FTZ.RN.STRONG.GPU [R6.64], R121 ;  /* 0x000000790600798e */ /* 0x0023e4000c10e786 */
.L_x_14095:
[----:B------:R-:W-:Y:S05]  /*3600*/  BSYNC B0 ;  /* 0x0000000000007941 */ /* 0x000fea0003800000 */
.L_x_14094:
[----:B-1----:R1:W4:Y:S01]  /*3610*/  LDS R7, [R66.X4+0x590] ;  /* 0x0005900042077984 */ /* 0x0023220000004800 */
[----:B------:R-:W-:Y:S01]  /*3620*/  BSSY B0, `(.L_x_14096) ;  /* 0x0000004000007945 */ /* 0x000fe20003800000 */
[----:B------:R-:W-:Y:S05]  /*3630*/  @!P5 BRA `(.L_x_14097) ;  /* 0x000000200000d947 */ /* 0x000fea0003800000 */
[----:B------:R-:W-:-:S05]  /*3640*/  IADD3 R5, R133, R5, RZ ;  /* 0x0000000585057210 */ /* 0x000fca0007ffe0ff */
[----:B----4-:R4:W-:Y:S02]  /*3650*/  RED.E.ADD.F32.FTZ.RN.STRONG.GPU [R4.64], R7 ;  /* 0x000000070400798e */ /* 0x0109e4000c10e786 */
.L_x_14097:
[----:B------:R-:W-:Y:S05]  /*3660*/  BSYNC B0 ;  /* 0x0000000000007941 */ /* 0x000fea0003800000 */
.L_x_14096:
        /* <DEDUP_REMOVED lines=40> */
[----:B------:R-:W-:Y:S01]  /*38f0*/  FMUL.FTZ R119, R37, R110 ;  /* 0x0000006e25777220 */ /* 0x000fe20000410000 */
[----:B------:R-:W-:Y:S02]  /*3900*/  ISETP.GT.AND P0, PT, R76, 0x17, PT ;  /* 0x000000174c00780c */ /* 0x000fe40003f04270 */
[----:B------:R-:W5:Y:S01]  /*3910*/  SHFL.DOWN PT, R121, R4, 0x8, 0x1f ;  /* 0x09001f0004797f89 */ /* 0x000f6200000e0000 */
[----:B------:R-:W-:-:S04]  /*3920*/  FFMA.FTZ R119, R36, R42, -R119 ;  /* 0x0000002a24777223 */ /* 0x000fc80000010877 */
[----:B------:R-:W-:Y:S02]  /*3930*/  FMUL.FTZ R108, R108, R119 ;  /* 0x000000776c6c7220 */ /* 0x000fe40000410000 */
[----:B------:R-:W-:-:S04]  /*3940*/  FMUL.FTZ R119, R37, R42 ;  /* 0x0000002a25777220 */ /* 0x000fc80000410000 */
[-C--:B------:R-:W-:Y:S02]  /*3950*/  FFMA.FTZ R42, R36, R110.reuse, R119 ;  /* 0x0000006e242a7223 */ /* 0x080fe40000010077 */
[----:B0-----:R-:W-:Y:S02]  /*3960*/  @!P0 FADD.FTZ R5, R5, R112 ;  /* 0x0000007005058221 */ /* 0x001fe40000010000 */
[----:B------:R-:W-:Y:S02]  /*3970*/  FFMA.FTZ R110, R109, R110, R113 ;  /* 0x0000006e6d6e7223 */ /* 0x000fe40000010071 */
[----:B-1----:R-:W-:Y:S01]  /*3980*/  @!P0 FADD.FTZ R6, R6, R123 ;  /* 0x0000007b06068221 */ /* 0x002fe20000010000 */
[----:B------:R-:W0:Y:S01]  /*3990*/  SHFL.DOWN PT, R112, R5, 0x10, 0x1f ;  /* 0x0a001f0005707f89 */ /* 0x000e2200000e0000 */
[----:B------:R-:W-:Y:S02]  /*39a0*/  FFMA.FTZ R42, R43, R42, R108 ;  /* 0x0000002a2b2a7223 */ /* 0x000fe4000001006c */
[----:B----4-:R-:W-:-:S02]  /*39b0*/  @!P0 FADD.FTZ R7, R7, R114 ;  /* 0x0000007207078221 */ /* 0x010fc40000010000 */
[----:B------:R-:W-:Y:S02]  /*39c0*/  FMUL.FTZ R43, R37, R127 ;  /* 0x0000007f252b7220 */ /* 0x000fe40000410000 */
[----:B-----5:R-:W-:Y:S01]  /*39d0*/  @!P0 FADD.FTZ R4, R4, R121 ;  /* 0x0000007904048221 */ /* 0x020fe20000010000 */
[----:B------:R-:W-:Y:S01]  /*39e0*/  SHFL.DOWN PT, R114, R7, 0x10, 0x1f ;  /* 0x0a001f0007727f89 */ /* 0x000fe200000e0000 */
[----:B------:R-:W-:Y:S01]  /*39f0*/  FFMA.FTZ R111, R111, R110, R42 ;  /* 0x0000006e6f6f7223 */ /* 0x000fe2000001002a */
[----:B------:R-:W-:Y:S01]  /*3a00*/  ISETP.GT.AND P0, PT, R76, 0xf, PT ;  /* 0x0000000f4c00780c */ /* 0x000fe20003f04270 */
[-C--:B------:R-:W-:Y:S01]  /*3a10*/  FMUL.FTZ R42, R117, R124.reuse ;  /* 0x0000007c752a7220 */ /* 0x080fe20000410000 */
[----:B------:R-:W1:Y:S01]  /*3a20*/  SHFL.DOWN PT, R121, R6, 0x10, 0x1f ;  /* 0x0a001f0006797f89 */ /* 0x000e6200000e0000 */
[CC--:B------:R-:W-:Y:S02]  /*3a30*/  FMUL.FTZ R109, R37.reuse, R124.reuse ;  /* 0x0000007c256d7220 */ /* 0x0c0fe40000410000 */
[----:B------:R-:W-:Y:S01]  /*3a40*/  FFMA.FTZ R124, R36, R124, -R43 ;  /* 0x0000007c247c7223 */ /* 0x000fe2000001082b */
[----:B------:R-:W4:Y:S01]  /*3a50*/  SHFL.DOWN PT, R119, R4, 0x10, 0x1f ;  /* 0x0a001f0004777f89 */ /* 0x000f2200000e0000 */
[----:B------:R-:W-:-:S02]  /*3a60*/  FMUL.FTZ R43, R37, R128 ;  /* 0x00000080252b7220 */ /* 0x000fc40000410000 */
[-C--:B------:R-:W-:Y:S02]  /*3a70*/  FFMA.FTZ R108, R101, R127.reuse, R42 ;  /* 0x0000007f656c7223 */ /* 0x080fe4000001002a */
[C---:B------:R-:W-:Y:S02]  /*3a80*/  FFMA.FTZ R109, R36.reuse, R127, R109 ;  /* 0x0000007f246d7223 */ /* 0x040fe4000001006d */
[----:B------:R-:W-:Y:S02]  /*3a90*/  FMUL.FTZ R124, R45, R124 ;  /* 0x0000007c2d7c7220 */ /* 0x000fe40000410000 */
[----:B------:R-:W-:Y:S02]  /*3aa0*/  FFMA.FTZ R42, R36, R126, -R43 ;  /* 0x0000007e242a7223 */ /* 0x000fe4000001082b */
[----:B------:R-:W-:Y:S02]  /*3ab0*/  FFMA.FTZ R109, R44, R109, R124 ;  /* 0x0000006d2c6d7223 */ /* 0x000fe4000001007c */
[----:B------:R-:W-:-:S02]  /*3ac0*/  FMUL.FTZ R44, R41, R42 ;  /* 0x0000002a292c7220 */ /* 0x000fc40000410000 */
[C---:B------:R-:W-:Y:S02]  /*3ad0*/  FMUL.FTZ R41, R37.reuse, R129 ;  /* 0x0000008125297220 */ /* 0x040fe40000410000 */
[C---:B------:R-:W-:Y:S02]  /*3ae0*/  FMUL.FTZ R43, R37.reuse, R126 ;  /* 0x0000007e252b7220 */ /* 0x040fe40000410000 */
[-C--:B------:R-:W-:Y:S02]  /*3af0*/  FMUL.FTZ R37, R37, R131.reuse ;  /* 0x0000008325257220 */ /* 0x080fe40000410000 */
[C---:B------:R-:W-:Y:S02]  /*3b00*/  FFMA.FTZ R42, R36.reuse, R131, -R41 ;  /* 0x00000083242a7223 */ /* 0x040fe40000010829 */
[C---:B------:R-:W-:Y:S02]  /*3b10*/  FFMA.FTZ R43, R36.reuse, R128, R43 ;  /* 0x00000080242b7223 */ /* 0x040fe4000001002b */
[----:B------:R-:W-:-:S02]  /*3b20*/  FFMA.FTZ R37, R36, R129, R37 ;  /* 0x0000008124257223 */ /* 0x000fc40000010025 */
[----:B------:R-:W-:Y:S02]  /*3b30*/  FMUL.FTZ R42, R39, R42 ;  /* 0x0000002a272a7220 */ /* 0x000fe40000410000 */
[----:B0-----:R-:W-:Y:S02]  /*3b40*/  @!P0 FADD.FTZ R5, R5, R112 ;  /* 0x0000007005058221 */ /* 0x001fe40000010000 */
[----:B-1----:R-:W-:Y:S02]  /*3b50*/  @!P0 FADD.FTZ R6, R6, R121 ;  /* 0x0000007906068221 */ /* 0x002fe40000010000 */
[----:B------:R-:W-:Y:S02]  /*3b60*/  @!P0 FADD.FTZ R7, R7, R114 ;  /* 0x0000007207078221 */ /* 0x000fe40000010000 */
[----:B----4-:R-:W-:Y:S02]  /*3b70*/  @!P0 FADD.FTZ R4, R4, R119 ;  /* 0x0000007704048221 */ /* 0x010fe40000010000 */
[----:B------:R-:W-:-:S02]  /*3b80*/  FFMA.FTZ R128, R107, R128, R105 ;  /* 0x000000806b807223 */ /* 0x000fc40000010069 */
[----:B------:R-:W-:Y:S01]  /*3b90*/  FFMA.FTZ R43, R40, R43, R44 ;  /* 0x0000002b282b7223 */ /* 0x000fe2000001002c */
[----:B------:R0:W-:Y:S01]  /*3ba0*/  @!P1 STS.128 [0x640], R4 ;  /* 0x00064004ff009388 */ /* 0x0001e20000000c00 */
[----:B------:R-:W-:Y:S02]  /*3bb0*/  FFMA.FTZ R129, R102, R129, R100 ;  /* 0x0000008166817223 */ /* 0x000fe40000010064 */
[----:B------:R-:W-:Y:S02]  /*3bc0*/  FFMA.FTZ R37, R38, R37, R42 ;  /* 0x0000002526257223 */ /* 0x000fe4000001002a */
[-C--:B------:R-:W-:Y:S02]  /*3bd0*/  FFMA.FTZ R59, R56, R108.reuse, R59 ;  /* 0x0000006c383b7223 */ /* 0x080fe4000001003b */
[----:B------:R-:W-:Y:S02]  /*3be0*/  FFMA.FTZ R108, R115, R108, R109 ;  /* 0x0000006c736c7223 */ /* 0x000fe4000001006d */
[----:B------:R-:W-:-:S02]  /*3bf0*/  FFMA.FTZ R43, R103, R128, R43 ;  /* 0x00000080672b7223 */ /* 0x000fc4000001002b */
[-C--:B------:R-:W-:Y:S02]  /*3c00*/  FFMA.FTZ R0, R0, R129.reuse, R37 ;  /* 0x0000008100007223 */ /* 0x080fe40000010025 */
[----:B------:R-:W-:Y:S02]  /*3c10*/  FFMA.FTZ R55, R54, R110, R55 ;  /* 0x0000006e36377223 */ /* 0x000fe40000010037 */
        /* <DEDUP_REMOVED lines=18> */
.L_x_14099:
[----:B0-----:R-:W-:Y:S05]  /*3d40*/  BSYNC B0 ;  /* 0x0000000000007941 */ /* 0x001fea0003800000 */
.L_x_14098:
[----:B------:R-:W-:Y:S02]  /*3d50*/  IADD3 R49, R49, 0x1, RZ ;  /* 0x0000000131317810 */ /* 0x000fe40007ffe0ff */
[----:B------:R-:W-:-:S02]  /*3d60*/  IADD3 R47, P1, R47, 0x1, RZ ;  /* 0x000000012f2f7810 */ /* 0x000fc40007f3e0ff */
[----:B------:R-:W-:Y:S02]  /*3d70*/  ISETP.GE.AND P0, PT, R49, c[0x0][0x16c], PT ;  /* 0x00005b0031007a0c */ /* 0x000fe40003f06270 */
[----:B------:R-:W-:-:S11]  /*3d80*/  IADD3.X R46, RZ, R46, RZ, P1, !PT ;  /* 0x0000002eff2e7210 */ /* 0x000fd60000ffe4ff */
[----:B------:R-:W-:Y:S01]  /*3d90*/  @P0 CALL.REL.NOINC `(.L_x_14069) ;  /* 0x0000001000000944 */ /* 0x000fe20003c00000 */
[----:B------:R-:W-:Y:S05]  /*3da0*/  BRA `(.L_x_14100) ;  /* 0xffffd28000007947 */ /* 0x000fea000383ffff */
.L_x_14069:
[----:B------:R-:W0:Y:S01]  /*3db0*/  F2F.BF16.F32 R4, R57 ;  /* 0x0000003900047304 */ /* 0x000e220000202000 */
[----:B------:R-:W-:Y:S01]  /*3dc0*/  BAR.SYNC.DEFER_BLOCKING 0x0 ;  /* 0x0000000000007b1d */ /* 0x000fe20000010000 */
[----:B------:R-:W-:Y:S01]  /*3dd0*/  IADD3 R28, R78, -0x1, RZ ;  /* 0xffffffff4e1c7810 */ /* 0x000fe20007ffe0ff */
[----:B------:R-:W-:Y:S01]  /*3de0*/  IMAD R6, R94, c[0x0][0x2d8], RZ ;  /* 0x0000b6005e067a24 */ /* 0x000fe200078e02ff */
[----:B------:R-:W-:Y:S01]  /*3df0*/  ISETP.GT.AND P4, PT, R78, 0x1, PT ;  /* 0x000000014e00780c */ /* 0x000fe20003f84270 */
[----:B------:R-:W-:Y:S01]  /*3e00*/  IMAD R24, R98, c[0x0][0x2e0], RZ ;  /* 0x0000b80062187a24 */ /* 0x000fe200078e02ff */
[----:B------:R-:W-:Y:S01]  /*3e10*/  SHF.L.U32 R22, R28, 0x7, RZ ;  /* 0x000000071c167819 */ /* 0x000fe200000006ff */
[----:B------:R-:W-:Y:S01]  /*3e20*/  IMAD R27, R95, c[0x0][0x2dc], R6 ;  /* 0x0000b7005f1b7a24 */ /* 0x000fe200078e0206 */
[----:B------:R-:W-:Y:S01]  /*3e30*/  F2F.BF16.F32 R59, R59 ;  /* 0x0000003b003b7304 */ /* 0x000fe20000202000 */
[----:B------:R-:W-:Y:S01]  /*3e40*/  IADD3 R82, P1, R82, -0x100, RZ ;  /* 0xffffff0052527810 */ /* 0x000fe20007f3e0ff */
[----:B------:R-:W-:Y:S01]  /*3e50*/  UIADD3 UR4, UR4, -0x100, URZ ;  /* 0xffffff0004047890 */ /* 0x000fe2000fffe03f */
        /* <DEDUP_REMOVED lines=11> */
[----:B------:R-:W-:Y:S01]  /*3f10*/  F2F.BF16.F32 R25, R63 ;  /* 0x0000003f00197304 */ /* 0x000fe20000202000 */
[----:B------:R-:W-:Y:S02]  /*3f20*/  LOP3.LUT R21, R21, R5, RZ, 0xfc, !PT ;  /* 0x0000000515157212 */ /* 0x000fe400078efcff */
[----:B0-----:R-:W-:Y:S01]  /*3f30*/  LOP3.LUT R20, R4, R7, RZ, 0xfc, !PT ;  /* 0x0000000704147212 */ /* 0x001fe200078efcff */
[----:B------:R-:W-:-:S04]  /*3f40*/  IMAD.WIDE.U32 R6, R95, c[0x0][0x2d8], R22 ;  /* 0x0000b6005f067a25 */ /* 0x000fc800078e0016 */
[----:B------:R-:W0:Y:S01]  /*3f50*/  F2F.BF16.F32 R0, R62 ;  /* 0x0000003e00007304 */ /* 0x000e220000202000 */
[----:B------:R1:W-:Y:S01]  /*3f60*/  STS.64 [R76.X8], R20 ;  /* 0x000000144c007388 */ /* 0x0003e20000008a00 */
[----:B------:R-:W-:-:S06]  /*3f70*/  NOP ;  /* 0x0000000000007918 */ /* 0x000fcc0000000000 */
[----:B------:R-:W4:Y:S01]  /*3f80*/  LDS.64 R4, [R76.X8] ;  /* 0x000000004c047984 */ /* 0x000f220000008a00 */
[----:B------:R-:W5:Y:S01]  /*3f90*/  F2F.BF16.F32 R26, R64 ;  /* 0x00000040001a7304 */ /* 0x000f620000202000 */
[----:B------:R-:W-:Y:S01]  /*3fa0*/  IADD3 R7, R7, R27, RZ ;  /* 0x0000001b07077210 */ /* 0x000fe20007ffe0ff */
[----:B------:R-:W-:Y:S02]  /*3fb0*/  IMAD R27, R99, c[0x0][0x2e4], R24 ;  /* 0x0000b900631b7a24 */ /* 0x000fe400078e0218 */
[----:B------:R-:W-:-:S04]  /*3fc0*/  IMAD.WIDE.U32 R22, R95, c[0x0][0x2f8], R22 ;  /* 0x0000be005f167a25 */ /* 0x000fc800078e0016 */
[----:B------:R2:W3:Y:S01]  /*3fd0*/  F2F.BF16.F32 R29, R61 ;  /* 0x0000003d001d7304 */ /* 0x0004e20000202000 */
[----:B-1----:R-:W-:-:S04]  /*3fe0*/  IMAD.WIDE.U32 R20, R99, c[0x0][0x2e0], R6 ;  /* 0x0000b80063147a25 */ /* 0x002fc800078e0006 */
[----:B0-----:R-:W-:Y:S01]  /*3ff0*/  IMAD.WIDE.U32 R6, R0, 0x10000, RZ ;  /* 0x0001000000067825 */ /* 0x001fe200078e00ff */
[----:B------:R-:W-:Y:S02]  /*4000*/  IADD3 R21, R21, R27, RZ ;  /* 0x0000001b15157210 */ /* 0x000fe40007ffe0ff */
[----:B------:R-:W-:Y:S01]  /*4010*/  LEA R24, P0, R20, c[0x0][0x330], 0x1 ;  /* 0x0000cc0014187a11 */ /* 0x000fe200078008ff */
[----:B------:R-:W-:Y:S01]  /*4020*/  IMAD R0, R94, c[0x0][0x2f8], RZ ;  /* 0x0000be005e007a24 */ /* 0x000fe200078e02ff */
[----:B-----5:R-:W-:Y:S01]  /*4030*/  PRMT R27, R25, 0x5410, R26 ;  /* 0x00005410191b7816 */ /* 0x020fe2000000001a */
[----:B--2---:R-:W-:Y:S01]  /*4040*/  FADD.FTZ R61, R92, R61 ;  /* 0x0000003d5c3d7221 */ /* 0x004fe20000010000 */
[----:B------:R-:W-:Y:S02]  /*4050*/  LEA.HI.X R25, R20, c[0x0][0x334], R21, 0x1, P0 ;  /* 0x0000cd0014197a11 */ /* 0x000fe400000f0c15 */
[----:B------:R-:W-:Y:S01]  /*4060*/  LOP3.LUT R27, R27, R7, RZ, 0xfc, !PT ;  /* 0x000000071b1b7212 */ /* 0x000fe200078efcff */
[----:B------:R-:W-:Y:S01]  /*4070*/  FADD.FTZ R62, R61, R62 ;  /* 0x0000003e3d3e7221 */ /* 0x000fe20000010000 */
[----:B---3--:R-:W-:Y:S01]  /*4080*/  LOP3.LUT R26, R6, R29, RZ, 0xfc, !PT ;  /* 0x0000001d061a7212 */ /* 0x008fe200078efcff */
[----:B------:R-:W-:-:S04]  /*4090*/  IMAD.WIDE R6, R90, 0x8, R24 ;  /* 0x000000085a067825 */ /* 0x000fc800078e0218 */
[----:B------:R-:W-:Y:S02]  /*40a0*/  IMAD R25, R95, c[0x0][0x2fc], R0 ;  /* 0x0000bf005f197a24 */ /* 0x000fe400078e0200 */
[----:B------:R-:W-:Y:S02]  /*40b0*/  IMAD R0, R98, c[0x0][0x300], RZ ;  /* 0x0000c00062007a24 */ /* 0x000fe400078e02ff */
[----:B------:R-:W-:Y:S01]  /*40c0*/  FADD.FTZ R63, R62, R63 ;  /* 0x0000003f3e3f7221 */ /* 0x000fe20000010000 */
[----:B------:R-:W-:Y:S01]  /*40d0*/  IADD3 R23, R23, R25, RZ ;  /* 0x0000001917177210 */ /* 0x000fe20007ffe0ff */
[----:B------:R-:W-:Y:S02]  /*40e0*/  IMAD R25, R99, c[0x0][0x304], R0 ;  /* 0x0000c10063197a24 */ /* 0x000fe400078e0200 */
[----:B------:R-:W-:Y:S01]  /*40f0*/  FADD.FTZ R92, R63, R64 ;  /* 0x000000403f5c7221 */ /* 0x000fe20000010000 */
[----:B----4-:R0:W-:Y:S04]  /*4100*/  STG.E.64 [R6.64], R4 ;  /* 0x0000000406007986 */ /* 0x0101e8000c101b06 */
        /* <DEDUP_REMOVED lines=14> */
.L_x_14068:
        /* <DEDUP_REMOVED lines=24> */
.L_x_14103:
[----:B0-----:R-:W-:Y:S05]  /*4370*/  BSYNC B0 ;  /* 0x0000000000007941 */ /* 0x001fea0003800000 */
.L_x_14102:
        /* <DEDUP_REMOVED lines=23> */
.L_x_14105:
[----:B------:R-:W1:Y:S02]  /*44f0*/  S2R R15, SR_TID.X ;  /* 0x00000000000f7919 */ /* 0x000e640000002100 */
.L_x_14106:
[----:B0-----:R-:W-:Y:S05]  /*4500*/  BSYNC B0 ;  /* 0x0000000000007941 */ /* 0x001fea0003800000 */
.L_x_14104:
        /* <DEDUP_REMOVED lines=10> */
.L_x_14107:
        /* <DEDUP_REMOVED lines=28> */
.L_x_14108:
        /* <DEDUP_REMOVED lines=9> */
.L_x_14776:


//--------------------- .text._Z25selective_scan_bwd_kernelI32Selective_Scan_bwd_kernel_traitsILi32ELi4ELb1ELb1ELb0ELb0ELb1EN3c108BFloat16ENS1_7complexIfEEEEv12SSMParamsBwd --------------------------
	.section	.text._Z25selective_scan_bwd_kernelI32Selective_Scan_bwd_kernel_traitsILi32ELi4ELb1ELb1ELb0ELb0ELb1EN3c108BFloat16ENS1_7complexIfEEEEv12SSMParamsBwd,"ax",@progbits
	.sectioninfo	@"SHI_REGISTERS=154"
	.align	128
        .global         _Z25selective_scan_bwd_kernelI32Selective_Scan_bwd_kernel_traitsILi32ELi4ELb1ELb1ELb0ELb0ELb1EN3c108BFloat16ENS1_7complexIfEEEEv12SSMParamsBwd
        .type           _Z25selective_scan_bwd_kernelI32Selective_Scan_bwd_kernel_traitsILi32ELi4ELb1ELb1ELb0ELb0ELb1EN3c108BFloat16ENS1_7complexIfEEEEv12SSMParamsBwd,@function
        .size           _Z25selective_scan_bwd_kernelI32Selective_Scan_bwd_kernel_traitsILi32ELi4ELb1ELb1ELb0ELb0ELb1EN3c108BFloat16ENS1_7complexIfEEEEv12SSMParamsBwd,(.L_x_14777 - _Z25selective_scan_bwd_kernelI32Selective_Scan_bwd_kernel_traitsILi32ELi4ELb1ELb1ELb0ELb0ELb1EN3c108BFloat16ENS1_7complexIfEEEEv12SSMParamsBwd)
        .other          _Z25selective_scan_bwd_kernelI32Selective_Scan_bwd_kernel_traitsILi32ELi4ELb1ELb1ELb0ELb0ELb1EN3c108BFloat16ENS1_7complexIfEEEEv12SSMParamsBwd,@"STO_CUDA_ENTRY STV_DEFAULT"
_Z25selective_scan_bwd_kernelI32Selective_Scan_bwd_kernel_traitsILi32ELi4ELb1ELb1ELb0ELb0ELb1EN3c108BFloat16ENS1_7complexIfEEEEv12SSMParamsBwd:
.text._Z25selective_scan_bwd_kernelI32Selective_Scan_bwd_kernel_traitsILi32ELi4ELb1ELb1ELb0ELb0ELb1EN3c108BFloat16ENS1_7complexIfEEEEv12SSMParamsBwd:
        /* <DEDUP_REMOVED lines=164> */
.L_x_14143:
        /* <DEDUP_REMOVED lines=55> */
[----:B-1----:R-:W-:-:S02]  /*0db0*/  SHF.R.U64 R37, R6, 0x10, R7 ;  /* 0x0000001006257819 */ /* 0x002fc40000001207 */
[----:B------:R-:W-:Y:S02]  /*0dc0*/  PRMT R54, RZ, 0x5410, R6 ;  /* 0x00005410ff367816 */ /* 0x000fe40000000006 */
[--C-:B0-----:R-:W-:Y:S02]  /*0dd0*/  SHF.R.U32.HI R41, RZ, 0x10, R31.reuse ;  /* 0x00000010ff297819 */ /* 0x101fe4000001161f */
[----:B------:R-:W-:Y:S02]  /*0de0*/  PRMT R38, RZ, 0x5410, R31 ;  /* 0x00005410ff267816 */ /* 0x000fe4000000001f */
[----:B------:R-:W-:Y:S02]  /*0df0*/  PRMT R41, RZ, 0x5410, R41 ;  /* 0x00005410ff297816 */ /* 0x000fe40000000029 */
[----:B------:R-:W-:Y:S01]  /*0e00*/  SHF.R.U64 R34, R30, 0x10, R31 ;  /* 0x000000101e227819 */ /* 0x000fe2000000121f */
[----:B------:R-:W-:Y:S01]  /*0e10*/  FMUL.FTZ R28, R38, -1.4426950216293334961 ;  /* 0xbfb8aa3b261c7820 */ /* 0x000fe20000410000 */
[----:B------:R-:W-:Y:S01]  /*0e20*/  PRMT R30, RZ, 0x5410, R30 ;  /* 0x00005410ff1e7816 */ /* 0x000fe2000000001e */
[----:B------:R-:W-:Y:S01]  /*0e30*/  FMUL.FTZ R29, R41, -1.4426950216293334961 ;  /* 0xbfb8aa3b291d7820 */ /* 0x000fe20000410000 */
[----:B------:R-:W-:-:S03]  /*0e40*/  PRMT R34, RZ, 0x5410, R34 ;  /* 0x00005410ff227816 */ /* 0x000fc60000000022 */
[----:B------:R-:W0:Y:S01]  /*0e50*/  MUFU.EX2 R28, R28 ;  /* 0x0000001c001c7308 */ /* 0x000e220000000800 */
[----:B------:R-:W-:-:S07]  /*0e60*/  FMUL.FTZ R0, R30, -1.4426950216293334961 ;  /* 0xbfb8aa3b1e007820 */ /* 0x000fce0000410000 */
[----:B------:R-:W1:Y:S08]  /*0e70*/  MUFU.EX2 R29, R29 ;  /* 0x0000001d001d7308 */ /* 0x000e700000000800 */
[----:B------:R-:W-:Y:S01]  /*0e80*/  MUFU.EX2 R0, R0 ;  /* 0x0000000000007308 */ /* 0x000fe20000000800 */
[----:B0-----:R-:W-:Y:S02]  /*0e90*/  FADD.FTZ R28, R28, 1 ;  /* 0x3f8000001c1c7421 */ /* 0x001fe40000010000 */
[----:B-1----:R-:W-:-:S05]  /*0ea0*/  FADD.FTZ R32, R29, 1 ;  /* 0x3f8000001d207421 */ /* 0x002fca0000010000 */
[----:B------:R0:W1:Y:S01]  /*0eb0*/  MUFU.RCP R39, R28 ;  /* 0x0000001c00277308 */ /* 0x0000620000001000 */
[----:B------:R-:W-:-:S04]  /*0ec0*/  SHF.R.U32.HI R29, RZ, 0x10, R7 ;  /* 0x00000010ff1d7819 */ /* 0x000fc80000011607 */
[----:B------:R-:W-:-:S03]  /*0ed0*/  PRMT R29, RZ, 0x5410, R29 ;  /* 0x00005410ff1d7816 */ /* 0x000fc6000000001d */
[----:B---3--:R-:W3:Y:S01]  /*0ee0*/  MUFU.RCP R42, R32 ;  /* 0x00000020002a7308 */ /* 0x008ee20000001000 */
[----:B0-----:R-:W-:Y:S01]  /*0ef0*/  PRMT R28, RZ, 0x5410, R7 ;  /* 0x00005410ff1c7816 */ /* 0x001fe20000000007 */
[----:B-1----:R-:W-:-:S04]  /*0f00*/  FADD.FTZ R7, -R39, 1 ;  /* 0x3f80000027077421 */ /* 0x002fc80000010100 */
[----:B------:R-:W-:Y:S02]  /*0f10*/  FFMA.FTZ R7, R38, R7, 1 ;  /* 0x3f80000026077423 */ /* 0x000fe40000010007 */
[----:B---3--:R-:W-:-:S04]  /*0f20*/  FADD.FTZ R32, -R42, 1 ;  /* 0x3f8000002a207421 */ /* 0x008fc80000010100 */
[----:B------:R-:W-:Y:S01]  /*0f30*/  FFMA.FTZ R33, R41, R32, 1 ;  /* 0x3f80000029217423 */ /* 0x000fe20000010020 */
[----:B--2---:R0:W-:Y:S01]  /*0f40*/  STS.64 [R78.X8], R26 ;  /* 0x0000001a4e007388 */ /* 0x0041e20000008a00 */
        /* <DEDUP_REMOVED lines=12> */
[----:B--2---:R-:W-:Y:S01]  /*1010*/  FMUL.FTZ R26, R28, R40 ;  /* 0x000000281c1a7220 */ /* 0x004fe20000410000 */
[----:B------:R-:W-:Y:S01]  /*1020*/  PRMT R32, RZ, 0x5410, R24 ;  /* 0x00005410ff207816 */ /* 0x000fe20000000018 */
[----:B------:R-:W-:Y:S01]  /*1030*/  FMUL.FTZ R27, R29, R43 ;  /* 0x0000002b1d1b7220 */ /* 0x000fe20000410000 */
[----:B------:R-:W-:Y:S01]  /*1040*/  PRMT R36, RZ, 0x5410, R36 ;  /* 0x00005410ff247816 */ /* 0x000fe20000000024 */
[----:B------:R-:W-:-:S02]  /*1050*/  FMUL.FTZ R26, R39, R26 ;  /* 0x0000001a271a7220 */ /* 0x000fc40000410000 */
[----:B0-----:R-:W-:Y:S02]  /*1060*/  FMUL.FTZ R0, R42, R27 ;  /* 0x0000001b2a007220 */ /* 0x001fe40000410000 */
[----:B------:R-:W-:Y:S02]  /*1070*/  FMUL.FTZ R27, R26, R7 ;  /* 0x000000071a1b7220 */ /* 0x000fe40000410000 */
[----:B------:R-:W-:Y:S01]  /*1080*/  FMUL.FTZ R44, R0, R33 ;  /* 0x00000021002c7220 */ /* 0x000fe20000410000 */
[----:B------:R-:W-:Y:S01]  /*1090*/  PRMT R0, RZ, 0x5410, R37 ;  /* 0x00005410ff007816 */ /* 0x000fe20000000025 */
[----:B---3--:R-:W-:Y:S02]  /*10a0*/  FADD.FTZ R7, -R35, 1 ;  /* 0x3f80000023077421 */ /* 0x008fe40000010100 */
[----:B------:R-:W-:Y:S01]  /*10b0*/  FMUL.FTZ R6, R54, R32 ;  /* 0x0000002036067220 */ /* 0x000fe20000410000 */
[----:B------:R-:W-:Y:S01]  /*10c0*/  F2F.BF16.F32 R27, R27 ;  /* 0x0000001b001b7304 */ /* 0x000fe20000202000 */
[----:B------:R-:W-:-:S02]  /*10d0*/  FMUL.FTZ R26, R0, R36 ;  /* 0x00000024001a7220 */ /* 0x000fc40000410000 */
[----:B------:R-:W-:Y:S02]  /*10e0*/  FFMA.FTZ R25, R34, R7, 1 ;  /* 0x3f80000022197423 */ /* 0x000fe40000010007 */
[----:B------:R-:W-:Y:S02]  /*10f0*/  FMUL.FTZ R26, R35, R26 ;  /* 0x0000001a231a7220 */ /* 0x000fe40000410000 */
[C---:B------:R-:W-:Y:S01]  /*1100*/  FADD.FTZ R7, -R31.reuse, 1 ;  /* 0x3f8000001f077421 */ /* 0x040fe20000010100 */
[----:B------:R-:W0:Y:S01]  /*1110*/  F2F.BF16.F32 R44, R44 ;  /* 0x0000002c002c7304 */ /* 0x000e220000202000 */
[----:B------:R-:W-:Y:S02]  /*1120*/  FMUL.FTZ R37, R26, R25 ;  /* 0x000000191a257220 */ /* 0x000fe40000410000 */
[----:B------:R-:W-:Y:S02]  /*1130*/  FFMA.FTZ R7, R30, R7, 1 ;  /* 0x3f8000001e077423 */ /* 0x000fe40000010007 */
[----:B------:R-:W-:-:S02]  /*1140*/  FMUL.FTZ R6, R31, R6 ;  /* 0x000000061f067220 */ /* 0x000fc40000410000 */
[----:B------:R-:W-:Y:S01]  /*1150*/  IMAD R24, R96, c[0x0][0x2e8], RZ ;  /* 0x0000ba0060187a24 */ /* 0x000fe200078e02ff */
[----:B------:R-:W1:Y:S01]  /*1160*/  F2F.BF16.F32 R37, R37 ;  /* 0x0000002500257304 */ /* 0x000e620000202000 */
[----:B------:R-:W-:Y:S02]  /*1170*/  FMUL.FTZ R33, R6, R7 ;  /* 0x0000000706217220 */ /* 0x000fe40000410000 */
[C---:B------:R-:W-:Y:S02]  /*1180*/  IMAD R45, R97.reuse, c[0x0][0x2ec], R24 ;  /* 0x0000bb00612d7a24 */ /* 0x040fe400078e0218 */
[----:B------:R-:W-:-:S03]  /*1190*/  IMAD.WIDE.U32 R24, R97, c[0x0][0x2e8], R22 ;  /* 0x0000ba0061187a25 */ /* 0x000fc600078e0016 */
[----:B------:R-:W2:Y:S01]  /*11a0*/  F2F.BF16.F32 R33, R33 ;  /* 0x0000002100217304 */ /* 0x000ea20000202000 */
[----:B0-----:R-:W-:Y:S01]  /*11b0*/  PRMT R27, R27, 0x5410, R44 ;  /* 0x000054101b1b7816 */ /* 0x001fe2000000002c */
[----:B------:R-:W-:Y:S01]  /*11c0*/  IMAD R44, R100, c[0x0][0x2f0], RZ ;  /* 0x0000bc00642c7a24 */ /* 0x000fe200078e02ff */
[----:B------:R-:W-:Y:S01]  /*11d0*/  IADD3 R25, R25, R45, RZ ;  /* 0x0000002d19197210 */ /* 0x000fe20007ffe0ff */
[----:B------:R-:W-:Y:S01]  /*11e0*/  FMUL.FTZ R31, R30, R31 ;  /* 0x0000001f1e1f7220 */ /* 0x000fe20000410000 */
[----:B------:R-:W-:Y:S01]  /*11f0*/  SHF.R.U64 R30, R20, 0x10, R21 ;  /* 0x00000010141e7819 */ /* 0x000fe20000001215 */
[----:B------:R-:W-:Y:S02]  /*1200*/  FMUL.FTZ R35, R34, R35 ;  /* 0x0000002322237220 */ /* 0x000fe40000410000 */
[----:B-1----:R-:W-:-:S04]  /*1210*/  IMAD.WIDE.U32 R6, R37, 0x10000, RZ ;  /* 0x0001000025067825 */ /* 0x002fc800078e00ff */
[----:B------:R-:W-:Y:S01]  /*1220*/  IMAD.WIDE.U32 R24, R101, c[0x0][0x2f0], R24 ;  /* 0x0000bc0065187a25 */ /* 0x000fe200078e0018 */
[----:B------:R-:W-:Y:S02]  /*1230*/  LOP3.LUT R27, R27, R7, RZ, 0xfc, !PT ;  /* 0x000000071b1b7212 */ /* 0x000fe400078efcff */
[----:B--2---:R-:W-:Y:S01]  /*1240*/  LOP3.LUT R26, R6, R33, RZ, 0xfc, !PT ;  /* 0x00000021061a7212 */ /* 0x004fe200078efcff */
[----:B------:R-:W-:Y:S01]  /*1250*/  BAR.SYNC.DEFER_BLOCKING 0x0 ;  /* 0x0000000000007b1d */ /* 0x000fe20000010000 */
[----:B------:R-:W-:Y:S01]  /*1260*/  MOV R33, c[0x0][0x16c] ;  /* 0x00005b0000217a02 */ /* 0x000fe20000000f00 */
[----:B------:R-:W-:Y:S02]  /*1270*/  FMUL.FTZ R54, R54, R31 ;  /* 0x0000001f36367220 */ /* 0x000fe40000410000 */
[----:B------:R-:W-:Y:S01]  /*1280*/  FMUL.FTZ R0, R0, R35 ;  /* 0x0000002300007220 */ /* 0x000fe20000410000 */
[----:B------:R-:W-:Y:S01]  /*1290*/  ISETP.GE.AND P1, PT, R33, 0x1, PT ;  /* 0x000000012100780c */ /* 0x000fe20003f26270 */
[----:B------:R-:W-:-:S02]  /*12a0*/  IMAD R33, R101, c[0x0][0x2f4], R44 ;  /* 0x0000bd0065217a24 */ /* 0x000fc400078e022c */
[----:B------:R-:W-:Y:S02]  /*12b0*/  FMUL.FTZ R39, R38, R39 ;  /* 0x0000002726277220 */ /* 0x000fe40000410000 */
[----:B------:R-:W-:Y:S01]  /*12c0*/  FMUL.FTZ R42, R41, R42 ;  /* 0x0000002a292a7220 */ /* 0x000fe20000410000 */
[----:B------:R-:W-:Y:S01]  /*12d0*/  IADD3 R25, R25, R33, RZ ;  /* 0x0000002119197210 */ /* 0x000fe20007ffe0ff */
[----:B------:R-:W-:Y:S01]  /*12e0*/  FMUL.FTZ R52, R28, R39 ;  /* 0x000000271c347220 */ /* 0x000fe20000410000 */
[----:B------:R-:W-:Y:S01]  /*12f0*/  SHF.R.U32.HI R28, RZ, 0x10, R21 ;  /* 0x00000010ff1c7819 */ /* 0x000fe20000011615 */
[----:B------:R-:W-:Y:S01]  /*1300*/  FMUL.FTZ R50, R29, R42 ;  /* 0x0000002a1d327220 */ /* 0x000fe20000410000 */
        /* <DEDUP_REMOVED lines=8> */
[----:B------:R-:W-:-:S03]  /*1390*/  ISETP.NE.U32.AND P0, PT, RZ, c[0x0][0x270], PT ;  /* 0x00009c00ff007a0c */ /* 0x000fc60003f05070 */
[----:B------:R-:W-:Y:S01]  /*13a0*/  FFMA.FTZ R93, R0, R24, R93 ;  /* 0x00000018005d7223 */ /* 0x000fe2000001005d */
[----:B------:R-:W-:Y:S02]  /*13b0*/  PRMT R24, RZ, 0x5410, R21 ;  /* 0x00005410ff187816 */ /* 0x000fe40000000015 */
[----:B------:R-:W-:-:S03]  /*13c0*/  ISETP.NE.AND.EX P0, PT, RZ, c[0x0][0x274], PT, P0 ;  /* 0x00009d00ff007a0c */ /* 0x000fc60003f05300 */
[----:B------:R-:W-:Y:S02]  /*13d0*/  FFMA.FTZ R93, R52, R24, R93 ;  /* 0x00000018345d7223 */ /* 0x000fe4000001005d */
[----:B------:R-:W-:Y:S01]  /*13e0*/  IMAD.WIDE R24, R92, 0x8, R26 ;  /* 0x000000085c187825 */ /* 0x000fe200078e021a */
[----:B------:R-:W-:-:S05]  /*13f0*/  PRMT R26, RZ, 0x5410, R28 ;  /* 0x00005410ff1a7816 */ /* 0x000fca000000001c */
[----:B------:R-:W-:Y:S01]  /*1400*/  FFMA.FTZ R93, R50, R26, R93 ;  /* 0x0000001a325d7223 */ /* 0x000fe2000001005d */
[----:B-1----:R0:W-:Y:S01]  /*1410*/  STG.E.64 [R24.64], R6 ;  /* 0x0000000618007986 */ /* 0x0021e2000c101b06 */
[----:B------:R-:W-:Y:S05]  /*1420*/  @!P0 BRA `(.L_x_14110) ;  /* 0x000001c000008947 */ /* 0x000fea0003800000 */
[----:B------:R-:W-:Y:S01]  /*1430*/  FMUL.FTZ R39, R39, R40 ;  /* 0x0000002827277220 */ /* 0x000fe20000410000 */
[----:B------:R-:W-:Y:S01]  /*1440*/  BAR.SYNC.DEFER_BLOCKING 0x0 ;  /* 0x0000000000007b1d */ /* 0x000fe20000010000 */
[----:B------:R-:W-:Y:S02]  /*1450*/  FMUL.FTZ R42, R42, R43 ;  /* 0x0000002b2a2a7220 */ /* 0x000fe40000410000 */
[----:B------:R-:W-:Y:S02]  /*1460*/  FMUL.FTZ R35, R35, R36 ;  /* 0x0000002423237220 */ /* 0x000fe40000410000 */
[----:B------:R-:W-:Y:S01]  /*1470*/  FMUL.FTZ R31, R31, R32 ;  /* 0x000000201f1f7220 */ /* 0x000fe20000410000 */
[----:B------:R-:W-:Y:S01]  /*1480*/  F2F.BF16.F32 R39, R39 ;  /* 0x0000002700277304 */ /* 0x000fe20000202000 */
[----:B------:R-:W-:-:S02]  /*1490*/  IMAD R28, R96, c[0x0][0x210], RZ ;  /* 0x00008400601c7a24 */ /* 0x000fc400078e02ff */
[----:B0-----:R-:W-:-:S04]  /*14a0*/  IMAD.WIDE.U32 R24, R97, c[0x0][0x210], R22 ;  /* 0x0000840061187a25 */ /* 0x001fc800078e0016 */
[----:B------:R-:W-:Y:S01]  /*14b0*/  IMAD R29, R97, c[0x0][0x214], R28 ;  /* 0x00008500611d7a24 */ /* 0x000fe200078e021c */
[----:B------:R-:W0:Y:S01]  /*14c0*/  F2F.BF16.F32 R6, R35 ;  /* 0x0000002300067304 */ /* 0x000e220000202000 */
[----:B------:R-:W-:-:S03]  /*14d0*/  IMAD R28, R100, c[0x0][0x218], RZ ;  /* 0x00008600641c7a24 */ /* 0x000fc600078e02ff */
[----:B------:R-:W-:Y:S01]  /*14e0*/  IADD3 R25, R25, R29, RZ ;  /* 0x0000001d19197210 */ /* 0x000fe20007ffe0ff */
[----:B------:R-:W-:-:S03]  /*14f0*/  IMAD R29, R101, c[0x0][0x21c], R28 ;  /* 0x00008700651d7a24 */ /* 0x000fc600078e021c */
[----:B------:R-:W1:Y:S01]  /*1500*/  F2F.BF16.F32 R42, R42 ;  /* 0x0000002a002a7304 */ /* 0x000e620000202000 */
[----:B------:R-:W-:-:S05]  /*1510*/  IMAD.WIDE.U32 R24, R101, c[0x0][0x218], R24 ;  /* 0x0000860065187a25 */ /* 0x000fca00078e0018 */
[----:B------:R-:W-:Y:S02]  /*1520*/  IADD3 R25, R25, R29, RZ ;  /* 0x0000001d19197210 */ /* 0x000fe40007ffe0ff */
[----:B------:R-:W2:Y:S01]  /*1530*/  F2F.BF16.F32 R31, R31 ;  /* 0x0000001f001f7304 */ /* 0x000ea20000202000 */
[----:B0-----:R-:W-:Y:S01]  /*1540*/  IMAD.WIDE.U32 R6, R6, 0x10000, RZ ;  /* 0x0001000006067825 */ /* 0x001fe200078e00ff */
[----:B-1----:R-:W-:-:S04]  /*1550*/  PRMT R27, R39, 0x5410, R42 ;  /* 0x00005410271b7816 */ /* 0x002fc8000000002a */
[----:B------:R-:W-:Y:S02]  /*1560*/  LOP3.LUT R27, R27, R7, RZ, 0xfc, !PT ;  /* 0x000000071b1b7212 */ /* 0x000fe400078efcff */
[----:B--2---:R-:W-:-:S05]  /*1570*/  LOP3.LUT R26, R6, R31, RZ, 0xfc, !PT ;  /* 0x0000001f061a7212 */ /* 0x004fca00078efcff */
[----:B------:R0:W-:Y:S01]  /*1580*/  STS.64 [R78.X8], R26 ;  /* 0x0000001a4e007388 */ /* 0x0001e20000008a00 */
[----:B------:R-:W-:-:S06]  /*1590*/  NOP ;  /* 0x0000000000007918 */ /* 0x000fcc0000000000 */
[----:B------:R-:W1:Y:S01]  /*15a0*/  LDS.64 R6, [R78.X8] ;  /* 0x000000004e067984 */ /* 0x000e620000008a00 */
[----:B0-----:R-:W-:-:S04]  /*15b0*/  LEA R26, P0, R24, c[0x0][0x270], 0x1 ;  /* 0x00009c00181a7a11 */ /* 0x001fc800078008ff */
[----:B------:R-:W-:-:S05]  /*15c0*/  LEA.HI.X R27, R24, c[0x0][0x274], R25, 0x1, P0 ;  /* 0x00009d00181b7a11 */ /* 0x000fca00000f0c19 */
[----:B------:R-:W-:-:S05]  /*15d0*/  IMAD.WIDE R24, R92, 0x8, R26 ;  /* 0x000000085c187825 */ /* 0x000fca00078e021a */
[----:B-1----:R0:W-:Y:S02]  /*15e0*/  STG.E.64 [R24.64], R6 ;  /* 0x0000000618007986 */ /* 0x0021e4000c101b06 */
.L_x_14110:
[--C-:B------:R-:W-:Y:S01]  /*15f0*/  SHF.R.U64 R59, R4, 0x10, R5.reuse ;  /* 0x00000010043b7819 */ /* 0x100fe20000001205 */
[----:B------:R-:W-:Y:S01]  /*1600*/  BAR.SYNC.DEFER_BLOCKING 0x0 ;  /* 0x0000000000007b1d */ /* 0x000fe20000010000 */
[----:B------:R-:W-:Y:S01]  /*1610*/  PRMT R61, RZ, 0x5410, R4 ;  /* 0x00005410ff3d7816 */ /* 0x000fe20000000004 */
[----:B------:R-:W-:Y:S01]  /*1620*/  HFMA2.MMA R66, -RZ, RZ, 0, 0 ;  /* 0x00000000ff427435 */ /* 0x000fe200000001ff */
[--C-:B------:R-:W-:Y:S01]  /*1630*/  SHF.R.U32.HI R4, RZ, 0x10, R5.reuse ;  /* 0x00000010ff047819 */ /* 0x100fe20000011605 */
[----:B------:R-:W-:Y:S01]  /*1640*/  CS2R R64, SRZ ;  /* 0x0000000000407805 */ /* 0x000fe2000001ff00 */
[----:B------:R-:W-:Y:S01]  /*1650*/  PRMT R5, RZ, 0x5410, R5 ;  /* 0x00005410ff057816 */ /* 0x000fe20000000005 */
[--C-:B-----5:R-:W-:Y:S01]  /*1660*/  FADD.FTZ R61, R61, R98.reuse ;  /* 0x000000623d3d7221 */ /* 0x120fe20000010000 */
[----:B------:R-:W-:Y:S01]  /*1670*/  PRMT R59, RZ, 0x5410, R59 ;  /* 0x00005410ff3b7816 */ /* 0x000fe2000000003b */
[----:B------:R-:W-:Y:S01]  /*1680*/  FMUL.FTZ R58, R54, R99 ;  /* 0x00000063363a7220 */ /* 0x000fe20000410000 */
[----:B------:R-:W-:Y:S01]  /*1690*/  MOV R63, RZ ;  /* 0x000000ff003f7202 */ /* 0x000fe20000000f00 */
[----:B------:R-:W-:Y:S01]  /*16a0*/  FADD.FTZ R62, R5, R98 ;  /* 0x00000062053e7221 */ /* 0x000fe20000010000 */
[----:B------:R-:W-:Y:S01]  /*16b0*/  PRMT R5, RZ, 0x5410, R4 ;  /* 0x00005410ff057816 */ /* 0x000fe20000000004 */
[----:B------:R-:W-:-:S02]  /*16c0*/  FADD.FTZ R59, R59, R98 ;  /* 0x000000623b3b7221 */ /* 0x000fc40000010000 */
[-C--:B------:R-:W-:Y:S02]  /*16d0*/  FMUL.FTZ R57, R52, R99.reuse ;  /* 0x0000006334397220 */ /* 0x080fe40000410000 */
[----:B------:R-:W-:Y:S02]  /*16e0*/  FADD.FTZ R60, R5, R98 ;  /* 0x00000062053c7221 */ /* 0x000fe40000010000 */
[-C--:B------:R-:W-:Y:S02]  /*16f0*/  FMUL.FTZ R56, R0, R99.reuse ;  /* 0x0000006300387220 */ /* 0x080fe40000410000 */
[----:B------:R-:W-:Y:S01]  /*1700*/  FMUL.FTZ R55, R50, R99 ;  /* 0x0000006332377220 */ /* 0x000fe20000410000 */
[----:B------:R-:W-:Y:S05]  /*1710*/  @!P1 BRA `(.L_x_14111) ;  /* 0x00002f8000009947 */ /* 0x000fea0003800000 */
[----:B------:R-:W-:Y:S01]  /*1720*/  MOV R4, R8 ;  /* 0x0000000800047202 */ /* 0x000fe20000000f00 */
[----:B0-----:R-:W-:Y:S01]  /*1730*/  IMAD R24, R114, c[0x0][0x2a0], RZ ;  /* 0x0000a80072187a24 */ /* 0x001fe200078e02ff */
[----:B------:R-:W-:Y:S01]  /*1740*/  MOV R5, R3 ;  /* 0x0000000300057202 */ /* 0x000fe20000000f00 */
[----:B------:R-:W-:Y:S01]  /*1750*/  FADD.FTZ R54, R54, R54 ;  /* 0x0000003636367221 */ /* 0x000fe20000010000 */
[----:B------:R-:W-:Y:S01]  /*1760*/  MOV R51, RZ ;  /* 0x000000ff00337202 */ /* 0x000fe20000000f00 */
[----:B------:R-:W-:Y:S01]  /*1770*/  FADD.FTZ R53, R0, R0 ;  /* 0x0000000000357221 */ /* 0x000fe20000010000 */
[----:B------:R-:W-:Y:S01]  /*1780*/  MOV R66, RZ ;  /* 0x000000ff00427202 */ /* 0x000fe20000000f00 */
[----:B------:R-:W-:Y:S01]  /*1790*/  IMAD.WIDE.U32 R6, R95, c[0x0][0x2a0], R4 ;  /* 0x0000a8005f067a25 */ /* 0x000fe200078e0004 */
[----:B------:R-:W-:-:S03]  /*17a0*/  CS2R R48, SRZ ;  /* 0x0000000000307805 */ /* 0x000fc6000001ff00 */
[----:B------:R-:W-:Y:S01]  /*17b0*/  IMAD R5, R95, c[0x0][0x2a4], R24 ;  /* 0x0000a9005f057a24 */ /* 0x000fe200078e0218 */
[----:B------:R-:W-:Y:S01]  /*17c0*/  LEA R4, P0, R6, c[0x0][0x318], 0x3 ;  /* 0x0000c60006047a11 */ /* 0x000fe200078018ff */
[----:B------:R-:W-:Y:S02]  /*17d0*/  FADD.FTZ R52, R52, R52 ;  /* 0x0000003434347221 */ /* 0x000fe40000010000 */
        /* <DEDUP_REMOVED lines=21> */
.L_x_14142:
        /* <DEDUP_REMOVED lines=20> */
[C---:B------:R-:W-:Y:S01]  /*1a70*/  ISETP.GT.AND P0, PT, R80.reuse, 0x1, PT ;  /* 0x000000015000780c */ /* 0x040fe20003f04270 */
        /* <DEDUP_REMOVED lines=15> */
[----:B------:R-:W-:Y:S02]  /*1b70*/  PRMT R111, RZ, 0x5410, R21 ;  /* 0x00005410ff6f7816 */ /* 0x000fe40000000015 */
[----:B------:R-:W-:Y:S01]  /*1b80*/  ISETP.NE.AND P2, PT, R92, 0x1f, PT ;  /* 0x0000001f5c00780c */ /* 0x000fe20003f45270 */
[----:B------:R-:W-:Y:S01]  /*1b90*/  BSSY B0, `(.L_x_14112) ;  /* 0x000006f000007945 */ /* 0x000fe20003800000 */
[----:B--2---:R-:W-:Y:S02]  /*1ba0*/  FMUL.FTZ R106, R38, 1.4426950216293334961 ;  /* 0x3fb8aa3b266a7820 */ /* 0x004fe40000410000 */
[C---:B------:R-:W-:Y:S02]  /*1bb0*/  FMUL.FTZ R0, R61.reuse, R39 ;  /* 0x000000273d007220 */ /* 0x040fe40000410000 */
[----:B------:R-:W-:-:S02]  /*1bc0*/  FMUL.FTZ R6, R61, R106 ;  /* 0x0000006a3d067220 */ /* 0x000fc40000410000 */
        /* <DEDUP_REMOVED lines=12> */
[C---:B0-----:R-:W-:Y:S01]  /*1c90*/  FMUL.FTZ R42, R6.reuse, R45 ;  /* 0x0000002d062a7220 */ /* 0x041fe20000410000 */
[----:B------:R-:W5:Y:S01]  /*1ca0*/  LDG.E.64 R40, [R40.64] ;  /* 0x0000000628287981 */ /* 0x000f62000c1e1b00 */
[----:B------:R-:W-:Y:S01]  /*1cb0*/  FMUL.FTZ R0, R59, R39 ;  /* 0x000000273b007220 */ /* 0x000fe20000410000 */
[----:B-1----:R-:W-:Y:S01]  /*1cc0*/  CS2R R44, SRZ ;  /* 0x00000000002c7805 */ /* 0x002fe2000001ff00 */
[----:B--2---:R-:W-:Y:S02]  /*1cd0*/  FMUL.FTZ R43, R6, R43 ;  /* 0x0000002b062b7220 */ /* 0x004fe40000410000 */
[----:B------:R-:W0:Y:S01]  /*1ce0*/  LDS.128 R4, [R78.X16] ;  /* 0x000000004e047984 */ /* 0x000e22000000cc00 */
[C---:B---3--:R-:W-:Y:S02]  /*1cf0*/  FMUL.FTZ R102, R62.reuse, R39 ;  /* 0x000000273e667220 */ /* 0x048fe40000410000 */
[----:B------:R-:W-:Y:S01]  /*1d00*/  FMUL.FTZ R46, R62, R106 ;  /* 0x0000006a3e2e7220 */ /* 0x000fe20000410000 */
[----:B------:R1:W-:Y:S01]  /*1d10*/  STS.64 [R107+0xa80], R42 ;  /* 0x000a802a6b007388 */ /* 0x0003e20000000a00 */
[----:B------:R-:W-:-:S02]  /*1d20*/  FMUL.RZ R108, R0, 0.15915493667125701904 ;  /* 0x3e22f983006c7820 */ /* 0x000fc4000040c000 */
[----:B------:R-:W-:Y:S01]  /*1d30*/  FMUL.FTZ R0, R59, R106 ;  /* 0x0000006a3b007220 */ /* 0x000fe20000410000 */
[----:B------:R-:W-:Y:S01]  /*1d40*/  BAR.SYNC.DEFER_BLOCKING 0x0 ;  /* 0x0000000000007b1d */ /* 0x000fe20000010000 */
[----:B-1----:R-:W-:-:S05]  /*1d50*/  FMUL.RZ R107, R102, 0.15915493667125701904 ;  /* 0x3e22f983666b7820 */ /* 0x002fca000040c000 */
[----:B------:R-:W-:Y:S08]  /*1d60*/  MUFU.EX2 R46, R46 ;  /* 0x0000002e002e7308 */ /* 0x000ff00000000800 */
[----:B------:R-:W-:Y:S08]  /*1d70*/  MUFU.SIN R125, R107 ;  /* 0x0000006b007d7308 */ /* 0x000ff00000000400 */
[----:B------:R-:W-:Y:S01]  /*1d80*/  MUFU.COS R47, R108 ;  /* 0x0000006c002f7308 */ /* 0x000fe20000000000 */
[C---:B------:R-:W-:Y:S01]  /*1d90*/  FMUL.FTZ R106, R60.reuse, R106 ;  /* 0x0000006a3c6a7220 */ /* 0x040fe20000410000 */
[----:B------:R1:W5:Y:S06]  /*1da0*/  @P0 LDG.E.64 R44, [R104.64+0x8] ;  /* 0x00000806682c0981 */ /* 0x00036c000c1e1b00 */
[----:B------:R-:W2:Y:S08]  /*1db0*/  MUFU.COS R103, R107 ;  /* 0x0000006b00677308 */ /* 0x000eb00000000000 */
[----:B------:R-:W3:Y:S01]  /*1dc0*/  MUFU.EX2 R0, R0 ;  /* 0x0000000000007308 */ /* 0x000ee20000000800 */
[----:B------:R-:W-:-:S07]  /*1dd0*/  FMUL.FTZ R102, R60, R39 ;  /* 0x000000273c667220 */ /* 0x000fce0000410000 */
[----:B------:R-:W4:Y:S01]  /*1de0*/  MUFU.SIN R123, R108 ;  /* 0x0000006c007b7308 */ /* 0x000f220000000400 */
[----:B------:R-:W-:Y:S02]  /*1df0*/  FMUL.RZ R102, R102, 0.15915493667125701904 ;  /* 0x3e22f98366667820 */ /* 0x000fe4000040c000 */
[C---:B--2---:R-:W-:Y:S02]  /*1e00*/  FMUL.FTZ R126, R46.reuse, R103 ;  /* 0x000000672e7e7220 */ /* 0x044fe40000410000 */
[----:B------:R-:W-:Y:S01]  /*1e10*/  FMUL.FTZ R125, R46, R125 ;  /* 0x0000007d2e7d7220 */ /* 0x000fe20000410000 */
[----:B0-----:R-:W-:Y:S01]  /*1e20*/  SHF.R.U64 R46, R4, 0x10, R5 ;  /* 0x00000010042e7819 */ /* 0x001fe20000001205 */
[----:B---3--:R-:W-:Y:S01]  /*1e30*/  FMUL.FTZ R124, R0, R47 ;  /* 0x0000002f007c7220 */ /* 0x008fe20000410000 */
[----:B------:R-:W-:Y:S01]  /*1e40*/  MUFU.EX2 R106, R106 ;  /* 0x0000006a006a7308 */ /* 0x000fe20000000800 */
[----:B-1----:R-:W-:-:S07]  /*1e50*/  PRMT R104, RZ, 0x5410, R4 ;  /* 0x00005410ff687816 */ /* 0x002fce0000000004 */
[----:B------:R-:W0:Y:S01]  /*1e60*/  MUFU.COS R119, R102 ;  /* 0x0000006600777308 */ /* 0x000e220000000000 */
[----:B----4-:R-:W-:Y:S01]  /*1e70*/  FMUL.FTZ R123, R0, R123 ;  /* 0x0000007b007b7220 */ /* 0x010fe20000410000 */
[----:B------:R-:W-:-:S06]  /*1e80*/  PRMT R0, RZ, 0x5410, R20 ;  /* 0x00005410ff007816 */ /* 0x000fcc0000000014 */
[----:B------:R1:W2:Y:S02]  /*1e90*/  MUFU.SIN R47, R102 ;  /* 0x00000066002f7308 */ /* 0x0002a40000000400 */
[----:B-1----:R-:W-:Y:S01]  /*1ea0*/  PRMT R102, RZ, 0x5410, R46 ;  /* 0x00005410ff667816 */ /* 0x002fe2000000002e */
[----:B------:R-:W-:-:S04]  /*1eb0*/  FMUL.FTZ R133, R61, R104 ;  /* 0x000000683d857220 */ /* 0x000fc80000410000 */
[----:B------:R-:W-:Y:S01]  /*1ec0*/  FMUL.FTZ R137, R61, R102 ;  /* 0x000000663d897220 */ /* 0x000fe20000410000 */
[----:B------:R-:W-:-:S03]  /*1ed0*/  SHF.R.U64 R103, R20, 0x10, R21 ;  /* 0x0000001014677819 */ /* 0x000fc60000001215 */
[C---:B------:R-:W-:Y:S01]  /*1ee0*/  FMUL.FTZ R137, R0.reuse, R137 ;  /* 0x0000008900897220 */ /* 0x040fe20000410000 */
[--C-:B------:R-:W-:Y:S01]  /*1ef0*/  SHF.R.U32.HI R108, RZ, 0x10, R5.reuse ;  /* 0x00000010ff6c7819 */ /* 0x100fe20000011605 */
[----:B------:R-:W-:Y:S01]  /*1f00*/  FMUL.FTZ R133, R0, R133 ;  /* 0x0000008500857220 */ /* 0x000fe20000410000 */
[----:B------:R-:W-:Y:S01]  /*1f10*/  PRMT R110, RZ, 0x5410, R5 ;  /* 0x00005410ff6e7816 */ /* 0x000fe20000000005 */
[C---:B------:R-:W-:Y:S01]  /*1f20*/  FMUL.FTZ R4, R123.reuse, R137 ;  /* 0x000000897b047220 */ /* 0x040fe20000410000 */
[----:B------:R-:W-:Y:S01]  /*1f30*/  PRMT R108, RZ, 0x5410, R108 ;  /* 0x00005410ff6c7816 */ /* 0x000fe2000000006c */
[C---:B0-----:R-:W-:Y:S02]  /*1f40*/  FMUL.FTZ R119, R106.reuse, R119 ;  /* 0x000000776a777220 */ /* 0x041fe40000410000 */
[----:B--2---:R-:W-:Y:S01]  /*1f50*/  FMUL.FTZ R118, R106, R47 ;  /* 0x0000002f6a767220 */ /* 0x004fe20000410000 */
[----:B------:R-:W-:Y:S01]  /*1f60*/  PRMT R106, RZ, 0x5410, R103 ;  /* 0x00005410ff6a7816 */ /* 0x000fe20000000067 */
[----:B------:R-:W-:-:S02]  /*1f70*/  FMUL.FTZ R5, R123, R133 ;  /* 0x000000857b057220 */ /* 0x000fc40000410000 */
[C---:B------:R-:W-:Y:S02]  /*1f80*/  FMUL.FTZ R135, R59.reuse, R110 ;  /* 0x0000006e3b877220 */ /* 0x040fe40000410000 */
[----:B------:R-:W-:Y:S01]  /*1f90*/  FFMA.FTZ R4, R124, R133, -R4 ;  /* 0x000000857c047223 */ /* 0x000fe20000010804 */
[----:B------:R-:W-:Y:S01]  /*1fa0*/  SHF.R.U64 R113, R6, 0x10, R7 ;  /* 0x0000001006717819 */ /* 0x000fe20000001207 */
[----:B------:R-:W-:Y:S02]  /*1fb0*/  FMUL.FTZ R117, R59, R108 ;  /* 0x0000006c3b757220 */ /* 0x000fe40000410000 */
[----:B------:R-:W-:Y:S02]  /*1fc0*/  FFMA.FTZ R5, R124, R137, R5 ;  /* 0x000000897c057223 */ /* 0x000fe40000010005 */
[C---:B------:R-:W-:Y:S01]  /*1fd0*/  FFMA.FTZ R4, R106.reuse, R135, R4 ;  /* 0x000000876a047223 */ /* 0x040fe20000010004 */
[----:B------:R-:W-:Y:S01]  /*1fe0*/  PRMT R103, RZ, 0x5410, R6 ;  /* 0x00005410ff677816 */ /* 0x000fe20000000006 */
[----:B------:R-:W-:Y:S01]  /*1ff0*/  FFMA.FTZ R5, R106, R117, R5 ;  /* 0x000000756a057223 */ /* 0x000fe20000010005 */
[----:B------:R-:W-:Y:S01]  /*2000*/  PRMT R113, RZ, 0x5410, R113 ;  /* 0x00005410ff717816 */ /* 0x000fe20000000071 */
[----:B------:R-:W-:-:S02]  /*2010*/  FMUL.FTZ R6, R125, R4 ;  /* 0x000000047d067220 */ /* 0x000fc40000410000 */
[-C--:B------:R-:W-:Y:S02]  /*2020*/  FMUL.FTZ R47, R125, R5.reuse ;  /* 0x000000057d2f7220 */ /* 0x080fe40000410000 */
[----:B------:R-:W-:Y:S02]  /*2030*/  FFMA.FTZ R6, R126, R5, R6 ;  /* 0x000000057e067223 */ /* 0x000fe40000010006 */
[----:B------:R-:W-:Y:S01]  /*2040*/  FMUL.FTZ R138, R62, R113 ;  /* 0x000000713e8a7220 */ /* 0x000fe20000410000 */
[----:B------:R-:W-:Y:S01]  /*2050*/  PRMT R105, RZ, 0x5410, R7 ;  /* 0x00005410ff697816 */ /* 0x000fe20000000007 */
[----:B------:R-:W-:Y:S01]  /*2060*/  FFMA.FTZ R47, R126, R4, -R47 ;  /* 0x000000047e2f7223 */ /* 0x000fe2000001082f */
[----:B------:R-:W-:Y:S01]  /*2070*/  SHF.R.U32.HI R109, RZ, 0x10, R7 ;  /* 0x00000010ff6d7819 */ /* 0x000fe20000011607 */
[----:B------:R-:W-:Y:S02]  /*2080*/  FMUL.FTZ R140, R62, R103 ;  /* 0x000000673e8c7220 */ /* 0x000fe40000410000 */
[C---:B------:R-:W-:Y:S01]  /*2090*/  FFMA.FTZ R7, R111.reuse, R138, R6 ;  /* 0x0000008a6f077223 */ /* 0x040fe20000010006 */
[----:B------:R-:W-:Y:S01]  /*20a0*/  SHF.R.U32.HI R107, RZ, 0x10, R21 ;  /* 0x00000010ff6b7819 */ /* 0x000fe20000011615 */
[----:B------:R-:W-:-:S02]  /*20b0*/  FFMA.FTZ R47, R111, R140, R47 ;  /* 0x0000008c6f2f7223 */ /* 0x000fc4000001002f */
[----:B------:R-:W-:Y:S01]  /*20c0*/  FMUL.FTZ R46, R118, R7 ;  /* 0x00000007762e7220 */ /* 0x000fe20000410000 */
[----:B------:R-:W-:Y:S01]  /*20d0*/  PRMT R107, RZ, 0x5410, R107 ;  /* 0x00005410ff6b7816 */ /* 0x000fe2000000006b */
[----:B------:R-:W-:Y:S02]  /*20e0*/  FMUL.FTZ R136, R60, R105 ;  /* 0x000000693c887220 */ /* 0x000fe40000410000 */
[-C--:B------:R-:W-:Y:S02]  /*20f0*/  FFMA.FTZ R46, R119, R47.reuse, -R46 ;  /* 0x0000002f772e7223 */ /* 0x080fe4000001082e */
        /* <DEDUP_REMOVED lines=9> */
[----:B------:R-:W-:Y:S02]  /*2190*/  FFMA.FTZ R116, R119, R7, R116 ;  /* 0x0000000777747223 */ /* 0x000fe40000010074 */
        /* <DEDUP_REMOVED lines=12> */
[----:B------:R-:W-:-:S05]  /*2260*/  @P0 LEA R4, R4, R51, 0x8 ;  /* 0x0000003304040211 */ /* 0x000fca00078e40ff */
[----:B------:R0:W1:Y:S02]  /*2270*/  @P0 LDS.64 R46, [R4.X8+0xa80] ;  /* 0x000a8000042e0984 */ /* 0x0000640000008a00 */
.L_x_14113:
[----:B0-----:R-:W-:Y:S05]  /*2280*/  BSYNC B0 ;  /* 0x0000000000007941 */ /* 0x001fea0003800000 */
.L_x_14112:
[----:B------:R-:W0:Y:S01]  /*2290*/  SHFL.UP PT, R116, R130, 0x1, RZ ;  /* 0x0420000082747989 */ /* 0x000e2200000e00ff */
[-C--:B------:R-:W-:Y:S01]  /*22a0*/  FMUL.FTZ R139, R118, R7.reuse ;  /* 0x00000007768b7220 */ /* 0x080fe20000410000 */
        /* <DEDUP_REMOVED lines=31> */
[C---:B---3--:R-:W-:Y:S02]  /*24a0*/  FMUL.FTZ R115, R7.reuse, R4 ;  /* 0x0000000407737220 */ /* 0x048fe40000410000 */
[----:B------:R-:W-:Y:S01]  /*24b0*/  @P0 FADD.FTZ R132, R132, R5 ;  /* 0x0000000584840221 */ /* 0x000fe20000010000 */
[----:B------:R-:W0:Y:S01]  /*24c0*/  SHFL.UP PT, R116, R130, 0x4, RZ ;  /* 0x0480000082747989 */ /* 0x000e2200000e00ff */
[-C--:B----4-:R-:W-:Y:S02]  /*24d0*/  FMUL.FTZ R5, R7, R6.reuse ;  /* 0x0000000607057220 */ /* 0x090fe40000410000 */
[C---:B------:R-:W-:Y:S02]  /*24e0*/  FFMA.FTZ R6, R139.reuse, R6, R115 ;  /* 0x000000068b067223 */ /* 0x040fe40000010073 */
[----:B------:R-:W2:Y:S01]  /*24f0*/  SHFL.UP PT, R115, R132, 0x4, RZ ;  /* 0x0480000084737989 */ /* 0x000ea200000e00ff */
[----:B------:R-:W-:-:S02]  /*2500*/  @P0 FFMA.FTZ R139, R139, R4, -R5 ;  /* 0x000000048b8b0223 */ /* 0x000fc40000010805 */
[----:B------:R-:W-:Y:S01]  /*2510*/  FSEL R6, R7, R6, !P0 ;  /* 0x0000000607067208 */ /* 0x000fe20004000000 */
[----:B------:R-:W-:Y:S01]  /*2520*/  FMUL.FTZ R128, R52, R40 ;  /* 0x0000002834807220 */ /* 0x000fe20000410000 */
[----:B------:R-:W-:Y:S01]  /*2530*/  ISETP.GE.AND P0, PT, R78, 0x4, PT ;  /* 0x000000044e00780c */ /* 0x000fe20003f06270 */
[----:B------:R-:W3:Y:S04]  /*2540*/  SHFL.UP PT, R4, R139, 0x4, RZ ;  /* 0x048000008b047989 */ /* 0x000ee800000e00ff */
[----:B------:R-:W4:Y:S01]  /*2550*/  SHFL.UP PT, R5, R6, 0x4, RZ ;  /* 0x0480000006057989 */ /* 0x000f2200000e00ff */
[C---:B0-----:R-:W-:Y:S02]  /*2560*/  FMUL.FTZ R120, R6.reuse, R116 ;  /* 0x0000007406787220 */ /* 0x041fe40000410000 */
[----:B--2---:R-:W-:-:S02]  /*2570*/  FMUL.FTZ R7, R6, R115 ;  /* 0x0000007306077220 */ /* 0x004fc40000410000 */
[C---:B------:R-:W-:Y:S02]  /*2580*/  FFMA.FTZ R115, R139.reuse, R115, -R120 ;  /* 0x000000738b737223 */ /* 0x040fe40000010878 */
[----:B------:R-:W-:Y:S02]  /*2590*/  FFMA.FTZ R127, R139, R116, R7 ;  /* 0x000000748b7f7223 */ /* 0x000fe40000010007 */
[----:B---3--:R-:W-:Y:S02]  /*25a0*/  FMUL.FTZ R116, R6, R4 ;  /* 0x0000000406747220 */ /* 0x008fe40000410000 */
[----:B------:R-:W-:Y:S02]  /*25b0*/  @P0 FADD.FTZ R132, R132, R115 ;  /* 0x0000007384840221 */ /* 0x000fe40000010000 */
[----:B----4-:R-:W-:Y:S02]  /*25c0*/  FMUL.FTZ R7, R6, R5 ;  /* 0x0000000506077220 */ /* 0x010fe40000410000 */
[----:B------:R-:W-:-:S02]  /*25d0*/  @P0 FADD.FTZ R130, R130, R127 ;  /* 0x0000007f82820221 */ /* 0x000fc40000010000 */
        /* <DEDUP_REMOVED lines=12> */
[C---:B------:R-:W-:Y:S02]  /*26a0*/  FFMA.FTZ R115, R139.reuse, R116, -R115 ;  /* 0x000000748b737223 */ /* 0x040fe40000010873 */
[-C--:B----4-:R-:W-:Y:S02]  /*26b0*/  FFMA.FTZ R116, R139, R6.reuse, R7 ;  /* 0x000000068b747223 */ /* 0x090fe40000010007 */
[C---:B------:R-:W-:Y:S02]  /*26c0*/  FMUL.FTZ R6, R5.reuse, R6 ;  /* 0x0000000605067220 */ /* 0x040fe40000410000 */
[----:B------:R-:W-:Y:S01]  /*26d0*/  @P0 FADD.FTZ R130, R130, R127 ;  /* 0x0000007f82820221 */ /* 0x000fe20000010000 */
[----:B------:R-:W-:Y:S01]  /*26e0*/  FSEL R5, R5, R116, !P0 ;  /* 0x0000007405057208 */ /* 0x000fe20004000000 */
[----:B------:R-:W-:Y:S02]  /*26f0*/  @P0 FFMA.FTZ R139, R139, R4, -R6 ;  /* 0x000000048b8b0223 */ /* 0x000fe40000010806 */
[----:B------:R-:W-:Y:S01]  /*2700*/  @P0 FADD.FTZ R132, R132, R115 ;  /* 0x0000007384840221 */ /* 0x000fe20000010000 */
[----:B------:R-:W0:Y:S01]  /*2710*/  SHFL.UP PT, R144, R130, 0x10, RZ ;  /* 0x0600000082907989 */ /* 0x000e2200000e00ff */
[----:B------:R-:W-:Y:S01]  /*2720*/  FMUL.FTZ R115, R50, R41 ;  /* 0x0000002932737220 */ /* 0x000fe20000410000 */
[----:B------:R-:W-:Y:S01]  /*2730*/  ISETP.GE.AND P0, PT, R78, 0x10, PT ;  /* 0x000000104e00780c */ /* 0x000fe20003f06270 */
[----:B------:R-:W-:Y:S01]  /*2740*/  FMUL.FTZ R116, R50, R40 ;  /* 0x0000002832747220 */ /* 0x000fe20000410000 */
[----:B------:R-:W2:Y:S01]  /*2750*/  SHFL.UP PT, R4, R139, 0x10, RZ ;  /* 0x060000008b047989 */ /* 0x000ea200000e00ff */
[----:B------:R-:W-:-:S02]  /*2760*/  FMUL.FTZ R127, R119, R115 ;  /* 0x00000073777f7220 */ /* 0x000fc40000410000 */
[----:B------:R-:W-:Y:S01]  /*2770*/  FMUL.FTZ R7, R118, R115 ;  /* 0x0000007376077220 */ /* 0x000fe20000410000 */
[----:B------:R-:W3:Y:S01]  /*2780*/  SHFL.UP PT, R142, R132, 0x10, RZ ;  /* 0x06000000848e7989 */ /* 0x000ee200000e00ff */
[----:B------:R-:W-:Y:S02]  /*2790*/  FMUL.FTZ R120, R52, R41 ;  /* 0x0000002934787220 */ /* 0x000fe40000410000 */
[-C--:B------:R-:W-:Y:S01]  /*27a0*/  FFMA.FTZ R129, -R118, R116.reuse, -R127 ;  /* 0x0000007476817223 */ /* 0x080fe2000001097f */
        /* <DEDUP_REMOVED lines=8> */
[----:B--2---:R-:W-:Y:S02]  /*2830*/  FMUL.FTZ R127, R5, R4 ;  /* 0x00000004057f7220 */ /* 0x004fe40000410000 */
[----:B---3--:R-:W-:-:S02]  /*2840*/  FFMA.FTZ R129, R139, R142, -R7 ;  /* 0x0000008e8b817223 */ /* 0x008fc40000010807 */
[C---:B------:R-:W-:Y:S02]  /*2850*/  FMUL.FTZ R142, R5.reuse, R142 ;  /* 0x0000008e058e7220 */ /* 0x040fe40000410000 */
[-C--:B----4-:R-:W-:Y:S02]  /*2860*/  FMUL.FTZ R7, R5, R6.reuse ;  /* 0x0000000605077220 */ /* 0x090fe40000410000 */
[C---:B------:R-:W-:Y:S02]  /*2870*/  FFMA.FTZ R6, R139.reuse, R6, R127 ;  /* 0x000000068b067223 */ /* 0x040fe4000001007f */
[----:B------:R-:W-:Y:S02]  /*2880*/  FFMA.FTZ R131, R139, R144, R142 ;  /* 0x000000908b837223 */ /* 0x000fe4000001008e */
[----:B------:R-:W-:Y:S01]  /*2890*/  FFMA.FTZ R142, R126, R141, R143 ;  /* 0x0000008d7e8e7223 */ /* 0x000fe2000001008f */
[----:B------:R-:W-:Y:S01]  /*28a0*/  FSEL R141, R5, R6, !P0 ;  /* 0x00000006058d7208 */ /* 0x000fe20004000000 */
[----:B------:R-:W-:Y:S01]  /*28b0*/  @P0 FFMA.FTZ R139, R139, R4, -R7 ;  /* 0x000000048b8b0223 */ /* 0x000fe20000010807 */
[----:B------:R-:W-:Y:S01]  /*28c0*/  HFMA2.MMA R5, -RZ, RZ, 0, 0 ;  /* 0x00000000ff057435 */ /* 0x000fe200000001ff */
[----:B------:R-:W-:Y:S01]  /*28d0*/  @P0 FADD.FTZ R130, R130, R131 ;  /* 0x0000008382820221 */ /* 0x000fe20000010000 */
[----:B------:R-:W-:Y:S01]  /*28e0*/  MOV R4, 0x3f800000 ;  /* 0x3f80000000047802 */ /* 0x000fe20000000f00 */
[----:B------:R-:W-:Y:S01]  /*28f0*/  @P0 FADD.FTZ R132, R132, R129 ;  /* 0x0000008184840221 */ /* 0x000fe20000010000 */
[----:B------:R-:W0:Y:S01]  /*2900*/  SHFL.UP PT, R141, R141, 0x1, RZ ;  /* 0x042000008d8d7989 */ /* 0x000e2200000e00ff */
[C---:B------:R-:W-:Y:S01]  /*2910*/  FMUL.FTZ R129, R53.reuse, R40 ;  /* 0x0000002835817220 */ /* 0x040fe20000410000 */
[----:B------:R-:W-:Y:S01]  /*2920*/  ISETP.GE.AND P0, PT, R80, c[0x0][0x174], PT ;  /* 0x00005d0050007a0c */ /* 0x000fe20003f06270 */
[----:B------:R-:W-:Y:S01]  /*2930*/  FMUL.FTZ R127, R53, R41 ;  /* 0x00000029357f7220 */ /* 0x000fe20000410000 */
[----:B------:R-:W2:Y:S01]  /*2940*/  SHFL.UP PT, R139, R139, 0x1, RZ ;  /* 0x042000008b8b7989 */ /* 0x000ea200000e00ff */
[----:B------:R-:W-:Y:S01]  /*2950*/  FADD.FTZ R146, R129, R146 ;  /* 0x0000009281927221 */ /* 0x000fe20000010000 */
[----:B------:R-:W-:Y:S01]  /*2960*/  ISETP.NE.OR P0, PT, R112, RZ, P0 ;  /* 0x000000ff7000720c */ /* 0x000fe20000705670 */
[----:B------:R-:W-:Y:S01]  /*2970*/  FADD.FTZ R143, -R127, R142 ;  /* 0x0000008e7f8f7221 */ /* 0x000fe20000010100 */
[----:B------:R-:W3:Y:S01]  /*2980*/  SHFL.UP PT, R130, R130, 0x1, RZ ;  /* 0x0420000082827989 */ /* 0x000ee200000e00ff */
[C---:B------:R-:W-:Y:S01]  /*2990*/  FMUL.FTZ R147, R123.reuse, -R146 ;  /* 0x800000927b937220 */ /* 0x040fe20000410000 */
[----:B------:R-:W-:Y:S01]  /*29a0*/  CS2R R6, SRZ ;  /* 0x0000000000067805 */ /* 0x000fe2000001ff00 */
[----:B------:R-:W-:Y:S01]  /*29b0*/  FMUL.FTZ R145, R123, -R143 ;  /* 0x8000008f7b917220 */ /* 0x000fe20000410000 */
[----:B------:R-:W4:Y:S01]  /*29c0*/  SHFL.UP PT, R132, R132, 0x1, RZ ;  /* 0x0420000084847989 */ /* 0x000f2200000e00ff */
[C---:B-1----:R-:W-:Y:S01]  /*29d0*/  FMUL.FTZ R142, R118.reuse, R47 ;  /* 0x0000002f768e7220 */ /* 0x042fe20000410000 */
[----:B------:R-:W-:Y:S01]  /*29e0*/  SHF.L.U32 R131, R51, 0x4, RZ ;  /* 0x0000000433837819 */ /* 0x000fe200000006ff */
[----:B------:R-:W-:-:S02]  /*29f0*/  FMUL.FTZ R144, R118, -R46 ;  /* 0x8000002e76907220 */ /* 0x000fc40000410000 */
[C---:B------:R-:W-:Y:S02]  /*2a00*/  FFMA.FTZ R151, R124.reuse, R143, R147 ;  /* 0x0000008f7c977223 */ /* 0x040fe40000010093 */
[----:B------:R-:W-:Y:S01]  /*2a10*/  FFMA.FTZ R149, R124, R146, -R145 ;  /* 0x000000927c957223 */ /* 0x000fe20000010891 */
[----:B------:R1:W1:Y:S01]  /*2a20*/  @!P0 LDS.128 R4, [R131+0x1b80] ;  /* 0x001b800083048984 */ /* 0x0002620000000c00 */
[C---:B------:R-:W-:Y:S01]  /*2a30*/  FFMA.FTZ R143, R119.reuse, R46, -R142 ;  /* 0x0000002e778f7223 */ /* 0x040fe2000001088e */
[----:B------:R-:W-:Y:S01]  /*2a40*/  ISETP.NE.AND P0, PT, R112, 0x1f, PT ;  /* 0x0000001f7000780c */ /* 0x000fe20003f05270 */
[----:B------:R-:W-:Y:S02]  /*2a50*/  FFMA.FTZ R145, R119, -R47, R144 ;  /* 0x8000002f77917223 */ /* 0x000fe40000010090 */
[C---:B0-----:R-:W-:Y:S02]  /*2a60*/  FMUL.FTZ R142, R141.reuse, R45 ;  /* 0x0000002d8d8e7220 */ /* 0x041fe40000410000 */
[----:B------:R-:W-:-:S02]  /*2a70*/  FMUL.FTZ R144, R141, R44 ;  /* 0x0000002c8d907220 */ /* 0x000fc40000410000 */
[C---:B------:R-:W-:Y:S02]  /*2a80*/  FMUL.FTZ R147, R125.reuse, -R143 ;  /* 0x8000008f7d937220 */ /* 0x040fe40000410000 */
[----:B------:R-:W-:Y:S02]  /*2a90*/  FMUL.FTZ R146, R125, -R145 ;  /* 0x800000917d927220 */ /* 0x000fe40000410000 */
[C---:B--2---:R-:W-:Y:S02]  /*2aa0*/  FFMA.FTZ R141, R139.reuse, R44, -R142 ;  /* 0x0000002c8b8d7223 */ /* 0x044fe4000001088e */
[----:B------:R-:W-:Y:S02]  /*2ab0*/  FFMA.FTZ R139, R139, R45, R144 ;  /* 0x0000002d8b8b7223 */ /* 0x000fe40000010090 */
[C---:B------:R-:W-:Y:S02]  /*2ac0*/  FFMA.FTZ R147, R126.reuse, R145, R147 ;  /* 0x000000917e937223 */ /* 0x040fe40000010093 */
[----:B------:R-:W-:-:S02]  /*2ad0*/  FFMA.FTZ R146, R126, R143, -R146 ;  /* 0x0000008f7e927223 */ /* 0x000fc40000010892 */
[----:B---3--:R-:W-:Y:S02]  /*2ae0*/  @P1 FADD.FTZ R45, R130, R139 ;  /* 0x0000008b822d1221 */ /* 0x008fe40000010000 */
[----:B----4-:R-:W-:Y:S02]  /*2af0*/  @P1 FADD.FTZ R44, R132, R141 ;  /* 0x0000008d842c1221 */ /* 0x010fe40000010000 */
[C---:B------:R-:W-:Y:S02]  /*2b00*/  FMUL.FTZ R139, R123.reuse, -R147 ;  /* 0x800000937b8b7220 */ /* 0x040fe40000410000 */
[C---:B------:R-:W-:Y:S02]  /*2b10*/  FMUL.FTZ R130, R54.reuse, R40 ;  /* 0x0000002836827220 */ /* 0x040fe40000410000 */
[----:B------:R-:W-:Y:S02]  /*2b20*/  FMUL.FTZ R132, R54, R41 ;  /* 0x0000002936847220 */ /* 0x000fe40000410000 */
[----:B------:R-:W-:-:S02]  /*2b30*/  FMUL.FTZ R143, R123, -R146 ;  /* 0x800000927b8f7220 */ /* 0x000fc40000410000 */
[----:B------:R-:W-:Y:S02]  /*2b40*/  FFMA.FTZ R142, R124, R146, -R139 ;  /* 0x000000927c8e7223 */ /* 0x000fe4000001088b */
[----:B------:R-:W-:Y:S02]  /*2b50*/  FADD.FTZ R141, R130, R149 ;  /* 0x00000095828d7221 */ /* 0x000fe40000010000 */
        /* <DEDUP_REMOVED lines=11> */
[C---:B01----:R-:W-:Y:S02]  /*2c10*/  FMUL.FTZ R41, R143.reuse, R148 ;  /* 0x000000948f297220 */ /* 0x043fe40000410000 */
[C---:B----4-:R-:W-:Y:S02]  /*2c20*/  FMUL.FTZ R43, R143.reuse, R144 ;  /* 0x000000908f2b7220 */ /* 0x050fe40000410000 */
[C---:B---3--:R-:W-:Y:S02]  /*2c30*/  FMUL.FTZ R45, R143.reuse, R40 ;  /* 0x000000288f2d7220 */ /* 0x048fe40000410000 */
        /* <DEDUP_REMOVED lines=8> */
.L_x_14115:
[----:B-1----:R-:W-:Y:S05]  /*2cc0*/  BSYNC B0 ;  /* 0x0000000000007941 */ /* 0x002fea0003800000 */
.L_x_14114:
[----:B------:R-:W-:Y:S01]  /*2cd0*/  ISETP.GT.U32.AND P0, PT, R112, 0x1d, PT ;  /* 0x0000001d7000780c */ /* 0x000fe20003f04070 */
[----:B------:R-:W-:Y:S01]  /*2ce0*/  FADD.FTZ R137, R137, R42 ;  /* 0x0000002a89897221 */ /* 0x000fe20000010000 */
[----:B----4-:R1:W4:Y:S01]  /*2cf0*/  SHFL.DOWN PT, R144, R142, 0x2, 0x1f ;  /* 0x08401f008e907f89 */ /* 0x01032200000e0000 */
[----:B------:R-:W-:Y:S01]  /*2d00*/  FADD.FTZ R133, R133, R44 ;  /* 0x0000002c85857221 */ /* 0x000fe20000010000 */
[----:B------:R-:W-:Y:S01]  /*2d10*/  BSSY B0, `(.L_x_14116) ;  /* 0x0000014000007945 */ /* 0x000fe20003800000 */
[C---:B---3--:R-:W-:Y:S01]  /*2d20*/  FMUL.FTZ R40, R123.reuse, R137 ;  /* 0x000000897b287220 */ /* 0x048fe20000410000 */
[----:B--2---:R1:W2:Y:S01]  /*2d30*/  SHFL.DOWN PT, R146, R143, 0x2, 0x1f ;  /* 0x08401f008f927f89 */ /* 0x0042a200000e0000 */
[----:B------:R-:W-:-:S02]  /*2d40*/  FMUL.FTZ R41, R123, R133 ;  /* 0x000000857b297220 */ /* 0x000fc40000410000 */
[C---:B------:R-:W-:Y:S01]  /*2d50*/  FFMA.FTZ R40, R124.reuse, R133, -R40 ;  /* 0x000000857c287223 */ /* 0x040fe20000010828 */
[----:B------:R1:W3:Y:S01]  /*2d60*/  SHFL.DOWN PT, R42, R141, 0x2, 0x1f ;  /* 0x08401f008d2a7f89 */ /* 0x0002e200000e0000 */
[----:B------:R-:W-:-:S03]  /*2d70*/  FFMA.FTZ R41, R124, R137, R41 ;  /* 0x000000897c297223 */ /* 0x000fc60000010029 */
[----:B------:R1:W0:Y:S01]  /*2d80*/  SHFL.DOWN PT, R44, R139, 0x2, 0x1f ;  /* 0x08401f008b2c7f89 */ /* 0x00022200000e0000 */
        /* <DEDUP_REMOVED lines=12> */
.L_x_14117:
[----:B------:R-:W-:Y:S05]  /*2e50*/  BSYNC B0 ;  /* 0x0000000000007941 */ /* 0x000fea0003800000 */
.L_x_14116:
[----:B------:R-:W-:Y:S01]  /*2e60*/  ISETP.GT.U32.AND P0, PT, R112, 0x1b, PT ;  /* 0x0000001b7000780c */ /* 0x000fe20003f04070 */
[C---:B---3--:R-:W-:Y:S01]  /*2e70*/  FFMA.FTZ R42, R106.reuse, R135, R40 ;  /* 0x000000876a2a7223 */ /* 0x048fe20000010028 */
[----:B--2---:R2:W3:Y:S01]  /*2e80*/  SHFL.DOWN PT, R146, R142, 0x4, 0x1f ;  /* 0x08801f008e927f89 */ /* 0x0044e200000e0000 */
[----:B------:R-:W-:Y:S01]  /*2e90*/  FFMA.FTZ R43, R106, R117, R41 ;  /* 0x000000756a2b7223 */ /* 0x000fe20000010029 */
[----:B------:R-:W-:Y:S01]  /*2ea0*/  BSSY B0, `(.L_x_14118) ;  /* 0x0000016000007945 */ /* 0x000fe20003800000 */
[CC--:B------:R-:W-:Y:S01]  /*2eb0*/  FMUL.FTZ R40, R125.reuse, R42.reuse ;  /* 0x0000002a7d287220 */ /* 0x0c0fe20000410000 */
[----:B0-----:R2:W0:Y:S01]  /*2ec0*/  SHFL.DOWN PT, R148, R143, 0x4, 0x1f ;  /* 0x08801f008f947f89 */ /* 0x00142200000e0000 */
[-C--:B------:R-:W-:Y:S01]  /*2ed0*/  FMUL.FTZ R41, R125, R43.reuse ;  /* 0x0000002b7d297220 */ /* 0x080fe20000410000 */
[----:B------:R-:W-:Y:S01]  /*2ee0*/  ISETP.GT.U32.AND P1, PT, R112, 0x17, PT ;  /* 0x000000177000780c */ /* 0x000fe20003f24070 */
[----:B------:R-:W-:Y:S01]  /*2ef0*/  FFMA.FTZ R40, R126, R43, R40 ;  /* 0x0000002b7e287223 */ /* 0x000fe20000010028 */
[----:B------:R2:W1:Y:S01]  /*2f00*/  SHFL.DOWN PT, R44, R141, 0x4, 0x1f ;  /* 0x08801f008d2c7f89 */ /* 0x00046200000e0000 */
[----:B------:R-:W-:Y:S01]  /*2f10*/  ISETP.GT.U32.AND P3, PT, R112, 0xf, PT ;  /* 0x0000000f7000780c */ /* 0x000fe20003f64070 */
[----:B------:R-:W-:-:S02]  /*2f20*/  FFMA.FTZ R41, R126, R42, -R41 ;  /* 0x0000002a7e297223 */ /* 0x000fc40000010829 */
[----:B----4-:R2:W4:Y:S01]  /*2f30*/  SHFL.DOWN PT, R144, R139, 0x4, 0x1f ;  /* 0x08801f008b907f89 */ /* 0x01052200000e0000 */
[----:B------:R-:W-:Y:S05]  /*2f40*/  @P0 BRA `(.L_x_14119) ;  /* 0x000000b000000947 */ /* 0x000fea0003800000 */
[C---:B0-----:R-:W-:Y:S02]  /*2f50*/  FMUL.FTZ R45, R143.reuse, R148 ;  /* 0x000000948f2d7220 */ /* 0x041fe40000410000 */
[C---:B----4-:R-:W-:Y:S02]  /*2f60*/  FMUL.FTZ R117, R143.reuse, R144 ;  /* 0x000000908f757220 */ /* 0x050fe40000410000 */
        /* <DEDUP_REMOVED lines=9> */
.L_x_14119:
[----:B------:R-:W-:Y:S05]  /*3000*/  BSYNC B0 ;  /* 0x0000000000007941 */ /* 0x000fea0003800000 */
.L_x_14118:
[C---:B-1----:R-:W-:Y:S01]  /*3010*/  FFMA.FTZ R44, R111.reuse, R140, R41 ;  /* 0x0000008c6f2c7223 */ /* 0x042fe20000010029 */
[----:B----4-:R1:W4:Y:S01]  /*3020*/  SHFL.DOWN PT, R144, R142, 0x8, 0x1f ;  /* 0x09001f008e907f89 */ /* 0x01032200000e0000 */
[----:B------:R-:W-:Y:S01]  /*3030*/  FFMA.FTZ R138, R111, R138, R40 ;  /* 0x0000008a6f8a7223 */ /* 0x000fe20000010028 */
[----:B------:R-:W-:Y:S02]  /*3040*/  BSSY B0, `(.L_x_14120) ;  /* 0x0000010000007945 */ /* 0x000fe40003800000 */
[----:B---3--:R1:W3:Y:S04]  /*3050*/  SHFL.DOWN PT, R146, R143, 0x8, 0x1f ;  /* 0x09001f008f927f89 */ /* 0x0082e800000e0000 */
[----:B------:R1:W2:Y:S04]  /*3060*/  SHFL.DOWN PT, R40, R141, 0x8, 0x1f ;  /* 0x09001f008d287f89 */ /* 0x0002a800000e0000 */
[----:B------:R1:W0:Y:S01]  /*3070*/  SHFL.DOWN PT, R140, R139, 0x8, 0x1f ;  /* 0x09001f008b8c7f89 */ /* 0x00022200000e0000 */
[----:B------:R-:W-:Y:S05]  /*3080*/  @P1 BRA `(.L_x_14121) ;  /* 0x000000b000001947 */ /* 0x000fea0003800000 */
[C---:B---3--:R-:W-:Y:S02]  /*3090*/  FMUL.FTZ R41, R143.reuse, R146 ;  /* 0x000000928f297220 */ /* 0x048fe40000410000 */
[----:B0-----:R-:W-:-:S02]  /*30a0*/  FMUL.FTZ R45, R143, R140 ;  /* 0x0000008c8f2d7220 */ /* 0x001fc40000410000 */
[C---:B--2---:R-:W-:Y:S02]  /*30b0*/  FMUL.FTZ R117, R143.reuse, R40 ;  /* 0x000000288f757220 */ /* 0x044fe40000410000 */
        /* <DEDUP_REMOVED lines=8> */
.L_x_14121:
[----:B------:R-:W-:Y:S05]  /*3140*/  BSYNC B0 ;  /* 0x0000000000007941 */ /* 0x000fea0003800000 */
.L_x_14120:
[----:B---3--:R3:W1:Y:S01]  /*3150*/  SHFL.DOWN PT, R146, R142, 0x10, 0x1f ;  /* 0x0a001f008e927f89 */ /* 0x00866200000e0000 */
[----:B------:R-:W-:Y:S01]  /*3160*/  BSSY B0, `(.L_x_14122) ;  /* 0x0000011000007945 */ /* 0x000fe20003800000 */
[----:B----4-:R-:W-:Y:S02]  /*3170*/  FMUL.FTZ R144, R61, R0 ;  /* 0x000000003d907220 */ /* 0x010fe40000410000 */
[----:B0-----:R3:W0:Y:S04]  /*3180*/  SHFL.DOWN PT, R148, R143, 0x10, 0x1f ;  /* 0x0a001f008f947f89 */ /* 0x00162800000e0000 */
[----:B--2---:R3:W2:Y:S04]  /*3190*/  SHFL.DOWN PT, R40, R141, 0x10, 0x1f ;  /* 0x0a001f008d287f89 */ /* 0x0046a800000e0000 */
[----:B------:R3:W4:Y:S01]  /*31a0*/  SHFL.DOWN PT, R140, R139, 0x10, 0x1f ;  /* 0x0a001f008b8c7f89 */ /* 0x00072200000e0000 */
[----:B------:R-:W-:Y:S05]  /*31b0*/  @P3 BRA `(.L_x_14123) ;  /* 0x000000b000003947 */ /* 0x000fea0003800000 */
[C---:B0-----:R-:W-:Y:S02]  /*31c0*/  FMUL.FTZ R41, R143.reuse, R148 ;  /* 0x000000948f297220 */ /* 0x041fe40000410000 */
[----:B----4-:R-:W-:-:S02]  /*31d0*/  FMUL.FTZ R45, R143, R140 ;  /* 0x0000008c8f2d7220 */ /* 0x010fc40000410000 */
[C---:B--2---:R-:W-:Y:S02]  /*31e0*/  FMUL.FTZ R117, R143.reuse, R40 ;  /* 0x000000288f757220 */ /* 0x044fe40000410000 */
        /* <DEDUP_REMOVED lines=8> */
.L_x_14123:
[----:B------:R-:W-:Y:S05]  /*3270*/  BSYNC B0 ;  /* 0x0000000000007941 */ /* 0x000fea0003800000 */
.L_x_14122:
[----:B0-----:R-:W-:Y:S01]  /*3280*/  SHFL.DOWN PT, R148, R143, 0x1, 0x1f ;  /* 0x08201f008f947f89 */ /* 0x001fe200000e0000 */
[----:B-1----:R-:W-:Y:S01]  /*3290*/  FFMA.FTZ R146, R54, -R137, RZ ;  /* 0x8000008936927223 */ /* 0x002fe200000100ff */
[----:B------:R-:W-:Y:S01]  /*32a0*/  ISETP.NE.AND P0, PT, R92, RZ, PT ;  /* 0x000000ff5c00720c */ /* 0x000fe20003f05270 */
[----:B------:R-:W-:Y:S01]  /*32b0*/  FFMA.FTZ R45, R54, R133, RZ ;  /* 0x00000085362d7223 */ /* 0x000fe200000100ff */
[----:B------:R-:W0:Y:S01]  /*32c0*/  SHFL.IDX PT, R135, R6, RZ, 0x1f ;  /* 0x00001fff06877589 */ /* 0x000e2200000e0000 */
[-C--:B--2---:R-:W-:Y:S01]  /*32d0*/  FFMA.FTZ R40, R104, -R144.reuse, R133 ;  /* 0x8000009068287223 */ /* 0x084fe20000010085 */
[----:B------:R-:W-:Y:S01]  /*32e0*/  BSSY B0, `(.L_x_14124) ;  /* 0x000008a000007945 */ /* 0x000fe20003800000 */
[----:B------:R-:W-:Y:S01]  /*32f0*/  FFMA.FTZ R41, R102, -R144, R137 ;  /* 0x8000009066297223 */ /* 0x000fe20000010089 */
[----:B----4-:R-:W1:Y:S01]  /*3300*/  SHFL.IDX PT, R140, R7, RZ, 0x1f ;  /* 0x00001fff078c7589 */ /* 0x010e6200000e0000 */
[----:B------:R-:W-:Y:S02]  /*3310*/  FFMA.FTZ R133, R53, -R43, R146 ;  /* 0x8000002b35857223 */ /* 0x000fe40000010092 */
[----:B------:R-:W-:Y:S01]  /*3320*/  FMUL.FTZ R149, R59, R106 ;  /* 0x0000006a3b957220 */ /* 0x000fe20000410000 */
[----:B------:R-:W2:Y:S01]  /*3330*/  SHFL.DOWN PT, R145, R142, 0x1, 0x1f ;  /* 0x08201f008e917f89 */ /* 0x000ea200000e0000 */
[----:B------:R-:W-:-:S02]  /*3340*/  FFMA.FTZ R117, R53, R42, R45 ;  /* 0x0000002a35757223 */ /* 0x000fc4000001002d */
[-C--:B------:R-:W-:Y:S01]  /*3350*/  FFMA.FTZ R42, R110, -R149.reuse, R42 ;  /* 0x800000956e2a7223 */ /* 0x080fe2000001002a */
[----:B------:R4:W5:Y:S01]  /*3360*/  SHFL.IDX PT, R144, R143, RZ, 0x1f ;  /* 0x00001fff8f907589 */ /* 0x00096200000e0000 */
[----:B------:R-:W-:Y:S02]  /*3370*/  FFMA.FTZ R43, R108, -R149, R43 ;  /* 0x800000956c2b7223 */ /* 0x000fe4000001002b */
[----:B------:R-:W-:Y:S01]  /*3380*/  FMUL.FTZ R45, R118, R138 ;  /* 0x0000008a762d7220 */ /* 0x000fe20000410000 */
[----:B------:R-:W3:Y:S01]  /*3390*/  SHFL.DOWN PT, R146, R139, 0x1, 0x1f ;  /* 0x08201f008b927f89 */ /* 0x000ee200000e0000 */
[----:B------:R-:W-:Y:S02]  /*33a0*/  FMUL.FTZ R150, R62, R111 ;  /* 0x0000006f3e967220 */ /* 0x000fe40000410000 */
[-C--:B------:R-:W-:Y:S01]  /*33b0*/  FMUL.FTZ R149, R118, R44.reuse ;  /* 0x0000002c76957220 */ /* 0x080fe20000410000 */
[----:B------:R-:W3:Y:S02]  /*33c0*/  SHFL.DOWN PT, R147, R141, 0x1, 0x1f ;  /* 0x08201f008d937f89 */ /* 0x000ee400000e0000 */
[----:B---34-:R-:W-:-:S02]  /*33d0*/  FFMA.FTZ R143, R119, R44, -R45 ;  /* 0x0000002c778f7223 */ /* 0x018fc4000001082d */
[----:B------:R-:W-:Y:S01]  /*33e0*/  FFMA.FTZ R133, R52, -R138, R133 ;  /* 0x8000008a34857223 */ /* 0x000fe20000010085 */
[----:B------:R5:W3:Y:S01]  /*33f0*/  SHFL.IDX PT, R137, R142, RZ, 0x1f ;  /* 0x00001fff8e897589 */ /* 0x000ae200000e0000 */
[----:B------:R-:W-:Y:S02]  /*3400*/  FFMA.FTZ R45, R113, -R150, R138 ;  /* 0x80000096712d7223 */ /* 0x000fe4000001008a */
[----:B------:R-:W-:Y:S01]  /*3410*/  FFMA.FTZ R149, R119, R138, R149 ;  /* 0x0000008a77957223 */ /* 0x000fe20000010095 */
[----:B------:R-:W4:Y:S01]  /*3420*/  SHFL.IDX PT, R141, R141, RZ, 0x1f ;  /* 0x00001fff8d8d7589 */ /* 0x000f2200000e0000 */
[C---:B0-----:R-:W-:Y:S02]  /*3430*/  @P2 FMUL.FTZ R138, R148.reuse, R135 ;  /* 0x00000087948a2220 */ /* 0x041fe40000410000 */
[----:B-1----:R-:W-:Y:S01]  /*3440*/  @P2 FMUL.FTZ R148, R148, R140 ;  /* 0x0000008c94942220 */ /* 0x002fe20000410000 */
[----:B------:R-:W0:Y:S01]  /*3450*/  SHFL.IDX PT, R139, R139, RZ, 0x1f ;  /* 0x00001fff8b8b7589 */ /* 0x000e2200000e0000 */
[----:B------:R-:W-:-:S02]  /*3460*/  FFMA.FTZ R136, R107, R136, R143 ;  /* 0x000000886b887223 */ /* 0x000fc4000001008f */
[C---:B--2---:R-:W-:Y:S02]  /*3470*/  @P2 FFMA.FTZ R143, R145.reuse, R140, R138 ;  /* 0x0000008c918f2223 */ /* 0x044fe4000001008a */
[----:B------:R-:W-:Y:S02]  /*3480*/  @P2 FFMA.FTZ R148, R145, R135, -R148 ;  /* 0x0000008791942223 */ /* 0x000fe40000010894 */
[----:B-----5:R-:W-:Y:S02]  /*3490*/  FMUL.FTZ R142, R144, R6 ;  /* 0x00000006908e7220 */ /* 0x020fe40000410000 */
[----:B------:R-:W-:Y:S02]  /*34a0*/  @P2 FADD.FTZ R140, R146, R143 ;  /* 0x0000008f928c2221 */ /* 0x000fe40000010000 */
[----:B------:R-:W-:Y:S02]  /*34b0*/  FMUL.FTZ R138, R144, R7 ;  /* 0x00000007908a7220 */ /* 0x000fe40000410000 */
[----:B------:R-:W-:-:S02]  /*34c0*/  @P2 FADD.FTZ R135, R147, R148 ;  /* 0x0000009493872221 */ /* 0x000fc40000010000 */
[----:B------:R-:W-:Y:S02]  /*34d0*/  FFMA.FTZ R134, R107, R134, R149 ;  /* 0x000000866b867223 */ /* 0x000fe40000010095 */
[----:B---3--:R-:W-:Y:S02]  /*34e0*/  FFMA.FTZ R142, R137, R7, R142 ;  /* 0x00000007898e7223 */ /* 0x008fe4000001008e */
[-C--:B------:R-:W-:Y:S02]  /*34f0*/  FMUL.FTZ R7, R140, -R47.reuse ;  /* 0x8000002f8c077220 */ /* 0x080fe40000410000 */
[C---:B------:R-:W-:Y:S02]  /*3500*/  FMUL.FTZ R47, R135.reuse, -R47 ;  /* 0x8000002f872f7220 */ /* 0x040fe40000410000 */
[----:B------:R-:W-:Y:S02]  /*3510*/  FFMA.FTZ R7, R135, R46, -R7 ;  /* 0x0000002e87077223 */ /* 0x000fe40000010807 */
[----:B------:R-:W-:-:S02]  /*3520*/  FFMA.FTZ R138, R137, R6, -R138 ;  /* 0x00000006898a7223 */ /* 0x000fc4000001088a */
[----:B------:R-:W-:Y:S02]  /*3530*/  FMUL.FTZ R6, R144, R5 ;  /* 0x0000000590067220 */ /* 0x000fe40000410000 */
[----:B------:R-:W-:Y:S02]  /*3540*/  FFMA.FTZ R140, R140, R46, R47 ;  /* 0x0000002e8c8c7223 */ /* 0x000fe4000001002f */
[----:B------:R-:W-:Y:S01]  /*3550*/  FADD.FTZ R46, R116, R7 ;  /* 0x00000007742e7221 */ /* 0x000fe20000010000 */
[----:B------:R-:W-:Y:S01]  /*3560*/  P2R R7, PR, RZ, 0x1 ;  /* 0x00000001ff077803 */ /* 0x000fe20000000000 */
[----:B------:R-:W-:Y:S02]  /*3570*/  FMUL.FTZ R116, R60, R107 ;  /* 0x0000006b3c747220 */ /* 0x000fe40000410000 */
[-C--:B------:R-:W-:Y:S02]  /*3580*/  FMUL.FTZ R144, R144, R4.reuse ;  /* 0x0000000490907220 */ /* 0x080fe40000410000 */
[----:B------:R-:W-:-:S02]  /*3590*/  FFMA.FTZ R4, R137, R4, -R6 ;  /* 0x0000000489047223 */ /* 0x000fc40000010806 */
[----:B------:R-:W-:Y:S02]  /*35a0*/  FADD.FTZ R47, -R115, R140 ;  /* 0x0000008c732f7221 */ /* 0x000fe40000010100 */
[----:B----4-:R-:W-:Y:S02]  /*35b0*/  FADD.FTZ R6, R141, R138 ;  /* 0x0000008a8d067221 */ /* 0x010fe40000010000 */
[C---:B------:R-:W-:Y:S02]  /*35c0*/  FMUL.FTZ R138, R50.reuse, R136 ;  /* 0x00000088328a7220 */ /* 0x040fe40000410000 */
[-C--:B------:R-:W-:Y:S02]  /*35d0*/  FFMA.FTZ R115, R105, -R116.reuse, R136 ;  /* 0x8000007469737223 */ /* 0x080fe40000010088 */
[----:B------:R-:W-:Y:S02]  /*35e0*/  FFMA.FTZ R116, R109, -R116, R134 ;  /* 0x800000746d747223 */ /* 0x000fe40000010086 */
[----:B------:R-:W-:-:S02]  /*35f0*/  FMUL.FTZ R140, R50, R134 ;  /* 0x00000086328c7220 */ /* 0x000fc40000410000 */
[CC--:B------:R-:W-:Y:S02]  /*3600*/  FMUL.FTZ R136, R118.reuse, -R46.reuse ;  /* 0x8000002e76887220 */ /* 0x0c0fe40000410000 */
[-C--:B------:R-:W-:Y:S02]  /*3610*/  FMUL.FTZ R134, R118, -R47.reuse ;  /* 0x8000002f76867220 */ /* 0x080fe40000410000 */
[----:B------:R-:W-:Y:S02]  /*3620*/  FADD.FTZ R118, R133, -R140 ;  /* 0x8000008c85767221 */ /* 0x000fe40000010000 */
[C---:B------:R-:W-:Y:S02]  /*3630*/  FFMA.FTZ R135, R119.reuse, R47, R136 ;  /* 0x0000002f77877223 */ /* 0x040fe40000010088 */
[----:B------:R-:W-:Y:S02]  /*3640*/  FFMA.FTZ R133, R119, R46, -R134 ;  /* 0x0000002e77857223 */ /* 0x000fe40000010886 */
[----:B------:R-:W-:-:S02]  /*3650*/  FFMA.FTZ R5, R137, R5, R144 ;  /* 0x0000000589057223 */ /* 0x000fc40000010090 */
[----:B0-----:R-:W-:Y:S02]  /*3660*/  FADD.FTZ R7, R139, R142 ;  /* 0x0000008e8b077221 */ /* 0x001fe40000010000 */
[----:B------:R-:W-:Y:S02]  /*3670*/  FADD.FTZ R120, -R120, R135 ;  /* 0x0000008778787221 */ /* 0x000fe40000010100 */
[----:B------:R-:W-:Y:S01]  /*3680*/  FADD.FTZ R119, R128, R133 ;  /* 0x0000008580777221 */ /* 0x000fe20000010000 */
[----:B------:R0:W-:Y:S01]  /*3690*/  @!P0 STS.128 [R131+0x1b80], R4 ;  /* 0x001b800483008388 */ /* 0x0001e20000000c00 */
[----:B------:R-:W-:Y:S02]  /*36a0*/  FMUL.FTZ R136, R60, R47 ;  /* 0x0000002f3c887220 */ /* 0x000fe40000410000 */
[----:B------:R-:W-:Y:S02]  /*36b0*/  FFMA.FTZ R117, R52, R44, R117 ;  /* 0x0000002c34757223 */ /* 0x000fe40000010075 */
[----:B------:R-:W-:-:S02]  /*36c0*/  FMUL.FTZ R134, R60, R46 ;  /* 0x0000002e3c867220 */ /* 0x000fc40000410000 */
[C---:B------:R-:W-:Y:S02]  /*36d0*/  FMUL.FTZ R128, R116.reuse, R136 ;  /* 0x0000008874807220 */ /* 0x040fe40000410000 */
[----:B------:R-:W-:Y:S02]  /*36e0*/  FADD.FTZ R117, R117, R138 ;  /* 0x0000008a75757221 */ /* 0x000fe40000010000 */
[-C--:B------:R-:W-:Y:S02]  /*36f0*/  FMUL.FTZ R133, R116, R134.reuse ;  /* 0x0000008674857220 */ /* 0x080fe40000410000 */
[----:B------:R-:W-:Y:S02]  /*3700*/  FMUL.FTZ R138, R107, R134 ;  /* 0x000000866b8a7220 */ /* 0x000fe40000410000 */
[----:B------:R-:W-:Y:S02]  /*3710*/  FFMA.FTZ R44, R103, -R150, R44 ;  /* 0x80000096672c7223 */ /* 0x000fe4000001002c */
[C---:B0-----:R-:W-:Y:S01]  /*3720*/  FMUL.FTZ R4, R125.reuse, -R120 ;  /* 0x800000787d047220 */ /* 0x041fe20000410000 */
[----:B------:R-:W-:Y:S01]  /*3730*/  STS [R75.X4+0x228], R138 ;  /* 0x0002288a4b007388 */ /* 0x000fe20000004800 */
[----:B------:R-:W-:-:S02]  /*3740*/  FMUL.FTZ R125, R125, -R119 ;  /* 0x800000777d7d7220 */ /* 0x000fc40000410000 */
[CC--:B------:R-:W-:Y:S02]  /*3750*/  FFMA.FTZ R4, R126.reuse, R119.reuse, -R4 ;  /* 0x000000777e047223 */ /* 0x0c0fe40000010804 */
[----:B------:R-:W-:Y:S02]  /*3760*/  FFMA.FTZ R126, R126, R120, R125 ;  /* 0x000000787e7e7223 */ /* 0x000fe4000001007d */
[----:B------:R-:W-:Y:S02]  /*3770*/  FFMA.FTZ R131, R115, R134, R128 ;  /* 0x0000008673837223 */ /* 0x000fe40000010080 */
[C---:B------:R-:W-:Y:S02]  /*3780*/  FMUL.FTZ R134, R62.reuse, R120 ;  /* 0x000000783e867220 */ /* 0x040fe40000410000 */
[----:B------:R-:W-:Y:S02]  /*3790*/  FMUL.FTZ R6, R62, R119 ;  /* 0x000000773e067220 */ /* 0x000fe40000410000 */
[----:B------:R-:W-:-:S02]  /*37a0*/  FADD.FTZ R127, -R127, R126 ;  /* 0x0000007e7f7f7221 */ /* 0x000fc40000010100 */
[----:B------:R-:W-:Y:S02]  /*37b0*/  FADD.FTZ R129, R129, R4 ;  /* 0x0000000481817221 */ /* 0x000fe40000010000 */
[C---:B------:R-:W-:Y:S02]  /*37c0*/  FMUL.FTZ R5, R45.reuse, R134 ;  /* 0x000000862d057220 */ /* 0x040fe40000410000 */
[-C--:B------:R-:W-:Y:S02]  /*37d0*/  FMUL.FTZ R7, R45, R6.reuse ;  /* 0x000000062d077220 */ /* 0x080fe40000410000 */
[----:B------:R-:W-:Y:S02]  /*37e0*/  FMUL.FTZ R4, R123, -R127 ;  /* 0x8000007f7b047220 */ /* 0x000fe40000410000 */
[C---:B------:R-:W-:Y:S02]  /*37f0*/  FFMA.FTZ R135, R44.reuse, R6, R5 ;  /* 0x000000062c877223 */ /* 0x040fe40000010005 */
[----:B------:R-:W-:-:S02]  /*3800*/  FFMA.FTZ R137, R44, R134, -R7 ;  /* 0x000000862c897223 */ /* 0x000fc40000010807 */
[-C--:B------:R-:W-:Y:S02]  /*3810*/  FFMA.FTZ R5, R124, R129.reuse, -R4 ;  /* 0x000000817c057223 */ /* 0x080fe40000010804 */
[-C--:B------:R-:W-:Y:S02]  /*3820*/  FMUL.FTZ R123, R123, -R129.reuse ;  /* 0x800000817b7b7220 */ /* 0x080fe40000410000 */
[C---:B------:R-:W-:Y:S02]  /*3830*/  FMUL.FTZ R7, R59.reuse, R129 ;  /* 0x000000813b077220 */ /* 0x040fe40000410000 */
[-C--:B------:R-:W-:Y:S02]  /*3840*/  FMUL.FTZ R125, R59, R127.reuse ;  /* 0x0000007f3b7d7220 */ /* 0x080fe40000410000 */
[----:B------:R-:W-:Y:S02]  /*3850*/  FADD.FTZ R130, R130, R5 ;  /* 0x0000000582827221 */ /* 0x000fe40000010000 */
[----:B------:R-:W-:-:S02]  /*3860*/  FFMA.FTZ R123, R124, R127, R123 ;  /* 0x0000007f7c7b7223 */ /* 0x000fc4000001007b */
[----:B------:R-:W-:Y:S02]  /*3870*/  FMUL.FTZ R5, R43, R7 ;  /* 0x000000072b057220 */ /* 0x000fe40000410000 */
[----:B------:R-:W-:Y:S02]  /*3880*/  FMUL.FTZ R126, R111, R134 ;  /* 0x000000866f7e7220 */ /* 0x000fe40000410000 */
[----:B------:R-:W-:Y:S02]  /*3890*/  FFMA.FTZ R128, R115, R136, -R133 ;  /* 0x0000008873807223 */ /* 0x000fe40000010885 */
[-C--:B------:R-:W-:Y:S01]  /*38a0*/  FMUL.FTZ R4, R43, R125.reuse ;  /* 0x0000007d2b047220 */ /* 0x080fe20000410000 */
[----:B------:R0:W-:Y:S01]  /*38b0*/  STS [R75.X4+0x224], R126 ;  /* 0x0002247e4b007388 */ /* 0x0001e20000004800 */
[----:B------:R-:W-:Y:S02]  /*38c0*/  FADD.FTZ R132, -R132, R123 ;  /* 0x0000007b84847221 */ /* 0x000fe40000010100 */
[----:B------:R-:W-:-:S02]  /*38d0*/  FFMA.FTZ R133, R42, R125, -R5 ;  /* 0x0000007d2a857223 */ /* 0x000fc40000010805 */
[----:B------:R-:W-:Y:S01]  /*38e0*/  FMUL.FTZ R134, R106, R125 ;  /* 0x0000007d6a867220 */ /* 0x000fe20000410000 */
[----:B------:R-:W-:Y:S01]  /*38f0*/  IADD3 R125, -R22, c[0x0][0x168], RZ ;  /* 0x00005a00167d7a10 */ /* 0x000fe20007ffe1ff */
[-C--:B------:R-:W-:Y:S02]  /*3900*/  FFMA.FTZ R123, R42, R7.reuse, R4 ;  /* 0x000000072a7b7223 */ /* 0x080fe40000010004 */
[----:B------:R-:W-:Y:S01]  /*3910*/  FMUL.FTZ R5, R61, R130 ;  /* 0x000000823d057220 */ /* 0x000fe20000410000 */
[----:B------:R-:W-:Y:S01]  /*3920*/  LEA R125, R125, -R92, 0x1 ;  /* 0x8000005c7d7d7211 */ /* 0x000fe200078e08ff */
[----:B0-----:R-:W-:Y:S01]  /*3930*/  FMUL.FTZ R126, R106, R7 ;  /* 0x000000076a7e7220 */ /* 0x001fe20000410000 */
[----:B------:R-:W-:Y:S01]  /*3940*/  STS [R75.X4+0x21c], R134 ;  /* 0x00021c864b007388 */ /* 0x000fe20000004800 */
[----:B------:R-:W-:Y:S01]  /*3950*/  FMUL.FTZ R7, R61, R132 ;  /* 0x000000843d077220 */ /* 0x000fe20000410000 */
[----:B------:R-:W-:Y:S01]  /*3960*/  ISETP.GE.AND P0, PT, R125, 0x1, PT ;  /* 0x000000017d00780c */ /* 0x000fe20003f06270 */
[----:B------:R-:W-:Y:S01]  /*3970*/  FMUL.FTZ R140, R107, R136 ;  /* 0x000000886b8c7220 */ /* 0x000fe20000410000 */
[----:B------:R0:W-:Y:S01]  /*3980*/  STS [R75.X4+0x218], R126 ;  /* 0x0002187e4b007388 */ /* 0x0001e20000004800 */
[----:B------:R-:W-:-:S02]  /*3990*/  FMUL.FTZ R136, R111, R6 ;  /* 0x000000066f887220 */ /* 0x000fc40000410000 */
[C---:B------:R-:W-:Y:S01]  /*39a0*/  FMUL.FTZ R4, R41.reuse, R7 ;  /* 0x0000000729047220 */ /* 0x040fe20000410000 */
[----:B------:R1:W-:Y:S01]  /*39b0*/  STS [R75.X4+0x22c], R140 ;  /* 0x00022c8c4b007388 */ /* 0x0003e20000004800 */
[-C--:B------:R-:W-:Y:S02]  /*39c0*/  FMUL.FTZ R6, R41, R5.reuse ;  /* 0x0000000529067220 */ /* 0x080fe40000410000 */
[C---:B------:R-:W-:Y:S01]  /*39d0*/  FFMA.FTZ R4, R40.reuse, R5, R4 ;  /* 0x0000000528047223 */ /* 0x040fe20000010004 */
[----:B------:R1:W-:Y:S01]  /*39e0*/  STS [R75.X4+0x220], R136 ;  /* 0x000220884b007388 */ /* 0x0003e20000004800 */
[----:B------:R-:W-:Y:S02]  /*39f0*/  FFMA.FTZ R6, R40, R7, -R6 ;  /* 0x0000000728067223 */ /* 0x000fe40000010806 */
[C---:B------:R-:W-:Y:S02]  /*3a00*/  FMUL.FTZ R124, R0.reuse, R5 ;  /* 0x00000005007c7220 */ /* 0x040fe40000410000 */
[----:B0-----:R-:W-:-:S02]  /*3a10*/  FMUL.FTZ R126, R0, R7 ;  /* 0x00000007007e7220 */ /* 0x001fc40000410000 */
[----:B------:R-:W-:Y:S01]  /*3a20*/  FADD.FTZ R4, RZ, R4 ;  /* 0x00000004ff047221 */ /* 0x000fe20000010000 */
[----:B------:R1:W-:Y:S01]  /*3a30*/  STS [R75.X4+0x210], R124 ;  /* 0x0002107c4b007388 */ /* 0x0003e20000004800 */
[----:B------:R-:W-:Y:S02]  /*3a40*/  FADD.FTZ R6, RZ, R6 ;  /* 0x00000006ff067221 */ /* 0x000fe40000010000 */
[----:B------:R-:W-:Y:S01]  /*3a50*/  FADD.FTZ R4, R4, R123 ;  /* 0x0000007b04047221 */ /* 0x000fe20000010000 */
[----:B------:R1:W-:Y:S01]  /*3a60*/  STS [R75.X4+0x214], R126 ;  /* 0x0002147e4b007388 */ /* 0x0003e20000004800 */
[----:B------:R-:W-:Y:S01]  /*3a70*/  FADD.FTZ R6, R6, R133 ;  /* 0x0000008506067221 */ /* 0x000fe20000010000 */
[----:B------:R-:W-:Y:S01]  /*3a80*/  SHF.L.U64.HI R133, R49, 0x2, R48 ;  /* 0x0000000231857819 */ /* 0x000fe20000010230 */
[----:B------:R-:W-:Y:S02]  /*3a90*/  FADD.FTZ R134, R4, R135 ;  /* 0x0000008704867221 */ /* 0x000fe40000010000 */
[----:B------:R-:W-:Y:S01]  /*3aa0*/  FADD.FTZ R137, R6, R137 ;  /* 0x0000008906897221 */ /* 0x000fe20000010000 */
[----:B------:R-:W-:Y:S06]  /*3ab0*/  BAR.SYNC.DEFER_BLOCKING 0x0 ;  /* 0x0000000000007b1d */ /* 0x000fec0000010000 */
[----:B------:R-:W-:Y:S05]  /*3ac0*/  @!P0 BRA `(.L_x_14125) ;  /* 0x000000b000008947 */ /* 0x000fea0003800000 */
[----:B-1----:R-:W0:Y:S01]  /*3ad0*/  LDS R123, [R76.X4+0x210] ;  /* 0x000210004c7b7984 */ /* 0x002e220000004800 */
        /* <DEDUP_REMOVED lines=10> */
.L_x_14125:
[----:B-1----:R-:W-:Y:S05]  /*3b80*/  BSYNC B0 ;  /* 0x0000000000007941 */ /* 0x002fea0003800000 */
.L_x_14124:
[----:B0-----:R0:W1:Y:S01]  /*3b90*/  LDS R7, [R74.X4+0x290] ;  /* 0x000290004a077984 */ /* 0x0010620000004800 */
[----:B------:R-:W-:Y:S01]  /*3ba0*/  ISETP.GE.AND P6, PT, R125, 0x21, PT ;  /* 0x000000217d00780c */ /* 0x000fe20003fc6270 */
[----:B------:R-:W-:Y:S01]  /*3bb0*/  IMAD R4, R133, c[0x0][0x2b0], RZ ;  /* 0x0000ac0085047a24 */ /* 0x000fe200078e02ff */
[----:B------:R-:W-:Y:S01]  /*3bc0*/  SHF.L.U32 R135, R49, 0x2, RZ ;  /* 0x0000000231877819 */ /* 0x000fe200000006ff */
[----:B------:R-:W-:Y:S01]  /*3bd0*/  BSSY B0, `(.L_x_14126) ;  /* 0x000000e000007945 */ /* 0x000fe20003800000 */
[----:B------:R-:W-:Y:S01]  /*3be0*/  FADD.FTZ R131, R134, R131 ;  /* 0x0000008386837221 */ /* 0x000fe20000010000 */
[----:B------:R-:W-:Y:S01]  /*3bf0*/  ISETP.GE.AND P0, PT, R125, 0x41, PT ;  /* 0x000000417d00780c */ /* 0x000fe20003f06270 */
[----:B------:R-:W-:Y:S01]  /*3c00*/  FADD.FTZ R128, R137, R128 ;  /* 0x0000008089807221 */ /* 0x000fe20000010000 */
        /* <DEDUP_REMOVED lines=10> */
.L_x_14127:
[----:B0-----:R-:W-:Y:S05]  /*3cb0*/  BSYNC B0 ;  /* 0x0000000000007941 */ /* 0x001fea0003800000 */
.L_x_14126:
[----:B-1----:R0:W1:Y:S01]  /*3cc0*/  LDS R7, [R73.X4+0x310] ;  /* 0x0003100049077984 */ /* 0x0020620000004800 */
[----:B------:R-:W-:Y:S01]  /*3cd0*/  BSSY B0, `(.L_x_14128) ;  /* 0x0000005000007945 */ /* 0x000fe20003800000 */
[----:B------:R-:W-:Y:S05]  /*3ce0*/  @!P0 BRA `(.L_x_14129) ;  /* 0x0000003000008947 */ /* 0x000fea0003800000 */
[----:B------:R-:W-:-:S05]  /*3cf0*/  IMAD.WIDE.U32 R4, R135, c[0x0][0x2b0], R26 ;  /* 0x0000ac0087047a25 */ /* 0x000fca00078e001a */
[----:B------:R-:W-:-:S05]  /*3d00*/  IADD3 R5, R123, R5, RZ ;  /* 0x000000057b057210 */ /* 0x000fca0007ffe0ff */
[----:B-1----:R1:W-:Y:S02]  /*3d10*/  RED.E.ADD.F32.FTZ.RN.STRONG.GPU [R4.64], R7 ;  /* 0x000000070400798e */ /* 0x0023e4000c10e786 */
.L_x_14129:
[----:B------:R-:W-:Y:S05]  /*3d20*/  BSYNC B0 ;  /* 0x0000000000007941 */ /* 0x000fea0003800000 */
.L_x_14128:
[----:B-1----:R1:W2:Y:S01]  /*3d30*/  LDS R7, [R72.X4+0x390] ;  /* 0x0003900048077984 */ /* 0x0022a20000004800 */
[----:B------:R-:W-:Y:S01]  /*3d40*/  BSSY B0, `(.L_x_14130) ;  /* 0x0000005000007945 */ /* 0x000fe20003800000 */
[----:B------:R-:W-:Y:S05]  /*3d50*/  @!P1 BRA `(.L_x_14131) ;  /* 0x0000003000009947 */ /* 0x000fea0003800000 */
[----:B------:R-:W-:-:S05]  /*3d60*/  IMAD.WIDE.U32 R4, R135, c[0x0][0x2b0], R28 ;  /* 0x0000ac0087047a25 */ /* 0x000fca00078e001c */
[----:B------:R-:W-:-:S05]  /*3d70*/  IADD3 R5, R123, R5, RZ ;  /* 0x000000057b057210 */ /* 0x000fca0007ffe0ff */
[----:B--2---:R2:W-:Y:S02]  /*3d80*/  RED.E.ADD.F32.FTZ.RN.STRONG.GPU [R4.64], R7 ;  /* 0x000000070400798e */ /* 0x0045e4000c10e786 */
.L_x_14131:
[----:B------:R-:W-:Y:S05]  /*3d90*/  BSYNC B0 ;  /* 0x0000000000007941 */ /* 0x000fea0003800000 */
.L_x_14130:
[----:B--2---:R2:W3:Y:S01]  /*3da0*/  LDS R7, [R71.X4+0x410] ;  /* 0x0004100047077984 */ /* 0x0044e20000004800 */
[----:B------:R-:W-:Y:S01]  /*3db0*/  BSSY B0, `(.L_x_14132) ;  /* 0x0000005000007945 */ /* 0x000fe20003800000 */
[----:B------:R-:W-:Y:S05]  /*3dc0*/  @!P2 BRA `(.L_x_14133) ;  /* 0x000000300000a947 */ /* 0x000fea0003800000 */
[----:B------:R-:W-:-:S05]  /*3dd0*/  IMAD.WIDE.U32 R4, R135, c[0x0][0x2b0], R30 ;  /* 0x0000ac0087047a25 */ /* 0x000fca00078e001e */
[----:B------:R-:W-:-:S05]  /*3de0*/  IADD3 R5, R123, R5, RZ ;  /* 0x000000057b057210 */ /* 0x000fca0007ffe0ff */
[----:B---3--:R3:W-:Y:S02]  /*3df0*/  RED.E.ADD.F32.FTZ.RN.STRONG.GPU [R4.64], R7 ;  /* 0x000000070400798e */ /* 0x0087e4000c10e786 */
.L_x_14133:
[----:B------:R-:W-:Y:S05]  /*3e00*/  BSYNC B0 ;  /* 0x0000000000007941 */ /* 0x000fea0003800000 */
.L_x_14132:
[----:B---3--:R3:W4:Y:S01]  /*3e10*/  LDS R7, [R70.X4+0x490] ;  /* 0x0004900046077984 */ /* 0x0087220000004800 */
[----:B------:R-:W-:Y:S01]  /*3e20*/  BSSY B0, `(.L_x_14134) ;  /* 0x0000005000007945 */ /* 0x000fe20003800000 */
[----:B------:R-:W-:Y:S05]  /*3e30*/  @!P3 BRA `(.L_x_14135) ;  /* 0x000000300000b947 */ /* 0x000fea0003800000 */
[----:B------:R-:W-:-:S05]  /*3e40*/  IMAD.WIDE.U32 R4, R135, c[0x0][0x2b0], R32 ;  /* 0x0000ac0087047a25 */ /* 0x000fca00078e0020 */
[----:B------:R-:W-:-:S05]  /*3e50*/  IADD3 R5, R123, R5, RZ ;  /* 0x000000057b057210 */ /* 0x000fca0007ffe0ff */
[----:B----4-:R4:W-:Y:S02]  /*3e60*/  RED.E.ADD.F32.FTZ.RN.STRONG.GPU [R4.64], R7 ;  /* 0x000000070400798e */ /* 0x0109e4000c10e786 */
.L_x_14135:
[----:B------:R-:W-:Y:S05]  /*3e70*/  BSYNC B0 ;  /* 0x0000000000007941 */ /* 0x000fea0003800000 */
.L_x_14134:
[----:B------:R0:W1:Y:S01]  /*3e80*/  LDS R121, [R69.X4+0x510] ;  /* 0x0005100045797984 */ /* 0x0000620000004800 */
[----:B------:R-:W-:Y:S01]  /*3e90*/  BSSY B0, `(.L_x_14136) ;  /* 0x0000006000007945 */ /* 0x000fe20003800000 */
[----:B----4-:R-:W-:Y:S01]  /*3ea0*/  IMAD.WIDE.U32 R4, R135, c[0x0][0x2b0], R36 ;  /* 0x0000ac0087047a25 */ /* 0x010fe200078e0024 */
[----:B------:R-:W-:Y:S05]  /*3eb0*/  @!P4 BRA `(.L_x_14137) ;  /* 0x000000300000c947 */ /* 0x000fea0003800000 */
[----:B------:R-:W-:-:S05]  /*3ec0*/  IMAD.WIDE.U32 R6, R135, c[0x0][0x2b0], R34 ;  /* 0x0000ac0087067a25 */ /* 0x000fca00078e0022 */
[----:B------:R-:W-:-:S05]  /*3ed0*/  IADD3 R7, R123, R7, RZ ;  /* 0x000000077b077210 */ /* 0x000fca0007ffe0ff */
[----:B-1----:R1:W-:Y:S02]  /*3ee0*/  RED.E.ADD.F32.FTZ.RN.STRONG.GPU [R6.64], R121 ;  /* 0x000000790600798e */ /* 0x0023e4000c10e786 */
.L_x_14137:
[----:B------:R-:W-:Y:S05]  /*3ef0*/  BSYNC B0 ;  /* 0x0000000000007941 */ /* 0x000fea0003800000 */
.L_x_14136:
[----:B-1----:R1:W4:Y:S01]  /*3f00*/  LDS R7, [R68.X4+0x590] ;  /* 0x0005900044077984 */ /* 0x0023220000004800 */
[----:B------:R-:W-:Y:S01]  /*3f10*/  BSSY B0, `(.L_x_14138) ;  /* 0x0000004000007945 */ /* 0x000fe20003800000 */
[----:B------:R-:W-:Y:S05]  /*3f20*/  @!P5 BRA `(.L_x_14139) ;  /* 0x000000200000d947 */ /* 0x000fea0003800000 */
[----:B------:R-:W-:-:S05]  /*3f30*/  IADD3 R5, R123, R5, RZ ;  /* 0x000000057b057210 */ /* 0x000fca0007ffe0ff */
[----:B----4-:R4:W-:Y:S02]  /*3f40*/  RED.E.ADD.F32.FTZ.RN.STRONG.GPU [R4.64], R7 ;  /* 0x000000070400798e */ /* 0x0109e4000c10e786 */
.L_x_14139:
[----:B------:R-:W-:Y:S05]  /*3f50*/  BSYNC B0 ;  /* 0x0000000000007941 */ /* 0x000fea0003800000 */
.L_x_14138:
        /* <DEDUP_REMOVED lines=10> */
[----:B------:R-:W-:Y:S01]  /*4000*/  BSSY B0, `(.L_x_14140) ;  /* 0x0000063000007945 */ /* 0x000fe20003800000 */
[----:B------:R-:W-:Y:S01]  /*4010*/  ISETP.NE.AND P1, PT, R78, RZ, PT ;  /* 0x000000ff4e00720c */ /* 0x000fe20003f25270 */
[----:B------:R-:W1:Y:S01]  /*4020*/  SHFL.DOWN PT, R121, R131, 0x1, 0x1f ;  /* 0x08201f0083797f89 */ /* 0x000e6200000e0000 */
[----:B------:R-:W-:Y:S01]  /*4030*/  ISETP.NE.AND P2, PT, R92, RZ, PT ;  /* 0x000000ff5c00720c */ /* 0x000fe20003f45270 */
        /* <DEDUP_REMOVED lines=18> */
[----:B----4-:R-:W-:-:S05]  /*4160*/  @!P0 FADD.FTZ R5, R5, R118 ;  /* 0x0000007605058221 */ /* 0x010fca0000010000 */
[----:B------:R-:W4:Y:S01]  /*4170*/  SHFL.DOWN PT, R118, R5, 0x8, 0x1f ;  /* 0x09001f0005767f89 */ /* 0x000f2200000e0000 */
[----:B0-----:R-:W-:Y:S02]  /*4180*/  @!P0 FADD.FTZ R7, R7, R122 ;  /* 0x0000007a07078221 */ /* 0x001fe40000010000 */
[----:B-1----:R-:W-:-:S03]  /*4190*/  @!P0 FADD.FTZ R6, R6, R121 ;  /* 0x0000007906068221 */ /* 0x002fc60000010000 */
[----:B------:R-:W0:Y:S01]  /*41a0*/  SHFL.DOWN PT, R122, R7, 0x8, 0x1f ;  /* 0x09001f00077a7f89 */ /* 0x000e2200000e0000 */
[----:B-----5:R-:W-:-:S03]  /*41b0*/  @!P0 FADD.FTZ R4, R4, R117 ;  /* 0x0000007504048221 */ /* 0x020fc60000010000 */
[----:B------:R-:W1:Y:S01]  /*41c0*/  SHFL.DOWN PT, R123, R6, 0x8, 0x1f ;  /* 0x09001f00067b7f89 */ /* 0x000e6200000e0000 */
[----:B------:R-:W-:Y:S01]  /*41d0*/  ISETP.GT.AND P0, PT, R78, 0x17, PT ;  /* 0x000000174e00780c */ /* 0x000fe20003f04270 */
[C---:B------:R-:W-:Y:S02]  /*41e0*/  FMUL.FTZ R117, R39.reuse, R46 ;  /* 0x0000002e27757220 */ /* 0x040fe40000410000 */
[----:B------:R-:W5:Y:S02]  /*41f0*/  SHFL.DOWN PT, R121, R4, 0x8, 0x1f ;  /* 0x09001f0004797f89 */ /* 0x000f6400000e0000 */
[-C--:B------:R-:W-:Y:S02]  /*4200*/  FFMA.FTZ R117, R38, R47.reuse, -R117 ;  /* 0x0000002f26757223 */ /* 0x080fe40000010875 */
[----:B------:R-:W-:Y:S02]  /*4210*/  FMUL.FTZ R47, R39, R47 ;  /* 0x0000002f272f7220 */ /* 0x000fe40000410000 */
[----:B------:R-:W-:-:S02]  /*4220*/  FMUL.FTZ R117, R116, R117 ;  /* 0x0000007574757220 */ /* 0x000fc40000410000 */
[-C--:B------:R-:W-:Y:S02]  /*4230*/  FFMA.FTZ R116, R38, R46.reuse, R47 ;  /* 0x0000002e26747223 */ /* 0x080fe4000001002f */
[----:B----4-:R-:W-:Y:S02]  /*4240*/  @!P0 FADD.FTZ R5, R5, R118 ;  /* 0x0000007605058221 */ /* 0x010fe40000010000 */
[----:B------:R-:W-:Y:S02]  /*4250*/  FFMA.FTZ R46, R105, R46, R109 ;  /* 0x0000002e692e7223 */ /* 0x000fe4000001006d */
[----:B------:R-:W-:Y:S01]  /*4260*/  FFMA.FTZ R116, R115, R116, R117 ;  /* 0x0000007473747223 */ /* 0x000fe20000010075 */
[----:B------:R-:W4:Y:S01]  /*4270*/  SHFL.DOWN PT, R118, R5, 0x10, 0x1f ;  /* 0x0a001f0005767f89 */ /* 0x000f2200000e0000 */
[----:B0-----:R-:W-:Y:S02]  /*4280*/  @!P0 FADD.FTZ R7, R7, R122 ;  /* 0x0000007a07078221 */ /* 0x001fe40000010000 */
[----:B------:R-:W-:-:S02]  /*4290*/  FMUL.FTZ R105, R39, R119 ;  /* 0x0000007727697220 */ /* 0x000fc40000410000 */
[----:B-1----:R-:W-:Y:S01]  /*42a0*/  @!P0 FADD.FTZ R6, R6, R123 ;  /* 0x0000007b06068221 */ /* 0x002fe20000010000 */
[----:B------:R-:W-:Y:S01]  /*42b0*/  SHFL.DOWN PT, R122, R7, 0x10, 0x1f ;  /* 0x0a001f00077a7f89 */ /* 0x000fe200000e0000 */
[-C--:B------:R-:W-:Y:S02]  /*42c0*/  FFMA.FTZ R107, R107, R46.reuse, R116 ;  /* 0x0000002e6b6b7223 */ /* 0x080fe40000010074 */
[----:B-----5:R-:W-:Y:S01]  /*42d0*/  @!P0 FADD.FTZ R4, R4, R121 ;  /* 0x0000007904048221 */ /* 0x020fe20000010000 */
[----:B------:R-:W0:Y:S01]  /*42e0*/  SHFL.DOWN PT, R123, R6, 0x10, 0x1f ;  /* 0x0a001f00067b7f89 */ /* 0x000e2200000e0000 */
[----:B------:R-:W-:Y:S01]  /*42f0*/  FFMA.FTZ R55, R60, R46, R55 ;  /* 0x0000002e3c377223 */ /* 0x000fe20000010037 */
[----:B------:R-:W-:Y:S01]  /*4300*/  ISETP.GT.AND P0, PT, R78, 0xf, PT ;  /* 0x0000000f4e00780c */ /* 0x000fe20003f04270 */
[-C--:B------:R-:W-:Y:S01]  /*4310*/  FMUL.FTZ R116, R113, R120.reuse ;  /* 0x0000007871747220 */ /* 0x080fe20000410000 */
[----:B------:R-:W1:Y:S01]  /*4320*/  SHFL.DOWN PT, R121, R4, 0x10, 0x1f ;  /* 0x0a001f0004797f89 */ /* 0x000e6200000e0000 */
[----:B------:R-:W-:-:S02]  /*4330*/  FMUL.FTZ R47, R39, R120 ;  /* 0x00000078272f7220 */ /* 0x000fc40000410000 */
[C---:B------:R-:W-:Y:S02]  /*4340*/  FFMA.FTZ R120, R38.reuse, R120, -R105 ;  /* 0x0000007826787223 */ /* 0x040fe40000010869 */
[----:B------:R-:W-:Y:S02]  /*4350*/  FMUL.FTZ R46, R39, R129 ;  /* 0x00000081272e7220 */ /* 0x000fe40000410000 */
[C---:B------:R-:W-:Y:S02]  /*4360*/  FFMA.FTZ R47, R38.reuse, R119, R47 ;  /* 0x00000077262f7223 */ /* 0x040fe4000001002f */
[----:B------:R-:W-:Y:S02]  /*4370*/  FMUL.FTZ R120, R45, R120 ;  /* 0x000000782d787220 */ /* 0x000fe40000410000 */
[----:B------:R-:W-:Y:S02]  /*4380*/  FFMA.FTZ R46, R38, R127, -R46 ;  /* 0x0000007f262e7223 */ /* 0x000fe4000001082e */
[----:B------:R-:W-:-:S02]  /*4390*/  FMUL.FTZ R45, R39, R130 ;  /* 0x00000082272d7220 */ /* 0x000fc40000410000 */
[----:B------:R-:W-:Y:S02]  /*43a0*/  FFMA.FTZ R47, R44, R47, R120 ;  /* 0x0000002f2c2f7223 */ /* 0x000fe40000010078 */
[----:B------:R-:W-:Y:S02]  /*43b0*/  FMUL.FTZ R46, R43, R46 ;  /* 0x0000002e2b2e7220 */ /* 0x000fe40000410000 */
[C---:B------:R-:W-:Y:S02]  /*43c0*/  FMUL.FTZ R127, R39.reuse, R127 ;  /* 0x0000007f277f7220 */ /* 0x040fe40000410000 */
[-C--:B------:R-:W-:Y:S02]  /*43d0*/  FMUL.FTZ R43, R39, R132.reuse ;  /* 0x00000084272b7220 */ /* 0x080fe40000410000 */
[-C--:B------:R-:W-:Y:S02]  /*43e0*/  FFMA.FTZ R44, R38, R132.reuse, -R45 ;  /* 0x00000084262c7223 */ /* 0x080fe4000001082d */
[----:B------:R-:W-:-:S02]  /*43f0*/  FMUL.FTZ R39, R102, R132 ;  /* 0x0000008466277220 */ /* 0x000fc40000410000 */
[C---:B------:R-:W-:Y:S02]  /*4400*/  FFMA.FTZ R127, R38.reuse, R129, R127 ;  /* 0x00000081267f7223 */ /* 0x040fe4000001007f */
[----:B------:R-:W-:Y:S02]  /*4410*/  FFMA.FTZ R43, R38, R130, R43 ;  /* 0x00000082262b7223 */ /* 0x000fe4000001002b */
[----:B------:R-:W-:Y:S02]  /*4420*/  FMUL.FTZ R44, R41, R44 ;  /* 0x0000002c292c7220 */ /* 0x000fe40000410000 */
[----:B------:R-:W-:Y:S02]  /*4430*/  FFMA.FTZ R116, R103, R119, R116 ;  /* 0x0000007767747223 */ /* 0x000fe40000010074 */
[----:B----4-:R-:W-:Y:S02]  /*4440*/  @!P0 FADD.FTZ R5, R5, R118 ;  /* 0x0000007605058221 */ /* 0x010fe40000010000 */
[----:B0-----:R-:W-:-:S02]  /*4450*/  @!P0 FADD.FTZ R6, R6, R123 ;  /* 0x0000007b06068221 */ /* 0x001fc40000010000 */
[----:B------:R-:W-:Y:S02]  /*4460*/  @!P0 FADD.FTZ R7, R7, R122 ;  /* 0x0000007a07078221 */ /* 0x000fe40000010000 */
[----:B-1----:R-:W-:Y:S02]  /*4470*/  @!P0 FADD.FTZ R4, R4, R121 ;  /* 0x0000007904048221 */ /* 0x002fe40000010000 */
[----:B------:R-:W-:Y:S02]  /*4480*/  FFMA.FTZ R129, R110, R129, R108 ;  /* 0x000000816e817223 */ /* 0x000fe4000001006c */
[----:B------:R-:W-:Y:S01]  /*4490*/  FFMA.FTZ R46, R42, R127, R46 ;  /* 0x0000007f2a2e7223 */ /* 0x000fe2000001002e */
[----:B------:R0:W-:Y:S01]  /*44a0*/  @!P1 STS.128 [0x640], R4 ;  /* 0x00064004ff009388 */ /* 0x0001e20000000c00 */
[----:B------:R-:W-:Y:S02]  /*44b0*/  FFMA.FTZ R39, R104, R130, R39 ;  /* 0x0000008268277223 */ /* 0x000fe40000010027 */
[----:B------:R-:W-:-:S02]  /*44c0*/  FFMA.FTZ R43, R40, R43, R44 ;  /* 0x0000002b282b7223 */ /* 0x000fc4000001002c */
[-C--:B------:R-:W-:Y:S02]  /*44d0*/  FFMA.FTZ R57, R62, R116.reuse, R57 ;  /* 0x000000743e397223 */ /* 0x080fe40000010039 */
[-C--:B------:R-:W-:Y:S02]  /*44e0*/  FFMA.FTZ R56, R59, R129.reuse, R56 ;  /* 0x000000813b387223 */ /* 0x080fe40000010038 */
[----:B------:R-:W-:Y:S02]  /*44f0*/  FFMA.FTZ R116, R111, R116, R47 ;  /* 0x000000746f747223 */ /* 0x000fe4000001002f */
[----:B------:R-:W-:Y:S02]  /*4500*/  FFMA.FTZ R129, R106, R129, R46 ;  /* 0x000000816a817223 */ /* 0x000fe4000001002e */
[----:B------:R-:W-:Y:S02]  /*4510*/  FFMA.FTZ R0, R0, R39, R43 ;  /* 0x0000002700007223 */ /* 0x000fe4000001002b */
[----:B------:R-:W-:-:S02]  /*4520*/  FADD.FTZ R66, R107, R66 ;  /* 0x000000426b427221 */ /* 0x000fc40000010000 */
        /* <DEDUP_REMOVED lines=16> */
.L_x_14141:
[----:B0-----:R-:W-:Y:S05]  /*4630*/  BSYNC B0 ;  /* 0x0000000000007941 */ /* 0x001fea0003800000 */
.L_x_14140:
[----:B------:R-:W-:Y:S02]  /*4640*/  IADD3 R51, R51, 0x1, RZ ;  /* 0x0000000133337810 */ /* 0x000fe40007ffe0ff */
[----:B------:R-:W-:-:S02]  /*4650*/  IADD3 R49, P1, R49, 0x1, RZ ;  /* 0x0000000131317810 */ /* 0x000fc40007f3e0ff */
[----:B------:R-:W-:Y:S02]  /*4660*/  ISETP.GE.AND P0, PT, R51, c[0x0][0x16c], PT ;  /* 0x00005b0033007a0c */ /* 0x000fe40003f06270 */
[----:B------:R-:W-:-:S11]  /*4670*/  IADD3.X R48, RZ, R48, RZ, P1, !PT ;  /* 0x00000030ff307210 */ /* 0x000fd60000ffe4ff */
[----:B------:R-:W-:Y:S01]  /*4680*/  @P0 CALL.REL.NOINC `(.L_x_14111) ;  /* 0x0000001000000944 */ /* 0x000fe20003c00000 */
[----:B------:R-:W-:Y:S05]  /*4690*/  BRA `(.L_x_14142) ;  /* 0xffffd29000007947 */ /* 0x000fea000383ffff */
.L_x_14111:
        /* <DEDUP_REMOVED lines=9> */
[----:B------:R-:W-:Y:S01]  /*4730*/  IADD3 R86, P1, R86, -0x100, RZ ;  /* 0xffffff0056567810 */ /* 0x000fe20007f3e0ff */
[----:B------:R-:W-:Y:S01]  /*4740*/  UIADD3 UR4, UR4, -0x100, URZ ;  /* 0xffffff0004047890 */ /* 0x000fe2000fffe03f */
[----:B------:R-:W-:-:S02]  /*4750*/  IADD3 R88, P2, R88, -0x100, RZ ;  /* 0xffffff0058587810 */ /* 0x000fc40007f5e0ff */
[----:B------:R-:W-:Y:S02]  /*4760*/  IADD3 R84, P3, R84, -0x100, RZ ;  /* 0xffffff0054547810 */ /* 0x000fe40007f7e0ff */
[----:B------:R-:W-:Y:S01]  /*4770*/  IADD3 R80, R80, -0x1, RZ ;  /* 0xffffffff50507810 */ /* 0x000fe20007ffe0ff */
[----:B------:R-:W0:Y:S01]  /*4780*/  F2F.BF16.F32 R0, R55 ;  /* 0x0000003700007304 */ /* 0x000e220000202000 */
[----:B-1----:R-:W-:Y:S01]  /*4790*/  IMAD.WIDE.U32 R4, R4, 0x10000, RZ ;  /* 0x0001000004047825 */ /* 0x002fe200078e00ff */
[----:B------:R-:W-:Y:S02]  /*47a0*/  IADD3.X R85, R85, -0x1, RZ, P1, !PT ;  /* 0xffffffff55557810 */ /* 0x000fe40000ffe4ff */
[----:B------:R-:W-:Y:S02]  /*47b0*/  IADD3.X R87, R87, -0x1, RZ, P2, !PT ;  /* 0xffffffff57577810 */ /* 0x000fe400017fe4ff */
[----:B------:R-:W-:Y:S02]  /*47c0*/  IADD3.X R83, R83, -0x1, RZ, P3, !PT ;  /* 0xffffffff53537810 */ /* 0x000fe40001ffe4ff */
[----:B------:R-:W1:Y:S01]  /*47d0*/  F2F.BF16.F32 R7, R58 ;  /* 0x0000003a00077304 */ /* 0x000e620000202000 */
[----:B0-----:R-:W-:-:S07]  /*47e0*/  PRMT R21, R57, 0x5410, R0 ;  /* 0x0000541039157816 */ /* 0x001fce0000000000 */
[----:B------:R-:W-:Y:S01]  /*47f0*/  F2F.BF16.F32 R24, R65 ;  /* 0x0000004100187304 */ /* 0x000fe20000202000 */
[----:B------:R-:W-:Y:S02]  /*4800*/  LOP3.LUT R21, R21, R5, RZ, 0xfc, !PT ;  /* 0x0000000515157212 */ /* 0x000fe400078efcff */
[----:B-1----:R-:W-:Y:S01]  /*4810*/  LOP3.LUT R20, R4, R7, RZ, 0xfc, !PT ;  /* 0x0000000704147212 */ /* 0x002fe200078efcff */
[----:B------:R-:W-:-:S04]  /*4820*/  IMAD.WIDE.U32 R6, R97, c[0x0][0x2d8], R26 ;  /* 0x0000b60061067a25 */ /* 0x000fc800078e001a */
[----:B------:R-:W0:Y:S01]  /*4830*/  F2F.BF16.F32 R0, R64 ;  /* 0x0000004000007304 */ /* 0x000e220000202000 */
[----:B------:R1:W-:Y:S01]  /*4840*/  STS.64 [R78.X8], R20 ;  /* 0x000000144e007388 */ /* 0x0003e20000008a00 */
[----:B------:R-:W-:-:S06]  /*4850*/  NOP ;  /* 0x0000000000007918 */ /* 0x000fcc0000000000 */
[----:B------:R-:W4:Y:S01]  /*4860*/  LDS.64 R4, [R78.X8] ;  /* 0x000000004e047984 */ /* 0x000f220000008a00 */
[----:B------:R-:W5:Y:S01]  /*4870*/  F2F.BF16.F32 R23, R66 ;  /* 0x0000004200177304 */ /* 0x000f620000202000 */
[----:B------:R-:W-:Y:S01]  /*4880*/  IADD3 R7, R7, R25, RZ ;  /* 0x0000001907077210 */ /* 0x000fe20007ffe0ff */
[----:B------:R-:W-:-:S04]  /*4890*/  IMAD R25, R101, c[0x0][0x2e4], R22 ;  /* 0x0000b90065197a24 */ /* 0x000fc800078e0216 */
[----:B-1----:R-:W-:Y:S02]  /*48a0*/  IMAD.WIDE.U32 R20, R101, c[0x0][0x2e0], R6 ;  /* 0x0000b80065147a25 */ /* 0x002fe400078e0006 */
[----:B------:R1:W2:Y:S02]  /*48b0*/  F2F.BF16.F32 R29, R63 ;  /* 0x0000003f001d7304 */ /* 0x0002a40000202000 */
[----:B0-----:R-:W-:Y:S01]  /*48c0*/  IMAD.WIDE.U32 R6, R0, 0x10000, RZ ;  /* 0x0001000000067825 */ /* 0x001fe200078e00ff */
[----:B------:R-:W-:Y:S02]  /*48d0*/  IADD3 R21, R21, R25, RZ ;  /* 0x0000001915157210 */ /* 0x000fe40007ffe0ff */
[----:B------:R-:W-:Y:S01]  /*48e0*/  LEA R22, P0, R20, c[0x0][0x330], 0x1 ;  /* 0x0000cc0014167a11 */ /* 0x000fe200078008ff */
[----:B------:R-:W-:Y:S01]  /*48f0*/  IMAD R0, R96, c[0x0][0x2f8], RZ ;  /* 0x0000be0060007a24 */ /* 0x000fe200078e02ff */
[----:B-----5:R-:W-:Y:S01]  /*4900*/  PRMT R25, R24, 0x5410, R23 ;  /* 0x0000541018197816 */ /* 0x020fe20000000017 */
[----:B-1----:R-:W-:Y:S01]  /*4910*/  FADD.FTZ R63, R94, R63 ;  /* 0x0000003f5e3f7221 */ /* 0x002fe20000010000 */
[----:B------:R-:W-:-:S02]  /*4920*/  LEA.HI.X R23, R20, c[0x0][0x334], R21, 0x1, P0 ;  /* 0x0000cd0014177a11 */ /* 0x000fc400000f0c15 */
[----:B------:R-:W-:Y:S01]  /*4930*/  LOP3.LUT R25, R25, R7, RZ, 0xfc, !PT ;  /* 0x0000000719197212 */ /* 0x000fe200078efcff */
[----:B------:R-:W-:Y:S01]  /*4940*/  FADD.FTZ R64, R63, R64 ;  /* 0x000000403f407221 */ /* 0x000fe20000010000 */
[----:B--2---:R-:W-:Y:S01]  /*4950*/  LOP3.LUT R24, R6, R29, RZ, 0xfc, !PT ;  /* 0x0000001d06187212 */ /* 0x004fe200078efcff */
[----:B------:R-:W-:-:S04]  /*4960*/  IMAD.WIDE R6, R92, 0x8, R22 ;  /* 0x000000085c067825 */ /* 0x000fc800078e0216 */
[----:B------:R-:W-:-:S04]  /*4970*/  IMAD.WIDE.U32 R22, R97, c[0x0][0x2f8], R26 ;  /* 0x0000be0061167a25 */ /* 0x000fc800078e001a */
[----:B------:R-:W-:Y:S02]  /*4980*/  IMAD R27, R97, c[0x0][0x2fc], R0 ;  /* 0x0000bf00611b7a24 */ /* 0x000fe400078e0200 */
[----:B------:R-:W-:Y:S02]  /*4990*/  IMAD R0, R100, c[0x0][0x300], RZ ;  /* 0x0000c00064007a24 */ /* 0x000fe400078e02ff */
[----:B------:R-:W-:Y:S01]  /*49a0*/  FADD.FTZ R65, R64, R65 ;  /* 0x0000004140417221 */ /* 0x000fe20000010000 */
[----:B------:R-:W-:Y:S01]  /*49b0*/  IADD3 R23, R23, R27, RZ ;  /* 0x0000001b17177210 */ /* 0x000fe20007ffe0ff */
[----:B----4-:R0:W-:Y:S01]  /*49c0*/  STG.E.64 [R6.64], R4 ;  /* 0x0000000406007986 */ /* 0x0101e2000c101b06 */
[----:B------:R-:W-:Y:S02]  /*49d0*/  IMAD R27, R101, c[0x0][0x304], R0 ;  /* 0x0000c100651b7a24 */ /* 0x000fe400078e0200 */
[----:B------:R-:W-:Y:S01]  /*49e0*/  FADD.FTZ R94, R65, R66 ;  /* 0x00000042415e7221 */ /* 0x000fe20000010000 */
        /* <DEDUP_REMOVED lines=14> */
.L_x_14109:
        /* <DEDUP_REMOVED lines=24> */
.L_x_14145:
[----:B0-----:R-:W-:Y:S05]  /*4c50*/  BSYNC B0 ;  /* 0x0000000000007941 */ /* 0x001fea0003800000 */
.L_x_14144:
        /* <DEDUP_REMOVED lines=23> */
.L_x_14147:
[----:B------:R-:W1:Y:S02]  /*4dd0*/  S2R R15, SR_TID.X ;  /* 0x00000000000f7919 */ /* 0x000e640000002100 */
.L_x_14148:
[----:B0-----:R-:W-:Y:S05]  /*4de0*/  BSYNC B0 ;  /* 0x0000000000007941 */ /* 0x001fea0003800000 */
.L_x_14146:
        /* <DEDUP_REMOVED lines=10> */
.L_x_14149:
        /* <DEDUP_REMOVED lines=28> */
.L_x_14150:
        /* <DEDUP_REMOVED lines=11> */
.L_x_14777:


//--------------------- .text._Z25selective_scan_bwd_kernelI32Selective_Scan_bwd_kernel_traitsILi32ELi4ELb1ELb1ELb0ELb1ELb0EN3c108BFloat16ENS1_7complexIfEEEEv12SSMParamsBwd --------------------------
	.section	.text._Z25selective_scan_bwd_kernelI32Selective_Scan_bwd_kernel_traitsILi32ELi4ELb1ELb1ELb0ELb1ELb0EN3c108BFloat16ENS1_7complexIfEEEEv12SSMParamsBwd,"ax",@progbits
	.sectioninfo	@"SHI_REGISTERS=154"
	.align	128
        .global         _Z25selective_scan_bwd_kernelI32Selective_Scan_bwd_kernel_traitsILi32ELi4ELb1ELb1ELb0ELb1ELb0EN3c108BFloat16ENS1_7complexIfEEEEv12SSMParamsBwd
        .type           _Z25selective_scan_bwd_kernelI32Selective_Scan_bwd_kernel_traitsILi32ELi4ELb1ELb1ELb0ELb1ELb0EN3c108BFloat16ENS1_7complexIfEEEEv12SSMParamsBwd,@function
        .size           _Z25selective_scan_bwd_kernelI32Selective_Scan_bwd_kernel_traitsILi32ELi4ELb1ELb1ELb0ELb1ELb0EN3c108BFloat16ENS1_7complexIfEEEEv12SSMParamsBwd,(.L_x_14778 - _Z25selective_scan_bwd_kernelI32Selective_Scan_bwd_kernel_traitsILi32ELi4ELb1ELb1ELb0ELb1ELb0EN3c108BFloat16ENS1_7complexIfEEEEv12SSMParamsBwd)
        .other          _Z25selective_scan_bwd_kernelI32Selective_Scan_bwd_kernel_traitsILi32ELi4ELb1ELb1ELb0ELb1ELb0EN3c108BFloat16ENS1_7complexIfEEEEv12SSMParamsBwd,@"STO_CUDA_ENTRY STV_DEFAULT"
_Z25selective_scan_bwd_kernelI32Selective_Scan_bwd_kernel_traitsILi32ELi4ELb1ELb1ELb0ELb1ELb0EN3c108BFloat16ENS1_7complexIfEEEEv12SSMParamsBwd:
.text._Z25selective_scan_bwd_kernelI32Selective_Scan_bwd_kernel_traitsILi32ELi4ELb1ELb1ELb0ELb1ELb0EN3c108BFloat16ENS1_7complexIfEEEEv12SSMParamsBwd:
        /* <DEDUP_REMOVED lines=111> */
[----:B------:R-:W-:Y:S01]  /*06f0*/  HFMA2.MMA R90, -RZ, RZ, 0, 0 ;  /* 0x00000000ff5a7435 */ /* 0x000fe200000001ff */
[----:B------:R-:W-:Y:S01]  /*0700*/  @P0 IMAD.WIDE R14, R0, R15, c[0x0][0x260] ;  /* 0x00009800000e0625 */ /* 0x000fe200078e020f */
[----:B------:R-:W-:Y:S01]  /*0710*/  HFMA2.MMA R88, -RZ, RZ, 0, 0 ;  /* 0x00000000ff587435 */ /* 0x000fe200000001ff */
        /* <DEDUP_REMOVED lines=18> */
[----:B------:R-:W-:Y:S01]  /*0840*/  IMAD.WIDE.U32 R18, R98, c[0x0][0x1b8], RZ ;  /* 0x00006e0062127a25 */ /* 0x000fe200078e00ff */
[----:B------:R-:W-:Y:S02]  /*0850*/  IADD3 R87, R5, R87, RZ ;  /* 0x0000005705577210 */ /* 0x000fe40007ffe0ff */
[----:B------:R-:W-:Y:S01]  /*0860*/  LEA R89, P0, R4, c[0x0][0x318], 0x3 ;  /* 0x0000c60004597a11 */ /* 0x000fe200078018ff */
[----:B------:R-:W-:Y:S01]  /*0870*/  IMAD R5, R97, c[0x0][0x180], RZ ;  /* 0x0000600061057a24 */ /* 0x000fe200078e02ff */
[----:B0-----:R-:W-:-:S03]  /*0880*/  LOP3.LUT R86, R91, 0xffffffe0, RZ, 0xc0, !PT ;  /* 0xffffffe05b567812 */ /* 0x001fc600078ec0ff */
[----:B------:R-:W-:Y:S01]  /*0890*/  IMAD R5, R98, c[0x0][0x184], R5 ;  /* 0x0000610062057a24 */ /* 0x000fe200078e0205 */
[----:B------:R-:W-:Y:S02]  /*08a0*/  LEA.HI.X R87, R4, c[0x0][0x31c], R87, 0x3, P0 ;  /* 0x0000c70004577a11 */ /* 0x000fe400000f1c57 */
[C---:B------:R-:W-:Y:S02]  /*08b0*/  LOP3.LUT R7, R86.reuse, 0x1f, R91, 0xf8, !PT ;  /* 0x0000001f56077812 */ /* 0x040fe400078ef85b */
[----:B------:R-:W-:Y:S02]  /*08c0*/  SHF.L.U32 R75, R91, 0x3, RZ ;  /* 0x000000035b4b7819 */ /* 0x000fe400000006ff */
[----:B------:R-:W-:Y:S01]  /*08d0*/  IADD3 R86, R86, R7, RZ ;  /* 0x0000000756567210 */ /* 0x000fe20007ffe0ff */
[----:B------:R-:W-:Y:S01]  /*08e0*/  IMAD R7, R97, c[0x0][0x1b8], RZ ;  /* 0x00006e0061077a24 */ /* 0x000fe200078e02ff */
[C---:B------:R-:W-:Y:S02]  /*08f0*/  IADD3 R74, R91.reuse, 0x20, RZ ;  /* 0x000000205b4a7810 */ /* 0x040fe40007ffe0ff */
[C---:B------:R-:W-:Y:S01]  /*0900*/  IADD3 R0, R91.reuse, 0x40, RZ ;  /* 0x000000405b007810 */ /* 0x040fe20007ffe0ff */
[----:B------:R-:W-:Y:S01]  /*0910*/  IMAD R7, R98, c[0x0][0x1bc], R7 ;  /* 0x00006f0062077a24 */ /* 0x000fe200078e0207 */
[----:B------:R-:W-:-:S02]  /*0920*/  IADD3 R72, R91, 0x60, RZ ;  /* 0x000000605b487810 */ /* 0x000fc40007ffe0ff */
[C---:B------:R-:W-:Y:S02]  /*0930*/  IADD3 R4, R91.reuse, 0x80, RZ ;  /* 0x000000805b047810 */ /* 0x040fe40007ffe0ff */
[C---:B------:R-:W-:Y:S02]  /*0940*/  IADD3 R70, R91.reuse, 0xa0, RZ ;  /* 0x000000a05b467810 */ /* 0x040fe40007ffe0ff */
[C---:B------:R-:W-:Y:S02]  /*0950*/  IADD3 R6, R91.reuse, 0xc0, RZ ;  /* 0x000000c05b067810 */ /* 0x040fe40007ffe0ff */
[C---:B------:R-:W-:Y:S02]  /*0960*/  IADD3 R68, R91.reuse, 0xe0, RZ ;  /* 0x000000e05b447810 */ /* 0x040fe40007ffe0ff */
[----:B------:R-:W-:Y:S02]  /*0970*/  SHF.R.S32.HI R67, RZ, 0x1f, R86 ;  /* 0x0000001fff437819 */ /* 0x000fe40000011456 */
[----:B------:R-:W-:-:S02]  /*0980*/  LOP3.LUT R110, R91, 0x1f, RZ, 0xc0, !PT ;  /* 0x0000001f5b6e7812 */ /* 0x000fc400078ec0ff */
[----:B------:R-:W-:Y:S02]  /*0990*/  IADD3 R79, R17, R5, RZ ;  /* 0x00000005114f7210 */ /* 0x000fe40007ffe0ff */
[----:B------:R-:W-:Y:S02]  /*09a0*/  IADD3 R77, R19, R7, RZ ;  /* 0x00000007134d7210 */ /* 0x000fe40007ffe0ff */
[----:B------:R-:W-:Y:S02]  /*09b0*/  LEA.HI.SX32 R75, R75, R75, 0x1b ;  /* 0x0000004b4b4b7211 */ /* 0x000fe400078fdaff */
[-C--:B------:R-:W-:Y:S02]  /*09c0*/  LEA.HI.SX32 R74, R74, R91.reuse, 0x1b ;  /* 0x0000005b4a4a7211 */ /* 0x080fe400078fdaff */
[-C--:B------:R-:W-:Y:S02]  /*09d0*/  LEA.HI.SX32 R73, R0, R91.reuse, 0x1b ;  /* 0x0000005b00497211 */ /* 0x080fe400078fdaff */
[----:B------:R-:W-:-:S02]  /*09e0*/  LEA.HI.SX32 R72, R72, R91, 0x1b ;  /* 0x0000005b48487211 */ /* 0x000fc400078fdaff */
[-C--:B------:R-:W-:Y:S02]  /*09f0*/  LEA.HI.SX32 R71, R4, R91.reuse, 0x1b ;  /* 0x0000005b04477211 */ /* 0x080fe400078fdaff */
[-C--:B------:R-:W-:Y:S02]  /*0a00*/  LEA.HI.SX32 R70, R70, R91.reuse, 0x1b ;  /* 0x0000005b46467211 */ /* 0x080fe400078fdaff */
[-C--:B------:R-:W-:Y:S02]  /*0a10*/  LEA.HI.SX32 R69, R6, R91.reuse, 0x1b ;  /* 0x0000005b06457211 */ /* 0x080fe400078fdaff */
[----:B------:R-:W-:Y:S02]  /*0a20*/  LEA.HI.SX32 R68, R68, R91, 0x1b ;  /* 0x0000005b44447211 */ /* 0x000fe400078fdaff */
[----:B-1----:R-:W-:Y:S02]  /*0a30*/  SHF.L.U64.HI R67, R86, 0x3, R67 ;  /* 0x0000000356437819 */ /* 0x002fe40000010243 */
.L_x_14192:
        /* <DEDUP_REMOVED lines=20> */
[----:B-----5:R-:W-:Y:S01]  /*0b80*/  FADD.FTZ R65, R0, R95 ;  /* 0x0000005f00417221 */ /* 0x020fe20000010000 */
[----:B------:R-:W-:Y:S02]  /*0b90*/  PRMT R0, RZ, 0x5410, R26 ;  /* 0x00005410ff007816 */ /* 0x000fe4000000001a */
[----:B------:R-:W-:Y:S02]  /*0ba0*/  PRMT R66, RZ, 0x5410, R27 ;  /* 0x00005410ff427816 */ /* 0x000fe4000000001b */
[----:B------:R-:W-:Y:S01]  /*0bb0*/  FSETP.GTU.FTZ.AND P2, PT, R65, 20, PT ;  /* 0x41a000004100780b */ /* 0x000fe20003f5c000 */
[--C-:B------:R-:W-:Y:S01]  /*0bc0*/  FADD.FTZ R63, R0, R95.reuse ;  /* 0x0000005f003f7221 */ /* 0x100fe20000010000 */
[----:B------:R-:W-:Y:S01]  /*0bd0*/  PRMT R64, RZ, 0x5410, R64 ;  /* 0x00005410ff407816 */ /* 0x000fe20000000040 */
[----:B------:R-:W-:Y:S01]  /*0be0*/  FADD.FTZ R66, R66, R95 ;  /* 0x0000005f42427221 */ /* 0x000fe20000010000 */
[----:B------:R-:W-:-:S02]  /*0bf0*/  SHF.R.U64 R0, R22, 0x10, R23 ;  /* 0x0000001016007819 */ /* 0x000fc40000001217 */
[----:B------:R-:W-:Y:S01]  /*0c00*/  FSETP.GTU.FTZ.AND P3, PT, R63, 20, PT ;  /* 0x41a000003f00780b */ /* 0x000fe20003f7c000 */
[----:B------:R-:W-:Y:S01]  /*0c10*/  FADD.FTZ R64, R64, R95 ;  /* 0x0000005f40407221 */ /* 0x000fe20000010000 */
[----:B------:R-:W-:Y:S02]  /*0c20*/  PRMT R0, RZ, 0x5410, R0 ;  /* 0x00005410ff007816 */ /* 0x000fe40000000000 */
[----:B------:R-:W-:Y:S02]  /*0c30*/  FSETP.GTU.FTZ.AND P0, PT, R66, 20, PT ;  /* 0x41a000004200780b */ /* 0x000fe40003f1c000 */
[----:B------:R-:W-:Y:S02]  /*0c40*/  FSETP.GTU.FTZ.AND P1, PT, R64, 20, PT ;  /* 0x41a000004000780b */ /* 0x000fe40003f3c000 */
[----:B------:R-:W-:Y:S01]  /*0c50*/  MOV R26, c[0x0][0x16c] ;  /* 0x00005b00001a7a02 */ /* 0x000fe20000000f00 */
[----:B--2---:R-:W-:Y:S01]  /*0c60*/  STS.64 [R76.X8], R24 ;  /* 0x000000184c007388 */ /* 0x004fe20000008a00 */
[----:B------:R-:W-:-:S06]  /*0c70*/  NOP ;  /* 0x0000000000007918 */ /* 0x000fcc0000000000 */
[----:B------:R-:W0:Y:S02]  /*0c80*/  LDS.64 R4, [R76.X8] ;  /* 0x000000004c047984 */ /* 0x000e240000008a00 */
[----:B0-----:R-:W-:Y:S02]  /*0c90*/  SHF.R.U64 R53, R4, 0x10, R5 ;  /* 0x0000001004357819 */ /* 0x001fe40000001205 */
        /* <DEDUP_REMOVED lines=36> */
.L_x_14153:
[----:B------:R-:W-:Y:S05]  /*0ee0*/  BSYNC B0 ;  /* 0x0000000000007941 */ /* 0x000fea0003800000 */
.L_x_14152:
        /* <DEDUP_REMOVED lines=33> */
.L_x_14155:
[----:B------:R-:W-:Y:S05]  /*1100*/  BSYNC B0 ;  /* 0x0000000000007941 */ /* 0x000fea0003800000 */
.L_x_14154:
        /* <DEDUP_REMOVED lines=33> */
.L_x_14157:
[----:B------:R-:W-:Y:S05]  /*1320*/  BSYNC B0 ;  /* 0x0000000000007941 */ /* 0x000fea0003800000 */
.L_x_14156:
        /* <DEDUP_REMOVED lines=33> */
.L_x_14159:
[----:B------:R-:W-:Y:S05]  /*1540*/  BSYNC B0 ;  /* 0x0000000000007941 */ /* 0x000fea0003800000 */
.L_x_14158:
        /* <DEDUP_REMOVED lines=28> */
[C---:B------:R-:W-:Y:S01]  /*1710*/  LEA R4, P0, R24.reuse, c[0x0][0x318], 0x3 ;  /* 0x0000c60018047a11 */ /* 0x040fe200078018ff */
        /* <DEDUP_REMOVED lines=22> */
.L_x_14191:
        /* <DEDUP_REMOVED lines=36> */
[----:B------:R-:W-:Y:S02]  /*1ac0*/  ISETP.NE.AND P2, PT, R91, 0x1f, PT ;  /* 0x0000001f5b00780c */ /* 0x000fe40003f45270 */
[----:B------:R-:W-:Y:S01]  /*1ad0*/  SHF.R.U32.HI R113, RZ, 0x10, R23 ;  /* 0x00000010ff717819 */ /* 0x000fe20000011617 */
[----:B------:R-:W-:Y:S01]  /*1ae0*/  BSSY B0, `(.L_x_14161) ;  /* 0x000006f000007945 */ /* 0x000fe20003800000 */
[----:B--2---:R-:W-:Y:S02]  /*1af0*/  FMUL.FTZ R99, R38, 1.4426950216293334961 ;  /* 0x3fb8aa3b26637820 */ /* 0x004fe40000410000 */
[-C--:B------:R-:W-:Y:S02]  /*1b00*/  FMUL.FTZ R0, R39, R65.reuse ;  /* 0x0000004127007220 */ /* 0x080fe40000410000 */
        /* <DEDUP_REMOVED lines=15> */
[C---:B------:R-:W-:Y:S01]  /*1c00*/  FMUL.FTZ R0, R39.reuse, R63 ;  /* 0x0000003f27007220 */ /* 0x040fe20000410000 */
[----:B-1----:R-:W-:Y:S01]  /*1c10*/  CS2R R44, SRZ ;  /* 0x00000000002c7805 */ /* 0x002fe2000001ff00 */
[----:B--2---:R-:W-:Y:S02]  /*1c20*/  FMUL.FTZ R43, R6, R43 ;  /* 0x0000002b062b7220 */ /* 0x004fe40000410000 */
[----:B------:R-:W0:Y:S01]  /*1c30*/  LDS.128 R4, [R76.X16] ;  /* 0x000000004c047984 */ /* 0x000e22000000cc00 */
[----:B---3--:R-:W-:-:S03]  /*1c40*/  FMUL.FTZ R100, R39, R66 ;  /* 0x0000004227647220 */ /* 0x008fc60000410000 */
[----:B------:R1:W-:Y:S01]  /*1c50*/  STS.64 [R104+0xa80], R42 ;  /* 0x000a802a68007388 */ /* 0x0003e20000000a00 */
[----:B------:R-:W-:-:S03]  /*1c60*/  FMUL.FTZ R46, R99, R66 ;  /* 0x00000042632e7220 */ /* 0x000fc60000410000 */
[----:B------:R-:W-:Y:S01]  /*1c70*/  BAR.SYNC.DEFER_BLOCKING 0x0 ;  /* 0x0000000000007b1d */ /* 0x000fe20000010000 */
[----:B------:R-:W-:Y:S02]  /*1c80*/  FMUL.RZ R105, R0, 0.15915493667125701904 ;  /* 0x3e22f98300697820 */ /* 0x000fe4000040c000 */
[----:B------:R-:W-:Y:S02]  /*1c90*/  FMUL.FTZ R0, R99, R63 ;  /* 0x0000003f63007220 */ /* 0x000fe40000410000 */
[----:B-1----:R-:W-:Y:S01]  /*1ca0*/  FMUL.RZ R104, R100, 0.15915493667125701904 ;  /* 0x3e22f98364687820 */ /* 0x002fe2000040c000 */
[----:B------:R-:W-:Y:S08]  /*1cb0*/  MUFU.EX2 R46, R46 ;  /* 0x0000002e002e7308 */ /* 0x000ff00000000800 */
[----:B------:R-:W-:Y:S01]  /*1cc0*/  MUFU.SIN R101, R104 ;  /* 0x0000006800657308 */ /* 0x000fe20000000400 */
[----:B------:R1:W5:Y:S07]  /*1cd0*/  @P0 LDG.E.64 R44, [R102.64+0x8] ;  /* 0x00000806662c0981 */ /* 0x00036e000c1e1b00 */
[----:B------:R-:W2:Y:S01]  /*1ce0*/  MUFU.COS R121, R104 ;  /* 0x0000006800797308 */ /* 0x000ea20000000000 */
[----:B------:R-:W-:-:S07]  /*1cf0*/  FMUL.FTZ R100, R39, R64 ;  /* 0x0000004027647220 */ /* 0x000fce0000410000 */
[----:B------:R-:W-:Y:S08]  /*1d00*/  MUFU.SIN R119, R105 ;  /* 0x0000006900777308 */ /* 0x000ff00000000400 */
[----:B------:R-:W-:Y:S08]  /*1d10*/  MUFU.COS R47, R105 ;  /* 0x00000069002f7308 */ /* 0x000ff00000000000 */
[----:B------:R-:W3:Y:S01]  /*1d20*/  MUFU.EX2 R0, R0 ;  /* 0x0000000000007308 */ /* 0x000ee20000000800 */
[----:B------:R-:W-:-:S02]  /*1d30*/  FMUL.RZ R100, R100, 0.15915493667125701904 ;  /* 0x3e22f98364647820 */ /* 0x000fc4000040c000 */
[C---:B--2---:R-:W-:Y:S02]  /*1d40*/  FMUL.FTZ R121, R46.reuse, R121 ;  /* 0x000000792e797220 */ /* 0x044fe40000410000 */
[----:B------:R-:W-:Y:S01]  /*1d50*/  FMUL.FTZ R120, R46, R101 ;  /* 0x000000652e787220 */ /* 0x000fe20000410000 */
[--C-:B0-----:R-:W-:Y:S01]  /*1d60*/  SHF.R.U64 R46, R4, 0x10, R5.reuse ;  /* 0x00000010042e7819 */ /* 0x101fe20000001205 */
[----:B------:R-:W-:Y:S01]  /*1d70*/  FMUL.FTZ R99, R99, R64 ;  /* 0x0000004063637220 */ /* 0x000fe20000410000 */
[----:B-1----:R-:W-:Y:S01]  /*1d80*/  PRMT R102, RZ, 0x5410, R4 ;  /* 0x00005410ff667816 */ /* 0x002fe20000000004 */
[----:B------:R-:W-:Y:S01]  /*1d90*/  MUFU.COS R122, R100 ;  /* 0x00000064007a7308 */ /* 0x000fe20000000000 */
[----:B------:R-:W-:-:S03]  /*1da0*/  SHF.R.U32.HI R106, RZ, 0x10, R5 ;  /* 0x00000010ff6a7819 */ /* 0x000fc60000011605 */
[----:B------:R-:W-:Y:S02]  /*1db0*/  FMUL.FTZ R131, R102, R65 ;  /* 0x0000004166837220 */ /* 0x000fe40000410000 */
[C---:B---3--:R-:W-:Y:S02]  /*1dc0*/  FMUL.FTZ R118, R0.reuse, R47 ;  /* 0x0000002f00767220 */ /* 0x048fe40000410000 */
[----:B------:R0:W-:Y:S01]  /*1dd0*/  MUFU.SIN R114, R100 ;  /* 0x0000006400727308 */ /* 0x0001e20000000400 */
[----:B------:R-:W-:Y:S01]  /*1de0*/  FMUL.FTZ R119, R0, R119 ;  /* 0x0000007700777220 */ /* 0x000fe20000410000 */
[----:B------:R-:W-:Y:S02]  /*1df0*/  PRMT R0, RZ, 0x5410, R22 ;  /* 0x00005410ff007816 */ /* 0x000fe40000000016 */
[----:B0-----:R-:W-:-:S04]  /*1e00*/  PRMT R100, RZ, 0x5410, R46 ;  /* 0x00005410ff647816 */ /* 0x001fc8000000002e */
[----:B------:R-:W0:Y:S01]  /*1e10*/  MUFU.EX2 R99, R99 ;  /* 0x0000006300637308 */ /* 0x000e220000000800 */
[----:B------:R-:W-:Y:S02]  /*1e20*/  FMUL.FTZ R131, R0, R131 ;  /* 0x0000008300837220 */ /* 0x000fe40000410000 */
[----:B------:R-:W-:Y:S01]  /*1e30*/  FMUL.FTZ R47, R100, R65 ;  /* 0x00000041642f7220 */ /* 0x000fe20000410000 */
[----:B------:R-:W-:Y:S02]  /*1e40*/  SHF.R.U64 R104, R22, 0x10, R23 ;  /* 0x0000001016687819 */ /* 0x000fe40000001217 */
[----:B------:R-:W-:Y:S01]  /*1e50*/  PRMT R108, RZ, 0x5410, R5 ;  /* 0x00005410ff6c7816 */ /* 0x000fe20000000005 */
[----:B------:R-:W-:Y:S01]  /*1e60*/  FMUL.FTZ R132, R0, R47 ;  /* 0x0000002f00847220 */ /* 0x000fe20000410000 */
[----:B------:R-:W-:Y:S01]  /*1e70*/  PRMT R106, RZ, 0x5410, R106 ;  /* 0x00005410ff6a7816 */ /* 0x000fe2000000006a */
[C---:B------:R-:W-:Y:S01]  /*1e80*/  FMUL.FTZ R5, R119.reuse, R131 ;  /* 0x0000008377057220 */ /* 0x040fe20000410000 */
[----:B------:R-:W-:Y:S01]  /*1e90*/  PRMT R104, RZ, 0x5410, R104 ;  /* 0x00005410ff687816 */ /* 0x000fe20000000068 */
[----:B------:R-:W-:-:S02]  /*1ea0*/  FMUL.FTZ R4, R119, R132 ;  /* 0x0000008477047220 */ /* 0x000fc40000410000 */
[-C--:B------:R-:W-:Y:S02]  /*1eb0*/  FMUL.FTZ R133, R106, R63.reuse ;  /* 0x0000003f6a857220 */ /* 0x080fe40000410000 */
[----:B------:R-:W-:Y:S02]  /*1ec0*/  FFMA.FTZ R5, R118, R132, R5 ;  /* 0x0000008476057223 */ /* 0x000fe40000010005 */
[----:B------:R-:W-:Y:S02]  /*1ed0*/  FMUL.FTZ R135, R108, R63 ;  /* 0x0000003f6c877220 */ /* 0x000fe40000410000 */
[----:B------:R-:W-:Y:S02]  /*1ee0*/  FFMA.FTZ R4, R118, R131, -R4 ;  /* 0x0000008376047223 */ /* 0x000fe40000010804 */
[----:B------:R-:W-:Y:S01]  /*1ef0*/  FFMA.FTZ R5, R104, R133, R5 ;  /* 0x0000008568057223 */ /* 0x000fe20000010005 */
[----:B------:R-:W-:Y:S01]  /*1f00*/  SHF.R.U64 R103, R6, 0x10, R7 ;  /* 0x0000001006677819 */ /* 0x000fe20000001207 */
[----:B0-----:R-:W-:-:S02]  /*1f10*/  FMUL.FTZ R122, R99, R122 ;  /* 0x0000007a637a7220 */ /* 0x001fc40000410000 */
[----:B------:R-:W-:Y:S01]  /*1f20*/  FMUL.FTZ R114, R99, R114 ;  /* 0x0000007263727220 */ /* 0x000fe20000410000 */
[----:B------:R-:W-:Y:S01]  /*1f30*/  PRMT R99, RZ, 0x5410, R6 ;  /* 0x00005410ff637816 */ /* 0x000fe20000000006 */
[----:B------:R-:W-:Y:S02]  /*1f40*/  FFMA.FTZ R4, R104, R135, R4 ;  /* 0x0000008768047223 */ /* 0x000fe40000010004 */
[CC--:B------:R-:W-:Y:S01]  /*1f50*/  FMUL.FTZ R6, R120.reuse, R5.reuse ;  /* 0x0000000578067220 */ /* 0x0c0fe20000410000 */
[----:B------:R-:W-:Y:S01]  /*1f60*/  PRMT R103, RZ, 0x5410, R103 ;  /* 0x00005410ff677816 */ /* 0x000fe20000000067 */
[-C--:B------:R-:W-:Y:S01]  /*1f70*/  FMUL.FTZ R46, R120, R4.reuse ;  /* 0x00000004782e7220 */ /* 0x080fe20000410000 */
[----:B------:R-:W-:Y:S01]  /*1f80*/  PRMT R105, RZ, 0x5410, R23 ;  /* 0x00005410ff697816 */ /* 0x000fe20000000017 */
[----:B------:R-:W-:Y:S02]  /*1f90*/  FFMA.FTZ R6, R121, R4, -R6 ;  /* 0x0000000479067223 */ /* 0x000fe40000010806 */
[-C--:B------:R-:W-:Y:S01]  /*1fa0*/  FMUL.FTZ R136, R99, R66.reuse ;  /* 0x0000004263887220 */ /* 0x080fe20000410000 */
[--C-:B------:R-:W-:Y:S01]  /*1fb0*/  PRMT R101, RZ, 0x5410, R7.reuse ;  /* 0x00005410ff657816 */ /* 0x100fe20000000007 */
[----:B------:R-:W-:Y:S01]  /*1fc0*/  FFMA.FTZ R46, R121, R5, R46 ;  /* 0x00000005792e7223 */ /* 0x000fe2000001002e */
[----:B------:R-:W-:Y:S01]  /*1fd0*/  SHF.R.U32.HI R109, RZ, 0x10, R7 ;  /* 0x00000010ff6d7819 */ /* 0x000fe20000011607 */
[----:B------:R-:W-:-:S02]  /*1fe0*/  FMUL.FTZ R134, R103, R66 ;  /* 0x0000004267867220 */ /* 0x000fc40000410000 */
[C---:B------:R-:W-:Y:S02]  /*1ff0*/  FFMA.FTZ R7, R105.reuse, R136, R6 ;  /* 0x0000008869077223 */ /* 0x040fe40000010006 */
[----:B------:R-:W-:Y:S02]  /*2000*/  FFMA.FTZ R47, R105, R134, R46 ;  /* 0x00000086692f7223 */ /* 0x000fe4000001002e */
[C---:B------:R-:W-:Y:S02]  /*2010*/  FMUL.FTZ R107, R114.reuse, R7 ;  /* 0x00000007726b7220 */ /* 0x040fe40000410000 */
[-C--:B------:R-:W-:Y:S02]  /*2020*/  FMUL.FTZ R46, R114, R47.reuse ;  /* 0x0000002f722e7220 */ /* 0x080fe40000410000 */
[C---:B------:R-:W-:Y:S01]  /*2030*/  FFMA.FTZ R47, R122.reuse, R47, R107 ;  /* 0x0000002f7a2f7223 */ /* 0x040fe2000001006b */
[----:B------:R-:W-:Y:S01]  /*2040*/  PRMT R107, RZ, 0x5410, R109 ;  /* 0x00005410ff6b7816 */ /* 0x000fe2000000006d */
[----:B------:R-:W-:Y:S01]  /*2050*/  FFMA.FTZ R46, R122, R7, -R46 ;  /* 0x000000077a2e7223 */ /* 0x000fe2000001082e */
[----:B------:R-:W-:Y:S01]  /*2060*/  PRMT R109, RZ, 0x5410, R113 ;  /* 0x00005410ff6d7816 */ /* 0x000fe20000000071 */
[----:B------:R-:W-:-:S02]  /*2070*/  FMUL.FTZ R130, R101, R64 ;  /* 0x0000004065827220 */ /* 0x000fc40000410000 */
[----:B------:R-:W-:Y:S02]  /*2080*/  FMUL.FTZ R112, R107, R64 ;  /* 0x000000406b707220 */ /* 0x000fe40000410000 */
[C---:B------:R-:W-:Y:S02]  /*2090*/  FFMA.FTZ R129, R109.reuse, R130, R46 ;  /* 0x000000826d817223 */ /* 0x040fe4000001002e */
[----:B------:R-:W-:Y:S02]  /*20a0*/  FFMA.FTZ R128, R109, R112, R47 ;  /* 0x000000706d807223 */ /* 0x000fe4000001002f */
[----:B------:R0:W1:Y:S01]  /*20b0*/  @P2 LDS.64 R46, [R91.X8+0x1a88] ;  /* 0x001a88005b2e2984 */ /* 0x0000620000008a00 */
[-C--:B------:R-:W-:Y:S02]  /*20c0*/  FMUL.FTZ R4, R42, R119.reuse ;  /* 0x000000772a047220 */ /* 0x080fe40000410000 */
[C---:B------:R-:W-:Y:S02]  /*20d0*/  FMUL.FTZ R5, R43.reuse, R119 ;  /* 0x000000772b057220 */ /* 0x040fe40000410000 */
[----:B------:R-:W-:-:S02]  /*20e0*/  FFMA.FTZ R4, R43, R118, R4 ;  /* 0x000000762b047223 */ /* 0x000fc40000010004 */
[----:B------:R-:W-:Y:S02]  /*20f0*/  FFMA.FTZ R5, R42, R118, -R5 ;  /* 0x000000762a057223 */ /* 0x000fe40000010805 */
[----:B------:R-:W-:-:S04]  /*2100*/  FMUL.FTZ R6, R120, R4 ;  /* 0x0000000478067220 */ /* 0x000fc80000410000 */
[-C--:B------:R-:W-:Y:S02]  /*2110*/  FFMA.FTZ R137, R121, R5.reuse, -R6 ;  /* 0x0000000579897223 */ /* 0x080fe40000010806 */
[----:B------:R-:W-:-:S04]  /*2120*/  FMUL.FTZ R5, R120, R5 ;  /* 0x0000000578057220 */ /* 0x000fc80000410000 */
        /* <DEDUP_REMOVED lines=10> */
.L_x_14162:
[----:B0-----:R-:W-:Y:S05]  /*21d0*/  BSYNC B0 ;  /* 0x0000000000007941 */ /* 0x001fea0003800000 */
.L_x_14161:
        /* <DEDUP_REMOVED lines=8> */
[----:B-----5:R-:W-:Y:S01]  /*2260*/  SHFL.IDX PT, R45, R45, RZ, 0x1f ;  /* 0x00001fff2d2d7589 */ /* 0x020fe200000e0000 */
[----:B------:R-:W-:-:S03]  /*2270*/  FMUL.FTZ R123, R52, R41 ;  /* 0x00000029347b7220 */ /* 0x000fc60000410000 */
[----:B------:R-:W3:Y:S04]  /*2280*/  SHFL.UP PT, R4, R137, 0x1, RZ ;  /* 0x0420000089047989 */ /* 0x000ee800000e00ff */
[----:B------:R-:W4:Y:S04]  /*2290*/  SHFL.UP PT, R6, R5, 0x1, RZ ;  /* 0x0420000005067989 */ /* 0x000f2800000e00ff */
[----:B------:R-:W-:Y:S01]  /*22a0*/  SHFL.IDX PT, R44, R44, RZ, 0x1f ;  /* 0x00001fff2c2c7589 */ /* 0x000fe200000e0000 */
[C---:B0-----:R-:W-:Y:S02]  /*22b0*/  FMUL.FTZ R7, R5.reuse, R126 ;  /* 0x0000007e05077220 */ /* 0x041fe40000410000 */
[----:B--2---:R-:W-:-:S02]  /*22c0*/  FMUL.FTZ R113, R5, R124 ;  /* 0x0000007c05717220 */ /* 0x004fc40000410000 */
[C---:B------:R-:W-:Y:S02]  /*22d0*/  FFMA.FTZ R124, R137.reuse, R124, -R7 ;  /* 0x0000007c897c7223 */ /* 0x040fe40000010807 */
[----:B------:R-:W-:Y:S02]  /*22e0*/  FFMA.FTZ R113, R137, R126, R113 ;  /* 0x0000007e89717223 */ /* 0x000fe40000010071 */
[----:B------:R-:W-:Y:S02]  /*22f0*/  @P0 FADD.FTZ R129, R129, R124 ;  /* 0x0000007c81810221 */ /* 0x000fe40000010000 */
[----:B------:R-:W-:Y:S02]  /*2300*/  @P0 FADD.FTZ R128, R128, R113 ;  /* 0x0000007180800221 */ /* 0x000fe40000010000 */
[C---:B---3--:R-:W-:Y:S01]  /*2310*/  FMUL.FTZ R113, R5.reuse, R4 ;  /* 0x0000000405717220 */ /* 0x048fe20000410000 */
[----:B------:R-:W0:Y:S01]  /*2320*/  SHFL.UP PT, R115, R129, 0x2, RZ ;  /* 0x0440000081737989 */ /* 0x000e2200000e00ff */
[----:B----4-:R-:W-:-:S02]  /*2330*/  FMUL.FTZ R7, R5, R6 ;  /* 0x0000000605077220 */ /* 0x010fc40000410000 */
[C---:B------:R-:W-:Y:S02]  /*2340*/  FFMA.FTZ R6, R137.reuse, R6, R113 ;  /* 0x0000000689067223 */ /* 0x040fe40000010071 */
[----:B------:R-:W2:Y:S01]  /*2350*/  SHFL.UP PT, R113, R128, 0x2, RZ ;  /* 0x0440000080717989 */ /* 0x000ea200000e00ff */
[----:B------:R-:W-:Y:S02]  /*2360*/  @P0 FFMA.FTZ R137, R137, R4, -R7 ;  /* 0x0000000489890223 */ /* 0x000fe40000010807 */
[----:B------:R-:W-:Y:S02]  /*2370*/  FSEL R6, R5, R6, !P0 ;  /* 0x0000000605067208 */ /* 0x000fe40004000000 */
[----:B------:R-:W-:Y:S01]  /*2380*/  ISETP.GE.AND P0, PT, R76, 0x2, PT ;  /* 0x000000024c00780c */ /* 0x000fe20003f06270 */
[----:B------:R-:W3:Y:S04]  /*2390*/  SHFL.UP PT, R4, R137, 0x2, RZ ;  /* 0x0440000089047989 */ /* 0x000ee800000e00ff */
[----:B------:R-:W4:Y:S01]  /*23a0*/  SHFL.UP PT, R5, R6, 0x2, RZ ;  /* 0x0440000006057989 */ /* 0x000f2200000e00ff */
[----:B0-----:R-:W-:-:S02]  /*23b0*/  FMUL.FTZ R126, R6, R115 ;  /* 0x00000073067e7220 */ /* 0x001fc40000410000 */
[-C--:B--2---:R-:W-:Y:S02]  /*23c0*/  FMUL.FTZ R124, R6, R113.reuse ;  /* 0x00000071067c7220 */ /* 0x084fe40000410000 */
[C---:B------:R-:W-:Y:S02]  /*23d0*/  FFMA.FTZ R113, R137.reuse, R113, R126 ;  /* 0x0000007189717223 */ /* 0x040fe4000001007e */
[----:B------:R-:W-:Y:S02]  /*23e0*/  FFMA.FTZ R126, R137, R115, -R124 ;  /* 0x00000073897e7223 */ /* 0x000fe4000001087c */
[----:B------:R-:W-:Y:S02]  /*23f0*/  @P0 FADD.FTZ R128, R128, R113 ;  /* 0x0000007180800221 */ /* 0x000fe40000010000 */
[----:B---3--:R-:W-:Y:S02]  /*2400*/  FMUL.FTZ R124, R6, R4 ;  /* 0x00000004067c7220 */ /* 0x008fe40000410000 */
[----:B------:R-:W-:-:S02]  /*2410*/  @P0 FADD.FTZ R129, R129, R126 ;  /* 0x0000007e81810221 */ /* 0x000fc40000010000 */
[CC--:B----4-:R-:W-:Y:S01]  /*2420*/  FMUL.FTZ R7, R6.reuse, R5.reuse ;  /* 0x0000000506077220 */ /* 0x0d0fe20000410000 */
[----:B------:R-:W0:Y:S01]  /*2430*/  SHFL.UP PT, R126, R128, 0x4, RZ ;  /* 0x04800000807e7989 */ /* 0x000e2200000e00ff */
[C---:B------:R-:W-:Y:S02]  /*2440*/  FFMA.FTZ R5, R137.reuse, R5, R124 ;  /* 0x0000000589057223 */ /* 0x040fe4000001007c */
[----:B------:R-:W-:Y:S01]  /*2450*/  @P0 FFMA.FTZ R137, R137, R4, -R7 ;  /* 0x0000000489890223 */ /* 0x000fe20000010807 */
[----:B------:R-:W2:Y:S02]  /*2460*/  SHFL.UP PT, R124, R129, 0x4, RZ ;  /* 0x04800000817c7989 */ /* 0x000ea400000e00ff */
        /* <DEDUP_REMOVED lines=17> */
[----:B------:R-:W-:Y:S01]  /*2580*/  ISETP.GE.AND P0, PT, R76, 0x8, PT ;  /* 0x000000084c00780c */ /* 0x000fe20003f06270 */
[----:B------:R-:W-:-:S02]  /*2590*/  FMUL.FTZ R115, R50, R40 ;  /* 0x0000002832737220 */ /* 0x000fc40000410000 */
[----:B------:R-:W3:Y:S04]  /*25a0*/  SHFL.UP PT, R4, R137, 0x8, RZ ;  /* 0x0500000089047989 */ /* 0x000ee800000e00ff */
[----:B------:R-:W4:Y:S01]  /*25b0*/  SHFL.UP PT, R5, R6, 0x8, RZ ;  /* 0x0500000006057989 */ /* 0x000f2200000e00ff */
[C---:B0-----:R-:W-:Y:S02]  /*25c0*/  FMUL.FTZ R124, R6.reuse, R113 ;  /* 0x00000071067c7220 */ /* 0x041fe40000410000 */
[CC--:B--2---:R-:W-:Y:S02]  /*25d0*/  FMUL.FTZ R126, R6.reuse, R7.reuse ;  /* 0x00000007067e7220 */ /* 0x0c4fe40000410000 */
[----:B------:R-:W-:Y:S02]  /*25e0*/  FFMA.FTZ R7, R137, R7, R124 ;  /* 0x0000000789077223 */ /* 0x000fe4000001007c */
[----:B---3--:R-:W-:-:S02]  /*25f0*/  FMUL.FTZ R124, R6, R4 ;  /* 0x00000004067c7220 */ /* 0x008fc40000410000 */
[----:B------:R-:W-:Y:S02]  /*2600*/  @P0 FADD.FTZ R128, R128, R7 ;  /* 0x0000000780800221 */ /* 0x000fe40000010000 */
[CC--:B----4-:R-:W-:Y:S02]  /*2610*/  FFMA.FTZ R7, R137.reuse, R5.reuse, R124 ;  /* 0x0000000589077223 */ /* 0x0d0fe4000001007c */
[C---:B------:R-:W-:Y:S01]  /*2620*/  FMUL.FTZ R5, R6.reuse, R5 ;  /* 0x0000000506057220 */ /* 0x040fe20000410000 */
[----:B------:R-:W0:Y:S01]  /*2630*/  SHFL.UP PT, R138, R128, 0x10, RZ ;  /* 0x06000000808a7989 */ /* 0x000e2200000e00ff */
[C---:B------:R-:W-:Y:S01]  /*2640*/  FFMA.FTZ R126, R137.reuse, R113, -R126 ;  /* 0x00000071897e7223 */ /* 0x040fe2000001087e */
[----:B------:R-:W-:Y:S01]  /*2650*/  FSEL R7, R6, R7, !P0 ;  /* 0x0000000706077208 */ /* 0x000fe20004000000 */
[----:B------:R-:W-:Y:S02]  /*2660*/  @P0 FFMA.FTZ R137, R137, R4, -R5 ;  /* 0x0000000489890223 */ /* 0x000fe40000010805 */
[----:B------:R-:W-:Y:S01]  /*2670*/  @P0 FADD.FTZ R129, R129, R126 ;  /* 0x0000007e81810221 */ /* 0x000fe20000010000 */
[----:B------:R-:W-:Y:S01]  /*2680*/  ISETP.GE.AND P0, PT, R76, 0x10, PT ;  /* 0x000000104c00780c */ /* 0x000fe20003f06270 */
[----:B------:R-:W-:Y:S01]  /*2690*/  SHFL.UP PT, R6, R7, 0x10, RZ ;  /* 0x0600000007067989 */ /* 0x000fe200000e00ff */
[----:B------:R-:W-:-:S03]  /*26a0*/  FMUL.FTZ R113, R50, R41 ;  /* 0x0000002932717220 */ /* 0x000fc60000410000 */
[----:B------:R-:W2:Y:S01]  /*26b0*/  SHFL.UP PT, R4, R137, 0x10, RZ ;  /* 0x0600000089047989 */ /* 0x000ea200000e00ff */
[-C--:B------:R-:W-:Y:S02]  /*26c0*/  FMUL.FTZ R124, R122, R113.reuse ;  /* 0x000000717a7c7220 */ /* 0x080fe40000410000 */
[C---:B------:R-:W-:Y:S01]  /*26d0*/  FMUL.FTZ R5, R114.reuse, R113 ;  /* 0x0000007172057220 */ /* 0x040fe20000410000 */
[----:B------:R-:W3:Y:S01]  /*26e0*/  SHFL.UP PT, R126, R129, 0x10, RZ ;  /* 0x06000000817e7989 */ /* 0x000ee200000e00ff */
[-C--:B------:R-:W-:Y:S02]  /*26f0*/  FFMA.FTZ R140, -R114, R115.reuse, -R124 ;  /* 0x00000073728c7223 */ /* 0x080fe4000001097c */
[----:B------:R-:W-:Y:S02]  /*2700*/  FMUL.FTZ R124, R52, R40 ;  /* 0x00000028347c7220 */ /* 0x000fe40000410000 */
[----:B------:R-:W-:Y:S02]  /*2710*/  FFMA.FTZ R125, R122, R115, -R5 ;  /* 0x000000737a7d7223 */ /* 0x000fe40000010805 */
[----:B------:R-:W-:-:S02]  /*2720*/  FADD.FTZ R139, -R123, R140 ;  /* 0x0000008c7b8b7221 */ /* 0x000fc40000010100 */
[----:B0-----:R-:W-:Y:S02]  /*2730*/  FMUL.FTZ R5, R7, R138 ;  /* 0x0000008a07057220 */ /* 0x001fe40000410000 */
[----:B------:R-:W-:Y:S02]  /*2740*/  FADD.FTZ R127, R124, R125 ;  /* 0x0000007d7c7f7221 */ /* 0x000fe40000010000 */
[----:B------:R-:W-:-:S04]  /*2750*/  FMUL.FTZ R142, R120, -R139 ;  /* 0x8000008b788e7220 */ /* 0x000fc80000410000 */
[-C--:B------:R-:W-:Y:S02]  /*2760*/  FFMA.FTZ R141, R121, R127.reuse, -R142 ;  /* 0x0000007f798d7223 */ /* 0x080fe4000001088e */
[----:B------:R-:W-:Y:S02]  /*2770*/  FMUL.FTZ R142, R120, -R127 ;  /* 0x8000007f788e7220 */ /* 0x000fe40000410000 */
[----:B--2---:R-:W-:Y:S02]  /*2780*/  FMUL.FTZ R125, R7, R4 ;  /* 0x00000004077d7220 */ /* 0x004fe40000410000 */
[----:B------:R-:W-:Y:S02]  /*2790*/  FFMA.FTZ R142, R121, R139, R142 ;  /* 0x0000008b798e7223 */ /* 0x000fe4000001008e */
[----:B---3--:R-:W-:Y:S02]  /*27a0*/  FFMA.FTZ R140, R137, R126, -R5 ;  /* 0x0000007e898c7223 */ /* 0x008fe40000010805 */
[----:B------:R-:W-:-:S02]  /*27b0*/  FMUL.FTZ R5, R7, R6 ;  /* 0x0000000607057220 */ /* 0x000fc40000410000 */
[----:B------:R-:W-:Y:S02]  /*27c0*/  FMUL.FTZ R126, R7, R126 ;  /* 0x0000007e077e7220 */ /* 0x000fe40000410000 */
[C---:B------:R-:W-:Y:S02]  /*27d0*/  FFMA.FTZ R6, R137.reuse, R6, R125 ;  /* 0x0000000689067223 */ /* 0x040fe4000001007d */
[C---:B------:R-:W-:Y:S02]  /*27e0*/  FFMA.FTZ R127, R137.reuse, R138, R126 ;  /* 0x0000008a897f7223 */ /* 0x040fe4000001007e */
[----:B------:R-:W-:Y:S01]  /*27f0*/  @P0 FFMA.FTZ R137, R137, R4, -R5 ;  /* 0x0000000489890223 */ /* 0x000fe20000010805 */
[----:B------:R-:W-:Y:S01]  /*2800*/  FSEL R138, R7, R6, !P0 ;  /* 0x00000006078a7208 */ /* 0x000fe20004000000 */
[----:B------:R-:W-:Y:S01]  /*2810*/  @P0 FADD.FTZ R129, R129, R140 ;  /* 0x0000008c81810221 */ /* 0x000fe20000010000 */
[----:B------:R-:W-:Y:S01]  /*2820*/  HFMA2.MMA R5, -RZ, RZ, 0, 0 ;  /* 0x00000000ff057435 */ /* 0x000fe200000001ff */
[----:B------:R-:W-:Y:S01]  /*2830*/  @P0 FADD.FTZ R128, R128, R127 ;  /* 0x0000007f80800221 */ /* 0x000fe20000010000 */
[----:B------:R-:W-:Y:S01]  /*2840*/  ISETP.GE.AND P0, PT, R78, c[0x0][0x174], PT ;  /* 0x00005d004e007a0c */ /* 0x000fe20003f06270 */
[----:B------:R-:W-:Y:S01]  /*2850*/  SHFL.UP PT, R137, R137, 0x1, RZ ;  /* 0x0420000089897989 */ /* 0x000fe200000e00ff */
[C---:B------:R-:W-:Y:S01]  /*2860*/  FMUL.FTZ R126, R53.reuse, R40 ;  /* 0x00000028357e7220 */ /* 0x040fe20000410000 */
[----:B------:R-:W-:Y:S01]  /*2870*/  MOV R4, 0x3f800000 ;  /* 0x3f80000000047802 */ /* 0x000fe20000000f00 */
[----:B------:R-:W-:Y:S01]  /*2880*/  FMUL.FTZ R125, R53, R41 ;  /* 0x00000029357d7220 */ /* 0x000fe20000410000 */
[----:B------:R-:W0:Y:S01]  /*2890*/  SHFL.UP PT, R138, R138, 0x1, RZ ;  /* 0x042000008a8a7989 */ /* 0x000e2200000e00ff */
[----:B------:R-:W-:Y:S01]  /*28a0*/  FADD.FTZ R141, R126, R141 ;  /* 0x0000008d7e8d7221 */ /* 0x000fe20000010000 */
[----:B------:R-:W-:Y:S01]  /*28b0*/  ISETP.NE.OR P0, PT, R110, RZ, P0 ;  /* 0x000000ff6e00720c */ /* 0x000fe20000705670 */
[----:B------:R-:W-:Y:S01]  /*28c0*/  FADD.FTZ R142, -R125, R142 ;  /* 0x0000008e7d8e7221 */ /* 0x000fe20000010100 */
[----:B------:R-:W2:Y:S01]  /*28d0*/  SHFL.UP PT, R129, R129, 0x1, RZ ;  /* 0x0420000081817989 */ /* 0x000ea200000e00ff */
[C---:B------:R-:W-:Y:S01]  /*28e0*/  FMUL.FTZ R147, R119.reuse, -R141 ;  /* 0x8000008d77937220 */ /* 0x040fe20000410000 */
[----:B------:R-:W-:Y:S01]  /*28f0*/  CS2R R6, SRZ ;  /* 0x0000000000067805 */ /* 0x000fe2000001ff00 */
[----:B------:R-:W-:Y:S01]  /*2900*/  FMUL.FTZ R143, R119, -R142 ;  /* 0x8000008e778f7220 */ /* 0x000fe20000410000 */
[----:B------:R-:W3:Y:S01]  /*2910*/  SHFL.UP PT, R128, R128, 0x1, RZ ;  /* 0x0420000080807989 */ /* 0x000ee200000e00ff */
[C---:B-1----:R-:W-:Y:S01]  /*2920*/  FMUL.FTZ R140, R114.reuse, -R46 ;  /* 0x8000002e728c7220 */ /* 0x042fe20000410000 */
[----:B------:R-:W-:Y:S01]  /*2930*/  SHF.L.U32 R127, R51, 0x4, RZ ;  /* 0x00000004337f7819 */ /* 0x000fe200000006ff */
[----:B------:R-:W-:-:S02]  /*2940*/  FMUL.FTZ R139, R114, R47 ;  /* 0x0000002f728b7220 */ /* 0x000fc40000410000 */
[C---:B------:R-:W-:Y:S02]  /*2950*/  FFMA.FTZ R145, R118.reuse, R141, -R143 ;  /* 0x0000008d76917223 */ /* 0x040fe4000001088f */
[----:B------:R-:W-:Y:S01]  /*2960*/  FFMA.FTZ R146, R118, R142, R147 ;  /* 0x0000008e76927223 */ /* 0x000fe20000010093 */
[----:B------:R1:W4:Y:S01]  /*2970*/  @!P0 LDS.128 R4, [R127+0x1b80] ;  /* 0x001b80007f048984 */ /* 0x0003220000000c00 */
[----:B------:R-:W-:Y:S01]  /*2980*/  FFMA.FTZ R142, R122, -R47, R140 ;  /* 0x8000002f7a8e7223 */ /* 0x000fe2000001008c */
[----:B------:R-:W-:Y:S01]  /*2990*/  ISETP.NE.AND P0, PT, R110, 0x1f, PT ;  /* 0x0000001f6e00780c */ /* 0x000fe20003f05270 */
[----:B------:R-:W-:Y:S02]  /*29a0*/  FFMA.FTZ R141, R122, R46, -R139 ;  /* 0x0000002e7a8d7223 */ /* 0x000fe4000001088b */
[C---:B------:R-:W-:Y:S02]  /*29b0*/  FMUL.FTZ R144, R120.reuse, -R142 ;  /* 0x8000008e78907220 */ /* 0x040fe40000410000 */
[----:B------:R-:W-:-:S02]  /*29c0*/  FMUL.FTZ R143, R120, -R141 ;  /* 0x8000008d788f7220 */ /* 0x000fc40000410000 */
[CC--:B0-----:R-:W-:Y:S02]  /*29d0*/  FMUL.FTZ R139, R138.reuse, R45.reuse ;  /* 0x0000002d8a8b7220 */ /* 0x0c1fe40000410000 */
[-C--:B------:R-:W-:Y:S02]  /*29e0*/  FMUL.FTZ R140, R138, R44.reuse ;  /* 0x0000002c8a8c7220 */ /* 0x080fe40000410000 */
[C---:B------:R-:W-:Y:S02]  /*29f0*/  FFMA.FTZ R138, R137.reuse, R44, -R139 ;  /* 0x0000002c898a7223 */ /* 0x040fe4000001088b */
[----:B------:R-:W-:Y:S02]  /*2a00*/  FFMA.FTZ R137, R137, R45, R140 ;  /* 0x0000002d89897223 */ /* 0x000fe4000001008c */
[C---:B------:R-:W-:Y:S02]  /*2a10*/  FFMA.FTZ R144, R121.reuse, R141, -R144 ;  /* 0x0000008d79907223 */ /* 0x040fe40000010890 */
[----:B------:R-:W-:-:S02]  /*2a20*/  FFMA.FTZ R143, R121, R142, R143 ;  /* 0x0000008e798f7223 */ /* 0x000fc4000001008f */
[----:B--2---:R-:W-:Y:S02]  /*2a30*/  @P1 FADD.FTZ R44, R129, R138 ;  /* 0x0000008a812c1221 */ /* 0x004fe40000010000 */
[----:B---3--:R-:W-:Y:S02]  /*2a40*/  @P1 FADD.FTZ R45, R128, R137 ;  /* 0x00000089802d1221 */ /* 0x008fe40000010000 */
[C---:B------:R-:W-:Y:S02]  /*2a50*/  FMUL.FTZ R128, R54.reuse, R40 ;  /* 0x0000002836807220 */ /* 0x040fe40000410000 */
[C---:B------:R-:W-:Y:S02]  /*2a60*/  FMUL.FTZ R139, R119.reuse, -R143 ;  /* 0x8000008f778b7220 */ /* 0x040fe40000410000 */
[----:B------:R-:W-:Y:S02]  /*2a70*/  FMUL.FTZ R129, R54, R41 ;  /* 0x0000002936817220 */ /* 0x000fe40000410000 */
[----:B------:R-:W-:-:S02]  /*2a80*/  FMUL.FTZ R140, R119, -R144 ;  /* 0x80000090778c7220 */ /* 0x000fc40000410000 */
[C---:B------:R-:W-:Y:S02]  /*2a90*/  FMUL.FTZ R41, R43.reuse, R45 ;  /* 0x0000002d2b297220 */ /* 0x040fe40000410000 */
[----:B------:R-:W-:Y:S02]  /*2aa0*/  FADD.FTZ R138, R128, R145 ;  /* 0x00000091808a7221 */ /* 0x000fe40000010000 */
[C---:B------:R-:W-:Y:S02]  /*2ab0*/  FFMA.FTZ R139, R118.reuse, R144, -R139 ;  /* 0x00000090768b7223 */ /* 0x040fe4000001088b */
[----:B------:R-:W-:Y:S02]  /*2ac0*/  FMUL.FTZ R43, R43, R44 ;  /* 0x0000002c2b2b7220 */ /* 0x000fe40000410000 */
[----:B------:R-:W-:Y:S02]  /*2ad0*/  FADD.FTZ R137, -R129, R146 ;  /* 0x0000009281897221 */ /* 0x000fe40000010100 */
[----:B------:R-:W-:-:S02]  /*2ae0*/  FFMA.FTZ R140, R118, R143, R140 ;  /* 0x0000008f768c7223 */ /* 0x000fc4000001008c */
[C---:B------:R-:W-:Y:S01]  /*2af0*/  FFMA.FTZ R44, R42.reuse, R44, -R41 ;  /* 0x0000002c2a2c7223 */ /* 0x040fe20000010829 */
[----:B------:R1:W0:Y:S01]  /*2b00*/  SHFL.DOWN PT, R143, R137, 0x1, 0x1f ;  /* 0x08201f00898f7f89 */ /* 0x00022200000e0000 */
[----:B------:R-:W-:-:S03]  /*2b10*/  FFMA.FTZ R43, R42, R45, R43 ;  /* 0x0000002d2a2b7223 */ /* 0x000fc6000001002b */
[----:B------:R1:W2:Y:S04]  /*2b20*/  SHFL.DOWN PT, R41, R138, 0x1, 0x1f ;  /* 0x08201f008a297f89 */ /* 0x0002a800000e0000 */
[----:B------:R1:W3:Y:S04]  /*2b30*/  SHFL.DOWN PT, R45, R139, 0x1, 0x1f ;  /* 0x08201f008b2d7f89 */ /* 0x0002e800000e0000 */
[----:B------:R1:W0:Y:S01]  /*2b40*/  SHFL.DOWN PT, R141, R140, 0x1, 0x1f ;  /* 0x08201f008c8d7f89 */ /* 0x00022200000e0000 */
[----:B------:R-:W-:Y:S05]  /*2b50*/  @!P0 BRA `(.L_x_14164) ;  /* 0x000000b000008947 */ /* 0x000fea0003800000 */
[C---:B0---4-:R-:W-:Y:S02]  /*2b60*/  FMUL.FTZ R40, R140.reuse, R141 ;  /* 0x0000008d8c287220 */ /* 0x051fe40000410000 */
[----:B------:R-:W-:-:S02]  /*2b70*/  FMUL.FTZ R42, R140, R143 ;  /* 0x0000008f8c2a7220 */ /* 0x000fc40000410000 */
        /* <DEDUP_REMOVED lines=9> */
.L_x_14164:
[----:B----4-:R-:W-:Y:S05]  /*2c10*/  BSYNC B0 ;  /* 0x0000000000007941 */ /* 0x010fea0003800000 */
.L_x_14163:
[----:B------:R-:W-:Y:S01]  /*2c20*/  ISETP.GT.U32.AND P0, PT, R110, 0x1d, PT ;  /* 0x0000001d6e00780c */ /* 0x000fe20003f04070 */
[----:B------:R-:W-:Y:S01]  /*2c30*/  FADD.FTZ R43, R132, R43 ;  /* 0x0000002b842b7221 */ /* 0x000fe20000010000 */
[----:B0-----:R0:W4:Y:S01]  /*2c40*/  SHFL.DOWN PT, R141, R139, 0x2, 0x1f ;  /* 0x08401f008b8d7f89 */ /* 0x00112200000e0000 */
[----:B------:R-:W-:Y:S01]  /*2c50*/  FADD.FTZ R131, R131, R44 ;  /* 0x0000002c83837221 */ /* 0x000fe20000010000 */
[----:B------:R-:W-:Y:S01]  /*2c60*/  BSSY B0, `(.L_x_14165) ;  /* 0x0000014000007945 */ /* 0x000fe20003800000 */
[C---:B------:R-:W-:Y:S01]  /*2c70*/  FMUL.FTZ R40, R119.reuse, R43 ;  /* 0x0000002b77287220 */ /* 0x040fe20000410000 */
[----:B------:R0:W1:Y:S01]  /*2c80*/  SHFL.DOWN PT, R143, R140, 0x2, 0x1f ;  /* 0x08401f008c8f7f89 */ /* 0x00006200000e0000 */
[-C--:B--2---:R-:W-:Y:S02]  /*2c90*/  FMUL.FTZ R41, R119, R131.reuse ;  /* 0x0000008377297220 */ /* 0x084fe40000410000 */
[C---:B------:R-:W-:Y:S01]  /*2ca0*/  FFMA.FTZ R40, R118.reuse, R131, -R40 ;  /* 0x0000008376287223 */ /* 0x040fe20000010828 */
[----:B---3--:R0:W2:Y:S01]  /*2cb0*/  SHFL.DOWN PT, R45, R138, 0x2, 0x1f ;  /* 0x08401f008a2d7f89 */ /* 0x0080a200000e0000 */
[----:B------:R-:W-:-:S03]  /*2cc0*/  FFMA.FTZ R41, R118, R43, R41 ;  /* 0x0000002b76297223 */ /* 0x000fc60000010029 */
[----:B------:R0:W3:Y:S01]  /*2cd0*/  SHFL.DOWN PT, R145, R137, 0x2, 0x1f ;  /* 0x08401f0089917f89 */ /* 0x0000e200000e0000 */
[----:B------:R-:W-:Y:S05]  /*2ce0*/  @P0 BRA `(.L_x_14166) ;  /* 0x000000b000000947 */ /* 0x000fea0003800000 */
[C---:B-1----:R-:W-:Y:S02]  /*2cf0*/  FMUL.FTZ R42, R140.reuse, R143 ;  /* 0x0000008f8c2a7220 */ /* 0x042fe40000410000 */
[C---:B---3--:R-:W-:Y:S02]  /*2d00*/  FMUL.FTZ R44, R140.reuse, R145 ;  /* 0x000000918c2c7220 */ /* 0x048fe40000410000 */
[C---:B--2---:R-:W-:Y:S02]  /*2d10*/  FMUL.FTZ R132, R140.reuse, R45 ;  /* 0x0000002d8c847220 */ /* 0x044fe40000410000 */
        /* <DEDUP_REMOVED lines=8> */
.L_x_14166:
[----:B------:R-:W-:Y:S05]  /*2da0*/  BSYNC B0 ;  /* 0x0000000000007941 */ /* 0x000fea0003800000 */
.L_x_14165:
[----:B------:R-:W-:Y:S01]  /*2db0*/  ISETP.GT.U32.AND P0, PT, R110, 0x1b, PT ;  /* 0x0000001b6e00780c */ /* 0x000fe20003f04070 */
[C---:B------:R-:W-:Y:S01]  /*2dc0*/  FFMA.FTZ R42, R104.reuse, R135, R40 ;  /* 0x00000087682a7223 */ /* 0x040fe20000010028 */
[----:B--2---:R2:W0:Y:S01]  /*2dd0*/  SHFL.DOWN PT, R45, R139, 0x4, 0x1f ;  /* 0x08801f008b2d7f89 */ /* 0x00442200000e0000 */
[----:B------:R-:W-:Y:S01]  /*2de0*/  FFMA.FTZ R133, R104, R133, R41 ;  /* 0x0000008568857223 */ /* 0x000fe20000010029 */
[----:B------:R-:W-:Y:S01]  /*2df0*/  BSSY B0, `(.L_x_14167) ;  /* 0x0000016000007945 */ /* 0x000fe20003800000 */
[CC--:B------:R-:W-:Y:S01]  /*2e00*/  FMUL.FTZ R44, R120.reuse, R42.reuse ;  /* 0x0000002a782c7220 */ /* 0x0c0fe20000410000 */
[----:B------:R2:W4:Y:S01]  /*2e10*/  SHFL.DOWN PT, R135, R140, 0x4, 0x1f ;  /* 0x08801f008c877f89 */ /* 0x00052200000e0000 */
[-C--:B------:R-:W-:Y:S01]  /*2e20*/  FMUL.FTZ R40, R120, R133.reuse ;  /* 0x0000008578287220 */ /* 0x080fe20000410000 */
[C---:B------:R-:W-:Y:S01]  /*2e30*/  ISETP.GT.U32.AND P1, PT, R110.reuse, 0x17, PT ;  /* 0x000000176e00780c */ /* 0x040fe20003f24070 */
[C---:B------:R-:W-:Y:S01]  /*2e40*/  FFMA.FTZ R44, R121.reuse, R133, R44 ;  /* 0x00000085792c7223 */ /* 0x040fe2000001002c */
[----:B------:R2:W3:Y:S01]  /*2e50*/  SHFL.DOWN PT, R41, R138, 0x4, 0x1f ;  /* 0x08801f008a297f89 */ /* 0x0004e200000e0000 */
[----:B------:R-:W-:Y:S01]  /*2e60*/  ISETP.GT.U32.AND P3, PT, R110, 0xf, PT ;  /* 0x0000000f6e00780c */ /* 0x000fe20003f64070 */
[----:B------:R-:W-:-:S02]  /*2e70*/  FFMA.FTZ R40, R121, R42, -R40 ;  /* 0x0000002a79287223 */ /* 0x000fc40000010828 */
[----:B----4-:R2:W4:Y:S01]  /*2e80*/  SHFL.DOWN PT, R141, R137, 0x4, 0x1f ;  /* 0x08801f00898d7f89 */ /* 0x01052200000e0000 */
[----:B------:R-:W-:Y:S05]  /*2e90*/  @P0 BRA `(.L_x_14168) ;  /* 0x000000b000000947 */ /* 0x000fea0003800000 */
[C---:B------:R-:W-:Y:S02]  /*2ea0*/  FMUL.FTZ R132, R140.reuse, R135 ;  /* 0x000000878c847220 */ /* 0x040fe40000410000 */
[C---:B----4-:R-:W-:Y:S02]  /*2eb0*/  FMUL.FTZ R142, R140.reuse, R141 ;  /* 0x0000008d8c8e7220 */ /* 0x050fe40000410000 */
[C---:B---3--:R-:W-:Y:S02]  /*2ec0*/  FMUL.FTZ R144, R140.reuse, R41 ;  /* 0x000000298c907220 */ /* 0x048fe40000410000 */
[-C--:B012---:R-:W-:Y:S02]  /*2ed0*/  FMUL.FTZ R140, R140, R45.reuse ;  /* 0x0000002d8c8c7220 */ /* 0x087fe40000410000 */
[C---:B------:R-:W-:Y:S02]  /*2ee0*/  FFMA.FTZ R132, R139.reuse, R45, -R132 ;  /* 0x0000002d8b847223 */ /* 0x040fe40000010884 */
[----:B------:R-:W-:-:S02]  /*2ef0*/  FFMA.FTZ R41, R139, R41, -R142 ;  /* 0x000000298b297223 */ /* 0x000fc4000001088e */
[C---:B------:R-:W-:Y:S02]  /*2f00*/  FFMA.FTZ R144, R139.reuse, R141, R144 ;  /* 0x0000008d8b907223 */ /* 0x040fe40000010090 */
[----:B------:R-:W-:Y:S01]  /*2f10*/  FFMA.FTZ R140, R139, R135, R140 ;  /* 0x000000878b8c7223 */ /* 0x000fe2000001008c */
[----:B------:R-:W-:Y:S01]  /*2f20*/  MOV R139, R132 ;  /* 0x00000084008b7202 */ /* 0x000fe20000000f00 */
[----:B------:R-:W-:Y:S02]  /*2f30*/  FADD.FTZ R138, R138, R41 ;  /* 0x000000298a8a7221 */ /* 0x000fe40000010000 */
[----:B------:R-:W-:Y:S02]  /*2f40*/  FADD.FTZ R137, R137, R144 ;  /* 0x0000009089897221 */ /* 0x000fe40000010000 */
.L_x_14168:
[----:B------:R-:W-:Y:S05]  /*2f50*/  BSYNC B0 ;  /* 0x0000000000007941 */ /* 0x000fea0003800000 */
.L_x_14167:
[----:B------:R2:W4:Y:S01]  /*2f60*/  SHFL.DOWN PT, R135, R139, 0x8, 0x1f ;  /* 0x09001f008b877f89 */ /* 0x00052200000e0000 */
[----:B------:R-:W-:Y:S01]  /*2f70*/  BSSY B0, `(.L_x_14169) ;  /* 0x0000012000007945 */ /* 0x000fe20003800000 */
[C---:B0-----:R-:W-:Y:S02]  /*2f80*/  FFMA.FTZ R45, R105.reuse, R136, R40 ;  /* 0x00000088692d7223 */ /* 0x041fe40000010028 */
[----:B-1----:R2:W0:Y:S01]  /*2f90*/  SHFL.DOWN PT, R143, R140, 0x8, 0x1f ;  /* 0x09001f008c8f7f89 */ /* 0x00242200000e0000 */
[----:B----4-:R-:W-:-:S03]  /*2fa0*/  FFMA.FTZ R141, R105, R134, R44 ;  /* 0x00000086698d7223 */ /* 0x010fc6000001002c */
[----:B---3--:R2:W1:Y:S04]  /*2fb0*/  SHFL.DOWN PT, R41, R138, 0x8, 0x1f ;  /* 0x09001f008a297f89 */ /* 0x00846800000e0000 */
[----:B------:R2:W3:Y:S01]  /*2fc0*/  SHFL.DOWN PT, R145, R137, 0x8, 0x1f ;  /* 0x09001f0089917f89 */ /* 0x0004e200000e0000 */
[----:B------:R-:W-:Y:S05]  /*2fd0*/  @P1 BRA `(.L_x_14170) ;  /* 0x000000b000001947 */ /* 0x000fea0003800000 */
[C---:B0-----:R-:W-:Y:S02]  /*2fe0*/  FMUL.FTZ R40, R140.reuse, R143 ;  /* 0x0000008f8c287220 */ /* 0x041fe40000410000 */
[C---:B---3--:R-:W-:Y:S02]  /*2ff0*/  FMUL.FTZ R44, R140.reuse, R145 ;  /* 0x000000918c2c7220 */ /* 0x048fe40000410000 */
[C---:B-1----:R-:W-:Y:S02]  /*3000*/  FMUL.FTZ R132, R140.reuse, R41 ;  /* 0x000000298c847220 */ /* 0x042fe40000410000 */
        /* <DEDUP_REMOVED lines=8> */
.L_x_14170:
[----:B------:R-:W-:Y:S05]  /*3090*/  BSYNC B0 ;  /* 0x0000000000007941 */ /* 0x000fea0003800000 */
.L_x_14169:
[----:B------:R4:W2:Y:S01]  /*30a0*/  SHFL.DOWN PT, R135, R139, 0x10, 0x1f ;  /* 0x0a001f008b877f89 */ /* 0x0008a200000e0000 */
[----:B------:R-:W-:Y:S01]  /*30b0*/  BSSY B0, `(.L_x_14171) ;  /* 0x0000011000007945 */ /* 0x000fe20003800000 */
[----:B------:R-:W-:-:S02]  /*30c0*/  FMUL.FTZ R136, R0, R65 ;  /* 0x0000004100887220 */ /* 0x000fc40000410000 */
[----:B0-----:R4:W0:Y:S04]  /*30d0*/  SHFL.DOWN PT, R143, R140, 0x10, 0x1f ;  /* 0x0a001f008c8f7f89 */ /* 0x00182800000e0000 */
[----:B-1----:R4:W1:Y:S04]  /*30e0*/  SHFL.DOWN PT, R41, R138, 0x10, 0x1f ;  /* 0x0a001f008a297f89 */ /* 0x00286800000e0000 */
        /* <DEDUP_REMOVED lines=13> */
.L_x_14172:
[----:B------:R-:W-:Y:S05]  /*31c0*/  BSYNC B0 ;  /* 0x0000000000007941 */ /* 0x000fea0003800000 */
.L_x_14171:
[----:B------:R-:W-:Y:S01]  /*31d0*/  SHFL.DOWN PT, R147, R140, 0x1, 0x1f ;  /* 0x08201f008c937f89 */ /* 0x000fe200000e0000 */
[-C--:B------:R-:W-:Y:S01]  /*31e0*/  FFMA.FTZ R40, R102, -R136.reuse, R131 ;  /* 0x8000008866287223 */ /* 0x080fe20000010083 */
[----:B------:R-:W-:Y:S01]  /*31f0*/  ISETP.NE.AND P0, PT, R91, RZ, PT ;  /* 0x000000ff5b00720c */ /* 0x000fe20003f05270 */
[----:B-1----:R-:W-:Y:S01]  /*3200*/  FFMA.FTZ R41, R100, -R136, R43 ;  /* 0x8000008864297223 */ /* 0x002fe2000001002b */
[----:B--2---:R-:W-:Y:S01]  /*3210*/  SHFL.IDX PT, R135, R6, RZ, 0x1f ;  /* 0x00001fff06877589 */ /* 0x004fe200000e0000 */
[----:B------:R-:W-:Y:S01]  /*3220*/  FFMA.FTZ R44, R54, R131, RZ ;  /* 0x00000083362c7223 */ /* 0x000fe200000100ff */
[----:B------:R-:W-:Y:S01]  /*3230*/  BSSY B0, `(.L_x_14173) ;  /* 0x000008e000007945 */ /* 0x000fe20003800000 */
[----:B---3--:R-:W-:Y:S01]  /*3240*/  FMUL.FTZ R145, R104, R63 ;  /* 0x0000003f68917220 */ /* 0x008fe20000410000 */
[----:B------:R-:W1:Y:S01]  /*3250*/  SHFL.IDX PT, R134, R7, RZ, 0x1f ;  /* 0x00001fff07867589 */ /* 0x000e6200000e0000 */
[----:B------:R-:W-:Y:S02]  /*3260*/  FFMA.FTZ R132, R54, -R43, RZ ;  /* 0x8000002b36847223 */ /* 0x000fe400000100ff */
[----:B------:R-:W-:Y:S01]  /*3270*/  FFMA.FTZ R131, R53, R42, R44 ;  /* 0x0000002a35837223 */ /* 0x000fe2000001002c */
[----:B------:R-:W2:Y:S01]  /*3280*/  SHFL.DOWN PT, R146, R139, 0x1, 0x1f ;  /* 0x08201f008b927f89 */ /* 0x000ea200000e0000 */
[----:B------:R-:W-:-:S02]  /*3290*/  FMUL.FTZ R44, R114, R141 ;  /* 0x0000008d722c7220 */ /* 0x000fc40000410000 */
[----:B------:R-:W-:Y:S01]  /*32a0*/  FMUL.FTZ R144, R105, R66 ;  /* 0x0000004269907220 */ /* 0x000fe20000410000 */
[----:B------:R3:W5:Y:S01]  /*32b0*/  SHFL.IDX PT, R142, R140, RZ, 0x1f ;  /* 0x00001fff8c8e7589 */ /* 0x00076200000e0000 */
[----:B0-----:R-:W-:Y:S02]  /*32c0*/  FFMA.FTZ R143, R53, -R133, R132 ;  /* 0x80000085358f7223 */ /* 0x001fe40000010084 */
[----:B------:R-:W-:Y:S01]  /*32d0*/  FFMA.FTZ R43, R106, -R145, R133 ;  /* 0x800000916a2b7223 */ /* 0x000fe20000010085 */
[----:B------:R-:W0:Y:S01]  /*32e0*/  SHFL.DOWN PT, R151, R137, 0x1, 0x1f ;  /* 0x08201f0089977f89 */ /* 0x000e2200000e0000 */
[-C--:B------:R-:W-:Y:S02]  /*32f0*/  FFMA.FTZ R133, R122, R45.reuse, -R44 ;  /* 0x0000002d7a857223 */ /* 0x080fe4000001082c */
[-C--:B------:R-:W-:Y:S01]  /*3300*/  FFMA.FTZ R132, R52, R45.reuse, R131 ;  /* 0x0000002d34847223 */ /* 0x080fe20000010083 */
[----:B------:R-:W4:Y:S02]  /*3310*/  SHFL.DOWN PT, R149, R138, 0x1, 0x1f ;  /* 0x08201f008a957f89 */ /* 0x000f2400000e0000 */
[----:B---34-:R-:W-:-:S02]  /*3320*/  FMUL.FTZ R140, R114, R45 ;  /* 0x0000002d728c7220 */ /* 0x018fc40000410000 */
[-C--:B------:R-:W-:Y:S01]  /*3330*/  FFMA.FTZ R44, R99, -R144.reuse, R45 ;  /* 0x80000090632c7223 */ /* 0x080fe2000001002d */
[----:B------:R3:W4:Y:S01]  /*3340*/  SHFL.IDX PT, R136, R139, RZ, 0x1f ;  /* 0x00001fff8b887589 */ /* 0x00072200000e0000 */
[----:B------:R-:W-:Y:S02]  /*3350*/  FFMA.FTZ R140, R122, R141, R140 ;  /* 0x0000008d7a8c7223 */ /* 0x000fe4000001008c */
[----:B------:R-:W-:Y:S01]  /*3360*/  FFMA.FTZ R45, R103, -R144, R141 ;  /* 0x80000090672d7223 */ /* 0x000fe2000001008d */
[----:B------:R-:W4:Y:S01]  /*3370*/  SHFL.IDX PT, R137, R137, RZ, 0x1f ;  /* 0x00001fff89897589 */ /* 0x000f2200000e0000 */
[----:B-1----:R-:W-:Y:S02]  /*3380*/  @P2 FMUL.FTZ R144, R147, R134 ;  /* 0x0000008693902220 */ /* 0x002fe40000410000 */
[----:B------:R-:W-:Y:S01]  /*3390*/  FFMA.FTZ R133, R109, R130, R133 ;  /* 0x000000826d857223 */ /* 0x000fe20000010085 */
[----:B------:R-:W1:Y:S01]  /*33a0*/  SHFL.IDX PT, R138, R138, RZ, 0x1f ;  /* 0x00001fff8a8a7589 */ /* 0x000e6200000e0000 */
[----:B---3--:R-:W-:-:S02]  /*33b0*/  @P2 FMUL.FTZ R139, R147, R135 ;  /* 0x00000087938b2220 */ /* 0x008fc40000410000 */
[----:B------:R-:W-:Y:S02]  /*33c0*/  FFMA.FTZ R130, R109, R112, R140 ;  /* 0x000000706d827223 */ /* 0x000fe4000001008c */
[C---:B--2---:R-:W-:Y:S02]  /*33d0*/  @P2 FFMA.FTZ R140, R146.reuse, R134, R139 ;  /* 0x00000086928c2223 */ /* 0x044fe4000001008b */
[----:B------:R-:W-:Y:S02]  /*33e0*/  @P2 FFMA.FTZ R144, R146, R135, -R144 ;  /* 0x0000008792902223 */ /* 0x000fe40000010890 */
[----:B-----5:R-:W-:Y:S02]  /*33f0*/  FMUL.FTZ R139, R142, R7 ;  /* 0x000000078e8b7220 */ /* 0x020fe40000410000 */
[----:B0-----:R-:W-:Y:S02]  /*3400*/  @P2 FADD.FTZ R134, R151, R140 ;  /* 0x0000008c97862221 */ /* 0x001fe40000010000 */
[----:B------:R-:W-:-:S02]  /*3410*/  @P2 FADD.FTZ R135, R149, R144 ;  /* 0x0000009095872221 */ /* 0x000fc40000010000 */
[-C--:B------:R-:W-:Y:S02]  /*3420*/  FMUL.FTZ R112, R142, R6.reuse ;  /* 0x000000068e707220 */ /* 0x080fe40000410000 */
[----:B----4-:R-:W-:Y:S02]  /*3430*/  FFMA.FTZ R139, R136, R6, -R139 ;  /* 0x00000006888b7223 */ /* 0x010fe4000001088b */
[-C--:B------:R-:W-:Y:S02]  /*3440*/  FMUL.FTZ R6, R134, -R47.reuse ;  /* 0x8000002f86067220 */ /* 0x080fe40000410000 */
[----:B------:R-:W-:Y:S02]  /*3450*/  FMUL.FTZ R47, R135, -R47 ;  /* 0x8000002f872f7220 */ /* 0x000fe40000410000 */
[----:B------:R-:W-:Y:S02]  /*3460*/  FFMA.FTZ R112, R136, R7, R112 ;  /* 0x0000000788707223 */ /* 0x000fe40000010070 */
[----:B------:R-:W-:-:S02]  /*3470*/  FFMA.FTZ R134, R134, R46, R47 ;  /* 0x0000002e86867223 */ /* 0x000fc4000001002f */
[C---:B------:R-:W-:Y:S02]  /*3480*/  FMUL.FTZ R7, R142.reuse, R5 ;  /* 0x000000058e077220 */ /* 0x040fe40000410000 */
[----:B------:R-:W-:Y:S02]  /*3490*/  FFMA.FTZ R6, R135, R46, -R6 ;  /* 0x0000002e87067223 */ /* 0x000fe40000010806 */
[----:B------:R-:W-:Y:S02]  /*34a0*/  FADD.FTZ R47, -R113, R134 ;  /* 0x00000086712f7221 */ /* 0x000fe40000010100 */
[----:B------:R-:W-:Y:S02]  /*34b0*/  FMUL.FTZ R142, R142, R4 ;  /* 0x000000048e8e7220 */ /* 0x000fe40000410000 */
[----:B------:R-:W-:Y:S02]  /*34c0*/  FMUL.FTZ R134, R109, R64 ;  /* 0x000000406d867220 */ /* 0x000fe40000410000 */
[----:B------:R-:W-:Y:S01]  /*34d0*/  FFMA.FTZ R4, R136, R4, -R7 ;  /* 0x0000000488047223 */ /* 0x000fe20000010807 */
[----:B------:R-:W-:Y:S01]  /*34e0*/  P2R R7, PR, RZ, 0x1 ;  /* 0x00000001ff077803 */ /* 0x000fe20000000000 */
[----:B------:R-:W-:-:S02]  /*34f0*/  FADD.FTZ R46, R115, R6 ;  /* 0x00000006732e7221 */ /* 0x000fc40000010000 */
[----:B------:R-:W-:Y:S02]  /*3500*/  FADD.FTZ R7, R137, R112 ;  /* 0x0000007089077221 */ /* 0x000fe40000010000 */
[-C--:B------:R-:W-:Y:S02]  /*3510*/  FFMA.FTZ R112, R101, -R134.reuse, R133 ;  /* 0x8000008665707223 */ /* 0x080fe40000010085 */
[----:B------:R-:W-:Y:S02]  /*3520*/  FFMA.FTZ R113, R107, -R134, R130 ;  /* 0x800000866b717223 */ /* 0x000fe40000010082 */
[----:B------:R-:W-:Y:S02]  /*3530*/  FMUL.FTZ R134, R50, R130 ;  /* 0x0000008232867220 */ /* 0x000fe40000410000 */
[----:B------:R-:W-:Y:S02]  /*3540*/  FMUL.FTZ R130, R114, -R46 ;  /* 0x8000002e72827220 */ /* 0x000fe40000410000 */
[----:B------:R-:W-:-:S02]  /*3550*/  FMUL.FTZ R115, R50, R133 ;  /* 0x0000008532737220 */ /* 0x000fc40000410000 */
[-C--:B------:R-:W-:Y:S02]  /*3560*/  FMUL.FTZ R133, R114, -R47.reuse ;  /* 0x8000002f72857220 */ /* 0x080fe40000410000 */
[----:B------:R-:W-:Y:S02]  /*3570*/  FFMA.FTZ R130, R122, R47, R130 ;  /* 0x0000002f7a827223 */ /* 0x000fe40000010082 */
[----:B------:R-:W-:Y:S02]  /*3580*/  FFMA.FTZ R5, R136, R5, R142 ;  /* 0x0000000588057223 */ /* 0x000fe4000001008e */
[----:B-1----:R-:W-:Y:S02]  /*3590*/  FADD.FTZ R6, R138, R139 ;  /* 0x0000008b8a067221 */ /* 0x002fe40000010000 */
[----:B------:R-:W-:Y:S02]  /*35a0*/  FFMA.FTZ R133, R122, R46, -R133 ;  /* 0x0000002e7a857223 */ /* 0x000fe40000010885 */
[----:B------:R-:W-:Y:S01]  /*35b0*/  FADD.FTZ R123, -R123, R130 ;  /* 0x000000827b7b7221 */ /* 0x000fe20000010100 */
[----:B------:R0:W-:Y:S01]  /*35c0*/  @!P0 STS.128 [R127+0x1b80], R4 ;  /* 0x001b80047f008388 */ /* 0x0001e20000000c00 */
[----:B------:R-:W-:-:S02]  /*35d0*/  FADD.FTZ R124, R124, R133 ;  /* 0x000000857c7c7221 */ /* 0x000fc40000010000 */
[----:B------:R-:W-:Y:S02]  /*35e0*/  FFMA.FTZ R131, R52, -R141, R143 ;  /* 0x8000008d34837223 */ /* 0x000fe4000001008f */
[----:B------:R-:W-:Y:S02]  /*35f0*/  FADD.FTZ R115, R132, R115 ;  /* 0x0000007384737221 */ /* 0x000fe40000010000 */
[-C--:B------:R-:W-:Y:S02]  /*3600*/  FMUL.FTZ R132, R47, R64.reuse ;  /* 0x000000402f847220 */ /* 0x080fe40000410000 */
[----:B------:R-:W-:Y:S02]  /*3610*/  FMUL.FTZ R122, R46, R64 ;  /* 0x000000402e7a7220 */ /* 0x000fe40000410000 */
[----:B------:R-:W-:Y:S02]  /*3620*/  FADD.FTZ R114, R131, -R134 ;  /* 0x8000008683727221 */ /* 0x000fe40000010000 */
[----:B------:R-:W-:-:S02]  /*3630*/  FMUL.FTZ R131, R113, R132 ;  /* 0x0000008471837220 */ /* 0x000fc40000410000 */
[----:B------:R-:W-:Y:S02]  /*3640*/  FMUL.FTZ R133, R113, R122 ;  /* 0x0000007a71857220 */ /* 0x000fe40000410000 */
[CC--:B0-----:R-:W-:Y:S02]  /*3650*/  FMUL.FTZ R4, R120.reuse, -R123.reuse ;  /* 0x8000007b78047220 */ /* 0x0c1fe40000410000 */
[-C--:B------:R-:W-:Y:S02]  /*3660*/  FMUL.FTZ R120, R120, -R124.reuse ;  /* 0x8000007c78787220 */ /* 0x080fe40000410000 */
[----:B------:R-:W-:Y:S02]  /*3670*/  FFMA.FTZ R5, R121, R124, -R4 ;  /* 0x0000007c79057223 */ /* 0x000fe40000010804 */
[----:B------:R-:W-:Y:S02]  /*3680*/  FMUL.FTZ R6, R123, R66 ;  /* 0x000000427b067220 */ /* 0x000fe40000410000 */
[----:B------:R-:W-:-:S02]  /*3690*/  FFMA.FTZ R120, R121, R123, R120 ;  /* 0x0000007b79787223 */ /* 0x000fc40000010078 */
[----:B------:R-:W-:Y:S02]  /*36a0*/  FADD.FTZ R126, R126, R5 ;  /* 0x000000057e7e7221 */ /* 0x000fe40000010000 */
[----:B------:R-:W-:Y:S02]  /*36b0*/  FMUL.FTZ R4, R124, R66 ;  /* 0x000000427c047220 */ /* 0x000fe40000410000 */
[----:B------:R-:W-:Y:S02]  /*36c0*/  FMUL.FTZ R5, R45, R6 ;  /* 0x000000062d057220 */ /* 0x000fe40000410000 */
[----:B------:R-:W-:Y:S02]  /*36d0*/  FADD.FTZ R125, -R125, R120 ;  /* 0x000000787d7d7221 */ /* 0x000fe40000010100 */
[-C--:B------:R-:W-:Y:S02]  /*36e0*/  FMUL.FTZ R134, R109, R122.reuse ;  /* 0x0000007a6d867220 */ /* 0x080fe40000410000 */
[----:B------:R-:W-:-:S02]  /*36f0*/  FFMA.FTZ R127, R112, R122, R131 ;  /* 0x0000007a707f7223 */ /* 0x000fc40000010083 */
[----:B------:R-:W-:Y:S01]  /*3700*/  FFMA.FTZ R122, R112, R132, -R133 ;  /* 0x00000084707a7223 */ /* 0x000fe20000010885 */
[----:B------:R-:W-:Y:S01]  /*3710*/  STS [R75.X4+0x228], R134 ;  /* 0x000228864b007388 */ /* 0x000fe20000004800 */
[CC--:B------:R-:W-:Y:S02]  /*3720*/  FFMA.FTZ R133, R44.reuse, R4.reuse, R5 ;  /* 0x000000042c857223 */ /* 0x0c0fe40000010005 */
[----:B------:R-:W-:Y:S02]  /*3730*/  FMUL.FTZ R7, R45, R4 ;  /* 0x000000042d077220 */ /* 0x000fe40000410000 */
[----:B------:R-:W-:Y:S02]  /*3740*/  FMUL.FTZ R5, R119, -R125 ;  /* 0x8000007d77057220 */ /* 0x000fe40000410000 */
[----:B------:R-:W-:Y:S02]  /*3750*/  FFMA.FTZ R135, R44, R6, -R7 ;  /* 0x000000062c877223 */ /* 0x000fe40000010807 */
[----:B------:R-:W-:-:S02]  /*3760*/  FFMA.FTZ R5, R118, R126, -R5 ;  /* 0x0000007e76057223 */ /* 0x000fc40000010805 */
[----:B------:R-:W-:Y:S02]  /*3770*/  FMUL.FTZ R7, R126, R63 ;  /* 0x0000003f7e077220 */ /* 0x000fe40000410000 */
[----:B------:R-:W-:Y:S02]  /*3780*/  FMUL.FTZ R130, R105, R4 ;  /* 0x0000000469827220 */ /* 0x000fe40000410000 */
[----:B------:R-:W-:Y:S02]  /*3790*/  FADD.FTZ R128, R128, R5 ;  /* 0x0000000580807221 */ /* 0x000fe40000010000 */
[----:B------:R-:W-:Y:S01]  /*37a0*/  FFMA.FTZ R42, R108, -R145, R42 ;  /* 0x800000916c2a7223 */ /* 0x000fe2000001002a */
[----:B------:R0:W-:Y:S01]  /*37b0*/  STS [R75.X4+0x220], R130 ;  /* 0x000220824b007388 */ /* 0x0001e20000004800 */
[----:B------:R-:W-:Y:S02]  /*37c0*/  FMUL.FTZ R119, R119, -R126 ;  /* 0x8000007e77777220 */ /* 0x000fe40000410000 */
[----:B------:R-:W-:-:S02]  /*37d0*/  FMUL.FTZ R121, R125, R63 ;  /* 0x0000003f7d797220 */ /* 0x000fc40000410000 */
[CC--:B------:R-:W-:Y:S02]  /*37e0*/  FMUL.FTZ R5, R43.reuse, R7.reuse ;  /* 0x000000072b057220 */ /* 0x0c0fe40000410000 */
[----:B------:R-:W-:Y:S02]  /*37f0*/  FMUL.FTZ R120, R104, R7 ;  /* 0x0000000768787220 */ /* 0x000fe40000410000 */
[----:B------:R-:W-:Y:S02]  /*3800*/  FFMA.FTZ R118, R118, R125, R119 ;  /* 0x0000007d76767223 */ /* 0x000fe40000010077 */
[-C--:B------:R-:W-:Y:S01]  /*3810*/  FMUL.FTZ R4, R43, R121.reuse ;  /* 0x000000792b047220 */ /* 0x080fe20000410000 */
[----:B------:R1:W-:Y:S01]  /*3820*/  STS [R75.X4+0x218], R120 ;  /* 0x000218784b007388 */ /* 0x0003e20000004800 */
[-C--:B------:R-:W-:Y:S02]  /*3830*/  FFMA.FTZ R131, R42, R121.reuse, -R5 ;  /* 0x000000792a837223 */ /* 0x080fe40000010805 */
[----:B0-----:R-:W-:Y:S01]  /*3840*/  FMUL.FTZ R130, R104, R121 ;  /* 0x0000007968827220 */ /* 0x001fe20000410000 */
[----:B------:R-:W-:Y:S01]  /*3850*/  LEA R121, R78, 0xffffff80, 0x7 ;  /* 0xffffff804e797811 */ /* 0x000fe200078e38ff */
[----:B------:R-:W-:-:S02]  /*3860*/  FADD.FTZ R129, -R129, R118 ;  /* 0x0000007681817221 */ /* 0x000fc40000010100 */
[----:B------:R-:W-:Y:S01]  /*3870*/  FFMA.FTZ R119, R42, R7, R4 ;  /* 0x000000072a777223 */ /* 0x000fe20000010004 */
[----:B------:R0:W-:Y:S01]  /*3880*/  STS [R75.X4+0x21c], R130 ;  /* 0x00021c824b007388 */ /* 0x0001e20000004800 */
[-C--:B------:R-:W-:Y:S01]  /*3890*/  FMUL.FTZ R7, R129, R65.reuse ;  /* 0x0000004181077220 */ /* 0x080fe20000410000 */
[----:B-1----:R-:W-:Y:S01]  /*38a0*/  IADD3 R120, -R121, c[0x0][0x168], RZ ;  /* 0x00005a0079787a10 */ /* 0x002fe20007ffe1ff */
[----:B------:R-:W-:Y:S02]  /*38b0*/  FMUL.FTZ R5, R128, R65 ;  /* 0x0000004180057220 */ /* 0x000fe40000410000 */
[----:B------:R-:W-:Y:S01]  /*38c0*/  FMUL.FTZ R136, R109, R132 ;  /* 0x000000846d887220 */ /* 0x000fe20000410000 */
[----:B------:R-:W-:Y:S01]  /*38d0*/  LEA R134, R120, -R91, 0x1 ;  /* 0x8000005b78867211 */ /* 0x000fe200078e08ff */
[----:B------:R-:W-:Y:S02]  /*38e0*/  FMUL.FTZ R132, R105, R6 ;  /* 0x0000000669847220 */ /* 0x000fe40000410000 */
[C---:B------:R-:W-:Y:S01]  /*38f0*/  FMUL.FTZ R4, R41.reuse, R7 ;  /* 0x0000000729047220 */ /* 0x040fe20000410000 */
[----:B------:R-:W-:Y:S01]  /*3900*/  ISETP.GE.AND P0, PT, R134, 0x1, PT ;  /* 0x000000018600780c */ /* 0x000fe20003f06270 */
[-C--:B------:R-:W-:Y:S01]  /*3910*/  FMUL.FTZ R6, R41, R5.reuse ;  /* 0x0000000529067220 */ /* 0x080fe20000410000 */
[----:B0-----:R-:W-:Y:S01]  /*3920*/  SHF.L.U64.HI R130, R49, 0x2, R48 ;  /* 0x0000000231827819 */ /* 0x001fe20000010230 */
[C---:B------:R-:W-:Y:S01]  /*3930*/  FFMA.FTZ R4, R40.reuse, R5, R4 ;  /* 0x0000000528047223 */ /* 0x040fe20000010004 */
[----:B------:R-:W-:Y:S01]  /*3940*/  STS [R75.X4+0x22c], R136 ;  /* 0x00022c884b007388 */ /* 0x000fe20000004800 */
[----:B------:R-:W-:-:S02]  /*3950*/  FFMA.FTZ R6, R40, R7, -R6 ;  /* 0x0000000728067223 */ /* 0x000fc40000010806 */
[C---:B------:R-:W-:Y:S01]  /*3960*/  FMUL.FTZ R118, R0.reuse, R5 ;  /* 0x0000000500767220 */ /* 0x040fe20000410000 */
[----:B------:R0:W-:Y:S01]  /*3970*/  STS [R75.X4+0x224], R132 ;  /* 0x000224844b007388 */ /* 0x0001e20000004800 */
[----:B------:R-:W-:Y:S02]  /*3980*/  FMUL.FTZ R120, R0, R7 ;  /* 0x0000000700787220 */ /* 0x000fe40000410000 */
[----:B------:R-:W-:Y:S01]  /*3990*/  FADD.FTZ R4, RZ, R4 ;  /* 0x00000004ff047221 */ /* 0x000fe20000010000 */
[----:B------:R1:W-:Y:S01]  /*39a0*/  STS [R75.X4+0x210], R118 ;  /* 0x000210764b007388 */ /* 0x0003e20000004800 */
[----:B------:R-:W-:Y:S02]  /*39b0*/  FADD.FTZ R6, RZ, R6 ;  /* 0x00000006ff067221 */ /* 0x000fe40000010000 */
[----:B------:R-:W-:Y:S01]  /*39c0*/  FADD.FTZ R4, R4, R119 ;  /* 0x0000007704047221 */ /* 0x000fe20000010000 */
[----:B------:R1:W-:Y:S01]  /*39d0*/  STS [R75.X4+0x214], R120 ;  /* 0x000214784b007388 */ /* 0x0003e20000004800 */
[----:B------:R-:W-:Y:S01]  /*39e0*/  FADD.FTZ R6, R6, R131 ;  /* 0x0000008306067221 */ /* 0x000fe20000010000 */
[----:B------:R-:W-:Y:S01]  /*39f0*/  SHF.L.U32 R119, R49, 0x2, RZ ;  /* 0x0000000231777819 */ /* 0x000fe200000006ff */
[----:B0-----:R-:W-:-:S02]  /*3a00*/  FADD.FTZ R132, R4, R133 ;  /* 0x0000008504847221 */ /* 0x001fc40000010000 */
[----:B------:R-:W-:Y:S02]  /*3a10*/  FADD.FTZ R135, R6, R135 ;  /* 0x0000008706877221 */ /* 0x000fe40000010000 */
[----:B------:R-:W-:Y:S01]  /*3a20*/  IMAD R130, R130, c[0x0][0x2b0], RZ ;  /* 0x0000ac0082827a24 */ /* 0x000fe200078e02ff */
[----:B------:R-:W-:Y:S06]  /*3a30*/  BAR.SYNC.DEFER_BLOCKING 0x0 ;  /* 0x0000000000007b1d */ /* 0x000fec0000010000 */
[----:B------:R-:W-:Y:S05]  /*3a40*/  @!P0 BRA `(.L_x_14174) ;  /* 0x000000c000008947 */ /* 0x000fea0003800000 */
[----:B-1----:R-:W-:Y:S01]  /*3a50*/  LEA.HI.SX32 R118, R91, R91, 0x1b ;  /* 0x0000005b5b767211 */ /* 0x002fe200078fdaff */
[----:B------:R-:W-:Y:S01]  /*3a60*/  IMAD R116, R116, c[0x0][0x2b0], RZ ;  /* 0x0000ac0074747a24 */ /* 0x000fe200078e02ff */
[----:B------:R-:W-:-:S03]  /*3a70*/  SHF.L.U32 R6, R117, 0x8, RZ ;  /* 0x0000000875067819 */ /* 0x000fc600000006ff */
[----:B------:R-:W0:Y:S01]  /*3a80*/  LDS R121, [R118.X4+0x210] ;  /* 0x0002100076797984 */ /* 0x000e220000004800 */
        /* <DEDUP_REMOVED lines=8> */
.L_x_14174:
[----:B-1----:R-:W-:Y:S05]  /*3b10*/  BSYNC B0 ;  /* 0x0000000000007941 */ /* 0x002fea0003800000 */
.L_x_14173:
[----:B0-----:R0:W1:Y:S01]  /*3b20*/  LDS R7, [R74.X4+0x290] ;  /* 0x000290004a077984 */ /* 0x0010620000004800 */
[----:B------:R-:W-:Y:S01]  /*3b30*/  ISETP.GE.AND P6, PT, R134, 0x21, PT ;  /* 0x000000218600780c */ /* 0x000fe20003fc6270 */
[----:B------:R-:W-:Y:S01]  /*3b40*/  BSSY B0, `(.L_x_14175) ;  /* 0x000000e000007945 */ /* 0x000fe20003800000 */
[----:B------:R-:W-:Y:S01]  /*3b50*/  FADD.FTZ R127, R132, R127 ;  /* 0x0000007f847f7221 */ /* 0x000fe20000010000 */
[C---:B------:R-:W-:Y:S01]  /*3b60*/  ISETP.GE.AND P0, PT, R134.reuse, 0x41, PT ;  /* 0x000000418600780c */ /* 0x040fe20003f06270 */
        /* <DEDUP_REMOVED lines=11> */
.L_x_14176:
[----:B0-----:R-:W-:Y:S05]  /*3c20*/  BSYNC B0 ;  /* 0x0000000000007941 */ /* 0x001fea0003800000 */
.L_x_14175:
[----:B-1----:R0:W1:Y:S01]  /*3c30*/  LDS R7, [R73.X4+0x310] ;  /* 0x0003100049077984 */ /* 0x0020620000004800 */
[----:B------:R-:W-:Y:S01]  /*3c40*/  BSSY B0, `(.L_x_14177) ;  /* 0x0000005000007945 */ /* 0x000fe20003800000 */
[----:B------:R-:W-:Y:S05]  /*3c50*/  @!P0 BRA `(.L_x_14178) ;  /* 0x0000003000008947 */ /* 0x000fea0003800000 */
[----:B------:R-:W-:-:S05]  /*3c60*/  IMAD.WIDE.U32 R4, R119, c[0x0][0x2b0], R26 ;  /* 0x0000ac0077047a25 */ /* 0x000fca00078e001a */
[----:B------:R-:W-:-:S05]  /*3c70*/  IADD3 R5, R121, R5, RZ ;  /* 0x0000000579057210 */ /* 0x000fca0007ffe0ff */
[----:B-1----:R1:W-:Y:S02]  /*3c80*/  RED.E.ADD.F32.FTZ.RN.STRONG.GPU [R4.64], R7 ;  /* 0x000000070400798e */ /* 0x0023e4000c10e786 */
.L_x_14178:
[----:B------:R-:W-:Y:S05]  /*3c90*/  BSYNC B0 ;  /* 0x0000000000007941 */ /* 0x000fea0003800000 */
.L_x_14177:
[----:B-1----:R1:W2:Y:S01]  /*3ca0*/  LDS R7, [R72.X4+0x390] ;  /* 0x0003900048077984 */ /* 0x0022a20000004800 */
[----:B------:R-:W-:Y:S01]  /*3cb0*/  BSSY B0, `(.L_x_14179) ;  /* 0x0000005000007945 */ /* 0x000fe20003800000 */
[----:B------:R-:W-:Y:S05]  /*3cc0*/  @!P1 BRA `(.L_x_14180) ;  /* 0x0000003000009947 */ /* 0x000fea0003800000 */
[----:B------:R-:W-:-:S05]  /*3cd0*/  IMAD.WIDE.U32 R4, R119, c[0x0][0x2b0], R28 ;  /* 0x0000ac0077047a25 */ /* 0x000fca00078e001c */
[----:B------:R-:W-:-:S05]  /*3ce0*/  IADD3 R5, R121, R5, RZ ;  /* 0x0000000579057210 */ /* 0x000fca0007ffe0ff */
[----:B--2---:R2:W-:Y:S02]  /*3cf0*/  RED.E.ADD.F32.FTZ.RN.STRONG.GPU [R4.64], R7 ;  /* 0x000000070400798e */ /* 0x0045e4000c10e786 */
.L_x_14180:
[----:B------:R-:W-:Y:S05]  /*3d00*/  BSYNC B0 ;  /* 0x0000000000007941 */ /* 0x000fea0003800000 */
.L_x_14179:
[----:B--2---:R2:W3:Y:S01]  /*3d10*/  LDS R7, [R71.X4+0x410] ;  /* 0x0004100047077984 */ /* 0x0044e20000004800 */
[----:B------:R-:W-:Y:S01]  /*3d20*/  BSSY B0, `(.L_x_14181) ;  /* 0x0000005000007945 */ /* 0x000fe20003800000 */
[----:B------:R-:W-:Y:S05]  /*3d30*/  @!P2 BRA `(.L_x_14182) ;  /* 0x000000300000a947 */ /* 0x000fea0003800000 */
[----:B------:R-:W-:-:S05]  /*3d40*/  IMAD.WIDE.U32 R4, R119, c[0x0][0x2b0], R30 ;  /* 0x0000ac0077047a25 */ /* 0x000fca00078e001e */
[----:B------:R-:W-:-:S05]  /*3d50*/  IADD3 R5, R121, R5, RZ ;  /* 0x0000000579057210 */ /* 0x000fca0007ffe0ff */
[----:B---3--:R3:W-:Y:S02]  /*3d60*/  RED.E.ADD.F32.FTZ.RN.STRONG.GPU [R4.64], R7 ;  /* 0x000000070400798e */ /* 0x0087e4000c10e786 */
.L_x_14182:
[----:B------:R-:W-:Y:S05]  /*3d70*/  BSYNC B0 ;  /* 0x0000000000007941 */ /* 0x000fea0003800000 */
.L_x_14181:
[----:B---3--:R3:W4:Y:S01]  /*3d80*/  LDS R7, [R70.X4+0x490] ;  /* 0x0004900046077984 */ /* 0x0087220000004800 */
[----:B------:R-:W-:Y:S01]  /*3d90*/  BSSY B0, `(.L_x_14183) ;  /* 0x0000005000007945 */ /* 0x000fe20003800000 */
[----:B------:R-:W-:Y:S05]  /*3da0*/  @!P3 BRA `(.L_x_14184) ;  /* 0x000000300000b947 */ /* 0x000fea0003800000 */
[----:B------:R-:W-:-:S05]  /*3db0*/  IMAD.WIDE.U32 R4, R119, c[0x0][0x2b0], R32 ;  /* 0x0000ac0077047a25 */ /* 0x000fca00078e0020 */
[----:B------:R-:W-:-:S05]  /*3dc0*/  IADD3 R5, R121, R5, RZ ;  /* 0x0000000579057210 */ /* 0x000fca0007ffe0ff */
[----:B----4-:R4:W-:Y:S02]  /*3dd0*/  RED.E.ADD.F32.FTZ.RN.STRONG.GPU [R4.64], R7 ;  /* 0x000000070400798e */ /* 0x0109e4000c10e786 */
.L_x_14184:
[----:B------:R-:W-:Y:S05]  /*3de0*/  BSYNC B0 ;  /* 0x0000000000007941 */ /* 0x000fea0003800000 */
.L_x_14183:
[----:B------:R0:W1:Y:S01]  /*3df0*/  LDS R117, [R69.X4+0x510] ;  /* 0x0005100045757984 */ /* 0x0000620000004800 */
[----:B------:R-:W-:Y:S01]  /*3e00*/  BSSY B0, `(.L_x_14185) ;  /* 0x0000006000007945 */ /* 0x000fe20003800000 */
[----:B----4-:R-:W-:Y:S01]  /*3e10*/  IMAD.WIDE.U32 R4, R119, c[0x0][0x2b0], R36 ;  /* 0x0000ac0077047a25 */ /* 0x010fe200078e0024 */
[----:B------:R-:W-:Y:S05]  /*3e20*/  @!P4 BRA `(.L_x_14186) ;  /* 0x000000300000c947 */ /* 0x000fea0003800000 */
[----:B------:R-:W-:-:S05]  /*3e30*/  IMAD.WIDE.U32 R6, R119, c[0x0][0x2b0], R34 ;  /* 0x0000ac0077067a25 */ /* 0x000fca00078e0022 */
[----:B------:R-:W-:-:S05]  /*3e40*/  IADD3 R7, R121, R7, RZ ;  /* 0x0000000779077210 */ /* 0x000fca0007ffe0ff */
[----:B-1----:R1:W-:Y:S02]  /*3e50*/  RED.E.ADD.F32.FTZ.RN.STRONG.GPU [R6.64], R117 ;  /* 0x000000750600798e */ /* 0x0023e4000c10e786 */
.L_x_14186:
[----:B------:R-:W-:Y:S05]  /*3e60*/  BSYNC B0 ;  /* 0x0000000000007941 */ /* 0x000fea0003800000 */
.L_x_14185:
[----:B-1----:R1:W4:Y:S01]  /*3e70*/  LDS R7, [R68.X4+0x590] ;  /* 0x0005900044077984 */ /* 0x0023220000004800 */
[----:B------:R-:W-:Y:S01]  /*3e80*/  BSSY B0, `(.L_x_14187) ;  /* 0x0000004000007945 */ /* 0x000fe20003800000 */
[----:B------:R-:W-:Y:S05]  /*3e90*/  @!P5 BRA `(.L_x_14188) ;  /* 0x000000200000d947 */ /* 0x000fea0003800000 */
[----:B------:R-:W-:-:S05]  /*3ea0*/  IADD3 R5, R121, R5, RZ ;  /* 0x0000000579057210 */ /* 0x000fca0007ffe0ff */
[----:B----4-:R4:W-:Y:S02]  /*3eb0*/  RED.E.ADD.F32.FTZ.RN.STRONG.GPU [R4.64], R7 ;  /* 0x000000070400798e */ /* 0x0109e4000c10e786 */
.L_x_14188:
[----:B------:R-:W-:Y:S05]  /*3ec0*/  BSYNC B0 ;  /* 0x0000000000007941 */ /* 0x000fea0003800000 */
.L_x_14187:
        /* <DEDUP_REMOVED lines=52> */
[-C--:B------:R-:W-:Y:S02]  /*4210*/  FFMA.FTZ R114, R38, R123.reuse, -R46 ;  /* 0x0000007b26727223 */ /* 0x080fe4000001082e */
[----:B-1----:R-:W-:Y:S01]  /*4220*/  @!P0 FADD.FTZ R7, R7, R118 ;  /* 0x0000007607078221 */ /* 0x002fe20000010000 */
[----:B------:R-:W0:Y:S01]  /*4230*/  SHFL.DOWN PT, R116, R5, 0x10, 0x1f ;  /* 0x0a001f0005747f89 */ /* 0x000e2200000e0000 */
[C---:B------:R-:W-:Y:S02]  /*4240*/  FMUL.FTZ R46, R39.reuse, R126 ;  /* 0x0000007e272e7220 */ /* 0x040fe40000410000 */
[----:B----4-:R-:W-:Y:S01]  /*4250*/  @!P0 FADD.FTZ R6, R6, R117 ;  /* 0x0000007506068221 */ /* 0x010fe20000010000 */
[----:B------:R-:W-:Y:S01]  /*4260*/  SHFL.DOWN PT, R118, R7, 0x10, 0x1f ;  /* 0x0a001f0007767f89 */ /* 0x000fe200000e0000 */
[----:B------:R-:W-:-:S02]  /*4270*/  FMUL.FTZ R47, R39, R123 ;  /* 0x0000007b272f7220 */ /* 0x000fc40000410000 */
[----:B-----5:R-:W-:Y:S01]  /*4280*/  @!P0 FADD.FTZ R4, R4, R115 ;  /* 0x0000007304048221 */ /* 0x020fe20000010000 */
[----:B------:R-:W-:Y:S01]  /*4290*/  ISETP.GT.AND P0, PT, R76, 0xf, PT ;  /* 0x0000000f4c00780c */ /* 0x000fe20003f04270 */
[----:B------:R-:W1:Y:S01]  /*42a0*/  SHFL.DOWN PT, R115, R6, 0x10, 0x1f ;  /* 0x0a001f0006737f89 */ /* 0x000e6200000e0000 */
[C---:B------:R-:W-:Y:S02]  /*42b0*/  FFMA.FTZ R46, R38.reuse, R125, -R46 ;  /* 0x0000007d262e7223 */ /* 0x040fe4000001082e */
[----:B------:R-:W-:Y:S01]  /*42c0*/  FFMA.FTZ R47, R38, R124, R47 ;  /* 0x0000007c262f7223 */ /* 0x000fe2000001002f */
[----:B------:R-:W4:Y:S01]  /*42d0*/  SHFL.DOWN PT, R113, R4, 0x10, 0x1f ;  /* 0x0a001f0004717f89 */ /* 0x000f2200000e0000 */
[----:B------:R-:W-:Y:S02]  /*42e0*/  FMUL.FTZ R114, R45, R114 ;  /* 0x000000722d727220 */ /* 0x000fe40000410000 */
[----:B------:R-:W-:Y:S02]  /*42f0*/  FMUL.FTZ R46, R43, R46 ;  /* 0x0000002e2b2e7220 */ /* 0x000fe40000410000 */
[----:B------:R-:W-:-:S02]  /*4300*/  FMUL.FTZ R43, R39, R128 ;  /* 0x00000080272b7220 */ /* 0x000fc40000410000 */
[----:B------:R-:W-:Y:S02]  /*4310*/  FMUL.FTZ R45, R106, R125 ;  /* 0x0000007d6a2d7220 */ /* 0x000fe40000410000 */
[----:B------:R-:W-:Y:S02]  /*4320*/  FFMA.FTZ R47, R44, R47, R114 ;  /* 0x0000002f2c2f7223 */ /* 0x000fe40000010072 */
        /* <DEDUP_REMOVED lines=8> */
[----:B0-----:R-:W-:Y:S02]  /*43b0*/  @!P0 FADD.FTZ R5, R5, R116 ;  /* 0x0000007405058221 */ /* 0x001fe40000010000 */
[----:B-1----:R-:W-:-:S02]  /*43c0*/  @!P0 FADD.FTZ R6, R6, R115 ;  /* 0x0000007306068221 */ /* 0x002fc40000010000 */
[----:B------:R-:W-:Y:S02]  /*43d0*/  @!P0 FADD.FTZ R7, R7, R118 ;  /* 0x0000007607078221 */ /* 0x000fe40000010000 */
[----:B----4-:R-:W-:Y:S02]  /*43e0*/  @!P0 FADD.FTZ R4, R4, R113 ;  /* 0x0000007104048221 */ /* 0x010fe40000010000 */
        /* <DEDUP_REMOVED lines=27> */
.L_x_14190:
[----:B0-----:R-:W-:Y:S05]  /*45a0*/  BSYNC B0 ;  /* 0x0000000000007941 */ /* 0x001fea0003800000 */
.L_x_14189:
[----:B------:R-:W-:Y:S02]  /*45b0*/  IADD3 R51, R51, 0x1, RZ ;  /* 0x0000000133337810 */ /* 0x000fe40007ffe0ff */
[----:B------:R-:W-:-:S02]  /*45c0*/  IADD3 R49, P1, R49, 0x1, RZ ;  /* 0x0000000131317810 */ /* 0x000fc40007f3e0ff */
[----:B------:R-:W-:Y:S02]  /*45d0*/  ISETP.GE.AND P0, PT, R51, c[0x0][0x16c], PT ;  /* 0x00005b0033007a0c */ /* 0x000fe40003f06270 */
[----:B------:R-:W-:-:S11]  /*45e0*/  IADD3.X R48, RZ, R48, RZ, P1, !PT ;  /* 0x00000030ff307210 */ /* 0x000fd60000ffe4ff */
[----:B------:R-:W-:Y:S01]  /*45f0*/  @P0 CALL.REL.NOINC `(.L_x_14160) ;  /* 0x0000001000000944 */ /* 0x000fe20003c00000 */
[----:B------:R-:W-:Y:S05]  /*4600*/  BRA `(.L_x_14191) ;  /* 0xffffd27000007947 */ /* 0x000fea000383ffff */
.L_x_14160:
        /* <DEDUP_REMOVED lines=26> */
[----:B------:R-:W-:Y:S02]  /*47b0*/  @!P2 FMUL.FTZ R4, R23, -1.4426950216293334961 ;  /* 0xbfb8aa3b1704a820 */ /* 0x000fe40000410000 */
[----:B------:R-:W-:-:S04]  /*47c0*/  FADD.FTZ R25, R0, R95 ;  /* 0x0000005f00197221 */ /* 0x000fc80000010000 */
[----:B------:R-:W0:Y:S01]  /*47d0*/  @!P2 MUFU.EX2 R4, R4 ;  /* 0x000000040004a308 */ /* 0x000e220000000800 */
[----:B------:R-:W-:Y:S01]  /*47e0*/  FSETP.GTU.FTZ.AND P3, PT, R25, 20, PT ;  /* 0x41a000001900780b */ /* 0x000fe20003f7c000 */
[----:B------:R-:W-:-:S04]  /*47f0*/  @!P0 FMUL.FTZ R0, R5, -1.4426950216293334961 ;  /* 0xbfb8aa3b05008820 */ /* 0x000fc80000410000 */
[----:B------:R-:W-:Y:S02]  /*4800*/  @!P1 FMUL.FTZ R7, R7, -1.4426950216293334961 ;  /* 0xbfb8aa3b07079820 */ /* 0x000fe40000410000 */
[----:B------:R-:W1:Y:S06]  /*4810*/  @!P0 MUFU.EX2 R0, R0 ;  /* 0x0000000000008308 */ /* 0x000e6c0000000800 */
[----:B------:R-:W-:Y:S02]  /*4820*/  @!P3 FMUL.FTZ R25, R25, -1.4426950216293334961 ;  /* 0xbfb8aa3b1919b820 */ /* 0x000fe40000410000 */
[----:B------:R-:W4:Y:S01]  /*4830*/  @!P1 MUFU.EX2 R7, R7 ;  /* 0x0000000700079308 */ /* 0x000f220000000800 */
[----:B0-----:R-:W-:-:S02]  /*4840*/  @!P2 FADD.FTZ R24, R4, 1 ;  /* 0x3f8000000418a421 */ /* 0x001fc40000010000 */
[----:B------:R-:W-:-:S05]  /*4850*/  IMAD.WIDE.U32 R4, R56, 0x10000, RZ ;  /* 0x0001000038047825 */ /* 0x000fca00078e00ff */
[----:B------:R-:W0:Y:S01]  /*4860*/  @!P2 MUFU.RCP R24, R24 ;  /* 0x000000180018a308 */ /* 0x000e220000001000 */
[----:B------:R-:W-:Y:S01]  /*4870*/  LOP3.LUT R23, R57, R5, RZ, 0xfc, !PT ;  /* 0x0000000539177212 */ /* 0x000fe200078efcff */
[----:B-1----:R-:W-:Y:S01]  /*4880*/  @!P0 FADD.FTZ R6, R0, 1 ;  /* 0x3f80000000068421 */ /* 0x002fe20000010000 */
[----:B------:R-:W-:-:S05]  /*4890*/  LOP3.LUT R22, R4, R27, RZ, 0xfc, !PT ;  /* 0x0000001b04167212 */ /* 0x000fca00078efcff */
[----:B------:R-:W1:Y:S01]  /*48a0*/  @!P3 MUFU.EX2 R25, R25 ;  /* 0x000000190019b308 */ /* 0x000e620000000800 */
[----:B----4-:R-:W-:Y:S01]  /*48b0*/  @!P1 FADD.FTZ R26, R7, 1 ;  /* 0x3f800000071a9421 */ /* 0x010fe20000010000 */
[----:B------:R4:W-:Y:S01]  /*48c0*/  STS.64 [R76.X8], R22 ;  /* 0x000000164c007388 */ /* 0x0009e20000008a00 */
[----:B------:R-:W-:-:S06]  /*48d0*/  NOP ;  /* 0x0000000000007918 */ /* 0x000fcc0000000000 */
[----:B------:R-:W5:Y:S01]  /*48e0*/  @!P1 MUFU.RCP R29, R26 ;  /* 0x0000001a001d9308 */ /* 0x000f620000001000 */
[----:B------:R-:W2:Y:S01]  /*48f0*/  LDS.64 R4, [R76.X8] ;  /* 0x000000004c047984 */ /* 0x000ea20000008a00 */
[----:B0-----:R-:W-:Y:S01]  /*4900*/  @!P2 FMUL.FTZ R61, R61, R24 ;  /* 0x000000183d3da220 */ /* 0x001fe20000410000 */
[----:B------:R-:W-:Y:S01]  /*4910*/  SHF.L.U32 R24, R32, 0x7, RZ ;  /* 0x0000000720187819 */ /* 0x000fe200000006ff */
[----:B------:R-:W-:Y:S01]  /*4920*/  IMAD R7, R92, c[0x0][0x2d8], RZ ;  /* 0x0000b6005c077a24 */ /* 0x000fe200078e02ff */
[----:B------:R-:W-:Y:S01]  /*4930*/  IADD3 R84, P2, R84, -0x100, RZ ;  /* 0xffffff0054547810 */ /* 0x000fe20007f5e0ff */
[----:B----4-:R-:W-:Y:S02]  /*4940*/  IMAD R23, R97, c[0x0][0x2e0], RZ ;  /* 0x0000b80061177a24 */ /* 0x010fe400078e02ff */
[----:B-1----:R-:W-:Y:S01]  /*4950*/  @!P3 FADD.FTZ R0, R25, 1 ;  /* 0x3f8000001900b421 */ /* 0x002fe20000010000 */
[----:B------:R-:W-:Y:S01]  /*4960*/  SHF.R.S32.HI R25, RZ, 0x1f, R24 ;  /* 0x0000001fff197819 */ /* 0x000fe20000011418 */
[----:B------:R0:W1:Y:S01]  /*4970*/  @!P0 MUFU.RCP R30, R6 ;  /* 0x00000006001e8308 */ /* 0x0000620000001000 */
[----:B------:R-:W-:Y:S01]  /*4980*/  IMAD R23, R98, c[0x0][0x2e4], R23 ;  /* 0x0000b90062177a24 */ /* 0x000fe200078e0217 */
[----:B------:R-:W-:Y:S01]  /*4990*/  IADD3.X R85, R85, -0x1, RZ, P2, !PT ;  /* 0xffffffff55557810 */ /* 0x000fe200017fe4ff */
[----:B-----5:R-:W-:Y:S01]  /*49a0*/  @!P1 FMUL.FTZ R60, R60, R29 ;  /* 0x0000001d3c3c9220 */ /* 0x020fe20000410000 */
[----:B------:R-:W-:Y:S01]  /*49b0*/  IADD3 R82, P1, R82, -0x100, RZ ;  /* 0xffffff0052527810 */ /* 0x000fe20007f3e0ff */
[----:B------:R-:W-:-:S03]  /*49c0*/  IMAD R29, R94, c[0x0][0x2dc], R7 ;  /* 0x0000b7005e1d7a24 */ /* 0x000fc600078e0207 */
[----:B------:R-:W4:Y:S01]  /*49d0*/  @!P3 MUFU.RCP R27, R0 ;  /* 0x00000000001bb308 */ /* 0x000f220000001000 */
[----:B0-----:R-:W-:Y:S01]  /*49e0*/  IMAD.WIDE.U32 R6, R94, c[0x0][0x2d8], R24 ;  /* 0x0000b6005e067a25 */ /* 0x001fe200078e0018 */
[----:B------:R-:W-:-:S03]  /*49f0*/  IADD3.X R83, R83, -0x1, RZ, P1, !PT ;  /* 0xffffffff53537810 */ /* 0x000fc60000ffe4ff */
[----:B------:R-:W-:Y:S01]  /*4a00*/  IMAD.WIDE.U32 R24, R94, c[0x0][0x2f8], R24 ;  /* 0x0000be005e187a25 */ /* 0x000fe200078e0018 */
[----:B------:R-:W-:Y:S02]  /*4a10*/  IADD3 R7, R7, R29, RZ ;  /* 0x0000001d07077210 */ /* 0x000fe40007ffe0ff */
[----:B------:R-:W0:Y:S01]  /*4a20*/  F2F.BF16.F32 R0, R60 ;  /* 0x0000003c00007304 */ /* 0x000e220000202000 */
[----:B-1----:R-:W-:Y:S02]  /*4a30*/  @!P0 FMUL.FTZ R59, R59, R30 ;  /* 0x0000001e3b3b8220 */ /* 0x002fe40000410000 */
[----:B------:R-:W-:-:S05]  /*4a40*/  IMAD.WIDE.U32 R6, R98, c[0x0][0x2e0], R6 ;  /* 0x0000b80062067a25 */ /* 0x000fca00078e0006 */
[----:B------:R-:W-:Y:S01]  /*4a50*/  IADD3 R7, R7, R23, RZ ;  /* 0x0000001707077210 */ /* 0x000fe20007ffe0ff */
[----:B----4-:R-:W-:Y:S01]  /*4a60*/  @!P3 FMUL.FTZ R62, R62, R27 ;  /* 0x0000001b3e3eb220 */ /* 0x010fe20000410000 */
[----:B------:R-:W-:Y:S01]  /*4a70*/  LEA R26, P0, R6, c[0x0][0x330], 0x1 ;  /* 0x0000cc00061a7a11 */ /* 0x000fe200078008ff */
[----:B------:R-:W-:Y:S01]  /*4a80*/  F2F.BF16.F32 R28, R61 ;  /* 0x0000003d001c7304 */ /* 0x000fe20000202000 */
[----:B------:R-:W-:Y:S02]  /*4a90*/  ISETP.GT.AND P3, PT, R78, 0x1, PT ;  /* 0x000000014e00780c */ /* 0x000fe40003f64270 */
[----:B------:R-:W-:Y:S01]  /*4aa0*/  LEA.HI.X R27, R6, c[0x0][0x334], R7, 0x1, P0 ;  /* 0x0000cd00061b7a11 */ /* 0x000fe200000f0c07 */
[----:B0-----:R-:W-:Y:S01]  /*4ab0*/  IMAD.WIDE.U32 R22, R0, 0x10000, RZ ;  /* 0x0001000000167825 */ /* 0x001fe200078e00ff */
[----:B------:R-:W-:-:S03]  /*4ac0*/  MOV R78, R32 ;  /* 0x00000020004e7202 */ /* 0x000fc60000000f00 */
[----:B------:R-:W0:Y:S01]  /*4ad0*/  F2F.BF16.F32 R31, R62 ;  /* 0x0000003e001f7304 */ /* 0x000e220000202000 */
[----:B------:R-:W-:-:S05]  /*4ae0*/  IMAD.WIDE R6, R91, 0x8, R26 ;  /* 0x000000085b067825 */ /* 0x000fca00078e021a */
[----:B--2---:R1:W-:Y:S02]  /*4af0*/  STG.E.64 [R6.64], R4 ;  /* 0x0000000406007986 */ /* 0x0043e4000c101b06 */
[----:B------:R2:W4:Y:S01]  /*4b00*/  F2F.BF16.F32 R29, R59 ;  /* 0x0000003b001d7304 */ /* 0x0005220000202000 */
[----:B0-----:R-:W-:Y:S01]  /*4b10*/  PRMT R31, R28, 0x5410, R31 ;  /* 0x000054101c1f7816 */ /* 0x001fe2000000001f */
[----:B--2---:R-:W-:-:S03]  /*4b20*/  FADD.FTZ R59, R59, R88 ;  /* 0x000000583b3b7221 */ /* 0x004fc60000010000 */
[----:B------:R-:W-:Y:S01]  /*4b30*/  LOP3.LUT R27, R31, R23, RZ, 0xfc, !PT ;  /* 0x000000171f1b7212 */ /* 0x000fe200078efcff */
[----:B------:R-:W-:Y:S02]  /*4b40*/  IMAD R31, R97, c[0x0][0x300], RZ ;  /* 0x0000c000611f7a24 */ /* 0x000fe400078e02ff */
[----:B------:R-:W-:Y:S01]  /*4b50*/  FADD.FTZ R60, R59, R60 ;  /* 0x0000003c3b3c7221 */ /* 0x000fe20000010000 */
[----:B----4-:R-:W-:Y:S01]  /*4b60*/  LOP3.LUT R26, R22, R29, RZ, 0xfc, !PT ;  /* 0x0000001d161a7212 */ /* 0x010fe200078efcff */
        /* <DEDUP_REMOVED lines=22> */
.L_x_14151:
        /* <DEDUP_REMOVED lines=24> */
.L_x_14194:
[----:B0-----:R-:W-:Y:S05]  /*4e50*/  BSYNC B0 ;  /* 0x0000000000007941 */ /* 0x001fea0003800000 */
.L_x_14193:
        /* <DEDUP_REMOVED lines=23> */
.L_x_14196:
[----:B------:R-:W1:Y:S02]  /*4fd0*/  S2R R13, SR_TID.X ;  /* 0x00000000000d7919 */ /* 0x000e640000002100 */
.L_x_14197:
[----:B0-----:R-:W-:Y:S05]  /*4fe0*/  BSYNC B0 ;  /* 0x0000000000007941 */ /* 0x001fea0003800000 */
.L_x_14195:
        /* <DEDUP_REMOVED lines=10> */
.L_x_14198:
        /* <DEDUP_REMOVED lines=28> */
.L_x_14199:
        /* <DEDUP_REMOVED lines=11> */
.L_x_14778:


//--------------------- .text._Z25selective_scan_bwd_kernelI32Selective_Scan_bwd_kernel_traitsILi32ELi4ELb1ELb1ELb0ELb1ELb1EN3c108BFloat16ENS1_7complexIfEEEEv12SSMParamsBwd --------------------------
	.section	.text._Z25selective_scan_bwd_kernelI32Selective_Scan_bwd_kernel_traitsILi32ELi4ELb1ELb1ELb0ELb1ELb1EN3c108BFloat16ENS1_7complexIfEEEEv12SSMParamsBwd,"ax",@progbits
	.sectioninfo	@"SHI_REGISTERS=153"
	.align	128
        .global         _Z25selective_scan_bwd_kernelI32Selective_Scan_bwd_kernel_traitsILi32ELi4ELb1ELb1ELb0ELb1ELb1EN3c108BFloat16ENS1_7complexIfEEEEv12SSMParamsBwd
        .type           _Z25selective_scan_bwd_kernelI32Selective_Scan_bwd_kernel_traitsILi32ELi4ELb1ELb1ELb0ELb1ELb1EN3c108BFloat16ENS1_7complexIfEEEEv12SSMParamsBwd,@function
        .size           _Z25selective_scan_bwd_kernelI32Selective_Scan_bwd_kernel_traitsILi32ELi4ELb1ELb1ELb0ELb1ELb1EN3c108BFloat16ENS1_7complexIfEEEEv12SSMParamsBwd,(.L_x_14779 - _Z25selective_scan_bwd_kernelI32Selective_Scan_bwd_kernel_traitsILi32ELi4ELb1ELb1ELb0ELb1ELb1EN3c108BFloat16ENS1_7complexIfEEEEv12SSMParamsBwd)
        .other          _Z25selective_scan_bwd_kernelI32Selective_Scan_bwd_kernel_traitsILi32ELi4ELb1ELb1ELb0ELb1ELb1EN3c108BFloat16ENS1_7complexIfEEEEv12SSMParamsBwd,@"STO_CUDA_ENTRY STV_DEFAULT"
_Z25selective_scan_bwd_kernelI32Selective_Scan_bwd_kernel_traitsILi32ELi4ELb1ELb1ELb0ELb1ELb1EN3c108BFloat16ENS1_7complexIfEEEEv12SSMParamsBwd:
.text._Z25selective_scan_bwd_kernelI32Selective_Scan_bwd_kernel_traitsILi32ELi4ELb1ELb1ELb0ELb1ELb1EN3c108BFloat16ENS1_7complexIfEEEEv12SSMParamsBwd:
        /* <DEDUP_REMOVED lines=16> */
[----:B------:R-:W-:Y:S02]  /*0100*/  @P0 LEA.HI.X R3, R100, c[0x0][0x23c], R99, 0x2, P2 ;  /* 0x00008f0064030a11 */ /* 0x000fe400010f1463 */
[----:B-1----:R-:W-:-:S03]  /*0110*/  IADD3 R6, R0, 0xffffffe, RZ ;  /* 0x0ffffffe00067810 */ /* 0x002fc60007ffe0ff */
[----:B------:R0:W5:Y:S01]  /*0120*/  @P0 LDG.E R98, [R2.64] ;  /* 0x0000000602620981 */ /* 0x000162000c1e1900 */
[----:B--2---:R-:W-:Y:S01]  /*0130*/  SHF.R.S32.HI R94, RZ, 0x1f, R97 ;  /* 0x0000001fff5e7819 */ /* 0x004fe20000011461 */
[----:B------:R1:W2:Y:S01]  /*0140*/  F2I.FTZ.U32.TRUNC.NTZ R7, R6 ;  /* 0x0000000600077305 */ /* 0x0002a2000021f000 */
[----:B------:R-:W-:Y:S01]  /*0150*/  MOV R12, c[0x0][0x174] ;  /* 0x00005d00000c7a02 */ /* 0x000fe20000000f00 */
[----:B------:R-:W-:Y:S01]  /*0160*/  IMAD R13, R99, c[0x0][0x1d8], RZ ;  /* 0x00007600630d7a24 */ /* 0x000fe200078e02ff */
[----:B------:R-:W-:Y:S02]  /*0170*/  @P1 LEA.HI.X R5, R100, c[0x0][0x254], R99, 0x2, P3 ;  /* 0x0000950064051a11 */ /* 0x000fe400018f1463 */
[----:B0-----:R-:W-:-:S03]  /*0180*/  IABS R2, R100 ;  /* 0x0000006400027213 */ /* 0x001fc60000000000 */
[----:B------:R0:W5:Y:S01]  /*0190*/  @P1 LDG.E R96, [R4.64] ;  /* 0x0000000604601981 */ /* 0x000162000c1e1900 */
[----:B-1----:R-:W-:Y:S01]  /*01a0*/  HFMA2.MMA R6, -RZ, RZ, 0, 0 ;  /* 0x00000000ff067435 */ /* 0x002fe200000001ff */
[----:B--2---:R-:W-:-:S05]  /*01b0*/  IADD3 R8, RZ, -R7, RZ ;  /* 0x80000007ff087210 */ /* 0x004fca0007ffe0ff */
[----:B------:R-:W-:-:S04]  /*01c0*/  IMAD R9, R8, R11, RZ ;  /* 0x0000000b08097224 */ /* 0x000fc800078e02ff */
        /* <DEDUP_REMOVED lines=10> */
[----:B------:R-:W-:Y:S01]  /*0270*/  IADD3 R3, R3, R7, RZ ;  /* 0x0000000703037210 */ /* 0x000fe20007ffe0ff */
[----:B------:R-:W-:Y:S01]  /*0280*/  IMAD R0, R94, c[0x0][0x278], RZ ;  /* 0x00009e005e007a24 */ /* 0x000fe200078e02ff */
[----:B------:R-:W-:Y:S01]  /*0290*/  LOP3.LUT R6, R100, c[0x0][0x178], RZ, 0x3c, !PT ;  /* 0x00005e0064067a12 */ /* 0x000fe200078e3cff */
[----:B------:R-:W-:Y:S01]  /*02a0*/  IMAD R8, R94, c[0x0][0x1e0], RZ ;  /* 0x000078005e087a24 */ /* 0x000fe200078e02ff */
[----:B------:R-:W-:Y:S01]  /*02b0*/  @!P2 IADD3 R95, R95, 0x1, RZ ;  /* 0x000000015f5fa810 */ /* 0x000fe20007ffe0ff */
[----:B------:R-:W-:Y:S01]  /*02c0*/  IMAD.WIDE.U32 R2, R100, c[0x0][0x1d8], R2 ;  /* 0x0000760064027a25 */ /* 0x000fe200078e0002 */
[----:B------:R-:W-:Y:S02]  /*02d0*/  LEA R11, R12, 0xffffff80, 0x7 ;  /* 0xffffff800c0b7811 */ /* 0x000fe400078e38ff */
[----:B------:R-:W-:Y:S01]  /*02e0*/  ISETP.GE.AND P3, PT, R6, RZ, PT ;  /* 0x000000ff0600720c */ /* 0x000fe20003f66270 */
[----:B------:R-:W-:Y:S01]  /*02f0*/  IMAD R17, R97, c[0x0][0x27c], R0 ;  /* 0x00009f0061117a24 */ /* 0x000fe200078e0200 */
[----:B------:R-:W-:Y:S01]  /*0300*/  ISETP.NE.AND P1, PT, RZ, c[0x0][0x178], PT ;  /* 0x00005e00ff007a0c */ /* 0x000fe20003f25270 */
[----:B------:R-:W-:Y:S01]  /*0310*/  IMAD R0, R100, c[0x0][0x1dc], R13 ;  /* 0x0000770064007a24 */ /* 0x000fe200078e020d */
[----:B------:R-:W-:Y:S01]  /*0320*/  @P0 IADD3 R95, R95, 0x1, RZ ;  /* 0x000000015f5f0810 */ /* 0x000fe20007ffe0ff */
[----:B0-----:R-:W-:Y:S01]  /*0330*/  IMAD.WIDE.U32 R4, R97, c[0x0][0x1e0], RZ ;  /* 0x0000780061047a25 */ /* 0x001fe200078e00ff */
[----:B------:R-:W-:-:S02]  /*0340*/  SHF.R.S32.HI R15, RZ, 0x1f, R11 ;  /* 0x0000001fff0f7819 */ /* 0x000fc4000001140b */
[----:B------:R-:W-:Y:S01]  /*0350*/  IADD3 R87, P0, R11, R2, RZ ;  /* 0x000000020b577210 */ /* 0x000fe20007f1e0ff */
[C---:B------:R-:W-:Y:S02]  /*0360*/  IMAD R9, R97.reuse, c[0x0][0x1e4], R8 ;  /* 0x0000790061097a24 */ /* 0x040fe400078e0208 */
[----:B------:R-:W-:Y:S01]  /*0370*/  IMAD.WIDE.U32 R6, R97, c[0x0][0x278], RZ ;  /* 0x00009e0061067a25 */ /* 0x000fe200078e00ff */
[----:B------:R-:W-:Y:S02]  /*0380*/  IADD3.X R0, R15, R3, R0, P0, !PT ;  /* 0x000000030f007210 */ /* 0x000fe400007fe400 */
[----:B------:R-:W-:Y:S01]  /*0390*/  IADD3 R5, R5, R9, RZ ;  /* 0x0000000905057210 */ /* 0x000fe20007ffe0ff */
[----:B------:R-:W-:Y:S01]  /*03a0*/  IMAD R10, R94, c[0x0][0x190], RZ ;  /* 0x000064005e0a7a24 */ /* 0x000fe200078e02ff */
[----:B------:R-:W-:Y:S01]  /*03b0*/  IADD3 R7, R7, R17, RZ ;  /* 0x0000001107077210 */ /* 0x000fe20007ffe0ff */
[----:B------:R-:W-:Y:S02]  /*03c0*/  IMAD R3, R99, c[0x0][0x1e8], RZ ;  /* 0x00007a0063037a24 */ /* 0x000fe400078e02ff */
[----:B------:R-:W-:-:S02]  /*03d0*/  IMAD R19, R97, c[0x0][0x194], R10 ;  /* 0x0000650061137a24 */ /* 0x000fc400078e020a */
[C---:B------:R-:W-:Y:S02]  /*03e0*/  IMAD R10, R100.reuse, c[0x0][0x1ec], R3 ;  /* 0x00007b00640a7a24 */ /* 0x040fe400078e0203 */
[----:B------:R-:W-:Y:S01]  /*03f0*/  IMAD.WIDE.U32 R2, R100, c[0x0][0x1e8], R4 ;  /* 0x00007a0064027a25 */ /* 0x000fe200078e0004 */
[----:B------:R-:W-:-:S03]  /*0400*/  @!P3 IADD3 R95, -R95, RZ, RZ ;  /* 0x000000ff5f5fb210 */ /* 0x000fc60007ffe1ff */
[----:B------:R-:W-:Y:S02]  /*0410*/  IMAD R17, R99, c[0x0][0x280], RZ ;  /* 0x0000a00063117a24 */ /* 0x000fe400078e02ff */
[----:B------:R-:W-:Y:S01]  /*0420*/  IMAD.WIDE.U32 R4, R100, c[0x0][0x280], R6 ;  /* 0x0000a00064047a25 */ /* 0x000fe200078e0006 */
[----:B------:R-:W-:Y:S02]  /*0430*/  @!P1 LOP3.LUT R95, RZ, c[0x0][0x178], RZ, 0x33, !PT ;  /* 0x00005e00ff5f9a12 */ /* 0x000fe400078e33ff */
[----:B------:R-:W-:Y:S01]  /*0440*/  IADD3 R21, P1, R11, R2, RZ ;  /* 0x000000020b157210 */ /* 0x000fe20007f3e0ff */
[----:B------:R-:W-:Y:S01]  /*0450*/  IMAD.WIDE.U32 R8, R97, c[0x0][0x190], RZ ;  /* 0x0000640061087a25 */ /* 0x000fe200078e00ff */
[----:B------:R-:W-:-:S03]  /*0460*/  IADD3 R11, P2, R11, R4, RZ ;  /* 0x000000040b0b7210 */ /* 0x000fc60007f5e0ff */
[----:B------:R-:W-:Y:S01]  /*0470*/  IMAD R17, R100, c[0x0][0x284], R17 ;  /* 0x0000a10064117a24 */ /* 0x000fe200078e0211 */
[----:B------:R-:W-:Y:S02]  /*0480*/  SHF.R.S32.HI R113, RZ, 0x1f, R95 ;  /* 0x0000001fff717819 */ /* 0x000fe4000001145f */
[----:B------:R-:W-:Y:S02]  /*0490*/  ISETP.NE.U32.AND P0, PT, RZ, c[0x0][0x260], PT ;  /* 0x00009800ff007a0c */ /* 0x000fe40003f05070 */
[----:B------:R-:W-:Y:S02]  /*04a0*/  IADD3 R9, R9, R19, RZ ;  /* 0x0000001309097210 */ /* 0x000fe40007ffe0ff */
[C---:B------:R-:W-:Y:S02]  /*04b0*/  IADD3.X R2, R15.reuse, R3, R10, P1, !PT ;  /* 0x000000030f027210 */ /* 0x040fe40000ffe40a */
[----:B------:R-:W-:Y:S02]  /*04c0*/  IADD3.X R4, R15, R5, R17, P2, !PT ;  /* 0x000000050f047210 */ /* 0x000fe400017fe411 */
[----:B------:R-:W-:-:S02]  /*04d0*/  ISETP.GE.AND P3, PT, R12, 0x1, PT ;  /* 0x000000010c00780c */ /* 0x000fc40003f66270 */
[----:B------:R-:W-:Y:S01]  /*04e0*/  LEA R13, R12, 0xffffff00, 0x8 ;  /* 0xffffff000c0d7811 */ /* 0x000fe200078e40ff */
[----:B------:R-:W-:Y:S01]  /*04f0*/  IMAD R12, R113, c[0x0][0x1a8], RZ ;  /* 0x00006a00710c7a24 */ /* 0x000fe200078e02ff */
[----:B------:R-:W-:Y:S02]  /*0500*/  ISETP.NE.AND.EX P0, PT, RZ, c[0x0][0x264], PT, P0 ;  /* 0x00009900ff007a0c */ /* 0x000fe40003f05300 */
[----:B------:R-:W-:Y:S02]  /*0510*/  LEA R86, P1, R87, c[0x0][0x240], 0x1 ;  /* 0x0000900057567a11 */ /* 0x000fe400078208ff */
[----:B------:R-:W-:Y:S01]  /*0520*/  LEA R20, P2, R21, c[0x0][0x248], 0x1 ;  /* 0x0000920015147a11 */ /* 0x000fe200078408ff */
[----:B------:R-:W-:Y:S01]  /*0530*/  IMAD.WIDE.U32 R8, R95, c[0x0][0x1a8], R8 ;  /* 0x00006a005f087a25 */ /* 0x000fe200078e0008 */
[----:B------:R-:W-:Y:S02]  /*0540*/  LEA.HI.X R87, R87, c[0x0][0x244], R0, 0x1, P1 ;  /* 0x0000910057577a11 */ /* 0x000fe400008f0c00 */
[----:B------:R-:W-:Y:S01]  /*0550*/  LEA.HI.X R21, R21, c[0x0][0x24c], R2, 0x1, P2 ;  /* 0x0000930015157a11 */ /* 0x000fe200010f0c02 */
[----:B------:R-:W-:Y:S01]  /*0560*/  IMAD R7, R95, c[0x0][0x1ac], R12 ;  /* 0x00006b005f077a24 */ /* 0x000fe200078e020c */
[----:B------:R-:W-:-:S02]  /*0570*/  ISETP.NE.U32.AND P1, PT, RZ, c[0x0][0x328], PT ;  /* 0x0000ca00ff007a0c */ /* 0x000fc40003f25070 */
[----:B------:R-:W-:Y:S02]  /*0580*/  ISETP.NE.U32.AND P2, PT, RZ, c[0x0][0x348], PT ;  /* 0x0000d200ff007a0c */ /* 0x000fe40003f45070 */
[----:B------:R-:W-:Y:S02]  /*0590*/  IADD3 R82, P4, R13, R8, RZ ;  /* 0x000000080d527210 */ /* 0x000fe40007f9e0ff */
[----:B------:R-:W-:Y:S02]  /*05a0*/  ISETP.NE.AND.EX P1, PT, RZ, c[0x0][0x32c], PT, P1 ;  /* 0x0000cb00ff007a0c */ /* 0x000fe40003f25310 */
[----:B------:R-:W-:Y:S02]  /*05b0*/  ISETP.NE.AND.EX P2, PT, RZ, c[0x0][0x34c], PT, P2 ;  /* 0x0000d300ff007a0c */ /* 0x000fe40003f45320 */
[----:B------:R-:W-:Y:S01]  /*05c0*/  IADD3 R8, R9, R7, RZ ;  /* 0x0000000709087210 */ /* 0x000fe20007ffe0ff */
[----:B------:R-:W-:Y:S01]  /*05d0*/  @P0 IMAD R0, R97, c[0x0][0x164], R100 ;  /* 0x0000590061000a24 */ /* 0x000fe200078e0264 */
[----:B------:R-:W-:-:S02]  /*05e0*/  MOV R3, c[0x0][0x29c] ;  /* 0x0000a70000037a02 */ /* 0x000fc40000000f00 */
[----:B------:R-:W-:Y:S02]  /*05f0*/  LEA.HI.X.SX32 R13, R13, R8, 0x1, P4 ;  /* 0x000000080d0d7211 */ /* 0x000fe400020f0eff */
[C---:B------:R-:W-:Y:S02]  /*0600*/  LEA R84, P4, R11.reuse, c[0x0][0x308], 0x1 ;  /* 0x0000c2000b547a11 */ /* 0x040fe400078808ff */
[----:B------:R-:W-:Y:S01]  /*0610*/  LEA R83, P5, R82, c[0x0][0x228], 0x1 ;  /* 0x00008a0052537a11 */ /* 0x000fe200078a08ff */
[----:B------:R-:W-:Y:S01]  /*0620*/  @P0 IMAD R0, R0, c[0x0][0x174], RZ ;  /* 0x00005d0000000a24 */ /* 0x000fe200078e02ff */
[----:B------:R-:W-:Y:S02]  /*0630*/  MOV R8, c[0x0][0x298] ;  /* 0x0000a60000087a02 */ /* 0x000fe40000000f00 */
[----:B------:R-:W-:Y:S02]  /*0640*/  SHF.R.U32.HI R2, RZ, 0x1, R3 ;  /* 0x00000001ff027819 */ /* 0x000fe40000011603 */
[----:B------:R-:W-:-:S02]  /*0650*/  LEA.HI.X R85, R11, c[0x0][0x30c], R4, 0x1, P4 ;  /* 0x0000c3000b557a11 */ /* 0x000fc400020f0c04 */
[----:B------:R-:W-:Y:S01]  /*0660*/  LEA.HI.X R82, R82, c[0x0][0x22c], R13, 0x1, P5 ;  /* 0x00008b0052527a11 */ /* 0x000fe200028f0c0d */
[----:B------:R-:W-:Y:S01]  /*0670*/  CS2R R10, SRZ ;  /* 0x00000000000a7805 */ /* 0x000fe2000001ff00 */
[----:B------:R-:W-:Y:S01]  /*0680*/  CS2R R12, SRZ ;  /* 0x00000000000c7805 */ /* 0x000fe2000001ff00 */
[----:B------:R-:W-:Y:S01]  /*0690*/  @P0 MOV R15, 0x10 ;  /* 0x00000010000f0802 */ /* 0x000fe20000000f00 */
[----:B------:R-:W-:Y:S01]  /*06a0*/  @P0 IMAD R0, R0, c[0x0][0x16c], RZ ;  /* 0x00005b0000000a24 */ /* 0x000fe200078e02ff */
[----:B------:R-:W-:Y:S01]  /*06b0*/  SHF.R.U64 R8, R8, 0x1, R3 ;  /* 0x0000000108087819 */ /* 0x000fe20000001203 */
[----:B------:R-:W-:Y:S01]  /*06c0*/  IMAD R3, R2, R97, RZ ;  /* 0x0000006102037224 */ /* 0x000fe200078e02ff */
[C---:B------:R-:W-:Y:S02]  /*06d0*/  @P1 LEA R12, P4, R100.reuse, c[0x0][0x328], 0x2 ;  /* 0x0000ca00640c1a11 */ /* 0x040fe400078810ff */
        /* <DEDUP_REMOVED lines=54> */
.L_x_14242:
[----:B------:R-:W-:Y:S01]  /*0a40*/  BAR.SYNC.DEFER_BLOCKING 0x0 ;  /* 0x0000000000007b1d */ /* 0x000fe20000010000 */
[----:B0-----:R-:W-:-:S06]  /*0a50*/  IMAD.WIDE R4, R93, 0x8, R86 ;  /* 0x000000085d047825 */ /* 0x001fcc00078e0256 */
[----:B------:R-:W2:Y:S01]  /*0a60*/  LDG.E.64 R4, [R4.64] ;  /* 0x0000000604047981 */ /* 0x000ea2000c1e1b00 */
[----:B------:R-:W-:-:S03]  /*0a70*/  IMAD.WIDE R6, R93, 0x8, R20 ;  /* 0x000000085d067825 */ /* 0x000fc600078e0214 */
[----:B--2---:R-:W-:Y:S01]  /*0a80*/  STS.64 [R78.X8], R4 ;  /* 0x000000044e007388 */ /* 0x004fe20000008a00 */
[----:B------:R-:W-:-:S06]  /*0a90*/  NOP ;  /* 0x0000000000007918 */ /* 0x000fcc0000000000 */
[----:B------:R-:W-:Y:S04]  /*0aa0*/  LDS.64 R22, [R78.X8] ;  /* 0x000000004e167984 */ /* 0x000fe80000008a00 */
        /* <DEDUP_REMOVED lines=8> */
[----:B------:R-:W-:Y:S01]  /*0b30*/  LEA R24, R80, 0xffffff80, 0x7 ;  /* 0xffffff8050187811 */ /* 0x000fe200078e38ff */
[----:B------:R-:W-:Y:S01]  /*0b40*/  IMAD R0, R94, c[0x0][0x1f0], RZ ;  /* 0x00007c005e007a24 */ /* 0x000fe200078e02ff */
[----:B------:R-:W-:Y:S01]  /*0b50*/  BSSY B0, `(.L_x_14201) ;  /* 0x000003d000007945 */ /* 0x000fe20003800000 */
[----:B0-----:R-:W-:Y:S01]  /*0b60*/  IMAD R7, R99, c[0x0][0x1f8], RZ ;  /* 0x00007e0063077a24 */ /* 0x001fe200078e02ff */
[----:B------:R-:W-:Y:S01]  /*0b70*/  SHF.R.S32.HI R25, RZ, 0x1f, R24 ;  /* 0x0000001fff197819 */ /* 0x000fe20000011418 */
[----:B------:R-:W-:-:S04]  /*0b80*/  IMAD R31, R97, c[0x0][0x1f4], R0 ;  /* 0x00007d00611f7a24 */ /* 0x000fc800078e0200 */
[----:B------:R-:W-:Y:S01]  /*0b90*/  IMAD.WIDE.U32 R28, R97, c[0x0][0x1f0], R24 ;  /* 0x00007c00611c7a25 */ /* 0x000fe200078e0018 */
[----:B-1----:R-:W-:Y:S02]  /*0ba0*/  PRMT R67, RZ, 0x5410, R32 ;  /* 0x00005410ff437816 */ /* 0x002fe40000000020 */
[--C-:B------:R-:W-:Y:S02]  /*0bb0*/  SHF.R.U64 R65, R32, 0x10, R33.reuse ;  /* 0x0000001020417819 */ /* 0x100fe40000001221 */
[----:B------:R-:W-:Y:S01]  /*0bc0*/  IADD3 R29, R29, R31, RZ ;  /* 0x0000001f1d1d7210 */ /* 0x000fe20007ffe0ff */
[----:B-----5:R-:W-:Y:S01]  /*0bd0*/  FADD.FTZ R67, R67, R96 ;  /* 0x0000006043437221 */ /* 0x020fe20000010000 */
[----:B------:R-:W-:Y:S01]  /*0be0*/  SHF.R.U32.HI R0, RZ, 0x10, R33 ;  /* 0x00000010ff007819 */ /* 0x000fe20000011621 */
[C---:B------:R-:W-:Y:S01]  /*0bf0*/  IMAD R31, R100.reuse, c[0x0][0x1fc], R7 ;  /* 0x00007f00641f7a24 */ /* 0x040fe200078e0207 */
[----:B------:R-:W-:Y:S01]  /*0c00*/  PRMT R65, RZ, 0x5410, R65 ;  /* 0x00005410ff417816 */ /* 0x000fe20000000041 */
[----:B------:R-:W-:Y:S01]  /*0c10*/  IMAD.WIDE.U32 R6, R100, c[0x0][0x1f8], R28 ;  /* 0x00007e0064067a25 */ /* 0x000fe200078e001c */
[----:B------:R-:W-:-:S03]  /*0c20*/  FSETP.GTU.FTZ.AND P2, PT, R67, 20, PT ;  /* 0x41a000004300780b */ /* 0x000fc60003f5c000 */
[----:B------:R-:W-:Y:S01]  /*0c30*/  FADD.FTZ R65, R65, R96 ;  /* 0x0000006041417221 */ /* 0x000fe20000010000 */
[----:B------:R-:W-:Y:S02]  /*0c40*/  IADD3 R29, R7, R31, RZ ;  /* 0x0000001f071d7210 */ /* 0x000fe40007ffe0ff */
[----:B------:R-:W-:Y:S02]  /*0c50*/  PRMT R7, RZ, 0x5410, R0 ;  /* 0x00005410ff077816 */ /* 0x000fe40000000000 */
[----:B------:R-:W-:-:S03]  /*0c60*/  FSETP.GTU.FTZ.AND P3, PT, R65, 20, PT ;  /* 0x41a000004100780b */ /* 0x000fc60003f7c000 */
[----:B------:R-:W-:-:S05]  /*0c70*/  FADD.FTZ R66, R7, R96 ;  /* 0x0000006007427221 */ /* 0x000fca0000010000 */
[----:B------:R-:W-:Y:S01]  /*0c80*/  FSETP.GTU.FTZ.AND P1, PT, R66, 20, PT ;  /* 0x41a000004200780b */ /* 0x000fe20003f3c000 */
[----:B--2---:R0:W-:Y:S01]  /*0c90*/  STS.64 [R78.X8], R26 ;  /* 0x0000001a4e007388 */ /* 0x0041e20000008a00 */
[----:B------:R-:W-:-:S06]  /*0ca0*/  NOP ;  /* 0x0000000000007918 */ /* 0x000fcc0000000000 */
[----:B------:R1:W2:Y:S01]  /*0cb0*/  LDS.64 R4, [R78.X8] ;  /* 0x000000004e047984 */ /* 0x0002a20000008a00 */
[----:B0-----:R-:W-:Y:S02]  /*0cc0*/  PRMT R27, RZ, 0x5410, R33 ;  /* 0x00005410ff1b7816 */ /* 0x001fe40000000021 */
[----:B------:R-:W-:-:S03]  /*0cd0*/  LEA R26, P0, R6, c[0x0][0x268], 0x1 ;  /* 0x00009a00061a7a11 */ /* 0x000fc600078008ff */
[----:B------:R-:W-:Y:S01]  /*0ce0*/  FADD.FTZ R68, R27, R96 ;  /* 0x000000601b447221 */ /* 0x000fe20000010000 */
[----:B------:R-:W-:-:S04]  /*0cf0*/  LEA.HI.X R27, R6, c[0x0][0x26c], R29, 0x1, P0 ;  /* 0x00009b00061b7a11 */ /* 0x000fc800000f0c1d */
[----:B------:R-:W-:Y:S01]  /*0d00*/  FSETP.GTU.FTZ.AND P0, PT, R68, 20, PT ;  /* 0x41a000004400780b */ /* 0x000fe20003f1c000 */
[----:B------:R-:W-:Y:S01]  /*0d10*/  IMAD.WIDE R6, R93, 0x8, R26 ;  /* 0x000000085d067825 */ /* 0x000fe200078e021a */
[----:B------:R-:W-:Y:S06]  /*0d20*/  @P2 BRA `(.L_x_14202) ;  /* 0x000001f000002947 */ /* 0x000fec0003800000 */
[----:B-1----:R-:W-:Y:S01]  /*0d30*/  FMUL.FTZ R67, R67, 1.4426950216293334961 ;  /* 0x3fb8aa3b43437820 */ /* 0x002fe20000410000 */
        /* <DEDUP_REMOVED lines=30> */
.L_x_14202:
[----:B-1----:R-:W-:Y:S05]  /*0f20*/  BSYNC B0 ;  /* 0x0000000000007941 */ /* 0x002fea0003800000 */
.L_x_14201:
        /* <DEDUP_REMOVED lines=33> */
.L_x_14204:
[----:B------:R-:W-:Y:S05]  /*1140*/  BSYNC B0 ;  /* 0x0000000000007941 */ /* 0x000fea0003800000 */
.L_x_14203:
        /* <DEDUP_REMOVED lines=33> */
.L_x_14206:
[----:B------:R-:W-:Y:S05]  /*1360*/  BSYNC B0 ;  /* 0x0000000000007941 */ /* 0x000fea0003800000 */
.L_x_14205:
        /* <DEDUP_REMOVED lines=33> */
.L_x_14208:
[----:B------:R-:W-:Y:S05]  /*1580*/  BSYNC B0 ;  /* 0x0000000000007941 */ /* 0x000fea0003800000 */
.L_x_14207:
[----:B------:R-:W-:Y:S06]  /*1590*/  BAR.SYNC.DEFER_BLOCKING 0x0 ;  /* 0x0000000000007b1d */ /* 0x000fec0000010000 */
[----:B------:R-:W3:Y:S01]  /*15a0*/  LDG.E.64 R6, [R6.64] ;  /* 0x0000000606067981 */ /* 0x000ee2000c1e1b00 */
        /* <DEDUP_REMOVED lines=16> */
[----:B--2---:R-:W-:-:S02]  /*16b0*/  SHF.R.U32.HI R33, RZ, 0x10, R5 ;  /* 0x00000010ff217819 */ /* 0x004fc40000011605 */
[----:B------:R-:W-:Y:S02]  /*16c0*/  SHF.R.U64 R43, R4, 0x10, R5 ;  /* 0x00000010042b7819 */ /* 0x000fe40000001205 */
[--C-:B0-----:R-:W-:Y:S02]  /*16d0*/  PRMT R37, RZ, 0x5410, R31.reuse ;  /* 0x00005410ff257816 */ /* 0x101fe4000000001f */
[--C-:B------:R-:W-:Y:S02]  /*16e0*/  SHF.R.U32.HI R40, RZ, 0x10, R31.reuse ;  /* 0x00000010ff287819 */ /* 0x100fe4000001161f */
[----:B------:R-:W-:Y:S01]  /*16f0*/  SHF.R.U64 R34, R30, 0x10, R31 ;  /* 0x000000101e227819 */ /* 0x000fe2000000121f */
[----:B------:R-:W-:Y:S01]  /*1700*/  FMUL.FTZ R28, R37, -1.4426950216293334961 ;  /* 0xbfb8aa3b251c7820 */ /* 0x000fe20000410000 */
[----:B------:R-:W-:Y:S02]  /*1710*/  PRMT R40, RZ, 0x5410, R40 ;  /* 0x00005410ff287816 */ /* 0x000fe40000000028 */
[----:B------:R-:W-:-:S02]  /*1720*/  PRMT R31, RZ, 0x5410, R30 ;  /* 0x00005410ff1f7816 */ /* 0x000fc4000000001e */
[----:B------:R-:W-:Y:S01]  /*1730*/  PRMT R34, RZ, 0x5410, R34 ;  /* 0x00005410ff227816 */ /* 0x000fe20000000022 */
[----:B------:R-:W-:Y:S01]  /*1740*/  FMUL.FTZ R29, R40, -1.4426950216293334961 ;  /* 0xbfb8aa3b281d7820 */ /* 0x000fe20000410000 */
[----:B------:R-:W0:Y:S01]  /*1750*/  MUFU.EX2 R28, R28 ;  /* 0x0000001c001c7308 */ /* 0x000e220000000800 */
[----:B------:R-:W-:-:S07]  /*1760*/  FMUL.FTZ R0, R31, -1.4426950216293334961 ;  /* 0xbfb8aa3b1f007820 */ /* 0x000fce0000410000 */
[----:B------:R-:W1:Y:S08]  /*1770*/  MUFU.EX2 R29, R29 ;  /* 0x0000001d001d7308 */ /* 0x000e700000000800 */
[----:B------:R-:W-:Y:S01]  /*1780*/  MUFU.EX2 R0, R0 ;  /* 0x0000000000007308 */ /* 0x000fe20000000800 */
[----:B0-----:R-:W-:-:S07]  /*1790*/  FADD.FTZ R28, R28, 1 ;  /* 0x3f8000001c1c7421 */ /* 0x001fce0000010000 */
[----:B------:R-:W0:Y:S01]  /*17a0*/  MUFU.RCP R38, R28 ;  /* 0x0000001c00267308 */ /* 0x000e220000001000 */
[----:B-1----:R-:W-:Y:S01]  /*17b0*/  FADD.FTZ R30, R29, 1 ;  /* 0x3f8000001d1e7421 */ /* 0x002fe20000010000 */
[----:B------:R-:W-:-:S06]  /*17c0*/  PRMT R29, RZ, 0x5410, R5 ;  /* 0x00005410ff1d7816 */ /* 0x000fcc0000000005 */
[----:B------:R1:W-:Y:S01]  /*17d0*/  MUFU.RCP R41, R30 ;  /* 0x0000001e00297308 */ /* 0x0003e20000001000 */
[----:B0-----:R-:W-:Y:S01]  /*17e0*/  FADD.FTZ R28, -R38, 1 ;  /* 0x3f800000261c7421 */ /* 0x001fe20000010100 */
[----:B-1----:R-:W-:-:S03]  /*17f0*/  PRMT R30, RZ, 0x5410, R33 ;  /* 0x00005410ff1e7816 */ /* 0x002fc60000000021 */
[----:B------:R-:W-:Y:S01]  /*1800*/  FFMA.FTZ R28, R37, R28, 1 ;  /* 0x3f800000251c7423 */ /* 0x000fe2000001001c */
[----:B---3--:R0:W-:Y:S01]  /*1810*/  STS.64 [R78.X8], R26 ;  /* 0x0000001a4e007388 */ /* 0x0081e20000008a00 */
[----:B------:R-:W-:-:S06]  /*1820*/  NOP ;  /* 0x0000000000007918 */ /* 0x000fcc0000000000 */
[----:B------:R-:W1:Y:S01]  /*1830*/  LDS.64 R6, [R78.X8] ;  /* 0x000000004e067984 */ /* 0x000e620000008a00 */
[----:B0-----:R-:W-:Y:S02]  /*1840*/  FMUL.FTZ R27, R34, -1.4426950216293334961 ;  /* 0xbfb8aa3b221b7820 */ /* 0x001fe40000410000 */
[----:B------:R-:W-:-:S04]  /*1850*/  FADD.FTZ R26, R0, 1 ;  /* 0x3f800000001a7421 */ /* 0x000fc80000010000 */
[----:B------:R-:W0:Y:S08]  /*1860*/  MUFU.EX2 R27, R27 ;  /* 0x0000001b001b7308 */ /* 0x000e300000000800 */
[----:B------:R2:W-:Y:S01]  /*1870*/  MUFU.RCP R32, R26 ;  /* 0x0000001a00207308 */ /* 0x0005e20000001000 */
[----:B0-----:R-:W-:Y:S02]  /*1880*/  FADD.FTZ R0, R27, 1 ;  /* 0x3f8000001b007421 */ /* 0x001fe40000010000 */
[----:B------:R-:W-:-:S05]  /*1890*/  FADD.FTZ R27, -R41, 1 ;  /* 0x3f800000291b7421 */ /* 0x000fca0000010100 */
[----:B------:R0:W3:Y:S01]  /*18a0*/  MUFU.RCP R35, R0 ;  /* 0x0000000000237308 */ /* 0x0000e20000001000 */
[----:B------:R-:W-:Y:S01]  /*18b0*/  FFMA.FTZ R27, R40, R27, 1 ;  /* 0x3f800000281b7423 */ /* 0x000fe2000001001b */
[--C-:B-1----:R-:W-:Y:S02]  /*18c0*/  PRMT R39, RZ, 0x5410, R7.reuse ;  /* 0x00005410ff277816 */ /* 0x102fe40000000007 */
[--C-:B------:R-:W-:Y:S02]  /*18d0*/  SHF.R.U32.HI R42, RZ, 0x10, R7.reuse ;  /* 0x00000010ff2a7819 */ /* 0x100fe40000011607 */
[----:B------:R-:W-:Y:S01]  /*18e0*/  SHF.R.U64 R36, R6, 0x10, R7 ;  /* 0x0000001006247819 */ /* 0x000fe20000001207 */
[----:B------:R-:W-:Y:S01]  /*18f0*/  FMUL.FTZ R5, R29, R39 ;  /* 0x000000271d057220 */ /* 0x000fe20000410000 */
[----:B------:R-:W-:Y:S02]  /*1900*/  PRMT R42, RZ, 0x5410, R42 ;  /* 0x00005410ff2a7816 */ /* 0x000fe4000000002a */
[----:B------:R-:W-:Y:S01]  /*1910*/  PRMT R36, RZ, 0x5410, R36 ;  /* 0x00005410ff247816 */ /* 0x000fe20000000024 */
[----:B------:R-:W-:Y:S01]  /*1920*/  FMUL.FTZ R5, R38, R5 ;  /* 0x0000000526057220 */ /* 0x000fe20000410000 */
[----:B------:R-:W-:Y:S01]  /*1930*/  PRMT R33, RZ, 0x5410, R6 ;  /* 0x00005410ff217816 */ /* 0x000fe20000000006 */
[----:B--2---:R-:W-:-:S02]  /*1940*/  FMUL.FTZ R26, R30, R42 ;  /* 0x0000002a1e1a7220 */ /* 0x004fc40000410000 */
[----:B0-----:R-:W-:Y:S01]  /*1950*/  FMUL.FTZ R0, R5, R28 ;  /* 0x0000001c05007220 */ /* 0x001fe20000410000 */
[----:B------:R-:W-:Y:S01]  /*1960*/  PRMT R28, RZ, 0x5410, R43 ;  /* 0x00005410ff1c7816 */ /* 0x000fe2000000002b */
[----:B------:R-:W-:Y:S02]  /*1970*/  FMUL.FTZ R26, R41, R26 ;  /* 0x0000001a291a7220 */ /* 0x000fe40000410000 */
[----:B---3--:R-:W-:Y:S01]  /*1980*/  FADD.FTZ R5, -R35, 1 ;  /* 0x3f80000023057421 */ /* 0x008fe20000010100 */
[----:B------:R0:W-:Y:S01]  /*1990*/  F2F.BF16.F32 R44, R0 ;  /* 0x00000000002c7304 */ /* 0x0001e20000202000 */
[----:B------:R-:W-:Y:S02]  /*19a0*/  FMUL.FTZ R27, R26, R27 ;  /* 0x0000001b1a1b7220 */ /* 0x000fe40000410000 */
[----:B------:R-:W-:Y:S02]  /*19b0*/  FMUL.FTZ R26, R28, R36 ;  /* 0x000000241c1a7220 */ /* 0x000fe40000410000 */
[----:B------:R-:W-:-:S02]  /*19c0*/  FFMA.FTZ R7, R34, R5, 1 ;  /* 0x3f80000022077423 */ /* 0x000fc40000010005 */
[----:B------:R-:W-:Y:S01]  /*19d0*/  FMUL.FTZ R26, R35, R26 ;  /* 0x0000001a231a7220 */ /* 0x000fe20000410000 */
[----:B------:R-:W1:Y:S01]  /*19e0*/  F2F.BF16.F32 R27, R27 ;  /* 0x0000001b001b7304 */ /* 0x000e620000202000 */
[----:B0-----:R-:W-:Y:S01]  /*19f0*/  PRMT R0, RZ, 0x5410, R4 ;  /* 0x00005410ff007816 */ /* 0x001fe20000000004 */
[----:B------:R-:W-:Y:S02]  /*1a00*/  FADD.FTZ R4, -R32, 1 ;  /* 0x3f80000020047421 */ /* 0x000fe40000010100 */
[----:B------:R-:W-:Y:S02]  /*1a10*/  FMUL.FTZ R7, R26, R7 ;  /* 0x000000071a077220 */ /* 0x000fe40000410000 */
[----:B------:R-:W-:Y:S02]  /*1a20*/  FMUL.FTZ R5, R0, R33 ;  /* 0x0000002100057220 */ /* 0x000fe40000410000 */
[C---:B------:R-:W-:Y:S02]  /*1a30*/  FFMA.FTZ R4, R31.reuse, R4, 1 ;  /* 0x3f8000001f047423 */ /* 0x040fe40000010004 */
[----:B------:R-:W-:Y:S01]  /*1a40*/  FMUL.FTZ R5, R32, R5 ;  /* 0x0000000520057220 */ /* 0x000fe20000410000 */
[----:B------:R-:W0:Y:S01]  /*1a50*/  F2F.BF16.F32 R7, R7 ;  /* 0x0000000700077304 */ /* 0x000e220000202000 */
[----:B------:R-:W-:Y:S01]  /*1a60*/  FMUL.FTZ R31, R31, R32 ;  /* 0x000000201f1f7220 */ /* 0x000fe20000410000 */
[----:B------:R-:W-:Y:S01]  /*1a70*/  SHF.R.U64 R32, R22, 0x10, R23 ;  /* 0x0000001016207819 */ /* 0x000fe20000001217 */
[----:B------:R-:W-:Y:S01]  /*1a80*/  FMUL.FTZ R6, R5, R4 ;  /* 0x0000000405067220 */ /* 0x000fe20000410000 */
[----:B-1----:R-:W-:Y:S01]  /*1a90*/  PRMT R45, R44, 0x5410, R27 ;  /* 0x000054102c2d7816 */ /* 0x002fe2000000001b */
[----:B------:R-:W-:-:S03]  /*1aa0*/  IMAD R44, R94, c[0x0][0x2e8], RZ ;  /* 0x0000ba005e2c7a24 */ /* 0x000fc600078e02ff */
[----:B------:R1:W2:Y:S01]  /*1ab0*/  F2F.BF16.F32 R43, R6 ;  /* 0x00000006002b7304 */ /* 0x0002a20000202000 */
[----:B------:R-:W-:Y:S02]  /*1ac0*/  FMUL.FTZ R38, R37, R38 ;  /* 0x0000002625267220 */ /* 0x000fe40000410000 */
[----:B------:R-:W-:Y:S02]  /*1ad0*/  FMUL.FTZ R37, R40, R41 ;  /* 0x0000002928257220 */ /* 0x000fe40000410000 */
[----:B------:R-:W-:Y:S01]  /*1ae0*/  FMUL.FTZ R41, R0, R31 ;  /* 0x0000001f00297220 */ /* 0x000fe20000410000 */
[----:B------:R-:W-:Y:S01]  /*1af0*/  PRMT R0, RZ, 0x5410, R22 ;  /* 0x00005410ff007816 */ /* 0x000fe20000000016 */
[----:B------:R-:W-:Y:S02]  /*1b00*/  FMUL.FTZ R35, R34, R35 ;  /* 0x0000002322237220 */ /* 0x000fe40000410000 */
[----:B0-----:R-:W-:-:S04]  /*1b10*/  IMAD.WIDE.U32 R4, R7, 0x10000, RZ ;  /* 0x0001000007047825 */ /* 0x001fc800078e00ff */
[----:B-1----:R-:W-:Y:S01]  /*1b20*/  IMAD.WIDE.U32 R6, R97, c[0x0][0x2e8], R24 ;  /* 0x0000ba0061067a25 */ /* 0x002fe200078e0018 */
[----:B------:R-:W-:Y:S02]  /*1b30*/  LOP3.LUT R27, R45, R5, RZ, 0xfc, !PT ;  /* 0x000000052d1b7212 */ /* 0x000fe400078efcff */
[----:B--2---:R-:W-:Y:S01]  /*1b40*/  LOP3.LUT R26, R4, R43, RZ, 0xfc, !PT ;  /* 0x0000002b041a7212 */ /* 0x004fe200078efcff */
[----:B------:R-:W-:Y:S01]  /*1b50*/  BAR.SYNC.DEFER_BLOCKING 0x0 ;  /* 0x0000000000007b1d */ /* 0x000fe20000010000 */
[----:B------:R-:W-:Y:S02]  /*1b60*/  IMAD R43, R97, c[0x0][0x2ec], R44 ;  /* 0x0000bb00612b7a24 */ /* 0x000fe400078e022c */
[----:B------:R-:W-:Y:S02]  /*1b70*/  IMAD R45, R99, c[0x0][0x2f0], RZ ;  /* 0x0000bc00632d7a24 */ /* 0x000fe400078e02ff */
[----:B------:R-:W-:Y:S01]  /*1b80*/  FFMA.FTZ R0, R41, R0, R92 ;  /* 0x0000000029007223 */ /* 0x000fe2000001005c */
[----:B------:R-:W-:Y:S01]  /*1b90*/  IADD3 R7, R7, R43, RZ ;  /* 0x0000002b07077210 */ /* 0x000fe20007ffe0ff */
[----:B------:R-:W-:-:S02]  /*1ba0*/  IMAD R45, R100, c[0x0][0x2f4], R45 ;  /* 0x0000bd00642d7a24 */ /* 0x000fc400078e022d */
[----:B------:R-:W-:Y:S02]  /*1bb0*/  FMUL.FTZ R43, R29, R38 ;  /* 0x000000261d2b7220 */ /* 0x000fe40000410000 */
[----:B------:R-:W-:-:S04]  /*1bc0*/  IMAD.WIDE.U32 R6, R100, c[0x0][0x2f0], R6 ;  /* 0x0000bc0064067a25 */ /* 0x000fc800078e0006 */
[----:B------:R-:W-:Y:S01]  /*1bd0*/  FMUL.FTZ R55, R28, R35 ;  /* 0x000000231c377220 */ /* 0x000fe20000410000 */
[----:B------:R-:W-:Y:S01]  /*1be0*/  IADD3 R7, R7, R45, RZ ;  /* 0x0000002d07077210 */ /* 0x000fe20007ffe0ff */
[----:B------:R-:W-:Y:S01]  /*1bf0*/  FMUL.FTZ R45, R30, R37 ;  /* 0x000000251e2d7220 */ /* 0x000fe20000410000 */
[----:B------:R0:W-:Y:S01]  /*1c00*/  STS.64 [R78.X8], R26 ;  /* 0x0000001a4e007388 */ /* 0x0001e20000008a00 */
[----:B------:R-:W-:-:S06]  /*1c10*/  NOP ;  /* 0x0000000000007918 */ /* 0x000fcc0000000000 */
[----:B------:R-:W1:Y:S01]  /*1c20*/  LDS.64 R4, [R78.X8] ;  /* 0x000000004e047984 */ /* 0x000e620000008a00 */
[----:B0-----:R-:W-:-:S04]  /*1c30*/  LEA R26, P0, R6, c[0x0][0x338], 0x1 ;  /* 0x0000ce00061a7a11 */ /* 0x001fc800078008ff */
[----:B------:R-:W-:Y:S02]  /*1c40*/  LEA.HI.X R27, R6, c[0x0][0x33c], R7, 0x1, P0 ;  /* 0x0000cf00061b7a11 */ /* 0x000fe400000f0c07 */
[----:B------:R-:W-:-:S03]  /*1c50*/  ISETP.NE.U32.AND P0, PT, RZ, c[0x0][0x270], PT ;  /* 0x00009c00ff007a0c */ /* 0x000fc60003f05070 */
[----:B------:R-:W-:Y:S01]  /*1c60*/  IMAD.WIDE R6, R93, 0x8, R26 ;  /* 0x000000085d067825 */ /* 0x000fe200078e021a */
[----:B------:R-:W-:-:S04]  /*1c70*/  ISETP.NE.AND.EX P0, PT, RZ, c[0x0][0x274], PT, P0 ;  /* 0x00009d00ff007a0c */ /* 0x000fc80003f05300 */
[----:B-1----:R0:W-:Y:S09]  /*1c80*/  STG.E.64 [R6.64], R4 ;  /* 0x0000000406007986 */ /* 0x0021f2000c101b06 */
[----:B------:R-:W-:Y:S05]  /*1c90*/  @!P0 BRA `(.L_x_14209) ;  /* 0x000001c000008947 */ /* 0x000fea0003800000 */
[----:B------:R-:W-:Y:S01]  /*1ca0*/  FMUL.FTZ R38, R38, R39 ;  /* 0x0000002726267220 */ /* 0x000fe20000410000 */
[----:B------:R-:W-:Y:S01]  /*1cb0*/  BAR.SYNC.DEFER_BLOCKING 0x0 ;  /* 0x0000000000007b1d */ /* 0x000fe20000010000 */
[----:B------:R-:W-:-:S02]  /*1cc0*/  FMUL.FTZ R37, R37, R42 ;  /* 0x0000002a25257220 */ /* 0x000fc40000410000 */
[----:B------:R-:W-:Y:S02]  /*1cd0*/  FMUL.FTZ R35, R35, R36 ;  /* 0x0000002423237220 */ /* 0x000fe40000410000 */
[----:B------:R-:W-:Y:S01]  /*1ce0*/  FMUL.FTZ R31, R31, R33 ;  /* 0x000000211f1f7220 */ /* 0x000fe20000410000 */
[----:B------:R-:W-:Y:S01]  /*1cf0*/  F2F.BF16.F32 R38, R38 ;  /* 0x0000002600267304 */ /* 0x000fe20000202000 */
[----:B------:R-:W-:Y:S02]  /*1d00*/  IMAD R28, R94, c[0x0][0x210], RZ ;  /* 0x000084005e1c7a24 */ /* 0x000fe400078e02ff */
[----:B0-----:R-:W-:-:S04]  /*1d10*/  IMAD.WIDE.U32 R6, R97, c[0x0][0x210], R24 ;  /* 0x0000840061067a25 */ /* 0x001fc800078e0018 */
[----:B------:R-:W-:Y:S01]  /*1d20*/  IMAD R29, R97, c[0x0][0x214], R28 ;  /* 0x00008500611d7a24 */ /* 0x000fe200078e021c */
[----:B------:R-:W0:Y:S04]  /*1d30*/  F2F.BF16.F32 R4, R35 ;  /* 0x0000002300047304 */ /* 0x000e280000202000 */
[----:B------:R-:W-:-:S04]  /*1d40*/  IADD3 R7, R7, R29, RZ ;  /* 0x0000001d07077210 */ /* 0x000fc80007ffe0ff */
[----:B------:R-:W1:Y:S01]  /*1d50*/  F2F.BF16.F32 R37, R37 ;  /* 0x0000002500257304 */ /* 0x000e620000202000 */
[----:B------:R-:W-:-:S07]  /*1d60*/  IMAD.WIDE.U32 R6, R100, c[0x0][0x218], R6 ;  /* 0x0000860064067a25 */ /* 0x000fce00078e0006 */
[----:B------:R-:W2:Y:S01]  /*1d70*/  F2F.BF16.F32 R31, R31 ;  /* 0x0000001f001f7304 */ /* 0x000ea20000202000 */
[----:B0-----:R-:W-:Y:S01]  /*1d80*/  IMAD.WIDE.U32 R4, R4, 0x10000, RZ ;  /* 0x0001000004047825 */ /* 0x001fe200078e00ff */
[----:B-1----:R-:W-:-:S04]  /*1d90*/  PRMT R27, R38, 0x5410, R37 ;  /* 0x00005410261b7816 */ /* 0x002fc80000000025 */
[----:B------:R-:W-:Y:S02]  /*1da0*/  LOP3.LUT R27, R27, R5, RZ, 0xfc, !PT ;  /* 0x000000051b1b7212 */ /* 0x000fe400078efcff */
[----:B--2---:R-:W-:Y:S01]  /*1db0*/  LOP3.LUT R26, R4, R31, RZ, 0xfc, !PT ;  /* 0x0000001f041a7212 */ /* 0x004fe200078efcff */
[----:B------:R-:W-:-:S04]  /*1dc0*/  IMAD R31, R99, c[0x0][0x218], RZ ;  /* 0x00008600631f7a24 */ /* 0x000fc800078e02ff */
[----:B------:R0:W-:Y:S01]  /*1dd0*/  STS.64 [R78.X8], R26 ;  /* 0x0000001a4e007388 */ /* 0x0001e20000008a00 */
[----:B------:R-:W-:-:S06]  /*1de0*/  NOP ;  /* 0x0000000000007918 */ /* 0x000fcc0000000000 */
[----:B------:R-:W1:Y:S01]  /*1df0*/  LDS.64 R4, [R78.X8] ;  /* 0x000000004e047984 */ /* 0x000e620000008a00 */
[----:B------:R-:W-:Y:S01]  /*1e00*/  IMAD R31, R100, c[0x0][0x21c], R31 ;  /* 0x00008700641f7a24 */ /* 0x000fe200078e021f */
[----:B0-----:R-:W-:-:S04]  /*1e10*/  LEA R26, P0, R6, c[0x0][0x270], 0x1 ;  /* 0x00009c00061a7a11 */ /* 0x001fc800078008ff */
[----:B------:R-:W-:-:S04]  /*1e20*/  IADD3 R7, R7, R31, RZ ;  /* 0x0000001f07077210 */ /* 0x000fc80007ffe0ff */
[----:B------:R-:W-:-:S05]  /*1e30*/  LEA.HI.X R27, R6, c[0x0][0x274], R7, 0x1, P0 ;  /* 0x00009d00061b7a11 */ /* 0x000fca00000f0c07 */
[----:B------:R-:W-:-:S05]  /*1e40*/  IMAD.WIDE R6, R93, 0x8, R26 ;  /* 0x000000085d067825 */ /* 0x000fca00078e021a */
[----:B-1----:R0:W-:Y:S02]  /*1e50*/  STG.E.64 [R6.64], R4 ;  /* 0x0000000406007986 */ /* 0x0021e4000c101b06 */
.L_x_14209:
[----:B0-----:R-:W-:Y:S01]  /*1e60*/  MOV R5, c[0x0][0x16c] ;  /* 0x00005b0000057a02 */ /* 0x001fe20000000f00 */
[----:B------:R-:W-:Y:S01]  /*1e70*/  BAR.SYNC.DEFER_BLOCKING 0x0 ;  /* 0x0000000000007b1d */ /* 0x000fe20000010000 */
[----:B------:R-:W-:Y:S01]  /*1e80*/  PRMT R4, RZ, 0x5410, R32 ;  /* 0x00005410ff047816 */ /* 0x000fe20000000020 */
        /* <DEDUP_REMOVED lines=11> */
[----:B------:R-:W-:Y:S02]  /*1f40*/  FMUL.FTZ R58, R55, R98 ;  /* 0x00000062373a7220 */ /* 0x000fe40000410000 */
        /* <DEDUP_REMOVED lines=36> */
.L_x_14241:
        /* <DEDUP_REMOVED lines=60> */
[----:B---3--:R-:W-:-:S03]  /*2550*/  FMUL.RZ R103, R0, 0.15915493667125701904 ;  /* 0x3e22f98300677820 */ /* 0x008fc6000040c000 */
[----:B------:R1:W-:Y:S01]  /*2560*/  STS.64 [R106+0xa80], R44 ;  /* 0x000a802c6a007388 */ /* 0x0003e20000000a00 */
[----:B------:R-:W-:-:S03]  /*2570*/  FMUL.FTZ R0, R101, R65 ;  /* 0x0000004165007220 */ /* 0x000fc60000410000 */
[----:B------:R-:W-:Y:S01]  /*2580*/  BAR.SYNC.DEFER_BLOCKING 0x0 ;  /* 0x0000000000007b1d */ /* 0x000fe20000010000 */
[-C--:B------:R-:W-:Y:S02]  /*2590*/  FMUL.FTZ R102, R41, R68.reuse ;  /* 0x0000004429667220 */ /* 0x080fe40000410000 */
[----:B------:R-:W-:-:S03]  /*25a0*/  FMUL.FTZ R48, R101, R68 ;  /* 0x0000004465307220 */ /* 0x000fc60000410000 */
[----:B------:R-:W-:Y:S01]  /*25b0*/  MUFU.COS R49, R103 ;  /* 0x0000006700317308 */ /* 0x000fe20000000000 */
[----:B-1----:R-:W-:-:S07]  /*25c0*/  FMUL.RZ R106, R102, 0.15915493667125701904 ;  /* 0x3e22f983666a7820 */ /* 0x002fce000040c000 */
[----:B------:R-:W1:Y:S08]  /*25d0*/  MUFU.EX2 R0, R0 ;  /* 0x0000000000007308 */ /* 0x000e700000000800 */
[----:B------:R-:W-:Y:S01]  /*25e0*/  MUFU.EX2 R48, R48 ;  /* 0x0000003000307308 */ /* 0x000fe20000000800 */
[----:B------:R2:W5:Y:S07]  /*25f0*/  @P0 LDG.E.64 R46, [R104.64+0x8] ;  /* 0x00000806682e0981 */ /* 0x00056e000c1e1b00 */
[----:B------:R-:W3:Y:S08]  /*2600*/  MUFU.SIN R123, R106 ;  /* 0x0000006a007b7308 */ /* 0x000ef00000000400 */
[----:B------:R-:W4:Y:S01]  /*2610*/  MUFU.COS R125, R106 ;  /* 0x0000006a007d7308 */ /* 0x000f220000000000 */
[----:B------:R-:W-:-:S07]  /*2620*/  FMUL.FTZ R102, R41, R66 ;  /* 0x0000004229667220 */ /* 0x000fce0000410000 */
[----:B------:R-:W4:Y:S01]  /*2630*/  MUFU.SIN R121, R103 ;  /* 0x0000006700797308 */ /* 0x000f220000000400 */
[----:B------:R-:W-:Y:S02]  /*2640*/  FMUL.FTZ R101, R101, R66 ;  /* 0x0000004265657220 */ /* 0x000fe40000410000 */
[----:B------:R-:W-:Y:S02]  /*2650*/  FMUL.RZ R102, R102, 0.15915493667125701904 ;  /* 0x3e22f98366667820 */ /* 0x000fe4000040c000 */
[----:B-1----:R-:W-:Y:S01]  /*2660*/  FMUL.FTZ R122, R0, R49 ;  /* 0x00000031007a7220 */ /* 0x002fe20000410000 */
[----:B0-----:R-:W-:Y:S01]  /*2670*/  SHF.R.U64 R49, R4, 0x10, R5 ;  /* 0x0000001004317819 */ /* 0x001fe20000001205 */
[C---:B---3--:R-:W-:Y:S01]  /*2680*/  FMUL.FTZ R123, R48.reuse, R123 ;  /* 0x0000007b307b7220 */ /* 0x048fe20000410000 */
[----:B--2---:R-:W-:Y:S01]  /*2690*/  PRMT R104, RZ, 0x5410, R4 ;  /* 0x00005410ff687816 */ /* 0x004fe20000000004 */
[----:B----4-:R-:W-:Y:S01]  /*26a0*/  FMUL.FTZ R125, R48, R125 ;  /* 0x0000007d307d7220 */ /* 0x010fe20000410000 */
[----:B------:R-:W-:Y:S03]  /*26b0*/  MUFU.COS R118, R102 ;  /* 0x0000006600767308 */ /* 0x000fe60000000000 */
[----:B------:R-:W-:-:S02]  /*26c0*/  FMUL.FTZ R133, R104, R67 ;  /* 0x0000004368857220 */ /* 0x000fc40000410000 */
[----:B------:R-:W-:-:S03]  /*26d0*/  FMUL.FTZ R121, R0, R121 ;  /* 0x0000007900797220 */ /* 0x000fc60000410000 */
[----:B------:R0:W-:Y:S01]  /*26e0*/  MUFU.SIN R48, R102 ;  /* 0x0000006600307308 */ /* 0x0001e20000000400 */
[----:B------:R-:W-:Y:S02]  /*26f0*/  PRMT R0, RZ, 0x5410, R22 ;  /* 0x00005410ff007816 */ /* 0x000fe40000000016 */
[----:B------:R-:W-:-:S05]  /*2700*/  SHF.R.U32.HI R108, RZ, 0x10, R5 ;  /* 0x00000010ff6c7819 */ /* 0x000fca0000011605 */
[----:B------:R-:W1:Y:S01]  /*2710*/  MUFU.EX2 R101, R101 ;  /* 0x0000006500657308 */ /* 0x000e620000000800 */
[----:B0-----:R-:W-:Y:S01]  /*2720*/  PRMT R102, RZ, 0x5410, R49 ;  /* 0x00005410ff667816 */ /* 0x001fe20000000031 */
[----:B------:R-:W-:-:S04]  /*2730*/  FMUL.FTZ R133, R0, R133 ;  /* 0x0000008500857220 */ /* 0x000fc80000410000 */
[----:B------:R-:W-:Y:S01]  /*2740*/  FMUL.FTZ R49, R102, R67 ;  /* 0x0000004366317220 */ /* 0x000fe20000410000 */
[----:B------:R-:W-:Y:S02]  /*2750*/  SHF.R.U64 R106, R22, 0x10, R23 ;  /* 0x00000010166a7819 */ /* 0x000fe40000001217 */
[----:B------:R-:W-:Y:S01]  /*2760*/  PRMT R110, RZ, 0x5410, R5 ;  /* 0x00005410ff6e7816 */ /* 0x000fe20000000005 */
[----:B------:R-:W-:Y:S01]  /*2770*/  FMUL.FTZ R134, R0, R49 ;  /* 0x0000003100867220 */ /* 0x000fe20000410000 */
[----:B------:R-:W-:Y:S01]  /*2780*/  PRMT R108, RZ, 0x5410, R108 ;  /* 0x00005410ff6c7816 */ /* 0x000fe2000000006c */
[C---:B------:R-:W-:Y:S01]  /*2790*/  FMUL.FTZ R5, R121.reuse, R133 ;  /* 0x0000008579057220 */ /* 0x040fe20000410000 */
[----:B------:R-:W-:Y:S01]  /*27a0*/  PRMT R106, RZ, 0x5410, R106 ;  /* 0x00005410ff6a7816 */ /* 0x000fe2000000006a */
[----:B------:R-:W-:Y:S02]  /*27b0*/  FMUL.FTZ R4, R121, R134 ;  /* 0x0000008679047220 */ /* 0x000fe40000410000 */
[----:B------:R-:W-:-:S02]  /*27c0*/  FMUL.FTZ R135, R108, R65 ;  /* 0x000000416c877220 */ /* 0x000fc40000410000 */
[----:B------:R-:W-:Y:S02]  /*27d0*/  FFMA.FTZ R5, R122, R134, R5 ;  /* 0x000000867a057223 */ /* 0x000fe40000010005 */
[----:B------:R-:W-:Y:S02]  /*27e0*/  FMUL.FTZ R137, R110, R65 ;  /* 0x000000416e897220 */ /* 0x000fe40000410000 */
[----:B------:R-:W-:Y:S02]  /*27f0*/  FFMA.FTZ R4, R122, R133, -R4 ;  /* 0x000000857a047223 */ /* 0x000fe40000010804 */
[C---:B-1----:R-:W-:Y:S02]  /*2800*/  FMUL.FTZ R117, R101.reuse, R48 ;  /* 0x0000003065757220 */ /* 0x042fe40000410000 */
[----:B------:R-:W-:Y:S01]  /*2810*/  FFMA.FTZ R48, R106, R135, R5 ;  /* 0x000000876a307223 */ /* 0x000fe20000010005 */
[----:B------:R-:W-:Y:S01]  /*2820*/  SHF.R.U64 R111, R6, 0x10, R7 ;  /* 0x00000010066f7819 */ /* 0x000fe20000001207 */
[----:B------:R-:W-:Y:S01]  /*2830*/  FMUL.FTZ R118, R101, R118 ;  /* 0x0000007665767220 */ /* 0x000fe20000410000 */
[----:B------:R-:W-:Y:S01]  /*2840*/  PRMT R101, RZ, 0x5410, R6 ;  /* 0x00005410ff657816 */ /* 0x000fe20000000006 */
[----:B------:R-:W-:-:S02]  /*2850*/  FFMA.FTZ R4, R106, R137, R4 ;  /* 0x000000896a047223 */ /* 0x000fc40000010004 */
[C---:B------:R-:W-:Y:S01]  /*2860*/  FMUL.FTZ R5, R123.reuse, R48 ;  /* 0x000000307b057220 */ /* 0x040fe20000410000 */
[----:B------:R-:W-:Y:S01]  /*2870*/  PRMT R111, RZ, 0x5410, R111 ;  /* 0x00005410ff6f7816 */ /* 0x000fe2000000006f */
[-C--:B------:R-:W-:Y:S02]  /*2880*/  FMUL.FTZ R6, R123, R4.reuse ;  /* 0x000000047b067220 */ /* 0x080fe40000410000 */
[----:B------:R-:W-:Y:S02]  /*2890*/  FFMA.FTZ R5, R125, R4, -R5 ;  /* 0x000000047d057223 */ /* 0x000fe40000010805 */
[----:B------:R-:W-:Y:S01]  /*28a0*/  FMUL.FTZ R138, R101, R68 ;  /* 0x00000044658a7220 */ /* 0x000fe20000410000 */
[--C-:B------:R-:W-:Y:S01]  /*28b0*/  PRMT R103, RZ, 0x5410, R7.reuse ;  /* 0x00005410ff677816 */ /* 0x100fe20000000007 */
[----:B------:R-:W-:Y:S01]  /*28c0*/  FFMA.FTZ R6, R125, R48, R6 ;  /* 0x000000307d067223 */ /* 0x000fe20000010006 */
[----:B------:R-:W-:Y:S01]  /*28d0*/  SHF.R.U32.HI R107, RZ, 0x10, R7 ;  /* 0x00000010ff6b7819 */ /* 0x000fe20000011607 */
[----:B------:R-:W-:-:S02]  /*28e0*/  FMUL.FTZ R136, R111, R68 ;  /* 0x000000446f887220 */ /* 0x000fc40000410000 */
[C---:B------:R-:W-:Y:S02]  /*28f0*/  FFMA.FTZ R7, R109.reuse, R138, R5 ;  /* 0x0000008a6d077223 */ /* 0x040fe40000010005 */
[----:B------:R-:W-:Y:S02]  /*2900*/  FFMA.FTZ R48, R109, R136, R6 ;  /* 0x000000886d307223 */ /* 0x000fe40000010006 */
[CC--:B------:R-:W-:Y:S02]  /*2910*/  FMUL.FTZ R105, R117.reuse, R7.reuse ;  /* 0x0000000775697220 */ /* 0x0c0fe40000410000 */
[-C--:B------:R-:W-:Y:S01]  /*2920*/  FMUL.FTZ R49, R117, R48.reuse ;  /* 0x0000003075317220 */ /* 0x080fe20000410000 */
[----:B------:R-:W-:Y:S01]  /*2930*/  PRMT R107, RZ, 0x5410, R107 ;  /* 0x00005410ff6b7816 */ /* 0x000fe2000000006b */
[C---:B------:R-:W-:Y:S01]  /*2940*/  FFMA.FTZ R48, R118.reuse, R48, R105 ;  /* 0x0000003076307223 */ /* 0x040fe20000010069 */
[----:B------:R-:W-:Y:S01]  /*2950*/  SHF.R.U32.HI R105, RZ, 0x10, R23 ;  /* 0x00000010ff697819 */ /* 0x000fe20000011617 */
[----:B------:R-:W-:-:S02]  /*2960*/  FFMA.FTZ R49, R118, R7, -R49 ;  /* 0x0000000776317223 */ /* 0x000fc40000010831 */
[-C--:B------:R-:W-:Y:S01]  /*2970*/  FMUL.FTZ R132, R107, R66.reuse ;  /* 0x000000426b847220 */ /* 0x080fe20000410000 */
[----:B------:R-:W-:Y:S01]  /*2980*/  PRMT R105, RZ, 0x5410, R105 ;  /* 0x00005410ff697816 */ /* 0x000fe20000000069 */
[----:B------:R-:W-:-:S04]  /*2990*/  FMUL.FTZ R116, R103, R66 ;  /* 0x0000004267747220 */ /* 0x000fc80000410000 */
[C---:B------:R-:W-:Y:S02]  /*29a0*/  FFMA.FTZ R129, R105.reuse, R132, R48 ;  /* 0x0000008469817223 */ /* 0x040fe40000010030 */
[----:B------:R-:W-:Y:S02]  /*29b0*/  FFMA.FTZ R131, R105, R116, R49 ;  /* 0x0000007469837223 */ /* 0x000fe40000010031 */
[----:B------:R0:W1:Y:S01]  /*29c0*/  @P2 LDS.64 R48, [R93.X8+0x1a88] ;  /* 0x001a88005d302984 */ /* 0x0000620000008a00 */
[CC--:B------:R-:W-:Y:S02]  /*29d0*/  FMUL.FTZ R4, R44.reuse, R121.reuse ;  /* 0x000000792c047220 */ /* 0x0c0fe40000410000 */
[C---:B------:R-:W-:Y:S02]  /*29e0*/  FMUL.FTZ R5, R45.reuse, R121 ;  /* 0x000000792d057220 */ /* 0x040fe40000410000 */
[-C--:B------:R-:W-:Y:S02]  /*29f0*/  FFMA.FTZ R6, R45, R122.reuse, R4 ;  /* 0x0000007a2d067223 */ /* 0x080fe40000010004 */
[----:B------:R-:W-:-:S02]  /*2a00*/  FFMA.FTZ R4, R44, R122, -R5 ;  /* 0x0000007a2c047223 */ /* 0x000fc40000010805 */
        /* <DEDUP_REMOVED lines=13> */
.L_x_14212:
[----:B0-----:R-:W-:Y:S05]  /*2ae0*/  BSYNC B0 ;  /* 0x0000000000007941 */ /* 0x001fea0003800000 */
.L_x_14211:
[----:B------:R-:W0:Y:S01]  /*2af0*/  SHFL.UP PT, R124, R129, 0x1, RZ ;  /* 0x04200000817c7989 */ /* 0x000e2200000e00ff */
[CC--:B------:R-:W-:Y:S01]  /*2b00*/  FMUL.FTZ R4, R117.reuse, R6.reuse ;  /* 0x0000000675047220 */ /* 0x0c0fe20000410000 */
        /* <DEDUP_REMOVED lines=33> */
[----:B------:R-:W-:Y:S01]  /*2d20*/  @P0 FADD.FTZ R131, R131, R6 ;  /* 0x0000000683830221 */ /* 0x000fe20000010000 */
        /* <DEDUP_REMOVED lines=11> */
[C---:B------:R-:W-:Y:S02]  /*2de0*/  FFMA.FTZ R124, R139.reuse, R124, -R7 ;  /* 0x0000007c8b7c7223 */ /* 0x040fe40000010807 */
[----:B------:R-:W-:Y:S02]  /*2df0*/  FFMA.FTZ R126, R139, R126, R114 ;  /* 0x0000007e8b7e7223 */ /* 0x000fe40000010072 */
[----:B------:R-:W-:Y:S02]  /*2e00*/  @P0 FADD.FTZ R131, R131, R124 ;  /* 0x0000007c83830221 */ /* 0x000fe40000010000 */
[C---:B---3--:R-:W-:Y:S02]  /*2e10*/  FMUL.FTZ R114, R5.reuse, R4 ;  /* 0x0000000405727220 */ /* 0x048fe40000410000 */
[----:B----4-:R-:W-:-:S02]  /*2e20*/  FMUL.FTZ R7, R5, R6 ;  /* 0x0000000605077220 */ /* 0x010fc40000410000 */
        /* <DEDUP_REMOVED lines=15> */
[-C--:B----4-:R-:W-:Y:S02]  /*2f20*/  FFMA.FTZ R7, R139, R5.reuse, R124 ;  /* 0x000000058b077223 */ /* 0x090fe4000001007c */
[C---:B------:R-:W-:Y:S01]  /*2f30*/  FMUL.FTZ R5, R114.reuse, R5 ;  /* 0x0000000572057220 */ /* 0x040fe20000410000 */
        /* <DEDUP_REMOVED lines=11> */
[----:B------:R-:W-:Y:S01]  /*2ff0*/  FMUL.FTZ R124, R54, R43 ;  /* 0x0000002b367c7220 */ /* 0x000fe20000410000 */
[----:B------:R-:W4:Y:S01]  /*3000*/  SHFL.UP PT, R6, R7, 0x10, RZ ;  /* 0x0600000007067989 */ /* 0x000f2200000e00ff */
[-C--:B------:R-:W-:Y:S02]  /*3010*/  FFMA.FTZ R141, -R117, R115.reuse, -R130 ;  /* 0x00000073758d7223 */ /* 0x080fe40000010982 */
[----:B------:R-:W-:Y:S02]  /*3020*/  FFMA.FTZ R130, R118, R115, -R5 ;  /* 0x0000007376827223 */ /* 0x000fe40000010805 */
[----:B------:R-:W-:-:S02]  /*3030*/  FADD.FTZ R142, -R124, R141 ;  /* 0x0000008d7c8e7221 */ /* 0x000fc40000010100 */
[----:B------:R-:W-:Y:S02]  /*3040*/  FADD.FTZ R140, R127, R130 ;  /* 0x000000827f8c7221 */ /* 0x000fe40000010000 */
[----:B------:R-:W-:Y:S02]  /*3050*/  FMUL.FTZ R141, R123, -R142 ;  /* 0x8000008e7b8d7220 */ /* 0x000fe40000410000 */
[----:B0-----:R-:W-:Y:S02]  /*3060*/  FMUL.FTZ R5, R7, R128 ;  /* 0x0000008007057220 */ /* 0x001fe40000410000 */
[-C--:B------:R-:W-:Y:S02]  /*3070*/  FFMA.FTZ R141, R125, R140.reuse, -R141 ;  /* 0x0000008c7d8d7223 */ /* 0x080fe4000001088d */
[----:B------:R-:W-:Y:S02]  /*3080*/  FMUL.FTZ R140, R123, -R140 ;  /* 0x8000008c7b8c7220 */ /* 0x000fe40000410000 */
[----:B--2---:R-:W-:-:S02]  /*3090*/  FFMA.FTZ R130, R139, R126, -R5 ;  /* 0x0000007e8b827223 */ /* 0x004fc40000010805 */
[C---:B------:R-:W-:Y:S02]  /*30a0*/  FMUL.FTZ R5, R7.reuse, R126 ;  /* 0x0000007e07057220 */ /* 0x040fe40000410000 */
[----:B---3--:R-:W-:Y:S02]  /*30b0*/  FMUL.FTZ R126, R7, R4 ;  /* 0x00000004077e7220 */ /* 0x008fe40000410000 */
[C---:B------:R-:W-:Y:S02]  /*30c0*/  FFMA.FTZ R128, R139.reuse, R128, R5 ;  /* 0x000000808b807223 */ /* 0x040fe40000010005 */
[----:B----4-:R-:W-:Y:S02]  /*30d0*/  FFMA.FTZ R126, R139, R6, R126 ;  /* 0x000000068b7e7223 */ /* 0x010fe4000001007e */
[----:B------:R-:W-:Y:S02]  /*30e0*/  FFMA.FTZ R143, R125, R142, R140 ;  /* 0x0000008e7d8f7223 */ /* 0x000fe4000001008c */
[C---:B------:R-:W-:Y:S01]  /*30f0*/  FMUL.FTZ R5, R7.reuse, R6 ;  /* 0x0000000607057220 */ /* 0x040fe20000410000 */
[----:B------:R-:W-:Y:S01]  /*3100*/  FSEL R140, R7, R126, !P0 ;  /* 0x0000007e078c7208 */ /* 0x000fe20004000000 */
[----:B------:R-:W-:Y:S01]  /*3110*/  @P0 FADD.FTZ R131, R131, R130 ;  /* 0x0000008283830221 */ /* 0x000fe20000010000 */
[----:B------:R-:W-:Y:S01]  /*3120*/  CS2R R6, SRZ ;  /* 0x0000000000067805 */ /* 0x000fe2000001ff00 */
[----:B------:R-:W-:Y:S01]  /*3130*/  @P0 FFMA.FTZ R139, R139, R4, -R5 ;  /* 0x000000048b8b0223 */ /* 0x000fe20000010805 */
[----:B------:R-:W-:Y:S01]  /*3140*/  HFMA2.MMA R5, -RZ, RZ, 0, 0 ;  /* 0x00000000ff057435 */ /* 0x000fe200000001ff */
[----:B------:R-:W-:Y:S01]  /*3150*/  @P0 FADD.FTZ R129, R129, R128 ;  /* 0x0000008081810221 */ /* 0x000fe20000010000 */
[----:B------:R-:W0:Y:S01]  /*3160*/  SHFL.UP PT, R140, R140, 0x1, RZ ;  /* 0x042000008c8c7989 */ /* 0x000e2200000e00ff */
[C---:B------:R-:W-:Y:S01]  /*3170*/  FMUL.FTZ R126, R55.reuse, R43 ;  /* 0x0000002b377e7220 */ /* 0x040fe20000410000 */
[----:B------:R-:W-:Y:S01]  /*3180*/  ISETP.GE.AND P0, PT, R80, c[0x0][0x174], PT ;  /* 0x00005d0050007a0c */ /* 0x000fe20003f06270 */
[----:B------:R-:W-:Y:S01]  /*3190*/  FMUL.FTZ R128, R55, R42 ;  /* 0x0000002a37807220 */ /* 0x000fe20000410000 */
[----:B------:R-:W2:Y:S01]  /*31a0*/  SHFL.UP PT, R139, R139, 0x1, RZ ;  /* 0x042000008b8b7989 */ /* 0x000ea200000e00ff */
[----:B------:R-:W-:Y:S01]  /*31b0*/  FADD.FTZ R144, -R126, R143 ;  /* 0x0000008f7e907221 */ /* 0x000fe20000010100 */
[----:B------:R-:W-:Y:S01]  /*31c0*/  ISETP.NE.OR P0, PT, R112, RZ, P0 ;  /* 0x000000ff7000720c */ /* 0x000fe20000705670 */
[----:B------:R-:W-:Y:S01]  /*31d0*/  FADD.FTZ R143, R128, R141 ;  /* 0x0000008d808f7221 */ /* 0x000fe20000010000 */
[----:B------:R-:W3:Y:S01]  /*31e0*/  SHFL.UP PT, R131, R131, 0x1, RZ ;  /* 0x0420000083837989 */ /* 0x000ee200000e00ff */
[----:B-1----:R-:W-:Y:S01]  /*31f0*/  FMUL.FTZ R142, R117, -R48 ;  /* 0x80000030758e7220 */ /* 0x002fe20000410000 */
[----:B------:R-:W-:Y:S01]  /*3200*/  MOV R4, 0x3f800000 ;  /* 0x3f80000000047802 */ /* 0x000fe20000000f00 */
[----:B------:R-:W-:Y:S01]  /*3210*/  FMUL.FTZ R147, R121, -R143 ;  /* 0x8000008f79937220 */ /* 0x000fe20000410000 */
[----:B------:R-:W1:Y:S01]  /*3220*/  SHFL.UP PT, R129, R129, 0x1, RZ ;  /* 0x0420000081817989 */ /* 0x000e6200000e00ff */
[----:B------:R-:W-:Y:S01]  /*3230*/  FMUL.FTZ R141, R117, R49 ;  /* 0x00000031758d7220 */ /* 0x000fe20000410000 */
[----:B------:R-:W-:Y:S01]  /*3240*/  SHF.L.U32 R130, R53, 0x4, RZ ;  /* 0x0000000435827819 */ /* 0x000fe200000006ff */
[----:B------:R-:W-:-:S02]  /*3250*/  FMUL.FTZ R145, R121, -R144 ;  /* 0x8000009079917220 */ /* 0x000fc40000410000 */
[----:B------:R-:W-:Y:S02]  /*3260*/  FFMA.FTZ R150, R122, R144, R147 ;  /* 0x000000907a967223 */ /* 0x000fe40000010093 */
[C---:B------:R-:W-:Y:S01]  /*3270*/  FFMA.FTZ R146, R118.reuse, -R49, R142 ;  /* 0x8000003176927223 */ /* 0x040fe2000001008e */
[----:B------:R4:W4:Y:S01]  /*3280*/  @!P0 LDS.128 R4, [R130+0x1b80] ;  /* 0x001b800082048984 */ /* 0x0009220000000c00 */
[----:B------:R-:W-:Y:S01]  /*3290*/  FFMA.FTZ R144, R118, R48, -R141 ;  /* 0x0000003076907223 */ /* 0x000fe2000001088d */
[----:B------:R-:W-:Y:S01]  /*32a0*/  ISETP.NE.AND P0, PT, R112, 0x1f, PT ;  /* 0x0000001f7000780c */ /* 0x000fe20003f05270 */
[----:B------:R-:W-:Y:S02]  /*32b0*/  FFMA.FTZ R148, R122, R143, -R145 ;  /* 0x0000008f7a947223 */ /* 0x000fe40000010891 */
[C---:B0-----:R-:W-:Y:S02]  /*32c0*/  FMUL.FTZ R141, R140.reuse, R47 ;  /* 0x0000002f8c8d7220 */ /* 0x041fe40000410000 */
[----:B------:R-:W-:-:S02]  /*32d0*/  FMUL.FTZ R142, R140, R46 ;  /* 0x0000002e8c8e7220 */ /* 0x000fc40000410000 */
[C---:B------:R-:W-:Y:S02]  /*32e0*/  FMUL.FTZ R143, R123.reuse, -R146 ;  /* 0x800000927b8f7220 */ /* 0x040fe40000410000 */
[----:B------:R-:W-:Y:S02]  /*32f0*/  FMUL.FTZ R145, R123, -R144 ;  /* 0x800000907b917220 */ /* 0x000fe40000410000 */
[C---:B--2---:R-:W-:Y:S02]  /*3300*/  FFMA.FTZ R140, R139.reuse, R46, -R141 ;  /* 0x0000002e8b8c7223 */ /* 0x044fe4000001088d */
[----:B------:R-:W-:Y:S02]  /*3310*/  FFMA.FTZ R142, R139, R47, R142 ;  /* 0x0000002f8b8e7223 */ /* 0x000fe4000001008e */
[C---:B------:R-:W-:Y:S02]  /*3320*/  FFMA.FTZ R143, R125.reuse, R144, -R143 ;  /* 0x000000907d8f7223 */ /* 0x040fe4000001088f */
[----:B------:R-:W-:-:S02]  /*3330*/  FFMA.FTZ R145, R125, R146, R145 ;  /* 0x000000927d917223 */ /* 0x000fc40000010091 */
[----:B---3--:R-:W-:Y:S02]  /*3340*/  @P1 FADD.FTZ R46, R131, R140 ;  /* 0x0000008c832e1221 */ /* 0x008fe40000010000 */
[----:B-1----:R-:W-:Y:S02]  /*3350*/  @P1 FADD.FTZ R47, R129, R142 ;  /* 0x0000008e812f1221 */ /* 0x002fe40000010000 */
[C---:B------:R-:W-:Y:S02]  /*3360*/  FMUL.FTZ R129, R56.reuse, R42 ;  /* 0x0000002a38817220 */ /* 0x040fe40000410000 */
[C---:B------:R-:W-:Y:S02]  /*3370*/  FMUL.FTZ R141, R121.reuse, -R145 ;  /* 0x80000091798d7220 */ /* 0x040fe40000410000 */
[----:B------:R-:W-:Y:S02]  /*3380*/  FMUL.FTZ R131, R56, R43 ;  /* 0x0000002b38837220 */ /* 0x000fe40000410000 */
[----:B------:R-:W-:-:S02]  /*3390*/  FMUL.FTZ R142, R121, -R143 ;  /* 0x8000008f798e7220 */ /* 0x000fc40000410000 */
[----:B------:R-:W-:Y:S02]  /*33a0*/  FMUL.FTZ R43, R45, R47 ;  /* 0x0000002f2d2b7220 */ /* 0x000fe40000410000 */
[----:B------:R-:W-:Y:S02]  /*33b0*/  FADD.FTZ R139, R129, R148 ;  /* 0x00000094818b7221 */ /* 0x000fe40000010000 */
[C---:B------:R-:W-:Y:S02]  /*33c0*/  FFMA.FTZ R141, R122.reuse, R143, -R141 ;  /* 0x0000008f7a8d7223 */ /* 0x040fe4000001088d */
[----:B------:R-:W-:Y:S02]  /*33d0*/  FMUL.FTZ R45, R45, R46 ;  /* 0x0000002e2d2d7220 */ /* 0x000fe40000410000 */
[----:B------:R-:W-:Y:S02]  /*33e0*/  FADD.FTZ R140, -R131, R150 ;  /* 0x00000096838c7221 */ /* 0x000fe40000010100 */
[----:B------:R-:W-:-:S02]  /*33f0*/  FFMA.FTZ R142, R122, R145, R142 ;  /* 0x000000917a8e7223 */ /* 0x000fc4000001008e */
[C---:B------:R-:W-:Y:S01]  /*3400*/  FFMA.FTZ R46, R44.reuse, R46, -R43 ;  /* 0x0000002e2c2e7223 */ /* 0x040fe2000001082b */
[----:B------:R0:W1:Y:S01]  /*3410*/  SHFL.DOWN PT, R145, R140, 0x1, 0x1f ;  /* 0x08201f008c917f89 */ /* 0x00006200000e0000 */
[----:B------:R-:W-:-:S03]  /*3420*/  FFMA.FTZ R45, R44, R47, R45 ;  /* 0x0000002f2c2d7223 */ /* 0x000fc6000001002d */
[----:B------:R0:W2:Y:S04]  /*3430*/  SHFL.DOWN PT, R43, R139, 0x1, 0x1f ;  /* 0x08201f008b2b7f89 */ /* 0x0000a800000e0000 */
[----:B------:R0:W3:Y:S04]  /*3440*/  SHFL.DOWN PT, R47, R141, 0x1, 0x1f ;  /* 0x08201f008d2f7f89 */ /* 0x0000e800000e0000 */
[----:B------:R0:W0:Y:S01]  /*3450*/  SHFL.DOWN PT, R143, R142, 0x1, 0x1f ;  /* 0x08201f008e8f7f89 */ /* 0x00002200000e0000 */
[----:B------:R-:W-:Y:S05]  /*3460*/  @!P0 BRA `(.L_x_14214) ;  /* 0x000000b000008947 */ /* 0x000fea0003800000 */
[C---:B-1--4-:R-:W-:Y:S02]  /*3470*/  FMUL.FTZ R44, R142.reuse, R145 ;  /* 0x000000918e2c7220 */ /* 0x052fe40000410000 */
[----:B0-----:R-:W-:-:S02]  /*3480*/  FMUL.FTZ R42, R142, R143 ;  /* 0x0000008f8e2a7220 */ /* 0x001fc40000410000 */
[CC--:B--2---:R-:W-:Y:S02]  /*3490*/  FMUL.FTZ R144, R142.reuse, R43.reuse ;  /* 0x0000002b8e907220 */ /* 0x0c4fe40000410000 */
        /* <DEDUP_REMOVED lines=8> */
.L_x_14214:
[----:B----4-:R-:W-:Y:S05]  /*3520*/  BSYNC B0 ;  /* 0x0000000000007941 */ /* 0x010fea0003800000 */
.L_x_14213:
[----:B------:R-:W-:Y:S01]  /*3530*/  ISETP.GT.U32.AND P0, PT, R112, 0x1d, PT ;  /* 0x0000001d7000780c */ /* 0x000fe20003f04070 */
[----:B------:R-:W-:Y:S01]  /*3540*/  FADD.FTZ R45, R134, R45 ;  /* 0x0000002d862d7221 */ /* 0x000fe20000010000 */
[----:B0-----:R0:W4:Y:S01]  /*3550*/  SHFL.DOWN PT, R143, R141, 0x2, 0x1f ;  /* 0x08401f008d8f7f89 */ /* 0x00112200000e0000 */
[----:B------:R-:W-:Y:S01]  /*3560*/  FADD.FTZ R133, R133, R46 ;  /* 0x0000002e85857221 */ /* 0x000fe20000010000 */
[----:B------:R-:W-:Y:S01]  /*3570*/  BSSY B0, `(.L_x_14215) ;  /* 0x0000014000007945 */ /* 0x000fe20003800000 */
[C---:B------:R-:W-:Y:S01]  /*3580*/  FMUL.FTZ R42, R121.reuse, R45 ;  /* 0x0000002d792a7220 */ /* 0x040fe20000410000 */
[----:B-1----:R0:W1:Y:S01]  /*3590*/  SHFL.DOWN PT, R145, R142, 0x2, 0x1f ;  /* 0x08401f008e917f89 */ /* 0x00206200000e0000 */
[-C--:B--2---:R-:W-:Y:S02]  /*35a0*/  FMUL.FTZ R43, R121, R133.reuse ;  /* 0x00000085792b7220 */ /* 0x084fe40000410000 */
[C---:B------:R-:W-:Y:S01]  /*35b0*/  FFMA.FTZ R42, R122.reuse, R133, -R42 ;  /* 0x000000857a2a7223 */ /* 0x040fe2000001082a */
[----:B---3--:R0:W2:Y:S01]  /*35c0*/  SHFL.DOWN PT, R47, R139, 0x2, 0x1f ;  /* 0x08401f008b2f7f89 */ /* 0x0080a200000e0000 */
[----:B------:R-:W-:-:S03]  /*35d0*/  FFMA.FTZ R43, R122, R45, R43 ;  /* 0x0000002d7a2b7223 */ /* 0x000fc6000001002b */
[----:B------:R0:W3:Y:S01]  /*35e0*/  SHFL.DOWN PT, R147, R140, 0x2, 0x1f ;  /* 0x08401f008c937f89 */ /* 0x0000e200000e0000 */
[----:B------:R-:W-:Y:S05]  /*35f0*/  @P0 BRA `(.L_x_14216) ;  /* 0x000000b000000947 */ /* 0x000fea0003800000 */
[C---:B---3--:R-:W-:Y:S02]  /*3600*/  FMUL.FTZ R46, R142.reuse, R147 ;  /* 0x000000938e2e7220 */ /* 0x048fe40000410000 */
[C---:B-1----:R-:W-:Y:S02]  /*3610*/  FMUL.FTZ R44, R142.reuse, R145 ;  /* 0x000000918e2c7220 */ /* 0x042fe40000410000 */
[CC--:B--2---:R-:W-:Y:S02]  /*3620*/  FMUL.FTZ R134, R142.reuse, R47.reuse ;  /* 0x0000002f8e867220 */ /* 0x0c4fe40000410000 */
[C---:B------:R-:W-:Y:S02]  /*3630*/  FFMA.FTZ R46, R141.reuse, R47, -R46 ;  /* 0x0000002f8d2e7223 */ /* 0x040fe4000001082e */
[-C--:B0---4-:R-:W-:Y:S02]  /*3640*/  FMUL.FTZ R142, R142, R143.reuse ;  /* 0x0000008f8e8e7220 */ /* 0x091fe40000410000 */
[----:B------:R-:W-:-:S02]  /*3650*/  FFMA.FTZ R44, R141, R143, -R44 ;  /* 0x0000008f8d2c7223 */ /* 0x000fc4000001082c */
[C---:B------:R-:W-:Y:S02]  /*3660*/  FFMA.FTZ R47, R141.reuse, R147, R134 ;  /* 0x000000938d2f7223 */ /* 0x040fe40000010086 */
[----:B------:R-:W-:Y:S01]  /*3670*/  FFMA.FTZ R142, R141, R145, R142 ;  /* 0x000000918d8e7223 */ /* 0x000fe2000001008e */
[----:B------:R-:W-:Y:S01]  /*3680*/  MOV R141, R44 ;  /* 0x0000002c008d7202 */ /* 0x000fe20000000f00 */
[----:B------:R-:W-:Y:S02]  /*3690*/  FADD.FTZ R139, R139, R46 ;  /* 0x0000002e8b8b7221 */ /* 0x000fe40000010000 */
[----:B------:R-:W-:Y:S02]  /*36a0*/  FADD.FTZ R140, R140, R47 ;  /* 0x0000002f8c8c7221 */ /* 0x000fe40000010000 */
.L_x_14216:
[----:B------:R-:W-:Y:S05]  /*36b0*/  BSYNC B0 ;  /* 0x0000000000007941 */ /* 0x000fea0003800000 */
.L_x_14215:
[----:B------:R-:W-:Y:S01]  /*36c0*/  ISETP.GT.U32.AND P0, PT, R112, 0x1b, PT ;  /* 0x0000001b7000780c */ /* 0x000fe20003f04070 */
[C---:B------:R-:W-:Y:S01]  /*36d0*/  FFMA.FTZ R44, R106.reuse, R137, R42 ;  /* 0x000000896a2c7223 */ /* 0x040fe2000001002a */
[----:B--2---:R2:W0:Y:S01]  /*36e0*/  SHFL.DOWN PT, R47, R139, 0x4, 0x1f ;  /* 0x08801f008b2f7f89 */ /* 0x00442200000e0000 */
[----:B------:R-:W-:Y:S01]  /*36f0*/  FFMA.FTZ R46, R106, R135, R43 ;  /* 0x000000876a2e7223 */ /* 0x000fe2000001002b */
[----:B------:R-:W-:Y:S01]  /*3700*/  BSSY B0, `(.L_x_14217) ;  /* 0x0000016000007945 */ /* 0x000fe20003800000 */
[C---:B------:R-:W-:Y:S01]  /*3710*/  FMUL.FTZ R43, R123.reuse, R44 ;  /* 0x0000002c7b2b7220 */ /* 0x040fe20000410000 */
        /* <DEDUP_REMOVED lines=9> */
[C---:B----4-:R-:W-:Y:S02]  /*37b0*/  FMUL.FTZ R144, R142.reuse, R143 ;  /* 0x0000008f8e907220 */ /* 0x050fe40000410000 */
[C---:B---3--:R-:W-:Y:S02]  /*37c0*/  FMUL.FTZ R134, R142.reuse, R137 ;  /* 0x000000898e867220 */ /* 0x048fe40000410000 */
[CC--:B0-----:R-:W-:Y:S02]  /*37d0*/  FMUL.FTZ R146, R142.reuse, R47.reuse ;  /* 0x0000002f8e927220 */ /* 0x0c1fe40000410000 */
[C---:B------:R-:W-:Y:S02]  /*37e0*/  FFMA.FTZ R144, R141.reuse, R47, -R144 ;  /* 0x0000002f8d907223 */ /* 0x040fe40000010890 */
[-C--:B--2---:R-:W-:Y:S02]  /*37f0*/  FMUL.FTZ R142, R142, R135.reuse ;  /* 0x000000878e8e7220 */ /* 0x084fe40000410000 */
[----:B------:R-:W-:-:S02]  /*3800*/  FFMA.FTZ R134, R141, R135, -R134 ;  /* 0x000000878d867223 */ /* 0x000fc40000010886 */
[C---:B------:R-:W-:Y:S02]  /*3810*/  FFMA.FTZ R47, R141.reuse, R143, R146 ;  /* 0x0000008f8d2f7223 */ /* 0x040fe40000010092 */
[----:B------:R-:W-:Y:S01]  /*3820*/  FFMA.FTZ R142, R141, R137, R142 ;  /* 0x000000898d8e7223 */ /* 0x000fe2000001008e */
[----:B------:R-:W-:Y:S01]  /*3830*/  MOV R141, R134 ;  /* 0x00000086008d7202 */ /* 0x000fe20000000f00 */
[----:B------:R-:W-:Y:S02]  /*3840*/  FADD.FTZ R139, R139, R144 ;  /* 0x000000908b8b7221 */ /* 0x000fe40000010000 */
[----:B------:R-:W-:Y:S02]  /*3850*/  FADD.FTZ R140, R140, R47 ;  /* 0x0000002f8c8c7221 */ /* 0x000fe40000010000 */
.L_x_14218:
[----:B------:R-:W-:Y:S05]  /*3860*/  BSYNC B0 ;  /* 0x0000000000007941 */ /* 0x000fea0003800000 */
.L_x_14217:
[C---:B------:R-:W-:Y:S01]  /*3870*/  FFMA.FTZ R136, R109.reuse, R136, R43 ;  /* 0x000000886d887223 */ /* 0x040fe2000001002b */
[----:B0-----:R0:W2:Y:S01]  /*3880*/  SHFL.DOWN PT, R47, R141, 0x8, 0x1f ;  /* 0x09001f008d2f7f89 */ /* 0x0010a200000e0000 */
[----:B------:R-:W-:Y:S01]  /*3890*/  BSSY B0, `(.L_x_14219) ;  /* 0x0000011000007945 */ /* 0x000fe20003800000 */
[----:B------:R-:W-:Y:S02]  /*38a0*/  FFMA.FTZ R138, R109, R138, R42 ;  /* 0x0000008a6d8a7223 */ /* 0x000fe4000001002a */
[----:B------:R0:W4:Y:S04]  /*38b0*/  SHFL.DOWN PT, R135, R142, 0x8, 0x1f ;  /* 0x09001f008e877f89 */ /* 0x00012800000e0000 */
[----:B------:R0:W3:Y:S04]  /*38c0*/  SHFL.DOWN PT, R43, R139, 0x8, 0x1f ;  /* 0x09001f008b2b7f89 */ /* 0x0000e800000e0000 */
[----:B---3--:R0:W3:Y:S01]  /*38d0*/  SHFL.DOWN PT, R137, R140, 0x8, 0x1f ;  /* 0x09001f008c897f89 */ /* 0x0080e200000e0000 */
[----:B------:R-:W-:Y:S05]  /*38e0*/  @P1 BRA `(.L_x_14220) ;  /* 0x000000b000001947 */ /* 0x000fea0003800000 */
[C---:B---3--:R-:W-:Y:S02]  /*38f0*/  FMUL.FTZ R134, R142.reuse, R137 ;  /* 0x000000898e867220 */ /* 0x048fe40000410000 */
[----:B----4-:R-:W-:-:S02]  /*3900*/  FMUL.FTZ R42, R142, R135 ;  /* 0x000000878e2a7220 */ /* 0x010fc40000410000 */
[CC--:B------:R-:W-:Y:S02]  /*3910*/  FMUL.FTZ R144, R142.reuse, R43.reuse ;  /* 0x0000002b8e907220 */ /* 0x0c0fe40000410000 */
        /* <DEDUP_REMOVED lines=8> */
.L_x_14220:
[----:B------:R-:W-:Y:S05]  /*39a0*/  BSYNC B0 ;  /* 0x0000000000007941 */ /* 0x000fea0003800000 */
.L_x_14219:
[----:B--2---:R2:W0:Y:S01]  /*39b0*/  SHFL.DOWN PT, R47, R141, 0x10, 0x1f ;  /* 0x0a001f008d2f7f89 */ /* 0x00442200000e0000 */
[----:B------:R-:W-:Y:S01]  /*39c0*/  BSSY B0, `(.L_x_14221) ;  /* 0x0000011000007945 */ /* 0x000fe20003800000 */
[----:B----4-:R-:W-:Y:S02]  /*39d0*/  FMUL.FTZ R143, R0, R67 ;  /* 0x00000043008f7220 */ /* 0x010fe40000410000 */
        /* <DEDUP_REMOVED lines=15> */
.L_x_14222:
[----:B------:R-:W-:Y:S05]  /*3ad0*/  BSYNC B0 ;  /* 0x0000000000007941 */ /* 0x000fea0003800000 */
.L_x_14221:
[----:B------:R-:W-:Y:S01]  /*3ae0*/  SHFL.DOWN PT, R150, R142, 0x1, 0x1f ;  /* 0x08201f008e967f89 */ /* 0x000fe200000e0000 */
[-C--:B------:R-:W-:Y:S01]  /*3af0*/  FFMA.FTZ R42, R104, -R143.reuse, R133 ;  /* 0x8000008f682a7223 */ /* 0x080fe20000010085 */
[----:B------:R-:W-:Y:S01]  /*3b00*/  ISETP.NE.AND P0, PT, R93, RZ, PT ;  /* 0x000000ff5d00720c */ /* 0x000fe20003f05270 */
[----:B------:R-:W-:Y:S01]  /*3b10*/  FFMA.FTZ R43, R102, -R143, R45 ;  /* 0x8000008f662b7223 */ /* 0x000fe2000001002d */
[----:B---3--:R-:W3:Y:S01]  /*3b20*/  SHFL.IDX PT, R137, R6, RZ, 0x1f ;  /* 0x00001fff06897589 */ /* 0x008ee200000e0000 */
[C---:B0-----:R-:W-:Y:S01]  /*3b30*/  FFMA.FTZ R47, R56.reuse, R133, RZ ;  /* 0x00000085382f7223 */ /* 0x041fe200000100ff */
[----:B------:R-:W-:Y:S01]  /*3b40*/  BSSY B0, `(.L_x_14223) ;  /* 0x000008b000007945 */ /* 0x000fe20003800000 */
[----:B------:R-:W-:Y:S01]  /*3b50*/  FFMA.FTZ R45, R56, -R45, RZ ;  /* 0x8000002d382d7223 */ /* 0x000fe200000100ff */
[----:B----4-:R-:W0:Y:S01]  /*3b60*/  SHFL.IDX PT, R135, R7, RZ, 0x1f ;  /* 0x00001fff07877589 */ /* 0x010e2200000e0000 */
[----:B------:R-:W-:Y:S02]  /*3b70*/  FMUL.FTZ R149, R106, R65 ;  /* 0x000000416a957220 */ /* 0x000fe40000410000 */
[C---:B------:R-:W-:Y:S01]  /*3b80*/  FFMA.FTZ R133, R55.reuse, R44, R47 ;  /* 0x0000002c37857223 */ /* 0x040fe2000001002f */
[----:B------:R-:W4:Y:S01]  /*3b90*/  SHFL.DOWN PT, R148, R141, 0x1, 0x1f ;  /* 0x08201f008d947f89 */ /* 0x000f2200000e0000 */
[----:B------:R-:W-:-:S02]  /*3ba0*/  FFMA.FTZ R147, R55, -R46, R45 ;  /* 0x8000002e37937223 */ /* 0x000fc4000001002d */
[-C--:B------:R-:W-:Y:S01]  /*3bb0*/  FFMA.FTZ R44, R110, -R149.reuse, R44 ;  /* 0x800000956e2c7223 */ /* 0x080fe2000001002c */
[----:B------:R5:W2:Y:S01]  /*3bc0*/  SHFL.IDX PT, R144, R142, RZ, 0x1f ;  /* 0x00001fff8e907589 */ /* 0x000aa200000e0000 */
[----:B------:R-:W-:Y:S02]  /*3bd0*/  FFMA.FTZ R45, R108, -R149, R46 ;  /* 0x800000956c2d7223 */ /* 0x000fe4000001002e */
[----:B------:R-:W-:Y:S01]  /*3be0*/  FMUL.FTZ R149, R109, R68 ;  /* 0x000000446d957220 */ /* 0x000fe20000410000 */
[----:B-1----:R-:W1:Y:S01]  /*3bf0*/  SHFL.DOWN PT, R145, R140, 0x1, 0x1f ;  /* 0x08201f008c917f89 */ /* 0x002e6200000e0000 */
[----:B------:R-:W-:Y:S02]  /*3c00*/  FMUL.FTZ R47, R117, R136 ;  /* 0x00000088752f7220 */ /* 0x000fe40000410000 */
[C---:B------:R-:W-:Y:S01]  /*3c10*/  FFMA.FTZ R134, R54.reuse, R138, R133 ;  /* 0x0000008a36867223 */ /* 0x040fe20000010085 */
[----:B------:R-:W1:Y:S01]  /*3c20*/  SHFL.DOWN PT, R146, R139, 0x1, 0x1f ;  /* 0x08201f008b927f89 */ /* 0x000e6200000e0000 */
[----:B------:R-:W-:-:S02]  /*3c30*/  FFMA.FTZ R133, R54, -R136, R147 ;  /* 0x8000008836857223 */ /* 0x000fc40000010093 */
[-C--:B------:R-:W-:Y:S01]  /*3c40*/  FMUL.FTZ R147, R117, R138.reuse ;  /* 0x0000008a75937220 */ /* 0x080fe20000410000 */
[----:B------:R0:W1:Y:S01]  /*3c50*/  SHFL.IDX PT, R143, R141, RZ, 0x1f ;  /* 0x00001fff8d8f7589 */ /* 0x00006200000e0000 */
[----:B--2--5:R-:W-:Y:S02]  /*3c60*/  FFMA.FTZ R142, R118, R138, -R47 ;  /* 0x0000008a768e7223 */ /* 0x024fe4000001082f */
[----:B------:R-:W-:Y:S01]  /*3c70*/  FFMA.FTZ R46, R101, -R149, R138 ;  /* 0x80000095652e7223 */ /* 0x000fe2000001008a */
[----:B------:R-:W2:Y:S01]  /*3c80*/  SHFL.IDX PT, R139, R139, RZ, 0x1f ;  /* 0x00001fff8b8b7589 */ /* 0x000ea200000e0000 */
[----:B---3--:R-:W-:Y:S02]  /*3c90*/  @P2 FMUL.FTZ R138, R150, R137 ;  /* 0x00000089968a2220 */ /* 0x008fe40000410000 */
[----:B------:R-:W-:Y:S01]  /*3ca0*/  FFMA.FTZ R47, R111, -R149, R136 ;  /* 0x800000956f2f7223 */ /* 0x000fe20000010088 */
[----:B------:R-:W3:Y:S01]  /*3cb0*/  SHFL.IDX PT, R140, R140, RZ, 0x1f ;  /* 0x00001fff8c8c7589 */ /* 0x000ee200000e0000 */
[----:B------:R-:W-:-:S02]  /*3cc0*/  FFMA.FTZ R147, R118, R136, R147 ;  /* 0x0000008876937223 */ /* 0x000fc40000010093 */
[-C--:B0-----:R-:W-:Y:S02]  /*3cd0*/  @P2 FMUL.FTZ R136, R150, R135.reuse ;  /* 0x0000008796882220 */ /* 0x081fe40000410000 */
[----:B------:R-:W-:Y:S02]  /*3ce0*/  FFMA.FTZ R116, R105, R116, R142 ;  /* 0x0000007469747223 */ /* 0x000fe4000001008e */
[C---:B----4-:R-:W-:Y:S02]  /*3cf0*/  @P2 FFMA.FTZ R142, R148.reuse, R135, R138 ;  /* 0x00000087948e2223 */ /* 0x050fe4000001008a */
[----:B------:R-:W-:Y:S02]  /*3d00*/  @P2 FFMA.FTZ R141, R148, R137, -R136 ;  /* 0x00000089948d2223 */ /* 0x000fe40000010888 */
[----:B------:R-:W-:Y:S02]  /*3d10*/  FMUL.FTZ R138, R144, R6 ;  /* 0x00000006908a7220 */ /* 0x000fe40000410000 */
[----:B-1----:R-:W-:-:S02]  /*3d20*/  @P2 FADD.FTZ R135, R145, R142 ;  /* 0x0000008e91872221 */ /* 0x002fc40000010000 */
[-C--:B------:R-:W-:Y:S02]  /*3d30*/  FMUL.FTZ R136, R144, R7.reuse ;  /* 0x0000000790887220 */ /* 0x080fe40000410000 */
[----:B------:R-:W-:Y:S02]  /*3d40*/  @P2 FADD.FTZ R137, R146, R141 ;  /* 0x0000008d92892221 */ /* 0x000fe40000010000 */
[----:B------:R-:W-:Y:S02]  /*3d50*/  FFMA.FTZ R7, R143, R7, R138 ;  /* 0x000000078f077223 */ /* 0x000fe4000001008a */
[-C--:B------:R-:W-:Y:S02]  /*3d60*/  FMUL.FTZ R138, R135, -R49.reuse ;  /* 0x80000031878a7220 */ /* 0x080fe40000410000 */
[C---:B------:R-:W-:Y:S02]  /*3d70*/  FMUL.FTZ R49, R137.reuse, -R49 ;  /* 0x8000003189317220 */ /* 0x040fe40000410000 */
[----:B------:R-:W-:-:S02]  /*3d80*/  FFMA.FTZ R138, R137, R48, -R138 ;  /* 0x00000030898a7223 */ /* 0x000fc4000001088a */
[----:B------:R-:W-:Y:S02]  /*3d90*/  FFMA.FTZ R49, R135, R48, R49 ;  /* 0x0000003087317223 */ /* 0x000fe40000010031 */
[----:B------:R-:W-:Y:S02]  /*3da0*/  FADD.FTZ R48, R115, R138 ;  /* 0x0000008a73307221 */ /* 0x000fe40000010000 */
[C---:B------:R-:W-:Y:S02]  /*3db0*/  FMUL.FTZ R115, R105.reuse, R66 ;  /* 0x0000004269737220 */ /* 0x040fe40000410000 */
[----:B------:R-:W-:Y:S02]  /*3dc0*/  FFMA.FTZ R132, R105, R132, R147 ;  /* 0x0000008469847223 */ /* 0x000fe40000010093 */
[----:B------:R-:W-:Y:S01]  /*3dd0*/  FADD.FTZ R49, -R114, R49 ;  /* 0x0000003172317221 */ /* 0x000fe20000010100 */
[----:B------:R-:W-:Y:S01]  /*3de0*/  P2R R114, PR, RZ, 0x1 ;  /* 0x00000001ff727803 */ /* 0x000fe20000000000 */
[----:B------:R-:W-:-:S02]  /*3df0*/  FMUL.FTZ R135, R52, R116 ;  /* 0x0000007434877220 */ /* 0x000fc40000410000 */
[-C--:B------:R-:W-:Y:S02]  /*3e00*/  FFMA.FTZ R114, R103, -R115.reuse, R116 ;  /* 0x8000007367727223 */ /* 0x080fe40000010074 */
[----:B------:R-:W-:Y:S02]  /*3e10*/  FFMA.FTZ R115, R107, -R115, R132 ;  /* 0x800000736b737223 */ /* 0x000fe40000010084 */
[----:B------:R-:W-:Y:S02]  /*3e20*/  FMUL.FTZ R132, R52, R132 ;  /* 0x0000008434847220 */ /* 0x000fe40000410000 */
[----:B------:R-:W-:Y:S02]  /*3e30*/  FADD.FTZ R116, R134, R135 ;  /* 0x0000008786747221 */ /* 0x000fe40000010000 */
[----:B------:R-:W-:Y:S02]  /*3e40*/  FFMA.FTZ R136, R143, R6, -R136 ;  /* 0x000000068f887223 */ /* 0x000fe40000010888 */
[----:B------:R-:W-:-:S02]  /*3e50*/  FMUL.FTZ R134, R117, -R48 ;  /* 0x8000003075867220 */ /* 0x000fc40000410000 */
[C---:B------:R-:W-:Y:S02]  /*3e60*/  FMUL.FTZ R6, R144.reuse, R5 ;  /* 0x0000000590067220 */ /* 0x040fe40000410000 */
[-C--:B------:R-:W-:Y:S02]  /*3e70*/  FMUL.FTZ R144, R144, R4.reuse ;  /* 0x0000000490907220 */ /* 0x080fe40000410000 */
[-C--:B------:R-:W-:Y:S02]  /*3e80*/  FMUL.FTZ R135, R117, -R49.reuse ;  /* 0x8000003175877220 */ /* 0x080fe40000410000 */
[----:B------:R-:W-:Y:S02]  /*3e90*/  FADD.FTZ R117, R133, -R132 ;  /* 0x8000008485757221 */ /* 0x000fe40000010000 */
[----:B------:R-:W-:Y:S02]  /*3ea0*/  FFMA.FTZ R133, R118, R49, R134 ;  /* 0x0000003176857223 */ /* 0x000fe40000010086 */
[----:B------:R-:W-:-:S02]  /*3eb0*/  FFMA.FTZ R4, R143, R4, -R6 ;  /* 0x000000048f047223 */ /* 0x000fc40000010806 */
[----:B------:R-:W-:Y:S02]  /*3ec0*/  FFMA.FTZ R5, R143, R5, R144 ;  /* 0x000000058f057223 */ /* 0x000fe40000010090 */
[----:B--2---:R-:W-:Y:S02]  /*3ed0*/  FADD.FTZ R6, R139, R136 ;  /* 0x000000888b067221 */ /* 0x004fe40000010000 */
[----:B---3--:R-:W-:Y:S02]  /*3ee0*/  FADD.FTZ R7, R140, R7 ;  /* 0x000000078c077221 */ /* 0x008fe40000010000 */
[----:B------:R-:W-:Y:S02]  /*3ef0*/  FFMA.FTZ R132, R118, R48, -R135 ;  /* 0x0000003076847223 */ /* 0x000fe40000010887 */
[----:B------:R-:W-:Y:S01]  /*3f00*/  FADD.FTZ R124, -R124, R133 ;  /* 0x000000857c7c7221 */ /* 0x000fe20000010100 */
[----:B------:R0:W-:Y:S01]  /*3f10*/  @!P0 STS.128 [R130+0x1b80], R4 ;  /* 0x001b800482008388 */ /* 0x0001e20000000c00 */
[----:B------:R-:W-:-:S02]  /*3f20*/  FADD.FTZ R118, R127, R132 ;  /* 0x000000847f767221 */ /* 0x000fc40000010000 */
[-C--:B------:R-:W-:Y:S02]  /*3f30*/  FMUL.FTZ R136, R49, R66.reuse ;  /* 0x0000004231887220 */ /* 0x080fe40000410000 */
[----:B------:R-:W-:Y:S02]  /*3f40*/  FMUL.FTZ R134, R48, R66 ;  /* 0x0000004230867220 */ /* 0x000fe40000410000 */
[C---:B------:R-:W-:Y:S02]  /*3f50*/  FMUL.FTZ R127, R115.reuse, R136 ;  /* 0x00000088737f7220 */ /* 0x040fe40000410000 */
[-C--:B------:R-:W-:Y:S02]  /*3f60*/  FMUL.FTZ R133, R115, R134.reuse ;  /* 0x0000008673857220 */ /* 0x080fe40000410000 */
[C---:B------:R-:W-:Y:S02]  /*3f70*/  FMUL.FTZ R138, R105.reuse, R134 ;  /* 0x00000086698a7220 */ /* 0x040fe40000410000 */
[----:B------:R-:W-:-:S02]  /*3f80*/  FMUL.FTZ R140, R105, R136 ;  /* 0x00000088698c7220 */ /* 0x000fc40000410000 */
[C---:B0-----:R-:W-:Y:S01]  /*3f90*/  FMUL.FTZ R4, R123.reuse, -R124 ;  /* 0x8000007c7b047220 */ /* 0x041fe20000410000 */
[----:B------:R-:W-:Y:S01]  /*3fa0*/  STS [R77.X4+0x228], R138 ;  /* 0x0002288a4d007388 */ /* 0x000fe20000004800 */
[-C--:B------:R-:W-:Y:S02]  /*3fb0*/  FMUL.FTZ R123, R123, -R118.reuse ;  /* 0x800000767b7b7220 */ /* 0x080fe40000410000 */
[C---:B------:R-:W-:Y:S01]  /*3fc0*/  FFMA.FTZ R5, R125.reuse, R118, -R4 ;  /* 0x000000767d057223 */ /* 0x040fe20000010804 */
[----:B------:R-:W-:Y:S01]  /*3fd0*/  STS [R77.X4+0x22c], R140 ;  /* 0x00022c8c4d007388 */ /* 0x000fe20000004800 */
[----:B------:R-:W-:Y:S02]  /*3fe0*/  FMUL.FTZ R6, R124, R68 ;  /* 0x000000447c067220 */ /* 0x000fe40000410000 */
[----:B------:R-:W-:Y:S02]  /*3ff0*/  FFMA.FTZ R123, R125, R124, R123 ;  /* 0x0000007c7d7b7223 */ /* 0x000fe4000001007b */
[----:B------:R-:W-:-:S02]  /*4000*/  FADD.FTZ R128, R128, R5 ;  /* 0x0000000580807221 */ /* 0x000fc40000010000 */
[----:B------:R-:W-:Y:S02]  /*4010*/  FMUL.FTZ R4, R118, R68 ;  /* 0x0000004476047220 */ /* 0x000fe40000410000 */
[----:B------:R-:W-:Y:S02]  /*4020*/  FMUL.FTZ R5, R47, R6 ;  /* 0x000000062f057220 */ /* 0x000fe40000410000 */
[----:B------:R-:W-:Y:S02]  /*4030*/  FADD.FTZ R126, -R126, R123 ;  /* 0x0000007b7e7e7221 */ /* 0x000fe40000010100 */
[C---:B------:R-:W-:Y:S02]  /*4040*/  FFMA.FTZ R130, R114.reuse, R134, R127 ;  /* 0x0000008672827223 */ /* 0x040fe4000001007f */
[----:B------:R-:W-:Y:S02]  /*4050*/  FFMA.FTZ R127, R114, R136, -R133 ;  /* 0x00000088727f7223 */ /* 0x000fe40000010885 */
[----:B------:R-:W-:-:S02]  /*4060*/  FFMA.FTZ R133, R46, R4, R5 ;  /* 0x000000042e857223 */ /* 0x000fc40000010005 */
[C---:B------:R-:W-:Y:S02]  /*4070*/  FMUL.FTZ R5, R121.reuse, -R126 ;  /* 0x8000007e79057220 */ /* 0x040fe40000410000 */
[----:B------:R-:W-:Y:S02]  /*4080*/  FMUL.FTZ R121, R121, -R128 ;  /* 0x8000008079797220 */ /* 0x000fe40000410000 */
[-C--:B------:R-:W-:Y:S02]  /*4090*/  FMUL.FTZ R7, R47, R4.reuse ;  /* 0x000000042f077220 */ /* 0x080fe40000410000 */
[----:B------:R-:W-:Y:S02]  /*40a0*/  FMUL.FTZ R132, R109, R4 ;  /* 0x000000046d847220 */ /* 0x000fe40000410000 */
[-C--:B------:R-:W-:Y:S02]  /*40b0*/  FMUL.FTZ R123, R126, R65.reuse ;  /* 0x000000417e7b7220 */ /* 0x080fe40000410000 */
[----:B------:R-:W-:Y:S01]  /*40c0*/  FFMA.FTZ R4, R122, R128, -R5 ;  /* 0x000000807a047223 */ /* 0x000fe20000010805 */
[----:B------:R0:W-:Y:S01]  /*40d0*/  STS [R77.X4+0x220], R132 ;  /* 0x000220844d007388 */ /* 0x0001e20000004800 */
[----:B------:R-:W-:-:S02]  /*40e0*/  FMUL.FTZ R5, R128, R65 ;  /* 0x0000004180057220 */ /* 0x000fc40000410000 */
[----:B------:R-:W-:Y:S02]  /*40f0*/  FFMA.FTZ R122, R122, R126, R121 ;  /* 0x0000007e7a7a7223 */ /* 0x000fe40000010079 */
[-C--:B------:R-:W-:Y:S02]  /*4100*/  FMUL.FTZ R134, R109, R6.reuse ;  /* 0x000000066d867220 */ /* 0x080fe40000410000 */
[----:B------:R-:W-:Y:S02]  /*4110*/  FFMA.FTZ R135, R46, R6, -R7 ;  /* 0x000000062e877223 */ /* 0x000fe40000010807 */
[----:B------:R-:W-:Y:S01]  /*4120*/  FMUL.FTZ R6, R45, R123 ;  /* 0x0000007b2d067220 */ /* 0x000fe20000410000 */
[----:B------:R1:W-:Y:S01]  /*4130*/  STS [R77.X4+0x224], R134 ;  /* 0x000224864d007388 */ /* 0x0003e20000004800 */
[----:B------:R-:W-:Y:S02]  /*4140*/  FADD.FTZ R129, R129, R4 ;  /* 0x0000000481817221 */ /* 0x000fe40000010000 */
[----:B------:R-:W-:-:S02]  /*4150*/  FMUL.FTZ R4, R45, R5 ;  /* 0x000000052d047220 */ /* 0x000fc40000410000 */
[----:B------:R-:W-:Y:S01]  /*4160*/  FADD.FTZ R131, -R131, R122 ;  /* 0x0000007a83837221 */ /* 0x000fe20000010100 */
[----:B------:R-:W-:Y:S01]  /*4170*/  IADD3 R122, -R24, c[0x0][0x168], RZ ;  /* 0x00005a00187a7a10 */ /* 0x000fe20007ffe1ff */
[-C--:B------:R-:W-:Y:S02]  /*4180*/  FFMA.FTZ R121, R44, R5.reuse, R6 ;  /* 0x000000052c797223 */ /* 0x080fe40000010006 */
[----:B0-----:R-:W-:Y:S02]  /*4190*/  FMUL.FTZ R132, R106, R5 ;  /* 0x000000056a847220 */ /* 0x001fe40000410000 */
[----:B------:R-:W-:Y:S02]  /*41a0*/  FFMA.FTZ R125, R44, R123, -R4 ;  /* 0x0000007b2c7d7223 */ /* 0x000fe40000010804 */
[-C--:B------:R-:W-:Y:S01]  /*41b0*/  FMUL.FTZ R7, R131, R67.reuse ;  /* 0x0000004383077220 */ /* 0x080fe20000410000 */
[----:B------:R0:W-:Y:S01]  /*41c0*/  STS [R77.X4+0x218], R132 ;  /* 0x000218844d007388 */ /* 0x0001e20000004800 */
[----:B------:R-:W-:-:S02]  /*41d0*/  FMUL.FTZ R5, R129, R67 ;  /* 0x0000004381057220 */ /* 0x000fc40000410000 */
[----:B-1----:R-:W-:Y:S01]  /*41e0*/  FMUL.FTZ R134, R106, R123 ;  /* 0x0000007b6a867220 */ /* 0x002fe20000410000 */
[----:B------:R-:W-:Y:S01]  /*41f0*/  LEA R123, R122, -R93, 0x1 ;  /* 0x8000005d7a7b7211 */ /* 0x000fe200078e08ff */
[C---:B------:R-:W-:Y:S02]  /*4200*/  FMUL.FTZ R4, R43.reuse, R7 ;  /* 0x000000072b047220 */ /* 0x040fe40000410000 */
[-C--:B------:R-:W-:Y:S01]  /*4210*/  FMUL.FTZ R6, R43, R5.reuse ;  /* 0x000000052b067220 */ /* 0x080fe20000410000 */
[----:B------:R-:W-:Y:S01]  /*4220*/  ISETP.GE.AND P0, PT, R123, 0x1, PT ;  /* 0x000000017b00780c */ /* 0x000fe20003f06270 */
[C---:B------:R-:W-:Y:S01]  /*4230*/  FFMA.FTZ R4, R42.reuse, R5, R4 ;  /* 0x000000052a047223 */ /* 0x040fe20000010004 */
[----:B------:R1:W-:Y:S01]  /*4240*/  STS [R77.X4+0x21c], R134 ;  /* 0x00021c864d007388 */ /* 0x0003e20000004800 */
[----:B------:R-:W-:Y:S02]  /*4250*/  FFMA.FTZ R6, R42, R7, -R6 ;  /* 0x000000072a067223 */ /* 0x000fe40000010806 */
[----:B------:R-:W-:-:S02]  /*4260*/  FMUL.FTZ R122, R0, R5 ;  /* 0x00000005007a7220 */ /* 0x000fc40000410000 */
[----:B0-----:R-:W-:Y:S02]  /*4270*/  FMUL.FTZ R132, R0, R7 ;  /* 0x0000000700847220 */ /* 0x001fe40000410000 */
[----:B------:R-:W-:Y:S01]  /*4280*/  FADD.FTZ R4, RZ, R4 ;  /* 0x00000004ff047221 */ /* 0x000fe20000010000 */
[----:B------:R0:W-:Y:S01]  /*4290*/  STS [R77.X4+0x210], R122 ;  /* 0x0002107a4d007388 */ /* 0x0001e20000004800 */
[----:B------:R-:W-:Y:S02]  /*42a0*/  FADD.FTZ R6, RZ, R6 ;  /* 0x00000006ff067221 */ /* 0x000fe40000010000 */
[----:B------:R-:W-:Y:S01]  /*42b0*/  FADD.FTZ R4, R4, R121 ;  /* 0x0000007904047221 */ /* 0x000fe20000010000 */
[----:B------:R0:W-:Y:S01]  /*42c0*/  STS [R77.X4+0x214], R132 ;  /* 0x000214844d007388 */ /* 0x0001e20000004800 */
[----:B------:R-:W-:Y:S01]  /*42d0*/  FADD.FTZ R6, R6, R125 ;  /* 0x0000007d06067221 */ /* 0x000fe20000010000 */
[----:B------:R-:W-:Y:S01]  /*42e0*/  SHF.L.U64.HI R125, R51, 0x2, R50 ;  /* 0x00000002337d7819 */ /* 0x000fe20000010232 */
[----:B------:R-:W-:-:S02]  /*42f0*/  FADD.FTZ R133, R4, R133 ;  /* 0x0000008504857221 */ /* 0x000fc40000010000 */
[----:B-1----:R-:W-:Y:S01]  /*4300*/  FADD.FTZ R134, R6, R135 ;  /* 0x0000008706867221 */ /* 0x002fe20000010000 */
[----:B------:R-:W-:Y:S06]  /*4310*/  BAR.SYNC.DEFER_BLOCKING 0x0 ;  /* 0x0000000000007b1d */ /* 0x000fec0000010000 */
[----:B------:R-:W-:Y:S05]  /*4320*/  @!P0 BRA `(.L_x_14224) ;  /* 0x000000c000008947 */ /* 0x000fea0003800000 */
[----:B0-----:R-:W-:Y:S01]  /*4330*/  LEA.HI.SX32 R121, R93, R93, 0x1b ;  /* 0x0000005d5d797211 */ /* 0x001fe200078fdaff */
        /* <DEDUP_REMOVED lines=11> */
.L_x_14224:
[----:B0-----:R-:W-:Y:S05]  /*43f0*/  BSYNC B0 ;  /* 0x0000000000007941 */ /* 0x001fea0003800000 */
.L_x_14223:
[----:B------:R0:W1:Y:S01]  /*4400*/  LDS R7, [R76.X4+0x290] ;  /* 0x000290004c077984 */ /* 0x0000620000004800 */
[----:B------:R-:W-:Y:S01]  /*4410*/  ISETP.GE.AND P6, PT, R123, 0x21, PT ;  /* 0x000000217b00780c */ /* 0x000fe20003fc6270 */
[----:B------:R-:W-:Y:S01]  /*4420*/  IMAD R4, R125, c[0x0][0x2b0], RZ ;  /* 0x0000ac007d047a24 */ /* 0x000fe200078e02ff */
[----:B------:R-:W-:Y:S01]  /*4430*/  SHF.L.U32 R135, R51, 0x2, RZ ;  /* 0x0000000233877819 */ /* 0x000fe200000006ff */
[----:B------:R-:W-:Y:S01]  /*4440*/  BSSY B0, `(.L_x_14225) ;  /* 0x000000e000007945 */ /* 0x000fe20003800000 */
[----:B------:R-:W-:Y:S01]  /*4450*/  FADD.FTZ R130, R133, R130 ;  /* 0x0000008285827221 */ /* 0x000fe20000010000 */
[C---:B------:R-:W-:Y:S01]  /*4460*/  ISETP.GE.AND P0, PT, R123.reuse, 0x41, PT ;  /* 0x000000417b00780c */ /* 0x040fe20003f06270 */
        /* <DEDUP_REMOVED lines=11> */
.L_x_14226:
[----:B0-----:R-:W-:Y:S05]  /*4520*/  BSYNC B0 ;  /* 0x0000000000007941 */ /* 0x001fea0003800000 */
.L_x_14225:
[----:B-1----:R0:W1:Y:S01]  /*4530*/  LDS R7, [R75.X4+0x310] ;  /* 0x000310004b077984 */ /* 0x0020620000004800 */
[----:B------:R-:W-:Y:S01]  /*4540*/  BSSY B0, `(.L_x_14227) ;  /* 0x0000005000007945 */ /* 0x000fe20003800000 */
[----:B------:R-:W-:Y:S05]  /*4550*/  @!P0 BRA `(.L_x_14228) ;  /* 0x0000003000008947 */ /* 0x000fea0003800000 */
[----:B------:R-:W-:-:S05]  /*4560*/  IMAD.WIDE.U32 R4, R135, c[0x0][0x2b0], R28 ;  /* 0x0000ac0087047a25 */ /* 0x000fca00078e001c */
[----:B------:R-:W-:-:S05]  /*4570*/  IADD3 R5, R121, R5, RZ ;  /* 0x0000000579057210 */ /* 0x000fca0007ffe0ff */
[----:B-1----:R1:W-:Y:S02]  /*4580*/  RED.E.ADD.F32.FTZ.RN.STRONG.GPU [R4.64], R7 ;  /* 0x000000070400798e */ /* 0x0023e4000c10e786 */
.L_x_14228:
[----:B------:R-:W-:Y:S05]  /*4590*/  BSYNC B0 ;  /* 0x0000000000007941 */ /* 0x000fea0003800000 */
.L_x_14227:
[----:B-1----:R1:W2:Y:S01]  /*45a0*/  LDS R7, [R74.X4+0x390] ;  /* 0x000390004a077984 */ /* 0x0022a20000004800 */
[----:B------:R-:W-:Y:S01]  /*45b0*/  BSSY B0, `(.L_x_14229) ;  /* 0x0000005000007945 */ /* 0x000fe20003800000 */
[----:B------:R-:W-:Y:S05]  /*45c0*/  @!P1 BRA `(.L_x_14230) ;  /* 0x0000003000009947 */ /* 0x000fea0003800000 */
[----:B------:R-:W-:-:S05]  /*45d0*/  IMAD.WIDE.U32 R4, R135, c[0x0][0x2b0], R30 ;  /* 0x0000ac0087047a25 */ /* 0x000fca00078e001e */
[----:B------:R-:W-:-:S05]  /*45e0*/  IADD3 R5, R121, R5, RZ ;  /* 0x0000000579057210 */ /* 0x000fca0007ffe0ff */
[----:B--2---:R2:W-:Y:S02]  /*45f0*/  RED.E.ADD.F32.FTZ.RN.STRONG.GPU [R4.64], R7 ;  /* 0x000000070400798e */ /* 0x0045e4000c10e786 */
.L_x_14230:
[----:B------:R-:W-:Y:S05]  /*4600*/  BSYNC B0 ;  /* 0x0000000000007941 */ /* 0x000fea0003800000 */
.L_x_14229:
[----:B--2---:R2:W3:Y:S01]  /*4610*/  LDS R7, [R73.X4+0x410] ;  /* 0x0004100049077984 */ /* 0x0044e20000004800 */
[----:B------:R-:W-:Y:S01]  /*4620*/  BSSY B0, `(.L_x_14231) ;  /* 0x0000005000007945 */ /* 0x000fe20003800000 */
[----:B------:R-:W-:Y:S05]  /*4630*/  @!P2 BRA `(.L_x_14232) ;  /* 0x000000300000a947 */ /* 0x000fea0003800000 */
[----:B------:R-:W-:-:S05]  /*4640*/  IMAD.WIDE.U32 R4, R135, c[0x0][0x2b0], R32 ;  /* 0x0000ac0087047a25 */ /* 0x000fca00078e0020 */
[----:B------:R-:W-:-:S05]  /*4650*/  IADD3 R5, R121, R5, RZ ;  /* 0x0000000579057210 */ /* 0x000fca0007ffe0ff */
[----:B---3--:R3:W-:Y:S02]  /*4660*/  RED.E.ADD.F32.FTZ.RN.STRONG.GPU [R4.64], R7 ;  /* 0x000000070400798e */ /* 0x0087e4000c10e786 */
.L_x_14232:
[----:B------:R-:W-:Y:S05]  /*4670*/  BSYNC B0 ;  /* 0x0000000000007941 */ /* 0x000fea0003800000 */
.L_x_14231:
[----:B---3--:R3:W4:Y:S01]  /*4680*/  LDS R7, [R72.X4+0x490] ;  /* 0x0004900048077984 */ /* 0x0087220000004800 */
[----:B------:R-:W-:Y:S01]  /*4690*/  BSSY B0, `(.L_x_14233) ;  /* 0x0000005000007945 */ /* 0x000fe20003800000 */
[----:B------:R-:W-:Y:S05]  /*46a0*/  @!P3 BRA `(.L_x_14234) ;  /* 0x000000300000b947 */ /* 0x000fea0003800000 */
[----:B------:R-:W-:-:S05]  /*46b0*/  IMAD.WIDE.U32 R4, R135, c[0x0][0x2b0], R34 ;  /* 0x0000ac0087047a25 */ /* 0x000fca00078e0022 */
[----:B------:R-:W-:-:S05]  /*46c0*/  IADD3 R5, R121, R5, RZ ;  /* 0x0000000579057210 */ /* 0x000fca0007ffe0ff */
[----:B----4-:R4:W-:Y:S02]  /*46d0*/  RED.E.ADD.F32.FTZ.RN.STRONG.GPU [R4.64], R7 ;  /* 0x000000070400798e */ /* 0x0109e4000c10e786 */
.L_x_14234:
[----:B------:R-:W-:Y:S05]  /*46e0*/  BSYNC B0 ;  /* 0x0000000000007941 */ /* 0x000fea0003800000 */
.L_x_14233:
[----:B------:R0:W1:Y:S01]  /*46f0*/  LDS R119, [R71.X4+0x510] ;  /* 0x0005100047777984 */ /* 0x0000620000004800 */
[----:B------:R-:W-:Y:S01]  /*4700*/  BSSY B0, `(.L_x_14235) ;  /* 0x0000006000007945 */ /* 0x000fe20003800000 */
[----:B----4-:R-:W-:Y:S01]  /*4710*/  IMAD.WIDE.U32 R4, R135, c[0x0][0x2b0], R38 ;  /* 0x0000ac0087047a25 */ /* 0x010fe200078e0026 */
[----:B------:R-:W-:Y:S05]  /*4720*/  @!P4 BRA `(.L_x_14236) ;  /* 0x000000300000c947 */ /* 0x000fea0003800000 */
[----:B------:R-:W-:-:S05]  /*4730*/  IMAD.WIDE.U32 R6, R135, c[0x0][0x2b0], R36 ;  /* 0x0000ac0087067a25 */ /* 0x000fca00078e0024 */
[----:B------:R-:W-:-:S05]  /*4740*/  IADD3 R7, R121, R7, RZ ;  /* 0x0000000779077210 */ /* 0x000fca0007ffe0ff */
[----:B-1----:R1:W-:Y:S02]  /*4750*/  RED.E.ADD.F32.FTZ.RN.STRONG.GPU [R6.64], R119 ;  /* 0x000000770600798e */ /* 0x0023e4000c10e786 */
.L_x_14236:
[----:B------:R-:W-:Y:S05]  /*4760*/  BSYNC B0 ;  /* 0x0000000000007941 */ /* 0x000fea0003800000 */
.L_x_14235:
[----:B-1----:R1:W4:Y:S01]  /*4770*/  LDS R7, [R70.X4+0x590] ;  /* 0x0005900046077984 */ /* 0x0023220000004800 */
[----:B------:R-:W-:Y:S01]  /*4780*/  BSSY B0, `(.L_x_14237) ;  /* 0x0000004000007945 */ /* 0x000fe20003800000 */
[----:B------:R-:W-:Y:S05]  /*4790*/  @!P5 BRA `(.L_x_14238) ;  /* 0x000000200000d947 */ /* 0x000fea0003800000 */
[----:B------:R-:W-:-:S05]  /*47a0*/  IADD3 R5, R121, R5, RZ ;  /* 0x0000000579057210 */ /* 0x000fca0007ffe0ff */
[----:B----4-:R4:W-:Y:S02]  /*47b0*/  RED.E.ADD.F32.FTZ.RN.STRONG.GPU [R4.64], R7 ;  /* 0x000000070400798e */ /* 0x0109e4000c10e786 */
.L_x_14238:
[----:B------:R-:W-:Y:S05]  /*47c0*/  BSYNC B0 ;  /* 0x0000000000007941 */ /* 0x000fea0003800000 */
.L_x_14237:
        /* <DEDUP_REMOVED lines=49> */
[----:B------:R-:W-:Y:S02]  /*4ae0*/  FMUL.FTZ R103, R41, R124 ;  /* 0x0000007c29677220 */ /* 0x000fe40000410000 */
[----:B------:R-:W-:Y:S02]  /*4af0*/  FFMA.FTZ R105, R105, R48, R49 ;  /* 0x0000003069697223 */ /* 0x000fe40000010031 */
[----:B------:R-:W-:-:S02]  /*4b00*/  FMUL.FTZ R49, R41, R118 ;  /* 0x0000007629317220 */ /* 0x000fc40000410000 */
[----:B0-----:R-:W-:Y:S02]  /*4b10*/  @!P0 FADD.FTZ R5, R5, R120 ;  /* 0x0000007805058221 */ /* 0x001fe40000010000 */
[----:B------:R-:W-:Y:S02]  /*4b20*/  FFMA.FTZ R124, R40, R124, -R49 ;  /* 0x0000007c287c7223 */ /* 0x000fe40000010831 */
[----:B-1----:R-:W-:Y:S01]  /*4b30*/  @!P0 FADD.FTZ R7, R7, R122 ;  /* 0x0000007a07078221 */ /* 0x002fe20000010000 */
[----:B------:R-:W0:Y:S01]  /*4b40*/  SHFL.DOWN PT, R120, R5, 0x10, 0x1f ;  /* 0x0a001f0005787f89 */ /* 0x000e2200000e0000 */
[----:B------:R-:W-:Y:S02]  /*4b50*/  FMUL.FTZ R49, R41, R128 ;  /* 0x0000008029317220 */ /* 0x000fe40000410000 */
[----:B----4-:R-:W-:Y:S01]  /*4b60*/  @!P0 FADD.FTZ R6, R6, R119 ;  /* 0x0000007706068221 */ /* 0x010fe20000010000 */
[----:B------:R-:W-:Y:S01]  /*4b70*/  SHFL.DOWN PT, R122, R7, 0x10, 0x1f ;  /* 0x0a001f00077a7f89 */ /* 0x000fe200000e0000 */
[----:B------:R-:W-:-:S02]  /*4b80*/  FFMA.FTZ R57, R48, R66, R57 ;  /* 0x0000004230397223 */ /* 0x000fc40000010039 */
        /* <DEDUP_REMOVED lines=9> */
[----:B------:R-:W-:Y:S02]  /*4c20*/  FFMA.FTZ R103, R46, R103, R124 ;  /* 0x000000672e677223 */ /* 0x000fe4000001007c */
[CC--:B------:R-:W-:Y:S02]  /*4c30*/  FMUL.FTZ R49, R41.reuse, R126.reuse ;  /* 0x0000007e29317220 */ /* 0x0c0fe40000410000 */
[-C--:B------:R-:W-:Y:S02]  /*4c40*/  FMUL.FTZ R41, R41, R131.reuse ;  /* 0x0000008329297220 */ /* 0x080fe40000410000 */
[----:B------:R-:W-:Y:S02]  /*4c50*/  FFMA.FTZ R46, R40, R131, -R45 ;  /* 0x00000083282e7223 */ /* 0x000fe4000001082d */
[----:B------:R-:W-:Y:S02]  /*4c60*/  FMUL.FTZ R47, R108, R126 ;  /* 0x0000007e6c2f7220 */ /* 0x000fe40000410000 */
[----:B------:R-:W-:-:S02]  /*4c70*/  FFMA.FTZ R49, R40, R128, R49 ;  /* 0x0000008028317223 */ /* 0x000fc40000010031 */
[----:B------:R-:W-:Y:S02]  /*4c80*/  FFMA.FTZ R41, R40, R129, R41 ;  /* 0x0000008128297223 */ /* 0x000fe40000010029 */
[----:B------:R-:W-:Y:S02]  /*4c90*/  FMUL.FTZ R46, R43, R46 ;  /* 0x0000002e2b2e7220 */ /* 0x000fe40000410000 */
[----:B------:R-:W-:Y:S02]  /*4ca0*/  FFMA.FTZ R114, R101, R118, R111 ;  /* 0x0000007665727223 */ /* 0x000fe4000001006f */
        /* <DEDUP_REMOVED lines=31> */
.L_x_14240:
[----:B0-----:R-:W-:Y:S05]  /*4ea0*/  BSYNC B0 ;  /* 0x0000000000007941 */ /* 0x001fea0003800000 */
.L_x_14239:
[----:B------:R-:W-:Y:S02]  /*4eb0*/  IADD3 R53, R53, 0x1, RZ ;  /* 0x0000000135357810 */ /* 0x000fe40007ffe0ff */
[----:B------:R-:W-:-:S02]  /*4ec0*/  IADD3 R51, P1, R51, 0x1, RZ ;  /* 0x0000000133337810 */ /* 0x000fc40007f3e0ff */
[----:B------:R-:W-:Y:S02]  /*4ed0*/  ISETP.GE.AND P0, PT, R53, c[0x0][0x16c], PT ;  /* 0x00005b0035007a0c */ /* 0x000fe40003f06270 */
[----:B------:R-:W-:-:S11]  /*4ee0*/  IADD3.X R50, RZ, R50, RZ, P1, !PT ;  /* 0x00000032ff327210 */ /* 0x000fd60000ffe4ff */
[----:B------:R-:W-:Y:S01]  /*4ef0*/  @P0 CALL.REL.NOINC `(.L_x_14210) ;  /* 0x0000001000000944 */ /* 0x000fe20003c00000 */
[----:B------:R-:W-:Y:S05]  /*4f00*/  BRA `(.L_x_14241) ;  /* 0xffffd28000007947 */ /* 0x000fea000383ffff */
.L_x_14210:
[----:B------:R-:W-:Y:S01]  /*4f10*/  BAR.SYNC.DEFER_BLOCKING 0x0 ;  /* 0x0000000000007b1d */ /* 0x000fe20000010000 */
[----:B------:R-:W-:-:S06]  /*4f20*/  IMAD.WIDE R4, R93, 0x8, R20 ;  /* 0x000000085d047825 */ /* 0x000fcc00078e0214 */
[----:B------:R-:W4:Y:S01]  /*4f30*/  LDG.E.64 R4, [R4.64] ;  /* 0x0000000604047981 */ /* 0x000f22000c1e1b00 */
[----:B------:R-:W-:Y:S01]  /*4f40*/  F2F.BF16.F32 R58, R58 ;  /* 0x0000003a003a7304 */ /* 0x000fe20000202000 */
[----:B------:R-:W-:-:S07]  /*4f50*/  UIADD3 UR4, UR4, -0x100, URZ ;  /* 0xffffff0004047890 */ /* 0x000fce000fffe03f */
        /* <DEDUP_REMOVED lines=28> */
[----:B0-----:R-:W-:-:S04]  /*5120*/  @!P2 FADD.FTZ R27, R4, 1 ;  /* 0x3f800000041ba421 */ /* 0x001fc80000010000 */
[----:B------:R-:W0:Y:S01]  /*5130*/  @!P3 MUFU.EX2 R28, R28 ;  /* 0x0000001c001cb308 */ /* 0x000e220000000800 */
[----:B------:R-:W-:-:S05]  /*5140*/  IMAD.WIDE.U32 R4, R58, 0x10000, RZ ;  /* 0x000100003a047825 */ /* 0x000fca00078e00ff */
[----:B------:R-:W-:Y:S01]  /*5150*/  LOP3.LUT R23, R59, R5, RZ, 0xfc, !PT ;  /* 0x000000053b177212 */ /* 0x000fe200078efcff */
[----:B-1----:R-:W-:Y:S01]  /*5160*/  @!P0 FADD.FTZ R6, R0, 1 ;  /* 0x3f80000000068421 */ /* 0x002fe20000010000 */
[----:B------:R-:W-:Y:S01]  /*5170*/  LOP3.LUT R22, R4, R29, RZ, 0xfc, !PT ;  /* 0x0000001d04167212 */ /* 0x000fe200078efcff */
[----:B------:R-:W1:Y:S01]  /*5180*/  @!P1 MUFU.EX2 R7, R7 ;  /* 0x0000000700079308 */ /* 0x000e620000000800 */
[----:B------:R-:W-:-:S03]  /*5190*/  MOV R29, R25 ;  /* 0x00000019001d7202 */ /* 0x000fc60000000f00 */
[----:B------:R4:W-:Y:S01]  /*51a0*/  STS.64 [R78.X8], R22 ;  /* 0x000000164e007388 */ /* 0x0009e20000008a00 */
[----:B------:R-:W-:-:S06]  /*51b0*/  NOP ;  /* 0x0000000000007918 */ /* 0x000fcc0000000000 */
[----:B------:R-:W5:Y:S01]  /*51c0*/  LDS.64 R4, [R78.X8] ;  /* 0x000000004e047984 */ /* 0x000f620000008a00 */
[----:B------:R2:W3:Y:S01]  /*51d0*/  @!P0 MUFU.RCP R30, R6 ;  /* 0x00000006001e8308 */ /* 0x0004e20000001000 */
[----:B0-----:R-:W-:Y:S01]  /*51e0*/  @!P3 FADD.FTZ R0, R28, 1 ;  /* 0x3f8000001c00b421 */ /* 0x001fe20000010000 */
[----:B------:R-:W-:Y:S01]  /*51f0*/  MOV R28, R24 ;  /* 0x00000018001c7202 */ /* 0x000fe20000000f00 */
[----:B-1----:R-:W-:Y:S02]  /*5200*/  @!P1 FADD.FTZ R26, R7, 1 ;  /* 0x3f800000071a9421 */ /* 0x002fe40000010000 */
[----:B----4-:R-:W-:-:S03]  /*5210*/  IMAD R23, R99, c[0x0][0x2e0], RZ ;  /* 0x0000b80063177a24 */ /* 0x010fc600078e02ff */
[----:B------:R-:W0:Y:S01]  /*5220*/  @!P1 MUFU.RCP R31, R26 ;  /* 0x0000001a001f9308 */ /* 0x000e220000001000 */
[----:B--2---:R-:W-:Y:S02]  /*5230*/  IMAD R6, R94, c[0x0][0x2d8], RZ ;  /* 0x0000b6005e067a24 */ /* 0x004fe400078e02ff */
[----:B------:R-:W-:Y:S02]  /*5240*/  IMAD R23, R100, c[0x0][0x2e4], R23 ;  /* 0x0000b90064177a24 */ /* 0x000fe400078e0217 */
[C---:B------:R-:W-:Y:S02]  /*5250*/  IMAD R25, R97.reuse, c[0x0][0x2dc], R6 ;  /* 0x0000b70061197a24 */ /* 0x040fe400078e0206 */
[----:B------:R-:W-:Y:S01]  /*5260*/  IMAD.WIDE.U32 R6, R97, c[0x0][0x2d8], R28 ;  /* 0x0000b60061067a25 */ /* 0x000fe200078e001c */
[----:B------:R-:W1:Y:S03]  /*5270*/  @!P2 MUFU.RCP R32, R27 ;  /* 0x0000001b0020a308 */ /* 0x000e660000001000 */
[----:B---3--:R-:W-:Y:S01]  /*5280*/  @!P0 FMUL.FTZ R61, R61, R30 ;  /* 0x0000001e3d3d8220 */ /* 0x008fe20000410000 */
[----:B------:R-:W-:-:S04]  /*5290*/  IADD3 R7, R7, R25, RZ ;  /* 0x0000001907077210 */ /* 0x000fc80007ffe0ff */
[----:B------:R-:W2:Y:S01]  /*52a0*/  @!P3 MUFU.RCP R33, R0 ;  /* 0x000000000021b308 */ /* 0x000ea20000001000 */
[----:B------:R-:W-:-:S04]  /*52b0*/  IMAD.WIDE.U32 R6, R100, c[0x0][0x2e0], R6 ;  /* 0x0000b80064067a25 */ /* 0x000fc800078e0006 */
[----:B0-----:R-:W-:Y:S01]  /*52c0*/  @!P1 FMUL.FTZ R62, R62, R31 ;  /* 0x0000001f3e3e9220 */ /* 0x001fe20000410000 */
[----:B------:R-:W-:Y:S02]  /*52d0*/  IADD3 R7, R7, R23, RZ ;  /* 0x0000001707077210 */ /* 0x000fe40007ffe0ff */
[----:B------:R-:W-:Y:S01]  /*52e0*/  LEA R24, P0, R6, c[0x0][0x330], 0x1 ;  /* 0x0000cc0006187a11 */ /* 0x000fe200078008ff */
[----:B-1----:R-:W-:Y:S01]  /*52f0*/  @!P2 FMUL.FTZ R63, R63, R32 ;  /* 0x000000203f3fa220 */ /* 0x002fe20000410000 */
[----:B------:R-:W0:Y:S01]  /*5300*/  F2F.BF16.F32 R0, R62 ;  /* 0x0000003e00007304 */ /* 0x000e220000202000 */
[----:B------:R-:W-:Y:S02]  /*5310*/  IADD3 R86, P1, R86, -0x100, RZ ;  /* 0xffffff0056567810 */ /* 0x000fe40007f3e0ff */
[----:B------:R-:W-:Y:S02]  /*5320*/  LEA.HI.X R25, R6, c[0x0][0x334], R7, 0x1, P0 ;  /* 0x0000cd0006197a11 */ /* 0x000fe400000f0c07 */
[----:B------:R-:W-:Y:S01]  /*5330*/  IADD3 R84, P2, R84, -0x100, RZ ;  /* 0xffffff0054547810 */ /* 0x000fe20007f5e0ff */
[----:B--2---:R-:W-:Y:S01]  /*5340*/  @!P3 FMUL.FTZ R64, R64, R33 ;  /* 0x000000214040b220 */ /* 0x004fe20000410000 */
[C---:B------:R-:W-:Y:S01]  /*5350*/  ISETP.GT.AND P3, PT, R80.reuse, 0x1, PT ;  /* 0x000000015000780c */ /* 0x040fe20003f64270 */
[----:B------:R-:W-:Y:S01]  /*5360*/  IMAD.WIDE R6, R93, 0x8, R24 ;  /* 0x000000085d067825 */ /* 0x000fe200078e0218 */
[----:B------:R-:W-:Y:S01]  /*5370*/  F2F.BF16.F32 R27, R63 ;  /* 0x0000003f001b7304 */ /* 0x000fe20000202000 */
[----:B------:R-:W-:-:S02]  /*5380*/  IADD3 R80, R80, -0x1, RZ ;  /* 0xffffffff50507810 */ /* 0x000fc40007ffe0ff */
[----:B------:R-:W-:Y:S01]  /*5390*/  IMAD.WIDE.U32 R24, R97, c[0x0][0x2f8], R28 ;  /* 0x0000be0061187a25 */ /* 0x000fe200078e001c */
[----:B-----5:R1:W-:Y:S01]  /*53a0*/  STG.E.64 [R6.64], R4 ;  /* 0x0000000406007986 */ /* 0x0203e2000c101b06 */
[----:B------:R-:W-:Y:S02]  /*53b0*/  IADD3.X R87, R87, -0x1, RZ, P1, !PT ;  /* 0xffffffff57577810 */ /* 0x000fe40000ffe4ff */
[----:B0-----:R-:W-:Y:S01]  /*53c0*/  IMAD.WIDE.U32 R22, R0, 0x10000, RZ ;  /* 0x0001000000167825 */ /* 0x001fe200078e00ff */
[----:B------:R-:W0:Y:S01]  /*53d0*/  F2F.BF16.F32 R26, R64 ;  /* 0x00000040001a7304 */ /* 0x000e220000202000 */
[----:B------:R-:W-:Y:S02]  /*53e0*/  IADD3.X R85, R85, -0x1, RZ, P2, !PT ;  /* 0xffffffff55557810 */ /* 0x000fe400017fe4ff */
[----:B------:R-:W-:-:S04]  /*53f0*/  IMAD R0, R94, c[0x0][0x2f8], RZ ;  /* 0x0000be005e007a24 */ /* 0x000fc800078e02ff */
[----:B------:R-:W-:Y:S01]  /*5400*/  IMAD R29, R97, c[0x0][0x2fc], R0 ;  /* 0x0000bf00611d7a24 */ /* 0x000fe200078e0200 */
[----:B------:R2:W3:Y:S04]  /*5410*/  F2F.BF16.F32 R31, R61 ;  /* 0x0000003d001f7304 */ /* 0x0004e80000202000 */
[----:B------:R-:W-:Y:S02]  /*5420*/  IADD3 R25, R25, R29, RZ ;  /* 0x0000001d19197210 */ /* 0x000fe40007ffe0ff */
[----:B0-----:R-:W-:-:S03]  /*5430*/  PRMT R27, R27, 0x5410, R26 ;  /* 0x000054101b1b7816 */ /* 0x001fc6000000001a */
[----:B-1----:R-:W-:Y:S01]  /*5440*/  IMAD.WIDE.U32 R4, R100, c[0x0][0x300], R24 ;  /* 0x0000c00064047a25 */ /* 0x002fe200078e0018 */
[----:B------:R-:W-:-:S03]  /*5450*/  LOP3.LUT R27, R27, R23, RZ, 0xfc, !PT ;  /* 0x000000171b1b7212 */ /* 0x000fc600078efcff */
[----:B--2---:R-:W-:Y:S01]  /*5460*/  FADD.FTZ R61, R61, R90 ;  /* 0x0000005a3d3d7221 */ /* 0x004fe20000010000 */
[----:B------:R-:W-:Y:S01]  /*5470*/  BAR.SYNC.DEFER_BLOCKING 0x0 ;  /* 0x0000000000007b1d */ /* 0x000fe20000010000 */
[----:B------:R-:W-:Y:S02]  /*5480*/  LEA R6, P0, R4, c[0x0][0x340], 0x1 ;  /* 0x0000d00004067a11 */ /* 0x000fe400078008ff */
[----:B---3--:R-:W-:Y:S01]  /*5490*/  LOP3.LUT R26, R22, R31, RZ, 0xfc, !PT ;  /* 0x0000001f161a7212 */ /* 0x008fe200078efcff */
[----:B------:R-:W-:Y:S02]  /*54a0*/  IMAD R31, R99, c[0x0][0x300], RZ ;  /* 0x0000c000631f7a24 */ /* 0x000fe400078e02ff */
[----:B------:R-:W-:Y:S02]  /*54b0*/  FADD.FTZ R62, R61, R62 ;  /* 0x0000003e3d3e7221 */ /* 0x000fe40000010000 */
[----:B------:R-:W-:Y:S02]  /*54c0*/  IMAD R31, R100, c[0x0][0x304], R31 ;  /* 0x0000c100641f7a24 */ /* 0x000fe400078e021f */
[----:B------:R-:W-:-:S03]  /*54d0*/  FADD.FTZ R63, R62, R63 ;  /* 0x0000003f3e3f7221 */ /* 0x000fc60000010000 */
[----:B------:R-:W-:Y:S01]  /*54e0*/  IADD3 R5, R5, R31, RZ ;  /* 0x0000001f05057210 */ /* 0x000fe20007ffe0ff */
[----:B------:R-:W-:-:S03]  /*54f0*/  FADD.FTZ R90, R63, R64 ;  /* 0x000000403f5a7221 */ /* 0x000fc60000010000 */
[----:B------:R-:W-:Y:S02]  /*5500*/  LEA.HI.X R7, R4, c[0x0][0x344], R5, 0x1, P0 ;  /* 0x0000d10004077a11 */ /* 0x000fe400000f0c05 */
[----:B------:R-:W-:-:S03]  /*5510*/  IADD3 R20, P0, R20, -0x100, RZ ;  /* 0xffffff0014147810 */ /* 0x000fc60007f1e0ff */
[----:B------:R-:W-:Y:S01]  /*5520*/  IMAD.WIDE R4, R93, 0x8, R6 ;  /* 0x000000085d047825 */ /* 0x000fe200078e0206 */
[----:B------:R-:W-:Y:S01]  /*5530*/  IADD3.X R21, R21, -0x1, RZ, P0, !PT ;  /* 0xffffffff15157810 */ /* 0x000fe200007fe4ff */
[----:B------:R-:W-:Y:S01]  /*5540*/  STS.64 [R78.X8], R26 ;  /* 0x0000001a4e007388 */ /* 0x000fe20000008a00 */
[----:B------:R-:W-:-:S06]  /*5550*/  NOP ;  /* 0x0000000000007918 */ /* 0x000fcc0000000000 */
[----:B------:R-:W0:Y:S01]  /*5560*/  LDS.64 R22, [R78.X8] ;  /* 0x000000004e167984 */ /* 0x000e220000008a00 */
[----:B------:R-:W-:-:S04]  /*5570*/  IADD3 R83, P0, R83, -0x200, RZ ;  /* 0xfffffe0053537810 */ /* 0x000fc80007f1e0ff */
[----:B------:R-:W-:Y:S01]  /*5580*/  IADD3.X R82, R82, -0x1, RZ, P0, !PT ;  /* 0xffffffff52527810 */ /* 0x000fe200007fe4ff */
[----:B0-----:R0:W-:Y:S01]  /*5590*/  STG.E.64 [R4.64], R22 ;  /* 0x0000001604007986 */ /* 0x0011e2000c101b06 */
[----:B------:R-:W-:Y:S01]  /*55a0*/  @!P3 CALL.REL.NOINC `(.L_x_14200) ;  /* 0x000000100000b944 */ /* 0x000fe20003c00000 */
[----:B------:R-:W-:Y:S05]  /*55b0*/  BRA `(.L_x_14242) ;  /* 0xffffb48000007947 */ /* 0x000fea000383ffff */
.L_x_14200:
        /* <DEDUP_REMOVED lines=24> */
.L_x_14244:
[----:B0-----:R-:W-:Y:S05]  /*5740*/  BSYNC B0 ;  /* 0x0000000000007941 */ /* 0x001fea0003800000 */
.L_x_14243:
        /* <DEDUP_REMOVED lines=23> */
.L_x_14246:
[----:B------:R-:W1:Y:S02]  /*58c0*/  S2R R13, SR_TID.X ;  /* 0x00000000000d7919 */ /* 0x000e640000002100 */
.L_x_14247:
[----:B0-----:R-:W-:Y:S05]  /*58d0*/  BSYNC B0 ;  /* 0x0000000000007941 */ /* 0x001fea0003800000 */
.L_x_14245:
        /* <DEDUP_REMOVED lines=10> */
.L_x_14248:
        /* <DEDUP_REMOVED lines=28> */
.L_x_14249:
        /* <DEDUP_REMOVED lines=12> */
.L_x_14779:


//--------------------- .text._Z25selective_scan_bwd_kernelI32Selective_Scan_bwd_kernel_traitsILi32ELi4ELb1ELb1ELb1ELb0ELb0EN3c108BFloat16ENS1_7complexIfEEEEv12SSMParamsBwd --------------------------
	.section	.text._Z25selective_scan_bwd_kernelI32Selective_Scan_bwd_kernel_traitsILi32ELi4ELb1ELb1ELb1ELb0ELb0EN3c108BFloat16ENS1_7complexIfEEEEv12SSMParamsBwd,"ax",@progbits
	.sectioninfo	@"SHI_REGISTERS=160"
	.align	128
        .global         _Z25selective_scan_bwd_kernelI32Selective_Scan_bwd_kernel_traitsILi32ELi4ELb1ELb1ELb1ELb0ELb0EN3c108BFloat16ENS1_7complexIfEEEEv12SSMParamsBwd
        .type           _Z25selective_scan_bwd_kernelI32Selective_Scan_bwd_kernel_traitsILi32ELi4ELb1ELb1ELb1ELb0ELb0EN3c108BFloat16ENS1_7complexIfEEEEv12SSMParamsBwd,@function
        .size           _Z25selective_scan_bwd_kernelI32Selective_Scan_bwd_kernel_traitsILi32ELi4ELb1ELb1ELb1ELb0ELb0EN3c108BFloat16ENS1_7complexIfEEEEv12SSMParamsBwd,(.L_x_14780 - _Z25selective_scan_bwd_kernelI32Selective_Scan_bwd_kernel_traitsILi32ELi4ELb1ELb1ELb1ELb0ELb0EN3c108BFloat16ENS1_7complexIfEEEEv12SSMParamsBwd)
        .other          _Z25selective_scan_bwd_kernelI32Selective_Scan_bwd_kernel_traitsILi32ELi4ELb1ELb1ELb1ELb0ELb0EN3c108BFloat16ENS1_7complexIfEEEEv12SSMParamsBwd,@"STO_CUDA_ENTRY STV_DEFAULT"
_Z25selective_scan_bwd_kernelI32Selective_Scan_bwd_kernel_traitsILi32ELi4ELb1ELb1ELb1ELb0ELb0EN3c108BFloat16ENS1_7complexIfEEEEv12SSMParamsBwd:
.text._Z25selective_scan_bwd_kernelI32Selective_Scan_bwd_kernel_traitsILi32ELi4ELb1ELb1ELb1ELb0ELb0EN3c108BFloat16ENS1_7complexIfEEEEv12SSMParamsBwd:
        /* <DEDUP_REMOVED lines=127> */
[----:B------:R-:W-:Y:S01]  /*07f0*/  UMOV UR4, URZ ;  /* 0x0000003f00047c82 */ /* 0x000fe20008000000 */
[----:B------:R-:W1:Y:S01]  /*0800*/  S2R R31, SR_LANEID ;  /* 0x00000000001f7919 */ /* 0x000e620000000000 */
[----:B0-----:R-:W-:-:S02]  /*0810*/  LOP3.LUT R0, R51, 0xffffffe0, RZ, 0xc0, !PT ;  /* 0xffffffe033007812 */ /* 0x001fc400078ec0ff */
[C---:B------:R-:W-:Y:S02]  /*0820*/  SHF.L.U32 R28, R51.reuse, 0x3, RZ ;  /* 0x00000003331c7819 */ /* 0x040fe400000006ff */
[C---:B------:R-:W-:Y:S02]  /*0830*/  LOP3.LUT R3, R0.reuse, 0x1f, R51, 0xf8, !PT ;  /* 0x0000001f00037812 */ /* 0x040fe400078ef833 */
[C---:B------:R-:W-:Y:S02]  /*0840*/  IADD3 R26, R51.reuse, 0x80, RZ ;  /* 0x00000080331a7810 */ /* 0x040fe40007ffe0ff */
[----:B------:R-:W-:Y:S02]  /*0850*/  IADD3 R3, R0, R3, RZ ;  /* 0x0000000300037210 */ /* 0x000fe40007ffe0ff */
[C---:B------:R-:W-:Y:S02]  /*0860*/  IADD3 R0, R51.reuse, 0x60, RZ ;  /* 0x0000006033007810 */ /* 0x040fe40007ffe0ff */
[----:B------:R-:W-:-:S02]  /*0870*/  IADD3 R2, R51, 0xa0, RZ ;  /* 0x000000a033027810 */ /* 0x000fc40007ffe0ff */
[C---:B------:R-:W-:Y:S02]  /*0880*/  IADD3 R24, R51.reuse, 0xc0, RZ ;  /* 0x000000c033187810 */ /* 0x040fe40007ffe0ff */
[C---:B------:R-:W-:Y:S02]  /*0890*/  IADD3 R4, R51.reuse, 0xe0, RZ ;  /* 0x000000e033047810 */ /* 0x040fe40007ffe0ff */
[----:B------:R-:W-:Y:S02]  /*08a0*/  SHF.R.S32.HI R22, RZ, 0x1f, R3 ;  /* 0x0000001fff167819 */ /* 0x000fe40000011403 */
[C---:B------:R-:W-:Y:S02]  /*08b0*/  LOP3.LUT R30, R51.reuse, 0x1f, RZ, 0xc0, !PT ;  /* 0x0000001f331e7812 */ /* 0x040fe400078ec0ff */
[----:B------:R-:W-:Y:S02]  /*08c0*/  LEA.HI.SX32 R29, R51, R51, 0x1b ;  /* 0x00000033331d7211 */ /* 0x000fe400078fdaff */
[----:B------:R-:W-:-:S02]  /*08d0*/  LEA.HI.SX32 R28, R28, R28, 0x1b ;  /* 0x0000001c1c1c7211 */ /* 0x000fc400078fdaff */
[-C--:B------:R-:W-:Y:S02]  /*08e0*/  LEA.HI.SX32 R27, R0, R51.reuse, 0x1b ;  /* 0x00000033001b7211 */ /* 0x080fe400078fdaff */
[-C--:B------:R-:W-:Y:S02]  /*08f0*/  LEA.HI.SX32 R26, R26, R51.reuse, 0x1b ;  /* 0x000000331a1a7211 */ /* 0x080fe400078fdaff */
[-C--:B------:R-:W-:Y:S02]  /*0900*/  LEA.HI.SX32 R25, R2, R51.reuse, 0x1b ;  /* 0x0000003302197211 */ /* 0x080fe400078fdaff */
[-C--:B------:R-:W-:Y:S02]  /*0910*/  LEA.HI.SX32 R24, R24, R51.reuse, 0x1b ;  /* 0x0000003318187211 */ /* 0x080fe400078fdaff */
[----:B------:R-:W-:Y:S02]  /*0920*/  LEA.HI.SX32 R23, R4, R51, 0x1b ;  /* 0x0000003304177211 */ /* 0x000fe400078fdaff */
[----:B------:R-:W-:-:S02]  /*0930*/  SHF.L.U64.HI R22, R3, 0x3, R22 ;  /* 0x0000000303167819 */ /* 0x000fc40000010216 */
[----:B-1----:R-:W-:Y:S02]  /*0940*/  SHF.L.U32 R21, R3, 0x3, RZ ;  /* 0x0000000303157819 */ /* 0x002fe400000006ff */
.L_x_14283:
        /* <DEDUP_REMOVED lines=25> */
[--C-:B0-----:R-:W-:Y:S02]  /*0ae0*/  SHF.R.U32.HI R43, RZ, 0x10, R9.reuse ;  /* 0x00000010ff2b7819 */ /* 0x101fe40000011609 */
[----:B------:R-:W-:Y:S02]  /*0af0*/  PRMT R13, RZ, 0x5410, R8 ;  /* 0x00005410ff0d7816 */ /* 0x000fe40000000008 */
[----:B------:R-:W-:-:S05]  /*0b00*/  PRMT R41, RZ, 0x5410, R9 ;  /* 0x00005410ff297816 */ /* 0x000fca0000000009 */
[----:B------:R-:W-:Y:S01]  /*0b10*/  @!P0 MOV R20, RZ ;  /* 0x000000ff00148202 */ /* 0x000fe20000000f00 */
[----:B------:R-:W-:Y:S01]  /*0b20*/  @!P0 CS2R R18, SRZ ;  /* 0x0000000000128805 */ /* 0x000fe2000001ff00 */
[----:B------:R-:W-:Y:S02]  /*0b30*/  @!P0 MOV R17, RZ ;  /* 0x000000ff00118202 */ /* 0x000fe40000000f00 */
[----:B------:R-:W-:Y:S01]  /*0b40*/  PRMT R43, RZ, 0x5410, R43 ;  /* 0x00005410ff2b7816 */ /* 0x000fe2000000002b */
[----:B--2---:R-:W-:Y:S01]  /*0b50*/  STS.64 [R31.X8], R6 ;  /* 0x000000061f007388 */ /* 0x004fe20000008a00 */
[----:B------:R-:W-:-:S06]  /*0b60*/  NOP ;  /* 0x0000000000007918 */ /* 0x000fcc0000000000 */
[----:B------:R-:W0:Y:S02]  /*0b70*/  LDS.64 R10, [R31.X8] ;  /* 0x000000001f0a7984 */ /* 0x000e240000008a00 */
[--C-:B0-----:R-:W-:Y:S02]  /*0b80*/  SHF.R.U64 R40, R10, 0x10, R11.reuse ;  /* 0x000000100a287819 */ /* 0x101fe4000000120b */
[----:B------:R-:W-:Y:S02]  /*0b90*/  PRMT R0, RZ, 0x5410, R10 ;  /* 0x00005410ff007816 */ /* 0x000fe4000000000a */
[----:B------:R-:W-:Y:S02]  /*0ba0*/  PRMT R40, RZ, 0x5410, R40 ;  /* 0x00005410ff287816 */ /* 0x000fe40000000028 */
[--C-:B------:R-:W-:Y:S01]  /*0bb0*/  SHF.R.U32.HI R44, RZ, 0x10, R11.reuse ;  /* 0x00000010ff2c7819 */ /* 0x100fe2000001160b */
[C---:B------:R-:W-:Y:S01]  /*0bc0*/  FFMA.FTZ R3, R0.reuse, R3, R52 ;  /* 0x0000000300037223 */ /* 0x040fe20000010034 */
[----:B------:R-:W-:Y:S01]  /*0bd0*/  PRMT R42, RZ, 0x5410, R11 ;  /* 0x00005410ff2a7816 */ /* 0x000fe2000000000b */
[-C--:B-----5:R-:W-:Y:S01]  /*0be0*/  FMUL.FTZ R16, R0, R59.reuse ;  /* 0x0000003b00107220 */ /* 0x0a0fe20000410000 */
[----:B------:R-:W-:Y:S01]  /*0bf0*/  SHF.R.U32.HI R52, RZ, 0x10, R95 ;  /* 0x00000010ff347819 */ /* 0x000fe2000001165f */
[----:B------:R-:W-:Y:S01]  /*0c00*/  FFMA.FTZ R3, R40, R2, R3 ;  /* 0x0000000228037223 */ /* 0x000fe20000010003 */
[----:B------:R-:W-:Y:S01]  /*0c10*/  PRMT R2, RZ, 0x5410, R95 ;  /* 0x00005410ff027816 */ /* 0x000fe2000000005f */
[-C--:B------:R-:W-:Y:S01]  /*0c20*/  FMUL.FTZ R15, R42, R59.reuse ;  /* 0x0000003b2a0f7220 */ /* 0x080fe20000410000 */
[----:B------:R-:W-:Y:S01]  /*0c30*/  PRMT R52, RZ, 0x5410, R52 ;  /* 0x00005410ff347816 */ /* 0x000fe20000000034 */
[----:B------:R-:W-:Y:S01]  /*0c40*/  FMUL.FTZ R14, R40, R59 ;  /* 0x0000003b280e7220 */ /* 0x000fe20000410000 */
[----:B------:R-:W-:Y:S01]  /*0c50*/  PRMT R44, RZ, 0x5410, R44 ;  /* 0x00005410ff2c7816 */ /* 0x000fe2000000002c */
[----:B------:R-:W-:Y:S01]  /*0c60*/  FFMA.FTZ R3, R42, R2, R3 ;  /* 0x000000022a037223 */ /* 0x000fe20000010003 */
[----:B------:R-:W-:-:S03]  /*0c70*/  SHF.R.U64 R11, R8, 0x10, R9 ;  /* 0x00000010080b7819 */ /* 0x000fc60000001209 */
[C---:B------:R-:W-:Y:S01]  /*0c80*/  FFMA.FTZ R52, R44.reuse, R52, R3 ;  /* 0x000000342c347223 */ /* 0x040fe20000010003 */
[----:B------:R-:W-:Y:S01]  /*0c90*/  PRMT R11, RZ, 0x5410, R11 ;  /* 0x00005410ff0b7816 */ /* 0x000fe2000000000b */
[----:B------:R-:W-:Y:S01]  /*0ca0*/  FMUL.FTZ R12, R44, R59 ;  /* 0x0000003b2c0c7220 */ /* 0x000fe20000410000 */
[----:B------:R-:W-:Y:S06]  /*0cb0*/  BAR.SYNC.DEFER_BLOCKING 0x0 ;  /* 0x0000000000007b1d */ /* 0x000fec0000010000 */
[----:B------:R-:W-:Y:S05]  /*0cc0*/  @!P0 BRA `(.L_x_14251) ;  /* 0x0000367000008947 */ /* 0x000fea0003800000 */
[----:B------:R-:W-:Y:S01]  /*0cd0*/  MOV R6, c[0x0][0x29c] ;  /* 0x0000a70000067a02 */ /* 0x000fe20000000f00 */
[--C-:B------:R-:W-:Y:S01]  /*0ce0*/  FADD.FTZ R13, R13, R58.reuse ;  /* 0x0000003a0d0d7221 */ /* 0x100fe20000010000 */
[----:B------:R-:W-:Y:S01]  /*0cf0*/  MOV R3, c[0x0][0x298] ;  /* 0x0000a60000037a02 */ /* 0x000fe20000000f00 */
[--C-:B------:R-:W-:Y:S01]  /*0d00*/  FADD.FTZ R11, R11, R58.reuse ;  /* 0x0000003a0b0b7221 */ /* 0x100fe20000010000 */
[----:B------:R-:W-:Y:S01]  /*0d10*/  MOV R8, c[0x0][0x2bc] ;  /* 0x0000af0000087a02 */ /* 0x000fe20000000f00 */
[----:B------:R-:W-:Y:S01]  /*0d20*/  FADD.FTZ R10, R41, R58 ;  /* 0x0000003a290a7221 */ /* 0x000fe20000010000 */
[----:B------:R-:W-:Y:S01]  /*0d30*/  SHF.R.U32.HI R4, RZ, 0x1, R6 ;  /* 0x00000001ff047819 */ /* 0x000fe20000011606 */
[----:B------:R-:W-:Y:S01]  /*0d40*/  CS2R R18, SRZ ;  /* 0x0000000000127805 */ /* 0x000fe2000001ff00 */
[----:B------:R-:W-:-:S02]  /*0d50*/  MOV R7, c[0x0][0x2b8] ;  /* 0x0000ae0000077a02 */ /* 0x000fc40000000f00 */
[----:B------:R-:W-:Y:S01]  /*0d60*/  SHF.R.U32.HI R2, RZ, 0x1, R8 ;  /* 0x00000001ff027819 */ /* 0x000fe20000011608 */
[-C--:B------:R-:W-:Y:S01]  /*0d70*/  IMAD R5, R4, R57.reuse, RZ ;  /* 0x0000003904057224 */ /* 0x080fe200078e02ff */
[----:B------:R-:W-:Y:S01]  /*0d80*/  SHF.R.U64 R3, R3, 0x1, R6 ;  /* 0x0000000103037819 */ /* 0x000fe20000001206 */
[----:B------:R-:W-:Y:S01]  /*0d90*/  IMAD R6, R54, c[0x0][0x2a0], RZ ;  /* 0x0000a80036067a24 */ /* 0x000fe200078e02ff */
[----:B------:R-:W-:Y:S01]  /*0da0*/  SHF.R.U64 R4, R7, 0x1, R8 ;  /* 0x0000000107047819 */ /* 0x000fe20000001208 */
[----:B------:R-:W-:Y:S01]  /*0db0*/  IMAD R9, R2, R57, RZ ;  /* 0x0000003902097224 */ /* 0x000fe200078e02ff */
[----:B------:R-:W-:Y:S01]  /*0dc0*/  MOV R20, RZ ;  /* 0x000000ff00147202 */ /* 0x000fe20000000f00 */
[----:B------:R-:W-:Y:S02]  /*0dd0*/  IMAD R7, R56, R3, R5 ;  /* 0x0000000338077224 */ /* 0x000fe400078e0205 */
[----:B------:R-:W-:-:S04]  /*0de0*/  IMAD.WIDE.U32 R2, R3, R57, RZ ;  /* 0x0000003903027225 */ /* 0x000fc800078e00ff */
[----:B------:R-:W-:Y:S01]  /*0df0*/  IMAD R9, R56, R4, R9 ;  /* 0x0000000438097224 */ /* 0x000fe200078e0209 */
[----:B------:R-:W-:Y:S01]  /*0e00*/  IADD3 R3, R3, R7, RZ ;  /* 0x0000000703037210 */ /* 0x000fe20007ffe0ff */
[----:B------:R-:W-:-:S04]  /*0e10*/  IMAD.WIDE.U32 R4, R4, R57, RZ ;  /* 0x0000003904047225 */ /* 0x000fc800078e00ff */
[----:B------:R-:W-:Y:S01]  /*0e20*/  IMAD R8, R54, c[0x0][0x2c0], RZ ;  /* 0x0000b00036087a24 */ /* 0x000fe200078e02ff */
[----:B------:R-:W-:Y:S01]  /*0e30*/  IADD3 R5, R5, R9, RZ ;  /* 0x0000000905057210 */ /* 0x000fe20007ffe0ff */
[C---:B------:R-:W-:Y:S02]  /*0e40*/  IMAD R9, R55.reuse, c[0x0][0x2a4], R6 ;  /* 0x0000a90037097a24 */ /* 0x040fe400078e0206 */
[----:B------:R-:W-:-:S04]  /*0e50*/  IMAD.WIDE.U32 R2, R55, c[0x0][0x2a0], R2 ;  /* 0x0000a80037027a25 */ /* 0x000fc800078e0002 */
[C---:B------:R-:W-:Y:S02]  /*0e60*/  IMAD R17, R55.reuse, c[0x0][0x2c4], R8 ;  /* 0x0000b10037117a24 */ /* 0x040fe400078e0208 */
[----:B------:R-:W-:Y:S01]  /*0e70*/  IMAD.WIDE.U32 R6, R55, c[0x0][0x2c0], R4 ;  /* 0x0000b00037067a25 */ /* 0x000fe200078e0004 */
[----:B------:R-:W-:Y:S02]  /*0e80*/  IADD3 R5, R3, R9, RZ ;  /* 0x0000000903057210 */ /* 0x000fe40007ffe0ff */
[----:B------:R-:W-:Y:S02]  /*0e90*/  LEA R4, P0, R2, c[0x0][0x318], 0x3 ;  /* 0x0000c60002047a11 */ /* 0x000fe400078018ff */
[----:B------:R-:W-:Y:S01]  /*0ea0*/  IADD3 R3, R7, R17, RZ ;  /* 0x0000001107037210 */ /* 0x000fe20007ffe0ff */
[----:B------:R-:W-:Y:S01]  /*0eb0*/  HFMA2.MMA R17, -RZ, RZ, 0, 0 ;  /* 0x00000000ff117435 */ /* 0x000fe200000001ff */
[----:B------:R-:W-:Y:S02]  /*0ec0*/  LEA R8, P1, R6, c[0x0][0x320], 0x3 ;  /* 0x0000c80006087a11 */ /* 0x000fe400078218ff */
[----:B------:R-:W-:-:S02]  /*0ed0*/  LEA.HI.X R5, R2, c[0x0][0x31c], R5, 0x3, P0 ;  /* 0x0000c70002057a11 */ /* 0x000fc400000f1c05 */
[----:B------:R-:W-:Y:S02]  /*0ee0*/  MOV R7, c[0x0][0x174] ;  /* 0x00005d0000077a02 */ /* 0x000fe40000000f00 */
[----:B------:R-:W-:Y:S01]  /*0ef0*/  LEA.HI.X R9, R6, c[0x0][0x324], R3, 0x3, P1 ;  /* 0x0000c90006097a11 */ /* 0x000fe200008f1c03 */
[----:B------:R-:W-:Y:S01]  /*0f00*/  IMAD.WIDE.U32 R2, R51, 0x4, R4 ;  /* 0x0000000433027825 */ /* 0x000fe200078e0004 */
[----:B------:R-:W-:-:S03]  /*0f10*/  LEA R7, R7, UR4, 0x8 ;  /* 0x0000000407077c11 */ /* 0x000fc6000f8e40ff */
[----:B------:R-:W-:-:S04]  /*0f20*/  IMAD.WIDE.U32 R4, R51, 0x4, R8 ;  /* 0x0000000433047825 */ /* 0x000fc800078e0008 */
[----:B------:R-:W-:-:S04]  /*0f30*/  IMAD.WIDE R2, R7, 0x4, R2 ;  /* 0x0000000407027825 */ /* 0x000fc800078e0202 */
[----:B------:R-:W-:Y:S01]  /*0f40*/  IMAD.WIDE R4, R7, 0x4, R4 ;  /* 0x0000000407047825 */ /* 0x000fe200078e0204 */
[C---:B------:R-:W-:Y:S02]  /*0f50*/  IADD3 R92, P0, R2.reuse, -0x380, RZ ;  /* 0xfffffc80025c7810 */ /* 0x040fe40007f1e0ff */
[C---:B------:R-:W-:Y:S01]  /*0f60*/  IADD3 R90, P1, R2.reuse, -0x300, RZ ;  /* 0xfffffd00025a7810 */ /* 0x040fe20007f3e0ff */
[----:B------:R-:W-:Y:S01]  /*0f70*/  FADD.FTZ R9, R43, R58 ;  /* 0x0000003a2b097221 */ /* 0x000fe20000010000 */
[----:B------:R-:W-:Y:S01]  /*0f80*/  IADD3 R88, P2, R2, -0x280, RZ ;  /* 0xfffffd8002587810 */ /* 0x000fe20007f5e0ff */
[----:B------:R-:W-:Y:S01]  /*0f90*/  FADD.FTZ R8, R0, R0 ;  /* 0x0000000000087221 */ /* 0x000fe20000010000 */
[----:B------:R-:W-:Y:S01]  /*0fa0*/  IADD3 R86, P3, R2, -0x200, RZ ;  /* 0xfffffe0002567810 */ /* 0x000fe20007f7e0ff */
[----:B------:R-:W-:Y:S01]  /*0fb0*/  FADD.FTZ R7, R40, R40 ;  /* 0x0000002828077221 */ /* 0x000fe20000010000 */
[----:B------:R-:W-:Y:S01]  /*0fc0*/  IADD3 R84, P4, R2, -0x180, RZ ;  /* 0xfffffe8002547810 */ /* 0x000fe20007f9e0ff */
[----:B------:R-:W-:Y:S01]  /*0fd0*/  FADD.FTZ R6, R42, R42 ;  /* 0x0000002a2a067221 */ /* 0x000fe20000010000 */
        /* <DEDUP_REMOVED lines=9> */
[C---:B------:R-:W-:Y:S01]  /*1070*/  IADD3 R78, P0, R4.reuse, -0x380, RZ ;  /* 0xfffffc80044e7810 */ /* 0x040fe20007f1e0ff */
[----:B------:R-:W-:Y:S01]  /*1080*/  CS2R R2, SRZ ;  /* 0x0000000000027805 */ /* 0x000fe2000001ff00 */
[C---:B------:R-:W-:Y:S02]  /*1090*/  IADD3 R76, P1, R4.reuse, -0x300, RZ ;  /* 0xfffffd00044c7810 */ /* 0x040fe40007f3e0ff */
[C---:B------:R-:W-:Y:S02]  /*10a0*/  IADD3 R74, P2, R4.reuse, -0x280, RZ ;  /* 0xfffffd80044a7810 */ /* 0x040fe40007f5e0ff */
[----:B------:R-:W-:-:S02]  /*10b0*/  IADD3 R72, P3, R4, -0x200, RZ ;  /* 0xfffffe0004487810 */ /* 0x000fc40007f7e0ff */
[C---:B------:R-:W-:Y:S02]  /*10c0*/  IADD3 R70, P4, R4.reuse, -0x180, RZ ;  /* 0xfffffe8004467810 */ /* 0x040fe40007f9e0ff */
[C---:B------:R-:W-:Y:S02]  /*10d0*/  IADD3 R68, P5, R4.reuse, -0x100, RZ ;  /* 0xffffff0004447810 */ /* 0x040fe40007fbe0ff */
[----:B------:R-:W-:Y:S01]  /*10e0*/  IADD3 R66, P6, R4, -0x80, RZ ;  /* 0xffffff8004427810 */ /* 0x000fe20007fde0ff */
[----:B------:R-:W-:Y:S01]  /*10f0*/  HFMA2.MMA R4, -RZ, RZ, 0, 0 ;  /* 0x00000000ff047435 */ /* 0x000fe200000001ff */
[C---:B------:R-:W-:Y:S02]  /*1100*/  IADD3.X R79, R5.reuse, -0x1, RZ, P0, !PT ;  /* 0xffffffff054f7810 */ /* 0x040fe400007fe4ff */
[C---:B------:R-:W-:Y:S02]  /*1110*/  IADD3.X R77, R5.reuse, -0x1, RZ, P1, !PT ;  /* 0xffffffff054d7810 */ /* 0x040fe40000ffe4ff */
[----:B------:R-:W-:-:S02]  /*1120*/  IADD3.X R75, R5, -0x1, RZ, P2, !PT ;  /* 0xffffffff054b7810 */ /* 0x000fc400017fe4ff */
[C---:B------:R-:W-:Y:S02]  /*1130*/  IADD3.X R73, R5.reuse, -0x1, RZ, P3, !PT ;  /* 0xffffffff05497810 */ /* 0x040fe40001ffe4ff */
[C---:B------:R-:W-:Y:S02]  /*1140*/  IADD3.X R71, R5.reuse, -0x1, RZ, P4, !PT ;  /* 0xffffffff05477810 */ /* 0x040fe400027fe4ff */
[C---:B------:R-:W-:Y:S02]  /*1150*/  IADD3.X R69, R5.reuse, -0x1, RZ, P5, !PT ;  /* 0xffffffff05457810 */ /* 0x040fe40002ffe4ff */
[----:B------:R-:W-:Y:S01]  /*1160*/  IADD3.X R67, R5, -0x1, RZ, P6, !PT ;  /* 0xffffffff05437810 */ /* 0x000fe200037fe4ff */
[----:B------:R-:W-:Y:S02]  /*1170*/  FADD.FTZ R5, R44, R44 ;  /* 0x0000002c2c057221 */ /* 0x000fe40000010000 */
.L_x_14282:
[----:B------:R-:W-:Y:S01]  /*1180*/  SHF.R.S32.HI R138, RZ, 0x1f, R4 ;  /* 0x0000001fff8a7819 */ /* 0x000fe20000011404 */
[----:B------:R-:W-:-:S04]  /*1190*/  IMAD.WIDE.U32 R42, R4, c[0x0][0x1a0], RZ ;  /* 0x00006800042a7a25 */ /* 0x000fc800078e00ff */
[----:B------:R-:W-:Y:S01]  /*11a0*/  IMAD R41, R138, c[0x0][0x1a0], RZ ;  /* 0x000068008a297a24 */ /* 0x000fe200078e02ff */
[----:B------:R-:W-:-:S03]  /*11b0*/  LEA R40, P0, R42, R36, 0x1 ;  /* 0x000000242a287211 */ /* 0x000fc600078008ff */
[----:B------:R-:W-:Y:S01]  /*11c0*/  IMAD R41, R4, c[0x0][0x1a4], R41 ;  /* 0x0000690004297a24 */ /* 0x000fe200078e0229 */
[----:B------:R-:W-:-:S04]  /*11d0*/  IADD3 R40, P1, R40, R21, RZ ;  /* 0x0000001528287210 */ /* 0x000fc80007f3e0ff */
[----:B------:R-:W-:-:S04]  /*11e0*/  IADD3 R43, R43, R41, RZ ;  /* 0x000000292b2b7210 */ /* 0x000fc80007ffe0ff */
[----:B------:R-:W-:-:S04]  /*11f0*/  LEA.HI.X R43, R42, R35, R43, 0x1, P0 ;  /* 0x000000232a2b7211 */ /* 0x000fc800000f0c2b */
[----:B------:R-:W-:-:S05]  /*1200*/  IADD3.X R41, R43, R22, RZ, P1, !PT ;  /* 0x000000162b297210 */ /* 0x000fca0000ffe4ff */
[----:B0-2---:R0:W2:Y:S04]  /*1210*/  LDG.E.64 R42, [R40.64] ;  /* 0x0000000a282a7981 */ /* 0x0050a8000c1e1b00 */
[----:B---3--:R0:W3:Y:S01]  /*1220*/  LDG.E.64 R44, [R40.64+0x100] ;  /* 0x0001000a282c7981 */ /* 0x0080e2000c1e1b00 */
        /* <DEDUP_REMOVED lines=9> */
[----:B------:R-:W-:-:S06]  /*12c0*/  LEA.HI.X R65, R46, c[0x0][0x224], R47, 0x3, P0 ;  /* 0x000089002e417a11 */ /* 0x000fcc00000f1c2f */
[----:B----4-:R-:W4:Y:S01]  /*12d0*/  LDG.E.64 R64, [R64.64] ;  /* 0x0000000a40407981 */ /* 0x010f22000c1e1b00 */
[----:B------:R-:W-:Y:S02]  /*12e0*/  IMAD R47, R138, c[0x0][0x1c0], RZ ;  /* 0x000070008a2f7a24 */ /* 0x000fe400078e02ff */
[----:B0-----:R-:W-:-:S04]  /*12f0*/  IMAD.WIDE.U32 R40, R4, c[0x0][0x1c0], RZ ;  /* 0x0000700004287a25 */ /* 0x001fc800078e00ff */
[----:B------:R-:W-:Y:S01]  /*1300*/  IMAD R47, R4, c[0x0][0x1c4], R47 ;  /* 0x00007100042f7a24 */ /* 0x000fe200078e022f */
[----:B------:R-:W-:-:S04]  /*1310*/  LEA R46, P0, R40, R34, 0x1 ;  /* 0x00000022282e7211 */ /* 0x000fc800078008ff */
[----:B------:R-:W-:-:S04]  /*1320*/  IADD3 R41, R41, R47, RZ ;  /* 0x0000002f29297210 */ /* 0x000fc80007ffe0ff */
[----:B------:R-:W-:Y:S02]  /*1330*/  LEA.HI.X R41, R40, R33, R41, 0x1, P0 ;  /* 0x0000002128297211 */ /* 0x000fe400000f0c29 */
[----:B------:R-:W-:-:S04]  /*1340*/  IADD3 R46, P0, R46, R21, RZ ;  /* 0x000000152e2e7210 */ /* 0x000fc80007f1e0ff */
[----:B------:R-:W-:Y:S01]  /*1350*/  IADD3.X R47, R41, R22, RZ, P0, !PT ;  /* 0x00000016292f7210 */ /* 0x000fe200007fe4ff */
[----:B--2---:R-:W-:Y:S04]  /*1360*/  STS.64 [R31.X8], R42 ;  /* 0x0000002a1f007388 */ /* 0x004fe80000008a00 */
[----:B---3--:R0:W-:Y:S01]  /*1370*/  STS.64 [R31.X8+0x100], R44 ;  /* 0x0001002c1f007388 */ /* 0x0081e20000008a00 */
[----:B------:R-:W-:-:S06]  /*1380*/  NOP ;  /* 0x0000000000007918 */ /* 0x000fcc0000000000 */
[----:B------:R1:W2:Y:S04]  /*1390*/  LDG.E.64 R40, [R46.64] ;  /* 0x0000000a2e287981 */ /* 0x0002a8000c1e1b00 */
[----:B------:R1:W3:Y:S01]  /*13a0*/  LDG.E.64 R62, [R46.64+0x100] ;  /* 0x0001000a2e3e7981 */ /* 0x0002e2000c1e1b00 */
[C---:B------:R-:W-:Y:S02]  /*13b0*/  ISETP.GT.AND P0, PT, R32.reuse, 0x1, PT ;  /* 0x000000012000780c */ /* 0x040fe40003f04270 */
[----:B------:R-:W-:Y:S02]  /*13c0*/  IADD3 R136, R32, -0x1, RZ ;  /* 0xffffffff20887810 */ /* 0x000fe40007ffe0ff */
[----:B------:R-:W-:Y:S02]  /*13d0*/  ISETP.EQ.AND P0, PT, R30, RZ, P0 ;  /* 0x000000ff1e00720c */ /* 0x000fe40000702270 */
[----:B------:R-:W-:-:S11]  /*13e0*/  ISETP.NE.AND P1, PT, R51, RZ, PT ;  /* 0x000000ff3300720c */ /* 0x000fd60003f25270 */
[----:B0-----:R-:W-:-:S05]  /*13f0*/  @P0 IADD3 R45, R32, -0x2, RZ ;  /* 0xfffffffe202d0810 */ /* 0x001fca0007ffe0ff */
[----:B------:R-:W-:Y:S02]  /*1400*/  @P0 IMAD R45, R45, c[0x0][0x16c], R4 ;  /* 0x00005b002d2d0a24 */ /* 0x000fe400078e0204 */
[----:B----4-:R-:W-:Y:S02]  /*1410*/  FMUL.FTZ R108, R64, 1.4426950216293334961 ;  /* 0x3fb8aa3b406c7820 */ /* 0x010fe40000410000 */
[C---:B------:R-:W-:Y:S02]  /*1420*/  FMUL.FTZ R0, R13.reuse, R65 ;  /* 0x000000410d007220 */ /* 0x040fe40000410000 */
[----:B------:R-:W-:Y:S02]  /*1430*/  FMUL.FTZ R102, R13, R108 ;  /* 0x0000006c0d667220 */ /* 0x000fe40000410000 */
[----:B------:R-:W-:Y:S01]  /*1440*/  FMUL.RZ R106, R0, 0.15915493667125701904 ;  /* 0x3e22f983006a7820 */ /* 0x000fe2000040c000 */
[----:B------:R-:W-:-:S03]  /*1450*/  LEA.HI R0, R136, R136, RZ, 0x1 ;  /* 0x0000008888007211 */ /* 0x000fc600078f08ff */
[----:B------:R-:W-:Y:S01]  /*1460*/  MUFU.EX2 R102, R102 ;  /* 0x0000006600667308 */ /* 0x000fe20000000800 */
[----:B------:R-:W-:Y:S02]  /*1470*/  LOP3.LUT R43, R0, 0xfffffe, RZ, 0xc0, !PT ;  /* 0x00fffffe002b7812 */ /* 0x000fe400078ec0ff */
[----:B------:R-:W-:Y:S02]  /*1480*/  IADD3 R0, R51, 0x200, RZ ;  /* 0x0000020033007810 */ /* 0x000fe40007ffe0ff */
[----:B------:R-:W-:-:S03]  /*1490*/  IADD3 R43, R136, -R43, RZ ;  /* 0x8000002b882b7210 */ /* 0x000fc60007ffe0ff */
[----:B------:R-:W0:Y:S01]  /*14a0*/  MUFU.COS R103, R106 ;  /* 0x0000006a00677308 */ /* 0x000e220000000000 */
[----:B------:R-:W-:-:S04]  /*14b0*/  @!P1 LEA R0, R43, R4, 0x8 ;  /* 0x000000042b009211 */ /* 0x000fc800078e40ff */
[----:B------:R-:W-:-:S03]  /*14c0*/  SHF.L.U32 R111, R0, 0x3, RZ ;  /* 0x00000003006f7819 */ /* 0x000fc600000006ff */
[----:B------:R4:W1:Y:S01]  /*14d0*/  MUFU.SIN R105, R106 ;  /* 0x0000006a00697308 */ /* 0x0008620000000400 */
[C---:B0-----:R-:W-:Y:S01]  /*14e0*/  FMUL.FTZ R104, R102.reuse, R103 ;  /* 0x0000006766687220 */ /* 0x041fe20000410000 */
[----:B----4-:R-:W-:Y:S01]  /*14f0*/  CS2R R106, SRZ ;  /* 0x00000000006a7805 */ /* 0x010fe2000001ff00 */
[----:B-1----:R-:W-:Y:S02]  /*1500*/  FMUL.FTZ R105, R102, R105 ;  /* 0x0000006966697220 */ /* 0x002fe40000410000 */
[----:B------:R-:W-:Y:S02]  /*1510*/  @P0 IMAD.WIDE R102, R45, 0x10, R100 ;  /* 0x000000102d660825 */ /* 0x000fe400078e0264 */
[----:B------:R-:W0:Y:S02]  /*1520*/  LDS.128 R44, [R31.X16] ;  /* 0x000000001f2c7984 */ /* 0x000e24000000cc00 */
[----:B------:R-:W-:-:S04]  /*1530*/  FMUL.FTZ R0, R11, R65 ;  /* 0x000000410b007220 */ /* 0x000fc80000410000 */
[----:B------:R-:W-:Y:S02]  /*1540*/  FMUL.RZ R112, R0, 0.15915493667125701904 ;  /* 0x3e22f98300707820 */ /* 0x000fe4000040c000 */
[----:B------:R-:W-:Y:S02]  /*1550*/  FMUL.FTZ R0, R11, R108 ;  /* 0x0000006c0b007220 */ /* 0x000fe40000410000 */
[----:B------:R-:W-:Y:S01]  /*1560*/  MUFU.COS R109, R112 ;  /* 0x00000070006d7308 */ /* 0x000fe20000000000 */
[----:B------:R-:W-:-:S07]  /*1570*/  FMUL.FTZ R110, R10, R65 ;  /* 0x000000410a6e7220 */ /* 0x000fce0000410000 */
[----:B------:R-:W1:Y:S01]  /*1580*/  MUFU.EX2 R0, R0 ;  /* 0x0000000000007308 */ /* 0x000e620000000800 */
[----:B------:R-:W-:Y:S02]  /*1590*/  FMUL.RZ R110, R110, 0.15915493667125701904 ;  /* 0x3e22f9836e6e7820 */ /* 0x000fe4000040c000 */
[----:B-1----:R-:W-:Y:S01]  /*15a0*/  FMUL.FTZ R128, R0, R109 ;  /* 0x0000006d00807220 */ /* 0x002fe20000410000 */
[----:B------:R-:W-:Y:S02]  /*15b0*/  ISETP.NE.AND P2, PT, R51, 0x1f, PT ;  /* 0x0000001f3300780c */ /* 0x000fe40003f45270 */
[----:B------:R-:W-:Y:S02]  /*15c0*/  SHF.R.U32.HI R122, RZ, 0x10, R95 ;  /* 0x00000010ff7a7819 */ /* 0x000fe4000001165f */
[----:B0-----:R-:W-:Y:S01]  /*15d0*/  SHF.R.U32.HI R119, RZ, 0x10, R47 ;  /* 0x00000010ff777819 */ /* 0x001fe2000001162f */
[----:B------:R-:W-:Y:S01]  /*15e0*/  BSSY B0, `(.L_x_14252) ;  /* 0x000005a000007945 */ /* 0x000fe20003800000 */
[----:B--2---:R-:W-:Y:S04]  /*15f0*/  STS.64 [R31.X8+0x210], R40 ;  /* 0x000210281f007388 */ /* 0x004fe80000008a00 */
[----:B---3--:R0:W-:Y:S01]  /*1600*/  STS.64 [R31.X8+0x310], R62 ;  /* 0x0003103e1f007388 */ /* 0x0081e20000008a00 */
[----:B------:R-:W-:-:S06]  /*1610*/  NOP ;  /* 0x0000000000007918 */ /* 0x000fcc0000000000 */
[----:B------:R-:W1:Y:S04]  /*1620*/  LDS.128 R40, [R31.X16+0x210] ;  /* 0x000210001f287984 */ /* 0x000e68000000cc00 */
[----:B------:R2:W-:Y:S04]  /*1630*/  STS.64 [R111+0x10b0], R104 ;  /* 0x0010b0686f007388 */ /* 0x0005e80000000a00 */
[----:B------:R-:W-:Y:S01]  /*1640*/  BAR.SYNC.DEFER_BLOCKING 0x0 ;  /* 0x0000000000007b1d */ /* 0x000fe20000010000 */
[----:B0-----:R-:W-:-:S05]  /*1650*/  FMUL.FTZ R62, R10, R108 ;  /* 0x0000006c0a3e7220 */ /* 0x001fca0000410000 */
[----:B------:R-:W0:Y:S01]  /*1660*/  MUFU.SIN R63, R112 ;  /* 0x00000070003f7308 */ /* 0x000e220000000400 */
[----:B------:R-:W-:-:S07]  /*1670*/  FMUL.FTZ R108, R9, R108 ;  /* 0x0000006c096c7220 */ /* 0x000fce0000410000 */
[----:B------:R-:W-:Y:S01]  /*1680*/  MUFU.EX2 R62, R62 ;  /* 0x0000003e003e7308 */ /* 0x000fe20000000800 */
[----:B------:R3:W5:Y:S07]  /*1690*/  @P0 LDG.E.64 R106, [R102.64+0x8] ;  /* 0x0000080a666a0981 */ /* 0x00076e000c1e1b00 */
[----:B--2---:R-:W2:Y:S01]  /*16a0*/  MUFU.SIN R111, R110 ;  /* 0x0000006e006f7308 */ /* 0x004ea20000000400 */
[----:B0-----:R-:W-:Y:S01]  /*16b0*/  FMUL.FTZ R120, R0, R63 ;  /* 0x0000003f00787220 */ /* 0x001fe20000410000 */
[----:B------:R-:W-:-:S06]  /*16c0*/  PRMT R0, RZ, 0x5410, R94 ;  /* 0x00005410ff007816 */ /* 0x000fcc000000005e */
[----:B------:R0:W-:Y:S01]  /*16d0*/  MUFU.EX2 R113, R108 ;  /* 0x0000006c00717308 */ /* 0x0001e20000000800 */
[----:B---3--:R-:W-:-:S04]  /*16e0*/  FMUL.FTZ R102, R9, R65 ;  /* 0x0000004109667220 */ /* 0x008fc80000410000 */
[----:B------:R-:W-:Y:S01]  /*16f0*/  FMUL.RZ R115, R102, 0.15915493667125701904 ;  /* 0x3e22f98366737820 */ /* 0x000fe2000040c000 */
[--C-:B------:R-:W-:Y:S02]  /*1700*/  SHF.R.U64 R102, R44, 0x10, R45.reuse ;  /* 0x000000102c667819 */ /* 0x100fe4000000122d */
[----:B------:R3:W4:Y:S01]  /*1710*/  MUFU.COS R103, R110 ;  /* 0x0000006e00677308 */ /* 0x0007220000000000 */
[----:B0-----:R-:W-:Y:S01]  /*1720*/  PRMT R108, RZ, 0x5410, R44 ;  /* 0x00005410ff6c7816 */ /* 0x001fe2000000002c */
[----:B--2---:R-:W-:Y:S01]  /*1730*/  FMUL.FTZ R111, R62, R111 ;  /* 0x0000006f3e6f7220 */ /* 0x004fe20000410000 */
[----:B------:R-:W-:Y:S02]  /*1740*/  PRMT R102, RZ, 0x5410, R102 ;  /* 0x00005410ff667816 */ /* 0x000fe40000000066 */
[--C-:B------:R-:W-:Y:S01]  /*1750*/  SHF.R.U32.HI R44, RZ, 0x10, R45.reuse ;  /* 0x00000010ff2c7819 */ /* 0x100fe2000001162d */
[C---:B------:R-:W-:Y:S02]  /*1760*/  FMUL.FTZ R129, R13.reuse, R108 ;  /* 0x0000006c0d817220 */ /* 0x040fe40000410000 */
[----:B------:R-:W-:Y:S01]  /*1770*/  FMUL.FTZ R125, R13, R102 ;  /* 0x000000660d7d7220 */ /* 0x000fe20000410000 */
[----:B------:R-:W0:Y:S01]  /*1780*/  MUFU.COS R114, R115 ;  /* 0x0000007300727308 */ /* 0x000e220000000000 */
[C---:B------:R-:W-:Y:S01]  /*1790*/  FMUL.FTZ R129, R0.reuse, R129 ;  /* 0x0000008100817220 */ /* 0x040fe20000410000 */
[----:B------:R-:W-:Y:S01]  /*17a0*/  PRMT R44, RZ, 0x5410, R44 ;  /* 0x00005410ff2c7816 */ /* 0x000fe2000000002c */
[----:B------:R-:W-:Y:S01]  /*17b0*/  FMUL.FTZ R125, R0, R125 ;  /* 0x0000007d007d7220 */ /* 0x000fe20000410000 */
[----:B---3--:R-:W-:Y:S01]  /*17c0*/  PRMT R110, RZ, 0x5410, R45 ;  /* 0x00005410ff6e7816 */ /* 0x008fe2000000002d */
[----:B----4-:R-:W-:-:S03]  /*17d0*/  FMUL.FTZ R109, R62, R103 ;  /* 0x000000673e6d7220 */ /* 0x010fc60000410000 */
[----:B------:R0:W2:Y:S01]  /*17e0*/  MUFU.SIN R112, R115 ;  /* 0x0000007300707308 */ /* 0x0000a20000000400 */
[----:B------:R-:W-:Y:S01]  /*17f0*/  SHF.R.U64 R62, R94, 0x10, R95 ;  /* 0x000000105e3e7819 */ /* 0x000fe2000000125f */
[C---:B------:R-:W-:Y:S02]  /*1800*/  FMUL.FTZ R103, R120.reuse, R129 ;  /* 0x0000008178677220 */ /* 0x040fe40000410000 */
[-C--:B------:R-:W-:Y:S01]  /*1810*/  FMUL.FTZ R63, R120, R125.reuse ;  /* 0x0000007d783f7220 */ /* 0x080fe20000410000 */
[----:B------:R-:W-:Y:S01]  /*1820*/  PRMT R62, RZ, 0x5410, R62 ;  /* 0x00005410ff3e7816 */ /* 0x000fe2000000003e */
[C---:B------:R-:W-:Y:S02]  /*1830*/  FMUL.FTZ R123, R11.reuse, R44 ;  /* 0x0000002c0b7b7220 */ /* 0x040fe40000410000 */
[----:B------:R-:W-:Y:S02]  /*1840*/  FFMA.FTZ R103, R128, R125, R103 ;  /* 0x0000007d80677223 */ /* 0x000fe40000010067 */
[----:B------:R-:W-:-:S02]  /*1850*/  FMUL.FTZ R135, R11, R110 ;  /* 0x0000006e0b877220 */ /* 0x000fc40000410000 */
[----:B------:R-:W-:Y:S02]  /*1860*/  FFMA.FTZ R45, R128, R129, -R63 ;  /* 0x00000081802d7223 */ /* 0x000fe4000001083f */
[----:B------:R-:W-:Y:S02]  /*1870*/  FMUL.FTZ R63, R104, R120 ;  /* 0x00000078683f7220 */ /* 0x000fe40000410000 */
[C---:B------:R-:W-:Y:S02]  /*1880*/  FFMA.FTZ R118, R62.reuse, R123, R103 ;  /* 0x0000007b3e767223 */ /* 0x040fe40000010067 */
[----:B------:R-:W-:Y:S02]  /*1890*/  FFMA.FTZ R116, R62, R135, R45 ;  /* 0x000000873e747223 */ /* 0x000fe4000001002d */
[----:B0-----:R-:W-:Y:S02]  /*18a0*/  FMUL.FTZ R115, R113, R114 ;  /* 0x0000007271737220 */ /* 0x001fe40000410000 */
[----:B------:R-:W-:-:S02]  /*18b0*/  FMUL.FTZ R45, R105, R120 ;  /* 0x00000078692d7220 */ /* 0x000fc40000410000 */
[----:B------:R-:W-:Y:S01]  /*18c0*/  FFMA.FTZ R114, R105, R128, R63 ;  /* 0x0000008069727223 */ /* 0x000fe2000001003f */
[----:B------:R-:W-:Y:S01]  /*18d0*/  SHF.R.U64 R63, R46, 0x10, R47 ;  /* 0x000000102e3f7819 */ /* 0x000fe2000000122f */
[----:B------:R-:W-:Y:S02]  /*18e0*/  FMUL.FTZ R103, R111, R118 ;  /* 0x000000766f677220 */ /* 0x000fe40000410000 */
[----:B--2---:R-:W-:Y:S01]  /*18f0*/  FMUL.FTZ R113, R113, R112 ;  /* 0x0000007071717220 */ /* 0x004fe20000410000 */
[----:B------:R-:W-:Y:S01]  /*1900*/  PRMT R63, RZ, 0x5410, R63 ;  /* 0x00005410ff3f7816 */ /* 0x000fe2000000003f */
[----:B------:R-:W-:Y:S02]  /*1910*/  FFMA.FTZ R112, R104, R128, -R45 ;  /* 0x0000008068707223 */ /* 0x000fe4000001082d */
[----:B------:R-:W-:Y:S02]  /*1920*/  FMUL.FTZ R45, R111, R114 ;  /* 0x000000726f2d7220 */ /* 0x000fe40000410000 */
[C---:B------:R-:W-:Y:S01]  /*1930*/  FFMA.FTZ R117, R109.reuse, R116, -R103 ;  /* 0x000000746d757223 */ /* 0x040fe20000010867 */
[----:B------:R-:W-:Y:S01]  /*1940*/  PRMT R103, RZ, 0x5410, R46 ;  /* 0x00005410ff677816 */ /* 0x000fe2000000002e */
[----:B------:R-:W-:Y:S01]  /*1950*/  FFMA.FTZ R46, R109, R112, -R45 ;  /* 0x000000706d2e7223 */ /* 0x000fe2000001082d */
[----:B------:R-:W-:Y:S01]  /*1960*/  PRMT R45, RZ, 0x5410, R95 ;  /* 0x00005410ff2d7816 */ /* 0x000fe2000000005f */
[----:B------:R-:W-:-:S02]  /*1970*/  FMUL.FTZ R116, R111, R116 ;  /* 0x000000746f747220 */ /* 0x000fc40000410000 */
[----:B------:R-:W-:Y:S02]  /*1980*/  FMUL.FTZ R112, R111, R112 ;  /* 0x000000706f707220 */ /* 0x000fe40000410000 */
[C---:B------:R-:W-:Y:S02]  /*1990*/  FFMA.FTZ R116, R109.reuse, R118, R116 ;  /* 0x000000766d747223 */ /* 0x040fe40000010074 */
[C---:B------:R-:W-:Y:S02]  /*19a0*/  FMUL.FTZ R140, R10.reuse, R63 ;  /* 0x0000003f0a8c7220 */ /* 0x040fe40000410000 */
[----:B------:R-:W-:Y:S01]  /*19b0*/  FFMA.FTZ R114, R109, R114, R112 ;  /* 0x000000726d727223 */ /* 0x000fe20000010070 */
[----:B------:R-:W-:Y:S01]  /*19c0*/  PRMT R112, RZ, 0x5410, R47 ;  /* 0x00005410ff707816 */ /* 0x000fe2000000002f */
[----:B------:R-:W-:Y:S02]  /*19d0*/  FMUL.FTZ R134, R10, R103 ;  /* 0x000000670a867220 */ /* 0x000fe40000410000 */
[----:B------:R-:W-:-:S02]  /*19e0*/  FFMA.FTZ R116, R45, R140, R116 ;  /* 0x0000008c2d747223 */ /* 0x000fc40000010074 */
[----:B------:R-:W-:Y:S02]  /*19f0*/  FMUL.FTZ R127, R113, R114 ;  /* 0x00000072717f7220 */ /* 0x000fe40000410000 */
[----:B------:R-:W-:Y:S02]  /*1a00*/  FFMA.FTZ R118, R45, R134, R117 ;  /* 0x000000862d767223 */ /* 0x000fe40000010075 */
[----:B------:R-:W-:Y:S02]  /*1a10*/  FMUL.FTZ R47, R113, R116 ;  /* 0x00000074712f7220 */ /* 0x000fe40000410000 */
[-C--:B------:R-:W-:Y:S02]  /*1a20*/  FFMA.FTZ R127, R115, R46.reuse, -R127 ;  /* 0x0000002e737f7223 */ /* 0x080fe4000001087f */
[C---:B------:R-:W-:Y:S02]  /*1a30*/  FMUL.FTZ R46, R113.reuse, R46 ;  /* 0x0000002e712e7220 */ /* 0x040fe40000410000 */
[----:B------:R-:W-:-:S02]  /*1a40*/  FMUL.FTZ R117, R113, R118 ;  /* 0x0000007671757220 */ /* 0x000fc40000410000 */
[C---:B------:R-:W-:Y:S02]  /*1a50*/  FFMA.FTZ R47, R115.reuse, R118, -R47 ;  /* 0x00000076732f7223 */ /* 0x040fe4000001082f */
[----:B------:R-:W-:Y:S01]  /*1a60*/  FFMA.FTZ R118, R115, R114, R46 ;  /* 0x0000007273767223 */ /* 0x000fe2000001002e */
[----:B------:R-:W-:Y:S01]  /*1a70*/  PRMT R114, RZ, 0x5410, R122 ;  /* 0x00005410ff727816 */ /* 0x000fe2000000007a */
[----:B------:R-:W-:Y:S02]  /*1a80*/  FMUL.FTZ R121, R9, R112 ;  /* 0x0000007009797220 */ /* 0x000fe40000410000 */
[----:B------:R-:W-:Y:S01]  /*1a90*/  FFMA.FTZ R130, R115, R116, R117 ;  /* 0x0000007473827223 */ /* 0x000fe20000010075 */
[----:B------:R-:W-:Y:S01]  /*1aa0*/  PRMT R116, RZ, 0x5410, R119 ;  /* 0x00005410ff747816 */ /* 0x000fe20000000077 */
[----:B------:R-:W-:Y:S02]  /*1ab0*/  FFMA.FTZ R131, R114, R121, R47 ;  /* 0x0000007972837223 */ /* 0x000fe4000001002f */
[----:B------:R0:W2:Y:S02]  /*1ac0*/  @P2 LDS.64 R46, [R51.X8+0x20b8] ;  /* 0x0020b800332e2984 */ /* 0x0000a40000008a00 */
[----:B------:R-:W-:-:S04]  /*1ad0*/  FMUL.FTZ R117, R9, R116 ;  /* 0x0000007409757220 */ /* 0x000fc80000410000 */
[----:B------:R-:W-:Y:S01]  /*1ae0*/  FFMA.FTZ R130, R114, R117, R130 ;  /* 0x0000007572827223 */ /* 0x000fe20000010082 */
[----:B------:R-:W-:Y:S05]  /*1af0*/  @P2 BRA `(.L_x_14253) ;  /* 0x0000008000002947 */ /* 0x000fea0003800000 */
[----:B-1----:R-:W-:-:S13]  /*1b00*/  ISETP.NE.AND P0, PT, R32, c[0x0][0x174], PT ;  /* 0x00005d0020007a0c */ /* 0x002fda0003f05270 */
[----:B--2---:R-:W-:-:S04]  /*1b10*/  @P0 LEA.HI R46, R32, R32, RZ, 0x1 ;  /* 0x00000020202e0211 */ /* 0x004fc800078f08ff */
[----:B------:R-:W-:Y:S01]  /*1b20*/  @P0 LOP3.LUT R47, R46, 0xfffffe, RZ, 0xc0, !PT ;  /* 0x00fffffe2e2f0812 */ /* 0x000fe200078ec0ff */
[----:B------:R-:W-:-:S03]  /*1b30*/  HFMA2.MMA R46, -RZ, RZ, 1.875, 0 ;  /* 0x3f800000ff2e7435 */ /* 0x000fc600000001ff */
[----:B------:R-:W-:Y:S02]  /*1b40*/  @P0 IADD3 R119, -R47, R32, RZ ;  /* 0x000000202f770210 */ /* 0x000fe40007ffe1ff */
[----:B------:R-:W-:Y:S02]  /*1b50*/  MOV R47, RZ ;  /* 0x000000ff002f7202 */ /* 0x000fe40000000f00 */
[----:B------:R-:W-:-:S05]  /*1b60*/  @P0 LEA R119, R119, R4, 0x8 ;  /* 0x0000000477770211 */ /* 0x000fca00078e40ff */
[----:B------:R1:W2:Y:S02]  /*1b70*/  @P0 LDS.64 R46, [R119.X8+0x10b0] ;  /* 0x0010b000772e0984 */ /* 0x0002a40000008a00 */
.L_x_14253:
[----:B-1----:R-:W-:Y:S05]  /*1b80*/  BSYNC B0 ;  /* 0x0000000000007941 */ /* 0x002fea0003800000 */
.L_x_14252:
[----:B------:R-:W1:Y:S01]  /*1b90*/  SHFL.UP PT, R124, R131, 0x1, RZ ;  /* 0x04200000837c7989 */ /* 0x000e6200000e00ff */
[----:B------:R-:W-:Y:S01]  /*1ba0*/  ISETP.GE.AND P0, PT, R31, 0x1, PT ;  /* 0x000000011f00780c */ /* 0x000fe20003f06270 */
[----:B------:R-:W-:Y:S01]  /*1bb0*/  BSSY B0, `(.L_x_14254) ;  /* 0x00000ac000007945 */ /* 0x000fe20003800000 */
[----:B------:R-:W-:Y:S01]  /*1bc0*/  SHF.R.U32.HI R143, RZ, 0x10, R41 ;  /* 0x00000010ff8f7819 */ /* 0x000fe20000011629 */
[----:B------:R-:W3:Y:S01]  /*1bd0*/  SHFL.UP PT, R126, R130, 0x1, RZ ;  /* 0x04200000827e7989 */ /* 0x000ee200000e00ff */
[C---:B------:R-:W-:Y:S02]  /*1be0*/  ISETP.GT.U32.AND P3, PT, R30.reuse, 0x1b, PT ;  /* 0x0000001b1e00780c */ /* 0x040fe40003f64070 */
[C---:B------:R-:W-:Y:S01]  /*1bf0*/  ISETP.GT.U32.AND P4, PT, R30.reuse, 0x17, PT ;  /* 0x000000171e00780c */ /* 0x040fe20003f84070 */
[----:B------:R-:W4:Y:S01]  /*1c00*/  SHFL.UP PT, R119, R127, 0x1, RZ ;  /* 0x042000007f777989 */ /* 0x000f2200000e00ff */
[----:B------:R-:W-:-:S03]  /*1c10*/  ISETP.GT.U32.AND P5, PT, R30, 0xf, PT ;  /* 0x0000000f1e00780c */ /* 0x000fc60003fa4070 */
[----:B------:R-:W0:Y:S04]  /*1c20*/  SHFL.UP PT, R122, R118, 0x1, RZ ;  /* 0x04200000767a7989 */ /* 0x000e2800000e00ff */
[----:B-----5:R-:W-:Y:S04]  /*1c30*/  SHFL.IDX PT, R106, R106, RZ, 0x1f ;  /* 0x00001fff6a6a7589 */ /* 0x020fe800000e0000 */
[----:B------:R-:W-:Y:S01]  /*1c40*/  SHFL.IDX PT, R107, R107, RZ, 0x1f ;  /* 0x00001fff6b6b7589 */ /* 0x000fe200000e0000 */
[C---:B-1----:R-:W-:Y:S02]  /*1c50*/  FMUL.FTZ R137, R118.reuse, R124 ;  /* 0x0000007c76897220 */ /* 0x042fe40000410000 */
[----:B---3--:R-:W-:-:S02]  /*1c60*/  FMUL.FTZ R133, R118, R126 ;  /* 0x0000007e76857220 */ /* 0x008fc40000410000 */
[C---:B------:R-:W-:Y:S02]  /*1c70*/  FFMA.FTZ R137, R127.reuse, R126, R137 ;  /* 0x0000007e7f897223 */ /* 0x040fe40000010089 */
[----:B----4-:R-:W-:Y:S02]  /*1c80*/  FMUL.FTZ R132, R118, R119 ;  /* 0x0000007776847220 */ /* 0x010fe40000410000 */
[C---:B------:R-:W-:Y:S02]  /*1c90*/  FFMA.FTZ R124, R127.reuse, R124, -R133 ;  /* 0x0000007c7f7c7223 */ /* 0x040fe40000010885 */
[----:B------:R-:W-:Y:S02]  /*1ca0*/  @P0 FADD.FTZ R130, R130, R137 ;  /* 0x0000008982820221 */ /* 0x000fe40000010000 */
[-C--:B0-----:R-:W-:Y:S02]  /*1cb0*/  FFMA.FTZ R133, R127, R122.reuse, R132 ;  /* 0x0000007a7f857223 */ /* 0x081fe40000010084 */
[C---:B------:R-:W-:Y:S01]  /*1cc0*/  FMUL.FTZ R122, R118.reuse, R122 ;  /* 0x0000007a767a7220 */ /* 0x040fe20000410000 */
[----:B------:R-:W0:Y:S01]  /*1cd0*/  SHFL.UP PT, R126, R130, 0x2, RZ ;  /* 0x04400000827e7989 */ /* 0x000e2200000e00ff */
[----:B------:R-:W-:Y:S01]  /*1ce0*/  @P0 FADD.FTZ R131, R131, R124 ;  /* 0x0000007c83830221 */ /* 0x000fe20000010000 */
[----:B------:R-:W-:Y:S01]  /*1cf0*/  FSEL R133, R118, R133, !P0 ;  /* 0x0000008576857208 */ /* 0x000fe20004000000 */
[----:B------:R-:W-:Y:S01]  /*1d00*/  @P0 FFMA.FTZ R127, R127, R119, -R122 ;  /* 0x000000777f7f0223 */ /* 0x000fe2000001087a */
[----:B------:R-:W-:-:S02]  /*1d10*/  ISETP.GE.AND P0, PT, R31, 0x2, PT ;  /* 0x000000021f00780c */ /* 0x000fc40003f06270 */
[----:B------:R-:W1:Y:S04]  /*1d20*/  SHFL.UP PT, R124, R131, 0x2, RZ ;  /* 0x04400000837c7989 */ /* 0x000e6800000e00ff */
[----:B------:R-:W3:Y:S04]  /*1d30*/  SHFL.UP PT, R118, R127, 0x2, RZ ;  /* 0x044000007f767989 */ /* 0x000ee800000e00ff */
[----:B------:R-:W4:Y:S01]  /*1d40*/  SHFL.UP PT, R122, R133, 0x2, RZ ;  /* 0x04400000857a7989 */ /* 0x000f2200000e00ff */
[C---:B0-----:R-:W-:Y:S02]  /*1d50*/  FMUL.FTZ R119, R133.reuse, R126 ;  /* 0x0000007e85777220 */ /* 0x041fe40000410000 */
[----:B-1----:R-:W-:-:S02]  /*1d60*/  FMUL.FTZ R137, R133, R124 ;  /* 0x0000007c85897220 */ /* 0x002fc40000410000 */
[----:B------:R-:W-:Y:S02]  /*1d70*/  FFMA.FTZ R124, R127, R124, -R119 ;  /* 0x0000007c7f7c7223 */ /* 0x000fe40000010877 */
[----:B---3--:R-:W-:Y:S02]  /*1d80*/  FMUL.FTZ R132, R133, R118 ;  /* 0x0000007685847220 */ /* 0x008fe40000410000 */
[----:B------:R-:W-:Y:S02]  /*1d90*/  FFMA.FTZ R137, R127, R126, R137 ;  /* 0x0000007e7f897223 */ /* 0x000fe40000010089 */
[-C--:B----4-:R-:W-:Y:S02]  /*1da0*/  FMUL.FTZ R119, R133, R122.reuse ;  /* 0x0000007a85777220 */ /* 0x090fe40000410000 */
[----:B------:R-:W-:Y:S02]  /*1db0*/  @P0 FADD.FTZ R131, R131, R124 ;  /* 0x0000007c83830221 */ /* 0x000fe40000010000 */
[----:B------:R-:W-:-:S02]  /*1dc0*/  FFMA.FTZ R132, R127, R122, R132 ;  /* 0x0000007a7f847223 */ /* 0x000fc40000010084 */
[----:B------:R-:W-:Y:S01]  /*1dd0*/  @P0 FADD.FTZ R130, R130, R137 ;  /* 0x0000008982820221 */ /* 0x000fe20000010000 */
[----:B------:R-:W0:Y:S01]  /*1de0*/  SHFL.UP PT, R122, R131, 0x4, RZ ;  /* 0x04800000837a7989 */ /* 0x000e2200000e00ff */
[----:B------:R-:W-:Y:S01]  /*1df0*/  @P0 FFMA.FTZ R127, R127, R118, -R119 ;  /* 0x000000767f7f0223 */ /* 0x000fe20000010877 */
[----:B------:R-:W-:Y:S02]  /*1e00*/  FSEL R132, R133, R132, !P0 ;  /* 0x0000008485847208 */ /* 0x000fe40004000000 */
[----:B------:R-:W1:Y:S01]  /*1e10*/  SHFL.UP PT, R124, R130, 0x4, RZ ;  /* 0x04800000827c7989 */ /* 0x000e6200000e00ff */
[----:B------:R-:W-:-:S03]  /*1e20*/  ISETP.GE.AND P0, PT, R31, 0x4, PT ;  /* 0x000000041f00780c */ /* 0x000fc60003f06270 */
[----:B------:R-:W3:Y:S04]  /*1e30*/  SHFL.UP PT, R118, R127, 0x4, RZ ;  /* 0x048000007f767989 */ /* 0x000ee800000e00ff */
[----:B------:R-:W4:Y:S01]  /*1e40*/  SHFL.UP PT, R119, R132, 0x4, RZ ;  /* 0x0480000084777989 */ /* 0x000f2200000e00ff */
[C---:B0-----:R-:W-:Y:S02]  /*1e50*/  FMUL.FTZ R137, R132.reuse, R122 ;  /* 0x0000007a84897220 */ /* 0x041fe40000410000 */
[CC--:B-1----:R-:W-:Y:S02]  /*1e60*/  FMUL.FTZ R133, R132.reuse, R124.reuse ;  /* 0x0000007c84857220 */ /* 0x0c2fe40000410000 */
        /* <DEDUP_REMOVED lines=16> */
[----:B------:R-:W-:Y:S02]  /*1f70*/  FFMA.FTZ R124, R127, R124, -R119 ;  /* 0x0000007c7f7c7223 */ /* 0x000fe40000010877 */
[----:B---3--:R-:W-:Y:S02]  /*1f80*/  FMUL.FTZ R132, R133, R118 ;  /* 0x0000007685847220 */ /* 0x008fe40000410000 */
[----:B------:R-:W-:Y:S01]  /*1f90*/  FFMA.FTZ R137, R127, R126, R137 ;  /* 0x0000007e7f897223 */ /* 0x000fe20000010089 */
[----:B------:R-:W-:Y:S01]  /*1fa0*/  SHF.R.U32.HI R126, RZ, 0x10, R43 ;  /* 0x00000010ff7e7819 */ /* 0x000fe2000001162b */
[-C--:B----4-:R-:W-:Y:S02]  /*1fb0*/  FMUL.FTZ R119, R133, R122.reuse ;  /* 0x0000007a85777220 */ /* 0x090fe40000410000 */
[C---:B------:R-:W-:Y:S01]  /*1fc0*/  FFMA.FTZ R132, R127.reuse, R122, R132 ;  /* 0x0000007a7f847223 */ /* 0x040fe20000010084 */
[----:B------:R-:W-:Y:S01]  /*1fd0*/  PRMT R126, RZ, 0x5410, R126 ;  /* 0x00005410ff7e7816 */ /* 0x000fe2000000007e */
[----:B------:R-:W-:-:S02]  /*1fe0*/  @P0 FFMA.FTZ R127, R127, R118, -R119 ;  /* 0x000000767f7f0223 */ /* 0x000fc40000010877 */
[----:B------:R-:W-:Y:S01]  /*1ff0*/  @P0 FADD.FTZ R130, R130, R137 ;  /* 0x0000008982820221 */ /* 0x000fe20000010000 */
[----:B------:R-:W-:Y:S01]  /*2000*/  FSEL R119, R133, R132, !P0 ;  /* 0x0000008485777208 */ /* 0x000fe20004000000 */
[----:B------:R-:W-:Y:S01]  /*2010*/  @P0 FADD.FTZ R131, R131, R124 ;  /* 0x0000007c83830221 */ /* 0x000fe20000010000 */
[----:B------:R-:W0:Y:S01]  /*2020*/  SHFL.UP PT, R118, R127, 0x10, RZ ;  /* 0x060000007f767989 */ /* 0x000e2200000e00ff */
[--C-:B------:R-:W-:Y:S01]  /*2030*/  SHF.R.U64 R124, R42, 0x10, R43.reuse ;  /* 0x000000102a7c7819 */ /* 0x100fe2000000122b */
[----:B------:R-:W-:Y:S01]  /*2040*/  FMUL.FTZ R126, R5, R126 ;  /* 0x0000007e057e7220 */ /* 0x000fe20000410000 */
[----:B------:R-:W-:Y:S01]  /*2050*/  PRMT R132, RZ, 0x5410, R43 ;  /* 0x00005410ff847816 */ /* 0x000fe2000000002b */
[----:B------:R-:W1:Y:S01]  /*2060*/  SHFL.UP PT, R142, R130, 0x10, RZ ;  /* 0x06000000828e7989 */ /* 0x000e6200000e00ff */
[----:B------:R-:W-:Y:S01]  /*2070*/  PRMT R43, RZ, 0x5410, R124 ;  /* 0x00005410ff2b7816 */ /* 0x000fe2000000007c */
[----:B------:R-:W-:Y:S01]  /*2080*/  FMUL.FTZ R122, R115, R126 ;  /* 0x0000007e737a7220 */ /* 0x000fe20000410000 */
[----:B------:R-:W-:Y:S01]  /*2090*/  ISETP.GE.AND P0, PT, R31, 0x10, PT ;  /* 0x000000101f00780c */ /* 0x000fe20003f06270 */
[----:B------:R-:W3:Y:S01]  /*20a0*/  SHFL.UP PT, R146, R119, 0x10, RZ ;  /* 0x0600000077927989 */ /* 0x000ee200000e00ff */
[----:B------:R-:W-:-:S02]  /*20b0*/  FMUL.FTZ R132, R5, R132 ;  /* 0x0000008405847220 */ /* 0x000fc40000410000 */
[C---:B------:R-:W-:Y:S01]  /*20c0*/  FMUL.FTZ R124, R6.reuse, R43 ;  /* 0x0000002b067c7220 */ /* 0x040fe20000410000 */
[----:B------:R-:W4:Y:S01]  /*20d0*/  SHFL.UP PT, R148, R131, 0x10, RZ ;  /* 0x0600000083947989 */ /* 0x000f2200000e00ff */
[----:B------:R-:W-:Y:S01]  /*20e0*/  PRMT R43, RZ, 0x5410, R42 ;  /* 0x00005410ff2b7816 */ /* 0x000fe2000000002a */
[C---:B------:R-:W-:Y:S01]  /*20f0*/  FMUL.FTZ R133, R113.reuse, R126 ;  /* 0x0000007e71857220 */ /* 0x040fe20000410000 */
[----:B------:R-:W-:Y:S01]  /*2100*/  PRMT R42, RZ, 0x5410, R41 ;  /* 0x00005410ff2a7816 */ /* 0x000fe20000000029 */
[-C--:B------:R-:W-:Y:S02]  /*2110*/  FFMA.FTZ R137, -R113, R132.reuse, -R122 ;  /* 0x0000008471897223 */ /* 0x080fe4000001097a */
[----:B------:R-:W-:Y:S02]  /*2120*/  FMUL.FTZ R122, R6, R43 ;  /* 0x0000002b067a7220 */ /* 0x000fe40000410000 */
[----:B------:R-:W-:Y:S01]  /*2130*/  FFMA.FTZ R43, R115, R132, -R133 ;  /* 0x00000084732b7223 */ /* 0x000fe20000010885 */
[----:B------:R-:W-:Y:S01]  /*2140*/  PRMT R133, RZ, 0x5410, R40 ;  /* 0x00005410ff857816 */ /* 0x000fe20000000028 */
[----:B------:R-:W-:Y:S01]  /*2150*/  FADD.FTZ R152, -R124, R137 ;  /* 0x000000897c987221 */ /* 0x000fe20000010100 */
[----:B------:R-:W-:Y:S01]  /*2160*/  SHF.R.U64 R137, R40, 0x10, R41 ;  /* 0x0000001028897819 */ /* 0x000fe20000001229 */
[----:B------:R-:W-:-:S02]  /*2170*/  FADD.FTZ R150, R122, R43 ;  /* 0x0000002b7a967221 */ /* 0x000fc40000010000 */
[----:B0-----:R-:W-:Y:S02]  /*2180*/  FMUL.FTZ R40, R119, R118 ;  /* 0x0000007677287220 */ /* 0x001fe40000410000 */
[----:B------:R-:W-:Y:S02]  /*2190*/  FMUL.FTZ R144, R111, -R152 ;  /* 0x800000986f907220 */ /* 0x000fe40000410000 */
[----:B-1----:R-:W-:Y:S02]  /*21a0*/  FMUL.FTZ R41, R119, R142 ;  /* 0x0000008e77297220 */ /* 0x002fe40000410000 */
[----:B------:R-:W-:Y:S02]  /*21b0*/  FMUL.FTZ R43, R111, -R150 ;  /* 0x800000966f2b7220 */ /* 0x000fe40000410000 */
[----:B---3--:R-:W-:Y:S02]  /*21c0*/  FFMA.FTZ R40, R127, R146, R40 ;  /* 0x000000927f287223 */ /* 0x008fe40000010028 */
[----:B------:R-:W-:-:S02]  /*21d0*/  FFMA.FTZ R144, R109, R150, -R144 ;  /* 0x000000966d907223 */ /* 0x000fc40000010890 */
[-C--:B----4-:R-:W-:Y:S02]  /*21e0*/  FFMA.FTZ R150, R127, R148.reuse, -R41 ;  /* 0x000000947f967223 */ /* 0x090fe40000010829 */
[----:B------:R-:W-:Y:S02]  /*21f0*/  FMUL.FTZ R148, R119, R148 ;  /* 0x0000009477947220 */ /* 0x000fe40000410000 */
[----:B------:R-:W-:Y:S01]  /*2200*/  FFMA.FTZ R139, R109, R152, R43 ;  /* 0x000000986d8b7223 */ /* 0x000fe2000001002b */
[C---:B------:R-:W-:Y:S01]  /*2210*/  FSEL R43, R119.reuse, R40, !P0 ;  /* 0x00000028772b7208 */ /* 0x040fe20004000000 */
[----:B------:R-:W-:Y:S01]  /*2220*/  FMUL.FTZ R146, R119, R146 ;  /* 0x0000009277927220 */ /* 0x000fe20000410000 */
[----:B------:R-:W-:Y:S01]  /*2230*/  HFMA2.MMA R40, -RZ, RZ, 1.875, 0 ;  /* 0x3f800000ff287435 */ /* 0x000fe200000001ff */
[C---:B------:R-:W-:Y:S02]  /*2240*/  FFMA.FTZ R41, R127.reuse, R142, R148 ;  /* 0x0000008e7f297223 */ /* 0x040fe40000010094 */
[----:B------:R-:W-:Y:S01]  /*2250*/  @P0 FFMA.FTZ R127, R127, R118, -R146 ;  /* 0x000000767f7f0223 */ /* 0x000fe20000010892 */
[----:B------:R0:W1:Y:S01]  /*2260*/  SHFL.UP PT, R141, R43, 0x1, RZ ;  /* 0x042000002b8d7989 */ /* 0x00006200000e00ff */
[----:B------:R-:W-:Y:S01]  /*2270*/  @P0 FADD.FTZ R130, R130, R41 ;  /* 0x0000002982820221 */ /* 0x000fe20000010000 */
[----:B------:R-:W-:Y:S01]  /*2280*/  PRMT R118, RZ, 0x5410, R143 ;  /* 0x00005410ff767816 */ /* 0x000fe2000000008f */
[----:B------:R-:W-:Y:S01]  /*2290*/  @P0 FADD.FTZ R131, R131, R150 ;  /* 0x0000009683830221 */ /* 0x000fe20000010000 */
[----:B------:R-:W-:Y:S01]  /*22a0*/  ISETP.GE.AND P0, PT, R32, c[0x0][0x174], PT ;  /* 0x00005d0020007a0c */ /* 0x000fe20003f06270 */
[----:B------:R-:W3:Y:S01]  /*22b0*/  SHFL.UP PT, R127, R127, 0x1, RZ ;  /* 0x042000007f7f7989 */ /* 0x000ee200000e00ff */
[C---:B------:R-:W-:Y:S01]  /*22c0*/  FMUL.FTZ R119, R7.reuse, R42 ;  /* 0x0000002a07777220 */ /* 0x040fe20000410000 */
[----:B------:R-:W-:Y:S01]  /*22d0*/  MOV R41, RZ ;  /* 0x000000ff00297202 */ /* 0x000fe20000000f00 */
[----:B------:R-:W-:Y:S01]  /*22e0*/  FMUL.FTZ R118, R7, R118 ;  /* 0x0000007607767220 */ /* 0x000fe20000410000 */
[----:B------:R-:W4:Y:S01]  /*22f0*/  SHFL.UP PT, R130, R130, 0x1, RZ ;  /* 0x0420000082827989 */ /* 0x000f2200000e00ff */
[----:B------:R-:W-:Y:S01]  /*2300*/  FADD.FTZ R143, R119, R144 ;  /* 0x00000090778f7221 */ /* 0x000fe20000010000 */
[----:B------:R-:W-:Y:S01]  /*2310*/  ISETP.NE.OR P0, PT, R30, RZ, P0 ;  /* 0x000000ff1e00720c */ /* 0x000fe20000705670 */
[----:B------:R-:W-:Y:S01]  /*2320*/  FADD.FTZ R145, -R118, R139 ;  /* 0x0000008b76917221 */ /* 0x000fe20000010100 */
[----:B------:R-:W2:Y:S02]  /*2330*/  SHFL.UP PT, R131, R131, 0x1, RZ ;  /* 0x0420000083837989 */ /* 0x000ea400000e00ff */
[----:B--2---:R-:W-:Y:S01]  /*2340*/  FMUL.FTZ R142, R113, R47 ;  /* 0x0000002f718e7220 */ /* 0x004fe20000410000 */
[----:B0-----:R-:W-:Y:S01]  /*2350*/  CS2R R42, SRZ ;  /* 0x00000000002a7805 */ /* 0x001fe2000001ff00 */
[----:B------:R-:W-:-:S02]  /*2360*/  FMUL.FTZ R139, R120, -R145 ;  /* 0x80000091788b7220 */ /* 0x000fc40000410000 */
[----:B------:R-:W-:Y:S02]  /*2370*/  FFMA.FTZ R144, R115, R46, -R142 ;  /* 0x0000002e73907223 */ /* 0x000fe4000001088e */
[-C--:B------:R-:W-:Y:S02]  /*2380*/  FFMA.FTZ R139, R128, R143.reuse, -R139 ;  /* 0x0000008f808b7223 */ /* 0x080fe4000001088b */
[----:B------:R-:W-:Y:S02]  /*2390*/  FMUL.FTZ R143, R120, -R143 ;  /* 0x8000008f788f7220 */ /* 0x000fe40000410000 */
[----:B-1----:R-:W-:Y:S01]  /*23a0*/  FMUL.FTZ R142, R141, R106 ;  /* 0x0000006a8d8e7220 */ /* 0x002fe20000410000 */
[----:B------:R0:W1:Y:S01]  /*23b0*/  @!P0 LDS.128 R40, [R4.X16+0x21b0] ;  /* 0x0021b00004288984 */ /* 0x000062000000cc00 */
[----:B------:R-:W-:Y:S01]  /*23c0*/  FMUL.FTZ R146, R113, -R46 ;  /* 0x8000002e71927220 */ /* 0x000fe20000410000 */
[----:B------:R-:W-:Y:S01]  /*23d0*/  ISETP.NE.AND P0, PT, R30, 0x1f, PT ;  /* 0x0000001f1e00780c */ /* 0x000fe20003f05270 */
[----:B------:R-:W-:-:S02]  /*23e0*/  FFMA.FTZ R148, R128, R145, R143 ;  /* 0x0000009180947223 */ /* 0x000fc4000001008f */
[-C--:B------:R-:W-:Y:S02]  /*23f0*/  FMUL.FTZ R141, R141, R107.reuse ;  /* 0x0000006b8d8d7220 */ /* 0x080fe40000410000 */
[----:B---3--:R-:W-:Y:S02]  /*2400*/  FFMA.FTZ R143, R127, R107, R142 ;  /* 0x0000006b7f8f7223 */ /* 0x008fe4000001008e */
[----:B------:R-:W-:Y:S02]  /*2410*/  FFMA.FTZ R146, R115, -R47, R146 ;  /* 0x8000002f73927223 */ /* 0x000fe40000010092 */
[----:B------:R-:W-:Y:S02]  /*2420*/  FFMA.FTZ R142, R127, R106, -R141 ;  /* 0x0000006a7f8e7223 */ /* 0x000fe4000001088d */
[----:B----4-:R-:W-:Y:S02]  /*2430*/  @P1 FADD.FTZ R107, R130, R143 ;  /* 0x0000008f826b1221 */ /* 0x010fe40000010000 */
[----:B------:R-:W-:-:S02]  /*2440*/  FMUL.FTZ R147, R111, -R144 ;  /* 0x800000906f937220 */ /* 0x000fc40000410000 */
[-C--:B------:R-:W-:Y:S02]  /*2450*/  FMUL.FTZ R145, R111, -R146.reuse ;  /* 0x800000926f917220 */ /* 0x080fe40000410000 */
[----:B------:R-:W-:Y:S01]  /*2460*/  @P1 FADD.FTZ R106, R131, R142 ;  /* 0x0000008e836a1221 */ /* 0x000fe20000010000 */
[----:B------:R-:W-:Y:S01]  /*2470*/  ISETP.GT.U32.AND P1, PT, R30, 0x1d, PT ;  /* 0x0000001d1e00780c */ /* 0x000fe20003f24070 */
[----:B------:R-:W-:Y:S02]  /*2480*/  FMUL.FTZ R127, R105, R107 ;  /* 0x0000006b697f7220 */ /* 0x000fe40000410000 */
[C---:B------:R-:W-:Y:S02]  /*2490*/  FFMA.FTZ R147, R109.reuse, R146, R147 ;  /* 0x000000926d937223 */ /* 0x040fe40000010093 */
[----:B------:R-:W-:Y:S02]  /*24a0*/  FFMA.FTZ R145, R109, R144, -R145 ;  /* 0x000000906d917223 */ /* 0x000fe40000010891 */
[----:B------:R-:W-:Y:S01]  /*24b0*/  FFMA.FTZ R144, R104, R106, -R127 ;  /* 0x0000006a68907223 */ /* 0x000fe2000001087f */
[----:B------:R-:W-:Y:S01]  /*24c0*/  PRMT R127, RZ, 0x5410, R137 ;  /* 0x00005410ff7f7816 */ /* 0x000fe20000000089 */
[----:B------:R-:W-:-:S02]  /*24d0*/  FMUL.FTZ R130, R120, -R147 ;  /* 0x8000009378827220 */ /* 0x000fc40000410000 */
[-C--:B------:R-:W-:Y:S02]  /*24e0*/  FMUL.FTZ R141, R120, -R145.reuse ;  /* 0x80000091788d7220 */ /* 0x080fe40000410000 */
[----:B------:R-:W-:Y:S02]  /*24f0*/  FFMA.FTZ R131, R128, R145, -R130 ;  /* 0x0000009180837223 */ /* 0x000fe40000010882 */
[C---:B------:R-:W-:Y:S02]  /*2500*/  FMUL.FTZ R130, R8.reuse, R133 ;  /* 0x0000008508827220 */ /* 0x040fe40000410000 */
[----:B------:R-:W-:Y:S02]  /*2510*/  FMUL.FTZ R127, R8, R127 ;  /* 0x0000007f087f7220 */ /* 0x000fe40000410000 */
[----:B------:R-:W-:Y:S02]  /*2520*/  FMUL.FTZ R105, R105, R106 ;  /* 0x0000006a69697220 */ /* 0x000fe40000410000 */
[----:B------:R-:W-:-:S02]  /*2530*/  FFMA.FTZ R142, R128, R147, R141 ;  /* 0x00000093808e7223 */ /* 0x000fc4000001008d */
[----:B------:R-:W-:Y:S02]  /*2540*/  FADD.FTZ R139, R130, R139 ;  /* 0x0000008b828b7221 */ /* 0x000fe40000010000 */
[----:B------:R-:W-:Y:S01]  /*2550*/  FADD.FTZ R106, -R127, R148 ;  /* 0x000000947f6a7221 */ /* 0x000fe20000010100 */
[----:B------:R0:W2:Y:S01]  /*2560*/  SHFL.DOWN PT, R133, R142, 0x1, 0x1f ;  /* 0x08201f008e857f89 */ /* 0x0000a200000e0000 */
[----:B------:R-:W-:-:S03]  /*2570*/  FFMA.FTZ R104, R104, R107, R105 ;  /* 0x0000006b68687223 */ /* 0x000fc60000010069 */
        /* <DEDUP_REMOVED lines=15> */
.L_x_14255:
[----:B-1----:R-:W-:Y:S05]  /*2670*/  BSYNC B0 ;  /* 0x0000000000007941 */ /* 0x002fea0003800000 */
.L_x_14254:
[----:B----4-:R-:W-:Y:S01]  /*2680*/  FADD.FTZ R105, R125, R104 ;  /* 0x000000687d697221 */ /* 0x010fe20000010000 */
[----:B--2---:R1:W2:Y:S01]  /*2690*/  SHFL.DOWN PT, R133, R142, 0x2, 0x1f ;  /* 0x08401f008e857f89 */ /* 0x0042a200000e0000 */
[----:B------:R-:W-:Y:S01]  /*26a0*/  BSSY B0, `(.L_x_14256) ;  /* 0x0000011000007945 */ /* 0x000fe20003800000 */
[----:B------:R-:W-:Y:S02]  /*26b0*/  FADD.FTZ R129, R129, R144 ;  /* 0x0000009081817221 */ /* 0x000fe40000010000 */
[----:B------:R1:W4:Y:S04]  /*26c0*/  SHFL.DOWN PT, R125, R131, 0x2, 0x1f ;  /* 0x08401f00837d7f89 */ /* 0x00032800000e0000 */
[----:B---3--:R1:W3:Y:S04]  /*26d0*/  SHFL.DOWN PT, R107, R139, 0x2, 0x1f ;  /* 0x08401f008b6b7f89 */ /* 0x0082e800000e0000 */
[----:B0-----:R1:W0:Y:S01]  /*26e0*/  SHFL.DOWN PT, R137, R106, 0x2, 0x1f ;  /* 0x08401f006a897f89 */ /* 0x00122200000e0000 */
[----:B------:R-:W-:Y:S05]  /*26f0*/  @P1 BRA `(.L_x_14257) ;  /* 0x000000b000001947 */ /* 0x000fea0003800000 */
[C---:B0-----:R-:W-:Y:S02]  /*2700*/  FMUL.FTZ R144, R142.reuse, R137 ;  /* 0x000000898e907220 */ /* 0x041fe40000410000 */
[----:B--2---:R-:W-:-:S02]  /*2710*/  FMUL.FTZ R104, R142, R133 ;  /* 0x000000858e687220 */ /* 0x004fc40000410000 */
[CC--:B---3--:R-:W-:Y:S02]  /*2720*/  FMUL.FTZ R146, R142.reuse, R107.reuse ;  /* 0x0000006b8e927220 */ /* 0x0c8fe40000410000 */
[C---:B------:R-:W-:Y:S02]  /*2730*/  FFMA.FTZ R144, R131.reuse, R107, -R144 ;  /* 0x0000006b83907223 */ /* 0x040fe40000010890 */
[-C--:B-1--4-:R-:W-:Y:S02]  /*2740*/  FMUL.FTZ R142, R142, R125.reuse ;  /* 0x0000007d8e8e7220 */ /* 0x092fe40000410000 */
[C---:B------:R-:W-:Y:S02]  /*2750*/  FFMA.FTZ R104, R131.reuse, R125, -R104 ;  /* 0x0000007d83687223 */ /* 0x040fe40000010868 */
[C---:B------:R-:W-:Y:S02]  /*2760*/  FFMA.FTZ R107, R131.reuse, R137, R146 ;  /* 0x00000089836b7223 */ /* 0x040fe40000010092 */
[----:B------:R-:W-:Y:S01]  /*2770*/  FFMA.FTZ R142, R131, R133, R142 ;  /* 0x00000085838e7223 */ /* 0x000fe2000001008e */
[----:B------:R-:W-:Y:S01]  /*2780*/  MOV R131, R104 ;  /* 0x0000006800837202 */ /* 0x000fe20000000f00 */
[----:B------:R-:W-:-:S02]  /*2790*/  FADD.FTZ R139, R139, R144 ;  /* 0x000000908b8b7221 */ /* 0x000fc40000010000 */
[----:B------:R-:W-:Y:S02]  /*27a0*/  FADD.FTZ R106, R106, R107 ;  /* 0x0000006b6a6a7221 */ /* 0x000fe40000010000 */
.L_x_14257:
[----:B------:R-:W-:Y:S05]  /*27b0*/  BSYNC B0 ;  /* 0x0000000000007941 */ /* 0x000fea0003800000 */
.L_x_14256:
[----:B----4-:R4:W1:Y:S01]  /*27c0*/  SHFL.DOWN PT, R125, R131, 0x4, 0x1f ;  /* 0x08801f00837d7f89 */ /* 0x01086200000e0000 */
[----:B------:R-:W-:Y:S03]  /*27d0*/  BSSY B0, `(.L_x_14258) ;  /* 0x0000010000007945 */ /* 0x000fe60003800000 */
[----:B--2---:R4:W2:Y:S04]  /*27e0*/  SHFL.DOWN PT, R133, R142, 0x4, 0x1f ;  /* 0x08801f008e857f89 */ /* 0x0048a800000e0000 */
        /* <DEDUP_REMOVED lines=14> */
.L_x_14259:
[----:B------:R-:W-:Y:S05]  /*28d0*/  BSYNC B0 ;  /* 0x0000000000007941 */ /* 0x000fea0003800000 */
.L_x_14258:
[----:B-1----:R1:W4:Y:S01]  /*28e0*/  SHFL.DOWN PT, R125, R131, 0x8, 0x1f ;  /* 0x09001f00837d7f89 */ /* 0x00232200000e0000 */
        /* <DEDUP_REMOVED lines=16> */
.L_x_14261:
[----:B------:R-:W-:Y:S05]  /*29f0*/  BSYNC B0 ;  /* 0x0000000000007941 */ /* 0x000fea0003800000 */
.L_x_14260:
[----:B--2---:R2:W1:Y:S01]  /*2a00*/  SHFL.DOWN PT, R133, R131, 0x10, 0x1f ;  /* 0x0a001f0083857f89 */ /* 0x00446200000e0000 */
[----:B------:R-:W-:Y:S01]  /*2a10*/  BSSY B0, `(.L_x_14262) ;  /* 0x0000012000007945 */ /* 0x000fe20003800000 */
[C---:B------:R-:W-:Y:S02]  /*2a20*/  FMUL.FTZ R104, R120.reuse, R105 ;  /* 0x0000006978687220 */ /* 0x040fe40000410000 */
[----:B0-----:R2:W0:Y:S01]  /*2a30*/  SHFL.DOWN PT, R137, R142, 0x10, 0x1f ;  /* 0x0a001f008e897f89 */ /* 0x00142200000e0000 */
[----:B---3--:R-:W-:-:S03]  /*2a40*/  FMUL.FTZ R107, R120, R129 ;  /* 0x00000081786b7220 */ /* 0x008fc60000410000 */
        /* <DEDUP_REMOVED lines=14> */
.L_x_14263:
[----:B------:R-:W-:Y:S05]  /*2b30*/  BSYNC B0 ;  /* 0x0000000000007941 */ /* 0x000fea0003800000 */
.L_x_14262:
[C---:B-1----:R-:W-:Y:S01]  /*2b40*/  FFMA.FTZ R133, R128.reuse, R129, -R104 ;  /* 0x0000008180857223 */ /* 0x042fe20000010868 */
[----:B------:R-:W-:Y:S01]  /*2b50*/  SHFL.DOWN PT, R148, R142, 0x1, 0x1f ;  /* 0x08201f008e947f89 */ /* 0x000fe200000e0000 */
[----:B------:R-:W-:Y:S01]  /*2b60*/  FFMA.FTZ R104, R128, R105, R107 ;  /* 0x0000006980687223 */ /* 0x000fe2000001006b */
[----:B------:R-:W-:Y:S01]  /*2b70*/  ISETP.NE.AND P0, PT, R51, RZ, PT ;  /* 0x000000ff3300720c */ /* 0x000fe20003f05270 */
[C---:B------:R-:W-:Y:S01]  /*2b80*/  FFMA.FTZ R135, R62.reuse, R135, R133 ;  /* 0x000000873e877223 */ /* 0x040fe20000010085 */
[----:B---3--:R-:W1:Y:S01]  /*2b90*/  SHFL.IDX PT, R125, R42, RZ, 0x1f ;  /* 0x00001fff2a7d7589 */ /* 0x008e6200000e0000 */
[----:B------:R-:W-:Y:S01]  /*2ba0*/  FFMA.FTZ R104, R62, R123, R104 ;  /* 0x0000007b3e687223 */ /* 0x000fe20000010068 */
[----:B------:R-:W-:Y:S01]  /*2bb0*/  BSSY B0, `(.L_x_14264) ;  /* 0x00000cf000007945 */ /* 0x000fe20003800000 */
[C---:B------:R-:W-:Y:S01]  /*2bc0*/  FMUL.FTZ R133, R111.reuse, R135 ;  /* 0x000000876f857220 */ /* 0x040fe20000410000 */
[----:B------:R-:W3:Y:S01]  /*2bd0*/  SHFL.IDX PT, R107, R43, RZ, 0x1f ;  /* 0x00001fff2b6b7589 */ /* 0x000ee200000e0000 */
[----:B------:R-:W-:-:S02]  /*2be0*/  FMUL.FTZ R144, R111, R104 ;  /* 0x000000686f907220 */ /* 0x000fc40000410000 */
[C---:B0-----:R-:W-:Y:S01]  /*2bf0*/  FFMA.FTZ R137, R109.reuse, R104, R133 ;  /* 0x000000686d897223 */ /* 0x041fe20000010085 */
[----:B------:R-:W0:Y:S01]  /*2c00*/  SHFL.DOWN PT, R143, R131, 0x1, 0x1f ;  /* 0x08201f00838f7f89 */ /* 0x000e2200000e0000 */
[----:B----4-:R-:W-:Y:S02]  /*2c10*/  FFMA.FTZ R141, R109, R135, -R144 ;  /* 0x000000876d8d7223 */ /* 0x010fe40000010890 */
[C---:B------:R-:W-:Y:S01]  /*2c20*/  FFMA.FTZ R140, R45.reuse, R140, R137 ;  /* 0x0000008c2d8c7223 */ /* 0x040fe20000010089 */
[----:B------:R-:W4:Y:S01]  /*2c30*/  SHFL.DOWN PT, R147, R106, 0x1, 0x1f ;  /* 0x08201f006a937f89 */ /* 0x000f2200000e0000 */
[----:B------:R-:W-:Y:S02]  /*2c40*/  FFMA.FTZ R141, R45, R134, R141 ;  /* 0x000000862d8d7223 */ /* 0x000fe4000001008d */
[----:B------:R-:W-:Y:S01]  /*2c50*/  FMUL.FTZ R134, R113, R140 ;  /* 0x0000008c71867220 */ /* 0x000fe20000410000 */
[----:B------:R-:W5:Y:S03]  /*2c60*/  SHFL.DOWN PT, R145, R139, 0x1, 0x1f ;  /* 0x08201f008b917f89 */ /* 0x000f6600000e0000 */
[----:B------:R-:W-:Y:S01]  /*2c70*/  FFMA.FTZ R134, R115, R141, -R134 ;  /* 0x0000008d73867223 */ /* 0x000fe20000010886 */
[----:B------:R2:W5:Y:S04]  /*2c80*/  SHFL.IDX PT, R123, R142, RZ, 0x1f ;  /* 0x00001fff8e7b7589 */ /* 0x00056800000e0000 */
[----:B------:R0:W5:Y:S01]  /*2c90*/  SHFL.IDX PT, R133, R131, RZ, 0x1f ;  /* 0x00001fff83857589 */ /* 0x00016200000e0000 */
[----:B-1----:R-:W-:-:S02]  /*2ca0*/  @P2 FMUL.FTZ R146, R148, R125 ;  /* 0x0000007d94922220 */ /* 0x002fc40000410000 */
[----:B---3--:R-:W-:Y:S01]  /*2cb0*/  @P2 FMUL.FTZ R144, R148, R107 ;  /* 0x0000006b94902220 */ /* 0x008fe20000410000 */
[----:B--2---:R-:W1:Y:S01]  /*2cc0*/  SHFL.IDX PT, R139, R139, RZ, 0x1f ;  /* 0x00001fff8b8b7589 */ /* 0x004e6200000e0000 */
[----:B------:R-:W-:Y:S02]  /*2cd0*/  FFMA.FTZ R142, R114, R121, R134 ;  /* 0x00000079728e7223 */ /* 0x000fe40000010086 */
[C---:B0-----:R-:W-:Y:S01]  /*2ce0*/  @P2 FFMA.FTZ R146, R143.reuse, R107, R146 ;  /* 0x0000006b8f922223 */ /* 0x041fe20000010092 */
[----:B------:R0:W2:Y:S01]  /*2cf0*/  SHFL.IDX PT, R137, R106, RZ, 0x1f ;  /* 0x00001fff6a897589 */ /* 0x0000a200000e0000 */
[----:B------:R-:W-:Y:S02]  /*2d00*/  @P2 FFMA.FTZ R144, R143, R125, -R144 ;  /* 0x0000007d8f902223 */ /* 0x000fe40000010890 */
[----:B----4-:R-:W-:Y:S02]  /*2d10*/  @P2 FADD.FTZ R107, R147, R146 ;  /* 0x00000092936b2221 */ /* 0x010fe40000010000 */
[----:B------:R-:W-:-:S02]  /*2d20*/  FMUL.FTZ R147, R6, R141 ;  /* 0x0000008d06937220 */ /* 0x000fc40000410000 */
[----:B-----5:R-:W-:Y:S02]  /*2d30*/  @P2 FADD.FTZ R125, R145, R144 ;  /* 0x00000090917d2221 */ /* 0x020fe40000010000 */
[-C--:B------:R-:W-:Y:S02]  /*2d40*/  FMUL.FTZ R131, R107, -R47.reuse ;  /* 0x8000002f6b837220 */ /* 0x080fe40000410000 */
[----:B------:R-:W-:Y:S02]  /*2d50*/  FMUL.FTZ R47, R125, -R47 ;  /* 0x8000002f7d2f7220 */ /* 0x000fe40000410000 */
[C---:B------:R-:W-:Y:S02]  /*2d60*/  FMUL.FTZ R121, R123.reuse, R43 ;  /* 0x0000002b7b797220 */ /* 0x040fe40000410000 */
[----:B------:R-:W-:Y:S02]  /*2d70*/  FMUL.FTZ R144, R123, R42 ;  /* 0x0000002a7b907220 */ /* 0x000fe40000410000 */
[----:B------:R-:W-:-:S02]  /*2d80*/  FFMA.FTZ R131, R125, R46, -R131 ;  /* 0x0000002e7d837223 */ /* 0x000fc40000010883 */
[----:B------:R-:W-:Y:S02]  /*2d90*/  FFMA.FTZ R47, R107, R46, R47 ;  /* 0x0000002e6b2f7223 */ /* 0x000fe4000001002f */
[----:B------:R-:W-:Y:S02]  /*2da0*/  FFMA.FTZ R134, R133, R42, -R121 ;  /* 0x0000002a85867223 */ /* 0x000fe40000010879 */
[----:B------:R-:W-:Y:S02]  /*2db0*/  FMUL.FTZ R46, R123, R40 ;  /* 0x000000287b2e7220 */ /* 0x000fe40000410000 */
[----:B------:R-:W-:Y:S02]  /*2dc0*/  FMUL.FTZ R42, R113, R141 ;  /* 0x0000008d712a7220 */ /* 0x000fe40000410000 */
[----:B------:R-:W-:Y:S02]  /*2dd0*/  FFMA.FTZ R144, R133, R43, R144 ;  /* 0x0000002b85907223 */ /* 0x000fe40000010090 */
[----:B------:R-:W-:-:S02]  /*2de0*/  FMUL.FTZ R43, R123, R41 ;  /* 0x000000297b2b7220 */ /* 0x000fc40000410000 */
[----:B0-----:R-:W-:Y:S02]  /*2df0*/  FADD.FTZ R106, -R126, R47 ;  /* 0x0000002f7e6a7221 */ /* 0x001fe40000010100 */
[----:B------:R-:W-:Y:S02]  /*2e00*/  FFMA.FTZ R41, R133, R41, R46 ;  /* 0x0000002985297223 */ /* 0x000fe4000001002e */
[----:B------:R-:W-:Y:S02]  /*2e10*/  FADD.FTZ R107, R132, R131 ;  /* 0x00000083846b7221 */ /* 0x000fe40000010000 */
[----:B------:R-:W-:Y:S02]  /*2e20*/  FFMA.FTZ R46, R115, R140, R42 ;  /* 0x0000008c732e7223 */ /* 0x000fe4000001002a */
[C---:B------:R-:W-:Y:S02]  /*2e30*/  FMUL.FTZ R126, R113.reuse, -R106 ;  /* 0x8000006a717e7220 */ /* 0x040fe40000410000 */
[----:B------:R-:W-:-:S02]  /*2e40*/  FMUL.FTZ R113, R113, -R107 ;  /* 0x8000006b71717220 */ /* 0x000fc40000410000 */
[----:B------:R-:W-:Y:S02]  /*2e50*/  FFMA.FTZ R46, R114, R117, R46 ;  /* 0x00000075722e7223 */ /* 0x000fe4000001002e */
[----:B------:R-:W-:Y:S02]  /*2e60*/  FMUL.FTZ R123, R9, R114 ;  /* 0x00000072097b7220 */ /* 0x000fe40000410000 */
[----:B------:R-:W-:Y:S01]  /*2e70*/  FFMA.FTZ R40, R133, R40, -R43 ;  /* 0x0000002885287223 */ /* 0x000fe2000001082b */
[----:B------:R-:W-:Y:S01]  /*2e80*/  P2R R43, PR, RZ, 0x1 ;  /* 0x00000001ff2b7803 */ /* 0x000fe20000000000 */
[C---:B------:R-:W-:Y:S02]  /*2e90*/  FFMA.FTZ R113, R115.reuse, R106, R113 ;  /* 0x0000006a73717223 */ /* 0x040fe40000010071 */
[----:B------:R-:W-:Y:S02]  /*2ea0*/  FFMA.FTZ R47, R115, R107, -R126 ;  /* 0x0000006b732f7223 */ /* 0x000fe4000001087e */
[----:B------:R-:W-:-:S02]  /*2eb0*/  FFMA.FTZ R121, R116, -R123, R46 ;  /* 0x8000007b74797223 */ /* 0x000fc4000001002e */
[----:B------:R-:W-:Y:S02]  /*2ec0*/  FMUL.FTZ R132, R9, R106 ;  /* 0x0000006a09847220 */ /* 0x000fe40000410000 */
[----:B-1----:R-:W-:Y:S02]  /*2ed0*/  FADD.FTZ R42, R139, R134 ;  /* 0x000000868b2a7221 */ /* 0x002fe40000010000 */
[----:B--2---:R-:W-:Y:S02]  /*2ee0*/  FADD.FTZ R43, R137, R144 ;  /* 0x00000090892b7221 */ /* 0x004fe40000010000 */
[----:B------:R-:W-:Y:S02]  /*2ef0*/  FADD.FTZ R124, -R124, R113 ;  /* 0x000000717c7c7221 */ /* 0x000fe40000010100 */
[----:B------:R-:W-:Y:S01]  /*2f00*/  FMUL.FTZ R126, R9, R107 ;  /* 0x0000006b097e7220 */ /* 0x000fe20000410000 */
[----:B------:R0:W-:Y:S01]  /*2f10*/  @!P0 STS.128 [R4.X16+0x21b0], R40 ;  /* 0x0021b02804008388 */ /* 0x0001e2000000cc00 */
[----:B------:R-:W-:-:S02]  /*2f20*/  FADD.FTZ R122, R122, R47 ;  /* 0x0000002f7a7a7221 */ /* 0x000fc40000010000 */
[----:B------:R-:W-:Y:S02]  /*2f30*/  FFMA.FTZ R123, R112, -R123, R142 ;  /* 0x8000007b707b7223 */ /* 0x000fe4000001008e */
[C---:B------:R-:W-:Y:S02]  /*2f40*/  FMUL.FTZ R133, R121.reuse, R132 ;  /* 0x0000008479857220 */ /* 0x040fe40000410000 */
[-C--:B------:R-:W-:Y:S02]  /*2f50*/  FMUL.FTZ R47, R121, R126.reuse ;  /* 0x0000007e792f7220 */ /* 0x080fe40000410000 */
[-C--:B------:R-:W-:Y:S02]  /*2f60*/  FMUL.FTZ R115, R114, R126.reuse ;  /* 0x0000007e72737220 */ /* 0x080fe40000410000 */
[----:B------:R-:W-:Y:S02]  /*2f70*/  FFMA.FTZ R133, R123, R126, R133 ;  /* 0x0000007e7b857223 */ /* 0x000fe40000010085 */
[C---:B------:R-:W-:Y:S01]  /*2f80*/  FMUL.FTZ R126, R10.reuse, R45 ;  /* 0x0000002d0a7e7220 */ /* 0x040fe20000410000 */
[----:B------:R-:W-:Y:S01]  /*2f90*/  STS [R28.X4+0x438], R115 ;  /* 0x000438731c007388 */ /* 0x000fe20000004800 */
[----:B------:R-:W-:-:S02]  /*2fa0*/  FMUL.FTZ R134, R10, R124 ;  /* 0x0000007c0a867220 */ /* 0x000fc40000410000 */
[C---:B0-----:R-:W-:Y:S02]  /*2fb0*/  FMUL.FTZ R41, R111.reuse, -R124 ;  /* 0x8000007c6f297220 */ /* 0x041fe40000410000 */
[----:B------:R-:W-:Y:S02]  /*2fc0*/  FMUL.FTZ R111, R111, -R122 ;  /* 0x8000007a6f6f7220 */ /* 0x000fe40000410000 */
[-C--:B------:R-:W-:Y:S02]  /*2fd0*/  FMUL.FTZ R43, R114, R132.reuse ;  /* 0x00000084722b7220 */ /* 0x080fe40000410000 */
[----:B------:R-:W-:Y:S02]  /*2fe0*/  FFMA.FTZ R40, R123, R132, -R47 ;  /* 0x000000847b287223 */ /* 0x000fe4000001082f */
[----:B------:R-:W-:Y:S01]  /*2ff0*/  FFMA.FTZ R111, R109, R124, R111 ;  /* 0x0000007c6d6f7223 */ /* 0x000fe2000001006f */
[----:B------:R0:W-:Y:S01]  /*3000*/  STS [R28.X4+0x43c], R43 ;  /* 0x00043c2b1c007388 */ /* 0x0001e20000004800 */
[----:B------:R-:W-:-:S02]  /*3010*/  FFMA.FTZ R125, R63, -R126, R140 ;  /* 0x8000007e3f7d7223 */ /* 0x000fc4000001008c */
[-C--:B------:R-:W-:Y:S02]  /*3020*/  FMUL.FTZ R132, R10, R122.reuse ;  /* 0x0000007a0a847220 */ /* 0x080fe40000410000 */
[----:B------:R-:W-:Y:S02]  /*3030*/  FFMA.FTZ R42, R109, R122, -R41 ;  /* 0x0000007a6d2a7223 */ /* 0x000fe40000010829 */
[----:B------:R-:W-:Y:S02]  /*3040*/  FADD.FTZ R118, -R118, R111 ;  /* 0x0000006f76767221 */ /* 0x000fe40000010100 */
[----:B------:R-:W-:Y:S02]  /*3050*/  FFMA.FTZ R126, R103, -R126, R141 ;  /* 0x8000007e677e7223 */ /* 0x000fe4000001008d */
[----:B0-----:R-:W-:Y:S02]  /*3060*/  FMUL.FTZ R43, R125, R132 ;  /* 0x000000847d2b7220 */ /* 0x001fe40000410000 */
[----:B------:R-:W-:-:S02]  /*3070*/  FADD.FTZ R119, R119, R42 ;  /* 0x0000002a77777221 */ /* 0x000fc40000010000 */
[-C--:B------:R-:W-:Y:S02]  /*3080*/  FMUL.FTZ R41, R125, R134.reuse ;  /* 0x000000867d297220 */ /* 0x080fe40000410000 */
[----:B------:R-:W-:Y:S02]  /*3090*/  FMUL.FTZ R131, R45, R134 ;  /* 0x000000862d837220 */ /* 0x000fe40000410000 */
[----:B------:R-:W-:Y:S02]  /*30a0*/  FMUL.FTZ R42, R120, -R118 ;  /* 0x80000076782a7220 */ /* 0x000fe40000410000 */
[----:B------:R-:W-:Y:S01]  /*30b0*/  FFMA.FTZ R134, R126, R134, -R43 ;  /* 0x000000867e867223 */ /* 0x000fe2000001082b */
[----:B------:R-:W-:Y:S01]  /*30c0*/  STS [R28.X4+0x434], R131 ;  /* 0x000434831c007388 */ /* 0x000fe20000004800 */
[-C--:B------:R-:W-:Y:S02]  /*30d0*/  FMUL.FTZ R43, R120, -R119.reuse ;  /* 0x80000077782b7220 */ /* 0x080fe40000410000 */
[----:B------:R-:W-:-:S02]  /*30e0*/  FFMA.FTZ R117, R128, R119, -R42 ;  /* 0x0000007780757223 */ /* 0x000fc4000001082a */
[----:B------:R-:W-:Y:S02]  /*30f0*/  FFMA.FTZ R128, R128, R118, R43 ;  /* 0x0000007680807223 */ /* 0x000fe4000001002b */
[----:B------:R-:W-:Y:S02]  /*3100*/  FMUL.FTZ R111, R11, R62 ;  /* 0x0000003e0b6f7220 */ /* 0x000fe40000410000 */
[----:B------:R-:W-:Y:S02]  /*3110*/  FMUL.FTZ R109, R13, R0 ;  /* 0x000000000d6d7220 */ /* 0x000fe40000410000 */
[----:B------:R-:W-:Y:S02]  /*3120*/  FADD.FTZ R117, R130, R117 ;  /* 0x0000007582757221 */ /* 0x000fe40000010000 */
[----:B------:R-:W-:Y:S02]  /*3130*/  FMUL.FTZ R47, R45, R132 ;  /* 0x000000842d2f7220 */ /* 0x000fe40000410000 */
[----:B------:R-:W-:-:S02]  /*3140*/  FADD.FTZ R115, -R127, R128 ;  /* 0x000000807f737221 */ /* 0x000fc40000010100 */
[----:B------:R-:W-:Y:S01]  /*3150*/  FFMA.FTZ R127, R44, -R111, R104 ;  /* 0x8000006f2c7f7223 */ /* 0x000fe20000010068 */
[----:B------:R0:W-:Y:S01]  /*3160*/  STS [R28.X4+0x430], R47 ;  /* 0x0004302f1c007388 */ /* 0x0001e20000004800 */
[----:B------:R-:W-:Y:S02]  /*3170*/  FMUL.FTZ R130, R11, R118 ;  /* 0x000000760b827220 */ /* 0x000fe40000410000 */
[-C--:B------:R-:W-:Y:S02]  /*3180*/  FFMA.FTZ R113, R108, -R109.reuse, R129 ;  /* 0x8000006d6c717223 */ /* 0x080fe40000010081 */
[----:B------:R-:W-:Y:S02]  /*3190*/  FFMA.FTZ R109, R102, -R109, R105 ;  /* 0x8000006d666d7223 */ /* 0x000fe40000010069 */
[----:B------:R-:W-:Y:S02]  /*31a0*/  FMUL.FTZ R42, R13, R117 ;  /* 0x000000750d2a7220 */ /* 0x000fe40000410000 */
[----:B------:R-:W-:-:S02]  /*31b0*/  FMUL.FTZ R128, R11, R119 ;  /* 0x000000770b807220 */ /* 0x000fc40000410000 */
[----:B------:R-:W-:Y:S02]  /*31c0*/  FFMA.FTZ R111, R110, -R111, R135 ;  /* 0x8000006f6e6f7223 */ /* 0x000fe40000010087 */
[----:B------:R-:W-:Y:S02]  /*31d0*/  FMUL.FTZ R43, R127, R130 ;  /* 0x000000827f2b7220 */ /* 0x000fe40000410000 */
[----:B------:R-:W-:Y:S02]  /*31e0*/  FMUL.FTZ R120, R13, R115 ;  /* 0x000000730d787220 */ /* 0x000fe40000410000 */
[----:B0-----:R-:W-:Y:S02]  /*31f0*/  FMUL.FTZ R47, R109, R42 ;  /* 0x0000002a6d2f7220 */ /* 0x001fe40000410000 */
[----:B------:R-:W-:Y:S02]  /*3200*/  FFMA.FTZ R41, R126, R132, R41 ;  /* 0x000000847e297223 */ /* 0x000fe40000010029 */
[----:B------:R-:W-:-:S02]  /*3210*/  FMUL.FTZ R139, R62, R128 ;  /* 0x000000803e8b7220 */ /* 0x000fc40000410000 */
[-C--:B------:R-:W-:Y:S02]  /*3220*/  FFMA.FTZ R132, R111, R128.reuse, R43 ;  /* 0x000000806f847223 */ /* 0x080fe4000001002b */
[----:B------:R-:W-:Y:S01]  /*3230*/  FMUL.FTZ R128, R127, R128 ;  /* 0x000000807f807220 */ /* 0x000fe20000410000 */
[----:B------:R-:W-:Y:S01]  /*3240*/  STS [R28.X4+0x428], R139 ;  /* 0x0004288b1c007388 */ /* 0x000fe20000004800 */
[----:B------:R-:W-:Y:S02]  /*3250*/  FFMA.FTZ R47, R113, R120, -R47 ;  /* 0x00000078712f7223 */ /* 0x000fe4000001082f */
[----:B------:R-:W-:Y:S02]  /*3260*/  FMUL.FTZ R143, R62, R130 ;  /* 0x000000823e8f7220 */ /* 0x000fe40000410000 */
[C---:B------:R-:W-:Y:S02]  /*3270*/  FMUL.FTZ R131, R0.reuse, R42 ;  /* 0x0000002a00837220 */ /* 0x040fe40000410000 */
[----:B------:R-:W-:Y:S01]  /*3280*/  FMUL.FTZ R137, R0, R120 ;  /* 0x0000007800897220 */ /* 0x000fe20000410000 */
[----:B------:R0:W-:Y:S01]  /*3290*/  STS [R28.X4+0x42c], R143 ;  /* 0x00042c8f1c007388 */ /* 0x0001e20000004800 */
[----:B------:R-:W-:-:S02]  /*32a0*/  FFMA.FTZ R128, R111, R130, -R128 ;  /* 0x000000826f807223 */ /* 0x000fc40000010880 */
[----:B------:R-:W-:Y:S01]  /*32b0*/  FADD.FTZ R47, RZ, R47 ;  /* 0x0000002fff2f7221 */ /* 0x000fe20000010000 */
[----:B------:R-:W-:Y:S01]  /*32c0*/  STS [R28.X4+0x420], R131 ;  /* 0x000420831c007388 */ /* 0x000fe20000004800 */
[----:B------:R-:W-:Y:S02]  /*32d0*/  FMUL.FTZ R43, R109, R120 ;  /* 0x000000786d2b7220 */ /* 0x000fe40000410000 */
[----:B------:R-:W-:Y:S01]  /*32e0*/  FADD.FTZ R47, R47, R128 ;  /* 0x000000802f2f7221 */ /* 0x000fe20000010000 */
[----:B------:R-:W-:Y:S01]  /*32f0*/  STS [R28.X4+0x424], R137 ;  /* 0x000424891c007388 */ /* 0x000fe20000004800 */
[----:B------:R-:W-:Y:S01]  /*3300*/  FFMA.FTZ R43, R113, R42, R43 ;  /* 0x0000002a712b7223 */ /* 0x000fe2000001002b */
[----:B------:R-:W-:Y:S01]  /*3310*/  IADD3 R42, R51, 0x20, RZ ;  /* 0x00000020332a7810 */ /* 0x000fe20007ffe0ff */
[----:B------:R-:W-:Y:S01]  /*3320*/  FADD.FTZ R47, R47, R134 ;  /* 0x000000862f2f7221 */ /* 0x000fe20000010000 */
[----:B------:R-:W-:Y:S01]  /*3330*/  BAR.SYNC.DEFER_BLOCKING 0x0 ;  /* 0x0000000000007b1d */ /* 0x000fe20000010000 */
[----:B------:R-:W-:Y:S01]  /*3340*/  FADD.FTZ R43, RZ, R43 ;  /* 0x0000002bff2b7221 */ /* 0x000fe20000010000 */
[----:B------:R-:W-:Y:S01]  /*3350*/  IADD3 R134, R51, 0x40, RZ ;  /* 0x0000004033867810 */ /* 0x000fe20007ffe0ff */
[----:B------:R-:W-:Y:S01]  /*3360*/  FADD.FTZ R120, R47, R40 ;  /* 0x000000282f787221 */ /* 0x000fe20000010000 */
[----:B------:R-:W-:Y:S01]  /*3370*/  LEA R40, R32, 0xffffff80, 0x7 ;  /* 0xffffff8020287811 */ /* 0x000fe200078e38ff */
[----:B------:R-:W-:Y:S01]  /*3380*/  FADD.FTZ R132, R43, R132 ;  /* 0x000000842b847221 */ /* 0x000fe20000010000 */
[----:B0-----:R-:W-:Y:S01]  /*3390*/  LEA.HI.SX32 R143, R42, R51, 0x1b ;  /* 0x000000332a8f7211 */ /* 0x001fe200078fdaff */
[----:B------:R-:W-:Y:S01]  /*33a0*/  FMUL.FTZ R43, R8, R129 ;  /* 0x00000081082b7220 */ /* 0x000fe20000410000 */
[----:B------:R-:W-:Y:S01]  /*33b0*/  IADD3 R40, -R40, c[0x0][0x168], RZ ;  /* 0x00005a0028287a10 */ /* 0x000fe20007ffe1ff */
[----:B------:R-:W-:Y:S01]  /*33c0*/  FADD.FTZ R144, R132, R41 ;  /* 0x0000002984907221 */ /* 0x000fe20000010000 */
[----:B------:R-:W-:Y:S01]  /*33d0*/  LEA.HI.SX32 R134, R134, R51, 0x1b ;  /* 0x0000003386867211 */ /* 0x000fe200078fdaff */
[----:B------:R-:W-:Y:S01]  /*33e0*/  FFMA.FTZ R105, -R8, R105, -RZ ;  /* 0x0000006908697223 */ /* 0x000fe200000109ff */
[----:B------:R-:W-:Y:S01]  /*33f0*/  LEA R141, R40, -R51, 0x1 ;  /* 0x80000033288d7211 */ /* 0x000fe200078e08ff */
[----:B------:R-:W-:-:S02]  /*3400*/  FMUL.FTZ R135, R7, R135 ;  /* 0x0000008707877220 */ /* 0x000fc40000410000 */
[----:B------:R-:W-:Y:S01]  /*3410*/  FFMA.FTZ R41, -R7, R104, -RZ ;  /* 0x0000006807297223 */ /* 0x000fe200000109ff */
[----:B------:R-:W-:Y:S01]  /*3420*/  ISETP.GE.AND P0, PT, R141, 0x1, PT ;  /* 0x000000018d00780c */ /* 0x000fe20003f06270 */
[C---:B------:R-:W-:Y:S02]  /*3430*/  FMUL.FTZ R149, R5.reuse, R142 ;  /* 0x0000008e05957220 */ /* 0x040fe40000410000 */
[----:B------:R-:W-:Y:S02]  /*3440*/  FFMA.FTZ R47, -R5, R46, -RZ ;  /* 0x0000002e052f7223 */ /* 0x000fe400000109ff */
[----:B------:R-:W-:Y:S01]  /*3450*/  FADD.FTZ R133, R144, R133 ;  /* 0x0000008590857221 */ /* 0x000fe20000010000 */
        /* <DEDUP_REMOVED lines=10> */
[----:B------:R1:W-:Y:S01]  /*3500*/  STS [R28.X4+0x848], R135 ;  /* 0x000848871c007388 */ /* 0x0003e20000004800 */
[----:B-----5:R-:W-:Y:S01]  /*3510*/  FFMA.FTZ R43, -R6, R140, -RZ ;  /* 0x0000008c062b7223 */ /* 0x020fe200000109ff */
[----:B------:R-:W-:-:S02]  /*3520*/  SHF.L.U64.HI R140, R3, 0x2, R2 ;  /* 0x00000002038c7819 */ /* 0x000fc40000010202 */
[----:B------:R0:W-:Y:S04]  /*3530*/  STS [R28.X4+0x84c], R41 ;  /* 0x00084c291c007388 */ /* 0x0001e80000004800 */
[----:B------:R0:W-:Y:S01]  /*3540*/  STS [R28.X4+0x850], R147 ;  /* 0x000850931c007388 */ /* 0x0001e20000004800 */
[C---:B------:R-:W-:Y:S01]  /*3550*/  IMAD R142, R140.reuse, c[0x0][0x2b0], RZ ;  /* 0x0000ac008c8e7a24 */ /* 0x040fe200078e02ff */
[----:B-1----:R-:W-:Y:S01]  /*3560*/  SHF.L.U32 R135, R3, 0x2, RZ ;  /* 0x0000000203877819 */ /* 0x002fe200000006ff */
[----:B------:R-:W-:Y:S01]  /*3570*/  IMAD R140, R140, c[0x0][0x2d0], RZ ;  /* 0x0000b4008c8c7a24 */ /* 0x000fe200078e02ff */
[----:B------:R1:W-:Y:S04]  /*3580*/  STS [R28.X4+0x854], R43 ;  /* 0x0008542b1c007388 */ /* 0x0003e80000004800 */
[----:B------:R1:W-:Y:S04]  /*3590*/  STS [R28.X4+0x858], R149 ;  /* 0x000858951c007388 */ /* 0x0003e80000004800 */
[----:B------:R1:W-:Y:S04]  /*35a0*/  STS [R28.X4+0x85c], R47 ;  /* 0x00085c2f1c007388 */ /* 0x0003e80000004800 */
[----:B------:R-:W-:Y:S06]  /*35b0*/  BAR.SYNC.DEFER_BLOCKING 0x0 ;  /* 0x0000000000007b1d */ /* 0x000fec0000010000 */
[----:B------:R-:W-:Y:S05]  /*35c0*/  @!P0 BRA `(.L_x_14265) ;  /* 0x000002d000008947 */ /* 0x000fea0003800000 */
[----:B01234-:R-:W0:Y:S01]  /*35d0*/  LDS R147, [R29.X4+0x840] ;  /* 0x000840001d937984 */ /* 0x01fe220000004800 */
[----:B------:R-:W-:Y:S01]  /*35e0*/  SHF.R.S32.HI R46, RZ, 0x1f, R55 ;  /* 0x0000001fff2e7819 */ /* 0x000fe20000011437 */
[----:B------:R-:W-:Y:S01]  /*35f0*/  ULDC.64 UR6, c[0x0][0x2b8] ;  /* 0x0000ae0000067ab9 */ /* 0x000fe20000000a00 */
[C---:B------:R-:W-:Y:S01]  /*3600*/  IMAD.WIDE.U32 R40, R55.reuse, c[0x0][0x2a0], RZ ;  /* 0x0000a80037287a25 */ /* 0x040fe200078e00ff */
[----:B------:R-:W-:Y:S01]  /*3610*/  ULDC.64 UR8, c[0x0][0x298] ;  /* 0x0000a60000087ab9 */ /* 0x000fe20000000a00 */
[----:B------:R-:W-:Y:S01]  /*3620*/  SHF.L.U32 R136, R136, 0x8, RZ ;  /* 0x0000000888887819 */ /* 0x000fe200000006ff */
[----:B------:R-:W-:Y:S01]  /*3630*/  USHF.R.U64 UR6, UR6, 0x1, UR7 ;  /* 0x0000000106067899 */ /* 0x000fe20008001207 */
[C---:B------:R-:W-:Y:S01]  /*3640*/  IMAD R42, R46.reuse, c[0x0][0x2a0], RZ ;  /* 0x0000a8002e2a7a24 */ /* 0x040fe200078e02ff */
[----:B------:R-:W-:Y:S01]  /*3650*/  USHF.R.U32.HI UR5, URZ, 0x1, UR9 ;  /* 0x000000013f057899 */ /* 0x000fe20008011609 */
[----:B------:R-:W-:Y:S01]  /*3660*/  IMAD R46, R46, c[0x0][0x2c0], RZ ;  /* 0x0000b0002e2e7a24 */ /* 0x000fe200078e02ff */
[----:B------:R-:W-:Y:S01]  /*3670*/  USHF.R.U32.HI UR7, URZ, 0x1, UR7 ;  /* 0x000000013f077899 */ /* 0x000fe20008011607 */
[C---:B------:R-:W-:Y:S01]  /*3680*/  IMAD R105, R55.reuse, c[0x0][0x2a4], R42 ;  /* 0x0000a90037697a24 */ /* 0x040fe200078e022a */
[----:B------:R-:W-:Y:S01]  /*3690*/  USHF.R.U64 UR8, UR8, 0x1, UR9 ;  /* 0x0000000108087899 */ /* 0x000fe20008001209 */
[----:B------:R-:W-:Y:S01]  /*36a0*/  IMAD.WIDE.U32 R42, R55, c[0x0][0x2c0], RZ ;  /* 0x0000b000372a7a25 */ /* 0x000fe200078e00ff */
[----:B------:R-:W-:-:S02]  /*36b0*/  IADD3 R104, P0, R136, R51, RZ ;  /* 0x0000003388687210 */ /* 0x000fc40007f1e0ff */
[----:B------:R-:W-:Y:S01]  /*36c0*/  IADD3 R41, R41, R105, RZ ;  /* 0x0000006929297210 */ /* 0x000fe20007ffe0ff */
[----:B------:R-:W-:Y:S01]  /*36d0*/  IMAD R47, R55, c[0x0][0x2c4], R46 ;  /* 0x0000b100372f7a24 */ /* 0x000fe200078e022e */
[----:B------:R-:W-:Y:S01]  /*36e0*/  LEA.HI.X.SX32 R105, R136, RZ, 0x1, P0 ;  /* 0x000000ff88697211 */ /* 0x000fe200000f0eff */
[C---:B------:R-:W-:Y:S02]  /*36f0*/  IMAD R151, R57.reuse, UR5, RZ ;  /* 0x0000000539977c24 */ /* 0x040fe4000f8e02ff */
[----:B------:R-:W-:Y:S01]  /*3700*/  IMAD R155, R57, UR7, RZ ;  /* 0x00000007399b7c24 */ /* 0x000fe2000f8e02ff */
[----:B------:R-:W-:Y:S01]  /*3710*/  IADD3 R43, R43, R47, RZ ;  /* 0x0000002f2b2b7210 */ /* 0x000fe20007ffe0ff */
[C---:B------:R-:W-:Y:S02]  /*3720*/  IMAD R47, R138.reuse, c[0x0][0x2b0], RZ ;  /* 0x0000ac008a2f7a24 */ /* 0x040fe400078e02ff */
[----:B------:R-:W-:Y:S02]  /*3730*/  IMAD R149, R138, c[0x0][0x2d0], RZ ;  /* 0x0000b4008a957a24 */ /* 0x000fe400078e02ff */
[----:B------:R-:W-:-:S02]  /*3740*/  IMAD R151, R56, UR8, R151 ;  /* 0x0000000838977c24 */ /* 0x000fc4000f8e0297 */
[----:B------:R-:W-:-:S04]  /*3750*/  IMAD.WIDE.U32 R40, R57, UR8, R40 ;  /* 0x0000000839287c25 */ /* 0x000fc8000f8e0028 */
[----:B------:R-:W-:Y:S01]  /*3760*/  IMAD R157, R56, UR6, R155 ;  /* 0x00000006389d7c24 */ /* 0x000fe2000f8e029b */
[----:B------:R-:W-:Y:S01]  /*3770*/  IADD3 R151, R151, R41, RZ ;  /* 0x0000002997977210 */ /* 0x000fe20007ffe0ff */
[----:B------:R-:W-:-:S04]  /*3780*/  IMAD.WIDE.U32 R42, R57, UR6, R42 ;  /* 0x00000006392a7c25 */ /* 0x000fc8000f8e002a */
[C---:B------:R-:W-:Y:S01]  /*3790*/  IMAD R153, R4.reuse, c[0x0][0x2b4], R47 ;  /* 0x0000ad0004997a24 */ /* 0x040fe200078e022f */
[----:B------:R-:W-:Y:S01]  /*37a0*/  IADD3 R43, R157, R43, RZ ;  /* 0x0000002b9d2b7210 */ /* 0x000fe20007ffe0ff */
[----:B------:R-:W-:Y:S01]  /*37b0*/  IMAD R155, R4, c[0x0][0x2d4], R149 ;  /* 0x0000b500049b7a24 */ /* 0x000fe200078e0295 */
[----:B------:R-:W-:Y:S01]  /*37c0*/  LEA R149, P0, R40, c[0x0][0x318], 0x3 ;  /* 0x0000c60028957a11 */ /* 0x000fe200078018ff */
[----:B------:R-:W-:Y:S01]  /*37d0*/  IMAD.WIDE.U32 R46, R4, c[0x0][0x2b0], R104 ;  /* 0x0000ac00042e7a25 */ /* 0x000fe200078e0068 */
[----:B------:R-:W-:Y:S02]  /*37e0*/  LEA R41, P1, R42, c[0x0][0x320], 0x3 ;  /* 0x0000c8002a297a11 */ /* 0x000fe400078218ff */
        /* <DEDUP_REMOVED lines=11> */
.L_x_14265:
[----:B01234-:R-:W-:Y:S05]  /*38a0*/  BSYNC B0 ;  /* 0x0000000000007941 */ /* 0x01ffea0003800000 */
.L_x_14264:
        /* <DEDUP_REMOVED lines=18> */
.L_x_14267:
[----:B------:R-:W-:Y:S05]  /*39d0*/  BSYNC B0 ;  /* 0x0000000000007941 */ /* 0x000fea0003800000 */
.L_x_14266:
[----:B-1----:R1:W2:Y:S01]  /*39e0*/  LDS R139, [R134.X4+0x940] ;  /* 0x00094000868b7984 */ /* 0x0022a20000004800 */
        /* <DEDUP_REMOVED lines=8> */
.L_x_14269:
[----:B------:R-:W-:Y:S05]  /*3a70*/  BSYNC B0 ;  /* 0x0000000000007941 */ /* 0x000fea0003800000 */
.L_x_14268:
[----:B---3--:R3:W4:Y:S01]  /*3a80*/  LDS R137, [R27.X4+0x9c0] ;  /* 0x0009c0001b897984 */ /* 0x0087220000004800 */
        /* <DEDUP_REMOVED lines=8> */
.L_x_14271:
[----:B------:R-:W-:Y:S05]  /*3b10*/  BSYNC B0 ;  /* 0x0000000000007941 */ /* 0x000fea0003800000 */
.L_x_14270:
[----:B-1----:R1:W3:Y:S01]  /*3b20*/  LDS R129, [R26.X4+0xa40] ;  /* 0x000a40001a817984 */ /* 0x0022e20000004800 */
        /* <DEDUP_REMOVED lines=8> */
.L_x_14273:
[----:B------:R-:W-:Y:S05]  /*3bb0*/  BSYNC B0 ;  /* 0x0000000000007941 */ /* 0x000fea0003800000 */
.L_x_14272:
        /* <DEDUP_REMOVED lines=9> */
.L_x_14275:
[----:B------:R-:W-:Y:S05]  /*3c50*/  BSYNC B0 ;  /* 0x0000000000007941 */ /* 0x000fea0003800000 */
.L_x_14274:
        /* <DEDUP_REMOVED lines=9> */
.L_x_14277:
[----:B------:R-:W-:Y:S05]  /*3cf0*/  BSYNC B0 ;  /* 0x0000000000007941 */ /* 0x000fea0003800000 */
.L_x_14276:
        /* <DEDUP_REMOVED lines=9> */
.L_x_14279:
[----:B------:R-:W-:Y:S05]  /*3d90*/  BSYNC B0 ;  /* 0x0000000000007941 */ /* 0x000fea0003800000 */
.L_x_14278:
[----:B-1----:R-:W1:Y:S01]  /*3da0*/  SHFL.DOWN PT, R40, R133, 0x1, 0x1f ;  /* 0x08201f0085287f89 */ /* 0x002e6200000e0000 */
[----:B------:R-:W-:Y:S01]  /*3db0*/  ISETP.GT.AND P0, PT, R31, 0x1e, PT ;  /* 0x0000001e1f00780c */ /* 0x000fe20003f04270 */
[----:B------:R-:W-:Y:S01]  /*3dc0*/  FMUL.FTZ R63, R63, R124 ;  /* 0x0000007c3f3f7220 */ /* 0x000fe20000410000 */
[----:B------:R-:W-:Y:S01]  /*3dd0*/  ISETP.NE.AND P1, PT, R31, RZ, PT ;  /* 0x000000ff1f00720c */ /* 0x000fe20003f25270 */
[----:B------:R-:W5:Y:S01]  /*3de0*/  SHFL.DOWN PT, R41, R120, 0x1, 0x1f ;  /* 0x08201f0078297f89 */ /* 0x000f6200000e0000 */
[----:B------:R-:W-:Y:S01]  /*3df0*/  FMUL.FTZ R44, R44, R118 ;  /* 0x000000762c2c7220 */ /* 0x000fe20000410000 */
[----:B------:R-:W-:Y:S01]  /*3e00*/  ISETP.NE.AND P2, PT, R51, RZ, PT ;  /* 0x000000ff3300720c */ /* 0x000fe20003f45270 */
[----:B------:R-:W-:Y:S01]  /*3e10*/  FMUL.FTZ R102, R102, R115 ;  /* 0x0000007366667220 */ /* 0x000fe20000410000 */
[----:B------:R-:W-:Y:S01]  /*3e20*/  BSSY B0, `(.L_x_14280) ;  /* 0x000004b000007945 */ /* 0x000fe20003800000 */
        /* <DEDUP_REMOVED lines=15> */
[----:B------:R-:W-:Y:S01]  /*3f20*/  ISETP.GT.AND P0, PT, R31, 0x17, PT ;  /* 0x000000171f00780c */ /* 0x000fe20003f04270 */
[C---:B------:R-:W-:Y:S02]  /*3f30*/  FMUL.FTZ R41, R65.reuse, R107 ;  /* 0x0000006b41297220 */ /* 0x040fe40000410000 */
[----:B------:R-:W5:Y:S02]  /*3f40*/  SHFL.DOWN PT, R43, R120, 0x8, 0x1f ;  /* 0x09001f00782b7f89 */ /* 0x000f6400000e0000 */
[----:B------:R-:W-:Y:S02]  /*3f50*/  FFMA.FTZ R42, R64, R106, -R41 ;  /* 0x0000006a402a7223 */ /* 0x000fe40000010829 */
[----:B------:R-:W-:Y:S02]  /*3f60*/  FMUL.FTZ R41, R65, R124 ;  /* 0x0000007c41297220 */ /* 0x000fe40000410000 */
[----:B------:R-:W-:-:S04]  /*3f70*/  FMUL.FTZ R42, R121, R42 ;  /* 0x0000002a792a7220 */ /* 0x000fc80000410000 */
[----:B-1----:R-:W-:Y:S02]  /*3f80*/  @!P0 FADD.FTZ R133, R133, R40 ;  /* 0x0000002885858221 */ /* 0x002fe40000010000 */
[-C--:B------:R-:W-:Y:S02]  /*3f90*/  FMUL.FTZ R40, R65, R106.reuse ;  /* 0x0000006a41287220 */ /* 0x080fe40000410000 */
[----:B-----5:R-:W-:Y:S01]  /*3fa0*/  @!P0 FADD.FTZ R120, R120, R43 ;  /* 0x0000002b78788221 */ /* 0x020fe20000010000 */
[----:B------:R-:W1:Y:S01]  /*3fb0*/  SHFL.DOWN PT, R104, R133, 0x10, 0x1f ;  /* 0x0a001f0085687f89 */ /* 0x000e6200000e0000 */
[----:B------:R-:W-:Y:S01]  /*3fc0*/  FMUL.FTZ R106, R116, R106 ;  /* 0x0000006a746a7220 */ /* 0x000fe20000410000 */
[----:B------:R-:W-:Y:S01]  /*3fd0*/  ISETP.GT.AND P0, PT, R31, 0xf, PT ;  /* 0x0000000f1f00780c */ /* 0x000fe20003f04270 */
[----:B------:R-:W-:Y:S01]  /*3fe0*/  FFMA.FTZ R40, R64, R107, R40 ;  /* 0x0000006b40287223 */ /* 0x000fe20000010028 */
[----:B------:R-:W5:Y:S01]  /*3ff0*/  SHFL.DOWN PT, R47, R120, 0x10, 0x1f ;  /* 0x0a001f00782f7f89 */ /* 0x000f6200000e0000 */
[----:B------:R-:W-:-:S02]  /*4000*/  FMUL.FTZ R43, R65, R122 ;  /* 0x0000007a412b7220 */ /* 0x000fc40000410000 */
[----:B------:R-:W-:Y:S02]  /*4010*/  FFMA.FTZ R107, R112, R107, R106 ;  /* 0x0000006b706b7223 */ /* 0x000fe4000001006a */
[----:B------:R-:W-:Y:S02]  /*4020*/  FFMA.FTZ R40, R123, R40, R42 ;  /* 0x000000287b287223 */ /* 0x000fe4000001002a */
[----:B------:R-:W-:Y:S02]  /*4030*/  FFMA.FTZ R124, R64, R124, -R43 ;  /* 0x0000007c407c7223 */ /* 0x000fe4000001082b */
[----:B------:R-:W-:Y:S02]  /*4040*/  FFMA.FTZ R40, R114, R107, R40 ;  /* 0x0000006b72287223 */ /* 0x000fe40000010028 */
[----:B------:R-:W-:Y:S02]  /*4050*/  FFMA.FTZ R43, R64, R122, R41 ;  /* 0x0000007a402b7223 */ /* 0x000fe40000010029 */
[----:B------:R-:W-:-:S02]  /*4060*/  FMUL.FTZ R41, R65, R119 ;  /* 0x0000007741297220 */ /* 0x000fc40000410000 */
[C---:B------:R-:W-:Y:S02]  /*4070*/  FMUL.FTZ R42, R65.reuse, R117 ;  /* 0x00000075412a7220 */ /* 0x040fe40000410000 */
[----:B------:R-:W-:Y:S02]  /*4080*/  FADD.FTZ R17, R40, R17 ;  /* 0x0000001128117221 */ /* 0x000fe40000010000 */
[CC--:B------:R-:W-:Y:S02]  /*4090*/  FFMA.FTZ R40, R64.reuse, R118.reuse, -R41 ;  /* 0x0000007640287223 */ /* 0x0c0fe40000010829 */
[C---:B------:R-:W-:Y:S02]  /*40a0*/  FMUL.FTZ R118, R65.reuse, R118 ;  /* 0x0000007641767220 */ /* 0x040fe40000410000 */
[-C--:B------:R-:W-:Y:S02]  /*40b0*/  FMUL.FTZ R65, R65, R115.reuse ;  /* 0x0000007341417220 */ /* 0x080fe40000410000 */
[----:B------:R-:W-:-:S02]  /*40c0*/  FFMA.FTZ R42, R64, R115, -R42 ;  /* 0x00000073402a7223 */ /* 0x000fc4000001082a */
[----:B-1----:R-:W-:Y:S02]  /*40d0*/  @!P0 FADD.FTZ R133, R133, R104 ;  /* 0x0000006885858221 */ /* 0x002fe40000010000 */
[----:B-----5:R-:W-:Y:S02]  /*40e0*/  @!P0 FADD.FTZ R120, R120, R47 ;  /* 0x0000002f78788221 */ /* 0x020fe40000010000 */
[----:B------:R-:W-:Y:S02]  /*40f0*/  FMUL.FTZ R124, R125, R124 ;  /* 0x0000007c7d7c7220 */ /* 0x000fe40000410000 */
[C---:B------:R-:W-:Y:S01]  /*4100*/  FFMA.FTZ R118, R64.reuse, R119, R118 ;  /* 0x0000007740767223 */ /* 0x040fe20000010076 */
[----:B------:R-:W-:Y:S01]  /*4110*/  MOV R41, R120 ;  /* 0x0000007800297202 */ /* 0x000fe20000000f00 */
[----:B------:R-:W-:Y:S01]  /*4120*/  FMUL.FTZ R127, R127, R40 ;  /* 0x000000287f7f7220 */ /* 0x000fe20000410000 */
[----:B------:R-:W-:Y:S01]  /*4130*/  MOV R40, R133 ;  /* 0x0000008500287202 */ /* 0x000fe20000000f00 */
[----:B------:R-:W-:-:S02]  /*4140*/  FFMA.FTZ R64, R64, R117, R65 ;  /* 0x0000007540407223 */ /* 0x000fc40000010041 */
[----:B------:R-:W-:Y:S02]  /*4150*/  FMUL.FTZ R42, R109, R42 ;  /* 0x0000002a6d2a7220 */ /* 0x000fe40000410000 */
        /* <DEDUP_REMOVED lines=23> */
.L_x_14281:
[----:B-1----:R-:W-:Y:S05]  /*42d0*/  BSYNC B0 ;  /* 0x0000000000007941 */ /* 0x002fea0003800000 */
.L_x_14280:
[----:B------:R-:W-:Y:S02]  /*42e0*/  IADD3 R4, R4, 0x1, RZ ;  /* 0x0000000104047810 */ /* 0x000fe40007ffe0ff */
[----:B------:R-:W-:Y:S02]  /*42f0*/  IADD3 R3, P1, R3, 0x1, RZ ;  /* 0x0000000103037810 */ /* 0x000fe40007f3e0ff */
[----:B------:R-:W-:Y:S02]  /*4300*/  ISETP.GE.AND P0, PT, R4, c[0x0][0x16c], PT ;  /* 0x00005b0004007a0c */ /* 0x000fe40003f06270 */
[----:B------:R-:W-:-:S11]  /*4310*/  IADD3.X R2, RZ, R2, RZ, P1, !PT ;  /* 0x00000002ff027210 */ /* 0x000fd60000ffe4ff */
[----:B------:R-:W-:Y:S01]  /*4320*/  @P0 CALL.REL.NOINC `(.L_x_14251) ;  /* 0x0000001000000944 */ /* 0x000fe20003c00000 */
[----:B------:R-:W-:Y:S05]  /*4330*/  BRA `(.L_x_14282) ;  /* 0xffffce4000007947 */ /* 0x000fea000383ffff */
.L_x_14251:
[----:B------:R-:W1:Y:S01]  /*4340*/  F2F.BF16.F32 R2, R14 ;  /* 0x0000000e00027304 */ /* 0x000e620000202000 */
        /* <DEDUP_REMOVED lines=13> */
[----:B------:R-:W5:Y:S01]  /*4420*/  F2F.BF16.F32 R12, R12 ;  /* 0x0000000c000c7304 */ /* 0x000f620000202000 */
[----:B-1----:R-:W-:Y:S01]  /*4430*/  IMAD.WIDE.U32 R2, R2, 0x10000, RZ ;  /* 0x0001000002027825 */ /* 0x002fe200078e00ff */
[----:B------:R-:W-:Y:S02]  /*4440*/  IADD3 R48, P4, R48, -0x100, RZ ;  /* 0xffffff0030307810 */ /* 0x000fe40007f9e0ff */
[----:B------:R-:W-:Y:S02]  /*4450*/  MOV R32, R40 ;  /* 0x0000002800207202 */ /* 0x000fe40000000f00 */
[----:B------:R-:W-:Y:S02]  /*4460*/  IADD3.X R33, R33, -0x1, RZ, P1, !PT ;  /* 0xffffffff21217810 */ /* 0x000fe40000ffe4ff */
[----:B------:R-:W1:Y:S01]  /*4470*/  F2F.BF16.F32 R5, R16 ;  /* 0x0000001000057304 */ /* 0x000e620000202000 */
[----:B------:R-:W-:-:S02]  /*4480*/  IADD3.X R37, R37, -0x1, RZ, P2, !PT ;  /* 0xffffffff25257810 */ /* 0x000fc400017fe4ff */
[----:B------:R-:W-:Y:S02]  /*4490*/  IADD3.X R49, R49, -0x1, RZ, P3, !PT ;  /* 0xffffffff31317810 */ /* 0x000fe40001ffe4ff */
[----:B------:R-:W-:Y:S02]  /*44a0*/  IADD3.X R39, R39, -0x1, RZ, P4, !PT ;  /* 0xffffffff27277810 */ /* 0x000fe400027fe4ff */
[----:B-----5:R-:W-:Y:S01]  /*44b0*/  PRMT R7, R15, 0x5410, R12 ;  /* 0x000054100f077816 */ /* 0x020fe2000000000c */
[----:B------:R-:W5:Y:S03]  /*44c0*/  F2F.BF16.F32 R0, R19 ;  /* 0x0000001300007304 */ /* 0x000f660000202000 */
[----:B------:R-:W-:Y:S02]  /*44d0*/  LOP3.LUT R7, R7, R3, RZ, 0xfc, !PT ;  /* 0x0000000307077212 */ /* 0x000fe400078efcff */
[----:B-1----:R-:W-:Y:S01]  /*44e0*/  LOP3.LUT R6, R2, R5, RZ, 0xfc, !PT ;  /* 0x0000000502067212 */ /* 0x002fe200078efcff */
[----:B------:R-:W-:-:S02]  /*44f0*/  IMAD.WIDE.U32 R4, R57, c[0x0][0x2d8], R8 ;  /* 0x0000b60039047a25 */ /* 0x000fc400078e0008 */
[----:B------:R-:W-:Y:S02]  /*4500*/  F2F.BF16.F32 R11, R18 ;  /* 0x00000012000b7304 */ /* 0x000fe40000202000 */
[----:B------:R1:W-:Y:S01]  /*4510*/  STS.64 [R31.X8], R6 ;  /* 0x000000061f007388 */ /* 0x0003e20000008a00 */
[----:B------:R-:W-:-:S06]  /*4520*/  NOP ;  /* 0x0000000000007918 */ /* 0x000fcc0000000000 */
[----:B------:R-:W4:Y:S01]  /*4530*/  LDS.64 R2, [R31.X8] ;  /* 0x000000001f027984 */ /* 0x000f220000008a00 */
[----:B------:R-:W3:Y:S01]  /*4540*/  F2F.BF16.F32 R12, R17 ;  /* 0x00000011000c7304 */ /* 0x000ee20000202000 */
[----:B------:R-:W-:Y:S01]  /*4550*/  IADD3 R5, R5, R13, RZ ;  /* 0x0000000d05057210 */ /* 0x000fe20007ffe0ff */
[----:B------:R-:W-:Y:S02]  /*4560*/  IMAD R13, R61, c[0x0][0x2e4], R10 ;  /* 0x0000b9003d0d7a24 */ /* 0x000fe400078e020a */
[----:B------:R-:W-:-:S04]  /*4570*/  IMAD.WIDE.U32 R8, R57, c[0x0][0x2f8], R8 ;  /* 0x0000be0039087a25 */ /* 0x000fc800078e0008 */
[----:B------:R2:W0:Y:S01]  /*4580*/  F2F.BF16.F32 R15, R20 ;  /* 0x00000014000f7304 */ /* 0x0004220000202000 */
[----:B-1----:R-:W-:-:S04]  /*4590*/  IMAD.WIDE.U32 R6, R61, c[0x0][0x2e0], R4 ;  /* 0x0000b8003d067a25 */ /* 0x002fc800078e0004 */
[----:B-----5:R-:W-:Y:S01]  /*45a0*/  IMAD.WIDE.U32 R4, R0, 0x10000, RZ ;  /* 0x0001000000047825 */ /* 0x020fe200078e00ff */
[----:B------:R-:W-:Y:S02]  /*45b0*/  IADD3 R7, R7, R13, RZ ;  /* 0x0000000d07077210 */ /* 0x000fe40007ffe0ff */
[----:B------:R-:W-:Y:S01]  /*45c0*/  LEA R10, P0, R6, c[0x0][0x330], 0x1 ;  /* 0x0000cc00060a7a11 */ /* 0x000fe200078008ff */
[----:B------:R-:W-:Y:S01]  /*45d0*/  IMAD R0, R56, c[0x0][0x2f8], RZ ;  /* 0x0000be0038007a24 */ /* 0x000fe200078e02ff */
[----:B---3--:R-:W-:Y:S01]  /*45e0*/  PRMT R13, R11, 0x5410, R12 ;  /* 0x000054100b0d7816 */ /* 0x008fe2000000000c */
[----:B--2---:R-:W-:Y:S01]  /*45f0*/  FADD.FTZ R20, R53, R20 ;  /* 0x0000001435147221 */ /* 0x004fe20000010000 */
[----:B------:R-:W-:Y:S02]  /*4600*/  LEA.HI.X R11, R6, c[0x0][0x334], R7, 0x1, P0 ;  /* 0x0000cd00060b7a11 */ /* 0x000fe400000f0c07 */
[----:B------:R-:W-:Y:S01]  /*4610*/  LOP3.LUT R13, R13, R5, RZ, 0xfc, !PT ;  /* 0x000000050d0d7212 */ /* 0x000fe200078efcff */
[----:B------:R-:W-:Y:S01]  /*4620*/  FADD.FTZ R19, R20, R19 ;  /* 0x0000001314137221 */ /* 0x000fe20000010000 */
[----:B0-----:R-:W-:Y:S01]  /*4630*/  LOP3.LUT R12, R4, R15, RZ, 0xfc, !PT ;  /* 0x0000000f040c7212 */ /* 0x001fe200078efcff */
[----:B------:R-:W-:-:S04]  /*4640*/  IMAD.WIDE R4, R51, 0x8, R10 ;  /* 0x0000000833047825 */ /* 0x000fc800078e020a */
[----:B------:R-:W-:Y:S02]  /*4650*/  IMAD R11, R57, c[0x0][0x2fc], R0 ;  /* 0x0000bf00390b7a24 */ /* 0x000fe400078e0200 */
[----:B------:R-:W-:Y:S02]  /*4660*/  IMAD R0, R60, c[0x0][0x300], RZ ;  /* 0x0000c0003c007a24 */ /* 0x000fe400078e02ff */
[----:B------:R-:W-:Y:S01]  /*4670*/  FADD.FTZ R18, R19, R18 ;  /* 0x0000001213127221 */ /* 0x000fe20000010000 */
[----:B------:R-:W-:Y:S01]  /*4680*/  IADD3 R9, R9, R11, RZ ;  /* 0x0000000b09097210 */ /* 0x000fe20007ffe0ff */
[C---:B------:R-:W-:Y:S02]  /*4690*/  IMAD R11, R61.reuse, c[0x0][0x304], R0 ;  /* 0x0000c1003d0b7a24 */ /* 0x040fe400078e0200 */
        /* <DEDUP_REMOVED lines=16> */
.L_x_14250:
        /* <DEDUP_REMOVED lines=24> */
.L_x_14285:
[----:B0-----:R-:W-:Y:S05]  /*4920*/  BSYNC B0 ;  /* 0x0000000000007941 */ /* 0x001fea0003800000 */
.L_x_14284:
        /* <DEDUP_REMOVED lines=23> */
.L_x_14287:
[----:B------:R-:W1:Y:S02]  /*4aa0*/  S2R R9, SR_TID.X ;  /* 0x0000000000097919 */ /* 0x000e640000002100 */
.L_x_14288:
[----:B0-----:R-:W-:Y:S05]  /*4ab0*/  BSYNC B0 ;  /* 0x0000000000007941 */ /* 0x001fea0003800000 */
.L_x_14286:
[----:B-1----:R-:W-:-:S13]  /*4ac0*/  ISETP.GE.AND P0, PT, R9, c[0x0][0x16c], PT ;  /* 0x00005b0009007a0c */ /* 0x002fda0003f06270 */
[----:B------:R-:W-:Y:S05]  /*4ad0*/  @P0 EXIT ;  /* 0x000000000000094d */ /* 0x000fea0003800000 */
[----:B------:R-:W-:Y:S02]  /*4ae0*/  IMAD R60, R60, c[0x0][0x288], RZ ;  /* 0x0000a2003c3c7a24 */ /* 0x000fe400078e02ff */
[----:B------:R-:W-:-:S04]  /*4af0*/  IMAD.WIDE.U32 R4, R61, c[0x0][0x288], RZ ;  /* 0x0000a2003d047a25 */ /* 0x000fc800078e00ff */
[----:B------:R-:W-:-:S05]  /*4b00*/  IMAD R13, R61, c[0x0][0x28c], R60 ;  /* 0x0000a3003d0d7a24 */ /* 0x000fca00078e023c */
[----:B------:R-:W-:Y:S02]  /*4b10*/  IADD3 R13, R5, R13, RZ ;  /* 0x0000000d050d7210 */ /* 0x000fe40007ffe0ff */
.L_x_14289:
        /* <DEDUP_REMOVED lines=17> */
.L_x_14290:
        /* <DEDUP_REMOVED lines=13> */
.L_x_14780:


//--------------------- .text._Z25selective_scan_bwd_kernelI32Selective_Scan_bwd_kernel_traitsILi32ELi4ELb1ELb1ELb1ELb0ELb1EN3c108BFloat16ENS1_7complexIfEEEEv12SSMParamsBwd --------------------------
	.section	.text._Z25selective_scan_bwd_kernelI32Selective_Scan_bwd_kernel_traitsILi32ELi4ELb1ELb1ELb1ELb0ELb1EN3c108BFloat16ENS1_7complexIfEEEEv12SSMParamsBwd,"ax",@progbits
	.sectioninfo	@"SHI_REGISTERS=160"
	.align	128
        .global         _Z25selective_scan_bwd_kernelI32Selective_Scan_bwd_kernel_traitsILi32ELi4ELb1ELb1ELb1ELb0ELb1EN3c108BFloat16ENS1_7complexIfEEEEv12SSMParamsBwd
        .type           _Z25selective_scan_bwd_kernelI32Selective_Scan_bwd_kernel_traitsILi32ELi4ELb1ELb1ELb1ELb0ELb1EN3c108BFloat16ENS1_7complexIfEEEEv12SSMParamsBwd,@function
        .size           _Z25selective_scan_bwd_kernelI32Selective_Scan_bwd_kernel_traitsILi32ELi4ELb1ELb1ELb1ELb0ELb1EN3c108BFloat16ENS1_7complexIfEEEEv12SSMParamsBwd,(.L_x_14781 - _Z25selective_scan_bwd_kernelI32Selective_Scan_bwd_kernel_traitsILi32ELi4ELb1ELb1ELb1ELb0ELb1EN3c108BFloat16ENS1_7complexIfEEEEv12SSMParamsBwd)
        .other          _Z25selective_scan_bwd_kernelI32Selective_Scan_bwd_kernel_traitsILi32ELi4ELb1ELb1ELb1ELb0ELb1EN3c108BFloat16ENS1_7complexIfEEEEv12SSMParamsBwd,@"STO_CUDA_ENTRY STV_DEFAULT"
_Z25selective_scan_bwd_kernelI32Selective_Scan_bwd_kernel_traitsILi32ELi4ELb1ELb1ELb1ELb0ELb1EN3c108BFloat16ENS1_7complexIfEEEEv12SSMParamsBwd:
.text._Z25selective_scan_bwd_kernelI32Selective_Scan_bwd_kernel_traitsILi32ELi4ELb1ELb1ELb1ELb0ELb1EN3c108BFloat16ENS1_7complexIfEEEEv12SSMParamsBwd:
        /* <DEDUP_REMOVED lines=138> */
[C---:B------:R-:W-:Y:S02]  /*08a0*/  IADD3 R24, R53.reuse, 0xc0, RZ ;  /* 0x000000c035187810 */ /* 0x040fe40007ffe0ff */
[C---:B------:R-:W-:Y:S02]  /*08b0*/  IADD3 R6, R53.reuse, 0xe0, RZ ;  /* 0x000000e035067810 */ /* 0x040fe40007ffe0ff */
[----:B------:R-:W-:Y:S02]  /*08c0*/  SHF.R.S32.HI R22, RZ, 0x1f, R3 ;  /* 0x0000001fff167819 */ /* 0x000fe40000011403 */
[----:B------:R-:W-:-:S02]  /*08d0*/  LOP3.LUT R32, R53, 0x1f, RZ, 0xc0, !PT ;  /* 0x0000001f35207812 */ /* 0x000fc400078ec0ff */
[-C--:B------:R-:W-:Y:S02]  /*08e0*/  LEA.HI.SX32 R31, R53, R53.reuse, 0x1b ;  /* 0x00000035351f7211 */ /* 0x080fe400078fdaff */
[----:B------:R-:W-:Y:S02]  /*08f0*/  LEA.HI.SX32 R30, R30, R30, 0x1b ;  /* 0x0000001e1e1e7211 */ /* 0x000fe400078fdaff */
[-C--:B------:R-:W-:Y:S02]  /*0900*/  LEA.HI.SX32 R29, R0, R53.reuse, 0x1b ;  /* 0x00000035001d7211 */ /* 0x080fe400078fdaff */
[-C--:B------:R-:W-:Y:S02]  /*0910*/  LEA.HI.SX32 R28, R28, R53.reuse, 0x1b ;  /* 0x000000351c1c7211 */ /* 0x080fe400078fdaff */
[-C--:B------:R-:W-:Y:S02]  /*0920*/  LEA.HI.SX32 R27, R2, R53.reuse, 0x1b ;  /* 0x00000035021b7211 */ /* 0x080fe400078fdaff */
[----:B------:R-:W-:-:S02]  /*0930*/  LEA.HI.SX32 R26, R26, R53, 0x1b ;  /* 0x000000351a1a7211 */ /* 0x000fc400078fdaff */
[-C--:B------:R-:W-:Y:S02]  /*0940*/  LEA.HI.SX32 R25, R4, R53.reuse, 0x1b ;  /* 0x0000003504197211 */ /* 0x080fe400078fdaff */
[-C--:B------:R-:W-:Y:S02]  /*0950*/  LEA.HI.SX32 R24, R24, R53.reuse, 0x1b ;  /* 0x0000003518187211 */ /* 0x080fe400078fdaff */
[----:B------:R-:W-:Y:S02]  /*0960*/  LEA.HI.SX32 R23, R6, R53, 0x1b ;  /* 0x0000003506177211 */ /* 0x000fe400078fdaff */
[C---:B------:R-:W-:Y:S02]  /*0970*/  SHF.L.U64.HI R22, R3.reuse, 0x3, R22 ;  /* 0x0000000303167819 */ /* 0x040fe40000010216 */
[----:B-1----:R-:W-:Y:S02]  /*0980*/  SHF.L.U32 R21, R3, 0x3, RZ ;  /* 0x0000000303157819 */ /* 0x002fe400000006ff */
.L_x_14325:
        /* <DEDUP_REMOVED lines=16> */
[----:B-12---:R1:W-:Y:S01]  /*0a90*/  STS.64 [R33.X8], R6 ;  /* 0x0000000621007388 */ /* 0x0063e20000008a00 */
        /* <DEDUP_REMOVED lines=39> */
[--C-:B0-----:R-:W-:Y:S02]  /*0d10*/  SHF.R.U32.HI R42, RZ, 0x10, R13.reuse ;  /* 0x00000010ff2a7819 */ /* 0x101fe4000001160d */
[--C-:B------:R-:W-:Y:S02]  /*0d20*/  PRMT R20, RZ, 0x5410, R13.reuse ;  /* 0x00005410ff147816 */ /* 0x100fe4000000000d */
        /* <DEDUP_REMOVED lines=12> */
[----:B------:R-:W-:Y:S01]  /*0df0*/  MUFU.RCP R41, R10 ;  /* 0x0000000a00297308 */ /* 0x000fe20000001000 */
[----:B------:R-:W-:-:S07]  /*0e00*/  SHF.R.U32.HI R11, RZ, 0x10, R5 ;  /* 0x00000010ff0b7819 */ /* 0x000fce0000011605 */
[----:B------:R0:W1:Y:S02]  /*0e10*/  MUFU.RCP R43, R14 ;  /* 0x0000000e002b7308 */ /* 0x0000640000001000 */
[----:B0-----:R-:W-:Y:S01]  /*0e20*/  PRMT R14, RZ, 0x5410, R11 ;  /* 0x00005410ff0e7816 */ /* 0x001fe2000000000b */
[----:B-1----:R-:W-:-:S04]  /*0e30*/  FADD.FTZ R11, -R43, 1 ;  /* 0x3f8000002b0b7421 */ /* 0x002fc80000010100 */
        /* <DEDUP_REMOVED lines=8> */
[----:B0-----:R-:W-:Y:S01]  /*0ec0*/  FADD.FTZ R0, R9, 1 ;  /* 0x3f80000009007421 */ /* 0x001fe20000010000 */
[----:B------:R-:W-:Y:S01]  /*0ed0*/  PRMT R9, RZ, 0x5410, R5 ;  /* 0x00005410ff097816 */ /* 0x000fe20000000005 */
[----:B------:R-:W-:-:S05]  /*0ee0*/  FADD.FTZ R5, -R41, 1 ;  /* 0x3f80000029057421 */ /* 0x000fca0000010100 */
[----:B------:R0:W3:Y:S01]  /*0ef0*/  MUFU.RCP R18, R0 ;  /* 0x0000000000127308 */ /* 0x0000e20000001000 */
[C---:B------:R-:W-:Y:S02]  /*0f00*/  FFMA.FTZ R5, R20.reuse, R5, 1 ;  /* 0x3f80000014057423 */ /* 0x040fe40000010005 */
[----:B------:R-:W-:Y:S01]  /*0f10*/  FMUL.FTZ R20, R20, R41 ;  /* 0x0000002914147220 */ /* 0x000fe20000410000 */
[--C-:B-1----:R-:W-:Y:S02]  /*0f20*/  SHF.R.U32.HI R44, RZ, 0x10, R7.reuse ;  /* 0x00000010ff2c7819 */ /* 0x102fe40000011607 */
[--C-:B------:R-:W-:Y:S02]  /*0f30*/  PRMT R40, RZ, 0x5410, R7.reuse ;  /* 0x00005410ff287816 */ /* 0x100fe40000000007 */
[----:B------:R-:W-:Y:S02]  /*0f40*/  PRMT R44, RZ, 0x5410, R44 ;  /* 0x00005410ff2c7816 */ /* 0x000fe4000000002c */
[----:B------:R-:W-:Y:S01]  /*0f50*/  SHF.R.U64 R19, R6, 0x10, R7 ;  /* 0x0000001006137819 */ /* 0x000fe20000001207 */
[----:B--2---:R-:W-:Y:S01]  /*0f60*/  FMUL.FTZ R8, R9, R40 ;  /* 0x0000002809087220 */ /* 0x004fe20000410000 */
[----:B0-----:R-:W-:Y:S01]  /*0f70*/  PRMT R0, RZ, 0x5410, R16 ;  /* 0x00005410ff007816 */ /* 0x001fe20000000010 */
[----:B------:R-:W-:Y:S01]  /*0f80*/  FMUL.FTZ R10, R14, R44 ;  /* 0x0000002c0e0a7220 */ /* 0x000fe20000410000 */
[----:B------:R-:W-:Y:S01]  /*0f90*/  PRMT R19, RZ, 0x5410, R19 ;  /* 0x00005410ff137816 */ /* 0x000fe20000000013 */
[----:B------:R-:W-:Y:S01]  /*0fa0*/  FMUL.FTZ R8, R41, R8 ;  /* 0x0000000829087220 */ /* 0x000fe20000410000 */
[----:B------:R-:W-:Y:S01]  /*0fb0*/  PRMT R16, RZ, 0x5410, R6 ;  /* 0x00005410ff107816 */ /* 0x000fe20000000006 */
[----:B------:R-:W-:-:S02]  /*0fc0*/  FMUL.FTZ R10, R43, R10 ;  /* 0x0000000a2b0a7220 */ /* 0x000fc40000410000 */
[----:B------:R-:W-:Y:S02]  /*0fd0*/  FMUL.FTZ R8, R8, R5 ;  /* 0x0000000508087220 */ /* 0x000fe40000410000 */
[----:B------:R-:W-:Y:S02]  /*0fe0*/  FMUL.FTZ R15, R10, R11 ;  /* 0x0000000b0a0f7220 */ /* 0x000fe40000410000 */
[----:B---3--:R-:W-:Y:S01]  /*0ff0*/  FADD.FTZ R10, -R18, 1 ;  /* 0x3f800000120a7421 */ /* 0x008fe20000010100 */
[----:B------:R0:W-:Y:S01]  /*1000*/  F2F.BF16.F32 R46, R8 ;  /* 0x00000008002e7304 */ /* 0x0001e20000202000 */
[----:B------:R-:W-:Y:S02]  /*1010*/  FMUL.FTZ R5, R0, R19 ;  /* 0x0000001300057220 */ /* 0x000fe40000410000 */
[----:B------:R-:W-:Y:S02]  /*1020*/  FFMA.FTZ R7, R17, R10, 1 ;  /* 0x3f80000011077423 */ /* 0x000fe4000001000a */
[----:B------:R-:W-:-:S02]  /*1030*/  FMUL.FTZ R6, R18, R5 ;  /* 0x0000000512067220 */ /* 0x000fc40000410000 */
[----:B------:R-:W-:Y:S01]  /*1040*/  FADD.FTZ R5, -R13, 1 ;  /* 0x3f8000000d057421 */ /* 0x000fe20000010100 */
[----:B------:R-:W1:Y:S01]  /*1050*/  F2F.BF16.F32 R15, R15 ;  /* 0x0000000f000f7304 */ /* 0x000e620000202000 */
[----:B0-----:R-:W-:Y:S01]  /*1060*/  PRMT R8, RZ, 0x5410, R4 ;  /* 0x00005410ff087816 */ /* 0x001fe20000000004 */
[----:B------:R-:W-:Y:S02]  /*1070*/  FMUL.FTZ R11, R6, R7 ;  /* 0x00000007060b7220 */ /* 0x000fe40000410000 */
[----:B------:R-:W-:Y:S02]  /*1080*/  FFMA.FTZ R5, R12, R5, 1 ;  /* 0x3f8000000c057423 */ /* 0x000fe40000010005 */
[----:B------:R-:W-:Y:S02]  /*1090*/  FMUL.FTZ R4, R8, R16 ;  /* 0x0000001008047220 */ /* 0x000fe40000410000 */
[----:B------:R-:W0:Y:S01]  /*10a0*/  F2F.BF16.F32 R11, R11 ;  /* 0x0000000b000b7304 */ /* 0x000e220000202000 */
[----:B------:R-:W-:-:S02]  /*10b0*/  FMUL.FTZ R17, R17, R18 ;  /* 0x0000001211117220 */ /* 0x000fc40000410000 */
[----:B------:R-:W-:Y:S02]  /*10c0*/  FMUL.FTZ R4, R13, R4 ;  /* 0x000000040d047220 */ /* 0x000fe40000410000 */
[----:B------:R-:W-:Y:S02]  /*10d0*/  FMUL.FTZ R0, R0, R17 ;  /* 0x0000001100007220 */ /* 0x000fe40000410000 */
[----:B------:R-:W-:Y:S01]  /*10e0*/  FMUL.FTZ R10, R4, R5 ;  /* 0x00000005040a7220 */ /* 0x000fe20000410000 */
[----:B-1----:R-:W-:Y:S01]  /*10f0*/  PRMT R7, R46, 0x5410, R15 ;  /* 0x000054102e077816 */ /* 0x002fe2000000000f */
[----:B------:R-:W-:Y:S02]  /*1100*/  IMAD R46, R58, c[0x0][0x2e8], RZ ;  /* 0x0000ba003a2e7a24 */ /* 0x000fe400078e02ff */
[----:B------:R-:W1:Y:S01]  /*1110*/  F2F.BF16.F32 R45, R10 ;  /* 0x0000000a002d7304 */ /* 0x000e620000202000 */
[----:B------:R-:W-:Y:S02]  /*1120*/  FMUL.FTZ R43, R42, R43 ;  /* 0x0000002b2a2b7220 */ /* 0x000fe40000410000 */
[----:B------:R-:W-:-:S02]  /*1130*/  IMAD R15, R59, c[0x0][0x2ec], R46 ;  /* 0x0000bb003b0f7a24 */ /* 0x000fc400078e022e */
[----:B0-----:R-:W-:Y:S01]  /*1140*/  IMAD.WIDE.U32 R4, R11, 0x10000, RZ ;  /* 0x000100000b047825 */ /* 0x001fe200078e00ff */
[----:B------:R-:W-:Y:S03]  /*1150*/  BAR.SYNC.DEFER_BLOCKING 0x0 ;  /* 0x0000000000007b1d */ /* 0x000fe60000010000 */
[----:B------:R-:W-:Y:S01]  /*1160*/  IMAD R46, R62, c[0x0][0x2f0], RZ ;  /* 0x0000bc003e2e7a24 */ /* 0x000fe200078e02ff */
[----:B------:R-:W-:Y:S02]  /*1170*/  LOP3.LUT R7, R7, R5, RZ, 0xfc, !PT ;  /* 0x0000000507077212 */ /* 0x000fe400078efcff */
[----:B-1----:R-:W-:Y:S01]  /*1180*/  LOP3.LUT R6, R4, R45, RZ, 0xfc, !PT ;  /* 0x0000002d04067212 */ /* 0x002fe200078efcff */
[----:B------:R-:W-:Y:S01]  /*1190*/  IMAD.WIDE.U32 R4, R59, c[0x0][0x2e8], R72 ;  /* 0x0000ba003b047a25 */ /* 0x000fe200078e0048 */
[----:B------:R-:W-:-:S04]  /*11a0*/  MOV R45, c[0x0][0x16c] ;  /* 0x00005b00002d7a02 */ /* 0x000fc80000000f00 */
[----:B------:R-:W-:Y:S01]  /*11b0*/  IADD3 R5, R5, R15, RZ ;  /* 0x0000000f05057210 */ /* 0x000fe20007ffe0ff */
[----:B------:R-:W-:Y:S01]  /*11c0*/  FMUL.FTZ R15, R12, R13 ;  /* 0x0000000d0c0f7220 */ /* 0x000fe20000410000 */
[----:B------:R-:W-:Y:S01]  /*11d0*/  ISETP.GE.AND P1, PT, R45, 0x1, PT ;  /* 0x000000012d00780c */ /* 0x000fe20003f26270 */
[C---:B------:R-:W-:Y:S02]  /*11e0*/  IMAD R13, R63.reuse, c[0x0][0x2f4], R46 ;  /* 0x0000bd003f0d7a24 */ /* 0x040fe400078e022e */
[----:B------:R-:W-:Y:S01]  /*11f0*/  IMAD.WIDE.U32 R4, R63, c[0x0][0x2f0], R4 ;  /* 0x0000bc003f047a25 */ /* 0x000fe200078e0004 */
[----:B------:R0:W-:Y:S01]  /*1200*/  STS.64 [R33.X8], R6 ;  /* 0x0000000621007388 */ /* 0x0001e20000008a00 */
[----:B------:R-:W-:-:S06]  /*1210*/  NOP ;  /* 0x0000000000007918 */ /* 0x000fcc0000000000 */
[----:B------:R-:W1:Y:S01]  /*1220*/  LDS.64 R10, [R33.X8] ;  /* 0x00000000210a7984 */ /* 0x000e620000008a00 */
[----:B------:R-:W-:Y:S01]  /*1230*/  IADD3 R5, R5, R13, RZ ;  /* 0x0000000d05057210 */ /* 0x000fe20007ffe0ff */
[----:B------:R-:W-:Y:S01]  /*1240*/  FMUL.FTZ R8, R8, R15 ;  /* 0x0000000f08087220 */ /* 0x000fe20000410000 */
[C---:B------:R-:W-:Y:S02]  /*1250*/  LEA R12, P0, R4.reuse, c[0x0][0x338], 0x1 ;  /* 0x0000ce00040c7a11 */ /* 0x040fe400078008ff */
[----:B0-----:R-:W-:Y:S02]  /*1260*/  PRMT R7, RZ, 0x5410, R70 ;  /* 0x00005410ff077816 */ /* 0x001fe40000000046 */
[----:B------:R-:W-:Y:S02]  /*1270*/  LEA.HI.X R13, R4, c[0x0][0x33c], R5, 0x1, P0 ;  /* 0x0000cf00040d7a11 */ /* 0x000fe400000f0c05 */
[----:B------:R-:W-:Y:S01]  /*1280*/  SHF.R.U64 R6, R70, 0x10, R71 ;  /* 0x0000001046067819 */ /* 0x000fe20000001247 */
[----:B------:R-:W-:Y:S01]  /*1290*/  FFMA.FTZ R7, R8, R7, R54 ;  /* 0x0000000708077223 */ /* 0x000fe20000010036 */
[----:B------:R-:W-:Y:S01]  /*12a0*/  ISETP.NE.U32.AND P0, PT, RZ, c[0x0][0x270], PT ;  /* 0x00009c00ff007a0c */ /* 0x000fe20003f05070 */
[----:B------:R-:W-:Y:S01]  /*12b0*/  IMAD.WIDE R12, R53, 0x8, R12 ;  /* 0x00000008350c7825 */ /* 0x000fe200078e020c */
[----:B------:R-:W-:-:S02]  /*12c0*/  PRMT R4, RZ, 0x5410, R6 ;  /* 0x00005410ff047816 */ /* 0x000fc40000000006 */
[----:B------:R-:W-:Y:S01]  /*12d0*/  ISETP.NE.AND.EX P0, PT, RZ, c[0x0][0x274], PT, P0 ;  /* 0x00009d00ff007a0c */ /* 0x000fe20003f05300 */
[----:B------:R-:W-:Y:S01]  /*12e0*/  FMUL.FTZ R6, R9, R20 ;  /* 0x0000001409067220 */ /* 0x000fe20000410000 */
[----:B------:R-:W-:Y:S01]  /*12f0*/  SHF.R.U32.HI R54, RZ, 0x10, R71 ;  /* 0x00000010ff367819 */ /* 0x000fe20000011647 */
[----:B------:R-:W-:Y:S01]  /*1300*/  FFMA.FTZ R7, R0, R4, R7 ;  /* 0x0000000400077223 */ /* 0x000fe20000010007 */
[----:B------:R-:W-:Y:S02]  /*1310*/  PRMT R4, RZ, 0x5410, R71 ;  /* 0x00005410ff047816 */ /* 0x000fe40000000047 */
[----:B------:R-:W-:-:S03]  /*1320*/  PRMT R54, RZ, 0x5410, R54 ;  /* 0x00005410ff367816 */ /* 0x000fc60000000036 */
[----:B------:R-:W-:Y:S02]  /*1330*/  FFMA.FTZ R7, R6, R4, R7 ;  /* 0x0000000406077223 */ /* 0x000fe40000010007 */
[----:B------:R-:W-:-:S04]  /*1340*/  FMUL.FTZ R4, R14, R43 ;  /* 0x0000002b0e047220 */ /* 0x000fc80000410000 */
        /* <DEDUP_REMOVED lines=10> */
[----:B0-----:R-:W-:-:S05]  /*13f0*/  IMAD.WIDE.U32 R12, R59, c[0x0][0x210], R72 ;  /* 0x000084003b0c7a25 */ /* 0x001fca00078e0048 */
[----:B------:R-:W0:Y:S08]  /*1400*/  F2F.BF16.F32 R10, R17 ;  /* 0x00000011000a7304 */ /* 0x000e300000202000 */
[----:B------:R-:W1:Y:S08]  /*1410*/  F2F.BF16.F32 R43, R43 ;  /* 0x0000002b002b7304 */ /* 0x000e700000202000 */
[----:B------:R2:W3:Y:S01]  /*1420*/  F2F.BF16.F32 R5, R16 ;  /* 0x0000001000057304 */ /* 0x0004e20000202000 */
[----:B0-----:R-:W-:Y:S01]  /*1430*/  IMAD.WIDE.U32 R10, R10, 0x10000, RZ ;  /* 0x000100000a0a7825 */ /* 0x001fe200078e00ff */
[----:B-1----:R-:W-:-:S03]  /*1440*/  PRMT R15, R20, 0x5410, R43 ;  /* 0x00005410140f7816 */ /* 0x002fc6000000002b */
[----:B--2---:R-:W-:Y:S01]  /*1450*/  IMAD R16, R62, c[0x0][0x218], RZ ;  /* 0x000086003e107a24 */ /* 0x004fe200078e02ff */
[----:B------:R-:W-:Y:S02]  /*1460*/  LOP3.LUT R15, R15, R11, RZ, 0xfc, !PT ;  /* 0x0000000b0f0f7212 */ /* 0x000fe400078efcff */
[----:B---3--:R-:W-:Y:S01]  /*1470*/  LOP3.LUT R14, R10, R5, RZ, 0xfc, !PT ;  /* 0x000000050a0e7212 */ /* 0x008fe200078efcff */
[----:B------:R-:W-:-:S04]  /*1480*/  IMAD R5, R59, c[0x0][0x214], R18 ;  /* 0x000085003b057a24 */ /* 0x000fc800078e0212 */
        /* <DEDUP_REMOVED lines=11> */
.L_x_14292:
[--C-:B0-----:R-:W-:Y:S01]  /*1540*/  SHF.R.U64 R13, R2, 0x10, R3.reuse ;  /* 0x00000010020d7819 */ /* 0x101fe20000001203 */
        /* <DEDUP_REMOVED lines=18> */
[----:B------:R-:W-:Y:S01]  /*1670*/  MOV R40, c[0x0][0x29c] ;  /* 0x0000a70000287a02 */ /* 0x000fe20000000f00 */
[----:B------:R-:W-:Y:S01]  /*1680*/  FADD.FTZ R8, R8, R8 ;  /* 0x0000000808087221 */ /* 0x000fe20000010000 */
[----:B------:R-:W-:Y:S01]  /*1690*/  MOV R3, c[0x0][0x298] ;  /* 0x0000a60000037a02 */ /* 0x000fe20000000f00 */
[----:B------:R-:W-:Y:S01]  /*16a0*/  FADD.FTZ R6, R6, R6 ;  /* 0x0000000606067221 */ /* 0x000fe20000010000 */
[----:B------:R-:W-:-:S02]  /*16b0*/  MOV R42, c[0x0][0x2bc] ;  /* 0x0000af00002a7a02 */ /* 0x000fc40000000f00 */
[----:B------:R-:W-:Y:S02]  /*16c0*/  SHF.R.U32.HI R20, RZ, 0x1, R40 ;  /* 0x00000001ff147819 */ /* 0x000fe40000011628 */
[----:B------:R-:W-:Y:S02]  /*16d0*/  MOV R5, c[0x0][0x2b8] ;  /* 0x0000ae0000057a02 */ /* 0x000fe40000000f00 */
[----:B------:R-:W-:Y:S01]  /*16e0*/  SHF.R.U32.HI R2, RZ, 0x1, R42 ;  /* 0x00000001ff027819 */ /* 0x000fe2000001162a */
[-C--:B------:R-:W-:Y:S01]  /*16f0*/  IMAD R20, R20, R59.reuse, RZ ;  /* 0x0000003b14147224 */ /* 0x080fe200078e02ff */
[----:B------:R-:W-:Y:S02]  /*1700*/  SHF.R.U64 R3, R3, 0x1, R40 ;  /* 0x0000000103037819 */ /* 0x000fe40000001228 */
[----:B------:R-:W-:Y:S01]  /*1710*/  SHF.R.U64 R40, R5, 0x1, R42 ;  /* 0x0000000105287819 */ /* 0x000fe2000000122a */
[----:B------:R-:W-:Y:S02]  /*1720*/  IMAD R7, R2, R59, RZ ;  /* 0x0000003b02077224 */ /* 0x000fe400078e02ff */
[----:B------:R-:W-:-:S02]  /*1730*/  IMAD R5, R58, R3, R20 ;  /* 0x000000033a057224 */ /* 0x000fc400078e0214 */
[----:B------:R-:W-:-:S04]  /*1740*/  IMAD.WIDE.U32 R2, R3, R59, RZ ;  /* 0x0000003b03027225 */ /* 0x000fc800078e00ff */
[----:B------:R-:W-:Y:S01]  /*1750*/  IMAD R7, R58, R40, R7 ;  /* 0x000000283a077224 */ /* 0x000fe200078e0207 */
[----:B------:R-:W-:Y:S01]  /*1760*/  IADD3 R3, R3, R5, RZ ;  /* 0x0000000503037210 */ /* 0x000fe20007ffe0ff */
[----:B------:R-:W-:-:S04]  /*1770*/  IMAD.WIDE.U32 R40, R40, R59, RZ ;  /* 0x0000003b28287225 */ /* 0x000fc800078e00ff */
[C---:B------:R-:W-:Y:S01]  /*1780*/  IMAD R20, R56.reuse, c[0x0][0x2a0], RZ ;  /* 0x0000a80038147a24 */ /* 0x040fe200078e02ff */
[----:B------:R-:W-:Y:S01]  /*1790*/  IADD3 R41, R41, R7, RZ ;  /* 0x0000000729297210 */ /* 0x000fe20007ffe0ff */
[----:B------:R-:W-:Y:S02]  /*17a0*/  IMAD R42, R56, c[0x0][0x2c0], RZ ;  /* 0x0000b000382a7a24 */ /* 0x000fe400078e02ff */
[C---:B------:R-:W-:Y:S01]  /*17b0*/  IMAD R5, R57.reuse, c[0x0][0x2a4], R20 ;  /* 0x0000a90039057a24 */ /* 0x040fe200078e0214 */
[----:B------:R-:W-:Y:S01]  /*17c0*/  MOV R20, RZ ;  /* 0x000000ff00147202 */ /* 0x000fe20000000f00 */
[----:B------:R-:W-:-:S04]  /*17d0*/  IMAD.WIDE.U32 R2, R57, c[0x0][0x2a0], R2 ;  /* 0x0000a80039027a25 */ /* 0x000fc800078e0002 */
[----:B------:R-:W-:Y:S01]  /*17e0*/  IMAD R7, R57, c[0x0][0x2c4], R42 ;  /* 0x0000b10039077a24 */ /* 0x000fe200078e022a */
[----:B------:R-:W-:Y:S01]  /*17f0*/  IADD3 R5, R3, R5, RZ ;  /* 0x0000000503057210 */ /* 0x000fe20007ffe0ff */
[----:B------:R-:W-:Y:S01]  /*1800*/  IMAD.WIDE.U32 R42, R57, c[0x0][0x2c0], R40 ;  /* 0x0000b000392a7a25 */ /* 0x000fe200078e0028 */
[----:B------:R-:W-:-:S04]  /*1810*/  LEA R40, P0, R2, c[0x0][0x318], 0x3 ;  /* 0x0000c60002287a11 */ /* 0x000fc800078018ff */
[----:B------:R-:W-:Y:S01]  /*1820*/  IADD3 R3, R43, R7, RZ ;  /* 0x000000072b037210 */ /* 0x000fe20007ffe0ff */
[----:B------:R-:W-:Y:S01]  /*1830*/  FADD.FTZ R7, R0, R0 ;  /* 0x0000000000077221 */ /* 0x000fe20000010000 */
[----:B------:R-:W-:Y:S02]  /*1840*/  LEA R44, P1, R42, c[0x0][0x320], 0x3 ;  /* 0x0000c8002a2c7a11 */ /* 0x000fe400078218ff */
[----:B------:R-:W-:Y:S02]  /*1850*/  LEA.HI.X R41, R2, c[0x0][0x31c], R5, 0x3, P0 ;  /* 0x0000c70002297a11 */ /* 0x000fe400000f1c05 */
        /* <DEDUP_REMOVED lines=8> */
[----:B------:R-:W-:Y:S01]  /*18e0*/  IADD3 R76, P1, R2, -0x300, RZ ;  /* 0xfffffd00024c7810 */ /* 0x000fe20007f3e0ff */
[----:B------:R-:W-:Y:S01]  /*18f0*/  FADD.FTZ R5, R4, R4 ;  /* 0x0000000404057221 */ /* 0x000fe20000010000 */
        /* <DEDUP_REMOVED lines=25> */
[C---:B------:R-:W-:Y:S02]  /*1a90*/  IADD3.X R99, R41.reuse, -0x1, RZ, P5, !PT ;  /* 0xffffffff29637810 */ /* 0x040fe40002ffe4ff */
[----:B------:R-:W-:Y:S02]  /*1aa0*/  IADD3.X R101, R41, -0x1, RZ, P6, !PT ;  /* 0xffffffff29657810 */ /* 0x000fe400037fe4ff */
[----:B------:R-:W-:-:S04]  /*1ab0*/  MOV R4, RZ ;  /* 0x000000ff00047202 */ /* 0x000fc80000000f00 */
.L_x_14324:
        /* <DEDUP_REMOVED lines=9> */
[----:B--2---:R0:W2:Y:S04]  /*1b50*/  LDG.E.64 R40, [R44.64] ;  /* 0x0000000a2c287981 */ /* 0x0040a8000c1e1b00 */
        /* <DEDUP_REMOVED lines=23> */
[----:B-1----:R1:W2:Y:S04]  /*1cd0*/  LDG.E.64 R110, [R44.64] ;  /* 0x0000000a2c6e7981 */ /* 0x0022a8000c1e1b00 */
        /* <DEDUP_REMOVED lines=11> */
[----:B------:R-:W-:Y:S01]  /*1d90*/  LEA.HI R0, R142, R142, RZ, 0x1 ;  /* 0x0000008e8e007211 */ /* 0x000fe200078f08ff */
[----:B------:R-:W-:-:S02]  /*1da0*/  @P0 IMAD.WIDE R108, R43, 0x10, R64 ;  /* 0x000000102b6c0825 */ /* 0x000fc400078e0240 */
        /* <DEDUP_REMOVED lines=11> */
[----:B------:R-:W0:Y:S01]  /*1e60*/  LDS.128 R44, [R33.X16] ;  /* 0x00000000212c7984 */ /* 0x000e22000000cc00 */
[----:B------:R-:W-:-:S04]  /*1e70*/  FMUL.FTZ R0, R13, R103 ;  /* 0x000000670d007220 */ /* 0x000fc80000410000 */
[----:B------:R-:W-:Y:S02]  /*1e80*/  FMUL.RZ R116, R0, 0.15915493667125701904 ;  /* 0x3e22f98300747820 */ /* 0x000fe4000040c000 */
[----:B------:R-:W-:-:S06]  /*1e90*/  FMUL.FTZ R0, R13, R114 ;  /* 0x000000720d007220 */ /* 0x000fcc0000410000 */
[----:B------:R-:W-:Y:S01]  /*1ea0*/  MUFU.EX2 R0, R0 ;  /* 0x0000000000007308 */ /* 0x000fe20000000800 */
[----:B------:R-:W-:Y:S01]  /*1eb0*/  ISETP.NE.AND P2, PT, R53, 0x1f, PT ;  /* 0x0000001f3500780c */ /* 0x000fe20003f45270 */
[----:B------:R-:W-:Y:S01]  /*1ec0*/  BSSY B0, `(.L_x_14294) ;  /* 0x0000060000007945 */ /* 0x000fe20003800000 */
[----:B--2---:R-:W-:Y:S04]  /*1ed0*/  STS.64 [R33.X8+0x210], R110 ;  /* 0x0002106e21007388 */ /* 0x004fe80000008a00 */
[----:B---3--:R1:W-:Y:S01]  /*1ee0*/  STS.64 [R33.X8+0x310], R112 ;  /* 0x0003107021007388 */ /* 0x0083e20000008a00 */
[----:B------:R-:W-:-:S06]  /*1ef0*/  NOP ;  /* 0x0000000000007918 */ /* 0x000fcc0000000000 */
[----:B------:R-:W2:Y:S04]  /*1f00*/  LDS.128 R40, [R33.X16+0x210] ;  /* 0x0002100021287984 */ /* 0x000ea8000000cc00 */
[----:B------:R3:W-:Y:S04]  /*1f10*/  STS.64 [R115+0x10b0], R104 ;  /* 0x0010b06873007388 */ /* 0x0007e80000000a00 */
[----:B------:R-:W-:Y:S01]  /*1f20*/  BAR.SYNC.DEFER_BLOCKING 0x0 ;  /* 0x0000000000007b1d */ /* 0x000fe20000010000 */
[C---:B-1----:R-:W-:Y:S02]  /*1f30*/  FMUL.FTZ R112, R16.reuse, R103 ;  /* 0x0000006710707220 */ /* 0x042fe40000410000 */
[----:B------:R-:W-:-:S03]  /*1f40*/  FMUL.FTZ R110, R16, R114 ;  /* 0x00000072106e7220 */ /* 0x000fc60000410000 */
[----:B------:R-:W1:Y:S01]  /*1f50*/  MUFU.SIN R111, R116 ;  /* 0x00000074006f7308 */ /* 0x000e620000000400 */
[----:B------:R-:W-:-:S07]  /*1f60*/  FMUL.RZ R112, R112, 0.15915493667125701904 ;  /* 0x3e22f98370707820 */ /* 0x000fce000040c000 */
[----:B------:R0:W4:Y:S01]  /*1f70*/  MUFU.COS R113, R116 ;  /* 0x0000007400717308 */ /* 0x0001220000000000 */
[----:B------:R-:W-:-:S07]  /*1f80*/  FMUL.FTZ R114, R14, R114 ;  /* 0x000000720e727220 */ /* 0x000fce0000410000 */
[----:B------:R-:W-:Y:S01]  /*1f90*/  MUFU.EX2 R110, R110 ;  /* 0x0000006e006e7308 */ /* 0x000fe20000000800 */
[----:B------:R2:W5:Y:S01]  /*1fa0*/  @P0 LDG.E.64 R106, [R108.64+0x8] ;  /* 0x0000080a6c6a0981 */ /* 0x000562000c1e1b00 */
[----:B-1----:R-:W-:Y:S01]  /*1fb0*/  FMUL.FTZ R118, R0, R111 ;  /* 0x0000006f00767220 */ /* 0x002fe20000410000 */
[----:B0-----:R-:W-:Y:S02]  /*1fc0*/  PRMT R116, RZ, 0x5410, R45 ;  /* 0x00005410ff747816 */ /* 0x001fe4000000002d */
[----:B---3--:R-:W-:-:S03]  /*1fd0*/  PRMT R115, RZ, 0x5410, R46 ;  /* 0x00005410ff737816 */ /* 0x008fc6000000002e */
[----:B------:R-:W0:Y:S01]  /*1fe0*/  MUFU.COS R121, R112 ;  /* 0x0000007000797308 */ /* 0x000e220000000000 */
[----:B----4-:R-:W-:Y:S01]  /*1ff0*/  FMUL.FTZ R120, R0, R113 ;  /* 0x0000007100787220 */ /* 0x010fe20000410000 */
[----:B------:R-:W-:Y:S01]  /*2000*/  PRMT R0, RZ, 0x5410, R70 ;  /* 0x00005410ff007816 */ /* 0x000fe20000000046 */
[----:B------:R-:W-:Y:S02]  /*2010*/  FMUL.FTZ R139, R13, R116 ;  /* 0x000000740d8b7220 */ /* 0x000fe40000410000 */
[----:B--2---:R-:W-:-:S03]  /*2020*/  FMUL.FTZ R108, R14, R103 ;  /* 0x000000670e6c7220 */ /* 0x004fc60000410000 */
[----:B------:R1:W2:Y:S01]  /*2030*/  MUFU.SIN R123, R112 ;  /* 0x00000070007b7308 */ /* 0x0002a20000000400 */
[----:B------:R-:W-:-:S07]  /*2040*/  FMUL.RZ R108, R108, 0.15915493667125701904 ;  /* 0x3e22f9836c6c7820 */ /* 0x000fce000040c000 */
[----:B------:R3:W-:Y:S01]  /*2050*/  MUFU.EX2 R122, R114 ;  /* 0x00000072007a7308 */ /* 0x0007e20000000800 */
[----:B-1----:R-:W-:Y:S01]  /*2060*/  SHF.R.U64 R112, R44, 0x10, R45 ;  /* 0x000000102c707819 */ /* 0x002fe2000000122d */
[----:B0-----:R-:W-:-:S03]  /*2070*/  FMUL.FTZ R121, R110, R121 ;  /* 0x000000796e797220 */ /* 0x001fc60000410000 */
[----:B------:R-:W-:-:S03]  /*2080*/  PRMT R112, RZ, 0x5410, R112 ;  /* 0x00005410ff707816 */ /* 0x000fc60000000070 */
[----:B------:R-:W0:Y:S01]  /*2090*/  MUFU.COS R111, R108 ;  /* 0x0000006c006f7308 */ /* 0x000e220000000000 */
[----:B---3--:R-:W-:Y:S01]  /*20a0*/  PRMT R114, RZ, 0x5410, R44 ;  /* 0x00005410ff727816 */ /* 0x008fe2000000002c */
[C---:B------:R-:W-:Y:S01]  /*20b0*/  FMUL.FTZ R135, R15.reuse, R112 ;  /* 0x000000700f877220 */ /* 0x040fe20000410000 */
[----:B------:R-:W-:Y:S01]  /*20c0*/  SHF.R.U32.HI R44, RZ, 0x10, R45 ;  /* 0x00000010ff2c7819 */ /* 0x000fe2000001162d */
[----:B--2---:R-:W-:Y:S01]  /*20d0*/  FMUL.FTZ R123, R110, R123 ;  /* 0x0000007b6e7b7220 */ /* 0x004fe20000410000 */
[----:B------:R-:W-:Y:S01]  /*20e0*/  SHF.R.U64 R110, R70, 0x10, R71 ;  /* 0x00000010466e7819 */ /* 0x000fe20000001247 */
[----:B------:R-:W-:Y:S02]  /*20f0*/  FMUL.FTZ R133, R15, R114 ;  /* 0x000000720f857220 */ /* 0x000fe40000410000 */
[----:B------:R1:W2:Y:S01]  /*2100*/  MUFU.SIN R109, R108 ;  /* 0x0000006c006d7308 */ /* 0x0002a20000000400 */
[C---:B------:R-:W-:Y:S01]  /*2110*/  FMUL.FTZ R135, R0.reuse, R135 ;  /* 0x0000008700877220 */ /* 0x040fe20000410000 */
[----:B------:R-:W-:Y:S01]  /*2120*/  PRMT R110, RZ, 0x5410, R110 ;  /* 0x00005410ff6e7816 */ /* 0x000fe2000000006e */
[----:B------:R-:W-:-:S04]  /*2130*/  FMUL.FTZ R133, R0, R133 ;  /* 0x0000008500857220 */ /* 0x000fc80000410000 */
[C---:B------:R-:W-:Y:S01]  /*2140*/  FMUL.FTZ R113, R118.reuse, R133 ;  /* 0x0000008576717220 */ /* 0x040fe20000410000 */
[----:B-1----:R-:W-:Y:S01]  /*2150*/  PRMT R108, RZ, 0x5410, R44 ;  /* 0x00005410ff6c7816 */ /* 0x002fe2000000002c */
[-C--:B------:R-:W-:Y:S02]  /*2160*/  FMUL.FTZ R44, R118, R135.reuse ;  /* 0x00000087762c7220 */ /* 0x080fe40000410000 */
[C---:B------:R-:W-:Y:S02]  /*2170*/  FFMA.FTZ R113, R120.reuse, R135, R113 ;  /* 0x0000008778717223 */ /* 0x040fe40000010071 */
[----:B------:R-:W-:Y:S02]  /*2180*/  FMUL.FTZ R137, R13, R108 ;  /* 0x0000006c0d897220 */ /* 0x000fe40000410000 */
[----:B------:R-:W-:Y:S02]  /*2190*/  FFMA.FTZ R45, R120, R133, -R44 ;  /* 0x00000085782d7223 */ /* 0x000fe4000001082c */
[----:B------:R-:W-:Y:S01]  /*21a0*/  FFMA.FTZ R130, R110, R137, R113 ;  /* 0x000000896e827223 */ /* 0x000fe20000010071 */
[----:B------:R-:W-:Y:S01]  /*21b0*/  SHF.R.U64 R113, R46, 0x10, R47 ;  /* 0x000000102e717819 */ /* 0x000fe2000000122f */
[----:B------:R-:W-:-:S02]  /*21c0*/  FMUL.FTZ R44, R104, R118 ;  /* 0x00000076682c7220 */ /* 0x000fc40000410000 */
[----:B------:R-:W-:Y:S01]  /*21d0*/  FFMA.FTZ R128, R110, R139, R45 ;  /* 0x0000008b6e807223 */ /* 0x000fe2000001002d */
[----:B------:R-:W-:Y:S01]  /*21e0*/  PRMT R113, RZ, 0x5410, R113 ;  /* 0x00005410ff717816 */ /* 0x000fe20000000071 */
[----:B0-----:R-:W-:Y:S02]  /*21f0*/  FMUL.FTZ R124, R122, R111 ;  /* 0x0000006f7a7c7220 */ /* 0x001fe40000410000 */
[----:B------:R-:W-:Y:S02]  /*2200*/  FMUL.FTZ R45, R105, R118 ;  /* 0x00000076692d7220 */ /* 0x000fe40000410000 */
[----:B------:R-:W-:Y:S02]  /*2210*/  FMUL.FTZ R111, R123, R130 ;  /* 0x000000827b6f7220 */ /* 0x000fe40000410000 */
[-C--:B------:R-:W-:Y:S02]  /*2220*/  FFMA.FTZ R126, R105, R120.reuse, R44 ;  /* 0x00000078697e7223 */ /* 0x080fe4000001002c */
[----:B------:R-:W-:-:S02]  /*2230*/  FFMA.FTZ R44, R104, R120, -R45 ;  /* 0x00000078682c7223 */ /* 0x000fc4000001082d */
[----:B------:R-:W-:Y:S02]  /*2240*/  FFMA.FTZ R111, R121, R128, -R111 ;  /* 0x00000080796f7223 */ /* 0x000fe4000001086f */
[C---:B------:R-:W-:Y:S02]  /*2250*/  FMUL.FTZ R45, R123.reuse, R126 ;  /* 0x0000007e7b2d7220 */ /* 0x040fe40000410000 */
[----:B------:R-:W-:Y:S02]  /*2260*/  FMUL.FTZ R128, R123, R128 ;  /* 0x000000807b807220 */ /* 0x000fe40000410000 */
[----:B--2---:R-:W-:Y:S01]  /*2270*/  FMUL.FTZ R122, R122, R109 ;  /* 0x0000006d7a7a7220 */ /* 0x004fe20000410000 */
[----:B------:R-:W-:Y:S01]  /*2280*/  PRMT R109, RZ, 0x5410, R71 ;  /* 0x00005410ff6d7816 */ /* 0x000fe20000000047 */
[C---:B------:R-:W-:Y:S02]  /*2290*/  FFMA.FTZ R45, R121.reuse, R44, -R45 ;  /* 0x0000002c792d7223 */ /* 0x040fe4000001082d */
[----:B------:R-:W-:-:S02]  /*22a0*/  FFMA.FTZ R128, R121, R130, R128 ;  /* 0x0000008279807223 */ /* 0x000fc40000010080 */
[----:B------:R-:W-:Y:S02]  /*22b0*/  FMUL.FTZ R44, R123, R44 ;  /* 0x0000002c7b2c7220 */ /* 0x000fe40000410000 */
[C---:B------:R-:W-:Y:S02]  /*22c0*/  FMUL.FTZ R130, R16.reuse, R115 ;  /* 0x0000007310827220 */ /* 0x040fe40000410000 */
[----:B------:R-:W-:Y:S02]  /*22d0*/  FMUL.FTZ R132, R16, R113 ;  /* 0x0000007110847220 */ /* 0x000fe40000410000 */
[----:B------:R-:W-:Y:S01]  /*22e0*/  FFMA.FTZ R117, R121, R126, R44 ;  /* 0x0000007e79757223 */ /* 0x000fe2000001002c */
[----:B------:R-:W-:Y:S01]  /*22f0*/  SHF.R.U32.HI R126, RZ, 0x10, R47 ;  /* 0x00000010ff7e7819 */ /* 0x000fe2000001162f */
[C---:B------:R-:W-:Y:S01]  /*2300*/  FFMA.FTZ R119, R109.reuse, R130, R111 ;  /* 0x000000826d777223 */ /* 0x040fe2000001006f */
[----:B------:R-:W-:Y:S01]  /*2310*/  PRMT R111, RZ, 0x5410, R47 ;  /* 0x00005410ff6f7816 */ /* 0x000fe2000000002f */
[----:B------:R-:W-:-:S02]  /*2320*/  FFMA.FTZ R125, R109, R132, R128 ;  /* 0x000000846d7d7223 */ /* 0x000fc40000010080 */
[C---:B------:R-:W-:Y:S02]  /*2330*/  FMUL.FTZ R47, R122.reuse, R117 ;  /* 0x000000757a2f7220 */ /* 0x040fe40000410000 */
[C---:B------:R-:W-:Y:S02]  /*2340*/  FMUL.FTZ R46, R122.reuse, R119 ;  /* 0x000000777a2e7220 */ /* 0x040fe40000410000 */
[----:B------:R-:W-:Y:S02]  /*2350*/  FMUL.FTZ R44, R122, R125 ;  /* 0x0000007d7a2c7220 */ /* 0x000fe40000410000 */
[C---:B------:R-:W-:Y:S02]  /*2360*/  FFMA.FTZ R47, R124.reuse, R45, -R47 ;  /* 0x0000002d7c2f7223 */ /* 0x040fe4000001082f */
[C---:B------:R-:W-:Y:S01]  /*2370*/  FFMA.FTZ R46, R124.reuse, R125, R46 ;  /* 0x0000007d7c2e7223 */ /* 0x040fe2000001002e */
[----:B------:R-:W-:Y:S01]  /*2380*/  SHF.R.U32.HI R125, RZ, 0x10, R71 ;  /* 0x00000010ff7d7819 */ /* 0x000fe20000011647 */
[----:B------:R-:W-:Y:S01]  /*2390*/  FFMA.FTZ R44, R124, R119, -R44 ;  /* 0x000000777c2c7223 */ /* 0x000fe2000001082c */
[----:B------:R-:W-:Y:S01]  /*23a0*/  PRMT R119, RZ, 0x5410, R126 ;  /* 0x00005410ff777816 */ /* 0x000fe2000000007e */
[----:B------:R-:W-:-:S02]  /*23b0*/  FMUL.FTZ R45, R122, R45 ;  /* 0x0000002d7a2d7220 */ /* 0x000fc40000410000 */
[----:B------:R-:W-:Y:S02]  /*23c0*/  FMUL.FTZ R144, R14, R111 ;  /* 0x0000006f0e907220 */ /* 0x000fe40000410000 */
[----:B------:R-:W-:Y:S01]  /*23d0*/  FFMA.FTZ R127, R124, R117, R45 ;  /* 0x000000757c7f7223 */ /* 0x000fe2000001002d */
[----:B------:R-:W-:Y:S01]  /*23e0*/  PRMT R117, RZ, 0x5410, R125 ;  /* 0x00005410ff757816 */ /* 0x000fe2000000007d */
[----:B------:R-:W-:-:S04]  /*23f0*/  FMUL.FTZ R126, R14, R119 ;  /* 0x000000770e7e7220 */ /* 0x000fc80000410000 */
[C---:B------:R-:W-:Y:S02]  /*2400*/  FFMA.FTZ R134, R117.reuse, R126, R46 ;  /* 0x0000007e75867223 */ /* 0x040fe4000001002e */
[----:B------:R-:W-:Y:S02]  /*2410*/  FFMA.FTZ R46, R117, R144, R44 ;  /* 0x00000090752e7223 */ /* 0x000fe4000001002c */
[----:B------:R0:W1:Y:S01]  /*2420*/  @P2 LDS.64 R44, [R53.X8+0x20b8] ;  /* 0x0020b800352c2984 */ /* 0x0000620000008a00 */
        /* <DEDUP_REMOVED lines=9> */
.L_x_14295:
[----:B------:R-:W-:Y:S05]  /*24c0*/  BSYNC B0 ;  /* 0x0000000000007941 */ /* 0x000fea0003800000 */
.L_x_14294:
[----:B------:R-:W3:Y:S01]  /*24d0*/  SHFL.UP PT, R138, R46, 0x1, RZ ;  /* 0x042000002e8a7989 */ /* 0x000ee200000e00ff */
[----:B------:R-:W-:Y:S01]  /*24e0*/  ISETP.GE.AND P0, PT, R33, 0x1, PT ;  /* 0x000000012100780c */ /* 0x000fe20003f06270 */
[----:B-12---:R-:W-:Y:S01]  /*24f0*/  FMUL.FTZ R149, R122, -R44 ;  /* 0x8000002c7a957220 */ /* 0x006fe20000410000 */
[----:B------:R-:W-:Y:S01]  /*2500*/  SHF.R.U32.HI R147, RZ, 0x10, R41 ;  /* 0x00000010ff937819 */ /* 0x000fe20000011629 */
[----:B------:R-:W1:Y:S01]  /*2510*/  SHFL.UP PT, R146, R134, 0x1, RZ ;  /* 0x0420000086927989 */ /* 0x000e6200000e00ff */
[----:B------:R-:W-:Y:S01]  /*2520*/  BSSY B0, `(.L_x_14296) ;  /* 0x00000a9000007945 */ /* 0x000fe20003800000 */
[C---:B------:R-:W-:Y:S02]  /*2530*/  ISETP.GT.U32.AND P3, PT, R32.reuse, 0x1b, PT ;  /* 0x0000001b2000780c */ /* 0x040fe40003f64070 */
[----:B------:R-:W2:Y:S01]  /*2540*/  SHFL.UP PT, R128, R47, 0x1, RZ ;  /* 0x042000002f807989 */ /* 0x000ea200000e00ff */
[C---:B------:R-:W-:Y:S02]  /*2550*/  ISETP.GT.U32.AND P4, PT, R32.reuse, 0x17, PT ;  /* 0x000000172000780c */ /* 0x040fe40003f84070 */
[----:B------:R-:W-:Y:S01]  /*2560*/  ISETP.GT.U32.AND P5, PT, R32, 0xf, PT ;  /* 0x0000000f2000780c */ /* 0x000fe20003fa4070 */
[----:B------:R-:W4:Y:S01]  /*2570*/  SHFL.UP PT, R136, R127, 0x1, RZ ;  /* 0x042000007f887989 */ /* 0x000f2200000e00ff */
[----:B---3--:R-:W-:-:S02]  /*2580*/  FMUL.FTZ R131, R127, R138 ;  /* 0x0000008a7f837220 */ /* 0x008fc40000410000 */
[-C--:B-1----:R-:W-:Y:S02]  /*2590*/  FMUL.FTZ R129, R127, R146.reuse ;  /* 0x000000927f817220 */ /* 0x082fe40000410000 */
[----:B------:R-:W-:Y:S02]  /*25a0*/  FFMA.FTZ R131, R47, R146, R131 ;  /* 0x000000922f837223 */ /* 0x000fe40000010083 */
[----:B--2---:R-:W-:Y:S02]  /*25b0*/  FMUL.FTZ R125, R127, R128 ;  /* 0x000000807f7d7220 */ /* 0x004fe40000410000 */
[C---:B------:R-:W-:Y:S02]  /*25c0*/  FFMA.FTZ R129, R47.reuse, R138, -R129 ;  /* 0x0000008a2f817223 */ /* 0x040fe40000010881 */
[-C--:B----4-:R-:W-:Y:S02]  /*25d0*/  FFMA.FTZ R138, R47, R136.reuse, R125 ;  /* 0x000000882f8a7223 */ /* 0x090fe4000001007d */
[----:B------:R-:W-:-:S02]  /*25e0*/  FMUL.FTZ R136, R127, R136 ;  /* 0x000000887f887220 */ /* 0x000fc40000410000 */
[----:B------:R-:W-:Y:S01]  /*25f0*/  @P0 FADD.FTZ R134, R134, R131 ;  /* 0x0000008386860221 */ /* 0x000fe20000010000 */
[----:B------:R-:W-:Y:S01]  /*2600*/  FSEL R138, R127, R138, !P0 ;  /* 0x0000008a7f8a7208 */ /* 0x000fe20004000000 */
[----:B------:R-:W-:Y:S02]  /*2610*/  @P0 FADD.FTZ R46, R46, R129 ;  /* 0x000000812e2e0221 */ /* 0x000fe40000010000 */
        /* <DEDUP_REMOVED lines=12> */
[----:B------:R-:W-:Y:S02]  /*26e0*/  FFMA.FTZ R127, R47, R127, R136 ;  /* 0x0000007f2f7f7223 */ /* 0x000fe40000010088 */
[----:B------:R-:W-:-:S02]  /*26f0*/  @P0 FADD.FTZ R46, R46, R131 ;  /* 0x000000832e2e0221 */ /* 0x000fc40000010000 */
[----:B------:R-:W-:Y:S01]  /*2700*/  @P0 FADD.FTZ R134, R134, R129 ;  /* 0x0000008186860221 */ /* 0x000fe20000010000 */
[----:B------:R-:W-:Y:S01]  /*2710*/  FSEL R127, R138, R127, !P0 ;  /* 0x0000007f8a7f7208 */ /* 0x000fe20004000000 */
        /* <DEDUP_REMOVED lines=8> */
[----:B------:R-:W-:Y:S02]  /*27a0*/  FFMA.FTZ R131, R47, R146, R131 ;  /* 0x000000922f837223 */ /* 0x000fe40000010083 */
[----:B---3--:R-:W-:Y:S02]  /*27b0*/  FMUL.FTZ R125, R127, R128 ;  /* 0x000000807f7d7220 */ /* 0x008fe40000410000 */
[C---:B------:R-:W-:Y:S02]  /*27c0*/  FFMA.FTZ R129, R47.reuse, R138, -R129 ;  /* 0x0000008a2f817223 */ /* 0x040fe40000010881 */
[-C--:B----4-:R-:W-:Y:S02]  /*27d0*/  FFMA.FTZ R138, R47, R136.reuse, R125 ;  /* 0x000000882f8a7223 */ /* 0x090fe4000001007d */
[C---:B------:R-:W-:Y:S02]  /*27e0*/  FMUL.FTZ R136, R127.reuse, R136 ;  /* 0x000000887f887220 */ /* 0x040fe40000410000 */
        /* <DEDUP_REMOVED lines=15> */
[C---:B------:R-:W-:Y:S01]  /*28e0*/  FFMA.FTZ R127, R47.reuse, R127, R136 ;  /* 0x0000007f2f7f7223 */ /* 0x040fe20000010088 */
[--C-:B------:R-:W-:Y:S01]  /*28f0*/  SHF.R.U64 R136, R42, 0x10, R43.reuse ;  /* 0x000000102a887819 */ /* 0x100fe2000000122b */
[----:B------:R-:W-:Y:S01]  /*2900*/  @P0 FFMA.FTZ R47, R47, R125, -R128 ;  /* 0x0000007d2f2f0223 */ /* 0x000fe20000010880 */
[----:B------:R-:W-:Y:S01]  /*2910*/  SHF.R.U32.HI R128, RZ, 0x10, R43 ;  /* 0x00000010ff807819 */ /* 0x000fe2000001162b */
[----:B------:R-:W-:-:S02]  /*2920*/  @P0 FADD.FTZ R134, R134, R129 ;  /* 0x0000008186860221 */ /* 0x000fc40000010000 */
[----:B------:R-:W-:Y:S01]  /*2930*/  @P0 FADD.FTZ R46, R46, R131 ;  /* 0x000000832e2e0221 */ /* 0x000fe20000010000 */
[----:B------:R-:W-:Y:S02]  /*2940*/  PRMT R128, RZ, 0x5410, R128 ;  /* 0x00005410ff807816 */ /* 0x000fe40000000080 */
[----:B------:R-:W-:Y:S01]  /*2950*/  FSEL R131, R138, R127, !P0 ;  /* 0x0000007f8a837208 */ /* 0x000fe20004000000 */
[----:B------:R-:W1:Y:S01]  /*2960*/  SHFL.UP PT, R146, R134, 0x10, RZ ;  /* 0x0600000086927989 */ /* 0x000e6200000e00ff */
[----:B------:R-:W-:Y:S01]  /*2970*/  ISETP.GE.AND P0, PT, R33, 0x10, PT ;  /* 0x000000102100780c */ /* 0x000fe20003f06270 */
[C---:B------:R-:W-:Y:S01]  /*2980*/  FMUL.FTZ R125, R5.reuse, R128 ;  /* 0x00000080057d7220 */ /* 0x040fe20000410000 */
[----:B------:R-:W-:Y:S01]  /*2990*/  PRMT R128, RZ, 0x5410, R43 ;  /* 0x00005410ff807816 */ /* 0x000fe2000000002b */
[----:B------:R-:W2:Y:S01]  /*29a0*/  SHFL.UP PT, R138, R47, 0x10, RZ ;  /* 0x060000002f8a7989 */ /* 0x000ea200000e00ff */
[----:B------:R-:W-:Y:S01]  /*29b0*/  PRMT R43, RZ, 0x5410, R136 ;  /* 0x00005410ff2b7816 */ /* 0x000fe20000000088 */
[----:B------:R-:W-:Y:S01]  /*29c0*/  FMUL.FTZ R127, R124, R125 ;  /* 0x0000007d7c7f7220 */ /* 0x000fe20000410000 */
[----:B------:R-:W-:Y:S01]  /*29d0*/  SHF.R.U64 R136, R40, 0x10, R41 ;  /* 0x0000001028887819 */ /* 0x000fe20000001229 */
[----:B------:R-:W3:Y:S01]  /*29e0*/  SHFL.UP PT, R150, R46, 0x10, RZ ;  /* 0x060000002e967989 */ /* 0x000ee200000e00ff */
[----:B------:R-:W-:-:S02]  /*29f0*/  FMUL.FTZ R129, R5, R128 ;  /* 0x0000008005817220 */ /* 0x000fc40000410000 */
[----:B------:R-:W-:Y:S01]  /*2a00*/  FMUL.FTZ R128, R6, R43 ;  /* 0x0000002b06807220 */ /* 0x000fe20000410000 */
[----:B------:R-:W4:Y:S01]  /*2a10*/  SHFL.UP PT, R148, R131, 0x10, RZ ;  /* 0x0600000083947989 */ /* 0x000f2200000e00ff */
[C---:B------:R-:W-:Y:S01]  /*2a20*/  FFMA.FTZ R141, -R122.reuse, R129, -R127 ;  /* 0x000000817a8d7223 */ /* 0x040fe2000001097f */
[----:B------:R-:W-:Y:S01]  /*2a30*/  PRMT R127, RZ, 0x5410, R42 ;  /* 0x00005410ff7f7816 */ /* 0x000fe2000000002a */
[----:B------:R-:W-:Y:S02]  /*2a40*/  FMUL.FTZ R43, R122, R125 ;  /* 0x0000007d7a2b7220 */ /* 0x000fe40000410000 */
[----:B------:R-:W-:Y:S01]  /*2a50*/  FADD.FTZ R154, -R128, R141 ;  /* 0x0000008d809a7221 */ /* 0x000fe20000010100 */
[----:B------:R-:W-:Y:S01]  /*2a60*/  PRMT R141, RZ, 0x5410, R40 ;  /* 0x00005410ff8d7816 */ /* 0x000fe20000000028 */
[----:B------:R-:W-:Y:S02]  /*2a70*/  FMUL.FTZ R127, R6, R127 ;  /* 0x0000007f067f7220 */ /* 0x000fe40000410000 */
[----:B------:R-:W-:-:S02]  /*2a80*/  FFMA.FTZ R42, R124, R129, -R43 ;  /* 0x000000817c2a7223 */ /* 0x000fc4000001082b */
[----:B------:R-:W-:Y:S02]  /*2a90*/  FMUL.FTZ R43, R123, -R154 ;  /* 0x8000009a7b2b7220 */ /* 0x000fe40000410000 */
[----:B------:R-:W-:Y:S01]  /*2aa0*/  FADD.FTZ R152, R127, R42 ;  /* 0x0000002a7f987221 */ /* 0x000fe20000010000 */
[----:B------:R-:W-:Y:S01]  /*2ab0*/  PRMT R42, RZ, 0x5410, R41 ;  /* 0x00005410ff2a7816 */ /* 0x000fe20000000029 */
[C---:B-1----:R-:W-:Y:S02]  /*2ac0*/  FMUL.FTZ R41, R131.reuse, R146 ;  /* 0x0000009283297220 */ /* 0x042fe40000410000 */
[----:B--2---:R-:W-:Y:S02]  /*2ad0*/  FMUL.FTZ R40, R131, R138 ;  /* 0x0000008a83287220 */ /* 0x004fe40000410000 */
[----:B------:R-:W-:Y:S02]  /*2ae0*/  FFMA.FTZ R43, R121, R152, -R43 ;  /* 0x00000098792b7223 */ /* 0x000fe4000001082b */
[----:B---3--:R-:W-:-:S02]  /*2af0*/  FFMA.FTZ R41, R47, R150, -R41 ;  /* 0x000000962f297223 */ /* 0x008fc40000010829 */
[----:B------:R-:W-:Y:S02]  /*2b00*/  FMUL.FTZ R150, R131, R150 ;  /* 0x0000009683967220 */ /* 0x000fe40000410000 */
[C---:B----4-:R-:W-:Y:S02]  /*2b10*/  FFMA.FTZ R40, R47.reuse, R148, R40 ;  /* 0x000000942f287223 */ /* 0x050fe40000010028 */
[----:B------:R-:W-:Y:S02]  /*2b20*/  FFMA.FTZ R143, R47, R146, R150 ;  /* 0x000000922f8f7223 */ /* 0x000fe40000010096 */
[C---:B------:R-:W-:Y:S01]  /*2b30*/  FMUL.FTZ R148, R131.reuse, R148 ;  /* 0x0000009483947220 */ /* 0x040fe20000410000 */
[----:B------:R-:W-:Y:S01]  /*2b40*/  FSEL R146, R131, R40, !P0 ;  /* 0x0000002883927208 */ /* 0x000fe20004000000 */
[----:B------:R-:W-:Y:S01]  /*2b50*/  @P0 FADD.FTZ R134, R134, R143 ;  /* 0x0000008f86860221 */ /* 0x000fe20000010000 */
[----:B------:R-:W-:Y:S01]  /*2b60*/  MOV R40, 0x3f800000 ;  /* 0x3f80000000287802 */ /* 0x000fe20000000f00 */
[----:B------:R-:W-:Y:S01]  /*2b70*/  @P0 FFMA.FTZ R47, R47, R138, -R148 ;  /* 0x0000008a2f2f0223 */ /* 0x000fe20000010894 */
[----:B-----5:R1:W-:Y:S01]  /*2b80*/  SHFL.IDX PT, R143, R106, RZ, 0x1f ;  /* 0x00001fff6a8f7589 */ /* 0x0203e200000e0000 */
[----:B------:R-:W-:-:S02]  /*2b90*/  FMUL.FTZ R152, R123, -R152 ;  /* 0x800000987b987220 */ /* 0x000fc40000410000 */
[----:B------:R-:W-:Y:S01]  /*2ba0*/  @P0 FADD.FTZ R46, R46, R41 ;  /* 0x000000292e2e0221 */ /* 0x000fe20000010000 */
[----:B------:R-:W2:Y:S01]  /*2bb0*/  SHFL.UP PT, R146, R146, 0x1, RZ ;  /* 0x0420000092927989 */ /* 0x000ea200000e00ff */
[----:B------:R-:W-:Y:S01]  /*2bc0*/  FFMA.FTZ R152, R121, R154, R152 ;  /* 0x0000009a79987223 */ /* 0x000fe20000010098 */
[----:B------:R-:W-:Y:S01]  /*2bd0*/  ISETP.GE.AND P0, PT, R34, c[0x0][0x174], PT ;  /* 0x00005d0022007a0c */ /* 0x000fe20003f06270 */
[-C--:B------:R-:W-:Y:S01]  /*2be0*/  FFMA.FTZ R150, R124, -R45.reuse, R149 ;  /* 0x8000002d7c967223 */ /* 0x080fe20000010095 */
[----:B------:R-:W3:Y:S01]  /*2bf0*/  SHFL.IDX PT, R138, R107, RZ, 0x1f ;  /* 0x00001fff6b8a7589 */ /* 0x000ee200000e0000 */
[----:B-1----:R-:W-:Y:S01]  /*2c00*/  PRMT R106, RZ, 0x5410, R147 ;  /* 0x00005410ff6a7816 */ /* 0x002fe20000000093 */
[----:B------:R-:W-:Y:S01]  /*2c10*/  FMUL.FTZ R147, R122, R45 ;  /* 0x0000002d7a937220 */ /* 0x000fe20000410000 */
[----:B------:R-:W-:Y:S01]  /*2c20*/  ISETP.NE.OR P0, PT, R32, RZ, P0 ;  /* 0x000000ff2000720c */ /* 0x000fe20000705670 */
[----:B------:R1:W4:Y:S01]  /*2c30*/  SHFL.UP PT, R145, R47, 0x1, RZ ;  /* 0x042000002f917989 */ /* 0x00032200000e00ff */
[----:B------:R-:W-:Y:S01]  /*2c40*/  HFMA2.MMA R41, -RZ, RZ, 0, 0 ;  /* 0x00000000ff297435 */ /* 0x000fe200000001ff */
[----:B------:R-:W-:-:S02]  /*2c50*/  FMUL.FTZ R131, R7, R106 ;  /* 0x0000006a07837220 */ /* 0x000fc40000410000 */
[----:B------:R-:W0:Y:S01]  /*2c60*/  SHFL.UP PT, R134, R134, 0x1, RZ ;  /* 0x0420000086867989 */ /* 0x000e2200000e00ff */
[----:B------:R-:W-:Y:S02]  /*2c70*/  FMUL.FTZ R106, R7, R42 ;  /* 0x0000002a076a7220 */ /* 0x000fe40000410000 */
[----:B------:R-:W-:Y:S01]  /*2c80*/  FADD.FTZ R153, -R131, R152 ;  /* 0x0000009883997221 */ /* 0x000fe20000010100 */
[----:B------:R0:W0:Y:S01]  /*2c90*/  SHFL.UP PT, R107, R46, 0x1, RZ ;  /* 0x042000002e6b7989 */ /* 0x00002200000e00ff */
[----:B------:R-:W-:Y:S02]  /*2ca0*/  FADD.FTZ R151, R106, R43 ;  /* 0x0000002b6a977221 */ /* 0x000fe40000010000 */
[----:B------:R-:W-:Y:S01]  /*2cb0*/  FMUL.FTZ R148, R118, -R153 ;  /* 0x8000009976947220 */ /* 0x000fe20000410000 */
[----:B------:R-:W-:Y:S01]  /*2cc0*/  CS2R R42, SRZ ;  /* 0x00000000002a7805 */ /* 0x000fe2000001ff00 */
[----:B------:R-:W-:Y:S02]  /*2cd0*/  FMUL.FTZ R149, R123, -R150 ;  /* 0x800000967b957220 */ /* 0x000fe40000410000 */
[----:B-1----:R-:W-:-:S02]  /*2ce0*/  FFMA.FTZ R47, R120, R151, -R148 ;  /* 0x00000097782f7223 */ /* 0x002fc40000010894 */
[----:B------:R-:W-:Y:S01]  /*2cf0*/  FFMA.FTZ R148, R124, R44, -R147 ;  /* 0x0000002c7c947223 */ /* 0x000fe20000010893 */
[----:B------:R1:W1:Y:S01]  /*2d00*/  @!P0 LDS.128 R40, [R4.X16+0x21b0] ;  /* 0x0021b00004288984 */ /* 0x000262000000cc00 */
[----:B--2---:R-:W-:Y:S01]  /*2d10*/  FMUL.FTZ R147, R146, R143 ;  /* 0x0000008f92937220 */ /* 0x004fe20000410000 */
[----:B------:R-:W-:Y:S01]  /*2d20*/  ISETP.NE.AND P0, PT, R32, 0x1f, PT ;  /* 0x0000001f2000780c */ /* 0x000fe20003f05270 */
[-C--:B---3--:R-:W-:Y:S02]  /*2d30*/  FMUL.FTZ R146, R146, R138.reuse ;  /* 0x0000008a92927220 */ /* 0x088fe40000410000 */
[----:B------:R-:W-:Y:S02]  /*2d40*/  FMUL.FTZ R151, R118, -R151 ;  /* 0x8000009776977220 */ /* 0x000fe40000410000 */
[C---:B----4-:R-:W-:Y:S02]  /*2d50*/  FFMA.FTZ R147, R145.reuse, R138, R147 ;  /* 0x0000008a91937223 */ /* 0x050fe40000010093 */
[----:B------:R-:W-:-:S02]  /*2d60*/  FFMA.FTZ R146, R145, R143, -R146 ;  /* 0x0000008f91927223 */ /* 0x000fc40000010892 */
[----:B0-----:R-:W-:Y:S02]  /*2d70*/  @P1 FADD.FTZ R138, R134, R147 ;  /* 0x00000093868a1221 */ /* 0x001fe40000010000 */
[----:B------:R-:W-:Y:S02]  /*2d80*/  FFMA.FTZ R46, R120, R153, R151 ;  /* 0x00000099782e7223 */ /* 0x000fe40000010097 */
[----:B------:R-:W-:Y:S01]  /*2d90*/  @P1 FADD.FTZ R143, R107, R146 ;  /* 0x000000926b8f1221 */ /* 0x000fe20000010000 */
[----:B------:R-:W-:Y:S01]  /*2da0*/  ISETP.GT.U32.AND P1, PT, R32, 0x1d, PT ;  /* 0x0000001d2000780c */ /* 0x000fe20003f24070 */
[----:B------:R-:W-:Y:S02]  /*2db0*/  FMUL.FTZ R107, R105, R138 ;  /* 0x0000008a696b7220 */ /* 0x000fe40000410000 */
[-C--:B------:R-:W-:Y:S02]  /*2dc0*/  FMUL.FTZ R151, R123, -R148.reuse ;  /* 0x800000947b977220 */ /* 0x080fe40000410000 */
[----:B------:R-:W-:-:S02]  /*2dd0*/  FFMA.FTZ R149, R121, R148, -R149 ;  /* 0x0000009479957223 */ /* 0x000fc40000010895 */
[----:B------:R-:W-:Y:S01]  /*2de0*/  FFMA.FTZ R148, R104, R143, -R107 ;  /* 0x0000008f68947223 */ /* 0x000fe2000001086b */
[----:B------:R-:W-:Y:S01]  /*2df0*/  PRMT R107, RZ, 0x5410, R136 ;  /* 0x00005410ff6b7816 */ /* 0x000fe20000000088 */
[----:B------:R-:W-:Y:S02]  /*2e00*/  FFMA.FTZ R151, R121, R150, R151 ;  /* 0x0000009679977223 */ /* 0x000fe40000010097 */
[C---:B------:R-:W-:Y:S02]  /*2e10*/  FMUL.FTZ R134, R118.reuse, -R149 ;  /* 0x8000009576867220 */ /* 0x040fe40000410000 */
[-C--:B------:R-:W-:Y:S02]  /*2e20*/  FMUL.FTZ R145, R118, -R151.reuse ;  /* 0x8000009776917220 */ /* 0x080fe40000410000 */
[----:B------:R-:W-:Y:S02]  /*2e30*/  FFMA.FTZ R146, R120, R151, R134 ;  /* 0x0000009778927223 */ /* 0x000fe40000010086 */
[----:B------:R-:W-:-:S02]  /*2e40*/  FMUL.FTZ R134, R8, R141 ;  /* 0x0000008d08867220 */ /* 0x000fc40000410000 */
[----:B------:R-:W-:Y:S02]  /*2e50*/  FMUL.FTZ R107, R8, R107 ;  /* 0x0000006b086b7220 */ /* 0x000fe40000410000 */
[----:B------:R-:W-:Y:S02]  /*2e60*/  FMUL.FTZ R147, R105, R143 ;  /* 0x0000008f69937220 */ /* 0x000fe40000410000 */
[----:B------:R-:W-:Y:S01]  /*2e70*/  FFMA.FTZ R145, R120, R149, -R145 ;  /* 0x0000009578917223 */ /* 0x000fe20000010891 */
[----:B------:R0:W2:Y:S01]  /*2e80*/  SHFL.DOWN PT, R143, R146, 0x1, 0x1f ;  /* 0x08201f00928f7f89 */ /* 0x0000a200000e0000 */
[----:B------:R-:W-:Y:S02]  /*2e90*/  FADD.FTZ R105, R134, R47 ;  /* 0x0000002f86697221 */ /* 0x000fe40000010000 */
[----:B------:R-:W-:Y:S01]  /*2ea0*/  FADD.FTZ R136, -R107, R46 ;  /* 0x0000002e6b887221 */ /* 0x000fe20000010100 */
[----:B------:R0:W3:Y:S01]  /*2eb0*/  SHFL.DOWN PT, R141, R145, 0x1, 0x1f ;  /* 0x08201f00918d7f89 */ /* 0x0000e200000e0000 */
[----:B------:R-:W-:-:S03]  /*2ec0*/  FFMA.FTZ R104, R104, R138, R147 ;  /* 0x0000008a68687223 */ /* 0x000fc60000010093 */
[----:B------:R0:W4:Y:S04]  /*2ed0*/  SHFL.DOWN PT, R47, R105, 0x1, 0x1f ;  /* 0x08201f00692f7f89 */ /* 0x00012800000e0000 */
[----:B------:R0:W0:Y:S01]  /*2ee0*/  SHFL.DOWN PT, R147, R136, 0x1, 0x1f ;  /* 0x08201f0088937f89 */ /* 0x00002200000e0000 */
[----:B------:R-:W-:Y:S05]  /*2ef0*/  @!P0 BRA `(.L_x_14297) ;  /* 0x000000b000008947 */ /* 0x000fea0003800000 */
[C---:B01----:R-:W-:Y:S02]  /*2f00*/  FMUL.FTZ R138, R146.reuse, R147 ;  /* 0x00000093928a7220 */ /* 0x043fe40000410000 */
[C---:B--2---:R-:W-:Y:S02]  /*2f10*/  FMUL.FTZ R46, R146.reuse, R143 ;  /* 0x0000008f922e7220 */ /* 0x044fe40000410000 */
[-C--:B----4-:R-:W-:Y:S02]  /*2f20*/  FMUL.FTZ R150, R146, R47.reuse ;  /* 0x0000002f92967220 */ /* 0x090fe40000410000 */
        /* <DEDUP_REMOVED lines=8> */
.L_x_14297:
[----:B-1----:R-:W-:Y:S05]  /*2fb0*/  BSYNC B0 ;  /* 0x0000000000007941 */ /* 0x002fea0003800000 */
.L_x_14296:
[----:B---3--:R1:W3:Y:S01]  /*2fc0*/  SHFL.DOWN PT, R141, R145, 0x2, 0x1f ;  /* 0x08401f00918d7f89 */ /* 0x0082e200000e0000 */
[----:B------:R-:W-:Y:S01]  /*2fd0*/  BSSY B0, `(.L_x_14298) ;  /* 0x0000012000007945 */ /* 0x000fe20003800000 */
[----:B------:R-:W-:-:S02]  /*2fe0*/  FADD.FTZ R133, R133, R148 ;  /* 0x0000009485857221 */ /* 0x000fc40000010000 */
[----:B--2---:R1:W2:Y:S01]  /*2ff0*/  SHFL.DOWN PT, R143, R146, 0x2, 0x1f ;  /* 0x08401f00928f7f89 */ /* 0x0042a200000e0000 */
[----:B------:R-:W-:-:S03]  /*3000*/  FADD.FTZ R135, R135, R104 ;  /* 0x0000006887877221 */ /* 0x000fc60000010000 */
        /* <DEDUP_REMOVED lines=14> */
.L_x_14299:
[----:B------:R-:W-:Y:S05]  /*30f0*/  BSYNC B0 ;  /* 0x0000000000007941 */ /* 0x000fea0003800000 */
.L_x_14298:
[----:B---3--:R3:W1:Y:S01]  /*3100*/  SHFL.DOWN PT, R141, R145, 0x4, 0x1f ;  /* 0x08801f00918d7f89 */ /* 0x00866200000e0000 */
[----:B------:R-:W-:Y:S03]  /*3110*/  BSSY B0, `(.L_x_14300) ;  /* 0x0000010000007945 */ /* 0x000fe60003800000 */
[----:B--2---:R3:W2:Y:S04]  /*3120*/  SHFL.DOWN PT, R143, R146, 0x4, 0x1f ;  /* 0x08801f00928f7f89 */ /* 0x0046a800000e0000 */
[----:B----4-:R3:W4:Y:S04]  /*3130*/  SHFL.DOWN PT, R47, R105, 0x4, 0x1f ;  /* 0x08801f00692f7f89 */ /* 0x01072800000e0000 */
[----:B0-----:R3:W0:Y:S01]  /*3140*/  SHFL.DOWN PT, R147, R136, 0x4, 0x1f ;  /* 0x08801f0088937f89 */ /* 0x00162200000e0000 */
[----:B------:R-:W-:Y:S05]  /*3150*/  @P3 BRA `(.L_x_14301) ;  /* 0x000000b000003947 */ /* 0x000fea0003800000 */
        /* <DEDUP_REMOVED lines=11> */
.L_x_14301:
[----:B------:R-:W-:Y:S05]  /*3210*/  BSYNC B0 ;  /* 0x0000000000007941 */ /* 0x000fea0003800000 */
.L_x_14300:
[----:B-1----:R1:W3:Y:S01]  /*3220*/  SHFL.DOWN PT, R141, R145, 0x8, 0x1f ;  /* 0x09001f00918d7f89 */ /* 0x0022e200000e0000 */
        /* <DEDUP_REMOVED lines=16> */
.L_x_14303:
[----:B------:R-:W-:Y:S05]  /*3330*/  BSYNC B0 ;  /* 0x0000000000007941 */ /* 0x000fea0003800000 */
.L_x_14302:
[----:B---3--:R3:W1:Y:S01]  /*3340*/  SHFL.DOWN PT, R141, R145, 0x10, 0x1f ;  /* 0x0a001f00918d7f89 */ /* 0x00866200000e0000 */
[----:B------:R-:W-:Y:S01]  /*3350*/  BSSY B0, `(.L_x_14304) ;  /* 0x0000012000007945 */ /* 0x000fe20003800000 */
[C---:B------:R-:W-:Y:S02]  /*3360*/  FMUL.FTZ R46, R118.reuse, R135 ;  /* 0x00000087762e7220 */ /* 0x040fe40000410000 */
[----:B--2---:R3:W2:Y:S01]  /*3370*/  SHFL.DOWN PT, R143, R146, 0x10, 0x1f ;  /* 0x0a001f00928f7f89 */ /* 0x0046a200000e0000 */
[----:B------:R-:W-:-:S03]  /*3380*/  FMUL.FTZ R104, R118, R133 ;  /* 0x0000008576687220 */ /* 0x000fc60000410000 */
        /* <DEDUP_REMOVED lines=14> */
.L_x_14305:
[----:B------:R-:W-:Y:S05]  /*3470*/  BSYNC B0 ;  /* 0x0000000000007941 */ /* 0x000fea0003800000 */
.L_x_14304:
[C---:B----4-:R-:W-:Y:S01]  /*3480*/  FFMA.FTZ R47, R120.reuse, R133, -R46 ;  /* 0x00000085782f7223 */ /* 0x050fe2000001082e */
[----:B0-----:R-:W-:Y:S01]  /*3490*/  SHFL.DOWN PT, R147, R146, 0x1, 0x1f ;  /* 0x08201f0092937f89 */ /* 0x001fe200000e0000 */
[----:B------:R-:W-:Y:S01]  /*34a0*/  FFMA.FTZ R46, R120, R135, R104 ;  /* 0x00000087782e7223 */ /* 0x000fe20000010068 */
[----:B------:R-:W-:Y:S01]  /*34b0*/  ISETP.NE.AND P0, PT, R53, RZ, PT ;  /* 0x000000ff3500720c */ /* 0x000fe20003f05270 */
[C---:B------:R-:W-:Y:S01]  /*34c0*/  FFMA.FTZ R47, R110.reuse, R139, R47 ;  /* 0x0000008b6e2f7223 */ /* 0x040fe2000001002f */
[----:B------:R-:W0:Y:S01]  /*34d0*/  SHFL.IDX PT, R138, R42, RZ, 0x1f ;  /* 0x00001fff2a8a7589 */ /* 0x000e2200000e0000 */
[----:B------:R-:W-:Y:S01]  /*34e0*/  FFMA.FTZ R46, R110, R137, R46 ;  /* 0x000000896e2e7223 */ /* 0x000fe2000001002e */
[----:B------:R-:W-:Y:S01]  /*34f0*/  BSSY B0, `(.L_x_14306) ;  /* 0x00000ca000007945 */ /* 0x000fe20003800000 */
[C---:B------:R-:W-:Y:S01]  /*3500*/  FMUL.FTZ R139, R123.reuse, R47 ;  /* 0x0000002f7b8b7220 */ /* 0x040fe20000410000 */
[----:B------:R-:W4:Y:S01]  /*3510*/  SHFL.IDX PT, R104, R43, RZ, 0x1f ;  /* 0x00001fff2b687589 */ /* 0x000f2200000e0000 */
[----:B------:R-:W-:-:S02]  /*3520*/  FMUL.FTZ R148, R123, R46 ;  /* 0x0000002e7b947220 */ /* 0x000fc40000410000 */
[C---:B------:R-:W-:Y:S01]  /*3530*/  FFMA.FTZ R139, R121.reuse, R46, R139 ;  /* 0x0000002e798b7223 */ /* 0x040fe2000001008b */
[----:B------:R-:W5:Y:S01]  /*3540*/  SHFL.DOWN PT, R150, R145, 0x1, 0x1f ;  /* 0x08201f0091967f89 */ /* 0x000f6200000e0000 */
[----:B--2---:R-:W-:Y:S02]  /*3550*/  FFMA.FTZ R143, R121, R47, -R148 ;  /* 0x0000002f798f7223 */ /* 0x004fe40000010894 */
[C---:B------:R-:W-:Y:S01]  /*3560*/  FFMA.FTZ R139, R109.reuse, R132, R139 ;  /* 0x000000846d8b7223 */ /* 0x040fe2000001008b */
[----:B------:R-:W2:Y:S01]  /*3570*/  SHFL.DOWN PT, R154, R136, 0x1, 0x1f ;  /* 0x08201f00889a7f89 */ /* 0x000ea200000e0000 */
[----:B------:R-:W-:Y:S02]  /*3580*/  FFMA.FTZ R143, R109, R130, R143 ;  /* 0x000000826d8f7223 */ /* 0x000fe4000001008f */
[----:B------:R-:W-:Y:S01]  /*3590*/  FMUL.FTZ R130, R122, R139 ;  /* 0x0000008b7a827220 */ /* 0x000fe20000410000 */
[----:B------:R-:W3:Y:S01]  /*35a0*/  SHFL.DOWN PT, R152, R105, 0x1, 0x1f ;  /* 0x08201f0069987f89 */ /* 0x000ee200000e0000 */
[----:B------:R-:W-:-:S02]  /*35b0*/  FMUL.FTZ R151, R6, R143 ;  /* 0x0000008f06977220 */ /* 0x000fc40000410000 */
[----:B------:R-:W-:Y:S01]  /*35c0*/  FFMA.FTZ R132, R124, R143, -R130 ;  /* 0x0000008f7c847223 */ /* 0x000fe20000010882 */
[----:B------:R-:W1:Y:S03]  /*35d0*/  SHFL.IDX PT, R137, R146, RZ, 0x1f ;  /* 0x00001fff92897589 */ /* 0x000e6600000e0000 */
[----:B------:R-:W-:Y:S01]  /*35e0*/  FFMA.FTZ R144, R117, R144, R132 ;  /* 0x0000009075907223 */ /* 0x000fe20000010084 */
[----:B-1----:R-:W1:Y:S01]  /*35f0*/  SHFL.IDX PT, R141, R145, RZ, 0x1f ;  /* 0x00001fff918d7589 */ /* 0x002e6200000e0000 */
[----:B0-----:R-:W-:-:S03]  /*3600*/  @P2 FMUL.FTZ R149, R147, R138 ;  /* 0x0000008a93952220 */ /* 0x001fc60000410000 */
[----:B------:R0:W0:Y:S01]  /*3610*/  SHFL.IDX PT, R130, R105, RZ, 0x1f ;  /* 0x00001fff69827589 */ /* 0x00002200000e0000 */
[-C--:B----4-:R-:W-:Y:S02]  /*3620*/  @P2 FMUL.FTZ R147, R147, R104.reuse ;  /* 0x0000006893932220 */ /* 0x090fe40000410000 */
[C---:B-----5:R-:W-:Y:S01]  /*3630*/  @P2 FFMA.FTZ R149, R150.reuse, R104, R149 ;  /* 0x0000006896952223 */ /* 0x060fe20000010095 */
[----:B---3--:R-:W3:Y:S01]  /*3640*/  SHFL.IDX PT, R136, R136, RZ, 0x1f ;  /* 0x00001fff88887589 */ /* 0x008ee200000e0000 */
[----:B------:R-:W-:Y:S02]  /*3650*/  @P2 FFMA.FTZ R147, R150, R138, -R147 ;  /* 0x0000008a96932223 */ /* 0x000fe40000010893 */
[----:B--2---:R-:W-:Y:S02]  /*3660*/  @P2 FADD.FTZ R104, R154, R149 ;  /* 0x000000959a682221 */ /* 0x004fe40000010000 */
[----:B------:R-:W-:Y:S02]  /*3670*/  @P2 FADD.FTZ R138, R152, R147 ;  /* 0x00000093988a2221 */ /* 0x000fe40000010000 */
[----:B------:R-:W-:-:S02]  /*3680*/  FMUL.FTZ R147, R104, -R45 ;  /* 0x8000002d68937220 */ /* 0x000fc40000410000 */
[C---:B------:R-:W-:Y:S02]  /*3690*/  FMUL.FTZ R149, R138.reuse, -R45 ;  /* 0x8000002d8a957220 */ /* 0x040fe40000410000 */
[C---:B------:R-:W-:Y:S02]  /*36a0*/  FMUL.FTZ R132, R137.reuse, R43 ;  /* 0x0000002b89847220 */ /* 0x040fe40000410000 */
[----:B------:R-:W-:Y:S02]  /*36b0*/  FMUL.FTZ R146, R137, R42 ;  /* 0x0000002a89927220 */ /* 0x000fe40000410000 */
[-C--:B------:R-:W-:Y:S02]  /*36c0*/  FFMA.FTZ R138, R138, R44.reuse, -R147 ;  /* 0x0000002c8a8a7223 */ /* 0x080fe40000010893 */
[----:B------:R-:W-:Y:S02]  /*36d0*/  FFMA.FTZ R104, R104, R44, R149 ;  /* 0x0000002c68687223 */ /* 0x000fe40000010095 */
[----:B-1----:R-:W-:-:S02]  /*36e0*/  FFMA.FTZ R45, R141, R42, -R132 ;  /* 0x0000002a8d2d7223 */ /* 0x002fc40000010884 */
[----:B------:R-:W-:Y:S02]  /*36f0*/  FMUL.FTZ R44, R137, R40 ;  /* 0x00000028892c7220 */ /* 0x000fe40000410000 */
[----:B------:R-:W-:Y:S02]  /*3700*/  FMUL.FTZ R42, R122, R143 ;  /* 0x0000008f7a2a7220 */ /* 0x000fe40000410000 */
[----:B------:R-:W-:Y:S02]  /*3710*/  FFMA.FTZ R145, R141, R43, R146 ;  /* 0x0000002b8d917223 */ /* 0x000fe40000010092 */
[-C--:B------:R-:W-:Y:S02]  /*3720*/  FMUL.FTZ R43, R137, R41.reuse ;  /* 0x00000029892b7220 */ /* 0x080fe40000410000 */
[----:B------:R-:W-:Y:S02]  /*3730*/  FADD.FTZ R104, -R125, R104 ;  /* 0x000000687d687221 */ /* 0x000fe40000010100 */
[----:B------:R-:W-:-:S02]  /*3740*/  FFMA.FTZ R41, R141, R41, R44 ;  /* 0x000000298d297223 */ /* 0x000fc4000001002c */
[----:B0-----:R-:W-:Y:S02]  /*3750*/  FADD.FTZ R105, R129, R138 ;  /* 0x0000008a81697221 */ /* 0x001fe40000010000 */
[----:B------:R-:W-:Y:S02]  /*3760*/  FFMA.FTZ R44, R124, R139, R42 ;  /* 0x0000008b7c2c7223 */ /* 0x000fe4000001002a */
[----:B------:R-:W-:Y:S02]  /*3770*/  FADD.FTZ R42, R130, R45 ;  /* 0x0000002d822a7221 */ /* 0x000fe40000010000 */
[C---:B------:R-:W-:Y:S02]  /*3780*/  FMUL.FTZ R45, R122.reuse, -R104 ;  /* 0x800000687a2d7220 */ /* 0x040fe40000410000 */
[----:B------:R-:W-:Y:S02]  /*3790*/  FMUL.FTZ R125, R122, -R105 ;  /* 0x800000697a7d7220 */ /* 0x000fe40000410000 */
[----:B------:R-:W-:-:S02]  /*37a0*/  FFMA.FTZ R44, R117, R126, R44 ;  /* 0x0000007e752c7223 */ /* 0x000fc4000001002c */
[----:B------:R-:W-:Y:S02]  /*37b0*/  FMUL.FTZ R122, R14, R117 ;  /* 0x000000750e7a7220 */ /* 0x000fe40000410000 */
[----:B------:R-:W-:Y:S01]  /*37c0*/  FFMA.FTZ R40, R141, R40, -R43 ;  /* 0x000000288d287223 */ /* 0x000fe2000001082b */
[----:B------:R-:W-:Y:S01]  /*37d0*/  P2R R43, PR, RZ, 0x1 ;  /* 0x00000001ff2b7803 */ /* 0x000fe20000000000 */
[C---:B------:R-:W-:Y:S02]  /*37e0*/  FFMA.FTZ R126, R124.reuse, R105, -R45 ;  /* 0x000000697c7e7223 */ /* 0x040fe4000001082d */
[----:B------:R-:W-:Y:S02]  /*37f0*/  FFMA.FTZ R45, R124, R104, R125 ;  /* 0x000000687c2d7223 */ /* 0x000fe4000001007d */
[----:B---3--:R-:W-:Y:S02]  /*3800*/  FADD.FTZ R43, R136, R145 ;  /* 0x00000091882b7221 */ /* 0x008fe40000010000 */
[----:B------:R-:W-:-:S02]  /*3810*/  FFMA.FTZ R125, R119, -R122, R44 ;  /* 0x8000007a777d7223 */ /* 0x000fc4000001002c */
[C---:B------:R-:W-:Y:S01]  /*3820*/  FMUL.FTZ R132, R14.reuse, R105 ;  /* 0x000000690e847220 */ /* 0x040fe20000410000 */
[----:B------:R0:W-:Y:S01]  /*3830*/  @!P0 STS.128 [R4.X16+0x21b0], R40 ;  /* 0x0021b02804008388 */ /* 0x0001e2000000cc00 */
[----:B------:R-:W-:Y:S02]  /*3840*/  FMUL.FTZ R124, R14, R104 ;  /* 0x000000680e7c7220 */ /* 0x000fe40000410000 */
[----:B------:R-:W-:Y:S02]  /*3850*/  FADD.FTZ R126, R127, R126 ;  /* 0x0000007e7f7e7221 */ /* 0x000fe40000010000 */
[----:B------:R-:W-:Y:S02]  /*3860*/  FADD.FTZ R128, -R128, R45 ;  /* 0x0000002d80807221 */ /* 0x000fe40000010100 */
[----:B------:R-:W-:Y:S02]  /*3870*/  FFMA.FTZ R127, R111, -R122, R144 ;  /* 0x8000007a6f7f7223 */ /* 0x000fe40000010090 */
[----:B------:R-:W-:-:S02]  /*3880*/  FMUL.FTZ R129, R125, R132 ;  /* 0x000000847d817220 */ /* 0x000fc40000410000 */
[----:B------:R-:W-:Y:S02]  /*3890*/  FMUL.FTZ R122, R125, R124 ;  /* 0x0000007c7d7a7220 */ /* 0x000fe40000410000 */
[----:B------:R-:W-:Y:S02]  /*38a0*/  FMUL.FTZ R130, R16, R109 ;  /* 0x0000006d10827220 */ /* 0x000fe40000410000 */
[----:B------:R-:W-:Y:S02]  /*38b0*/  FMUL.FTZ R137, R117, R132 ;  /* 0x0000008475897220 */ /* 0x000fe40000410000 */
[----:B0-----:R-:W-:Y:S02]  /*38c0*/  FMUL.FTZ R41, R123, -R126 ;  /* 0x8000007e7b297220 */ /* 0x001fe40000410000 */
[----:B------:R-:W-:Y:S01]  /*38d0*/  FMUL.FTZ R43, R117, R124 ;  /* 0x0000007c752b7220 */ /* 0x000fe20000410000 */
[----:B------:R-:W-:Y:S01]  /*38e0*/  STS [R30.X4+0x438], R137 ;  /* 0x000438891e007388 */ /* 0x000fe20000004800 */
[----:B------:R-:W-:-:S02]  /*38f0*/  FMUL.FTZ R40, R123, -R128 ;  /* 0x800000807b287220 */ /* 0x000fc40000410000 */
[C---:B------:R-:W-:Y:S01]  /*3900*/  FFMA.FTZ R124, R127.reuse, R124, -R129 ;  /* 0x0000007c7f7c7223 */ /* 0x040fe20000010881 */
[----:B------:R0:W-:Y:S01]  /*3910*/  STS [R30.X4+0x43c], R43 ;  /* 0x00043c2b1e007388 */ /* 0x0001e20000004800 */
[----:B------:R-:W-:Y:S02]  /*3920*/  FFMA.FTZ R132, R127, R132, R122 ;  /* 0x000000847f847223 */ /* 0x000fe4000001007a */
[----:B------:R-:W-:Y:S02]  /*3930*/  FFMA.FTZ R129, R113, -R130, R139 ;  /* 0x8000008271817223 */ /* 0x000fe4000001008b */
[CC--:B------:R-:W-:Y:S02]  /*3940*/  FMUL.FTZ R136, R16.reuse, R128.reuse ;  /* 0x0000008010887220 */ /* 0x0c0fe40000410000 */
[----:B------:R-:W-:Y:S02]  /*3950*/  FFMA.FTZ R122, R121, R128, R41 ;  /* 0x00000080797a7223 */ /* 0x000fe40000010029 */
[----:B------:R-:W-:-:S02]  /*3960*/  FMUL.FTZ R42, R16, R126 ;  /* 0x0000007e102a7220 */ /* 0x000fc40000410000 */
[----:B------:R-:W-:Y:S02]  /*3970*/  FFMA.FTZ R123, R121, R126, -R40 ;  /* 0x0000007e797b7223 */ /* 0x000fe40000010828 */
[----:B------:R-:W-:Y:S02]  /*3980*/  FFMA.FTZ R130, R115, -R130, R143 ;  /* 0x8000008273827223 */ /* 0x000fe4000001008f */
[----:B------:R-:W-:Y:S02]  /*3990*/  FMUL.FTZ R41, R129, R136 ;  /* 0x0000008881297220 */ /* 0x000fe40000410000 */
[----:B------:R-:W-:Y:S02]  /*39a0*/  FADD.FTZ R122, -R131, R122 ;  /* 0x0000007a837a7221 */ /* 0x000fe40000010100 */
[----:B0-----:R-:W-:Y:S02]  /*39b0*/  FMUL.FTZ R43, R129, R42 ;  /* 0x0000002a812b7220 */ /* 0x001fe40000410000 */
[----:B------:R-:W-:-:S02]  /*39c0*/  FADD.FTZ R123, R106, R123 ;  /* 0x0000007b6a7b7221 */ /* 0x000fc40000010000 */
[-C--:B------:R-:W-:Y:S02]  /*39d0*/  FFMA.FTZ R40, R130, R42.reuse, R41 ;  /* 0x0000002a82287223 */ /* 0x080fe40000010029 */
[----:B------:R-:W-:Y:S02]  /*39e0*/  FMUL.FTZ R45, R109, R42 ;  /* 0x0000002a6d2d7220 */ /* 0x000fe40000410000 */
[----:B------:R-:W-:Y:S02]  /*39f0*/  FMUL.FTZ R42, R118, -R122 ;  /* 0x8000007a762a7220 */ /* 0x000fe40000410000 */
[----:B------:R-:W-:Y:S01]  /*3a00*/  FFMA.FTZ R41, R130, R136, -R43 ;  /* 0x0000008882297223 */ /* 0x000fe2000001082b */
[----:B------:R0:W-:Y:S01]  /*3a10*/  STS [R30.X4+0x430], R45 ;  /* 0x0004302d1e007388 */ /* 0x0001e20000004800 */
[-C--:B------:R-:W-:Y:S02]  /*3a20*/  FMUL.FTZ R43, R118, -R123.reuse ;  /* 0x8000007b762b7220 */ /* 0x080fe40000410000 */
[----:B------:R-:W-:-:S02]  /*3a30*/  FFMA.FTZ R121, R120, R123, -R42 ;  /* 0x0000007b78797223 */ /* 0x000fc4000001082a */
[----:B------:R-:W-:Y:S02]  /*3a40*/  FFMA.FTZ R120, R120, R122, R43 ;  /* 0x0000007a78787223 */ /* 0x000fe4000001002b */
[----:B------:R-:W-:Y:S02]  /*3a50*/  FMUL.FTZ R137, R109, R136 ;  /* 0x000000886d897220 */ /* 0x000fe40000410000 */
[----:B------:R-:W-:Y:S02]  /*3a60*/  FMUL.FTZ R131, R13, R110 ;  /* 0x0000006e0d837220 */ /* 0x000fe40000410000 */
[----:B------:R-:W-:Y:S01]  /*3a70*/  FMUL.FTZ R42, R15, R0 ;  /* 0x000000000f2a7220 */ /* 0x000fe20000410000 */
[----:B------:R1:W-:Y:S01]  /*3a80*/  STS [R30.X4+0x434], R137 ;  /* 0x000434891e007388 */ /* 0x0003e20000004800 */
[----:B------:R-:W-:Y:S02]  /*3a90*/  FADD.FTZ R121, R134, R121 ;  /* 0x0000007986797221 */ /* 0x000fe40000010000 */
[----:B------:R-:W-:-:S02]  /*3aa0*/  FADD.FTZ R120, -R107, R120 ;  /* 0x000000786b787221 */ /* 0x000fc40000010100 */
[-C--:B------:R-:W-:Y:S02]  /*3ab0*/  FFMA.FTZ R106, R116, -R131.reuse, R47 ;  /* 0x80000083746a7223 */ /* 0x080fe4000001002f */
[----:B------:R-:W-:Y:S02]  /*3ac0*/  FFMA.FTZ R107, R112, -R42, R135 ;  /* 0x8000002a706b7223 */ /* 0x000fe40000010087 */
[----:B------:R-:W-:Y:S02]  /*3ad0*/  FFMA.FTZ R131, R108, -R131, R46 ;  /* 0x800000836c837223 */ /* 0x000fe4000001002e */
[C---:B0-----:R-:W-:Y:S02]  /*3ae0*/  FMUL.FTZ R45, R15.reuse, R120 ;  /* 0x000000780f2d7220 */ /* 0x041fe40000410000 */
[----:B------:R-:W-:Y:S02]  /*3af0*/  FMUL.FTZ R43, R15, R121 ;  /* 0x000000790f2b7220 */ /* 0x000fe40000410000 */
[----:B-1----:R-:W-:-:S02]  /*3b00*/  FMUL.FTZ R137, R13, R123 ;  /* 0x0000007b0d897220 */ /* 0x002fc40000410000 */
[----:B------:R-:W-:Y:S02]  /*3b10*/  FFMA.FTZ R118, R114, -R42, R133 ;  /* 0x8000002a72767223 */ /* 0x000fe40000010085 */
[----:B------:R-:W-:Y:S02]  /*3b20*/  FMUL.FTZ R141, R13, R122 ;  /* 0x0000007a0d8d7220 */ /* 0x000fe40000410000 */
[C---:B------:R-:W-:Y:S02]  /*3b30*/  FMUL.FTZ R42, R107.reuse, R45 ;  /* 0x0000002d6b2a7220 */ /* 0x040fe40000410000 */
[----:B------:R-:W-:Y:S02]  /*3b40*/  FMUL.FTZ R134, R107, R43 ;  /* 0x0000002b6b867220 */ /* 0x000fe40000410000 */
[C---:B------:R-:W-:Y:S02]  /*3b50*/  FMUL.FTZ R138, R131.reuse, R137 ;  /* 0x00000089838a7220 */ /* 0x040fe40000410000 */
[----:B------:R-:W-:-:S02]  /*3b60*/  FMUL.FTZ R136, R131, R141 ;  /* 0x0000008d83887220 */ /* 0x000fc40000410000 */
[C---:B------:R-:W-:Y:S02]  /*3b70*/  FFMA.FTZ R42, R118.reuse, R43, R42 ;  /* 0x0000002b762a7223 */ /* 0x040fe4000001002a */
[----:B------:R-:W-:Y:S02]  /*3b80*/  FFMA.FTZ R134, R118, R45, -R134 ;  /* 0x0000002d76867223 */ /* 0x000fe40000010886 */
[----:B------:R-:W-:Y:S02]  /*3b90*/  FFMA.FTZ R145, R106, R141, -R138 ;  /* 0x0000008d6a917223 */ /* 0x000fe4000001088a */
[C---:B------:R-:W-:Y:S02]  /*3ba0*/  FMUL.FTZ R147, R110.reuse, R137 ;  /* 0x000000896e937220 */ /* 0x040fe40000410000 */
[----:B------:R-:W-:Y:S02]  /*3bb0*/  FMUL.FTZ R141, R110, R141 ;  /* 0x0000008d6e8d7220 */ /* 0x000fe40000410000 */
[C---:B------:R-:W-:Y:S01]  /*3bc0*/  FMUL.FTZ R43, R0.reuse, R43 ;  /* 0x0000002b002b7220 */ /* 0x040fe20000410000 */
[----:B------:R0:W-:Y:S01]  /*3bd0*/  STS [R30.X4+0x428], R147 ;  /* 0x000428931e007388 */ /* 0x0001e20000004800 */
[----:B------:R-:W-:-:S02]  /*3be0*/  FMUL.FTZ R45, R0, R45 ;  /* 0x0000002d002d7220 */ /* 0x000fc40000410000 */
[----:B------:R-:W-:Y:S01]  /*3bf0*/  FFMA.FTZ R137, R106, R137, R136 ;  /* 0x000000896a897223 */ /* 0x000fe20000010088 */
[----:B------:R-:W-:Y:S01]  /*3c00*/  STS [R30.X4+0x42c], R141 ;  /* 0x00042c8d1e007388 */ /* 0x000fe20000004800 */
[----:B------:R-:W-:Y:S02]  /*3c10*/  FADD.FTZ R42, RZ, R42 ;  /* 0x0000002aff2a7221 */ /* 0x000fe40000010000 */
[----:B------:R-:W-:Y:S01]  /*3c20*/  FADD.FTZ R134, RZ, R134 ;  /* 0x00000086ff867221 */ /* 0x000fe20000010000 */
[----:B------:R1:W-:Y:S01]  /*3c30*/  STS [R30.X4+0x420], R43 ;  /* 0x0004202b1e007388 */ /* 0x0003e20000004800 */
[----:B------:R-:W-:Y:S02]  /*3c40*/  FADD.FTZ R137, R42, R137 ;  /* 0x000000892a897221 */ /* 0x000fe40000010000 */
[----:B------:R-:W-:Y:S01]  /*3c50*/  FADD.FTZ R134, R134, R145 ;  /* 0x0000009186867221 */ /* 0x000fe20000010000 */
[----:B------:R2:W-:Y:S01]  /*3c60*/  STS [R30.X4+0x424], R45 ;  /* 0x0004242d1e007388 */ /* 0x0005e20000004800 */
[----:B------:R-:W-:Y:S01]  /*3c70*/  FADD.FTZ R137, R137, R40 ;  /* 0x0000002889897221 */ /* 0x000fe20000010000 */
[----:B------:R-:W-:Y:S01]  /*3c80*/  IADD3 R40, -R72, c[0x0][0x168], RZ ;  /* 0x00005a0048287a10 */ /* 0x000fe20007ffe1ff */
[----:B------:R-:W-:Y:S01]  /*3c90*/  FADD.FTZ R41, R134, R41 ;  /* 0x0000002986297221 */ /* 0x000fe20000010000 */
[----:B------:R-:W-:Y:S01]  /*3ca0*/  BAR.SYNC.DEFER_BLOCKING 0x0 ;  /* 0x0000000000007b1d */ /* 0x000fe20000010000 */
[----:B0-----:R-:W-:Y:S01]  /*3cb0*/  FMUL.FTZ R147, R8, R133 ;  /* 0x0000008508937220 */ /* 0x001fe20000410000 */
[----:B------:R-:W-:Y:S01]  /*3cc0*/  LEA R143, R40, -R53, 0x1 ;  /* 0x80000035288f7211 */ /* 0x000fe200078e08ff */
[----:B------:R-:W-:-:S02]  /*3cd0*/  FADD.FTZ R124, R41, R124 ;  /* 0x0000007c297c7221 */ /* 0x000fc40000010000 */
[----:B------:R-:W-:Y:S01]  /*3ce0*/  FADD.FTZ R132, R137, R132 ;  /* 0x0000008489847221 */ /* 0x000fe20000010000 */
[----:B------:R-:W-:Y:S01]  /*3cf0*/  ISETP.GE.AND P0, PT, R143, 0x1, PT ;  /* 0x000000018f00780c */ /* 0x000fe20003f06270 */
[----:B------:R-:W-:Y:S02]  /*3d00*/  FFMA.FTZ R41, -R8, R135, -RZ ;  /* 0x0000008708297223 */ /* 0x000fe400000109ff */
[C---:B------:R-:W-:Y:S02]  /*3d10*/  FMUL.FTZ R149, R7.reuse, R47 ;  /* 0x0000002f07957220 */ /* 0x040fe40000410000 */
[----:B-1----:R-:W-:Y:S02]  /*3d20*/  FFMA.FTZ R43, -R7, R46, -RZ ;  /* 0x0000002e072b7223 */ /* 0x002fe400000109ff */
[----:B--2---:R-:W-:Y:S01]  /*3d30*/  FFMA.FTZ R45, -R6, R139, -RZ ;  /* 0x0000008b062d7223 */ /* 0x004fe200000109ff */
[----:B------:R-:W-:Y:S01]  /*3d40*/  SHF.L.U32 R139, R3, 0x2, RZ ;  /* 0x00000002038b7819 */ /* 0x000fe200000006ff */
[C---:B------:R-:W-:Y:S01]  /*3d50*/  FFMA.FTZ R47, -R5.reuse, R44, -RZ ;  /* 0x0000002c052f7223 */ /* 0x040fe200000109ff */
        /* <DEDUP_REMOVED lines=11> */
[----:B-----5:R-:W-:Y:S01]  /*3e10*/  FMUL.FTZ R147, R5, R144 ;  /* 0x0000009005937220 */ /* 0x020fe20000410000 */
[----:B------:R-:W-:-:S02]  /*3e20*/  SHF.L.U64.HI R144, R3, 0x2, R2 ;  /* 0x0000000203907819 */ /* 0x000fc40000010202 */
[----:B------:R0:W-:Y:S04]  /*3e30*/  STS [R30.X4+0x84c], R43 ;  /* 0x00084c2b1e007388 */ /* 0x0001e80000004800 */
[----:B------:R0:W-:Y:S01]  /*3e40*/  STS [R30.X4+0x850], R151 ;  /* 0x000850971e007388 */ /* 0x0001e20000004800 */
[C---:B------:R-:W-:Y:S02]  /*3e50*/  IMAD R146, R144.reuse, c[0x0][0x2b0], RZ ;  /* 0x0000ac0090927a24 */ /* 0x040fe400078e02ff */
        /* <DEDUP_REMOVED lines=51> */
.L_x_14307:
[----:B01234-:R-:W-:Y:S05]  /*4190*/  BSYNC B0 ;  /* 0x0000000000007941 */ /* 0x01ffea0003800000 */
.L_x_14306:
[----:B------:R0:W1:Y:S01]  /*41a0*/  LDS R145, [R29.X4+0x8c0] ;  /* 0x0008c0001d917984 */ /* 0x0000620000004800 */
        /* <DEDUP_REMOVED lines=17> */
.L_x_14309:
[----:B0-----:R-:W-:Y:S05]  /*42c0*/  BSYNC B0 ;  /* 0x0000000000007941 */ /* 0x001fea0003800000 */
.L_x_14308:
[----:B------:R0:W2:Y:S01]  /*42d0*/  LDS R141, [R28.X4+0x940] ;  /* 0x000940001c8d7984 */ /* 0x0000a20000004800 */
        /* <DEDUP_REMOVED lines=8> */
.L_x_14311:
[----:B------:R-:W-:Y:S05]  /*4360*/  BSYNC B0 ;  /* 0x0000000000007941 */ /* 0x000fea0003800000 */
.L_x_14310:
        /* <DEDUP_REMOVED lines=9> */
.L_x_14313:
[----:B------:R-:W-:Y:S05]  /*4400*/  BSYNC B0 ;  /* 0x0000000000007941 */ /* 0x000fea0003800000 */
.L_x_14312:
        /* <DEDUP_REMOVED lines=9> */
.L_x_14315:
[----:B------:R-:W-:Y:S05]  /*44a0*/  BSYNC B0 ;  /* 0x0000000000007941 */ /* 0x000fea0003800000 */
.L_x_14314:
        /* <DEDUP_REMOVED lines=9> */
.L_x_14317:
[----:B------:R-:W-:Y:S05]  /*4540*/  BSYNC B0 ;  /* 0x0000000000007941 */ /* 0x000fea0003800000 */
.L_x_14316:
        /* <DEDUP_REMOVED lines=9> */
.L_x_14319:
[----:B------:R-:W-:Y:S05]  /*45e0*/  BSYNC B0 ;  /* 0x0000000000007941 */ /* 0x000fea0003800000 */
.L_x_14318:
        /* <DEDUP_REMOVED lines=9> */
.L_x_14321:
[----:B------:R-:W-:Y:S05]  /*4680*/  BSYNC B0 ;  /* 0x0000000000007941 */ /* 0x000fea0003800000 */
.L_x_14320:
[----:B0-----:R-:W0:Y:S01]  /*4690*/  SHFL.DOWN PT, R41, R132, 0x1, 0x1f ;  /* 0x08201f0084297f89 */ /* 0x001e2200000e0000 */
[----:B------:R-:W-:Y:S01]  /*46a0*/  ISETP.GT.AND P0, PT, R33, 0x1e, PT ;  /* 0x0000001e2100780c */ /* 0x000fe20003f04270 */
        /* <DEDUP_REMOVED lines=22> */
[----:B------:R-:W-:Y:S02]  /*4810*/  FMUL.FTZ R41, R103, R105 ;  /* 0x0000006967297220 */ /* 0x000fe40000410000 */
[----:B-----5:R-:W-:Y:S01]  /*4820*/  @!P0 FADD.FTZ R124, R124, R43 ;  /* 0x0000002b7c7c8221 */ /* 0x020fe20000010000 */
[----:B------:R-:W-:Y:S01]  /*4830*/  ISETP.GT.AND P0, PT, R33, 0x17, PT ;  /* 0x000000172100780c */ /* 0x000fe20003f04270 */
[----:B------:R-:W0:Y:S01]  /*4840*/  SHFL.DOWN PT, R43, R132, 0x8, 0x1f ;  /* 0x09001f00842b7f89 */ /* 0x000e2200000e0000 */
[-C--:B------:R-:W-:Y:S02]  /*4850*/  FFMA.FTZ R42, R102, R104.reuse, -R41 ;  /* 0x00000068662a7223 */ /* 0x080fe40000010829 */
[----:B------:R-:W-:Y:S01]  /*4860*/  FMUL.FTZ R104, R119, R104 ;  /* 0x0000006877687220 */ /* 0x000fe20000410000 */
[----:B------:R-:W5:Y:S01]  /*4870*/  SHFL.DOWN PT, R45, R124, 0x8, 0x1f ;  /* 0x09001f007c2d7f89 */ /* 0x000f6200000e0000 */
[----:B------:R-:W-:Y:S02]  /*4880*/  FMUL.FTZ R42, R125, R42 ;  /* 0x0000002a7d2a7220 */ /* 0x000fe40000410000 */
[----:B------:R-:W-:-:S02]  /*4890*/  FMUL.FTZ R41, R103, R128 ;  /* 0x0000008067297220 */ /* 0x000fc40000410000 */
[----:B------:R-:W-:Y:S02]  /*48a0*/  FFMA.FTZ R104, R111, R105, R104 ;  /* 0x000000696f687223 */ /* 0x000fe40000010068 */
[----:B------:R-:W-:Y:S02]  /*48b0*/  FFMA.FTZ R40, R127, R40, R42 ;  /* 0x000000287f287223 */ /* 0x000fe4000001002a */
[-C--:B------:R-:W-:Y:S02]  /*48c0*/  FFMA.FTZ R9, R14, R104.reuse, R9 ;  /* 0x000000680e097223 */ /* 0x080fe40000010009 */
[----:B------:R-:W-:-:S04]  /*48d0*/  FFMA.FTZ R40, R117, R104, R40 ;  /* 0x0000006875287223 */ /* 0x000fc80000010028 */
[----:B------:R-:W-:Y:S02]  /*48e0*/  FADD.FTZ R17, R40, R17 ;  /* 0x0000001128117221 */ /* 0x000fe40000010000 */
[----:B0-----:R-:W-:Y:S02]  /*48f0*/  @!P0 FADD.FTZ R132, R132, R43 ;  /* 0x0000002b84848221 */ /* 0x001fe40000010000 */
[----:B------:R-:W-:Y:S02]  /*4900*/  FMUL.FTZ R43, R103, R126 ;  /* 0x0000007e672b7220 */ /* 0x000fe40000410000 */
[----:B-----5:R-:W-:Y:S01]  /*4910*/  @!P0 FADD.FTZ R124, R124, R45 ;  /* 0x0000002d7c7c8221 */ /* 0x020fe20000010000 */
[----:B------:R-:W-:Y:S01]  /*4920*/  ISETP.GT.AND P0, PT, R33, 0xf, PT ;  /* 0x0000000f2100780c */ /* 0x000fe20003f04270 */
[----:B------:R-:W0:Y:S01]  /*4930*/  SHFL.DOWN PT, R45, R132, 0x10, 0x1f ;  /* 0x0a001f00842d7f89 */ /* 0x000e2200000e0000 */
[C---:B------:R-:W-:Y:S02]  /*4940*/  FFMA.FTZ R128, R102.reuse, R128, -R43 ;  /* 0x0000008066807223 */ /* 0x040fe4000001082b */
[----:B------:R-:W-:Y:S01]  /*4950*/  FFMA.FTZ R43, R102, R126, R41 ;  /* 0x0000007e662b7223 */ /* 0x000fe20000010029 */
[----:B------:R-:W5:Y:S01]  /*4960*/  SHFL.DOWN PT, R47, R124, 0x10, 0x1f ;  /* 0x0a001f007c2f7f89 */ /* 0x000f6200000e0000 */
[----:B------:R-:W-:-:S02]  /*4970*/  FMUL.FTZ R128, R129, R128 ;  /* 0x0000008081807220 */ /* 0x000fc40000410000 */
[C---:B------:R-:W-:Y:S02]  /*4980*/  FMUL.FTZ R41, R103.reuse, R123 ;  /* 0x0000007b67297220 */ /* 0x040fe40000410000 */
[----:B------:R-:W-:Y:S02]  /*4990*/  FFMA.FTZ R128, R130, R43, R128 ;  /* 0x0000002b82807223 */ /* 0x000fe40000010080 */
[C---:B------:R-:W-:Y:S02]  /*49a0*/  FMUL.FTZ R43, R103.reuse, R121 ;  /* 0x00000079672b7220 */ /* 0x040fe40000410000 */
[-C--:B------:R-:W-:Y:S02]  /*49b0*/  FFMA.FTZ R40, R102, R122.reuse, -R41 ;  /* 0x0000007a66287223 */ /* 0x080fe40000010829 */
[C---:B------:R-:W-:Y:S02]  /*49c0*/  FMUL.FTZ R122, R103.reuse, R122 ;  /* 0x0000007a677a7220 */ /* 0x040fe40000410000 */
[----:B------:R-:W-:-:S02]  /*49d0*/  FMUL.FTZ R103, R103, R120 ;  /* 0x0000007867677220 */ /* 0x000fc40000410000 */
[C---:B------:R-:W-:Y:S02]  /*49e0*/  FFMA.FTZ R42, R102.reuse, R120, -R43 ;  /* 0x00000078662a7223 */ /* 0x040fe4000001082b */
[----:B------:R-:W-:Y:S02]  /*49f0*/  FMUL.FTZ R131, R131, R40 ;  /* 0x0000002883837220 */ /* 0x000fe40000410000 */
[----:B------:R-:W-:Y:S02]  /*4a00*/  FFMA.FTZ R43, R102, R123, R122 ;  /* 0x0000007b662b7223 */ /* 0x000fe4000001007a */
[----:B0-----:R-:W-:Y:S02]  /*4a10*/  @!P0 FADD.FTZ R132, R132, R45 ;  /* 0x0000002d84848221 */ /* 0x001fe40000010000 */
[----:B------:R-:W-:Y:S02]  /*4a20*/  FFMA.FTZ R103, R102, R121, R103 ;  /* 0x0000007966677223 */ /* 0x000fe40000010067 */
[----:B-----5:R-:W-:Y:S01]  /*4a30*/  @!P0 FADD.FTZ R124, R124, R47 ;  /* 0x0000002f7c7c8221 */ /* 0x020fe20000010000 */
        /* <DEDUP_REMOVED lines=24> */
.L_x_14323:
[----:B0-----:R-:W-:Y:S05]  /*4bc0*/  BSYNC B0 ;  /* 0x0000000000007941 */ /* 0x001fea0003800000 */
.L_x_14322:
[----:B------:R-:W-:Y:S02]  /*4bd0*/  IADD3 R4, R4, 0x1, RZ ;  /* 0x0000000104047810 */ /* 0x000fe40007ffe0ff */
[----:B------:R-:W-:Y:S02]  /*4be0*/  IADD3 R3, P1, R3, 0x1, RZ ;  /* 0x0000000103037810 */ /* 0x000fe40007f3e0ff */
[----:B------:R-:W-:Y:S02]  /*4bf0*/  ISETP.GE.AND P0, PT, R4, c[0x0][0x16c], PT ;  /* 0x00005b0004007a0c */ /* 0x000fe40003f06270 */
[----:B------:R-:W-:-:S11]  /*4c00*/  IADD3.X R2, RZ, R2, RZ, P1, !PT ;  /* 0x00000002ff027210 */ /* 0x000fd60000ffe4ff */
[----:B------:R-:W-:Y:S01]  /*4c10*/  @P0 CALL.REL.NOINC `(.L_x_14293) ;  /* 0x0000001000000944 */ /* 0x000fe20003c00000 */
[----:B------:R-:W-:Y:S05]  /*4c20*/  BRA `(.L_x_14324) ;  /* 0xffffce9000007947 */ /* 0x000fea000383ffff */
.L_x_14293:
[----:B------:R-:W0:Y:S01]  /*4c30*/  F2F.BF16.F32 R2, R10 ;  /* 0x0000000a00027304 */ /* 0x000e220000202000 */
[----:B------:R-:W-:Y:S01]  /*4c40*/  BAR.SYNC.DEFER_BLOCKING 0x0 ;  /* 0x0000000000007b1d */ /* 0x000fe20000010000 */
[----:B------:R-:W-:Y:S01]  /*4c50*/  IMAD R4, R58, c[0x0][0x2d8], RZ ;  /* 0x0000b6003a047a24 */ /* 0x000fe200078e02ff */
[----:B------:R-:W-:Y:S01]  /*4c60*/  ISETP.GT.AND P5, PT, R34, 0x1, PT ;  /* 0x000000012200780c */ /* 0x000fe20003fa4270 */
[----:B------:R-:W-:Y:S01]  /*4c70*/  IMAD R8, R62, c[0x0][0x2e0], RZ ;  /* 0x0000b8003e087a24 */ /* 0x000fe200078e02ff */
[----:B------:R-:W-:Y:S01]  /*4c80*/  IADD3 R36, P1, R36, -0x200, RZ ;  /* 0xfffffe0024247810 */ /* 0x000fe20007f3e0ff */
[----:B------:R-:W-:Y:S01]  /*4c90*/  UIADD3 UR4, UR4, -0x100, URZ ;  /* 0xffffff0004047890 */ /* 0x000fe2000fffe03f */
[----:B------:R-:W-:Y:S01]  /*4ca0*/  IADD3 R50, P2, R50, -0x100, RZ ;  /* 0xffffff0032327810 */ /* 0x000fe20007f5e0ff */
[----:B------:R-:W-:Y:S01]  /*4cb0*/  F2F.BF16.F32 R11, R11 ;  /* 0x0000000b000b7304 */ /* 0x000fe20000202000 */
[----:B------:R-:W-:Y:S02]  /*4cc0*/  IADD3 R52, P3, R52, -0x100, RZ ;  /* 0xffffff0034347810 */ /* 0x000fe40007f7e0ff */
[----:B------:R-:W-:-:S02]  /*4cd0*/  IADD3 R48, P4, R48, -0x100, RZ ;  /* 0xffffff0030307810 */ /* 0x000fc40007f9e0ff */
[----:B------:R-:W-:Y:S02]  /*4ce0*/  IADD3 R34, R34, -0x1, RZ ;  /* 0xffffffff22227810 */ /* 0x000fe40007ffe0ff */
[----:B------:R-:W-:Y:S01]  /*4cf0*/  IADD3.X R35, R35, -0x1, RZ, P1, !PT ;  /* 0xffffffff23237810 */ /* 0x000fe20000ffe4ff */
[----:B------:R-:W5:Y:S01]  /*4d00*/  F2F.BF16.F32 R0, R9 ;  /* 0x0000000900007304 */ /* 0x000f620000202000 */
[----:B0-----:R-:W-:Y:S01]  /*4d10*/  IMAD.WIDE.U32 R2, R2, 0x10000, RZ ;  /* 0x0001000002027825 */ /* 0x001fe200078e00ff */
[----:B------:R-:W-:Y:S02]  /*4d20*/  IADD3.X R49, R49, -0x1, RZ, P2, !PT ;  /* 0xffffffff31317810 */ /* 0x000fe400017fe4ff */
[----:B------:R-:W-:Y:S02]  /*4d30*/  IADD3.X R51, R51, -0x1, RZ, P3, !PT ;  /* 0xffffffff33337810 */ /* 0x000fe40001ffe4ff */
[----:B------:R-:W-:Y:S02]  /*4d40*/  IADD3.X R39, R39, -0x1, RZ, P4, !PT ;  /* 0xffffffff27277810 */ /* 0x000fe400027fe4ff */
[----:B------:R-:W0:Y:S01]  /*4d50*/  F2F.BF16.F32 R5, R12 ;  /* 0x0000000c00057304 */ /* 0x000e220000202000 */
[----:B-----5:R-:W-:Y:S01]  /*4d60*/  PRMT R7, R11, 0x5410, R0 ;  /* 0x000054100b077816 */ /* 0x020fe20000000000 */
[----:B------:R-:W-:-:S06]  /*4d70*/  IMAD R11, R59, c[0x0][0x2dc], R4 ;  /* 0x0000b7003b0b7a24 */ /* 0x000fcc00078e0204 */
[----:B------:R-:W5:Y:S01]  /*4d80*/  F2F.BF16.F32 R0, R19 ;  /* 0x0000001300007304 */ /* 0x000f620000202000 */
[----:B------:R-:W-:Y:S02]  /*4d90*/  LOP3.LUT R7, R7, R3, RZ, 0xfc, !PT ;  /* 0x0000000307077212 */ /* 0x000fe400078efcff */
[----:B0-----:R-:W-:Y:S01]  /*4da0*/  LOP3.LUT R6, R2, R5, RZ, 0xfc, !PT ;  /* 0x0000000502067212 */ /* 0x001fe200078efcff */
[----:B------:R-:W-:-:S04]  /*4db0*/  IMAD.WIDE.U32 R4, R59, c[0x0][0x2d8], R72 ;  /* 0x0000b6003b047a25 */ /* 0x000fc800078e0048 */
[----:B------:R-:W-:Y:S01]  /*4dc0*/  F2F.BF16.F32 R9, R18 ;  /* 0x0000001200097304 */ /* 0x000fe20000202000 */
[----:B------:R0:W-:Y:S01]  /*4dd0*/  STS.64 [R33.X8], R6 ;  /* 0x0000000621007388 */ /* 0x0001e20000008a00 */
[----:B------:R-:W-:-:S06]  /*4de0*/  NOP ;  /* 0x0000000000007918 */ /* 0x000fcc0000000000 */
[----:B------:R-:W3:Y:S01]  /*4df0*/  LDS.64 R2, [R33.X8] ;  /* 0x0000000021027984 */ /* 0x000ee20000008a00 */
[----:B------:R-:W4:Y:S01]  /*4e00*/  F2F.BF16.F32 R10, R17 ;  /* 0x00000011000a7304 */ /* 0x000f220000202000 */
[----:B------:R-:W-:Y:S01]  /*4e10*/  IADD3 R5, R5, R11, RZ ;  /* 0x0000000b05057210 */ /* 0x000fe20007ffe0ff */
[----:B------:R-:W-:-:S04]  /*4e20*/  IMAD R11, R63, c[0x0][0x2e4], R8 ;  /* 0x0000b9003f0b7a24 */ /* 0x000fc800078e0208 */
[----:B0-----:R-:W-:Y:S02]  /*4e30*/  IMAD.WIDE.U32 R6, R63, c[0x0][0x2e0], R4 ;  /* 0x0000b8003f067a25 */ /* 0x001fe400078e0004 */
[----:B------:R0:W2:Y:S02]  /*4e40*/  F2F.BF16.F32 R13, R20 ;  /* 0x00000014000d7304 */ /* 0x0000a40000202000 */
[----:B-----5:R-:W-:Y:S01]  /*4e50*/  IMAD.WIDE.U32 R4, R0, 0x10000, RZ ;  /* 0x0001000000047825 */ /* 0x020fe200078e00ff */
[----:B------:R-:W-:Y:S02]  /*4e60*/  IADD3 R7, R7, R11, RZ ;  /* 0x0000000b07077210 */ /* 0x000fe40007ffe0ff */
[----:B------:R-:W-:Y:S01]  /*4e70*/  LEA R8, P0, R6, c[0x0][0x330], 0x1 ;  /* 0x0000cc0006087a11 */ /* 0x000fe200078008ff */
[----:B------:R-:W-:Y:S01]  /*4e80*/  IMAD R0, R58, c[0x0][0x2f8], RZ ;  /* 0x0000be003a007a24 */ /* 0x000fe200078e02ff */
[----:B----4-:R-:W-:Y:S01]  /*4e90*/  PRMT R11, R9, 0x5410, R10 ;  /* 0x00005410090b7816 */ /* 0x010fe2000000000a */
[----:B0-----:R-:W-:Y:S01]  /*4ea0*/  FADD.FTZ R20, R55, R20 ;  /* 0x0000001437147221 */ /* 0x001fe20000010000 */
        /* <DEDUP_REMOVED lines=10> */
[----:B---3--:R0:W-:Y:S01]  /*4f50*/  STG.E.64 [R4.64], R2 ;  /* 0x0000000204007986 */ /* 0x0081e2000c101b0a */
[C---:B------:R-:W-:Y:S02]  /*4f60*/  IMAD R13, R63.reuse, c[0x0][0x304], R0 ;  /* 0x0000c1003f0d7a24 */ /* 0x040fe400078e0200 */
        /* <DEDUP_REMOVED lines=15> */
.L_x_14291:
[----:B------:R-:W-:Y:S02]  /*5060*/  ISETP.NE.U32.AND P0, PT, RZ, c[0x0][0x328], PT ;  /* 0x0000ca00ff007a0c */ /* 0x000fe40003f05070 */
[----:B------:R-:W-:Y:S02]  /*5070*/  ISETP.NE.U32.AND P2, PT, RZ, c[0x0][0x348], PT ;  /* 0x0000d200ff007a0c */ /* 0x000fe40003f45070 */
[----:B------:R-:W-:Y:S02]  /*5080*/  ISETP.NE.AND.EX P1, PT, RZ, c[0x0][0x32c], PT, P0 ;  /* 0x0000cb00ff007a0c */ /* 0x000fe40003f25300 */
        /* <DEDUP_REMOVED lines=21> */
.L_x_14327:
[----:B0-----:R-:W-:Y:S05]  /*51e0*/  BSYNC B0 ;  /* 0x0000000000007941 */ /* 0x001fea0003800000 */
.L_x_14326:
[----:B------:R-:W-:Y:S01]  /*51f0*/  BSSY B0, `(.L_x_14328) ;  /* 0x0000018000007945 */ /* 0x000fe20003800000 */
[----:B------:R-:W-:Y:S05]  /*5200*/  @!P0 BRA `(.L_x_14329) ;  /* 0x0000015000008947 */ /* 0x000fea0003800000 */
[----:B------:R-:W-:Y:S06]  /*5210*/  BAR.SYNC.DEFER_BLOCKING 0x0 ;  /* 0x0000000000007b1d */ /* 0x000fec0000010000 */
[----:B------:R-:W2:Y:S04]  /*5220*/  SHFL.DOWN P0, R0, R55, 0x1, 0x1f ;  /* 0x08201f0037007f89 */ /* 0x000ea80000000000 */
        /* <DEDUP_REMOVED lines=19> */
.L_x_14329:
[----:B------:R-:W2:Y:S02]  /*5360*/  S2R R9, SR_TID.X ;  /* 0x0000000000097919 */ /* 0x000ea40000002100 */
.L_x_14330:
[----:B0-----:R-:W-:Y:S05]  /*5370*/  BSYNC B0 ;  /* 0x0000000000007941 */ /* 0x001fea0003800000 */
.L_x_14328:
[----:B--2---:R-:W-:-:S13]  /*5380*/  ISETP.GE.AND P0, PT, R9, c[0x0][0x16c], PT ;  /* 0x00005b0009007a0c */ /* 0x004fda0003f06270 */
[----:B------:R-:W-:Y:S05]  /*5390*/  @P0 EXIT ;  /* 0x000000000000094d */ /* 0x000fea0003800000 */
[----:B------:R-:W-:Y:S02]  /*53a0*/  IMAD R62, R62, c[0x0][0x288], RZ ;  /* 0x0000a2003e3e7a24 */ /* 0x000fe400078e02ff */
[----:B------:R-:W-:-:S04]  /*53b0*/  IMAD.WIDE.U32 R4, R63, c[0x0][0x288], RZ ;  /* 0x0000a2003f047a25 */ /* 0x000fc800078e00ff */
[----:B------:R-:W-:-:S05]  /*53c0*/  IMAD R13, R63, c[0x0][0x28c], R62 ;  /* 0x0000a3003f0d7a24 */ /* 0x000fca00078e023e */
[----:B------:R-:W-:Y:S02]  /*53d0*/  IADD3 R13, R5, R13, RZ ;  /* 0x0000000d050d7210 */ /* 0x000fe40007ffe0ff */
.L_x_14331:
[----:B0-----:R0:W2:Y:S01]  /*53e0*/  LDS.64 R10, [R9.X8+0x31b0] ;  /* 0x0031b000090a7984 */ /* 0x0010a20000008a00 */
        /* <DEDUP_REMOVED lines=12> */
[----:B--2---:R0:W-:Y:S04]  /*54b0*/  RED.E.ADD.F32.FTZ.RN.STRONG.GPU [R2.64], R10 ;  /* 0x0000000a0200798e */ /* 0x0041e8000c10e78a */
[----:B------:R0:W-:Y:S06]  /*54c0*/  RED.E.ADD.F32.FTZ.RN.STRONG.GPU [R2.64+0x4], R11 ;  /* 0x0000040b0200798e */ /* 0x0001ec000c10e78a */
[----:B------:R-:W-:Y:S05]  /*54d0*/  @!P0 BRA `(.L_x_14331) ;  /* 0xffffff0000008947 */ /* 0x000fea000383ffff */
[----:B------:R-:W-:Y:S05]  /*54e0*/  EXIT ;  /* 0x000000000000794d */ /* 0x000fea0003800000 */
.L_x_14332:
        /* <DEDUP_REMOVED lines=9> */
.L_x_14781:


//--------------------- .text._Z25selective_scan_bwd_kernelI32Selective_Scan_bwd_kernel_traitsILi32ELi4ELb1ELb1ELb1ELb1ELb0EN3c108BFloat16ENS1_7complexIfEEEEv12SSMParamsBwd --------------------------
	.section	.text._Z25selective_scan_bwd_kernelI32Selective_Scan_bwd_kernel_traitsILi32ELi4ELb1ELb1ELb1ELb1ELb0EN3c108BFloat16ENS1_7complexIfEEEEv12SSMParamsBwd,"ax",@progbits
	.sectioninfo	@"SHI_REGISTERS=158"
	.align	128
        .global         _Z25selective_scan_bwd_kernelI32Selective_Scan_bwd_kernel_traitsILi32ELi4ELb1ELb1ELb1ELb1ELb0EN3c108BFloat16ENS1_7complexIfEEEEv12SSMParamsBwd
        .type           _Z25selective_scan_bwd_kernelI32Selective_Scan_bwd_kernel_traitsILi32ELi4ELb1ELb1ELb1ELb1ELb0EN3c108BFloat16ENS1_7complexIfEEEEv12SSMParamsBwd,@function
        .size           _Z25selective_scan_bwd_kernelI32Selective_Scan_bwd_kernel_traitsILi32ELi4ELb1ELb1ELb1ELb1ELb0EN3c108BFloat16ENS1_7complexIfEEEEv12SSMParamsBwd,(.L_x_14782 - _Z25selective_scan_bwd_kernelI32Selective_Scan_bwd_kernel_traitsILi32ELi4ELb1ELb1ELb1ELb1ELb0EN3c108BFloat16ENS1_7complexIfEEEEv12SSMParamsBwd)
        .other          _Z25selective_scan_bwd_kernelI32Selective_Scan_bwd_kernel_traitsILi32ELi4ELb1ELb1ELb1ELb1ELb0EN3c108BFloat16ENS1_7complexIfEEEEv12SSMParamsBwd,@"STO_CUDA_ENTRY STV_DEFAULT"
_Z25selective_scan_bwd_kernelI32Selective_Scan_bwd_kernel_traitsILi32ELi4ELb1ELb1ELb1ELb1ELb0EN3c108BFloat16ENS1_7complexIfEEEEv12SSMParamsBwd:
.text._Z25selective_scan_bwd_kernelI32Selective_Scan_bwd_kernel_traitsILi32ELi4ELb1ELb1ELb1ELb1ELb0EN3c108BFloat16ENS1_7complexIfEEEEv12SSMParamsBwd:
        /* <DEDUP_REMOVED lines=25> */
[----:B------:R-:W-:Y:S01]  /*0190*/  CS2R R100, SRZ ;  /* 0x0000000000647805 */ /* 0x000fe2000001ff00 */
[----:B------:R-:W-:Y:S01]  /*01a0*/  MOV R12, c[0x0][0x174] ;  /* 0x00005d00000c7a02 */ /* 0x000fe20000000f00 */
[----:B------:R-:W-:Y:S01]  /*01b0*/  IMAD R21, R60, c[0x0][0x284], R21 ;  /* 0x0000a1003c157a24 */ /* 0x000fe200078e0215 */
[----:B------:R-:W-:Y:S01]  /*01c0*/  CS2R R98, SRZ ;  /* 0x0000000000627805 */ /* 0x000fe2000001ff00 */
[----:B--2---:R-:W-:Y:S01]  /*01d0*/  HFMA2.MMA R6, -RZ, RZ, 0, 0 ;  /* 0x00000000ff067435 */ /* 0x004fe200000001ff */
[----:B------:R-:W-:Y:S01]  /*01e0*/  MOV R52, RZ ;  /* 0x000000ff00347202 */ /* 0x000fe20000000f00 */
[----:B------:R-:W-:Y:S01]  /*01f0*/  HFMA2.MMA R51, -RZ, RZ, 0, 0 ;  /* 0x00000000ff337435 */ /* 0x000fe200000001ff */
        /* <DEDUP_REMOVED lines=12> */
[C---:B------:R-:W-:Y:S01]  /*02c0*/  IMAD R7, R55.reuse, c[0x0][0x1e0], RZ ;  /* 0x0000780037077a24 */ /* 0x040fe200078e02ff */
        /* <DEDUP_REMOVED lines=8> */
[C---:B------:R-:W-:Y:S02]  /*0350*/  IMAD R13, R56.reuse, c[0x0][0x27c], R11 ;  /* 0x00009f00380d7a24 */ /* 0x040fe400078e020b */
[----:B------:R-:W-:Y:S02]  /*0360*/  IMAD R17, R55, c[0x0][0x1b0], RZ ;  /* 0x00006c0037117a24 */ /* 0x000fe400078e02ff */
[----:B------:R-:W-:Y:S01]  /*0370*/  IMAD.WIDE.U32 R8, R56, c[0x0][0x190], RZ ;  /* 0x0000640038087a25 */ /* 0x000fe200078e00ff */
[----:B------:R-:W-:Y:S02]  /*0380*/  IADD3 R7, R7, R13, RZ ;  /* 0x0000000d07077210 */ /* 0x000fe40007ffe0ff */
[----:B------:R-:W-:Y:S01]  /*0390*/  LEA R13, R12, 0xffffff80, 0x7 ;  /* 0xffffff800c0d7811 */ /* 0x000fe200078e38ff */
[----:B------:R-:W-:Y:S01]  /*03a0*/  IMAD R15, R56, c[0x0][0x194], R15 ;  /* 0x00006500380f7a24 */ /* 0x000fe200078e020f */
[----:B------:R-:W-:Y:S01]  /*03b0*/  @!P2 IADD3 R0, R0, -R19, RZ ;  /* 0x800000130000a210 */ /* 0x000fe20007ffe0ff */
[----:B------:R-:W-:Y:S01]  /*03c0*/  IMAD.WIDE.U32 R4, R60, c[0x0][0x1e8], R4 ;  /* 0x00007a003c047a25 */ /* 0x000fe200078e0004 */
[----:B------:R-:W-:-:S02]  /*03d0*/  @!P2 IADD3 R54, R54, 0x1, RZ ;  /* 0x000000013636a810 */ /* 0x000fc40007ffe0ff */
[----:B------:R-:W-:Y:S01]  /*03e0*/  ISETP.GE.U32.AND P1, PT, R0, R19, PT ;  /* 0x000000130000720c */ /* 0x000fe20003f26070 */
[----:B------:R-:W-:Y:S01]  /*03f0*/  IMAD R19, R59, c[0x0][0x1e8], RZ ;  /* 0x00007a003b137a24 */ /* 0x000fe200078e02ff */
[----:B------:R-:W-:Y:S01]  /*0400*/  IADD3 R9, R9, R15, RZ ;  /* 0x0000000f09097210 */ /* 0x000fe20007ffe0ff */
[C---:B------:R-:W-:Y:S01]  /*0410*/  IMAD.WIDE.U32 R10, R56.reuse, c[0x0][0x1b0], RZ ;  /* 0x00006c00380a7a25 */ /* 0x040fe200078e00ff */
[----:B------:R-:W-:Y:S02]  /*0420*/  SHF.R.S32.HI R15, RZ, 0x1f, R13 ;  /* 0x0000001fff0f7819 */ /* 0x000fe4000001140d */
[----:B------:R-:W-:Y:S01]  /*0430*/  IADD3 R97, P2, R13, R4, RZ ;  /* 0x000000040d617210 */ /* 0x000fe20007f5e0ff */
[----:B------:R-:W-:Y:S02]  /*0440*/  IMAD R17, R56, c[0x0][0x1b4], R17 ;  /* 0x00006d0038117a24 */ /* 0x000fe400078e0211 */
[C---:B------:R-:W-:Y:S02]  /*0450*/  IMAD R19, R60.reuse, c[0x0][0x1ec], R19 ;  /* 0x00007b003c137a24 */ /* 0x040fe400078e0213 */
[----:B------:R-:W-:Y:S01]  /*0460*/  IMAD.WIDE.U32 R2, R60, c[0x0][0x1d8], R2 ;  /* 0x000076003c027a25 */ /* 0x000fe200078e0002 */
[----:B------:R-:W-:-:S02]  /*0470*/  IADD3 R11, R11, R17, RZ ;  /* 0x000000110b0b7210 */ /* 0x000fc40007ffe0ff */
[----:B------:R-:W-:Y:S01]  /*0480*/  @P1 IADD3 R54, R54, 0x1, RZ ;  /* 0x0000000136361810 */ /* 0x000fe20007ffe0ff */
[----:B------:R-:W-:Y:S01]  /*0490*/  IMAD.WIDE.U32 R6, R60, c[0x0][0x280], R6 ;  /* 0x0000a0003c067a25 */ /* 0x000fe200078e0006 */
[----:B------:R-:W-:Y:S02]  /*04a0*/  IADD3.X R4, R15, R5, R19, P2, !PT ;  /* 0x000000050f047210 */ /* 0x000fe400017fe413 */
[----:B------:R-:W-:Y:S01]  /*04b0*/  @!P3 IADD3 R54, -R54, RZ, RZ ;  /* 0x000000ff3636b210 */ /* 0x000fe20007ffe1ff */
[----:B------:R-:W-:Y:S01]  /*04c0*/  IMAD R17, R59, c[0x0][0x1d8], RZ ;  /* 0x000076003b117a24 */ /* 0x000fe200078e02ff */
[----:B------:R-:W-:Y:S02]  /*04d0*/  @!P0 LOP3.LUT R54, RZ, c[0x0][0x178], RZ, 0x33, !PT ;  /* 0x00005e00ff368a12 */ /* 0x000fe400078e33ff */
[----:B------:R-:W-:Y:S01]  /*04e0*/  LEA R96, P0, R97, c[0x0][0x248], 0x1 ;  /* 0x0000920061607a11 */ /* 0x000fe200078008ff */
[----:B------:R-:W-:Y:S01]  /*04f0*/  IMAD R17, R60, c[0x0][0x1dc], R17 ;  /* 0x000077003c117a24 */ /* 0x000fe200078e0211 */
[C---:B------:R-:W-:Y:S01]  /*0500*/  IADD3 R49, P1, R13.reuse, R2, RZ ;  /* 0x000000020d317210 */ /* 0x040fe20007f3e0ff */
[----:B------:R-:W-:Y:S01]  /*0510*/  IMAD.WIDE.U32 R8, R54, c[0x0][0x1a8], R8 ;  /* 0x00006a0036087a25 */ /* 0x000fe200078e0008 */
[----:B------:R-:W-:-:S02]  /*0520*/  IADD3 R13, P4, R13, R6, RZ ;  /* 0x000000060d0d7210 */ /* 0x000fc40007f9e0ff */
[----:B------:R-:W-:Y:S01]  /*0530*/  SHF.R.S32.HI R53, RZ, 0x1f, R54 ;  /* 0x0000001fff357819 */ /* 0x000fe20000011436 */
[C---:B------:R-:W-:Y:S01]  /*0540*/  IMAD.WIDE.U32 R10, R54.reuse, c[0x0][0x1c8], R10 ;  /* 0x00007200360a7a25 */ /* 0x040fe200078e000a */
[----:B------:R-:W-:Y:S02]  /*0550*/  LEA.HI.X R97, R97, c[0x0][0x24c], R4, 0x1, P0 ;  /* 0x0000930061617a11 */ /* 0x000fe400000f0c04 */
[----:B------:R-:W-:Y:S01]  /*0560*/  ISETP.NE.U32.AND P0, PT, RZ, c[0x0][0x260], PT ;  /* 0x00009800ff007a0c */ /* 0x000fe20003f05070 */
[----:B------:R-:W-:Y:S01]  /*0570*/  IMAD R5, R53, c[0x0][0x1a8], RZ ;  /* 0x00006a0035057a24 */ /* 0x000fe200078e02ff */
[----:B------:R-:W-:Y:S01]  /*0580*/  IADD3.X R6, R15, R7, R21, P4, !PT ;  /* 0x000000070f067210 */ /* 0x000fe200027fe415 */
        /* <DEDUP_REMOVED lines=23> */
[----:B------:R-:W-:Y:S02]  /*0700*/  LEA R37, P5, R36, c[0x0][0x228], 0x1 ;  /* 0x00008a0024257a11 */ /* 0x000fe400078a08ff */
        /* <DEDUP_REMOVED lines=15> */
[----:B------:R-:W-:Y:S01]  /*0800*/  UMOV UR4, URZ ;  /* 0x0000003f00047c82 */ /* 0x000fe20008000000 */
[----:B------:R-:W-:Y:S01]  /*0810*/  MOV R52, RZ ;  /* 0x000000ff00347202 */ /* 0x000fe20000000f00 */
[----:B------:R-:W1:Y:S01]  /*0820*/  S2R R32, SR_LANEID ;  /* 0x0000000000207919 */ /* 0x000e620000000000 */
[----:B------:R-:W-:-:S02]  /*0830*/  MOV R51, RZ ;  /* 0x000000ff00337202 */ /* 0x000fc40000000f00 */
[C---:B0-----:R-:W-:Y:S02]  /*0840*/  LOP3.LUT R3, R50.reuse, 0xffffffe0, RZ, 0xc0, !PT ;  /* 0xffffffe032037812 */ /* 0x041fe400078ec0ff */
[C---:B------:R-:W-:Y:S02]  /*0850*/  SHF.L.U32 R29, R50.reuse, 0x3, RZ ;  /* 0x00000003321d7819 */ /* 0x040fe400000006ff */
[C---:B------:R-:W-:Y:S02]  /*0860*/  LOP3.LUT R0, R3.reuse, 0x1f, R50, 0xf8, !PT ;  /* 0x0000001f03007812 */ /* 0x040fe400078ef832 */
[C---:B------:R-:W-:Y:S02]  /*0870*/  IADD3 R27, R50.reuse, 0x60, RZ ;  /* 0x00000060321b7810 */ /* 0x040fe40007ffe0ff */
[----:B------:R-:W-:Y:S02]  /*0880*/  IADD3 R0, R3, R0, RZ ;  /* 0x0000000003007210 */ /* 0x000fe40007ffe0ff */
[----:B------:R-:W-:-:S02]  /*0890*/  IADD3 R3, R50, 0x40, RZ ;  /* 0x0000004032037810 */ /* 0x000fc40007ffe0ff */
[C---:B------:R-:W-:Y:S02]  /*08a0*/  IADD3 R5, R50.reuse, 0x80, RZ ;  /* 0x0000008032057810 */ /* 0x040fe40007ffe0ff */
[----:B------:R-:W-:Y:S02]  /*08b0*/  LEA.HI.SX32 R28, R3, R50, 0x1b ;  /* 0x00000032031c7211 */ /* 0x000fe400078fdaff */
[C---:B------:R-:W-:Y:S02]  /*08c0*/  IADD3 R25, R50.reuse, 0xa0, RZ ;  /* 0x000000a032197810 */ /* 0x040fe40007ffe0ff */
[C---:B------:R-:W-:Y:S02]  /*08d0*/  IADD3 R7, R50.reuse, 0xc0, RZ ;  /* 0x000000c032077810 */ /* 0x040fe40007ffe0ff */
[----:B------:R-:W-:Y:S02]  /*08e0*/  IADD3 R23, R50, 0xe0, RZ ;  /* 0x000000e032177810 */ /* 0x000fe40007ffe0ff */
[----:B------:R-:W-:-:S02]  /*08f0*/  SHF.R.S32.HI R3, RZ, 0x1f, R0 ;  /* 0x0000001fff037819 */ /* 0x000fc40000011400 */
[C---:B------:R-:W-:Y:S02]  /*0900*/  LOP3.LUT R31, R50.reuse, 0x1f, RZ, 0xc0, !PT ;  /* 0x0000001f321f7812 */ /* 0x040fe400078ec0ff */
[-C--:B------:R-:W-:Y:S02]  /*0910*/  LEA.HI.SX32 R30, R50, R50.reuse, 0x1b ;  /* 0x00000032321e7211 */ /* 0x080fe400078fdaff */
[----:B------:R-:W-:Y:S02]  /*0920*/  LEA.HI.SX32 R29, R29, R29, 0x1b ;  /* 0x0000001d1d1d7211 */ /* 0x000fe400078fdaff */
[-C--:B------:R-:W-:Y:S02]  /*0930*/  LEA.HI.SX32 R27, R27, R50.reuse, 0x1b ;  /* 0x000000321b1b7211 */ /* 0x080fe400078fdaff */
[-C--:B------:R-:W-:Y:S02]  /*0940*/  LEA.HI.SX32 R26, R5, R50.reuse, 0x1b ;  /* 0x00000032051a7211 */ /* 0x080fe400078fdaff */
[----:B------:R-:W-:-:S02]  /*0950*/  LEA.HI.SX32 R25, R25, R50, 0x1b ;  /* 0x0000003219197211 */ /* 0x000fc400078fdaff */
[-C--:B------:R-:W-:Y:S02]  /*0960*/  LEA.HI.SX32 R24, R7, R50.reuse, 0x1b ;  /* 0x0000003207187211 */ /* 0x080fe400078fdaff */
[----:B------:R-:W-:Y:S02]  /*0970*/  LEA.HI.SX32 R23, R23, R50, 0x1b ;  /* 0x0000003217177211 */ /* 0x000fe400078fdaff */
[C---:B------:R-:W-:Y:S02]  /*0980*/  SHF.L.U64.HI R22, R0.reuse, 0x3, R3 ;  /* 0x0000000300167819 */ /* 0x040fe40000010203 */
[----:B-1----:R-:W-:Y:S02]  /*0990*/  SHF.L.U32 R21, R0, 0x3, RZ ;  /* 0x0000000300157819 */ /* 0x002fe400000006ff */
.L_x_14374:
[----:B------:R-:W-:Y:S01]  /*09a0*/  BAR.SYNC.DEFER_BLOCKING 0x0 ;  /* 0x0000000000007b1d */ /* 0x000fe20000010000 */
[----:B-1----:R-:W-:-:S06]  /*09b0*/  IMAD.WIDE R2, R50, 0x8, R48 ;  /* 0x0000000832027825 */ /* 0x002fcc00078e0230 */
[----:B------:R-:W2:Y:S01]  /*09c0*/  LDG.E.64 R2, [R2.64] ;  /* 0x0000000a02027981 */ /* 0x000ea2000c1e1b00 */
[----:B------:R-:W-:-:S03]  /*09d0*/  IMAD.WIDE R4, R50, 0x8, R96 ;  /* 0x0000000832047825 */ /* 0x000fc600078e0260 */
[----:B--2---:R-:W-:Y:S01]  /*09e0*/  STS.64 [R32.X8], R2 ;  /* 0x0000000220007388 */ /* 0x004fe20000008a00 */
[----:B------:R-:W-:-:S06]  /*09f0*/  NOP ;  /* 0x0000000000007918 */ /* 0x000fcc0000000000 */
[----:B0-----:R-:W0:Y:S04]  /*0a00*/  LDS.64 R94, [R32.X8] ;  /* 0x00000000205e7984 */ /* 0x001e280000008a00 */
        /* <DEDUP_REMOVED lines=10> */
[----:B------:R-:W-:-:S02]  /*0ab0*/  MOV R10, c[0x0][0x16c] ;  /* 0x00005b00000a7a02 */ /* 0x000fc40000000f00 */
[----:B-1----:R-:W-:Y:S02]  /*0ac0*/  PRMT R0, RZ, 0x5410, R8 ;  /* 0x00005410ff007816 */ /* 0x002fe40000000008 */
        /* <DEDUP_REMOVED lines=14> */
[----:B------:R-:W-:Y:S01]  /*0bb0*/  FSETP.GTU.FTZ.AND P1, PT, R18, 20, PT ;  /* 0x41a000001200780b */ /* 0x000fe20003f3c000 */
        /* <DEDUP_REMOVED lines=40> */
.L_x_14335:
[----:B------:R-:W-:Y:S05]  /*0e40*/  BSYNC B0 ;  /* 0x0000000000007941 */ /* 0x000fea0003800000 */
.L_x_14334:
        /* <DEDUP_REMOVED lines=33> */
.L_x_14337:
[----:B------:R-:W-:Y:S05]  /*1060*/  BSYNC B0 ;  /* 0x0000000000007941 */ /* 0x000fea0003800000 */
.L_x_14336:
        /* <DEDUP_REMOVED lines=33> */
.L_x_14339:
[----:B------:R-:W-:Y:S05]  /*1280*/  BSYNC B0 ;  /* 0x0000000000007941 */ /* 0x000fea0003800000 */
.L_x_14338:
        /* <DEDUP_REMOVED lines=33> */
.L_x_14341:
[----:B------:R-:W-:Y:S05]  /*14a0*/  BSYNC B0 ;  /* 0x0000000000007941 */ /* 0x000fea0003800000 */
.L_x_14340:
[----:B------:R-:W-:Y:S01]  /*14b0*/  ISETP.GE.AND P0, PT, R10, 0x1, PT ;  /* 0x000000010a00780c */ /* 0x000fe20003f06270 */
[----:B------:R-:W-:Y:S01]  /*14c0*/  BAR.SYNC.DEFER_BLOCKING 0x0 ;  /* 0x0000000000007b1d */ /* 0x000fe20000010000 */
[----:B------:R-:W-:Y:S01]  /*14d0*/  PRMT R47, RZ, 0x5410, R3 ;  /* 0x00005410ff2f7816 */ /* 0x000fe20000000003 */
[----:B------:R-:W-:Y:S01]  /*14e0*/  HFMA2.MMA R16, -RZ, RZ, 0, 0 ;  /* 0x00000000ff107435 */ /* 0x000fe200000001ff */
[----:B------:R-:W-:Y:S01]  /*14f0*/  SHF.R.U32.HI R51, RZ, 0x10, R95 ;  /* 0x00000010ff337819 */ /* 0x000fe2000001165f */
        /* <DEDUP_REMOVED lines=13> */
[----:B------:R-:W-:Y:S01]  /*15d0*/  MOV R43, c[0x0][0x29c] ;  /* 0x0000a700002b7a02 */ /* 0x000fe20000000f00 */
[----:B------:R-:W-:Y:S01]  /*15e0*/  IMAD R61, R53, c[0x0][0x2c0], RZ ;  /* 0x0000b000353d7a24 */ /* 0x000fe200078e02ff */
[----:B------:R-:W-:Y:S01]  /*15f0*/  MOV R4, c[0x0][0x298] ;  /* 0x0000a60000047a02 */ /* 0x000fe20000000f00 */
[----:B------:R-:W-:Y:S01]  /*1600*/  FADD.FTZ R8, R2, R2 ;  /* 0x0000000202087221 */ /* 0x000fe20000010000 */
[----:B------:R-:W-:Y:S01]  /*1610*/  MOV R45, c[0x0][0x2bc] ;  /* 0x0000af00002d7a02 */ /* 0x000fe20000000f00 */
[----:B------:R-:W-:Y:S01]  /*1620*/  IMAD R61, R54, c[0x0][0x2c4], R61 ;  /* 0x0000b100363d7a24 */ /* 0x000fe200078e023d */
[----:B------:R-:W-:Y:S01]  /*1630*/  SHF.R.U32.HI R41, RZ, 0x1, R43 ;  /* 0x00000001ff297819 */ /* 0x000fe2000001162b */
[----:B------:R-:W-:Y:S01]  /*1640*/  FADD.FTZ R7, R7, R7 ;  /* 0x0000000707077221 */ /* 0x000fe20000010000 */
[----:B------:R-:W-:Y:S01]  /*1650*/  MOV R40, c[0x0][0x2b8] ;  /* 0x0000ae0000287a02 */ /* 0x000fe20000000f00 */
[----:B------:R-:W-:Y:S01]  /*1660*/  FADD.FTZ R6, R47, R47 ;  /* 0x0000002f2f067221 */ /* 0x000fe20000010000 */
[----:B------:R-:W-:Y:S01]  /*1670*/  SHF.R.U32.HI R5, RZ, 0x1, R45 ;  /* 0x00000001ff057819 */ /* 0x000fe2000001162d */
[----:B------:R-:W-:Y:S01]  /*1680*/  IMAD R41, R41, R56, RZ ;  /* 0x0000003829297224 */ /* 0x000fe200078e02ff */
[----:B------:R-:W-:-:S02]  /*1690*/  SHF.R.U64 R4, R4, 0x1, R43 ;  /* 0x0000000104047819 */ /* 0x000fc4000000122b */
        /* <DEDUP_REMOVED lines=10> */
[----:B------:R-:W-:-:S04]  /*1740*/  IMAD.WIDE.U32 R4, R54, c[0x0][0x2a0], R4 ;  /* 0x0000a80036047a25 */ /* 0x000fc800078e0004 */
[C---:B------:R-:W-:Y:S02]  /*1750*/  IMAD R45, R54.reuse, c[0x0][0x2a4], R43 ;  /* 0x0000a900362d7a24 */ /* 0x040fe400078e022b */
[----:B------:R-:W-:Y:S01]  /*1760*/  IMAD.WIDE.U32 R42, R54, c[0x0][0x2c0], R40 ;  /* 0x0000b000362a7a25 */ /* 0x000fe200078e0028 */
[----:B------:R-:W-:Y:S02]  /*1770*/  LEA R40, P0, R4, c[0x0][0x318], 0x3 ;  /* 0x0000c60004287a11 */ /* 0x000fe400078018ff */
[----:B------:R-:W-:Y:S02]  /*1780*/  IADD3 R41, R5, R45, RZ ;  /* 0x0000002d05297210 */ /* 0x000fe40007ffe0ff */
[----:B------:R-:W-:Y:S02]  /*1790*/  IADD3 R5, R43, R61, RZ ;  /* 0x0000003d2b057210 */ /* 0x000fe40007ffe0ff */
        /* <DEDUP_REMOVED lines=22> */
[----:B------:R-:W-:Y:S01]  /*1900*/  IADD3.X R81, R5, -0x1, RZ, P6, !PT ;  /* 0xffffffff05517810 */ /* 0x000fe200037fe4ff */
[----:B------:R-:W-:Y:S01]  /*1910*/  FADD.FTZ R5, R3, R3 ;  /* 0x0000000303057221 */ /* 0x000fe20000010000 */
        /* <DEDUP_REMOVED lines=16> */
.L_x_14373:
        /* <DEDUP_REMOVED lines=42> */
[-C--:B------:R-:W-:Y:S02]  /*1cc0*/  FMUL.FTZ R0, R65, R19.reuse ;  /* 0x0000001341007220 */ /* 0x080fe40000410000 */
        /* <DEDUP_REMOVED lines=22> */
[----:B------:R-:W-:-:S07]  /*1e30*/  FMUL.RZ R110, R110, 0.15915493667125701904 ;  /* 0x3e22f9836e6e7820 */ /* 0x000fce000040c000 */
[----:B------:R-:W-:Y:S01]  /*1e40*/  MUFU.COS R113, R110 ;  /* 0x0000006e00717308 */ /* 0x000fe20000000000 */
[----:B-1----:R-:W-:Y:S01]  /*1e50*/  FMUL.FTZ R116, R0, R111 ;  /* 0x0000006f00747220 */ /* 0x002fe20000410000 */
[----:B0-----:R-:W-:Y:S02]  /*1e60*/  SHF.R.U64 R119, R46, 0x10, R47 ;  /* 0x000000102e777819 */ /* 0x001fe4000000122f */
[----:B------:R-:W-:Y:S01]  /*1e70*/  ISETP.NE.AND P2, PT, R50, 0x1f, PT ;  /* 0x0000001f3200780c */ /* 0x000fe20003f45270 */
        /* <DEDUP_REMOVED lines=8> */
[----:B------:R-:W0:Y:S08]  /*1f00*/  MUFU.SIN R63, R114 ;  /* 0x00000072003f7308 */ /* 0x000e300000000400 */
[----:B------:R-:W3:Y:S01]  /*1f10*/  MUFU.EX2 R62, R62 ;  /* 0x0000003e003e7308 */ /* 0x000ee20000000800 */
[----:B------:R4:W5:Y:S01]  /*1f20*/  @P0 LDG.E.64 R108, [R104.64+0x8] ;  /* 0x0000080a686c0981 */ /* 0x000962000c1e1b00 */
[----:B0-----:R-:W-:Y:S01]  /*1f30*/  FMUL.FTZ R114, R0, R63 ;  /* 0x0000003f00727220 */ /* 0x001fe20000410000 */
[----:B------:R-:W-:Y:S01]  /*1f40*/  PRMT R0, RZ, 0x5410, R94 ;  /* 0x00005410ff007816 */ /* 0x000fe2000000005e */
[----:B------:R-:W-:Y:S01]  /*1f50*/  FMUL.FTZ R61, R61, R18 ;  /* 0x000000123d3d7220 */ /* 0x000fe20000410000 */
[----:B--2---:R-:W-:Y:S01]  /*1f60*/  PRMT R112, RZ, 0x5410, R45 ;  /* 0x00005410ff707816 */ /* 0x004fe2000000002d */
[----:B---3--:R-:W-:-:S04]  /*1f70*/  FMUL.FTZ R118, R62, R113 ;  /* 0x000000713e767220 */ /* 0x008fc80000410000 */
[----:B------:R-:W-:Y:S01]  /*1f80*/  MUFU.EX2 R61, R61 ;  /* 0x0000003d003d7308 */ /* 0x000fe20000000800 */
[----:B----4-:R-:W-:Y:S02]  /*1f90*/  FMUL.FTZ R104, R65, R18 ;  /* 0x0000001241687220 */ /* 0x010fe40000410000 */
[----:B------:R-:W-:Y:S02]  /*1fa0*/  FMUL.FTZ R137, R112, R17 ;  /* 0x0000001170897220 */ /* 0x000fe40000410000 */
[----:B------:R-:W-:Y:S01]  /*1fb0*/  FMUL.RZ R111, R104, 0.15915493667125701904 ;  /* 0x3e22f983686f7820 */ /* 0x000fe2000040c000 */
[----:B------:R-:W-:Y:S02]  /*1fc0*/  SHF.R.U64 R104, R44, 0x10, R45 ;  /* 0x000000102c687819 */ /* 0x000fe4000000122d */
[----:B------:R0:W2:Y:S02]  /*1fd0*/  MUFU.SIN R105, R110 ;  /* 0x0000006e00697308 */ /* 0x0000a40000000400 */
[----:B------:R-:W-:-:S05]  /*1fe0*/  PRMT R104, RZ, 0x5410, R104 ;  /* 0x00005410ff687816 */ /* 0x000fca0000000068 */
[----:B------:R-:W-:Y:S01]  /*1ff0*/  FMUL.FTZ R131, R104, R19 ;  /* 0x0000001368837220 */ /* 0x000fe20000410000 */
[----:B------:R-:W3:Y:S01]  /*2000*/  MUFU.COS R124, R111 ;  /* 0x0000006f007c7308 */ /* 0x000ee20000000000 */
[----:B0-----:R-:W-:Y:S02]  /*2010*/  PRMT R110, RZ, 0x5410, R44 ;  /* 0x00005410ff6e7816 */ /* 0x001fe4000000002c */
[----:B------:R-:W-:Y:S01]  /*2020*/  SHF.R.U32.HI R44, RZ, 0x10, R45 ;  /* 0x00000010ff2c7819 */ /* 0x000fe2000001162d */
[----:B------:R-:W-:Y:S02]  /*2030*/  FMUL.FTZ R131, R0, R131 ;  /* 0x0000008300837220 */ /* 0x000fe40000410000 */
[----:B------:R-:W-:Y:S01]  /*2040*/  FMUL.FTZ R129, R110, R19 ;  /* 0x000000136e817220 */ /* 0x000fe20000410000 */
[----:B------:R-:W-:Y:S01]  /*2050*/  PRMT R44, RZ, 0x5410, R44 ;  /* 0x00005410ff2c7816 */ /* 0x000fe2000000002c */
[----:B--2---:R-:W-:Y:S01]  /*2060*/  FMUL.FTZ R120, R62, R105 ;  /* 0x000000693e787220 */ /* 0x004fe20000410000 */
[----:B------:R0:W2:Y:S01]  /*2070*/  MUFU.SIN R122, R111 ;  /* 0x0000006f007a7308 */ /* 0x0000a20000000400 */
[----:B------:R-:W-:Y:S01]  /*2080*/  FMUL.FTZ R129, R0, R129 ;  /* 0x0000008100817220 */ /* 0x000fe20000410000 */
[----:B------:R-:W-:Y:S01]  /*2090*/  SHF.R.U64 R62, R94, 0x10, R95 ;  /* 0x000000105e3e7819 */ /* 0x000fe2000000125f */
[----:B------:R-:W-:-:S02]  /*20a0*/  FMUL.FTZ R127, R44, R17 ;  /* 0x000000112c7f7220 */ /* 0x000fc40000410000 */
[C---:B------:R-:W-:Y:S01]  /*20b0*/  FMUL.FTZ R105, R114.reuse, R129 ;  /* 0x0000008172697220 */ /* 0x040fe20000410000 */
[----:B------:R-:W-:Y:S01]  /*20c0*/  PRMT R62, RZ, 0x5410, R62 ;  /* 0x00005410ff3e7816 */ /* 0x000fe2000000003e */
[-C--:B------:R-:W-:Y:S02]  /*20d0*/  FMUL.FTZ R63, R114, R131.reuse ;  /* 0x00000083723f7220 */ /* 0x080fe40000410000 */
[C---:B------:R-:W-:Y:S02]  /*20e0*/  FFMA.FTZ R105, R116.reuse, R131, R105 ;  /* 0x0000008374697223 */ /* 0x040fe40000010069 */
[----:B------:R-:W-:Y:S02]  /*20f0*/  FFMA.FTZ R45, R116, R129, -R63 ;  /* 0x00000081742d7223 */ /* 0x000fe4000001083f */
[----:B0-----:R-:W-:Y:S02]  /*2100*/  FFMA.FTZ R111, R62, R127, R105 ;  /* 0x0000007f3e6f7223 */ /* 0x001fe40000010069 */
[----:B------:R-:W-:-:S02]  /*2110*/  FMUL.FTZ R63, R106, R114 ;  /* 0x000000726a3f7220 */ /* 0x000fc40000410000 */
[----:B------:R-:W-:Y:S02]  /*2120*/  FFMA.FTZ R105, R62, R137, R45 ;  /* 0x000000893e697223 */ /* 0x000fe4000001002d */
[----:B------:R-:W-:Y:S02]  /*2130*/  FMUL.FTZ R113, R120, R111 ;  /* 0x0000006f78717220 */ /* 0x000fe40000410000 */
[C---:B---3--:R-:W-:Y:S02]  /*2140*/  FMUL.FTZ R117, R61.reuse, R124 ;  /* 0x0000007c3d757220 */ /* 0x048fe40000410000 */
[----:B--2---:R-:W-:Y:S02]  /*2150*/  FMUL.FTZ R115, R61, R122 ;  /* 0x0000007a3d737220 */ /* 0x004fe40000410000 */
[C---:B------:R-:W-:Y:S02]  /*2160*/  FMUL.FTZ R45, R107.reuse, R114 ;  /* 0x000000726b2d7220 */ /* 0x040fe40000410000 */
[----:B------:R-:W-:-:S02]  /*2170*/  FFMA.FTZ R61, R107, R116, R63 ;  /* 0x000000746b3d7223 */ /* 0x000fc4000001003f */
[-C--:B------:R-:W-:Y:S02]  /*2180*/  FFMA.FTZ R113, R118, R105.reuse, -R113 ;  /* 0x0000006976717223 */ /* 0x080fe40000010871 */
[----:B------:R-:W-:Y:S02]  /*2190*/  FMUL.FTZ R105, R120, R105 ;  /* 0x0000006978697220 */ /* 0x000fe40000410000 */
[----:B------:R-:W-:Y:S02]  /*21a0*/  FFMA.FTZ R45, R106, R116, -R45 ;  /* 0x000000746a2d7223 */ /* 0x000fe4000001082d */
[----:B------:R-:W-:Y:S02]  /*21b0*/  FMUL.FTZ R63, R120, R61 ;  /* 0x0000003d783f7220 */ /* 0x000fe40000410000 */
[C---:B------:R-:W-:Y:S01]  /*21c0*/  FFMA.FTZ R111, R118.reuse, R111, R105 ;  /* 0x0000006f766f7223 */ /* 0x040fe20000010069 */
[----:B------:R-:W-:Y:S01]  /*21d0*/  PRMT R105, RZ, 0x5410, R46 ;  /* 0x00005410ff697816 */ /* 0x000fe2000000002e */
[-C--:B------:R-:W-:Y:S01]  /*21e0*/  FFMA.FTZ R46, R118, R45.reuse, -R63 ;  /* 0x0000002d762e7223 */ /* 0x080fe2000001083f */
[----:B------:R-:W-:Y:S01]  /*21f0*/  PRMT R63, RZ, 0x5410, R119 ;  /* 0x00005410ff3f7816 */ /* 0x000fe20000000077 */
[----:B------:R-:W-:-:S02]  /*2200*/  FMUL.FTZ R45, R120, R45 ;  /* 0x0000002d782d7220 */ /* 0x000fc40000410000 */
[-C--:B------:R-:W-:Y:S02]  /*2210*/  FMUL.FTZ R142, R105, R20.reuse ;  /* 0x00000014698e7220 */ /* 0x080fe40000410000 */
[----:B------:R-:W-:Y:S01]  /*2220*/  FFMA.FTZ R124, R118, R61, R45 ;  /* 0x0000003d767c7223 */ /* 0x000fe2000001002d */
[----:B------:R-:W-:Y:S01]  /*2230*/  PRMT R45, RZ, 0x5410, R95 ;  /* 0x00005410ff2d7816 */ /* 0x000fe2000000005f */
[----:B------:R-:W-:Y:S01]  /*2240*/  FMUL.FTZ R140, R63, R20 ;  /* 0x000000143f8c7220 */ /* 0x000fe20000410000 */
[----:B------:R-:W-:Y:S01]  /*2250*/  PRMT R61, RZ, 0x5410, R47 ;  /* 0x00005410ff3d7816 */ /* 0x000fe2000000002f */
[----:B------:R-:W-:Y:S02]  /*2260*/  FMUL.FTZ R128, R115, R124 ;  /* 0x0000007c73807220 */ /* 0x000fe40000410000 */
[C---:B------:R-:W-:Y:S01]  /*2270*/  FFMA.FTZ R122, R45.reuse, R142, R113 ;  /* 0x0000008e2d7a7223 */ /* 0x040fe20000010071 */
[----:B------:R-:W-:Y:S01]  /*2280*/  SHF.R.U32.HI R113, RZ, 0x10, R47 ;  /* 0x00000010ff717819 */ /* 0x000fe2000001162f */
[----:B------:R-:W-:-:S02]  /*2290*/  FFMA.FTZ R126, R45, R140, R111 ;  /* 0x0000008c2d7e7223 */ /* 0x000fc4000001006f */
[C---:B------:R-:W-:Y:S01]  /*22a0*/  FMUL.FTZ R111, R115.reuse, R122 ;  /* 0x0000007a736f7220 */ /* 0x040fe20000410000 */
[----:B------:R-:W-:Y:S01]  /*22b0*/  PRMT R113, RZ, 0x5410, R113 ;  /* 0x00005410ff717816 */ /* 0x000fe20000000071 */
[-C--:B------:R-:W-:Y:S02]  /*22c0*/  FMUL.FTZ R47, R115, R126.reuse ;  /* 0x0000007e732f7220 */ /* 0x080fe40000410000 */
[C---:B------:R-:W-:Y:S01]  /*22d0*/  FFMA.FTZ R126, R117.reuse, R126, R111 ;  /* 0x0000007e757e7223 */ /* 0x040fe2000001006f */
[----:B------:R-:W-:Y:S01]  /*22e0*/  SHF.R.U32.HI R111, RZ, 0x10, R95 ;  /* 0x00000010ff6f7819 */ /* 0x000fe2000001165f */
[C---:B------:R-:W-:Y:S02]  /*22f0*/  FFMA.FTZ R128, R117.reuse, R46, -R128 ;  /* 0x0000002e75807223 */ /* 0x040fe40000010880 */
[----:B------:R-:W-:Y:S01]  /*2300*/  FFMA.FTZ R47, R117, R122, -R47 ;  /* 0x0000007a752f7223 */ /* 0x000fe2000001082f */
[----:B------:R-:W-:Y:S01]  /*2310*/  PRMT R111, RZ, 0x5410, R111 ;  /* 0x00005410ff6f7816 */ /* 0x000fe2000000006f */
[----:B------:R-:W-:-:S02]  /*2320*/  FMUL.FTZ R46, R115, R46 ;  /* 0x0000002e732e7220 */ /* 0x000fc40000410000 */
[----:B------:R-:W-:Y:S02]  /*2330*/  FMUL.FTZ R144, R61, R18 ;  /* 0x000000123d907220 */ /* 0x000fe40000410000 */
[----:B------:R-:W-:Y:S02]  /*2340*/  FFMA.FTZ R124, R117, R124, R46 ;  /* 0x0000007c757c7223 */ /* 0x000fe4000001002e */
[----:B------:R-:W-:Y:S02]  /*2350*/  FFMA.FTZ R132, R111, R144, R47 ;  /* 0x000000906f847223 */ /* 0x000fe4000001002f */
[----:B------:R0:W2:Y:S01]  /*2360*/  @P2 LDS.64 R46, [R50.X8+0x20b8] ;  /* 0x0020b800322e2984 */ /* 0x0000a20000008a00 */
[----:B------:R-:W-:-:S04]  /*2370*/  FMUL.FTZ R122, R113, R18 ;  /* 0x00000012717a7220 */ /* 0x000fc80000410000 */
[----:B------:R-:W-:Y:S01]  /*2380*/  FFMA.FTZ R130, R111, R122, R126 ;  /* 0x0000007a6f827223 */ /* 0x000fe2000001007e */
[----:B------:R-:W-:Y:S05]  /*2390*/  @P2 BRA `(.L_x_14344) ;  /* 0x0000008000002947 */ /* 0x000fea0003800000 */
[----:B-1----:R-:W-:Y:S01]  /*23a0*/  ISETP.NE.AND P0, PT, R33, c[0x0][0x174], PT ;  /* 0x00005d0021007a0c */ /* 0x002fe20003f05270 */
[----:B--2---:R-:W-:-:S12]  /*23b0*/  HFMA2.MMA R47, -RZ, RZ, 0, 0 ;  /* 0x00000000ff2f7435 */ /* 0x004fd800000001ff */
[----:B------:R-:W-:-:S04]  /*23c0*/  @P0 LEA.HI R46, R33, R33, RZ, 0x1 ;  /* 0x00000021212e0211 */ /* 0x000fc800078f08ff */
[----:B------:R-:W-:-:S04]  /*23d0*/  @P0 LOP3.LUT R46, R46, 0xfffffe, RZ, 0xc0, !PT ;  /* 0x00fffffe2e2e0812 */ /* 0x000fc800078ec0ff */
[----:B------:R-:W-:Y:S02]  /*23e0*/  @P0 IADD3 R119, -R46, R33, RZ ;  /* 0x000000212e770210 */ /* 0x000fe40007ffe1ff */
[----:B------:R-:W-:Y:S02]  /*23f0*/  MOV R46, 0x3f800000 ;  /* 0x3f800000002e7802 */ /* 0x000fe40000000f00 */
[----:B------:R-:W-:-:S05]  /*2400*/  @P0 LEA R119, R119, R4, 0x8 ;  /* 0x0000000477770211 */ /* 0x000fca00078e40ff */
[----:B------:R1:W2:Y:S02]  /*2410*/  @P0 LDS.64 R46, [R119.X8+0x10b0] ;  /* 0x0010b000772e0984 */ /* 0x0002a40000008a00 */
.L_x_14344:
[----:B-1----:R-:W-:Y:S05]  /*2420*/  BSYNC B0 ;  /* 0x0000000000007941 */ /* 0x002fea0003800000 */
.L_x_14343:
        /* <DEDUP_REMOVED lines=14> */
[----:B------:R-:W-:Y:S02]  /*2510*/  FFMA.FTZ R125, R128, R125, R134 ;  /* 0x0000007d807d7223 */ /* 0x000fe40000010086 */
[----:B----4-:R-:W-:Y:S02]  /*2520*/  FMUL.FTZ R126, R124, R119 ;  /* 0x000000777c7e7220 */ /* 0x010fe40000410000 */
[C---:B------:R-:W-:Y:S02]  /*2530*/  FFMA.FTZ R133, R128.reuse, R123, -R133 ;  /* 0x0000007b80857223 */ /* 0x040fe40000010885 */
[-C--:B0-----:R-:W-:Y:S02]  /*2540*/  FFMA.FTZ R123, R128, R121.reuse, R126 ;  /* 0x00000079807b7223 */ /* 0x081fe4000001007e */
        /* <DEDUP_REMOVED lines=28> */
[----:B------:R-:W-:Y:S02]  /*2710*/  FFMA.FTZ R125, R128, R125, R134 ;  /* 0x0000007d807d7223 */ /* 0x000fe40000010086 */
[----:B---3--:R-:W-:Y:S02]  /*2720*/  FMUL.FTZ R124, R126, R119 ;  /* 0x000000777e7c7220 */ /* 0x008fe40000410000 */
        /* <DEDUP_REMOVED lines=17> */
[CC--:B----4-:R-:W-:Y:S02]  /*2840*/  FMUL.FTZ R124, R123.reuse, R121.reuse ;  /* 0x000000797b7c7220 */ /* 0x0d0fe40000410000 */
[C---:B------:R-:W-:Y:S02]  /*2850*/  FFMA.FTZ R126, R128.reuse, R121, R126 ;  /* 0x00000079807e7223 */ /* 0x040fe4000001007e */
[----:B------:R-:W-:Y:S01]  /*2860*/  @P0 FFMA.FTZ R128, R128, R119, -R124 ;  /* 0x0000007780800223 */ /* 0x000fe2000001087c */
[----:B------:R-:W-:Y:S01]  /*2870*/  SHF.R.U32.HI R124, RZ, 0x10, R43 ;  /* 0x00000010ff7c7819 */ /* 0x000fe2000001162b */
[----:B------:R-:W-:Y:S01]  /*2880*/  @P0 FADD.FTZ R130, R130, R125 ;  /* 0x0000007d82820221 */ /* 0x000fe20000010000 */
[----:B------:R-:W-:Y:S01]  /*2890*/  FSEL R148, R123, R126, !P0 ;  /* 0x0000007e7b947208 */ /* 0x000fe20004000000 */
[----:B------:R-:W-:Y:S01]  /*28a0*/  @P0 FADD.FTZ R132, R132, R133 ;  /* 0x0000008584840221 */ /* 0x000fe20000010000 */
[----:B------:R-:W0:Y:S01]  /*28b0*/  SHFL.UP PT, R119, R128, 0x10, RZ ;  /* 0x0600000080777989 */ /* 0x000e2200000e00ff */
[----:B------:R-:W-:-:S02]  /*28c0*/  PRMT R124, RZ, 0x5410, R124 ;  /* 0x00005410ff7c7816 */ /* 0x000fc4000000007c */
[--C-:B------:R-:W-:Y:S01]  /*28d0*/  PRMT R126, RZ, 0x5410, R43.reuse ;  /* 0x00005410ff7e7816 */ /* 0x100fe2000000002b */
[----:B------:R-:W1:Y:S01]  /*28e0*/  SHFL.UP PT, R121, R130, 0x10, RZ ;  /* 0x0600000082797989 */ /* 0x000e6200000e00ff */
[----:B------:R-:W-:Y:S01]  /*28f0*/  SHF.R.U64 R125, R42, 0x10, R43 ;  /* 0x000000102a7d7819 */ /* 0x000fe2000000122b */
[C---:B------:R-:W-:Y:S01]  /*2900*/  FMUL.FTZ R124, R5.reuse, R124 ;  /* 0x0000007c057c7220 */ /* 0x040fe20000410000 */
[----:B------:R-:W-:Y:S01]  /*2910*/  PRMT R133, RZ, 0x5410, R40 ;  /* 0x00005410ff857816 */ /* 0x000fe20000000028 */
[----:B------:R-:W3:Y:S01]  /*2920*/  SHFL.UP PT, R135, R148, 0x10, RZ ;  /* 0x0600000094877989 */ /* 0x000ee200000e00ff */
[----:B------:R-:W-:Y:S01]  /*2930*/  FMUL.FTZ R126, R5, R126 ;  /* 0x0000007e057e7220 */ /* 0x000fe20000410000 */
[----:B------:R-:W-:Y:S01]  /*2940*/  PRMT R125, RZ, 0x5410, R125 ;  /* 0x00005410ff7d7816 */ /* 0x000fe2000000007d */
[-C--:B------:R-:W-:Y:S01]  /*2950*/  FMUL.FTZ R123, R117, R124.reuse ;  /* 0x0000007c757b7220 */ /* 0x080fe20000410000 */
[----:B------:R-:W4:Y:S01]  /*2960*/  SHFL.UP PT, R139, R132, 0x10, RZ ;  /* 0x06000000848b7989 */ /* 0x000f2200000e00ff */
[C---:B------:R-:W-:Y:S01]  /*2970*/  FMUL.FTZ R43, R115.reuse, R124 ;  /* 0x0000007c732b7220 */ /* 0x040fe20000410000 */
[----:B------:R-:W-:Y:S01]  /*2980*/  ISETP.GE.AND P0, PT, R32, 0x10, PT ;  /* 0x000000102000780c */ /* 0x000fe20003f06270 */
[----:B------:R-:W-:Y:S01]  /*2990*/  FFMA.FTZ R134, -R115, R126, -R123 ;  /* 0x0000007e73867223 */ /* 0x000fe2000001097b */
[----:B------:R-:W-:Y:S01]  /*29a0*/  PRMT R123, RZ, 0x5410, R42 ;  /* 0x00005410ff7b7816 */ /* 0x000fe2000000002a */
[----:B------:R-:W-:-:S02]  /*29b0*/  FMUL.FTZ R125, R6, R125 ;  /* 0x0000007d067d7220 */ /* 0x000fc40000410000 */
[----:B------:R-:W-:Y:S02]  /*29c0*/  FFMA.FTZ R42, R117, R126, -R43 ;  /* 0x0000007e752a7223 */ /* 0x000fe4000001082b */
[----:B------:R-:W-:Y:S02]  /*29d0*/  FMUL.FTZ R123, R6, R123 ;  /* 0x0000007b067b7220 */ /* 0x000fe40000410000 */
[----:B------:R-:W-:Y:S01]  /*29e0*/  FADD.FTZ R141, -R125, R134 ;  /* 0x000000867d8d7221 */ /* 0x000fe20000010100 */
[--C-:B------:R-:W-:Y:S01]  /*29f0*/  SHF.R.U64 R134, R40, 0x10, R41.reuse ;  /* 0x0000001028867819 */ /* 0x100fe20000001229 */
[----:B------:R-:W-:Y:S01]  /*2a00*/  FADD.FTZ R43, R123, R42 ;  /* 0x0000002a7b2b7221 */ /* 0x000fe20000010000 */
[----:B------:R-:W-:Y:S01]  /*2a10*/  PRMT R42, RZ, 0x5410, R41 ;  /* 0x00005410ff2a7816 */ /* 0x000fe20000000029 */
[----:B------:R-:W-:Y:S02]  /*2a20*/  FMUL.FTZ R146, R120, -R141 ;  /* 0x8000008d78927220 */ /* 0x000fe40000410000 */
[----:B0-----:R-:W-:-:S02]  /*2a30*/  FMUL.FTZ R40, R148, R119 ;  /* 0x0000007794287220 */ /* 0x001fc40000410000 */
[-C--:B------:R-:W-:Y:S02]  /*2a40*/  FFMA.FTZ R146, R118, R43.reuse, -R146 ;  /* 0x0000002b76927223 */ /* 0x080fe40000010892 */
[----:B------:R-:W-:Y:S02]  /*2a50*/  FMUL.FTZ R143, R120, -R43 ;  /* 0x8000002b788f7220 */ /* 0x000fe40000410000 */
[----:B-1----:R-:W-:Y:S02]  /*2a60*/  FMUL.FTZ R41, R148, R121 ;  /* 0x0000007994297220 */ /* 0x002fe40000410000 */
[C---:B---3--:R-:W-:Y:S01]  /*2a70*/  FFMA.FTZ R43, R128.reuse, R135, R40 ;  /* 0x00000087802b7223 */ /* 0x048fe20000010028 */
[----:B------:R-:W-:Y:S01]  /*2a80*/  MOV R40, 0x3f800000 ;  /* 0x3f80000000287802 */ /* 0x000fe20000000f00 */
[-C--:B----4-:R-:W-:Y:S02]  /*2a90*/  FFMA.FTZ R41, R128, R139.reuse, -R41 ;  /* 0x0000008b80297223 */ /* 0x090fe40000010829 */
[C---:B------:R-:W-:Y:S01]  /*2aa0*/  FMUL.FTZ R139, R148.reuse, R139 ;  /* 0x0000008b948b7220 */ /* 0x040fe20000410000 */
[C---:B------:R-:W-:Y:S01]  /*2ab0*/  FSEL R43, R148.reuse, R43, !P0 ;  /* 0x0000002b942b7208 */ /* 0x040fe20004000000 */
[----:B------:R-:W-:-:S02]  /*2ac0*/  FMUL.FTZ R135, R148, R135 ;  /* 0x0000008794877220 */ /* 0x000fc40000410000 */
[----:B------:R-:W-:Y:S02]  /*2ad0*/  FFMA.FTZ R150, R118, R141, R143 ;  /* 0x0000008d76967223 */ /* 0x000fe4000001008f */
[C---:B------:R-:W-:Y:S01]  /*2ae0*/  FFMA.FTZ R139, R128.reuse, R121, R139 ;  /* 0x00000079808b7223 */ /* 0x040fe2000001008b */
[----:B------:R0:W1:Y:S01]  /*2af0*/  SHFL.UP PT, R141, R43, 0x1, RZ ;  /* 0x042000002b8d7989 */ /* 0x00006200000e00ff */
[----:B------:R-:W-:Y:S02]  /*2b00*/  @P0 FFMA.FTZ R128, R128, R119, -R135 ;  /* 0x0000007780800223 */ /* 0x000fe40000010887 */
[----:B------:R-:W-:Y:S01]  /*2b10*/  @P0 FADD.FTZ R132, R132, R41 ;  /* 0x0000002984840221 */ /* 0x000fe20000010000 */
[----:B------:R-:W-:Y:S01]  /*2b20*/  HFMA2.MMA R41, -RZ, RZ, 0, 0 ;  /* 0x00000000ff297435 */ /* 0x000fe200000001ff */
[----:B------:R-:W-:Y:S01]  /*2b30*/  @P0 FADD.FTZ R130, R130, R139 ;  /* 0x0000008b82820221 */ /* 0x000fe20000010000 */
[----:B------:R-:W-:Y:S01]  /*2b40*/  ISETP.GE.AND P0, PT, R33, c[0x0][0x174], PT ;  /* 0x00005d0021007a0c */ /* 0x000fe20003f06270 */
[----:B------:R3:W4:Y:S01]  /*2b50*/  SHFL.UP PT, R139, R128, 0x1, RZ ;  /* 0x04200000808b7989 */ /* 0x00072200000e00ff */
[----:B------:R-:W-:-:S02]  /*2b60*/  FMUL.FTZ R121, R7, R42 ;  /* 0x0000002a07797220 */ /* 0x000fc40000410000 */
[----:B------:R-:W-:Y:S01]  /*2b70*/  ISETP.NE.OR P0, PT, R31, RZ, P0 ;  /* 0x000000ff1f00720c */ /* 0x000fe20000705670 */
[----:B------:R-:W2:Y:S01]  /*2b80*/  SHFL.UP PT, R130, R130, 0x1, RZ ;  /* 0x0420000082827989 */ /* 0x000ea200000e00ff */
[----:B------:R-:W-:Y:S01]  /*2b90*/  FADD.FTZ R143, R121, R146 ;  /* 0x00000092798f7221 */ /* 0x000fe20000010000 */
[----:B0-----:R-:W-:Y:S01]  /*2ba0*/  CS2R R42, SRZ ;  /* 0x00000000002a7805 */ /* 0x001fe2000001ff00 */
[----:B--2---:R-:W-:Y:S01]  /*2bb0*/  FMUL.FTZ R146, R115, -R46 ;  /* 0x8000002e73927220 */ /* 0x004fe20000410000 */
[----:B---3--:R-:W-:Y:S01]  /*2bc0*/  PRMT R128, RZ, 0x5410, R145 ;  /* 0x00005410ff807816 */ /* 0x008fe20000000091 */
[----:B------:R-:W0:Y:S02]  /*2bd0*/  SHFL.UP PT, R132, R132, 0x1, RZ ;  /* 0x0420000084847989 */ /* 0x000e2400000e00ff */
[----:B------:R-:W-:Y:S02]  /*2be0*/  FFMA.FTZ R147, R117, -R47, R146 ;  /* 0x8000002f75937223 */ /* 0x000fe40000010092 */
[----:B------:R-:W-:-:S02]  /*2bf0*/  FMUL.FTZ R119, R7, R128 ;  /* 0x0000008007777220 */ /* 0x000fc40000410000 */
[----:B------:R-:W-:Y:S01]  /*2c00*/  FMUL.FTZ R128, R115, R47 ;  /* 0x0000002f73807220 */ /* 0x000fe20000410000 */
[----:B------:R2:W3:Y:S01]  /*2c10*/  @!P0 LDS.128 R40, [R4.X16+0x21b0] ;  /* 0x0021b00004288984 */ /* 0x0004e2000000cc00 */
[----:B------:R-:W-:Y:S01]  /*2c20*/  FADD.FTZ R149, -R119, R150 ;  /* 0x0000009677957221 */ /* 0x000fe20000010100 */
[----:B------:R-:W-:Y:S01]  /*2c30*/  ISETP.NE.AND P0, PT, R31, 0x1f, PT ;  /* 0x0000001f1f00780c */ /* 0x000fe20003f05270 */
[----:B------:R-:W-:Y:S02]  /*2c40*/  FFMA.FTZ R145, R117, R46, -R128 ;  /* 0x0000002e75917223 */ /* 0x000fe40000010880 */
[----:B------:R-:W-:Y:S02]  /*2c50*/  FMUL.FTZ R135, R114, -R149 ;  /* 0x8000009572877220 */ /* 0x000fe40000410000 */
[----:B-1----:R-:W-:Y:S02]  /*2c60*/  FMUL.FTZ R128, R141, R108 ;  /* 0x0000006c8d807220 */ /* 0x002fe40000410000 */
[----:B------:R-:W-:-:S02]  /*2c70*/  FFMA.FTZ R135, R116, R143, -R135 ;  /* 0x0000008f74877223 */ /* 0x000fc40000010887 */
[----:B------:R-:W-:Y:S02]  /*2c80*/  FMUL.FTZ R143, R114, -R143 ;  /* 0x8000008f728f7220 */ /* 0x000fe40000410000 */
[----:B------:R-:W-:Y:S02]  /*2c90*/  FMUL.FTZ R141, R141, R109 ;  /* 0x0000006d8d8d7220 */ /* 0x000fe40000410000 */
[----:B------:R-:W-:Y:S02]  /*2ca0*/  FFMA.FTZ R149, R116, R149, R143 ;  /* 0x0000009574957223 */ /* 0x000fe4000001008f */
[C---:B----4-:R-:W-:Y:S02]  /*2cb0*/  FFMA.FTZ R143, R139.reuse, R109, R128 ;  /* 0x0000006d8b8f7223 */ /* 0x050fe40000010080 */
[----:B------:R-:W-:Y:S02]  /*2cc0*/  FFMA.FTZ R141, R139, R108, -R141 ;  /* 0x0000006c8b8d7223 */ /* 0x000fe4000001088d */
[----:B------:R-:W-:-:S02]  /*2cd0*/  FMUL.FTZ R148, R120, -R145 ;  /* 0x8000009178947220 */ /* 0x000fc40000410000 */
[-C--:B------:R-:W-:Y:S02]  /*2ce0*/  FMUL.FTZ R146, R120, -R147.reuse ;  /* 0x8000009378927220 */ /* 0x080fe40000410000 */
[----:B------:R-:W-:Y:S02]  /*2cf0*/  @P1 FADD.FTZ R109, R130, R143 ;  /* 0x0000008f826d1221 */ /* 0x000fe40000010000 */
[----:B0-----:R-:W-:Y:S01]  /*2d00*/  @P1 FADD.FTZ R108, R132, R141 ;  /* 0x0000008d846c1221 */ /* 0x001fe20000010000 */
[----:B------:R-:W-:Y:S01]  /*2d10*/  ISETP.GT.U32.AND P1, PT, R31, 0x1d, PT ;  /* 0x0000001d1f00780c */ /* 0x000fe20003f24070 */
[C---:B------:R-:W-:Y:S02]  /*2d20*/  FFMA.FTZ R147, R118.reuse, R147, R148 ;  /* 0x0000009376937223 */ /* 0x040fe40000010094 */
[C---:B------:R-:W-:Y:S02]  /*2d30*/  FMUL.FTZ R141, R107.reuse, R109 ;  /* 0x0000006d6b8d7220 */ /* 0x040fe40000410000 */
[----:B------:R-:W-:Y:S01]  /*2d40*/  FMUL.FTZ R143, R107, R108 ;  /* 0x0000006c6b8f7220 */ /* 0x000fe20000410000 */
[----:B------:R-:W-:Y:S01]  /*2d50*/  PRMT R107, RZ, 0x5410, R134 ;  /* 0x00005410ff6b7816 */ /* 0x000fe20000000086 */
[----:B------:R-:W-:-:S02]  /*2d60*/  FFMA.FTZ R145, R118, R145, -R146 ;  /* 0x0000009176917223 */ /* 0x000fc40000010892 */
[C---:B------:R-:W-:Y:S02]  /*2d70*/  FMUL.FTZ R128, R114.reuse, -R147 ;  /* 0x8000009372807220 */ /* 0x040fe40000410000 */
[-C--:B------:R-:W-:Y:S02]  /*2d80*/  FMUL.FTZ R139, R114, -R145.reuse ;  /* 0x80000091728b7220 */ /* 0x080fe40000410000 */
[----:B------:R-:W-:Y:S02]  /*2d90*/  FFMA.FTZ R132, R116, R145, -R128 ;  /* 0x0000009174847223 */ /* 0x000fe40000010880 */
[C---:B------:R-:W-:Y:S02]  /*2da0*/  FMUL.FTZ R130, R8.reuse, R133 ;  /* 0x0000008508827220 */ /* 0x040fe40000410000 */
[----:B------:R-:W-:Y:S01]  /*2db0*/  FMUL.FTZ R128, R8, R107 ;  /* 0x0000006b08807220 */ /* 0x000fe20000410000 */
[----:B------:R2:W0:Y:S01]  /*2dc0*/  SHFL.DOWN PT, R148, R132, 0x1, 0x1f ;  /* 0x08201f0084947f89 */ /* 0x00042200000e0000 */
[----:B------:R-:W-:-:S02]  /*2dd0*/  FFMA.FTZ R146, R106, R108, -R141 ;  /* 0x0000006c6a927223 */ /* 0x000fc4000001088d */
[----:B------:R-:W-:Y:S02]  /*2de0*/  FFMA.FTZ R139, R116, R147, R139 ;  /* 0x00000093748b7223 */ /* 0x000fe4000001008b */
[----:B------:R-:W-:Y:S02]  /*2df0*/  FADD.FTZ R135, R130, R135 ;  /* 0x0000008782877221 */ /* 0x000fe40000010000 */
[----:B------:R-:W-:Y:S01]  /*2e00*/  FADD.FTZ R108, -R128, R149 ;  /* 0x00000095806c7221 */ /* 0x000fe20000010100 */
[----:B------:R2:W1:Y:S01]  /*2e10*/  SHFL.DOWN PT, R150, R139, 0x1, 0x1f ;  /* 0x08201f008b967f89 */ /* 0x00046200000e0000 */
[----:B------:R-:W-:-:S03]  /*2e20*/  FFMA.FTZ R106, R106, R109, R143 ;  /* 0x0000006d6a6a7223 */ /* 0x000fc6000001008f */
        /* <DEDUP_REMOVED lines=14> */
.L_x_14346:
[----:B---3--:R-:W-:Y:S05]  /*2f10*/  BSYNC B0 ;  /* 0x0000000000007941 */ /* 0x008fea0003800000 */
.L_x_14345:
[----:B------:R-:W-:Y:S01]  /*2f20*/  FADD.FTZ R129, R129, R146 ;  /* 0x0000009281817221 */ /* 0x000fe20000010000 */
[----:B----4-:R3:W4:Y:S01]  /*2f30*/  SHFL.DOWN PT, R134, R132, 0x2, 0x1f ;  /* 0x08401f0084867f89 */ /* 0x01072200000e0000 */
[----:B------:R-:W-:Y:S01]  /*2f40*/  FADD.FTZ R107, R131, R106 ;  /* 0x0000006a836b7221 */ /* 0x000fe20000010000 */
[----:B------:R-:W-:Y:S02]  /*2f50*/  BSSY B0, `(.L_x_14347) ;  /* 0x0000010000007945 */ /* 0x000fe40003800000 */
[----:B------:R3:W2:Y:S04]  /*2f60*/  SHFL.DOWN PT, R146, R139, 0x2, 0x1f ;  /* 0x08401f008b927f89 */ /* 0x0006a800000e0000 */
[----:B------:R3:W1:Y:S04]  /*2f70*/  SHFL.DOWN PT, R106, R135, 0x2, 0x1f ;  /* 0x08401f00876a7f89 */ /* 0x00066800000e0000 */
[----:B0-----:R3:W0:Y:S01]  /*2f80*/  SHFL.DOWN PT, R148, R108, 0x2, 0x1f ;  /* 0x08401f006c947f89 */ /* 0x00162200000e0000 */
[----:B------:R-:W-:Y:S05]  /*2f90*/  @P1 BRA `(.L_x_14348) ;  /* 0x000000b000001947 */ /* 0x000fea0003800000 */
[C---:B--2---:R-:W-:Y:S02]  /*2fa0*/  FMUL.FTZ R109, R139.reuse, R146 ;  /* 0x000000928b6d7220 */ /* 0x044fe40000410000 */
[----:B0-----:R-:W-:-:S02]  /*2fb0*/  FMUL.FTZ R131, R139, R148 ;  /* 0x000000948b837220 */ /* 0x001fc40000410000 */
[C---:B-1----:R-:W-:Y:S02]  /*2fc0*/  FMUL.FTZ R133, R139.reuse, R106 ;  /* 0x0000006a8b857220 */ /* 0x042fe40000410000 */
[-C--:B---34-:R-:W-:Y:S02]  /*2fd0*/  FMUL.FTZ R139, R139, R134.reuse ;  /* 0x000000868b8b7220 */ /* 0x098fe40000410000 */
[C---:B------:R-:W-:Y:S02]  /*2fe0*/  FFMA.FTZ R109, R132.reuse, R134, -R109 ;  /* 0x00000086846d7223 */ /* 0x040fe4000001086d */
[C---:B------:R-:W-:Y:S02]  /*2ff0*/  FFMA.FTZ R106, R132.reuse, R106, -R131 ;  /* 0x0000006a846a7223 */ /* 0x040fe40000010883 */
[C---:B------:R-:W-:Y:S02]  /*3000*/  FFMA.FTZ R133, R132.reuse, R148, R133 ;  /* 0x0000009484857223 */ /* 0x040fe40000010085 */
[----:B------:R-:W-:Y:S01]  /*3010*/  FFMA.FTZ R139, R132, R146, R139 ;  /* 0x00000092848b7223 */ /* 0x000fe2000001008b */
[----:B------:R-:W-:Y:S01]  /*3020*/  MOV R132, R109 ;  /* 0x0000006d00847202 */ /* 0x000fe20000000f00 */
[----:B------:R-:W-:-:S02]  /*3030*/  FADD.FTZ R135, R135, R106 ;  /* 0x0000006a87877221 */ /* 0x000fc40000010000 */
[----:B------:R-:W-:Y:S02]  /*3040*/  FADD.FTZ R108, R108, R133 ;  /* 0x000000856c6c7221 */ /* 0x000fe40000010000 */
.L_x_14348:
[----:B------:R-:W-:Y:S05]  /*3050*/  BSYNC B0 ;  /* 0x0000000000007941 */ /* 0x000fea0003800000 */
.L_x_14347:
[----:B----4-:R4:W3:Y:S01]  /*3060*/  SHFL.DOWN PT, R134, R132, 0x4, 0x1f ;  /* 0x08801f0084867f89 */ /* 0x0108e200000e0000 */
[----:B------:R-:W-:Y:S03]  /*3070*/  BSSY B0, `(.L_x_14349) ;  /* 0x0000010000007945 */ /* 0x000fe60003800000 */
[----:B--2---:R4:W2:Y:S04]  /*3080*/  SHFL.DOWN PT, R146, R139, 0x4, 0x1f ;  /* 0x08801f008b927f89 */ /* 0x0048a800000e0000 */
[----:B-1----:R4:W1:Y:S04]  /*3090*/  SHFL.DOWN PT, R106, R135, 0x4, 0x1f ;  /* 0x08801f00876a7f89 */ /* 0x00286800000e0000 */
        /* <DEDUP_REMOVED lines=13> */
.L_x_14350:
[----:B------:R-:W-:Y:S05]  /*3170*/  BSYNC B0 ;  /* 0x0000000000007941 */ /* 0x000fea0003800000 */
.L_x_14349:
[----:B---3--:R3:W4:Y:S01]  /*3180*/  SHFL.DOWN PT, R134, R132, 0x8, 0x1f ;  /* 0x09001f0084867f89 */ /* 0x00872200000e0000 */
        /* <DEDUP_REMOVED lines=16> */
.L_x_14352:
[----:B------:R-:W-:Y:S05]  /*3290*/  BSYNC B0 ;  /* 0x0000000000007941 */ /* 0x000fea0003800000 */
.L_x_14351:
[----:B--2---:R2:W3:Y:S01]  /*32a0*/  SHFL.DOWN PT, R146, R132, 0x10, 0x1f ;  /* 0x0a001f0084927f89 */ /* 0x0044e200000e0000 */
[----:B------:R-:W-:Y:S01]  /*32b0*/  BSSY B0, `(.L_x_14353) ;  /* 0x0000012000007945 */ /* 0x000fe20003800000 */
[C---:B-1----:R-:W-:Y:S02]  /*32c0*/  FMUL.FTZ R106, R114.reuse, R107 ;  /* 0x0000006b726a7220 */ /* 0x042fe40000410000 */
[----:B0-----:R2:W0:Y:S01]  /*32d0*/  SHFL.DOWN PT, R148, R139, 0x10, 0x1f ;  /* 0x0a001f008b947f89 */ /* 0x00142200000e0000 */
[----:B------:R-:W-:-:S03]  /*32e0*/  FMUL.FTZ R109, R114, R129 ;  /* 0x00000081726d7220 */ /* 0x000fc60000410000 */
[----:B----4-:R2:W1:Y:S04]  /*32f0*/  SHFL.DOWN PT, R134, R135, 0x10, 0x1f ;  /* 0x0a001f0087867f89 */ /* 0x01046800000e0000 */
[----:B------:R2:W4:Y:S01]  /*3300*/  SHFL.DOWN PT, R150, R108, 0x10, 0x1f ;  /* 0x0a001f006c967f89 */ /* 0x00052200000e0000 */
[----:B------:R-:W-:Y:S05]  /*3310*/  @P5 BRA `(.L_x_14354) ;  /* 0x000000b000005947 */ /* 0x000fea0003800000 */
[C---:B0-----:R-:W-:Y:S02]  /*3320*/  FMUL.FTZ R131, R139.reuse, R148 ;  /* 0x000000948b837220 */ /* 0x041fe40000410000 */
[C---:B----4-:R-:W-:Y:S02]  /*3330*/  FMUL.FTZ R133, R139.reuse, R150 ;  /* 0x000000968b857220 */ /* 0x050fe40000410000 */
[C---:B-1----:R-:W-:Y:S02]  /*3340*/  FMUL.FTZ R141, R139.reuse, R134 ;  /* 0x000000868b8d7220 */ /* 0x042fe40000410000 */
[----:B--23--:R-:W-:-:S02]  /*3350*/  FMUL.FTZ R139, R139, R146 ;  /* 0x000000928b8b7220 */ /* 0x00cfc40000410000 */
[C---:B------:R-:W-:Y:S02]  /*3360*/  FFMA.FTZ R131, R132.reuse, R146, -R131 ;  /* 0x0000009284837223 */ /* 0x040fe40000010883 */
[C---:B------:R-:W-:Y:S02]  /*3370*/  FFMA.FTZ R134, R132.reuse, R134, -R133 ;  /* 0x0000008684867223 */ /* 0x040fe40000010885 */
[C---:B------:R-:W-:Y:S02]  /*3380*/  FFMA.FTZ R141, R132.reuse, R150, R141 ;  /* 0x00000096848d7223 */ /* 0x040fe4000001008d */
[----:B------:R-:W-:Y:S01]  /*3390*/  FFMA.FTZ R139, R132, R148, R139 ;  /* 0x00000094848b7223 */ /* 0x000fe2000001008b */
[----:B------:R-:W-:Y:S01]  /*33a0*/  MOV R132, R131 ;  /* 0x0000008300847202 */ /* 0x000fe20000000f00 */
[----:B------:R-:W-:Y:S02]  /*33b0*/  FADD.FTZ R135, R135, R134 ;  /* 0x0000008687877221 */ /* 0x000fe40000010000 */
[----:B------:R-:W-:-:S02]  /*33c0*/  FADD.FTZ R108, R108, R141 ;  /* 0x0000008d6c6c7221 */ /* 0x000fc40000010000 */
.L_x_14354:
[----:B------:R-:W-:Y:S05]  /*33d0*/  BSYNC B0 ;  /* 0x0000000000007941 */ /* 0x000fea0003800000 */
.L_x_14353:
[C---:B------:R-:W-:Y:S01]  /*33e0*/  FFMA.FTZ R133, R116.reuse, R129, -R106 ;  /* 0x0000008174857223 */ /* 0x040fe2000001086a */
[----:B---3--:R-:W-:Y:S01]  /*33f0*/  SHFL.DOWN PT, R146, R139, 0x1, 0x1f ;  /* 0x08201f008b927f89 */ /* 0x008fe200000e0000 */
[----:B------:R-:W-:Y:S01]  /*3400*/  FFMA.FTZ R106, R116, R107, R109 ;  /* 0x0000006b746a7223 */ /* 0x000fe2000001006d */
[----:B------:R-:W-:Y:S01]  /*3410*/  ISETP.NE.AND P0, PT, R50, RZ, PT ;  /* 0x000000ff3200720c */ /* 0x000fe20003f05270 */
[C---:B------:R-:W-:Y:S01]  /*3420*/  FFMA.FTZ R137, R62.reuse, R137, R133 ;  /* 0x000000893e897223 */ /* 0x040fe20000010085 */
[----:B------:R-:W3:Y:S01]  /*3430*/  SHFL.IDX PT, R131, R42, RZ, 0x1f ;  /* 0x00001fff2a837589 */ /* 0x000ee200000e0000 */
[----:B------:R-:W-:Y:S01]  /*3440*/  FFMA.FTZ R106, R62, R127, R106 ;  /* 0x0000007f3e6a7223 */ /* 0x000fe2000001006a */
[----:B------:R-:W-:Y:S01]  /*3450*/  BSSY B0, `(.L_x_14355) ;  /* 0x00000cd000007945 */ /* 0x000fe20003800000 */
[C---:B------:R-:W-:Y:S01]  /*3460*/  FMUL.FTZ R141, R120.reuse, R137 ;  /* 0x00000089788d7220 */ /* 0x040fe20000410000 */
[----:B------:R-:W5:Y:S01]  /*3470*/  SHFL.IDX PT, R109, R43, RZ, 0x1f ;  /* 0x00001fff2b6d7589 */ /* 0x000f6200000e0000 */
[----:B------:R-:W-:-:S02]  /*3480*/  FMUL.FTZ R133, R120, R106 ;  /* 0x0000006a78857220 */ /* 0x000fc40000410000 */
[C---:B------:R-:W-:Y:S01]  /*3490*/  FFMA.FTZ R141, R118.reuse, R106, R141 ;  /* 0x0000006a768d7223 */ /* 0x040fe2000001008d */
[----:B------:R-:W2:Y:S01]  /*34a0*/  SHFL.DOWN PT, R143, R132, 0x1, 0x1f ;  /* 0x08201f00848f7f89 */ /* 0x000ea200000e0000 */
[----:B-1----:R-:W-:Y:S02]  /*34b0*/  FFMA.FTZ R134, R118, R137, -R133 ;  /* 0x0000008976867223 */ /* 0x002fe40000010885 */
[C---:B------:R-:W-:Y:S01]  /*34c0*/  FFMA.FTZ R140, R45.reuse, R140, R141 ;  /* 0x0000008c2d8c7223 */ /* 0x040fe2000001008d */
[----:B------:R-:W1:Y:S01]  /*34d0*/  SHFL.DOWN PT, R147, R108, 0x1, 0x1f ;  /* 0x08201f006c937f89 */ /* 0x000e6200000e0000 */
[----:B------:R-:W-:Y:S02]  /*34e0*/  FFMA.FTZ R142, R45, R142, R134 ;  /* 0x0000008e2d8e7223 */ /* 0x000fe40000010086 */
[----:B------:R-:W-:Y:S01]  /*34f0*/  FMUL.FTZ R134, R115, R140 ;  /* 0x0000008c73867220 */ /* 0x000fe20000410000 */
[----:B------:R-:W4:Y:S03]  /*3500*/  SHFL.DOWN PT, R145, R135, 0x1, 0x1f ;  /* 0x08201f0087917f89 */ /* 0x000f2600000e0000 */
[----:B------:R-:W-:Y:S01]  /*3510*/  FFMA.FTZ R141, R117, R142, -R134 ;  /* 0x0000008e758d7223 */ /* 0x000fe20000010886 */
[----:B------:R0:W0:Y:S03]  /*3520*/  SHFL.IDX PT, R127, R139, RZ, 0x1f ;  /* 0x00001fff8b7f7589 */ /* 0x00002600000e0000 */
[----:B------:R-:W-:Y:S01]  /*3530*/  FFMA.FTZ R144, R111, R144, R141 ;  /* 0x000000906f907223 */ /* 0x000fe2000001008d */
[----:B------:R0:W0:Y:S02]  /*3540*/  SHFL.IDX PT, R133, R132, RZ, 0x1f ;  /* 0x00001fff84857589 */ /* 0x00002400000e0000 */
[----:B0--3--:R-:W-:-:S02]  /*3550*/  @P2 FMUL.FTZ R148, R146, R131 ;  /* 0x0000008392942220 */ /* 0x009fc40000410000 */
[-C--:B-----5:R-:W-:Y:S01]  /*3560*/  @P2 FMUL.FTZ R146, R146, R109.reuse ;  /* 0x0000006d92922220 */ /* 0x0a0fe20000410000 */
[----:B--2---:R-:W0:Y:S01]  /*3570*/  SHFL.IDX PT, R135, R135, RZ, 0x1f ;  /* 0x00001fff87877589 */ /* 0x004e2200000e0000 */
[----:B------:R-:W-:-:S03]  /*3580*/  @P2 FFMA.FTZ R148, R143, R109, R148 ;  /* 0x0000006d8f942223 */ /* 0x000fc60000010094 */
[----:B------:R2:W3:Y:S01]  /*3590*/  SHFL.IDX PT, R134, R108, RZ, 0x1f ;  /* 0x00001fff6c867589 */ /* 0x0004e200000e0000 */
[----:B------:R-:W-:Y:S02]  /*35a0*/  @P2 FFMA.FTZ R146, R143, R131, -R146 ;  /* 0x000000838f922223 */ /* 0x000fe40000010892 */
[----:B-1----:R-:W-:Y:S02]  /*35b0*/  @P2 FADD.FTZ R109, R147, R148 ;  /* 0x00000094936d2221 */ /* 0x002fe40000010000 */
[----:B----4-:R-:W-:Y:S02]  /*35c0*/  @P2 FADD.FTZ R131, R145, R146 ;  /* 0x0000009291832221 */ /* 0x010fe40000010000 */
[-C--:B------:R-:W-:Y:S02]  /*35d0*/  FMUL.FTZ R139, R109, -R47.reuse ;  /* 0x8000002f6d8b7220 */ /* 0x080fe40000410000 */
[----:B------:R-:W-:Y:S02]  /*35e0*/  FMUL.FTZ R141, R131, -R47 ;  /* 0x8000002f838d7220 */ /* 0x000fe40000410000 */
[----:B------:R-:W-:-:S02]  /*35f0*/  FMUL.FTZ R132, R127, R43 ;  /* 0x0000002b7f847220 */ /* 0x000fc40000410000 */
[----:B------:R-:W-:Y:S02]  /*3600*/  FMUL.FTZ R146, R127, R42 ;  /* 0x0000002a7f927220 */ /* 0x000fe40000410000 */
[-C--:B------:R-:W-:Y:S02]  /*3610*/  FFMA.FTZ R139, R131, R46.reuse, -R139 ;  /* 0x0000002e838b7223 */ /* 0x080fe4000001088b */
[----:B------:R-:W-:Y:S02]  /*3620*/  FFMA.FTZ R141, R109, R46, R141 ;  /* 0x0000002e6d8d7223 */ /* 0x000fe4000001008d */
[----:B------:R-:W-:Y:S02]  /*3630*/  FFMA.FTZ R132, R133, R42, -R132 ;  /* 0x0000002a85847223 */ /* 0x000fe40000010884 */
[----:B------:R-:W-:Y:S02]  /*3640*/  FMUL.FTZ R46, R127, R40 ;  /* 0x000000287f2e7220 */ /* 0x000fe40000410000 */
[----:B------:R-:W-:-:S02]  /*3650*/  FMUL.FTZ R42, R115, R142 ;  /* 0x0000008e732a7220 */ /* 0x000fc40000410000 */
[----:B------:R-:W-:Y:S02]  /*3660*/  FFMA.FTZ R47, R133, R43, R146 ;  /* 0x0000002b852f7223 */ /* 0x000fe40000010092 */
[-C--:B------:R-:W-:Y:S02]  /*3670*/  FMUL.FTZ R43, R127, R41.reuse ;  /* 0x000000297f2b7220 */ /* 0x080fe40000410000 */
[----:B------:R-:W-:Y:S02]  /*3680*/  FFMA.FTZ R41, R133, R41, R46 ;  /* 0x0000002985297223 */ /* 0x000fe4000001002e */
[----:B------:R-:W-:Y:S02]  /*3690*/  FFMA.FTZ R46, R117, R140, R42 ;  /* 0x0000008c752e7223 */ /* 0x000fe4000001002a */
[----:B--2---:R-:W-:Y:S01]  /*36a0*/  FADD.FTZ R108, -R124, R141 ;  /* 0x0000008d7c6c7221 */ /* 0x004fe20000010100 */
[----:B------:R-:W-:Y:S01]  /*36b0*/  IADD3 R141, R50, 0x20, RZ ;  /* 0x00000020328d7810 */ /* 0x000fe20007ffe0ff */
[----:B------:R-:W-:-:S02]  /*36c0*/  FADD.FTZ R109, R126, R139 ;  /* 0x0000008b7e6d7221 */ /* 0x000fc40000010000 */
[----:B------:R-:W-:Y:S01]  /*36d0*/  FFMA.FTZ R46, R111, R122, R46 ;  /* 0x0000007a6f2e7223 */ /* 0x000fe2000001002e */
[----:B------:R-:W-:Y:S01]  /*36e0*/  LEA.HI.SX32 R141, R141, R50, 0x1b ;  /* 0x000000328d8d7211 */ /* 0x000fe200078fdaff */
[C---:B------:R-:W-:Y:S02]  /*36f0*/  FMUL.FTZ R122, R115.reuse, -R108 ;  /* 0x8000006c737a7220 */ /* 0x040fe40000410000 */
[-C--:B------:R-:W-:Y:S02]  /*3700*/  FMUL.FTZ R115, R115, -R109.reuse ;  /* 0x8000006d73737220 */ /* 0x080fe40000410000 */
[----:B------:R-:W-:Y:S01]  /*3710*/  FFMA.FTZ R40, R133, R40, -R43 ;  /* 0x0000002885287223 */ /* 0x000fe2000001082b */
[----:B------:R-:W-:Y:S01]  /*3720*/  P2R R43, PR, RZ, 0x1 ;  /* 0x00000001ff2b7803 */ /* 0x000fe20000000000 */
[C---:B------:R-:W-:Y:S02]  /*3730*/  FFMA.FTZ R124, R117.reuse, R109, -R122 ;  /* 0x0000006d757c7223 */ /* 0x040fe4000001087a */
[----:B------:R-:W-:-:S02]  /*3740*/  FFMA.FTZ R126, R117, R108, R115 ;  /* 0x0000006c757e7223 */ /* 0x000fc40000010073 */
[----:B0-----:R-:W-:Y:S02]  /*3750*/  FADD.FTZ R42, R135, R132 ;  /* 0x00000084872a7221 */ /* 0x001fe40000010000 */
[----:B---3--:R-:W-:Y:S02]  /*3760*/  FADD.FTZ R43, R134, R47 ;  /* 0x0000002f862b7221 */ /* 0x008fe40000010000 */
[----:B------:R-:W-:Y:S02]  /*3770*/  FADD.FTZ R123, R123, R124 ;  /* 0x0000007c7b7b7221 */ /* 0x000fe40000010000 */
[----:B------:R-:W-:Y:S01]  /*3780*/  FADD.FTZ R125, -R125, R126 ;  /* 0x0000007e7d7d7221 */ /* 0x000fe20000010100 */
[----:B------:R0:W-:Y:S01]  /*3790*/  @!P0 STS.128 [R4.X16+0x21b0], R40 ;  /* 0x0021b02804008388 */ /* 0x0001e2000000cc00 */
[-C--:B------:R-:W-:Y:S02]  /*37a0*/  FMUL.FTZ R47, R111, R18.reuse ;  /* 0x000000126f2f7220 */ /* 0x080fe40000410000 */
[----:B------:R-:W-:-:S02]  /*37b0*/  FMUL.FTZ R135, R109, R18 ;  /* 0x000000126d877220 */ /* 0x000fc40000410000 */
[-C--:B------:R-:W-:Y:S02]  /*37c0*/  FFMA.FTZ R122, R113, -R47.reuse, R46 ;  /* 0x8000002f717a7223 */ /* 0x080fe4000001002e */
[----:B------:R-:W-:Y:S02]  /*37d0*/  FMUL.FTZ R115, R108, R18 ;  /* 0x000000126c737220 */ /* 0x000fe40000410000 */
[----:B------:R-:W-:Y:S02]  /*37e0*/  FFMA.FTZ R124, R61, -R47, R144 ;  /* 0x8000002f3d7c7223 */ /* 0x000fe40000010090 */
[----:B------:R-:W-:Y:S02]  /*37f0*/  FMUL.FTZ R117, R122, R135 ;  /* 0x000000877a757220 */ /* 0x000fe40000410000 */
[-C--:B------:R-:W-:Y:S02]  /*3800*/  FMUL.FTZ R127, R45, R20.reuse ;  /* 0x000000142d7f7220 */ /* 0x080fe40000410000 */
[----:B------:R-:W-:-:S02]  /*3810*/  FMUL.FTZ R132, R125, R20 ;  /* 0x000000147d847220 */ /* 0x000fc40000410000 */
[C---:B0-----:R-:W-:Y:S02]  /*3820*/  FMUL.FTZ R42, R120.reuse, -R123 ;  /* 0x8000007b782a7220 */ /* 0x041fe40000410000 */
[-C--:B------:R-:W-:Y:S02]  /*3830*/  FMUL.FTZ R41, R120, -R125.reuse ;  /* 0x8000007d78297220 */ /* 0x080fe40000410000 */
[C---:B------:R-:W-:Y:S02]  /*3840*/  FFMA.FTZ R42, R118.reuse, R125, R42 ;  /* 0x0000007d762a7223 */ /* 0x040fe4000001002a */
[----:B------:R-:W-:Y:S02]  /*3850*/  FFMA.FTZ R120, R118, R123, -R41 ;  /* 0x0000007b76787223 */ /* 0x000fe40000010829 */
[----:B------:R-:W-:Y:S02]  /*3860*/  FADD.FTZ R119, -R119, R42 ;  /* 0x0000002a77777221 */ /* 0x000fe40000010100 */
[----:B------:R-:W-:-:S02]  /*3870*/  FADD.FTZ R120, R121, R120 ;  /* 0x0000007879787221 */ /* 0x000fc40000010000 */
[C---:B------:R-:W-:Y:S02]  /*3880*/  FMUL.FTZ R43, R114.reuse, -R119 ;  /* 0x80000077722b7220 */ /* 0x040fe40000410000 */
[----:B------:R-:W-:Y:S02]  /*3890*/  FMUL.FTZ R114, R114, -R120 ;  /* 0x8000007872727220 */ /* 0x000fe40000410000 */
[----:B------:R-:W-:Y:S02]  /*38a0*/  FFMA.FTZ R40, R124, R115, -R117 ;  /* 0x000000737c287223 */ /* 0x000fe40000010875 */
[----:B------:R-:W-:Y:S02]  /*38b0*/  FFMA.FTZ R126, R63, -R127, R140 ;  /* 0x8000007f3f7e7223 */ /* 0x000fe4000001008c */
[-C--:B------:R-:W-:Y:S02]  /*38c0*/  FMUL.FTZ R47, R122, R115.reuse ;  /* 0x000000737a2f7220 */ /* 0x080fe40000410000 */
[----:B------:R-:W-:-:S02]  /*38d0*/  FMUL.FTZ R146, R111, R115 ;  /* 0x000000736f927220 */ /* 0x000fc40000410000 */
[----:B------:R-:W-:Y:S02]  /*38e0*/  FFMA.FTZ R117, R116, R119, R114 ;  /* 0x0000007774757223 */ /* 0x000fe40000010072 */
[----:B------:R-:W-:Y:S01]  /*38f0*/  FMUL.FTZ R134, R111, R135 ;  /* 0x000000876f867220 */ /* 0x000fe20000410000 */
[----:B------:R-:W-:Y:S01]  /*3900*/  STS [R29.X4+0x43c], R146 ;  /* 0x00043c921d007388 */ /* 0x000fe20000004800 */
[----:B------:R-:W-:Y:S02]  /*3910*/  FMUL.FTZ R115, R62, R17 ;  /* 0x000000113e737220 */ /* 0x000fe40000410000 */
[----:B------:R-:W-:Y:S01]  /*3920*/  FFMA.FTZ R127, R105, -R127, R142 ;  /* 0x8000007f697f7223 */ /* 0x000fe2000001008e */
[----:B------:R0:W-:Y:S01]  /*3930*/  STS [R29.X4+0x438], R134 ;  /* 0x000438861d007388 */ /* 0x0001e20000004800 */
[----:B------:R-:W-:Y:S02]  /*3940*/  FMUL.FTZ R118, R123, R20 ;  /* 0x000000147b767220 */ /* 0x000fe40000410000 */
[----:B------:R-:W-:-:S02]  /*3950*/  FMUL.FTZ R41, R126, R132 ;  /* 0x000000847e297220 */ /* 0x000fc40000410000 */
[----:B------:R-:W-:Y:S02]  /*3960*/  FFMA.FTZ R43, R116, R120, -R43 ;  /* 0x00000078742b7223 */ /* 0x000fe4000001082b */
[----:B------:R-:W-:Y:S02]  /*3970*/  FADD.FTZ R117, -R128, R117 ;  /* 0x0000007580757221 */ /* 0x000fe40000010100 */
[----:B------:R-:W-:Y:S02]  /*3980*/  FMUL.FTZ R114, R0, R19 ;  /* 0x0000001300727220 */ /* 0x000fe40000410000 */
[----:B------:R-:W-:Y:S02]  /*3990*/  FFMA.FTZ R128, R44, -R115, R106 ;  /* 0x800000732c807223 */ /* 0x000fe4000001006a */
[----:B------:R-:W-:Y:S02]  /*39a0*/  FMUL.FTZ R131, R119, R17 ;  /* 0x0000001177837220 */ /* 0x000fe40000410000 */
[----:B------:R-:W-:-:S02]  /*39b0*/  FMUL.FTZ R42, R126, R118 ;  /* 0x000000767e2a7220 */ /* 0x000fc40000410000 */
[-C--:B------:R-:W-:Y:S02]  /*39c0*/  FFMA.FTZ R41, R127, R118.reuse, R41 ;  /* 0x000000767f297223 */ /* 0x080fe40000010029 */
[C---:B0-----:R-:W-:Y:S02]  /*39d0*/  FMUL.FTZ R134, R45.reuse, R118 ;  /* 0x000000762d867220 */ /* 0x041fe40000410000 */
[----:B------:R-:W-:Y:S02]  /*39e0*/  FMUL.FTZ R146, R45, R132 ;  /* 0x000000842d927220 */ /* 0x000fe40000410000 */
[----:B------:R-:W-:Y:S01]  /*39f0*/  FADD.FTZ R118, R130, R43 ;  /* 0x0000002b82767221 */ /* 0x000fe20000010000 */
[----:B------:R-:W-:Y:S01]  /*3a00*/  STS [R29.X4+0x430], R134 ;  /* 0x000430861d007388 */ /* 0x000fe20000004800 */
[----:B------:R-:W-:Y:S02]  /*3a10*/  FMUL.FTZ R121, R120, R17 ;  /* 0x0000001178797220 */ /* 0x000fe40000410000 */
[----:B------:R-:W-:Y:S01]  /*3a20*/  FFMA.FTZ R135, R124, R135, R47 ;  /* 0x000000877c877223 */ /* 0x000fe2000001002f */
[----:B------:R0:W-:Y:S01]  /*3a30*/  STS [R29.X4+0x434], R146 ;  /* 0x000434921d007388 */ /* 0x0001e20000004800 */
[----:B------:R-:W-:-:S02]  /*3a40*/  FFMA.FTZ R116, R110, -R114, R129 ;  /* 0x800000726e747223 */ /* 0x000fc40000010081 */
[----:B------:R-:W-:Y:S02]  /*3a50*/  FFMA.FTZ R115, R112, -R115, R137 ;  /* 0x8000007370737223 */ /* 0x000fe40000010089 */
[----:B------:R-:W-:Y:S02]  /*3a60*/  FMUL.FTZ R130, R128, R131 ;  /* 0x0000008380827220 */ /* 0x000fe40000410000 */
[----:B------:R-:W-:Y:S02]  /*3a70*/  FFMA.FTZ R114, R104, -R114, R107 ;  /* 0x8000007268727223 */ /* 0x000fe4000001006b */
[----:B------:R-:W-:Y:S02]  /*3a80*/  FMUL.FTZ R47, R117, R19 ;  /* 0x00000013752f7220 */ /* 0x000fe40000410000 */
[----:B------:R-:W-:Y:S02]  /*3a90*/  FFMA.FTZ R42, R127, R132, -R42 ;  /* 0x000000847f2a7223 */ /* 0x000fe4000001082a */
[----:B------:R-:W-:-:S02]  /*3aa0*/  FMUL.FTZ R132, R128, R121 ;  /* 0x0000007980847220 */ /* 0x000fc40000410000 */
[----:B------:R-:W-:Y:S02]  /*3ab0*/  FMUL.FTZ R43, R118, R19 ;  /* 0x00000013762b7220 */ /* 0x000fe40000410000 */
[CC--:B0-----:R-:W-:Y:S02]  /*3ac0*/  FFMA.FTZ R146, R115.reuse, R121.reuse, R130 ;  /* 0x0000007973927223 */ /* 0x0c1fe40000010082 */
[----:B------:R-:W-:Y:S02]  /*3ad0*/  FMUL.FTZ R148, R62, R121 ;  /* 0x000000793e947220 */ /* 0x000fe40000410000 */
[----:B------:R-:W-:Y:S02]  /*3ae0*/  FMUL.FTZ R121, R114, R47 ;  /* 0x0000002f72797220 */ /* 0x000fe40000410000 */
[-C--:B------:R-:W-:Y:S01]  /*3af0*/  FFMA.FTZ R133, R115, R131.reuse, -R132 ;  /* 0x0000008373857223 */ /* 0x080fe20000010884 */
[----:B------:R0:W-:Y:S01]  /*3b00*/  STS [R29.X4+0x428], R148 ;  /* 0x000428941d007388 */ /* 0x0001e20000004800 */
[----:B------:R-:W-:-:S02]  /*3b10*/  FMUL.FTZ R150, R62, R131 ;  /* 0x000000833e967220 */ /* 0x000fc40000410000 */
[C---:B------:R-:W-:Y:S02]  /*3b20*/  FMUL.FTZ R132, R0.reuse, R43 ;  /* 0x0000002b00847220 */ /* 0x040fe40000410000 */
[----:B------:R-:W-:Y:S01]  /*3b30*/  FMUL.FTZ R134, R0, R47 ;  /* 0x0000002f00867220 */ /* 0x000fe20000410000 */
[----:B------:R1:W-:Y:S01]  /*3b40*/  STS [R29.X4+0x42c], R150 ;  /* 0x00042c961d007388 */ /* 0x0003e20000004800 */
[-C--:B------:R-:W-:Y:S02]  /*3b50*/  FFMA.FTZ R121, R116, R43.reuse, R121 ;  /* 0x0000002b74797223 */ /* 0x080fe40000010079 */
[----:B------:R-:W-:Y:S01]  /*3b60*/  FMUL.FTZ R130, R114, R43 ;  /* 0x0000002b72827220 */ /* 0x000fe20000410000 */
[----:B------:R-:W-:Y:S01]  /*3b70*/  STS [R29.X4+0x420], R132 ;  /* 0x000420841d007388 */ /* 0x000fe20000004800 */
[----:B------:R-:W-:Y:S02]  /*3b80*/  FADD.FTZ R121, RZ, R121 ;  /* 0x00000079ff797221 */ /* 0x000fe40000010000 */
[----:B------:R-:W-:Y:S01]  /*3b90*/  FFMA.FTZ R130, R116, R47, -R130 ;  /* 0x0000002f74827223 */ /* 0x000fe20000010882 */
[----:B------:R-:W-:Y:S01]  /*3ba0*/  STS [R29.X4+0x424], R134 ;  /* 0x000424861d007388 */ /* 0x000fe20000004800 */
[----:B------:R-:W-:-:S02]  /*3bb0*/  FADD.FTZ R146, R121, R146 ;  /* 0x0000009279927221 */ /* 0x000fc40000010000 */
[----:B------:R-:W-:Y:S01]  /*3bc0*/  FADD.FTZ R130, RZ, R130 ;  /* 0x00000082ff827221 */ /* 0x000fe20000010000 */
[----:B------:R-:W-:Y:S01]  /*3bd0*/  BAR.SYNC.DEFER_BLOCKING 0x0 ;  /* 0x0000000000007b1d */ /* 0x000fe20000010000 */
[----:B------:R-:W-:Y:S01]  /*3be0*/  FADD.FTZ R146, R146, R41 ;  /* 0x0000002992927221 */ /* 0x000fe20000010000 */
[----:B------:R-:W-:Y:S01]  /*3bf0*/  LEA R41, R33, 0xffffff80, 0x7 ;  /* 0xffffff8021297811 */ /* 0x000fe200078e38ff */
[----:B------:R-:W-:Y:S02]  /*3c00*/  FADD.FTZ R133, R130, R133 ;  /* 0x0000008582857221 */ /* 0x000fe40000010000 */
[----:B0-----:R-:W-:Y:S01]  /*3c10*/  FMUL.FTZ R148, R6, R142 ;  /* 0x0000008e06947220 */ /* 0x001fe20000410000 */
[----:B------:R-:W-:Y:S01]  /*3c20*/  IADD3 R41, -R41, c[0x0][0x168], RZ ;  /* 0x00005a0029297a10 */ /* 0x000fe20007ffe1ff */
[----:B------:R-:W-:Y:S02]  /*3c30*/  FADD.FTZ R133, R133, R42 ;  /* 0x0000002a85857221 */ /* 0x000fe40000010000 */
[----:B------:R-:W-:Y:S01]  /*3c40*/  FMUL.FTZ R42, R8, R129 ;  /* 0x00000081082a7220 */ /* 0x000fe20000410000 */
[----:B------:R-:W-:Y:S01]  /*3c50*/  LEA R142, R41, -R50, 0x1 ;  /* 0x80000032298e7211 */ /* 0x000fe200078e08ff */
[----:B------:R-:W-:-:S02]  /*3c60*/  FADD.FTZ R121, R133, R40 ;  /* 0x0000002885797221 */ /* 0x000fc40000010000 */
[----:B------:R-:W-:Y:S01]  /*3c70*/  FADD.FTZ R135, R146, R135 ;  /* 0x0000008792877221 */ /* 0x000fe20000010000 */
[----:B------:R-:W-:Y:S01]  /*3c80*/  ISETP.GE.AND P0, PT, R142, 0x1, PT ;  /* 0x000000018e00780c */ /* 0x000fe20003f06270 */
[----:B------:R-:W-:Y:S02]  /*3c90*/  FFMA.FTZ R40, -R8, R107, -RZ ;  /* 0x0000006b08287223 */ /* 0x000fe400000109ff */
[----:B------:R-:W-:Y:S01]  /*3ca0*/  FMUL.FTZ R146, R7, R137 ;  /* 0x0000008907927220 */ /* 0x000fe20000410000 */
[----:B------:R-:W-:Y:S01]  /*3cb0*/  SHF.L.U32 R137, R3, 0x2, RZ ;  /* 0x0000000203897819 */ /* 0x000fe200000006ff */
[----:B------:R-:W-:Y:S02]  /*3cc0*/  FFMA.FTZ R106, -R7, R106, -RZ ;  /* 0x0000006a076a7223 */ /* 0x000fe400000109ff */
[C---:B-1----:R-:W-:Y:S02]  /*3cd0*/  FMUL.FTZ R150, R5.reuse, R144 ;  /* 0x0000009005967220 */ /* 0x042fe40000410000 */
        /* <DEDUP_REMOVED lines=12> */
[----:B-----5:R-:W-:Y:S01]  /*3da0*/  FFMA.FTZ R42, -R6, R140, -RZ ;  /* 0x0000008c062a7223 */ /* 0x020fe200000109ff */
        /* <DEDUP_REMOVED lines=10> */
[----:B01234-:R-:W-:Y:S01]  /*3e50*/  SHF.R.S32.HI R47, RZ, 0x1f, R54 ;  /* 0x0000001fff2f7819 */ /* 0x01ffe20000011436 */
[----:B------:R-:W0:Y:S01]  /*3e60*/  LDS R145, [R30.X4+0x840] ;  /* 0x000840001e917984 */ /* 0x000e220000004800 */
[----:B------:R-:W-:Y:S01]  /*3e70*/  ULDC.64 UR6, c[0x0][0x2b8] ;  /* 0x0000ae0000067ab9 */ /* 0x000fe20000000a00 */
[----:B------:R-:W-:Y:S01]  /*3e80*/  IMAD.WIDE.U32 R40, R54, c[0x0][0x2a0], RZ ;  /* 0x0000a80036287a25 */ /* 0x000fe200078e00ff */
[----:B------:R-:W-:-:S02]  /*3e90*/  ULDC.64 UR8, c[0x0][0x298] ;  /* 0x0000a60000087ab9 */ /* 0x000fc40000000a00 */
[----:B------:R-:W-:Y:S01]  /*3ea0*/  USHF.R.U64 UR6, UR6, 0x1, UR7 ;  /* 0x0000000106067899 */ /* 0x000fe20008001207 */
[C---:B------:R-:W-:Y:S01]  /*3eb0*/  IMAD R43, R47.reuse, c[0x0][0x2a0], RZ ;  /* 0x0000a8002f2b7a24 */ /* 0x040fe200078e02ff */
[----:B------:R-:W-:Y:S01]  /*3ec0*/  USHF.R.U32.HI UR5, URZ, 0x1, UR9 ;  /* 0x000000013f057899 */ /* 0x000fe20008011609 */
[----:B------:R-:W-:Y:S01]  /*3ed0*/  IMAD R47, R47, c[0x0][0x2c0], RZ ;  /* 0x0000b0002f2f7a24 */ /* 0x000fe200078e02ff */
[----:B------:R-:W-:Y:S01]  /*3ee0*/  USHF.R.U32.HI UR7, URZ, 0x1, UR7 ;  /* 0x000000013f077899 */ /* 0x000fe20008011607 */
[C---:B------:R-:W-:Y:S01]  /*3ef0*/  IMAD R107, R54.reuse, c[0x0][0x2a4], R43 ;  /* 0x0000a900366b7a24 */ /* 0x040fe200078e022b */
[----:B------:R-:W-:Y:S01]  /*3f00*/  USHF.R.U64 UR8, UR8, 0x1, UR9 ;  /* 0x0000000108087899 */ /* 0x000fe20008001209 */
[----:B------:R-:W-:-:S03]  /*3f10*/  IMAD.WIDE.U32 R42, R54, c[0x0][0x2c0], RZ ;  /* 0x0000b000362a7a25 */ /* 0x000fc600078e00ff */
[----:B------:R-:W-:Y:S01]  /*3f20*/  IADD3 R41, R41, R107, RZ ;  /* 0x0000006b29297210 */ /* 0x000fe20007ffe0ff */
[----:B------:R-:W-:Y:S02]  /*3f30*/  IMAD R47, R54, c[0x0][0x2c4], R47 ;  /* 0x0000b100362f7a24 */ /* 0x000fe400078e022f */
[----:B------:R-:W-:Y:S02]  /*3f40*/  IMAD R107, R138, c[0x0][0x2b0], RZ ;  /* 0x0000ac008a6b7a24 */ /* 0x000fe400078e02ff */
[----:B------:R-:W-:Y:S01]  /*3f50*/  IMAD R46, R56, UR5, RZ ;  /* 0x00000005382e7c24 */ /* 0x000fe2000f8e02ff */
[----:B------:R-:W-:Y:S01]  /*3f60*/  IADD3 R43, R43, R47, RZ ;  /* 0x0000002f2b2b7210 */ /* 0x000fe20007ffe0ff */
[----:B------:R-:W-:Y:S01]  /*3f70*/  IMAD R151, R4, c[0x0][0x2b4], R107 ;  /* 0x0000ad0004977a24 */ /* 0x000fe200078e026b */
[----:B------:R-:W-:Y:S01]  /*3f80*/  SHF.L.U32 R47, R136, 0x8, RZ ;  /* 0x00000008882f7819 */ /* 0x000fe200000006ff */
[----:B------:R-:W-:Y:S02]  /*3f90*/  IMAD R136, R56, UR7, RZ ;  /* 0x0000000738887c24 */ /* 0x000fe4000f8e02ff */
[----:B------:R-:W-:Y:S01]  /*3fa0*/  IMAD R147, R138, c[0x0][0x2d0], RZ ;  /* 0x0000b4008a937a24 */ /* 0x000fe200078e02ff */
[----:B------:R-:W-:Y:S01]  /*3fb0*/  IADD3 R106, P0, R47, R50, RZ ;  /* 0x000000322f6a7210 */ /* 0x000fe20007f1e0ff */
[----:B------:R-:W-:-:S02]  /*3fc0*/  IMAD R149, R55, UR8, R46 ;  /* 0x0000000837957c24 */ /* 0x000fc4000f8e022e */
[----:B------:R-:W-:Y:S01]  /*3fd0*/  IMAD.WIDE.U32 R40, R56, UR8, R40 ;  /* 0x0000000838287c25 */ /* 0x000fe2000f8e0028 */
[----:B------:R-:W-:-:S03]  /*3fe0*/  LEA.HI.X.SX32 R107, R47, RZ, 0x1, P0 ;  /* 0x000000ff2f6b7211 */ /* 0x000fc600000f0eff */
[----:B------:R-:W-:Y:S01]  /*3ff0*/  IMAD R155, R55, UR6, R136 ;  /* 0x00000006379b7c24 */ /* 0x000fe2000f8e0288 */
[----:B------:R-:W-:Y:S01]  /*4000*/  IADD3 R149, R149, R41, RZ ;  /* 0x0000002995957210 */ /* 0x000fe20007ffe0ff */
[----:B------:R-:W-:-:S04]  /*4010*/  IMAD.WIDE.U32 R42, R56, UR6, R42 ;  /* 0x00000006382a7c25 */ /* 0x000fc8000f8e002a */
[----:B------:R-:W-:Y:S01]  /*4020*/  IMAD R153, R4, c[0x0][0x2d4], R147 ;  /* 0x0000b50004997a24 */ /* 0x000fe200078e0293 */
[----:B------:R-:W-:Y:S01]  /*4030*/  LEA R147, P0, R40, c[0x0][0x318], 0x3 ;  /* 0x0000c60028937a11 */ /* 0x000fe200078018ff */
[--C-:B------:R-:W-:Y:S01]  /*4040*/  IMAD.WIDE.U32 R46, R4, c[0x0][0x2b0], R106.reuse ;  /* 0x0000ac00042e7a25 */ /* 0x100fe200078e006a */
[----:B------:R-:W-:Y:S02]  /*4050*/  IADD3 R43, R155, R43, RZ ;  /* 0x0000002b9b2b7210 */ /* 0x000fe40007ffe0ff */
        /* <DEDUP_REMOVED lines=12> */
.L_x_14356:
[----:B01234-:R-:W-:Y:S05]  /*4120*/  BSYNC B0 ;  /* 0x0000000000007941 */ /* 0x01ffea0003800000 */
.L_x_14355:
[----:B------:R-:W0:Y:S01]  /*4130*/  LDS R141, [R141.X4+0x8c0] ;  /* 0x0008c0008d8d7984 */ /* 0x000e220000004800 */
        /* <DEDUP_REMOVED lines=17> */
.L_x_14358:
[----:B------:R-:W-:Y:S05]  /*4250*/  BSYNC B0 ;  /* 0x0000000000007941 */ /* 0x000fea0003800000 */
.L_x_14357:
        /* <DEDUP_REMOVED lines=9> */
.L_x_14360:
[----:B------:R-:W-:Y:S05]  /*42f0*/  BSYNC B0 ;  /* 0x0000000000007941 */ /* 0x000fea0003800000 */
.L_x_14359:
        /* <DEDUP_REMOVED lines=9> */
.L_x_14362:
[----:B------:R-:W-:Y:S05]  /*4390*/  BSYNC B0 ;  /* 0x0000000000007941 */ /* 0x000fea0003800000 */
.L_x_14361:
        /* <DEDUP_REMOVED lines=9> */
.L_x_14364:
[----:B------:R-:W-:Y:S05]  /*4430*/  BSYNC B0 ;  /* 0x0000000000007941 */ /* 0x000fea0003800000 */
.L_x_14363:
        /* <DEDUP_REMOVED lines=9> */
.L_x_14366:
[----:B------:R-:W-:Y:S05]  /*44d0*/  BSYNC B0 ;  /* 0x0000000000007941 */ /* 0x000fea0003800000 */
.L_x_14365:
        /* <DEDUP_REMOVED lines=9> */
.L_x_14368:
[----:B------:R-:W-:Y:S05]  /*4570*/  BSYNC B0 ;  /* 0x0000000000007941 */ /* 0x000fea0003800000 */
.L_x_14367:
        /* <DEDUP_REMOVED lines=9> */
.L_x_14370:
[----:B------:R-:W-:Y:S05]  /*4610*/  BSYNC B0 ;  /* 0x0000000000007941 */ /* 0x000fea0003800000 */
.L_x_14369:
[----:B-1----:R-:W1:Y:S01]  /*4620*/  SHFL.DOWN PT, R40, R135, 0x1, 0x1f ;  /* 0x08201f0087287f89 */ /* 0x002e6200000e0000 */
[C---:B------:R-:W-:Y:S01]  /*4630*/  ISETP.GT.AND P0, PT, R32.reuse, 0x1e, PT ;  /* 0x0000001e2000780c */ /* 0x040fe20003f04270 */
[----:B------:R-:W-:Y:S01]  /*4640*/  FMUL.FTZ R41, R65, R109 ;  /* 0x0000006d41297220 */ /* 0x000fe20000410000 */
[----:B------:R-:W-:Y:S01]  /*4650*/  ISETP.NE.AND P1, PT, R32, RZ, PT ;  /* 0x000000ff2000720c */ /* 0x000fe20003f25270 */
[----:B------:R-:W5:Y:S01]  /*4660*/  SHFL.DOWN PT, R42, R121, 0x1, 0x1f ;  /* 0x08201f00792a7f89 */ /* 0x000f6200000e0000 */
[----:B------:R-:W-:Y:S01]  /*4670*/  FMUL.FTZ R47, R44, R119 ;  /* 0x000000772c2f7220 */ /* 0x000fe20000410000 */
[----:B------:R-:W-:Y:S01]  /*4680*/  ISETP.NE.AND P2, PT, R50, RZ, PT ;  /* 0x000000ff3200720c */ /* 0x000fe20003f45270 */
[----:B------:R-:W-:Y:S01]  /*4690*/  FFMA.FTZ R41, R64, R108, -R41 ;  /* 0x0000006c40297223 */ /* 0x000fe20000010829 */
[----:B------:R-:W-:Y:S01]  /*46a0*/  BSSY B0, `(.L_x_14371) ;  /* 0x000004b000007945 */ /* 0x000fe20003800000 */
[----:B------:R-:W-:-:S02]  /*46b0*/  FFMA.FTZ R47, R112, R120, R47 ;  /* 0x00000078702f7223 */ /* 0x000fc4000001002f */
[----:B------:R-:W-:Y:S02]  /*46c0*/  FMUL.FTZ R122, R122, R41 ;  /* 0x000000297a7a7220 */ /* 0x000fe40000410000 */
        /* <DEDUP_REMOVED lines=19> */
[----:B------:R-:W1:Y:S01]  /*4800*/  SHFL.DOWN PT, R106, R135, 0x10, 0x1f ;  /* 0x0a001f00876a7f89 */ /* 0x000e6200000e0000 */
[----:B------:R-:W-:Y:S01]  /*4810*/  FFMA.FTZ R41, R64, R109, R40 ;  /* 0x0000006d40297223 */ /* 0x000fe20000010028 */
[----:B------:R-:W-:Y:S01]  /*4820*/  ISETP.GT.AND P0, PT, R32, 0xf, PT ;  /* 0x0000000f2000780c */ /* 0x000fe20003f04270 */
[----:B------:R-:W-:Y:S01]  /*4830*/  FMUL.FTZ R42, R65, R123 ;  /* 0x0000007b412a7220 */ /* 0x000fe20000410000 */
[----:B------:R-:W5:Y:S01]  /*4840*/  SHFL.DOWN PT, R130, R121, 0x10, 0x1f ;  /* 0x0a001f0079827f89 */ /* 0x000f6200000e0000 */
[----:B------:R-:W-:Y:S02]  /*4850*/  FFMA.FTZ R122, R124, R41, R122 ;  /* 0x000000297c7a7223 */ /* 0x000fe4000001007a */
[----:B------:R-:W-:-:S02]  /*4860*/  FMUL.FTZ R40, R63, R125 ;  /* 0x0000007d3f287220 */ /* 0x000fc40000410000 */
[-C--:B------:R-:W-:Y:S02]  /*4870*/  FMUL.FTZ R41, R65, R125.reuse ;  /* 0x0000007d41297220 */ /* 0x080fe40000410000 */
[C---:B------:R-:W-:Y:S02]  /*4880*/  FFMA.FTZ R125, R64.reuse, R125, -R42 ;  /* 0x0000007d407d7223 */ /* 0x040fe4000001082a */
[----:B------:R-:W-:Y:S02]  /*4890*/  FFMA.FTZ R42, R64, R123, R41 ;  /* 0x0000007b402a7223 */ /* 0x000fe40000010029 */
[----:B------:R-:W-:Y:S02]  /*48a0*/  FMUL.FTZ R125, R126, R125 ;  /* 0x0000007d7e7d7220 */ /* 0x000fe40000410000 */
[----:B------:R-:W-:Y:S02]  /*48b0*/  FFMA.FTZ R46, R105, R123, R40 ;  /* 0x0000007b692e7223 */ /* 0x000fe40000010028 */
[----:B------:R-:W-:-:S02]  /*48c0*/  FMUL.FTZ R40, R65, R120 ;  /* 0x0000007841287220 */ /* 0x000fc40000410000 */
[----:B------:R-:W-:Y:S02]  /*48d0*/  FFMA.FTZ R125, R127, R42, R125 ;  /* 0x0000002a7f7d7223 */ /* 0x000fe4000001007d */
[C---:B------:R-:W-:Y:S02]  /*48e0*/  FMUL.FTZ R42, R65.reuse, R118 ;  /* 0x00000076412a7220 */ /* 0x040fe40000410000 */
[CC--:B------:R-:W-:Y:S02]  /*48f0*/  FFMA.FTZ R41, R64.reuse, R119.reuse, -R40 ;  /* 0x0000007740297223 */ /* 0x0c0fe40000010828 */
[C---:B------:R-:W-:Y:S02]  /*4900*/  FMUL.FTZ R119, R65.reuse, R119 ;  /* 0x0000007741777220 */ /* 0x040fe40000410000 */
[-C--:B------:R-:W-:Y:S02]  /*4910*/  FMUL.FTZ R65, R65, R117.reuse ;  /* 0x0000007541417220 */ /* 0x080fe40000410000 */
[----:B------:R-:W-:-:S02]  /*4920*/  FFMA.FTZ R43, R64, R117, -R42 ;  /* 0x00000075402b7223 */ /* 0x000fc4000001082a */
[----:B-1----:R-:W-:Y:S02]  /*4930*/  @!P0 FADD.FTZ R135, R135, R106 ;  /* 0x0000006a87878221 */ /* 0x002fe40000010000 */
[----:B-----5:R-:W-:Y:S02]  /*4940*/  @!P0 FADD.FTZ R121, R121, R130 ;  /* 0x0000008279798221 */ /* 0x020fe40000010000 */
[----:B------:R-:W-:Y:S01]  /*4950*/  FMUL.FTZ R108, R113, R108 ;  /* 0x0000006c716c7220 */ /* 0x000fe20000410000 */
[----:B------:R-:W-:Y:S01]  /*4960*/  MOV R40, R135 ;  /* 0x0000008700287202 */ /* 0x000fe20000000f00 */
[----:B------:R-:W-:Y:S01]  /*4970*/  FMUL.FTZ R128, R128, R41 ;  /* 0x0000002980807220 */ /* 0x000fe20000410000 */
[----:B------:R-:W-:Y:S01]  /*4980*/  MOV R41, R121 ;  /* 0x0000007900297202 */ /* 0x000fe20000000f00 */
[----:B------:R-:W-:Y:S02]  /*4990*/  FMUL.FTZ R117, R104, R117 ;  /* 0x0000007568757220 */ /* 0x000fe40000410000 */
[----:B------:R-:W-:-:S02]  /*49a0*/  FFMA.FTZ R42, R64, R120, R119 ;  /* 0x00000078402a7223 */ /* 0x000fc40000010077 */
[----:B------:R-:W-:Y:S01]  /*49b0*/  FFMA.FTZ R65, R64, R118, R65 ;  /* 0x0000007640417223 */ /* 0x000fe20000010041 */
[----:B------:R1:W-:Y:S01]  /*49c0*/  @!P1 STS.64 [0xc68], R40 ;  /* 0x000c6828ff009388 */ /* 0x0003e20000000a00 */
        /* <DEDUP_REMOVED lines=24> */
.L_x_14372:
[----:B-1----:R-:W-:Y:S05]  /*4b50*/  BSYNC B0 ;  /* 0x0000000000007941 */ /* 0x002fea0003800000 */
.L_x_14371:
[----:B------:R-:W-:Y:S02]  /*4b60*/  IADD3 R4, R4, 0x1, RZ ;  /* 0x0000000104047810 */ /* 0x000fe40007ffe0ff */
[----:B------:R-:W-:Y:S02]  /*4b70*/  IADD3 R3, P1, R3, 0x1, RZ ;  /* 0x0000000103037810 */ /* 0x000fe40007f3e0ff */
[----:B------:R-:W-:Y:S02]  /*4b80*/  ISETP.GE.AND P0, PT, R4, c[0x0][0x16c], PT ;  /* 0x00005b0004007a0c */ /* 0x000fe40003f06270 */
[----:B------:R-:W-:-:S11]  /*4b90*/  IADD3.X R2, RZ, R2, RZ, P1, !PT ;  /* 0x00000002ff027210 */ /* 0x000fd60000ffe4ff */
[----:B------:R-:W-:Y:S01]  /*4ba0*/  @P0 CALL.REL.NOINC `(.L_x_14342) ;  /* 0x0000001000000944 */ /* 0x000fe20003c00000 */
[----:B------:R-:W-:Y:S05]  /*4bb0*/  BRA `(.L_x_14373) ;  /* 0xffffce6000007947 */ /* 0x000fea000383ffff */
.L_x_14342:
[----:B------:R-:W-:Y:S01]  /*4bc0*/  BAR.SYNC.DEFER_BLOCKING 0x0 ;  /* 0x0000000000007b1d */ /* 0x000fe20000010000 */
[----:B------:R-:W-:-:S06]  /*4bd0*/  IMAD.WIDE R2, R50, 0x8, R96 ;  /* 0x0000000832027825 */ /* 0x000fcc00078e0260 */
[----:B------:R-:W5:Y:S01]  /*4be0*/  LDG.E.64 R2, [R2.64] ;  /* 0x0000000a02027981 */ /* 0x000f62000c1e1b00 */
[----:B------:R-:W-:Y:S01]  /*4bf0*/  F2F.BF16.F32 R10, R10 ;  /* 0x0000000a000a7304 */ /* 0x000fe20000202000 */
[C---:B------:R-:W-:Y:S01]  /*4c00*/  IADD3 R20, R33.reuse, -0x1, RZ ;  /* 0xffffffff21147810 */ /* 0x040fe20007ffe0ff */
[----:B------:R-:W-:Y:S01]  /*4c10*/  UIADD3 UR4, UR4, -0x100, URZ ;  /* 0xffffff0004047890 */ /* 0x000fe2000fffe03f */
[----:B------:R-:W-:Y:S02]  /*4c20*/  ISETP.GT.AND P4, PT, R33, 0x1, PT ;  /* 0x000000012100780c */ /* 0x000fe40003f84270 */
[----:B------:R-:W-:-:S03]  /*4c30*/  MOV R33, R20 ;  /* 0x0000001400217202 */ /* 0x000fc60000000f00 */
[----:B------:R-:W-:Y:S08]  /*4c40*/  F2F.BF16.F32 R11, R11 ;  /* 0x0000000b000b7304 */ /* 0x000ff00000202000 */
[----:B------:R-:W1:Y:S08]  /*4c50*/  F2F.BF16.F32 R6, R9 ;  /* 0x0000000900067304 */ /* 0x000e700000202000 */
[----:B------:R-:W-:Y:S01]  /*4c60*/  F2F.BF16.F32 R17, R12 ;  /* 0x0000000c00117304 */ /* 0x000fe20000202000 */
[----:B-----5:R-:W-:Y:S01]  /*4c70*/  STS.64 [R32.X8], R2 ;  /* 0x0000000220007388 */ /* 0x020fe20000008a00 */
[----:B------:R-:W-:-:S06]  /*4c80*/  NOP ;  /* 0x0000000000007918 */ /* 0x000fcc0000000000 */
[----:B------:R-:W5:Y:S02]  /*4c90*/  LDS.64 R18, [R32.X8] ;  /* 0x0000000020127984 */ /* 0x000f640000008a00 */
[--C-:B-----5:R-:W-:Y:S02]  /*4ca0*/  PRMT R0, RZ, 0x5410, R19.reuse ;  /* 0x00005410ff007816 */ /* 0x120fe40000000013 */
        /* <DEDUP_REMOVED lines=12> */
[----:B------:R-:W-:Y:S01]  /*4d70*/  @!P2 FMUL.FTZ R2, R7, -1.4426950216293334961 ;  /* 0xbfb8aa3b0702a820 */ /* 0x000fe20000410000 */
[----:B-1----:R-:W-:Y:S01]  /*4d80*/  PRMT R7, R11, 0x5410, R6 ;  /* 0x000054100b077816 */ /* 0x002fe20000000006 */
[----:B------:R-:W-:-:S04]  /*4d90*/  FADD.FTZ R4, R0, R57 ;  /* 0x0000003900047221 */ /* 0x000fc80000010000 */
[----:B------:R-:W1:Y:S01]  /*4da0*/  @!P2 MUFU.EX2 R2, R2 ;  /* 0x000000020002a308 */ /* 0x000e620000000800 */
[----:B------:R-:W-:Y:S01]  /*4db0*/  FSETP.GTU.FTZ.AND P3, PT, R4, 20, PT ;  /* 0x41a000000400780b */ /* 0x000fe20003f7c000 */
[----:B------:R-:W-:-:S04]  /*4dc0*/  @!P0 FMUL.FTZ R0, R3, -1.4426950216293334961 ;  /* 0xbfb8aa3b03008820 */ /* 0x000fc80000410000 */
[----:B------:R-:W-:Y:S02]  /*4dd0*/  @!P1 FMUL.FTZ R5, R5, -1.4426950216293334961 ;  /* 0xbfb8aa3b05059820 */ /* 0x000fe40000410000 */
[----:B------:R-:W5:Y:S06]  /*4de0*/  @!P0 MUFU.EX2 R0, R0 ;  /* 0x0000000000008308 */ /* 0x000f6c0000000800 */
[----:B------:R-:W-:Y:S02]  /*4df0*/  @!P3 FMUL.FTZ R9, R4, -1.4426950216293334961 ;  /* 0xbfb8aa3b0409b820 */ /* 0x000fe40000410000 */
[----:B------:R-:W3:Y:S01]  /*4e00*/  @!P1 MUFU.EX2 R5, R5 ;  /* 0x0000000500059308 */ /* 0x000ee20000000800 */
[----:B-1----:R-:W-:-:S02]  /*4e10*/  @!P2 FADD.FTZ R8, R2, 1 ;  /* 0x3f8000000208a421 */ /* 0x002fc40000010000 */
[----:B------:R-:W-:-:S05]  /*4e20*/  IMAD.WIDE.U32 R2, R10, 0x10000, RZ ;  /* 0x000100000a027825 */ /* 0x000fca00078e00ff */
[----:B------:R-:W1:Y:S01]  /*4e30*/  @!P2 MUFU.RCP R8, R8 ;  /* 0x000000080008a308 */ /* 0x000e620000001000 */
[----:B------:R-:W-:Y:S01]  /*4e40*/  LOP3.LUT R7, R7, R3, RZ, 0xfc, !PT ;  /* 0x0000000307077212 */ /* 0x000fe200078efcff */
[----:B-----5:R-:W-:Y:S01]  /*4e50*/  @!P0 FADD.FTZ R4, R0, 1 ;  /* 0x3f80000000048421 */ /* 0x020fe20000010000 */
[----:B------:R-:W-:-:S05]  /*4e60*/  LOP3.LUT R6, R2, R17, RZ, 0xfc, !PT ;  /* 0x0000001102067212 */ /* 0x000fca00078efcff */
[----:B------:R-:W5:Y:S01]  /*4e70*/  @!P3 MUFU.EX2 R9, R9 ;  /* 0x000000090009b308 */ /* 0x000f620000000800 */
[----:B---3--:R-:W-:Y:S01]  /*4e80*/  @!P1 FADD.FTZ R10, R5, 1 ;  /* 0x3f800000050a9421 */ /* 0x008fe20000010000 */
[----:B------:R3:W-:Y:S01]  /*4e90*/  STS.64 [R32.X8], R6 ;  /* 0x0000000620007388 */ /* 0x0007e20000008a00 */
[----:B------:R-:W-:-:S06]  /*4ea0*/  NOP ;  /* 0x0000000000007918 */ /* 0x000fcc0000000000 */
[----:B------:R-:W4:Y:S01]  /*4eb0*/  @!P1 MUFU.RCP R11, R10 ;  /* 0x0000000a000b9308 */ /* 0x000f220000001000 */
[----:B------:R-:W2:Y:S01]  /*4ec0*/  LDS.64 R2, [R32.X8] ;  /* 0x0000000020027984 */ /* 0x000ea20000008a00 */
[----:B-1----:R-:W-:Y:S01]  /*4ed0*/  @!P2 FMUL.FTZ R15, R15, R8 ;  /* 0x000000080f0fa220 */ /* 0x002fe20000410000 */
[----:B------:R-:W-:Y:S01]  /*4ee0*/  SHF.L.U32 R8, R20, 0x7, RZ ;  /* 0x0000000714087819 */ /* 0x000fe200000006ff */
[----:B------:R-:W-:Y:S01]  /*4ef0*/  IMAD R5, R55, c[0x0][0x2d8], RZ ;  /* 0x0000b60037057a24 */ /* 0x000fe200078e02ff */
[----:B------:R-:W-:Y:S01]  /*4f00*/  IADD3 R38, P2, R38, -0x100, RZ ;  /* 0xffffff0026267810 */ /* 0x000fe20007f5e0ff */
[----:B---3--:R-:W-:Y:S02]  /*4f10*/  IMAD R7, R59, c[0x0][0x2e0], RZ ;  /* 0x0000b8003b077a24 */ /* 0x008fe400078e02ff */
[----:B-----5:R-:W-:Y:S01]  /*4f20*/  @!P3 FADD.FTZ R0, R9, 1 ;  /* 0x3f8000000900b421 */ /* 0x020fe20000010000 */
[----:B------:R-:W-:Y:S01]  /*4f30*/  SHF.R.S32.HI R9, RZ, 0x1f, R8 ;  /* 0x0000001fff097819 */ /* 0x000fe20000011408 */
[----:B------:R1:W3:Y:S01]  /*4f40*/  @!P0 MUFU.RCP R18, R4 ;  /* 0x0000000400128308 */ /* 0x0002e20000001000 */
[----:B------:R-:W-:Y:S01]  /*4f50*/  IMAD R7, R60, c[0x0][0x2e4], R7 ;  /* 0x0000b9003c077a24 */ /* 0x000fe200078e0207 */
[----:B------:R-:W-:Y:S01]  /*4f60*/  IADD3.X R39, R39, -0x1, RZ, P2, !PT ;  /* 0xffffffff27277810 */ /* 0x000fe200017fe4ff */
[----:B----4-:R-:W-:Y:S01]  /*4f70*/  @!P1 FMUL.FTZ R14, R14, R11 ;  /* 0x0000000b0e0e9220 */ /* 0x010fe20000410000 */
[----:B------:R-:W-:Y:S01]  /*4f80*/  IADD3 R35, P1, R35, -0x200, RZ ;  /* 0xfffffe0023237810 */ /* 0x000fe20007f3e0ff */
[----:B------:R-:W-:-:S03]  /*4f90*/  IMAD R11, R56, c[0x0][0x2dc], R5 ;  /* 0x0000b700380b7a24 */ /* 0x000fc600078e0205 */
[----:B------:R-:W4:Y:S01]  /*4fa0*/  @!P3 MUFU.RCP R17, R0 ;  /* 0x000000000011b308 */ /* 0x000f220000001000 */
[----:B-1----:R-:W-:Y:S01]  /*4fb0*/  IMAD.WIDE.U32 R4, R56, c[0x0][0x2d8], R8 ;  /* 0x0000b60038047a25 */ /* 0x002fe200078e0008 */
[----:B------:R-:W-:-:S03]  /*4fc0*/  IADD3.X R34, R34, -0x1, RZ, P1, !PT ;  /* 0xffffffff22227810 */ /* 0x000fc60000ffe4ff */
[----:B------:R-:W-:Y:S01]  /*4fd0*/  IMAD.WIDE.U32 R8, R56, c[0x0][0x2f8], R8 ;  /* 0x0000be0038087a25 */ /* 0x000fe200078e0008 */
[----:B------:R-:W-:Y:S02]  /*4fe0*/  IADD3 R5, R5, R11, RZ ;  /* 0x0000000b05057210 */ /* 0x000fe40007ffe0ff */
[----:B------:R-:W1:Y:S01]  /*4ff0*/  F2F.BF16.F32 R0, R14 ;  /* 0x0000000e00007304 */ /* 0x000e620000202000 */
[----:B---3--:R-:W-:Y:S02]  /*5000*/  @!P0 FMUL.FTZ R13, R13, R18 ;  /* 0x000000120d0d8220 */ /* 0x008fe40000410000 */
[----:B------:R-:W-:-:S05]  /*5010*/  IMAD.WIDE.U32 R4, R60, c[0x0][0x2e0], R4 ;  /* 0x0000b8003c047a25 */ /* 0x000fca00078e0004 */
[----:B------:R-:W-:Y:S01]  /*5020*/  IADD3 R5, R5, R7, RZ ;  /* 0x0000000705057210 */ /* 0x000fe20007ffe0ff */
[----:B----4-:R-:W-:Y:S01]  /*5030*/  @!P3 FMUL.FTZ R16, R16, R17 ;  /* 0x000000111010b220 */ /* 0x010fe20000410000 */
[----:B------:R-:W-:Y:S01]  /*5040*/  LEA R10, P0, R4, c[0x0][0x330], 0x1 ;  /* 0x0000cc00040a7a11 */ /* 0x000fe200078008ff */
[----:B------:R-:W-:Y:S01]  /*5050*/  F2F.BF16.F32 R12, R15 ;  /* 0x0000000f000c7304 */ /* 0x000fe20000202000 */
[----:B------:R-:W-:Y:S02]  /*5060*/  IADD3 R48, P3, R48, -0x100, RZ ;  /* 0xffffff0030307810 */ /* 0x000fe40007f7e0ff */
[----:B------:R-:W-:Y:S01]  /*5070*/  LEA.HI.X R11, R4, c[0x0][0x334], R5, 0x1, P0 ;  /* 0x0000cd00040b7a11 */ /* 0x000fe200000f0c05 */
[----:B-1----:R-:W-:Y:S01]  /*5080*/  IMAD.WIDE.U32 R6, R0, 0x10000, RZ ;  /* 0x0001000000067825 */ /* 0x002fe200078e00ff */
[----:B------:R-:W-:-:S03]  /*5090*/  IADD3.X R49, R49, -0x1, RZ, P3, !PT ;  /* 0xffffffff31317810 */ /* 0x000fc60001ffe4ff */
[----:B------:R-:W1:Y:S01]  /*50a0*/  F2F.BF16.F32 R19, R16 ;  /* 0x0000001000137304 */ /* 0x000e620000202000 */
[----:B------:R-:W-:-:S05]  /*50b0*/  IMAD.WIDE R4, R50, 0x8, R10 ;  /* 0x0000000832047825 */ /* 0x000fca00078e020a */
[----:B--2---:R2:W-:Y:S02]  /*50c0*/  STG.E.64 [R4.64], R2 ;  /* 0x0000000204007986 */ /* 0x0045e4000c101b0a */
[----:B------:R3:W4:Y:S01]  /*50d0*/  F2F.BF16.F32 R17, R13 ;  /* 0x0000000d00117304 */ /* 0x0007220000202000 */
[----:B-1----:R-:W-:Y:S01]  /*50e0*/  PRMT R19, R12, 0x5410, R19 ;  /* 0x000054100c137816 */ /* 0x002fe20000000013 */
[----:B---3--:R-:W-:-:S03]  /*50f0*/  FADD.FTZ R13, R13, R52 ;  /* 0x000000340d0d7221 */ /* 0x008fc60000010000 */
        /* <DEDUP_REMOVED lines=11> */
[----:B--2---:R-:W-:-:S05]  /*51b0*/  IMAD.WIDE.U32 R2, R60, c[0x0][0x300], R8 ;  /* 0x0000c0003c027a25 */ /* 0x004fca00078e0008 */
[----:B------:R-:W-:Y:S02]  /*51c0*/  IADD3 R3, R3, R19, RZ ;  /* 0x0000001303037210 */ /* 0x000fe40007ffe0ff */
[----:B------:R-:W-:Y:S01]  /*51d0*/  LEA R4, P0, R2, c[0x0][0x340], 0x1 ;  /* 0x0000d00002047a11 */ /* 0x000fe200078008ff */
[----:B------:R-:W-:Y:S01]  /*51e0*/  STS.64 [R32.X8], R10 ;  /* 0x0000000a20007388 */ /* 0x000fe20000008a00 */
[----:B------:R-:W-:-:S06]  /*51f0*/  NOP ;  /* 0x0000000000007918 */ /* 0x000fcc0000000000 */
[----:B------:R-:W1:Y:S01]  /*5200*/  LDS.64 R6, [R32.X8] ;  /* 0x0000000020067984 */ /* 0x000e620000008a00 */
[----:B------:R-:W-:Y:S02]  /*5210*/  LEA.HI.X R5, R2, c[0x0][0x344], R3, 0x1, P0 ;  /* 0x0000d10002057a11 */ /* 0x000fe400000f0c03 */
[----:B------:R-:W-:-:S03]  /*5220*/  IADD3 R96, P0, R96, -0x100, RZ ;  /* 0xffffff0060607810 */ /* 0x000fc60007f1e0ff */
[----:B------:R-:W-:Y:S01]  /*5230*/  IMAD.WIDE R2, R50, 0x8, R4 ;  /* 0x0000000832027825 */ /* 0x000fe200078e0204 */
[----:B------:R-:W-:Y:S02]  /*5240*/  IADD3.X R97, R97, -0x1, RZ, P0, !PT ;  /* 0xffffffff61617810 */ /* 0x000fe400007fe4ff */
[----:B------:R-:W-:-:S04]  /*5250*/  IADD3 R37, P0, R37, -0x200, RZ ;  /* 0xfffffe0025257810 */ /* 0x000fc80007f1e0ff */
[----:B------:R-:W-:Y:S01]  /*5260*/  IADD3.X R36, R36, -0x1, RZ, P0, !PT ;  /* 0xffffffff24247810 */ /* 0x000fe200007fe4ff */
[----:B-1----:R1:W-:Y:S01]  /*5270*/  STG.E.64 [R2.64], R6 ;  /* 0x0000000602007986 */ /* 0x0023e2000c101b0a */
[----:B------:R-:W-:Y:S01]  /*5280*/  @!P4 CALL.REL.NOINC `(.L_x_14333) ;  /* 0x000000100000c944 */ /* 0x000fe20003c00000 */
[----:B------:R-:W-:Y:S05]  /*5290*/  BRA `(.L_x_14374) ;  /* 0xffffb70000007947 */ /* 0x000fea000383ffff */
.L_x_14333:
        /* <DEDUP_REMOVED lines=24> */
.L_x_14376:
[----:B-1----:R-:W-:Y:S05]  /*5420*/  BSYNC B0 ;  /* 0x0000000000007941 */ /* 0x002fea0003800000 */
.L_x_14375:
        /* <DEDUP_REMOVED lines=23> */
.L_x_14378:
[----:B------:R-:W2:Y:S02]  /*55a0*/  S2R R9, SR_TID.X ;  /* 0x0000000000097919 */ /* 0x000ea40000002100 */
.L_x_14379:
[----:B-1----:R-:W-:Y:S05]  /*55b0*/  BSYNC B0 ;  /* 0x0000000000007941 */ /* 0x002fea0003800000 */
.L_x_14377:
[----:B--2---:R-:W-:-:S13]  /*55c0*/  ISETP.GE.AND P0, PT, R9, c[0x0][0x16c], PT ;  /* 0x00005b0009007a0c */ /* 0x004fda0003f06270 */
[----:B------:R-:W-:Y:S05]  /*55d0*/  @P0 EXIT ;  /* 0x000000000000094d */ /* 0x000fea0003800000 */
[----:B------:R-:W-:Y:S02]  /*55e0*/  IMAD R59, R59, c[0x0][0x288], RZ ;  /* 0x0000a2003b3b7a24 */ /* 0x000fe400078e02ff */
[----:B------:R-:W-:-:S04]  /*55f0*/  IMAD.WIDE.U32 R4, R60, c[0x0][0x288], RZ ;  /* 0x0000a2003c047a25 */ /* 0x000fc800078e00ff */
[----:B------:R-:W-:-:S05]  /*5600*/  IMAD R13, R60, c[0x0][0x28c], R59 ;  /* 0x0000a3003c0d7a24 */ /* 0x000fca00078e023b */
[----:B------:R-:W-:Y:S02]  /*5610*/  IADD3 R13, R5, R13, RZ ;  /* 0x0000000d050d7210 */ /* 0x000fe40007ffe0ff */
.L_x_14380:
        /* <DEDUP_REMOVED lines=17> */
.L_x_14381:
        /* <DEDUP_REMOVED lines=13> */
.L_x_14782:


//--------------------- .text._Z25selective_scan_bwd_kernelI32Selective_Scan_bwd_kernel_traitsILi32ELi4ELb1ELb1ELb1ELb1ELb1EN3c108BFloat16ENS1_7complexIfEEEEv12SSMParamsBwd --------------------------
	.section	.text._Z25selective_scan_bwd_kernelI32Selective_Scan_bwd_kernel_traitsILi32ELi4ELb1ELb1ELb1ELb1ELb1EN3c108BFloat16ENS1_7complexIfEEEEv12SSMParamsBwd,"ax",@progbits
	.sectioninfo	@"SHI_REGISTERS=158"
	.align	128
        .global         _Z25selective_scan_bwd_kernelI32Selective_Scan_bwd_kernel_traitsILi32ELi4ELb1ELb1ELb1ELb1ELb1EN3c108BFloat16ENS1_7complexIfEEEEv12SSMParamsBwd
        .type           _Z25selective_scan_bwd_kernelI32Selective_Scan_bwd_kernel_traitsILi32ELi4ELb1ELb1ELb1ELb1ELb1EN3c108BFloat16ENS1_7complexIfEEEEv12SSMParamsBwd,@function
        .size           _Z25selective_scan_bwd_kernelI32Selective_Scan_bwd_kernel_traitsILi32ELi4ELb1ELb1ELb1ELb1ELb1EN3c108BFloat16ENS1_7complexIfEEEEv12SSMParamsBwd,(.L_x_14783 - _Z25selective_scan_bwd_kernelI32Selective_Scan_bwd_kernel_traitsILi32ELi4ELb1ELb1ELb1ELb1ELb1EN3c108BFloat16ENS1_7complexIfEEEEv12SSMParamsBwd)
        .other          _Z25selective_scan_bwd_kernelI32Selective_Scan_bwd_kernel_traitsILi32ELi4ELb1ELb1ELb1ELb1ELb1EN3c108BFloat16ENS1_7complexIfEEEEv12SSMParamsBwd,@"STO_CUDA_ENTRY STV_DEFAULT"
_Z25selective_scan_bwd_kernelI32Selective_Scan_bwd_kernel_traitsILi32ELi4ELb1ELb1ELb1ELb1ELb1EN3c108BFloat16ENS1_7complexIfEEEEv12SSMParamsBwd:
.text._Z25selective_scan_bwd_kernelI32Selective_Scan_bwd_kernel_traitsILi32ELi4ELb1ELb1ELb1ELb1ELb1EN3c108BFloat16ENS1_7complexIfEEEEv12SSMParamsBwd:
        /* <DEDUP_REMOVED lines=154> */
.L_x_14424:
[----:B------:R-:W-:Y:S01]  /*09a0*/  BAR.SYNC.DEFER_BLOCKING 0x0 ;  /* 0x0000000000007b1d */ /* 0x000fe20000010000 */
[----:B0-----:R-:W-:-:S06]  /*09b0*/  IMAD.WIDE R2, R50, 0x8, R48 ;  /* 0x0000000832027825 */ /* 0x001fcc00078e0230 */
        /* <DEDUP_REMOVED lines=76> */
.L_x_14384:
[----:B-1----:R-:W-:Y:S05]  /*0e80*/  BSYNC B0 ;  /* 0x0000000000007941 */ /* 0x002fea0003800000 */
.L_x_14383:
        /* <DEDUP_REMOVED lines=33> */
.L_x_14386:
[----:B------:R-:W-:Y:S05]  /*10a0*/  BSYNC B0 ;  /* 0x0000000000007941 */ /* 0x000fea0003800000 */
.L_x_14385:
        /* <DEDUP_REMOVED lines=33> */
.L_x_14388:
[----:B------:R-:W-:Y:S05]  /*12c0*/  BSYNC B0 ;  /* 0x0000000000007941 */ /* 0x000fea0003800000 */
.L_x_14387:
        /* <DEDUP_REMOVED lines=33> */
.L_x_14390:
[----:B------:R-:W-:Y:S05]  /*14e0*/  BSYNC B0 ;  /* 0x0000000000007941 */ /* 0x000fea0003800000 */
.L_x_14389:
        /* <DEDUP_REMOVED lines=18> */
[----:B--2---:R-:W-:-:S02]  /*1610*/  PRMT R41, RZ, 0x5410, R5 ;  /* 0x00005410ff297816 */ /* 0x004fc40000000005 */
[----:B------:R-:W-:-:S04]  /*1620*/  SHF.R.U32.HI R43, RZ, 0x10, R5 ;  /* 0x00000010ff2b7819 */ /* 0x000fc80000011605 */
[----:B------:R-:W-:Y:S02]  /*1630*/  PRMT R43, RZ, 0x5410, R43 ;  /* 0x00005410ff2b7816 */ /* 0x000fe4000000002b */
[--C-:B0-----:R-:W-:Y:S02]  /*1640*/  PRMT R42, RZ, 0x5410, R13.reuse ;  /* 0x00005410ff2a7816 */ /* 0x101fe4000000000d */
[--C-:B------:R-:W-:Y:S02]  /*1650*/  SHF.R.U64 R16, R12, 0x10, R13.reuse ;  /* 0x000000100c107819 */ /* 0x100fe4000000120d */
[----:B------:R-:W-:Y:S01]  /*1660*/  SHF.R.U32.HI R46, RZ, 0x10, R13 ;  /* 0x00000010ff2e7819 */ /* 0x000fe2000001160d */
[----:B------:R-:W-:Y:S01]  /*1670*/  FMUL.FTZ R10, R42, -1.4426950216293334961 ;  /* 0xbfb8aa3b2a0a7820 */ /* 0x000fe20000410000 */
[----:B------:R-:W-:Y:S02]  /*1680*/  PRMT R13, RZ, 0x5410, R12 ;  /* 0x00005410ff0d7816 */ /* 0x000fe4000000000c */
[----:B------:R-:W-:-:S02]  /*1690*/  PRMT R16, RZ, 0x5410, R16 ;  /* 0x00005410ff107816 */ /* 0x000fc40000000010 */
[----:B------:R-:W-:Y:S01]  /*16a0*/  PRMT R46, RZ, 0x5410, R46 ;  /* 0x00005410ff2e7816 */ /* 0x000fe2000000002e */
[----:B------:R-:W0:Y:S01]  /*16b0*/  MUFU.EX2 R10, R10 ;  /* 0x0000000a000a7308 */ /* 0x000e220000000800 */
[----:B------:R-:W-:-:S03]  /*16c0*/  FMUL.FTZ R0, R13, -1.4426950216293334961 ;  /* 0xbfb8aa3b0d007820 */ /* 0x000fc60000410000 */
[----:B------:R-:W-:-:S04]  /*16d0*/  FMUL.FTZ R11, R46, -1.4426950216293334961 ;  /* 0xbfb8aa3b2e0b7820 */ /* 0x000fc80000410000 */
[----:B------:R-:W-:Y:S08]  /*16e0*/  MUFU.EX2 R0, R0 ;  /* 0x0000000000007308 */ /* 0x000ff00000000800 */
[----:B------:R-:W1:Y:S01]  /*16f0*/  MUFU.EX2 R11, R11 ;  /* 0x0000000b000b7308 */ /* 0x000e620000000800 */
[----:B0-----:R-:W-:-:S07]  /*1700*/  FADD.FTZ R10, R10, 1 ;  /* 0x3f8000000a0a7421 */ /* 0x001fce0000010000 */
[----:B------:R-:W0:Y:S01]  /*1710*/  MUFU.RCP R47, R10 ;  /* 0x0000000a002f7308 */ /* 0x000e220000001000 */
[----:B-1----:R-:W-:Y:S01]  /*1720*/  FADD.FTZ R12, R11, 1 ;  /* 0x3f8000000b0c7421 */ /* 0x002fe20000010000 */
[----:B------:R-:W-:-:S06]  /*1730*/  SHF.R.U64 R11, R4, 0x10, R5 ;  /* 0x00000010040b7819 */ /* 0x000fcc0000001205 */
[----:B------:R1:W-:Y:S01]  /*1740*/  MUFU.RCP R61, R12 ;  /* 0x0000000c003d7308 */ /* 0x0003e20000001000 */
[----:B0-----:R-:W-:-:S04]  /*1750*/  FADD.FTZ R5, -R47, 1 ;  /* 0x3f8000002f057421 */ /* 0x001fc80000010100 */
[C---:B------:R-:W-:Y:S01]  /*1760*/  FFMA.FTZ R5, R42.reuse, R5, 1 ;  /* 0x3f8000002a057423 */ /* 0x040fe20000010005 */
[----:B-1----:R-:W-:Y:S01]  /*1770*/  PRMT R12, RZ, 0x5410, R11 ;  /* 0x00005410ff0c7816 */ /* 0x002fe2000000000b */
        /* <DEDUP_REMOVED lines=11> */
[C---:B------:R-:W-:Y:S02]  /*1830*/  FFMA.FTZ R9, R46.reuse, R9, 1 ;  /* 0x3f8000002e097423 */ /* 0x040fe40000010009 */
[----:B------:R-:W-:Y:S01]  /*1840*/  FMUL.FTZ R46, R46, R61 ;  /* 0x0000003d2e2e7220 */ /* 0x000fe20000410000 */
[--C-:B-1----:R-:W-:Y:S02]  /*1850*/  PRMT R44, RZ, 0x5410, R7.reuse ;  /* 0x00005410ff2c7816 */ /* 0x102fe40000000007 */
[--C-:B------:R-:W-:Y:S02]  /*1860*/  SHF.R.U64 R40, R6, 0x10, R7.reuse ;  /* 0x0000001006287819 */ /* 0x100fe40000001207 */
[----:B------:R-:W-:Y:S01]  /*1870*/  SHF.R.U32.HI R62, RZ, 0x10, R7 ;  /* 0x00000010ff3e7819 */ /* 0x000fe20000011607 */
[C---:B--2---:R-:W-:Y:S01]  /*1880*/  FMUL.FTZ R8, R41.reuse, R44 ;  /* 0x0000002c29087220 */ /* 0x044fe20000410000 */
[----:B------:R-:W-:Y:S01]  /*1890*/  PRMT R40, RZ, 0x5410, R40 ;  /* 0x00005410ff287816 */ /* 0x000fe20000000028 */
[----:B------:R-:W-:Y:S01]  /*18a0*/  FMUL.FTZ R41, R41, R42 ;  /* 0x0000002a29297220 */ /* 0x000fe20000410000 */
[----:B------:R-:W-:Y:S01]  /*18b0*/  PRMT R62, RZ, 0x5410, R62 ;  /* 0x00005410ff3e7816 */ /* 0x000fe2000000003e */
[----:B------:R-:W-:Y:S01]  /*18c0*/  FMUL.FTZ R8, R47, R8 ;  /* 0x000000082f087220 */ /* 0x000fe20000410000 */
[----:B------:R-:W-:-:S03]  /*18d0*/  PRMT R15, RZ, 0x5410, R6 ;  /* 0x00005410ff0f7816 */ /* 0x000fc60000000006 */
[----:B0-----:R-:W-:Y:S02]  /*18e0*/  FMUL.FTZ R0, R8, R5 ;  /* 0x0000000508007220 */ /* 0x001fe40000410000 */
[----:B---3--:R-:W-:Y:S02]  /*18f0*/  FADD.FTZ R5, -R45, 1 ;  /* 0x3f8000002d057421 */ /* 0x008fe40000010100 */
[----:B------:R-:W-:Y:S01]  /*1900*/  FMUL.FTZ R8, R12, R40 ;  /* 0x000000280c087220 */ /* 0x000fe20000410000 */
[----:B------:R0:W-:Y:S01]  /*1910*/  F2F.BF16.F32 R63, R0 ;  /* 0x00000000003f7304 */ /* 0x0001e20000202000 */
[----:B------:R-:W-:Y:S02]  /*1920*/  FMUL.FTZ R10, R43, R62 ;  /* 0x0000003e2b0a7220 */ /* 0x000fe40000410000 */
[----:B------:R-:W-:Y:S02]  /*1930*/  FFMA.FTZ R7, R16, R5, 1 ;  /* 0x3f80000010077423 */ /* 0x000fe40000010005 */
[----:B------:R-:W-:-:S02]  /*1940*/  FMUL.FTZ R8, R45, R8 ;  /* 0x000000082d087220 */ /* 0x000fc40000410000 */
[----:B------:R-:W-:Y:S01]  /*1950*/  FMUL.FTZ R10, R61, R10 ;  /* 0x0000000a3d0a7220 */ /* 0x000fe20000410000 */
[----:B0-----:R-:W-:Y:S01]  /*1960*/  PRMT R0, RZ, 0x5410, R4 ;  /* 0x00005410ff007816 */ /* 0x001fe20000000004 */
[----:B------:R-:W-:Y:S02]  /*1970*/  FADD.FTZ R4, -R14, 1 ;  /* 0x3f8000000e047421 */ /* 0x000fe40000010100 */
[----:B------:R-:W-:Y:S02]  /*1980*/  FMUL.FTZ R8, R8, R7 ;  /* 0x0000000708087220 */ /* 0x000fe40000410000 */
[----:B------:R-:W-:Y:S02]  /*1990*/  FMUL.FTZ R5, R0, R15 ;  /* 0x0000000f00057220 */ /* 0x000fe40000410000 */
[----:B------:R-:W-:Y:S02]  /*19a0*/  FMUL.FTZ R9, R10, R9 ;  /* 0x000000090a097220 */ /* 0x000fe40000410000 */
[----:B------:R-:W-:Y:S01]  /*19b0*/  FFMA.FTZ R4, R13, R4, 1 ;  /* 0x3f8000000d047423 */ /* 0x000fe20000010004 */
[----:B------:R-:W0:Y:S01]  /*19c0*/  F2F.BF16.F32 R8, R8 ;  /* 0x0000000800087304 */ /* 0x000e220000202000 */
[----:B------:R-:W-:-:S02]  /*19d0*/  FMUL.FTZ R5, R14, R5 ;  /* 0x000000050e057220 */ /* 0x000fc40000410000 */
[----:B------:R-:W-:Y:S02]  /*19e0*/  FMUL.FTZ R13, R13, R14 ;  /* 0x0000000e0d0d7220 */ /* 0x000fe40000410000 */
[----:B------:R-:W-:Y:S02]  /*19f0*/  FMUL.FTZ R10, R5, R4 ;  /* 0x00000004050a7220 */ /* 0x000fe40000410000 */
[----:B------:R-:W-:Y:S01]  /*1a00*/  FMUL.FTZ R45, R16, R45 ;  /* 0x0000002d102d7220 */ /* 0x000fe20000410000 */
[----:B------:R-:W1:Y:S01]  /*1a10*/  F2F.BF16.F32 R6, R9 ;  /* 0x0000000900067304 */ /* 0x000e620000202000 */
[----:B------:R-:W-:-:S07]  /*1a20*/  FMUL.FTZ R43, R43, R46 ;  /* 0x0000002e2b2b7220 */ /* 0x000fce0000410000 */
[----:B------:R-:W2:Y:S01]  /*1a30*/  F2F.BF16.F32 R11, R10 ;  /* 0x0000000a000b7304 */ /* 0x000ea20000202000 */
[----:B0-----:R-:W-:Y:S01]  /*1a40*/  IMAD.WIDE.U32 R4, R8, 0x10000, RZ ;  /* 0x0001000008047825 */ /* 0x001fe200078e00ff */
[----:B------:R-:W-:Y:S01]  /*1a50*/  BAR.SYNC.DEFER_BLOCKING 0x0 ;  /* 0x0000000000007b1d */ /* 0x000fe20000010000 */
[----:B-1----:R-:W-:-:S04]  /*1a60*/  PRMT R63, R63, 0x5410, R6 ;  /* 0x000054103f3f7816 */ /* 0x002fc80000000006 */
[----:B------:R-:W-:Y:S01]  /*1a70*/  LOP3.LUT R7, R63, R5, RZ, 0xfc, !PT ;  /* 0x000000053f077212 */ /* 0x000fe200078efcff */
[----:B------:R-:W-:Y:S02]  /*1a80*/  IMAD R5, R55, c[0x0][0x2e8], RZ ;  /* 0x0000ba0037057a24 */ /* 0x000fe400078e02ff */
[----:B------:R-:W-:Y:S01]  /*1a90*/  IMAD R63, R59, c[0x0][0x2f0], RZ ;  /* 0x0000bc003b3f7a24 */ /* 0x000fe200078e02ff */
[----:B--2---:R-:W-:Y:S01]  /*1aa0*/  LOP3.LUT R6, R4, R11, RZ, 0xfc, !PT ;  /* 0x0000000b04067212 */ /* 0x004fe200078efcff */
[C---:B------:R-:W-:Y:S02]  /*1ab0*/  IMAD R11, R56.reuse, c[0x0][0x2ec], R5 ;  /* 0x0000bb00380b7a24 */ /* 0x040fe400078e0205 */
[----:B------:R-:W-:-:S04]  /*1ac0*/  IMAD.WIDE.U32 R4, R56, c[0x0][0x2e8], R2 ;  /* 0x0000ba0038047a25 */ /* 0x000fc800078e0002 */
[----:B------:R-:W-:Y:S01]  /*1ad0*/  IMAD R63, R60, c[0x0][0x2f4], R63 ;  /* 0x0000bd003c3f7a24 */ /* 0x000fe200078e023f */
[----:B------:R-:W-:Y:S01]  /*1ae0*/  IADD3 R5, R5, R11, RZ ;  /* 0x0000000b05057210 */ /* 0x000fe20007ffe0ff */
[----:B------:R0:W-:Y:S01]  /*1af0*/  STS.64 [R32.X8], R6 ;  /* 0x0000000620007388 */ /* 0x0001e20000008a00 */
[----:B------:R-:W-:-:S06]  /*1b00*/  NOP ;  /* 0x0000000000007918 */ /* 0x000fcc0000000000 */
[----:B------:R-:W1:Y:S01]  /*1b10*/  LDS.64 R8, [R32.X8] ;  /* 0x0000000020087984 */ /* 0x000e620000008a00 */
[----:B------:R-:W-:-:S04]  /*1b20*/  IMAD.WIDE.U32 R4, R60, c[0x0][0x2f0], R4 ;  /* 0x0000bc003c047a25 */ /* 0x000fc800078e0004 */
[----:B0-----:R-:W-:Y:S01]  /*1b30*/  FMUL.FTZ R7, R12, R45 ;  /* 0x0000002d0c077220 */ /* 0x001fe20000410000 */
[----:B------:R-:W-:Y:S02]  /*1b40*/  IADD3 R5, R5, R63, RZ ;  /* 0x0000003f05057210 */ /* 0x000fe40007ffe0ff */
[----:B------:R-:W-:-:S04]  /*1b50*/  LEA R10, P0, R4, c[0x0][0x338], 0x1 ;  /* 0x0000ce00040a7a11 */ /* 0x000fc800078008ff */
[----:B------:R-:W-:Y:S01]  /*1b60*/  LEA.HI.X R11, R4, c[0x0][0x33c], R5, 0x1, P0 ;  /* 0x0000cf00040b7a11 */ /* 0x000fe200000f0c05 */
[----:B------:R-:W-:Y:S01]  /*1b70*/  FMUL.FTZ R5, R0, R13 ;  /* 0x0000000d00057220 */ /* 0x000fe20000410000 */
[----:B------:R-:W-:Y:S02]  /*1b80*/  ISETP.NE.U32.AND P0, PT, RZ, c[0x0][0x270], PT ;  /* 0x00009c00ff007a0c */ /* 0x000fe40003f05070 */
[----:B------:R-:W-:Y:S01]  /*1b90*/  PRMT R0, RZ, 0x5410, R94 ;  /* 0x00005410ff007816 */ /* 0x000fe2000000005e */
[----:B------:R-:W-:Y:S01]  /*1ba0*/  IMAD.WIDE R10, R50, 0x8, R10 ;  /* 0x00000008320a7825 */ /* 0x000fe200078e020a */
[----:B------:R-:W-:Y:S02]  /*1bb0*/  ISETP.NE.AND.EX P0, PT, RZ, c[0x0][0x274], PT, P0 ;  /* 0x00009d00ff007a0c */ /* 0x000fe40003f05300 */
[----:B------:R-:W-:Y:S01]  /*1bc0*/  SHF.R.U64 R4, R94, 0x10, R95 ;  /* 0x000000105e047819 */ /* 0x000fe2000000125f */
[----:B------:R-:W-:Y:S01]  /*1bd0*/  FFMA.FTZ R0, R5, R0, R52 ;  /* 0x0000000005007223 */ /* 0x000fe20000010034 */
[----:B-1----:R0:W-:Y:S09]  /*1be0*/  STG.E.64 [R10.64], R8 ;  /* 0x000000080a007986 */ /* 0x0021f2000c101b0a */
[----:B------:R-:W-:Y:S05]  /*1bf0*/  @!P0 BRA `(.L_x_14391) ;  /* 0x000001c000008947 */ /* 0x000fea0003800000 */
[----:B------:R-:W-:Y:S01]  /*1c00*/  FMUL.FTZ R42, R42, R44 ;  /* 0x0000002c2a2a7220 */ /* 0x000fe20000410000 */
[----:B------:R-:W-:Y:S01]  /*1c10*/  BAR.SYNC.DEFER_BLOCKING 0x0 ;  /* 0x0000000000007b1d */ /* 0x000fe20000010000 */
[----:B------:R-:W-:-:S02]  /*1c20*/  FMUL.FTZ R40, R45, R40 ;  /* 0x000000282d287220 */ /* 0x000fc40000410000 */
[----:B------:R-:W-:Y:S02]  /*1c30*/  FMUL.FTZ R46, R46, R62 ;  /* 0x0000003e2e2e7220 */ /* 0x000fe40000410000 */
[----:B------:R-:W-:Y:S01]  /*1c40*/  FMUL.FTZ R13, R13, R15 ;  /* 0x0000000f0d0d7220 */ /* 0x000fe20000410000 */
[----:B0-----:R-:W0:Y:S01]  /*1c50*/  F2F.BF16.F32 R8, R40 ;  /* 0x0000002800087304 */ /* 0x001e220000202000 */
[----:B------:R-:W-:Y:S02]  /*1c60*/  IMAD R15, R55, c[0x0][0x210], RZ ;  /* 0x00008400370f7a24 */ /* 0x000fe400078e02ff */
[----:B------:R-:W-:-:S04]  /*1c70*/  IMAD.WIDE.U32 R2, R56, c[0x0][0x210], R2 ;  /* 0x0000840038027a25 */ /* 0x000fc800078e0002 */
[----:B------:R-:W-:Y:S01]  /*1c80*/  IMAD R15, R56, c[0x0][0x214], R15 ;  /* 0x00008500380f7a24 */ /* 0x000fe200078e020f */
[----:B------:R-:W-:Y:S04]  /*1c90*/  F2F.BF16.F32 R42, R42 ;  /* 0x0000002a002a7304 */ /* 0x000fe80000202000 */
[----:B------:R-:W-:-:S04]  /*1ca0*/  IADD3 R3, R3, R15, RZ ;  /* 0x0000000f03037210 */ /* 0x000fc80007ffe0ff */
[----:B------:R-:W1:Y:S01]  /*1cb0*/  F2F.BF16.F32 R11, R46 ;  /* 0x0000002e000b7304 */ /* 0x000e620000202000 */
[----:B0-----:R-:W-:-:S04]  /*1cc0*/  IMAD.WIDE.U32 R8, R8, 0x10000, RZ ;  /* 0x0001000008087825 */ /* 0x001fc800078e00ff */
[----:B------:R-:W-:-:S03]  /*1cd0*/  IMAD.WIDE.U32 R2, R60, c[0x0][0x218], R2 ;  /* 0x000086003c027a25 */ /* 0x000fc600078e0002 */
        /* <DEDUP_REMOVED lines=14> */
.L_x_14391:
        /* <DEDUP_REMOVED lines=29> */
[-C--:B------:R-:W-:Y:S01]  /*1f90*/  IMAD R45, R45, R56.reuse, RZ ;  /* 0x000000382d2d7224 */ /* 0x080fe200078e02ff */
[----:B------:R-:W-:Y:S01]  /*1fa0*/  SHF.R.U64 R2, R2, 0x1, R47 ;  /* 0x0000000102027819 */ /* 0x000fe2000000122f */
[----:B------:R-:W-:Y:S01]  /*1fb0*/  FADD.FTZ R5, R43, R43 ;  /* 0x0000002b2b057221 */ /* 0x000fe20000010000 */
[----:B------:R-:W-:Y:S01]  /*1fc0*/  SHF.R.U64 R44, R44, 0x1, R61 ;  /* 0x000000012c2c7819 */ /* 0x000fe2000000123d */
[----:B------:R-:W-:Y:S01]  /*1fd0*/  IMAD R0, R3, R56, RZ ;  /* 0x0000003803007224 */ /* 0x000fe200078e02ff */
[----:B------:R-:W-:Y:S01]  /*1fe0*/  MOV R4, RZ ;  /* 0x000000ff00047202 */ /* 0x000fe20000000f00 */
[----:B------:R-:W-:Y:S01]  /*1ff0*/  IMAD R47, R55, R2, R45 ;  /* 0x00000002372f7224 */ /* 0x000fe200078e022d */
[----:B------:R-:W-:Y:S01]  /*2000*/  MOV R16, RZ ;  /* 0x000000ff00107202 */ /* 0x000fe20000000f00 */
        /* <DEDUP_REMOVED lines=50> */
.L_x_14423:
        /* <DEDUP_REMOVED lines=160> */
.L_x_14394:
[----:B-1----:R-:W-:Y:S05]  /*2d30*/  BSYNC B0 ;  /* 0x0000000000007941 */ /* 0x002fea0003800000 */
.L_x_14393:
        /* <DEDUP_REMOVED lines=174> */
.L_x_14396:
[----:B---3--:R-:W-:Y:S05]  /*3820*/  BSYNC B0 ;  /* 0x0000000000007941 */ /* 0x008fea0003800000 */
.L_x_14395:
        /* <DEDUP_REMOVED lines=19> */
.L_x_14398:
[----:B------:R-:W-:Y:S05]  /*3960*/  BSYNC B0 ;  /* 0x0000000000007941 */ /* 0x000fea0003800000 */
.L_x_14397:
        /* <DEDUP_REMOVED lines=17> */
.L_x_14400:
[----:B------:R-:W-:Y:S05]  /*3a80*/  BSYNC B0 ;  /* 0x0000000000007941 */ /* 0x000fea0003800000 */
.L_x_14399:
        /* <DEDUP_REMOVED lines=17> */
.L_x_14402:
[----:B------:R-:W-:Y:S05]  /*3ba0*/  BSYNC B0 ;  /* 0x0000000000007941 */ /* 0x000fea0003800000 */
.L_x_14401:
        /* <DEDUP_REMOVED lines=19> */
.L_x_14404:
[----:B------:R-:W-:Y:S05]  /*3ce0*/  BSYNC B0 ;  /* 0x0000000000007941 */ /* 0x000fea0003800000 */
.L_x_14403:
        /* <DEDUP_REMOVED lines=212> */
.L_x_14406:
[----:B01234-:R-:W-:Y:S05]  /*4a30*/  BSYNC B0 ;  /* 0x0000000000007941 */ /* 0x01ffea0003800000 */
.L_x_14405:
        /* <DEDUP_REMOVED lines=18> */
.L_x_14408:
[----:B------:R-:W-:Y:S05]  /*4b60*/  BSYNC B0 ;  /* 0x0000000000007941 */ /* 0x000fea0003800000 */
.L_x_14407:
        /* <DEDUP_REMOVED lines=9> */
.L_x_14410:
[----:B------:R-:W-:Y:S05]  /*4c00*/  BSYNC B0 ;  /* 0x0000000000007941 */ /* 0x000fea0003800000 */
.L_x_14409:
        /* <DEDUP_REMOVED lines=9> */
.L_x_14412:
[----:B------:R-:W-:Y:S05]  /*4ca0*/  BSYNC B0 ;  /* 0x0000000000007941 */ /* 0x000fea0003800000 */
.L_x_14411:
        /* <DEDUP_REMOVED lines=9> */
.L_x_14414:
[----:B------:R-:W-:Y:S05]  /*4d40*/  BSYNC B0 ;  /* 0x0000000000007941 */ /* 0x000fea0003800000 */
.L_x_14413:
        /* <DEDUP_REMOVED lines=9> */
.L_x_14416:
[----:B------:R-:W-:Y:S05]  /*4de0*/  BSYNC B0 ;  /* 0x0000000000007941 */ /* 0x000fea0003800000 */
.L_x_14415:
        /* <DEDUP_REMOVED lines=9> */
.L_x_14418:
[----:B------:R-:W-:Y:S05]  /*4e80*/  BSYNC B0 ;  /* 0x0000000000007941 */ /* 0x000fea0003800000 */
.L_x_14417:
        /* <DEDUP_REMOVED lines=9> */
.L_x_14420:
[----:B------:R-:W-:Y:S05]  /*4f20*/  BSYNC B0 ;  /* 0x0000000000007941 */ /* 0x000fea0003800000 */
.L_x_14419:
        /* <DEDUP_REMOVED lines=83> */
.L_x_14422:
[----:B-1----:R-:W-:Y:S05]  /*5460*/  BSYNC B0 ;  /* 0x0000000000007941 */ /* 0x002fea0003800000 */
.L_x_14421:
[----:B------:R-:W-:Y:S02]  /*5470*/  IADD3 R4, R4, 0x1, RZ ;  /* 0x0000000104047810 */ /* 0x000fe40007ffe0ff */
[----:B------:R-:W-:Y:S02]  /*5480*/  IADD3 R3, P1, R3, 0x1, RZ ;  /* 0x0000000103037810 */ /* 0x000fe40007f3e0ff */
[----:B------:R-:W-:Y:S02]  /*5490*/  ISETP.GE.AND P0, PT, R4, c[0x0][0x16c], PT ;  /* 0x00005b0004007a0c */ /* 0x000fe40003f06270 */
[----:B------:R-:W-:-:S11]  /*54a0*/  IADD3.X R2, RZ, R2, RZ, P1, !PT ;  /* 0x00000002ff027210 */ /* 0x000fd60000ffe4ff */
[----:B------:R-:W-:Y:S01]  /*54b0*/  @P0 CALL.REL.NOINC `(.L_x_14392) ;  /* 0x0000001000000944 */ /* 0x000fe20003c00000 */
[----:B------:R-:W-:Y:S05]  /*54c0*/  BRA `(.L_x_14423) ;  /* 0xffffce6000007947 */ /* 0x000fea000383ffff */
.L_x_14392:
        /* <DEDUP_REMOVED lines=11> */
[----:B-1----:R-:W-:Y:S01]  /*5580*/  PRMT R11, R11, 0x5410, R6 ;  /* 0x000054100b0b7816 */ /* 0x002fe20000000006 */
[----:B-----5:R-:W-:Y:S01]  /*5590*/  STS.64 [R32.X8], R2 ;  /* 0x0000000220007388 */ /* 0x020fe20000008a00 */
[----:B------:R-:W-:-:S06]  /*55a0*/  NOP ;  /* 0x0000000000007918 */ /* 0x000fcc0000000000 */
[----:B------:R-:W1:Y:S02]  /*55b0*/  LDS.64 R18, [R32.X8] ;  /* 0x0000000020127984 */ /* 0x000e640000008a00 */
[--C-:B-1----:R-:W-:Y:S02]  /*55c0*/  PRMT R0, RZ, 0x5410, R19.reuse ;  /* 0x00005410ff007816 */ /* 0x102fe40000000013 */
        /* <DEDUP_REMOVED lines=18> */
[----:B------:R-:W5:Y:S02]  /*56f0*/  @!P0 MUFU.EX2 R0, R0 ;  /* 0x0000000000008308 */ /* 0x000f640000000800 */
[----:B------:R-:W-:-:S06]  /*5700*/  @!P3 FMUL.FTZ R9, R4, -1.4426950216293334961 ;  /* 0xbfb8aa3b0409b820 */ /* 0x000fcc0000410000 */
[----:B------:R-:W3:Y:S01]  /*5710*/  @!P1 MUFU.EX2 R5, R5 ;  /* 0x0000000500059308 */ /* 0x000ee20000000800 */
[----:B-1----:R-:W-:Y:S02]  /*5720*/  @!P2 FADD.FTZ R8, R2, 1 ;  /* 0x3f8000000208a421 */ /* 0x002fe40000010000 */
[----:B------:R-:W-:-:S05]  /*5730*/  IMAD.WIDE.U32 R2, R10, 0x10000, RZ ;  /* 0x000100000a027825 */ /* 0x000fca00078e00ff */
[----:B------:R-:W1:Y:S01]  /*5740*/  @!P3 MUFU.EX2 R9, R9 ;  /* 0x000000090009b308 */ /* 0x000e620000000800 */
[----:B------:R-:W-:Y:S01]  /*5750*/  LOP3.LUT R7, R11, R3, RZ, 0xfc, !PT ;  /* 0x000000030b077212 */ /* 0x000fe200078efcff */
[----:B-----5:R-:W-:Y:S01]  /*5760*/  @!P0 FADD.FTZ R4, R0, 1 ;  /* 0x3f80000000048421 */ /* 0x020fe20000010000 */
[----:B------:R-:W-:-:S05]  /*5770*/  LOP3.LUT R6, R2, R17, RZ, 0xfc, !PT ;  /* 0x0000001102067212 */ /* 0x000fca00078efcff */
[----:B------:R5:W-:Y:S01]  /*5780*/  STS.64 [R32.X8], R6 ;  /* 0x0000000620007388 */ /* 0x000be20000008a00 */
[----:B------:R-:W-:-:S06]  /*5790*/  NOP ;  /* 0x0000000000007918 */ /* 0x000fcc0000000000 */
[----:B------:R-:W4:Y:S01]  /*57a0*/  LDS.64 R2, [R32.X8] ;  /* 0x0000000020027984 */ /* 0x000f220000008a00 */
[----:B------:R2:W0:Y:S01]  /*57b0*/  @!P2 MUFU.RCP R19, R8 ;  /* 0x000000080013a308 */ /* 0x0004220000001000 */
[----:B---3--:R-:W-:Y:S02]  /*57c0*/  @!P1 FADD.FTZ R10, R5, 1 ;  /* 0x3f800000050a9421 */ /* 0x008fe40000010000 */
[----:B-1----:R-:W-:Y:S02]  /*57d0*/  @!P3 FADD.FTZ R0, R9, 1 ;  /* 0x3f8000000900b421 */ /* 0x002fe40000010000 */
[----:B------:R-:W-:Y:S02]  /*57e0*/  IMAD R5, R55, c[0x0][0x2d8], RZ ;  /* 0x0000b60037057a24 */ /* 0x000fe400078e02ff */
[----:B-----5:R-:W-:Y:S01]  /*57f0*/  IMAD R7, R59, c[0x0][0x2e0], RZ ;  /* 0x0000b8003b077a24 */ /* 0x020fe200078e02ff */
[----:B------:R1:W3:Y:S01]  /*5800*/  @!P0 MUFU.RCP R41, R4 ;  /* 0x0000000400298308 */ /* 0x0002e20000001000 */
[----:B--2---:R-:W-:Y:S01]  /*5810*/  SHF.L.U32 R8, R20, 0x7, RZ ;  /* 0x0000000714087819 */ /* 0x004fe200000006ff */
[----:B------:R-:W-:-:S02]  /*5820*/  IMAD R11, R56, c[0x0][0x2dc], R5 ;  /* 0x0000b700380b7a24 */ /* 0x000fc400078e0205 */
[----:B------:R-:W-:Y:S01]  /*5830*/  IMAD R7, R60, c[0x0][0x2e4], R7 ;  /* 0x0000b9003c077a24 */ /* 0x000fe200078e0207 */
[----:B------:R-:W-:-:S03]  /*5840*/  SHF.R.S32.HI R9, RZ, 0x1f, R8 ;  /* 0x0000001fff097819 */ /* 0x000fc60000011408 */
[----:B------:R-:W2:Y:S01]  /*5850*/  @!P1 MUFU.RCP R10, R10 ;  /* 0x0000000a000a9308 */ /* 0x000ea20000001000 */
[----:B0-----:R-:W-:Y:S01]  /*5860*/  @!P2 FMUL.FTZ R14, R14, R19 ;  /* 0x000000130e0ea220 */ /* 0x001fe20000410000 */
[----:B------:R-:W-:Y:S01]  /*5870*/  IADD3 R48, P2, R48, -0x100, RZ ;  /* 0xffffff0030307810 */ /* 0x000fe20007f5e0ff */
[----:B-1----:R-:W-:-:S03]  /*5880*/  IMAD.WIDE.U32 R4, R56, c[0x0][0x2d8], R8 ;  /* 0x0000b60038047a25 */ /* 0x002fc600078e0008 */
[----:B------:R-:W-:Y:S01]  /*5890*/  IADD3.X R49, R49, -0x1, RZ, P2, !PT ;  /* 0xffffffff31317810 */ /* 0x000fe200017fe4ff */
[----:B------:R-:W-:Y:S01]  /*58a0*/  IMAD.WIDE.U32 R8, R56, c[0x0][0x2f8], R8 ;  /* 0x0000be0038087a25 */ /* 0x000fe200078e0008 */
[----:B------:R-:W-:Y:S01]  /*58b0*/  IADD3 R5, R5, R11, RZ ;  /* 0x0000000b05057210 */ /* 0x000fe20007ffe0ff */
[----:B------:R-:W0:Y:S02]  /*58c0*/  @!P3 MUFU.RCP R18, R0 ;  /* 0x000000000012b308 */ /* 0x000e240000001000 */
[----:B---3--:R-:W-:Y:S02]  /*58d0*/  @!P0 FMUL.FTZ R16, R16, R41 ;  /* 0x0000002910108220 */ /* 0x008fe40000410000 */
[----:B------:R-:W-:-:S04]  /*58e0*/  IMAD.WIDE.U32 R4, R60, c[0x0][0x2e0], R4 ;  /* 0x0000b8003c047a25 */ /* 0x000fc800078e0004 */
[----:B--2---:R-:W-:Y:S01]  /*58f0*/  @!P1 FMUL.FTZ R15, R15, R10 ;  /* 0x0000000a0f0f9220 */ /* 0x004fe20000410000 */
[----:B------:R-:W-:Y:S01]  /*5900*/  IADD3 R5, R5, R7, RZ ;  /* 0x0000000705057210 */ /* 0x000fe20007ffe0ff */
[----:B------:R-:W-:Y:S01]  /*5910*/  F2F.BF16.F32 R12, R14 ;  /* 0x0000000e000c7304 */ /* 0x000fe20000202000 */
[C---:B------:R-:W-:Y:S02]  /*5920*/  LEA R10, P0, R4.reuse, c[0x0][0x330], 0x1 ;  /* 0x0000cc00040a7a11 */ /* 0x040fe400078008ff */
[----:B------:R-:W-:Y:S02]  /*5930*/  IADD3 R35, P1, R35, -0x200, RZ ;  /* 0xfffffe0023237810 */ /* 0x000fe40007f3e0ff */
[----:B------:R-:W-:Y:S01]  /*5940*/  LEA.HI.X R11, R4, c[0x0][0x334], R5, 0x1, P0 ;  /* 0x0000cd00040b7a11 */ /* 0x000fe200000f0c05 */
[----:B0-----:R-:W-:Y:S01]  /*5950*/  @!P3 FMUL.FTZ R13, R13, R18 ;  /* 0x000000120d0db220 */ /* 0x001fe20000410000 */
[----:B------:R-:W-:Y:S01]  /*5960*/  IADD3 R38, P3, R38, -0x100, RZ ;  /* 0xffffff0026267810 */ /* 0x000fe20007f7e0ff */
[----:B------:R-:W0:Y:S01]  /*5970*/  F2F.BF16.F32 R0, R15 ;  /* 0x0000000f00007304 */ /* 0x000e220000202000 */
[----:B------:R-:W-:Y:S01]  /*5980*/  IADD3.X R34, R34, -0x1, RZ, P1, !PT ;  /* 0xffffffff22227810 */ /* 0x000fe20000ffe4ff */
[----:B------:R-:W-:Y:S01]  /*5990*/  IMAD.WIDE R4, R50, 0x8, R10 ;  /* 0x0000000832047825 */ /* 0x000fe200078e020a */
[----:B------:R-:W-:-:S04]  /*59a0*/  IADD3.X R39, R39, -0x1, RZ, P3, !PT ;  /* 0xffffffff27277810 */ /* 0x000fc80001ffe4ff */
[----:B----4-:R1:W-:Y:S01]  /*59b0*/  STG.E.64 [R4.64], R2 ;  /* 0x0000000204007986 */ /* 0x0103e2000c101b0a */
[----:B------:R-:W2:Y:S08]  /*59c0*/  F2F.BF16.F32 R19, R13 ;  /* 0x0000000d00137304 */ /* 0x000eb00000202000 */
[----:B------:R3:W4:Y:S01]  /*59d0*/  F2F.BF16.F32 R17, R16 ;  /* 0x0000001000117304 */ /* 0x0007220000202000 */
[----:B0-----:R-:W-:Y:S01]  /*59e0*/  IMAD.WIDE.U32 R6, R0, 0x10000, RZ ;  /* 0x0001000000067825 */ /* 0x001fe200078e00ff */
[----:B--2---:R-:W-:-:S03]  /*59f0*/  PRMT R19, R12, 0x5410, R19 ;  /* 0x000054100c137816 */ /* 0x004fc60000000013 */
[----:B---3--:R-:W-:Y:S01]  /*5a00*/  FADD.FTZ R16, R16, R51 ;  /* 0x0000003310107221 */ /* 0x008fe20000010000 */
        /* <DEDUP_REMOVED lines=26> */
.L_x_14382:
        /* <DEDUP_REMOVED lines=24> */
.L_x_14426:
[----:B0-----:R-:W-:Y:S05]  /*5d30*/  BSYNC B0 ;  /* 0x0000000000007941 */ /* 0x001fea0003800000 */
.L_x_14425:
        /* <DEDUP_REMOVED lines=23> */
.L_x_14428:
[----:B------:R-:W1:Y:S02]  /*5eb0*/  S2R R9, SR_TID.X ;  /* 0x0000000000097919 */ /* 0x000e640000002100 */
.L_x_14429:
[----:B0-----:R-:W-:Y:S05]  /*5ec0*/  BSYNC B0 ;  /* 0x0000000000007941 */ /* 0x001fea0003800000 */
.L_x_14427:
[----:B-1----:R-:W-:-:S13]  /*5ed0*/  ISETP.GE.AND P0, PT, R9, c[0x0][0x16c], PT ;  /* 0x00005b0009007a0c */ /* 0x002fda0003f06270 */
[----:B------:R-:W-:Y:S05]  /*5ee0*/  @P0 EXIT ;  /* 0x000000000000094d */ /* 0x000fea0003800000 */
[----:B------:R-:W-:Y:S02]  /*5ef0*/  IMAD R59, R59, c[0x0][0x288], RZ ;  /* 0x0000a2003b3b7a24 */ /* 0x000fe400078e02ff */
[----:B------:R-:W-:-:S04]  /*5f00*/  IMAD.WIDE.U32 R4, R60, c[0x0][0x288], RZ ;  /* 0x0000a2003c047a25 */ /* 0x000fc800078e00ff */
[----:B------:R-:W-:-:S05]  /*5f10*/  IMAD R13, R60, c[0x0][0x28c], R59 ;  /* 0x0000a3003c0d7a24 */ /* 0x000fca00078e023b */
[----:B------:R-:W-:Y:S02]  /*5f20*/  IADD3 R13, R5, R13, RZ ;  /* 0x0000000d050d7210 */ /* 0x000fe40007ffe0ff */
.L_x_14430:
        /* <DEDUP_REMOVED lines=17> */
.L_x_14431:
        /* <DEDUP_REMOVED lines=12> */
.L_x_14783:


//--------------------- .nv.shared._Z25selective_scan_bwd_kernelI32Selective_Scan_bwd_kernel_traitsILi128ELi16ELb0ELb0ELb0ELb0ELb0EN3c108BFloat16ENS1_7complexIfEEEEv12SSMParamsBwd --------------------------
	.section	.nv.shared._Z25selective_scan_bwd_kernelI32Selective_Scan_bwd_kernel_traitsILi128ELi16ELb0ELb0ELb0ELb0ELb0EN3c108BFloat16ENS1_7complexIfEEEEv12SSMParamsBwd,"aw",@nobits
	.sectionflags	@""
	.align	16


//--------------------- .nv.global                --------------------------
	.section	.nv.global,"aw",@nobits
.nv.global:
	.type		_ZN70_INTERNAL_b6018690_34_selective_scan_bwd_bf16_complex_cu_c4313e8d_30514cuda3std3__48in_placeE,@object
	.size		_ZN70_INTERNAL_b6018690_34_selective_scan_bwd_bf16_complex_cu_c4313e8d_30514cuda3std3__48in_placeE,(_ZN70_INTERNAL_b6018690_34_selective_scan_bwd_bf16_complex_cu_c4313e8d_30514cuda3std6ranges3__45__cpo8distanceE - _ZN70_INTERNAL_b6018690_34_selective_scan_bwd_bf16_complex_cu_c4313e8d_30514cuda3std3__48in_placeE)
_ZN70_INTERNAL_b6018690_34_selective_scan_bwd_bf16_complex_cu_c4313e8d_30514cuda3std3__48in_placeE:
	.zero		1
	.type		_ZN70_INTERNAL_b6018690_34_selective_scan_bwd_bf16_complex_cu_c4313e8d_30514cuda3std6ranges3__45__cpo8distanceE,@object
	.size		_ZN70_INTERNAL_b6018690_34_selective_scan_bwd_bf16_complex_cu_c4313e8d_30514cuda3std6ranges3__45__cpo8distanceE,(_ZN70_INTERNAL_b6018690_34_selective_scan_bwd_bf16_complex_cu_c4313e8d_30514cuda3std3__45__cpo6cbeginE - _ZN70_INTERNAL_b6018690_34_selective_scan_bwd_bf16_complex_cu_c4313e8d_30514cuda3std6ranges3__45__cpo8distanceE)
_ZN70_INTERNAL_b6018690_34_selective_scan_bwd_bf16_complex_cu_c4313e8d_30514cuda3std6ranges3__45__cpo8distanceE:
	.zero		1
	.type		_ZN70_INTERNAL_b6018690_34_selective_scan_bwd_bf16_complex_cu_c4313e8d_30514cuda3std3__45__cpo6cbeginE,@object
	.size		_ZN70_INTERNAL_b6018690_34_selective_scan_bwd_bf16_complex_cu_c4313e8d_30514cuda3std3__45__cpo6cbeginE,(_ZN70_INTERNAL_b6018690_34_selective_scan_bwd_bf16_complex_cu_c4313e8d_30514cuda3std6ranges3__45__cpo7advanceE - _ZN70_INTERNAL_b6018690_34_selective_scan_bwd_bf16_complex_cu_c4313e8d_30514cuda3std3__45__cpo6cbeginE)
_ZN70_INTERNAL_b6018690_34_selective_scan_bwd_bf16_complex_cu_c4313e8d_30514cuda3std3__45__cpo6cbeginE:
	.zero		1
	.type		_ZN70_INTERNAL_b6018690_34_selective_scan_bwd_bf16_complex_cu_c4313e8d_30514cuda3std6ranges3__45__cpo7advanceE,@object
	.size		_ZN70_INTERNAL_b6018690_34_selective_scan_bwd_bf16_complex_cu_c4313e8d_30514cuda3std6ranges3__45__cpo7advanceE,(_ZN70_INTERNAL_b6018690_34_selective_scan_bwd_bf16_complex_cu_c4313e8d_30514cuda3std3__45__cpo7crbeginE - _ZN70_INTERNAL_b6018690_34_selective_scan_bwd_bf16_complex_cu_c4313e8d_30514cuda3std6ranges3__45__cpo7advanceE)
_ZN70_INTERNAL_b6018690_34_selective_scan_bwd_bf16_complex_cu_c4313e8d_30514cuda3std6ranges3__45__cpo7advanceE:
	.zero		1
	.type		_ZN70_INTERNAL_b6018690_34_selective_scan_bwd_bf16_complex_cu_c4313e8d_30514cuda3std3__45__cpo7crbeginE,@object
	.size		_ZN70_INTERNAL_b6018690_34_selective_scan_bwd_bf16_complex_cu_c4313e8d_30514cuda3std3__45__cpo7crbeginE,(_ZN70_INTERNAL_b6018690_34_selective_scan_bwd_bf16_complex_cu_c4313e8d_30514cuda3std6ranges3__45__cpo4dataE - _ZN70_INTERNAL_b6018690_34_selective_scan_bwd_bf16_complex_cu_c4313e8d_30514cuda3std3__45__cpo7crbeginE)
_ZN70_INTERNAL_b6018690_34_selective_scan_bwd_bf16_complex_cu_c4313e8d_30514cuda3std3__45__cpo7crbeginE:
	.zero		1
	.type		_ZN70_INTERNAL_b6018690_34_selective_scan_bwd_bf16_complex_cu_c4313e8d_30514cuda3std6ranges3__45__cpo4dataE,@object
	.size		_ZN70_INTERNAL_b6018690_34_selective_scan_bwd_bf16_complex_cu_c4313e8d_30514cuda3std6ranges3__45__cpo4dataE,(_ZN70_INTERNAL_b6018690_34_selective_scan_bwd_bf16_complex_cu_c4313e8d_30514cuda3std6ranges3__45__cpo5beginE - _ZN70_INTERNAL_b6018690_34_selective_scan_bwd_bf16_complex_cu_c4313e8d_30514cuda3std6ranges3__45__cpo4dataE)
_ZN70_INTERNAL_b6018690_34_selective_scan_bwd_bf16_complex_cu_c4313e8d_30514cuda3std6ranges3__45__cpo4dataE:
	.zero		1
	.type		_ZN70_INTERNAL_b6018690_34_selective_scan_bwd_bf16_complex_cu_c4313e8d_30514cuda3std6ranges3__45__cpo5beginE,@object
	.size		_ZN70_INTERNAL_b6018690_34_selective_scan_bwd_bf16_complex_cu_c4313e8d_30514cuda3std6ranges3__45__cpo5beginE,(_ZN70_INTERNAL_b6018690_34_selective_scan_bwd_bf16_complex_cu_c4313e8d_30514cuda3std3__472_GLOBAL__N__b6018690_34_selective_scan_bwd_bf16_complex_cu_c4313e8d_30516ignoreE - _ZN70_INTERNAL_b6018690_34_selective_scan_bwd_bf16_complex_cu_c4313e8d_30514cuda3std6ranges3__45__cpo5beginE)
_ZN70_INTERNAL_b6018690_34_selective_scan_bwd_bf16_complex_cu_c4313e8d_30514cuda3std6ranges3__45__cpo5beginE:
	.zero		1
	.type		_ZN70_INTERNAL_b6018690_34_selective_scan_bwd_bf16_complex_cu_c4313e8d_30514cuda3std3__472_GLOBAL__N__b6018690_34_selective_scan_bwd_bf16_complex_cu_c4313e8d_30516ignoreE,@object
	.size		_ZN70_INTERNAL_b6018690_34_selective_scan_bwd_bf16_complex_cu_c4313e8d_30514cuda3std3__472_GLOBAL__N__b6018690_34_selective_scan_bwd_bf16_complex_cu_c4313e8d_30516ignoreE,(_ZN70_INTERNAL_b6018690_34_selective_scan_bwd_bf16_complex_cu_c4313e8d_30514cuda3std6ranges3__45__cpo4sizeE - _ZN70_INTERNAL_b6018690_34_selective_scan_bwd_bf16_complex_cu_c4313e8d_30514cuda3std3__472_GLOBAL__N__b6018690_34_selective_scan_bwd_bf16_complex_cu_c4313e8d_30516ignoreE)
_ZN70_INTERNAL_b6018690_34_selective_scan_bwd_bf16_complex_cu_c4313e8d_30514cuda3std3__472_GLOBAL__N__b6018690_34_selective_scan_bwd_bf16_complex_cu_c4313e8d_30516ignoreE:
	.zero		1
	.type		_ZN70_INTERNAL_b6018690_34_selective_scan_bwd_bf16_complex_cu_c4313e8d_30514cuda3std6ranges3__45__cpo4sizeE,@object
	.size		_ZN70_INTERNAL_b6018690_34_selective_scan_bwd_bf16_complex_cu_c4313e8d_30514cuda3std6ranges3__45__cpo4sizeE,(_ZN70_INTERNAL_b6018690_34_selective_scan_bwd_bf16_complex_cu_c4313e8d_30514cuda3std3__45__cpo5beginE - _ZN70_INTERNAL_b6018690_34_selective_scan_bwd_bf16_complex_cu_c4313e8d_30514cuda3std6ranges3__45__cpo4sizeE)
_ZN70_INTERNAL_b6018690_34_selective_scan_bwd_bf16_complex_cu_c4313e8d_30514cuda3std6ranges3__45__cpo4sizeE:
	.zero		1
	.type		_ZN70_INTERNAL_b6018690_34_selective_scan_bwd_bf16_complex_cu_c4313e8d_30514cuda3std3__45__cpo5beginE,@object
	.size		_ZN70_INTERNAL_b6018690_34_selective_scan_bwd_bf16_complex_cu_c4313e8d_30514cuda3std3__45__cpo5beginE,(_ZN70_INTERNAL_b6018690_34_selective_scan_bwd_bf16_complex_cu_c4313e8d_30514cuda3std6ranges3__45__cpo6cbeginE - _ZN70_INTERNAL_b6018690_34_selective_scan_bwd_bf16_complex_cu_c4313e8d_30514cuda3std3__45__cpo5beginE)
_ZN70_INTERNAL_b6018690_34_selective_scan_bwd_bf16_complex_cu_c4313e8d_30514cuda3std3__45__cpo5beginE:
	.zero		1
	.type		_ZN70_INTERNAL_b6018690_34_selective_scan_bwd_bf16_complex_cu_c4313e8d_30514cuda3std6ranges3__45__cpo6cbeginE,@object
	.size		_ZN70_INTERNAL_b6018690_34_selective_scan_bwd_bf16_complex_cu_c4313e8d_30514cuda3std6ranges3__45__cpo6cbeginE,(_ZN70_INTERNAL_b6018690_34_selective_scan_bwd_bf16_complex_cu_c4313e8d_30514cuda3std3__45__cpo6rbeginE - _ZN70_INTERNAL_b6018690_34_selective_scan_bwd_bf16_complex_cu_c4313e8d_30514cuda3std6ranges3__45__cpo6cbeginE)
_ZN70_INTERNAL_b6018690_34_selective_scan_bwd_bf16_complex_cu_c4313e8d_30514cuda3std6ranges3__45__cpo6cbeginE:
	.zero		1
	.type		_ZN70_INTERNAL_b6018690_34_selective_scan_bwd_bf16_complex_cu_c4313e8d_30514cuda3std3__45__cpo6rbeginE,@object
	.size		_ZN70_INTERNAL_b6018690_34_selective_scan_bwd_bf16_complex_cu_c4313e8d_30514cuda3std3__45__cpo6rbeginE,(_ZN70_INTERNAL_b6018690_34_selective_scan_bwd_bf16_complex_cu_c4313e8d_30514cuda3std6ranges3__45__cpo4nextE - _ZN70_INTERNAL_b6018690_34_selective_scan_bwd_bf16_complex_cu_c4313e8d_30514cuda3std3__45__cpo6rbeginE)
_ZN70_INTERNAL_b6018690_34_selective_scan_bwd_bf16_complex_cu_c4313e8d_30514cuda3std3__45__cpo6rbeginE:
	.zero		1
	.type		_ZN70_INTERNAL_b6018690_34_selective_scan_bwd_bf16_complex_cu_c4313e8d_30514cuda3std6ranges3__45__cpo4nextE,@object
	.size		_ZN70_INTERNAL_b6018690_34_selective_scan_bwd_bf16_complex_cu_c4313e8d_30514cuda3std6ranges3__45__cpo4nextE,(_ZN70_INTERNAL_b6018690_34_selective_scan_bwd_bf16_complex_cu_c4313e8d_30514cuda3std6ranges3__45__cpo4swapE - _ZN70_INTERNAL_b6018690_34_selective_scan_bwd_bf16_complex_cu_c4313e8d_30514cuda3std6ranges3__45__cpo4nextE)
_ZN70_INTERNAL_b6018690_34_selective_scan_bwd_bf16_complex_cu_c4313e8d_30514cuda3std6ranges3__45__cpo4nextE:
	.zero		1
	.type		_ZN70_INTERNAL_b6018690_34_selective_scan_bwd_bf16_complex_cu_c4313e8d_30514cuda3std6ranges3__45__cpo4swapE,@object
	.size		_ZN70_INTERNAL_b6018690_34_selective_scan_bwd_bf16_complex_cu_c4313e8d_30514cuda3std6ranges3__45__cpo4swapE,(_ZN70_INTERNAL_b6018690_34_selective_scan_bwd_bf16_complex_cu_c4313e8d_30514cuda3std3__420unreachable_sentinelE - _ZN70_INTERNAL_b6018690_34_selective_scan_bwd_bf16_complex_cu_c4313e8d_30514cuda3std6ranges3__45__cpo4swapE)
_ZN70_INTERNAL_b6018690_34_selective_scan_bwd_bf16_complex_cu_c4313e8d_30514cuda3std6ranges3__45__cpo4swapE:
	.zero		1
	.type		_ZN70_INTERNAL_b6018690_34_selective_scan_bwd_bf16_complex_cu_c4313e8d_30514cuda3std3__420unreachable_sentinelE,@object
	.size		_ZN70_INTERNAL_b6018690_34_selective_scan_bwd_bf16_complex_cu_c4313e8d_30514cuda3std3__420unreachable_sentinelE,(_ZN70_INTERNAL_b6018690_34_selective_scan_bwd_bf16_complex_cu_c4313e8d_30516thrust23THRUST_300001_SM_800_NS6system6detail10sequential3seqE - _ZN70_INTERNAL_b6018690_34_selective_scan_bwd_bf16_complex_cu_c4313e8d_30514cuda3std3__420unreachable_sentinelE)
_ZN70_INTERNAL_b6018690_34_selective_scan_bwd_bf16_complex_cu_c4313e8d_30514cuda3std3__420unreachable_sentinelE:
	.zero		1
	.type		_ZN70_INTERNAL_b6018690_34_selective_scan_bwd_bf16_complex_cu_c4313e8d_30516thrust23THRUST_300001_SM_800_NS6system6detail10sequential3seqE,@object
	.size		_ZN70_INTERNAL_b6018690_34_selective_scan_bwd_bf16_complex_cu_c4313e8d_30516thrust23THRUST_300001_SM_800_NS6system6detail10sequential3seqE,(_ZN70_INTERNAL_b6018690_34_selective_scan_bwd_bf16_complex_cu_c4313e8d_30514cuda3std3__45__cpo4cendE - _ZN70_INTERNAL_b6018690_34_selective_scan_bwd_bf16_complex_cu_c4313e8d_30516thrust23THRUST_300001_SM_800_NS6system6detail10sequential3seqE)
_ZN70_INTERNAL_b6018690_34_selective_scan_bwd_bf16_complex_cu_c4313e8d_30516thrust23THRUST_300001_SM_800_NS6system6detail10sequential3seqE:
	.zero		1
	.type		_ZN70_INTERNAL_b6018690_34_selective_scan_bwd_bf16_complex_cu_c4313e8d_30514cuda3std3__45__cpo4cendE,@object
	.size		_ZN70_INTERNAL_b6018690_34_selective_scan_bwd_bf16_complex_cu_c4313e8d_30514cuda3std3__45__cpo4cendE,(_ZN70_INTERNAL_b6018690_34_selective_scan_bwd_bf16_complex_cu_c4313e8d_30514cuda3std6ranges3__45__cpo9iter_swapE - _ZN70_INTERNAL_b6018690_34_selective_scan_bwd_bf16_complex_cu_c4313e8d_30514cuda3std3__45__cpo4cendE)
_ZN70_INTERNAL_b6018690_34_selective_scan_bwd_bf16_complex_cu_c4313e8d_30514cuda3std3__45__cpo4cendE:
	.zero		1
	.type		_ZN70_INTERNAL_b6018690_34_selective_scan_bwd_bf16_complex_cu_c4313e8d_30514cuda3std6ranges3__45__cpo9iter_swapE,@object
	.size		_ZN70_INTERNAL_b6018690_34_selective_scan_bwd_bf16_complex_cu_c4313e8d_30514cuda3std6ranges3__45__cpo9iter_swapE,(_ZN70_INTERNAL_b6018690_34_selective_scan_bwd_bf16_complex_cu_c4313e8d_30514cuda3std3__45__cpo5crendE - _ZN70_INTERNAL_b6018690_34_selective_scan_bwd_bf16_complex_cu_c4313e8d_30514cuda3std6ranges3__45__cpo9iter_swapE)
_ZN70_INTERNAL_b6018690_34_selective_scan_bwd_bf16_complex_cu_c4313e8d_30514cuda3std6ranges3__45__cpo9iter_swapE:
	.zero		1
	.type		_ZN70_INTERNAL_b6018690_34_selective_scan_bwd_bf16_complex_cu_c4313e8d_30514cuda3std3__45__cpo5crendE,@object
	.size		_ZN70_INTERNAL_b6018690_34_selective_scan_bwd_bf16_complex_cu_c4313e8d_30514cuda3std3__45__cpo5crendE,(_ZN70_INTERNAL_b6018690_34_selective_scan_bwd_bf16_complex_cu_c4313e8d_30514cuda3std6ranges3__45__cpo5cdataE - _ZN70_INTERNAL_b6018690_34_selective_scan_bwd_bf16_complex_cu_c4313e8d_30514cuda3std3__45__cpo5crendE)
_ZN70_INTERNAL_b6018690_34_selective_scan_bwd_bf16_complex_cu_c4313e8d_30514cuda3std3__45__cpo5crendE:
	.zero		1
	.type		_ZN70_INTERNAL_b6018690_34_selective_scan_bwd_bf16_complex_cu_c4313e8d_30514cuda3std6ranges3__45__cpo5cdataE,@object
	.size		_ZN70_INTERNAL_b6018690_34_selective_scan_bwd_bf16_complex_cu_c4313e8d_30514cuda3std6ranges3__45__cpo5cdataE,(_ZN70_INTERNAL_b6018690_34_selective_scan_bwd_bf16_complex_cu_c4313e8d_30514cuda3std6ranges3__45__cpo3endE - _ZN70_INTERNAL_b6018690_34_selective_scan_bwd_bf16_complex_cu_c4313e8d_30514cuda3std6ranges3__45__cpo5cdataE)
_ZN70_INTERNAL_b6018690_34_selective_scan_bwd_bf16_complex_cu_c4313e8d_30514cuda3std6ranges3__45__cpo5cdataE:
	.zero		1
	.type		_ZN70_INTERNAL_b6018690_34_selective_scan_bwd_bf16_complex_cu_c4313e8d_30514cuda3std6ranges3__45__cpo3endE,@object
	.size		_ZN70_INTERNAL_b6018690_34_selective_scan_bwd_bf16_complex_cu_c4313e8d_30514cuda3std6ranges3__45__cpo3endE,(_ZN70_INTERNAL_b6018690_34_selective_scan_bwd_bf16_complex_cu_c4313e8d_30514cuda3std3__419piecewise_constructE - _ZN70_INTERNAL_b6018690_34_selective_scan_bwd_bf16_complex_cu_c4313e8d_30514cuda3std6ranges3__45__cpo3endE)
_ZN70_INTERNAL_b6018690_34_selective_scan_bwd_bf16_complex_cu_c4313e8d_30514cuda3std6ranges3__45__cpo3endE:
	.zero		1
	.type		_ZN70_INTERNAL_b6018690_34_selective_scan_bwd_bf16_complex_cu_c4313e8d_30514cuda3std3__419piecewise_constructE,@object
	.size		_ZN70_INTERNAL_b6018690_34_selective_scan_bwd_bf16_complex_cu_c4313e8d_30514cuda3std3__419piecewise_constructE,(_ZN70_INTERNAL_b6018690_34_selective_scan_bwd_bf16_complex_cu_c4313e8d_30514cuda3std6ranges3__45__cpo5ssizeE - _ZN70_INTERNAL_b6018690_34_selective_scan_bwd_bf16_complex_cu_c4313e8d_30514cuda3std3__419piecewise_constructE)
_ZN70_INTERNAL_b6018690_34_selective_scan_bwd_bf16_complex_cu_c4313e8d_30514cuda3std3__419piecewise_constructE:
	.zero		1
	.type		_ZN70_INTERNAL_b6018690_34_selective_scan_bwd_bf16_complex_cu_c4313e8d_30514cuda3std6ranges3__45__cpo5ssizeE,@object
	.size		_ZN70_INTERNAL_b6018690_34_selective_scan_bwd_bf16_complex_cu_c4313e8d_30514cuda3std6ranges3__45__cpo5ssizeE,(_ZN70_INTERNAL_b6018690_34_selective_scan_bwd_bf16_complex_cu_c4313e8d_30514cuda3std3__45__cpo3endE - _ZN70_INTERNAL_b6018690_34_selective_scan_bwd_bf16_complex_cu_c4313e8d_30514cuda3std6ranges3__45__cpo5ssizeE)
_ZN70_INTERNAL_b6018690_34_selective_scan_bwd_bf16_complex_cu_c4313e8d_30514cuda3std6ranges3__45__cpo5ssizeE:
	.zero		1
	.type		_ZN70_INTERNAL_b6018690_34_selective_scan_bwd_bf16_complex_cu_c4313e8d_30514cuda3std3__45__cpo3endE,@object
	.size		_ZN70_INTERNAL_b6018690_34_selective_scan_bwd_bf16_complex_cu_c4313e8d_30514cuda3std3__45__cpo3endE,(_ZN70_INTERNAL_b6018690_34_selective_scan_bwd_bf16_complex_cu_c4313e8d_30514cuda3std6ranges3__45__cpo4cendE - _ZN70_INTERNAL_b6018690_34_selective_scan_bwd_bf16_complex_cu_c4313e8d_30514cuda3std3__45__cpo3endE)
_ZN70_INTERNAL_b6018690_34_selective_scan_bwd_bf16_complex_cu_c4313e8d_30514cuda3std3__45__cpo3endE:
	.zero		1
	.type		_ZN70_INTERNAL_b6018690_34_selective_scan_bwd_bf16_complex_cu_c4313e8d_30514cuda3std6ranges3__45__cpo4cendE,@object
	.size		_ZN70_INTERNAL_b6018690_34_selective_scan_bwd_bf16_complex_cu_c4313e8d_30514cuda3std6ranges3__45__cpo4cendE,(_ZN70_INTERNAL_b6018690_34_selective_scan_bwd_bf16_complex_cu_c4313e8d_30514cuda3std3__45__cpo4rendE - _ZN70_INTERNAL_b6018690_34_selective_scan_bwd_bf16_complex_cu_c4313e8d_30514cuda3std6ranges3__45__cpo4cendE)
_ZN70_INTERNAL_b6018690_34_selective_scan_bwd_bf16_complex_cu_c4313e8d_30514cuda3std6ranges3__45__cpo4cendE:
	.zero		1
	.type		_ZN70_INTERNAL_b6018690_34_selective_scan_bwd_bf16_complex_cu_c4313e8d_30514cuda3std3__45__cpo4rendE,@object
	.size		_ZN70_INTERNAL_b6018690_34_selective_scan_bwd_bf16_complex_cu_c4313e8d_30514cuda3std3__45__cpo4rendE,(_ZN70_INTERNAL_b6018690_34_selective_scan_bwd_bf16_complex_cu_c4313e8d_30514cuda3std6ranges3__45__cpo4prevE - _ZN70_INTERNAL_b6018690_34_selective_scan_bwd_bf16_complex_cu_c4313e8d_30514cuda3std3__45__cpo4rendE)
_ZN70_INTERNAL_b6018690_34_selective_scan_bwd_bf16_complex_cu_c4313e8d_30514cuda3std3__45__cpo4rendE:
	.zero		1
	.type		_ZN70_INTERNAL_b6018690_34_selective_scan_bwd_bf16_complex_cu_c4313e8d_30514cuda3std6ranges3__45__cpo4prevE,@object
	.size		_ZN70_INTERNAL_b6018690_34_selective_scan_bwd_bf16_complex_cu_c4313e8d_30514cuda3std6ranges3__45__cpo4prevE,(_ZN70_INTERNAL_b6018690_34_selective_scan_bwd_bf16_complex_cu_c4313e8d_30514cuda3std6ranges3__45__cpo9iter_moveE - _ZN70_INTERNAL_b6018690_34_selective_scan_bwd_bf16_complex_cu_c4313e8d_30514cuda3std6ranges3__45__cpo4prevE)
_ZN70_INTERNAL_b6018690_34_selective_scan_bwd_bf16_complex_cu_c4313e8d_30514cuda3std6ranges3__45__cpo4prevE:
	.zero		1
	.type		_ZN70_INTERNAL_b6018690_34_selective_scan_bwd_bf16_complex_cu_c4313e8d_30514cuda3std6ranges3__45__cpo9iter_moveE,@object
	.size		_ZN70_INTERNAL_b6018690_34_selective_scan_bwd_bf16_complex_cu_c4313e8d_30514cuda3std6ranges3__45__cpo9iter_moveE,(.L_13 - _ZN70_INTERNAL_b6018690_34_selective_scan_bwd_bf16_complex_cu_c4313e8d_30514cuda3std6ranges3__45__cpo9iter_moveE)
_ZN70_INTERNAL_b6018690_34_selective_scan_bwd_bf16_complex_cu_c4313e8d_30514cuda3std6ranges3__45__cpo9iter_moveE:
	.zero		1
.L_13:


//--------------------- .nv.shared._Z25selective_scan_bwd_kernelI32Selective_Scan_bwd_kernel_traitsILi128ELi16ELb0ELb0ELb0ELb0ELb1EN3c108BFloat16ENS1_7complexIfEEEEv12SSMParamsBwd --------------------------
	.section	.nv.shared._Z25selective_scan_bwd_kernelI32Selective_Scan_bwd_kernel_traitsILi128ELi16ELb0ELb0ELb0ELb0ELb1EN3c108BFloat16ENS1_7complexIfEEEEv12SSMParamsBwd,"aw",@nobits
	.sectionflags	@""
	.align	16


//--------------------- .nv.shared._Z25selective_scan_bwd_kernelI32Selective_Scan_bwd_kernel_traitsILi128ELi16ELb0ELb0ELb0ELb1ELb0EN3c108BFloat16ENS1_7complexIfEEEEv12SSMParamsBwd --------------------------
	.section	.nv.shared._Z25selective_scan_bwd_kernelI32Selective_Scan_bwd_kernel_traitsILi128ELi16ELb0ELb0ELb0ELb1ELb0EN3c108BFloat16ENS1_7complexIfEEEEv12SSMParamsBwd,"aw",@nobits
	.sectionflags	@""
	.align	16


//--------------------- .nv.shared._Z25selective_scan_bwd_kernelI32Selective_Scan_bwd_kernel_traitsILi128ELi16ELb0ELb0ELb0ELb1ELb1EN3c108BFloat16ENS1_7complexIfEEEEv12SSMParamsBwd --------------------------
	.section	.nv.shared._Z25selective_scan_bwd_kernelI32Selective_Scan_bwd_kernel_traitsILi128ELi16ELb0ELb0ELb0ELb1ELb1EN3c108BFloat16ENS1_7complexIfEEEEv12SSMParamsBwd,"aw",@nobits
	.sectionflags	@""
	.align	16


//--------------------- .nv.shared._Z25selective_scan_bwd_kernelI32Selective_Scan_bwd_kernel_traitsILi128ELi16ELb0ELb0ELb1ELb0ELb0EN3c108BFloat16ENS1_7complexIfEEEEv12SSMParamsBwd --------------------------
	.section	.nv.shared._Z25selective_scan_bwd_kernelI32Selective_Scan_bwd_kernel_traitsILi128ELi16ELb0ELb0ELb1ELb0ELb0EN3c108BFloat16ENS1_7complexIfEEEEv12SSMParamsBwd,"aw",@nobits
	.sectionflags	@""
	.align	16


//--------------------- .nv.shared._Z25selective_scan_bwd_kernelI32Selective_Scan_bwd_kernel_traitsILi128ELi16ELb0ELb0ELb1ELb0ELb1EN3c108BFloat16ENS1_7complexIfEEEEv12SSMParamsBwd --------------------------
	.section	.nv.shared._Z25selective_scan_bwd_kernelI32Selective_Scan_bwd_kernel_traitsILi128ELi16ELb0ELb0ELb1ELb0ELb1EN3c108BFloat16ENS1_7complexIfEEEEv12SSMParamsBwd,"aw",@nobits
	.sectionflags	@""
	.align	16


//--------------------- .nv.shared._Z25selective_scan_bwd_kernelI32Selective_Scan_bwd_kernel_traitsILi128ELi16ELb0ELb0ELb1ELb1ELb0EN3c108BFloat16ENS1_7complexIfEEEEv12SSMParamsBwd --------------------------
	.section	.nv.shared._Z25selective_scan_bwd_kernelI32Selective_Scan_bwd_kernel_traitsILi128ELi16ELb0ELb0ELb1ELb1ELb0EN3c108BFloat16ENS1_7complexIfEEEEv12SSMParamsBwd,"aw",@nobits
	.sectionflags	@""
	.align	16


//--------------------- .nv.shared._Z25selective_scan_bwd_kernelI32Selective_Scan_bwd_kernel_traitsILi128ELi16ELb0ELb0ELb1ELb1ELb1EN3c108BFloat16ENS1_7complexIfEEEEv12SSMParamsBwd --------------------------
	.section	.nv.shared._Z25selective_scan_bwd_kernelI32Selective_Scan_bwd_kernel_traitsILi128ELi16ELb0ELb0ELb1ELb1ELb1EN3c108BFloat16ENS1_7complexIfEEEEv12SSMParamsBwd,"aw",@nobits
	.sectionflags	@""
	.align	16


//--------------------- .nv.shared._Z25selective_scan_bwd_kernelI32Selective_Scan_bwd_kernel_traitsILi128ELi16ELb0ELb1ELb0ELb0ELb0EN3c108BFloat16ENS1_7complexIfEEEEv12SSMParamsBwd --------------------------
	.section	.nv.shared._Z25selective_scan_bwd_kernelI32Selective_Scan_bwd_kernel_traitsILi128ELi16ELb0ELb1ELb0ELb0ELb0EN3c108BFloat16ENS1_7complexIfEEEEv12SSMParamsBwd,"aw",@nobits
	.sectionflags	@""
	.align	16


//--------------------- .nv.shared._Z25selective_scan_bwd_kernelI32Selective_Scan_bwd_kernel_traitsILi128ELi16ELb0ELb1ELb0ELb0ELb1EN3c108BFloat16ENS1_7complexIfEEEEv12SSMParamsBwd --------------------------
	.section	.nv.shared._Z25selective_scan_bwd_kernelI32Selective_Scan_bwd_kernel_traitsILi128ELi16ELb0ELb1ELb0ELb0ELb1EN3c108BFloat16ENS1_7complexIfEEEEv12SSMParamsBwd,"aw",@nobits
	.sectionflags	@""
	.align	16


//--------------------- .nv.shared._Z25selective_scan_bwd_kernelI32Selective_Scan_bwd_kernel_traitsILi128ELi16ELb0ELb1ELb0ELb1ELb0EN3c108BFloat16ENS1_7complexIfEEEEv12SSMParamsBwd --------------------------
	.section	.nv.shared._Z25selective_scan_bwd_kernelI32Selective_Scan_bwd_kernel_traitsILi128ELi16ELb0ELb1ELb0ELb1ELb0EN3c108BFloat16ENS1_7complexIfEEEEv12SSMParamsBwd,"aw",@nobits
	.sectionflags	@""
	.align	16


//--------------------- .nv.shared._Z25selective_scan_bwd_kernelI32Selective_Scan_bwd_kernel_traitsILi128ELi16ELb0ELb1ELb0ELb1ELb1EN3c108BFloat16ENS1_7complexIfEEEEv12SSMParamsBwd --------------------------
	.section	.nv.shared._Z25selective_scan_bwd_kernelI32Selective_Scan_bwd_kernel_traitsILi128ELi16ELb0ELb1ELb0ELb1ELb1EN3c108BFloat16ENS1_7complexIfEEEEv12SSMParamsBwd,"aw",@nobits
	.sectionflags	@""
	.align	16


//--------------------- .nv.shared._Z25selective_scan_bwd_kernelI32Selective_Scan_bwd_kernel_traitsILi128ELi16ELb0ELb1ELb1ELb0ELb0EN3c108BFloat16ENS1_7complexIfEEEEv12SSMParamsBwd --------------------------
	.section	.nv.shared._Z25selective_scan_bwd_kernelI32Selective_Scan_bwd_kernel_traitsILi128ELi16ELb0ELb1ELb1ELb0ELb0EN3c108BFloat16ENS1_7complexIfEEEEv12SSMParamsBwd,"aw",@nobits
	.sectionflags	@""
	.align	16


//--------------------- .nv.shared._Z25selective_scan_bwd_kernelI32Selective_Scan_bwd_kernel_traitsILi128ELi16ELb0ELb1ELb1ELb0ELb1EN3c108BFloat16ENS1_7complexIfEEEEv12SSMParamsBwd --------------------------
	.section	.nv.shared._Z25selective_scan_bwd_kernelI32Selective_Scan_bwd_kernel_traitsILi128ELi16ELb0ELb1ELb1ELb0ELb1EN3c108BFloat16ENS1_7complexIfEEEEv12SSMParamsBwd,"aw",@nobits
	.sectionflags	@""
	.align	16


//--------------------- .nv.shared._Z25selective_scan_bwd_kernelI32Selective_Scan_bwd_kernel_traitsILi128ELi16ELb0ELb1ELb1ELb1ELb0EN3c108BFloat16ENS1_7complexIfEEEEv12SSMParamsBwd --------------------------
	.section	.nv.shared._Z25selective_scan_bwd_kernelI32Selective_Scan_bwd_kernel_traitsILi128ELi16ELb0ELb1ELb1ELb1ELb0EN3c108BFloat16ENS1_7complexIfEEEEv12SSMParamsBwd,"aw",@nobits
	.sectionflags	@""
	.align	16


//--------------------- .nv.shared._Z25selective_scan_bwd_kernelI32Selective_Scan_bwd_kernel_traitsILi128ELi16ELb0ELb1ELb1ELb1ELb1EN3c108BFloat16ENS1_7complexIfEEEEv12SSMParamsBwd --------------------------
	.section	.nv.shared._Z25selective_scan_bwd_kernelI32Selective_Scan_bwd_kernel_traitsILi128ELi16ELb0ELb1ELb1ELb1ELb1EN3c108BFloat16ENS1_7complexIfEEEEv12SSMParamsBwd,"aw",@nobits
	.sectionflags	@""
	.align	16


//--------------------- .nv.shared._Z25selective_scan_bwd_kernelI32Selective_Scan_bwd_kernel_traitsILi128ELi16ELb1ELb0ELb0ELb0ELb0EN3c108BFloat16ENS1_7complexIfEEEEv12SSMParamsBwd --------------------------
	.section	.nv.shared._Z25selective_scan_bwd_kernelI32Selective_Scan_bwd_kernel_traitsILi128ELi16ELb1ELb0ELb0ELb0ELb0EN3c108BFloat16ENS1_7complexIfEEEEv12SSMParamsBwd,"aw",@nobits
	.sectionflags	@""
	.align	16


//--------------------- .nv.shared._Z25selective_scan_bwd_kernelI32Selective_Scan_bwd_kernel_traitsILi128ELi16ELb1ELb0ELb0ELb0ELb1EN3c108BFloat16ENS1_7complexIfEEEEv12SSMParamsBwd --------------------------
	.section	.nv.shared._Z25selective_scan_bwd_kernelI32Selective_Scan_bwd_kernel_traitsILi128ELi16ELb1ELb0ELb0ELb0ELb1EN3c108BFloat16ENS1_7complexIfEEEEv12SSMParamsBwd,"aw",@nobits
	.sectionflags	@""
	.align	16


//--------------------- .nv.shared._Z25selective_scan_bwd_kernelI32Selective_Scan_bwd_kernel_traitsILi128ELi16ELb1ELb0ELb0ELb1ELb0EN3c108BFloat16ENS1_7complexIfEEEEv12SSMParamsBwd --------------------------
	.section	.nv.shared._Z25selective_scan_bwd_kernelI32Selective_Scan_bwd_kernel_traitsILi128ELi16ELb1ELb0ELb0ELb1ELb0EN3c108BFloat16ENS1_7complexIfEEEEv12SSMParamsBwd,"aw",@nobits
	.sectionflags	@""
	.align	16


//--------------------- .nv.shared._Z25selective_scan_bwd_kernelI32Selective_Scan_bwd_kernel_traitsILi128ELi16ELb1ELb0ELb0ELb1ELb1EN3c108BFloat16ENS1_7complexIfEEEEv12SSMParamsBwd --------------------------
	.section	.nv.shared._Z25selective_scan_bwd_kernelI32Selective_Scan_bwd_kernel_traitsILi128ELi16ELb1ELb0ELb0ELb1ELb1EN3c108BFloat16ENS1_7complexIfEEEEv12SSMParamsBwd,"aw",@nobits
	.sectionflags	@""
	.align	16


//--------------------- .nv.shared._Z25selective_scan_bwd_kernelI32Selective_Scan_bwd_kernel_traitsILi128ELi16ELb1ELb0ELb1ELb0ELb0EN3c108BFloat16ENS1_7complexIfEEEEv12SSMParamsBwd --------------------------
	.section	.nv.shared._Z25selective_scan_bwd_kernelI32Selective_Scan_bwd_kernel_traitsILi128ELi16ELb1ELb0ELb1ELb0ELb0EN3c108BFloat16ENS1_7complexIfEEEEv12SSMParamsBwd,"aw",@nobits
	.sectionflags	@""
	.align	16


//--------------------- .nv.shared._Z25selective_scan_bwd_kernelI32Selective_Scan_bwd_kernel_traitsILi128ELi16ELb1ELb0ELb1ELb0ELb1EN3c108BFloat16ENS1_7complexIfEEEEv12SSMParamsBwd --------------------------
	.section	.nv.shared._Z25selective_scan_bwd_kernelI32Selective_Scan_bwd_kernel_traitsILi128ELi16ELb1ELb0ELb1ELb0ELb1EN3c108BFloat16ENS1_7complexIfEEEEv12SSMParamsBwd,"aw",@nobits
	.sectionflags	@""
	.align	16


//--------------------- .nv.shared._Z25selective_scan_bwd_kernelI32Selective_Scan_bwd_kernel_traitsILi128ELi16ELb1ELb0ELb1ELb1ELb0EN3c108BFloat16ENS1_7complexIfEEEEv12SSMParamsBwd --------------------------
	.section	.nv.shared._Z25selective_scan_bwd_kernelI32Selective_Scan_bwd_kernel_traitsILi128ELi16ELb1ELb0ELb1ELb1ELb0EN3c108BFloat16ENS1_7complexIfEEEEv12SSMParamsBwd,"aw",@nobits
	.sectionflags	@""
	.align	16


//--------------------- .nv.shared._Z25selective_scan_bwd_kernelI32Selective_Scan_bwd_kernel_traitsILi128ELi16ELb1ELb0ELb1ELb1ELb1EN3c108BFloat16ENS1_7complexIfEEEEv12SSMParamsBwd --------------------------
	.section	.nv.shared._Z25selective_scan_bwd_kernelI32Selective_Scan_bwd_kernel_traitsILi128ELi16ELb1ELb0ELb1ELb1ELb1EN3c108BFloat16ENS1_7complexIfEEEEv12SSMParamsBwd,"aw",@nobits
	.sectionflags	@""
	.align	16


//--------------------- .nv.shared._Z25selective_scan_bwd_kernelI32Selective_Scan_bwd_kernel_traitsILi128ELi16ELb1ELb1ELb0ELb0ELb0EN3c108BFloat16ENS1_7complexIfEEEEv12SSMParamsBwd --------------------------
	.section	.nv.shared._Z25selective_scan_bwd_kernelI32Selective_Scan_bwd_kernel_traitsILi128ELi16ELb1ELb1ELb0ELb0ELb0EN3c108BFloat16ENS1_7complexIfEEEEv12SSMParamsBwd,"aw",@nobits
	.sectionflags	@""
	.align	16


//--------------------- .nv.shared._Z25selective_scan_bwd_kernelI32Selective_Scan_bwd_kernel_traitsILi128ELi16ELb1ELb1ELb0ELb0ELb1EN3c108BFloat16ENS1_7complexIfEEEEv12SSMParamsBwd --------------------------
	.section	.nv.shared._Z25selective_scan_bwd_kernelI32Selective_Scan_bwd_kernel_traitsILi128ELi16ELb1ELb1ELb0ELb0ELb1EN3c108BFloat16ENS1_7complexIfEEEEv12SSMParamsBwd,"aw",@nobits
	.sectionflags	@""
	.align	16


//--------------------- .nv.shared._Z25selective_scan_bwd_kernelI32Selective_Scan_bwd_kernel_traitsILi128ELi16ELb1ELb1ELb0ELb1ELb0EN3c108BFloat16ENS1_7complexIfEEEEv12SSMParamsBwd --------------------------
	.section	.nv.shared._Z25selective_scan_bwd_kernelI32Selective_Scan_bwd_kernel_traitsILi128ELi16ELb1ELb1ELb0ELb1ELb0EN3c108BFloat16ENS1_7complexIfEEEEv12SSMParamsBwd,"aw",@nobits
	.sectionflags	@""
	.align	16


//--------------------- .nv.shared._Z25selective_scan_bwd_kernelI32Selective_Scan_bwd_kernel_traitsILi128ELi16ELb1ELb1ELb0ELb1ELb1EN3c108BFloat16ENS1_7complexIfEEEEv12SSMParamsBwd --------------------------
	.section	.nv.shared._Z25selective_scan_bwd_kernelI32Selective_Scan_bwd_kernel_traitsILi128ELi16ELb1ELb1ELb0ELb1ELb1EN3c108BFloat16ENS1_7complexIfEEEEv12SSMParamsBwd,"aw",@nobits
	.sectionflags	@""
	.align	16


//--------------------- .nv.shared._Z25selective_scan_bwd_kernelI32Selective_Scan_bwd_kernel_traitsILi128ELi16ELb1ELb1ELb1ELb0ELb0EN3c108BFloat16ENS1_7complexIfEEEEv12SSMParamsBwd --------------------------
	.section	.nv.shared._Z25selective_scan_bwd_kernelI32Selective_Scan_bwd_kernel_traitsILi128ELi16ELb1ELb1ELb1ELb0ELb0EN3c108BFloat16ENS1_7complexIfEEEEv12SSMParamsBwd,"aw",@nobits
	.sectionflags	@""
	.align	16


//--------------------- .nv.shared._Z25selective_scan_bwd_kernelI32Selective_Scan_bwd_kernel_traitsILi128ELi16ELb1ELb1ELb1ELb0ELb1EN3c108BFloat16ENS1_7complexIfEEEEv12SSMParamsBwd --------------------------
	.section	.nv.shared._Z25selective_scan_bwd_kernelI32Selective_Scan_bwd_kernel_traitsILi128ELi16ELb1ELb1ELb1ELb0ELb1EN3c108BFloat16ENS1_7complexIfEEEEv12SSMParamsBwd,"aw",@nobits
	.sectionflags	@""
	.align	16


//--------------------- .nv.shared._Z25selective_scan_bwd_kernelI32Selective_Scan_bwd_kernel_traitsILi128ELi16ELb1ELb1ELb1ELb1ELb0EN3c108BFloat16ENS1_7complexIfEEEEv12SSMParamsBwd --------------------------
	.section	.nv.shared._Z25selective_scan_bwd_kernelI32Selective_Scan_bwd_kernel_traitsILi128ELi16ELb1ELb1ELb1ELb1ELb0EN3c108BFloat16ENS1_7complexIfEEEEv12SSMParamsBwd,"aw",@nobits
	.sectionflags	@""
	.align	16


//--------------------- .nv.shared._Z25selective_scan_bwd_kernelI32Selective_Scan_bwd_kernel_traitsILi128ELi16ELb1ELb1ELb1ELb1ELb1EN3c108BFloat16ENS1_7complexIfEEEEv12SSMParamsBwd --------------------------
	.section	.nv.shared._Z25selective_scan_bwd_kernelI32Selective_Scan_bwd_kernel_traitsILi128ELi16ELb1ELb1ELb1ELb1ELb1EN3c108BFloat16ENS1_7complexIfEEEEv12SSMParamsBwd,"aw",@nobits
	.sectionflags	@""
	.align	16


//--------------------- .nv.shared._Z25selective_scan_bwd_kernelI32Selective_Scan_bwd_kernel_traitsILi64ELi16ELb0ELb0ELb0ELb0ELb0EN3c108BFloat16ENS1_7complexIfEEEEv12SSMParamsBwd --------------------------
	.section	.nv.shared._Z25selective_scan_bwd_kernelI32Selective_Scan_bwd_kernel_traitsILi64ELi16ELb0ELb0ELb0ELb0ELb0EN3c108BFloat16ENS1_7complexIfEEEEv12SSMParamsBwd,"aw",@nobits
	.sectionflags	@""
	.align	16


//--------------------- .nv.shared._Z25selective_scan_bwd_kernelI32Selective_Scan_bwd_kernel_traitsILi64ELi16ELb0ELb0ELb0ELb0ELb1EN3c108BFloat16ENS1_7complexIfEEEEv12SSMParamsBwd --------------------------
	.section	.nv.shared._Z25selective_scan_bwd_kernelI32Selective_Scan_bwd_kernel_traitsILi64ELi16ELb0ELb0ELb0ELb0ELb1EN3c108BFloat16ENS1_7complexIfEEEEv12SSMParamsBwd,"aw",@nobits
	.sectionflags	@""
	.align	16


//--------------------- .nv.shared._Z25selective_scan_bwd_kernelI32Selective_Scan_bwd_kernel_traitsILi64ELi16ELb0ELb0ELb0ELb1ELb0EN3c108BFloat16ENS1_7complexIfEEEEv12SSMParamsBwd --------------------------
	.section	.nv.shared._Z25selective_scan_bwd_kernelI32Selective_Scan_bwd_kernel_traitsILi64ELi16ELb0ELb0ELb0ELb1ELb0EN3c108BFloat16ENS1_7complexIfEEEEv12SSMParamsBwd,"aw",@nobits
	.sectionflags	@""
	.align	16


//--------------------- .nv.shared._Z25selective_scan_bwd_kernelI32Selective_Scan_bwd_kernel_traitsILi64ELi16ELb0ELb0ELb0ELb1ELb1EN3c108BFloat16ENS1_7complexIfEEEEv12SSMParamsBwd --------------------------
	.section	.nv.shared._Z25selective_scan_bwd_kernelI32Selective_Scan_bwd_kernel_traitsILi64ELi16ELb0ELb0ELb0ELb1ELb1EN3c108BFloat16ENS1_7complexIfEEEEv12SSMParamsBwd,"aw",@nobits
	.sectionflags	@""
	.align	16


//--------------------- .nv.shared._Z25selective_scan_bwd_kernelI32Selective_Scan_bwd_kernel_traitsILi64ELi16ELb0ELb0ELb1ELb0ELb0EN3c108BFloat16ENS1_7complexIfEEEEv12SSMParamsBwd --------------------------
	.section	.nv.shared._Z25selective_scan_bwd_kernelI32Selective_Scan_bwd_kernel_traitsILi64ELi16ELb0ELb0ELb1ELb0ELb0EN3c108BFloat16ENS1_7complexIfEEEEv12SSMParamsBwd,"aw",@nobits
	.sectionflags	@""
	.align	16


//--------------------- .nv.shared._Z25selective_scan_bwd_kernelI32Selective_Scan_bwd_kernel_traitsILi64ELi16ELb0ELb0ELb1ELb0ELb1EN3c108BFloat16ENS1_7complexIfEEEEv12SSMParamsBwd --------------------------
	.section	.nv.shared._Z25selective_scan_bwd_kernelI32Selective_Scan_bwd_kernel_traitsILi64ELi16ELb0ELb0ELb1ELb0ELb1EN3c108BFloat16ENS1_7complexIfEEEEv12SSMParamsBwd,"aw",@nobits
	.sectionflags	@""
	.align	16


//--------------------- .nv.shared._Z25selective_scan_bwd_kernelI32Selective_Scan_bwd_kernel_traitsILi64ELi16ELb0ELb0ELb1ELb1ELb0EN3c108BFloat16ENS1_7complexIfEEEEv12SSMParamsBwd --------------------------
	.section	.nv.shared._Z25selective_scan_bwd_kernelI32Selective_Scan_bwd_kernel_traitsILi64ELi16ELb0ELb0ELb1ELb1ELb0EN3c108BFloat16ENS1_7complexIfEEEEv12SSMParamsBwd,"aw",@nobits
	.sectionflags	@""
	.align	16


//--------------------- .nv.shared._Z25selective_scan_bwd_kernelI32Selective_Scan_bwd_kernel_traitsILi64ELi16ELb0ELb0ELb1ELb1ELb1EN3c108BFloat16ENS1_7complexIfEEEEv12SSMParamsBwd --------------------------
	.section	.nv.shared._Z25selective_scan_bwd_kernelI32Selective_Scan_bwd_kernel_traitsILi64ELi16ELb0ELb0ELb1ELb1ELb1EN3c108BFloat16ENS1_7complexIfEEEEv12SSMParamsBwd,"aw",@nobits
	.sectionflags	@""
	.align	16


//--------------------- .nv.shared._Z25selective_scan_bwd_kernelI32Selective_Scan_bwd_kernel_traitsILi64ELi16ELb0ELb1ELb0ELb0ELb0EN3c108BFloat16ENS1_7complexIfEEEEv12SSMParamsBwd --------------------------
	.section	.nv.shared._Z25selective_scan_bwd_kernelI32Selective_Scan_bwd_kernel_traitsILi64ELi16ELb0ELb1ELb0ELb0ELb0EN3c108BFloat16ENS1_7complexIfEEEEv12SSMParamsBwd,"aw",@nobits
	.sectionflags	@""
	.align	16


//--------------------- .nv.shared._Z25selective_scan_bwd_kernelI32Selective_Scan_bwd_kernel_traitsILi64ELi16ELb0ELb1ELb0ELb0ELb1EN3c108BFloat16ENS1_7complexIfEEEEv12SSMParamsBwd --------------------------
	.section	.nv.shared._Z25selective_scan_bwd_kernelI32Selective_Scan_bwd_kernel_traitsILi64ELi16ELb0ELb1ELb0ELb0ELb1EN3c108BFloat16ENS1_7complexIfEEEEv12SSMParamsBwd,"aw",@nobits
	.sectionflags	@""
	.align	16


//--------------------- .nv.shared._Z25selective_scan_bwd_kernelI32Selective_Scan_bwd_kernel_traitsILi64ELi16ELb0ELb1ELb0ELb1ELb0EN3c108BFloat16ENS1_7complexIfEEEEv12SSMParamsBwd --------------------------
	.section	.nv.shared._Z25selective_scan_bwd_kernelI32Selective_Scan_bwd_kernel_traitsILi64ELi16ELb0ELb1ELb0ELb1ELb0EN3c108BFloat16ENS1_7complexIfEEEEv12SSMParamsBwd,"aw",@nobits
	.sectionflags	@""
	.align	16


//--------------------- .nv.shared._Z25selective_scan_bwd_kernelI32Selective_Scan_bwd_kernel_traitsILi64ELi16ELb0ELb1ELb0ELb1ELb1EN3c108BFloat16ENS1_7complexIfEEEEv12SSMParamsBwd --------------------------
	.section	.nv.shared._Z25selective_scan_bwd_kernelI32Selective_Scan_bwd_kernel_traitsILi64ELi16ELb0ELb1ELb0ELb1ELb1EN3c108BFloat16ENS1_7complexIfEEEEv12SSMParamsBwd,"aw",@nobits
	.sectionflags	@""
	.align	16


//--------------------- .nv.shared._Z25selective_scan_bwd_kernelI32Selective_Scan_bwd_kernel_traitsILi64ELi16ELb0ELb1ELb1ELb0ELb0EN3c108BFloat16ENS1_7complexIfEEEEv12SSMParamsBwd --------------------------
	.section	.nv.shared._Z25selective_scan_bwd_kernelI32Selective_Scan_bwd_kernel_traitsILi64ELi16ELb0ELb1ELb1ELb0ELb0EN3c108BFloat16ENS1_7complexIfEEEEv12SSMParamsBwd,"aw",@nobits
	.sectionflags	@""
	.align	16


//--------------------- .nv.shared._Z25selective_scan_bwd_kernelI32Selective_Scan_bwd_kernel_traitsILi64ELi16ELb0ELb1ELb1ELb0ELb1EN3c108BFloat16ENS1_7complexIfEEEEv12SSMParamsBwd --------------------------
	.section	.nv.shared._Z25selective_scan_bwd_kernelI32Selective_Scan_bwd_kernel_traitsILi64ELi16ELb0ELb1ELb1ELb0ELb1EN3c108BFloat16ENS1_7complexIfEEEEv12SSMParamsBwd,"aw",@nobits
	.sectionflags	@""
	.align	16


//--------------------- .nv.shared._Z25selective_scan_bwd_kernelI32Selective_Scan_bwd_kernel_traitsILi64ELi16ELb0ELb1ELb1ELb1ELb0EN3c108BFloat16ENS1_7complexIfEEEEv12SSMParamsBwd --------------------------
	.section	.nv.shared._Z25selective_scan_bwd_kernelI32Selective_Scan_bwd_kernel_traitsILi64ELi16ELb0ELb1ELb1ELb1ELb0EN3c108BFloat16ENS1_7complexIfEEEEv12SSMParamsBwd,"aw",@nobits
	.sectionflags	@""
	.align	16


//--------------------- .nv.shared._Z25selective_scan_bwd_kernelI32Selective_Scan_bwd_kernel_traitsILi64ELi16ELb0ELb1ELb1ELb1ELb1EN3c108BFloat16ENS1_7complexIfEEEEv12SSMParamsBwd --------------------------
	.section	.nv.shared._Z25selective_scan_bwd_kernelI32Selective_Scan_bwd_kernel_traitsILi64ELi16ELb0ELb1ELb1ELb1ELb1EN3c108BFloat16ENS1_7complexIfEEEEv12SSMParamsBwd,"aw",@nobits
	.sectionflags	@""
	.align	16


//--------------------- .nv.shared._Z25selective_scan_bwd_kernelI32Selective_Scan_bwd_kernel_traitsILi64ELi16ELb1ELb0ELb0ELb0ELb0EN3c108BFloat16ENS1_7complexIfEEEEv12SSMParamsBwd --------------------------
	.section	.nv.shared._Z25selective_scan_bwd_kernelI32Selective_Scan_bwd_kernel_traitsILi64ELi16ELb1ELb0ELb0ELb0ELb0EN3c108BFloat16ENS1_7complexIfEEEEv12SSMParamsBwd,"aw",@nobits
	.sectionflags	@""
	.align	16


//--------------------- .nv.shared._Z25selective_scan_bwd_kernelI32Selective_Scan_bwd_kernel_traitsILi64ELi16ELb1ELb0ELb0ELb0ELb1EN3c108BFloat16ENS1_7complexIfEEEEv12SSMParamsBwd --------------------------
	.section	.nv.shared._Z25selective_scan_bwd_kernelI32Selective_Scan_bwd_kernel_traitsILi64ELi16ELb1ELb0ELb0ELb0ELb1EN3c108BFloat16ENS1_7complexIfEEEEv12SSMParamsBwd,"aw",@nobits
	.sectionflags	@""
	.align	16


//--------------------- .nv.shared._Z25selective_scan_bwd_kernelI32Selective_Scan_bwd_kernel_traitsILi64ELi16ELb1ELb0ELb0ELb1ELb0EN3c108BFloat16ENS1_7complexIfEEEEv12SSMParamsBwd --------------------------
	.section	.nv.shared._Z25selective_scan_bwd_kernelI32Selective_Scan_bwd_kernel_traitsILi64ELi16ELb1ELb0ELb0ELb1ELb0EN3c108BFloat16ENS1_7complexIfEEEEv12SSMParamsBwd,"aw",@nobits
	.sectionflags	@""
	.align	16


//--------------------- .nv.shared._Z25selective_scan_bwd_kernelI32Selective_Scan_bwd_kernel_traitsILi64ELi16ELb1ELb0ELb0ELb1ELb1EN3c108BFloat16ENS1_7complexIfEEEEv12SSMParamsBwd --------------------------
	.section	.nv.shared._Z25selective_scan_bwd_kernelI32Selective_Scan_bwd_kernel_traitsILi64ELi16ELb1ELb0ELb0ELb1ELb1EN3c108BFloat16ENS1_7complexIfEEEEv12SSMParamsBwd,"aw",@nobits
	.sectionflags	@""
	.align	16


//--------------------- .nv.shared._Z25selective_scan_bwd_kernelI32Selective_Scan_bwd_kernel_traitsILi64ELi16ELb1ELb0ELb1ELb0ELb0EN3c108BFloat16ENS1_7complexIfEEEEv12SSMParamsBwd --------------------------
	.section	.nv.shared._Z25selective_scan_bwd_kernelI32Selective_Scan_bwd_kernel_traitsILi64ELi16ELb1ELb0ELb1ELb0ELb0EN3c108BFloat16ENS1_7complexIfEEEEv12SSMParamsBwd,"aw",@nobits
	.sectionflags	@""
	.align	16


//--------------------- .nv.shared._Z25selective_scan_bwd_kernelI32Selective_Scan_bwd_kernel_traitsILi64ELi16ELb1ELb0ELb1ELb0ELb1EN3c108BFloat16ENS1_7complexIfEEEEv12SSMParamsBwd --------------------------
	.section	.nv.shared._Z25selective_scan_bwd_kernelI32Selective_Scan_bwd_kernel_traitsILi64ELi16ELb1ELb0ELb1ELb0ELb1EN3c108BFloat16ENS1_7complexIfEEEEv12SSMParamsBwd,"aw",@nobits
	.sectionflags	@""
	.align	16


//--------------------- .nv.shared._Z25selective_scan_bwd_kernelI32Selective_Scan_bwd_kernel_traitsILi64ELi16ELb1ELb0ELb1ELb1ELb0EN3c108BFloat16ENS1_7complexIfEEEEv12SSMParamsBwd --------------------------
	.section	.nv.shared._Z25selective_scan_bwd_kernelI32Selective_Scan_bwd_kernel_traitsILi64ELi16ELb1ELb0ELb1ELb1ELb0EN3c108BFloat16ENS1_7complexIfEEEEv12SSMParamsBwd,"aw",@nobits
	.sectionflags	@""
	.align	16


//--------------------- .nv.shared._Z25selective_scan_bwd_kernelI32Selective_Scan_bwd_kernel_traitsILi64ELi16ELb1ELb0ELb1ELb1ELb1EN3c108BFloat16ENS1_7complexIfEEEEv12SSMParamsBwd --------------------------
	.section	.nv.shared._Z25selective_scan_bwd_kernelI32Selective_Scan_bwd_kernel_traitsILi64ELi16ELb1ELb0ELb1ELb1ELb1EN3c108BFloat16ENS1_7complexIfEEEEv12SSMParamsBwd,"aw",@nobits
	.sectionflags	@""
	.align	16


//--------------------- .nv.shared._Z25selective_scan_bwd_kernelI32Selective_Scan_bwd_kernel_traitsILi64ELi16ELb1ELb1ELb0ELb0ELb0EN3c108BFloat16ENS1_7complexIfEEEEv12SSMParamsBwd --------------------------
	.section	.nv.shared._Z25selective_scan_bwd_kernelI32Selective_Scan_bwd_kernel_traitsILi64ELi16ELb1ELb1ELb0ELb0ELb0EN3c108BFloat16ENS1_7complexIfEEEEv12SSMParamsBwd,"aw",@nobits
	.sectionflags	@""
	.align	16


//--------------------- .nv.shared._Z25selective_scan_bwd_kernelI32Selective_Scan_bwd_kernel_traitsILi64ELi16ELb1ELb1ELb0ELb0ELb1EN3c108BFloat16ENS1_7complexIfEEEEv12SSMParamsBwd --------------------------
	.section	.nv.shared._Z25selective_scan_bwd_kernelI32Selective_Scan_bwd_kernel_traitsILi64ELi16ELb1ELb1ELb0ELb0ELb1EN3c108BFloat16ENS1_7complexIfEEEEv12SSMParamsBwd,"aw",@nobits
	.sectionflags	@""
	.align	16


//--------------------- .nv.shared._Z25selective_scan_bwd_kernelI32Selective_Scan_bwd_kernel_traitsILi64ELi16ELb1ELb1ELb0ELb1ELb0EN3c108BFloat16ENS1_7complexIfEEEEv12SSMParamsBwd --------------------------
	.section	.nv.shared._Z25selective_scan_bwd_kernelI32Selective_Scan_bwd_kernel_traitsILi64ELi16ELb1ELb1ELb0ELb1ELb0EN3c108BFloat16ENS1_7complexIfEEEEv12SSMParamsBwd,"aw",@nobits
	.sectionflags	@""
	.align	16


//--------------------- .nv.shared._Z25selective_scan_bwd_kernelI32Selective_Scan_bwd_kernel_traitsILi64ELi16ELb1ELb1ELb0ELb1ELb1EN3c108BFloat16ENS1_7complexIfEEEEv12SSMParamsBwd --------------------------
	.section	.nv.shared._Z25selective_scan_bwd_kernelI32Selective_Scan_bwd_kernel_traitsILi64ELi16ELb1ELb1ELb0ELb1ELb1EN3c108BFloat16ENS1_7complexIfEEEEv12SSMParamsBwd,"aw",@nobits
	.sectionflags	@""
	.align	16


//--------------------- .nv.shared._Z25selective_scan_bwd_kernelI32Selective_Scan_bwd_kernel_traitsILi64ELi16ELb1ELb1ELb1ELb0ELb0EN3c108BFloat16ENS1_7complexIfEEEEv12SSMParamsBwd --------------------------
	.section	.nv.shared._Z25selective_scan_bwd_kernelI32Selective_Scan_bwd_kernel_traitsILi64ELi16ELb1ELb1ELb1ELb0ELb0EN3c108BFloat16ENS1_7complexIfEEEEv12SSMParamsBwd,"aw",@nobits
	.sectionflags	@""
	.align	16


//--------------------- .nv.shared._Z25selective_scan_bwd_kernelI32Selective_Scan_bwd_kernel_traitsILi64ELi16ELb1ELb1ELb1ELb0ELb1EN3c108BFloat16ENS1_7complexIfEEEEv12SSMParamsBwd --------------------------
	.section	.nv.shared._Z25selective_scan_bwd_kernelI32Selective_Scan_bwd_kernel_traitsILi64ELi16ELb1ELb1ELb1ELb0ELb1EN3c108BFloat16ENS1_7complexIfEEEEv12SSMParamsBwd,"aw",@nobits
	.sectionflags	@""
	.align	16


//--------------------- .nv.shared._Z25selective_scan_bwd_kernelI32Selective_Scan_bwd_kernel_traitsILi64ELi16ELb1ELb1ELb1ELb1ELb0EN3c108BFloat16ENS1_7complexIfEEEEv12SSMParamsBwd --------------------------
	.section	.nv.shared._Z25selective_scan_bwd_kernelI32Selective_Scan_bwd_kernel_traitsILi64ELi16ELb1ELb1ELb1ELb1ELb0EN3c108BFloat16ENS1_7complexIfEEEEv12SSMParamsBwd,"aw",@nobits
	.sectionflags	@""
	.align	16


//--------------------- .nv.shared._Z25selective_scan_bwd_kernelI32Selective_Scan_bwd_kernel_traitsILi64ELi16ELb1ELb1ELb1ELb1ELb1EN3c108BFloat16ENS1_7complexIfEEEEv12SSMParamsBwd --------------------------
	.section	.nv.shared._Z25selective_scan_bwd_kernelI32Selective_Scan_bwd_kernel_traitsILi64ELi16ELb1ELb1ELb1ELb1ELb1EN3c108BFloat16ENS1_7complexIfEEEEv12SSMParamsBwd,"aw",@nobits
	.sectionflags	@""
	.align	16


//--------------------- .nv.shared._Z25selective_scan_bwd_kernelI32Selective_Scan_bwd_kernel_traitsILi32ELi16ELb0ELb0ELb0ELb0ELb0EN3c108BFloat16ENS1_7complexIfEEEEv12SSMParamsBwd --------------------------
	.section	.nv.shared._Z25selective_scan_bwd_kernelI32Selective_Scan_bwd_kernel_traitsILi32ELi16ELb0ELb0ELb0ELb0ELb0EN3c108BFloat16ENS1_7complexIfEEEEv12SSMParamsBwd,"aw",@nobits
	.sectionflags	@""
	.align	16


//--------------------- .nv.shared._Z25selective_scan_bwd_kernelI32Selective_Scan_bwd_kernel_traitsILi32ELi16ELb0ELb0ELb0ELb0ELb1EN3c108BFloat16ENS1_7complexIfEEEEv12SSMParamsBwd --------------------------
	.section	.nv.shared._Z25selective_scan_bwd_kernelI32Selective_Scan_bwd_kernel_traitsILi32ELi16ELb0ELb0ELb0ELb0ELb1EN3c108BFloat16ENS1_7complexIfEEEEv12SSMParamsBwd,"aw",@nobits
	.sectionflags	@""
	.align	16


//--------------------- .nv.shared._Z25selective_scan_bwd_kernelI32Selective_Scan_bwd_kernel_traitsILi32ELi16ELb0ELb0ELb0ELb1ELb0EN3c108BFloat16ENS1_7complexIfEEEEv12SSMParamsBwd --------------------------
	.section	.nv.shared._Z25selective_scan_bwd_kernelI32Selective_Scan_bwd_kernel_traitsILi32ELi16ELb0ELb0ELb0ELb1ELb0EN3c108BFloat16ENS1_7complexIfEEEEv12SSMParamsBwd,"aw",@nobits
	.sectionflags	@""
	.align	16


//--------------------- .nv.shared._Z25selective_scan_bwd_kernelI32Selective_Scan_bwd_kernel_traitsILi32ELi16ELb0ELb0ELb0ELb1ELb1EN3c108BFloat16ENS1_7complexIfEEEEv12SSMParamsBwd --------------------------
	.section	.nv.shared._Z25selective_scan_bwd_kernelI32Selective_Scan_bwd_kernel_traitsILi32ELi16ELb0ELb0ELb0ELb1ELb1EN3c108BFloat16ENS1_7complexIfEEEEv12SSMParamsBwd,"aw",@nobits
	.sectionflags	@""
	.align	16


//--------------------- .nv.shared._Z25selective_scan_bwd_kernelI32Selective_Scan_bwd_kernel_traitsILi32ELi16ELb0ELb0ELb1ELb0ELb0EN3c108BFloat16ENS1_7complexIfEEEEv12SSMParamsBwd --------------------------
	.section	.nv.shared._Z25selective_scan_bwd_kernelI32Selective_Scan_bwd_kernel_traitsILi32ELi16ELb0ELb0ELb1ELb0ELb0EN3c108BFloat16ENS1_7complexIfEEEEv12SSMParamsBwd,"aw",@nobits
	.sectionflags	@""
	.align	16


//--------------------- .nv.shared._Z25selective_scan_bwd_kernelI32Selective_Scan_bwd_kernel_traitsILi32ELi16ELb0ELb0ELb1ELb0ELb1EN3c108BFloat16ENS1_7complexIfEEEEv12SSMParamsBwd --------------------------
	.section	.nv.shared._Z25selective_scan_bwd_kernelI32Selective_Scan_bwd_kernel_traitsILi32ELi16ELb0ELb0ELb1ELb0ELb1EN3c108BFloat16ENS1_7complexIfEEEEv12SSMParamsBwd,"aw",@nobits
	.sectionflags	@""
	.align	16


//--------------------- .nv.shared._Z25selective_scan_bwd_kernelI32Selective_Scan_bwd_kernel_traitsILi32ELi16ELb0ELb0ELb1ELb1ELb0EN3c108BFloat16ENS1_7complexIfEEEEv12SSMParamsBwd --------------------------
	.section	.nv.shared._Z25selective_scan_bwd_kernelI32Selective_Scan_bwd_kernel_traitsILi32ELi16ELb0ELb0ELb1ELb1ELb0EN3c108BFloat16ENS1_7complexIfEEEEv12SSMParamsBwd,"aw",@nobits
	.sectionflags	@""
	.align	16


//--------------------- .nv.shared._Z25selective_scan_bwd_kernelI32Selective_Scan_bwd_kernel_traitsILi32ELi16ELb0ELb0ELb1ELb1ELb1EN3c108BFloat16ENS1_7complexIfEEEEv12SSMParamsBwd --------------------------
	.section	.nv.shared._Z25selective_scan_bwd_kernelI32Selective_Scan_bwd_kernel_traitsILi32ELi16ELb0ELb0ELb1ELb1ELb1EN3c108BFloat16ENS1_7complexIfEEEEv12SSMParamsBwd,"aw",@nobits
	.sectionflags	@""
	.align	16


//--------------------- .nv.shared._Z25selective_scan_bwd_kernelI32Selective_Scan_bwd_kernel_traitsILi32ELi16ELb0ELb1ELb0ELb0ELb0EN3c108BFloat16ENS1_7complexIfEEEEv12SSMParamsBwd --------------------------
	.section	.nv.shared._Z25selective_scan_bwd_kernelI32Selective_Scan_bwd_kernel_traitsILi32ELi16ELb0ELb1ELb0ELb0ELb0EN3c108BFloat16ENS1_7complexIfEEEEv12SSMParamsBwd,"aw",@nobits
	.sectionflags	@""
	.align	16


//--------------------- .nv.shared._Z25selective_scan_bwd_kernelI32Selective_Scan_bwd_kernel_traitsILi32ELi16ELb0ELb1ELb0ELb0ELb1EN3c108BFloat16ENS1_7complexIfEEEEv12SSMParamsBwd --------------------------
	.section	.nv.shared._Z25selective_scan_bwd_kernelI32Selective_Scan_bwd_kernel_traitsILi32ELi16ELb0ELb1ELb0ELb0ELb1EN3c108BFloat16ENS1_7complexIfEEEEv12SSMParamsBwd,"aw",@nobits
	.sectionflags	@""
	.align	16


//--------------------- .nv.shared._Z25selective_scan_bwd_kernelI32Selective_Scan_bwd_kernel_traitsILi32ELi16ELb0ELb1ELb0ELb1ELb0EN3c108BFloat16ENS1_7complexIfEEEEv12SSMParamsBwd --------------------------
	.section	.nv.shared._Z25selective_scan_bwd_kernelI32Selective_Scan_bwd_kernel_traitsILi32ELi16ELb0ELb1ELb0ELb1ELb0EN3c108BFloat16ENS1_7complexIfEEEEv12SSMParamsBwd,"aw",@nobits
	.sectionflags	@""
	.align	16


//--------------------- .nv.shared._Z25selective_scan_bwd_kernelI32Selective_Scan_bwd_kernel_traitsILi32ELi16ELb0ELb1ELb0ELb1ELb1EN3c108BFloat16ENS1_7complexIfEEEEv12SSMParamsBwd --------------------------
	.section	.nv.shared._Z25selective_scan_bwd_kernelI32Selective_Scan_bwd_kernel_traitsILi32ELi16ELb0ELb1ELb0ELb1ELb1EN3c108BFloat16ENS1_7complexIfEEEEv12SSMParamsBwd,"aw",@nobits
	.sectionflags	@""
	.align	16


//--------------------- .nv.shared._Z25selective_scan_bwd_kernelI32Selective_Scan_bwd_kernel_traitsILi32ELi16ELb0ELb1ELb1ELb0ELb0EN3c108BFloat16ENS1_7complexIfEEEEv12SSMParamsBwd --------------------------
	.section	.nv.shared._Z25selective_scan_bwd_kernelI32Selective_Scan_bwd_kernel_traitsILi32ELi16ELb0ELb1ELb1ELb0ELb0EN3c108BFloat16ENS1_7complexIfEEEEv12SSMParamsBwd,"aw",@nobits
	.sectionflags	@""
	.align	16


//--------------------- .nv.shared._Z25selective_scan_bwd_kernelI32Selective_Scan_bwd_kernel_traitsILi32ELi16ELb0ELb1ELb1ELb0ELb1EN3c108BFloat16ENS1_7complexIfEEEEv12SSMParamsBwd --------------------------
	.section	.nv.shared._Z25selective_scan_bwd_kernelI32Selective_Scan_bwd_kernel_traitsILi32ELi16ELb0ELb1ELb1ELb0ELb1EN3c108BFloat16ENS1_7complexIfEEEEv12SSMParamsBwd,"aw",@nobits
	.sectionflags	@""
	.align	16


//--------------------- .nv.shared._Z25selective_scan_bwd_kernelI32Selective_Scan_bwd_kernel_traitsILi32ELi16ELb0ELb1ELb1ELb1ELb0EN3c108BFloat16ENS1_7complexIfEEEEv12SSMParamsBwd --------------------------
	.section	.nv.shared._Z25selective_scan_bwd_kernelI32Selective_Scan_bwd_kernel_traitsILi32ELi16ELb0ELb1ELb1ELb1ELb0EN3c108BFloat16ENS1_7complexIfEEEEv12SSMParamsBwd,"aw",@nobits
	.sectionflags	@""
	.align	16


//--------------------- .nv.shared._Z25selective_scan_bwd_kernelI32Selective_Scan_bwd_kernel_traitsILi32ELi16ELb0ELb1ELb1ELb1ELb1EN3c108BFloat16ENS1_7complexIfEEEEv12SSMParamsBwd --------------------------
	.section	.nv.shared._Z25selective_scan_bwd_kernelI32Selective_Scan_bwd_kernel_traitsILi32ELi16ELb0ELb1ELb1ELb1ELb1EN3c108BFloat16ENS1_7complexIfEEEEv12SSMParamsBwd,"aw",@nobits
	.sectionflags	@""
	.align	16


//--------------------- .nv.shared._Z25selective_scan_bwd_kernelI32Selective_Scan_bwd_kernel_traitsILi32ELi16ELb1ELb0ELb0ELb0ELb0EN3c108BFloat16ENS1_7complexIfEEEEv12SSMParamsBwd --------------------------
	.section	.nv.shared._Z25selective_scan_bwd_kernelI32Selective_Scan_bwd_kernel_traitsILi32ELi16ELb1ELb0ELb0ELb0ELb0EN3c108BFloat16ENS1_7complexIfEEEEv12SSMParamsBwd,"aw",@nobits
	.sectionflags	@""
	.align	16


//--------------------- .nv.shared._Z25selective_scan_bwd_kernelI32Selective_Scan_bwd_kernel_traitsILi32ELi16ELb1ELb0ELb0ELb0ELb1EN3c108BFloat16ENS1_7complexIfEEEEv12SSMParamsBwd --------------------------
	.section	.nv.shared._Z25selective_scan_bwd_kernelI32Selective_Scan_bwd_kernel_traitsILi32ELi16ELb1ELb0ELb0ELb0ELb1EN3c108BFloat16ENS1_7complexIfEEEEv12SSMParamsBwd,"aw",@nobits
	.sectionflags	@""
	.align	16


//--------------------- .nv.shared._Z25selective_scan_bwd_kernelI32Selective_Scan_bwd_kernel_traitsILi32ELi16ELb1ELb0ELb0ELb1ELb0EN3c108BFloat16ENS1_7complexIfEEEEv12SSMParamsBwd --------------------------
	.section	.nv.shared._Z25selective_scan_bwd_kernelI32Selective_Scan_bwd_kernel_traitsILi32ELi16ELb1ELb0ELb0ELb1ELb0EN3c108BFloat16ENS1_7complexIfEEEEv12SSMParamsBwd,"aw",@nobits
	.sectionflags	@""
	.align	16


//--------------------- .nv.shared._Z25selective_scan_bwd_kernelI32Selective_Scan_bwd_kernel_traitsILi32ELi16ELb1ELb0ELb0ELb1ELb1EN3c108BFloat16ENS1_7complexIfEEEEv12SSMParamsBwd --------------------------
	.section	.nv.shared._Z25selective_scan_bwd_kernelI32Selective_Scan_bwd_kernel_traitsILi32ELi16ELb1ELb0ELb0ELb1ELb1EN3c108BFloat16ENS1_7complexIfEEEEv12SSMParamsBwd,"aw",@nobits
	.sectionflags	@""
	.align	16


//--------------------- .nv.shared._Z25selective_scan_bwd_kernelI32Selective_Scan_bwd_kernel_traitsILi32ELi16ELb1ELb0ELb1ELb0ELb0EN3c108BFloat16ENS1_7complexIfEEEEv12SSMParamsBwd --------------------------
	.section	.nv.shared._Z25selective_scan_bwd_kernelI32Selective_Scan_bwd_kernel_traitsILi32ELi16ELb1ELb0ELb1ELb0ELb0EN3c108BFloat16ENS1_7complexIfEEEEv12SSMParamsBwd,"aw",@nobits
	.sectionflags	@""
	.align	16


//--------------------- .nv.shared._Z25selective_scan_bwd_kernelI32Selective_Scan_bwd_kernel_traitsILi32ELi16ELb1ELb0ELb1ELb0ELb1EN3c108BFloat16ENS1_7complexIfEEEEv12SSMParamsBwd --------------------------
	.section	.nv.shared._Z25selective_scan_bwd_kernelI32Selective_Scan_bwd_kernel_traitsILi32ELi16ELb1ELb0ELb1ELb0ELb1EN3c108BFloat16ENS1_7complexIfEEEEv12SSMParamsBwd,"aw",@nobits
	.sectionflags	@""
	.align	16


//--------------------- .nv.shared._Z25selective_scan_bwd_kernelI32Selective_Scan_bwd_kernel_traitsILi32ELi16ELb1ELb0ELb1ELb1ELb0EN3c108BFloat16ENS1_7complexIfEEEEv12SSMParamsBwd --------------------------
	.section	.nv.shared._Z25selective_scan_bwd_kernelI32Selective_Scan_bwd_kernel_traitsILi32ELi16ELb1ELb0ELb1ELb1ELb0EN3c108BFloat16ENS1_7complexIfEEEEv12SSMParamsBwd,"aw",@nobits
	.sectionflags	@""
	.align	16


//--------------------- .nv.shared._Z25selective_scan_bwd_kernelI32Selective_Scan_bwd_kernel_traitsILi32ELi16ELb1ELb0ELb1ELb1ELb1EN3c108BFloat16ENS1_7complexIfEEEEv12SSMParamsBwd --------------------------
	.section	.nv.shared._Z25selective_scan_bwd_kernelI32Selective_Scan_bwd_kernel_traitsILi32ELi16ELb1ELb0ELb1ELb1ELb1EN3c108BFloat16ENS1_7complexIfEEEEv12SSMParamsBwd,"aw",@nobits
	.sectionflags	@""
	.align	16


//--------------------- .nv.shared._Z25selective_scan_bwd_kernelI32Selective_Scan_bwd_kernel_traitsILi32ELi16ELb1ELb1ELb0ELb0ELb0EN3c108BFloat16ENS1_7complexIfEEEEv12SSMParamsBwd --------------------------
	.section	.nv.shared._Z25selective_scan_bwd_kernelI32Selective_Scan_bwd_kernel_traitsILi32ELi16ELb1ELb1ELb0ELb0ELb0EN3c108BFloat16ENS1_7complexIfEEEEv12SSMParamsBwd,"aw",@nobits
	.sectionflags	@""
	.align	16


//--------------------- .nv.shared._Z25selective_scan_bwd_kernelI32Selective_Scan_bwd_kernel_traitsILi32ELi16ELb1ELb1ELb0ELb0ELb1EN3c108BFloat16ENS1_7complexIfEEEEv12SSMParamsBwd --------------------------
	.section	.nv.shared._Z25selective_scan_bwd_kernelI32Selective_Scan_bwd_kernel_traitsILi32ELi16ELb1ELb1ELb0ELb0ELb1EN3c108BFloat16ENS1_7complexIfEEEEv12SSMParamsBwd,"aw",@nobits
	.sectionflags	@""
	.align	16


//--------------------- .nv.shared._Z25selective_scan_bwd_kernelI32Selective_Scan_bwd_kernel_traitsILi32ELi16ELb1ELb1ELb0ELb1ELb0EN3c108BFloat16ENS1_7complexIfEEEEv12SSMParamsBwd --------------------------
	.section	.nv.shared._Z25selective_scan_bwd_kernelI32Selective_Scan_bwd_kernel_traitsILi32ELi16ELb1ELb1ELb0ELb1ELb0EN3c108BFloat16ENS1_7complexIfEEEEv12SSMParamsBwd,"aw",@nobits
	.sectionflags	@""
	.align	16


//--------------------- .nv.shared._Z25selective_scan_bwd_kernelI32Selective_Scan_bwd_kernel_traitsILi32ELi16ELb1ELb1ELb0ELb1ELb1EN3c108BFloat16ENS1_7complexIfEEEEv12SSMParamsBwd --------------------------
	.section	.nv.shared._Z25selective_scan_bwd_kernelI32Selective_Scan_bwd_kernel_traitsILi32ELi16ELb1ELb1ELb0ELb1ELb1EN3c108BFloat16ENS1_7complexIfEEEEv12SSMParamsBwd,"aw",@nobits
	.sectionflags	@""
	.align	16


//--------------------- .nv.shared._Z25selective_scan_bwd_kernelI32Selective_Scan_bwd_kernel_traitsILi32ELi16ELb1ELb1ELb1ELb0ELb0EN3c108BFloat16ENS1_7complexIfEEEEv12SSMParamsBwd --------------------------
	.section	.nv.shared._Z25selective_scan_bwd_kernelI32Selective_Scan_bwd_kernel_traitsILi32ELi16ELb1ELb1ELb1ELb0ELb0EN3c108BFloat16ENS1_7complexIfEEEEv12SSMParamsBwd,"aw",@nobits
	.sectionflags	@""
	.align	16


//--------------------- .nv.shared._Z25selective_scan_bwd_kernelI32Selective_Scan_bwd_kernel_traitsILi32ELi16ELb1ELb1ELb1ELb0ELb1EN3c108BFloat16ENS1_7complexIfEEEEv12SSMParamsBwd --------------------------
	.section	.nv.shared._Z25selective_scan_bwd_kernelI32Selective_Scan_bwd_kernel_traitsILi32ELi16ELb1ELb1ELb1ELb0ELb1EN3c108BFloat16ENS1_7complexIfEEEEv12SSMParamsBwd,"aw",@nobits
	.sectionflags	@""
	.align	16


//--------------------- .nv.shared._Z25selective_scan_bwd_kernelI32Selective_Scan_bwd_kernel_traitsILi32ELi16ELb1ELb1ELb1ELb1ELb0EN3c108BFloat16ENS1_7complexIfEEEEv12SSMParamsBwd --------------------------
	.section	.nv.shared._Z25selective_scan_bwd_kernelI32Selective_Scan_bwd_kernel_traitsILi32ELi16ELb1ELb1ELb1ELb1ELb0EN3c108BFloat16ENS1_7complexIfEEEEv12SSMParamsBwd,"aw",@nobits
	.sectionflags	@""
	.align	16


//--------------------- .nv.shared._Z25selective_scan_bwd_kernelI32Selective_Scan_bwd_kernel_traitsILi32ELi16ELb1ELb1ELb1ELb1ELb1EN3c108BFloat16ENS1_7complexIfEEEEv12SSMParamsBwd --------------------------
	.section	.nv.shared._Z25selective_scan_bwd_kernelI32Selective_Scan_bwd_kernel_traitsILi32ELi16ELb1ELb1ELb1ELb1ELb1EN3c108BFloat16ENS1_7complexIfEEEEv12SSMParamsBwd,"aw",@nobits
	.sectionflags	@""
	.align	16


//--------------------- .nv.shared._Z25selective_scan_bwd_kernelI32Selective_Scan_bwd_kernel_traitsILi32ELi8ELb0ELb0ELb0ELb0ELb0EN3c108BFloat16ENS1_7complexIfEEEEv12SSMParamsBwd --------------------------
	.section	.nv.shared._Z25selective_scan_bwd_kernelI32Selective_Scan_bwd_kernel_traitsILi32ELi8ELb0ELb0ELb0ELb0ELb0EN3c108BFloat16ENS1_7complexIfEEEEv12SSMParamsBwd,"aw",@nobits
	.sectionflags	@""
	.align	16


//--------------------- .nv.shared._Z25selective_scan_bwd_kernelI32Selective_Scan_bwd_kernel_traitsILi32ELi8ELb0ELb0ELb0ELb0ELb1EN3c108BFloat16ENS1_7complexIfEEEEv12SSMParamsBwd --------------------------
	.section	.nv.shared._Z25selective_scan_bwd_kernelI32Selective_Scan_bwd_kernel_traitsILi32ELi8ELb0ELb0ELb0ELb0ELb1EN3c108BFloat16ENS1_7complexIfEEEEv12SSMParamsBwd,"aw",@nobits
	.sectionflags	@""
	.align	16


//--------------------- .nv.shared._Z25selective_scan_bwd_kernelI32Selective_Scan_bwd_kernel_traitsILi32ELi8ELb0ELb0ELb0ELb1ELb0EN3c108BFloat16ENS1_7complexIfEEEEv12SSMParamsBwd --------------------------
	.section	.nv.shared._Z25selective_scan_bwd_kernelI32Selective_Scan_bwd_kernel_traitsILi32ELi8ELb0ELb0ELb0ELb1ELb0EN3c108BFloat16ENS1_7complexIfEEEEv12SSMParamsBwd,"aw",@nobits
	.sectionflags	@""
	.align	16


//--------------------- .nv.shared._Z25selective_scan_bwd_kernelI32Selective_Scan_bwd_kernel_traitsILi32ELi8ELb0ELb0ELb0ELb1ELb1EN3c108BFloat16ENS1_7complexIfEEEEv12SSMParamsBwd --------------------------
	.section	.nv.shared._Z25selective_scan_bwd_kernelI32Selective_Scan_bwd_kernel_traitsILi32ELi8ELb0ELb0ELb0ELb1ELb1EN3c108BFloat16ENS1_7complexIfEEEEv12SSMParamsBwd,"aw",@nobits
	.sectionflags	@""
	.align	16


//--------------------- .nv.shared._Z25selective_scan_bwd_kernelI32Selective_Scan_bwd_kernel_traitsILi32ELi8ELb0ELb0ELb1ELb0ELb0EN3c108BFloat16ENS1_7complexIfEEEEv12SSMParamsBwd --------------------------
	.section	.nv.shared._Z25selective_scan_bwd_kernelI32Selective_Scan_bwd_kernel_traitsILi32ELi8ELb0ELb0ELb1ELb0ELb0EN3c108BFloat16ENS1_7complexIfEEEEv12SSMParamsBwd,"aw",@nobits
	.sectionflags	@""
	.align	16


//--------------------- .nv.shared._Z25selective_scan_bwd_kernelI32Selective_Scan_bwd_kernel_traitsILi32ELi8ELb0ELb0ELb1ELb0ELb1EN3c108BFloat16ENS1_7complexIfEEEEv12SSMParamsBwd --------------------------
	.section	.nv.shared._Z25selective_scan_bwd_kernelI32Selective_Scan_bwd_kernel_traitsILi32ELi8ELb0ELb0ELb1ELb0ELb1EN3c108BFloat16ENS1_7complexIfEEEEv12SSMParamsBwd,"aw",@nobits
	.sectionflags	@""
	.align	16


//--------------------- .nv.shared._Z25selective_scan_bwd_kernelI32Selective_Scan_bwd_kernel_traitsILi32ELi8ELb0ELb0ELb1ELb1ELb0EN3c108BFloat16ENS1_7complexIfEEEEv12SSMParamsBwd --------------------------
	.section	.nv.shared._Z25selective_scan_bwd_kernelI32Selective_Scan_bwd_kernel_traitsILi32ELi8ELb0ELb0ELb1ELb1ELb0EN3c108BFloat16ENS1_7complexIfEEEEv12SSMParamsBwd,"aw",@nobits
	.sectionflags	@""
	.align	16


//--------------------- .nv.shared._Z25selective_scan_bwd_kernelI32Selective_Scan_bwd_kernel_traitsILi32ELi8ELb0ELb0ELb1ELb1ELb1EN3c108BFloat16ENS1_7complexIfEEEEv12SSMParamsBwd --------------------------
	.section	.nv.shared._Z25selective_scan_bwd_kernelI32Selective_Scan_bwd_kernel_traitsILi32ELi8ELb0ELb0ELb1ELb1ELb1EN3c108BFloat16ENS1_7complexIfEEEEv12SSMParamsBwd,"aw",@nobits
	.sectionflags	@""
	.align	16


//--------------------- .nv.shared._Z25selective_scan_bwd_kernelI32Selective_Scan_bwd_kernel_traitsILi32ELi8ELb0ELb1ELb0ELb0ELb0EN3c108BFloat16ENS1_7complexIfEEEEv12SSMParamsBwd --------------------------
	.section	.nv.shared._Z25selective_scan_bwd_kernelI32Selective_Scan_bwd_kernel_traitsILi32ELi8ELb0ELb1ELb0ELb0ELb0EN3c108BFloat16ENS1_7complexIfEEEEv12SSMParamsBwd,"aw",@nobits
	.sectionflags	@""
	.align	16


//--------------------- .nv.shared._Z25selective_scan_bwd_kernelI32Selective_Scan_bwd_kernel_traitsILi32ELi8ELb0ELb1ELb0ELb0ELb1EN3c108BFloat16ENS1_7complexIfEEEEv12SSMParamsBwd --------------------------
	.section	.nv.shared._Z25selective_scan_bwd_kernelI32Selective_Scan_bwd_kernel_traitsILi32ELi8ELb0ELb1ELb0ELb0ELb1EN3c108BFloat16ENS1_7complexIfEEEEv12SSMParamsBwd,"aw",@nobits
	.sectionflags	@""
	.align	16


//--------------------- .nv.shared._Z25selective_scan_bwd_kernelI32Selective_Scan_bwd_kernel_traitsILi32ELi8ELb0ELb1ELb0ELb1ELb0EN3c108BFloat16ENS1_7complexIfEEEEv12SSMParamsBwd --------------------------
	.section	.nv.shared._Z25selective_scan_bwd_kernelI32Selective_Scan_bwd_kernel_traitsILi32ELi8ELb0ELb1ELb0ELb1ELb0EN3c108BFloat16ENS1_7complexIfEEEEv12SSMParamsBwd,"aw",@nobits
	.sectionflags	@""
	.align	16


//--------------------- .nv.shared._Z25selective_scan_bwd_kernelI32Selective_Scan_bwd_kernel_traitsILi32ELi8ELb0ELb1ELb0ELb1ELb1EN3c108BFloat16ENS1_7complexIfEEEEv12SSMParamsBwd --------------------------
	.section	.nv.shared._Z25selective_scan_bwd_kernelI32Selective_Scan_bwd_kernel_traitsILi32ELi8ELb0ELb1ELb0ELb1ELb1EN3c108BFloat16ENS1_7complexIfEEEEv12SSMParamsBwd,"aw",@nobits
	.sectionflags	@""
	.align	16


//--------------------- .nv.shared._Z25selective_scan_bwd_kernelI32Selective_Scan_bwd_kernel_traitsILi32ELi8ELb0ELb1ELb1ELb0ELb0EN3c108BFloat16ENS1_7complexIfEEEEv12SSMParamsBwd --------------------------
	.section	.nv.shared._Z25selective_scan_bwd_kernelI32Selective_Scan_bwd_kernel_traitsILi32ELi8ELb0ELb1ELb1ELb0ELb0EN3c108BFloat16ENS1_7complexIfEEEEv12SSMParamsBwd,"aw",@nobits
	.sectionflags	@""
	.align	16


//--------------------- .nv.shared._Z25selective_scan_bwd_kernelI32Selective_Scan_bwd_kernel_traitsILi32ELi8ELb0ELb1ELb1ELb0ELb1EN3c108BFloat16ENS1_7complexIfEEEEv12SSMParamsBwd --------------------------
	.section	.nv.shared._Z25selective_scan_bwd_kernelI32Selective_Scan_bwd_kernel_traitsILi32ELi8ELb0ELb1ELb1ELb0ELb1EN3c108BFloat16ENS1_7complexIfEEEEv12SSMParamsBwd,"aw",@nobits
	.sectionflags	@""
	.align	16


//--------------------- .nv.shared._Z25selective_scan_bwd_kernelI32Selective_Scan_bwd_kernel_traitsILi32ELi8ELb0ELb1ELb1ELb1ELb0EN3c108BFloat16ENS1_7complexIfEEEEv12SSMParamsBwd --------------------------
	.section	.nv.shared._Z25selective_scan_bwd_kernelI32Selective_Scan_bwd_kernel_traitsILi32ELi8ELb0ELb1ELb1ELb1ELb0EN3c108BFloat16ENS1_7complexIfEEEEv12SSMParamsBwd,"aw",@nobits
	.sectionflags	@""
	.align	16


//--------------------- .nv.shared._Z25selective_scan_bwd_kernelI32Selective_Scan_bwd_kernel_traitsILi32ELi8ELb0ELb1ELb1ELb1ELb1EN3c108BFloat16ENS1_7complexIfEEEEv12SSMParamsBwd --------------------------
	.section	.nv.shared._Z25selective_scan_bwd_kernelI32Selective_Scan_bwd_kernel_traitsILi32ELi8ELb0ELb1ELb1ELb1ELb1EN3c108BFloat16ENS1_7complexIfEEEEv12SSMParamsBwd,"aw",@nobits
	.sectionflags	@""
	.align	16


//--------------------- .nv.shared._Z25selective_scan_bwd_kernelI32Selective_Scan_bwd_kernel_traitsILi32ELi8ELb1ELb0ELb0ELb0ELb0EN3c108BFloat16ENS1_7complexIfEEEEv12SSMParamsBwd --------------------------
	.section	.nv.shared._Z25selective_scan_bwd_kernelI32Selective_Scan_bwd_kernel_traitsILi32ELi8ELb1ELb0ELb0ELb0ELb0EN3c108BFloat16ENS1_7complexIfEEEEv12SSMParamsBwd,"aw",@nobits
	.sectionflags	@""
	.align	16


//--------------------- .nv.shared._Z25selective_scan_bwd_kernelI32Selective_Scan_bwd_kernel_traitsILi32ELi8ELb1ELb0ELb0ELb0ELb1EN3c108BFloat16ENS1_7complexIfEEEEv12SSMParamsBwd --------------------------
	.section	.nv.shared._Z25selective_scan_bwd_kernelI32Selective_Scan_bwd_kernel_traitsILi32ELi8ELb1ELb0ELb0ELb0ELb1EN3c108BFloat16ENS1_7complexIfEEEEv12SSMParamsBwd,"aw",@nobits
	.sectionflags	@""
	.align	16


//--------------------- .nv.shared._Z25selective_scan_bwd_kernelI32Selective_Scan_bwd_kernel_traitsILi32ELi8ELb1ELb0ELb0ELb1ELb0EN3c108BFloat16ENS1_7complexIfEEEEv12SSMParamsBwd --------------------------
	.section	.nv.shared._Z25selective_scan_bwd_kernelI32Selective_Scan_bwd_kernel_traitsILi32ELi8ELb1ELb0ELb0ELb1ELb0EN3c108BFloat16ENS1_7complexIfEEEEv12SSMParamsBwd,"aw",@nobits
	.sectionflags	@""
	.align	16


//--------------------- .nv.shared._Z25selective_scan_bwd_kernelI32Selective_Scan_bwd_kernel_traitsILi32ELi8ELb1ELb0ELb0ELb1ELb1EN3c108BFloat16ENS1_7complexIfEEEEv12SSMParamsBwd --------------------------
	.section	.nv.shared._Z25selective_scan_bwd_kernelI32Selective_Scan_bwd_kernel_traitsILi32ELi8ELb1ELb0ELb0ELb1ELb1EN3c108BFloat16ENS1_7complexIfEEEEv12SSMParamsBwd,"aw",@nobits
	.sectionflags	@""
	.align	16


//--------------------- .nv.shared._Z25selective_scan_bwd_kernelI32Selective_Scan_bwd_kernel_traitsILi32ELi8ELb1ELb0ELb1ELb0ELb0EN3c108BFloat16ENS1_7complexIfEEEEv12SSMParamsBwd --------------------------
	.section	.nv.shared._Z25selective_scan_bwd_kernelI32Selective_Scan_bwd_kernel_traitsILi32ELi8ELb1ELb0ELb1ELb0ELb0EN3c108BFloat16ENS1_7complexIfEEEEv12SSMParamsBwd,"aw",@nobits
	.sectionflags	@""
	.align	16


//--------------------- .nv.shared._Z25selective_scan_bwd_kernelI32Selective_Scan_bwd_kernel_traitsILi32ELi8ELb1ELb0ELb1ELb0ELb1EN3c108BFloat16ENS1_7complexIfEEEEv12SSMParamsBwd --------------------------
	.section	.nv.shared._Z25selective_scan_bwd_kernelI32Selective_Scan_bwd_kernel_traitsILi32ELi8ELb1ELb0ELb1ELb0ELb1EN3c108BFloat16ENS1_7complexIfEEEEv12SSMParamsBwd,"aw",@nobits
	.sectionflags	@""
	.align	16


//--------------------- .nv.shared._Z25selective_scan_bwd_kernelI32Selective_Scan_bwd_kernel_traitsILi32ELi8ELb1ELb0ELb1ELb1ELb0EN3c108BFloat16ENS1_7complexIfEEEEv12SSMParamsBwd --------------------------
	.section	.nv.shared._Z25selective_scan_bwd_kernelI32Selective_Scan_bwd_kernel_traitsILi32ELi8ELb1ELb0ELb1ELb1ELb0EN3c108BFloat16ENS1_7complexIfEEEEv12SSMParamsBwd,"aw",@nobits
	.sectionflags	@""
	.align	16


//--------------------- .nv.shared._Z25selective_scan_bwd_kernelI32Selective_Scan_bwd_kernel_traitsILi32ELi8ELb1ELb0ELb1ELb1ELb1EN3c108BFloat16ENS1_7complexIfEEEEv12SSMParamsBwd --------------------------
	.section	.nv.shared._Z25selective_scan_bwd_kernelI32Selective_Scan_bwd_kernel_traitsILi32ELi8ELb1ELb0ELb1ELb1ELb1EN3c108BFloat16ENS1_7complexIfEEEEv12SSMParamsBwd,"aw",@nobits
	.sectionflags	@""
	.align	16


//--------------------- .nv.shared._Z25selective_scan_bwd_kernelI32Selective_Scan_bwd_kernel_traitsILi32ELi8ELb1ELb1ELb0ELb0ELb0EN3c108BFloat16ENS1_7complexIfEEEEv12SSMParamsBwd --------------------------
	.section	.nv.shared._Z25selective_scan_bwd_kernelI32Selective_Scan_bwd_kernel_traitsILi32ELi8ELb1ELb1ELb0ELb0ELb0EN3c108BFloat16ENS1_7complexIfEEEEv12SSMParamsBwd,"aw",@nobits
	.sectionflags	@""
	.align	16


//--------------------- .nv.shared._Z25selective_scan_bwd_kernelI32Selective_Scan_bwd_kernel_traitsILi32ELi8ELb1ELb1ELb0ELb0ELb1EN3c108BFloat16ENS1_7complexIfEEEEv12SSMParamsBwd --------------------------
	.section	.nv.shared._Z25selective_scan_bwd_kernelI32Selective_Scan_bwd_kernel_traitsILi32ELi8ELb1ELb1ELb0ELb0ELb1EN3c108BFloat16ENS1_7complexIfEEEEv12SSMParamsBwd,"aw",@nobits
	.sectionflags	@""
	.align	16


//--------------------- .nv.shared._Z25selective_scan_bwd_kernelI32Selective_Scan_bwd_kernel_traitsILi32ELi8ELb1ELb1ELb0ELb1ELb0EN3c108BFloat16ENS1_7complexIfEEEEv12SSMParamsBwd --------------------------
	.section	.nv.shared._Z25selective_scan_bwd_kernelI32Selective_Scan_bwd_kernel_traitsILi32ELi8ELb1ELb1ELb0ELb1ELb0EN3c108BFloat16ENS1_7complexIfEEEEv12SSMParamsBwd,"aw",@nobits
	.sectionflags	@""
	.align	16


//--------------------- .nv.shared._Z25selective_scan_bwd_kernelI32Selective_Scan_bwd_kernel_traitsILi32ELi8ELb1ELb1ELb0ELb1ELb1EN3c108BFloat16ENS1_7complexIfEEEEv12SSMParamsBwd --------------------------
	.section	.nv.shared._Z25selective_scan_bwd_kernelI32Selective_Scan_bwd_kernel_traitsILi32ELi8ELb1ELb1ELb0ELb1ELb1EN3c108BFloat16ENS1_7complexIfEEEEv12SSMParamsBwd,"aw",@nobits
	.sectionflags	@""
	.align	16


//--------------------- .nv.shared._Z25selective_scan_bwd_kernelI32Selective_Scan_bwd_kernel_traitsILi32ELi8ELb1ELb1ELb1ELb0ELb0EN3c108BFloat16ENS1_7complexIfEEEEv12SSMParamsBwd --------------------------
	.section	.nv.shared._Z25selective_scan_bwd_kernelI32Selective_Scan_bwd_kernel_traitsILi32ELi8ELb1ELb1ELb1ELb0ELb0EN3c108BFloat16ENS1_7complexIfEEEEv12SSMParamsBwd,"aw",@nobits
	.sectionflags	@""
	.align	16


//--------------------- .nv.shared._Z25selective_scan_bwd_kernelI32Selective_Scan_bwd_kernel_traitsILi32ELi8ELb1ELb1ELb1ELb0ELb1EN3c108BFloat16ENS1_7complexIfEEEEv12SSMParamsBwd --------------------------
	.section	.nv.shared._Z25selective_scan_bwd_kernelI32Selective_Scan_bwd_kernel_traitsILi32ELi8ELb1ELb1ELb1ELb0ELb1EN3c108BFloat16ENS1_7complexIfEEEEv12SSMParamsBwd,"aw",@nobits
	.sectionflags	@""
	.align	16


//--------------------- .nv.shared._Z25selective_scan_bwd_kernelI32Selective_Scan_bwd_kernel_traitsILi32ELi8ELb1ELb1ELb1ELb1ELb0EN3c108BFloat16ENS1_7complexIfEEEEv12SSMParamsBwd --------------------------
	.section	.nv.shared._Z25selective_scan_bwd_kernelI32Selective_Scan_bwd_kernel_traitsILi32ELi8ELb1ELb1ELb1ELb1ELb0EN3c108BFloat16ENS1_7complexIfEEEEv12SSMParamsBwd,"aw",@nobits
	.sectionflags	@""
	.align	16


//--------------------- .nv.shared._Z25selective_scan_bwd_kernelI32Selective_Scan_bwd_kernel_traitsILi32ELi8ELb1ELb1ELb1ELb1ELb1EN3c108BFloat16ENS1_7complexIfEEEEv12SSMParamsBwd --------------------------
	.section	.nv.shared._Z25selective_scan_bwd_kernelI32Selective_Scan_bwd_kernel_traitsILi32ELi8ELb1ELb1ELb1ELb1ELb1EN3c108BFloat16ENS1_7complexIfEEEEv12SSMParamsBwd,"aw",@nobits
	.sectionflags	@""
	.align	16


//--------------------- .nv.shared._Z25selective_scan_bwd_kernelI32Selective_Scan_bwd_kernel_traitsILi32ELi4ELb0ELb0ELb0ELb0ELb0EN3c108BFloat16ENS1_7complexIfEEEEv12SSMParamsBwd --------------------------
	.section	.nv.shared._Z25selective_scan_bwd_kernelI32Selective_Scan_bwd_kernel_traitsILi32ELi4ELb0ELb0ELb0ELb0ELb0EN3c108BFloat16ENS1_7complexIfEEEEv12SSMParamsBwd,"aw",@nobits
	.sectionflags	@""
	.align	16


//--------------------- .nv.shared._Z25selective_scan_bwd_kernelI32Selective_Scan_bwd_kernel_traitsILi32ELi4ELb0ELb0ELb0ELb0ELb1EN3c108BFloat16ENS1_7complexIfEEEEv12SSMParamsBwd --------------------------
	.section	.nv.shared._Z25selective_scan_bwd_kernelI32Selective_Scan_bwd_kernel_traitsILi32ELi4ELb0ELb0ELb0ELb0ELb1EN3c108BFloat16ENS1_7complexIfEEEEv12SSMParamsBwd,"aw",@nobits
	.sectionflags	@""
	.align	16


//--------------------- .nv.shared._Z25selective_scan_bwd_kernelI32Selective_Scan_bwd_kernel_traitsILi32ELi4ELb0ELb0ELb0ELb1ELb0EN3c108BFloat16ENS1_7complexIfEEEEv12SSMParamsBwd --------------------------
	.section	.nv.shared._Z25selective_scan_bwd_kernelI32Selective_Scan_bwd_kernel_traitsILi32ELi4ELb0ELb0ELb0ELb1ELb0EN3c108BFloat16ENS1_7complexIfEEEEv12SSMParamsBwd,"aw",@nobits
	.sectionflags	@""
	.align	16


//--------------------- .nv.shared._Z25selective_scan_bwd_kernelI32Selective_Scan_bwd_kernel_traitsILi32ELi4ELb0ELb0ELb0ELb1ELb1EN3c108BFloat16ENS1_7complexIfEEEEv12SSMParamsBwd --------------------------
	.section	.nv.shared._Z25selective_scan_bwd_kernelI32Selective_Scan_bwd_kernel_traitsILi32ELi4ELb0ELb0ELb0ELb1ELb1EN3c108BFloat16ENS1_7complexIfEEEEv12SSMParamsBwd,"aw",@nobits
	.sectionflags	@""
	.align	16


//--------------------- .nv.shared._Z25selective_scan_bwd_kernelI32Selective_Scan_bwd_kernel_traitsILi32ELi4ELb0ELb0ELb1ELb0ELb0EN3c108BFloat16ENS1_7complexIfEEEEv12SSMParamsBwd --------------------------
	.section	.nv.shared._Z25selective_scan_bwd_kernelI32Selective_Scan_bwd_kernel_traitsILi32ELi4ELb0ELb0ELb1ELb0ELb0EN3c108BFloat16ENS1_7complexIfEEEEv12SSMParamsBwd,"aw",@nobits
	.sectionflags	@""
	.align	16


//--------------------- .nv.shared._Z25selective_scan_bwd_kernelI32Selective_Scan_bwd_kernel_traitsILi32ELi4ELb0ELb0ELb1ELb0ELb1EN3c108BFloat16ENS1_7complexIfEEEEv12SSMParamsBwd --------------------------
	.section	.nv.shared._Z25selective_scan_bwd_kernelI32Selective_Scan_bwd_kernel_traitsILi32ELi4ELb0ELb0ELb1ELb0ELb1EN3c108BFloat16ENS1_7complexIfEEEEv12SSMParamsBwd,"aw",@nobits
	.sectionflags	@""
	.align	16


//--------------------- .nv.shared._Z25selective_scan_bwd_kernelI32Selective_Scan_bwd_kernel_traitsILi32ELi4ELb0ELb0ELb1ELb1ELb0EN3c108BFloat16ENS1_7complexIfEEEEv12SSMParamsBwd --------------------------
	.section	.nv.shared._Z25selective_scan_bwd_kernelI32Selective_Scan_bwd_kernel_traitsILi32ELi4ELb0ELb0ELb1ELb1ELb0EN3c108BFloat16ENS1_7complexIfEEEEv12SSMParamsBwd,"aw",@nobits
	.sectionflags	@""
	.align	16


//--------------------- .nv.shared._Z25selective_scan_bwd_kernelI32Selective_Scan_bwd_kernel_traitsILi32ELi4ELb0ELb0ELb1ELb1ELb1EN3c108BFloat16ENS1_7complexIfEEEEv12SSMParamsBwd --------------------------
	.section	.nv.shared._Z25selective_scan_bwd_kernelI32Selective_Scan_bwd_kernel_traitsILi32ELi4ELb0ELb0ELb1ELb1ELb1EN3c108BFloat16ENS1_7complexIfEEEEv12SSMParamsBwd,"aw",@nobits
	.sectionflags	@""
	.align	16


//--------------------- .nv.shared._Z25selective_scan_bwd_kernelI32Selective_Scan_bwd_kernel_traitsILi32ELi4ELb0ELb1ELb0ELb0ELb0EN3c108BFloat16ENS1_7complexIfEEEEv12SSMParamsBwd --------------------------
	.section	.nv.shared._Z25selective_scan_bwd_kernelI32Selective_Scan_bwd_kernel_traitsILi32ELi4ELb0ELb1ELb0ELb0ELb0EN3c108BFloat16ENS1_7complexIfEEEEv12SSMParamsBwd,"aw",@nobits
	.sectionflags	@""
	.align	16


//--------------------- .nv.shared._Z25selective_scan_bwd_kernelI32Selective_Scan_bwd_kernel_traitsILi32ELi4ELb0ELb1ELb0ELb0ELb1EN3c108BFloat16ENS1_7complexIfEEEEv12SSMParamsBwd --------------------------
	.section	.nv.shared._Z25selective_scan_bwd_kernelI32Selective_Scan_bwd_kernel_traitsILi32ELi4ELb0ELb1ELb0ELb0ELb1EN3c108BFloat16ENS1_7complexIfEEEEv12SSMParamsBwd,"aw",@nobits
	.sectionflags	@""
	.align	16


//--------------------- .nv.shared._Z25selective_scan_bwd_kernelI32Selective_Scan_bwd_kernel_traitsILi32ELi4ELb0ELb1ELb0ELb1ELb0EN3c108BFloat16ENS1_7complexIfEEEEv12SSMParamsBwd --------------------------
	.section	.nv.shared._Z25selective_scan_bwd_kernelI32Selective_Scan_bwd_kernel_traitsILi32ELi4ELb0ELb1ELb0ELb1ELb0EN3c108BFloat16ENS1_7complexIfEEEEv12SSMParamsBwd,"aw",@nobits
	.sectionflags	@""
	.align	16


//--------------------- .nv.shared._Z25selective_scan_bwd_kernelI32Selective_Scan_bwd_kernel_traitsILi32ELi4ELb0ELb1ELb0ELb1ELb1EN3c108BFloat16ENS1_7complexIfEEEEv12SSMParamsBwd --------------------------
	.section	.nv.shared._Z25selective_scan_bwd_kernelI32Selective_Scan_bwd_kernel_traitsILi32ELi4ELb0ELb1ELb0ELb1ELb1EN3c108BFloat16ENS1_7complexIfEEEEv12SSMParamsBwd,"aw",@nobits
	.sectionflags	@""
	.align	16


//--------------------- .nv.shared._Z25selective_scan_bwd_kernelI32Selective_Scan_bwd_kernel_traitsILi32ELi4ELb0ELb1ELb1ELb0ELb0EN3c108BFloat16ENS1_7complexIfEEEEv12SSMParamsBwd --------------------------
	.section	.nv.shared._Z25selective_scan_bwd_kernelI32Selective_Scan_bwd_kernel_traitsILi32ELi4ELb0ELb1ELb1ELb0ELb0EN3c108BFloat16ENS1_7complexIfEEEEv12SSMParamsBwd,"aw",@nobits
	.sectionflags	@""
	.align	16


//--------------------- .nv.shared._Z25selective_scan_bwd_kernelI32Selective_Scan_bwd_kernel_traitsILi32ELi4ELb0ELb1ELb1ELb0ELb1EN3c108BFloat16ENS1_7complexIfEEEEv12SSMParamsBwd --------------------------
	.section	.nv.shared._Z25selective_scan_bwd_kernelI32Selective_Scan_bwd_kernel_traitsILi32ELi4ELb0ELb1ELb1ELb0ELb1EN3c108BFloat16ENS1_7complexIfEEEEv12SSMParamsBwd,"aw",@nobits
	.sectionflags	@""
	.align	16


//--------------------- .nv.shared._Z25selective_scan_bwd_kernelI32Selective_Scan_bwd_kernel_traitsILi32ELi4ELb0ELb1ELb1ELb1ELb0EN3c108BFloat16ENS1_7complexIfEEEEv12SSMParamsBwd --------------------------
	.section	.nv.shared._Z25selective_scan_bwd_kernelI32Selective_Scan_bwd_kernel_traitsILi32ELi4ELb0ELb1ELb1ELb1ELb0EN3c108BFloat16ENS1_7complexIfEEEEv12SSMParamsBwd,"aw",@nobits
	.sectionflags	@""
	.align	16


//--------------------- .nv.shared._Z25selective_scan_bwd_kernelI32Selective_Scan_bwd_kernel_traitsILi32ELi4ELb0ELb1ELb1ELb1ELb1EN3c108BFloat16ENS1_7complexIfEEEEv12SSMParamsBwd --------------------------
	.section	.nv.shared._Z25selective_scan_bwd_kernelI32Selective_Scan_bwd_kernel_traitsILi32ELi4ELb0ELb1ELb1ELb1ELb1EN3c108BFloat16ENS1_7complexIfEEEEv12SSMParamsBwd,"aw",@nobits
	.sectionflags	@""
	.align	16


//--------------------- .nv.shared._Z25selective_scan_bwd_kernelI32Selective_Scan_bwd_kernel_traitsILi32ELi4ELb1ELb0ELb0ELb0ELb0EN3c108BFloat16ENS1_7complexIfEEEEv12SSMParamsBwd --------------------------
	.section	.nv.shared._Z25selective_scan_bwd_kernelI32Selective_Scan_bwd_kernel_traitsILi32ELi4ELb1ELb0ELb0ELb0ELb0EN3c108BFloat16ENS1_7complexIfEEEEv12SSMParamsBwd,"aw",@nobits
	.sectionflags	@""
	.align	16


//--------------------- .nv.shared._Z25selective_scan_bwd_kernelI32Selective_Scan_bwd_kernel_traitsILi32ELi4ELb1ELb0ELb0ELb0ELb1EN3c108BFloat16ENS1_7complexIfEEEEv12SSMParamsBwd --------------------------
	.section	.nv.shared._Z25selective_scan_bwd_kernelI32Selective_Scan_bwd_kernel_traitsILi32ELi4ELb1ELb0ELb0ELb0ELb1EN3c108BFloat16ENS1_7complexIfEEEEv12SSMParamsBwd,"aw",@nobits
	.sectionflags	@""
	.align	16


//--------------------- .nv.shared._Z25selective_scan_bwd_kernelI32Selective_Scan_bwd_kernel_traitsILi32ELi4ELb1ELb0ELb0ELb1ELb0EN3c108BFloat16ENS1_7complexIfEEEEv12SSMParamsBwd --------------------------
	.section	.nv.shared._Z25selective_scan_bwd_kernelI32Selective_Scan_bwd_kernel_traitsILi32ELi4ELb1ELb0ELb0ELb1ELb0EN3c108BFloat16ENS1_7complexIfEEEEv12SSMParamsBwd,"aw",@nobits
	.sectionflags	@""
	.align	16


//--------------------- .nv.shared._Z25selective_scan_bwd_kernelI32Selective_Scan_bwd_kernel_traitsILi32ELi4ELb1ELb0ELb0ELb1ELb1EN3c108BFloat16ENS1_7complexIfEEEEv12SSMParamsBwd --------------------------
	.section	.nv.shared._Z25selective_scan_bwd_kernelI32Selective_Scan_bwd_kernel_traitsILi32ELi4ELb1ELb0ELb0ELb1ELb1EN3c108BFloat16ENS1_7complexIfEEEEv12SSMParamsBwd,"aw",@nobits
	.sectionflags	@""
	.align	16


//--------------------- .nv.shared._Z25selective_scan_bwd_kernelI32Selective_Scan_bwd_kernel_traitsILi32ELi4ELb1ELb0ELb1ELb0ELb0EN3c108BFloat16ENS1_7complexIfEEEEv12SSMParamsBwd --------------------------
	.section	.nv.shared._Z25selective_scan_bwd_kernelI32Selective_Scan_bwd_kernel_traitsILi32ELi4ELb1ELb0ELb1ELb0ELb0EN3c108BFloat16ENS1_7complexIfEEEEv12SSMParamsBwd,"aw",@nobits
	.sectionflags	@""
	.align	16


//--------------------- .nv.shared._Z25selective_scan_bwd_kernelI32Selective_Scan_bwd_kernel_traitsILi32ELi4ELb1ELb0ELb1ELb0ELb1EN3c108BFloat16ENS1_7complexIfEEEEv12SSMParamsBwd --------------------------
	.section	.nv.shared._Z25selective_scan_bwd_kernelI32Selective_Scan_bwd_kernel_traitsILi32ELi4ELb1ELb0ELb1ELb0ELb1EN3c108BFloat16ENS1_7complexIfEEEEv12SSMParamsBwd,"aw",@nobits
	.sectionflags	@""
	.align	16


//--------------------- .nv.shared._Z25selective_scan_bwd_kernelI32Selective_Scan_bwd_kernel_traitsILi32ELi4ELb1ELb0ELb1ELb1ELb0EN3c108BFloat16ENS1_7complexIfEEEEv12SSMParamsBwd --------------------------
	.section	.nv.shared._Z25selective_scan_bwd_kernelI32Selective_Scan_bwd_kernel_traitsILi32ELi4ELb1ELb0ELb1ELb1ELb0EN3c108BFloat16ENS1_7complexIfEEEEv12SSMParamsBwd,"aw",@nobits
	.sectionflags	@""
	.align	16


//--------------------- .nv.shared._Z25selective_scan_bwd_kernelI32Selective_Scan_bwd_kernel_traitsILi32ELi4ELb1ELb0ELb1ELb1ELb1EN3c108BFloat16ENS1_7complexIfEEEEv12SSMParamsBwd --------------------------
	.section	.nv.shared._Z25selective_scan_bwd_kernelI32Selective_Scan_bwd_kernel_traitsILi32ELi4ELb1ELb0ELb1ELb1ELb1EN3c108BFloat16ENS1_7complexIfEEEEv12SSMParamsBwd,"aw",@nobits
	.sectionflags	@""
	.align	16


//--------------------- .nv.shared._Z25selective_scan_bwd_kernelI32Selective_Scan_bwd_kernel_traitsILi32ELi4ELb1ELb1ELb0ELb0ELb0EN3c108BFloat16ENS1_7complexIfEEEEv12SSMParamsBwd --------------------------
	.section	.nv.shared._Z25selective_scan_bwd_kernelI32Selective_Scan_bwd_kernel_traitsILi32ELi4ELb1ELb1ELb0ELb0ELb0EN3c108BFloat16ENS1_7complexIfEEEEv12SSMParamsBwd,"aw",@nobits
	.sectionflags	@""
	.align	16


//--------------------- .nv.shared._Z25selective_scan_bwd_kernelI32Selective_Scan_bwd_kernel_traitsILi32ELi4ELb1ELb1ELb0ELb0ELb1EN3c108BFloat16ENS1_7complexIfEEEEv12SSMParamsBwd --------------------------
	.section	.nv.shared._Z25selective_scan_bwd_kernelI32Selective_Scan_bwd_kernel_traitsILi32ELi4ELb1ELb1ELb0ELb0ELb1EN3c108BFloat16ENS1_7complexIfEEEEv12SSMParamsBwd,"aw",@nobits
	.sectionflags	@""
	.align	16


//--------------------- .nv.shared._Z25selective_scan_bwd_kernelI32Selective_Scan_bwd_kernel_traitsILi32ELi4ELb1ELb1ELb0ELb1ELb0EN3c108BFloat16ENS1_7complexIfEEEEv12SSMParamsBwd --------------------------
	.section	.nv.shared._Z25selective_scan_bwd_kernelI32Selective_Scan_bwd_kernel_traitsILi32ELi4ELb1ELb1ELb0ELb1ELb0EN3c108BFloat16ENS1_7complexIfEEEEv12SSMParamsBwd,"aw",@nobits
	.sectionflags	@""
	.align	16


//--------------------- .nv.shared._Z25selective_scan_bwd_kernelI32Selective_Scan_bwd_kernel_traitsILi32ELi4ELb1ELb1ELb0ELb1ELb1EN3c108BFloat16ENS1_7complexIfEEEEv12SSMParamsBwd --------------------------
	.section	.nv.shared._Z25selective_scan_bwd_kernelI32Selective_Scan_bwd_kernel_traitsILi32ELi4ELb1ELb1ELb0ELb1ELb1EN3c108BFloat16ENS1_7complexIfEEEEv12SSMParamsBwd,"aw",@nobits
	.sectionflags	@""
	.align	16


//--------------------- .nv.shared._Z25selective_scan_bwd_kernelI32Selective_Scan_bwd_kernel_traitsILi32ELi4ELb1ELb1ELb1ELb0ELb0EN3c108BFloat16ENS1_7complexIfEEEEv12SSMParamsBwd --------------------------
	.section	.nv.shared._Z25selective_scan_bwd_kernelI32Selective_Scan_bwd_kernel_traitsILi32ELi4ELb1ELb1ELb1ELb0ELb0EN3c108BFloat16ENS1_7complexIfEEEEv12SSMParamsBwd,"aw",@nobits
	.sectionflags	@""
	.align	16


//--------------------- .nv.shared._Z25selective_scan_bwd_kernelI32Selective_Scan_bwd_kernel_traitsILi32ELi4ELb1ELb1ELb1ELb0ELb1EN3c108BFloat16ENS1_7complexIfEEEEv12SSMParamsBwd --------------------------
	.section	.nv.shared._Z25selective_scan_bwd_kernelI32Selective_Scan_bwd_kernel_traitsILi32ELi4ELb1ELb1ELb1ELb0ELb1EN3c108BFloat16ENS1_7complexIfEEEEv12SSMParamsBwd,"aw",@nobits
	.sectionflags	@""
	.align	16


//--------------------- .nv.shared._Z25selective_scan_bwd_kernelI32Selective_Scan_bwd_kernel_traitsILi32ELi4ELb1ELb1ELb1ELb1ELb0EN3c108BFloat16ENS1_7complexIfEEEEv12SSMParamsBwd --------------------------
	.section	.nv.shared._Z25selective_scan_bwd_kernelI32Selective_Scan_bwd_kernel_traitsILi32ELi4ELb1ELb1ELb1ELb1ELb0EN3c108BFloat16ENS1_7complexIfEEEEv12SSMParamsBwd,"aw",@nobits
	.sectionflags	@""
	.align	16


//--------------------- .nv.shared._Z25selective_scan_bwd_kernelI32Selective_Scan_bwd_kernel_traitsILi32ELi4ELb1ELb1ELb1ELb1ELb1EN3c108BFloat16ENS1_7complexIfEEEEv12SSMParamsBwd --------------------------
	.section	.nv.shared._Z25selective_scan_bwd_kernelI32Selective_Scan_bwd_kernel_traitsILi32ELi4ELb1ELb1ELb1ELb1ELb1EN3c108BFloat16ENS1_7complexIfEEEEv12SSMParamsBwd,"aw",@nobits
	.sectionflags	@""
	.align	16
